	.target	sm_100a

	.elftype	@"ET_EXEC"


//--------------------- .note.nv.tkinfo           --------------------------
	.section	.note.nv.tkinfo,"",@"SHT_NOTE"
	.sectionflags	@"SHF_NOTE_NV_TKINFO"
	.tkinfo
        /*0018*/ 	.word	0x00000002
        /*0030*/ 	.string	""
        /*0030*/ 	.string	"ptxas"
        /*0030*/ 	.string	"Cuda compilation tools, release 13.0, V13.0.88"
        /*0030*/ 	.string	"Build cuda_13.0.r13.0/compiler.36424714_0"
        /*0030*/ 	.string	"-arch sm_100a -m 64 "



//--------------------- .note.nv.cuinfo           --------------------------
	.section	.note.nv.cuinfo,"",@"SHT_NOTE"
	.sectionflags	@"SHF_NOTE_NV_CUINFO"
        /*0018*/ 	.short	0x0002
        /*001a*/ 	.short	0x0064
        /*001c*/ 	.short	0x0082
	.zero		2


//--------------------- .nv.info                  --------------------------
	.section	.nv.info,"",@"SHT_CUDA_INFO"
	.align	4


	//----- nvinfo : EIATTR_REGCOUNT
	.align		4
        /*0000*/ 	.byte	0x04, 0x2f
        /*0002*/ 	.short	(.L_12 - .L_11)
	.align		4
.L_11:
        /*0004*/ 	.word	index@(_ZN5flash24flash_fwd_splitkv_kernelI23Flash_fwd_kernel_traitsILi32ELi64ELi128ELi4ELb0ELb0EN7cutlass6half_tE19Flash_kernel_traitsILi32ELi64ELi128ELi4ES3_EELb0ELb1ELb1ELb0ELb0ELb1ELb1ELb1EEEvNS_16Flash_fwd_paramsE)
        /*0008*/ 	.word	0x000000fe


	//----- nvinfo : EIATTR_FRAME_SIZE
	.align		4
.L_12:
        /*000c*/ 	.byte	0x04, 0x11
        /*000e*/ 	.short	(.L_14 - .L_13)
	.align		4
.L_13:
        /*0010*/ 	.word	index@($_ZN5flash24flash_fwd_splitkv_kernelI23Flash_fwd_kernel_traitsILi32ELi64ELi128ELi4ELb0ELb0EN7cutlass6half_tE19Flash_kernel_traitsILi32ELi64ELi128ELi4ES3_EELb0ELb1ELb1ELb0ELb0ELb1ELb1ELb1EEEvNS_16Flash_fwd_paramsE$_ZN5flash30compute_attn_1rowblock_splitkvI23Flash_fwd_kernel_traitsILi32ELi64ELi128ELi4ELb0ELb0EN7cutlass6half_tE19Flash_kernel_traitsILi32ELi64ELi128ELi4ES3_EELb0ELb1ELb1ELb0ELb0ELb1ELb1ELb1ENS_16Flash_fwd_paramsEEEvRKT8_iiiii)
        /*0014*/ 	.word	0x00000000


	//----- nvinfo : EIATTR_FRAME_SIZE
	.align		4
.L_14:
        /*0018*/ 	.byte	0x04, 0x11
        /*001a*/ 	.short	(.L_16 - .L_15)
	.align		4
.L_15:
        /*001c*/ 	.word	index@(_ZN5flash24flash_fwd_splitkv_kernelI23Flash_fwd_kernel_traitsILi32ELi64ELi128ELi4ELb0ELb0EN7cutlass6half_tE19Flash_kernel_traitsILi32ELi64ELi128ELi4ES3_EELb0ELb1ELb1ELb0ELb0ELb1ELb1ELb1EEEvNS_16Flash_fwd_paramsE)
        /*0020*/ 	.word	0x00000000


	//----- nvinfo : EIATTR_REGCOUNT
	.align		4
.L_16:
        /*0024*/ 	.byte	0x04, 0x2f
        /*0026*/ 	.short	(.L_18 - .L_17)
	.align		4
.L_17:
        /*0028*/ 	.word	index@(_ZN5flash24flash_fwd_splitkv_kernelI23Flash_fwd_kernel_traitsILi32ELi64ELi128ELi4ELb0ELb0EN7cutlass6half_tE19Flash_kernel_traitsILi32ELi64ELi128ELi4ES3_EELb0ELb1ELb1ELb0ELb0ELb0ELb1ELb1EEEvNS_16Flash_fwd_paramsE)
        /*002c*/ 	.word	0x000000ea


	//----- nvinfo : EIATTR_FRAME_SIZE
	.align		4
.L_18:
        /*0030*/ 	.byte	0x04, 0x11
        /*0032*/ 	.short	(.L_20 - .L_19)
	.align		4
.L_19:
        /*0034*/ 	.word	index@($_ZN5flash24flash_fwd_splitkv_kernelI23Flash_fwd_kernel_traitsILi32ELi64ELi128ELi4ELb0ELb0EN7cutlass6half_tE19Flash_kernel_traitsILi32ELi64ELi128ELi4ES3_EELb0ELb1ELb1ELb0ELb0ELb0ELb1ELb1EEEvNS_16Flash_fwd_paramsE$_ZN5flash30compute_attn_1rowblock_splitkvI23Flash_fwd_kernel_traitsILi32ELi64ELi128ELi4ELb0ELb0EN7cutlass6half_tE19Flash_kernel_traitsILi32ELi64ELi128ELi4ES3_EELb0ELb1ELb1ELb0ELb0ELb0ELb1ELb1ENS_16Flash_fwd_paramsEEEvRKT8_iiiii)
        /*0038*/ 	.word	0x00000000


	//----- nvinfo : EIATTR_FRAME_SIZE
	.align		4
.L_20:
        /*003c*/ 	.byte	0x04, 0x11
        /*003e*/ 	.short	(.L_22 - .L_21)
	.align		4
.L_21:
        /*0040*/ 	.word	index@(_ZN5flash24flash_fwd_splitkv_kernelI23Flash_fwd_kernel_traitsILi32ELi64ELi128ELi4ELb0ELb0EN7cutlass6half_tE19Flash_kernel_traitsILi32ELi64ELi128ELi4ES3_EELb0ELb1ELb1ELb0ELb0ELb0ELb1ELb1EEEvNS_16Flash_fwd_paramsE)
        /*0044*/ 	.word	0x00000000


	//----- nvinfo : EIATTR_REGCOUNT
	.align		4
.L_22:
        /*0048*/ 	.byte	0x04, 0x2f
        /*004a*/ 	.short	(.L_24 - .L_23)
	.align		4
.L_23:
        /*004c*/ 	.word	index@(_ZN5flash24flash_fwd_splitkv_kernelI23Flash_fwd_kernel_traitsILi32ELi64ELi128ELi4ELb0ELb0EN7cutlass6half_tE19Flash_kernel_traitsILi32ELi64ELi128ELi4ES3_EELb0ELb1ELb0ELb0ELb1ELb1ELb1ELb1EEEvNS_16Flash_fwd_paramsE)
        /*0050*/ 	.word	0x000000e9


	//----- nvinfo : EIATTR_FRAME_SIZE
	.align		4
.L_24:
        /*0054*/ 	.byte	0x04, 0x11
        /*0056*/ 	.short	(.L_26 - .L_25)
	.align		4
.L_25:
        /*0058*/ 	.word	index@($_ZN5flash24flash_fwd_splitkv_kernelI23Flash_fwd_kernel_traitsILi32ELi64ELi128ELi4ELb0ELb0EN7cutlass6half_tE19Flash_kernel_traitsILi32ELi64ELi128ELi4ES3_EELb0ELb1ELb0ELb0ELb1ELb1ELb1ELb1EEEvNS_16Flash_fwd_paramsE$_ZN5flash30compute_attn_1rowblock_splitkvI23Flash_fwd_kernel_traitsILi32ELi64ELi128ELi4ELb0ELb0EN7cutlass6half_tE19Flash_kernel_traitsILi32ELi64ELi128ELi4ES3_EELb0ELb1ELb0ELb0ELb1ELb1ELb1ELb1ENS_16Flash_fwd_paramsEEEvRKT8_iiiii)
        /*005c*/ 	.word	0x00000000


	//----- nvinfo : EIATTR_FRAME_SIZE
	.align		4
.L_26:
        /*0060*/ 	.byte	0x04, 0x11
        /*0062*/ 	.short	(.L_28 - .L_27)
	.align		4
.L_27:
        /*0064*/ 	.word	index@(_ZN5flash24flash_fwd_splitkv_kernelI23Flash_fwd_kernel_traitsILi32ELi64ELi128ELi4ELb0ELb0EN7cutlass6half_tE19Flash_kernel_traitsILi32ELi64ELi128ELi4ES3_EELb0ELb1ELb0ELb0ELb1ELb1ELb1ELb1EEEvNS_16Flash_fwd_paramsE)
        /*0068*/ 	.word	0x00000000


	//----- nvinfo : EIATTR_REGCOUNT
	.align		4
.L_28:
        /*006c*/ 	.byte	0x04, 0x2f
        /*006e*/ 	.short	(.L_30 - .L_29)
	.align		4
.L_29:
        /*0070*/ 	.word	index@(_ZN5flash24flash_fwd_splitkv_kernelI23Flash_fwd_kernel_traitsILi32ELi64ELi128ELi4ELb0ELb0EN7cutlass6half_tE19Flash_kernel_traitsILi32ELi64ELi128ELi4ES3_EELb0ELb1ELb0ELb0ELb1ELb0ELb1ELb1EEEvNS_16Flash_fwd_paramsE)
        /*0074*/ 	.word	0x000000a5


	//----- nvinfo : EIATTR_FRAME_SIZE
	.align		4
.L_30:
        /*0078*/ 	.byte	0x04, 0x11
        /*007a*/ 	.short	(.L_32 - .L_31)
	.align		4
.L_31:
        /*007c*/ 	.word	index@($_ZN5flash24flash_fwd_splitkv_kernelI23Flash_fwd_kernel_traitsILi32ELi64ELi128ELi4ELb0ELb0EN7cutlass6half_tE19Flash_kernel_traitsILi32ELi64ELi128ELi4ES3_EELb0ELb1ELb0ELb0ELb1ELb0ELb1ELb1EEEvNS_16Flash_fwd_paramsE$_ZN5flash30compute_attn_1rowblock_splitkvI23Flash_fwd_kernel_traitsILi32ELi64ELi128ELi4ELb0ELb0EN7cutlass6half_tE19Flash_kernel_traitsILi32ELi64ELi128ELi4ES3_EELb0ELb1ELb0ELb0ELb1ELb0ELb1ELb1ENS_16Flash_fwd_paramsEEEvRKT8_iiiii)
        /*0080*/ 	.word	0x00000000


	//----- nvinfo : EIATTR_FRAME_SIZE
	.align		4
.L_32:
        /*0084*/ 	.byte	0x04, 0x11
        /*0086*/ 	.short	(.L_34 - .L_33)
	.align		4
.L_33:
        /*0088*/ 	.word	index@(_ZN5flash24flash_fwd_splitkv_kernelI23Flash_fwd_kernel_traitsILi32ELi64ELi128ELi4ELb0ELb0EN7cutlass6half_tE19Flash_kernel_traitsILi32ELi64ELi128ELi4ES3_EELb0ELb1ELb0ELb0ELb1ELb0ELb1ELb1EEEvNS_16Flash_fwd_paramsE)
        /*008c*/ 	.word	0x00000000


	//----- nvinfo : EIATTR_REGCOUNT
	.align		4
.L_34:
        /*0090*/ 	.byte	0x04, 0x2f
        /*0092*/ 	.short	(.L_36 - .L_35)
	.align		4
.L_35:
        /*0094*/ 	.word	index@(_ZN5flash24flash_fwd_splitkv_kernelI23Flash_fwd_kernel_traitsILi32ELi64ELi128ELi4ELb0ELb0EN7cutlass6half_tE19Flash_kernel_traitsILi32ELi64ELi128ELi4ES3_EELb0ELb1ELb1ELb0ELb0ELb1ELb1ELb0EEEvNS_16Flash_fwd_paramsE)
        /*0098*/ 	.word	0x000000fe


	//----- nvinfo : EIATTR_FRAME_SIZE
	.align		4
.L_36:
        /*009c*/ 	.byte	0x04, 0x11
        /*009e*/ 	.short	(.L_38 - .L_37)
	.align		4
.L_37:
        /*00a0*/ 	.word	index@($_ZN5flash24flash_fwd_splitkv_kernelI23Flash_fwd_kernel_traitsILi32ELi64ELi128ELi4ELb0ELb0EN7cutlass6half_tE19Flash_kernel_traitsILi32ELi64ELi128ELi4ES3_EELb0ELb1ELb1ELb0ELb0ELb1ELb1ELb0EEEvNS_16Flash_fwd_paramsE$_ZN5flash30compute_attn_1rowblock_splitkvI23Flash_fwd_kernel_traitsILi32ELi64ELi128ELi4ELb0ELb0EN7cutlass6half_tE19Flash_kernel_traitsILi32ELi64ELi128ELi4ES3_EELb0ELb1ELb1ELb0ELb0ELb1ELb1ELb0ENS_16Flash_fwd_paramsEEEvRKT8_iiiii)
        /*00a4*/ 	.word	0x00000000


	//----- nvinfo : EIATTR_FRAME_SIZE
	.align		4
.L_38:
        /*00a8*/ 	.byte	0x04, 0x11
        /*00aa*/ 	.short	(.L_40 - .L_39)
	.align		4
.L_39:
        /*00ac*/ 	.word	index@(_ZN5flash24flash_fwd_splitkv_kernelI23Flash_fwd_kernel_traitsILi32ELi64ELi128ELi4ELb0ELb0EN7cutlass6half_tE19Flash_kernel_traitsILi32ELi64ELi128ELi4ES3_EELb0ELb1ELb1ELb0ELb0ELb1ELb1ELb0EEEvNS_16Flash_fwd_paramsE)
        /*00b0*/ 	.word	0x00000000


	//----- nvinfo : EIATTR_REGCOUNT
	.align		4
.L_40:
        /*00b4*/ 	.byte	0x04, 0x2f
        /*00b6*/ 	.short	(.L_42 - .L_41)
	.align		4
.L_41:
        /*00b8*/ 	.word	index@(_ZN5flash24flash_fwd_splitkv_kernelI23Flash_fwd_kernel_traitsILi32ELi64ELi128ELi4ELb0ELb0EN7cutlass6half_tE19Flash_kernel_traitsILi32ELi64ELi128ELi4ES3_EELb0ELb1ELb1ELb0ELb0ELb0ELb1ELb0EEEvNS_16Flash_fwd_paramsE)
        /*00bc*/ 	.word	0x000000e5


	//----- nvinfo : EIATTR_FRAME_SIZE
	.align		4
.L_42:
        /*00c0*/ 	.byte	0x04, 0x11
        /*00c2*/ 	.short	(.L_44 - .L_43)
	.align		4
.L_43:
        /*00c4*/ 	.word	index@($_ZN5flash24flash_fwd_splitkv_kernelI23Flash_fwd_kernel_traitsILi32ELi64ELi128ELi4ELb0ELb0EN7cutlass6half_tE19Flash_kernel_traitsILi32ELi64ELi128ELi4ES3_EELb0ELb1ELb1ELb0ELb0ELb0ELb1ELb0EEEvNS_16Flash_fwd_paramsE$_ZN5flash30compute_attn_1rowblock_splitkvI23Flash_fwd_kernel_traitsILi32ELi64ELi128ELi4ELb0ELb0EN7cutlass6half_tE19Flash_kernel_traitsILi32ELi64ELi128ELi4ES3_EELb0ELb1ELb1ELb0ELb0ELb0ELb1ELb0ENS_16Flash_fwd_paramsEEEvRKT8_iiiii)
        /*00c8*/ 	.word	0x00000000


	//----- nvinfo : EIATTR_FRAME_SIZE
	.align		4
.L_44:
        /*00cc*/ 	.byte	0x04, 0x11
        /*00ce*/ 	.short	(.L_46 - .L_45)
	.align		4
.L_45:
        /*00d0*/ 	.word	index@(_ZN5flash24flash_fwd_splitkv_kernelI23Flash_fwd_kernel_traitsILi32ELi64ELi128ELi4ELb0ELb0EN7cutlass6half_tE19Flash_kernel_traitsILi32ELi64ELi128ELi4ES3_EELb0ELb1ELb1ELb0ELb0ELb0ELb1ELb0EEEvNS_16Flash_fwd_paramsE)
        /*00d4*/ 	.word	0x00000000


	//----- nvinfo : EIATTR_REGCOUNT
	.align		4
.L_46:
        /*00d8*/ 	.byte	0x04, 0x2f
        /*00da*/ 	.short	(.L_48 - .L_47)
	.align		4
.L_47:
        /*00dc*/ 	.word	index@(_ZN5flash24flash_fwd_splitkv_kernelI23Flash_fwd_kernel_traitsILi32ELi64ELi128ELi4ELb0ELb0EN7cutlass6half_tE19Flash_kernel_traitsILi32ELi64ELi128ELi4ES3_EELb0ELb1ELb0ELb0ELb1ELb1ELb1ELb0EEEvNS_16Flash_fwd_paramsE)
        /*00e0*/ 	.word	0x000000a7


	//----- nvinfo : EIATTR_FRAME_SIZE
	.align		4
.L_48:
        /*00e4*/ 	.byte	0x04, 0x11
        /*00e6*/ 	.short	(.L_50 - .L_49)
	.align		4
.L_49:
        /*00e8*/ 	.word	index@($_ZN5flash24flash_fwd_splitkv_kernelI23Flash_fwd_kernel_traitsILi32ELi64ELi128ELi4ELb0ELb0EN7cutlass6half_tE19Flash_kernel_traitsILi32ELi64ELi128ELi4ES3_EELb0ELb1ELb0ELb0ELb1ELb1ELb1ELb0EEEvNS_16Flash_fwd_paramsE$_ZN5flash30compute_attn_1rowblock_splitkvI23Flash_fwd_kernel_traitsILi32ELi64ELi128ELi4ELb0ELb0EN7cutlass6half_tE19Flash_kernel_traitsILi32ELi64ELi128ELi4ES3_EELb0ELb1ELb0ELb0ELb1ELb1ELb1ELb0ENS_16Flash_fwd_paramsEEEvRKT8_iiiii)
        /*00ec*/ 	.word	0x00000000


	//----- nvinfo : EIATTR_FRAME_SIZE
	.align		4
.L_50:
        /*00f0*/ 	.byte	0x04, 0x11
        /*00f2*/ 	.short	(.L_52 - .L_51)
	.align		4
.L_51:
        /*00f4*/ 	.word	index@(_ZN5flash24flash_fwd_splitkv_kernelI23Flash_fwd_kernel_traitsILi32ELi64ELi128ELi4ELb0ELb0EN7cutlass6half_tE19Flash_kernel_traitsILi32ELi64ELi128ELi4ES3_EELb0ELb1ELb0ELb0ELb1ELb1ELb1ELb0EEEvNS_16Flash_fwd_paramsE)
        /*00f8*/ 	.word	0x00000000


	//----- nvinfo : EIATTR_REGCOUNT
	.align		4
.L_52:
        /*00fc*/ 	.byte	0x04, 0x2f
        /*00fe*/ 	.short	(.L_54 - .L_53)
	.align		4
.L_53:
        /*0100*/ 	.word	index@(_ZN5flash24flash_fwd_splitkv_kernelI23Flash_fwd_kernel_traitsILi32ELi64ELi128ELi4ELb0ELb0EN7cutlass6half_tE19Flash_kernel_traitsILi32ELi64ELi128ELi4ES3_EELb0ELb1ELb0ELb0ELb1ELb0ELb1ELb0EEEvNS_16Flash_fwd_paramsE)
        /*0104*/ 	.word	0x000000ee


	//----- nvinfo : EIATTR_FRAME_SIZE
	.align		4
.L_54:
        /*0108*/ 	.byte	0x04, 0x11
        /*010a*/ 	.short	(.L_56 - .L_55)
	.align		4
.L_55:
        /*010c*/ 	.word	index@($_ZN5flash24flash_fwd_splitkv_kernelI23Flash_fwd_kernel_traitsILi32ELi64ELi128ELi4ELb0ELb0EN7cutlass6half_tE19Flash_kernel_traitsILi32ELi64ELi128ELi4ES3_EELb0ELb1ELb0ELb0ELb1ELb0ELb1ELb0EEEvNS_16Flash_fwd_paramsE$_ZN5flash30compute_attn_1rowblock_splitkvI23Flash_fwd_kernel_traitsILi32ELi64ELi128ELi4ELb0ELb0EN7cutlass6half_tE19Flash_kernel_traitsILi32ELi64ELi128ELi4ES3_EELb0ELb1ELb0ELb0ELb1ELb0ELb1ELb0ENS_16Flash_fwd_paramsEEEvRKT8_iiiii)
        /*0110*/ 	.word	0x00000000


	//----- nvinfo : EIATTR_FRAME_SIZE
	.align		4
.L_56:
        /*0114*/ 	.byte	0x04, 0x11
        /*0116*/ 	.short	(.L_58 - .L_57)
	.align		4
.L_57:
        /*0118*/ 	.word	index@(_ZN5flash24flash_fwd_splitkv_kernelI23Flash_fwd_kernel_traitsILi32ELi64ELi128ELi4ELb0ELb0EN7cutlass6half_tE19Flash_kernel_traitsILi32ELi64ELi128ELi4ES3_EELb0ELb1ELb0ELb0ELb1ELb0ELb1ELb0EEEvNS_16Flash_fwd_paramsE)
        /*011c*/ 	.word	0x00000000


	//----- nvinfo : EIATTR_REGCOUNT
	.align		4
.L_58:
        /*0120*/ 	.byte	0x04, 0x2f
        /*0122*/ 	.short	(.L_60 - .L_59)
	.align		4
.L_59:
        /*0124*/ 	.word	index@(_ZN5flash24flash_fwd_splitkv_kernelI23Flash_fwd_kernel_traitsILi32ELi64ELi128ELi4ELb0ELb0EN7cutlass6half_tE19Flash_kernel_traitsILi32ELi64ELi128ELi4ES3_EELb0ELb1ELb1ELb0ELb0ELb1ELb0ELb1EEEvNS_16Flash_fwd_paramsE)
        /*0128*/ 	.word	0x000000ff


	//----- nvinfo : EIATTR_FRAME_SIZE
	.align		4
.L_60:
        /*012c*/ 	.byte	0x04, 0x11
        /*012e*/ 	.short	(.L_62 - .L_61)
	.align		4
.L_61:
        /*0130*/ 	.word	index@($_ZN5flash24flash_fwd_splitkv_kernelI23Flash_fwd_kernel_traitsILi32ELi64ELi128ELi4ELb0ELb0EN7cutlass6half_tE19Flash_kernel_traitsILi32ELi64ELi128ELi4ES3_EELb0ELb1ELb1ELb0ELb0ELb1ELb0ELb1EEEvNS_16Flash_fwd_paramsE$_ZN5flash30compute_attn_1rowblock_splitkvI23Flash_fwd_kernel_traitsILi32ELi64ELi128ELi4ELb0ELb0EN7cutlass6half_tE19Flash_kernel_traitsILi32ELi64ELi128ELi4ES3_EELb0ELb1ELb1ELb0ELb0ELb1ELb0ELb1ENS_16Flash_fwd_paramsEEEvRKT8_iiiii)
        /*0134*/ 	.word	0x00000000


	//----- nvinfo : EIATTR_FRAME_SIZE
	.align		4
.L_62:
        /*0138*/ 	.byte	0x04, 0x11
        /*013a*/ 	.short	(.L_64 - .L_63)
	.align		4
.L_63:
        /*013c*/ 	.word	index@(_ZN5flash24flash_fwd_splitkv_kernelI23Flash_fwd_kernel_traitsILi32ELi64ELi128ELi4ELb0ELb0EN7cutlass6half_tE19Flash_kernel_traitsILi32ELi64ELi128ELi4ES3_EELb0ELb1ELb1ELb0ELb0ELb1ELb0ELb1EEEvNS_16Flash_fwd_paramsE)
        /*0140*/ 	.word	0x00000000


	//----- nvinfo : EIATTR_REGCOUNT
	.align		4
.L_64:
        /*0144*/ 	.byte	0x04, 0x2f
        /*0146*/ 	.short	(.L_66 - .L_65)
	.align		4
.L_65:
        /*0148*/ 	.word	index@(_ZN5flash24flash_fwd_splitkv_kernelI23Flash_fwd_kernel_traitsILi32ELi64ELi128ELi4ELb0ELb0EN7cutlass6half_tE19Flash_kernel_traitsILi32ELi64ELi128ELi4ES3_EELb0ELb1ELb1ELb0ELb0ELb0ELb0ELb1EEEvNS_16Flash_fwd_paramsE)
        /*014c*/ 	.word	0x000000d3


	//----- nvinfo : EIATTR_FRAME_SIZE
	.align		4
.L_66:
        /*0150*/ 	.byte	0x04, 0x11
        /*0152*/ 	.short	(.L_68 - .L_67)
	.align		4
.L_67:
        /*0154*/ 	.word	index@($_ZN5flash24flash_fwd_splitkv_kernelI23Flash_fwd_kernel_traitsILi32ELi64ELi128ELi4ELb0ELb0EN7cutlass6half_tE19Flash_kernel_traitsILi32ELi64ELi128ELi4ES3_EELb0ELb1ELb1ELb0ELb0ELb0ELb0ELb1EEEvNS_16Flash_fwd_paramsE$_ZN5flash30compute_attn_1rowblock_splitkvI23Flash_fwd_kernel_traitsILi32ELi64ELi128ELi4ELb0ELb0EN7cutlass6half_tE19Flash_kernel_traitsILi32ELi64ELi128ELi4ES3_EELb0ELb1ELb1ELb0ELb0ELb0ELb0ELb1ENS_16Flash_fwd_paramsEEEvRKT8_iiiii)
        /*0158*/ 	.word	0x00000000


	//----- nvinfo : EIATTR_FRAME_SIZE
	.align		4
.L_68:
        /*015c*/ 	.byte	0x04, 0x11
        /*015e*/ 	.short	(.L_70 - .L_69)
	.align		4
.L_69:
        /*0160*/ 	.word	index@(_ZN5flash24flash_fwd_splitkv_kernelI23Flash_fwd_kernel_traitsILi32ELi64ELi128ELi4ELb0ELb0EN7cutlass6half_tE19Flash_kernel_traitsILi32ELi64ELi128ELi4ES3_EELb0ELb1ELb1ELb0ELb0ELb0ELb0ELb1EEEvNS_16Flash_fwd_paramsE)
        /*0164*/ 	.word	0x00000000


	//----- nvinfo : EIATTR_REGCOUNT
	.align		4
.L_70:
        /*0168*/ 	.byte	0x04, 0x2f
        /*016a*/ 	.short	(.L_72 - .L_71)
	.align		4
.L_71:
        /*016c*/ 	.word	index@(_ZN5flash24flash_fwd_splitkv_kernelI23Flash_fwd_kernel_traitsILi32ELi64ELi128ELi4ELb0ELb0EN7cutlass6half_tE19Flash_kernel_traitsILi32ELi64ELi128ELi4ES3_EELb0ELb1ELb0ELb0ELb1ELb1ELb0ELb1EEEvNS_16Flash_fwd_paramsE)
        /*0170*/ 	.word	0x000000a8


	//----- nvinfo : EIATTR_FRAME_SIZE
	.align		4
.L_72:
        /*0174*/ 	.byte	0x04, 0x11
        /*0176*/ 	.short	(.L_74 - .L_73)
	.align		4
.L_73:
        /*0178*/ 	.word	index@($_ZN5flash24flash_fwd_splitkv_kernelI23Flash_fwd_kernel_traitsILi32ELi64ELi128ELi4ELb0ELb0EN7cutlass6half_tE19Flash_kernel_traitsILi32ELi64ELi128ELi4ES3_EELb0ELb1ELb0ELb0ELb1ELb1ELb0ELb1EEEvNS_16Flash_fwd_paramsE$_ZN5flash30compute_attn_1rowblock_splitkvI23Flash_fwd_kernel_traitsILi32ELi64ELi128ELi4ELb0ELb0EN7cutlass6half_tE19Flash_kernel_traitsILi32ELi64ELi128ELi4ES3_EELb0ELb1ELb0ELb0ELb1ELb1ELb0ELb1ENS_16Flash_fwd_paramsEEEvRKT8_iiiii)
        /*017c*/ 	.word	0x00000000


	//----- nvinfo : EIATTR_FRAME_SIZE
	.align		4
.L_74:
        /*0180*/ 	.byte	0x04, 0x11
        /*0182*/ 	.short	(.L_76 - .L_75)
	.align		4
.L_75:
        /*0184*/ 	.word	index@(_ZN5flash24flash_fwd_splitkv_kernelI23Flash_fwd_kernel_traitsILi32ELi64ELi128ELi4ELb0ELb0EN7cutlass6half_tE19Flash_kernel_traitsILi32ELi64ELi128ELi4ES3_EELb0ELb1ELb0ELb0ELb1ELb1ELb0ELb1EEEvNS_16Flash_fwd_paramsE)
        /*0188*/ 	.word	0x00000000


	//----- nvinfo : EIATTR_REGCOUNT
	.align		4
.L_76:
        /*018c*/ 	.byte	0x04, 0x2f
        /*018e*/ 	.short	(.L_78 - .L_77)
	.align		4
.L_77:
        /*0190*/ 	.word	index@(_ZN5flash24flash_fwd_splitkv_kernelI23Flash_fwd_kernel_traitsILi32ELi64ELi128ELi4ELb0ELb0EN7cutlass6half_tE19Flash_kernel_traitsILi32ELi64ELi128ELi4ES3_EELb0ELb1ELb0ELb0ELb1ELb0ELb0ELb1EEEvNS_16Flash_fwd_paramsE)
        /*0194*/ 	.word	0x000000a4


	//----- nvinfo : EIATTR_FRAME_SIZE
	.align		4
.L_78:
        /*0198*/ 	.byte	0x04, 0x11
        /*019a*/ 	.short	(.L_80 - .L_79)
	.align		4
.L_79:
        /*019c*/ 	.word	index@($_ZN5flash24flash_fwd_splitkv_kernelI23Flash_fwd_kernel_traitsILi32ELi64ELi128ELi4ELb0ELb0EN7cutlass6half_tE19Flash_kernel_traitsILi32ELi64ELi128ELi4ES3_EELb0ELb1ELb0ELb0ELb1ELb0ELb0ELb1EEEvNS_16Flash_fwd_paramsE$_ZN5flash30compute_attn_1rowblock_splitkvI23Flash_fwd_kernel_traitsILi32ELi64ELi128ELi4ELb0ELb0EN7cutlass6half_tE19Flash_kernel_traitsILi32ELi64ELi128ELi4ES3_EELb0ELb1ELb0ELb0ELb1ELb0ELb0ELb1ENS_16Flash_fwd_paramsEEEvRKT8_iiiii)
        /*01a0*/ 	.word	0x00000000


	//----- nvinfo : EIATTR_FRAME_SIZE
	.align		4
.L_80:
        /*01a4*/ 	.byte	0x04, 0x11
        /*01a6*/ 	.short	(.L_82 - .L_81)
	.align		4
.L_81:
        /*01a8*/ 	.word	index@(_ZN5flash24flash_fwd_splitkv_kernelI23Flash_fwd_kernel_traitsILi32ELi64ELi128ELi4ELb0ELb0EN7cutlass6half_tE19Flash_kernel_traitsILi32ELi64ELi128ELi4ES3_EELb0ELb1ELb0ELb0ELb1ELb0ELb0ELb1EEEvNS_16Flash_fwd_paramsE)
        /*01ac*/ 	.word	0x00000000


	//----- nvinfo : EIATTR_REGCOUNT
	.align		4
.L_82:
        /*01b0*/ 	.byte	0x04, 0x2f
        /*01b2*/ 	.short	(.L_84 - .L_83)
	.align		4
.L_83:
        /*01b4*/ 	.word	index@(_ZN5flash24flash_fwd_splitkv_kernelI23Flash_fwd_kernel_traitsILi32ELi64ELi128ELi4ELb0ELb0EN7cutlass6half_tE19Flash_kernel_traitsILi32ELi64ELi128ELi4ES3_EELb0ELb1ELb1ELb0ELb0ELb1ELb0ELb0EEEvNS_16Flash_fwd_paramsE)
        /*01b8*/ 	.word	0x000000fe


	//----- nvinfo : EIATTR_FRAME_SIZE
	.align		4
.L_84:
        /*01bc*/ 	.byte	0x04, 0x11
        /*01be*/ 	.short	(.L_86 - .L_85)
	.align		4
.L_85:
        /*01c0*/ 	.word	index@($_ZN5flash24flash_fwd_splitkv_kernelI23Flash_fwd_kernel_traitsILi32ELi64ELi128ELi4ELb0ELb0EN7cutlass6half_tE19Flash_kernel_traitsILi32ELi64ELi128ELi4ES3_EELb0ELb1ELb1ELb0ELb0ELb1ELb0ELb0EEEvNS_16Flash_fwd_paramsE$_ZN5flash30compute_attn_1rowblock_splitkvI23Flash_fwd_kernel_traitsILi32ELi64ELi128ELi4ELb0ELb0EN7cutlass6half_tE19Flash_kernel_traitsILi32ELi64ELi128ELi4ES3_EELb0ELb1ELb1ELb0ELb0ELb1ELb0ELb0ENS_16Flash_fwd_paramsEEEvRKT8_iiiii)
        /*01c4*/ 	.word	0x00000000


	//----- nvinfo : EIATTR_FRAME_SIZE
	.align		4
.L_86:
        /*01c8*/ 	.byte	0x04, 0x11
        /*01ca*/ 	.short	(.L_88 - .L_87)
	.align		4
.L_87:
        /*01cc*/ 	.word	index@(_ZN5flash24flash_fwd_splitkv_kernelI23Flash_fwd_kernel_traitsILi32ELi64ELi128ELi4ELb0ELb0EN7cutlass6half_tE19Flash_kernel_traitsILi32ELi64ELi128ELi4ES3_EELb0ELb1ELb1ELb0ELb0ELb1ELb0ELb0EEEvNS_16Flash_fwd_paramsE)
        /*01d0*/ 	.word	0x00000000


	//----- nvinfo : EIATTR_REGCOUNT
	.align		4
.L_88:
        /*01d4*/ 	.byte	0x04, 0x2f
        /*01d6*/ 	.short	(.L_90 - .L_89)
	.align		4
.L_89:
        /*01d8*/ 	.word	index@(_ZN5flash24flash_fwd_splitkv_kernelI23Flash_fwd_kernel_traitsILi32ELi64ELi128ELi4ELb0ELb0EN7cutlass6half_tE19Flash_kernel_traitsILi32ELi64ELi128ELi4ES3_EELb0ELb1ELb1ELb0ELb0ELb0ELb0ELb0EEEvNS_16Flash_fwd_paramsE)
        /*01dc*/ 	.word	0x000000e9


	//----- nvinfo : EIATTR_FRAME_SIZE
	.align		4
.L_90:
        /*01e0*/ 	.byte	0x04, 0x11
        /*01e2*/ 	.short	(.L_92 - .L_91)
	.align		4
.L_91:
        /*01e4*/ 	.word	index@($_ZN5flash24flash_fwd_splitkv_kernelI23Flash_fwd_kernel_traitsILi32ELi64ELi128ELi4ELb0ELb0EN7cutlass6half_tE19Flash_kernel_traitsILi32ELi64ELi128ELi4ES3_EELb0ELb1ELb1ELb0ELb0ELb0ELb0ELb0EEEvNS_16Flash_fwd_paramsE$_ZN5flash30compute_attn_1rowblock_splitkvI23Flash_fwd_kernel_traitsILi32ELi64ELi128ELi4ELb0ELb0EN7cutlass6half_tE19Flash_kernel_traitsILi32ELi64ELi128ELi4ES3_EELb0ELb1ELb1ELb0ELb0ELb0ELb0ELb0ENS_16Flash_fwd_paramsEEEvRKT8_iiiii)
        /*01e8*/ 	.word	0x00000000


	//----- nvinfo : EIATTR_FRAME_SIZE
	.align		4
.L_92:
        /*01ec*/ 	.byte	0x04, 0x11
        /*01ee*/ 	.short	(.L_94 - .L_93)
	.align		4
.L_93:
        /*01f0*/ 	.word	index@(_ZN5flash24flash_fwd_splitkv_kernelI23Flash_fwd_kernel_traitsILi32ELi64ELi128ELi4ELb0ELb0EN7cutlass6half_tE19Flash_kernel_traitsILi32ELi64ELi128ELi4ES3_EELb0ELb1ELb1ELb0ELb0ELb0ELb0ELb0EEEvNS_16Flash_fwd_paramsE)
        /*01f4*/ 	.word	0x00000000


	//----- nvinfo : EIATTR_REGCOUNT
	.align		4
.L_94:
        /*01f8*/ 	.byte	0x04, 0x2f
        /*01fa*/ 	.short	(.L_96 - .L_95)
	.align		4
.L_95:
        /*01fc*/ 	.word	index@(_ZN5flash24flash_fwd_splitkv_kernelI23Flash_fwd_kernel_traitsILi32ELi64ELi128ELi4ELb0ELb0EN7cutlass6half_tE19Flash_kernel_traitsILi32ELi64ELi128ELi4ES3_EELb0ELb1ELb0ELb0ELb1ELb1ELb0ELb0EEEvNS_16Flash_fwd_paramsE)
        /*0200*/ 	.word	0x000000ec


	//----- nvinfo : EIATTR_FRAME_SIZE
	.align		4
.L_96:
        /*0204*/ 	.byte	0x04, 0x11
        /*0206*/ 	.short	(.L_98 - .L_97)
	.align		4
.L_97:
        /*0208*/ 	.word	index@($_ZN5flash24flash_fwd_splitkv_kernelI23Flash_fwd_kernel_traitsILi32ELi64ELi128ELi4ELb0ELb0EN7cutlass6half_tE19Flash_kernel_traitsILi32ELi64ELi128ELi4ES3_EELb0ELb1ELb0ELb0ELb1ELb1ELb0ELb0EEEvNS_16Flash_fwd_paramsE$_ZN5flash30compute_attn_1rowblock_splitkvI23Flash_fwd_kernel_traitsILi32ELi64ELi128ELi4ELb0ELb0EN7cutlass6half_tE19Flash_kernel_traitsILi32ELi64ELi128ELi4ES3_EELb0ELb1ELb0ELb0ELb1ELb1ELb0ELb0ENS_16Flash_fwd_paramsEEEvRKT8_iiiii)
        /*020c*/ 	.word	0x00000000


	//----- nvinfo : EIATTR_FRAME_SIZE
	.align		4
.L_98:
        /*0210*/ 	.byte	0x04, 0x11
        /*0212*/ 	.short	(.L_100 - .L_99)
	.align		4
.L_99:
        /*0214*/ 	.word	index@(_ZN5flash24flash_fwd_splitkv_kernelI23Flash_fwd_kernel_traitsILi32ELi64ELi128ELi4ELb0ELb0EN7cutlass6half_tE19Flash_kernel_traitsILi32ELi64ELi128ELi4ES3_EELb0ELb1ELb0ELb0ELb1ELb1ELb0ELb0EEEvNS_16Flash_fwd_paramsE)
        /*0218*/ 	.word	0x00000000


	//----- nvinfo : EIATTR_REGCOUNT
	.align		4
.L_100:
        /*021c*/ 	.byte	0x04, 0x2f
        /*021e*/ 	.short	(.L_102 - .L_101)
	.align		4
.L_101:
        /*0220*/ 	.word	index@(_ZN5flash24flash_fwd_splitkv_kernelI23Flash_fwd_kernel_traitsILi32ELi64ELi128ELi4ELb0ELb0EN7cutlass6half_tE19Flash_kernel_traitsILi32ELi64ELi128ELi4ES3_EELb0ELb1ELb0ELb0ELb1ELb0ELb0ELb0EEEvNS_16Flash_fwd_paramsE)
        /*0224*/ 	.word	0x000000f0


	//----- nvinfo : EIATTR_FRAME_SIZE
	.align		4
.L_102:
        /*0228*/ 	.byte	0x04, 0x11
        /*022a*/ 	.short	(.L_104 - .L_103)
	.align		4
.L_103:
        /*022c*/ 	.word	index@($_ZN5flash24flash_fwd_splitkv_kernelI23Flash_fwd_kernel_traitsILi32ELi64ELi128ELi4ELb0ELb0EN7cutlass6half_tE19Flash_kernel_traitsILi32ELi64ELi128ELi4ES3_EELb0ELb1ELb0ELb0ELb1ELb0ELb0ELb0EEEvNS_16Flash_fwd_paramsE$_ZN5flash30compute_attn_1rowblock_splitkvI23Flash_fwd_kernel_traitsILi32ELi64ELi128ELi4ELb0ELb0EN7cutlass6half_tE19Flash_kernel_traitsILi32ELi64ELi128ELi4ES3_EELb0ELb1ELb0ELb0ELb1ELb0ELb0ELb0ENS_16Flash_fwd_paramsEEEvRKT8_iiiii)
        /*0230*/ 	.word	0x00000000


	//----- nvinfo : EIATTR_FRAME_SIZE
	.align		4
.L_104:
        /*0234*/ 	.byte	0x04, 0x11
        /*0236*/ 	.short	(.L_106 - .L_105)
	.align		4
.L_105:
        /*0238*/ 	.word	index@(_ZN5flash24flash_fwd_splitkv_kernelI23Flash_fwd_kernel_traitsILi32ELi64ELi128ELi4ELb0ELb0EN7cutlass6half_tE19Flash_kernel_traitsILi32ELi64ELi128ELi4ES3_EELb0ELb1ELb0ELb0ELb1ELb0ELb0ELb0EEEvNS_16Flash_fwd_paramsE)
        /*023c*/ 	.word	0x00000000


	//----- nvinfo : EIATTR_REGCOUNT
	.align		4
.L_106:
        /*0240*/ 	.byte	0x04, 0x2f
        /*0242*/ 	.short	(.L_108 - .L_107)
	.align		4
.L_107:
        /*0244*/ 	.word	index@(_ZN5flash24flash_fwd_splitkv_kernelI23Flash_fwd_kernel_traitsILi32ELi64ELi128ELi4ELb0ELb0EN7cutlass6half_tE19Flash_kernel_traitsILi32ELi64ELi128ELi4ES3_EELb0ELb0ELb1ELb0ELb0ELb1ELb1ELb1EEEvNS_16Flash_fwd_paramsE)
        /*0248*/ 	.word	0x000000a8


	//----- nvinfo : EIATTR_FRAME_SIZE
	.align		4
.L_108:
        /*024c*/ 	.byte	0x04, 0x11
        /*024e*/ 	.short	(.L_110 - .L_109)
	.align		4
.L_109:
        /*0250*/ 	.word	index@($_ZN5flash24flash_fwd_splitkv_kernelI23Flash_fwd_kernel_traitsILi32ELi64ELi128ELi4ELb0ELb0EN7cutlass6half_tE19Flash_kernel_traitsILi32ELi64ELi128ELi4ES3_EELb0ELb0ELb1ELb0ELb0ELb1ELb1ELb1EEEvNS_16Flash_fwd_paramsE$_ZN5flash30compute_attn_1rowblock_splitkvI23Flash_fwd_kernel_traitsILi32ELi64ELi128ELi4ELb0ELb0EN7cutlass6half_tE19Flash_kernel_traitsILi32ELi64ELi128ELi4ES3_EELb0ELb0ELb1ELb0ELb0ELb1ELb1ELb1ENS_16Flash_fwd_paramsEEEvRKT8_iiiii)
        /*0254*/ 	.word	0x00000000


	//----- nvinfo : EIATTR_FRAME_SIZE
	.align		4
.L_110:
        /*0258*/ 	.byte	0x04, 0x11
        /*025a*/ 	.short	(.L_112 - .L_111)
	.align		4
.L_111:
        /*025c*/ 	.word	index@(_ZN5flash24flash_fwd_splitkv_kernelI23Flash_fwd_kernel_traitsILi32ELi64ELi128ELi4ELb0ELb0EN7cutlass6half_tE19Flash_kernel_traitsILi32ELi64ELi128ELi4ES3_EELb0ELb0ELb1ELb0ELb0ELb1ELb1ELb1EEEvNS_16Flash_fwd_paramsE)
        /*0260*/ 	.word	0x00000000


	//----- nvinfo : EIATTR_REGCOUNT
	.align		4
.L_112:
        /*0264*/ 	.byte	0x04, 0x2f
        /*0266*/ 	.short	(.L_114 - .L_113)
	.align		4
.L_113:
        /*0268*/ 	.word	index@(_ZN5flash24flash_fwd_splitkv_kernelI23Flash_fwd_kernel_traitsILi32ELi64ELi128ELi4ELb0ELb0EN7cutlass6half_tE19Flash_kernel_traitsILi32ELi64ELi128ELi4ES3_EELb0ELb0ELb1ELb0ELb0ELb0ELb1ELb1EEEvNS_16Flash_fwd_paramsE)
        /*026c*/ 	.word	0x000000a1


	//----- nvinfo : EIATTR_FRAME_SIZE
	.align		4
.L_114:
        /*0270*/ 	.byte	0x04, 0x11
        /*0272*/ 	.short	(.L_116 - .L_115)
	.align		4
.L_115:
        /*0274*/ 	.word	index@($_ZN5flash24flash_fwd_splitkv_kernelI23Flash_fwd_kernel_traitsILi32ELi64ELi128ELi4ELb0ELb0EN7cutlass6half_tE19Flash_kernel_traitsILi32ELi64ELi128ELi4ES3_EELb0ELb0ELb1ELb0ELb0ELb0ELb1ELb1EEEvNS_16Flash_fwd_paramsE$_ZN5flash30compute_attn_1rowblock_splitkvI23Flash_fwd_kernel_traitsILi32ELi64ELi128ELi4ELb0ELb0EN7cutlass6half_tE19Flash_kernel_traitsILi32ELi64ELi128ELi4ES3_EELb0ELb0ELb1ELb0ELb0ELb0ELb1ELb1ENS_16Flash_fwd_paramsEEEvRKT8_iiiii)
        /*0278*/ 	.word	0x00000000


	//----- nvinfo : EIATTR_FRAME_SIZE
	.align		4
.L_116:
        /*027c*/ 	.byte	0x04, 0x11
        /*027e*/ 	.short	(.L_118 - .L_117)
	.align		4
.L_117:
        /*0280*/ 	.word	index@(_ZN5flash24flash_fwd_splitkv_kernelI23Flash_fwd_kernel_traitsILi32ELi64ELi128ELi4ELb0ELb0EN7cutlass6half_tE19Flash_kernel_traitsILi32ELi64ELi128ELi4ES3_EELb0ELb0ELb1ELb0ELb0ELb0ELb1ELb1EEEvNS_16Flash_fwd_paramsE)
        /*0284*/ 	.word	0x00000000


	//----- nvinfo : EIATTR_REGCOUNT
	.align		4
.L_118:
        /*0288*/ 	.byte	0x04, 0x2f
        /*028a*/ 	.short	(.L_120 - .L_119)
	.align		4
.L_119:
        /*028c*/ 	.word	index@(_ZN5flash24flash_fwd_splitkv_kernelI23Flash_fwd_kernel_traitsILi32ELi64ELi128ELi4ELb0ELb0EN7cutlass6half_tE19Flash_kernel_traitsILi32ELi64ELi128ELi4ES3_EELb0ELb0ELb0ELb0ELb1ELb1ELb1ELb1EEEvNS_16Flash_fwd_paramsE)
        /*0290*/ 	.word	0x000000a5


	//----- nvinfo : EIATTR_FRAME_SIZE
	.align		4
.L_120:
        /*0294*/ 	.byte	0x04, 0x11
        /*0296*/ 	.short	(.L_122 - .L_121)
	.align		4
.L_121:
        /*0298*/ 	.word	index@($_ZN5flash24flash_fwd_splitkv_kernelI23Flash_fwd_kernel_traitsILi32ELi64ELi128ELi4ELb0ELb0EN7cutlass6half_tE19Flash_kernel_traitsILi32ELi64ELi128ELi4ES3_EELb0ELb0ELb0ELb0ELb1ELb1ELb1ELb1EEEvNS_16Flash_fwd_paramsE$_ZN5flash30compute_attn_1rowblock_splitkvI23Flash_fwd_kernel_traitsILi32ELi64ELi128ELi4ELb0ELb0EN7cutlass6half_tE19Flash_kernel_traitsILi32ELi64ELi128ELi4ES3_EELb0ELb0ELb0ELb0ELb1ELb1ELb1ELb1ENS_16Flash_fwd_paramsEEEvRKT8_iiiii)
        /*029c*/ 	.word	0x00000000


	//----- nvinfo : EIATTR_FRAME_SIZE
	.align		4
.L_122:
        /*02a0*/ 	.byte	0x04, 0x11
        /*02a2*/ 	.short	(.L_124 - .L_123)
	.align		4
.L_123:
        /*02a4*/ 	.word	index@(_ZN5flash24flash_fwd_splitkv_kernelI23Flash_fwd_kernel_traitsILi32ELi64ELi128ELi4ELb0ELb0EN7cutlass6half_tE19Flash_kernel_traitsILi32ELi64ELi128ELi4ES3_EELb0ELb0ELb0ELb0ELb1ELb1ELb1ELb1EEEvNS_16Flash_fwd_paramsE)
        /*02a8*/ 	.word	0x00000000


	//----- nvinfo : EIATTR_REGCOUNT
	.align		4
.L_124:
        /*02ac*/ 	.byte	0x04, 0x2f
        /*02ae*/ 	.short	(.L_126 - .L_125)
	.align		4
.L_125:
        /*02b0*/ 	.word	index@(_ZN5flash24flash_fwd_splitkv_kernelI23Flash_fwd_kernel_traitsILi32ELi64ELi128ELi4ELb0ELb0EN7cutlass6half_tE19Flash_kernel_traitsILi32ELi64ELi128ELi4ES3_EELb0ELb0ELb0ELb0ELb1ELb0ELb1ELb1EEEvNS_16Flash_fwd_paramsE)
        /*02b4*/ 	.word	0x000000a7


	//----- nvinfo : EIATTR_FRAME_SIZE
	.align		4
.L_126:
        /*02b8*/ 	.byte	0x04, 0x11
        /*02ba*/ 	.short	(.L_128 - .L_127)
	.align		4
.L_127:
        /*02bc*/ 	.word	index@($_ZN5flash24flash_fwd_splitkv_kernelI23Flash_fwd_kernel_traitsILi32ELi64ELi128ELi4ELb0ELb0EN7cutlass6half_tE19Flash_kernel_traitsILi32ELi64ELi128ELi4ES3_EELb0ELb0ELb0ELb0ELb1ELb0ELb1ELb1EEEvNS_16Flash_fwd_paramsE$_ZN5flash30compute_attn_1rowblock_splitkvI23Flash_fwd_kernel_traitsILi32ELi64ELi128ELi4ELb0ELb0EN7cutlass6half_tE19Flash_kernel_traitsILi32ELi64ELi128ELi4ES3_EELb0ELb0ELb0ELb0ELb1ELb0ELb1ELb1ENS_16Flash_fwd_paramsEEEvRKT8_iiiii)
        /*02c0*/ 	.word	0x00000000


	//----- nvinfo : EIATTR_FRAME_SIZE
	.align		4
.L_128:
        /*02c4*/ 	.byte	0x04, 0x11
        /*02c6*/ 	.short	(.L_130 - .L_129)
	.align		4
.L_129:
        /*02c8*/ 	.word	index@(_ZN5flash24flash_fwd_splitkv_kernelI23Flash_fwd_kernel_traitsILi32ELi64ELi128ELi4ELb0ELb0EN7cutlass6half_tE19Flash_kernel_traitsILi32ELi64ELi128ELi4ES3_EELb0ELb0ELb0ELb0ELb1ELb0ELb1ELb1EEEvNS_16Flash_fwd_paramsE)
        /*02cc*/ 	.word	0x00000000


	//----- nvinfo : EIATTR_REGCOUNT
	.align		4
.L_130:
        /*02d0*/ 	.byte	0x04, 0x2f
        /*02d2*/ 	.short	(.L_132 - .L_131)
	.align		4
.L_131:
        /*02d4*/ 	.word	index@(_ZN5flash24flash_fwd_splitkv_kernelI23Flash_fwd_kernel_traitsILi32ELi64ELi128ELi4ELb0ELb0EN7cutlass6half_tE19Flash_kernel_traitsILi32ELi64ELi128ELi4ES3_EELb0ELb0ELb1ELb0ELb0ELb1ELb1ELb0EEEvNS_16Flash_fwd_paramsE)
        /*02d8*/ 	.word	0x000000a1


	//----- nvinfo : EIATTR_FRAME_SIZE
	.align		4
.L_132:
        /*02dc*/ 	.byte	0x04, 0x11
        /*02de*/ 	.short	(.L_134 - .L_133)
	.align		4
.L_133:
        /*02e0*/ 	.word	index@($_ZN5flash24flash_fwd_splitkv_kernelI23Flash_fwd_kernel_traitsILi32ELi64ELi128ELi4ELb0ELb0EN7cutlass6half_tE19Flash_kernel_traitsILi32ELi64ELi128ELi4ES3_EELb0ELb0ELb1ELb0ELb0ELb1ELb1ELb0EEEvNS_16Flash_fwd_paramsE$_ZN5flash30compute_attn_1rowblock_splitkvI23Flash_fwd_kernel_traitsILi32ELi64ELi128ELi4ELb0ELb0EN7cutlass6half_tE19Flash_kernel_traitsILi32ELi64ELi128ELi4ES3_EELb0ELb0ELb1ELb0ELb0ELb1ELb1ELb0ENS_16Flash_fwd_paramsEEEvRKT8_iiiii)
        /*02e4*/ 	.word	0x00000000


	//----- nvinfo : EIATTR_FRAME_SIZE
	.align		4
.L_134:
        /*02e8*/ 	.byte	0x04, 0x11
        /*02ea*/ 	.short	(.L_136 - .L_135)
	.align		4
.L_135:
        /*02ec*/ 	.word	index@(_ZN5flash24flash_fwd_splitkv_kernelI23Flash_fwd_kernel_traitsILi32ELi64ELi128ELi4ELb0ELb0EN7cutlass6half_tE19Flash_kernel_traitsILi32ELi64ELi128ELi4ES3_EELb0ELb0ELb1ELb0ELb0ELb1ELb1ELb0EEEvNS_16Flash_fwd_paramsE)
        /*02f0*/ 	.word	0x00000000


	//----- nvinfo : EIATTR_REGCOUNT
	.align		4
.L_136:
        /*02f4*/ 	.byte	0x04, 0x2f
        /*02f6*/ 	.short	(.L_138 - .L_137)
	.align		4
.L_137:
        /*02f8*/ 	.word	index@(_ZN5flash24flash_fwd_splitkv_kernelI23Flash_fwd_kernel_traitsILi32ELi64ELi128ELi4ELb0ELb0EN7cutlass6half_tE19Flash_kernel_traitsILi32ELi64ELi128ELi4ES3_EELb0ELb0ELb1ELb0ELb0ELb0ELb1ELb0EEEvNS_16Flash_fwd_paramsE)
        /*02fc*/ 	.word	0x000000a6


	//----- nvinfo : EIATTR_FRAME_SIZE
	.align		4
.L_138:
        /*0300*/ 	.byte	0x04, 0x11
        /*0302*/ 	.short	(.L_140 - .L_139)
	.align		4
.L_139:
        /*0304*/ 	.word	index@($_ZN5flash24flash_fwd_splitkv_kernelI23Flash_fwd_kernel_traitsILi32ELi64ELi128ELi4ELb0ELb0EN7cutlass6half_tE19Flash_kernel_traitsILi32ELi64ELi128ELi4ES3_EELb0ELb0ELb1ELb0ELb0ELb0ELb1ELb0EEEvNS_16Flash_fwd_paramsE$_ZN5flash30compute_attn_1rowblock_splitkvI23Flash_fwd_kernel_traitsILi32ELi64ELi128ELi4ELb0ELb0EN7cutlass6half_tE19Flash_kernel_traitsILi32ELi64ELi128ELi4ES3_EELb0ELb0ELb1ELb0ELb0ELb0ELb1ELb0ENS_16Flash_fwd_paramsEEEvRKT8_iiiii)
        /*0308*/ 	.word	0x00000000


	//----- nvinfo : EIATTR_FRAME_SIZE
	.align		4
.L_140:
        /*030c*/ 	.byte	0x04, 0x11
        /*030e*/ 	.short	(.L_142 - .L_141)
	.align		4
.L_141:
        /*0310*/ 	.word	index@(_ZN5flash24flash_fwd_splitkv_kernelI23Flash_fwd_kernel_traitsILi32ELi64ELi128ELi4ELb0ELb0EN7cutlass6half_tE19Flash_kernel_traitsILi32ELi64ELi128ELi4ES3_EELb0ELb0ELb1ELb0ELb0ELb0ELb1ELb0EEEvNS_16Flash_fwd_paramsE)
        /*0314*/ 	.word	0x00000000


	//----- nvinfo : EIATTR_REGCOUNT
	.align		4
.L_142:
        /*0318*/ 	.byte	0x04, 0x2f
        /*031a*/ 	.short	(.L_144 - .L_143)
	.align		4
.L_143:
        /*031c*/ 	.word	index@(_ZN5flash24flash_fwd_splitkv_kernelI23Flash_fwd_kernel_traitsILi32ELi64ELi128ELi4ELb0ELb0EN7cutlass6half_tE19Flash_kernel_traitsILi32ELi64ELi128ELi4ES3_EELb0ELb0ELb0ELb1ELb1ELb1ELb1ELb0EEEvNS_16Flash_fwd_paramsE)
        /*0320*/ 	.word	0x000000fe


	//----- nvinfo : EIATTR_FRAME_SIZE
	.align		4
.L_144:
        /*0324*/ 	.byte	0x04, 0x11
        /*0326*/ 	.short	(.L_146 - .L_145)
	.align		4
.L_145:
        /*0328*/ 	.word	index@($_ZN5flash24flash_fwd_splitkv_kernelI23Flash_fwd_kernel_traitsILi32ELi64ELi128ELi4ELb0ELb0EN7cutlass6half_tE19Flash_kernel_traitsILi32ELi64ELi128ELi4ES3_EELb0ELb0ELb0ELb1ELb1ELb1ELb1ELb0EEEvNS_16Flash_fwd_paramsE$_ZN5flash30compute_attn_1rowblock_splitkvI23Flash_fwd_kernel_traitsILi32ELi64ELi128ELi4ELb0ELb0EN7cutlass6half_tE19Flash_kernel_traitsILi32ELi64ELi128ELi4ES3_EELb0ELb0ELb0ELb1ELb1ELb1ELb1ELb0ENS_16Flash_fwd_paramsEEEvRKT8_iiiii)
        /*032c*/ 	.word	0x00000000


	//----- nvinfo : EIATTR_FRAME_SIZE
	.align		4
.L_146:
        /*0330*/ 	.byte	0x04, 0x11
        /*0332*/ 	.short	(.L_148 - .L_147)
	.align		4
.L_147:
        /*0334*/ 	.word	index@(_ZN5flash24flash_fwd_splitkv_kernelI23Flash_fwd_kernel_traitsILi32ELi64ELi128ELi4ELb0ELb0EN7cutlass6half_tE19Flash_kernel_traitsILi32ELi64ELi128ELi4ES3_EELb0ELb0ELb0ELb1ELb1ELb1ELb1ELb0EEEvNS_16Flash_fwd_paramsE)
        /*0338*/ 	.word	0x00000000


	//----- nvinfo : EIATTR_REGCOUNT
	.align		4
.L_148:
        /*033c*/ 	.byte	0x04, 0x2f
        /*033e*/ 	.short	(.L_150 - .L_149)
	.align		4
.L_149:
        /*0340*/ 	.word	index@(_ZN5flash24flash_fwd_splitkv_kernelI23Flash_fwd_kernel_traitsILi32ELi64ELi128ELi4ELb0ELb0EN7cutlass6half_tE19Flash_kernel_traitsILi32ELi64ELi128ELi4ES3_EELb0ELb0ELb0ELb1ELb1ELb0ELb1ELb0EEEvNS_16Flash_fwd_paramsE)
        /*0344*/ 	.word	0x000000a7


	//----- nvinfo : EIATTR_FRAME_SIZE
	.align		4
.L_150:
        /*0348*/ 	.byte	0x04, 0x11
        /*034a*/ 	.short	(.L_152 - .L_151)
	.align		4
.L_151:
        /*034c*/ 	.word	index@($_ZN5flash24flash_fwd_splitkv_kernelI23Flash_fwd_kernel_traitsILi32ELi64ELi128ELi4ELb0ELb0EN7cutlass6half_tE19Flash_kernel_traitsILi32ELi64ELi128ELi4ES3_EELb0ELb0ELb0ELb1ELb1ELb0ELb1ELb0EEEvNS_16Flash_fwd_paramsE$_ZN5flash30compute_attn_1rowblock_splitkvI23Flash_fwd_kernel_traitsILi32ELi64ELi128ELi4ELb0ELb0EN7cutlass6half_tE19Flash_kernel_traitsILi32ELi64ELi128ELi4ES3_EELb0ELb0ELb0ELb1ELb1ELb0ELb1ELb0ENS_16Flash_fwd_paramsEEEvRKT8_iiiii)
        /*0350*/ 	.word	0x00000000


	//----- nvinfo : EIATTR_FRAME_SIZE
	.align		4
.L_152:
        /*0354*/ 	.byte	0x04, 0x11
        /*0356*/ 	.short	(.L_154 - .L_153)
	.align		4
.L_153:
        /*0358*/ 	.word	index@(_ZN5flash24flash_fwd_splitkv_kernelI23Flash_fwd_kernel_traitsILi32ELi64ELi128ELi4ELb0ELb0EN7cutlass6half_tE19Flash_kernel_traitsILi32ELi64ELi128ELi4ES3_EELb0ELb0ELb0ELb1ELb1ELb0ELb1ELb0EEEvNS_16Flash_fwd_paramsE)
        /*035c*/ 	.word	0x00000000


	//----- nvinfo : EIATTR_REGCOUNT
	.align		4
.L_154:
        /*0360*/ 	.byte	0x04, 0x2f
        /*0362*/ 	.short	(.L_156 - .L_155)
	.align		4
.L_155:
        /*0364*/ 	.word	index@(_ZN5flash24flash_fwd_splitkv_kernelI23Flash_fwd_kernel_traitsILi32ELi64ELi128ELi4ELb0ELb0EN7cutlass6half_tE19Flash_kernel_traitsILi32ELi64ELi128ELi4ES3_EELb0ELb0ELb1ELb0ELb0ELb1ELb0ELb1EEEvNS_16Flash_fwd_paramsE)
        /*0368*/ 	.word	0x000000a8


	//----- nvinfo : EIATTR_FRAME_SIZE
	.align		4
.L_156:
        /*036c*/ 	.byte	0x04, 0x11
        /*036e*/ 	.short	(.L_158 - .L_157)
	.align		4
.L_157:
        /*0370*/ 	.word	index@($_ZN5flash24flash_fwd_splitkv_kernelI23Flash_fwd_kernel_traitsILi32ELi64ELi128ELi4ELb0ELb0EN7cutlass6half_tE19Flash_kernel_traitsILi32ELi64ELi128ELi4ES3_EELb0ELb0ELb1ELb0ELb0ELb1ELb0ELb1EEEvNS_16Flash_fwd_paramsE$_ZN5flash30compute_attn_1rowblock_splitkvI23Flash_fwd_kernel_traitsILi32ELi64ELi128ELi4ELb0ELb0EN7cutlass6half_tE19Flash_kernel_traitsILi32ELi64ELi128ELi4ES3_EELb0ELb0ELb1ELb0ELb0ELb1ELb0ELb1ENS_16Flash_fwd_paramsEEEvRKT8_iiiii)
        /*0374*/ 	.word	0x00000000


	//----- nvinfo : EIATTR_FRAME_SIZE
	.align		4
.L_158:
        /*0378*/ 	.byte	0x04, 0x11
        /*037a*/ 	.short	(.L_160 - .L_159)
	.align		4
.L_159:
        /*037c*/ 	.word	index@(_ZN5flash24flash_fwd_splitkv_kernelI23Flash_fwd_kernel_traitsILi32ELi64ELi128ELi4ELb0ELb0EN7cutlass6half_tE19Flash_kernel_traitsILi32ELi64ELi128ELi4ES3_EELb0ELb0ELb1ELb0ELb0ELb1ELb0ELb1EEEvNS_16Flash_fwd_paramsE)
        /*0380*/ 	.word	0x00000000


	//----- nvinfo : EIATTR_REGCOUNT
	.align		4
.L_160:
        /*0384*/ 	.byte	0x04, 0x2f
        /*0386*/ 	.short	(.L_162 - .L_161)
	.align		4
.L_161:
        /*0388*/ 	.word	index@(_ZN5flash24flash_fwd_splitkv_kernelI23Flash_fwd_kernel_traitsILi32ELi64ELi128ELi4ELb0ELb0EN7cutlass6half_tE19Flash_kernel_traitsILi32ELi64ELi128ELi4ES3_EELb0ELb0ELb1ELb0ELb0ELb0ELb0ELb1EEEvNS_16Flash_fwd_paramsE)
        /*038c*/ 	.word	0x000000a2


	//----- nvinfo : EIATTR_FRAME_SIZE
	.align		4
.L_162:
        /*0390*/ 	.byte	0x04, 0x11
        /*0392*/ 	.short	(.L_164 - .L_163)
	.align		4
.L_163:
        /*0394*/ 	.word	index@($_ZN5flash24flash_fwd_splitkv_kernelI23Flash_fwd_kernel_traitsILi32ELi64ELi128ELi4ELb0ELb0EN7cutlass6half_tE19Flash_kernel_traitsILi32ELi64ELi128ELi4ES3_EELb0ELb0ELb1ELb0ELb0ELb0ELb0ELb1EEEvNS_16Flash_fwd_paramsE$_ZN5flash30compute_attn_1rowblock_splitkvI23Flash_fwd_kernel_traitsILi32ELi64ELi128ELi4ELb0ELb0EN7cutlass6half_tE19Flash_kernel_traitsILi32ELi64ELi128ELi4ES3_EELb0ELb0ELb1ELb0ELb0ELb0ELb0ELb1ENS_16Flash_fwd_paramsEEEvRKT8_iiiii)
        /*0398*/ 	.word	0x00000000


	//----- nvinfo : EIATTR_FRAME_SIZE
	.align		4
.L_164:
        /*039c*/ 	.byte	0x04, 0x11
        /*039e*/ 	.short	(.L_166 - .L_165)
	.align		4
.L_165:
        /*03a0*/ 	.word	index@(_ZN5flash24flash_fwd_splitkv_kernelI23Flash_fwd_kernel_traitsILi32ELi64ELi128ELi4ELb0ELb0EN7cutlass6half_tE19Flash_kernel_traitsILi32ELi64ELi128ELi4ES3_EELb0ELb0ELb1ELb0ELb0ELb0ELb0ELb1EEEvNS_16Flash_fwd_paramsE)
        /*03a4*/ 	.word	0x00000000


	//----- nvinfo : EIATTR_REGCOUNT
	.align		4
.L_166:
        /*03a8*/ 	.byte	0x04, 0x2f
        /*03aa*/ 	.short	(.L_168 - .L_167)
	.align		4
.L_167:
        /*03ac*/ 	.word	index@(_ZN5flash24flash_fwd_splitkv_kernelI23Flash_fwd_kernel_traitsILi32ELi64ELi128ELi4ELb0ELb0EN7cutlass6half_tE19Flash_kernel_traitsILi32ELi64ELi128ELi4ES3_EELb0ELb0ELb0ELb0ELb1ELb1ELb0ELb1EEEvNS_16Flash_fwd_paramsE)
        /*03b0*/ 	.word	0x000000a5


	//----- nvinfo : EIATTR_FRAME_SIZE
	.align		4
.L_168:
        /*03b4*/ 	.byte	0x04, 0x11
        /*03b6*/ 	.short	(.L_170 - .L_169)
	.align		4
.L_169:
        /*03b8*/ 	.word	index@($_ZN5flash24flash_fwd_splitkv_kernelI23Flash_fwd_kernel_traitsILi32ELi64ELi128ELi4ELb0ELb0EN7cutlass6half_tE19Flash_kernel_traitsILi32ELi64ELi128ELi4ES3_EELb0ELb0ELb0ELb0ELb1ELb1ELb0ELb1EEEvNS_16Flash_fwd_paramsE$_ZN5flash30compute_attn_1rowblock_splitkvI23Flash_fwd_kernel_traitsILi32ELi64ELi128ELi4ELb0ELb0EN7cutlass6half_tE19Flash_kernel_traitsILi32ELi64ELi128ELi4ES3_EELb0ELb0ELb0ELb0ELb1ELb1ELb0ELb1ENS_16Flash_fwd_paramsEEEvRKT8_iiiii)
        /*03bc*/ 	.word	0x00000000


	//----- nvinfo : EIATTR_FRAME_SIZE
	.align		4
.L_170:
        /*03c0*/ 	.byte	0x04, 0x11
        /*03c2*/ 	.short	(.L_172 - .L_171)
	.align		4
.L_171:
        /*03c4*/ 	.word	index@(_ZN5flash24flash_fwd_splitkv_kernelI23Flash_fwd_kernel_traitsILi32ELi64ELi128ELi4ELb0ELb0EN7cutlass6half_tE19Flash_kernel_traitsILi32ELi64ELi128ELi4ES3_EELb0ELb0ELb0ELb0ELb1ELb1ELb0ELb1EEEvNS_16Flash_fwd_paramsE)
        /*03c8*/ 	.word	0x00000000


	//----- nvinfo : EIATTR_REGCOUNT
	.align		4
.L_172:
        /*03cc*/ 	.byte	0x04, 0x2f
        /*03ce*/ 	.short	(.L_174 - .L_173)
	.align		4
.L_173:
        /*03d0*/ 	.word	index@(_ZN5flash24flash_fwd_splitkv_kernelI23Flash_fwd_kernel_traitsILi32ELi64ELi128ELi4ELb0ELb0EN7cutlass6half_tE19Flash_kernel_traitsILi32ELi64ELi128ELi4ES3_EELb0ELb0ELb0ELb0ELb1ELb0ELb0ELb1EEEvNS_16Flash_fwd_paramsE)
        /*03d4*/ 	.word	0x000000a7


	//----- nvinfo : EIATTR_FRAME_SIZE
	.align		4
.L_174:
        /*03d8*/ 	.byte	0x04, 0x11
        /*03da*/ 	.short	(.L_176 - .L_175)
	.align		4
.L_175:
        /*03dc*/ 	.word	index@($_ZN5flash24flash_fwd_splitkv_kernelI23Flash_fwd_kernel_traitsILi32ELi64ELi128ELi4ELb0ELb0EN7cutlass6half_tE19Flash_kernel_traitsILi32ELi64ELi128ELi4ES3_EELb0ELb0ELb0ELb0ELb1ELb0ELb0ELb1EEEvNS_16Flash_fwd_paramsE$_ZN5flash30compute_attn_1rowblock_splitkvI23Flash_fwd_kernel_traitsILi32ELi64ELi128ELi4ELb0ELb0EN7cutlass6half_tE19Flash_kernel_traitsILi32ELi64ELi128ELi4ES3_EELb0ELb0ELb0ELb0ELb1ELb0ELb0ELb1ENS_16Flash_fwd_paramsEEEvRKT8_iiiii)
        /*03e0*/ 	.word	0x00000000


	//----- nvinfo : EIATTR_FRAME_SIZE
	.align		4
.L_176:
        /*03e4*/ 	.byte	0x04, 0x11
        /*03e6*/ 	.short	(.L_178 - .L_177)
	.align		4
.L_177:
        /*03e8*/ 	.word	index@(_ZN5flash24flash_fwd_splitkv_kernelI23Flash_fwd_kernel_traitsILi32ELi64ELi128ELi4ELb0ELb0EN7cutlass6half_tE19Flash_kernel_traitsILi32ELi64ELi128ELi4ES3_EELb0ELb0ELb0ELb0ELb1ELb0ELb0ELb1EEEvNS_16Flash_fwd_paramsE)
        /*03ec*/ 	.word	0x00000000


	//----- nvinfo : EIATTR_REGCOUNT
	.align		4
.L_178:
        /*03f0*/ 	.byte	0x04, 0x2f
        /*03f2*/ 	.short	(.L_180 - .L_179)
	.align		4
.L_179:
        /*03f4*/ 	.word	index@(_ZN5flash24flash_fwd_splitkv_kernelI23Flash_fwd_kernel_traitsILi32ELi64ELi128ELi4ELb0ELb0EN7cutlass6half_tE19Flash_kernel_traitsILi32ELi64ELi128ELi4ES3_EELb0ELb0ELb1ELb0ELb0ELb1ELb0ELb0EEEvNS_16Flash_fwd_paramsE)
        /*03f8*/ 	.word	0x000000a3


	//----- nvinfo : EIATTR_FRAME_SIZE
	.align		4
.L_180:
        /*03fc*/ 	.byte	0x04, 0x11
        /*03fe*/ 	.short	(.L_182 - .L_181)
	.align		4
.L_181:
        /*0400*/ 	.word	index@($_ZN5flash24flash_fwd_splitkv_kernelI23Flash_fwd_kernel_traitsILi32ELi64ELi128ELi4ELb0ELb0EN7cutlass6half_tE19Flash_kernel_traitsILi32ELi64ELi128ELi4ES3_EELb0ELb0ELb1ELb0ELb0ELb1ELb0ELb0EEEvNS_16Flash_fwd_paramsE$_ZN5flash30compute_attn_1rowblock_splitkvI23Flash_fwd_kernel_traitsILi32ELi64ELi128ELi4ELb0ELb0EN7cutlass6half_tE19Flash_kernel_traitsILi32ELi64ELi128ELi4ES3_EELb0ELb0ELb1ELb0ELb0ELb1ELb0ELb0ENS_16Flash_fwd_paramsEEEvRKT8_iiiii)
        /*0404*/ 	.word	0x00000000


	//----- nvinfo : EIATTR_FRAME_SIZE
	.align		4
.L_182:
        /*0408*/ 	.byte	0x04, 0x11
        /*040a*/ 	.short	(.L_184 - .L_183)
	.align		4
.L_183:
        /*040c*/ 	.word	index@(_ZN5flash24flash_fwd_splitkv_kernelI23Flash_fwd_kernel_traitsILi32ELi64ELi128ELi4ELb0ELb0EN7cutlass6half_tE19Flash_kernel_traitsILi32ELi64ELi128ELi4ES3_EELb0ELb0ELb1ELb0ELb0ELb1ELb0ELb0EEEvNS_16Flash_fwd_paramsE)
        /*0410*/ 	.word	0x00000000


	//----- nvinfo : EIATTR_REGCOUNT
	.align		4
.L_184:
        /*0414*/ 	.byte	0x04, 0x2f
        /*0416*/ 	.short	(.L_186 - .L_185)
	.align		4
.L_185:
        /*0418*/ 	.word	index@(_ZN5flash24flash_fwd_splitkv_kernelI23Flash_fwd_kernel_traitsILi32ELi64ELi128ELi4ELb0ELb0EN7cutlass6half_tE19Flash_kernel_traitsILi32ELi64ELi128ELi4ES3_EELb0ELb0ELb1ELb0ELb0ELb0ELb0ELb0EEEvNS_16Flash_fwd_paramsE)
        /*041c*/ 	.word	0x000000a8


	//----- nvinfo : EIATTR_FRAME_SIZE
	.align		4
.L_186:
        /*0420*/ 	.byte	0x04, 0x11
        /*0422*/ 	.short	(.L_188 - .L_187)
	.align		4
.L_187:
        /*0424*/ 	.word	index@($_ZN5flash24flash_fwd_splitkv_kernelI23Flash_fwd_kernel_traitsILi32ELi64ELi128ELi4ELb0ELb0EN7cutlass6half_tE19Flash_kernel_traitsILi32ELi64ELi128ELi4ES3_EELb0ELb0ELb1ELb0ELb0ELb0ELb0ELb0EEEvNS_16Flash_fwd_paramsE$_ZN5flash30compute_attn_1rowblock_splitkvI23Flash_fwd_kernel_traitsILi32ELi64ELi128ELi4ELb0ELb0EN7cutlass6half_tE19Flash_kernel_traitsILi32ELi64ELi128ELi4ES3_EELb0ELb0ELb1ELb0ELb0ELb0ELb0ELb0ENS_16Flash_fwd_paramsEEEvRKT8_iiiii)
        /*0428*/ 	.word	0x00000000


	//----- nvinfo : EIATTR_FRAME_SIZE
	.align		4
.L_188:
        /*042c*/ 	.byte	0x04, 0x11
        /*042e*/ 	.short	(.L_190 - .L_189)
	.align		4
.L_189:
        /*0430*/ 	.word	index@(_ZN5flash24flash_fwd_splitkv_kernelI23Flash_fwd_kernel_traitsILi32ELi64ELi128ELi4ELb0ELb0EN7cutlass6half_tE19Flash_kernel_traitsILi32ELi64ELi128ELi4ES3_EELb0ELb0ELb1ELb0ELb0ELb0ELb0ELb0EEEvNS_16Flash_fwd_paramsE)
        /*0434*/ 	.word	0x00000000


	//----- nvinfo : EIATTR_REGCOUNT
	.align		4
.L_190:
        /*0438*/ 	.byte	0x04, 0x2f
        /*043a*/ 	.short	(.L_192 - .L_191)
	.align		4
.L_191:
        /*043c*/ 	.word	index@(_ZN5flash24flash_fwd_splitkv_kernelI23Flash_fwd_kernel_traitsILi32ELi64ELi128ELi4ELb0ELb0EN7cutlass6half_tE19Flash_kernel_traitsILi32ELi64ELi128ELi4ES3_EELb0ELb0ELb0ELb1ELb1ELb1ELb0ELb0EEEvNS_16Flash_fwd_paramsE)
        /*0440*/ 	.word	0x000000fe


	//----- nvinfo : EIATTR_FRAME_SIZE
	.align		4
.L_192:
        /*0444*/ 	.byte	0x04, 0x11
        /*0446*/ 	.short	(.L_194 - .L_193)
	.align		4
.L_193:
        /*0448*/ 	.word	index@($_ZN5flash24flash_fwd_splitkv_kernelI23Flash_fwd_kernel_traitsILi32ELi64ELi128ELi4ELb0ELb0EN7cutlass6half_tE19Flash_kernel_traitsILi32ELi64ELi128ELi4ES3_EELb0ELb0ELb0ELb1ELb1ELb1ELb0ELb0EEEvNS_16Flash_fwd_paramsE$_ZN5flash30compute_attn_1rowblock_splitkvI23Flash_fwd_kernel_traitsILi32ELi64ELi128ELi4ELb0ELb0EN7cutlass6half_tE19Flash_kernel_traitsILi32ELi64ELi128ELi4ES3_EELb0ELb0ELb0ELb1ELb1ELb1ELb0ELb0ENS_16Flash_fwd_paramsEEEvRKT8_iiiii)
        /*044c*/ 	.word	0x00000000


	//----- nvinfo : EIATTR_FRAME_SIZE
	.align		4
.L_194:
        /*0450*/ 	.byte	0x04, 0x11
        /*0452*/ 	.short	(.L_196 - .L_195)
	.align		4
.L_195:
        /*0454*/ 	.word	index@(_ZN5flash24flash_fwd_splitkv_kernelI23Flash_fwd_kernel_traitsILi32ELi64ELi128ELi4ELb0ELb0EN7cutlass6half_tE19Flash_kernel_traitsILi32ELi64ELi128ELi4ES3_EELb0ELb0ELb0ELb1ELb1ELb1ELb0ELb0EEEvNS_16Flash_fwd_paramsE)
        /*0458*/ 	.word	0x00000000


	//----- nvinfo : EIATTR_REGCOUNT
	.align		4
.L_196:
        /*045c*/ 	.byte	0x04, 0x2f
        /*045e*/ 	.short	(.L_198 - .L_197)
	.align		4
.L_197:
        /*0460*/ 	.word	index@(_ZN5flash24flash_fwd_splitkv_kernelI23Flash_fwd_kernel_traitsILi32ELi64ELi128ELi4ELb0ELb0EN7cutlass6half_tE19Flash_kernel_traitsILi32ELi64ELi128ELi4ES3_EELb0ELb0ELb0ELb1ELb1ELb0ELb0ELb0EEEvNS_16Flash_fwd_paramsE)
        /*0464*/ 	.word	0x000000a7


	//----- nvinfo : EIATTR_FRAME_SIZE
	.align		4
.L_198:
        /*0468*/ 	.byte	0x04, 0x11
        /*046a*/ 	.short	(.L_200 - .L_199)
	.align		4
.L_199:
        /*046c*/ 	.word	index@($_ZN5flash24flash_fwd_splitkv_kernelI23Flash_fwd_kernel_traitsILi32ELi64ELi128ELi4ELb0ELb0EN7cutlass6half_tE19Flash_kernel_traitsILi32ELi64ELi128ELi4ES3_EELb0ELb0ELb0ELb1ELb1ELb0ELb0ELb0EEEvNS_16Flash_fwd_paramsE$_ZN5flash30compute_attn_1rowblock_splitkvI23Flash_fwd_kernel_traitsILi32ELi64ELi128ELi4ELb0ELb0EN7cutlass6half_tE19Flash_kernel_traitsILi32ELi64ELi128ELi4ES3_EELb0ELb0ELb0ELb1ELb1ELb0ELb0ELb0ENS_16Flash_fwd_paramsEEEvRKT8_iiiii)
        /*0470*/ 	.word	0x00000000


	//----- nvinfo : EIATTR_FRAME_SIZE
	.align		4
.L_200:
        /*0474*/ 	.byte	0x04, 0x11
        /*0476*/ 	.short	(.L_202 - .L_201)
	.align		4
.L_201:
        /*0478*/ 	.word	index@(_ZN5flash24flash_fwd_splitkv_kernelI23Flash_fwd_kernel_traitsILi32ELi64ELi128ELi4ELb0ELb0EN7cutlass6half_tE19Flash_kernel_traitsILi32ELi64ELi128ELi4ES3_EELb0ELb0ELb0ELb1ELb1ELb0ELb0ELb0EEEvNS_16Flash_fwd_paramsE)
        /*047c*/ 	.word	0x00000000


	//----- nvinfo : EIATTR_REGCOUNT
	.align		4
.L_202:
        /*0480*/ 	.byte	0x04, 0x2f
        /*0482*/ 	.short	(.L_204 - .L_203)
	.align		4
.L_203:
        /*0484*/ 	.word	index@(_ZN5flash24flash_fwd_splitkv_kernelI23Flash_fwd_kernel_traitsILi32ELi64ELi128ELi4ELb0ELb0EN7cutlass6half_tE19Flash_kernel_traitsILi32ELi64ELi128ELi4ES3_EELb0ELb1ELb0ELb0ELb0ELb1ELb1ELb1EEEvNS_16Flash_fwd_paramsE)
        /*0488*/ 	.word	0x000000ea


	//----- nvinfo : EIATTR_FRAME_SIZE
	.align		4
.L_204:
        /*048c*/ 	.byte	0x04, 0x11
        /*048e*/ 	.short	(.L_206 - .L_205)
	.align		4
.L_205:
        /*0490*/ 	.word	index@($_ZN5flash24flash_fwd_splitkv_kernelI23Flash_fwd_kernel_traitsILi32ELi64ELi128ELi4ELb0ELb0EN7cutlass6half_tE19Flash_kernel_traitsILi32ELi64ELi128ELi4ES3_EELb0ELb1ELb0ELb0ELb0ELb1ELb1ELb1EEEvNS_16Flash_fwd_paramsE$_ZN5flash30compute_attn_1rowblock_splitkvI23Flash_fwd_kernel_traitsILi32ELi64ELi128ELi4ELb0ELb0EN7cutlass6half_tE19Flash_kernel_traitsILi32ELi64ELi128ELi4ES3_EELb0ELb1ELb0ELb0ELb0ELb1ELb1ELb1ENS_16Flash_fwd_paramsEEEvRKT8_iiiii)
        /*0494*/ 	.word	0x00000000


	//----- nvinfo : EIATTR_FRAME_SIZE
	.align		4
.L_206:
        /*0498*/ 	.byte	0x04, 0x11
        /*049a*/ 	.short	(.L_208 - .L_207)
	.align		4
.L_207:
        /*049c*/ 	.word	index@(_ZN5flash24flash_fwd_splitkv_kernelI23Flash_fwd_kernel_traitsILi32ELi64ELi128ELi4ELb0ELb0EN7cutlass6half_tE19Flash_kernel_traitsILi32ELi64ELi128ELi4ES3_EELb0ELb1ELb0ELb0ELb0ELb1ELb1ELb1EEEvNS_16Flash_fwd_paramsE)
        /*04a0*/ 	.word	0x00000000


	//----- nvinfo : EIATTR_REGCOUNT
	.align		4
.L_208:
        /*04a4*/ 	.byte	0x04, 0x2f
        /*04a6*/ 	.short	(.L_210 - .L_209)
	.align		4
.L_209:
        /*04a8*/ 	.word	index@(_ZN5flash24flash_fwd_splitkv_kernelI23Flash_fwd_kernel_traitsILi32ELi64ELi128ELi4ELb0ELb0EN7cutlass6half_tE19Flash_kernel_traitsILi32ELi64ELi128ELi4ES3_EELb0ELb1ELb0ELb0ELb0ELb0ELb1ELb1EEEvNS_16Flash_fwd_paramsE)
        /*04ac*/ 	.word	0x000000a6


	//----- nvinfo : EIATTR_FRAME_SIZE
	.align		4
.L_210:
        /*04b0*/ 	.byte	0x04, 0x11
        /*04b2*/ 	.short	(.L_212 - .L_211)
	.align		4
.L_211:
        /*04b4*/ 	.word	index@($_ZN5flash24flash_fwd_splitkv_kernelI23Flash_fwd_kernel_traitsILi32ELi64ELi128ELi4ELb0ELb0EN7cutlass6half_tE19Flash_kernel_traitsILi32ELi64ELi128ELi4ES3_EELb0ELb1ELb0ELb0ELb0ELb0ELb1ELb1EEEvNS_16Flash_fwd_paramsE$_ZN5flash30compute_attn_1rowblock_splitkvI23Flash_fwd_kernel_traitsILi32ELi64ELi128ELi4ELb0ELb0EN7cutlass6half_tE19Flash_kernel_traitsILi32ELi64ELi128ELi4ES3_EELb0ELb1ELb0ELb0ELb0ELb0ELb1ELb1ENS_16Flash_fwd_paramsEEEvRKT8_iiiii)
        /*04b8*/ 	.word	0x00000000


	//----- nvinfo : EIATTR_FRAME_SIZE
	.align		4
.L_212:
        /*04bc*/ 	.byte	0x04, 0x11
        /*04be*/ 	.short	(.L_214 - .L_213)
	.align		4
.L_213:
        /*04c0*/ 	.word	index@(_ZN5flash24flash_fwd_splitkv_kernelI23Flash_fwd_kernel_traitsILi32ELi64ELi128ELi4ELb0ELb0EN7cutlass6half_tE19Flash_kernel_traitsILi32ELi64ELi128ELi4ES3_EELb0ELb1ELb0ELb0ELb0ELb0ELb1ELb1EEEvNS_16Flash_fwd_paramsE)
        /*04c4*/ 	.word	0x00000000


	//----- nvinfo : EIATTR_REGCOUNT
	.align		4
.L_214:
        /*04c8*/ 	.byte	0x04, 0x2f
        /*04ca*/ 	.short	(.L_216 - .L_215)
	.align		4
.L_215:
        /*04cc*/ 	.word	index@(_ZN5flash24flash_fwd_splitkv_kernelI23Flash_fwd_kernel_traitsILi32ELi64ELi128ELi4ELb0ELb0EN7cutlass6half_tE19Flash_kernel_traitsILi32ELi64ELi128ELi4ES3_EELb0ELb1ELb0ELb0ELb0ELb1ELb1ELb0EEEvNS_16Flash_fwd_paramsE)
        /*04d0*/ 	.word	0x000000eb


	//----- nvinfo : EIATTR_FRAME_SIZE
	.align		4
.L_216:
        /*04d4*/ 	.byte	0x04, 0x11
        /*04d6*/ 	.short	(.L_218 - .L_217)
	.align		4
.L_217:
        /*04d8*/ 	.word	index@($_ZN5flash24flash_fwd_splitkv_kernelI23Flash_fwd_kernel_traitsILi32ELi64ELi128ELi4ELb0ELb0EN7cutlass6half_tE19Flash_kernel_traitsILi32ELi64ELi128ELi4ES3_EELb0ELb1ELb0ELb0ELb0ELb1ELb1ELb0EEEvNS_16Flash_fwd_paramsE$_ZN5flash30compute_attn_1rowblock_splitkvI23Flash_fwd_kernel_traitsILi32ELi64ELi128ELi4ELb0ELb0EN7cutlass6half_tE19Flash_kernel_traitsILi32ELi64ELi128ELi4ES3_EELb0ELb1ELb0ELb0ELb0ELb1ELb1ELb0ENS_16Flash_fwd_paramsEEEvRKT8_iiiii)
        /*04dc*/ 	.word	0x00000000


	//----- nvinfo : EIATTR_FRAME_SIZE
	.align		4
.L_218:
        /*04e0*/ 	.byte	0x04, 0x11
        /*04e2*/ 	.short	(.L_220 - .L_219)
	.align		4
.L_219:
        /*04e4*/ 	.word	index@(_ZN5flash24flash_fwd_splitkv_kernelI23Flash_fwd_kernel_traitsILi32ELi64ELi128ELi4ELb0ELb0EN7cutlass6half_tE19Flash_kernel_traitsILi32ELi64ELi128ELi4ES3_EELb0ELb1ELb0ELb0ELb0ELb1ELb1ELb0EEEvNS_16Flash_fwd_paramsE)
        /*04e8*/ 	.word	0x00000000


	//----- nvinfo : EIATTR_REGCOUNT
	.align		4
.L_220:
        /*04ec*/ 	.byte	0x04, 0x2f
        /*04ee*/ 	.short	(.L_222 - .L_221)
	.align		4
.L_221:
        /*04f0*/ 	.word	index@(_ZN5flash24flash_fwd_splitkv_kernelI23Flash_fwd_kernel_traitsILi32ELi64ELi128ELi4ELb0ELb0EN7cutlass6half_tE19Flash_kernel_traitsILi32ELi64ELi128ELi4ES3_EELb0ELb1ELb0ELb0ELb0ELb0ELb1ELb0EEEvNS_16Flash_fwd_paramsE)
        /*04f4*/ 	.word	0x000000eb


	//----- nvinfo : EIATTR_FRAME_SIZE
	.align		4
.L_222:
        /*04f8*/ 	.byte	0x04, 0x11
        /*04fa*/ 	.short	(.L_224 - .L_223)
	.align		4
.L_223:
        /*04fc*/ 	.word	index@($_ZN5flash24flash_fwd_splitkv_kernelI23Flash_fwd_kernel_traitsILi32ELi64ELi128ELi4ELb0ELb0EN7cutlass6half_tE19Flash_kernel_traitsILi32ELi64ELi128ELi4ES3_EELb0ELb1ELb0ELb0ELb0ELb0ELb1ELb0EEEvNS_16Flash_fwd_paramsE$_ZN5flash30compute_attn_1rowblock_splitkvI23Flash_fwd_kernel_traitsILi32ELi64ELi128ELi4ELb0ELb0EN7cutlass6half_tE19Flash_kernel_traitsILi32ELi64ELi128ELi4ES3_EELb0ELb1ELb0ELb0ELb0ELb0ELb1ELb0ENS_16Flash_fwd_paramsEEEvRKT8_iiiii)
        /*0500*/ 	.word	0x00000000


	//----- nvinfo : EIATTR_FRAME_SIZE
	.align		4
.L_224:
        /*0504*/ 	.byte	0x04, 0x11
        /*0506*/ 	.short	(.L_226 - .L_225)
	.align		4
.L_225:
        /*0508*/ 	.word	index@(_ZN5flash24flash_fwd_splitkv_kernelI23Flash_fwd_kernel_traitsILi32ELi64ELi128ELi4ELb0ELb0EN7cutlass6half_tE19Flash_kernel_traitsILi32ELi64ELi128ELi4ES3_EELb0ELb1ELb0ELb0ELb0ELb0ELb1ELb0EEEvNS_16Flash_fwd_paramsE)
        /*050c*/ 	.word	0x00000000


	//----- nvinfo : EIATTR_REGCOUNT
	.align		4
.L_226:
        /*0510*/ 	.byte	0x04, 0x2f
        /*0512*/ 	.short	(.L_228 - .L_227)
	.align		4
.L_227:
        /*0514*/ 	.word	index@(_ZN5flash24flash_fwd_splitkv_kernelI23Flash_fwd_kernel_traitsILi32ELi64ELi128ELi4ELb0ELb0EN7cutlass6half_tE19Flash_kernel_traitsILi32ELi64ELi128ELi4ES3_EELb0ELb1ELb0ELb0ELb0ELb1ELb0ELb1EEEvNS_16Flash_fwd_paramsE)
        /*0518*/ 	.word	0x000000e3


	//----- nvinfo : EIATTR_FRAME_SIZE
	.align		4
.L_228:
        /*051c*/ 	.byte	0x04, 0x11
        /*051e*/ 	.short	(.L_230 - .L_229)
	.align		4
.L_229:
        /*0520*/ 	.word	index@($_ZN5flash24flash_fwd_splitkv_kernelI23Flash_fwd_kernel_traitsILi32ELi64ELi128ELi4ELb0ELb0EN7cutlass6half_tE19Flash_kernel_traitsILi32ELi64ELi128ELi4ES3_EELb0ELb1ELb0ELb0ELb0ELb1ELb0ELb1EEEvNS_16Flash_fwd_paramsE$_ZN5flash30compute_attn_1rowblock_splitkvI23Flash_fwd_kernel_traitsILi32ELi64ELi128ELi4ELb0ELb0EN7cutlass6half_tE19Flash_kernel_traitsILi32ELi64ELi128ELi4ES3_EELb0ELb1ELb0ELb0ELb0ELb1ELb0ELb1ENS_16Flash_fwd_paramsEEEvRKT8_iiiii)
        /*0524*/ 	.word	0x00000000


	//----- nvinfo : EIATTR_FRAME_SIZE
	.align		4
.L_230:
        /*0528*/ 	.byte	0x04, 0x11
        /*052a*/ 	.short	(.L_232 - .L_231)
	.align		4
.L_231:
        /*052c*/ 	.word	index@(_ZN5flash24flash_fwd_splitkv_kernelI23Flash_fwd_kernel_traitsILi32ELi64ELi128ELi4ELb0ELb0EN7cutlass6half_tE19Flash_kernel_traitsILi32ELi64ELi128ELi4ES3_EELb0ELb1ELb0ELb0ELb0ELb1ELb0ELb1EEEvNS_16Flash_fwd_paramsE)
        /*0530*/ 	.word	0x00000000


	//----- nvinfo : EIATTR_REGCOUNT
	.align		4
.L_232:
        /*0534*/ 	.byte	0x04, 0x2f
        /*0536*/ 	.short	(.L_234 - .L_233)
	.align		4
.L_233:
        /*0538*/ 	.word	index@(_ZN5flash24flash_fwd_splitkv_kernelI23Flash_fwd_kernel_traitsILi32ELi64ELi128ELi4ELb0ELb0EN7cutlass6half_tE19Flash_kernel_traitsILi32ELi64ELi128ELi4ES3_EELb0ELb1ELb0ELb0ELb0ELb0ELb0ELb1EEEvNS_16Flash_fwd_paramsE)
        /*053c*/ 	.word	0x000000a4


	//----- nvinfo : EIATTR_FRAME_SIZE
	.align		4
.L_234:
        /*0540*/ 	.byte	0x04, 0x11
        /*0542*/ 	.short	(.L_236 - .L_235)
	.align		4
.L_235:
        /*0544*/ 	.word	index@($_ZN5flash24flash_fwd_splitkv_kernelI23Flash_fwd_kernel_traitsILi32ELi64ELi128ELi4ELb0ELb0EN7cutlass6half_tE19Flash_kernel_traitsILi32ELi64ELi128ELi4ES3_EELb0ELb1ELb0ELb0ELb0ELb0ELb0ELb1EEEvNS_16Flash_fwd_paramsE$_ZN5flash30compute_attn_1rowblock_splitkvI23Flash_fwd_kernel_traitsILi32ELi64ELi128ELi4ELb0ELb0EN7cutlass6half_tE19Flash_kernel_traitsILi32ELi64ELi128ELi4ES3_EELb0ELb1ELb0ELb0ELb0ELb0ELb0ELb1ENS_16Flash_fwd_paramsEEEvRKT8_iiiii)
        /*0548*/ 	.word	0x00000000


	//----- nvinfo : EIATTR_FRAME_SIZE
	.align		4
.L_236:
        /*054c*/ 	.byte	0x04, 0x11
        /*054e*/ 	.short	(.L_238 - .L_237)
	.align		4
.L_237:
        /*0550*/ 	.word	index@(_ZN5flash24flash_fwd_splitkv_kernelI23Flash_fwd_kernel_traitsILi32ELi64ELi128ELi4ELb0ELb0EN7cutlass6half_tE19Flash_kernel_traitsILi32ELi64ELi128ELi4ES3_EELb0ELb1ELb0ELb0ELb0ELb0ELb0ELb1EEEvNS_16Flash_fwd_paramsE)
        /*0554*/ 	.word	0x00000000


	//----- nvinfo : EIATTR_REGCOUNT
	.align		4
.L_238:
        /*0558*/ 	.byte	0x04, 0x2f
        /*055a*/ 	.short	(.L_240 - .L_239)
	.align		4
.L_239:
        /*055c*/ 	.word	index@(_ZN5flash24flash_fwd_splitkv_kernelI23Flash_fwd_kernel_traitsILi32ELi64ELi128ELi4ELb0ELb0EN7cutlass6half_tE19Flash_kernel_traitsILi32ELi64ELi128ELi4ES3_EELb0ELb1ELb0ELb0ELb0ELb1ELb0ELb0EEEvNS_16Flash_fwd_paramsE)
        /*0560*/ 	.word	0x000000ed


	//----- nvinfo : EIATTR_FRAME_SIZE
	.align		4
.L_240:
        /*0564*/ 	.byte	0x04, 0x11
        /*0566*/ 	.short	(.L_242 - .L_241)
	.align		4
.L_241:
        /*0568*/ 	.word	index@($_ZN5flash24flash_fwd_splitkv_kernelI23Flash_fwd_kernel_traitsILi32ELi64ELi128ELi4ELb0ELb0EN7cutlass6half_tE19Flash_kernel_traitsILi32ELi64ELi128ELi4ES3_EELb0ELb1ELb0ELb0ELb0ELb1ELb0ELb0EEEvNS_16Flash_fwd_paramsE$_ZN5flash30compute_attn_1rowblock_splitkvI23Flash_fwd_kernel_traitsILi32ELi64ELi128ELi4ELb0ELb0EN7cutlass6half_tE19Flash_kernel_traitsILi32ELi64ELi128ELi4ES3_EELb0ELb1ELb0ELb0ELb0ELb1ELb0ELb0ENS_16Flash_fwd_paramsEEEvRKT8_iiiii)
        /*056c*/ 	.word	0x00000000


	//----- nvinfo : EIATTR_FRAME_SIZE
	.align		4
.L_242:
        /*0570*/ 	.byte	0x04, 0x11
        /*0572*/ 	.short	(.L_244 - .L_243)
	.align		4
.L_243:
        /*0574*/ 	.word	index@(_ZN5flash24flash_fwd_splitkv_kernelI23Flash_fwd_kernel_traitsILi32ELi64ELi128ELi4ELb0ELb0EN7cutlass6half_tE19Flash_kernel_traitsILi32ELi64ELi128ELi4ES3_EELb0ELb1ELb0ELb0ELb0ELb1ELb0ELb0EEEvNS_16Flash_fwd_paramsE)
        /*0578*/ 	.word	0x00000000


	//----- nvinfo : EIATTR_REGCOUNT
	.align		4
.L_244:
        /*057c*/ 	.byte	0x04, 0x2f
        /*057e*/ 	.short	(.L_246 - .L_245)
	.align		4
.L_245:
        /*0580*/ 	.word	index@(_ZN5flash24flash_fwd_splitkv_kernelI23Flash_fwd_kernel_traitsILi32ELi64ELi128ELi4ELb0ELb0EN7cutlass6half_tE19Flash_kernel_traitsILi32ELi64ELi128ELi4ES3_EELb0ELb1ELb0ELb0ELb0ELb0ELb0ELb0EEEvNS_16Flash_fwd_paramsE)
        /*0584*/ 	.word	0x000000ed


	//----- nvinfo : EIATTR_FRAME_SIZE
	.align		4
.L_246:
        /*0588*/ 	.byte	0x04, 0x11
        /*058a*/ 	.short	(.L_248 - .L_247)
	.align		4
.L_247:
        /*058c*/ 	.word	index@($_ZN5flash24flash_fwd_splitkv_kernelI23Flash_fwd_kernel_traitsILi32ELi64ELi128ELi4ELb0ELb0EN7cutlass6half_tE19Flash_kernel_traitsILi32ELi64ELi128ELi4ES3_EELb0ELb1ELb0ELb0ELb0ELb0ELb0ELb0EEEvNS_16Flash_fwd_paramsE$_ZN5flash30compute_attn_1rowblock_splitkvI23Flash_fwd_kernel_traitsILi32ELi64ELi128ELi4ELb0ELb0EN7cutlass6half_tE19Flash_kernel_traitsILi32ELi64ELi128ELi4ES3_EELb0ELb1ELb0ELb0ELb0ELb0ELb0ELb0ENS_16Flash_fwd_paramsEEEvRKT8_iiiii)
        /*0590*/ 	.word	0x00000000


	//----- nvinfo : EIATTR_FRAME_SIZE
	.align		4
.L_248:
        /*0594*/ 	.byte	0x04, 0x11
        /*0596*/ 	.short	(.L_250 - .L_249)
	.align		4
.L_249:
        /*0598*/ 	.word	index@(_ZN5flash24flash_fwd_splitkv_kernelI23Flash_fwd_kernel_traitsILi32ELi64ELi128ELi4ELb0ELb0EN7cutlass6half_tE19Flash_kernel_traitsILi32ELi64ELi128ELi4ES3_EELb0ELb1ELb0ELb0ELb0ELb0ELb0ELb0EEEvNS_16Flash_fwd_paramsE)
        /*059c*/ 	.word	0x00000000


	//----- nvinfo : EIATTR_REGCOUNT
	.align		4
.L_250:
        /*05a0*/ 	.byte	0x04, 0x2f
        /*05a2*/ 	.short	(.L_252 - .L_251)
	.align		4
.L_251:
        /*05a4*/ 	.word	index@(_ZN5flash24flash_fwd_splitkv_kernelI23Flash_fwd_kernel_traitsILi32ELi64ELi128ELi4ELb0ELb0EN7cutlass6half_tE19Flash_kernel_traitsILi32ELi64ELi128ELi4ES3_EELb0ELb0ELb0ELb0ELb0ELb1ELb1ELb1EEEvNS_16Flash_fwd_paramsE)
        /*05a8*/ 	.word	0x000000a8


	//----- nvinfo : EIATTR_FRAME_SIZE
	.align		4
.L_252:
        /*05ac*/ 	.byte	0x04, 0x11
        /*05ae*/ 	.short	(.L_254 - .L_253)
	.align		4
.L_253:
        /*05b0*/ 	.word	index@($_ZN5flash24flash_fwd_splitkv_kernelI23Flash_fwd_kernel_traitsILi32ELi64ELi128ELi4ELb0ELb0EN7cutlass6half_tE19Flash_kernel_traitsILi32ELi64ELi128ELi4ES3_EELb0ELb0ELb0ELb0ELb0ELb1ELb1ELb1EEEvNS_16Flash_fwd_paramsE$_ZN5flash30compute_attn_1rowblock_splitkvI23Flash_fwd_kernel_traitsILi32ELi64ELi128ELi4ELb0ELb0EN7cutlass6half_tE19Flash_kernel_traitsILi32ELi64ELi128ELi4ES3_EELb0ELb0ELb0ELb0ELb0ELb1ELb1ELb1ENS_16Flash_fwd_paramsEEEvRKT8_iiiii)
        /*05b4*/ 	.word	0x00000000


	//----- nvinfo : EIATTR_FRAME_SIZE
	.align		4
.L_254:
        /*05b8*/ 	.byte	0x04, 0x11
        /*05ba*/ 	.short	(.L_256 - .L_255)
	.align		4
.L_255:
        /*05bc*/ 	.word	index@(_ZN5flash24flash_fwd_splitkv_kernelI23Flash_fwd_kernel_traitsILi32ELi64ELi128ELi4ELb0ELb0EN7cutlass6half_tE19Flash_kernel_traitsILi32ELi64ELi128ELi4ES3_EELb0ELb0ELb0ELb0ELb0ELb1ELb1ELb1EEEvNS_16Flash_fwd_paramsE)
        /*05c0*/ 	.word	0x00000000


	//----- nvinfo : EIATTR_REGCOUNT
	.align		4
.L_256:
        /*05c4*/ 	.byte	0x04, 0x2f
        /*05c6*/ 	.short	(.L_258 - .L_257)
	.align		4
.L_257:
        /*05c8*/ 	.word	index@(_ZN5flash24flash_fwd_splitkv_kernelI23Flash_fwd_kernel_traitsILi32ELi64ELi128ELi4ELb0ELb0EN7cutlass6half_tE19Flash_kernel_traitsILi32ELi64ELi128ELi4ES3_EELb0ELb0ELb0ELb0ELb0ELb0ELb1ELb1EEEvNS_16Flash_fwd_paramsE)
        /*05cc*/ 	.word	0x000000a7


	//----- nvinfo : EIATTR_FRAME_SIZE
	.align		4
.L_258:
        /*05d0*/ 	.byte	0x04, 0x11
        /*05d2*/ 	.short	(.L_260 - .L_259)
	.align		4
.L_259:
        /*05d4*/ 	.word	index@($_ZN5flash24flash_fwd_splitkv_kernelI23Flash_fwd_kernel_traitsILi32ELi64ELi128ELi4ELb0ELb0EN7cutlass6half_tE19Flash_kernel_traitsILi32ELi64ELi128ELi4ES3_EELb0ELb0ELb0ELb0ELb0ELb0ELb1ELb1EEEvNS_16Flash_fwd_paramsE$_ZN5flash30compute_attn_1rowblock_splitkvI23Flash_fwd_kernel_traitsILi32ELi64ELi128ELi4ELb0ELb0EN7cutlass6half_tE19Flash_kernel_traitsILi32ELi64ELi128ELi4ES3_EELb0ELb0ELb0ELb0ELb0ELb0ELb1ELb1ENS_16Flash_fwd_paramsEEEvRKT8_iiiii)
        /*05d8*/ 	.word	0x00000000


	//----- nvinfo : EIATTR_FRAME_SIZE
	.align		4
.L_260:
        /*05dc*/ 	.byte	0x04, 0x11
        /*05de*/ 	.short	(.L_262 - .L_261)
	.align		4
.L_261:
        /*05e0*/ 	.word	index@(_ZN5flash24flash_fwd_splitkv_kernelI23Flash_fwd_kernel_traitsILi32ELi64ELi128ELi4ELb0ELb0EN7cutlass6half_tE19Flash_kernel_traitsILi32ELi64ELi128ELi4ES3_EELb0ELb0ELb0ELb0ELb0ELb0ELb1ELb1EEEvNS_16Flash_fwd_paramsE)
        /*05e4*/ 	.word	0x00000000


	//----- nvinfo : EIATTR_REGCOUNT
	.align		4
.L_262:
        /*05e8*/ 	.byte	0x04, 0x2f
        /*05ea*/ 	.short	(.L_264 - .L_263)
	.align		4
.L_263:
        /*05ec*/ 	.word	index@(_ZN5flash24flash_fwd_splitkv_kernelI23Flash_fwd_kernel_traitsILi32ELi64ELi128ELi4ELb0ELb0EN7cutlass6half_tE19Flash_kernel_traitsILi32ELi64ELi128ELi4ES3_EELb0ELb0ELb0ELb0ELb0ELb1ELb1ELb0EEEvNS_16Flash_fwd_paramsE)
        /*05f0*/ 	.word	0x000000fe


	//----- nvinfo : EIATTR_FRAME_SIZE
	.align		4
.L_264:
        /*05f4*/ 	.byte	0x04, 0x11
        /*05f6*/ 	.short	(.L_266 - .L_265)
	.align		4
.L_265:
        /*05f8*/ 	.word	index@($_ZN5flash24flash_fwd_splitkv_kernelI23Flash_fwd_kernel_traitsILi32ELi64ELi128ELi4ELb0ELb0EN7cutlass6half_tE19Flash_kernel_traitsILi32ELi64ELi128ELi4ES3_EELb0ELb0ELb0ELb0ELb0ELb1ELb1ELb0EEEvNS_16Flash_fwd_paramsE$_ZN5flash30compute_attn_1rowblock_splitkvI23Flash_fwd_kernel_traitsILi32ELi64ELi128ELi4ELb0ELb0EN7cutlass6half_tE19Flash_kernel_traitsILi32ELi64ELi128ELi4ES3_EELb0ELb0ELb0ELb0ELb0ELb1ELb1ELb0ENS_16Flash_fwd_paramsEEEvRKT8_iiiii)
        /*05fc*/ 	.word	0x00000000


	//----- nvinfo : EIATTR_FRAME_SIZE
	.align		4
.L_266:
        /*0600*/ 	.byte	0x04, 0x11
        /*0602*/ 	.short	(.L_268 - .L_267)
	.align		4
.L_267:
        /*0604*/ 	.word	index@(_ZN5flash24flash_fwd_splitkv_kernelI23Flash_fwd_kernel_traitsILi32ELi64ELi128ELi4ELb0ELb0EN7cutlass6half_tE19Flash_kernel_traitsILi32ELi64ELi128ELi4ES3_EELb0ELb0ELb0ELb0ELb0ELb1ELb1ELb0EEEvNS_16Flash_fwd_paramsE)
        /*0608*/ 	.word	0x00000000


	//----- nvinfo : EIATTR_REGCOUNT
	.align		4
.L_268:
        /*060c*/ 	.byte	0x04, 0x2f
        /*060e*/ 	.short	(.L_270 - .L_269)
	.align		4
.L_269:
        /*0610*/ 	.word	index@(_ZN5flash24flash_fwd_splitkv_kernelI23Flash_fwd_kernel_traitsILi32ELi64ELi128ELi4ELb0ELb0EN7cutlass6half_tE19Flash_kernel_traitsILi32ELi64ELi128ELi4ES3_EELb0ELb0ELb0ELb0ELb0ELb0ELb1ELb0EEEvNS_16Flash_fwd_paramsE)
        /*0614*/ 	.word	0x000000a5


	//----- nvinfo : EIATTR_FRAME_SIZE
	.align		4
.L_270:
        /*0618*/ 	.byte	0x04, 0x11
        /*061a*/ 	.short	(.L_272 - .L_271)
	.align		4
.L_271:
        /*061c*/ 	.word	index@($_ZN5flash24flash_fwd_splitkv_kernelI23Flash_fwd_kernel_traitsILi32ELi64ELi128ELi4ELb0ELb0EN7cutlass6half_tE19Flash_kernel_traitsILi32ELi64ELi128ELi4ES3_EELb0ELb0ELb0ELb0ELb0ELb0ELb1ELb0EEEvNS_16Flash_fwd_paramsE$_ZN5flash30compute_attn_1rowblock_splitkvI23Flash_fwd_kernel_traitsILi32ELi64ELi128ELi4ELb0ELb0EN7cutlass6half_tE19Flash_kernel_traitsILi32ELi64ELi128ELi4ES3_EELb0ELb0ELb0ELb0ELb0ELb0ELb1ELb0ENS_16Flash_fwd_paramsEEEvRKT8_iiiii)
        /*0620*/ 	.word	0x00000000


	//----- nvinfo : EIATTR_FRAME_SIZE
	.align		4
.L_272:
        /*0624*/ 	.byte	0x04, 0x11
        /*0626*/ 	.short	(.L_274 - .L_273)
	.align		4
.L_273:
        /*0628*/ 	.word	index@(_ZN5flash24flash_fwd_splitkv_kernelI23Flash_fwd_kernel_traitsILi32ELi64ELi128ELi4ELb0ELb0EN7cutlass6half_tE19Flash_kernel_traitsILi32ELi64ELi128ELi4ES3_EELb0ELb0ELb0ELb0ELb0ELb0ELb1ELb0EEEvNS_16Flash_fwd_paramsE)
        /*062c*/ 	.word	0x00000000


	//----- nvinfo : EIATTR_REGCOUNT
	.align		4
.L_274:
        /*0630*/ 	.byte	0x04, 0x2f
        /*0632*/ 	.short	(.L_276 - .L_275)
	.align		4
.L_275:
        /*0634*/ 	.word	index@(_ZN5flash24flash_fwd_splitkv_kernelI23Flash_fwd_kernel_traitsILi32ELi64ELi128ELi4ELb0ELb0EN7cutlass6half_tE19Flash_kernel_traitsILi32ELi64ELi128ELi4ES3_EELb0ELb0ELb0ELb0ELb0ELb1ELb0ELb1EEEvNS_16Flash_fwd_paramsE)
        /*0638*/ 	.word	0x000000a7


	//----- nvinfo : EIATTR_FRAME_SIZE
	.align		4
.L_276:
        /*063c*/ 	.byte	0x04, 0x11
        /*063e*/ 	.short	(.L_278 - .L_277)
	.align		4
.L_277:
        /*0640*/ 	.word	index@($_ZN5flash24flash_fwd_splitkv_kernelI23Flash_fwd_kernel_traitsILi32ELi64ELi128ELi4ELb0ELb0EN7cutlass6half_tE19Flash_kernel_traitsILi32ELi64ELi128ELi4ES3_EELb0ELb0ELb0ELb0ELb0ELb1ELb0ELb1EEEvNS_16Flash_fwd_paramsE$_ZN5flash30compute_attn_1rowblock_splitkvI23Flash_fwd_kernel_traitsILi32ELi64ELi128ELi4ELb0ELb0EN7cutlass6half_tE19Flash_kernel_traitsILi32ELi64ELi128ELi4ES3_EELb0ELb0ELb0ELb0ELb0ELb1ELb0ELb1ENS_16Flash_fwd_paramsEEEvRKT8_iiiii)
        /*0644*/ 	.word	0x00000000


	//----- nvinfo : EIATTR_FRAME_SIZE
	.align		4
.L_278:
        /*0648*/ 	.byte	0x04, 0x11
        /*064a*/ 	.short	(.L_280 - .L_279)
	.align		4
.L_279:
        /*064c*/ 	.word	index@(_ZN5flash24flash_fwd_splitkv_kernelI23Flash_fwd_kernel_traitsILi32ELi64ELi128ELi4ELb0ELb0EN7cutlass6half_tE19Flash_kernel_traitsILi32ELi64ELi128ELi4ES3_EELb0ELb0ELb0ELb0ELb0ELb1ELb0ELb1EEEvNS_16Flash_fwd_paramsE)
        /*0650*/ 	.word	0x00000000


	//----- nvinfo : EIATTR_REGCOUNT
	.align		4
.L_280:
        /*0654*/ 	.byte	0x04, 0x2f
        /*0656*/ 	.short	(.L_282 - .L_281)
	.align		4
.L_281:
        /*0658*/ 	.word	index@(_ZN5flash24flash_fwd_splitkv_kernelI23Flash_fwd_kernel_traitsILi32ELi64ELi128ELi4ELb0ELb0EN7cutlass6half_tE19Flash_kernel_traitsILi32ELi64ELi128ELi4ES3_EELb0ELb0ELb0ELb0ELb0ELb0ELb0ELb1EEEvNS_16Flash_fwd_paramsE)
        /*065c*/ 	.word	0x000000a7


	//----- nvinfo : EIATTR_FRAME_SIZE
	.align		4
.L_282:
        /*0660*/ 	.byte	0x04, 0x11
        /*0662*/ 	.short	(.L_284 - .L_283)
	.align		4
.L_283:
        /*0664*/ 	.word	index@($_ZN5flash24flash_fwd_splitkv_kernelI23Flash_fwd_kernel_traitsILi32ELi64ELi128ELi4ELb0ELb0EN7cutlass6half_tE19Flash_kernel_traitsILi32ELi64ELi128ELi4ES3_EELb0ELb0ELb0ELb0ELb0ELb0ELb0ELb1EEEvNS_16Flash_fwd_paramsE$_ZN5flash30compute_attn_1rowblock_splitkvI23Flash_fwd_kernel_traitsILi32ELi64ELi128ELi4ELb0ELb0EN7cutlass6half_tE19Flash_kernel_traitsILi32ELi64ELi128ELi4ES3_EELb0ELb0ELb0ELb0ELb0ELb0ELb0ELb1ENS_16Flash_fwd_paramsEEEvRKT8_iiiii)
        /*0668*/ 	.word	0x00000000


	//----- nvinfo : EIATTR_FRAME_SIZE
	.align		4
.L_284:
        /*066c*/ 	.byte	0x04, 0x11
        /*066e*/ 	.short	(.L_286 - .L_285)
	.align		4
.L_285:
        /*0670*/ 	.word	index@(_ZN5flash24flash_fwd_splitkv_kernelI23Flash_fwd_kernel_traitsILi32ELi64ELi128ELi4ELb0ELb0EN7cutlass6half_tE19Flash_kernel_traitsILi32ELi64ELi128ELi4ES3_EELb0ELb0ELb0ELb0ELb0ELb0ELb0ELb1EEEvNS_16Flash_fwd_paramsE)
        /*0674*/ 	.word	0x00000000


	//----- nvinfo : EIATTR_REGCOUNT
	.align		4
.L_286:
        /*0678*/ 	.byte	0x04, 0x2f
        /*067a*/ 	.short	(.L_288 - .L_287)
	.align		4
.L_287:
        /*067c*/ 	.word	index@(_ZN5flash24flash_fwd_splitkv_kernelI23Flash_fwd_kernel_traitsILi32ELi64ELi128ELi4ELb0ELb0EN7cutlass6half_tE19Flash_kernel_traitsILi32ELi64ELi128ELi4ES3_EELb0ELb0ELb0ELb0ELb0ELb1ELb0ELb0EEEvNS_16Flash_fwd_paramsE)
        /*0680*/ 	.word	0x000000fe


	//----- nvinfo : EIATTR_FRAME_SIZE
	.align		4
.L_288:
        /*0684*/ 	.byte	0x04, 0x11
        /*0686*/ 	.short	(.L_290 - .L_289)
	.align		4
.L_289:
        /*0688*/ 	.word	index@($_ZN5flash24flash_fwd_splitkv_kernelI23Flash_fwd_kernel_traitsILi32ELi64ELi128ELi4ELb0ELb0EN7cutlass6half_tE19Flash_kernel_traitsILi32ELi64ELi128ELi4ES3_EELb0ELb0ELb0ELb0ELb0ELb1ELb0ELb0EEEvNS_16Flash_fwd_paramsE$_ZN5flash30compute_attn_1rowblock_splitkvI23Flash_fwd_kernel_traitsILi32ELi64ELi128ELi4ELb0ELb0EN7cutlass6half_tE19Flash_kernel_traitsILi32ELi64ELi128ELi4ES3_EELb0ELb0ELb0ELb0ELb0ELb1ELb0ELb0ENS_16Flash_fwd_paramsEEEvRKT8_iiiii)
        /*068c*/ 	.word	0x00000000


	//----- nvinfo : EIATTR_FRAME_SIZE
	.align		4
.L_290:
        /*0690*/ 	.byte	0x04, 0x11
        /*0692*/ 	.short	(.L_292 - .L_291)
	.align		4
.L_291:
        /*0694*/ 	.word	index@(_ZN5flash24flash_fwd_splitkv_kernelI23Flash_fwd_kernel_traitsILi32ELi64ELi128ELi4ELb0ELb0EN7cutlass6half_tE19Flash_kernel_traitsILi32ELi64ELi128ELi4ES3_EELb0ELb0ELb0ELb0ELb0ELb1ELb0ELb0EEEvNS_16Flash_fwd_paramsE)
        /*0698*/ 	.word	0x00000000


	//----- nvinfo : EIATTR_REGCOUNT
	.align		4
.L_292:
        /*069c*/ 	.byte	0x04, 0x2f
        /*069e*/ 	.short	(.L_294 - .L_293)
	.align		4
.L_293:
        /*06a0*/ 	.word	index@(_ZN5flash24flash_fwd_splitkv_kernelI23Flash_fwd_kernel_traitsILi32ELi64ELi128ELi4ELb0ELb0EN7cutlass6half_tE19Flash_kernel_traitsILi32ELi64ELi128ELi4ES3_EELb0ELb0ELb0ELb0ELb0ELb0ELb0ELb0EEEvNS_16Flash_fwd_paramsE)
        /*06a4*/ 	.word	0x000000a6


	//----- nvinfo : EIATTR_FRAME_SIZE
	.align		4
.L_294:
        /*06a8*/ 	.byte	0x04, 0x11
        /*06aa*/ 	.short	(.L_296 - .L_295)
	.align		4
.L_295:
        /*06ac*/ 	.word	index@($_ZN5flash24flash_fwd_splitkv_kernelI23Flash_fwd_kernel_traitsILi32ELi64ELi128ELi4ELb0ELb0EN7cutlass6half_tE19Flash_kernel_traitsILi32ELi64ELi128ELi4ES3_EELb0ELb0ELb0ELb0ELb0ELb0ELb0ELb0EEEvNS_16Flash_fwd_paramsE$_ZN5flash30compute_attn_1rowblock_splitkvI23Flash_fwd_kernel_traitsILi32ELi64ELi128ELi4ELb0ELb0EN7cutlass6half_tE19Flash_kernel_traitsILi32ELi64ELi128ELi4ES3_EELb0ELb0ELb0ELb0ELb0ELb0ELb0ELb0ENS_16Flash_fwd_paramsEEEvRKT8_iiiii)
        /*06b0*/ 	.word	0x00000000


	//----- nvinfo : EIATTR_FRAME_SIZE
	.align		4
.L_296:
        /*06b4*/ 	.byte	0x04, 0x11
        /*06b6*/ 	.short	(.L_298 - .L_297)
	.align		4
.L_297:
        /*06b8*/ 	.word	index@(_ZN5flash24flash_fwd_splitkv_kernelI23Flash_fwd_kernel_traitsILi32ELi64ELi128ELi4ELb0ELb0EN7cutlass6half_tE19Flash_kernel_traitsILi32ELi64ELi128ELi4ES3_EELb0ELb0ELb0ELb0ELb0ELb0ELb0ELb0EEEvNS_16Flash_fwd_paramsE)
        /*06bc*/ 	.word	0x00000000


	//----- nvinfo : EIATTR_REGCOUNT
	.align		4
.L_298:
        /*06c0*/ 	.byte	0x04, 0x2f
        /*06c2*/ 	.short	(.L_300 - .L_299)
	.align		4
.L_299:
        /*06c4*/ 	.word	index@(_ZN5flash24flash_fwd_splitkv_kernelI23Flash_fwd_kernel_traitsILi32ELi64ELi128ELi4ELb0ELb0EN7cutlass6half_tE19Flash_kernel_traitsILi32ELi64ELi128ELi4ES3_EELb0ELb0ELb0ELb0ELb1ELb1ELb1ELb0EEEvNS_16Flash_fwd_paramsE)
        /*06c8*/ 	.word	0x000000a4


	//----- nvinfo : EIATTR_FRAME_SIZE
	.align		4
.L_300:
        /*06cc*/ 	.byte	0x04, 0x11
        /*06ce*/ 	.short	(.L_302 - .L_301)
	.align		4
.L_301:
        /*06d0*/ 	.word	index@($_ZN5flash24flash_fwd_splitkv_kernelI23Flash_fwd_kernel_traitsILi32ELi64ELi128ELi4ELb0ELb0EN7cutlass6half_tE19Flash_kernel_traitsILi32ELi64ELi128ELi4ES3_EELb0ELb0ELb0ELb0ELb1ELb1ELb1ELb0EEEvNS_16Flash_fwd_paramsE$_ZN5flash30compute_attn_1rowblock_splitkvI23Flash_fwd_kernel_traitsILi32ELi64ELi128ELi4ELb0ELb0EN7cutlass6half_tE19Flash_kernel_traitsILi32ELi64ELi128ELi4ES3_EELb0ELb0ELb0ELb0ELb1ELb1ELb1ELb0ENS_16Flash_fwd_paramsEEEvRKT8_iiiii)
        /*06d4*/ 	.word	0x00000000


	//----- nvinfo : EIATTR_FRAME_SIZE
	.align		4
.L_302:
        /*06d8*/ 	.byte	0x04, 0x11
        /*06da*/ 	.short	(.L_304 - .L_303)
	.align		4
.L_303:
        /*06dc*/ 	.word	index@(_ZN5flash24flash_fwd_splitkv_kernelI23Flash_fwd_kernel_traitsILi32ELi64ELi128ELi4ELb0ELb0EN7cutlass6half_tE19Flash_kernel_traitsILi32ELi64ELi128ELi4ES3_EELb0ELb0ELb0ELb0ELb1ELb1ELb1ELb0EEEvNS_16Flash_fwd_paramsE)
        /*06e0*/ 	.word	0x00000000


	//----- nvinfo : EIATTR_REGCOUNT
	.align		4
.L_304:
        /*06e4*/ 	.byte	0x04, 0x2f
        /*06e6*/ 	.short	(.L_306 - .L_305)
	.align		4
.L_305:
        /*06e8*/ 	.word	index@(_ZN5flash24flash_fwd_splitkv_kernelI23Flash_fwd_kernel_traitsILi32ELi64ELi128ELi4ELb0ELb0EN7cutlass6half_tE19Flash_kernel_traitsILi32ELi64ELi128ELi4ES3_EELb0ELb0ELb0ELb0ELb1ELb0ELb1ELb0EEEvNS_16Flash_fwd_paramsE)
        /*06ec*/ 	.word	0x000000a8


	//----- nvinfo : EIATTR_FRAME_SIZE
	.align		4
.L_306:
        /*06f0*/ 	.byte	0x04, 0x11
        /*06f2*/ 	.short	(.L_308 - .L_307)
	.align		4
.L_307:
        /*06f4*/ 	.word	index@($_ZN5flash24flash_fwd_splitkv_kernelI23Flash_fwd_kernel_traitsILi32ELi64ELi128ELi4ELb0ELb0EN7cutlass6half_tE19Flash_kernel_traitsILi32ELi64ELi128ELi4ES3_EELb0ELb0ELb0ELb0ELb1ELb0ELb1ELb0EEEvNS_16Flash_fwd_paramsE$_ZN5flash30compute_attn_1rowblock_splitkvI23Flash_fwd_kernel_traitsILi32ELi64ELi128ELi4ELb0ELb0EN7cutlass6half_tE19Flash_kernel_traitsILi32ELi64ELi128ELi4ES3_EELb0ELb0ELb0ELb0ELb1ELb0ELb1ELb0ENS_16Flash_fwd_paramsEEEvRKT8_iiiii)
        /*06f8*/ 	.word	0x00000000


	//----- nvinfo : EIATTR_FRAME_SIZE
	.align		4
.L_308:
        /*06fc*/ 	.byte	0x04, 0x11
        /*06fe*/ 	.short	(.L_310 - .L_309)
	.align		4
.L_309:
        /*0700*/ 	.word	index@(_ZN5flash24flash_fwd_splitkv_kernelI23Flash_fwd_kernel_traitsILi32ELi64ELi128ELi4ELb0ELb0EN7cutlass6half_tE19Flash_kernel_traitsILi32ELi64ELi128ELi4ES3_EELb0ELb0ELb0ELb0ELb1ELb0ELb1ELb0EEEvNS_16Flash_fwd_paramsE)
        /*0704*/ 	.word	0x00000000


	//----- nvinfo : EIATTR_REGCOUNT
	.align		4
.L_310:
        /*0708*/ 	.byte	0x04, 0x2f
        /*070a*/ 	.short	(.L_312 - .L_311)
	.align		4
.L_311:
        /*070c*/ 	.word	index@(_ZN5flash24flash_fwd_splitkv_kernelI23Flash_fwd_kernel_traitsILi32ELi64ELi128ELi4ELb0ELb0EN7cutlass6half_tE19Flash_kernel_traitsILi32ELi64ELi128ELi4ES3_EELb0ELb0ELb0ELb0ELb1ELb1ELb0ELb0EEEvNS_16Flash_fwd_paramsE)
        /*0710*/ 	.word	0x000000fe


	//----- nvinfo : EIATTR_FRAME_SIZE
	.align		4
.L_312:
        /*0714*/ 	.byte	0x04, 0x11
        /*0716*/ 	.short	(.L_314 - .L_313)
	.align		4
.L_313:
        /*0718*/ 	.word	index@($_ZN5flash24flash_fwd_splitkv_kernelI23Flash_fwd_kernel_traitsILi32ELi64ELi128ELi4ELb0ELb0EN7cutlass6half_tE19Flash_kernel_traitsILi32ELi64ELi128ELi4ES3_EELb0ELb0ELb0ELb0ELb1ELb1ELb0ELb0EEEvNS_16Flash_fwd_paramsE$_ZN5flash30compute_attn_1rowblock_splitkvI23Flash_fwd_kernel_traitsILi32ELi64ELi128ELi4ELb0ELb0EN7cutlass6half_tE19Flash_kernel_traitsILi32ELi64ELi128ELi4ES3_EELb0ELb0ELb0ELb0ELb1ELb1ELb0ELb0ENS_16Flash_fwd_paramsEEEvRKT8_iiiii)
        /*071c*/ 	.word	0x00000000


	//----- nvinfo : EIATTR_FRAME_SIZE
	.align		4
.L_314:
        /*0720*/ 	.byte	0x04, 0x11
        /*0722*/ 	.short	(.L_316 - .L_315)
	.align		4
.L_315:
        /*0724*/ 	.word	index@(_ZN5flash24flash_fwd_splitkv_kernelI23Flash_fwd_kernel_traitsILi32ELi64ELi128ELi4ELb0ELb0EN7cutlass6half_tE19Flash_kernel_traitsILi32ELi64ELi128ELi4ES3_EELb0ELb0ELb0ELb0ELb1ELb1ELb0ELb0EEEvNS_16Flash_fwd_paramsE)
        /*0728*/ 	.word	0x00000000


	//----- nvinfo : EIATTR_REGCOUNT
	.align		4
.L_316:
        /*072c*/ 	.byte	0x04, 0x2f
        /*072e*/ 	.short	(.L_318 - .L_317)
	.align		4
.L_317:
        /*0730*/ 	.word	index@(_ZN5flash24flash_fwd_splitkv_kernelI23Flash_fwd_kernel_traitsILi32ELi64ELi128ELi4ELb0ELb0EN7cutlass6half_tE19Flash_kernel_traitsILi32ELi64ELi128ELi4ES3_EELb0ELb0ELb0ELb0ELb1ELb0ELb0ELb0EEEvNS_16Flash_fwd_paramsE)
        /*0734*/ 	.word	0x000000a6


	//----- nvinfo : EIATTR_FRAME_SIZE
	.align		4
.L_318:
        /*0738*/ 	.byte	0x04, 0x11
        /*073a*/ 	.short	(.L_320 - .L_319)
	.align		4
.L_319:
        /*073c*/ 	.word	index@($_ZN5flash24flash_fwd_splitkv_kernelI23Flash_fwd_kernel_traitsILi32ELi64ELi128ELi4ELb0ELb0EN7cutlass6half_tE19Flash_kernel_traitsILi32ELi64ELi128ELi4ES3_EELb0ELb0ELb0ELb0ELb1ELb0ELb0ELb0EEEvNS_16Flash_fwd_paramsE$_ZN5flash30compute_attn_1rowblock_splitkvI23Flash_fwd_kernel_traitsILi32ELi64ELi128ELi4ELb0ELb0EN7cutlass6half_tE19Flash_kernel_traitsILi32ELi64ELi128ELi4ES3_EELb0ELb0ELb0ELb0ELb1ELb0ELb0ELb0ENS_16Flash_fwd_paramsEEEvRKT8_iiiii)
        /*0740*/ 	.word	0x00000000


	//----- nvinfo : EIATTR_FRAME_SIZE
	.align		4
.L_320:
        /*0744*/ 	.byte	0x04, 0x11
        /*0746*/ 	.short	(.L_322 - .L_321)
	.align		4
.L_321:
        /*0748*/ 	.word	index@(_ZN5flash24flash_fwd_splitkv_kernelI23Flash_fwd_kernel_traitsILi32ELi64ELi128ELi4ELb0ELb0EN7cutlass6half_tE19Flash_kernel_traitsILi32ELi64ELi128ELi4ES3_EELb0ELb0ELb0ELb0ELb1ELb0ELb0ELb0EEEvNS_16Flash_fwd_paramsE)
        /*074c*/ 	.word	0x00000000


	//----- nvinfo : EIATTR_REGCOUNT
	.align		4
.L_322:
        /*0750*/ 	.byte	0x04, 0x2f
        /*0752*/ 	.short	(.L_324 - .L_323)
	.align		4
.L_323:
        /*0754*/ 	.word	index@(_ZN5flash32flash_fwd_splitkv_combine_kernelI23Flash_fwd_kernel_traitsILi32ELi64ELi128ELi4ELb0ELb0EN7cutlass6half_tE19Flash_kernel_traitsILi32ELi64ELi128ELi4ES3_EELi16ELi1ELb1EEEvNS_16Flash_fwd_paramsE)
        /*0758*/ 	.word	0x00000026


	//----- nvinfo : EIATTR_FRAME_SIZE
	.align		4
.L_324:
        /*075c*/ 	.byte	0x04, 0x11
        /*075e*/ 	.short	(.L_326 - .L_325)
	.align		4
.L_325:
        /*0760*/ 	.word	index@($__internal_27_$__cuda_sm20_div_s64)
        /*0764*/ 	.word	0x00000000


	//----- nvinfo : EIATTR_FRAME_SIZE
	.align		4
.L_326:
        /*0768*/ 	.byte	0x04, 0x11
        /*076a*/ 	.short	(.L_328 - .L_327)
	.align		4
.L_327:
        /*076c*/ 	.word	index@(_ZN5flash32flash_fwd_splitkv_combine_kernelI23Flash_fwd_kernel_traitsILi32ELi64ELi128ELi4ELb0ELb0EN7cutlass6half_tE19Flash_kernel_traitsILi32ELi64ELi128ELi4ES3_EELi16ELi1ELb1EEEvNS_16Flash_fwd_paramsE)
        /*0770*/ 	.word	0x00000000


	//----- nvinfo : EIATTR_REGCOUNT
	.align		4
.L_328:
        /*0774*/ 	.byte	0x04, 0x2f
        /*0776*/ 	.short	(.L_330 - .L_329)
	.align		4
.L_329:
        /*0778*/ 	.word	index@(_ZN5flash32flash_fwd_splitkv_combine_kernelI23Flash_fwd_kernel_traitsILi32ELi64ELi128ELi4ELb0ELb0EN7cutlass6half_tE19Flash_kernel_traitsILi32ELi64ELi128ELi4ES3_EELi16ELi2ELb1EEEvNS_16Flash_fwd_paramsE)
        /*077c*/ 	.word	0x00000026


	//----- nvinfo : EIATTR_FRAME_SIZE
	.align		4
.L_330:
        /*0780*/ 	.byte	0x04, 0x11
        /*0782*/ 	.short	(.L_332 - .L_331)
	.align		4
.L_331:
        /*0784*/ 	.word	index@($__internal_26_$__cuda_sm20_div_s64)
        /*0788*/ 	.word	0x00000000


	//----- nvinfo : EIATTR_FRAME_SIZE
	.align		4
.L_332:
        /*078c*/ 	.byte	0x04, 0x11
        /*078e*/ 	.short	(.L_334 - .L_333)
	.align		4
.L_333:
        /*0790*/ 	.word	index@(_ZN5flash32flash_fwd_splitkv_combine_kernelI23Flash_fwd_kernel_traitsILi32ELi64ELi128ELi4ELb0ELb0EN7cutlass6half_tE19Flash_kernel_traitsILi32ELi64ELi128ELi4ES3_EELi16ELi2ELb1EEEvNS_16Flash_fwd_paramsE)
        /*0794*/ 	.word	0x00000000


	//----- nvinfo : EIATTR_REGCOUNT
	.align		4
.L_334:
        /*0798*/ 	.byte	0x04, 0x2f
        /*079a*/ 	.short	(.L_336 - .L_335)
	.align		4
.L_335:
        /*079c*/ 	.word	index@(_ZN5flash32flash_fwd_splitkv_combine_kernelI23Flash_fwd_kernel_traitsILi32ELi64ELi128ELi4ELb0ELb0EN7cutlass6half_tE19Flash_kernel_traitsILi32ELi64ELi128ELi4ES3_EELi16ELi3ELb1EEEvNS_16Flash_fwd_paramsE)
        /*07a0*/ 	.word	0x00000026


	//----- nvinfo : EIATTR_FRAME_SIZE
	.align		4
.L_336:
        /*07a4*/ 	.byte	0x04, 0x11
        /*07a6*/ 	.short	(.L_338 - .L_337)
	.align		4
.L_337:
        /*07a8*/ 	.word	index@($__internal_25_$__cuda_sm20_div_s64)
        /*07ac*/ 	.word	0x00000000


	//----- nvinfo : EIATTR_FRAME_SIZE
	.align		4
.L_338:
        /*07b0*/ 	.byte	0x04, 0x11
        /*07b2*/ 	.short	(.L_340 - .L_339)
	.align		4
.L_339:
        /*07b4*/ 	.word	index@(_ZN5flash32flash_fwd_splitkv_combine_kernelI23Flash_fwd_kernel_traitsILi32ELi64ELi128ELi4ELb0ELb0EN7cutlass6half_tE19Flash_kernel_traitsILi32ELi64ELi128ELi4ES3_EELi16ELi3ELb1EEEvNS_16Flash_fwd_paramsE)
        /*07b8*/ 	.word	0x00000000


	//----- nvinfo : EIATTR_REGCOUNT
	.align		4
.L_340:
        /*07bc*/ 	.byte	0x04, 0x2f
        /*07be*/ 	.short	(.L_342 - .L_341)
	.align		4
.L_341:
        /*07c0*/ 	.word	index@(_ZN5flash32flash_fwd_splitkv_combine_kernelI23Flash_fwd_kernel_traitsILi32ELi64ELi128ELi4ELb0ELb0EN7cutlass6half_tE19Flash_kernel_traitsILi32ELi64ELi128ELi4ES3_EELi16ELi4ELb1EEEvNS_16Flash_fwd_paramsE)
        /*07c4*/ 	.word	0x00000026


	//----- nvinfo : EIATTR_FRAME_SIZE
	.align		4
.L_342:
        /*07c8*/ 	.byte	0x04, 0x11
        /*07ca*/ 	.short	(.L_344 - .L_343)
	.align		4
.L_343:
        /*07cc*/ 	.word	index@($__internal_24_$__cuda_sm20_div_s64)
        /*07d0*/ 	.word	0x00000000


	//----- nvinfo : EIATTR_FRAME_SIZE
	.align		4
.L_344:
        /*07d4*/ 	.byte	0x04, 0x11
        /*07d6*/ 	.short	(.L_346 - .L_345)
	.align		4
.L_345:
        /*07d8*/ 	.word	index@(_ZN5flash32flash_fwd_splitkv_combine_kernelI23Flash_fwd_kernel_traitsILi32ELi64ELi128ELi4ELb0ELb0EN7cutlass6half_tE19Flash_kernel_traitsILi32ELi64ELi128ELi4ES3_EELi16ELi4ELb1EEEvNS_16Flash_fwd_paramsE)
        /*07dc*/ 	.word	0x00000000


	//----- nvinfo : EIATTR_REGCOUNT
	.align		4
.L_346:
        /*07e0*/ 	.byte	0x04, 0x2f
        /*07e2*/ 	.short	(.L_348 - .L_347)
	.align		4
.L_347:
        /*07e4*/ 	.word	index@(_ZN5flash32flash_fwd_splitkv_combine_kernelI23Flash_fwd_kernel_traitsILi32ELi64ELi128ELi4ELb0ELb0EN7cutlass6half_tE19Flash_kernel_traitsILi32ELi64ELi128ELi4ES3_EELi16ELi5ELb1EEEvNS_16Flash_fwd_paramsE)
        /*07e8*/ 	.word	0x0000002c


	//----- nvinfo : EIATTR_FRAME_SIZE
	.align		4
.L_348:
        /*07ec*/ 	.byte	0x04, 0x11
        /*07ee*/ 	.short	(.L_350 - .L_349)
	.align		4
.L_349:
        /*07f0*/ 	.word	index@($__internal_23_$__cuda_sm20_div_s64)
        /*07f4*/ 	.word	0x00000000


	//----- nvinfo : EIATTR_FRAME_SIZE
	.align		4
.L_350:
        /*07f8*/ 	.byte	0x04, 0x11
        /*07fa*/ 	.short	(.L_352 - .L_351)
	.align		4
.L_351:
        /*07fc*/ 	.word	index@(_ZN5flash32flash_fwd_splitkv_combine_kernelI23Flash_fwd_kernel_traitsILi32ELi64ELi128ELi4ELb0ELb0EN7cutlass6half_tE19Flash_kernel_traitsILi32ELi64ELi128ELi4ES3_EELi16ELi5ELb1EEEvNS_16Flash_fwd_paramsE)
        /*0800*/ 	.word	0x00000000


	//----- nvinfo : EIATTR_REGCOUNT
	.align		4
.L_352:
        /*0804*/ 	.byte	0x04, 0x2f
        /*0806*/ 	.short	(.L_354 - .L_353)
	.align		4
.L_353:
        /*0808*/ 	.word	index@(_ZN5flash32flash_fwd_splitkv_combine_kernelI23Flash_fwd_kernel_traitsILi32ELi64ELi128ELi4ELb0ELb0EN7cutlass6half_tE19Flash_kernel_traitsILi32ELi64ELi128ELi4ES3_EELi16ELi6ELb1EEEvNS_16Flash_fwd_paramsE)
        /*080c*/ 	.word	0x0000002e


	//----- nvinfo : EIATTR_FRAME_SIZE
	.align		4
.L_354:
        /*0810*/ 	.byte	0x04, 0x11
        /*0812*/ 	.short	(.L_356 - .L_355)
	.align		4
.L_355:
        /*0814*/ 	.word	index@($__internal_22_$__cuda_sm20_div_s64)
        /*0818*/ 	.word	0x00000000


	//----- nvinfo : EIATTR_FRAME_SIZE
	.align		4
.L_356:
        /*081c*/ 	.byte	0x04, 0x11
        /*081e*/ 	.short	(.L_358 - .L_357)
	.align		4
.L_357:
        /*0820*/ 	.word	index@(_ZN5flash32flash_fwd_splitkv_combine_kernelI23Flash_fwd_kernel_traitsILi32ELi64ELi128ELi4ELb0ELb0EN7cutlass6half_tE19Flash_kernel_traitsILi32ELi64ELi128ELi4ES3_EELi16ELi6ELb1EEEvNS_16Flash_fwd_paramsE)
        /*0824*/ 	.word	0x00000000


	//----- nvinfo : EIATTR_REGCOUNT
	.align		4
.L_358:
        /*0828*/ 	.byte	0x04, 0x2f
        /*082a*/ 	.short	(.L_360 - .L_359)
	.align		4
.L_359:
        /*082c*/ 	.word	index@(_ZN5flash32flash_fwd_splitkv_combine_kernelI23Flash_fwd_kernel_traitsILi32ELi64ELi128ELi4ELb0ELb0EN7cutlass6half_tE19Flash_kernel_traitsILi32ELi64ELi128ELi4ES3_EELi16ELi7ELb1EEEvNS_16Flash_fwd_paramsE)
        /*0830*/ 	.word	0x00000036


	//----- nvinfo : EIATTR_FRAME_SIZE
	.align		4
.L_360:
        /*0834*/ 	.byte	0x04, 0x11
        /*0836*/ 	.short	(.L_362 - .L_361)
	.align		4
.L_361:
        /*0838*/ 	.word	index@($__internal_21_$__cuda_sm20_div_s64)
        /*083c*/ 	.word	0x00000000


	//----- nvinfo : EIATTR_FRAME_SIZE
	.align		4
.L_362:
        /*0840*/ 	.byte	0x04, 0x11
        /*0842*/ 	.short	(.L_364 - .L_363)
	.align		4
.L_363:
        /*0844*/ 	.word	index@(_ZN5flash32flash_fwd_splitkv_combine_kernelI23Flash_fwd_kernel_traitsILi32ELi64ELi128ELi4ELb0ELb0EN7cutlass6half_tE19Flash_kernel_traitsILi32ELi64ELi128ELi4ES3_EELi16ELi7ELb1EEEvNS_16Flash_fwd_paramsE)
        /*0848*/ 	.word	0x00000000


	//----- nvinfo : EIATTR_REGCOUNT
	.align		4
.L_364:
        /*084c*/ 	.byte	0x04, 0x2f
        /*084e*/ 	.short	(.L_366 - .L_365)
	.align		4
.L_365:
        /*0850*/ 	.word	index@(_ZN5flash32flash_fwd_splitkv_combine_kernelI23Flash_fwd_kernel_traitsILi32ELi64ELi128ELi4ELb0ELb0EN7cutlass6half_tE19Flash_kernel_traitsILi32ELi64ELi128ELi4ES3_EELi16ELi1ELb0EEEvNS_16Flash_fwd_paramsE)
        /*0854*/ 	.word	0x00000028


	//----- nvinfo : EIATTR_FRAME_SIZE
	.align		4
.L_366:
        /*0858*/ 	.byte	0x04, 0x11
        /*085a*/ 	.short	(.L_368 - .L_367)
	.align		4
.L_367:
        /*085c*/ 	.word	index@($__internal_20_$__cuda_sm20_div_s64)
        /*0860*/ 	.word	0x00000000


	//----- nvinfo : EIATTR_FRAME_SIZE
	.align		4
.L_368:
        /*0864*/ 	.byte	0x04, 0x11
        /*0866*/ 	.short	(.L_370 - .L_369)
	.align		4
.L_369:
        /*0868*/ 	.word	index@(_ZN5flash32flash_fwd_splitkv_combine_kernelI23Flash_fwd_kernel_traitsILi32ELi64ELi128ELi4ELb0ELb0EN7cutlass6half_tE19Flash_kernel_traitsILi32ELi64ELi128ELi4ES3_EELi16ELi1ELb0EEEvNS_16Flash_fwd_paramsE)
        /*086c*/ 	.word	0x00000000


	//----- nvinfo : EIATTR_REGCOUNT
	.align		4
.L_370:
        /*0870*/ 	.byte	0x04, 0x2f
        /*0872*/ 	.short	(.L_372 - .L_371)
	.align		4
.L_371:
        /*0874*/ 	.word	index@(_ZN5flash32flash_fwd_splitkv_combine_kernelI23Flash_fwd_kernel_traitsILi32ELi64ELi128ELi4ELb0ELb0EN7cutlass6half_tE19Flash_kernel_traitsILi32ELi64ELi128ELi4ES3_EELi16ELi2ELb0EEEvNS_16Flash_fwd_paramsE)
        /*0878*/ 	.word	0x00000028


	//----- nvinfo : EIATTR_FRAME_SIZE
	.align		4
.L_372:
        /*087c*/ 	.byte	0x04, 0x11
        /*087e*/ 	.short	(.L_374 - .L_373)
	.align		4
.L_373:
        /*0880*/ 	.word	index@($__internal_19_$__cuda_sm20_div_s64)
        /*0884*/ 	.word	0x00000000


	//----- nvinfo : EIATTR_FRAME_SIZE
	.align		4
.L_374:
        /*0888*/ 	.byte	0x04, 0x11
        /*088a*/ 	.short	(.L_376 - .L_375)
	.align		4
.L_375:
        /*088c*/ 	.word	index@(_ZN5flash32flash_fwd_splitkv_combine_kernelI23Flash_fwd_kernel_traitsILi32ELi64ELi128ELi4ELb0ELb0EN7cutlass6half_tE19Flash_kernel_traitsILi32ELi64ELi128ELi4ES3_EELi16ELi2ELb0EEEvNS_16Flash_fwd_paramsE)
        /*0890*/ 	.word	0x00000000


	//----- nvinfo : EIATTR_REGCOUNT
	.align		4
.L_376:
        /*0894*/ 	.byte	0x04, 0x2f
        /*0896*/ 	.short	(.L_378 - .L_377)
	.align		4
.L_377:
        /*0898*/ 	.word	index@(_ZN5flash32flash_fwd_splitkv_combine_kernelI23Flash_fwd_kernel_traitsILi32ELi64ELi128ELi4ELb0ELb0EN7cutlass6half_tE19Flash_kernel_traitsILi32ELi64ELi128ELi4ES3_EELi16ELi3ELb0EEEvNS_16Flash_fwd_paramsE)
        /*089c*/ 	.word	0x00000028


	//----- nvinfo : EIATTR_FRAME_SIZE
	.align		4
.L_378:
        /*08a0*/ 	.byte	0x04, 0x11
        /*08a2*/ 	.short	(.L_380 - .L_379)
	.align		4
.L_379:
        /*08a4*/ 	.word	index@($__internal_18_$__cuda_sm20_div_s64)
        /*08a8*/ 	.word	0x00000000


	//----- nvinfo : EIATTR_FRAME_SIZE
	.align		4
.L_380:
        /*08ac*/ 	.byte	0x04, 0x11
        /*08ae*/ 	.short	(.L_382 - .L_381)
	.align		4
.L_381:
        /*08b0*/ 	.word	index@(_ZN5flash32flash_fwd_splitkv_combine_kernelI23Flash_fwd_kernel_traitsILi32ELi64ELi128ELi4ELb0ELb0EN7cutlass6half_tE19Flash_kernel_traitsILi32ELi64ELi128ELi4ES3_EELi16ELi3ELb0EEEvNS_16Flash_fwd_paramsE)
        /*08b4*/ 	.word	0x00000000


	//----- nvinfo : EIATTR_REGCOUNT
	.align		4
.L_382:
        /*08b8*/ 	.byte	0x04, 0x2f
        /*08ba*/ 	.short	(.L_384 - .L_383)
	.align		4
.L_383:
        /*08bc*/ 	.word	index@(_ZN5flash32flash_fwd_splitkv_combine_kernelI23Flash_fwd_kernel_traitsILi32ELi64ELi128ELi4ELb0ELb0EN7cutlass6half_tE19Flash_kernel_traitsILi32ELi64ELi128ELi4ES3_EELi16ELi4ELb0EEEvNS_16Flash_fwd_paramsE)
        /*08c0*/ 	.word	0x00000028


	//----- nvinfo : EIATTR_FRAME_SIZE
	.align		4
.L_384:
        /*08c4*/ 	.byte	0x04, 0x11
        /*08c6*/ 	.short	(.L_386 - .L_385)
	.align		4
.L_385:
        /*08c8*/ 	.word	index@($__internal_17_$__cuda_sm20_div_s64)
        /*08cc*/ 	.word	0x00000000


	//----- nvinfo : EIATTR_FRAME_SIZE
	.align		4
.L_386:
        /*08d0*/ 	.byte	0x04, 0x11
        /*08d2*/ 	.short	(.L_388 - .L_387)
	.align		4
.L_387:
        /*08d4*/ 	.word	index@(_ZN5flash32flash_fwd_splitkv_combine_kernelI23Flash_fwd_kernel_traitsILi32ELi64ELi128ELi4ELb0ELb0EN7cutlass6half_tE19Flash_kernel_traitsILi32ELi64ELi128ELi4ES3_EELi16ELi4ELb0EEEvNS_16Flash_fwd_paramsE)
        /*08d8*/ 	.word	0x00000000


	//----- nvinfo : EIATTR_REGCOUNT
	.align		4
.L_388:
        /*08dc*/ 	.byte	0x04, 0x2f
        /*08de*/ 	.short	(.L_390 - .L_389)
	.align		4
.L_389:
        /*08e0*/ 	.word	index@(_ZN5flash32flash_fwd_splitkv_combine_kernelI23Flash_fwd_kernel_traitsILi32ELi64ELi128ELi4ELb0ELb0EN7cutlass6half_tE19Flash_kernel_traitsILi32ELi64ELi128ELi4ES3_EELi16ELi5ELb0EEEvNS_16Flash_fwd_paramsE)
        /*08e4*/ 	.word	0x0000002a


	//----- nvinfo : EIATTR_FRAME_SIZE
	.align		4
.L_390:
        /*08e8*/ 	.byte	0x04, 0x11
        /*08ea*/ 	.short	(.L_392 - .L_391)
	.align		4
.L_391:
        /*08ec*/ 	.word	index@($__internal_16_$__cuda_sm20_div_s64)
        /*08f0*/ 	.word	0x00000000


	//----- nvinfo : EIATTR_FRAME_SIZE
	.align		4
.L_392:
        /*08f4*/ 	.byte	0x04, 0x11
        /*08f6*/ 	.short	(.L_394 - .L_393)
	.align		4
.L_393:
        /*08f8*/ 	.word	index@(_ZN5flash32flash_fwd_splitkv_combine_kernelI23Flash_fwd_kernel_traitsILi32ELi64ELi128ELi4ELb0ELb0EN7cutlass6half_tE19Flash_kernel_traitsILi32ELi64ELi128ELi4ES3_EELi16ELi5ELb0EEEvNS_16Flash_fwd_paramsE)
        /*08fc*/ 	.word	0x00000000


	//----- nvinfo : EIATTR_REGCOUNT
	.align		4
.L_394:
        /*0900*/ 	.byte	0x04, 0x2f
        /*0902*/ 	.short	(.L_396 - .L_395)
	.align		4
.L_395:
        /*0904*/ 	.word	index@(_ZN5flash32flash_fwd_splitkv_combine_kernelI23Flash_fwd_kernel_traitsILi32ELi64ELi128ELi4ELb0ELb0EN7cutlass6half_tE19Flash_kernel_traitsILi32ELi64ELi128ELi4ES3_EELi16ELi6ELb0EEEvNS_16Flash_fwd_paramsE)
        /*0908*/ 	.word	0x00000030


	//----- nvinfo : EIATTR_FRAME_SIZE
	.align		4
.L_396:
        /*090c*/ 	.byte	0x04, 0x11
        /*090e*/ 	.short	(.L_398 - .L_397)
	.align		4
.L_397:
        /*0910*/ 	.word	index@($__internal_15_$__cuda_sm20_div_s64)
        /*0914*/ 	.word	0x00000000


	//----- nvinfo : EIATTR_FRAME_SIZE
	.align		4
.L_398:
        /*0918*/ 	.byte	0x04, 0x11
        /*091a*/ 	.short	(.L_400 - .L_399)
	.align		4
.L_399:
        /*091c*/ 	.word	index@(_ZN5flash32flash_fwd_splitkv_combine_kernelI23Flash_fwd_kernel_traitsILi32ELi64ELi128ELi4ELb0ELb0EN7cutlass6half_tE19Flash_kernel_traitsILi32ELi64ELi128ELi4ES3_EELi16ELi6ELb0EEEvNS_16Flash_fwd_paramsE)
        /*0920*/ 	.word	0x00000000


	//----- nvinfo : EIATTR_REGCOUNT
	.align		4
.L_400:
        /*0924*/ 	.byte	0x04, 0x2f
        /*0926*/ 	.short	(.L_402 - .L_401)
	.align		4
.L_401:
        /*0928*/ 	.word	index@(_ZN5flash32flash_fwd_splitkv_combine_kernelI23Flash_fwd_kernel_traitsILi32ELi64ELi128ELi4ELb0ELb0EN7cutlass6half_tE19Flash_kernel_traitsILi32ELi64ELi128ELi4ES3_EELi16ELi7ELb0EEEvNS_16Flash_fwd_paramsE)
        /*092c*/ 	.word	0x00000036


	//----- nvinfo : EIATTR_FRAME_SIZE
	.align		4
.L_402:
        /*0930*/ 	.byte	0x04, 0x11
        /*0932*/ 	.short	(.L_404 - .L_403)
	.align		4
.L_403:
        /*0934*/ 	.word	index@($__internal_14_$__cuda_sm20_div_s64)
        /*0938*/ 	.word	0x00000000


	//----- nvinfo : EIATTR_FRAME_SIZE
	.align		4
.L_404:
        /*093c*/ 	.byte	0x04, 0x11
        /*093e*/ 	.short	(.L_406 - .L_405)
	.align		4
.L_405:
        /*0940*/ 	.word	index@(_ZN5flash32flash_fwd_splitkv_combine_kernelI23Flash_fwd_kernel_traitsILi32ELi64ELi128ELi4ELb0ELb0EN7cutlass6half_tE19Flash_kernel_traitsILi32ELi64ELi128ELi4ES3_EELi16ELi7ELb0EEEvNS_16Flash_fwd_paramsE)
        /*0944*/ 	.word	0x00000000


	//----- nvinfo : EIATTR_REGCOUNT
	.align		4
.L_406:
        /*0948*/ 	.byte	0x04, 0x2f
        /*094a*/ 	.short	(.L_408 - .L_407)
	.align		4
.L_407:
        /*094c*/ 	.word	index@(_ZN5flash24flash_fwd_splitkv_kernelI23Flash_fwd_kernel_traitsILi32ELi64ELi256ELi4ELb0ELb0EN7cutlass6half_tE19Flash_kernel_traitsILi32ELi64ELi256ELi4ES3_EELb0ELb1ELb1ELb0ELb0ELb1ELb1ELb1EEEvNS_16Flash_fwd_paramsE)
        /*0950*/ 	.word	0x000000ff


	//----- nvinfo : EIATTR_FRAME_SIZE
	.align		4
.L_408:
        /*0954*/ 	.byte	0x04, 0x11
        /*0956*/ 	.short	(.L_410 - .L_409)
	.align		4
.L_409:
        /*0958*/ 	.word	index@($_ZN5flash24flash_fwd_splitkv_kernelI23Flash_fwd_kernel_traitsILi32ELi64ELi256ELi4ELb0ELb0EN7cutlass6half_tE19Flash_kernel_traitsILi32ELi64ELi256ELi4ES3_EELb0ELb1ELb1ELb0ELb0ELb1ELb1ELb1EEEvNS_16Flash_fwd_paramsE$_ZN5flash30compute_attn_1rowblock_splitkvI23Flash_fwd_kernel_traitsILi32ELi64ELi256ELi4ELb0ELb0EN7cutlass6half_tE19Flash_kernel_traitsILi32ELi64ELi256ELi4ES3_EELb0ELb1ELb1ELb0ELb0ELb1ELb1ELb1ENS_16Flash_fwd_paramsEEEvRKT8_iiiii)
        /*095c*/ 	.word	0x00000010


	//----- nvinfo : EIATTR_FRAME_SIZE
	.align		4
.L_410:
        /*0960*/ 	.byte	0x04, 0x11
        /*0962*/ 	.short	(.L_412 - .L_411)
	.align		4
.L_411:
        /*0964*/ 	.word	index@(_ZN5flash24flash_fwd_splitkv_kernelI23Flash_fwd_kernel_traitsILi32ELi64ELi256ELi4ELb0ELb0EN7cutlass6half_tE19Flash_kernel_traitsILi32ELi64ELi256ELi4ES3_EELb0ELb1ELb1ELb0ELb0ELb1ELb1ELb1EEEvNS_16Flash_fwd_paramsE)
        /*0968*/ 	.word	0x00000010


	//----- nvinfo : EIATTR_REGCOUNT
	.align		4
.L_412:
        /*096c*/ 	.byte	0x04, 0x2f
        /*096e*/ 	.short	(.L_414 - .L_413)
	.align		4
.L_413:
        /*0970*/ 	.word	index@(_ZN5flash24flash_fwd_splitkv_kernelI23Flash_fwd_kernel_traitsILi32ELi64ELi256ELi4ELb0ELb0EN7cutlass6half_tE19Flash_kernel_traitsILi32ELi64ELi256ELi4ES3_EELb0ELb1ELb1ELb0ELb0ELb0ELb1ELb1EEEvNS_16Flash_fwd_paramsE)
        /*0974*/ 	.word	0x000000ff


	//----- nvinfo : EIATTR_FRAME_SIZE
	.align		4
.L_414:
        /*0978*/ 	.byte	0x04, 0x11
        /*097a*/ 	.short	(.L_416 - .L_415)
	.align		4
.L_415:
        /*097c*/ 	.word	index@($_ZN5flash24flash_fwd_splitkv_kernelI23Flash_fwd_kernel_traitsILi32ELi64ELi256ELi4ELb0ELb0EN7cutlass6half_tE19Flash_kernel_traitsILi32ELi64ELi256ELi4ES3_EELb0ELb1ELb1ELb0ELb0ELb0ELb1ELb1EEEvNS_16Flash_fwd_paramsE$_ZN5flash30compute_attn_1rowblock_splitkvI23Flash_fwd_kernel_traitsILi32ELi64ELi256ELi4ELb0ELb0EN7cutlass6half_tE19Flash_kernel_traitsILi32ELi64ELi256ELi4ES3_EELb0ELb1ELb1ELb0ELb0ELb0ELb1ELb1ENS_16Flash_fwd_paramsEEEvRKT8_iiiii)
        /*0980*/ 	.word	0x00000000


	//----- nvinfo : EIATTR_FRAME_SIZE
	.align		4
.L_416:
        /*0984*/ 	.byte	0x04, 0x11
        /*0986*/ 	.short	(.L_418 - .L_417)
	.align		4
.L_417:
        /*0988*/ 	.word	index@(_ZN5flash24flash_fwd_splitkv_kernelI23Flash_fwd_kernel_traitsILi32ELi64ELi256ELi4ELb0ELb0EN7cutlass6half_tE19Flash_kernel_traitsILi32ELi64ELi256ELi4ES3_EELb0ELb1ELb1ELb0ELb0ELb0ELb1ELb1EEEvNS_16Flash_fwd_paramsE)
        /*098c*/ 	.word	0x00000000


	//----- nvinfo : EIATTR_REGCOUNT
	.align		4
.L_418:
        /*0990*/ 	.byte	0x04, 0x2f
        /*0992*/ 	.short	(.L_420 - .L_419)
	.align		4
.L_419:
        /*0994*/ 	.word	index@(_ZN5flash24flash_fwd_splitkv_kernelI23Flash_fwd_kernel_traitsILi32ELi64ELi256ELi4ELb0ELb0EN7cutlass6half_tE19Flash_kernel_traitsILi32ELi64ELi256ELi4ES3_EELb0ELb1ELb0ELb0ELb1ELb1ELb1ELb1EEEvNS_16Flash_fwd_paramsE)
        /*0998*/ 	.word	0x000000ff


	//----- nvinfo : EIATTR_FRAME_SIZE
	.align		4
.L_420:
        /*099c*/ 	.byte	0x04, 0x11
        /*099e*/ 	.short	(.L_422 - .L_421)
	.align		4
.L_421:
        /*09a0*/ 	.word	index@($_ZN5flash24flash_fwd_splitkv_kernelI23Flash_fwd_kernel_traitsILi32ELi64ELi256ELi4ELb0ELb0EN7cutlass6half_tE19Flash_kernel_traitsILi32ELi64ELi256ELi4ES3_EELb0ELb1ELb0ELb0ELb1ELb1ELb1ELb1EEEvNS_16Flash_fwd_paramsE$_ZN5flash30compute_attn_1rowblock_splitkvI23Flash_fwd_kernel_traitsILi32ELi64ELi256ELi4ELb0ELb0EN7cutlass6half_tE19Flash_kernel_traitsILi32ELi64ELi256ELi4ES3_EELb0ELb1ELb0ELb0ELb1ELb1ELb1ELb1ENS_16Flash_fwd_paramsEEEvRKT8_iiiii)
        /*09a4*/ 	.word	0x00000000


	//----- nvinfo : EIATTR_FRAME_SIZE
	.align		4
.L_422:
        /*09a8*/ 	.byte	0x04, 0x11
        /*09aa*/ 	.short	(.L_424 - .L_423)
	.align		4
.L_423:
        /*09ac*/ 	.word	index@(_ZN5flash24flash_fwd_splitkv_kernelI23Flash_fwd_kernel_traitsILi32ELi64ELi256ELi4ELb0ELb0EN7cutlass6half_tE19Flash_kernel_traitsILi32ELi64ELi256ELi4ES3_EELb0ELb1ELb0ELb0ELb1ELb1ELb1ELb1EEEvNS_16Flash_fwd_paramsE)
        /*09b0*/ 	.word	0x00000000


	//----- nvinfo : EIATTR_REGCOUNT
	.align		4
.L_424:
        /*09b4*/ 	.byte	0x04, 0x2f
        /*09b6*/ 	.short	(.L_426 - .L_425)
	.align		4
.L_425:
        /*09b8*/ 	.word	index@(_ZN5flash24flash_fwd_splitkv_kernelI23Flash_fwd_kernel_traitsILi32ELi64ELi256ELi4ELb0ELb0EN7cutlass6half_tE19Flash_kernel_traitsILi32ELi64ELi256ELi4ES3_EELb0ELb1ELb0ELb0ELb1ELb0ELb1ELb1EEEvNS_16Flash_fwd_paramsE)
        /*09bc*/ 	.word	0x000000ff


	//----- nvinfo : EIATTR_FRAME_SIZE
	.align		4
.L_426:
        /*09c0*/ 	.byte	0x04, 0x11
        /*09c2*/ 	.short	(.L_428 - .L_427)
	.align		4
.L_427:
        /*09c4*/ 	.word	index@($_ZN5flash24flash_fwd_splitkv_kernelI23Flash_fwd_kernel_traitsILi32ELi64ELi256ELi4ELb0ELb0EN7cutlass6half_tE19Flash_kernel_traitsILi32ELi64ELi256ELi4ES3_EELb0ELb1ELb0ELb0ELb1ELb0ELb1ELb1EEEvNS_16Flash_fwd_paramsE$_ZN5flash30compute_attn_1rowblock_splitkvI23Flash_fwd_kernel_traitsILi32ELi64ELi256ELi4ELb0ELb0EN7cutlass6half_tE19Flash_kernel_traitsILi32ELi64ELi256ELi4ES3_EELb0ELb1ELb0ELb0ELb1ELb0ELb1ELb1ENS_16Flash_fwd_paramsEEEvRKT8_iiiii)
        /*09c8*/ 	.word	0x00000000


	//----- nvinfo : EIATTR_FRAME_SIZE
	.align		4
.L_428:
        /*09cc*/ 	.byte	0x04, 0x11
        /*09ce*/ 	.short	(.L_430 - .L_429)
	.align		4
.L_429:
        /*09d0*/ 	.word	index@(_ZN5flash24flash_fwd_splitkv_kernelI23Flash_fwd_kernel_traitsILi32ELi64ELi256ELi4ELb0ELb0EN7cutlass6half_tE19Flash_kernel_traitsILi32ELi64ELi256ELi4ES3_EELb0ELb1ELb0ELb0ELb1ELb0ELb1ELb1EEEvNS_16Flash_fwd_paramsE)
        /*09d4*/ 	.word	0x00000000


	//----- nvinfo : EIATTR_REGCOUNT
	.align		4
.L_430:
        /*09d8*/ 	.byte	0x04, 0x2f
        /*09da*/ 	.short	(.L_432 - .L_431)
	.align		4
.L_431:
        /*09dc*/ 	.word	index@(_ZN5flash24flash_fwd_splitkv_kernelI23Flash_fwd_kernel_traitsILi32ELi64ELi256ELi4ELb0ELb0EN7cutlass6half_tE19Flash_kernel_traitsILi32ELi64ELi256ELi4ES3_EELb0ELb1ELb1ELb0ELb0ELb1ELb1ELb0EEEvNS_16Flash_fwd_paramsE)
        /*09e0*/ 	.word	0x000000ff


	//----- nvinfo : EIATTR_FRAME_SIZE
	.align		4
.L_432:
        /*09e4*/ 	.byte	0x04, 0x11
        /*09e6*/ 	.short	(.L_434 - .L_433)
	.align		4
.L_433:
        /*09e8*/ 	.word	index@($_ZN5flash24flash_fwd_splitkv_kernelI23Flash_fwd_kernel_traitsILi32ELi64ELi256ELi4ELb0ELb0EN7cutlass6half_tE19Flash_kernel_traitsILi32ELi64ELi256ELi4ES3_EELb0ELb1ELb1ELb0ELb0ELb1ELb1ELb0EEEvNS_16Flash_fwd_paramsE$_ZN5flash30compute_attn_1rowblock_splitkvI23Flash_fwd_kernel_traitsILi32ELi64ELi256ELi4ELb0ELb0EN7cutlass6half_tE19Flash_kernel_traitsILi32ELi64ELi256ELi4ES3_EELb0ELb1ELb1ELb0ELb0ELb1ELb1ELb0ENS_16Flash_fwd_paramsEEEvRKT8_iiiii)
        /*09ec*/ 	.word	0x00000008


	//----- nvinfo : EIATTR_FRAME_SIZE
	.align		4
.L_434:
        /*09f0*/ 	.byte	0x04, 0x11
        /*09f2*/ 	.short	(.L_436 - .L_435)
	.align		4
.L_435:
        /*09f4*/ 	.word	index@(_ZN5flash24flash_fwd_splitkv_kernelI23Flash_fwd_kernel_traitsILi32ELi64ELi256ELi4ELb0ELb0EN7cutlass6half_tE19Flash_kernel_traitsILi32ELi64ELi256ELi4ES3_EELb0ELb1ELb1ELb0ELb0ELb1ELb1ELb0EEEvNS_16Flash_fwd_paramsE)
        /*09f8*/ 	.word	0x00000008


	//----- nvinfo : EIATTR_REGCOUNT
	.align		4
.L_436:
        /*09fc*/ 	.byte	0x04, 0x2f
        /*09fe*/ 	.short	(.L_438 - .L_437)
	.align		4
.L_437:
        /*0a00*/ 	.word	index@(_ZN5flash24flash_fwd_splitkv_kernelI23Flash_fwd_kernel_traitsILi32ELi64ELi256ELi4ELb0ELb0EN7cutlass6half_tE19Flash_kernel_traitsILi32ELi64ELi256ELi4ES3_EELb0ELb1ELb1ELb0ELb0ELb0ELb1ELb0EEEvNS_16Flash_fwd_paramsE)
        /*0a04*/ 	.word	0x000000ff


	//----- nvinfo : EIATTR_FRAME_SIZE
	.align		4
.L_438:
        /*0a08*/ 	.byte	0x04, 0x11
        /*0a0a*/ 	.short	(.L_440 - .L_439)
	.align		4
.L_439:
        /*0a0c*/ 	.word	index@($_ZN5flash24flash_fwd_splitkv_kernelI23Flash_fwd_kernel_traitsILi32ELi64ELi256ELi4ELb0ELb0EN7cutlass6half_tE19Flash_kernel_traitsILi32ELi64ELi256ELi4ES3_EELb0ELb1ELb1ELb0ELb0ELb0ELb1ELb0EEEvNS_16Flash_fwd_paramsE$_ZN5flash30compute_attn_1rowblock_splitkvI23Flash_fwd_kernel_traitsILi32ELi64ELi256ELi4ELb0ELb0EN7cutlass6half_tE19Flash_kernel_traitsILi32ELi64ELi256ELi4ES3_EELb0ELb1ELb1ELb0ELb0ELb0ELb1ELb0ENS_16Flash_fwd_paramsEEEvRKT8_iiiii)
        /*0a10*/ 	.word	0x00000000


	//----- nvinfo : EIATTR_FRAME_SIZE
	.align		4
.L_440:
        /*0a14*/ 	.byte	0x04, 0x11
        /*0a16*/ 	.short	(.L_442 - .L_441)
	.align		4
.L_441:
        /*0a18*/ 	.word	index@(_ZN5flash24flash_fwd_splitkv_kernelI23Flash_fwd_kernel_traitsILi32ELi64ELi256ELi4ELb0ELb0EN7cutlass6half_tE19Flash_kernel_traitsILi32ELi64ELi256ELi4ES3_EELb0ELb1ELb1ELb0ELb0ELb0ELb1ELb0EEEvNS_16Flash_fwd_paramsE)
        /*0a1c*/ 	.word	0x00000000


	//----- nvinfo : EIATTR_REGCOUNT
	.align		4
.L_442:
        /*0a20*/ 	.byte	0x04, 0x2f
        /*0a22*/ 	.short	(.L_444 - .L_443)
	.align		4
.L_443:
        /*0a24*/ 	.word	index@(_ZN5flash24flash_fwd_splitkv_kernelI23Flash_fwd_kernel_traitsILi32ELi64ELi256ELi4ELb0ELb0EN7cutlass6half_tE19Flash_kernel_traitsILi32ELi64ELi256ELi4ES3_EELb0ELb1ELb0ELb0ELb1ELb1ELb1ELb0EEEvNS_16Flash_fwd_paramsE)
        /*0a28*/ 	.word	0x000000ff


	//----- nvinfo : EIATTR_FRAME_SIZE
	.align		4
.L_444:
        /*0a2c*/ 	.byte	0x04, 0x11
        /*0a2e*/ 	.short	(.L_446 - .L_445)
	.align		4
.L_445:
        /*0a30*/ 	.word	index@($_ZN5flash24flash_fwd_splitkv_kernelI23Flash_fwd_kernel_traitsILi32ELi64ELi256ELi4ELb0ELb0EN7cutlass6half_tE19Flash_kernel_traitsILi32ELi64ELi256ELi4ES3_EELb0ELb1ELb0ELb0ELb1ELb1ELb1ELb0EEEvNS_16Flash_fwd_paramsE$_ZN5flash30compute_attn_1rowblock_splitkvI23Flash_fwd_kernel_traitsILi32ELi64ELi256ELi4ELb0ELb0EN7cutlass6half_tE19Flash_kernel_traitsILi32ELi64ELi256ELi4ES3_EELb0ELb1ELb0ELb0ELb1ELb1ELb1ELb0ENS_16Flash_fwd_paramsEEEvRKT8_iiiii)
        /*0a34*/ 	.word	0x00000008


	//----- nvinfo : EIATTR_FRAME_SIZE
	.align		4
.L_446:
        /*0a38*/ 	.byte	0x04, 0x11
        /*0a3a*/ 	.short	(.L_448 - .L_447)
	.align		4
.L_447:
        /*0a3c*/ 	.word	index@(_ZN5flash24flash_fwd_splitkv_kernelI23Flash_fwd_kernel_traitsILi32ELi64ELi256ELi4ELb0ELb0EN7cutlass6half_tE19Flash_kernel_traitsILi32ELi64ELi256ELi4ES3_EELb0ELb1ELb0ELb0ELb1ELb1ELb1ELb0EEEvNS_16Flash_fwd_paramsE)
        /*0a40*/ 	.word	0x00000008


	//----- nvinfo : EIATTR_REGCOUNT
	.align		4
.L_448:
        /*0a44*/ 	.byte	0x04, 0x2f
        /*0a46*/ 	.short	(.L_450 - .L_449)
	.align		4
.L_449:
        /*0a48*/ 	.word	index@(_ZN5flash24flash_fwd_splitkv_kernelI23Flash_fwd_kernel_traitsILi32ELi64ELi256ELi4ELb0ELb0EN7cutlass6half_tE19Flash_kernel_traitsILi32ELi64ELi256ELi4ES3_EELb0ELb1ELb0ELb0ELb1ELb0ELb1ELb0EEEvNS_16Flash_fwd_paramsE)
        /*0a4c*/ 	.word	0x000000ff


	//----- nvinfo : EIATTR_FRAME_SIZE
	.align		4
.L_450:
        /*0a50*/ 	.byte	0x04, 0x11
        /*0a52*/ 	.short	(.L_452 - .L_451)
	.align		4
.L_451:
        /*0a54*/ 	.word	index@($_ZN5flash24flash_fwd_splitkv_kernelI23Flash_fwd_kernel_traitsILi32ELi64ELi256ELi4ELb0ELb0EN7cutlass6half_tE19Flash_kernel_traitsILi32ELi64ELi256ELi4ES3_EELb0ELb1ELb0ELb0ELb1ELb0ELb1ELb0EEEvNS_16Flash_fwd_paramsE$_ZN5flash30compute_attn_1rowblock_splitkvI23Flash_fwd_kernel_traitsILi32ELi64ELi256ELi4ELb0ELb0EN7cutlass6half_tE19Flash_kernel_traitsILi32ELi64ELi256ELi4ES3_EELb0ELb1ELb0ELb0ELb1ELb0ELb1ELb0ENS_16Flash_fwd_paramsEEEvRKT8_iiiii)
        /*0a58*/ 	.word	0x00000000


	//----- nvinfo : EIATTR_FRAME_SIZE
	.align		4
.L_452:
        /*0a5c*/ 	.byte	0x04, 0x11
        /*0a5e*/ 	.short	(.L_454 - .L_453)
	.align		4
.L_453:
        /*0a60*/ 	.word	index@(_ZN5flash24flash_fwd_splitkv_kernelI23Flash_fwd_kernel_traitsILi32ELi64ELi256ELi4ELb0ELb0EN7cutlass6half_tE19Flash_kernel_traitsILi32ELi64ELi256ELi4ES3_EELb0ELb1ELb0ELb0ELb1ELb0ELb1ELb0EEEvNS_16Flash_fwd_paramsE)
        /*0a64*/ 	.word	0x00000000


	//----- nvinfo : EIATTR_REGCOUNT
	.align		4
.L_454:
        /*0a68*/ 	.byte	0x04, 0x2f
        /*0a6a*/ 	.short	(.L_456 - .L_455)
	.align		4
.L_455:
        /*0a6c*/ 	.word	index@(_ZN5flash24flash_fwd_splitkv_kernelI23Flash_fwd_kernel_traitsILi32ELi64ELi256ELi4ELb0ELb0EN7cutlass6half_tE19Flash_kernel_traitsILi32ELi64ELi256ELi4ES3_EELb0ELb1ELb1ELb0ELb0ELb1ELb0ELb1EEEvNS_16Flash_fwd_paramsE)
        /*0a70*/ 	.word	0x000000ff


	//----- nvinfo : EIATTR_FRAME_SIZE
	.align		4
.L_456:
        /*0a74*/ 	.byte	0x04, 0x11
        /*0a76*/ 	.short	(.L_458 - .L_457)
	.align		4
.L_457:
        /*0a78*/ 	.word	index@($_ZN5flash24flash_fwd_splitkv_kernelI23Flash_fwd_kernel_traitsILi32ELi64ELi256ELi4ELb0ELb0EN7cutlass6half_tE19Flash_kernel_traitsILi32ELi64ELi256ELi4ES3_EELb0ELb1ELb1ELb0ELb0ELb1ELb0ELb1EEEvNS_16Flash_fwd_paramsE$_ZN5flash30compute_attn_1rowblock_splitkvI23Flash_fwd_kernel_traitsILi32ELi64ELi256ELi4ELb0ELb0EN7cutlass6half_tE19Flash_kernel_traitsILi32ELi64ELi256ELi4ES3_EELb0ELb1ELb1ELb0ELb0ELb1ELb0ELb1ENS_16Flash_fwd_paramsEEEvRKT8_iiiii)
        /*0a7c*/ 	.word	0x00000000


	//----- nvinfo : EIATTR_FRAME_SIZE
	.align		4
.L_458:
        /*0a80*/ 	.byte	0x04, 0x11
        /*0a82*/ 	.short	(.L_460 - .L_459)
	.align		4
.L_459:
        /*0a84*/ 	.word	index@(_ZN5flash24flash_fwd_splitkv_kernelI23Flash_fwd_kernel_traitsILi32ELi64ELi256ELi4ELb0ELb0EN7cutlass6half_tE19Flash_kernel_traitsILi32ELi64ELi256ELi4ES3_EELb0ELb1ELb1ELb0ELb0ELb1ELb0ELb1EEEvNS_16Flash_fwd_paramsE)
        /*0a88*/ 	.word	0x00000000


	//----- nvinfo : EIATTR_REGCOUNT
	.align		4
.L_460:
        /*0a8c*/ 	.byte	0x04, 0x2f
        /*0a8e*/ 	.short	(.L_462 - .L_461)
	.align		4
.L_461:
        /*0a90*/ 	.word	index@(_ZN5flash24flash_fwd_splitkv_kernelI23Flash_fwd_kernel_traitsILi32ELi64ELi256ELi4ELb0ELb0EN7cutlass6half_tE19Flash_kernel_traitsILi32ELi64ELi256ELi4ES3_EELb0ELb1ELb1ELb0ELb0ELb0ELb0ELb1EEEvNS_16Flash_fwd_paramsE)
        /*0a94*/ 	.word	0x000000ff


	//----- nvinfo : EIATTR_FRAME_SIZE
	.align		4
.L_462:
        /*0a98*/ 	.byte	0x04, 0x11
        /*0a9a*/ 	.short	(.L_464 - .L_463)
	.align		4
.L_463:
        /*0a9c*/ 	.word	index@($_ZN5flash24flash_fwd_splitkv_kernelI23Flash_fwd_kernel_traitsILi32ELi64ELi256ELi4ELb0ELb0EN7cutlass6half_tE19Flash_kernel_traitsILi32ELi64ELi256ELi4ES3_EELb0ELb1ELb1ELb0ELb0ELb0ELb0ELb1EEEvNS_16Flash_fwd_paramsE$_ZN5flash30compute_attn_1rowblock_splitkvI23Flash_fwd_kernel_traitsILi32ELi64ELi256ELi4ELb0ELb0EN7cutlass6half_tE19Flash_kernel_traitsILi32ELi64ELi256ELi4ES3_EELb0ELb1ELb1ELb0ELb0ELb0ELb0ELb1ENS_16Flash_fwd_paramsEEEvRKT8_iiiii)
        /*0aa0*/ 	.word	0x00000000


	//----- nvinfo : EIATTR_FRAME_SIZE
	.align		4
.L_464:
        /*0aa4*/ 	.byte	0x04, 0x11
        /*0aa6*/ 	.short	(.L_466 - .L_465)
	.align		4
.L_465:
        /*0aa8*/ 	.word	index@(_ZN5flash24flash_fwd_splitkv_kernelI23Flash_fwd_kernel_traitsILi32ELi64ELi256ELi4ELb0ELb0EN7cutlass6half_tE19Flash_kernel_traitsILi32ELi64ELi256ELi4ES3_EELb0ELb1ELb1ELb0ELb0ELb0ELb0ELb1EEEvNS_16Flash_fwd_paramsE)
        /*0aac*/ 	.word	0x00000000


	//----- nvinfo : EIATTR_REGCOUNT
	.align		4
.L_466:
        /*0ab0*/ 	.byte	0x04, 0x2f
        /*0ab2*/ 	.short	(.L_468 - .L_467)
	.align		4
.L_467:
        /*0ab4*/ 	.word	index@(_ZN5flash24flash_fwd_splitkv_kernelI23Flash_fwd_kernel_traitsILi32ELi64ELi256ELi4ELb0ELb0EN7cutlass6half_tE19Flash_kernel_traitsILi32ELi64ELi256ELi4ES3_EELb0ELb1ELb0ELb0ELb1ELb1ELb0ELb1EEEvNS_16Flash_fwd_paramsE)
        /*0ab8*/ 	.word	0x000000ff


	//----- nvinfo : EIATTR_FRAME_SIZE
	.align		4
.L_468:
        /*0abc*/ 	.byte	0x04, 0x11
        /*0abe*/ 	.short	(.L_470 - .L_469)
	.align		4
.L_469:
        /*0ac0*/ 	.word	index@($_ZN5flash24flash_fwd_splitkv_kernelI23Flash_fwd_kernel_traitsILi32ELi64ELi256ELi4ELb0ELb0EN7cutlass6half_tE19Flash_kernel_traitsILi32ELi64ELi256ELi4ES3_EELb0ELb1ELb0ELb0ELb1ELb1ELb0ELb1EEEvNS_16Flash_fwd_paramsE$_ZN5flash30compute_attn_1rowblock_splitkvI23Flash_fwd_kernel_traitsILi32ELi64ELi256ELi4ELb0ELb0EN7cutlass6half_tE19Flash_kernel_traitsILi32ELi64ELi256ELi4ES3_EELb0ELb1ELb0ELb0ELb1ELb1ELb0ELb1ENS_16Flash_fwd_paramsEEEvRKT8_iiiii)
        /*0ac4*/ 	.word	0x00000000


	//----- nvinfo : EIATTR_FRAME_SIZE
	.align		4
.L_470:
        /*0ac8*/ 	.byte	0x04, 0x11
        /*0aca*/ 	.short	(.L_472 - .L_471)
	.align		4
.L_471:
        /*0acc*/ 	.word	index@(_ZN5flash24flash_fwd_splitkv_kernelI23Flash_fwd_kernel_traitsILi32ELi64ELi256ELi4ELb0ELb0EN7cutlass6half_tE19Flash_kernel_traitsILi32ELi64ELi256ELi4ES3_EELb0ELb1ELb0ELb0ELb1ELb1ELb0ELb1EEEvNS_16Flash_fwd_paramsE)
        /*0ad0*/ 	.word	0x00000000


	//----- nvinfo : EIATTR_REGCOUNT
	.align		4
.L_472:
        /*0ad4*/ 	.byte	0x04, 0x2f
        /*0ad6*/ 	.short	(.L_474 - .L_473)
	.align		4
.L_473:
        /*0ad8*/ 	.word	index@(_ZN5flash24flash_fwd_splitkv_kernelI23Flash_fwd_kernel_traitsILi32ELi64ELi256ELi4ELb0ELb0EN7cutlass6half_tE19Flash_kernel_traitsILi32ELi64ELi256ELi4ES3_EELb0ELb1ELb0ELb0ELb1ELb0ELb0ELb1EEEvNS_16Flash_fwd_paramsE)
        /*0adc*/ 	.word	0x000000ff


	//----- nvinfo : EIATTR_FRAME_SIZE
	.align		4
.L_474:
        /*0ae0*/ 	.byte	0x04, 0x11
        /*0ae2*/ 	.short	(.L_476 - .L_475)
	.align		4
.L_475:
        /*0ae4*/ 	.word	index@($_ZN5flash24flash_fwd_splitkv_kernelI23Flash_fwd_kernel_traitsILi32ELi64ELi256ELi4ELb0ELb0EN7cutlass6half_tE19Flash_kernel_traitsILi32ELi64ELi256ELi4ES3_EELb0ELb1ELb0ELb0ELb1ELb0ELb0ELb1EEEvNS_16Flash_fwd_paramsE$_ZN5flash30compute_attn_1rowblock_splitkvI23Flash_fwd_kernel_traitsILi32ELi64ELi256ELi4ELb0ELb0EN7cutlass6half_tE19Flash_kernel_traitsILi32ELi64ELi256ELi4ES3_EELb0ELb1ELb0ELb0ELb1ELb0ELb0ELb1ENS_16Flash_fwd_paramsEEEvRKT8_iiiii)
        /*0ae8*/ 	.word	0x00000000


	//----- nvinfo : EIATTR_FRAME_SIZE
	.align		4
.L_476:
        /*0aec*/ 	.byte	0x04, 0x11
        /*0aee*/ 	.short	(.L_478 - .L_477)
	.align		4
.L_477:
        /*0af0*/ 	.word	index@(_ZN5flash24flash_fwd_splitkv_kernelI23Flash_fwd_kernel_traitsILi32ELi64ELi256ELi4ELb0ELb0EN7cutlass6half_tE19Flash_kernel_traitsILi32ELi64ELi256ELi4ES3_EELb0ELb1ELb0ELb0ELb1ELb0ELb0ELb1EEEvNS_16Flash_fwd_paramsE)
        /*0af4*/ 	.word	0x00000000


	//----- nvinfo : EIATTR_REGCOUNT
	.align		4
.L_478:
        /*0af8*/ 	.byte	0x04, 0x2f
        /*0afa*/ 	.short	(.L_480 - .L_479)
	.align		4
.L_479:
        /*0afc*/ 	.word	index@(_ZN5flash24flash_fwd_splitkv_kernelI23Flash_fwd_kernel_traitsILi32ELi64ELi256ELi4ELb0ELb0EN7cutlass6half_tE19Flash_kernel_traitsILi32ELi64ELi256ELi4ES3_EELb0ELb1ELb1ELb0ELb0ELb1ELb0ELb0EEEvNS_16Flash_fwd_paramsE)
        /*0b00*/ 	.word	0x000000ff


	//----- nvinfo : EIATTR_FRAME_SIZE
	.align		4
.L_480:
        /*0b04*/ 	.byte	0x04, 0x11
        /*0b06*/ 	.short	(.L_482 - .L_481)
	.align		4
.L_481:
        /*0b08*/ 	.word	index@($_ZN5flash24flash_fwd_splitkv_kernelI23Flash_fwd_kernel_traitsILi32ELi64ELi256ELi4ELb0ELb0EN7cutlass6half_tE19Flash_kernel_traitsILi32ELi64ELi256ELi4ES3_EELb0ELb1ELb1ELb0ELb0ELb1ELb0ELb0EEEvNS_16Flash_fwd_paramsE$_ZN5flash30compute_attn_1rowblock_splitkvI23Flash_fwd_kernel_traitsILi32ELi64ELi256ELi4ELb0ELb0EN7cutlass6half_tE19Flash_kernel_traitsILi32ELi64ELi256ELi4ES3_EELb0ELb1ELb1ELb0ELb0ELb1ELb0ELb0ENS_16Flash_fwd_paramsEEEvRKT8_iiiii)
        /*0b0c*/ 	.word	0x00000000


	//----- nvinfo : EIATTR_FRAME_SIZE
	.align		4
.L_482:
        /*0b10*/ 	.byte	0x04, 0x11
        /*0b12*/ 	.short	(.L_484 - .L_483)
	.align		4
.L_483:
        /*0b14*/ 	.word	index@(_ZN5flash24flash_fwd_splitkv_kernelI23Flash_fwd_kernel_traitsILi32ELi64ELi256ELi4ELb0ELb0EN7cutlass6half_tE19Flash_kernel_traitsILi32ELi64ELi256ELi4ES3_EELb0ELb1ELb1ELb0ELb0ELb1ELb0ELb0EEEvNS_16Flash_fwd_paramsE)
        /*0b18*/ 	.word	0x00000000


	//----- nvinfo : EIATTR_REGCOUNT
	.align		4
.L_484:
        /*0b1c*/ 	.byte	0x04, 0x2f
        /*0b1e*/ 	.short	(.L_486 - .L_485)
	.align		4
.L_485:
        /*0b20*/ 	.word	index@(_ZN5flash24flash_fwd_splitkv_kernelI23Flash_fwd_kernel_traitsILi32ELi64ELi256ELi4ELb0ELb0EN7cutlass6half_tE19Flash_kernel_traitsILi32ELi64ELi256ELi4ES3_EELb0ELb1ELb1ELb0ELb0ELb0ELb0ELb0EEEvNS_16Flash_fwd_paramsE)
        /*0b24*/ 	.word	0x000000ff


	//----- nvinfo : EIATTR_FRAME_SIZE
	.align		4
.L_486:
        /*0b28*/ 	.byte	0x04, 0x11
        /*0b2a*/ 	.short	(.L_488 - .L_487)
	.align		4
.L_487:
        /*0b2c*/ 	.word	index@($_ZN5flash24flash_fwd_splitkv_kernelI23Flash_fwd_kernel_traitsILi32ELi64ELi256ELi4ELb0ELb0EN7cutlass6half_tE19Flash_kernel_traitsILi32ELi64ELi256ELi4ES3_EELb0ELb1ELb1ELb0ELb0ELb0ELb0ELb0EEEvNS_16Flash_fwd_paramsE$_ZN5flash30compute_attn_1rowblock_splitkvI23Flash_fwd_kernel_traitsILi32ELi64ELi256ELi4ELb0ELb0EN7cutlass6half_tE19Flash_kernel_traitsILi32ELi64ELi256ELi4ES3_EELb0ELb1ELb1ELb0ELb0ELb0ELb0ELb0ENS_16Flash_fwd_paramsEEEvRKT8_iiiii)
        /*0b30*/ 	.word	0x00000018


	//----- nvinfo : EIATTR_FRAME_SIZE
	.align		4
.L_488:
        /*0b34*/ 	.byte	0x04, 0x11
        /*0b36*/ 	.short	(.L_490 - .L_489)
	.align		4
.L_489:
        /*0b38*/ 	.word	index@(_ZN5flash24flash_fwd_splitkv_kernelI23Flash_fwd_kernel_traitsILi32ELi64ELi256ELi4ELb0ELb0EN7cutlass6half_tE19Flash_kernel_traitsILi32ELi64ELi256ELi4ES3_EELb0ELb1ELb1ELb0ELb0ELb0ELb0ELb0EEEvNS_16Flash_fwd_paramsE)
        /*0b3c*/ 	.word	0x00000018


	//----- nvinfo : EIATTR_REGCOUNT
	.align		4
.L_490:
        /*0b40*/ 	.byte	0x04, 0x2f
        /*0b42*/ 	.short	(.L_492 - .L_491)
	.align		4
.L_491:
        /*0b44*/ 	.word	index@(_ZN5flash24flash_fwd_splitkv_kernelI23Flash_fwd_kernel_traitsILi32ELi64ELi256ELi4ELb0ELb0EN7cutlass6half_tE19Flash_kernel_traitsILi32ELi64ELi256ELi4ES3_EELb0ELb1ELb0ELb0ELb1ELb1ELb0ELb0EEEvNS_16Flash_fwd_paramsE)
        /*0b48*/ 	.word	0x000000ff


	//----- nvinfo : EIATTR_FRAME_SIZE
	.align		4
.L_492:
        /*0b4c*/ 	.byte	0x04, 0x11
        /*0b4e*/ 	.short	(.L_494 - .L_493)
	.align		4
.L_493:
        /*0b50*/ 	.word	index@($_ZN5flash24flash_fwd_splitkv_kernelI23Flash_fwd_kernel_traitsILi32ELi64ELi256ELi4ELb0ELb0EN7cutlass6half_tE19Flash_kernel_traitsILi32ELi64ELi256ELi4ES3_EELb0ELb1ELb0ELb0ELb1ELb1ELb0ELb0EEEvNS_16Flash_fwd_paramsE$_ZN5flash30compute_attn_1rowblock_splitkvI23Flash_fwd_kernel_traitsILi32ELi64ELi256ELi4ELb0ELb0EN7cutlass6half_tE19Flash_kernel_traitsILi32ELi64ELi256ELi4ES3_EELb0ELb1ELb0ELb0ELb1ELb1ELb0ELb0ENS_16Flash_fwd_paramsEEEvRKT8_iiiii)
        /*0b54*/ 	.word	0x00000018


	//----- nvinfo : EIATTR_FRAME_SIZE
	.align		4
.L_494:
        /*0b58*/ 	.byte	0x04, 0x11
        /*0b5a*/ 	.short	(.L_496 - .L_495)
	.align		4
.L_495:
        /*0b5c*/ 	.word	index@(_ZN5flash24flash_fwd_splitkv_kernelI23Flash_fwd_kernel_traitsILi32ELi64ELi256ELi4ELb0ELb0EN7cutlass6half_tE19Flash_kernel_traitsILi32ELi64ELi256ELi4ES3_EELb0ELb1ELb0ELb0ELb1ELb1ELb0ELb0EEEvNS_16Flash_fwd_paramsE)
        /*0b60*/ 	.word	0x00000018


	//----- nvinfo : EIATTR_REGCOUNT
	.align		4
.L_496:
        /*0b64*/ 	.byte	0x04, 0x2f
        /*0b66*/ 	.short	(.L_498 - .L_497)
	.align		4
.L_497:
        /*0b68*/ 	.word	index@(_ZN5flash24flash_fwd_splitkv_kernelI23Flash_fwd_kernel_traitsILi32ELi64ELi256ELi4ELb0ELb0EN7cutlass6half_tE19Flash_kernel_traitsILi32ELi64ELi256ELi4ES3_EELb0ELb1ELb0ELb0ELb1ELb0ELb0ELb0EEEvNS_16Flash_fwd_paramsE)
        /*0b6c*/ 	.word	0x000000ff


	//----- nvinfo : EIATTR_FRAME_SIZE
	.align		4
.L_498:
        /*0b70*/ 	.byte	0x04, 0x11
        /*0b72*/ 	.short	(.L_500 - .L_499)
	.align		4
.L_499:
        /*0b74*/ 	.word	index@($_ZN5flash24flash_fwd_splitkv_kernelI23Flash_fwd_kernel_traitsILi32ELi64ELi256ELi4ELb0ELb0EN7cutlass6half_tE19Flash_kernel_traitsILi32ELi64ELi256ELi4ES3_EELb0ELb1ELb0ELb0ELb1ELb0ELb0ELb0EEEvNS_16Flash_fwd_paramsE$_ZN5flash30compute_attn_1rowblock_splitkvI23Flash_fwd_kernel_traitsILi32ELi64ELi256ELi4ELb0ELb0EN7cutlass6half_tE19Flash_kernel_traitsILi32ELi64ELi256ELi4ES3_EELb0ELb1ELb0ELb0ELb1ELb0ELb0ELb0ENS_16Flash_fwd_paramsEEEvRKT8_iiiii)
        /*0b78*/ 	.word	0x00000020


	//----- nvinfo : EIATTR_FRAME_SIZE
	.align		4
.L_500:
        /*0b7c*/ 	.byte	0x04, 0x11
        /*0b7e*/ 	.short	(.L_502 - .L_501)
	.align		4
.L_501:
        /*0b80*/ 	.word	index@(_ZN5flash24flash_fwd_splitkv_kernelI23Flash_fwd_kernel_traitsILi32ELi64ELi256ELi4ELb0ELb0EN7cutlass6half_tE19Flash_kernel_traitsILi32ELi64ELi256ELi4ES3_EELb0ELb1ELb0ELb0ELb1ELb0ELb0ELb0EEEvNS_16Flash_fwd_paramsE)
        /*0b84*/ 	.word	0x00000020


	//----- nvinfo : EIATTR_REGCOUNT
	.align		4
.L_502:
        /*0b88*/ 	.byte	0x04, 0x2f
        /*0b8a*/ 	.short	(.L_504 - .L_503)
	.align		4
.L_503:
        /*0b8c*/ 	.word	index@(_ZN5flash24flash_fwd_splitkv_kernelI23Flash_fwd_kernel_traitsILi32ELi64ELi256ELi4ELb0ELb0EN7cutlass6half_tE19Flash_kernel_traitsILi32ELi64ELi256ELi4ES3_EELb0ELb0ELb1ELb0ELb0ELb1ELb1ELb1EEEvNS_16Flash_fwd_paramsE)
        /*0b90*/ 	.word	0x000000ff


	//----- nvinfo : EIATTR_FRAME_SIZE
	.align		4
.L_504:
        /*0b94*/ 	.byte	0x04, 0x11
        /*0b96*/ 	.short	(.L_506 - .L_505)
	.align		4
.L_505:
        /*0b98*/ 	.word	index@($_ZN5flash24flash_fwd_splitkv_kernelI23Flash_fwd_kernel_traitsILi32ELi64ELi256ELi4ELb0ELb0EN7cutlass6half_tE19Flash_kernel_traitsILi32ELi64ELi256ELi4ES3_EELb0ELb0ELb1ELb0ELb0ELb1ELb1ELb1EEEvNS_16Flash_fwd_paramsE$_ZN5flash30compute_attn_1rowblock_splitkvI23Flash_fwd_kernel_traitsILi32ELi64ELi256ELi4ELb0ELb0EN7cutlass6half_tE19Flash_kernel_traitsILi32ELi64ELi256ELi4ES3_EELb0ELb0ELb1ELb0ELb0ELb1ELb1ELb1ENS_16Flash_fwd_paramsEEEvRKT8_iiiii)
        /*0b9c*/ 	.word	0x00000000


	//----- nvinfo : EIATTR_FRAME_SIZE
	.align		4
.L_506:
        /*0ba0*/ 	.byte	0x04, 0x11
        /*0ba2*/ 	.short	(.L_508 - .L_507)
	.align		4
.L_507:
        /*0ba4*/ 	.word	index@(_ZN5flash24flash_fwd_splitkv_kernelI23Flash_fwd_kernel_traitsILi32ELi64ELi256ELi4ELb0ELb0EN7cutlass6half_tE19Flash_kernel_traitsILi32ELi64ELi256ELi4ES3_EELb0ELb0ELb1ELb0ELb0ELb1ELb1ELb1EEEvNS_16Flash_fwd_paramsE)
        /*0ba8*/ 	.word	0x00000000


	//----- nvinfo : EIATTR_REGCOUNT
	.align		4
.L_508:
        /*0bac*/ 	.byte	0x04, 0x2f
        /*0bae*/ 	.short	(.L_510 - .L_509)
	.align		4
.L_509:
        /*0bb0*/ 	.word	index@(_ZN5flash24flash_fwd_splitkv_kernelI23Flash_fwd_kernel_traitsILi32ELi64ELi256ELi4ELb0ELb0EN7cutlass6half_tE19Flash_kernel_traitsILi32ELi64ELi256ELi4ES3_EELb0ELb0ELb1ELb0ELb0ELb0ELb1ELb1EEEvNS_16Flash_fwd_paramsE)
        /*0bb4*/ 	.word	0x000000ff


	//----- nvinfo : EIATTR_FRAME_SIZE
	.align		4
.L_510:
        /*0bb8*/ 	.byte	0x04, 0x11
        /*0bba*/ 	.short	(.L_512 - .L_511)
	.align		4
.L_511:
        /*0bbc*/ 	.word	index@($_ZN5flash24flash_fwd_splitkv_kernelI23Flash_fwd_kernel_traitsILi32ELi64ELi256ELi4ELb0ELb0EN7cutlass6half_tE19Flash_kernel_traitsILi32ELi64ELi256ELi4ES3_EELb0ELb0ELb1ELb0ELb0ELb0ELb1ELb1EEEvNS_16Flash_fwd_paramsE$_ZN5flash30compute_attn_1rowblock_splitkvI23Flash_fwd_kernel_traitsILi32ELi64ELi256ELi4ELb0ELb0EN7cutlass6half_tE19Flash_kernel_traitsILi32ELi64ELi256ELi4ES3_EELb0ELb0ELb1ELb0ELb0ELb0ELb1ELb1ENS_16Flash_fwd_paramsEEEvRKT8_iiiii)
        /*0bc0*/ 	.word	0x00000000


	//----- nvinfo : EIATTR_FRAME_SIZE
	.align		4
.L_512:
        /*0bc4*/ 	.byte	0x04, 0x11
        /*0bc6*/ 	.short	(.L_514 - .L_513)
	.align		4
.L_513:
        /*0bc8*/ 	.word	index@(_ZN5flash24flash_fwd_splitkv_kernelI23Flash_fwd_kernel_traitsILi32ELi64ELi256ELi4ELb0ELb0EN7cutlass6half_tE19Flash_kernel_traitsILi32ELi64ELi256ELi4ES3_EELb0ELb0ELb1ELb0ELb0ELb0ELb1ELb1EEEvNS_16Flash_fwd_paramsE)
        /*0bcc*/ 	.word	0x00000000


	//----- nvinfo : EIATTR_REGCOUNT
	.align		4
.L_514:
        /*0bd0*/ 	.byte	0x04, 0x2f
        /*0bd2*/ 	.short	(.L_516 - .L_515)
	.align		4
.L_515:
        /*0bd4*/ 	.word	index@(_ZN5flash24flash_fwd_splitkv_kernelI23Flash_fwd_kernel_traitsILi32ELi64ELi256ELi4ELb0ELb0EN7cutlass6half_tE19Flash_kernel_traitsILi32ELi64ELi256ELi4ES3_EELb0ELb0ELb0ELb0ELb1ELb1ELb1ELb1EEEvNS_16Flash_fwd_paramsE)
        /*0bd8*/ 	.word	0x000000f2


	//----- nvinfo : EIATTR_FRAME_SIZE
	.align		4
.L_516:
        /*0bdc*/ 	.byte	0x04, 0x11
        /*0bde*/ 	.short	(.L_518 - .L_517)
	.align		4
.L_517:
        /*0be0*/ 	.word	index@($_ZN5flash24flash_fwd_splitkv_kernelI23Flash_fwd_kernel_traitsILi32ELi64ELi256ELi4ELb0ELb0EN7cutlass6half_tE19Flash_kernel_traitsILi32ELi64ELi256ELi4ES3_EELb0ELb0ELb0ELb0ELb1ELb1ELb1ELb1EEEvNS_16Flash_fwd_paramsE$_ZN5flash30compute_attn_1rowblock_splitkvI23Flash_fwd_kernel_traitsILi32ELi64ELi256ELi4ELb0ELb0EN7cutlass6half_tE19Flash_kernel_traitsILi32ELi64ELi256ELi4ES3_EELb0ELb0ELb0ELb0ELb1ELb1ELb1ELb1ENS_16Flash_fwd_paramsEEEvRKT8_iiiii)
        /*0be4*/ 	.word	0x00000000


	//----- nvinfo : EIATTR_FRAME_SIZE
	.align		4
.L_518:
        /*0be8*/ 	.byte	0x04, 0x11
        /*0bea*/ 	.short	(.L_520 - .L_519)
	.align		4
.L_519:
        /*0bec*/ 	.word	index@(_ZN5flash24flash_fwd_splitkv_kernelI23Flash_fwd_kernel_traitsILi32ELi64ELi256ELi4ELb0ELb0EN7cutlass6half_tE19Flash_kernel_traitsILi32ELi64ELi256ELi4ES3_EELb0ELb0ELb0ELb0ELb1ELb1ELb1ELb1EEEvNS_16Flash_fwd_paramsE)
        /*0bf0*/ 	.word	0x00000000


	//----- nvinfo : EIATTR_REGCOUNT
	.align		4
.L_520:
        /*0bf4*/ 	.byte	0x04, 0x2f
        /*0bf6*/ 	.short	(.L_522 - .L_521)
	.align		4
.L_521:
        /*0bf8*/ 	.word	index@(_ZN5flash24flash_fwd_splitkv_kernelI23Flash_fwd_kernel_traitsILi32ELi64ELi256ELi4ELb0ELb0EN7cutlass6half_tE19Flash_kernel_traitsILi32ELi64ELi256ELi4ES3_EELb0ELb0ELb0ELb0ELb1ELb0ELb1ELb1EEEvNS_16Flash_fwd_paramsE)
        /*0bfc*/ 	.word	0x000000fe


	//----- nvinfo : EIATTR_FRAME_SIZE
	.align		4
.L_522:
        /*0c00*/ 	.byte	0x04, 0x11
        /*0c02*/ 	.short	(.L_524 - .L_523)
	.align		4
.L_523:
        /*0c04*/ 	.word	index@($_ZN5flash24flash_fwd_splitkv_kernelI23Flash_fwd_kernel_traitsILi32ELi64ELi256ELi4ELb0ELb0EN7cutlass6half_tE19Flash_kernel_traitsILi32ELi64ELi256ELi4ES3_EELb0ELb0ELb0ELb0ELb1ELb0ELb1ELb1EEEvNS_16Flash_fwd_paramsE$_ZN5flash30compute_attn_1rowblock_splitkvI23Flash_fwd_kernel_traitsILi32ELi64ELi256ELi4ELb0ELb0EN7cutlass6half_tE19Flash_kernel_traitsILi32ELi64ELi256ELi4ES3_EELb0ELb0ELb0ELb0ELb1ELb0ELb1ELb1ENS_16Flash_fwd_paramsEEEvRKT8_iiiii)
        /*0c08*/ 	.word	0x00000000


	//----- nvinfo : EIATTR_FRAME_SIZE
	.align		4
.L_524:
        /*0c0c*/ 	.byte	0x04, 0x11
        /*0c0e*/ 	.short	(.L_526 - .L_525)
	.align		4
.L_525:
        /*0c10*/ 	.word	index@(_ZN5flash24flash_fwd_splitkv_kernelI23Flash_fwd_kernel_traitsILi32ELi64ELi256ELi4ELb0ELb0EN7cutlass6half_tE19Flash_kernel_traitsILi32ELi64ELi256ELi4ES3_EELb0ELb0ELb0ELb0ELb1ELb0ELb1ELb1EEEvNS_16Flash_fwd_paramsE)
        /*0c14*/ 	.word	0x00000000


	//----- nvinfo : EIATTR_REGCOUNT
	.align		4
.L_526:
        /*0c18*/ 	.byte	0x04, 0x2f
        /*0c1a*/ 	.short	(.L_528 - .L_527)
	.align		4
.L_527:
        /*0c1c*/ 	.word	index@(_ZN5flash24flash_fwd_splitkv_kernelI23Flash_fwd_kernel_traitsILi32ELi64ELi256ELi4ELb0ELb0EN7cutlass6half_tE19Flash_kernel_traitsILi32ELi64ELi256ELi4ES3_EELb0ELb0ELb1ELb0ELb0ELb1ELb1ELb0EEEvNS_16Flash_fwd_paramsE)
        /*0c20*/ 	.word	0x000000f9


	//----- nvinfo : EIATTR_FRAME_SIZE
	.align		4
.L_528:
        /*0c24*/ 	.byte	0x04, 0x11
        /*0c26*/ 	.short	(.L_530 - .L_529)
	.align		4
.L_529:
        /*0c28*/ 	.word	index@($_ZN5flash24flash_fwd_splitkv_kernelI23Flash_fwd_kernel_traitsILi32ELi64ELi256ELi4ELb0ELb0EN7cutlass6half_tE19Flash_kernel_traitsILi32ELi64ELi256ELi4ES3_EELb0ELb0ELb1ELb0ELb0ELb1ELb1ELb0EEEvNS_16Flash_fwd_paramsE$_ZN5flash30compute_attn_1rowblock_splitkvI23Flash_fwd_kernel_traitsILi32ELi64ELi256ELi4ELb0ELb0EN7cutlass6half_tE19Flash_kernel_traitsILi32ELi64ELi256ELi4ES3_EELb0ELb0ELb1ELb0ELb0ELb1ELb1ELb0ENS_16Flash_fwd_paramsEEEvRKT8_iiiii)
        /*0c2c*/ 	.word	0x00000000


	//----- nvinfo : EIATTR_FRAME_SIZE
	.align		4
.L_530:
        /*0c30*/ 	.byte	0x04, 0x11
        /*0c32*/ 	.short	(.L_532 - .L_531)
	.align		4
.L_531:
        /*0c34*/ 	.word	index@(_ZN5flash24flash_fwd_splitkv_kernelI23Flash_fwd_kernel_traitsILi32ELi64ELi256ELi4ELb0ELb0EN7cutlass6half_tE19Flash_kernel_traitsILi32ELi64ELi256ELi4ES3_EELb0ELb0ELb1ELb0ELb0ELb1ELb1ELb0EEEvNS_16Flash_fwd_paramsE)
        /*0c38*/ 	.word	0x00000000


	//----- nvinfo : EIATTR_REGCOUNT
	.align		4
.L_532:
        /*0c3c*/ 	.byte	0x04, 0x2f
        /*0c3e*/ 	.short	(.L_534 - .L_533)
	.align		4
.L_533:
        /*0c40*/ 	.word	index@(_ZN5flash24flash_fwd_splitkv_kernelI23Flash_fwd_kernel_traitsILi32ELi64ELi256ELi4ELb0ELb0EN7cutlass6half_tE19Flash_kernel_traitsILi32ELi64ELi256ELi4ES3_EELb0ELb0ELb1ELb0ELb0ELb0ELb1ELb0EEEvNS_16Flash_fwd_paramsE)
        /*0c44*/ 	.word	0x000000fe


	//----- nvinfo : EIATTR_FRAME_SIZE
	.align		4
.L_534:
        /*0c48*/ 	.byte	0x04, 0x11
        /*0c4a*/ 	.short	(.L_536 - .L_535)
	.align		4
.L_535:
        /*0c4c*/ 	.word	index@($_ZN5flash24flash_fwd_splitkv_kernelI23Flash_fwd_kernel_traitsILi32ELi64ELi256ELi4ELb0ELb0EN7cutlass6half_tE19Flash_kernel_traitsILi32ELi64ELi256ELi4ES3_EELb0ELb0ELb1ELb0ELb0ELb0ELb1ELb0EEEvNS_16Flash_fwd_paramsE$_ZN5flash30compute_attn_1rowblock_splitkvI23Flash_fwd_kernel_traitsILi32ELi64ELi256ELi4ELb0ELb0EN7cutlass6half_tE19Flash_kernel_traitsILi32ELi64ELi256ELi4ES3_EELb0ELb0ELb1ELb0ELb0ELb0ELb1ELb0ENS_16Flash_fwd_paramsEEEvRKT8_iiiii)
        /*0c50*/ 	.word	0x00000000


	//----- nvinfo : EIATTR_FRAME_SIZE
	.align		4
.L_536:
        /*0c54*/ 	.byte	0x04, 0x11
        /*0c56*/ 	.short	(.L_538 - .L_537)
	.align		4
.L_537:
        /*0c58*/ 	.word	index@(_ZN5flash24flash_fwd_splitkv_kernelI23Flash_fwd_kernel_traitsILi32ELi64ELi256ELi4ELb0ELb0EN7cutlass6half_tE19Flash_kernel_traitsILi32ELi64ELi256ELi4ES3_EELb0ELb0ELb1ELb0ELb0ELb0ELb1ELb0EEEvNS_16Flash_fwd_paramsE)
        /*0c5c*/ 	.word	0x00000000


	//----- nvinfo : EIATTR_REGCOUNT
	.align		4
.L_538:
        /*0c60*/ 	.byte	0x04, 0x2f
        /*0c62*/ 	.short	(.L_540 - .L_539)
	.align		4
.L_539:
        /*0c64*/ 	.word	index@(_ZN5flash24flash_fwd_splitkv_kernelI23Flash_fwd_kernel_traitsILi32ELi64ELi256ELi4ELb0ELb0EN7cutlass6half_tE19Flash_kernel_traitsILi32ELi64ELi256ELi4ES3_EELb0ELb0ELb0ELb1ELb1ELb1ELb1ELb0EEEvNS_16Flash_fwd_paramsE)
        /*0c68*/ 	.word	0x000000fe


	//----- nvinfo : EIATTR_FRAME_SIZE
	.align		4
.L_540:
        /*0c6c*/ 	.byte	0x04, 0x11
        /*0c6e*/ 	.short	(.L_542 - .L_541)
	.align		4
.L_541:
        /*0c70*/ 	.word	index@($_ZN5flash24flash_fwd_splitkv_kernelI23Flash_fwd_kernel_traitsILi32ELi64ELi256ELi4ELb0ELb0EN7cutlass6half_tE19Flash_kernel_traitsILi32ELi64ELi256ELi4ES3_EELb0ELb0ELb0ELb1ELb1ELb1ELb1ELb0EEEvNS_16Flash_fwd_paramsE$_ZN5flash30compute_attn_1rowblock_splitkvI23Flash_fwd_kernel_traitsILi32ELi64ELi256ELi4ELb0ELb0EN7cutlass6half_tE19Flash_kernel_traitsILi32ELi64ELi256ELi4ES3_EELb0ELb0ELb0ELb1ELb1ELb1ELb1ELb0ENS_16Flash_fwd_paramsEEEvRKT8_iiiii)
        /*0c74*/ 	.word	0x00000000


	//----- nvinfo : EIATTR_FRAME_SIZE
	.align		4
.L_542:
        /*0c78*/ 	.byte	0x04, 0x11
        /*0c7a*/ 	.short	(.L_544 - .L_543)
	.align		4
.L_543:
        /*0c7c*/ 	.word	index@(_ZN5flash24flash_fwd_splitkv_kernelI23Flash_fwd_kernel_traitsILi32ELi64ELi256ELi4ELb0ELb0EN7cutlass6half_tE19Flash_kernel_traitsILi32ELi64ELi256ELi4ES3_EELb0ELb0ELb0ELb1ELb1ELb1ELb1ELb0EEEvNS_16Flash_fwd_paramsE)
        /*0c80*/ 	.word	0x00000000


	//----- nvinfo : EIATTR_REGCOUNT
	.align		4
.L_544:
        /*0c84*/ 	.byte	0x04, 0x2f
        /*0c86*/ 	.short	(.L_546 - .L_545)
	.align		4
.L_545:
        /*0c88*/ 	.word	index@(_ZN5flash24flash_fwd_splitkv_kernelI23Flash_fwd_kernel_traitsILi32ELi64ELi256ELi4ELb0ELb0EN7cutlass6half_tE19Flash_kernel_traitsILi32ELi64ELi256ELi4ES3_EELb0ELb0ELb0ELb1ELb1ELb0ELb1ELb0EEEvNS_16Flash_fwd_paramsE)
        /*0c8c*/ 	.word	0x000000fa


	//----- nvinfo : EIATTR_FRAME_SIZE
	.align		4
.L_546:
        /*0c90*/ 	.byte	0x04, 0x11
        /*0c92*/ 	.short	(.L_548 - .L_547)
	.align		4
.L_547:
        /*0c94*/ 	.word	index@($_ZN5flash24flash_fwd_splitkv_kernelI23Flash_fwd_kernel_traitsILi32ELi64ELi256ELi4ELb0ELb0EN7cutlass6half_tE19Flash_kernel_traitsILi32ELi64ELi256ELi4ES3_EELb0ELb0ELb0ELb1ELb1ELb0ELb1ELb0EEEvNS_16Flash_fwd_paramsE$_ZN5flash30compute_attn_1rowblock_splitkvI23Flash_fwd_kernel_traitsILi32ELi64ELi256ELi4ELb0ELb0EN7cutlass6half_tE19Flash_kernel_traitsILi32ELi64ELi256ELi4ES3_EELb0ELb0ELb0ELb1ELb1ELb0ELb1ELb0ENS_16Flash_fwd_paramsEEEvRKT8_iiiii)
        /*0c98*/ 	.word	0x00000000


	//----- nvinfo : EIATTR_FRAME_SIZE
	.align		4
.L_548:
        /*0c9c*/ 	.byte	0x04, 0x11
        /*0c9e*/ 	.short	(.L_550 - .L_549)
	.align		4
.L_549:
        /*0ca0*/ 	.word	index@(_ZN5flash24flash_fwd_splitkv_kernelI23Flash_fwd_kernel_traitsILi32ELi64ELi256ELi4ELb0ELb0EN7cutlass6half_tE19Flash_kernel_traitsILi32ELi64ELi256ELi4ES3_EELb0ELb0ELb0ELb1ELb1ELb0ELb1ELb0EEEvNS_16Flash_fwd_paramsE)
        /*0ca4*/ 	.word	0x00000000


	//----- nvinfo : EIATTR_REGCOUNT
	.align		4
.L_550:
        /*0ca8*/ 	.byte	0x04, 0x2f
        /*0caa*/ 	.short	(.L_552 - .L_551)
	.align		4
.L_551:
        /*0cac*/ 	.word	index@(_ZN5flash24flash_fwd_splitkv_kernelI23Flash_fwd_kernel_traitsILi32ELi64ELi256ELi4ELb0ELb0EN7cutlass6half_tE19Flash_kernel_traitsILi32ELi64ELi256ELi4ES3_EELb0ELb0ELb1ELb0ELb0ELb1ELb0ELb1EEEvNS_16Flash_fwd_paramsE)
        /*0cb0*/ 	.word	0x000000ff


	//----- nvinfo : EIATTR_FRAME_SIZE
	.align		4
.L_552:
        /*0cb4*/ 	.byte	0x04, 0x11
        /*0cb6*/ 	.short	(.L_554 - .L_553)
	.align		4
.L_553:
        /*0cb8*/ 	.word	index@($_ZN5flash24flash_fwd_splitkv_kernelI23Flash_fwd_kernel_traitsILi32ELi64ELi256ELi4ELb0ELb0EN7cutlass6half_tE19Flash_kernel_traitsILi32ELi64ELi256ELi4ES3_EELb0ELb0ELb1ELb0ELb0ELb1ELb0ELb1EEEvNS_16Flash_fwd_paramsE$_ZN5flash30compute_attn_1rowblock_splitkvI23Flash_fwd_kernel_traitsILi32ELi64ELi256ELi4ELb0ELb0EN7cutlass6half_tE19Flash_kernel_traitsILi32ELi64ELi256ELi4ES3_EELb0ELb0ELb1ELb0ELb0ELb1ELb0ELb1ENS_16Flash_fwd_paramsEEEvRKT8_iiiii)
        /*0cbc*/ 	.word	0x00000000


	//----- nvinfo : EIATTR_FRAME_SIZE
	.align		4
.L_554:
        /*0cc0*/ 	.byte	0x04, 0x11
        /*0cc2*/ 	.short	(.L_556 - .L_555)
	.align		4
.L_555:
        /*0cc4*/ 	.word	index@(_ZN5flash24flash_fwd_splitkv_kernelI23Flash_fwd_kernel_traitsILi32ELi64ELi256ELi4ELb0ELb0EN7cutlass6half_tE19Flash_kernel_traitsILi32ELi64ELi256ELi4ES3_EELb0ELb0ELb1ELb0ELb0ELb1ELb0ELb1EEEvNS_16Flash_fwd_paramsE)
        /*0cc8*/ 	.word	0x00000000


	//----- nvinfo : EIATTR_REGCOUNT
	.align		4
.L_556:
        /*0ccc*/ 	.byte	0x04, 0x2f
        /*0cce*/ 	.short	(.L_558 - .L_557)
	.align		4
.L_557:
        /*0cd0*/ 	.word	index@(_ZN5flash24flash_fwd_splitkv_kernelI23Flash_fwd_kernel_traitsILi32ELi64ELi256ELi4ELb0ELb0EN7cutlass6half_tE19Flash_kernel_traitsILi32ELi64ELi256ELi4ES3_EELb0ELb0ELb1ELb0ELb0ELb0ELb0ELb1EEEvNS_16Flash_fwd_paramsE)
        /*0cd4*/ 	.word	0x000000fe


	//----- nvinfo : EIATTR_FRAME_SIZE
	.align		4
.L_558:
        /*0cd8*/ 	.byte	0x04, 0x11
        /*0cda*/ 	.short	(.L_560 - .L_559)
	.align		4
.L_559:
        /*0cdc*/ 	.word	index@($_ZN5flash24flash_fwd_splitkv_kernelI23Flash_fwd_kernel_traitsILi32ELi64ELi256ELi4ELb0ELb0EN7cutlass6half_tE19Flash_kernel_traitsILi32ELi64ELi256ELi4ES3_EELb0ELb0ELb1ELb0ELb0ELb0ELb0ELb1EEEvNS_16Flash_fwd_paramsE$_ZN5flash30compute_attn_1rowblock_splitkvI23Flash_fwd_kernel_traitsILi32ELi64ELi256ELi4ELb0ELb0EN7cutlass6half_tE19Flash_kernel_traitsILi32ELi64ELi256ELi4ES3_EELb0ELb0ELb1ELb0ELb0ELb0ELb0ELb1ENS_16Flash_fwd_paramsEEEvRKT8_iiiii)
        /*0ce0*/ 	.word	0x00000000


	//----- nvinfo : EIATTR_FRAME_SIZE
	.align		4
.L_560:
        /*0ce4*/ 	.byte	0x04, 0x11
        /*0ce6*/ 	.short	(.L_562 - .L_561)
	.align		4
.L_561:
        /*0ce8*/ 	.word	index@(_ZN5flash24flash_fwd_splitkv_kernelI23Flash_fwd_kernel_traitsILi32ELi64ELi256ELi4ELb0ELb0EN7cutlass6half_tE19Flash_kernel_traitsILi32ELi64ELi256ELi4ES3_EELb0ELb0ELb1ELb0ELb0ELb0ELb0ELb1EEEvNS_16Flash_fwd_paramsE)
        /*0cec*/ 	.word	0x00000000


	//----- nvinfo : EIATTR_REGCOUNT
	.align		4
.L_562:
        /*0cf0*/ 	.byte	0x04, 0x2f
        /*0cf2*/ 	.short	(.L_564 - .L_563)
	.align		4
.L_563:
        /*0cf4*/ 	.word	index@(_ZN5flash24flash_fwd_splitkv_kernelI23Flash_fwd_kernel_traitsILi32ELi64ELi256ELi4ELb0ELb0EN7cutlass6half_tE19Flash_kernel_traitsILi32ELi64ELi256ELi4ES3_EELb0ELb0ELb0ELb0ELb1ELb1ELb0ELb1EEEvNS_16Flash_fwd_paramsE)
        /*0cf8*/ 	.word	0x000000f3


	//----- nvinfo : EIATTR_FRAME_SIZE
	.align		4
.L_564:
        /*0cfc*/ 	.byte	0x04, 0x11
        /*0cfe*/ 	.short	(.L_566 - .L_565)
	.align		4
.L_565:
        /*0d00*/ 	.word	index@($_ZN5flash24flash_fwd_splitkv_kernelI23Flash_fwd_kernel_traitsILi32ELi64ELi256ELi4ELb0ELb0EN7cutlass6half_tE19Flash_kernel_traitsILi32ELi64ELi256ELi4ES3_EELb0ELb0ELb0ELb0ELb1ELb1ELb0ELb1EEEvNS_16Flash_fwd_paramsE$_ZN5flash30compute_attn_1rowblock_splitkvI23Flash_fwd_kernel_traitsILi32ELi64ELi256ELi4ELb0ELb0EN7cutlass6half_tE19Flash_kernel_traitsILi32ELi64ELi256ELi4ES3_EELb0ELb0ELb0ELb0ELb1ELb1ELb0ELb1ENS_16Flash_fwd_paramsEEEvRKT8_iiiii)
        /*0d04*/ 	.word	0x00000000


	//----- nvinfo : EIATTR_FRAME_SIZE
	.align		4
.L_566:
        /*0d08*/ 	.byte	0x04, 0x11
        /*0d0a*/ 	.short	(.L_568 - .L_567)
	.align		4
.L_567:
        /*0d0c*/ 	.word	index@(_ZN5flash24flash_fwd_splitkv_kernelI23Flash_fwd_kernel_traitsILi32ELi64ELi256ELi4ELb0ELb0EN7cutlass6half_tE19Flash_kernel_traitsILi32ELi64ELi256ELi4ES3_EELb0ELb0ELb0ELb0ELb1ELb1ELb0ELb1EEEvNS_16Flash_fwd_paramsE)
        /*0d10*/ 	.word	0x00000000


	//----- nvinfo : EIATTR_REGCOUNT
	.align		4
.L_568:
        /*0d14*/ 	.byte	0x04, 0x2f
        /*0d16*/ 	.short	(.L_570 - .L_569)
	.align		4
.L_569:
        /*0d18*/ 	.word	index@(_ZN5flash24flash_fwd_splitkv_kernelI23Flash_fwd_kernel_traitsILi32ELi64ELi256ELi4ELb0ELb0EN7cutlass6half_tE19Flash_kernel_traitsILi32ELi64ELi256ELi4ES3_EELb0ELb0ELb0ELb0ELb1ELb0ELb0ELb1EEEvNS_16Flash_fwd_paramsE)
        /*0d1c*/ 	.word	0x000000fd


	//----- nvinfo : EIATTR_FRAME_SIZE
	.align		4
.L_570:
        /*0d20*/ 	.byte	0x04, 0x11
        /*0d22*/ 	.short	(.L_572 - .L_571)
	.align		4
.L_571:
        /*0d24*/ 	.word	index@($_ZN5flash24flash_fwd_splitkv_kernelI23Flash_fwd_kernel_traitsILi32ELi64ELi256ELi4ELb0ELb0EN7cutlass6half_tE19Flash_kernel_traitsILi32ELi64ELi256ELi4ES3_EELb0ELb0ELb0ELb0ELb1ELb0ELb0ELb1EEEvNS_16Flash_fwd_paramsE$_ZN5flash30compute_attn_1rowblock_splitkvI23Flash_fwd_kernel_traitsILi32ELi64ELi256ELi4ELb0ELb0EN7cutlass6half_tE19Flash_kernel_traitsILi32ELi64ELi256ELi4ES3_EELb0ELb0ELb0ELb0ELb1ELb0ELb0ELb1ENS_16Flash_fwd_paramsEEEvRKT8_iiiii)
        /*0d28*/ 	.word	0x00000000


	//----- nvinfo : EIATTR_FRAME_SIZE
	.align		4
.L_572:
        /*0d2c*/ 	.byte	0x04, 0x11
        /*0d2e*/ 	.short	(.L_574 - .L_573)
	.align		4
.L_573:
        /*0d30*/ 	.word	index@(_ZN5flash24flash_fwd_splitkv_kernelI23Flash_fwd_kernel_traitsILi32ELi64ELi256ELi4ELb0ELb0EN7cutlass6half_tE19Flash_kernel_traitsILi32ELi64ELi256ELi4ES3_EELb0ELb0ELb0ELb0ELb1ELb0ELb0ELb1EEEvNS_16Flash_fwd_paramsE)
        /*0d34*/ 	.word	0x00000000


	//----- nvinfo : EIATTR_REGCOUNT
	.align		4
.L_574:
        /*0d38*/ 	.byte	0x04, 0x2f
        /*0d3a*/ 	.short	(.L_576 - .L_575)
	.align		4
.L_575:
        /*0d3c*/ 	.word	index@(_ZN5flash24flash_fwd_splitkv_kernelI23Flash_fwd_kernel_traitsILi32ELi64ELi256ELi4ELb0ELb0EN7cutlass6half_tE19Flash_kernel_traitsILi32ELi64ELi256ELi4ES3_EELb0ELb0ELb1ELb0ELb0ELb1ELb0ELb0EEEvNS_16Flash_fwd_paramsE)
        /*0d40*/ 	.word	0x000000f6


	//----- nvinfo : EIATTR_FRAME_SIZE
	.align		4
.L_576:
        /*0d44*/ 	.byte	0x04, 0x11
        /*0d46*/ 	.short	(.L_578 - .L_577)
	.align		4
.L_577:
        /*0d48*/ 	.word	index@($_ZN5flash24flash_fwd_splitkv_kernelI23Flash_fwd_kernel_traitsILi32ELi64ELi256ELi4ELb0ELb0EN7cutlass6half_tE19Flash_kernel_traitsILi32ELi64ELi256ELi4ES3_EELb0ELb0ELb1ELb0ELb0ELb1ELb0ELb0EEEvNS_16Flash_fwd_paramsE$_ZN5flash30compute_attn_1rowblock_splitkvI23Flash_fwd_kernel_traitsILi32ELi64ELi256ELi4ELb0ELb0EN7cutlass6half_tE19Flash_kernel_traitsILi32ELi64ELi256ELi4ES3_EELb0ELb0ELb1ELb0ELb0ELb1ELb0ELb0ENS_16Flash_fwd_paramsEEEvRKT8_iiiii)
        /*0d4c*/ 	.word	0x00000000


	//----- nvinfo : EIATTR_FRAME_SIZE
	.align		4
.L_578:
        /*0d50*/ 	.byte	0x04, 0x11
        /*0d52*/ 	.short	(.L_580 - .L_579)
	.align		4
.L_579:
        /*0d54*/ 	.word	index@(_ZN5flash24flash_fwd_splitkv_kernelI23Flash_fwd_kernel_traitsILi32ELi64ELi256ELi4ELb0ELb0EN7cutlass6half_tE19Flash_kernel_traitsILi32ELi64ELi256ELi4ES3_EELb0ELb0ELb1ELb0ELb0ELb1ELb0ELb0EEEvNS_16Flash_fwd_paramsE)
        /*0d58*/ 	.word	0x00000000


	//----- nvinfo : EIATTR_REGCOUNT
	.align		4
.L_580:
        /*0d5c*/ 	.byte	0x04, 0x2f
        /*0d5e*/ 	.short	(.L_582 - .L_581)
	.align		4
.L_581:
        /*0d60*/ 	.word	index@(_ZN5flash24flash_fwd_splitkv_kernelI23Flash_fwd_kernel_traitsILi32ELi64ELi256ELi4ELb0ELb0EN7cutlass6half_tE19Flash_kernel_traitsILi32ELi64ELi256ELi4ES3_EELb0ELb0ELb1ELb0ELb0ELb0ELb0ELb0EEEvNS_16Flash_fwd_paramsE)
        /*0d64*/ 	.word	0x000000fe


	//----- nvinfo : EIATTR_FRAME_SIZE
	.align		4
.L_582:
        /*0d68*/ 	.byte	0x04, 0x11
        /*0d6a*/ 	.short	(.L_584 - .L_583)
	.align		4
.L_583:
        /*0d6c*/ 	.word	index@($_ZN5flash24flash_fwd_splitkv_kernelI23Flash_fwd_kernel_traitsILi32ELi64ELi256ELi4ELb0ELb0EN7cutlass6half_tE19Flash_kernel_traitsILi32ELi64ELi256ELi4ES3_EELb0ELb0ELb1ELb0ELb0ELb0ELb0ELb0EEEvNS_16Flash_fwd_paramsE$_ZN5flash30compute_attn_1rowblock_splitkvI23Flash_fwd_kernel_traitsILi32ELi64ELi256ELi4ELb0ELb0EN7cutlass6half_tE19Flash_kernel_traitsILi32ELi64ELi256ELi4ES3_EELb0ELb0ELb1ELb0ELb0ELb0ELb0ELb0ENS_16Flash_fwd_paramsEEEvRKT8_iiiii)
        /*0d70*/ 	.word	0x00000000


	//----- nvinfo : EIATTR_FRAME_SIZE
	.align		4
.L_584:
        /*0d74*/ 	.byte	0x04, 0x11
        /*0d76*/ 	.short	(.L_586 - .L_585)
	.align		4
.L_585:
        /*0d78*/ 	.word	index@(_ZN5flash24flash_fwd_splitkv_kernelI23Flash_fwd_kernel_traitsILi32ELi64ELi256ELi4ELb0ELb0EN7cutlass6half_tE19Flash_kernel_traitsILi32ELi64ELi256ELi4ES3_EELb0ELb0ELb1ELb0ELb0ELb0ELb0ELb0EEEvNS_16Flash_fwd_paramsE)
        /*0d7c*/ 	.word	0x00000000


	//----- nvinfo : EIATTR_REGCOUNT
	.align		4
.L_586:
        /*0d80*/ 	.byte	0x04, 0x2f
        /*0d82*/ 	.short	(.L_588 - .L_587)
	.align		4
.L_587:
        /*0d84*/ 	.word	index@(_ZN5flash24flash_fwd_splitkv_kernelI23Flash_fwd_kernel_traitsILi32ELi64ELi256ELi4ELb0ELb0EN7cutlass6half_tE19Flash_kernel_traitsILi32ELi64ELi256ELi4ES3_EELb0ELb0ELb0ELb1ELb1ELb1ELb0ELb0EEEvNS_16Flash_fwd_paramsE)
        /*0d88*/ 	.word	0x000000fe


	//----- nvinfo : EIATTR_FRAME_SIZE
	.align		4
.L_588:
        /*0d8c*/ 	.byte	0x04, 0x11
        /*0d8e*/ 	.short	(.L_590 - .L_589)
	.align		4
.L_589:
        /*0d90*/ 	.word	index@($_ZN5flash24flash_fwd_splitkv_kernelI23Flash_fwd_kernel_traitsILi32ELi64ELi256ELi4ELb0ELb0EN7cutlass6half_tE19Flash_kernel_traitsILi32ELi64ELi256ELi4ES3_EELb0ELb0ELb0ELb1ELb1ELb1ELb0ELb0EEEvNS_16Flash_fwd_paramsE$_ZN5flash30compute_attn_1rowblock_splitkvI23Flash_fwd_kernel_traitsILi32ELi64ELi256ELi4ELb0ELb0EN7cutlass6half_tE19Flash_kernel_traitsILi32ELi64ELi256ELi4ES3_EELb0ELb0ELb0ELb1ELb1ELb1ELb0ELb0ENS_16Flash_fwd_paramsEEEvRKT8_iiiii)
        /*0d94*/ 	.word	0x00000000


	//----- nvinfo : EIATTR_FRAME_SIZE
	.align		4
.L_590:
        /*0d98*/ 	.byte	0x04, 0x11
        /*0d9a*/ 	.short	(.L_592 - .L_591)
	.align		4
.L_591:
        /*0d9c*/ 	.word	index@(_ZN5flash24flash_fwd_splitkv_kernelI23Flash_fwd_kernel_traitsILi32ELi64ELi256ELi4ELb0ELb0EN7cutlass6half_tE19Flash_kernel_traitsILi32ELi64ELi256ELi4ES3_EELb0ELb0ELb0ELb1ELb1ELb1ELb0ELb0EEEvNS_16Flash_fwd_paramsE)
        /*0da0*/ 	.word	0x00000000


	//----- nvinfo : EIATTR_REGCOUNT
	.align		4
.L_592:
        /*0da4*/ 	.byte	0x04, 0x2f
        /*0da6*/ 	.short	(.L_594 - .L_593)
	.align		4
.L_593:
        /*0da8*/ 	.word	index@(_ZN5flash24flash_fwd_splitkv_kernelI23Flash_fwd_kernel_traitsILi32ELi64ELi256ELi4ELb0ELb0EN7cutlass6half_tE19Flash_kernel_traitsILi32ELi64ELi256ELi4ES3_EELb0ELb0ELb0ELb1ELb1ELb0ELb0ELb0EEEvNS_16Flash_fwd_paramsE)
        /*0dac*/ 	.word	0x000000fb


	//----- nvinfo : EIATTR_FRAME_SIZE
	.align		4
.L_594:
        /*0db0*/ 	.byte	0x04, 0x11
        /*0db2*/ 	.short	(.L_596 - .L_595)
	.align		4
.L_595:
        /*0db4*/ 	.word	index@($_ZN5flash24flash_fwd_splitkv_kernelI23Flash_fwd_kernel_traitsILi32ELi64ELi256ELi4ELb0ELb0EN7cutlass6half_tE19Flash_kernel_traitsILi32ELi64ELi256ELi4ES3_EELb0ELb0ELb0ELb1ELb1ELb0ELb0ELb0EEEvNS_16Flash_fwd_paramsE$_ZN5flash30compute_attn_1rowblock_splitkvI23Flash_fwd_kernel_traitsILi32ELi64ELi256ELi4ELb0ELb0EN7cutlass6half_tE19Flash_kernel_traitsILi32ELi64ELi256ELi4ES3_EELb0ELb0ELb0ELb1ELb1ELb0ELb0ELb0ENS_16Flash_fwd_paramsEEEvRKT8_iiiii)
        /*0db8*/ 	.word	0x00000000


	//----- nvinfo : EIATTR_FRAME_SIZE
	.align		4
.L_596:
        /*0dbc*/ 	.byte	0x04, 0x11
        /*0dbe*/ 	.short	(.L_598 - .L_597)
	.align		4
.L_597:
        /*0dc0*/ 	.word	index@(_ZN5flash24flash_fwd_splitkv_kernelI23Flash_fwd_kernel_traitsILi32ELi64ELi256ELi4ELb0ELb0EN7cutlass6half_tE19Flash_kernel_traitsILi32ELi64ELi256ELi4ES3_EELb0ELb0ELb0ELb1ELb1ELb0ELb0ELb0EEEvNS_16Flash_fwd_paramsE)
        /*0dc4*/ 	.word	0x00000000


	//----- nvinfo : EIATTR_REGCOUNT
	.align		4
.L_598:
        /*0dc8*/ 	.byte	0x04, 0x2f
        /*0dca*/ 	.short	(.L_600 - .L_599)
	.align		4
.L_599:
        /*0dcc*/ 	.word	index@(_ZN5flash24flash_fwd_splitkv_kernelI23Flash_fwd_kernel_traitsILi32ELi64ELi256ELi4ELb0ELb0EN7cutlass6half_tE19Flash_kernel_traitsILi32ELi64ELi256ELi4ES3_EELb0ELb1ELb0ELb0ELb0ELb1ELb1ELb1EEEvNS_16Flash_fwd_paramsE)
        /*0dd0*/ 	.word	0x000000ff


	//----- nvinfo : EIATTR_FRAME_SIZE
	.align		4
.L_600:
        /*0dd4*/ 	.byte	0x04, 0x11
        /*0dd6*/ 	.short	(.L_602 - .L_601)
	.align		4
.L_601:
        /*0dd8*/ 	.word	index@($_ZN5flash24flash_fwd_splitkv_kernelI23Flash_fwd_kernel_traitsILi32ELi64ELi256ELi4ELb0ELb0EN7cutlass6half_tE19Flash_kernel_traitsILi32ELi64ELi256ELi4ES3_EELb0ELb1ELb0ELb0ELb0ELb1ELb1ELb1EEEvNS_16Flash_fwd_paramsE$_ZN5flash30compute_attn_1rowblock_splitkvI23Flash_fwd_kernel_traitsILi32ELi64ELi256ELi4ELb0ELb0EN7cutlass6half_tE19Flash_kernel_traitsILi32ELi64ELi256ELi4ES3_EELb0ELb1ELb0ELb0ELb0ELb1ELb1ELb1ENS_16Flash_fwd_paramsEEEvRKT8_iiiii)
        /*0ddc*/ 	.word	0x00000000


	//----- nvinfo : EIATTR_FRAME_SIZE
	.align		4
.L_602:
        /*0de0*/ 	.byte	0x04, 0x11
        /*0de2*/ 	.short	(.L_604 - .L_603)
	.align		4
.L_603:
        /*0de4*/ 	.word	index@(_ZN5flash24flash_fwd_splitkv_kernelI23Flash_fwd_kernel_traitsILi32ELi64ELi256ELi4ELb0ELb0EN7cutlass6half_tE19Flash_kernel_traitsILi32ELi64ELi256ELi4ES3_EELb0ELb1ELb0ELb0ELb0ELb1ELb1ELb1EEEvNS_16Flash_fwd_paramsE)
        /*0de8*/ 	.word	0x00000000


	//----- nvinfo : EIATTR_REGCOUNT
	.align		4
.L_604:
        /*0dec*/ 	.byte	0x04, 0x2f
        /*0dee*/ 	.short	(.L_606 - .L_605)
	.align		4
.L_605:
        /*0df0*/ 	.word	index@(_ZN5flash24flash_fwd_splitkv_kernelI23Flash_fwd_kernel_traitsILi32ELi64ELi256ELi4ELb0ELb0EN7cutlass6half_tE19Flash_kernel_traitsILi32ELi64ELi256ELi4ES3_EELb0ELb1ELb0ELb0ELb0ELb0ELb1ELb1EEEvNS_16Flash_fwd_paramsE)
        /*0df4*/ 	.word	0x000000ff


	//----- nvinfo : EIATTR_FRAME_SIZE
	.align		4
.L_606:
        /*0df8*/ 	.byte	0x04, 0x11
        /*0dfa*/ 	.short	(.L_608 - .L_607)
	.align		4
.L_607:
        /*0dfc*/ 	.word	index@($_ZN5flash24flash_fwd_splitkv_kernelI23Flash_fwd_kernel_traitsILi32ELi64ELi256ELi4ELb0ELb0EN7cutlass6half_tE19Flash_kernel_traitsILi32ELi64ELi256ELi4ES3_EELb0ELb1ELb0ELb0ELb0ELb0ELb1ELb1EEEvNS_16Flash_fwd_paramsE$_ZN5flash30compute_attn_1rowblock_splitkvI23Flash_fwd_kernel_traitsILi32ELi64ELi256ELi4ELb0ELb0EN7cutlass6half_tE19Flash_kernel_traitsILi32ELi64ELi256ELi4ES3_EELb0ELb1ELb0ELb0ELb0ELb0ELb1ELb1ENS_16Flash_fwd_paramsEEEvRKT8_iiiii)
        /*0e00*/ 	.word	0x00000000


	//----- nvinfo : EIATTR_FRAME_SIZE
	.align		4
.L_608:
        /*0e04*/ 	.byte	0x04, 0x11
        /*0e06*/ 	.short	(.L_610 - .L_609)
	.align		4
.L_609:
        /*0e08*/ 	.word	index@(_ZN5flash24flash_fwd_splitkv_kernelI23Flash_fwd_kernel_traitsILi32ELi64ELi256ELi4ELb0ELb0EN7cutlass6half_tE19Flash_kernel_traitsILi32ELi64ELi256ELi4ES3_EELb0ELb1ELb0ELb0ELb0ELb0ELb1ELb1EEEvNS_16Flash_fwd_paramsE)
        /*0e0c*/ 	.word	0x00000000


	//----- nvinfo : EIATTR_REGCOUNT
	.align		4
.L_610:
        /*0e10*/ 	.byte	0x04, 0x2f
        /*0e12*/ 	.short	(.L_612 - .L_611)
	.align		4
.L_611:
        /*0e14*/ 	.word	index@(_ZN5flash24flash_fwd_splitkv_kernelI23Flash_fwd_kernel_traitsILi32ELi64ELi256ELi4ELb0ELb0EN7cutlass6half_tE19Flash_kernel_traitsILi32ELi64ELi256ELi4ES3_EELb0ELb1ELb0ELb0ELb0ELb1ELb1ELb0EEEvNS_16Flash_fwd_paramsE)
        /*0e18*/ 	.word	0x000000ff


	//----- nvinfo : EIATTR_FRAME_SIZE
	.align		4
.L_612:
        /*0e1c*/ 	.byte	0x04, 0x11
        /*0e1e*/ 	.short	(.L_614 - .L_613)
	.align		4
.L_613:
        /*0e20*/ 	.word	index@($_ZN5flash24flash_fwd_splitkv_kernelI23Flash_fwd_kernel_traitsILi32ELi64ELi256ELi4ELb0ELb0EN7cutlass6half_tE19Flash_kernel_traitsILi32ELi64ELi256ELi4ES3_EELb0ELb1ELb0ELb0ELb0ELb1ELb1ELb0EEEvNS_16Flash_fwd_paramsE$_ZN5flash30compute_attn_1rowblock_splitkvI23Flash_fwd_kernel_traitsILi32ELi64ELi256ELi4ELb0ELb0EN7cutlass6half_tE19Flash_kernel_traitsILi32ELi64ELi256ELi4ES3_EELb0ELb1ELb0ELb0ELb0ELb1ELb1ELb0ENS_16Flash_fwd_paramsEEEvRKT8_iiiii)
        /*0e24*/ 	.word	0x00000000


	//----- nvinfo : EIATTR_FRAME_SIZE
	.align		4
.L_614:
        /*0e28*/ 	.byte	0x04, 0x11
        /*0e2a*/ 	.short	(.L_616 - .L_615)
	.align		4
.L_615:
        /*0e2c*/ 	.word	index@(_ZN5flash24flash_fwd_splitkv_kernelI23Flash_fwd_kernel_traitsILi32ELi64ELi256ELi4ELb0ELb0EN7cutlass6half_tE19Flash_kernel_traitsILi32ELi64ELi256ELi4ES3_EELb0ELb1ELb0ELb0ELb0ELb1ELb1ELb0EEEvNS_16Flash_fwd_paramsE)
        /*0e30*/ 	.word	0x00000000


	//----- nvinfo : EIATTR_REGCOUNT
	.align		4
.L_616:
        /*0e34*/ 	.byte	0x04, 0x2f
        /*0e36*/ 	.short	(.L_618 - .L_617)
	.align		4
.L_617:
        /*0e38*/ 	.word	index@(_ZN5flash24flash_fwd_splitkv_kernelI23Flash_fwd_kernel_traitsILi32ELi64ELi256ELi4ELb0ELb0EN7cutlass6half_tE19Flash_kernel_traitsILi32ELi64ELi256ELi4ES3_EELb0ELb1ELb0ELb0ELb0ELb0ELb1ELb0EEEvNS_16Flash_fwd_paramsE)
        /*0e3c*/ 	.word	0x000000ff


	//----- nvinfo : EIATTR_FRAME_SIZE
	.align		4
.L_618:
        /*0e40*/ 	.byte	0x04, 0x11
        /*0e42*/ 	.short	(.L_620 - .L_619)
	.align		4
.L_619:
        /*0e44*/ 	.word	index@($_ZN5flash24flash_fwd_splitkv_kernelI23Flash_fwd_kernel_traitsILi32ELi64ELi256ELi4ELb0ELb0EN7cutlass6half_tE19Flash_kernel_traitsILi32ELi64ELi256ELi4ES3_EELb0ELb1ELb0ELb0ELb0ELb0ELb1ELb0EEEvNS_16Flash_fwd_paramsE$_ZN5flash30compute_attn_1rowblock_splitkvI23Flash_fwd_kernel_traitsILi32ELi64ELi256ELi4ELb0ELb0EN7cutlass6half_tE19Flash_kernel_traitsILi32ELi64ELi256ELi4ES3_EELb0ELb1ELb0ELb0ELb0ELb0ELb1ELb0ENS_16Flash_fwd_paramsEEEvRKT8_iiiii)
        /*0e48*/ 	.word	0x00000000


	//----- nvinfo : EIATTR_FRAME_SIZE
	.align		4
.L_620:
        /*0e4c*/ 	.byte	0x04, 0x11
        /*0e4e*/ 	.short	(.L_622 - .L_621)
	.align		4
.L_621:
        /*0e50*/ 	.word	index@(_ZN5flash24flash_fwd_splitkv_kernelI23Flash_fwd_kernel_traitsILi32ELi64ELi256ELi4ELb0ELb0EN7cutlass6half_tE19Flash_kernel_traitsILi32ELi64ELi256ELi4ES3_EELb0ELb1ELb0ELb0ELb0ELb0ELb1ELb0EEEvNS_16Flash_fwd_paramsE)
        /*0e54*/ 	.word	0x00000000


	//----- nvinfo : EIATTR_REGCOUNT
	.align		4
.L_622:
        /*0e58*/ 	.byte	0x04, 0x2f
        /*0e5a*/ 	.short	(.L_624 - .L_623)
	.align		4
.L_623:
        /*0e5c*/ 	.word	index@(_ZN5flash24flash_fwd_splitkv_kernelI23Flash_fwd_kernel_traitsILi32ELi64ELi256ELi4ELb0ELb0EN7cutlass6half_tE19Flash_kernel_traitsILi32ELi64ELi256ELi4ES3_EELb0ELb1ELb0ELb0ELb0ELb1ELb0ELb1EEEvNS_16Flash_fwd_paramsE)
        /*0e60*/ 	.word	0x000000ff


	//----- nvinfo : EIATTR_FRAME_SIZE
	.align		4
.L_624:
        /*0e64*/ 	.byte	0x04, 0x11
        /*0e66*/ 	.short	(.L_626 - .L_625)
	.align		4
.L_625:
        /*0e68*/ 	.word	index@($_ZN5flash24flash_fwd_splitkv_kernelI23Flash_fwd_kernel_traitsILi32ELi64ELi256ELi4ELb0ELb0EN7cutlass6half_tE19Flash_kernel_traitsILi32ELi64ELi256ELi4ES3_EELb0ELb1ELb0ELb0ELb0ELb1ELb0ELb1EEEvNS_16Flash_fwd_paramsE$_ZN5flash30compute_attn_1rowblock_splitkvI23Flash_fwd_kernel_traitsILi32ELi64ELi256ELi4ELb0ELb0EN7cutlass6half_tE19Flash_kernel_traitsILi32ELi64ELi256ELi4ES3_EELb0ELb1ELb0ELb0ELb0ELb1ELb0ELb1ENS_16Flash_fwd_paramsEEEvRKT8_iiiii)
        /*0e6c*/ 	.word	0x00000000


	//----- nvinfo : EIATTR_FRAME_SIZE
	.align		4
.L_626:
        /*0e70*/ 	.byte	0x04, 0x11
        /*0e72*/ 	.short	(.L_628 - .L_627)
	.align		4
.L_627:
        /*0e74*/ 	.word	index@(_ZN5flash24flash_fwd_splitkv_kernelI23Flash_fwd_kernel_traitsILi32ELi64ELi256ELi4ELb0ELb0EN7cutlass6half_tE19Flash_kernel_traitsILi32ELi64ELi256ELi4ES3_EELb0ELb1ELb0ELb0ELb0ELb1ELb0ELb1EEEvNS_16Flash_fwd_paramsE)
        /*0e78*/ 	.word	0x00000000


	//----- nvinfo : EIATTR_REGCOUNT
	.align		4
.L_628:
        /*0e7c*/ 	.byte	0x04, 0x2f
        /*0e7e*/ 	.short	(.L_630 - .L_629)
	.align		4
.L_629:
        /*0e80*/ 	.word	index@(_ZN5flash24flash_fwd_splitkv_kernelI23Flash_fwd_kernel_traitsILi32ELi64ELi256ELi4ELb0ELb0EN7cutlass6half_tE19Flash_kernel_traitsILi32ELi64ELi256ELi4ES3_EELb0ELb1ELb0ELb0ELb0ELb0ELb0ELb1EEEvNS_16Flash_fwd_paramsE)
        /*0e84*/ 	.word	0x000000ff


	//----- nvinfo : EIATTR_FRAME_SIZE
	.align		4
.L_630:
        /*0e88*/ 	.byte	0x04, 0x11
        /*0e8a*/ 	.short	(.L_632 - .L_631)
	.align		4
.L_631:
        /*0e8c*/ 	.word	index@($_ZN5flash24flash_fwd_splitkv_kernelI23Flash_fwd_kernel_traitsILi32ELi64ELi256ELi4ELb0ELb0EN7cutlass6half_tE19Flash_kernel_traitsILi32ELi64ELi256ELi4ES3_EELb0ELb1ELb0ELb0ELb0ELb0ELb0ELb1EEEvNS_16Flash_fwd_paramsE$_ZN5flash30compute_attn_1rowblock_splitkvI23Flash_fwd_kernel_traitsILi32ELi64ELi256ELi4ELb0ELb0EN7cutlass6half_tE19Flash_kernel_traitsILi32ELi64ELi256ELi4ES3_EELb0ELb1ELb0ELb0ELb0ELb0ELb0ELb1ENS_16Flash_fwd_paramsEEEvRKT8_iiiii)
        /*0e90*/ 	.word	0x00000000


	//----- nvinfo : EIATTR_FRAME_SIZE
	.align		4
.L_632:
        /*0e94*/ 	.byte	0x04, 0x11
        /*0e96*/ 	.short	(.L_634 - .L_633)
	.align		4
.L_633:
        /*0e98*/ 	.word	index@(_ZN5flash24flash_fwd_splitkv_kernelI23Flash_fwd_kernel_traitsILi32ELi64ELi256ELi4ELb0ELb0EN7cutlass6half_tE19Flash_kernel_traitsILi32ELi64ELi256ELi4ES3_EELb0ELb1ELb0ELb0ELb0ELb0ELb0ELb1EEEvNS_16Flash_fwd_paramsE)
        /*0e9c*/ 	.word	0x00000000


	//----- nvinfo : EIATTR_REGCOUNT
	.align		4
.L_634:
        /*0ea0*/ 	.byte	0x04, 0x2f
        /*0ea2*/ 	.short	(.L_636 - .L_635)
	.align		4
.L_635:
        /*0ea4*/ 	.word	index@(_ZN5flash24flash_fwd_splitkv_kernelI23Flash_fwd_kernel_traitsILi32ELi64ELi256ELi4ELb0ELb0EN7cutlass6half_tE19Flash_kernel_traitsILi32ELi64ELi256ELi4ES3_EELb0ELb1ELb0ELb0ELb0ELb1ELb0ELb0EEEvNS_16Flash_fwd_paramsE)
        /*0ea8*/ 	.word	0x000000ff


	//----- nvinfo : EIATTR_FRAME_SIZE
	.align		4
.L_636:
        /*0eac*/ 	.byte	0x04, 0x11
        /*0eae*/ 	.short	(.L_638 - .L_637)
	.align		4
.L_637:
        /*0eb0*/ 	.word	index@($_ZN5flash24flash_fwd_splitkv_kernelI23Flash_fwd_kernel_traitsILi32ELi64ELi256ELi4ELb0ELb0EN7cutlass6half_tE19Flash_kernel_traitsILi32ELi64ELi256ELi4ES3_EELb0ELb1ELb0ELb0ELb0ELb1ELb0ELb0EEEvNS_16Flash_fwd_paramsE$_ZN5flash30compute_attn_1rowblock_splitkvI23Flash_fwd_kernel_traitsILi32ELi64ELi256ELi4ELb0ELb0EN7cutlass6half_tE19Flash_kernel_traitsILi32ELi64ELi256ELi4ES3_EELb0ELb1ELb0ELb0ELb0ELb1ELb0ELb0ENS_16Flash_fwd_paramsEEEvRKT8_iiiii)
        /*0eb4*/ 	.word	0x00000000


	//----- nvinfo : EIATTR_FRAME_SIZE
	.align		4
.L_638:
        /*0eb8*/ 	.byte	0x04, 0x11
        /*0eba*/ 	.short	(.L_640 - .L_639)
	.align		4
.L_639:
        /*0ebc*/ 	.word	index@(_ZN5flash24flash_fwd_splitkv_kernelI23Flash_fwd_kernel_traitsILi32ELi64ELi256ELi4ELb0ELb0EN7cutlass6half_tE19Flash_kernel_traitsILi32ELi64ELi256ELi4ES3_EELb0ELb1ELb0ELb0ELb0ELb1ELb0ELb0EEEvNS_16Flash_fwd_paramsE)
        /*0ec0*/ 	.word	0x00000000


	//----- nvinfo : EIATTR_REGCOUNT
	.align		4
.L_640:
        /*0ec4*/ 	.byte	0x04, 0x2f
        /*0ec6*/ 	.short	(.L_642 - .L_641)
	.align		4
.L_641:
        /*0ec8*/ 	.word	index@(_ZN5flash24flash_fwd_splitkv_kernelI23Flash_fwd_kernel_traitsILi32ELi64ELi256ELi4ELb0ELb0EN7cutlass6half_tE19Flash_kernel_traitsILi32ELi64ELi256ELi4ES3_EELb0ELb1ELb0ELb0ELb0ELb0ELb0ELb0EEEvNS_16Flash_fwd_paramsE)
        /*0ecc*/ 	.word	0x000000ff


	//----- nvinfo : EIATTR_FRAME_SIZE
	.align		4
.L_642:
        /*0ed0*/ 	.byte	0x04, 0x11
        /*0ed2*/ 	.short	(.L_644 - .L_643)
	.align		4
.L_643:
        /*0ed4*/ 	.word	index@($_ZN5flash24flash_fwd_splitkv_kernelI23Flash_fwd_kernel_traitsILi32ELi64ELi256ELi4ELb0ELb0EN7cutlass6half_tE19Flash_kernel_traitsILi32ELi64ELi256ELi4ES3_EELb0ELb1ELb0ELb0ELb0ELb0ELb0ELb0EEEvNS_16Flash_fwd_paramsE$_ZN5flash30compute_attn_1rowblock_splitkvI23Flash_fwd_kernel_traitsILi32ELi64ELi256ELi4ELb0ELb0EN7cutlass6half_tE19Flash_kernel_traitsILi32ELi64ELi256ELi4ES3_EELb0ELb1ELb0ELb0ELb0ELb0ELb0ELb0ENS_16Flash_fwd_paramsEEEvRKT8_iiiii)
        /*0ed8*/ 	.word	0x00000000


	//----- nvinfo : EIATTR_FRAME_SIZE
	.align		4
.L_644:
        /*0edc*/ 	.byte	0x04, 0x11
        /*0ede*/ 	.short	(.L_646 - .L_645)
	.align		4
.L_645:
        /*0ee0*/ 	.word	index@(_ZN5flash24flash_fwd_splitkv_kernelI23Flash_fwd_kernel_traitsILi32ELi64ELi256ELi4ELb0ELb0EN7cutlass6half_tE19Flash_kernel_traitsILi32ELi64ELi256ELi4ES3_EELb0ELb1ELb0ELb0ELb0ELb0ELb0ELb0EEEvNS_16Flash_fwd_paramsE)
        /*0ee4*/ 	.word	0x00000000


	//----- nvinfo : EIATTR_REGCOUNT
	.align		4
.L_646:
        /*0ee8*/ 	.byte	0x04, 0x2f
        /*0eea*/ 	.short	(.L_648 - .L_647)
	.align		4
.L_647:
        /*0eec*/ 	.word	index@(_ZN5flash24flash_fwd_splitkv_kernelI23Flash_fwd_kernel_traitsILi32ELi64ELi256ELi4ELb0ELb0EN7cutlass6half_tE19Flash_kernel_traitsILi32ELi64ELi256ELi4ES3_EELb0ELb0ELb0ELb0ELb0ELb1ELb1ELb1EEEvNS_16Flash_fwd_paramsE)
        /*0ef0*/ 	.word	0x000000f0


	//----- nvinfo : EIATTR_FRAME_SIZE
	.align		4
.L_648:
        /*0ef4*/ 	.byte	0x04, 0x11
        /*0ef6*/ 	.short	(.L_650 - .L_649)
	.align		4
.L_649:
        /*0ef8*/ 	.word	index@($_ZN5flash24flash_fwd_splitkv_kernelI23Flash_fwd_kernel_traitsILi32ELi64ELi256ELi4ELb0ELb0EN7cutlass6half_tE19Flash_kernel_traitsILi32ELi64ELi256ELi4ES3_EELb0ELb0ELb0ELb0ELb0ELb1ELb1ELb1EEEvNS_16Flash_fwd_paramsE$_ZN5flash30compute_attn_1rowblock_splitkvI23Flash_fwd_kernel_traitsILi32ELi64ELi256ELi4ELb0ELb0EN7cutlass6half_tE19Flash_kernel_traitsILi32ELi64ELi256ELi4ES3_EELb0ELb0ELb0ELb0ELb0ELb1ELb1ELb1ENS_16Flash_fwd_paramsEEEvRKT8_iiiii)
        /*0efc*/ 	.word	0x00000000


	//----- nvinfo : EIATTR_FRAME_SIZE
	.align		4
.L_650:
        /*0f00*/ 	.byte	0x04, 0x11
        /*0f02*/ 	.short	(.L_652 - .L_651)
	.align		4
.L_651:
        /*0f04*/ 	.word	index@(_ZN5flash24flash_fwd_splitkv_kernelI23Flash_fwd_kernel_traitsILi32ELi64ELi256ELi4ELb0ELb0EN7cutlass6half_tE19Flash_kernel_traitsILi32ELi64ELi256ELi4ES3_EELb0ELb0ELb0ELb0ELb0ELb1ELb1ELb1EEEvNS_16Flash_fwd_paramsE)
        /*0f08*/ 	.word	0x00000000


	//----- nvinfo : EIATTR_REGCOUNT
	.align		4
.L_652:
        /*0f0c*/ 	.byte	0x04, 0x2f
        /*0f0e*/ 	.short	(.L_654 - .L_653)
	.align		4
.L_653:
        /*0f10*/ 	.word	index@(_ZN5flash24flash_fwd_splitkv_kernelI23Flash_fwd_kernel_traitsILi32ELi64ELi256ELi4ELb0ELb0EN7cutlass6half_tE19Flash_kernel_traitsILi32ELi64ELi256ELi4ES3_EELb0ELb0ELb0ELb0ELb0ELb0ELb1ELb1EEEvNS_16Flash_fwd_paramsE)
        /*0f14*/ 	.word	0x000000fe


	//----- nvinfo : EIATTR_FRAME_SIZE
	.align		4
.L_654:
        /*0f18*/ 	.byte	0x04, 0x11
        /*0f1a*/ 	.short	(.L_656 - .L_655)
	.align		4
.L_655:
        /*0f1c*/ 	.word	index@($_ZN5flash24flash_fwd_splitkv_kernelI23Flash_fwd_kernel_traitsILi32ELi64ELi256ELi4ELb0ELb0EN7cutlass6half_tE19Flash_kernel_traitsILi32ELi64ELi256ELi4ES3_EELb0ELb0ELb0ELb0ELb0ELb0ELb1ELb1EEEvNS_16Flash_fwd_paramsE$_ZN5flash30compute_attn_1rowblock_splitkvI23Flash_fwd_kernel_traitsILi32ELi64ELi256ELi4ELb0ELb0EN7cutlass6half_tE19Flash_kernel_traitsILi32ELi64ELi256ELi4ES3_EELb0ELb0ELb0ELb0ELb0ELb0ELb1ELb1ENS_16Flash_fwd_paramsEEEvRKT8_iiiii)
        /*0f20*/ 	.word	0x00000000


	//----- nvinfo : EIATTR_FRAME_SIZE
	.align		4
.L_656:
        /*0f24*/ 	.byte	0x04, 0x11
        /*0f26*/ 	.short	(.L_658 - .L_657)
	.align		4
.L_657:
        /*0f28*/ 	.word	index@(_ZN5flash24flash_fwd_splitkv_kernelI23Flash_fwd_kernel_traitsILi32ELi64ELi256ELi4ELb0ELb0EN7cutlass6half_tE19Flash_kernel_traitsILi32ELi64ELi256ELi4ES3_EELb0ELb0ELb0ELb0ELb0ELb0ELb1ELb1EEEvNS_16Flash_fwd_paramsE)
        /*0f2c*/ 	.word	0x00000000


	//----- nvinfo : EIATTR_REGCOUNT
	.align		4
.L_658:
        /*0f30*/ 	.byte	0x04, 0x2f
        /*0f32*/ 	.short	(.L_660 - .L_659)
	.align		4
.L_659:
        /*0f34*/ 	.word	index@(_ZN5flash24flash_fwd_splitkv_kernelI23Flash_fwd_kernel_traitsILi32ELi64ELi256ELi4ELb0ELb0EN7cutlass6half_tE19Flash_kernel_traitsILi32ELi64ELi256ELi4ES3_EELb0ELb0ELb0ELb0ELb0ELb1ELb1ELb0EEEvNS_16Flash_fwd_paramsE)
        /*0f38*/ 	.word	0x000000f5


	//----- nvinfo : EIATTR_FRAME_SIZE
	.align		4
.L_660:
        /*0f3c*/ 	.byte	0x04, 0x11
        /*0f3e*/ 	.short	(.L_662 - .L_661)
	.align		4
.L_661:
        /*0f40*/ 	.word	index@($_ZN5flash24flash_fwd_splitkv_kernelI23Flash_fwd_kernel_traitsILi32ELi64ELi256ELi4ELb0ELb0EN7cutlass6half_tE19Flash_kernel_traitsILi32ELi64ELi256ELi4ES3_EELb0ELb0ELb0ELb0ELb0ELb1ELb1ELb0EEEvNS_16Flash_fwd_paramsE$_ZN5flash30compute_attn_1rowblock_splitkvI23Flash_fwd_kernel_traitsILi32ELi64ELi256ELi4ELb0ELb0EN7cutlass6half_tE19Flash_kernel_traitsILi32ELi64ELi256ELi4ES3_EELb0ELb0ELb0ELb0ELb0ELb1ELb1ELb0ENS_16Flash_fwd_paramsEEEvRKT8_iiiii)
        /*0f44*/ 	.word	0x00000000


	//----- nvinfo : EIATTR_FRAME_SIZE
	.align		4
.L_662:
        /*0f48*/ 	.byte	0x04, 0x11
        /*0f4a*/ 	.short	(.L_664 - .L_663)
	.align		4
.L_663:
        /*0f4c*/ 	.word	index@(_ZN5flash24flash_fwd_splitkv_kernelI23Flash_fwd_kernel_traitsILi32ELi64ELi256ELi4ELb0ELb0EN7cutlass6half_tE19Flash_kernel_traitsILi32ELi64ELi256ELi4ES3_EELb0ELb0ELb0ELb0ELb0ELb1ELb1ELb0EEEvNS_16Flash_fwd_paramsE)
        /*0f50*/ 	.word	0x00000000


	//----- nvinfo : EIATTR_REGCOUNT
	.align		4
.L_664:
        /*0f54*/ 	.byte	0x04, 0x2f
        /*0f56*/ 	.short	(.L_666 - .L_665)
	.align		4
.L_665:
        /*0f58*/ 	.word	index@(_ZN5flash24flash_fwd_splitkv_kernelI23Flash_fwd_kernel_traitsILi32ELi64ELi256ELi4ELb0ELb0EN7cutlass6half_tE19Flash_kernel_traitsILi32ELi64ELi256ELi4ES3_EELb0ELb0ELb0ELb0ELb0ELb0ELb1ELb0EEEvNS_16Flash_fwd_paramsE)
        /*0f5c*/ 	.word	0x000000ff


	//----- nvinfo : EIATTR_FRAME_SIZE
	.align		4
.L_666:
        /*0f60*/ 	.byte	0x04, 0x11
        /*0f62*/ 	.short	(.L_668 - .L_667)
	.align		4
.L_667:
        /*0f64*/ 	.word	index@($_ZN5flash24flash_fwd_splitkv_kernelI23Flash_fwd_kernel_traitsILi32ELi64ELi256ELi4ELb0ELb0EN7cutlass6half_tE19Flash_kernel_traitsILi32ELi64ELi256ELi4ES3_EELb0ELb0ELb0ELb0ELb0ELb0ELb1ELb0EEEvNS_16Flash_fwd_paramsE$_ZN5flash30compute_attn_1rowblock_splitkvI23Flash_fwd_kernel_traitsILi32ELi64ELi256ELi4ELb0ELb0EN7cutlass6half_tE19Flash_kernel_traitsILi32ELi64ELi256ELi4ES3_EELb0ELb0ELb0ELb0ELb0ELb0ELb1ELb0ENS_16Flash_fwd_paramsEEEvRKT8_iiiii)
        /*0f68*/ 	.word	0x00000000


	//----- nvinfo : EIATTR_FRAME_SIZE
	.align		4
.L_668:
        /*0f6c*/ 	.byte	0x04, 0x11
        /*0f6e*/ 	.short	(.L_670 - .L_669)
	.align		4
.L_669:
        /*0f70*/ 	.word	index@(_ZN5flash24flash_fwd_splitkv_kernelI23Flash_fwd_kernel_traitsILi32ELi64ELi256ELi4ELb0ELb0EN7cutlass6half_tE19Flash_kernel_traitsILi32ELi64ELi256ELi4ES3_EELb0ELb0ELb0ELb0ELb0ELb0ELb1ELb0EEEvNS_16Flash_fwd_paramsE)
        /*0f74*/ 	.word	0x00000000


	//----- nvinfo : EIATTR_REGCOUNT
	.align		4
.L_670:
        /*0f78*/ 	.byte	0x04, 0x2f
        /*0f7a*/ 	.short	(.L_672 - .L_671)
	.align		4
.L_671:
        /*0f7c*/ 	.word	index@(_ZN5flash24flash_fwd_splitkv_kernelI23Flash_fwd_kernel_traitsILi32ELi64ELi256ELi4ELb0ELb0EN7cutlass6half_tE19Flash_kernel_traitsILi32ELi64ELi256ELi4ES3_EELb0ELb0ELb0ELb0ELb0ELb1ELb0ELb1EEEvNS_16Flash_fwd_paramsE)
        /*0f80*/ 	.word	0x000000f4


	//----- nvinfo : EIATTR_FRAME_SIZE
	.align		4
.L_672:
        /*0f84*/ 	.byte	0x04, 0x11
        /*0f86*/ 	.short	(.L_674 - .L_673)
	.align		4
.L_673:
        /*0f88*/ 	.word	index@($_ZN5flash24flash_fwd_splitkv_kernelI23Flash_fwd_kernel_traitsILi32ELi64ELi256ELi4ELb0ELb0EN7cutlass6half_tE19Flash_kernel_traitsILi32ELi64ELi256ELi4ES3_EELb0ELb0ELb0ELb0ELb0ELb1ELb0ELb1EEEvNS_16Flash_fwd_paramsE$_ZN5flash30compute_attn_1rowblock_splitkvI23Flash_fwd_kernel_traitsILi32ELi64ELi256ELi4ELb0ELb0EN7cutlass6half_tE19Flash_kernel_traitsILi32ELi64ELi256ELi4ES3_EELb0ELb0ELb0ELb0ELb0ELb1ELb0ELb1ENS_16Flash_fwd_paramsEEEvRKT8_iiiii)
        /*0f8c*/ 	.word	0x00000000


	//----- nvinfo : EIATTR_FRAME_SIZE
	.align		4
.L_674:
        /*0f90*/ 	.byte	0x04, 0x11
        /*0f92*/ 	.short	(.L_676 - .L_675)
	.align		4
.L_675:
        /*0f94*/ 	.word	index@(_ZN5flash24flash_fwd_splitkv_kernelI23Flash_fwd_kernel_traitsILi32ELi64ELi256ELi4ELb0ELb0EN7cutlass6half_tE19Flash_kernel_traitsILi32ELi64ELi256ELi4ES3_EELb0ELb0ELb0ELb0ELb0ELb1ELb0ELb1EEEvNS_16Flash_fwd_paramsE)
        /*0f98*/ 	.word	0x00000000


	//----- nvinfo : EIATTR_REGCOUNT
	.align		4
.L_676:
        /*0f9c*/ 	.byte	0x04, 0x2f
        /*0f9e*/ 	.short	(.L_678 - .L_677)
	.align		4
.L_677:
        /*0fa0*/ 	.word	index@(_ZN5flash24flash_fwd_splitkv_kernelI23Flash_fwd_kernel_traitsILi32ELi64ELi256ELi4ELb0ELb0EN7cutlass6half_tE19Flash_kernel_traitsILi32ELi64ELi256ELi4ES3_EELb0ELb0ELb0ELb0ELb0ELb0ELb0ELb1EEEvNS_16Flash_fwd_paramsE)
        /*0fa4*/ 	.word	0x000000ff


	//----- nvinfo : EIATTR_FRAME_SIZE
	.align		4
.L_678:
        /*0fa8*/ 	.byte	0x04, 0x11
        /*0faa*/ 	.short	(.L_680 - .L_679)
	.align		4
.L_679:
        /*0fac*/ 	.word	index@($_ZN5flash24flash_fwd_splitkv_kernelI23Flash_fwd_kernel_traitsILi32ELi64ELi256ELi4ELb0ELb0EN7cutlass6half_tE19Flash_kernel_traitsILi32ELi64ELi256ELi4ES3_EELb0ELb0ELb0ELb0ELb0ELb0ELb0ELb1EEEvNS_16Flash_fwd_paramsE$_ZN5flash30compute_attn_1rowblock_splitkvI23Flash_fwd_kernel_traitsILi32ELi64ELi256ELi4ELb0ELb0EN7cutlass6half_tE19Flash_kernel_traitsILi32ELi64ELi256ELi4ES3_EELb0ELb0ELb0ELb0ELb0ELb0ELb0ELb1ENS_16Flash_fwd_paramsEEEvRKT8_iiiii)
        /*0fb0*/ 	.word	0x00000000


	//----- nvinfo : EIATTR_FRAME_SIZE
	.align		4
.L_680:
        /*0fb4*/ 	.byte	0x04, 0x11
        /*0fb6*/ 	.short	(.L_682 - .L_681)
	.align		4
.L_681:
        /*0fb8*/ 	.word	index@(_ZN5flash24flash_fwd_splitkv_kernelI23Flash_fwd_kernel_traitsILi32ELi64ELi256ELi4ELb0ELb0EN7cutlass6half_tE19Flash_kernel_traitsILi32ELi64ELi256ELi4ES3_EELb0ELb0ELb0ELb0ELb0ELb0ELb0ELb1EEEvNS_16Flash_fwd_paramsE)
        /*0fbc*/ 	.word	0x00000000


	//----- nvinfo : EIATTR_REGCOUNT
	.align		4
.L_682:
        /*0fc0*/ 	.byte	0x04, 0x2f
        /*0fc2*/ 	.short	(.L_684 - .L_683)
	.align		4
.L_683:
        /*0fc4*/ 	.word	index@(_ZN5flash24flash_fwd_splitkv_kernelI23Flash_fwd_kernel_traitsILi32ELi64ELi256ELi4ELb0ELb0EN7cutlass6half_tE19Flash_kernel_traitsILi32ELi64ELi256ELi4ES3_EELb0ELb0ELb0ELb0ELb0ELb1ELb0ELb0EEEvNS_16Flash_fwd_paramsE)
        /*0fc8*/ 	.word	0x000000f8


	//----- nvinfo : EIATTR_FRAME_SIZE
	.align		4
.L_684:
        /*0fcc*/ 	.byte	0x04, 0x11
        /*0fce*/ 	.short	(.L_686 - .L_685)
	.align		4
.L_685:
        /*0fd0*/ 	.word	index@($_ZN5flash24flash_fwd_splitkv_kernelI23Flash_fwd_kernel_traitsILi32ELi64ELi256ELi4ELb0ELb0EN7cutlass6half_tE19Flash_kernel_traitsILi32ELi64ELi256ELi4ES3_EELb0ELb0ELb0ELb0ELb0ELb1ELb0ELb0EEEvNS_16Flash_fwd_paramsE$_ZN5flash30compute_attn_1rowblock_splitkvI23Flash_fwd_kernel_traitsILi32ELi64ELi256ELi4ELb0ELb0EN7cutlass6half_tE19Flash_kernel_traitsILi32ELi64ELi256ELi4ES3_EELb0ELb0ELb0ELb0ELb0ELb1ELb0ELb0ENS_16Flash_fwd_paramsEEEvRKT8_iiiii)
        /*0fd4*/ 	.word	0x00000000


	//----- nvinfo : EIATTR_FRAME_SIZE
	.align		4
.L_686:
        /*0fd8*/ 	.byte	0x04, 0x11
        /*0fda*/ 	.short	(.L_688 - .L_687)
	.align		4
.L_687:
        /*0fdc*/ 	.word	index@(_ZN5flash24flash_fwd_splitkv_kernelI23Flash_fwd_kernel_traitsILi32ELi64ELi256ELi4ELb0ELb0EN7cutlass6half_tE19Flash_kernel_traitsILi32ELi64ELi256ELi4ES3_EELb0ELb0ELb0ELb0ELb0ELb1ELb0ELb0EEEvNS_16Flash_fwd_paramsE)
        /*0fe0*/ 	.word	0x00000000


	//----- nvinfo : EIATTR_REGCOUNT
	.align		4
.L_688:
        /*0fe4*/ 	.byte	0x04, 0x2f
        /*0fe6*/ 	.short	(.L_690 - .L_689)
	.align		4
.L_689:
        /*0fe8*/ 	.word	index@(_ZN5flash24flash_fwd_splitkv_kernelI23Flash_fwd_kernel_traitsILi32ELi64ELi256ELi4ELb0ELb0EN7cutlass6half_tE19Flash_kernel_traitsILi32ELi64ELi256ELi4ES3_EELb0ELb0ELb0ELb0ELb0ELb0ELb0ELb0EEEvNS_16Flash_fwd_paramsE)
        /*0fec*/ 	.word	0x000000fa


	//----- nvinfo : EIATTR_FRAME_SIZE
	.align		4
.L_690:
        /*0ff0*/ 	.byte	0x04, 0x11
        /*0ff2*/ 	.short	(.L_692 - .L_691)
	.align		4
.L_691:
        /*0ff4*/ 	.word	index@($_ZN5flash24flash_fwd_splitkv_kernelI23Flash_fwd_kernel_traitsILi32ELi64ELi256ELi4ELb0ELb0EN7cutlass6half_tE19Flash_kernel_traitsILi32ELi64ELi256ELi4ES3_EELb0ELb0ELb0ELb0ELb0ELb0ELb0ELb0EEEvNS_16Flash_fwd_paramsE$_ZN5flash30compute_attn_1rowblock_splitkvI23Flash_fwd_kernel_traitsILi32ELi64ELi256ELi4ELb0ELb0EN7cutlass6half_tE19Flash_kernel_traitsILi32ELi64ELi256ELi4ES3_EELb0ELb0ELb0ELb0ELb0ELb0ELb0ELb0ENS_16Flash_fwd_paramsEEEvRKT8_iiiii)
        /*0ff8*/ 	.word	0x00000000


	//----- nvinfo : EIATTR_FRAME_SIZE
	.align		4
.L_692:
        /*0ffc*/ 	.byte	0x04, 0x11
        /*0ffe*/ 	.short	(.L_694 - .L_693)
	.align		4
.L_693:
        /*1000*/ 	.word	index@(_ZN5flash24flash_fwd_splitkv_kernelI23Flash_fwd_kernel_traitsILi32ELi64ELi256ELi4ELb0ELb0EN7cutlass6half_tE19Flash_kernel_traitsILi32ELi64ELi256ELi4ES3_EELb0ELb0ELb0ELb0ELb0ELb0ELb0ELb0EEEvNS_16Flash_fwd_paramsE)
        /*1004*/ 	.word	0x00000000


	//----- nvinfo : EIATTR_REGCOUNT
	.align		4
.L_694:
        /*1008*/ 	.byte	0x04, 0x2f
        /*100a*/ 	.short	(.L_696 - .L_695)
	.align		4
.L_695:
        /*100c*/ 	.word	index@(_ZN5flash24flash_fwd_splitkv_kernelI23Flash_fwd_kernel_traitsILi32ELi64ELi256ELi4ELb0ELb0EN7cutlass6half_tE19Flash_kernel_traitsILi32ELi64ELi256ELi4ES3_EELb0ELb0ELb0ELb0ELb1ELb1ELb1ELb0EEEvNS_16Flash_fwd_paramsE)
        /*1010*/ 	.word	0x000000f9


	//----- nvinfo : EIATTR_FRAME_SIZE
	.align		4
.L_696:
        /*1014*/ 	.byte	0x04, 0x11
        /*1016*/ 	.short	(.L_698 - .L_697)
	.align		4
.L_697:
        /*1018*/ 	.word	index@($_ZN5flash24flash_fwd_splitkv_kernelI23Flash_fwd_kernel_traitsILi32ELi64ELi256ELi4ELb0ELb0EN7cutlass6half_tE19Flash_kernel_traitsILi32ELi64ELi256ELi4ES3_EELb0ELb0ELb0ELb0ELb1ELb1ELb1ELb0EEEvNS_16Flash_fwd_paramsE$_ZN5flash30compute_attn_1rowblock_splitkvI23Flash_fwd_kernel_traitsILi32ELi64ELi256ELi4ELb0ELb0EN7cutlass6half_tE19Flash_kernel_traitsILi32ELi64ELi256ELi4ES3_EELb0ELb0ELb0ELb0ELb1ELb1ELb1ELb0ENS_16Flash_fwd_paramsEEEvRKT8_iiiii)
        /*101c*/ 	.word	0x00000000


	//----- nvinfo : EIATTR_FRAME_SIZE
	.align		4
.L_698:
        /*1020*/ 	.byte	0x04, 0x11
        /*1022*/ 	.short	(.L_700 - .L_699)
	.align		4
.L_699:
        /*1024*/ 	.word	index@(_ZN5flash24flash_fwd_splitkv_kernelI23Flash_fwd_kernel_traitsILi32ELi64ELi256ELi4ELb0ELb0EN7cutlass6half_tE19Flash_kernel_traitsILi32ELi64ELi256ELi4ES3_EELb0ELb0ELb0ELb0ELb1ELb1ELb1ELb0EEEvNS_16Flash_fwd_paramsE)
        /*1028*/ 	.word	0x00000000


	//----- nvinfo : EIATTR_REGCOUNT
	.align		4
.L_700:
        /*102c*/ 	.byte	0x04, 0x2f
        /*102e*/ 	.short	(.L_702 - .L_701)
	.align		4
.L_701:
        /*1030*/ 	.word	index@(_ZN5flash24flash_fwd_splitkv_kernelI23Flash_fwd_kernel_traitsILi32ELi64ELi256ELi4ELb0ELb0EN7cutlass6half_tE19Flash_kernel_traitsILi32ELi64ELi256ELi4ES3_EELb0ELb0ELb0ELb0ELb1ELb0ELb1ELb0EEEvNS_16Flash_fwd_paramsE)
        /*1034*/ 	.word	0x000000fe


	//----- nvinfo : EIATTR_FRAME_SIZE
	.align		4
.L_702:
        /*1038*/ 	.byte	0x04, 0x11
        /*103a*/ 	.short	(.L_704 - .L_703)
	.align		4
.L_703:
        /*103c*/ 	.word	index@($_ZN5flash24flash_fwd_splitkv_kernelI23Flash_fwd_kernel_traitsILi32ELi64ELi256ELi4ELb0ELb0EN7cutlass6half_tE19Flash_kernel_traitsILi32ELi64ELi256ELi4ES3_EELb0ELb0ELb0ELb0ELb1ELb0ELb1ELb0EEEvNS_16Flash_fwd_paramsE$_ZN5flash30compute_attn_1rowblock_splitkvI23Flash_fwd_kernel_traitsILi32ELi64ELi256ELi4ELb0ELb0EN7cutlass6half_tE19Flash_kernel_traitsILi32ELi64ELi256ELi4ES3_EELb0ELb0ELb0ELb0ELb1ELb0ELb1ELb0ENS_16Flash_fwd_paramsEEEvRKT8_iiiii)
        /*1040*/ 	.word	0x00000000


	//----- nvinfo : EIATTR_FRAME_SIZE
	.align		4
.L_704:
        /*1044*/ 	.byte	0x04, 0x11
        /*1046*/ 	.short	(.L_706 - .L_705)
	.align		4
.L_705:
        /*1048*/ 	.word	index@(_ZN5flash24flash_fwd_splitkv_kernelI23Flash_fwd_kernel_traitsILi32ELi64ELi256ELi4ELb0ELb0EN7cutlass6half_tE19Flash_kernel_traitsILi32ELi64ELi256ELi4ES3_EELb0ELb0ELb0ELb0ELb1ELb0ELb1ELb0EEEvNS_16Flash_fwd_paramsE)
        /*104c*/ 	.word	0x00000000


	//----- nvinfo : EIATTR_REGCOUNT
	.align		4
.L_706:
        /*1050*/ 	.byte	0x04, 0x2f
        /*1052*/ 	.short	(.L_708 - .L_707)
	.align		4
.L_707:
        /*1054*/ 	.word	index@(_ZN5flash24flash_fwd_splitkv_kernelI23Flash_fwd_kernel_traitsILi32ELi64ELi256ELi4ELb0ELb0EN7cutlass6half_tE19Flash_kernel_traitsILi32ELi64ELi256ELi4ES3_EELb0ELb0ELb0ELb0ELb1ELb1ELb0ELb0EEEvNS_16Flash_fwd_paramsE)
        /*1058*/ 	.word	0x000000f6


	//----- nvinfo : EIATTR_FRAME_SIZE
	.align		4
.L_708:
        /*105c*/ 	.byte	0x04, 0x11
        /*105e*/ 	.short	(.L_710 - .L_709)
	.align		4
.L_709:
        /*1060*/ 	.word	index@($_ZN5flash24flash_fwd_splitkv_kernelI23Flash_fwd_kernel_traitsILi32ELi64ELi256ELi4ELb0ELb0EN7cutlass6half_tE19Flash_kernel_traitsILi32ELi64ELi256ELi4ES3_EELb0ELb0ELb0ELb0ELb1ELb1ELb0ELb0EEEvNS_16Flash_fwd_paramsE$_ZN5flash30compute_attn_1rowblock_splitkvI23Flash_fwd_kernel_traitsILi32ELi64ELi256ELi4ELb0ELb0EN7cutlass6half_tE19Flash_kernel_traitsILi32ELi64ELi256ELi4ES3_EELb0ELb0ELb0ELb0ELb1ELb1ELb0ELb0ENS_16Flash_fwd_paramsEEEvRKT8_iiiii)
        /*1064*/ 	.word	0x00000000


	//----- nvinfo : EIATTR_FRAME_SIZE
	.align		4
.L_710:
        /*1068*/ 	.byte	0x04, 0x11
        /*106a*/ 	.short	(.L_712 - .L_711)
	.align		4
.L_711:
        /*106c*/ 	.word	index@(_ZN5flash24flash_fwd_splitkv_kernelI23Flash_fwd_kernel_traitsILi32ELi64ELi256ELi4ELb0ELb0EN7cutlass6half_tE19Flash_kernel_traitsILi32ELi64ELi256ELi4ES3_EELb0ELb0ELb0ELb0ELb1ELb1ELb0ELb0EEEvNS_16Flash_fwd_paramsE)
        /*1070*/ 	.word	0x00000000


	//----- nvinfo : EIATTR_REGCOUNT
	.align		4
.L_712:
        /*1074*/ 	.byte	0x04, 0x2f
        /*1076*/ 	.short	(.L_714 - .L_713)
	.align		4
.L_713:
        /*1078*/ 	.word	index@(_ZN5flash24flash_fwd_splitkv_kernelI23Flash_fwd_kernel_traitsILi32ELi64ELi256ELi4ELb0ELb0EN7cutlass6half_tE19Flash_kernel_traitsILi32ELi64ELi256ELi4ES3_EELb0ELb0ELb0ELb0ELb1ELb0ELb0ELb0EEEvNS_16Flash_fwd_paramsE)
        /*107c*/ 	.word	0x000000fe


	//----- nvinfo : EIATTR_FRAME_SIZE
	.align		4
.L_714:
        /*1080*/ 	.byte	0x04, 0x11
        /*1082*/ 	.short	(.L_716 - .L_715)
	.align		4
.L_715:
        /*1084*/ 	.word	index@($_ZN5flash24flash_fwd_splitkv_kernelI23Flash_fwd_kernel_traitsILi32ELi64ELi256ELi4ELb0ELb0EN7cutlass6half_tE19Flash_kernel_traitsILi32ELi64ELi256ELi4ES3_EELb0ELb0ELb0ELb0ELb1ELb0ELb0ELb0EEEvNS_16Flash_fwd_paramsE$_ZN5flash30compute_attn_1rowblock_splitkvI23Flash_fwd_kernel_traitsILi32ELi64ELi256ELi4ELb0ELb0EN7cutlass6half_tE19Flash_kernel_traitsILi32ELi64ELi256ELi4ES3_EELb0ELb0ELb0ELb0ELb1ELb0ELb0ELb0ENS_16Flash_fwd_paramsEEEvRKT8_iiiii)
        /*1088*/ 	.word	0x00000000


	//----- nvinfo : EIATTR_FRAME_SIZE
	.align		4
.L_716:
        /*108c*/ 	.byte	0x04, 0x11
        /*108e*/ 	.short	(.L_718 - .L_717)
	.align		4
.L_717:
        /*1090*/ 	.word	index@(_ZN5flash24flash_fwd_splitkv_kernelI23Flash_fwd_kernel_traitsILi32ELi64ELi256ELi4ELb0ELb0EN7cutlass6half_tE19Flash_kernel_traitsILi32ELi64ELi256ELi4ES3_EELb0ELb0ELb0ELb0ELb1ELb0ELb0ELb0EEEvNS_16Flash_fwd_paramsE)
        /*1094*/ 	.word	0x00000000


	//----- nvinfo : EIATTR_REGCOUNT
	.align		4
.L_718:
        /*1098*/ 	.byte	0x04, 0x2f
        /*109a*/ 	.short	(.L_720 - .L_719)
	.align		4
.L_719:
        /*109c*/ 	.word	index@(_ZN5flash32flash_fwd_splitkv_combine_kernelI23Flash_fwd_kernel_traitsILi32ELi64ELi256ELi4ELb0ELb0EN7cutlass6half_tE19Flash_kernel_traitsILi32ELi64ELi256ELi4ES3_EELi16ELi1ELb1EEEvNS_16Flash_fwd_paramsE)
        /*10a0*/ 	.word	0x00000026


	//----- nvinfo : EIATTR_FRAME_SIZE
	.align		4
.L_720:
        /*10a4*/ 	.byte	0x04, 0x11
        /*10a6*/ 	.short	(.L_722 - .L_721)
	.align		4
.L_721:
        /*10a8*/ 	.word	index@($__internal_13_$__cuda_sm20_div_s64)
        /*10ac*/ 	.word	0x00000000


	//----- nvinfo : EIATTR_FRAME_SIZE
	.align		4
.L_722:
        /*10b0*/ 	.byte	0x04, 0x11
        /*10b2*/ 	.short	(.L_724 - .L_723)
	.align		4
.L_723:
        /*10b4*/ 	.word	index@(_ZN5flash32flash_fwd_splitkv_combine_kernelI23Flash_fwd_kernel_traitsILi32ELi64ELi256ELi4ELb0ELb0EN7cutlass6half_tE19Flash_kernel_traitsILi32ELi64ELi256ELi4ES3_EELi16ELi1ELb1EEEvNS_16Flash_fwd_paramsE)
        /*10b8*/ 	.word	0x00000000


	//----- nvinfo : EIATTR_REGCOUNT
	.align		4
.L_724:
        /*10bc*/ 	.byte	0x04, 0x2f
        /*10be*/ 	.short	(.L_726 - .L_725)
	.align		4
.L_725:
        /*10c0*/ 	.word	index@(_ZN5flash32flash_fwd_splitkv_combine_kernelI23Flash_fwd_kernel_traitsILi32ELi64ELi256ELi4ELb0ELb0EN7cutlass6half_tE19Flash_kernel_traitsILi32ELi64ELi256ELi4ES3_EELi16ELi2ELb1EEEvNS_16Flash_fwd_paramsE)
        /*10c4*/ 	.word	0x00000026


	//----- nvinfo : EIATTR_FRAME_SIZE
	.align		4
.L_726:
        /*10c8*/ 	.byte	0x04, 0x11
        /*10ca*/ 	.short	(.L_728 - .L_727)
	.align		4
.L_727:
        /*10cc*/ 	.word	index@($__internal_12_$__cuda_sm20_div_s64)
        /*10d0*/ 	.word	0x00000000


	//----- nvinfo : EIATTR_FRAME_SIZE
	.align		4
.L_728:
        /*10d4*/ 	.byte	0x04, 0x11
        /*10d6*/ 	.short	(.L_730 - .L_729)
	.align		4
.L_729:
        /*10d8*/ 	.word	index@(_ZN5flash32flash_fwd_splitkv_combine_kernelI23Flash_fwd_kernel_traitsILi32ELi64ELi256ELi4ELb0ELb0EN7cutlass6half_tE19Flash_kernel_traitsILi32ELi64ELi256ELi4ES3_EELi16ELi2ELb1EEEvNS_16Flash_fwd_paramsE)
        /*10dc*/ 	.word	0x00000000


	//----- nvinfo : EIATTR_REGCOUNT
	.align		4
.L_730:
        /*10e0*/ 	.byte	0x04, 0x2f
        /*10e2*/ 	.short	(.L_732 - .L_731)
	.align		4
.L_731:
        /*10e4*/ 	.word	index@(_ZN5flash32flash_fwd_splitkv_combine_kernelI23Flash_fwd_kernel_traitsILi32ELi64ELi256ELi4ELb0ELb0EN7cutlass6half_tE19Flash_kernel_traitsILi32ELi64ELi256ELi4ES3_EELi16ELi3ELb1EEEvNS_16Flash_fwd_paramsE)
        /*10e8*/ 	.word	0x00000026


	//----- nvinfo : EIATTR_FRAME_SIZE
	.align		4
.L_732:
        /*10ec*/ 	.byte	0x04, 0x11
        /*10ee*/ 	.short	(.L_734 - .L_733)
	.align		4
.L_733:
        /*10f0*/ 	.word	index@($__internal_11_$__cuda_sm20_div_s64)
        /*10f4*/ 	.word	0x00000000


	//----- nvinfo : EIATTR_FRAME_SIZE
	.align		4
.L_734:
        /*10f8*/ 	.byte	0x04, 0x11
        /*10fa*/ 	.short	(.L_736 - .L_735)
	.align		4
.L_735:
        /*10fc*/ 	.word	index@(_ZN5flash32flash_fwd_splitkv_combine_kernelI23Flash_fwd_kernel_traitsILi32ELi64ELi256ELi4ELb0ELb0EN7cutlass6half_tE19Flash_kernel_traitsILi32ELi64ELi256ELi4ES3_EELi16ELi3ELb1EEEvNS_16Flash_fwd_paramsE)
        /*1100*/ 	.word	0x00000000


	//----- nvinfo : EIATTR_REGCOUNT
	.align		4
.L_736:
        /*1104*/ 	.byte	0x04, 0x2f
        /*1106*/ 	.short	(.L_738 - .L_737)
	.align		4
.L_737:
        /*1108*/ 	.word	index@(_ZN5flash32flash_fwd_splitkv_combine_kernelI23Flash_fwd_kernel_traitsILi32ELi64ELi256ELi4ELb0ELb0EN7cutlass6half_tE19Flash_kernel_traitsILi32ELi64ELi256ELi4ES3_EELi16ELi4ELb1EEEvNS_16Flash_fwd_paramsE)
        /*110c*/ 	.word	0x00000026


	//----- nvinfo : EIATTR_FRAME_SIZE
	.align		4
.L_738:
        /*1110*/ 	.byte	0x04, 0x11
        /*1112*/ 	.short	(.L_740 - .L_739)
	.align		4
.L_739:
        /*1114*/ 	.word	index@($__internal_10_$__cuda_sm20_div_s64)
        /*1118*/ 	.word	0x00000000


	//----- nvinfo : EIATTR_FRAME_SIZE
	.align		4
.L_740:
        /*111c*/ 	.byte	0x04, 0x11
        /*111e*/ 	.short	(.L_742 - .L_741)
	.align		4
.L_741:
        /*1120*/ 	.word	index@(_ZN5flash32flash_fwd_splitkv_combine_kernelI23Flash_fwd_kernel_traitsILi32ELi64ELi256ELi4ELb0ELb0EN7cutlass6half_tE19Flash_kernel_traitsILi32ELi64ELi256ELi4ES3_EELi16ELi4ELb1EEEvNS_16Flash_fwd_paramsE)
        /*1124*/ 	.word	0x00000000


	//----- nvinfo : EIATTR_REGCOUNT
	.align		4
.L_742:
        /*1128*/ 	.byte	0x04, 0x2f
        /*112a*/ 	.short	(.L_744 - .L_743)
	.align		4
.L_743:
        /*112c*/ 	.word	index@(_ZN5flash32flash_fwd_splitkv_combine_kernelI23Flash_fwd_kernel_traitsILi32ELi64ELi256ELi4ELb0ELb0EN7cutlass6half_tE19Flash_kernel_traitsILi32ELi64ELi256ELi4ES3_EELi16ELi5ELb1EEEvNS_16Flash_fwd_paramsE)
        /*1130*/ 	.word	0x0000002c


	//----- nvinfo : EIATTR_FRAME_SIZE
	.align		4
.L_744:
        /*1134*/ 	.byte	0x04, 0x11
        /*1136*/ 	.short	(.L_746 - .L_745)
	.align		4
.L_745:
        /*1138*/ 	.word	index@($__internal_9_$__cuda_sm20_div_s64)
        /*113c*/ 	.word	0x00000000


	//----- nvinfo : EIATTR_FRAME_SIZE
	.align		4
.L_746:
        /*1140*/ 	.byte	0x04, 0x11
        /*1142*/ 	.short	(.L_748 - .L_747)
	.align		4
.L_747:
        /*1144*/ 	.word	index@(_ZN5flash32flash_fwd_splitkv_combine_kernelI23Flash_fwd_kernel_traitsILi32ELi64ELi256ELi4ELb0ELb0EN7cutlass6half_tE19Flash_kernel_traitsILi32ELi64ELi256ELi4ES3_EELi16ELi5ELb1EEEvNS_16Flash_fwd_paramsE)
        /*1148*/ 	.word	0x00000000


	//----- nvinfo : EIATTR_REGCOUNT
	.align		4
.L_748:
        /*114c*/ 	.byte	0x04, 0x2f
        /*114e*/ 	.short	(.L_750 - .L_749)
	.align		4
.L_749:
        /*1150*/ 	.word	index@(_ZN5flash32flash_fwd_splitkv_combine_kernelI23Flash_fwd_kernel_traitsILi32ELi64ELi256ELi4ELb0ELb0EN7cutlass6half_tE19Flash_kernel_traitsILi32ELi64ELi256ELi4ES3_EELi16ELi6ELb1EEEvNS_16Flash_fwd_paramsE)
        /*1154*/ 	.word	0x0000002e


	//----- nvinfo : EIATTR_FRAME_SIZE
	.align		4
.L_750:
        /*1158*/ 	.byte	0x04, 0x11
        /*115a*/ 	.short	(.L_752 - .L_751)
	.align		4
.L_751:
        /*115c*/ 	.word	index@($__internal_8_$__cuda_sm20_div_s64)
        /*1160*/ 	.word	0x00000000


	//----- nvinfo : EIATTR_FRAME_SIZE
	.align		4
.L_752:
        /*1164*/ 	.byte	0x04, 0x11
        /*1166*/ 	.short	(.L_754 - .L_753)
	.align		4
.L_753:
        /*1168*/ 	.word	index@(_ZN5flash32flash_fwd_splitkv_combine_kernelI23Flash_fwd_kernel_traitsILi32ELi64ELi256ELi4ELb0ELb0EN7cutlass6half_tE19Flash_kernel_traitsILi32ELi64ELi256ELi4ES3_EELi16ELi6ELb1EEEvNS_16Flash_fwd_paramsE)
        /*116c*/ 	.word	0x00000000


	//----- nvinfo : EIATTR_REGCOUNT
	.align		4
.L_754:
        /*1170*/ 	.byte	0x04, 0x2f
        /*1172*/ 	.short	(.L_756 - .L_755)
	.align		4
.L_755:
        /*1174*/ 	.word	index@(_ZN5flash32flash_fwd_splitkv_combine_kernelI23Flash_fwd_kernel_traitsILi32ELi64ELi256ELi4ELb0ELb0EN7cutlass6half_tE19Flash_kernel_traitsILi32ELi64ELi256ELi4ES3_EELi16ELi7ELb1EEEvNS_16Flash_fwd_paramsE)
        /*1178*/ 	.word	0x00000036


	//----- nvinfo : EIATTR_FRAME_SIZE
	.align		4
.L_756:
        /*117c*/ 	.byte	0x04, 0x11
        /*117e*/ 	.short	(.L_758 - .L_757)
	.align		4
.L_757:
        /*1180*/ 	.word	index@($__internal_7_$__cuda_sm20_div_s64)
        /*1184*/ 	.word	0x00000000


	//----- nvinfo : EIATTR_FRAME_SIZE
	.align		4
.L_758:
        /*1188*/ 	.byte	0x04, 0x11
        /*118a*/ 	.short	(.L_760 - .L_759)
	.align		4
.L_759:
        /*118c*/ 	.word	index@(_ZN5flash32flash_fwd_splitkv_combine_kernelI23Flash_fwd_kernel_traitsILi32ELi64ELi256ELi4ELb0ELb0EN7cutlass6half_tE19Flash_kernel_traitsILi32ELi64ELi256ELi4ES3_EELi16ELi7ELb1EEEvNS_16Flash_fwd_paramsE)
        /*1190*/ 	.word	0x00000000


	//----- nvinfo : EIATTR_REGCOUNT
	.align		4
.L_760:
        /*1194*/ 	.byte	0x04, 0x2f
        /*1196*/ 	.short	(.L_762 - .L_761)
	.align		4
.L_761:
        /*1198*/ 	.word	index@(_ZN5flash32flash_fwd_splitkv_combine_kernelI23Flash_fwd_kernel_traitsILi32ELi64ELi256ELi4ELb0ELb0EN7cutlass6half_tE19Flash_kernel_traitsILi32ELi64ELi256ELi4ES3_EELi16ELi1ELb0EEEvNS_16Flash_fwd_paramsE)
        /*119c*/ 	.word	0x00000028


	//----- nvinfo : EIATTR_FRAME_SIZE
	.align		4
.L_762:
        /*11a0*/ 	.byte	0x04, 0x11
        /*11a2*/ 	.short	(.L_764 - .L_763)
	.align		4
.L_763:
        /*11a4*/ 	.word	index@($__internal_6_$__cuda_sm20_div_s64)
        /*11a8*/ 	.word	0x00000000


	//----- nvinfo : EIATTR_FRAME_SIZE
	.align		4
.L_764:
        /*11ac*/ 	.byte	0x04, 0x11
        /*11ae*/ 	.short	(.L_766 - .L_765)
	.align		4
.L_765:
        /*11b0*/ 	.word	index@(_ZN5flash32flash_fwd_splitkv_combine_kernelI23Flash_fwd_kernel_traitsILi32ELi64ELi256ELi4ELb0ELb0EN7cutlass6half_tE19Flash_kernel_traitsILi32ELi64ELi256ELi4ES3_EELi16ELi1ELb0EEEvNS_16Flash_fwd_paramsE)
        /*11b4*/ 	.word	0x00000000


	//----- nvinfo : EIATTR_REGCOUNT
	.align		4
.L_766:
        /*11b8*/ 	.byte	0x04, 0x2f
        /*11ba*/ 	.short	(.L_768 - .L_767)
	.align		4
.L_767:
        /*11bc*/ 	.word	index@(_ZN5flash32flash_fwd_splitkv_combine_kernelI23Flash_fwd_kernel_traitsILi32ELi64ELi256ELi4ELb0ELb0EN7cutlass6half_tE19Flash_kernel_traitsILi32ELi64ELi256ELi4ES3_EELi16ELi2ELb0EEEvNS_16Flash_fwd_paramsE)
        /*11c0*/ 	.word	0x00000028


	//----- nvinfo : EIATTR_FRAME_SIZE
	.align		4
.L_768:
        /*11c4*/ 	.byte	0x04, 0x11
        /*11c6*/ 	.short	(.L_770 - .L_769)
	.align		4
.L_769:
        /*11c8*/ 	.word	index@($__internal_5_$__cuda_sm20_div_s64)
        /*11cc*/ 	.word	0x00000000


	//----- nvinfo : EIATTR_FRAME_SIZE
	.align		4
.L_770:
        /*11d0*/ 	.byte	0x04, 0x11
        /*11d2*/ 	.short	(.L_772 - .L_771)
	.align		4
.L_771:
        /*11d4*/ 	.word	index@(_ZN5flash32flash_fwd_splitkv_combine_kernelI23Flash_fwd_kernel_traitsILi32ELi64ELi256ELi4ELb0ELb0EN7cutlass6half_tE19Flash_kernel_traitsILi32ELi64ELi256ELi4ES3_EELi16ELi2ELb0EEEvNS_16Flash_fwd_paramsE)
        /*11d8*/ 	.word	0x00000000


	//----- nvinfo : EIATTR_REGCOUNT
	.align		4
.L_772:
        /*11dc*/ 	.byte	0x04, 0x2f
        /*11de*/ 	.short	(.L_774 - .L_773)
	.align		4
.L_773:
        /*11e0*/ 	.word	index@(_ZN5flash32flash_fwd_splitkv_combine_kernelI23Flash_fwd_kernel_traitsILi32ELi64ELi256ELi4ELb0ELb0EN7cutlass6half_tE19Flash_kernel_traitsILi32ELi64ELi256ELi4ES3_EELi16ELi3ELb0EEEvNS_16Flash_fwd_paramsE)
        /*11e4*/ 	.word	0x00000028


	//----- nvinfo : EIATTR_FRAME_SIZE
	.align		4
.L_774:
        /*11e8*/ 	.byte	0x04, 0x11
        /*11ea*/ 	.short	(.L_776 - .L_775)
	.align		4
.L_775:
        /*11ec*/ 	.word	index@($__internal_4_$__cuda_sm20_div_s64)
        /*11f0*/ 	.word	0x00000000


	//----- nvinfo : EIATTR_FRAME_SIZE
	.align		4
.L_776:
        /*11f4*/ 	.byte	0x04, 0x11
        /*11f6*/ 	.short	(.L_778 - .L_777)
	.align		4
.L_777:
        /*11f8*/ 	.word	index@(_ZN5flash32flash_fwd_splitkv_combine_kernelI23Flash_fwd_kernel_traitsILi32ELi64ELi256ELi4ELb0ELb0EN7cutlass6half_tE19Flash_kernel_traitsILi32ELi64ELi256ELi4ES3_EELi16ELi3ELb0EEEvNS_16Flash_fwd_paramsE)
        /*11fc*/ 	.word	0x00000000


	//----- nvinfo : EIATTR_REGCOUNT
	.align		4
.L_778:
        /*1200*/ 	.byte	0x04, 0x2f
        /*1202*/ 	.short	(.L_780 - .L_779)
	.align		4
.L_779:
        /*1204*/ 	.word	index@(_ZN5flash32flash_fwd_splitkv_combine_kernelI23Flash_fwd_kernel_traitsILi32ELi64ELi256ELi4ELb0ELb0EN7cutlass6half_tE19Flash_kernel_traitsILi32ELi64ELi256ELi4ES3_EELi16ELi4ELb0EEEvNS_16Flash_fwd_paramsE)
        /*1208*/ 	.word	0x00000028


	//----- nvinfo : EIATTR_FRAME_SIZE
	.align		4
.L_780:
        /*120c*/ 	.byte	0x04, 0x11
        /*120e*/ 	.short	(.L_782 - .L_781)
	.align		4
.L_781:
        /*1210*/ 	.word	index@($__internal_3_$__cuda_sm20_div_s64)
        /*1214*/ 	.word	0x00000000


	//----- nvinfo : EIATTR_FRAME_SIZE
	.align		4
.L_782:
        /*1218*/ 	.byte	0x04, 0x11
        /*121a*/ 	.short	(.L_784 - .L_783)
	.align		4
.L_783:
        /*121c*/ 	.word	index@(_ZN5flash32flash_fwd_splitkv_combine_kernelI23Flash_fwd_kernel_traitsILi32ELi64ELi256ELi4ELb0ELb0EN7cutlass6half_tE19Flash_kernel_traitsILi32ELi64ELi256ELi4ES3_EELi16ELi4ELb0EEEvNS_16Flash_fwd_paramsE)
        /*1220*/ 	.word	0x00000000


	//----- nvinfo : EIATTR_REGCOUNT
	.align		4
.L_784:
        /*1224*/ 	.byte	0x04, 0x2f
        /*1226*/ 	.short	(.L_786 - .L_785)
	.align		4
.L_785:
        /*1228*/ 	.word	index@(_ZN5flash32flash_fwd_splitkv_combine_kernelI23Flash_fwd_kernel_traitsILi32ELi64ELi256ELi4ELb0ELb0EN7cutlass6half_tE19Flash_kernel_traitsILi32ELi64ELi256ELi4ES3_EELi16ELi5ELb0EEEvNS_16Flash_fwd_paramsE)
        /*122c*/ 	.word	0x0000002a


	//----- nvinfo : EIATTR_FRAME_SIZE
	.align		4
.L_786:
        /*1230*/ 	.byte	0x04, 0x11
        /*1232*/ 	.short	(.L_788 - .L_787)
	.align		4
.L_787:
        /*1234*/ 	.word	index@($__internal_2_$__cuda_sm20_div_s64)
        /*1238*/ 	.word	0x00000000


	//----- nvinfo : EIATTR_FRAME_SIZE
	.align		4
.L_788:
        /*123c*/ 	.byte	0x04, 0x11
        /*123e*/ 	.short	(.L_790 - .L_789)
	.align		4
.L_789:
        /*1240*/ 	.word	index@(_ZN5flash32flash_fwd_splitkv_combine_kernelI23Flash_fwd_kernel_traitsILi32ELi64ELi256ELi4ELb0ELb0EN7cutlass6half_tE19Flash_kernel_traitsILi32ELi64ELi256ELi4ES3_EELi16ELi5ELb0EEEvNS_16Flash_fwd_paramsE)
        /*1244*/ 	.word	0x00000000


	//----- nvinfo : EIATTR_REGCOUNT
	.align		4
.L_790:
        /*1248*/ 	.byte	0x04, 0x2f
        /*124a*/ 	.short	(.L_792 - .L_791)
	.align		4
.L_791:
        /*124c*/ 	.word	index@(_ZN5flash32flash_fwd_splitkv_combine_kernelI23Flash_fwd_kernel_traitsILi32ELi64ELi256ELi4ELb0ELb0EN7cutlass6half_tE19Flash_kernel_traitsILi32ELi64ELi256ELi4ES3_EELi16ELi6ELb0EEEvNS_16Flash_fwd_paramsE)
        /*1250*/ 	.word	0x00000030


	//----- nvinfo : EIATTR_FRAME_SIZE
	.align		4
.L_792:
        /*1254*/ 	.byte	0x04, 0x11
        /*1256*/ 	.short	(.L_794 - .L_793)
	.align		4
.L_793:
        /*1258*/ 	.word	index@($__internal_1_$__cuda_sm20_div_s64)
        /*125c*/ 	.word	0x00000000


	//----- nvinfo : EIATTR_FRAME_SIZE
	.align		4
.L_794:
        /*1260*/ 	.byte	0x04, 0x11
        /*1262*/ 	.short	(.L_796 - .L_795)
	.align		4
.L_795:
        /*1264*/ 	.word	index@(_ZN5flash32flash_fwd_splitkv_combine_kernelI23Flash_fwd_kernel_traitsILi32ELi64ELi256ELi4ELb0ELb0EN7cutlass6half_tE19Flash_kernel_traitsILi32ELi64ELi256ELi4ES3_EELi16ELi6ELb0EEEvNS_16Flash_fwd_paramsE)
        /*1268*/ 	.word	0x00000000


	//----- nvinfo : EIATTR_REGCOUNT
	.align		4
.L_796:
        /*126c*/ 	.byte	0x04, 0x2f
        /*126e*/ 	.short	(.L_798 - .L_797)
	.align		4
.L_797:
        /*1270*/ 	.word	index@(_ZN5flash32flash_fwd_splitkv_combine_kernelI23Flash_fwd_kernel_traitsILi32ELi64ELi256ELi4ELb0ELb0EN7cutlass6half_tE19Flash_kernel_traitsILi32ELi64ELi256ELi4ES3_EELi16ELi7ELb0EEEvNS_16Flash_fwd_paramsE)
        /*1274*/ 	.word	0x00000036


	//----- nvinfo : EIATTR_FRAME_SIZE
	.align		4
.L_798:
        /*1278*/ 	.byte	0x04, 0x11
        /*127a*/ 	.short	(.L_800 - .L_799)
	.align		4
.L_799:
        /*127c*/ 	.word	index@($__internal_0_$__cuda_sm20_div_s64)
        /*1280*/ 	.word	0x00000000


	//----- nvinfo : EIATTR_FRAME_SIZE
	.align		4
.L_800:
        /*1284*/ 	.byte	0x04, 0x11
        /*1286*/ 	.short	(.L_802 - .L_801)
	.align		4
.L_801:
        /*1288*/ 	.word	index@(_ZN5flash32flash_fwd_splitkv_combine_kernelI23Flash_fwd_kernel_traitsILi32ELi64ELi256ELi4ELb0ELb0EN7cutlass6half_tE19Flash_kernel_traitsILi32ELi64ELi256ELi4ES3_EELi16ELi7ELb0EEEvNS_16Flash_fwd_paramsE)
        /*128c*/ 	.word	0x00000000


	//----- nvinfo : EIATTR_MIN_STACK_SIZE
	.align		4
.L_802:
        /*1290*/ 	.byte	0x04, 0x12
        /*1292*/ 	.short	(.L_804 - .L_803)
	.align		4
.L_803:
        /*1294*/ 	.word	index@(_ZN5flash32flash_fwd_splitkv_combine_kernelI23Flash_fwd_kernel_traitsILi32ELi64ELi256ELi4ELb0ELb0EN7cutlass6half_tE19Flash_kernel_traitsILi32ELi64ELi256ELi4ES3_EELi16ELi7ELb0EEEvNS_16Flash_fwd_paramsE)
        /*1298*/ 	.word	0x00000000


	//----- nvinfo : EIATTR_MIN_STACK_SIZE
	.align		4
.L_804:
        /*129c*/ 	.byte	0x04, 0x12
        /*129e*/ 	.short	(.L_806 - .L_805)
	.align		4
.L_805:
        /*12a0*/ 	.word	index@(_ZN5flash32flash_fwd_splitkv_combine_kernelI23Flash_fwd_kernel_traitsILi32ELi64ELi256ELi4ELb0ELb0EN7cutlass6half_tE19Flash_kernel_traitsILi32ELi64ELi256ELi4ES3_EELi16ELi6ELb0EEEvNS_16Flash_fwd_paramsE)
        /*12a4*/ 	.word	0x00000000


	//----- nvinfo : EIATTR_MIN_STACK_SIZE
	.align		4
.L_806:
        /*12a8*/ 	.byte	0x04, 0x12
        /*12aa*/ 	.short	(.L_808 - .L_807)
	.align		4
.L_807:
        /*12ac*/ 	.word	index@(_ZN5flash32flash_fwd_splitkv_combine_kernelI23Flash_fwd_kernel_traitsILi32ELi64ELi256ELi4ELb0ELb0EN7cutlass6half_tE19Flash_kernel_traitsILi32ELi64ELi256ELi4ES3_EELi16ELi5ELb0EEEvNS_16Flash_fwd_paramsE)
        /*12b0*/ 	.word	0x00000000


	//----- nvinfo : EIATTR_MIN_STACK_SIZE
	.align		4
.L_808:
        /*12b4*/ 	.byte	0x04, 0x12
        /*12b6*/ 	.short	(.L_810 - .L_809)
	.align		4
.L_809:
        /*12b8*/ 	.word	index@(_ZN5flash32flash_fwd_splitkv_combine_kernelI23Flash_fwd_kernel_traitsILi32ELi64ELi256ELi4ELb0ELb0EN7cutlass6half_tE19Flash_kernel_traitsILi32ELi64ELi256ELi4ES3_EELi16ELi4ELb0EEEvNS_16Flash_fwd_paramsE)
        /*12bc*/ 	.word	0x00000000


	//----- nvinfo : EIATTR_MIN_STACK_SIZE
	.align		4
.L_810:
        /*12c0*/ 	.byte	0x04, 0x12
        /*12c2*/ 	.short	(.L_812 - .L_811)
	.align		4
.L_811:
        /*12c4*/ 	.word	index@(_ZN5flash32flash_fwd_splitkv_combine_kernelI23Flash_fwd_kernel_traitsILi32ELi64ELi256ELi4ELb0ELb0EN7cutlass6half_tE19Flash_kernel_traitsILi32ELi64ELi256ELi4ES3_EELi16ELi3ELb0EEEvNS_16Flash_fwd_paramsE)
        /*12c8*/ 	.word	0x00000000


	//----- nvinfo : EIATTR_MIN_STACK_SIZE
	.align		4
.L_812:
        /*12cc*/ 	.byte	0x04, 0x12
        /*12ce*/ 	.short	(.L_814 - .L_813)
	.align		4
.L_813:
        /*12d0*/ 	.word	index@(_ZN5flash32flash_fwd_splitkv_combine_kernelI23Flash_fwd_kernel_traitsILi32ELi64ELi256ELi4ELb0ELb0EN7cutlass6half_tE19Flash_kernel_traitsILi32ELi64ELi256ELi4ES3_EELi16ELi2ELb0EEEvNS_16Flash_fwd_paramsE)
        /*12d4*/ 	.word	0x00000000


	//----- nvinfo : EIATTR_MIN_STACK_SIZE
	.align		4
.L_814:
        /*12d8*/ 	.byte	0x04, 0x12
        /*12da*/ 	.short	(.L_816 - .L_815)
	.align		4
.L_815:
        /*12dc*/ 	.word	index@(_ZN5flash32flash_fwd_splitkv_combine_kernelI23Flash_fwd_kernel_traitsILi32ELi64ELi256ELi4ELb0ELb0EN7cutlass6half_tE19Flash_kernel_traitsILi32ELi64ELi256ELi4ES3_EELi16ELi1ELb0EEEvNS_16Flash_fwd_paramsE)
        /*12e0*/ 	.word	0x00000000


	//----- nvinfo : EIATTR_MIN_STACK_SIZE
	.align		4
.L_816:
        /*12e4*/ 	.byte	0x04, 0x12
        /*12e6*/ 	.short	(.L_818 - .L_817)
	.align		4
.L_817:
        /*12e8*/ 	.word	index@(_ZN5flash32flash_fwd_splitkv_combine_kernelI23Flash_fwd_kernel_traitsILi32ELi64ELi256ELi4ELb0ELb0EN7cutlass6half_tE19Flash_kernel_traitsILi32ELi64ELi256ELi4ES3_EELi16ELi7ELb1EEEvNS_16Flash_fwd_paramsE)
        /*12ec*/ 	.word	0x00000000


	//----- nvinfo : EIATTR_MIN_STACK_SIZE
	.align		4
.L_818:
        /*12f0*/ 	.byte	0x04, 0x12
        /*12f2*/ 	.short	(.L_820 - .L_819)
	.align		4
.L_819:
        /*12f4*/ 	.word	index@(_ZN5flash32flash_fwd_splitkv_combine_kernelI23Flash_fwd_kernel_traitsILi32ELi64ELi256ELi4ELb0ELb0EN7cutlass6half_tE19Flash_kernel_traitsILi32ELi64ELi256ELi4ES3_EELi16ELi6ELb1EEEvNS_16Flash_fwd_paramsE)
        /*12f8*/ 	.word	0x00000000


	//----- nvinfo : EIATTR_MIN_STACK_SIZE
	.align		4
.L_820:
        /*12fc*/ 	.byte	0x04, 0x12
        /*12fe*/ 	.short	(.L_822 - .L_821)
	.align		4
.L_821:
        /*1300*/ 	.word	index@(_ZN5flash32flash_fwd_splitkv_combine_kernelI23Flash_fwd_kernel_traitsILi32ELi64ELi256ELi4ELb0ELb0EN7cutlass6half_tE19Flash_kernel_traitsILi32ELi64ELi256ELi4ES3_EELi16ELi5ELb1EEEvNS_16Flash_fwd_paramsE)
        /*1304*/ 	.word	0x00000000


	//----- nvinfo : EIATTR_MIN_STACK_SIZE
	.align		4
.L_822:
        /*1308*/ 	.byte	0x04, 0x12
        /*130a*/ 	.short	(.L_824 - .L_823)
	.align		4
.L_823:
        /*130c*/ 	.word	index@(_ZN5flash32flash_fwd_splitkv_combine_kernelI23Flash_fwd_kernel_traitsILi32ELi64ELi256ELi4ELb0ELb0EN7cutlass6half_tE19Flash_kernel_traitsILi32ELi64ELi256ELi4ES3_EELi16ELi4ELb1EEEvNS_16Flash_fwd_paramsE)
        /*1310*/ 	.word	0x00000000


	//----- nvinfo : EIATTR_MIN_STACK_SIZE
	.align		4
.L_824:
        /*1314*/ 	.byte	0x04, 0x12
        /*1316*/ 	.short	(.L_826 - .L_825)
	.align		4
.L_825:
        /*1318*/ 	.word	index@(_ZN5flash32flash_fwd_splitkv_combine_kernelI23Flash_fwd_kernel_traitsILi32ELi64ELi256ELi4ELb0ELb0EN7cutlass6half_tE19Flash_kernel_traitsILi32ELi64ELi256ELi4ES3_EELi16ELi3ELb1EEEvNS_16Flash_fwd_paramsE)
        /*131c*/ 	.word	0x00000000


	//----- nvinfo : EIATTR_MIN_STACK_SIZE
	.align		4
.L_826:
        /*1320*/ 	.byte	0x04, 0x12
        /*1322*/ 	.short	(.L_828 - .L_827)
	.align		4
.L_827:
        /*1324*/ 	.word	index@(_ZN5flash32flash_fwd_splitkv_combine_kernelI23Flash_fwd_kernel_traitsILi32ELi64ELi256ELi4ELb0ELb0EN7cutlass6half_tE19Flash_kernel_traitsILi32ELi64ELi256ELi4ES3_EELi16ELi2ELb1EEEvNS_16Flash_fwd_paramsE)
        /*1328*/ 	.word	0x00000000


	//----- nvinfo : EIATTR_MIN_STACK_SIZE
	.align		4
.L_828:
        /*132c*/ 	.byte	0x04, 0x12
        /*132e*/ 	.short	(.L_830 - .L_829)
	.align		4
.L_829:
        /*1330*/ 	.word	index@(_ZN5flash32flash_fwd_splitkv_combine_kernelI23Flash_fwd_kernel_traitsILi32ELi64ELi256ELi4ELb0ELb0EN7cutlass6half_tE19Flash_kernel_traitsILi32ELi64ELi256ELi4ES3_EELi16ELi1ELb1EEEvNS_16Flash_fwd_paramsE)
        /*1334*/ 	.word	0x00000000


	//----- nvinfo : EIATTR_MIN_STACK_SIZE
	.align		4
.L_830:
        /*1338*/ 	.byte	0x04, 0x12
        /*133a*/ 	.short	(.L_832 - .L_831)
	.align		4
.L_831:
        /*133c*/ 	.word	index@(_ZN5flash24flash_fwd_splitkv_kernelI23Flash_fwd_kernel_traitsILi32ELi64ELi256ELi4ELb0ELb0EN7cutlass6half_tE19Flash_kernel_traitsILi32ELi64ELi256ELi4ES3_EELb0ELb0ELb0ELb0ELb1ELb0ELb0ELb0EEEvNS_16Flash_fwd_paramsE)
        /*1340*/ 	.word	0x00000000


	//----- nvinfo : EIATTR_MIN_STACK_SIZE
	.align		4
.L_832:
        /*1344*/ 	.byte	0x04, 0x12
        /*1346*/ 	.short	(.L_834 - .L_833)
	.align		4
.L_833:
        /*1348*/ 	.word	index@(_ZN5flash24flash_fwd_splitkv_kernelI23Flash_fwd_kernel_traitsILi32ELi64ELi256ELi4ELb0ELb0EN7cutlass6half_tE19Flash_kernel_traitsILi32ELi64ELi256ELi4ES3_EELb0ELb0ELb0ELb0ELb1ELb1ELb0ELb0EEEvNS_16Flash_fwd_paramsE)
        /*134c*/ 	.word	0x00000000


	//----- nvinfo : EIATTR_MIN_STACK_SIZE
	.align		4
.L_834:
        /*1350*/ 	.byte	0x04, 0x12
        /*1352*/ 	.short	(.L_836 - .L_835)
	.align		4
.L_835:
        /*1354*/ 	.word	index@(_ZN5flash24flash_fwd_splitkv_kernelI23Flash_fwd_kernel_traitsILi32ELi64ELi256ELi4ELb0ELb0EN7cutlass6half_tE19Flash_kernel_traitsILi32ELi64ELi256ELi4ES3_EELb0ELb0ELb0ELb0ELb1ELb0ELb1ELb0EEEvNS_16Flash_fwd_paramsE)
        /*1358*/ 	.word	0x00000000


	//----- nvinfo : EIATTR_MIN_STACK_SIZE
	.align		4
.L_836:
        /*135c*/ 	.byte	0x04, 0x12
        /*135e*/ 	.short	(.L_838 - .L_837)
	.align		4
.L_837:
        /*1360*/ 	.word	index@(_ZN5flash24flash_fwd_splitkv_kernelI23Flash_fwd_kernel_traitsILi32ELi64ELi256ELi4ELb0ELb0EN7cutlass6half_tE19Flash_kernel_traitsILi32ELi64ELi256ELi4ES3_EELb0ELb0ELb0ELb0ELb1ELb1ELb1ELb0EEEvNS_16Flash_fwd_paramsE)
        /*1364*/ 	.word	0x00000000


	//----- nvinfo : EIATTR_MIN_STACK_SIZE
	.align		4
.L_838:
        /*1368*/ 	.byte	0x04, 0x12
        /*136a*/ 	.short	(.L_840 - .L_839)
	.align		4
.L_839:
        /*136c*/ 	.word	index@(_ZN5flash24flash_fwd_splitkv_kernelI23Flash_fwd_kernel_traitsILi32ELi64ELi256ELi4ELb0ELb0EN7cutlass6half_tE19Flash_kernel_traitsILi32ELi64ELi256ELi4ES3_EELb0ELb0ELb0ELb0ELb0ELb0ELb0ELb0EEEvNS_16Flash_fwd_paramsE)
        /*1370*/ 	.word	0x00000000


	//----- nvinfo : EIATTR_MIN_STACK_SIZE
	.align		4
.L_840:
        /*1374*/ 	.byte	0x04, 0x12
        /*1376*/ 	.short	(.L_842 - .L_841)
	.align		4
.L_841:
        /*1378*/ 	.word	index@(_ZN5flash24flash_fwd_splitkv_kernelI23Flash_fwd_kernel_traitsILi32ELi64ELi256ELi4ELb0ELb0EN7cutlass6half_tE19Flash_kernel_traitsILi32ELi64ELi256ELi4ES3_EELb0ELb0ELb0ELb0ELb0ELb1ELb0ELb0EEEvNS_16Flash_fwd_paramsE)
        /*137c*/ 	.word	0x00000000


	//----- nvinfo : EIATTR_MIN_STACK_SIZE
	.align		4
.L_842:
        /*1380*/ 	.byte	0x04, 0x12
        /*1382*/ 	.short	(.L_844 - .L_843)
	.align		4
.L_843:
        /*1384*/ 	.word	index@(_ZN5flash24flash_fwd_splitkv_kernelI23Flash_fwd_kernel_traitsILi32ELi64ELi256ELi4ELb0ELb0EN7cutlass6half_tE19Flash_kernel_traitsILi32ELi64ELi256ELi4ES3_EELb0ELb0ELb0ELb0ELb0ELb0ELb0ELb1EEEvNS_16Flash_fwd_paramsE)
        /*1388*/ 	.word	0x00000000


	//----- nvinfo : EIATTR_MIN_STACK_SIZE
	.align		4
.L_844:
        /*138c*/ 	.byte	0x04, 0x12
        /*138e*/ 	.short	(.L_846 - .L_845)
	.align		4
.L_845:
        /*1390*/ 	.word	index@(_ZN5flash24flash_fwd_splitkv_kernelI23Flash_fwd_kernel_traitsILi32ELi64ELi256ELi4ELb0ELb0EN7cutlass6half_tE19Flash_kernel_traitsILi32ELi64ELi256ELi4ES3_EELb0ELb0ELb0ELb0ELb0ELb1ELb0ELb1EEEvNS_16Flash_fwd_paramsE)
        /*1394*/ 	.word	0x00000000


	//----- nvinfo : EIATTR_MIN_STACK_SIZE
	.align		4
.L_846:
        /*1398*/ 	.byte	0x04, 0x12
        /*139a*/ 	.short	(.L_848 - .L_847)
	.align		4
.L_847:
        /*139c*/ 	.word	index@(_ZN5flash24flash_fwd_splitkv_kernelI23Flash_fwd_kernel_traitsILi32ELi64ELi256ELi4ELb0ELb0EN7cutlass6half_tE19Flash_kernel_traitsILi32ELi64ELi256ELi4ES3_EELb0ELb0ELb0ELb0ELb0ELb0ELb1ELb0EEEvNS_16Flash_fwd_paramsE)
        /*13a0*/ 	.word	0x00000000


	//----- nvinfo : EIATTR_MIN_STACK_SIZE
	.align		4
.L_848:
        /*13a4*/ 	.byte	0x04, 0x12
        /*13a6*/ 	.short	(.L_850 - .L_849)
	.align		4
.L_849:
        /*13a8*/ 	.word	index@(_ZN5flash24flash_fwd_splitkv_kernelI23Flash_fwd_kernel_traitsILi32ELi64ELi256ELi4ELb0ELb0EN7cutlass6half_tE19Flash_kernel_traitsILi32ELi64ELi256ELi4ES3_EELb0ELb0ELb0ELb0ELb0ELb1ELb1ELb0EEEvNS_16Flash_fwd_paramsE)
        /*13ac*/ 	.word	0x00000000


	//----- nvinfo : EIATTR_MIN_STACK_SIZE
	.align		4
.L_850:
        /*13b0*/ 	.byte	0x04, 0x12
        /*13b2*/ 	.short	(.L_852 - .L_851)
	.align		4
.L_851:
        /*13b4*/ 	.word	index@(_ZN5flash24flash_fwd_splitkv_kernelI23Flash_fwd_kernel_traitsILi32ELi64ELi256ELi4ELb0ELb0EN7cutlass6half_tE19Flash_kernel_traitsILi32ELi64ELi256ELi4ES3_EELb0ELb0ELb0ELb0ELb0ELb0ELb1ELb1EEEvNS_16Flash_fwd_paramsE)
        /*13b8*/ 	.word	0x00000000


	//----- nvinfo : EIATTR_MIN_STACK_SIZE
	.align		4
.L_852:
        /*13bc*/ 	.byte	0x04, 0x12
        /*13be*/ 	.short	(.L_854 - .L_853)
	.align		4
.L_853:
        /*13c0*/ 	.word	index@(_ZN5flash24flash_fwd_splitkv_kernelI23Flash_fwd_kernel_traitsILi32ELi64ELi256ELi4ELb0ELb0EN7cutlass6half_tE19Flash_kernel_traitsILi32ELi64ELi256ELi4ES3_EELb0ELb0ELb0ELb0ELb0ELb1ELb1ELb1EEEvNS_16Flash_fwd_paramsE)
        /*13c4*/ 	.word	0x00000000


	//----- nvinfo : EIATTR_MIN_STACK_SIZE
	.align		4
.L_854:
        /*13c8*/ 	.byte	0x04, 0x12
        /*13ca*/ 	.short	(.L_856 - .L_855)
	.align		4
.L_855:
        /*13cc*/ 	.word	index@(_ZN5flash24flash_fwd_splitkv_kernelI23Flash_fwd_kernel_traitsILi32ELi64ELi256ELi4ELb0ELb0EN7cutlass6half_tE19Flash_kernel_traitsILi32ELi64ELi256ELi4ES3_EELb0ELb1ELb0ELb0ELb0ELb0ELb0ELb0EEEvNS_16Flash_fwd_paramsE)
        /*13d0*/ 	.word	0x00000000


	//----- nvinfo : EIATTR_MIN_STACK_SIZE
	.align		4
.L_856:
        /*13d4*/ 	.byte	0x04, 0x12
        /*13d6*/ 	.short	(.L_858 - .L_857)
	.align		4
.L_857:
        /*13d8*/ 	.word	index@(_ZN5flash24flash_fwd_splitkv_kernelI23Flash_fwd_kernel_traitsILi32ELi64ELi256ELi4ELb0ELb0EN7cutlass6half_tE19Flash_kernel_traitsILi32ELi64ELi256ELi4ES3_EELb0ELb1ELb0ELb0ELb0ELb1ELb0ELb0EEEvNS_16Flash_fwd_paramsE)
        /*13dc*/ 	.word	0x00000000


	//----- nvinfo : EIATTR_MIN_STACK_SIZE
	.align		4
.L_858:
        /*13e0*/ 	.byte	0x04, 0x12
        /*13e2*/ 	.short	(.L_860 - .L_859)
	.align		4
.L_859:
        /*13e4*/ 	.word	index@(_ZN5flash24flash_fwd_splitkv_kernelI23Flash_fwd_kernel_traitsILi32ELi64ELi256ELi4ELb0ELb0EN7cutlass6half_tE19Flash_kernel_traitsILi32ELi64ELi256ELi4ES3_EELb0ELb1ELb0ELb0ELb0ELb0ELb0ELb1EEEvNS_16Flash_fwd_paramsE)
        /*13e8*/ 	.word	0x00000000


	//----- nvinfo : EIATTR_MIN_STACK_SIZE
	.align		4
.L_860:
        /*13ec*/ 	.byte	0x04, 0x12
        /*13ee*/ 	.short	(.L_862 - .L_861)
	.align		4
.L_861:
        /*13f0*/ 	.word	index@(_ZN5flash24flash_fwd_splitkv_kernelI23Flash_fwd_kernel_traitsILi32ELi64ELi256ELi4ELb0ELb0EN7cutlass6half_tE19Flash_kernel_traitsILi32ELi64ELi256ELi4ES3_EELb0ELb1ELb0ELb0ELb0ELb1ELb0ELb1EEEvNS_16Flash_fwd_paramsE)
        /*13f4*/ 	.word	0x00000000


	//----- nvinfo : EIATTR_MIN_STACK_SIZE
	.align		4
.L_862:
        /*13f8*/ 	.byte	0x04, 0x12
        /*13fa*/ 	.short	(.L_864 - .L_863)
	.align		4
.L_863:
        /*13fc*/ 	.word	index@(_ZN5flash24flash_fwd_splitkv_kernelI23Flash_fwd_kernel_traitsILi32ELi64ELi256ELi4ELb0ELb0EN7cutlass6half_tE19Flash_kernel_traitsILi32ELi64ELi256ELi4ES3_EELb0ELb1ELb0ELb0ELb0ELb0ELb1ELb0EEEvNS_16Flash_fwd_paramsE)
        /*1400*/ 	.word	0x00000000


	//----- nvinfo : EIATTR_MIN_STACK_SIZE
	.align		4
.L_864:
        /*1404*/ 	.byte	0x04, 0x12
        /*1406*/ 	.short	(.L_866 - .L_865)
	.align		4
.L_865:
        /*1408*/ 	.word	index@(_ZN5flash24flash_fwd_splitkv_kernelI23Flash_fwd_kernel_traitsILi32ELi64ELi256ELi4ELb0ELb0EN7cutlass6half_tE19Flash_kernel_traitsILi32ELi64ELi256ELi4ES3_EELb0ELb1ELb0ELb0ELb0ELb1ELb1ELb0EEEvNS_16Flash_fwd_paramsE)
        /*140c*/ 	.word	0x00000000


	//----- nvinfo : EIATTR_MIN_STACK_SIZE
	.align		4
.L_866:
        /*1410*/ 	.byte	0x04, 0x12
        /*1412*/ 	.short	(.L_868 - .L_867)
	.align		4
.L_867:
        /*1414*/ 	.word	index@(_ZN5flash24flash_fwd_splitkv_kernelI23Flash_fwd_kernel_traitsILi32ELi64ELi256ELi4ELb0ELb0EN7cutlass6half_tE19Flash_kernel_traitsILi32ELi64ELi256ELi4ES3_EELb0ELb1ELb0ELb0ELb0ELb0ELb1ELb1EEEvNS_16Flash_fwd_paramsE)
        /*1418*/ 	.word	0x00000000


	//----- nvinfo : EIATTR_MIN_STACK_SIZE
	.align		4
.L_868:
        /*141c*/ 	.byte	0x04, 0x12
        /*141e*/ 	.short	(.L_870 - .L_869)
	.align		4
.L_869:
        /*1420*/ 	.word	index@(_ZN5flash24flash_fwd_splitkv_kernelI23Flash_fwd_kernel_traitsILi32ELi64ELi256ELi4ELb0ELb0EN7cutlass6half_tE19Flash_kernel_traitsILi32ELi64ELi256ELi4ES3_EELb0ELb1ELb0ELb0ELb0ELb1ELb1ELb1EEEvNS_16Flash_fwd_paramsE)
        /*1424*/ 	.word	0x00000000


	//----- nvinfo : EIATTR_MIN_STACK_SIZE
	.align		4
.L_870:
        /*1428*/ 	.byte	0x04, 0x12
        /*142a*/ 	.short	(.L_872 - .L_871)
	.align		4
.L_871:
        /*142c*/ 	.word	index@(_ZN5flash24flash_fwd_splitkv_kernelI23Flash_fwd_kernel_traitsILi32ELi64ELi256ELi4ELb0ELb0EN7cutlass6half_tE19Flash_kernel_traitsILi32ELi64ELi256ELi4ES3_EELb0ELb0ELb0ELb1ELb1ELb0ELb0ELb0EEEvNS_16Flash_fwd_paramsE)
        /*1430*/ 	.word	0x00000000


	//----- nvinfo : EIATTR_MIN_STACK_SIZE
	.align		4
.L_872:
        /*1434*/ 	.byte	0x04, 0x12
        /*1436*/ 	.short	(.L_874 - .L_873)
	.align		4
.L_873:
        /*1438*/ 	.word	index@(_ZN5flash24flash_fwd_splitkv_kernelI23Flash_fwd_kernel_traitsILi32ELi64ELi256ELi4ELb0ELb0EN7cutlass6half_tE19Flash_kernel_traitsILi32ELi64ELi256ELi4ES3_EELb0ELb0ELb0ELb1ELb1ELb1ELb0ELb0EEEvNS_16Flash_fwd_paramsE)
        /*143c*/ 	.word	0x00000000


	//----- nvinfo : EIATTR_MIN_STACK_SIZE
	.align		4
.L_874:
        /*1440*/ 	.byte	0x04, 0x12
        /*1442*/ 	.short	(.L_876 - .L_875)
	.align		4
.L_875:
        /*1444*/ 	.word	index@(_ZN5flash24flash_fwd_splitkv_kernelI23Flash_fwd_kernel_traitsILi32ELi64ELi256ELi4ELb0ELb0EN7cutlass6half_tE19Flash_kernel_traitsILi32ELi64ELi256ELi4ES3_EELb0ELb0ELb1ELb0ELb0ELb0ELb0ELb0EEEvNS_16Flash_fwd_paramsE)
        /*1448*/ 	.word	0x00000000


	//----- nvinfo : EIATTR_MIN_STACK_SIZE
	.align		4
.L_876:
        /*144c*/ 	.byte	0x04, 0x12
        /*144e*/ 	.short	(.L_878 - .L_877)
	.align		4
.L_877:
        /*1450*/ 	.word	index@(_ZN5flash24flash_fwd_splitkv_kernelI23Flash_fwd_kernel_traitsILi32ELi64ELi256ELi4ELb0ELb0EN7cutlass6half_tE19Flash_kernel_traitsILi32ELi64ELi256ELi4ES3_EELb0ELb0ELb1ELb0ELb0ELb1ELb0ELb0EEEvNS_16Flash_fwd_paramsE)
        /*1454*/ 	.word	0x00000000


	//----- nvinfo : EIATTR_MIN_STACK_SIZE
	.align		4
.L_878:
        /*1458*/ 	.byte	0x04, 0x12
        /*145a*/ 	.short	(.L_880 - .L_879)
	.align		4
.L_879:
        /*145c*/ 	.word	index@(_ZN5flash24flash_fwd_splitkv_kernelI23Flash_fwd_kernel_traitsILi32ELi64ELi256ELi4ELb0ELb0EN7cutlass6half_tE19Flash_kernel_traitsILi32ELi64ELi256ELi4ES3_EELb0ELb0ELb0ELb0ELb1ELb0ELb0ELb1EEEvNS_16Flash_fwd_paramsE)
        /*1460*/ 	.word	0x00000000


	//----- nvinfo : EIATTR_MIN_STACK_SIZE
	.align		4
.L_880:
        /*1464*/ 	.byte	0x04, 0x12
        /*1466*/ 	.short	(.L_882 - .L_881)
	.align		4
.L_881:
        /*1468*/ 	.word	index@(_ZN5flash24flash_fwd_splitkv_kernelI23Flash_fwd_kernel_traitsILi32ELi64ELi256ELi4ELb0ELb0EN7cutlass6half_tE19Flash_kernel_traitsILi32ELi64ELi256ELi4ES3_EELb0ELb0ELb0ELb0ELb1ELb1ELb0ELb1EEEvNS_16Flash_fwd_paramsE)
        /*146c*/ 	.word	0x00000000


	//----- nvinfo : EIATTR_MIN_STACK_SIZE
	.align		4
.L_882:
        /*1470*/ 	.byte	0x04, 0x12
        /*1472*/ 	.short	(.L_884 - .L_883)
	.align		4
.L_883:
        /*1474*/ 	.word	index@(_ZN5flash24flash_fwd_splitkv_kernelI23Flash_fwd_kernel_traitsILi32ELi64ELi256ELi4ELb0ELb0EN7cutlass6half_tE19Flash_kernel_traitsILi32ELi64ELi256ELi4ES3_EELb0ELb0ELb1ELb0ELb0ELb0ELb0ELb1EEEvNS_16Flash_fwd_paramsE)
        /*1478*/ 	.word	0x00000000


	//----- nvinfo : EIATTR_MIN_STACK_SIZE
	.align		4
.L_884:
        /*147c*/ 	.byte	0x04, 0x12
        /*147e*/ 	.short	(.L_886 - .L_885)
	.align		4
.L_885:
        /*1480*/ 	.word	index@(_ZN5flash24flash_fwd_splitkv_kernelI23Flash_fwd_kernel_traitsILi32ELi64ELi256ELi4ELb0ELb0EN7cutlass6half_tE19Flash_kernel_traitsILi32ELi64ELi256ELi4ES3_EELb0ELb0ELb1ELb0ELb0ELb1ELb0ELb1EEEvNS_16Flash_fwd_paramsE)
        /*1484*/ 	.word	0x00000000


	//----- nvinfo : EIATTR_MIN_STACK_SIZE
	.align		4
.L_886:
        /*1488*/ 	.byte	0x04, 0x12
        /*148a*/ 	.short	(.L_888 - .L_887)
	.align		4
.L_887:
        /*148c*/ 	.word	index@(_ZN5flash24flash_fwd_splitkv_kernelI23Flash_fwd_kernel_traitsILi32ELi64ELi256ELi4ELb0ELb0EN7cutlass6half_tE19Flash_kernel_traitsILi32ELi64ELi256ELi4ES3_EELb0ELb0ELb0ELb1ELb1ELb0ELb1ELb0EEEvNS_16Flash_fwd_paramsE)
        /*1490*/ 	.word	0x00000000


	//----- nvinfo : EIATTR_MIN_STACK_SIZE
	.align		4
.L_888:
        /*1494*/ 	.byte	0x04, 0x12
        /*1496*/ 	.short	(.L_890 - .L_889)
	.align		4
.L_889:
        /*1498*/ 	.word	index@(_ZN5flash24flash_fwd_splitkv_kernelI23Flash_fwd_kernel_traitsILi32ELi64ELi256ELi4ELb0ELb0EN7cutlass6half_tE19Flash_kernel_traitsILi32ELi64ELi256ELi4ES3_EELb0ELb0ELb0ELb1ELb1ELb1ELb1ELb0EEEvNS_16Flash_fwd_paramsE)
        /*149c*/ 	.word	0x00000000


	//----- nvinfo : EIATTR_MIN_STACK_SIZE
	.align		4
.L_890:
        /*14a0*/ 	.byte	0x04, 0x12
        /*14a2*/ 	.short	(.L_892 - .L_891)
	.align		4
.L_891:
        /*14a4*/ 	.word	index@(_ZN5flash24flash_fwd_splitkv_kernelI23Flash_fwd_kernel_traitsILi32ELi64ELi256ELi4ELb0ELb0EN7cutlass6half_tE19Flash_kernel_traitsILi32ELi64ELi256ELi4ES3_EELb0ELb0ELb1ELb0ELb0ELb0ELb1ELb0EEEvNS_16Flash_fwd_paramsE)
        /*14a8*/ 	.word	0x00000000


	//----- nvinfo : EIATTR_MIN_STACK_SIZE
	.align		4
.L_892:
        /*14ac*/ 	.byte	0x04, 0x12
        /*14ae*/ 	.short	(.L_894 - .L_893)
	.align		4
.L_893:
        /*14b0*/ 	.word	index@(_ZN5flash24flash_fwd_splitkv_kernelI23Flash_fwd_kernel_traitsILi32ELi64ELi256ELi4ELb0ELb0EN7cutlass6half_tE19Flash_kernel_traitsILi32ELi64ELi256ELi4ES3_EELb0ELb0ELb1ELb0ELb0ELb1ELb1ELb0EEEvNS_16Flash_fwd_paramsE)
        /*14b4*/ 	.word	0x00000000


	//----- nvinfo : EIATTR_MIN_STACK_SIZE
	.align		4
.L_894:
        /*14b8*/ 	.byte	0x04, 0x12
        /*14ba*/ 	.short	(.L_896 - .L_895)
	.align		4
.L_895:
        /*14bc*/ 	.word	index@(_ZN5flash24flash_fwd_splitkv_kernelI23Flash_fwd_kernel_traitsILi32ELi64ELi256ELi4ELb0ELb0EN7cutlass6half_tE19Flash_kernel_traitsILi32ELi64ELi256ELi4ES3_EELb0ELb0ELb0ELb0ELb1ELb0ELb1ELb1EEEvNS_16Flash_fwd_paramsE)
        /*14c0*/ 	.word	0x00000000


	//----- nvinfo : EIATTR_MIN_STACK_SIZE
	.align		4
.L_896:
        /*14c4*/ 	.byte	0x04, 0x12
        /*14c6*/ 	.short	(.L_898 - .L_897)
	.align		4
.L_897:
        /*14c8*/ 	.word	index@(_ZN5flash24flash_fwd_splitkv_kernelI23Flash_fwd_kernel_traitsILi32ELi64ELi256ELi4ELb0ELb0EN7cutlass6half_tE19Flash_kernel_traitsILi32ELi64ELi256ELi4ES3_EELb0ELb0ELb0ELb0ELb1ELb1ELb1ELb1EEEvNS_16Flash_fwd_paramsE)
        /*14cc*/ 	.word	0x00000000


	//----- nvinfo : EIATTR_MIN_STACK_SIZE
	.align		4
.L_898:
        /*14d0*/ 	.byte	0x04, 0x12
        /*14d2*/ 	.short	(.L_900 - .L_899)
	.align		4
.L_899:
        /*14d4*/ 	.word	index@(_ZN5flash24flash_fwd_splitkv_kernelI23Flash_fwd_kernel_traitsILi32ELi64ELi256ELi4ELb0ELb0EN7cutlass6half_tE19Flash_kernel_traitsILi32ELi64ELi256ELi4ES3_EELb0ELb0ELb1ELb0ELb0ELb0ELb1ELb1EEEvNS_16Flash_fwd_paramsE)
        /*14d8*/ 	.word	0x00000000


	//----- nvinfo : EIATTR_MIN_STACK_SIZE
	.align		4
.L_900:
        /*14dc*/ 	.byte	0x04, 0x12
        /*14de*/ 	.short	(.L_902 - .L_901)
	.align		4
.L_901:
        /*14e0*/ 	.word	index@(_ZN5flash24flash_fwd_splitkv_kernelI23Flash_fwd_kernel_traitsILi32ELi64ELi256ELi4ELb0ELb0EN7cutlass6half_tE19Flash_kernel_traitsILi32ELi64ELi256ELi4ES3_EELb0ELb0ELb1ELb0ELb0ELb1ELb1ELb1EEEvNS_16Flash_fwd_paramsE)
        /*14e4*/ 	.word	0x00000000


	//----- nvinfo : EIATTR_MIN_STACK_SIZE
	.align		4
.L_902:
        /*14e8*/ 	.byte	0x04, 0x12
        /*14ea*/ 	.short	(.L_904 - .L_903)
	.align		4
.L_903:
        /*14ec*/ 	.word	index@(_ZN5flash24flash_fwd_splitkv_kernelI23Flash_fwd_kernel_traitsILi32ELi64ELi256ELi4ELb0ELb0EN7cutlass6half_tE19Flash_kernel_traitsILi32ELi64ELi256ELi4ES3_EELb0ELb1ELb0ELb0ELb1ELb0ELb0ELb0EEEvNS_16Flash_fwd_paramsE)
        /*14f0*/ 	.word	0x00000020


	//----- nvinfo : EIATTR_MIN_STACK_SIZE
	.align		4
.L_904:
        /*14f4*/ 	.byte	0x04, 0x12
        /*14f6*/ 	.short	(.L_906 - .L_905)
	.align		4
.L_905:
        /*14f8*/ 	.word	index@(_ZN5flash24flash_fwd_splitkv_kernelI23Flash_fwd_kernel_traitsILi32ELi64ELi256ELi4ELb0ELb0EN7cutlass6half_tE19Flash_kernel_traitsILi32ELi64ELi256ELi4ES3_EELb0ELb1ELb0ELb0ELb1ELb1ELb0ELb0EEEvNS_16Flash_fwd_paramsE)
        /*14fc*/ 	.word	0x00000018


	//----- nvinfo : EIATTR_MIN_STACK_SIZE
	.align		4
.L_906:
        /*1500*/ 	.byte	0x04, 0x12
        /*1502*/ 	.short	(.L_908 - .L_907)
	.align		4
.L_907:
        /*1504*/ 	.word	index@(_ZN5flash24flash_fwd_splitkv_kernelI23Flash_fwd_kernel_traitsILi32ELi64ELi256ELi4ELb0ELb0EN7cutlass6half_tE19Flash_kernel_traitsILi32ELi64ELi256ELi4ES3_EELb0ELb1ELb1ELb0ELb0ELb0ELb0ELb0EEEvNS_16Flash_fwd_paramsE)
        /*1508*/ 	.word	0x00000018


	//----- nvinfo : EIATTR_MIN_STACK_SIZE
	.align		4
.L_908:
        /*150c*/ 	.byte	0x04, 0x12
        /*150e*/ 	.short	(.L_910 - .L_909)
	.align		4
.L_909:
        /*1510*/ 	.word	index@(_ZN5flash24flash_fwd_splitkv_kernelI23Flash_fwd_kernel_traitsILi32ELi64ELi256ELi4ELb0ELb0EN7cutlass6half_tE19Flash_kernel_traitsILi32ELi64ELi256ELi4ES3_EELb0ELb1ELb1ELb0ELb0ELb1ELb0ELb0EEEvNS_16Flash_fwd_paramsE)
        /*1514*/ 	.word	0x00000000


	//----- nvinfo : EIATTR_MIN_STACK_SIZE
	.align		4
.L_910:
        /*1518*/ 	.byte	0x04, 0x12
        /*151a*/ 	.short	(.L_912 - .L_911)
	.align		4
.L_911:
        /*151c*/ 	.word	index@(_ZN5flash24flash_fwd_splitkv_kernelI23Flash_fwd_kernel_traitsILi32ELi64ELi256ELi4ELb0ELb0EN7cutlass6half_tE19Flash_kernel_traitsILi32ELi64ELi256ELi4ES3_EELb0ELb1ELb0ELb0ELb1ELb0ELb0ELb1EEEvNS_16Flash_fwd_paramsE)
        /*1520*/ 	.word	0x00000000


	//----- nvinfo : EIATTR_MIN_STACK_SIZE
	.align		4
.L_912:
        /*1524*/ 	.byte	0x04, 0x12
        /*1526*/ 	.short	(.L_914 - .L_913)
	.align		4
.L_913:
        /*1528*/ 	.word	index@(_ZN5flash24flash_fwd_splitkv_kernelI23Flash_fwd_kernel_traitsILi32ELi64ELi256ELi4ELb0ELb0EN7cutlass6half_tE19Flash_kernel_traitsILi32ELi64ELi256ELi4ES3_EELb0ELb1ELb0ELb0ELb1ELb1ELb0ELb1EEEvNS_16Flash_fwd_paramsE)
        /*152c*/ 	.word	0x00000000


	//----- nvinfo : EIATTR_MIN_STACK_SIZE
	.align		4
.L_914:
        /*1530*/ 	.byte	0x04, 0x12
        /*1532*/ 	.short	(.L_916 - .L_915)
	.align		4
.L_915:
        /*1534*/ 	.word	index@(_ZN5flash24flash_fwd_splitkv_kernelI23Flash_fwd_kernel_traitsILi32ELi64ELi256ELi4ELb0ELb0EN7cutlass6half_tE19Flash_kernel_traitsILi32ELi64ELi256ELi4ES3_EELb0ELb1ELb1ELb0ELb0ELb0ELb0ELb1EEEvNS_16Flash_fwd_paramsE)
        /*1538*/ 	.word	0x00000000


	//----- nvinfo : EIATTR_MIN_STACK_SIZE
	.align		4
.L_916:
        /*153c*/ 	.byte	0x04, 0x12
        /*153e*/ 	.short	(.L_918 - .L_917)
	.align		4
.L_917:
        /*1540*/ 	.word	index@(_ZN5flash24flash_fwd_splitkv_kernelI23Flash_fwd_kernel_traitsILi32ELi64ELi256ELi4ELb0ELb0EN7cutlass6half_tE19Flash_kernel_traitsILi32ELi64ELi256ELi4ES3_EELb0ELb1ELb1ELb0ELb0ELb1ELb0ELb1EEEvNS_16Flash_fwd_paramsE)
        /*1544*/ 	.word	0x00000000


	//----- nvinfo : EIATTR_MIN_STACK_SIZE
	.align		4
.L_918:
        /*1548*/ 	.byte	0x04, 0x12
        /*154a*/ 	.short	(.L_920 - .L_919)
	.align		4
.L_919:
        /*154c*/ 	.word	index@(_ZN5flash24flash_fwd_splitkv_kernelI23Flash_fwd_kernel_traitsILi32ELi64ELi256ELi4ELb0ELb0EN7cutlass6half_tE19Flash_kernel_traitsILi32ELi64ELi256ELi4ES3_EELb0ELb1ELb0ELb0ELb1ELb0ELb1ELb0EEEvNS_16Flash_fwd_paramsE)
        /*1550*/ 	.word	0x00000000


	//----- nvinfo : EIATTR_MIN_STACK_SIZE
	.align		4
.L_920:
        /*1554*/ 	.byte	0x04, 0x12
        /*1556*/ 	.short	(.L_922 - .L_921)
	.align		4
.L_921:
        /*1558*/ 	.word	index@(_ZN5flash24flash_fwd_splitkv_kernelI23Flash_fwd_kernel_traitsILi32ELi64ELi256ELi4ELb0ELb0EN7cutlass6half_tE19Flash_kernel_traitsILi32ELi64ELi256ELi4ES3_EELb0ELb1ELb0ELb0ELb1ELb1ELb1ELb0EEEvNS_16Flash_fwd_paramsE)
        /*155c*/ 	.word	0x00000008


	//----- nvinfo : EIATTR_MIN_STACK_SIZE
	.align		4
.L_922:
        /*1560*/ 	.byte	0x04, 0x12
        /*1562*/ 	.short	(.L_924 - .L_923)
	.align		4
.L_923:
        /*1564*/ 	.word	index@(_ZN5flash24flash_fwd_splitkv_kernelI23Flash_fwd_kernel_traitsILi32ELi64ELi256ELi4ELb0ELb0EN7cutlass6half_tE19Flash_kernel_traitsILi32ELi64ELi256ELi4ES3_EELb0ELb1ELb1ELb0ELb0ELb0ELb1ELb0EEEvNS_16Flash_fwd_paramsE)
        /*1568*/ 	.word	0x00000000


	//----- nvinfo : EIATTR_MIN_STACK_SIZE
	.align		4
.L_924:
        /*156c*/ 	.byte	0x04, 0x12
        /*156e*/ 	.short	(.L_926 - .L_925)
	.align		4
.L_925:
        /*1570*/ 	.word	index@(_ZN5flash24flash_fwd_splitkv_kernelI23Flash_fwd_kernel_traitsILi32ELi64ELi256ELi4ELb0ELb0EN7cutlass6half_tE19Flash_kernel_traitsILi32ELi64ELi256ELi4ES3_EELb0ELb1ELb1ELb0ELb0ELb1ELb1ELb0EEEvNS_16Flash_fwd_paramsE)
        /*1574*/ 	.word	0x00000008


	//----- nvinfo : EIATTR_MIN_STACK_SIZE
	.align		4
.L_926:
        /*1578*/ 	.byte	0x04, 0x12
        /*157a*/ 	.short	(.L_928 - .L_927)
	.align		4
.L_927:
        /*157c*/ 	.word	index@(_ZN5flash24flash_fwd_splitkv_kernelI23Flash_fwd_kernel_traitsILi32ELi64ELi256ELi4ELb0ELb0EN7cutlass6half_tE19Flash_kernel_traitsILi32ELi64ELi256ELi4ES3_EELb0ELb1ELb0ELb0ELb1ELb0ELb1ELb1EEEvNS_16Flash_fwd_paramsE)
        /*1580*/ 	.word	0x00000000


	//----- nvinfo : EIATTR_MIN_STACK_SIZE
	.align		4
.L_928:
        /*1584*/ 	.byte	0x04, 0x12
        /*1586*/ 	.short	(.L_930 - .L_929)
	.align		4
.L_929:
        /*1588*/ 	.word	index@(_ZN5flash24flash_fwd_splitkv_kernelI23Flash_fwd_kernel_traitsILi32ELi64ELi256ELi4ELb0ELb0EN7cutlass6half_tE19Flash_kernel_traitsILi32ELi64ELi256ELi4ES3_EELb0ELb1ELb0ELb0ELb1ELb1ELb1ELb1EEEvNS_16Flash_fwd_paramsE)
        /*158c*/ 	.word	0x00000000


	//----- nvinfo : EIATTR_MIN_STACK_SIZE
	.align		4
.L_930:
        /*1590*/ 	.byte	0x04, 0x12
        /*1592*/ 	.short	(.L_932 - .L_931)
	.align		4
.L_931:
        /*1594*/ 	.word	index@(_ZN5flash24flash_fwd_splitkv_kernelI23Flash_fwd_kernel_traitsILi32ELi64ELi256ELi4ELb0ELb0EN7cutlass6half_tE19Flash_kernel_traitsILi32ELi64ELi256ELi4ES3_EELb0ELb1ELb1ELb0ELb0ELb0ELb1ELb1EEEvNS_16Flash_fwd_paramsE)
        /*1598*/ 	.word	0x00000000


	//----- nvinfo : EIATTR_MIN_STACK_SIZE
	.align		4
.L_932:
        /*159c*/ 	.byte	0x04, 0x12
        /*159e*/ 	.short	(.L_934 - .L_933)
	.align		4
.L_933:
        /*15a0*/ 	.word	index@(_ZN5flash24flash_fwd_splitkv_kernelI23Flash_fwd_kernel_traitsILi32ELi64ELi256ELi4ELb0ELb0EN7cutlass6half_tE19Flash_kernel_traitsILi32ELi64ELi256ELi4ES3_EELb0ELb1ELb1ELb0ELb0ELb1ELb1ELb1EEEvNS_16Flash_fwd_paramsE)
        /*15a4*/ 	.word	0x00000010


	//----- nvinfo : EIATTR_MIN_STACK_SIZE
	.align		4
.L_934:
        /*15a8*/ 	.byte	0x04, 0x12
        /*15aa*/ 	.short	(.L_936 - .L_935)
	.align		4
.L_935:
        /*15ac*/ 	.word	index@(_ZN5flash32flash_fwd_splitkv_combine_kernelI23Flash_fwd_kernel_traitsILi32ELi64ELi128ELi4ELb0ELb0EN7cutlass6half_tE19Flash_kernel_traitsILi32ELi64ELi128ELi4ES3_EELi16ELi7ELb0EEEvNS_16Flash_fwd_paramsE)
        /*15b0*/ 	.word	0x00000000


	//----- nvinfo : EIATTR_MIN_STACK_SIZE
	.align		4
.L_936:
        /*15b4*/ 	.byte	0x04, 0x12
        /*15b6*/ 	.short	(.L_938 - .L_937)
	.align		4
.L_937:
        /*15b8*/ 	.word	index@(_ZN5flash32flash_fwd_splitkv_combine_kernelI23Flash_fwd_kernel_traitsILi32ELi64ELi128ELi4ELb0ELb0EN7cutlass6half_tE19Flash_kernel_traitsILi32ELi64ELi128ELi4ES3_EELi16ELi6ELb0EEEvNS_16Flash_fwd_paramsE)
        /*15bc*/ 	.word	0x00000000


	//----- nvinfo : EIATTR_MIN_STACK_SIZE
	.align		4
.L_938:
        /*15c0*/ 	.byte	0x04, 0x12
        /*15c2*/ 	.short	(.L_940 - .L_939)
	.align		4
.L_939:
        /*15c4*/ 	.word	index@(_ZN5flash32flash_fwd_splitkv_combine_kernelI23Flash_fwd_kernel_traitsILi32ELi64ELi128ELi4ELb0ELb0EN7cutlass6half_tE19Flash_kernel_traitsILi32ELi64ELi128ELi4ES3_EELi16ELi5ELb0EEEvNS_16Flash_fwd_paramsE)
        /*15c8*/ 	.word	0x00000000


	//----- nvinfo : EIATTR_MIN_STACK_SIZE
	.align		4
.L_940:
        /*15cc*/ 	.byte	0x04, 0x12
        /*15ce*/ 	.short	(.L_942 - .L_941)
	.align		4
.L_941:
        /*15d0*/ 	.word	index@(_ZN5flash32flash_fwd_splitkv_combine_kernelI23Flash_fwd_kernel_traitsILi32ELi64ELi128ELi4ELb0ELb0EN7cutlass6half_tE19Flash_kernel_traitsILi32ELi64ELi128ELi4ES3_EELi16ELi4ELb0EEEvNS_16Flash_fwd_paramsE)
        /*15d4*/ 	.word	0x00000000


	//----- nvinfo : EIATTR_MIN_STACK_SIZE
	.align		4
.L_942:
        /*15d8*/ 	.byte	0x04, 0x12
        /*15da*/ 	.short	(.L_944 - .L_943)
	.align		4
.L_943:
        /*15dc*/ 	.word	index@(_ZN5flash32flash_fwd_splitkv_combine_kernelI23Flash_fwd_kernel_traitsILi32ELi64ELi128ELi4ELb0ELb0EN7cutlass6half_tE19Flash_kernel_traitsILi32ELi64ELi128ELi4ES3_EELi16ELi3ELb0EEEvNS_16Flash_fwd_paramsE)
        /*15e0*/ 	.word	0x00000000


	//----- nvinfo : EIATTR_MIN_STACK_SIZE
	.align		4
.L_944:
        /*15e4*/ 	.byte	0x04, 0x12
        /*15e6*/ 	.short	(.L_946 - .L_945)
	.align		4
.L_945:
        /*15e8*/ 	.word	index@(_ZN5flash32flash_fwd_splitkv_combine_kernelI23Flash_fwd_kernel_traitsILi32ELi64ELi128ELi4ELb0ELb0EN7cutlass6half_tE19Flash_kernel_traitsILi32ELi64ELi128ELi4ES3_EELi16ELi2ELb0EEEvNS_16Flash_fwd_paramsE)
        /*15ec*/ 	.word	0x00000000


	//----- nvinfo : EIATTR_MIN_STACK_SIZE
	.align		4
.L_946:
        /*15f0*/ 	.byte	0x04, 0x12
        /*15f2*/ 	.short	(.L_948 - .L_947)
	.align		4
.L_947:
        /*15f4*/ 	.word	index@(_ZN5flash32flash_fwd_splitkv_combine_kernelI23Flash_fwd_kernel_traitsILi32ELi64ELi128ELi4ELb0ELb0EN7cutlass6half_tE19Flash_kernel_traitsILi32ELi64ELi128ELi4ES3_EELi16ELi1ELb0EEEvNS_16Flash_fwd_paramsE)
        /*15f8*/ 	.word	0x00000000


	//----- nvinfo : EIATTR_MIN_STACK_SIZE
	.align		4
.L_948:
        /*15fc*/ 	.byte	0x04, 0x12
        /*15fe*/ 	.short	(.L_950 - .L_949)
	.align		4
.L_949:
        /*1600*/ 	.word	index@(_ZN5flash32flash_fwd_splitkv_combine_kernelI23Flash_fwd_kernel_traitsILi32ELi64ELi128ELi4ELb0ELb0EN7cutlass6half_tE19Flash_kernel_traitsILi32ELi64ELi128ELi4ES3_EELi16ELi7ELb1EEEvNS_16Flash_fwd_paramsE)
        /*1604*/ 	.word	0x00000000


	//----- nvinfo : EIATTR_MIN_STACK_SIZE
	.align		4
.L_950:
        /*1608*/ 	.byte	0x04, 0x12
        /*160a*/ 	.short	(.L_952 - .L_951)
	.align		4
.L_951:
        /*160c*/ 	.word	index@(_ZN5flash32flash_fwd_splitkv_combine_kernelI23Flash_fwd_kernel_traitsILi32ELi64ELi128ELi4ELb0ELb0EN7cutlass6half_tE19Flash_kernel_traitsILi32ELi64ELi128ELi4ES3_EELi16ELi6ELb1EEEvNS_16Flash_fwd_paramsE)
        /*1610*/ 	.word	0x00000000


	//----- nvinfo : EIATTR_MIN_STACK_SIZE
	.align		4
.L_952:
        /*1614*/ 	.byte	0x04, 0x12
        /*1616*/ 	.short	(.L_954 - .L_953)
	.align		4
.L_953:
        /*1618*/ 	.word	index@(_ZN5flash32flash_fwd_splitkv_combine_kernelI23Flash_fwd_kernel_traitsILi32ELi64ELi128ELi4ELb0ELb0EN7cutlass6half_tE19Flash_kernel_traitsILi32ELi64ELi128ELi4ES3_EELi16ELi5ELb1EEEvNS_16Flash_fwd_paramsE)
        /*161c*/ 	.word	0x00000000


	//----- nvinfo : EIATTR_MIN_STACK_SIZE
	.align		4
.L_954:
        /*1620*/ 	.byte	0x04, 0x12
        /*1622*/ 	.short	(.L_956 - .L_955)
	.align		4
.L_955:
        /*1624*/ 	.word	index@(_ZN5flash32flash_fwd_splitkv_combine_kernelI23Flash_fwd_kernel_traitsILi32ELi64ELi128ELi4ELb0ELb0EN7cutlass6half_tE19Flash_kernel_traitsILi32ELi64ELi128ELi4ES3_EELi16ELi4ELb1EEEvNS_16Flash_fwd_paramsE)
        /*1628*/ 	.word	0x00000000


	//----- nvinfo : EIATTR_MIN_STACK_SIZE
	.align		4
.L_956:
        /*162c*/ 	.byte	0x04, 0x12
        /*162e*/ 	.short	(.L_958 - .L_957)
	.align		4
.L_957:
        /*1630*/ 	.word	index@(_ZN5flash32flash_fwd_splitkv_combine_kernelI23Flash_fwd_kernel_traitsILi32ELi64ELi128ELi4ELb0ELb0EN7cutlass6half_tE19Flash_kernel_traitsILi32ELi64ELi128ELi4ES3_EELi16ELi3ELb1EEEvNS_16Flash_fwd_paramsE)
        /*1634*/ 	.word	0x00000000


	//----- nvinfo : EIATTR_MIN_STACK_SIZE
	.align		4
.L_958:
        /*1638*/ 	.byte	0x04, 0x12
        /*163a*/ 	.short	(.L_960 - .L_959)
	.align		4
.L_959:
        /*163c*/ 	.word	index@(_ZN5flash32flash_fwd_splitkv_combine_kernelI23Flash_fwd_kernel_traitsILi32ELi64ELi128ELi4ELb0ELb0EN7cutlass6half_tE19Flash_kernel_traitsILi32ELi64ELi128ELi4ES3_EELi16ELi2ELb1EEEvNS_16Flash_fwd_paramsE)
        /*1640*/ 	.word	0x00000000


	//----- nvinfo : EIATTR_MIN_STACK_SIZE
	.align		4
.L_960:
        /*1644*/ 	.byte	0x04, 0x12
        /*1646*/ 	.short	(.L_962 - .L_961)
	.align		4
.L_961:
        /*1648*/ 	.word	index@(_ZN5flash32flash_fwd_splitkv_combine_kernelI23Flash_fwd_kernel_traitsILi32ELi64ELi128ELi4ELb0ELb0EN7cutlass6half_tE19Flash_kernel_traitsILi32ELi64ELi128ELi4ES3_EELi16ELi1ELb1EEEvNS_16Flash_fwd_paramsE)
        /*164c*/ 	.word	0x00000000


	//----- nvinfo : EIATTR_MIN_STACK_SIZE
	.align		4
.L_962:
        /*1650*/ 	.byte	0x04, 0x12
        /*1652*/ 	.short	(.L_964 - .L_963)
	.align		4
.L_963:
        /*1654*/ 	.word	index@(_ZN5flash24flash_fwd_splitkv_kernelI23Flash_fwd_kernel_traitsILi32ELi64ELi128ELi4ELb0ELb0EN7cutlass6half_tE19Flash_kernel_traitsILi32ELi64ELi128ELi4ES3_EELb0ELb0ELb0ELb0ELb1ELb0ELb0ELb0EEEvNS_16Flash_fwd_paramsE)
        /*1658*/ 	.word	0x00000000


	//----- nvinfo : EIATTR_MIN_STACK_SIZE
	.align		4
.L_964:
        /*165c*/ 	.byte	0x04, 0x12
        /*165e*/ 	.short	(.L_966 - .L_965)
	.align		4
.L_965:
        /*1660*/ 	.word	index@(_ZN5flash24flash_fwd_splitkv_kernelI23Flash_fwd_kernel_traitsILi32ELi64ELi128ELi4ELb0ELb0EN7cutlass6half_tE19Flash_kernel_traitsILi32ELi64ELi128ELi4ES3_EELb0ELb0ELb0ELb0ELb1ELb1ELb0ELb0EEEvNS_16Flash_fwd_paramsE)
        /*1664*/ 	.word	0x00000000


	//----- nvinfo : EIATTR_MIN_STACK_SIZE
	.align		4
.L_966:
        /*1668*/ 	.byte	0x04, 0x12
        /*166a*/ 	.short	(.L_968 - .L_967)
	.align		4
.L_967:
        /*166c*/ 	.word	index@(_ZN5flash24flash_fwd_splitkv_kernelI23Flash_fwd_kernel_traitsILi32ELi64ELi128ELi4ELb0ELb0EN7cutlass6half_tE19Flash_kernel_traitsILi32ELi64ELi128ELi4ES3_EELb0ELb0ELb0ELb0ELb1ELb0ELb1ELb0EEEvNS_16Flash_fwd_paramsE)
        /*1670*/ 	.word	0x00000000


	//----- nvinfo : EIATTR_MIN_STACK_SIZE
	.align		4
.L_968:
        /*1674*/ 	.byte	0x04, 0x12
        /*1676*/ 	.short	(.L_970 - .L_969)
	.align		4
.L_969:
        /*1678*/ 	.word	index@(_ZN5flash24flash_fwd_splitkv_kernelI23Flash_fwd_kernel_traitsILi32ELi64ELi128ELi4ELb0ELb0EN7cutlass6half_tE19Flash_kernel_traitsILi32ELi64ELi128ELi4ES3_EELb0ELb0ELb0ELb0ELb1ELb1ELb1ELb0EEEvNS_16Flash_fwd_paramsE)
        /*167c*/ 	.word	0x00000000


	//----- nvinfo : EIATTR_MIN_STACK_SIZE
	.align		4
.L_970:
        /*1680*/ 	.byte	0x04, 0x12
        /*1682*/ 	.short	(.L_972 - .L_971)
	.align		4
.L_971:
        /*1684*/ 	.word	index@(_ZN5flash24flash_fwd_splitkv_kernelI23Flash_fwd_kernel_traitsILi32ELi64ELi128ELi4ELb0ELb0EN7cutlass6half_tE19Flash_kernel_traitsILi32ELi64ELi128ELi4ES3_EELb0ELb0ELb0ELb0ELb0ELb0ELb0ELb0EEEvNS_16Flash_fwd_paramsE)
        /*1688*/ 	.word	0x00000000


	//----- nvinfo : EIATTR_MIN_STACK_SIZE
	.align		4
.L_972:
        /*168c*/ 	.byte	0x04, 0x12
        /*168e*/ 	.short	(.L_974 - .L_973)
	.align		4
.L_973:
        /*1690*/ 	.word	index@(_ZN5flash24flash_fwd_splitkv_kernelI23Flash_fwd_kernel_traitsILi32ELi64ELi128ELi4ELb0ELb0EN7cutlass6half_tE19Flash_kernel_traitsILi32ELi64ELi128ELi4ES3_EELb0ELb0ELb0ELb0ELb0ELb1ELb0ELb0EEEvNS_16Flash_fwd_paramsE)
        /*1694*/ 	.word	0x00000000


	//----- nvinfo : EIATTR_MIN_STACK_SIZE
	.align		4
.L_974:
        /*1698*/ 	.byte	0x04, 0x12
        /*169a*/ 	.short	(.L_976 - .L_975)
	.align		4
.L_975:
        /*169c*/ 	.word	index@(_ZN5flash24flash_fwd_splitkv_kernelI23Flash_fwd_kernel_traitsILi32ELi64ELi128ELi4ELb0ELb0EN7cutlass6half_tE19Flash_kernel_traitsILi32ELi64ELi128ELi4ES3_EELb0ELb0ELb0ELb0ELb0ELb0ELb0ELb1EEEvNS_16Flash_fwd_paramsE)
        /*16a0*/ 	.word	0x00000000


	//----- nvinfo : EIATTR_MIN_STACK_SIZE
	.align		4
.L_976:
        /*16a4*/ 	.byte	0x04, 0x12
        /*16a6*/ 	.short	(.L_978 - .L_977)
	.align		4
.L_977:
        /*16a8*/ 	.word	index@(_ZN5flash24flash_fwd_splitkv_kernelI23Flash_fwd_kernel_traitsILi32ELi64ELi128ELi4ELb0ELb0EN7cutlass6half_tE19Flash_kernel_traitsILi32ELi64ELi128ELi4ES3_EELb0ELb0ELb0ELb0ELb0ELb1ELb0ELb1EEEvNS_16Flash_fwd_paramsE)
        /*16ac*/ 	.word	0x00000000


	//----- nvinfo : EIATTR_MIN_STACK_SIZE
	.align		4
.L_978:
        /*16b0*/ 	.byte	0x04, 0x12
        /*16b2*/ 	.short	(.L_980 - .L_979)
	.align		4
.L_979:
        /*16b4*/ 	.word	index@(_ZN5flash24flash_fwd_splitkv_kernelI23Flash_fwd_kernel_traitsILi32ELi64ELi128ELi4ELb0ELb0EN7cutlass6half_tE19Flash_kernel_traitsILi32ELi64ELi128ELi4ES3_EELb0ELb0ELb0ELb0ELb0ELb0ELb1ELb0EEEvNS_16Flash_fwd_paramsE)
        /*16b8*/ 	.word	0x00000000


	//----- nvinfo : EIATTR_MIN_STACK_SIZE
	.align		4
.L_980:
        /*16bc*/ 	.byte	0x04, 0x12
        /*16be*/ 	.short	(.L_982 - .L_981)
	.align		4
.L_981:
        /*16c0*/ 	.word	index@(_ZN5flash24flash_fwd_splitkv_kernelI23Flash_fwd_kernel_traitsILi32ELi64ELi128ELi4ELb0ELb0EN7cutlass6half_tE19Flash_kernel_traitsILi32ELi64ELi128ELi4ES3_EELb0ELb0ELb0ELb0ELb0ELb1ELb1ELb0EEEvNS_16Flash_fwd_paramsE)
        /*16c4*/ 	.word	0x00000000


	//----- nvinfo : EIATTR_MIN_STACK_SIZE
	.align		4
.L_982:
        /*16c8*/ 	.byte	0x04, 0x12
        /*16ca*/ 	.short	(.L_984 - .L_983)
	.align		4
.L_983:
        /*16cc*/ 	.word	index@(_ZN5flash24flash_fwd_splitkv_kernelI23Flash_fwd_kernel_traitsILi32ELi64ELi128ELi4ELb0ELb0EN7cutlass6half_tE19Flash_kernel_traitsILi32ELi64ELi128ELi4ES3_EELb0ELb0ELb0ELb0ELb0ELb0ELb1ELb1EEEvNS_16Flash_fwd_paramsE)
        /*16d0*/ 	.word	0x00000000


	//----- nvinfo : EIATTR_MIN_STACK_SIZE
	.align		4
.L_984:
        /*16d4*/ 	.byte	0x04, 0x12
        /*16d6*/ 	.short	(.L_986 - .L_985)
	.align		4
.L_985:
        /*16d8*/ 	.word	index@(_ZN5flash24flash_fwd_splitkv_kernelI23Flash_fwd_kernel_traitsILi32ELi64ELi128ELi4ELb0ELb0EN7cutlass6half_tE19Flash_kernel_traitsILi32ELi64ELi128ELi4ES3_EELb0ELb0ELb0ELb0ELb0ELb1ELb1ELb1EEEvNS_16Flash_fwd_paramsE)
        /*16dc*/ 	.word	0x00000000


	//----- nvinfo : EIATTR_MIN_STACK_SIZE
	.align		4
.L_986:
        /*16e0*/ 	.byte	0x04, 0x12
        /*16e2*/ 	.short	(.L_988 - .L_987)
	.align		4
.L_987:
        /*16e4*/ 	.word	index@(_ZN5flash24flash_fwd_splitkv_kernelI23Flash_fwd_kernel_traitsILi32ELi64ELi128ELi4ELb0ELb0EN7cutlass6half_tE19Flash_kernel_traitsILi32ELi64ELi128ELi4ES3_EELb0ELb1ELb0ELb0ELb0ELb0ELb0ELb0EEEvNS_16Flash_fwd_paramsE)
        /*16e8*/ 	.word	0x00000000


	//----- nvinfo : EIATTR_MIN_STACK_SIZE
	.align		4
.L_988:
        /*16ec*/ 	.byte	0x04, 0x12
        /*16ee*/ 	.short	(.L_990 - .L_989)
	.align		4
.L_989:
        /*16f0*/ 	.word	index@(_ZN5flash24flash_fwd_splitkv_kernelI23Flash_fwd_kernel_traitsILi32ELi64ELi128ELi4ELb0ELb0EN7cutlass6half_tE19Flash_kernel_traitsILi32ELi64ELi128ELi4ES3_EELb0ELb1ELb0ELb0ELb0ELb1ELb0ELb0EEEvNS_16Flash_fwd_paramsE)
        /*16f4*/ 	.word	0x00000000


	//----- nvinfo : EIATTR_MIN_STACK_SIZE
	.align		4
.L_990:
        /*16f8*/ 	.byte	0x04, 0x12
        /*16fa*/ 	.short	(.L_992 - .L_991)
	.align		4
.L_991:
        /*16fc*/ 	.word	index@(_ZN5flash24flash_fwd_splitkv_kernelI23Flash_fwd_kernel_traitsILi32ELi64ELi128ELi4ELb0ELb0EN7cutlass6half_tE19Flash_kernel_traitsILi32ELi64ELi128ELi4ES3_EELb0ELb1ELb0ELb0ELb0ELb0ELb0ELb1EEEvNS_16Flash_fwd_paramsE)
        /*1700*/ 	.word	0x00000000


	//----- nvinfo : EIATTR_MIN_STACK_SIZE
	.align		4
.L_992:
        /*1704*/ 	.byte	0x04, 0x12
        /*1706*/ 	.short	(.L_994 - .L_993)
	.align		4
.L_993:
        /*1708*/ 	.word	index@(_ZN5flash24flash_fwd_splitkv_kernelI23Flash_fwd_kernel_traitsILi32ELi64ELi128ELi4ELb0ELb0EN7cutlass6half_tE19Flash_kernel_traitsILi32ELi64ELi128ELi4ES3_EELb0ELb1ELb0ELb0ELb0ELb1ELb0ELb1EEEvNS_16Flash_fwd_paramsE)
        /*170c*/ 	.word	0x00000000


	//----- nvinfo : EIATTR_MIN_STACK_SIZE
	.align		4
.L_994:
        /*1710*/ 	.byte	0x04, 0x12
        /*1712*/ 	.short	(.L_996 - .L_995)
	.align		4
.L_995:
        /*1714*/ 	.word	index@(_ZN5flash24flash_fwd_splitkv_kernelI23Flash_fwd_kernel_traitsILi32ELi64ELi128ELi4ELb0ELb0EN7cutlass6half_tE19Flash_kernel_traitsILi32ELi64ELi128ELi4ES3_EELb0ELb1ELb0ELb0ELb0ELb0ELb1ELb0EEEvNS_16Flash_fwd_paramsE)
        /*1718*/ 	.word	0x00000000


	//----- nvinfo : EIATTR_MIN_STACK_SIZE
	.align		4
.L_996:
        /*171c*/ 	.byte	0x04, 0x12
        /*171e*/ 	.short	(.L_998 - .L_997)
	.align		4
.L_997:
        /*1720*/ 	.word	index@(_ZN5flash24flash_fwd_splitkv_kernelI23Flash_fwd_kernel_traitsILi32ELi64ELi128ELi4ELb0ELb0EN7cutlass6half_tE19Flash_kernel_traitsILi32ELi64ELi128ELi4ES3_EELb0ELb1ELb0ELb0ELb0ELb1ELb1ELb0EEEvNS_16Flash_fwd_paramsE)
        /*1724*/ 	.word	0x00000000


	//----- nvinfo : EIATTR_MIN_STACK_SIZE
	.align		4
.L_998:
        /*1728*/ 	.byte	0x04, 0x12
        /*172a*/ 	.short	(.L_1000 - .L_999)
	.align		4
.L_999:
        /*172c*/ 	.word	index@(_ZN5flash24flash_fwd_splitkv_kernelI23Flash_fwd_kernel_traitsILi32ELi64ELi128ELi4ELb0ELb0EN7cutlass6half_tE19Flash_kernel_traitsILi32ELi64ELi128ELi4ES3_EELb0ELb1ELb0ELb0ELb0ELb0ELb1ELb1EEEvNS_16Flash_fwd_paramsE)
        /*1730*/ 	.word	0x00000000


	//----- nvinfo : EIATTR_MIN_STACK_SIZE
	.align		4
.L_1000:
        /*1734*/ 	.byte	0x04, 0x12
        /*1736*/ 	.short	(.L_1002 - .L_1001)
	.align		4
.L_1001:
        /*1738*/ 	.word	index@(_ZN5flash24flash_fwd_splitkv_kernelI23Flash_fwd_kernel_traitsILi32ELi64ELi128ELi4ELb0ELb0EN7cutlass6half_tE19Flash_kernel_traitsILi32ELi64ELi128ELi4ES3_EELb0ELb1ELb0ELb0ELb0ELb1ELb1ELb1EEEvNS_16Flash_fwd_paramsE)
        /*173c*/ 	.word	0x00000000


	//----- nvinfo : EIATTR_MIN_STACK_SIZE
	.align		4
.L_1002:
        /*1740*/ 	.byte	0x04, 0x12
        /*1742*/ 	.short	(.L_1004 - .L_1003)
	.align		4
.L_1003:
        /*1744*/ 	.word	index@(_ZN5flash24flash_fwd_splitkv_kernelI23Flash_fwd_kernel_traitsILi32ELi64ELi128ELi4ELb0ELb0EN7cutlass6half_tE19Flash_kernel_traitsILi32ELi64ELi128ELi4ES3_EELb0ELb0ELb0ELb1ELb1ELb0ELb0ELb0EEEvNS_16Flash_fwd_paramsE)
        /*1748*/ 	.word	0x00000000


	//----- nvinfo : EIATTR_MIN_STACK_SIZE
	.align		4
.L_1004:
        /*174c*/ 	.byte	0x04, 0x12
        /*174e*/ 	.short	(.L_1006 - .L_1005)
	.align		4
.L_1005:
        /*1750*/ 	.word	index@(_ZN5flash24flash_fwd_splitkv_kernelI23Flash_fwd_kernel_traitsILi32ELi64ELi128ELi4ELb0ELb0EN7cutlass6half_tE19Flash_kernel_traitsILi32ELi64ELi128ELi4ES3_EELb0ELb0ELb0ELb1ELb1ELb1ELb0ELb0EEEvNS_16Flash_fwd_paramsE)
        /*1754*/ 	.word	0x00000000


	//----- nvinfo : EIATTR_MIN_STACK_SIZE
	.align		4
.L_1006:
        /*1758*/ 	.byte	0x04, 0x12
        /*175a*/ 	.short	(.L_1008 - .L_1007)
	.align		4
.L_1007:
        /*175c*/ 	.word	index@(_ZN5flash24flash_fwd_splitkv_kernelI23Flash_fwd_kernel_traitsILi32ELi64ELi128ELi4ELb0ELb0EN7cutlass6half_tE19Flash_kernel_traitsILi32ELi64ELi128ELi4ES3_EELb0ELb0ELb1ELb0ELb0ELb0ELb0ELb0EEEvNS_16Flash_fwd_paramsE)
        /*1760*/ 	.word	0x00000000


	//----- nvinfo : EIATTR_MIN_STACK_SIZE
	.align		4
.L_1008:
        /*1764*/ 	.byte	0x04, 0x12
        /*1766*/ 	.short	(.L_1010 - .L_1009)
	.align		4
.L_1009:
        /*1768*/ 	.word	index@(_ZN5flash24flash_fwd_splitkv_kernelI23Flash_fwd_kernel_traitsILi32ELi64ELi128ELi4ELb0ELb0EN7cutlass6half_tE19Flash_kernel_traitsILi32ELi64ELi128ELi4ES3_EELb0ELb0ELb1ELb0ELb0ELb1ELb0ELb0EEEvNS_16Flash_fwd_paramsE)
        /*176c*/ 	.word	0x00000000


	//----- nvinfo : EIATTR_MIN_STACK_SIZE
	.align		4
.L_1010:
        /*1770*/ 	.byte	0x04, 0x12
        /*1772*/ 	.short	(.L_1012 - .L_1011)
	.align		4
.L_1011:
        /*1774*/ 	.word	index@(_ZN5flash24flash_fwd_splitkv_kernelI23Flash_fwd_kernel_traitsILi32ELi64ELi128ELi4ELb0ELb0EN7cutlass6half_tE19Flash_kernel_traitsILi32ELi64ELi128ELi4ES3_EELb0ELb0ELb0ELb0ELb1ELb0ELb0ELb1EEEvNS_16Flash_fwd_paramsE)
        /*1778*/ 	.word	0x00000000


	//----- nvinfo : EIATTR_MIN_STACK_SIZE
	.align		4
.L_1012:
        /*177c*/ 	.byte	0x04, 0x12
        /*177e*/ 	.short	(.L_1014 - .L_1013)
	.align		4
.L_1013:
        /*1780*/ 	.word	index@(_ZN5flash24flash_fwd_splitkv_kernelI23Flash_fwd_kernel_traitsILi32ELi64ELi128ELi4ELb0ELb0EN7cutlass6half_tE19Flash_kernel_traitsILi32ELi64ELi128ELi4ES3_EELb0ELb0ELb0ELb0ELb1ELb1ELb0ELb1EEEvNS_16Flash_fwd_paramsE)
        /*1784*/ 	.word	0x00000000


	//----- nvinfo : EIATTR_MIN_STACK_SIZE
	.align		4
.L_1014:
        /*1788*/ 	.byte	0x04, 0x12
        /*178a*/ 	.short	(.L_1016 - .L_1015)
	.align		4
.L_1015:
        /*178c*/ 	.word	index@(_ZN5flash24flash_fwd_splitkv_kernelI23Flash_fwd_kernel_traitsILi32ELi64ELi128ELi4ELb0ELb0EN7cutlass6half_tE19Flash_kernel_traitsILi32ELi64ELi128ELi4ES3_EELb0ELb0ELb1ELb0ELb0ELb0ELb0ELb1EEEvNS_16Flash_fwd_paramsE)
        /*1790*/ 	.word	0x00000000


	//----- nvinfo : EIATTR_MIN_STACK_SIZE
	.align		4
.L_1016:
        /*1794*/ 	.byte	0x04, 0x12
        /*1796*/ 	.short	(.L_1018 - .L_1017)
	.align		4
.L_1017:
        /*1798*/ 	.word	index@(_ZN5flash24flash_fwd_splitkv_kernelI23Flash_fwd_kernel_traitsILi32ELi64ELi128ELi4ELb0ELb0EN7cutlass6half_tE19Flash_kernel_traitsILi32ELi64ELi128ELi4ES3_EELb0ELb0ELb1ELb0ELb0ELb1ELb0ELb1EEEvNS_16Flash_fwd_paramsE)
        /*179c*/ 	.word	0x00000000


	//----- nvinfo : EIATTR_MIN_STACK_SIZE
	.align		4
.L_1018:
        /*17a0*/ 	.byte	0x04, 0x12
        /*17a2*/ 	.short	(.L_1020 - .L_1019)
	.align		4
.L_1019:
        /*17a4*/ 	.word	index@(_ZN5flash24flash_fwd_splitkv_kernelI23Flash_fwd_kernel_traitsILi32ELi64ELi128ELi4ELb0ELb0EN7cutlass6half_tE19Flash_kernel_traitsILi32ELi64ELi128ELi4ES3_EELb0ELb0ELb0ELb1ELb1ELb0ELb1ELb0EEEvNS_16Flash_fwd_paramsE)
        /*17a8*/ 	.word	0x00000000


	//----- nvinfo : EIATTR_MIN_STACK_SIZE
	.align		4
.L_1020:
        /*17ac*/ 	.byte	0x04, 0x12
        /*17ae*/ 	.short	(.L_1022 - .L_1021)
	.align		4
.L_1021:
        /*17b0*/ 	.word	index@(_ZN5flash24flash_fwd_splitkv_kernelI23Flash_fwd_kernel_traitsILi32ELi64ELi128ELi4ELb0ELb0EN7cutlass6half_tE19Flash_kernel_traitsILi32ELi64ELi128ELi4ES3_EELb0ELb0ELb0ELb1ELb1ELb1ELb1ELb0EEEvNS_16Flash_fwd_paramsE)
        /*17b4*/ 	.word	0x00000000


	//----- nvinfo : EIATTR_MIN_STACK_SIZE
	.align		4
.L_1022:
        /*17b8*/ 	.byte	0x04, 0x12
        /*17ba*/ 	.short	(.L_1024 - .L_1023)
	.align		4
.L_1023:
        /*17bc*/ 	.word	index@(_ZN5flash24flash_fwd_splitkv_kernelI23Flash_fwd_kernel_traitsILi32ELi64ELi128ELi4ELb0ELb0EN7cutlass6half_tE19Flash_kernel_traitsILi32ELi64ELi128ELi4ES3_EELb0ELb0ELb1ELb0ELb0ELb0ELb1ELb0EEEvNS_16Flash_fwd_paramsE)
        /*17c0*/ 	.word	0x00000000


	//----- nvinfo : EIATTR_MIN_STACK_SIZE
	.align		4
.L_1024:
        /*17c4*/ 	.byte	0x04, 0x12
        /*17c6*/ 	.short	(.L_1026 - .L_1025)
	.align		4
.L_1025:
        /*17c8*/ 	.word	index@(_ZN5flash24flash_fwd_splitkv_kernelI23Flash_fwd_kernel_traitsILi32ELi64ELi128ELi4ELb0ELb0EN7cutlass6half_tE19Flash_kernel_traitsILi32ELi64ELi128ELi4ES3_EELb0ELb0ELb1ELb0ELb0ELb1ELb1ELb0EEEvNS_16Flash_fwd_paramsE)
        /*17cc*/ 	.word	0x00000000


	//----- nvinfo : EIATTR_MIN_STACK_SIZE
	.align		4
.L_1026:
        /*17d0*/ 	.byte	0x04, 0x12
        /*17d2*/ 	.short	(.L_1028 - .L_1027)
	.align		4
.L_1027:
        /*17d4*/ 	.word	index@(_ZN5flash24flash_fwd_splitkv_kernelI23Flash_fwd_kernel_traitsILi32ELi64ELi128ELi4ELb0ELb0EN7cutlass6half_tE19Flash_kernel_traitsILi32ELi64ELi128ELi4ES3_EELb0ELb0ELb0ELb0ELb1ELb0ELb1ELb1EEEvNS_16Flash_fwd_paramsE)
        /*17d8*/ 	.word	0x00000000


	//----- nvinfo : EIATTR_MIN_STACK_SIZE
	.align		4
.L_1028:
        /*17dc*/ 	.byte	0x04, 0x12
        /*17de*/ 	.short	(.L_1030 - .L_1029)
	.align		4
.L_1029:
        /*17e0*/ 	.word	index@(_ZN5flash24flash_fwd_splitkv_kernelI23Flash_fwd_kernel_traitsILi32ELi64ELi128ELi4ELb0ELb0EN7cutlass6half_tE19Flash_kernel_traitsILi32ELi64ELi128ELi4ES3_EELb0ELb0ELb0ELb0ELb1ELb1ELb1ELb1EEEvNS_16Flash_fwd_paramsE)
        /*17e4*/ 	.word	0x00000000


	//----- nvinfo : EIATTR_MIN_STACK_SIZE
	.align		4
.L_1030:
        /*17e8*/ 	.byte	0x04, 0x12
        /*17ea*/ 	.short	(.L_1032 - .L_1031)
	.align		4
.L_1031:
        /*17ec*/ 	.word	index@(_ZN5flash24flash_fwd_splitkv_kernelI23Flash_fwd_kernel_traitsILi32ELi64ELi128ELi4ELb0ELb0EN7cutlass6half_tE19Flash_kernel_traitsILi32ELi64ELi128ELi4ES3_EELb0ELb0ELb1ELb0ELb0ELb0ELb1ELb1EEEvNS_16Flash_fwd_paramsE)
        /*17f0*/ 	.word	0x00000000


	//----- nvinfo : EIATTR_MIN_STACK_SIZE
	.align		4
.L_1032:
        /*17f4*/ 	.byte	0x04, 0x12
        /*17f6*/ 	.short	(.L_1034 - .L_1033)
	.align		4
.L_1033:
        /*17f8*/ 	.word	index@(_ZN5flash24flash_fwd_splitkv_kernelI23Flash_fwd_kernel_traitsILi32ELi64ELi128ELi4ELb0ELb0EN7cutlass6half_tE19Flash_kernel_traitsILi32ELi64ELi128ELi4ES3_EELb0ELb0ELb1ELb0ELb0ELb1ELb1ELb1EEEvNS_16Flash_fwd_paramsE)
        /*17fc*/ 	.word	0x00000000


	//----- nvinfo : EIATTR_MIN_STACK_SIZE
	.align		4
.L_1034:
        /*1800*/ 	.byte	0x04, 0x12
        /*1802*/ 	.short	(.L_1036 - .L_1035)
	.align		4
.L_1035:
        /*1804*/ 	.word	index@(_ZN5flash24flash_fwd_splitkv_kernelI23Flash_fwd_kernel_traitsILi32ELi64ELi128ELi4ELb0ELb0EN7cutlass6half_tE19Flash_kernel_traitsILi32ELi64ELi128ELi4ES3_EELb0ELb1ELb0ELb0ELb1ELb0ELb0ELb0EEEvNS_16Flash_fwd_paramsE)
        /*1808*/ 	.word	0x00000000


	//----- nvinfo : EIATTR_MIN_STACK_SIZE
	.align		4
.L_1036:
        /*180c*/ 	.byte	0x04, 0x12
        /*180e*/ 	.short	(.L_1038 - .L_1037)
	.align		4
.L_1037:
        /*1810*/ 	.word	index@(_ZN5flash24flash_fwd_splitkv_kernelI23Flash_fwd_kernel_traitsILi32ELi64ELi128ELi4ELb0ELb0EN7cutlass6half_tE19Flash_kernel_traitsILi32ELi64ELi128ELi4ES3_EELb0ELb1ELb0ELb0ELb1ELb1ELb0ELb0EEEvNS_16Flash_fwd_paramsE)
        /*1814*/ 	.word	0x00000000


	//----- nvinfo : EIATTR_MIN_STACK_SIZE
	.align		4
.L_1038:
        /*1818*/ 	.byte	0x04, 0x12
        /*181a*/ 	.short	(.L_1040 - .L_1039)
	.align		4
.L_1039:
        /*181c*/ 	.word	index@(_ZN5flash24flash_fwd_splitkv_kernelI23Flash_fwd_kernel_traitsILi32ELi64ELi128ELi4ELb0ELb0EN7cutlass6half_tE19Flash_kernel_traitsILi32ELi64ELi128ELi4ES3_EELb0ELb1ELb1ELb0ELb0ELb0ELb0ELb0EEEvNS_16Flash_fwd_paramsE)
        /*1820*/ 	.word	0x00000000


	//----- nvinfo : EIATTR_MIN_STACK_SIZE
	.align		4
.L_1040:
        /*1824*/ 	.byte	0x04, 0x12
        /*1826*/ 	.short	(.L_1042 - .L_1041)
	.align		4
.L_1041:
        /*1828*/ 	.word	index@(_ZN5flash24flash_fwd_splitkv_kernelI23Flash_fwd_kernel_traitsILi32ELi64ELi128ELi4ELb0ELb0EN7cutlass6half_tE19Flash_kernel_traitsILi32ELi64ELi128ELi4ES3_EELb0ELb1ELb1ELb0ELb0ELb1ELb0ELb0EEEvNS_16Flash_fwd_paramsE)
        /*182c*/ 	.word	0x00000000


	//----- nvinfo : EIATTR_MIN_STACK_SIZE
	.align		4
.L_1042:
        /*1830*/ 	.byte	0x04, 0x12
        /*1832*/ 	.short	(.L_1044 - .L_1043)
	.align		4
.L_1043:
        /*1834*/ 	.word	index@(_ZN5flash24flash_fwd_splitkv_kernelI23Flash_fwd_kernel_traitsILi32ELi64ELi128ELi4ELb0ELb0EN7cutlass6half_tE19Flash_kernel_traitsILi32ELi64ELi128ELi4ES3_EELb0ELb1ELb0ELb0ELb1ELb0ELb0ELb1EEEvNS_16Flash_fwd_paramsE)
        /*1838*/ 	.word	0x00000000


	//----- nvinfo : EIATTR_MIN_STACK_SIZE
	.align		4
.L_1044:
        /*183c*/ 	.byte	0x04, 0x12
        /*183e*/ 	.short	(.L_1046 - .L_1045)
	.align		4
.L_1045:
        /*1840*/ 	.word	index@(_ZN5flash24flash_fwd_splitkv_kernelI23Flash_fwd_kernel_traitsILi32ELi64ELi128ELi4ELb0ELb0EN7cutlass6half_tE19Flash_kernel_traitsILi32ELi64ELi128ELi4ES3_EELb0ELb1ELb0ELb0ELb1ELb1ELb0ELb1EEEvNS_16Flash_fwd_paramsE)
        /*1844*/ 	.word	0x00000000


	//----- nvinfo : EIATTR_MIN_STACK_SIZE
	.align		4
.L_1046:
        /*1848*/ 	.byte	0x04, 0x12
        /*184a*/ 	.short	(.L_1048 - .L_1047)
	.align		4
.L_1047:
        /*184c*/ 	.word	index@(_ZN5flash24flash_fwd_splitkv_kernelI23Flash_fwd_kernel_traitsILi32ELi64ELi128ELi4ELb0ELb0EN7cutlass6half_tE19Flash_kernel_traitsILi32ELi64ELi128ELi4ES3_EELb0ELb1ELb1ELb0ELb0ELb0ELb0ELb1EEEvNS_16Flash_fwd_paramsE)
        /*1850*/ 	.word	0x00000000


	//----- nvinfo : EIATTR_MIN_STACK_SIZE
	.align		4
.L_1048:
        /*1854*/ 	.byte	0x04, 0x12
        /*1856*/ 	.short	(.L_1050 - .L_1049)
	.align		4
.L_1049:
        /*1858*/ 	.word	index@(_ZN5flash24flash_fwd_splitkv_kernelI23Flash_fwd_kernel_traitsILi32ELi64ELi128ELi4ELb0ELb0EN7cutlass6half_tE19Flash_kernel_traitsILi32ELi64ELi128ELi4ES3_EELb0ELb1ELb1ELb0ELb0ELb1ELb0ELb1EEEvNS_16Flash_fwd_paramsE)
        /*185c*/ 	.word	0x00000000


	//----- nvinfo : EIATTR_MIN_STACK_SIZE
	.align		4
.L_1050:
        /*1860*/ 	.byte	0x04, 0x12
        /*1862*/ 	.short	(.L_1052 - .L_1051)
	.align		4
.L_1051:
        /*1864*/ 	.word	index@(_ZN5flash24flash_fwd_splitkv_kernelI23Flash_fwd_kernel_traitsILi32ELi64ELi128ELi4ELb0ELb0EN7cutlass6half_tE19Flash_kernel_traitsILi32ELi64ELi128ELi4ES3_EELb0ELb1ELb0ELb0ELb1ELb0ELb1ELb0EEEvNS_16Flash_fwd_paramsE)
        /*1868*/ 	.word	0x00000000


	//----- nvinfo : EIATTR_MIN_STACK_SIZE
	.align		4
.L_1052:
        /*186c*/ 	.byte	0x04, 0x12
        /*186e*/ 	.short	(.L_1054 - .L_1053)
	.align		4
.L_1053:
        /*1870*/ 	.word	index@(_ZN5flash24flash_fwd_splitkv_kernelI23Flash_fwd_kernel_traitsILi32ELi64ELi128ELi4ELb0ELb0EN7cutlass6half_tE19Flash_kernel_traitsILi32ELi64ELi128ELi4ES3_EELb0ELb1ELb0ELb0ELb1ELb1ELb1ELb0EEEvNS_16Flash_fwd_paramsE)
        /*1874*/ 	.word	0x00000000


	//----- nvinfo : EIATTR_MIN_STACK_SIZE
	.align		4
.L_1054:
        /*1878*/ 	.byte	0x04, 0x12
        /*187a*/ 	.short	(.L_1056 - .L_1055)
	.align		4
.L_1055:
        /*187c*/ 	.word	index@(_ZN5flash24flash_fwd_splitkv_kernelI23Flash_fwd_kernel_traitsILi32ELi64ELi128ELi4ELb0ELb0EN7cutlass6half_tE19Flash_kernel_traitsILi32ELi64ELi128ELi4ES3_EELb0ELb1ELb1ELb0ELb0ELb0ELb1ELb0EEEvNS_16Flash_fwd_paramsE)
        /*1880*/ 	.word	0x00000000


	//----- nvinfo : EIATTR_MIN_STACK_SIZE
	.align		4
.L_1056:
        /*1884*/ 	.byte	0x04, 0x12
        /*1886*/ 	.short	(.L_1058 - .L_1057)
	.align		4
.L_1057:
        /*1888*/ 	.word	index@(_ZN5flash24flash_fwd_splitkv_kernelI23Flash_fwd_kernel_traitsILi32ELi64ELi128ELi4ELb0ELb0EN7cutlass6half_tE19Flash_kernel_traitsILi32ELi64ELi128ELi4ES3_EELb0ELb1ELb1ELb0ELb0ELb1ELb1ELb0EEEvNS_16Flash_fwd_paramsE)
        /*188c*/ 	.word	0x00000000


	//----- nvinfo : EIATTR_MIN_STACK_SIZE
	.align		4
.L_1058:
        /*1890*/ 	.byte	0x04, 0x12
        /*1892*/ 	.short	(.L_1060 - .L_1059)
	.align		4
.L_1059:
        /*1894*/ 	.word	index@(_ZN5flash24flash_fwd_splitkv_kernelI23Flash_fwd_kernel_traitsILi32ELi64ELi128ELi4ELb0ELb0EN7cutlass6half_tE19Flash_kernel_traitsILi32ELi64ELi128ELi4ES3_EELb0ELb1ELb0ELb0ELb1ELb0ELb1ELb1EEEvNS_16Flash_fwd_paramsE)
        /*1898*/ 	.word	0x00000000


	//----- nvinfo : EIATTR_MIN_STACK_SIZE
	.align		4
.L_1060:
        /*189c*/ 	.byte	0x04, 0x12
        /*189e*/ 	.short	(.L_1062 - .L_1061)
	.align		4
.L_1061:
        /*18a0*/ 	.word	index@(_ZN5flash24flash_fwd_splitkv_kernelI23Flash_fwd_kernel_traitsILi32ELi64ELi128ELi4ELb0ELb0EN7cutlass6half_tE19Flash_kernel_traitsILi32ELi64ELi128ELi4ES3_EELb0ELb1ELb0ELb0ELb1ELb1ELb1ELb1EEEvNS_16Flash_fwd_paramsE)
        /*18a4*/ 	.word	0x00000000


	//----- nvinfo : EIATTR_MIN_STACK_SIZE
	.align		4
.L_1062:
        /*18a8*/ 	.byte	0x04, 0x12
        /*18aa*/ 	.short	(.L_1064 - .L_1063)
	.align		4
.L_1063:
        /*18ac*/ 	.word	index@(_ZN5flash24flash_fwd_splitkv_kernelI23Flash_fwd_kernel_traitsILi32ELi64ELi128ELi4ELb0ELb0EN7cutlass6half_tE19Flash_kernel_traitsILi32ELi64ELi128ELi4ES3_EELb0ELb1ELb1ELb0ELb0ELb0ELb1ELb1EEEvNS_16Flash_fwd_paramsE)
        /*18b0*/ 	.word	0x00000000


	//----- nvinfo : EIATTR_MIN_STACK_SIZE
	.align		4
.L_1064:
        /*18b4*/ 	.byte	0x04, 0x12
        /*18b6*/ 	.short	(.L_1066 - .L_1065)
	.align		4
.L_1065:
        /*18b8*/ 	.word	index@(_ZN5flash24flash_fwd_splitkv_kernelI23Flash_fwd_kernel_traitsILi32ELi64ELi128ELi4ELb0ELb0EN7cutlass6half_tE19Flash_kernel_traitsILi32ELi64ELi128ELi4ES3_EELb0ELb1ELb1ELb0ELb0ELb1ELb1ELb1EEEvNS_16Flash_fwd_paramsE)
        /*18bc*/ 	.word	0x00000000
.L_1066:


//--------------------- .nv.compat                --------------------------
	.section	.nv.compat,"",@"SHT_CUDA_COMPAT_INFO"
	.align	4
        /*0000*/ 	.byte	0x02, 0x09, 0x01, 0x00, 0x02, 0x02, 0x01, 0x00, 0x02, 0x05, 0x05, 0x00, 0x03, 0x07, 0x01, 0x01
        /*0010*/ 	.byte	0x02, 0x03, 0x00, 0x00, 0x02, 0x06, 0x01, 0x00, 0x04, 0x0b, 0x08, 0x00, 0x01, 0x00, 0x00, 0x00
        /*0020*/ 	.byte	0x00, 0x00, 0x00, 0x00


//--------------------- .nv.info._ZN5flash32flash_fwd_splitkv_combine_kernelI23Flash_fwd_kernel_traitsILi32ELi64ELi256ELi4ELb0ELb0EN7cutlass6half_tE19Flash_kernel_traitsILi32ELi64ELi256ELi4ES3_EELi16ELi7ELb0EEEvNS_16Flash_fwd_paramsE --------------------------
	.section	.nv.info._ZN5flash32flash_fwd_splitkv_combine_kernelI23Flash_fwd_kernel_traitsILi32ELi64ELi256ELi4ELb0ELb0EN7cutlass6half_tE19Flash_kernel_traitsILi32ELi64ELi256ELi4ES3_EELi16ELi7ELb0EEEvNS_16Flash_fwd_paramsE,"",@"SHT_CUDA_INFO"
	.sectionflags	@""
	.align	4


	//----- nvinfo : EIATTR_CUDA_API_VERSION
	.align		4
        /*0000*/ 	.byte	0x04, 0x37
        /*0002*/ 	.short	(.L_1068 - .L_1067)
.L_1067:
        /*0004*/ 	.word	0x00000082


	//----- nvinfo : EIATTR_KPARAM_INFO
	.align		4
.L_1068:
        /*0008*/ 	.byte	0x04, 0x17
        /*000a*/ 	.short	(.L_1070 - .L_1069)
.L_1069:
        /*000c*/ 	.word	0x00000000
        /*0010*/ 	.short	0x0000
        /*0012*/ 	.short	0x0000
        /*0014*/ 	.byte	0x00, 0xf0, 0x41, 0x07


	//----- nvinfo : EIATTR_SPARSE_MMA_MASK
	.align		4
.L_1070:
        /*0018*/ 	.byte	0x03, 0x50
        /*001a*/ 	.short	0x0000


	//----- nvinfo : EIATTR_MAXREG_COUNT
	.align		4
        /*001c*/ 	.byte	0x03, 0x1b
        /*001e*/ 	.short	0x00ff


	//----- nvinfo : EIATTR_NUM_BARRIERS
	.align		4
        /*0020*/ 	.byte	0x02, 0x4c
        /*0022*/ 	.byte	0x01
	.zero		1


	//----- nvinfo : EIATTR_MERCURY_ISA_VERSION
	.align		4
        /*0024*/ 	.byte	0x03, 0x5f
        /*0026*/ 	.short	0x0101


	//----- nvinfo : EIATTR_COOP_GROUP_MASK_REGIDS
	.align		4
        /*0028*/ 	.byte	0x04, 0x29
        /*002a*/ 	.short	(.L_1072 - .L_1071)


	//   ....[0]....
.L_1071:
        /*002c*/ 	.word	0xffffffff


	//   ....[1]....
        /*0030*/ 	.word	0xffffffff


	//   ....[2]....
        /*0034*/ 	.word	0xffffffff


	//   ....[3]....
        /*0038*/ 	.word	0xffffffff


	//   ....[4]....
        /*003c*/ 	.word	0xffffffff


	//   ....[5]....
        /*0040*/ 	.word	0xffffffff


	//----- nvinfo : EIATTR_COOP_GROUP_INSTR_OFFSETS
	.align		4
.L_1072:
        /*0044*/ 	.byte	0x04, 0x28
        /*0046*/ 	.short	(.L_1074 - .L_1073)


	//   ....[0]....
.L_1073:
        /*0048*/ 	.word	0x00002660


	//   ....[1]....
        /*004c*/ 	.word	0x00002710


	//   ....[2]....
        /*0050*/ 	.word	0x00002760


	//   ....[3]....
        /*0054*/ 	.word	0x00002ca0


	//   ....[4]....
        /*0058*/ 	.word	0x00002d70


	//   ....[5]....
        /*005c*/ 	.word	0x00002e30


	//----- nvinfo : EIATTR_VRC_CTA_INIT_COUNT
	.align		4
.L_1074:
        /*0060*/ 	.byte	0x02, 0x4a
	.zero		1
	.zero		1


	//----- nvinfo : EIATTR_EXIT_INSTR_OFFSETS
	.align		4
        /*0064*/ 	.byte	0x04, 0x1c
        /*0066*/ 	.short	(.L_1076 - .L_1075)


	//   ....[0]....
.L_1075:
        /*0068*/ 	.word	0x000052c0


	//   ....[1]....
        /*006c*/ 	.word	0x000055a0


	//   ....[2]....
        /*0070*/ 	.word	0x000057c0


	//----- nvinfo : EIATTR_CRS_STACK_SIZE
	.align		4
.L_1076:
        /*0074*/ 	.byte	0x04, 0x1e
        /*0076*/ 	.short	(.L_1078 - .L_1077)
.L_1077:
        /*0078*/ 	.word	0x00000000


	//----- nvinfo : EIATTR_CBANK_PARAM_SIZE
	.align		4
.L_1078:
        /*007c*/ 	.byte	0x03, 0x19
        /*007e*/ 	.short	0x01d0


	//----- nvinfo : EIATTR_PARAM_CBANK
	.align		4
        /*0080*/ 	.byte	0x04, 0x0a
        /*0082*/ 	.short	(.L_1080 - .L_1079)
	.align		4
.L_1079:
        /*0084*/ 	.word	index@(.nv.constant0._ZN5flash32flash_fwd_splitkv_combine_kernelI23Flash_fwd_kernel_traitsILi32ELi64ELi256ELi4ELb0ELb0EN7cutlass6half_tE19Flash_kernel_traitsILi32ELi64ELi256ELi4ES3_EELi16ELi7ELb0EEEvNS_16Flash_fwd_paramsE)
        /*0088*/ 	.short	0x0380
        /*008a*/ 	.short	0x01d0


	//----- nvinfo : EIATTR_SW_WAR
	.align		4
.L_1080:
        /*008c*/ 	.byte	0x04, 0x36
        /*008e*/ 	.short	(.L_1082 - .L_1081)
.L_1081:
        /*0090*/ 	.word	0x00000008
.L_1082:


//--------------------- .nv.info._ZN5flash32flash_fwd_splitkv_combine_kernelI23Flash_fwd_kernel_traitsILi32ELi64ELi256ELi4ELb0ELb0EN7cutlass6half_tE19Flash_kernel_traitsILi32ELi64ELi256ELi4ES3_EELi16ELi6ELb0EEEvNS_16Flash_fwd_paramsE --------------------------
	.section	.nv.info._ZN5flash32flash_fwd_splitkv_combine_kernelI23Flash_fwd_kernel_traitsILi32ELi64ELi256ELi4ELb0ELb0EN7cutlass6half_tE19Flash_kernel_traitsILi32ELi64ELi256ELi4ES3_EELi16ELi6ELb0EEEvNS_16Flash_fwd_paramsE,"",@"SHT_CUDA_INFO"
	.sectionflags	@""
	.align	4


	//----- nvinfo : EIATTR_CUDA_API_VERSION
	.align		4
        /*0000*/ 	.byte	0x04, 0x37
        /*0002*/ 	.short	(.L_1084 - .L_1083)
.L_1083:
        /*0004*/ 	.word	0x00000082


	//----- nvinfo : EIATTR_KPARAM_INFO
	.align		4
.L_1084:
        /*0008*/ 	.byte	0x04, 0x17
        /*000a*/ 	.short	(.L_1086 - .L_1085)
.L_1085:
        /*000c*/ 	.word	0x00000000
        /*0010*/ 	.short	0x0000
        /*0012*/ 	.short	0x0000
        /*0014*/ 	.byte	0x00, 0xf0, 0x41, 0x07


	//----- nvinfo : EIATTR_SPARSE_MMA_MASK
	.align		4
.L_1086:
        /*0018*/ 	.byte	0x03, 0x50
        /*001a*/ 	.short	0x0000


	//----- nvinfo : EIATTR_MAXREG_COUNT
	.align		4
        /*001c*/ 	.byte	0x03, 0x1b
        /*001e*/ 	.short	0x00ff


	//----- nvinfo : EIATTR_NUM_BARRIERS
	.align		4
        /*0020*/ 	.byte	0x02, 0x4c
        /*0022*/ 	.byte	0x01
	.zero		1


	//----- nvinfo : EIATTR_MERCURY_ISA_VERSION
	.align		4
        /*0024*/ 	.byte	0x03, 0x5f
        /*0026*/ 	.short	0x0101


	//----- nvinfo : EIATTR_COOP_GROUP_MASK_REGIDS
	.align		4
        /*0028*/ 	.byte	0x04, 0x29
        /*002a*/ 	.short	(.L_1088 - .L_1087)


	//   ....[0]....
.L_1087:
        /*002c*/ 	.word	0xffffffff


	//   ....[1]....
        /*0030*/ 	.word	0xffffffff


	//   ....[2]....
        /*0034*/ 	.word	0xffffffff


	//   ....[3]....
        /*0038*/ 	.word	0xffffffff


	//   ....[4]....
        /*003c*/ 	.word	0xffffffff


	//   ....[5]....
        /*0040*/ 	.word	0xffffffff


	//----- nvinfo : EIATTR_COOP_GROUP_INSTR_OFFSETS
	.align		4
.L_1088:
        /*0044*/ 	.byte	0x04, 0x28
        /*0046*/ 	.short	(.L_1090 - .L_1089)


	//   ....[0]....
.L_1089:
        /*0048*/ 	.word	0x00001ef0


	//   ....[1]....
        /*004c*/ 	.word	0x00001f80


	//   ....[2]....
        /*0050*/ 	.word	0x00001fe0


	//   ....[3]....
        /*0054*/ 	.word	0x000022f0


	//   ....[4]....
        /*0058*/ 	.word	0x00002360


	//   ....[5]....
        /*005c*/ 	.word	0x000024a0


	//----- nvinfo : EIATTR_VRC_CTA_INIT_COUNT
	.align		4
.L_1090:
        /*0060*/ 	.byte	0x02, 0x4a
	.zero		1
	.zero		1


	//----- nvinfo : EIATTR_EXIT_INSTR_OFFSETS
	.align		4
        /*0064*/ 	.byte	0x04, 0x1c
        /*0066*/ 	.short	(.L_1092 - .L_1091)


	//   ....[0]....
.L_1091:
        /*0068*/ 	.word	0x00004520


	//   ....[1]....
        /*006c*/ 	.word	0x00004800


	//   ....[2]....
        /*0070*/ 	.word	0x00004a20


	//----- nvinfo : EIATTR_CRS_STACK_SIZE
	.align		4
.L_1092:
        /*0074*/ 	.byte	0x04, 0x1e
        /*0076*/ 	.short	(.L_1094 - .L_1093)
.L_1093:
        /*0078*/ 	.word	0x00000000


	//----- nvinfo : EIATTR_CBANK_PARAM_SIZE
	.align		4
.L_1094:
        /*007c*/ 	.byte	0x03, 0x19
        /*007e*/ 	.short	0x01d0


	//----- nvinfo : EIATTR_PARAM_CBANK
	.align		4
        /*0080*/ 	.byte	0x04, 0x0a
        /*0082*/ 	.short	(.L_1096 - .L_1095)
	.align		4
.L_1095:
        /*0084*/ 	.word	index@(.nv.constant0._ZN5flash32flash_fwd_splitkv_combine_kernelI23Flash_fwd_kernel_traitsILi32ELi64ELi256ELi4ELb0ELb0EN7cutlass6half_tE19Flash_kernel_traitsILi32ELi64ELi256ELi4ES3_EELi16ELi6ELb0EEEvNS_16Flash_fwd_paramsE)
        /*0088*/ 	.short	0x0380
        /*008a*/ 	.short	0x01d0


	//----- nvinfo : EIATTR_SW_WAR
	.align		4
.L_1096:
        /*008c*/ 	.byte	0x04, 0x36
        /*008e*/ 	.short	(.L_1098 - .L_1097)
.L_1097:
        /*0090*/ 	.word	0x00000008
.L_1098:


//--------------------- .nv.info._ZN5flash32flash_fwd_splitkv_combine_kernelI23Flash_fwd_kernel_traitsILi32ELi64ELi256ELi4ELb0ELb0EN7cutlass6half_tE19Flash_kernel_traitsILi32ELi64ELi256ELi4ES3_EELi16ELi5ELb0EEEvNS_16Flash_fwd_paramsE --------------------------
	.section	.nv.info._ZN5flash32flash_fwd_splitkv_combine_kernelI23Flash_fwd_kernel_traitsILi32ELi64ELi256ELi4ELb0ELb0EN7cutlass6half_tE19Flash_kernel_traitsILi32ELi64ELi256ELi4ES3_EELi16ELi5ELb0EEEvNS_16Flash_fwd_paramsE,"",@"SHT_CUDA_INFO"
	.sectionflags	@""
	.align	4


	//----- nvinfo : EIATTR_CUDA_API_VERSION
	.align		4
        /*0000*/ 	.byte	0x04, 0x37
        /*0002*/ 	.short	(.L_1100 - .L_1099)
.L_1099:
        /*0004*/ 	.word	0x00000082


	//----- nvinfo : EIATTR_KPARAM_INFO
	.align		4
.L_1100:
        /*0008*/ 	.byte	0x04, 0x17
        /*000a*/ 	.short	(.L_1102 - .L_1101)
.L_1101:
        /*000c*/ 	.word	0x00000000
        /*0010*/ 	.short	0x0000
        /*0012*/ 	.short	0x0000
        /*0014*/ 	.byte	0x00, 0xf0, 0x41, 0x07


	//----- nvinfo : EIATTR_SPARSE_MMA_MASK
	.align		4
.L_1102:
        /*0018*/ 	.byte	0x03, 0x50
        /*001a*/ 	.short	0x0000


	//----- nvinfo : EIATTR_MAXREG_COUNT
	.align		4
        /*001c*/ 	.byte	0x03, 0x1b
        /*001e*/ 	.short	0x00ff


	//----- nvinfo : EIATTR_NUM_BARRIERS
	.align		4
        /*0020*/ 	.byte	0x02, 0x4c
        /*0022*/ 	.byte	0x01
	.zero		1


	//----- nvinfo : EIATTR_MERCURY_ISA_VERSION
	.align		4
        /*0024*/ 	.byte	0x03, 0x5f
        /*0026*/ 	.short	0x0101


	//----- nvinfo : EIATTR_COOP_GROUP_MASK_REGIDS
	.align		4
        /*0028*/ 	.byte	0x04, 0x29
        /*002a*/ 	.short	(.L_1104 - .L_1103)


	//   ....[0]....
.L_1103:
        /*002c*/ 	.word	0xffffffff


	//   ....[1]....
        /*0030*/ 	.word	0xffffffff


	//   ....[2]....
        /*0034*/ 	.word	0xffffffff


	//   ....[3]....
        /*0038*/ 	.word	0xffffffff


	//   ....[4]....
        /*003c*/ 	.word	0xffffffff


	//   ....[5]....
        /*0040*/ 	.word	0xffffffff


	//----- nvinfo : EIATTR_COOP_GROUP_INSTR_OFFSETS
	.align		4
.L_1104:
        /*0044*/ 	.byte	0x04, 0x28
        /*0046*/ 	.short	(.L_1106 - .L_1105)


	//   ....[0]....
.L_1105:
        /*0048*/ 	.word	0x00001d10


	//   ....[1]....
        /*004c*/ 	.word	0x00001da0


	//   ....[2]....
        /*0050*/ 	.word	0x00001e30


	//   ....[3]....
        /*0054*/ 	.word	0x00002010


	//   ....[4]....
        /*0058*/ 	.word	0x000020b0


	//   ....[5]....
        /*005c*/ 	.word	0x000021d0


	//----- nvinfo : EIATTR_VRC_CTA_INIT_COUNT
	.align		4
.L_1106:
        /*0060*/ 	.byte	0x02, 0x4a
	.zero		1
	.zero		1


	//----- nvinfo : EIATTR_EXIT_INSTR_OFFSETS
	.align		4
        /*0064*/ 	.byte	0x04, 0x1c
        /*0066*/ 	.short	(.L_1108 - .L_1107)


	//   ....[0]....
.L_1107:
        /*0068*/ 	.word	0x00004080


	//   ....[1]....
        /*006c*/ 	.word	0x00004360


	//   ....[2]....
        /*0070*/ 	.word	0x00004580


	//----- nvinfo : EIATTR_CRS_STACK_SIZE
	.align		4
.L_1108:
        /*0074*/ 	.byte	0x04, 0x1e
        /*0076*/ 	.short	(.L_1110 - .L_1109)
.L_1109:
        /*0078*/ 	.word	0x00000000


	//----- nvinfo : EIATTR_CBANK_PARAM_SIZE
	.align		4
.L_1110:
        /*007c*/ 	.byte	0x03, 0x19
        /*007e*/ 	.short	0x01d0


	//----- nvinfo : EIATTR_PARAM_CBANK
	.align		4
        /*0080*/ 	.byte	0x04, 0x0a
        /*0082*/ 	.short	(.L_1112 - .L_1111)
	.align		4
.L_1111:
        /*0084*/ 	.word	index@(.nv.constant0._ZN5flash32flash_fwd_splitkv_combine_kernelI23Flash_fwd_kernel_traitsILi32ELi64ELi256ELi4ELb0ELb0EN7cutlass6half_tE19Flash_kernel_traitsILi32ELi64ELi256ELi4ES3_EELi16ELi5ELb0EEEvNS_16Flash_fwd_paramsE)
        /*0088*/ 	.short	0x0380
        /*008a*/ 	.short	0x01d0


	//----- nvinfo : EIATTR_SW_WAR
	.align		4
.L_1112:
        /*008c*/ 	.byte	0x04, 0x36
        /*008e*/ 	.short	(.L_1114 - .L_1113)
.L_1113:
        /*0090*/ 	.word	0x00000008
.L_1114:


//--------------------- .nv.info._ZN5flash32flash_fwd_splitkv_combine_kernelI23Flash_fwd_kernel_traitsILi32ELi64ELi256ELi4ELb0ELb0EN7cutlass6half_tE19Flash_kernel_traitsILi32ELi64ELi256ELi4ES3_EELi16ELi4ELb0EEEvNS_16Flash_fwd_paramsE --------------------------
	.section	.nv.info._ZN5flash32flash_fwd_splitkv_combine_kernelI23Flash_fwd_kernel_traitsILi32ELi64ELi256ELi4ELb0ELb0EN7cutlass6half_tE19Flash_kernel_traitsILi32ELi64ELi256ELi4ES3_EELi16ELi4ELb0EEEvNS_16Flash_fwd_paramsE,"",@"SHT_CUDA_INFO"
	.sectionflags	@""
	.align	4


	//----- nvinfo : EIATTR_CUDA_API_VERSION
	.align		4
        /*0000*/ 	.byte	0x04, 0x37
        /*0002*/ 	.short	(.L_1116 - .L_1115)
.L_1115:
        /*0004*/ 	.word	0x00000082


	//----- nvinfo : EIATTR_KPARAM_INFO
	.align		4
.L_1116:
        /*0008*/ 	.byte	0x04, 0x17
        /*000a*/ 	.short	(.L_1118 - .L_1117)
.L_1117:
        /*000c*/ 	.word	0x00000000
        /*0010*/ 	.short	0x0000
        /*0012*/ 	.short	0x0000
        /*0014*/ 	.byte	0x00, 0xf0, 0x41, 0x07


	//----- nvinfo : EIATTR_SPARSE_MMA_MASK
	.align		4
.L_1118:
        /*0018*/ 	.byte	0x03, 0x50
        /*001a*/ 	.short	0x0000


	//----- nvinfo : EIATTR_MAXREG_COUNT
	.align		4
        /*001c*/ 	.byte	0x03, 0x1b
        /*001e*/ 	.short	0x00ff


	//----- nvinfo : EIATTR_NUM_BARRIERS
	.align		4
        /*0020*/ 	.byte	0x02, 0x4c
        /*0022*/ 	.byte	0x01
	.zero		1


	//----- nvinfo : EIATTR_MERCURY_ISA_VERSION
	.align		4
        /*0024*/ 	.byte	0x03, 0x5f
        /*0026*/ 	.short	0x0101


	//----- nvinfo : EIATTR_COOP_GROUP_MASK_REGIDS
	.align		4
        /*0028*/ 	.byte	0x04, 0x29
        /*002a*/ 	.short	(.L_1120 - .L_1119)


	//   ....[0]....
.L_1119:
        /*002c*/ 	.word	0xffffffff


	//   ....[1]....
        /*0030*/ 	.word	0xffffffff


	//   ....[2]....
        /*0034*/ 	.word	0xffffffff


	//   ....[3]....
        /*0038*/ 	.word	0xffffffff


	//   ....[4]....
        /*003c*/ 	.word	0xffffffff


	//   ....[5]....
        /*0040*/ 	.word	0xffffffff


	//----- nvinfo : EIATTR_COOP_GROUP_INSTR_OFFSETS
	.align		4
.L_1120:
        /*0044*/ 	.byte	0x04, 0x28
        /*0046*/ 	.short	(.L_1122 - .L_1121)


	//   ....[0]....
.L_1121:
        /*0048*/ 	.word	0x00001a90


	//   ....[1]....
        /*004c*/ 	.word	0x00001ac0


	//   ....[2]....
        /*0050*/ 	.word	0x00001b00


	//   ....[3]....
        /*0054*/ 	.word	0x00001c90


	//   ....[4]....
        /*0058*/ 	.word	0x00001d00


	//   ....[5]....
        /*005c*/ 	.word	0x00001e20


	//----- nvinfo : EIATTR_VRC_CTA_INIT_COUNT
	.align		4
.L_1122:
        /*0060*/ 	.byte	0x02, 0x4a
	.zero		1
	.zero		1


	//----- nvinfo : EIATTR_EXIT_INSTR_OFFSETS
	.align		4
        /*0064*/ 	.byte	0x04, 0x1c
        /*0066*/ 	.short	(.L_1124 - .L_1123)


	//   ....[0]....
.L_1123:
        /*0068*/ 	.word	0x00003c60


	//   ....[1]....
        /*006c*/ 	.word	0x00003f40


	//   ....[2]....
        /*0070*/ 	.word	0x00004160


	//----- nvinfo : EIATTR_CRS_STACK_SIZE
	.align		4
.L_1124:
        /*0074*/ 	.byte	0x04, 0x1e
        /*0076*/ 	.short	(.L_1126 - .L_1125)
.L_1125:
        /*0078*/ 	.word	0x00000000


	//----- nvinfo : EIATTR_CBANK_PARAM_SIZE
	.align		4
.L_1126:
        /*007c*/ 	.byte	0x03, 0x19
        /*007e*/ 	.short	0x01d0


	//----- nvinfo : EIATTR_PARAM_CBANK
	.align		4
        /*0080*/ 	.byte	0x04, 0x0a
        /*0082*/ 	.short	(.L_1128 - .L_1127)
	.align		4
.L_1127:
        /*0084*/ 	.word	index@(.nv.constant0._ZN5flash32flash_fwd_splitkv_combine_kernelI23Flash_fwd_kernel_traitsILi32ELi64ELi256ELi4ELb0ELb0EN7cutlass6half_tE19Flash_kernel_traitsILi32ELi64ELi256ELi4ES3_EELi16ELi4ELb0EEEvNS_16Flash_fwd_paramsE)
        /*0088*/ 	.short	0x0380
        /*008a*/ 	.short	0x01d0


	//----- nvinfo : EIATTR_SW_WAR
	.align		4
.L_1128:
        /*008c*/ 	.byte	0x04, 0x36
        /*008e*/ 	.short	(.L_1130 - .L_1129)
.L_1129:
        /*0090*/ 	.word	0x00000008
.L_1130:


//--------------------- .nv.info._ZN5flash32flash_fwd_splitkv_combine_kernelI23Flash_fwd_kernel_traitsILi32ELi64ELi256ELi4ELb0ELb0EN7cutlass6half_tE19Flash_kernel_traitsILi32ELi64ELi256ELi4ES3_EELi16ELi3ELb0EEEvNS_16Flash_fwd_paramsE --------------------------
	.section	.nv.info._ZN5flash32flash_fwd_splitkv_combine_kernelI23Flash_fwd_kernel_traitsILi32ELi64ELi256ELi4ELb0ELb0EN7cutlass6half_tE19Flash_kernel_traitsILi32ELi64ELi256ELi4ES3_EELi16ELi3ELb0EEEvNS_16Flash_fwd_paramsE,"",@"SHT_CUDA_INFO"
	.sectionflags	@""
	.align	4


	//----- nvinfo : EIATTR_CUDA_API_VERSION
	.align		4
        /*0000*/ 	.byte	0x04, 0x37
        /*0002*/ 	.short	(.L_1132 - .L_1131)
.L_1131:
        /*0004*/ 	.word	0x00000082


	//----- nvinfo : EIATTR_KPARAM_INFO
	.align		4
.L_1132:
        /*0008*/ 	.byte	0x04, 0x17
        /*000a*/ 	.short	(.L_1134 - .L_1133)
.L_1133:
        /*000c*/ 	.word	0x00000000
        /*0010*/ 	.short	0x0000
        /*0012*/ 	.short	0x0000
        /*0014*/ 	.byte	0x00, 0xf0, 0x41, 0x07


	//----- nvinfo : EIATTR_SPARSE_MMA_MASK
	.align		4
.L_1134:
        /*0018*/ 	.byte	0x03, 0x50
        /*001a*/ 	.short	0x0000


	//----- nvinfo : EIATTR_MAXREG_COUNT
	.align		4
        /*001c*/ 	.byte	0x03, 0x1b
        /*001e*/ 	.short	0x00ff


	//----- nvinfo : EIATTR_NUM_BARRIERS
	.align		4
        /*0020*/ 	.byte	0x02, 0x4c
        /*0022*/ 	.byte	0x01
	.zero		1


	//----- nvinfo : EIATTR_MERCURY_ISA_VERSION
	.align		4
        /*0024*/ 	.byte	0x03, 0x5f
        /*0026*/ 	.short	0x0101


	//----- nvinfo : EIATTR_COOP_GROUP_MASK_REGIDS
	.align		4
        /*0028*/ 	.byte	0x04, 0x29
        /*002a*/ 	.short	(.L_1136 - .L_1135)


	//   ....[0]....
.L_1135:
        /*002c*/ 	.word	0xffffffff


	//   ....[1]....
        /*0030*/ 	.word	0xffffffff


	//   ....[2]....
        /*0034*/ 	.word	0xffffffff


	//   ....[3]....
        /*0038*/ 	.word	0xffffffff


	//   ....[4]....
        /*003c*/ 	.word	0xffffffff


	//   ....[5]....
        /*0040*/ 	.word	0xffffffff


	//----- nvinfo : EIATTR_COOP_GROUP_INSTR_OFFSETS
	.align		4
.L_1136:
        /*0044*/ 	.byte	0x04, 0x28
        /*0046*/ 	.short	(.L_1138 - .L_1137)


	//   ....[0]....
.L_1137:
        /*0048*/ 	.word	0x00001b20


	//   ....[1]....
        /*004c*/ 	.word	0x00001b80


	//   ....[2]....
        /*0050*/ 	.word	0x00001bb0


	//   ....[3]....
        /*0054*/ 	.word	0x00001c50


	//   ....[4]....
        /*0058*/ 	.word	0x00001c90


	//   ....[5]....
        /*005c*/ 	.word	0x00001d60


	//----- nvinfo : EIATTR_VRC_CTA_INIT_COUNT
	.align		4
.L_1138:
        /*0060*/ 	.byte	0x02, 0x4a
	.zero		1
	.zero		1


	//----- nvinfo : EIATTR_EXIT_INSTR_OFFSETS
	.align		4
        /*0064*/ 	.byte	0x04, 0x1c
        /*0066*/ 	.short	(.L_1140 - .L_1139)


	//   ....[0]....
.L_1139:
        /*0068*/ 	.word	0x00003b00


	//   ....[1]....
        /*006c*/ 	.word	0x00003de0


	//   ....[2]....
        /*0070*/ 	.word	0x00004000


	//----- nvinfo : EIATTR_CRS_STACK_SIZE
	.align		4
.L_1140:
        /*0074*/ 	.byte	0x04, 0x1e
        /*0076*/ 	.short	(.L_1142 - .L_1141)
.L_1141:
        /*0078*/ 	.word	0x00000000


	//----- nvinfo : EIATTR_CBANK_PARAM_SIZE
	.align		4
.L_1142:
        /*007c*/ 	.byte	0x03, 0x19
        /*007e*/ 	.short	0x01d0


	//----- nvinfo : EIATTR_PARAM_CBANK
	.align		4
        /*0080*/ 	.byte	0x04, 0x0a
        /*0082*/ 	.short	(.L_1144 - .L_1143)
	.align		4
.L_1143:
        /*0084*/ 	.word	index@(.nv.constant0._ZN5flash32flash_fwd_splitkv_combine_kernelI23Flash_fwd_kernel_traitsILi32ELi64ELi256ELi4ELb0ELb0EN7cutlass6half_tE19Flash_kernel_traitsILi32ELi64ELi256ELi4ES3_EELi16ELi3ELb0EEEvNS_16Flash_fwd_paramsE)
        /*0088*/ 	.short	0x0380
        /*008a*/ 	.short	0x01d0


	//----- nvinfo : EIATTR_SW_WAR
	.align		4
.L_1144:
        /*008c*/ 	.byte	0x04, 0x36
        /*008e*/ 	.short	(.L_1146 - .L_1145)
.L_1145:
        /*0090*/ 	.word	0x00000008
.L_1146:


//--------------------- .nv.info._ZN5flash32flash_fwd_splitkv_combine_kernelI23Flash_fwd_kernel_traitsILi32ELi64ELi256ELi4ELb0ELb0EN7cutlass6half_tE19Flash_kernel_traitsILi32ELi64ELi256ELi4ES3_EELi16ELi2ELb0EEEvNS_16Flash_fwd_paramsE --------------------------
	.section	.nv.info._ZN5flash32flash_fwd_splitkv_combine_kernelI23Flash_fwd_kernel_traitsILi32ELi64ELi256ELi4ELb0ELb0EN7cutlass6half_tE19Flash_kernel_traitsILi32ELi64ELi256ELi4ES3_EELi16ELi2ELb0EEEvNS_16Flash_fwd_paramsE,"",@"SHT_CUDA_INFO"
	.sectionflags	@""
	.align	4


	//----- nvinfo : EIATTR_CUDA_API_VERSION
	.align		4
        /*0000*/ 	.byte	0x04, 0x37
        /*0002*/ 	.short	(.L_1148 - .L_1147)
.L_1147:
        /*0004*/ 	.word	0x00000082


	//----- nvinfo : EIATTR_KPARAM_INFO
	.align		4
.L_1148:
        /*0008*/ 	.byte	0x04, 0x17
        /*000a*/ 	.short	(.L_1150 - .L_1149)
.L_1149:
        /*000c*/ 	.word	0x00000000
        /*0010*/ 	.short	0x0000
        /*0012*/ 	.short	0x0000
        /*0014*/ 	.byte	0x00, 0xf0, 0x41, 0x07


	//----- nvinfo : EIATTR_SPARSE_MMA_MASK
	.align		4
.L_1150:
        /*0018*/ 	.byte	0x03, 0x50
        /*001a*/ 	.short	0x0000


	//----- nvinfo : EIATTR_MAXREG_COUNT
	.align		4
        /*001c*/ 	.byte	0x03, 0x1b
        /*001e*/ 	.short	0x00ff


	//----- nvinfo : EIATTR_NUM_BARRIERS
	.align		4
        /*0020*/ 	.byte	0x02, 0x4c
        /*0022*/ 	.byte	0x01
	.zero		1


	//----- nvinfo : EIATTR_MERCURY_ISA_VERSION
	.align		4
        /*0024*/ 	.byte	0x03, 0x5f
        /*0026*/ 	.short	0x0101


	//----- nvinfo : EIATTR_COOP_GROUP_MASK_REGIDS
	.align		4
        /*0028*/ 	.byte	0x04, 0x29
        /*002a*/ 	.short	(.L_1152 - .L_1151)


	//   ....[0]....
.L_1151:
        /*002c*/ 	.word	0xffffffff


	//   ....[1]....
        /*0030*/ 	.word	0xffffffff


	//   ....[2]....
        /*0034*/ 	.word	0xffffffff


	//   ....[3]....
        /*0038*/ 	.word	0xffffffff


	//----- nvinfo : EIATTR_COOP_GROUP_INSTR_OFFSETS
	.align		4
.L_1152:
        /*003c*/ 	.byte	0x04, 0x28
        /*003e*/ 	.short	(.L_1154 - .L_1153)


	//   ....[0]....
.L_1153:
        /*0040*/ 	.word	0x00001ad0


	//   ....[1]....
        /*0044*/ 	.word	0x00001b10


	//   ....[2]....
        /*0048*/ 	.word	0x00001c50


	//   ....[3]....
        /*004c*/ 	.word	0x00001ce0


	//----- nvinfo : EIATTR_VRC_CTA_INIT_COUNT
	.align		4
.L_1154:
        /*0050*/ 	.byte	0x02, 0x4a
	.zero		1
	.zero		1


	//----- nvinfo : EIATTR_EXIT_INSTR_OFFSETS
	.align		4
        /*0054*/ 	.byte	0x04, 0x1c
        /*0056*/ 	.short	(.L_1156 - .L_1155)


	//   ....[0]....
.L_1155:
        /*0058*/ 	.word	0x00003ab0


	//   ....[1]....
        /*005c*/ 	.word	0x00003d90


	//   ....[2]....
        /*0060*/ 	.word	0x00003fb0


	//----- nvinfo : EIATTR_CRS_STACK_SIZE
	.align		4
.L_1156:
        /*0064*/ 	.byte	0x04, 0x1e
        /*0066*/ 	.short	(.L_1158 - .L_1157)
.L_1157:
        /*0068*/ 	.word	0x00000000


	//----- nvinfo : EIATTR_CBANK_PARAM_SIZE
	.align		4
.L_1158:
        /*006c*/ 	.byte	0x03, 0x19
        /*006e*/ 	.short	0x01d0


	//----- nvinfo : EIATTR_PARAM_CBANK
	.align		4
        /*0070*/ 	.byte	0x04, 0x0a
        /*0072*/ 	.short	(.L_1160 - .L_1159)
	.align		4
.L_1159:
        /*0074*/ 	.word	index@(.nv.constant0._ZN5flash32flash_fwd_splitkv_combine_kernelI23Flash_fwd_kernel_traitsILi32ELi64ELi256ELi4ELb0ELb0EN7cutlass6half_tE19Flash_kernel_traitsILi32ELi64ELi256ELi4ES3_EELi16ELi2ELb0EEEvNS_16Flash_fwd_paramsE)
        /*0078*/ 	.short	0x0380
        /*007a*/ 	.short	0x01d0


	//----- nvinfo : EIATTR_SW_WAR
	.align		4
.L_1160:
        /*007c*/ 	.byte	0x04, 0x36
        /*007e*/ 	.short	(.L_1162 - .L_1161)
.L_1161:
        /*0080*/ 	.word	0x00000008
.L_1162:


//--------------------- .nv.info._ZN5flash32flash_fwd_splitkv_combine_kernelI23Flash_fwd_kernel_traitsILi32ELi64ELi256ELi4ELb0ELb0EN7cutlass6half_tE19Flash_kernel_traitsILi32ELi64ELi256ELi4ES3_EELi16ELi1ELb0EEEvNS_16Flash_fwd_paramsE --------------------------
	.section	.nv.info._ZN5flash32flash_fwd_splitkv_combine_kernelI23Flash_fwd_kernel_traitsILi32ELi64ELi256ELi4ELb0ELb0EN7cutlass6half_tE19Flash_kernel_traitsILi32ELi64ELi256ELi4ES3_EELi16ELi1ELb0EEEvNS_16Flash_fwd_paramsE,"",@"SHT_CUDA_INFO"
	.sectionflags	@""
	.align	4


	//----- nvinfo : EIATTR_CUDA_API_VERSION
	.align		4
        /*0000*/ 	.byte	0x04, 0x37
        /*0002*/ 	.short	(.L_1164 - .L_1163)
.L_1163:
        /*0004*/ 	.word	0x00000082


	//----- nvinfo : EIATTR_KPARAM_INFO
	.align		4
.L_1164:
        /*0008*/ 	.byte	0x04, 0x17
        /*000a*/ 	.short	(.L_1166 - .L_1165)
.L_1165:
        /*000c*/ 	.word	0x00000000
        /*0010*/ 	.short	0x0000
        /*0012*/ 	.short	0x0000
        /*0014*/ 	.byte	0x00, 0xf0, 0x41, 0x07


	//----- nvinfo : EIATTR_SPARSE_MMA_MASK
	.align		4
.L_1166:
        /*0018*/ 	.byte	0x03, 0x50
        /*001a*/ 	.short	0x0000


	//----- nvinfo : EIATTR_MAXREG_COUNT
	.align		4
        /*001c*/ 	.byte	0x03, 0x1b
        /*001e*/ 	.short	0x00ff


	//----- nvinfo : EIATTR_NUM_BARRIERS
	.align		4
        /*0020*/ 	.byte	0x02, 0x4c
        /*0022*/ 	.byte	0x01
	.zero		1


	//----- nvinfo : EIATTR_MERCURY_ISA_VERSION
	.align		4
        /*0024*/ 	.byte	0x03, 0x5f
        /*0026*/ 	.short	0x0101


	//----- nvinfo : EIATTR_COOP_GROUP_MASK_REGIDS
	.align		4
        /*0028*/ 	.byte	0x04, 0x29
        /*002a*/ 	.short	(.L_1168 - .L_1167)


	//   ....[0]....
.L_1167:
        /*002c*/ 	.word	0xffffffff


	//   ....[1]....
        /*0030*/ 	.word	0xffffffff


	//----- nvinfo : EIATTR_COOP_GROUP_INSTR_OFFSETS
	.align		4
.L_1168:
        /*0034*/ 	.byte	0x04, 0x28
        /*0036*/ 	.short	(.L_1170 - .L_1169)


	//   ....[0]....
.L_1169:
        /*0038*/ 	.word	0x00001ba0


	//   ....[1]....
        /*003c*/ 	.word	0x00001db0


	//----- nvinfo : EIATTR_VRC_CTA_INIT_COUNT
	.align		4
.L_1170:
        /*0040*/ 	.byte	0x02, 0x4a
	.zero		1
	.zero		1


	//----- nvinfo : EIATTR_EXIT_INSTR_OFFSETS
	.align		4
        /*0044*/ 	.byte	0x04, 0x1c
        /*0046*/ 	.short	(.L_1172 - .L_1171)


	//   ....[0]....
.L_1171:
        /*0048*/ 	.word	0x00003a70


	//   ....[1]....
        /*004c*/ 	.word	0x00003d50


	//   ....[2]....
        /*0050*/ 	.word	0x00003f70


	//----- nvinfo : EIATTR_CRS_STACK_SIZE
	.align		4
.L_1172:
        /*0054*/ 	.byte	0x04, 0x1e
        /*0056*/ 	.short	(.L_1174 - .L_1173)
.L_1173:
        /*0058*/ 	.word	0x00000000


	//----- nvinfo : EIATTR_CBANK_PARAM_SIZE
	.align		4
.L_1174:
        /*005c*/ 	.byte	0x03, 0x19
        /*005e*/ 	.short	0x01d0


	//----- nvinfo : EIATTR_PARAM_CBANK
	.align		4
        /*0060*/ 	.byte	0x04, 0x0a
        /*0062*/ 	.short	(.L_1176 - .L_1175)
	.align		4
.L_1175:
        /*0064*/ 	.word	index@(.nv.constant0._ZN5flash32flash_fwd_splitkv_combine_kernelI23Flash_fwd_kernel_traitsILi32ELi64ELi256ELi4ELb0ELb0EN7cutlass6half_tE19Flash_kernel_traitsILi32ELi64ELi256ELi4ES3_EELi16ELi1ELb0EEEvNS_16Flash_fwd_paramsE)
        /*0068*/ 	.short	0x0380
        /*006a*/ 	.short	0x01d0


	//----- nvinfo : EIATTR_SW_WAR
	.align		4
.L_1176:
        /*006c*/ 	.byte	0x04, 0x36
        /*006e*/ 	.short	(.L_1178 - .L_1177)
.L_1177:
        /*0070*/ 	.word	0x00000008
.L_1178:


//--------------------- .nv.info._ZN5flash32flash_fwd_splitkv_combine_kernelI23Flash_fwd_kernel_traitsILi32ELi64ELi256ELi4ELb0ELb0EN7cutlass6half_tE19Flash_kernel_traitsILi32ELi64ELi256ELi4ES3_EELi16ELi7ELb1EEEvNS_16Flash_fwd_paramsE --------------------------
	.section	.nv.info._ZN5flash32flash_fwd_splitkv_combine_kernelI23Flash_fwd_kernel_traitsILi32ELi64ELi256ELi4ELb0ELb0EN7cutlass6half_tE19Flash_kernel_traitsILi32ELi64ELi256ELi4ES3_EELi16ELi7ELb1EEEvNS_16Flash_fwd_paramsE,"",@"SHT_CUDA_INFO"
	.sectionflags	@""
	.align	4


	//----- nvinfo : EIATTR_CUDA_API_VERSION
	.align		4
        /*0000*/ 	.byte	0x04, 0x37
        /*0002*/ 	.short	(.L_1180 - .L_1179)
.L_1179:
        /*0004*/ 	.word	0x00000082


	//----- nvinfo : EIATTR_KPARAM_INFO
	.align		4
.L_1180:
        /*0008*/ 	.byte	0x04, 0x17
        /*000a*/ 	.short	(.L_1182 - .L_1181)
.L_1181:
        /*000c*/ 	.word	0x00000000
        /*0010*/ 	.short	0x0000
        /*0012*/ 	.short	0x0000
        /*0014*/ 	.byte	0x00, 0xf0, 0x41, 0x07


	//----- nvinfo : EIATTR_SPARSE_MMA_MASK
	.align		4
.L_1182:
        /*0018*/ 	.byte	0x03, 0x50
        /*001a*/ 	.short	0x0000


	//----- nvinfo : EIATTR_MAXREG_COUNT
	.align		4
        /*001c*/ 	.byte	0x03, 0x1b
        /*001e*/ 	.short	0x00ff


	//----- nvinfo : EIATTR_NUM_BARRIERS
	.align		4
        /*0020*/ 	.byte	0x02, 0x4c
        /*0022*/ 	.byte	0x01
	.zero		1


	//----- nvinfo : EIATTR_MERCURY_ISA_VERSION
	.align		4
        /*0024*/ 	.byte	0x03, 0x5f
        /*0026*/ 	.short	0x0101


	//----- nvinfo : EIATTR_COOP_GROUP_MASK_REGIDS
	.align		4
        /*0028*/ 	.byte	0x04, 0x29
        /*002a*/ 	.short	(.L_1184 - .L_1183)


	//   ....[0]....
.L_1183:
        /*002c*/ 	.word	0xffffffff


	//   ....[1]....
        /*0030*/ 	.word	0xffffffff


	//   ....[2]....
        /*0034*/ 	.word	0xffffffff


	//   ....[3]....
        /*0038*/ 	.word	0xffffffff


	//   ....[4]....
        /*003c*/ 	.word	0xffffffff


	//   ....[5]....
        /*0040*/ 	.word	0xffffffff


	//----- nvinfo : EIATTR_COOP_GROUP_INSTR_OFFSETS
	.align		4
.L_1184:
        /*0044*/ 	.byte	0x04, 0x28
        /*0046*/ 	.short	(.L_1186 - .L_1185)


	//   ....[0]....
.L_1185:
        /*0048*/ 	.word	0x00002660


	//   ....[1]....
        /*004c*/ 	.word	0x000026e0


	//   ....[2]....
        /*0050*/ 	.word	0x00002730


	//   ....[3]....
        /*0054*/ 	.word	0x00002c60


	//   ....[4]....
        /*0058*/ 	.word	0x00002d00


	//   ....[5]....
        /*005c*/ 	.word	0x00002e00


	//----- nvinfo : EIATTR_VRC_CTA_INIT_COUNT
	.align		4
.L_1186:
        /*0060*/ 	.byte	0x02, 0x4a
	.zero		1
	.zero		1


	//----- nvinfo : EIATTR_EXIT_INSTR_OFFSETS
	.align		4
        /*0064*/ 	.byte	0x04, 0x1c
        /*0066*/ 	.short	(.L_1188 - .L_1187)


	//   ....[0]....
.L_1187:
        /*0068*/ 	.word	0x00005e80


	//   ....[1]....
        /*006c*/ 	.word	0x00006360


	//----- nvinfo : EIATTR_CRS_STACK_SIZE
	.align		4
.L_1188:
        /*0070*/ 	.byte	0x04, 0x1e
        /*0072*/ 	.short	(.L_1190 - .L_1189)
.L_1189:
        /*0074*/ 	.word	0x00000000


	//----- nvinfo : EIATTR_CBANK_PARAM_SIZE
	.align		4
.L_1190:
        /*0078*/ 	.byte	0x03, 0x19
        /*007a*/ 	.short	0x01d0


	//----- nvinfo : EIATTR_PARAM_CBANK
	.align		4
        /*007c*/ 	.byte	0x04, 0x0a
        /*007e*/ 	.short	(.L_1192 - .L_1191)
	.align		4
.L_1191:
        /*0080*/ 	.word	index@(.nv.constant0._ZN5flash32flash_fwd_splitkv_combine_kernelI23Flash_fwd_kernel_traitsILi32ELi64ELi256ELi4ELb0ELb0EN7cutlass6half_tE19Flash_kernel_traitsILi32ELi64ELi256ELi4ES3_EELi16ELi7ELb1EEEvNS_16Flash_fwd_paramsE)
        /*0084*/ 	.short	0x0380
        /*0086*/ 	.short	0x01d0


	//----- nvinfo : EIATTR_SW_WAR
	.align		4
.L_1192:
        /*0088*/ 	.byte	0x04, 0x36
        /*008a*/ 	.short	(.L_1194 - .L_1193)
.L_1193:
        /*008c*/ 	.word	0x00000008
.L_1194:


//--------------------- .nv.info._ZN5flash32flash_fwd_splitkv_combine_kernelI23Flash_fwd_kernel_traitsILi32ELi64ELi256ELi4ELb0ELb0EN7cutlass6half_tE19Flash_kernel_traitsILi32ELi64ELi256ELi4ES3_EELi16ELi6ELb1EEEvNS_16Flash_fwd_paramsE --------------------------
	.section	.nv.info._ZN5flash32flash_fwd_splitkv_combine_kernelI23Flash_fwd_kernel_traitsILi32ELi64ELi256ELi4ELb0ELb0EN7cutlass6half_tE19Flash_kernel_traitsILi32ELi64ELi256ELi4ES3_EELi16ELi6ELb1EEEvNS_16Flash_fwd_paramsE,"",@"SHT_CUDA_INFO"
	.sectionflags	@""
	.align	4


	//----- nvinfo : EIATTR_CUDA_API_VERSION
	.align		4
        /*0000*/ 	.byte	0x04, 0x37
        /*0002*/ 	.short	(.L_1196 - .L_1195)
.L_1195:
        /*0004*/ 	.word	0x00000082


	//----- nvinfo : EIATTR_KPARAM_INFO
	.align		4
.L_1196:
        /*0008*/ 	.byte	0x04, 0x17
        /*000a*/ 	.short	(.L_1198 - .L_1197)
.L_1197:
        /*000c*/ 	.word	0x00000000
        /*0010*/ 	.short	0x0000
        /*0012*/ 	.short	0x0000
        /*0014*/ 	.byte	0x00, 0xf0, 0x41, 0x07


	//----- nvinfo : EIATTR_SPARSE_MMA_MASK
	.align		4
.L_1198:
        /*0018*/ 	.byte	0x03, 0x50
        /*001a*/ 	.short	0x0000


	//----- nvinfo : EIATTR_MAXREG_COUNT
	.align		4
        /*001c*/ 	.byte	0x03, 0x1b
        /*001e*/ 	.short	0x00ff


	//----- nvinfo : EIATTR_NUM_BARRIERS
	.align		4
        /*0020*/ 	.byte	0x02, 0x4c
        /*0022*/ 	.byte	0x01
	.zero		1


	//----- nvinfo : EIATTR_MERCURY_ISA_VERSION
	.align		4
        /*0024*/ 	.byte	0x03, 0x5f
        /*0026*/ 	.short	0x0101


	//----- nvinfo : EIATTR_COOP_GROUP_MASK_REGIDS
	.align		4
        /*0028*/ 	.byte	0x04, 0x29
        /*002a*/ 	.short	(.L_1200 - .L_1199)


	//   ....[0]....
.L_1199:
        /*002c*/ 	.word	0xffffffff


	//   ....[1]....
        /*0030*/ 	.word	0xffffffff


	//   ....[2]....
        /*0034*/ 	.word	0xffffffff


	//   ....[3]....
        /*0038*/ 	.word	0xffffffff


	//   ....[4]....
        /*003c*/ 	.word	0xffffffff


	//   ....[5]....
        /*0040*/ 	.word	0xffffffff


	//----- nvinfo : EIATTR_COOP_GROUP_INSTR_OFFSETS
	.align		4
.L_1200:
        /*0044*/ 	.byte	0x04, 0x28
        /*0046*/ 	.short	(.L_1202 - .L_1201)


	//   ....[0]....
.L_1201:
        /*0048*/ 	.word	0x00001eb0


	//   ....[1]....
        /*004c*/ 	.word	0x00001f70


	//   ....[2]....
        /*0050*/ 	.word	0x00001fb0


	//   ....[3]....
        /*0054*/ 	.word	0x000022e0


	//   ....[4]....
        /*0058*/ 	.word	0x00002350


	//   ....[5]....
        /*005c*/ 	.word	0x00002490


	//----- nvinfo : EIATTR_VRC_CTA_INIT_COUNT
	.align		4
.L_1202:
        /*0060*/ 	.byte	0x02, 0x4a
	.zero		1
	.zero		1


	//----- nvinfo : EIATTR_EXIT_INSTR_OFFSETS
	.align		4
        /*0064*/ 	.byte	0x04, 0x1c
        /*0066*/ 	.short	(.L_1204 - .L_1203)


	//   ....[0]....
.L_1203:
        /*0068*/ 	.word	0x00005170


	//   ....[1]....
        /*006c*/ 	.word	0x00005650


	//----- nvinfo : EIATTR_CRS_STACK_SIZE
	.align		4
.L_1204:
        /*0070*/ 	.byte	0x04, 0x1e
        /*0072*/ 	.short	(.L_1206 - .L_1205)
.L_1205:
        /*0074*/ 	.word	0x00000000


	//----- nvinfo : EIATTR_CBANK_PARAM_SIZE
	.align		4
.L_1206:
        /*0078*/ 	.byte	0x03, 0x19
        /*007a*/ 	.short	0x01d0


	//----- nvinfo : EIATTR_PARAM_CBANK
	.align		4
        /*007c*/ 	.byte	0x04, 0x0a
        /*007e*/ 	.short	(.L_1208 - .L_1207)
	.align		4
.L_1207:
        /*0080*/ 	.word	index@(.nv.constant0._ZN5flash32flash_fwd_splitkv_combine_kernelI23Flash_fwd_kernel_traitsILi32ELi64ELi256ELi4ELb0ELb0EN7cutlass6half_tE19Flash_kernel_traitsILi32ELi64ELi256ELi4ES3_EELi16ELi6ELb1EEEvNS_16Flash_fwd_paramsE)
        /*0084*/ 	.short	0x0380
        /*0086*/ 	.short	0x01d0


	//----- nvinfo : EIATTR_SW_WAR
	.align		4
.L_1208:
        /*0088*/ 	.byte	0x04, 0x36
        /*008a*/ 	.short	(.L_1210 - .L_1209)
.L_1209:
        /*008c*/ 	.word	0x00000008
.L_1210:


//--------------------- .nv.info._ZN5flash32flash_fwd_splitkv_combine_kernelI23Flash_fwd_kernel_traitsILi32ELi64ELi256ELi4ELb0ELb0EN7cutlass6half_tE19Flash_kernel_traitsILi32ELi64ELi256ELi4ES3_EELi16ELi5ELb1EEEvNS_16Flash_fwd_paramsE --------------------------
	.section	.nv.info._ZN5flash32flash_fwd_splitkv_combine_kernelI23Flash_fwd_kernel_traitsILi32ELi64ELi256ELi4ELb0ELb0EN7cutlass6half_tE19Flash_kernel_traitsILi32ELi64ELi256ELi4ES3_EELi16ELi5ELb1EEEvNS_16Flash_fwd_paramsE,"",@"SHT_CUDA_INFO"
	.sectionflags	@""
	.align	4


	//----- nvinfo : EIATTR_CUDA_API_VERSION
	.align		4
        /*0000*/ 	.byte	0x04, 0x37
        /*0002*/ 	.short	(.L_1212 - .L_1211)
.L_1211:
        /*0004*/ 	.word	0x00000082


	//----- nvinfo : EIATTR_KPARAM_INFO
	.align		4
.L_1212:
        /*0008*/ 	.byte	0x04, 0x17
        /*000a*/ 	.short	(.L_1214 - .L_1213)
.L_1213:
        /*000c*/ 	.word	0x00000000
        /*0010*/ 	.short	0x0000
        /*0012*/ 	.short	0x0000
        /*0014*/ 	.byte	0x00, 0xf0, 0x41, 0x07


	//----- nvinfo : EIATTR_SPARSE_MMA_MASK
	.align		4
.L_1214:
        /*0018*/ 	.byte	0x03, 0x50
        /*001a*/ 	.short	0x0000


	//----- nvinfo : EIATTR_MAXREG_COUNT
	.align		4
        /*001c*/ 	.byte	0x03, 0x1b
        /*001e*/ 	.short	0x00ff


	//----- nvinfo : EIATTR_NUM_BARRIERS
	.align		4
        /*0020*/ 	.byte	0x02, 0x4c
        /*0022*/ 	.byte	0x01
	.zero		1


	//----- nvinfo : EIATTR_MERCURY_ISA_VERSION
	.align		4
        /*0024*/ 	.byte	0x03, 0x5f
        /*0026*/ 	.short	0x0101


	//----- nvinfo : EIATTR_COOP_GROUP_MASK_REGIDS
	.align		4
        /*0028*/ 	.byte	0x04, 0x29
        /*002a*/ 	.short	(.L_1216 - .L_1215)


	//   ....[0]....
.L_1215:
        /*002c*/ 	.word	0xffffffff


	//   ....[1]....
        /*0030*/ 	.word	0xffffffff


	//   ....[2]....
        /*0034*/ 	.word	0xffffffff


	//   ....[3]....
        /*0038*/ 	.word	0xffffffff


	//   ....[4]....
        /*003c*/ 	.word	0xffffffff


	//   ....[5]....
        /*0040*/ 	.word	0xffffffff


	//----- nvinfo : EIATTR_COOP_GROUP_INSTR_OFFSETS
	.align		4
.L_1216:
        /*0044*/ 	.byte	0x04, 0x28
        /*0046*/ 	.short	(.L_1218 - .L_1217)


	//   ....[0]....
.L_1217:
        /*0048*/ 	.word	0x00001c60


	//   ....[1]....
        /*004c*/ 	.word	0x00001ce0


	//   ....[2]....
        /*0050*/ 	.word	0x00001d90


	//   ....[3]....
        /*0054*/ 	.word	0x00001f70


	//   ....[4]....
        /*0058*/ 	.word	0x00002050


	//   ....[5]....
        /*005c*/ 	.word	0x00002120


	//----- nvinfo : EIATTR_VRC_CTA_INIT_COUNT
	.align		4
.L_1218:
        /*0060*/ 	.byte	0x02, 0x4a
	.zero		1
	.zero		1


	//----- nvinfo : EIATTR_EXIT_INSTR_OFFSETS
	.align		4
        /*0064*/ 	.byte	0x04, 0x1c
        /*0066*/ 	.short	(.L_1220 - .L_1219)


	//   ....[0]....
.L_1219:
        /*0068*/ 	.word	0x00004b40


	//   ....[1]....
        /*006c*/ 	.word	0x00005020


	//----- nvinfo : EIATTR_CRS_STACK_SIZE
	.align		4
.L_1220:
        /*0070*/ 	.byte	0x04, 0x1e
        /*0072*/ 	.short	(.L_1222 - .L_1221)
.L_1221:
        /*0074*/ 	.word	0x00000000


	//----- nvinfo : EIATTR_CBANK_PARAM_SIZE
	.align		4
.L_1222:
        /*0078*/ 	.byte	0x03, 0x19
        /*007a*/ 	.short	0x01d0


	//----- nvinfo : EIATTR_PARAM_CBANK
	.align		4
        /*007c*/ 	.byte	0x04, 0x0a
        /*007e*/ 	.short	(.L_1224 - .L_1223)
	.align		4
.L_1223:
        /*0080*/ 	.word	index@(.nv.constant0._ZN5flash32flash_fwd_splitkv_combine_kernelI23Flash_fwd_kernel_traitsILi32ELi64ELi256ELi4ELb0ELb0EN7cutlass6half_tE19Flash_kernel_traitsILi32ELi64ELi256ELi4ES3_EELi16ELi5ELb1EEEvNS_16Flash_fwd_paramsE)
        /*0084*/ 	.short	0x0380
        /*0086*/ 	.short	0x01d0


	//----- nvinfo : EIATTR_SW_WAR
	.align		4
.L_1224:
        /*0088*/ 	.byte	0x04, 0x36
        /*008a*/ 	.short	(.L_1226 - .L_1225)
.L_1225:
        /*008c*/ 	.word	0x00000008
.L_1226:


//--------------------- .nv.info._ZN5flash32flash_fwd_splitkv_combine_kernelI23Flash_fwd_kernel_traitsILi32ELi64ELi256ELi4ELb0ELb0EN7cutlass6half_tE19Flash_kernel_traitsILi32ELi64ELi256ELi4ES3_EELi16ELi4ELb1EEEvNS_16Flash_fwd_paramsE --------------------------
	.section	.nv.info._ZN5flash32flash_fwd_splitkv_combine_kernelI23Flash_fwd_kernel_traitsILi32ELi64ELi256ELi4ELb0ELb0EN7cutlass6half_tE19Flash_kernel_traitsILi32ELi64ELi256ELi4ES3_EELi16ELi4ELb1EEEvNS_16Flash_fwd_paramsE,"",@"SHT_CUDA_INFO"
	.sectionflags	@""
	.align	4


	//----- nvinfo : EIATTR_CUDA_API_VERSION
	.align		4
        /*0000*/ 	.byte	0x04, 0x37
        /*0002*/ 	.short	(.L_1228 - .L_1227)
.L_1227:
        /*0004*/ 	.word	0x00000082


	//----- nvinfo : EIATTR_KPARAM_INFO
	.align		4
.L_1228:
        /*0008*/ 	.byte	0x04, 0x17
        /*000a*/ 	.short	(.L_1230 - .L_1229)
.L_1229:
        /*000c*/ 	.word	0x00000000
        /*0010*/ 	.short	0x0000
        /*0012*/ 	.short	0x0000
        /*0014*/ 	.byte	0x00, 0xf0, 0x41, 0x07


	//----- nvinfo : EIATTR_SPARSE_MMA_MASK
	.align		4
.L_1230:
        /*0018*/ 	.byte	0x03, 0x50
        /*001a*/ 	.short	0x0000


	//----- nvinfo : EIATTR_MAXREG_COUNT
	.align		4
        /*001c*/ 	.byte	0x03, 0x1b
        /*001e*/ 	.short	0x00ff


	//----- nvinfo : EIATTR_NUM_BARRIERS
	.align		4
        /*0020*/ 	.byte	0x02, 0x4c
        /*0022*/ 	.byte	0x01
	.zero		1


	//----- nvinfo : EIATTR_MERCURY_ISA_VERSION
	.align		4
        /*0024*/ 	.byte	0x03, 0x5f
        /*0026*/ 	.short	0x0101


	//----- nvinfo : EIATTR_COOP_GROUP_MASK_REGIDS
	.align		4
        /*0028*/ 	.byte	0x04, 0x29
        /*002a*/ 	.short	(.L_1232 - .L_1231)


	//   ....[0]....
.L_1231:
        /*002c*/ 	.word	0xffffffff


	//   ....[1]....
        /*0030*/ 	.word	0xffffffff


	//   ....[2]....
        /*0034*/ 	.word	0xffffffff


	//   ....[3]....
        /*0038*/ 	.word	0xffffffff


	//   ....[4]....
        /*003c*/ 	.word	0xffffffff


	//   ....[5]....
        /*0040*/ 	.word	0xffffffff


	//----- nvinfo : EIATTR_COOP_GROUP_INSTR_OFFSETS
	.align		4
.L_1232:
        /*0044*/ 	.byte	0x04, 0x28
        /*0046*/ 	.short	(.L_1234 - .L_1233)


	//   ....[0]....
.L_1233:
        /*0048*/ 	.word	0x00001a80


	//   ....[1]....
        /*004c*/ 	.word	0x00001ab0


	//   ....[2]....
        /*0050*/ 	.word	0x00001af0


	//   ....[3]....
        /*0054*/ 	.word	0x00001c70


	//   ....[4]....
        /*0058*/ 	.word	0x00001ce0


	//   ....[5]....
        /*005c*/ 	.word	0x00001e00


	//----- nvinfo : EIATTR_VRC_CTA_INIT_COUNT
	.align		4
.L_1234:
        /*0060*/ 	.byte	0x02, 0x4a
	.zero		1
	.zero		1


	//----- nvinfo : EIATTR_EXIT_INSTR_OFFSETS
	.align		4
        /*0064*/ 	.byte	0x04, 0x1c
        /*0066*/ 	.short	(.L_1236 - .L_1235)


	//   ....[0]....
.L_1235:
        /*0068*/ 	.word	0x000047d0


	//   ....[1]....
        /*006c*/ 	.word	0x00004cb0


	//----- nvinfo : EIATTR_CRS_STACK_SIZE
	.align		4
.L_1236:
        /*0070*/ 	.byte	0x04, 0x1e
        /*0072*/ 	.short	(.L_1238 - .L_1237)
.L_1237:
        /*0074*/ 	.word	0x00000000


	//----- nvinfo : EIATTR_CBANK_PARAM_SIZE
	.align		4
.L_1238:
        /*0078*/ 	.byte	0x03, 0x19
        /*007a*/ 	.short	0x01d0


	//----- nvinfo : EIATTR_PARAM_CBANK
	.align		4
        /*007c*/ 	.byte	0x04, 0x0a
        /*007e*/ 	.short	(.L_1240 - .L_1239)
	.align		4
.L_1239:
        /*0080*/ 	.word	index@(.nv.constant0._ZN5flash32flash_fwd_splitkv_combine_kernelI23Flash_fwd_kernel_traitsILi32ELi64ELi256ELi4ELb0ELb0EN7cutlass6half_tE19Flash_kernel_traitsILi32ELi64ELi256ELi4ES3_EELi16ELi4ELb1EEEvNS_16Flash_fwd_paramsE)
        /*0084*/ 	.short	0x0380
        /*0086*/ 	.short	0x01d0


	//----- nvinfo : EIATTR_SW_WAR
	.align		4
.L_1240:
        /*0088*/ 	.byte	0x04, 0x36
        /*008a*/ 	.short	(.L_1242 - .L_1241)
.L_1241:
        /*008c*/ 	.word	0x00000008
.L_1242:


//--------------------- .nv.info._ZN5flash32flash_fwd_splitkv_combine_kernelI23Flash_fwd_kernel_traitsILi32ELi64ELi256ELi4ELb0ELb0EN7cutlass6half_tE19Flash_kernel_traitsILi32ELi64ELi256ELi4ES3_EELi16ELi3ELb1EEEvNS_16Flash_fwd_paramsE --------------------------
	.section	.nv.info._ZN5flash32flash_fwd_splitkv_combine_kernelI23Flash_fwd_kernel_traitsILi32ELi64ELi256ELi4ELb0ELb0EN7cutlass6half_tE19Flash_kernel_traitsILi32ELi64ELi256ELi4ES3_EELi16ELi3ELb1EEEvNS_16Flash_fwd_paramsE,"",@"SHT_CUDA_INFO"
	.sectionflags	@""
	.align	4


	//----- nvinfo : EIATTR_CUDA_API_VERSION
	.align		4
        /*0000*/ 	.byte	0x04, 0x37
        /*0002*/ 	.short	(.L_1244 - .L_1243)
.L_1243:
        /*0004*/ 	.word	0x00000082


	//----- nvinfo : EIATTR_KPARAM_INFO
	.align		4
.L_1244:
        /*0008*/ 	.byte	0x04, 0x17
        /*000a*/ 	.short	(.L_1246 - .L_1245)
.L_1245:
        /*000c*/ 	.word	0x00000000
        /*0010*/ 	.short	0x0000
        /*0012*/ 	.short	0x0000
        /*0014*/ 	.byte	0x00, 0xf0, 0x41, 0x07


	//----- nvinfo : EIATTR_SPARSE_MMA_MASK
	.align		4
.L_1246:
        /*0018*/ 	.byte	0x03, 0x50
        /*001a*/ 	.short	0x0000


	//----- nvinfo : EIATTR_MAXREG_COUNT
	.align		4
        /*001c*/ 	.byte	0x03, 0x1b
        /*001e*/ 	.short	0x00ff


	//----- nvinfo : EIATTR_NUM_BARRIERS
	.align		4
        /*0020*/ 	.byte	0x02, 0x4c
        /*0022*/ 	.byte	0x01
	.zero		1


	//----- nvinfo : EIATTR_MERCURY_ISA_VERSION
	.align		4
        /*0024*/ 	.byte	0x03, 0x5f
        /*0026*/ 	.short	0x0101


	//----- nvinfo : EIATTR_COOP_GROUP_MASK_REGIDS
	.align		4
        /*0028*/ 	.byte	0x04, 0x29
        /*002a*/ 	.short	(.L_1248 - .L_1247)


	//   ....[0]....
.L_1247:
        /*002c*/ 	.word	0xffffffff


	//   ....[1]....
        /*0030*/ 	.word	0xffffffff


	//   ....[2]....
        /*0034*/ 	.word	0xffffffff


	//   ....[3]....
        /*0038*/ 	.word	0xffffffff


	//   ....[4]....
        /*003c*/ 	.word	0xffffffff


	//   ....[5]....
        /*0040*/ 	.word	0xffffffff


	//----- nvinfo : EIATTR_COOP_GROUP_INSTR_OFFSETS
	.align		4
.L_1248:
        /*0044*/ 	.byte	0x04, 0x28
        /*0046*/ 	.short	(.L_1250 - .L_1249)


	//   ....[0]....
.L_1249:
        /*0048*/ 	.word	0x00001b10


	//   ....[1]....
        /*004c*/ 	.word	0x00001b60


	//   ....[2]....
        /*0050*/ 	.word	0x00001b80


	//   ....[3]....
        /*0054*/ 	.word	0x00001c40


	//   ....[4]....
        /*0058*/ 	.word	0x00001c70


	//   ....[5]....
        /*005c*/ 	.word	0x00001d50


	//----- nvinfo : EIATTR_VRC_CTA_INIT_COUNT
	.align		4
.L_1250:
        /*0060*/ 	.byte	0x02, 0x4a
	.zero		1
	.zero		1


	//----- nvinfo : EIATTR_EXIT_INSTR_OFFSETS
	.align		4
        /*0064*/ 	.byte	0x04, 0x1c
        /*0066*/ 	.short	(.L_1252 - .L_1251)


	//   ....[0]....
.L_1251:
        /*0068*/ 	.word	0x00004650


	//   ....[1]....
        /*006c*/ 	.word	0x00004b30


	//----- nvinfo : EIATTR_CRS_STACK_SIZE
	.align		4
.L_1252:
        /*0070*/ 	.byte	0x04, 0x1e
        /*0072*/ 	.short	(.L_1254 - .L_1253)
.L_1253:
        /*0074*/ 	.word	0x00000000


	//----- nvinfo : EIATTR_CBANK_PARAM_SIZE
	.align		4
.L_1254:
        /*0078*/ 	.byte	0x03, 0x19
        /*007a*/ 	.short	0x01d0


	//----- nvinfo : EIATTR_PARAM_CBANK
	.align		4
        /*007c*/ 	.byte	0x04, 0x0a
        /*007e*/ 	.short	(.L_1256 - .L_1255)
	.align		4
.L_1255:
        /*0080*/ 	.word	index@(.nv.constant0._ZN5flash32flash_fwd_splitkv_combine_kernelI23Flash_fwd_kernel_traitsILi32ELi64ELi256ELi4ELb0ELb0EN7cutlass6half_tE19Flash_kernel_traitsILi32ELi64ELi256ELi4ES3_EELi16ELi3ELb1EEEvNS_16Flash_fwd_paramsE)
        /*0084*/ 	.short	0x0380
        /*0086*/ 	.short	0x01d0


	//----- nvinfo : EIATTR_SW_WAR
	.align		4
.L_1256:
        /*0088*/ 	.byte	0x04, 0x36
        /*008a*/ 	.short	(.L_1258 - .L_1257)
.L_1257:
        /*008c*/ 	.word	0x00000008
.L_1258:


//--------------------- .nv.info._ZN5flash32flash_fwd_splitkv_combine_kernelI23Flash_fwd_kernel_traitsILi32ELi64ELi256ELi4ELb0ELb0EN7cutlass6half_tE19Flash_kernel_traitsILi32ELi64ELi256ELi4ES3_EELi16ELi2ELb1EEEvNS_16Flash_fwd_paramsE --------------------------
	.section	.nv.info._ZN5flash32flash_fwd_splitkv_combine_kernelI23Flash_fwd_kernel_traitsILi32ELi64ELi256ELi4ELb0ELb0EN7cutlass6half_tE19Flash_kernel_traitsILi32ELi64ELi256ELi4ES3_EELi16ELi2ELb1EEEvNS_16Flash_fwd_paramsE,"",@"SHT_CUDA_INFO"
	.sectionflags	@""
	.align	4


	//----- nvinfo : EIATTR_CUDA_API_VERSION
	.align		4
        /*0000*/ 	.byte	0x04, 0x37
        /*0002*/ 	.short	(.L_1260 - .L_1259)
.L_1259:
        /*0004*/ 	.word	0x00000082


	//----- nvinfo : EIATTR_KPARAM_INFO
	.align		4
.L_1260:
        /*0008*/ 	.byte	0x04, 0x17
        /*000a*/ 	.short	(.L_1262 - .L_1261)
.L_1261:
        /*000c*/ 	.word	0x00000000
        /*0010*/ 	.short	0x0000
        /*0012*/ 	.short	0x0000
        /*0014*/ 	.byte	0x00, 0xf0, 0x41, 0x07


	//----- nvinfo : EIATTR_SPARSE_MMA_MASK
	.align		4
.L_1262:
        /*0018*/ 	.byte	0x03, 0x50
        /*001a*/ 	.short	0x0000


	//----- nvinfo : EIATTR_MAXREG_COUNT
	.align		4
        /*001c*/ 	.byte	0x03, 0x1b
        /*001e*/ 	.short	0x00ff


	//----- nvinfo : EIATTR_NUM_BARRIERS
	.align		4
        /*0020*/ 	.byte	0x02, 0x4c
        /*0022*/ 	.byte	0x01
	.zero		1


	//----- nvinfo : EIATTR_MERCURY_ISA_VERSION
	.align		4
        /*0024*/ 	.byte	0x03, 0x5f
        /*0026*/ 	.short	0x0101


	//----- nvinfo : EIATTR_COOP_GROUP_MASK_REGIDS
	.align		4
        /*0028*/ 	.byte	0x04, 0x29
        /*002a*/ 	.short	(.L_1264 - .L_1263)


	//   ....[0]....
.L_1263:
        /*002c*/ 	.word	0xffffffff


	//   ....[1]....
        /*0030*/ 	.word	0xffffffff


	//   ....[2]....
        /*0034*/ 	.word	0xffffffff


	//   ....[3]....
        /*0038*/ 	.word	0xffffffff


	//----- nvinfo : EIATTR_COOP_GROUP_INSTR_OFFSETS
	.align		4
.L_1264:
        /*003c*/ 	.byte	0x04, 0x28
        /*003e*/ 	.short	(.L_1266 - .L_1265)


	//   ....[0]....
.L_1265:
        /*0040*/ 	.word	0x00001b30


	//   ....[1]....
        /*0044*/ 	.word	0x00001bb0


	//   ....[2]....
        /*0048*/ 	.word	0x00001d30


	//   ....[3]....
        /*004c*/ 	.word	0x00001e30


	//----- nvinfo : EIATTR_VRC_CTA_INIT_COUNT
	.align		4
.L_1266:
        /*0050*/ 	.byte	0x02, 0x4a
	.zero		1
	.zero		1


	//----- nvinfo : EIATTR_EXIT_INSTR_OFFSETS
	.align		4
        /*0054*/ 	.byte	0x04, 0x1c
        /*0056*/ 	.short	(.L_1268 - .L_1267)


	//   ....[0]....
.L_1267:
        /*0058*/ 	.word	0x00004630


	//   ....[1]....
        /*005c*/ 	.word	0x00004b10


	//----- nvinfo : EIATTR_CRS_STACK_SIZE
	.align		4
.L_1268:
        /*0060*/ 	.byte	0x04, 0x1e
        /*0062*/ 	.short	(.L_1270 - .L_1269)
.L_1269:
        /*0064*/ 	.word	0x00000000


	//----- nvinfo : EIATTR_CBANK_PARAM_SIZE
	.align		4
.L_1270:
        /*0068*/ 	.byte	0x03, 0x19
        /*006a*/ 	.short	0x01d0


	//----- nvinfo : EIATTR_PARAM_CBANK
	.align		4
        /*006c*/ 	.byte	0x04, 0x0a
        /*006e*/ 	.short	(.L_1272 - .L_1271)
	.align		4
.L_1271:
        /*0070*/ 	.word	index@(.nv.constant0._ZN5flash32flash_fwd_splitkv_combine_kernelI23Flash_fwd_kernel_traitsILi32ELi64ELi256ELi4ELb0ELb0EN7cutlass6half_tE19Flash_kernel_traitsILi32ELi64ELi256ELi4ES3_EELi16ELi2ELb1EEEvNS_16Flash_fwd_paramsE)
        /*0074*/ 	.short	0x0380
        /*0076*/ 	.short	0x01d0


	//----- nvinfo : EIATTR_SW_WAR
	.align		4
.L_1272:
        /*0078*/ 	.byte	0x04, 0x36
        /*007a*/ 	.short	(.L_1274 - .L_1273)
.L_1273:
        /*007c*/ 	.word	0x00000008
.L_1274:


//--------------------- .nv.info._ZN5flash32flash_fwd_splitkv_combine_kernelI23Flash_fwd_kernel_traitsILi32ELi64ELi256ELi4ELb0ELb0EN7cutlass6half_tE19Flash_kernel_traitsILi32ELi64ELi256ELi4ES3_EELi16ELi1ELb1EEEvNS_16Flash_fwd_paramsE --------------------------
	.section	.nv.info._ZN5flash32flash_fwd_splitkv_combine_kernelI23Flash_fwd_kernel_traitsILi32ELi64ELi256ELi4ELb0ELb0EN7cutlass6half_tE19Flash_kernel_traitsILi32ELi64ELi256ELi4ES3_EELi16ELi1ELb1EEEvNS_16Flash_fwd_paramsE,"",@"SHT_CUDA_INFO"
	.sectionflags	@""
	.align	4


	//----- nvinfo : EIATTR_CUDA_API_VERSION
	.align		4
        /*0000*/ 	.byte	0x04, 0x37
        /*0002*/ 	.short	(.L_1276 - .L_1275)
.L_1275:
        /*0004*/ 	.word	0x00000082


	//----- nvinfo : EIATTR_KPARAM_INFO
	.align		4
.L_1276:
        /*0008*/ 	.byte	0x04, 0x17
        /*000a*/ 	.short	(.L_1278 - .L_1277)
.L_1277:
        /*000c*/ 	.word	0x00000000
        /*0010*/ 	.short	0x0000
        /*0012*/ 	.short	0x0000
        /*0014*/ 	.byte	0x00, 0xf0, 0x41, 0x07


	//----- nvinfo : EIATTR_SPARSE_MMA_MASK
	.align		4
.L_1278:
        /*0018*/ 	.byte	0x03, 0x50
        /*001a*/ 	.short	0x0000


	//----- nvinfo : EIATTR_MAXREG_COUNT
	.align		4
        /*001c*/ 	.byte	0x03, 0x1b
        /*001e*/ 	.short	0x00ff


	//----- nvinfo : EIATTR_NUM_BARRIERS
	.align		4
        /*0020*/ 	.byte	0x02, 0x4c
        /*0022*/ 	.byte	0x01
	.zero		1


	//----- nvinfo : EIATTR_MERCURY_ISA_VERSION
	.align		4
        /*0024*/ 	.byte	0x03, 0x5f
        /*0026*/ 	.short	0x0101


	//----- nvinfo : EIATTR_COOP_GROUP_MASK_REGIDS
	.align		4
        /*0028*/ 	.byte	0x04, 0x29
        /*002a*/ 	.short	(.L_1280 - .L_1279)


	//   ....[0]....
.L_1279:
        /*002c*/ 	.word	0xffffffff


	//   ....[1]....
        /*0030*/ 	.word	0xffffffff


	//----- nvinfo : EIATTR_COOP_GROUP_INSTR_OFFSETS
	.align		4
.L_1280:
        /*0034*/ 	.byte	0x04, 0x28
        /*0036*/ 	.short	(.L_1282 - .L_1281)


	//   ....[0]....
.L_1281:
        /*0038*/ 	.word	0x00001b50


	//   ....[1]....
        /*003c*/ 	.word	0x00001d60


	//----- nvinfo : EIATTR_VRC_CTA_INIT_COUNT
	.align		4
.L_1282:
        /*0040*/ 	.byte	0x02, 0x4a
	.zero		1
	.zero		1


	//----- nvinfo : EIATTR_EXIT_INSTR_OFFSETS
	.align		4
        /*0044*/ 	.byte	0x04, 0x1c
        /*0046*/ 	.short	(.L_1284 - .L_1283)


	//   ....[0]....
.L_1283:
        /*0048*/ 	.word	0x00004600


	//   ....[1]....
        /*004c*/ 	.word	0x00004ae0


	//----- nvinfo : EIATTR_CRS_STACK_SIZE
	.align		4
.L_1284:
        /*0050*/ 	.byte	0x04, 0x1e
        /*0052*/ 	.short	(.L_1286 - .L_1285)
.L_1285:
        /*0054*/ 	.word	0x00000000


	//----- nvinfo : EIATTR_CBANK_PARAM_SIZE
	.align		4
.L_1286:
        /*0058*/ 	.byte	0x03, 0x19
        /*005a*/ 	.short	0x01d0


	//----- nvinfo : EIATTR_PARAM_CBANK
	.align		4
        /*005c*/ 	.byte	0x04, 0x0a
        /*005e*/ 	.short	(.L_1288 - .L_1287)
	.align		4
.L_1287:
        /*0060*/ 	.word	index@(.nv.constant0._ZN5flash32flash_fwd_splitkv_combine_kernelI23Flash_fwd_kernel_traitsILi32ELi64ELi256ELi4ELb0ELb0EN7cutlass6half_tE19Flash_kernel_traitsILi32ELi64ELi256ELi4ES3_EELi16ELi1ELb1EEEvNS_16Flash_fwd_paramsE)
        /*0064*/ 	.short	0x0380
        /*0066*/ 	.short	0x01d0


	//----- nvinfo : EIATTR_SW_WAR
	.align		4
.L_1288:
        /*0068*/ 	.byte	0x04, 0x36
        /*006a*/ 	.short	(.L_1290 - .L_1289)
.L_1289:
        /*006c*/ 	.word	0x00000008
.L_1290:


//--------------------- .nv.info._ZN5flash24flash_fwd_splitkv_kernelI23Flash_fwd_kernel_traitsILi32ELi64ELi256ELi4ELb0ELb0EN7cutlass6half_tE19Flash_kernel_traitsILi32ELi64ELi256ELi4ES3_EELb0ELb0ELb0ELb0ELb1ELb0ELb0ELb0EEEvNS_16Flash_fwd_paramsE --------------------------
	.section	.nv.info._ZN5flash24flash_fwd_splitkv_kernelI23Flash_fwd_kernel_traitsILi32ELi64ELi256ELi4ELb0ELb0EN7cutlass6half_tE19Flash_kernel_traitsILi32ELi64ELi256ELi4ES3_EELb0ELb0ELb0ELb0ELb1ELb0ELb0ELb0EEEvNS_16Flash_fwd_paramsE,"",@"SHT_CUDA_INFO"
	.sectionflags	@""
	.align	4


	//----- nvinfo : EIATTR_CUDA_API_VERSION
	.align		4
        /*0000*/ 	.byte	0x04, 0x37
        /*0002*/ 	.short	(.L_1292 - .L_1291)
.L_1291:
        /*0004*/ 	.word	0x00000082


	//----- nvinfo : EIATTR_KPARAM_INFO
	.align		4
.L_1292:
        /*0008*/ 	.byte	0x04, 0x17
        /*000a*/ 	.short	(.L_1294 - .L_1293)
.L_1293:
        /*000c*/ 	.word	0x00000000
        /*0010*/ 	.short	0x0000
        /*0012*/ 	.short	0x0000
        /*0014*/ 	.byte	0x00, 0xf0, 0x41, 0x07


	//----- nvinfo : EIATTR_SPARSE_MMA_MASK
	.align		4
.L_1294:
        /*0018*/ 	.byte	0x03, 0x50
        /*001a*/ 	.short	0x0000


	//----- nvinfo : EIATTR_MAXREG_COUNT
	.align		4
        /*001c*/ 	.byte	0x03, 0x1b
        /*001e*/ 	.short	0x00ff


	//----- nvinfo : EIATTR_NUM_BARRIERS
	.align		4
        /*0020*/ 	.byte	0x02, 0x4c
        /*0022*/ 	.byte	0x01
	.zero		1


	//----- nvinfo : EIATTR_MERCURY_ISA_VERSION
	.align		4
        /*0024*/ 	.byte	0x03, 0x5f
        /*0026*/ 	.short	0x0101


	//----- nvinfo : EIATTR_COOP_GROUP_MASK_REGIDS
	.align		4
        /*0028*/ 	.byte	0x04, 0x29
        /*002a*/ 	.short	(.L_1296 - .L_1295)


	//   ....[0]....
.L_1295:
        /*002c*/ 	.word	0xffffffff


	//   ....[1]....
        /*0030*/ 	.word	0xffffffff


	//   ....[2]....
        /*0034*/ 	.word	0xffffffff


	//   ....[3]....
        /*0038*/ 	.word	0xffffffff


	//   ....[4]....
        /*003c*/ 	.word	0xffffffff


	//   ....[5]....
        /*0040*/ 	.word	0xffffffff


	//   ....[6]....
        /*0044*/ 	.word	0xffffffff


	//   ....[7]....
        /*0048*/ 	.word	0xffffffff


	//   ....[8]....
        /*004c*/ 	.word	0xffffffff


	//   ....[9]....
        /*0050*/ 	.word	0xffffffff


	//   ....[10]....
        /*0054*/ 	.word	0xffffffff


	//   ....[11]....
        /*0058*/ 	.word	0xffffffff


	//   ....[12]....
        /*005c*/ 	.word	0x05000006


	//   ....[13]....
        /*0060*/ 	.word	0x05000006


	//   ....[14]....
        /*0064*/ 	.word	0x05000006


	//   ....[15]....
        /*0068*/ 	.word	0x05000006


	//----- nvinfo : EIATTR_COOP_GROUP_INSTR_OFFSETS
	.align		4
.L_1296:
        /*006c*/ 	.byte	0x04, 0x28
        /*006e*/ 	.short	(.L_1298 - .L_1297)


	//   ....[0]....
.L_1297:
        /*0070*/ 	.word	0x000044b0


	//   ....[1]....
        /*0074*/ 	.word	0x000044e0


	//   ....[2]....
        /*0078*/ 	.word	0x00004700


	//   ....[3]....
        /*007c*/ 	.word	0x00004770


	//   ....[4]....
        /*0080*/ 	.word	0x00008210


	//   ....[5]....
        /*0084*/ 	.word	0x00008230


	//   ....[6]....
        /*0088*/ 	.word	0x00008260


	//   ....[7]....
        /*008c*/ 	.word	0x00008270


	//   ....[8]....
        /*0090*/ 	.word	0x0000a700


	//   ....[9]....
        /*0094*/ 	.word	0x0000a710


	//   ....[10]....
        /*0098*/ 	.word	0x0000a740


	//   ....[11]....
        /*009c*/ 	.word	0x0000a750


	//   ....[12]....
        /*00a0*/ 	.word	0x0000b0e0


	//   ....[13]....
        /*00a4*/ 	.word	0x0000b150


	//   ....[14]....
        /*00a8*/ 	.word	0x0000b1b0


	//   ....[15]....
        /*00ac*/ 	.word	0x0000b220


	//----- nvinfo : EIATTR_VRC_CTA_INIT_COUNT
	.align		4
.L_1298:
        /*00b0*/ 	.byte	0x02, 0x4a
	.zero		1
	.zero		1


	//----- nvinfo : EIATTR_EXIT_INSTR_OFFSETS
	.align		4
        /*00b4*/ 	.byte	0x04, 0x1c
        /*00b6*/ 	.short	(.L_1300 - .L_1299)


	//   ....[0]....
.L_1299:
        /*00b8*/ 	.word	0x00000090


	//----- nvinfo : EIATTR_CRS_STACK_SIZE
	.align		4
.L_1300:
        /*00bc*/ 	.byte	0x04, 0x1e
        /*00be*/ 	.short	(.L_1302 - .L_1301)
.L_1301:
        /*00c0*/ 	.word	0x00000000


	//----- nvinfo : EIATTR_CBANK_PARAM_SIZE
	.align		4
.L_1302:
        /*00c4*/ 	.byte	0x03, 0x19
        /*00c6*/ 	.short	0x01d0


	//----- nvinfo : EIATTR_PARAM_CBANK
	.align		4
        /*00c8*/ 	.byte	0x04, 0x0a
        /*00ca*/ 	.short	(.L_1304 - .L_1303)
	.align		4
.L_1303:
        /*00cc*/ 	.word	index@(.nv.constant0._ZN5flash24flash_fwd_splitkv_kernelI23Flash_fwd_kernel_traitsILi32ELi64ELi256ELi4ELb0ELb0EN7cutlass6half_tE19Flash_kernel_traitsILi32ELi64ELi256ELi4ES3_EELb0ELb0ELb0ELb0ELb1ELb0ELb0ELb0EEEvNS_16Flash_fwd_paramsE)
        /*00d0*/ 	.short	0x0380
        /*00d2*/ 	.short	0x01d0


	//----- nvinfo : EIATTR_SW_WAR
	.align		4
.L_1304:
        /*00d4*/ 	.byte	0x04, 0x36
        /*00d6*/ 	.short	(.L_1306 - .L_1305)
.L_1305:
        /*00d8*/ 	.word	0x00000008
.L_1306:


//--------------------- .nv.info._ZN5flash24flash_fwd_splitkv_kernelI23Flash_fwd_kernel_traitsILi32ELi64ELi256ELi4ELb0ELb0EN7cutlass6half_tE19Flash_kernel_traitsILi32ELi64ELi256ELi4ES3_EELb0ELb0ELb0ELb0ELb1ELb1ELb0ELb0EEEvNS_16Flash_fwd_paramsE --------------------------
	.section	.nv.info._ZN5flash24flash_fwd_splitkv_kernelI23Flash_fwd_kernel_traitsILi32ELi64ELi256ELi4ELb0ELb0EN7cutlass6half_tE19Flash_kernel_traitsILi32ELi64ELi256ELi4ES3_EELb0ELb0ELb0ELb0ELb1ELb1ELb0ELb0EEEvNS_16Flash_fwd_paramsE,"",@"SHT_CUDA_INFO"
	.sectionflags	@""
	.align	4


	//----- nvinfo : EIATTR_CUDA_API_VERSION
	.align		4
        /*0000*/ 	.byte	0x04, 0x37
        /*0002*/ 	.short	(.L_1308 - .L_1307)
.L_1307:
        /*0004*/ 	.word	0x00000082


	//----- nvinfo : EIATTR_KPARAM_INFO
	.align		4
.L_1308:
        /*0008*/ 	.byte	0x04, 0x17
        /*000a*/ 	.short	(.L_1310 - .L_1309)
.L_1309:
        /*000c*/ 	.word	0x00000000
        /*0010*/ 	.short	0x0000
        /*0012*/ 	.short	0x0000
        /*0014*/ 	.byte	0x00, 0xf0, 0x41, 0x07


	//----- nvinfo : EIATTR_SPARSE_MMA_MASK
	.align		4
.L_1310:
        /*0018*/ 	.byte	0x03, 0x50
        /*001a*/ 	.short	0x0000


	//----- nvinfo : EIATTR_MAXREG_COUNT
	.align		4
        /*001c*/ 	.byte	0x03, 0x1b
        /*001e*/ 	.short	0x00ff


	//----- nvinfo : EIATTR_NUM_BARRIERS
	.align		4
        /*0020*/ 	.byte	0x02, 0x4c
        /*0022*/ 	.byte	0x01
	.zero		1


	//----- nvinfo : EIATTR_MERCURY_ISA_VERSION
	.align		4
        /*0024*/ 	.byte	0x03, 0x5f
        /*0026*/ 	.short	0x0101


	//----- nvinfo : EIATTR_COOP_GROUP_MASK_REGIDS
	.align		4
        /*0028*/ 	.byte	0x04, 0x29
        /*002a*/ 	.short	(.L_1312 - .L_1311)


	//   ....[0]....
.L_1311:
        /*002c*/ 	.word	0xffffffff


	//   ....[1]....
        /*0030*/ 	.word	0xffffffff


	//   ....[2]....
        /*0034*/ 	.word	0xffffffff


	//   ....[3]....
        /*0038*/ 	.word	0xffffffff


	//   ....[4]....
        /*003c*/ 	.word	0xffffffff


	//   ....[5]....
        /*0040*/ 	.word	0xffffffff


	//   ....[6]....
        /*0044*/ 	.word	0xffffffff


	//   ....[7]....
        /*0048*/ 	.word	0xffffffff


	//   ....[8]....
        /*004c*/ 	.word	0xffffffff


	//   ....[9]....
        /*0050*/ 	.word	0xffffffff


	//   ....[10]....
        /*0054*/ 	.word	0xffffffff


	//   ....[11]....
        /*0058*/ 	.word	0xffffffff


	//   ....[12]....
        /*005c*/ 	.word	0x05000004


	//   ....[13]....
        /*0060*/ 	.word	0x05000004


	//   ....[14]....
        /*0064*/ 	.word	0x05000004


	//   ....[15]....
        /*0068*/ 	.word	0x05000004


	//----- nvinfo : EIATTR_COOP_GROUP_INSTR_OFFSETS
	.align		4
.L_1312:
        /*006c*/ 	.byte	0x04, 0x28
        /*006e*/ 	.short	(.L_1314 - .L_1313)


	//   ....[0]....
.L_1313:
        /*0070*/ 	.word	0x00005780


	//   ....[1]....
        /*0074*/ 	.word	0x000057a0


	//   ....[2]....
        /*0078*/ 	.word	0x000057f0


	//   ....[3]....
        /*007c*/ 	.word	0x000058a0


	//   ....[4]....
        /*0080*/ 	.word	0x0000a390


	//   ....[5]....
        /*0084*/ 	.word	0x0000a3b0


	//   ....[6]....
        /*0088*/ 	.word	0x0000a3e0


	//   ....[7]....
        /*008c*/ 	.word	0x0000a3f0


	//   ....[8]....
        /*0090*/ 	.word	0x0000c870


	//   ....[9]....
        /*0094*/ 	.word	0x0000c880


	//   ....[10]....
        /*0098*/ 	.word	0x0000c8b0


	//   ....[11]....
        /*009c*/ 	.word	0x0000c8c0


	//   ....[12]....
        /*00a0*/ 	.word	0x0000d280


	//   ....[13]....
        /*00a4*/ 	.word	0x0000d2f0


	//   ....[14]....
        /*00a8*/ 	.word	0x0000d360


	//   ....[15]....
        /*00ac*/ 	.word	0x0000d3c0


	//----- nvinfo : EIATTR_VRC_CTA_INIT_COUNT
	.align		4
.L_1314:
        /*00b0*/ 	.byte	0x02, 0x4a
	.zero		1
	.zero		1


	//----- nvinfo : EIATTR_EXIT_INSTR_OFFSETS
	.align		4
        /*00b4*/ 	.byte	0x04, 0x1c
        /*00b6*/ 	.short	(.L_1316 - .L_1315)


	//   ....[0]....
.L_1315:
        /*00b8*/ 	.word	0x00000090


	//----- nvinfo : EIATTR_CRS_STACK_SIZE
	.align		4
.L_1316:
        /*00bc*/ 	.byte	0x04, 0x1e
        /*00be*/ 	.short	(.L_1318 - .L_1317)
.L_1317:
        /*00c0*/ 	.word	0x00000000


	//----- nvinfo : EIATTR_CBANK_PARAM_SIZE
	.align		4
.L_1318:
        /*00c4*/ 	.byte	0x03, 0x19
        /*00c6*/ 	.short	0x01d0


	//----- nvinfo : EIATTR_PARAM_CBANK
	.align		4
        /*00c8*/ 	.byte	0x04, 0x0a
        /*00ca*/ 	.short	(.L_1320 - .L_1319)
	.align		4
.L_1319:
        /*00cc*/ 	.word	index@(.nv.constant0._ZN5flash24flash_fwd_splitkv_kernelI23Flash_fwd_kernel_traitsILi32ELi64ELi256ELi4ELb0ELb0EN7cutlass6half_tE19Flash_kernel_traitsILi32ELi64ELi256ELi4ES3_EELb0ELb0ELb0ELb0ELb1ELb1ELb0ELb0EEEvNS_16Flash_fwd_paramsE)
        /*00d0*/ 	.short	0x0380
        /*00d2*/ 	.short	0x01d0


	//----- nvinfo : EIATTR_SW_WAR
	.align		4
.L_1320:
        /*00d4*/ 	.byte	0x04, 0x36
        /*00d6*/ 	.short	(.L_1322 - .L_1321)
.L_1321:
        /*00d8*/ 	.word	0x00000008
.L_1322:


//--------------------- .nv.info._ZN5flash24flash_fwd_splitkv_kernelI23Flash_fwd_kernel_traitsILi32ELi64ELi256ELi4ELb0ELb0EN7cutlass6half_tE19Flash_kernel_traitsILi32ELi64ELi256ELi4ES3_EELb0ELb0ELb0ELb0ELb1ELb0ELb1ELb0EEEvNS_16Flash_fwd_paramsE --------------------------
	.section	.nv.info._ZN5flash24flash_fwd_splitkv_kernelI23Flash_fwd_kernel_traitsILi32ELi64ELi256ELi4ELb0ELb0EN7cutlass6half_tE19Flash_kernel_traitsILi32ELi64ELi256ELi4ES3_EELb0ELb0ELb0ELb0ELb1ELb0ELb1ELb0EEEvNS_16Flash_fwd_paramsE,"",@"SHT_CUDA_INFO"
	.sectionflags	@""
	.align	4


	//----- nvinfo : EIATTR_CUDA_API_VERSION
	.align		4
        /*0000*/ 	.byte	0x04, 0x37
        /*0002*/ 	.short	(.L_1324 - .L_1323)
.L_1323:
        /*0004*/ 	.word	0x00000082


	//----- nvinfo : EIATTR_KPARAM_INFO
	.align		4
.L_1324:
        /*0008*/ 	.byte	0x04, 0x17
        /*000a*/ 	.short	(.L_1326 - .L_1325)
.L_1325:
        /*000c*/ 	.word	0x00000000
        /*0010*/ 	.short	0x0000
        /*0012*/ 	.short	0x0000
        /*0014*/ 	.byte	0x00, 0xf0, 0x41, 0x07


	//----- nvinfo : EIATTR_SPARSE_MMA_MASK
	.align		4
.L_1326:
        /*0018*/ 	.byte	0x03, 0x50
        /*001a*/ 	.short	0x0000


	//----- nvinfo : EIATTR_MAXREG_COUNT
	.align		4
        /*001c*/ 	.byte	0x03, 0x1b
        /*001e*/ 	.short	0x00ff


	//----- nvinfo : EIATTR_NUM_BARRIERS
	.align		4
        /*0020*/ 	.byte	0x02, 0x4c
        /*0022*/ 	.byte	0x01
	.zero		1


	//----- nvinfo : EIATTR_MERCURY_ISA_VERSION
	.align		4
        /*0024*/ 	.byte	0x03, 0x5f
        /*0026*/ 	.short	0x0101


	//----- nvinfo : EIATTR_COOP_GROUP_MASK_REGIDS
	.align		4
        /*0028*/ 	.byte	0x04, 0x29
        /*002a*/ 	.short	(.L_1328 - .L_1327)


	//   ....[0]....
.L_1327:
        /*002c*/ 	.word	0xffffffff


	//   ....[1]....
        /*0030*/ 	.word	0xffffffff


	//   ....[2]....
        /*0034*/ 	.word	0xffffffff


	//   ....[3]....
        /*0038*/ 	.word	0xffffffff


	//   ....[4]....
        /*003c*/ 	.word	0xffffffff


	//   ....[5]....
        /*0040*/ 	.word	0xffffffff


	//   ....[6]....
        /*0044*/ 	.word	0xffffffff


	//   ....[7]....
        /*0048*/ 	.word	0xffffffff


	//   ....[8]....
        /*004c*/ 	.word	0xffffffff


	//   ....[9]....
        /*0050*/ 	.word	0xffffffff


	//   ....[10]....
        /*0054*/ 	.word	0xffffffff


	//   ....[11]....
        /*0058*/ 	.word	0xffffffff


	//   ....[12]....
        /*005c*/ 	.word	0x05000006


	//   ....[13]....
        /*0060*/ 	.word	0x05000006


	//   ....[14]....
        /*0064*/ 	.word	0x05000006


	//   ....[15]....
        /*0068*/ 	.word	0x05000006


	//----- nvinfo : EIATTR_COOP_GROUP_INSTR_OFFSETS
	.align		4
.L_1328:
        /*006c*/ 	.byte	0x04, 0x28
        /*006e*/ 	.short	(.L_1330 - .L_1329)


	//   ....[0]....
.L_1329:
        /*0070*/ 	.word	0x000046b0


	//   ....[1]....
        /*0074*/ 	.word	0x000046d0


	//   ....[2]....
        /*0078*/ 	.word	0x00004940


	//   ....[3]....
        /*007c*/ 	.word	0x00004b10


	//   ....[4]....
        /*0080*/ 	.word	0x00008540


	//   ....[5]....
        /*0084*/ 	.word	0x00008550


	//   ....[6]....
        /*0088*/ 	.word	0x00008580


	//   ....[7]....
        /*008c*/ 	.word	0x00008590


	//   ....[8]....
        /*0090*/ 	.word	0x0000aa10


	//   ....[9]....
        /*0094*/ 	.word	0x0000aa20


	//   ....[10]....
        /*0098*/ 	.word	0x0000aa50


	//   ....[11]....
        /*009c*/ 	.word	0x0000aa60


	//   ....[12]....
        /*00a0*/ 	.word	0x0000b1c0


	//   ....[13]....
        /*00a4*/ 	.word	0x0000b230


	//   ....[14]....
        /*00a8*/ 	.word	0x0000b290


	//   ....[15]....
        /*00ac*/ 	.word	0x0000b300


	//----- nvinfo : EIATTR_VRC_CTA_INIT_COUNT
	.align		4
.L_1330:
        /*00b0*/ 	.byte	0x02, 0x4a
	.zero		1
	.zero		1


	//----- nvinfo : EIATTR_EXIT_INSTR_OFFSETS
	.align		4
        /*00b4*/ 	.byte	0x04, 0x1c
        /*00b6*/ 	.short	(.L_1332 - .L_1331)


	//   ....[0]....
.L_1331:
        /*00b8*/ 	.word	0x000001f0


	//----- nvinfo : EIATTR_CRS_STACK_SIZE
	.align		4
.L_1332:
        /*00bc*/ 	.byte	0x04, 0x1e
        /*00be*/ 	.short	(.L_1334 - .L_1333)
.L_1333:
        /*00c0*/ 	.word	0x00000000


	//----- nvinfo : EIATTR_CBANK_PARAM_SIZE
	.align		4
.L_1334:
        /*00c4*/ 	.byte	0x03, 0x19
        /*00c6*/ 	.short	0x01d0


	//----- nvinfo : EIATTR_PARAM_CBANK
	.align		4
        /*00c8*/ 	.byte	0x04, 0x0a
        /*00ca*/ 	.short	(.L_1336 - .L_1335)
	.align		4
.L_1335:
        /*00cc*/ 	.word	index@(.nv.constant0._ZN5flash24flash_fwd_splitkv_kernelI23Flash_fwd_kernel_traitsILi32ELi64ELi256ELi4ELb0ELb0EN7cutlass6half_tE19Flash_kernel_traitsILi32ELi64ELi256ELi4ES3_EELb0ELb0ELb0ELb0ELb1ELb0ELb1ELb0EEEvNS_16Flash_fwd_paramsE)
        /*00d0*/ 	.short	0x0380
        /*00d2*/ 	.short	0x01d0


	//----- nvinfo : EIATTR_SW_WAR
	.align		4
.L_1336:
        /*00d4*/ 	.byte	0x04, 0x36
        /*00d6*/ 	.short	(.L_1338 - .L_1337)
.L_1337:
        /*00d8*/ 	.word	0x00000008
.L_1338:


//--------------------- .nv.info._ZN5flash24flash_fwd_splitkv_kernelI23Flash_fwd_kernel_traitsILi32ELi64ELi256ELi4ELb0ELb0EN7cutlass6half_tE19Flash_kernel_traitsILi32ELi64ELi256ELi4ES3_EELb0ELb0ELb0ELb0ELb1ELb1ELb1ELb0EEEvNS_16Flash_fwd_paramsE --------------------------
	.section	.nv.info._ZN5flash24flash_fwd_splitkv_kernelI23Flash_fwd_kernel_traitsILi32ELi64ELi256ELi4ELb0ELb0EN7cutlass6half_tE19Flash_kernel_traitsILi32ELi64ELi256ELi4ES3_EELb0ELb0ELb0ELb0ELb1ELb1ELb1ELb0EEEvNS_16Flash_fwd_paramsE,"",@"SHT_CUDA_INFO"
	.sectionflags	@""
	.align	4


	//----- nvinfo : EIATTR_CUDA_API_VERSION
	.align		4
        /*0000*/ 	.byte	0x04, 0x37
        /*0002*/ 	.short	(.L_1340 - .L_1339)
.L_1339:
        /*0004*/ 	.word	0x00000082


	//----- nvinfo : EIATTR_KPARAM_INFO
	.align		4
.L_1340:
        /*0008*/ 	.byte	0x04, 0x17
        /*000a*/ 	.short	(.L_1342 - .L_1341)
.L_1341:
        /*000c*/ 	.word	0x00000000
        /*0010*/ 	.short	0x0000
        /*0012*/ 	.short	0x0000
        /*0014*/ 	.byte	0x00, 0xf0, 0x41, 0x07


	//----- nvinfo : EIATTR_SPARSE_MMA_MASK
	.align		4
.L_1342:
        /*0018*/ 	.byte	0x03, 0x50
        /*001a*/ 	.short	0x0000


	//----- nvinfo : EIATTR_MAXREG_COUNT
	.align		4
        /*001c*/ 	.byte	0x03, 0x1b
        /*001e*/ 	.short	0x00ff


	//----- nvinfo : EIATTR_NUM_BARRIERS
	.align		4
        /*0020*/ 	.byte	0x02, 0x4c
        /*0022*/ 	.byte	0x01
	.zero		1


	//----- nvinfo : EIATTR_MERCURY_ISA_VERSION
	.align		4
        /*0024*/ 	.byte	0x03, 0x5f
        /*0026*/ 	.short	0x0101


	//----- nvinfo : EIATTR_COOP_GROUP_MASK_REGIDS
	.align		4
        /*0028*/ 	.byte	0x04, 0x29
        /*002a*/ 	.short	(.L_1344 - .L_1343)


	//   ....[0]....
.L_1343:
        /*002c*/ 	.word	0xffffffff


	//   ....[1]....
        /*0030*/ 	.word	0xffffffff


	//   ....[2]....
        /*0034*/ 	.word	0xffffffff


	//   ....[3]....
        /*0038*/ 	.word	0xffffffff


	//   ....[4]....
        /*003c*/ 	.word	0xffffffff


	//   ....[5]....
        /*0040*/ 	.word	0xffffffff


	//   ....[6]....
        /*0044*/ 	.word	0xffffffff


	//   ....[7]....
        /*0048*/ 	.word	0xffffffff


	//   ....[8]....
        /*004c*/ 	.word	0xffffffff


	//   ....[9]....
        /*0050*/ 	.word	0xffffffff


	//   ....[10]....
        /*0054*/ 	.word	0xffffffff


	//   ....[11]....
        /*0058*/ 	.word	0xffffffff


	//   ....[12]....
        /*005c*/ 	.word	0x05000004


	//   ....[13]....
        /*0060*/ 	.word	0x05000004


	//   ....[14]....
        /*0064*/ 	.word	0x05000004


	//   ....[15]....
        /*0068*/ 	.word	0x05000004


	//----- nvinfo : EIATTR_COOP_GROUP_INSTR_OFFSETS
	.align		4
.L_1344:
        /*006c*/ 	.byte	0x04, 0x28
        /*006e*/ 	.short	(.L_1346 - .L_1345)


	//   ....[0]....
.L_1345:
        /*0070*/ 	.word	0x00005a90


	//   ....[1]....
        /*0074*/ 	.word	0x00005ab0


	//   ....[2]....
        /*0078*/ 	.word	0x00005b30


	//   ....[3]....
        /*007c*/ 	.word	0x00005b40


	//   ....[4]....
        /*0080*/ 	.word	0x0000a760


	//   ....[5]....
        /*0084*/ 	.word	0x0000a770


	//   ....[6]....
        /*0088*/ 	.word	0x0000a7a0


	//   ....[7]....
        /*008c*/ 	.word	0x0000a7b0


	//   ....[8]....
        /*0090*/ 	.word	0x0000cc20


	//   ....[9]....
        /*0094*/ 	.word	0x0000cc30


	//   ....[10]....
        /*0098*/ 	.word	0x0000cc60


	//   ....[11]....
        /*009c*/ 	.word	0x0000cc70


	//   ....[12]....
        /*00a0*/ 	.word	0x0000d400


	//   ....[13]....
        /*00a4*/ 	.word	0x0000d470


	//   ....[14]....
        /*00a8*/ 	.word	0x0000d4e0


	//   ....[15]....
        /*00ac*/ 	.word	0x0000d540


	//----- nvinfo : EIATTR_VRC_CTA_INIT_COUNT
	.align		4
.L_1346:
        /*00b0*/ 	.byte	0x02, 0x4a
	.zero		1
	.zero		1


	//----- nvinfo : EIATTR_EXIT_INSTR_OFFSETS
	.align		4
        /*00b4*/ 	.byte	0x04, 0x1c
        /*00b6*/ 	.short	(.L_1348 - .L_1347)


	//   ....[0]....
.L_1347:
        /*00b8*/ 	.word	0x000001f0


	//----- nvinfo : EIATTR_CRS_STACK_SIZE
	.align		4
.L_1348:
        /*00bc*/ 	.byte	0x04, 0x1e
        /*00be*/ 	.short	(.L_1350 - .L_1349)
.L_1349:
        /*00c0*/ 	.word	0x00000000


	//----- nvinfo : EIATTR_CBANK_PARAM_SIZE
	.align		4
.L_1350:
        /*00c4*/ 	.byte	0x03, 0x19
        /*00c6*/ 	.short	0x01d0


	//----- nvinfo : EIATTR_PARAM_CBANK
	.align		4
        /*00c8*/ 	.byte	0x04, 0x0a
        /*00ca*/ 	.short	(.L_1352 - .L_1351)
	.align		4
.L_1351:
        /*00cc*/ 	.word	index@(.nv.constant0._ZN5flash24flash_fwd_splitkv_kernelI23Flash_fwd_kernel_traitsILi32ELi64ELi256ELi4ELb0ELb0EN7cutlass6half_tE19Flash_kernel_traitsILi32ELi64ELi256ELi4ES3_EELb0ELb0ELb0ELb0ELb1ELb1ELb1ELb0EEEvNS_16Flash_fwd_paramsE)
        /*00d0*/ 	.short	0x0380
        /*00d2*/ 	.short	0x01d0


	//----- nvinfo : EIATTR_SW_WAR
	.align		4
.L_1352:
        /*00d4*/ 	.byte	0x04, 0x36
        /*00d6*/ 	.short	(.L_1354 - .L_1353)
.L_1353:
        /*00d8*/ 	.word	0x00000008
.L_1354:


//--------------------- .nv.info._ZN5flash24flash_fwd_splitkv_kernelI23Flash_fwd_kernel_traitsILi32ELi64ELi256ELi4ELb0ELb0EN7cutlass6half_tE19Flash_kernel_traitsILi32ELi64ELi256ELi4ES3_EELb0ELb0ELb0ELb0ELb0ELb0ELb0ELb0EEEvNS_16Flash_fwd_paramsE --------------------------
	.section	.nv.info._ZN5flash24flash_fwd_splitkv_kernelI23Flash_fwd_kernel_traitsILi32ELi64ELi256ELi4ELb0ELb0EN7cutlass6half_tE19Flash_kernel_traitsILi32ELi64ELi256ELi4ES3_EELb0ELb0ELb0ELb0ELb0ELb0ELb0ELb0EEEvNS_16Flash_fwd_paramsE,"",@"SHT_CUDA_INFO"
	.sectionflags	@""
	.align	4


	//----- nvinfo : EIATTR_CUDA_API_VERSION
	.align		4
        /*0000*/ 	.byte	0x04, 0x37
        /*0002*/ 	.short	(.L_1356 - .L_1355)
.L_1355:
        /*0004*/ 	.word	0x00000082


	//----- nvinfo : EIATTR_KPARAM_INFO
	.align		4
.L_1356:
        /*0008*/ 	.byte	0x04, 0x17
        /*000a*/ 	.short	(.L_1358 - .L_1357)
.L_1357:
        /*000c*/ 	.word	0x00000000
        /*0010*/ 	.short	0x0000
        /*0012*/ 	.short	0x0000
        /*0014*/ 	.byte	0x00, 0xf0, 0x41, 0x07


	//----- nvinfo : EIATTR_SPARSE_MMA_MASK
	.align		4
.L_1358:
        /*0018*/ 	.byte	0x03, 0x50
        /*001a*/ 	.short	0x0000


	//----- nvinfo : EIATTR_MAXREG_COUNT
	.align		4
        /*001c*/ 	.byte	0x03, 0x1b
        /*001e*/ 	.short	0x00ff


	//----- nvinfo : EIATTR_NUM_BARRIERS
	.align		4
        /*0020*/ 	.byte	0x02, 0x4c
        /*0022*/ 	.byte	0x01
	.zero		1


	//----- nvinfo : EIATTR_MERCURY_ISA_VERSION
	.align		4
        /*0024*/ 	.byte	0x03, 0x5f
        /*0026*/ 	.short	0x0101


	//----- nvinfo : EIATTR_COOP_GROUP_MASK_REGIDS
	.align		4
        /*0028*/ 	.byte	0x04, 0x29
        /*002a*/ 	.short	(.L_1360 - .L_1359)


	//   ....[0]....
.L_1359:
        /*002c*/ 	.word	0xffffffff


	//   ....[1]....
        /*0030*/ 	.word	0xffffffff


	//   ....[2]....
        /*0034*/ 	.word	0xffffffff


	//   ....[3]....
        /*0038*/ 	.word	0xffffffff


	//   ....[4]....
        /*003c*/ 	.word	0xffffffff


	//   ....[5]....
        /*0040*/ 	.word	0xffffffff


	//   ....[6]....
        /*0044*/ 	.word	0xffffffff


	//   ....[7]....
        /*0048*/ 	.word	0xffffffff


	//   ....[8]....
        /*004c*/ 	.word	0xffffffff


	//   ....[9]....
        /*0050*/ 	.word	0xffffffff


	//   ....[10]....
        /*0054*/ 	.word	0xffffffff


	//   ....[11]....
        /*0058*/ 	.word	0xffffffff


	//   ....[12]....
        /*005c*/ 	.word	0x05000006


	//   ....[13]....
        /*0060*/ 	.word	0x05000006


	//   ....[14]....
        /*0064*/ 	.word	0x05000006


	//   ....[15]....
        /*0068*/ 	.word	0x05000006


	//----- nvinfo : EIATTR_COOP_GROUP_INSTR_OFFSETS
	.align		4
.L_1360:
        /*006c*/ 	.byte	0x04, 0x28
        /*006e*/ 	.short	(.L_1362 - .L_1361)


	//   ....[0]....
.L_1361:
        /*0070*/ 	.word	0x00004fe0


	//   ....[1]....
        /*0074*/ 	.word	0x00005010


	//   ....[2]....
        /*0078*/ 	.word	0x00005230


	//   ....[3]....
        /*007c*/ 	.word	0x000052a0


	//   ....[4]....
        /*0080*/ 	.word	0x00009390


	//   ....[5]....
        /*0084*/ 	.word	0x000093b0


	//   ....[6]....
        /*0088*/ 	.word	0x000093e0


	//   ....[7]....
        /*008c*/ 	.word	0x000093f0


	//   ....[8]....
        /*0090*/ 	.word	0x0000b8b0


	//   ....[9]....
        /*0094*/ 	.word	0x0000b8c0


	//   ....[10]....
        /*0098*/ 	.word	0x0000b8f0


	//   ....[11]....
        /*009c*/ 	.word	0x0000b900


	//   ....[12]....
        /*00a0*/ 	.word	0x0000c250


	//   ....[13]....
        /*00a4*/ 	.word	0x0000c2c0


	//   ....[14]....
        /*00a8*/ 	.word	0x0000c320


	//   ....[15]....
        /*00ac*/ 	.word	0x0000c390


	//----- nvinfo : EIATTR_VRC_CTA_INIT_COUNT
	.align		4
.L_1362:
        /*00b0*/ 	.byte	0x02, 0x4a
	.zero		1
	.zero		1


	//----- nvinfo : EIATTR_EXIT_INSTR_OFFSETS
	.align		4
        /*00b4*/ 	.byte	0x04, 0x1c
        /*00b6*/ 	.short	(.L_1364 - .L_1363)


	//   ....[0]....
.L_1363:
        /*00b8*/ 	.word	0x00000090


	//----- nvinfo : EIATTR_CRS_STACK_SIZE
	.align		4
.L_1364:
        /*00bc*/ 	.byte	0x04, 0x1e
        /*00be*/ 	.short	(.L_1366 - .L_1365)
.L_1365:
        /*00c0*/ 	.word	0x00000000


	//----- nvinfo : EIATTR_CBANK_PARAM_SIZE
	.align		4
.L_1366:
        /*00c4*/ 	.byte	0x03, 0x19
        /*00c6*/ 	.short	0x01d0


	//----- nvinfo : EIATTR_PARAM_CBANK
	.align		4
        /*00c8*/ 	.byte	0x04, 0x0a
        /*00ca*/ 	.short	(.L_1368 - .L_1367)
	.align		4
.L_1367:
        /*00cc*/ 	.word	index@(.nv.constant0._ZN5flash24flash_fwd_splitkv_kernelI23Flash_fwd_kernel_traitsILi32ELi64ELi256ELi4ELb0ELb0EN7cutlass6half_tE19Flash_kernel_traitsILi32ELi64ELi256ELi4ES3_EELb0ELb0ELb0ELb0ELb0ELb0ELb0ELb0EEEvNS_16Flash_fwd_paramsE)
        /*00d0*/ 	.short	0x0380
        /*00d2*/ 	.short	0x01d0


	//----- nvinfo : EIATTR_SW_WAR
	.align		4
.L_1368:
        /*00d4*/ 	.byte	0x04, 0x36
        /*00d6*/ 	.short	(.L_1370 - .L_1369)
.L_1369:
        /*00d8*/ 	.word	0x00000008
.L_1370:


//--------------------- .nv.info._ZN5flash24flash_fwd_splitkv_kernelI23Flash_fwd_kernel_traitsILi32ELi64ELi256ELi4ELb0ELb0EN7cutlass6half_tE19Flash_kernel_traitsILi32ELi64ELi256ELi4ES3_EELb0ELb0ELb0ELb0ELb0ELb1ELb0ELb0EEEvNS_16Flash_fwd_paramsE --------------------------
	.section	.nv.info._ZN5flash24flash_fwd_splitkv_kernelI23Flash_fwd_kernel_traitsILi32ELi64ELi256ELi4ELb0ELb0EN7cutlass6half_tE19Flash_kernel_traitsILi32ELi64ELi256ELi4ES3_EELb0ELb0ELb0ELb0ELb0ELb1ELb0ELb0EEEvNS_16Flash_fwd_paramsE,"",@"SHT_CUDA_INFO"
	.sectionflags	@""
	.align	4


	//----- nvinfo : EIATTR_CUDA_API_VERSION
	.align		4
        /*0000*/ 	.byte	0x04, 0x37
        /*0002*/ 	.short	(.L_1372 - .L_1371)
.L_1371:
        /*0004*/ 	.word	0x00000082


	//----- nvinfo : EIATTR_KPARAM_INFO
	.align		4
.L_1372:
        /*0008*/ 	.byte	0x04, 0x17
        /*000a*/ 	.short	(.L_1374 - .L_1373)
.L_1373:
        /*000c*/ 	.word	0x00000000
        /*0010*/ 	.short	0x0000
        /*0012*/ 	.short	0x0000
        /*0014*/ 	.byte	0x00, 0xf0, 0x41, 0x07


	//----- nvinfo : EIATTR_SPARSE_MMA_MASK
	.align		4
.L_1374:
        /*0018*/ 	.byte	0x03, 0x50
        /*001a*/ 	.short	0x0000


	//----- nvinfo : EIATTR_MAXREG_COUNT
	.align		4
        /*001c*/ 	.byte	0x03, 0x1b
        /*001e*/ 	.short	0x00ff


	//----- nvinfo : EIATTR_NUM_BARRIERS
	.align		4
        /*0020*/ 	.byte	0x02, 0x4c
        /*0022*/ 	.byte	0x01
	.zero		1


	//----- nvinfo : EIATTR_MERCURY_ISA_VERSION
	.align		4
        /*0024*/ 	.byte	0x03, 0x5f
        /*0026*/ 	.short	0x0101


	//----- nvinfo : EIATTR_COOP_GROUP_MASK_REGIDS
	.align		4
        /*0028*/ 	.byte	0x04, 0x29
        /*002a*/ 	.short	(.L_1376 - .L_1375)


	//   ....[0]....
.L_1375:
        /*002c*/ 	.word	0xffffffff


	//   ....[1]....
        /*0030*/ 	.word	0xffffffff


	//   ....[2]....
        /*0034*/ 	.word	0xffffffff


	//   ....[3]....
        /*0038*/ 	.word	0xffffffff


	//   ....[4]....
        /*003c*/ 	.word	0xffffffff


	//   ....[5]....
        /*0040*/ 	.word	0xffffffff


	//   ....[6]....
        /*0044*/ 	.word	0xffffffff


	//   ....[7]....
        /*0048*/ 	.word	0xffffffff


	//   ....[8]....
        /*004c*/ 	.word	0xffffffff


	//   ....[9]....
        /*0050*/ 	.word	0xffffffff


	//   ....[10]....
        /*0054*/ 	.word	0xffffffff


	//   ....[11]....
        /*0058*/ 	.word	0xffffffff


	//   ....[12]....
        /*005c*/ 	.word	0x05000004


	//   ....[13]....
        /*0060*/ 	.word	0x05000004


	//   ....[14]....
        /*0064*/ 	.word	0x05000004


	//   ....[15]....
        /*0068*/ 	.word	0x05000004


	//----- nvinfo : EIATTR_COOP_GROUP_INSTR_OFFSETS
	.align		4
.L_1376:
        /*006c*/ 	.byte	0x04, 0x28
        /*006e*/ 	.short	(.L_1378 - .L_1377)


	//   ....[0]....
.L_1377:
        /*0070*/ 	.word	0x00006350


	//   ....[1]....
        /*0074*/ 	.word	0x00006360


	//   ....[2]....
        /*0078*/ 	.word	0x00006390


	//   ....[3]....
        /*007c*/ 	.word	0x00006440


	//   ....[4]....
        /*0080*/ 	.word	0x0000b530


	//   ....[5]....
        /*0084*/ 	.word	0x0000b550


	//   ....[6]....
        /*0088*/ 	.word	0x0000b580


	//   ....[7]....
        /*008c*/ 	.word	0x0000b590


	//   ....[8]....
        /*0090*/ 	.word	0x0000da40


	//   ....[9]....
        /*0094*/ 	.word	0x0000da50


	//   ....[10]....
        /*0098*/ 	.word	0x0000da80


	//   ....[11]....
        /*009c*/ 	.word	0x0000da90


	//   ....[12]....
        /*00a0*/ 	.word	0x0000e400


	//   ....[13]....
        /*00a4*/ 	.word	0x0000e470


	//   ....[14]....
        /*00a8*/ 	.word	0x0000e4e0


	//   ....[15]....
        /*00ac*/ 	.word	0x0000e540


	//----- nvinfo : EIATTR_VRC_CTA_INIT_COUNT
	.align		4
.L_1378:
        /*00b0*/ 	.byte	0x02, 0x4a
	.zero		1
	.zero		1


	//----- nvinfo : EIATTR_EXIT_INSTR_OFFSETS
	.align		4
        /*00b4*/ 	.byte	0x04, 0x1c
        /*00b6*/ 	.short	(.L_1380 - .L_1379)


	//   ....[0]....
.L_1379:
        /*00b8*/ 	.word	0x00000090


	//----- nvinfo : EIATTR_CRS_STACK_SIZE
	.align		4
.L_1380:
        /*00bc*/ 	.byte	0x04, 0x1e
        /*00be*/ 	.short	(.L_1382 - .L_1381)
.L_1381:
        /*00c0*/ 	.word	0x00000000


	//----- nvinfo : EIATTR_CBANK_PARAM_SIZE
	.align		4
.L_1382:
        /*00c4*/ 	.byte	0x03, 0x19
        /*00c6*/ 	.short	0x01d0


	//----- nvinfo : EIATTR_PARAM_CBANK
	.align		4
        /*00c8*/ 	.byte	0x04, 0x0a
        /*00ca*/ 	.short	(.L_1384 - .L_1383)
	.align		4
.L_1383:
        /*00cc*/ 	.word	index@(.nv.constant0._ZN5flash24flash_fwd_splitkv_kernelI23Flash_fwd_kernel_traitsILi32ELi64ELi256ELi4ELb0ELb0EN7cutlass6half_tE19Flash_kernel_traitsILi32ELi64ELi256ELi4ES3_EELb0ELb0ELb0ELb0ELb0ELb1ELb0ELb0EEEvNS_16Flash_fwd_paramsE)
        /*00d0*/ 	.short	0x0380
        /*00d2*/ 	.short	0x01d0


	//----- nvinfo : EIATTR_SW_WAR
	.align		4
.L_1384:
        /*00d4*/ 	.byte	0x04, 0x36
        /*00d6*/ 	.short	(.L_1386 - .L_1385)
.L_1385:
        /*00d8*/ 	.word	0x00000008
.L_1386:


//--------------------- .nv.info._ZN5flash24flash_fwd_splitkv_kernelI23Flash_fwd_kernel_traitsILi32ELi64ELi256ELi4ELb0ELb0EN7cutlass6half_tE19Flash_kernel_traitsILi32ELi64ELi256ELi4ES3_EELb0ELb0ELb0ELb0ELb0ELb0ELb0ELb1EEEvNS_16Flash_fwd_paramsE --------------------------
	.section	.nv.info._ZN5flash24flash_fwd_splitkv_kernelI23Flash_fwd_kernel_traitsILi32ELi64ELi256ELi4ELb0ELb0EN7cutlass6half_tE19Flash_kernel_traitsILi32ELi64ELi256ELi4ES3_EELb0ELb0ELb0ELb0ELb0ELb0ELb0ELb1EEEvNS_16Flash_fwd_paramsE,"",@"SHT_CUDA_INFO"
	.sectionflags	@""
	.align	4


	//----- nvinfo : EIATTR_CUDA_API_VERSION
	.align		4
        /*0000*/ 	.byte	0x04, 0x37
        /*0002*/ 	.short	(.L_1388 - .L_1387)
.L_1387:
        /*0004*/ 	.word	0x00000082


	//----- nvinfo : EIATTR_KPARAM_INFO
	.align		4
.L_1388:
        /*0008*/ 	.byte	0x04, 0x17
        /*000a*/ 	.short	(.L_1390 - .L_1389)
.L_1389:
        /*000c*/ 	.word	0x00000000
        /*0010*/ 	.short	0x0000
        /*0012*/ 	.short	0x0000
        /*0014*/ 	.byte	0x00, 0xf0, 0x41, 0x07


	//----- nvinfo : EIATTR_SPARSE_MMA_MASK
	.align		4
.L_1390:
        /*0018*/ 	.byte	0x03, 0x50
        /*001a*/ 	.short	0x0000


	//----- nvinfo : EIATTR_MAXREG_COUNT
	.align		4
        /*001c*/ 	.byte	0x03, 0x1b
        /*001e*/ 	.short	0x00ff


	//----- nvinfo : EIATTR_NUM_BARRIERS
	.align		4
        /*0020*/ 	.byte	0x02, 0x4c
        /*0022*/ 	.byte	0x01
	.zero		1


	//----- nvinfo : EIATTR_MERCURY_ISA_VERSION
	.align		4
        /*0024*/ 	.byte	0x03, 0x5f
        /*0026*/ 	.short	0x0101


	//----- nvinfo : EIATTR_COOP_GROUP_MASK_REGIDS
	.align		4
        /*0028*/ 	.byte	0x04, 0x29
        /*002a*/ 	.short	(.L_1392 - .L_1391)


	//   ....[0]....
.L_1391:
        /*002c*/ 	.word	0xffffffff


	//   ....[1]....
        /*0030*/ 	.word	0xffffffff


	//   ....[2]....
        /*0034*/ 	.word	0xffffffff


	//   ....[3]....
        /*0038*/ 	.word	0xffffffff


	//   ....[4]....
        /*003c*/ 	.word	0xffffffff


	//   ....[5]....
        /*0040*/ 	.word	0xffffffff


	//   ....[6]....
        /*0044*/ 	.word	0xffffffff


	//   ....[7]....
        /*0048*/ 	.word	0xffffffff


	//   ....[8]....
        /*004c*/ 	.word	0xffffffff


	//   ....[9]....
        /*0050*/ 	.word	0xffffffff


	//   ....[10]....
        /*0054*/ 	.word	0xffffffff


	//   ....[11]....
        /*0058*/ 	.word	0xffffffff


	//   ....[12]....
        /*005c*/ 	.word	0x05000005


	//   ....[13]....
        /*0060*/ 	.word	0x05000005


	//   ....[14]....
        /*0064*/ 	.word	0x05000005


	//   ....[15]....
        /*0068*/ 	.word	0x05000005


	//----- nvinfo : EIATTR_COOP_GROUP_INSTR_OFFSETS
	.align		4
.L_1392:
        /*006c*/ 	.byte	0x04, 0x28
        /*006e*/ 	.short	(.L_1394 - .L_1393)


	//   ....[0]....
.L_1393:
        /*0070*/ 	.word	0x0000cd70


	//   ....[1]....
        /*0074*/ 	.word	0x0000cd90


	//   ....[2]....
        /*0078*/ 	.word	0x0000d4c0


	//   ....[3]....
        /*007c*/ 	.word	0x0000d520


	//   ....[4]....
        /*0080*/ 	.word	0x00011010


	//   ....[5]....
        /*0084*/ 	.word	0x00011020


	//   ....[6]....
        /*0088*/ 	.word	0x00011050


	//   ....[7]....
        /*008c*/ 	.word	0x00011060


	//   ....[8]....
        /*0090*/ 	.word	0x00013530


	//   ....[9]....
        /*0094*/ 	.word	0x00013540


	//   ....[10]....
        /*0098*/ 	.word	0x00013570


	//   ....[11]....
        /*009c*/ 	.word	0x00013580


	//   ....[12]....
        /*00a0*/ 	.word	0x00013f30


	//   ....[13]....
        /*00a4*/ 	.word	0x00013fa0


	//   ....[14]....
        /*00a8*/ 	.word	0x00014000


	//   ....[15]....
        /*00ac*/ 	.word	0x00014070


	//----- nvinfo : EIATTR_VRC_CTA_INIT_COUNT
	.align		4
.L_1394:
        /*00b0*/ 	.byte	0x02, 0x4a
	.zero		1
	.zero		1


	//----- nvinfo : EIATTR_EXIT_INSTR_OFFSETS
	.align		4
        /*00b4*/ 	.byte	0x04, 0x1c
        /*00b6*/ 	.short	(.L_1396 - .L_1395)


	//   ....[0]....
.L_1395:
        /*00b8*/ 	.word	0x00000090


	//----- nvinfo : EIATTR_CRS_STACK_SIZE
	.align		4
.L_1396:
        /*00bc*/ 	.byte	0x04, 0x1e
        /*00be*/ 	.short	(.L_1398 - .L_1397)
.L_1397:
        /*00c0*/ 	.word	0x00000000


	//----- nvinfo : EIATTR_CBANK_PARAM_SIZE
	.align		4
.L_1398:
        /*00c4*/ 	.byte	0x03, 0x19
        /*00c6*/ 	.short	0x01d0


	//----- nvinfo : EIATTR_PARAM_CBANK
	.align		4
        /*00c8*/ 	.byte	0x04, 0x0a
        /*00ca*/ 	.short	(.L_1400 - .L_1399)
	.align		4
.L_1399:
        /*00cc*/ 	.word	index@(.nv.constant0._ZN5flash24flash_fwd_splitkv_kernelI23Flash_fwd_kernel_traitsILi32ELi64ELi256ELi4ELb0ELb0EN7cutlass6half_tE19Flash_kernel_traitsILi32ELi64ELi256ELi4ES3_EELb0ELb0ELb0ELb0ELb0ELb0ELb0ELb1EEEvNS_16Flash_fwd_paramsE)
        /*00d0*/ 	.short	0x0380
        /*00d2*/ 	.short	0x01d0


	//----- nvinfo : EIATTR_SW_WAR
	.align		4
.L_1400:
        /*00d4*/ 	.byte	0x04, 0x36
        /*00d6*/ 	.short	(.L_1402 - .L_1401)
.L_1401:
        /*00d8*/ 	.word	0x00000008
.L_1402:


//--------------------- .nv.info._ZN5flash24flash_fwd_splitkv_kernelI23Flash_fwd_kernel_traitsILi32ELi64ELi256ELi4ELb0ELb0EN7cutlass6half_tE19Flash_kernel_traitsILi32ELi64ELi256ELi4ES3_EELb0ELb0ELb0ELb0ELb0ELb1ELb0ELb1EEEvNS_16Flash_fwd_paramsE --------------------------
	.section	.nv.info._ZN5flash24flash_fwd_splitkv_kernelI23Flash_fwd_kernel_traitsILi32ELi64ELi256ELi4ELb0ELb0EN7cutlass6half_tE19Flash_kernel_traitsILi32ELi64ELi256ELi4ES3_EELb0ELb0ELb0ELb0ELb0ELb1ELb0ELb1EEEvNS_16Flash_fwd_paramsE,"",@"SHT_CUDA_INFO"
	.sectionflags	@""
	.align	4


	//----- nvinfo : EIATTR_CUDA_API_VERSION
	.align		4
        /*0000*/ 	.byte	0x04, 0x37
        /*0002*/ 	.short	(.L_1404 - .L_1403)
.L_1403:
        /*0004*/ 	.word	0x00000082


	//----- nvinfo : EIATTR_KPARAM_INFO
	.align		4
.L_1404:
        /*0008*/ 	.byte	0x04, 0x17
        /*000a*/ 	.short	(.L_1406 - .L_1405)
.L_1405:
        /*000c*/ 	.word	0x00000000
        /*0010*/ 	.short	0x0000
        /*0012*/ 	.short	0x0000
        /*0014*/ 	.byte	0x00, 0xf0, 0x41, 0x07


	//----- nvinfo : EIATTR_SPARSE_MMA_MASK
	.align		4
.L_1406:
        /*0018*/ 	.byte	0x03, 0x50
        /*001a*/ 	.short	0x0000


	//----- nvinfo : EIATTR_MAXREG_COUNT
	.align		4
        /*001c*/ 	.byte	0x03, 0x1b
        /*001e*/ 	.short	0x00ff


	//----- nvinfo : EIATTR_NUM_BARRIERS
	.align		4
        /*0020*/ 	.byte	0x02, 0x4c
        /*0022*/ 	.byte	0x01
	.zero		1


	//----- nvinfo : EIATTR_MERCURY_ISA_VERSION
	.align		4
        /*0024*/ 	.byte	0x03, 0x5f
        /*0026*/ 	.short	0x0101


	//----- nvinfo : EIATTR_COOP_GROUP_MASK_REGIDS
	.align		4
        /*0028*/ 	.byte	0x04, 0x29
        /*002a*/ 	.short	(.L_1408 - .L_1407)


	//   ....[0]....
.L_1407:
        /*002c*/ 	.word	0xffffffff


	//   ....[1]....
        /*0030*/ 	.word	0xffffffff


	//   ....[2]....
        /*0034*/ 	.word	0xffffffff


	//   ....[3]....
        /*0038*/ 	.word	0xffffffff


	//   ....[4]....
        /*003c*/ 	.word	0xffffffff


	//   ....[5]....
        /*0040*/ 	.word	0xffffffff


	//   ....[6]....
        /*0044*/ 	.word	0xffffffff


	//   ....[7]....
        /*0048*/ 	.word	0xffffffff


	//   ....[8]....
        /*004c*/ 	.word	0xffffffff


	//   ....[9]....
        /*0050*/ 	.word	0xffffffff


	//   ....[10]....
        /*0054*/ 	.word	0xffffffff


	//   ....[11]....
        /*0058*/ 	.word	0xffffffff


	//   ....[12]....
        /*005c*/ 	.word	0x05000004


	//   ....[13]....
        /*0060*/ 	.word	0x05000004


	//   ....[14]....
        /*0064*/ 	.word	0x05000004


	//   ....[15]....
        /*0068*/ 	.word	0x05000004


	//----- nvinfo : EIATTR_COOP_GROUP_INSTR_OFFSETS
	.align		4
.L_1408:
        /*006c*/ 	.byte	0x04, 0x28
        /*006e*/ 	.short	(.L_1410 - .L_1409)


	//   ....[0]....
.L_1409:
        /*0070*/ 	.word	0x0000e600


	//   ....[1]....
        /*0074*/ 	.word	0x0000e610


	//   ....[2]....
        /*0078*/ 	.word	0x0000e640


	//   ....[3]....
        /*007c*/ 	.word	0x0000e6f0


	//   ....[4]....
        /*0080*/ 	.word	0x00013720


	//   ....[5]....
        /*0084*/ 	.word	0x00013730


	//   ....[6]....
        /*0088*/ 	.word	0x00013760


	//   ....[7]....
        /*008c*/ 	.word	0x00013770


	//   ....[8]....
        /*0090*/ 	.word	0x00015c40


	//   ....[9]....
        /*0094*/ 	.word	0x00015c50


	//   ....[10]....
        /*0098*/ 	.word	0x00015c80


	//   ....[11]....
        /*009c*/ 	.word	0x00015c90


	//   ....[12]....
        /*00a0*/ 	.word	0x00016650


	//   ....[13]....
        /*00a4*/ 	.word	0x000166c0


	//   ....[14]....
        /*00a8*/ 	.word	0x00016730


	//   ....[15]....
        /*00ac*/ 	.word	0x00016790


	//----- nvinfo : EIATTR_VRC_CTA_INIT_COUNT
	.align		4
.L_1410:
        /*00b0*/ 	.byte	0x02, 0x4a
	.zero		1
	.zero		1


	//----- nvinfo : EIATTR_EXIT_INSTR_OFFSETS
	.align		4
        /*00b4*/ 	.byte	0x04, 0x1c
        /*00b6*/ 	.short	(.L_1412 - .L_1411)


	//   ....[0]....
.L_1411:
        /*00b8*/ 	.word	0x00000090


	//----- nvinfo : EIATTR_CRS_STACK_SIZE
	.align		4
.L_1412:
        /*00bc*/ 	.byte	0x04, 0x1e
        /*00be*/ 	.short	(.L_1414 - .L_1413)
.L_1413:
        /*00c0*/ 	.word	0x00000000


	//----- nvinfo : EIATTR_CBANK_PARAM_SIZE
	.align		4
.L_1414:
        /*00c4*/ 	.byte	0x03, 0x19
        /*00c6*/ 	.short	0x01d0


	//----- nvinfo : EIATTR_PARAM_CBANK
	.align		4
        /*00c8*/ 	.byte	0x04, 0x0a
        /*00ca*/ 	.short	(.L_1416 - .L_1415)
	.align		4
.L_1415:
        /*00cc*/ 	.word	index@(.nv.constant0._ZN5flash24flash_fwd_splitkv_kernelI23Flash_fwd_kernel_traitsILi32ELi64ELi256ELi4ELb0ELb0EN7cutlass6half_tE19Flash_kernel_traitsILi32ELi64ELi256ELi4ES3_EELb0ELb0ELb0ELb0ELb0ELb1ELb0ELb1EEEvNS_16Flash_fwd_paramsE)
        /*00d0*/ 	.short	0x0380
        /*00d2*/ 	.short	0x01d0


	//----- nvinfo : EIATTR_SW_WAR
	.align		4
.L_1416:
        /*00d4*/ 	.byte	0x04, 0x36
        /*00d6*/ 	.short	(.L_1418 - .L_1417)
.L_1417:
        /*00d8*/ 	.word	0x00000008
.L_1418:


//--------------------- .nv.info._ZN5flash24flash_fwd_splitkv_kernelI23Flash_fwd_kernel_traitsILi32ELi64ELi256ELi4ELb0ELb0EN7cutlass6half_tE19Flash_kernel_traitsILi32ELi64ELi256ELi4ES3_EELb0ELb0ELb0ELb0ELb0ELb0ELb1ELb0EEEvNS_16Flash_fwd_paramsE --------------------------
	.section	.nv.info._ZN5flash24flash_fwd_splitkv_kernelI23Flash_fwd_kernel_traitsILi32ELi64ELi256ELi4ELb0ELb0EN7cutlass6half_tE19Flash_kernel_traitsILi32ELi64ELi256ELi4ES3_EELb0ELb0ELb0ELb0ELb0ELb0ELb1ELb0EEEvNS_16Flash_fwd_paramsE,"",@"SHT_CUDA_INFO"
	.sectionflags	@""
	.align	4


	//----- nvinfo : EIATTR_CUDA_API_VERSION
	.align		4
        /*0000*/ 	.byte	0x04, 0x37
        /*0002*/ 	.short	(.L_1420 - .L_1419)
.L_1419:
        /*0004*/ 	.word	0x00000082


	//----- nvinfo : EIATTR_KPARAM_INFO
	.align		4
.L_1420:
        /*0008*/ 	.byte	0x04, 0x17
        /*000a*/ 	.short	(.L_1422 - .L_1421)
.L_1421:
        /*000c*/ 	.word	0x00000000
        /*0010*/ 	.short	0x0000
        /*0012*/ 	.short	0x0000
        /*0014*/ 	.byte	0x00, 0xf0, 0x41, 0x07


	//----- nvinfo : EIATTR_SPARSE_MMA_MASK
	.align		4
.L_1422:
        /*0018*/ 	.byte	0x03, 0x50
        /*001a*/ 	.short	0x0000


	//----- nvinfo : EIATTR_MAXREG_COUNT
	.align		4
        /*001c*/ 	.byte	0x03, 0x1b
        /*001e*/ 	.short	0x00ff


	//----- nvinfo : EIATTR_NUM_BARRIERS
	.align		4
        /*0020*/ 	.byte	0x02, 0x4c
        /*0022*/ 	.byte	0x01
	.zero		1


	//----- nvinfo : EIATTR_MERCURY_ISA_VERSION
	.align		4
        /*0024*/ 	.byte	0x03, 0x5f
        /*0026*/ 	.short	0x0101


	//----- nvinfo : EIATTR_COOP_GROUP_MASK_REGIDS
	.align		4
        /*0028*/ 	.byte	0x04, 0x29
        /*002a*/ 	.short	(.L_1424 - .L_1423)


	//   ....[0]....
.L_1423:
        /*002c*/ 	.word	0xffffffff


	//   ....[1]....
        /*0030*/ 	.word	0xffffffff


	//   ....[2]....
        /*0034*/ 	.word	0xffffffff


	//   ....[3]....
        /*0038*/ 	.word	0xffffffff


	//   ....[4]....
        /*003c*/ 	.word	0xffffffff


	//   ....[5]....
        /*0040*/ 	.word	0xffffffff


	//   ....[6]....
        /*0044*/ 	.word	0xffffffff


	//   ....[7]....
        /*0048*/ 	.word	0xffffffff


	//   ....[8]....
        /*004c*/ 	.word	0xffffffff


	//   ....[9]....
        /*0050*/ 	.word	0xffffffff


	//   ....[10]....
        /*0054*/ 	.word	0xffffffff


	//   ....[11]....
        /*0058*/ 	.word	0xffffffff


	//   ....[12]....
        /*005c*/ 	.word	0x05000008


	//   ....[13]....
        /*0060*/ 	.word	0x05000008


	//   ....[14]....
        /*0064*/ 	.word	0x05000008


	//   ....[15]....
        /*0068*/ 	.word	0x05000008


	//----- nvinfo : EIATTR_COOP_GROUP_INSTR_OFFSETS
	.align		4
.L_1424:
        /*006c*/ 	.byte	0x04, 0x28
        /*006e*/ 	.short	(.L_1426 - .L_1425)


	//   ....[0]....
.L_1425:
        /*0070*/ 	.word	0x00005260


	//   ....[1]....
        /*0074*/ 	.word	0x00005290


	//   ....[2]....
        /*0078*/ 	.word	0x000054b0


	//   ....[3]....
        /*007c*/ 	.word	0x00005520


	//   ....[4]....
        /*0080*/ 	.word	0x00009520


	//   ....[5]....
        /*0084*/ 	.word	0x00009530


	//   ....[6]....
        /*0088*/ 	.word	0x00009560


	//   ....[7]....
        /*008c*/ 	.word	0x00009570


	//   ....[8]....
        /*0090*/ 	.word	0x0000ba90


	//   ....[9]....
        /*0094*/ 	.word	0x0000baa0


	//   ....[10]....
        /*0098*/ 	.word	0x0000bad0


	//   ....[11]....
        /*009c*/ 	.word	0x0000bae0


	//   ....[12]....
        /*00a0*/ 	.word	0x0000c270


	//   ....[13]....
        /*00a4*/ 	.word	0x0000c2e0


	//   ....[14]....
        /*00a8*/ 	.word	0x0000c340


	//   ....[15]....
        /*00ac*/ 	.word	0x0000c3b0


	//----- nvinfo : EIATTR_VRC_CTA_INIT_COUNT
	.align		4
.L_1426:
        /*00b0*/ 	.byte	0x02, 0x4a
	.zero		1
	.zero		1


	//----- nvinfo : EIATTR_EXIT_INSTR_OFFSETS
	.align		4
        /*00b4*/ 	.byte	0x04, 0x1c
        /*00b6*/ 	.short	(.L_1428 - .L_1427)


	//   ....[0]....
.L_1427:
        /*00b8*/ 	.word	0x000001f0


	//----- nvinfo : EIATTR_CRS_STACK_SIZE
	.align		4
.L_1428:
        /*00bc*/ 	.byte	0x04, 0x1e
        /*00be*/ 	.short	(.L_1430 - .L_1429)
.L_1429:
        /*00c0*/ 	.word	0x00000000


	//----- nvinfo : EIATTR_CBANK_PARAM_SIZE
	.align		4
.L_1430:
        /*00c4*/ 	.byte	0x03, 0x19
        /*00c6*/ 	.short	0x01d0


	//----- nvinfo : EIATTR_PARAM_CBANK
	.align		4
        /*00c8*/ 	.byte	0x04, 0x0a
        /*00ca*/ 	.short	(.L_1432 - .L_1431)
	.align		4
.L_1431:
        /*00cc*/ 	.word	index@(.nv.constant0._ZN5flash24flash_fwd_splitkv_kernelI23Flash_fwd_kernel_traitsILi32ELi64ELi256ELi4ELb0ELb0EN7cutlass6half_tE19Flash_kernel_traitsILi32ELi64ELi256ELi4ES3_EELb0ELb0ELb0ELb0ELb0ELb0ELb1ELb0EEEvNS_16Flash_fwd_paramsE)
        /*00d0*/ 	.short	0x0380
        /*00d2*/ 	.short	0x01d0


	//----- nvinfo : EIATTR_SW_WAR
	.align		4
.L_1432:
        /*00d4*/ 	.byte	0x04, 0x36
        /*00d6*/ 	.short	(.L_1434 - .L_1433)
.L_1433:
        /*00d8*/ 	.word	0x00000008
.L_1434:


//--------------------- .nv.info._ZN5flash24flash_fwd_splitkv_kernelI23Flash_fwd_kernel_traitsILi32ELi64ELi256ELi4ELb0ELb0EN7cutlass6half_tE19Flash_kernel_traitsILi32ELi64ELi256ELi4ES3_EELb0ELb0ELb0ELb0ELb0ELb1ELb1ELb0EEEvNS_16Flash_fwd_paramsE --------------------------
	.section	.nv.info._ZN5flash24flash_fwd_splitkv_kernelI23Flash_fwd_kernel_traitsILi32ELi64ELi256ELi4ELb0ELb0EN7cutlass6half_tE19Flash_kernel_traitsILi32ELi64ELi256ELi4ES3_EELb0ELb0ELb0ELb0ELb0ELb1ELb1ELb0EEEvNS_16Flash_fwd_paramsE,"",@"SHT_CUDA_INFO"
	.sectionflags	@""
	.align	4


	//----- nvinfo : EIATTR_CUDA_API_VERSION
	.align		4
        /*0000*/ 	.byte	0x04, 0x37
        /*0002*/ 	.short	(.L_1436 - .L_1435)
.L_1435:
        /*0004*/ 	.word	0x00000082


	//----- nvinfo : EIATTR_KPARAM_INFO
	.align		4
.L_1436:
        /*0008*/ 	.byte	0x04, 0x17
        /*000a*/ 	.short	(.L_1438 - .L_1437)
.L_1437:
        /*000c*/ 	.word	0x00000000
        /*0010*/ 	.short	0x0000
        /*0012*/ 	.short	0x0000
        /*0014*/ 	.byte	0x00, 0xf0, 0x41, 0x07


	//----- nvinfo : EIATTR_SPARSE_MMA_MASK
	.align		4
.L_1438:
        /*0018*/ 	.byte	0x03, 0x50
        /*001a*/ 	.short	0x0000


	//----- nvinfo : EIATTR_MAXREG_COUNT
	.align		4
        /*001c*/ 	.byte	0x03, 0x1b
        /*001e*/ 	.short	0x00ff


	//----- nvinfo : EIATTR_NUM_BARRIERS
	.align		4
        /*0020*/ 	.byte	0x02, 0x4c
        /*0022*/ 	.byte	0x01
	.zero		1


	//----- nvinfo : EIATTR_MERCURY_ISA_VERSION
	.align		4
        /*0024*/ 	.byte	0x03, 0x5f
        /*0026*/ 	.short	0x0101


	//----- nvinfo : EIATTR_COOP_GROUP_MASK_REGIDS
	.align		4
        /*0028*/ 	.byte	0x04, 0x29
        /*002a*/ 	.short	(.L_1440 - .L_1439)


	//   ....[0]....
.L_1439:
        /*002c*/ 	.word	0xffffffff


	//   ....[1]....
        /*0030*/ 	.word	0xffffffff


	//   ....[2]....
        /*0034*/ 	.word	0xffffffff


	//   ....[3]....
        /*0038*/ 	.word	0xffffffff


	//   ....[4]....
        /*003c*/ 	.word	0xffffffff


	//   ....[5]....
        /*0040*/ 	.word	0xffffffff


	//   ....[6]....
        /*0044*/ 	.word	0xffffffff


	//   ....[7]....
        /*0048*/ 	.word	0xffffffff


	//   ....[8]....
        /*004c*/ 	.word	0xffffffff


	//   ....[9]....
        /*0050*/ 	.word	0xffffffff


	//   ....[10]....
        /*0054*/ 	.word	0xffffffff


	//   ....[11]....
        /*0058*/ 	.word	0xffffffff


	//   ....[12]....
        /*005c*/ 	.word	0x05000004


	//   ....[13]....
        /*0060*/ 	.word	0x05000004


	//   ....[14]....
        /*0064*/ 	.word	0x05000004


	//   ....[15]....
        /*0068*/ 	.word	0x05000004


	//----- nvinfo : EIATTR_COOP_GROUP_INSTR_OFFSETS
	.align		4
.L_1440:
        /*006c*/ 	.byte	0x04, 0x28
        /*006e*/ 	.short	(.L_1442 - .L_1441)


	//   ....[0]....
.L_1441:
        /*0070*/ 	.word	0x00006570


	//   ....[1]....
        /*0074*/ 	.word	0x00006580


	//   ....[2]....
        /*0078*/ 	.word	0x000065b0


	//   ....[3]....
        /*007c*/ 	.word	0x00006660


	//   ....[4]....
        /*0080*/ 	.word	0x0000b6d0


	//   ....[5]....
        /*0084*/ 	.word	0x0000b6e0


	//   ....[6]....
        /*0088*/ 	.word	0x0000b710


	//   ....[7]....
        /*008c*/ 	.word	0x0000b720


	//   ....[8]....
        /*0090*/ 	.word	0x0000dc30


	//   ....[9]....
        /*0094*/ 	.word	0x0000dc40


	//   ....[10]....
        /*0098*/ 	.word	0x0000dc70


	//   ....[11]....
        /*009c*/ 	.word	0x0000dc80


	//   ....[12]....
        /*00a0*/ 	.word	0x0000e440


	//   ....[13]....
        /*00a4*/ 	.word	0x0000e4b0


	//   ....[14]....
        /*00a8*/ 	.word	0x0000e510


	//   ....[15]....
        /*00ac*/ 	.word	0x0000e570


	//----- nvinfo : EIATTR_VRC_CTA_INIT_COUNT
	.align		4
.L_1442:
        /*00b0*/ 	.byte	0x02, 0x4a
	.zero		1
	.zero		1


	//----- nvinfo : EIATTR_EXIT_INSTR_OFFSETS
	.align		4
        /*00b4*/ 	.byte	0x04, 0x1c
        /*00b6*/ 	.short	(.L_1444 - .L_1443)


	//   ....[0]....
.L_1443:
        /*00b8*/ 	.word	0x000001f0


	//----- nvinfo : EIATTR_CRS_STACK_SIZE
	.align		4
.L_1444:
        /*00bc*/ 	.byte	0x04, 0x1e
        /*00be*/ 	.short	(.L_1446 - .L_1445)
.L_1445:
        /*00c0*/ 	.word	0x00000000


	//----- nvinfo : EIATTR_CBANK_PARAM_SIZE
	.align		4
.L_1446:
        /*00c4*/ 	.byte	0x03, 0x19
        /*00c6*/ 	.short	0x01d0


	//----- nvinfo : EIATTR_PARAM_CBANK
	.align		4
        /*00c8*/ 	.byte	0x04, 0x0a
        /*00ca*/ 	.short	(.L_1448 - .L_1447)
	.align		4
.L_1447:
        /*00cc*/ 	.word	index@(.nv.constant0._ZN5flash24flash_fwd_splitkv_kernelI23Flash_fwd_kernel_traitsILi32ELi64ELi256ELi4ELb0ELb0EN7cutlass6half_tE19Flash_kernel_traitsILi32ELi64ELi256ELi4ES3_EELb0ELb0ELb0ELb0ELb0ELb1ELb1ELb0EEEvNS_16Flash_fwd_paramsE)
        /*00d0*/ 	.short	0x0380
        /*00d2*/ 	.short	0x01d0


	//----- nvinfo : EIATTR_SW_WAR
	.align		4
.L_1448:
        /*00d4*/ 	.byte	0x04, 0x36
        /*00d6*/ 	.short	(.L_1450 - .L_1449)
.L_1449:
        /*00d8*/ 	.word	0x00000008
.L_1450:


//--------------------- .nv.info._ZN5flash24flash_fwd_splitkv_kernelI23Flash_fwd_kernel_traitsILi32ELi64ELi256ELi4ELb0ELb0EN7cutlass6half_tE19Flash_kernel_traitsILi32ELi64ELi256ELi4ES3_EELb0ELb0ELb0ELb0ELb0ELb0ELb1ELb1EEEvNS_16Flash_fwd_paramsE --------------------------
	.section	.nv.info._ZN5flash24flash_fwd_splitkv_kernelI23Flash_fwd_kernel_traitsILi32ELi64ELi256ELi4ELb0ELb0EN7cutlass6half_tE19Flash_kernel_traitsILi32ELi64ELi256ELi4ES3_EELb0ELb0ELb0ELb0ELb0ELb0ELb1ELb1EEEvNS_16Flash_fwd_paramsE,"",@"SHT_CUDA_INFO"
	.sectionflags	@""
	.align	4


	//----- nvinfo : EIATTR_CUDA_API_VERSION
	.align		4
        /*0000*/ 	.byte	0x04, 0x37
        /*0002*/ 	.short	(.L_1452 - .L_1451)
.L_1451:
        /*0004*/ 	.word	0x00000082


	//----- nvinfo : EIATTR_KPARAM_INFO
	.align		4
.L_1452:
        /*0008*/ 	.byte	0x04, 0x17
        /*000a*/ 	.short	(.L_1454 - .L_1453)
.L_1453:
        /*000c*/ 	.word	0x00000000
        /*0010*/ 	.short	0x0000
        /*0012*/ 	.short	0x0000
        /*0014*/ 	.byte	0x00, 0xf0, 0x41, 0x07


	//----- nvinfo : EIATTR_SPARSE_MMA_MASK
	.align		4
.L_1454:
        /*0018*/ 	.byte	0x03, 0x50
        /*001a*/ 	.short	0x0000


	//----- nvinfo : EIATTR_MAXREG_COUNT
	.align		4
        /*001c*/ 	.byte	0x03, 0x1b
        /*001e*/ 	.short	0x00ff


	//----- nvinfo : EIATTR_NUM_BARRIERS
	.align		4
        /*0020*/ 	.byte	0x02, 0x4c
        /*0022*/ 	.byte	0x01
	.zero		1


	//----- nvinfo : EIATTR_MERCURY_ISA_VERSION
	.align		4
        /*0024*/ 	.byte	0x03, 0x5f
        /*0026*/ 	.short	0x0101


	//----- nvinfo : EIATTR_COOP_GROUP_MASK_REGIDS
	.align		4
        /*0028*/ 	.byte	0x04, 0x29
        /*002a*/ 	.short	(.L_1456 - .L_1455)


	//   ....[0]....
.L_1455:
        /*002c*/ 	.word	0xffffffff


	//   ....[1]....
        /*0030*/ 	.word	0xffffffff


	//   ....[2]....
        /*0034*/ 	.word	0xffffffff


	//   ....[3]....
        /*0038*/ 	.word	0xffffffff


	//   ....[4]....
        /*003c*/ 	.word	0xffffffff


	//   ....[5]....
        /*0040*/ 	.word	0xffffffff


	//   ....[6]....
        /*0044*/ 	.word	0xffffffff


	//   ....[7]....
        /*0048*/ 	.word	0xffffffff


	//   ....[8]....
        /*004c*/ 	.word	0xffffffff


	//   ....[9]....
        /*0050*/ 	.word	0xffffffff


	//   ....[10]....
        /*0054*/ 	.word	0xffffffff


	//   ....[11]....
        /*0058*/ 	.word	0xffffffff


	//   ....[12]....
        /*005c*/ 	.word	0x05000008


	//   ....[13]....
        /*0060*/ 	.word	0x05000008


	//   ....[14]....
        /*0064*/ 	.word	0x05000008


	//   ....[15]....
        /*0068*/ 	.word	0x05000008


	//----- nvinfo : EIATTR_COOP_GROUP_INSTR_OFFSETS
	.align		4
.L_1456:
        /*006c*/ 	.byte	0x04, 0x28
        /*006e*/ 	.short	(.L_1458 - .L_1457)


	//   ....[0]....
.L_1457:
        /*0070*/ 	.word	0x0000cfb0


	//   ....[1]....
        /*0074*/ 	.word	0x0000cfe0


	//   ....[2]....
        /*0078*/ 	.word	0x0000d200


	//   ....[3]....
        /*007c*/ 	.word	0x0000d270


	//   ....[4]....
        /*0080*/ 	.word	0x000112c0


	//   ....[5]....
        /*0084*/ 	.word	0x000112d0


	//   ....[6]....
        /*0088*/ 	.word	0x00011300


	//   ....[7]....
        /*008c*/ 	.word	0x00011310


	//   ....[8]....
        /*0090*/ 	.word	0x00013840


	//   ....[9]....
        /*0094*/ 	.word	0x00013850


	//   ....[10]....
        /*0098*/ 	.word	0x00013880


	//   ....[11]....
        /*009c*/ 	.word	0x00013890


	//   ....[12]....
        /*00a0*/ 	.word	0x00014040


	//   ....[13]....
        /*00a4*/ 	.word	0x000140b0


	//   ....[14]....
        /*00a8*/ 	.word	0x00014110


	//   ....[15]....
        /*00ac*/ 	.word	0x00014180


	//----- nvinfo : EIATTR_VRC_CTA_INIT_COUNT
	.align		4
.L_1458:
        /*00b0*/ 	.byte	0x02, 0x4a
	.zero		1
	.zero		1


	//----- nvinfo : EIATTR_EXIT_INSTR_OFFSETS
	.align		4
        /*00b4*/ 	.byte	0x04, 0x1c
        /*00b6*/ 	.short	(.L_1460 - .L_1459)


	//   ....[0]....
.L_1459:
        /*00b8*/ 	.word	0x000001f0


	//----- nvinfo : EIATTR_CRS_STACK_SIZE
	.align		4
.L_1460:
        /*00bc*/ 	.byte	0x04, 0x1e
        /*00be*/ 	.short	(.L_1462 - .L_1461)
.L_1461:
        /*00c0*/ 	.word	0x00000000


	//----- nvinfo : EIATTR_CBANK_PARAM_SIZE
	.align		4
.L_1462:
        /*00c4*/ 	.byte	0x03, 0x19
        /*00c6*/ 	.short	0x01d0


	//----- nvinfo : EIATTR_PARAM_CBANK
	.align		4
        /*00c8*/ 	.byte	0x04, 0x0a
        /*00ca*/ 	.short	(.L_1464 - .L_1463)
	.align		4
.L_1463:
        /*00cc*/ 	.word	index@(.nv.constant0._ZN5flash24flash_fwd_splitkv_kernelI23Flash_fwd_kernel_traitsILi32ELi64ELi256ELi4ELb0ELb0EN7cutlass6half_tE19Flash_kernel_traitsILi32ELi64ELi256ELi4ES3_EELb0ELb0ELb0ELb0ELb0ELb0ELb1ELb1EEEvNS_16Flash_fwd_paramsE)
        /*00d0*/ 	.short	0x0380
        /*00d2*/ 	.short	0x01d0


	//----- nvinfo : EIATTR_SW_WAR
	.align		4
.L_1464:
        /*00d4*/ 	.byte	0x04, 0x36
        /*00d6*/ 	.short	(.L_1466 - .L_1465)
.L_1465:
        /*00d8*/ 	.word	0x00000008
.L_1466:


//--------------------- .nv.info._ZN5flash24flash_fwd_splitkv_kernelI23Flash_fwd_kernel_traitsILi32ELi64ELi256ELi4ELb0ELb0EN7cutlass6half_tE19Flash_kernel_traitsILi32ELi64ELi256ELi4ES3_EELb0ELb0ELb0ELb0ELb0ELb1ELb1ELb1EEEvNS_16Flash_fwd_paramsE --------------------------
	.section	.nv.info._ZN5flash24flash_fwd_splitkv_kernelI23Flash_fwd_kernel_traitsILi32ELi64ELi256ELi4ELb0ELb0EN7cutlass6half_tE19Flash_kernel_traitsILi32ELi64ELi256ELi4ES3_EELb0ELb0ELb0ELb0ELb0ELb1ELb1ELb1EEEvNS_16Flash_fwd_paramsE,"",@"SHT_CUDA_INFO"
	.sectionflags	@""
	.align	4


	//----- nvinfo : EIATTR_CUDA_API_VERSION
	.align		4
        /*0000*/ 	.byte	0x04, 0x37
        /*0002*/ 	.short	(.L_1468 - .L_1467)
.L_1467:
        /*0004*/ 	.word	0x00000082


	//----- nvinfo : EIATTR_KPARAM_INFO
	.align		4
.L_1468:
        /*0008*/ 	.byte	0x04, 0x17
        /*000a*/ 	.short	(.L_1470 - .L_1469)
.L_1469:
        /*000c*/ 	.word	0x00000000
        /*0010*/ 	.short	0x0000
        /*0012*/ 	.short	0x0000
        /*0014*/ 	.byte	0x00, 0xf0, 0x41, 0x07


	//----- nvinfo : EIATTR_SPARSE_MMA_MASK
	.align		4
.L_1470:
        /*0018*/ 	.byte	0x03, 0x50
        /*001a*/ 	.short	0x0000


	//----- nvinfo : EIATTR_MAXREG_COUNT
	.align		4
        /*001c*/ 	.byte	0x03, 0x1b
        /*001e*/ 	.short	0x00ff


	//----- nvinfo : EIATTR_NUM_BARRIERS
	.align		4
        /*0020*/ 	.byte	0x02, 0x4c
        /*0022*/ 	.byte	0x01
	.zero		1


	//----- nvinfo : EIATTR_MERCURY_ISA_VERSION
	.align		4
        /*0024*/ 	.byte	0x03, 0x5f
        /*0026*/ 	.short	0x0101


	//----- nvinfo : EIATTR_COOP_GROUP_MASK_REGIDS
	.align		4
        /*0028*/ 	.byte	0x04, 0x29
        /*002a*/ 	.short	(.L_1472 - .L_1471)


	//   ....[0]....
.L_1471:
        /*002c*/ 	.word	0xffffffff


	//   ....[1]....
        /*0030*/ 	.word	0xffffffff


	//   ....[2]....
        /*0034*/ 	.word	0xffffffff


	//   ....[3]....
        /*0038*/ 	.word	0xffffffff


	//   ....[4]....
        /*003c*/ 	.word	0xffffffff


	//   ....[5]....
        /*0040*/ 	.word	0xffffffff


	//   ....[6]....
        /*0044*/ 	.word	0xffffffff


	//   ....[7]....
        /*0048*/ 	.word	0xffffffff


	//   ....[8]....
        /*004c*/ 	.word	0xffffffff


	//   ....[9]....
        /*0050*/ 	.word	0xffffffff


	//   ....[10]....
        /*0054*/ 	.word	0xffffffff


	//   ....[11]....
        /*0058*/ 	.word	0xffffffff


	//   ....[12]....
        /*005c*/ 	.word	0x05000004


	//   ....[13]....
        /*0060*/ 	.word	0x05000004


	//   ....[14]....
        /*0064*/ 	.word	0x05000004


	//   ....[15]....
        /*0068*/ 	.word	0x05000004


	//----- nvinfo : EIATTR_COOP_GROUP_INSTR_OFFSETS
	.align		4
.L_1472:
        /*006c*/ 	.byte	0x04, 0x28
        /*006e*/ 	.short	(.L_1474 - .L_1473)


	//   ....[0]....
.L_1473:
        /*0070*/ 	.word	0x0000e870


	//   ....[1]....
        /*0074*/ 	.word	0x0000e880


	//   ....[2]....
        /*0078*/ 	.word	0x0000e8b0


	//   ....[3]....
        /*007c*/ 	.word	0x0000e8c0


	//   ....[4]....
        /*0080*/ 	.word	0x000139d0


	//   ....[5]....
        /*0084*/ 	.word	0x000139e0


	//   ....[6]....
        /*0088*/ 	.word	0x00013a10


	//   ....[7]....
        /*008c*/ 	.word	0x00013a20


	//   ....[8]....
        /*0090*/ 	.word	0x00015f40


	//   ....[9]....
        /*0094*/ 	.word	0x00015f50


	//   ....[10]....
        /*0098*/ 	.word	0x00015f80


	//   ....[11]....
        /*009c*/ 	.word	0x00015f90


	//   ....[12]....
        /*00a0*/ 	.word	0x00016770


	//   ....[13]....
        /*00a4*/ 	.word	0x000167e0


	//   ....[14]....
        /*00a8*/ 	.word	0x00016850


	//   ....[15]....
        /*00ac*/ 	.word	0x000168b0


	//----- nvinfo : EIATTR_VRC_CTA_INIT_COUNT
	.align		4
.L_1474:
        /*00b0*/ 	.byte	0x02, 0x4a
	.zero		1
	.zero		1


	//----- nvinfo : EIATTR_EXIT_INSTR_OFFSETS
	.align		4
        /*00b4*/ 	.byte	0x04, 0x1c
        /*00b6*/ 	.short	(.L_1476 - .L_1475)


	//   ....[0]....
.L_1475:
        /*00b8*/ 	.word	0x000001f0


	//----- nvinfo : EIATTR_CRS_STACK_SIZE
	.align		4
.L_1476:
        /*00bc*/ 	.byte	0x04, 0x1e
        /*00be*/ 	.short	(.L_1478 - .L_1477)
.L_1477:
        /*00c0*/ 	.word	0x00000000


	//----- nvinfo : EIATTR_CBANK_PARAM_SIZE
	.align		4
.L_1478:
        /*00c4*/ 	.byte	0x03, 0x19
        /*00c6*/ 	.short	0x01d0


	//----- nvinfo : EIATTR_PARAM_CBANK
	.align		4
        /*00c8*/ 	.byte	0x04, 0x0a
        /*00ca*/ 	.short	(.L_1480 - .L_1479)
	.align		4
.L_1479:
        /*00cc*/ 	.word	index@(.nv.constant0._ZN5flash24flash_fwd_splitkv_kernelI23Flash_fwd_kernel_traitsILi32ELi64ELi256ELi4ELb0ELb0EN7cutlass6half_tE19Flash_kernel_traitsILi32ELi64ELi256ELi4ES3_EELb0ELb0ELb0ELb0ELb0ELb1ELb1ELb1EEEvNS_16Flash_fwd_paramsE)
        /*00d0*/ 	.short	0x0380
        /*00d2*/ 	.short	0x01d0


	//----- nvinfo : EIATTR_SW_WAR
	.align		4
.L_1480:
        /*00d4*/ 	.byte	0x04, 0x36
        /*00d6*/ 	.short	(.L_1482 - .L_1481)
.L_1481:
        /*00d8*/ 	.word	0x00000008
.L_1482:


//--------------------- .nv.info._ZN5flash24flash_fwd_splitkv_kernelI23Flash_fwd_kernel_traitsILi32ELi64ELi256ELi4ELb0ELb0EN7cutlass6half_tE19Flash_kernel_traitsILi32ELi64ELi256ELi4ES3_EELb0ELb1ELb0ELb0ELb0ELb0ELb0ELb0EEEvNS_16Flash_fwd_paramsE --------------------------
	.section	.nv.info._ZN5flash24flash_fwd_splitkv_kernelI23Flash_fwd_kernel_traitsILi32ELi64ELi256ELi4ELb0ELb0EN7cutlass6half_tE19Flash_kernel_traitsILi32ELi64ELi256ELi4ES3_EELb0ELb1ELb0ELb0ELb0ELb0ELb0ELb0EEEvNS_16Flash_fwd_paramsE,"",@"SHT_CUDA_INFO"
	.sectionflags	@""
	.align	4


	//----- nvinfo : EIATTR_CUDA_API_VERSION
	.align		4
        /*0000*/ 	.byte	0x04, 0x37
        /*0002*/ 	.short	(.L_1484 - .L_1483)
.L_1483:
        /*0004*/ 	.word	0x00000082


	//----- nvinfo : EIATTR_KPARAM_INFO
	.align		4
.L_1484:
        /*0008*/ 	.byte	0x04, 0x17
        /*000a*/ 	.short	(.L_1486 - .L_1485)
.L_1485:
        /*000c*/ 	.word	0x00000000
        /*0010*/ 	.short	0x0000
        /*0012*/ 	.short	0x0000
        /*0014*/ 	.byte	0x00, 0xf0, 0x41, 0x07


	//----- nvinfo : EIATTR_SPARSE_MMA_MASK
	.align		4
.L_1486:
        /*0018*/ 	.byte	0x03, 0x50
        /*001a*/ 	.short	0x0000


	//----- nvinfo : EIATTR_MAXREG_COUNT
	.align		4
        /*001c*/ 	.byte	0x03, 0x1b
        /*001e*/ 	.short	0x00ff


	//----- nvinfo : EIATTR_NUM_BARRIERS
	.align		4
        /*0020*/ 	.byte	0x02, 0x4c
        /*0022*/ 	.byte	0x01
	.zero		1


	//----- nvinfo : EIATTR_MERCURY_ISA_VERSION
	.align		4
        /*0024*/ 	.byte	0x03, 0x5f
        /*0026*/ 	.short	0x0101


	//----- nvinfo : EIATTR_COOP_GROUP_MASK_REGIDS
	.align		4
        /*0028*/ 	.byte	0x04, 0x29
        /*002a*/ 	.short	(.L_1488 - .L_1487)


	//   ....[0]....
.L_1487:
        /*002c*/ 	.word	0xffffffff


	//   ....[1]....
        /*0030*/ 	.word	0xffffffff


	//   ....[2]....
        /*0034*/ 	.word	0xffffffff


	//   ....[3]....
        /*0038*/ 	.word	0xffffffff


	//   ....[4]....
        /*003c*/ 	.word	0xffffffff


	//   ....[5]....
        /*0040*/ 	.word	0xffffffff


	//   ....[6]....
        /*0044*/ 	.word	0xffffffff


	//   ....[7]....
        /*0048*/ 	.word	0xffffffff


	//   ....[8]....
        /*004c*/ 	.word	0xffffffff


	//   ....[9]....
        /*0050*/ 	.word	0xffffffff


	//   ....[10]....
        /*0054*/ 	.word	0xffffffff


	//   ....[11]....
        /*0058*/ 	.word	0xffffffff


	//   ....[12]....
        /*005c*/ 	.word	0xffffffff


	//   ....[13]....
        /*0060*/ 	.word	0xffffffff


	//   ....[14]....
        /*0064*/ 	.word	0xffffffff


	//   ....[15]....
        /*0068*/ 	.word	0xffffffff


	//   ....[16]....
        /*006c*/ 	.word	0x05000006


	//   ....[17]....
        /*0070*/ 	.word	0x05000006


	//   ....[18]....
        /*0074*/ 	.word	0x05000006


	//   ....[19]....
        /*0078*/ 	.word	0x05000006


	//----- nvinfo : EIATTR_COOP_GROUP_INSTR_OFFSETS
	.align		4
.L_1488:
        /*007c*/ 	.byte	0x04, 0x28
        /*007e*/ 	.short	(.L_1490 - .L_1489)


	//   ....[0]....
.L_1489:
        /*0080*/ 	.word	0x00006670


	//   ....[1]....
        /*0084*/ 	.word	0x000066a0


	//   ....[2]....
        /*0088*/ 	.word	0x000068e0


	//   ....[3]....
        /*008c*/ 	.word	0x00006aa0


	//   ....[4]....
        /*0090*/ 	.word	0x0000bdb0


	//   ....[5]....
        /*0094*/ 	.word	0x0000bf20


	//   ....[6]....
        /*0098*/ 	.word	0x0000cfa0


	//   ....[7]....
        /*009c*/ 	.word	0x0000cfc0


	//   ....[8]....
        /*00a0*/ 	.word	0x00012870


	//   ....[9]....
        /*00a4*/ 	.word	0x00012890


	//   ....[10]....
        /*00a8*/ 	.word	0x000144f0


	//   ....[11]....
        /*00ac*/ 	.word	0x000145d0


	//   ....[12]....
        /*00b0*/ 	.word	0x00016280


	//   ....[13]....
        /*00b4*/ 	.word	0x00016290


	//   ....[14]....
        /*00b8*/ 	.word	0x000162c0


	//   ....[15]....
        /*00bc*/ 	.word	0x000162d0


	//   ....[16]....
        /*00c0*/ 	.word	0x00016c10


	//   ....[17]....
        /*00c4*/ 	.word	0x00016c80


	//   ....[18]....
        /*00c8*/ 	.word	0x00016ce0


	//   ....[19]....
        /*00cc*/ 	.word	0x00016d50


	//----- nvinfo : EIATTR_VRC_CTA_INIT_COUNT
	.align		4
.L_1490:
        /*00d0*/ 	.byte	0x02, 0x4a
	.zero		1
	.zero		1


	//----- nvinfo : EIATTR_EXIT_INSTR_OFFSETS
	.align		4
        /*00d4*/ 	.byte	0x04, 0x1c
        /*00d6*/ 	.short	(.L_1492 - .L_1491)


	//   ....[0]....
.L_1491:
        /*00d8*/ 	.word	0x00000090


	//----- nvinfo : EIATTR_CRS_STACK_SIZE
	.align		4
.L_1492:
        /*00dc*/ 	.byte	0x04, 0x1e
        /*00de*/ 	.short	(.L_1494 - .L_1493)
.L_1493:
        /*00e0*/ 	.word	0x00000000


	//----- nvinfo : EIATTR_CBANK_PARAM_SIZE
	.align		4
.L_1494:
        /*00e4*/ 	.byte	0x03, 0x19
        /*00e6*/ 	.short	0x01d0


	//----- nvinfo : EIATTR_PARAM_CBANK
	.align		4
        /*00e8*/ 	.byte	0x04, 0x0a
        /*00ea*/ 	.short	(.L_1496 - .L_1495)
	.align		4
.L_1495:
        /*00ec*/ 	.word	index@(.nv.constant0._ZN5flash24flash_fwd_splitkv_kernelI23Flash_fwd_kernel_traitsILi32ELi64ELi256ELi4ELb0ELb0EN7cutlass6half_tE19Flash_kernel_traitsILi32ELi64ELi256ELi4ES3_EELb0ELb1ELb0ELb0ELb0ELb0ELb0ELb0EEEvNS_16Flash_fwd_paramsE)
        /*00f0*/ 	.short	0x0380
        /*00f2*/ 	.short	0x01d0


	//----- nvinfo : EIATTR_SW_WAR
	.align		4
.L_1496:
        /*00f4*/ 	.byte	0x04, 0x36
        /*00f6*/ 	.short	(.L_1498 - .L_1497)
.L_1497:
        /*00f8*/ 	.word	0x00000008
.L_1498:


//--------------------- .nv.info._ZN5flash24flash_fwd_splitkv_kernelI23Flash_fwd_kernel_traitsILi32ELi64ELi256ELi4ELb0ELb0EN7cutlass6half_tE19Flash_kernel_traitsILi32ELi64ELi256ELi4ES3_EELb0ELb1ELb0ELb0ELb0ELb1ELb0ELb0EEEvNS_16Flash_fwd_paramsE --------------------------
	.section	.nv.info._ZN5flash24flash_fwd_splitkv_kernelI23Flash_fwd_kernel_traitsILi32ELi64ELi256ELi4ELb0ELb0EN7cutlass6half_tE19Flash_kernel_traitsILi32ELi64ELi256ELi4ES3_EELb0ELb1ELb0ELb0ELb0ELb1ELb0ELb0EEEvNS_16Flash_fwd_paramsE,"",@"SHT_CUDA_INFO"
	.sectionflags	@""
	.align	4


	//----- nvinfo : EIATTR_CUDA_API_VERSION
	.align		4
        /*0000*/ 	.byte	0x04, 0x37
        /*0002*/ 	.short	(.L_1500 - .L_1499)
.L_1499:
        /*0004*/ 	.word	0x00000082


	//----- nvinfo : EIATTR_KPARAM_INFO
	.align		4
.L_1500:
        /*0008*/ 	.byte	0x04, 0x17
        /*000a*/ 	.short	(.L_1502 - .L_1501)
.L_1501:
        /*000c*/ 	.word	0x00000000
        /*0010*/ 	.short	0x0000
        /*0012*/ 	.short	0x0000
        /*0014*/ 	.byte	0x00, 0xf0, 0x41, 0x07


	//----- nvinfo : EIATTR_SPARSE_MMA_MASK
	.align		4
.L_1502:
        /*0018*/ 	.byte	0x03, 0x50
        /*001a*/ 	.short	0x0000


	//----- nvinfo : EIATTR_MAXREG_COUNT
	.align		4
        /*001c*/ 	.byte	0x03, 0x1b
        /*001e*/ 	.short	0x00ff


	//----- nvinfo : EIATTR_NUM_BARRIERS
	.align		4
        /*0020*/ 	.byte	0x02, 0x4c
        /*0022*/ 	.byte	0x01
	.zero		1


	//----- nvinfo : EIATTR_MERCURY_ISA_VERSION
	.align		4
        /*0024*/ 	.byte	0x03, 0x5f
        /*0026*/ 	.short	0x0101


	//----- nvinfo : EIATTR_COOP_GROUP_MASK_REGIDS
	.align		4
        /*0028*/ 	.byte	0x04, 0x29
        /*002a*/ 	.short	(.L_1504 - .L_1503)


	//   ....[0]....
.L_1503:
        /*002c*/ 	.word	0xffffffff


	//   ....[1]....
        /*0030*/ 	.word	0xffffffff


	//   ....[2]....
        /*0034*/ 	.word	0xffffffff


	//   ....[3]....
        /*0038*/ 	.word	0xffffffff


	//   ....[4]....
        /*003c*/ 	.word	0xffffffff


	//   ....[5]....
        /*0040*/ 	.word	0xffffffff


	//   ....[6]....
        /*0044*/ 	.word	0xffffffff


	//   ....[7]....
        /*0048*/ 	.word	0xffffffff


	//   ....[8]....
        /*004c*/ 	.word	0xffffffff


	//   ....[9]....
        /*0050*/ 	.word	0xffffffff


	//   ....[10]....
        /*0054*/ 	.word	0xffffffff


	//   ....[11]....
        /*0058*/ 	.word	0xffffffff


	//   ....[12]....
        /*005c*/ 	.word	0xffffffff


	//   ....[13]....
        /*0060*/ 	.word	0xffffffff


	//   ....[14]....
        /*0064*/ 	.word	0xffffffff


	//   ....[15]....
        /*0068*/ 	.word	0xffffffff


	//   ....[16]....
        /*006c*/ 	.word	0x05000006


	//   ....[17]....
        /*0070*/ 	.word	0x05000006


	//   ....[18]....
        /*0074*/ 	.word	0x05000006


	//   ....[19]....
        /*0078*/ 	.word	0x05000006


	//----- nvinfo : EIATTR_COOP_GROUP_INSTR_OFFSETS
	.align		4
.L_1504:
        /*007c*/ 	.byte	0x04, 0x28
        /*007e*/ 	.short	(.L_1506 - .L_1505)


	//   ....[0]....
.L_1505:
        /*0080*/ 	.word	0x00007790


	//   ....[1]....
        /*0084*/ 	.word	0x000077b0


	//   ....[2]....
        /*0088*/ 	.word	0x00007ef0


	//   ....[3]....
        /*008c*/ 	.word	0x00007f50


	//   ....[4]....
        /*0090*/ 	.word	0x0000df10


	//   ....[5]....
        /*0094*/ 	.word	0x0000df90


	//   ....[6]....
        /*0098*/ 	.word	0x0000f120


	//   ....[7]....
        /*009c*/ 	.word	0x0000f150


	//   ....[8]....
        /*00a0*/ 	.word	0x00015ab0


	//   ....[9]....
        /*00a4*/ 	.word	0x00015ad0


	//   ....[10]....
        /*00a8*/ 	.word	0x000177d0


	//   ....[11]....
        /*00ac*/ 	.word	0x000177f0


	//   ....[12]....
        /*00b0*/ 	.word	0x00019450


	//   ....[13]....
        /*00b4*/ 	.word	0x00019460


	//   ....[14]....
        /*00b8*/ 	.word	0x00019490


	//   ....[15]....
        /*00bc*/ 	.word	0x000194a0


	//   ....[16]....
        /*00c0*/ 	.word	0x00019e00


	//   ....[17]....
        /*00c4*/ 	.word	0x00019e80


	//   ....[18]....
        /*00c8*/ 	.word	0x00019f00


	//   ....[19]....
        /*00cc*/ 	.word	0x00019f70


	//----- nvinfo : EIATTR_VRC_CTA_INIT_COUNT
	.align		4
.L_1506:
        /*00d0*/ 	.byte	0x02, 0x4a
	.zero		1
	.zero		1


	//----- nvinfo : EIATTR_EXIT_INSTR_OFFSETS
	.align		4
        /*00d4*/ 	.byte	0x04, 0x1c
        /*00d6*/ 	.short	(.L_1508 - .L_1507)


	//   ....[0]....
.L_1507:
        /*00d8*/ 	.word	0x00000090


	//----- nvinfo : EIATTR_CRS_STACK_SIZE
	.align		4
.L_1508:
        /*00dc*/ 	.byte	0x04, 0x1e
        /*00de*/ 	.short	(.L_1510 - .L_1509)
.L_1509:
        /*00e0*/ 	.word	0x00000000


	//----- nvinfo : EIATTR_CBANK_PARAM_SIZE
	.align		4
.L_1510:
        /*00e4*/ 	.byte	0x03, 0x19
        /*00e6*/ 	.short	0x01d0


	//----- nvinfo : EIATTR_PARAM_CBANK
	.align		4
        /*00e8*/ 	.byte	0x04, 0x0a
        /*00ea*/ 	.short	(.L_1512 - .L_1511)
	.align		4
.L_1511:
        /*00ec*/ 	.word	index@(.nv.constant0._ZN5flash24flash_fwd_splitkv_kernelI23Flash_fwd_kernel_traitsILi32ELi64ELi256ELi4ELb0ELb0EN7cutlass6half_tE19Flash_kernel_traitsILi32ELi64ELi256ELi4ES3_EELb0ELb1ELb0ELb0ELb0ELb1ELb0ELb0EEEvNS_16Flash_fwd_paramsE)
        /*00f0*/ 	.short	0x0380
        /*00f2*/ 	.short	0x01d0


	//----- nvinfo : EIATTR_SW_WAR
	.align		4
.L_1512:
        /*00f4*/ 	.byte	0x04, 0x36
        /*00f6*/ 	.short	(.L_1514 - .L_1513)
.L_1513:
        /*00f8*/ 	.word	0x00000008
.L_1514:


//--------------------- .nv.info._ZN5flash24flash_fwd_splitkv_kernelI23Flash_fwd_kernel_traitsILi32ELi64ELi256ELi4ELb0ELb0EN7cutlass6half_tE19Flash_kernel_traitsILi32ELi64ELi256ELi4ES3_EELb0ELb1ELb0ELb0ELb0ELb0ELb0ELb1EEEvNS_16Flash_fwd_paramsE --------------------------
	.section	.nv.info._ZN5flash24flash_fwd_splitkv_kernelI23Flash_fwd_kernel_traitsILi32ELi64ELi256ELi4ELb0ELb0EN7cutlass6half_tE19Flash_kernel_traitsILi32ELi64ELi256ELi4ES3_EELb0ELb1ELb0ELb0ELb0ELb0ELb0ELb1EEEvNS_16Flash_fwd_paramsE,"",@"SHT_CUDA_INFO"
	.sectionflags	@""
	.align	4


	//----- nvinfo : EIATTR_CUDA_API_VERSION
	.align		4
        /*0000*/ 	.byte	0x04, 0x37
        /*0002*/ 	.short	(.L_1516 - .L_1515)
.L_1515:
        /*0004*/ 	.word	0x00000082


	//----- nvinfo : EIATTR_KPARAM_INFO
	.align		4
.L_1516:
        /*0008*/ 	.byte	0x04, 0x17
        /*000a*/ 	.short	(.L_1518 - .L_1517)
.L_1517:
        /*000c*/ 	.word	0x00000000
        /*0010*/ 	.short	0x0000
        /*0012*/ 	.short	0x0000
        /*0014*/ 	.byte	0x00, 0xf0, 0x41, 0x07


	//----- nvinfo : EIATTR_SPARSE_MMA_MASK
	.align		4
.L_1518:
        /*0018*/ 	.byte	0x03, 0x50
        /*001a*/ 	.short	0x0000


	//----- nvinfo : EIATTR_MAXREG_COUNT
	.align		4
        /*001c*/ 	.byte	0x03, 0x1b
        /*001e*/ 	.short	0x00ff


	//----- nvinfo : EIATTR_NUM_BARRIERS
	.align		4
        /*0020*/ 	.byte	0x02, 0x4c
        /*0022*/ 	.byte	0x01
	.zero		1


	//----- nvinfo : EIATTR_MERCURY_ISA_VERSION
	.align		4
        /*0024*/ 	.byte	0x03, 0x5f
        /*0026*/ 	.short	0x0101


	//----- nvinfo : EIATTR_COOP_GROUP_MASK_REGIDS
	.align		4
        /*0028*/ 	.byte	0x04, 0x29
        /*002a*/ 	.short	(.L_1520 - .L_1519)


	//   ....[0]....
.L_1519:
        /*002c*/ 	.word	0xffffffff


	//   ....[1]....
        /*0030*/ 	.word	0xffffffff


	//   ....[2]....
        /*0034*/ 	.word	0xffffffff


	//   ....[3]....
        /*0038*/ 	.word	0xffffffff


	//   ....[4]....
        /*003c*/ 	.word	0xffffffff


	//   ....[5]....
        /*0040*/ 	.word	0xffffffff


	//   ....[6]....
        /*0044*/ 	.word	0xffffffff


	//   ....[7]....
        /*0048*/ 	.word	0xffffffff


	//   ....[8]....
        /*004c*/ 	.word	0xffffffff


	//   ....[9]....
        /*0050*/ 	.word	0xffffffff


	//   ....[10]....
        /*0054*/ 	.word	0xffffffff


	//   ....[11]....
        /*0058*/ 	.word	0xffffffff


	//   ....[12]....
        /*005c*/ 	.word	0xffffffff


	//   ....[13]....
        /*0060*/ 	.word	0xffffffff


	//   ....[14]....
        /*0064*/ 	.word	0xffffffff


	//   ....[15]....
        /*0068*/ 	.word	0xffffffff


	//   ....[16]....
        /*006c*/ 	.word	0x05000005


	//   ....[17]....
        /*0070*/ 	.word	0x05000005


	//   ....[18]....
        /*0074*/ 	.word	0x05000005


	//   ....[19]....
        /*0078*/ 	.word	0x05000005


	//----- nvinfo : EIATTR_COOP_GROUP_INSTR_OFFSETS
	.align		4
.L_1520:
        /*007c*/ 	.byte	0x04, 0x28
        /*007e*/ 	.short	(.L_1522 - .L_1521)


	//   ....[0]....
.L_1521:
        /*0080*/ 	.word	0x0000e300


	//   ....[1]....
        /*0084*/ 	.word	0x0000e320


	//   ....[2]....
        /*0088*/ 	.word	0x0000e680


	//   ....[3]....
        /*008c*/ 	.word	0x0000e850


	//   ....[4]....
        /*0090*/ 	.word	0x00013870


	//   ....[5]....
        /*0094*/ 	.word	0x00013980


	//   ....[6]....
        /*0098*/ 	.word	0x00014b40


	//   ....[7]....
        /*009c*/ 	.word	0x00014b60


	//   ....[8]....
        /*00a0*/ 	.word	0x0001b430


	//   ....[9]....
        /*00a4*/ 	.word	0x0001b4d0


	//   ....[10]....
        /*00a8*/ 	.word	0x0001b4f0


	//   ....[11]....
        /*00ac*/ 	.word	0x0001b540


	//   ....[12]....
        /*00b0*/ 	.word	0x0001d9e0


	//   ....[13]....
        /*00b4*/ 	.word	0x0001d9f0


	//   ....[14]....
        /*00b8*/ 	.word	0x0001da20


	//   ....[15]....
        /*00bc*/ 	.word	0x0001da30


	//   ....[16]....
        /*00c0*/ 	.word	0x0001e430


	//   ....[17]....
        /*00c4*/ 	.word	0x0001e4a0


	//   ....[18]....
        /*00c8*/ 	.word	0x0001e500


	//   ....[19]....
        /*00cc*/ 	.word	0x0001e570


	//----- nvinfo : EIATTR_VRC_CTA_INIT_COUNT
	.align		4
.L_1522:
        /*00d0*/ 	.byte	0x02, 0x4a
	.zero		1
	.zero		1


	//----- nvinfo : EIATTR_EXIT_INSTR_OFFSETS
	.align		4
        /*00d4*/ 	.byte	0x04, 0x1c
        /*00d6*/ 	.short	(.L_1524 - .L_1523)


	//   ....[0]....
.L_1523:
        /*00d8*/ 	.word	0x00000090


	//----- nvinfo : EIATTR_CRS_STACK_SIZE
	.align		4
.L_1524:
        /*00dc*/ 	.byte	0x04, 0x1e
        /*00de*/ 	.short	(.L_1526 - .L_1525)
.L_1525:
        /*00e0*/ 	.word	0x00000000


	//----- nvinfo : EIATTR_CBANK_PARAM_SIZE
	.align		4
.L_1526:
        /*00e4*/ 	.byte	0x03, 0x19
        /*00e6*/ 	.short	0x01d0


	//----- nvinfo : EIATTR_PARAM_CBANK
	.align		4
        /*00e8*/ 	.byte	0x04, 0x0a
        /*00ea*/ 	.short	(.L_1528 - .L_1527)
	.align		4
.L_1527:
        /*00ec*/ 	.word	index@(.nv.constant0._ZN5flash24flash_fwd_splitkv_kernelI23Flash_fwd_kernel_traitsILi32ELi64ELi256ELi4ELb0ELb0EN7cutlass6half_tE19Flash_kernel_traitsILi32ELi64ELi256ELi4ES3_EELb0ELb1ELb0ELb0ELb0ELb0ELb0ELb1EEEvNS_16Flash_fwd_paramsE)
        /*00f0*/ 	.short	0x0380
        /*00f2*/ 	.short	0x01d0


	//----- nvinfo : EIATTR_SW_WAR
	.align		4
.L_1528:
        /*00f4*/ 	.byte	0x04, 0x36
        /*00f6*/ 	.short	(.L_1530 - .L_1529)
.L_1529:
        /*00f8*/ 	.word	0x00000008
.L_1530:


//--------------------- .nv.info._ZN5flash24flash_fwd_splitkv_kernelI23Flash_fwd_kernel_traitsILi32ELi64ELi256ELi4ELb0ELb0EN7cutlass6half_tE19Flash_kernel_traitsILi32ELi64ELi256ELi4ES3_EELb0ELb1ELb0ELb0ELb0ELb1ELb0ELb1EEEvNS_16Flash_fwd_paramsE --------------------------
	.section	.nv.info._ZN5flash24flash_fwd_splitkv_kernelI23Flash_fwd_kernel_traitsILi32ELi64ELi256ELi4ELb0ELb0EN7cutlass6half_tE19Flash_kernel_traitsILi32ELi64ELi256ELi4ES3_EELb0ELb1ELb0ELb0ELb0ELb1ELb0ELb1EEEvNS_16Flash_fwd_paramsE,"",@"SHT_CUDA_INFO"
	.sectionflags	@""
	.align	4


	//----- nvinfo : EIATTR_CUDA_API_VERSION
	.align		4
        /*0000*/ 	.byte	0x04, 0x37
        /*0002*/ 	.short	(.L_1532 - .L_1531)
.L_1531:
        /*0004*/ 	.word	0x00000082


	//----- nvinfo : EIATTR_KPARAM_INFO
	.align		4
.L_1532:
        /*0008*/ 	.byte	0x04, 0x17
        /*000a*/ 	.short	(.L_1534 - .L_1533)
.L_1533:
        /*000c*/ 	.word	0x00000000
        /*0010*/ 	.short	0x0000
        /*0012*/ 	.short	0x0000
        /*0014*/ 	.byte	0x00, 0xf0, 0x41, 0x07


	//----- nvinfo : EIATTR_SPARSE_MMA_MASK
	.align		4
.L_1534:
        /*0018*/ 	.byte	0x03, 0x50
        /*001a*/ 	.short	0x0000


	//----- nvinfo : EIATTR_MAXREG_COUNT
	.align		4
        /*001c*/ 	.byte	0x03, 0x1b
        /*001e*/ 	.short	0x00ff


	//----- nvinfo : EIATTR_NUM_BARRIERS
	.align		4
        /*0020*/ 	.byte	0x02, 0x4c
        /*0022*/ 	.byte	0x01
	.zero		1


	//----- nvinfo : EIATTR_MERCURY_ISA_VERSION
	.align		4
        /*0024*/ 	.byte	0x03, 0x5f
        /*0026*/ 	.short	0x0101


	//----- nvinfo : EIATTR_COOP_GROUP_MASK_REGIDS
	.align		4
        /*0028*/ 	.byte	0x04, 0x29
        /*002a*/ 	.short	(.L_1536 - .L_1535)


	//   ....[0]....
.L_1535:
        /*002c*/ 	.word	0xffffffff


	//   ....[1]....
        /*0030*/ 	.word	0xffffffff


	//   ....[2]....
        /*0034*/ 	.word	0xffffffff


	//   ....[3]....
        /*0038*/ 	.word	0xffffffff


	//   ....[4]....
        /*003c*/ 	.word	0xffffffff


	//   ....[5]....
        /*0040*/ 	.word	0xffffffff


	//   ....[6]....
        /*0044*/ 	.word	0xffffffff


	//   ....[7]....
        /*0048*/ 	.word	0xffffffff


	//   ....[8]....
        /*004c*/ 	.word	0xffffffff


	//   ....[9]....
        /*0050*/ 	.word	0xffffffff


	//   ....[10]....
        /*0054*/ 	.word	0xffffffff


	//   ....[11]....
        /*0058*/ 	.word	0xffffffff


	//   ....[12]....
        /*005c*/ 	.word	0xffffffff


	//   ....[13]....
        /*0060*/ 	.word	0xffffffff


	//   ....[14]....
        /*0064*/ 	.word	0xffffffff


	//   ....[15]....
        /*0068*/ 	.word	0xffffffff


	//   ....[16]....
        /*006c*/ 	.word	0x05000005


	//   ....[17]....
        /*0070*/ 	.word	0x05000005


	//   ....[18]....
        /*0074*/ 	.word	0x05000005


	//   ....[19]....
        /*0078*/ 	.word	0x05000005


	//----- nvinfo : EIATTR_COOP_GROUP_INSTR_OFFSETS
	.align		4
.L_1536:
        /*007c*/ 	.byte	0x04, 0x28
        /*007e*/ 	.short	(.L_1538 - .L_1537)


	//   ....[0]....
.L_1537:
        /*0080*/ 	.word	0x0000f360


	//   ....[1]....
        /*0084*/ 	.word	0x0000f380


	//   ....[2]....
        /*0088*/ 	.word	0x0000faa0


	//   ....[3]....
        /*008c*/ 	.word	0x0000fb00


	//   ....[4]....
        /*0090*/ 	.word	0x000159a0


	//   ....[5]....
        /*0094*/ 	.word	0x00015a10


	//   ....[6]....
        /*0098*/ 	.word	0x00016b40


	//   ....[7]....
        /*009c*/ 	.word	0x00016b60


	//   ....[8]....
        /*00a0*/ 	.word	0x0001e630


	//   ....[9]....
        /*00a4*/ 	.word	0x0001e6c0


	//   ....[10]....
        /*00a8*/ 	.word	0x0001e6d0


	//   ....[11]....
        /*00ac*/ 	.word	0x0001e760


	//   ....[12]....
        /*00b0*/ 	.word	0x00020bb0


	//   ....[13]....
        /*00b4*/ 	.word	0x00020bc0


	//   ....[14]....
        /*00b8*/ 	.word	0x00020bf0


	//   ....[15]....
        /*00bc*/ 	.word	0x00020c00


	//   ....[16]....
        /*00c0*/ 	.word	0x00021610


	//   ....[17]....
        /*00c4*/ 	.word	0x00021680


	//   ....[18]....
        /*00c8*/ 	.word	0x000216e0


	//   ....[19]....
        /*00cc*/ 	.word	0x00021750


	//----- nvinfo : EIATTR_VRC_CTA_INIT_COUNT
	.align		4
.L_1538:
        /*00d0*/ 	.byte	0x02, 0x4a
	.zero		1
	.zero		1


	//----- nvinfo : EIATTR_EXIT_INSTR_OFFSETS
	.align		4
        /*00d4*/ 	.byte	0x04, 0x1c
        /*00d6*/ 	.short	(.L_1540 - .L_1539)


	//   ....[0]....
.L_1539:
        /*00d8*/ 	.word	0x00000090


	//----- nvinfo : EIATTR_CRS_STACK_SIZE
	.align		4
.L_1540:
        /*00dc*/ 	.byte	0x04, 0x1e
        /*00de*/ 	.short	(.L_1542 - .L_1541)
.L_1541:
        /*00e0*/ 	.word	0x00000000


	//----- nvinfo : EIATTR_CBANK_PARAM_SIZE
	.align		4
.L_1542:
        /*00e4*/ 	.byte	0x03, 0x19
        /*00e6*/ 	.short	0x01d0


	//----- nvinfo : EIATTR_PARAM_CBANK
	.align		4
        /*00e8*/ 	.byte	0x04, 0x0a
        /*00ea*/ 	.short	(.L_1544 - .L_1543)
	.align		4
.L_1543:
        /*00ec*/ 	.word	index@(.nv.constant0._ZN5flash24flash_fwd_splitkv_kernelI23Flash_fwd_kernel_traitsILi32ELi64ELi256ELi4ELb0ELb0EN7cutlass6half_tE19Flash_kernel_traitsILi32ELi64ELi256ELi4ES3_EELb0ELb1ELb0ELb0ELb0ELb1ELb0ELb1EEEvNS_16Flash_fwd_paramsE)
        /*00f0*/ 	.short	0x0380
        /*00f2*/ 	.short	0x01d0


	//----- nvinfo : EIATTR_SW_WAR
	.align		4
.L_1544:
        /*00f4*/ 	.byte	0x04, 0x36
        /*00f6*/ 	.short	(.L_1546 - .L_1545)
.L_1545:
        /*00f8*/ 	.word	0x00000008
.L_1546:


//--------------------- .nv.info._ZN5flash24flash_fwd_splitkv_kernelI23Flash_fwd_kernel_traitsILi32ELi64ELi256ELi4ELb0ELb0EN7cutlass6half_tE19Flash_kernel_traitsILi32ELi64ELi256ELi4ES3_EELb0ELb1ELb0ELb0ELb0ELb0ELb1ELb0EEEvNS_16Flash_fwd_paramsE --------------------------
	.section	.nv.info._ZN5flash24flash_fwd_splitkv_kernelI23Flash_fwd_kernel_traitsILi32ELi64ELi256ELi4ELb0ELb0EN7cutlass6half_tE19Flash_kernel_traitsILi32ELi64ELi256ELi4ES3_EELb0ELb1ELb0ELb0ELb0ELb0ELb1ELb0EEEvNS_16Flash_fwd_paramsE,"",@"SHT_CUDA_INFO"
	.sectionflags	@""
	.align	4


	//----- nvinfo : EIATTR_CUDA_API_VERSION
	.align		4
        /*0000*/ 	.byte	0x04, 0x37
        /*0002*/ 	.short	(.L_1548 - .L_1547)
.L_1547:
        /*0004*/ 	.word	0x00000082


	//----- nvinfo : EIATTR_KPARAM_INFO
	.align		4
.L_1548:
        /*0008*/ 	.byte	0x04, 0x17
        /*000a*/ 	.short	(.L_1550 - .L_1549)
.L_1549:
        /*000c*/ 	.word	0x00000000
        /*0010*/ 	.short	0x0000
        /*0012*/ 	.short	0x0000
        /*0014*/ 	.byte	0x00, 0xf0, 0x41, 0x07


	//----- nvinfo : EIATTR_SPARSE_MMA_MASK
	.align		4
.L_1550:
        /*0018*/ 	.byte	0x03, 0x50
        /*001a*/ 	.short	0x0000


	//----- nvinfo : EIATTR_MAXREG_COUNT
	.align		4
        /*001c*/ 	.byte	0x03, 0x1b
        /*001e*/ 	.short	0x00ff


	//----- nvinfo : EIATTR_NUM_BARRIERS
	.align		4
        /*0020*/ 	.byte	0x02, 0x4c
        /*0022*/ 	.byte	0x01
	.zero		1


	//----- nvinfo : EIATTR_MERCURY_ISA_VERSION
	.align		4
        /*0024*/ 	.byte	0x03, 0x5f
        /*0026*/ 	.short	0x0101


	//----- nvinfo : EIATTR_COOP_GROUP_MASK_REGIDS
	.align		4
        /*0028*/ 	.byte	0x04, 0x29
        /*002a*/ 	.short	(.L_1552 - .L_1551)


	//   ....[0]....
.L_1551:
        /*002c*/ 	.word	0xffffffff


	//   ....[1]....
        /*0030*/ 	.word	0xffffffff


	//   ....[2]....
        /*0034*/ 	.word	0xffffffff


	//   ....[3]....
        /*0038*/ 	.word	0xffffffff


	//   ....[4]....
        /*003c*/ 	.word	0xffffffff


	//   ....[5]....
        /*0040*/ 	.word	0xffffffff


	//   ....[6]....
        /*0044*/ 	.word	0xffffffff


	//   ....[7]....
        /*0048*/ 	.word	0xffffffff


	//   ....[8]....
        /*004c*/ 	.word	0xffffffff


	//   ....[9]....
        /*0050*/ 	.word	0xffffffff


	//   ....[10]....
        /*0054*/ 	.word	0xffffffff


	//   ....[11]....
        /*0058*/ 	.word	0xffffffff


	//   ....[12]....
        /*005c*/ 	.word	0xffffffff


	//   ....[13]....
        /*0060*/ 	.word	0xffffffff


	//   ....[14]....
        /*0064*/ 	.word	0xffffffff


	//   ....[15]....
        /*0068*/ 	.word	0xffffffff


	//   ....[16]....
        /*006c*/ 	.word	0x05000008


	//   ....[17]....
        /*0070*/ 	.word	0x05000008


	//   ....[18]....
        /*0074*/ 	.word	0x05000008


	//   ....[19]....
        /*0078*/ 	.word	0x05000008


	//----- nvinfo : EIATTR_COOP_GROUP_INSTR_OFFSETS
	.align		4
.L_1552:
        /*007c*/ 	.byte	0x04, 0x28
        /*007e*/ 	.short	(.L_1554 - .L_1553)


	//   ....[0]....
.L_1553:
        /*0080*/ 	.word	0x00005970


	//   ....[1]....
        /*0084*/ 	.word	0x00005b00


	//   ....[2]....
        /*0088*/ 	.word	0x00006d10


	//   ....[3]....
        /*008c*/ 	.word	0x00006d50


	//   ....[4]....
        /*0090*/ 	.word	0x0000c1c0


	//   ....[5]....
        /*0094*/ 	.word	0x0000c310


	//   ....[6]....
        /*0098*/ 	.word	0x0000d3e0


	//   ....[7]....
        /*009c*/ 	.word	0x0000d400


	//   ....[8]....
        /*00a0*/ 	.word	0x00013e50


	//   ....[9]....
        /*00a4*/ 	.word	0x00013ec0


	//   ....[10]....
        /*00a8*/ 	.word	0x00013f00


	//   ....[11]....
        /*00ac*/ 	.word	0x00013f20


	//   ....[12]....
        /*00b0*/ 	.word	0x000163c0


	//   ....[13]....
        /*00b4*/ 	.word	0x000163d0


	//   ....[14]....
        /*00b8*/ 	.word	0x00016400


	//   ....[15]....
        /*00bc*/ 	.word	0x00016410


	//   ....[16]....
        /*00c0*/ 	.word	0x00016b60


	//   ....[17]....
        /*00c4*/ 	.word	0x00016bd0


	//   ....[18]....
        /*00c8*/ 	.word	0x00016c30


	//   ....[19]....
        /*00cc*/ 	.word	0x00016ca0


	//----- nvinfo : EIATTR_VRC_CTA_INIT_COUNT
	.align		4
.L_1554:
        /*00d0*/ 	.byte	0x02, 0x4a
	.zero		1
	.zero		1


	//----- nvinfo : EIATTR_EXIT_INSTR_OFFSETS
	.align		4
        /*00d4*/ 	.byte	0x04, 0x1c
        /*00d6*/ 	.short	(.L_1556 - .L_1555)


	//   ....[0]....
.L_1555:
        /*00d8*/ 	.word	0x00000200


	//----- nvinfo : EIATTR_CRS_STACK_SIZE
	.align		4
.L_1556:
        /*00dc*/ 	.byte	0x04, 0x1e
        /*00de*/ 	.short	(.L_1558 - .L_1557)
.L_1557:
        /*00e0*/ 	.word	0x00000000


	//----- nvinfo : EIATTR_CBANK_PARAM_SIZE
	.align		4
.L_1558:
        /*00e4*/ 	.byte	0x03, 0x19
        /*00e6*/ 	.short	0x01d0


	//----- nvinfo : EIATTR_PARAM_CBANK
	.align		4
        /*00e8*/ 	.byte	0x04, 0x0a
        /*00ea*/ 	.short	(.L_1560 - .L_1559)
	.align		4
.L_1559:
        /*00ec*/ 	.word	index@(.nv.constant0._ZN5flash24flash_fwd_splitkv_kernelI23Flash_fwd_kernel_traitsILi32ELi64ELi256ELi4ELb0ELb0EN7cutlass6half_tE19Flash_kernel_traitsILi32ELi64ELi256ELi4ES3_EELb0ELb1ELb0ELb0ELb0ELb0ELb1ELb0EEEvNS_16Flash_fwd_paramsE)
        /*00f0*/ 	.short	0x0380
        /*00f2*/ 	.short	0x01d0


	//----- nvinfo : EIATTR_SW_WAR
	.align		4
.L_1560:
        /*00f4*/ 	.byte	0x04, 0x36
        /*00f6*/ 	.short	(.L_1562 - .L_1561)
.L_1561:
        /*00f8*/ 	.word	0x00000008
.L_1562:


//--------------------- .nv.info._ZN5flash24flash_fwd_splitkv_kernelI23Flash_fwd_kernel_traitsILi32ELi64ELi256ELi4ELb0ELb0EN7cutlass6half_tE19Flash_kernel_traitsILi32ELi64ELi256ELi4ES3_EELb0ELb1ELb0ELb0ELb0ELb1ELb1ELb0EEEvNS_16Flash_fwd_paramsE --------------------------
	.section	.nv.info._ZN5flash24flash_fwd_splitkv_kernelI23Flash_fwd_kernel_traitsILi32ELi64ELi256ELi4ELb0ELb0EN7cutlass6half_tE19Flash_kernel_traitsILi32ELi64ELi256ELi4ES3_EELb0ELb1ELb0ELb0ELb0ELb1ELb1ELb0EEEvNS_16Flash_fwd_paramsE,"",@"SHT_CUDA_INFO"
	.sectionflags	@""
	.align	4


	//----- nvinfo : EIATTR_CUDA_API_VERSION
	.align		4
        /*0000*/ 	.byte	0x04, 0x37
        /*0002*/ 	.short	(.L_1564 - .L_1563)
.L_1563:
        /*0004*/ 	.word	0x00000082


	//----- nvinfo : EIATTR_KPARAM_INFO
	.align		4
.L_1564:
        /*0008*/ 	.byte	0x04, 0x17
        /*000a*/ 	.short	(.L_1566 - .L_1565)
.L_1565:
        /*000c*/ 	.word	0x00000000
        /*0010*/ 	.short	0x0000
        /*0012*/ 	.short	0x0000
        /*0014*/ 	.byte	0x00, 0xf0, 0x41, 0x07


	//----- nvinfo : EIATTR_SPARSE_MMA_MASK
	.align		4
.L_1566:
        /*0018*/ 	.byte	0x03, 0x50
        /*001a*/ 	.short	0x0000


	//----- nvinfo : EIATTR_MAXREG_COUNT
	.align		4
        /*001c*/ 	.byte	0x03, 0x1b
        /*001e*/ 	.short	0x00ff


	//----- nvinfo : EIATTR_NUM_BARRIERS
	.align		4
        /*0020*/ 	.byte	0x02, 0x4c
        /*0022*/ 	.byte	0x01
	.zero		1


	//----- nvinfo : EIATTR_MERCURY_ISA_VERSION
	.align		4
        /*0024*/ 	.byte	0x03, 0x5f
        /*0026*/ 	.short	0x0101


	//----- nvinfo : EIATTR_COOP_GROUP_MASK_REGIDS
	.align		4
        /*0028*/ 	.byte	0x04, 0x29
        /*002a*/ 	.short	(.L_1568 - .L_1567)


	//   ....[0]....
.L_1567:
        /*002c*/ 	.word	0xffffffff


	//   ....[1]....
        /*0030*/ 	.word	0xffffffff


	//   ....[2]....
        /*0034*/ 	.word	0xffffffff


	//   ....[3]....
        /*0038*/ 	.word	0xffffffff


	//   ....[4]....
        /*003c*/ 	.word	0xffffffff


	//   ....[5]....
        /*0040*/ 	.word	0xffffffff


	//   ....[6]....
        /*0044*/ 	.word	0xffffffff


	//   ....[7]....
        /*0048*/ 	.word	0xffffffff


	//   ....[8]....
        /*004c*/ 	.word	0xffffffff


	//   ....[9]....
        /*0050*/ 	.word	0xffffffff


	//   ....[10]....
        /*0054*/ 	.word	0xffffffff


	//   ....[11]....
        /*0058*/ 	.word	0xffffffff


	//   ....[12]....
        /*005c*/ 	.word	0xffffffff


	//   ....[13]....
        /*0060*/ 	.word	0xffffffff


	//   ....[14]....
        /*0064*/ 	.word	0xffffffff


	//   ....[15]....
        /*0068*/ 	.word	0xffffffff


	//   ....[16]....
        /*006c*/ 	.word	0x05000007


	//   ....[17]....
        /*0070*/ 	.word	0x05000007


	//   ....[18]....
        /*0074*/ 	.word	0x05000007


	//   ....[19]....
        /*0078*/ 	.word	0x05000007


	//----- nvinfo : EIATTR_COOP_GROUP_INSTR_OFFSETS
	.align		4
.L_1568:
        /*007c*/ 	.byte	0x04, 0x28
        /*007e*/ 	.short	(.L_1570 - .L_1569)


	//   ....[0]....
.L_1569:
        /*0080*/ 	.word	0x00006a30


	//   ....[1]....
        /*0084*/ 	.word	0x00006c40


	//   ....[2]....
        /*0088*/ 	.word	0x00007e50


	//   ....[3]....
        /*008c*/ 	.word	0x00007e90


	//   ....[4]....
        /*0090*/ 	.word	0x0000e2b0


	//   ....[5]....
        /*0094*/ 	.word	0x0000e350


	//   ....[6]....
        /*0098*/ 	.word	0x0000f5f0


	//   ....[7]....
        /*009c*/ 	.word	0x0000f610


	//   ....[8]....
        /*00a0*/ 	.word	0x00017130


	//   ....[9]....
        /*00a4*/ 	.word	0x000171c0


	//   ....[10]....
        /*00a8*/ 	.word	0x000171e0


	//   ....[11]....
        /*00ac*/ 	.word	0x00017250


	//   ....[12]....
        /*00b0*/ 	.word	0x000196b0


	//   ....[13]....
        /*00b4*/ 	.word	0x000196c0


	//   ....[14]....
        /*00b8*/ 	.word	0x000196f0


	//   ....[15]....
        /*00bc*/ 	.word	0x00019700


	//   ....[16]....
        /*00c0*/ 	.word	0x00019e70


	//   ....[17]....
        /*00c4*/ 	.word	0x00019ef0


	//   ....[18]....
        /*00c8*/ 	.word	0x00019f60


	//   ....[19]....
        /*00cc*/ 	.word	0x00019fd0


	//----- nvinfo : EIATTR_VRC_CTA_INIT_COUNT
	.align		4
.L_1570:
        /*00d0*/ 	.byte	0x02, 0x4a
	.zero		1
	.zero		1


	//----- nvinfo : EIATTR_EXIT_INSTR_OFFSETS
	.align		4
        /*00d4*/ 	.byte	0x04, 0x1c
        /*00d6*/ 	.short	(.L_1572 - .L_1571)


	//   ....[0]....
.L_1571:
        /*00d8*/ 	.word	0x00000200


	//----- nvinfo : EIATTR_CRS_STACK_SIZE
	.align		4
.L_1572:
        /*00dc*/ 	.byte	0x04, 0x1e
        /*00de*/ 	.short	(.L_1574 - .L_1573)
.L_1573:
        /*00e0*/ 	.word	0x00000000


	//----- nvinfo : EIATTR_CBANK_PARAM_SIZE
	.align		4
.L_1574:
        /*00e4*/ 	.byte	0x03, 0x19
        /*00e6*/ 	.short	0x01d0


	//----- nvinfo : EIATTR_PARAM_CBANK
	.align		4
        /*00e8*/ 	.byte	0x04, 0x0a
        /*00ea*/ 	.short	(.L_1576 - .L_1575)
	.align		4
.L_1575:
        /*00ec*/ 	.word	index@(.nv.constant0._ZN5flash24flash_fwd_splitkv_kernelI23Flash_fwd_kernel_traitsILi32ELi64ELi256ELi4ELb0ELb0EN7cutlass6half_tE19Flash_kernel_traitsILi32ELi64ELi256ELi4ES3_EELb0ELb1ELb0ELb0ELb0ELb1ELb1ELb0EEEvNS_16Flash_fwd_paramsE)
        /*00f0*/ 	.short	0x0380
        /*00f2*/ 	.short	0x01d0


	//----- nvinfo : EIATTR_SW_WAR
	.align		4
.L_1576:
        /*00f4*/ 	.byte	0x04, 0x36
        /*00f6*/ 	.short	(.L_1578 - .L_1577)
.L_1577:
        /*00f8*/ 	.word	0x00000008
.L_1578:


//--------------------- .nv.info._ZN5flash24flash_fwd_splitkv_kernelI23Flash_fwd_kernel_traitsILi32ELi64ELi256ELi4ELb0ELb0EN7cutlass6half_tE19Flash_kernel_traitsILi32ELi64ELi256ELi4ES3_EELb0ELb1ELb0ELb0ELb0ELb0ELb1ELb1EEEvNS_16Flash_fwd_paramsE --------------------------
	.section	.nv.info._ZN5flash24flash_fwd_splitkv_kernelI23Flash_fwd_kernel_traitsILi32ELi64ELi256ELi4ELb0ELb0EN7cutlass6half_tE19Flash_kernel_traitsILi32ELi64ELi256ELi4ES3_EELb0ELb1ELb0ELb0ELb0ELb0ELb1ELb1EEEvNS_16Flash_fwd_paramsE,"",@"SHT_CUDA_INFO"
	.sectionflags	@""
	.align	4


	//----- nvinfo : EIATTR_CUDA_API_VERSION
	.align		4
        /*0000*/ 	.byte	0x04, 0x37
        /*0002*/ 	.short	(.L_1580 - .L_1579)
.L_1579:
        /*0004*/ 	.word	0x00000082


	//----- nvinfo : EIATTR_KPARAM_INFO
	.align		4
.L_1580:
        /*0008*/ 	.byte	0x04, 0x17
        /*000a*/ 	.short	(.L_1582 - .L_1581)
.L_1581:
        /*000c*/ 	.word	0x00000000
        /*0010*/ 	.short	0x0000
        /*0012*/ 	.short	0x0000
        /*0014*/ 	.byte	0x00, 0xf0, 0x41, 0x07


	//----- nvinfo : EIATTR_SPARSE_MMA_MASK
	.align		4
.L_1582:
        /*0018*/ 	.byte	0x03, 0x50
        /*001a*/ 	.short	0x0000


	//----- nvinfo : EIATTR_MAXREG_COUNT
	.align		4
        /*001c*/ 	.byte	0x03, 0x1b
        /*001e*/ 	.short	0x00ff


	//----- nvinfo : EIATTR_NUM_BARRIERS
	.align		4
        /*0020*/ 	.byte	0x02, 0x4c
        /*0022*/ 	.byte	0x01
	.zero		1


	//----- nvinfo : EIATTR_MERCURY_ISA_VERSION
	.align		4
        /*0024*/ 	.byte	0x03, 0x5f
        /*0026*/ 	.short	0x0101


	//----- nvinfo : EIATTR_COOP_GROUP_MASK_REGIDS
	.align		4
        /*0028*/ 	.byte	0x04, 0x29
        /*002a*/ 	.short	(.L_1584 - .L_1583)


	//   ....[0]....
.L_1583:
        /*002c*/ 	.word	0xffffffff


	//   ....[1]....
        /*0030*/ 	.word	0xffffffff


	//   ....[2]....
        /*0034*/ 	.word	0xffffffff


	//   ....[3]....
        /*0038*/ 	.word	0xffffffff


	//   ....[4]....
        /*003c*/ 	.word	0xffffffff


	//   ....[5]....
        /*0040*/ 	.word	0xffffffff


	//   ....[6]....
        /*0044*/ 	.word	0xffffffff


	//   ....[7]....
        /*0048*/ 	.word	0xffffffff


	//   ....[8]....
        /*004c*/ 	.word	0xffffffff


	//   ....[9]....
        /*0050*/ 	.word	0xffffffff


	//   ....[10]....
        /*0054*/ 	.word	0xffffffff


	//   ....[11]....
        /*0058*/ 	.word	0xffffffff


	//   ....[12]....
        /*005c*/ 	.word	0xffffffff


	//   ....[13]....
        /*0060*/ 	.word	0xffffffff


	//   ....[14]....
        /*0064*/ 	.word	0xffffffff


	//   ....[15]....
        /*0068*/ 	.word	0xffffffff


	//   ....[16]....
        /*006c*/ 	.word	0x05000006


	//   ....[17]....
        /*0070*/ 	.word	0x05000006


	//   ....[18]....
        /*0074*/ 	.word	0x05000006


	//   ....[19]....
        /*0078*/ 	.word	0x05000006


	//----- nvinfo : EIATTR_COOP_GROUP_INSTR_OFFSETS
	.align		4
.L_1584:
        /*007c*/ 	.byte	0x04, 0x28
        /*007e*/ 	.short	(.L_1586 - .L_1585)


	//   ....[0]....
.L_1585:
        /*0080*/ 	.word	0x0000d640


	//   ....[1]....
        /*0084*/ 	.word	0x0000d800


	//   ....[2]....
        /*0088*/ 	.word	0x0000e910


	//   ....[3]....
        /*008c*/ 	.word	0x0000e930


	//   ....[4]....
        /*0090*/ 	.word	0x00013b20


	//   ....[5]....
        /*0094*/ 	.word	0x00013c70


	//   ....[6]....
        /*0098*/ 	.word	0x000154b0


	//   ....[7]....
        /*009c*/ 	.word	0x00015550


	//   ....[8]....
        /*00a0*/ 	.word	0x0001b720


	//   ....[9]....
        /*00a4*/ 	.word	0x0001b780


	//   ....[10]....
        /*00a8*/ 	.word	0x0001b7a0


	//   ....[11]....
        /*00ac*/ 	.word	0x0001b7c0


	//   ....[12]....
        /*00b0*/ 	.word	0x0001dca0


	//   ....[13]....
        /*00b4*/ 	.word	0x0001dcb0


	//   ....[14]....
        /*00b8*/ 	.word	0x0001dce0


	//   ....[15]....
        /*00bc*/ 	.word	0x0001dcf0


	//   ....[16]....
        /*00c0*/ 	.word	0x0001e4e0


	//   ....[17]....
        /*00c4*/ 	.word	0x0001e550


	//   ....[18]....
        /*00c8*/ 	.word	0x0001e5b0


	//   ....[19]....
        /*00cc*/ 	.word	0x0001e620


	//----- nvinfo : EIATTR_VRC_CTA_INIT_COUNT
	.align		4
.L_1586:
        /*00d0*/ 	.byte	0x02, 0x4a
	.zero		1
	.zero		1


	//----- nvinfo : EIATTR_EXIT_INSTR_OFFSETS
	.align		4
        /*00d4*/ 	.byte	0x04, 0x1c
        /*00d6*/ 	.short	(.L_1588 - .L_1587)


	//   ....[0]....
.L_1587:
        /*00d8*/ 	.word	0x00000200


	//----- nvinfo : EIATTR_CRS_STACK_SIZE
	.align		4
.L_1588:
        /*00dc*/ 	.byte	0x04, 0x1e
        /*00de*/ 	.short	(.L_1590 - .L_1589)
.L_1589:
        /*00e0*/ 	.word	0x00000000


	//----- nvinfo : EIATTR_CBANK_PARAM_SIZE
	.align		4
.L_1590:
        /*00e4*/ 	.byte	0x03, 0x19
        /*00e6*/ 	.short	0x01d0


	//----- nvinfo : EIATTR_PARAM_CBANK
	.align		4
        /*00e8*/ 	.byte	0x04, 0x0a
        /*00ea*/ 	.short	(.L_1592 - .L_1591)
	.align		4
.L_1591:
        /*00ec*/ 	.word	index@(.nv.constant0._ZN5flash24flash_fwd_splitkv_kernelI23Flash_fwd_kernel_traitsILi32ELi64ELi256ELi4ELb0ELb0EN7cutlass6half_tE19Flash_kernel_traitsILi32ELi64ELi256ELi4ES3_EELb0ELb1ELb0ELb0ELb0ELb0ELb1ELb1EEEvNS_16Flash_fwd_paramsE)
        /*00f0*/ 	.short	0x0380
        /*00f2*/ 	.short	0x01d0


	//----- nvinfo : EIATTR_SW_WAR
	.align		4
.L_1592:
        /*00f4*/ 	.byte	0x04, 0x36
        /*00f6*/ 	.short	(.L_1594 - .L_1593)
.L_1593:
        /*00f8*/ 	.word	0x00000008
.L_1594:


//--------------------- .nv.info._ZN5flash24flash_fwd_splitkv_kernelI23Flash_fwd_kernel_traitsILi32ELi64ELi256ELi4ELb0ELb0EN7cutlass6half_tE19Flash_kernel_traitsILi32ELi64ELi256ELi4ES3_EELb0ELb1ELb0ELb0ELb0ELb1ELb1ELb1EEEvNS_16Flash_fwd_paramsE --------------------------
	.section	.nv.info._ZN5flash24flash_fwd_splitkv_kernelI23Flash_fwd_kernel_traitsILi32ELi64ELi256ELi4ELb0ELb0EN7cutlass6half_tE19Flash_kernel_traitsILi32ELi64ELi256ELi4ES3_EELb0ELb1ELb0ELb0ELb0ELb1ELb1ELb1EEEvNS_16Flash_fwd_paramsE,"",@"SHT_CUDA_INFO"
	.sectionflags	@""
	.align	4


	//----- nvinfo : EIATTR_CUDA_API_VERSION
	.align		4
        /*0000*/ 	.byte	0x04, 0x37
        /*0002*/ 	.short	(.L_1596 - .L_1595)
.L_1595:
        /*0004*/ 	.word	0x00000082


	//----- nvinfo : EIATTR_KPARAM_INFO
	.align		4
.L_1596:
        /*0008*/ 	.byte	0x04, 0x17
        /*000a*/ 	.short	(.L_1598 - .L_1597)
.L_1597:
        /*000c*/ 	.word	0x00000000
        /*0010*/ 	.short	0x0000
        /*0012*/ 	.short	0x0000
        /*0014*/ 	.byte	0x00, 0xf0, 0x41, 0x07


	//----- nvinfo : EIATTR_SPARSE_MMA_MASK
	.align		4
.L_1598:
        /*0018*/ 	.byte	0x03, 0x50
        /*001a*/ 	.short	0x0000


	//----- nvinfo : EIATTR_MAXREG_COUNT
	.align		4
        /*001c*/ 	.byte	0x03, 0x1b
        /*001e*/ 	.short	0x00ff


	//----- nvinfo : EIATTR_NUM_BARRIERS
	.align		4
        /*0020*/ 	.byte	0x02, 0x4c
        /*0022*/ 	.byte	0x01
	.zero		1


	//----- nvinfo : EIATTR_MERCURY_ISA_VERSION
	.align		4
        /*0024*/ 	.byte	0x03, 0x5f
        /*0026*/ 	.short	0x0101


	//----- nvinfo : EIATTR_COOP_GROUP_MASK_REGIDS
	.align		4
        /*0028*/ 	.byte	0x04, 0x29
        /*002a*/ 	.short	(.L_1600 - .L_1599)


	//   ....[0]....
.L_1599:
        /*002c*/ 	.word	0xffffffff


	//   ....[1]....
        /*0030*/ 	.word	0xffffffff


	//   ....[2]....
        /*0034*/ 	.word	0xffffffff


	//   ....[3]....
        /*0038*/ 	.word	0xffffffff


	//   ....[4]....
        /*003c*/ 	.word	0xffffffff


	//   ....[5]....
        /*0040*/ 	.word	0xffffffff


	//   ....[6]....
        /*0044*/ 	.word	0xffffffff


	//   ....[7]....
        /*0048*/ 	.word	0xffffffff


	//   ....[8]....
        /*004c*/ 	.word	0xffffffff


	//   ....[9]....
        /*0050*/ 	.word	0xffffffff


	//   ....[10]....
        /*0054*/ 	.word	0xffffffff


	//   ....[11]....
        /*0058*/ 	.word	0xffffffff


	//   ....[12]....
        /*005c*/ 	.word	0xffffffff


	//   ....[13]....
        /*0060*/ 	.word	0xffffffff


	//   ....[14]....
        /*0064*/ 	.word	0xffffffff


	//   ....[15]....
        /*0068*/ 	.word	0xffffffff


	//   ....[16]....
        /*006c*/ 	.word	0x05000006


	//   ....[17]....
        /*0070*/ 	.word	0x05000006


	//   ....[18]....
        /*0074*/ 	.word	0x05000006


	//   ....[19]....
        /*0078*/ 	.word	0x05000006


	//----- nvinfo : EIATTR_COOP_GROUP_INSTR_OFFSETS
	.align		4
.L_1600:
        /*007c*/ 	.byte	0x04, 0x28
        /*007e*/ 	.short	(.L_1602 - .L_1601)


	//   ....[0]....
.L_1601:
        /*0080*/ 	.word	0x0000e760


	//   ....[1]....
        /*0084*/ 	.word	0x0000e850


	//   ....[2]....
        /*0088*/ 	.word	0x0000fb20


	//   ....[3]....
        /*008c*/ 	.word	0x0000fb50


	//   ....[4]....
        /*0090*/ 	.word	0x00015c60


	//   ....[5]....
        /*0094*/ 	.word	0x00015df0


	//   ....[6]....
        /*0098*/ 	.word	0x000170c0


	//   ....[7]....
        /*009c*/ 	.word	0x000170f0


	//   ....[8]....
        /*00a0*/ 	.word	0x0001e8f0


	//   ....[9]....
        /*00a4*/ 	.word	0x0001e950


	//   ....[10]....
        /*00a8*/ 	.word	0x0001e980


	//   ....[11]....
        /*00ac*/ 	.word	0x0001e990


	//   ....[12]....
        /*00b0*/ 	.word	0x00020e80


	//   ....[13]....
        /*00b4*/ 	.word	0x00020e90


	//   ....[14]....
        /*00b8*/ 	.word	0x00020ec0


	//   ....[15]....
        /*00bc*/ 	.word	0x00020ed0


	//   ....[16]....
        /*00c0*/ 	.word	0x000216c0


	//   ....[17]....
        /*00c4*/ 	.word	0x00021730


	//   ....[18]....
        /*00c8*/ 	.word	0x00021790


	//   ....[19]....
        /*00cc*/ 	.word	0x00021800


	//----- nvinfo : EIATTR_VRC_CTA_INIT_COUNT
	.align		4
.L_1602:
        /*00d0*/ 	.byte	0x02, 0x4a
	.zero		1
	.zero		1


	//----- nvinfo : EIATTR_EXIT_INSTR_OFFSETS
	.align		4
        /*00d4*/ 	.byte	0x04, 0x1c
        /*00d6*/ 	.short	(.L_1604 - .L_1603)


	//   ....[0]....
.L_1603:
        /*00d8*/ 	.word	0x00000200


	//----- nvinfo : EIATTR_CRS_STACK_SIZE
	.align		4
.L_1604:
        /*00dc*/ 	.byte	0x04, 0x1e
        /*00de*/ 	.short	(.L_1606 - .L_1605)
.L_1605:
        /*00e0*/ 	.word	0x00000000


	//----- nvinfo : EIATTR_CBANK_PARAM_SIZE
	.align		4
.L_1606:
        /*00e4*/ 	.byte	0x03, 0x19
        /*00e6*/ 	.short	0x01d0


	//----- nvinfo : EIATTR_PARAM_CBANK
	.align		4
        /*00e8*/ 	.byte	0x04, 0x0a
        /*00ea*/ 	.short	(.L_1608 - .L_1607)
	.align		4
.L_1607:
        /*00ec*/ 	.word	index@(.nv.constant0._ZN5flash24flash_fwd_splitkv_kernelI23Flash_fwd_kernel_traitsILi32ELi64ELi256ELi4ELb0ELb0EN7cutlass6half_tE19Flash_kernel_traitsILi32ELi64ELi256ELi4ES3_EELb0ELb1ELb0ELb0ELb0ELb1ELb1ELb1EEEvNS_16Flash_fwd_paramsE)
        /*00f0*/ 	.short	0x0380
        /*00f2*/ 	.short	0x01d0


	//----- nvinfo : EIATTR_SW_WAR
	.align		4
.L_1608:
        /*00f4*/ 	.byte	0x04, 0x36
        /*00f6*/ 	.short	(.L_1610 - .L_1609)
.L_1609:
        /*00f8*/ 	.word	0x00000008
.L_1610:


//--------------------- .nv.info._ZN5flash24flash_fwd_splitkv_kernelI23Flash_fwd_kernel_traitsILi32ELi64ELi256ELi4ELb0ELb0EN7cutlass6half_tE19Flash_kernel_traitsILi32ELi64ELi256ELi4ES3_EELb0ELb0ELb0ELb1ELb1ELb0ELb0ELb0EEEvNS_16Flash_fwd_paramsE --------------------------
	.section	.nv.info._ZN5flash24flash_fwd_splitkv_kernelI23Flash_fwd_kernel_traitsILi32ELi64ELi256ELi4ELb0ELb0EN7cutlass6half_tE19Flash_kernel_traitsILi32ELi64ELi256ELi4ES3_EELb0ELb0ELb0ELb1ELb1ELb0ELb0ELb0EEEvNS_16Flash_fwd_paramsE,"",@"SHT_CUDA_INFO"
	.sectionflags	@""
	.align	4


	//----- nvinfo : EIATTR_CUDA_API_VERSION
	.align		4
        /*0000*/ 	.byte	0x04, 0x37
        /*0002*/ 	.short	(.L_1612 - .L_1611)
.L_1611:
        /*0004*/ 	.word	0x00000082


	//----- nvinfo : EIATTR_KPARAM_INFO
	.align		4
.L_1612:
        /*0008*/ 	.byte	0x04, 0x17
        /*000a*/ 	.short	(.L_1614 - .L_1613)
.L_1613:
        /*000c*/ 	.word	0x00000000
        /*0010*/ 	.short	0x0000
        /*0012*/ 	.short	0x0000
        /*0014*/ 	.byte	0x00, 0xf0, 0x41, 0x07


	//----- nvinfo : EIATTR_SPARSE_MMA_MASK
	.align		4
.L_1614:
        /*0018*/ 	.byte	0x03, 0x50
        /*001a*/ 	.short	0x0000


	//----- nvinfo : EIATTR_MAXREG_COUNT
	.align		4
        /*001c*/ 	.byte	0x03, 0x1b
        /*001e*/ 	.short	0x00ff


	//----- nvinfo : EIATTR_NUM_BARRIERS
	.align		4
        /*0020*/ 	.byte	0x02, 0x4c
        /*0022*/ 	.byte	0x01
	.zero		1


	//----- nvinfo : EIATTR_MERCURY_ISA_VERSION
	.align		4
        /*0024*/ 	.byte	0x03, 0x5f
        /*0026*/ 	.short	0x0101


	//----- nvinfo : EIATTR_COOP_GROUP_MASK_REGIDS
	.align		4
        /*0028*/ 	.byte	0x04, 0x29
        /*002a*/ 	.short	(.L_1616 - .L_1615)


	//   ....[0]....
.L_1615:
        /*002c*/ 	.word	0xffffffff


	//   ....[1]....
        /*0030*/ 	.word	0xffffffff


	//   ....[2]....
        /*0034*/ 	.word	0xffffffff


	//   ....[3]....
        /*0038*/ 	.word	0xffffffff


	//   ....[4]....
        /*003c*/ 	.word	0xffffffff


	//   ....[5]....
        /*0040*/ 	.word	0xffffffff


	//   ....[6]....
        /*0044*/ 	.word	0xffffffff


	//   ....[7]....
        /*0048*/ 	.word	0xffffffff


	//   ....[8]....
        /*004c*/ 	.word	0xffffffff


	//   ....[9]....
        /*0050*/ 	.word	0xffffffff


	//   ....[10]....
        /*0054*/ 	.word	0xffffffff


	//   ....[11]....
        /*0058*/ 	.word	0xffffffff


	//   ....[12]....
        /*005c*/ 	.word	0x05000006


	//   ....[13]....
        /*0060*/ 	.word	0x05000006


	//   ....[14]....
        /*0064*/ 	.word	0x05000006


	//   ....[15]....
        /*0068*/ 	.word	0x05000006


	//----- nvinfo : EIATTR_COOP_GROUP_INSTR_OFFSETS
	.align		4
.L_1616:
        /*006c*/ 	.byte	0x04, 0x28
        /*006e*/ 	.short	(.L_1618 - .L_1617)


	//   ....[0]....
.L_1617:
        /*0070*/ 	.word	0x00002b80


	//   ....[1]....
        /*0074*/ 	.word	0x00002ba0


	//   ....[2]....
        /*0078*/ 	.word	0x000032e0


	//   ....[3]....
        /*007c*/ 	.word	0x00003340


	//   ....[4]....
        /*0080*/ 	.word	0x00006b00


	//   ....[5]....
        /*0084*/ 	.word	0x00006b20


	//   ....[6]....
        /*0088*/ 	.word	0x00006b50


	//   ....[7]....
        /*008c*/ 	.word	0x00006b60


	//   ....[8]....
        /*0090*/ 	.word	0x00009020


	//   ....[9]....
        /*0094*/ 	.word	0x00009030


	//   ....[10]....
        /*0098*/ 	.word	0x00009060


	//   ....[11]....
        /*009c*/ 	.word	0x00009070


	//   ....[12]....
        /*00a0*/ 	.word	0x00009830


	//   ....[13]....
        /*00a4*/ 	.word	0x000098a0


	//   ....[14]....
        /*00a8*/ 	.word	0x00009900


	//   ....[15]....
        /*00ac*/ 	.word	0x00009970


	//----- nvinfo : EIATTR_VRC_CTA_INIT_COUNT
	.align		4
.L_1618:
        /*00b0*/ 	.byte	0x02, 0x4a
	.zero		1
	.zero		1


	//----- nvinfo : EIATTR_EXIT_INSTR_OFFSETS
	.align		4
        /*00b4*/ 	.byte	0x04, 0x1c
        /*00b6*/ 	.short	(.L_1620 - .L_1619)


	//   ....[0]....
.L_1619:
        /*00b8*/ 	.word	0x00000090


	//----- nvinfo : EIATTR_CRS_STACK_SIZE
	.align		4
.L_1620:
        /*00bc*/ 	.byte	0x04, 0x1e
        /*00be*/ 	.short	(.L_1622 - .L_1621)
.L_1621:
        /*00c0*/ 	.word	0x00000000


	//----- nvinfo : EIATTR_CBANK_PARAM_SIZE
	.align		4
.L_1622:
        /*00c4*/ 	.byte	0x03, 0x19
        /*00c6*/ 	.short	0x01d0


	//----- nvinfo : EIATTR_PARAM_CBANK
	.align		4
        /*00c8*/ 	.byte	0x04, 0x0a
        /*00ca*/ 	.short	(.L_1624 - .L_1623)
	.align		4
.L_1623:
        /*00cc*/ 	.word	index@(.nv.constant0._ZN5flash24flash_fwd_splitkv_kernelI23Flash_fwd_kernel_traitsILi32ELi64ELi256ELi4ELb0ELb0EN7cutlass6half_tE19Flash_kernel_traitsILi32ELi64ELi256ELi4ES3_EELb0ELb0ELb0ELb1ELb1ELb0ELb0ELb0EEEvNS_16Flash_fwd_paramsE)
        /*00d0*/ 	.short	0x0380
        /*00d2*/ 	.short	0x01d0


	//----- nvinfo : EIATTR_SW_WAR
	.align		4
.L_1624:
        /*00d4*/ 	.byte	0x04, 0x36
        /*00d6*/ 	.short	(.L_1626 - .L_1625)
.L_1625:
        /*00d8*/ 	.word	0x00000008
.L_1626:


//--------------------- .nv.info._ZN5flash24flash_fwd_splitkv_kernelI23Flash_fwd_kernel_traitsILi32ELi64ELi256ELi4ELb0ELb0EN7cutlass6half_tE19Flash_kernel_traitsILi32ELi64ELi256ELi4ES3_EELb0ELb0ELb0ELb1ELb1ELb1ELb0ELb0EEEvNS_16Flash_fwd_paramsE --------------------------
	.section	.nv.info._ZN5flash24flash_fwd_splitkv_kernelI23Flash_fwd_kernel_traitsILi32ELi64ELi256ELi4ELb0ELb0EN7cutlass6half_tE19Flash_kernel_traitsILi32ELi64ELi256ELi4ES3_EELb0ELb0ELb0ELb1ELb1ELb1ELb0ELb0EEEvNS_16Flash_fwd_paramsE,"",@"SHT_CUDA_INFO"
	.sectionflags	@""
	.align	4


	//----- nvinfo : EIATTR_CUDA_API_VERSION
	.align		4
        /*0000*/ 	.byte	0x04, 0x37
        /*0002*/ 	.short	(.L_1628 - .L_1627)
.L_1627:
        /*0004*/ 	.word	0x00000082


	//----- nvinfo : EIATTR_KPARAM_INFO
	.align		4
.L_1628:
        /*0008*/ 	.byte	0x04, 0x17
        /*000a*/ 	.short	(.L_1630 - .L_1629)
.L_1629:
        /*000c*/ 	.word	0x00000000
        /*0010*/ 	.short	0x0000
        /*0012*/ 	.short	0x0000
        /*0014*/ 	.byte	0x00, 0xf0, 0x41, 0x07


	//----- nvinfo : EIATTR_SPARSE_MMA_MASK
	.align		4
.L_1630:
        /*0018*/ 	.byte	0x03, 0x50
        /*001a*/ 	.short	0x0000


	//----- nvinfo : EIATTR_MAXREG_COUNT
	.align		4
        /*001c*/ 	.byte	0x03, 0x1b
        /*001e*/ 	.short	0x00ff


	//----- nvinfo : EIATTR_NUM_BARRIERS
	.align		4
        /*0020*/ 	.byte	0x02, 0x4c
        /*0022*/ 	.byte	0x01
	.zero		1


	//----- nvinfo : EIATTR_MERCURY_ISA_VERSION
	.align		4
        /*0024*/ 	.byte	0x03, 0x5f
        /*0026*/ 	.short	0x0101


	//----- nvinfo : EIATTR_COOP_GROUP_MASK_REGIDS
	.align		4
        /*0028*/ 	.byte	0x04, 0x29
        /*002a*/ 	.short	(.L_1632 - .L_1631)


	//   ....[0]....
.L_1631:
        /*002c*/ 	.word	0xffffffff


	//   ....[1]....
        /*0030*/ 	.word	0xffffffff


	//   ....[2]....
        /*0034*/ 	.word	0xffffffff


	//   ....[3]....
        /*0038*/ 	.word	0xffffffff


	//   ....[4]....
        /*003c*/ 	.word	0xffffffff


	//   ....[5]....
        /*0040*/ 	.word	0xffffffff


	//   ....[6]....
        /*0044*/ 	.word	0xffffffff


	//   ....[7]....
        /*0048*/ 	.word	0xffffffff


	//   ....[8]....
        /*004c*/ 	.word	0xffffffff


	//   ....[9]....
        /*0050*/ 	.word	0xffffffff


	//   ....[10]....
        /*0054*/ 	.word	0xffffffff


	//   ....[11]....
        /*0058*/ 	.word	0xffffffff


	//   ....[12]....
        /*005c*/ 	.word	0x05000004


	//   ....[13]....
        /*0060*/ 	.word	0x05000004


	//   ....[14]....
        /*0064*/ 	.word	0x05000004


	//   ....[15]....
        /*0068*/ 	.word	0x05000004


	//----- nvinfo : EIATTR_COOP_GROUP_INSTR_OFFSETS
	.align		4
.L_1632:
        /*006c*/ 	.byte	0x04, 0x28
        /*006e*/ 	.short	(.L_1634 - .L_1633)


	//   ....[0]....
.L_1633:
        /*0070*/ 	.word	0x00003ef0


	//   ....[1]....
        /*0074*/ 	.word	0x00003f10


	//   ....[2]....
        /*0078*/ 	.word	0x00003f90


	//   ....[3]....
        /*007c*/ 	.word	0x00004040


	//   ....[4]....
        /*0080*/ 	.word	0x00008ca0


	//   ....[5]....
        /*0084*/ 	.word	0x00008cc0


	//   ....[6]....
        /*0088*/ 	.word	0x00008cf0


	//   ....[7]....
        /*008c*/ 	.word	0x00008d00


	//   ....[8]....
        /*0090*/ 	.word	0x0000b1b0


	//   ....[9]....
        /*0094*/ 	.word	0x0000b1c0


	//   ....[10]....
        /*0098*/ 	.word	0x0000b1f0


	//   ....[11]....
        /*009c*/ 	.word	0x0000b200


	//   ....[12]....
        /*00a0*/ 	.word	0x0000b9f0


	//   ....[13]....
        /*00a4*/ 	.word	0x0000ba60


	//   ....[14]....
        /*00a8*/ 	.word	0x0000bad0


	//   ....[15]....
        /*00ac*/ 	.word	0x0000bb30


	//----- nvinfo : EIATTR_VRC_CTA_INIT_COUNT
	.align		4
.L_1634:
        /*00b0*/ 	.byte	0x02, 0x4a
	.zero		1
	.zero		1


	//----- nvinfo : EIATTR_EXIT_INSTR_OFFSETS
	.align		4
        /*00b4*/ 	.byte	0x04, 0x1c
        /*00b6*/ 	.short	(.L_1636 - .L_1635)


	//   ....[0]....
.L_1635:
        /*00b8*/ 	.word	0x00000090


	//----- nvinfo : EIATTR_CRS_STACK_SIZE
	.align		4
.L_1636:
        /*00bc*/ 	.byte	0x04, 0x1e
        /*00be*/ 	.short	(.L_1638 - .L_1637)
.L_1637:
        /*00c0*/ 	.word	0x00000000


	//----- nvinfo : EIATTR_CBANK_PARAM_SIZE
	.align		4
.L_1638:
        /*00c4*/ 	.byte	0x03, 0x19
        /*00c6*/ 	.short	0x01d0


	//----- nvinfo : EIATTR_PARAM_CBANK
	.align		4
        /*00c8*/ 	.byte	0x04, 0x0a
        /*00ca*/ 	.short	(.L_1640 - .L_1639)
	.align		4
.L_1639:
        /*00cc*/ 	.word	index@(.nv.constant0._ZN5flash24flash_fwd_splitkv_kernelI23Flash_fwd_kernel_traitsILi32ELi64ELi256ELi4ELb0ELb0EN7cutlass6half_tE19Flash_kernel_traitsILi32ELi64ELi256ELi4ES3_EELb0ELb0ELb0ELb1ELb1ELb1ELb0ELb0EEEvNS_16Flash_fwd_paramsE)
        /*00d0*/ 	.short	0x0380
        /*00d2*/ 	.short	0x01d0


	//----- nvinfo : EIATTR_SW_WAR
	.align		4
.L_1640:
        /*00d4*/ 	.byte	0x04, 0x36
        /*00d6*/ 	.short	(.L_1642 - .L_1641)
.L_1641:
        /*00d8*/ 	.word	0x00000008
.L_1642:


//--------------------- .nv.info._ZN5flash24flash_fwd_splitkv_kernelI23Flash_fwd_kernel_traitsILi32ELi64ELi256ELi4ELb0ELb0EN7cutlass6half_tE19Flash_kernel_traitsILi32ELi64ELi256ELi4ES3_EELb0ELb0ELb1ELb0ELb0ELb0ELb0ELb0EEEvNS_16Flash_fwd_paramsE --------------------------
	.section	.nv.info._ZN5flash24flash_fwd_splitkv_kernelI23Flash_fwd_kernel_traitsILi32ELi64ELi256ELi4ELb0ELb0EN7cutlass6half_tE19Flash_kernel_traitsILi32ELi64ELi256ELi4ES3_EELb0ELb0ELb1ELb0ELb0ELb0ELb0ELb0EEEvNS_16Flash_fwd_paramsE,"",@"SHT_CUDA_INFO"
	.sectionflags	@""
	.align	4


	//----- nvinfo : EIATTR_CUDA_API_VERSION
	.align		4
        /*0000*/ 	.byte	0x04, 0x37
        /*0002*/ 	.short	(.L_1644 - .L_1643)
.L_1643:
        /*0004*/ 	.word	0x00000082


	//----- nvinfo : EIATTR_KPARAM_INFO
	.align		4
.L_1644:
        /*0008*/ 	.byte	0x04, 0x17
        /*000a*/ 	.short	(.L_1646 - .L_1645)
.L_1645:
        /*000c*/ 	.word	0x00000000
        /*0010*/ 	.short	0x0000
        /*0012*/ 	.short	0x0000
        /*0014*/ 	.byte	0x00, 0xf0, 0x41, 0x07


	//----- nvinfo : EIATTR_SPARSE_MMA_MASK
	.align		4
.L_1646:
        /*0018*/ 	.byte	0x03, 0x50
        /*001a*/ 	.short	0x0000


	//----- nvinfo : EIATTR_MAXREG_COUNT
	.align		4
        /*001c*/ 	.byte	0x03, 0x1b
        /*001e*/ 	.short	0x00ff


	//----- nvinfo : EIATTR_NUM_BARRIERS
	.align		4
        /*0020*/ 	.byte	0x02, 0x4c
        /*0022*/ 	.byte	0x01
	.zero		1


	//----- nvinfo : EIATTR_MERCURY_ISA_VERSION
	.align		4
        /*0024*/ 	.byte	0x03, 0x5f
        /*0026*/ 	.short	0x0101


	//----- nvinfo : EIATTR_COOP_GROUP_MASK_REGIDS
	.align		4
        /*0028*/ 	.byte	0x04, 0x29
        /*002a*/ 	.short	(.L_1648 - .L_1647)


	//   ....[0]....
.L_1647:
        /*002c*/ 	.word	0xffffffff


	//   ....[1]....
        /*0030*/ 	.word	0xffffffff


	//   ....[2]....
        /*0034*/ 	.word	0xffffffff


	//   ....[3]....
        /*0038*/ 	.word	0xffffffff


	//   ....[4]....
        /*003c*/ 	.word	0xffffffff


	//   ....[5]....
        /*0040*/ 	.word	0xffffffff


	//   ....[6]....
        /*0044*/ 	.word	0xffffffff


	//   ....[7]....
        /*0048*/ 	.word	0xffffffff


	//   ....[8]....
        /*004c*/ 	.word	0xffffffff


	//   ....[9]....
        /*0050*/ 	.word	0xffffffff


	//   ....[10]....
        /*0054*/ 	.word	0xffffffff


	//   ....[11]....
        /*0058*/ 	.word	0xffffffff


	//   ....[12]....
        /*005c*/ 	.word	0x05000005


	//   ....[13]....
        /*0060*/ 	.word	0x05000005


	//   ....[14]....
        /*0064*/ 	.word	0x05000005


	//   ....[15]....
        /*0068*/ 	.word	0x05000005


	//----- nvinfo : EIATTR_COOP_GROUP_INSTR_OFFSETS
	.align		4
.L_1648:
        /*006c*/ 	.byte	0x04, 0x28
        /*006e*/ 	.short	(.L_1650 - .L_1649)


	//   ....[0]....
.L_1649:
        /*0070*/ 	.word	0x00007190


	//   ....[1]....
        /*0074*/ 	.word	0x000071b0


	//   ....[2]....
        /*0078*/ 	.word	0x00007700


	//   ....[3]....
        /*007c*/ 	.word	0x00007720


	//   ....[4]....
        /*0080*/ 	.word	0x0000ccf0


	//   ....[5]....
        /*0084*/ 	.word	0x0000cd10


	//   ....[6]....
        /*0088*/ 	.word	0x0000cd40


	//   ....[7]....
        /*008c*/ 	.word	0x0000cd50


	//   ....[8]....
        /*0090*/ 	.word	0x0000f220


	//   ....[9]....
        /*0094*/ 	.word	0x0000f230


	//   ....[10]....
        /*0098*/ 	.word	0x0000f260


	//   ....[11]....
        /*009c*/ 	.word	0x0000f270


	//   ....[12]....
        /*00a0*/ 	.word	0x0000fbb0


	//   ....[13]....
        /*00a4*/ 	.word	0x0000fc20


	//   ....[14]....
        /*00a8*/ 	.word	0x0000fc80


	//   ....[15]....
        /*00ac*/ 	.word	0x0000fcf0


	//----- nvinfo : EIATTR_VRC_CTA_INIT_COUNT
	.align		4
.L_1650:
        /*00b0*/ 	.byte	0x02, 0x4a
	.zero		1
	.zero		1


	//----- nvinfo : EIATTR_EXIT_INSTR_OFFSETS
	.align		4
        /*00b4*/ 	.byte	0x04, 0x1c
        /*00b6*/ 	.short	(.L_1652 - .L_1651)


	//   ....[0]....
.L_1651:
        /*00b8*/ 	.word	0x00000090


	//----- nvinfo : EIATTR_CRS_STACK_SIZE
	.align		4
.L_1652:
        /*00bc*/ 	.byte	0x04, 0x1e
        /*00be*/ 	.short	(.L_1654 - .L_1653)
.L_1653:
        /*00c0*/ 	.word	0x00000000


	//----- nvinfo : EIATTR_CBANK_PARAM_SIZE
	.align		4
.L_1654:
        /*00c4*/ 	.byte	0x03, 0x19
        /*00c6*/ 	.short	0x01d0


	//----- nvinfo : EIATTR_PARAM_CBANK
	.align		4
        /*00c8*/ 	.byte	0x04, 0x0a
        /*00ca*/ 	.short	(.L_1656 - .L_1655)
	.align		4
.L_1655:
        /*00cc*/ 	.word	index@(.nv.constant0._ZN5flash24flash_fwd_splitkv_kernelI23Flash_fwd_kernel_traitsILi32ELi64ELi256ELi4ELb0ELb0EN7cutlass6half_tE19Flash_kernel_traitsILi32ELi64ELi256ELi4ES3_EELb0ELb0ELb1ELb0ELb0ELb0ELb0ELb0EEEvNS_16Flash_fwd_paramsE)
        /*00d0*/ 	.short	0x0380
        /*00d2*/ 	.short	0x01d0


	//----- nvinfo : EIATTR_SW_WAR
	.align		4
.L_1656:
        /*00d4*/ 	.byte	0x04, 0x36
        /*00d6*/ 	.short	(.L_1658 - .L_1657)
.L_1657:
        /*00d8*/ 	.word	0x00000008
.L_1658:


//--------------------- .nv.info._ZN5flash24flash_fwd_splitkv_kernelI23Flash_fwd_kernel_traitsILi32ELi64ELi256ELi4ELb0ELb0EN7cutlass6half_tE19Flash_kernel_traitsILi32ELi64ELi256ELi4ES3_EELb0ELb0ELb1ELb0ELb0ELb1ELb0ELb0EEEvNS_16Flash_fwd_paramsE --------------------------
	.section	.nv.info._ZN5flash24flash_fwd_splitkv_kernelI23Flash_fwd_kernel_traitsILi32ELi64ELi256ELi4ELb0ELb0EN7cutlass6half_tE19Flash_kernel_traitsILi32ELi64ELi256ELi4ES3_EELb0ELb0ELb1ELb0ELb0ELb1ELb0ELb0EEEvNS_16Flash_fwd_paramsE,"",@"SHT_CUDA_INFO"
	.sectionflags	@""
	.align	4


	//----- nvinfo : EIATTR_CUDA_API_VERSION
	.align		4
        /*0000*/ 	.byte	0x04, 0x37
        /*0002*/ 	.short	(.L_1660 - .L_1659)
.L_1659:
        /*0004*/ 	.word	0x00000082


	//----- nvinfo : EIATTR_KPARAM_INFO
	.align		4
.L_1660:
        /*0008*/ 	.byte	0x04, 0x17
        /*000a*/ 	.short	(.L_1662 - .L_1661)
.L_1661:
        /*000c*/ 	.word	0x00000000
        /*0010*/ 	.short	0x0000
        /*0012*/ 	.short	0x0000
        /*0014*/ 	.byte	0x00, 0xf0, 0x41, 0x07


	//----- nvinfo : EIATTR_SPARSE_MMA_MASK
	.align		4
.L_1662:
        /*0018*/ 	.byte	0x03, 0x50
        /*001a*/ 	.short	0x0000


	//----- nvinfo : EIATTR_MAXREG_COUNT
	.align		4
        /*001c*/ 	.byte	0x03, 0x1b
        /*001e*/ 	.short	0x00ff


	//----- nvinfo : EIATTR_NUM_BARRIERS
	.align		4
        /*0020*/ 	.byte	0x02, 0x4c
        /*0022*/ 	.byte	0x01
	.zero		1


	//----- nvinfo : EIATTR_MERCURY_ISA_VERSION
	.align		4
        /*0024*/ 	.byte	0x03, 0x5f
        /*0026*/ 	.short	0x0101


	//----- nvinfo : EIATTR_COOP_GROUP_MASK_REGIDS
	.align		4
        /*0028*/ 	.byte	0x04, 0x29
        /*002a*/ 	.short	(.L_1664 - .L_1663)


	//   ....[0]....
.L_1663:
        /*002c*/ 	.word	0xffffffff


	//   ....[1]....
        /*0030*/ 	.word	0xffffffff


	//   ....[2]....
        /*0034*/ 	.word	0xffffffff


	//   ....[3]....
        /*0038*/ 	.word	0xffffffff


	//   ....[4]....
        /*003c*/ 	.word	0xffffffff


	//   ....[5]....
        /*0040*/ 	.word	0xffffffff


	//   ....[6]....
        /*0044*/ 	.word	0xffffffff


	//   ....[7]....
        /*0048*/ 	.word	0xffffffff


	//   ....[8]....
        /*004c*/ 	.word	0xffffffff


	//   ....[9]....
        /*0050*/ 	.word	0xffffffff


	//   ....[10]....
        /*0054*/ 	.word	0xffffffff


	//   ....[11]....
        /*0058*/ 	.word	0xffffffff


	//   ....[12]....
        /*005c*/ 	.word	0x05000005


	//   ....[13]....
        /*0060*/ 	.word	0x05000005


	//   ....[14]....
        /*0064*/ 	.word	0x05000005


	//   ....[15]....
        /*0068*/ 	.word	0x05000005


	//----- nvinfo : EIATTR_COOP_GROUP_INSTR_OFFSETS
	.align		4
.L_1664:
        /*006c*/ 	.byte	0x04, 0x28
        /*006e*/ 	.short	(.L_1666 - .L_1665)


	//   ....[0]....
.L_1665:
        /*0070*/ 	.word	0x00008300


	//   ....[1]....
        /*0074*/ 	.word	0x00008320


	//   ....[2]....
        /*0078*/ 	.word	0x00008830


	//   ....[3]....
        /*007c*/ 	.word	0x00008850


	//   ....[4]....
        /*0080*/ 	.word	0x0000eeb0


	//   ....[5]....
        /*0084*/ 	.word	0x0000eec0


	//   ....[6]....
        /*0088*/ 	.word	0x0000eef0


	//   ....[7]....
        /*008c*/ 	.word	0x0000ef00


	//   ....[8]....
        /*0090*/ 	.word	0x000113e0


	//   ....[9]....
        /*0094*/ 	.word	0x000113f0


	//   ....[10]....
        /*0098*/ 	.word	0x00011420


	//   ....[11]....
        /*009c*/ 	.word	0x00011430


	//   ....[12]....
        /*00a0*/ 	.word	0x00011da0


	//   ....[13]....
        /*00a4*/ 	.word	0x00011e20


	//   ....[14]....
        /*00a8*/ 	.word	0x00011ea0


	//   ....[15]....
        /*00ac*/ 	.word	0x00011f10


	//----- nvinfo : EIATTR_VRC_CTA_INIT_COUNT
	.align		4
.L_1666:
        /*00b0*/ 	.byte	0x02, 0x4a
	.zero		1
	.zero		1


	//----- nvinfo : EIATTR_EXIT_INSTR_OFFSETS
	.align		4
        /*00b4*/ 	.byte	0x04, 0x1c
        /*00b6*/ 	.short	(.L_1668 - .L_1667)


	//   ....[0]....
.L_1667:
        /*00b8*/ 	.word	0x00000090


	//----- nvinfo : EIATTR_CRS_STACK_SIZE
	.align		4
.L_1668:
        /*00bc*/ 	.byte	0x04, 0x1e
        /*00be*/ 	.short	(.L_1670 - .L_1669)
.L_1669:
        /*00c0*/ 	.word	0x00000000


	//----- nvinfo : EIATTR_CBANK_PARAM_SIZE
	.align		4
.L_1670:
        /*00c4*/ 	.byte	0x03, 0x19
        /*00c6*/ 	.short	0x01d0


	//----- nvinfo : EIATTR_PARAM_CBANK
	.align		4
        /*00c8*/ 	.byte	0x04, 0x0a
        /*00ca*/ 	.short	(.L_1672 - .L_1671)
	.align		4
.L_1671:
        /*00cc*/ 	.word	index@(.nv.constant0._ZN5flash24flash_fwd_splitkv_kernelI23Flash_fwd_kernel_traitsILi32ELi64ELi256ELi4ELb0ELb0EN7cutlass6half_tE19Flash_kernel_traitsILi32ELi64ELi256ELi4ES3_EELb0ELb0ELb1ELb0ELb0ELb1ELb0ELb0EEEvNS_16Flash_fwd_paramsE)
        /*00d0*/ 	.short	0x0380
        /*00d2*/ 	.short	0x01d0


	//----- nvinfo : EIATTR_SW_WAR
	.align		4
.L_1672:
        /*00d4*/ 	.byte	0x04, 0x36
        /*00d6*/ 	.short	(.L_1674 - .L_1673)
.L_1673:
        /*00d8*/ 	.word	0x00000008
.L_1674:


//--------------------- .nv.info._ZN5flash24flash_fwd_splitkv_kernelI23Flash_fwd_kernel_traitsILi32ELi64ELi256ELi4ELb0ELb0EN7cutlass6half_tE19Flash_kernel_traitsILi32ELi64ELi256ELi4ES3_EELb0ELb0ELb0ELb0ELb1ELb0ELb0ELb1EEEvNS_16Flash_fwd_paramsE --------------------------
	.section	.nv.info._ZN5flash24flash_fwd_splitkv_kernelI23Flash_fwd_kernel_traitsILi32ELi64ELi256ELi4ELb0ELb0EN7cutlass6half_tE19Flash_kernel_traitsILi32ELi64ELi256ELi4ES3_EELb0ELb0ELb0ELb0ELb1ELb0ELb0ELb1EEEvNS_16Flash_fwd_paramsE,"",@"SHT_CUDA_INFO"
	.sectionflags	@""
	.align	4


	//----- nvinfo : EIATTR_CUDA_API_VERSION
	.align		4
        /*0000*/ 	.byte	0x04, 0x37
        /*0002*/ 	.short	(.L_1676 - .L_1675)
.L_1675:
        /*0004*/ 	.word	0x00000082


	//----- nvinfo : EIATTR_KPARAM_INFO
	.align		4
.L_1676:
        /*0008*/ 	.byte	0x04, 0x17
        /*000a*/ 	.short	(.L_1678 - .L_1677)
.L_1677:
        /*000c*/ 	.word	0x00000000
        /*0010*/ 	.short	0x0000
        /*0012*/ 	.short	0x0000
        /*0014*/ 	.byte	0x00, 0xf0, 0x41, 0x07


	//----- nvinfo : EIATTR_SPARSE_MMA_MASK
	.align		4
.L_1678:
        /*0018*/ 	.byte	0x03, 0x50
        /*001a*/ 	.short	0x0000


	//----- nvinfo : EIATTR_MAXREG_COUNT
	.align		4
        /*001c*/ 	.byte	0x03, 0x1b
        /*001e*/ 	.short	0x00ff


	//----- nvinfo : EIATTR_NUM_BARRIERS
	.align		4
        /*0020*/ 	.byte	0x02, 0x4c
        /*0022*/ 	.byte	0x01
	.zero		1


	//----- nvinfo : EIATTR_MERCURY_ISA_VERSION
	.align		4
        /*0024*/ 	.byte	0x03, 0x5f
        /*0026*/ 	.short	0x0101


	//----- nvinfo : EIATTR_COOP_GROUP_MASK_REGIDS
	.align		4
        /*0028*/ 	.byte	0x04, 0x29
        /*002a*/ 	.short	(.L_1680 - .L_1679)


	//   ....[0]....
.L_1679:
        /*002c*/ 	.word	0xffffffff


	//   ....[1]....
        /*0030*/ 	.word	0xffffffff


	//   ....[2]....
        /*0034*/ 	.word	0xffffffff


	//   ....[3]....
        /*0038*/ 	.word	0xffffffff


	//   ....[4]....
        /*003c*/ 	.word	0xffffffff


	//   ....[5]....
        /*0040*/ 	.word	0xffffffff


	//   ....[6]....
        /*0044*/ 	.word	0xffffffff


	//   ....[7]....
        /*0048*/ 	.word	0xffffffff


	//   ....[8]....
        /*004c*/ 	.word	0xffffffff


	//   ....[9]....
        /*0050*/ 	.word	0xffffffff


	//   ....[10]....
        /*0054*/ 	.word	0xffffffff


	//   ....[11]....
        /*0058*/ 	.word	0xffffffff


	//   ....[12]....
        /*005c*/ 	.word	0x05000005


	//   ....[13]....
        /*0060*/ 	.word	0x05000005


	//   ....[14]....
        /*0064*/ 	.word	0x05000005


	//   ....[15]....
        /*0068*/ 	.word	0x05000005


	//----- nvinfo : EIATTR_COOP_GROUP_INSTR_OFFSETS
	.align		4
.L_1680:
        /*006c*/ 	.byte	0x04, 0x28
        /*006e*/ 	.short	(.L_1682 - .L_1681)


	//   ....[0]....
.L_1681:
        /*0070*/ 	.word	0x0000bfe0


	//   ....[1]....
        /*0074*/ 	.word	0x0000c010


	//   ....[2]....
        /*0078*/ 	.word	0x0000c230


	//   ....[3]....
        /*007c*/ 	.word	0x0000c2d0


	//   ....[4]....
        /*0080*/ 	.word	0x0000fe90


	//   ....[5]....
        /*0084*/ 	.word	0x0000fea0


	//   ....[6]....
        /*0088*/ 	.word	0x0000fed0


	//   ....[7]....
        /*008c*/ 	.word	0x0000fee0


	//   ....[8]....
        /*0090*/ 	.word	0x000123b0


	//   ....[9]....
        /*0094*/ 	.word	0x000123c0


	//   ....[10]....
        /*0098*/ 	.word	0x000123f0


	//   ....[11]....
        /*009c*/ 	.word	0x00012400


	//   ....[12]....
        /*00a0*/ 	.word	0x00012d50


	//   ....[13]....
        /*00a4*/ 	.word	0x00012dc0


	//   ....[14]....
        /*00a8*/ 	.word	0x00012e20


	//   ....[15]....
        /*00ac*/ 	.word	0x00012e90


	//----- nvinfo : EIATTR_VRC_CTA_INIT_COUNT
	.align		4
.L_1682:
        /*00b0*/ 	.byte	0x02, 0x4a
	.zero		1
	.zero		1


	//----- nvinfo : EIATTR_EXIT_INSTR_OFFSETS
	.align		4
        /*00b4*/ 	.byte	0x04, 0x1c
        /*00b6*/ 	.short	(.L_1684 - .L_1683)


	//   ....[0]....
.L_1683:
        /*00b8*/ 	.word	0x00000090


	//----- nvinfo : EIATTR_CRS_STACK_SIZE
	.align		4
.L_1684:
        /*00bc*/ 	.byte	0x04, 0x1e
        /*00be*/ 	.short	(.L_1686 - .L_1685)
.L_1685:
        /*00c0*/ 	.word	0x00000000


	//----- nvinfo : EIATTR_CBANK_PARAM_SIZE
	.align		4
.L_1686:
        /*00c4*/ 	.byte	0x03, 0x19
        /*00c6*/ 	.short	0x01d0


	//----- nvinfo : EIATTR_PARAM_CBANK
	.align		4
        /*00c8*/ 	.byte	0x04, 0x0a
        /*00ca*/ 	.short	(.L_1688 - .L_1687)
	.align		4
.L_1687:
        /*00cc*/ 	.word	index@(.nv.constant0._ZN5flash24flash_fwd_splitkv_kernelI23Flash_fwd_kernel_traitsILi32ELi64ELi256ELi4ELb0ELb0EN7cutlass6half_tE19Flash_kernel_traitsILi32ELi64ELi256ELi4ES3_EELb0ELb0ELb0ELb0ELb1ELb0ELb0ELb1EEEvNS_16Flash_fwd_paramsE)
        /*00d0*/ 	.short	0x0380
        /*00d2*/ 	.short	0x01d0


	//----- nvinfo : EIATTR_SW_WAR
	.align		4
.L_1688:
        /*00d4*/ 	.byte	0x04, 0x36
        /*00d6*/ 	.short	(.L_1690 - .L_1689)
.L_1689:
        /*00d8*/ 	.word	0x00000008
.L_1690:


//--------------------- .nv.info._ZN5flash24flash_fwd_splitkv_kernelI23Flash_fwd_kernel_traitsILi32ELi64ELi256ELi4ELb0ELb0EN7cutlass6half_tE19Flash_kernel_traitsILi32ELi64ELi256ELi4ES3_EELb0ELb0ELb0ELb0ELb1ELb1ELb0ELb1EEEvNS_16Flash_fwd_paramsE --------------------------
	.section	.nv.info._ZN5flash24flash_fwd_splitkv_kernelI23Flash_fwd_kernel_traitsILi32ELi64ELi256ELi4ELb0ELb0EN7cutlass6half_tE19Flash_kernel_traitsILi32ELi64ELi256ELi4ES3_EELb0ELb0ELb0ELb0ELb1ELb1ELb0ELb1EEEvNS_16Flash_fwd_paramsE,"",@"SHT_CUDA_INFO"
	.sectionflags	@""
	.align	4


	//----- nvinfo : EIATTR_CUDA_API_VERSION
	.align		4
        /*0000*/ 	.byte	0x04, 0x37
        /*0002*/ 	.short	(.L_1692 - .L_1691)
.L_1691:
        /*0004*/ 	.word	0x00000082


	//----- nvinfo : EIATTR_KPARAM_INFO
	.align		4
.L_1692:
        /*0008*/ 	.byte	0x04, 0x17
        /*000a*/ 	.short	(.L_1694 - .L_1693)
.L_1693:
        /*000c*/ 	.word	0x00000000
        /*0010*/ 	.short	0x0000
        /*0012*/ 	.short	0x0000
        /*0014*/ 	.byte	0x00, 0xf0, 0x41, 0x07


	//----- nvinfo : EIATTR_SPARSE_MMA_MASK
	.align		4
.L_1694:
        /*0018*/ 	.byte	0x03, 0x50
        /*001a*/ 	.short	0x0000


	//----- nvinfo : EIATTR_MAXREG_COUNT
	.align		4
        /*001c*/ 	.byte	0x03, 0x1b
        /*001e*/ 	.short	0x00ff


	//----- nvinfo : EIATTR_NUM_BARRIERS
	.align		4
        /*0020*/ 	.byte	0x02, 0x4c
        /*0022*/ 	.byte	0x01
	.zero		1


	//----- nvinfo : EIATTR_MERCURY_ISA_VERSION
	.align		4
        /*0024*/ 	.byte	0x03, 0x5f
        /*0026*/ 	.short	0x0101


	//----- nvinfo : EIATTR_COOP_GROUP_MASK_REGIDS
	.align		4
        /*0028*/ 	.byte	0x04, 0x29
        /*002a*/ 	.short	(.L_1696 - .L_1695)


	//   ....[0]....
.L_1695:
        /*002c*/ 	.word	0xffffffff


	//   ....[1]....
        /*0030*/ 	.word	0xffffffff


	//   ....[2]....
        /*0034*/ 	.word	0xffffffff


	//   ....[3]....
        /*0038*/ 	.word	0xffffffff


	//   ....[4]....
        /*003c*/ 	.word	0xffffffff


	//   ....[5]....
        /*0040*/ 	.word	0xffffffff


	//   ....[6]....
        /*0044*/ 	.word	0xffffffff


	//   ....[7]....
        /*0048*/ 	.word	0xffffffff


	//   ....[8]....
        /*004c*/ 	.word	0xffffffff


	//   ....[9]....
        /*0050*/ 	.word	0xffffffff


	//   ....[10]....
        /*0054*/ 	.word	0xffffffff


	//   ....[11]....
        /*0058*/ 	.word	0xffffffff


	//   ....[12]....
        /*005c*/ 	.word	0x05000004


	//   ....[13]....
        /*0060*/ 	.word	0x05000004


	//   ....[14]....
        /*0064*/ 	.word	0x05000004


	//   ....[15]....
        /*0068*/ 	.word	0x05000004


	//----- nvinfo : EIATTR_COOP_GROUP_INSTR_OFFSETS
	.align		4
.L_1696:
        /*006c*/ 	.byte	0x04, 0x28
        /*006e*/ 	.short	(.L_1698 - .L_1697)


	//   ....[0]....
.L_1697:
        /*0070*/ 	.word	0x0000d890


	//   ....[1]....
        /*0074*/ 	.word	0x0000d8a0


	//   ....[2]....
        /*0078*/ 	.word	0x0000d8d0


	//   ....[3]....
        /*007c*/ 	.word	0x0000d8e0


	//   ....[4]....
        /*0080*/ 	.word	0x000125d0


	//   ....[5]....
        /*0084*/ 	.word	0x000125e0


	//   ....[6]....
        /*0088*/ 	.word	0x00012610


	//   ....[7]....
        /*008c*/ 	.word	0x00012620


	//   ....[8]....
        /*0090*/ 	.word	0x00014af0


	//   ....[9]....
        /*0094*/ 	.word	0x00014b00


	//   ....[10]....
        /*0098*/ 	.word	0x00014b30


	//   ....[11]....
        /*009c*/ 	.word	0x00014b40


	//   ....[12]....
        /*00a0*/ 	.word	0x000154b0


	//   ....[13]....
        /*00a4*/ 	.word	0x00015520


	//   ....[14]....
        /*00a8*/ 	.word	0x00015590


	//   ....[15]....
        /*00ac*/ 	.word	0x000155f0


	//----- nvinfo : EIATTR_VRC_CTA_INIT_COUNT
	.align		4
.L_1698:
        /*00b0*/ 	.byte	0x02, 0x4a
	.zero		1
	.zero		1


	//----- nvinfo : EIATTR_EXIT_INSTR_OFFSETS
	.align		4
        /*00b4*/ 	.byte	0x04, 0x1c
        /*00b6*/ 	.short	(.L_1700 - .L_1699)


	//   ....[0]....
.L_1699:
        /*00b8*/ 	.word	0x00000090


	//----- nvinfo : EIATTR_CRS_STACK_SIZE
	.align		4
.L_1700:
        /*00bc*/ 	.byte	0x04, 0x1e
        /*00be*/ 	.short	(.L_1702 - .L_1701)
.L_1701:
        /*00c0*/ 	.word	0x00000000


	//----- nvinfo : EIATTR_CBANK_PARAM_SIZE
	.align		4
.L_1702:
        /*00c4*/ 	.byte	0x03, 0x19
        /*00c6*/ 	.short	0x01d0


	//----- nvinfo : EIATTR_PARAM_CBANK
	.align		4
        /*00c8*/ 	.byte	0x04, 0x0a
        /*00ca*/ 	.short	(.L_1704 - .L_1703)
	.align		4
.L_1703:
        /*00cc*/ 	.word	index@(.nv.constant0._ZN5flash24flash_fwd_splitkv_kernelI23Flash_fwd_kernel_traitsILi32ELi64ELi256ELi4ELb0ELb0EN7cutlass6half_tE19Flash_kernel_traitsILi32ELi64ELi256ELi4ES3_EELb0ELb0ELb0ELb0ELb1ELb1ELb0ELb1EEEvNS_16Flash_fwd_paramsE)
        /*00d0*/ 	.short	0x0380
        /*00d2*/ 	.short	0x01d0


	//----- nvinfo : EIATTR_SW_WAR
	.align		4
.L_1704:
        /*00d4*/ 	.byte	0x04, 0x36
        /*00d6*/ 	.short	(.L_1706 - .L_1705)
.L_1705:
        /*00d8*/ 	.word	0x00000008
.L_1706:


//--------------------- .nv.info._ZN5flash24flash_fwd_splitkv_kernelI23Flash_fwd_kernel_traitsILi32ELi64ELi256ELi4ELb0ELb0EN7cutlass6half_tE19Flash_kernel_traitsILi32ELi64ELi256ELi4ES3_EELb0ELb0ELb1ELb0ELb0ELb0ELb0ELb1EEEvNS_16Flash_fwd_paramsE --------------------------
	.section	.nv.info._ZN5flash24flash_fwd_splitkv_kernelI23Flash_fwd_kernel_traitsILi32ELi64ELi256ELi4ELb0ELb0EN7cutlass6half_tE19Flash_kernel_traitsILi32ELi64ELi256ELi4ES3_EELb0ELb0ELb1ELb0ELb0ELb0ELb0ELb1EEEvNS_16Flash_fwd_paramsE,"",@"SHT_CUDA_INFO"
	.sectionflags	@""
	.align	4


	//----- nvinfo : EIATTR_CUDA_API_VERSION
	.align		4
        /*0000*/ 	.byte	0x04, 0x37
        /*0002*/ 	.short	(.L_1708 - .L_1707)
.L_1707:
        /*0004*/ 	.word	0x00000082


	//----- nvinfo : EIATTR_KPARAM_INFO
	.align		4
.L_1708:
        /*0008*/ 	.byte	0x04, 0x17
        /*000a*/ 	.short	(.L_1710 - .L_1709)
.L_1709:
        /*000c*/ 	.word	0x00000000
        /*0010*/ 	.short	0x0000
        /*0012*/ 	.short	0x0000
        /*0014*/ 	.byte	0x00, 0xf0, 0x41, 0x07


	//----- nvinfo : EIATTR_SPARSE_MMA_MASK
	.align		4
.L_1710:
        /*0018*/ 	.byte	0x03, 0x50
        /*001a*/ 	.short	0x0000


	//----- nvinfo : EIATTR_MAXREG_COUNT
	.align		4
        /*001c*/ 	.byte	0x03, 0x1b
        /*001e*/ 	.short	0x00ff


	//----- nvinfo : EIATTR_NUM_BARRIERS
	.align		4
        /*0020*/ 	.byte	0x02, 0x4c
        /*0022*/ 	.byte	0x01
	.zero		1


	//----- nvinfo : EIATTR_MERCURY_ISA_VERSION
	.align		4
        /*0024*/ 	.byte	0x03, 0x5f
        /*0026*/ 	.short	0x0101


	//----- nvinfo : EIATTR_COOP_GROUP_MASK_REGIDS
	.align		4
        /*0028*/ 	.byte	0x04, 0x29
        /*002a*/ 	.short	(.L_1712 - .L_1711)


	//   ....[0]....
.L_1711:
        /*002c*/ 	.word	0xffffffff


	//   ....[1]....
        /*0030*/ 	.word	0xffffffff


	//   ....[2]....
        /*0034*/ 	.word	0xffffffff


	//   ....[3]....
        /*0038*/ 	.word	0xffffffff


	//   ....[4]....
        /*003c*/ 	.word	0xffffffff


	//   ....[5]....
        /*0040*/ 	.word	0xffffffff


	//   ....[6]....
        /*0044*/ 	.word	0xffffffff


	//   ....[7]....
        /*0048*/ 	.word	0xffffffff


	//   ....[8]....
        /*004c*/ 	.word	0xffffffff


	//   ....[9]....
        /*0050*/ 	.word	0xffffffff


	//   ....[10]....
        /*0054*/ 	.word	0xffffffff


	//   ....[11]....
        /*0058*/ 	.word	0xffffffff


	//   ....[12]....
        /*005c*/ 	.word	0x05000005


	//   ....[13]....
        /*0060*/ 	.word	0x05000005


	//   ....[14]....
        /*0064*/ 	.word	0x05000005


	//   ....[15]....
        /*0068*/ 	.word	0x05000005


	//----- nvinfo : EIATTR_COOP_GROUP_INSTR_OFFSETS
	.align		4
.L_1712:
        /*006c*/ 	.byte	0x04, 0x28
        /*006e*/ 	.short	(.L_1714 - .L_1713)


	//   ....[0]....
.L_1713:
        /*0070*/ 	.word	0x0000ecf0


	//   ....[1]....
        /*0074*/ 	.word	0x0000ed10


	//   ....[2]....
        /*0078*/ 	.word	0x0000f280


	//   ....[3]....
        /*007c*/ 	.word	0x0000f2c0


	//   ....[4]....
        /*0080*/ 	.word	0x00014810


	//   ....[5]....
        /*0084*/ 	.word	0x00014830


	//   ....[6]....
        /*0088*/ 	.word	0x00014860


	//   ....[7]....
        /*008c*/ 	.word	0x00014870


	//   ....[8]....
        /*0090*/ 	.word	0x00016d40


	//   ....[9]....
        /*0094*/ 	.word	0x00016d50


	//   ....[10]....
        /*0098*/ 	.word	0x00016d80


	//   ....[11]....
        /*009c*/ 	.word	0x00016d90


	//   ....[12]....
        /*00a0*/ 	.word	0x00017760


	//   ....[13]....
        /*00a4*/ 	.word	0x000177d0


	//   ....[14]....
        /*00a8*/ 	.word	0x00017830


	//   ....[15]....
        /*00ac*/ 	.word	0x000178a0


	//----- nvinfo : EIATTR_VRC_CTA_INIT_COUNT
	.align		4
.L_1714:
        /*00b0*/ 	.byte	0x02, 0x4a
	.zero		1
	.zero		1


	//----- nvinfo : EIATTR_EXIT_INSTR_OFFSETS
	.align		4
        /*00b4*/ 	.byte	0x04, 0x1c
        /*00b6*/ 	.short	(.L_1716 - .L_1715)


	//   ....[0]....
.L_1715:
        /*00b8*/ 	.word	0x00000090


	//----- nvinfo : EIATTR_CRS_STACK_SIZE
	.align		4
.L_1716:
        /*00bc*/ 	.byte	0x04, 0x1e
        /*00be*/ 	.short	(.L_1718 - .L_1717)
.L_1717:
        /*00c0*/ 	.word	0x00000000


	//----- nvinfo : EIATTR_CBANK_PARAM_SIZE
	.align		4
.L_1718:
        /*00c4*/ 	.byte	0x03, 0x19
        /*00c6*/ 	.short	0x01d0


	//----- nvinfo : EIATTR_PARAM_CBANK
	.align		4
        /*00c8*/ 	.byte	0x04, 0x0a
        /*00ca*/ 	.short	(.L_1720 - .L_1719)
	.align		4
.L_1719:
        /*00cc*/ 	.word	index@(.nv.constant0._ZN5flash24flash_fwd_splitkv_kernelI23Flash_fwd_kernel_traitsILi32ELi64ELi256ELi4ELb0ELb0EN7cutlass6half_tE19Flash_kernel_traitsILi32ELi64ELi256ELi4ES3_EELb0ELb0ELb1ELb0ELb0ELb0ELb0ELb1EEEvNS_16Flash_fwd_paramsE)
        /*00d0*/ 	.short	0x0380
        /*00d2*/ 	.short	0x01d0


	//----- nvinfo : EIATTR_SW_WAR
	.align		4
.L_1720:
        /*00d4*/ 	.byte	0x04, 0x36
        /*00d6*/ 	.short	(.L_1722 - .L_1721)
.L_1721:
        /*00d8*/ 	.word	0x00000008
.L_1722:


//--------------------- .nv.info._ZN5flash24flash_fwd_splitkv_kernelI23Flash_fwd_kernel_traitsILi32ELi64ELi256ELi4ELb0ELb0EN7cutlass6half_tE19Flash_kernel_traitsILi32ELi64ELi256ELi4ES3_EELb0ELb0ELb1ELb0ELb0ELb1ELb0ELb1EEEvNS_16Flash_fwd_paramsE --------------------------
	.section	.nv.info._ZN5flash24flash_fwd_splitkv_kernelI23Flash_fwd_kernel_traitsILi32ELi64ELi256ELi4ELb0ELb0EN7cutlass6half_tE19Flash_kernel_traitsILi32ELi64ELi256ELi4ES3_EELb0ELb0ELb1ELb0ELb0ELb1ELb0ELb1EEEvNS_16Flash_fwd_paramsE,"",@"SHT_CUDA_INFO"
	.sectionflags	@""
	.align	4


	//----- nvinfo : EIATTR_CUDA_API_VERSION
	.align		4
        /*0000*/ 	.byte	0x04, 0x37
        /*0002*/ 	.short	(.L_1724 - .L_1723)
.L_1723:
        /*0004*/ 	.word	0x00000082


	//----- nvinfo : EIATTR_KPARAM_INFO
	.align		4
.L_1724:
        /*0008*/ 	.byte	0x04, 0x17
        /*000a*/ 	.short	(.L_1726 - .L_1725)
.L_1725:
        /*000c*/ 	.word	0x00000000
        /*0010*/ 	.short	0x0000
        /*0012*/ 	.short	0x0000
        /*0014*/ 	.byte	0x00, 0xf0, 0x41, 0x07


	//----- nvinfo : EIATTR_SPARSE_MMA_MASK
	.align		4
.L_1726:
        /*0018*/ 	.byte	0x03, 0x50
        /*001a*/ 	.short	0x0000


	//----- nvinfo : EIATTR_MAXREG_COUNT
	.align		4
        /*001c*/ 	.byte	0x03, 0x1b
        /*001e*/ 	.short	0x00ff


	//----- nvinfo : EIATTR_NUM_BARRIERS
	.align		4
        /*0020*/ 	.byte	0x02, 0x4c
        /*0022*/ 	.byte	0x01
	.zero		1


	//----- nvinfo : EIATTR_MERCURY_ISA_VERSION
	.align		4
        /*0024*/ 	.byte	0x03, 0x5f
        /*0026*/ 	.short	0x0101


	//----- nvinfo : EIATTR_COOP_GROUP_MASK_REGIDS
	.align		4
        /*0028*/ 	.byte	0x04, 0x29
        /*002a*/ 	.short	(.L_1728 - .L_1727)


	//   ....[0]....
.L_1727:
        /*002c*/ 	.word	0xffffffff


	//   ....[1]....
        /*0030*/ 	.word	0xffffffff


	//   ....[2]....
        /*0034*/ 	.word	0xffffffff


	//   ....[3]....
        /*0038*/ 	.word	0xffffffff


	//   ....[4]....
        /*003c*/ 	.word	0xffffffff


	//   ....[5]....
        /*0040*/ 	.word	0xffffffff


	//   ....[6]....
        /*0044*/ 	.word	0xffffffff


	//   ....[7]....
        /*0048*/ 	.word	0xffffffff


	//   ....[8]....
        /*004c*/ 	.word	0xffffffff


	//   ....[9]....
        /*0050*/ 	.word	0xffffffff


	//   ....[10]....
        /*0054*/ 	.word	0xffffffff


	//   ....[11]....
        /*0058*/ 	.word	0xffffffff


	//   ....[12]....
        /*005c*/ 	.word	0x05000004


	//   ....[13]....
        /*0060*/ 	.word	0x05000004


	//   ....[14]....
        /*0064*/ 	.word	0x05000004


	//   ....[15]....
        /*0068*/ 	.word	0x05000004


	//----- nvinfo : EIATTR_COOP_GROUP_INSTR_OFFSETS
	.align		4
.L_1728:
        /*006c*/ 	.byte	0x04, 0x28
        /*006e*/ 	.short	(.L_1730 - .L_1729)


	//   ....[0]....
.L_1729:
        /*0070*/ 	.word	0x0000fd20


	//   ....[1]....
        /*0074*/ 	.word	0x0000fd40


	//   ....[2]....
        /*0078*/ 	.word	0x00010270


	//   ....[3]....
        /*007c*/ 	.word	0x000102b0


	//   ....[4]....
        /*0080*/ 	.word	0x00016800


	//   ....[5]....
        /*0084*/ 	.word	0x00016890


	//   ....[6]....
        /*0088*/ 	.word	0x000168c0


	//   ....[7]....
        /*008c*/ 	.word	0x000168d0


	//   ....[8]....
        /*0090*/ 	.word	0x00018d90


	//   ....[9]....
        /*0094*/ 	.word	0x00018da0


	//   ....[10]....
        /*0098*/ 	.word	0x00018dd0


	//   ....[11]....
        /*009c*/ 	.word	0x00018de0


	//   ....[12]....
        /*00a0*/ 	.word	0x000197b0


	//   ....[13]....
        /*00a4*/ 	.word	0x00019820


	//   ....[14]....
        /*00a8*/ 	.word	0x00019880


	//   ....[15]....
        /*00ac*/ 	.word	0x000198f0


	//----- nvinfo : EIATTR_VRC_CTA_INIT_COUNT
	.align		4
.L_1730:
        /*00b0*/ 	.byte	0x02, 0x4a
	.zero		1
	.zero		1


	//----- nvinfo : EIATTR_EXIT_INSTR_OFFSETS
	.align		4
        /*00b4*/ 	.byte	0x04, 0x1c
        /*00b6*/ 	.short	(.L_1732 - .L_1731)


	//   ....[0]....
.L_1731:
        /*00b8*/ 	.word	0x00000090


	//----- nvinfo : EIATTR_CRS_STACK_SIZE
	.align		4
.L_1732:
        /*00bc*/ 	.byte	0x04, 0x1e
        /*00be*/ 	.short	(.L_1734 - .L_1733)
.L_1733:
        /*00c0*/ 	.word	0x00000000


	//----- nvinfo : EIATTR_CBANK_PARAM_SIZE
	.align		4
.L_1734:
        /*00c4*/ 	.byte	0x03, 0x19
        /*00c6*/ 	.short	0x01d0


	//----- nvinfo : EIATTR_PARAM_CBANK
	.align		4
        /*00c8*/ 	.byte	0x04, 0x0a
        /*00ca*/ 	.short	(.L_1736 - .L_1735)
	.align		4
.L_1735:
        /*00cc*/ 	.word	index@(.nv.constant0._ZN5flash24flash_fwd_splitkv_kernelI23Flash_fwd_kernel_traitsILi32ELi64ELi256ELi4ELb0ELb0EN7cutlass6half_tE19Flash_kernel_traitsILi32ELi64ELi256ELi4ES3_EELb0ELb0ELb1ELb0ELb0ELb1ELb0ELb1EEEvNS_16Flash_fwd_paramsE)
        /*00d0*/ 	.short	0x0380
        /*00d2*/ 	.short	0x01d0


	//----- nvinfo : EIATTR_SW_WAR
	.align		4
.L_1736:
        /*00d4*/ 	.byte	0x04, 0x36
        /*00d6*/ 	.short	(.L_1738 - .L_1737)
.L_1737:
        /*00d8*/ 	.word	0x00000008
.L_1738:


//--------------------- .nv.info._ZN5flash24flash_fwd_splitkv_kernelI23Flash_fwd_kernel_traitsILi32ELi64ELi256ELi4ELb0ELb0EN7cutlass6half_tE19Flash_kernel_traitsILi32ELi64ELi256ELi4ES3_EELb0ELb0ELb0ELb1ELb1ELb0ELb1ELb0EEEvNS_16Flash_fwd_paramsE --------------------------
	.section	.nv.info._ZN5flash24flash_fwd_splitkv_kernelI23Flash_fwd_kernel_traitsILi32ELi64ELi256ELi4ELb0ELb0EN7cutlass6half_tE19Flash_kernel_traitsILi32ELi64ELi256ELi4ES3_EELb0ELb0ELb0ELb1ELb1ELb0ELb1ELb0EEEvNS_16Flash_fwd_paramsE,"",@"SHT_CUDA_INFO"
	.sectionflags	@""
	.align	4


	//----- nvinfo : EIATTR_CUDA_API_VERSION
	.align		4
        /*0000*/ 	.byte	0x04, 0x37
        /*0002*/ 	.short	(.L_1740 - .L_1739)
.L_1739:
        /*0004*/ 	.word	0x00000082


	//----- nvinfo : EIATTR_KPARAM_INFO
	.align		4
.L_1740:
        /*0008*/ 	.byte	0x04, 0x17
        /*000a*/ 	.short	(.L_1742 - .L_1741)
.L_1741:
        /*000c*/ 	.word	0x00000000
        /*0010*/ 	.short	0x0000
        /*0012*/ 	.short	0x0000
        /*0014*/ 	.byte	0x00, 0xf0, 0x41, 0x07


	//----- nvinfo : EIATTR_SPARSE_MMA_MASK
	.align		4
.L_1742:
        /*0018*/ 	.byte	0x03, 0x50
        /*001a*/ 	.short	0x0000


	//----- nvinfo : EIATTR_MAXREG_COUNT
	.align		4
        /*001c*/ 	.byte	0x03, 0x1b
        /*001e*/ 	.short	0x00ff


	//----- nvinfo : EIATTR_NUM_BARRIERS
	.align		4
        /*0020*/ 	.byte	0x02, 0x4c
        /*0022*/ 	.byte	0x01
	.zero		1


	//----- nvinfo : EIATTR_MERCURY_ISA_VERSION
	.align		4
        /*0024*/ 	.byte	0x03, 0x5f
        /*0026*/ 	.short	0x0101


	//----- nvinfo : EIATTR_COOP_GROUP_MASK_REGIDS
	.align		4
        /*0028*/ 	.byte	0x04, 0x29
        /*002a*/ 	.short	(.L_1744 - .L_1743)


	//   ....[0]....
.L_1743:
        /*002c*/ 	.word	0xffffffff


	//   ....[1]....
        /*0030*/ 	.word	0xffffffff


	//   ....[2]....
        /*0034*/ 	.word	0xffffffff


	//   ....[3]....
        /*0038*/ 	.word	0xffffffff


	//   ....[4]....
        /*003c*/ 	.word	0xffffffff


	//   ....[5]....
        /*0040*/ 	.word	0xffffffff


	//   ....[6]....
        /*0044*/ 	.word	0xffffffff


	//   ....[7]....
        /*0048*/ 	.word	0xffffffff


	//   ....[8]....
        /*004c*/ 	.word	0xffffffff


	//   ....[9]....
        /*0050*/ 	.word	0xffffffff


	//   ....[10]....
        /*0054*/ 	.word	0xffffffff


	//   ....[11]....
        /*0058*/ 	.word	0xffffffff


	//   ....[12]....
        /*005c*/ 	.word	0x05000006


	//   ....[13]....
        /*0060*/ 	.word	0x05000006


	//   ....[14]....
        /*0064*/ 	.word	0x05000006


	//   ....[15]....
        /*0068*/ 	.word	0x05000006


	//----- nvinfo : EIATTR_COOP_GROUP_INSTR_OFFSETS
	.align		4
.L_1744:
        /*006c*/ 	.byte	0x04, 0x28
        /*006e*/ 	.short	(.L_1746 - .L_1745)


	//   ....[0]....
.L_1745:
        /*0070*/ 	.word	0x00002eb0


	//   ....[1]....
        /*0074*/ 	.word	0x00002ed0


	//   ....[2]....
        /*0078*/ 	.word	0x00003610


	//   ....[3]....
        /*007c*/ 	.word	0x00003670


	//   ....[4]....
        /*0080*/ 	.word	0x00006e40


	//   ....[5]....
        /*0084*/ 	.word	0x00006e50


	//   ....[6]....
        /*0088*/ 	.word	0x00006e80


	//   ....[7]....
        /*008c*/ 	.word	0x00006e90


	//   ....[8]....
        /*0090*/ 	.word	0x00009350


	//   ....[9]....
        /*0094*/ 	.word	0x00009360


	//   ....[10]....
        /*0098*/ 	.word	0x00009390


	//   ....[11]....
        /*009c*/ 	.word	0x000093a0


	//   ....[12]....
        /*00a0*/ 	.word	0x00009a20


	//   ....[13]....
        /*00a4*/ 	.word	0x00009a90


	//   ....[14]....
        /*00a8*/ 	.word	0x00009af0


	//   ....[15]....
        /*00ac*/ 	.word	0x00009b60


	//----- nvinfo : EIATTR_VRC_CTA_INIT_COUNT
	.align		4
.L_1746:
        /*00b0*/ 	.byte	0x02, 0x4a
	.zero		1
	.zero		1


	//----- nvinfo : EIATTR_EXIT_INSTR_OFFSETS
	.align		4
        /*00b4*/ 	.byte	0x04, 0x1c
        /*00b6*/ 	.short	(.L_1748 - .L_1747)


	//   ....[0]....
.L_1747:
        /*00b8*/ 	.word	0x000001f0


	//----- nvinfo : EIATTR_CRS_STACK_SIZE
	.align		4
.L_1748:
        /*00bc*/ 	.byte	0x04, 0x1e
        /*00be*/ 	.short	(.L_1750 - .L_1749)
.L_1749:
        /*00c0*/ 	.word	0x00000000


	//----- nvinfo : EIATTR_CBANK_PARAM_SIZE
	.align		4
.L_1750:
        /*00c4*/ 	.byte	0x03, 0x19
        /*00c6*/ 	.short	0x01d0


	//----- nvinfo : EIATTR_PARAM_CBANK
	.align		4
        /*00c8*/ 	.byte	0x04, 0x0a
        /*00ca*/ 	.short	(.L_1752 - .L_1751)
	.align		4
.L_1751:
        /*00cc*/ 	.word	index@(.nv.constant0._ZN5flash24flash_fwd_splitkv_kernelI23Flash_fwd_kernel_traitsILi32ELi64ELi256ELi4ELb0ELb0EN7cutlass6half_tE19Flash_kernel_traitsILi32ELi64ELi256ELi4ES3_EELb0ELb0ELb0ELb1ELb1ELb0ELb1ELb0EEEvNS_16Flash_fwd_paramsE)
        /*00d0*/ 	.short	0x0380
        /*00d2*/ 	.short	0x01d0


	//----- nvinfo : EIATTR_SW_WAR
	.align		4
.L_1752:
        /*00d4*/ 	.byte	0x04, 0x36
        /*00d6*/ 	.short	(.L_1754 - .L_1753)
.L_1753:
        /*00d8*/ 	.word	0x00000008
.L_1754:


//--------------------- .nv.info._ZN5flash24flash_fwd_splitkv_kernelI23Flash_fwd_kernel_traitsILi32ELi64ELi256ELi4ELb0ELb0EN7cutlass6half_tE19Flash_kernel_traitsILi32ELi64ELi256ELi4ES3_EELb0ELb0ELb0ELb1ELb1ELb1ELb1ELb0EEEvNS_16Flash_fwd_paramsE --------------------------
	.section	.nv.info._ZN5flash24flash_fwd_splitkv_kernelI23Flash_fwd_kernel_traitsILi32ELi64ELi256ELi4ELb0ELb0EN7cutlass6half_tE19Flash_kernel_traitsILi32ELi64ELi256ELi4ES3_EELb0ELb0ELb0ELb1ELb1ELb1ELb1ELb0EEEvNS_16Flash_fwd_paramsE,"",@"SHT_CUDA_INFO"
	.sectionflags	@""
	.align	4


	//----- nvinfo : EIATTR_CUDA_API_VERSION
	.align		4
        /*0000*/ 	.byte	0x04, 0x37
        /*0002*/ 	.short	(.L_1756 - .L_1755)
.L_1755:
        /*0004*/ 	.word	0x00000082


	//----- nvinfo : EIATTR_KPARAM_INFO
	.align		4
.L_1756:
        /*0008*/ 	.byte	0x04, 0x17
        /*000a*/ 	.short	(.L_1758 - .L_1757)
.L_1757:
        /*000c*/ 	.word	0x00000000
        /*0010*/ 	.short	0x0000
        /*0012*/ 	.short	0x0000
        /*0014*/ 	.byte	0x00, 0xf0, 0x41, 0x07


	//----- nvinfo : EIATTR_SPARSE_MMA_MASK
	.align		4
.L_1758:
        /*0018*/ 	.byte	0x03, 0x50
        /*001a*/ 	.short	0x0000


	//----- nvinfo : EIATTR_MAXREG_COUNT
	.align		4
        /*001c*/ 	.byte	0x03, 0x1b
        /*001e*/ 	.short	0x00ff


	//----- nvinfo : EIATTR_NUM_BARRIERS
	.align		4
        /*0020*/ 	.byte	0x02, 0x4c
        /*0022*/ 	.byte	0x01
	.zero		1


	//----- nvinfo : EIATTR_MERCURY_ISA_VERSION
	.align		4
        /*0024*/ 	.byte	0x03, 0x5f
        /*0026*/ 	.short	0x0101


	//----- nvinfo : EIATTR_COOP_GROUP_MASK_REGIDS
	.align		4
        /*0028*/ 	.byte	0x04, 0x29
        /*002a*/ 	.short	(.L_1760 - .L_1759)


	//   ....[0]....
.L_1759:
        /*002c*/ 	.word	0xffffffff


	//   ....[1]....
        /*0030*/ 	.word	0xffffffff


	//   ....[2]....
        /*0034*/ 	.word	0xffffffff


	//   ....[3]....
        /*0038*/ 	.word	0xffffffff


	//   ....[4]....
        /*003c*/ 	.word	0xffffffff


	//   ....[5]....
        /*0040*/ 	.word	0xffffffff


	//   ....[6]....
        /*0044*/ 	.word	0xffffffff


	//   ....[7]....
        /*0048*/ 	.word	0xffffffff


	//   ....[8]....
        /*004c*/ 	.word	0xffffffff


	//   ....[9]....
        /*0050*/ 	.word	0xffffffff


	//   ....[10]....
        /*0054*/ 	.word	0xffffffff


	//   ....[11]....
        /*0058*/ 	.word	0xffffffff


	//   ....[12]....
        /*005c*/ 	.word	0x05000004


	//   ....[13]....
        /*0060*/ 	.word	0x05000004


	//   ....[14]....
        /*0064*/ 	.word	0x05000004


	//   ....[15]....
        /*0068*/ 	.word	0x05000004


	//----- nvinfo : EIATTR_COOP_GROUP_INSTR_OFFSETS
	.align		4
.L_1760:
        /*006c*/ 	.byte	0x04, 0x28
        /*006e*/ 	.short	(.L_1762 - .L_1761)


	//   ....[0]....
.L_1761:
        /*0070*/ 	.word	0x00004230


	//   ....[1]....
        /*0074*/ 	.word	0x00004250


	//   ....[2]....
        /*0078*/ 	.word	0x000042d0


	//   ....[3]....
        /*007c*/ 	.word	0x00004380


	//   ....[4]....
        /*0080*/ 	.word	0x00008fe0


	//   ....[5]....
        /*0084*/ 	.word	0x00008ff0


	//   ....[6]....
        /*0088*/ 	.word	0x00009020


	//   ....[7]....
        /*008c*/ 	.word	0x00009030


	//   ....[8]....
        /*0090*/ 	.word	0x0000b4e0


	//   ....[9]....
        /*0094*/ 	.word	0x0000b4f0


	//   ....[10]....
        /*0098*/ 	.word	0x0000b520


	//   ....[11]....
        /*009c*/ 	.word	0x0000b530


	//   ....[12]....
        /*00a0*/ 	.word	0x0000bbd0


	//   ....[13]....
        /*00a4*/ 	.word	0x0000bc40


	//   ....[14]....
        /*00a8*/ 	.word	0x0000bca0


	//   ....[15]....
        /*00ac*/ 	.word	0x0000bd00


	//----- nvinfo : EIATTR_VRC_CTA_INIT_COUNT
	.align		4
.L_1762:
        /*00b0*/ 	.byte	0x02, 0x4a
	.zero		1
	.zero		1


	//----- nvinfo : EIATTR_EXIT_INSTR_OFFSETS
	.align		4
        /*00b4*/ 	.byte	0x04, 0x1c
        /*00b6*/ 	.short	(.L_1764 - .L_1763)


	//   ....[0]....
.L_1763:
        /*00b8*/ 	.word	0x000001f0


	//----- nvinfo : EIATTR_CRS_STACK_SIZE
	.align		4
.L_1764:
        /*00bc*/ 	.byte	0x04, 0x1e
        /*00be*/ 	.short	(.L_1766 - .L_1765)
.L_1765:
        /*00c0*/ 	.word	0x00000000


	//----- nvinfo : EIATTR_CBANK_PARAM_SIZE
	.align		4
.L_1766:
        /*00c4*/ 	.byte	0x03, 0x19
        /*00c6*/ 	.short	0x01d0


	//----- nvinfo : EIATTR_PARAM_CBANK
	.align		4
        /*00c8*/ 	.byte	0x04, 0x0a
        /*00ca*/ 	.short	(.L_1768 - .L_1767)
	.align		4
.L_1767:
        /*00cc*/ 	.word	index@(.nv.constant0._ZN5flash24flash_fwd_splitkv_kernelI23Flash_fwd_kernel_traitsILi32ELi64ELi256ELi4ELb0ELb0EN7cutlass6half_tE19Flash_kernel_traitsILi32ELi64ELi256ELi4ES3_EELb0ELb0ELb0ELb1ELb1ELb1ELb1ELb0EEEvNS_16Flash_fwd_paramsE)
        /*00d0*/ 	.short	0x0380
        /*00d2*/ 	.short	0x01d0


	//----- nvinfo : EIATTR_SW_WAR
	.align		4
.L_1768:
        /*00d4*/ 	.byte	0x04, 0x36
        /*00d6*/ 	.short	(.L_1770 - .L_1769)
.L_1769:
        /*00d8*/ 	.word	0x00000008
.L_1770:


//--------------------- .nv.info._ZN5flash24flash_fwd_splitkv_kernelI23Flash_fwd_kernel_traitsILi32ELi64ELi256ELi4ELb0ELb0EN7cutlass6half_tE19Flash_kernel_traitsILi32ELi64ELi256ELi4ES3_EELb0ELb0ELb1ELb0ELb0ELb0ELb1ELb0EEEvNS_16Flash_fwd_paramsE --------------------------
	.section	.nv.info._ZN5flash24flash_fwd_splitkv_kernelI23Flash_fwd_kernel_traitsILi32ELi64ELi256ELi4ELb0ELb0EN7cutlass6half_tE19Flash_kernel_traitsILi32ELi64ELi256ELi4ES3_EELb0ELb0ELb1ELb0ELb0ELb0ELb1ELb0EEEvNS_16Flash_fwd_paramsE,"",@"SHT_CUDA_INFO"
	.sectionflags	@""
	.align	4


	//----- nvinfo : EIATTR_CUDA_API_VERSION
	.align		4
        /*0000*/ 	.byte	0x04, 0x37
        /*0002*/ 	.short	(.L_1772 - .L_1771)
.L_1771:
        /*0004*/ 	.word	0x00000082


	//----- nvinfo : EIATTR_KPARAM_INFO
	.align		4
.L_1772:
        /*0008*/ 	.byte	0x04, 0x17
        /*000a*/ 	.short	(.L_1774 - .L_1773)
.L_1773:
        /*000c*/ 	.word	0x00000000
        /*0010*/ 	.short	0x0000
        /*0012*/ 	.short	0x0000
        /*0014*/ 	.byte	0x00, 0xf0, 0x41, 0x07


	//----- nvinfo : EIATTR_SPARSE_MMA_MASK
	.align		4
.L_1774:
        /*0018*/ 	.byte	0x03, 0x50
        /*001a*/ 	.short	0x0000


	//----- nvinfo : EIATTR_MAXREG_COUNT
	.align		4
        /*001c*/ 	.byte	0x03, 0x1b
        /*001e*/ 	.short	0x00ff


	//----- nvinfo : EIATTR_NUM_BARRIERS
	.align		4
        /*0020*/ 	.byte	0x02, 0x4c
        /*0022*/ 	.byte	0x01
	.zero		1


	//----- nvinfo : EIATTR_MERCURY_ISA_VERSION
	.align		4
        /*0024*/ 	.byte	0x03, 0x5f
        /*0026*/ 	.short	0x0101


	//----- nvinfo : EIATTR_COOP_GROUP_MASK_REGIDS
	.align		4
        /*0028*/ 	.byte	0x04, 0x29
        /*002a*/ 	.short	(.L_1776 - .L_1775)


	//   ....[0]....
.L_1775:
        /*002c*/ 	.word	0xffffffff


	//   ....[1]....
        /*0030*/ 	.word	0xffffffff


	//   ....[2]....
        /*0034*/ 	.word	0xffffffff


	//   ....[3]....
        /*0038*/ 	.word	0xffffffff


	//   ....[4]....
        /*003c*/ 	.word	0xffffffff


	//   ....[5]....
        /*0040*/ 	.word	0xffffffff


	//   ....[6]....
        /*0044*/ 	.word	0xffffffff


	//   ....[7]....
        /*0048*/ 	.word	0xffffffff


	//   ....[8]....
        /*004c*/ 	.word	0xffffffff


	//   ....[9]....
        /*0050*/ 	.word	0xffffffff


	//   ....[10]....
        /*0054*/ 	.word	0xffffffff


	//   ....[11]....
        /*0058*/ 	.word	0xffffffff


	//   ....[12]....
        /*005c*/ 	.word	0x05000006


	//   ....[13]....
        /*0060*/ 	.word	0x05000006


	//   ....[14]....
        /*0064*/ 	.word	0x05000006


	//   ....[15]....
        /*0068*/ 	.word	0x05000006


	//----- nvinfo : EIATTR_COOP_GROUP_INSTR_OFFSETS
	.align		4
.L_1776:
        /*006c*/ 	.byte	0x04, 0x28
        /*006e*/ 	.short	(.L_1778 - .L_1777)


	//   ....[0]....
.L_1777:
        /*0070*/ 	.word	0x00007210


	//   ....[1]....
        /*0074*/ 	.word	0x00007230


	//   ....[2]....
        /*0078*/ 	.word	0x000077d0


	//   ....[3]....
        /*007c*/ 	.word	0x00007800


	//   ....[4]....
        /*0080*/ 	.word	0x0000cd50


	//   ....[5]....
        /*0084*/ 	.word	0x0000cd90


	//   ....[6]....
        /*0088*/ 	.word	0x0000cdc0


	//   ....[7]....
        /*008c*/ 	.word	0x0000cdd0


	//   ....[8]....
        /*0090*/ 	.word	0x0000f2e0


	//   ....[9]....
        /*0094*/ 	.word	0x0000f2f0


	//   ....[10]....
        /*0098*/ 	.word	0x0000f320


	//   ....[11]....
        /*009c*/ 	.word	0x0000f330


	//   ....[12]....
        /*00a0*/ 	.word	0x0000fa80


	//   ....[13]....
        /*00a4*/ 	.word	0x0000faf0


	//   ....[14]....
        /*00a8*/ 	.word	0x0000fb50


	//   ....[15]....
        /*00ac*/ 	.word	0x0000fbc0


	//----- nvinfo : EIATTR_VRC_CTA_INIT_COUNT
	.align		4
.L_1778:
        /*00b0*/ 	.byte	0x02, 0x4a
	.zero		1
	.zero		1


	//----- nvinfo : EIATTR_EXIT_INSTR_OFFSETS
	.align		4
        /*00b4*/ 	.byte	0x04, 0x1c
        /*00b6*/ 	.short	(.L_1780 - .L_1779)


	//   ....[0]....
.L_1779:
        /*00b8*/ 	.word	0x000001f0


	//----- nvinfo : EIATTR_CRS_STACK_SIZE
	.align		4
.L_1780:
        /*00bc*/ 	.byte	0x04, 0x1e
        /*00be*/ 	.short	(.L_1782 - .L_1781)
.L_1781:
        /*00c0*/ 	.word	0x00000000


	//----- nvinfo : EIATTR_CBANK_PARAM_SIZE
	.align		4
.L_1782:
        /*00c4*/ 	.byte	0x03, 0x19
        /*00c6*/ 	.short	0x01d0


	//----- nvinfo : EIATTR_PARAM_CBANK
	.align		4
        /*00c8*/ 	.byte	0x04, 0x0a
        /*00ca*/ 	.short	(.L_1784 - .L_1783)
	.align		4
.L_1783:
        /*00cc*/ 	.word	index@(.nv.constant0._ZN5flash24flash_fwd_splitkv_kernelI23Flash_fwd_kernel_traitsILi32ELi64ELi256ELi4ELb0ELb0EN7cutlass6half_tE19Flash_kernel_traitsILi32ELi64ELi256ELi4ES3_EELb0ELb0ELb1ELb0ELb0ELb0ELb1ELb0EEEvNS_16Flash_fwd_paramsE)
        /*00d0*/ 	.short	0x0380
        /*00d2*/ 	.short	0x01d0


	//----- nvinfo : EIATTR_SW_WAR
	.align		4
.L_1784:
        /*00d4*/ 	.byte	0x04, 0x36
        /*00d6*/ 	.short	(.L_1786 - .L_1785)
.L_1785:
        /*00d8*/ 	.word	0x00000008
.L_1786:


//--------------------- .nv.info._ZN5flash24flash_fwd_splitkv_kernelI23Flash_fwd_kernel_traitsILi32ELi64ELi256ELi4ELb0ELb0EN7cutlass6half_tE19Flash_kernel_traitsILi32ELi64ELi256ELi4ES3_EELb0ELb0ELb1ELb0ELb0ELb1ELb1ELb0EEEvNS_16Flash_fwd_paramsE --------------------------
	.section	.nv.info._ZN5flash24flash_fwd_splitkv_kernelI23Flash_fwd_kernel_traitsILi32ELi64ELi256ELi4ELb0ELb0EN7cutlass6half_tE19Flash_kernel_traitsILi32ELi64ELi256ELi4ES3_EELb0ELb0ELb1ELb0ELb0ELb1ELb1ELb0EEEvNS_16Flash_fwd_paramsE,"",@"SHT_CUDA_INFO"
	.sectionflags	@""
	.align	4


	//----- nvinfo : EIATTR_CUDA_API_VERSION
	.align		4
        /*0000*/ 	.byte	0x04, 0x37
        /*0002*/ 	.short	(.L_1788 - .L_1787)
.L_1787:
        /*0004*/ 	.word	0x00000082


	//----- nvinfo : EIATTR_KPARAM_INFO
	.align		4
.L_1788:
        /*0008*/ 	.byte	0x04, 0x17
        /*000a*/ 	.short	(.L_1790 - .L_1789)
.L_1789:
        /*000c*/ 	.word	0x00000000
        /*0010*/ 	.short	0x0000
        /*0012*/ 	.short	0x0000
        /*0014*/ 	.byte	0x00, 0xf0, 0x41, 0x07


	//----- nvinfo : EIATTR_SPARSE_MMA_MASK
	.align		4
.L_1790:
        /*0018*/ 	.byte	0x03, 0x50
        /*001a*/ 	.short	0x0000


	//----- nvinfo : EIATTR_MAXREG_COUNT
	.align		4
        /*001c*/ 	.byte	0x03, 0x1b
        /*001e*/ 	.short	0x00ff


	//----- nvinfo : EIATTR_NUM_BARRIERS
	.align		4
        /*0020*/ 	.byte	0x02, 0x4c
        /*0022*/ 	.byte	0x01
	.zero		1


	//----- nvinfo : EIATTR_MERCURY_ISA_VERSION
	.align		4
        /*0024*/ 	.byte	0x03, 0x5f
        /*0026*/ 	.short	0x0101


	//----- nvinfo : EIATTR_COOP_GROUP_MASK_REGIDS
	.align		4
        /*0028*/ 	.byte	0x04, 0x29
        /*002a*/ 	.short	(.L_1792 - .L_1791)


	//   ....[0]....
.L_1791:
        /*002c*/ 	.word	0xffffffff


	//   ....[1]....
        /*0030*/ 	.word	0xffffffff


	//   ....[2]....
        /*0034*/ 	.word	0xffffffff


	//   ....[3]....
        /*0038*/ 	.word	0xffffffff


	//   ....[4]....
        /*003c*/ 	.word	0xffffffff


	//   ....[5]....
        /*0040*/ 	.word	0xffffffff


	//   ....[6]....
        /*0044*/ 	.word	0xffffffff


	//   ....[7]....
        /*0048*/ 	.word	0xffffffff


	//   ....[8]....
        /*004c*/ 	.word	0xffffffff


	//   ....[9]....
        /*0050*/ 	.word	0xffffffff


	//   ....[10]....
        /*0054*/ 	.word	0xffffffff


	//   ....[11]....
        /*0058*/ 	.word	0xffffffff


	//   ....[12]....
        /*005c*/ 	.word	0x05000006


	//   ....[13]....
        /*0060*/ 	.word	0x05000006


	//   ....[14]....
        /*0064*/ 	.word	0x05000006


	//   ....[15]....
        /*0068*/ 	.word	0x05000006


	//----- nvinfo : EIATTR_COOP_GROUP_INSTR_OFFSETS
	.align		4
.L_1792:
        /*006c*/ 	.byte	0x04, 0x28
        /*006e*/ 	.short	(.L_1794 - .L_1793)


	//   ....[0]....
.L_1793:
        /*0070*/ 	.word	0x00008310


	//   ....[1]....
        /*0074*/ 	.word	0x00008340


	//   ....[2]....
        /*0078*/ 	.word	0x00008920


	//   ....[3]....
        /*007c*/ 	.word	0x00008940


	//   ....[4]....
        /*0080*/ 	.word	0x0000ef50


	//   ....[5]....
        /*0084*/ 	.word	0x0000ef70


	//   ....[6]....
        /*0088*/ 	.word	0x0000efa0


	//   ....[7]....
        /*008c*/ 	.word	0x0000efb0


	//   ....[8]....
        /*0090*/ 	.word	0x000114c0


	//   ....[9]....
        /*0094*/ 	.word	0x000114d0


	//   ....[10]....
        /*0098*/ 	.word	0x00011500


	//   ....[11]....
        /*009c*/ 	.word	0x00011510


	//   ....[12]....
        /*00a0*/ 	.word	0x00011c80


	//   ....[13]....
        /*00a4*/ 	.word	0x00011d00


	//   ....[14]....
        /*00a8*/ 	.word	0x00011d70


	//   ....[15]....
        /*00ac*/ 	.word	0x00011de0


	//----- nvinfo : EIATTR_VRC_CTA_INIT_COUNT
	.align		4
.L_1794:
        /*00b0*/ 	.byte	0x02, 0x4a
	.zero		1
	.zero		1


	//----- nvinfo : EIATTR_EXIT_INSTR_OFFSETS
	.align		4
        /*00b4*/ 	.byte	0x04, 0x1c
        /*00b6*/ 	.short	(.L_1796 - .L_1795)


	//   ....[0]....
.L_1795:
        /*00b8*/ 	.word	0x000001f0


	//----- nvinfo : EIATTR_CRS_STACK_SIZE
	.align		4
.L_1796:
        /*00bc*/ 	.byte	0x04, 0x1e
        /*00be*/ 	.short	(.L_1798 - .L_1797)
.L_1797:
        /*00c0*/ 	.word	0x00000000


	//----- nvinfo : EIATTR_CBANK_PARAM_SIZE
	.align		4
.L_1798:
        /*00c4*/ 	.byte	0x03, 0x19
        /*00c6*/ 	.short	0x01d0


	//----- nvinfo : EIATTR_PARAM_CBANK
	.align		4
        /*00c8*/ 	.byte	0x04, 0x0a
        /*00ca*/ 	.short	(.L_1800 - .L_1799)
	.align		4
.L_1799:
        /*00cc*/ 	.word	index@(.nv.constant0._ZN5flash24flash_fwd_splitkv_kernelI23Flash_fwd_kernel_traitsILi32ELi64ELi256ELi4ELb0ELb0EN7cutlass6half_tE19Flash_kernel_traitsILi32ELi64ELi256ELi4ES3_EELb0ELb0ELb1ELb0ELb0ELb1ELb1ELb0EEEvNS_16Flash_fwd_paramsE)
        /*00d0*/ 	.short	0x0380
        /*00d2*/ 	.short	0x01d0


	//----- nvinfo : EIATTR_SW_WAR
	.align		4
.L_1800:
        /*00d4*/ 	.byte	0x04, 0x36
        /*00d6*/ 	.short	(.L_1802 - .L_1801)
.L_1801:
        /*00d8*/ 	.word	0x00000008
.L_1802:


//--------------------- .nv.info._ZN5flash24flash_fwd_splitkv_kernelI23Flash_fwd_kernel_traitsILi32ELi64ELi256ELi4ELb0ELb0EN7cutlass6half_tE19Flash_kernel_traitsILi32ELi64ELi256ELi4ES3_EELb0ELb0ELb0ELb0ELb1ELb0ELb1ELb1EEEvNS_16Flash_fwd_paramsE --------------------------
	.section	.nv.info._ZN5flash24flash_fwd_splitkv_kernelI23Flash_fwd_kernel_traitsILi32ELi64ELi256ELi4ELb0ELb0EN7cutlass6half_tE19Flash_kernel_traitsILi32ELi64ELi256ELi4ES3_EELb0ELb0ELb0ELb0ELb1ELb0ELb1ELb1EEEvNS_16Flash_fwd_paramsE,"",@"SHT_CUDA_INFO"
	.sectionflags	@""
	.align	4


	//----- nvinfo : EIATTR_CUDA_API_VERSION
	.align		4
        /*0000*/ 	.byte	0x04, 0x37
        /*0002*/ 	.short	(.L_1804 - .L_1803)
.L_1803:
        /*0004*/ 	.word	0x00000082


	//----- nvinfo : EIATTR_KPARAM_INFO
	.align		4
.L_1804:
        /*0008*/ 	.byte	0x04, 0x17
        /*000a*/ 	.short	(.L_1806 - .L_1805)
.L_1805:
        /*000c*/ 	.word	0x00000000
        /*0010*/ 	.short	0x0000
        /*0012*/ 	.short	0x0000
        /*0014*/ 	.byte	0x00, 0xf0, 0x41, 0x07


	//----- nvinfo : EIATTR_SPARSE_MMA_MASK
	.align		4
.L_1806:
        /*0018*/ 	.byte	0x03, 0x50
        /*001a*/ 	.short	0x0000


	//----- nvinfo : EIATTR_MAXREG_COUNT
	.align		4
        /*001c*/ 	.byte	0x03, 0x1b
        /*001e*/ 	.short	0x00ff


	//----- nvinfo : EIATTR_NUM_BARRIERS
	.align		4
        /*0020*/ 	.byte	0x02, 0x4c
        /*0022*/ 	.byte	0x01
	.zero		1


	//----- nvinfo : EIATTR_MERCURY_ISA_VERSION
	.align		4
        /*0024*/ 	.byte	0x03, 0x5f
        /*0026*/ 	.short	0x0101


	//----- nvinfo : EIATTR_COOP_GROUP_MASK_REGIDS
	.align		4
        /*0028*/ 	.byte	0x04, 0x29
        /*002a*/ 	.short	(.L_1808 - .L_1807)


	//   ....[0]....
.L_1807:
        /*002c*/ 	.word	0xffffffff


	//   ....[1]....
        /*0030*/ 	.word	0xffffffff


	//   ....[2]....
        /*0034*/ 	.word	0xffffffff


	//   ....[3]....
        /*0038*/ 	.word	0xffffffff


	//   ....[4]....
        /*003c*/ 	.word	0xffffffff


	//   ....[5]....
        /*0040*/ 	.word	0xffffffff


	//   ....[6]....
        /*0044*/ 	.word	0xffffffff


	//   ....[7]....
        /*0048*/ 	.word	0xffffffff


	//   ....[8]....
        /*004c*/ 	.word	0xffffffff


	//   ....[9]....
        /*0050*/ 	.word	0xffffffff


	//   ....[10]....
        /*0054*/ 	.word	0xffffffff


	//   ....[11]....
        /*0058*/ 	.word	0xffffffff


	//   ....[12]....
        /*005c*/ 	.word	0x05000006


	//   ....[13]....
        /*0060*/ 	.word	0x05000006


	//   ....[14]....
        /*0064*/ 	.word	0x05000006


	//   ....[15]....
        /*0068*/ 	.word	0x05000006


	//----- nvinfo : EIATTR_COOP_GROUP_INSTR_OFFSETS
	.align		4
.L_1808:
        /*006c*/ 	.byte	0x04, 0x28
        /*006e*/ 	.short	(.L_1810 - .L_1809)


	//   ....[0]....
.L_1809:
        /*0070*/ 	.word	0x0000c150


	//   ....[1]....
        /*0074*/ 	.word	0x0000c180


	//   ....[2]....
        /*0078*/ 	.word	0x0000c3a0


	//   ....[3]....
        /*007c*/ 	.word	0x0000c410


	//   ....[4]....
        /*0080*/ 	.word	0x00010000


	//   ....[5]....
        /*0084*/ 	.word	0x00010010


	//   ....[6]....
        /*0088*/ 	.word	0x00010040


	//   ....[7]....
        /*008c*/ 	.word	0x00010050


	//   ....[8]....
        /*0090*/ 	.word	0x00012510


	//   ....[9]....
        /*0094*/ 	.word	0x00012520


	//   ....[10]....
        /*0098*/ 	.word	0x00012550


	//   ....[11]....
        /*009c*/ 	.word	0x00012560


	//   ....[12]....
        /*00a0*/ 	.word	0x00012d10


	//   ....[13]....
        /*00a4*/ 	.word	0x00012d80


	//   ....[14]....
        /*00a8*/ 	.word	0x00012de0


	//   ....[15]....
        /*00ac*/ 	.word	0x00012e50


	//----- nvinfo : EIATTR_VRC_CTA_INIT_COUNT
	.align		4
.L_1810:
        /*00b0*/ 	.byte	0x02, 0x4a
	.zero		1
	.zero		1


	//----- nvinfo : EIATTR_EXIT_INSTR_OFFSETS
	.align		4
        /*00b4*/ 	.byte	0x04, 0x1c
        /*00b6*/ 	.short	(.L_1812 - .L_1811)


	//   ....[0]....
.L_1811:
        /*00b8*/ 	.word	0x000001f0


	//----- nvinfo : EIATTR_CRS_STACK_SIZE
	.align		4
.L_1812:
        /*00bc*/ 	.byte	0x04, 0x1e
        /*00be*/ 	.short	(.L_1814 - .L_1813)
.L_1813:
        /*00c0*/ 	.word	0x00000000


	//----- nvinfo : EIATTR_CBANK_PARAM_SIZE
	.align		4
.L_1814:
        /*00c4*/ 	.byte	0x03, 0x19
        /*00c6*/ 	.short	0x01d0


	//----- nvinfo : EIATTR_PARAM_CBANK
	.align		4
        /*00c8*/ 	.byte	0x04, 0x0a
        /*00ca*/ 	.short	(.L_1816 - .L_1815)
	.align		4
.L_1815:
        /*00cc*/ 	.word	index@(.nv.constant0._ZN5flash24flash_fwd_splitkv_kernelI23Flash_fwd_kernel_traitsILi32ELi64ELi256ELi4ELb0ELb0EN7cutlass6half_tE19Flash_kernel_traitsILi32ELi64ELi256ELi4ES3_EELb0ELb0ELb0ELb0ELb1ELb0ELb1ELb1EEEvNS_16Flash_fwd_paramsE)
        /*00d0*/ 	.short	0x0380
        /*00d2*/ 	.short	0x01d0


	//----- nvinfo : EIATTR_SW_WAR
	.align		4
.L_1816:
        /*00d4*/ 	.byte	0x04, 0x36
        /*00d6*/ 	.short	(.L_1818 - .L_1817)
.L_1817:
        /*00d8*/ 	.word	0x00000008
.L_1818:


//--------------------- .nv.info._ZN5flash24flash_fwd_splitkv_kernelI23Flash_fwd_kernel_traitsILi32ELi64ELi256ELi4ELb0ELb0EN7cutlass6half_tE19Flash_kernel_traitsILi32ELi64ELi256ELi4ES3_EELb0ELb0ELb0ELb0ELb1ELb1ELb1ELb1EEEvNS_16Flash_fwd_paramsE --------------------------
	.section	.nv.info._ZN5flash24flash_fwd_splitkv_kernelI23Flash_fwd_kernel_traitsILi32ELi64ELi256ELi4ELb0ELb0EN7cutlass6half_tE19Flash_kernel_traitsILi32ELi64ELi256ELi4ES3_EELb0ELb0ELb0ELb0ELb1ELb1ELb1ELb1EEEvNS_16Flash_fwd_paramsE,"",@"SHT_CUDA_INFO"
	.sectionflags	@""
	.align	4


	//----- nvinfo : EIATTR_CUDA_API_VERSION
	.align		4
        /*0000*/ 	.byte	0x04, 0x37
        /*0002*/ 	.short	(.L_1820 - .L_1819)
.L_1819:
        /*0004*/ 	.word	0x00000082


	//----- nvinfo : EIATTR_KPARAM_INFO
	.align		4
.L_1820:
        /*0008*/ 	.byte	0x04, 0x17
        /*000a*/ 	.short	(.L_1822 - .L_1821)
.L_1821:
        /*000c*/ 	.word	0x00000000
        /*0010*/ 	.short	0x0000
        /*0012*/ 	.short	0x0000
        /*0014*/ 	.byte	0x00, 0xf0, 0x41, 0x07


	//----- nvinfo : EIATTR_SPARSE_MMA_MASK
	.align		4
.L_1822:
        /*0018*/ 	.byte	0x03, 0x50
        /*001a*/ 	.short	0x0000


	//----- nvinfo : EIATTR_MAXREG_COUNT
	.align		4
        /*001c*/ 	.byte	0x03, 0x1b
        /*001e*/ 	.short	0x00ff


	//----- nvinfo : EIATTR_NUM_BARRIERS
	.align		4
        /*0020*/ 	.byte	0x02, 0x4c
        /*0022*/ 	.byte	0x01
	.zero		1


	//----- nvinfo : EIATTR_MERCURY_ISA_VERSION
	.align		4
        /*0024*/ 	.byte	0x03, 0x5f
        /*0026*/ 	.short	0x0101


	//----- nvinfo : EIATTR_COOP_GROUP_MASK_REGIDS
	.align		4
        /*0028*/ 	.byte	0x04, 0x29
        /*002a*/ 	.short	(.L_1824 - .L_1823)


	//   ....[0]....
.L_1823:
        /*002c*/ 	.word	0xffffffff


	//   ....[1]....
        /*0030*/ 	.word	0xffffffff


	//   ....[2]....
        /*0034*/ 	.word	0xffffffff


	//   ....[3]....
        /*0038*/ 	.word	0xffffffff


	//   ....[4]....
        /*003c*/ 	.word	0xffffffff


	//   ....[5]....
        /*0040*/ 	.word	0xffffffff


	//   ....[6]....
        /*0044*/ 	.word	0xffffffff


	//   ....[7]....
        /*0048*/ 	.word	0xffffffff


	//   ....[8]....
        /*004c*/ 	.word	0xffffffff


	//   ....[9]....
        /*0050*/ 	.word	0xffffffff


	//   ....[10]....
        /*0054*/ 	.word	0xffffffff


	//   ....[11]....
        /*0058*/ 	.word	0xffffffff


	//   ....[12]....
        /*005c*/ 	.word	0x05000004


	//   ....[13]....
        /*0060*/ 	.word	0x05000004


	//   ....[14]....
        /*0064*/ 	.word	0x05000004


	//   ....[15]....
        /*0068*/ 	.word	0x05000004


	//----- nvinfo : EIATTR_COOP_GROUP_INSTR_OFFSETS
	.align		4
.L_1824:
        /*006c*/ 	.byte	0x04, 0x28
        /*006e*/ 	.short	(.L_1826 - .L_1825)


	//   ....[0]....
.L_1825:
        /*0070*/ 	.word	0x0000d920


	//   ....[1]....
        /*0074*/ 	.word	0x0000d940


	//   ....[2]....
        /*0078*/ 	.word	0x0000e080


	//   ....[3]....
        /*007c*/ 	.word	0x0000e0d0


	//   ....[4]....
        /*0080*/ 	.word	0x000127f0


	//   ....[5]....
        /*0084*/ 	.word	0x00012800


	//   ....[6]....
        /*0088*/ 	.word	0x00012830


	//   ....[7]....
        /*008c*/ 	.word	0x00012840


	//   ....[8]....
        /*0090*/ 	.word	0x00014cf0


	//   ....[9]....
        /*0094*/ 	.word	0x00014d00


	//   ....[10]....
        /*0098*/ 	.word	0x00014d30


	//   ....[11]....
        /*009c*/ 	.word	0x00014d40


	//   ....[12]....
        /*00a0*/ 	.word	0x00015520


	//   ....[13]....
        /*00a4*/ 	.word	0x00015590


	//   ....[14]....
        /*00a8*/ 	.word	0x00015600


	//   ....[15]....
        /*00ac*/ 	.word	0x00015660


	//----- nvinfo : EIATTR_VRC_CTA_INIT_COUNT
	.align		4
.L_1826:
        /*00b0*/ 	.byte	0x02, 0x4a
	.zero		1
	.zero		1


	//----- nvinfo : EIATTR_EXIT_INSTR_OFFSETS
	.align		4
        /*00b4*/ 	.byte	0x04, 0x1c
        /*00b6*/ 	.short	(.L_1828 - .L_1827)


	//   ....[0]....
.L_1827:
        /*00b8*/ 	.word	0x000001f0


	//----- nvinfo : EIATTR_CRS_STACK_SIZE
	.align		4
.L_1828:
        /*00bc*/ 	.byte	0x04, 0x1e
        /*00be*/ 	.short	(.L_1830 - .L_1829)
.L_1829:
        /*00c0*/ 	.word	0x00000000


	//----- nvinfo : EIATTR_CBANK_PARAM_SIZE
	.align		4
.L_1830:
        /*00c4*/ 	.byte	0x03, 0x19
        /*00c6*/ 	.short	0x01d0


	//----- nvinfo : EIATTR_PARAM_CBANK
	.align		4
        /*00c8*/ 	.byte	0x04, 0x0a
        /*00ca*/ 	.short	(.L_1832 - .L_1831)
	.align		4
.L_1831:
        /*00cc*/ 	.word	index@(.nv.constant0._ZN5flash24flash_fwd_splitkv_kernelI23Flash_fwd_kernel_traitsILi32ELi64ELi256ELi4ELb0ELb0EN7cutlass6half_tE19Flash_kernel_traitsILi32ELi64ELi256ELi4ES3_EELb0ELb0ELb0ELb0ELb1ELb1ELb1ELb1EEEvNS_16Flash_fwd_paramsE)
        /*00d0*/ 	.short	0x0380
        /*00d2*/ 	.short	0x01d0


	//----- nvinfo : EIATTR_SW_WAR
	.align		4
.L_1832:
        /*00d4*/ 	.byte	0x04, 0x36
        /*00d6*/ 	.short	(.L_1834 - .L_1833)
.L_1833:
        /*00d8*/ 	.word	0x00000008
.L_1834:


//--------------------- .nv.info._ZN5flash24flash_fwd_splitkv_kernelI23Flash_fwd_kernel_traitsILi32ELi64ELi256ELi4ELb0ELb0EN7cutlass6half_tE19Flash_kernel_traitsILi32ELi64ELi256ELi4ES3_EELb0ELb0ELb1ELb0ELb0ELb0ELb1ELb1EEEvNS_16Flash_fwd_paramsE --------------------------
	.section	.nv.info._ZN5flash24flash_fwd_splitkv_kernelI23Flash_fwd_kernel_traitsILi32ELi64ELi256ELi4ELb0ELb0EN7cutlass6half_tE19Flash_kernel_traitsILi32ELi64ELi256ELi4ES3_EELb0ELb0ELb1ELb0ELb0ELb0ELb1ELb1EEEvNS_16Flash_fwd_paramsE,"",@"SHT_CUDA_INFO"
	.sectionflags	@""
	.align	4


	//----- nvinfo : EIATTR_CUDA_API_VERSION
	.align		4
        /*0000*/ 	.byte	0x04, 0x37
        /*0002*/ 	.short	(.L_1836 - .L_1835)
.L_1835:
        /*0004*/ 	.word	0x00000082


	//----- nvinfo : EIATTR_KPARAM_INFO
	.align		4
.L_1836:
        /*0008*/ 	.byte	0x04, 0x17
        /*000a*/ 	.short	(.L_1838 - .L_1837)
.L_1837:
        /*000c*/ 	.word	0x00000000
        /*0010*/ 	.short	0x0000
        /*0012*/ 	.short	0x0000
        /*0014*/ 	.byte	0x00, 0xf0, 0x41, 0x07


	//----- nvinfo : EIATTR_SPARSE_MMA_MASK
	.align		4
.L_1838:
        /*0018*/ 	.byte	0x03, 0x50
        /*001a*/ 	.short	0x0000


	//----- nvinfo : EIATTR_MAXREG_COUNT
	.align		4
        /*001c*/ 	.byte	0x03, 0x1b
        /*001e*/ 	.short	0x00ff


	//----- nvinfo : EIATTR_NUM_BARRIERS
	.align		4
        /*0020*/ 	.byte	0x02, 0x4c
        /*0022*/ 	.byte	0x01
	.zero		1


	//----- nvinfo : EIATTR_MERCURY_ISA_VERSION
	.align		4
        /*0024*/ 	.byte	0x03, 0x5f
        /*0026*/ 	.short	0x0101


	//----- nvinfo : EIATTR_COOP_GROUP_MASK_REGIDS
	.align		4
        /*0028*/ 	.byte	0x04, 0x29
        /*002a*/ 	.short	(.L_1840 - .L_1839)


	//   ....[0]....
.L_1839:
        /*002c*/ 	.word	0xffffffff


	//   ....[1]....
        /*0030*/ 	.word	0xffffffff


	//   ....[2]....
        /*0034*/ 	.word	0xffffffff


	//   ....[3]....
        /*0038*/ 	.word	0xffffffff


	//   ....[4]....
        /*003c*/ 	.word	0xffffffff


	//   ....[5]....
        /*0040*/ 	.word	0xffffffff


	//   ....[6]....
        /*0044*/ 	.word	0xffffffff


	//   ....[7]....
        /*0048*/ 	.word	0xffffffff


	//   ....[8]....
        /*004c*/ 	.word	0xffffffff


	//   ....[9]....
        /*0050*/ 	.word	0xffffffff


	//   ....[10]....
        /*0054*/ 	.word	0xffffffff


	//   ....[11]....
        /*0058*/ 	.word	0xffffffff


	//   ....[12]....
        /*005c*/ 	.word	0x05000006


	//   ....[13]....
        /*0060*/ 	.word	0x05000006


	//   ....[14]....
        /*0064*/ 	.word	0x05000006


	//   ....[15]....
        /*0068*/ 	.word	0x05000006


	//----- nvinfo : EIATTR_COOP_GROUP_INSTR_OFFSETS
	.align		4
.L_1840:
        /*006c*/ 	.byte	0x04, 0x28
        /*006e*/ 	.short	(.L_1842 - .L_1841)


	//   ....[0]....
.L_1841:
        /*0070*/ 	.word	0x0000ef60


	//   ....[1]....
        /*0074*/ 	.word	0x0000ef80


	//   ....[2]....
        /*0078*/ 	.word	0x0000f540


	//   ....[3]....
        /*007c*/ 	.word	0x0000f580


	//   ....[4]....
        /*0080*/ 	.word	0x00014ad0


	//   ....[5]....
        /*0084*/ 	.word	0x00014b10


	//   ....[6]....
        /*0088*/ 	.word	0x00014b40


	//   ....[7]....
        /*008c*/ 	.word	0x00014b50


	//   ....[8]....
        /*0090*/ 	.word	0x00017050


	//   ....[9]....
        /*0094*/ 	.word	0x00017060


	//   ....[10]....
        /*0098*/ 	.word	0x00017090


	//   ....[11]....
        /*009c*/ 	.word	0x000170a0


	//   ....[12]....
        /*00a0*/ 	.word	0x00017870


	//   ....[13]....
        /*00a4*/ 	.word	0x000178e0


	//   ....[14]....
        /*00a8*/ 	.word	0x00017940


	//   ....[15]....
        /*00ac*/ 	.word	0x000179b0


	//----- nvinfo : EIATTR_VRC_CTA_INIT_COUNT
	.align		4
.L_1842:
        /*00b0*/ 	.byte	0x02, 0x4a
	.zero		1
	.zero		1


	//----- nvinfo : EIATTR_EXIT_INSTR_OFFSETS
	.align		4
        /*00b4*/ 	.byte	0x04, 0x1c
        /*00b6*/ 	.short	(.L_1844 - .L_1843)


	//   ....[0]....
.L_1843:
        /*00b8*/ 	.word	0x000001f0


	//----- nvinfo : EIATTR_CRS_STACK_SIZE
	.align		4
.L_1844:
        /*00bc*/ 	.byte	0x04, 0x1e
        /*00be*/ 	.short	(.L_1846 - .L_1845)
.L_1845:
        /*00c0*/ 	.word	0x00000000


	//----- nvinfo : EIATTR_CBANK_PARAM_SIZE
	.align		4
.L_1846:
        /*00c4*/ 	.byte	0x03, 0x19
        /*00c6*/ 	.short	0x01d0


	//----- nvinfo : EIATTR_PARAM_CBANK
	.align		4
        /*00c8*/ 	.byte	0x04, 0x0a
        /*00ca*/ 	.short	(.L_1848 - .L_1847)
	.align		4
.L_1847:
        /*00cc*/ 	.word	index@(.nv.constant0._ZN5flash24flash_fwd_splitkv_kernelI23Flash_fwd_kernel_traitsILi32ELi64ELi256ELi4ELb0ELb0EN7cutlass6half_tE19Flash_kernel_traitsILi32ELi64ELi256ELi4ES3_EELb0ELb0ELb1ELb0ELb0ELb0ELb1ELb1EEEvNS_16Flash_fwd_paramsE)
        /*00d0*/ 	.short	0x0380
        /*00d2*/ 	.short	0x01d0


	//----- nvinfo : EIATTR_SW_WAR
	.align		4
.L_1848:
        /*00d4*/ 	.byte	0x04, 0x36
        /*00d6*/ 	.short	(.L_1850 - .L_1849)
.L_1849:
        /*00d8*/ 	.word	0x00000008
.L_1850:


//--------------------- .nv.info._ZN5flash24flash_fwd_splitkv_kernelI23Flash_fwd_kernel_traitsILi32ELi64ELi256ELi4ELb0ELb0EN7cutlass6half_tE19Flash_kernel_traitsILi32ELi64ELi256ELi4ES3_EELb0ELb0ELb1ELb0ELb0ELb1ELb1ELb1EEEvNS_16Flash_fwd_paramsE --------------------------
	.section	.nv.info._ZN5flash24flash_fwd_splitkv_kernelI23Flash_fwd_kernel_traitsILi32ELi64ELi256ELi4ELb0ELb0EN7cutlass6half_tE19Flash_kernel_traitsILi32ELi64ELi256ELi4ES3_EELb0ELb0ELb1ELb0ELb0ELb1ELb1ELb1EEEvNS_16Flash_fwd_paramsE,"",@"SHT_CUDA_INFO"
	.sectionflags	@""
	.align	4


	//----- nvinfo : EIATTR_CUDA_API_VERSION
	.align		4
        /*0000*/ 	.byte	0x04, 0x37
        /*0002*/ 	.short	(.L_1852 - .L_1851)
.L_1851:
        /*0004*/ 	.word	0x00000082


	//----- nvinfo : EIATTR_KPARAM_INFO
	.align		4
.L_1852:
        /*0008*/ 	.byte	0x04, 0x17
        /*000a*/ 	.short	(.L_1854 - .L_1853)
.L_1853:
        /*000c*/ 	.word	0x00000000
        /*0010*/ 	.short	0x0000
        /*0012*/ 	.short	0x0000
        /*0014*/ 	.byte	0x00, 0xf0, 0x41, 0x07


	//----- nvinfo : EIATTR_SPARSE_MMA_MASK
	.align		4
.L_1854:
        /*0018*/ 	.byte	0x03, 0x50
        /*001a*/ 	.short	0x0000


	//----- nvinfo : EIATTR_MAXREG_COUNT
	.align		4
        /*001c*/ 	.byte	0x03, 0x1b
        /*001e*/ 	.short	0x00ff


	//----- nvinfo : EIATTR_NUM_BARRIERS
	.align		4
        /*0020*/ 	.byte	0x02, 0x4c
        /*0022*/ 	.byte	0x01
	.zero		1


	//----- nvinfo : EIATTR_MERCURY_ISA_VERSION
	.align		4
        /*0024*/ 	.byte	0x03, 0x5f
        /*0026*/ 	.short	0x0101


	//----- nvinfo : EIATTR_COOP_GROUP_MASK_REGIDS
	.align		4
        /*0028*/ 	.byte	0x04, 0x29
        /*002a*/ 	.short	(.L_1856 - .L_1855)


	//   ....[0]....
.L_1855:
        /*002c*/ 	.word	0xffffffff


	//   ....[1]....
        /*0030*/ 	.word	0xffffffff


	//   ....[2]....
        /*0034*/ 	.word	0xffffffff


	//   ....[3]....
        /*0038*/ 	.word	0xffffffff


	//   ....[4]....
        /*003c*/ 	.word	0xffffffff


	//   ....[5]....
        /*0040*/ 	.word	0xffffffff


	//   ....[6]....
        /*0044*/ 	.word	0xffffffff


	//   ....[7]....
        /*0048*/ 	.word	0xffffffff


	//   ....[8]....
        /*004c*/ 	.word	0xffffffff


	//   ....[9]....
        /*0050*/ 	.word	0xffffffff


	//   ....[10]....
        /*0054*/ 	.word	0xffffffff


	//   ....[11]....
        /*0058*/ 	.word	0xffffffff


	//   ....[12]....
        /*005c*/ 	.word	0x05000006


	//   ....[13]....
        /*0060*/ 	.word	0x05000006


	//   ....[14]....
        /*0064*/ 	.word	0x05000006


	//   ....[15]....
        /*0068*/ 	.word	0x05000006


	//----- nvinfo : EIATTR_COOP_GROUP_INSTR_OFFSETS
	.align		4
.L_1856:
        /*006c*/ 	.byte	0x04, 0x28
        /*006e*/ 	.short	(.L_1858 - .L_1857)


	//   ....[0]....
.L_1857:
        /*0070*/ 	.word	0x0000ffd0


	//   ....[1]....
        /*0074*/ 	.word	0x0000fff0


	//   ....[2]....
        /*0078*/ 	.word	0x000104e0


	//   ....[3]....
        /*007c*/ 	.word	0x00010520


	//   ....[4]....
        /*0080*/ 	.word	0x00016b80


	//   ....[5]....
        /*0084*/ 	.word	0x00016be0


	//   ....[6]....
        /*0088*/ 	.word	0x00016c10


	//   ....[7]....
        /*008c*/ 	.word	0x00016c20


	//   ....[8]....
        /*0090*/ 	.word	0x00019150


	//   ....[9]....
        /*0094*/ 	.word	0x00019160


	//   ....[10]....
        /*0098*/ 	.word	0x00019190


	//   ....[11]....
        /*009c*/ 	.word	0x000191a0


	//   ....[12]....
        /*00a0*/ 	.word	0x00019970


	//   ....[13]....
        /*00a4*/ 	.word	0x000199e0


	//   ....[14]....
        /*00a8*/ 	.word	0x00019a40


	//   ....[15]....
        /*00ac*/ 	.word	0x00019ab0


	//----- nvinfo : EIATTR_VRC_CTA_INIT_COUNT
	.align		4
.L_1858:
        /*00b0*/ 	.byte	0x02, 0x4a
	.zero		1
	.zero		1


	//----- nvinfo : EIATTR_EXIT_INSTR_OFFSETS
	.align		4
        /*00b4*/ 	.byte	0x04, 0x1c
        /*00b6*/ 	.short	(.L_1860 - .L_1859)


	//   ....[0]....
.L_1859:
        /*00b8*/ 	.word	0x000001f0


	//----- nvinfo : EIATTR_CRS_STACK_SIZE
	.align		4
.L_1860:
        /*00bc*/ 	.byte	0x04, 0x1e
        /*00be*/ 	.short	(.L_1862 - .L_1861)
.L_1861:
        /*00c0*/ 	.word	0x00000000


	//----- nvinfo : EIATTR_CBANK_PARAM_SIZE
	.align		4
.L_1862:
        /*00c4*/ 	.byte	0x03, 0x19
        /*00c6*/ 	.short	0x01d0


	//----- nvinfo : EIATTR_PARAM_CBANK
	.align		4
        /*00c8*/ 	.byte	0x04, 0x0a
        /*00ca*/ 	.short	(.L_1864 - .L_1863)
	.align		4
.L_1863:
        /*00cc*/ 	.word	index@(.nv.constant0._ZN5flash24flash_fwd_splitkv_kernelI23Flash_fwd_kernel_traitsILi32ELi64ELi256ELi4ELb0ELb0EN7cutlass6half_tE19Flash_kernel_traitsILi32ELi64ELi256ELi4ES3_EELb0ELb0ELb1ELb0ELb0ELb1ELb1ELb1EEEvNS_16Flash_fwd_paramsE)
        /*00d0*/ 	.short	0x0380
        /*00d2*/ 	.short	0x01d0


	//----- nvinfo : EIATTR_SW_WAR
	.align		4
.L_1864:
        /*00d4*/ 	.byte	0x04, 0x36
        /*00d6*/ 	.short	(.L_1866 - .L_1865)
.L_1865:
        /*00d8*/ 	.word	0x00000008
.L_1866:


//--------------------- .nv.info._ZN5flash24flash_fwd_splitkv_kernelI23Flash_fwd_kernel_traitsILi32ELi64ELi256ELi4ELb0ELb0EN7cutlass6half_tE19Flash_kernel_traitsILi32ELi64ELi256ELi4ES3_EELb0ELb1ELb0ELb0ELb1ELb0ELb0ELb0EEEvNS_16Flash_fwd_paramsE --------------------------
	.section	.nv.info._ZN5flash24flash_fwd_splitkv_kernelI23Flash_fwd_kernel_traitsILi32ELi64ELi256ELi4ELb0ELb0EN7cutlass6half_tE19Flash_kernel_traitsILi32ELi64ELi256ELi4ES3_EELb0ELb1ELb0ELb0ELb1ELb0ELb0ELb0EEEvNS_16Flash_fwd_paramsE,"",@"SHT_CUDA_INFO"
	.sectionflags	@""
	.align	4


	//----- nvinfo : EIATTR_CUDA_API_VERSION
	.align		4
        /*0000*/ 	.byte	0x04, 0x37
        /*0002*/ 	.short	(.L_1868 - .L_1867)
.L_1867:
        /*0004*/ 	.word	0x00000082


	//----- nvinfo : EIATTR_KPARAM_INFO
	.align		4
.L_1868:
        /*0008*/ 	.byte	0x04, 0x17
        /*000a*/ 	.short	(.L_1870 - .L_1869)
.L_1869:
        /*000c*/ 	.word	0x00000000
        /*0010*/ 	.short	0x0000
        /*0012*/ 	.short	0x0000
        /*0014*/ 	.byte	0x00, 0xf0, 0x41, 0x07


	//----- nvinfo : EIATTR_SPARSE_MMA_MASK
	.align		4
.L_1870:
        /*0018*/ 	.byte	0x03, 0x50
        /*001a*/ 	.short	0x0000


	//----- nvinfo : EIATTR_MAXREG_COUNT
	.align		4
        /*001c*/ 	.byte	0x03, 0x1b
        /*001e*/ 	.short	0x00ff


	//----- nvinfo : EIATTR_NUM_BARRIERS
	.align		4
        /*0020*/ 	.byte	0x02, 0x4c
        /*0022*/ 	.byte	0x01
	.zero		1


	//----- nvinfo : EIATTR_ANNOTATIONS
	.align		4
        /*0024*/ 	.byte	0x04, 0x55
        /*0026*/ 	.short	(.L_1872 - .L_1871)


	//   ....[0]....
.L_1871:
        /*0028*/ 	.word	0x00000001
        /*002c*/ 	.byte	0x90, 0xf9, 0x00, 0x00, 0x01, 0x00, 0x00, 0x00, 0xb0, 0xf9, 0x00, 0x00, 0x01, 0x00, 0x00, 0x00
        /*003c*/ 	.byte	0xe0, 0xf9, 0x00, 0x00, 0x01, 0x00, 0x00, 0x00, 0x20, 0xfa, 0x00, 0x00, 0x01, 0x00, 0x00, 0x00
        /*004c*/ 	.byte	0x40, 0xfa, 0x00, 0x00, 0x01, 0x00, 0x00, 0x00, 0x60, 0xfa, 0x00, 0x00, 0x01, 0x00, 0x00, 0x00
        /*005c*/ 	.byte	0xb0, 0xfa, 0x00, 0x00, 0x01, 0x00, 0x00, 0x00, 0x90, 0x26, 0x01, 0x00, 0x01, 0x00, 0x00, 0x00
        /*006c*/ 	.byte	0xc0, 0x28, 0x01, 0x00, 0x01, 0x00, 0x00, 0x00, 0xf0, 0x28, 0x01, 0x00, 0x01, 0x00, 0x00, 0x00
        /*007c*/ 	.byte	0x30, 0x29, 0x01, 0x00, 0x01, 0x00, 0x00, 0x00, 0x60, 0x29, 0x01, 0x00, 0x01, 0x00, 0x00, 0x00
        /*008c*/ 	.byte	0x90, 0x29, 0x01, 0x00, 0x01, 0x00, 0x00, 0x00, 0xc0, 0x29, 0x01, 0x00


	//----- nvinfo : EIATTR_MERCURY_ISA_VERSION
	.align		4
.L_1872:
        /*0098*/ 	.byte	0x03, 0x5f
        /*009a*/ 	.short	0x0101


	//----- nvinfo : EIATTR_COOP_GROUP_MASK_REGIDS
	.align		4
        /*009c*/ 	.byte	0x04, 0x29
        /*009e*/ 	.short	(.L_1874 - .L_1873)


	//   ....[0]....
.L_1873:
        /*00a0*/ 	.word	0xffffffff


	//   ....[1]....
        /*00a4*/ 	.word	0xffffffff


	//   ....[2]....
        /*00a8*/ 	.word	0xffffffff


	//   ....[3]....
        /*00ac*/ 	.word	0xffffffff


	//   ....[4]....
        /*00b0*/ 	.word	0xffffffff


	//   ....[5]....
        /*00b4*/ 	.word	0xffffffff


	//   ....[6]....
        /*00b8*/ 	.word	0xffffffff


	//   ....[7]....
        /*00bc*/ 	.word	0xffffffff


	//   ....[8]....
        /*00c0*/ 	.word	0xffffffff


	//   ....[9]....
        /*00c4*/ 	.word	0xffffffff


	//   ....[10]....
        /*00c8*/ 	.word	0xffffffff


	//   ....[11]....
        /*00cc*/ 	.word	0xffffffff


	//   ....[12]....
        /*00d0*/ 	.word	0xffffffff


	//   ....[13]....
        /*00d4*/ 	.word	0xffffffff


	//   ....[14]....
        /*00d8*/ 	.word	0xffffffff


	//   ....[15]....
        /*00dc*/ 	.word	0xffffffff


	//   ....[16]....
        /*00e0*/ 	.word	0x05000006


	//   ....[17]....
        /*00e4*/ 	.word	0x05000006


	//   ....[18]....
        /*00e8*/ 	.word	0x05000006


	//   ....[19]....
        /*00ec*/ 	.word	0x05000006


	//----- nvinfo : EIATTR_COOP_GROUP_INSTR_OFFSETS
	.align		4
.L_1874:
        /*00f0*/ 	.byte	0x04, 0x28
        /*00f2*/ 	.short	(.L_1876 - .L_1875)


	//   ....[0]....
.L_1875:
        /*00f4*/ 	.word	0x00005ac0


	//   ....[1]....
        /*00f8*/ 	.word	0x00005ae0


	//   ....[2]....
        /*00fc*/ 	.word	0x00005d50


	//   ....[3]....
        /*0100*/ 	.word	0x00005f20


	//   ....[4]....
        /*0104*/ 	.word	0x0000ac90


	//   ....[5]....
        /*0108*/ 	.word	0x0000ad80


	//   ....[6]....
        /*010c*/ 	.word	0x0000bf80


	//   ....[7]....
        /*0110*/ 	.word	0x0000bfa0


	//   ....[8]....
        /*0114*/ 	.word	0x00011200


	//   ....[9]....
        /*0118*/ 	.word	0x00011310


	//   ....[10]....
        /*011c*/ 	.word	0x00012bd0


	//   ....[11]....
        /*0120*/ 	.word	0x00012c80


	//   ....[12]....
        /*0124*/ 	.word	0x000149d0


	//   ....[13]....
        /*0128*/ 	.word	0x000149e0


	//   ....[14]....
        /*012c*/ 	.word	0x00014a10


	//   ....[15]....
        /*0130*/ 	.word	0x00014a20


	//   ....[16]....
        /*0134*/ 	.word	0x00015320


	//   ....[17]....
        /*0138*/ 	.word	0x00015390


	//   ....[18]....
        /*013c*/ 	.word	0x000153f0


	//   ....[19]....
        /*0140*/ 	.word	0x00015460


	//----- nvinfo : EIATTR_VRC_CTA_INIT_COUNT
	.align		4
.L_1876:
        /*0144*/ 	.byte	0x02, 0x4a
	.zero		1
	.zero		1


	//----- nvinfo : EIATTR_EXIT_INSTR_OFFSETS
	.align		4
        /*0148*/ 	.byte	0x04, 0x1c
        /*014a*/ 	.short	(.L_1878 - .L_1877)


	//   ....[0]....
.L_1877:
        /*014c*/ 	.word	0x000000a0


	//----- nvinfo : EIATTR_CRS_STACK_SIZE
	.align		4
.L_1878:
        /*0150*/ 	.byte	0x04, 0x1e
        /*0152*/ 	.short	(.L_1880 - .L_1879)
.L_1879:
        /*0154*/ 	.word	0x00000000


	//----- nvinfo : EIATTR_CBANK_PARAM_SIZE
	.align		4
.L_1880:
        /*0158*/ 	.byte	0x03, 0x19
        /*015a*/ 	.short	0x01d0


	//----- nvinfo : EIATTR_PARAM_CBANK
	.align		4
        /*015c*/ 	.byte	0x04, 0x0a
        /*015e*/ 	.short	(.L_1882 - .L_1881)
	.align		4
.L_1881:
        /*0160*/ 	.word	index@(.nv.constant0._ZN5flash24flash_fwd_splitkv_kernelI23Flash_fwd_kernel_traitsILi32ELi64ELi256ELi4ELb0ELb0EN7cutlass6half_tE19Flash_kernel_traitsILi32ELi64ELi256ELi4ES3_EELb0ELb1ELb0ELb0ELb1ELb0ELb0ELb0EEEvNS_16Flash_fwd_paramsE)
        /*0164*/ 	.short	0x0380
        /*0166*/ 	.short	0x01d0


	//----- nvinfo : EIATTR_SW_WAR
	.align		4
.L_1882:
        /*0168*/ 	.byte	0x04, 0x36
        /*016a*/ 	.short	(.L_1884 - .L_1883)
.L_1883:
        /*016c*/ 	.word	0x00000008
.L_1884:


//--------------------- .nv.info._ZN5flash24flash_fwd_splitkv_kernelI23Flash_fwd_kernel_traitsILi32ELi64ELi256ELi4ELb0ELb0EN7cutlass6half_tE19Flash_kernel_traitsILi32ELi64ELi256ELi4ES3_EELb0ELb1ELb0ELb0ELb1ELb1ELb0ELb0EEEvNS_16Flash_fwd_paramsE --------------------------
	.section	.nv.info._ZN5flash24flash_fwd_splitkv_kernelI23Flash_fwd_kernel_traitsILi32ELi64ELi256ELi4ELb0ELb0EN7cutlass6half_tE19Flash_kernel_traitsILi32ELi64ELi256ELi4ES3_EELb0ELb1ELb0ELb0ELb1ELb1ELb0ELb0EEEvNS_16Flash_fwd_paramsE,"",@"SHT_CUDA_INFO"
	.sectionflags	@""
	.align	4


	//----- nvinfo : EIATTR_CUDA_API_VERSION
	.align		4
        /*0000*/ 	.byte	0x04, 0x37
        /*0002*/ 	.short	(.L_1886 - .L_1885)
.L_1885:
        /*0004*/ 	.word	0x00000082


	//----- nvinfo : EIATTR_KPARAM_INFO
	.align		4
.L_1886:
        /*0008*/ 	.byte	0x04, 0x17
        /*000a*/ 	.short	(.L_1888 - .L_1887)
.L_1887:
        /*000c*/ 	.word	0x00000000
        /*0010*/ 	.short	0x0000
        /*0012*/ 	.short	0x0000
        /*0014*/ 	.byte	0x00, 0xf0, 0x41, 0x07


	//----- nvinfo : EIATTR_SPARSE_MMA_MASK
	.align		4
.L_1888:
        /*0018*/ 	.byte	0x03, 0x50
        /*001a*/ 	.short	0x0000


	//----- nvinfo : EIATTR_MAXREG_COUNT
	.align		4
        /*001c*/ 	.byte	0x03, 0x1b
        /*001e*/ 	.short	0x00ff


	//----- nvinfo : EIATTR_NUM_BARRIERS
	.align		4
        /*0020*/ 	.byte	0x02, 0x4c
        /*0022*/ 	.byte	0x01
	.zero		1


	//----- nvinfo : EIATTR_ANNOTATIONS
	.align		4
        /*0024*/ 	.byte	0x04, 0x55
        /*0026*/ 	.short	(.L_1890 - .L_1889)


	//   ....[0]....
.L_1889:
        /*0028*/ 	.word	0x00000001
        /*002c*/ 	.byte	0x70, 0x2b, 0x01, 0x00, 0x01, 0x00, 0x00, 0x00, 0x90, 0x2b, 0x01, 0x00, 0x01, 0x00, 0x00, 0x00
        /*003c*/ 	.byte	0xc0, 0x2b, 0x01, 0x00, 0x01, 0x00, 0x00, 0x00, 0x00, 0x2c, 0x01, 0x00, 0x01, 0x00, 0x00, 0x00
        /*004c*/ 	.byte	0x20, 0x2c, 0x01, 0x00, 0x01, 0x00, 0x00, 0x00, 0x40, 0x2c, 0x01, 0x00, 0x01, 0x00, 0x00, 0x00
        /*005c*/ 	.byte	0xa0, 0x54, 0x01, 0x00, 0x01, 0x00, 0x00, 0x00, 0xe0, 0x54, 0x01, 0x00, 0x01, 0x00, 0x00, 0x00
        /*006c*/ 	.byte	0x20, 0x55, 0x01, 0x00, 0x01, 0x00, 0x00, 0x00, 0x60, 0x55, 0x01, 0x00, 0x01, 0x00, 0x00, 0x00
        /*007c*/ 	.byte	0xa0, 0x55, 0x01, 0x00, 0x01, 0x00, 0x00, 0x00, 0xe0, 0x55, 0x01, 0x00


	//----- nvinfo : EIATTR_MERCURY_ISA_VERSION
	.align		4
.L_1890:
        /*0088*/ 	.byte	0x03, 0x5f
        /*008a*/ 	.short	0x0101


	//----- nvinfo : EIATTR_COOP_GROUP_MASK_REGIDS
	.align		4
        /*008c*/ 	.byte	0x04, 0x29
        /*008e*/ 	.short	(.L_1892 - .L_1891)


	//   ....[0]....
.L_1891:
        /*0090*/ 	.word	0xffffffff


	//   ....[1]....
        /*0094*/ 	.word	0xffffffff


	//   ....[2]....
        /*0098*/ 	.word	0xffffffff


	//   ....[3]....
        /*009c*/ 	.word	0xffffffff


	//   ....[4]....
        /*00a0*/ 	.word	0xffffffff


	//   ....[5]....
        /*00a4*/ 	.word	0xffffffff


	//   ....[6]....
        /*00a8*/ 	.word	0xffffffff


	//   ....[7]....
        /*00ac*/ 	.word	0xffffffff


	//   ....[8]....
        /*00b0*/ 	.word	0xffffffff


	//   ....[9]....
        /*00b4*/ 	.word	0xffffffff


	//   ....[10]....
        /*00b8*/ 	.word	0xffffffff


	//   ....[11]....
        /*00bc*/ 	.word	0xffffffff


	//   ....[12]....
        /*00c0*/ 	.word	0xffffffff


	//   ....[13]....
        /*00c4*/ 	.word	0xffffffff


	//   ....[14]....
        /*00c8*/ 	.word	0xffffffff


	//   ....[15]....
        /*00cc*/ 	.word	0xffffffff


	//   ....[16]....
        /*00d0*/ 	.word	0x05000006


	//   ....[17]....
        /*00d4*/ 	.word	0x05000006


	//   ....[18]....
        /*00d8*/ 	.word	0x05000006


	//   ....[19]....
        /*00dc*/ 	.word	0x05000006


	//----- nvinfo : EIATTR_COOP_GROUP_INSTR_OFFSETS
	.align		4
.L_1892:
        /*00e0*/ 	.byte	0x04, 0x28
        /*00e2*/ 	.short	(.L_1894 - .L_1893)


	//   ....[0]....
.L_1893:
        /*00e4*/ 	.word	0x00006c60


	//   ....[1]....
        /*00e8*/ 	.word	0x00006c80


	//   ....[2]....
        /*00ec*/ 	.word	0x00007380


	//   ....[3]....
        /*00f0*/ 	.word	0x000073e0


	//   ....[4]....
        /*00f4*/ 	.word	0x0000ce90


	//   ....[5]....
        /*00f8*/ 	.word	0x0000cf00


	//   ....[6]....
        /*00fc*/ 	.word	0x0000e0a0


	//   ....[7]....
        /*0100*/ 	.word	0x0000e0c0


	//   ....[8]....
        /*0104*/ 	.word	0x000145b0


	//   ....[9]....
        /*0108*/ 	.word	0x00014800


	//   ....[10]....
        /*010c*/ 	.word	0x00015d90


	//   ....[11]....
        /*0110*/ 	.word	0x00015de0


	//   ....[12]....
        /*0114*/ 	.word	0x00017be0


	//   ....[13]....
        /*0118*/ 	.word	0x00017bf0


	//   ....[14]....
        /*011c*/ 	.word	0x00017c20


	//   ....[15]....
        /*0120*/ 	.word	0x00017c30


	//   ....[16]....
        /*0124*/ 	.word	0x00018560


	//   ....[17]....
        /*0128*/ 	.word	0x000185e0


	//   ....[18]....
        /*012c*/ 	.word	0x00018650


	//   ....[19]....
        /*0130*/ 	.word	0x000186c0


	//----- nvinfo : EIATTR_VRC_CTA_INIT_COUNT
	.align		4
.L_1894:
        /*0134*/ 	.byte	0x02, 0x4a
	.zero		1
	.zero		1


	//----- nvinfo : EIATTR_EXIT_INSTR_OFFSETS
	.align		4
        /*0138*/ 	.byte	0x04, 0x1c
        /*013a*/ 	.short	(.L_1896 - .L_1895)


	//   ....[0]....
.L_1895:
        /*013c*/ 	.word	0x000000a0


	//----- nvinfo : EIATTR_CRS_STACK_SIZE
	.align		4
.L_1896:
        /*0140*/ 	.byte	0x04, 0x1e
        /*0142*/ 	.short	(.L_1898 - .L_1897)
.L_1897:
        /*0144*/ 	.word	0x00000000


	//----- nvinfo : EIATTR_CBANK_PARAM_SIZE
	.align		4
.L_1898:
        /*0148*/ 	.byte	0x03, 0x19
        /*014a*/ 	.short	0x01d0


	//----- nvinfo : EIATTR_PARAM_CBANK
	.align		4
        /*014c*/ 	.byte	0x04, 0x0a
        /*014e*/ 	.short	(.L_1900 - .L_1899)
	.align		4
.L_1899:
        /*0150*/ 	.word	index@(.nv.constant0._ZN5flash24flash_fwd_splitkv_kernelI23Flash_fwd_kernel_traitsILi32ELi64ELi256ELi4ELb0ELb0EN7cutlass6half_tE19Flash_kernel_traitsILi32ELi64ELi256ELi4ES3_EELb0ELb1ELb0ELb0ELb1ELb1ELb0ELb0EEEvNS_16Flash_fwd_paramsE)
        /*0154*/ 	.short	0x0380
        /*0156*/ 	.short	0x01d0


	//----- nvinfo : EIATTR_SW_WAR
	.align		4
.L_1900:
        /*0158*/ 	.byte	0x04, 0x36
        /*015a*/ 	.short	(.L_1902 - .L_1901)
.L_1901:
        /*015c*/ 	.word	0x00000008
.L_1902:


//--------------------- .nv.info._ZN5flash24flash_fwd_splitkv_kernelI23Flash_fwd_kernel_traitsILi32ELi64ELi256ELi4ELb0ELb0EN7cutlass6half_tE19Flash_kernel_traitsILi32ELi64ELi256ELi4ES3_EELb0ELb1ELb1ELb0ELb0ELb0ELb0ELb0EEEvNS_16Flash_fwd_paramsE --------------------------
	.section	.nv.info._ZN5flash24flash_fwd_splitkv_kernelI23Flash_fwd_kernel_traitsILi32ELi64ELi256ELi4ELb0ELb0EN7cutlass6half_tE19Flash_kernel_traitsILi32ELi64ELi256ELi4ES3_EELb0ELb1ELb1ELb0ELb0ELb0ELb0ELb0EEEvNS_16Flash_fwd_paramsE,"",@"SHT_CUDA_INFO"
	.sectionflags	@""
	.align	4


	//----- nvinfo : EIATTR_CUDA_API_VERSION
	.align		4
        /*0000*/ 	.byte	0x04, 0x37
        /*0002*/ 	.short	(.L_1904 - .L_1903)
.L_1903:
        /*0004*/ 	.word	0x00000082


	//----- nvinfo : EIATTR_KPARAM_INFO
	.align		4
.L_1904:
        /*0008*/ 	.byte	0x04, 0x17
        /*000a*/ 	.short	(.L_1906 - .L_1905)
.L_1905:
        /*000c*/ 	.word	0x00000000
        /*0010*/ 	.short	0x0000
        /*0012*/ 	.short	0x0000
        /*0014*/ 	.byte	0x00, 0xf0, 0x41, 0x07


	//----- nvinfo : EIATTR_SPARSE_MMA_MASK
	.align		4
.L_1906:
        /*0018*/ 	.byte	0x03, 0x50
        /*001a*/ 	.short	0x0000


	//----- nvinfo : EIATTR_MAXREG_COUNT
	.align		4
        /*001c*/ 	.byte	0x03, 0x1b
        /*001e*/ 	.short	0x00ff


	//----- nvinfo : EIATTR_NUM_BARRIERS
	.align		4
        /*0020*/ 	.byte	0x02, 0x4c
        /*0022*/ 	.byte	0x01
	.zero		1


	//----- nvinfo : EIATTR_ANNOTATIONS
	.align		4
        /*0024*/ 	.byte	0x04, 0x55
        /*0026*/ 	.short	(.L_1908 - .L_1907)


	//   ....[0]....
.L_1907:
        /*0028*/ 	.word	0x00000001
        /*002c*/ 	.byte	0x70, 0x4f, 0x01, 0x00, 0x01, 0x00, 0x00, 0x00, 0xa0, 0x4f, 0x01, 0x00, 0x01, 0x00, 0x00, 0x00
        /*003c*/ 	.byte	0xd0, 0x4f, 0x01, 0x00, 0x01, 0x00, 0x00, 0x00, 0x00, 0x50, 0x01, 0x00, 0x01, 0x00, 0x00, 0x00
        /*004c*/ 	.byte	0x30, 0x50, 0x01, 0x00, 0x01, 0x00, 0x00, 0x00, 0x60, 0x50, 0x01, 0x00, 0x01, 0x00, 0x00, 0x00
        /*005c*/ 	.byte	0x00, 0x89, 0x01, 0x00, 0x01, 0x00, 0x00, 0x00, 0x00, 0x8e, 0x01, 0x00, 0x01, 0x00, 0x00, 0x00
        /*006c*/ 	.byte	0x70, 0x8e, 0x01, 0x00, 0x01, 0x00, 0x00, 0x00, 0x10, 0x8f, 0x01, 0x00, 0x01, 0x00, 0x00, 0x00
        /*007c*/ 	.byte	0x80, 0x8f, 0x01, 0x00, 0x01, 0x00, 0x00, 0x00, 0x40, 0x90, 0x01, 0x00


	//----- nvinfo : EIATTR_MERCURY_ISA_VERSION
	.align		4
.L_1908:
        /*0088*/ 	.byte	0x03, 0x5f
        /*008a*/ 	.short	0x0101


	//----- nvinfo : EIATTR_COOP_GROUP_MASK_REGIDS
	.align		4
        /*008c*/ 	.byte	0x04, 0x29
        /*008e*/ 	.short	(.L_1910 - .L_1909)


	//   ....[0]....
.L_1909:
        /*0090*/ 	.word	0xffffffff


	//   ....[1]....
        /*0094*/ 	.word	0xffffffff


	//   ....[2]....
        /*0098*/ 	.word	0xffffffff


	//   ....[3]....
        /*009c*/ 	.word	0xffffffff


	//   ....[4]....
        /*00a0*/ 	.word	0xffffffff


	//   ....[5]....
        /*00a4*/ 	.word	0xffffffff


	//   ....[6]....
        /*00a8*/ 	.word	0xffffffff


	//   ....[7]....
        /*00ac*/ 	.word	0xffffffff


	//   ....[8]....
        /*00b0*/ 	.word	0xffffffff


	//   ....[9]....
        /*00b4*/ 	.word	0xffffffff


	//   ....[10]....
        /*00b8*/ 	.word	0xffffffff


	//   ....[11]....
        /*00bc*/ 	.word	0xffffffff


	//   ....[12]....
        /*00c0*/ 	.word	0xffffffff


	//   ....[13]....
        /*00c4*/ 	.word	0xffffffff


	//   ....[14]....
        /*00c8*/ 	.word	0xffffffff


	//   ....[15]....
        /*00cc*/ 	.word	0xffffffff


	//   ....[16]....
        /*00d0*/ 	.word	0x05000006


	//   ....[17]....
        /*00d4*/ 	.word	0x05000006


	//   ....[18]....
        /*00d8*/ 	.word	0x05000006


	//   ....[19]....
        /*00dc*/ 	.word	0x05000006


	//----- nvinfo : EIATTR_COOP_GROUP_INSTR_OFFSETS
	.align		4
.L_1910:
        /*00e0*/ 	.byte	0x04, 0x28
        /*00e2*/ 	.short	(.L_1912 - .L_1911)


	//   ....[0]....
.L_1911:
        /*00e4*/ 	.word	0x000088d0


	//   ....[1]....
        /*00e8*/ 	.word	0x00008900


	//   ....[2]....
        /*00ec*/ 	.word	0x00008b20


	//   ....[3]....
        /*00f0*/ 	.word	0x00008bb0


	//   ....[4]....
        /*00f4*/ 	.word	0x00010d00


	//   ....[5]....
        /*00f8*/ 	.word	0x00010d20


	//   ....[6]....
        /*00fc*/ 	.word	0x00010f40


	//   ....[7]....
        /*0100*/ 	.word	0x00010f60


	//   ....[8]....
        /*0104*/ 	.word	0x0001a4c0


	//   ....[9]....
        /*0108*/ 	.word	0x0001a520


	//   ....[10]....
        /*010c*/ 	.word	0x0001a540


	//   ....[11]....
        /*0110*/ 	.word	0x0001a560


	//   ....[12]....
        /*0114*/ 	.word	0x0001ca40


	//   ....[13]....
        /*0118*/ 	.word	0x0001ca50


	//   ....[14]....
        /*011c*/ 	.word	0x0001ca80


	//   ....[15]....
        /*0120*/ 	.word	0x0001ca90


	//   ....[16]....
        /*0124*/ 	.word	0x0001d3d0


	//   ....[17]....
        /*0128*/ 	.word	0x0001d440


	//   ....[18]....
        /*012c*/ 	.word	0x0001d4a0


	//   ....[19]....
        /*0130*/ 	.word	0x0001d510


	//----- nvinfo : EIATTR_VRC_CTA_INIT_COUNT
	.align		4
.L_1912:
        /*0134*/ 	.byte	0x02, 0x4a
	.zero		1
	.zero		1


	//----- nvinfo : EIATTR_EXIT_INSTR_OFFSETS
	.align		4
        /*0138*/ 	.byte	0x04, 0x1c
        /*013a*/ 	.short	(.L_1914 - .L_1913)


	//   ....[0]....
.L_1913:
        /*013c*/ 	.word	0x000000a0


	//----- nvinfo : EIATTR_CRS_STACK_SIZE
	.align		4
.L_1914:
        /*0140*/ 	.byte	0x04, 0x1e
        /*0142*/ 	.short	(.L_1916 - .L_1915)
.L_1915:
        /*0144*/ 	.word	0x00000000


	//----- nvinfo : EIATTR_CBANK_PARAM_SIZE
	.align		4
.L_1916:
        /*0148*/ 	.byte	0x03, 0x19
        /*014a*/ 	.short	0x01d0


	//----- nvinfo : EIATTR_PARAM_CBANK
	.align		4
        /*014c*/ 	.byte	0x04, 0x0a
        /*014e*/ 	.short	(.L_1918 - .L_1917)
	.align		4
.L_1917:
        /*0150*/ 	.word	index@(.nv.constant0._ZN5flash24flash_fwd_splitkv_kernelI23Flash_fwd_kernel_traitsILi32ELi64ELi256ELi4ELb0ELb0EN7cutlass6half_tE19Flash_kernel_traitsILi32ELi64ELi256ELi4ES3_EELb0ELb1ELb1ELb0ELb0ELb0ELb0ELb0EEEvNS_16Flash_fwd_paramsE)
        /*0154*/ 	.short	0x0380
        /*0156*/ 	.short	0x01d0


	//----- nvinfo : EIATTR_SW_WAR
	.align		4
.L_1918:
        /*0158*/ 	.byte	0x04, 0x36
        /*015a*/ 	.short	(.L_1920 - .L_1919)
.L_1919:
        /*015c*/ 	.word	0x00000008
.L_1920:


//--------------------- .nv.info._ZN5flash24flash_fwd_splitkv_kernelI23Flash_fwd_kernel_traitsILi32ELi64ELi256ELi4ELb0ELb0EN7cutlass6half_tE19Flash_kernel_traitsILi32ELi64ELi256ELi4ES3_EELb0ELb1ELb1ELb0ELb0ELb1ELb0ELb0EEEvNS_16Flash_fwd_paramsE --------------------------
	.section	.nv.info._ZN5flash24flash_fwd_splitkv_kernelI23Flash_fwd_kernel_traitsILi32ELi64ELi256ELi4ELb0ELb0EN7cutlass6half_tE19Flash_kernel_traitsILi32ELi64ELi256ELi4ES3_EELb0ELb1ELb1ELb0ELb0ELb1ELb0ELb0EEEvNS_16Flash_fwd_paramsE,"",@"SHT_CUDA_INFO"
	.sectionflags	@""
	.align	4


	//----- nvinfo : EIATTR_CUDA_API_VERSION
	.align		4
        /*0000*/ 	.byte	0x04, 0x37
        /*0002*/ 	.short	(.L_1922 - .L_1921)
.L_1921:
        /*0004*/ 	.word	0x00000082


	//----- nvinfo : EIATTR_KPARAM_INFO
	.align		4
.L_1922:
        /*0008*/ 	.byte	0x04, 0x17
        /*000a*/ 	.short	(.L_1924 - .L_1923)
.L_1923:
        /*000c*/ 	.word	0x00000000
        /*0010*/ 	.short	0x0000
        /*0012*/ 	.short	0x0000
        /*0014*/ 	.byte	0x00, 0xf0, 0x41, 0x07


	//----- nvinfo : EIATTR_SPARSE_MMA_MASK
	.align		4
.L_1924:
        /*0018*/ 	.byte	0x03, 0x50
        /*001a*/ 	.short	0x0000


	//----- nvinfo : EIATTR_MAXREG_COUNT
	.align		4
        /*001c*/ 	.byte	0x03, 0x1b
        /*001e*/ 	.short	0x00ff


	//----- nvinfo : EIATTR_NUM_BARRIERS
	.align		4
        /*0020*/ 	.byte	0x02, 0x4c
        /*0022*/ 	.byte	0x01
	.zero		1


	//----- nvinfo : EIATTR_MERCURY_ISA_VERSION
	.align		4
        /*0024*/ 	.byte	0x03, 0x5f
        /*0026*/ 	.short	0x0101


	//----- nvinfo : EIATTR_COOP_GROUP_MASK_REGIDS
	.align		4
        /*0028*/ 	.byte	0x04, 0x29
        /*002a*/ 	.short	(.L_1926 - .L_1925)


	//   ....[0]....
.L_1925:
        /*002c*/ 	.word	0xffffffff


	//   ....[1]....
        /*0030*/ 	.word	0xffffffff


	//   ....[2]....
        /*0034*/ 	.word	0xffffffff


	//   ....[3]....
        /*0038*/ 	.word	0xffffffff


	//   ....[4]....
        /*003c*/ 	.word	0xffffffff


	//   ....[5]....
        /*0040*/ 	.word	0xffffffff


	//   ....[6]....
        /*0044*/ 	.word	0xffffffff


	//   ....[7]....
        /*0048*/ 	.word	0xffffffff


	//   ....[8]....
        /*004c*/ 	.word	0xffffffff


	//   ....[9]....
        /*0050*/ 	.word	0xffffffff


	//   ....[10]....
        /*0054*/ 	.word	0xffffffff


	//   ....[11]....
        /*0058*/ 	.word	0xffffffff


	//   ....[12]....
        /*005c*/ 	.word	0xffffffff


	//   ....[13]....
        /*0060*/ 	.word	0xffffffff


	//   ....[14]....
        /*0064*/ 	.word	0xffffffff


	//   ....[15]....
        /*0068*/ 	.word	0xffffffff


	//   ....[16]....
        /*006c*/ 	.word	0x05000006


	//   ....[17]....
        /*0070*/ 	.word	0x05000006


	//   ....[18]....
        /*0074*/ 	.word	0x05000006


	//   ....[19]....
        /*0078*/ 	.word	0x05000006


	//----- nvinfo : EIATTR_COOP_GROUP_INSTR_OFFSETS
	.align		4
.L_1926:
        /*007c*/ 	.byte	0x04, 0x28
        /*007e*/ 	.short	(.L_1928 - .L_1927)


	//   ....[0]....
.L_1927:
        /*0080*/ 	.word	0x00009a20


	//   ....[1]....
        /*0084*/ 	.word	0x00009a40


	//   ....[2]....
        /*0088*/ 	.word	0x0000a150


	//   ....[3]....
        /*008c*/ 	.word	0x0000a1b0


	//   ....[4]....
        /*0090*/ 	.word	0x00012f20


	//   ....[5]....
        /*0094*/ 	.word	0x00012f40


	//   ....[6]....
        /*0098*/ 	.word	0x00013790


	//   ....[7]....
        /*009c*/ 	.word	0x000137f0


	//   ....[8]....
        /*00a0*/ 	.word	0x0001d220


	//   ....[9]....
        /*00a4*/ 	.word	0x0001d250


	//   ....[10]....
        /*00a8*/ 	.word	0x0001d280


	//   ....[11]....
        /*00ac*/ 	.word	0x0001d290


	//   ....[12]....
        /*00b0*/ 	.word	0x0001f790


	//   ....[13]....
        /*00b4*/ 	.word	0x0001f7a0


	//   ....[14]....
        /*00b8*/ 	.word	0x0001f7d0


	//   ....[15]....
        /*00bc*/ 	.word	0x0001f7e0


	//   ....[16]....
        /*00c0*/ 	.word	0x00020140


	//   ....[17]....
        /*00c4*/ 	.word	0x000201c0


	//   ....[18]....
        /*00c8*/ 	.word	0x00020240


	//   ....[19]....
        /*00cc*/ 	.word	0x000202b0


	//----- nvinfo : EIATTR_VRC_CTA_INIT_COUNT
	.align		4
.L_1928:
        /*00d0*/ 	.byte	0x02, 0x4a
	.zero		1
	.zero		1


	//----- nvinfo : EIATTR_EXIT_INSTR_OFFSETS
	.align		4
        /*00d4*/ 	.byte	0x04, 0x1c
        /*00d6*/ 	.short	(.L_1930 - .L_1929)


	//   ....[0]....
.L_1929:
        /*00d8*/ 	.word	0x00000090


	//----- nvinfo : EIATTR_CRS_STACK_SIZE
	.align		4
.L_1930:
        /*00dc*/ 	.byte	0x04, 0x1e
        /*00de*/ 	.short	(.L_1932 - .L_1931)
.L_1931:
        /*00e0*/ 	.word	0x00000000


	//----- nvinfo : EIATTR_CBANK_PARAM_SIZE
	.align		4
.L_1932:
        /*00e4*/ 	.byte	0x03, 0x19
        /*00e6*/ 	.short	0x01d0


	//----- nvinfo : EIATTR_PARAM_CBANK
	.align		4
        /*00e8*/ 	.byte	0x04, 0x0a
        /*00ea*/ 	.short	(.L_1934 - .L_1933)
	.align		4
.L_1933:
        /*00ec*/ 	.word	index@(.nv.constant0._ZN5flash24flash_fwd_splitkv_kernelI23Flash_fwd_kernel_traitsILi32ELi64ELi256ELi4ELb0ELb0EN7cutlass6half_tE19Flash_kernel_traitsILi32ELi64ELi256ELi4ES3_EELb0ELb1ELb1ELb0ELb0ELb1ELb0ELb0EEEvNS_16Flash_fwd_paramsE)
        /*00f0*/ 	.short	0x0380
        /*00f2*/ 	.short	0x01d0


	//----- nvinfo : EIATTR_SW_WAR
	.align		4
.L_1934:
        /*00f4*/ 	.byte	0x04, 0x36
        /*00f6*/ 	.short	(.L_1936 - .L_1935)
.L_1935:
        /*00f8*/ 	.word	0x00000008
.L_1936:


//--------------------- .nv.info._ZN5flash24flash_fwd_splitkv_kernelI23Flash_fwd_kernel_traitsILi32ELi64ELi256ELi4ELb0ELb0EN7cutlass6half_tE19Flash_kernel_traitsILi32ELi64ELi256ELi4ES3_EELb0ELb1ELb0ELb0ELb1ELb0ELb0ELb1EEEvNS_16Flash_fwd_paramsE --------------------------
	.section	.nv.info._ZN5flash24flash_fwd_splitkv_kernelI23Flash_fwd_kernel_traitsILi32ELi64ELi256ELi4ELb0ELb0EN7cutlass6half_tE19Flash_kernel_traitsILi32ELi64ELi256ELi4ES3_EELb0ELb1ELb0ELb0ELb1ELb0ELb0ELb1EEEvNS_16Flash_fwd_paramsE,"",@"SHT_CUDA_INFO"
	.sectionflags	@""
	.align	4


	//----- nvinfo : EIATTR_CUDA_API_VERSION
	.align		4
        /*0000*/ 	.byte	0x04, 0x37
        /*0002*/ 	.short	(.L_1938 - .L_1937)
.L_1937:
        /*0004*/ 	.word	0x00000082


	//----- nvinfo : EIATTR_KPARAM_INFO
	.align		4
.L_1938:
        /*0008*/ 	.byte	0x04, 0x17
        /*000a*/ 	.short	(.L_1940 - .L_1939)
.L_1939:
        /*000c*/ 	.word	0x00000000
        /*0010*/ 	.short	0x0000
        /*0012*/ 	.short	0x0000
        /*0014*/ 	.byte	0x00, 0xf0, 0x41, 0x07


	//----- nvinfo : EIATTR_SPARSE_MMA_MASK
	.align		4
.L_1940:
        /*0018*/ 	.byte	0x03, 0x50
        /*001a*/ 	.short	0x0000


	//----- nvinfo : EIATTR_MAXREG_COUNT
	.align		4
        /*001c*/ 	.byte	0x03, 0x1b
        /*001e*/ 	.short	0x00ff


	//----- nvinfo : EIATTR_NUM_BARRIERS
	.align		4
        /*0020*/ 	.byte	0x02, 0x4c
        /*0022*/ 	.byte	0x01
	.zero		1


	//----- nvinfo : EIATTR_MERCURY_ISA_VERSION
	.align		4
        /*0024*/ 	.byte	0x03, 0x5f
        /*0026*/ 	.short	0x0101


	//----- nvinfo : EIATTR_COOP_GROUP_MASK_REGIDS
	.align		4
        /*0028*/ 	.byte	0x04, 0x29
        /*002a*/ 	.short	(.L_1942 - .L_1941)


	//   ....[0]....
.L_1941:
        /*002c*/ 	.word	0xffffffff


	//   ....[1]....
        /*0030*/ 	.word	0xffffffff


	//   ....[2]....
        /*0034*/ 	.word	0xffffffff


	//   ....[3]....
        /*0038*/ 	.word	0xffffffff


	//   ....[4]....
        /*003c*/ 	.word	0xffffffff


	//   ....[5]....
        /*0040*/ 	.word	0xffffffff


	//   ....[6]....
        /*0044*/ 	.word	0xffffffff


	//   ....[7]....
        /*0048*/ 	.word	0xffffffff


	//   ....[8]....
        /*004c*/ 	.word	0xffffffff


	//   ....[9]....
        /*0050*/ 	.word	0xffffffff


	//   ....[10]....
        /*0054*/ 	.word	0xffffffff


	//   ....[11]....
        /*0058*/ 	.word	0xffffffff


	//   ....[12]....
        /*005c*/ 	.word	0xffffffff


	//   ....[13]....
        /*0060*/ 	.word	0xffffffff


	//   ....[14]....
        /*0064*/ 	.word	0xffffffff


	//   ....[15]....
        /*0068*/ 	.word	0xffffffff


	//   ....[16]....
        /*006c*/ 	.word	0x05000005


	//   ....[17]....
        /*0070*/ 	.word	0x05000005


	//   ....[18]....
        /*0074*/ 	.word	0x05000005


	//   ....[19]....
        /*0078*/ 	.word	0x05000005


	//----- nvinfo : EIATTR_COOP_GROUP_INSTR_OFFSETS
	.align		4
.L_1942:
        /*007c*/ 	.byte	0x04, 0x28
        /*007e*/ 	.short	(.L_1944 - .L_1943)


	//   ....[0]....
.L_1943:
        /*0080*/ 	.word	0x0000da20


	//   ....[1]....
        /*0084*/ 	.word	0x0000da40


	//   ....[2]....
        /*0088*/ 	.word	0x0000ddd0


	//   ....[3]....
        /*008c*/ 	.word	0x0000dfb0


	//   ....[4]....
        /*0090*/ 	.word	0x00012b20


	//   ....[5]....
        /*0094*/ 	.word	0x00012ce0


	//   ....[6]....
        /*0098*/ 	.word	0x00013d90


	//   ....[7]....
        /*009c*/ 	.word	0x00013db0


	//   ....[8]....
        /*00a0*/ 	.word	0x0001a470


	//   ....[9]....
        /*00a4*/ 	.word	0x0001a4a0


	//   ....[10]....
        /*00a8*/ 	.word	0x0001a4d0


	//   ....[11]....
        /*00ac*/ 	.word	0x0001a4e0


	//   ....[12]....
        /*00b0*/ 	.word	0x0001c9c0


	//   ....[13]....
        /*00b4*/ 	.word	0x0001c9d0


	//   ....[14]....
        /*00b8*/ 	.word	0x0001ca00


	//   ....[15]....
        /*00bc*/ 	.word	0x0001ca10


	//   ....[16]....
        /*00c0*/ 	.word	0x0001d3e0


	//   ....[17]....
        /*00c4*/ 	.word	0x0001d450


	//   ....[18]....
        /*00c8*/ 	.word	0x0001d4b0


	//   ....[19]....
        /*00cc*/ 	.word	0x0001d520


	//----- nvinfo : EIATTR_VRC_CTA_INIT_COUNT
	.align		4
.L_1944:
        /*00d0*/ 	.byte	0x02, 0x4a
	.zero		1
	.zero		1


	//----- nvinfo : EIATTR_EXIT_INSTR_OFFSETS
	.align		4
        /*00d4*/ 	.byte	0x04, 0x1c
        /*00d6*/ 	.short	(.L_1946 - .L_1945)


	//   ....[0]....
.L_1945:
        /*00d8*/ 	.word	0x00000090


	//----- nvinfo : EIATTR_CRS_STACK_SIZE
	.align		4
.L_1946:
        /*00dc*/ 	.byte	0x04, 0x1e
        /*00de*/ 	.short	(.L_1948 - .L_1947)
.L_1947:
        /*00e0*/ 	.word	0x00000000


	//----- nvinfo : EIATTR_CBANK_PARAM_SIZE
	.align		4
.L_1948:
        /*00e4*/ 	.byte	0x03, 0x19
        /*00e6*/ 	.short	0x01d0


	//----- nvinfo : EIATTR_PARAM_CBANK
	.align		4
        /*00e8*/ 	.byte	0x04, 0x0a
        /*00ea*/ 	.short	(.L_1950 - .L_1949)
	.align		4
.L_1949:
        /*00ec*/ 	.word	index@(.nv.constant0._ZN5flash24flash_fwd_splitkv_kernelI23Flash_fwd_kernel_traitsILi32ELi64ELi256ELi4ELb0ELb0EN7cutlass6half_tE19Flash_kernel_traitsILi32ELi64ELi256ELi4ES3_EELb0ELb1ELb0ELb0ELb1ELb0ELb0ELb1EEEvNS_16Flash_fwd_paramsE)
        /*00f0*/ 	.short	0x0380
        /*00f2*/ 	.short	0x01d0


	//----- nvinfo : EIATTR_SW_WAR
	.align		4
.L_1950:
        /*00f4*/ 	.byte	0x04, 0x36
        /*00f6*/ 	.short	(.L_1952 - .L_1951)
.L_1951:
        /*00f8*/ 	.word	0x00000008
.L_1952:


//--------------------- .nv.info._ZN5flash24flash_fwd_splitkv_kernelI23Flash_fwd_kernel_traitsILi32ELi64ELi256ELi4ELb0ELb0EN7cutlass6half_tE19Flash_kernel_traitsILi32ELi64ELi256ELi4ES3_EELb0ELb1ELb0ELb0ELb1ELb1ELb0ELb1EEEvNS_16Flash_fwd_paramsE --------------------------
	.section	.nv.info._ZN5flash24flash_fwd_splitkv_kernelI23Flash_fwd_kernel_traitsILi32ELi64ELi256ELi4ELb0ELb0EN7cutlass6half_tE19Flash_kernel_traitsILi32ELi64ELi256ELi4ES3_EELb0ELb1ELb0ELb0ELb1ELb1ELb0ELb1EEEvNS_16Flash_fwd_paramsE,"",@"SHT_CUDA_INFO"
	.sectionflags	@""
	.align	4


	//----- nvinfo : EIATTR_CUDA_API_VERSION
	.align		4
        /*0000*/ 	.byte	0x04, 0x37
        /*0002*/ 	.short	(.L_1954 - .L_1953)
.L_1953:
        /*0004*/ 	.word	0x00000082


	//----- nvinfo : EIATTR_KPARAM_INFO
	.align		4
.L_1954:
        /*0008*/ 	.byte	0x04, 0x17
        /*000a*/ 	.short	(.L_1956 - .L_1955)
.L_1955:
        /*000c*/ 	.word	0x00000000
        /*0010*/ 	.short	0x0000
        /*0012*/ 	.short	0x0000
        /*0014*/ 	.byte	0x00, 0xf0, 0x41, 0x07


	//----- nvinfo : EIATTR_SPARSE_MMA_MASK
	.align		4
.L_1956:
        /*0018*/ 	.byte	0x03, 0x50
        /*001a*/ 	.short	0x0000


	//----- nvinfo : EIATTR_MAXREG_COUNT
	.align		4
        /*001c*/ 	.byte	0x03, 0x1b
        /*001e*/ 	.short	0x00ff


	//----- nvinfo : EIATTR_NUM_BARRIERS
	.align		4
        /*0020*/ 	.byte	0x02, 0x4c
        /*0022*/ 	.byte	0x01
	.zero		1


	//----- nvinfo : EIATTR_MERCURY_ISA_VERSION
	.align		4
        /*0024*/ 	.byte	0x03, 0x5f
        /*0026*/ 	.short	0x0101


	//----- nvinfo : EIATTR_COOP_GROUP_MASK_REGIDS
	.align		4
        /*0028*/ 	.byte	0x04, 0x29
        /*002a*/ 	.short	(.L_1958 - .L_1957)


	//   ....[0]....
.L_1957:
        /*002c*/ 	.word	0xffffffff


	//   ....[1]....
        /*0030*/ 	.word	0xffffffff


	//   ....[2]....
        /*0034*/ 	.word	0xffffffff


	//   ....[3]....
        /*0038*/ 	.word	0xffffffff


	//   ....[4]....
        /*003c*/ 	.word	0xffffffff


	//   ....[5]....
        /*0040*/ 	.word	0xffffffff


	//   ....[6]....
        /*0044*/ 	.word	0xffffffff


	//   ....[7]....
        /*0048*/ 	.word	0xffffffff


	//   ....[8]....
        /*004c*/ 	.word	0xffffffff


	//   ....[9]....
        /*0050*/ 	.word	0xffffffff


	//   ....[10]....
        /*0054*/ 	.word	0xffffffff


	//   ....[11]....
        /*0058*/ 	.word	0xffffffff


	//   ....[12]....
        /*005c*/ 	.word	0xffffffff


	//   ....[13]....
        /*0060*/ 	.word	0xffffffff


	//   ....[14]....
        /*0064*/ 	.word	0xffffffff


	//   ....[15]....
        /*0068*/ 	.word	0xffffffff


	//   ....[16]....
        /*006c*/ 	.word	0x05000005


	//   ....[17]....
        /*0070*/ 	.word	0x05000005


	//   ....[18]....
        /*0074*/ 	.word	0x05000005


	//   ....[19]....
        /*0078*/ 	.word	0x05000005


	//----- nvinfo : EIATTR_COOP_GROUP_INSTR_OFFSETS
	.align		4
.L_1958:
        /*007c*/ 	.byte	0x04, 0x28
        /*007e*/ 	.short	(.L_1960 - .L_1959)


	//   ....[0]....
.L_1959:
        /*0080*/ 	.word	0x0000f160


	//   ....[1]....
        /*0084*/ 	.word	0x0000f180


	//   ....[2]....
        /*0088*/ 	.word	0x0000f8b0


	//   ....[3]....
        /*008c*/ 	.word	0x0000f910


	//   ....[4]....
        /*0090*/ 	.word	0x00015350


	//   ....[5]....
        /*0094*/ 	.word	0x00015440


	//   ....[6]....
        /*0098*/ 	.word	0x000165b0


	//   ....[7]....
        /*009c*/ 	.word	0x000165f0


	//   ....[8]....
        /*00a0*/ 	.word	0x0001dbd0


	//   ....[9]....
        /*00a4*/ 	.word	0x0001dc70


	//   ....[10]....
        /*00a8*/ 	.word	0x0001e160


	//   ....[11]....
        /*00ac*/ 	.word	0x0001e1f0


	//   ....[12]....
        /*00b0*/ 	.word	0x00020240


	//   ....[13]....
        /*00b4*/ 	.word	0x00020250


	//   ....[14]....
        /*00b8*/ 	.word	0x00020280


	//   ....[15]....
        /*00bc*/ 	.word	0x00020290


	//   ....[16]....
        /*00c0*/ 	.word	0x00020c80


	//   ....[17]....
        /*00c4*/ 	.word	0x00020d00


	//   ....[18]....
        /*00c8*/ 	.word	0x00020d70


	//   ....[19]....
        /*00cc*/ 	.word	0x00020de0


	//----- nvinfo : EIATTR_VRC_CTA_INIT_COUNT
	.align		4
.L_1960:
        /*00d0*/ 	.byte	0x02, 0x4a
	.zero		1
	.zero		1


	//----- nvinfo : EIATTR_EXIT_INSTR_OFFSETS
	.align		4
        /*00d4*/ 	.byte	0x04, 0x1c
        /*00d6*/ 	.short	(.L_1962 - .L_1961)


	//   ....[0]....
.L_1961:
        /*00d8*/ 	.word	0x00000090


	//----- nvinfo : EIATTR_CRS_STACK_SIZE
	.align		4
.L_1962:
        /*00dc*/ 	.byte	0x04, 0x1e
        /*00de*/ 	.short	(.L_1964 - .L_1963)
.L_1963:
        /*00e0*/ 	.word	0x00000000


	//----- nvinfo : EIATTR_CBANK_PARAM_SIZE
	.align		4
.L_1964:
        /*00e4*/ 	.byte	0x03, 0x19
        /*00e6*/ 	.short	0x01d0


	//----- nvinfo : EIATTR_PARAM_CBANK
	.align		4
        /*00e8*/ 	.byte	0x04, 0x0a
        /*00ea*/ 	.short	(.L_1966 - .L_1965)
	.align		4
.L_1965:
        /*00ec*/ 	.word	index@(.nv.constant0._ZN5flash24flash_fwd_splitkv_kernelI23Flash_fwd_kernel_traitsILi32ELi64ELi256ELi4ELb0ELb0EN7cutlass6half_tE19Flash_kernel_traitsILi32ELi64ELi256ELi4ES3_EELb0ELb1ELb0ELb0ELb1ELb1ELb0ELb1EEEvNS_16Flash_fwd_paramsE)
        /*00f0*/ 	.short	0x0380
        /*00f2*/ 	.short	0x01d0


	//----- nvinfo : EIATTR_SW_WAR
	.align		4
.L_1966:
        /*00f4*/ 	.byte	0x04, 0x36
        /*00f6*/ 	.short	(.L_1968 - .L_1967)
.L_1967:
        /*00f8*/ 	.word	0x00000008
.L_1968:


//--------------------- .nv.info._ZN5flash24flash_fwd_splitkv_kernelI23Flash_fwd_kernel_traitsILi32ELi64ELi256ELi4ELb0ELb0EN7cutlass6half_tE19Flash_kernel_traitsILi32ELi64ELi256ELi4ES3_EELb0ELb1ELb1ELb0ELb0ELb0ELb0ELb1EEEvNS_16Flash_fwd_paramsE --------------------------
	.section	.nv.info._ZN5flash24flash_fwd_splitkv_kernelI23Flash_fwd_kernel_traitsILi32ELi64ELi256ELi4ELb0ELb0EN7cutlass6half_tE19Flash_kernel_traitsILi32ELi64ELi256ELi4ES3_EELb0ELb1ELb1ELb0ELb0ELb0ELb0ELb1EEEvNS_16Flash_fwd_paramsE,"",@"SHT_CUDA_INFO"
	.sectionflags	@""
	.align	4


	//----- nvinfo : EIATTR_CUDA_API_VERSION
	.align		4
        /*0000*/ 	.byte	0x04, 0x37
        /*0002*/ 	.short	(.L_1970 - .L_1969)
.L_1969:
        /*0004*/ 	.word	0x00000082


	//----- nvinfo : EIATTR_KPARAM_INFO
	.align		4
.L_1970:
        /*0008*/ 	.byte	0x04, 0x17
        /*000a*/ 	.short	(.L_1972 - .L_1971)
.L_1971:
        /*000c*/ 	.word	0x00000000
        /*0010*/ 	.short	0x0000
        /*0012*/ 	.short	0x0000
        /*0014*/ 	.byte	0x00, 0xf0, 0x41, 0x07


	//----- nvinfo : EIATTR_SPARSE_MMA_MASK
	.align		4
.L_1972:
        /*0018*/ 	.byte	0x03, 0x50
        /*001a*/ 	.short	0x0000


	//----- nvinfo : EIATTR_MAXREG_COUNT
	.align		4
        /*001c*/ 	.byte	0x03, 0x1b
        /*001e*/ 	.short	0x00ff


	//----- nvinfo : EIATTR_NUM_BARRIERS
	.align		4
        /*0020*/ 	.byte	0x02, 0x4c
        /*0022*/ 	.byte	0x01
	.zero		1


	//----- nvinfo : EIATTR_MERCURY_ISA_VERSION
	.align		4
        /*0024*/ 	.byte	0x03, 0x5f
        /*0026*/ 	.short	0x0101


	//----- nvinfo : EIATTR_COOP_GROUP_MASK_REGIDS
	.align		4
        /*0028*/ 	.byte	0x04, 0x29
        /*002a*/ 	.short	(.L_1974 - .L_1973)


	//   ....[0]....
.L_1973:
        /*002c*/ 	.word	0xffffffff


	//   ....[1]....
        /*0030*/ 	.word	0xffffffff


	//   ....[2]....
        /*0034*/ 	.word	0xffffffff


	//   ....[3]....
        /*0038*/ 	.word	0xffffffff


	//   ....[4]....
        /*003c*/ 	.word	0xffffffff


	//   ....[5]....
        /*0040*/ 	.word	0xffffffff


	//   ....[6]....
        /*0044*/ 	.word	0xffffffff


	//   ....[7]....
        /*0048*/ 	.word	0xffffffff


	//   ....[8]....
        /*004c*/ 	.word	0xffffffff


	//   ....[9]....
        /*0050*/ 	.word	0xffffffff


	//   ....[10]....
        /*0054*/ 	.word	0xffffffff


	//   ....[11]....
        /*0058*/ 	.word	0xffffffff


	//   ....[12]....
        /*005c*/ 	.word	0xffffffff


	//   ....[13]....
        /*0060*/ 	.word	0xffffffff


	//   ....[14]....
        /*0064*/ 	.word	0xffffffff


	//   ....[15]....
        /*0068*/ 	.word	0xffffffff


	//   ....[16]....
        /*006c*/ 	.word	0x05000005


	//   ....[17]....
        /*0070*/ 	.word	0x05000005


	//   ....[18]....
        /*0074*/ 	.word	0x05000005


	//   ....[19]....
        /*0078*/ 	.word	0x05000005


	//----- nvinfo : EIATTR_COOP_GROUP_INSTR_OFFSETS
	.align		4
.L_1974:
        /*007c*/ 	.byte	0x04, 0x28
        /*007e*/ 	.short	(.L_1976 - .L_1975)


	//   ....[0]....
.L_1975:
        /*0080*/ 	.word	0x00010840


	//   ....[1]....
        /*0084*/ 	.word	0x00010860


	//   ....[2]....
        /*0088*/ 	.word	0x00010f80


	//   ....[3]....
        /*008c*/ 	.word	0x00010fe0


	//   ....[4]....
        /*0090*/ 	.word	0x00018b70


	//   ....[5]....
        /*0094*/ 	.word	0x00018b90


	//   ....[6]....
        /*0098*/ 	.word	0x000193a0


	//   ....[7]....
        /*009c*/ 	.word	0x00019400


	//   ....[8]....
        /*00a0*/ 	.word	0x000216b0


	//   ....[9]....
        /*00a4*/ 	.word	0x00021740


	//   ....[10]....
        /*00a8*/ 	.word	0x00021850


	//   ....[11]....
        /*00ac*/ 	.word	0x00021c70


	//   ....[12]....
        /*00b0*/ 	.word	0x00023d20


	//   ....[13]....
        /*00b4*/ 	.word	0x00023d30


	//   ....[14]....
        /*00b8*/ 	.word	0x00023d60


	//   ....[15]....
        /*00bc*/ 	.word	0x00023d70


	//   ....[16]....
        /*00c0*/ 	.word	0x000247a0


	//   ....[17]....
        /*00c4*/ 	.word	0x00024820


	//   ....[18]....
        /*00c8*/ 	.word	0x000248a0


	//   ....[19]....
        /*00cc*/ 	.word	0x00024910


	//----- nvinfo : EIATTR_VRC_CTA_INIT_COUNT
	.align		4
.L_1976:
        /*00d0*/ 	.byte	0x02, 0x4a
	.zero		1
	.zero		1


	//----- nvinfo : EIATTR_EXIT_INSTR_OFFSETS
	.align		4
        /*00d4*/ 	.byte	0x04, 0x1c
        /*00d6*/ 	.short	(.L_1978 - .L_1977)


	//   ....[0]....
.L_1977:
        /*00d8*/ 	.word	0x00000090


	//----- nvinfo : EIATTR_CRS_STACK_SIZE
	.align		4
.L_1978:
        /*00dc*/ 	.byte	0x04, 0x1e
        /*00de*/ 	.short	(.L_1980 - .L_1979)
.L_1979:
        /*00e0*/ 	.word	0x00000000


	//----- nvinfo : EIATTR_CBANK_PARAM_SIZE
	.align		4
.L_1980:
        /*00e4*/ 	.byte	0x03, 0x19
        /*00e6*/ 	.short	0x01d0


	//----- nvinfo : EIATTR_PARAM_CBANK
	.align		4
        /*00e8*/ 	.byte	0x04, 0x0a
        /*00ea*/ 	.short	(.L_1982 - .L_1981)
	.align		4
.L_1981:
        /*00ec*/ 	.word	index@(.nv.constant0._ZN5flash24flash_fwd_splitkv_kernelI23Flash_fwd_kernel_traitsILi32ELi64ELi256ELi4ELb0ELb0EN7cutlass6half_tE19Flash_kernel_traitsILi32ELi64ELi256ELi4ES3_EELb0ELb1ELb1ELb0ELb0ELb0ELb0ELb1EEEvNS_16Flash_fwd_paramsE)
        /*00f0*/ 	.short	0x0380
        /*00f2*/ 	.short	0x01d0


	//----- nvinfo : EIATTR_SW_WAR
	.align		4
.L_1982:
        /*00f4*/ 	.byte	0x04, 0x36
        /*00f6*/ 	.short	(.L_1984 - .L_1983)
.L_1983:
        /*00f8*/ 	.word	0x00000008
.L_1984:


//--------------------- .nv.info._ZN5flash24flash_fwd_splitkv_kernelI23Flash_fwd_kernel_traitsILi32ELi64ELi256ELi4ELb0ELb0EN7cutlass6half_tE19Flash_kernel_traitsILi32ELi64ELi256ELi4ES3_EELb0ELb1ELb1ELb0ELb0ELb1ELb0ELb1EEEvNS_16Flash_fwd_paramsE --------------------------
	.section	.nv.info._ZN5flash24flash_fwd_splitkv_kernelI23Flash_fwd_kernel_traitsILi32ELi64ELi256ELi4ELb0ELb0EN7cutlass6half_tE19Flash_kernel_traitsILi32ELi64ELi256ELi4ES3_EELb0ELb1ELb1ELb0ELb0ELb1ELb0ELb1EEEvNS_16Flash_fwd_paramsE,"",@"SHT_CUDA_INFO"
	.sectionflags	@""
	.align	4


	//----- nvinfo : EIATTR_CUDA_API_VERSION
	.align		4
        /*0000*/ 	.byte	0x04, 0x37
        /*0002*/ 	.short	(.L_1986 - .L_1985)
.L_1985:
        /*0004*/ 	.word	0x00000082


	//----- nvinfo : EIATTR_KPARAM_INFO
	.align		4
.L_1986:
        /*0008*/ 	.byte	0x04, 0x17
        /*000a*/ 	.short	(.L_1988 - .L_1987)
.L_1987:
        /*000c*/ 	.word	0x00000000
        /*0010*/ 	.short	0x0000
        /*0012*/ 	.short	0x0000
        /*0014*/ 	.byte	0x00, 0xf0, 0x41, 0x07


	//----- nvinfo : EIATTR_SPARSE_MMA_MASK
	.align		4
.L_1988:
        /*0018*/ 	.byte	0x03, 0x50
        /*001a*/ 	.short	0x0000


	//----- nvinfo : EIATTR_MAXREG_COUNT
	.align		4
        /*001c*/ 	.byte	0x03, 0x1b
        /*001e*/ 	.short	0x00ff


	//----- nvinfo : EIATTR_NUM_BARRIERS
	.align		4
        /*0020*/ 	.byte	0x02, 0x4c
        /*0022*/ 	.byte	0x01
	.zero		1


	//----- nvinfo : EIATTR_MERCURY_ISA_VERSION
	.align		4
        /*0024*/ 	.byte	0x03, 0x5f
        /*0026*/ 	.short	0x0101


	//----- nvinfo : EIATTR_COOP_GROUP_MASK_REGIDS
	.align		4
        /*0028*/ 	.byte	0x04, 0x29
        /*002a*/ 	.short	(.L_1990 - .L_1989)


	//   ....[0]....
.L_1989:
        /*002c*/ 	.word	0xffffffff


	//   ....[1]....
        /*0030*/ 	.word	0xffffffff


	//   ....[2]....
        /*0034*/ 	.word	0xffffffff


	//   ....[3]....
        /*0038*/ 	.word	0xffffffff


	//   ....[4]....
        /*003c*/ 	.word	0xffffffff


	//   ....[5]....
        /*0040*/ 	.word	0xffffffff


	//   ....[6]....
        /*0044*/ 	.word	0xffffffff


	//   ....[7]....
        /*0048*/ 	.word	0xffffffff


	//   ....[8]....
        /*004c*/ 	.word	0xffffffff


	//   ....[9]....
        /*0050*/ 	.word	0xffffffff


	//   ....[10]....
        /*0054*/ 	.word	0xffffffff


	//   ....[11]....
        /*0058*/ 	.word	0xffffffff


	//   ....[12]....
        /*005c*/ 	.word	0xffffffff


	//   ....[13]....
        /*0060*/ 	.word	0xffffffff


	//   ....[14]....
        /*0064*/ 	.word	0xffffffff


	//   ....[15]....
        /*0068*/ 	.word	0xffffffff


	//   ....[16]....
        /*006c*/ 	.word	0x05000005


	//   ....[17]....
        /*0070*/ 	.word	0x05000005


	//   ....[18]....
        /*0074*/ 	.word	0x05000005


	//   ....[19]....
        /*0078*/ 	.word	0x05000005


	//----- nvinfo : EIATTR_COOP_GROUP_INSTR_OFFSETS
	.align		4
.L_1990:
        /*007c*/ 	.byte	0x04, 0x28
        /*007e*/ 	.short	(.L_1992 - .L_1991)


	//   ....[0]....
.L_1991:
        /*0080*/ 	.word	0x000116b0


	//   ....[1]....
        /*0084*/ 	.word	0x000116d0


	//   ....[2]....
        /*0088*/ 	.word	0x00011db0


	//   ....[3]....
        /*008c*/ 	.word	0x00011e10


	//   ....[4]....
        /*0090*/ 	.word	0x0001a9c0


	//   ....[5]....
        /*0094*/ 	.word	0x0001a9f0


	//   ....[6]....
        /*0098*/ 	.word	0x0001ac10


	//   ....[7]....
        /*009c*/ 	.word	0x0001ac80


	//   ....[8]....
        /*00a0*/ 	.word	0x00024600


	//   ....[9]....
        /*00a4*/ 	.word	0x00024640


	//   ....[10]....
        /*00a8*/ 	.word	0x00024670


	//   ....[11]....
        /*00ac*/ 	.word	0x00024680


	//   ....[12]....
        /*00b0*/ 	.word	0x00026b60


	//   ....[13]....
        /*00b4*/ 	.word	0x00026b70


	//   ....[14]....
        /*00b8*/ 	.word	0x00026ba0


	//   ....[15]....
        /*00bc*/ 	.word	0x00026bb0


	//   ....[16]....
        /*00c0*/ 	.word	0x000275b0


	//   ....[17]....
        /*00c4*/ 	.word	0x00027620


	//   ....[18]....
        /*00c8*/ 	.word	0x00027680


	//   ....[19]....
        /*00cc*/ 	.word	0x000276f0


	//----- nvinfo : EIATTR_VRC_CTA_INIT_COUNT
	.align		4
.L_1992:
        /*00d0*/ 	.byte	0x02, 0x4a
	.zero		1
	.zero		1


	//----- nvinfo : EIATTR_EXIT_INSTR_OFFSETS
	.align		4
        /*00d4*/ 	.byte	0x04, 0x1c
        /*00d6*/ 	.short	(.L_1994 - .L_1993)


	//   ....[0]....
.L_1993:
        /*00d8*/ 	.word	0x00000090


	//----- nvinfo : EIATTR_CRS_STACK_SIZE
	.align		4
.L_1994:
        /*00dc*/ 	.byte	0x04, 0x1e
        /*00de*/ 	.short	(.L_1996 - .L_1995)
.L_1995:
        /*00e0*/ 	.word	0x00000000


	//----- nvinfo : EIATTR_CBANK_PARAM_SIZE
	.align		4
.L_1996:
        /*00e4*/ 	.byte	0x03, 0x19
        /*00e6*/ 	.short	0x01d0


	//----- nvinfo : EIATTR_PARAM_CBANK
	.align		4
        /*00e8*/ 	.byte	0x04, 0x0a
        /*00ea*/ 	.short	(.L_1998 - .L_1997)
	.align		4
.L_1997:
        /*00ec*/ 	.word	index@(.nv.constant0._ZN5flash24flash_fwd_splitkv_kernelI23Flash_fwd_kernel_traitsILi32ELi64ELi256ELi4ELb0ELb0EN7cutlass6half_tE19Flash_kernel_traitsILi32ELi64ELi256ELi4ES3_EELb0ELb1ELb1ELb0ELb0ELb1ELb0ELb1EEEvNS_16Flash_fwd_paramsE)
        /*00f0*/ 	.short	0x0380
        /*00f2*/ 	.short	0x01d0


	//----- nvinfo : EIATTR_SW_WAR
	.align		4
.L_1998:
        /*00f4*/ 	.byte	0x04, 0x36
        /*00f6*/ 	.short	(.L_2000 - .L_1999)
.L_1999:
        /*00f8*/ 	.word	0x00000008
.L_2000:


//--------------------- .nv.info._ZN5flash24flash_fwd_splitkv_kernelI23Flash_fwd_kernel_traitsILi32ELi64ELi256ELi4ELb0ELb0EN7cutlass6half_tE19Flash_kernel_traitsILi32ELi64ELi256ELi4ES3_EELb0ELb1ELb0ELb0ELb1ELb0ELb1ELb0EEEvNS_16Flash_fwd_paramsE --------------------------
	.section	.nv.info._ZN5flash24flash_fwd_splitkv_kernelI23Flash_fwd_kernel_traitsILi32ELi64ELi256ELi4ELb0ELb0EN7cutlass6half_tE19Flash_kernel_traitsILi32ELi64ELi256ELi4ES3_EELb0ELb1ELb0ELb0ELb1ELb0ELb1ELb0EEEvNS_16Flash_fwd_paramsE,"",@"SHT_CUDA_INFO"
	.sectionflags	@""
	.align	4


	//----- nvinfo : EIATTR_CUDA_API_VERSION
	.align		4
        /*0000*/ 	.byte	0x04, 0x37
        /*0002*/ 	.short	(.L_2002 - .L_2001)
.L_2001:
        /*0004*/ 	.word	0x00000082


	//----- nvinfo : EIATTR_KPARAM_INFO
	.align		4
.L_2002:
        /*0008*/ 	.byte	0x04, 0x17
        /*000a*/ 	.short	(.L_2004 - .L_2003)
.L_2003:
        /*000c*/ 	.word	0x00000000
        /*0010*/ 	.short	0x0000
        /*0012*/ 	.short	0x0000
        /*0014*/ 	.byte	0x00, 0xf0, 0x41, 0x07


	//----- nvinfo : EIATTR_SPARSE_MMA_MASK
	.align		4
.L_2004:
        /*0018*/ 	.byte	0x03, 0x50
        /*001a*/ 	.short	0x0000


	//----- nvinfo : EIATTR_MAXREG_COUNT
	.align		4
        /*001c*/ 	.byte	0x03, 0x1b
        /*001e*/ 	.short	0x00ff


	//----- nvinfo : EIATTR_NUM_BARRIERS
	.align		4
        /*0020*/ 	.byte	0x02, 0x4c
        /*0022*/ 	.byte	0x01
	.zero		1


	//----- nvinfo : EIATTR_MERCURY_ISA_VERSION
	.align		4
        /*0024*/ 	.byte	0x03, 0x5f
        /*0026*/ 	.short	0x0101


	//----- nvinfo : EIATTR_COOP_GROUP_MASK_REGIDS
	.align		4
        /*0028*/ 	.byte	0x04, 0x29
        /*002a*/ 	.short	(.L_2006 - .L_2005)


	//   ....[0]....
.L_2005:
        /*002c*/ 	.word	0xffffffff


	//   ....[1]....
        /*0030*/ 	.word	0xffffffff


	//   ....[2]....
        /*0034*/ 	.word	0xffffffff


	//   ....[3]....
        /*0038*/ 	.word	0xffffffff


	//   ....[4]....
        /*003c*/ 	.word	0xffffffff


	//   ....[5]....
        /*0040*/ 	.word	0xffffffff


	//   ....[6]....
        /*0044*/ 	.word	0xffffffff


	//   ....[7]....
        /*0048*/ 	.word	0xffffffff


	//   ....[8]....
        /*004c*/ 	.word	0xffffffff


	//   ....[9]....
        /*0050*/ 	.word	0xffffffff


	//   ....[10]....
        /*0054*/ 	.word	0xffffffff


	//   ....[11]....
        /*0058*/ 	.word	0xffffffff


	//   ....[12]....
        /*005c*/ 	.word	0xffffffff


	//   ....[13]....
        /*0060*/ 	.word	0xffffffff


	//   ....[14]....
        /*0064*/ 	.word	0xffffffff


	//   ....[15]....
        /*0068*/ 	.word	0xffffffff


	//   ....[16]....
        /*006c*/ 	.word	0x05000006


	//   ....[17]....
        /*0070*/ 	.word	0x05000006


	//   ....[18]....
        /*0074*/ 	.word	0x05000006


	//   ....[19]....
        /*0078*/ 	.word	0x05000006


	//----- nvinfo : EIATTR_COOP_GROUP_INSTR_OFFSETS
	.align		4
.L_2006:
        /*007c*/ 	.byte	0x04, 0x28
        /*007e*/ 	.short	(.L_2008 - .L_2007)


	//   ....[0]....
.L_2007:
        /*0080*/ 	.word	0x00004db0


	//   ....[1]....
        /*0084*/ 	.word	0x00004f70


	//   ....[2]....
        /*0088*/ 	.word	0x00006160


	//   ....[3]....
        /*008c*/ 	.word	0x000061a0


	//   ....[4]....
        /*0090*/ 	.word	0x0000b130


	//   ....[5]....
        /*0094*/ 	.word	0x0000b210


	//   ....[6]....
        /*0098*/ 	.word	0x0000c380


	//   ....[7]....
        /*009c*/ 	.word	0x0000c3a0


	//   ....[8]....
        /*00a0*/ 	.word	0x000117d0


	//   ....[9]....
        /*00a4*/ 	.word	0x00011910


	//   ....[10]....
        /*00a8*/ 	.word	0x000132d0


	//   ....[11]....
        /*00ac*/ 	.word	0x00013340


	//   ....[12]....
        /*00b0*/ 	.word	0x00015110


	//   ....[13]....
        /*00b4*/ 	.word	0x00015120


	//   ....[14]....
        /*00b8*/ 	.word	0x00015150


	//   ....[15]....
        /*00bc*/ 	.word	0x00015160


	//   ....[16]....
        /*00c0*/ 	.word	0x00015880


	//   ....[17]....
        /*00c4*/ 	.word	0x000158f0


	//   ....[18]....
        /*00c8*/ 	.word	0x00015950


	//   ....[19]....
        /*00cc*/ 	.word	0x000159c0


	//----- nvinfo : EIATTR_VRC_CTA_INIT_COUNT
	.align		4
.L_2008:
        /*00d0*/ 	.byte	0x02, 0x4a
	.zero		1
	.zero		1


	//----- nvinfo : EIATTR_EXIT_INSTR_OFFSETS
	.align		4
        /*00d4*/ 	.byte	0x04, 0x1c
        /*00d6*/ 	.short	(.L_2010 - .L_2009)


	//   ....[0]....
.L_2009:
        /*00d8*/ 	.word	0x00000200


	//----- nvinfo : EIATTR_CRS_STACK_SIZE
	.align		4
.L_2010:
        /*00dc*/ 	.byte	0x04, 0x1e
        /*00de*/ 	.short	(.L_2012 - .L_2011)
.L_2011:
        /*00e0*/ 	.word	0x00000000


	//----- nvinfo : EIATTR_CBANK_PARAM_SIZE
	.align		4
.L_2012:
        /*00e4*/ 	.byte	0x03, 0x19
        /*00e6*/ 	.short	0x01d0


	//----- nvinfo : EIATTR_PARAM_CBANK
	.align		4
        /*00e8*/ 	.byte	0x04, 0x0a
        /*00ea*/ 	.short	(.L_2014 - .L_2013)
	.align		4
.L_2013:
        /*00ec*/ 	.word	index@(.nv.constant0._ZN5flash24flash_fwd_splitkv_kernelI23Flash_fwd_kernel_traitsILi32ELi64ELi256ELi4ELb0ELb0EN7cutlass6half_tE19Flash_kernel_traitsILi32ELi64ELi256ELi4ES3_EELb0ELb1ELb0ELb0ELb1ELb0ELb1ELb0EEEvNS_16Flash_fwd_paramsE)
        /*00f0*/ 	.short	0x0380
        /*00f2*/ 	.short	0x01d0


	//----- nvinfo : EIATTR_SW_WAR
	.align		4
.L_2014:
        /*00f4*/ 	.byte	0x04, 0x36
        /*00f6*/ 	.short	(.L_2016 - .L_2015)
.L_2015:
        /*00f8*/ 	.word	0x00000008
.L_2016:


//--------------------- .nv.info._ZN5flash24flash_fwd_splitkv_kernelI23Flash_fwd_kernel_traitsILi32ELi64ELi256ELi4ELb0ELb0EN7cutlass6half_tE19Flash_kernel_traitsILi32ELi64ELi256ELi4ES3_EELb0ELb1ELb0ELb0ELb1ELb1ELb1ELb0EEEvNS_16Flash_fwd_paramsE --------------------------
	.section	.nv.info._ZN5flash24flash_fwd_splitkv_kernelI23Flash_fwd_kernel_traitsILi32ELi64ELi256ELi4ELb0ELb0EN7cutlass6half_tE19Flash_kernel_traitsILi32ELi64ELi256ELi4ES3_EELb0ELb1ELb0ELb0ELb1ELb1ELb1ELb0EEEvNS_16Flash_fwd_paramsE,"",@"SHT_CUDA_INFO"
	.sectionflags	@""
	.align	4


	//----- nvinfo : EIATTR_CUDA_API_VERSION
	.align		4
        /*0000*/ 	.byte	0x04, 0x37
        /*0002*/ 	.short	(.L_2018 - .L_2017)
.L_2017:
        /*0004*/ 	.word	0x00000082


	//----- nvinfo : EIATTR_KPARAM_INFO
	.align		4
.L_2018:
        /*0008*/ 	.byte	0x04, 0x17
        /*000a*/ 	.short	(.L_2020 - .L_2019)
.L_2019:
        /*000c*/ 	.word	0x00000000
        /*0010*/ 	.short	0x0000
        /*0012*/ 	.short	0x0000
        /*0014*/ 	.byte	0x00, 0xf0, 0x41, 0x07


	//----- nvinfo : EIATTR_SPARSE_MMA_MASK
	.align		4
.L_2020:
        /*0018*/ 	.byte	0x03, 0x50
        /*001a*/ 	.short	0x0000


	//----- nvinfo : EIATTR_MAXREG_COUNT
	.align		4
        /*001c*/ 	.byte	0x03, 0x1b
        /*001e*/ 	.short	0x00ff


	//----- nvinfo : EIATTR_NUM_BARRIERS
	.align		4
        /*0020*/ 	.byte	0x02, 0x4c
        /*0022*/ 	.byte	0x01
	.zero		1


	//----- nvinfo : EIATTR_ANNOTATIONS
	.align		4
        /*0024*/ 	.byte	0x04, 0x55
        /*0026*/ 	.short	(.L_2022 - .L_2021)


	//   ....[0]....
.L_2021:
        /*0028*/ 	.word	0x00000001
        /*002c*/ 	.byte	0xc0, 0xba, 0x00, 0x00, 0x01, 0x00, 0x00, 0x00, 0xf0, 0xc3, 0x00, 0x00


	//----- nvinfo : EIATTR_MERCURY_ISA_VERSION
	.align		4
.L_2022:
        /*0038*/ 	.byte	0x03, 0x5f
        /*003a*/ 	.short	0x0101


	//----- nvinfo : EIATTR_COOP_GROUP_MASK_REGIDS
	.align		4
        /*003c*/ 	.byte	0x04, 0x29
        /*003e*/ 	.short	(.L_2024 - .L_2023)


	//   ....[0]....
.L_2023:
        /*0040*/ 	.word	0xffffffff


	//   ....[1]....
        /*0044*/ 	.word	0xffffffff


	//   ....[2]....
        /*0048*/ 	.word	0xffffffff


	//   ....[3]....
        /*004c*/ 	.word	0xffffffff


	//   ....[4]....
        /*0050*/ 	.word	0xffffffff


	//   ....[5]....
        /*0054*/ 	.word	0xffffffff


	//   ....[6]....
        /*0058*/ 	.word	0xffffffff


	//   ....[7]....
        /*005c*/ 	.word	0xffffffff


	//   ....[8]....
        /*0060*/ 	.word	0xffffffff


	//   ....[9]....
        /*0064*/ 	.word	0xffffffff


	//   ....[10]....
        /*0068*/ 	.word	0xffffffff


	//   ....[11]....
        /*006c*/ 	.word	0xffffffff


	//   ....[12]....
        /*0070*/ 	.word	0xffffffff


	//   ....[13]....
        /*0074*/ 	.word	0xffffffff


	//   ....[14]....
        /*0078*/ 	.word	0xffffffff


	//   ....[15]....
        /*007c*/ 	.word	0xffffffff


	//   ....[16]....
        /*0080*/ 	.word	0x05000006


	//   ....[17]....
        /*0084*/ 	.word	0x05000006


	//   ....[18]....
        /*0088*/ 	.word	0x05000006


	//   ....[19]....
        /*008c*/ 	.word	0x05000006


	//----- nvinfo : EIATTR_COOP_GROUP_INSTR_OFFSETS
	.align		4
.L_2024:
        /*0090*/ 	.byte	0x04, 0x28
        /*0092*/ 	.short	(.L_2026 - .L_2025)


	//   ....[0]....
.L_2025:
        /*0094*/ 	.word	0x00005eb0


	//   ....[1]....
        /*0098*/ 	.word	0x000060d0


	//   ....[2]....
        /*009c*/ 	.word	0x00007300


	//   ....[3]....
        /*00a0*/ 	.word	0x00007340


	//   ....[4]....
        /*00a4*/ 	.word	0x0000d1c0


	//   ....[5]....
        /*00a8*/ 	.word	0x0000d260


	//   ....[6]....
        /*00ac*/ 	.word	0x0000e540


	//   ....[7]....
        /*00b0*/ 	.word	0x0000e560


	//   ....[8]....
        /*00b4*/ 	.word	0x00014900


	//   ....[9]....
        /*00b8*/ 	.word	0x00014ce0


	//   ....[10]....
        /*00bc*/ 	.word	0x00016350


	//   ....[11]....
        /*00c0*/ 	.word	0x00016410


	//   ....[12]....
        /*00c4*/ 	.word	0x00018270


	//   ....[13]....
        /*00c8*/ 	.word	0x00018280


	//   ....[14]....
        /*00cc*/ 	.word	0x000182b0


	//   ....[15]....
        /*00d0*/ 	.word	0x000182c0


	//   ....[16]....
        /*00d4*/ 	.word	0x00018a00


	//   ....[17]....
        /*00d8*/ 	.word	0x00018a80


	//   ....[18]....
        /*00dc*/ 	.word	0x00018af0


	//   ....[19]....
        /*00e0*/ 	.word	0x00018b60


	//----- nvinfo : EIATTR_VRC_CTA_INIT_COUNT
	.align		4
.L_2026:
        /*00e4*/ 	.byte	0x02, 0x4a
	.zero		1
	.zero		1


	//----- nvinfo : EIATTR_EXIT_INSTR_OFFSETS
	.align		4
        /*00e8*/ 	.byte	0x04, 0x1c
        /*00ea*/ 	.short	(.L_2028 - .L_2027)


	//   ....[0]....
.L_2027:
        /*00ec*/ 	.word	0x00000210


	//----- nvinfo : EIATTR_CRS_STACK_SIZE
	.align		4
.L_2028:
        /*00f0*/ 	.byte	0x04, 0x1e
        /*00f2*/ 	.short	(.L_2030 - .L_2029)
.L_2029:
        /*00f4*/ 	.word	0x00000000


	//----- nvinfo : EIATTR_CBANK_PARAM_SIZE
	.align		4
.L_2030:
        /*00f8*/ 	.byte	0x03, 0x19
        /*00fa*/ 	.short	0x01d0


	//----- nvinfo : EIATTR_PARAM_CBANK
	.align		4
        /*00fc*/ 	.byte	0x04, 0x0a
        /*00fe*/ 	.short	(.L_2032 - .L_2031)
	.align		4
.L_2031:
        /*0100*/ 	.word	index@(.nv.constant0._ZN5flash24flash_fwd_splitkv_kernelI23Flash_fwd_kernel_traitsILi32ELi64ELi256ELi4ELb0ELb0EN7cutlass6half_tE19Flash_kernel_traitsILi32ELi64ELi256ELi4ES3_EELb0ELb1ELb0ELb0ELb1ELb1ELb1ELb0EEEvNS_16Flash_fwd_paramsE)
        /*0104*/ 	.short	0x0380
        /*0106*/ 	.short	0x01d0


	//----- nvinfo : EIATTR_SW_WAR
	.align		4
.L_2032:
        /*0108*/ 	.byte	0x04, 0x36
        /*010a*/ 	.short	(.L_2034 - .L_2033)
.L_2033:
        /*010c*/ 	.word	0x00000008
.L_2034:


//--------------------- .nv.info._ZN5flash24flash_fwd_splitkv_kernelI23Flash_fwd_kernel_traitsILi32ELi64ELi256ELi4ELb0ELb0EN7cutlass6half_tE19Flash_kernel_traitsILi32ELi64ELi256ELi4ES3_EELb0ELb1ELb1ELb0ELb0ELb0ELb1ELb0EEEvNS_16Flash_fwd_paramsE --------------------------
	.section	.nv.info._ZN5flash24flash_fwd_splitkv_kernelI23Flash_fwd_kernel_traitsILi32ELi64ELi256ELi4ELb0ELb0EN7cutlass6half_tE19Flash_kernel_traitsILi32ELi64ELi256ELi4ES3_EELb0ELb1ELb1ELb0ELb0ELb0ELb1ELb0EEEvNS_16Flash_fwd_paramsE,"",@"SHT_CUDA_INFO"
	.sectionflags	@""
	.align	4


	//----- nvinfo : EIATTR_CUDA_API_VERSION
	.align		4
        /*0000*/ 	.byte	0x04, 0x37
        /*0002*/ 	.short	(.L_2036 - .L_2035)
.L_2035:
        /*0004*/ 	.word	0x00000082


	//----- nvinfo : EIATTR_KPARAM_INFO
	.align		4
.L_2036:
        /*0008*/ 	.byte	0x04, 0x17
        /*000a*/ 	.short	(.L_2038 - .L_2037)
.L_2037:
        /*000c*/ 	.word	0x00000000
        /*0010*/ 	.short	0x0000
        /*0012*/ 	.short	0x0000
        /*0014*/ 	.byte	0x00, 0xf0, 0x41, 0x07


	//----- nvinfo : EIATTR_SPARSE_MMA_MASK
	.align		4
.L_2038:
        /*0018*/ 	.byte	0x03, 0x50
        /*001a*/ 	.short	0x0000


	//----- nvinfo : EIATTR_MAXREG_COUNT
	.align		4
        /*001c*/ 	.byte	0x03, 0x1b
        /*001e*/ 	.short	0x00ff


	//----- nvinfo : EIATTR_NUM_BARRIERS
	.align		4
        /*0020*/ 	.byte	0x02, 0x4c
        /*0022*/ 	.byte	0x01
	.zero		1


	//----- nvinfo : EIATTR_MERCURY_ISA_VERSION
	.align		4
        /*0024*/ 	.byte	0x03, 0x5f
        /*0026*/ 	.short	0x0101


	//----- nvinfo : EIATTR_COOP_GROUP_MASK_REGIDS
	.align		4
        /*0028*/ 	.byte	0x04, 0x29
        /*002a*/ 	.short	(.L_2040 - .L_2039)


	//   ....[0]....
.L_2039:
        /*002c*/ 	.word	0xffffffff


	//   ....[1]....
        /*0030*/ 	.word	0xffffffff


	//   ....[2]....
        /*0034*/ 	.word	0xffffffff


	//   ....[3]....
        /*0038*/ 	.word	0xffffffff


	//   ....[4]....
        /*003c*/ 	.word	0xffffffff


	//   ....[5]....
        /*0040*/ 	.word	0xffffffff


	//   ....[6]....
        /*0044*/ 	.word	0xffffffff


	//   ....[7]....
        /*0048*/ 	.word	0xffffffff


	//   ....[8]....
        /*004c*/ 	.word	0xffffffff


	//   ....[9]....
        /*0050*/ 	.word	0xffffffff


	//   ....[10]....
        /*0054*/ 	.word	0xffffffff


	//   ....[11]....
        /*0058*/ 	.word	0xffffffff


	//   ....[12]....
        /*005c*/ 	.word	0xffffffff


	//   ....[13]....
        /*0060*/ 	.word	0xffffffff


	//   ....[14]....
        /*0064*/ 	.word	0xffffffff


	//   ....[15]....
        /*0068*/ 	.word	0xffffffff


	//   ....[16]....
        /*006c*/ 	.word	0x05000007


	//   ....[17]....
        /*0070*/ 	.word	0x05000007


	//   ....[18]....
        /*0074*/ 	.word	0x05000007


	//   ....[19]....
        /*0078*/ 	.word	0x05000007


	//----- nvinfo : EIATTR_COOP_GROUP_INSTR_OFFSETS
	.align		4
.L_2040:
        /*007c*/ 	.byte	0x04, 0x28
        /*007e*/ 	.short	(.L_2042 - .L_2041)


	//   ....[0]....
.L_2041:
        /*0080*/ 	.word	0x00007c00


	//   ....[1]....
        /*0084*/ 	.word	0x00007e00


	//   ....[2]....
        /*0088*/ 	.word	0x00008df0


	//   ....[3]....
        /*008c*/ 	.word	0x00008e10


	//   ....[4]....
        /*0090*/ 	.word	0x00010fc0


	//   ....[5]....
        /*0094*/ 	.word	0x00010fe0


	//   ....[6]....
        /*0098*/ 	.word	0x00011860


	//   ....[7]....
        /*009c*/ 	.word	0x000118c0


	//   ....[8]....
        /*00a0*/ 	.word	0x00019c70


	//   ....[9]....
        /*00a4*/ 	.word	0x00019d20


	//   ....[10]....
        /*00a8*/ 	.word	0x00019d40


	//   ....[11]....
        /*00ac*/ 	.word	0x00019db0


	//   ....[12]....
        /*00b0*/ 	.word	0x0001c260


	//   ....[13]....
        /*00b4*/ 	.word	0x0001c270


	//   ....[14]....
        /*00b8*/ 	.word	0x0001c2a0


	//   ....[15]....
        /*00bc*/ 	.word	0x0001c2b0


	//   ....[16]....
        /*00c0*/ 	.word	0x0001ca40


	//   ....[17]....
        /*00c4*/ 	.word	0x0001cac0


	//   ....[18]....
        /*00c8*/ 	.word	0x0001cb30


	//   ....[19]....
        /*00cc*/ 	.word	0x0001cba0


	//----- nvinfo : EIATTR_VRC_CTA_INIT_COUNT
	.align		4
.L_2042:
        /*00d0*/ 	.byte	0x02, 0x4a
	.zero		1
	.zero		1


	//----- nvinfo : EIATTR_EXIT_INSTR_OFFSETS
	.align		4
        /*00d4*/ 	.byte	0x04, 0x1c
        /*00d6*/ 	.short	(.L_2044 - .L_2043)


	//   ....[0]....
.L_2043:
        /*00d8*/ 	.word	0x00000200


	//----- nvinfo : EIATTR_CRS_STACK_SIZE
	.align		4
.L_2044:
        /*00dc*/ 	.byte	0x04, 0x1e
        /*00de*/ 	.short	(.L_2046 - .L_2045)
.L_2045:
        /*00e0*/ 	.word	0x00000000


	//----- nvinfo : EIATTR_CBANK_PARAM_SIZE
	.align		4
.L_2046:
        /*00e4*/ 	.byte	0x03, 0x19
        /*00e6*/ 	.short	0x01d0


	//----- nvinfo : EIATTR_PARAM_CBANK
	.align		4
        /*00e8*/ 	.byte	0x04, 0x0a
        /*00ea*/ 	.short	(.L_2048 - .L_2047)
	.align		4
.L_2047:
        /*00ec*/ 	.word	index@(.nv.constant0._ZN5flash24flash_fwd_splitkv_kernelI23Flash_fwd_kernel_traitsILi32ELi64ELi256ELi4ELb0ELb0EN7cutlass6half_tE19Flash_kernel_traitsILi32ELi64ELi256ELi4ES3_EELb0ELb1ELb1ELb0ELb0ELb0ELb1ELb0EEEvNS_16Flash_fwd_paramsE)
        /*00f0*/ 	.short	0x0380
        /*00f2*/ 	.short	0x01d0


	//----- nvinfo : EIATTR_SW_WAR
	.align		4
.L_2048:
        /*00f4*/ 	.byte	0x04, 0x36
        /*00f6*/ 	.short	(.L_2050 - .L_2049)
.L_2049:
        /*00f8*/ 	.word	0x00000008
.L_2050:


//--------------------- .nv.info._ZN5flash24flash_fwd_splitkv_kernelI23Flash_fwd_kernel_traitsILi32ELi64ELi256ELi4ELb0ELb0EN7cutlass6half_tE19Flash_kernel_traitsILi32ELi64ELi256ELi4ES3_EELb0ELb1ELb1ELb0ELb0ELb1ELb1ELb0EEEvNS_16Flash_fwd_paramsE --------------------------
	.section	.nv.info._ZN5flash24flash_fwd_splitkv_kernelI23Flash_fwd_kernel_traitsILi32ELi64ELi256ELi4ELb0ELb0EN7cutlass6half_tE19Flash_kernel_traitsILi32ELi64ELi256ELi4ES3_EELb0ELb1ELb1ELb0ELb0ELb1ELb1ELb0EEEvNS_16Flash_fwd_paramsE,"",@"SHT_CUDA_INFO"
	.sectionflags	@""
	.align	4


	//----- nvinfo : EIATTR_CUDA_API_VERSION
	.align		4
        /*0000*/ 	.byte	0x04, 0x37
        /*0002*/ 	.short	(.L_2052 - .L_2051)
.L_2051:
        /*0004*/ 	.word	0x00000082


	//----- nvinfo : EIATTR_KPARAM_INFO
	.align		4
.L_2052:
        /*0008*/ 	.byte	0x04, 0x17
        /*000a*/ 	.short	(.L_2054 - .L_2053)
.L_2053:
        /*000c*/ 	.word	0x00000000
        /*0010*/ 	.short	0x0000
        /*0012*/ 	.short	0x0000
        /*0014*/ 	.byte	0x00, 0xf0, 0x41, 0x07


	//----- nvinfo : EIATTR_SPARSE_MMA_MASK
	.align		4
.L_2054:
        /*0018*/ 	.byte	0x03, 0x50
        /*001a*/ 	.short	0x0000


	//----- nvinfo : EIATTR_MAXREG_COUNT
	.align		4
        /*001c*/ 	.byte	0x03, 0x1b
        /*001e*/ 	.short	0x00ff


	//----- nvinfo : EIATTR_NUM_BARRIERS
	.align		4
        /*0020*/ 	.byte	0x02, 0x4c
        /*0022*/ 	.byte	0x01
	.zero		1


	//----- nvinfo : EIATTR_ANNOTATIONS
	.align		4
        /*0024*/ 	.byte	0x04, 0x55
        /*0026*/ 	.short	(.L_2056 - .L_2055)


	//   ....[0]....
.L_2055:
        /*0028*/ 	.word	0x00000001
        /*002c*/ 	.byte	0xd0, 0x82, 0x01, 0x00, 0x01, 0x00, 0x00, 0x00, 0x10, 0x83, 0x01, 0x00, 0x01, 0x00, 0x00, 0x00
        /*003c*/ 	.byte	0xe0, 0xb3, 0x01, 0x00, 0x01, 0x00, 0x00, 0x00, 0xc0, 0xb8, 0x01, 0x00


	//----- nvinfo : EIATTR_MERCURY_ISA_VERSION
	.align		4
.L_2056:
        /*0048*/ 	.byte	0x03, 0x5f
        /*004a*/ 	.short	0x0101


	//----- nvinfo : EIATTR_COOP_GROUP_MASK_REGIDS
	.align		4
        /*004c*/ 	.byte	0x04, 0x29
        /*004e*/ 	.short	(.L_2058 - .L_2057)


	//   ....[0]....
.L_2057:
        /*0050*/ 	.word	0xffffffff


	//   ....[1]....
        /*0054*/ 	.word	0xffffffff


	//   ....[2]....
        /*0058*/ 	.word	0xffffffff


	//   ....[3]....
        /*005c*/ 	.word	0xffffffff


	//   ....[4]....
        /*0060*/ 	.word	0xffffffff


	//   ....[5]....
        /*0064*/ 	.word	0xffffffff


	//   ....[6]....
        /*0068*/ 	.word	0xffffffff


	//   ....[7]....
        /*006c*/ 	.word	0xffffffff


	//   ....[8]....
        /*0070*/ 	.word	0xffffffff


	//   ....[9]....
        /*0074*/ 	.word	0xffffffff


	//   ....[10]....
        /*0078*/ 	.word	0xffffffff


	//   ....[11]....
        /*007c*/ 	.word	0xffffffff


	//   ....[12]....
        /*0080*/ 	.word	0xffffffff


	//   ....[13]....
        /*0084*/ 	.word	0xffffffff


	//   ....[14]....
        /*0088*/ 	.word	0xffffffff


	//   ....[15]....
        /*008c*/ 	.word	0xffffffff


	//   ....[16]....
        /*0090*/ 	.word	0x05000007


	//   ....[17]....
        /*0094*/ 	.word	0x05000007


	//   ....[18]....
        /*0098*/ 	.word	0x05000007


	//   ....[19]....
        /*009c*/ 	.word	0x05000007


	//----- nvinfo : EIATTR_COOP_GROUP_INSTR_OFFSETS
	.align		4
.L_2058:
        /*00a0*/ 	.byte	0x04, 0x28
        /*00a2*/ 	.short	(.L_2060 - .L_2059)


	//   ....[0]....
.L_2059:
        /*00a4*/ 	.word	0x00008bf0


	//   ....[1]....
        /*00a8*/ 	.word	0x00008d70


	//   ....[2]....
        /*00ac*/ 	.word	0x00009dc0


	//   ....[3]....
        /*00b0*/ 	.word	0x00009de0


	//   ....[4]....
        /*00b4*/ 	.word	0x000130b0


	//   ....[5]....
        /*00b8*/ 	.word	0x000130d0


	//   ....[6]....
        /*00bc*/ 	.word	0x00013920


	//   ....[7]....
        /*00c0*/ 	.word	0x00013980


	//   ....[8]....
        /*00c4*/ 	.word	0x0001d240


	//   ....[9]....
        /*00c8*/ 	.word	0x0001d290


	//   ....[10]....
        /*00cc*/ 	.word	0x0001d2b0


	//   ....[11]....
        /*00d0*/ 	.word	0x0001d2d0


	//   ....[12]....
        /*00d4*/ 	.word	0x0001f7d0


	//   ....[13]....
        /*00d8*/ 	.word	0x0001f7e0


	//   ....[14]....
        /*00dc*/ 	.word	0x0001f810


	//   ....[15]....
        /*00e0*/ 	.word	0x0001f820


	//   ....[16]....
        /*00e4*/ 	.word	0x0001ffb0


	//   ....[17]....
        /*00e8*/ 	.word	0x00020030


	//   ....[18]....
        /*00ec*/ 	.word	0x000200a0


	//   ....[19]....
        /*00f0*/ 	.word	0x00020110


	//----- nvinfo : EIATTR_VRC_CTA_INIT_COUNT
	.align		4
.L_2060:
        /*00f4*/ 	.byte	0x02, 0x4a
	.zero		1
	.zero		1


	//----- nvinfo : EIATTR_EXIT_INSTR_OFFSETS
	.align		4
        /*00f8*/ 	.byte	0x04, 0x1c
        /*00fa*/ 	.short	(.L_2062 - .L_2061)


	//   ....[0]....
.L_2061:
        /*00fc*/ 	.word	0x00000210


	//----- nvinfo : EIATTR_CRS_STACK_SIZE
	.align		4
.L_2062:
        /*0100*/ 	.byte	0x04, 0x1e
        /*0102*/ 	.short	(.L_2064 - .L_2063)
.L_2063:
        /*0104*/ 	.word	0x00000000


	//----- nvinfo : EIATTR_CBANK_PARAM_SIZE
	.align		4
.L_2064:
        /*0108*/ 	.byte	0x03, 0x19
        /*010a*/ 	.short	0x01d0


	//----- nvinfo : EIATTR_PARAM_CBANK
	.align		4
        /*010c*/ 	.byte	0x04, 0x0a
        /*010e*/ 	.short	(.L_2066 - .L_2065)
	.align		4
.L_2065:
        /*0110*/ 	.word	index@(.nv.constant0._ZN5flash24flash_fwd_splitkv_kernelI23Flash_fwd_kernel_traitsILi32ELi64ELi256ELi4ELb0ELb0EN7cutlass6half_tE19Flash_kernel_traitsILi32ELi64ELi256ELi4ES3_EELb0ELb1ELb1ELb0ELb0ELb1ELb1ELb0EEEvNS_16Flash_fwd_paramsE)
        /*0114*/ 	.short	0x0380
        /*0116*/ 	.short	0x01d0


	//----- nvinfo : EIATTR_SW_WAR
	.align		4
.L_2066:
        /*0118*/ 	.byte	0x04, 0x36
        /*011a*/ 	.short	(.L_2068 - .L_2067)
.L_2067:
        /*011c*/ 	.word	0x00000008
.L_2068:


//--------------------- .nv.info._ZN5flash24flash_fwd_splitkv_kernelI23Flash_fwd_kernel_traitsILi32ELi64ELi256ELi4ELb0ELb0EN7cutlass6half_tE19Flash_kernel_traitsILi32ELi64ELi256ELi4ES3_EELb0ELb1ELb0ELb0ELb1ELb0ELb1ELb1EEEvNS_16Flash_fwd_paramsE --------------------------
	.section	.nv.info._ZN5flash24flash_fwd_splitkv_kernelI23Flash_fwd_kernel_traitsILi32ELi64ELi256ELi4ELb0ELb0EN7cutlass6half_tE19Flash_kernel_traitsILi32ELi64ELi256ELi4ES3_EELb0ELb1ELb0ELb0ELb1ELb0ELb1ELb1EEEvNS_16Flash_fwd_paramsE,"",@"SHT_CUDA_INFO"
	.sectionflags	@""
	.align	4


	//----- nvinfo : EIATTR_CUDA_API_VERSION
	.align		4
        /*0000*/ 	.byte	0x04, 0x37
        /*0002*/ 	.short	(.L_2070 - .L_2069)
.L_2069:
        /*0004*/ 	.word	0x00000082


	//----- nvinfo : EIATTR_KPARAM_INFO
	.align		4
.L_2070:
        /*0008*/ 	.byte	0x04, 0x17
        /*000a*/ 	.short	(.L_2072 - .L_2071)
.L_2071:
        /*000c*/ 	.word	0x00000000
        /*0010*/ 	.short	0x0000
        /*0012*/ 	.short	0x0000
        /*0014*/ 	.byte	0x00, 0xf0, 0x41, 0x07


	//----- nvinfo : EIATTR_SPARSE_MMA_MASK
	.align		4
.L_2072:
        /*0018*/ 	.byte	0x03, 0x50
        /*001a*/ 	.short	0x0000


	//----- nvinfo : EIATTR_MAXREG_COUNT
	.align		4
        /*001c*/ 	.byte	0x03, 0x1b
        /*001e*/ 	.short	0x00ff


	//----- nvinfo : EIATTR_NUM_BARRIERS
	.align		4
        /*0020*/ 	.byte	0x02, 0x4c
        /*0022*/ 	.byte	0x01
	.zero		1


	//----- nvinfo : EIATTR_MERCURY_ISA_VERSION
	.align		4
        /*0024*/ 	.byte	0x03, 0x5f
        /*0026*/ 	.short	0x0101


	//----- nvinfo : EIATTR_COOP_GROUP_MASK_REGIDS
	.align		4
        /*0028*/ 	.byte	0x04, 0x29
        /*002a*/ 	.short	(.L_2074 - .L_2073)


	//   ....[0]....
.L_2073:
        /*002c*/ 	.word	0xffffffff


	//   ....[1]....
        /*0030*/ 	.word	0xffffffff


	//   ....[2]....
        /*0034*/ 	.word	0xffffffff


	//   ....[3]....
        /*0038*/ 	.word	0xffffffff


	//   ....[4]....
        /*003c*/ 	.word	0xffffffff


	//   ....[5]....
        /*0040*/ 	.word	0xffffffff


	//   ....[6]....
        /*0044*/ 	.word	0xffffffff


	//   ....[7]....
        /*0048*/ 	.word	0xffffffff


	//   ....[8]....
        /*004c*/ 	.word	0xffffffff


	//   ....[9]....
        /*0050*/ 	.word	0xffffffff


	//   ....[10]....
        /*0054*/ 	.word	0xffffffff


	//   ....[11]....
        /*0058*/ 	.word	0xffffffff


	//   ....[12]....
        /*005c*/ 	.word	0xffffffff


	//   ....[13]....
        /*0060*/ 	.word	0xffffffff


	//   ....[14]....
        /*0064*/ 	.word	0xffffffff


	//   ....[15]....
        /*0068*/ 	.word	0xffffffff


	//   ....[16]....
        /*006c*/ 	.word	0x05000006


	//   ....[17]....
        /*0070*/ 	.word	0x05000006


	//   ....[18]....
        /*0074*/ 	.word	0x05000006


	//   ....[19]....
        /*0078*/ 	.word	0x05000006


	//----- nvinfo : EIATTR_COOP_GROUP_INSTR_OFFSETS
	.align		4
.L_2074:
        /*007c*/ 	.byte	0x04, 0x28
        /*007e*/ 	.short	(.L_2076 - .L_2075)


	//   ....[0]....
.L_2075:
        /*0080*/ 	.word	0x0000c860


	//   ....[1]....
        /*0084*/ 	.word	0x0000c970


	//   ....[2]....
        /*0088*/ 	.word	0x0000de20


	//   ....[3]....
        /*008c*/ 	.word	0x0000de50


	//   ....[4]....
        /*0090*/ 	.word	0x00012bc0


	//   ....[5]....
        /*0094*/ 	.word	0x00012ce0


	//   ....[6]....
        /*0098*/ 	.word	0x00013fa0


	//   ....[7]....
        /*009c*/ 	.word	0x00013ff0


	//   ....[8]....
        /*00a0*/ 	.word	0x0001a570


	//   ....[9]....
        /*00a4*/ 	.word	0x0001a590


	//   ....[10]....
        /*00a8*/ 	.word	0x0001a5c0


	//   ....[11]....
        /*00ac*/ 	.word	0x0001a5d0


	//   ....[12]....
        /*00b0*/ 	.word	0x0001cb00


	//   ....[13]....
        /*00b4*/ 	.word	0x0001cb10


	//   ....[14]....
        /*00b8*/ 	.word	0x0001cb40


	//   ....[15]....
        /*00bc*/ 	.word	0x0001cb50


	//   ....[16]....
        /*00c0*/ 	.word	0x0001d2e0


	//   ....[17]....
        /*00c4*/ 	.word	0x0001d350


	//   ....[18]....
        /*00c8*/ 	.word	0x0001d3b0


	//   ....[19]....
        /*00cc*/ 	.word	0x0001d420


	//----- nvinfo : EIATTR_VRC_CTA_INIT_COUNT
	.align		4
.L_2076:
        /*00d0*/ 	.byte	0x02, 0x4a
	.zero		1
	.zero		1


	//----- nvinfo : EIATTR_EXIT_INSTR_OFFSETS
	.align		4
        /*00d4*/ 	.byte	0x04, 0x1c
        /*00d6*/ 	.short	(.L_2078 - .L_2077)


	//   ....[0]....
.L_2077:
        /*00d8*/ 	.word	0x00000200


	//----- nvinfo : EIATTR_CRS_STACK_SIZE
	.align		4
.L_2078:
        /*00dc*/ 	.byte	0x04, 0x1e
        /*00de*/ 	.short	(.L_2080 - .L_2079)
.L_2079:
        /*00e0*/ 	.word	0x00000000


	//----- nvinfo : EIATTR_CBANK_PARAM_SIZE
	.align		4
.L_2080:
        /*00e4*/ 	.byte	0x03, 0x19
        /*00e6*/ 	.short	0x01d0


	//----- nvinfo : EIATTR_PARAM_CBANK
	.align		4
        /*00e8*/ 	.byte	0x04, 0x0a
        /*00ea*/ 	.short	(.L_2082 - .L_2081)
	.align		4
.L_2081:
        /*00ec*/ 	.word	index@(.nv.constant0._ZN5flash24flash_fwd_splitkv_kernelI23Flash_fwd_kernel_traitsILi32ELi64ELi256ELi4ELb0ELb0EN7cutlass6half_tE19Flash_kernel_traitsILi32ELi64ELi256ELi4ES3_EELb0ELb1ELb0ELb0ELb1ELb0ELb1ELb1EEEvNS_16Flash_fwd_paramsE)
        /*00f0*/ 	.short	0x0380
        /*00f2*/ 	.short	0x01d0


	//----- nvinfo : EIATTR_SW_WAR
	.align		4
.L_2082:
        /*00f4*/ 	.byte	0x04, 0x36
        /*00f6*/ 	.short	(.L_2084 - .L_2083)
.L_2083:
        /*00f8*/ 	.word	0x00000008
.L_2084:


//--------------------- .nv.info._ZN5flash24flash_fwd_splitkv_kernelI23Flash_fwd_kernel_traitsILi32ELi64ELi256ELi4ELb0ELb0EN7cutlass6half_tE19Flash_kernel_traitsILi32ELi64ELi256ELi4ES3_EELb0ELb1ELb0ELb0ELb1ELb1ELb1ELb1EEEvNS_16Flash_fwd_paramsE --------------------------
	.section	.nv.info._ZN5flash24flash_fwd_splitkv_kernelI23Flash_fwd_kernel_traitsILi32ELi64ELi256ELi4ELb0ELb0EN7cutlass6half_tE19Flash_kernel_traitsILi32ELi64ELi256ELi4ES3_EELb0ELb1ELb0ELb0ELb1ELb1ELb1ELb1EEEvNS_16Flash_fwd_paramsE,"",@"SHT_CUDA_INFO"
	.sectionflags	@""
	.align	4


	//----- nvinfo : EIATTR_CUDA_API_VERSION
	.align		4
        /*0000*/ 	.byte	0x04, 0x37
        /*0002*/ 	.short	(.L_2086 - .L_2085)
.L_2085:
        /*0004*/ 	.word	0x00000082


	//----- nvinfo : EIATTR_KPARAM_INFO
	.align		4
.L_2086:
        /*0008*/ 	.byte	0x04, 0x17
        /*000a*/ 	.short	(.L_2088 - .L_2087)
.L_2087:
        /*000c*/ 	.word	0x00000000
        /*0010*/ 	.short	0x0000
        /*0012*/ 	.short	0x0000
        /*0014*/ 	.byte	0x00, 0xf0, 0x41, 0x07


	//----- nvinfo : EIATTR_SPARSE_MMA_MASK
	.align		4
.L_2088:
        /*0018*/ 	.byte	0x03, 0x50
        /*001a*/ 	.short	0x0000


	//----- nvinfo : EIATTR_MAXREG_COUNT
	.align		4
        /*001c*/ 	.byte	0x03, 0x1b
        /*001e*/ 	.short	0x00ff


	//----- nvinfo : EIATTR_NUM_BARRIERS
	.align		4
        /*0020*/ 	.byte	0x02, 0x4c
        /*0022*/ 	.byte	0x01
	.zero		1


	//----- nvinfo : EIATTR_MERCURY_ISA_VERSION
	.align		4
        /*0024*/ 	.byte	0x03, 0x5f
        /*0026*/ 	.short	0x0101


	//----- nvinfo : EIATTR_COOP_GROUP_MASK_REGIDS
	.align		4
        /*0028*/ 	.byte	0x04, 0x29
        /*002a*/ 	.short	(.L_2090 - .L_2089)


	//   ....[0]....
.L_2089:
        /*002c*/ 	.word	0xffffffff


	//   ....[1]....
        /*0030*/ 	.word	0xffffffff


	//   ....[2]....
        /*0034*/ 	.word	0xffffffff


	//   ....[3]....
        /*0038*/ 	.word	0xffffffff


	//   ....[4]....
        /*003c*/ 	.word	0xffffffff


	//   ....[5]....
        /*0040*/ 	.word	0xffffffff


	//   ....[6]....
        /*0044*/ 	.word	0xffffffff


	//   ....[7]....
        /*0048*/ 	.word	0xffffffff


	//   ....[8]....
        /*004c*/ 	.word	0xffffffff


	//   ....[9]....
        /*0050*/ 	.word	0xffffffff


	//   ....[10]....
        /*0054*/ 	.word	0xffffffff


	//   ....[11]....
        /*0058*/ 	.word	0xffffffff


	//   ....[12]....
        /*005c*/ 	.word	0xffffffff


	//   ....[13]....
        /*0060*/ 	.word	0xffffffff


	//   ....[14]....
        /*0064*/ 	.word	0xffffffff


	//   ....[15]....
        /*0068*/ 	.word	0xffffffff


	//   ....[16]....
        /*006c*/ 	.word	0x05000006


	//   ....[17]....
        /*0070*/ 	.word	0x05000006


	//   ....[18]....
        /*0074*/ 	.word	0x05000006


	//   ....[19]....
        /*0078*/ 	.word	0x05000006


	//----- nvinfo : EIATTR_COOP_GROUP_INSTR_OFFSETS
	.align		4
.L_2090:
        /*007c*/ 	.byte	0x04, 0x28
        /*007e*/ 	.short	(.L_2092 - .L_2091)


	//   ....[0]....
.L_2091:
        /*0080*/ 	.word	0x0000d9a0


	//   ....[1]....
        /*0084*/ 	.word	0x0000db20


	//   ....[2]....
        /*0088*/ 	.word	0x0000ef20


	//   ....[3]....
        /*008c*/ 	.word	0x0000ef40


	//   ....[4]....
        /*0090*/ 	.word	0x00014d30


	//   ....[5]....
        /*0094*/ 	.word	0x00014f00


	//   ....[6]....
        /*0098*/ 	.word	0x00016120


	//   ....[7]....
        /*009c*/ 	.word	0x00016150


	//   ....[8]....
        /*00a0*/ 	.word	0x0001d850


	//   ....[9]....
        /*00a4*/ 	.word	0x0001d8b0


	//   ....[10]....
        /*00a8*/ 	.word	0x0001d8e0


	//   ....[11]....
        /*00ac*/ 	.word	0x0001d8f0


	//   ....[12]....
        /*00b0*/ 	.word	0x0001fe10


	//   ....[13]....
        /*00b4*/ 	.word	0x0001fe20


	//   ....[14]....
        /*00b8*/ 	.word	0x0001fe50


	//   ....[15]....
        /*00bc*/ 	.word	0x0001fe60


	//   ....[16]....
        /*00c0*/ 	.word	0x000205f0


	//   ....[17]....
        /*00c4*/ 	.word	0x00020660


	//   ....[18]....
        /*00c8*/ 	.word	0x000206c0


	//   ....[19]....
        /*00cc*/ 	.word	0x00020730


	//----- nvinfo : EIATTR_VRC_CTA_INIT_COUNT
	.align		4
.L_2092:
        /*00d0*/ 	.byte	0x02, 0x4a
	.zero		1
	.zero		1


	//----- nvinfo : EIATTR_EXIT_INSTR_OFFSETS
	.align		4
        /*00d4*/ 	.byte	0x04, 0x1c
        /*00d6*/ 	.short	(.L_2094 - .L_2093)


	//   ....[0]....
.L_2093:
        /*00d8*/ 	.word	0x00000200


	//----- nvinfo : EIATTR_CRS_STACK_SIZE
	.align		4
.L_2094:
        /*00dc*/ 	.byte	0x04, 0x1e
        /*00de*/ 	.short	(.L_2096 - .L_2095)
.L_2095:
        /*00e0*/ 	.word	0x00000000


	//----- nvinfo : EIATTR_CBANK_PARAM_SIZE
	.align		4
.L_2096:
        /*00e4*/ 	.byte	0x03, 0x19
        /*00e6*/ 	.short	0x01d0


	//----- nvinfo : EIATTR_PARAM_CBANK
	.align		4
        /*00e8*/ 	.byte	0x04, 0x0a
        /*00ea*/ 	.short	(.L_2098 - .L_2097)
	.align		4
.L_2097:
        /*00ec*/ 	.word	index@(.nv.constant0._ZN5flash24flash_fwd_splitkv_kernelI23Flash_fwd_kernel_traitsILi32ELi64ELi256ELi4ELb0ELb0EN7cutlass6half_tE19Flash_kernel_traitsILi32ELi64ELi256ELi4ES3_EELb0ELb1ELb0ELb0ELb1ELb1ELb1ELb1EEEvNS_16Flash_fwd_paramsE)
        /*00f0*/ 	.short	0x0380
        /*00f2*/ 	.short	0x01d0


	//----- nvinfo : EIATTR_SW_WAR
	.align		4
.L_2098:
        /*00f4*/ 	.byte	0x04, 0x36
        /*00f6*/ 	.short	(.L_2100 - .L_2099)
.L_2099:
        /*00f8*/ 	.word	0x00000008
.L_2100:


//--------------------- .nv.info._ZN5flash24flash_fwd_splitkv_kernelI23Flash_fwd_kernel_traitsILi32ELi64ELi256ELi4ELb0ELb0EN7cutlass6half_tE19Flash_kernel_traitsILi32ELi64ELi256ELi4ES3_EELb0ELb1ELb1ELb0ELb0ELb0ELb1ELb1EEEvNS_16Flash_fwd_paramsE --------------------------
	.section	.nv.info._ZN5flash24flash_fwd_splitkv_kernelI23Flash_fwd_kernel_traitsILi32ELi64ELi256ELi4ELb0ELb0EN7cutlass6half_tE19Flash_kernel_traitsILi32ELi64ELi256ELi4ES3_EELb0ELb1ELb1ELb0ELb0ELb0ELb1ELb1EEEvNS_16Flash_fwd_paramsE,"",@"SHT_CUDA_INFO"
	.sectionflags	@""
	.align	4


	//----- nvinfo : EIATTR_CUDA_API_VERSION
	.align		4
        /*0000*/ 	.byte	0x04, 0x37
        /*0002*/ 	.short	(.L_2102 - .L_2101)
.L_2101:
        /*0004*/ 	.word	0x00000082


	//----- nvinfo : EIATTR_KPARAM_INFO
	.align		4
.L_2102:
        /*0008*/ 	.byte	0x04, 0x17
        /*000a*/ 	.short	(.L_2104 - .L_2103)
.L_2103:
        /*000c*/ 	.word	0x00000000
        /*0010*/ 	.short	0x0000
        /*0012*/ 	.short	0x0000
        /*0014*/ 	.byte	0x00, 0xf0, 0x41, 0x07


	//----- nvinfo : EIATTR_SPARSE_MMA_MASK
	.align		4
.L_2104:
        /*0018*/ 	.byte	0x03, 0x50
        /*001a*/ 	.short	0x0000


	//----- nvinfo : EIATTR_MAXREG_COUNT
	.align		4
        /*001c*/ 	.byte	0x03, 0x1b
        /*001e*/ 	.short	0x00ff


	//----- nvinfo : EIATTR_NUM_BARRIERS
	.align		4
        /*0020*/ 	.byte	0x02, 0x4c
        /*0022*/ 	.byte	0x01
	.zero		1


	//----- nvinfo : EIATTR_MERCURY_ISA_VERSION
	.align		4
        /*0024*/ 	.byte	0x03, 0x5f
        /*0026*/ 	.short	0x0101


	//----- nvinfo : EIATTR_COOP_GROUP_MASK_REGIDS
	.align		4
        /*0028*/ 	.byte	0x04, 0x29
        /*002a*/ 	.short	(.L_2106 - .L_2105)


	//   ....[0]....
.L_2105:
        /*002c*/ 	.word	0xffffffff


	//   ....[1]....
        /*0030*/ 	.word	0xffffffff


	//   ....[2]....
        /*0034*/ 	.word	0xffffffff


	//   ....[3]....
        /*0038*/ 	.word	0xffffffff


	//   ....[4]....
        /*003c*/ 	.word	0xffffffff


	//   ....[5]....
        /*0040*/ 	.word	0xffffffff


	//   ....[6]....
        /*0044*/ 	.word	0xffffffff


	//   ....[7]....
        /*0048*/ 	.word	0xffffffff


	//   ....[8]....
        /*004c*/ 	.word	0xffffffff


	//   ....[9]....
        /*0050*/ 	.word	0xffffffff


	//   ....[10]....
        /*0054*/ 	.word	0xffffffff


	//   ....[11]....
        /*0058*/ 	.word	0xffffffff


	//   ....[12]....
        /*005c*/ 	.word	0xffffffff


	//   ....[13]....
        /*0060*/ 	.word	0xffffffff


	//   ....[14]....
        /*0064*/ 	.word	0xffffffff


	//   ....[15]....
        /*0068*/ 	.word	0xffffffff


	//   ....[16]....
        /*006c*/ 	.word	0x05000006


	//   ....[17]....
        /*0070*/ 	.word	0x05000006


	//   ....[18]....
        /*0074*/ 	.word	0x05000006


	//   ....[19]....
        /*0078*/ 	.word	0x05000006


	//----- nvinfo : EIATTR_COOP_GROUP_INSTR_OFFSETS
	.align		4
.L_2106:
        /*007c*/ 	.byte	0x04, 0x28
        /*007e*/ 	.short	(.L_2108 - .L_2107)


	//   ....[0]....
.L_2107:
        /*0080*/ 	.word	0x0000fa90


	//   ....[1]....
        /*0084*/ 	.word	0x0000fc60


	//   ....[2]....
        /*0088*/ 	.word	0x00010d70


	//   ....[3]....
        /*008c*/ 	.word	0x00010da0


	//   ....[4]....
        /*0090*/ 	.word	0x00018e70


	//   ....[5]....
        /*0094*/ 	.word	0x00018e90


	//   ....[6]....
        /*0098*/ 	.word	0x00019670


	//   ....[7]....
        /*009c*/ 	.word	0x000196e0


	//   ....[8]....
        /*00a0*/ 	.word	0x00021a70


	//   ....[9]....
        /*00a4*/ 	.word	0x00021b00


	//   ....[10]....
        /*00a8*/ 	.word	0x00021c10


	//   ....[11]....
        /*00ac*/ 	.word	0x00022020


	//   ....[12]....
        /*00b0*/ 	.word	0x000240d0


	//   ....[13]....
        /*00b4*/ 	.word	0x000240e0


	//   ....[14]....
        /*00b8*/ 	.word	0x00024110


	//   ....[15]....
        /*00bc*/ 	.word	0x00024120


	//   ....[16]....
        /*00c0*/ 	.word	0x000248d0


	//   ....[17]....
        /*00c4*/ 	.word	0x00024950


	//   ....[18]....
        /*00c8*/ 	.word	0x000249d0


	//   ....[19]....
        /*00cc*/ 	.word	0x00024a40


	//----- nvinfo : EIATTR_VRC_CTA_INIT_COUNT
	.align		4
.L_2108:
        /*00d0*/ 	.byte	0x02, 0x4a
	.zero		1
	.zero		1


	//----- nvinfo : EIATTR_EXIT_INSTR_OFFSETS
	.align		4
        /*00d4*/ 	.byte	0x04, 0x1c
        /*00d6*/ 	.short	(.L_2110 - .L_2109)


	//   ....[0]....
.L_2109:
        /*00d8*/ 	.word	0x00000200


	//----- nvinfo : EIATTR_CRS_STACK_SIZE
	.align		4
.L_2110:
        /*00dc*/ 	.byte	0x04, 0x1e
        /*00de*/ 	.short	(.L_2112 - .L_2111)
.L_2111:
        /*00e0*/ 	.word	0x00000000


	//----- nvinfo : EIATTR_CBANK_PARAM_SIZE
	.align		4
.L_2112:
        /*00e4*/ 	.byte	0x03, 0x19
        /*00e6*/ 	.short	0x01d0


	//----- nvinfo : EIATTR_PARAM_CBANK
	.align		4
        /*00e8*/ 	.byte	0x04, 0x0a
        /*00ea*/ 	.short	(.L_2114 - .L_2113)
	.align		4
.L_2113:
        /*00ec*/ 	.word	index@(.nv.constant0._ZN5flash24flash_fwd_splitkv_kernelI23Flash_fwd_kernel_traitsILi32ELi64ELi256ELi4ELb0ELb0EN7cutlass6half_tE19Flash_kernel_traitsILi32ELi64ELi256ELi4ES3_EELb0ELb1ELb1ELb0ELb0ELb0ELb1ELb1EEEvNS_16Flash_fwd_paramsE)
        /*00f0*/ 	.short	0x0380
        /*00f2*/ 	.short	0x01d0


	//----- nvinfo : EIATTR_SW_WAR
	.align		4
.L_2114:
        /*00f4*/ 	.byte	0x04, 0x36
        /*00f6*/ 	.short	(.L_2116 - .L_2115)
.L_2115:
        /*00f8*/ 	.word	0x00000008
.L_2116:


//--------------------- .nv.info._ZN5flash24flash_fwd_splitkv_kernelI23Flash_fwd_kernel_traitsILi32ELi64ELi256ELi4ELb0ELb0EN7cutlass6half_tE19Flash_kernel_traitsILi32ELi64ELi256ELi4ES3_EELb0ELb1ELb1ELb0ELb0ELb1ELb1ELb1EEEvNS_16Flash_fwd_paramsE --------------------------
	.section	.nv.info._ZN5flash24flash_fwd_splitkv_kernelI23Flash_fwd_kernel_traitsILi32ELi64ELi256ELi4ELb0ELb0EN7cutlass6half_tE19Flash_kernel_traitsILi32ELi64ELi256ELi4ES3_EELb0ELb1ELb1ELb0ELb0ELb1ELb1ELb1EEEvNS_16Flash_fwd_paramsE,"",@"SHT_CUDA_INFO"
	.sectionflags	@""
	.align	4


	//----- nvinfo : EIATTR_CUDA_API_VERSION
	.align		4
        /*0000*/ 	.byte	0x04, 0x37
        /*0002*/ 	.short	(.L_2118 - .L_2117)
.L_2117:
        /*0004*/ 	.word	0x00000082


	//----- nvinfo : EIATTR_KPARAM_INFO
	.align		4
.L_2118:
        /*0008*/ 	.byte	0x04, 0x17
        /*000a*/ 	.short	(.L_2120 - .L_2119)
.L_2119:
        /*000c*/ 	.word	0x00000000
        /*0010*/ 	.short	0x0000
        /*0012*/ 	.short	0x0000
        /*0014*/ 	.byte	0x00, 0xf0, 0x41, 0x07


	//----- nvinfo : EIATTR_SPARSE_MMA_MASK
	.align		4
.L_2120:
        /*0018*/ 	.byte	0x03, 0x50
        /*001a*/ 	.short	0x0000


	//----- nvinfo : EIATTR_MAXREG_COUNT
	.align		4
        /*001c*/ 	.byte	0x03, 0x1b
        /*001e*/ 	.short	0x00ff


	//----- nvinfo : EIATTR_NUM_BARRIERS
	.align		4
        /*0020*/ 	.byte	0x02, 0x4c
        /*0022*/ 	.byte	0x01
	.zero		1


	//----- nvinfo : EIATTR_ANNOTATIONS
	.align		4
        /*0024*/ 	.byte	0x04, 0x55
        /*0026*/ 	.short	(.L_2122 - .L_2121)


	//   ....[0]....
.L_2121:
        /*0028*/ 	.word	0x00000001
        /*002c*/ 	.byte	0x60, 0x01, 0x02, 0x00, 0x01, 0x00, 0x00, 0x00, 0xa0, 0x01, 0x02, 0x00, 0x01, 0x00, 0x00, 0x00
        /*003c*/ 	.byte	0xc0, 0x01, 0x02, 0x00, 0x01, 0x00, 0x00, 0x00, 0xd0, 0x01, 0x02, 0x00, 0x01, 0x00, 0x00, 0x00
        /*004c*/ 	.byte	0x90, 0x30, 0x02, 0x00, 0x01, 0x00, 0x00, 0x00, 0x90, 0x36, 0x02, 0x00, 0x01, 0x00, 0x00, 0x00
        /*005c*/ 	.byte	0x80, 0x37, 0x02, 0x00, 0x01, 0x00, 0x00, 0x00, 0xa0, 0x38, 0x02, 0x00


	//----- nvinfo : EIATTR_MERCURY_ISA_VERSION
	.align		4
.L_2122:
        /*0068*/ 	.byte	0x03, 0x5f
        /*006a*/ 	.short	0x0101


	//----- nvinfo : EIATTR_COOP_GROUP_MASK_REGIDS
	.align		4
        /*006c*/ 	.byte	0x04, 0x29
        /*006e*/ 	.short	(.L_2124 - .L_2123)


	//   ....[0]....
.L_2123:
        /*0070*/ 	.word	0xffffffff


	//   ....[1]....
        /*0074*/ 	.word	0xffffffff


	//   ....[2]....
        /*0078*/ 	.word	0xffffffff


	//   ....[3]....
        /*007c*/ 	.word	0xffffffff


	//   ....[4]....
        /*0080*/ 	.word	0xffffffff


	//   ....[5]....
        /*0084*/ 	.word	0xffffffff


	//   ....[6]....
        /*0088*/ 	.word	0xffffffff


	//   ....[7]....
        /*008c*/ 	.word	0xffffffff


	//   ....[8]....
        /*0090*/ 	.word	0xffffffff


	//   ....[9]....
        /*0094*/ 	.word	0xffffffff


	//   ....[10]....
        /*0098*/ 	.word	0xffffffff


	//   ....[11]....
        /*009c*/ 	.word	0xffffffff


	//   ....[12]....
        /*00a0*/ 	.word	0xffffffff


	//   ....[13]....
        /*00a4*/ 	.word	0xffffffff


	//   ....[14]....
        /*00a8*/ 	.word	0xffffffff


	//   ....[15]....
        /*00ac*/ 	.word	0xffffffff


	//   ....[16]....
        /*00b0*/ 	.word	0x05000006


	//   ....[17]....
        /*00b4*/ 	.word	0x05000006


	//   ....[18]....
        /*00b8*/ 	.word	0x05000006


	//   ....[19]....
        /*00bc*/ 	.word	0x05000006


	//----- nvinfo : EIATTR_COOP_GROUP_INSTR_OFFSETS
	.align		4
.L_2124:
        /*00c0*/ 	.byte	0x04, 0x28
        /*00c2*/ 	.short	(.L_2126 - .L_2125)


	//   ....[0]....
.L_2125:
        /*00c4*/ 	.word	0x00010ab0


	//   ....[1]....
        /*00c8*/ 	.word	0x00010cb0


	//   ....[2]....
        /*00cc*/ 	.word	0x00011d20


	//   ....[3]....
        /*00d0*/ 	.word	0x00011d50


	//   ....[4]....
        /*00d4*/ 	.word	0x0001b130


	//   ....[5]....
        /*00d8*/ 	.word	0x0001b160


	//   ....[6]....
        /*00dc*/ 	.word	0x0001b180


	//   ....[7]....
        /*00e0*/ 	.word	0x0001b1c0


	//   ....[8]....
        /*00e4*/ 	.word	0x00025110


	//   ....[9]....
        /*00e8*/ 	.word	0x00025140


	//   ....[10]....
        /*00ec*/ 	.word	0x00025160


	//   ....[11]....
        /*00f0*/ 	.word	0x00025180


	//   ....[12]....
        /*00f4*/ 	.word	0x00027680


	//   ....[13]....
        /*00f8*/ 	.word	0x00027690


	//   ....[14]....
        /*00fc*/ 	.word	0x000276c0


	//   ....[15]....
        /*0100*/ 	.word	0x000276d0


	//   ....[16]....
        /*0104*/ 	.word	0x00027e80


	//   ....[17]....
        /*0108*/ 	.word	0x00027f00


	//   ....[18]....
        /*010c*/ 	.word	0x00027f80


	//   ....[19]....
        /*0110*/ 	.word	0x00027ff0


	//----- nvinfo : EIATTR_VRC_CTA_INIT_COUNT
	.align		4
.L_2126:
        /*0114*/ 	.byte	0x02, 0x4a
	.zero		1
	.zero		1


	//----- nvinfo : EIATTR_EXIT_INSTR_OFFSETS
	.align		4
        /*0118*/ 	.byte	0x04, 0x1c
        /*011a*/ 	.short	(.L_2128 - .L_2127)


	//   ....[0]....
.L_2127:
        /*011c*/ 	.word	0x00000210


	//----- nvinfo : EIATTR_CRS_STACK_SIZE
	.align		4
.L_2128:
        /*0120*/ 	.byte	0x04, 0x1e
        /*0122*/ 	.short	(.L_2130 - .L_2129)
.L_2129:
        /*0124*/ 	.word	0x00000000


	//----- nvinfo : EIATTR_CBANK_PARAM_SIZE
	.align		4
.L_2130:
        /*0128*/ 	.byte	0x03, 0x19
        /*012a*/ 	.short	0x01d0


	//----- nvinfo : EIATTR_PARAM_CBANK
	.align		4
        /*012c*/ 	.byte	0x04, 0x0a
        /*012e*/ 	.short	(.L_2132 - .L_2131)
	.align		4
.L_2131:
        /*0130*/ 	.word	index@(.nv.constant0._ZN5flash24flash_fwd_splitkv_kernelI23Flash_fwd_kernel_traitsILi32ELi64ELi256ELi4ELb0ELb0EN7cutlass6half_tE19Flash_kernel_traitsILi32ELi64ELi256ELi4ES3_EELb0ELb1ELb1ELb0ELb0ELb1ELb1ELb1EEEvNS_16Flash_fwd_paramsE)
        /*0134*/ 	.short	0x0380
        /*0136*/ 	.short	0x01d0


	//----- nvinfo : EIATTR_SW_WAR
	.align		4
.L_2132:
        /*0138*/ 	.byte	0x04, 0x36
        /*013a*/ 	.short	(.L_2134 - .L_2133)
.L_2133:
        /*013c*/ 	.word	0x00000008
.L_2134:


//--------------------- .nv.info._ZN5flash32flash_fwd_splitkv_combine_kernelI23Flash_fwd_kernel_traitsILi32ELi64ELi128ELi4ELb0ELb0EN7cutlass6half_tE19Flash_kernel_traitsILi32ELi64ELi128ELi4ES3_EELi16ELi7ELb0EEEvNS_16Flash_fwd_paramsE --------------------------
	.section	.nv.info._ZN5flash32flash_fwd_splitkv_combine_kernelI23Flash_fwd_kernel_traitsILi32ELi64ELi128ELi4ELb0ELb0EN7cutlass6half_tE19Flash_kernel_traitsILi32ELi64ELi128ELi4ES3_EELi16ELi7ELb0EEEvNS_16Flash_fwd_paramsE,"",@"SHT_CUDA_INFO"
	.sectionflags	@""
	.align	4


	//----- nvinfo : EIATTR_CUDA_API_VERSION
	.align		4
        /*0000*/ 	.byte	0x04, 0x37
        /*0002*/ 	.short	(.L_2136 - .L_2135)
.L_2135:
        /*0004*/ 	.word	0x00000082


	//----- nvinfo : EIATTR_KPARAM_INFO
	.align		4
.L_2136:
        /*0008*/ 	.byte	0x04, 0x17
        /*000a*/ 	.short	(.L_2138 - .L_2137)
.L_2137:
        /*000c*/ 	.word	0x00000000
        /*0010*/ 	.short	0x0000
        /*0012*/ 	.short	0x0000
        /*0014*/ 	.byte	0x00, 0xf0, 0x41, 0x07


	//----- nvinfo : EIATTR_SPARSE_MMA_MASK
	.align		4
.L_2138:
        /*0018*/ 	.byte	0x03, 0x50
        /*001a*/ 	.short	0x0000


	//----- nvinfo : EIATTR_MAXREG_COUNT
	.align		4
        /*001c*/ 	.byte	0x03, 0x1b
        /*001e*/ 	.short	0x00ff


	//----- nvinfo : EIATTR_NUM_BARRIERS
	.align		4
        /*0020*/ 	.byte	0x02, 0x4c
        /*0022*/ 	.byte	0x01
	.zero		1


	//----- nvinfo : EIATTR_MERCURY_ISA_VERSION
	.align		4
        /*0024*/ 	.byte	0x03, 0x5f
        /*0026*/ 	.short	0x0101


	//----- nvinfo : EIATTR_COOP_GROUP_MASK_REGIDS
	.align		4
        /*0028*/ 	.byte	0x04, 0x29
        /*002a*/ 	.short	(.L_2140 - .L_2139)


	//   ....[0]....
.L_2139:
        /*002c*/ 	.word	0xffffffff


	//   ....[1]....
        /*0030*/ 	.word	0xffffffff


	//   ....[2]....
        /*0034*/ 	.word	0xffffffff


	//   ....[3]....
        /*0038*/ 	.word	0xffffffff


	//   ....[4]....
        /*003c*/ 	.word	0xffffffff


	//   ....[5]....
        /*0040*/ 	.word	0xffffffff


	//----- nvinfo : EIATTR_COOP_GROUP_INSTR_OFFSETS
	.align		4
.L_2140:
        /*0044*/ 	.byte	0x04, 0x28
        /*0046*/ 	.short	(.L_2142 - .L_2141)


	//   ....[0]....
.L_2141:
        /*0048*/ 	.word	0x00002660


	//   ....[1]....
        /*004c*/ 	.word	0x00002710


	//   ....[2]....
        /*0050*/ 	.word	0x00002760


	//   ....[3]....
        /*0054*/ 	.word	0x00002ca0


	//   ....[4]....
        /*0058*/ 	.word	0x00002d70


	//   ....[5]....
        /*005c*/ 	.word	0x00002e30


	//----- nvinfo : EIATTR_VRC_CTA_INIT_COUNT
	.align		4
.L_2142:
        /*0060*/ 	.byte	0x02, 0x4a
	.zero		1
	.zero		1


	//----- nvinfo : EIATTR_EXIT_INSTR_OFFSETS
	.align		4
        /*0064*/ 	.byte	0x04, 0x1c
        /*0066*/ 	.short	(.L_2144 - .L_2143)


	//   ....[0]....
.L_2143:
        /*0068*/ 	.word	0x000052c0


	//   ....[1]....
        /*006c*/ 	.word	0x000055a0


	//   ....[2]....
        /*0070*/ 	.word	0x000057c0


	//----- nvinfo : EIATTR_CRS_STACK_SIZE
	.align		4
.L_2144:
        /*0074*/ 	.byte	0x04, 0x1e
        /*0076*/ 	.short	(.L_2146 - .L_2145)
.L_2145:
        /*0078*/ 	.word	0x00000000


	//----- nvinfo : EIATTR_CBANK_PARAM_SIZE
	.align		4
.L_2146:
        /*007c*/ 	.byte	0x03, 0x19
        /*007e*/ 	.short	0x01d0


	//----- nvinfo : EIATTR_PARAM_CBANK
	.align		4
        /*0080*/ 	.byte	0x04, 0x0a
        /*0082*/ 	.short	(.L_2148 - .L_2147)
	.align		4
.L_2147:
        /*0084*/ 	.word	index@(.nv.constant0._ZN5flash32flash_fwd_splitkv_combine_kernelI23Flash_fwd_kernel_traitsILi32ELi64ELi128ELi4ELb0ELb0EN7cutlass6half_tE19Flash_kernel_traitsILi32ELi64ELi128ELi4ES3_EELi16ELi7ELb0EEEvNS_16Flash_fwd_paramsE)
        /*0088*/ 	.short	0x0380
        /*008a*/ 	.short	0x01d0


	//----- nvinfo : EIATTR_SW_WAR
	.align		4
.L_2148:
        /*008c*/ 	.byte	0x04, 0x36
        /*008e*/ 	.short	(.L_2150 - .L_2149)
.L_2149:
        /*0090*/ 	.word	0x00000008
.L_2150:


//--------------------- .nv.info._ZN5flash32flash_fwd_splitkv_combine_kernelI23Flash_fwd_kernel_traitsILi32ELi64ELi128ELi4ELb0ELb0EN7cutlass6half_tE19Flash_kernel_traitsILi32ELi64ELi128ELi4ES3_EELi16ELi6ELb0EEEvNS_16Flash_fwd_paramsE --------------------------
	.section	.nv.info._ZN5flash32flash_fwd_splitkv_combine_kernelI23Flash_fwd_kernel_traitsILi32ELi64ELi128ELi4ELb0ELb0EN7cutlass6half_tE19Flash_kernel_traitsILi32ELi64ELi128ELi4ES3_EELi16ELi6ELb0EEEvNS_16Flash_fwd_paramsE,"",@"SHT_CUDA_INFO"
	.sectionflags	@""
	.align	4


	//----- nvinfo : EIATTR_CUDA_API_VERSION
	.align		4
        /*0000*/ 	.byte	0x04, 0x37
        /*0002*/ 	.short	(.L_2152 - .L_2151)
.L_2151:
        /*0004*/ 	.word	0x00000082


	//----- nvinfo : EIATTR_KPARAM_INFO
	.align		4
.L_2152:
        /*0008*/ 	.byte	0x04, 0x17
        /*000a*/ 	.short	(.L_2154 - .L_2153)
.L_2153:
        /*000c*/ 	.word	0x00000000
        /*0010*/ 	.short	0x0000
        /*0012*/ 	.short	0x0000
        /*0014*/ 	.byte	0x00, 0xf0, 0x41, 0x07


	//----- nvinfo : EIATTR_SPARSE_MMA_MASK
	.align		4
.L_2154:
        /*0018*/ 	.byte	0x03, 0x50
        /*001a*/ 	.short	0x0000


	//----- nvinfo : EIATTR_MAXREG_COUNT
	.align		4
        /*001c*/ 	.byte	0x03, 0x1b
        /*001e*/ 	.short	0x00ff


	//----- nvinfo : EIATTR_NUM_BARRIERS
	.align		4
        /*0020*/ 	.byte	0x02, 0x4c
        /*0022*/ 	.byte	0x01
	.zero		1


	//----- nvinfo : EIATTR_MERCURY_ISA_VERSION
	.align		4
        /*0024*/ 	.byte	0x03, 0x5f
        /*0026*/ 	.short	0x0101


	//----- nvinfo : EIATTR_COOP_GROUP_MASK_REGIDS
	.align		4
        /*0028*/ 	.byte	0x04, 0x29
        /*002a*/ 	.short	(.L_2156 - .L_2155)


	//   ....[0]....
.L_2155:
        /*002c*/ 	.word	0xffffffff


	//   ....[1]....
        /*0030*/ 	.word	0xffffffff


	//   ....[2]....
        /*0034*/ 	.word	0xffffffff


	//   ....[3]....
        /*0038*/ 	.word	0xffffffff


	//   ....[4]....
        /*003c*/ 	.word	0xffffffff


	//   ....[5]....
        /*0040*/ 	.word	0xffffffff


	//----- nvinfo : EIATTR_COOP_GROUP_INSTR_OFFSETS
	.align		4
.L_2156:
        /*0044*/ 	.byte	0x04, 0x28
        /*0046*/ 	.short	(.L_2158 - .L_2157)


	//   ....[0]....
.L_2157:
        /*0048*/ 	.word	0x00001ef0


	//   ....[1]....
        /*004c*/ 	.word	0x00001f80


	//   ....[2]....
        /*0050*/ 	.word	0x00001fe0


	//   ....[3]....
        /*0054*/ 	.word	0x000022f0


	//   ....[4]....
        /*0058*/ 	.word	0x00002360


	//   ....[5]....
        /*005c*/ 	.word	0x000024a0


	//----- nvinfo : EIATTR_VRC_CTA_INIT_COUNT
	.align		4
.L_2158:
        /*0060*/ 	.byte	0x02, 0x4a
	.zero		1
	.zero		1


	//----- nvinfo : EIATTR_EXIT_INSTR_OFFSETS
	.align		4
        /*0064*/ 	.byte	0x04, 0x1c
        /*0066*/ 	.short	(.L_2160 - .L_2159)


	//   ....[0]....
.L_2159:
        /*0068*/ 	.word	0x00004520


	//   ....[1]....
        /*006c*/ 	.word	0x00004800


	//   ....[2]....
        /*0070*/ 	.word	0x00004a20


	//----- nvinfo : EIATTR_CRS_STACK_SIZE
	.align		4
.L_2160:
        /*0074*/ 	.byte	0x04, 0x1e
        /*0076*/ 	.short	(.L_2162 - .L_2161)
.L_2161:
        /*0078*/ 	.word	0x00000000


	//----- nvinfo : EIATTR_CBANK_PARAM_SIZE
	.align		4
.L_2162:
        /*007c*/ 	.byte	0x03, 0x19
        /*007e*/ 	.short	0x01d0


	//----- nvinfo : EIATTR_PARAM_CBANK
	.align		4
        /*0080*/ 	.byte	0x04, 0x0a
        /*0082*/ 	.short	(.L_2164 - .L_2163)
	.align		4
.L_2163:
        /*0084*/ 	.word	index@(.nv.constant0._ZN5flash32flash_fwd_splitkv_combine_kernelI23Flash_fwd_kernel_traitsILi32ELi64ELi128ELi4ELb0ELb0EN7cutlass6half_tE19Flash_kernel_traitsILi32ELi64ELi128ELi4ES3_EELi16ELi6ELb0EEEvNS_16Flash_fwd_paramsE)
        /*0088*/ 	.short	0x0380
        /*008a*/ 	.short	0x01d0


	//----- nvinfo : EIATTR_SW_WAR
	.align		4
.L_2164:
        /*008c*/ 	.byte	0x04, 0x36
        /*008e*/ 	.short	(.L_2166 - .L_2165)
.L_2165:
        /*0090*/ 	.word	0x00000008
.L_2166:


//--------------------- .nv.info._ZN5flash32flash_fwd_splitkv_combine_kernelI23Flash_fwd_kernel_traitsILi32ELi64ELi128ELi4ELb0ELb0EN7cutlass6half_tE19Flash_kernel_traitsILi32ELi64ELi128ELi4ES3_EELi16ELi5ELb0EEEvNS_16Flash_fwd_paramsE --------------------------
	.section	.nv.info._ZN5flash32flash_fwd_splitkv_combine_kernelI23Flash_fwd_kernel_traitsILi32ELi64ELi128ELi4ELb0ELb0EN7cutlass6half_tE19Flash_kernel_traitsILi32ELi64ELi128ELi4ES3_EELi16ELi5ELb0EEEvNS_16Flash_fwd_paramsE,"",@"SHT_CUDA_INFO"
	.sectionflags	@""
	.align	4


	//----- nvinfo : EIATTR_CUDA_API_VERSION
	.align		4
        /*0000*/ 	.byte	0x04, 0x37
        /*0002*/ 	.short	(.L_2168 - .L_2167)
.L_2167:
        /*0004*/ 	.word	0x00000082


	//----- nvinfo : EIATTR_KPARAM_INFO
	.align		4
.L_2168:
        /*0008*/ 	.byte	0x04, 0x17
        /*000a*/ 	.short	(.L_2170 - .L_2169)
.L_2169:
        /*000c*/ 	.word	0x00000000
        /*0010*/ 	.short	0x0000
        /*0012*/ 	.short	0x0000
        /*0014*/ 	.byte	0x00, 0xf0, 0x41, 0x07


	//----- nvinfo : EIATTR_SPARSE_MMA_MASK
	.align		4
.L_2170:
        /*0018*/ 	.byte	0x03, 0x50
        /*001a*/ 	.short	0x0000


	//----- nvinfo : EIATTR_MAXREG_COUNT
	.align		4
        /*001c*/ 	.byte	0x03, 0x1b
        /*001e*/ 	.short	0x00ff


	//----- nvinfo : EIATTR_NUM_BARRIERS
	.align		4
        /*0020*/ 	.byte	0x02, 0x4c
        /*0022*/ 	.byte	0x01
	.zero		1


	//----- nvinfo : EIATTR_MERCURY_ISA_VERSION
	.align		4
        /*0024*/ 	.byte	0x03, 0x5f
        /*0026*/ 	.short	0x0101


	//----- nvinfo : EIATTR_COOP_GROUP_MASK_REGIDS
	.align		4
        /*0028*/ 	.byte	0x04, 0x29
        /*002a*/ 	.short	(.L_2172 - .L_2171)


	//   ....[0]....
.L_2171:
        /*002c*/ 	.word	0xffffffff


	//   ....[1]....
        /*0030*/ 	.word	0xffffffff


	//   ....[2]....
        /*0034*/ 	.word	0xffffffff


	//   ....[3]....
        /*0038*/ 	.word	0xffffffff


	//   ....[4]....
        /*003c*/ 	.word	0xffffffff


	//   ....[5]....
        /*0040*/ 	.word	0xffffffff


	//----- nvinfo : EIATTR_COOP_GROUP_INSTR_OFFSETS
	.align		4
.L_2172:
        /*0044*/ 	.byte	0x04, 0x28
        /*0046*/ 	.short	(.L_2174 - .L_2173)


	//   ....[0]....
.L_2173:
        /*0048*/ 	.word	0x00001d10


	//   ....[1]....
        /*004c*/ 	.word	0x00001da0


	//   ....[2]....
        /*0050*/ 	.word	0x00001e30


	//   ....[3]....
        /*0054*/ 	.word	0x00002010


	//   ....[4]....
        /*0058*/ 	.word	0x000020b0


	//   ....[5]....
        /*005c*/ 	.word	0x000021d0


	//----- nvinfo : EIATTR_VRC_CTA_INIT_COUNT
	.align		4
.L_2174:
        /*0060*/ 	.byte	0x02, 0x4a
	.zero		1
	.zero		1


	//----- nvinfo : EIATTR_EXIT_INSTR_OFFSETS
	.align		4
        /*0064*/ 	.byte	0x04, 0x1c
        /*0066*/ 	.short	(.L_2176 - .L_2175)


	//   ....[0]....
.L_2175:
        /*0068*/ 	.word	0x00004080


	//   ....[1]....
        /*006c*/ 	.word	0x00004360


	//   ....[2]....
        /*0070*/ 	.word	0x00004580


	//----- nvinfo : EIATTR_CRS_STACK_SIZE
	.align		4
.L_2176:
        /*0074*/ 	.byte	0x04, 0x1e
        /*0076*/ 	.short	(.L_2178 - .L_2177)
.L_2177:
        /*0078*/ 	.word	0x00000000


	//----- nvinfo : EIATTR_CBANK_PARAM_SIZE
	.align		4
.L_2178:
        /*007c*/ 	.byte	0x03, 0x19
        /*007e*/ 	.short	0x01d0


	//----- nvinfo : EIATTR_PARAM_CBANK
	.align		4
        /*0080*/ 	.byte	0x04, 0x0a
        /*0082*/ 	.short	(.L_2180 - .L_2179)
	.align		4
.L_2179:
        /*0084*/ 	.word	index@(.nv.constant0._ZN5flash32flash_fwd_splitkv_combine_kernelI23Flash_fwd_kernel_traitsILi32ELi64ELi128ELi4ELb0ELb0EN7cutlass6half_tE19Flash_kernel_traitsILi32ELi64ELi128ELi4ES3_EELi16ELi5ELb0EEEvNS_16Flash_fwd_paramsE)
        /*0088*/ 	.short	0x0380
        /*008a*/ 	.short	0x01d0


	//----- nvinfo : EIATTR_SW_WAR
	.align		4
.L_2180:
        /*008c*/ 	.byte	0x04, 0x36
        /*008e*/ 	.short	(.L_2182 - .L_2181)
.L_2181:
        /*0090*/ 	.word	0x00000008
.L_2182:


//--------------------- .nv.info._ZN5flash32flash_fwd_splitkv_combine_kernelI23Flash_fwd_kernel_traitsILi32ELi64ELi128ELi4ELb0ELb0EN7cutlass6half_tE19Flash_kernel_traitsILi32ELi64ELi128ELi4ES3_EELi16ELi4ELb0EEEvNS_16Flash_fwd_paramsE --------------------------
	.section	.nv.info._ZN5flash32flash_fwd_splitkv_combine_kernelI23Flash_fwd_kernel_traitsILi32ELi64ELi128ELi4ELb0ELb0EN7cutlass6half_tE19Flash_kernel_traitsILi32ELi64ELi128ELi4ES3_EELi16ELi4ELb0EEEvNS_16Flash_fwd_paramsE,"",@"SHT_CUDA_INFO"
	.sectionflags	@""
	.align	4


	//----- nvinfo : EIATTR_CUDA_API_VERSION
	.align		4
        /*0000*/ 	.byte	0x04, 0x37
        /*0002*/ 	.short	(.L_2184 - .L_2183)
.L_2183:
        /*0004*/ 	.word	0x00000082


	//----- nvinfo : EIATTR_KPARAM_INFO
	.align		4
.L_2184:
        /*0008*/ 	.byte	0x04, 0x17
        /*000a*/ 	.short	(.L_2186 - .L_2185)
.L_2185:
        /*000c*/ 	.word	0x00000000
        /*0010*/ 	.short	0x0000
        /*0012*/ 	.short	0x0000
        /*0014*/ 	.byte	0x00, 0xf0, 0x41, 0x07


	//----- nvinfo : EIATTR_SPARSE_MMA_MASK
	.align		4
.L_2186:
        /*0018*/ 	.byte	0x03, 0x50
        /*001a*/ 	.short	0x0000


	//----- nvinfo : EIATTR_MAXREG_COUNT
	.align		4
        /*001c*/ 	.byte	0x03, 0x1b
        /*001e*/ 	.short	0x00ff


	//----- nvinfo : EIATTR_NUM_BARRIERS
	.align		4
        /*0020*/ 	.byte	0x02, 0x4c
        /*0022*/ 	.byte	0x01
	.zero		1


	//----- nvinfo : EIATTR_MERCURY_ISA_VERSION
	.align		4
        /*0024*/ 	.byte	0x03, 0x5f
        /*0026*/ 	.short	0x0101


	//----- nvinfo : EIATTR_COOP_GROUP_MASK_REGIDS
	.align		4
        /*0028*/ 	.byte	0x04, 0x29
        /*002a*/ 	.short	(.L_2188 - .L_2187)


	//   ....[0]....
.L_2187:
        /*002c*/ 	.word	0xffffffff


	//   ....[1]....
        /*0030*/ 	.word	0xffffffff


	//   ....[2]....
        /*0034*/ 	.word	0xffffffff


	//   ....[3]....
        /*0038*/ 	.word	0xffffffff


	//   ....[4]....
        /*003c*/ 	.word	0xffffffff


	//   ....[5]....
        /*0040*/ 	.word	0xffffffff


	//----- nvinfo : EIATTR_COOP_GROUP_INSTR_OFFSETS
	.align		4
.L_2188:
        /*0044*/ 	.byte	0x04, 0x28
        /*0046*/ 	.short	(.L_2190 - .L_2189)


	//   ....[0]....
.L_2189:
        /*0048*/ 	.word	0x00001a90


	//   ....[1]....
        /*004c*/ 	.word	0x00001ac0


	//   ....[2]....
        /*0050*/ 	.word	0x00001b00


	//   ....[3]....
        /*0054*/ 	.word	0x00001c90


	//   ....[4]....
        /*0058*/ 	.word	0x00001d00


	//   ....[5]....
        /*005c*/ 	.word	0x00001e20


	//----- nvinfo : EIATTR_VRC_CTA_INIT_COUNT
	.align		4
.L_2190:
        /*0060*/ 	.byte	0x02, 0x4a
	.zero		1
	.zero		1


	//----- nvinfo : EIATTR_EXIT_INSTR_OFFSETS
	.align		4
        /*0064*/ 	.byte	0x04, 0x1c
        /*0066*/ 	.short	(.L_2192 - .L_2191)


	//   ....[0]....
.L_2191:
        /*0068*/ 	.word	0x00003c60


	//   ....[1]....
        /*006c*/ 	.word	0x00003f40


	//   ....[2]....
        /*0070*/ 	.word	0x00004160


	//----- nvinfo : EIATTR_CRS_STACK_SIZE
	.align		4
.L_2192:
        /*0074*/ 	.byte	0x04, 0x1e
        /*0076*/ 	.short	(.L_2194 - .L_2193)
.L_2193:
        /*0078*/ 	.word	0x00000000


	//----- nvinfo : EIATTR_CBANK_PARAM_SIZE
	.align		4
.L_2194:
        /*007c*/ 	.byte	0x03, 0x19
        /*007e*/ 	.short	0x01d0


	//----- nvinfo : EIATTR_PARAM_CBANK
	.align		4
        /*0080*/ 	.byte	0x04, 0x0a
        /*0082*/ 	.short	(.L_2196 - .L_2195)
	.align		4
.L_2195:
        /*0084*/ 	.word	index@(.nv.constant0._ZN5flash32flash_fwd_splitkv_combine_kernelI23Flash_fwd_kernel_traitsILi32ELi64ELi128ELi4ELb0ELb0EN7cutlass6half_tE19Flash_kernel_traitsILi32ELi64ELi128ELi4ES3_EELi16ELi4ELb0EEEvNS_16Flash_fwd_paramsE)
        /*0088*/ 	.short	0x0380
        /*008a*/ 	.short	0x01d0


	//----- nvinfo : EIATTR_SW_WAR
	.align		4
.L_2196:
        /*008c*/ 	.byte	0x04, 0x36
        /*008e*/ 	.short	(.L_2198 - .L_2197)
.L_2197:
        /*0090*/ 	.word	0x00000008
.L_2198:


//--------------------- .nv.info._ZN5flash32flash_fwd_splitkv_combine_kernelI23Flash_fwd_kernel_traitsILi32ELi64ELi128ELi4ELb0ELb0EN7cutlass6half_tE19Flash_kernel_traitsILi32ELi64ELi128ELi4ES3_EELi16ELi3ELb0EEEvNS_16Flash_fwd_paramsE --------------------------
	.section	.nv.info._ZN5flash32flash_fwd_splitkv_combine_kernelI23Flash_fwd_kernel_traitsILi32ELi64ELi128ELi4ELb0ELb0EN7cutlass6half_tE19Flash_kernel_traitsILi32ELi64ELi128ELi4ES3_EELi16ELi3ELb0EEEvNS_16Flash_fwd_paramsE,"",@"SHT_CUDA_INFO"
	.sectionflags	@""
	.align	4


	//----- nvinfo : EIATTR_CUDA_API_VERSION
	.align		4
        /*0000*/ 	.byte	0x04, 0x37
        /*0002*/ 	.short	(.L_2200 - .L_2199)
.L_2199:
        /*0004*/ 	.word	0x00000082


	//----- nvinfo : EIATTR_KPARAM_INFO
	.align		4
.L_2200:
        /*0008*/ 	.byte	0x04, 0x17
        /*000a*/ 	.short	(.L_2202 - .L_2201)
.L_2201:
        /*000c*/ 	.word	0x00000000
        /*0010*/ 	.short	0x0000
        /*0012*/ 	.short	0x0000
        /*0014*/ 	.byte	0x00, 0xf0, 0x41, 0x07


	//----- nvinfo : EIATTR_SPARSE_MMA_MASK
	.align		4
.L_2202:
        /*0018*/ 	.byte	0x03, 0x50
        /*001a*/ 	.short	0x0000


	//----- nvinfo : EIATTR_MAXREG_COUNT
	.align		4
        /*001c*/ 	.byte	0x03, 0x1b
        /*001e*/ 	.short	0x00ff


	//----- nvinfo : EIATTR_NUM_BARRIERS
	.align		4
        /*0020*/ 	.byte	0x02, 0x4c
        /*0022*/ 	.byte	0x01
	.zero		1


	//----- nvinfo : EIATTR_MERCURY_ISA_VERSION
	.align		4
        /*0024*/ 	.byte	0x03, 0x5f
        /*0026*/ 	.short	0x0101


	//----- nvinfo : EIATTR_COOP_GROUP_MASK_REGIDS
	.align		4
        /*0028*/ 	.byte	0x04, 0x29
        /*002a*/ 	.short	(.L_2204 - .L_2203)


	//   ....[0]....
.L_2203:
        /*002c*/ 	.word	0xffffffff


	//   ....[1]....
        /*0030*/ 	.word	0xffffffff


	//   ....[2]....
        /*0034*/ 	.word	0xffffffff


	//   ....[3]....
        /*0038*/ 	.word	0xffffffff


	//   ....[4]....
        /*003c*/ 	.word	0xffffffff


	//   ....[5]....
        /*0040*/ 	.word	0xffffffff


	//----- nvinfo : EIATTR_COOP_GROUP_INSTR_OFFSETS
	.align		4
.L_2204:
        /*0044*/ 	.byte	0x04, 0x28
        /*0046*/ 	.short	(.L_2206 - .L_2205)


	//   ....[0]....
.L_2205:
        /*0048*/ 	.word	0x00001b20


	//   ....[1]....
        /*004c*/ 	.word	0x00001b80


	//   ....[2]....
        /*0050*/ 	.word	0x00001bb0


	//   ....[3]....
        /*0054*/ 	.word	0x00001c50


	//   ....[4]....
        /*0058*/ 	.word	0x00001c90


	//   ....[5]....
        /*005c*/ 	.word	0x00001d60


	//----- nvinfo : EIATTR_VRC_CTA_INIT_COUNT
	.align		4
.L_2206:
        /*0060*/ 	.byte	0x02, 0x4a
	.zero		1
	.zero		1


	//----- nvinfo : EIATTR_EXIT_INSTR_OFFSETS
	.align		4
        /*0064*/ 	.byte	0x04, 0x1c
        /*0066*/ 	.short	(.L_2208 - .L_2207)


	//   ....[0]....
.L_2207:
        /*0068*/ 	.word	0x00003b00


	//   ....[1]....
        /*006c*/ 	.word	0x00003de0


	//   ....[2]....
        /*0070*/ 	.word	0x00004000


	//----- nvinfo : EIATTR_CRS_STACK_SIZE
	.align		4
.L_2208:
        /*0074*/ 	.byte	0x04, 0x1e
        /*0076*/ 	.short	(.L_2210 - .L_2209)
.L_2209:
        /*0078*/ 	.word	0x00000000


	//----- nvinfo : EIATTR_CBANK_PARAM_SIZE
	.align		4
.L_2210:
        /*007c*/ 	.byte	0x03, 0x19
        /*007e*/ 	.short	0x01d0


	//----- nvinfo : EIATTR_PARAM_CBANK
	.align		4
        /*0080*/ 	.byte	0x04, 0x0a
        /*0082*/ 	.short	(.L_2212 - .L_2211)
	.align		4
.L_2211:
        /*0084*/ 	.word	index@(.nv.constant0._ZN5flash32flash_fwd_splitkv_combine_kernelI23Flash_fwd_kernel_traitsILi32ELi64ELi128ELi4ELb0ELb0EN7cutlass6half_tE19Flash_kernel_traitsILi32ELi64ELi128ELi4ES3_EELi16ELi3ELb0EEEvNS_16Flash_fwd_paramsE)
        /*0088*/ 	.short	0x0380
        /*008a*/ 	.short	0x01d0


	//----- nvinfo : EIATTR_SW_WAR
	.align		4
.L_2212:
        /*008c*/ 	.byte	0x04, 0x36
        /*008e*/ 	.short	(.L_2214 - .L_2213)
.L_2213:
        /*0090*/ 	.word	0x00000008
.L_2214:


//--------------------- .nv.info._ZN5flash32flash_fwd_splitkv_combine_kernelI23Flash_fwd_kernel_traitsILi32ELi64ELi128ELi4ELb0ELb0EN7cutlass6half_tE19Flash_kernel_traitsILi32ELi64ELi128ELi4ES3_EELi16ELi2ELb0EEEvNS_16Flash_fwd_paramsE --------------------------
	.section	.nv.info._ZN5flash32flash_fwd_splitkv_combine_kernelI23Flash_fwd_kernel_traitsILi32ELi64ELi128ELi4ELb0ELb0EN7cutlass6half_tE19Flash_kernel_traitsILi32ELi64ELi128ELi4ES3_EELi16ELi2ELb0EEEvNS_16Flash_fwd_paramsE,"",@"SHT_CUDA_INFO"
	.sectionflags	@""
	.align	4


	//----- nvinfo : EIATTR_CUDA_API_VERSION
	.align		4
        /*0000*/ 	.byte	0x04, 0x37
        /*0002*/ 	.short	(.L_2216 - .L_2215)
.L_2215:
        /*0004*/ 	.word	0x00000082


	//----- nvinfo : EIATTR_KPARAM_INFO
	.align		4
.L_2216:
        /*0008*/ 	.byte	0x04, 0x17
        /*000a*/ 	.short	(.L_2218 - .L_2217)
.L_2217:
        /*000c*/ 	.word	0x00000000
        /*0010*/ 	.short	0x0000
        /*0012*/ 	.short	0x0000
        /*0014*/ 	.byte	0x00, 0xf0, 0x41, 0x07


	//----- nvinfo : EIATTR_SPARSE_MMA_MASK
	.align		4
.L_2218:
        /*0018*/ 	.byte	0x03, 0x50
        /*001a*/ 	.short	0x0000


	//----- nvinfo : EIATTR_MAXREG_COUNT
	.align		4
        /*001c*/ 	.byte	0x03, 0x1b
        /*001e*/ 	.short	0x00ff


	//----- nvinfo : EIATTR_NUM_BARRIERS
	.align		4
        /*0020*/ 	.byte	0x02, 0x4c
        /*0022*/ 	.byte	0x01
	.zero		1


	//----- nvinfo : EIATTR_MERCURY_ISA_VERSION
	.align		4
        /*0024*/ 	.byte	0x03, 0x5f
        /*0026*/ 	.short	0x0101


	//----- nvinfo : EIATTR_COOP_GROUP_MASK_REGIDS
	.align		4
        /*0028*/ 	.byte	0x04, 0x29
        /*002a*/ 	.short	(.L_2220 - .L_2219)


	//   ....[0]....
.L_2219:
        /*002c*/ 	.word	0xffffffff


	//   ....[1]....
        /*0030*/ 	.word	0xffffffff


	//   ....[2]....
        /*0034*/ 	.word	0xffffffff


	//   ....[3]....
        /*0038*/ 	.word	0xffffffff


	//----- nvinfo : EIATTR_COOP_GROUP_INSTR_OFFSETS
	.align		4
.L_2220:
        /*003c*/ 	.byte	0x04, 0x28
        /*003e*/ 	.short	(.L_2222 - .L_2221)


	//   ....[0]....
.L_2221:
        /*0040*/ 	.word	0x00001ad0


	//   ....[1]....
        /*0044*/ 	.word	0x00001b10


	//   ....[2]....
        /*0048*/ 	.word	0x00001c50


	//   ....[3]....
        /*004c*/ 	.word	0x00001ce0


	//----- nvinfo : EIATTR_VRC_CTA_INIT_COUNT
	.align		4
.L_2222:
        /*0050*/ 	.byte	0x02, 0x4a
	.zero		1
	.zero		1


	//----- nvinfo : EIATTR_EXIT_INSTR_OFFSETS
	.align		4
        /*0054*/ 	.byte	0x04, 0x1c
        /*0056*/ 	.short	(.L_2224 - .L_2223)


	//   ....[0]....
.L_2223:
        /*0058*/ 	.word	0x00003ab0


	//   ....[1]....
        /*005c*/ 	.word	0x00003d90


	//   ....[2]....
        /*0060*/ 	.word	0x00003fb0


	//----- nvinfo : EIATTR_CRS_STACK_SIZE
	.align		4
.L_2224:
        /*0064*/ 	.byte	0x04, 0x1e
        /*0066*/ 	.short	(.L_2226 - .L_2225)
.L_2225:
        /*0068*/ 	.word	0x00000000


	//----- nvinfo : EIATTR_CBANK_PARAM_SIZE
	.align		4
.L_2226:
        /*006c*/ 	.byte	0x03, 0x19
        /*006e*/ 	.short	0x01d0


	//----- nvinfo : EIATTR_PARAM_CBANK
	.align		4
        /*0070*/ 	.byte	0x04, 0x0a
        /*0072*/ 	.short	(.L_2228 - .L_2227)
	.align		4
.L_2227:
        /*0074*/ 	.word	index@(.nv.constant0._ZN5flash32flash_fwd_splitkv_combine_kernelI23Flash_fwd_kernel_traitsILi32ELi64ELi128ELi4ELb0ELb0EN7cutlass6half_tE19Flash_kernel_traitsILi32ELi64ELi128ELi4ES3_EELi16ELi2ELb0EEEvNS_16Flash_fwd_paramsE)
        /*0078*/ 	.short	0x0380
        /*007a*/ 	.short	0x01d0


	//----- nvinfo : EIATTR_SW_WAR
	.align		4
.L_2228:
        /*007c*/ 	.byte	0x04, 0x36
        /*007e*/ 	.short	(.L_2230 - .L_2229)
.L_2229:
        /*0080*/ 	.word	0x00000008
.L_2230:


//--------------------- .nv.info._ZN5flash32flash_fwd_splitkv_combine_kernelI23Flash_fwd_kernel_traitsILi32ELi64ELi128ELi4ELb0ELb0EN7cutlass6half_tE19Flash_kernel_traitsILi32ELi64ELi128ELi4ES3_EELi16ELi1ELb0EEEvNS_16Flash_fwd_paramsE --------------------------
	.section	.nv.info._ZN5flash32flash_fwd_splitkv_combine_kernelI23Flash_fwd_kernel_traitsILi32ELi64ELi128ELi4ELb0ELb0EN7cutlass6half_tE19Flash_kernel_traitsILi32ELi64ELi128ELi4ES3_EELi16ELi1ELb0EEEvNS_16Flash_fwd_paramsE,"",@"SHT_CUDA_INFO"
	.sectionflags	@""
	.align	4


	//----- nvinfo : EIATTR_CUDA_API_VERSION
	.align		4
        /*0000*/ 	.byte	0x04, 0x37
        /*0002*/ 	.short	(.L_2232 - .L_2231)
.L_2231:
        /*0004*/ 	.word	0x00000082


	//----- nvinfo : EIATTR_KPARAM_INFO
	.align		4
.L_2232:
        /*0008*/ 	.byte	0x04, 0x17
        /*000a*/ 	.short	(.L_2234 - .L_2233)
.L_2233:
        /*000c*/ 	.word	0x00000000
        /*0010*/ 	.short	0x0000
        /*0012*/ 	.short	0x0000
        /*0014*/ 	.byte	0x00, 0xf0, 0x41, 0x07


	//----- nvinfo : EIATTR_SPARSE_MMA_MASK
	.align		4
.L_2234:
        /*0018*/ 	.byte	0x03, 0x50
        /*001a*/ 	.short	0x0000


	//----- nvinfo : EIATTR_MAXREG_COUNT
	.align		4
        /*001c*/ 	.byte	0x03, 0x1b
        /*001e*/ 	.short	0x00ff


	//----- nvinfo : EIATTR_NUM_BARRIERS
	.align		4
        /*0020*/ 	.byte	0x02, 0x4c
        /*0022*/ 	.byte	0x01
	.zero		1


	//----- nvinfo : EIATTR_MERCURY_ISA_VERSION
	.align		4
        /*0024*/ 	.byte	0x03, 0x5f
        /*0026*/ 	.short	0x0101


	//----- nvinfo : EIATTR_COOP_GROUP_MASK_REGIDS
	.align		4
        /*0028*/ 	.byte	0x04, 0x29
        /*002a*/ 	.short	(.L_2236 - .L_2235)


	//   ....[0]....
.L_2235:
        /*002c*/ 	.word	0xffffffff


	//   ....[1]....
        /*0030*/ 	.word	0xffffffff


	//----- nvinfo : EIATTR_COOP_GROUP_INSTR_OFFSETS
	.align		4
.L_2236:
        /*0034*/ 	.byte	0x04, 0x28
        /*0036*/ 	.short	(.L_2238 - .L_2237)


	//   ....[0]....
.L_2237:
        /*0038*/ 	.word	0x00001ba0


	//   ....[1]....
        /*003c*/ 	.word	0x00001db0


	//----- nvinfo : EIATTR_VRC_CTA_INIT_COUNT
	.align		4
.L_2238:
        /*0040*/ 	.byte	0x02, 0x4a
	.zero		1
	.zero		1


	//----- nvinfo : EIATTR_EXIT_INSTR_OFFSETS
	.align		4
        /*0044*/ 	.byte	0x04, 0x1c
        /*0046*/ 	.short	(.L_2240 - .L_2239)


	//   ....[0]....
.L_2239:
        /*0048*/ 	.word	0x00003a70


	//   ....[1]....
        /*004c*/ 	.word	0x00003d50


	//   ....[2]....
        /*0050*/ 	.word	0x00003f70


	//----- nvinfo : EIATTR_CRS_STACK_SIZE
	.align		4
.L_2240:
        /*0054*/ 	.byte	0x04, 0x1e
        /*0056*/ 	.short	(.L_2242 - .L_2241)
.L_2241:
        /*0058*/ 	.word	0x00000000


	//----- nvinfo : EIATTR_CBANK_PARAM_SIZE
	.align		4
.L_2242:
        /*005c*/ 	.byte	0x03, 0x19
        /*005e*/ 	.short	0x01d0


	//----- nvinfo : EIATTR_PARAM_CBANK
	.align		4
        /*0060*/ 	.byte	0x04, 0x0a
        /*0062*/ 	.short	(.L_2244 - .L_2243)
	.align		4
.L_2243:
        /*0064*/ 	.word	index@(.nv.constant0._ZN5flash32flash_fwd_splitkv_combine_kernelI23Flash_fwd_kernel_traitsILi32ELi64ELi128ELi4ELb0ELb0EN7cutlass6half_tE19Flash_kernel_traitsILi32ELi64ELi128ELi4ES3_EELi16ELi1ELb0EEEvNS_16Flash_fwd_paramsE)
        /*0068*/ 	.short	0x0380
        /*006a*/ 	.short	0x01d0


	//----- nvinfo : EIATTR_SW_WAR
	.align		4
.L_2244:
        /*006c*/ 	.byte	0x04, 0x36
        /*006e*/ 	.short	(.L_2246 - .L_2245)
.L_2245:
        /*0070*/ 	.word	0x00000008
.L_2246:


//--------------------- .nv.info._ZN5flash32flash_fwd_splitkv_combine_kernelI23Flash_fwd_kernel_traitsILi32ELi64ELi128ELi4ELb0ELb0EN7cutlass6half_tE19Flash_kernel_traitsILi32ELi64ELi128ELi4ES3_EELi16ELi7ELb1EEEvNS_16Flash_fwd_paramsE --------------------------
	.section	.nv.info._ZN5flash32flash_fwd_splitkv_combine_kernelI23Flash_fwd_kernel_traitsILi32ELi64ELi128ELi4ELb0ELb0EN7cutlass6half_tE19Flash_kernel_traitsILi32ELi64ELi128ELi4ES3_EELi16ELi7ELb1EEEvNS_16Flash_fwd_paramsE,"",@"SHT_CUDA_INFO"
	.sectionflags	@""
	.align	4


	//----- nvinfo : EIATTR_CUDA_API_VERSION
	.align		4
        /*0000*/ 	.byte	0x04, 0x37
        /*0002*/ 	.short	(.L_2248 - .L_2247)
.L_2247:
        /*0004*/ 	.word	0x00000082


	//----- nvinfo : EIATTR_KPARAM_INFO
	.align		4
.L_2248:
        /*0008*/ 	.byte	0x04, 0x17
        /*000a*/ 	.short	(.L_2250 - .L_2249)
.L_2249:
        /*000c*/ 	.word	0x00000000
        /*0010*/ 	.short	0x0000
        /*0012*/ 	.short	0x0000
        /*0014*/ 	.byte	0x00, 0xf0, 0x41, 0x07


	//----- nvinfo : EIATTR_SPARSE_MMA_MASK
	.align		4
.L_2250:
        /*0018*/ 	.byte	0x03, 0x50
        /*001a*/ 	.short	0x0000


	//----- nvinfo : EIATTR_MAXREG_COUNT
	.align		4
        /*001c*/ 	.byte	0x03, 0x1b
        /*001e*/ 	.short	0x00ff


	//----- nvinfo : EIATTR_NUM_BARRIERS
	.align		4
        /*0020*/ 	.byte	0x02, 0x4c
        /*0022*/ 	.byte	0x01
	.zero		1


	//----- nvinfo : EIATTR_MERCURY_ISA_VERSION
	.align		4
        /*0024*/ 	.byte	0x03, 0x5f
        /*0026*/ 	.short	0x0101


	//----- nvinfo : EIATTR_COOP_GROUP_MASK_REGIDS
	.align		4
        /*0028*/ 	.byte	0x04, 0x29
        /*002a*/ 	.short	(.L_2252 - .L_2251)


	//   ....[0]....
.L_2251:
        /*002c*/ 	.word	0xffffffff


	//   ....[1]....
        /*0030*/ 	.word	0xffffffff


	//   ....[2]....
        /*0034*/ 	.word	0xffffffff


	//   ....[3]....
        /*0038*/ 	.word	0xffffffff


	//   ....[4]....
        /*003c*/ 	.word	0xffffffff


	//   ....[5]....
        /*0040*/ 	.word	0xffffffff


	//----- nvinfo : EIATTR_COOP_GROUP_INSTR_OFFSETS
	.align		4
.L_2252:
        /*0044*/ 	.byte	0x04, 0x28
        /*0046*/ 	.short	(.L_2254 - .L_2253)


	//   ....[0]....
.L_2253:
        /*0048*/ 	.word	0x00002660


	//   ....[1]....
        /*004c*/ 	.word	0x000026e0


	//   ....[2]....
        /*0050*/ 	.word	0x00002730


	//   ....[3]....
        /*0054*/ 	.word	0x00002c60


	//   ....[4]....
        /*0058*/ 	.word	0x00002d00


	//   ....[5]....
        /*005c*/ 	.word	0x00002e00


	//----- nvinfo : EIATTR_VRC_CTA_INIT_COUNT
	.align		4
.L_2254:
        /*0060*/ 	.byte	0x02, 0x4a
	.zero		1
	.zero		1


	//----- nvinfo : EIATTR_EXIT_INSTR_OFFSETS
	.align		4
        /*0064*/ 	.byte	0x04, 0x1c
        /*0066*/ 	.short	(.L_2256 - .L_2255)


	//   ....[0]....
.L_2255:
        /*0068*/ 	.word	0x00005e80


	//   ....[1]....
        /*006c*/ 	.word	0x00006360


	//----- nvinfo : EIATTR_CRS_STACK_SIZE
	.align		4
.L_2256:
        /*0070*/ 	.byte	0x04, 0x1e
        /*0072*/ 	.short	(.L_2258 - .L_2257)
.L_2257:
        /*0074*/ 	.word	0x00000000


	//----- nvinfo : EIATTR_CBANK_PARAM_SIZE
	.align		4
.L_2258:
        /*0078*/ 	.byte	0x03, 0x19
        /*007a*/ 	.short	0x01d0


	//----- nvinfo : EIATTR_PARAM_CBANK
	.align		4
        /*007c*/ 	.byte	0x04, 0x0a
        /*007e*/ 	.short	(.L_2260 - .L_2259)
	.align		4
.L_2259:
        /*0080*/ 	.word	index@(.nv.constant0._ZN5flash32flash_fwd_splitkv_combine_kernelI23Flash_fwd_kernel_traitsILi32ELi64ELi128ELi4ELb0ELb0EN7cutlass6half_tE19Flash_kernel_traitsILi32ELi64ELi128ELi4ES3_EELi16ELi7ELb1EEEvNS_16Flash_fwd_paramsE)
        /*0084*/ 	.short	0x0380
        /*0086*/ 	.short	0x01d0


	//----- nvinfo : EIATTR_SW_WAR
	.align		4
.L_2260:
        /*0088*/ 	.byte	0x04, 0x36
        /*008a*/ 	.short	(.L_2262 - .L_2261)
.L_2261:
        /*008c*/ 	.word	0x00000008
.L_2262:


//--------------------- .nv.info._ZN5flash32flash_fwd_splitkv_combine_kernelI23Flash_fwd_kernel_traitsILi32ELi64ELi128ELi4ELb0ELb0EN7cutlass6half_tE19Flash_kernel_traitsILi32ELi64ELi128ELi4ES3_EELi16ELi6ELb1EEEvNS_16Flash_fwd_paramsE --------------------------
	.section	.nv.info._ZN5flash32flash_fwd_splitkv_combine_kernelI23Flash_fwd_kernel_traitsILi32ELi64ELi128ELi4ELb0ELb0EN7cutlass6half_tE19Flash_kernel_traitsILi32ELi64ELi128ELi4ES3_EELi16ELi6ELb1EEEvNS_16Flash_fwd_paramsE,"",@"SHT_CUDA_INFO"
	.sectionflags	@""
	.align	4


	//----- nvinfo : EIATTR_CUDA_API_VERSION
	.align		4
        /*0000*/ 	.byte	0x04, 0x37
        /*0002*/ 	.short	(.L_2264 - .L_2263)
.L_2263:
        /*0004*/ 	.word	0x00000082


	//----- nvinfo : EIATTR_KPARAM_INFO
	.align		4
.L_2264:
        /*0008*/ 	.byte	0x04, 0x17
        /*000a*/ 	.short	(.L_2266 - .L_2265)
.L_2265:
        /*000c*/ 	.word	0x00000000
        /*0010*/ 	.short	0x0000
        /*0012*/ 	.short	0x0000
        /*0014*/ 	.byte	0x00, 0xf0, 0x41, 0x07


	//----- nvinfo : EIATTR_SPARSE_MMA_MASK
	.align		4
.L_2266:
        /*0018*/ 	.byte	0x03, 0x50
        /*001a*/ 	.short	0x0000


	//----- nvinfo : EIATTR_MAXREG_COUNT
	.align		4
        /*001c*/ 	.byte	0x03, 0x1b
        /*001e*/ 	.short	0x00ff


	//----- nvinfo : EIATTR_NUM_BARRIERS
	.align		4
        /*0020*/ 	.byte	0x02, 0x4c
        /*0022*/ 	.byte	0x01
	.zero		1


	//----- nvinfo : EIATTR_MERCURY_ISA_VERSION
	.align		4
        /*0024*/ 	.byte	0x03, 0x5f
        /*0026*/ 	.short	0x0101


	//----- nvinfo : EIATTR_COOP_GROUP_MASK_REGIDS
	.align		4
        /*0028*/ 	.byte	0x04, 0x29
        /*002a*/ 	.short	(.L_2268 - .L_2267)


	//   ....[0]....
.L_2267:
        /*002c*/ 	.word	0xffffffff


	//   ....[1]....
        /*0030*/ 	.word	0xffffffff


	//   ....[2]....
        /*0034*/ 	.word	0xffffffff


	//   ....[3]....
        /*0038*/ 	.word	0xffffffff


	//   ....[4]....
        /*003c*/ 	.word	0xffffffff


	//   ....[5]....
        /*0040*/ 	.word	0xffffffff


	//----- nvinfo : EIATTR_COOP_GROUP_INSTR_OFFSETS
	.align		4
.L_2268:
        /*0044*/ 	.byte	0x04, 0x28
        /*0046*/ 	.short	(.L_2270 - .L_2269)


	//   ....[0]....
.L_2269:
        /*0048*/ 	.word	0x00001eb0


	//   ....[1]....
        /*004c*/ 	.word	0x00001f70


	//   ....[2]....
        /*0050*/ 	.word	0x00001fb0


	//   ....[3]....
        /*0054*/ 	.word	0x000022e0


	//   ....[4]....
        /*0058*/ 	.word	0x00002350


	//   ....[5]....
        /*005c*/ 	.word	0x00002490


	//----- nvinfo : EIATTR_VRC_CTA_INIT_COUNT
	.align		4
.L_2270:
        /*0060*/ 	.byte	0x02, 0x4a
	.zero		1
	.zero		1


	//----- nvinfo : EIATTR_EXIT_INSTR_OFFSETS
	.align		4
        /*0064*/ 	.byte	0x04, 0x1c
        /*0066*/ 	.short	(.L_2272 - .L_2271)


	//   ....[0]....
.L_2271:
        /*0068*/ 	.word	0x00005170


	//   ....[1]....
        /*006c*/ 	.word	0x00005650


	//----- nvinfo : EIATTR_CRS_STACK_SIZE
	.align		4
.L_2272:
        /*0070*/ 	.byte	0x04, 0x1e
        /*0072*/ 	.short	(.L_2274 - .L_2273)
.L_2273:
        /*0074*/ 	.word	0x00000000


	//----- nvinfo : EIATTR_CBANK_PARAM_SIZE
	.align		4
.L_2274:
        /*0078*/ 	.byte	0x03, 0x19
        /*007a*/ 	.short	0x01d0


	//----- nvinfo : EIATTR_PARAM_CBANK
	.align		4
        /*007c*/ 	.byte	0x04, 0x0a
        /*007e*/ 	.short	(.L_2276 - .L_2275)
	.align		4
.L_2275:
        /*0080*/ 	.word	index@(.nv.constant0._ZN5flash32flash_fwd_splitkv_combine_kernelI23Flash_fwd_kernel_traitsILi32ELi64ELi128ELi4ELb0ELb0EN7cutlass6half_tE19Flash_kernel_traitsILi32ELi64ELi128ELi4ES3_EELi16ELi6ELb1EEEvNS_16Flash_fwd_paramsE)
        /*0084*/ 	.short	0x0380
        /*0086*/ 	.short	0x01d0


	//----- nvinfo : EIATTR_SW_WAR
	.align		4
.L_2276:
        /*0088*/ 	.byte	0x04, 0x36
        /*008a*/ 	.short	(.L_2278 - .L_2277)
.L_2277:
        /*008c*/ 	.word	0x00000008
.L_2278:


//--------------------- .nv.info._ZN5flash32flash_fwd_splitkv_combine_kernelI23Flash_fwd_kernel_traitsILi32ELi64ELi128ELi4ELb0ELb0EN7cutlass6half_tE19Flash_kernel_traitsILi32ELi64ELi128ELi4ES3_EELi16ELi5ELb1EEEvNS_16Flash_fwd_paramsE --------------------------
	.section	.nv.info._ZN5flash32flash_fwd_splitkv_combine_kernelI23Flash_fwd_kernel_traitsILi32ELi64ELi128ELi4ELb0ELb0EN7cutlass6half_tE19Flash_kernel_traitsILi32ELi64ELi128ELi4ES3_EELi16ELi5ELb1EEEvNS_16Flash_fwd_paramsE,"",@"SHT_CUDA_INFO"
	.sectionflags	@""
	.align	4


	//----- nvinfo : EIATTR_CUDA_API_VERSION
	.align		4
        /*0000*/ 	.byte	0x04, 0x37
        /*0002*/ 	.short	(.L_2280 - .L_2279)
.L_2279:
        /*0004*/ 	.word	0x00000082


	//----- nvinfo : EIATTR_KPARAM_INFO
	.align		4
.L_2280:
        /*0008*/ 	.byte	0x04, 0x17
        /*000a*/ 	.short	(.L_2282 - .L_2281)
.L_2281:
        /*000c*/ 	.word	0x00000000
        /*0010*/ 	.short	0x0000
        /*0012*/ 	.short	0x0000
        /*0014*/ 	.byte	0x00, 0xf0, 0x41, 0x07


	//----- nvinfo : EIATTR_SPARSE_MMA_MASK
	.align		4
.L_2282:
        /*0018*/ 	.byte	0x03, 0x50
        /*001a*/ 	.short	0x0000


	//----- nvinfo : EIATTR_MAXREG_COUNT
	.align		4
        /*001c*/ 	.byte	0x03, 0x1b
        /*001e*/ 	.short	0x00ff


	//----- nvinfo : EIATTR_NUM_BARRIERS
	.align		4
        /*0020*/ 	.byte	0x02, 0x4c
        /*0022*/ 	.byte	0x01
	.zero		1


	//----- nvinfo : EIATTR_MERCURY_ISA_VERSION
	.align		4
        /*0024*/ 	.byte	0x03, 0x5f
        /*0026*/ 	.short	0x0101


	//----- nvinfo : EIATTR_COOP_GROUP_MASK_REGIDS
	.align		4
        /*0028*/ 	.byte	0x04, 0x29
        /*002a*/ 	.short	(.L_2284 - .L_2283)


	//   ....[0]....
.L_2283:
        /*002c*/ 	.word	0xffffffff


	//   ....[1]....
        /*0030*/ 	.word	0xffffffff


	//   ....[2]....
        /*0034*/ 	.word	0xffffffff


	//   ....[3]....
        /*0038*/ 	.word	0xffffffff


	//   ....[4]....
        /*003c*/ 	.word	0xffffffff


	//   ....[5]....
        /*0040*/ 	.word	0xffffffff


	//----- nvinfo : EIATTR_COOP_GROUP_INSTR_OFFSETS
	.align		4
.L_2284:
        /*0044*/ 	.byte	0x04, 0x28
        /*0046*/ 	.short	(.L_2286 - .L_2285)


	//   ....[0]....
.L_2285:
        /*0048*/ 	.word	0x00001c60


	//   ....[1]....
        /*004c*/ 	.word	0x00001ce0


	//   ....[2]....
        /*0050*/ 	.word	0x00001d90


	//   ....[3]....
        /*0054*/ 	.word	0x00001f70


	//   ....[4]....
        /*0058*/ 	.word	0x00002050


	//   ....[5]....
        /*005c*/ 	.word	0x00002120


	//----- nvinfo : EIATTR_VRC_CTA_INIT_COUNT
	.align		4
.L_2286:
        /*0060*/ 	.byte	0x02, 0x4a
	.zero		1
	.zero		1


	//----- nvinfo : EIATTR_EXIT_INSTR_OFFSETS
	.align		4
        /*0064*/ 	.byte	0x04, 0x1c
        /*0066*/ 	.short	(.L_2288 - .L_2287)


	//   ....[0]....
.L_2287:
        /*0068*/ 	.word	0x00004b40


	//   ....[1]....
        /*006c*/ 	.word	0x00005020


	//----- nvinfo : EIATTR_CRS_STACK_SIZE
	.align		4
.L_2288:
        /*0070*/ 	.byte	0x04, 0x1e
        /*0072*/ 	.short	(.L_2290 - .L_2289)
.L_2289:
        /*0074*/ 	.word	0x00000000


	//----- nvinfo : EIATTR_CBANK_PARAM_SIZE
	.align		4
.L_2290:
        /*0078*/ 	.byte	0x03, 0x19
        /*007a*/ 	.short	0x01d0


	//----- nvinfo : EIATTR_PARAM_CBANK
	.align		4
        /*007c*/ 	.byte	0x04, 0x0a
        /*007e*/ 	.short	(.L_2292 - .L_2291)
	.align		4
.L_2291:
        /*0080*/ 	.word	index@(.nv.constant0._ZN5flash32flash_fwd_splitkv_combine_kernelI23Flash_fwd_kernel_traitsILi32ELi64ELi128ELi4ELb0ELb0EN7cutlass6half_tE19Flash_kernel_traitsILi32ELi64ELi128ELi4ES3_EELi16ELi5ELb1EEEvNS_16Flash_fwd_paramsE)
        /*0084*/ 	.short	0x0380
        /*0086*/ 	.short	0x01d0


	//----- nvinfo : EIATTR_SW_WAR
	.align		4
.L_2292:
        /*0088*/ 	.byte	0x04, 0x36
        /*008a*/ 	.short	(.L_2294 - .L_2293)
.L_2293:
        /*008c*/ 	.word	0x00000008
.L_2294:


//--------------------- .nv.info._ZN5flash32flash_fwd_splitkv_combine_kernelI23Flash_fwd_kernel_traitsILi32ELi64ELi128ELi4ELb0ELb0EN7cutlass6half_tE19Flash_kernel_traitsILi32ELi64ELi128ELi4ES3_EELi16ELi4ELb1EEEvNS_16Flash_fwd_paramsE --------------------------
	.section	.nv.info._ZN5flash32flash_fwd_splitkv_combine_kernelI23Flash_fwd_kernel_traitsILi32ELi64ELi128ELi4ELb0ELb0EN7cutlass6half_tE19Flash_kernel_traitsILi32ELi64ELi128ELi4ES3_EELi16ELi4ELb1EEEvNS_16Flash_fwd_paramsE,"",@"SHT_CUDA_INFO"
	.sectionflags	@""
	.align	4


	//----- nvinfo : EIATTR_CUDA_API_VERSION
	.align		4
        /*0000*/ 	.byte	0x04, 0x37
        /*0002*/ 	.short	(.L_2296 - .L_2295)
.L_2295:
        /*0004*/ 	.word	0x00000082


	//----- nvinfo : EIATTR_KPARAM_INFO
	.align		4
.L_2296:
        /*0008*/ 	.byte	0x04, 0x17
        /*000a*/ 	.short	(.L_2298 - .L_2297)
.L_2297:
        /*000c*/ 	.word	0x00000000
        /*0010*/ 	.short	0x0000
        /*0012*/ 	.short	0x0000
        /*0014*/ 	.byte	0x00, 0xf0, 0x41, 0x07


	//----- nvinfo : EIATTR_SPARSE_MMA_MASK
	.align		4
.L_2298:
        /*0018*/ 	.byte	0x03, 0x50
        /*001a*/ 	.short	0x0000


	//----- nvinfo : EIATTR_MAXREG_COUNT
	.align		4
        /*001c*/ 	.byte	0x03, 0x1b
        /*001e*/ 	.short	0x00ff


	//----- nvinfo : EIATTR_NUM_BARRIERS
	.align		4
        /*0020*/ 	.byte	0x02, 0x4c
        /*0022*/ 	.byte	0x01
	.zero		1


	//----- nvinfo : EIATTR_MERCURY_ISA_VERSION
	.align		4
        /*0024*/ 	.byte	0x03, 0x5f
        /*0026*/ 	.short	0x0101


	//----- nvinfo : EIATTR_COOP_GROUP_MASK_REGIDS
	.align		4
        /*0028*/ 	.byte	0x04, 0x29
        /*002a*/ 	.short	(.L_2300 - .L_2299)


	//   ....[0]....
.L_2299:
        /*002c*/ 	.word	0xffffffff


	//   ....[1]....
        /*0030*/ 	.word	0xffffffff


	//   ....[2]....
        /*0034*/ 	.word	0xffffffff


	//   ....[3]....
        /*0038*/ 	.word	0xffffffff


	//   ....[4]....
        /*003c*/ 	.word	0xffffffff


	//   ....[5]....
        /*0040*/ 	.word	0xffffffff


	//----- nvinfo : EIATTR_COOP_GROUP_INSTR_OFFSETS
	.align		4
.L_2300:
        /*0044*/ 	.byte	0x04, 0x28
        /*0046*/ 	.short	(.L_2302 - .L_2301)


	//   ....[0]....
.L_2301:
        /*0048*/ 	.word	0x00001a80


	//   ....[1]....
        /*004c*/ 	.word	0x00001ab0


	//   ....[2]....
        /*0050*/ 	.word	0x00001af0


	//   ....[3]....
        /*0054*/ 	.word	0x00001c70


	//   ....[4]....
        /*0058*/ 	.word	0x00001ce0


	//   ....[5]....
        /*005c*/ 	.word	0x00001e00


	//----- nvinfo : EIATTR_VRC_CTA_INIT_COUNT
	.align		4
.L_2302:
        /*0060*/ 	.byte	0x02, 0x4a
	.zero		1
	.zero		1


	//----- nvinfo : EIATTR_EXIT_INSTR_OFFSETS
	.align		4
        /*0064*/ 	.byte	0x04, 0x1c
        /*0066*/ 	.short	(.L_2304 - .L_2303)


	//   ....[0]....
.L_2303:
        /*0068*/ 	.word	0x000047d0


	//   ....[1]....
        /*006c*/ 	.word	0x00004cb0


	//----- nvinfo : EIATTR_CRS_STACK_SIZE
	.align		4
.L_2304:
        /*0070*/ 	.byte	0x04, 0x1e
        /*0072*/ 	.short	(.L_2306 - .L_2305)
.L_2305:
        /*0074*/ 	.word	0x00000000


	//----- nvinfo : EIATTR_CBANK_PARAM_SIZE
	.align		4
.L_2306:
        /*0078*/ 	.byte	0x03, 0x19
        /*007a*/ 	.short	0x01d0


	//----- nvinfo : EIATTR_PARAM_CBANK
	.align		4
        /*007c*/ 	.byte	0x04, 0x0a
        /*007e*/ 	.short	(.L_2308 - .L_2307)
	.align		4
.L_2307:
        /*0080*/ 	.word	index@(.nv.constant0._ZN5flash32flash_fwd_splitkv_combine_kernelI23Flash_fwd_kernel_traitsILi32ELi64ELi128ELi4ELb0ELb0EN7cutlass6half_tE19Flash_kernel_traitsILi32ELi64ELi128ELi4ES3_EELi16ELi4ELb1EEEvNS_16Flash_fwd_paramsE)
        /*0084*/ 	.short	0x0380
        /*0086*/ 	.short	0x01d0


	//----- nvinfo : EIATTR_SW_WAR
	.align		4
.L_2308:
        /*0088*/ 	.byte	0x04, 0x36
        /*008a*/ 	.short	(.L_2310 - .L_2309)
.L_2309:
        /*008c*/ 	.word	0x00000008
.L_2310:


//--------------------- .nv.info._ZN5flash32flash_fwd_splitkv_combine_kernelI23Flash_fwd_kernel_traitsILi32ELi64ELi128ELi4ELb0ELb0EN7cutlass6half_tE19Flash_kernel_traitsILi32ELi64ELi128ELi4ES3_EELi16ELi3ELb1EEEvNS_16Flash_fwd_paramsE --------------------------
	.section	.nv.info._ZN5flash32flash_fwd_splitkv_combine_kernelI23Flash_fwd_kernel_traitsILi32ELi64ELi128ELi4ELb0ELb0EN7cutlass6half_tE19Flash_kernel_traitsILi32ELi64ELi128ELi4ES3_EELi16ELi3ELb1EEEvNS_16Flash_fwd_paramsE,"",@"SHT_CUDA_INFO"
	.sectionflags	@""
	.align	4


	//----- nvinfo : EIATTR_CUDA_API_VERSION
	.align		4
        /*0000*/ 	.byte	0x04, 0x37
        /*0002*/ 	.short	(.L_2312 - .L_2311)
.L_2311:
        /*0004*/ 	.word	0x00000082


	//----- nvinfo : EIATTR_KPARAM_INFO
	.align		4
.L_2312:
        /*0008*/ 	.byte	0x04, 0x17
        /*000a*/ 	.short	(.L_2314 - .L_2313)
.L_2313:
        /*000c*/ 	.word	0x00000000
        /*0010*/ 	.short	0x0000
        /*0012*/ 	.short	0x0000
        /*0014*/ 	.byte	0x00, 0xf0, 0x41, 0x07


	//----- nvinfo : EIATTR_SPARSE_MMA_MASK
	.align		4
.L_2314:
        /*0018*/ 	.byte	0x03, 0x50
        /*001a*/ 	.short	0x0000


	//----- nvinfo : EIATTR_MAXREG_COUNT
	.align		4
        /*001c*/ 	.byte	0x03, 0x1b
        /*001e*/ 	.short	0x00ff


	//----- nvinfo : EIATTR_NUM_BARRIERS
	.align		4
        /*0020*/ 	.byte	0x02, 0x4c
        /*0022*/ 	.byte	0x01
	.zero		1


	//----- nvinfo : EIATTR_MERCURY_ISA_VERSION
	.align		4
        /*0024*/ 	.byte	0x03, 0x5f
        /*0026*/ 	.short	0x0101


	//----- nvinfo : EIATTR_COOP_GROUP_MASK_REGIDS
	.align		4
        /*0028*/ 	.byte	0x04, 0x29
        /*002a*/ 	.short	(.L_2316 - .L_2315)


	//   ....[0]....
.L_2315:
        /*002c*/ 	.word	0xffffffff


	//   ....[1]....
        /*0030*/ 	.word	0xffffffff


	//   ....[2]....
        /*0034*/ 	.word	0xffffffff


	//   ....[3]....
        /*0038*/ 	.word	0xffffffff


	//   ....[4]....
        /*003c*/ 	.word	0xffffffff


	//   ....[5]....
        /*0040*/ 	.word	0xffffffff


	//----- nvinfo : EIATTR_COOP_GROUP_INSTR_OFFSETS
	.align		4
.L_2316:
        /*0044*/ 	.byte	0x04, 0x28
        /*0046*/ 	.short	(.L_2318 - .L_2317)


	//   ....[0]....
.L_2317:
        /*0048*/ 	.word	0x00001b10


	//   ....[1]....
        /*004c*/ 	.word	0x00001b60


	//   ....[2]....
        /*0050*/ 	.word	0x00001b80


	//   ....[3]....
        /*0054*/ 	.word	0x00001c40


	//   ....[4]....
        /*0058*/ 	.word	0x00001c70


	//   ....[5]....
        /*005c*/ 	.word	0x00001d50


	//----- nvinfo : EIATTR_VRC_CTA_INIT_COUNT
	.align		4
.L_2318:
        /*0060*/ 	.byte	0x02, 0x4a
	.zero		1
	.zero		1


	//----- nvinfo : EIATTR_EXIT_INSTR_OFFSETS
	.align		4
        /*0064*/ 	.byte	0x04, 0x1c
        /*0066*/ 	.short	(.L_2320 - .L_2319)


	//   ....[0]....
.L_2319:
        /*0068*/ 	.word	0x00004650


	//   ....[1]....
        /*006c*/ 	.word	0x00004b30


	//----- nvinfo : EIATTR_CRS_STACK_SIZE
	.align		4
.L_2320:
        /*0070*/ 	.byte	0x04, 0x1e
        /*0072*/ 	.short	(.L_2322 - .L_2321)
.L_2321:
        /*0074*/ 	.word	0x00000000


	//----- nvinfo : EIATTR_CBANK_PARAM_SIZE
	.align		4
.L_2322:
        /*0078*/ 	.byte	0x03, 0x19
        /*007a*/ 	.short	0x01d0


	//----- nvinfo : EIATTR_PARAM_CBANK
	.align		4
        /*007c*/ 	.byte	0x04, 0x0a
        /*007e*/ 	.short	(.L_2324 - .L_2323)
	.align		4
.L_2323:
        /*0080*/ 	.word	index@(.nv.constant0._ZN5flash32flash_fwd_splitkv_combine_kernelI23Flash_fwd_kernel_traitsILi32ELi64ELi128ELi4ELb0ELb0EN7cutlass6half_tE19Flash_kernel_traitsILi32ELi64ELi128ELi4ES3_EELi16ELi3ELb1EEEvNS_16Flash_fwd_paramsE)
        /*0084*/ 	.short	0x0380
        /*0086*/ 	.short	0x01d0


	//----- nvinfo : EIATTR_SW_WAR
	.align		4
.L_2324:
        /*0088*/ 	.byte	0x04, 0x36
        /*008a*/ 	.short	(.L_2326 - .L_2325)
.L_2325:
        /*008c*/ 	.word	0x00000008
.L_2326:


//--------------------- .nv.info._ZN5flash32flash_fwd_splitkv_combine_kernelI23Flash_fwd_kernel_traitsILi32ELi64ELi128ELi4ELb0ELb0EN7cutlass6half_tE19Flash_kernel_traitsILi32ELi64ELi128ELi4ES3_EELi16ELi2ELb1EEEvNS_16Flash_fwd_paramsE --------------------------
	.section	.nv.info._ZN5flash32flash_fwd_splitkv_combine_kernelI23Flash_fwd_kernel_traitsILi32ELi64ELi128ELi4ELb0ELb0EN7cutlass6half_tE19Flash_kernel_traitsILi32ELi64ELi128ELi4ES3_EELi16ELi2ELb1EEEvNS_16Flash_fwd_paramsE,"",@"SHT_CUDA_INFO"
	.sectionflags	@""
	.align	4


	//----- nvinfo : EIATTR_CUDA_API_VERSION
	.align		4
        /*0000*/ 	.byte	0x04, 0x37
        /*0002*/ 	.short	(.L_2328 - .L_2327)
.L_2327:
        /*0004*/ 	.word	0x00000082


	//----- nvinfo : EIATTR_KPARAM_INFO
	.align		4
.L_2328:
        /*0008*/ 	.byte	0x04, 0x17
        /*000a*/ 	.short	(.L_2330 - .L_2329)
.L_2329:
        /*000c*/ 	.word	0x00000000
        /*0010*/ 	.short	0x0000
        /*0012*/ 	.short	0x0000
        /*0014*/ 	.byte	0x00, 0xf0, 0x41, 0x07


	//----- nvinfo : EIATTR_SPARSE_MMA_MASK
	.align		4
.L_2330:
        /*0018*/ 	.byte	0x03, 0x50
        /*001a*/ 	.short	0x0000


	//----- nvinfo : EIATTR_MAXREG_COUNT
	.align		4
        /*001c*/ 	.byte	0x03, 0x1b
        /*001e*/ 	.short	0x00ff


	//----- nvinfo : EIATTR_NUM_BARRIERS
	.align		4
        /*0020*/ 	.byte	0x02, 0x4c
        /*0022*/ 	.byte	0x01
	.zero		1


	//----- nvinfo : EIATTR_MERCURY_ISA_VERSION
	.align		4
        /*0024*/ 	.byte	0x03, 0x5f
        /*0026*/ 	.short	0x0101


	//----- nvinfo : EIATTR_COOP_GROUP_MASK_REGIDS
	.align		4
        /*0028*/ 	.byte	0x04, 0x29
        /*002a*/ 	.short	(.L_2332 - .L_2331)


	//   ....[0]....
.L_2331:
        /*002c*/ 	.word	0xffffffff


	//   ....[1]....
        /*0030*/ 	.word	0xffffffff


	//   ....[2]....
        /*0034*/ 	.word	0xffffffff


	//   ....[3]....
        /*0038*/ 	.word	0xffffffff


	//----- nvinfo : EIATTR_COOP_GROUP_INSTR_OFFSETS
	.align		4
.L_2332:
        /*003c*/ 	.byte	0x04, 0x28
        /*003e*/ 	.short	(.L_2334 - .L_2333)


	//   ....[0]....
.L_2333:
        /*0040*/ 	.word	0x00001b30


	//   ....[1]....
        /*0044*/ 	.word	0x00001bb0


	//   ....[2]....
        /*0048*/ 	.word	0x00001d30


	//   ....[3]....
        /*004c*/ 	.word	0x00001e30


	//----- nvinfo : EIATTR_VRC_CTA_INIT_COUNT
	.align		4
.L_2334:
        /*0050*/ 	.byte	0x02, 0x4a
	.zero		1
	.zero		1


	//----- nvinfo : EIATTR_EXIT_INSTR_OFFSETS
	.align		4
        /*0054*/ 	.byte	0x04, 0x1c
        /*0056*/ 	.short	(.L_2336 - .L_2335)


	//   ....[0]....
.L_2335:
        /*0058*/ 	.word	0x00004630


	//   ....[1]....
        /*005c*/ 	.word	0x00004b10


	//----- nvinfo : EIATTR_CRS_STACK_SIZE
	.align		4
.L_2336:
        /*0060*/ 	.byte	0x04, 0x1e
        /*0062*/ 	.short	(.L_2338 - .L_2337)
.L_2337:
        /*0064*/ 	.word	0x00000000


	//----- nvinfo : EIATTR_CBANK_PARAM_SIZE
	.align		4
.L_2338:
        /*0068*/ 	.byte	0x03, 0x19
        /*006a*/ 	.short	0x01d0


	//----- nvinfo : EIATTR_PARAM_CBANK
	.align		4
        /*006c*/ 	.byte	0x04, 0x0a
        /*006e*/ 	.short	(.L_2340 - .L_2339)
	.align		4
.L_2339:
        /*0070*/ 	.word	index@(.nv.constant0._ZN5flash32flash_fwd_splitkv_combine_kernelI23Flash_fwd_kernel_traitsILi32ELi64ELi128ELi4ELb0ELb0EN7cutlass6half_tE19Flash_kernel_traitsILi32ELi64ELi128ELi4ES3_EELi16ELi2ELb1EEEvNS_16Flash_fwd_paramsE)
        /*0074*/ 	.short	0x0380
        /*0076*/ 	.short	0x01d0


	//----- nvinfo : EIATTR_SW_WAR
	.align		4
.L_2340:
        /*0078*/ 	.byte	0x04, 0x36
        /*007a*/ 	.short	(.L_2342 - .L_2341)
.L_2341:
        /*007c*/ 	.word	0x00000008
.L_2342:


//--------------------- .nv.info._ZN5flash32flash_fwd_splitkv_combine_kernelI23Flash_fwd_kernel_traitsILi32ELi64ELi128ELi4ELb0ELb0EN7cutlass6half_tE19Flash_kernel_traitsILi32ELi64ELi128ELi4ES3_EELi16ELi1ELb1EEEvNS_16Flash_fwd_paramsE --------------------------
	.section	.nv.info._ZN5flash32flash_fwd_splitkv_combine_kernelI23Flash_fwd_kernel_traitsILi32ELi64ELi128ELi4ELb0ELb0EN7cutlass6half_tE19Flash_kernel_traitsILi32ELi64ELi128ELi4ES3_EELi16ELi1ELb1EEEvNS_16Flash_fwd_paramsE,"",@"SHT_CUDA_INFO"
	.sectionflags	@""
	.align	4


	//----- nvinfo : EIATTR_CUDA_API_VERSION
	.align		4
        /*0000*/ 	.byte	0x04, 0x37
        /*0002*/ 	.short	(.L_2344 - .L_2343)
.L_2343:
        /*0004*/ 	.word	0x00000082


	//----- nvinfo : EIATTR_KPARAM_INFO
	.align		4
.L_2344:
        /*0008*/ 	.byte	0x04, 0x17
        /*000a*/ 	.short	(.L_2346 - .L_2345)
.L_2345:
        /*000c*/ 	.word	0x00000000
        /*0010*/ 	.short	0x0000
        /*0012*/ 	.short	0x0000
        /*0014*/ 	.byte	0x00, 0xf0, 0x41, 0x07


	//----- nvinfo : EIATTR_SPARSE_MMA_MASK
	.align		4
.L_2346:
        /*0018*/ 	.byte	0x03, 0x50
        /*001a*/ 	.short	0x0000


	//----- nvinfo : EIATTR_MAXREG_COUNT
	.align		4
        /*001c*/ 	.byte	0x03, 0x1b
        /*001e*/ 	.short	0x00ff


	//----- nvinfo : EIATTR_NUM_BARRIERS
	.align		4
        /*0020*/ 	.byte	0x02, 0x4c
        /*0022*/ 	.byte	0x01
	.zero		1


	//----- nvinfo : EIATTR_MERCURY_ISA_VERSION
	.align		4
        /*0024*/ 	.byte	0x03, 0x5f
        /*0026*/ 	.short	0x0101


	//----- nvinfo : EIATTR_COOP_GROUP_MASK_REGIDS
	.align		4
        /*0028*/ 	.byte	0x04, 0x29
        /*002a*/ 	.short	(.L_2348 - .L_2347)


	//   ....[0]....
.L_2347:
        /*002c*/ 	.word	0xffffffff


	//   ....[1]....
        /*0030*/ 	.word	0xffffffff


	//----- nvinfo : EIATTR_COOP_GROUP_INSTR_OFFSETS
	.align		4
.L_2348:
        /*0034*/ 	.byte	0x04, 0x28
        /*0036*/ 	.short	(.L_2350 - .L_2349)


	//   ....[0]....
.L_2349:
        /*0038*/ 	.word	0x00001b50


	//   ....[1]....
        /*003c*/ 	.word	0x00001d60


	//----- nvinfo : EIATTR_VRC_CTA_INIT_COUNT
	.align		4
.L_2350:
        /*0040*/ 	.byte	0x02, 0x4a
	.zero		1
	.zero		1


	//----- nvinfo : EIATTR_EXIT_INSTR_OFFSETS
	.align		4
        /*0044*/ 	.byte	0x04, 0x1c
        /*0046*/ 	.short	(.L_2352 - .L_2351)


	//   ....[0]....
.L_2351:
        /*0048*/ 	.word	0x00004600


	//   ....[1]....
        /*004c*/ 	.word	0x00004ae0


	//----- nvinfo : EIATTR_CRS_STACK_SIZE
	.align		4
.L_2352:
        /*0050*/ 	.byte	0x04, 0x1e
        /*0052*/ 	.short	(.L_2354 - .L_2353)
.L_2353:
        /*0054*/ 	.word	0x00000000


	//----- nvinfo : EIATTR_CBANK_PARAM_SIZE
	.align		4
.L_2354:
        /*0058*/ 	.byte	0x03, 0x19
        /*005a*/ 	.short	0x01d0


	//----- nvinfo : EIATTR_PARAM_CBANK
	.align		4
        /*005c*/ 	.byte	0x04, 0x0a
        /*005e*/ 	.short	(.L_2356 - .L_2355)
	.align		4
.L_2355:
        /*0060*/ 	.word	index@(.nv.constant0._ZN5flash32flash_fwd_splitkv_combine_kernelI23Flash_fwd_kernel_traitsILi32ELi64ELi128ELi4ELb0ELb0EN7cutlass6half_tE19Flash_kernel_traitsILi32ELi64ELi128ELi4ES3_EELi16ELi1ELb1EEEvNS_16Flash_fwd_paramsE)
        /*0064*/ 	.short	0x0380
        /*0066*/ 	.short	0x01d0


	//----- nvinfo : EIATTR_SW_WAR
	.align		4
.L_2356:
        /*0068*/ 	.byte	0x04, 0x36
        /*006a*/ 	.short	(.L_2358 - .L_2357)
.L_2357:
        /*006c*/ 	.word	0x00000008
.L_2358:


//--------------------- .nv.info._ZN5flash24flash_fwd_splitkv_kernelI23Flash_fwd_kernel_traitsILi32ELi64ELi128ELi4ELb0ELb0EN7cutlass6half_tE19Flash_kernel_traitsILi32ELi64ELi128ELi4ES3_EELb0ELb0ELb0ELb0ELb1ELb0ELb0ELb0EEEvNS_16Flash_fwd_paramsE --------------------------
	.section	.nv.info._ZN5flash24flash_fwd_splitkv_kernelI23Flash_fwd_kernel_traitsILi32ELi64ELi128ELi4ELb0ELb0EN7cutlass6half_tE19Flash_kernel_traitsILi32ELi64ELi128ELi4ES3_EELb0ELb0ELb0ELb0ELb1ELb0ELb0ELb0EEEvNS_16Flash_fwd_paramsE,"",@"SHT_CUDA_INFO"
	.sectionflags	@""
	.align	4


	//----- nvinfo : EIATTR_CUDA_API_VERSION
	.align		4
        /*0000*/ 	.byte	0x04, 0x37
        /*0002*/ 	.short	(.L_2360 - .L_2359)
.L_2359:
        /*0004*/ 	.word	0x00000082


	//----- nvinfo : EIATTR_KPARAM_INFO
	.align		4
.L_2360:
        /*0008*/ 	.byte	0x04, 0x17
        /*000a*/ 	.short	(.L_2362 - .L_2361)
.L_2361:
        /*000c*/ 	.word	0x00000000
        /*0010*/ 	.short	0x0000
        /*0012*/ 	.short	0x0000
        /*0014*/ 	.byte	0x00, 0xf0, 0x41, 0x07


	//----- nvinfo : EIATTR_SPARSE_MMA_MASK
	.align		4
.L_2362:
        /*0018*/ 	.byte	0x03, 0x50
        /*001a*/ 	.short	0x0000


	//----- nvinfo : EIATTR_MAXREG_COUNT
	.align		4
        /*001c*/ 	.byte	0x03, 0x1b
        /*001e*/ 	.short	0x00ff


	//----- nvinfo : EIATTR_NUM_BARRIERS
	.align		4
        /*0020*/ 	.byte	0x02, 0x4c
        /*0022*/ 	.byte	0x01
	.zero		1


	//----- nvinfo : EIATTR_MERCURY_ISA_VERSION
	.align		4
        /*0024*/ 	.byte	0x03, 0x5f
        /*0026*/ 	.short	0x0101


	//----- nvinfo : EIATTR_COOP_GROUP_MASK_REGIDS
	.align		4
        /*0028*/ 	.byte	0x04, 0x29
        /*002a*/ 	.short	(.L_2364 - .L_2363)


	//   ....[0]....
.L_2363:
        /*002c*/ 	.word	0xffffffff


	//   ....[1]....
        /*0030*/ 	.word	0xffffffff


	//   ....[2]....
        /*0034*/ 	.word	0xffffffff


	//   ....[3]....
        /*0038*/ 	.word	0xffffffff


	//   ....[4]....
        /*003c*/ 	.word	0xffffffff


	//   ....[5]....
        /*0040*/ 	.word	0xffffffff


	//   ....[6]....
        /*0044*/ 	.word	0xffffffff


	//   ....[7]....
        /*0048*/ 	.word	0xffffffff


	//   ....[8]....
        /*004c*/ 	.word	0xffffffff


	//   ....[9]....
        /*0050*/ 	.word	0xffffffff


	//   ....[10]....
        /*0054*/ 	.word	0xffffffff


	//   ....[11]....
        /*0058*/ 	.word	0xffffffff


	//   ....[12]....
        /*005c*/ 	.word	0x05000006


	//   ....[13]....
        /*0060*/ 	.word	0x05000006


	//   ....[14]....
        /*0064*/ 	.word	0x05000006


	//   ....[15]....
        /*0068*/ 	.word	0x05000006


	//----- nvinfo : EIATTR_COOP_GROUP_INSTR_OFFSETS
	.align		4
.L_2364:
        /*006c*/ 	.byte	0x04, 0x28
        /*006e*/ 	.short	(.L_2366 - .L_2365)


	//   ....[0]....
.L_2365:
        /*0070*/ 	.word	0x000035f0


	//   ....[1]....
        /*0074*/ 	.word	0x00003610


	//   ....[2]....
        /*0078*/ 	.word	0x00003630


	//   ....[3]....
        /*007c*/ 	.word	0x00003660


	//   ....[4]....
        /*0080*/ 	.word	0x00005c60


	//   ....[5]....
        /*0084*/ 	.word	0x00005c80


	//   ....[6]....
        /*0088*/ 	.word	0x00005cb0


	//   ....[7]....
        /*008c*/ 	.word	0x00005cc0


	//   ....[8]....
        /*0090*/ 	.word	0x00007090


	//   ....[9]....
        /*0094*/ 	.word	0x000070a0


	//   ....[10]....
        /*0098*/ 	.word	0x000070d0


	//   ....[11]....
        /*009c*/ 	.word	0x000070e0


	//   ....[12]....
        /*00a0*/ 	.word	0x00007a10


	//   ....[13]....
        /*00a4*/ 	.word	0x00007a90


	//   ....[14]....
        /*00a8*/ 	.word	0x00007b00


	//   ....[15]....
        /*00ac*/ 	.word	0x00007b70


	//----- nvinfo : EIATTR_VRC_CTA_INIT_COUNT
	.align		4
.L_2366:
        /*00b0*/ 	.byte	0x02, 0x4a
	.zero		1
	.zero		1


	//----- nvinfo : EIATTR_EXIT_INSTR_OFFSETS
	.align		4
        /*00b4*/ 	.byte	0x04, 0x1c
        /*00b6*/ 	.short	(.L_2368 - .L_2367)


	//   ....[0]....
.L_2367:
        /*00b8*/ 	.word	0x00000090


	//----- nvinfo : EIATTR_CRS_STACK_SIZE
	.align		4
.L_2368:
        /*00bc*/ 	.byte	0x04, 0x1e
        /*00be*/ 	.short	(.L_2370 - .L_2369)
.L_2369:
        /*00c0*/ 	.word	0x00000000


	//----- nvinfo : EIATTR_CBANK_PARAM_SIZE
	.align		4
.L_2370:
        /*00c4*/ 	.byte	0x03, 0x19
        /*00c6*/ 	.short	0x01d0


	//----- nvinfo : EIATTR_PARAM_CBANK
	.align		4
        /*00c8*/ 	.byte	0x04, 0x0a
        /*00ca*/ 	.short	(.L_2372 - .L_2371)
	.align		4
.L_2371:
        /*00cc*/ 	.word	index@(.nv.constant0._ZN5flash24flash_fwd_splitkv_kernelI23Flash_fwd_kernel_traitsILi32ELi64ELi128ELi4ELb0ELb0EN7cutlass6half_tE19Flash_kernel_traitsILi32ELi64ELi128ELi4ES3_EELb0ELb0ELb0ELb0ELb1ELb0ELb0ELb0EEEvNS_16Flash_fwd_paramsE)
        /*00d0*/ 	.short	0x0380
        /*00d2*/ 	.short	0x01d0


	//----- nvinfo : EIATTR_SW_WAR
	.align		4
.L_2372:
        /*00d4*/ 	.byte	0x04, 0x36
        /*00d6*/ 	.short	(.L_2374 - .L_2373)
.L_2373:
        /*00d8*/ 	.word	0x00000008
.L_2374:


//--------------------- .nv.info._ZN5flash24flash_fwd_splitkv_kernelI23Flash_fwd_kernel_traitsILi32ELi64ELi128ELi4ELb0ELb0EN7cutlass6half_tE19Flash_kernel_traitsILi32ELi64ELi128ELi4ES3_EELb0ELb0ELb0ELb0ELb1ELb1ELb0ELb0EEEvNS_16Flash_fwd_paramsE --------------------------
	.section	.nv.info._ZN5flash24flash_fwd_splitkv_kernelI23Flash_fwd_kernel_traitsILi32ELi64ELi128ELi4ELb0ELb0EN7cutlass6half_tE19Flash_kernel_traitsILi32ELi64ELi128ELi4ES3_EELb0ELb0ELb0ELb0ELb1ELb1ELb0ELb0EEEvNS_16Flash_fwd_paramsE,"",@"SHT_CUDA_INFO"
	.sectionflags	@""
	.align	4


	//----- nvinfo : EIATTR_CUDA_API_VERSION
	.align		4
        /*0000*/ 	.byte	0x04, 0x37
        /*0002*/ 	.short	(.L_2376 - .L_2375)
.L_2375:
        /*0004*/ 	.word	0x00000082


	//----- nvinfo : EIATTR_KPARAM_INFO
	.align		4
.L_2376:
        /*0008*/ 	.byte	0x04, 0x17
        /*000a*/ 	.short	(.L_2378 - .L_2377)
.L_2377:
        /*000c*/ 	.word	0x00000000
        /*0010*/ 	.short	0x0000
        /*0012*/ 	.short	0x0000
        /*0014*/ 	.byte	0x00, 0xf0, 0x41, 0x07


	//----- nvinfo : EIATTR_SPARSE_MMA_MASK
	.align		4
.L_2378:
        /*0018*/ 	.byte	0x03, 0x50
        /*001a*/ 	.short	0x0000


	//----- nvinfo : EIATTR_MAXREG_COUNT
	.align		4
        /*001c*/ 	.byte	0x03, 0x1b
        /*001e*/ 	.short	0x00ff


	//----- nvinfo : EIATTR_NUM_BARRIERS
	.align		4
        /*0020*/ 	.byte	0x02, 0x4c
        /*0022*/ 	.byte	0x01
	.zero		1


	//----- nvinfo : EIATTR_MERCURY_ISA_VERSION
	.align		4
        /*0024*/ 	.byte	0x03, 0x5f
        /*0026*/ 	.short	0x0101


	//----- nvinfo : EIATTR_COOP_GROUP_MASK_REGIDS
	.align		4
        /*0028*/ 	.byte	0x04, 0x29
        /*002a*/ 	.short	(.L_2380 - .L_2379)


	//   ....[0]....
.L_2379:
        /*002c*/ 	.word	0xffffffff


	//   ....[1]....
        /*0030*/ 	.word	0xffffffff


	//   ....[2]....
        /*0034*/ 	.word	0xffffffff


	//   ....[3]....
        /*0038*/ 	.word	0xffffffff


	//   ....[4]....
        /*003c*/ 	.word	0xffffffff


	//   ....[5]....
        /*0040*/ 	.word	0xffffffff


	//   ....[6]....
        /*0044*/ 	.word	0xffffffff


	//   ....[7]....
        /*0048*/ 	.word	0xffffffff


	//   ....[8]....
        /*004c*/ 	.word	0xffffffff


	//   ....[9]....
        /*0050*/ 	.word	0xffffffff


	//   ....[10]....
        /*0054*/ 	.word	0xffffffff


	//   ....[11]....
        /*0058*/ 	.word	0xffffffff


	//   ....[12]....
        /*005c*/ 	.word	0x05000006


	//   ....[13]....
        /*0060*/ 	.word	0x05000006


	//   ....[14]....
        /*0064*/ 	.word	0x05000006


	//   ....[15]....
        /*0068*/ 	.word	0x05000006


	//----- nvinfo : EIATTR_COOP_GROUP_INSTR_OFFSETS
	.align		4
.L_2380:
        /*006c*/ 	.byte	0x04, 0x28
        /*006e*/ 	.short	(.L_2382 - .L_2381)


	//   ....[0]....
.L_2381:
        /*0070*/ 	.word	0x00003c10


	//   ....[1]....
        /*0074*/ 	.word	0x00003c30


	//   ....[2]....
        /*0078*/ 	.word	0x00003e10


	//   ....[3]....
        /*007c*/ 	.word	0x00003ff0


	//   ....[4]....
        /*0080*/ 	.word	0x00006b70


	//   ....[5]....
        /*0084*/ 	.word	0x00006b90


	//   ....[6]....
        /*0088*/ 	.word	0x00006bc0


	//   ....[7]....
        /*008c*/ 	.word	0x00006bd0


	//   ....[8]....
        /*0090*/ 	.word	0x00007f50


	//   ....[9]....
        /*0094*/ 	.word	0x00007f60


	//   ....[10]....
        /*0098*/ 	.word	0x00007f90


	//   ....[11]....
        /*009c*/ 	.word	0x00007fa0


	//   ....[12]....
        /*00a0*/ 	.word	0x000088a0


	//   ....[13]....
        /*00a4*/ 	.word	0x00008910


	//   ....[14]....
        /*00a8*/ 	.word	0x00008970


	//   ....[15]....
        /*00ac*/ 	.word	0x000089e0


	//----- nvinfo : EIATTR_VRC_CTA_INIT_COUNT
	.align		4
.L_2382:
        /*00b0*/ 	.byte	0x02, 0x4a
	.zero		1
	.zero		1


	//----- nvinfo : EIATTR_EXIT_INSTR_OFFSETS
	.align		4
        /*00b4*/ 	.byte	0x04, 0x1c
        /*00b6*/ 	.short	(.L_2384 - .L_2383)


	//   ....[0]....
.L_2383:
        /*00b8*/ 	.word	0x00000090


	//----- nvinfo : EIATTR_CRS_STACK_SIZE
	.align		4
.L_2384:
        /*00bc*/ 	.byte	0x04, 0x1e
        /*00be*/ 	.short	(.L_2386 - .L_2385)
.L_2385:
        /*00c0*/ 	.word	0x00000000


	//----- nvinfo : EIATTR_CBANK_PARAM_SIZE
	.align		4
.L_2386:
        /*00c4*/ 	.byte	0x03, 0x19
        /*00c6*/ 	.short	0x01d0


	//----- nvinfo : EIATTR_PARAM_CBANK
	.align		4
        /*00c8*/ 	.byte	0x04, 0x0a
        /*00ca*/ 	.short	(.L_2388 - .L_2387)
	.align		4
.L_2387:
        /*00cc*/ 	.word	index@(.nv.constant0._ZN5flash24flash_fwd_splitkv_kernelI23Flash_fwd_kernel_traitsILi32ELi64ELi128ELi4ELb0ELb0EN7cutlass6half_tE19Flash_kernel_traitsILi32ELi64ELi128ELi4ES3_EELb0ELb0ELb0ELb0ELb1ELb1ELb0ELb0EEEvNS_16Flash_fwd_paramsE)
        /*00d0*/ 	.short	0x0380
        /*00d2*/ 	.short	0x01d0


	//----- nvinfo : EIATTR_SW_WAR
	.align		4
.L_2388:
        /*00d4*/ 	.byte	0x04, 0x36
        /*00d6*/ 	.short	(.L_2390 - .L_2389)
.L_2389:
        /*00d8*/ 	.word	0x00000008
.L_2390:


//--------------------- .nv.info._ZN5flash24flash_fwd_splitkv_kernelI23Flash_fwd_kernel_traitsILi32ELi64ELi128ELi4ELb0ELb0EN7cutlass6half_tE19Flash_kernel_traitsILi32ELi64ELi128ELi4ES3_EELb0ELb0ELb0ELb0ELb1ELb0ELb1ELb0EEEvNS_16Flash_fwd_paramsE --------------------------
	.section	.nv.info._ZN5flash24flash_fwd_splitkv_kernelI23Flash_fwd_kernel_traitsILi32ELi64ELi128ELi4ELb0ELb0EN7cutlass6half_tE19Flash_kernel_traitsILi32ELi64ELi128ELi4ES3_EELb0ELb0ELb0ELb0ELb1ELb0ELb1ELb0EEEvNS_16Flash_fwd_paramsE,"",@"SHT_CUDA_INFO"
	.sectionflags	@""
	.align	4


	//----- nvinfo : EIATTR_CUDA_API_VERSION
	.align		4
        /*0000*/ 	.byte	0x04, 0x37
        /*0002*/ 	.short	(.L_2392 - .L_2391)
.L_2391:
        /*0004*/ 	.word	0x00000082


	//----- nvinfo : EIATTR_KPARAM_INFO
	.align		4
.L_2392:
        /*0008*/ 	.byte	0x04, 0x17
        /*000a*/ 	.short	(.L_2394 - .L_2393)
.L_2393:
        /*000c*/ 	.word	0x00000000
        /*0010*/ 	.short	0x0000
        /*0012*/ 	.short	0x0000
        /*0014*/ 	.byte	0x00, 0xf0, 0x41, 0x07


	//----- nvinfo : EIATTR_SPARSE_MMA_MASK
	.align		4
.L_2394:
        /*0018*/ 	.byte	0x03, 0x50
        /*001a*/ 	.short	0x0000


	//----- nvinfo : EIATTR_MAXREG_COUNT
	.align		4
        /*001c*/ 	.byte	0x03, 0x1b
        /*001e*/ 	.short	0x00ff


	//----- nvinfo : EIATTR_NUM_BARRIERS
	.align		4
        /*0020*/ 	.byte	0x02, 0x4c
        /*0022*/ 	.byte	0x01
	.zero		1


	//----- nvinfo : EIATTR_MERCURY_ISA_VERSION
	.align		4
        /*0024*/ 	.byte	0x03, 0x5f
        /*0026*/ 	.short	0x0101


	//----- nvinfo : EIATTR_COOP_GROUP_MASK_REGIDS
	.align		4
        /*0028*/ 	.byte	0x04, 0x29
        /*002a*/ 	.short	(.L_2396 - .L_2395)


	//   ....[0]....
.L_2395:
        /*002c*/ 	.word	0xffffffff


	//   ....[1]....
        /*0030*/ 	.word	0xffffffff


	//   ....[2]....
        /*0034*/ 	.word	0xffffffff


	//   ....[3]....
        /*0038*/ 	.word	0xffffffff


	//   ....[4]....
        /*003c*/ 	.word	0xffffffff


	//   ....[5]....
        /*0040*/ 	.word	0xffffffff


	//   ....[6]....
        /*0044*/ 	.word	0xffffffff


	//   ....[7]....
        /*0048*/ 	.word	0xffffffff


	//   ....[8]....
        /*004c*/ 	.word	0xffffffff


	//   ....[9]....
        /*0050*/ 	.word	0xffffffff


	//   ....[10]....
        /*0054*/ 	.word	0xffffffff


	//   ....[11]....
        /*0058*/ 	.word	0xffffffff


	//   ....[12]....
        /*005c*/ 	.word	0x05000006


	//   ....[13]....
        /*0060*/ 	.word	0x05000006


	//   ....[14]....
        /*0064*/ 	.word	0x05000006


	//   ....[15]....
        /*0068*/ 	.word	0x05000006


	//----- nvinfo : EIATTR_COOP_GROUP_INSTR_OFFSETS
	.align		4
.L_2396:
        /*006c*/ 	.byte	0x04, 0x28
        /*006e*/ 	.short	(.L_2398 - .L_2397)


	//   ....[0]....
.L_2397:
        /*0070*/ 	.word	0x000036c0


	//   ....[1]....
        /*0074*/ 	.word	0x00003750


	//   ....[2]....
        /*0078*/ 	.word	0x00003760


	//   ....[3]....
        /*007c*/ 	.word	0x000037e0


	//   ....[4]....
        /*0080*/ 	.word	0x00005c90


	//   ....[5]....
        /*0084*/ 	.word	0x00005ca0


	//   ....[6]....
        /*0088*/ 	.word	0x00005cd0


	//   ....[7]....
        /*008c*/ 	.word	0x00005ce0


	//   ....[8]....
        /*0090*/ 	.word	0x000070f0


	//   ....[9]....
        /*0094*/ 	.word	0x00007100


	//   ....[10]....
        /*0098*/ 	.word	0x00007130


	//   ....[11]....
        /*009c*/ 	.word	0x00007140


	//   ....[12]....
        /*00a0*/ 	.word	0x00007860


	//   ....[13]....
        /*00a4*/ 	.word	0x000078d0


	//   ....[14]....
        /*00a8*/ 	.word	0x00007930


	//   ....[15]....
        /*00ac*/ 	.word	0x000079a0


	//----- nvinfo : EIATTR_VRC_CTA_INIT_COUNT
	.align		4
.L_2398:
        /*00b0*/ 	.byte	0x02, 0x4a
	.zero		1
	.zero		1


	//----- nvinfo : EIATTR_EXIT_INSTR_OFFSETS
	.align		4
        /*00b4*/ 	.byte	0x04, 0x1c
        /*00b6*/ 	.short	(.L_2400 - .L_2399)


	//   ....[0]....
.L_2399:
        /*00b8*/ 	.word	0x000001f0


	//----- nvinfo : EIATTR_CRS_STACK_SIZE
	.align		4
.L_2400:
        /*00bc*/ 	.byte	0x04, 0x1e
        /*00be*/ 	.short	(.L_2402 - .L_2401)
.L_2401:
        /*00c0*/ 	.word	0x00000000


	//----- nvinfo : EIATTR_CBANK_PARAM_SIZE
	.align		4
.L_2402:
        /*00c4*/ 	.byte	0x03, 0x19
        /*00c6*/ 	.short	0x01d0


	//----- nvinfo : EIATTR_PARAM_CBANK
	.align		4
        /*00c8*/ 	.byte	0x04, 0x0a
        /*00ca*/ 	.short	(.L_2404 - .L_2403)
	.align		4
.L_2403:
        /*00cc*/ 	.word	index@(.nv.constant0._ZN5flash24flash_fwd_splitkv_kernelI23Flash_fwd_kernel_traitsILi32ELi64ELi128ELi4ELb0ELb0EN7cutlass6half_tE19Flash_kernel_traitsILi32ELi64ELi128ELi4ES3_EELb0ELb0ELb0ELb0ELb1ELb0ELb1ELb0EEEvNS_16Flash_fwd_paramsE)
        /*00d0*/ 	.short	0x0380
        /*00d2*/ 	.short	0x01d0


	//----- nvinfo : EIATTR_SW_WAR
	.align		4
.L_2404:
        /*00d4*/ 	.byte	0x04, 0x36
        /*00d6*/ 	.short	(.L_2406 - .L_2405)
.L_2405:
        /*00d8*/ 	.word	0x00000008
.L_2406:


//--------------------- .nv.info._ZN5flash24flash_fwd_splitkv_kernelI23Flash_fwd_kernel_traitsILi32ELi64ELi128ELi4ELb0ELb0EN7cutlass6half_tE19Flash_kernel_traitsILi32ELi64ELi128ELi4ES3_EELb0ELb0ELb0ELb0ELb1ELb1ELb1ELb0EEEvNS_16Flash_fwd_paramsE --------------------------
	.section	.nv.info._ZN5flash24flash_fwd_splitkv_kernelI23Flash_fwd_kernel_traitsILi32ELi64ELi128ELi4ELb0ELb0EN7cutlass6half_tE19Flash_kernel_traitsILi32ELi64ELi128ELi4ES3_EELb0ELb0ELb0ELb0ELb1ELb1ELb1ELb0EEEvNS_16Flash_fwd_paramsE,"",@"SHT_CUDA_INFO"
	.sectionflags	@""
	.align	4


	//----- nvinfo : EIATTR_CUDA_API_VERSION
	.align		4
        /*0000*/ 	.byte	0x04, 0x37
        /*0002*/ 	.short	(.L_2408 - .L_2407)
.L_2407:
        /*0004*/ 	.word	0x00000082


	//----- nvinfo : EIATTR_KPARAM_INFO
	.align		4
.L_2408:
        /*0008*/ 	.byte	0x04, 0x17
        /*000a*/ 	.short	(.L_2410 - .L_2409)
.L_2409:
        /*000c*/ 	.word	0x00000000
        /*0010*/ 	.short	0x0000
        /*0012*/ 	.short	0x0000
        /*0014*/ 	.byte	0x00, 0xf0, 0x41, 0x07


	//----- nvinfo : EIATTR_SPARSE_MMA_MASK
	.align		4
.L_2410:
        /*0018*/ 	.byte	0x03, 0x50
        /*001a*/ 	.short	0x0000


	//----- nvinfo : EIATTR_MAXREG_COUNT
	.align		4
        /*001c*/ 	.byte	0x03, 0x1b
        /*001e*/ 	.short	0x00ff


	//----- nvinfo : EIATTR_NUM_BARRIERS
	.align		4
        /*0020*/ 	.byte	0x02, 0x4c
        /*0022*/ 	.byte	0x01
	.zero		1


	//----- nvinfo : EIATTR_MERCURY_ISA_VERSION
	.align		4
        /*0024*/ 	.byte	0x03, 0x5f
        /*0026*/ 	.short	0x0101


	//----- nvinfo : EIATTR_COOP_GROUP_MASK_REGIDS
	.align		4
        /*0028*/ 	.byte	0x04, 0x29
        /*002a*/ 	.short	(.L_2412 - .L_2411)


	//   ....[0]....
.L_2411:
        /*002c*/ 	.word	0xffffffff


	//   ....[1]....
        /*0030*/ 	.word	0xffffffff


	//   ....[2]....
        /*0034*/ 	.word	0xffffffff


	//   ....[3]....
        /*0038*/ 	.word	0xffffffff


	//   ....[4]....
        /*003c*/ 	.word	0xffffffff


	//   ....[5]....
        /*0040*/ 	.word	0xffffffff


	//   ....[6]....
        /*0044*/ 	.word	0xffffffff


	//   ....[7]....
        /*0048*/ 	.word	0xffffffff


	//   ....[8]....
        /*004c*/ 	.word	0xffffffff


	//   ....[9]....
        /*0050*/ 	.word	0xffffffff


	//   ....[10]....
        /*0054*/ 	.word	0xffffffff


	//   ....[11]....
        /*0058*/ 	.word	0xffffffff


	//   ....[12]....
        /*005c*/ 	.word	0x05000006


	//   ....[13]....
        /*0060*/ 	.word	0x05000006


	//   ....[14]....
        /*0064*/ 	.word	0x05000006


	//   ....[15]....
        /*0068*/ 	.word	0x05000006


	//----- nvinfo : EIATTR_COOP_GROUP_INSTR_OFFSETS
	.align		4
.L_2412:
        /*006c*/ 	.byte	0x04, 0x28
        /*006e*/ 	.short	(.L_2414 - .L_2413)


	//   ....[0]....
.L_2413:
        /*0070*/ 	.word	0x00003f90


	//   ....[1]....
        /*0074*/ 	.word	0x00003fd0


	//   ....[2]....
        /*0078*/ 	.word	0x00004000


	//   ....[3]....
        /*007c*/ 	.word	0x00004040


	//   ....[4]....
        /*0080*/ 	.word	0x00006db0


	//   ....[5]....
        /*0084*/ 	.word	0x00006dd0


	//   ....[6]....
        /*0088*/ 	.word	0x00006df0


	//   ....[7]....
        /*008c*/ 	.word	0x00006e10


	//   ....[8]....
        /*0090*/ 	.word	0x00008210


	//   ....[9]....
        /*0094*/ 	.word	0x00008220


	//   ....[10]....
        /*0098*/ 	.word	0x00008250


	//   ....[11]....
        /*009c*/ 	.word	0x00008260


	//   ....[12]....
        /*00a0*/ 	.word	0x000089a0


	//   ....[13]....
        /*00a4*/ 	.word	0x00008a20


	//   ....[14]....
        /*00a8*/ 	.word	0x00008a90


	//   ....[15]....
        /*00ac*/ 	.word	0x00008b00


	//----- nvinfo : EIATTR_VRC_CTA_INIT_COUNT
	.align		4
.L_2414:
        /*00b0*/ 	.byte	0x02, 0x4a
	.zero		1
	.zero		1


	//----- nvinfo : EIATTR_EXIT_INSTR_OFFSETS
	.align		4
        /*00b4*/ 	.byte	0x04, 0x1c
        /*00b6*/ 	.short	(.L_2416 - .L_2415)


	//   ....[0]....
.L_2415:
        /*00b8*/ 	.word	0x000001f0


	//----- nvinfo : EIATTR_CRS_STACK_SIZE
	.align		4
.L_2416:
        /*00bc*/ 	.byte	0x04, 0x1e
        /*00be*/ 	.short	(.L_2418 - .L_2417)
.L_2417:
        /*00c0*/ 	.word	0x00000000


	//----- nvinfo : EIATTR_CBANK_PARAM_SIZE
	.align		4
.L_2418:
        /*00c4*/ 	.byte	0x03, 0x19
        /*00c6*/ 	.short	0x01d0


	//----- nvinfo : EIATTR_PARAM_CBANK
	.align		4
        /*00c8*/ 	.byte	0x04, 0x0a
        /*00ca*/ 	.short	(.L_2420 - .L_2419)
	.align		4
.L_2419:
        /*00cc*/ 	.word	index@(.nv.constant0._ZN5flash24flash_fwd_splitkv_kernelI23Flash_fwd_kernel_traitsILi32ELi64ELi128ELi4ELb0ELb0EN7cutlass6half_tE19Flash_kernel_traitsILi32ELi64ELi128ELi4ES3_EELb0ELb0ELb0ELb0ELb1ELb1ELb1ELb0EEEvNS_16Flash_fwd_paramsE)
        /*00d0*/ 	.short	0x0380
        /*00d2*/ 	.short	0x01d0


	//----- nvinfo : EIATTR_SW_WAR
	.align		4
.L_2420:
        /*00d4*/ 	.byte	0x04, 0x36
        /*00d6*/ 	.short	(.L_2422 - .L_2421)
.L_2421:
        /*00d8*/ 	.word	0x00000008
.L_2422:


//--------------------- .nv.info._ZN5flash24flash_fwd_splitkv_kernelI23Flash_fwd_kernel_traitsILi32ELi64ELi128ELi4ELb0ELb0EN7cutlass6half_tE19Flash_kernel_traitsILi32ELi64ELi128ELi4ES3_EELb0ELb0ELb0ELb0ELb0ELb0ELb0ELb0EEEvNS_16Flash_fwd_paramsE --------------------------
	.section	.nv.info._ZN5flash24flash_fwd_splitkv_kernelI23Flash_fwd_kernel_traitsILi32ELi64ELi128ELi4ELb0ELb0EN7cutlass6half_tE19Flash_kernel_traitsILi32ELi64ELi128ELi4ES3_EELb0ELb0ELb0ELb0ELb0ELb0ELb0ELb0EEEvNS_16Flash_fwd_paramsE,"",@"SHT_CUDA_INFO"
	.sectionflags	@""
	.align	4


	//----- nvinfo : EIATTR_CUDA_API_VERSION
	.align		4
        /*0000*/ 	.byte	0x04, 0x37
        /*0002*/ 	.short	(.L_2424 - .L_2423)
.L_2423:
        /*0004*/ 	.word	0x00000082


	//----- nvinfo : EIATTR_KPARAM_INFO
	.align		4
.L_2424:
        /*0008*/ 	.byte	0x04, 0x17
        /*000a*/ 	.short	(.L_2426 - .L_2425)
.L_2425:
        /*000c*/ 	.word	0x00000000
        /*0010*/ 	.short	0x0000
        /*0012*/ 	.short	0x0000
        /*0014*/ 	.byte	0x00, 0xf0, 0x41, 0x07


	//----- nvinfo : EIATTR_SPARSE_MMA_MASK
	.align		4
.L_2426:
        /*0018*/ 	.byte	0x03, 0x50
        /*001a*/ 	.short	0x0000


	//----- nvinfo : EIATTR_MAXREG_COUNT
	.align		4
        /*001c*/ 	.byte	0x03, 0x1b
        /*001e*/ 	.short	0x00ff


	//----- nvinfo : EIATTR_NUM_BARRIERS
	.align		4
        /*0020*/ 	.byte	0x02, 0x4c
        /*0022*/ 	.byte	0x01
	.zero		1


	//----- nvinfo : EIATTR_MERCURY_ISA_VERSION
	.align		4
        /*0024*/ 	.byte	0x03, 0x5f
        /*0026*/ 	.short	0x0101


	//----- nvinfo : EIATTR_COOP_GROUP_MASK_REGIDS
	.align		4
        /*0028*/ 	.byte	0x04, 0x29
        /*002a*/ 	.short	(.L_2428 - .L_2427)


	//   ....[0]....
.L_2427:
        /*002c*/ 	.word	0xffffffff


	//   ....[1]....
        /*0030*/ 	.word	0xffffffff


	//   ....[2]....
        /*0034*/ 	.word	0xffffffff


	//   ....[3]....
        /*0038*/ 	.word	0xffffffff


	//   ....[4]....
        /*003c*/ 	.word	0xffffffff


	//   ....[5]....
        /*0040*/ 	.word	0xffffffff


	//   ....[6]....
        /*0044*/ 	.word	0xffffffff


	//   ....[7]....
        /*0048*/ 	.word	0xffffffff


	//   ....[8]....
        /*004c*/ 	.word	0xffffffff


	//   ....[9]....
        /*0050*/ 	.word	0xffffffff


	//   ....[10]....
        /*0054*/ 	.word	0xffffffff


	//   ....[11]....
        /*0058*/ 	.word	0xffffffff


	//   ....[12]....
        /*005c*/ 	.word	0x05000006


	//   ....[13]....
        /*0060*/ 	.word	0x05000006


	//   ....[14]....
        /*0064*/ 	.word	0x05000006


	//   ....[15]....
        /*0068*/ 	.word	0x05000006


	//----- nvinfo : EIATTR_COOP_GROUP_INSTR_OFFSETS
	.align		4
.L_2428:
        /*006c*/ 	.byte	0x04, 0x28
        /*006e*/ 	.short	(.L_2430 - .L_2429)


	//   ....[0]....
.L_2429:
        /*0070*/ 	.word	0x00003be0


	//   ....[1]....
        /*0074*/ 	.word	0x00003c00


	//   ....[2]....
        /*0078*/ 	.word	0x00003c20


	//   ....[3]....
        /*007c*/ 	.word	0x00003c50


	//   ....[4]....
        /*0080*/ 	.word	0x00006440


	//   ....[5]....
        /*0084*/ 	.word	0x00006460


	//   ....[6]....
        /*0088*/ 	.word	0x00006490


	//   ....[7]....
        /*008c*/ 	.word	0x000064a0


	//   ....[8]....
        /*0090*/ 	.word	0x00007870


	//   ....[9]....
        /*0094*/ 	.word	0x00007880


	//   ....[10]....
        /*0098*/ 	.word	0x000078b0


	//   ....[11]....
        /*009c*/ 	.word	0x000078c0


	//   ....[12]....
        /*00a0*/ 	.word	0x00008220


	//   ....[13]....
        /*00a4*/ 	.word	0x000082a0


	//   ....[14]....
        /*00a8*/ 	.word	0x00008320


	//   ....[15]....
        /*00ac*/ 	.word	0x00008390


	//----- nvinfo : EIATTR_VRC_CTA_INIT_COUNT
	.align		4
.L_2430:
        /*00b0*/ 	.byte	0x02, 0x4a
	.zero		1
	.zero		1


	//----- nvinfo : EIATTR_EXIT_INSTR_OFFSETS
	.align		4
        /*00b4*/ 	.byte	0x04, 0x1c
        /*00b6*/ 	.short	(.L_2432 - .L_2431)


	//   ....[0]....
.L_2431:
        /*00b8*/ 	.word	0x00000090


	//----- nvinfo : EIATTR_CRS_STACK_SIZE
	.align		4
.L_2432:
        /*00bc*/ 	.byte	0x04, 0x1e
        /*00be*/ 	.short	(.L_2434 - .L_2433)
.L_2433:
        /*00c0*/ 	.word	0x00000000


	//----- nvinfo : EIATTR_CBANK_PARAM_SIZE
	.align		4
.L_2434:
        /*00c4*/ 	.byte	0x03, 0x19
        /*00c6*/ 	.short	0x01d0


	//----- nvinfo : EIATTR_PARAM_CBANK
	.align		4
        /*00c8*/ 	.byte	0x04, 0x0a
        /*00ca*/ 	.short	(.L_2436 - .L_2435)
	.align		4
.L_2435:
        /*00cc*/ 	.word	index@(.nv.constant0._ZN5flash24flash_fwd_splitkv_kernelI23Flash_fwd_kernel_traitsILi32ELi64ELi128ELi4ELb0ELb0EN7cutlass6half_tE19Flash_kernel_traitsILi32ELi64ELi128ELi4ES3_EELb0ELb0ELb0ELb0ELb0ELb0ELb0ELb0EEEvNS_16Flash_fwd_paramsE)
        /*00d0*/ 	.short	0x0380
        /*00d2*/ 	.short	0x01d0


	//----- nvinfo : EIATTR_SW_WAR
	.align		4
.L_2436:
        /*00d4*/ 	.byte	0x04, 0x36
        /*00d6*/ 	.short	(.L_2438 - .L_2437)
.L_2437:
        /*00d8*/ 	.word	0x00000008
.L_2438:


//--------------------- .nv.info._ZN5flash24flash_fwd_splitkv_kernelI23Flash_fwd_kernel_traitsILi32ELi64ELi128ELi4ELb0ELb0EN7cutlass6half_tE19Flash_kernel_traitsILi32ELi64ELi128ELi4ES3_EELb0ELb0ELb0ELb0ELb0ELb1ELb0ELb0EEEvNS_16Flash_fwd_paramsE --------------------------
	.section	.nv.info._ZN5flash24flash_fwd_splitkv_kernelI23Flash_fwd_kernel_traitsILi32ELi64ELi128ELi4ELb0ELb0EN7cutlass6half_tE19Flash_kernel_traitsILi32ELi64ELi128ELi4ES3_EELb0ELb0ELb0ELb0ELb0ELb1ELb0ELb0EEEvNS_16Flash_fwd_paramsE,"",@"SHT_CUDA_INFO"
	.sectionflags	@""
	.align	4


	//----- nvinfo : EIATTR_CUDA_API_VERSION
	.align		4
        /*0000*/ 	.byte	0x04, 0x37
        /*0002*/ 	.short	(.L_2440 - .L_2439)
.L_2439:
        /*0004*/ 	.word	0x00000082


	//----- nvinfo : EIATTR_KPARAM_INFO
	.align		4
.L_2440:
        /*0008*/ 	.byte	0x04, 0x17
        /*000a*/ 	.short	(.L_2442 - .L_2441)
.L_2441:
        /*000c*/ 	.word	0x00000000
        /*0010*/ 	.short	0x0000
        /*0012*/ 	.short	0x0000
        /*0014*/ 	.byte	0x00, 0xf0, 0x41, 0x07


	//----- nvinfo : EIATTR_SPARSE_MMA_MASK
	.align		4
.L_2442:
        /*0018*/ 	.byte	0x03, 0x50
        /*001a*/ 	.short	0x0000


	//----- nvinfo : EIATTR_MAXREG_COUNT
	.align		4
        /*001c*/ 	.byte	0x03, 0x1b
        /*001e*/ 	.short	0x00ff


	//----- nvinfo : EIATTR_NUM_BARRIERS
	.align		4
        /*0020*/ 	.byte	0x02, 0x4c
        /*0022*/ 	.byte	0x01
	.zero		1


	//----- nvinfo : EIATTR_MERCURY_ISA_VERSION
	.align		4
        /*0024*/ 	.byte	0x03, 0x5f
        /*0026*/ 	.short	0x0101


	//----- nvinfo : EIATTR_COOP_GROUP_MASK_REGIDS
	.align		4
        /*0028*/ 	.byte	0x04, 0x29
        /*002a*/ 	.short	(.L_2444 - .L_2443)


	//   ....[0]....
.L_2443:
        /*002c*/ 	.word	0xffffffff


	//   ....[1]....
        /*0030*/ 	.word	0xffffffff


	//   ....[2]....
        /*0034*/ 	.word	0xffffffff


	//   ....[3]....
        /*0038*/ 	.word	0xffffffff


	//   ....[4]....
        /*003c*/ 	.word	0xffffffff


	//   ....[5]....
        /*0040*/ 	.word	0xffffffff


	//   ....[6]....
        /*0044*/ 	.word	0xffffffff


	//   ....[7]....
        /*0048*/ 	.word	0xffffffff


	//   ....[8]....
        /*004c*/ 	.word	0xffffffff


	//   ....[9]....
        /*0050*/ 	.word	0xffffffff


	//   ....[10]....
        /*0054*/ 	.word	0xffffffff


	//   ....[11]....
        /*0058*/ 	.word	0xffffffff


	//   ....[12]....
        /*005c*/ 	.word	0x05000006


	//   ....[13]....
        /*0060*/ 	.word	0x05000006


	//   ....[14]....
        /*0064*/ 	.word	0x05000006


	//   ....[15]....
        /*0068*/ 	.word	0x05000006


	//----- nvinfo : EIATTR_COOP_GROUP_INSTR_OFFSETS
	.align		4
.L_2444:
        /*006c*/ 	.byte	0x04, 0x28
        /*006e*/ 	.short	(.L_2446 - .L_2445)


	//   ....[0]....
.L_2445:
        /*0070*/ 	.word	0x00004240


	//   ....[1]....
        /*0074*/ 	.word	0x00004260


	//   ....[2]....
        /*0078*/ 	.word	0x00004430


	//   ....[3]....
        /*007c*/ 	.word	0x00004600


	//   ....[4]....
        /*0080*/ 	.word	0x000073c0


	//   ....[5]....
        /*0084*/ 	.word	0x000073d0


	//   ....[6]....
        /*0088*/ 	.word	0x00007400


	//   ....[7]....
        /*008c*/ 	.word	0x00007410


	//   ....[8]....
        /*0090*/ 	.word	0x00008790


	//   ....[9]....
        /*0094*/ 	.word	0x000087a0


	//   ....[10]....
        /*0098*/ 	.word	0x000087d0


	//   ....[11]....
        /*009c*/ 	.word	0x000087e0


	//   ....[12]....
        /*00a0*/ 	.word	0x00009120


	//   ....[13]....
        /*00a4*/ 	.word	0x00009190


	//   ....[14]....
        /*00a8*/ 	.word	0x000091f0


	//   ....[15]....
        /*00ac*/ 	.word	0x00009260


	//----- nvinfo : EIATTR_VRC_CTA_INIT_COUNT
	.align		4
.L_2446:
        /*00b0*/ 	.byte	0x02, 0x4a
	.zero		1
	.zero		1


	//----- nvinfo : EIATTR_EXIT_INSTR_OFFSETS
	.align		4
        /*00b4*/ 	.byte	0x04, 0x1c
        /*00b6*/ 	.short	(.L_2448 - .L_2447)


	//   ....[0]....
.L_2447:
        /*00b8*/ 	.word	0x00000090


	//----- nvinfo : EIATTR_CRS_STACK_SIZE
	.align		4
.L_2448:
        /*00bc*/ 	.byte	0x04, 0x1e
        /*00be*/ 	.short	(.L_2450 - .L_2449)
.L_2449:
        /*00c0*/ 	.word	0x00000000


	//----- nvinfo : EIATTR_CBANK_PARAM_SIZE
	.align		4
.L_2450:
        /*00c4*/ 	.byte	0x03, 0x19
        /*00c6*/ 	.short	0x01d0


	//----- nvinfo : EIATTR_PARAM_CBANK
	.align		4
        /*00c8*/ 	.byte	0x04, 0x0a
        /*00ca*/ 	.short	(.L_2452 - .L_2451)
	.align		4
.L_2451:
        /*00cc*/ 	.word	index@(.nv.constant0._ZN5flash24flash_fwd_splitkv_kernelI23Flash_fwd_kernel_traitsILi32ELi64ELi128ELi4ELb0ELb0EN7cutlass6half_tE19Flash_kernel_traitsILi32ELi64ELi128ELi4ES3_EELb0ELb0ELb0ELb0ELb0ELb1ELb0ELb0EEEvNS_16Flash_fwd_paramsE)
        /*00d0*/ 	.short	0x0380
        /*00d2*/ 	.short	0x01d0


	//----- nvinfo : EIATTR_SW_WAR
	.align		4
.L_2452:
        /*00d4*/ 	.byte	0x04, 0x36
        /*00d6*/ 	.short	(.L_2454 - .L_2453)
.L_2453:
        /*00d8*/ 	.word	0x00000008
.L_2454:


//--------------------- .nv.info._ZN5flash24flash_fwd_splitkv_kernelI23Flash_fwd_kernel_traitsILi32ELi64ELi128ELi4ELb0ELb0EN7cutlass6half_tE19Flash_kernel_traitsILi32ELi64ELi128ELi4ES3_EELb0ELb0ELb0ELb0ELb0ELb0ELb0ELb1EEEvNS_16Flash_fwd_paramsE --------------------------
	.section	.nv.info._ZN5flash24flash_fwd_splitkv_kernelI23Flash_fwd_kernel_traitsILi32ELi64ELi128ELi4ELb0ELb0EN7cutlass6half_tE19Flash_kernel_traitsILi32ELi64ELi128ELi4ES3_EELb0ELb0ELb0ELb0ELb0ELb0ELb0ELb1EEEvNS_16Flash_fwd_paramsE,"",@"SHT_CUDA_INFO"
	.sectionflags	@""
	.align	4


	//----- nvinfo : EIATTR_CUDA_API_VERSION
	.align		4
        /*0000*/ 	.byte	0x04, 0x37
        /*0002*/ 	.short	(.L_2456 - .L_2455)
.L_2455:
        /*0004*/ 	.word	0x00000082


	//----- nvinfo : EIATTR_KPARAM_INFO
	.align		4
.L_2456:
        /*0008*/ 	.byte	0x04, 0x17
        /*000a*/ 	.short	(.L_2458 - .L_2457)
.L_2457:
        /*000c*/ 	.word	0x00000000
        /*0010*/ 	.short	0x0000
        /*0012*/ 	.short	0x0000
        /*0014*/ 	.byte	0x00, 0xf0, 0x41, 0x07


	//----- nvinfo : EIATTR_SPARSE_MMA_MASK
	.align		4
.L_2458:
        /*0018*/ 	.byte	0x03, 0x50
        /*001a*/ 	.short	0x0000


	//----- nvinfo : EIATTR_MAXREG_COUNT
	.align		4
        /*001c*/ 	.byte	0x03, 0x1b
        /*001e*/ 	.short	0x00ff


	//----- nvinfo : EIATTR_NUM_BARRIERS
	.align		4
        /*0020*/ 	.byte	0x02, 0x4c
        /*0022*/ 	.byte	0x01
	.zero		1


	//----- nvinfo : EIATTR_MERCURY_ISA_VERSION
	.align		4
        /*0024*/ 	.byte	0x03, 0x5f
        /*0026*/ 	.short	0x0101


	//----- nvinfo : EIATTR_COOP_GROUP_MASK_REGIDS
	.align		4
        /*0028*/ 	.byte	0x04, 0x29
        /*002a*/ 	.short	(.L_2460 - .L_2459)


	//   ....[0]....
.L_2459:
        /*002c*/ 	.word	0xffffffff


	//   ....[1]....
        /*0030*/ 	.word	0xffffffff


	//   ....[2]....
        /*0034*/ 	.word	0xffffffff


	//   ....[3]....
        /*0038*/ 	.word	0xffffffff


	//   ....[4]....
        /*003c*/ 	.word	0xffffffff


	//   ....[5]....
        /*0040*/ 	.word	0xffffffff


	//   ....[6]....
        /*0044*/ 	.word	0xffffffff


	//   ....[7]....
        /*0048*/ 	.word	0xffffffff


	//   ....[8]....
        /*004c*/ 	.word	0xffffffff


	//   ....[9]....
        /*0050*/ 	.word	0xffffffff


	//   ....[10]....
        /*0054*/ 	.word	0xffffffff


	//   ....[11]....
        /*0058*/ 	.word	0xffffffff


	//   ....[12]....
        /*005c*/ 	.word	0x05000005


	//   ....[13]....
        /*0060*/ 	.word	0x05000005


	//   ....[14]....
        /*0064*/ 	.word	0x05000005


	//   ....[15]....
        /*0068*/ 	.word	0x05000005


	//----- nvinfo : EIATTR_COOP_GROUP_INSTR_OFFSETS
	.align		4
.L_2460:
        /*006c*/ 	.byte	0x04, 0x28
        /*006e*/ 	.short	(.L_2462 - .L_2461)


	//   ....[0]....
.L_2461:
        /*0070*/ 	.word	0x00008b50


	//   ....[1]....
        /*0074*/ 	.word	0x00008b80


	//   ....[2]....
        /*0078*/ 	.word	0x00008ba0


	//   ....[3]....
        /*007c*/ 	.word	0x00008bc0


	//   ....[4]....
        /*0080*/ 	.word	0x0000b330


	//   ....[5]....
        /*0084*/ 	.word	0x0000b350


	//   ....[6]....
        /*0088*/ 	.word	0x0000b370


	//   ....[7]....
        /*008c*/ 	.word	0x0000b390


	//   ....[8]....
        /*0090*/ 	.word	0x0000c760


	//   ....[9]....
        /*0094*/ 	.word	0x0000c770


	//   ....[10]....
        /*0098*/ 	.word	0x0000c7a0


	//   ....[11]....
        /*009c*/ 	.word	0x0000c7b0


	//   ....[12]....
        /*00a0*/ 	.word	0x0000d180


	//   ....[13]....
        /*00a4*/ 	.word	0x0000d1f0


	//   ....[14]....
        /*00a8*/ 	.word	0x0000d250


	//   ....[15]....
        /*00ac*/ 	.word	0x0000d2c0


	//----- nvinfo : EIATTR_VRC_CTA_INIT_COUNT
	.align		4
.L_2462:
        /*00b0*/ 	.byte	0x02, 0x4a
	.zero		1
	.zero		1


	//----- nvinfo : EIATTR_EXIT_INSTR_OFFSETS
	.align		4
        /*00b4*/ 	.byte	0x04, 0x1c
        /*00b6*/ 	.short	(.L_2464 - .L_2463)


	//   ....[0]....
.L_2463:
        /*00b8*/ 	.word	0x00000090


	//----- nvinfo : EIATTR_CRS_STACK_SIZE
	.align		4
.L_2464:
        /*00bc*/ 	.byte	0x04, 0x1e
        /*00be*/ 	.short	(.L_2466 - .L_2465)
.L_2465:
        /*00c0*/ 	.word	0x00000000


	//----- nvinfo : EIATTR_CBANK_PARAM_SIZE
	.align		4
.L_2466:
        /*00c4*/ 	.byte	0x03, 0x19
        /*00c6*/ 	.short	0x01d0


	//----- nvinfo : EIATTR_PARAM_CBANK
	.align		4
        /*00c8*/ 	.byte	0x04, 0x0a
        /*00ca*/ 	.short	(.L_2468 - .L_2467)
	.align		4
.L_2467:
        /*00cc*/ 	.word	index@(.nv.constant0._ZN5flash24flash_fwd_splitkv_kernelI23Flash_fwd_kernel_traitsILi32ELi64ELi128ELi4ELb0ELb0EN7cutlass6half_tE19Flash_kernel_traitsILi32ELi64ELi128ELi4ES3_EELb0ELb0ELb0ELb0ELb0ELb0ELb0ELb1EEEvNS_16Flash_fwd_paramsE)
        /*00d0*/ 	.short	0x0380
        /*00d2*/ 	.short	0x01d0


	//----- nvinfo : EIATTR_SW_WAR
	.align		4
.L_2468:
        /*00d4*/ 	.byte	0x04, 0x36
        /*00d6*/ 	.short	(.L_2470 - .L_2469)
.L_2469:
        /*00d8*/ 	.word	0x00000008
.L_2470:


//--------------------- .nv.info._ZN5flash24flash_fwd_splitkv_kernelI23Flash_fwd_kernel_traitsILi32ELi64ELi128ELi4ELb0ELb0EN7cutlass6half_tE19Flash_kernel_traitsILi32ELi64ELi128ELi4ES3_EELb0ELb0ELb0ELb0ELb0ELb1ELb0ELb1EEEvNS_16Flash_fwd_paramsE --------------------------
	.section	.nv.info._ZN5flash24flash_fwd_splitkv_kernelI23Flash_fwd_kernel_traitsILi32ELi64ELi128ELi4ELb0ELb0EN7cutlass6half_tE19Flash_kernel_traitsILi32ELi64ELi128ELi4ES3_EELb0ELb0ELb0ELb0ELb0ELb1ELb0ELb1EEEvNS_16Flash_fwd_paramsE,"",@"SHT_CUDA_INFO"
	.sectionflags	@""
	.align	4


	//----- nvinfo : EIATTR_CUDA_API_VERSION
	.align		4
        /*0000*/ 	.byte	0x04, 0x37
        /*0002*/ 	.short	(.L_2472 - .L_2471)
.L_2471:
        /*0004*/ 	.word	0x00000082


	//----- nvinfo : EIATTR_KPARAM_INFO
	.align		4
.L_2472:
        /*0008*/ 	.byte	0x04, 0x17
        /*000a*/ 	.short	(.L_2474 - .L_2473)
.L_2473:
        /*000c*/ 	.word	0x00000000
        /*0010*/ 	.short	0x0000
        /*0012*/ 	.short	0x0000
        /*0014*/ 	.byte	0x00, 0xf0, 0x41, 0x07


	//----- nvinfo : EIATTR_SPARSE_MMA_MASK
	.align		4
.L_2474:
        /*0018*/ 	.byte	0x03, 0x50
        /*001a*/ 	.short	0x0000


	//----- nvinfo : EIATTR_MAXREG_COUNT
	.align		4
        /*001c*/ 	.byte	0x03, 0x1b
        /*001e*/ 	.short	0x00ff


	//----- nvinfo : EIATTR_NUM_BARRIERS
	.align		4
        /*0020*/ 	.byte	0x02, 0x4c
        /*0022*/ 	.byte	0x01
	.zero		1


	//----- nvinfo : EIATTR_MERCURY_ISA_VERSION
	.align		4
        /*0024*/ 	.byte	0x03, 0x5f
        /*0026*/ 	.short	0x0101


	//----- nvinfo : EIATTR_COOP_GROUP_MASK_REGIDS
	.align		4
        /*0028*/ 	.byte	0x04, 0x29
        /*002a*/ 	.short	(.L_2476 - .L_2475)


	//   ....[0]....
.L_2475:
        /*002c*/ 	.word	0xffffffff


	//   ....[1]....
        /*0030*/ 	.word	0xffffffff


	//   ....[2]....
        /*0034*/ 	.word	0xffffffff


	//   ....[3]....
        /*0038*/ 	.word	0xffffffff


	//   ....[4]....
        /*003c*/ 	.word	0xffffffff


	//   ....[5]....
        /*0040*/ 	.word	0xffffffff


	//   ....[6]....
        /*0044*/ 	.word	0xffffffff


	//   ....[7]....
        /*0048*/ 	.word	0xffffffff


	//   ....[8]....
        /*004c*/ 	.word	0xffffffff


	//   ....[9]....
        /*0050*/ 	.word	0xffffffff


	//   ....[10]....
        /*0054*/ 	.word	0xffffffff


	//   ....[11]....
        /*0058*/ 	.word	0xffffffff


	//   ....[12]....
        /*005c*/ 	.word	0x05000005


	//   ....[13]....
        /*0060*/ 	.word	0x05000005


	//   ....[14]....
        /*0064*/ 	.word	0x05000005


	//   ....[15]....
        /*0068*/ 	.word	0x05000005


	//----- nvinfo : EIATTR_COOP_GROUP_INSTR_OFFSETS
	.align		4
.L_2476:
        /*006c*/ 	.byte	0x04, 0x28
        /*006e*/ 	.short	(.L_2478 - .L_2477)


	//   ....[0]....
.L_2477:
        /*0070*/ 	.word	0x000096b0


	//   ....[1]....
        /*0074*/ 	.word	0x000096c0


	//   ....[2]....
        /*0078*/ 	.word	0x000096f0


	//   ....[3]....
        /*007c*/ 	.word	0x00009700


	//   ....[4]....
        /*0080*/ 	.word	0x0000c730


	//   ....[5]....
        /*0084*/ 	.word	0x0000c760


	//   ....[6]....
        /*0088*/ 	.word	0x0000c780


	//   ....[7]....
        /*008c*/ 	.word	0x0000c7a0


	//   ....[8]....
        /*0090*/ 	.word	0x0000db40


	//   ....[9]....
        /*0094*/ 	.word	0x0000db50


	//   ....[10]....
        /*0098*/ 	.word	0x0000db80


	//   ....[11]....
        /*009c*/ 	.word	0x0000db90


	//   ....[12]....
        /*00a0*/ 	.word	0x0000e580


	//   ....[13]....
        /*00a4*/ 	.word	0x0000e600


	//   ....[14]....
        /*00a8*/ 	.word	0x0000e680


	//   ....[15]....
        /*00ac*/ 	.word	0x0000e6f0


	//----- nvinfo : EIATTR_VRC_CTA_INIT_COUNT
	.align		4
.L_2478:
        /*00b0*/ 	.byte	0x02, 0x4a
	.zero		1
	.zero		1


	//----- nvinfo : EIATTR_EXIT_INSTR_OFFSETS
	.align		4
        /*00b4*/ 	.byte	0x04, 0x1c
        /*00b6*/ 	.short	(.L_2480 - .L_2479)


	//   ....[0]....
.L_2479:
        /*00b8*/ 	.word	0x00000090


	//----- nvinfo : EIATTR_CRS_STACK_SIZE
	.align		4
.L_2480:
        /*00bc*/ 	.byte	0x04, 0x1e
        /*00be*/ 	.short	(.L_2482 - .L_2481)
.L_2481:
        /*00c0*/ 	.word	0x00000000


	//----- nvinfo : EIATTR_CBANK_PARAM_SIZE
	.align		4
.L_2482:
        /*00c4*/ 	.byte	0x03, 0x19
        /*00c6*/ 	.short	0x01d0


	//----- nvinfo : EIATTR_PARAM_CBANK
	.align		4
        /*00c8*/ 	.byte	0x04, 0x0a
        /*00ca*/ 	.short	(.L_2484 - .L_2483)
	.align		4
.L_2483:
        /*00cc*/ 	.word	index@(.nv.constant0._ZN5flash24flash_fwd_splitkv_kernelI23Flash_fwd_kernel_traitsILi32ELi64ELi128ELi4ELb0ELb0EN7cutlass6half_tE19Flash_kernel_traitsILi32ELi64ELi128ELi4ES3_EELb0ELb0ELb0ELb0ELb0ELb1ELb0ELb1EEEvNS_16Flash_fwd_paramsE)
        /*00d0*/ 	.short	0x0380
        /*00d2*/ 	.short	0x01d0


	//----- nvinfo : EIATTR_SW_WAR
	.align		4
.L_2484:
        /*00d4*/ 	.byte	0x04, 0x36
        /*00d6*/ 	.short	(.L_2486 - .L_2485)
.L_2485:
        /*00d8*/ 	.word	0x00000008
.L_2486:


//--------------------- .nv.info._ZN5flash24flash_fwd_splitkv_kernelI23Flash_fwd_kernel_traitsILi32ELi64ELi128ELi4ELb0ELb0EN7cutlass6half_tE19Flash_kernel_traitsILi32ELi64ELi128ELi4ES3_EELb0ELb0ELb0ELb0ELb0ELb0ELb1ELb0EEEvNS_16Flash_fwd_paramsE --------------------------
	.section	.nv.info._ZN5flash24flash_fwd_splitkv_kernelI23Flash_fwd_kernel_traitsILi32ELi64ELi128ELi4ELb0ELb0EN7cutlass6half_tE19Flash_kernel_traitsILi32ELi64ELi128ELi4ES3_EELb0ELb0ELb0ELb0ELb0ELb0ELb1ELb0EEEvNS_16Flash_fwd_paramsE,"",@"SHT_CUDA_INFO"
	.sectionflags	@""
	.align	4


	//----- nvinfo : EIATTR_CUDA_API_VERSION
	.align		4
        /*0000*/ 	.byte	0x04, 0x37
        /*0002*/ 	.short	(.L_2488 - .L_2487)
.L_2487:
        /*0004*/ 	.word	0x00000082


	//----- nvinfo : EIATTR_KPARAM_INFO
	.align		4
.L_2488:
        /*0008*/ 	.byte	0x04, 0x17
        /*000a*/ 	.short	(.L_2490 - .L_2489)
.L_2489:
        /*000c*/ 	.word	0x00000000
        /*0010*/ 	.short	0x0000
        /*0012*/ 	.short	0x0000
        /*0014*/ 	.byte	0x00, 0xf0, 0x41, 0x07


	//----- nvinfo : EIATTR_SPARSE_MMA_MASK
	.align		4
.L_2490:
        /*0018*/ 	.byte	0x03, 0x50
        /*001a*/ 	.short	0x0000


	//----- nvinfo : EIATTR_MAXREG_COUNT
	.align		4
        /*001c*/ 	.byte	0x03, 0x1b
        /*001e*/ 	.short	0x00ff


	//----- nvinfo : EIATTR_NUM_BARRIERS
	.align		4
        /*0020*/ 	.byte	0x02, 0x4c
        /*0022*/ 	.byte	0x01
	.zero		1


	//----- nvinfo : EIATTR_MERCURY_ISA_VERSION
	.align		4
        /*0024*/ 	.byte	0x03, 0x5f
        /*0026*/ 	.short	0x0101


	//----- nvinfo : EIATTR_COOP_GROUP_MASK_REGIDS
	.align		4
        /*0028*/ 	.byte	0x04, 0x29
        /*002a*/ 	.short	(.L_2492 - .L_2491)


	//   ....[0]....
.L_2491:
        /*002c*/ 	.word	0xffffffff


	//   ....[1]....
        /*0030*/ 	.word	0xffffffff


	//   ....[2]....
        /*0034*/ 	.word	0xffffffff


	//   ....[3]....
        /*0038*/ 	.word	0xffffffff


	//   ....[4]....
        /*003c*/ 	.word	0xffffffff


	//   ....[5]....
        /*0040*/ 	.word	0xffffffff


	//   ....[6]....
        /*0044*/ 	.word	0xffffffff


	//   ....[7]....
        /*0048*/ 	.word	0xffffffff


	//   ....[8]....
        /*004c*/ 	.word	0xffffffff


	//   ....[9]....
        /*0050*/ 	.word	0xffffffff


	//   ....[10]....
        /*0054*/ 	.word	0xffffffff


	//   ....[11]....
        /*0058*/ 	.word	0xffffffff


	//   ....[12]....
        /*005c*/ 	.word	0x05000007


	//   ....[13]....
        /*0060*/ 	.word	0x05000007


	//   ....[14]....
        /*0064*/ 	.word	0x05000007


	//   ....[15]....
        /*0068*/ 	.word	0x05000007


	//----- nvinfo : EIATTR_COOP_GROUP_INSTR_OFFSETS
	.align		4
.L_2492:
        /*006c*/ 	.byte	0x04, 0x28
        /*006e*/ 	.short	(.L_2494 - .L_2493)


	//   ....[0]....
.L_2493:
        /*0070*/ 	.word	0x00003e80


	//   ....[1]....
        /*0074*/ 	.word	0x00003ee0


	//   ....[2]....
        /*0078*/ 	.word	0x00003f00


	//   ....[3]....
        /*007c*/ 	.word	0x00003f30


	//   ....[4]....
        /*0080*/ 	.word	0x00006670


	//   ....[5]....
        /*0084*/ 	.word	0x00006680


	//   ....[6]....
        /*0088*/ 	.word	0x000066b0


	//   ....[7]....
        /*008c*/ 	.word	0x000066c0


	//   ....[8]....
        /*0090*/ 	.word	0x00007ad0


	//   ....[9]....
        /*0094*/ 	.word	0x00007ae0


	//   ....[10]....
        /*0098*/ 	.word	0x00007b10


	//   ....[11]....
        /*009c*/ 	.word	0x00007b20


	//   ....[12]....
        /*00a0*/ 	.word	0x00008290


	//   ....[13]....
        /*00a4*/ 	.word	0x00008310


	//   ....[14]....
        /*00a8*/ 	.word	0x00008380


	//   ....[15]....
        /*00ac*/ 	.word	0x000083f0


	//----- nvinfo : EIATTR_VRC_CTA_INIT_COUNT
	.align		4
.L_2494:
        /*00b0*/ 	.byte	0x02, 0x4a
	.zero		1
	.zero		1


	//----- nvinfo : EIATTR_EXIT_INSTR_OFFSETS
	.align		4
        /*00b4*/ 	.byte	0x04, 0x1c
        /*00b6*/ 	.short	(.L_2496 - .L_2495)


	//   ....[0]....
.L_2495:
        /*00b8*/ 	.word	0x000001f0


	//----- nvinfo : EIATTR_CRS_STACK_SIZE
	.align		4
.L_2496:
        /*00bc*/ 	.byte	0x04, 0x1e
        /*00be*/ 	.short	(.L_2498 - .L_2497)
.L_2497:
        /*00c0*/ 	.word	0x00000000


	//----- nvinfo : EIATTR_CBANK_PARAM_SIZE
	.align		4
.L_2498:
        /*00c4*/ 	.byte	0x03, 0x19
        /*00c6*/ 	.short	0x01d0


	//----- nvinfo : EIATTR_PARAM_CBANK
	.align		4
        /*00c8*/ 	.byte	0x04, 0x0a
        /*00ca*/ 	.short	(.L_2500 - .L_2499)
	.align		4
.L_2499:
        /*00cc*/ 	.word	index@(.nv.constant0._ZN5flash24flash_fwd_splitkv_kernelI23Flash_fwd_kernel_traitsILi32ELi64ELi128ELi4ELb0ELb0EN7cutlass6half_tE19Flash_kernel_traitsILi32ELi64ELi128ELi4ES3_EELb0ELb0ELb0ELb0ELb0ELb0ELb1ELb0EEEvNS_16Flash_fwd_paramsE)
        /*00d0*/ 	.short	0x0380
        /*00d2*/ 	.short	0x01d0


	//----- nvinfo : EIATTR_SW_WAR
	.align		4
.L_2500:
        /*00d4*/ 	.byte	0x04, 0x36
        /*00d6*/ 	.short	(.L_2502 - .L_2501)
.L_2501:
        /*00d8*/ 	.word	0x00000008
.L_2502:


//--------------------- .nv.info._ZN5flash24flash_fwd_splitkv_kernelI23Flash_fwd_kernel_traitsILi32ELi64ELi128ELi4ELb0ELb0EN7cutlass6half_tE19Flash_kernel_traitsILi32ELi64ELi128ELi4ES3_EELb0ELb0ELb0ELb0ELb0ELb1ELb1ELb0EEEvNS_16Flash_fwd_paramsE --------------------------
	.section	.nv.info._ZN5flash24flash_fwd_splitkv_kernelI23Flash_fwd_kernel_traitsILi32ELi64ELi128ELi4ELb0ELb0EN7cutlass6half_tE19Flash_kernel_traitsILi32ELi64ELi128ELi4ES3_EELb0ELb0ELb0ELb0ELb0ELb1ELb1ELb0EEEvNS_16Flash_fwd_paramsE,"",@"SHT_CUDA_INFO"
	.sectionflags	@""
	.align	4


	//----- nvinfo : EIATTR_CUDA_API_VERSION
	.align		4
        /*0000*/ 	.byte	0x04, 0x37
        /*0002*/ 	.short	(.L_2504 - .L_2503)
.L_2503:
        /*0004*/ 	.word	0x00000082


	//----- nvinfo : EIATTR_KPARAM_INFO
	.align		4
.L_2504:
        /*0008*/ 	.byte	0x04, 0x17
        /*000a*/ 	.short	(.L_2506 - .L_2505)
.L_2505:
        /*000c*/ 	.word	0x00000000
        /*0010*/ 	.short	0x0000
        /*0012*/ 	.short	0x0000
        /*0014*/ 	.byte	0x00, 0xf0, 0x41, 0x07


	//----- nvinfo : EIATTR_SPARSE_MMA_MASK
	.align		4
.L_2506:
        /*0018*/ 	.byte	0x03, 0x50
        /*001a*/ 	.short	0x0000


	//----- nvinfo : EIATTR_MAXREG_COUNT
	.align		4
        /*001c*/ 	.byte	0x03, 0x1b
        /*001e*/ 	.short	0x00ff


	//----- nvinfo : EIATTR_NUM_BARRIERS
	.align		4
        /*0020*/ 	.byte	0x02, 0x4c
        /*0022*/ 	.byte	0x01
	.zero		1


	//----- nvinfo : EIATTR_MERCURY_ISA_VERSION
	.align		4
        /*0024*/ 	.byte	0x03, 0x5f
        /*0026*/ 	.short	0x0101


	//----- nvinfo : EIATTR_COOP_GROUP_MASK_REGIDS
	.align		4
        /*0028*/ 	.byte	0x04, 0x29
        /*002a*/ 	.short	(.L_2508 - .L_2507)


	//   ....[0]....
.L_2507:
        /*002c*/ 	.word	0xffffffff


	//   ....[1]....
        /*0030*/ 	.word	0xffffffff


	//   ....[2]....
        /*0034*/ 	.word	0xffffffff


	//   ....[3]....
        /*0038*/ 	.word	0xffffffff


	//   ....[4]....
        /*003c*/ 	.word	0xffffffff


	//   ....[5]....
        /*0040*/ 	.word	0xffffffff


	//   ....[6]....
        /*0044*/ 	.word	0xffffffff


	//   ....[7]....
        /*0048*/ 	.word	0xffffffff


	//   ....[8]....
        /*004c*/ 	.word	0xffffffff


	//   ....[9]....
        /*0050*/ 	.word	0xffffffff


	//   ....[10]....
        /*0054*/ 	.word	0xffffffff


	//   ....[11]....
        /*0058*/ 	.word	0xffffffff


	//   ....[12]....
        /*005c*/ 	.word	0x05000008


	//   ....[13]....
        /*0060*/ 	.word	0x05000008


	//   ....[14]....
        /*0064*/ 	.word	0x05000008


	//   ....[15]....
        /*0068*/ 	.word	0x05000008


	//----- nvinfo : EIATTR_COOP_GROUP_INSTR_OFFSETS
	.align		4
.L_2508:
        /*006c*/ 	.byte	0x04, 0x28
        /*006e*/ 	.short	(.L_2510 - .L_2509)


	//   ....[0]....
.L_2509:
        /*0070*/ 	.word	0x00004500


	//   ....[1]....
        /*0074*/ 	.word	0x00004520


	//   ....[2]....
        /*0078*/ 	.word	0x00004720


	//   ....[3]....
        /*007c*/ 	.word	0x000048f0


	//   ....[4]....
        /*0080*/ 	.word	0x00007550


	//   ....[5]....
        /*0084*/ 	.word	0x00007560


	//   ....[6]....
        /*0088*/ 	.word	0x00007590


	//   ....[7]....
        /*008c*/ 	.word	0x000075a0


	//   ....[8]....
        /*0090*/ 	.word	0x00008990


	//   ....[9]....
        /*0094*/ 	.word	0x000089a0


	//   ....[10]....
        /*0098*/ 	.word	0x000089d0


	//   ....[11]....
        /*009c*/ 	.word	0x000089e0


	//   ....[12]....
        /*00a0*/ 	.word	0x00009130


	//   ....[13]....
        /*00a4*/ 	.word	0x000091a0


	//   ....[14]....
        /*00a8*/ 	.word	0x00009200


	//   ....[15]....
        /*00ac*/ 	.word	0x00009270


	//----- nvinfo : EIATTR_VRC_CTA_INIT_COUNT
	.align		4
.L_2510:
        /*00b0*/ 	.byte	0x02, 0x4a
	.zero		1
	.zero		1


	//----- nvinfo : EIATTR_EXIT_INSTR_OFFSETS
	.align		4
        /*00b4*/ 	.byte	0x04, 0x1c
        /*00b6*/ 	.short	(.L_2512 - .L_2511)


	//   ....[0]....
.L_2511:
        /*00b8*/ 	.word	0x000001f0


	//----- nvinfo : EIATTR_CRS_STACK_SIZE
	.align		4
.L_2512:
        /*00bc*/ 	.byte	0x04, 0x1e
        /*00be*/ 	.short	(.L_2514 - .L_2513)
.L_2513:
        /*00c0*/ 	.word	0x00000000


	//----- nvinfo : EIATTR_CBANK_PARAM_SIZE
	.align		4
.L_2514:
        /*00c4*/ 	.byte	0x03, 0x19
        /*00c6*/ 	.short	0x01d0


	//----- nvinfo : EIATTR_PARAM_CBANK
	.align		4
        /*00c8*/ 	.byte	0x04, 0x0a
        /*00ca*/ 	.short	(.L_2516 - .L_2515)
	.align		4
.L_2515:
        /*00cc*/ 	.word	index@(.nv.constant0._ZN5flash24flash_fwd_splitkv_kernelI23Flash_fwd_kernel_traitsILi32ELi64ELi128ELi4ELb0ELb0EN7cutlass6half_tE19Flash_kernel_traitsILi32ELi64ELi128ELi4ES3_EELb0ELb0ELb0ELb0ELb0ELb1ELb1ELb0EEEvNS_16Flash_fwd_paramsE)
        /*00d0*/ 	.short	0x0380
        /*00d2*/ 	.short	0x01d0


	//----- nvinfo : EIATTR_SW_WAR
	.align		4
.L_2516:
        /*00d4*/ 	.byte	0x04, 0x36
        /*00d6*/ 	.short	(.L_2518 - .L_2517)
.L_2517:
        /*00d8*/ 	.word	0x00000008
.L_2518:


//--------------------- .nv.info._ZN5flash24flash_fwd_splitkv_kernelI23Flash_fwd_kernel_traitsILi32ELi64ELi128ELi4ELb0ELb0EN7cutlass6half_tE19Flash_kernel_traitsILi32ELi64ELi128ELi4ES3_EELb0ELb0ELb0ELb0ELb0ELb0ELb1ELb1EEEvNS_16Flash_fwd_paramsE --------------------------
	.section	.nv.info._ZN5flash24flash_fwd_splitkv_kernelI23Flash_fwd_kernel_traitsILi32ELi64ELi128ELi4ELb0ELb0EN7cutlass6half_tE19Flash_kernel_traitsILi32ELi64ELi128ELi4ES3_EELb0ELb0ELb0ELb0ELb0ELb0ELb1ELb1EEEvNS_16Flash_fwd_paramsE,"",@"SHT_CUDA_INFO"
	.sectionflags	@""
	.align	4


	//----- nvinfo : EIATTR_CUDA_API_VERSION
	.align		4
        /*0000*/ 	.byte	0x04, 0x37
        /*0002*/ 	.short	(.L_2520 - .L_2519)
.L_2519:
        /*0004*/ 	.word	0x00000082


	//----- nvinfo : EIATTR_KPARAM_INFO
	.align		4
.L_2520:
        /*0008*/ 	.byte	0x04, 0x17
        /*000a*/ 	.short	(.L_2522 - .L_2521)
.L_2521:
        /*000c*/ 	.word	0x00000000
        /*0010*/ 	.short	0x0000
        /*0012*/ 	.short	0x0000
        /*0014*/ 	.byte	0x00, 0xf0, 0x41, 0x07


	//----- nvinfo : EIATTR_SPARSE_MMA_MASK
	.align		4
.L_2522:
        /*0018*/ 	.byte	0x03, 0x50
        /*001a*/ 	.short	0x0000


	//----- nvinfo : EIATTR_MAXREG_COUNT
	.align		4
        /*001c*/ 	.byte	0x03, 0x1b
        /*001e*/ 	.short	0x00ff


	//----- nvinfo : EIATTR_NUM_BARRIERS
	.align		4
        /*0020*/ 	.byte	0x02, 0x4c
        /*0022*/ 	.byte	0x01
	.zero		1


	//----- nvinfo : EIATTR_MERCURY_ISA_VERSION
	.align		4
        /*0024*/ 	.byte	0x03, 0x5f
        /*0026*/ 	.short	0x0101


	//----- nvinfo : EIATTR_COOP_GROUP_MASK_REGIDS
	.align		4
        /*0028*/ 	.byte	0x04, 0x29
        /*002a*/ 	.short	(.L_2524 - .L_2523)


	//   ....[0]....
.L_2523:
        /*002c*/ 	.word	0xffffffff


	//   ....[1]....
        /*0030*/ 	.word	0xffffffff


	//   ....[2]....
        /*0034*/ 	.word	0xffffffff


	//   ....[3]....
        /*0038*/ 	.word	0xffffffff


	//   ....[4]....
        /*003c*/ 	.word	0xffffffff


	//   ....[5]....
        /*0040*/ 	.word	0xffffffff


	//   ....[6]....
        /*0044*/ 	.word	0xffffffff


	//   ....[7]....
        /*0048*/ 	.word	0xffffffff


	//   ....[8]....
        /*004c*/ 	.word	0xffffffff


	//   ....[9]....
        /*0050*/ 	.word	0xffffffff


	//   ....[10]....
        /*0054*/ 	.word	0xffffffff


	//   ....[11]....
        /*0058*/ 	.word	0xffffffff


	//   ....[12]....
        /*005c*/ 	.word	0x05000006


	//   ....[13]....
        /*0060*/ 	.word	0x05000006


	//   ....[14]....
        /*0064*/ 	.word	0x05000006


	//   ....[15]....
        /*0068*/ 	.word	0x05000006


	//----- nvinfo : EIATTR_COOP_GROUP_INSTR_OFFSETS
	.align		4
.L_2524:
        /*006c*/ 	.byte	0x04, 0x28
        /*006e*/ 	.short	(.L_2526 - .L_2525)


	//   ....[0]....
.L_2525:
        /*0070*/ 	.word	0x00008da0


	//   ....[1]....
        /*0074*/ 	.word	0x00008de0


	//   ....[2]....
        /*0078*/ 	.word	0x00008e50


	//   ....[3]....
        /*007c*/ 	.word	0x00008e70


	//   ....[4]....
        /*0080*/ 	.word	0x0000b540


	//   ....[5]....
        /*0084*/ 	.word	0x0000b550


	//   ....[6]....
        /*0088*/ 	.word	0x0000b580


	//   ....[7]....
        /*008c*/ 	.word	0x0000b590


	//   ....[8]....
        /*0090*/ 	.word	0x0000c9a0


	//   ....[9]....
        /*0094*/ 	.word	0x0000c9b0


	//   ....[10]....
        /*0098*/ 	.word	0x0000c9e0


	//   ....[11]....
        /*009c*/ 	.word	0x0000c9f0


	//   ....[12]....
        /*00a0*/ 	.word	0x0000d190


	//   ....[13]....
        /*00a4*/ 	.word	0x0000d200


	//   ....[14]....
        /*00a8*/ 	.word	0x0000d260


	//   ....[15]....
        /*00ac*/ 	.word	0x0000d2d0


	//----- nvinfo : EIATTR_VRC_CTA_INIT_COUNT
	.align		4
.L_2526:
        /*00b0*/ 	.byte	0x02, 0x4a
	.zero		1
	.zero		1


	//----- nvinfo : EIATTR_EXIT_INSTR_OFFSETS
	.align		4
        /*00b4*/ 	.byte	0x04, 0x1c
        /*00b6*/ 	.short	(.L_2528 - .L_2527)


	//   ....[0]....
.L_2527:
        /*00b8*/ 	.word	0x000001f0


	//----- nvinfo : EIATTR_CRS_STACK_SIZE
	.align		4
.L_2528:
        /*00bc*/ 	.byte	0x04, 0x1e
        /*00be*/ 	.short	(.L_2530 - .L_2529)
.L_2529:
        /*00c0*/ 	.word	0x00000000


	//----- nvinfo : EIATTR_CBANK_PARAM_SIZE
	.align		4
.L_2530:
        /*00c4*/ 	.byte	0x03, 0x19
        /*00c6*/ 	.short	0x01d0


	//----- nvinfo : EIATTR_PARAM_CBANK
	.align		4
        /*00c8*/ 	.byte	0x04, 0x0a
        /*00ca*/ 	.short	(.L_2532 - .L_2531)
	.align		4
.L_2531:
        /*00cc*/ 	.word	index@(.nv.constant0._ZN5flash24flash_fwd_splitkv_kernelI23Flash_fwd_kernel_traitsILi32ELi64ELi128ELi4ELb0ELb0EN7cutlass6half_tE19Flash_kernel_traitsILi32ELi64ELi128ELi4ES3_EELb0ELb0ELb0ELb0ELb0ELb0ELb1ELb1EEEvNS_16Flash_fwd_paramsE)
        /*00d0*/ 	.short	0x0380
        /*00d2*/ 	.short	0x01d0


	//----- nvinfo : EIATTR_SW_WAR
	.align		4
.L_2532:
        /*00d4*/ 	.byte	0x04, 0x36
        /*00d6*/ 	.short	(.L_2534 - .L_2533)
.L_2533:
        /*00d8*/ 	.word	0x00000008
.L_2534:


//--------------------- .nv.info._ZN5flash24flash_fwd_splitkv_kernelI23Flash_fwd_kernel_traitsILi32ELi64ELi128ELi4ELb0ELb0EN7cutlass6half_tE19Flash_kernel_traitsILi32ELi64ELi128ELi4ES3_EELb0ELb0ELb0ELb0ELb0ELb1ELb1ELb1EEEvNS_16Flash_fwd_paramsE --------------------------
	.section	.nv.info._ZN5flash24flash_fwd_splitkv_kernelI23Flash_fwd_kernel_traitsILi32ELi64ELi128ELi4ELb0ELb0EN7cutlass6half_tE19Flash_kernel_traitsILi32ELi64ELi128ELi4ES3_EELb0ELb0ELb0ELb0ELb0ELb1ELb1ELb1EEEvNS_16Flash_fwd_paramsE,"",@"SHT_CUDA_INFO"
	.sectionflags	@""
	.align	4


	//----- nvinfo : EIATTR_CUDA_API_VERSION
	.align		4
        /*0000*/ 	.byte	0x04, 0x37
        /*0002*/ 	.short	(.L_2536 - .L_2535)
.L_2535:
        /*0004*/ 	.word	0x00000082


	//----- nvinfo : EIATTR_KPARAM_INFO
	.align		4
.L_2536:
        /*0008*/ 	.byte	0x04, 0x17
        /*000a*/ 	.short	(.L_2538 - .L_2537)
.L_2537:
        /*000c*/ 	.word	0x00000000
        /*0010*/ 	.short	0x0000
        /*0012*/ 	.short	0x0000
        /*0014*/ 	.byte	0x00, 0xf0, 0x41, 0x07


	//----- nvinfo : EIATTR_SPARSE_MMA_MASK
	.align		4
.L_2538:
        /*0018*/ 	.byte	0x03, 0x50
        /*001a*/ 	.short	0x0000


	//----- nvinfo : EIATTR_MAXREG_COUNT
	.align		4
        /*001c*/ 	.byte	0x03, 0x1b
        /*001e*/ 	.short	0x00ff


	//----- nvinfo : EIATTR_NUM_BARRIERS
	.align		4
        /*0020*/ 	.byte	0x02, 0x4c
        /*0022*/ 	.byte	0x01
	.zero		1


	//----- nvinfo : EIATTR_MERCURY_ISA_VERSION
	.align		4
        /*0024*/ 	.byte	0x03, 0x5f
        /*0026*/ 	.short	0x0101


	//----- nvinfo : EIATTR_COOP_GROUP_MASK_REGIDS
	.align		4
        /*0028*/ 	.byte	0x04, 0x29
        /*002a*/ 	.short	(.L_2540 - .L_2539)


	//   ....[0]....
.L_2539:
        /*002c*/ 	.word	0xffffffff


	//   ....[1]....
        /*0030*/ 	.word	0xffffffff


	//   ....[2]....
        /*0034*/ 	.word	0xffffffff


	//   ....[3]....
        /*0038*/ 	.word	0xffffffff


	//   ....[4]....
        /*003c*/ 	.word	0xffffffff


	//   ....[5]....
        /*0040*/ 	.word	0xffffffff


	//   ....[6]....
        /*0044*/ 	.word	0xffffffff


	//   ....[7]....
        /*0048*/ 	.word	0xffffffff


	//   ....[8]....
        /*004c*/ 	.word	0xffffffff


	//   ....[9]....
        /*0050*/ 	.word	0xffffffff


	//   ....[10]....
        /*0054*/ 	.word	0xffffffff


	//   ....[11]....
        /*0058*/ 	.word	0xffffffff


	//   ....[12]....
        /*005c*/ 	.word	0x05000006


	//   ....[13]....
        /*0060*/ 	.word	0x05000006


	//   ....[14]....
        /*0064*/ 	.word	0x05000006


	//   ....[15]....
        /*0068*/ 	.word	0x05000006


	//----- nvinfo : EIATTR_COOP_GROUP_INSTR_OFFSETS
	.align		4
.L_2540:
        /*006c*/ 	.byte	0x04, 0x28
        /*006e*/ 	.short	(.L_2542 - .L_2541)


	//   ....[0]....
.L_2541:
        /*0070*/ 	.word	0x000099a0


	//   ....[1]....
        /*0074*/ 	.word	0x00009a30


	//   ....[2]....
        /*0078*/ 	.word	0x00009a40


	//   ....[3]....
        /*007c*/ 	.word	0x00009a70


	//   ....[4]....
        /*0080*/ 	.word	0x0000c990


	//   ....[5]....
        /*0084*/ 	.word	0x0000c9b0


	//   ....[6]....
        /*0088*/ 	.word	0x0000c9e0


	//   ....[7]....
        /*008c*/ 	.word	0x0000c9f0


	//   ....[8]....
        /*0090*/ 	.word	0x0000ddf0


	//   ....[9]....
        /*0094*/ 	.word	0x0000de00


	//   ....[10]....
        /*0098*/ 	.word	0x0000de30


	//   ....[11]....
        /*009c*/ 	.word	0x0000de40


	//   ....[12]....
        /*00a0*/ 	.word	0x0000e600


	//   ....[13]....
        /*00a4*/ 	.word	0x0000e680


	//   ....[14]....
        /*00a8*/ 	.word	0x0000e700


	//   ....[15]....
        /*00ac*/ 	.word	0x0000e770


	//----- nvinfo : EIATTR_VRC_CTA_INIT_COUNT
	.align		4
.L_2542:
        /*00b0*/ 	.byte	0x02, 0x4a
	.zero		1
	.zero		1


	//----- nvinfo : EIATTR_EXIT_INSTR_OFFSETS
	.align		4
        /*00b4*/ 	.byte	0x04, 0x1c
        /*00b6*/ 	.short	(.L_2544 - .L_2543)


	//   ....[0]....
.L_2543:
        /*00b8*/ 	.word	0x000001f0


	//----- nvinfo : EIATTR_CRS_STACK_SIZE
	.align		4
.L_2544:
        /*00bc*/ 	.byte	0x04, 0x1e
        /*00be*/ 	.short	(.L_2546 - .L_2545)
.L_2545:
        /*00c0*/ 	.word	0x00000000


	//----- nvinfo : EIATTR_CBANK_PARAM_SIZE
	.align		4
.L_2546:
        /*00c4*/ 	.byte	0x03, 0x19
        /*00c6*/ 	.short	0x01d0


	//----- nvinfo : EIATTR_PARAM_CBANK
	.align		4
        /*00c8*/ 	.byte	0x04, 0x0a
        /*00ca*/ 	.short	(.L_2548 - .L_2547)
	.align		4
.L_2547:
        /*00cc*/ 	.word	index@(.nv.constant0._ZN5flash24flash_fwd_splitkv_kernelI23Flash_fwd_kernel_traitsILi32ELi64ELi128ELi4ELb0ELb0EN7cutlass6half_tE19Flash_kernel_traitsILi32ELi64ELi128ELi4ES3_EELb0ELb0ELb0ELb0ELb0ELb1ELb1ELb1EEEvNS_16Flash_fwd_paramsE)
        /*00d0*/ 	.short	0x0380
        /*00d2*/ 	.short	0x01d0


	//----- nvinfo : EIATTR_SW_WAR
	.align		4
.L_2548:
        /*00d4*/ 	.byte	0x04, 0x36
        /*00d6*/ 	.short	(.L_2550 - .L_2549)
.L_2549:
        /*00d8*/ 	.word	0x00000008
.L_2550:


//--------------------- .nv.info._ZN5flash24flash_fwd_splitkv_kernelI23Flash_fwd_kernel_traitsILi32ELi64ELi128ELi4ELb0ELb0EN7cutlass6half_tE19Flash_kernel_traitsILi32ELi64ELi128ELi4ES3_EELb0ELb1ELb0ELb0ELb0ELb0ELb0ELb0EEEvNS_16Flash_fwd_paramsE --------------------------
	.section	.nv.info._ZN5flash24flash_fwd_splitkv_kernelI23Flash_fwd_kernel_traitsILi32ELi64ELi128ELi4ELb0ELb0EN7cutlass6half_tE19Flash_kernel_traitsILi32ELi64ELi128ELi4ES3_EELb0ELb1ELb0ELb0ELb0ELb0ELb0ELb0EEEvNS_16Flash_fwd_paramsE,"",@"SHT_CUDA_INFO"
	.sectionflags	@""
	.align	4


	//----- nvinfo : EIATTR_CUDA_API_VERSION
	.align		4
        /*0000*/ 	.byte	0x04, 0x37
        /*0002*/ 	.short	(.L_2552 - .L_2551)
.L_2551:
        /*0004*/ 	.word	0x00000082


	//----- nvinfo : EIATTR_KPARAM_INFO
	.align		4
.L_2552:
        /*0008*/ 	.byte	0x04, 0x17
        /*000a*/ 	.short	(.L_2554 - .L_2553)
.L_2553:
        /*000c*/ 	.word	0x00000000
        /*0010*/ 	.short	0x0000
        /*0012*/ 	.short	0x0000
        /*0014*/ 	.byte	0x00, 0xf0, 0x41, 0x07


	//----- nvinfo : EIATTR_SPARSE_MMA_MASK
	.align		4
.L_2554:
        /*0018*/ 	.byte	0x03, 0x50
        /*001a*/ 	.short	0x0000


	//----- nvinfo : EIATTR_MAXREG_COUNT
	.align		4
        /*001c*/ 	.byte	0x03, 0x1b
        /*001e*/ 	.short	0x00ff


	//----- nvinfo : EIATTR_NUM_BARRIERS
	.align		4
        /*0020*/ 	.byte	0x02, 0x4c
        /*0022*/ 	.byte	0x01
	.zero		1


	//----- nvinfo : EIATTR_MERCURY_ISA_VERSION
	.align		4
        /*0024*/ 	.byte	0x03, 0x5f
        /*0026*/ 	.short	0x0101


	//----- nvinfo : EIATTR_COOP_GROUP_MASK_REGIDS
	.align		4
        /*0028*/ 	.byte	0x04, 0x29
        /*002a*/ 	.short	(.L_2556 - .L_2555)


	//   ....[0]....
.L_2555:
        /*002c*/ 	.word	0xffffffff


	//   ....[1]....
        /*0030*/ 	.word	0xffffffff


	//   ....[2]....
        /*0034*/ 	.word	0xffffffff


	//   ....[3]....
        /*0038*/ 	.word	0xffffffff


	//   ....[4]....
        /*003c*/ 	.word	0xffffffff


	//   ....[5]....
        /*0040*/ 	.word	0xffffffff


	//   ....[6]....
        /*0044*/ 	.word	0xffffffff


	//   ....[7]....
        /*0048*/ 	.word	0xffffffff


	//   ....[8]....
        /*004c*/ 	.word	0xffffffff


	//   ....[9]....
        /*0050*/ 	.word	0xffffffff


	//   ....[10]....
        /*0054*/ 	.word	0xffffffff


	//   ....[11]....
        /*0058*/ 	.word	0xffffffff


	//   ....[12]....
        /*005c*/ 	.word	0xffffffff


	//   ....[13]....
        /*0060*/ 	.word	0xffffffff


	//   ....[14]....
        /*0064*/ 	.word	0xffffffff


	//   ....[15]....
        /*0068*/ 	.word	0xffffffff


	//   ....[16]....
        /*006c*/ 	.word	0x05000006


	//   ....[17]....
        /*0070*/ 	.word	0x05000006


	//   ....[18]....
        /*0074*/ 	.word	0x05000006


	//   ....[19]....
        /*0078*/ 	.word	0x05000006


	//----- nvinfo : EIATTR_COOP_GROUP_INSTR_OFFSETS
	.align		4
.L_2556:
        /*007c*/ 	.byte	0x04, 0x28
        /*007e*/ 	.short	(.L_2558 - .L_2557)


	//   ....[0]....
.L_2557:
        /*0080*/ 	.word	0x00003de0


	//   ....[1]....
        /*0084*/ 	.word	0x00003ee0


	//   ....[2]....
        /*0088*/ 	.word	0x00004a90


	//   ....[3]....
        /*008c*/ 	.word	0x00004b20


	//   ....[4]....
        /*0090*/ 	.word	0x00007d60


	//   ....[5]....
        /*0094*/ 	.word	0x00007d90


	//   ....[6]....
        /*0098*/ 	.word	0x00007eb0


	//   ....[7]....
        /*009c*/ 	.word	0x00007ee0


	//   ....[8]....
        /*00a0*/ 	.word	0x0000bb00


	//   ....[9]....
        /*00a4*/ 	.word	0x0000bb10


	//   ....[10]....
        /*00a8*/ 	.word	0x0000bb40


	//   ....[11]....
        /*00ac*/ 	.word	0x0000bb50


	//   ....[12]....
        /*00b0*/ 	.word	0x0000cf10


	//   ....[13]....
        /*00b4*/ 	.word	0x0000cf20


	//   ....[14]....
        /*00b8*/ 	.word	0x0000cf50


	//   ....[15]....
        /*00bc*/ 	.word	0x0000cf60


	//   ....[16]....
        /*00c0*/ 	.word	0x0000d890


	//   ....[17]....
        /*00c4*/ 	.word	0x0000d900


	//   ....[18]....
        /*00c8*/ 	.word	0x0000d960


	//   ....[19]....
        /*00cc*/ 	.word	0x0000d9d0


	//----- nvinfo : EIATTR_VRC_CTA_INIT_COUNT
	.align		4
.L_2558:
        /*00d0*/ 	.byte	0x02, 0x4a
	.zero		1
	.zero		1


	//----- nvinfo : EIATTR_EXIT_INSTR_OFFSETS
	.align		4
        /*00d4*/ 	.byte	0x04, 0x1c
        /*00d6*/ 	.short	(.L_2560 - .L_2559)


	//   ....[0]....
.L_2559:
        /*00d8*/ 	.word	0x00000090


	//----- nvinfo : EIATTR_CRS_STACK_SIZE
	.align		4
.L_2560:
        /*00dc*/ 	.byte	0x04, 0x1e
        /*00de*/ 	.short	(.L_2562 - .L_2561)
.L_2561:
        /*00e0*/ 	.word	0x00000000


	//----- nvinfo : EIATTR_CBANK_PARAM_SIZE
	.align		4
.L_2562:
        /*00e4*/ 	.byte	0x03, 0x19
        /*00e6*/ 	.short	0x01d0


	//----- nvinfo : EIATTR_PARAM_CBANK
	.align		4
        /*00e8*/ 	.byte	0x04, 0x0a
        /*00ea*/ 	.short	(.L_2564 - .L_2563)
	.align		4
.L_2563:
        /*00ec*/ 	.word	index@(.nv.constant0._ZN5flash24flash_fwd_splitkv_kernelI23Flash_fwd_kernel_traitsILi32ELi64ELi128ELi4ELb0ELb0EN7cutlass6half_tE19Flash_kernel_traitsILi32ELi64ELi128ELi4ES3_EELb0ELb1ELb0ELb0ELb0ELb0ELb0ELb0EEEvNS_16Flash_fwd_paramsE)
        /*00f0*/ 	.short	0x0380
        /*00f2*/ 	.short	0x01d0


	//----- nvinfo : EIATTR_SW_WAR
	.align		4
.L_2564:
        /*00f4*/ 	.byte	0x04, 0x36
        /*00f6*/ 	.short	(.L_2566 - .L_2565)
.L_2565:
        /*00f8*/ 	.word	0x00000008
.L_2566:


//--------------------- .nv.info._ZN5flash24flash_fwd_splitkv_kernelI23Flash_fwd_kernel_traitsILi32ELi64ELi128ELi4ELb0ELb0EN7cutlass6half_tE19Flash_kernel_traitsILi32ELi64ELi128ELi4ES3_EELb0ELb1ELb0ELb0ELb0ELb1ELb0ELb0EEEvNS_16Flash_fwd_paramsE --------------------------
	.section	.nv.info._ZN5flash24flash_fwd_splitkv_kernelI23Flash_fwd_kernel_traitsILi32ELi64ELi128ELi4ELb0ELb0EN7cutlass6half_tE19Flash_kernel_traitsILi32ELi64ELi128ELi4ES3_EELb0ELb1ELb0ELb0ELb0ELb1ELb0ELb0EEEvNS_16Flash_fwd_paramsE,"",@"SHT_CUDA_INFO"
	.sectionflags	@""
	.align	4


	//----- nvinfo : EIATTR_CUDA_API_VERSION
	.align		4
        /*0000*/ 	.byte	0x04, 0x37
        /*0002*/ 	.short	(.L_2568 - .L_2567)
.L_2567:
        /*0004*/ 	.word	0x00000082


	//----- nvinfo : EIATTR_KPARAM_INFO
	.align		4
.L_2568:
        /*0008*/ 	.byte	0x04, 0x17
        /*000a*/ 	.short	(.L_2570 - .L_2569)
.L_2569:
        /*000c*/ 	.word	0x00000000
        /*0010*/ 	.short	0x0000
        /*0012*/ 	.short	0x0000
        /*0014*/ 	.byte	0x00, 0xf0, 0x41, 0x07


	//----- nvinfo : EIATTR_SPARSE_MMA_MASK
	.align		4
.L_2570:
        /*0018*/ 	.byte	0x03, 0x50
        /*001a*/ 	.short	0x0000


	//----- nvinfo : EIATTR_MAXREG_COUNT
	.align		4
        /*001c*/ 	.byte	0x03, 0x1b
        /*001e*/ 	.short	0x00ff


	//----- nvinfo : EIATTR_NUM_BARRIERS
	.align		4
        /*0020*/ 	.byte	0x02, 0x4c
        /*0022*/ 	.byte	0x01
	.zero		1


	//----- nvinfo : EIATTR_MERCURY_ISA_VERSION
	.align		4
        /*0024*/ 	.byte	0x03, 0x5f
        /*0026*/ 	.short	0x0101


	//----- nvinfo : EIATTR_COOP_GROUP_MASK_REGIDS
	.align		4
        /*0028*/ 	.byte	0x04, 0x29
        /*002a*/ 	.short	(.L_2572 - .L_2571)


	//   ....[0]....
.L_2571:
        /*002c*/ 	.word	0xffffffff


	//   ....[1]....
        /*0030*/ 	.word	0xffffffff


	//   ....[2]....
        /*0034*/ 	.word	0xffffffff


	//   ....[3]....
        /*0038*/ 	.word	0xffffffff


	//   ....[4]....
        /*003c*/ 	.word	0xffffffff


	//   ....[5]....
        /*0040*/ 	.word	0xffffffff


	//   ....[6]....
        /*0044*/ 	.word	0xffffffff


	//   ....[7]....
        /*0048*/ 	.word	0xffffffff


	//   ....[8]....
        /*004c*/ 	.word	0xffffffff


	//   ....[9]....
        /*0050*/ 	.word	0xffffffff


	//   ....[10]....
        /*0054*/ 	.word	0xffffffff


	//   ....[11]....
        /*0058*/ 	.word	0xffffffff


	//   ....[12]....
        /*005c*/ 	.word	0xffffffff


	//   ....[13]....
        /*0060*/ 	.word	0xffffffff


	//   ....[14]....
        /*0064*/ 	.word	0xffffffff


	//   ....[15]....
        /*0068*/ 	.word	0xffffffff


	//   ....[16]....
        /*006c*/ 	.word	0x05000006


	//   ....[17]....
        /*0070*/ 	.word	0x05000006


	//   ....[18]....
        /*0074*/ 	.word	0x05000006


	//   ....[19]....
        /*0078*/ 	.word	0x05000006


	//----- nvinfo : EIATTR_COOP_GROUP_INSTR_OFFSETS
	.align		4
.L_2572:
        /*007c*/ 	.byte	0x04, 0x28
        /*007e*/ 	.short	(.L_2574 - .L_2573)


	//   ....[0]....
.L_2573:
        /*0080*/ 	.word	0x00004620


	//   ....[1]....
        /*0084*/ 	.word	0x00004720


	//   ....[2]....
        /*0088*/ 	.word	0x000052a0


	//   ....[3]....
        /*008c*/ 	.word	0x00005300


	//   ....[4]....
        /*0090*/ 	.word	0x00008ec0


	//   ....[5]....
        /*0094*/ 	.word	0x00008ee0


	//   ....[6]....
        /*0098*/ 	.word	0x00008ef0


	//   ....[7]....
        /*009c*/ 	.word	0x00008f30


	//   ....[8]....
        /*00a0*/ 	.word	0x0000d300


	//   ....[9]....
        /*00a4*/ 	.word	0x0000d380


	//   ....[10]....
        /*00a8*/ 	.word	0x0000d390


	//   ....[11]....
        /*00ac*/ 	.word	0x0000d3c0


	//   ....[12]....
        /*00b0*/ 	.word	0x0000e790


	//   ....[13]....
        /*00b4*/ 	.word	0x0000e7a0


	//   ....[14]....
        /*00b8*/ 	.word	0x0000e7d0


	//   ....[15]....
        /*00bc*/ 	.word	0x0000e7e0


	//   ....[16]....
        /*00c0*/ 	.word	0x0000f120


	//   ....[17]....
        /*00c4*/ 	.word	0x0000f190


	//   ....[18]....
        /*00c8*/ 	.word	0x0000f1f0


	//   ....[19]....
        /*00cc*/ 	.word	0x0000f260


	//----- nvinfo : EIATTR_VRC_CTA_INIT_COUNT
	.align		4
.L_2574:
        /*00d0*/ 	.byte	0x02, 0x4a
	.zero		1
	.zero		1


	//----- nvinfo : EIATTR_EXIT_INSTR_OFFSETS
	.align		4
        /*00d4*/ 	.byte	0x04, 0x1c
        /*00d6*/ 	.short	(.L_2576 - .L_2575)


	//   ....[0]....
.L_2575:
        /*00d8*/ 	.word	0x00000090


	//----- nvinfo : EIATTR_CRS_STACK_SIZE
	.align		4
.L_2576:
        /*00dc*/ 	.byte	0x04, 0x1e
        /*00de*/ 	.short	(.L_2578 - .L_2577)
.L_2577:
        /*00e0*/ 	.word	0x00000000


	//----- nvinfo : EIATTR_CBANK_PARAM_SIZE
	.align		4
.L_2578:
        /*00e4*/ 	.byte	0x03, 0x19
        /*00e6*/ 	.short	0x01d0


	//----- nvinfo : EIATTR_PARAM_CBANK
	.align		4
        /*00e8*/ 	.byte	0x04, 0x0a
        /*00ea*/ 	.short	(.L_2580 - .L_2579)
	.align		4
.L_2579:
        /*00ec*/ 	.word	index@(.nv.constant0._ZN5flash24flash_fwd_splitkv_kernelI23Flash_fwd_kernel_traitsILi32ELi64ELi128ELi4ELb0ELb0EN7cutlass6half_tE19Flash_kernel_traitsILi32ELi64ELi128ELi4ES3_EELb0ELb1ELb0ELb0ELb0ELb1ELb0ELb0EEEvNS_16Flash_fwd_paramsE)
        /*00f0*/ 	.short	0x0380
        /*00f2*/ 	.short	0x01d0


	//----- nvinfo : EIATTR_SW_WAR
	.align		4
.L_2580:
        /*00f4*/ 	.byte	0x04, 0x36
        /*00f6*/ 	.short	(.L_2582 - .L_2581)
.L_2581:
        /*00f8*/ 	.word	0x00000008
.L_2582:


//--------------------- .nv.info._ZN5flash24flash_fwd_splitkv_kernelI23Flash_fwd_kernel_traitsILi32ELi64ELi128ELi4ELb0ELb0EN7cutlass6half_tE19Flash_kernel_traitsILi32ELi64ELi128ELi4ES3_EELb0ELb1ELb0ELb0ELb0ELb0ELb0ELb1EEEvNS_16Flash_fwd_paramsE --------------------------
	.section	.nv.info._ZN5flash24flash_fwd_splitkv_kernelI23Flash_fwd_kernel_traitsILi32ELi64ELi128ELi4ELb0ELb0EN7cutlass6half_tE19Flash_kernel_traitsILi32ELi64ELi128ELi4ES3_EELb0ELb1ELb0ELb0ELb0ELb0ELb0ELb1EEEvNS_16Flash_fwd_paramsE,"",@"SHT_CUDA_INFO"
	.sectionflags	@""
	.align	4


	//----- nvinfo : EIATTR_CUDA_API_VERSION
	.align		4
        /*0000*/ 	.byte	0x04, 0x37
        /*0002*/ 	.short	(.L_2584 - .L_2583)
.L_2583:
        /*0004*/ 	.word	0x00000082


	//----- nvinfo : EIATTR_KPARAM_INFO
	.align		4
.L_2584:
        /*0008*/ 	.byte	0x04, 0x17
        /*000a*/ 	.short	(.L_2586 - .L_2585)
.L_2585:
        /*000c*/ 	.word	0x00000000
        /*0010*/ 	.short	0x0000
        /*0012*/ 	.short	0x0000
        /*0014*/ 	.byte	0x00, 0xf0, 0x41, 0x07


	//----- nvinfo : EIATTR_SPARSE_MMA_MASK
	.align		4
.L_2586:
        /*0018*/ 	.byte	0x03, 0x50
        /*001a*/ 	.short	0x0000


	//----- nvinfo : EIATTR_MAXREG_COUNT
	.align		4
        /*001c*/ 	.byte	0x03, 0x1b
        /*001e*/ 	.short	0x00ff


	//----- nvinfo : EIATTR_NUM_BARRIERS
	.align		4
        /*0020*/ 	.byte	0x02, 0x4c
        /*0022*/ 	.byte	0x01
	.zero		1


	//----- nvinfo : EIATTR_MERCURY_ISA_VERSION
	.align		4
        /*0024*/ 	.byte	0x03, 0x5f
        /*0026*/ 	.short	0x0101


	//----- nvinfo : EIATTR_COOP_GROUP_MASK_REGIDS
	.align		4
        /*0028*/ 	.byte	0x04, 0x29
        /*002a*/ 	.short	(.L_2588 - .L_2587)


	//   ....[0]....
.L_2587:
        /*002c*/ 	.word	0xffffffff


	//   ....[1]....
        /*0030*/ 	.word	0xffffffff


	//   ....[2]....
        /*0034*/ 	.word	0xffffffff


	//   ....[3]....
        /*0038*/ 	.word	0xffffffff


	//   ....[4]....
        /*003c*/ 	.word	0xffffffff


	//   ....[5]....
        /*0040*/ 	.word	0xffffffff


	//   ....[6]....
        /*0044*/ 	.word	0xffffffff


	//   ....[7]....
        /*0048*/ 	.word	0xffffffff


	//   ....[8]....
        /*004c*/ 	.word	0xffffffff


	//   ....[9]....
        /*0050*/ 	.word	0xffffffff


	//   ....[10]....
        /*0054*/ 	.word	0xffffffff


	//   ....[11]....
        /*0058*/ 	.word	0xffffffff


	//   ....[12]....
        /*005c*/ 	.word	0xffffffff


	//   ....[13]....
        /*0060*/ 	.word	0xffffffff


	//   ....[14]....
        /*0064*/ 	.word	0xffffffff


	//   ....[15]....
        /*0068*/ 	.word	0xffffffff


	//   ....[16]....
        /*006c*/ 	.word	0x05000005


	//   ....[17]....
        /*0070*/ 	.word	0x05000005


	//   ....[18]....
        /*0074*/ 	.word	0x05000005


	//   ....[19]....
        /*0078*/ 	.word	0x05000005


	//----- nvinfo : EIATTR_COOP_GROUP_INSTR_OFFSETS
	.align		4
.L_2588:
        /*007c*/ 	.byte	0x04, 0x28
        /*007e*/ 	.short	(.L_2590 - .L_2589)


	//   ....[0]....
.L_2589:
        /*0080*/ 	.word	0x000098d0


	//   ....[1]....
        /*0084*/ 	.word	0x000098f0


	//   ....[2]....
        /*0088*/ 	.word	0x00009a20


	//   ....[3]....
        /*008c*/ 	.word	0x00009a40


	//   ....[4]....
        /*0090*/ 	.word	0x0000c860


	//   ....[5]....
        /*0094*/ 	.word	0x0000c960


	//   ....[6]....
        /*0098*/ 	.word	0x0000d4d0


	//   ....[7]....
        /*009c*/ 	.word	0x0000d570


	//   ....[8]....
        /*00a0*/ 	.word	0x00010e00


	//   ....[9]....
        /*00a4*/ 	.word	0x00010e10


	//   ....[10]....
        /*00a8*/ 	.word	0x00010e40


	//   ....[11]....
        /*00ac*/ 	.word	0x00010e50


	//   ....[12]....
        /*00b0*/ 	.word	0x00012220


	//   ....[13]....
        /*00b4*/ 	.word	0x00012230


	//   ....[14]....
        /*00b8*/ 	.word	0x00012260


	//   ....[15]....
        /*00bc*/ 	.word	0x00012270


	//   ....[16]....
        /*00c0*/ 	.word	0x00012cb0


	//   ....[17]....
        /*00c4*/ 	.word	0x00012d30


	//   ....[18]....
        /*00c8*/ 	.word	0x00012db0


	//   ....[19]....
        /*00cc*/ 	.word	0x00012e20


	//----- nvinfo : EIATTR_VRC_CTA_INIT_COUNT
	.align		4
.L_2590:
        /*00d0*/ 	.byte	0x02, 0x4a
	.zero		1
	.zero		1


	//----- nvinfo : EIATTR_EXIT_INSTR_OFFSETS
	.align		4
        /*00d4*/ 	.byte	0x04, 0x1c
        /*00d6*/ 	.short	(.L_2592 - .L_2591)


	//   ....[0]....
.L_2591:
        /*00d8*/ 	.word	0x00000090


	//----- nvinfo : EIATTR_CRS_STACK_SIZE
	.align		4
.L_2592:
        /*00dc*/ 	.byte	0x04, 0x1e
        /*00de*/ 	.short	(.L_2594 - .L_2593)
.L_2593:
        /*00e0*/ 	.word	0x00000000


	//----- nvinfo : EIATTR_CBANK_PARAM_SIZE
	.align		4
.L_2594:
        /*00e4*/ 	.byte	0x03, 0x19
        /*00e6*/ 	.short	0x01d0


	//----- nvinfo : EIATTR_PARAM_CBANK
	.align		4
        /*00e8*/ 	.byte	0x04, 0x0a
        /*00ea*/ 	.short	(.L_2596 - .L_2595)
	.align		4
.L_2595:
        /*00ec*/ 	.word	index@(.nv.constant0._ZN5flash24flash_fwd_splitkv_kernelI23Flash_fwd_kernel_traitsILi32ELi64ELi128ELi4ELb0ELb0EN7cutlass6half_tE19Flash_kernel_traitsILi32ELi64ELi128ELi4ES3_EELb0ELb1ELb0ELb0ELb0ELb0ELb0ELb1EEEvNS_16Flash_fwd_paramsE)
        /*00f0*/ 	.short	0x0380
        /*00f2*/ 	.short	0x01d0


	//----- nvinfo : EIATTR_SW_WAR
	.align		4
.L_2596:
        /*00f4*/ 	.byte	0x04, 0x36
        /*00f6*/ 	.short	(.L_2598 - .L_2597)
.L_2597:
        /*00f8*/ 	.word	0x00000008
.L_2598:


//--------------------- .nv.info._ZN5flash24flash_fwd_splitkv_kernelI23Flash_fwd_kernel_traitsILi32ELi64ELi128ELi4ELb0ELb0EN7cutlass6half_tE19Flash_kernel_traitsILi32ELi64ELi128ELi4ES3_EELb0ELb1ELb0ELb0ELb0ELb1ELb0ELb1EEEvNS_16Flash_fwd_paramsE --------------------------
	.section	.nv.info._ZN5flash24flash_fwd_splitkv_kernelI23Flash_fwd_kernel_traitsILi32ELi64ELi128ELi4ELb0ELb0EN7cutlass6half_tE19Flash_kernel_traitsILi32ELi64ELi128ELi4ES3_EELb0ELb1ELb0ELb0ELb0ELb1ELb0ELb1EEEvNS_16Flash_fwd_paramsE,"",@"SHT_CUDA_INFO"
	.sectionflags	@""
	.align	4


	//----- nvinfo : EIATTR_CUDA_API_VERSION
	.align		4
        /*0000*/ 	.byte	0x04, 0x37
        /*0002*/ 	.short	(.L_2600 - .L_2599)
.L_2599:
        /*0004*/ 	.word	0x00000082


	//----- nvinfo : EIATTR_KPARAM_INFO
	.align		4
.L_2600:
        /*0008*/ 	.byte	0x04, 0x17
        /*000a*/ 	.short	(.L_2602 - .L_2601)
.L_2601:
        /*000c*/ 	.word	0x00000000
        /*0010*/ 	.short	0x0000
        /*0012*/ 	.short	0x0000
        /*0014*/ 	.byte	0x00, 0xf0, 0x41, 0x07


	//----- nvinfo : EIATTR_SPARSE_MMA_MASK
	.align		4
.L_2602:
        /*0018*/ 	.byte	0x03, 0x50
        /*001a*/ 	.short	0x0000


	//----- nvinfo : EIATTR_MAXREG_COUNT
	.align		4
        /*001c*/ 	.byte	0x03, 0x1b
        /*001e*/ 	.short	0x00ff


	//----- nvinfo : EIATTR_NUM_BARRIERS
	.align		4
        /*0020*/ 	.byte	0x02, 0x4c
        /*0022*/ 	.byte	0x01
	.zero		1


	//----- nvinfo : EIATTR_MERCURY_ISA_VERSION
	.align		4
        /*0024*/ 	.byte	0x03, 0x5f
        /*0026*/ 	.short	0x0101


	//----- nvinfo : EIATTR_COOP_GROUP_MASK_REGIDS
	.align		4
        /*0028*/ 	.byte	0x04, 0x29
        /*002a*/ 	.short	(.L_2604 - .L_2603)


	//   ....[0]....
.L_2603:
        /*002c*/ 	.word	0xffffffff


	//   ....[1]....
        /*0030*/ 	.word	0xffffffff


	//   ....[2]....
        /*0034*/ 	.word	0xffffffff


	//   ....[3]....
        /*0038*/ 	.word	0xffffffff


	//   ....[4]....
        /*003c*/ 	.word	0xffffffff


	//   ....[5]....
        /*0040*/ 	.word	0xffffffff


	//   ....[6]....
        /*0044*/ 	.word	0xffffffff


	//   ....[7]....
        /*0048*/ 	.word	0xffffffff


	//   ....[8]....
        /*004c*/ 	.word	0xffffffff


	//   ....[9]....
        /*0050*/ 	.word	0xffffffff


	//   ....[10]....
        /*0054*/ 	.word	0xffffffff


	//   ....[11]....
        /*0058*/ 	.word	0xffffffff


	//   ....[12]....
        /*005c*/ 	.word	0xffffffff


	//   ....[13]....
        /*0060*/ 	.word	0xffffffff


	//   ....[14]....
        /*0064*/ 	.word	0xffffffff


	//   ....[15]....
        /*0068*/ 	.word	0xffffffff


	//   ....[16]....
        /*006c*/ 	.word	0x05000005


	//   ....[17]....
        /*0070*/ 	.word	0x05000005


	//   ....[18]....
        /*0074*/ 	.word	0x05000005


	//   ....[19]....
        /*0078*/ 	.word	0x05000005


	//----- nvinfo : EIATTR_COOP_GROUP_INSTR_OFFSETS
	.align		4
.L_2604:
        /*007c*/ 	.byte	0x04, 0x28
        /*007e*/ 	.short	(.L_2606 - .L_2605)


	//   ....[0]....
.L_2605:
        /*0080*/ 	.word	0x00009d50


	//   ....[1]....
        /*0084*/ 	.word	0x00009d80


	//   ....[2]....
        /*0088*/ 	.word	0x00009ea0


	//   ....[3]....
        /*008c*/ 	.word	0x00009ec0


	//   ....[4]....
        /*0090*/ 	.word	0x0000d470


	//   ....[5]....
        /*0094*/ 	.word	0x0000d570


	//   ....[6]....
        /*0098*/ 	.word	0x0000e0e0


	//   ....[7]....
        /*009c*/ 	.word	0x0000e170


	//   ....[8]....
        /*00a0*/ 	.word	0x000121b0


	//   ....[9]....
        /*00a4*/ 	.word	0x000121f0


	//   ....[10]....
        /*00a8*/ 	.word	0x00012220


	//   ....[11]....
        /*00ac*/ 	.word	0x00012230


	//   ....[12]....
        /*00b0*/ 	.word	0x00013600


	//   ....[13]....
        /*00b4*/ 	.word	0x00013610


	//   ....[14]....
        /*00b8*/ 	.word	0x00013640


	//   ....[15]....
        /*00bc*/ 	.word	0x00013650


	//   ....[16]....
        /*00c0*/ 	.word	0x00014060


	//   ....[17]....
        /*00c4*/ 	.word	0x000140d0


	//   ....[18]....
        /*00c8*/ 	.word	0x00014130


	//   ....[19]....
        /*00cc*/ 	.word	0x000141a0


	//----- nvinfo : EIATTR_VRC_CTA_INIT_COUNT
	.align		4
.L_2606:
        /*00d0*/ 	.byte	0x02, 0x4a
	.zero		1
	.zero		1


	//----- nvinfo : EIATTR_EXIT_INSTR_OFFSETS
	.align		4
        /*00d4*/ 	.byte	0x04, 0x1c
        /*00d6*/ 	.short	(.L_2608 - .L_2607)


	//   ....[0]....
.L_2607:
        /*00d8*/ 	.word	0x00000090


	//----- nvinfo : EIATTR_CRS_STACK_SIZE
	.align		4
.L_2608:
        /*00dc*/ 	.byte	0x04, 0x1e
        /*00de*/ 	.short	(.L_2610 - .L_2609)
.L_2609:
        /*00e0*/ 	.word	0x00000000


	//----- nvinfo : EIATTR_CBANK_PARAM_SIZE
	.align		4
.L_2610:
        /*00e4*/ 	.byte	0x03, 0x19
        /*00e6*/ 	.short	0x01d0


	//----- nvinfo : EIATTR_PARAM_CBANK
	.align		4
        /*00e8*/ 	.byte	0x04, 0x0a
        /*00ea*/ 	.short	(.L_2612 - .L_2611)
	.align		4
.L_2611:
        /*00ec*/ 	.word	index@(.nv.constant0._ZN5flash24flash_fwd_splitkv_kernelI23Flash_fwd_kernel_traitsILi32ELi64ELi128ELi4ELb0ELb0EN7cutlass6half_tE19Flash_kernel_traitsILi32ELi64ELi128ELi4ES3_EELb0ELb1ELb0ELb0ELb0ELb1ELb0ELb1EEEvNS_16Flash_fwd_paramsE)
        /*00f0*/ 	.short	0x0380
        /*00f2*/ 	.short	0x01d0


	//----- nvinfo : EIATTR_SW_WAR
	.align		4
.L_2612:
        /*00f4*/ 	.byte	0x04, 0x36
        /*00f6*/ 	.short	(.L_2614 - .L_2613)
.L_2613:
        /*00f8*/ 	.word	0x00000008
.L_2614:


//--------------------- .nv.info._ZN5flash24flash_fwd_splitkv_kernelI23Flash_fwd_kernel_traitsILi32ELi64ELi128ELi4ELb0ELb0EN7cutlass6half_tE19Flash_kernel_traitsILi32ELi64ELi128ELi4ES3_EELb0ELb1ELb0ELb0ELb0ELb0ELb1ELb0EEEvNS_16Flash_fwd_paramsE --------------------------
	.section	.nv.info._ZN5flash24flash_fwd_splitkv_kernelI23Flash_fwd_kernel_traitsILi32ELi64ELi128ELi4ELb0ELb0EN7cutlass6half_tE19Flash_kernel_traitsILi32ELi64ELi128ELi4ES3_EELb0ELb1ELb0ELb0ELb0ELb0ELb1ELb0EEEvNS_16Flash_fwd_paramsE,"",@"SHT_CUDA_INFO"
	.sectionflags	@""
	.align	4


	//----- nvinfo : EIATTR_CUDA_API_VERSION
	.align		4
        /*0000*/ 	.byte	0x04, 0x37
        /*0002*/ 	.short	(.L_2616 - .L_2615)
.L_2615:
        /*0004*/ 	.word	0x00000082


	//----- nvinfo : EIATTR_KPARAM_INFO
	.align		4
.L_2616:
        /*0008*/ 	.byte	0x04, 0x17
        /*000a*/ 	.short	(.L_2618 - .L_2617)
.L_2617:
        /*000c*/ 	.word	0x00000000
        /*0010*/ 	.short	0x0000
        /*0012*/ 	.short	0x0000
        /*0014*/ 	.byte	0x00, 0xf0, 0x41, 0x07


	//----- nvinfo : EIATTR_SPARSE_MMA_MASK
	.align		4
.L_2618:
        /*0018*/ 	.byte	0x03, 0x50
        /*001a*/ 	.short	0x0000


	//----- nvinfo : EIATTR_MAXREG_COUNT
	.align		4
        /*001c*/ 	.byte	0x03, 0x1b
        /*001e*/ 	.short	0x00ff


	//----- nvinfo : EIATTR_NUM_BARRIERS
	.align		4
        /*0020*/ 	.byte	0x02, 0x4c
        /*0022*/ 	.byte	0x01
	.zero		1


	//----- nvinfo : EIATTR_MERCURY_ISA_VERSION
	.align		4
        /*0024*/ 	.byte	0x03, 0x5f
        /*0026*/ 	.short	0x0101


	//----- nvinfo : EIATTR_COOP_GROUP_MASK_REGIDS
	.align		4
        /*0028*/ 	.byte	0x04, 0x29
        /*002a*/ 	.short	(.L_2620 - .L_2619)


	//   ....[0]....
.L_2619:
        /*002c*/ 	.word	0xffffffff


	//   ....[1]....
        /*0030*/ 	.word	0xffffffff


	//   ....[2]....
        /*0034*/ 	.word	0xffffffff


	//   ....[3]....
        /*0038*/ 	.word	0xffffffff


	//   ....[4]....
        /*003c*/ 	.word	0xffffffff


	//   ....[5]....
        /*0040*/ 	.word	0xffffffff


	//   ....[6]....
        /*0044*/ 	.word	0xffffffff


	//   ....[7]....
        /*0048*/ 	.word	0xffffffff


	//   ....[8]....
        /*004c*/ 	.word	0xffffffff


	//   ....[9]....
        /*0050*/ 	.word	0xffffffff


	//   ....[10]....
        /*0054*/ 	.word	0xffffffff


	//   ....[11]....
        /*0058*/ 	.word	0xffffffff


	//   ....[12]....
        /*005c*/ 	.word	0xffffffff


	//   ....[13]....
        /*0060*/ 	.word	0xffffffff


	//   ....[14]....
        /*0064*/ 	.word	0xffffffff


	//   ....[15]....
        /*0068*/ 	.word	0xffffffff


	//   ....[16]....
        /*006c*/ 	.word	0x05000007


	//   ....[17]....
        /*0070*/ 	.word	0x05000007


	//   ....[18]....
        /*0074*/ 	.word	0x05000007


	//   ....[19]....
        /*0078*/ 	.word	0x05000007


	//----- nvinfo : EIATTR_COOP_GROUP_INSTR_OFFSETS
	.align		4
.L_2620:
        /*007c*/ 	.byte	0x04, 0x28
        /*007e*/ 	.short	(.L_2622 - .L_2621)


	//   ....[0]....
.L_2621:
        /*0080*/ 	.word	0x00004040


	//   ....[1]....
        /*0084*/ 	.word	0x00004140


	//   ....[2]....
        /*0088*/ 	.word	0x00004ce0


	//   ....[3]....
        /*008c*/ 	.word	0x00004d70


	//   ....[4]....
        /*0090*/ 	.word	0x00007840


	//   ....[5]....
        /*0094*/ 	.word	0x00007960


	//   ....[6]....
        /*0098*/ 	.word	0x000083e0


	//   ....[7]....
        /*009c*/ 	.word	0x000084b0


	//   ....[8]....
        /*00a0*/ 	.word	0x0000bd10


	//   ....[9]....
        /*00a4*/ 	.word	0x0000bd90


	//   ....[10]....
        /*00a8*/ 	.word	0x0000bda0


	//   ....[11]....
        /*00ac*/ 	.word	0x0000bdd0


	//   ....[12]....
        /*00b0*/ 	.word	0x0000d180


	//   ....[13]....
        /*00b4*/ 	.word	0x0000d190


	//   ....[14]....
        /*00b8*/ 	.word	0x0000d1c0


	//   ....[15]....
        /*00bc*/ 	.word	0x0000d1d0


	//   ....[16]....
        /*00c0*/ 	.word	0x0000d910


	//   ....[17]....
        /*00c4*/ 	.word	0x0000d980


	//   ....[18]....
        /*00c8*/ 	.word	0x0000d9e0


	//   ....[19]....
        /*00cc*/ 	.word	0x0000da50


	//----- nvinfo : EIATTR_VRC_CTA_INIT_COUNT
	.align		4
.L_2622:
        /*00d0*/ 	.byte	0x02, 0x4a
	.zero		1
	.zero		1


	//----- nvinfo : EIATTR_EXIT_INSTR_OFFSETS
	.align		4
        /*00d4*/ 	.byte	0x04, 0x1c
        /*00d6*/ 	.short	(.L_2624 - .L_2623)


	//   ....[0]....
.L_2623:
        /*00d8*/ 	.word	0x000001f0


	//----- nvinfo : EIATTR_CRS_STACK_SIZE
	.align		4
.L_2624:
        /*00dc*/ 	.byte	0x04, 0x1e
        /*00de*/ 	.short	(.L_2626 - .L_2625)
.L_2625:
        /*00e0*/ 	.word	0x00000000


	//----- nvinfo : EIATTR_CBANK_PARAM_SIZE
	.align		4
.L_2626:
        /*00e4*/ 	.byte	0x03, 0x19
        /*00e6*/ 	.short	0x01d0


	//----- nvinfo : EIATTR_PARAM_CBANK
	.align		4
        /*00e8*/ 	.byte	0x04, 0x0a
        /*00ea*/ 	.short	(.L_2628 - .L_2627)
	.align		4
.L_2627:
        /*00ec*/ 	.word	index@(.nv.constant0._ZN5flash24flash_fwd_splitkv_kernelI23Flash_fwd_kernel_traitsILi32ELi64ELi128ELi4ELb0ELb0EN7cutlass6half_tE19Flash_kernel_traitsILi32ELi64ELi128ELi4ES3_EELb0ELb1ELb0ELb0ELb0ELb0ELb1ELb0EEEvNS_16Flash_fwd_paramsE)
        /*00f0*/ 	.short	0x0380
        /*00f2*/ 	.short	0x01d0


	//----- nvinfo : EIATTR_SW_WAR
	.align		4
.L_2628:
        /*00f4*/ 	.byte	0x04, 0x36
        /*00f6*/ 	.short	(.L_2630 - .L_2629)
.L_2629:
        /*00f8*/ 	.word	0x00000008
.L_2630:


//--------------------- .nv.info._ZN5flash24flash_fwd_splitkv_kernelI23Flash_fwd_kernel_traitsILi32ELi64ELi128ELi4ELb0ELb0EN7cutlass6half_tE19Flash_kernel_traitsILi32ELi64ELi128ELi4ES3_EELb0ELb1ELb0ELb0ELb0ELb1ELb1ELb0EEEvNS_16Flash_fwd_paramsE --------------------------
	.section	.nv.info._ZN5flash24flash_fwd_splitkv_kernelI23Flash_fwd_kernel_traitsILi32ELi64ELi128ELi4ELb0ELb0EN7cutlass6half_tE19Flash_kernel_traitsILi32ELi64ELi128ELi4ES3_EELb0ELb1ELb0ELb0ELb0ELb1ELb1ELb0EEEvNS_16Flash_fwd_paramsE,"",@"SHT_CUDA_INFO"
	.sectionflags	@""
	.align	4


	//----- nvinfo : EIATTR_CUDA_API_VERSION
	.align		4
        /*0000*/ 	.byte	0x04, 0x37
        /*0002*/ 	.short	(.L_2632 - .L_2631)
.L_2631:
        /*0004*/ 	.word	0x00000082


	//----- nvinfo : EIATTR_KPARAM_INFO
	.align		4
.L_2632:
        /*0008*/ 	.byte	0x04, 0x17
        /*000a*/ 	.short	(.L_2634 - .L_2633)
.L_2633:
        /*000c*/ 	.word	0x00000000
        /*0010*/ 	.short	0x0000
        /*0012*/ 	.short	0x0000
        /*0014*/ 	.byte	0x00, 0xf0, 0x41, 0x07


	//----- nvinfo : EIATTR_SPARSE_MMA_MASK
	.align		4
.L_2634:
        /*0018*/ 	.byte	0x03, 0x50
        /*001a*/ 	.short	0x0000


	//----- nvinfo : EIATTR_MAXREG_COUNT
	.align		4
        /*001c*/ 	.byte	0x03, 0x1b
        /*001e*/ 	.short	0x00ff


	//----- nvinfo : EIATTR_NUM_BARRIERS
	.align		4
        /*0020*/ 	.byte	0x02, 0x4c
        /*0022*/ 	.byte	0x01
	.zero		1


	//----- nvinfo : EIATTR_MERCURY_ISA_VERSION
	.align		4
        /*0024*/ 	.byte	0x03, 0x5f
        /*0026*/ 	.short	0x0101


	//----- nvinfo : EIATTR_COOP_GROUP_MASK_REGIDS
	.align		4
        /*0028*/ 	.byte	0x04, 0x29
        /*002a*/ 	.short	(.L_2636 - .L_2635)


	//   ....[0]....
.L_2635:
        /*002c*/ 	.word	0xffffffff


	//   ....[1]....
        /*0030*/ 	.word	0xffffffff


	//   ....[2]....
        /*0034*/ 	.word	0xffffffff


	//   ....[3]....
        /*0038*/ 	.word	0xffffffff


	//   ....[4]....
        /*003c*/ 	.word	0xffffffff


	//   ....[5]....
        /*0040*/ 	.word	0xffffffff


	//   ....[6]....
        /*0044*/ 	.word	0xffffffff


	//   ....[7]....
        /*0048*/ 	.word	0xffffffff


	//   ....[8]....
        /*004c*/ 	.word	0xffffffff


	//   ....[9]....
        /*0050*/ 	.word	0xffffffff


	//   ....[10]....
        /*0054*/ 	.word	0xffffffff


	//   ....[11]....
        /*0058*/ 	.word	0xffffffff


	//   ....[12]....
        /*005c*/ 	.word	0xffffffff


	//   ....[13]....
        /*0060*/ 	.word	0xffffffff


	//   ....[14]....
        /*0064*/ 	.word	0xffffffff


	//   ....[15]....
        /*0068*/ 	.word	0xffffffff


	//   ....[16]....
        /*006c*/ 	.word	0x05000008


	//   ....[17]....
        /*0070*/ 	.word	0x05000008


	//   ....[18]....
        /*0074*/ 	.word	0x05000008


	//   ....[19]....
        /*0078*/ 	.word	0x05000008


	//----- nvinfo : EIATTR_COOP_GROUP_INSTR_OFFSETS
	.align		4
.L_2636:
        /*007c*/ 	.byte	0x04, 0x28
        /*007e*/ 	.short	(.L_2638 - .L_2637)


	//   ....[0]....
.L_2637:
        /*0080*/ 	.word	0x00004810


	//   ....[1]....
        /*0084*/ 	.word	0x00004910


	//   ....[2]....
        /*0088*/ 	.word	0x00005490


	//   ....[3]....
        /*008c*/ 	.word	0x000054f0


	//   ....[4]....
        /*0090*/ 	.word	0x000087f0


	//   ....[5]....
        /*0094*/ 	.word	0x000088f0


	//   ....[6]....
        /*0098*/ 	.word	0x00009410


	//   ....[7]....
        /*009c*/ 	.word	0x00009470


	//   ....[8]....
        /*00a0*/ 	.word	0x0000d500


	//   ....[9]....
        /*00a4*/ 	.word	0x0000d550


	//   ....[10]....
        /*00a8*/ 	.word	0x0000d570


	//   ....[11]....
        /*00ac*/ 	.word	0x0000d590


	//   ....[12]....
        /*00b0*/ 	.word	0x0000e970


	//   ....[13]....
        /*00b4*/ 	.word	0x0000e980


	//   ....[14]....
        /*00b8*/ 	.word	0x0000e9b0


	//   ....[15]....
        /*00bc*/ 	.word	0x0000e9c0


	//   ....[16]....
        /*00c0*/ 	.word	0x0000f100


	//   ....[17]....
        /*00c4*/ 	.word	0x0000f170


	//   ....[18]....
        /*00c8*/ 	.word	0x0000f1d0


	//   ....[19]....
        /*00cc*/ 	.word	0x0000f240


	//----- nvinfo : EIATTR_VRC_CTA_INIT_COUNT
	.align		4
.L_2638:
        /*00d0*/ 	.byte	0x02, 0x4a
	.zero		1
	.zero		1


	//----- nvinfo : EIATTR_EXIT_INSTR_OFFSETS
	.align		4
        /*00d4*/ 	.byte	0x04, 0x1c
        /*00d6*/ 	.short	(.L_2640 - .L_2639)


	//   ....[0]....
.L_2639:
        /*00d8*/ 	.word	0x000001f0


	//----- nvinfo : EIATTR_CRS_STACK_SIZE
	.align		4
.L_2640:
        /*00dc*/ 	.byte	0x04, 0x1e
        /*00de*/ 	.short	(.L_2642 - .L_2641)
.L_2641:
        /*00e0*/ 	.word	0x00000000


	//----- nvinfo : EIATTR_CBANK_PARAM_SIZE
	.align		4
.L_2642:
        /*00e4*/ 	.byte	0x03, 0x19
        /*00e6*/ 	.short	0x01d0


	//----- nvinfo : EIATTR_PARAM_CBANK
	.align		4
        /*00e8*/ 	.byte	0x04, 0x0a
        /*00ea*/ 	.short	(.L_2644 - .L_2643)
	.align		4
.L_2643:
        /*00ec*/ 	.word	index@(.nv.constant0._ZN5flash24flash_fwd_splitkv_kernelI23Flash_fwd_kernel_traitsILi32ELi64ELi128ELi4ELb0ELb0EN7cutlass6half_tE19Flash_kernel_traitsILi32ELi64ELi128ELi4ES3_EELb0ELb1ELb0ELb0ELb0ELb1ELb1ELb0EEEvNS_16Flash_fwd_paramsE)
        /*00f0*/ 	.short	0x0380
        /*00f2*/ 	.short	0x01d0


	//----- nvinfo : EIATTR_SW_WAR
	.align		4
.L_2644:
        /*00f4*/ 	.byte	0x04, 0x36
        /*00f6*/ 	.short	(.L_2646 - .L_2645)
.L_2645:
        /*00f8*/ 	.word	0x00000008
.L_2646:


//--------------------- .nv.info._ZN5flash24flash_fwd_splitkv_kernelI23Flash_fwd_kernel_traitsILi32ELi64ELi128ELi4ELb0ELb0EN7cutlass6half_tE19Flash_kernel_traitsILi32ELi64ELi128ELi4ES3_EELb0ELb1ELb0ELb0ELb0ELb0ELb1ELb1EEEvNS_16Flash_fwd_paramsE --------------------------
	.section	.nv.info._ZN5flash24flash_fwd_splitkv_kernelI23Flash_fwd_kernel_traitsILi32ELi64ELi128ELi4ELb0ELb0EN7cutlass6half_tE19Flash_kernel_traitsILi32ELi64ELi128ELi4ES3_EELb0ELb1ELb0ELb0ELb0ELb0ELb1ELb1EEEvNS_16Flash_fwd_paramsE,"",@"SHT_CUDA_INFO"
	.sectionflags	@""
	.align	4


	//----- nvinfo : EIATTR_CUDA_API_VERSION
	.align		4
        /*0000*/ 	.byte	0x04, 0x37
        /*0002*/ 	.short	(.L_2648 - .L_2647)
.L_2647:
        /*0004*/ 	.word	0x00000082


	//----- nvinfo : EIATTR_KPARAM_INFO
	.align		4
.L_2648:
        /*0008*/ 	.byte	0x04, 0x17
        /*000a*/ 	.short	(.L_2650 - .L_2649)
.L_2649:
        /*000c*/ 	.word	0x00000000
        /*0010*/ 	.short	0x0000
        /*0012*/ 	.short	0x0000
        /*0014*/ 	.byte	0x00, 0xf0, 0x41, 0x07


	//----- nvinfo : EIATTR_SPARSE_MMA_MASK
	.align		4
.L_2650:
        /*0018*/ 	.byte	0x03, 0x50
        /*001a*/ 	.short	0x0000


	//----- nvinfo : EIATTR_MAXREG_COUNT
	.align		4
        /*001c*/ 	.byte	0x03, 0x1b
        /*001e*/ 	.short	0x00ff


	//----- nvinfo : EIATTR_NUM_BARRIERS
	.align		4
        /*0020*/ 	.byte	0x02, 0x4c
        /*0022*/ 	.byte	0x01
	.zero		1


	//----- nvinfo : EIATTR_MERCURY_ISA_VERSION
	.align		4
        /*0024*/ 	.byte	0x03, 0x5f
        /*0026*/ 	.short	0x0101


	//----- nvinfo : EIATTR_COOP_GROUP_MASK_REGIDS
	.align		4
        /*0028*/ 	.byte	0x04, 0x29
        /*002a*/ 	.short	(.L_2652 - .L_2651)


	//   ....[0]....
.L_2651:
        /*002c*/ 	.word	0xffffffff


	//   ....[1]....
        /*0030*/ 	.word	0xffffffff


	//   ....[2]....
        /*0034*/ 	.word	0xffffffff


	//   ....[3]....
        /*0038*/ 	.word	0xffffffff


	//   ....[4]....
        /*003c*/ 	.word	0xffffffff


	//   ....[5]....
        /*0040*/ 	.word	0xffffffff


	//   ....[6]....
        /*0044*/ 	.word	0xffffffff


	//   ....[7]....
        /*0048*/ 	.word	0xffffffff


	//   ....[8]....
        /*004c*/ 	.word	0xffffffff


	//   ....[9]....
        /*0050*/ 	.word	0xffffffff


	//   ....[10]....
        /*0054*/ 	.word	0xffffffff


	//   ....[11]....
        /*0058*/ 	.word	0xffffffff


	//   ....[12]....
        /*005c*/ 	.word	0xffffffff


	//   ....[13]....
        /*0060*/ 	.word	0xffffffff


	//   ....[14]....
        /*0064*/ 	.word	0xffffffff


	//   ....[15]....
        /*0068*/ 	.word	0xffffffff


	//   ....[16]....
        /*006c*/ 	.word	0x05000006


	//   ....[17]....
        /*0070*/ 	.word	0x05000006


	//   ....[18]....
        /*0074*/ 	.word	0x05000006


	//   ....[19]....
        /*0078*/ 	.word	0x05000006


	//----- nvinfo : EIATTR_COOP_GROUP_INSTR_OFFSETS
	.align		4
.L_2652:
        /*007c*/ 	.byte	0x04, 0x28
        /*007e*/ 	.short	(.L_2654 - .L_2653)


	//   ....[0]....
.L_2653:
        /*0080*/ 	.word	0x00009320


	//   ....[1]....
        /*0084*/ 	.word	0x00009420


	//   ....[2]....
        /*0088*/ 	.word	0x00009ff0


	//   ....[3]....
        /*008c*/ 	.word	0x0000a070


	//   ....[4]....
        /*0090*/ 	.word	0x0000cad0


	//   ....[5]....
        /*0094*/ 	.word	0x0000cbd0


	//   ....[6]....
        /*0098*/ 	.word	0x0000d740


	//   ....[7]....
        /*009c*/ 	.word	0x0000d7d0


	//   ....[8]....
        /*00a0*/ 	.word	0x00010f90


	//   ....[9]....
        /*00a4*/ 	.word	0x00010fc0


	//   ....[10]....
        /*00a8*/ 	.word	0x00010ff0


	//   ....[11]....
        /*00ac*/ 	.word	0x00011000


	//   ....[12]....
        /*00b0*/ 	.word	0x00012430


	//   ....[13]....
        /*00b4*/ 	.word	0x00012440


	//   ....[14]....
        /*00b8*/ 	.word	0x00012470


	//   ....[15]....
        /*00bc*/ 	.word	0x00012480


	//   ....[16]....
        /*00c0*/ 	.word	0x00012c50


	//   ....[17]....
        /*00c4*/ 	.word	0x00012cd0


	//   ....[18]....
        /*00c8*/ 	.word	0x00012d50


	//   ....[19]....
        /*00cc*/ 	.word	0x00012dc0


	//----- nvinfo : EIATTR_VRC_CTA_INIT_COUNT
	.align		4
.L_2654:
        /*00d0*/ 	.byte	0x02, 0x4a
	.zero		1
	.zero		1


	//----- nvinfo : EIATTR_EXIT_INSTR_OFFSETS
	.align		4
        /*00d4*/ 	.byte	0x04, 0x1c
        /*00d6*/ 	.short	(.L_2656 - .L_2655)


	//   ....[0]....
.L_2655:
        /*00d8*/ 	.word	0x000001f0


	//----- nvinfo : EIATTR_CRS_STACK_SIZE
	.align		4
.L_2656:
        /*00dc*/ 	.byte	0x04, 0x1e
        /*00de*/ 	.short	(.L_2658 - .L_2657)
.L_2657:
        /*00e0*/ 	.word	0x00000000


	//----- nvinfo : EIATTR_CBANK_PARAM_SIZE
	.align		4
.L_2658:
        /*00e4*/ 	.byte	0x03, 0x19
        /*00e6*/ 	.short	0x01d0


	//----- nvinfo : EIATTR_PARAM_CBANK
	.align		4
        /*00e8*/ 	.byte	0x04, 0x0a
        /*00ea*/ 	.short	(.L_2660 - .L_2659)
	.align		4
.L_2659:
        /*00ec*/ 	.word	index@(.nv.constant0._ZN5flash24flash_fwd_splitkv_kernelI23Flash_fwd_kernel_traitsILi32ELi64ELi128ELi4ELb0ELb0EN7cutlass6half_tE19Flash_kernel_traitsILi32ELi64ELi128ELi4ES3_EELb0ELb1ELb0ELb0ELb0ELb0ELb1ELb1EEEvNS_16Flash_fwd_paramsE)
        /*00f0*/ 	.short	0x0380
        /*00f2*/ 	.short	0x01d0


	//----- nvinfo : EIATTR_SW_WAR
	.align		4
.L_2660:
        /*00f4*/ 	.byte	0x04, 0x36
        /*00f6*/ 	.short	(.L_2662 - .L_2661)
.L_2661:
        /*00f8*/ 	.word	0x00000008
.L_2662:


//--------------------- .nv.info._ZN5flash24flash_fwd_splitkv_kernelI23Flash_fwd_kernel_traitsILi32ELi64ELi128ELi4ELb0ELb0EN7cutlass6half_tE19Flash_kernel_traitsILi32ELi64ELi128ELi4ES3_EELb0ELb1ELb0ELb0ELb0ELb1ELb1ELb1EEEvNS_16Flash_fwd_paramsE --------------------------
	.section	.nv.info._ZN5flash24flash_fwd_splitkv_kernelI23Flash_fwd_kernel_traitsILi32ELi64ELi128ELi4ELb0ELb0EN7cutlass6half_tE19Flash_kernel_traitsILi32ELi64ELi128ELi4ES3_EELb0ELb1ELb0ELb0ELb0ELb1ELb1ELb1EEEvNS_16Flash_fwd_paramsE,"",@"SHT_CUDA_INFO"
	.sectionflags	@""
	.align	4


	//----- nvinfo : EIATTR_CUDA_API_VERSION
	.align		4
        /*0000*/ 	.byte	0x04, 0x37
        /*0002*/ 	.short	(.L_2664 - .L_2663)
.L_2663:
        /*0004*/ 	.word	0x00000082


	//----- nvinfo : EIATTR_KPARAM_INFO
	.align		4
.L_2664:
        /*0008*/ 	.byte	0x04, 0x17
        /*000a*/ 	.short	(.L_2666 - .L_2665)
.L_2665:
        /*000c*/ 	.word	0x00000000
        /*0010*/ 	.short	0x0000
        /*0012*/ 	.short	0x0000
        /*0014*/ 	.byte	0x00, 0xf0, 0x41, 0x07


	//----- nvinfo : EIATTR_SPARSE_MMA_MASK
	.align		4
.L_2666:
        /*0018*/ 	.byte	0x03, 0x50
        /*001a*/ 	.short	0x0000


	//----- nvinfo : EIATTR_MAXREG_COUNT
	.align		4
        /*001c*/ 	.byte	0x03, 0x1b
        /*001e*/ 	.short	0x00ff


	//----- nvinfo : EIATTR_NUM_BARRIERS
	.align		4
        /*0020*/ 	.byte	0x02, 0x4c
        /*0022*/ 	.byte	0x01
	.zero		1


	//----- nvinfo : EIATTR_MERCURY_ISA_VERSION
	.align		4
        /*0024*/ 	.byte	0x03, 0x5f
        /*0026*/ 	.short	0x0101


	//----- nvinfo : EIATTR_COOP_GROUP_MASK_REGIDS
	.align		4
        /*0028*/ 	.byte	0x04, 0x29
        /*002a*/ 	.short	(.L_2668 - .L_2667)


	//   ....[0]....
.L_2667:
        /*002c*/ 	.word	0xffffffff


	//   ....[1]....
        /*0030*/ 	.word	0xffffffff


	//   ....[2]....
        /*0034*/ 	.word	0xffffffff


	//   ....[3]....
        /*0038*/ 	.word	0xffffffff


	//   ....[4]....
        /*003c*/ 	.word	0xffffffff


	//   ....[5]....
        /*0040*/ 	.word	0xffffffff


	//   ....[6]....
        /*0044*/ 	.word	0xffffffff


	//   ....[7]....
        /*0048*/ 	.word	0xffffffff


	//   ....[8]....
        /*004c*/ 	.word	0xffffffff


	//   ....[9]....
        /*0050*/ 	.word	0xffffffff


	//   ....[10]....
        /*0054*/ 	.word	0xffffffff


	//   ....[11]....
        /*0058*/ 	.word	0xffffffff


	//   ....[12]....
        /*005c*/ 	.word	0xffffffff


	//   ....[13]....
        /*0060*/ 	.word	0xffffffff


	//   ....[14]....
        /*0064*/ 	.word	0xffffffff


	//   ....[15]....
        /*0068*/ 	.word	0xffffffff


	//   ....[16]....
        /*006c*/ 	.word	0x05000006


	//   ....[17]....
        /*0070*/ 	.word	0x05000006


	//   ....[18]....
        /*0074*/ 	.word	0x05000006


	//   ....[19]....
        /*0078*/ 	.word	0x05000006


	//----- nvinfo : EIATTR_COOP_GROUP_INSTR_OFFSETS
	.align		4
.L_2668:
        /*007c*/ 	.byte	0x04, 0x28
        /*007e*/ 	.short	(.L_2670 - .L_2669)


	//   ....[0]....
.L_2669:
        /*0080*/ 	.word	0x00009810


	//   ....[1]....
        /*0084*/ 	.word	0x00009910


	//   ....[2]....
        /*0088*/ 	.word	0x0000a4f0


	//   ....[3]....
        /*008c*/ 	.word	0x0000a560


	//   ....[4]....
        /*0090*/ 	.word	0x0000d7a0


	//   ....[5]....
        /*0094*/ 	.word	0x0000d8e0


	//   ....[6]....
        /*0098*/ 	.word	0x0000e3f0


	//   ....[7]....
        /*009c*/ 	.word	0x0000e4a0


	//   ....[8]....
        /*00a0*/ 	.word	0x00012440


	//   ....[9]....
        /*00a4*/ 	.word	0x00012480


	//   ....[10]....
        /*00a8*/ 	.word	0x000124b0


	//   ....[11]....
        /*00ac*/ 	.word	0x000124c0


	//   ....[12]....
        /*00b0*/ 	.word	0x000138d0


	//   ....[13]....
        /*00b4*/ 	.word	0x000138e0


	//   ....[14]....
        /*00b8*/ 	.word	0x00013910


	//   ....[15]....
        /*00bc*/ 	.word	0x00013920


	//   ....[16]....
        /*00c0*/ 	.word	0x000140d0


	//   ....[17]....
        /*00c4*/ 	.word	0x00014140


	//   ....[18]....
        /*00c8*/ 	.word	0x000141a0


	//   ....[19]....
        /*00cc*/ 	.word	0x00014210


	//----- nvinfo : EIATTR_VRC_CTA_INIT_COUNT
	.align		4
.L_2670:
        /*00d0*/ 	.byte	0x02, 0x4a
	.zero		1
	.zero		1


	//----- nvinfo : EIATTR_EXIT_INSTR_OFFSETS
	.align		4
        /*00d4*/ 	.byte	0x04, 0x1c
        /*00d6*/ 	.short	(.L_2672 - .L_2671)


	//   ....[0]....
.L_2671:
        /*00d8*/ 	.word	0x000001f0


	//----- nvinfo : EIATTR_CRS_STACK_SIZE
	.align		4
.L_2672:
        /*00dc*/ 	.byte	0x04, 0x1e
        /*00de*/ 	.short	(.L_2674 - .L_2673)
.L_2673:
        /*00e0*/ 	.word	0x00000000


	//----- nvinfo : EIATTR_CBANK_PARAM_SIZE
	.align		4
.L_2674:
        /*00e4*/ 	.byte	0x03, 0x19
        /*00e6*/ 	.short	0x01d0


	//----- nvinfo : EIATTR_PARAM_CBANK
	.align		4
        /*00e8*/ 	.byte	0x04, 0x0a
        /*00ea*/ 	.short	(.L_2676 - .L_2675)
	.align		4
.L_2675:
        /*00ec*/ 	.word	index@(.nv.constant0._ZN5flash24flash_fwd_splitkv_kernelI23Flash_fwd_kernel_traitsILi32ELi64ELi128ELi4ELb0ELb0EN7cutlass6half_tE19Flash_kernel_traitsILi32ELi64ELi128ELi4ES3_EELb0ELb1ELb0ELb0ELb0ELb1ELb1ELb1EEEvNS_16Flash_fwd_paramsE)
        /*00f0*/ 	.short	0x0380
        /*00f2*/ 	.short	0x01d0


	//----- nvinfo : EIATTR_SW_WAR
	.align		4
.L_2676:
        /*00f4*/ 	.byte	0x04, 0x36
        /*00f6*/ 	.short	(.L_2678 - .L_2677)
.L_2677:
        /*00f8*/ 	.word	0x00000008
.L_2678:


//--------------------- .nv.info._ZN5flash24flash_fwd_splitkv_kernelI23Flash_fwd_kernel_traitsILi32ELi64ELi128ELi4ELb0ELb0EN7cutlass6half_tE19Flash_kernel_traitsILi32ELi64ELi128ELi4ES3_EELb0ELb0ELb0ELb1ELb1ELb0ELb0ELb0EEEvNS_16Flash_fwd_paramsE --------------------------
	.section	.nv.info._ZN5flash24flash_fwd_splitkv_kernelI23Flash_fwd_kernel_traitsILi32ELi64ELi128ELi4ELb0ELb0EN7cutlass6half_tE19Flash_kernel_traitsILi32ELi64ELi128ELi4ES3_EELb0ELb0ELb0ELb1ELb1ELb0ELb0ELb0EEEvNS_16Flash_fwd_paramsE,"",@"SHT_CUDA_INFO"
	.sectionflags	@""
	.align	4


	//----- nvinfo : EIATTR_CUDA_API_VERSION
	.align		4
        /*0000*/ 	.byte	0x04, 0x37
        /*0002*/ 	.short	(.L_2680 - .L_2679)
.L_2679:
        /*0004*/ 	.word	0x00000082


	//----- nvinfo : EIATTR_KPARAM_INFO
	.align		4
.L_2680:
        /*0008*/ 	.byte	0x04, 0x17
        /*000a*/ 	.short	(.L_2682 - .L_2681)
.L_2681:
        /*000c*/ 	.word	0x00000000
        /*0010*/ 	.short	0x0000
        /*0012*/ 	.short	0x0000
        /*0014*/ 	.byte	0x00, 0xf0, 0x41, 0x07


	//----- nvinfo : EIATTR_SPARSE_MMA_MASK
	.align		4
.L_2682:
        /*0018*/ 	.byte	0x03, 0x50
        /*001a*/ 	.short	0x0000


	//----- nvinfo : EIATTR_MAXREG_COUNT
	.align		4
        /*001c*/ 	.byte	0x03, 0x1b
        /*001e*/ 	.short	0x00ff


	//----- nvinfo : EIATTR_NUM_BARRIERS
	.align		4
        /*0020*/ 	.byte	0x02, 0x4c
        /*0022*/ 	.byte	0x01
	.zero		1


	//----- nvinfo : EIATTR_MERCURY_ISA_VERSION
	.align		4
        /*0024*/ 	.byte	0x03, 0x5f
        /*0026*/ 	.short	0x0101


	//----- nvinfo : EIATTR_COOP_GROUP_MASK_REGIDS
	.align		4
        /*0028*/ 	.byte	0x04, 0x29
        /*002a*/ 	.short	(.L_2684 - .L_2683)


	//   ....[0]....
.L_2683:
        /*002c*/ 	.word	0xffffffff


	//   ....[1]....
        /*0030*/ 	.word	0xffffffff


	//   ....[2]....
        /*0034*/ 	.word	0xffffffff


	//   ....[3]....
        /*0038*/ 	.word	0xffffffff


	//   ....[4]....
        /*003c*/ 	.word	0xffffffff


	//   ....[5]....
        /*0040*/ 	.word	0xffffffff


	//   ....[6]....
        /*0044*/ 	.word	0xffffffff


	//   ....[7]....
        /*0048*/ 	.word	0xffffffff


	//   ....[8]....
        /*004c*/ 	.word	0xffffffff


	//   ....[9]....
        /*0050*/ 	.word	0xffffffff


	//   ....[10]....
        /*0054*/ 	.word	0xffffffff


	//   ....[11]....
        /*0058*/ 	.word	0xffffffff


	//   ....[12]....
        /*005c*/ 	.word	0x05000006


	//   ....[13]....
        /*0060*/ 	.word	0x05000006


	//   ....[14]....
        /*0064*/ 	.word	0x05000006


	//   ....[15]....
        /*0068*/ 	.word	0x05000006


	//----- nvinfo : EIATTR_COOP_GROUP_INSTR_OFFSETS
	.align		4
.L_2684:
        /*006c*/ 	.byte	0x04, 0x28
        /*006e*/ 	.short	(.L_2686 - .L_2685)


	//   ....[0]....
.L_2685:
        /*0070*/ 	.word	0x000026c0


	//   ....[1]....
        /*0074*/ 	.word	0x00002710


	//   ....[2]....
        /*0078*/ 	.word	0x00002790


	//   ....[3]....
        /*007c*/ 	.word	0x00002960


	//   ....[4]....
        /*0080*/ 	.word	0x00004d20


	//   ....[5]....
        /*0084*/ 	.word	0x00004d40


	//   ....[6]....
        /*0088*/ 	.word	0x00004d70


	//   ....[7]....
        /*008c*/ 	.word	0x00004d80


	//   ....[8]....
        /*0090*/ 	.word	0x00006150


	//   ....[9]....
        /*0094*/ 	.word	0x00006160


	//   ....[10]....
        /*0098*/ 	.word	0x00006190


	//   ....[11]....
        /*009c*/ 	.word	0x000061a0


	//   ....[12]....
        /*00a0*/ 	.word	0x00006980


	//   ....[13]....
        /*00a4*/ 	.word	0x00006a00


	//   ....[14]....
        /*00a8*/ 	.word	0x00006a70


	//   ....[15]....
        /*00ac*/ 	.word	0x00006ae0


	//----- nvinfo : EIATTR_VRC_CTA_INIT_COUNT
	.align		4
.L_2686:
        /*00b0*/ 	.byte	0x02, 0x4a
	.zero		1
	.zero		1


	//----- nvinfo : EIATTR_EXIT_INSTR_OFFSETS
	.align		4
        /*00b4*/ 	.byte	0x04, 0x1c
        /*00b6*/ 	.short	(.L_2688 - .L_2687)


	//   ....[0]....
.L_2687:
        /*00b8*/ 	.word	0x00000090


	//----- nvinfo : EIATTR_CRS_STACK_SIZE
	.align		4
.L_2688:
        /*00bc*/ 	.byte	0x04, 0x1e
        /*00be*/ 	.short	(.L_2690 - .L_2689)
.L_2689:
        /*00c0*/ 	.word	0x00000000


	//----- nvinfo : EIATTR_CBANK_PARAM_SIZE
	.align		4
.L_2690:
        /*00c4*/ 	.byte	0x03, 0x19
        /*00c6*/ 	.short	0x01d0


	//----- nvinfo : EIATTR_PARAM_CBANK
	.align		4
        /*00c8*/ 	.byte	0x04, 0x0a
        /*00ca*/ 	.short	(.L_2692 - .L_2691)
	.align		4
.L_2691:
        /*00cc*/ 	.word	index@(.nv.constant0._ZN5flash24flash_fwd_splitkv_kernelI23Flash_fwd_kernel_traitsILi32ELi64ELi128ELi4ELb0ELb0EN7cutlass6half_tE19Flash_kernel_traitsILi32ELi64ELi128ELi4ES3_EELb0ELb0ELb0ELb1ELb1ELb0ELb0ELb0EEEvNS_16Flash_fwd_paramsE)
        /*00d0*/ 	.short	0x0380
        /*00d2*/ 	.short	0x01d0


	//----- nvinfo : EIATTR_SW_WAR
	.align		4
.L_2692:
        /*00d4*/ 	.byte	0x04, 0x36
        /*00d6*/ 	.short	(.L_2694 - .L_2693)
.L_2693:
        /*00d8*/ 	.word	0x00000008
.L_2694:


//--------------------- .nv.info._ZN5flash24flash_fwd_splitkv_kernelI23Flash_fwd_kernel_traitsILi32ELi64ELi128ELi4ELb0ELb0EN7cutlass6half_tE19Flash_kernel_traitsILi32ELi64ELi128ELi4ES3_EELb0ELb0ELb0ELb1ELb1ELb1ELb0ELb0EEEvNS_16Flash_fwd_paramsE --------------------------
	.section	.nv.info._ZN5flash24flash_fwd_splitkv_kernelI23Flash_fwd_kernel_traitsILi32ELi64ELi128ELi4ELb0ELb0EN7cutlass6half_tE19Flash_kernel_traitsILi32ELi64ELi128ELi4ES3_EELb0ELb0ELb0ELb1ELb1ELb1ELb0ELb0EEEvNS_16Flash_fwd_paramsE,"",@"SHT_CUDA_INFO"
	.sectionflags	@""
	.align	4


	//----- nvinfo : EIATTR_CUDA_API_VERSION
	.align		4
        /*0000*/ 	.byte	0x04, 0x37
        /*0002*/ 	.short	(.L_2696 - .L_2695)
.L_2695:
        /*0004*/ 	.word	0x00000082


	//----- nvinfo : EIATTR_KPARAM_INFO
	.align		4
.L_2696:
        /*0008*/ 	.byte	0x04, 0x17
        /*000a*/ 	.short	(.L_2698 - .L_2697)
.L_2697:
        /*000c*/ 	.word	0x00000000
        /*0010*/ 	.short	0x0000
        /*0012*/ 	.short	0x0000
        /*0014*/ 	.byte	0x00, 0xf0, 0x41, 0x07


	//----- nvinfo : EIATTR_SPARSE_MMA_MASK
	.align		4
.L_2698:
        /*0018*/ 	.byte	0x03, 0x50
        /*001a*/ 	.short	0x0000


	//----- nvinfo : EIATTR_MAXREG_COUNT
	.align		4
        /*001c*/ 	.byte	0x03, 0x1b
        /*001e*/ 	.short	0x00ff


	//----- nvinfo : EIATTR_NUM_BARRIERS
	.align		4
        /*0020*/ 	.byte	0x02, 0x4c
        /*0022*/ 	.byte	0x01
	.zero		1


	//----- nvinfo : EIATTR_MERCURY_ISA_VERSION
	.align		4
        /*0024*/ 	.byte	0x03, 0x5f
        /*0026*/ 	.short	0x0101


	//----- nvinfo : EIATTR_COOP_GROUP_MASK_REGIDS
	.align		4
        /*0028*/ 	.byte	0x04, 0x29
        /*002a*/ 	.short	(.L_2700 - .L_2699)


	//   ....[0]....
.L_2699:
        /*002c*/ 	.word	0xffffffff


	//   ....[1]....
        /*0030*/ 	.word	0xffffffff


	//   ....[2]....
        /*0034*/ 	.word	0xffffffff


	//   ....[3]....
        /*0038*/ 	.word	0xffffffff


	//   ....[4]....
        /*003c*/ 	.word	0xffffffff


	//   ....[5]....
        /*0040*/ 	.word	0xffffffff


	//   ....[6]....
        /*0044*/ 	.word	0xffffffff


	//   ....[7]....
        /*0048*/ 	.word	0xffffffff


	//   ....[8]....
        /*004c*/ 	.word	0xffffffff


	//   ....[9]....
        /*0050*/ 	.word	0xffffffff


	//   ....[10]....
        /*0054*/ 	.word	0xffffffff


	//   ....[11]....
        /*0058*/ 	.word	0xffffffff


	//   ....[12]....
        /*005c*/ 	.word	0x05000006


	//   ....[13]....
        /*0060*/ 	.word	0x05000006


	//   ....[14]....
        /*0064*/ 	.word	0x05000006


	//   ....[15]....
        /*0068*/ 	.word	0x05000006


	//----- nvinfo : EIATTR_COOP_GROUP_INSTR_OFFSETS
	.align		4
.L_2700:
        /*006c*/ 	.byte	0x04, 0x28
        /*006e*/ 	.short	(.L_2702 - .L_2701)


	//   ....[0]....
.L_2701:
        /*0070*/ 	.word	0x00002d60


	//   ....[1]....
        /*0074*/ 	.word	0x00002d80


	//   ....[2]....
        /*0078*/ 	.word	0x00002eb0


	//   ....[3]....
        /*007c*/ 	.word	0x00002ed0


	//   ....[4]....
        /*0080*/ 	.word	0x00005c80


	//   ....[5]....
        /*0084*/ 	.word	0x00005ca0


	//   ....[6]....
        /*0088*/ 	.word	0x00005cd0


	//   ....[7]....
        /*008c*/ 	.word	0x00005ce0


	//   ....[8]....
        /*0090*/ 	.word	0x00007060


	//   ....[9]....
        /*0094*/ 	.word	0x00007070


	//   ....[10]....
        /*0098*/ 	.word	0x000070a0


	//   ....[11]....
        /*009c*/ 	.word	0x000070b0


	//   ....[12]....
        /*00a0*/ 	.word	0x00007870


	//   ....[13]....
        /*00a4*/ 	.word	0x000078e0


	//   ....[14]....
        /*00a8*/ 	.word	0x00007940


	//   ....[15]....
        /*00ac*/ 	.word	0x000079b0


	//----- nvinfo : EIATTR_VRC_CTA_INIT_COUNT
	.align		4
.L_2702:
        /*00b0*/ 	.byte	0x02, 0x4a
	.zero		1
	.zero		1


	//----- nvinfo : EIATTR_EXIT_INSTR_OFFSETS
	.align		4
        /*00b4*/ 	.byte	0x04, 0x1c
        /*00b6*/ 	.short	(.L_2704 - .L_2703)


	//   ....[0]....
.L_2703:
        /*00b8*/ 	.word	0x00000090


	//----- nvinfo : EIATTR_CRS_STACK_SIZE
	.align		4
.L_2704:
        /*00bc*/ 	.byte	0x04, 0x1e
        /*00be*/ 	.short	(.L_2706 - .L_2705)
.L_2705:
        /*00c0*/ 	.word	0x00000000


	//----- nvinfo : EIATTR_CBANK_PARAM_SIZE
	.align		4
.L_2706:
        /*00c4*/ 	.byte	0x03, 0x19
        /*00c6*/ 	.short	0x01d0


	//----- nvinfo : EIATTR_PARAM_CBANK
	.align		4
        /*00c8*/ 	.byte	0x04, 0x0a
        /*00ca*/ 	.short	(.L_2708 - .L_2707)
	.align		4
.L_2707:
        /*00cc*/ 	.word	index@(.nv.constant0._ZN5flash24flash_fwd_splitkv_kernelI23Flash_fwd_kernel_traitsILi32ELi64ELi128ELi4ELb0ELb0EN7cutlass6half_tE19Flash_kernel_traitsILi32ELi64ELi128ELi4ES3_EELb0ELb0ELb0ELb1ELb1ELb1ELb0ELb0EEEvNS_16Flash_fwd_paramsE)
        /*00d0*/ 	.short	0x0380
        /*00d2*/ 	.short	0x01d0


	//----- nvinfo : EIATTR_SW_WAR
	.align		4
.L_2708:
        /*00d4*/ 	.byte	0x04, 0x36
        /*00d6*/ 	.short	(.L_2710 - .L_2709)
.L_2709:
        /*00d8*/ 	.word	0x00000008
.L_2710:


//--------------------- .nv.info._ZN5flash24flash_fwd_splitkv_kernelI23Flash_fwd_kernel_traitsILi32ELi64ELi128ELi4ELb0ELb0EN7cutlass6half_tE19Flash_kernel_traitsILi32ELi64ELi128ELi4ES3_EELb0ELb0ELb1ELb0ELb0ELb0ELb0ELb0EEEvNS_16Flash_fwd_paramsE --------------------------
	.section	.nv.info._ZN5flash24flash_fwd_splitkv_kernelI23Flash_fwd_kernel_traitsILi32ELi64ELi128ELi4ELb0ELb0EN7cutlass6half_tE19Flash_kernel_traitsILi32ELi64ELi128ELi4ES3_EELb0ELb0ELb1ELb0ELb0ELb0ELb0ELb0EEEvNS_16Flash_fwd_paramsE,"",@"SHT_CUDA_INFO"
	.sectionflags	@""
	.align	4


	//----- nvinfo : EIATTR_CUDA_API_VERSION
	.align		4
        /*0000*/ 	.byte	0x04, 0x37
        /*0002*/ 	.short	(.L_2712 - .L_2711)
.L_2711:
        /*0004*/ 	.word	0x00000082


	//----- nvinfo : EIATTR_KPARAM_INFO
	.align		4
.L_2712:
        /*0008*/ 	.byte	0x04, 0x17
        /*000a*/ 	.short	(.L_2714 - .L_2713)
.L_2713:
        /*000c*/ 	.word	0x00000000
        /*0010*/ 	.short	0x0000
        /*0012*/ 	.short	0x0000
        /*0014*/ 	.byte	0x00, 0xf0, 0x41, 0x07


	//----- nvinfo : EIATTR_SPARSE_MMA_MASK
	.align		4
.L_2714:
        /*0018*/ 	.byte	0x03, 0x50
        /*001a*/ 	.short	0x0000


	//----- nvinfo : EIATTR_MAXREG_COUNT
	.align		4
        /*001c*/ 	.byte	0x03, 0x1b
        /*001e*/ 	.short	0x00ff


	//----- nvinfo : EIATTR_NUM_BARRIERS
	.align		4
        /*0020*/ 	.byte	0x02, 0x4c
        /*0022*/ 	.byte	0x01
	.zero		1


	//----- nvinfo : EIATTR_MERCURY_ISA_VERSION
	.align		4
        /*0024*/ 	.byte	0x03, 0x5f
        /*0026*/ 	.short	0x0101


	//----- nvinfo : EIATTR_COOP_GROUP_MASK_REGIDS
	.align		4
        /*0028*/ 	.byte	0x04, 0x29
        /*002a*/ 	.short	(.L_2716 - .L_2715)


	//   ....[0]....
.L_2715:
        /*002c*/ 	.word	0xffffffff


	//   ....[1]....
        /*0030*/ 	.word	0xffffffff


	//   ....[2]....
        /*0034*/ 	.word	0xffffffff


	//   ....[3]....
        /*0038*/ 	.word	0xffffffff


	//   ....[4]....
        /*003c*/ 	.word	0xffffffff


	//   ....[5]....
        /*0040*/ 	.word	0xffffffff


	//   ....[6]....
        /*0044*/ 	.word	0xffffffff


	//   ....[7]....
        /*0048*/ 	.word	0xffffffff


	//   ....[8]....
        /*004c*/ 	.word	0xffffffff


	//   ....[9]....
        /*0050*/ 	.word	0xffffffff


	//   ....[10]....
        /*0054*/ 	.word	0xffffffff


	//   ....[11]....
        /*0058*/ 	.word	0xffffffff


	//   ....[12]....
        /*005c*/ 	.word	0x05000005


	//   ....[13]....
        /*0060*/ 	.word	0x05000005


	//   ....[14]....
        /*0064*/ 	.word	0x05000005


	//   ....[15]....
        /*0068*/ 	.word	0x05000005


	//----- nvinfo : EIATTR_COOP_GROUP_INSTR_OFFSETS
	.align		4
.L_2716:
        /*006c*/ 	.byte	0x04, 0x28
        /*006e*/ 	.short	(.L_2718 - .L_2717)


	//   ....[0]....
.L_2717:
        /*0070*/ 	.word	0x00004b00


	//   ....[1]....
        /*0074*/ 	.word	0x00004b20


	//   ....[2]....
        /*0078*/ 	.word	0x00004eb0


	//   ....[3]....
        /*007c*/ 	.word	0x00004ed0


	//   ....[4]....
        /*0080*/ 	.word	0x00008180


	//   ....[5]....
        /*0084*/ 	.word	0x00008190


	//   ....[6]....
        /*0088*/ 	.word	0x000081c0


	//   ....[7]....
        /*008c*/ 	.word	0x000081d0


	//   ....[8]....
        /*0090*/ 	.word	0x000095a0


	//   ....[9]....
        /*0094*/ 	.word	0x000095b0


	//   ....[10]....
        /*0098*/ 	.word	0x000095e0


	//   ....[11]....
        /*009c*/ 	.word	0x000095f0


	//   ....[12]....
        /*00a0*/ 	.word	0x00009f60


	//   ....[13]....
        /*00a4*/ 	.word	0x00009fe0


	//   ....[14]....
        /*00a8*/ 	.word	0x0000a060


	//   ....[15]....
        /*00ac*/ 	.word	0x0000a0d0


	//----- nvinfo : EIATTR_VRC_CTA_INIT_COUNT
	.align		4
.L_2718:
        /*00b0*/ 	.byte	0x02, 0x4a
	.zero		1
	.zero		1


	//----- nvinfo : EIATTR_EXIT_INSTR_OFFSETS
	.align		4
        /*00b4*/ 	.byte	0x04, 0x1c
        /*00b6*/ 	.short	(.L_2720 - .L_2719)


	//   ....[0]....
.L_2719:
        /*00b8*/ 	.word	0x00000090


	//----- nvinfo : EIATTR_CRS_STACK_SIZE
	.align		4
.L_2720:
        /*00bc*/ 	.byte	0x04, 0x1e
        /*00be*/ 	.short	(.L_2722 - .L_2721)
.L_2721:
        /*00c0*/ 	.word	0x00000000


	//----- nvinfo : EIATTR_CBANK_PARAM_SIZE
	.align		4
.L_2722:
        /*00c4*/ 	.byte	0x03, 0x19
        /*00c6*/ 	.short	0x01d0


	//----- nvinfo : EIATTR_PARAM_CBANK
	.align		4
        /*00c8*/ 	.byte	0x04, 0x0a
        /*00ca*/ 	.short	(.L_2724 - .L_2723)
	.align		4
.L_2723:
        /*00cc*/ 	.word	index@(.nv.constant0._ZN5flash24flash_fwd_splitkv_kernelI23Flash_fwd_kernel_traitsILi32ELi64ELi128ELi4ELb0ELb0EN7cutlass6half_tE19Flash_kernel_traitsILi32ELi64ELi128ELi4ES3_EELb0ELb0ELb1ELb0ELb0ELb0ELb0ELb0EEEvNS_16Flash_fwd_paramsE)
        /*00d0*/ 	.short	0x0380
        /*00d2*/ 	.short	0x01d0


	//----- nvinfo : EIATTR_SW_WAR
	.align		4
.L_2724:
        /*00d4*/ 	.byte	0x04, 0x36
        /*00d6*/ 	.short	(.L_2726 - .L_2725)
.L_2725:
        /*00d8*/ 	.word	0x00000008
.L_2726:


//--------------------- .nv.info._ZN5flash24flash_fwd_splitkv_kernelI23Flash_fwd_kernel_traitsILi32ELi64ELi128ELi4ELb0ELb0EN7cutlass6half_tE19Flash_kernel_traitsILi32ELi64ELi128ELi4ES3_EELb0ELb0ELb1ELb0ELb0ELb1ELb0ELb0EEEvNS_16Flash_fwd_paramsE --------------------------
	.section	.nv.info._ZN5flash24flash_fwd_splitkv_kernelI23Flash_fwd_kernel_traitsILi32ELi64ELi128ELi4ELb0ELb0EN7cutlass6half_tE19Flash_kernel_traitsILi32ELi64ELi128ELi4ES3_EELb0ELb0ELb1ELb0ELb0ELb1ELb0ELb0EEEvNS_16Flash_fwd_paramsE,"",@"SHT_CUDA_INFO"
	.sectionflags	@""
	.align	4


	//----- nvinfo : EIATTR_CUDA_API_VERSION
	.align		4
        /*0000*/ 	.byte	0x04, 0x37
        /*0002*/ 	.short	(.L_2728 - .L_2727)
.L_2727:
        /*0004*/ 	.word	0x00000082


	//----- nvinfo : EIATTR_KPARAM_INFO
	.align		4
.L_2728:
        /*0008*/ 	.byte	0x04, 0x17
        /*000a*/ 	.short	(.L_2730 - .L_2729)
.L_2729:
        /*000c*/ 	.word	0x00000000
        /*0010*/ 	.short	0x0000
        /*0012*/ 	.short	0x0000
        /*0014*/ 	.byte	0x00, 0xf0, 0x41, 0x07


	//----- nvinfo : EIATTR_SPARSE_MMA_MASK
	.align		4
.L_2730:
        /*0018*/ 	.byte	0x03, 0x50
        /*001a*/ 	.short	0x0000


	//----- nvinfo : EIATTR_MAXREG_COUNT
	.align		4
        /*001c*/ 	.byte	0x03, 0x1b
        /*001e*/ 	.short	0x00ff


	//----- nvinfo : EIATTR_NUM_BARRIERS
	.align		4
        /*0020*/ 	.byte	0x02, 0x4c
        /*0022*/ 	.byte	0x01
	.zero		1


	//----- nvinfo : EIATTR_MERCURY_ISA_VERSION
	.align		4
        /*0024*/ 	.byte	0x03, 0x5f
        /*0026*/ 	.short	0x0101


	//----- nvinfo : EIATTR_COOP_GROUP_MASK_REGIDS
	.align		4
        /*0028*/ 	.byte	0x04, 0x29
        /*002a*/ 	.short	(.L_2732 - .L_2731)


	//   ....[0]....
.L_2731:
        /*002c*/ 	.word	0xffffffff


	//   ....[1]....
        /*0030*/ 	.word	0xffffffff


	//   ....[2]....
        /*0034*/ 	.word	0xffffffff


	//   ....[3]....
        /*0038*/ 	.word	0xffffffff


	//   ....[4]....
        /*003c*/ 	.word	0xffffffff


	//   ....[5]....
        /*0040*/ 	.word	0xffffffff


	//   ....[6]....
        /*0044*/ 	.word	0xffffffff


	//   ....[7]....
        /*0048*/ 	.word	0xffffffff


	//   ....[8]....
        /*004c*/ 	.word	0xffffffff


	//   ....[9]....
        /*0050*/ 	.word	0xffffffff


	//   ....[10]....
        /*0054*/ 	.word	0xffffffff


	//   ....[11]....
        /*0058*/ 	.word	0xffffffff


	//   ....[12]....
        /*005c*/ 	.word	0x05000005


	//   ....[13]....
        /*0060*/ 	.word	0x05000005


	//   ....[14]....
        /*0064*/ 	.word	0x05000005


	//   ....[15]....
        /*0068*/ 	.word	0x05000005


	//----- nvinfo : EIATTR_COOP_GROUP_INSTR_OFFSETS
	.align		4
.L_2732:
        /*006c*/ 	.byte	0x04, 0x28
        /*006e*/ 	.short	(.L_2734 - .L_2733)


	//   ....[0]....
.L_2733:
        /*0070*/ 	.word	0x00005310


	//   ....[1]....
        /*0074*/ 	.word	0x00005330


	//   ....[2]....
        /*0078*/ 	.word	0x000056a0


	//   ....[3]....
        /*007c*/ 	.word	0x000056d0


	//   ....[4]....
        /*0080*/ 	.word	0x000091a0


	//   ....[5]....
        /*0084*/ 	.word	0x000091b0


	//   ....[6]....
        /*0088*/ 	.word	0x000091e0


	//   ....[7]....
        /*008c*/ 	.word	0x000091f0


	//   ....[8]....
        /*0090*/ 	.word	0x0000a590


	//   ....[9]....
        /*0094*/ 	.word	0x0000a5a0


	//   ....[10]....
        /*0098*/ 	.word	0x0000a5d0


	//   ....[11]....
        /*009c*/ 	.word	0x0000a5e0


	//   ....[12]....
        /*00a0*/ 	.word	0x0000af50


	//   ....[13]....
        /*00a4*/ 	.word	0x0000afd0


	//   ....[14]....
        /*00a8*/ 	.word	0x0000b050


	//   ....[15]....
        /*00ac*/ 	.word	0x0000b0c0


	//----- nvinfo : EIATTR_VRC_CTA_INIT_COUNT
	.align		4
.L_2734:
        /*00b0*/ 	.byte	0x02, 0x4a
	.zero		1
	.zero		1


	//----- nvinfo : EIATTR_EXIT_INSTR_OFFSETS
	.align		4
        /*00b4*/ 	.byte	0x04, 0x1c
        /*00b6*/ 	.short	(.L_2736 - .L_2735)


	//   ....[0]....
.L_2735:
        /*00b8*/ 	.word	0x00000090


	//----- nvinfo : EIATTR_CRS_STACK_SIZE
	.align		4
.L_2736:
        /*00bc*/ 	.byte	0x04, 0x1e
        /*00be*/ 	.short	(.L_2738 - .L_2737)
.L_2737:
        /*00c0*/ 	.word	0x00000000


	//----- nvinfo : EIATTR_CBANK_PARAM_SIZE
	.align		4
.L_2738:
        /*00c4*/ 	.byte	0x03, 0x19
        /*00c6*/ 	.short	0x01d0


	//----- nvinfo : EIATTR_PARAM_CBANK
	.align		4
        /*00c8*/ 	.byte	0x04, 0x0a
        /*00ca*/ 	.short	(.L_2740 - .L_2739)
	.align		4
.L_2739:
        /*00cc*/ 	.word	index@(.nv.constant0._ZN5flash24flash_fwd_splitkv_kernelI23Flash_fwd_kernel_traitsILi32ELi64ELi128ELi4ELb0ELb0EN7cutlass6half_tE19Flash_kernel_traitsILi32ELi64ELi128ELi4ES3_EELb0ELb0ELb1ELb0ELb0ELb1ELb0ELb0EEEvNS_16Flash_fwd_paramsE)
        /*00d0*/ 	.short	0x0380
        /*00d2*/ 	.short	0x01d0


	//----- nvinfo : EIATTR_SW_WAR
	.align		4
.L_2740:
        /*00d4*/ 	.byte	0x04, 0x36
        /*00d6*/ 	.short	(.L_2742 - .L_2741)
.L_2741:
        /*00d8*/ 	.word	0x00000008
.L_2742:


//--------------------- .nv.info._ZN5flash24flash_fwd_splitkv_kernelI23Flash_fwd_kernel_traitsILi32ELi64ELi128ELi4ELb0ELb0EN7cutlass6half_tE19Flash_kernel_traitsILi32ELi64ELi128ELi4ES3_EELb0ELb0ELb0ELb0ELb1ELb0ELb0ELb1EEEvNS_16Flash_fwd_paramsE --------------------------
	.section	.nv.info._ZN5flash24flash_fwd_splitkv_kernelI23Flash_fwd_kernel_traitsILi32ELi64ELi128ELi4ELb0ELb0EN7cutlass6half_tE19Flash_kernel_traitsILi32ELi64ELi128ELi4ES3_EELb0ELb0ELb0ELb0ELb1ELb0ELb0ELb1EEEvNS_16Flash_fwd_paramsE,"",@"SHT_CUDA_INFO"
	.sectionflags	@""
	.align	4


	//----- nvinfo : EIATTR_CUDA_API_VERSION
	.align		4
        /*0000*/ 	.byte	0x04, 0x37
        /*0002*/ 	.short	(.L_2744 - .L_2743)
.L_2743:
        /*0004*/ 	.word	0x00000082


	//----- nvinfo : EIATTR_KPARAM_INFO
	.align		4
.L_2744:
        /*0008*/ 	.byte	0x04, 0x17
        /*000a*/ 	.short	(.L_2746 - .L_2745)
.L_2745:
        /*000c*/ 	.word	0x00000000
        /*0010*/ 	.short	0x0000
        /*0012*/ 	.short	0x0000
        /*0014*/ 	.byte	0x00, 0xf0, 0x41, 0x07


	//----- nvinfo : EIATTR_SPARSE_MMA_MASK
	.align		4
.L_2746:
        /*0018*/ 	.byte	0x03, 0x50
        /*001a*/ 	.short	0x0000


	//----- nvinfo : EIATTR_MAXREG_COUNT
	.align		4
        /*001c*/ 	.byte	0x03, 0x1b
        /*001e*/ 	.short	0x00ff


	//----- nvinfo : EIATTR_NUM_BARRIERS
	.align		4
        /*0020*/ 	.byte	0x02, 0x4c
        /*0022*/ 	.byte	0x01
	.zero		1


	//----- nvinfo : EIATTR_MERCURY_ISA_VERSION
	.align		4
        /*0024*/ 	.byte	0x03, 0x5f
        /*0026*/ 	.short	0x0101


	//----- nvinfo : EIATTR_COOP_GROUP_MASK_REGIDS
	.align		4
        /*0028*/ 	.byte	0x04, 0x29
        /*002a*/ 	.short	(.L_2748 - .L_2747)


	//   ....[0]....
.L_2747:
        /*002c*/ 	.word	0xffffffff


	//   ....[1]....
        /*0030*/ 	.word	0xffffffff


	//   ....[2]....
        /*0034*/ 	.word	0xffffffff


	//   ....[3]....
        /*0038*/ 	.word	0xffffffff


	//   ....[4]....
        /*003c*/ 	.word	0xffffffff


	//   ....[5]....
        /*0040*/ 	.word	0xffffffff


	//   ....[6]....
        /*0044*/ 	.word	0xffffffff


	//   ....[7]....
        /*0048*/ 	.word	0xffffffff


	//   ....[8]....
        /*004c*/ 	.word	0xffffffff


	//   ....[9]....
        /*0050*/ 	.word	0xffffffff


	//   ....[10]....
        /*0054*/ 	.word	0xffffffff


	//   ....[11]....
        /*0058*/ 	.word	0xffffffff


	//   ....[12]....
        /*005c*/ 	.word	0x05000005


	//   ....[13]....
        /*0060*/ 	.word	0x05000005


	//   ....[14]....
        /*0064*/ 	.word	0x05000005


	//   ....[15]....
        /*0068*/ 	.word	0x05000005


	//----- nvinfo : EIATTR_COOP_GROUP_INSTR_OFFSETS
	.align		4
.L_2748:
        /*006c*/ 	.byte	0x04, 0x28
        /*006e*/ 	.short	(.L_2750 - .L_2749)


	//   ....[0]....
.L_2749:
        /*0070*/ 	.word	0x000082a0


	//   ....[1]....
        /*0074*/ 	.word	0x000082e0


	//   ....[2]....
        /*0078*/ 	.word	0x00008310


	//   ....[3]....
        /*007c*/ 	.word	0x00008330


	//   ....[4]....
        /*0080*/ 	.word	0x0000a860


	//   ....[5]....
        /*0084*/ 	.word	0x0000a880


	//   ....[6]....
        /*0088*/ 	.word	0x0000a8a0


	//   ....[7]....
        /*008c*/ 	.word	0x0000a8c0


	//   ....[8]....
        /*0090*/ 	.word	0x0000bc90


	//   ....[9]....
        /*0094*/ 	.word	0x0000bca0


	//   ....[10]....
        /*0098*/ 	.word	0x0000bcd0


	//   ....[11]....
        /*009c*/ 	.word	0x0000bce0


	//   ....[12]....
        /*00a0*/ 	.word	0x0000c660


	//   ....[13]....
        /*00a4*/ 	.word	0x0000c6d0


	//   ....[14]....
        /*00a8*/ 	.word	0x0000c730


	//   ....[15]....
        /*00ac*/ 	.word	0x0000c7a0


	//----- nvinfo : EIATTR_VRC_CTA_INIT_COUNT
	.align		4
.L_2750:
        /*00b0*/ 	.byte	0x02, 0x4a
	.zero		1
	.zero		1


	//----- nvinfo : EIATTR_EXIT_INSTR_OFFSETS
	.align		4
        /*00b4*/ 	.byte	0x04, 0x1c
        /*00b6*/ 	.short	(.L_2752 - .L_2751)


	//   ....[0]....
.L_2751:
        /*00b8*/ 	.word	0x00000090


	//----- nvinfo : EIATTR_CRS_STACK_SIZE
	.align		4
.L_2752:
        /*00bc*/ 	.byte	0x04, 0x1e
        /*00be*/ 	.short	(.L_2754 - .L_2753)
.L_2753:
        /*00c0*/ 	.word	0x00000000


	//----- nvinfo : EIATTR_CBANK_PARAM_SIZE
	.align		4
.L_2754:
        /*00c4*/ 	.byte	0x03, 0x19
        /*00c6*/ 	.short	0x01d0


	//----- nvinfo : EIATTR_PARAM_CBANK
	.align		4
        /*00c8*/ 	.byte	0x04, 0x0a
        /*00ca*/ 	.short	(.L_2756 - .L_2755)
	.align		4
.L_2755:
        /*00cc*/ 	.word	index@(.nv.constant0._ZN5flash24flash_fwd_splitkv_kernelI23Flash_fwd_kernel_traitsILi32ELi64ELi128ELi4ELb0ELb0EN7cutlass6half_tE19Flash_kernel_traitsILi32ELi64ELi128ELi4ES3_EELb0ELb0ELb0ELb0ELb1ELb0ELb0ELb1EEEvNS_16Flash_fwd_paramsE)
        /*00d0*/ 	.short	0x0380
        /*00d2*/ 	.short	0x01d0


	//----- nvinfo : EIATTR_SW_WAR
	.align		4
.L_2756:
        /*00d4*/ 	.byte	0x04, 0x36
        /*00d6*/ 	.short	(.L_2758 - .L_2757)
.L_2757:
        /*00d8*/ 	.word	0x00000008
.L_2758:


//--------------------- .nv.info._ZN5flash24flash_fwd_splitkv_kernelI23Flash_fwd_kernel_traitsILi32ELi64ELi128ELi4ELb0ELb0EN7cutlass6half_tE19Flash_kernel_traitsILi32ELi64ELi128ELi4ES3_EELb0ELb0ELb0ELb0ELb1ELb1ELb0ELb1EEEvNS_16Flash_fwd_paramsE --------------------------
	.section	.nv.info._ZN5flash24flash_fwd_splitkv_kernelI23Flash_fwd_kernel_traitsILi32ELi64ELi128ELi4ELb0ELb0EN7cutlass6half_tE19Flash_kernel_traitsILi32ELi64ELi128ELi4ES3_EELb0ELb0ELb0ELb0ELb1ELb1ELb0ELb1EEEvNS_16Flash_fwd_paramsE,"",@"SHT_CUDA_INFO"
	.sectionflags	@""
	.align	4


	//----- nvinfo : EIATTR_CUDA_API_VERSION
	.align		4
        /*0000*/ 	.byte	0x04, 0x37
        /*0002*/ 	.short	(.L_2760 - .L_2759)
.L_2759:
        /*0004*/ 	.word	0x00000082


	//----- nvinfo : EIATTR_KPARAM_INFO
	.align		4
.L_2760:
        /*0008*/ 	.byte	0x04, 0x17
        /*000a*/ 	.short	(.L_2762 - .L_2761)
.L_2761:
        /*000c*/ 	.word	0x00000000
        /*0010*/ 	.short	0x0000
        /*0012*/ 	.short	0x0000
        /*0014*/ 	.byte	0x00, 0xf0, 0x41, 0x07


	//----- nvinfo : EIATTR_SPARSE_MMA_MASK
	.align		4
.L_2762:
        /*0018*/ 	.byte	0x03, 0x50
        /*001a*/ 	.short	0x0000


	//----- nvinfo : EIATTR_MAXREG_COUNT
	.align		4
        /*001c*/ 	.byte	0x03, 0x1b
        /*001e*/ 	.short	0x00ff


	//----- nvinfo : EIATTR_NUM_BARRIERS
	.align		4
        /*0020*/ 	.byte	0x02, 0x4c
        /*0022*/ 	.byte	0x01
	.zero		1


	//----- nvinfo : EIATTR_MERCURY_ISA_VERSION
	.align		4
        /*0024*/ 	.byte	0x03, 0x5f
        /*0026*/ 	.short	0x0101


	//----- nvinfo : EIATTR_COOP_GROUP_MASK_REGIDS
	.align		4
        /*0028*/ 	.byte	0x04, 0x29
        /*002a*/ 	.short	(.L_2764 - .L_2763)


	//   ....[0]....
.L_2763:
        /*002c*/ 	.word	0xffffffff


	//   ....[1]....
        /*0030*/ 	.word	0xffffffff


	//   ....[2]....
        /*0034*/ 	.word	0xffffffff


	//   ....[3]....
        /*0038*/ 	.word	0xffffffff


	//   ....[4]....
        /*003c*/ 	.word	0xffffffff


	//   ....[5]....
        /*0040*/ 	.word	0xffffffff


	//   ....[6]....
        /*0044*/ 	.word	0xffffffff


	//   ....[7]....
        /*0048*/ 	.word	0xffffffff


	//   ....[8]....
        /*004c*/ 	.word	0xffffffff


	//   ....[9]....
        /*0050*/ 	.word	0xffffffff


	//   ....[10]....
        /*0054*/ 	.word	0xffffffff


	//   ....[11]....
        /*0058*/ 	.word	0xffffffff


	//   ....[12]....
        /*005c*/ 	.word	0x05000005


	//   ....[13]....
        /*0060*/ 	.word	0x05000005


	//   ....[14]....
        /*0064*/ 	.word	0x05000005


	//   ....[15]....
        /*0068*/ 	.word	0x05000005


	//----- nvinfo : EIATTR_COOP_GROUP_INSTR_OFFSETS
	.align		4
.L_2764:
        /*006c*/ 	.byte	0x04, 0x28
        /*006e*/ 	.short	(.L_2766 - .L_2765)


	//   ....[0]....
.L_2765:
        /*0070*/ 	.word	0x00008dc0


	//   ....[1]....
        /*0074*/ 	.word	0x00008de0


	//   ....[2]....
        /*0078*/ 	.word	0x00008e30


	//   ....[3]....
        /*007c*/ 	.word	0x00008e40


	//   ....[4]....
        /*0080*/ 	.word	0x0000bbd0


	//   ....[5]....
        /*0084*/ 	.word	0x0000bc10


	//   ....[6]....
        /*0088*/ 	.word	0x0000bc30


	//   ....[7]....
        /*008c*/ 	.word	0x0000bc50


	//   ....[8]....
        /*0090*/ 	.word	0x0000cff0


	//   ....[9]....
        /*0094*/ 	.word	0x0000d000


	//   ....[10]....
        /*0098*/ 	.word	0x0000d030


	//   ....[11]....
        /*009c*/ 	.word	0x0000d040


	//   ....[12]....
        /*00a0*/ 	.word	0x0000d9f0


	//   ....[13]....
        /*00a4*/ 	.word	0x0000da70


	//   ....[14]....
        /*00a8*/ 	.word	0x0000dae0


	//   ....[15]....
        /*00ac*/ 	.word	0x0000db50


	//----- nvinfo : EIATTR_VRC_CTA_INIT_COUNT
	.align		4
.L_2766:
        /*00b0*/ 	.byte	0x02, 0x4a
	.zero		1
	.zero		1


	//----- nvinfo : EIATTR_EXIT_INSTR_OFFSETS
	.align		4
        /*00b4*/ 	.byte	0x04, 0x1c
        /*00b6*/ 	.short	(.L_2768 - .L_2767)


	//   ....[0]....
.L_2767:
        /*00b8*/ 	.word	0x00000090


	//----- nvinfo : EIATTR_CRS_STACK_SIZE
	.align		4
.L_2768:
        /*00bc*/ 	.byte	0x04, 0x1e
        /*00be*/ 	.short	(.L_2770 - .L_2769)
.L_2769:
        /*00c0*/ 	.word	0x00000000


	//----- nvinfo : EIATTR_CBANK_PARAM_SIZE
	.align		4
.L_2770:
        /*00c4*/ 	.byte	0x03, 0x19
        /*00c6*/ 	.short	0x01d0


	//----- nvinfo : EIATTR_PARAM_CBANK
	.align		4
        /*00c8*/ 	.byte	0x04, 0x0a
        /*00ca*/ 	.short	(.L_2772 - .L_2771)
	.align		4
.L_2771:
        /*00cc*/ 	.word	index@(.nv.constant0._ZN5flash24flash_fwd_splitkv_kernelI23Flash_fwd_kernel_traitsILi32ELi64ELi128ELi4ELb0ELb0EN7cutlass6half_tE19Flash_kernel_traitsILi32ELi64ELi128ELi4ES3_EELb0ELb0ELb0ELb0ELb1ELb1ELb0ELb1EEEvNS_16Flash_fwd_paramsE)
        /*00d0*/ 	.short	0x0380
        /*00d2*/ 	.short	0x01d0


	//----- nvinfo : EIATTR_SW_WAR
	.align		4
.L_2772:
        /*00d4*/ 	.byte	0x04, 0x36
        /*00d6*/ 	.short	(.L_2774 - .L_2773)
.L_2773:
        /*00d8*/ 	.word	0x00000008
.L_2774:


//--------------------- .nv.info._ZN5flash24flash_fwd_splitkv_kernelI23Flash_fwd_kernel_traitsILi32ELi64ELi128ELi4ELb0ELb0EN7cutlass6half_tE19Flash_kernel_traitsILi32ELi64ELi128ELi4ES3_EELb0ELb0ELb1ELb0ELb0ELb0ELb0ELb1EEEvNS_16Flash_fwd_paramsE --------------------------
	.section	.nv.info._ZN5flash24flash_fwd_splitkv_kernelI23Flash_fwd_kernel_traitsILi32ELi64ELi128ELi4ELb0ELb0EN7cutlass6half_tE19Flash_kernel_traitsILi32ELi64ELi128ELi4ES3_EELb0ELb0ELb1ELb0ELb0ELb0ELb0ELb1EEEvNS_16Flash_fwd_paramsE,"",@"SHT_CUDA_INFO"
	.sectionflags	@""
	.align	4


	//----- nvinfo : EIATTR_CUDA_API_VERSION
	.align		4
        /*0000*/ 	.byte	0x04, 0x37
        /*0002*/ 	.short	(.L_2776 - .L_2775)
.L_2775:
        /*0004*/ 	.word	0x00000082


	//----- nvinfo : EIATTR_KPARAM_INFO
	.align		4
.L_2776:
        /*0008*/ 	.byte	0x04, 0x17
        /*000a*/ 	.short	(.L_2778 - .L_2777)
.L_2777:
        /*000c*/ 	.word	0x00000000
        /*0010*/ 	.short	0x0000
        /*0012*/ 	.short	0x0000
        /*0014*/ 	.byte	0x00, 0xf0, 0x41, 0x07


	//----- nvinfo : EIATTR_SPARSE_MMA_MASK
	.align		4
.L_2778:
        /*0018*/ 	.byte	0x03, 0x50
        /*001a*/ 	.short	0x0000


	//----- nvinfo : EIATTR_MAXREG_COUNT
	.align		4
        /*001c*/ 	.byte	0x03, 0x1b
        /*001e*/ 	.short	0x00ff


	//----- nvinfo : EIATTR_NUM_BARRIERS
	.align		4
        /*0020*/ 	.byte	0x02, 0x4c
        /*0022*/ 	.byte	0x01
	.zero		1


	//----- nvinfo : EIATTR_MERCURY_ISA_VERSION
	.align		4
        /*0024*/ 	.byte	0x03, 0x5f
        /*0026*/ 	.short	0x0101


	//----- nvinfo : EIATTR_COOP_GROUP_MASK_REGIDS
	.align		4
        /*0028*/ 	.byte	0x04, 0x29
        /*002a*/ 	.short	(.L_2780 - .L_2779)


	//   ....[0]....
.L_2779:
        /*002c*/ 	.word	0xffffffff


	//   ....[1]....
        /*0030*/ 	.word	0xffffffff


	//   ....[2]....
        /*0034*/ 	.word	0xffffffff


	//   ....[3]....
        /*0038*/ 	.word	0xffffffff


	//   ....[4]....
        /*003c*/ 	.word	0xffffffff


	//   ....[5]....
        /*0040*/ 	.word	0xffffffff


	//   ....[6]....
        /*0044*/ 	.word	0xffffffff


	//   ....[7]....
        /*0048*/ 	.word	0xffffffff


	//   ....[8]....
        /*004c*/ 	.word	0xffffffff


	//   ....[9]....
        /*0050*/ 	.word	0xffffffff


	//   ....[10]....
        /*0054*/ 	.word	0xffffffff


	//   ....[11]....
        /*0058*/ 	.word	0xffffffff


	//   ....[12]....
        /*005c*/ 	.word	0x05000005


	//   ....[13]....
        /*0060*/ 	.word	0x05000005


	//   ....[14]....
        /*0064*/ 	.word	0x05000005


	//   ....[15]....
        /*0068*/ 	.word	0x05000005


	//----- nvinfo : EIATTR_COOP_GROUP_INSTR_OFFSETS
	.align		4
.L_2780:
        /*006c*/ 	.byte	0x04, 0x28
        /*006e*/ 	.short	(.L_2782 - .L_2781)


	//   ....[0]....
.L_2781:
        /*0070*/ 	.word	0x00009bc0


	//   ....[1]....
        /*0074*/ 	.word	0x00009be0


	//   ....[2]....
        /*0078*/ 	.word	0x00009f40


	//   ....[3]....
        /*007c*/ 	.word	0x00009f80


	//   ....[4]....
        /*0080*/ 	.word	0x0000d210


	//   ....[5]....
        /*0084*/ 	.word	0x0000d240


	//   ....[6]....
        /*0088*/ 	.word	0x0000d270


	//   ....[7]....
        /*008c*/ 	.word	0x0000d280


	//   ....[8]....
        /*0090*/ 	.word	0x0000e660


	//   ....[9]....
        /*0094*/ 	.word	0x0000e670


	//   ....[10]....
        /*0098*/ 	.word	0x0000e6a0


	//   ....[11]....
        /*009c*/ 	.word	0x0000e6b0


	//   ....[12]....
        /*00a0*/ 	.word	0x0000f0a0


	//   ....[13]....
        /*00a4*/ 	.word	0x0000f120


	//   ....[14]....
        /*00a8*/ 	.word	0x0000f1a0


	//   ....[15]....
        /*00ac*/ 	.word	0x0000f210


	//----- nvinfo : EIATTR_VRC_CTA_INIT_COUNT
	.align		4
.L_2782:
        /*00b0*/ 	.byte	0x02, 0x4a
	.zero		1
	.zero		1


	//----- nvinfo : EIATTR_EXIT_INSTR_OFFSETS
	.align		4
        /*00b4*/ 	.byte	0x04, 0x1c
        /*00b6*/ 	.short	(.L_2784 - .L_2783)


	//   ....[0]....
.L_2783:
        /*00b8*/ 	.word	0x00000090


	//----- nvinfo : EIATTR_CRS_STACK_SIZE
	.align		4
.L_2784:
        /*00bc*/ 	.byte	0x04, 0x1e
        /*00be*/ 	.short	(.L_2786 - .L_2785)
.L_2785:
        /*00c0*/ 	.word	0x00000000


	//----- nvinfo : EIATTR_CBANK_PARAM_SIZE
	.align		4
.L_2786:
        /*00c4*/ 	.byte	0x03, 0x19
        /*00c6*/ 	.short	0x01d0


	//----- nvinfo : EIATTR_PARAM_CBANK
	.align		4
        /*00c8*/ 	.byte	0x04, 0x0a
        /*00ca*/ 	.short	(.L_2788 - .L_2787)
	.align		4
.L_2787:
        /*00cc*/ 	.word	index@(.nv.constant0._ZN5flash24flash_fwd_splitkv_kernelI23Flash_fwd_kernel_traitsILi32ELi64ELi128ELi4ELb0ELb0EN7cutlass6half_tE19Flash_kernel_traitsILi32ELi64ELi128ELi4ES3_EELb0ELb0ELb1ELb0ELb0ELb0ELb0ELb1EEEvNS_16Flash_fwd_paramsE)
        /*00d0*/ 	.short	0x0380
        /*00d2*/ 	.short	0x01d0


	//----- nvinfo : EIATTR_SW_WAR
	.align		4
.L_2788:
        /*00d4*/ 	.byte	0x04, 0x36
        /*00d6*/ 	.short	(.L_2790 - .L_2789)
.L_2789:
        /*00d8*/ 	.word	0x00000008
.L_2790:


//--------------------- .nv.info._ZN5flash24flash_fwd_splitkv_kernelI23Flash_fwd_kernel_traitsILi32ELi64ELi128ELi4ELb0ELb0EN7cutlass6half_tE19Flash_kernel_traitsILi32ELi64ELi128ELi4ES3_EELb0ELb0ELb1ELb0ELb0ELb1ELb0ELb1EEEvNS_16Flash_fwd_paramsE --------------------------
	.section	.nv.info._ZN5flash24flash_fwd_splitkv_kernelI23Flash_fwd_kernel_traitsILi32ELi64ELi128ELi4ELb0ELb0EN7cutlass6half_tE19Flash_kernel_traitsILi32ELi64ELi128ELi4ES3_EELb0ELb0ELb1ELb0ELb0ELb1ELb0ELb1EEEvNS_16Flash_fwd_paramsE,"",@"SHT_CUDA_INFO"
	.sectionflags	@""
	.align	4


	//----- nvinfo : EIATTR_CUDA_API_VERSION
	.align		4
        /*0000*/ 	.byte	0x04, 0x37
        /*0002*/ 	.short	(.L_2792 - .L_2791)
.L_2791:
        /*0004*/ 	.word	0x00000082


	//----- nvinfo : EIATTR_KPARAM_INFO
	.align		4
.L_2792:
        /*0008*/ 	.byte	0x04, 0x17
        /*000a*/ 	.short	(.L_2794 - .L_2793)
.L_2793:
        /*000c*/ 	.word	0x00000000
        /*0010*/ 	.short	0x0000
        /*0012*/ 	.short	0x0000
        /*0014*/ 	.byte	0x00, 0xf0, 0x41, 0x07


	//----- nvinfo : EIATTR_SPARSE_MMA_MASK
	.align		4
.L_2794:
        /*0018*/ 	.byte	0x03, 0x50
        /*001a*/ 	.short	0x0000


	//----- nvinfo : EIATTR_MAXREG_COUNT
	.align		4
        /*001c*/ 	.byte	0x03, 0x1b
        /*001e*/ 	.short	0x00ff


	//----- nvinfo : EIATTR_NUM_BARRIERS
	.align		4
        /*0020*/ 	.byte	0x02, 0x4c
        /*0022*/ 	.byte	0x01
	.zero		1


	//----- nvinfo : EIATTR_MERCURY_ISA_VERSION
	.align		4
        /*0024*/ 	.byte	0x03, 0x5f
        /*0026*/ 	.short	0x0101


	//----- nvinfo : EIATTR_COOP_GROUP_MASK_REGIDS
	.align		4
        /*0028*/ 	.byte	0x04, 0x29
        /*002a*/ 	.short	(.L_2796 - .L_2795)


	//   ....[0]....
.L_2795:
        /*002c*/ 	.word	0xffffffff


	//   ....[1]....
        /*0030*/ 	.word	0xffffffff


	//   ....[2]....
        /*0034*/ 	.word	0xffffffff


	//   ....[3]....
        /*0038*/ 	.word	0xffffffff


	//   ....[4]....
        /*003c*/ 	.word	0xffffffff


	//   ....[5]....
        /*0040*/ 	.word	0xffffffff


	//   ....[6]....
        /*0044*/ 	.word	0xffffffff


	//   ....[7]....
        /*0048*/ 	.word	0xffffffff


	//   ....[8]....
        /*004c*/ 	.word	0xffffffff


	//   ....[9]....
        /*0050*/ 	.word	0xffffffff


	//   ....[10]....
        /*0054*/ 	.word	0xffffffff


	//   ....[11]....
        /*0058*/ 	.word	0xffffffff


	//   ....[12]....
        /*005c*/ 	.word	0x05000004


	//   ....[13]....
        /*0060*/ 	.word	0x05000004


	//   ....[14]....
        /*0064*/ 	.word	0x05000004


	//   ....[15]....
        /*0068*/ 	.word	0x05000004


	//----- nvinfo : EIATTR_COOP_GROUP_INSTR_OFFSETS
	.align		4
.L_2796:
        /*006c*/ 	.byte	0x04, 0x28
        /*006e*/ 	.short	(.L_2798 - .L_2797)


	//   ....[0]....
.L_2797:
        /*0070*/ 	.word	0x0000a010


	//   ....[1]....
        /*0074*/ 	.word	0x0000a0a0


	//   ....[2]....
        /*0078*/ 	.word	0x0000a390


	//   ....[3]....
        /*007c*/ 	.word	0x0000a3d0


	//   ....[4]....
        /*0080*/ 	.word	0x0000de50


	//   ....[5]....
        /*0084*/ 	.word	0x0000de70


	//   ....[6]....
        /*0088*/ 	.word	0x0000dea0


	//   ....[7]....
        /*008c*/ 	.word	0x0000deb0


	//   ....[8]....
        /*0090*/ 	.word	0x0000f250


	//   ....[9]....
        /*0094*/ 	.word	0x0000f260


	//   ....[10]....
        /*0098*/ 	.word	0x0000f290


	//   ....[11]....
        /*009c*/ 	.word	0x0000f2a0


	//   ....[12]....
        /*00a0*/ 	.word	0x0000fc70


	//   ....[13]....
        /*00a4*/ 	.word	0x0000fce0


	//   ....[14]....
        /*00a8*/ 	.word	0x0000fd40


	//   ....[15]....
        /*00ac*/ 	.word	0x0000fdb0


	//----- nvinfo : EIATTR_VRC_CTA_INIT_COUNT
	.align		4
.L_2798:
        /*00b0*/ 	.byte	0x02, 0x4a
	.zero		1
	.zero		1


	//----- nvinfo : EIATTR_EXIT_INSTR_OFFSETS
	.align		4
        /*00b4*/ 	.byte	0x04, 0x1c
        /*00b6*/ 	.short	(.L_2800 - .L_2799)


	//   ....[0]....
.L_2799:
        /*00b8*/ 	.word	0x00000090


	//----- nvinfo : EIATTR_CRS_STACK_SIZE
	.align		4
.L_2800:
        /*00bc*/ 	.byte	0x04, 0x1e
        /*00be*/ 	.short	(.L_2802 - .L_2801)
.L_2801:
        /*00c0*/ 	.word	0x00000000


	//----- nvinfo : EIATTR_CBANK_PARAM_SIZE
	.align		4
.L_2802:
        /*00c4*/ 	.byte	0x03, 0x19
        /*00c6*/ 	.short	0x01d0


	//----- nvinfo : EIATTR_PARAM_CBANK
	.align		4
        /*00c8*/ 	.byte	0x04, 0x0a
        /*00ca*/ 	.short	(.L_2804 - .L_2803)
	.align		4
.L_2803:
        /*00cc*/ 	.word	index@(.nv.constant0._ZN5flash24flash_fwd_splitkv_kernelI23Flash_fwd_kernel_traitsILi32ELi64ELi128ELi4ELb0ELb0EN7cutlass6half_tE19Flash_kernel_traitsILi32ELi64ELi128ELi4ES3_EELb0ELb0ELb1ELb0ELb0ELb1ELb0ELb1EEEvNS_16Flash_fwd_paramsE)
        /*00d0*/ 	.short	0x0380
        /*00d2*/ 	.short	0x01d0


	//----- nvinfo : EIATTR_SW_WAR
	.align		4
.L_2804:
        /*00d4*/ 	.byte	0x04, 0x36
        /*00d6*/ 	.short	(.L_2806 - .L_2805)
.L_2805:
        /*00d8*/ 	.word	0x00000008
.L_2806:


//--------------------- .nv.info._ZN5flash24flash_fwd_splitkv_kernelI23Flash_fwd_kernel_traitsILi32ELi64ELi128ELi4ELb0ELb0EN7cutlass6half_tE19Flash_kernel_traitsILi32ELi64ELi128ELi4ES3_EELb0ELb0ELb0ELb1ELb1ELb0ELb1ELb0EEEvNS_16Flash_fwd_paramsE --------------------------
	.section	.nv.info._ZN5flash24flash_fwd_splitkv_kernelI23Flash_fwd_kernel_traitsILi32ELi64ELi128ELi4ELb0ELb0EN7cutlass6half_tE19Flash_kernel_traitsILi32ELi64ELi128ELi4ES3_EELb0ELb0ELb0ELb1ELb1ELb0ELb1ELb0EEEvNS_16Flash_fwd_paramsE,"",@"SHT_CUDA_INFO"
	.sectionflags	@""
	.align	4


	//----- nvinfo : EIATTR_CUDA_API_VERSION
	.align		4
        /*0000*/ 	.byte	0x04, 0x37
        /*0002*/ 	.short	(.L_2808 - .L_2807)
.L_2807:
        /*0004*/ 	.word	0x00000082


	//----- nvinfo : EIATTR_KPARAM_INFO
	.align		4
.L_2808:
        /*0008*/ 	.byte	0x04, 0x17
        /*000a*/ 	.short	(.L_2810 - .L_2809)
.L_2809:
        /*000c*/ 	.word	0x00000000
        /*0010*/ 	.short	0x0000
        /*0012*/ 	.short	0x0000
        /*0014*/ 	.byte	0x00, 0xf0, 0x41, 0x07


	//----- nvinfo : EIATTR_SPARSE_MMA_MASK
	.align		4
.L_2810:
        /*0018*/ 	.byte	0x03, 0x50
        /*001a*/ 	.short	0x0000


	//----- nvinfo : EIATTR_MAXREG_COUNT
	.align		4
        /*001c*/ 	.byte	0x03, 0x1b
        /*001e*/ 	.short	0x00ff


	//----- nvinfo : EIATTR_NUM_BARRIERS
	.align		4
        /*0020*/ 	.byte	0x02, 0x4c
        /*0022*/ 	.byte	0x01
	.zero		1


	//----- nvinfo : EIATTR_MERCURY_ISA_VERSION
	.align		4
        /*0024*/ 	.byte	0x03, 0x5f
        /*0026*/ 	.short	0x0101


	//----- nvinfo : EIATTR_COOP_GROUP_MASK_REGIDS
	.align		4
        /*0028*/ 	.byte	0x04, 0x29
        /*002a*/ 	.short	(.L_2812 - .L_2811)


	//   ....[0]....
.L_2811:
        /*002c*/ 	.word	0xffffffff


	//   ....[1]....
        /*0030*/ 	.word	0xffffffff


	//   ....[2]....
        /*0034*/ 	.word	0xffffffff


	//   ....[3]....
        /*0038*/ 	.word	0xffffffff


	//   ....[4]....
        /*003c*/ 	.word	0xffffffff


	//   ....[5]....
        /*0040*/ 	.word	0xffffffff


	//   ....[6]....
        /*0044*/ 	.word	0xffffffff


	//   ....[7]....
        /*0048*/ 	.word	0xffffffff


	//   ....[8]....
        /*004c*/ 	.word	0xffffffff


	//   ....[9]....
        /*0050*/ 	.word	0xffffffff


	//   ....[10]....
        /*0054*/ 	.word	0xffffffff


	//   ....[11]....
        /*0058*/ 	.word	0xffffffff


	//   ....[12]....
        /*005c*/ 	.word	0x05000007


	//   ....[13]....
        /*0060*/ 	.word	0x05000007


	//   ....[14]....
        /*0064*/ 	.word	0x05000007


	//   ....[15]....
        /*0068*/ 	.word	0x05000007


	//----- nvinfo : EIATTR_COOP_GROUP_INSTR_OFFSETS
	.align		4
.L_2812:
        /*006c*/ 	.byte	0x04, 0x28
        /*006e*/ 	.short	(.L_2814 - .L_2813)


	//   ....[0]....
.L_2813:
        /*0070*/ 	.word	0x00002990


	//   ....[1]....
        /*0074*/ 	.word	0x000029b0


	//   ....[2]....
        /*0078*/ 	.word	0x00002a20


	//   ....[3]....
        /*007c*/ 	.word	0x00002bf0


	//   ....[4]....
        /*0080*/ 	.word	0x00004ff0


	//   ....[5]....
        /*0084*/ 	.word	0x00005000


	//   ....[6]....
        /*0088*/ 	.word	0x00005030


	//   ....[7]....
        /*008c*/ 	.word	0x00005040


	//   ....[8]....
        /*0090*/ 	.word	0x000063e0


	//   ....[9]....
        /*0094*/ 	.word	0x000063f0


	//   ....[10]....
        /*0098*/ 	.word	0x00006420


	//   ....[11]....
        /*009c*/ 	.word	0x00006430


	//   ....[12]....
        /*00a0*/ 	.word	0x00006ac0


	//   ....[13]....
        /*00a4*/ 	.word	0x00006b40


	//   ....[14]....
        /*00a8*/ 	.word	0x00006bc0


	//   ....[15]....
        /*00ac*/ 	.word	0x00006c30


	//----- nvinfo : EIATTR_VRC_CTA_INIT_COUNT
	.align		4
.L_2814:
        /*00b0*/ 	.byte	0x02, 0x4a
	.zero		1
	.zero		1


	//----- nvinfo : EIATTR_EXIT_INSTR_OFFSETS
	.align		4
        /*00b4*/ 	.byte	0x04, 0x1c
        /*00b6*/ 	.short	(.L_2816 - .L_2815)


	//   ....[0]....
.L_2815:
        /*00b8*/ 	.word	0x000001f0


	//----- nvinfo : EIATTR_CRS_STACK_SIZE
	.align		4
.L_2816:
        /*00bc*/ 	.byte	0x04, 0x1e
        /*00be*/ 	.short	(.L_2818 - .L_2817)
.L_2817:
        /*00c0*/ 	.word	0x00000000


	//----- nvinfo : EIATTR_CBANK_PARAM_SIZE
	.align		4
.L_2818:
        /*00c4*/ 	.byte	0x03, 0x19
        /*00c6*/ 	.short	0x01d0


	//----- nvinfo : EIATTR_PARAM_CBANK
	.align		4
        /*00c8*/ 	.byte	0x04, 0x0a
        /*00ca*/ 	.short	(.L_2820 - .L_2819)
	.align		4
.L_2819:
        /*00cc*/ 	.word	index@(.nv.constant0._ZN5flash24flash_fwd_splitkv_kernelI23Flash_fwd_kernel_traitsILi32ELi64ELi128ELi4ELb0ELb0EN7cutlass6half_tE19Flash_kernel_traitsILi32ELi64ELi128ELi4ES3_EELb0ELb0ELb0ELb1ELb1ELb0ELb1ELb0EEEvNS_16Flash_fwd_paramsE)
        /*00d0*/ 	.short	0x0380
        /*00d2*/ 	.short	0x01d0


	//----- nvinfo : EIATTR_SW_WAR
	.align		4
.L_2820:
        /*00d4*/ 	.byte	0x04, 0x36
        /*00d6*/ 	.short	(.L_2822 - .L_2821)
.L_2821:
        /*00d8*/ 	.word	0x00000008
.L_2822:


//--------------------- .nv.info._ZN5flash24flash_fwd_splitkv_kernelI23Flash_fwd_kernel_traitsILi32ELi64ELi128ELi4ELb0ELb0EN7cutlass6half_tE19Flash_kernel_traitsILi32ELi64ELi128ELi4ES3_EELb0ELb0ELb0ELb1ELb1ELb1ELb1ELb0EEEvNS_16Flash_fwd_paramsE --------------------------
	.section	.nv.info._ZN5flash24flash_fwd_splitkv_kernelI23Flash_fwd_kernel_traitsILi32ELi64ELi128ELi4ELb0ELb0EN7cutlass6half_tE19Flash_kernel_traitsILi32ELi64ELi128ELi4ES3_EELb0ELb0ELb0ELb1ELb1ELb1ELb1ELb0EEEvNS_16Flash_fwd_paramsE,"",@"SHT_CUDA_INFO"
	.sectionflags	@""
	.align	4


	//----- nvinfo : EIATTR_CUDA_API_VERSION
	.align		4
        /*0000*/ 	.byte	0x04, 0x37
        /*0002*/ 	.short	(.L_2824 - .L_2823)
.L_2823:
        /*0004*/ 	.word	0x00000082


	//----- nvinfo : EIATTR_KPARAM_INFO
	.align		4
.L_2824:
        /*0008*/ 	.byte	0x04, 0x17
        /*000a*/ 	.short	(.L_2826 - .L_2825)
.L_2825:
        /*000c*/ 	.word	0x00000000
        /*0010*/ 	.short	0x0000
        /*0012*/ 	.short	0x0000
        /*0014*/ 	.byte	0x00, 0xf0, 0x41, 0x07


	//----- nvinfo : EIATTR_SPARSE_MMA_MASK
	.align		4
.L_2826:
        /*0018*/ 	.byte	0x03, 0x50
        /*001a*/ 	.short	0x0000


	//----- nvinfo : EIATTR_MAXREG_COUNT
	.align		4
        /*001c*/ 	.byte	0x03, 0x1b
        /*001e*/ 	.short	0x00ff


	//----- nvinfo : EIATTR_NUM_BARRIERS
	.align		4
        /*0020*/ 	.byte	0x02, 0x4c
        /*0022*/ 	.byte	0x01
	.zero		1


	//----- nvinfo : EIATTR_MERCURY_ISA_VERSION
	.align		4
        /*0024*/ 	.byte	0x03, 0x5f
        /*0026*/ 	.short	0x0101


	//----- nvinfo : EIATTR_COOP_GROUP_MASK_REGIDS
	.align		4
        /*0028*/ 	.byte	0x04, 0x29
        /*002a*/ 	.short	(.L_2828 - .L_2827)


	//   ....[0]....
.L_2827:
        /*002c*/ 	.word	0xffffffff


	//   ....[1]....
        /*0030*/ 	.word	0xffffffff


	//   ....[2]....
        /*0034*/ 	.word	0xffffffff


	//   ....[3]....
        /*0038*/ 	.word	0xffffffff


	//   ....[4]....
        /*003c*/ 	.word	0xffffffff


	//   ....[5]....
        /*0040*/ 	.word	0xffffffff


	//   ....[6]....
        /*0044*/ 	.word	0xffffffff


	//   ....[7]....
        /*0048*/ 	.word	0xffffffff


	//   ....[8]....
        /*004c*/ 	.word	0xffffffff


	//   ....[9]....
        /*0050*/ 	.word	0xffffffff


	//   ....[10]....
        /*0054*/ 	.word	0xffffffff


	//   ....[11]....
        /*0058*/ 	.word	0xffffffff


	//   ....[12]....
        /*005c*/ 	.word	0x05000006


	//   ....[13]....
        /*0060*/ 	.word	0x05000006


	//   ....[14]....
        /*0064*/ 	.word	0x05000006


	//   ....[15]....
        /*0068*/ 	.word	0x05000006


	//----- nvinfo : EIATTR_COOP_GROUP_INSTR_OFFSETS
	.align		4
.L_2828:
        /*006c*/ 	.byte	0x04, 0x28
        /*006e*/ 	.short	(.L_2830 - .L_2829)


	//   ....[0]....
.L_2829:
        /*0070*/ 	.word	0x00002ff0


	//   ....[1]....
        /*0074*/ 	.word	0x00003010


	//   ....[2]....
        /*0078*/ 	.word	0x00003140


	//   ....[3]....
        /*007c*/ 	.word	0x00003160


	//   ....[4]....
        /*0080*/ 	.word	0x00005f60


	//   ....[5]....
        /*0084*/ 	.word	0x00005f80


	//   ....[6]....
        /*0088*/ 	.word	0x00005fb0


	//   ....[7]....
        /*008c*/ 	.word	0x00005fc0


	//   ....[8]....
        /*0090*/ 	.word	0x000072e0


	//   ....[9]....
        /*0094*/ 	.word	0x000072f0


	//   ....[10]....
        /*0098*/ 	.word	0x00007320


	//   ....[11]....
        /*009c*/ 	.word	0x00007330


	//   ....[12]....
        /*00a0*/ 	.word	0x000079b0


	//   ....[13]....
        /*00a4*/ 	.word	0x00007a20


	//   ....[14]....
        /*00a8*/ 	.word	0x00007a80


	//   ....[15]....
        /*00ac*/ 	.word	0x00007af0


	//----- nvinfo : EIATTR_VRC_CTA_INIT_COUNT
	.align		4
.L_2830:
        /*00b0*/ 	.byte	0x02, 0x4a
	.zero		1
	.zero		1


	//----- nvinfo : EIATTR_EXIT_INSTR_OFFSETS
	.align		4
        /*00b4*/ 	.byte	0x04, 0x1c
        /*00b6*/ 	.short	(.L_2832 - .L_2831)


	//   ....[0]....
.L_2831:
        /*00b8*/ 	.word	0x000001f0


	//----- nvinfo : EIATTR_CRS_STACK_SIZE
	.align		4
.L_2832:
        /*00bc*/ 	.byte	0x04, 0x1e
        /*00be*/ 	.short	(.L_2834 - .L_2833)
.L_2833:
        /*00c0*/ 	.word	0x00000000


	//----- nvinfo : EIATTR_CBANK_PARAM_SIZE
	.align		4
.L_2834:
        /*00c4*/ 	.byte	0x03, 0x19
        /*00c6*/ 	.short	0x01d0


	//----- nvinfo : EIATTR_PARAM_CBANK
	.align		4
        /*00c8*/ 	.byte	0x04, 0x0a
        /*00ca*/ 	.short	(.L_2836 - .L_2835)
	.align		4
.L_2835:
        /*00cc*/ 	.word	index@(.nv.constant0._ZN5flash24flash_fwd_splitkv_kernelI23Flash_fwd_kernel_traitsILi32ELi64ELi128ELi4ELb0ELb0EN7cutlass6half_tE19Flash_kernel_traitsILi32ELi64ELi128ELi4ES3_EELb0ELb0ELb0ELb1ELb1ELb1ELb1ELb0EEEvNS_16Flash_fwd_paramsE)
        /*00d0*/ 	.short	0x0380
        /*00d2*/ 	.short	0x01d0


	//----- nvinfo : EIATTR_SW_WAR
	.align		4
.L_2836:
        /*00d4*/ 	.byte	0x04, 0x36
        /*00d6*/ 	.short	(.L_2838 - .L_2837)
.L_2837:
        /*00d8*/ 	.word	0x00000008
.L_2838:


//--------------------- .nv.info._ZN5flash24flash_fwd_splitkv_kernelI23Flash_fwd_kernel_traitsILi32ELi64ELi128ELi4ELb0ELb0EN7cutlass6half_tE19Flash_kernel_traitsILi32ELi64ELi128ELi4ES3_EELb0ELb0ELb1ELb0ELb0ELb0ELb1ELb0EEEvNS_16Flash_fwd_paramsE --------------------------
	.section	.nv.info._ZN5flash24flash_fwd_splitkv_kernelI23Flash_fwd_kernel_traitsILi32ELi64ELi128ELi4ELb0ELb0EN7cutlass6half_tE19Flash_kernel_traitsILi32ELi64ELi128ELi4ES3_EELb0ELb0ELb1ELb0ELb0ELb0ELb1ELb0EEEvNS_16Flash_fwd_paramsE,"",@"SHT_CUDA_INFO"
	.sectionflags	@""
	.align	4


	//----- nvinfo : EIATTR_CUDA_API_VERSION
	.align		4
        /*0000*/ 	.byte	0x04, 0x37
        /*0002*/ 	.short	(.L_2840 - .L_2839)
.L_2839:
        /*0004*/ 	.word	0x00000082


	//----- nvinfo : EIATTR_KPARAM_INFO
	.align		4
.L_2840:
        /*0008*/ 	.byte	0x04, 0x17
        /*000a*/ 	.short	(.L_2842 - .L_2841)
.L_2841:
        /*000c*/ 	.word	0x00000000
        /*0010*/ 	.short	0x0000
        /*0012*/ 	.short	0x0000
        /*0014*/ 	.byte	0x00, 0xf0, 0x41, 0x07


	//----- nvinfo : EIATTR_SPARSE_MMA_MASK
	.align		4
.L_2842:
        /*0018*/ 	.byte	0x03, 0x50
        /*001a*/ 	.short	0x0000


	//----- nvinfo : EIATTR_MAXREG_COUNT
	.align		4
        /*001c*/ 	.byte	0x03, 0x1b
        /*001e*/ 	.short	0x00ff


	//----- nvinfo : EIATTR_NUM_BARRIERS
	.align		4
        /*0020*/ 	.byte	0x02, 0x4c
        /*0022*/ 	.byte	0x01
	.zero		1


	//----- nvinfo : EIATTR_MERCURY_ISA_VERSION
	.align		4
        /*0024*/ 	.byte	0x03, 0x5f
        /*0026*/ 	.short	0x0101


	//----- nvinfo : EIATTR_COOP_GROUP_MASK_REGIDS
	.align		4
        /*0028*/ 	.byte	0x04, 0x29
        /*002a*/ 	.short	(.L_2844 - .L_2843)


	//   ....[0]....
.L_2843:
        /*002c*/ 	.word	0xffffffff


	//   ....[1]....
        /*0030*/ 	.word	0xffffffff


	//   ....[2]....
        /*0034*/ 	.word	0xffffffff


	//   ....[3]....
        /*0038*/ 	.word	0xffffffff


	//   ....[4]....
        /*003c*/ 	.word	0xffffffff


	//   ....[5]....
        /*0040*/ 	.word	0xffffffff


	//   ....[6]....
        /*0044*/ 	.word	0xffffffff


	//   ....[7]....
        /*0048*/ 	.word	0xffffffff


	//   ....[8]....
        /*004c*/ 	.word	0xffffffff


	//   ....[9]....
        /*0050*/ 	.word	0xffffffff


	//   ....[10]....
        /*0054*/ 	.word	0xffffffff


	//   ....[11]....
        /*0058*/ 	.word	0xffffffff


	//   ....[12]....
        /*005c*/ 	.word	0x05000006


	//   ....[13]....
        /*0060*/ 	.word	0x05000006


	//   ....[14]....
        /*0064*/ 	.word	0x05000006


	//   ....[15]....
        /*0068*/ 	.word	0x05000006


	//----- nvinfo : EIATTR_COOP_GROUP_INSTR_OFFSETS
	.align		4
.L_2844:
        /*006c*/ 	.byte	0x04, 0x28
        /*006e*/ 	.short	(.L_2846 - .L_2845)


	//   ....[0]....
.L_2845:
        /*0070*/ 	.word	0x00004ce0


	//   ....[1]....
        /*0074*/ 	.word	0x00004d00


	//   ....[2]....
        /*0078*/ 	.word	0x000050d0


	//   ....[3]....
        /*007c*/ 	.word	0x00005100


	//   ....[4]....
        /*0080*/ 	.word	0x000082e0


	//   ....[5]....
        /*0084*/ 	.word	0x000082f0


	//   ....[6]....
        /*0088*/ 	.word	0x00008320


	//   ....[7]....
        /*008c*/ 	.word	0x00008330


	//   ....[8]....
        /*0090*/ 	.word	0x00009740


	//   ....[9]....
        /*0094*/ 	.word	0x00009750


	//   ....[10]....
        /*0098*/ 	.word	0x00009780


	//   ....[11]....
        /*009c*/ 	.word	0x00009790


	//   ....[12]....
        /*00a0*/ 	.word	0x00009f00


	//   ....[13]....
        /*00a4*/ 	.word	0x00009f80


	//   ....[14]....
        /*00a8*/ 	.word	0x00009ff0


	//   ....[15]....
        /*00ac*/ 	.word	0x0000a060


	//----- nvinfo : EIATTR_VRC_CTA_INIT_COUNT
	.align		4
.L_2846:
        /*00b0*/ 	.byte	0x02, 0x4a
	.zero		1
	.zero		1


	//----- nvinfo : EIATTR_EXIT_INSTR_OFFSETS
	.align		4
        /*00b4*/ 	.byte	0x04, 0x1c
        /*00b6*/ 	.short	(.L_2848 - .L_2847)


	//   ....[0]....
.L_2847:
        /*00b8*/ 	.word	0x000001f0


	//----- nvinfo : EIATTR_CRS_STACK_SIZE
	.align		4
.L_2848:
        /*00bc*/ 	.byte	0x04, 0x1e
        /*00be*/ 	.short	(.L_2850 - .L_2849)
.L_2849:
        /*00c0*/ 	.word	0x00000000


	//----- nvinfo : EIATTR_CBANK_PARAM_SIZE
	.align		4
.L_2850:
        /*00c4*/ 	.byte	0x03, 0x19
        /*00c6*/ 	.short	0x01d0


	//----- nvinfo : EIATTR_PARAM_CBANK
	.align		4
        /*00c8*/ 	.byte	0x04, 0x0a
        /*00ca*/ 	.short	(.L_2852 - .L_2851)
	.align		4
.L_2851:
        /*00cc*/ 	.word	index@(.nv.constant0._ZN5flash24flash_fwd_splitkv_kernelI23Flash_fwd_kernel_traitsILi32ELi64ELi128ELi4ELb0ELb0EN7cutlass6half_tE19Flash_kernel_traitsILi32ELi64ELi128ELi4ES3_EELb0ELb0ELb1ELb0ELb0ELb0ELb1ELb0EEEvNS_16Flash_fwd_paramsE)
        /*00d0*/ 	.short	0x0380
        /*00d2*/ 	.short	0x01d0


	//----- nvinfo : EIATTR_SW_WAR
	.align		4
.L_2852:
        /*00d4*/ 	.byte	0x04, 0x36
        /*00d6*/ 	.short	(.L_2854 - .L_2853)
.L_2853:
        /*00d8*/ 	.word	0x00000008
.L_2854:


//--------------------- .nv.info._ZN5flash24flash_fwd_splitkv_kernelI23Flash_fwd_kernel_traitsILi32ELi64ELi128ELi4ELb0ELb0EN7cutlass6half_tE19Flash_kernel_traitsILi32ELi64ELi128ELi4ES3_EELb0ELb0ELb1ELb0ELb0ELb1ELb1ELb0EEEvNS_16Flash_fwd_paramsE --------------------------
	.section	.nv.info._ZN5flash24flash_fwd_splitkv_kernelI23Flash_fwd_kernel_traitsILi32ELi64ELi128ELi4ELb0ELb0EN7cutlass6half_tE19Flash_kernel_traitsILi32ELi64ELi128ELi4ES3_EELb0ELb0ELb1ELb0ELb0ELb1ELb1ELb0EEEvNS_16Flash_fwd_paramsE,"",@"SHT_CUDA_INFO"
	.sectionflags	@""
	.align	4


	//----- nvinfo : EIATTR_CUDA_API_VERSION
	.align		4
        /*0000*/ 	.byte	0x04, 0x37
        /*0002*/ 	.short	(.L_2856 - .L_2855)
.L_2855:
        /*0004*/ 	.word	0x00000082


	//----- nvinfo : EIATTR_KPARAM_INFO
	.align		4
.L_2856:
        /*0008*/ 	.byte	0x04, 0x17
        /*000a*/ 	.short	(.L_2858 - .L_2857)
.L_2857:
        /*000c*/ 	.word	0x00000000
        /*0010*/ 	.short	0x0000
        /*0012*/ 	.short	0x0000
        /*0014*/ 	.byte	0x00, 0xf0, 0x41, 0x07


	//----- nvinfo : EIATTR_SPARSE_MMA_MASK
	.align		4
.L_2858:
        /*0018*/ 	.byte	0x03, 0x50
        /*001a*/ 	.short	0x0000


	//----- nvinfo : EIATTR_MAXREG_COUNT
	.align		4
        /*001c*/ 	.byte	0x03, 0x1b
        /*001e*/ 	.short	0x00ff


	//----- nvinfo : EIATTR_NUM_BARRIERS
	.align		4
        /*0020*/ 	.byte	0x02, 0x4c
        /*0022*/ 	.byte	0x01
	.zero		1


	//----- nvinfo : EIATTR_MERCURY_ISA_VERSION
	.align		4
        /*0024*/ 	.byte	0x03, 0x5f
        /*0026*/ 	.short	0x0101


	//----- nvinfo : EIATTR_COOP_GROUP_MASK_REGIDS
	.align		4
        /*0028*/ 	.byte	0x04, 0x29
        /*002a*/ 	.short	(.L_2860 - .L_2859)


	//   ....[0]....
.L_2859:
        /*002c*/ 	.word	0xffffffff


	//   ....[1]....
        /*0030*/ 	.word	0xffffffff


	//   ....[2]....
        /*0034*/ 	.word	0xffffffff


	//   ....[3]....
        /*0038*/ 	.word	0xffffffff


	//   ....[4]....
        /*003c*/ 	.word	0xffffffff


	//   ....[5]....
        /*0040*/ 	.word	0xffffffff


	//   ....[6]....
        /*0044*/ 	.word	0xffffffff


	//   ....[7]....
        /*0048*/ 	.word	0xffffffff


	//   ....[8]....
        /*004c*/ 	.word	0xffffffff


	//   ....[9]....
        /*0050*/ 	.word	0xffffffff


	//   ....[10]....
        /*0054*/ 	.word	0xffffffff


	//   ....[11]....
        /*0058*/ 	.word	0xffffffff


	//   ....[12]....
        /*005c*/ 	.word	0x05000006


	//   ....[13]....
        /*0060*/ 	.word	0x05000006


	//   ....[14]....
        /*0064*/ 	.word	0x05000006


	//   ....[15]....
        /*0068*/ 	.word	0x05000006


	//----- nvinfo : EIATTR_COOP_GROUP_INSTR_OFFSETS
	.align		4
.L_2860:
        /*006c*/ 	.byte	0x04, 0x28
        /*006e*/ 	.short	(.L_2862 - .L_2861)


	//   ....[0]....
.L_2861:
        /*0070*/ 	.word	0x000054f0


	//   ....[1]....
        /*0074*/ 	.word	0x00005510


	//   ....[2]....
        /*0078*/ 	.word	0x000058f0


	//   ....[3]....
        /*007c*/ 	.word	0x00005910


	//   ....[4]....
        /*0080*/ 	.word	0x00009310


	//   ....[5]....
        /*0084*/ 	.word	0x00009320


	//   ....[6]....
        /*0088*/ 	.word	0x00009350


	//   ....[7]....
        /*008c*/ 	.word	0x00009360


	//   ....[8]....
        /*0090*/ 	.word	0x0000a760


	//   ....[9]....
        /*0094*/ 	.word	0x0000a770


	//   ....[10]....
        /*0098*/ 	.word	0x0000a7a0


	//   ....[11]....
        /*009c*/ 	.word	0x0000a7b0


	//   ....[12]....
        /*00a0*/ 	.word	0x0000af20


	//   ....[13]....
        /*00a4*/ 	.word	0x0000afa0


	//   ....[14]....
        /*00a8*/ 	.word	0x0000b010


	//   ....[15]....
        /*00ac*/ 	.word	0x0000b080


	//----- nvinfo : EIATTR_VRC_CTA_INIT_COUNT
	.align		4
.L_2862:
        /*00b0*/ 	.byte	0x02, 0x4a
	.zero		1
	.zero		1


	//----- nvinfo : EIATTR_EXIT_INSTR_OFFSETS
	.align		4
        /*00b4*/ 	.byte	0x04, 0x1c
        /*00b6*/ 	.short	(.L_2864 - .L_2863)


	//   ....[0]....
.L_2863:
        /*00b8*/ 	.word	0x000001f0


	//----- nvinfo : EIATTR_CRS_STACK_SIZE
	.align		4
.L_2864:
        /*00bc*/ 	.byte	0x04, 0x1e
        /*00be*/ 	.short	(.L_2866 - .L_2865)
.L_2865:
        /*00c0*/ 	.word	0x00000000


	//----- nvinfo : EIATTR_CBANK_PARAM_SIZE
	.align		4
.L_2866:
        /*00c4*/ 	.byte	0x03, 0x19
        /*00c6*/ 	.short	0x01d0


	//----- nvinfo : EIATTR_PARAM_CBANK
	.align		4
        /*00c8*/ 	.byte	0x04, 0x0a
        /*00ca*/ 	.short	(.L_2868 - .L_2867)
	.align		4
.L_2867:
        /*00cc*/ 	.word	index@(.nv.constant0._ZN5flash24flash_fwd_splitkv_kernelI23Flash_fwd_kernel_traitsILi32ELi64ELi128ELi4ELb0ELb0EN7cutlass6half_tE19Flash_kernel_traitsILi32ELi64ELi128ELi4ES3_EELb0ELb0ELb1ELb0ELb0ELb1ELb1ELb0EEEvNS_16Flash_fwd_paramsE)
        /*00d0*/ 	.short	0x0380
        /*00d2*/ 	.short	0x01d0


	//----- nvinfo : EIATTR_SW_WAR
	.align		4
.L_2868:
        /*00d4*/ 	.byte	0x04, 0x36
        /*00d6*/ 	.short	(.L_2870 - .L_2869)
.L_2869:
        /*00d8*/ 	.word	0x00000008
.L_2870:


//--------------------- .nv.info._ZN5flash24flash_fwd_splitkv_kernelI23Flash_fwd_kernel_traitsILi32ELi64ELi128ELi4ELb0ELb0EN7cutlass6half_tE19Flash_kernel_traitsILi32ELi64ELi128ELi4ES3_EELb0ELb0ELb0ELb0ELb1ELb0ELb1ELb1EEEvNS_16Flash_fwd_paramsE --------------------------
	.section	.nv.info._ZN5flash24flash_fwd_splitkv_kernelI23Flash_fwd_kernel_traitsILi32ELi64ELi128ELi4ELb0ELb0EN7cutlass6half_tE19Flash_kernel_traitsILi32ELi64ELi128ELi4ES3_EELb0ELb0ELb0ELb0ELb1ELb0ELb1ELb1EEEvNS_16Flash_fwd_paramsE,"",@"SHT_CUDA_INFO"
	.sectionflags	@""
	.align	4


	//----- nvinfo : EIATTR_CUDA_API_VERSION
	.align		4
        /*0000*/ 	.byte	0x04, 0x37
        /*0002*/ 	.short	(.L_2872 - .L_2871)
.L_2871:
        /*0004*/ 	.word	0x00000082


	//----- nvinfo : EIATTR_KPARAM_INFO
	.align		4
.L_2872:
        /*0008*/ 	.byte	0x04, 0x17
        /*000a*/ 	.short	(.L_2874 - .L_2873)
.L_2873:
        /*000c*/ 	.word	0x00000000
        /*0010*/ 	.short	0x0000
        /*0012*/ 	.short	0x0000
        /*0014*/ 	.byte	0x00, 0xf0, 0x41, 0x07


	//----- nvinfo : EIATTR_SPARSE_MMA_MASK
	.align		4
.L_2874:
        /*0018*/ 	.byte	0x03, 0x50
        /*001a*/ 	.short	0x0000


	//----- nvinfo : EIATTR_MAXREG_COUNT
	.align		4
        /*001c*/ 	.byte	0x03, 0x1b
        /*001e*/ 	.short	0x00ff


	//----- nvinfo : EIATTR_NUM_BARRIERS
	.align		4
        /*0020*/ 	.byte	0x02, 0x4c
        /*0022*/ 	.byte	0x01
	.zero		1


	//----- nvinfo : EIATTR_MERCURY_ISA_VERSION
	.align		4
        /*0024*/ 	.byte	0x03, 0x5f
        /*0026*/ 	.short	0x0101


	//----- nvinfo : EIATTR_COOP_GROUP_MASK_REGIDS
	.align		4
        /*0028*/ 	.byte	0x04, 0x29
        /*002a*/ 	.short	(.L_2876 - .L_2875)


	//   ....[0]....
.L_2875:
        /*002c*/ 	.word	0xffffffff


	//   ....[1]....
        /*0030*/ 	.word	0xffffffff


	//   ....[2]....
        /*0034*/ 	.word	0xffffffff


	//   ....[3]....
        /*0038*/ 	.word	0xffffffff


	//   ....[4]....
        /*003c*/ 	.word	0xffffffff


	//   ....[5]....
        /*0040*/ 	.word	0xffffffff


	//   ....[6]....
        /*0044*/ 	.word	0xffffffff


	//   ....[7]....
        /*0048*/ 	.word	0xffffffff


	//   ....[8]....
        /*004c*/ 	.word	0xffffffff


	//   ....[9]....
        /*0050*/ 	.word	0xffffffff


	//   ....[10]....
        /*0054*/ 	.word	0xffffffff


	//   ....[11]....
        /*0058*/ 	.word	0xffffffff


	//   ....[12]....
        /*005c*/ 	.word	0x05000006


	//   ....[13]....
        /*0060*/ 	.word	0x05000006


	//   ....[14]....
        /*0064*/ 	.word	0x05000006


	//   ....[15]....
        /*0068*/ 	.word	0x05000006


	//----- nvinfo : EIATTR_COOP_GROUP_INSTR_OFFSETS
	.align		4
.L_2876:
        /*006c*/ 	.byte	0x04, 0x28
        /*006e*/ 	.short	(.L_2878 - .L_2877)


	//   ....[0]....
.L_2877:
        /*0070*/ 	.word	0x00008460


	//   ....[1]....
        /*0074*/ 	.word	0x00008500


	//   ....[2]....
        /*0078*/ 	.word	0x00008510


	//   ....[3]....
        /*007c*/ 	.word	0x00008590


	//   ....[4]....
        /*0080*/ 	.word	0x0000a9c0


	//   ....[5]....
        /*0084*/ 	.word	0x0000a9d0


	//   ....[6]....
        /*0088*/ 	.word	0x0000aa00


	//   ....[7]....
        /*008c*/ 	.word	0x0000aa10


	//   ....[8]....
        /*0090*/ 	.word	0x0000be20


	//   ....[9]....
        /*0094*/ 	.word	0x0000be30


	//   ....[10]....
        /*0098*/ 	.word	0x0000be60


	//   ....[11]....
        /*009c*/ 	.word	0x0000be70


	//   ....[12]....
        /*00a0*/ 	.word	0x0000c5e0


	//   ....[13]....
        /*00a4*/ 	.word	0x0000c650


	//   ....[14]....
        /*00a8*/ 	.word	0x0000c6b0


	//   ....[15]....
        /*00ac*/ 	.word	0x0000c720


	//----- nvinfo : EIATTR_VRC_CTA_INIT_COUNT
	.align		4
.L_2878:
        /*00b0*/ 	.byte	0x02, 0x4a
	.zero		1
	.zero		1


	//----- nvinfo : EIATTR_EXIT_INSTR_OFFSETS
	.align		4
        /*00b4*/ 	.byte	0x04, 0x1c
        /*00b6*/ 	.short	(.L_2880 - .L_2879)


	//   ....[0]....
.L_2879:
        /*00b8*/ 	.word	0x000001f0


	//----- nvinfo : EIATTR_CRS_STACK_SIZE
	.align		4
.L_2880:
        /*00bc*/ 	.byte	0x04, 0x1e
        /*00be*/ 	.short	(.L_2882 - .L_2881)
.L_2881:
        /*00c0*/ 	.word	0x00000000


	//----- nvinfo : EIATTR_CBANK_PARAM_SIZE
	.align		4
.L_2882:
        /*00c4*/ 	.byte	0x03, 0x19
        /*00c6*/ 	.short	0x01d0


	//----- nvinfo : EIATTR_PARAM_CBANK
	.align		4
        /*00c8*/ 	.byte	0x04, 0x0a
        /*00ca*/ 	.short	(.L_2884 - .L_2883)
	.align		4
.L_2883:
        /*00cc*/ 	.word	index@(.nv.constant0._ZN5flash24flash_fwd_splitkv_kernelI23Flash_fwd_kernel_traitsILi32ELi64ELi128ELi4ELb0ELb0EN7cutlass6half_tE19Flash_kernel_traitsILi32ELi64ELi128ELi4ES3_EELb0ELb0ELb0ELb0ELb1ELb0ELb1ELb1EEEvNS_16Flash_fwd_paramsE)
        /*00d0*/ 	.short	0x0380
        /*00d2*/ 	.short	0x01d0


	//----- nvinfo : EIATTR_SW_WAR
	.align		4
.L_2884:
        /*00d4*/ 	.byte	0x04, 0x36
        /*00d6*/ 	.short	(.L_2886 - .L_2885)
.L_2885:
        /*00d8*/ 	.word	0x00000008
.L_2886:


//--------------------- .nv.info._ZN5flash24flash_fwd_splitkv_kernelI23Flash_fwd_kernel_traitsILi32ELi64ELi128ELi4ELb0ELb0EN7cutlass6half_tE19Flash_kernel_traitsILi32ELi64ELi128ELi4ES3_EELb0ELb0ELb0ELb0ELb1ELb1ELb1ELb1EEEvNS_16Flash_fwd_paramsE --------------------------
	.section	.nv.info._ZN5flash24flash_fwd_splitkv_kernelI23Flash_fwd_kernel_traitsILi32ELi64ELi128ELi4ELb0ELb0EN7cutlass6half_tE19Flash_kernel_traitsILi32ELi64ELi128ELi4ES3_EELb0ELb0ELb0ELb0ELb1ELb1ELb1ELb1EEEvNS_16Flash_fwd_paramsE,"",@"SHT_CUDA_INFO"
	.sectionflags	@""
	.align	4


	//----- nvinfo : EIATTR_CUDA_API_VERSION
	.align		4
        /*0000*/ 	.byte	0x04, 0x37
        /*0002*/ 	.short	(.L_2888 - .L_2887)
.L_2887:
        /*0004*/ 	.word	0x00000082


	//----- nvinfo : EIATTR_KPARAM_INFO
	.align		4
.L_2888:
        /*0008*/ 	.byte	0x04, 0x17
        /*000a*/ 	.short	(.L_2890 - .L_2889)
.L_2889:
        /*000c*/ 	.word	0x00000000
        /*0010*/ 	.short	0x0000
        /*0012*/ 	.short	0x0000
        /*0014*/ 	.byte	0x00, 0xf0, 0x41, 0x07


	//----- nvinfo : EIATTR_SPARSE_MMA_MASK
	.align		4
.L_2890:
        /*0018*/ 	.byte	0x03, 0x50
        /*001a*/ 	.short	0x0000


	//----- nvinfo : EIATTR_MAXREG_COUNT
	.align		4
        /*001c*/ 	.byte	0x03, 0x1b
        /*001e*/ 	.short	0x00ff


	//----- nvinfo : EIATTR_NUM_BARRIERS
	.align		4
        /*0020*/ 	.byte	0x02, 0x4c
        /*0022*/ 	.byte	0x01
	.zero		1


	//----- nvinfo : EIATTR_MERCURY_ISA_VERSION
	.align		4
        /*0024*/ 	.byte	0x03, 0x5f
        /*0026*/ 	.short	0x0101


	//----- nvinfo : EIATTR_COOP_GROUP_MASK_REGIDS
	.align		4
        /*0028*/ 	.byte	0x04, 0x29
        /*002a*/ 	.short	(.L_2892 - .L_2891)


	//   ....[0]....
.L_2891:
        /*002c*/ 	.word	0xffffffff


	//   ....[1]....
        /*0030*/ 	.word	0xffffffff


	//   ....[2]....
        /*0034*/ 	.word	0xffffffff


	//   ....[3]....
        /*0038*/ 	.word	0xffffffff


	//   ....[4]....
        /*003c*/ 	.word	0xffffffff


	//   ....[5]....
        /*0040*/ 	.word	0xffffffff


	//   ....[6]....
        /*0044*/ 	.word	0xffffffff


	//   ....[7]....
        /*0048*/ 	.word	0xffffffff


	//   ....[8]....
        /*004c*/ 	.word	0xffffffff


	//   ....[9]....
        /*0050*/ 	.word	0xffffffff


	//   ....[10]....
        /*0054*/ 	.word	0xffffffff


	//   ....[11]....
        /*0058*/ 	.word	0xffffffff


	//   ....[12]....
        /*005c*/ 	.word	0x05000006


	//   ....[13]....
        /*0060*/ 	.word	0x05000006


	//   ....[14]....
        /*0064*/ 	.word	0x05000006


	//   ....[15]....
        /*0068*/ 	.word	0x05000006


	//----- nvinfo : EIATTR_COOP_GROUP_INSTR_OFFSETS
	.align		4
.L_2892:
        /*006c*/ 	.byte	0x04, 0x28
        /*006e*/ 	.short	(.L_2894 - .L_2893)


	//   ....[0]....
.L_2893:
        /*0070*/ 	.word	0x00009020


	//   ....[1]....
        /*0074*/ 	.word	0x000090c0


	//   ....[2]....
        /*0078*/ 	.word	0x000090d0


	//   ....[3]....
        /*007c*/ 	.word	0x00009100


	//   ....[4]....
        /*0080*/ 	.word	0x0000bdc0


	//   ....[5]....
        /*0084*/ 	.word	0x0000bde0


	//   ....[6]....
        /*0088*/ 	.word	0x0000be10


	//   ....[7]....
        /*008c*/ 	.word	0x0000be20


	//   ....[8]....
        /*0090*/ 	.word	0x0000d220


	//   ....[9]....
        /*0094*/ 	.word	0x0000d230


	//   ....[10]....
        /*0098*/ 	.word	0x0000d260


	//   ....[11]....
        /*009c*/ 	.word	0x0000d270


	//   ....[12]....
        /*00a0*/ 	.word	0x0000da00


	//   ....[13]....
        /*00a4*/ 	.word	0x0000da80


	//   ....[14]....
        /*00a8*/ 	.word	0x0000db00


	//   ....[15]....
        /*00ac*/ 	.word	0x0000db70


	//----- nvinfo : EIATTR_VRC_CTA_INIT_COUNT
	.align		4
.L_2894:
        /*00b0*/ 	.byte	0x02, 0x4a
	.zero		1
	.zero		1


	//----- nvinfo : EIATTR_EXIT_INSTR_OFFSETS
	.align		4
        /*00b4*/ 	.byte	0x04, 0x1c
        /*00b6*/ 	.short	(.L_2896 - .L_2895)


	//   ....[0]....
.L_2895:
        /*00b8*/ 	.word	0x000001f0


	//----- nvinfo : EIATTR_CRS_STACK_SIZE
	.align		4
.L_2896:
        /*00bc*/ 	.byte	0x04, 0x1e
        /*00be*/ 	.short	(.L_2898 - .L_2897)
.L_2897:
        /*00c0*/ 	.word	0x00000000


	//----- nvinfo : EIATTR_CBANK_PARAM_SIZE
	.align		4
.L_2898:
        /*00c4*/ 	.byte	0x03, 0x19
        /*00c6*/ 	.short	0x01d0


	//----- nvinfo : EIATTR_PARAM_CBANK
	.align		4
        /*00c8*/ 	.byte	0x04, 0x0a
        /*00ca*/ 	.short	(.L_2900 - .L_2899)
	.align		4
.L_2899:
        /*00cc*/ 	.word	index@(.nv.constant0._ZN5flash24flash_fwd_splitkv_kernelI23Flash_fwd_kernel_traitsILi32ELi64ELi128ELi4ELb0ELb0EN7cutlass6half_tE19Flash_kernel_traitsILi32ELi64ELi128ELi4ES3_EELb0ELb0ELb0ELb0ELb1ELb1ELb1ELb1EEEvNS_16Flash_fwd_paramsE)
        /*00d0*/ 	.short	0x0380
        /*00d2*/ 	.short	0x01d0


	//----- nvinfo : EIATTR_SW_WAR
	.align		4
.L_2900:
        /*00d4*/ 	.byte	0x04, 0x36
        /*00d6*/ 	.short	(.L_2902 - .L_2901)
.L_2901:
        /*00d8*/ 	.word	0x00000008
.L_2902:


//--------------------- .nv.info._ZN5flash24flash_fwd_splitkv_kernelI23Flash_fwd_kernel_traitsILi32ELi64ELi128ELi4ELb0ELb0EN7cutlass6half_tE19Flash_kernel_traitsILi32ELi64ELi128ELi4ES3_EELb0ELb0ELb1ELb0ELb0ELb0ELb1ELb1EEEvNS_16Flash_fwd_paramsE --------------------------
	.section	.nv.info._ZN5flash24flash_fwd_splitkv_kernelI23Flash_fwd_kernel_traitsILi32ELi64ELi128ELi4ELb0ELb0EN7cutlass6half_tE19Flash_kernel_traitsILi32ELi64ELi128ELi4ES3_EELb0ELb0ELb1ELb0ELb0ELb0ELb1ELb1EEEvNS_16Flash_fwd_paramsE,"",@"SHT_CUDA_INFO"
	.sectionflags	@""
	.align	4


	//----- nvinfo : EIATTR_CUDA_API_VERSION
	.align		4
        /*0000*/ 	.byte	0x04, 0x37
        /*0002*/ 	.short	(.L_2904 - .L_2903)
.L_2903:
        /*0004*/ 	.word	0x00000082


	//----- nvinfo : EIATTR_KPARAM_INFO
	.align		4
.L_2904:
        /*0008*/ 	.byte	0x04, 0x17
        /*000a*/ 	.short	(.L_2906 - .L_2905)
.L_2905:
        /*000c*/ 	.word	0x00000000
        /*0010*/ 	.short	0x0000
        /*0012*/ 	.short	0x0000
        /*0014*/ 	.byte	0x00, 0xf0, 0x41, 0x07


	//----- nvinfo : EIATTR_SPARSE_MMA_MASK
	.align		4
.L_2906:
        /*0018*/ 	.byte	0x03, 0x50
        /*001a*/ 	.short	0x0000


	//----- nvinfo : EIATTR_MAXREG_COUNT
	.align		4
        /*001c*/ 	.byte	0x03, 0x1b
        /*001e*/ 	.short	0x00ff


	//----- nvinfo : EIATTR_NUM_BARRIERS
	.align		4
        /*0020*/ 	.byte	0x02, 0x4c
        /*0022*/ 	.byte	0x01
	.zero		1


	//----- nvinfo : EIATTR_MERCURY_ISA_VERSION
	.align		4
        /*0024*/ 	.byte	0x03, 0x5f
        /*0026*/ 	.short	0x0101


	//----- nvinfo : EIATTR_COOP_GROUP_MASK_REGIDS
	.align		4
        /*0028*/ 	.byte	0x04, 0x29
        /*002a*/ 	.short	(.L_2908 - .L_2907)


	//   ....[0]....
.L_2907:
        /*002c*/ 	.word	0xffffffff


	//   ....[1]....
        /*0030*/ 	.word	0xffffffff


	//   ....[2]....
        /*0034*/ 	.word	0xffffffff


	//   ....[3]....
        /*0038*/ 	.word	0xffffffff


	//   ....[4]....
        /*003c*/ 	.word	0xffffffff


	//   ....[5]....
        /*0040*/ 	.word	0xffffffff


	//   ....[6]....
        /*0044*/ 	.word	0xffffffff


	//   ....[7]....
        /*0048*/ 	.word	0xffffffff


	//   ....[8]....
        /*004c*/ 	.word	0xffffffff


	//   ....[9]....
        /*0050*/ 	.word	0xffffffff


	//   ....[10]....
        /*0054*/ 	.word	0xffffffff


	//   ....[11]....
        /*0058*/ 	.word	0xffffffff


	//   ....[12]....
        /*005c*/ 	.word	0x05000006


	//   ....[13]....
        /*0060*/ 	.word	0x05000006


	//   ....[14]....
        /*0064*/ 	.word	0x05000006


	//   ....[15]....
        /*0068*/ 	.word	0x05000006


	//----- nvinfo : EIATTR_COOP_GROUP_INSTR_OFFSETS
	.align		4
.L_2908:
        /*006c*/ 	.byte	0x04, 0x28
        /*006e*/ 	.short	(.L_2910 - .L_2909)


	//   ....[0]....
.L_2909:
        /*0070*/ 	.word	0x00009de0


	//   ....[1]....
        /*0074*/ 	.word	0x00009e00


	//   ....[2]....
        /*0078*/ 	.word	0x0000a230


	//   ....[3]....
        /*007c*/ 	.word	0x0000a270


	//   ....[4]....
        /*0080*/ 	.word	0x0000d440


	//   ....[5]....
        /*0084*/ 	.word	0x0000d450


	//   ....[6]....
        /*0088*/ 	.word	0x0000d480


	//   ....[7]....
        /*008c*/ 	.word	0x0000d490


	//   ....[8]....
        /*0090*/ 	.word	0x0000e8a0


	//   ....[9]....
        /*0094*/ 	.word	0x0000e8b0


	//   ....[10]....
        /*0098*/ 	.word	0x0000e8e0


	//   ....[11]....
        /*009c*/ 	.word	0x0000e8f0


	//   ....[12]....
        /*00a0*/ 	.word	0x0000f0b0


	//   ....[13]....
        /*00a4*/ 	.word	0x0000f130


	//   ....[14]....
        /*00a8*/ 	.word	0x0000f1b0


	//   ....[15]....
        /*00ac*/ 	.word	0x0000f220


	//----- nvinfo : EIATTR_VRC_CTA_INIT_COUNT
	.align		4
.L_2910:
        /*00b0*/ 	.byte	0x02, 0x4a
	.zero		1
	.zero		1


	//----- nvinfo : EIATTR_EXIT_INSTR_OFFSETS
	.align		4
        /*00b4*/ 	.byte	0x04, 0x1c
        /*00b6*/ 	.short	(.L_2912 - .L_2911)


	//   ....[0]....
.L_2911:
        /*00b8*/ 	.word	0x000001f0


	//----- nvinfo : EIATTR_CRS_STACK_SIZE
	.align		4
.L_2912:
        /*00bc*/ 	.byte	0x04, 0x1e
        /*00be*/ 	.short	(.L_2914 - .L_2913)
.L_2913:
        /*00c0*/ 	.word	0x00000000


	//----- nvinfo : EIATTR_CBANK_PARAM_SIZE
	.align		4
.L_2914:
        /*00c4*/ 	.byte	0x03, 0x19
        /*00c6*/ 	.short	0x01d0


	//----- nvinfo : EIATTR_PARAM_CBANK
	.align		4
        /*00c8*/ 	.byte	0x04, 0x0a
        /*00ca*/ 	.short	(.L_2916 - .L_2915)
	.align		4
.L_2915:
        /*00cc*/ 	.word	index@(.nv.constant0._ZN5flash24flash_fwd_splitkv_kernelI23Flash_fwd_kernel_traitsILi32ELi64ELi128ELi4ELb0ELb0EN7cutlass6half_tE19Flash_kernel_traitsILi32ELi64ELi128ELi4ES3_EELb0ELb0ELb1ELb0ELb0ELb0ELb1ELb1EEEvNS_16Flash_fwd_paramsE)
        /*00d0*/ 	.short	0x0380
        /*00d2*/ 	.short	0x01d0


	//----- nvinfo : EIATTR_SW_WAR
	.align		4
.L_2916:
        /*00d4*/ 	.byte	0x04, 0x36
        /*00d6*/ 	.short	(.L_2918 - .L_2917)
.L_2917:
        /*00d8*/ 	.word	0x00000008
.L_2918:


//--------------------- .nv.info._ZN5flash24flash_fwd_splitkv_kernelI23Flash_fwd_kernel_traitsILi32ELi64ELi128ELi4ELb0ELb0EN7cutlass6half_tE19Flash_kernel_traitsILi32ELi64ELi128ELi4ES3_EELb0ELb0ELb1ELb0ELb0ELb1ELb1ELb1EEEvNS_16Flash_fwd_paramsE --------------------------
	.section	.nv.info._ZN5flash24flash_fwd_splitkv_kernelI23Flash_fwd_kernel_traitsILi32ELi64ELi128ELi4ELb0ELb0EN7cutlass6half_tE19Flash_kernel_traitsILi32ELi64ELi128ELi4ES3_EELb0ELb0ELb1ELb0ELb0ELb1ELb1ELb1EEEvNS_16Flash_fwd_paramsE,"",@"SHT_CUDA_INFO"
	.sectionflags	@""
	.align	4


	//----- nvinfo : EIATTR_CUDA_API_VERSION
	.align		4
        /*0000*/ 	.byte	0x04, 0x37
        /*0002*/ 	.short	(.L_2920 - .L_2919)
.L_2919:
        /*0004*/ 	.word	0x00000082


	//----- nvinfo : EIATTR_KPARAM_INFO
	.align		4
.L_2920:
        /*0008*/ 	.byte	0x04, 0x17
        /*000a*/ 	.short	(.L_2922 - .L_2921)
.L_2921:
        /*000c*/ 	.word	0x00000000
        /*0010*/ 	.short	0x0000
        /*0012*/ 	.short	0x0000
        /*0014*/ 	.byte	0x00, 0xf0, 0x41, 0x07


	//----- nvinfo : EIATTR_SPARSE_MMA_MASK
	.align		4
.L_2922:
        /*0018*/ 	.byte	0x03, 0x50
        /*001a*/ 	.short	0x0000


	//----- nvinfo : EIATTR_MAXREG_COUNT
	.align		4
        /*001c*/ 	.byte	0x03, 0x1b
        /*001e*/ 	.short	0x00ff


	//----- nvinfo : EIATTR_NUM_BARRIERS
	.align		4
        /*0020*/ 	.byte	0x02, 0x4c
        /*0022*/ 	.byte	0x01
	.zero		1


	//----- nvinfo : EIATTR_MERCURY_ISA_VERSION
	.align		4
        /*0024*/ 	.byte	0x03, 0x5f
        /*0026*/ 	.short	0x0101


	//----- nvinfo : EIATTR_COOP_GROUP_MASK_REGIDS
	.align		4
        /*0028*/ 	.byte	0x04, 0x29
        /*002a*/ 	.short	(.L_2924 - .L_2923)


	//   ....[0]....
.L_2923:
        /*002c*/ 	.word	0xffffffff


	//   ....[1]....
        /*0030*/ 	.word	0xffffffff


	//   ....[2]....
        /*0034*/ 	.word	0xffffffff


	//   ....[3]....
        /*0038*/ 	.word	0xffffffff


	//   ....[4]....
        /*003c*/ 	.word	0xffffffff


	//   ....[5]....
        /*0040*/ 	.word	0xffffffff


	//   ....[6]....
        /*0044*/ 	.word	0xffffffff


	//   ....[7]....
        /*0048*/ 	.word	0xffffffff


	//   ....[8]....
        /*004c*/ 	.word	0xffffffff


	//   ....[9]....
        /*0050*/ 	.word	0xffffffff


	//   ....[10]....
        /*0054*/ 	.word	0xffffffff


	//   ....[11]....
        /*0058*/ 	.word	0xffffffff


	//   ....[12]....
        /*005c*/ 	.word	0x05000006


	//   ....[13]....
        /*0060*/ 	.word	0x05000006


	//   ....[14]....
        /*0064*/ 	.word	0x05000006


	//   ....[15]....
        /*0068*/ 	.word	0x05000006


	//----- nvinfo : EIATTR_COOP_GROUP_INSTR_OFFSETS
	.align		4
.L_2924:
        /*006c*/ 	.byte	0x04, 0x28
        /*006e*/ 	.short	(.L_2926 - .L_2925)


	//   ....[0]....
.L_2925:
        /*0070*/ 	.word	0x0000a240


	//   ....[1]....
        /*0074*/ 	.word	0x0000a290


	//   ....[2]....
        /*0078*/ 	.word	0x0000a650


	//   ....[3]....
        /*007c*/ 	.word	0x0000a690


	//   ....[4]....
        /*0080*/ 	.word	0x0000dff0


	//   ....[5]....
        /*0084*/ 	.word	0x0000e050


	//   ....[6]....
        /*0088*/ 	.word	0x0000e080


	//   ....[7]....
        /*008c*/ 	.word	0x0000e090


	//   ....[8]....
        /*0090*/ 	.word	0x0000f480


	//   ....[9]....
        /*0094*/ 	.word	0x0000f490


	//   ....[10]....
        /*0098*/ 	.word	0x0000f4c0


	//   ....[11]....
        /*009c*/ 	.word	0x0000f4d0


	//   ....[12]....
        /*00a0*/ 	.word	0x0000fc70


	//   ....[13]....
        /*00a4*/ 	.word	0x0000fce0


	//   ....[14]....
        /*00a8*/ 	.word	0x0000fd40


	//   ....[15]....
        /*00ac*/ 	.word	0x0000fdb0


	//----- nvinfo : EIATTR_VRC_CTA_INIT_COUNT
	.align		4
.L_2926:
        /*00b0*/ 	.byte	0x02, 0x4a
	.zero		1
	.zero		1


	//----- nvinfo : EIATTR_EXIT_INSTR_OFFSETS
	.align		4
        /*00b4*/ 	.byte	0x04, 0x1c
        /*00b6*/ 	.short	(.L_2928 - .L_2927)


	//   ....[0]....
.L_2927:
        /*00b8*/ 	.word	0x000001f0


	//----- nvinfo : EIATTR_CRS_STACK_SIZE
	.align		4
.L_2928:
        /*00bc*/ 	.byte	0x04, 0x1e
        /*00be*/ 	.short	(.L_2930 - .L_2929)
.L_2929:
        /*00c0*/ 	.word	0x00000000


	//----- nvinfo : EIATTR_CBANK_PARAM_SIZE
	.align		4
.L_2930:
        /*00c4*/ 	.byte	0x03, 0x19
        /*00c6*/ 	.short	0x01d0


	//----- nvinfo : EIATTR_PARAM_CBANK
	.align		4
        /*00c8*/ 	.byte	0x04, 0x0a
        /*00ca*/ 	.short	(.L_2932 - .L_2931)
	.align		4
.L_2931:
        /*00cc*/ 	.word	index@(.nv.constant0._ZN5flash24flash_fwd_splitkv_kernelI23Flash_fwd_kernel_traitsILi32ELi64ELi128ELi4ELb0ELb0EN7cutlass6half_tE19Flash_kernel_traitsILi32ELi64ELi128ELi4ES3_EELb0ELb0ELb1ELb0ELb0ELb1ELb1ELb1EEEvNS_16Flash_fwd_paramsE)
        /*00d0*/ 	.short	0x0380
        /*00d2*/ 	.short	0x01d0


	//----- nvinfo : EIATTR_SW_WAR
	.align		4
.L_2932:
        /*00d4*/ 	.byte	0x04, 0x36
        /*00d6*/ 	.short	(.L_2934 - .L_2933)
.L_2933:
        /*00d8*/ 	.word	0x00000008
.L_2934:


//--------------------- .nv.info._ZN5flash24flash_fwd_splitkv_kernelI23Flash_fwd_kernel_traitsILi32ELi64ELi128ELi4ELb0ELb0EN7cutlass6half_tE19Flash_kernel_traitsILi32ELi64ELi128ELi4ES3_EELb0ELb1ELb0ELb0ELb1ELb0ELb0ELb0EEEvNS_16Flash_fwd_paramsE --------------------------
	.section	.nv.info._ZN5flash24flash_fwd_splitkv_kernelI23Flash_fwd_kernel_traitsILi32ELi64ELi128ELi4ELb0ELb0EN7cutlass6half_tE19Flash_kernel_traitsILi32ELi64ELi128ELi4ES3_EELb0ELb1ELb0ELb0ELb1ELb0ELb0ELb0EEEvNS_16Flash_fwd_paramsE,"",@"SHT_CUDA_INFO"
	.sectionflags	@""
	.align	4


	//----- nvinfo : EIATTR_CUDA_API_VERSION
	.align		4
        /*0000*/ 	.byte	0x04, 0x37
        /*0002*/ 	.short	(.L_2936 - .L_2935)
.L_2935:
        /*0004*/ 	.word	0x00000082


	//----- nvinfo : EIATTR_KPARAM_INFO
	.align		4
.L_2936:
        /*0008*/ 	.byte	0x04, 0x17
        /*000a*/ 	.short	(.L_2938 - .L_2937)
.L_2937:
        /*000c*/ 	.word	0x00000000
        /*0010*/ 	.short	0x0000
        /*0012*/ 	.short	0x0000
        /*0014*/ 	.byte	0x00, 0xf0, 0x41, 0x07


	//----- nvinfo : EIATTR_SPARSE_MMA_MASK
	.align		4
.L_2938:
        /*0018*/ 	.byte	0x03, 0x50
        /*001a*/ 	.short	0x0000


	//----- nvinfo : EIATTR_MAXREG_COUNT
	.align		4
        /*001c*/ 	.byte	0x03, 0x1b
        /*001e*/ 	.short	0x00ff


	//----- nvinfo : EIATTR_NUM_BARRIERS
	.align		4
        /*0020*/ 	.byte	0x02, 0x4c
        /*0022*/ 	.byte	0x01
	.zero		1


	//----- nvinfo : EIATTR_MERCURY_ISA_VERSION
	.align		4
        /*0024*/ 	.byte	0x03, 0x5f
        /*0026*/ 	.short	0x0101


	//----- nvinfo : EIATTR_COOP_GROUP_MASK_REGIDS
	.align		4
        /*0028*/ 	.byte	0x04, 0x29
        /*002a*/ 	.short	(.L_2940 - .L_2939)


	//   ....[0]....
.L_2939:
        /*002c*/ 	.word	0xffffffff


	//   ....[1]....
        /*0030*/ 	.word	0xffffffff


	//   ....[2]....
        /*0034*/ 	.word	0xffffffff


	//   ....[3]....
        /*0038*/ 	.word	0xffffffff


	//   ....[4]....
        /*003c*/ 	.word	0xffffffff


	//   ....[5]....
        /*0040*/ 	.word	0xffffffff


	//   ....[6]....
        /*0044*/ 	.word	0xffffffff


	//   ....[7]....
        /*0048*/ 	.word	0xffffffff


	//   ....[8]....
        /*004c*/ 	.word	0xffffffff


	//   ....[9]....
        /*0050*/ 	.word	0xffffffff


	//   ....[10]....
        /*0054*/ 	.word	0xffffffff


	//   ....[11]....
        /*0058*/ 	.word	0xffffffff


	//   ....[12]....
        /*005c*/ 	.word	0xffffffff


	//   ....[13]....
        /*0060*/ 	.word	0xffffffff


	//   ....[14]....
        /*0064*/ 	.word	0xffffffff


	//   ....[15]....
        /*0068*/ 	.word	0xffffffff


	//   ....[16]....
        /*006c*/ 	.word	0x05000006


	//   ....[17]....
        /*0070*/ 	.word	0x05000006


	//   ....[18]....
        /*0074*/ 	.word	0x05000006


	//   ....[19]....
        /*0078*/ 	.word	0x05000006


	//----- nvinfo : EIATTR_COOP_GROUP_INSTR_OFFSETS
	.align		4
.L_2940:
        /*007c*/ 	.byte	0x04, 0x28
        /*007e*/ 	.short	(.L_2942 - .L_2941)


	//   ....[0]....
.L_2941:
        /*0080*/ 	.word	0x000037d0


	//   ....[1]....
        /*0084*/ 	.word	0x000038d0


	//   ....[2]....
        /*0088*/ 	.word	0x00004470


	//   ....[3]....
        /*008c*/ 	.word	0x000044f0


	//   ....[4]....
        /*0090*/ 	.word	0x00007720


	//   ....[5]....
        /*0094*/ 	.word	0x00007740


	//   ....[6]....
        /*0098*/ 	.word	0x00007750


	//   ....[7]....
        /*009c*/ 	.word	0x00007790


	//   ....[8]....
        /*00a0*/ 	.word	0x0000b1c0


	//   ....[9]....
        /*00a4*/ 	.word	0x0000b1f0


	//   ....[10]....
        /*00a8*/ 	.word	0x0000b220


	//   ....[11]....
        /*00ac*/ 	.word	0x0000b230


	//   ....[12]....
        /*00b0*/ 	.word	0x0000c5f0


	//   ....[13]....
        /*00b4*/ 	.word	0x0000c600


	//   ....[14]....
        /*00b8*/ 	.word	0x0000c630


	//   ....[15]....
        /*00bc*/ 	.word	0x0000c640


	//   ....[16]....
        /*00c0*/ 	.word	0x0000cf40


	//   ....[17]....
        /*00c4*/ 	.word	0x0000cfb0


	//   ....[18]....
        /*00c8*/ 	.word	0x0000d010


	//   ....[19]....
        /*00cc*/ 	.word	0x0000d080


	//----- nvinfo : EIATTR_VRC_CTA_INIT_COUNT
	.align		4
.L_2942:
        /*00d0*/ 	.byte	0x02, 0x4a
	.zero		1
	.zero		1


	//----- nvinfo : EIATTR_EXIT_INSTR_OFFSETS
	.align		4
        /*00d4*/ 	.byte	0x04, 0x1c
        /*00d6*/ 	.short	(.L_2944 - .L_2943)


	//   ....[0]....
.L_2943:
        /*00d8*/ 	.word	0x00000090


	//----- nvinfo : EIATTR_CRS_STACK_SIZE
	.align		4
.L_2944:
        /*00dc*/ 	.byte	0x04, 0x1e
        /*00de*/ 	.short	(.L_2946 - .L_2945)
.L_2945:
        /*00e0*/ 	.word	0x00000000


	//----- nvinfo : EIATTR_CBANK_PARAM_SIZE
	.align		4
.L_2946:
        /*00e4*/ 	.byte	0x03, 0x19
        /*00e6*/ 	.short	0x01d0


	//----- nvinfo : EIATTR_PARAM_CBANK
	.align		4
        /*00e8*/ 	.byte	0x04, 0x0a
        /*00ea*/ 	.short	(.L_2948 - .L_2947)
	.align		4
.L_2947:
        /*00ec*/ 	.word	index@(.nv.constant0._ZN5flash24flash_fwd_splitkv_kernelI23Flash_fwd_kernel_traitsILi32ELi64ELi128ELi4ELb0ELb0EN7cutlass6half_tE19Flash_kernel_traitsILi32ELi64ELi128ELi4ES3_EELb0ELb1ELb0ELb0ELb1ELb0ELb0ELb0EEEvNS_16Flash_fwd_paramsE)
        /*00f0*/ 	.short	0x0380
        /*00f2*/ 	.short	0x01d0


	//----- nvinfo : EIATTR_SW_WAR
	.align		4
.L_2948:
        /*00f4*/ 	.byte	0x04, 0x36
        /*00f6*/ 	.short	(.L_2950 - .L_2949)
.L_2949:
        /*00f8*/ 	.word	0x00000008
.L_2950:


//--------------------- .nv.info._ZN5flash24flash_fwd_splitkv_kernelI23Flash_fwd_kernel_traitsILi32ELi64ELi128ELi4ELb0ELb0EN7cutlass6half_tE19Flash_kernel_traitsILi32ELi64ELi128ELi4ES3_EELb0ELb1ELb0ELb0ELb1ELb1ELb0ELb0EEEvNS_16Flash_fwd_paramsE --------------------------
	.section	.nv.info._ZN5flash24flash_fwd_splitkv_kernelI23Flash_fwd_kernel_traitsILi32ELi64ELi128ELi4ELb0ELb0EN7cutlass6half_tE19Flash_kernel_traitsILi32ELi64ELi128ELi4ES3_EELb0ELb1ELb0ELb0ELb1ELb1ELb0ELb0EEEvNS_16Flash_fwd_paramsE,"",@"SHT_CUDA_INFO"
	.sectionflags	@""
	.align	4


	//----- nvinfo : EIATTR_CUDA_API_VERSION
	.align		4
        /*0000*/ 	.byte	0x04, 0x37
        /*0002*/ 	.short	(.L_2952 - .L_2951)
.L_2951:
        /*0004*/ 	.word	0x00000082


	//----- nvinfo : EIATTR_KPARAM_INFO
	.align		4
.L_2952:
        /*0008*/ 	.byte	0x04, 0x17
        /*000a*/ 	.short	(.L_2954 - .L_2953)
.L_2953:
        /*000c*/ 	.word	0x00000000
        /*0010*/ 	.short	0x0000
        /*0012*/ 	.short	0x0000
        /*0014*/ 	.byte	0x00, 0xf0, 0x41, 0x07


	//----- nvinfo : EIATTR_SPARSE_MMA_MASK
	.align		4
.L_2954:
        /*0018*/ 	.byte	0x03, 0x50
        /*001a*/ 	.short	0x0000


	//----- nvinfo : EIATTR_MAXREG_COUNT
	.align		4
        /*001c*/ 	.byte	0x03, 0x1b
        /*001e*/ 	.short	0x00ff


	//----- nvinfo : EIATTR_NUM_BARRIERS
	.align		4
        /*0020*/ 	.byte	0x02, 0x4c
        /*0022*/ 	.byte	0x01
	.zero		1


	//----- nvinfo : EIATTR_MERCURY_ISA_VERSION
	.align		4
        /*0024*/ 	.byte	0x03, 0x5f
        /*0026*/ 	.short	0x0101


	//----- nvinfo : EIATTR_COOP_GROUP_MASK_REGIDS
	.align		4
        /*0028*/ 	.byte	0x04, 0x29
        /*002a*/ 	.short	(.L_2956 - .L_2955)


	//   ....[0]....
.L_2955:
        /*002c*/ 	.word	0xffffffff


	//   ....[1]....
        /*0030*/ 	.word	0xffffffff


	//   ....[2]....
        /*0034*/ 	.word	0xffffffff


	//   ....[3]....
        /*0038*/ 	.word	0xffffffff


	//   ....[4]....
        /*003c*/ 	.word	0xffffffff


	//   ....[5]....
        /*0040*/ 	.word	0xffffffff


	//   ....[6]....
        /*0044*/ 	.word	0xffffffff


	//   ....[7]....
        /*0048*/ 	.word	0xffffffff


	//   ....[8]....
        /*004c*/ 	.word	0xffffffff


	//   ....[9]....
        /*0050*/ 	.word	0xffffffff


	//   ....[10]....
        /*0054*/ 	.word	0xffffffff


	//   ....[11]....
        /*0058*/ 	.word	0xffffffff


	//   ....[12]....
        /*005c*/ 	.word	0xffffffff


	//   ....[13]....
        /*0060*/ 	.word	0xffffffff


	//   ....[14]....
        /*0064*/ 	.word	0xffffffff


	//   ....[15]....
        /*0068*/ 	.word	0xffffffff


	//   ....[16]....
        /*006c*/ 	.word	0x05000006


	//   ....[17]....
        /*0070*/ 	.word	0x05000006


	//   ....[18]....
        /*0074*/ 	.word	0x05000006


	//   ....[19]....
        /*0078*/ 	.word	0x05000006


	//----- nvinfo : EIATTR_COOP_GROUP_INSTR_OFFSETS
	.align		4
.L_2956:
        /*007c*/ 	.byte	0x04, 0x28
        /*007e*/ 	.short	(.L_2958 - .L_2957)


	//   ....[0]....
.L_2957:
        /*0080*/ 	.word	0x00004010


	//   ....[1]....
        /*0084*/ 	.word	0x00004110


	//   ....[2]....
        /*0088*/ 	.word	0x00004cb0


	//   ....[3]....
        /*008c*/ 	.word	0x00004d10


	//   ....[4]....
        /*0090*/ 	.word	0x00008650


	//   ....[5]....
        /*0094*/ 	.word	0x00008680


	//   ....[6]....
        /*0098*/ 	.word	0x000087d0


	//   ....[7]....
        /*009c*/ 	.word	0x000087f0


	//   ....[8]....
        /*00a0*/ 	.word	0x0000c9d0


	//   ....[9]....
        /*00a4*/ 	.word	0x0000ca00


	//   ....[10]....
        /*00a8*/ 	.word	0x0000ca20


	//   ....[11]....
        /*00ac*/ 	.word	0x0000ca40


	//   ....[12]....
        /*00b0*/ 	.word	0x0000de20


	//   ....[13]....
        /*00b4*/ 	.word	0x0000de30


	//   ....[14]....
        /*00b8*/ 	.word	0x0000de60


	//   ....[15]....
        /*00bc*/ 	.word	0x0000de70


	//   ....[16]....
        /*00c0*/ 	.word	0x0000e770


	//   ....[17]....
        /*00c4*/ 	.word	0x0000e7e0


	//   ....[18]....
        /*00c8*/ 	.word	0x0000e840


	//   ....[19]....
        /*00cc*/ 	.word	0x0000e8b0


	//----- nvinfo : EIATTR_VRC_CTA_INIT_COUNT
	.align		4
.L_2958:
        /*00d0*/ 	.byte	0x02, 0x4a
	.zero		1
	.zero		1


	//----- nvinfo : EIATTR_EXIT_INSTR_OFFSETS
	.align		4
        /*00d4*/ 	.byte	0x04, 0x1c
        /*00d6*/ 	.short	(.L_2960 - .L_2959)


	//   ....[0]....
.L_2959:
        /*00d8*/ 	.word	0x00000090


	//----- nvinfo : EIATTR_CRS_STACK_SIZE
	.align		4
.L_2960:
        /*00dc*/ 	.byte	0x04, 0x1e
        /*00de*/ 	.short	(.L_2962 - .L_2961)
.L_2961:
        /*00e0*/ 	.word	0x00000000


	//----- nvinfo : EIATTR_CBANK_PARAM_SIZE
	.align		4
.L_2962:
        /*00e4*/ 	.byte	0x03, 0x19
        /*00e6*/ 	.short	0x01d0


	//----- nvinfo : EIATTR_PARAM_CBANK
	.align		4
        /*00e8*/ 	.byte	0x04, 0x0a
        /*00ea*/ 	.short	(.L_2964 - .L_2963)
	.align		4
.L_2963:
        /*00ec*/ 	.word	index@(.nv.constant0._ZN5flash24flash_fwd_splitkv_kernelI23Flash_fwd_kernel_traitsILi32ELi64ELi128ELi4ELb0ELb0EN7cutlass6half_tE19Flash_kernel_traitsILi32ELi64ELi128ELi4ES3_EELb0ELb1ELb0ELb0ELb1ELb1ELb0ELb0EEEvNS_16Flash_fwd_paramsE)
        /*00f0*/ 	.short	0x0380
        /*00f2*/ 	.short	0x01d0


	//----- nvinfo : EIATTR_SW_WAR
	.align		4
.L_2964:
        /*00f4*/ 	.byte	0x04, 0x36
        /*00f6*/ 	.short	(.L_2966 - .L_2965)
.L_2965:
        /*00f8*/ 	.word	0x00000008
.L_2966:


//--------------------- .nv.info._ZN5flash24flash_fwd_splitkv_kernelI23Flash_fwd_kernel_traitsILi32ELi64ELi128ELi4ELb0ELb0EN7cutlass6half_tE19Flash_kernel_traitsILi32ELi64ELi128ELi4ES3_EELb0ELb1ELb1ELb0ELb0ELb0ELb0ELb0EEEvNS_16Flash_fwd_paramsE --------------------------
	.section	.nv.info._ZN5flash24flash_fwd_splitkv_kernelI23Flash_fwd_kernel_traitsILi32ELi64ELi128ELi4ELb0ELb0EN7cutlass6half_tE19Flash_kernel_traitsILi32ELi64ELi128ELi4ES3_EELb0ELb1ELb1ELb0ELb0ELb0ELb0ELb0EEEvNS_16Flash_fwd_paramsE,"",@"SHT_CUDA_INFO"
	.sectionflags	@""
	.align	4


	//----- nvinfo : EIATTR_CUDA_API_VERSION
	.align		4
        /*0000*/ 	.byte	0x04, 0x37
        /*0002*/ 	.short	(.L_2968 - .L_2967)
.L_2967:
        /*0004*/ 	.word	0x00000082


	//----- nvinfo : EIATTR_KPARAM_INFO
	.align		4
.L_2968:
        /*0008*/ 	.byte	0x04, 0x17
        /*000a*/ 	.short	(.L_2970 - .L_2969)
.L_2969:
        /*000c*/ 	.word	0x00000000
        /*0010*/ 	.short	0x0000
        /*0012*/ 	.short	0x0000
        /*0014*/ 	.byte	0x00, 0xf0, 0x41, 0x07


	//----- nvinfo : EIATTR_SPARSE_MMA_MASK
	.align		4
.L_2970:
        /*0018*/ 	.byte	0x03, 0x50
        /*001a*/ 	.short	0x0000


	//----- nvinfo : EIATTR_MAXREG_COUNT
	.align		4
        /*001c*/ 	.byte	0x03, 0x1b
        /*001e*/ 	.short	0x00ff


	//----- nvinfo : EIATTR_NUM_BARRIERS
	.align		4
        /*0020*/ 	.byte	0x02, 0x4c
        /*0022*/ 	.byte	0x01
	.zero		1


	//----- nvinfo : EIATTR_MERCURY_ISA_VERSION
	.align		4
        /*0024*/ 	.byte	0x03, 0x5f
        /*0026*/ 	.short	0x0101


	//----- nvinfo : EIATTR_COOP_GROUP_MASK_REGIDS
	.align		4
        /*0028*/ 	.byte	0x04, 0x29
        /*002a*/ 	.short	(.L_2972 - .L_2971)


	//   ....[0]....
.L_2971:
        /*002c*/ 	.word	0xffffffff


	//   ....[1]....
        /*0030*/ 	.word	0xffffffff


	//   ....[2]....
        /*0034*/ 	.word	0xffffffff


	//   ....[3]....
        /*0038*/ 	.word	0xffffffff


	//   ....[4]....
        /*003c*/ 	.word	0xffffffff


	//   ....[5]....
        /*0040*/ 	.word	0xffffffff


	//   ....[6]....
        /*0044*/ 	.word	0xffffffff


	//   ....[7]....
        /*0048*/ 	.word	0xffffffff


	//   ....[8]....
        /*004c*/ 	.word	0xffffffff


	//   ....[9]....
        /*0050*/ 	.word	0xffffffff


	//   ....[10]....
        /*0054*/ 	.word	0xffffffff


	//   ....[11]....
        /*0058*/ 	.word	0xffffffff


	//   ....[12]....
        /*005c*/ 	.word	0xffffffff


	//   ....[13]....
        /*0060*/ 	.word	0xffffffff


	//   ....[14]....
        /*0064*/ 	.word	0xffffffff


	//   ....[15]....
        /*0068*/ 	.word	0xffffffff


	//   ....[16]....
        /*006c*/ 	.word	0x05000006


	//   ....[17]....
        /*0070*/ 	.word	0x05000006


	//   ....[18]....
        /*0074*/ 	.word	0x05000006


	//   ....[19]....
        /*0078*/ 	.word	0x05000006


	//----- nvinfo : EIATTR_COOP_GROUP_INSTR_OFFSETS
	.align		4
.L_2972:
        /*007c*/ 	.byte	0x04, 0x28
        /*007e*/ 	.short	(.L_2974 - .L_2973)


	//   ....[0]....
.L_2973:
        /*0080*/ 	.word	0x000051f0


	//   ....[1]....
        /*0084*/ 	.word	0x00005370


	//   ....[2]....
        /*0088*/ 	.word	0x000058c0


	//   ....[3]....
        /*008c*/ 	.word	0x000058f0


	//   ....[4]....
        /*0090*/ 	.word	0x00009f40


	//   ....[5]....
        /*0094*/ 	.word	0x00009f60


	//   ....[6]....
        /*0098*/ 	.word	0x0000a0b0


	//   ....[7]....
        /*009c*/ 	.word	0x0000a0d0


	//   ....[8]....
        /*00a0*/ 	.word	0x0000e710


	//   ....[9]....
        /*00a4*/ 	.word	0x0000e790


	//   ....[10]....
        /*00a8*/ 	.word	0x0000e7a0


	//   ....[11]....
        /*00ac*/ 	.word	0x0000e7d0


	//   ....[12]....
        /*00b0*/ 	.word	0x0000fba0


	//   ....[13]....
        /*00b4*/ 	.word	0x0000fbb0


	//   ....[14]....
        /*00b8*/ 	.word	0x0000fbe0


	//   ....[15]....
        /*00bc*/ 	.word	0x0000fbf0


	//   ....[16]....
        /*00c0*/ 	.word	0x00010540


	//   ....[17]....
        /*00c4*/ 	.word	0x000105b0


	//   ....[18]....
        /*00c8*/ 	.word	0x00010610


	//   ....[19]....
        /*00cc*/ 	.word	0x00010680


	//----- nvinfo : EIATTR_VRC_CTA_INIT_COUNT
	.align		4
.L_2974:
        /*00d0*/ 	.byte	0x02, 0x4a
	.zero		1
	.zero		1


	//----- nvinfo : EIATTR_EXIT_INSTR_OFFSETS
	.align		4
        /*00d4*/ 	.byte	0x04, 0x1c
        /*00d6*/ 	.short	(.L_2976 - .L_2975)


	//   ....[0]....
.L_2975:
        /*00d8*/ 	.word	0x00000090


	//----- nvinfo : EIATTR_CRS_STACK_SIZE
	.align		4
.L_2976:
        /*00dc*/ 	.byte	0x04, 0x1e
        /*00de*/ 	.short	(.L_2978 - .L_2977)
.L_2977:
        /*00e0*/ 	.word	0x00000000


	//----- nvinfo : EIATTR_CBANK_PARAM_SIZE
	.align		4
.L_2978:
        /*00e4*/ 	.byte	0x03, 0x19
        /*00e6*/ 	.short	0x01d0


	//----- nvinfo : EIATTR_PARAM_CBANK
	.align		4
        /*00e8*/ 	.byte	0x04, 0x0a
        /*00ea*/ 	.short	(.L_2980 - .L_2979)
	.align		4
.L_2979:
        /*00ec*/ 	.word	index@(.nv.constant0._ZN5flash24flash_fwd_splitkv_kernelI23Flash_fwd_kernel_traitsILi32ELi64ELi128ELi4ELb0ELb0EN7cutlass6half_tE19Flash_kernel_traitsILi32ELi64ELi128ELi4ES3_EELb0ELb1ELb1ELb0ELb0ELb0ELb0ELb0EEEvNS_16Flash_fwd_paramsE)
        /*00f0*/ 	.short	0x0380
        /*00f2*/ 	.short	0x01d0


	//----- nvinfo : EIATTR_SW_WAR
	.align		4
.L_2980:
        /*00f4*/ 	.byte	0x04, 0x36
        /*00f6*/ 	.short	(.L_2982 - .L_2981)
.L_2981:
        /*00f8*/ 	.word	0x00000008
.L_2982:


//--------------------- .nv.info._ZN5flash24flash_fwd_splitkv_kernelI23Flash_fwd_kernel_traitsILi32ELi64ELi128ELi4ELb0ELb0EN7cutlass6half_tE19Flash_kernel_traitsILi32ELi64ELi128ELi4ES3_EELb0ELb1ELb1ELb0ELb0ELb1ELb0ELb0EEEvNS_16Flash_fwd_paramsE --------------------------
	.section	.nv.info._ZN5flash24flash_fwd_splitkv_kernelI23Flash_fwd_kernel_traitsILi32ELi64ELi128ELi4ELb0ELb0EN7cutlass6half_tE19Flash_kernel_traitsILi32ELi64ELi128ELi4ES3_EELb0ELb1ELb1ELb0ELb0ELb1ELb0ELb0EEEvNS_16Flash_fwd_paramsE,"",@"SHT_CUDA_INFO"
	.sectionflags	@""
	.align	4


	//----- nvinfo : EIATTR_CUDA_API_VERSION
	.align		4
        /*0000*/ 	.byte	0x04, 0x37
        /*0002*/ 	.short	(.L_2984 - .L_2983)
.L_2983:
        /*0004*/ 	.word	0x00000082


	//----- nvinfo : EIATTR_KPARAM_INFO
	.align		4
.L_2984:
        /*0008*/ 	.byte	0x04, 0x17
        /*000a*/ 	.short	(.L_2986 - .L_2985)
.L_2985:
        /*000c*/ 	.word	0x00000000
        /*0010*/ 	.short	0x0000
        /*0012*/ 	.short	0x0000
        /*0014*/ 	.byte	0x00, 0xf0, 0x41, 0x07


	//----- nvinfo : EIATTR_SPARSE_MMA_MASK
	.align		4
.L_2986:
        /*0018*/ 	.byte	0x03, 0x50
        /*001a*/ 	.short	0x0000


	//----- nvinfo : EIATTR_MAXREG_COUNT
	.align		4
        /*001c*/ 	.byte	0x03, 0x1b
        /*001e*/ 	.short	0x00ff


	//----- nvinfo : EIATTR_NUM_BARRIERS
	.align		4
        /*0020*/ 	.byte	0x02, 0x4c
        /*0022*/ 	.byte	0x01
	.zero		1


	//----- nvinfo : EIATTR_MERCURY_ISA_VERSION
	.align		4
        /*0024*/ 	.byte	0x03, 0x5f
        /*0026*/ 	.short	0x0101


	//----- nvinfo : EIATTR_COOP_GROUP_MASK_REGIDS
	.align		4
        /*0028*/ 	.byte	0x04, 0x29
        /*002a*/ 	.short	(.L_2988 - .L_2987)


	//   ....[0]....
.L_2987:
        /*002c*/ 	.word	0xffffffff


	//   ....[1]....
        /*0030*/ 	.word	0xffffffff


	//   ....[2]....
        /*0034*/ 	.word	0xffffffff


	//   ....[3]....
        /*0038*/ 	.word	0xffffffff


	//   ....[4]....
        /*003c*/ 	.word	0xffffffff


	//   ....[5]....
        /*0040*/ 	.word	0xffffffff


	//   ....[6]....
        /*0044*/ 	.word	0xffffffff


	//   ....[7]....
        /*0048*/ 	.word	0xffffffff


	//   ....[8]....
        /*004c*/ 	.word	0xffffffff


	//   ....[9]....
        /*0050*/ 	.word	0xffffffff


	//   ....[10]....
        /*0054*/ 	.word	0xffffffff


	//   ....[11]....
        /*0058*/ 	.word	0xffffffff


	//   ....[12]....
        /*005c*/ 	.word	0xffffffff


	//   ....[13]....
        /*0060*/ 	.word	0xffffffff


	//   ....[14]....
        /*0064*/ 	.word	0xffffffff


	//   ....[15]....
        /*0068*/ 	.word	0xffffffff


	//   ....[16]....
        /*006c*/ 	.word	0x05000006


	//   ....[17]....
        /*0070*/ 	.word	0x05000006


	//   ....[18]....
        /*0074*/ 	.word	0x05000006


	//   ....[19]....
        /*0078*/ 	.word	0x05000006


	//----- nvinfo : EIATTR_COOP_GROUP_INSTR_OFFSETS
	.align		4
.L_2988:
        /*007c*/ 	.byte	0x04, 0x28
        /*007e*/ 	.short	(.L_2990 - .L_2989)


	//   ....[0]....
.L_2989:
        /*0080*/ 	.word	0x000059d0


	//   ....[1]....
        /*0084*/ 	.word	0x00005bf0


	//   ....[2]....
        /*0088*/ 	.word	0x000060b0


	//   ....[3]....
        /*008c*/ 	.word	0x000060d0


	//   ....[4]....
        /*0090*/ 	.word	0x0000af20


	//   ....[5]....
        /*0094*/ 	.word	0x0000af40


	//   ....[6]....
        /*0098*/ 	.word	0x0000b410


	//   ....[7]....
        /*009c*/ 	.word	0x0000b4a0


	//   ....[8]....
        /*00a0*/ 	.word	0x0000ff20


	//   ....[9]....
        /*00a4*/ 	.word	0x0000ff50


	//   ....[10]....
        /*00a8*/ 	.word	0x0000ff70


	//   ....[11]....
        /*00ac*/ 	.word	0x0000ff90


	//   ....[12]....
        /*00b0*/ 	.word	0x00011370


	//   ....[13]....
        /*00b4*/ 	.word	0x00011380


	//   ....[14]....
        /*00b8*/ 	.word	0x000113b0


	//   ....[15]....
        /*00bc*/ 	.word	0x000113c0


	//   ....[16]....
        /*00c0*/ 	.word	0x00011cf0


	//   ....[17]....
        /*00c4*/ 	.word	0x00011d60


	//   ....[18]....
        /*00c8*/ 	.word	0x00011dc0


	//   ....[19]....
        /*00cc*/ 	.word	0x00011e30


	//----- nvinfo : EIATTR_VRC_CTA_INIT_COUNT
	.align		4
.L_2990:
        /*00d0*/ 	.byte	0x02, 0x4a
	.zero		1
	.zero		1


	//----- nvinfo : EIATTR_EXIT_INSTR_OFFSETS
	.align		4
        /*00d4*/ 	.byte	0x04, 0x1c
        /*00d6*/ 	.short	(.L_2992 - .L_2991)


	//   ....[0]....
.L_2991:
        /*00d8*/ 	.word	0x00000090


	//----- nvinfo : EIATTR_CRS_STACK_SIZE
	.align		4
.L_2992:
        /*00dc*/ 	.byte	0x04, 0x1e
        /*00de*/ 	.short	(.L_2994 - .L_2993)
.L_2993:
        /*00e0*/ 	.word	0x00000000


	//----- nvinfo : EIATTR_CBANK_PARAM_SIZE
	.align		4
.L_2994:
        /*00e4*/ 	.byte	0x03, 0x19
        /*00e6*/ 	.short	0x01d0


	//----- nvinfo : EIATTR_PARAM_CBANK
	.align		4
        /*00e8*/ 	.byte	0x04, 0x0a
        /*00ea*/ 	.short	(.L_2996 - .L_2995)
	.align		4
.L_2995:
        /*00ec*/ 	.word	index@(.nv.constant0._ZN5flash24flash_fwd_splitkv_kernelI23Flash_fwd_kernel_traitsILi32ELi64ELi128ELi4ELb0ELb0EN7cutlass6half_tE19Flash_kernel_traitsILi32ELi64ELi128ELi4ES3_EELb0ELb1ELb1ELb0ELb0ELb1ELb0ELb0EEEvNS_16Flash_fwd_paramsE)
        /*00f0*/ 	.short	0x0380
        /*00f2*/ 	.short	0x01d0


	//----- nvinfo : EIATTR_SW_WAR
	.align		4
.L_2996:
        /*00f4*/ 	.byte	0x04, 0x36
        /*00f6*/ 	.short	(.L_2998 - .L_2997)
.L_2997:
        /*00f8*/ 	.word	0x00000008
.L_2998:


//--------------------- .nv.info._ZN5flash24flash_fwd_splitkv_kernelI23Flash_fwd_kernel_traitsILi32ELi64ELi128ELi4ELb0ELb0EN7cutlass6half_tE19Flash_kernel_traitsILi32ELi64ELi128ELi4ES3_EELb0ELb1ELb0ELb0ELb1ELb0ELb0ELb1EEEvNS_16Flash_fwd_paramsE --------------------------
	.section	.nv.info._ZN5flash24flash_fwd_splitkv_kernelI23Flash_fwd_kernel_traitsILi32ELi64ELi128ELi4ELb0ELb0EN7cutlass6half_tE19Flash_kernel_traitsILi32ELi64ELi128ELi4ES3_EELb0ELb1ELb0ELb0ELb1ELb0ELb0ELb1EEEvNS_16Flash_fwd_paramsE,"",@"SHT_CUDA_INFO"
	.sectionflags	@""
	.align	4


	//----- nvinfo : EIATTR_CUDA_API_VERSION
	.align		4
        /*0000*/ 	.byte	0x04, 0x37
        /*0002*/ 	.short	(.L_3000 - .L_2999)
.L_2999:
        /*0004*/ 	.word	0x00000082


	//----- nvinfo : EIATTR_KPARAM_INFO
	.align		4
.L_3000:
        /*0008*/ 	.byte	0x04, 0x17
        /*000a*/ 	.short	(.L_3002 - .L_3001)
.L_3001:
        /*000c*/ 	.word	0x00000000
        /*0010*/ 	.short	0x0000
        /*0012*/ 	.short	0x0000
        /*0014*/ 	.byte	0x00, 0xf0, 0x41, 0x07


	//----- nvinfo : EIATTR_SPARSE_MMA_MASK
	.align		4
.L_3002:
        /*0018*/ 	.byte	0x03, 0x50
        /*001a*/ 	.short	0x0000


	//----- nvinfo : EIATTR_MAXREG_COUNT
	.align		4
        /*001c*/ 	.byte	0x03, 0x1b
        /*001e*/ 	.short	0x00ff


	//----- nvinfo : EIATTR_NUM_BARRIERS
	.align		4
        /*0020*/ 	.byte	0x02, 0x4c
        /*0022*/ 	.byte	0x01
	.zero		1


	//----- nvinfo : EIATTR_MERCURY_ISA_VERSION
	.align		4
        /*0024*/ 	.byte	0x03, 0x5f
        /*0026*/ 	.short	0x0101


	//----- nvinfo : EIATTR_COOP_GROUP_MASK_REGIDS
	.align		4
        /*0028*/ 	.byte	0x04, 0x29
        /*002a*/ 	.short	(.L_3004 - .L_3003)


	//   ....[0]....
.L_3003:
        /*002c*/ 	.word	0xffffffff


	//   ....[1]....
        /*0030*/ 	.word	0xffffffff


	//   ....[2]....
        /*0034*/ 	.word	0xffffffff


	//   ....[3]....
        /*0038*/ 	.word	0xffffffff


	//   ....[4]....
        /*003c*/ 	.word	0xffffffff


	//   ....[5]....
        /*0040*/ 	.word	0xffffffff


	//   ....[6]....
        /*0044*/ 	.word	0xffffffff


	//   ....[7]....
        /*0048*/ 	.word	0xffffffff


	//   ....[8]....
        /*004c*/ 	.word	0xffffffff


	//   ....[9]....
        /*0050*/ 	.word	0xffffffff


	//   ....[10]....
        /*0054*/ 	.word	0xffffffff


	//   ....[11]....
        /*0058*/ 	.word	0xffffffff


	//   ....[12]....
        /*005c*/ 	.word	0xffffffff


	//   ....[13]....
        /*0060*/ 	.word	0xffffffff


	//   ....[14]....
        /*0064*/ 	.word	0xffffffff


	//   ....[15]....
        /*0068*/ 	.word	0xffffffff


	//   ....[16]....
        /*006c*/ 	.word	0x05000005


	//   ....[17]....
        /*0070*/ 	.word	0x05000005


	//   ....[18]....
        /*0074*/ 	.word	0x05000005


	//   ....[19]....
        /*0078*/ 	.word	0x05000005


	//----- nvinfo : EIATTR_COOP_GROUP_INSTR_OFFSETS
	.align		4
.L_3004:
        /*007c*/ 	.byte	0x04, 0x28
        /*007e*/ 	.short	(.L_3006 - .L_3005)


	//   ....[0]....
.L_3005:
        /*0080*/ 	.word	0x00009060


	//   ....[1]....
        /*0084*/ 	.word	0x00009080


	//   ....[2]....
        /*0088*/ 	.word	0x000091b0


	//   ....[3]....
        /*008c*/ 	.word	0x000091d0


	//   ....[4]....
        /*0090*/ 	.word	0x0000be50


	//   ....[5]....
        /*0094*/ 	.word	0x0000bfc0


	//   ....[6]....
        /*0098*/ 	.word	0x0000ca50


	//   ....[7]....
        /*009c*/ 	.word	0x0000cb00


	//   ....[8]....
        /*00a0*/ 	.word	0x000101a0


	//   ....[9]....
        /*00a4*/ 	.word	0x000101b0


	//   ....[10]....
        /*00a8*/ 	.word	0x000101e0


	//   ....[11]....
        /*00ac*/ 	.word	0x000101f0


	//   ....[12]....
        /*00b0*/ 	.word	0x000115c0


	//   ....[13]....
        /*00b4*/ 	.word	0x000115d0


	//   ....[14]....
        /*00b8*/ 	.word	0x00011600


	//   ....[15]....
        /*00bc*/ 	.word	0x00011610


	//   ....[16]....
        /*00c0*/ 	.word	0x00012010


	//   ....[17]....
        /*00c4*/ 	.word	0x00012090


	//   ....[18]....
        /*00c8*/ 	.word	0x00012100


	//   ....[19]....
        /*00cc*/ 	.word	0x00012170


	//----- nvinfo : EIATTR_VRC_CTA_INIT_COUNT
	.align		4
.L_3006:
        /*00d0*/ 	.byte	0x02, 0x4a
	.zero		1
	.zero		1


	//----- nvinfo : EIATTR_EXIT_INSTR_OFFSETS
	.align		4
        /*00d4*/ 	.byte	0x04, 0x1c
        /*00d6*/ 	.short	(.L_3008 - .L_3007)


	//   ....[0]....
.L_3007:
        /*00d8*/ 	.word	0x00000090


	//----- nvinfo : EIATTR_CRS_STACK_SIZE
	.align		4
.L_3008:
        /*00dc*/ 	.byte	0x04, 0x1e
        /*00de*/ 	.short	(.L_3010 - .L_3009)
.L_3009:
        /*00e0*/ 	.word	0x00000000


	//----- nvinfo : EIATTR_CBANK_PARAM_SIZE
	.align		4
.L_3010:
        /*00e4*/ 	.byte	0x03, 0x19
        /*00e6*/ 	.short	0x01d0


	//----- nvinfo : EIATTR_PARAM_CBANK
	.align		4
        /*00e8*/ 	.byte	0x04, 0x0a
        /*00ea*/ 	.short	(.L_3012 - .L_3011)
	.align		4
.L_3011:
        /*00ec*/ 	.word	index@(.nv.constant0._ZN5flash24flash_fwd_splitkv_kernelI23Flash_fwd_kernel_traitsILi32ELi64ELi128ELi4ELb0ELb0EN7cutlass6half_tE19Flash_kernel_traitsILi32ELi64ELi128ELi4ES3_EELb0ELb1ELb0ELb0ELb1ELb0ELb0ELb1EEEvNS_16Flash_fwd_paramsE)
        /*00f0*/ 	.short	0x0380
        /*00f2*/ 	.short	0x01d0


	//----- nvinfo : EIATTR_SW_WAR
	.align		4
.L_3012:
        /*00f4*/ 	.byte	0x04, 0x36
        /*00f6*/ 	.short	(.L_3014 - .L_3013)
.L_3013:
        /*00f8*/ 	.word	0x00000008
.L_3014:


//--------------------- .nv.info._ZN5flash24flash_fwd_splitkv_kernelI23Flash_fwd_kernel_traitsILi32ELi64ELi128ELi4ELb0ELb0EN7cutlass6half_tE19Flash_kernel_traitsILi32ELi64ELi128ELi4ES3_EELb0ELb1ELb0ELb0ELb1ELb1ELb0ELb1EEEvNS_16Flash_fwd_paramsE --------------------------
	.section	.nv.info._ZN5flash24flash_fwd_splitkv_kernelI23Flash_fwd_kernel_traitsILi32ELi64ELi128ELi4ELb0ELb0EN7cutlass6half_tE19Flash_kernel_traitsILi32ELi64ELi128ELi4ES3_EELb0ELb1ELb0ELb0ELb1ELb1ELb0ELb1EEEvNS_16Flash_fwd_paramsE,"",@"SHT_CUDA_INFO"
	.sectionflags	@""
	.align	4


	//----- nvinfo : EIATTR_CUDA_API_VERSION
	.align		4
        /*0000*/ 	.byte	0x04, 0x37
        /*0002*/ 	.short	(.L_3016 - .L_3015)
.L_3015:
        /*0004*/ 	.word	0x00000082


	//----- nvinfo : EIATTR_KPARAM_INFO
	.align		4
.L_3016:
        /*0008*/ 	.byte	0x04, 0x17
        /*000a*/ 	.short	(.L_3018 - .L_3017)
.L_3017:
        /*000c*/ 	.word	0x00000000
        /*0010*/ 	.short	0x0000
        /*0012*/ 	.short	0x0000
        /*0014*/ 	.byte	0x00, 0xf0, 0x41, 0x07


	//----- nvinfo : EIATTR_SPARSE_MMA_MASK
	.align		4
.L_3018:
        /*0018*/ 	.byte	0x03, 0x50
        /*001a*/ 	.short	0x0000


	//----- nvinfo : EIATTR_MAXREG_COUNT
	.align		4
        /*001c*/ 	.byte	0x03, 0x1b
        /*001e*/ 	.short	0x00ff


	//----- nvinfo : EIATTR_NUM_BARRIERS
	.align		4
        /*0020*/ 	.byte	0x02, 0x4c
        /*0022*/ 	.byte	0x01
	.zero		1


	//----- nvinfo : EIATTR_MERCURY_ISA_VERSION
	.align		4
        /*0024*/ 	.byte	0x03, 0x5f
        /*0026*/ 	.short	0x0101


	//----- nvinfo : EIATTR_COOP_GROUP_MASK_REGIDS
	.align		4
        /*0028*/ 	.byte	0x04, 0x29
        /*002a*/ 	.short	(.L_3020 - .L_3019)


	//   ....[0]....
.L_3019:
        /*002c*/ 	.word	0xffffffff


	//   ....[1]....
        /*0030*/ 	.word	0xffffffff


	//   ....[2]....
        /*0034*/ 	.word	0xffffffff


	//   ....[3]....
        /*0038*/ 	.word	0xffffffff


	//   ....[4]....
        /*003c*/ 	.word	0xffffffff


	//   ....[5]....
        /*0040*/ 	.word	0xffffffff


	//   ....[6]....
        /*0044*/ 	.word	0xffffffff


	//   ....[7]....
        /*0048*/ 	.word	0xffffffff


	//   ....[8]....
        /*004c*/ 	.word	0xffffffff


	//   ....[9]....
        /*0050*/ 	.word	0xffffffff


	//   ....[10]....
        /*0054*/ 	.word	0xffffffff


	//   ....[11]....
        /*0058*/ 	.word	0xffffffff


	//   ....[12]....
        /*005c*/ 	.word	0xffffffff


	//   ....[13]....
        /*0060*/ 	.word	0xffffffff


	//   ....[14]....
        /*0064*/ 	.word	0xffffffff


	//   ....[15]....
        /*0068*/ 	.word	0xffffffff


	//   ....[16]....
        /*006c*/ 	.word	0x05000005


	//   ....[17]....
        /*0070*/ 	.word	0x05000005


	//   ....[18]....
        /*0074*/ 	.word	0x05000005


	//   ....[19]....
        /*0078*/ 	.word	0x05000005


	//----- nvinfo : EIATTR_COOP_GROUP_INSTR_OFFSETS
	.align		4
.L_3020:
        /*007c*/ 	.byte	0x04, 0x28
        /*007e*/ 	.short	(.L_3022 - .L_3021)


	//   ....[0]....
.L_3021:
        /*0080*/ 	.word	0x00009540


	//   ....[1]....
        /*0084*/ 	.word	0x00009570


	//   ....[2]....
        /*0088*/ 	.word	0x00009690


	//   ....[3]....
        /*008c*/ 	.word	0x000096b0


	//   ....[4]....
        /*0090*/ 	.word	0x0000cae0


	//   ....[5]....
        /*0094*/ 	.word	0x0000cc10


	//   ....[6]....
        /*0098*/ 	.word	0x0000d6f0


	//   ....[7]....
        /*009c*/ 	.word	0x0000d7a0


	//   ....[8]....
        /*00a0*/ 	.word	0x00011580


	//   ....[9]....
        /*00a4*/ 	.word	0x00011600


	//   ....[10]....
        /*00a8*/ 	.word	0x00011620


	//   ....[11]....
        /*00ac*/ 	.word	0x00011640


	//   ....[12]....
        /*00b0*/ 	.word	0x00012a10


	//   ....[13]....
        /*00b4*/ 	.word	0x00012a20


	//   ....[14]....
        /*00b8*/ 	.word	0x00012a50


	//   ....[15]....
        /*00bc*/ 	.word	0x00012a60


	//   ....[16]....
        /*00c0*/ 	.word	0x00013440


	//   ....[17]....
        /*00c4*/ 	.word	0x000134b0


	//   ....[18]....
        /*00c8*/ 	.word	0x00013510


	//   ....[19]....
        /*00cc*/ 	.word	0x00013580


	//----- nvinfo : EIATTR_VRC_CTA_INIT_COUNT
	.align		4
.L_3022:
        /*00d0*/ 	.byte	0x02, 0x4a
	.zero		1
	.zero		1


	//----- nvinfo : EIATTR_EXIT_INSTR_OFFSETS
	.align		4
        /*00d4*/ 	.byte	0x04, 0x1c
        /*00d6*/ 	.short	(.L_3024 - .L_3023)


	//   ....[0]....
.L_3023:
        /*00d8*/ 	.word	0x00000090


	//----- nvinfo : EIATTR_CRS_STACK_SIZE
	.align		4
.L_3024:
        /*00dc*/ 	.byte	0x04, 0x1e
        /*00de*/ 	.short	(.L_3026 - .L_3025)
.L_3025:
        /*00e0*/ 	.word	0x00000000


	//----- nvinfo : EIATTR_CBANK_PARAM_SIZE
	.align		4
.L_3026:
        /*00e4*/ 	.byte	0x03, 0x19
        /*00e6*/ 	.short	0x01d0


	//----- nvinfo : EIATTR_PARAM_CBANK
	.align		4
        /*00e8*/ 	.byte	0x04, 0x0a
        /*00ea*/ 	.short	(.L_3028 - .L_3027)
	.align		4
.L_3027:
        /*00ec*/ 	.word	index@(.nv.constant0._ZN5flash24flash_fwd_splitkv_kernelI23Flash_fwd_kernel_traitsILi32ELi64ELi128ELi4ELb0ELb0EN7cutlass6half_tE19Flash_kernel_traitsILi32ELi64ELi128ELi4ES3_EELb0ELb1ELb0ELb0ELb1ELb1ELb0ELb1EEEvNS_16Flash_fwd_paramsE)
        /*00f0*/ 	.short	0x0380
        /*00f2*/ 	.short	0x01d0


	//----- nvinfo : EIATTR_SW_WAR
	.align		4
.L_3028:
        /*00f4*/ 	.byte	0x04, 0x36
        /*00f6*/ 	.short	(.L_3030 - .L_3029)
.L_3029:
        /*00f8*/ 	.word	0x00000008
.L_3030:


//--------------------- .nv.info._ZN5flash24flash_fwd_splitkv_kernelI23Flash_fwd_kernel_traitsILi32ELi64ELi128ELi4ELb0ELb0EN7cutlass6half_tE19Flash_kernel_traitsILi32ELi64ELi128ELi4ES3_EELb0ELb1ELb1ELb0ELb0ELb0ELb0ELb1EEEvNS_16Flash_fwd_paramsE --------------------------
	.section	.nv.info._ZN5flash24flash_fwd_splitkv_kernelI23Flash_fwd_kernel_traitsILi32ELi64ELi128ELi4ELb0ELb0EN7cutlass6half_tE19Flash_kernel_traitsILi32ELi64ELi128ELi4ES3_EELb0ELb1ELb1ELb0ELb0ELb0ELb0ELb1EEEvNS_16Flash_fwd_paramsE,"",@"SHT_CUDA_INFO"
	.sectionflags	@""
	.align	4


	//----- nvinfo : EIATTR_CUDA_API_VERSION
	.align		4
        /*0000*/ 	.byte	0x04, 0x37
        /*0002*/ 	.short	(.L_3032 - .L_3031)
.L_3031:
        /*0004*/ 	.word	0x00000082


	//----- nvinfo : EIATTR_KPARAM_INFO
	.align		4
.L_3032:
        /*0008*/ 	.byte	0x04, 0x17
        /*000a*/ 	.short	(.L_3034 - .L_3033)
.L_3033:
        /*000c*/ 	.word	0x00000000
        /*0010*/ 	.short	0x0000
        /*0012*/ 	.short	0x0000
        /*0014*/ 	.byte	0x00, 0xf0, 0x41, 0x07


	//----- nvinfo : EIATTR_SPARSE_MMA_MASK
	.align		4
.L_3034:
        /*0018*/ 	.byte	0x03, 0x50
        /*001a*/ 	.short	0x0000


	//----- nvinfo : EIATTR_MAXREG_COUNT
	.align		4
        /*001c*/ 	.byte	0x03, 0x1b
        /*001e*/ 	.short	0x00ff


	//----- nvinfo : EIATTR_NUM_BARRIERS
	.align		4
        /*0020*/ 	.byte	0x02, 0x4c
        /*0022*/ 	.byte	0x01
	.zero		1


	//----- nvinfo : EIATTR_MERCURY_ISA_VERSION
	.align		4
        /*0024*/ 	.byte	0x03, 0x5f
        /*0026*/ 	.short	0x0101


	//----- nvinfo : EIATTR_COOP_GROUP_MASK_REGIDS
	.align		4
        /*0028*/ 	.byte	0x04, 0x29
        /*002a*/ 	.short	(.L_3036 - .L_3035)


	//   ....[0]....
.L_3035:
        /*002c*/ 	.word	0xffffffff


	//   ....[1]....
        /*0030*/ 	.word	0xffffffff


	//   ....[2]....
        /*0034*/ 	.word	0xffffffff


	//   ....[3]....
        /*0038*/ 	.word	0xffffffff


	//   ....[4]....
        /*003c*/ 	.word	0xffffffff


	//   ....[5]....
        /*0040*/ 	.word	0xffffffff


	//   ....[6]....
        /*0044*/ 	.word	0xffffffff


	//   ....[7]....
        /*0048*/ 	.word	0xffffffff


	//   ....[8]....
        /*004c*/ 	.word	0xffffffff


	//   ....[9]....
        /*0050*/ 	.word	0xffffffff


	//   ....[10]....
        /*0054*/ 	.word	0xffffffff


	//   ....[11]....
        /*0058*/ 	.word	0xffffffff


	//   ....[12]....
        /*005c*/ 	.word	0xffffffff


	//   ....[13]....
        /*0060*/ 	.word	0xffffffff


	//   ....[14]....
        /*0064*/ 	.word	0xffffffff


	//   ....[15]....
        /*0068*/ 	.word	0xffffffff


	//   ....[16]....
        /*006c*/ 	.word	0x05000005


	//   ....[17]....
        /*0070*/ 	.word	0x05000005


	//   ....[18]....
        /*0074*/ 	.word	0x05000005


	//   ....[19]....
        /*0078*/ 	.word	0x05000005


	//----- nvinfo : EIATTR_COOP_GROUP_INSTR_OFFSETS
	.align		4
.L_3036:
        /*007c*/ 	.byte	0x04, 0x28
        /*007e*/ 	.short	(.L_3038 - .L_3037)


	//   ....[0]....
.L_3037:
        /*0080*/ 	.word	0x0000a660


	//   ....[1]....
        /*0084*/ 	.word	0x0000a680


	//   ....[2]....
        /*0088*/ 	.word	0x0000a850


	//   ....[3]....
        /*008c*/ 	.word	0x0000aa20


	//   ....[4]....
        /*0090*/ 	.word	0x0000eeb0


	//   ....[5]....
        /*0094*/ 	.word	0x0000eee0


	//   ....[6]....
        /*0098*/ 	.word	0x0000f030


	//   ....[7]....
        /*009c*/ 	.word	0x0000f050


	//   ....[8]....
        /*00a0*/ 	.word	0x00013910


	//   ....[9]....
        /*00a4*/ 	.word	0x00013950


	//   ....[10]....
        /*00a8*/ 	.word	0x00013980


	//   ....[11]....
        /*00ac*/ 	.word	0x00013990


	//   ....[12]....
        /*00b0*/ 	.word	0x00014d70


	//   ....[13]....
        /*00b4*/ 	.word	0x00014d80


	//   ....[14]....
        /*00b8*/ 	.word	0x00014db0


	//   ....[15]....
        /*00bc*/ 	.word	0x00014dc0


	//   ....[16]....
        /*00c0*/ 	.word	0x000157e0


	//   ....[17]....
        /*00c4*/ 	.word	0x00015850


	//   ....[18]....
        /*00c8*/ 	.word	0x000158b0


	//   ....[19]....
        /*00cc*/ 	.word	0x00015920


	//----- nvinfo : EIATTR_VRC_CTA_INIT_COUNT
	.align		4
.L_3038:
        /*00d0*/ 	.byte	0x02, 0x4a
	.zero		1
	.zero		1


	//----- nvinfo : EIATTR_EXIT_INSTR_OFFSETS
	.align		4
        /*00d4*/ 	.byte	0x04, 0x1c
        /*00d6*/ 	.short	(.L_3040 - .L_3039)


	//   ....[0]....
.L_3039:
        /*00d8*/ 	.word	0x00000090


	//----- nvinfo : EIATTR_CRS_STACK_SIZE
	.align		4
.L_3040:
        /*00dc*/ 	.byte	0x04, 0x1e
        /*00de*/ 	.short	(.L_3042 - .L_3041)
.L_3041:
        /*00e0*/ 	.word	0x00000000


	//----- nvinfo : EIATTR_CBANK_PARAM_SIZE
	.align		4
.L_3042:
        /*00e4*/ 	.byte	0x03, 0x19
        /*00e6*/ 	.short	0x01d0


	//----- nvinfo : EIATTR_PARAM_CBANK
	.align		4
        /*00e8*/ 	.byte	0x04, 0x0a
        /*00ea*/ 	.short	(.L_3044 - .L_3043)
	.align		4
.L_3043:
        /*00ec*/ 	.word	index@(.nv.constant0._ZN5flash24flash_fwd_splitkv_kernelI23Flash_fwd_kernel_traitsILi32ELi64ELi128ELi4ELb0ELb0EN7cutlass6half_tE19Flash_kernel_traitsILi32ELi64ELi128ELi4ES3_EELb0ELb1ELb1ELb0ELb0ELb0ELb0ELb1EEEvNS_16Flash_fwd_paramsE)
        /*00f0*/ 	.short	0x0380
        /*00f2*/ 	.short	0x01d0


	//----- nvinfo : EIATTR_SW_WAR
	.align		4
.L_3044:
        /*00f4*/ 	.byte	0x04, 0x36
        /*00f6*/ 	.short	(.L_3046 - .L_3045)
.L_3045:
        /*00f8*/ 	.word	0x00000008
.L_3046:


//--------------------- .nv.info._ZN5flash24flash_fwd_splitkv_kernelI23Flash_fwd_kernel_traitsILi32ELi64ELi128ELi4ELb0ELb0EN7cutlass6half_tE19Flash_kernel_traitsILi32ELi64ELi128ELi4ES3_EELb0ELb1ELb1ELb0ELb0ELb1ELb0ELb1EEEvNS_16Flash_fwd_paramsE --------------------------
	.section	.nv.info._ZN5flash24flash_fwd_splitkv_kernelI23Flash_fwd_kernel_traitsILi32ELi64ELi128ELi4ELb0ELb0EN7cutlass6half_tE19Flash_kernel_traitsILi32ELi64ELi128ELi4ES3_EELb0ELb1ELb1ELb0ELb0ELb1ELb0ELb1EEEvNS_16Flash_fwd_paramsE,"",@"SHT_CUDA_INFO"
	.sectionflags	@""
	.align	4


	//----- nvinfo : EIATTR_CUDA_API_VERSION
	.align		4
        /*0000*/ 	.byte	0x04, 0x37
        /*0002*/ 	.short	(.L_3048 - .L_3047)
.L_3047:
        /*0004*/ 	.word	0x00000082


	//----- nvinfo : EIATTR_KPARAM_INFO
	.align		4
.L_3048:
        /*0008*/ 	.byte	0x04, 0x17
        /*000a*/ 	.short	(.L_3050 - .L_3049)
.L_3049:
        /*000c*/ 	.word	0x00000000
        /*0010*/ 	.short	0x0000
        /*0012*/ 	.short	0x0000
        /*0014*/ 	.byte	0x00, 0xf0, 0x41, 0x07


	//----- nvinfo : EIATTR_SPARSE_MMA_MASK
	.align		4
.L_3050:
        /*0018*/ 	.byte	0x03, 0x50
        /*001a*/ 	.short	0x0000


	//----- nvinfo : EIATTR_MAXREG_COUNT
	.align		4
        /*001c*/ 	.byte	0x03, 0x1b
        /*001e*/ 	.short	0x00ff


	//----- nvinfo : EIATTR_NUM_BARRIERS
	.align		4
        /*0020*/ 	.byte	0x02, 0x4c
        /*0022*/ 	.byte	0x01
	.zero		1


	//----- nvinfo : EIATTR_MERCURY_ISA_VERSION
	.align		4
        /*0024*/ 	.byte	0x03, 0x5f
        /*0026*/ 	.short	0x0101


	//----- nvinfo : EIATTR_COOP_GROUP_MASK_REGIDS
	.align		4
        /*0028*/ 	.byte	0x04, 0x29
        /*002a*/ 	.short	(.L_3052 - .L_3051)


	//   ....[0]....
.L_3051:
        /*002c*/ 	.word	0xffffffff


	//   ....[1]....
        /*0030*/ 	.word	0xffffffff


	//   ....[2]....
        /*0034*/ 	.word	0xffffffff


	//   ....[3]....
        /*0038*/ 	.word	0xffffffff


	//   ....[4]....
        /*003c*/ 	.word	0xffffffff


	//   ....[5]....
        /*0040*/ 	.word	0xffffffff


	//   ....[6]....
        /*0044*/ 	.word	0xffffffff


	//   ....[7]....
        /*0048*/ 	.word	0xffffffff


	//   ....[8]....
        /*004c*/ 	.word	0xffffffff


	//   ....[9]....
        /*0050*/ 	.word	0xffffffff


	//   ....[10]....
        /*0054*/ 	.word	0xffffffff


	//   ....[11]....
        /*0058*/ 	.word	0xffffffff


	//   ....[12]....
        /*005c*/ 	.word	0xffffffff


	//   ....[13]....
        /*0060*/ 	.word	0xffffffff


	//   ....[14]....
        /*0064*/ 	.word	0xffffffff


	//   ....[15]....
        /*0068*/ 	.word	0xffffffff


	//   ....[16]....
        /*006c*/ 	.word	0x05000005


	//   ....[17]....
        /*0070*/ 	.word	0x05000005


	//   ....[18]....
        /*0074*/ 	.word	0x05000005


	//   ....[19]....
        /*0078*/ 	.word	0x05000005


	//----- nvinfo : EIATTR_COOP_GROUP_INSTR_OFFSETS
	.align		4
.L_3052:
        /*007c*/ 	.byte	0x04, 0x28
        /*007e*/ 	.short	(.L_3054 - .L_3053)


	//   ....[0]....
.L_3053:
        /*0080*/ 	.word	0x0000ae30


	//   ....[1]....
        /*0084*/ 	.word	0x0000ae60


	//   ....[2]....
        /*0088*/ 	.word	0x0000af80


	//   ....[3]....
        /*008c*/ 	.word	0x0000afa0


	//   ....[4]....
        /*0090*/ 	.word	0x0000fed0


	//   ....[5]....
        /*0094*/ 	.word	0x0000fef0


	//   ....[6]....
        /*0098*/ 	.word	0x0000ff10


	//   ....[7]....
        /*009c*/ 	.word	0x00010020


	//   ....[8]....
        /*00a0*/ 	.word	0x00015080


	//   ....[9]....
        /*00a4*/ 	.word	0x000150b0


	//   ....[10]....
        /*00a8*/ 	.word	0x000150e0


	//   ....[11]....
        /*00ac*/ 	.word	0x000150f0


	//   ....[12]....
        /*00b0*/ 	.word	0x000164c0


	//   ....[13]....
        /*00b4*/ 	.word	0x000164d0


	//   ....[14]....
        /*00b8*/ 	.word	0x00016500


	//   ....[15]....
        /*00bc*/ 	.word	0x00016510


	//   ....[16]....
        /*00c0*/ 	.word	0x00016f20


	//   ....[17]....
        /*00c4*/ 	.word	0x00016f90


	//   ....[18]....
        /*00c8*/ 	.word	0x00016ff0


	//   ....[19]....
        /*00cc*/ 	.word	0x00017060


	//----- nvinfo : EIATTR_VRC_CTA_INIT_COUNT
	.align		4
.L_3054:
        /*00d0*/ 	.byte	0x02, 0x4a
	.zero		1
	.zero		1


	//----- nvinfo : EIATTR_EXIT_INSTR_OFFSETS
	.align		4
        /*00d4*/ 	.byte	0x04, 0x1c
        /*00d6*/ 	.short	(.L_3056 - .L_3055)


	//   ....[0]....
.L_3055:
        /*00d8*/ 	.word	0x00000090


	//----- nvinfo : EIATTR_CRS_STACK_SIZE
	.align		4
.L_3056:
        /*00dc*/ 	.byte	0x04, 0x1e
        /*00de*/ 	.short	(.L_3058 - .L_3057)
.L_3057:
        /*00e0*/ 	.word	0x00000000


	//----- nvinfo : EIATTR_CBANK_PARAM_SIZE
	.align		4
.L_3058:
        /*00e4*/ 	.byte	0x03, 0x19
        /*00e6*/ 	.short	0x01d0


	//----- nvinfo : EIATTR_PARAM_CBANK
	.align		4
        /*00e8*/ 	.byte	0x04, 0x0a
        /*00ea*/ 	.short	(.L_3060 - .L_3059)
	.align		4
.L_3059:
        /*00ec*/ 	.word	index@(.nv.constant0._ZN5flash24flash_fwd_splitkv_kernelI23Flash_fwd_kernel_traitsILi32ELi64ELi128ELi4ELb0ELb0EN7cutlass6half_tE19Flash_kernel_traitsILi32ELi64ELi128ELi4ES3_EELb0ELb1ELb1ELb0ELb0ELb1ELb0ELb1EEEvNS_16Flash_fwd_paramsE)
        /*00f0*/ 	.short	0x0380
        /*00f2*/ 	.short	0x01d0


	//----- nvinfo : EIATTR_SW_WAR
	.align		4
.L_3060:
        /*00f4*/ 	.byte	0x04, 0x36
        /*00f6*/ 	.short	(.L_3062 - .L_3061)
.L_3061:
        /*00f8*/ 	.word	0x00000008
.L_3062:


//--------------------- .nv.info._ZN5flash24flash_fwd_splitkv_kernelI23Flash_fwd_kernel_traitsILi32ELi64ELi128ELi4ELb0ELb0EN7cutlass6half_tE19Flash_kernel_traitsILi32ELi64ELi128ELi4ES3_EELb0ELb1ELb0ELb0ELb1ELb0ELb1ELb0EEEvNS_16Flash_fwd_paramsE --------------------------
	.section	.nv.info._ZN5flash24flash_fwd_splitkv_kernelI23Flash_fwd_kernel_traitsILi32ELi64ELi128ELi4ELb0ELb0EN7cutlass6half_tE19Flash_kernel_traitsILi32ELi64ELi128ELi4ES3_EELb0ELb1ELb0ELb0ELb1ELb0ELb1ELb0EEEvNS_16Flash_fwd_paramsE,"",@"SHT_CUDA_INFO"
	.sectionflags	@""
	.align	4


	//----- nvinfo : EIATTR_CUDA_API_VERSION
	.align		4
        /*0000*/ 	.byte	0x04, 0x37
        /*0002*/ 	.short	(.L_3064 - .L_3063)
.L_3063:
        /*0004*/ 	.word	0x00000082


	//----- nvinfo : EIATTR_KPARAM_INFO
	.align		4
.L_3064:
        /*0008*/ 	.byte	0x04, 0x17
        /*000a*/ 	.short	(.L_3066 - .L_3065)
.L_3065:
        /*000c*/ 	.word	0x00000000
        /*0010*/ 	.short	0x0000
        /*0012*/ 	.short	0x0000
        /*0014*/ 	.byte	0x00, 0xf0, 0x41, 0x07


	//----- nvinfo : EIATTR_SPARSE_MMA_MASK
	.align		4
.L_3066:
        /*0018*/ 	.byte	0x03, 0x50
        /*001a*/ 	.short	0x0000


	//----- nvinfo : EIATTR_MAXREG_COUNT
	.align		4
        /*001c*/ 	.byte	0x03, 0x1b
        /*001e*/ 	.short	0x00ff


	//----- nvinfo : EIATTR_NUM_BARRIERS
	.align		4
        /*0020*/ 	.byte	0x02, 0x4c
        /*0022*/ 	.byte	0x01
	.zero		1


	//----- nvinfo : EIATTR_MERCURY_ISA_VERSION
	.align		4
        /*0024*/ 	.byte	0x03, 0x5f
        /*0026*/ 	.short	0x0101


	//----- nvinfo : EIATTR_COOP_GROUP_MASK_REGIDS
	.align		4
        /*0028*/ 	.byte	0x04, 0x29
        /*002a*/ 	.short	(.L_3068 - .L_3067)


	//   ....[0]....
.L_3067:
        /*002c*/ 	.word	0xffffffff


	//   ....[1]....
        /*0030*/ 	.word	0xffffffff


	//   ....[2]....
        /*0034*/ 	.word	0xffffffff


	//   ....[3]....
        /*0038*/ 	.word	0xffffffff


	//   ....[4]....
        /*003c*/ 	.word	0xffffffff


	//   ....[5]....
        /*0040*/ 	.word	0xffffffff


	//   ....[6]....
        /*0044*/ 	.word	0xffffffff


	//   ....[7]....
        /*0048*/ 	.word	0xffffffff


	//   ....[8]....
        /*004c*/ 	.word	0xffffffff


	//   ....[9]....
        /*0050*/ 	.word	0xffffffff


	//   ....[10]....
        /*0054*/ 	.word	0xffffffff


	//   ....[11]....
        /*0058*/ 	.word	0xffffffff


	//   ....[12]....
        /*005c*/ 	.word	0xffffffff


	//   ....[13]....
        /*0060*/ 	.word	0xffffffff


	//   ....[14]....
        /*0064*/ 	.word	0xffffffff


	//   ....[15]....
        /*0068*/ 	.word	0xffffffff


	//   ....[16]....
        /*006c*/ 	.word	0x05000006


	//   ....[17]....
        /*0070*/ 	.word	0x05000006


	//   ....[18]....
        /*0074*/ 	.word	0x05000006


	//   ....[19]....
        /*0078*/ 	.word	0x05000006


	//----- nvinfo : EIATTR_COOP_GROUP_INSTR_OFFSETS
	.align		4
.L_3068:
        /*007c*/ 	.byte	0x04, 0x28
        /*007e*/ 	.short	(.L_3070 - .L_3069)


	//   ....[0]....
.L_3069:
        /*0080*/ 	.word	0x000039b0


	//   ....[1]....
        /*0084*/ 	.word	0x00003ab0


	//   ....[2]....
        /*0088*/ 	.word	0x00004650


	//   ....[3]....
        /*008c*/ 	.word	0x000046c0


	//   ....[4]....
        /*0090*/ 	.word	0x00006f80


	//   ....[5]....
        /*0094*/ 	.word	0x00007080


	//   ....[6]....
        /*0098*/ 	.word	0x00007af0


	//   ....[7]....
        /*009c*/ 	.word	0x00007b50


	//   ....[8]....
        /*00a0*/ 	.word	0x0000b170


	//   ....[9]....
        /*00a4*/ 	.word	0x0000b200


	//   ....[10]....
        /*00a8*/ 	.word	0x0000b240


	//   ....[11]....
        /*00ac*/ 	.word	0x0000b390


	//   ....[12]....
        /*00b0*/ 	.word	0x0000c5f0


	//   ....[13]....
        /*00b4*/ 	.word	0x0000c600


	//   ....[14]....
        /*00b8*/ 	.word	0x0000c630


	//   ....[15]....
        /*00bc*/ 	.word	0x0000c640


	//   ....[16]....
        /*00c0*/ 	.word	0x0000cd70


	//   ....[17]....
        /*00c4*/ 	.word	0x0000cde0


	//   ....[18]....
        /*00c8*/ 	.word	0x0000ce40


	//   ....[19]....
        /*00cc*/ 	.word	0x0000ceb0


	//----- nvinfo : EIATTR_VRC_CTA_INIT_COUNT
	.align		4
.L_3070:
        /*00d0*/ 	.byte	0x02, 0x4a
	.zero		1
	.zero		1


	//----- nvinfo : EIATTR_EXIT_INSTR_OFFSETS
	.align		4
        /*00d4*/ 	.byte	0x04, 0x1c
        /*00d6*/ 	.short	(.L_3072 - .L_3071)


	//   ....[0]....
.L_3071:
        /*00d8*/ 	.word	0x000001f0


	//----- nvinfo : EIATTR_CRS_STACK_SIZE
	.align		4
.L_3072:
        /*00dc*/ 	.byte	0x04, 0x1e
        /*00de*/ 	.short	(.L_3074 - .L_3073)
.L_3073:
        /*00e0*/ 	.word	0x00000000


	//----- nvinfo : EIATTR_CBANK_PARAM_SIZE
	.align		4
.L_3074:
        /*00e4*/ 	.byte	0x03, 0x19
        /*00e6*/ 	.short	0x01d0


	//----- nvinfo : EIATTR_PARAM_CBANK
	.align		4
        /*00e8*/ 	.byte	0x04, 0x0a
        /*00ea*/ 	.short	(.L_3076 - .L_3075)
	.align		4
.L_3075:
        /*00ec*/ 	.word	index@(.nv.constant0._ZN5flash24flash_fwd_splitkv_kernelI23Flash_fwd_kernel_traitsILi32ELi64ELi128ELi4ELb0ELb0EN7cutlass6half_tE19Flash_kernel_traitsILi32ELi64ELi128ELi4ES3_EELb0ELb1ELb0ELb0ELb1ELb0ELb1ELb0EEEvNS_16Flash_fwd_paramsE)
        /*00f0*/ 	.short	0x0380
        /*00f2*/ 	.short	0x01d0


	//----- nvinfo : EIATTR_SW_WAR
	.align		4
.L_3076:
        /*00f4*/ 	.byte	0x04, 0x36
        /*00f6*/ 	.short	(.L_3078 - .L_3077)
.L_3077:
        /*00f8*/ 	.word	0x00000008
.L_3078:


//--------------------- .nv.info._ZN5flash24flash_fwd_splitkv_kernelI23Flash_fwd_kernel_traitsILi32ELi64ELi128ELi4ELb0ELb0EN7cutlass6half_tE19Flash_kernel_traitsILi32ELi64ELi128ELi4ES3_EELb0ELb1ELb0ELb0ELb1ELb1ELb1ELb0EEEvNS_16Flash_fwd_paramsE --------------------------
	.section	.nv.info._ZN5flash24flash_fwd_splitkv_kernelI23Flash_fwd_kernel_traitsILi32ELi64ELi128ELi4ELb0ELb0EN7cutlass6half_tE19Flash_kernel_traitsILi32ELi64ELi128ELi4ES3_EELb0ELb1ELb0ELb0ELb1ELb1ELb1ELb0EEEvNS_16Flash_fwd_paramsE,"",@"SHT_CUDA_INFO"
	.sectionflags	@""
	.align	4


	//----- nvinfo : EIATTR_CUDA_API_VERSION
	.align		4
        /*0000*/ 	.byte	0x04, 0x37
        /*0002*/ 	.short	(.L_3080 - .L_3079)
.L_3079:
        /*0004*/ 	.word	0x00000082


	//----- nvinfo : EIATTR_KPARAM_INFO
	.align		4
.L_3080:
        /*0008*/ 	.byte	0x04, 0x17
        /*000a*/ 	.short	(.L_3082 - .L_3081)
.L_3081:
        /*000c*/ 	.word	0x00000000
        /*0010*/ 	.short	0x0000
        /*0012*/ 	.short	0x0000
        /*0014*/ 	.byte	0x00, 0xf0, 0x41, 0x07


	//----- nvinfo : EIATTR_SPARSE_MMA_MASK
	.align		4
.L_3082:
        /*0018*/ 	.byte	0x03, 0x50
        /*001a*/ 	.short	0x0000


	//----- nvinfo : EIATTR_MAXREG_COUNT
	.align		4
        /*001c*/ 	.byte	0x03, 0x1b
        /*001e*/ 	.short	0x00ff


	//----- nvinfo : EIATTR_NUM_BARRIERS
	.align		4
        /*0020*/ 	.byte	0x02, 0x4c
        /*0022*/ 	.byte	0x01
	.zero		1


	//----- nvinfo : EIATTR_MERCURY_ISA_VERSION
	.align		4
        /*0024*/ 	.byte	0x03, 0x5f
        /*0026*/ 	.short	0x0101


	//----- nvinfo : EIATTR_COOP_GROUP_MASK_REGIDS
	.align		4
        /*0028*/ 	.byte	0x04, 0x29
        /*002a*/ 	.short	(.L_3084 - .L_3083)


	//   ....[0]....
.L_3083:
        /*002c*/ 	.word	0xffffffff


	//   ....[1]....
        /*0030*/ 	.word	0xffffffff


	//   ....[2]....
        /*0034*/ 	.word	0xffffffff


	//   ....[3]....
        /*0038*/ 	.word	0xffffffff


	//   ....[4]....
        /*003c*/ 	.word	0xffffffff


	//   ....[5]....
        /*0040*/ 	.word	0xffffffff


	//   ....[6]....
        /*0044*/ 	.word	0xffffffff


	//   ....[7]....
        /*0048*/ 	.word	0xffffffff


	//   ....[8]....
        /*004c*/ 	.word	0xffffffff


	//   ....[9]....
        /*0050*/ 	.word	0xffffffff


	//   ....[10]....
        /*0054*/ 	.word	0xffffffff


	//   ....[11]....
        /*0058*/ 	.word	0xffffffff


	//   ....[12]....
        /*005c*/ 	.word	0xffffffff


	//   ....[13]....
        /*0060*/ 	.word	0xffffffff


	//   ....[14]....
        /*0064*/ 	.word	0xffffffff


	//   ....[15]....
        /*0068*/ 	.word	0xffffffff


	//   ....[16]....
        /*006c*/ 	.word	0x05000006


	//   ....[17]....
        /*0070*/ 	.word	0x05000006


	//   ....[18]....
        /*0074*/ 	.word	0x05000006


	//   ....[19]....
        /*0078*/ 	.word	0x05000006


	//----- nvinfo : EIATTR_COOP_GROUP_INSTR_OFFSETS
	.align		4
.L_3084:
        /*007c*/ 	.byte	0x04, 0x28
        /*007e*/ 	.short	(.L_3086 - .L_3085)


	//   ....[0]....
.L_3085:
        /*0080*/ 	.word	0x000042c0


	//   ....[1]....
        /*0084*/ 	.word	0x000043c0


	//   ....[2]....
        /*0088*/ 	.word	0x00004f40


	//   ....[3]....
        /*008c*/ 	.word	0x00004fb0


	//   ....[4]....
        /*0090*/ 	.word	0x00008180


	//   ....[5]....
        /*0094*/ 	.word	0x00008280


	//   ....[6]....
        /*0098*/ 	.word	0x00008d40


	//   ....[7]....
        /*009c*/ 	.word	0x00008d90


	//   ....[8]....
        /*00a0*/ 	.word	0x0000cc50


	//   ....[9]....
        /*00a4*/ 	.word	0x0000cc60


	//   ....[10]....
        /*00a8*/ 	.word	0x0000cc90


	//   ....[11]....
        /*00ac*/ 	.word	0x0000cca0


	//   ....[12]....
        /*00b0*/ 	.word	0x0000e040


	//   ....[13]....
        /*00b4*/ 	.word	0x0000e050


	//   ....[14]....
        /*00b8*/ 	.word	0x0000e080


	//   ....[15]....
        /*00bc*/ 	.word	0x0000e090


	//   ....[16]....
        /*00c0*/ 	.word	0x0000e7e0


	//   ....[17]....
        /*00c4*/ 	.word	0x0000e860


	//   ....[18]....
        /*00c8*/ 	.word	0x0000e8d0


	//   ....[19]....
        /*00cc*/ 	.word	0x0000e940


	//----- nvinfo : EIATTR_VRC_CTA_INIT_COUNT
	.align		4
.L_3086:
        /*00d0*/ 	.byte	0x02, 0x4a
	.zero		1
	.zero		1


	//----- nvinfo : EIATTR_EXIT_INSTR_OFFSETS
	.align		4
        /*00d4*/ 	.byte	0x04, 0x1c
        /*00d6*/ 	.short	(.L_3088 - .L_3087)


	//   ....[0]....
.L_3087:
        /*00d8*/ 	.word	0x000001f0


	//----- nvinfo : EIATTR_CRS_STACK_SIZE
	.align		4
.L_3088:
        /*00dc*/ 	.byte	0x04, 0x1e
        /*00de*/ 	.short	(.L_3090 - .L_3089)
.L_3089:
        /*00e0*/ 	.word	0x00000000


	//----- nvinfo : EIATTR_CBANK_PARAM_SIZE
	.align		4
.L_3090:
        /*00e4*/ 	.byte	0x03, 0x19
        /*00e6*/ 	.short	0x01d0


	//----- nvinfo : EIATTR_PARAM_CBANK
	.align		4
        /*00e8*/ 	.byte	0x04, 0x0a
        /*00ea*/ 	.short	(.L_3092 - .L_3091)
	.align		4
.L_3091:
        /*00ec*/ 	.word	index@(.nv.constant0._ZN5flash24flash_fwd_splitkv_kernelI23Flash_fwd_kernel_traitsILi32ELi64ELi128ELi4ELb0ELb0EN7cutlass6half_tE19Flash_kernel_traitsILi32ELi64ELi128ELi4ES3_EELb0ELb1ELb0ELb0ELb1ELb1ELb1ELb0EEEvNS_16Flash_fwd_paramsE)
        /*00f0*/ 	.short	0x0380
        /*00f2*/ 	.short	0x01d0


	//----- nvinfo : EIATTR_SW_WAR
	.align		4
.L_3092:
        /*00f4*/ 	.byte	0x04, 0x36
        /*00f6*/ 	.short	(.L_3094 - .L_3093)
.L_3093:
        /*00f8*/ 	.word	0x00000008
.L_3094:


//--------------------- .nv.info._ZN5flash24flash_fwd_splitkv_kernelI23Flash_fwd_kernel_traitsILi32ELi64ELi128ELi4ELb0ELb0EN7cutlass6half_tE19Flash_kernel_traitsILi32ELi64ELi128ELi4ES3_EELb0ELb1ELb1ELb0ELb0ELb0ELb1ELb0EEEvNS_16Flash_fwd_paramsE --------------------------
	.section	.nv.info._ZN5flash24flash_fwd_splitkv_kernelI23Flash_fwd_kernel_traitsILi32ELi64ELi128ELi4ELb0ELb0EN7cutlass6half_tE19Flash_kernel_traitsILi32ELi64ELi128ELi4ES3_EELb0ELb1ELb1ELb0ELb0ELb0ELb1ELb0EEEvNS_16Flash_fwd_paramsE,"",@"SHT_CUDA_INFO"
	.sectionflags	@""
	.align	4


	//----- nvinfo : EIATTR_CUDA_API_VERSION
	.align		4
        /*0000*/ 	.byte	0x04, 0x37
        /*0002*/ 	.short	(.L_3096 - .L_3095)
.L_3095:
        /*0004*/ 	.word	0x00000082


	//----- nvinfo : EIATTR_KPARAM_INFO
	.align		4
.L_3096:
        /*0008*/ 	.byte	0x04, 0x17
        /*000a*/ 	.short	(.L_3098 - .L_3097)
.L_3097:
        /*000c*/ 	.word	0x00000000
        /*0010*/ 	.short	0x0000
        /*0012*/ 	.short	0x0000
        /*0014*/ 	.byte	0x00, 0xf0, 0x41, 0x07


	//----- nvinfo : EIATTR_SPARSE_MMA_MASK
	.align		4
.L_3098:
        /*0018*/ 	.byte	0x03, 0x50
        /*001a*/ 	.short	0x0000


	//----- nvinfo : EIATTR_MAXREG_COUNT
	.align		4
        /*001c*/ 	.byte	0x03, 0x1b
        /*001e*/ 	.short	0x00ff


	//----- nvinfo : EIATTR_NUM_BARRIERS
	.align		4
        /*0020*/ 	.byte	0x02, 0x4c
        /*0022*/ 	.byte	0x01
	.zero		1


	//----- nvinfo : EIATTR_MERCURY_ISA_VERSION
	.align		4
        /*0024*/ 	.byte	0x03, 0x5f
        /*0026*/ 	.short	0x0101


	//----- nvinfo : EIATTR_COOP_GROUP_MASK_REGIDS
	.align		4
        /*0028*/ 	.byte	0x04, 0x29
        /*002a*/ 	.short	(.L_3100 - .L_3099)


	//   ....[0]....
.L_3099:
        /*002c*/ 	.word	0xffffffff


	//   ....[1]....
        /*0030*/ 	.word	0xffffffff


	//   ....[2]....
        /*0034*/ 	.word	0xffffffff


	//   ....[3]....
        /*0038*/ 	.word	0xffffffff


	//   ....[4]....
        /*003c*/ 	.word	0xffffffff


	//   ....[5]....
        /*0040*/ 	.word	0xffffffff


	//   ....[6]....
        /*0044*/ 	.word	0xffffffff


	//   ....[7]....
        /*0048*/ 	.word	0xffffffff


	//   ....[8]....
        /*004c*/ 	.word	0xffffffff


	//   ....[9]....
        /*0050*/ 	.word	0xffffffff


	//   ....[10]....
        /*0054*/ 	.word	0xffffffff


	//   ....[11]....
        /*0058*/ 	.word	0xffffffff


	//   ....[12]....
        /*005c*/ 	.word	0xffffffff


	//   ....[13]....
        /*0060*/ 	.word	0xffffffff


	//   ....[14]....
        /*0064*/ 	.word	0xffffffff


	//   ....[15]....
        /*0068*/ 	.word	0xffffffff


	//   ....[16]....
        /*006c*/ 	.word	0x05000007


	//   ....[17]....
        /*0070*/ 	.word	0x05000007


	//   ....[18]....
        /*0074*/ 	.word	0x05000007


	//   ....[19]....
        /*0078*/ 	.word	0x05000007


	//----- nvinfo : EIATTR_COOP_GROUP_INSTR_OFFSETS
	.align		4
.L_3100:
        /*007c*/ 	.byte	0x04, 0x28
        /*007e*/ 	.short	(.L_3102 - .L_3101)


	//   ....[0]....
.L_3101:
        /*0080*/ 	.word	0x00005330


	//   ....[1]....
        /*0084*/ 	.word	0x00005460


	//   ....[2]....
        /*0088*/ 	.word	0x00005ae0


	//   ....[3]....
        /*008c*/ 	.word	0x00005b10


	//   ....[4]....
        /*0090*/ 	.word	0x0000a150


	//   ....[5]....
        /*0094*/ 	.word	0x0000a170


	//   ....[6]....
        /*0098*/ 	.word	0x0000a2c0


	//   ....[7]....
        /*009c*/ 	.word	0x0000a2e0


	//   ....[8]....
        /*00a0*/ 	.word	0x0000e900


	//   ....[9]....
        /*00a4*/ 	.word	0x0000e980


	//   ....[10]....
        /*00a8*/ 	.word	0x0000e990


	//   ....[11]....
        /*00ac*/ 	.word	0x0000e9c0


	//   ....[12]....
        /*00b0*/ 	.word	0x0000fd90


	//   ....[13]....
        /*00b4*/ 	.word	0x0000fda0


	//   ....[14]....
        /*00b8*/ 	.word	0x0000fdd0


	//   ....[15]....
        /*00bc*/ 	.word	0x0000fde0


	//   ....[16]....
        /*00c0*/ 	.word	0x00010520


	//   ....[17]....
        /*00c4*/ 	.word	0x00010590


	//   ....[18]....
        /*00c8*/ 	.word	0x000105f0


	//   ....[19]....
        /*00cc*/ 	.word	0x00010660


	//----- nvinfo : EIATTR_VRC_CTA_INIT_COUNT
	.align		4
.L_3102:
        /*00d0*/ 	.byte	0x02, 0x4a
	.zero		1
	.zero		1


	//----- nvinfo : EIATTR_EXIT_INSTR_OFFSETS
	.align		4
        /*00d4*/ 	.byte	0x04, 0x1c
        /*00d6*/ 	.short	(.L_3104 - .L_3103)


	//   ....[0]....
.L_3103:
        /*00d8*/ 	.word	0x000001f0


	//----- nvinfo : EIATTR_CRS_STACK_SIZE
	.align		4
.L_3104:
        /*00dc*/ 	.byte	0x04, 0x1e
        /*00de*/ 	.short	(.L_3106 - .L_3105)
.L_3105:
        /*00e0*/ 	.word	0x00000000


	//----- nvinfo : EIATTR_CBANK_PARAM_SIZE
	.align		4
.L_3106:
        /*00e4*/ 	.byte	0x03, 0x19
        /*00e6*/ 	.short	0x01d0


	//----- nvinfo : EIATTR_PARAM_CBANK
	.align		4
        /*00e8*/ 	.byte	0x04, 0x0a
        /*00ea*/ 	.short	(.L_3108 - .L_3107)
	.align		4
.L_3107:
        /*00ec*/ 	.word	index@(.nv.constant0._ZN5flash24flash_fwd_splitkv_kernelI23Flash_fwd_kernel_traitsILi32ELi64ELi128ELi4ELb0ELb0EN7cutlass6half_tE19Flash_kernel_traitsILi32ELi64ELi128ELi4ES3_EELb0ELb1ELb1ELb0ELb0ELb0ELb1ELb0EEEvNS_16Flash_fwd_paramsE)
        /*00f0*/ 	.short	0x0380
        /*00f2*/ 	.short	0x01d0


	//----- nvinfo : EIATTR_SW_WAR
	.align		4
.L_3108:
        /*00f4*/ 	.byte	0x04, 0x36
        /*00f6*/ 	.short	(.L_3110 - .L_3109)
.L_3109:
        /*00f8*/ 	.word	0x00000008
.L_3110:


//--------------------- .nv.info._ZN5flash24flash_fwd_splitkv_kernelI23Flash_fwd_kernel_traitsILi32ELi64ELi128ELi4ELb0ELb0EN7cutlass6half_tE19Flash_kernel_traitsILi32ELi64ELi128ELi4ES3_EELb0ELb1ELb1ELb0ELb0ELb1ELb1ELb0EEEvNS_16Flash_fwd_paramsE --------------------------
	.section	.nv.info._ZN5flash24flash_fwd_splitkv_kernelI23Flash_fwd_kernel_traitsILi32ELi64ELi128ELi4ELb0ELb0EN7cutlass6half_tE19Flash_kernel_traitsILi32ELi64ELi128ELi4ES3_EELb0ELb1ELb1ELb0ELb0ELb1ELb1ELb0EEEvNS_16Flash_fwd_paramsE,"",@"SHT_CUDA_INFO"
	.sectionflags	@""
	.align	4


	//----- nvinfo : EIATTR_CUDA_API_VERSION
	.align		4
        /*0000*/ 	.byte	0x04, 0x37
        /*0002*/ 	.short	(.L_3112 - .L_3111)
.L_3111:
        /*0004*/ 	.word	0x00000082


	//----- nvinfo : EIATTR_KPARAM_INFO
	.align		4
.L_3112:
        /*0008*/ 	.byte	0x04, 0x17
        /*000a*/ 	.short	(.L_3114 - .L_3113)
.L_3113:
        /*000c*/ 	.word	0x00000000
        /*0010*/ 	.short	0x0000
        /*0012*/ 	.short	0x0000
        /*0014*/ 	.byte	0x00, 0xf0, 0x41, 0x07


	//----- nvinfo : EIATTR_SPARSE_MMA_MASK
	.align		4
.L_3114:
        /*0018*/ 	.byte	0x03, 0x50
        /*001a*/ 	.short	0x0000


	//----- nvinfo : EIATTR_MAXREG_COUNT
	.align		4
        /*001c*/ 	.byte	0x03, 0x1b
        /*001e*/ 	.short	0x00ff


	//----- nvinfo : EIATTR_NUM_BARRIERS
	.align		4
        /*0020*/ 	.byte	0x02, 0x4c
        /*0022*/ 	.byte	0x01
	.zero		1


	//----- nvinfo : EIATTR_MERCURY_ISA_VERSION
	.align		4
        /*0024*/ 	.byte	0x03, 0x5f
        /*0026*/ 	.short	0x0101


	//----- nvinfo : EIATTR_COOP_GROUP_MASK_REGIDS
	.align		4
        /*0028*/ 	.byte	0x04, 0x29
        /*002a*/ 	.short	(.L_3116 - .L_3115)


	//   ....[0]....
.L_3115:
        /*002c*/ 	.word	0xffffffff


	//   ....[1]....
        /*0030*/ 	.word	0xffffffff


	//   ....[2]....
        /*0034*/ 	.word	0xffffffff


	//   ....[3]....
        /*0038*/ 	.word	0xffffffff


	//   ....[4]....
        /*003c*/ 	.word	0xffffffff


	//   ....[5]....
        /*0040*/ 	.word	0xffffffff


	//   ....[6]....
        /*0044*/ 	.word	0xffffffff


	//   ....[7]....
        /*0048*/ 	.word	0xffffffff


	//   ....[8]....
        /*004c*/ 	.word	0xffffffff


	//   ....[9]....
        /*0050*/ 	.word	0xffffffff


	//   ....[10]....
        /*0054*/ 	.word	0xffffffff


	//   ....[11]....
        /*0058*/ 	.word	0xffffffff


	//   ....[12]....
        /*005c*/ 	.word	0xffffffff


	//   ....[13]....
        /*0060*/ 	.word	0xffffffff


	//   ....[14]....
        /*0064*/ 	.word	0xffffffff


	//   ....[15]....
        /*0068*/ 	.word	0xffffffff


	//   ....[16]....
        /*006c*/ 	.word	0x05000008


	//   ....[17]....
        /*0070*/ 	.word	0x05000008


	//   ....[18]....
        /*0074*/ 	.word	0x05000008


	//   ....[19]....
        /*0078*/ 	.word	0x05000008


	//----- nvinfo : EIATTR_COOP_GROUP_INSTR_OFFSETS
	.align		4
.L_3116:
        /*007c*/ 	.byte	0x04, 0x28
        /*007e*/ 	.short	(.L_3118 - .L_3117)


	//   ....[0]....
.L_3117:
        /*0080*/ 	.word	0x00005ab0


	//   ....[1]....
        /*0084*/ 	.word	0x00005be0


	//   ....[2]....
        /*0088*/ 	.word	0x000062c0


	//   ....[3]....
        /*008c*/ 	.word	0x000062f0


	//   ....[4]....
        /*0090*/ 	.word	0x0000b200


	//   ....[5]....
        /*0094*/ 	.word	0x0000b210


	//   ....[6]....
        /*0098*/ 	.word	0x0000b230


	//   ....[7]....
        /*009c*/ 	.word	0x0000b310


	//   ....[8]....
        /*00a0*/ 	.word	0x000100f0


	//   ....[9]....
        /*00a4*/ 	.word	0x00010120


	//   ....[10]....
        /*00a8*/ 	.word	0x00010140


	//   ....[11]....
        /*00ac*/ 	.word	0x00010160


	//   ....[12]....
        /*00b0*/ 	.word	0x00011540


	//   ....[13]....
        /*00b4*/ 	.word	0x00011550


	//   ....[14]....
        /*00b8*/ 	.word	0x00011580


	//   ....[15]....
        /*00bc*/ 	.word	0x00011590


	//   ....[16]....
        /*00c0*/ 	.word	0x00011cd0


	//   ....[17]....
        /*00c4*/ 	.word	0x00011d40


	//   ....[18]....
        /*00c8*/ 	.word	0x00011da0


	//   ....[19]....
        /*00cc*/ 	.word	0x00011e10


	//----- nvinfo : EIATTR_VRC_CTA_INIT_COUNT
	.align		4
.L_3118:
        /*00d0*/ 	.byte	0x02, 0x4a
	.zero		1
	.zero		1


	//----- nvinfo : EIATTR_EXIT_INSTR_OFFSETS
	.align		4
        /*00d4*/ 	.byte	0x04, 0x1c
        /*00d6*/ 	.short	(.L_3120 - .L_3119)


	//   ....[0]....
.L_3119:
        /*00d8*/ 	.word	0x000001f0


	//----- nvinfo : EIATTR_CRS_STACK_SIZE
	.align		4
.L_3120:
        /*00dc*/ 	.byte	0x04, 0x1e
        /*00de*/ 	.short	(.L_3122 - .L_3121)
.L_3121:
        /*00e0*/ 	.word	0x00000000


	//----- nvinfo : EIATTR_CBANK_PARAM_SIZE
	.align		4
.L_3122:
        /*00e4*/ 	.byte	0x03, 0x19
        /*00e6*/ 	.short	0x01d0


	//----- nvinfo : EIATTR_PARAM_CBANK
	.align		4
        /*00e8*/ 	.byte	0x04, 0x0a
        /*00ea*/ 	.short	(.L_3124 - .L_3123)
	.align		4
.L_3123:
        /*00ec*/ 	.word	index@(.nv.constant0._ZN5flash24flash_fwd_splitkv_kernelI23Flash_fwd_kernel_traitsILi32ELi64ELi128ELi4ELb0ELb0EN7cutlass6half_tE19Flash_kernel_traitsILi32ELi64ELi128ELi4ES3_EELb0ELb1ELb1ELb0ELb0ELb1ELb1ELb0EEEvNS_16Flash_fwd_paramsE)
        /*00f0*/ 	.short	0x0380
        /*00f2*/ 	.short	0x01d0


	//----- nvinfo : EIATTR_SW_WAR
	.align		4
.L_3124:
        /*00f4*/ 	.byte	0x04, 0x36
        /*00f6*/ 	.short	(.L_3126 - .L_3125)
.L_3125:
        /*00f8*/ 	.word	0x00000008
.L_3126:


//--------------------- .nv.info._ZN5flash24flash_fwd_splitkv_kernelI23Flash_fwd_kernel_traitsILi32ELi64ELi128ELi4ELb0ELb0EN7cutlass6half_tE19Flash_kernel_traitsILi32ELi64ELi128ELi4ES3_EELb0ELb1ELb0ELb0ELb1ELb0ELb1ELb1EEEvNS_16Flash_fwd_paramsE --------------------------
	.section	.nv.info._ZN5flash24flash_fwd_splitkv_kernelI23Flash_fwd_kernel_traitsILi32ELi64ELi128ELi4ELb0ELb0EN7cutlass6half_tE19Flash_kernel_traitsILi32ELi64ELi128ELi4ES3_EELb0ELb1ELb0ELb0ELb1ELb0ELb1ELb1EEEvNS_16Flash_fwd_paramsE,"",@"SHT_CUDA_INFO"
	.sectionflags	@""
	.align	4


	//----- nvinfo : EIATTR_CUDA_API_VERSION
	.align		4
        /*0000*/ 	.byte	0x04, 0x37
        /*0002*/ 	.short	(.L_3128 - .L_3127)
.L_3127:
        /*0004*/ 	.word	0x00000082


	//----- nvinfo : EIATTR_KPARAM_INFO
	.align		4
.L_3128:
        /*0008*/ 	.byte	0x04, 0x17
        /*000a*/ 	.short	(.L_3130 - .L_3129)
.L_3129:
        /*000c*/ 	.word	0x00000000
        /*0010*/ 	.short	0x0000
        /*0012*/ 	.short	0x0000
        /*0014*/ 	.byte	0x00, 0xf0, 0x41, 0x07


	//----- nvinfo : EIATTR_SPARSE_MMA_MASK
	.align		4
.L_3130:
        /*0018*/ 	.byte	0x03, 0x50
        /*001a*/ 	.short	0x0000


	//----- nvinfo : EIATTR_MAXREG_COUNT
	.align		4
        /*001c*/ 	.byte	0x03, 0x1b
        /*001e*/ 	.short	0x00ff


	//----- nvinfo : EIATTR_NUM_BARRIERS
	.align		4
        /*0020*/ 	.byte	0x02, 0x4c
        /*0022*/ 	.byte	0x01
	.zero		1


	//----- nvinfo : EIATTR_MERCURY_ISA_VERSION
	.align		4
        /*0024*/ 	.byte	0x03, 0x5f
        /*0026*/ 	.short	0x0101


	//----- nvinfo : EIATTR_COOP_GROUP_MASK_REGIDS
	.align		4
        /*0028*/ 	.byte	0x04, 0x29
        /*002a*/ 	.short	(.L_3132 - .L_3131)


	//   ....[0]....
.L_3131:
        /*002c*/ 	.word	0xffffffff


	//   ....[1]....
        /*0030*/ 	.word	0xffffffff


	//   ....[2]....
        /*0034*/ 	.word	0xffffffff


	//   ....[3]....
        /*0038*/ 	.word	0xffffffff


	//   ....[4]....
        /*003c*/ 	.word	0xffffffff


	//   ....[5]....
        /*0040*/ 	.word	0xffffffff


	//   ....[6]....
        /*0044*/ 	.word	0xffffffff


	//   ....[7]....
        /*0048*/ 	.word	0xffffffff


	//   ....[8]....
        /*004c*/ 	.word	0xffffffff


	//   ....[9]....
        /*0050*/ 	.word	0xffffffff


	//   ....[10]....
        /*0054*/ 	.word	0xffffffff


	//   ....[11]....
        /*0058*/ 	.word	0xffffffff


	//   ....[12]....
        /*005c*/ 	.word	0xffffffff


	//   ....[13]....
        /*0060*/ 	.word	0xffffffff


	//   ....[14]....
        /*0064*/ 	.word	0xffffffff


	//   ....[15]....
        /*0068*/ 	.word	0xffffffff


	//   ....[16]....
        /*006c*/ 	.word	0x05000006


	//   ....[17]....
        /*0070*/ 	.word	0x05000006


	//   ....[18]....
        /*0074*/ 	.word	0x05000006


	//   ....[19]....
        /*0078*/ 	.word	0x05000006


	//----- nvinfo : EIATTR_COOP_GROUP_INSTR_OFFSETS
	.align		4
.L_3132:
        /*007c*/ 	.byte	0x04, 0x28
        /*007e*/ 	.short	(.L_3134 - .L_3133)


	//   ....[0]....
.L_3133:
        /*0080*/ 	.word	0x00008a90


	//   ....[1]....
        /*0084*/ 	.word	0x00008b90


	//   ....[2]....
        /*0088*/ 	.word	0x00009730


	//   ....[3]....
        /*008c*/ 	.word	0x000097c0


	//   ....[4]....
        /*0090*/ 	.word	0x0000c0f0


	//   ....[5]....
        /*0094*/ 	.word	0x0000c220


	//   ....[6]....
        /*0098*/ 	.word	0x0000ccd0


	//   ....[7]....
        /*009c*/ 	.word	0x0000cd30


	//   ....[8]....
        /*00a0*/ 	.word	0x00010390


	//   ....[9]....
        /*00a4*/ 	.word	0x000103a0


	//   ....[10]....
        /*00a8*/ 	.word	0x000103d0


	//   ....[11]....
        /*00ac*/ 	.word	0x000103e0


	//   ....[12]....
        /*00b0*/ 	.word	0x00011780


	//   ....[13]....
        /*00b4*/ 	.word	0x00011790


	//   ....[14]....
        /*00b8*/ 	.word	0x000117c0


	//   ....[15]....
        /*00bc*/ 	.word	0x000117d0


	//   ....[16]....
        /*00c0*/ 	.word	0x00011f80


	//   ....[17]....
        /*00c4*/ 	.word	0x00012000


	//   ....[18]....
        /*00c8*/ 	.word	0x00012080


	//   ....[19]....
        /*00cc*/ 	.word	0x000120f0


	//----- nvinfo : EIATTR_VRC_CTA_INIT_COUNT
	.align		4
.L_3134:
        /*00d0*/ 	.byte	0x02, 0x4a
	.zero		1
	.zero		1


	//----- nvinfo : EIATTR_EXIT_INSTR_OFFSETS
	.align		4
        /*00d4*/ 	.byte	0x04, 0x1c
        /*00d6*/ 	.short	(.L_3136 - .L_3135)


	//   ....[0]....
.L_3135:
        /*00d8*/ 	.word	0x000001f0


	//----- nvinfo : EIATTR_CRS_STACK_SIZE
	.align		4
.L_3136:
        /*00dc*/ 	.byte	0x04, 0x1e
        /*00de*/ 	.short	(.L_3138 - .L_3137)
.L_3137:
        /*00e0*/ 	.word	0x00000000


	//----- nvinfo : EIATTR_CBANK_PARAM_SIZE
	.align		4
.L_3138:
        /*00e4*/ 	.byte	0x03, 0x19
        /*00e6*/ 	.short	0x01d0


	//----- nvinfo : EIATTR_PARAM_CBANK
	.align		4
        /*00e8*/ 	.byte	0x04, 0x0a
        /*00ea*/ 	.short	(.L_3140 - .L_3139)
	.align		4
.L_3139:
        /*00ec*/ 	.word	index@(.nv.constant0._ZN5flash24flash_fwd_splitkv_kernelI23Flash_fwd_kernel_traitsILi32ELi64ELi128ELi4ELb0ELb0EN7cutlass6half_tE19Flash_kernel_traitsILi32ELi64ELi128ELi4ES3_EELb0ELb1ELb0ELb0ELb1ELb0ELb1ELb1EEEvNS_16Flash_fwd_paramsE)
        /*00f0*/ 	.short	0x0380
        /*00f2*/ 	.short	0x01d0


	//----- nvinfo : EIATTR_SW_WAR
	.align		4
.L_3140:
        /*00f4*/ 	.byte	0x04, 0x36
        /*00f6*/ 	.short	(.L_3142 - .L_3141)
.L_3141:
        /*00f8*/ 	.word	0x00000008
.L_3142:


//--------------------- .nv.info._ZN5flash24flash_fwd_splitkv_kernelI23Flash_fwd_kernel_traitsILi32ELi64ELi128ELi4ELb0ELb0EN7cutlass6half_tE19Flash_kernel_traitsILi32ELi64ELi128ELi4ES3_EELb0ELb1ELb0ELb0ELb1ELb1ELb1ELb1EEEvNS_16Flash_fwd_paramsE --------------------------
	.section	.nv.info._ZN5flash24flash_fwd_splitkv_kernelI23Flash_fwd_kernel_traitsILi32ELi64ELi128ELi4ELb0ELb0EN7cutlass6half_tE19Flash_kernel_traitsILi32ELi64ELi128ELi4ES3_EELb0ELb1ELb0ELb0ELb1ELb1ELb1ELb1EEEvNS_16Flash_fwd_paramsE,"",@"SHT_CUDA_INFO"
	.sectionflags	@""
	.align	4


	//----- nvinfo : EIATTR_CUDA_API_VERSION
	.align		4
        /*0000*/ 	.byte	0x04, 0x37
        /*0002*/ 	.short	(.L_3144 - .L_3143)
.L_3143:
        /*0004*/ 	.word	0x00000082


	//----- nvinfo : EIATTR_KPARAM_INFO
	.align		4
.L_3144:
        /*0008*/ 	.byte	0x04, 0x17
        /*000a*/ 	.short	(.L_3146 - .L_3145)
.L_3145:
        /*000c*/ 	.word	0x00000000
        /*0010*/ 	.short	0x0000
        /*0012*/ 	.short	0x0000
        /*0014*/ 	.byte	0x00, 0xf0, 0x41, 0x07


	//----- nvinfo : EIATTR_SPARSE_MMA_MASK
	.align		4
.L_3146:
        /*0018*/ 	.byte	0x03, 0x50
        /*001a*/ 	.short	0x0000


	//----- nvinfo : EIATTR_MAXREG_COUNT
	.align		4
        /*001c*/ 	.byte	0x03, 0x1b
        /*001e*/ 	.short	0x00ff


	//----- nvinfo : EIATTR_NUM_BARRIERS
	.align		4
        /*0020*/ 	.byte	0x02, 0x4c
        /*0022*/ 	.byte	0x01
	.zero		1


	//----- nvinfo : EIATTR_MERCURY_ISA_VERSION
	.align		4
        /*0024*/ 	.byte	0x03, 0x5f
        /*0026*/ 	.short	0x0101


	//----- nvinfo : EIATTR_COOP_GROUP_MASK_REGIDS
	.align		4
        /*0028*/ 	.byte	0x04, 0x29
        /*002a*/ 	.short	(.L_3148 - .L_3147)


	//   ....[0]....
.L_3147:
        /*002c*/ 	.word	0xffffffff


	//   ....[1]....
        /*0030*/ 	.word	0xffffffff


	//   ....[2]....
        /*0034*/ 	.word	0xffffffff


	//   ....[3]....
        /*0038*/ 	.word	0xffffffff


	//   ....[4]....
        /*003c*/ 	.word	0xffffffff


	//   ....[5]....
        /*0040*/ 	.word	0xffffffff


	//   ....[6]....
        /*0044*/ 	.word	0xffffffff


	//   ....[7]....
        /*0048*/ 	.word	0xffffffff


	//   ....[8]....
        /*004c*/ 	.word	0xffffffff


	//   ....[9]....
        /*0050*/ 	.word	0xffffffff


	//   ....[10]....
        /*0054*/ 	.word	0xffffffff


	//   ....[11]....
        /*0058*/ 	.word	0xffffffff


	//   ....[12]....
        /*005c*/ 	.word	0xffffffff


	//   ....[13]....
        /*0060*/ 	.word	0xffffffff


	//   ....[14]....
        /*0064*/ 	.word	0xffffffff


	//   ....[15]....
        /*0068*/ 	.word	0xffffffff


	//   ....[16]....
        /*006c*/ 	.word	0x05000006


	//   ....[17]....
        /*0070*/ 	.word	0x05000006


	//   ....[18]....
        /*0074*/ 	.word	0x05000006


	//   ....[19]....
        /*0078*/ 	.word	0x05000006


	//----- nvinfo : EIATTR_COOP_GROUP_INSTR_OFFSETS
	.align		4
.L_3148:
        /*007c*/ 	.byte	0x04, 0x28
        /*007e*/ 	.short	(.L_3150 - .L_3149)


	//   ....[0]....
.L_3149:
        /*0080*/ 	.word	0x00008fb0


	//   ....[1]....
        /*0084*/ 	.word	0x000090b0


	//   ....[2]....
        /*0088*/ 	.word	0x00009c30


	//   ....[3]....
        /*008c*/ 	.word	0x00009cd0


	//   ....[4]....
        /*0090*/ 	.word	0x0000cda0


	//   ....[5]....
        /*0094*/ 	.word	0x0000cea0


	//   ....[6]....
        /*0098*/ 	.word	0x0000da00


	//   ....[7]....
        /*009c*/ 	.word	0x0000da50


	//   ....[8]....
        /*00a0*/ 	.word	0x000117e0


	//   ....[9]....
        /*00a4*/ 	.word	0x00011840


	//   ....[10]....
        /*00a8*/ 	.word	0x00011860


	//   ....[11]....
        /*00ac*/ 	.word	0x00011880


	//   ....[12]....
        /*00b0*/ 	.word	0x00012c10


	//   ....[13]....
        /*00b4*/ 	.word	0x00012c20


	//   ....[14]....
        /*00b8*/ 	.word	0x00012c50


	//   ....[15]....
        /*00bc*/ 	.word	0x00012c60


	//   ....[16]....
        /*00c0*/ 	.word	0x000133f0


	//   ....[17]....
        /*00c4*/ 	.word	0x00013460


	//   ....[18]....
        /*00c8*/ 	.word	0x000134c0


	//   ....[19]....
        /*00cc*/ 	.word	0x00013530


	//----- nvinfo : EIATTR_VRC_CTA_INIT_COUNT
	.align		4
.L_3150:
        /*00d0*/ 	.byte	0x02, 0x4a
	.zero		1
	.zero		1


	//----- nvinfo : EIATTR_EXIT_INSTR_OFFSETS
	.align		4
        /*00d4*/ 	.byte	0x04, 0x1c
        /*00d6*/ 	.short	(.L_3152 - .L_3151)


	//   ....[0]....
.L_3151:
        /*00d8*/ 	.word	0x000001f0


	//----- nvinfo : EIATTR_CRS_STACK_SIZE
	.align		4
.L_3152:
        /*00dc*/ 	.byte	0x04, 0x1e
        /*00de*/ 	.short	(.L_3154 - .L_3153)
.L_3153:
        /*00e0*/ 	.word	0x00000000


	//----- nvinfo : EIATTR_CBANK_PARAM_SIZE
	.align		4
.L_3154:
        /*00e4*/ 	.byte	0x03, 0x19
        /*00e6*/ 	.short	0x01d0


	//----- nvinfo : EIATTR_PARAM_CBANK
	.align		4
        /*00e8*/ 	.byte	0x04, 0x0a
        /*00ea*/ 	.short	(.L_3156 - .L_3155)
	.align		4
.L_3155:
        /*00ec*/ 	.word	index@(.nv.constant0._ZN5flash24flash_fwd_splitkv_kernelI23Flash_fwd_kernel_traitsILi32ELi64ELi128ELi4ELb0ELb0EN7cutlass6half_tE19Flash_kernel_traitsILi32ELi64ELi128ELi4ES3_EELb0ELb1ELb0ELb0ELb1ELb1ELb1ELb1EEEvNS_16Flash_fwd_paramsE)
        /*00f0*/ 	.short	0x0380
        /*00f2*/ 	.short	0x01d0


	//----- nvinfo : EIATTR_SW_WAR
	.align		4
.L_3156:
        /*00f4*/ 	.byte	0x04, 0x36
        /*00f6*/ 	.short	(.L_3158 - .L_3157)
.L_3157:
        /*00f8*/ 	.word	0x00000008
.L_3158:


//--------------------- .nv.info._ZN5flash24flash_fwd_splitkv_kernelI23Flash_fwd_kernel_traitsILi32ELi64ELi128ELi4ELb0ELb0EN7cutlass6half_tE19Flash_kernel_traitsILi32ELi64ELi128ELi4ES3_EELb0ELb1ELb1ELb0ELb0ELb0ELb1ELb1EEEvNS_16Flash_fwd_paramsE --------------------------
	.section	.nv.info._ZN5flash24flash_fwd_splitkv_kernelI23Flash_fwd_kernel_traitsILi32ELi64ELi128ELi4ELb0ELb0EN7cutlass6half_tE19Flash_kernel_traitsILi32ELi64ELi128ELi4ES3_EELb0ELb1ELb1ELb0ELb0ELb0ELb1ELb1EEEvNS_16Flash_fwd_paramsE,"",@"SHT_CUDA_INFO"
	.sectionflags	@""
	.align	4


	//----- nvinfo : EIATTR_CUDA_API_VERSION
	.align		4
        /*0000*/ 	.byte	0x04, 0x37
        /*0002*/ 	.short	(.L_3160 - .L_3159)
.L_3159:
        /*0004*/ 	.word	0x00000082


	//----- nvinfo : EIATTR_KPARAM_INFO
	.align		4
.L_3160:
        /*0008*/ 	.byte	0x04, 0x17
        /*000a*/ 	.short	(.L_3162 - .L_3161)
.L_3161:
        /*000c*/ 	.word	0x00000000
        /*0010*/ 	.short	0x0000
        /*0012*/ 	.short	0x0000
        /*0014*/ 	.byte	0x00, 0xf0, 0x41, 0x07


	//----- nvinfo : EIATTR_SPARSE_MMA_MASK
	.align		4
.L_3162:
        /*0018*/ 	.byte	0x03, 0x50
        /*001a*/ 	.short	0x0000


	//----- nvinfo : EIATTR_MAXREG_COUNT
	.align		4
        /*001c*/ 	.byte	0x03, 0x1b
        /*001e*/ 	.short	0x00ff


	//----- nvinfo : EIATTR_NUM_BARRIERS
	.align		4
        /*0020*/ 	.byte	0x02, 0x4c
        /*0022*/ 	.byte	0x01
	.zero		1


	//----- nvinfo : EIATTR_MERCURY_ISA_VERSION
	.align		4
        /*0024*/ 	.byte	0x03, 0x5f
        /*0026*/ 	.short	0x0101


	//----- nvinfo : EIATTR_COOP_GROUP_MASK_REGIDS
	.align		4
        /*0028*/ 	.byte	0x04, 0x29
        /*002a*/ 	.short	(.L_3164 - .L_3163)


	//   ....[0]....
.L_3163:
        /*002c*/ 	.word	0xffffffff


	//   ....[1]....
        /*0030*/ 	.word	0xffffffff


	//   ....[2]....
        /*0034*/ 	.word	0xffffffff


	//   ....[3]....
        /*0038*/ 	.word	0xffffffff


	//   ....[4]....
        /*003c*/ 	.word	0xffffffff


	//   ....[5]....
        /*0040*/ 	.word	0xffffffff


	//   ....[6]....
        /*0044*/ 	.word	0xffffffff


	//   ....[7]....
        /*0048*/ 	.word	0xffffffff


	//   ....[8]....
        /*004c*/ 	.word	0xffffffff


	//   ....[9]....
        /*0050*/ 	.word	0xffffffff


	//   ....[10]....
        /*0054*/ 	.word	0xffffffff


	//   ....[11]....
        /*0058*/ 	.word	0xffffffff


	//   ....[12]....
        /*005c*/ 	.word	0xffffffff


	//   ....[13]....
        /*0060*/ 	.word	0xffffffff


	//   ....[14]....
        /*0064*/ 	.word	0xffffffff


	//   ....[15]....
        /*0068*/ 	.word	0xffffffff


	//   ....[16]....
        /*006c*/ 	.word	0x05000006


	//   ....[17]....
        /*0070*/ 	.word	0x05000006


	//   ....[18]....
        /*0074*/ 	.word	0x05000006


	//   ....[19]....
        /*0078*/ 	.word	0x05000006


	//----- nvinfo : EIATTR_COOP_GROUP_INSTR_OFFSETS
	.align		4
.L_3164:
        /*007c*/ 	.byte	0x04, 0x28
        /*007e*/ 	.short	(.L_3166 - .L_3165)


	//   ....[0]....
.L_3165:
        /*0080*/ 	.word	0x0000a140


	//   ....[1]....
        /*0084*/ 	.word	0x0000a230


	//   ....[2]....
        /*0088*/ 	.word	0x0000aa80


	//   ....[3]....
        /*008c*/ 	.word	0x0000aab0


	//   ....[4]....
        /*0090*/ 	.word	0x0000f0f0


	//   ....[5]....
        /*0094*/ 	.word	0x0000f110


	//   ....[6]....
        /*0098*/ 	.word	0x0000f240


	//   ....[7]....
        /*009c*/ 	.word	0x0000f260


	//   ....[8]....
        /*00a0*/ 	.word	0x00013830


	//   ....[9]....
        /*00a4*/ 	.word	0x00013870


	//   ....[10]....
        /*00a8*/ 	.word	0x000138a0


	//   ....[11]....
        /*00ac*/ 	.word	0x000138b0


	//   ....[12]....
        /*00b0*/ 	.word	0x00014cb0


	//   ....[13]....
        /*00b4*/ 	.word	0x00014cc0


	//   ....[14]....
        /*00b8*/ 	.word	0x00014cf0


	//   ....[15]....
        /*00bc*/ 	.word	0x00014d00


	//   ....[16]....
        /*00c0*/ 	.word	0x000154a0


	//   ....[17]....
        /*00c4*/ 	.word	0x00015510


	//   ....[18]....
        /*00c8*/ 	.word	0x00015570


	//   ....[19]....
        /*00cc*/ 	.word	0x000155e0


	//----- nvinfo : EIATTR_VRC_CTA_INIT_COUNT
	.align		4
.L_3166:
        /*00d0*/ 	.byte	0x02, 0x4a
	.zero		1
	.zero		1


	//----- nvinfo : EIATTR_EXIT_INSTR_OFFSETS
	.align		4
        /*00d4*/ 	.byte	0x04, 0x1c
        /*00d6*/ 	.short	(.L_3168 - .L_3167)


	//   ....[0]....
.L_3167:
        /*00d8*/ 	.word	0x000001f0


	//----- nvinfo : EIATTR_CRS_STACK_SIZE
	.align		4
.L_3168:
        /*00dc*/ 	.byte	0x04, 0x1e
        /*00de*/ 	.short	(.L_3170 - .L_3169)
.L_3169:
        /*00e0*/ 	.word	0x00000000


	//----- nvinfo : EIATTR_CBANK_PARAM_SIZE
	.align		4
.L_3170:
        /*00e4*/ 	.byte	0x03, 0x19
        /*00e6*/ 	.short	0x01d0


	//----- nvinfo : EIATTR_PARAM_CBANK
	.align		4
        /*00e8*/ 	.byte	0x04, 0x0a
        /*00ea*/ 	.short	(.L_3172 - .L_3171)
	.align		4
.L_3171:
        /*00ec*/ 	.word	index@(.nv.constant0._ZN5flash24flash_fwd_splitkv_kernelI23Flash_fwd_kernel_traitsILi32ELi64ELi128ELi4ELb0ELb0EN7cutlass6half_tE19Flash_kernel_traitsILi32ELi64ELi128ELi4ES3_EELb0ELb1ELb1ELb0ELb0ELb0ELb1ELb1EEEvNS_16Flash_fwd_paramsE)
        /*00f0*/ 	.short	0x0380
        /*00f2*/ 	.short	0x01d0


	//----- nvinfo : EIATTR_SW_WAR
	.align		4
.L_3172:
        /*00f4*/ 	.byte	0x04, 0x36
        /*00f6*/ 	.short	(.L_3174 - .L_3173)
.L_3173:
        /*00f8*/ 	.word	0x00000008
.L_3174:


//--------------------- .nv.info._ZN5flash24flash_fwd_splitkv_kernelI23Flash_fwd_kernel_traitsILi32ELi64ELi128ELi4ELb0ELb0EN7cutlass6half_tE19Flash_kernel_traitsILi32ELi64ELi128ELi4ES3_EELb0ELb1ELb1ELb0ELb0ELb1ELb1ELb1EEEvNS_16Flash_fwd_paramsE --------------------------
	.section	.nv.info._ZN5flash24flash_fwd_splitkv_kernelI23Flash_fwd_kernel_traitsILi32ELi64ELi128ELi4ELb0ELb0EN7cutlass6half_tE19Flash_kernel_traitsILi32ELi64ELi128ELi4ES3_EELb0ELb1ELb1ELb0ELb0ELb1ELb1ELb1EEEvNS_16Flash_fwd_paramsE,"",@"SHT_CUDA_INFO"
	.sectionflags	@""
	.align	4


	//----- nvinfo : EIATTR_CUDA_API_VERSION
	.align		4
        /*0000*/ 	.byte	0x04, 0x37
        /*0002*/ 	.short	(.L_3176 - .L_3175)
.L_3175:
        /*0004*/ 	.word	0x00000082


	//----- nvinfo : EIATTR_KPARAM_INFO
	.align		4
.L_3176:
        /*0008*/ 	.byte	0x04, 0x17
        /*000a*/ 	.short	(.L_3178 - .L_3177)
.L_3177:
        /*000c*/ 	.word	0x00000000
        /*0010*/ 	.short	0x0000
        /*0012*/ 	.short	0x0000
        /*0014*/ 	.byte	0x00, 0xf0, 0x41, 0x07


	//----- nvinfo : EIATTR_SPARSE_MMA_MASK
	.align		4
.L_3178:
        /*0018*/ 	.byte	0x03, 0x50
        /*001a*/ 	.short	0x0000


	//----- nvinfo : EIATTR_MAXREG_COUNT
	.align		4
        /*001c*/ 	.byte	0x03, 0x1b
        /*001e*/ 	.short	0x00ff


	//----- nvinfo : EIATTR_NUM_BARRIERS
	.align		4
        /*0020*/ 	.byte	0x02, 0x4c
        /*0022*/ 	.byte	0x01
	.zero		1


	//----- nvinfo : EIATTR_MERCURY_ISA_VERSION
	.align		4
        /*0024*/ 	.byte	0x03, 0x5f
        /*0026*/ 	.short	0x0101


	//----- nvinfo : EIATTR_COOP_GROUP_MASK_REGIDS
	.align		4
        /*0028*/ 	.byte	0x04, 0x29
        /*002a*/ 	.short	(.L_3180 - .L_3179)


	//   ....[0]....
.L_3179:
        /*002c*/ 	.word	0xffffffff


	//   ....[1]....
        /*0030*/ 	.word	0xffffffff


	//   ....[2]....
        /*0034*/ 	.word	0xffffffff


	//   ....[3]....
        /*0038*/ 	.word	0xffffffff


	//   ....[4]....
        /*003c*/ 	.word	0xffffffff


	//   ....[5]....
        /*0040*/ 	.word	0xffffffff


	//   ....[6]....
        /*0044*/ 	.word	0xffffffff


	//   ....[7]....
        /*0048*/ 	.word	0xffffffff


	//   ....[8]....
        /*004c*/ 	.word	0xffffffff


	//   ....[9]....
        /*0050*/ 	.word	0xffffffff


	//   ....[10]....
        /*0054*/ 	.word	0xffffffff


	//   ....[11]....
        /*0058*/ 	.word	0xffffffff


	//   ....[12]....
        /*005c*/ 	.word	0xffffffff


	//   ....[13]....
        /*0060*/ 	.word	0xffffffff


	//   ....[14]....
        /*0064*/ 	.word	0xffffffff


	//   ....[15]....
        /*0068*/ 	.word	0xffffffff


	//   ....[16]....
        /*006c*/ 	.word	0x05000006


	//   ....[17]....
        /*0070*/ 	.word	0x05000006


	//   ....[18]....
        /*0074*/ 	.word	0x05000006


	//   ....[19]....
        /*0078*/ 	.word	0x05000006


	//----- nvinfo : EIATTR_COOP_GROUP_INSTR_OFFSETS
	.align		4
.L_3180:
        /*007c*/ 	.byte	0x04, 0x28
        /*007e*/ 	.short	(.L_3182 - .L_3181)


	//   ....[0]....
.L_3181:
        /*0080*/ 	.word	0x0000a930


	//   ....[1]....
        /*0084*/ 	.word	0x0000aac0


	//   ....[2]....
        /*0088*/ 	.word	0x0000b240


	//   ....[3]....
        /*008c*/ 	.word	0x0000b270


	//   ....[4]....
        /*0090*/ 	.word	0x000100c0


	//   ....[5]....
        /*0094*/ 	.word	0x000100f0


	//   ....[6]....
        /*0098*/ 	.word	0x00010240


	//   ....[7]....
        /*009c*/ 	.word	0x000102c0


	//   ....[8]....
        /*00a0*/ 	.word	0x00015020


	//   ....[9]....
        /*00a4*/ 	.word	0x00015030


	//   ....[10]....
        /*00a8*/ 	.word	0x00015060


	//   ....[11]....
        /*00ac*/ 	.word	0x00015070


	//   ....[12]....
        /*00b0*/ 	.word	0x00016480


	//   ....[13]....
        /*00b4*/ 	.word	0x00016490


	//   ....[14]....
        /*00b8*/ 	.word	0x000164c0


	//   ....[15]....
        /*00bc*/ 	.word	0x000164d0


	//   ....[16]....
        /*00c0*/ 	.word	0x00016c70


	//   ....[17]....
        /*00c4*/ 	.word	0x00016ce0


	//   ....[18]....
        /*00c8*/ 	.word	0x00016d40


	//   ....[19]....
        /*00cc*/ 	.word	0x00016db0


	//----- nvinfo : EIATTR_VRC_CTA_INIT_COUNT
	.align		4
.L_3182:
        /*00d0*/ 	.byte	0x02, 0x4a
	.zero		1
	.zero		1


	//----- nvinfo : EIATTR_EXIT_INSTR_OFFSETS
	.align		4
        /*00d4*/ 	.byte	0x04, 0x1c
        /*00d6*/ 	.short	(.L_3184 - .L_3183)


	//   ....[0]....
.L_3183:
        /*00d8*/ 	.word	0x000001f0


	//----- nvinfo : EIATTR_CRS_STACK_SIZE
	.align		4
.L_3184:
        /*00dc*/ 	.byte	0x04, 0x1e
        /*00de*/ 	.short	(.L_3186 - .L_3185)
.L_3185:
        /*00e0*/ 	.word	0x00000000


	//----- nvinfo : EIATTR_CBANK_PARAM_SIZE
	.align		4
.L_3186:
        /*00e4*/ 	.byte	0x03, 0x19
        /*00e6*/ 	.short	0x01d0


	//----- nvinfo : EIATTR_PARAM_CBANK
	.align		4
        /*00e8*/ 	.byte	0x04, 0x0a
        /*00ea*/ 	.short	(.L_3188 - .L_3187)
	.align		4
.L_3187:
        /*00ec*/ 	.word	index@(.nv.constant0._ZN5flash24flash_fwd_splitkv_kernelI23Flash_fwd_kernel_traitsILi32ELi64ELi128ELi4ELb0ELb0EN7cutlass6half_tE19Flash_kernel_traitsILi32ELi64ELi128ELi4ES3_EELb0ELb1ELb1ELb0ELb0ELb1ELb1ELb1EEEvNS_16Flash_fwd_paramsE)
        /*00f0*/ 	.short	0x0380
        /*00f2*/ 	.short	0x01d0


	//----- nvinfo : EIATTR_SW_WAR
	.align		4
.L_3188:
        /*00f4*/ 	.byte	0x04, 0x36
        /*00f6*/ 	.short	(.L_3190 - .L_3189)
.L_3189:
        /*00f8*/ 	.word	0x00000008
.L_3190:


//--------------------- .nv.callgraph             --------------------------
	.section	.nv.callgraph,"",@"SHT_CUDA_CALLGRAPH"
	.align	4
	.sectionentsize	8
	.align		4
        /*0000*/ 	.word	0x00000000
	.align		4
        /*0004*/ 	.word	0xffffffff
	.align		4
        /*0008*/ 	.word	0x00000000
	.align		4
        /*000c*/ 	.word	0xfffffffe
	.align		4
        /*0010*/ 	.word	0x00000000
	.align		4
        /*0014*/ 	.word	0xfffffffd
	.align		4
        /*0018*/ 	.word	0x00000000
	.align		4
        /*001c*/ 	.word	0xfffffffc


//--------------------- .nv.constant4             --------------------------
	.section	.nv.constant4,"a",@progbits
	.align	8
	.align		8
.nv.constant4:
        /*0000*/ 	.dword	_ZN71_INTERNAL_15c461c9_35_flash_fwd_split_hdim32_fp16_sm80_cu_6987f922_39004cuda3std3__45__cpo5beginE
	.align		8
        /*0008*/ 	.dword	_ZN71_INTERNAL_15c461c9_35_flash_fwd_split_hdim32_fp16_sm80_cu_6987f922_39004cuda3std3__45__cpo3endE
	.align		8
        /*0010*/ 	.dword	_ZN71_INTERNAL_15c461c9_35_flash_fwd_split_hdim32_fp16_sm80_cu_6987f922_39004cuda3std3__45__cpo6cbeginE
	.align		8
        /*0018*/ 	.dword	_ZN71_INTERNAL_15c461c9_35_flash_fwd_split_hdim32_fp16_sm80_cu_6987f922_39004cuda3std3__45__cpo4cendE
	.align		8
        /*0020*/ 	.dword	_ZN71_INTERNAL_15c461c9_35_flash_fwd_split_hdim32_fp16_sm80_cu_6987f922_39004cuda3std3__473_GLOBAL__N__15c461c9_35_flash_fwd_split_hdim32_fp16_sm80_cu_6987f922_39006ignoreE
	.align		8
        /*0028*/ 	.dword	_ZN71_INTERNAL_15c461c9_35_flash_fwd_split_hdim32_fp16_sm80_cu_6987f922_39004cuda3std3__419piecewise_constructE
	.align		8
        /*0030*/ 	.dword	_ZN71_INTERNAL_15c461c9_35_flash_fwd_split_hdim32_fp16_sm80_cu_6987f922_39004cuda3std3__48in_placeE
	.align		8
        /*0038*/ 	.dword	_ZN71_INTERNAL_15c461c9_35_flash_fwd_split_hdim32_fp16_sm80_cu_6987f922_39004cuda3std6ranges3__45__cpo4swapE
	.align		8
        /*0040*/ 	.dword	_ZN71_INTERNAL_15c461c9_35_flash_fwd_split_hdim32_fp16_sm80_cu_6987f922_39004cuda3std6ranges3__45__cpo9iter_moveE
	.align		8
        /*0048*/ 	.dword	_ZN71_INTERNAL_15c461c9_35_flash_fwd_split_hdim32_fp16_sm80_cu_6987f922_39004cute7productE
	.align		8
        /*0050*/ 	.dword	_ZN71_INTERNAL_15c461c9_35_flash_fwd_split_hdim32_fp16_sm80_cu_6987f922_39004cute1_E


//--------------------- .text._ZN5flash32flash_fwd_splitkv_combine_kernelI23Flash_fwd_kernel_traitsILi32ELi64ELi256ELi4ELb0ELb0EN7cutlass6half_tE19Flash_kernel_traitsILi32ELi64ELi256ELi4ES3_EELi16ELi7ELb0EEEvNS_16Flash_fwd_paramsE --------------------------
	.section	.text._ZN5flash32flash_fwd_splitkv_combine_kernelI23Flash_fwd_kernel_traitsILi32ELi64ELi256ELi4ELb0ELb0EN7cutlass6half_tE19Flash_kernel_traitsILi32ELi64ELi256ELi4ES3_EELi16ELi7ELb0EEEvNS_16Flash_fwd_paramsE,"ax",@progbits
	.align	128
        .global         _ZN5flash32flash_fwd_splitkv_combine_kernelI23Flash_fwd_kernel_traitsILi32ELi64ELi256ELi4ELb0ELb0EN7cutlass6half_tE19Flash_kernel_traitsILi32ELi64ELi256ELi4ES3_EELi16ELi7ELb0EEEvNS_16Flash_fwd_paramsE
        .type           _ZN5flash32flash_fwd_splitkv_combine_kernelI23Flash_fwd_kernel_traitsILi32ELi64ELi256ELi4ELb0ELb0EN7cutlass6half_tE19Flash_kernel_traitsILi32ELi64ELi256ELi4ES3_EELi16ELi7ELb0EEEvNS_16Flash_fwd_paramsE,@function
        .size           _ZN5flash32flash_fwd_splitkv_combine_kernelI23Flash_fwd_kernel_traitsILi32ELi64ELi256ELi4ELb0ELb0EN7cutlass6half_tE19Flash_kernel_traitsILi32ELi64ELi256ELi4ES3_EELi16ELi7ELb0EEEvNS_16Flash_fwd_paramsE,(.L_x_10208 - _ZN5flash32flash_fwd_splitkv_combine_kernelI23Flash_fwd_kernel_traitsILi32ELi64ELi256ELi4ELb0ELb0EN7cutlass6half_tE19Flash_kernel_traitsILi32ELi64ELi256ELi4ES3_EELi16ELi7ELb0EEEvNS_16Flash_fwd_paramsE)
        .other          _ZN5flash32flash_fwd_splitkv_combine_kernelI23Flash_fwd_kernel_traitsILi32ELi64ELi256ELi4ELb0ELb0EN7cutlass6half_tE19Flash_kernel_traitsILi32ELi64ELi256ELi4ES3_EELi16ELi7ELb0EEEvNS_16Flash_fwd_paramsE,@"STO_CUDA_ENTRY STV_DEFAULT"
_ZN5flash32flash_fwd_splitkv_combine_kernelI23Flash_fwd_kernel_traitsILi32ELi64ELi256ELi4ELb0ELb0EN7cutlass6half_tE19Flash_kernel_traitsILi32ELi64ELi256ELi4ES3_EELi16ELi7ELb0EEEvNS_16Flash_fwd_paramsE:
.text._ZN5flash32flash_fwd_splitkv_combine_kernelI23Flash_fwd_kernel_traitsILi32ELi64ELi256ELi4ELb0ELb0EN7cutlass6half_tE19Flash_kernel_traitsILi32ELi64ELi256ELi4ES3_EELi16ELi7ELb0EEEvNS_16Flash_fwd_paramsE:
[----:B------:R-:W-:Y:S01]  /*0000*/  LDC R1, c[0x0][0x37c] ;  /* 0x0000df00ff017b82 */ /* 0x000fe20000000800 */
[----:B------:R-:W0:Y:S07]  /*0010*/  LDCU UR21, c[0x0][0x3e0] ;  /* 0x00007c00ff1577ac */ /* 0x000e2e0008000800 */
[----:B------:R-:W1:Y:S01]  /*0020*/  S2UR UR19, SR_CTAID.X ;  /* 0x00000000001379c3 */ /* 0x000e620000002500 */
[----:B------:R-:W0:Y:S02]  /*0030*/  LDCU.64 UR4, c[0x0][0x430] ;  /* 0x00008600ff0477ac */ /* 0x000e240008000a00 */
[----:B0-----:R-:W-:-:S02]  /*0040*/  UIMAD UR21, UR21, UR5, URZ ;  /* 0x00000005151572a4 */ /* 0x001fc4000f8e02ff */
[----:B-1----:R-:W-:Y:S02]  /*0050*/  USHF.L.U32 UR19, UR19, 0x4, URZ ;  /* 0x0000000413137899 */ /* 0x002fe400080006ff */
[----:B------:R-:W-:-:S04]  /*0060*/  UIMAD UR20, UR21, UR4, URZ ;  /* 0x00000004151472a4 */ /* 0x000fc8000f8e02ff */
[----:B------:R-:W-:Y:S02]  /*0070*/  UISETP.LT.AND UP0, UPT, UR20, UR5, UPT ;  /* 0x000000051400728c */ /* 0x000fe4000bf01270 */
[----:B------:R-:W-:Y:S02]  /*0080*/  USHF.R.S32.HI UR14, URZ, 0x1f, UR20 ;  /* 0x0000001fff0e7899 */ /* 0x000fe40008011414 */
[----:B------:R-:W-:-:S04]  /*0090*/  USEL UR18, UR20, UR5, UP0 ;  /* 0x0000000514127287 */ /* 0x000fc80008000000 */
[----:B------:R-:W-:-:S04]  /*00a0*/  USHF.R.S32.HI UR5, URZ, 0x1f, UR18 ;  /* 0x0000001fff057899 */ /* 0x000fc80008011412 */
[----:B------:R-:W-:-:S04]  /*00b0*/  ULOP3.LUT UR4, UR14, UR5, URZ, 0xfc, !UPT ;  /* 0x000000050e047292 */ /* 0x000fc8000f8efcff */
[----:B------:R-:W-:-:S09]  /*00c0*/  UISETP.NE.U32.AND UP0, UPT, UR4, URZ, UPT ;  /* 0x000000ff0400728c */ /* 0x000fd2000bf05070 */
[----:B------:R-:W-:Y:S05]  /*00d0*/  BRA.U UP0, `(.L_x_0) ;  /* 0x0000000100607547 */ /* 0x000fea000b800000 */
[----:B------:R-:W0:Y:S01]  /*00e0*/  I2F.U32.RP R2, UR18 ;  /* 0x0000001200027d06 */ /* 0x000e220008209000 */
[----:B------:R-:W-:Y:S02]  /*00f0*/  UIADD3 UR4, UPT, UPT, URZ, -UR18, URZ ;  /* 0x80000012ff047290 */ /* 0x000fe4000fffe0ff */
[----:B------:R-:W-:-:S05]  /*0100*/  UISETP.NE.U32.AND UP0, UPT, UR18, URZ, UPT ;  /* 0x000000ff1200728c */ /* 0x000fca000bf05070 */
[----:B0-----:R-:W0:Y:S02]  /*0110*/  MUFU.RCP R0, R2 ;  /* 0x0000000200007308 */ /* 0x001e240000001000 */
[----:B0-----:R-:W-:-:S06]  /*0120*/  VIADD R0, R0, 0xffffffe ;  /* 0x0ffffffe00007836 */ /* 0x001fcc0000000000 */
[----:B------:R-:W0:Y:S02]  /*0130*/  F2I.FTZ.U32.TRUNC.NTZ R0, R0 ;  /* 0x0000000000007305 */ /* 0x000e24000021f000 */
[----:B0-----:R-:W-:-:S13]  /*0140*/  R2UR UR5, R0 ;  /* 0x00000000000572ca */ /* 0x001fda00000e0000 */
[----:B------:R-:W-:-:S03]  /*0150*/  UIMAD UR6, UR4, UR5, URZ ;  /* 0x00000005040672a4 */ /* 0x000fc6000f8e02ff */
[----:B------:R-:W-:Y:S02]  /*0160*/  UMOV UR4, URZ ;  /* 0x000000ff00047c82 */ /* 0x000fe40008000000 */
[----:B------:R-:W-:-:S04]  /*0170*/  UIMAD.WIDE.U32 UR6, UR5, UR6, UR4 ;  /* 0x00000006050672a5 */ /* 0x000fc8000f8e0004 */
[----:B------:R-:W-:-:S04]  /*0180*/  UIMAD.WIDE.U32 UR4, UR7, UR20, URZ ;  /* 0x00000014070472a5 */ /* 0x000fc8000f8e00ff */
[----:B------:R-:W-:-:S04]  /*0190*/  UIADD3 UR4, UPT, UPT, -UR5, URZ, URZ ;  /* 0x000000ff05047290 */ /* 0x000fc8000fffe1ff */
[----:B------:R-:W-:-:S04]  /*01a0*/  UIMAD UR4, UR18, UR4, UR20 ;  /* 0x00000004120472a4 */ /* 0x000fc8000f8e0214 */
[----:B------:R-:W-:-:S11]  /*01b0*/  UISETP.GE.U32.AND UP2, UPT, UR4, UR18, UPT ;  /* 0x000000120400728c */ /* 0x000fd6000bf46070 */
[----:B------:R-:W-:Y:S02]  /*01c0*/  @UP2 UIADD3 UR4, UPT, UPT, -UR18, UR4, URZ ;  /* 0x0000000412042290 */ /* 0x000fe4000fffe1ff */
[----:B------:R-:W-:Y:S02]  /*01d0*/  @UP2 UIADD3 UR5, UPT, UPT, UR5, 0x1, URZ ;  /* 0x0000000105052890 */ /* 0x000fe4000fffe0ff */
[----:B------:R-:W-:-:S11]  /*01e0*/  UISETP.GE.U32.AND UP1, UPT, UR4, UR18, UPT ;  /* 0x000000120400728c */ /* 0x000fd6000bf26070 */
[----:B------:R-:W-:Y:S02]  /*01f0*/  @UP1 UIADD3 UR5, UPT, UPT, UR5, 0x1, URZ ;  /* 0x0000000105051890 */ /* 0x000fe4000fffe0ff */
[----:B------:R-:W-:-:S07]  /*0200*/  @!UP0 ULOP3.LUT UR5, URZ, UR18, URZ, 0x33, !UPT ;  /* 0x00000012ff058292 */ /* 0x000fce000f8e33ff */
[----:B------:R-:W-:Y:S01]  /*0210*/  UMOV UR4, UR5 ;  /* 0x0000000500047c82 */ /* 0x000fe20008000000 */
[----:B------:R-:W-:Y:S01]  /*0220*/  UMOV UR5, URZ ;  /* 0x000000ff00057c82 */ /* 0x000fe20008000000 */
[----:B------:R-:W-:Y:S01]  /*0230*/  MOV R10, UR4 ;  /* 0x00000004000a7c02 */ /* 0x000fe20008000f00 */
[----:B------:R-:W-:Y:S01]  /*0240*/  IMAD.U32 R11, RZ, RZ, UR5 ;  /* 0x00000005ff0b7e24 */ /* 0x000fe2000f8e00ff */
[----:B------:R-:W-:Y:S06]  /*0250*/  BRA `(.L_x_1) ;  /* 0x00000000001c7947 */ /* 0x000fec0003800000 */
.L_x_0:
[----:B------:R-:W-:Y:S01]  /*0260*/  IMAD.U32 R39, RZ, RZ, UR20 ;  /* 0x00000014ff277e24 */ /* 0x000fe2000f8e00ff */
[----:B------:R-:W-:Y:S01]  /*0270*/  MOV R18, UR18 ;  /* 0x0000001200127c02 */ /* 0x000fe20008000f00 */
[----:B------:R-:W-:Y:S01]  /*0280*/  IMAD.U32 R17, RZ, RZ, UR14 ;  /* 0x0000000eff117e24 */ /* 0x000fe2000f8e00ff */
[----:B------:R-:W-:Y:S02]  /*0290*/  MOV R15, UR5 ;  /* 0x00000005000f7c02 */ /* 0x000fe40008000f00 */
[----:B------:R-:W-:Y:S02]  /*02a0*/  MOV R16, 0x2c0 ;  /* 0x000002c000107802 */ /* 0x000fe40000000f00 */
[----:B------:R-:W-:Y:S05]  /*02b0*/  CALL.REL.NOINC `($__internal_0_$__cuda_sm20_div_s64) ;  /* 0x0000005400447944 */ /* 0x000fea0003c00000 */
[----:B------:R-:W-:-:S07]  /*02c0*/  MOV R10, R0 ;  /* 0x00000000000a7202 */ /* 0x000fce0000000f00 */
.L_x_1:
[----:B------:R-:W0:Y:S01]  /*02d0*/  LDCU UR4, c[0x0][0x3e0] ;  /* 0x00007c00ff0477ac */ /* 0x000e220008000800 */
[----:B------:R-:W-:Y:S01]  /*02e0*/  BSSY.RECONVERGENT B0, `(.L_x_2) ;  /* 0x0000023000007945 */ /* 0x000fe20003800200 */
[----:B0-----:R-:W-:Y:S01]  /*02f0*/  USHF.R.S32.HI UR5, URZ, 0x1f, UR4 ;  /* 0x0000001fff057899 */ /* 0x001fe20008011404 */
[----:B------:R-:W-:-:S05]  /*0300*/  ISETP.LT.U32.AND P0, PT, R10, UR4, PT ;  /* 0x000000040a007c0c */ /* 0x000fca000bf01070 */
[----:B------:R-:W-:-:S04]  /*0310*/  ISETP.LT.AND.EX P0, PT, R11, UR5, PT, P0 ;  /* 0x000000050b007c0c */ /* 0x000fc8000bf01300 */
[C---:B------:R-:W-:Y:S02]  /*0320*/  SEL R15, R11.reuse, UR5, P0 ;  /* 0x000000050b0f7c07 */ /* 0x040fe40008000000 */
[----:B------:R-:W-:Y:S02]  /*0330*/  SEL R18, R10, UR4, P0 ;  /* 0x000000040a127c07 */ /* 0x000fe40008000000 */
[----:B------:R-:W-:-:S04]  /*0340*/  LOP3.LUT R0, R11, R15, RZ, 0xfc, !PT ;  /* 0x0000000f0b007212 */ /* 0x000fc800078efcff */
[----:B------:R-:W-:-:S13]  /*0350*/  ISETP.NE.U32.AND P1, PT, R0, RZ, PT ;  /* 0x000000ff0000720c */ /* 0x000fda0003f25070 */
[----:B------:R-:W-:Y:S05]  /*0360*/  @P1 BRA `(.L_x_3) ;  /* 0x0000000000501947 */ /* 0x000fea0003800000 */
[----:B------:R-:W0:Y:S01]  /*0370*/  I2F.U32.RP R4, R18 ;  /* 0x0000001200047306 */ /* 0x000e220000209000 */
[----:B------:R-:W-:Y:S02]  /*0380*/  ISETP.NE.U32.AND P0, PT, R18, RZ, PT ;  /* 0x000000ff1200720c */ /* 0x000fe40003f05070 */
[----:B------:R-:W-:-:S05]  /*0390*/  MOV R7, RZ ;  /* 0x000000ff00077202 */ /* 0x000fca0000000f00 */
[----:B0-----:R-:W0:Y:S02]  /*03a0*/  MUFU.RCP R2, R4 ;  /* 0x0000000400027308 */ /* 0x001e240000001000 */
[----:B0-----:R-:W-:-:S06]  /*03b0*/  VIADD R2, R2, 0xffffffe ;  /* 0x0ffffffe02027836 */ /* 0x001fcc0000000000 */
[----:B------:R0:W1:Y:S02]  /*03c0*/  F2I.FTZ.U32.TRUNC.NTZ R3, R2 ;  /* 0x0000000200037305 */ /* 0x000064000021f000 */
[----:B0-----:R-:W-:Y:S02]  /*03d0*/  HFMA2 R2, -RZ, RZ, 0, 0 ;  /* 0x00000000ff027431 */ /* 0x001fe400000001ff */
[----:B-1----:R-:W-:-:S04]  /*03e0*/  IMAD.MOV R0, RZ, RZ, -R3 ;  /* 0x000000ffff007224 */ /* 0x002fc800078e0a03 */
[----:B------:R-:W-:-:S04]  /*03f0*/  IMAD R5, R0, R18, RZ ;  /* 0x0000001200057224 */ /* 0x000fc800078e02ff */
[----:B------:R-:W-:-:S06]  /*0400*/  IMAD.HI.U32 R5, R3, R5, R2 ;  /* 0x0000000503057227 */ /* 0x000fcc00078e0002 */
[----:B------:R-:W-:-:S04]  /*0410*/  IMAD.HI.U32 R6, R5, R10, RZ ;  /* 0x0000000a05067227 */ /* 0x000fc800078e00ff */
[----:B------:R-:W-:-:S04]  /*0420*/  IMAD.MOV R3, RZ, RZ, -R6 ;  /* 0x000000ffff037224 */ /* 0x000fc800078e0a06 */
[----:B------:R-:W-:-:S05]  /*0430*/  IMAD R3, R18, R3, R10 ;  /* 0x0000000312037224 */ /* 0x000fca00078e020a */
[----:B------:R-:W-:-:S13]  /*0440*/  ISETP.GE.U32.AND P2, PT, R3, R18, PT ;  /* 0x000000120300720c */ /* 0x000fda0003f46070 */
[----:B------:R-:W-:Y:S01]  /*0450*/  @P2 IADD3 R3, PT, PT, R3, -R18, RZ ;  /* 0x8000001203032210 */ /* 0x000fe20007ffe0ff */
[----:B------:R-:W-:-:S03]  /*0460*/  @P2 VIADD R6, R6, 0x1 ;  /* 0x0000000106062836 */ /* 0x000fc60000000000 */
[----:B------:R-:W-:-:S13]  /*0470*/  ISETP.GE.U32.AND P1, PT, R3, R18, PT ;  /* 0x000000120300720c */ /* 0x000fda0003f26070 */
[----:B------:R-:W-:Y:S02]  /*0480*/  @P1 IADD3 R6, PT, PT, R6, 0x1, RZ ;  /* 0x0000000106061810 */ /* 0x000fe40007ffe0ff */
[----:B------:R-:W-:Y:S01]  /*0490*/  @!P0 LOP3.LUT R6, RZ, R18, RZ, 0x33, !PT ;  /* 0x00000012ff068212 */ /* 0x000fe200078e33ff */
[----:B------:R-:W-:Y:S05]  /*04a0*/  BRA `(.L_x_4) ;  /* 0x0000000000187947 */ /* 0x000fea0003800000 */
.L_x_3:
[----:B------:R-:W-:Y:S01]  /*04b0*/  IMAD.MOV.U32 R39, RZ, RZ, R10 ;  /* 0x000000ffff277224 */ /* 0x000fe200078e000a */
[----:B------:R-:W-:Y:S02]  /*04c0*/  MOV R17, R11 ;  /* 0x0000000b00117202 */ /* 0x000fe40000000f00 */
[----:B------:R-:W-:Y:S02]  /*04d0*/  MOV R16, 0x4f0 ;  /* 0x000004f000107802 */ /* 0x000fe40000000f00 */
[----:B------:R-:W-:Y:S05]  /*04e0*/  CALL.REL.NOINC `($__internal_0_$__cuda_sm20_div_s64) ;  /* 0x0000005000b87944 */ /* 0x000fea0003c00000 */
[----:B------:R-:W-:Y:S02]  /*04f0*/  MOV R6, R0 ;  /* 0x0000000000067202 */ /* 0x000fe40000000f00 */
[----:B------:R-:W-:Y:S02]  /*0500*/  MOV R7, R11 ;  /* 0x0000000b00077202 */ /* 0x000fe40000000f00 */
.L_x_4:
[----:B------:R-:W-:Y:S05]  /*0510*/  BSYNC.RECONVERGENT B0 ;  /* 0x0000000000007941 */ /* 0x000fea0003800200 */
.L_x_2:
[----:B------:R-:W0:Y:S01]  /*0520*/  LDCU UR4, c[0x0][0x434] ;  /* 0x00008680ff0477ac */ /* 0x000e220008000800 */
[----:B------:R-:W-:Y:S01]  /*0530*/  BSSY.RECONVERGENT B0, `(.L_x_5) ;  /* 0x0000041000007945 */ /* 0x000fe20003800200 */
[----:B0-----:R-:W-:-:S05]  /*0540*/  IMAD.U32 R0, RZ, RZ, UR4 ;  /* 0x00000004ff007e24 */ /* 0x001fca000f8e00ff */
[----:B------:R-:W-:-:S04]  /*0550*/  IABS R0, R0 ;  /* 0x0000000000007213 */ /* 0x000fc80000000000 */
[----:B------:R-:W-:-:S13]  /*0560*/  R2UR UR5, R0 ;  /* 0x00000000000572ca */ /* 0x000fda00000e0000 */
[----:B------:R-:W0:Y:S01]  /*0570*/  I2F.RP R8, UR5 ;  /* 0x0000000500087d06 */ /* 0x000e220008209400 */
[----:B------:R-:W-:-:S04]  /*0580*/  UIADD3 UR8, UPT, UPT, UR4, -0x1, UR5 ;  /* 0xffffffff04087890 */ /* 0x000fc8000fffe005 */
[----:B------:R-:W-:-:S06]  /*0590*/  ULOP3.LUT UR6, UR8, UR5, URZ, 0x3c, !UPT ;  /* 0x0000000508067292 */ /* 0x000fcc000f8e3cff */
[----:B------:R-:W-:Y:S01]  /*05a0*/  ISETP.LE.AND P0, PT, RZ, UR6, PT ;  /* 0x00000006ff007c0c */ /* 0x000fe2000bf03270 */
[----:B0-----:R-:W0:Y:S02]  /*05b0*/  MUFU.RCP R4, R8 ;  /* 0x0000000800047308 */ /* 0x001e240000001000 */
[----:B0-----:R-:W-:-:S06]  /*05c0*/  VIADD R4, R4, 0xffffffe ;  /* 0x0ffffffe04047836 */ /* 0x001fcc0000000000 */
[----:B------:R-:W0:Y:S02]  /*05d0*/  F2I.FTZ.U32.TRUNC.NTZ R5, R4 ;  /* 0x0000000400057305 */ /* 0x000e24000021f000 */
[----:B0-----:R-:W-:Y:S02]  /*05e0*/  IMAD.MOV R0, RZ, RZ, -R5 ;  /* 0x000000ffff007224 */ /* 0x001fe400078e0a05 */
[----:B------:R-:W-:Y:S02]  /*05f0*/  IMAD.MOV.U32 R4, RZ, RZ, RZ ;  /* 0x000000ffff047224 */ /* 0x000fe400078e00ff */
[----:B------:R-:W-:Y:S01]  /*0600*/  IMAD R2, R0, UR5, RZ ;  /* 0x0000000500027c24 */ /* 0x000fe2000f8e02ff */
[----:B------:R-:W-:-:S03]  /*0610*/  IABS R0, UR8 ;  /* 0x0000000800007c13 */ /* 0x000fc60008000000 */
[----:B------:R-:W-:-:S04]  /*0620*/  IMAD.HI.U32 R2, R5, R2, R4 ;  /* 0x0000000205027227 */ /* 0x000fc800078e0004 */
[----:B------:R-:W-:-:S04]  /*0630*/  IMAD.MOV.U32 R3, RZ, RZ, R0 ;  /* 0x000000ffff037224 */ /* 0x000fc800078e0000 */
[----:B------:R-:W-:-:S04]  /*0640*/  IMAD.HI.U32 R2, R2, R3, RZ ;  /* 0x0000000302027227 */ /* 0x000fc800078e00ff */
[----:B------:R-:W-:-:S04]  /*0650*/  IMAD.MOV R0, RZ, RZ, -R2 ;  /* 0x000000ffff007224 */ /* 0x000fc800078e0a02 */
[----:B------:R-:W-:-:S05]  /*0660*/  IMAD R0, R0, UR5, R3 ;  /* 0x0000000500007c24 */ /* 0x000fca000f8e0203 */
[----:B------:R-:W-:-:S13]  /*0670*/  ISETP.LT.U32.AND P1, PT, R0, UR5, PT ;  /* 0x0000000500007c0c */ /* 0x000fda000bf21070 */
[----:B------:R-:W-:Y:S02]  /*0680*/  @!P1 VIADD R0, R0, -UR5 ;  /* 0x8000000500009c36 */ /* 0x000fe40008000000 */
[----:B------:R-:W-:Y:S01]  /*0690*/  @!P1 VIADD R2, R2, 0x1 ;  /* 0x0000000102029836 */ /* 0x000fe20000000000 */
[----:B------:R-:W-:Y:S02]  /*06a0*/  ISETP.NE.AND P1, PT, RZ, UR4, PT ;  /* 0x00000004ff007c0c */ /* 0x000fe4000bf25270 */
[----:B------:R-:W-:-:S13]  /*06b0*/  ISETP.GE.U32.AND P2, PT, R0, UR5, PT ;  /* 0x0000000500007c0c */ /* 0x000fda000bf46070 */
[----:B------:R-:W-:-:S04]  /*06c0*/  @P2 VIADD R2, R2, 0x1 ;  /* 0x0000000102022836 */ /* 0x000fc80000000000 */
[----:B------:R-:W-:-:S04]  /*06d0*/  IMAD.MOV.U32 R3, RZ, RZ, R2 ;  /* 0x000000ffff037224 */ /* 0x000fc800078e0002 */
[----:B------:R-:W-:Y:S01]  /*06e0*/  @!P0 IMAD.MOV R3, RZ, RZ, -R3 ;  /* 0x000000ffff038224 */ /* 0x000fe200078e0a03 */
[----:B------:R-:W-:-:S04]  /*06f0*/  @!P1 LOP3.LUT R3, RZ, UR5, RZ, 0x33, !PT ;  /* 0x00000005ff039c12 */ /* 0x000fc8000f8e33ff */
[----:B------:R-:W-:Y:S02]  /*0700*/  ISETP.LT.U32.AND P0, PT, R18, R3, PT ;  /* 0x000000031200720c */ /* 0x000fe40003f01070 */
[----:B------:R-:W-:-:S04]  /*0710*/  SHF.R.S32.HI R2, RZ, 0x1f, R3 ;  /* 0x0000001fff027819 */ /* 0x000fc80000011403 */
[----:B------:R-:W-:-:S04]  /*0720*/  ISETP.LT.AND.EX P0, PT, R15, R2, PT, P0 ;  /* 0x000000020f00720c */ /* 0x000fc80003f01300 */
[C---:B------:R-:W-:Y:S02]  /*0730*/  SEL R2, R15.reuse, R2, P0 ;  /* 0x000000020f027207 */ /* 0x040fe40000000000 */
[----:B------:R-:W-:Y:S02]  /*0740*/  SEL R10, R18, R3, P0 ;  /* 0x00000003120a7207 */ /* 0x000fe40000000000 */
        /* <DEDUP_REMOVED lines=23> */
.L_x_6:
[----:B------:R-:W-:Y:S01]  /*08c0*/  IMAD.MOV.U32 R39, RZ, RZ, R18 ;  /* 0x000000ffff277224 */ /* 0x000fe200078e0012 */
[----:B------:R-:W-:Y:S01]  /*08d0*/  MOV R18, R10 ;  /* 0x0000000a00127202 */ /* 0x000fe20000000f00 */
[----:B------:R-:W-:Y:S01]  /*08e0*/  IMAD.MOV.U32 R17, RZ, RZ, R15 ;  /* 0x000000ffff117224 */ /* 0x000fe200078e000f */
[----:B------:R-:W-:Y:S02]  /*08f0*/  MOV R15, R2 ;  /* 0x00000002000f7202 */ /* 0x000fe40000000f00 */
[----:B------:R-:W-:Y:S02]  /*0900*/  MOV R16, 0x920 ;  /* 0x0000092000107802 */ /* 0x000fe40000000f00 */
[----:B------:R-:W-:Y:S05]  /*0910*/  CALL.REL.NOINC `($__internal_0_$__cuda_sm20_div_s64) ;  /* 0x0000004c00ac7944 */ /* 0x000fea0003c00000 */
[----:B------:R-:W-:Y:S02]  /*0920*/  MOV R16, R0 ;  /* 0x0000000000107202 */ /* 0x000fe40000000f00 */
[----:B------:R-:W-:Y:S02]  /*0930*/  MOV R17, R11 ;  /* 0x0000000b00117202 */ /* 0x000fe40000000f00 */
.L_x_7:
[----:B------:R-:W-:Y:S05]  /*0940*/  BSYNC.RECONVERGENT B0 ;  /* 0x0000000000007941 */ /* 0x000fea0003800200 */
.L_x_5:
[----:B------:R-:W0:Y:S01]  /*0950*/  LDCU UR5, c[0x0][0x434] ;  /* 0x00008680ff0577ac */ /* 0x000e220008000800 */
[----:B------:R-:W-:Y:S01]  /*0960*/  BSSY.RECONVERGENT B0, `(.L_x_8) ;  /* 0x0000083000007945 */ /* 0x000fe20003800200 */
[----:B------:R-:W-:Y:S01]  /*0970*/  UMOV UR10, URZ ;  /* 0x000000ff000a7c82 */ /* 0x000fe20008000000 */
[----:B------:R-:W-:Y:S01]  /*0980*/  UMOV UR22, URZ ;  /* 0x000000ff00167c82 */ /* 0x000fe20008000000 */
[----:B0-----:R-:W-:-:S05]  /*0990*/  IMAD.U32 R0, RZ, RZ, UR5 ;  /* 0x00000005ff007e24 */ /* 0x001fca000f8e00ff */
[----:B------:R-:W-:-:S04]  /*09a0*/  IABS R0, R0 ;  /* 0x0000000000007213 */ /* 0x000fc80000000000 */
[----:B------:R-:W-:-:S13]  /*09b0*/  R2UR UR7, R0 ;  /* 0x00000000000772ca */ /* 0x000fda00000e0000 */
[----:B------:R-:W0:Y:S08]  /*09c0*/  I2F.RP R4, UR7 ;  /* 0x0000000700047d06 */ /* 0x000e300008209400 */
[----:B0-----:R-:W0:Y:S02]  /*09d0*/  MUFU.RCP R3, R4 ;  /* 0x0000000400037308 */ /* 0x001e240000001000 */
[----:B0-----:R-:W-:-:S06]  /*09e0*/  VIADD R3, R3, 0xffffffe ;  /* 0x0ffffffe03037836 */ /* 0x001fcc0000000000 */
[----:B------:R-:W0:Y:S02]  /*09f0*/  F2I.FTZ.U32.TRUNC.NTZ R0, R3 ;  /* 0x0000000300007305 */ /* 0x000e24000021f000 */
[----:B0-----:R-:W-:Y:S02]  /*0a00*/  R2UR UR11, R0 ;  /* 0x00000000000b72ca */ /* 0x001fe400000e0000 */
[----:B------:R-:W-:Y:S01]  /*0a10*/  IABS R0, UR8 ;  /* 0x0000000800007c13 */ /* 0x000fe20008000000 */
[----:B------:R-:W-:-:S03]  /*0a20*/  ULOP3.LUT UR8, UR8, UR5, URZ, 0x3c, !UPT ;  /* 0x0000000508087292 */ /* 0x000fc6000f8e3cff */
[----:B------:R-:W-:-:S07]  /*0a30*/  R2UR UR6, R0 ;  /* 0x00000000000672ca */ /* 0x000fce00000e0000 */
[----:B------:R-:W-:-:S04]  /*0a40*/  UIADD3 UR4, UPT, UPT, URZ, -UR11, URZ ;  /* 0x8000000bff047290 */ /* 0x000fc8000fffe0ff */
[----:B------:R-:W-:-:S04]  /*0a50*/  UIMAD UR4, UR4, UR7, URZ ;  /* 0x00000007040472a4 */ /* 0x000fc8000f8e02ff */
[----:B------:R-:W-:-:S04]  /*0a60*/  UIMAD.WIDE.U32 UR10, UR11, UR4, UR10 ;  /* 0x000000040b0a72a5 */ /* 0x000fc8000f8e000a */
[----:B------:R-:W-:-:S07]  /*0a70*/  UIMAD.WIDE.U32 UR10, UR11, UR6, URZ ;  /* 0x000000060b0a72a5 */ /* 0x000fce000f8e00ff */
[----:B------:R-:W-:Y:S02]  /*0a80*/  UMOV UR9, UR11 ;  /* 0x0000000b00097c82 */ /* 0x000fe40008000000 */
[----:B------:R-:W-:-:S04]  /*0a90*/  UIADD3 UR4, UPT, UPT, -UR9, URZ, URZ ;  /* 0x000000ff09047290 */ /* 0x000fc8000fffe1ff */
[----:B------:R-:W-:Y:S02]  /*0aa0*/  UIMAD UR4, UR7, UR4, UR6 ;  /* 0x00000004070472a4 */ /* 0x000fe4000f8e0206 */
[----:B------:R-:W-:Y:S02]  /*0ab0*/  USHF.R.S32.HI UR6, URZ, 0x1f, UR5 ;  /* 0x0000001fff067899 */ /* 0x000fe40008011405 */
[----:B------:R-:W-:Y:S02]  /*0ac0*/  UISETP.GT.U32.AND UP1, UPT, UR7, UR4, UPT ;  /* 0x000000040700728c */ /* 0x000fe4000bf24070 */
[----:B------:R-:W-:-:S09]  /*0ad0*/  ULOP3.LUT UR6, UR6, 0x1, URZ, 0xfc, !UPT ;  /* 0x0000000106067892 */ /* 0x000fd2000f8efcff */
[----:B------:R-:W-:Y:S02]  /*0ae0*/  @!UP1 UIADD3 UR4, UPT, UPT, UR4, -UR7, URZ ;  /* 0x8000000704049290 */ /* 0x000fe4000fffe0ff */
[----:B------:R-:W-:Y:S02]  /*0af0*/  @!UP1 UIADD3 UR9, UPT, UPT, UR9, 0x1, URZ ;  /* 0x0000000109099890 */ /* 0x000fe4000fffe0ff */
[----:B------:R-:W-:Y:S02]  /*0b00*/  UISETP.GE.U32.AND UP0, UPT, UR4, UR7, UPT ;  /* 0x000000070400728c */ /* 0x000fe4000bf06070 */
[----:B------:R-:W-:-:S05]  /*0b10*/  UISETP.GE.AND UP1, UPT, UR8, URZ, UPT ;  /* 0x000000ff0800728c */ /* 0x000fca000bf26270 */
[----:B------:R-:W0:Y:S04]  /*0b20*/  LDCU UR4, c[0x0][0x3e0] ;  /* 0x00007c00ff0477ac */ /* 0x000e280008000800 */
[----:B------:R-:W-:Y:S02]  /*0b30*/  @UP0 UIADD3 UR9, UPT, UPT, UR9, 0x1, URZ ;  /* 0x0000000109090890 */ /* 0x000fe4000fffe0ff */
[----:B------:R-:W-:-:S05]  /*0b40*/  UISETP.NE.AND UP0, UPT, UR5, URZ, UPT ;  /* 0x000000ff0500728c */ /* 0x000fca000bf05270 */
[----:B------:R-:W-:Y:S02]  /*0b50*/  UMOV UR8, UR9 ;  /* 0x0000000900087c82 */ /* 0x000fe40008000000 */
[----:B------:R-:W-:-:S04]  /*0b60*/  @!UP1 UIADD3 UR8, UPT, UPT, -UR8, URZ, URZ ;  /* 0x000000ff08089290 */ /* 0x000fc8000fffe1ff */
[----:B------:R-:W-:Y:S01]  /*0b70*/  @!UP0 ULOP3.LUT UR8, URZ, UR5, URZ, 0x33, !UPT ;  /* 0x00000005ff088292 */ /* 0x000fe2000f8e33ff */
[----:B0-----:R-:W-:Y:S01]  /*0b80*/  IMAD.U32 R0, RZ, RZ, UR4 ;  /* 0x00000004ff007e24 */ /* 0x001fe2000f8e00ff */
[----:B------:R-:W-:Y:S02]  /*0b90*/  UIADD3 UR17, UPT, UPT, UR4, -0x1, URZ ;  /* 0xffffffff04117890 */ /* 0x000fe4000fffe0ff */
[----:B------:R-:W-:Y:S02]  /*0ba0*/  UIMAD UR7, UR8, UR6, URZ ;  /* 0x00000006080772a4 */ /* 0x000fe4000f8e02ff */
[----:B------:R-:W-:Y:S01]  /*0bb0*/  IABS R0, R0 ;  /* 0x0000000000007213 */ /* 0x000fe20000000000 */
[----:B------:R-:W-:-:S03]  /*0bc0*/  UISETP.NE.AND UP2, UPT, UR4, URZ, UPT ;  /* 0x000000ff0400728c */ /* 0x000fc6000bf45270 */
[----:B------:R-:W-:Y:S02]  /*0bd0*/  IABS R3, UR7 ;  /* 0x0000000700037c13 */ /* 0x000fe40008000000 */
[----:B------:R-:W-:Y:S02]  /*0be0*/  R2UR UR11, R0 ;  /* 0x00000000000b72ca */ /* 0x000fe400000e0000 */
[----:B------:R-:W-:-:S11]  /*0bf0*/  R2UR UR13, R3 ;  /* 0x00000000030d72ca */ /* 0x000fd600000e0000 */
[----:B------:R-:W0:Y:S02]  /*0c00*/  I2F.RP R9, UR11 ;  /* 0x0000000b00097d06 */ /* 0x000e240008209400 */
[----:B------:R-:W-:-:S04]  /*0c10*/  UIADD3 UR6, UPT, UPT, UR17, UR13, URZ ;  /* 0x0000000d11067290 */ /* 0x000fc8000fffe0ff */
[----:B------:R-:W-:Y:S02]  /*0c20*/  ULOP3.LUT UR16, UR6, UR13, URZ, 0x3c, !UPT ;  /* 0x0000000d06107292 */ /* 0x000fe4000f8e3cff */
[----:B------:R-:W1:Y:S01]  /*0c30*/  I2F.RP R11, UR13 ;  /* 0x0000000d000b7d06 */ /* 0x000e620008209400 */
[----:B------:R-:W-:Y:S01]  /*0c40*/  IMAD.U32 R3, RZ, RZ, UR6 ;  /* 0x00000006ff037e24 */ /* 0x000fe2000f8e00ff */
[----:B------:R-:W-:Y:S02]  /*0c50*/  ULOP3.LUT UR6, UR6, UR4, URZ, 0x3c, !UPT ;  /* 0x0000000406067292 */ /* 0x000fe4000f8e3cff */
[----:B------:R-:W-:Y:S02]  /*0c60*/  ISETP.LE.AND P0, PT, RZ, UR16, PT ;  /* 0x00000010ff007c0c */ /* 0x000fe4000bf03270 */
[----:B------:R-:W-:Y:S02]  /*0c70*/  IABS R3, R3 ;  /* 0x0000000300037213 */ /* 0x000fe40000000000 */
[----:B0-----:R-:W0:Y:S02]  /*0c80*/  MUFU.RCP R8, R9 ;  /* 0x0000000900087308 */ /* 0x001e240000001000 */
[----:B------:R-:W-:-:S06]  /*0c90*/  R2UR UR12, R3 ;  /* 0x00000000030c72ca */ /* 0x000fcc00000e0000 */
[----:B-1----:R-:W1:Y:S01]  /*0ca0*/  MUFU.RCP R0, R11 ;  /* 0x0000000b00007308 */ /* 0x002e620000001000 */
[----:B0-----:R-:W-:Y:S02]  /*0cb0*/  VIADD R8, R8, 0xffffffe ;  /* 0x0ffffffe08087836 */ /* 0x001fe40000000000 */
[----:B-1----:R-:W-:-:S05]  /*0cc0*/  VIADD R5, R0, 0xffffffe ;  /* 0x0ffffffe00057836 */ /* 0x002fca0000000000 */
[----:B------:R-:W0:Y:S08]  /*0cd0*/  F2I.FTZ.U32.TRUNC.NTZ R0, R8 ;  /* 0x0000000800007305 */ /* 0x000e30000021f000 */
[----:B------:R-:W1:Y:S01]  /*0ce0*/  F2I.FTZ.U32.TRUNC.NTZ R5, R5 ;  /* 0x0000000500057305 */ /* 0x000e62000021f000 */
[----:B0-----:R-:W-:Y:S02]  /*0cf0*/  R2UR UR23, R0 ;  /* 0x00000000001772ca */ /* 0x001fe400000e0000 */
[----:B------:R-:W-:-:S05]  /*0d00*/  IABS R0, UR7 ;  /* 0x0000000700007c13 */ /* 0x000fca0008000000 */
[----:B------:R-:W-:Y:S02]  /*0d10*/  IMAD.MOV R0, RZ, RZ, -R0 ;  /* 0x000000ffff007224 */ /* 0x000fe400078e0a00 */
[----:B-1----:R-:W-:-:S04]  /*0d20*/  IMAD.MOV R4, RZ, RZ, -R5 ;  /* 0x000000ffff047224 */ /* 0x002fc800078e0a05 */
[----:B------:R-:W-:Y:S01]  /*0d30*/  IMAD R3, R4, UR13, RZ ;  /* 0x0000000d04037c24 */ /* 0x000fe2000f8e02ff */
[----:B------:R-:W-:Y:S01]  /*0d40*/  UIADD3 UR9, UPT, UPT, URZ, -UR23, URZ ;  /* 0x80000017ff097290 */ /* 0x000fe2000fffe0ff */
[----:B------:R-:W-:-:S03]  /*0d50*/  IMAD.MOV.U32 R4, RZ, RZ, RZ ;  /* 0x000000ffff047224 */ /* 0x000fc600078e00ff */
[----:B------:R-:W-:Y:S01]  /*0d60*/  UIMAD UR9, UR9, UR11, URZ ;  /* 0x0000000b090972a4 */ /* 0x000fe2000f8e02ff */
[----:B------:R-:W-:-:S03]  /*0d70*/  IMAD.HI.U32 R3, R5, R3, R4 ;  /* 0x0000000305037227 */ /* 0x000fc600078e0004 */
[----:B------:R-:W-:-:S03]  /*0d80*/  UIMAD.WIDE.U32 UR22, UR23, UR9, UR22 ;  /* 0x00000009171672a5 */ /* 0x000fc6000f8e0016 */
[----:B------:R-:W-:Y:S01]  /*0d90*/  IMAD.HI.U32 R9, R3, UR12, RZ ;  /* 0x0000000c03097c27 */ /* 0x000fe2000f8e00ff */
[----:B------:R-:W-:-:S03]  /*0da0*/  UIMAD.WIDE.U32 UR22, UR23, UR12, URZ ;  /* 0x0000000c171672a5 */ /* 0x000fc6000f8e00ff */
[----:B------:R-:W-:Y:S01]  /*0db0*/  IMAD R0, R9, R0, UR12 ;  /* 0x0000000c09007e24 */ /* 0x000fe2000f8e0200 */
[----:B------:R-:W0:Y:S04]  /*0dc0*/  LDCU.U8 UR9, c[0x0][0x549] ;  /* 0x0000a920ff0977ac */ /* 0x000e280008000000 */
[----:B------:R-:W-:Y:S01]  /*0dd0*/  ISETP.LT.U32.AND P1, PT, R0, UR13, PT ;  /* 0x0000000d00007c0c */ /* 0x000fe2000bf21070 */
[----:B------:R-:W-:Y:S02]  /*0de0*/  UMOV UR15, UR23 ;  /* 0x00000017000f7c82 */ /* 0x000fe40008000000 */
[----:B------:R-:W-:-:S04]  /*0df0*/  UIADD3 UR10, UPT, UPT, -UR15, URZ, URZ ;  /* 0x000000ff0f0a7290 */ /* 0x000fc8000fffe1ff */
[----:B------:R-:W-:-:S04]  /*0e00*/  UIMAD UR10, UR11, UR10, UR12 ;  /* 0x0000000a0b0a72a4 */ /* 0x000fc8000f8e020c */
[----:B------:R-:W-:Y:S02]  /*0e10*/  UISETP.GT.U32.AND UP1, UPT, UR11, UR10, UPT ;  /* 0x0000000a0b00728c */ /* 0x000fe4000bf24070 */
[----:B------:R-:W-:Y:S01]  /*0e20*/  @!P1 VIADD R0, R0, -UR13 ;  /* 0x8000000d00009c36 */ /* 0x000fe20008000000 */
[----:B0-----:R-:W-:Y:S01]  /*0e30*/  UISETP.NE.AND UP0, UPT, UR9, URZ, UPT ;  /* 0x000000ff0900728c */ /* 0x001fe2000bf05270 */
[----:B------:R-:W-:Y:S01]  /*0e40*/  @!P1 VIADD R9, R9, 0x1 ;  /* 0x0000000109099836 */ /* 0x000fe20000000000 */
[----:B------:R-:W-:Y:S02]  /*0e50*/  ISETP.NE.AND P1, PT, RZ, UR7, PT ;  /* 0x00000007ff007c0c */ /* 0x000fe4000bf25270 */
[----:B------:R-:W-:Y:S01]  /*0e60*/  ISETP.GE.U32.AND P2, PT, R0, UR13, PT ;  /* 0x0000000d00007c0c */ /* 0x000fe2000bf46070 */
[----:B------:R-:W-:Y:S02]  /*0e70*/  USEL UR5, UR5, 0x1, !UP0 ;  /* 0x0000000105057887 */ /* 0x000fe4000c000000 */
[----:B------:R-:W-:-:S02]  /*0e80*/  UISETP.GE.AND UP0, UPT, UR6, URZ, UPT ;  /* 0x000000ff0600728c */ /* 0x000fc4000bf06270 */
[----:B------:R-:W-:Y:S02]  /*0e90*/  @!UP1 UIADD3 UR10, UPT, UPT, UR10, -UR11, URZ ;  /* 0x8000000b0a0a9290 */ /* 0x000fe4000fffe0ff */
[----:B------:R-:W-:Y:S02]  /*0ea0*/  @!UP1 UIADD3 UR15, UPT, UPT, UR15, 0x1, URZ ;  /* 0x000000010f0f9890 */ /* 0x000fe4000fffe0ff */
[----:B------:R-:W-:Y:S02]  /*0eb0*/  UISETP.GE.U32.AND UP3, UPT, UR10, UR11, UPT ;  /* 0x0000000b0a00728c */ /* 0x000fe4000bf66070 */
[----:B------:R-:W-:Y:S02]  /*0ec0*/  UISETP.NE.AND UP1, UPT, UR8, URZ, UPT ;  /* 0x000000ff0800728c */ /* 0x000fe4000bf25270 */
[----:B------:R-:W-:Y:S01]  /*0ed0*/  @P2 VIADD R9, R9, 0x1 ;  /* 0x0000000109092836 */ /* 0x000fe20000000000 */
[----:B------:R-:W-:Y:S02]  /*0ee0*/  USHF.R.S32.HI UR8, URZ, 0x1f, UR7 ;  /* 0x0000001fff087899 */ /* 0x000fe40008011407 */
[----:B------:R-:W-:Y:S01]  /*0ef0*/  USEL UR6, URZ, 0x1, !UP1 ;  /* 0x00000001ff067887 */ /* 0x000fe2000c800000 */
[----:B------:R-:W-:Y:S01]  /*0f00*/  @!P0 IMAD.MOV R9, RZ, RZ, -R9 ;  /* 0x000000ffff098224 */ /* 0x000fe200078e0a09 */
[----:B------:R-:W-:-:S02]  /*0f10*/  @!P1 LOP3.LUT R9, RZ, UR13, RZ, 0x33, !PT ;  /* 0x0000000dff099c12 */ /* 0x000fc4000f8e33ff */
[----:B------:R-:W-:Y:S02]  /*0f20*/  @UP3 UIADD3 UR15, UPT, UPT, UR15, 0x1, URZ ;  /* 0x000000010f0f3890 */ /* 0x000fe4000fffe0ff */
[----:B------:R-:W-:Y:S01]  /*0f30*/  ISETP.LT.U32.AND P0, PT, R16, R9, PT ;  /* 0x000000091000720c */ /* 0x000fe20003f01070 */
[----:B------:R-:W-:Y:S01]  /*0f40*/  ULOP3.LUT UR6, UR8, UR6, URZ, 0xfc, !UPT ;  /* 0x0000000608067292 */ /* 0x000fe2000f8efcff */
[----:B------:R-:W-:Y:S01]  /*0f50*/  SHF.R.S32.HI R3, RZ, 0x1f, R9 ;  /* 0x0000001fff037819 */ /* 0x000fe20000011409 */
[----:B------:R-:W-:Y:S02]  /*0f60*/  @!UP0 UIADD3 UR15, UPT, UPT, -UR15, URZ, URZ ;  /* 0x000000ff0f0f8290 */ /* 0x000fe4000fffe1ff */
[----:B------:R-:W-:Y:S01]  /*0f70*/  @!UP2 ULOP3.LUT UR15, URZ, UR4, URZ, 0x33, !UPT ;  /* 0x00000004ff0fa292 */ /* 0x000fe2000f8e33ff */
        /* <DEDUP_REMOVED lines=26> */
.L_x_9:
[----:B------:R-:W-:Y:S01]  /*1120*/  IMAD.MOV.U32 R39, RZ, RZ, R16 ;  /* 0x000000ffff277224 */ /* 0x000fe200078e0010 */
[----:B------:R-:W-:Y:S01]  /*1130*/  MOV R18, R9 ;  /* 0x0000000900127202 */ /* 0x000fe20000000f00 */
[----:B------:R-:W-:Y:S01]  /*1140*/  IMAD.MOV.U32 R15, RZ, RZ, R3 ;  /* 0x000000ffff0f7224 */ /* 0x000fe200078e0003 */
[----:B------:R-:W-:Y:S02]  /*1150*/  MOV R16, 0x1170 ;  /* 0x0000117000107802 */ /* 0x000fe40000000f00 */
[----:B------:R-:W-:Y:S05]  /*1160*/  CALL.REL.NOINC `($__internal_0_$__cuda_sm20_div_s64) ;  /* 0x0000004400987944 */ /* 0x000fea0003c00000 */
[----:B------:R-:W-:Y:S02]  /*1170*/  MOV R44, R0 ;  /* 0x00000000002c7202 */ /* 0x000fe40000000f00 */
[----:B------:R-:W-:Y:S02]  /*1180*/  MOV R45, R11 ;  /* 0x0000000b002d7202 */ /* 0x000fe40000000f00 */
.L_x_10:
[----:B------:R-:W-:Y:S05]  /*1190*/  BSYNC.RECONVERGENT B0 ;  /* 0x0000000000007941 */ /* 0x000fea0003800200 */
.L_x_8:
[----:B------:R-:W-:Y:S01]  /*11a0*/  IABS R12, UR21 ;  /* 0x00000015000c7c13 */ /* 0x000fe20008000000 */
[----:B------:R-:W0:Y:S01]  /*11b0*/  LDC R5, c[0x0][0x434] ;  /* 0x00010d00ff057b82 */ /* 0x000e220000000800 */
[----:B------:R-:W-:Y:S01]  /*11c0*/  IABS R0, UR21 ;  /* 0x0000001500007c13 */ /* 0x000fe20008000000 */
[----:B------:R-:W-:Y:S01]  /*11d0*/  UIMAD UR15, UR15, UR5, URZ ;  /* 0x000000050f0f72a4 */ /* 0x000fe2000f8e02ff */
[----:B------:R-:W1:Y:S01]  /*11e0*/  I2F.RP R13, R12 ;  /* 0x0000000c000d7306 */ /* 0x000e620000209400 */
[----:B------:R-:W-:Y:S02]  /*11f0*/  BSSY.RECONVERGENT B0, `(.L_x_11) ;  /* 0x000003b000007945 */ /* 0x000fe40003800200 */
[----:B------:R-:W-:Y:S01]  /*1200*/  IMAD.MOV R0, RZ, RZ, -R0 ;  /* 0x000000ffff007224 */ /* 0x000fe200078e0a00 */
[----:B------:R-:W-:-:S04]  /*1210*/  UIMAD UR6, UR6, UR15, URZ ;  /* 0x0000000f060672a4 */ /* 0x000fc8000f8e02ff */
[----:B-1----:R-:W1:Y:S01]  /*1220*/  MUFU.RCP R14, R13 ;  /* 0x0000000d000e7308 */ /* 0x002e620000001000 */
[----:B0-----:R-:W-:-:S04]  /*1230*/  IADD3 R5, PT, PT, R5, -0x1, R12 ;  /* 0xffffffff05057810 */ /* 0x001fc80007ffe00c */
[----:B------:R-:W-:Y:S01]  /*1240*/  IABS R4, R5 ;  /* 0x0000000500047213 */ /* 0x000fe20000000000 */
[----:B-1----:R-:W-:-:S04]  /*1250*/  VIADD R14, R14, 0xffffffe ;  /* 0x0ffffffe0e0e7836 */ /* 0x002fc80000000000 */
[----:B------:R-:W0:Y:S02]  /*1260*/  F2I.FTZ.U32.TRUNC.NTZ R15, R14 ;  /* 0x0000000e000f7305 */ /* 0x000e24000021f000 */
[----:B0-----:R-:W-:Y:S02]  /*1270*/  IMAD.MOV R11, RZ, RZ, -R15 ;  /* 0x000000ffff0b7224 */ /* 0x001fe400078e0a0f */
[----:B------:R-:W-:Y:S02]  /*1280*/  IMAD.MOV.U32 R14, RZ, RZ, RZ ;  /* 0x000000ffff0e7224 */ /* 0x000fe400078e00ff */
[----:B------:R-:W-:-:S04]  /*1290*/  IMAD R8, R11, R12, RZ ;  /* 0x0000000c0b087224 */ /* 0x000fc800078e02ff */
[----:B------:R-:W-:-:S06]  /*12a0*/  IMAD.HI.U32 R8, R15, R8, R14 ;  /* 0x000000080f087227 */ /* 0x000fcc00078e000e */
[----:B------:R-:W-:-:S04]  /*12b0*/  IMAD.HI.U32 R11, R8, R4, RZ ;  /* 0x00000004080b7227 */ /* 0x000fc800078e00ff */
[----:B------:R-:W-:Y:S01]  /*12c0*/  IMAD R13, R11, R0, R4 ;  /* 0x000000000b0d7224 */ /* 0x000fe200078e0204 */
[----:B------:R-:W-:-:S04]  /*12d0*/  LOP3.LUT R0, R5, R12, RZ, 0x3c, !PT ;  /* 0x0000000c05007212 */ /* 0x000fc800078e3cff */
[----:B------:R-:W-:Y:S02]  /*12e0*/  ISETP.GT.U32.AND P1, PT, R12, R13, PT ;  /* 0x0000000d0c00720c */ /* 0x000fe40003f24070 */
[----:B------:R-:W-:-:S11]  /*12f0*/  ISETP.GE.AND P0, PT, R0, RZ, PT ;  /* 0x000000ff0000720c */ /* 0x000fd60003f06270 */
[----:B------:R-:W-:Y:S02]  /*1300*/  @!P1 IMAD.IADD R13, R13, 0x1, -R12 ;  /* 0x000000010d0d9824 */ /* 0x000fe400078e0a0c */
[----:B------:R-:W-:Y:S01]  /*1310*/  @!P1 VIADD R11, R11, 0x1 ;  /* 0x000000010b0b9836 */ /* 0x000fe20000000000 */
[----:B------:R-:W-:Y:S02]  /*1320*/  ISETP.NE.AND P1, PT, RZ, UR21, PT ;  /* 0x00000015ff007c0c */ /* 0x000fe4000bf25270 */
[----:B------:R-:W-:-:S13]  /*1330*/  ISETP.GE.U32.AND P2, PT, R13, R12, PT ;  /* 0x0000000c0d00720c */ /* 0x000fda0003f46070 */
[----:B------:R-:W-:-:S04]  /*1340*/  @P2 VIADD R11, R11, 0x1 ;  /* 0x000000010b0b2836 */ /* 0x000fc80000000000 */
[----:B------:R-:W-:Y:S01]  /*1350*/  @!P0 IMAD.MOV R11, RZ, RZ, -R11 ;  /* 0x000000ffff0b8224 */ /* 0x000fe200078e0a0b */
[----:B------:R-:W-:-:S04]  /*1360*/  @!P1 LOP3.LUT R11, RZ, R12, RZ, 0x33, !PT ;  /* 0x0000000cff0b9212 */ /* 0x000fc800078e33ff */
        /* <DEDUP_REMOVED lines=28> */
.L_x_12:
[----:B------:R-:W-:Y:S01]  /*1530*/  IMAD.MOV.U32 R39, RZ, RZ, R6 ;  /* 0x000000ffff277224 */ /* 0x000fe200078e0006 */
[----:B------:R-:W-:Y:S01]  /*1540*/  MOV R17, R7 ;  /* 0x0000000700117202 */ /* 0x000fe20000000f00 */
[----:B------:R-:W-:Y:S01]  /*1550*/  IMAD.MOV.U32 R18, RZ, RZ, R8 ;  /* 0x000000ffff127224 */ /* 0x000fe200078e0008 */
[----:B------:R-:W-:Y:S02]  /*1560*/  MOV R16, 0x1580 ;  /* 0x0000158000107802 */ /* 0x000fe40000000f00 */
[----:B------:R-:W-:Y:S05]  /*1570*/  CALL.REL.NOINC `($__internal_0_$__cuda_sm20_div_s64) ;  /* 0x0000004000947944 */ /* 0x000fea0003c00000 */
[----:B------:R-:W-:Y:S02]  /*1580*/  MOV R16, R0 ;  /* 0x0000000000107202 */ /* 0x000fe40000000f00 */
[----:B------:R-:W-:Y:S02]  /*1590*/  MOV R17, R11 ;  /* 0x0000000b00117202 */ /* 0x000fe40000000f00 */
.L_x_13:
[----:B------:R-:W-:Y:S05]  /*15a0*/  BSYNC.RECONVERGENT B0 ;  /* 0x0000000000007941 */ /* 0x000fea0003800200 */
.L_x_11:
[----:B------:R-:W0:Y:S01]  /*15b0*/  S2R R4, SR_TID.X ;  /* 0x0000000000047919 */ /* 0x000e220000002100 */
[----:B------:R-:W-:Y:S01]  /*15c0*/  UIADD3 UR9, UP0, UPT, UR20, -UR19, URZ ;  /* 0x8000001314097290 */ /* 0x000fe2000ff1e0ff */
[----:B------:R-:W1:Y:S03]  /*15d0*/  LDCU UR4, c[0x0][0x534] ;  /* 0x0000a680ff0477ac */ /* 0x000e660008000800 */
[----:B------:R-:W-:-:S06]  /*15e0*/  UIADD3.X UR8, UPT, UPT, UR14, -0x1, URZ, UP0, !UPT ;  /* 0xffffffff0e087890 */ /* 0x000fcc00087fe4ff */
[----:B------:R-:W-:Y:S01]  /*15f0*/  IMAD.U32 R0, RZ, RZ, UR8 ;  /* 0x00000008ff007e24 */ /* 0x000fe2000f8e00ff */
[----:B0-----:R-:W-:Y:S02]  /*1600*/  LOP3.LUT R19, R4, 0xf, RZ, 0xc0, !PT ;  /* 0x0000000f04137812 */ /* 0x001fe400078ec0ff */
[----:B------:R-:W-:Y:S02]  /*1610*/  SHF.R.U32.HI R20, RZ, 0x4, R4 ;  /* 0x00000004ff147819 */ /* 0x000fe40000011604 */
[C---:B------:R-:W-:Y:S01]  /*1620*/  ISETP.LT.U32.AND P1, PT, R19.reuse, UR9, PT ;  /* 0x0000000913007c0c */ /* 0x040fe2000bf21070 */
[----:B------:R-:W0:Y:S01]  /*1630*/  LDCU.64 UR8, c[0x0][0x358] ;  /* 0x00006b00ff0877ac */ /* 0x000e220008000a00 */
[----:B------:R-:W-:Y:S01]  /*1640*/  IADD3 R22, P0, PT, R19, UR19, RZ ;  /* 0x0000001313167c10 */ /* 0x000fe2000ff1e0ff */
[----:B------:R-:W-:Y:S01]  /*1650*/  VIADD R26, R20, 0x8 ;  /* 0x00000008141a7836 */ /* 0x000fe20000000000 */
[----:B------:R-:W-:Y:S01]  /*1660*/  ISETP.GT.AND.EX P1, PT, R0, RZ, PT, P1 ;  /* 0x000000ff0000720c */ /* 0x000fe20003f24310 */
[C---:B------:R-:W-:Y:S01]  /*1670*/  VIADD R21, R20.reuse, 0x18 ;  /* 0x0000001814157836 */ /* 0x040fe20000000000 */
[C---:B------:R-:W-:Y:S01]  /*1680*/  IADD3 R0, PT, PT, R20.reuse, 0x10, RZ ;  /* 0x0000001014007810 */ /* 0x040fe20007ffe0ff */
[----:B------:R-:W-:Y:S01]  /*1690*/  IMAD.X R23, RZ, RZ, RZ, P0 ;  /* 0x000000ffff177224 */ /* 0x000fe200000e06ff */
[----:B-1----:R-:W-:-:S02]  /*16a0*/  ISETP.GE.OR P6, PT, R20, UR4, !P1 ;  /* 0x0000000414007c0c */ /* 0x002fc4000cfc6670 */
[----:B------:R-:W-:Y:S02]  /*16b0*/  ISETP.GE.OR P5, PT, R26, UR4, !P1 ;  /* 0x000000041a007c0c */ /* 0x000fe4000cfa6670 */
[----:B------:R-:W-:Y:S02]  /*16c0*/  ISETP.GE.OR P2, PT, R0, UR4, !P1 ;  /* 0x0000000400007c0c */ /* 0x000fe4000cf46670 */
[----:B------:R-:W-:Y:S02]  /*16d0*/  ISETP.GE.OR P3, PT, R21, UR4, !P1 ;  /* 0x0000000415007c0c */ /* 0x000fe4000cf66670 */
[----:B------:R-:W-:-:S05]  /*16e0*/  IADD3 R24, PT, PT, R20, 0x20, RZ ;  /* 0x0000002014187810 */ /* 0x000fca0007ffe0ff */
[----:B------:R-:W1:Y:S01]  /*16f0*/  @!P6 LDC.64 R6, c[0x0][0x428] ;  /* 0x00010a00ff06eb82 */ /* 0x000e620000000a00 */
[----:B------:R-:W-:-:S04]  /*1700*/  @!P6 IMAD.WIDE.U32 R28, R20, UR20, R22 ;  /* 0x00000014141cec25 */ /* 0x000fc8000f8e0016 */
[----:B------:R-:W-:Y:S02]  /*1710*/  @!P6 IMAD R18, R20, UR14, R29 ;  /* 0x0000000e1412ec24 */ /* 0x000fe4000f8e021d */
[----:B------:R-:W-:Y:S01]  /*1720*/  @!P5 IMAD.MOV.U32 R30, RZ, RZ, R22 ;  /* 0x000000ffff1ed224 */ /* 0x000fe200078e0016 */
[----:B------:R-:W2:Y:S01]  /*1730*/  @!P5 LDC.64 R14, c[0x0][0x428] ;  /* 0x00010a00ff0edb82 */ /* 0x000ea20000000a00 */
[----:B------:R-:W-:Y:S02]  /*1740*/  @!P5 IMAD.MOV.U32 R31, RZ, RZ, R23 ;  /* 0x000000ffff1fd224 */ /* 0x000fe400078e0017 */
[----:B------:R-:W-:-:S05]  /*1750*/  @!P5 IMAD.WIDE.U32 R30, R26, UR20, R30 ;  /* 0x000000141a1edc25 */ /* 0x000fca000f8e001e */
[----:B------:R-:W3:Y:S01]  /*1760*/  @!P2 LDC.64 R12, c[0x0][0x428] ;  /* 0x00010a00ff0cab82 */ /* 0x000ee20000000a00 */
[----:B------:R-:W-:Y:S01]  /*1770*/  @!P5 IMAD R26, R26, UR14, R31 ;  /* 0x0000000e1a1adc24 */ /* 0x000fe2000f8e021f */
[----:B-1----:R-:W-:-:S04]  /*1780*/  @!P6 LEA R32, P0, R28, R6, 0x2 ;  /* 0x000000061c20e211 */ /* 0x002fc800078010ff */
[----:B------:R-:W-:Y:S02]  /*1790*/  @!P6 LEA.HI.X R33, R28, R7, R18, 0x2, P0 ;  /* 0x000000071c21e211 */ /* 0x000fe400000f1412 */
[----:B------:R-:W-:Y:S01]  /*17a0*/  ISETP.GE.OR P0, PT, R24, UR4, !P1 ;  /* 0x0000000418007c0c */ /* 0x000fe2000cf06670 */
[----:B------:R-:W1:Y:S01]  /*17b0*/  @!P3 LDC.64 R6, c[0x0][0x428] ;  /* 0x00010a00ff06bb82 */ /* 0x000e620000000a00 */
[----:B--2---:R-:W-:Y:S02]  /*17c0*/  @!P5 LEA R28, P4, R30, R14, 0x2 ;  /* 0x0000000e1e1cd211 */ /* 0x004fe400078810ff */
[----:B------:R-:W-:Y:S01]  /*17d0*/  MOV R18, 0xff800000 ;  /* 0xff80000000127802 */ /* 0x000fe20000000f00 */
[----:B------:R-:W-:Y:S01]  /*17e0*/  VIADD R25, R20, 0x28 ;  /* 0x0000002814197836 */ /* 0x000fe20000000000 */
[----:B------:R-:W-:Y:S01]  /*17f0*/  @!P5 LEA.HI.X R29, R30, R15, R26, 0x2, P4 ;  /* 0x0000000f1e1dd211 */ /* 0x000fe200020f141a */
[----:B------:R-:W-:Y:S01]  /*1800*/  @!P2 IMAD.MOV.U32 R30, RZ, RZ, R22 ;  /* 0x000000ffff1ea224 */ /* 0x000fe200078e0016 */
[----:B------:R-:W-:-:S02]  /*1810*/  @!P2 MOV R31, R23 ;  /* 0x00000017001fa202 */ /* 0x000fc40000000f00 */
[----:B0-----:R0:W2:Y:S01]  /*1820*/  @!P6 LDG.E R18, desc[UR8][R32.64] ;  /* 0x000000082012e981 */ /* 0x0010a2000c1e1900 */
[----:B------:R-:W-:Y:S01]  /*1830*/  ISETP.GE.OR P6, PT, R25, UR4, !P1 ;  /* 0x0000000419007c0c */ /* 0x000fe2000cfc6670 */
[----:B------:R-:W-:Y:S01]  /*1840*/  IMAD.MOV.U32 R11, RZ, RZ, -0x800000 ;  /* 0xff800000ff0b7424 */ /* 0x000fe200078e00ff */
[----:B------:R-:W4:Y:S01]  /*1850*/  @!P0 LDC.64 R14, c[0x0][0x428] ;  /* 0x00010a00ff0e8b82 */ /* 0x000f220000000a00 */
[----:B------:R-:W-:-:S04]  /*1860*/  @!P2 IMAD.WIDE.U32 R30, R0, UR20, R30 ;  /* 0x00000014001eac25 */ /* 0x000fc8000f8e001e */
[----:B------:R-:W-:Y:S01]  /*1870*/  @!P2 IMAD R0, R0, UR14, R31 ;  /* 0x0000000e0000ac24 */ /* 0x000fe2000f8e021f */
[----:B---3--:R-:W-:Y:S01]  /*1880*/  @!P2 LEA R36, P4, R30, R12, 0x2 ;  /* 0x0000000c1e24a211 */ /* 0x008fe200078810ff */
[----:B------:R-:W-:Y:S01]  /*1890*/  VIADD R26, R20, 0x30 ;  /* 0x00000030141a7836 */ /* 0x000fe20000000000 */
[----:B------:R3:W5:Y:S01]  /*18a0*/  @!P5 LDG.E R11, desc[UR8][R28.64] ;  /* 0x000000081c0bd981 */ /* 0x000762000c1e1900 */
[----:B------:R-:W-:Y:S01]  /*18b0*/  @!P3 IMAD.MOV.U32 R34, RZ, RZ, R22 ;  /* 0x000000ffff22b224 */ /* 0x000fe200078e0016 */
[----:B------:R-:W-:Y:S01]  /*18c0*/  @!P2 LEA.HI.X R37, R30, R13, R0, 0x2, P4 ;  /* 0x0000000d1e25a211 */ /* 0x000fe200020f1400 */
[----:B------:R-:W-:Y:S01]  /*18d0*/  @!P3 IMAD.MOV.U32 R35, RZ, RZ, R23 ;  /* 0x000000ffff23b224 */ /* 0x000fe200078e0017 */
[----:B------:R-:W-:Y:S01]  /*18e0*/  ISETP.GE.OR P5, PT, R26, UR4, !P1 ;  /* 0x000000041a007c0c */ /* 0x000fe2000cfa6670 */
[----:B------:R-:W4:Y:S01]  /*18f0*/  @!P6 LDC.64 R12, c[0x0][0x428] ;  /* 0x00010a00ff0ceb82 */ /* 0x000f220000000a00 */
[----:B------:R-:W-:Y:S01]  /*1900*/  MOV R0, 0xff800000 ;  /* 0xff80000000007802 */ /* 0x000fe20000000f00 */
[----:B------:R-:W-:Y:S01]  /*1910*/  @!P3 IMAD.WIDE.U32 R34, R21, UR20, R34 ;  /* 0x000000141522bc25 */ /* 0x000fe2000f8e0022 */
[----:B------:R-:W-:-:S04]  /*1920*/  IADD3 R27, PT, PT, R20, 0x38, RZ ;  /* 0x00000038141b7810 */ /* 0x000fc80007ffe0ff */
[----:B------:R-:W-:Y:S01]  /*1930*/  ISETP.GE.OR P4, PT, R27, UR4, !P1 ;  /* 0x000000041b007c0c */ /* 0x000fe2000cf86670 */
[----:B------:R4:W5:Y:S01]  /*1940*/  @!P2 LDG.E R0, desc[UR8][R36.64] ;  /* 0x000000082400a981 */ /* 0x000962000c1e1900 */
[----:B0-----:R-:W-:Y:S01]  /*1950*/  @!P3 IMAD R32, R21, UR14, R35 ;  /* 0x0000000e1520bc24 */ /* 0x001fe2000f8e0223 */
[C---:B-1----:R-:W-:Y:S02]  /*1960*/  @!P3 LEA R30, P2, R34.reuse, R6, 0x2 ;  /* 0x00000006221eb211 */ /* 0x042fe400078410ff */
[----:B------:R-:W-:Y:S02]  /*1970*/  MOV R21, 0xff800000 ;  /* 0xff80000000157802 */ /* 0x000fe40000000f00 */
[----:B------:R-:W-:Y:S02]  /*1980*/  @!P3 LEA.HI.X R31, R34, R7, R32, 0x2, P2 ;  /* 0x00000007221fb211 */ /* 0x000fe400010f1420 */
[----:B------:R-:W0:Y:S01]  /*1990*/  @!P5 LDC.64 R6, c[0x0][0x428] ;  /* 0x00010a00ff06db82 */ /* 0x000e220000000a00 */
[----:B---3--:R-:W-:-:S02]  /*19a0*/  @!P0 IMAD.MOV.U32 R28, RZ, RZ, R22 ;  /* 0x000000ffff1c8224 */ /* 0x008fc400078e0016 */
[----:B------:R-:W-:Y:S01]  /*19b0*/  @!P0 IMAD.MOV.U32 R29, RZ, RZ, R23 ;  /* 0x000000ffff1d8224 */ /* 0x000fe200078e0017 */
[----:B------:R-:W-:Y:S01]  /*19c0*/  @!P6 MOV R34, R22 ;  /* 0x000000160022e202 */ /* 0x000fe20000000f00 */
[----:B------:R1:W3:Y:S01]  /*19d0*/  @!P3 LDG.E R21, desc[UR8][R30.64] ;  /* 0x000000081e15b981 */ /* 0x0002e2000c1e1900 */
[----:B------:R-:W-:-:S04]  /*19e0*/  @!P0 IMAD.WIDE.U32 R28, R24, UR20, R28 ;  /* 0x00000014181c8c25 */ /* 0x000fc8000f8e001c */
[----:B------:R-:W-:Y:S02]  /*19f0*/  @!P0 IMAD R24, R24, UR14, R29 ;  /* 0x0000000e18188c24 */ /* 0x000fe4000f8e021d */
[----:B------:R-:W-:Y:S01]  /*1a00*/  VIADD R29, R20, 0x40 ;  /* 0x00000040141d7836 */ /* 0x000fe20000000000 */
[----:B----4-:R-:W-:Y:S01]  /*1a10*/  @!P0 LEA R36, P2, R28, R14, 0x2 ;  /* 0x0000000e1c248211 */ /* 0x010fe200078410ff */
[----:B------:R-:W-:-:S03]  /*1a20*/  @!P6 IMAD.MOV.U32 R35, RZ, RZ, R23 ;  /* 0x000000ffff23e224 */ /* 0x000fc600078e0017 */
[----:B------:R-:W-:Y:S02]  /*1a30*/  @!P0 LEA.HI.X R37, R28, R15, R24, 0x2, P2 ;  /* 0x0000000f1c258211 */ /* 0x000fe400010f1418 */
[----:B------:R-:W4:Y:S01]  /*1a40*/  @!P4 LDC.64 R14, c[0x0][0x428] ;  /* 0x00010a00ff0ecb82 */ /* 0x000f220000000a00 */
[----:B------:R-:W-:Y:S01]  /*1a50*/  ISETP.GE.OR P3, PT, R29, UR4, !P1 ;  /* 0x000000041d007c0c */ /* 0x000fe2000cf66670 */
[----:B------:R-:W-:Y:S02]  /*1a60*/  IMAD.MOV.U32 R24, RZ, RZ, -0x800000 ;  /* 0xff800000ff187424 */ /* 0x000fe400078e00ff */
[----:B------:R-:W-:-:S04]  /*1a70*/  @!P6 IMAD.WIDE.U32 R34, R25, UR20, R34 ;  /* 0x000000141922ec25 */ /* 0x000fc8000f8e0022 */
[----:B------:R0:W3:Y:S01]  /*1a80*/  @!P0 LDG.E R24, desc[UR8][R36.64] ;  /* 0x0000000824188981 */ /* 0x0000e2000c1e1900 */
[----:B------:R-:W-:Y:S01]  /*1a90*/  VIADD R28, R20, 0x48 ;  /* 0x00000048141c7836 */ /* 0x000fe20000000000 */
[----:B-1----:R-:W-:Y:S01]  /*1aa0*/  @!P5 MOV R30, R22 ;  /* 0x00000016001ed202 */ /* 0x002fe20000000f00 */
[----:B------:R-:W-:Y:S01]  /*1ab0*/  @!P6 IMAD R32, R25, UR14, R35 ;  /* 0x0000000e1920ec24 */ /* 0x000fe2000f8e0223 */
[----:B------:R-:W-:Y:S01]  /*1ac0*/  @!P6 LEA R40, P0, R34, R12, 0x2 ;  /* 0x0000000c2228e211 */ /* 0x000fe200078010ff */
[----:B------:R-:W-:Y:S01]  /*1ad0*/  @!P5 IMAD.MOV.U32 R31, RZ, RZ, R23 ;  /* 0x000000ffff1fd224 */ /* 0x000fe200078e0017 */
[----:B------:R-:W-:Y:S02]  /*1ae0*/  ISETP.GE.OR P2, PT, R28, UR4, !P1 ;  /* 0x000000041c007c0c */ /* 0x000fe4000cf46670 */
[----:B------:R-:W-:Y:S01]  /*1af0*/  @!P6 LEA.HI.X R41, R34, R13, R32, 0x2, P0 ;  /* 0x0000000d2229e211 */ /* 0x000fe200000f1420 */
[C---:B------:R-:W-:Y:S01]  /*1b00*/  @!P5 IMAD.WIDE.U32 R30, R26.reuse, UR20, R30 ;  /* 0x000000141a1edc25 */ /* 0x040fe2000f8e001e */
[----:B------:R-:W1:Y:S03]  /*1b10*/  @!P3 LDC.64 R12, c[0x0][0x428] ;  /* 0x00010a00ff0cbb82 */ /* 0x000e660000000a00 */
[----:B------:R-:W-:Y:S01]  /*1b20*/  @!P5 IMAD R26, R26, UR14, R31 ;  /* 0x0000000e1a1adc24 */ /* 0x000fe2000f8e021f */
[----:B0-----:R-:W-:-:S02]  /*1b30*/  @!P5 LEA R34, P0, R30, R6, 0x2 ;  /* 0x000000061e22d211 */ /* 0x001fc400078010ff */
[----:B------:R-:W-:Y:S02]  /*1b40*/  MOV R25, 0xff800000 ;  /* 0xff80000000197802 */ /* 0x000fe40000000f00 */
[----:B------:R-:W-:Y:S01]  /*1b50*/  @!P4 MOV R36, R22 ;  /* 0x000000160024c202 */ /* 0x000fe20000000f00 */
[----:B------:R-:W-:Y:S01]  /*1b60*/  @!P4 IMAD.MOV.U32 R37, RZ, RZ, R23 ;  /* 0x000000ffff25c224 */ /* 0x000fe200078e0017 */
[----:B------:R-:W-:Y:S01]  /*1b70*/  @!P5 LEA.HI.X R35, R30, R7, R26, 0x2, P0 ;  /* 0x000000071e23d211 */ /* 0x000fe200000f141a */
[C---:B------:R-:W-:Y:S01]  /*1b80*/  VIADD R32, R20.reuse, 0x58 ;  /* 0x0000005814207836 */ /* 0x040fe20000000000 */
[----:B------:R-:W-:Y:S01]  /*1b90*/  IADD3 R33, PT, PT, R20, 0x50, RZ ;  /* 0x0000005014217810 */ /* 0x000fe20007ffe0ff */
[C---:B------:R-:W-:Y:S01]  /*1ba0*/  @!P4 IMAD.WIDE.U32 R36, R27.reuse, UR20, R36 ;  /* 0x000000141b24cc25 */ /* 0x040fe2000f8e0024 */
[----:B------:R-:W0:Y:S01]  /*1bb0*/  @!P2 LDC.64 R6, c[0x0][0x428] ;  /* 0x00010a00ff06ab82 */ /* 0x000e220000000a00 */
[----:B------:R1:W3:Y:S02]  /*1bc0*/  @!P6 LDG.E R25, desc[UR8][R40.64] ;  /* 0x000000082819e981 */ /* 0x0002e4000c1e1900 */
[----:B------:R-:W-:Y:S01]  /*1bd0*/  @!P4 IMAD R30, R27, UR14, R37 ;  /* 0x0000000e1b1ecc24 */ /* 0x000fe2000f8e0225 */
[----:B----4-:R-:W-:-:S02]  /*1be0*/  @!P4 LEA R38, P0, R36, R14, 0x2 ;  /* 0x0000000e2426c211 */ /* 0x010fc400078010ff */
[----:B------:R-:W-:Y:S02]  /*1bf0*/  @!P3 MOV R37, R23 ;  /* 0x000000170025b202 */ /* 0x000fe40000000f00 */
[----:B------:R-:W-:Y:S01]  /*1c00*/  @!P4 LEA.HI.X R39, R36, R15, R30, 0x2, P0 ;  /* 0x0000000f2427c211 */ /* 0x000fe200000f141e */
[----:B------:R-:W-:Y:S01]  /*1c10*/  @!P3 IMAD.MOV.U32 R36, RZ, RZ, R22 ;  /* 0x000000ffff24b224 */ /* 0x000fe200078e0016 */
[----:B------:R-:W-:Y:S02]  /*1c20*/  ISETP.GE.OR P6, PT, R33, UR4, !P1 ;  /* 0x0000000421007c0c */ /* 0x000fe4000cfc6670 */
[----:B------:R-:W-:Y:S02]  /*1c30*/  ISETP.GE.OR P0, PT, R32, UR4, !P1 ;  /* 0x0000000420007c0c */ /* 0x000fe4000cf06670 */
[----:B------:R-:W-:Y:S01]  /*1c40*/  MOV R27, 0xff800000 ;  /* 0xff800000001b7802 */ /* 0x000fe20000000f00 */
[----:B------:R-:W-:Y:S02]  /*1c50*/  IMAD.MOV.U32 R26, RZ, RZ, -0x800000 ;  /* 0xff800000ff1a7424 */ /* 0x000fe400078e00ff */
[----:B------:R-:W-:-:S03]  /*1c60*/  @!P3 IMAD.WIDE.U32 R36, R29, UR20, R36 ;  /* 0x000000141d24bc25 */ /* 0x000fc6000f8e0024 */
[----:B------:R-:W4:Y:S01]  /*1c70*/  @!P4 LDG.E R27, desc[UR8][R38.64] ;  /* 0x00000008261bc981 */ /* 0x000f22000c1e1900 */
[----:B------:R-:W-:Y:S02]  /*1c80*/  @!P3 IMAD R30, R29, UR14, R37 ;  /* 0x0000000e1d1ebc24 */ /* 0x000fe4000f8e0225 */
[----:B------:R-:W-:Y:S01]  /*1c90*/  VIADD R31, R20, 0x60 ;  /* 0x00000060141f7836 */ /* 0x000fe20000000000 */
[----:B------:R0:W4:Y:S01]  /*1ca0*/  @!P5 LDG.E R26, desc[UR8][R34.64] ;  /* 0x00000008221ad981 */ /* 0x000122000c1e1900 */
[----:B------:R-:W0:Y:S01]  /*1cb0*/  @!P6 LDC.64 R14, c[0x0][0x428] ;  /* 0x00010a00ff0eeb82 */ /* 0x000e220000000a00 */
[----:B-1----:R-:W-:-:S04]  /*1cc0*/  @!P3 LEA R40, P4, R36, R12, 0x2 ;  /* 0x0000000c2428b211 */ /* 0x002fc800078810ff */
[----:B------:R-:W-:-:S03]  /*1cd0*/  @!P3 LEA.HI.X R41, R36, R13, R30, 0x2, P4 ;  /* 0x0000000d2429b211 */ /* 0x000fc600020f141e */
[----:B------:R-:W1:Y:S01]  /*1ce0*/  @!P0 LDC.64 R12, c[0x0][0x428] ;  /* 0x00010a00ff0c8b82 */ /* 0x000e620000000a00 */
[----:B------:R-:W-:Y:S02]  /*1cf0*/  ISETP.GE.OR P5, PT, R31, UR4, !P1 ;  /* 0x000000041f007c0c */ /* 0x000fe4000cfa6670 */
[----:B0-----:R-:W-:Y:S01]  /*1d00*/  @!P2 MOV R34, R22 ;  /* 0x000000160022a202 */ /* 0x001fe20000000f00 */
[----:B------:R-:W-:-:S04]  /*1d10*/  @!P2 IMAD.MOV.U32 R35, RZ, RZ, R23 ;  /* 0x000000ffff23a224 */ /* 0x000fc800078e0017 */
[----:B------:R-:W-:-:S04]  /*1d20*/  @!P2 IMAD.WIDE.U32 R34, R28, UR20, R34 ;  /* 0x000000141c22ac25 */ /* 0x000fc8000f8e0022 */
[----:B------:R-:W-:Y:S01]  /*1d30*/  @!P2 IMAD R30, R28, UR14, R35 ;  /* 0x0000000e1c1eac24 */ /* 0x000fe2000f8e0223 */
[----:B------:R-:W-:-:S04]  /*1d40*/  @!P2 LEA R46, P4, R34, R6, 0x2 ;  /* 0x00000006222ea211 */ /* 0x000fc800078810ff */
[----:B------:R-:W-:Y:S02]  /*1d50*/  @!P2 LEA.HI.X R47, R34, R7, R30, 0x2, P4 ;  /* 0x00000007222fa211 */ /* 0x000fe400020f141e */
[----:B------:R-:W-:Y:S01]  /*1d60*/  IADD3 R30, PT, PT, R20, 0x68, RZ ;  /* 0x00000068141e7810 */ /* 0x000fe20007ffe0ff */
[--C-:B------:R-:W-:Y:S01]  /*1d70*/  @!P6 IMAD.MOV.U32 R42, RZ, RZ, R22.reuse ;  /* 0x000000ffff2ae224 */ /* 0x100fe200078e0016 */
[-C--:B------:R-:W-:Y:S01]  /*1d80*/  @!P6 MOV R43, R23.reuse ;  /* 0x00000017002be202 */ /* 0x080fe20000000f00 */
[----:B------:R-:W0:Y:S01]  /*1d90*/  @!P5 LDC.64 R6, c[0x0][0x428] ;  /* 0x00010a00ff06db82 */ /* 0x000e220000000a00 */
[----:B------:R-:W-:Y:S01]  /*1da0*/  @!P0 MOV R37, R23 ;  /* 0x0000001700258202 */ /* 0x000fe20000000f00 */
[----:B------:R-:W-:Y:S01]  /*1db0*/  @!P0 IMAD.MOV.U32 R36, RZ, RZ, R22 ;  /* 0x000000ffff248224 */ /* 0x000fe200078e0016 */
[----:B------:R-:W-:Y:S01]  /*1dc0*/  ISETP.GE.OR P4, PT, R30, UR4, !P1 ;  /* 0x000000041e007c0c */ /* 0x000fe2000cf86670 */
[----:B------:R-:W-:Y:S01]  /*1dd0*/  IMAD.MOV.U32 R29, RZ, RZ, -0x800000 ;  /* 0xff800000ff1d7424 */ /* 0x000fe200078e00ff */
[----:B------:R-:W-:Y:S01]  /*1de0*/  MOV R28, 0xff800000 ;  /* 0xff800000001c7802 */ /* 0x000fe20000000f00 */
[----:B------:R-:W-:-:S04]  /*1df0*/  @!P6 IMAD.WIDE.U32 R42, R33, UR20, R42 ;  /* 0x00000014212aec25 */ /* 0x000fc8000f8e002a */
[----:B------:R-:W-:Y:S01]  /*1e00*/  @!P0 IMAD.WIDE.U32 R36, R32, UR20, R36 ;  /* 0x0000001420248c25 */ /* 0x000fe2000f8e0024 */
[----:B------:R1:W4:Y:S01]  /*1e10*/  @!P3 LDG.E R28, desc[UR8][R40.64] ;  /* 0x00000008281cb981 */ /* 0x000322000c1e1900 */
[----:B------:R-:W-:Y:S02]  /*1e20*/  @!P6 LEA R38, P3, R42, R14, 0x2 ;  /* 0x0000000e2a26e211 */ /* 0x000fe400078610ff */
[----:B------:R-:W-:Y:S01]  /*1e30*/  @!P6 IMAD R34, R33, UR14, R43 ;  /* 0x0000000e2122ec24 */ /* 0x000fe2000f8e022b */
[----:B------:R-:W4:Y:S01]  /*1e40*/  @!P2 LDG.E R29, desc[UR8][R46.64] ;  /* 0x000000082e1da981 */ /* 0x000f22000c1e1900 */
[----:B------:R-:W-:Y:S02]  /*1e50*/  @!P0 IMAD R32, R32, UR14, R37 ;  /* 0x0000000e20208c24 */ /* 0x000fe4000f8e0225 */
[----:B------:R-:W-:Y:S01]  /*1e60*/  VIADD R35, R20, 0x70 ;  /* 0x0000007014237836 */ /* 0x000fe20000000000 */
[----:B------:R-:W-:Y:S01]  /*1e70*/  @!P6 LEA.HI.X R39, R42, R15, R34, 0x2, P3 ;  /* 0x0000000f2a27e211 */ /* 0x000fe200018f1422 */
[----:B------:R-:W-:Y:S01]  /*1e80*/  @!P5 IMAD.MOV.U32 R37, RZ, RZ, R23 ;  /* 0x000000ffff25d224 */ /* 0x000fe200078e0017 */
[----:B------:R-:W-:Y:S01]  /*1e90*/  IADD3 R34, PT, PT, R20, 0x78, RZ ;  /* 0x0000007814227810 */ /* 0x000fe20007ffe0ff */
[----:B------:R-:W0:Y:S01]  /*1ea0*/  @!P4 LDC.64 R14, c[0x0][0x428] ;  /* 0x00010a00ff0ecb82 */ /* 0x000e220000000a00 */
[----:B------:R-:W-:-:S06]  /*1eb0*/  IMAD.MOV.U32 R33, RZ, RZ, -0x800000 ;  /* 0xff800000ff217424 */ /* 0x000fcc00078e00ff */
[----:B------:R0:W4:Y:S01]  /*1ec0*/  @!P6 LDG.E R33, desc[UR8][R38.64] ;  /* 0x000000082621e981 */ /* 0x000122000c1e1900 */
[----:B-1----:R-:W-:-:S04]  /*1ed0*/  @!P0 LEA R40, P2, R36, R12, 0x2 ;  /* 0x0000000c24288211 */ /* 0x002fc800078410ff */
[----:B------:R-:W-:Y:S02]  /*1ee0*/  @!P0 LEA.HI.X R41, R36, R13, R32, 0x2, P2 ;  /* 0x0000000d24298211 */ /* 0x000fe400010f1420 */
[----:B------:R-:W-:Y:S02]  /*1ef0*/  @!P5 MOV R36, R22 ;  /* 0x000000160024d202 */ /* 0x000fe40000000f00 */
[----:B------:R-:W-:Y:S02]  /*1f00*/  ISETP.GE.OR P2, PT, R35, UR4, !P1 ;  /* 0x0000000423007c0c */ /* 0x000fe4000cf46670 */
[----:B------:R-:W-:Y:S01]  /*1f10*/  ISETP.GE.OR P1, PT, R34, UR4, !P1 ;  /* 0x0000000422007c0c */ /* 0x000fe2000cf26670 */
[----:B------:R-:W-:-:S04]  /*1f20*/  @!P5 IMAD.WIDE.U32 R36, R31, UR20, R36 ;  /* 0x000000141f24dc25 */ /* 0x000fc8000f8e0024 */
[----:B------:R-:W-:Y:S01]  /*1f30*/  @!P5 IMAD R12, R31, UR14, R37 ;  /* 0x0000000e1f0cdc24 */ /* 0x000fe2000f8e0225 */
[C---:B0-----:R-:W-:Y:S02]  /*1f40*/  @!P5 LEA R42, P3, R36.reuse, R6, 0x2 ;  /* 0x00000006242ad211 */ /* 0x041fe400078610ff */
[----:B------:R-:W-:Y:S01]  /*1f50*/  @!P4 MOV R38, R22 ;  /* 0x000000160026c202 */ /* 0x000fe20000000f00 */
[----:B------:R-:W-:Y:S01]  /*1f60*/  @!P4 IMAD.MOV.U32 R39, RZ, RZ, R23 ;  /* 0x000000ffff27c224 */ /* 0x000fe200078e0017 */
[----:B------:R-:W-:Y:S02]  /*1f70*/  @!P5 LEA.HI.X R43, R36, R7, R12, 0x2, P3 ;  /* 0x00000007242bd211 */ /* 0x000fe400018f140c */
[----:B------:R-:W0:Y:S01]  /*1f80*/  @!P2 LDC.64 R12, c[0x0][0x428] ;  /* 0x00010a00ff0cab82 */ /* 0x000e220000000a00 */
[----:B------:R-:W-:Y:S01]  /*1f90*/  MOV R32, 0xff800000 ;  /* 0xff80000000207802 */ /* 0x000fe20000000f00 */
[----:B------:R-:W-:-:S06]  /*1fa0*/  @!P4 IMAD.WIDE.U32 R38, R30, UR20, R38 ;  /* 0x000000141e26cc25 */ /* 0x000fcc000f8e0026 */
[----:B------:R-:W1:Y:S01]  /*1fb0*/  @!P1 LDC.64 R6, c[0x0][0x428] ;  /* 0x00010a00ff069b82 */ /* 0x000e620000000a00 */
[----:B------:R0:W4:Y:S01]  /*1fc0*/  @!P0 LDG.E R32, desc[UR8][R40.64] ;  /* 0x0000000828208981 */ /* 0x000122000c1e1900 */
[----:B------:R-:W-:Y:S01]  /*1fd0*/  @!P4 IMAD R30, R30, UR14, R39 ;  /* 0x0000000e1e1ecc24 */ /* 0x000fe2000f8e0227 */
[----:B------:R-:W-:Y:S01]  /*1fe0*/  @!P4 LEA R14, P0, R38, R14, 0x2 ;  /* 0x0000000e260ec211 */ /* 0x000fe200078010ff */
[----:B------:R-:W-:-:S03]  /*1ff0*/  @!P2 IMAD.MOV.U32 R31, RZ, RZ, R23 ;  /* 0x000000ffff1fa224 */ /* 0x000fc600078e0017 */
[----:B------:R-:W-:Y:S02]  /*2000*/  @!P4 LEA.HI.X R15, R38, R15, R30, 0x2, P0 ;  /* 0x0000000f260fc211 */ /* 0x000fe400000f141e */
[-C--:B------:R-:W-:Y:S01]  /*2010*/  @!P2 MOV R30, R22.reuse ;  /* 0x00000016001ea202 */ /* 0x080fe20000000f00 */
[----:B------:R-:W-:Y:S01]  /*2020*/  @!P1 IMAD.MOV.U32 R39, RZ, RZ, R23 ;  /* 0x000000ffff279224 */ /* 0x000fe200078e0017 */
[----:B------:R-:W-:-:S03]  /*2030*/  @!P1 MOV R38, R22 ;  /* 0x0000001600269202 */ /* 0x000fc60000000f00 */
[----:B------:R-:W-:-:S04]  /*2040*/  @!P2 IMAD.WIDE.U32 R30, R35, UR20, R30 ;  /* 0x00000014231eac25 */ /* 0x000fc8000f8e001e */
[----:B------:R-:W-:-:S04]  /*2050*/  @!P1 IMAD.WIDE.U32 R38, R34, UR20, R38 ;  /* 0x0000001422269c25 */ /* 0x000fc8000f8e0026 */
[----:B------:R-:W-:Y:S02]  /*2060*/  @!P2 IMAD R22, R35, UR14, R31 ;  /* 0x0000000e2316ac24 */ /* 0x000fe4000f8e021f */
[----:B------:R-:W-:Y:S01]  /*2070*/  @!P1 IMAD R34, R34, UR14, R39 ;  /* 0x0000000e22229c24 */ /* 0x000fe2000f8e0227 */
[----:B0-----:R-:W-:Y:S02]  /*2080*/  @!P2 LEA R40, P3, R30, R12, 0x2 ;  /* 0x0000000c1e28a211 */ /* 0x001fe400078610ff */
[----:B-1----:R-:W-:Y:S01]  /*2090*/  @!P1 LEA R6, P0, R38, R6, 0x2 ;  /* 0x0000000626069211 */ /* 0x002fe200078010ff */
[----:B------:R-:W-:Y:S01]  /*20a0*/  IMAD.MOV.U32 R37, RZ, RZ, -0x800000 ;  /* 0xff800000ff257424 */ /* 0x000fe200078e00ff */
[----:B------:R-:W-:Y:S01]  /*20b0*/  @!P2 LEA.HI.X R41, R30, R13, R22, 0x2, P3 ;  /* 0x0000000d1e29a211 */ /* 0x000fe200018f1416 */
[----:B------:R-:W-:Y:S01]  /*20c0*/  IMAD.MOV.U32 R23, RZ, RZ, -0x800000 ;  /* 0xff800000ff177424 */ /* 0x000fe200078e00ff */
[----:B------:R-:W-:Y:S02]  /*20d0*/  MOV R12, 0xff800000 ;  /* 0xff800000000c7802 */ /* 0x000fe40000000f00 */
[----:B------:R-:W-:Y:S01]  /*20e0*/  MOV R22, 0xff800000 ;  /* 0xff80000000167802 */ /* 0x000fe20000000f00 */
[----:B------:R-:W4:Y:S01]  /*20f0*/  @!P5 LDG.E R37, desc[UR8][R42.64] ;  /* 0x000000082a25d981 */ /* 0x000f22000c1e1900 */
[----:B------:R-:W-:-:S03]  /*2100*/  @!P1 LEA.HI.X R7, R38, R7, R34, 0x2, P0 ;  /* 0x0000000726079211 */ /* 0x000fc600000f1422 */
[----:B------:R-:W4:Y:S04]  /*2110*/  @!P4 LDG.E R12, desc[UR8][R14.64] ;  /* 0x000000080e0cc981 */ /* 0x000f28000c1e1900 */
[----:B------:R-:W4:Y:S04]  /*2120*/  @!P2 LDG.E R23, desc[UR8][R40.64] ;  /* 0x000000082817a981 */ /* 0x000f28000c1e1900 */
[----:B------:R0:W4:Y:S01]  /*2130*/  @!P1 LDG.E R22, desc[UR8][R6.64] ;  /* 0x0000000806169981 */ /* 0x000122000c1e1900 */
[----:B------:R-:W1:Y:S01]  /*2140*/  S2UR UR4, SR_CgaCtaId ;  /* 0x00000000000479c3 */ /* 0x000e620000008800 */
[----:B------:R-:W-:Y:S01]  /*2150*/  UMOV UR10, 0x400 ;  /* 0x00000400000a7882 */ /* 0x000fe20000000000 */
[----:B------:R-:W-:-:S02]  /*2160*/  ISETP.GT.U32.AND P3, PT, R4, 0x37f, PT ;  /* 0x0000037f0400780c */ /* 0x000fc40003f64070 */
[C---:B------:R-:W-:Y:S02]  /*2170*/  ISETP.GT.U32.AND P2, PT, R4.reuse, 0x2ff, PT ;  /* 0x000002ff0400780c */ /* 0x040fe40003f44070 */
[C---:B------:R-:W-:Y:S01]  /*2180*/  ISETP.GT.U32.AND P1, PT, R4.reuse, 0x27f, PT ;  /* 0x0000027f0400780c */ /* 0x040fe20003f24070 */
[----:B-1----:R-:W-:Y:S01]  /*2190*/  ULEA UR4, UR4, UR10, 0x18 ;  /* 0x0000000a04047291 */ /* 0x002fe2000f8ec0ff */
[----:B------:R-:W-:Y:S01]  /*21a0*/  ISETP.GT.U32.AND P4, PT, R4, 0x1ff, PT ;  /* 0x000001ff0400780c */ /* 0x000fe20003f84070 */
[----:B0-----:R-:W0:Y:S04]  /*21b0*/  LDC R6, c[0x0][0x434] ;  /* 0x00010d00ff067b82 */ /* 0x001e280000000800 */
[----:B------:R-:W-:-:S05]  /*21c0*/  LEA R19, R19, UR4, 0x2 ;  /* 0x0000000413137c11 */ /* 0x000fca000f8e10ff */
[----:B------:R-:W-:-:S05]  /*21d0*/  IMAD R20, R20, 0x44, R19 ;  /* 0x0000004414147824 */ /* 0x000fca00078e0213 */
[----:B--2---:R-:W-:Y:S04]  /*21e0*/  STS [R20], R18 ;  /* 0x0000001214007388 */ /* 0x004fe80000000800 */
[----:B-----5:R-:W-:Y:S04]  /*21f0*/  STS [R20+0x220], R11 ;  /* 0x0002200b14007388 */ /* 0x020fe80000000800 */
[----:B------:R-:W-:Y:S01]  /*2200*/  STS [R20+0x440], R0 ;  /* 0x0004400014007388 */ /* 0x000fe20000000800 */
[----:B------:R-:W-:Y:S02]  /*2210*/  LOP3.LUT P5, R14, R4, 0x380, RZ, 0xc0, !PT ;  /* 0x00000380040e7812 */ /* 0x000fe400078ac0ff */
[----:B------:R-:W-:Y:S01]  /*2220*/  SHF.R.U32.HI R13, RZ, 0x3, R4 ;  /* 0x00000003ff0d7819 */ /* 0x000fe20000011604 */
[----:B---3--:R-:W-:Y:S01]  /*2230*/  STS [R20+0x660], R21 ;  /* 0x0006601514007388 */ /* 0x008fe20000000800 */
[----:B------:R-:W-:-:S02]  /*2240*/  ISETP.NE.AND P0, PT, R14, RZ, PT ;  /* 0x000000ff0e00720c */ /* 0x000fc40003f05270 */
[----:B------:R-:W-:Y:S02]  /*2250*/  LOP3.LUT R30, R4, 0x7, RZ, 0xc0, !PT ;  /* 0x00000007041e7812 */ /* 0x000fe400078ec0ff */
[----:B------:R-:W-:Y:S01]  /*2260*/  LEA R7, R13, UR4, 0x2 ;  /* 0x000000040d077c11 */ /* 0x000fe2000f8e10ff */
[----:B------:R-:W-:Y:S01]  /*2270*/  STS [R20+0x880], R24 ;  /* 0x0008801814007388 */ /* 0x000fe20000000800 */
[----:B------:R-:W-:Y:S01]  /*2280*/  IMAD.MOV.U32 R38, RZ, RZ, -0x800000 ;  /* 0xff800000ff267424 */ /* 0x000fe200078e00ff */
[----:B------:R-:W-:Y:S01]  /*2290*/  MOV R35, 0xff800000 ;  /* 0xff80000000237802 */ /* 0x000fe20000000f00 */
[----:B------:R-:W-:Y:S02]  /*22a0*/  IMAD.MOV.U32 R36, RZ, RZ, -0x800000 ;  /* 0xff800000ff247424 */ /* 0x000fe400078e00ff */
[----:B------:R-:W-:Y:S02]  /*22b0*/  IMAD R7, R30, 0x44, R7 ;  /* 0x000000441e077824 */ /* 0x000fe400078e0207 */
[----:B------:R-:W-:Y:S01]  /*22c0*/  IMAD.MOV.U32 R34, RZ, RZ, -0x800000 ;  /* 0xff800000ff227424 */ /* 0x000fe200078e00ff */
[----:B------:R1:W-:Y:S04]  /*22d0*/  STS [R20+0xaa0], R25 ;  /* 0x000aa01914007388 */ /* 0x0003e80000000800 */
[----:B----4-:R-:W-:Y:S04]  /*22e0*/  STS [R20+0xee0], R27 ;  /* 0x000ee01b14007388 */ /* 0x010fe80000000800 */
[----:B------:R-:W-:Y:S01]  /*22f0*/  STS [R20+0xcc0], R26 ;  /* 0x000cc01a14007388 */ /* 0x000fe20000000800 */
[----:B------:R-:W-:Y:S01]  /*2300*/  MOV R31, 0xff800000 ;  /* 0xff800000001f7802 */ /* 0x000fe20000000f00 */
[----:B------:R-:W-:Y:S01]  /*2310*/  IMAD.MOV.U32 R30, RZ, RZ, -0x800000 ;  /* 0xff800000ff1e7424 */ /* 0x000fe200078e00ff */
[----:B-1----:R-:W-:Y:S01]  /*2320*/  MOV R25, 0xff800000 ;  /* 0xff80000000197802 */ /* 0x002fe20000000f00 */
[----:B------:R-:W-:Y:S01]  /*2330*/  @!P3 STS [R20+0x1320], R29 ;  /* 0x0013201d1400b388 */ /* 0x000fe20000000800 */
[----:B------:R-:W-:-:S03]  /*2340*/  ISETP.GT.U32.AND P3, PT, R4, 0x17f, PT ;  /* 0x0000017f0400780c */ /* 0x000fc60003f64070 */
[----:B------:R1:W-:Y:S01]  /*2350*/  @!P2 STS [R20+0x1540], R33 ;  /* 0x001540211400a388 */ /* 0x0003e20000000800 */
[----:B------:R-:W-:-:S03]  /*2360*/  ISETP.GT.U32.AND P2, PT, R4, 0xff, PT ;  /* 0x000000ff0400780c */ /* 0x000fc60003f44070 */
[----:B------:R-:W-:Y:S04]  /*2370*/  STS [R20+0x1100], R28 ;  /* 0x0011001c14007388 */ /* 0x000fe80000000800 */
[----:B------:R2:W-:Y:S01]  /*2380*/  @!P1 STS [R20+0x1760], R32 ;  /* 0x0017602014009388 */ /* 0x0005e20000000800 */
[----:B------:R-:W-:Y:S02]  /*2390*/  ISETP.GT.U32.AND P1, PT, R4, 0x7f, PT ;  /* 0x0000007f0400780c */ /* 0x000fe40003f24070 */
[----:B-1----:R-:W-:Y:S01]  /*23a0*/  MOV R33, 0xff800000 ;  /* 0xff80000000217802 */ /* 0x002fe20000000f00 */
[----:B------:R-:W-:Y:S04]  /*23b0*/  @!P4 STS [R20+0x1980], R37 ;  /* 0x001980251400c388 */ /* 0x000fe80000000800 */
[----:B------:R-:W-:Y:S04]  /*23c0*/  @!P3 STS [R20+0x1ba0], R12 ;  /* 0x001ba00c1400b388 */ /* 0x000fe80000000800 */
[----:B------:R1:W-:Y:S04]  /*23d0*/  @!P2 STS [R20+0x1dc0], R23 ;  /* 0x001dc0171400a388 */ /* 0x0003e80000000800 */
[----:B------:R3:W-:Y:S01]  /*23e0*/  @!P1 STS [R20+0x1fe0], R22 ;  /* 0x001fe01614009388 */ /* 0x0007e20000000800 */
[----:B------:R-:W-:Y:S01]  /*23f0*/  BAR.SYNC.DEFER_BLOCKING 0x0 ;  /* 0x0000000000007b1d */ /* 0x000fe20000010000 */
[----:B--2---:R-:W-:Y:S01]  /*2400*/  IMAD.MOV.U32 R32, RZ, RZ, -0x800000 ;  /* 0xff800000ff207424 */ /* 0x004fe200078e00ff */
[----:B------:R-:W-:Y:S01]  /*2410*/  MOV R29, 0xff800000 ;  /* 0xff800000001d7802 */ /* 0x000fe20000000f00 */
[----:B------:R-:W-:Y:S01]  /*2420*/  IMAD.MOV.U32 R28, RZ, RZ, -0x800000 ;  /* 0xff800000ff1c7424 */ /* 0x000fe200078e00ff */
[----:B------:R-:W-:Y:S01]  /*2430*/  MOV R27, 0xff800000 ;  /* 0xff800000001b7802 */ /* 0x000fe20000000f00 */
[----:B------:R-:W-:Y:S01]  /*2440*/  IMAD.MOV.U32 R26, RZ, RZ, -0x800000 ;  /* 0xff800000ff1a7424 */ /* 0x000fe200078e00ff */
[----:B0-----:R-:W-:Y:S01]  /*2450*/  IABS R0, R6 ;  /* 0x0000000600007213 */ /* 0x001fe20000000000 */
[----:B------:R-:W-:Y:S04]  /*2460*/  @!P5 LDS R38, [R7] ;  /* 0x000000000726d984 */ /* 0x000fe80000000800 */
[----:B------:R-:W-:Y:S04]  /*2470*/  @!P5 LDS R35, [R7+0x220] ;  /* 0x000220000723d984 */ /* 0x000fe80000000800 */
[----:B------:R-:W0:Y:S04]  /*2480*/  @!P0 LDS R36, [R7+0x440] ;  /* 0x0004400007248984 */ /* 0x000e280000000800 */
[----:B------:R-:W-:Y:S04]  /*2490*/  @!P0 LDS R33, [R7+0x660] ;  /* 0x0006600007218984 */ /* 0x000fe80000000800 */
[----:B------:R-:W2:Y:S04]  /*24a0*/  @!P0 LDS R34, [R7+0x880] ;  /* 0x0008800007228984 */ /* 0x000ea80000000800 */
[----:B------:R-:W-:Y:S04]  /*24b0*/  @!P0 LDS R31, [R7+0xaa0] ;  /* 0x000aa000071f8984 */ /* 0x000fe80000000800 */
[----:B------:R-:W4:Y:S04]  /*24c0*/  @!P0 LDS R32, [R7+0xcc0] ;  /* 0x000cc00007208984 */ /* 0x000f280000000800 */
[----:B------:R-:W-:Y:S04]  /*24d0*/  @!P0 LDS R29, [R7+0xee0] ;  /* 0x000ee000071d8984 */ /* 0x000fe80000000800 */
[----:B------:R-:W5:Y:S01]  /*24e0*/  @!P0 LDS R30, [R7+0x1100] ;  /* 0x00110000071e8984 */ /* 0x000f620000000800 */
[----:B-1----:R-:W-:Y:S01]  /*24f0*/  MOV R23, 0xff800000 ;  /* 0xff80000000177802 */ /* 0x002fe20000000f00 */
[----:B------:R-:W-:-:S02]  /*2500*/  IMAD.MOV.U32 R24, RZ, RZ, -0x800000 ;  /* 0xff800000ff187424 */ /* 0x000fc400078e00ff */
[----:B------:R-:W-:Y:S04]  /*2510*/  @!P0 LDS R27, [R7+0x1320] ;  /* 0x00132000071b8984 */ /* 0x000fe80000000800 */
[----:B------:R-:W1:Y:S01]  /*2520*/  @!P0 LDS R28, [R7+0x1540] ;  /* 0x00154000071c8984 */ /* 0x000e620000000800 */
[----:B------:R-:W0:Y:S01]  /*2530*/  I2F.RP R11, R0 ;  /* 0x00000000000b7306 */ /* 0x000e220000209400 */
[----:B---3--:R-:W-:Y:S02]  /*2540*/  MOV R22, 0xff800000 ;  /* 0xff80000000167802 */ /* 0x008fe40000000f00 */
[----:B------:R-:W-:Y:S04]  /*2550*/  @!P0 LDS R25, [R7+0x1760] ;  /* 0x0017600007198984 */ /* 0x000fe80000000800 */
[----:B------:R-:W3:Y:S04]  /*2560*/  @!P0 LDS R26, [R7+0x1980] ;  /* 0x00198000071a8984 */ /* 0x000ee80000000800 */
[----:B------:R-:W-:Y:S04]  /*2570*/  @!P0 LDS R23, [R7+0x1ba0] ;  /* 0x001ba00007178984 */ /* 0x000fe80000000800 */
[----:B------:R-:W3:Y:S04]  /*2580*/  @!P0 LDS R24, [R7+0x1dc0] ;  /* 0x001dc00007188984 */ /* 0x000ee80000000800 */
[----:B------:R-:W3:Y:S01]  /*2590*/  @!P0 LDS R22, [R7+0x1fe0] ;  /* 0x001fe00007168984 */ /* 0x000ee20000000800 */
[----:B0-----:R-:W0:Y:S01]  /*25a0*/  MUFU.RCP R18, R11 ;  /* 0x0000000b00127308 */ /* 0x001e220000001000 */
[----:B------:R-:W-:-:S04]  /*25b0*/  FMNMX3.FTZ R15, R38, R35, R36, !PT ;  /* 0x00000023260f7276 */ /* 0x000fc80007810024 */
[----:B--2---:R-:W-:-:S04]  /*25c0*/  FMNMX3.FTZ R15, R15, R33, R34, !PT ;  /* 0x000000210f0f7276 */ /* 0x004fc80007810022 */
[----:B----4-:R-:W-:-:S04]  /*25d0*/  FMNMX3.FTZ R15, R15, R31, R32, !PT ;  /* 0x0000001f0f0f7276 */ /* 0x010fc80007810020 */
[----:B-----5:R-:W-:Y:S01]  /*25e0*/  FMNMX3.FTZ R15, R15, R29, R30, !PT ;  /* 0x0000001d0f0f7276 */ /* 0x020fe2000781001e */
[----:B0-----:R-:W-:-:S03]  /*25f0*/  VIADD R18, R18, 0xffffffe ;  /* 0x0ffffffe12127836 */ /* 0x001fc60000000000 */
[----:B-1----:R-:W-:Y:S01]  /*2600*/  FMNMX3.FTZ R15, R15, R27, R28, !PT ;  /* 0x0000001b0f0f7276 */ /* 0x002fe2000781001c */
[----:B------:R-:W0:Y:S03]  /*2610*/  F2I.FTZ.U32.TRUNC.NTZ R19, R18 ;  /* 0x0000001200137305 */ /* 0x000e26000021f000 */
[----:B---3--:R-:W-:-:S04]  /*2620*/  FMNMX3.FTZ R15, R15, R25, R26, !PT ;  /* 0x000000190f0f7276 */ /* 0x008fc8000781001a */
[----:B------:R-:W-:-:S04]  /*2630*/  FMNMX3.FTZ R15, R15, R23, R24, !PT ;  /* 0x000000170f0f7276 */ /* 0x000fc80007810018 */
[----:B------:R-:W-:Y:S02]  /*2640*/  FMNMX.FTZ R15, R15, R22, !PT ;  /* 0x000000160f0f7209 */ /* 0x000fe40007810000 */
[----:B0-----:R-:W-:-:S03]  /*2650*/  IADD3 R11, PT, PT, RZ, -R19, RZ ;  /* 0x80000013ff0b7210 */ /* 0x001fc60007ffe0ff */
[----:B------:R-:W0:Y:S01]  /*2660*/  SHFL.BFLY PT, R14, R15, 0x4, 0x1f ;  /* 0x0c801f000f0e7f89 */ /* 0x000e2200000e0000 */
[----:B------:R-:W-:Y:S02]  /*2670*/  IMAD.MOV.U32 R18, RZ, RZ, RZ ;  /* 0x000000ffff127224 */ /* 0x000fe400078e00ff */
[----:B------:R-:W-:Y:S01]  /*2680*/  IMAD R11, R11, R0, RZ ;  /* 0x000000000b0b7224 */ /* 0x000fe200078e02ff */
[----:B------:R-:W-:-:S03]  /*2690*/  IABS R7, R5 ;  /* 0x0000000500077213 */ /* 0x000fc60000000000 */
[----:B------:R-:W-:-:S06]  /*26a0*/  IMAD.HI.U32 R12, R19, R11, R18 ;  /* 0x0000000b130c7227 */ /* 0x000fcc00078e0012 */
[----:B------:R-:W-:-:S05]  /*26b0*/  IMAD.HI.U32 R12, R12, R7, RZ ;  /* 0x000000070c0c7227 */ /* 0x000fca00078e00ff */
[----:B------:R-:W-:-:S05]  /*26c0*/  IADD3 R11, PT, PT, -R12, RZ, RZ ;  /* 0x000000ff0c0b7210 */ /* 0x000fca0007ffe1ff */
[C---:B------:R-:W-:Y:S01]  /*26d0*/  IMAD R7, R0.reuse, R11, R7 ;  /* 0x0000000b00077224 */ /* 0x040fe200078e0207 */
[----:B0-----:R-:W-:Y:S02]  /*26e0*/  FMNMX.FTZ R11, R15, R14, !PT ;  /* 0x0000000e0f0b7209 */ /* 0x001fe40007810000 */
[----:B------:R-:W-:Y:S01]  /*26f0*/  LOP3.LUT R5, R5, R6, RZ, 0x3c, !PT ;  /* 0x0000000605057212 */ /* 0x000fe200078e3cff */
[----:B------:R-:W0:Y:S02]  /*2700*/  LDC R14, c[0x0][0x3e0] ;  /* 0x0000f800ff0e7b82 */ /* 0x000e240000000800 */
[----:B------:R-:W1:Y:S01]  /*2710*/  SHFL.BFLY PT, R18, R11, 0x2, 0x1f ;  /* 0x0c401f000b127f89 */ /* 0x000e6200000e0000 */
[----:B------:R-:W-:Y:S02]  /*2720*/  ISETP.GT.U32.AND P0, PT, R0, R7, PT ;  /* 0x000000070000720c */ /* 0x000fe40003f04070 */
[----:B------:R-:W-:-:S11]  /*2730*/  ISETP.GE.AND P1, PT, R5, RZ, PT ;  /* 0x000000ff0500720c */ /* 0x000fd60003f26270 */
[----:B------:R-:W-:Y:S01]  /*2740*/  @!P0 IMAD.IADD R7, R7, 0x1, -R0 ;  /* 0x0000000107078824 */ /* 0x000fe200078e0a00 */
[----:B-1----:R-:W-:-:S05]  /*2750*/  FMNMX.FTZ R18, R11, R18, !PT ;  /* 0x000000120b127209 */ /* 0x002fca0007810000 */
[----:B------:R-:W1:Y:S01]  /*2760*/  SHFL.BFLY PT, R11, R18, 0x1, 0x1f ;  /* 0x0c201f00120b7f89 */ /* 0x000e6200000e0000 */
[----:B------:R-:W-:Y:S02]  /*2770*/  ISETP.GE.U32.AND P2, PT, R7, R0, PT ;  /* 0x000000000700720c */ /* 0x000fe40003f46070 */
[----:B------:R-:W-:Y:S02]  /*2780*/  @!P0 IADD3 R12, PT, PT, R12, 0x1, RZ ;  /* 0x000000010c0c8810 */ /* 0x000fe40007ffe0ff */
[----:B------:R-:W-:-:S09]  /*2790*/  ISETP.NE.AND P0, PT, R6, RZ, PT ;  /* 0x000000ff0600720c */ /* 0x000fd20003f05270 */
[----:B------:R-:W-:-:S05]  /*27a0*/  @P2 VIADD R12, R12, 0x1 ;  /* 0x000000010c0c2836 */ /* 0x000fca0000000000 */
[----:B------:R-:W-:Y:S02]  /*27b0*/  @!P1 IADD3 R12, PT, PT, -R12, RZ, RZ ;  /* 0x000000ff0c0c9210 */ /* 0x000fe40007ffe1ff */
[----:B------:R-:W-:Y:S02]  /*27c0*/  @!P0 LOP3.LUT R12, RZ, R6, RZ, 0x33, !PT ;  /* 0x00000006ff0c8212 */ /* 0x000fe400078e33ff */
[----:B-1----:R-:W-:-:S04]  /*27d0*/  FMNMX.FTZ R11, R18, R11, !PT ;  /* 0x0000000b120b7209 */ /* 0x002fc80007810000 */
[----:B------:R-:W-:-:S04]  /*27e0*/  FSETP.NEU.FTZ.AND P0, PT, R11, -INF , PT ;  /* 0xff8000000b00780b */ /* 0x000fc80003f1d000 */
[----:B------:R-:W-:-:S05]  /*27f0*/  FSEL R11, R11, RZ, P0 ;  /* 0x000000ff0b0b7208 */ /* 0x000fca0000000000 */
[C---:B------:R-:W-:Y:S01]  /*2800*/  FADD.FTZ R20, -R11.reuse, R38 ;  /* 0x000000260b147221 */ /* 0x040fe20000010100 */
[C---:B------:R-:W-:Y:S01]  /*2810*/  FADD.FTZ R19, -R11.reuse, R35 ;  /* 0x000000230b137221 */ /* 0x040fe20000010100 */
[----:B------:R-:W-:Y:S02]  /*2820*/  FADD.FTZ R18, -R11, R36 ;  /* 0x000000240b127221 */ /* 0x000fe40000010100 */
[----:B------:R-:W-:Y:S01]  /*2830*/  FMUL.FTZ R20, R20, 1.4426950216293334961 ;  /* 0x3fb8aa3b14147820 */ /* 0x000fe20000410000 */
[----:B------:R-:W-:Y:S01]  /*2840*/  FMUL.FTZ R19, R19, 1.4426950216293334961 ;  /* 0x3fb8aa3b13137820 */ /* 0x000fe20000410000 */
[----:B------:R-:W-:Y:S01]  /*2850*/  FMUL.FTZ R18, R18, 1.4426950216293334961 ;  /* 0x3fb8aa3b12127820 */ /* 0x000fe20000410000 */
[----:B------:R-:W-:-:S03]  /*2860*/  FADD.FTZ R37, -R11, R33 ;  /* 0x000000210b257221 */ /* 0x000fc60000010100 */
[----:B------:R-:W-:Y:S01]  /*2870*/  MUFU.EX2 R20, R20 ;  /* 0x0000001400147308 */ /* 0x000fe20000000800 */
[----:B------:R-:W-:Y:S01]  /*2880*/  FMUL.FTZ R37, R37, 1.4426950216293334961 ;  /* 0x3fb8aa3b25257820 */ /* 0x000fe20000410000 */
[----:B------:R-:W-:-:S06]  /*2890*/  FADD.FTZ R40, -R11, R34 ;  /* 0x000000220b287221 */ /* 0x000fcc0000010100 */
[----:B------:R-:W1:Y:S01]  /*28a0*/  MUFU.EX2 R19, R19 ;  /* 0x0000001300137308 */ /* 0x000e620000000800 */
[----:B------:R-:W-:Y:S01]  /*28b0*/  FMUL.FTZ R40, R40, 1.4426950216293334961 ;  /* 0x3fb8aa3b28287820 */ /* 0x000fe20000410000 */
[----:B------:R-:W-:-:S06]  /*28c0*/  FADD.FTZ R21, -R11, R31 ;  /* 0x0000001f0b157221 */ /* 0x000fcc0000010100 */
[----:B------:R-:W2:Y:S01]  /*28d0*/  MUFU.EX2 R18, R18 ;  /* 0x0000001200127308 */ /* 0x000ea20000000800 */
[----:B------:R-:W-:-:S07]  /*28e0*/  FMUL.FTZ R21, R21, 1.4426950216293334961 ;  /* 0x3fb8aa3b15157820 */ /* 0x000fce0000410000 */
[----:B------:R-:W3:Y:S01]  /*28f0*/  MUFU.EX2 R37, R37 ;  /* 0x0000002500257308 */ /* 0x000ee20000000800 */
[----:B-1----:R-:W-:Y:S01]  /*2900*/  FADD.FTZ R19, R20, R19 ;  /* 0x0000001314137221 */ /* 0x002fe20000010000 */
[----:B------:R-:W-:-:S06]  /*2910*/  FADD.FTZ R20, -R11, R32 ;  /* 0x000000200b147221 */ /* 0x000fcc0000010100 */
[----:B------:R-:W1:Y:S01]  /*2920*/  MUFU.EX2 R40, R40 ;  /* 0x0000002800287308 */ /* 0x000e620000000800 */
[----:B--2---:R-:W-:Y:S01]  /*2930*/  FADD.FTZ R18, R19, R18 ;  /* 0x0000001213127221 */ /* 0x004fe20000010000 */
[----:B------:R-:W-:Y:S01]  /*2940*/  FMUL.FTZ R20, R20, 1.4426950216293334961 ;  /* 0x3fb8aa3b14147820 */ /* 0x000fe20000410000 */
[----:B------:R-:W-:-:S05]  /*2950*/  FADD.FTZ R19, -R11, R29 ;  /* 0x0000001d0b137221 */ /* 0x000fca0000010100 */
[----:B------:R-:W2:Y:S01]  /*2960*/  MUFU.EX2 R21, R21 ;  /* 0x0000001500157308 */ /* 0x000ea20000000800 */
[----:B---3--:R-:W-:Y:S01]  /*2970*/  FADD.FTZ R37, R18, R37 ;  /* 0x0000002512257221 */ /* 0x008fe20000010000 */
[----:B------:R-:W-:Y:S01]  /*2980*/  FMUL.FTZ R19, R19, 1.4426950216293334961 ;  /* 0x3fb8aa3b13137820 */ /* 0x000fe20000410000 */
[C---:B------:R-:W-:Y:S01]  /*2990*/  FADD.FTZ R18, -R11.reuse, R30 ;  /* 0x0000001e0b127221 */ /* 0x040fe20000010100 */
[----:B------:R-:W-:-:S04]  /*29a0*/  FADD.FTZ R41, -R11, R27 ;  /* 0x0000001b0b297221 */ /* 0x000fc80000010100 */
[----:B------:R-:W3:Y:S01]  /*29b0*/  MUFU.EX2 R20, R20 ;  /* 0x0000001400147308 */ /* 0x000ee20000000800 */
[----:B------:R-:W-:Y:S01]  /*29c0*/  FMUL.FTZ R18, R18, 1.4426950216293334961 ;  /* 0x3fb8aa3b12127820 */ /* 0x000fe20000410000 */
[----:B-1----:R-:W-:Y:S01]  /*29d0*/  FADD.FTZ R40, R37, R40 ;  /* 0x0000002825287221 */ /* 0x002fe20000010000 */
[----:B------:R-:W-:-:S05]  /*29e0*/  FMUL.FTZ R41, R41, 1.4426950216293334961 ;  /* 0x3fb8aa3b29297820 */ /* 0x000fca0000410000 */
[----:B------:R-:W1:Y:S01]  /*29f0*/  MUFU.EX2 R19, R19 ;  /* 0x0000001300137308 */ /* 0x000e620000000800 */
[----:B--2---:R-:W-:Y:S01]  /*2a00*/  FADD.FTZ R21, R40, R21 ;  /* 0x0000001528157221 */ /* 0x004fe20000010000 */
[----:B------:R-:W-:Y:S01]  /*2a10*/  FADD.FTZ R40, -R11, R28 ;  /* 0x0000001c0b287221 */ /* 0x000fe20000010100 */
[----:B------:R-:W-:-:S05]  /*2a20*/  USHF.R.S32.HI UR4, URZ, 0x1f, UR21 ;  /* 0x0000001fff047899 */ /* 0x000fca0008011415 */
[----:B------:R-:W2:Y:S01]  /*2a30*/  MUFU.EX2 R18, R18 ;  /* 0x0000001200127308 */ /* 0x000ea20000000800 */
[----:B------:R-:W-:Y:S01]  /*2a40*/  FMUL.FTZ R40, R40, 1.4426950216293334961 ;  /* 0x3fb8aa3b28287820 */ /* 0x000fe20000410000 */
[----:B------:R-:W-:Y:S01]  /*2a50*/  FADD.FTZ R37, -R11, R25 ;  /* 0x000000190b257221 */ /* 0x000fe20000010100 */
[----:B------:R-:W-:-:S05]  /*2a60*/  ULOP3.LUT UR4, UR4, 0x1, URZ, 0xfc, !UPT ;  /* 0x0000000104047892 */ /* 0x000fca000f8efcff */
[----:B------:R-:W4:Y:S01]  /*2a70*/  MUFU.EX2 R41, R41 ;  /* 0x0000002900297308 */ /* 0x000f220000000800 */
[----:B---3--:R-:W-:Y:S01]  /*2a80*/  FADD.FTZ R20, R21, R20 ;  /* 0x0000001415147221 */ /* 0x008fe20000010000 */
[----:B------:R-:W-:Y:S01]  /*2a90*/  FMUL.FTZ R37, R37, 1.4426950216293334961 ;  /* 0x3fb8aa3b25257820 */ /* 0x000fe20000410000 */
[----:B------:R-:W-:Y:S01]  /*2aa0*/  FADD.FTZ R21, -R11, R26 ;  /* 0x0000001a0b157221 */ /* 0x000fe20000010100 */
[----:B0-----:R-:W-:Y:S01]  /*2ab0*/  IABS R7, R14 ;  /* 0x0000000e00077213 */ /* 0x001fe20000000000 */
[----:B-1----:R-:W-:Y:S01]  /*2ac0*/  FADD.FTZ R19, R20, R19 ;  /* 0x0000001314137221 */ /* 0x002fe20000010000 */
[----:B------:R-:W-:Y:S02]  /*2ad0*/  IMAD R0, R12, UR4, RZ ;  /* 0x000000040c007c24 */ /* 0x000fe4000f8e02ff */
[----:B------:R-:W0:Y:S01]  /*2ae0*/  MUFU.EX2 R40, R40 ;  /* 0x0000002800287308 */ /* 0x000e220000000800 */
[----:B------:R-:W-:Y:S01]  /*2af0*/  FMUL.FTZ R21, R21, 1.4426950216293334961 ;  /* 0x3fb8aa3b15157820 */ /* 0x000fe20000410000 */
[----:B------:R-:W-:Y:S01]  /*2b00*/  FADD.FTZ R20, -R11, R23 ;  /* 0x000000170b147221 */ /* 0x000fe20000010100 */
[----:B--2---:R-:W-:Y:S01]  /*2b10*/  FADD.FTZ R18, R19, R18 ;  /* 0x0000001213127221 */ /* 0x004fe20000010000 */
[----:B------:R-:W-:Y:S01]  /*2b20*/  FADD.FTZ R19, -R11, R24 ;  /* 0x000000180b137221 */ /* 0x000fe20000010100 */
[----:B------:R-:W-:Y:S01]  /*2b30*/  IABS R15, R0 ;  /* 0x00000000000f7213 */ /* 0x000fe20000000000 */
[----:B------:R-:W-:Y:S01]  /*2b40*/  FMUL.FTZ R20, R20, 1.4426950216293334961 ;  /* 0x3fb8aa3b14147820 */ /* 0x000fe20000410000 */
[----:B------:R-:W1:Y:S01]  /*2b50*/  LDCU UR4, c[0x0][0x430] ;  /* 0x00008600ff0477ac */ /* 0x000e620008000800 */
[----:B------:R-:W2:Y:S01]  /*2b60*/  MUFU.EX2 R37, R37 ;  /* 0x0000002500257308 */ /* 0x000ea20000000800 */
[----:B----4-:R-:W-:Y:S01]  /*2b70*/  FADD.FTZ R41, R18, R41 ;  /* 0x0000002912297221 */ /* 0x010fe20000010000 */
[----:B------:R-:W-:Y:S01]  /*2b80*/  FMUL.FTZ R19, R19, 1.4426950216293334961 ;  /* 0x3fb8aa3b13137820 */ /* 0x000fe20000410000 */
[----:B------:R-:W-:-:S05]  /*2b90*/  FADD.FTZ R18, -R11, R22 ;  /* 0x000000160b127221 */ /* 0x000fca0000010100 */
[----:B------:R-:W-:Y:S01]  /*2ba0*/  I2F.RP R5, R7 ;  /* 0x0000000700057306 */ /* 0x000fe20000209400 */
[----:B------:R-:W-:-:S07]  /*2bb0*/  FMUL.FTZ R18, R18, 1.4426950216293334961 ;  /* 0x3fb8aa3b12127820 */ /* 0x000fce0000410000 */
[----:B------:R-:W3:Y:S01]  /*2bc0*/  MUFU.EX2 R21, R21 ;  /* 0x0000001500157308 */ /* 0x000ee20000000800 */
[----:B0-----:R-:W-:-:S07]  /*2bd0*/  FADD.FTZ R40, R41, R40 ;  /* 0x0000002829287221 */ /* 0x001fce0000010000 */
[----:B------:R-:W-:Y:S08]  /*2be0*/  I2F.RP R39, R15 ;  /* 0x0000000f00277306 */ /* 0x000ff00000209400 */
[----:B------:R-:W0:Y:S01]  /*2bf0*/  MUFU.EX2 R20, R20 ;  /* 0x0000001400147308 */ /* 0x000e220000000800 */
[----:B--2---:R-:W-:-:S07]  /*2c00*/  FADD.FTZ R40, R40, R37 ;  /* 0x0000002528287221 */ /* 0x004fce0000010000 */
[----:B------:R-:W2:Y:S01]  /*2c10*/  MUFU.EX2 R19, R19 ;  /* 0x0000001300137308 */ /* 0x000ea20000000800 */
[----:B---3--:R-:W-:-:S07]  /*2c20*/  FADD.FTZ R21, R40, R21 ;  /* 0x0000001528157221 */ /* 0x008fce0000010000 */
[----:B------:R-:W3:Y:S08]  /*2c30*/  MUFU.EX2 R18, R18 ;  /* 0x0000001200127308 */ /* 0x000ef00000000800 */
[----:B------:R-:W4:Y:S01]  /*2c40*/  MUFU.RCP R5, R5 ;  /* 0x0000000500057308 */ /* 0x000f220000001000 */
[----:B0-----:R-:W-:-:S07]  /*2c50*/  FADD.FTZ R20, R21, R20 ;  /* 0x0000001415147221 */ /* 0x001fce0000010000 */
[----:B------:R-:W0:Y:S01]  /*2c60*/  MUFU.RCP R39, R39 ;  /* 0x0000002700277308 */ /* 0x000e220000001000 */
[----:B--2---:R-:W-:-:S04]  /*2c70*/  FADD.FTZ R21, R20, R19 ;  /* 0x0000001314157221 */ /* 0x004fc80000010000 */
[----:B---3--:R-:W-:Y:S01]  /*2c80*/  FADD.FTZ R19, R21, R18 ;  /* 0x0000001215137221 */ /* 0x008fe20000010000 */
[----:B----4-:R-:W-:-:S04]  /*2c90*/  VIADD R5, R5, 0xffffffe ;  /* 0x0ffffffe05057836 */ /* 0x010fc80000000000 */
[----:B------:R-:W2:Y:S01]  /*2ca0*/  SHFL.BFLY PT, R18, R19, 0x4, 0x1f ;  /* 0x0c801f0013127f89 */ /* 0x000ea200000e0000 */
[----:B------:R-:W3:Y:S01]  /*2cb0*/  F2I.FTZ.U32.TRUNC.NTZ R41, R5 ;  /* 0x0000000500297305 */ /* 0x000ee2000021f000 */
[----:B0-----:R-:W-:-:S07]  /*2cc0*/  IADD3 R42, PT, PT, R39, 0xffffffe, RZ ;  /* 0x0ffffffe272a7810 */ /* 0x001fce0007ffe0ff */
[----:B------:R-:W0:Y:S01]  /*2cd0*/  F2I.FTZ.U32.TRUNC.NTZ R21, R42 ;  /* 0x0000002a00157305 */ /* 0x000e22000021f000 */
[----:B------:R-:W-:Y:S02]  /*2ce0*/  HFMA2 R40, -RZ, RZ, 0, 0 ;  /* 0x00000000ff287431 */ /* 0x000fe400000001ff */
[----:B---3--:R-:W-:-:S04]  /*2cf0*/  IMAD.MOV R20, RZ, RZ, -R41 ;  /* 0x000000ffff147224 */ /* 0x008fc800078e0a29 */
[----:B------:R-:W-:Y:S01]  /*2d00*/  IMAD R37, R20, R7, RZ ;  /* 0x0000000714257224 */ /* 0x000fe200078e02ff */
[----:B------:R-:W-:Y:S01]  /*2d10*/  MOV R20, RZ ;  /* 0x000000ff00147202 */ /* 0x000fe20000000f00 */
[----:B0-----:R-:W-:Y:S02]  /*2d20*/  IMAD.MOV R5, RZ, RZ, -R21 ;  /* 0x000000ffff057224 */ /* 0x001fe400078e0a15 */
[----:B------:R-:W-:-:S04]  /*2d30*/  IMAD.HI.U32 R37, R41, R37, R40 ;  /* 0x0000002529257227 */ /* 0x000fc800078e0028 */
[----:B--2---:R-:W-:Y:S01]  /*2d40*/  FADD.FTZ R40, R19, R18 ;  /* 0x0000001213287221 */ /* 0x004fe20000010000 */
[----:B------:R-:W-:-:S04]  /*2d50*/  IMAD R39, R5, R15, RZ ;  /* 0x0000000f05277224 */ /* 0x000fc800078e02ff */
[----:B------:R-:W-:Y:S02]  /*2d60*/  IMAD.HI.U32 R39, R21, R39, R20 ;  /* 0x0000002715277227 */ /* 0x000fe400078e0014 */
[----:B------:R-:W0:Y:S02]  /*2d70*/  SHFL.BFLY PT, R21, R40, 0x2, 0x1f ;  /* 0x0c401f0028157f89 */ /* 0x000e2400000e0000 */
[----:B------:R-:W-:Y:S01]  /*2d80*/  VIADD R5, R15, UR17 ;  /* 0x000000110f057c36 */ /* 0x000fe20008000000 */
[----:B------:R-:W-:-:S04]  /*2d90*/  IABS R19, R0 ;  /* 0x0000000000137213 */ /* 0x000fc80000000000 */
[----:B------:R-:W-:Y:S02]  /*2da0*/  IABS R20, R5 ;  /* 0x0000000500147213 */ /* 0x000fe40000000000 */
[----:B------:R-:W-:-:S03]  /*2db0*/  IADD3 R19, PT, PT, RZ, -R19, RZ ;  /* 0x80000013ff137210 */ /* 0x000fc60007ffe0ff */
[----:B------:R-:W-:-:S04]  /*2dc0*/  IMAD.HI.U32 R39, R39, R20, RZ ;  /* 0x0000001427277227 */ /* 0x000fc800078e00ff */
[----:B------:R-:W-:-:S04]  /*2dd0*/  IMAD.HI.U32 R37, R37, R20, RZ ;  /* 0x0000001425257227 */ /* 0x000fc800078e00ff */
[--C-:B------:R-:W-:Y:S02]  /*2de0*/  IMAD R42, R39, R19, R20.reuse ;  /* 0x00000013272a7224 */ /* 0x100fe400078e0214 */
[----:B------:R-:W-:Y:S02]  /*2df0*/  IMAD.MOV R18, RZ, RZ, -R37 ;  /* 0x000000ffff127224 */ /* 0x000fe400078e0a25 */
[----:B0-----:R-:W-:Y:S01]  /*2e00*/  FADD.FTZ R40, R40, R21 ;  /* 0x0000001528287221 */ /* 0x001fe20000010000 */
[----:B------:R-:W-:Y:S01]  /*2e10*/  ISETP.GT.U32.AND P2, PT, R15, R42, PT ;  /* 0x0000002a0f00720c */ /* 0x000fe20003f44070 */
[----:B------:R-:W-:-:S03]  /*2e20*/  IMAD R18, R7, R18, R20 ;  /* 0x0000001207127224 */ /* 0x000fc600078e0214 */
[----:B------:R-:W0:Y:S02]  /*2e30*/  SHFL.BFLY PT, R19, R40, 0x1, 0x1f ;  /* 0x0c201f0028137f89 */ /* 0x000e2400000e0000 */
[----:B------:R-:W-:-:S07]  /*2e40*/  ISETP.GT.U32.AND P0, PT, R7, R18, PT ;  /* 0x000000120700720c */ /* 0x000fce0003f04070 */
[----:B------:R-:W-:-:S04]  /*2e50*/  @!P2 IADD3 R42, PT, PT, R42, -R15, RZ ;  /* 0x8000000f2a2aa210 */ /* 0x000fc80007ffe0ff */
[----:B------:R-:W-:Y:S02]  /*2e60*/  ISETP.GE.U32.AND P1, PT, R42, R15, PT ;  /* 0x0000000f2a00720c */ /* 0x000fe40003f26070 */
[----:B------:R-:W-:Y:S01]  /*2e70*/  @!P0 IMAD.IADD R18, R18, 0x1, -R7 ;  /* 0x0000000112128824 */ /* 0x000fe200078e0a07 */
[----:B------:R-:W-:-:S04]  /*2e80*/  @!P2 IADD3 R39, PT, PT, R39, 0x1, RZ ;  /* 0x000000012727a810 */ /* 0x000fc80007ffe0ff */
[----:B------:R-:W-:Y:S02]  /*2e90*/  ISETP.GE.U32.AND P4, PT, R18, R7, PT ;  /* 0x000000071200720c */ /* 0x000fe40003f86070 */
[C---:B------:R-:W-:Y:S01]  /*2ea0*/  LOP3.LUT R7, R5.reuse, R15, RZ, 0x3c, !PT ;  /* 0x0000000f05077212 */ /* 0x040fe200078e3cff */
[----:B0-----:R-:W-:Y:S01]  /*2eb0*/  FADD.FTZ R19, R40, R19 ;  /* 0x0000001328137221 */ /* 0x001fe20000010000 */
[----:B------:R-:W-:Y:S02]  /*2ec0*/  LOP3.LUT R5, R5, R14, RZ, 0x3c, !PT ;  /* 0x0000000e05057212 */ /* 0x000fe400078e3cff */
[----:B------:R-:W-:Y:S01]  /*2ed0*/  @P1 VIADD R39, R39, 0x1 ;  /* 0x0000000127271836 */ /* 0x000fe20000000000 */
[----:B------:R-:W-:Y:S02]  /*2ee0*/  ISETP.GE.AND P3, PT, R7, RZ, PT ;  /* 0x000000ff0700720c */ /* 0x000fe40003f66270 */
[----:B------:R-:W-:Y:S02]  /*2ef0*/  FSETP.NE.FTZ.AND P1, PT, R19, RZ, PT ;  /* 0x000000ff1300720b */ /* 0x000fe40003f35000 */
[----:B------:R-:W-:-:S02]  /*2f00*/  ISETP.GE.AND P2, PT, R5, RZ, PT ;  /* 0x000000ff0500720c */ /* 0x000fc40003f46270 */
[----:B------:R-:W-:Y:S02]  /*2f10*/  @!P0 IADD3 R37, PT, PT, R37, 0x1, RZ ;  /* 0x0000000125258810 */ /* 0x000fe40007ffe0ff */
[----:B------:R-:W-:Y:S02]  /*2f20*/  ISETP.NE.AND P0, PT, R14, RZ, PT ;  /* 0x000000ff0e00720c */ /* 0x000fe40003f05270 */
[----:B------:R-:W-:Y:S02]  /*2f30*/  ISETP.NE.AND P5, PT, R0, RZ, PT ;  /* 0x000000ff0000720c */ /* 0x000fe40003fa5270 */
[----:B------:R-:W-:Y:S01]  /*2f40*/  @P4 IADD3 R37, PT, PT, R37, 0x1, RZ ;  /* 0x0000000125254810 */ /* 0x000fe20007ffe0ff */
[----:B------:R-:W-:Y:S01]  /*2f50*/  @!P3 IMAD.MOV R39, RZ, RZ, -R39 ;  /* 0x000000ffff27b224 */ /* 0x000fe200078e0a27 */
[----:B------:R-:W-:Y:S02]  /*2f60*/  ISETP.NE.AND P3, PT, R12, RZ, PT ;  /* 0x000000ff0c00720c */ /* 0x000fe40003f65270 */
[----:B------:R-:W0:Y:S01]  /*2f70*/  @P1 MUFU.LG2 R12, R19 ;  /* 0x00000013000c1308 */ /* 0x000e220000000c00 */
[----:B------:R-:W-:-:S04]  /*2f80*/  @!P2 IMAD.MOV R37, RZ, RZ, -R37 ;  /* 0x000000ffff25a224 */ /* 0x000fc800078e0a25 */
[----:B------:R-:W-:Y:S02]  /*2f90*/  @!P0 LOP3.LUT R37, RZ, R14, RZ, 0x33, !PT ;  /* 0x0000000eff258212 */ /* 0x000fe400078e33ff */
[----:B------:R-:W-:Y:S02]  /*2fa0*/  LOP3.LUT P0, RZ, R4, 0x387, RZ, 0xc0, !PT ;  /* 0x0000038704ff7812 */ /* 0x000fe4000780c0ff */
[----:B------:R-:W-:Y:S02]  /*2fb0*/  @!P5 LOP3.LUT R39, RZ, R15, RZ, 0x33, !PT ;  /* 0x0000000fff27d212 */ /* 0x000fe400078e33ff */
[----:B------:R-:W-:Y:S02]  /*2fc0*/  SEL R5, RZ, 0x1, !P3 ;  /* 0x00000001ff057807 */ /* 0x000fe40005800000 */
[----:B------:R-:W-:Y:S02]  /*2fd0*/  ISETP.LT.U32.AND P2, PT, R16, R39, PT ;  /* 0x000000271000720c */ /* 0x000fe40003f41070 */
[----:B------:R-:W-:-:S02]  /*2fe0*/  SHF.R.S32.HI R7, RZ, 0x1f, R39 ;  /* 0x0000001fff077819 */ /* 0x000fc40000011427 */
[----:B------:R-:W-:Y:S02]  /*2ff0*/  SHF.R.S32.HI R18, RZ, 0x1f, R0 ;  /* 0x0000001fff127819 */ /* 0x000fe40000011400 */
[----:B------:R-:W-:Y:S01]  /*3000*/  ISETP.LT.AND.EX P2, PT, R17, R7, PT, P2 ;  /* 0x000000071100720c */ /* 0x000fe20003f41320 */
[----:B-1----:R-:W-:Y:S01]  /*3010*/  IMAD R7, R6, UR4, RZ ;  /* 0x0000000406077c24 */ /* 0x002fe2000f8e02ff */
[----:B------:R-:W-:Y:S01]  /*3020*/  LOP3.LUT R5, R18, R5, RZ, 0xfc, !PT ;  /* 0x0000000512057212 */ /* 0x000fe200078efcff */
[----:B------:R-:W-:Y:S01]  /*3030*/  IMAD R18, R37, UR5, RZ ;  /* 0x0000000525127c24 */ /* 0x000fe2000f8e02ff */
[----:B------:R-:W-:Y:S01]  /*3040*/  BSSY.RECONVERGENT B1, `(.L_x_14) ;  /* 0x000012f000017945 */ /* 0x000fe20003800200 */
[----:B------:R-:W-:Y:S01]  /*3050*/  MOV R21, 0x7f800000 ;  /* 0x7f80000000157802 */ /* 0x000fe20000000f00 */
[----:B------:R-:W-:Y:S01]  /*3060*/  IMAD R6, R0, R7, RZ ;  /* 0x0000000700067224 */ /* 0x000fe200078e02ff */
[----:B------:R-:W-:Y:S01]  /*3070*/  SEL R7, R16, R39, P2 ;  /* 0x0000002710077207 */ /* 0x000fe20001000000 */
[----:B------:R-:W-:-:S02]  /*3080*/  IMAD R5, R5, R18, RZ ;  /* 0x0000001205057224 */ /* 0x000fc400078e02ff */
[----:B0-----:R-:W-:Y:S01]  /*3090*/  @P1 FFMA.FTZ R21, R12, 0.69314718246459960938, R11 ;  /* 0x3f3172180c151823 */ /* 0x001fe2000001000b */
[----:B------:R-:W-:Y:S06]  /*30a0*/  @P0 BRA `(.L_x_15) ;  /* 0x0000001000a00947 */ /* 0x000fec0003800000 */
[----:B------:R-:W0:Y:S02]  /*30b0*/  LDCU.U8 UR4, c[0x0][0x548] ;  /* 0x0000a900ff0477ac */ /* 0x000e240008000000 */
[----:B0-----:R-:W-:-:S09]  /*30c0*/  UISETP.NE.AND UP0, UPT, UR4, URZ, UPT ;  /* 0x000000ff0400728c */ /* 0x001fd2000bf05270 */
[----:B------:R-:W-:Y:S05]  /*30d0*/  BRA.U !UP0, `(.L_x_16) ;  /* 0x0000001108847547 */ /* 0x000fea000b800000 */
[----:B------:R-:W-:Y:S01]  /*30e0*/  VIADD R39, R13, UR19 ;  /* 0x000000130d277c36 */ /* 0x000fe20008000000 */
[----:B------:R-:W-:Y:S02]  /*30f0*/  ISETP.LT.U32.AND P0, PT, R14, 0x1, PT ;  /* 0x000000010e00780c */ /* 0x000fe40003f01070 */
[----:B------:R-:W-:Y:S02]  /*3100*/  SHF.R.S32.HI R11, RZ, 0x1f, R14 ;  /* 0x0000001fff0b7819 */ /* 0x000fe4000001140e */
[----:B------:R-:W-:Y:S02]  /*3110*/  ISETP.GE.AND P1, PT, R39, UR20, PT ;  /* 0x0000001427007c0c */ /* 0x000fe4000bf26270 */
[----:B------:R-:W-:-:S04]  /*3120*/  ISETP.LT.AND.EX P0, PT, R11, RZ, PT, P0 ;  /* 0x000000ff0b00720c */ /* 0x000fc80003f01300 */
[----:B------:R-:W-:Y:S02]  /*3130*/  SEL R14, R14, 0x1, P0 ;  /* 0x000000010e0e7807 */ /* 0x000fe40000000000 */
[----:B------:R-:W-:-:S05]  /*3140*/  SEL R11, R11, RZ, P0 ;  /* 0x000000ff0b0b7207 */ /* 0x000fca0000000000 */
[----:B------:R-:W-:Y:S05]  /*3150*/  @P1 BRA `(.L_x_15) ;  /* 0x0000001000741947 */ /* 0x000fea0003800000 */
[----:B------:R-:W-:Y:S01]  /*3160*/  IADD3 R0, P1, PT, R14, 0x1, RZ ;  /* 0x000000010e007810 */ /* 0x000fe20007f3e0ff */
[----:B------:R-:W-:Y:S01]  /*3170*/  USHF.R.S32.HI UR4, URZ, 0x1f, UR18 ;  /* 0x0000001fff047899 */ /* 0x000fe20008011412 */
[----:B------:R-:W-:Y:S02]  /*3180*/  IMAD R15, R11, UR18, RZ ;  /* 0x000000120b0f7c24 */ /* 0x000fe4000f8e02ff */
[----:B------:R-:W-:Y:S01]  /*3190*/  ISETP.GE.U32.AND P0, PT, R0, 0x3, PT ;  /* 0x000000030000780c */ /* 0x000fe20003f06070 */
[----:B------:R-:W-:Y:S01]  /*31a0*/  IMAD.WIDE.U32 R16, R14, UR18, RZ ;  /* 0x000000120e107c25 */ /* 0x000fe2000f8e00ff */
[----:B------:R-:W-:-:S03]  /*31b0*/  IADD3.X R0, PT, PT, RZ, R11, RZ, P1, !PT ;  /* 0x0000000bff007210 */ /* 0x000fc60000ffe4ff */
[----:B------:R-:W-:Y:S01]  /*31c0*/  IMAD R15, R14, UR4, R15 ;  /* 0x000000040e0f7c24 */ /* 0x000fe2000f8e020f */
[----:B------:R-:W-:-:S04]  /*31d0*/  ISETP.GE.U32.AND.EX P0, PT, R0, RZ, PT, P0 ;  /* 0x000000ff0000720c */ /* 0x000fc80003f06100 */
[----:B------:R-:W-:Y:S02]  /*31e0*/  IADD3 R15, PT, PT, R17, R15, RZ ;  /* 0x0000000f110f7210 */ /* 0x000fe40007ffe0ff */
[----:B------:R-:W-:Y:S02]  /*31f0*/  SEL R12, R14, RZ, !P0 ;  /* 0x000000ff0e0c7207 */ /* 0x000fe40004000000 */
[----:B------:R-:W-:-:S03]  /*3200*/  SEL R11, R11, RZ, !P0 ;  /* 0x000000ff0b0b7207 */ /* 0x000fc60004000000 */
[-C--:B------:R-:W-:Y:S02]  /*3210*/  IMAD R0, R15, R12.reuse, RZ ;  /* 0x0000000c0f007224 */ /* 0x080fe400078e02ff */
[----:B------:R-:W-:-:S04]  /*3220*/  IMAD.WIDE.U32 R42, R16, R12, RZ ;  /* 0x0000000c102a7225 */ /* 0x000fc800078e00ff */
[----:B------:R-:W-:-:S05]  /*3230*/  IMAD R11, R11, R16, R0 ;  /* 0x000000100b0b7224 */ /* 0x000fca00078e0200 */
[----:B------:R-:W-:-:S04]  /*3240*/  IADD3 R15, PT, PT, R43, R11, RZ ;  /* 0x0000000b2b0f7210 */ /* 0x000fc80007ffe0ff */
[----:B------:R-:W-:-:S13]  /*3250*/  ISETP.NE.U32.AND P0, PT, R15, RZ, PT ;  /* 0x000000ff0f00720c */ /* 0x000fda0003f05070 */
[----:B------:R-:W-:Y:S05]  /*3260*/  @P0 BRA `(.L_x_17) ;  /* 0x0000000000600947 */ /* 0x000fea0003800000 */
[----:B------:R-:W-:Y:S02]  /*3270*/  IMAD R11, R14, UR18, RZ ;  /* 0x000000120e0b7c24 */ /* 0x000fe4000f8e02ff */
[----:B------:R-:W-:Y:S02]  /*3280*/  HFMA2 R43, -RZ, RZ, 0, 0 ;  /* 0x00000000ff2b7431 */ /* 0x000fe400000001ff */
[----:B------:R-:W-:Y:S02]  /*3290*/  IMAD.MOV.U32 R16, RZ, RZ, RZ ;  /* 0x000000ffff107224 */ /* 0x000fe400078e00ff */
[----:B------:R-:W-:-:S04]  /*32a0*/  IMAD R12, R11, R12, RZ ;  /* 0x0000000c0b0c7224 */ /* 0x000fc800078e02ff */
[----:B------:R-:W0:Y:S01]  /*32b0*/  I2F.U32.RP R15, R12 ;  /* 0x0000000c000f7306 */ /* 0x000e220000209000 */
[----:B------:R-:W-:Y:S02]  /*32c0*/  IADD3 R0, PT, PT, RZ, -R12, RZ ;  /* 0x8000000cff007210 */ /* 0x000fe40007ffe0ff */
[----:B------:R-:W-:-:S05]  /*32d0*/  ISETP.NE.U32.AND P0, PT, R12, RZ, PT ;  /* 0x000000ff0c00720c */ /* 0x000fca0003f05070 */
[----:B0-----:R-:W0:Y:S02]  /*32e0*/  MUFU.RCP R17, R15 ;  /* 0x0000000f00117308 */ /* 0x001e240000001000 */
[----:B0-----:R-:W-:-:S06]  /*32f0*/  IADD3 R17, PT, PT, R17, 0xffffffe, RZ ;  /* 0x0ffffffe11117810 */ /* 0x001fcc0007ffe0ff */
[----:B------:R-:W0:Y:S02]  /*3300*/  F2I.FTZ.U32.TRUNC.NTZ R17, R17 ;  /* 0x0000001100117305 */ /* 0x000e24000021f000 */
[----:B0-----:R-:W-:-:S04]  /*3310*/  IMAD R11, R0, R17, RZ ;  /* 0x00000011000b7224 */ /* 0x001fc800078e02ff */
[----:B------:R-:W-:-:S06]  /*3320*/  IMAD.HI.U32 R16, R17, R11, R16 ;  /* 0x0000000b11107227 */ /* 0x000fcc00078e0010 */
[----:B------:R-:W-:-:S05]  /*3330*/  IMAD.HI.U32 R42, R16, R39, RZ ;  /* 0x00000027102a7227 */ /* 0x000fca00078e00ff */
[----:B------:R-:W-:-:S05]  /*3340*/  IADD3 R0, PT, PT, -R42, RZ, RZ ;  /* 0x000000ff2a007210 */ /* 0x000fca0007ffe1ff */
[----:B------:R-:W-:-:S05]  /*3350*/  IMAD R11, R12, R0, R39 ;  /* 0x000000000c0b7224 */ /* 0x000fca00078e0227 */
[----:B------:R-:W-:-:S13]  /*3360*/  ISETP.GE.U32.AND P2, PT, R11, R12, PT ;  /* 0x0000000c0b00720c */ /* 0x000fda0003f46070 */
[----:B------:R-:W-:Y:S01]  /*3370*/  @P2 IMAD.IADD R11, R11, 0x1, -R12 ;  /* 0x000000010b0b2824 */ /* 0x000fe200078e0a0c */
[----:B------:R-:W-:-:S04]  /*3380*/  @P2 IADD3 R42, PT, PT, R42, 0x1, RZ ;  /* 0x000000012a2a2810 */ /* 0x000fc80007ffe0ff */
[----:B------:R-:W-:-:S13]  /*3390*/  ISETP.GE.U32.AND P1, PT, R11, R12, PT ;  /* 0x0000000c0b00720c */ /* 0x000fda0003f26070 */
[----:B------:R-:W-:Y:S01]  /*33a0*/  @P1 VIADD R42, R42, 0x1 ;  /* 0x000000012a2a1836 */ /* 0x000fe20000000000 */
[----:B------:R-:W-:-:S04]  /*33b0*/  @!P0 LOP3.LUT R42, RZ, R12, RZ, 0x33, !PT ;  /* 0x0000000cff2a8212 */ /* 0x000fc800078e33ff */
[----:B------:R-:W-:-:S05]  /*33c0*/  IADD3 R0, PT, PT, -R42, RZ, RZ ;  /* 0x000000ff2a007210 */ /* 0x000fca0007ffe1ff */
[----:B------:R-:W-:Y:S01]  /*33d0*/  IMAD R39, R12, R0, R39 ;  /* 0x000000000c277224 */ /* 0x000fe200078e0227 */
[----:B------:R-:W-:Y:S06]  /*33e0*/  BRA `(.L_x_18) ;  /* 0x0000000000287947 */ /* 0x000fec0003800000 */
.L_x_17:
[----:B------:R-:W0:Y:S01]  /*33f0*/  S2R R0, SR_CTAID.X ;  /* 0x0000000000007919 */ /* 0x000e220000002500 */
[----:B------:R-:W-:Y:S01]  /*3400*/  MOV R17, RZ ;  /* 0x000000ff00117202 */ /* 0x000fe20000000f00 */
[----:B------:R-:W-:Y:S01]  /*3410*/  IMAD.MOV.U32 R18, RZ, RZ, R42 ;  /* 0x000000ffff127224 */ /* 0x000fe200078e002a */
[----:B------:R-:W-:Y:S01]  /*3420*/  MOV R16, 0x3450 ;  /* 0x0000345000107802 */ /* 0x000fe20000000f00 */
[----:B0-----:R-:W-:Y:S02]  /*3430*/  IMAD R39, R0, 0x10, R13 ;  /* 0x0000001000277824 */ /* 0x001fe400078e020d */
[----:B------:R-:W-:Y:S05]  /*3440*/  CALL.REL.NOINC `($__internal_0_$__cuda_sm20_div_s64) ;  /* 0x0000002000e07944 */ /* 0x000fea0003c00000 */
[----:B------:R-:W-:Y:S02]  /*3450*/  IADD3 R12, PT, PT, -R0, RZ, RZ ;  /* 0x000000ff000c7210 */ /* 0x000fe40007ffe1ff */
[----:B------:R-:W-:-:S03]  /*3460*/  MOV R43, R11 ;  /* 0x0000000b002b7202 */ /* 0x000fc60000000f00 */
[----:B------:R-:W-:Y:S01]  /*3470*/  IMAD R39, R42, R12, R39 ;  /* 0x0000000c2a277224 */ /* 0x000fe200078e0227 */
[----:B------:R-:W-:-:S07]  /*3480*/  MOV R42, R0 ;  /* 0x00000000002a7202 */ /* 0x000fce0000000f00 */
.L_x_18:
[----:B------:R-:W-:Y:S01]  /*3490*/  IABS R15, UR18 ;  /* 0x00000012000f7c13 */ /* 0x000fe20008000000 */
[----:B------:R-:W-:Y:S01]  /*34a0*/  IMAD R3, R3, R10, RZ ;  /* 0x0000000a03037224 */ /* 0x000fe200078e02ff */
[----:B------:R-:W-:Y:S01]  /*34b0*/  IABS R12, R39 ;  /* 0x00000027000c7213 */ /* 0x000fe20000000000 */
[----:B------:R-:W-:Y:S01]  /*34c0*/  BSSY.RECONVERGENT B0, `(.L_x_19) ;  /* 0x0000040000007945 */ /* 0x000fe20003800200 */
[----:B------:R-:W0:Y:S01]  /*34d0*/  I2F.RP R16, R15 ;  /* 0x0000000f00107306 */ /* 0x000e220000209400 */
[----:B------:R-:W-:Y:S01]  /*34e0*/  IABS R11, UR18 ;  /* 0x00000012000b7c13 */ /* 0x000fe20008000000 */
[----:B------:R-:W-:Y:S01]  /*34f0*/  IMAD R3, R9, R2, R3 ;  /* 0x0000000209037224 */ /* 0x000fe200078e0203 */
[----:B------:R-:W-:-:S03]  /*3500*/  LOP3.LUT R2, R39, UR18, RZ, 0x3c, !PT ;  /* 0x0000001227027c12 */ /* 0x000fc6000f8e3cff */
[----:B------:R-:W-:Y:S01]  /*3510*/  IMAD.MOV R11, RZ, RZ, -R11 ;  /* 0x000000ffff0b7224 */ /* 0x000fe200078e0a0b */
[----:B------:R-:W-:Y:S01]  /*3520*/  ISETP.GE.AND P0, PT, R2, RZ, PT ;  /* 0x000000ff0200720c */ /* 0x000fe20003f06270 */
[----:B0-----:R-:W0:Y:S02]  /*3530*/  MUFU.RCP R18, R16 ;  /* 0x0000001000127308 */ /* 0x001e240000001000 */
[----:B0-----:R-:W-:-:S06]  /*3540*/  VIADD R18, R18, 0xffffffe ;  /* 0x0ffffffe12127836 */ /* 0x001fcc0000000000 */
[----:B------:R-:W0:Y:S02]  /*3550*/  F2I.FTZ.U32.TRUNC.NTZ R19, R18 ;  /* 0x0000001200137305 */ /* 0x000e24000021f000 */
[----:B0-----:R-:W-:Y:S01]  /*3560*/  IMAD.MOV R0, RZ, RZ, -R19 ;  /* 0x000000ffff007224 */ /* 0x001fe200078e0a13 */
[----:B------:R-:W-:-:S03]  /*3570*/  MOV R18, RZ ;  /* 0x000000ff00127202 */ /* 0x000fc60000000f00 */
[----:B------:R-:W-:-:S04]  /*3580*/  IMAD R17, R0, R15, RZ ;  /* 0x0000000f00117224 */ /* 0x000fc800078e02ff */
[----:B------:R-:W-:-:S06]  /*3590*/  IMAD.HI.U32 R17, R19, R17, R18 ;  /* 0x0000001113117227 */ /* 0x000fcc00078e0012 */
[----:B------:R-:W-:-:S04]  /*35a0*/  IMAD.HI.U32 R0, R17, R12, RZ ;  /* 0x0000000c11007227 */ /* 0x000fc800078e00ff */
[----:B------:R-:W-:Y:S02]  /*35b0*/  IMAD R12, R0, R11, R12 ;  /* 0x0000000b000c7224 */ /* 0x000fe400078e020c */
[----:B------:R-:W-:-:S03]  /*35c0*/  IMAD.WIDE.U32 R16, R9, R10, RZ ;  /* 0x0000000a09107225 */ /* 0x000fc600078e00ff */
[----:B------:R-:W-:Y:S01]  /*35d0*/  ISETP.GT.U32.AND P1, PT, R15, R12, PT ;  /* 0x0000000c0f00720c */ /* 0x000fe20003f24070 */
[----:B------:R-:W-:Y:S02]  /*35e0*/  IMAD.IADD R3, R17, 0x1, R3 ;  /* 0x0000000111037824 */ /* 0x000fe400078e0203 */
[----:B------:R-:W-:-:S04]  /*35f0*/  IMAD.WIDE.U32 R46, R16, R44, RZ ;  /* 0x0000002c102e7225 */ /* 0x000fc800078e00ff */
[----:B------:R-:W-:-:S06]  /*3600*/  IMAD R3, R3, R44, RZ ;  /* 0x0000002c03037224 */ /* 0x000fcc00078e02ff */
[-C--:B------:R-:W-:Y:S02]  /*3610*/  @!P1 IADD3 R12, PT, PT, R12, -R15.reuse, RZ ;  /* 0x8000000f0c0c9210 */ /* 0x080fe40007ffe0ff */
[----:B------:R-:W-:Y:S02]  /*3620*/  @!P1 IADD3 R0, PT, PT, R0, 0x1, RZ ;  /* 0x0000000100009810 */ /* 0x000fe40007ffe0ff */
[----:B------:R-:W-:Y:S01]  /*3630*/  ISETP.GE.U32.AND P2, PT, R12, R15, PT ;  /* 0x0000000f0c00720c */ /* 0x000fe20003f46070 */
[----:B------:R-:W-:Y:S01]  /*3640*/  IMAD R15, R45, R16, R3 ;  /* 0x000000102d0f7224 */ /* 0x000fe200078e0203 */
[----:B------:R-:W-:-:S03]  /*3650*/  ISETP.NE.AND P1, PT, RZ, UR18, PT ;  /* 0x00000012ff007c0c */ /* 0x000fc6000bf25270 */
[----:B------:R-:W-:-:S08]  /*3660*/  IMAD.IADD R15, R47, 0x1, R15 ;  /* 0x000000012f0f7824 */ /* 0x000fd000078e020f */
[----:B------:R-:W-:-:S05]  /*3670*/  @P2 VIADD R0, R0, 0x1 ;  /* 0x0000000100002836 */ /* 0x000fca0000000000 */
[----:B------:R-:W-:Y:S02]  /*3680*/  MOV R3, R0 ;  /* 0x0000000000037202 */ /* 0x000fe40000000f00 */
[----:B------:R-:W-:Y:S02]  /*3690*/  LOP3.LUT R0, R43, R15, RZ, 0xfc, !PT ;  /* 0x0000000f2b007212 */ /* 0x000fe400078efcff */
[----:B------:R-:W-:Y:S02]  /*36a0*/  @!P0 IADD3 R3, PT, PT, -R3, RZ, RZ ;  /* 0x000000ff03038210 */ /* 0x000fe40007ffe1ff */
[----:B------:R-:W-:Y:S02]  /*36b0*/  ISETP.NE.U32.AND P0, PT, R0, RZ, PT ;  /* 0x000000ff0000720c */ /* 0x000fe40003f05070 */
[----:B------:R-:W-:-:S04]  /*36c0*/  @!P1 LOP3.LUT R3, RZ, UR18, RZ, 0x33, !PT ;  /* 0x00000012ff039c12 */ /* 0x000fc8000f8e33ff */
[----:B------:R-:W-:-:S05]  /*36d0*/  IADD3 R2, PT, PT, -R3, RZ, RZ ;  /* 0x000000ff03027210 */ /* 0x000fca0007ffe1ff */
[----:B------:R-:W-:Y:S02]  /*36e0*/  IMAD R2, R2, UR18, R39 ;  /* 0x0000001202027c24 */ /* 0x000fe4000f8e0227 */
[----:B------:R-:W-:Y:S05]  /*36f0*/  @P0 BRA `(.L_x_20) ;  /* 0x0000000000540947 */ /* 0x000fea0003800000 */
[----:B------:R-:W0:Y:S01]  /*3700*/  I2F.U32.RP R12, R46 ;  /* 0x0000002e000c7306 */ /* 0x000e220000209000 */
[----:B------:R-:W-:-:S07]  /*3710*/  ISETP.NE.U32.AND P0, PT, R46, RZ, PT ;  /* 0x000000ff2e00720c */ /* 0x000fce0003f05070 */
[----:B0-----:R-:W0:Y:S02]  /*3720*/  MUFU.RCP R16, R12 ;  /* 0x0000000c00107308 */ /* 0x001e240000001000 */
[----:B0-----:R-:W-:-:S06]  /*3730*/  IADD3 R16, PT, PT, R16, 0xffffffe, RZ ;  /* 0x0ffffffe10107810 */ /* 0x001fcc0007ffe0ff */
        /* <DEDUP_REMOVED lines=13> */
[----:B------:R-:W-:-:S04]  /*3810*/  @!P0 LOP3.LUT R0, RZ, R46, RZ, 0x33, !PT ;  /* 0x0000002eff008212 */ /* 0x000fc800078e33ff */
[----:B------:R-:W-:-:S05]  /*3820*/  IADD3 R43, PT, PT, -R0, RZ, RZ ;  /* 0x000000ff002b7210 */ /* 0x000fca0007ffe1ff */
[----:B------:R-:W-:Y:S01]  /*3830*/  IMAD R43, R46, R43, R42 ;  /* 0x0000002b2e2b7224 */ /* 0x000fe200078e022a */
[----:B------:R-:W-:Y:S05]  /*3840*/  BRA `(.L_x_21) ;  /* 0x00000000001c7947 */ /* 0x000fea0003800000 */
.L_x_20:
[----:B------:R-:W-:Y:S01]  /*3850*/  IMAD.MOV.U32 R39, RZ, RZ, R42 ;  /* 0x000000ffff277224 */ /* 0x000fe200078e002a */
[----:B------:R-:W-:Y:S01]  /*3860*/  MOV R17, R43 ;  /* 0x0000002b00117202 */ /* 0x000fe20000000f00 */
[----:B------:R-:W-:Y:S01]  /*3870*/  IMAD.MOV.U32 R18, RZ, RZ, R46 ;  /* 0x000000ffff127224 */ /* 0x000fe200078e002e */
[----:B------:R-:W-:Y:S02]  /*3880*/  MOV R16, 0x38a0 ;  /* 0x000038a000107802 */ /* 0x000fe40000000f00 */
[----:B------:R-:W-:Y:S05]  /*3890*/  CALL.REL.NOINC `($__internal_0_$__cuda_sm20_div_s64) ;  /* 0x0000001c00cc7944 */ /* 0x000fea0003c00000 */
[----:B------:R-:W-:-:S05]  /*38a0*/  IADD3 R43, PT, PT, -R0, RZ, RZ ;  /* 0x000000ff002b7210 */ /* 0x000fca0007ffe1ff */
[----:B------:R-:W-:Y:S02]  /*38b0*/  IMAD R43, R43, R46, R42 ;  /* 0x0000002e2b2b7224 */ /* 0x000fe400078e022a */
.L_x_21:
[----:B------:R-:W-:Y:S05]  /*38c0*/  BSYNC.RECONVERGENT B0 ;  /* 0x0000000000007941 */ /* 0x000fea0003800200 */
.L_x_19:
[----:B------:R-:W-:Y:S01]  /*38d0*/  IABS R20, R10 ;  /* 0x0000000a00147213 */ /* 0x000fe20000000000 */
[----:B------:R-:W0:Y:S01]  /*38e0*/  LDCU.U8 UR10, c[0x0][0x549] ;  /* 0x0000a920ff0a77ac */ /* 0x000e220008000000 */
[----:B------:R-:W-:Y:S02]  /*38f0*/  IABS R17, R9 ;  /* 0x0000000900117213 */ /* 0x000fe40000000000 */
[----:B------:R-:W1:Y:S01]  /*3900*/  I2F.U32.RP R11, R20 ;  /* 0x00000014000b7306 */ /* 0x000e620000209000 */
[----:B------:R-:W-:Y:S01]  /*3910*/  IABS R12, R8 ;  /* 0x00000008000c7213 */ /* 0x000fe20000000000 */
[----:B------:R-:W2:Y:S01]  /*3920*/  LDCU.64 UR4, c[0x0][0x430] ;  /* 0x00008600ff0477ac */ /* 0x000ea20008000a00 */
[----:B------:R-:W-:Y:S02]  /*3930*/  IABS R37, R10 ;  /* 0x0000000a00257213 */ /* 0x000fe40000000000 */
[----:B------:R-:W-:-:S03]  /*3940*/  ISETP.NE.AND P5, PT, R9, RZ, PT ;  /* 0x000000ff0900720c */ /* 0x000fc60003fa5270 */
[----:B------:R-:W3:Y:S01]  /*3950*/  I2F.U32.RP R15, R17 ;  /* 0x00000011000f7306 */ /* 0x000ee20000209000 */
[----:B------:R-:W-:Y:S01]  /*3960*/  IMAD.MOV R37, RZ, RZ, -R37 ;  /* 0x000000ffff257224 */ /* 0x000fe200078e0a25 */
[----:B0-----:R-:W-:-:S06]  /*3970*/  UISETP.NE.AND UP0, UPT, UR10, URZ, UPT ;  /* 0x000000ff0a00728c */ /* 0x001fcc000bf05270 */
[----:B-1----:R-:W0:Y:S01]  /*3980*/  MUFU.RCP R11, R11 ;  /* 0x0000000b000b7308 */ /* 0x002e220000001000 */
[----:B--2---:R-:W-:Y:S02]  /*3990*/  USEL UR10, UR5, 0x1, !UP0 ;  /* 0x00000001050a7887 */ /* 0x004fe4000c000000 */
[----:B------:R-:W-:-:S05]  /*39a0*/  USEL UR11, UR4, 0x1, UP0 ;  /* 0x00000001040b7887 */ /* 0x000fca0008000000 */
[----:B---3--:R-:W1:Y:S01]  /*39b0*/  MUFU.RCP R18, R15 ;  /* 0x0000000f00127308 */ /* 0x008e620000001000 */
[----:B------:R-:W-:Y:S02]  /*39c0*/  UIMAD UR4, UR5, UR4, URZ ;  /* 0x00000004050472a4 */ /* 0x000fe4000f8e02ff */
[----:B------:R-:W-:-:S05]  /*39d0*/  UIMAD UR5, UR11, UR5, URZ ;  /* 0x000000050b0572a4 */ /* 0x000fca000f8e02ff */
[----:B------:R-:W2:Y:S01]  /*39e0*/  I2F.U32.RP R16, R12 ;  /* 0x0000000c00107306 */ /* 0x000ea20000209000 */
[----:B0-----:R-:W-:-:S07]  /*39f0*/  VIADD R46, R11, 0xffffffe ;  /* 0x0ffffffe0b2e7836 */ /* 0x001fce0000000000 */
[----:B------:R-:W0:Y:S01]  /*3a00*/  F2I.FTZ.U32.TRUNC.NTZ R47, R46 ;  /* 0x0000002e002f7305 */ /* 0x000e22000021f000 */
[----:B-1----:R-:W-:Y:S01]  /*3a10*/  VIADD R18, R18, 0xffffffe ;  /* 0x0ffffffe12127836 */ /* 0x002fe20000000000 */
[----:B------:R-:W-:-:S06]  /*3a20*/  IABS R15, R7 ;  /* 0x00000007000f7213 */ /* 0x000fcc0000000000 */
[----:B--2---:R-:W1:Y:S01]  /*3a30*/  MUFU.RCP R40, R16 ;  /* 0x0000001000287308 */ /* 0x004e620000001000 */
[----:B0-----:R-:W-:-:S07]  /*3a40*/  IMAD.MOV R11, RZ, RZ, -R47 ;  /* 0x000000ffff0b7224 */ /* 0x001fce00078e0a2f */
[----:B------:R0:W2:Y:S01]  /*3a50*/  F2I.FTZ.U32.TRUNC.NTZ R19, R18 ;  /* 0x0000001200137305 */ /* 0x0000a2000021f000 */
[----:B------:R-:W-:Y:S02]  /*3a60*/  IMAD.MOV.U32 R46, RZ, RZ, RZ ;  /* 0x000000ffff2e7224 */ /* 0x000fe400078e00ff */
[----:B------:R-:W-:-:S04]  /*3a70*/  IMAD R45, R11, R20, RZ ;  /* 0x000000140b2d7224 */ /* 0x000fc800078e02ff */
[----:B------:R-:W-:Y:S01]  /*3a80*/  IMAD.HI.U32 R45, R47, R45, R46 ;  /* 0x0000002d2f2d7227 */ /* 0x000fe200078e002e */
[----:B------:R-:W3:Y:S01]  /*3a90*/  I2F.U32.RP R39, R15 ;  /* 0x0000000f00277306 */ /* 0x000ee20000209000 */
[----:B-1----:R-:W-:Y:S02]  /*3aa0*/  IADD3 R40, PT, PT, R40, 0xffffffe, RZ ;  /* 0x0ffffffe28287810 */ /* 0x002fe40007ffe0ff */
[----:B0-----:R-:W-:Y:S02]  /*3ab0*/  HFMA2 R18, -RZ, RZ, 0, 0 ;  /* 0x00000000ff127431 */ /* 0x001fe400000001ff */
[----:B--2---:R-:W-:-:S03]  /*3ac0*/  IMAD.MOV R16, RZ, RZ, -R19 ;  /* 0x000000ffff107224 */ /* 0x004fc600078e0a13 */
[----:B------:R0:W1:Y:S01]  /*3ad0*/  F2I.FTZ.U32.TRUNC.NTZ R41, R40 ;  /* 0x0000002800297305 */ /* 0x000062000021f000 */
[----:B------:R-:W-:-:S04]  /*3ae0*/  IMAD R16, R16, R17, RZ ;  /* 0x0000001110107224 */ /* 0x000fc800078e02ff */
[----:B------:R-:W-:Y:S01]  /*3af0*/  IMAD.HI.U32 R19, R19, R16, R18 ;  /* 0x0000001013137227 */ /* 0x000fe200078e0012 */
[----:B------:R-:W-:Y:S02]  /*3b00*/  IABS R18, R43 ;  /* 0x0000002b00127213 */ /* 0x000fe40000000000 */
[----:B---3--:R-:W2:Y:S03]  /*3b10*/  MUFU.RCP R39, R39 ;  /* 0x0000002700277308 */ /* 0x008ea60000001000 */
[----:B------:R-:W-:Y:S01]  /*3b20*/  IMAD.HI.U32 R16, R45, R18, RZ ;  /* 0x000000122d107227 */ /* 0x000fe200078e00ff */
[----:B0-----:R-:W-:-:S03]  /*3b30*/  MOV R40, RZ ;  /* 0x000000ff00287202 */ /* 0x001fc60000000f00 */
[----:B-1----:R-:W-:Y:S02]  /*3b40*/  IMAD.MOV R11, RZ, RZ, -R41 ;  /* 0x000000ffff0b7224 */ /* 0x002fe400078e0a29 */
[----:B------:R-:W-:Y:S02]  /*3b50*/  IMAD R37, R16, R37, R18 ;  /* 0x0000002510257224 */ /* 0x000fe400078e0212 */
[----:B------:R-:W-:-:S03]  /*3b60*/  IMAD R11, R11, R12, RZ ;  /* 0x0000000c0b0b7224 */ /* 0x000fc600078e02ff */
[----:B------:R-:W-:Y:S01]  /*3b70*/  ISETP.GT.U32.AND P4, PT, R20, R37, PT ;  /* 0x000000251400720c */ /* 0x000fe20003f84070 */
[----:B------:R-:W-:Y:S01]  /*3b80*/  IMAD.HI.U32 R40, R41, R11, R40 ;  /* 0x0000000b29287227 */ /* 0x000fe200078e0028 */
[----:B------:R-:W-:-:S03]  /*3b90*/  IABS R11, R8 ;  /* 0x00000008000b7213 */ /* 0x000fc60000000000 */
[----:B--2---:R-:W-:Y:S01]  /*3ba0*/  VIADD R41, R39, 0xffffffe ;  /* 0x0ffffffe27297836 */ /* 0x004fe20000000000 */
[----:B------:R-:W-:-:S05]  /*3bb0*/  IADD3 R11, PT, PT, RZ, -R11, RZ ;  /* 0x8000000bff0b7210 */ /* 0x000fca0007ffe0ff */
[----:B------:R-:W0:Y:S02]  /*3bc0*/  F2I.FTZ.U32.TRUNC.NTZ R41, R41 ;  /* 0x0000002900297305 */ /* 0x000e24000021f000 */
[----:B------:R-:W-:Y:S02]  /*3bd0*/  @!P4 IMAD.IADD R37, R37, 0x1, -R20 ;  /* 0x000000012525c824 */ /* 0x000fe400078e0a14 */
[----:B------:R-:W-:Y:S01]  /*3be0*/  @!P4 VIADD R16, R16, 0x1 ;  /* 0x000000011010c836 */ /* 0x000fe20000000000 */
[----:B------:R-:W-:Y:S02]  /*3bf0*/  ISETP.NE.AND P4, PT, R10, RZ, PT ;  /* 0x000000ff0a00720c */ /* 0x000fe40003f85270 */
[----:B------:R-:W-:Y:S02]  /*3c00*/  ISETP.GE.U32.AND P0, PT, R37, R20, PT ;  /* 0x000000142500720c */ /* 0x000fe40003f06070 */
[----:B------:R-:W-:-:S05]  /*3c10*/  IABS R37, R0 ;  /* 0x0000000000257213 */ /* 0x000fca0000000000 */
[----:B------:R-:W-:-:S04]  /*3c20*/  IMAD.HI.U32 R20, R40, R37, RZ ;  /* 0x0000002528147227 */ /* 0x000fc800078e00ff */
[----:B0-----:R-:W-:Y:S02]  /*3c30*/  IMAD.MOV R18, RZ, RZ, -R41 ;  /* 0x000000ffff127224 */ /* 0x001fe400078e0a29 */
[----:B------:R-:W-:Y:S02]  /*3c40*/  IMAD R37, R20, R11, R37 ;  /* 0x0000000b14257224 */ /* 0x000fe400078e0225 */
[----:B------:R-:W-:Y:S02]  /*3c50*/  IMAD R11, R18, R15, RZ ;  /* 0x0000000f120b7224 */ /* 0x000fe400078e02ff */
[----:B------:R-:W-:Y:S01]  /*3c60*/  IMAD.MOV.U32 R40, RZ, RZ, RZ ;  /* 0x000000ffff287224 */ /* 0x000fe200078e00ff */
[----:B------:R-:W-:Y:S01]  /*3c70*/  ISETP.GT.U32.AND P1, PT, R12, R37, PT ;  /* 0x000000250c00720c */ /* 0x000fe20003f24070 */
[----:B------:R-:W-:Y:S02]  /*3c80*/  @P0 VIADD R16, R16, 0x1 ;  /* 0x0000000110100836 */ /* 0x000fe40000000000 */
[----:B------:R-:W-:Y:S01]  /*3c90*/  IMAD.HI.U32 R18, R41, R11, R40 ;  /* 0x0000000b29127227 */ /* 0x000fe200078e0028 */
[----:B------:R-:W-:-:S04]  /*3ca0*/  IABS R11, R14 ;  /* 0x0000000e000b7213 */ /* 0x000fc80000000000 */
[----:B------:R-:W0:Y:S05]  /*3cb0*/  I2F.U32.RP R39, R11 ;  /* 0x0000000b00277306 */ /* 0x000e2a0000209000 */
[-C--:B------:R-:W-:Y:S02]  /*3cc0*/  @!P1 IADD3 R37, PT, PT, R37, -R12.reuse, RZ ;  /* 0x8000000c25259210 */ /* 0x080fe40007ffe0ff */
[----:B------:R-:W-:Y:S02]  /*3cd0*/  @!P1 IADD3 R20, PT, PT, R20, 0x1, RZ ;  /* 0x0000000114149810 */ /* 0x000fe40007ffe0ff */
[----:B------:R-:W-:Y:S02]  /*3ce0*/  ISETP.GE.U32.AND P3, PT, R37, R12, PT ;  /* 0x0000000c2500720c */ /* 0x000fe40003f66070 */
[----:B------:R-:W-:-:S02]  /*3cf0*/  LOP3.LUT R12, R43, R10, RZ, 0x3c, !PT ;  /* 0x0000000a2b0c7212 */ /* 0x000fc400078e3cff */
[----:B------:R-:W-:Y:S01]  /*3d00*/  ISETP.NE.AND P1, PT, R8, RZ, PT ;  /* 0x000000ff0800720c */ /* 0x000fe20003f25270 */
[----:B0-----:R-:W0:Y:S01]  /*3d10*/  MUFU.RCP R39, R39 ;  /* 0x0000002700277308 */ /* 0x001e220000001000 */
[----:B------:R-:W-:Y:S02]  /*3d20*/  ISETP.GE.AND P2, PT, R12, RZ, PT ;  /* 0x000000ff0c00720c */ /* 0x000fe40003f46270 */
[----:B------:R-:W-:-:S04]  /*3d30*/  LOP3.LUT R12, R0, R8, RZ, 0x3c, !PT ;  /* 0x00000008000c7212 */ /* 0x000fc800078e3cff */
[----:B------:R-:W-:Y:S01]  /*3d40*/  ISETP.GE.AND P0, PT, R12, RZ, PT ;  /* 0x000000ff0c00720c */ /* 0x000fe20003f06270 */
[----:B------:R-:W-:-:S04]  /*3d50*/  @P3 VIADD R20, R20, 0x1 ;  /* 0x0000000114143836 */ /* 0x000fc80000000000 */
[----:B------:R-:W-:Y:S01]  /*3d60*/  IMAD.MOV.U32 R12, RZ, RZ, R20 ;  /* 0x000000ffff0c7224 */ /* 0x000fe200078e0014 */
[----:B------:R-:W-:Y:S01]  /*3d70*/  IABS R20, R7 ;  /* 0x0000000700147213 */ /* 0x000fe20000000000 */
[----:B------:R-:W-:Y:S01]  /*3d80*/  @!P2 IMAD.MOV R16, RZ, RZ, -R16 ;  /* 0x000000ffff10a224 */ /* 0x000fe200078e0a10 */
[----:B------:R-:W-:Y:S02]  /*3d90*/  @!P4 LOP3.LUT R16, RZ, R10, RZ, 0x33, !PT ;  /* 0x0000000aff10c212 */ /* 0x000fe400078e33ff */
[----:B0-----:R-:W-:Y:S01]  /*3da0*/  IADD3 R41, PT, PT, R39, 0xffffffe, RZ ;  /* 0x0ffffffe27297810 */ /* 0x001fe20007ffe0ff */
[----:B------:R-:W-:Y:S01]  /*3db0*/  IMAD.MOV R20, RZ, RZ, -R20 ;  /* 0x000000ffff147224 */ /* 0x000fe200078e0a14 */
[----:B------:R-:W-:Y:S01]  /*3dc0*/  IABS R39, R9 ;  /* 0x0000000900277213 */ /* 0x000fe20000000000 */
[----:B------:R-:W-:Y:S01]  /*3dd0*/  IMAD.MOV R42, RZ, RZ, -R16 ;  /* 0x000000ffff2a7224 */ /* 0x000fe200078e0a10 */
[----:B------:R-:W-:Y:S02]  /*3de0*/  @!P0 IADD3 R12, PT, PT, -R12, RZ, RZ ;  /* 0x000000ff0c0c8210 */ /* 0x000fe40007ffe1ff */
[----:B------:R-:W0:Y:S01]  /*3df0*/  F2I.FTZ.U32.TRUNC.NTZ R41, R41 ;  /* 0x0000002900297305 */ /* 0x000e22000021f000 */
[----:B------:R-:W-:Y:S01]  /*3e00*/  @!P1 LOP3.LUT R12, RZ, R8, RZ, 0x33, !PT ;  /* 0x00000008ff0c9212 */ /* 0x000fe200078e33ff */
[----:B------:R-:W-:Y:S01]  /*3e10*/  IMAD R42, R10, R42, R43 ;  /* 0x0000002a0a2a7224 */ /* 0x000fe200078e022b */
[----:B------:R-:W-:Y:S01]  /*3e20*/  IABS R40, R16 ;  /* 0x0000001000287213 */ /* 0x000fe20000000000 */
[----:B------:R-:W-:Y:S01]  /*3e30*/  IMAD.MOV R39, RZ, RZ, -R39 ;  /* 0x000000ffff277224 */ /* 0x000fe200078e0a27 */
[----:B------:R-:W-:Y:S01]  /*3e40*/  IABS R37, R12 ;  /* 0x0000000c00257213 */ /* 0x000fe20000000000 */
[----:B------:R-:W-:-:S04]  /*3e50*/  IMAD.WIDE R42, R42, UR5, RZ ;  /* 0x000000052a2a7c25 */ /* 0x000fc8000f8e02ff */
[----:B------:R-:W-:-:S04]  /*3e60*/  IMAD.HI.U32 R19, R19, R40, RZ ;  /* 0x0000002813137227 */ /* 0x000fc800078e00ff */
[----:B------:R-:W-:Y:S01]  /*3e70*/  IMAD.HI.U32 R18, R18, R37, RZ ;  /* 0x0000002512127227 */ /* 0x000fe200078e00ff */
[----:B0-----:R-:W-:-:S03]  /*3e80*/  IADD3 R10, PT, PT, RZ, -R41, RZ ;  /* 0x80000029ff0a7210 */ /* 0x001fc60007ffe0ff */
[----:B------:R-:W-:Y:S02]  /*3e90*/  IMAD R44, R19, R39, R40 ;  /* 0x00000027132c7224 */ /* 0x000fe400078e0228 */
[----:B------:R-:W-:Y:S02]  /*3ea0*/  IMAD R20, R18, R20, R37 ;  /* 0x0000001412147224 */ /* 0x000fe400078e0225 */
[----:B------:R-:W-:Y:S01]  /*3eb0*/  IMAD R37, R10, R11, RZ ;  /* 0x0000000b0a257224 */ /* 0x000fe200078e02ff */
[----:B------:R-:W-:Y:S01]  /*3ec0*/  IABS R10, R14 ;  /* 0x0000000e000a7213 */ /* 0x000fe20000000000 */
[----:B------:R-:W-:Y:S01]  /*3ed0*/  IMAD.MOV.U32 R40, RZ, RZ, RZ ;  /* 0x000000ffff287224 */ /* 0x000fe200078e00ff */
[----:B------:R-:W-:Y:S02]  /*3ee0*/  ISETP.GT.U32.AND P3, PT, R17, R44, PT ;  /* 0x0000002c1100720c */ /* 0x000fe40003f64070 */
[----:B------:R-:W-:Y:S01]  /*3ef0*/  ISETP.GT.U32.AND P1, PT, R15, R20, PT ;  /* 0x000000140f00720c */ /* 0x000fe20003f24070 */
[----:B------:R-:W-:Y:S01]  /*3f00*/  IMAD.HI.U32 R40, R41, R37, R40 ;  /* 0x0000002529287227 */ /* 0x000fe200078e0028 */
[----:B------:R-:W-:-:S03]  /*3f10*/  IABS R37, R3 ;  /* 0x0000000300257213 */ /* 0x000fc60000000000 */
[----:B------:R-:W-:Y:S02]  /*3f20*/  IMAD.MOV R10, RZ, RZ, -R10 ;  /* 0x000000ffff0a7224 */ /* 0x000fe400078e0a0a */
[----:B------:R-:W-:-:S04]  /*3f30*/  IMAD.HI.U32 R40, R40, R37, RZ ;  /* 0x0000002528287227 */ /* 0x000fc800078e00ff */
[----:B------:R-:W-:Y:S01]  /*3f40*/  IMAD R10, R40, R10, R37 ;  /* 0x0000000a280a7224 */ /* 0x000fe200078e0225 */
[-C--:B------:R-:W-:Y:S01]  /*3f50*/  @!P3 IADD3 R44, PT, PT, R44, -R17.reuse, RZ ;  /* 0x800000112c2cb210 */ /* 0x080fe20007ffe0ff */
[----:B------:R-:W-:Y:S02]  /*3f60*/  @!P1 IMAD.IADD R20, R20, 0x1, -R15 ;  /* 0x0000000114149824 */ /* 0x000fe400078e0a0f */
[----:B------:R-:W-:Y:S01]  /*3f70*/  @!P3 VIADD R19, R19, 0x1 ;  /* 0x000000011313b836 */ /* 0x000fe20000000000 */
[----:B------:R-:W-:Y:S01]  /*3f80*/  ISETP.GT.U32.AND P0, PT, R11, R10, PT ;  /* 0x0000000a0b00720c */ /* 0x000fe20003f04070 */
[----:B------:R-:W-:Y:S01]  /*3f90*/  @!P1 VIADD R18, R18, 0x1 ;  /* 0x0000000112129836 */ /* 0x000fe20000000000 */
[----:B------:R-:W-:Y:S02]  /*3fa0*/  ISETP.GE.U32.AND P6, PT, R44, R17, PT ;  /* 0x000000112c00720c */ /* 0x000fe40003fc6070 */
[----:B------:R-:W-:-:S09]  /*3fb0*/  ISETP.NE.AND P1, PT, R7, RZ, PT ;  /* 0x000000ff0700720c */ /* 0x000fd20003f25270 */
[-C--:B------:R-:W-:Y:S01]  /*3fc0*/  @!P0 IADD3 R10, PT, PT, R10, -R11.reuse, RZ ;  /* 0x8000000b0a0a8210 */ /* 0x080fe20007ffe0ff */
[----:B------:R-:W-:Y:S01]  /*3fd0*/  @!P0 VIADD R40, R40, 0x1 ;  /* 0x0000000128288836 */ /* 0x000fe20000000000 */
[----:B------:R-:W-:Y:S02]  /*3fe0*/  ISETP.NE.AND P0, PT, R14, RZ, PT ;  /* 0x000000ff0e00720c */ /* 0x000fe40003f05270 */
[----:B------:R-:W-:Y:S02]  /*3ff0*/  ISETP.GE.U32.AND P4, PT, R10, R11, PT ;  /* 0x0000000b0a00720c */ /* 0x000fe40003f86070 */
[----:B------:R-:W-:Y:S02]  /*4000*/  LOP3.LUT R10, R3, R14, RZ, 0x3c, !PT ;  /* 0x0000000e030a7212 */ /* 0x000fe400078e3cff */
[----:B------:R-:W-:Y:S02]  /*4010*/  LOP3.LUT R11, R16, R9, RZ, 0x3c, !PT ;  /* 0x00000009100b7212 */ /* 0x000fe400078e3cff */
[----:B------:R-:W-:-:S02]  /*4020*/  ISETP.GE.AND P2, PT, R10, RZ, PT ;  /* 0x000000ff0a00720c */ /* 0x000fc40003f46270 */
[----:B------:R-:W-:Y:S02]  /*4030*/  LOP3.LUT R10, R12, R7, RZ, 0x3c, !PT ;  /* 0x000000070c0a7212 */ /* 0x000fe400078e3cff */
[----:B------:R-:W-:-:S03]  /*4040*/  @P6 IADD3 R19, PT, PT, R19, 0x1, RZ ;  /* 0x0000000113136810 */ /* 0x000fc60007ffe0ff */
[----:B------:R-:W-:Y:S01]  /*4050*/  @P4 VIADD R40, R40, 0x1 ;  /* 0x0000000128284836 */ /* 0x000fe20000000000 */
[----:B------:R-:W-:-:S05]  /*4060*/  ISETP.GE.U32.AND P4, PT, R20, R15, PT ;  /* 0x0000000f1400720c */ /* 0x000fca0003f86070 */
[----:B------:R-:W-:Y:S01]  /*4070*/  @!P2 IMAD.MOV R40, RZ, RZ, -R40 ;  /* 0x000000ffff28a224 */ /* 0x000fe200078e0a28 */
[----:B------:R-:W-:Y:S02]  /*4080*/  @!P0 LOP3.LUT R40, RZ, R14, RZ, 0x33, !PT ;  /* 0x0000000eff288212 */ /* 0x000fe400078e33ff */
[----:B------:R-:W-:Y:S02]  /*4090*/  ISETP.GE.AND P2, PT, R11, RZ, PT ;  /* 0x000000ff0b00720c */ /* 0x000fe40003f46270 */
[----:B------:R-:W-:Y:S01]  /*40a0*/  ISETP.GE.AND P0, PT, R10, RZ, PT ;  /* 0x000000ff0a00720c */ /* 0x000fe20003f06270 */
[C---:B------:R-:W-:Y:S01]  /*40b0*/  IMAD.WIDE R44, R40.reuse, UR10, RZ ;  /* 0x0000000a282c7c25 */ /* 0x040fe2000f8e02ff */
[----:B------:R-:W-:Y:S01]  /*40c0*/  USHF.R.S32.HI UR10, URZ, 0x1f, UR11 ;  /* 0x0000001fff0a7899 */ /* 0x000fe2000801140b */
[----:B------:R-:W-:Y:S02]  /*40d0*/  IADD3 R40, PT, PT, -R40, RZ, RZ ;  /* 0x000000ff28287210 */ /* 0x000fe40007ffe1ff */
[----:B------:R-:W-:-:S02]  /*40e0*/  @P4 VIADD R18, R18, 0x1 ;  /* 0x0000000112124836 */ /* 0x000fc40000000000 */
[----:B------:R-:W-:Y:S01]  /*40f0*/  IMAD.WIDE.U32 R44, R2, UR11, R44 ;  /* 0x0000000b022c7c25 */ /* 0x000fe2000f8e002c */
[----:B------:R-:W-:-:S03]  /*4100*/  UIMAD UR11, UR21, UR11, URZ ;  /* 0x0000000b150b72a4 */ /* 0x000fc6000f8e02ff */
[----:B------:R-:W-:Y:S01]  /*4110*/  @!P2 IMAD.MOV R19, RZ, RZ, -R19 ;  /* 0x000000ffff13a224 */ /* 0x000fe200078e0a13 */
[----:B------:R-:W-:Y:S01]  /*4120*/  @!P5 LOP3.LUT R19, RZ, R9, RZ, 0x33, !PT ;  /* 0x00000009ff13d212 */ /* 0x000fe200078e33ff */
[----:B------:R-:W-:Y:S01]  /*4130*/  IMAD R45, R2, UR10, R45 ;  /* 0x0000000a022d7c24 */ /* 0x000fe2000f8e022d */
[----:B------:R-:W-:Y:S01]  /*4140*/  @!P0 IADD3 R18, PT, PT, -R18, RZ, RZ ;  /* 0x000000ff12128210 */ /* 0x000fe20007ffe1ff */
[----:B------:R-:W-:Y:S01]  /*4150*/  IMAD R3, R14, R40, R3 ;  /* 0x000000280e037224 */ /* 0x000fe200078e0203 */
[----:B------:R-:W-:Y:S01]  /*4160*/  @!P1 LOP3.LUT R18, RZ, R7, RZ, 0x33, !PT ;  /* 0x00000007ff129212 */ /* 0x000fe200078e33ff */
[----:B------:R-:W-:Y:S01]  /*4170*/  IMAD.MOV R10, RZ, RZ, -R19 ;  /* 0x000000ffff0a7224 */ /* 0x000fe200078e0a13 */
[----:B------:R-:W-:Y:S01]  /*4180*/  UIMAD UR10, UR7, UR4, URZ ;  /* 0x00000004070a72a4 */ /* 0x000fe2000f8e02ff */
[----:B------:R-:W-:Y:S01]  /*4190*/  IMAD.WIDE R44, R3, UR4, R44 ;  /* 0x00000004032c7c25 */ /* 0x000fe2000f8e022c */
[----:B------:R-:W-:Y:S01]  /*41a0*/  IADD3 R2, PT, PT, -R18, RZ, RZ ;  /* 0x000000ff12027210 */ /* 0x000fe20007ffe1ff */
[----:B------:R-:W0:Y:S02]  /*41b0*/  LDCU.64 UR4, c[0x0][0x420] ;  /* 0x00008400ff0477ac */ /* 0x000e240008000a00 */
[----:B------:R-:W-:-:S02]  /*41c0*/  IMAD.MOV R3, RZ, RZ, -R12 ;  /* 0x000000ffff037224 */ /* 0x000fc400078e0a0c */
[----:B------:R-:W-:-:S04]  /*41d0*/  IMAD.WIDE R14, R19, UR6, RZ ;  /* 0x00000006130e7c25 */ /* 0x000fc8000f8e02ff */
[----:B------:R-:W-:Y:S01]  /*41e0*/  IMAD R3, R8, R3, R0 ;  /* 0x0000000308037224 */ /* 0x000fe200078e0200 */
[----:B------:R-:W-:Y:S01]  /*41f0*/  IADD3 R0, P1, P0, R14, R44, R42 ;  /* 0x0000002c0e007210 */ /* 0x000fe2000783e02a */
[----:B------:R-:W-:Y:S02]  /*4200*/  IMAD R10, R9, R10, R16 ;  /* 0x0000000a090a7224 */ /* 0x000fe400078e0210 */
[----:B------:R-:W-:Y:S01]  /*4210*/  IMAD R7, R7, R2, R12 ;  /* 0x0000000207077224 */ /* 0x000fe200078e020c */
[----:B------:R-:W-:Y:S01]  /*4220*/  IADD3.X R15, PT, PT, R15, R45, R43, P1, P0 ;  /* 0x0000002d0f0f7210 */ /* 0x000fe20000fe042b */
[----:B------:R-:W-:-:S04]  /*4230*/  IMAD.WIDE R2, R3, UR11, RZ ;  /* 0x0000000b03027c25 */ /* 0x000fc8000f8e02ff */
[----:B------:R-:W-:-:S04]  /*4240*/  IMAD.WIDE R10, R10, UR10, RZ ;  /* 0x0000000a0a0a7c25 */ /* 0x000fc8000f8e02ff */
[----:B------:R-:W-:Y:S01]  /*4250*/  IMAD.WIDE R18, R18, R5, RZ ;  /* 0x0000000512127225 */ /* 0x000fe200078e02ff */
[----:B------:R-:W-:-:S03]  /*4260*/  IADD3 R5, P1, P0, R2, R0, R10 ;  /* 0x0000000002057210 */ /* 0x000fc6000783e00a */
[----:B------:R-:W-:Y:S01]  /*4270*/  IMAD.WIDE R6, R7, R6, RZ ;  /* 0x0000000607067225 */ /* 0x000fe200078e02ff */
[----:B------:R-:W-:Y:S02]  /*4280*/  IADD3.X R15, PT, PT, R3, R15, R11, P1, P0 ;  /* 0x0000000f030f7210 */ /* 0x000fe40000fe040b */
[----:B------:R-:W-:-:S04]  /*4290*/  IADD3 R5, P1, P0, R6, R5, R18 ;  /* 0x0000000506057210 */ /* 0x000fc8000783e012 */
[----:B------:R-:W-:Y:S02]  /*42a0*/  IADD3.X R6, PT, PT, R7, R15, R19, P1, P0 ;  /* 0x0000000f07067210 */ /* 0x000fe40000fe0413 */
[----:B0-----:R-:W-:-:S04]  /*42b0*/  LEA R2, P0, R5, UR4, 0x2 ;  /* 0x0000000405027c11 */ /* 0x001fc8000f8010ff */
[----:B------:R-:W-:-:S05]  /*42c0*/  LEA.HI.X R3, R5, UR5, R6, 0x2, P0 ;  /* 0x0000000505037c11 */ /* 0x000fca00080f1406 */
[----:B------:R0:W-:Y:S01]  /*42d0*/  STG.E desc[UR8][R2.64], R21 ;  /* 0x0000001502007986 */ /* 0x0001e2000c101908 */
[----:B------:R-:W-:Y:S05]  /*42e0*/  BRA `(.L_x_15) ;  /* 0x0000000000107947 */ /* 0x000fea0003800000 */
.L_x_16:
[----:B------:R-:W0:Y:S01]  /*42f0*/  LDC.64 R2, c[0x0][0x420] ;  /* 0x00010800ff027b82 */ /* 0x000e220000000a00 */
[----:B------:R-:W-:-:S05]  /*4300*/  IADD3 R0, PT, PT, R13, UR19, RZ ;  /* 0x000000130d007c10 */ /* 0x000fca000fffe0ff */
[----:B0-----:R-:W-:-:S05]  /*4310*/  IMAD.WIDE.U32 R2, R0, 0x4, R2 ;  /* 0x0000000400027825 */ /* 0x001fca00078e0002 */
[----:B------:R1:W-:Y:S02]  /*4320*/  STG.E desc[UR8][R2.64], R21 ;  /* 0x0000001502007986 */ /* 0x0003e4000c101908 */
.L_x_15:
[----:B------:R-:W-:Y:S05]  /*4330*/  BSYNC.RECONVERGENT B1 ;  /* 0x0000000000017941 */ /* 0x000fea0003800200 */
.L_x_14:
[----:B------:R-:W2:Y:S01]  /*4340*/  LDCU UR7, c[0x0][0x534] ;  /* 0x0000a680ff0777ac */ /* 0x000ea20008000800 */
[C---:B------:R-:W-:Y:S01]  /*4350*/  LOP3.LUT R7, R4.reuse, 0x7, RZ, 0xc0, !PT ;  /* 0x0000000704077812 */ /* 0x040fe200078ec0ff */
[----:B------:R-:W3:Y:S01]  /*4360*/  S2R R14, SR_CgaCtaId ;  /* 0x00000000000e7919 */ /* 0x000ee20000008800 */
[----:B------:R-:W-:Y:S01]  /*4370*/  MOV R5, 0x400 ;  /* 0x0000040000057802 */ /* 0x000fe20000000f00 */
[----:B------:R-:W-:Y:S01]  /*4380*/  IMAD.SHL.U32 R15, R13, 0x4, RZ ;  /* 0x000000040d0f7824 */ /* 0x000fe200078e00ff */
[C---:B------:R-:W-:Y:S01]  /*4390*/  LOP3.LUT R0, R7.reuse, 0x8, RZ, 0xfc, !PT ;  /* 0x0000000807007812 */ /* 0x040fe200078efcff */
[----:B------:R-:W4:Y:S01]  /*43a0*/  S2UR UR6, SR_CTAID.X ;  /* 0x00000000000679c3 */ /* 0x000f220000002500 */
[----:B01----:R-:W-:Y:S01]  /*43b0*/  LOP3.LUT R2, R7, 0x20, RZ, 0xfc, !PT ;  /* 0x0000002007027812 */ /* 0x003fe200078efcff */
[----:B------:R-:W-:-:S05]  /*43c0*/  IMAD.SHL.U32 R16, R4, 0x4, RZ ;  /* 0x0000000404107824 */ /* 0x000fca00078e00ff */
[----:B------:R-:W-:Y:S02]  /*43d0*/  LOP3.LUT R16, R16, 0x1c, RZ, 0xc0, !PT ;  /* 0x0000001c10107812 */ /* 0x000fe400078ec0ff */
[C---:B--2---:R-:W-:Y:S01]  /*43e0*/  ISETP.GE.AND P1, PT, R7.reuse, UR7, PT ;  /* 0x0000000707007c0c */ /* 0x044fe2000bf26270 */
[----:B------:R-:W-:Y:S01]  /*43f0*/  UISETP.GE.AND UP0, UPT, UR7, 0x1, UPT ;  /* 0x000000010700788c */ /* 0x000fe2000bf06270 */
[----:B------:R-:W-:Y:S02]  /*4400*/  ISETP.GE.AND P0, PT, R0, UR7, PT ;  /* 0x0000000700007c0c */ /* 0x000fe4000bf06270 */
[C---:B------:R-:W-:Y:S02]  /*4410*/  ISETP.GT.U32.OR P1, PT, R4.reuse, 0x7f, P1 ;  /* 0x0000007f0400780c */ /* 0x040fe40000f24470 */
[----:B------:R-:W-:Y:S02]  /*4420*/  ISETP.GT.U32.OR P0, PT, R4, 0x7f, P0 ;  /* 0x0000007f0400780c */ /* 0x000fe40000704470 */
[----:B------:R-:W-:-:S02]  /*4430*/  LOP3.LUT R0, R7, 0x10, RZ, 0xfc, !PT ;  /* 0x0000001007007812 */ /* 0x000fc400078efcff */
[----:B------:R-:W-:Y:S02]  /*4440*/  ISETP.GE.AND P4, PT, R2, UR7, PT ;  /* 0x0000000702007c0c */ /* 0x000fe4000bf86270 */
[----:B------:R-:W-:Y:S01]  /*4450*/  ISETP.GE.AND P6, PT, R0, UR7, PT ;  /* 0x0000000700007c0c */ /* 0x000fe2000bfc6270 */
[----:B----4-:R-:W-:Y:S01]  /*4460*/  USHF.L.U32 UR6, UR6, 0x4, URZ ;  /* 0x0000000406067899 */ /* 0x010fe200080006ff */
[----:B------:R-:W-:Y:S02]  /*4470*/  LOP3.LUT R0, R7, 0x18, RZ, 0xfc, !PT ;  /* 0x0000001807007812 */ /* 0x000fe400078efcff */
[----:B------:R-:W-:Y:S01]  /*4480*/  ISETP.GT.U32.OR P6, PT, R4, 0x7f, P6 ;  /* 0x0000007f0400780c */ /* 0x000fe200037c4470 */
[C---:B------:R-:W-:Y:S01]  /*4490*/  @!P1 FADD.FTZ R8, -R21.reuse, R38 ;  /* 0x0000002615089221 */ /* 0x040fe20000010100 */
[----:B------:R-:W-:Y:S01]  /*44a0*/  ISETP.GE.AND P5, PT, R0, UR7, PT ;  /* 0x0000000700007c0c */ /* 0x000fe2000bfa6270 */
[----:B------:R-:W-:Y:S01]  /*44b0*/  @!P0 FADD.FTZ R3, -R21, R35 ;  /* 0x0000002315038221 */ /* 0x000fe20000010100 */
[----:B---3--:R-:W-:Y:S01]  /*44c0*/  LEA R14, R14, R5, 0x18 ;  /* 0x000000050e0e7211 */ /* 0x008fe200078ec0ff */
[----:B------:R-:W-:Y:S01]  /*44d0*/  @!P1 FMUL.FTZ R8, R8, 1.4426950216293334961 ;  /* 0x3fb8aa3b08089820 */ /* 0x000fe20000410000 */
[----:B------:R-:W-:Y:S01]  /*44e0*/  LOP3.LUT R2, R7, 0x28, RZ, 0xfc, !PT ;  /* 0x0000002807027812 */ /* 0x000fe200078efcff */
[----:B------:R-:W-:Y:S01]  /*44f0*/  @!P0 FMUL.FTZ R3, R3, 1.4426950216293334961 ;  /* 0x3fb8aa3b03038820 */ /* 0x000fe20000410000 */
[----:B------:R-:W-:Y:S01]  /*4500*/  ISETP.GT.U32.OR P5, PT, R4, 0x7f, P5 ;  /* 0x0000007f0400780c */ /* 0x000fe20002fa4470 */
[----:B------:R0:W1:Y:S01]  /*4510*/  @!P1 MUFU.EX2 R0, R8 ;  /* 0x0000000800009308 */ /* 0x0000620000000800 */
[----:B------:R-:W-:-:S02]  /*4520*/  ISETP.GE.AND P3, PT, R2, UR7, PT ;  /* 0x0000000702007c0c */ /* 0x000fc4000bf66270 */
[----:B------:R-:W-:Y:S01]  /*4530*/  LOP3.LUT R2, R7, 0x30, RZ, 0xfc, !PT ;  /* 0x0000003007027812 */ /* 0x000fe200078efcff */
[----:B------:R-:W-:Y:S01]  /*4540*/  @!P6 FADD.FTZ R6, -R21, R36 ;  /* 0x000000241506e221 */ /* 0x000fe20000010100 */
[----:B------:R-:W-:Y:S02]  /*4550*/  ISETP.GT.U32.OR P4, PT, R4, 0x7f, P4 ;  /* 0x0000007f0400780c */ /* 0x000fe40002784470 */
[----:B------:R-:W-:Y:S01]  /*4560*/  ISETP.GE.AND P2, PT, R2, UR7, PT ;  /* 0x0000000702007c0c */ /* 0x000fe2000bf46270 */
[----:B------:R-:W2:Y:S01]  /*4570*/  @!P0 MUFU.EX2 R3, R3 ;  /* 0x0000000300038308 */ /* 0x000ea20000000800 */
[----:B------:R-:W-:Y:S01]  /*4580*/  LOP3.LUT R2, R7, 0x38, RZ, 0xfc, !PT ;  /* 0x0000003807027812 */ /* 0x000fe200078efcff */
[----:B------:R-:W-:Y:S01]  /*4590*/  @!P6 FMUL.FTZ R6, R6, 1.4426950216293334961 ;  /* 0x3fb8aa3b0606e820 */ /* 0x000fe20000410000 */
[C---:B------:R-:W-:Y:S01]  /*45a0*/  ISETP.GT.U32.OR P3, PT, R4.reuse, 0x7f, P3 ;  /* 0x0000007f0400780c */ /* 0x040fe20001f64470 */
[----:B------:R-:W-:Y:S01]  /*45b0*/  @!P5 FADD.FTZ R5, -R21, R33 ;  /* 0x000000211505d221 */ /* 0x000fe20000010100 */
[----:B------:R-:W-:-:S03]  /*45c0*/  ISETP.GT.U32.OR P2, PT, R4, 0x7f, P2 ;  /* 0x0000007f0400780c */ /* 0x000fc60001744470 */
[----:B------:R-:W3:Y:S01]  /*45d0*/  @!P6 MUFU.EX2 R6, R6 ;  /* 0x000000060006e308 */ /* 0x000ee20000000800 */
[----:B0-----:R-:W-:Y:S02]  /*45e0*/  IMAD.IADD R8, R14, 0x1, R15 ;  /* 0x000000010e087824 */ /* 0x001fe400078e020f */
[----:B------:R-:W-:Y:S01]  /*45f0*/  @!P4 FADD.FTZ R34, -R21, R34 ;  /* 0x000000221522c221 */ /* 0x000fe20000010100 */
[----:B------:R-:W-:Y:S01]  /*4600*/  @!P5 FMUL.FTZ R5, R5, 1.4426950216293334961 ;  /* 0x3fb8aa3b0505d820 */ /* 0x000fe20000410000 */
[----:B------:R-:W-:Y:S02]  /*4610*/  IMAD R9, R7, 0x44, R8 ;  /* 0x0000004407097824 */ /* 0x000fe400078e0208 */
[----:B------:R-:W-:Y:S01]  /*4620*/  @!P4 FMUL.FTZ R34, R34, 1.4426950216293334961 ;  /* 0x3fb8aa3b2222c820 */ /* 0x000fe20000410000 */
[----:B------:R-:W0:Y:S01]  /*4630*/  @!P5 MUFU.EX2 R8, R5 ;  /* 0x000000050008d308 */ /* 0x000e220000000800 */
[C---:B------:R-:W-:Y:S01]  /*4640*/  @!P3 FADD.FTZ R31, -R21.reuse, R31 ;  /* 0x0000001f151fb221 */ /* 0x040fe20000010100 */
[----:B-1----:R1:W-:Y:S01]  /*4650*/  @!P1 STS [R9], R0 ;  /* 0x0000000009009388 */ /* 0x0023e20000000800 */
[----:B------:R-:W-:Y:S01]  /*4660*/  ISETP.GE.AND P1, PT, R2, UR7, PT ;  /* 0x0000000702007c0c */ /* 0x000fe2000bf26270 */
[----:B------:R-:W-:Y:S01]  /*4670*/  @!P2 FADD.FTZ R32, -R21, R32 ;  /* 0x000000201520a221 */ /* 0x000fe20000010100 */
[----:B------:R-:W-:Y:S01]  /*4680*/  LOP3.LUT R2, R7, 0x40, RZ, 0xfc, !PT ;  /* 0x0000004007027812 */ /* 0x000fe200078efcff */
[----:B--2---:R2:W-:Y:S01]  /*4690*/  @!P0 STS [R9+0x220], R3 ;  /* 0x0002200309008388 */ /* 0x0045e20000000800 */
[----:B------:R-:W-:Y:S01]  /*46a0*/  ISETP.GT.U32.OR P1, PT, R4, 0x7f, P1 ;  /* 0x0000007f0400780c */ /* 0x000fe20000f24470 */
[----:B------:R-:W4:Y:S01]  /*46b0*/  @!P4 MUFU.EX2 R34, R34 ;  /* 0x000000220022c308 */ /* 0x000f220000000800 */
[----:B------:R-:W-:Y:S01]  /*46c0*/  ISETP.GE.AND P0, PT, R2, UR7, PT ;  /* 0x0000000702007c0c */ /* 0x000fe2000bf06270 */
[----:B------:R-:W-:Y:S01]  /*46d0*/  @!P3 FMUL.FTZ R31, R31, 1.4426950216293334961 ;  /* 0x3fb8aa3b1f1fb820 */ /* 0x000fe20000410000 */
[----:B---3--:R3:W-:Y:S01]  /*46e0*/  @!P6 STS [R9+0x440], R6 ;  /* 0x000440060900e388 */ /* 0x0087e20000000800 */
[----:B------:R-:W-:Y:S01]  /*46f0*/  @!P2 FMUL.FTZ R32, R32, 1.4426950216293334961 ;  /* 0x3fb8aa3b2020a820 */ /* 0x000fe20000410000 */
[----:B------:R-:W-:-:S03]  /*4700*/  ISETP.GT.U32.OR P0, PT, R4, 0x7f, P0 ;  /* 0x0000007f0400780c */ /* 0x000fc60000704470 */
[----:B------:R-:W5:Y:S01]  /*4710*/  @!P3 MUFU.EX2 R2, R31 ;  /* 0x0000001f0002b308 */ /* 0x000f620000000800 */
[----:B0-----:R-:W-:Y:S01]  /*4720*/  @!P5 STS [R9+0x660], R8 ;  /* 0x000660080900d388 */ /* 0x001fe20000000800 */
[----:B------:R-:W-:Y:S02]  /*4730*/  IMAD.MOV.U32 R5, RZ, RZ, RZ ;  /* 0x000000ffff057224 */ /* 0x000fe400078e00ff */
[----:B------:R-:W-:-:S04]  /*4740*/  @!P1 FADD.FTZ R29, -R21, R29 ;  /* 0x0000001d151d9221 */ /* 0x000fc80000010100 */
[----:B------:R-:W-:Y:S01]  /*4750*/  @!P1 FMUL.FTZ R29, R29, 1.4426950216293334961 ;  /* 0x3fb8aa3b1d1d9820 */ /* 0x000fe20000410000 */
[----:B------:R-:W0:Y:S01]  /*4760*/  @!P2 MUFU.EX2 R32, R32 ;  /* 0x000000200020a308 */ /* 0x000e220000000800 */
[----:B------:R-:W-:Y:S01]  /*4770*/  @!P0 FADD.FTZ R30, -R21, R30 ;  /* 0x0000001e151e8221 */ /* 0x000fe20000010100 */
[C---:B-1----:R-:W-:Y:S01]  /*4780*/  LOP3.LUT R0, R7.reuse, 0x48, RZ, 0xfc, !PT ;  /* 0x0000004807007812 */ /* 0x042fe200078efcff */
[----:B----4-:R-:W-:Y:S02]  /*4790*/  @!P4 STS [R9+0x880], R34 ;  /* 0x000880220900c388 */ /* 0x010fe40000000800 */
[----:B------:R-:W-:Y:S01]  /*47a0*/  @!P0 FMUL.FTZ R30, R30, 1.4426950216293334961 ;  /* 0x3fb8aa3b1e1e8820 */ /* 0x000fe20000410000 */
[----:B------:R-:W-:Y:S02]  /*47b0*/  ISETP.GE.AND P6, PT, R0, UR7, PT ;  /* 0x0000000700007c0c */ /* 0x000fe4000bfc6270 */
[C---:B------:R-:W-:Y:S01]  /*47c0*/  LOP3.LUT R0, R7.reuse, 0x50, RZ, 0xfc, !PT ;  /* 0x0000005007007812 */ /* 0x040fe200078efcff */
[----:B-----5:R1:W-:Y:S01]  /*47d0*/  @!P3 STS [R9+0xaa0], R2 ;  /* 0x000aa0020900b388 */ /* 0x0203e20000000800 */
[----:B--2---:R-:W-:Y:S01]  /*47e0*/  LOP3.LUT R3, R7, 0x68, RZ, 0xfc, !PT ;  /* 0x0000006807037812 */ /* 0x004fe200078efcff */
[----:B---3--:R-:W2:Y:S01]  /*47f0*/  @!P1 MUFU.EX2 R6, R29 ;  /* 0x0000001d00069308 */ /* 0x008ea20000000800 */
[----:B------:R-:W-:-:S02]  /*4800*/  ISETP.GE.AND P5, PT, R0, UR7, PT ;  /* 0x0000000700007c0c */ /* 0x000fc4000bfa6270 */
[C---:B------:R-:W-:Y:S02]  /*4810*/  LOP3.LUT R0, R7.reuse, 0x58, RZ, 0xfc, !PT ;  /* 0x0000005807007812 */ /* 0x040fe400078efcff */
[----:B------:R-:W-:Y:S01]  /*4820*/  ISETP.GT.U32.OR P6, PT, R4, 0x7f, P6 ;  /* 0x0000007f0400780c */ /* 0x000fe200037c4470 */
[----:B0-----:R-:W-:Y:S01]  /*4830*/  @!P2 STS [R9+0xcc0], R32 ;  /* 0x000cc0200900a388 */ /* 0x001fe20000000800 */
[----:B------:R-:W-:Y:S01]  /*4840*/  ISETP.GE.AND P4, PT, R0, UR7, PT ;  /* 0x0000000700007c0c */ /* 0x000fe2000bf86270 */
[----:B------:R-:W0:Y:S01]  /*4850*/  @!P0 MUFU.EX2 R30, R30 ;  /* 0x0000001e001e8308 */ /* 0x000e220000000800 */
[----:B------:R-:W-:Y:S02]  /*4860*/  LOP3.LUT R0, R7, 0x60, RZ, 0xfc, !PT ;  /* 0x0000006007007812 */ /* 0x000fe400078efcff */
[----:B------:R-:W-:Y:S02]  /*4870*/  ISETP.GE.AND P2, PT, R3, UR7, PT ;  /* 0x0000000703007c0c */ /* 0x000fe4000bf46270 */
[----:B------:R-:W-:-:S02]  /*4880*/  ISETP.GE.AND P3, PT, R0, UR7, PT ;  /* 0x0000000700007c0c */ /* 0x000fc4000bf66270 */
[----:B------:R-:W-:Y:S01]  /*4890*/  LOP3.LUT R0, R7, 0x70, RZ, 0xfc, !PT ;  /* 0x0000007007007812 */ /* 0x000fe200078efcff */
[----:B--2---:R2:W-:Y:S01]  /*48a0*/  @!P1 STS [R9+0xee0], R6 ;  /* 0x000ee00609009388 */ /* 0x0045e20000000800 */
[----:B------:R-:W-:Y:S01]  /*48b0*/  ISETP.GT.U32.OR P5, PT, R4, 0x7f, P5 ;  /* 0x0000007f0400780c */ /* 0x000fe20002fa4470 */
[----:B------:R-:W-:Y:S01]  /*48c0*/  @!P6 FADD.FTZ R27, -R21, R27 ;  /* 0x0000001b151be221 */ /* 0x000fe20000010100 */
[----:B------:R-:W-:Y:S02]  /*48d0*/  ISETP.GE.AND P1, PT, R0, UR7, PT ;  /* 0x0000000700007c0c */ /* 0x000fe4000bf26270 */
[----:B------:R-:W-:Y:S01]  /*48e0*/  LOP3.LUT R0, R7, 0x78, RZ, 0xfc, !PT ;  /* 0x0000007807007812 */ /* 0x000fe200078efcff */
[----:B------:R-:W-:Y:S01]  /*48f0*/  @!P6 FMUL.FTZ R27, R27, 1.4426950216293334961 ;  /* 0x3fb8aa3b1b1be820 */ /* 0x000fe20000410000 */
[----:B------:R-:W-:Y:S01]  /*4900*/  ISETP.GT.U32.OR P4, PT, R4, 0x7f, P4 ;  /* 0x0000007f0400780c */ /* 0x000fe20002784470 */
[----:B0-----:R-:W-:Y:S01]  /*4910*/  @!P0 STS [R9+0x1100], R30 ;  /* 0x0011001e09008388 */ /* 0x001fe20000000800 */
[----:B------:R-:W-:Y:S01]  /*4920*/  ISETP.GE.AND P0, PT, R0, UR7, PT ;  /* 0x0000000700007c0c */ /* 0x000fe2000bf06270 */
[----:B-1----:R-:W0:Y:S01]  /*4930*/  @!P6 MUFU.EX2 R2, R27 ;  /* 0x0000001b0002e308 */ /* 0x002e220000000800 */
[C---:B------:R-:W-:Y:S01]  /*4940*/  ISETP.GT.U32.OR P3, PT, R4.reuse, 0x7f, P3 ;  /* 0x0000007f0400780c */ /* 0x040fe20001f64470 */
[----:B------:R-:W-:Y:S01]  /*4950*/  IMAD.MOV.U32 R0, RZ, RZ, RZ ;  /* 0x000000ffff007224 */ /* 0x000fe200078e00ff */
[C---:B------:R-:W-:Y:S01]  /*4960*/  ISETP.GT.U32.OR P2, PT, R4.reuse, 0x7f, P2 ;  /* 0x0000007f0400780c */ /* 0x040fe20001744470 */
[----:B------:R-:W-:Y:S01]  /*4970*/  @!P5 FADD.FTZ R28, -R21, R28 ;  /* 0x0000001c151cd221 */ /* 0x000fe20000010100 */
[----:B------:R-:W-:-:S02]  /*4980*/  ISETP.GT.U32.OR P1, PT, R4, 0x7f, P1 ;  /* 0x0000007f0400780c */ /* 0x000fc40000f24470 */
[----:B------:R-:W-:Y:S01]  /*4990*/  ISETP.GT.U32.OR P0, PT, R4, 0x7f, P0 ;  /* 0x0000007f0400780c */ /* 0x000fe20000704470 */
[----:B------:R-:W-:Y:S02]  /*49a0*/  @!P5 FMUL.FTZ R28, R28, 1.4426950216293334961 ;  /* 0x3fb8aa3b1c1cd820 */ /* 0x000fe40000410000 */
[----:B------:R-:W-:-:S04]  /*49b0*/  @!P4 FADD.FTZ R25, -R21, R25 ;  /* 0x000000191519c221 */ /* 0x000fc80000010100 */
[----:B------:R-:W-:Y:S01]  /*49c0*/  @!P3 FADD.FTZ R26, -R21, R26 ;  /* 0x0000001a151ab221 */ /* 0x000fe20000010100 */
[----:B------:R-:W-:Y:S01]  /*49d0*/  @!P4 FMUL.FTZ R25, R25, 1.4426950216293334961 ;  /* 0x3fb8aa3b1919c820 */ /* 0x000fe20000410000 */
[C---:B------:R-:W-:Y:S01]  /*49e0*/  @!P2 FADD.FTZ R23, -R21.reuse, R23 ;  /* 0x000000171517a221 */ /* 0x040fe20000010100 */
[----:B------:R-:W1:Y:S01]  /*49f0*/  @!P5 MUFU.EX2 R28, R28 ;  /* 0x0000001c001cd308 */ /* 0x000e620000000800 */
[C---:B------:R-:W-:Y:S01]  /*4a00*/  @!P1 FADD.FTZ R24, -R21.reuse, R24 ;  /* 0x0000001815189221 */ /* 0x040fe20000010100 */
[----:B------:R-:W-:Y:S01]  /*4a10*/  @!P3 FMUL.FTZ R26, R26, 1.4426950216293334961 ;  /* 0x3fb8aa3b1a1ab820 */ /* 0x000fe20000410000 */
[----:B------:R-:W-:Y:S01]  /*4a20*/  @!P0 FADD.FTZ R21, -R21, R22 ;  /* 0x0000001615158221 */ /* 0x000fe20000010100 */
[----:B------:R-:W-:Y:S01]  /*4a30*/  @!P2 FMUL.FTZ R23, R23, 1.4426950216293334961 ;  /* 0x3fb8aa3b1717a820 */ /* 0x000fe20000410000 */
[----:B------:R-:W-:Y:S01]  /*4a40*/  @!P1 FMUL.FTZ R24, R24, 1.4426950216293334961 ;  /* 0x3fb8aa3b18189820 */ /* 0x000fe20000410000 */
[----:B0-----:R0:W-:Y:S01]  /*4a50*/  @!P6 STS [R9+0x1320], R2 ;  /* 0x001320020900e388 */ /* 0x0011e20000000800 */
[----:B------:R-:W-:Y:S01]  /*4a60*/  @!P0 FMUL.FTZ R10, R21, 1.4426950216293334961 ;  /* 0x3fb8aa3b150a8820 */ /* 0x000fe20000410000 */
[----:B--2---:R-:W2:Y:S08]  /*4a70*/  @!P4 MUFU.EX2 R6, R25 ;  /* 0x000000190006c308 */ /* 0x004eb00000000800 */
[----:B------:R-:W3:Y:S01]  /*4a80*/  @!P3 MUFU.EX2 R26, R26 ;  /* 0x0000001a001ab308 */ /* 0x000ee20000000800 */
[----:B-1----:R1:W-:Y:S07]  /*4a90*/  @!P5 STS [R9+0x1540], R28 ;  /* 0x0015401c0900d388 */ /* 0x0023ee0000000800 */
[----:B------:R-:W4:Y:S01]  /*4aa0*/  @!P2 MUFU.EX2 R8, R23 ;  /* 0x000000170008a308 */ /* 0x000f220000000800 */
[----:B--2---:R1:W-:Y:S01]  /*4ab0*/  @!P4 STS [R9+0x1760], R6 ;  /* 0x001760060900c388 */ /* 0x0043e20000000800 */
[----:B0-----:R-:W-:-:S06]  /*4ac0*/  CS2R R2, SRZ ;  /* 0x0000000000027805 */ /* 0x001fcc000001ff00 */
[----:B------:R-:W0:Y:S01]  /*4ad0*/  @!P1 MUFU.EX2 R24, R24 ;  /* 0x0000001800189308 */ /* 0x000e220000000800 */
[----:B---3--:R1:W-:Y:S07]  /*4ae0*/  @!P3 STS [R9+0x1980], R26 ;  /* 0x0019801a0900b388 */ /* 0x0083ee0000000800 */
[----:B------:R-:W2:Y:S01]  /*4af0*/  @!P0 MUFU.EX2 R10, R10 ;  /* 0x0000000a000a8308 */ /* 0x000ea20000000800 */
[----:B----4-:R1:W-:Y:S04]  /*4b00*/  @!P2 STS [R9+0x1ba0], R8 ;  /* 0x001ba0080900a388 */ /* 0x0103e80000000800 */
[----:B0-----:R1:W-:Y:S04]  /*4b10*/  @!P1 STS [R9+0x1dc0], R24 ;  /* 0x001dc01809009388 */ /* 0x0013e80000000800 */
[----:B--2---:R1:W-:Y:S01]  /*4b20*/  @!P0 STS [R9+0x1fe0], R10 ;  /* 0x001fe00a09008388 */ /* 0x0043e20000000800 */
[----:B------:R-:W-:Y:S06]  /*4b30*/  BAR.SYNC.DEFER_BLOCKING 0x0 ;  /* 0x0000000000007b1d */ /* 0x000fec0000010000 */
[----:B------:R-:W-:Y:S05]  /*4b40*/  BRA.U !UP0, `(.L_x_22) ;  /* 0x0000000508d47547 */ /* 0x000fea000b800000 */
[----:B------:R-:W0:Y:S01]  /*4b50*/  LDC R20, c[0x0][0x44c] ;  /* 0x00011300ff147b82 */ /* 0x000e220000000800 */
[----:B------:R-:W2:Y:S01]  /*4b60*/  LDCU.64 UR4, c[0x0][0x3f8] ;  /* 0x00007f00ff0477ac */ /* 0x000ea20008000a00 */
[----:B------:R-:W-:Y:S01]  /*4b70*/  LOP3.LUT R19, R7, 0x3f8, R4, 0xf8, !PT ;  /* 0x000003f807137812 */ /* 0x000fe200078ef804 */
[----:B------:R-:W-:Y:S01]  /*4b80*/  IMAD.MOV.U32 R22, RZ, RZ, RZ ;  /* 0x000000ffff167224 */ /* 0x000fe200078e00ff */
[----:B-1----:R-:W-:Y:S01]  /*4b90*/  CS2R R10, SRZ ;  /* 0x00000000000a7805 */ /* 0x002fe2000001ff00 */
[----:B------:R-:W-:Y:S01]  /*4ba0*/  UISETP.GE.U32.AND UP0, UPT, UR7, 0x4, UPT ;  /* 0x000000040700788c */ /* 0x000fe2000bf06070 */
[----:B------:R-:W-:Y:S01]  /*4bb0*/  CS2R R8, SRZ ;  /* 0x0000000000087805 */ /* 0x000fe2000001ff00 */
[----:B------:R-:W-:Y:S01]  /*4bc0*/  UIADD3 UR10, UPT, UPT, UR20, -UR6, URZ ;  /* 0x80000006140a7290 */ /* 0x000fe2000fffe0ff */
[C---:B0-----:R-:W-:Y:S02]  /*4bd0*/  IMAD R0, R20.reuse, UR6, RZ ;  /* 0x0000000614007c24 */ /* 0x041fe4000f8e02ff */
[----:B------:R-:W-:-:S03]  /*4be0*/  IMAD R20, R20, UR20, RZ ;  /* 0x0000001414147c24 */ /* 0x000fc6000f8e02ff */
[----:B------:R-:W-:-:S04]  /*4bf0*/  LEA R19, P0, R19, R0, 0x2 ;  /* 0x0000000013137211 */ /* 0x000fc800078010ff */
[----:B------:R-:W-:Y:S02]  /*4c00*/  LEA.HI.X.SX32 R0, R0, RZ, 0x1, P0 ;  /* 0x000000ff00007211 */ /* 0x000fe400000f0eff */
[----:B--2---:R-:W-:Y:S01]  /*4c10*/  LEA R18, P0, R19, UR4, 0x2 ;  /* 0x0000000413127c11 */ /* 0x004fe2000f8010ff */
[----:B------:R-:W-:-:S03]  /*4c20*/  ULOP3.LUT UR4, UR7, 0x3, URZ, 0xc0, !UPT ;  /* 0x0000000307047892 */ /* 0x000fc6000f8ec0ff */
[----:B------:R-:W-:Y:S01]  /*4c30*/  LEA.HI.X R19, R19, UR5, R0, 0x2, P0 ;  /* 0x0000000513137c11 */ /* 0x000fe200080f1400 */
[----:B------:R-:W-:Y:S01]  /*4c40*/  IMAD.MOV.U32 R0, RZ, RZ, RZ ;  /* 0x000000ffff007224 */ /* 0x000fe200078e00ff */
[----:B------:R-:W-:Y:S07]  /*4c50*/  BRA.U !UP0, `(.L_x_23) ;  /* 0x0000000508287547 */ /* 0x000fee000b800000 */
[----:B------:R-:W-:Y:S01]  /*4c60*/  ULOP3.LUT UR11, UR7, 0x7ffffffc, URZ, 0xc0, !UPT ;  /* 0x7ffffffc070b7892 */ /* 0x000fe2000f8ec0ff */
[----:B------:R-:W-:Y:S01]  /*4c70*/  HFMA2 R0, -RZ, RZ, 0, 0 ;  /* 0x00000000ff007431 */ /* 0x000fe200000001ff */
[----:B------:R-:W-:Y:S02]  /*4c80*/  ISETP.GE.AND P2, PT, R13, UR10, PT ;  /* 0x0000000a0d007c0c */ /* 0x000fe4000bf46270 */
[----:B------:R-:W-:Y:S02]  /*4c90*/  CS2R R2, SRZ ;  /* 0x0000000000027805 */ /* 0x000fe4000001ff00 */
[----:B------:R-:W-:Y:S01]  /*4ca0*/  IADD3 R7, PT, PT, R15, 0x88, R14 ;  /* 0x000000880f077810 */ /* 0x000fe20007ffe00e */
[C---:B------:R-:W-:Y:S01]  /*4cb0*/  IMAD.WIDE R30, R20.reuse, 0x10, RZ ;  /* 0x00000010141e7825 */ /* 0x040fe200078e02ff */
[----:B------:R-:W-:Y:S01]  /*4cc0*/  MOV R5, RZ ;  /* 0x000000ff00057202 */ /* 0x000fe20000000f00 */
[----:B------:R-:W0:Y:S01]  /*4cd0*/  LDCU UR5, c[0x0][0x440] ;  /* 0x00008800ff0577ac */ /* 0x000e220008000800 */
[----:B------:R-:W-:Y:S01]  /*4ce0*/  MOV R22, UR11 ;  /* 0x0000000b00167c02 */ /* 0x000fe20008000f00 */
[----:B------:R-:W-:Y:S01]  /*4cf0*/  IMAD.WIDE R28, R20, 0xc, RZ ;  /* 0x0000000c141c7825 */ /* 0x000fe200078e02ff */
[----:B------:R-:W-:-:S03]  /*4d00*/  UIADD3 UR7, UPT, UPT, -UR11, URZ, URZ ;  /* 0x000000ff0b077290 */ /* 0x000fc6000fffe1ff */
[----:B------:R-:W-:-:S04]  /*4d10*/  IMAD.WIDE R26, R20, 0x8, RZ ;  /* 0x00000008141a7825 */ /* 0x000fc800078e02ff */
[----:B------:R-:W-:-:S07]  /*4d20*/  IMAD.WIDE R24, R20, 0x4, RZ ;  /* 0x0000000414187825 */ /* 0x000fce00078e02ff */
.L_x_32:
[----:B--2---:R1:W2:Y:S01]  /*4d30*/  LDS R4, [R7+-0x88] ;  /* 0xffff780007047984 */ /* 0x0042a20000000800 */
[----:B------:R-:W-:Y:S03]  /*4d40*/  BSSY.RECONVERGENT B0, `(.L_x_24) ;  /* 0x0000008000007945 */ /* 0x000fe60003800200 */
[----:B---3--:R1:W3:Y:S04]  /*4d50*/  LDS R6, [R7+-0x44] ;  /* 0xffffbc0007067984 */ /* 0x0082e80000000800 */
[----:B------:R1:W4:Y:S01]  /*4d60*/  LDS R12, [R7] ;  /* 0x00000000070c7984 */ /* 0x0003220000000800 */
[----:B0-----:R-:W-:Y:S05]  /*4d70*/  @P2 BRA `(.L_x_25) ;  /* 0x0000000000102947 */ /* 0x001fea0003800000 */
[----:B0-----:R-:W-:Y:S02]  /*4d80*/  ISETP.GE.AND P0, PT, R16, UR5, PT ;  /* 0x0000000510007c0c */ /* 0x001fe4000bf06270 */
[----:B------:R-:W-:Y:S02]  /*4d90*/  CS2R R10, SRZ ;  /* 0x00000000000a7805 */ /* 0x000fe4000001ff00 */
[----:B------:R-:W-:Y:S09]  /*4da0*/  CS2R R8, SRZ ;  /* 0x0000000000087805 */ /* 0x000ff2000001ff00 */
[----:B------:R0:W5:Y:S02]  /*4db0*/  @!P0 LDG.E.128 R8, desc[UR8][R18.64] ;  /* 0x0000000812088981 */ /* 0x000164000c1e1d00 */
.L_x_25:
[----:B0-----:R-:W-:Y:S05]  /*4dc0*/  BSYNC.RECONVERGENT B0 ;  /* 0x0000000000007941 */ /* 0x001fea0003800200 */
.L_x_24:
[----:B------:R-:W-:Y:S01]  /*4dd0*/  ISETP.GE.AND P2, PT, R13, UR10, PT ;  /* 0x0000000a0d007c0c */ /* 0x000fe2000bf46270 */
[C---:B--2--5:R-:W-:Y:S01]  /*4de0*/  FFMA.FTZ R5, R4.reuse, R8, R5 ;  /* 0x0000000804057223 */ /* 0x064fe20000010005 */
[C---:B------:R-:W-:Y:S01]  /*4df0*/  FFMA.FTZ R2, R4.reuse, R9, R2 ;  /* 0x0000000904027223 */ /* 0x040fe20000010002 */
[----:B------:R-:W-:Y:S01]  /*4e00*/  BSSY.RECONVERGENT B0, `(.L_x_26) ;  /* 0x000000a000007945 */ /* 0x000fe20003800200 */
[C---:B------:R-:W-:Y:S01]  /*4e10*/  FFMA.FTZ R3, R4.reuse, R10, R3 ;  /* 0x0000000a04037223 */ /* 0x040fe20000010003 */
[----:B------:R-:W-:Y:S08]  /*4e20*/  FFMA.FTZ R0, R4, R11, R0 ;  /* 0x0000000b04007223 */ /* 0x000ff00000010000 */
[----:B------:R-:W-:Y:S05]  /*4e30*/  @P2 BRA `(.L_x_27) ;  /* 0x0000000000182947 */ /* 0x000fea0003800000 */
[----:B------:R-:W-:Y:S02]  /*4e40*/  ISETP.GE.AND P0, PT, R16, UR5, PT ;  /* 0x0000000510007c0c */ /* 0x000fe4000bf06270 */
[----:B------:R-:W-:Y:S02]  /*4e50*/  CS2R R10, SRZ ;  /* 0x00000000000a7805 */ /* 0x000fe4000001ff00 */
[----:B------:R-:W-:Y:S09]  /*4e60*/  CS2R R8, SRZ ;  /* 0x0000000000087805 */ /* 0x000ff2000001ff00 */
[----:B------:R-:W-:Y:S05]  /*4e70*/  @!P0 IADD3 R32, P1, PT, R24, R18, RZ ;  /* 0x0000001218208210 */ /* 0x000fea0007f3e0ff */
[----:B------:R-:W-:Y:S05]  /*4e80*/  @!P0 IMAD.X R33, R25, 0x1, R19, P1 ;  /* 0x0000000119218824 */ /* 0x000fea00008e0613 */
[----:B------:R0:W5:Y:S03]  /*4e90*/  @!P0 LDG.E.128 R8, desc[UR8][R32.64] ;  /* 0x0000000820088981 */ /* 0x000166000c1e1d00 */
.L_x_27:
[----:B------:R-:W-:Y:S05]  /*4ea0*/  BSYNC.RECONVERGENT B0 ;  /* 0x0000000000007941 */ /* 0x000fea0003800200 */
.L_x_26:
[C---:B---3-5:R-:W-:Y:S01]  /*4eb0*/  FFMA.FTZ R5, R6.reuse, R8, R5 ;  /* 0x0000000806057223 */ /* 0x068fe20000010005 */
[C---:B------:R-:W-:Y:S01]  /*4ec0*/  FFMA.FTZ R2, R6.reuse, R9, R2 ;  /* 0x0000000906027223 */ /* 0x040fe20000010002 */
[----:B------:R-:W-:Y:S01]  /*4ed0*/  BSSY.RECONVERGENT B0, `(.L_x_28) ;  /* 0x000000a000007945 */ /* 0x000fe20003800200 */
[C---:B------:R-:W-:Y:S01]  /*4ee0*/  FFMA.FTZ R3, R6.reuse, R10, R3 ;  /* 0x0000000a06037223 */ /* 0x040fe20000010003 */
[----:B------:R-:W-:Y:S02]  /*4ef0*/  FFMA.FTZ R0, R6, R11, R0 ;  /* 0x0000000b06007223 */ /* 0x000fe40000010000 */
[----:B------:R-:W-:Y:S05]  /*4f00*/  @P2 BRA `(.L_x_29) ;  /* 0x0000000000182947 */ /* 0x000fea0003800000 */
[----:B------:R-:W-:Y:S02]  /*4f10*/  ISETP.GE.AND P0, PT, R16, UR5, PT ;  /* 0x0000000510007c0c */ /* 0x000fe4000bf06270 */
[----:B------:R-:W-:Y:S02]  /*4f20*/  CS2R R10, SRZ ;  /* 0x00000000000a7805 */ /* 0x000fe4000001ff00 */
[----:B------:R-:W-:Y:S09]  /*4f30*/  CS2R R8, SRZ ;  /* 0x0000000000087805 */ /* 0x000ff2000001ff00 */
[----:B0-----:R-:W-:Y:S05]  /*4f40*/  @!P0 IADD3 R32, P1, PT, R26, R18, RZ ;  /* 0x000000121a208210 */ /* 0x001fea0007f3e0ff */
[----:B------:R-:W-:Y:S05]  /*4f50*/  @!P0 IMAD.X R33, R27, 0x1, R19, P1 ;  /* 0x000000011b218824 */ /* 0x000fea00008e0613 */
[----:B------:R2:W5:Y:S03]  /*4f60*/  @!P0 LDG.E.128 R8, desc[UR8][R32.64] ;  /* 0x0000000820088981 */ /* 0x000566000c1e1d00 */
.L_x_29:
[----:B------:R-:W-:Y:S05]  /*4f70*/  BSYNC.RECONVERGENT B0 ;  /* 0x0000000000007941 */ /* 0x000fea0003800200 */
.L_x_28:
[C---:B----45:R-:W-:Y:S01]  /*4f80*/  FFMA.FTZ R5, R12.reuse, R8, R5 ;  /* 0x000000080c057223 */ /* 0x070fe20000010005 */
        /* <DEDUP_REMOVED lines=8> */
[----:B0-2---:R-:W-:Y:S05]  /*5010*/  @!P0 IADD3 R32, P1, PT, R28, R18, RZ ;  /* 0x000000121c208210 */ /* 0x005fea0007f3e0ff */
[----:B------:R-:W-:Y:S05]  /*5020*/  @!P0 IMAD.X R33, R29, 0x1, R19, P1 ;  /* 0x000000011d218824 */ /* 0x000fea00008e0613 */
[----:B------:R3:W5:Y:S03]  /*5030*/  @!P0 LDG.E.128 R8, desc[UR8][R32.64] ;  /* 0x0000000820088981 */ /* 0x000766000c1e1d00 */
.L_x_31:
[----:B------:R-:W-:Y:S05]  /*5040*/  BSYNC.RECONVERGENT B0 ;  /* 0x0000000000007941 */ /* 0x000fea0003800200 */
.L_x_30:
[----:B------:R-:W-:Y:S01]  /*5050*/  IADD3 R18, P0, PT, R30, R18, RZ ;  /* 0x000000121e127210 */ /* 0x000fe20007f1e0ff */
[----:B------:R1:W4:Y:S01]  /*5060*/  LDS R4, [R7+0x44] ;  /* 0x0000440007047984 */ /* 0x0003220000000800 */
[----:B------:R-:W-:Y:S02]  /*5070*/  UIADD3 UR7, UPT, UPT, UR7, 0x4, URZ ;  /* 0x0000000407077890 */ /* 0x000fe4000fffe0ff */
[----:B------:R-:W-:Y:S02]  /*5080*/  IADD3.X R19, PT, PT, R31, R19, RZ, P0, !PT ;  /* 0x000000131f137210 */ /* 0x000fe400007fe4ff */
[----:B------:R-:W-:Y:S01]  /*5090*/  UISETP.NE.AND UP0, UPT, UR7, URZ, UPT ;  /* 0x000000ff0700728c */ /* 0x000fe2000bf05270 */
[----:B-1----:R-:W-:Y:S01]  /*50a0*/  IADD3 R7, PT, PT, R7, 0x110, RZ ;  /* 0x0000011007077810 */ /* 0x002fe20007ffe0ff */
[C---:B----45:R-:W-:Y:S01]  /*50b0*/  FFMA.FTZ R5, R4.reuse, R8, R5 ;  /* 0x0000000804057223 */ /* 0x070fe20000010005 */
[C---:B------:R-:W-:Y:S01]  /*50c0*/  FFMA.FTZ R2, R4.reuse, R9, R2 ;  /* 0x0000000904027223 */ /* 0x040fe20000010002 */
[C---:B------:R-:W-:Y:S01]  /*50d0*/  FFMA.FTZ R3, R4.reuse, R10, R3 ;  /* 0x0000000a04037223 */ /* 0x040fe20000010003 */
[----:B------:R-:W-:Y:S04]  /*50e0*/  FFMA.FTZ R0, R4, R11, R0 ;  /* 0x0000000b04007223 */ /* 0x000fe80000010000 */
[----:B------:R-:W-:Y:S05]  /*50f0*/  BRA.U UP0, `(.L_x_32) ;  /* 0xfffffffd000c7547 */ /* 0x000fea000b83ffff */
.L_x_23:
[----:B------:R-:W-:-:S09]  /*5100*/  UISETP.NE.AND UP0, UPT, UR4, URZ, UPT ;  /* 0x000000ff0400728c */ /* 0x000fd2000bf05270 */
[----:B------:R-:W-:Y:S05]  /*5110*/  BRA.U !UP0, `(.L_x_22) ;  /* 0x0000000108607547 */ /* 0x000fea000b800000 */
[----:B------:R-:W-:Y:S01]  /*5120*/  IMAD R15, R22, 0x44, R15 ;  /* 0x00000044160f7824 */ /* 0x000fe200078e020f */
[----:B------:R-:W-:Y:S01]  /*5130*/  ISETP.GE.AND P1, PT, R13, UR10, PT ;  /* 0x0000000a0d007c0c */ /* 0x000fe2000bf26270 */
[----:B------:R-:W-:Y:S01]  /*5140*/  IMAD.WIDE R20, R20, 0x4, RZ ;  /* 0x0000000414147825 */ /* 0x000fe200078e02ff */
[----:B------:R-:W1:Y:S02]  /*5150*/  LDCU UR5, c[0x0][0x440] ;  /* 0x00008800ff0577ac */ /* 0x000e640008000800 */
[----:B------:R-:W-:Y:S01]  /*5160*/  IADD3 R6, PT, PT, R14, R15, RZ ;  /* 0x0000000f0e067210 */ /* 0x000fe20007ffe0ff */
[----:B------:R-:W-:-:S12]  /*5170*/  UIADD3 UR7, UPT, UPT, -UR4, URZ, URZ ;  /* 0x000000ff04077290 */ /* 0x000fd8000fffe1ff */
.L_x_35:
[----:B------:R4:W0:Y:S01]  /*5180*/  LDS R4, [R6] ;  /* 0x0000000006047984 */ /* 0x0008220000000800 */
[----:B------:R-:W-:Y:S01]  /*5190*/  UIADD3 UR7, UPT, UPT, UR7, 0x1, URZ ;  /* 0x0000000107077890 */ /* 0x000fe2000fffe0ff */
[----:B------:R-:W-:Y:S04]  /*51a0*/  BSSY.RECONVERGENT B0, `(.L_x_33) ;  /* 0x0000006000007945 */ /* 0x000fe80003800200 */
[----:B------:R-:W-:Y:S05]  /*51b0*/  @P1 BRA `(.L_x_34) ;  /* 0x0000000000101947 */ /* 0x000fea0003800000 */
[----:B-1----:R-:W-:Y:S02]  /*51c0*/  ISETP.GE.AND P0, PT, R16, UR5, PT ;  /* 0x0000000510007c0c */ /* 0x002fe4000bf06270 */
[----:B------:R-:W-:Y:S02]  /*51d0*/  CS2R R10, SRZ ;  /* 0x00000000000a7805 */ /* 0x000fe4000001ff00 */
[----:B------:R-:W-:Y:S09]  /*51e0*/  CS2R R8, SRZ ;  /* 0x0000000000087805 */ /* 0x000ff2000001ff00 */
[----:B------:R1:W5:Y:S02]  /*51f0*/  @!P0 LDG.E.128 R8, desc[UR8][R18.64] ;  /* 0x0000000812088981 */ /* 0x000364000c1e1d00 */
.L_x_34:
[----:B-1----:R-:W-:Y:S05]  /*5200*/  BSYNC.RECONVERGENT B0 ;  /* 0x0000000000007941 */ /* 0x002fea0003800200 */
.L_x_33:
[----:B------:R-:W-:Y:S01]  /*5210*/  IADD3 R18, P0, PT, R20, R18, RZ ;  /* 0x0000001214127210 */ /* 0x000fe20007f1e0ff */
[----:B------:R-:W-:Y:S01]  /*5220*/  UISETP.NE.AND UP0, UPT, UR7, URZ, UPT ;  /* 0x000000ff0700728c */ /* 0x000fe2000bf05270 */
[----:B0----5:R-:W-:Y:S01]  /*5230*/  FFMA.FTZ R5, R4, R8, R5 ;  /* 0x0000000804057223 */ /* 0x021fe20000010005 */
[----:B----4-:R-:W-:Y:S01]  /*5240*/  IADD3 R6, PT, PT, R6, 0x44, RZ ;  /* 0x0000004406067810 */ /* 0x010fe20007ffe0ff */
[C---:B------:R-:W-:Y:S01]  /*5250*/  FFMA.FTZ R2, R4.reuse, R9, R2 ;  /* 0x0000000904027223 */ /* 0x040fe20000010002 */
[C---:B------:R-:W-:Y:S01]  /*5260*/  FFMA.FTZ R3, R4.reuse, R10, R3 ;  /* 0x0000000a04037223 */ /* 0x040fe20000010003 */
[----:B------:R-:W-:Y:S01]  /*5270*/  IADD3.X R19, PT, PT, R21, R19, RZ, P0, !PT ;  /* 0x0000001315137210 */ /* 0x000fe200007fe4ff */
[----:B------:R-:W-:Y:S03]  /*5280*/  FFMA.FTZ R0, R4, R11, R0 ;  /* 0x0000000b04007223 */ /* 0x000fe60000010000 */
[----:B------:R-:W-:Y:S05]  /*5290*/  BRA.U UP0, `(.L_x_35) ;  /* 0xfffffffd00b87547 */ /* 0x000fea000b83ffff */
.L_x_22:
[----:B------:R-:W-:-:S04]  /*52a0*/  IADD3 R13, PT, PT, R13, UR6, RZ ;  /* 0x000000060d0d7c10 */ /* 0x000fc8000fffe0ff */
[----:B------:R-:W-:-:S13]  /*52b0*/  ISETP.GE.AND P0, PT, R13, UR20, PT ;  /* 0x000000140d007c0c */ /* 0x000fda000bf06270 */
[----:B------:R-:W-:Y:S05]  /*52c0*/  @P0 EXIT ;  /* 0x000000000000094d */ /* 0x000fea0003800000 */
[----:B-1----:R-:W-:Y:S01]  /*52d0*/  IABS R9, UR21 ;  /* 0x0000001500097c13 */ /* 0x002fe20008000000 */
[----:B------:R-:W1:Y:S01]  /*52e0*/  LDC R8, c[0x0][0x434] ;  /* 0x00010d00ff087b82 */ /* 0x000e620000000800 */
[----:B------:R-:W-:Y:S01]  /*52f0*/  IABS R10, R13 ;  /* 0x0000000d000a7213 */ /* 0x000fe20000000000 */
[----:B------:R-:W4:Y:S01]  /*5300*/  LDCU UR4, c[0x0][0x440] ;  /* 0x00008800ff0477ac */ /* 0x000f220008000800 */
[----:B------:R-:W5:Y:S01]  /*5310*/  I2F.RP R7, R9 ;  /* 0x0000000900077306 */ /* 0x000f620000209400 */
[----:B------:R-:W-:-:S05]  /*5320*/  IABS R6, UR21 ;  /* 0x0000001500067c13 */ /* 0x000fca0008000000 */
[----:B------:R-:W-:Y:S02]  /*5330*/  IMAD.MOV R6, RZ, RZ, -R6 ;  /* 0x000000ffff067224 */ /* 0x000fe400078e0a06 */
[----:B-----5:R-:W5:Y:S02]  /*5340*/  MUFU.RCP R14, R7 ;  /* 0x00000007000e7308 */ /* 0x020f640000001000 */
[----:B-----5:R-:W-:Y:S01]  /*5350*/  VIADD R14, R14, 0xffffffe ;  /* 0x0ffffffe0e0e7836 */ /* 0x020fe20000000000 */
[----:B-1----:R-:W-:-:S05]  /*5360*/  IABS R7, R8 ;  /* 0x0000000800077213 */ /* 0x002fca0000000000 */
[----:B------:R1:W5:Y:S02]  /*5370*/  F2I.FTZ.U32.TRUNC.NTZ R15, R14 ;  /* 0x0000000e000f7305 */ /* 0x000364000021f000 */
[----:B-1----:R-:W-:Y:S02]  /*5380*/  HFMA2 R14, -RZ, RZ, 0, 0 ;  /* 0x00000000ff0e7431 */ /* 0x002fe400000001ff */
[----:B-----5:R-:W-:-:S04]  /*5390*/  IMAD.MOV R4, RZ, RZ, -R15 ;  /* 0x000000ffff047224 */ /* 0x020fc800078e0a0f */
[----:B------:R-:W-:Y:S02]  /*53a0*/  IMAD R11, R4, R9, RZ ;  /* 0x00000009040b7224 */ /* 0x000fe400078e02ff */
[----:B------:R-:W1:Y:S02]  /*53b0*/  I2F.RP R4, R7 ;  /* 0x0000000700047306 */ /* 0x000e640000209400 */
[----:B------:R-:W-:-:S06]  /*53c0*/  IMAD.HI.U32 R11, R15, R11, R14 ;  /* 0x0000000b0f0b7227 */ /* 0x000fcc00078e000e */
[----:B------:R-:W-:-:S04]  /*53d0*/  IMAD.HI.U32 R11, R11, R10, RZ ;  /* 0x0000000a0b0b7227 */ /* 0x000fc800078e00ff */
[----:B------:R-:W-:Y:S01]  /*53e0*/  IMAD R6, R11, R6, R10 ;  /* 0x000000060b067224 */ /* 0x000fe200078e020a */
[----:B-1----:R-:W1:Y:S04]  /*53f0*/  MUFU.RCP R4, R4 ;  /* 0x0000000400047308 */ /* 0x002e680000001000 */
[----:B------:R-:W-:-:S13]  /*5400*/  ISETP.GT.U32.AND P1, PT, R9, R6, PT ;  /* 0x000000060900720c */ /* 0x000fda0003f24070 */
[----:B------:R-:W-:Y:S01]  /*5410*/  @!P1 IMAD.IADD R6, R6, 0x1, -R9 ;  /* 0x0000000106069824 */ /* 0x000fe200078e0a09 */
[----:B------:R-:W-:Y:S01]  /*5420*/  @!P1 IADD3 R11, PT, PT, R11, 0x1, RZ ;  /* 0x000000010b0b9810 */ /* 0x000fe20007ffe0ff */
[----:B-1----:R-:W-:Y:S01]  /*5430*/  VIADD R18, R4, 0xffffffe ;  /* 0x0ffffffe04127836 */ /* 0x002fe20000000000 */
[----:B------:R-:W-:Y:S02]  /*5440*/  ISETP.NE.AND P1, PT, RZ, UR21, PT ;  /* 0x00000015ff007c0c */ /* 0x000fe4000bf25270 */
[----:B------:R-:W-:Y:S01]  /*5450*/  ISETP.GE.U32.AND P2, PT, R6, R9, PT ;  /* 0x000000090600720c */ /* 0x000fe20003f46070 */
[----:B------:R-:W1:Y:S01]  /*5460*/  F2I.FTZ.U32.TRUNC.NTZ R19, R18 ;  /* 0x0000001200137305 */ /* 0x000e62000021f000 */
[----:B------:R-:W-:-:S04]  /*5470*/  LOP3.LUT R6, R13, UR21, RZ, 0x3c, !PT ;  /* 0x000000150d067c12 */ /* 0x000fc8000f8e3cff */
[----:B------:R-:W-:-:S07]  /*5480*/  ISETP.GE.AND P0, PT, R6, RZ, PT ;  /* 0x000000ff0600720c */ /* 0x000fce0003f06270 */
[----:B------:R-:W-:Y:S02]  /*5490*/  @P2 IADD3 R11, PT, PT, R11, 0x1, RZ ;  /* 0x000000010b0b2810 */ /* 0x000fe40007ffe0ff */
[----:B-1----:R-:W-:Y:S02]  /*54a0*/  IADD3 R6, PT, PT, RZ, -R19, RZ ;  /* 0x80000013ff067210 */ /* 0x002fe40007ffe0ff */
[----:B------:R-:W-:Y:S02]  /*54b0*/  MOV R18, RZ ;  /* 0x000000ff00127202 */ /* 0x000fe40000000f00 */
[----:B------:R-:W-:Y:S01]  /*54c0*/  @!P0 IMAD.MOV R11, RZ, RZ, -R11 ;  /* 0x000000ffff0b8224 */ /* 0x000fe200078e0a0b */
[----:B------:R-:W-:Y:S01]  /*54d0*/  @!P1 LOP3.LUT R11, RZ, UR21, RZ, 0x33, !PT ;  /* 0x00000015ff0b9c12 */ /* 0x000fe2000f8e33ff */
[----:B------:R-:W-:Y:S01]  /*54e0*/  IMAD R6, R6, R7, RZ ;  /* 0x0000000706067224 */ /* 0x000fe200078e02ff */
[----:B----4-:R-:W-:-:S03]  /*54f0*/  ISETP.GE.AND P1, PT, R16, UR4, PT ;  /* 0x0000000410007c0c */ /* 0x010fc6000bf26270 */
[----:B------:R-:W-:Y:S02]  /*5500*/  IMAD R9, R11, UR21, RZ ;  /* 0x000000150b097c24 */ /* 0x000fe4000f8e02ff */
[----:B------:R-:W-:-:S04]  /*5510*/  IMAD.HI.U32 R6, R19, R6, R18 ;  /* 0x0000000613067227 */ /* 0x000fc800078e0012 */
[----:B------:R-:W-:-:S05]  /*5520*/  IMAD.IADD R15, R13, 0x1, -R9 ;  /* 0x000000010d0f7824 */ /* 0x000fca00078e0a09 */
[----:B------:R-:W-:-:S05]  /*5530*/  IABS R4, R15 ;  /* 0x0000000f00047213 */ /* 0x000fca0000000000 */
[----:B------:R-:W-:-:S04]  /*5540*/  IMAD.HI.U32 R10, R6, R4, RZ ;  /* 0x00000004060a7227 */ /* 0x000fc800078e00ff */
[----:B------:R-:W-:-:S04]  /*5550*/  IMAD.MOV R6, RZ, RZ, -R10 ;  /* 0x000000ffff067224 */ /* 0x000fc800078e0a0a */
[----:B------:R-:W-:-:S05]  /*5560*/  IMAD R4, R7, R6, R4 ;  /* 0x0000000607047224 */ /* 0x000fca00078e0204 */
[----:B------:R-:W-:-:S13]  /*5570*/  ISETP.GT.U32.AND P0, PT, R7, R4, PT ;  /* 0x000000040700720c */ /* 0x000fda0003f04070 */
[----:B------:R-:W-:-:S04]  /*5580*/  @!P0 IADD3 R4, PT, PT, R4, -R7, RZ ;  /* 0x8000000704048210 */ /* 0x000fc80007ffe0ff */
[----:B------:R-:W-:Y:S01]  /*5590*/  ISETP.GE.U32.AND P2, PT, R4, R7, PT ;  /* 0x000000070400720c */ /* 0x000fe20003f46070 */
[----:B------:R-:W-:-:S12]  /*55a0*/  @P1 EXIT ;  /* 0x000000000000194d */ /* 0x000fd80003800000 */
[----:B------:R-:W1:Y:S01]  /*55b0*/  LDCU.128 UR4, c[0x0][0x400] ;  /* 0x00008000ff0477ac */ /* 0x000e620008000c00 */
[----:B------:R-:W-:Y:S01]  /*55c0*/  LOP3.LUT R15, R15, R8, RZ, 0x3c, !PT ;  /* 0x000000080f0f7212 */ /* 0x000fe200078e3cff */
[----:B------:R-:W-:Y:S01]  /*55d0*/  @!P0 VIADD R10, R10, 0x1 ;  /* 0x000000010a0a8836 */ /* 0x000fe20000000000 */
[----:B------:R-:W-:Y:S01]  /*55e0*/  ISETP.NE.AND P0, PT, R8, RZ, PT ;  /* 0x000000ff0800720c */ /* 0x000fe20003f05270 */
[----:B------:R-:W4:Y:S01]  /*55f0*/  LDCU.64 UR10, c[0x0][0x410] ;  /* 0x00008200ff0a77ac */ /* 0x000f220008000a00 */
[----:B------:R-:W-:Y:S01]  /*5600*/  ISETP.GE.AND P1, PT, R15, RZ, PT ;  /* 0x000000ff0f00720c */ /* 0x000fe20003f26270 */
[----:B------:R-:W-:Y:S01]  /*5610*/  @P2 VIADD R10, R10, 0x1 ;  /* 0x000000010a0a2836 */ /* 0x000fe20000000000 */
[----:B------:R-:W-:Y:S01]  /*5620*/  SHF.R.S32.HI R4, RZ, 0x1f, R11 ;  /* 0x0000001fff047819 */ /* 0x000fe2000001140b */
[----:B------:R-:W-:Y:S01]  /*5630*/  IMAD.MOV.U32 R17, RZ, RZ, RZ ;  /* 0x000000ffff117224 */ /* 0x000fe200078e00ff */
[----:B------:R-:W-:Y:S02]  /*5640*/  F2FP.F16.F32.PACK_AB R2, R2, R5 ;  /* 0x000000050202723e */ /* 0x000fe400000000ff */
[----:B------:R-:W-:Y:S01]  /*5650*/  F2FP.F16.F32.PACK_AB R3, R0, R3 ;  /* 0x000000030003723e */ /* 0x000fe200000000ff */
[----:B-1----:R-:W-:-:S06]  /*5660*/  IMAD R4, R4, UR4, RZ ;  /* 0x0000000404047c24 */ /* 0x002fcc000f8e02ff */
[----:B------:R-:W-:Y:S01]  /*5670*/  @!P1 IADD3 R10, PT, PT, -R10, RZ, RZ ;  /* 0x000000ff0a0a9210 */ /* 0x000fe20007ffe1ff */
[----:B------:R-:W-:Y:S01]  /*5680*/  IMAD.WIDE.U32 R16, R11, UR4, R16 ;  /* 0x000000040b107c25 */ /* 0x000fe2000f8e0010 */
[----:B------:R-:W-:-:S03]  /*5690*/  @!P0 LOP3.LUT R10, RZ, R8, RZ, 0x33, !PT ;  /* 0x00000008ff0a8212 */ /* 0x000fc600078e33ff */
[----:B------:R-:W-:Y:S01]  /*56a0*/  IMAD R11, R11, UR5, R4 ;  /* 0x000000050b0b7c24 */ /* 0x000fe2000f8e0204 */
[----:B------:R-:W-:Y:S01]  /*56b0*/  SHF.R.S32.HI R4, RZ, 0x1f, R10 ;  /* 0x0000001fff047819 */ /* 0x000fe2000001140a */
[----:B------:R-:W-:Y:S01]  /*56c0*/  IMAD R8, R10, R8, R9 ;  /* 0x000000080a087224 */ /* 0x000fe200078e0209 */
[----:B------:R-:W1:Y:S02]  /*56d0*/  LDCU.64 UR4, c[0x0][0x3f0] ;  /* 0x00007e00ff0477ac */ /* 0x000e640008000a00 */
[----:B------:R-:W-:Y:S01]  /*56e0*/  IADD3 R17, PT, PT, R17, R11, RZ ;  /* 0x0000000b11117210 */ /* 0x000fe20007ffe0ff */
[----:B----4-:R-:W-:Y:S02]  /*56f0*/  IMAD R7, R4, UR10, RZ ;  /* 0x0000000a04077c24 */ /* 0x010fe4000f8e02ff */
[----:B------:R-:W-:Y:S02]  /*5700*/  IMAD.IADD R8, R13, 0x1, -R8 ;  /* 0x000000010d087824 */ /* 0x000fe400078e0a08 */
[----:B------:R-:W-:-:S02]  /*5710*/  IMAD R9, R10, UR11, R7 ;  /* 0x0000000b0a097c24 */ /* 0x000fc4000f8e0207 */
[----:B------:R-:W-:Y:S01]  /*5720*/  IMAD.WIDE.U32 R16, R10, UR10, R16 ;  /* 0x0000000a0a107c25 */ /* 0x000fe2000f8e0010 */
[----:B------:R-:W-:-:S04]  /*5730*/  SHF.R.S32.HI R7, RZ, 0x1f, R8 ;  /* 0x0000001fff077819 */ /* 0x000fc80000011408 */
[----:B------:R-:W-:Y:S01]  /*5740*/  IADD3 R17, PT, PT, R17, R9, RZ ;  /* 0x0000000911117210 */ /* 0x000fe20007ffe0ff */
[----:B------:R-:W-:-:S04]  /*5750*/  IMAD R7, R7, UR6, RZ ;  /* 0x0000000607077c24 */ /* 0x000fc8000f8e02ff */
[C---:B------:R-:W-:Y:S02]  /*5760*/  IMAD R7, R8.reuse, UR7, R7 ;  /* 0x0000000708077c24 */ /* 0x040fe4000f8e0207 */
[----:B------:R-:W-:-:S05]  /*5770*/  IMAD.WIDE.U32 R8, R8, UR6, R16 ;  /* 0x0000000608087c25 */ /* 0x000fca000f8e0010 */
[----:B------:R-:W-:Y:S02]  /*5780*/  IADD3 R7, PT, PT, R9, R7, RZ ;  /* 0x0000000709077210 */ /* 0x000fe40007ffe0ff */
[----:B-1----:R-:W-:-:S04]  /*5790*/  LEA R4, P0, R8, UR4, 0x1 ;  /* 0x0000000408047c11 */ /* 0x002fc8000f8008ff */
[----:B------:R-:W-:-:S05]  /*57a0*/  LEA.HI.X R5, R8, UR5, R7, 0x1, P0 ;  /* 0x0000000508057c11 */ /* 0x000fca00080f0c07 */
[----:B------:R-:W-:Y:S01]  /*57b0*/  STG.E.64 desc[UR8][R4.64], R2 ;  /* 0x0000000204007986 */ /* 0x000fe2000c101b08 */
[----:B------:R-:W-:Y:S05]  /*57c0*/  EXIT ;  /* 0x000000000000794d */ /* 0x000fea0003800000 */
        .weak           $__internal_0_$__cuda_sm20_div_s64
        .type           $__internal_0_$__cuda_sm20_div_s64,@function
        .size           $__internal_0_$__cuda_sm20_div_s64,(.L_x_10208 - $__internal_0_$__cuda_sm20_div_s64)
$__internal_0_$__cuda_sm20_div_s64:
[----:B------:R-:W-:Y:S02]  /*57d0*/  IADD3 R41, P0, PT, RZ, -R18, RZ ;  /* 0x80000012ff297210 */ /* 0x000fe40007f1e0ff */
[----:B------:R-:W-:-:S03]  /*57e0*/  ISETP.GE.AND P1, PT, R15, RZ, PT ;  /* 0x000000ff0f00720c */ /* 0x000fc60003f26270 */
[----:B------:R-:W-:Y:S01]  /*57f0*/  IMAD.X R0, RZ, RZ, ~R15, P0 ;  /* 0x000000ffff007224 */ /* 0x000fe200000e0e0f */
[----:B------:R-:W-:-:S04]  /*5800*/  SEL R40, R41, R18, !P1 ;  /* 0x0000001229287207 */ /* 0x000fc80004800000 */
[----:B------:R-:W-:-:S04]  /*5810*/  SEL R41, R0, R15, !P1 ;  /* 0x0000000f00297207 */ /* 0x000fc80004800000 */
[----:B------:R-:W0:Y:S08]  /*5820*/  I2F.U64.RP R12, R40 ;  /* 0x00000028000c7312 */ /* 0x000e300000309000 */
[----:B0-----:R-:W0:Y:S02]  /*5830*/  MUFU.RCP R48, R12 ;  /* 0x0000000c00307308 */ /* 0x001e240000001000 */
[----:B0-----:R-:W-:-:S06]  /*5840*/  VIADD R48, R48, 0x1ffffffe ;  /* 0x1ffffffe30307836 */ /* 0x001fcc0000000000 */
[----:B------:R-:W0:Y:S02]  /*5850*/  F2I.U64.TRUNC R48, R48 ;  /* 0x0000003000307311 */ /* 0x000e24000020d800 */
[----:B0-----:R-:W-:-:S04]  /*5860*/  IMAD.WIDE.U32 R50, R48, R40, RZ ;  /* 0x0000002830327225 */ /* 0x001fc800078e00ff */
[C---:B------:R-:W-:Y:S01]  /*5870*/  IMAD R19, R48.reuse, R41, R51 ;  /* 0x0000002930137224 */ /* 0x040fe200078e0233 */
[----:B------:R-:W-:Y:S01]  /*5880*/  IADD3 R11, P0, PT, RZ, -R50, RZ ;  /* 0x80000032ff0b7210 */ /* 0x000fe20007f1e0ff */
[----:B------:R-:W-:Y:S02]  /*5890*/  IMAD.MOV.U32 R51, RZ, RZ, R48 ;  /* 0x000000ffff337224 */ /* 0x000fe400078e0030 */
[----:B------:R-:W-:Y:S02]  /*58a0*/  IMAD R0, R49, R40, R19 ;  /* 0x0000002831007224 */ /* 0x000fe400078e0213 */
[----:B------:R-:W-:-:S04]  /*58b0*/  IMAD.HI.U32 R50, R48, R11, RZ ;  /* 0x0000000b30327227 */ /* 0x000fc800078e00ff */
[----:B------:R-:W-:-:S04]  /*58c0*/  IMAD.X R0, RZ, RZ, ~R0, P0 ;  /* 0x000000ffff007224 */ /* 0x000fc800000e0e00 */
[----:B------:R-:W-:-:S04]  /*58d0*/  IMAD.WIDE.U32 R50, P0, R48, R0, R50 ;  /* 0x0000000030327225 */ /* 0x000fc80007800032 */
[----:B------:R-:W-:-:S04]  /*58e0*/  IMAD.HI.U32 R20, R49, R0, RZ ;  /* 0x0000000031147227 */ /* 0x000fc800078e00ff */
[----:B------:R-:W-:-:S04]  /*58f0*/  IMAD.HI.U32 R11, P1, R49, R11, R50 ;  /* 0x0000000b310b7227 */ /* 0x000fc80007820032 */
[----:B------:R-:W-:Y:S02]  /*5900*/  IMAD R0, R49, R0, RZ ;  /* 0x0000000031007224 */ /* 0x000fe400078e02ff */
[----:B------:R-:W-:-:S03]  /*5910*/  IMAD.X R20, R20, 0x1, R49, P0 ;  /* 0x0000000114147824 */ /* 0x000fc600000e0631 */
[----:B------:R-:W-:-:S04]  /*5920*/  IADD3 R49, P0, PT, R0, R11, RZ ;  /* 0x0000000b00317210 */ /* 0x000fc80007f1e0ff */
[----:B------:R-:W-:Y:S01]  /*5930*/  IADD3.X R20, PT, PT, RZ, RZ, R20, P0, P1 ;  /* 0x000000ffff147210 */ /* 0x000fe200007e2414 */
[----:B------:R-:W-:Y:S01]  /*5940*/  IMAD.WIDE.U32 R50, R49, R40, RZ ;  /* 0x0000002831327225 */ /* 0x000fe200078e00ff */
[----:B------:R-:W-:-:S03]  /*5950*/  ISETP.GE.AND P1, PT, R17, RZ, PT ;  /* 0x000000ff1100720c */ /* 0x000fc60003f26270 */
[----:B------:R-:W-:Y:S01]  /*5960*/  IMAD R11, R49, R41, R51 ;  /* 0x00000029310b7224 */ /* 0x000fe200078e0233 */
[----:B------:R-:W-:-:S03]  /*5970*/  IADD3 R19, P0, PT, RZ, -R50, RZ ;  /* 0x80000032ff137210 */ /* 0x000fc60007f1e0ff */
[----:B------:R-:W-:Y:S02]  /*5980*/  IMAD R11, R20, R40, R11 ;  /* 0x00000028140b7224 */ /* 0x000fe400078e020b */
[----:B------:R-:W-:-:S03]  /*5990*/  IMAD.HI.U32 R48, R49, R19, RZ ;  /* 0x0000001331307227 */ /* 0x000fc600078e00ff */
[----:B------:R-:W-:-:S05]  /*59a0*/  IADD3.X R11, PT, PT, RZ, ~R11, RZ, P0, !PT ;  /* 0x8000000bff0b7210 */ /* 0x000fca00007fe4ff */
[----:B------:R-:W-:-:S04]  /*59b0*/  IMAD.WIDE.U32 R48, P0, R49, R11, R48 ;  /* 0x0000000b31307225 */ /* 0x000fc80007800030 */
[----:B------:R-:W-:-:S04]  /*59c0*/  IMAD.HI.U32 R12, P3, R20, R19, R48 ;  /* 0x00000013140c7227 */ /* 0x000fc80007860030 */
[----:B------:R-:W-:-:S04]  /*59d0*/  IMAD.HI.U32 R19, R20, R11, RZ ;  /* 0x0000000b14137227 */ /* 0x000fc800078e00ff */
[----:B------:R-:W-:Y:S02]  /*59e0*/  IMAD.X R0, R19, 0x1, R20, P0 ;  /* 0x0000000113007824 */ /* 0x000fe400000e0614 */
[----:B------:R-:W-:Y:S01]  /*59f0*/  IMAD R11, R20, R11, RZ ;  /* 0x0000000b140b7224 */ /* 0x000fe200078e02ff */
[----:B------:R-:W-:Y:S01]  /*5a00*/  IADD3 R20, P0, PT, RZ, -R39, RZ ;  /* 0x80000027ff147210 */ /* 0x000fe20007f1e0ff */
[----:B------:R-:W-:-:S03]  /*5a10*/  IMAD.MOV.U32 R49, RZ, RZ, RZ ;  /* 0x000000ffff317224 */ /* 0x000fc600078e00ff */
[----:B------:R-:W-:Y:S02]  /*5a20*/  IADD3 R12, P2, PT, R11, R12, RZ ;  /* 0x0000000c0b0c7210 */ /* 0x000fe40007f5e0ff */
[----:B------:R-:W-:Y:S01]  /*5a30*/  SEL R37, R20, R39, !P1 ;  /* 0x0000002714257207 */ /* 0x000fe20004800000 */
[----:B------:R-:W-:Y:S01]  /*5a40*/  IMAD.X R20, RZ, RZ, ~R17, P0 ;  /* 0x000000ffff147224 */ /* 0x000fe200000e0e11 */
[----:B------:R-:W-:-:S03]  /*5a50*/  IADD3.X R0, PT, PT, RZ, RZ, R0, P2, P3 ;  /* 0x000000ffff007210 */ /* 0x000fc600017e6400 */
[----:B------:R-:W-:Y:S01]  /*5a60*/  IMAD.HI.U32 R48, R12, R37, RZ ;  /* 0x000000250c307227 */ /* 0x000fe200078e00ff */
[----:B------:R-:W-:-:S05]  /*5a70*/  SEL R11, R20, R17, !P1 ;  /* 0x00000011140b7207 */ /* 0x000fca0004800000 */
[----:B------:R-:W-:-:S04]  /*5a80*/  IMAD.WIDE.U32 R48, R12, R11, R48 ;  /* 0x0000000b0c307225 */ /* 0x000fc800078e0030 */
[C---:B------:R-:W-:Y:S02]  /*5a90*/  IMAD R20, R0.reuse, R11, RZ ;  /* 0x0000000b00147224 */ /* 0x040fe400078e02ff */
[----:B------:R-:W-:-:S04]  /*5aa0*/  IMAD.HI.U32 R19, P2, R0, R37, R48 ;  /* 0x0000002500137227 */ /* 0x000fc80007840030 */
[----:B------:R-:W-:Y:S01]  /*5ab0*/  IMAD.HI.U32 R0, R0, R11, RZ ;  /* 0x0000000b00007227 */ /* 0x000fe200078e00ff */
[----:B------:R-:W-:-:S03]  /*5ac0*/  IADD3 R20, P1, PT, R20, R19, RZ ;  /* 0x0000001314147210 */ /* 0x000fc60007f3e0ff */
[----:B------:R-:W-:Y:S02]  /*5ad0*/  IMAD.X R0, RZ, RZ, R0, P2 ;  /* 0x000000ffff007224 */ /* 0x000fe400010e0600 */
[----:B------:R-:W-:-:S03]  /*5ae0*/  IMAD.WIDE.U32 R48, R20, R40, RZ ;  /* 0x0000002814307225 */ /* 0x000fc600078e00ff */
[----:B------:R-:W-:Y:S01]  /*5af0*/  IADD3.X R0, PT, PT, RZ, R0, RZ, P1, !PT ;  /* 0x00000000ff007210 */ /* 0x000fe20000ffe4ff */
[----:B------:R-:W-:Y:S01]  /*5b00*/  IMAD R19, R20, R41, R49 ;  /* 0x0000002914137224 */ /* 0x000fe200078e0231 */
[----:B------:R-:W-:-:S03]  /*5b10*/  IADD3 R12, P0, PT, -R48, R37, RZ ;  /* 0x00000025300c7210 */ /* 0x000fc60007f1e1ff */
[-C--:B------:R-:W-:Y:S01]  /*5b20*/  IMAD R48, R0, R40.reuse, R19 ;  /* 0x0000002800307224 */ /* 0x080fe200078e0213 */
[----:B------:R-:W-:-:S03]  /*5b30*/  ISETP.GE.U32.AND P2, PT, R12, R40, PT ;  /* 0x000000280c00720c */ /* 0x000fc60003f46070 */
[----:B------:R-:W-:Y:S01]  /*5b40*/  IMAD.X R11, R11, 0x1, ~R48, P0 ;  /* 0x000000010b0b7824 */ /* 0x000fe200000e0e30 */
[----:B------:R-:W-:-:S04]  /*5b50*/  IADD3 R19, P0, PT, R12, -R40, RZ ;  /* 0x800000280c137210 */ /* 0x000fc80007f1e0ff */
[----:B------:R-:W-:-:S04]  /*5b60*/  ISETP.GE.U32.AND.EX P2, PT, R11, R41, PT, P2 ;  /* 0x000000290b00720c */ /* 0x000fc80003f46120 */
[----:B------:R-:W-:Y:S01]  /*5b70*/  SEL R19, R19, R12, P2 ;  /* 0x0000000c13137207 */ /* 0x000fe20001000000 */
[----:B------:R-:W-:-:S03]  /*5b80*/  IMAD.X R12, R11, 0x1, ~R41, P0 ;  /* 0x000000010b0c7824 */ /* 0x000fc600000e0e29 */
[----:B------:R-:W-:Y:S02]  /*5b90*/  ISETP.GE.U32.AND P1, PT, R19, R40, PT ;  /* 0x000000281300720c */ /* 0x000fe40003f26070 */
[----:B------:R-:W-:Y:S02]  /*5ba0*/  SEL R11, R12, R11, P2 ;  /* 0x0000000b0c0b7207 */ /* 0x000fe40001000000 */
[----:B------:R-:W-:Y:S01]  /*5bb0*/  LOP3.LUT R12, R15, R17, RZ, 0x3c, !PT ;  /* 0x000000110f0c7212 */ /* 0x000fe200078e3cff */
[----:B------:R-:W-:Y:S01]  /*5bc0*/  IMAD.MOV.U32 R17, RZ, RZ, 0x0 ;  /* 0x00000000ff117424 */ /* 0x000fe200078e00ff */
[----:B------:R-:W-:Y:S02]  /*5bd0*/  ISETP.GE.U32.AND.EX P1, PT, R11, R41, PT, P1 ;  /* 0x000000290b00720c */ /* 0x000fe40003f26110 */
[----:B------:R-:W-:-:S04]  /*5be0*/  IADD3 R11, P0, PT, R20, 0x1, RZ ;  /* 0x00000001140b7810 */ /* 0x000fc80007f1e0ff */
[----:B------:R-:W-:Y:S01]  /*5bf0*/  SEL R20, R11, R20, P2 ;  /* 0x000000140b147207 */ /* 0x000fe20001000000 */
[----:B------:R-:W-:-:S03]  /*5c00*/  IMAD.X R11, RZ, RZ, R0, P0 ;  /* 0x000000ffff0b7224 */ /* 0x000fc600000e0600 */
[----:B------:R-:W-:Y:S02]  /*5c10*/  IADD3 R19, P0, PT, R20, 0x1, RZ ;  /* 0x0000000114137810 */ /* 0x000fe40007f1e0ff */
[----:B------:R-:W-:Y:S02]  /*5c20*/  SEL R11, R11, R0, P2 ;  /* 0x000000000b0b7207 */ /* 0x000fe40001000000 */
[----:B------:R-:W-:Y:S02]  /*5c30*/  SEL R19, R19, R20, P1 ;  /* 0x0000001413137207 */ /* 0x000fe40000800000 */
[-C--:B------:R-:W-:Y:S02]  /*5c40*/  IADD3.X R0, PT, PT, RZ, R11.reuse, RZ, P0, !PT ;  /* 0x0000000bff007210 */ /* 0x080fe400007fe4ff */
[----:B------:R-:W-:Y:S02]  /*5c50*/  ISETP.GE.AND P2, PT, R12, RZ, PT ;  /* 0x000000ff0c00720c */ /* 0x000fe40003f46270 */
[----:B------:R-:W-:-:S02]  /*5c60*/  SEL R11, R0, R11, P1 ;  /* 0x0000000b000b7207 */ /* 0x000fc40000800000 */
[-C--:B------:R-:W-:Y:S02]  /*5c70*/  IADD3 R0, P1, PT, RZ, -R19.reuse, RZ ;  /* 0x80000013ff007210 */ /* 0x080fe40007f3e0ff */
[----:B------:R-:W-:Y:S02]  /*5c80*/  ISETP.NE.U32.AND P0, PT, R18, RZ, PT ;  /* 0x000000ff1200720c */ /* 0x000fe40003f05070 */
[----:B------:R-:W-:Y:S01]  /*5c90*/  SEL R0, R0, R19, !P2 ;  /* 0x0000001300007207 */ /* 0x000fe20005000000 */
[----:B------:R-:W-:Y:S01]  /*5ca0*/  IMAD.X R12, RZ, RZ, ~R11, P1 ;  /* 0x000000ffff0c7224 */ /* 0x000fe200008e0e0b */
[----:B------:R-:W-:-:S04]  /*5cb0*/  ISETP.NE.AND.EX P0, PT, R15, RZ, PT, P0 ;  /* 0x000000ff0f00720c */ /* 0x000fc80003f05300 */
[----:B------:R-:W-:Y:S02]  /*5cc0*/  SEL R12, R12, R11, !P2 ;  /* 0x0000000b0c0c7207 */ /* 0x000fe40005000000 */
[----:B------:R-:W-:Y:S02]  /*5cd0*/  SEL R0, R0, 0xffffffff, P0 ;  /* 0xffffffff00007807 */ /* 0x000fe40000000000 */
[----:B------:R-:W-:Y:S01]  /*5ce0*/  SEL R11, R12, 0xffffffff, P0 ;  /* 0xffffffff0c0b7807 */ /* 0x000fe20000000000 */
[----:B------:R-:W-:Y:S06]  /*5cf0*/  RET.REL.NODEC R16 `(_ZN5flash32flash_fwd_splitkv_combine_kernelI23Flash_fwd_kernel_traitsILi32ELi64ELi256ELi4ELb0ELb0EN7cutlass6half_tE19Flash_kernel_traitsILi32ELi64ELi256ELi4ES3_EELi16ELi7ELb0EEEvNS_16Flash_fwd_paramsE) ;  /* 0xffffffa010c07950 */ /* 0x000fec0003c3ffff */
.L_x_36:
[----:B------:R-:W-:-:S00]  /*5d00*/  BRA `(.L_x_36) ;  /* 0xfffffffc00fc7947 */ /* 0x000fc0000383ffff */
[----:B------:R-:W-:-:S00]  /*5d10*/  NOP ;  /* 0x0000000000007918 */ /* 0x000fc00000000000 */
        /* <DEDUP_REMOVED lines=14> */
.L_x_10208:


//--------------------- .text._ZN5flash32flash_fwd_splitkv_combine_kernelI23Flash_fwd_kernel_traitsILi32ELi64ELi256ELi4ELb0ELb0EN7cutlass6half_tE19Flash_kernel_traitsILi32ELi64ELi256ELi4ES3_EELi16ELi6ELb0EEEvNS_16Flash_fwd_paramsE --------------------------
	.section	.text._ZN5flash32flash_fwd_splitkv_combine_kernelI23Flash_fwd_kernel_traitsILi32ELi64ELi256ELi4ELb0ELb0EN7cutlass6half_tE19Flash_kernel_traitsILi32ELi64ELi256ELi4ES3_EELi16ELi6ELb0EEEvNS_16Flash_fwd_paramsE,"ax",@progbits
	.align	128
        .global         _ZN5flash32flash_fwd_splitkv_combine_kernelI23Flash_fwd_kernel_traitsILi32ELi64ELi256ELi4ELb0ELb0EN7cutlass6half_tE19Flash_kernel_traitsILi32ELi64ELi256ELi4ES3_EELi16ELi6ELb0EEEvNS_16Flash_fwd_paramsE
        .type           _ZN5flash32flash_fwd_splitkv_combine_kernelI23Flash_fwd_kernel_traitsILi32ELi64ELi256ELi4ELb0ELb0EN7cutlass6half_tE19Flash_kernel_traitsILi32ELi64ELi256ELi4ES3_EELi16ELi6ELb0EEEvNS_16Flash_fwd_paramsE,@function
        .size           _ZN5flash32flash_fwd_splitkv_combine_kernelI23Flash_fwd_kernel_traitsILi32ELi64ELi256ELi4ELb0ELb0EN7cutlass6half_tE19Flash_kernel_traitsILi32ELi64ELi256ELi4ES3_EELi16ELi6ELb0EEEvNS_16Flash_fwd_paramsE,(.L_x_10209 - _ZN5flash32flash_fwd_splitkv_combine_kernelI23Flash_fwd_kernel_traitsILi32ELi64ELi256ELi4ELb0ELb0EN7cutlass6half_tE19Flash_kernel_traitsILi32ELi64ELi256ELi4ES3_EELi16ELi6ELb0EEEvNS_16Flash_fwd_paramsE)
        .other          _ZN5flash32flash_fwd_splitkv_combine_kernelI23Flash_fwd_kernel_traitsILi32ELi64ELi256ELi4ELb0ELb0EN7cutlass6half_tE19Flash_kernel_traitsILi32ELi64ELi256ELi4ES3_EELi16ELi6ELb0EEEvNS_16Flash_fwd_paramsE,@"STO_CUDA_ENTRY STV_DEFAULT"
_ZN5flash32flash_fwd_splitkv_combine_kernelI23Flash_fwd_kernel_traitsILi32ELi64ELi256ELi4ELb0ELb0EN7cutlass6half_tE19Flash_kernel_traitsILi32ELi64ELi256ELi4ES3_EELi16ELi6ELb0EEEvNS_16Flash_fwd_paramsE:
.text._ZN5flash32flash_fwd_splitkv_combine_kernelI23Flash_fwd_kernel_traitsILi32ELi64ELi256ELi4ELb0ELb0EN7cutlass6half_tE19Flash_kernel_traitsILi32ELi64ELi256ELi4ES3_EELi16ELi6ELb0EEEvNS_16Flash_fwd_paramsE:
        /* <DEDUP_REMOVED lines=38> */
.L_x_37:
[----:B------:R-:W-:Y:S01]  /*0260*/  IMAD.U32 R22, RZ, RZ, UR21 ;  /* 0x00000015ff167e24 */ /* 0x000fe2000f8e00ff */
[----:B------:R-:W-:Y:S01]  /*0270*/  MOV R20, UR19 ;  /* 0x0000001300147c02 */ /* 0x000fe20008000f00 */
[----:B------:R-:W-:Y:S01]  /*0280*/  IMAD.U32 R21, RZ, RZ, UR15 ;  /* 0x0000000fff157e24 */ /* 0x000fe2000f8e00ff */
[----:B------:R-:W-:Y:S02]  /*0290*/  MOV R19, UR14 ;  /* 0x0000000e00137c02 */ /* 0x000fe40008000f00 */
[----:B------:R-:W-:Y:S02]  /*02a0*/  MOV R18, 0x2c0 ;  /* 0x000002c000127802 */ /* 0x000fe40000000f00 */
[----:B------:R-:W-:Y:S05]  /*02b0*/  CALL.REL.NOINC `($__internal_1_$__cuda_sm20_div_s64) ;  /* 0x0000004400dc7944 */ /* 0x000fea0003c00000 */
[----:B------:R-:W-:-:S07]  /*02c0*/  MOV R13, R11 ;  /* 0x0000000b000d7202 */ /* 0x000fce0000000f00 */
.L_x_38:
        /* <DEDUP_REMOVED lines=11> */
[----:B------:R-:W-:-:S07]  /*0380*/  ISETP.NE.U32.AND P0, PT, R20, RZ, PT ;  /* 0x000000ff1400720c */ /* 0x000fce0003f05070 */
[----:B0-----:R-:W0:Y:S02]  /*0390*/  MUFU.RCP R2, R6 ;  /* 0x0000000600027308 */ /* 0x001e240000001000 */
[----:B0-----:R-:W-:-:S06]  /*03a0*/  VIADD R2, R2, 0xffffffe ;  /* 0x0ffffffe02027836 */ /* 0x001fcc0000000000 */
[----:B------:R0:W1:Y:S02]  /*03b0*/  F2I.FTZ.U32.TRUNC.NTZ R3, R2 ;  /* 0x0000000200037305 */ /* 0x000064000021f000 */
[----:B0-----:R-:W-:Y:S02]  /*03c0*/  HFMA2 R2, -RZ, RZ, 0, 0 ;  /* 0x00000000ff027431 */ /* 0x001fe400000001ff */
[----:B-1----:R-:W-:-:S04]  /*03d0*/  IMAD.MOV R0, RZ, RZ, -R3 ;  /* 0x000000ffff007224 */ /* 0x002fc800078e0a03 */
[----:B------:R-:W-:-:S04]  /*03e0*/  IMAD R5, R0, R20, RZ ;  /* 0x0000001400057224 */ /* 0x000fc800078e02ff */
[----:B------:R-:W-:-:S06]  /*03f0*/  IMAD.HI.U32 R5, R3, R5, R2 ;  /* 0x0000000503057227 */ /* 0x000fcc00078e0002 */
[----:B------:R-:W-:Y:S01]  /*0400*/  IMAD.HI.U32 R4, R5, R12, RZ ;  /* 0x0000000c05047227 */ /* 0x000fe200078e00ff */
[----:B------:R-:W-:-:S03]  /*0410*/  MOV R5, RZ ;  /* 0x000000ff00057202 */ /* 0x000fc60000000f00 */
        /* <DEDUP_REMOVED lines=9> */
.L_x_40:
[----:B------:R-:W-:Y:S01]  /*04b0*/  IMAD.MOV.U32 R22, RZ, RZ, R12 ;  /* 0x000000ffff167224 */ /* 0x000fe200078e000c */
[----:B------:R-:W-:Y:S02]  /*04c0*/  MOV R21, R13 ;  /* 0x0000000d00157202 */ /* 0x000fe40000000f00 */
[----:B------:R-:W-:Y:S02]  /*04d0*/  MOV R18, 0x4f0 ;  /* 0x000004f000127802 */ /* 0x000fe40000000f00 */
[----:B------:R-:W-:Y:S05]  /*04e0*/  CALL.REL.NOINC `($__internal_1_$__cuda_sm20_div_s64) ;  /* 0x0000004400507944 */ /* 0x000fea0003c00000 */
[----:B------:R-:W-:Y:S02]  /*04f0*/  MOV R4, R12 ;  /* 0x0000000c00047202 */ /* 0x000fe40000000f00 */
[----:B------:R-:W-:Y:S02]  /*0500*/  MOV R5, R11 ;  /* 0x0000000b00057202 */ /* 0x000fe40000000f00 */
.L_x_41:
[----:B------:R-:W-:Y:S05]  /*0510*/  BSYNC.RECONVERGENT B0 ;  /* 0x0000000000007941 */ /* 0x000fea0003800200 */
.L_x_39:
        /* <DEDUP_REMOVED lines=43> */
[----:B------:R-:W0:Y:S02]  /*07d0*/  F2I.FTZ.U32.TRUNC.NTZ R3, R6 ;  /* 0x0000000600037305 */ /* 0x000e24000021f000 */
[----:B0-----:R-:W-:-:S04]  /*07e0*/  IMAD.MOV R2, RZ, RZ, -R3 ;  /* 0x000000ffff027224 */ /* 0x001fc800078e0a03 */
[----:B------:R-:W-:Y:S02]  /*07f0*/  IMAD R7, R2, R10, RZ ;  /* 0x0000000a02077224 */ /* 0x000fe400078e02ff */
[----:B------:R-:W-:-:S05]  /*0800*/  HFMA2 R2, -RZ, RZ, 0, 0 ;  /* 0x00000000ff027431 */ /* 0x000fca00000001ff */
        /* <DEDUP_REMOVED lines=11> */
.L_x_43:
[----:B------:R-:W-:Y:S01]  /*08c0*/  IMAD.MOV.U32 R22, RZ, RZ, R20 ;  /* 0x000000ffff167224 */ /* 0x000fe200078e0014 */
[----:B------:R-:W-:Y:S01]  /*08d0*/  MOV R20, R10 ;  /* 0x0000000a00147202 */ /* 0x000fe20000000f00 */
[----:B------:R-:W-:Y:S01]  /*08e0*/  IMAD.MOV.U32 R21, RZ, RZ, R19 ;  /* 0x000000ffff157224 */ /* 0x000fe200078e0013 */
[----:B------:R-:W-:Y:S02]  /*08f0*/  MOV R19, R0 ;  /* 0x0000000000137202 */ /* 0x000fe40000000f00 */
[----:B------:R-:W-:Y:S02]  /*0900*/  MOV R18, 0x920 ;  /* 0x0000092000127802 */ /* 0x000fe40000000f00 */
[----:B------:R-:W-:Y:S05]  /*0910*/  CALL.REL.NOINC `($__internal_1_$__cuda_sm20_div_s64) ;  /* 0x0000004000447944 */ /* 0x000fea0003c00000 */
[----:B------:R-:W-:Y:S02]  /*0920*/  MOV R13, R11 ;  /* 0x0000000b000d7202 */ /* 0x000fe40000000f00 */
.L_x_44:
[----:B------:R-:W-:Y:S05]  /*0930*/  BSYNC.RECONVERGENT B0 ;  /* 0x0000000000007941 */ /* 0x000fea0003800200 */
.L_x_42:
        /* <DEDUP_REMOVED lines=44> */
[----:B------:R-:W-:-:S06]  /*0c00*/  UIADD3 UR6, UPT, UPT, UR18, UR13, URZ ;  /* 0x0000000d12067290 */ /* 0x000fcc000fffe0ff */
[----:B------:R-:W1:Y:S01]  /*0c10*/  I2F.RP R11, UR13 ;  /* 0x0000000d000b7d06 */ /* 0x000e620008209400 */
[----:B------:R-:W-:-:S05]  /*0c20*/  IMAD.U32 R3, RZ, RZ, UR6 ;  /* 0x00000006ff037e24 */ /* 0x000fca000f8e00ff */
        /* <DEDUP_REMOVED lines=19> */
[----:B------:R-:W-:Y:S02]  /*0d60*/  UIMAD.WIDE.U32 UR16, UR17, UR12, URZ ;  /* 0x0000000c111072a5 */ /* 0x000fe4000f8e00ff */
[----:B------:R-:W-:Y:S01]  /*0d70*/  ULOP3.LUT UR16, UR6, UR13, URZ, 0x3c, !UPT ;  /* 0x0000000d06107292 */ /* 0x000fe2000f8e3cff */
[----:B------:R-:W-:Y:S01]  /*0d80*/  IMAD R2, R9, R2, UR12 ;  /* 0x0000000c09027e24 */ /* 0x000fe2000f8e0202 */
[----:B------:R-:W-:Y:S01]  /*0d90*/  UIADD3 UR10, UPT, UPT, -UR17, URZ, URZ ;  /* 0x000000ff110a7290 */ /* 0x000fe2000fffe1ff */
[----:B------:R-:W0:Y:S03]  /*0da0*/  LDCU.U8 UR9, c[0x0][0x549] ;  /* 0x0000a920ff0977ac */ /* 0x000e260008000000 */
[----:B------:R-:W-:Y:S02]  /*0db0*/  ISETP.LT.U32.AND P1, PT, R2, UR13, PT ;  /* 0x0000000d02007c0c */ /* 0x000fe4000bf21070 */
[----:B------:R-:W-:Y:S01]  /*0dc0*/  ISETP.LE.AND P0, PT, RZ, UR16, PT ;  /* 0x00000010ff007c0c */ /* 0x000fe2000bf03270 */
[----:B------:R-:W-:-:S02]  /*0dd0*/  UIMAD UR10, UR11, UR10, UR12 ;  /* 0x0000000a0b0a72a4 */ /* 0x000fc4000f8e020c */
[----:B------:R-:W-:Y:S02]  /*0de0*/  ULOP3.LUT UR6, UR6, UR4, URZ, 0x3c, !UPT ;  /* 0x0000000406067292 */ /* 0x000fe4000f8e3cff */
[----:B------:R-:W-:-:S06]  /*0df0*/  UISETP.GT.U32.AND UP1, UPT, UR11, UR10, UPT ;  /* 0x0000000a0b00728c */ /* 0x000fcc000bf24070 */
[----:B------:R-:W-:Y:S02]  /*0e00*/  @!P1 VIADD R2, R2, -UR13 ;  /* 0x8000000d02029c36 */ /* 0x000fe40008000000 */
[----:B------:R-:W-:Y:S01]  /*0e10*/  @!P1 VIADD R9, R9, 0x1 ;  /* 0x0000000109099836 */ /* 0x000fe20000000000 */
[----:B------:R-:W-:Y:S01]  /*0e20*/  ISETP.NE.AND P1, PT, RZ, UR7, PT ;  /* 0x00000007ff007c0c */ /* 0x000fe2000bf25270 */
[----:B0-----:R-:W-:Y:S01]  /*0e30*/  UISETP.NE.AND UP0, UPT, UR9, URZ, UPT ;  /* 0x000000ff0900728c */ /* 0x001fe2000bf05270 */
[----:B------:R-:W-:Y:S01]  /*0e40*/  ISETP.GE.U32.AND P2, PT, R2, UR13, PT ;  /* 0x0000000d02007c0c */ /* 0x000fe2000bf46070 */
[----:B------:R-:W-:Y:S02]  /*0e50*/  @!UP1 UIADD3 UR10, UPT, UPT, UR10, -UR11, URZ ;  /* 0x8000000b0a0a9290 */ /* 0x000fe4000fffe0ff */
[----:B------:R-:W-:Y:S02]  /*0e60*/  USEL UR9, UR5, 0x1, !UP0 ;  /* 0x0000000105097887 */ /* 0x000fe4000c000000 */
[----:B------:R-:W-:-:S02]  /*0e70*/  UISETP.GE.U32.AND UP3, UPT, UR10, UR11, UPT ;  /* 0x0000000b0a00728c */ /* 0x000fc4000bf66070 */
[----:B------:R-:W-:Y:S02]  /*0e80*/  UISETP.GE.AND UP0, UPT, UR6, URZ, UPT ;  /* 0x000000ff0600728c */ /* 0x000fe4000bf06270 */
[----:B------:R-:W-:Y:S02]  /*0e90*/  @!UP1 UIADD3 UR17, UPT, UPT, UR17, 0x1, URZ ;  /* 0x0000000111119890 */ /* 0x000fe4000fffe0ff */
[----:B------:R-:W-:Y:S02]  /*0ea0*/  UISETP.NE.AND UP1, UPT, UR8, URZ, UPT ;  /* 0x000000ff0800728c */ /* 0x000fe4000bf25270 */
[----:B------:R-:W-:Y:S01]  /*0eb0*/  @P2 VIADD R9, R9, 0x1 ;  /* 0x0000000109092836 */ /* 0x000fe20000000000 */
[----:B------:R-:W-:Y:S02]  /*0ec0*/  USHF.R.S32.HI UR6, URZ, 0x1f, UR7 ;  /* 0x0000001fff067899 */ /* 0x000fe40008011407 */
[----:B------:R-:W-:Y:S01]  /*0ed0*/  @UP3 UIADD3 UR17, UPT, UPT, UR17, 0x1, URZ ;  /* 0x0000000111113890 */ /* 0x000fe2000fffe0ff */
[----:B------:R-:W-:Y:S01]  /*0ee0*/  @!P0 IMAD.MOV R9, RZ, RZ, -R9 ;  /* 0x000000ffff098224 */ /* 0x000fe200078e0a09 */
[----:B------:R-:W-:Y:S01]  /*0ef0*/  @!P1 LOP3.LUT R9, RZ, UR13, RZ, 0x33, !PT ;  /* 0x0000000dff099c12 */ /* 0x000fe2000f8e33ff */
[----:B------:R-:W-:-:S02]  /*0f00*/  USEL UR5, URZ, 0x1, !UP1 ;  /* 0x00000001ff057887 */ /* 0x000fc4000c800000 */
[----:B------:R-:W-:Y:S01]  /*0f10*/  @!UP0 UIADD3 UR17, UPT, UPT, -UR17, URZ, URZ ;  /* 0x000000ff11118290 */ /* 0x000fe2000fffe1ff */
[----:B------:R-:W-:Y:S01]  /*0f20*/  ISETP.LT.U32.AND P0, PT, R12, R9, PT ;  /* 0x000000090c00720c */ /* 0x000fe20003f01070 */
[----:B------:R-:W-:Y:S01]  /*0f30*/  ULOP3.LUT UR6, UR6, UR5, URZ, 0xfc, !UPT ;  /* 0x0000000506067292 */ /* 0x000fe2000f8efcff */
[----:B------:R-:W-:Y:S01]  /*0f40*/  SHF.R.S32.HI R37, RZ, 0x1f, R9 ;  /* 0x0000001fff257819 */ /* 0x000fe20000011409 */
[----:B------:R-:W-:-:S03]  /*0f50*/  @!UP2 ULOP3.LUT UR17, URZ, UR4, URZ, 0x33, !UPT ;  /* 0x00000004ff11a292 */ /* 0x000fc6000f8e33ff */
        /* <DEDUP_REMOVED lines=26> */
.L_x_46:
[----:B------:R-:W-:Y:S01]  /*1100*/  IMAD.MOV.U32 R22, RZ, RZ, R12 ;  /* 0x000000ffff167224 */ /* 0x000fe200078e000c */
[----:B------:R-:W-:Y:S01]  /*1110*/  MOV R20, R9 ;  /* 0x0000000900147202 */ /* 0x000fe20000000f00 */
[----:B------:R-:W-:Y:S01]  /*1120*/  IMAD.MOV.U32 R21, RZ, RZ, R13 ;  /* 0x000000ffff157224 */ /* 0x000fe200078e000d */
[----:B------:R-:W-:Y:S02]  /*1130*/  MOV R19, R37 ;  /* 0x0000002500137202 */ /* 0x000fe40000000f00 */
[----:B------:R-:W-:Y:S02]  /*1140*/  MOV R18, 0x1160 ;  /* 0x0000116000127802 */ /* 0x000fe40000000f00 */
[----:B------:R-:W-:Y:S05]  /*1150*/  CALL.REL.NOINC `($__internal_1_$__cuda_sm20_div_s64) ;  /* 0x0000003800347944 */ /* 0x000fea0003c00000 */
[----:B------:R-:W-:Y:S02]  /*1160*/  MOV R42, R12 ;  /* 0x0000000c002a7202 */ /* 0x000fe40000000f00 */
[----:B------:R-:W-:Y:S02]  /*1170*/  MOV R43, R11 ;  /* 0x0000000b002b7202 */ /* 0x000fe40000000f00 */
.L_x_47:
[----:B------:R-:W-:Y:S05]  /*1180*/  BSYNC.RECONVERGENT B0 ;  /* 0x0000000000007941 */ /* 0x000fea0003800200 */
.L_x_45:
        /* <DEDUP_REMOVED lines=9> */
[----:B0-----:R-:W-:Y:S01]  /*1220*/  IADD3 R2, PT, PT, R2, -0x1, R11 ;  /* 0xffffffff02027810 */ /* 0x001fe20007ffe00b */
[----:B-1----:R-:W-:-:S06]  /*1230*/  VIADD R12, R12, 0xffffffe ;  /* 0x0ffffffe0c0c7836 */ /* 0x002fcc0000000000 */
[----:B------:R-:W0:Y:S02]  /*1240*/  F2I.FTZ.U32.TRUNC.NTZ R13, R12 ;  /* 0x0000000c000d7305 */ /* 0x000e24000021f000 */
[----:B0-----:R-:W-:Y:S02]  /*1250*/  IMAD.MOV R6, RZ, RZ, -R13 ;  /* 0x000000ffff067224 */ /* 0x001fe400078e0a0d */
[----:B------:R-:W-:Y:S02]  /*1260*/  IMAD.MOV.U32 R12, RZ, RZ, RZ ;  /* 0x000000ffff0c7224 */ /* 0x000fe400078e00ff */
[----:B------:R-:W-:Y:S01]  /*1270*/  IMAD R7, R6, R11, RZ ;  /* 0x0000000b06077224 */ /* 0x000fe200078e02ff */
[----:B------:R-:W-:-:S03]  /*1280*/  IABS R6, R2 ;  /* 0x0000000200067213 */ /* 0x000fc60000000000 */
        /* <DEDUP_REMOVED lines=41> */
.L_x_49:
[----:B------:R-:W-:Y:S01]  /*1520*/  IMAD.MOV.U32 R22, RZ, RZ, R4 ;  /* 0x000000ffff167224 */ /* 0x000fe200078e0004 */
[----:B------:R-:W-:Y:S01]  /*1530*/  MOV R21, R5 ;  /* 0x0000000500157202 */ /* 0x000fe20000000f00 */
[----:B------:R-:W-:Y:S01]  /*1540*/  IMAD.MOV.U32 R20, RZ, RZ, R8 ;  /* 0x000000ffff147224 */ /* 0x000fe200078e0008 */
[----:B------:R-:W-:Y:S02]  /*1550*/  MOV R18, 0x1570 ;  /* 0x0000157000127802 */ /* 0x000fe40000000f00 */
[----:B------:R-:W-:Y:S05]  /*1560*/  CALL.REL.NOINC `($__internal_1_$__cuda_sm20_div_s64) ;  /* 0x0000003400307944 */ /* 0x000fea0003c00000 */
[----:B------:R-:W-:Y:S02]  /*1570*/  MOV R18, R12 ;  /* 0x0000000c00127202 */ /* 0x000fe40000000f00 */
[----:B------:R-:W-:Y:S02]  /*1580*/  MOV R19, R11 ;  /* 0x0000000b00137202 */ /* 0x000fe40000000f00 */
.L_x_50:
[----:B------:R-:W-:Y:S05]  /*1590*/  BSYNC.RECONVERGENT B0 ;  /* 0x0000000000007941 */ /* 0x000fea0003800200 */
.L_x_48:
[----:B------:R-:W0:Y:S01]  /*15a0*/  S2R R4, SR_TID.X ;  /* 0x0000000000047919 */ /* 0x000e220000002100 */
[----:B------:R-:W-:Y:S01]  /*15b0*/  UIADD3 UR8, UP0, UPT, UR21, -UR20, URZ ;  /* 0x8000001415087290 */ /* 0x000fe2000ff1e0ff */
[----:B------:R-:W-:Y:S01]  /*15c0*/  IMAD.MOV.U32 R20, RZ, RZ, -0x800000 ;  /* 0xff800000ff147424 */ /* 0x000fe200078e00ff */
[----:B------:R-:W1:Y:S02]  /*15d0*/  LDCU UR4, c[0x0][0x534] ;  /* 0x0000a680ff0477ac */ /* 0x000e640008000800 */
[----:B------:R-:W-:Y:S01]  /*15e0*/  UIADD3.X UR5, UPT, UPT, UR15, -0x1, URZ, UP0, !UPT ;  /* 0xffffffff0f057890 */ /* 0x000fe200087fe4ff */
[----:B------:R-:W2:Y:S05]  /*15f0*/  LDCU.64 UR10, c[0x0][0x358] ;  /* 0x00006b00ff0a77ac */ /* 0x000eaa0008000a00 */
[----:B------:R-:W-:Y:S01]  /*1600*/  IMAD.U32 R3, RZ, RZ, UR5 ;  /* 0x00000005ff037e24 */ /* 0x000fe2000f8e00ff */
[----:B0-----:R-:W-:-:S02]  /*1610*/  LOP3.LUT R5, R4, 0xf, RZ, 0xc0, !PT ;  /* 0x0000000f04057812 */ /* 0x001fc400078ec0ff */
[----:B------:R-:W-:Y:S02]  /*1620*/  SHF.R.U32.HI R11, RZ, 0x4, R4 ;  /* 0x00000004ff0b7819 */ /* 0x000fe40000011604 */
[C---:B------:R-:W-:Y:S02]  /*1630*/  ISETP.LT.U32.AND P1, PT, R5.reuse, UR8, PT ;  /* 0x0000000805007c0c */ /* 0x040fe4000bf21070 */
        /* <DEDUP_REMOVED lines=10> */
[----:B------:R-:W-:-:S04]  /*16e0*/  IADD3 R3, PT, PT, R11, 0x20, RZ ;  /* 0x000000200b037810 */ /* 0x000fc80007ffe0ff */
[----:B------:R-:W-:Y:S01]  /*16f0*/  ISETP.GE.OR P4, PT, R3, UR4, !P1 ;  /* 0x0000000403007c0c */ /* 0x000fe2000cf86670 */
[----:B------:R-:W0:Y:S01]  /*1700*/  @!P2 LDC.64 R6, c[0x0][0x428] ;  /* 0x00010a00ff06ab82 */ /* 0x000e220000000a00 */
[----:B------:R-:W-:Y:S01]  /*1710*/  @!P2 IMAD.WIDE.U32 R24, R11, UR21, R22 ;  /* 0x000000150b18ac25 */ /* 0x000fe2000f8e0016 */
[----:B------:R-:W-:-:S03]  /*1720*/  @!P0 MOV R29, R23 ;  /* 0x00000017001d8202 */ /* 0x000fc60000000f00 */
[----:B------:R-:W-:Y:S02]  /*1730*/  @!P2 IMAD R16, R11, UR15, R25 ;  /* 0x0000000f0b10ac24 */ /* 0x000fe4000f8e0219 */
[----:B------:R-:W-:Y:S01]  /*1740*/  @!P0 IMAD.MOV.U32 R28, RZ, RZ, R22 ;  /* 0x000000ffff1c8224 */ /* 0x000fe200078e0016 */
[----:B------:R-:W1:Y:S03]  /*1750*/  @!P0 LDC.64 R14, c[0x0][0x428] ;  /* 0x00010a00ff0e8b82 */ /* 0x000e660000000a00 */
[----:B------:R-:W-:-:S05]  /*1760*/  @!P0 IMAD.WIDE.U32 R28, R17, UR21, R28 ;  /* 0x00000015111c8c25 */ /* 0x000fca000f8e001c */
[----:B------:R-:W3:Y:S01]  /*1770*/  @!P6 LDC.64 R12, c[0x0][0x428] ;  /* 0x00010a00ff0ceb82 */ /* 0x000ee20000000a00 */
[----:B0-----:R-:W-:-:S04]  /*1780*/  @!P2 LEA R32, P3, R24, R6, 0x2 ;  /* 0x000000061820a211 */ /* 0x001fc800078610ff */
[----:B------:R-:W-:Y:S01]  /*1790*/  @!P2 LEA.HI.X R33, R24, R7, R16, 0x2, P3 ;  /* 0x000000071821a211 */ /* 0x000fe200018f1410 */
[----:B------:R-:W-:Y:S02]  /*17a0*/  @!P0 IMAD R16, R17, UR15, R29 ;  /* 0x0000000f11108c24 */ /* 0x000fe4000f8e021d */
[----:B------:R-:W0:Y:S02]  /*17b0*/  @!P5 LDC.64 R6, c[0x0][0x428] ;  /* 0x00010a00ff06db82 */ /* 0x000e240000000a00 */
[----:B--2---:R2:W4:Y:S01]  /*17c0*/  @!P2 LDG.E R20, desc[UR10][R32.64] ;  /* 0x0000000a2014a981 */ /* 0x004522000c1e1900 */
[C---:B-1----:R-:W-:Y:S01]  /*17d0*/  @!P0 LEA R30, P2, R28.reuse, R14, 0x2 ;  /* 0x0000000e1c1e8211 */ /* 0x042fe200078410ff */
[----:B------:R-:W-:Y:S01]  /*17e0*/  @!P6 IMAD.MOV.U32 R29, RZ, RZ, R23 ;  /* 0x000000ffff1de224 */ /* 0x000fe200078e0017 */
[----:B------:R-:W-:Y:S01]  /*17f0*/  MOV R26, 0xff800000 ;  /* 0xff800000001a7802 */ /* 0x000fe20000000f00 */
[C---:B------:R-:W-:Y:S01]  /*1800*/  VIADD R24, R11.reuse, 0x30 ;  /* 0x000000300b187836 */ /* 0x040fe20000000000 */
[----:B------:R-:W-:Y:S01]  /*1810*/  @!P0 LEA.HI.X R31, R28, R15, R16, 0x2, P2 ;  /* 0x0000000f1c1f8211 */ /* 0x000fe200010f1410 */
[----:B------:R-:W-:Y:S01]  /*1820*/  @!P6 IMAD.MOV.U32 R28, RZ, RZ, R22 ;  /* 0x000000ffff1ce224 */ /* 0x000fe200078e0016 */
[----:B------:R-:W1:Y:S01]  /*1830*/  @!P4 LDC.64 R16, c[0x0][0x428] ;  /* 0x00010a00ff10cb82 */ /* 0x000e620000000a00 */
[----:B------:R-:W-:Y:S01]  /*1840*/  VIADD R25, R11, 0x28 ;  /* 0x000000280b197836 */ /* 0x000fe20000000000 */
[----:B------:R-:W-:Y:S01]  /*1850*/  ISETP.GE.OR P2, PT, R24, UR4, !P1 ;  /* 0x0000000418007c0c */ /* 0x000fe2000cf46670 */
[----:B------:R-:W-:Y:S01]  /*1860*/  @!P6 IMAD.WIDE.U32 R28, R27, UR21, R28 ;  /* 0x000000151b1cec25 */ /* 0x000fe2000f8e001c */
[----:B------:R5:W4:Y:S02]  /*1870*/  @!P0 LDG.E R26, desc[UR10][R30.64] ;  /* 0x0000000a1e1a8981 */ /* 0x000b24000c1e1900 */
[----:B------:R-:W-:Y:S01]  /*1880*/  ISETP.GE.OR P3, PT, R25, UR4, !P1 ;  /* 0x0000000419007c0c */ /* 0x000fe2000cf66670 */
[----:B------:R-:W-:Y:S01]  /*1890*/  @!P6 IMAD R14, R27, UR15, R29 ;  /* 0x0000000f1b0eec24 */ /* 0x000fe2000f8e021d */
[----:B------:R-:W-:Y:S01]  /*18a0*/  IADD3 R27, PT, PT, R11, 0x38, RZ ;  /* 0x000000380b1b7810 */ /* 0x000fe20007ffe0ff */
[----:B------:R-:W-:-:S02]  /*18b0*/  @!P5 IMAD.MOV.U32 R38, RZ, RZ, R22 ;  /* 0x000000ffff26d224 */ /* 0x000fc400078e0016 */
[----:B------:R-:W-:Y:S01]  /*18c0*/  @!P5 IMAD.MOV.U32 R39, RZ, RZ, R23 ;  /* 0x000000ffff27d224 */ /* 0x000fe200078e0017 */
[----:B------:R-:W-:Y:S02]  /*18d0*/  ISETP.GE.OR P1, PT, R27, UR4, !P1 ;  /* 0x000000041b007c0c */ /* 0x000fe4000cf26670 */
[----:B---3--:R-:W-:Y:S01]  /*18e0*/  @!P6 LEA R40, P0, R28, R12, 0x2 ;  /* 0x0000000c1c28e211 */ /* 0x008fe200078010ff */
[----:B------:R-:W-:-:S03]  /*18f0*/  @!P5 IMAD.WIDE.U32 R38, R21, UR21, R38 ;  /* 0x000000151526dc25 */ /* 0x000fc6000f8e0026 */
[----:B------:R-:W-:Y:S01]  /*1900*/  @!P6 LEA.HI.X R41, R28, R13, R14, 0x2, P0 ;  /* 0x0000000d1c29e211 */ /* 0x000fe200000f140e */
[----:B--2---:R-:W-:Y:S01]  /*1910*/  @!P4 IMAD.MOV.U32 R32, RZ, RZ, R22 ;  /* 0x000000ffff20c224 */ /* 0x004fe200078e0016 */
[----:B------:R-:W2:Y:S01]  /*1920*/  @!P2 LDC.64 R12, c[0x0][0x428] ;  /* 0x00010a00ff0cab82 */ /* 0x000ea20000000a00 */
[----:B0-----:R-:W-:Y:S01]  /*1930*/  @!P5 LEA R34, P0, R38, R6, 0x2 ;  /* 0x000000062622d211 */ /* 0x001fe200078010ff */
[----:B------:R-:W-:Y:S02]  /*1940*/  @!P4 IMAD.MOV.U32 R33, RZ, RZ, R23 ;  /* 0x000000ffff21c224 */ /* 0x000fe400078e0017 */
[----:B-----5:R-:W-:-:S04]  /*1950*/  @!P5 IMAD R30, R21, UR15, R39 ;  /* 0x0000000f151edc24 */ /* 0x020fc8000f8e0227 */
[----:B------:R-:W0:Y:S01]  /*1960*/  @!P3 LDC.64 R14, c[0x0][0x428] ;  /* 0x00010a00ff0ebb82 */ /* 0x000e220000000a00 */
[----:B------:R-:W-:Y:S01]  /*1970*/  @!P4 IMAD.WIDE.U32 R32, R3, UR21, R32 ;  /* 0x000000150320cc25 */ /* 0x000fe2000f8e0020 */
[----:B------:R-:W-:-:S06]  /*1980*/  @!P5 LEA.HI.X R35, R38, R7, R30, 0x2, P0 ;  /* 0x000000072623d211 */ /* 0x000fcc00000f141e */
[----:B------:R-:W3:Y:S01]  /*1990*/  @!P1 LDC.64 R6, c[0x0][0x428] ;  /* 0x00010a00ff069b82 */ /* 0x000ee20000000a00 */
[----:B------:R-:W-:Y:S01]  /*19a0*/  @!P4 IMAD R30, R3, UR15, R33 ;  /* 0x0000000f031ecc24 */ /* 0x000fe2000f8e0221 */
[C---:B-1----:R-:W-:Y:S01]  /*19b0*/  @!P4 LEA R38, P0, R32.reuse, R16, 0x2 ;  /* 0x000000102026c211 */ /* 0x042fe200078010ff */
[----:B------:R-:W-:Y:S01]  /*19c0*/  @!P2 IMAD.MOV.U32 R33, RZ, RZ, R23 ;  /* 0x000000ffff21a224 */ /* 0x000fe200078e0017 */
[----:B------:R-:W-:Y:S02]  /*19d0*/  MOV R28, 0xff800000 ;  /* 0xff800000001c7802 */ /* 0x000fe40000000f00 */
[----:B------:R-:W-:Y:S01]  /*19e0*/  @!P4 LEA.HI.X R39, R32, R17, R30, 0x2, P0 ;  /* 0x000000112027c211 */ /* 0x000fe200000f141e */
[----:B------:R-:W-:Y:S01]  /*19f0*/  @!P2 IMAD.MOV.U32 R32, RZ, RZ, R22 ;  /* 0x000000ffff20a224 */ /* 0x000fe200078e0016 */
[----:B------:R-:W-:Y:S01]  /*1a00*/  MOV R21, 0xff800000 ;  /* 0xff80000000157802 */ /* 0x000fe20000000f00 */
[----:B------:R-:W1:Y:S01]  /*1a10*/  S2UR UR4, SR_CgaCtaId ;  /* 0x00000000000479c3 */ /* 0x000e620000008800 */
[----:B------:R5:W4:Y:S01]  /*1a20*/  @!P6 LDG.E R28, desc[UR10][R40.64] ;  /* 0x0000000a281ce981 */ /* 0x000b22000c1e1900 */
[----:B------:R-:W-:-:S04]  /*1a30*/  @!P2 IMAD.WIDE.U32 R32, R24, UR21, R32 ;  /* 0x000000151820ac25 */ /* 0x000fc8000f8e0020 */
[----:B------:R-:W-:Y:S01]  /*1a40*/  IMAD.MOV.U32 R16, RZ, RZ, -0x800000 ;  /* 0xff800000ff107424 */ /* 0x000fe200078e00ff */
[----:B--2---:R-:W-:Y:S01]  /*1a50*/  @!P2 LEA R12, P0, R32, R12, 0x2 ;  /* 0x0000000c200ca211 */ /* 0x004fe200078010ff */
[----:B------:R-:W-:Y:S01]  /*1a60*/  @!P2 IMAD R24, R24, UR15, R33 ;  /* 0x0000000f1818ac24 */ /* 0x000fe2000f8e0221 */
[----:B------:R-:W-:Y:S01]  /*1a70*/  MOV R17, 0xff800000 ;  /* 0xff80000000117802 */ /* 0x000fe20000000f00 */
[----:B------:R-:W2:Y:S01]  /*1a80*/  @!P5 LDG.E R21, desc[UR10][R34.64] ;  /* 0x0000000a2215d981 */ /* 0x000ea2000c1e1900 */
[----:B------:R-:W-:Y:S01]  /*1a90*/  UMOV UR5, 0x400 ;  /* 0x0000040000057882 */ /* 0x000fe20000000000 */
[----:B------:R-:W1:Y:S01]  /*1aa0*/  LDC R3, c[0x0][0x434] ;  /* 0x00010d00ff037b82 */ /* 0x000e620000000800 */
[----:B------:R-:W-:Y:S01]  /*1ab0*/  @!P2 LEA.HI.X R13, R32, R13, R24, 0x2, P0 ;  /* 0x0000000d200da211 */ /* 0x000fe200000f1418 */
[----:B------:R-:W2:Y:S01]  /*1ac0*/  @!P4 LDG.E R16, desc[UR10][R38.64] ;  /* 0x0000000a2610c981 */ /* 0x000ea2000c1e1900 */
[----:B-----5:R-:W-:Y:S01]  /*1ad0*/  @!P3 MOV R41, R23 ;  /* 0x000000170029b202 */ /* 0x020fe20000000f00 */
[----:B------:R-:W-:-:S02]  /*1ae0*/  @!P3 IMAD.MOV.U32 R40, RZ, RZ, R22 ;  /* 0x000000ffff28b224 */ /* 0x000fc400078e0016 */
[----:B------:R-:W-:-:S04]  /*1af0*/  @!P1 IMAD.WIDE.U32 R22, R27, UR21, R22 ;  /* 0x000000151b169c25 */ /* 0x000fc8000f8e0016 */
[----:B------:R-:W-:Y:S01]  /*1b00*/  @!P3 IMAD.WIDE.U32 R40, R25, UR21, R40 ;  /* 0x000000151928bc25 */ /* 0x000fe2000f8e0028 */
[----:B---3--:R-:W-:-:S03]  /*1b10*/  @!P1 LEA R24, P0, R22, R6, 0x2 ;  /* 0x0000000616189211 */ /* 0x008fc600078010ff */
[----:B------:R-:W-:Y:S01]  /*1b20*/  @!P1 IMAD R27, R27, UR15, R23 ;  /* 0x0000000f1b1b9c24 */ /* 0x000fe2000f8e0217 */
[----:B0-----:R-:W-:Y:S01]  /*1b30*/  @!P3 LEA R14, P4, R40, R14, 0x2 ;  /* 0x0000000e280eb211 */ /* 0x001fe200078810ff */
[----:B------:R-:W-:Y:S02]  /*1b40*/  @!P3 IMAD R30, R25, UR15, R41 ;  /* 0x0000000f191ebc24 */ /* 0x000fe4000f8e0229 */
[----:B------:R-:W-:Y:S01]  /*1b50*/  IMAD.MOV.U32 R6, RZ, RZ, -0x800000 ;  /* 0xff800000ff067424 */ /* 0x000fe200078e00ff */
[----:B------:R-:W-:Y:S01]  /*1b60*/  @!P1 LEA.HI.X R25, R22, R7, R27, 0x2, P0 ;  /* 0x0000000716199211 */ /* 0x000fe200000f141b */
[----:B------:R-:W-:Y:S01]  /*1b70*/  IMAD.MOV.U32 R22, RZ, RZ, -0x800000 ;  /* 0xff800000ff167424 */ /* 0x000fe200078e00ff */
[----:B------:R-:W-:-:S03]  /*1b80*/  @!P3 LEA.HI.X R15, R40, R15, R30, 0x2, P4 ;  /* 0x0000000f280fb211 */ /* 0x000fc600020f141e */
[----:B------:R0:W3:Y:S04]  /*1b90*/  @!P2 LDG.E R6, desc[UR10][R12.64] ;  /* 0x0000000a0c06a981 */ /* 0x0000e8000c1e1900 */
[----:B------:R5:W3:Y:S04]  /*1ba0*/  @!P3 LDG.E R17, desc[UR10][R14.64] ;  /* 0x0000000a0e11b981 */ /* 0x000ae8000c1e1900 */
[----:B------:R5:W3:Y:S01]  /*1bb0*/  @!P1 LDG.E R22, desc[UR10][R24.64] ;  /* 0x0000000a18169981 */ /* 0x000ae2000c1e1900 */
[----:B-1----:R-:W-:Y:S01]  /*1bc0*/  ULEA UR4, UR4, UR5, 0x18 ;  /* 0x0000000504047291 */ /* 0x002fe2000f8ec0ff */
[----:B------:R-:W-:-:S05]  /*1bd0*/  ISETP.GT.U32.AND P0, PT, R4, 0x37f, PT ;  /* 0x0000037f0400780c */ /* 0x000fca0003f04070 */
[----:B------:R-:W-:-:S05]  /*1be0*/  LEA R30, R5, UR4, 0x2 ;  /* 0x00000004051e7c11 */ /* 0x000fca000f8e10ff */
[----:B------:R-:W-:Y:S01]  /*1bf0*/  IMAD R5, R11, 0x44, R30 ;  /* 0x000000440b057824 */ /* 0x000fe200078e021e */
[C---:B------:R-:W-:Y:S02]  /*1c00*/  ISETP.GT.U32.AND P5, PT, R4.reuse, 0x2ff, PT ;  /* 0x000002ff0400780c */ /* 0x040fe40003fa4070 */
[C---:B------:R-:W-:Y:S02]  /*1c10*/  ISETP.GT.U32.AND P4, PT, R4.reuse, 0x27f, PT ;  /* 0x0000027f0400780c */ /* 0x040fe40003f84070 */
[C---:B------:R-:W-:Y:S02]  /*1c20*/  ISETP.GT.U32.AND P3, PT, R4.reuse, 0x1ff, PT ;  /* 0x000001ff0400780c */ /* 0x040fe40003f64070 */
[C---:B------:R-:W-:Y:S02]  /*1c30*/  ISETP.GT.U32.AND P2, PT, R4.reuse, 0x17f, PT ;  /* 0x0000017f0400780c */ /* 0x040fe40003f44070 */
[----:B------:R-:W-:Y:S02]  /*1c40*/  ISETP.GT.U32.AND P1, PT, R4, 0xff, PT ;  /* 0x000000ff0400780c */ /* 0x000fe40003f24070 */
[----:B0-----:R-:W-:-:S02]  /*1c50*/  SHF.R.U32.HI R13, RZ, 0x3, R4 ;  /* 0x00000003ff0d7819 */ /* 0x001fc40000011604 */
[----:B------:R-:W-:Y:S02]  /*1c60*/  LOP3.LUT R7, R4, 0x7, RZ, 0xc0, !PT ;  /* 0x0000000704077812 */ /* 0x000fe400078ec0ff */
[----:B------:R-:W-:Y:S01]  /*1c70*/  LEA R32, R13, UR4, 0x2 ;  /* 0x000000040d207c11 */ /* 0x000fe2000f8e10ff */
[----:B------:R-:W-:Y:S01]  /*1c80*/  IMAD.MOV.U32 R30, RZ, RZ, -0x800000 ;  /* 0xff800000ff1e7424 */ /* 0x000fe200078e00ff */
[----:B------:R-:W-:Y:S01]  /*1c90*/  MOV R33, 0xff800000 ;  /* 0xff80000000217802 */ /* 0x000fe20000000f00 */
[----:B------:R-:W-:Y:S02]  /*1ca0*/  IMAD.MOV.U32 R31, RZ, RZ, -0x800000 ;  /* 0xff800000ff1f7424 */ /* 0x000fe400078e00ff */
[----:B------:R-:W-:Y:S02]  /*1cb0*/  IMAD R32, R7, 0x44, R32 ;  /* 0x0000004407207824 */ /* 0x000fe400078e0220 */
[----:B------:R-:W-:Y:S01]  /*1cc0*/  IMAD.MOV.U32 R29, RZ, RZ, -0x800000 ;  /* 0xff800000ff1d7424 */ /* 0x000fe200078e00ff */
[----:B-----5:R-:W-:-:S02]  /*1cd0*/  IABS R14, R3 ;  /* 0x00000003000e7213 */ /* 0x020fc40000000000 */
[----:B------:R-:W-:Y:S01]  /*1ce0*/  MOV R27, 0xff800000 ;  /* 0xff800000001b7802 */ /* 0x000fe20000000f00 */
[----:B------:R-:W-:Y:S01]  /*1cf0*/  IMAD.MOV.U32 R25, RZ, RZ, -0x800000 ;  /* 0xff800000ff197424 */ /* 0x000fe200078e00ff */
[----:B------:R-:W0:Y:S01]  /*1d00*/  I2F.RP R11, R14 ;  /* 0x0000000e000b7306 */ /* 0x000e220000209400 */
[----:B----4-:R1:W-:Y:S01]  /*1d10*/  @!P0 STS [R5+0x220], R26 ;  /* 0x0002201a05008388 */ /* 0x0103e20000000800 */
[----:B------:R-:W-:-:S03]  /*1d20*/  ISETP.GT.U32.AND P0, PT, R4, 0x7f, PT ;  /* 0x0000007f0400780c */ /* 0x000fc60003f04070 */
[----:B------:R-:W-:Y:S04]  /*1d30*/  STS [R5], R20 ;  /* 0x0000001405007388 */ /* 0x000fe80000000800 */
[----:B------:R4:W-:Y:S04]  /*1d40*/  @!P5 STS [R5+0x440], R28 ;  /* 0x0004401c0500d388 */ /* 0x0009e80000000800 */
[----:B--2---:R-:W-:Y:S04]  /*1d50*/  @!P4 STS [R5+0x660], R21 ;  /* 0x000660150500c388 */ /* 0x004fe80000000800 */
[----:B------:R-:W-:Y:S01]  /*1d60*/  @!P3 STS [R5+0x880], R16 ;  /* 0x000880100500b388 */ /* 0x000fe20000000800 */
[----:B-1----:R-:W-:-:S03]  /*1d70*/  IMAD.MOV.U32 R26, RZ, RZ, -0x800000 ;  /* 0xff800000ff1a7424 */ /* 0x002fc600078e00ff */
[----:B---3--:R-:W-:Y:S04]  /*1d80*/  @!P1 STS [R5+0xcc0], R6 ;  /* 0x000cc00605009388 */ /* 0x008fe80000000800 */
[----:B------:R1:W-:Y:S04]  /*1d90*/  @!P2 STS [R5+0xaa0], R17 ;  /* 0x000aa0110500a388 */ /* 0x0003e80000000800 */
[----:B------:R-:W-:Y:S01]  /*1da0*/  @!P0 STS [R5+0xee0], R22 ;  /* 0x000ee01605008388 */ /* 0x000fe20000000800 */
[----:B------:R-:W-:Y:S01]  /*1db0*/  BAR.SYNC.DEFER_BLOCKING 0x0 ;  /* 0x0000000000007b1d */ /* 0x000fe20000010000 */
[----:B----4-:R-:W-:-:S05]  /*1dc0*/  MOV R28, 0xff800000 ;  /* 0xff800000001c7802 */ /* 0x010fca0000000f00 */
[----:B0-----:R-:W0:Y:S01]  /*1dd0*/  MUFU.RCP R20, R11 ;  /* 0x0000000b00147308 */ /* 0x001e220000001000 */
[----:B------:R-:W-:Y:S01]  /*1de0*/  USHF.R.S32.HI UR4, URZ, 0x1f, UR22 ;  /* 0x0000001fff047899 */ /* 0x000fe20008011416 */
[----:B-1----:R-:W1:Y:S01]  /*1df0*/  LDC R17, c[0x0][0x3e0] ;  /* 0x0000f800ff117b82 */ /* 0x002e620000000800 */
[----:B------:R-:W-:Y:S04]  /*1e00*/  @!P0 LDS R33, [R32] ;  /* 0x0000000020218984 */ /* 0x000fe80000000800 */
[----:B------:R-:W-:Y:S04]  /*1e10*/  @!P0 LDS R30, [R32+0x220] ;  /* 0x00022000201e8984 */ /* 0x000fe80000000800 */
[----:B------:R-:W2:Y:S04]  /*1e20*/  @!P0 LDS R31, [R32+0x440] ;  /* 0x00044000201f8984 */ /* 0x000ea80000000800 */
[----:B------:R-:W-:Y:S04]  /*1e30*/  @!P0 LDS R28, [R32+0x660] ;  /* 0x00066000201c8984 */ /* 0x000fe80000000800 */
[----:B------:R-:W3:Y:S04]  /*1e40*/  @!P0 LDS R29, [R32+0x880] ;  /* 0x00088000201d8984 */ /* 0x000ee80000000800 */
[----:B------:R-:W-:Y:S04]  /*1e50*/  @!P0 LDS R26, [R32+0xaa0] ;  /* 0x000aa000201a8984 */ /* 0x000fe80000000800 */
[----:B------:R-:W4:Y:S04]  /*1e60*/  @!P0 LDS R27, [R32+0xcc0] ;  /* 0x000cc000201b8984 */ /* 0x000f280000000800 */
[----:B------:R-:W5:Y:S01]  /*1e70*/  @!P0 LDS R25, [R32+0xee0] ;  /* 0x000ee00020198984 */ /* 0x000f620000000800 */
[----:B0-----:R-:W-:-:S04]  /*1e80*/  VIADD R20, R20, 0xffffffe ;  /* 0x0ffffffe14147836 */ /* 0x001fc80000000000 */
[----:B------:R-:W0:Y:S01]  /*1e90*/  F2I.FTZ.U32.TRUNC.NTZ R21, R20 ;  /* 0x0000001400157305 */ /* 0x000e22000021f000 */
[----:B--2---:R-:W-:-:S04]  /*1ea0*/  FMNMX3.FTZ R16, R33, R30, R31, !PT ;  /* 0x0000001e21107276 */ /* 0x004fc8000781001f */
[----:B---3--:R-:W-:-:S04]  /*1eb0*/  FMNMX3.FTZ R16, R16, R28, R29, !PT ;  /* 0x0000001c10107276 */ /* 0x008fc8000781001d */
[----:B----4-:R-:W-:-:S04]  /*1ec0*/  FMNMX3.FTZ R16, R16, R26, R27, !PT ;  /* 0x0000001a10107276 */ /* 0x010fc8000781001b */
[----:B-----5:R-:W-:Y:S02]  /*1ed0*/  FMNMX.FTZ R16, R16, R25, !PT ;  /* 0x0000001910107209 */ /* 0x020fe40007810000 */
[----:B0-----:R-:W-:-:S03]  /*1ee0*/  IADD3 R5, PT, PT, RZ, -R21, RZ ;  /* 0x80000015ff057210 */ /* 0x001fc60007ffe0ff */
[----:B------:R-:W0:Y:S01]  /*1ef0*/  SHFL.BFLY PT, R11, R16, 0x4, 0x1f ;  /* 0x0c801f00100b7f89 */ /* 0x000e2200000e0000 */
[----:B------:R-:W-:Y:S02]  /*1f00*/  IMAD.MOV.U32 R20, RZ, RZ, RZ ;  /* 0x000000ffff147224 */ /* 0x000fe400078e00ff */
[----:B------:R-:W-:Y:S01]  /*1f10*/  IMAD R12, R5, R14, RZ ;  /* 0x0000000e050c7224 */ /* 0x000fe200078e02ff */
[----:B------:R-:W-:-:S03]  /*1f20*/  IABS R5, R2 ;  /* 0x0000000200057213 */ /* 0x000fc60000000000 */
[----:B------:R-:W-:-:S06]  /*1f30*/  IMAD.HI.U32 R12, R21, R12, R20 ;  /* 0x0000000c150c7227 */ /* 0x000fcc00078e0014 */
[----:B------:R-:W-:-:S04]  /*1f40*/  IMAD.HI.U32 R12, R12, R5, RZ ;  /* 0x000000050c0c7227 */ /* 0x000fc800078e00ff */
[----:B------:R-:W-:-:S04]  /*1f50*/  IMAD.MOV R6, RZ, RZ, -R12 ;  /* 0x000000ffff067224 */ /* 0x000fc800078e0a0c */
[----:B------:R-:W-:Y:S01]  /*1f60*/  IMAD R5, R14, R6, R5 ;  /* 0x000000060e057224 */ /* 0x000fe200078e0205 */
[----:B0-----:R-:W-:-:S05]  /*1f70*/  FMNMX.FTZ R6, R16, R11, !PT ;  /* 0x0000000b10067209 */ /* 0x001fca0007810000 */
[----:B------:R-:W0:Y:S01]  /*1f80*/  SHFL.BFLY PT, R15, R6, 0x2, 0x1f ;  /* 0x0c401f00060f7f89 */ /* 0x000e2200000e0000 */
[----:B------:R-:W-:Y:S02]  /*1f90*/  ISETP.GT.U32.AND P0, PT, R14, R5, PT ;  /* 0x000000050e00720c */ /* 0x000fe40003f04070 */
[----:B------:R-:W-:-:S04]  /*1fa0*/  LOP3.LUT R2, R2, R3, RZ, 0x3c, !PT ;  /* 0x0000000302027212 */ /* 0x000fc800078e3cff */
[----:B------:R-:W-:-:S07]  /*1fb0*/  ISETP.GE.AND P1, PT, R2, RZ, PT ;  /* 0x000000ff0200720c */ /* 0x000fce0003f26270 */
[----:B------:R-:W-:Y:S02]  /*1fc0*/  @!P0 IADD3 R5, PT, PT, R5, -R14, RZ ;  /* 0x8000000e05058210 */ /* 0x000fe40007ffe0ff */
[----:B0-----:R-:W-:-:S05]  /*1fd0*/  FMNMX.FTZ R15, R6, R15, !PT ;  /* 0x0000000f060f7209 */ /* 0x001fca0007810000 */
[----:B------:R-:W0:Y:S01]  /*1fe0*/  SHFL.BFLY PT, R2, R15, 0x1, 0x1f ;  /* 0x0c201f000f027f89 */ /* 0x000e2200000e0000 */
[----:B------:R-:W-:Y:S01]  /*1ff0*/  ISETP.GE.U32.AND P2, PT, R5, R14, PT ;  /* 0x0000000e0500720c */ /* 0x000fe20003f46070 */
[----:B------:R-:W-:Y:S01]  /*2000*/  @!P0 VIADD R12, R12, 0x1 ;  /* 0x000000010c0c8836 */ /* 0x000fe20000000000 */
[----:B------:R-:W-:-:S11]  /*2010*/  ISETP.NE.AND P0, PT, R3, RZ, PT ;  /* 0x000000ff0300720c */ /* 0x000fd60003f05270 */
[----:B------:R-:W-:-:S05]  /*2020*/  @P2 VIADD R12, R12, 0x1 ;  /* 0x000000010c0c2836 */ /* 0x000fca0000000000 */
[----:B------:R-:W-:Y:S02]  /*2030*/  @!P1 IADD3 R12, PT, PT, -R12, RZ, RZ ;  /* 0x000000ff0c0c9210 */ /* 0x000fe40007ffe1ff */
[----:B------:R-:W-:Y:S02]  /*2040*/  @!P0 LOP3.LUT R12, RZ, R3, RZ, 0x33, !PT ;  /* 0x00000003ff0c8212 */ /* 0x000fe400078e33ff */
[----:B0-----:R-:W-:-:S04]  /*2050*/  FMNMX.FTZ R2, R15, R2, !PT ;  /* 0x000000020f027209 */ /* 0x001fc80007810000 */
        /* <DEDUP_REMOVED lines=12> */
[----:B------:R-:W0:Y:S01]  /*2120*/  MUFU.EX2 R24, R24 ;  /* 0x0000001800187308 */ /* 0x000e220000000800 */
[----:B------:R-:W-:Y:S01]  /*2130*/  FMUL.FTZ R21, R21, 1.4426950216293334961 ;  /* 0x3fb8aa3b15157820 */ /* 0x000fe20000410000 */
[----:B------:R-:W-:-:S06]  /*2140*/  FADD.FTZ R20, -R2, R26 ;  /* 0x0000001a02147221 */ /* 0x000fcc0000010100 */
[----:B------:R-:W2:Y:S01]  /*2150*/  MUFU.EX2 R23, R23 ;  /* 0x0000001700177308 */ /* 0x000ea20000000800 */
[----:B------:R-:W-:Y:S01]  /*2160*/  FMUL.FTZ R20, R20, 1.4426950216293334961 ;  /* 0x3fb8aa3b14147820 */ /* 0x000fe20000410000 */
[----:B------:R-:W-:Y:S01]  /*2170*/  FADD.FTZ R16, -R2, R27 ;  /* 0x0000001b02107221 */ /* 0x000fe20000010100 */
[----:B------:R-:W-:-:S05]  /*2180*/  ULOP3.LUT UR4, UR4, 0x1, URZ, 0xfc, !UPT ;  /* 0x0000000104047892 */ /* 0x000fca000f8efcff */
[----:B------:R-:W3:Y:S01]  /*2190*/  MUFU.EX2 R22, R22 ;  /* 0x0000001600167308 */ /* 0x000ee20000000800 */
[----:B------:R-:W-:Y:S01]  /*21a0*/  FMUL.FTZ R16, R16, 1.4426950216293334961 ;  /* 0x3fb8aa3b10107820 */ /* 0x000fe20000410000 */
[----:B0-----:R-:W-:Y:S01]  /*21b0*/  FADD.FTZ R24, R15, R24 ;  /* 0x000000180f187221 */ /* 0x001fe20000010000 */
[----:B------:R-:W-:-:S05]  /*21c0*/  FADD.FTZ R15, -R2, R25 ;  /* 0x00000019020f7221 */ /* 0x000fca0000010100 */
[----:B------:R-:W0:Y:S01]  /*21d0*/  MUFU.EX2 R21, R21 ;  /* 0x0000001500157308 */ /* 0x000e220000000800 */
[----:B------:R-:W-:Y:S02]  /*21e0*/  IMAD R5, R12, UR4, RZ ;  /* 0x000000040c057c24 */ /* 0x000fe4000f8e02ff */
[----:B--2---:R-:W-:Y:S01]  /*21f0*/  FADD.FTZ R23, R24, R23 ;  /* 0x0000001718177221 */ /* 0x004fe20000010000 */
[----:B------:R-:W-:Y:S01]  /*2200*/  FMUL.FTZ R24, R15, 1.4426950216293334961 ;  /* 0x3fb8aa3b0f187820 */ /* 0x000fe20000410000 */
[----:B-1----:R-:W-:Y:S01]  /*2210*/  IABS R11, R17 ;  /* 0x00000011000b7213 */ /* 0x002fe20000000000 */
[----:B------:R-:W1:Y:S02]  /*2220*/  LDCU UR4, c[0x0][0x430] ;  /* 0x00008600ff0477ac */ /* 0x000e640008000800 */
[----:B------:R-:W2:Y:S01]  /*2230*/  MUFU.EX2 R20, R20 ;  /* 0x0000001400147308 */ /* 0x000ea20000000800 */
[----:B------:R-:W-:Y:S01]  /*2240*/  IABS R14, R5 ;  /* 0x00000005000e7213 */ /* 0x000fe20000000000 */
[----:B---3--:R-:W-:-:S06]  /*2250*/  FADD.FTZ R22, R23, R22 ;  /* 0x0000001617167221 */ /* 0x008fcc0000010000 */
[----:B------:R-:W3:Y:S01]  /*2260*/  MUFU.EX2 R16, R16 ;  /* 0x0000001000107308 */ /* 0x000ee20000000800 */
[----:B0-----:R-:W-:-:S07]  /*2270*/  FADD.FTZ R21, R22, R21 ;  /* 0x0000001516157221 */ /* 0x001fce0000010000 */
[----:B------:R-:W0:Y:S01]  /*2280*/  MUFU.EX2 R15, R24 ;  /* 0x00000018000f7308 */ /* 0x000e220000000800 */
[----:B--2---:R-:W-:-:S07]  /*2290*/  FADD.FTZ R21, R21, R20 ;  /* 0x0000001415157221 */ /* 0x004fce0000010000 */
[----:B------:R-:W2:Y:S08]  /*22a0*/  I2F.RP R34, R14 ;  /* 0x0000000e00227306 */ /* 0x000eb00000209400 */
[----:B------:R-:W4:Y:S01]  /*22b0*/  I2F.RP R6, R11 ;  /* 0x0000000b00067306 */ /* 0x000f220000209400 */
[----:B---3--:R-:W-:-:S04]  /*22c0*/  FADD.FTZ R20, R21, R16 ;  /* 0x0000001015147221 */ /* 0x008fc80000010000 */
[----:B0-----:R-:W-:-:S03]  /*22d0*/  FADD.FTZ R15, R20, R15 ;  /* 0x0000000f140f7221 */ /* 0x001fc60000010000 */
[----:B--2---:R-:W0:Y:S02]  /*22e0*/  MUFU.RCP R34, R34 ;  /* 0x0000002200227308 */ /* 0x004e240000001000 */
[----:B------:R-:W2:Y:S06]  /*22f0*/  SHFL.BFLY PT, R22, R15, 0x4, 0x1f ;  /* 0x0c801f000f167f89 */ /* 0x000eac00000e0000 */
[----:B----4-:R-:W3:Y:S01]  /*2300*/  MUFU.RCP R6, R6 ;  /* 0x0000000600067308 */ /* 0x010ee20000001000 */
[----:B0-----:R-:W-:-:S07]  /*2310*/  VIADD R38, R34, 0xffffffe ;  /* 0x0ffffffe22267836 */ /* 0x001fce0000000000 */
[----:B------:R0:W4:Y:S01]  /*2320*/  F2I.FTZ.U32.TRUNC.NTZ R39, R38 ;  /* 0x0000002600277305 */ /* 0x000122000021f000 */
[----:B---3--:R-:W-:-:S07]  /*2330*/  VIADD R34, R6, 0xffffffe ;  /* 0x0ffffffe06227836 */ /* 0x008fce0000000000 */
[----:B------:R-:W3:Y:S01]  /*2340*/  F2I.FTZ.U32.TRUNC.NTZ R35, R34 ;  /* 0x0000002200237305 */ /* 0x000ee2000021f000 */
[----:B--2---:R-:W-:-:S05]  /*2350*/  FADD.FTZ R22, R15, R22 ;  /* 0x000000160f167221 */ /* 0x004fca0000010000 */
[----:B------:R-:W2:Y:S01]  /*2360*/  SHFL.BFLY PT, R21, R22, 0x2, 0x1f ;  /* 0x0c401f0016157f89 */ /* 0x000ea200000e0000 */
[----:B0-----:R-:W-:Y:S01]  /*2370*/  HFMA2 R38, -RZ, RZ, 0, 0 ;  /* 0x00000000ff267431 */ /* 0x001fe200000001ff */
[----:B----4-:R-:W-:Y:S01]  /*2380*/  IADD3 R23, PT, PT, RZ, -R39, RZ ;  /* 0x80000027ff177210 */ /* 0x010fe20007ffe0ff */
[----:B------:R-:W-:Y:S02]  /*2390*/  VIADD R20, R14, UR18 ;  /* 0x000000120e147c36 */ /* 0x000fe40008000000 */
[----:B---3--:R-:W-:Y:S02]  /*23a0*/  IMAD.MOV R16, RZ, RZ, -R35 ;  /* 0x000000ffff107224 */ /* 0x008fe400078e0a23 */
[----:B------:R-:W-:Y:S02]  /*23b0*/  IMAD R23, R23, R14, RZ ;  /* 0x0000000e17177224 */ /* 0x000fe400078e02ff */
[----:B------:R-:W-:Y:S02]  /*23c0*/  IMAD R16, R16, R11, RZ ;  /* 0x0000000b10107224 */ /* 0x000fe400078e02ff */
[----:B------:R-:W-:Y:S01]  /*23d0*/  IMAD.MOV.U32 R34, RZ, RZ, RZ ;  /* 0x000000ffff227224 */ /* 0x000fe200078e00ff */
[----:B------:R-:W-:Y:S01]  /*23e0*/  IABS R6, R5 ;  /* 0x0000000500067213 */ /* 0x000fe20000000000 */
[----:B------:R-:W-:Y:S01]  /*23f0*/  IMAD.HI.U32 R23, R39, R23, R38 ;  /* 0x0000001727177227 */ /* 0x000fe200078e0026 */
[----:B------:R-:W-:-:S03]  /*2400*/  IABS R15, R20 ;  /* 0x00000014000f7213 */ /* 0x000fc60000000000 */
[----:B------:R-:W-:-:S04]  /*2410*/  IMAD.HI.U32 R16, R35, R16, R34 ;  /* 0x0000001023107227 */ /* 0x000fc800078e0022 */
[----:B------:R-:W-:Y:S02]  /*2420*/  IMAD.MOV R6, RZ, RZ, -R6 ;  /* 0x000000ffff067224 */ /* 0x000fe400078e0a06 */
[----:B------:R-:W-:-:S04]  /*2430*/  IMAD.HI.U32 R23, R23, R15, RZ ;  /* 0x0000000f17177227 */ /* 0x000fc800078e00ff */
[----:B------:R-:W-:-:S04]  /*2440*/  IMAD.HI.U32 R16, R16, R15, RZ ;  /* 0x0000000f10107227 */ /* 0x000fc800078e00ff */
[----:B--2---:R-:W-:Y:S01]  /*2450*/  FADD.FTZ R21, R22, R21 ;  /* 0x0000001516157221 */ /* 0x004fe20000010000 */
[----:B------:R-:W-:Y:S01]  /*2460*/  IMAD R35, R23, R6, R15 ;  /* 0x0000000617237224 */ /* 0x000fe200078e020f */
[----:B------:R-:W-:-:S04]  /*2470*/  IADD3 R6, PT, PT, -R16, RZ, RZ ;  /* 0x000000ff10067210 */ /* 0x000fc80007ffe1ff */
[----:B------:R-:W-:Y:S01]  /*2480*/  ISETP.GT.U32.AND P2, PT, R14, R35, PT ;  /* 0x000000230e00720c */ /* 0x000fe20003f44070 */
[C---:B------:R-:W-:Y:S02]  /*2490*/  IMAD R22, R11.reuse, R6, R15 ;  /* 0x000000060b167224 */ /* 0x040fe400078e020f */
[----:B------:R-:W0:Y:S03]  /*24a0*/  SHFL.BFLY PT, R6, R21, 0x1, 0x1f ;  /* 0x0c201f0015067f89 */ /* 0x000e2600000e0000 */
[----:B------:R-:W-:-:S07]  /*24b0*/  ISETP.GT.U32.AND P0, PT, R11, R22, PT ;  /* 0x000000160b00720c */ /* 0x000fce0003f04070 */
[----:B------:R-:W-:-:S05]  /*24c0*/  @!P2 IMAD.IADD R35, R35, 0x1, -R14 ;  /* 0x000000012323a824 */ /* 0x000fca00078e0a0e */
[-C--:B------:R-:W-:Y:S01]  /*24d0*/  ISETP.GE.U32.AND P1, PT, R35, R14.reuse, PT ;  /* 0x0000000e2300720c */ /* 0x080fe20003f26070 */
[----:B------:R-:W-:Y:S01]  /*24e0*/  @!P0 IMAD.IADD R22, R22, 0x1, -R11 ;  /* 0x0000000116168824 */ /* 0x000fe200078e0a0b */
[----:B------:R-:W-:Y:S02]  /*24f0*/  @!P2 IADD3 R23, PT, PT, R23, 0x1, RZ ;  /* 0x000000011717a810 */ /* 0x000fe40007ffe0ff */
[----:B------:R-:W-:Y:S02]  /*2500*/  LOP3.LUT R15, R20, R14, RZ, 0x3c, !PT ;  /* 0x0000000e140f7212 */ /* 0x000fe400078e3cff */
[----:B------:R-:W-:Y:S02]  /*2510*/  ISETP.GE.U32.AND P4, PT, R22, R11, PT ;  /* 0x0000000b1600720c */ /* 0x000fe40003f86070 */
[----:B------:R-:W-:Y:S01]  /*2520*/  LOP3.LUT R20, R20, R17, RZ, 0x3c, !PT ;  /* 0x0000001114147212 */ /* 0x000fe200078e3cff */
[----:B0-----:R-:W-:Y:S01]  /*2530*/  FADD.FTZ R6, R21, R6 ;  /* 0x0000000615067221 */ /* 0x001fe20000010000 */
[----:B------:R-:W-:-:S02]  /*2540*/  @!P0 IADD3 R16, PT, PT, R16, 0x1, RZ ;  /* 0x0000000110108810 */ /* 0x000fc40007ffe0ff */
[----:B------:R-:W-:Y:S01]  /*2550*/  ISETP.GE.AND P2, PT, R20, RZ, PT ;  /* 0x000000ff1400720c */ /* 0x000fe20003f46270 */
[----:B------:R-:W-:Y:S01]  /*2560*/  @P1 VIADD R23, R23, 0x1 ;  /* 0x0000000117171836 */ /* 0x000fe20000000000 */
[----:B------:R-:W-:Y:S02]  /*2570*/  FSETP.NE.FTZ.AND P1, PT, R6, RZ, PT ;  /* 0x000000ff0600720b */ /* 0x000fe40003f35000 */
[----:B------:R-:W-:Y:S02]  /*2580*/  ISETP.NE.AND P0, PT, R17, RZ, PT ;  /* 0x000000ff1100720c */ /* 0x000fe40003f05270 */
[----:B------:R-:W-:Y:S02]  /*2590*/  ISETP.GE.AND P3, PT, R15, RZ, PT ;  /* 0x000000ff0f00720c */ /* 0x000fe40003f66270 */
[----:B------:R-:W-:Y:S02]  /*25a0*/  ISETP.NE.AND P5, PT, R5, RZ, PT ;  /* 0x000000ff0500720c */ /* 0x000fe40003fa5270 */
[----:B------:R-:W-:-:S05]  /*25b0*/  @P4 IADD3 R16, PT, PT, R16, 0x1, RZ ;  /* 0x0000000110104810 */ /* 0x000fca0007ffe0ff */
[----:B------:R0:W2:Y:S01]  /*25c0*/  @P1 MUFU.LG2 R11, R6 ;  /* 0x00000006000b1308 */ /* 0x0000a20000000c00 */
[----:B------:R-:W-:Y:S01]  /*25d0*/  @!P2 IMAD.MOV R16, RZ, RZ, -R16 ;  /* 0x000000ffff10a224 */ /* 0x000fe200078e0a10 */
[----:B------:R-:W-:Y:S02]  /*25e0*/  @!P0 LOP3.LUT R16, RZ, R17, RZ, 0x33, !PT ;  /* 0x00000011ff108212 */ /* 0x000fe400078e33ff */
[----:B------:R-:W-:Y:S01]  /*25f0*/  LOP3.LUT P0, RZ, R4, 0x387, RZ, 0xc0, !PT ;  /* 0x0000038704ff7812 */ /* 0x000fe2000780c0ff */
[----:B------:R-:W-:Y:S01]  /*2600*/  @!P3 IMAD.MOV R23, RZ, RZ, -R23 ;  /* 0x000000ffff17b224 */ /* 0x000fe200078e0a17 */
[----:B------:R-:W-:Y:S02]  /*2610*/  ISETP.NE.AND P3, PT, R12, RZ, PT ;  /* 0x000000ff0c00720c */ /* 0x000fe40003f65270 */
[----:B------:R-:W-:Y:S02]  /*2620*/  @!P5 LOP3.LUT R23, RZ, R14, RZ, 0x33, !PT ;  /* 0x0000000eff17d212 */ /* 0x000fe400078e33ff */
[----:B------:R-:W-:-:S02]  /*2630*/  SEL R12, RZ, 0x1, !P3 ;  /* 0x00000001ff0c7807 */ /* 0x000fc40005800000 */
[----:B------:R-:W-:Y:S02]  /*2640*/  SHF.R.S32.HI R21, RZ, 0x1f, R5 ;  /* 0x0000001fff157819 */ /* 0x000fe40000011405 */
[----:B------:R-:W-:Y:S02]  /*2650*/  ISETP.LT.U32.AND P2, PT, R18, R23, PT ;  /* 0x000000171200720c */ /* 0x000fe40003f41070 */
[----:B------:R-:W-:Y:S01]  /*2660*/  SHF.R.S32.HI R15, RZ, 0x1f, R23 ;  /* 0x0000001fff0f7819 */ /* 0x000fe20000011417 */
[----:B-1----:R-:W-:Y:S01]  /*2670*/  IMAD R14, R3, UR4, RZ ;  /* 0x00000004030e7c24 */ /* 0x002fe2000f8e02ff */
[----:B------:R-:W-:Y:S01]  /*2680*/  LOP3.LUT R12, R21, R12, RZ, 0xfc, !PT ;  /* 0x0000000c150c7212 */ /* 0x000fe200078efcff */
[----:B------:R-:W-:Y:S01]  /*2690*/  IMAD R3, R16, UR9, RZ ;  /* 0x0000000910037c24 */ /* 0x000fe2000f8e02ff */
[----:B------:R-:W-:Y:S01]  /*26a0*/  ISETP.LT.AND.EX P2, PT, R19, R15, PT, P2 ;  /* 0x0000000f1300720c */ /* 0x000fe20003f41320 */
[----:B------:R-:W-:Y:S01]  /*26b0*/  BSSY.RECONVERGENT B1, `(.L_x_51) ;  /* 0x0000129000017945 */ /* 0x000fe20003800200 */
[----:B------:R-:W-:Y:S01]  /*26c0*/  MOV R24, 0x7f800000 ;  /* 0x7f80000000187802 */ /* 0x000fe20000000f00 */
[----:B------:R-:W-:Y:S01]  /*26d0*/  IMAD R5, R5, R14, RZ ;  /* 0x0000000e05057224 */ /* 0x000fe200078e02ff */
[----:B0-----:R-:W-:Y:S01]  /*26e0*/  SEL R6, R18, R23, P2 ;  /* 0x0000001712067207 */ /* 0x001fe20001000000 */
[----:B------:R-:W-:-:S02]  /*26f0*/  IMAD R3, R12, R3, RZ ;  /* 0x000000030c037224 */ /* 0x000fc400078e02ff */
[----:B--2---:R-:W-:Y:S01]  /*2700*/  @P1 FFMA.FTZ R24, R11, 0.69314718246459960938, R2 ;  /* 0x3f3172180b181823 */ /* 0x004fe20000010002 */
        /* <DEDUP_REMOVED lines=12> */
[C---:B------:R-:W-:Y:S01]  /*27d0*/  IADD3 R11, P1, PT, R17.reuse, 0x1, RZ ;  /* 0x00000001110b7810 */ /* 0x040fe20007f3e0ff */
[----:B------:R-:W-:Y:S02]  /*27e0*/  IMAD R18, R12, UR19, RZ ;  /* 0x000000130c127c24 */ /* 0x000fe4000f8e02ff */
[----:B------:R-:W-:Y:S01]  /*27f0*/  IMAD.WIDE.U32 R14, R17, UR19, RZ ;  /* 0x00000013110e7c25 */ /* 0x000fe2000f8e00ff */
[----:B------:R-:W-:Y:S02]  /*2800*/  ISETP.GE.U32.AND P0, PT, R11, 0x3, PT ;  /* 0x000000030b00780c */ /* 0x000fe40003f06070 */
[----:B------:R-:W-:Y:S01]  /*2810*/  IADD3.X R16, PT, PT, RZ, R12, RZ, P1, !PT ;  /* 0x0000000cff107210 */ /* 0x000fe20000ffe4ff */
[----:B------:R-:W-:-:S03]  /*2820*/  IMAD R11, R17, UR14, R18 ;  /* 0x0000000e110b7c24 */ /* 0x000fc6000f8e0212 */
[----:B------:R-:W-:Y:S02]  /*2830*/  ISETP.GE.U32.AND.EX P0, PT, R16, RZ, PT, P0 ;  /* 0x000000ff1000720c */ /* 0x000fe40003f06100 */
        /* <DEDUP_REMOVED lines=9> */
[----:B------:R-:W0:Y:S01]  /*28d0*/  I2F.U32.RP R12, R40 ;  /* 0x00000028000c7306 */ /* 0x000e220000209000 */
[----:B------:R-:W-:Y:S01]  /*28e0*/  ISETP.NE.U32.AND P0, PT, R40, RZ, PT ;  /* 0x000000ff2800720c */ /* 0x000fe20003f05070 */
[----:B------:R-:W-:-:S06]  /*28f0*/  HFMA2 R41, -RZ, RZ, 0, 0 ;  /* 0x00000000ff297431 */ /* 0x000fcc00000001ff */
        /* <DEDUP_REMOVED lines=15> */
[----:B------:R-:W-:-:S05]  /*29f0*/  @!P0 LOP3.LUT R11, RZ, R40, RZ, 0x33, !PT ;  /* 0x00000028ff0b8212 */ /* 0x000fca00078e33ff */
[----:B------:R-:W-:-:S04]  /*2a00*/  IMAD.MOV R15, RZ, RZ, -R11 ;  /* 0x000000ffff0f7224 */ /* 0x000fc800078e0a0b */
[----:B------:R-:W-:Y:S01]  /*2a10*/  IMAD R14, R40, R15, R2 ;  /* 0x0000000f280e7224 */ /* 0x000fe200078e0202 */
[----:B------:R-:W-:Y:S01]  /*2a20*/  MOV R40, R11 ;  /* 0x0000000b00287202 */ /* 0x000fe20000000f00 */
[----:B------:R-:W-:Y:S06]  /*2a30*/  BRA `(.L_x_55) ;  /* 0x0000000000247947 */ /* 0x000fec0003800000 */
.L_x_54:
[----:B------:R-:W-:Y:S01]  /*2a40*/  IMAD.MOV.U32 R22, RZ, RZ, R2 ;  /* 0x000000ffff167224 */ /* 0x000fe200078e0002 */
[----:B------:R-:W-:Y:S01]  /*2a50*/  MOV R21, RZ ;  /* 0x000000ff00157202 */ /* 0x000fe20000000f00 */
[----:B------:R-:W-:Y:S01]  /*2a60*/  IMAD.MOV.U32 R20, RZ, RZ, R40 ;  /* 0x000000ffff147224 */ /* 0x000fe200078e0028 */
[----:B------:R-:W-:Y:S02]  /*2a70*/  MOV R18, 0x2a90 ;  /* 0x00002a9000127802 */ /* 0x000fe40000000f00 */
[----:B------:R-:W-:Y:S05]  /*2a80*/  CALL.REL.NOINC `($__internal_1_$__cuda_sm20_div_s64) ;  /* 0x0000001c00e87944 */ /* 0x000fea0003c00000 */
[----:B------:R-:W-:Y:S02]  /*2a90*/  IADD3 R15, PT, PT, -R12, RZ, RZ ;  /* 0x000000ff0c0f7210 */ /* 0x000fe40007ffe1ff */
[----:B------:R-:W-:-:S03]  /*2aa0*/  MOV R41, R11 ;  /* 0x0000000b00297202 */ /* 0x000fc60000000f00 */
[----:B------:R-:W-:Y:S01]  /*2ab0*/  IMAD R14, R40, R15, R2 ;  /* 0x0000000f280e7224 */ /* 0x000fe200078e0202 */
[----:B------:R-:W-:-:S07]  /*2ac0*/  MOV R40, R12 ;  /* 0x0000000c00287202 */ /* 0x000fce0000000f00 */
.L_x_55:
[----:B------:R-:W-:Y:S01]  /*2ad0*/  IABS R15, UR19 ;  /* 0x00000013000f7c13 */ /* 0x000fe20008000000 */
[----:B------:R-:W-:Y:S01]  /*2ae0*/  IMAD.MOV.U32 R18, RZ, RZ, RZ ;  /* 0x000000ffff127224 */ /* 0x000fe200078e00ff */
[----:B------:R-:W-:Y:S01]  /*2af0*/  IABS R11, R14 ;  /* 0x0000000e000b7213 */ /* 0x000fe20000000000 */
[----:B------:R-:W-:Y:S01]  /*2b00*/  IMAD R37, R37, R10, RZ ;  /* 0x0000000a25257224 */ /* 0x000fe200078e02ff */
[----:B------:R-:W0:Y:S01]  /*2b10*/  I2F.U32.RP R16, R15 ;  /* 0x0000000f00107306 */ /* 0x000e220000209000 */
[----:B------:R-:W-:Y:S01]  /*2b20*/  IABS R2, UR19 ;  /* 0x0000001300027c13 */ /* 0x000fe20008000000 */
[----:B------:R-:W-:Y:S01]  /*2b30*/  BSSY.RECONVERGENT B0, `(.L_x_56) ;  /* 0x000003c000007945 */ /* 0x000fe20003800200 */
[----:B------:R-:W-:Y:S01]  /*2b40*/  IMAD R37, R9, R0, R37 ;  /* 0x0000000009257224 */ /* 0x000fe200078e0225 */
[----:B------:R-:W-:-:S04]  /*2b50*/  LOP3.LUT R0, R14, UR19, RZ, 0x3c, !PT ;  /* 0x000000130e007c12 */ /* 0x000fc8000f8e3cff */
[----:B------:R-:W-:Y:S01]  /*2b60*/  ISETP.GE.AND P0, PT, R0, RZ, PT ;  /* 0x000000ff0000720c */ /* 0x000fe20003f06270 */
[----:B0-----:R-:W0:Y:S02]  /*2b70*/  MUFU.RCP R19, R16 ;  /* 0x0000001000137308 */ /* 0x001e240000001000 */
[----:B0-----:R-:W-:-:S06]  /*2b80*/  IADD3 R19, PT, PT, R19, 0xffffffe, RZ ;  /* 0x0ffffffe13137810 */ /* 0x001fcc0007ffe0ff */
[----:B------:R-:W0:Y:S02]  /*2b90*/  F2I.FTZ.U32.TRUNC.NTZ R19, R19 ;  /* 0x0000001300137305 */ /* 0x000e24000021f000 */
[----:B0-----:R-:W-:-:S05]  /*2ba0*/  IADD3 R12, PT, PT, RZ, -R19, RZ ;  /* 0x80000013ff0c7210 */ /* 0x001fca0007ffe0ff */
[----:B------:R-:W-:-:S04]  /*2bb0*/  IMAD R12, R12, R15, RZ ;  /* 0x0000000f0c0c7224 */ /* 0x000fc800078e02ff */
[----:B------:R-:W-:Y:S01]  /*2bc0*/  IMAD.HI.U32 R18, R19, R12, R18 ;  /* 0x0000000c13127227 */ /* 0x000fe200078e0012 */
[----:B------:R-:W-:-:S05]  /*2bd0*/  IADD3 R12, PT, PT, RZ, -R2, RZ ;  /* 0x80000002ff0c7210 */ /* 0x000fca0007ffe0ff */
[----:B------:R-:W-:-:S04]  /*2be0*/  IMAD.HI.U32 R2, R18, R11, RZ ;  /* 0x0000000b12027227 */ /* 0x000fc800078e00ff */
[----:B------:R-:W-:Y:S02]  /*2bf0*/  IMAD R12, R2, R12, R11 ;  /* 0x0000000c020c7224 */ /* 0x000fe400078e020b */
[----:B------:R-:W-:-:S03]  /*2c00*/  IMAD.WIDE.U32 R18, R9, R10, RZ ;  /* 0x0000000a09127225 */ /* 0x000fc600078e00ff */
[----:B------:R-:W-:Y:S02]  /*2c10*/  ISETP.GT.U32.AND P1, PT, R15, R12, PT ;  /* 0x0000000c0f00720c */ /* 0x000fe40003f24070 */
[----:B------:R-:W-:Y:S01]  /*2c20*/  IADD3 R11, PT, PT, R19, R37, RZ ;  /* 0x00000025130b7210 */ /* 0x000fe20007ffe0ff */
[----:B------:R-:W-:-:S04]  /*2c30*/  IMAD.WIDE.U32 R36, R18, R42, RZ ;  /* 0x0000002a12247225 */ /* 0x000fc800078e00ff */
[----:B------:R-:W-:-:S04]  /*2c40*/  IMAD R11, R11, R42, RZ ;  /* 0x0000002a0b0b7224 */ /* 0x000fc800078e02ff */
[----:B------:R-:W-:Y:S02]  /*2c50*/  IMAD R19, R43, R18, R11 ;  /* 0x000000122b137224 */ /* 0x000fe400078e020b */
[----:B------:R-:W-:Y:S02]  /*2c60*/  @!P1 IMAD.IADD R12, R12, 0x1, -R15 ;  /* 0x000000010c0c9824 */ /* 0x000fe400078e0a0f */
[----:B------:R-:W-:Y:S01]  /*2c70*/  @!P1 VIADD R2, R2, 0x1 ;  /* 0x0000000102029836 */ /* 0x000fe20000000000 */
[----:B------:R-:W-:Y:S01]  /*2c80*/  ISETP.NE.AND P1, PT, RZ, UR19, PT ;  /* 0x00000013ff007c0c */ /* 0x000fe2000bf25270 */
[----:B------:R-:W-:Y:S01]  /*2c90*/  IMAD.IADD R19, R37, 0x1, R19 ;  /* 0x0000000125137824 */ /* 0x000fe200078e0213 */
[----:B------:R-:W-:-:S04]  /*2ca0*/  ISETP.GE.U32.AND P2, PT, R12, R15, PT ;  /* 0x0000000f0c00720c */ /* 0x000fc80003f46070 */
[----:B------:R-:W-:-:S09]  /*2cb0*/  LOP3.LUT R0, R41, R19, RZ, 0xfc, !PT ;  /* 0x0000001329007212 */ /* 0x000fd200078efcff */
[----:B------:R-:W-:-:S04]  /*2cc0*/  @P2 IADD3 R2, PT, PT, R2, 0x1, RZ ;  /* 0x0000000102022810 */ /* 0x000fc80007ffe0ff */
[----:B------:R-:W-:Y:S02]  /*2cd0*/  @!P0 IADD3 R2, PT, PT, -R2, RZ, RZ ;  /* 0x000000ff02028210 */ /* 0x000fe40007ffe1ff */
[----:B------:R-:W-:Y:S02]  /*2ce0*/  ISETP.NE.U32.AND P0, PT, R0, RZ, PT ;  /* 0x000000ff0000720c */ /* 0x000fe40003f05070 */
[----:B------:R-:W-:-:S05]  /*2cf0*/  @!P1 LOP3.LUT R2, RZ, UR19, RZ, 0x33, !PT ;  /* 0x00000013ff029c12 */ /* 0x000fca000f8e33ff */
[----:B------:R-:W-:-:S04]  /*2d00*/  IMAD.MOV R11, RZ, RZ, -R2 ;  /* 0x000000ffff0b7224 */ /* 0x000fc800078e0a02 */
        /* <DEDUP_REMOVED lines=23> */
.L_x_57:
[----:B------:R-:W-:Y:S01]  /*2e80*/  IMAD.MOV.U32 R22, RZ, RZ, R40 ;  /* 0x000000ffff167224 */ /* 0x000fe200078e0028 */
[----:B------:R-:W-:Y:S01]  /*2e90*/  MOV R21, R41 ;  /* 0x0000002900157202 */ /* 0x000fe20000000f00 */
[----:B------:R-:W-:Y:S01]  /*2ea0*/  IMAD.MOV.U32 R20, RZ, RZ, R36 ;  /* 0x000000ffff147224 */ /* 0x000fe200078e0024 */
[----:B------:R-:W-:Y:S02]  /*2eb0*/  MOV R18, 0x2ed0 ;  /* 0x00002ed000127802 */ /* 0x000fe40000000f00 */
[----:B------:R-:W-:Y:S05]  /*2ec0*/  CALL.REL.NOINC `($__internal_1_$__cuda_sm20_div_s64) ;  /* 0x0000001800d87944 */ /* 0x000fea0003c00000 */
[----:B------:R-:W-:-:S05]  /*2ed0*/  IADD3 R37, PT, PT, -R12, RZ, RZ ;  /* 0x000000ff0c257210 */ /* 0x000fca0007ffe1ff */
[----:B------:R-:W-:Y:S02]  /*2ee0*/  IMAD R37, R37, R36, R40 ;  /* 0x0000002425257224 */ /* 0x000fe400078e0228 */
.L_x_58:
[----:B------:R-:W-:Y:S05]  /*2ef0*/  BSYNC.RECONVERGENT B0 ;  /* 0x0000000000007941 */ /* 0x000fea0003800200 */
.L_x_56:
[----:B------:R-:W-:Y:S01]  /*2f00*/  IABS R20, R10 ;  /* 0x0000000a00147213 */ /* 0x000fe20000000000 */
[----:B------:R-:W0:Y:S01]  /*2f10*/  LDCU.U8 UR8, c[0x0][0x549] ;  /* 0x0000a920ff0877ac */ /* 0x000e220008000000 */
[----:B------:R-:W-:Y:S02]  /*2f20*/  IABS R18, R8 ;  /* 0x0000000800127213 */ /* 0x000fe40000000000 */
[----:B------:R-:W1:Y:S01]  /*2f30*/  I2F.U32.RP R11, R20 ;  /* 0x00000014000b7306 */ /* 0x000e620000209000 */
[----:B------:R-:W-:Y:S01]  /*2f40*/  IABS R15, R17 ;  /* 0x00000011000f7213 */ /* 0x000fe20000000000 */
[----:B------:R-:W2:Y:S01]  /*2f50*/  LDCU.64 UR4, c[0x0][0x430] ;  /* 0x00008600ff0477ac */ /* 0x000ea20008000a00 */
[----:B------:R-:W-:Y:S02]  /*2f60*/  IABS R16, R6 ;  /* 0x0000000600107213 */ /* 0x000fe40000000000 */
[----:B------:R-:W-:Y:S02]  /*2f70*/  IABS R19, R9 ;  /* 0x0000000900137213 */ /* 0x000fe40000000000 */
[----:B------:R-:W-:Y:S01]  /*2f80*/  IABS R34, R37 ;  /* 0x0000002500227213 */ /* 0x000fe20000000000 */
[----:B------:R-:W3:Y:S01]  /*2f90*/  I2F.U32.RP R21, R18 ;  /* 0x0000001200157306 */ /* 0x000ee20000209000 */
[----:B------:R-:W-:-:S02]  /*2fa0*/  IABS R35, R10 ;  /* 0x0000000a00237213 */ /* 0x000fc40000000000 */
[----:B------:R-:W-:-:S03]  /*2fb0*/  ISETP.NE.AND P5, PT, R10, RZ, PT ;  /* 0x000000ff0a00720c */ /* 0x000fc60003fa5270 */
[----:B------:R-:W-:Y:S01]  /*2fc0*/  IMAD.MOV R35, RZ, RZ, -R35 ;  /* 0x000000ffff237224 */ /* 0x000fe200078e0a23 */
[----:B0-----:R-:W-:Y:S01]  /*2fd0*/  UISETP.NE.AND UP0, UPT, UR8, URZ, UPT ;  /* 0x000000ff0800728c */ /* 0x001fe2000bf05270 */
[----:B-1----:R-:W0:Y:S03]  /*2fe0*/  MUFU.RCP R11, R11 ;  /* 0x0000000b000b7308 */ /* 0x002e260000001000 */
[----:B--2---:R-:W-:Y:S02]  /*2ff0*/  USEL UR8, UR4, 0x1, UP0 ;  /* 0x0000000104087887 */ /* 0x004fe40008000000 */
[----:B------:R-:W-:-:S03]  /*3000*/  UIMAD UR4, UR5, UR4, URZ ;  /* 0x00000004050472a4 */ /* 0x000fc6000f8e02ff */
[----:B---3--:R-:W1:Y:S01]  /*3010*/  MUFU.RCP R42, R21 ;  /* 0x00000015002a7308 */ /* 0x008e620000001000 */
[----:B------:R-:W-:Y:S02]  /*3020*/  USHF.R.S32.HI UR12, URZ, 0x1f, UR8 ;  /* 0x0000001fff0c7899 */ /* 0x000fe40008011408 */
[----:B------:R-:W-:-:S05]  /*3030*/  UIMAD UR5, UR8, UR5, URZ ;  /* 0x00000005080572a4 */ /* 0x000fca000f8e02ff */
[----:B------:R-:W-:Y:S01]  /*3040*/  I2F.U32.RP R14, R15 ;  /* 0x0000000f000e7306 */ /* 0x000fe20000209000 */
[----:B0-----:R-:W-:-:S07]  /*3050*/  VIADD R22, R11, 0xffffffe ;  /* 0x0ffffffe0b167836 */ /* 0x001fce0000000000 */
[----:B------:R-:W0:Y:S01]  /*3060*/  F2I.FTZ.U32.TRUNC.NTZ R23, R22 ;  /* 0x0000001600177305 */ /* 0x000e22000021f000 */
[----:B-1----:R-:W-:-:S07]  /*3070*/  VIADD R42, R42, 0xffffffe ;  /* 0x0ffffffe2a2a7836 */ /* 0x002fce0000000000 */
[----:B------:R1:W2:Y:S01]  /*3080*/  F2I.FTZ.U32.TRUNC.NTZ R43, R42 ;  /* 0x0000002a002b7305 */ /* 0x0002a2000021f000 */
[----:B0-----:R-:W-:-:S07]  /*3090*/  IMAD.MOV R41, RZ, RZ, -R23 ;  /* 0x000000ffff297224 */ /* 0x001fce00078e0a17 */
[----:B------:R-:W0:Y:S01]  /*30a0*/  MUFU.RCP R38, R14 ;  /* 0x0000000e00267308 */ /* 0x000e220000001000 */
[----:B------:R-:W-:Y:S02]  /*30b0*/  IMAD.MOV.U32 R22, RZ, RZ, RZ ;  /* 0x000000ffff167224 */ /* 0x000fe400078e00ff */
[----:B------:R-:W-:Y:S02]  /*30c0*/  IMAD R41, R41, R20, RZ ;  /* 0x0000001429297224 */ /* 0x000fe400078e02ff */
[----:B-1----:R-:W-:Y:S02]  /*30d0*/  HFMA2 R42, -RZ, RZ, 0, 0 ;  /* 0x00000000ff2a7431 */ /* 0x002fe400000001ff */
[----:B--2---:R-:W-:Y:S01]  /*30e0*/  IMAD.MOV R21, RZ, RZ, -R43 ;  /* 0x000000ffff157224 */ /* 0x004fe200078e0a2b */
[----:B------:R-:W1:Y:S01]  /*30f0*/  I2F.U32.RP R11, R16 ;  /* 0x00000010000b7306 */ /* 0x000e620000209000 */
[----:B------:R-:W-:Y:S01]  /*3100*/  IMAD.HI.U32 R41, R23, R41, R22 ;  /* 0x0000002917297227 */ /* 0x000fe200078e0016 */
[----:B------:R-:W-:-:S03]  /*3110*/  IABS R23, R8 ;  /* 0x0000000800177213 */ /* 0x000fc60000000000 */
[----:B------:R-:W-:Y:S01]  /*3120*/  IMAD R22, R21, R18, RZ ;  /* 0x0000001215167224 */ /* 0x000fe200078e02ff */
[----:B------:R-:W-:Y:S01]  /*3130*/  IABS R21, R12 ;  /* 0x0000000c00157213 */ /* 0x000fe20000000000 */
[----:B------:R-:W-:Y:S01]  /*3140*/  IMAD.HI.U32 R36, R41, R34, RZ ;  /* 0x0000002229247227 */ /* 0x000fe200078e00ff */
[----:B------:R-:W2:Y:S01]  /*3150*/  I2F.U32.RP R40, R19 ;  /* 0x0000001300287306 */ /* 0x000ea20000209000 */
[----:B0-----:R-:W-:Y:S02]  /*3160*/  IADD3 R38, PT, PT, R38, 0xffffffe, RZ ;  /* 0x0ffffffe26267810 */ /* 0x001fe40007ffe0ff */
[----:B------:R-:W-:-:S04]  /*3170*/  IMAD.HI.U32 R22, R43, R22, R42 ;  /* 0x000000162b167227 */ /* 0x000fc800078e002a */
[----:B------:R-:W-:Y:S01]  /*3180*/  IMAD.MOV R23, RZ, RZ, -R23 ;  /* 0x000000ffff177224 */ /* 0x000fe200078e0a17 */
[----:B------:R0:W3:Y:S01]  /*3190*/  F2I.FTZ.U32.TRUNC.NTZ R39, R38 ;  /* 0x0000002600277305 */ /* 0x0000e2000021f000 */
[----:B------:R-:W-:-:S04]  /*31a0*/  IMAD.HI.U32 R22, R22, R21, RZ ;  /* 0x0000001516167227 */ /* 0x000fc800078e00ff */
[----:B------:R-:W-:Y:S01]  /*31b0*/  IMAD R35, R36, R35, R34 ;  /* 0x0000002324237224 */ /* 0x000fe200078e0222 */
[----:B------:R-:W-:Y:S01]  /*31c0*/  LOP3.LUT R34, R37, R10, RZ, 0x3c, !PT ;  /* 0x0000000a25227212 */ /* 0x000fe200078e3cff */
[----:B------:R-:W-:Y:S01]  /*31d0*/  IMAD R23, R22, R23, R21 ;  /* 0x0000001716177224 */ /* 0x000fe200078e0215 */
[----:B-1----:R-:W1:Y:S02]  /*31e0*/  MUFU.RCP R11, R11 ;  /* 0x0000000b000b7308 */ /* 0x002e640000001000 */
[----:B------:R-:W-:Y:S02]  /*31f0*/  ISETP.GT.U32.AND P3, PT, R20, R35, PT ;  /* 0x000000231400720c */ /* 0x000fe40003f64070 */
[----:B------:R-:W-:Y:S02]  /*3200*/  ISETP.GT.U32.AND P1, PT, R18, R23, PT ;  /* 0x000000171200720c */ /* 0x000fe40003f24070 */
[----:B------:R-:W-:Y:S01]  /*3210*/  ISETP.GE.AND P2, PT, R34, RZ, PT ;  /* 0x000000ff2200720c */ /* 0x000fe20003f46270 */
[----:B0-----:R-:W-:Y:S01]  /*3220*/  IMAD.MOV.U32 R38, RZ, RZ, RZ ;  /* 0x000000ffff267224 */ /* 0x001fe200078e00ff */
[----:B--2---:R-:W0:Y:S01]  /*3230*/  MUFU.RCP R40, R40 ;  /* 0x0000002800287308 */ /* 0x004e220000001000 */
[----:B---3--:R-:W-:-:S05]  /*3240*/  IADD3 R14, PT, PT, RZ, -R39, RZ ;  /* 0x80000027ff0e7210 */ /* 0x008fca0007ffe0ff */
[----:B------:R-:W-:Y:S01]  /*3250*/  IMAD R21, R14, R15, RZ ;  /* 0x0000000f0e157224 */ /* 0x000fe200078e02ff */
[----:B------:R-:W-:Y:S01]  /*3260*/  IABS R14, R2 ;  /* 0x00000002000e7213 */ /* 0x000fe20000000000 */
[----:B------:R-:W-:Y:S01]  /*3270*/  @!P3 IMAD.IADD R35, R35, 0x1, -R20 ;  /* 0x000000012323b824 */ /* 0x000fe200078e0a14 */
[----:B------:R-:W-:Y:S01]  /*3280*/  @!P1 IADD3 R23, PT, PT, R23, -R18, RZ ;  /* 0x8000001217179210 */ /* 0x000fe20007ffe0ff */
[----:B------:R-:W-:Y:S01]  /*3290*/  IMAD.HI.U32 R21, R39, R21, R38 ;  /* 0x0000001527157227 */ /* 0x000fe200078e0026 */
[----:B-1----:R-:W-:Y:S02]  /*32a0*/  IADD3 R38, PT, PT, R11, 0xffffffe, RZ ;  /* 0x0ffffffe0b267810 */ /* 0x002fe40007ffe0ff */
[----:B------:R-:W-:Y:S01]  /*32b0*/  ISETP.GE.U32.AND P6, PT, R35, R20, PT ;  /* 0x000000142300720c */ /* 0x000fe20003fc6070 */
[----:B------:R-:W-:Y:S01]  /*32c0*/  @!P1 VIADD R22, R22, 0x1 ;  /* 0x0000000116169836 */ /* 0x000fe20000000000 */
[----:B------:R1:W2:Y:S01]  /*32d0*/  F2I.FTZ.U32.TRUNC.NTZ R39, R38 ;  /* 0x0000002600277305 */ /* 0x0002a2000021f000 */
[----:B------:R-:W-:Y:S01]  /*32e0*/  LOP3.LUT R20, R12, R8, RZ, 0x3c, !PT ;  /* 0x000000080c147212 */ /* 0x000fe200078e3cff */
[----:B0-----:R-:W-:Y:S01]  /*32f0*/  VIADD R40, R40, 0xffffffe ;  /* 0x0ffffffe28287836 */ /* 0x001fe20000000000 */
[----:B------:R-:W-:Y:S01]  /*3300*/  ISETP.GE.U32.AND P4, PT, R23, R18, PT ;  /* 0x000000121700720c */ /* 0x000fe20003f86070 */
[----:B------:R-:W-:Y:S01]  /*3310*/  IMAD.HI.U32 R21, R21, R14, RZ ;  /* 0x0000000e15157227 */ /* 0x000fe200078e00ff */
[----:B------:R-:W-:-:S02]  /*3320*/  IABS R11, R17 ;  /* 0x00000011000b7213 */ /* 0x000fc40000000000 */
[----:B------:R-:W-:Y:S01]  /*3330*/  ISETP.GE.AND P0, PT, R20, RZ, PT ;  /* 0x000000ff1400720c */ /* 0x000fe20003f06270 */
[----:B------:R0:W3:Y:S01]  /*3340*/  F2I.FTZ.U32.TRUNC.NTZ R41, R40 ;  /* 0x0000002800297305 */ /* 0x0000e2000021f000 */
[----:B------:R-:W-:Y:S01]  /*3350*/  @!P3 IADD3 R36, PT, PT, R36, 0x1, RZ ;  /* 0x000000012424b810 */ /* 0x000fe20007ffe0ff */
[----:B------:R-:W-:Y:S01]  /*3360*/  IMAD.MOV R11, RZ, RZ, -R11 ;  /* 0x000000ffff0b7224 */ /* 0x000fe200078e0a0b */
[----:B------:R-:W-:Y:S02]  /*3370*/  ISETP.NE.AND P3, PT, R8, RZ, PT ;  /* 0x000000ff0800720c */ /* 0x000fe40003f65270 */
[----:B------:R-:W-:Y:S01]  /*3380*/  IABS R20, R9 ;  /* 0x0000000900147213 */ /* 0x000fe20000000000 */
[----:B------:R-:W-:Y:S02]  /*3390*/  IMAD R14, R21, R11, R14 ;  /* 0x0000000b150e7224 */ /* 0x000fe400078e020e */
[----:B-1----:R-:W-:Y:S02]  /*33a0*/  HFMA2 R38, -RZ, RZ, 0, 0 ;  /* 0x00000000ff267431 */ /* 0x002fe400000001ff */
[----:B--2---:R-:W-:-:S02]  /*33b0*/  IMAD.MOV R11, RZ, RZ, -R39 ;  /* 0x000000ffff0b7224 */ /* 0x004fc400078e0a27 */
[----:B------:R-:W-:Y:S01]  /*33c0*/  @P4 VIADD R22, R22, 0x1 ;  /* 0x0000000116164836 */ /* 0x000fe20000000000 */
[----:B------:R-:W-:Y:S01]  /*33d0*/  ISETP.GT.U32.AND P1, PT, R15, R14, PT ;  /* 0x0000000e0f00720c */ /* 0x000fe20003f24070 */
[----:B------:R-:W-:Y:S02]  /*33e0*/  @P6 VIADD R36, R36, 0x1 ;  /* 0x0000000124246836 */ /* 0x000fe40000000000 */
[----:B------:R-:W-:Y:S01]  /*33f0*/  IMAD R11, R11, R16, RZ ;  /* 0x000000100b0b7224 */ /* 0x000fe200078e02ff */
[----:B0-----:R-:W-:Y:S01]  /*3400*/  MOV R40, RZ ;  /* 0x000000ff00287202 */ /* 0x001fe20000000f00 */
[----:B---3--:R-:W-:Y:S02]  /*3410*/  IMAD.MOV R18, RZ, RZ, -R41 ;  /* 0x000000ffff127224 */ /* 0x008fe400078e0a29 */
[----:B------:R-:W-:Y:S01]  /*3420*/  @!P0 IMAD.MOV R22, RZ, RZ, -R22 ;  /* 0x000000ffff168224 */ /* 0x000fe200078e0a16 */
[----:B------:R-:W-:Y:S01]  /*3430*/  @!P3 LOP3.LUT R22, RZ, R8, RZ, 0x33, !PT ;  /* 0x00000008ff16b212 */ /* 0x000fe200078e33ff */
[----:B------:R-:W-:-:S02]  /*3440*/  IMAD R23, R18, R19, RZ ;  /* 0x0000001312177224 */ /* 0x000fc400078e02ff */
[----:B------:R-:W-:Y:S01]  /*3450*/  @!P2 IMAD.MOV R36, RZ, RZ, -R36 ;  /* 0x000000ffff24a224 */ /* 0x000fe200078e0a24 */
[----:B------:R-:W-:Y:S01]  /*3460*/  @!P5 LOP3.LUT R36, RZ, R10, RZ, 0x33, !PT ;  /* 0x0000000aff24d212 */ /* 0x000fe200078e33ff */
[----:B------:R-:W-:Y:S01]  /*3470*/  IMAD.HI.U32 R38, R39, R11, R38 ;  /* 0x0000000b27267227 */ /* 0x000fe200078e0026 */
[----:B------:R-:W-:Y:S02]  /*3480*/  IABS R11, R6 ;  /* 0x00000006000b7213 */ /* 0x000fe40000000000 */
[----:B------:R-:W-:Y:S01]  /*3490*/  IABS R18, R22 ;  /* 0x0000001600127213 */ /* 0x000fe20000000000 */
[----:B------:R-:W-:Y:S01]  /*34a0*/  IMAD.HI.U32 R23, R41, R23, R40 ;  /* 0x0000001729177227 */ /* 0x000fe200078e0028 */
[----:B------:R-:W-:Y:S02]  /*34b0*/  IABS R34, R36 ;  /* 0x0000002400227213 */ /* 0x000fe40000000000 */
[----:B------:R-:W-:Y:S01]  /*34c0*/  IADD3 R11, PT, PT, RZ, -R11, RZ ;  /* 0x8000000bff0b7210 */ /* 0x000fe20007ffe0ff */
[----:B------:R-:W-:Y:S01]  /*34d0*/  IMAD.HI.U32 R38, R38, R18, RZ ;  /* 0x0000001226267227 */ /* 0x000fe200078e00ff */
[----:B------:R-:W-:-:S02]  /*34e0*/  ISETP.NE.AND P2, PT, R17, RZ, PT ;  /* 0x000000ff1100720c */ /* 0x000fc40003f45270 */
[----:B------:R-:W-:Y:S01]  /*34f0*/  ISETP.NE.AND P5, PT, R9, RZ, PT ;  /* 0x000000ff0900720c */ /* 0x000fe20003fa5270 */
[----:B------:R-:W-:Y:S02]  /*3500*/  IMAD.MOV R20, RZ, RZ, -R20 ;  /* 0x000000ffff147224 */ /* 0x000fe400078e0a14 */
[----:B------:R-:W-:-:S04]  /*3510*/  IMAD.HI.U32 R23, R23, R34, RZ ;  /* 0x0000002217177227 */ /* 0x000fc800078e00ff */
[----:B------:R-:W-:Y:S02]  /*3520*/  IMAD R11, R38, R11, R18 ;  /* 0x0000000b260b7224 */ /* 0x000fe400078e0212 */
[----:B------:R-:W-:Y:S02]  /*3530*/  IMAD R20, R23, R20, R34 ;  /* 0x0000001417147224 */ /* 0x000fe400078e0222 */
[----:B------:R-:W-:Y:S02]  /*3540*/  @!P1 IMAD.IADD R14, R14, 0x1, -R15 ;  /* 0x000000010e0e9824 */ /* 0x000fe400078e0a0f */
[----:B------:R-:W-:Y:S01]  /*3550*/  @!P1 VIADD R21, R21, 0x1 ;  /* 0x0000000115159836 */ /* 0x000fe20000000000 */
[----:B------:R-:W-:Y:S02]  /*3560*/  ISETP.GT.U32.AND P1, PT, R16, R11, PT ;  /* 0x0000000b1000720c */ /* 0x000fe40003f24070 */
[----:B------:R-:W-:Y:S02]  /*3570*/  ISETP.GT.U32.AND P3, PT, R19, R20, PT ;  /* 0x000000141300720c */ /* 0x000fe40003f64070 */
[----:B------:R-:W-:-:S02]  /*3580*/  ISETP.GE.U32.AND P4, PT, R14, R15, PT ;  /* 0x0000000f0e00720c */ /* 0x000fc40003f86070 */
[----:B------:R-:W-:Y:S02]  /*3590*/  LOP3.LUT R14, R2, R17, RZ, 0x3c, !PT ;  /* 0x00000011020e7212 */ /* 0x000fe400078e3cff */
[----:B------:R-:W-:Y:S02]  /*35a0*/  IADD3 R15, PT, PT, -R22, RZ, RZ ;  /* 0x000000ff160f7210 */ /* 0x000fe40007ffe1ff */
[----:B------:R-:W-:Y:S01]  /*35b0*/  ISETP.GE.AND P0, PT, R14, RZ, PT ;  /* 0x000000ff0e00720c */ /* 0x000fe20003f06270 */
[----:B------:R-:W-:Y:S02]  /*35c0*/  IMAD.MOV R14, RZ, RZ, -R36 ;  /* 0x000000ffff0e7224 */ /* 0x000fe400078e0a24 */
[----:B------:R-:W-:Y:S02]  /*35d0*/  @!P1 IMAD.IADD R11, R11, 0x1, -R16 ;  /* 0x000000010b0b9824 */ /* 0x000fe400078e0a10 */
[----:B------:R-:W-:Y:S01]  /*35e0*/  @!P3 IMAD.IADD R20, R20, 0x1, -R19 ;  /* 0x000000011414b824 */ /* 0x000fe200078e0a13 */
[----:B------:R-:W-:Y:S01]  /*35f0*/  @!P3 IADD3 R23, PT, PT, R23, 0x1, RZ ;  /* 0x000000011717b810 */ /* 0x000fe20007ffe0ff */
[----:B------:R-:W-:Y:S01]  /*3600*/  IMAD R14, R10, R14, R37 ;  /* 0x0000000e0a0e7224 */ /* 0x000fe200078e0225 */
[----:B------:R-:W-:Y:S01]  /*3610*/  @P4 IADD3 R21, PT, PT, R21, 0x1, RZ ;  /* 0x0000000115154810 */ /* 0x000fe20007ffe0ff */
[----:B------:R-:W-:Y:S01]  /*3620*/  @!P1 VIADD R38, R38, 0x1 ;  /* 0x0000000126269836 */ /* 0x000fe20000000000 */
[----:B------:R-:W-:Y:S01]  /*3630*/  ISETP.GE.U32.AND P4, PT, R11, R16, PT ;  /* 0x000000100b00720c */ /* 0x000fe20003f86070 */
[----:B------:R-:W-:Y:S01]  /*3640*/  IMAD R15, R8, R15, R12 ;  /* 0x0000000f080f7224 */ /* 0x000fe200078e020c */
[----:B------:R-:W-:-:S02]  /*3650*/  ISETP.GE.U32.AND P6, PT, R20, R19, PT ;  /* 0x000000131400720c */ /* 0x000fc40003fc6070 */
[----:B------:R-:W-:Y:S02]  /*3660*/  LOP3.LUT R11, R36, R9, RZ, 0x3c, !PT ;  /* 0x00000009240b7212 */ /* 0x000fe400078e3cff */
[----:B------:R-:W-:Y:S02]  /*3670*/  @!P0 IADD3 R21, PT, PT, -R21, RZ, RZ ;  /* 0x000000ff15158210 */ /* 0x000fe40007ffe1ff */
[----:B------:R-:W-:Y:S02]  /*3680*/  @!P2 LOP3.LUT R21, RZ, R17, RZ, 0x33, !PT ;  /* 0x00000011ff15a212 */ /* 0x000fe400078e33ff */
[----:B------:R-:W-:Y:S02]  /*3690*/  LOP3.LUT R10, R22, R6, RZ, 0x3c, !PT ;  /* 0x00000006160a7212 */ /* 0x000fe400078e3cff */
[----:B------:R-:W-:Y:S01]  /*36a0*/  ISETP.GE.AND P2, PT, R11, RZ, PT ;  /* 0x000000ff0b00720c */ /* 0x000fe20003f46270 */
[----:B------:R-:W-:Y:S01]  /*36b0*/  IMAD.WIDE R18, R21, UR9, RZ ;  /* 0x0000000915127c25 */ /* 0x000fe2000f8e02ff */
[----:B------:R-:W-:-:S02]  /*36c0*/  ISETP.GE.AND P0, PT, R10, RZ, PT ;  /* 0x000000ff0a00720c */ /* 0x000fc40003f06270 */
[----:B------:R-:W-:Y:S01]  /*36d0*/  ISETP.NE.AND P1, PT, R6, RZ, PT ;  /* 0x000000ff0600720c */ /* 0x000fe20003f25270 */
[----:B------:R-:W-:Y:S01]  /*36e0*/  @P6 VIADD R23, R23, 0x1 ;  /* 0x0000000117176836 */ /* 0x000fe20000000000 */
[----:B------:R-:W-:Y:S01]  /*36f0*/  @P4 IADD3 R38, PT, PT, R38, 0x1, RZ ;  /* 0x0000000126264810 */ /* 0x000fe20007ffe0ff */
[----:B------:R-:W-:Y:S02]  /*3700*/  IMAD.MOV R21, RZ, RZ, -R21 ;  /* 0x000000ffff157224 */ /* 0x000fe400078e0a15 */
[----:B------:R-:W-:Y:S01]  /*3710*/  IMAD.WIDE.U32 R18, R0, UR8, R18 ;  /* 0x0000000800127c25 */ /* 0x000fe2000f8e0012 */
[----:B------:R-:W-:-:S03]  /*3720*/  UIMAD UR8, UR22, UR8, URZ ;  /* 0x00000008160872a4 */ /* 0x000fc6000f8e02ff */
[----:B------:R-:W-:Y:S01]  /*3730*/  @!P2 IMAD.MOV R23, RZ, RZ, -R23 ;  /* 0x000000ffff17a224 */ /* 0x000fe200078e0a17 */
[----:B------:R-:W-:Y:S01]  /*3740*/  @!P5 LOP3.LUT R23, RZ, R9, RZ, 0x33, !PT ;  /* 0x00000009ff17d212 */ /* 0x000fe200078e33ff */
[----:B------:R-:W-:Y:S02]  /*3750*/  @!P0 IMAD.MOV R38, RZ, RZ, -R38 ;  /* 0x000000ffff268224 */ /* 0x000fe400078e0a26 */
[----:B------:R-:W-:Y:S01]  /*3760*/  IMAD R19, R0, UR12, R19 ;  /* 0x0000000c00137c24 */ /* 0x000fe2000f8e0213 */
[----:B------:R-:W-:Y:S01]  /*3770*/  @!P1 LOP3.LUT R38, RZ, R6, RZ, 0x33, !PT ;  /* 0x00000006ff269212 */ /* 0x000fe200078e33ff */
[----:B------:R-:W-:Y:S01]  /*3780*/  IMAD R21, R17, R21, R2 ;  /* 0x0000001511157224 */ /* 0x000fe200078e0202 */
[----:B------:R-:W-:Y:S01]  /*3790*/  UIMAD UR12, UR7, UR4, URZ ;  /* 0x00000004070c72a4 */ /* 0x000fe2000f8e02ff */
[----:B------:R-:W-:Y:S01]  /*37a0*/  IMAD.MOV R0, RZ, RZ, -R23 ;  /* 0x000000ffff007224 */ /* 0x000fe200078e0a17 */
[----:B------:R-:W-:Y:S01]  /*37b0*/  IADD3 R11, PT, PT, -R38, RZ, RZ ;  /* 0x000000ff260b7210 */ /* 0x000fe20007ffe1ff */
[----:B------:R-:W-:-:S04]  /*37c0*/  IMAD.WIDE R18, R21, UR4, R18 ;  /* 0x0000000415127c25 */ /* 0x000fc8000f8e0212 */
[----:B------:R-:W-:Y:S01]  /*37d0*/  IMAD.WIDE R16, R14, UR5, RZ ;  /* 0x000000050e107c25 */ /* 0x000fe2000f8e02ff */
[----:B------:R-:W0:Y:S03]  /*37e0*/  LDCU.64 UR4, c[0x0][0x420] ;  /* 0x00008400ff0477ac */ /* 0x000e260008000a00 */
[----:B------:R-:W-:-:S04]  /*37f0*/  IMAD.WIDE R20, R23, UR6, RZ ;  /* 0x0000000617147c25 */ /* 0x000fc8000f8e02ff */
[----:B------:R-:W-:Y:S01]  /*3800*/  IMAD R0, R9, R0, R36 ;  /* 0x0000000009007224 */ /* 0x000fe200078e0224 */
[----:B------:R-:W-:Y:S01]  /*3810*/  IADD3 R2, P1, P0, R20, R18, R16 ;  /* 0x0000001214027210 */ /* 0x000fe2000783e010 */
[----:B------:R-:W-:Y:S02]  /*3820*/  IMAD R6, R6, R11, R22 ;  /* 0x0000000b06067224 */ /* 0x000fe400078e0216 */
[----:B------:R-:W-:Y:S01]  /*3830*/  IMAD.WIDE R8, R15, UR8, RZ ;  /* 0x000000080f087c25 */ /* 0x000fe2000f8e02ff */
[----:B------:R-:W-:-:S03]  /*3840*/  IADD3.X R17, PT, PT, R21, R19, R17, P1, P0 ;  /* 0x0000001315117210 */ /* 0x000fc60000fe0411 */
        /* <DEDUP_REMOVED lines=11> */
.L_x_53:
[----:B------:R-:W0:Y:S01]  /*3900*/  LDC.64 R2, c[0x0][0x420] ;  /* 0x00010800ff027b82 */ /* 0x000e220000000a00 */
[----:B------:R-:W-:-:S05]  /*3910*/  IADD3 R0, PT, PT, R13, UR20, RZ ;  /* 0x000000140d007c10 */ /* 0x000fca000fffe0ff */
[----:B0-----:R-:W-:-:S05]  /*3920*/  IMAD.WIDE.U32 R2, R0, 0x4, R2 ;  /* 0x0000000400027825 */ /* 0x001fca00078e0002 */
[----:B------:R1:W-:Y:S02]  /*3930*/  STG.E desc[UR10][R2.64], R24 ;  /* 0x0000001802007986 */ /* 0x0003e4000c10190a */
.L_x_52:
[----:B------:R-:W-:Y:S05]  /*3940*/  BSYNC.RECONVERGENT B1 ;  /* 0x0000000000017941 */ /* 0x000fea0003800200 */
.L_x_51:
[----:B------:R-:W2:Y:S01]  /*3950*/  LDCU UR6, c[0x0][0x534] ;  /* 0x0000a680ff0677ac */ /* 0x000ea20008000800 */
[C---:B------:R-:W-:Y:S01]  /*3960*/  LOP3.LUT R0, R7.reuse, 0x8, RZ, 0xfc, !PT ;  /* 0x0000000807007812 */ /* 0x040fe200078efcff */
[----:B------:R-:W-:Y:S01]  /*3970*/  IMAD.SHL.U32 R14, R4, 0x4, RZ ;  /* 0x00000004040e7824 */ /* 0x000fe200078e00ff */
[----:B01----:R-:W-:-:S04]  /*3980*/  LOP3.LUT R2, R7, 0x28, RZ, 0xfc, !PT ;  /* 0x0000002807027812 */ /* 0x003fc800078efcff */
[----:B------:R-:W-:Y:S02]  /*3990*/  LOP3.LUT R14, R14, 0x1c, RZ, 0xc0, !PT ;  /* 0x0000001c0e0e7812 */ /* 0x000fe400078ec0ff */
[C---:B--2---:R-:W-:Y:S01]  /*39a0*/  ISETP.GE.AND P0, PT, R7.reuse, UR6, PT ;  /* 0x0000000607007c0c */ /* 0x044fe2000bf06270 */
[----:B------:R-:W-:Y:S01]  /*39b0*/  UISETP.GE.AND UP0, UPT, UR6, 0x1, UPT ;  /* 0x000000010600788c */ /* 0x000fe2000bf06270 */
[----:B------:R-:W-:Y:S02]  /*39c0*/  ISETP.GE.AND P6, PT, R0, UR6, PT ;  /* 0x0000000600007c0c */ /* 0x000fe4000bfc6270 */
[----:B------:R-:W-:Y:S02]  /*39d0*/  ISETP.GT.U32.OR P0, PT, R4, 0x7f, P0 ;  /* 0x0000007f0400780c */ /* 0x000fe40000704470 */
[----:B------:R-:W-:Y:S02]  /*39e0*/  LOP3.LUT R0, R7, 0x10, RZ, 0xfc, !PT ;  /* 0x0000001007007812 */ /* 0x000fe400078efcff */
[----:B------:R-:W-:-:S02]  /*39f0*/  ISETP.GE.AND P2, PT, R2, UR6, PT ;  /* 0x0000000602007c0c */ /* 0x000fc4000bf46270 */
[----:B------:R-:W-:Y:S02]  /*3a00*/  ISETP.GE.AND P5, PT, R0, UR6, PT ;  /* 0x0000000600007c0c */ /* 0x000fe4000bfa6270 */
[C---:B------:R-:W-:Y:S02]  /*3a10*/  LOP3.LUT R0, R7.reuse, 0x18, RZ, 0xfc, !PT ;  /* 0x0000001807007812 */ /* 0x040fe400078efcff */
[----:B------:R-:W-:Y:S02]  /*3a20*/  ISETP.GT.U32.OR P6, PT, R4, 0x7f, P6 ;  /* 0x0000007f0400780c */ /* 0x000fe400037c4470 */
[----:B------:R-:W-:Y:S01]  /*3a30*/  ISETP.GE.AND P4, PT, R0, UR6, PT ;  /* 0x0000000600007c0c */ /* 0x000fe2000bf86270 */
[----:B------:R-:W-:Y:S01]  /*3a40*/  @!P0 FADD.FTZ R5, -R24, R33 ;  /* 0x0000002118058221 */ /* 0x000fe20000010100 */
[----:B------:R-:W-:Y:S02]  /*3a50*/  LOP3.LUT R0, R7, 0x20, RZ, 0xfc, !PT ;  /* 0x0000002007007812 */ /* 0x000fe400078efcff */
[----:B------:R-:W-:Y:S01]  /*3a60*/  ISETP.GT.U32.OR P5, PT, R4, 0x7f, P5 ;  /* 0x0000007f0400780c */ /* 0x000fe20002fa4470 */
[----:B------:R-:W-:Y:S01]  /*3a70*/  @!P0 FMUL.FTZ R5, R5, 1.4426950216293334961 ;  /* 0x3fb8aa3b05058820 */ /* 0x000fe20000410000 */
[----:B------:R-:W-:-:S02]  /*3a80*/  ISETP.GE.AND P3, PT, R0, UR6, PT ;  /* 0x0000000600007c0c */ /* 0x000fc4000bf66270 */
[C---:B------:R-:W-:Y:S02]  /*3a90*/  LOP3.LUT R0, R7.reuse, 0x30, RZ, 0xfc, !PT ;  /* 0x0000003007007812 */ /* 0x040fe400078efcff */
[----:B------:R-:W-:Y:S01]  /*3aa0*/  ISETP.GT.U32.OR P4, PT, R4, 0x7f, P4 ;  /* 0x0000007f0400780c */ /* 0x000fe20002784470 */
[----:B------:R-:W0:Y:S01]  /*3ab0*/  @!P0 MUFU.EX2 R5, R5 ;  /* 0x0000000500058308 */ /* 0x000e220000000800 */
[----:B------:R-:W-:Y:S01]  /*3ac0*/  ISETP.GE.AND P1, PT, R0, UR6, PT ;  /* 0x0000000600007c0c */ /* 0x000fe2000bf26270 */
[----:B------:R-:W-:Y:S01]  /*3ad0*/  @!P6 FADD.FTZ R3, -R24, R30 ;  /* 0x0000001e1803e221 */ /* 0x000fe20000010100 */
[----:B------:R-:W-:Y:S02]  /*3ae0*/  LOP3.LUT R0, R7, 0x38, RZ, 0xfc, !PT ;  /* 0x0000003807007812 */ /* 0x000fe400078efcff */
[----:B------:R-:W-:Y:S01]  /*3af0*/  ISETP.GT.U32.OR P3, PT, R4, 0x7f, P3 ;  /* 0x0000007f0400780c */ /* 0x000fe20001f64470 */
[----:B------:R-:W-:Y:S01]  /*3b00*/  @!P5 FADD.FTZ R31, -R24, R31 ;  /* 0x0000001f181fd221 */ /* 0x000fe20000010100 */
[C---:B------:R-:W-:Y:S01]  /*3b10*/  ISETP.GT.U32.OR P2, PT, R4.reuse, 0x7f, P2 ;  /* 0x0000007f0400780c */ /* 0x040fe20001744470 */
[----:B------:R-:W-:Y:S01]  /*3b20*/  @!P6 FMUL.FTZ R3, R3, 1.4426950216293334961 ;  /* 0x3fb8aa3b0303e820 */ /* 0x000fe20000410000 */
[----:B------:R-:W-:Y:S01]  /*3b30*/  ISETP.GT.U32.OR P1, PT, R4, 0x7f, P1 ;  /* 0x0000007f0400780c */ /* 0x000fe20000f24470 */
[----:B------:R-:W-:-:S02]  /*3b40*/  @!P5 FMUL.FTZ R31, R31, 1.4426950216293334961 ;  /* 0x3fb8aa3b1f1fd820 */ /* 0x000fc40000410000 */
[----:B------:R-:W-:Y:S02]  /*3b50*/  @!P4 FADD.FTZ R28, -R24, R28 ;  /* 0x0000001c181cc221 */ /* 0x000fe40000010100 */
[----:B------:R-:W1:Y:S02]  /*3b60*/  @!P6 MUFU.EX2 R3, R3 ;  /* 0x000000030003e308 */ /* 0x000e640000000800 */
[----:B------:R-:W-:Y:S01]  /*3b70*/  @!P4 FMUL.FTZ R28, R28, 1.4426950216293334961 ;  /* 0x3fb8aa3b1c1cc820 */ /* 0x000fe20000410000 */
[----:B0-----:R0:W-:Y:S01]  /*3b80*/  @!P0 STS [R32], R5 ;  /* 0x0000000520008388 */ /* 0x0011e20000000800 */
[----:B------:R-:W-:Y:S01]  /*3b90*/  ISETP.GE.AND P0, PT, R0, UR6, PT ;  /* 0x0000000600007c0c */ /* 0x000fe2000bf06270 */
[C---:B------:R-:W-:Y:S01]  /*3ba0*/  @!P3 FADD.FTZ R29, -R24.reuse, R29 ;  /* 0x0000001d181db221 */ /* 0x040fe20000010100 */
[----:B------:R-:W-:Y:S01]  /*3bb0*/  @!P2 FADD.FTZ R26, -R24, R26 ;  /* 0x0000001a181aa221 */ /* 0x000fe20000010100 */
[----:B------:R-:W-:Y:S01]  /*3bc0*/  IMAD.MOV.U32 R0, RZ, RZ, RZ ;  /* 0x000000ffff007224 */ /* 0x000fe200078e00ff */
[----:B------:R-:W-:Y:S01]  /*3bd0*/  ISETP.GT.U32.OR P0, PT, R4, 0x7f, P0 ;  /* 0x0000007f0400780c */ /* 0x000fe20000704470 */
[----:B------:R-:W-:Y:S01]  /*3be0*/  @!P1 FADD.FTZ R27, -R24, R27 ;  /* 0x0000001b181b9221 */ /* 0x000fe20000010100 */
[----:B------:R-:W-:Y:S01]  /*3bf0*/  @!P3 FMUL.FTZ R29, R29, 1.4426950216293334961 ;  /* 0x3fb8aa3b1d1db820 */ /* 0x000fe20000410000 */
[----:B------:R-:W-:Y:S01]  /*3c00*/  @!P2 FMUL.FTZ R26, R26, 1.4426950216293334961 ;  /* 0x3fb8aa3b1a1aa820 */ /* 0x000fe20000410000 */
[----:B------:R-:W2:Y:S01]  /*3c10*/  @!P5 MUFU.EX2 R31, R31 ;  /* 0x0000001f001fd308 */ /* 0x000ea20000000800 */
[----:B------:R-:W-:Y:S01]  /*3c20*/  @!P1 FMUL.FTZ R27, R27, 1.4426950216293334961 ;  /* 0x3fb8aa3b1b1b9820 */ /* 0x000fe20000410000 */
[----:B-1----:R1:W-:Y:S06]  /*3c30*/  @!P6 STS [R32+0x220], R3 ;  /* 0x000220032000e388 */ /* 0x0023ec0000000800 */
[----:B------:R-:W3:Y:S01]  /*3c40*/  @!P4 MUFU.EX2 R9, R28 ;  /* 0x0000001c0009c308 */ /* 0x000ee20000000800 */
[----:B------:R-:W-:-:S04]  /*3c50*/  @!P0 FADD.FTZ R24, -R24, R25 ;  /* 0x0000001918188221 */ /* 0x000fc80000010100 */
[----:B------:R-:W-:-:S03]  /*3c60*/  @!P0 FMUL.FTZ R17, R24, 1.4426950216293334961 ;  /* 0x3fb8aa3b18118820 */ /* 0x000fc60000410000 */
[----:B------:R-:W4:Y:S01]  /*3c70*/  @!P3 MUFU.EX2 R29, R29 ;  /* 0x0000001d001db308 */ /* 0x000f220000000800 */
[----:B--2---:R2:W-:Y:S01]  /*3c80*/  @!P5 STS [R32+0x440], R31 ;  /* 0x0004401f2000d388 */ /* 0x0045e20000000800 */
[----:B0-----:R-:W-:-:S06]  /*3c90*/  IMAD.MOV.U32 R5, RZ, RZ, RZ ;  /* 0x000000ffff057224 */ /* 0x001fcc00078e00ff */
[----:B------:R-:W0:Y:S01]  /*3ca0*/  @!P2 MUFU.EX2 R11, R26 ;  /* 0x0000001a000ba308 */ /* 0x000e220000000800 */
[----:B---3--:R2:W-:Y:S01]  /*3cb0*/  @!P4 STS [R32+0x660], R9 ;  /* 0x000660092000c388 */ /* 0x0085e20000000800 */
[----:B-1----:R-:W-:-:S06]  /*3cc0*/  CS2R R2, SRZ ;  /* 0x0000000000027805 */ /* 0x002fcc000001ff00 */
[----:B------:R-:W1:Y:S01]  /*3cd0*/  @!P1 MUFU.EX2 R27, R27 ;  /* 0x0000001b001b9308 */ /* 0x000e620000000800 */
[----:B----4-:R2:W-:Y:S07]  /*3ce0*/  @!P3 STS [R32+0x880], R29 ;  /* 0x0008801d2000b388 */ /* 0x0105ee0000000800 */
[----:B------:R-:W3:Y:S01]  /*3cf0*/  @!P0 MUFU.EX2 R17, R17 ;  /* 0x0000001100118308 */ /* 0x000ee20000000800 */
[----:B0-----:R2:W-:Y:S04]  /*3d00*/  @!P2 STS [R32+0xaa0], R11 ;  /* 0x000aa00b2000a388 */ /* 0x0015e80000000800 */
[----:B-1----:R2:W-:Y:S04]  /*3d10*/  @!P1 STS [R32+0xcc0], R27 ;  /* 0x000cc01b20009388 */ /* 0x0025e80000000800 */
[----:B---3--:R2:W-:Y:S01]  /*3d20*/  @!P0 STS [R32+0xee0], R17 ;  /* 0x000ee01120008388 */ /* 0x0085e20000000800 */
[----:B------:R-:W-:Y:S06]  /*3d30*/  BAR.SYNC.DEFER_BLOCKING 0x0 ;  /* 0x0000000000007b1d */ /* 0x000fec0000010000 */
[----:B------:R-:W-:Y:S05]  /*3d40*/  BRA.U !UP0, `(.L_x_59) ;  /* 0x0000000508ec7547 */ /* 0x000fea000b800000 */
[----:B------:R-:W0:Y:S01]  /*3d50*/  LDC R19, c[0x0][0x44c] ;  /* 0x00011300ff137b82 */ /* 0x000e220000000800 */
[----:B------:R-:W1:Y:S01]  /*3d60*/  LDCU.64 UR4, c[0x0][0x3f8] ;  /* 0x00007f00ff0477ac */ /* 0x000e620008000a00 */
[----:B--2---:R-:W-:Y:S01]  /*3d70*/  LOP3.LUT R17, R7, 0x3f8, R4, 0xf8, !PT ;  /* 0x000003f807117812 */ /* 0x004fe200078ef804 */
[----:B------:R-:W-:Y:S01]  /*3d80*/  IMAD.MOV.U32 R18, RZ, RZ, RZ ;  /* 0x000000ffff127224 */ /* 0x000fe200078e00ff */
[----:B------:R-:W-:Y:S01]  /*3d90*/  CS2R R10, SRZ ;  /* 0x00000000000a7805 */ /* 0x000fe2000001ff00 */
[----:B------:R-:W-:Y:S01]  /*3da0*/  UISETP.GE.U32.AND UP0, UPT, UR6, 0x4, UPT ;  /* 0x000000040600788c */ /* 0x000fe2000bf06070 */
[----:B------:R-:W-:Y:S01]  /*3db0*/  CS2R R8, SRZ ;  /* 0x0000000000087805 */ /* 0x000fe2000001ff00 */
[----:B------:R-:W-:Y:S01]  /*3dc0*/  UIADD3 UR7, UPT, UPT, UR21, -UR20, URZ ;  /* 0x8000001415077290 */ /* 0x000fe2000fffe0ff */
[C---:B0-----:R-:W-:Y:S02]  /*3dd0*/  IMAD R0, R19.reuse, UR20, RZ ;  /* 0x0000001413007c24 */ /* 0x041fe4000f8e02ff */
[----:B------:R-:W-:-:S03]  /*3de0*/  IMAD R19, R19, UR21, RZ ;  /* 0x0000001513137c24 */ /* 0x000fc6000f8e02ff */
[----:B------:R-:W-:-:S04]  /*3df0*/  LEA R17, P0, R17, R0, 0x2 ;  /* 0x0000000011117211 */ /* 0x000fc800078010ff */
[----:B------:R-:W-:Y:S02]  /*3e00*/  LEA.HI.X.SX32 R0, R0, RZ, 0x1, P0 ;  /* 0x000000ff00007211 */ /* 0x000fe400000f0eff */
[----:B-1----:R-:W-:Y:S01]  /*3e10*/  LEA R16, P0, R17, UR4, 0x2 ;  /* 0x0000000411107c11 */ /* 0x002fe2000f8010ff */
[----:B------:R-:W-:-:S03]  /*3e20*/  ULOP3.LUT UR4, UR6, 0x3, URZ, 0xc0, !UPT ;  /* 0x0000000306047892 */ /* 0x000fc6000f8ec0ff */
[----:B------:R-:W-:Y:S01]  /*3e30*/  LEA.HI.X R17, R17, UR5, R0, 0x2, P0 ;  /* 0x0000000511117c11 */ /* 0x000fe200080f1400 */
[----:B------:R-:W-:Y:S01]  /*3e40*/  IMAD.MOV.U32 R0, RZ, RZ, RZ ;  /* 0x000000ffff007224 */ /* 0x000fe200078e00ff */
[----:B------:R-:W-:Y:S07]  /*3e50*/  BRA.U !UP0, `(.L_x_60) ;  /* 0x0000000508347547 */ /* 0x000fee000b800000 */
[----:B------:R-:W0:Y:S01]  /*3e60*/  S2UR UR5, SR_CgaCtaId ;  /* 0x00000000000579c3 */ /* 0x000e220000008800 */
[----:B------:R-:W-:Y:S01]  /*3e70*/  ULOP3.LUT UR9, UR6, 0x7ffffffc, URZ, 0xc0, !UPT ;  /* 0x7ffffffc06097892 */ /* 0x000fe2000f8ec0ff */
[----:B------:R-:W-:Y:S01]  /*3e80*/  HFMA2 R0, -RZ, RZ, 0, 0 ;  /* 0x00000000ff007431 */ /* 0x000fe200000001ff */
[----:B------:R-:W-:Y:S01]  /*3e90*/  ISETP.GE.AND P2, PT, R13, UR7, PT ;  /* 0x000000070d007c0c */ /* 0x000fe2000bf46270 */
[----:B------:R-:W-:Y:S01]  /*3ea0*/  UMOV UR6, 0x400 ;  /* 0x0000040000067882 */ /* 0x000fe20000000000 */
[----:B------:R-:W-:Y:S02]  /*3eb0*/  CS2R R2, SRZ ;  /* 0x0000000000027805 */ /* 0x000fe4000001ff00 */
[----:B------:R-:W-:Y:S01]  /*3ec0*/  MOV R5, RZ ;  /* 0x000000ff00057202 */ /* 0x000fe20000000f00 */
[C---:B------:R-:W-:Y:S01]  /*3ed0*/  IMAD.WIDE R26, R19.reuse, 0x10, RZ ;  /* 0x00000010131a7825 */ /* 0x040fe200078e02ff */
[----:B------:R-:W-:Y:S01]  /*3ee0*/  MOV R18, UR9 ;  /* 0x0000000900127c02 */ /* 0x000fe20008000f00 */
[----:B------:R-:W1:Y:S02]  /*3ef0*/  LDCU UR8, c[0x0][0x440] ;  /* 0x00008800ff0877ac */ /* 0x000e640008000800 */
[----:B------:R-:W-:-:S04]  /*3f00*/  IMAD.WIDE R24, R19, 0xc, RZ ;  /* 0x0000000c13187825 */ /* 0x000fc800078e02ff */
[----:B------:R-:W-:-:S04]  /*3f10*/  IMAD.WIDE R22, R19, 0x8, RZ ;  /* 0x0000000813167825 */ /* 0x000fc800078e02ff */
[----:B------:R-:W-:Y:S01]  /*3f20*/  IMAD.WIDE R20, R19, 0x4, RZ ;  /* 0x0000000413147825 */ /* 0x000fe200078e02ff */
[----:B0-----:R-:W-:Y:S02]  /*3f30*/  ULEA UR5, UR5, UR6, 0x18 ;  /* 0x0000000605057291 */ /* 0x001fe4000f8ec0ff */
[----:B------:R-:W-:-:S04]  /*3f40*/  UIADD3 UR6, UPT, UPT, -UR9, URZ, URZ ;  /* 0x000000ff09067290 */ /* 0x000fc8000fffe1ff */
[----:B------:R-:W-:-:S04]  /*3f50*/  LEA R7, R13, UR5, 0x2 ;  /* 0x000000050d077c11 */ /* 0x000fc8000f8e10ff */
[----:B-1----:R-:W-:-:S07]  /*3f60*/  IADD3 R7, PT, PT, R7, 0x88, RZ ;  /* 0x0000008807077810 */ /* 0x002fce0007ffe0ff */
.L_x_69:
[----:B-1----:R0:W1:Y:S01]  /*3f70*/  LDS R4, [R7+-0x88] ;  /* 0xffff780007047984 */ /* 0x0020620000000800 */
[----:B------:R-:W-:Y:S03]  /*3f80*/  BSSY.RECONVERGENT B0, `(.L_x_61) ;  /* 0x0000008000007945 */ /* 0x000fe60003800200 */
[----:B--2---:R0:W2:Y:S04]  /*3f90*/  LDS R6, [R7+-0x44] ;  /* 0xffffbc0007067984 */ /* 0x0040a80000000800 */
[----:B---3--:R0:W3:Y:S01]  /*3fa0*/  LDS R12, [R7] ;  /* 0x00000000070c7984 */ /* 0x0080e20000000800 */
[----:B------:R-:W-:Y:S05]  /*3fb0*/  @P2 BRA `(.L_x_62) ;  /* 0x0000000000102947 */ /* 0x000fea0003800000 */
[----:B------:R-:W-:Y:S02]  /*3fc0*/  ISETP.GE.AND P0, PT, R14, UR8, PT ;  /* 0x000000080e007c0c */ /* 0x000fe4000bf06270 */
[----:B------:R-:W-:Y:S02]  /*3fd0*/  CS2R R10, SRZ ;  /* 0x00000000000a7805 */ /* 0x000fe4000001ff00 */
[----:B------:R-:W-:Y:S09]  /*3fe0*/  CS2R R8, SRZ ;  /* 0x0000000000087805 */ /* 0x000ff2000001ff00 */
[----:B------:R4:W5:Y:S02]  /*3ff0*/  @!P0 LDG.E.128 R8, desc[UR10][R16.64] ;  /* 0x0000000a10088981 */ /* 0x000964000c1e1d00 */
.L_x_62:
[----:B------:R-:W-:Y:S05]  /*4000*/  BSYNC.RECONVERGENT B0 ;  /* 0x0000000000007941 */ /* 0x000fea0003800200 */
.L_x_61:
[C---:B-1---5:R-:W-:Y:S01]  /*4010*/  FFMA.FTZ R5, R4.reuse, R8, R5 ;  /* 0x0000000804057223 */ /* 0x062fe20000010005 */
        /* <DEDUP_REMOVED lines=8> */
[----:B------:R-:W-:Y:S05]  /*40a0*/  @!P0 IADD3 R28, P1, PT, R20, R16, RZ ;  /* 0x00000010141c8210 */ /* 0x000fea0007f3e0ff */
[----:B------:R-:W-:Y:S05]  /*40b0*/  @!P0 IMAD.X R29, R21, 0x1, R17, P1 ;  /* 0x00000001151d8824 */ /* 0x000fea00008e0611 */
[----:B------:R1:W5:Y:S03]  /*40c0*/  @!P0 LDG.E.128 R8, desc[UR10][R28.64] ;  /* 0x0000000a1c088981 */ /* 0x000366000c1e1d00 */
.L_x_64:
[----:B------:R-:W-:Y:S05]  /*40d0*/  BSYNC.RECONVERGENT B0 ;  /* 0x0000000000007941 */ /* 0x000fea0003800200 */
.L_x_63:
[C---:B--2--5:R-:W-:Y:S01]  /*40e0*/  FFMA.FTZ R5, R6.reuse, R8, R5 ;  /* 0x0000000806057223 */ /* 0x064fe20000010005 */
        /* <DEDUP_REMOVED lines=8> */
[----:B-1----:R-:W-:Y:S05]  /*4170*/  @!P0 IADD3 R28, P1, PT, R22, R16, RZ ;  /* 0x00000010161c8210 */ /* 0x002fea0007f3e0ff */
[----:B------:R-:W-:Y:S05]  /*4180*/  @!P0 IMAD.X R29, R23, 0x1, R17, P1 ;  /* 0x00000001171d8824 */ /* 0x000fea00008e0611 */
[----:B------:R2:W5:Y:S03]  /*4190*/  @!P0 LDG.E.128 R8, desc[UR10][R28.64] ;  /* 0x0000000a1c088981 */ /* 0x000566000c1e1d00 */
.L_x_66:
[----:B------:R-:W-:Y:S05]  /*41a0*/  BSYNC.RECONVERGENT B0 ;  /* 0x0000000000007941 */ /* 0x000fea0003800200 */
.L_x_65:
        /* <DEDUP_REMOVED lines=9> */
[----:B-12---:R-:W-:Y:S05]  /*4240*/  @!P0 IADD3 R28, P1, PT, R24, R16, RZ ;  /* 0x00000010181c8210 */ /* 0x006fea0007f3e0ff */
[----:B------:R-:W-:Y:S05]  /*4250*/  @!P0 IMAD.X R29, R25, 0x1, R17, P1 ;  /* 0x00000001191d8824 */ /* 0x000fea00008e0611 */
[----:B------:R3:W5:Y:S03]  /*4260*/  @!P0 LDG.E.128 R8, desc[UR10][R28.64] ;  /* 0x0000000a1c088981 */ /* 0x000766000c1e1d00 */
.L_x_68:
[----:B------:R-:W-:Y:S05]  /*4270*/  BSYNC.RECONVERGENT B0 ;  /* 0x0000000000007941 */ /* 0x000fea0003800200 */
.L_x_67:
[----:B----4-:R-:W-:Y:S01]  /*4280*/  IADD3 R16, P0, PT, R26, R16, RZ ;  /* 0x000000101a107210 */ /* 0x010fe20007f1e0ff */
[----:B------:R0:W4:Y:S01]  /*4290*/  LDS R4, [R7+0x44] ;  /* 0x0000440007047984 */ /* 0x0001220000000800 */
[----:B------:R-:W-:Y:S02]  /*42a0*/  UIADD3 UR6, UPT, UPT, UR6, 0x4, URZ ;  /* 0x0000000406067890 */ /* 0x000fe4000fffe0ff */
[----:B------:R-:W-:Y:S02]  /*42b0*/  IADD3.X R17, PT, PT, R27, R17, RZ, P0, !PT ;  /* 0x000000111b117210 */ /* 0x000fe400007fe4ff */
[----:B------:R-:W-:Y:S01]  /*42c0*/  UISETP.NE.AND UP0, UPT, UR6, URZ, UPT ;  /* 0x000000ff0600728c */ /* 0x000fe2000bf05270 */
[----:B0-----:R-:W-:Y:S01]  /*42d0*/  IADD3 R7, PT, PT, R7, 0x110, RZ ;  /* 0x0000011007077810 */ /* 0x001fe20007ffe0ff */
[C---:B----45:R-:W-:Y:S01]  /*42e0*/  FFMA.FTZ R5, R4.reuse, R8, R5 ;  /* 0x0000000804057223 */ /* 0x070fe20000010005 */
[C---:B------:R-:W-:Y:S01]  /*42f0*/  FFMA.FTZ R2, R4.reuse, R9, R2 ;  /* 0x0000000904027223 */ /* 0x040fe20000010002 */
[C---:B------:R-:W-:Y:S01]  /*4300*/  FFMA.FTZ R3, R4.reuse, R10, R3 ;  /* 0x0000000a04037223 */ /* 0x040fe20000010003 */
[----:B------:R-:W-:Y:S04]  /*4310*/  FFMA.FTZ R0, R4, R11, R0 ;  /* 0x0000000b04007223 */ /* 0x000fe80000010000 */
[----:B------:R-:W-:Y:S05]  /*4320*/  BRA.U UP0, `(.L_x_69) ;  /* 0xfffffffd00107547 */ /* 0x000fea000b83ffff */
.L_x_60:
[----:B------:R-:W-:-:S09]  /*4330*/  UISETP.NE.AND UP0, UPT, UR4, URZ, UPT ;  /* 0x000000ff0400728c */ /* 0x000fd2000bf05270 */
[----:B------:R-:W-:Y:S05]  /*4340*/  BRA.U !UP0, `(.L_x_59) ;  /* 0x00000001086c7547 */ /* 0x000fea000b800000 */
[----:B------:R-:W0:Y:S01]  /*4350*/  S2UR UR6, SR_CgaCtaId ;  /* 0x00000000000679c3 */ /* 0x000e220000008800 */
[----:B------:R-:W-:Y:S01]  /*4360*/  UMOV UR8, 0x400 ;  /* 0x0000040000087882 */ /* 0x000fe20000000000 */
[----:B------:R-:W-:Y:S01]  /*4370*/  IMAD R18, R18, 0x11, R13 ;  /* 0x0000001112127824 */ /* 0x000fe200078e020d */
[----:B------:R-:W-:Y:S01]  /*4380*/  ISETP.GE.AND P1, PT, R13, UR7, PT ;  /* 0x000000070d007c0c */ /* 0x000fe2000bf26270 */
[----:B------:R-:W-:Y:S01]  /*4390*/  IMAD.WIDE R20, R19, 0x4, RZ ;  /* 0x0000000413147825 */ /* 0x000fe200078e02ff */
[----:B------:R-:W4:Y:S01]  /*43a0*/  LDCU UR5, c[0x0][0x440] ;  /* 0x00008800ff0577ac */ /* 0x000f220008000800 */
[----:B0-----:R-:W-:Y:S02]  /*43b0*/  ULEA UR6, UR6, UR8, 0x18 ;  /* 0x0000000806067291 */ /* 0x001fe4000f8ec0ff */
[----:B------:R-:W-:-:S04]  /*43c0*/  UIADD3 UR8, UPT, UPT, -UR4, URZ, URZ ;  /* 0x000000ff04087290 */ /* 0x000fc8000fffe1ff */
[----:B----4-:R-:W-:-:S08]  /*43d0*/  LEA R6, R18, UR6, 0x2 ;  /* 0x0000000612067c11 */ /* 0x010fd0000f8e10ff */
.L_x_72:
[----:B------:R0:W4:Y:S01]  /*43e0*/  LDS R4, [R6] ;  /* 0x0000000006047984 */ /* 0x0001220000000800 */
[----:B------:R-:W-:Y:S01]  /*43f0*/  UIADD3 UR8, UPT, UPT, UR8, 0x1, URZ ;  /* 0x0000000108087890 */ /* 0x000fe2000fffe0ff */
[----:B------:R-:W-:Y:S04]  /*4400*/  BSSY.RECONVERGENT B0, `(.L_x_70) ;  /* 0x0000006000007945 */ /* 0x000fe80003800200 */
[----:B------:R-:W-:Y:S05]  /*4410*/  @P1 BRA `(.L_x_71) ;  /* 0x0000000000101947 */ /* 0x000fea0003800000 */
[----:B------:R-:W-:Y:S02]  /*4420*/  ISETP.GE.AND P0, PT, R14, UR5, PT ;  /* 0x000000050e007c0c */ /* 0x000fe4000bf06270 */
[----:B------:R-:W-:Y:S02]  /*4430*/  CS2R R10, SRZ ;  /* 0x00000000000a7805 */ /* 0x000fe4000001ff00 */
[----:B------:R-:W-:Y:S09]  /*4440*/  CS2R R8, SRZ ;  /* 0x0000000000087805 */ /* 0x000ff2000001ff00 */
[----:B------:R0:W5:Y:S02]  /*4450*/  @!P0 LDG.E.128 R8, desc[UR10][R16.64] ;  /* 0x0000000a10088981 */ /* 0x000164000c1e1d00 */
.L_x_71:
[----:B------:R-:W-:Y:S05]  /*4460*/  BSYNC.RECONVERGENT B0 ;  /* 0x0000000000007941 */ /* 0x000fea0003800200 */
.L_x_70:
[----:B0-----:R-:W-:Y:S01]  /*4470*/  IADD3 R16, P0, PT, R20, R16, RZ ;  /* 0x0000001014107210 */ /* 0x001fe20007f1e0ff */
[----:B------:R-:W-:Y:S01]  /*4480*/  UISETP.NE.AND UP0, UPT, UR8, URZ, UPT ;  /* 0x000000ff0800728c */ /* 0x000fe2000bf05270 */
[----:B----45:R-:W-:Y:S01]  /*4490*/  FFMA.FTZ R5, R4, R8, R5 ;  /* 0x0000000804057223 */ /* 0x030fe20000010005 */
[----:B------:R-:W-:Y:S01]  /*44a0*/  IADD3 R6, PT, PT, R6, 0x44, RZ ;  /* 0x0000004406067810 */ /* 0x000fe20007ffe0ff */
[C---:B------:R-:W-:Y:S01]  /*44b0*/  FFMA.FTZ R2, R4.reuse, R9, R2 ;  /* 0x0000000904027223 */ /* 0x040fe20000010002 */
[C---:B------:R-:W-:Y:S01]  /*44c0*/  FFMA.FTZ R3, R4.reuse, R10, R3 ;  /* 0x0000000a04037223 */ /* 0x040fe20000010003 */
[----:B------:R-:W-:Y:S01]  /*44d0*/  IADD3.X R17, PT, PT, R21, R17, RZ, P0, !PT ;  /* 0x0000001115117210 */ /* 0x000fe200007fe4ff */
[----:B------:R-:W-:Y:S03]  /*44e0*/  FFMA.FTZ R0, R4, R11, R0 ;  /* 0x0000000b04007223 */ /* 0x000fe60000010000 */
[----:B------:R-:W-:Y:S05]  /*44f0*/  BRA.U UP0, `(.L_x_72) ;  /* 0xfffffffd00b87547 */ /* 0x000fea000b83ffff */
.L_x_59:
[----:B------:R-:W-:-:S04]  /*4500*/  IADD3 R13, PT, PT, R13, UR20, RZ ;  /* 0x000000140d0d7c10 */ /* 0x000fc8000fffe0ff */
[----:B------:R-:W-:-:S13]  /*4510*/  ISETP.GE.AND P0, PT, R13, UR21, PT ;  /* 0x000000150d007c0c */ /* 0x000fda000bf06270 */
[----:B------:R-:W-:Y:S05]  /*4520*/  @P0 EXIT ;  /* 0x000000000000094d */ /* 0x000fea0003800000 */
[----:B--2---:R-:W-:Y:S01]  /*4530*/  IABS R9, UR22 ;  /* 0x0000001600097c13 */ /* 0x004fe20008000000 */
[----:B------:R-:W0:Y:S01]  /*4540*/  LDC R8, c[0x0][0x434] ;  /* 0x00010d00ff087b82 */ /* 0x000e220000000800 */
[----:B------:R-:W-:Y:S01]  /*4550*/  IABS R10, R13 ;  /* 0x0000000d000a7213 */ /* 0x000fe20000000000 */
[----:B------:R-:W2:Y:S01]  /*4560*/  LDCU UR4, c[0x0][0x440] ;  /* 0x00008800ff0477ac */ /* 0x000ea20008000800 */
[----:B------:R-:W4:Y:S01]  /*4570*/  I2F.RP R7, R9 ;  /* 0x0000000900077306 */ /* 0x000f220000209400 */
[----:B------:R-:W-:-:S05]  /*4580*/  IABS R6, UR22 ;  /* 0x0000001600067c13 */ /* 0x000fca0008000000 */
[----:B------:R-:W-:Y:S02]  /*4590*/  IMAD.MOV R6, RZ, RZ, -R6 ;  /* 0x000000ffff067224 */ /* 0x000fe400078e0a06 */
[----:B----4-:R-:W4:Y:S02]  /*45a0*/  MUFU.RCP R16, R7 ;  /* 0x0000000700107308 */ /* 0x010f240000001000 */
[----:B----4-:R-:W-:Y:S01]  /*45b0*/  VIADD R16, R16, 0xffffffe ;  /* 0x0ffffffe10107836 */ /* 0x010fe20000000000 */
[----:B0-----:R-:W-:-:S05]  /*45c0*/  IABS R7, R8 ;  /* 0x0000000800077213 */ /* 0x001fca0000000000 */
[----:B------:R0:W4:Y:S02]  /*45d0*/  F2I.FTZ.U32.TRUNC.NTZ R17, R16 ;  /* 0x0000001000117305 */ /* 0x000124000021f000 */
[----:B0-----:R-:W-:Y:S02]  /*45e0*/  HFMA2 R16, -RZ, RZ, 0, 0 ;  /* 0x00000000ff107431 */ /* 0x001fe400000001ff */
[----:B----4-:R-:W-:-:S04]  /*45f0*/  IMAD.MOV R4, RZ, RZ, -R17 ;  /* 0x000000ffff047224 */ /* 0x010fc800078e0a11 */
[----:B------:R-:W-:Y:S02]  /*4600*/  IMAD R11, R4, R9, RZ ;  /* 0x00000009040b7224 */ /* 0x000fe400078e02ff */
[----:B------:R-:W0:Y:S02]  /*4610*/  I2F.RP R4, R7 ;  /* 0x0000000700047306 */ /* 0x000e240000209400 */
[----:B------:R-:W-:-:S06]  /*4620*/  IMAD.HI.U32 R11, R17, R11, R16 ;  /* 0x0000000b110b7227 */ /* 0x000fcc00078e0010 */
[----:B------:R-:W-:-:S04]  /*4630*/  IMAD.HI.U32 R11, R11, R10, RZ ;  /* 0x0000000a0b0b7227 */ /* 0x000fc800078e00ff */
[----:B------:R-:W-:Y:S01]  /*4640*/  IMAD R6, R11, R6, R10 ;  /* 0x000000060b067224 */ /* 0x000fe200078e020a */
[----:B0-----:R-:W0:Y:S04]  /*4650*/  MUFU.RCP R4, R4 ;  /* 0x0000000400047308 */ /* 0x001e280000001000 */
[----:B------:R-:W-:-:S13]  /*4660*/  ISETP.GT.U32.AND P1, PT, R9, R6, PT ;  /* 0x000000060900720c */ /* 0x000fda0003f24070 */
[----:B------:R-:W-:Y:S01]  /*4670*/  @!P1 IMAD.IADD R6, R6, 0x1, -R9 ;  /* 0x0000000106069824 */ /* 0x000fe200078e0a09 */
[----:B------:R-:W-:Y:S01]  /*4680*/  @!P1 IADD3 R11, PT, PT, R11, 0x1, RZ ;  /* 0x000000010b0b9810 */ /* 0x000fe20007ffe0ff */
[----:B0-----:R-:W-:Y:S01]  /*4690*/  VIADD R18, R4, 0xffffffe ;  /* 0x0ffffffe04127836 */ /* 0x001fe20000000000 */
[----:B------:R-:W-:Y:S02]  /*46a0*/  ISETP.NE.AND P1, PT, RZ, UR22, PT ;  /* 0x00000016ff007c0c */ /* 0x000fe4000bf25270 */
[----:B------:R-:W-:Y:S01]  /*46b0*/  ISETP.GE.U32.AND P2, PT, R6, R9, PT ;  /* 0x000000090600720c */ /* 0x000fe20003f46070 */
[----:B------:R-:W0:Y:S01]  /*46c0*/  F2I.FTZ.U32.TRUNC.NTZ R19, R18 ;  /* 0x0000001200137305 */ /* 0x000e22000021f000 */
[----:B------:R-:W-:-:S04]  /*46d0*/  LOP3.LUT R6, R13, UR22, RZ, 0x3c, !PT ;  /* 0x000000160d067c12 */ /* 0x000fc8000f8e3cff */
[----:B------:R-:W-:-:S07]  /*46e0*/  ISETP.GE.AND P0, PT, R6, RZ, PT ;  /* 0x000000ff0600720c */ /* 0x000fce0003f06270 */
[----:B------:R-:W-:Y:S02]  /*46f0*/  @P2 IADD3 R11, PT, PT, R11, 0x1, RZ ;  /* 0x000000010b0b2810 */ /* 0x000fe40007ffe0ff */
[----:B0-----:R-:W-:Y:S02]  /*4700*/  IADD3 R6, PT, PT, RZ, -R19, RZ ;  /* 0x80000013ff067210 */ /* 0x001fe40007ffe0ff */
[----:B------:R-:W-:Y:S02]  /*4710*/  MOV R18, RZ ;  /* 0x000000ff00127202 */ /* 0x000fe40000000f00 */
[----:B------:R-:W-:Y:S01]  /*4720*/  @!P0 IMAD.MOV R11, RZ, RZ, -R11 ;  /* 0x000000ffff0b8224 */ /* 0x000fe200078e0a0b */
[----:B------:R-:W-:Y:S01]  /*4730*/  @!P1 LOP3.LUT R11, RZ, UR22, RZ, 0x33, !PT ;  /* 0x00000016ff0b9c12 */ /* 0x000fe2000f8e33ff */
[----:B------:R-:W-:Y:S01]  /*4740*/  IMAD R6, R6, R7, RZ ;  /* 0x0000000706067224 */ /* 0x000fe200078e02ff */
[----:B--2---:R-:W-:-:S03]  /*4750*/  ISETP.GE.AND P1, PT, R14, UR4, PT ;  /* 0x000000040e007c0c */ /* 0x004fc6000bf26270 */
        /* <DEDUP_REMOVED lines=11> */
[----:B------:R-:W0:Y:S01]  /*4810*/  LDCU.128 UR4, c[0x0][0x400] ;  /* 0x00008000ff0477ac */ /* 0x000e220008000c00 */
[----:B------:R-:W-:Y:S01]  /*4820*/  LOP3.LUT R17, R17, R8, RZ, 0x3c, !PT ;  /* 0x0000000811117212 */ /* 0x000fe200078e3cff */
[----:B------:R-:W-:Y:S01]  /*4830*/  @!P0 VIADD R10, R10, 0x1 ;  /* 0x000000010a0a8836 */ /* 0x000fe20000000000 */
[----:B------:R-:W-:Y:S01]  /*4840*/  ISETP.NE.AND P0, PT, R8, RZ, PT ;  /* 0x000000ff0800720c */ /* 0x000fe20003f05270 */
[----:B------:R-:W2:Y:S01]  /*4850*/  LDCU.64 UR8, c[0x0][0x410] ;  /* 0x00008200ff0877ac */ /* 0x000ea20008000a00 */
[----:B------:R-:W-:Y:S01]  /*4860*/  ISETP.GE.AND P1, PT, R17, RZ, PT ;  /* 0x000000ff1100720c */ /* 0x000fe20003f26270 */
[----:B------:R-:W-:Y:S01]  /*4870*/  @P2 VIADD R10, R10, 0x1 ;  /* 0x000000010a0a2836 */ /* 0x000fe20000000000 */
[----:B------:R-:W-:Y:S01]  /*4880*/  SHF.R.S32.HI R4, RZ, 0x1f, R11 ;  /* 0x0000001fff047819 */ /* 0x000fe2000001140b */
[----:B------:R-:W-:Y:S01]  /*4890*/  IMAD.MOV.U32 R15, RZ, RZ, RZ ;  /* 0x000000ffff0f7224 */ /* 0x000fe200078e00ff */
[----:B------:R-:W-:Y:S02]  /*48a0*/  F2FP.F16.F32.PACK_AB R2, R2, R5 ;  /* 0x000000050202723e */ /* 0x000fe400000000ff */
[----:B------:R-:W-:Y:S01]  /*48b0*/  F2FP.F16.F32.PACK_AB R3, R0, R3 ;  /* 0x000000030003723e */ /* 0x000fe200000000ff */
[----:B0-----:R-:W-:-:S06]  /*48c0*/  IMAD R4, R4, UR4, RZ ;  /* 0x0000000404047c24 */ /* 0x001fcc000f8e02ff */
[----:B------:R-:W-:Y:S01]  /*48d0*/  @!P1 IADD3 R10, PT, PT, -R10, RZ, RZ ;  /* 0x000000ff0a0a9210 */ /* 0x000fe20007ffe1ff */
[----:B------:R-:W-:Y:S01]  /*48e0*/  IMAD.WIDE.U32 R14, R11, UR4, R14 ;  /* 0x000000040b0e7c25 */ /* 0x000fe2000f8e000e */
[----:B------:R-:W-:-:S03]  /*48f0*/  @!P0 LOP3.LUT R10, RZ, R8, RZ, 0x33, !PT ;  /* 0x00000008ff0a8212 */ /* 0x000fc600078e33ff */
[----:B------:R-:W-:Y:S01]  /*4900*/  IMAD R11, R11, UR5, R4 ;  /* 0x000000050b0b7c24 */ /* 0x000fe2000f8e0204 */
[----:B------:R-:W-:Y:S01]  /*4910*/  SHF.R.S32.HI R4, RZ, 0x1f, R10 ;  /* 0x0000001fff047819 */ /* 0x000fe2000001140a */
[----:B------:R-:W-:Y:S01]  /*4920*/  IMAD R8, R10, R8, R9 ;  /* 0x000000080a087224 */ /* 0x000fe200078e0209 */
[----:B------:R-:W0:Y:S02]  /*4930*/  LDCU.64 UR4, c[0x0][0x3f0] ;  /* 0x00007e00ff0477ac */ /* 0x000e240008000a00 */
[----:B------:R-:W-:Y:S01]  /*4940*/  IADD3 R15, PT, PT, R15, R11, RZ ;  /* 0x0000000b0f0f7210 */ /* 0x000fe20007ffe0ff */
[----:B--2---:R-:W-:Y:S02]  /*4950*/  IMAD R7, R4, UR8, RZ ;  /* 0x0000000804077c24 */ /* 0x004fe4000f8e02ff */
        /* <DEDUP_REMOVED lines=9> */
[----:B0-----:R-:W-:-:S04]  /*49f0*/  LEA R4, P0, R8, UR4, 0x1 ;  /* 0x0000000408047c11 */ /* 0x001fc8000f8008ff */
[----:B------:R-:W-:-:S05]  /*4a00*/  LEA.HI.X R5, R8, UR5, R7, 0x1, P0 ;  /* 0x0000000508057c11 */ /* 0x000fca00080f0c07 */
[----:B------:R-:W-:Y:S01]  /*4a10*/  STG.E.64 desc[UR10][R4.64], R2 ;  /* 0x0000000204007986 */ /* 0x000fe2000c101b0a */
[----:B------:R-:W-:Y:S05]  /*4a20*/  EXIT ;  /* 0x000000000000794d */ /* 0x000fea0003800000 */
        .weak           $__internal_1_$__cuda_sm20_div_s64
        .type           $__internal_1_$__cuda_sm20_div_s64,@function
        .size           $__internal_1_$__cuda_sm20_div_s64,(.L_x_10209 - $__internal_1_$__cuda_sm20_div_s64)
$__internal_1_$__cuda_sm20_div_s64:
[----:B------:R-:W-:Y:S01]  /*4a30*/  IADD3 R35, P0, PT, RZ, -R20, RZ ;  /* 0x80000014ff237210 */ /* 0x000fe20007f1e0ff */
[----:B------:R-:W-:Y:S01]  /*4a40*/  IMAD.MOV.U32 R23, RZ, RZ, RZ ;  /* 0x000000ffff177224 */ /* 0x000fe200078e00ff */
        /* <DEDUP_REMOVED lines=16> */
[C---:B------:R-:W-:Y:S02]  /*4b50*/  IMAD R11, R45.reuse, R12, RZ ;  /* 0x0000000c2d0b7224 */ /* 0x040fe400078e02ff */
[----:B------:R-:W-:-:S04]  /*4b60*/  IMAD.HI.U32 R14, P1, R45, R14, R38 ;  /* 0x0000000e2d0e7227 */ /* 0x000fc80007820026 */
[----:B------:R-:W-:Y:S01]  /*4b70*/  IMAD.HI.U32 R12, R45, R12, RZ ;  /* 0x0000000c2d0c7227 */ /* 0x000fe200078e00ff */
[----:B------:R-:W-:-:S03]  /*4b80*/  IADD3 R39, P0, PT, R11, R14, RZ ;  /* 0x0000000e0b277210 */ /* 0x000fc60007f1e0ff */
[----:B------:R-:W-:Y:S02]  /*4b90*/  IMAD.X R12, R12, 0x1, R45, P2 ;  /* 0x000000010c0c7824 */ /* 0x000fe400010e062d */
[----:B------:R-:W-:-:S03]  /*4ba0*/  IMAD.WIDE.U32 R44, R39, R34, RZ ;  /* 0x00000022272c7225 */ /* 0x000fc600078e00ff */
[----:B------:R-:W-:Y:S01]  /*4bb0*/  IADD3.X R14, PT, PT, RZ, RZ, R12, P0, P1 ;  /* 0x000000ffff0e7210 */ /* 0x000fe200007e240c */
[----:B------:R-:W-:Y:S01]  /*4bc0*/  IMAD R11, R39, R35, R45 ;  /* 0x00000023270b7224 */ /* 0x000fe200078e022d */
[----:B------:R-:W-:Y:S02]  /*4bd0*/  IADD3 R15, P0, PT, RZ, -R44, RZ ;  /* 0x8000002cff0f7210 */ /* 0x000fe40007f1e0ff */
[----:B------:R-:W-:Y:S01]  /*4be0*/  ISETP.GE.AND P1, PT, R21, RZ, PT ;  /* 0x000000ff1500720c */ /* 0x000fe20003f26270 */
[----:B------:R-:W-:Y:S02]  /*4bf0*/  IMAD R11, R14, R34, R11 ;  /* 0x000000220e0b7224 */ /* 0x000fe400078e020b */
[----:B------:R-:W-:-:S04]  /*4c00*/  IMAD.HI.U32 R38, R39, R15, RZ ;  /* 0x0000000f27267227 */ /* 0x000fc800078e00ff */
[----:B------:R-:W-:Y:S01]  /*4c10*/  IMAD.X R11, RZ, RZ, ~R11, P0 ;  /* 0x000000ffff0b7224 */ /* 0x000fe200000e0e0b */
[----:B------:R-:W-:-:S03]  /*4c20*/  IADD3 R12, P0, PT, RZ, -R22, RZ ;  /* 0x80000016ff0c7210 */ /* 0x000fc60007f1e0ff */
[----:B------:R-:W-:Y:S01]  /*4c30*/  IMAD.WIDE.U32 R38, P4, R39, R11, R38 ;  /* 0x0000000b27267225 */ /* 0x000fe20007880026 */
[----:B------:R-:W-:-:S03]  /*4c40*/  SEL R12, R12, R22, !P1 ;  /* 0x000000160c0c7207 */ /* 0x000fc60004800000 */
[----:B------:R-:W-:-:S04]  /*4c50*/  IMAD.HI.U32 R16, P3, R14, R15, R38 ;  /* 0x0000000f0e107227 */ /* 0x000fc80007860026 */
[CC--:B------:R-:W-:Y:S02]  /*4c60*/  IMAD R15, R14.reuse, R11.reuse, RZ ;  /* 0x0000000b0e0f7224 */ /* 0x0c0fe400078e02ff */
[----:B------:R-:W-:-:S03]  /*4c70*/  IMAD.HI.U32 R11, R14, R11, RZ ;  /* 0x0000000b0e0b7227 */ /* 0x000fc600078e00ff */
[----:B------:R-:W-:Y:S01]  /*4c80*/  IADD3 R15, P2, PT, R15, R16, RZ ;  /* 0x000000100f0f7210 */ /* 0x000fe20007f5e0ff */
[----:B------:R-:W-:Y:S01]  /*4c90*/  IMAD.X R14, R11, 0x1, R14, P4 ;  /* 0x000000010b0e7824 */ /* 0x000fe200020e060e */
[----:B------:R-:W-:-:S03]  /*4ca0*/  IADD3.X R16, PT, PT, RZ, ~R21, RZ, P0, !PT ;  /* 0x80000015ff107210 */ /* 0x000fc600007fe4ff */
[----:B------:R-:W-:Y:S01]  /*4cb0*/  IMAD.HI.U32 R22, R15, R12, RZ ;  /* 0x0000000c0f167227 */ /* 0x000fe200078e00ff */
[----:B------:R-:W-:Y:S02]  /*4cc0*/  SEL R11, R16, R21, !P1 ;  /* 0x00000015100b7207 */ /* 0x000fe40004800000 */
[----:B------:R-:W-:-:S03]  /*4cd0*/  IADD3.X R14, PT, PT, RZ, RZ, R14, P2, P3 ;  /* 0x000000ffff0e7210 */ /* 0x000fc600017e640e */
[----:B------:R-:W-:-:S04]  /*4ce0*/  IMAD.WIDE.U32 R38, R15, R11, R22 ;  /* 0x0000000b0f267225 */ /* 0x000fc800078e0016 */
[C---:B------:R-:W-:Y:S02]  /*4cf0*/  IMAD R23, R14.reuse, R11, RZ ;  /* 0x0000000b0e177224 */ /* 0x040fe400078e02ff */
[----:B------:R-:W-:-:S04]  /*4d00*/  IMAD.HI.U32 R16, P1, R14, R12, R38 ;  /* 0x0000000c0e107227 */ /* 0x000fc80007820026 */
[----:B------:R-:W-:Y:S01]  /*4d10*/  IMAD.HI.U32 R14, R14, R11, RZ ;  /* 0x0000000b0e0e7227 */ /* 0x000fe200078e00ff */
[----:B------:R-:W-:-:S03]  /*4d20*/  IADD3 R23, P0, PT, R23, R16, RZ ;  /* 0x0000001017177210 */ /* 0x000fc60007f1e0ff */
[----:B------:R-:W-:Y:S02]  /*4d30*/  IMAD.X R14, RZ, RZ, R14, P1 ;  /* 0x000000ffff0e7224 */ /* 0x000fe400008e060e */
[----:B------:R-:W-:-:S04]  /*4d40*/  IMAD.WIDE.U32 R38, R23, R34, RZ ;  /* 0x0000002217267225 */ /* 0x000fc800078e00ff */
[----:B------:R-:W-:Y:S01]  /*4d50*/  IMAD.X R22, RZ, RZ, R14, P0 ;  /* 0x000000ffff167224 */ /* 0x000fe200000e060e */
[----:B------:R-:W-:Y:S01]  /*4d60*/  IADD3 R12, P0, PT, -R38, R12, RZ ;  /* 0x0000000c260c7210 */ /* 0x000fe20007f1e1ff */
[----:B------:R-:W-:-:S03]  /*4d70*/  IMAD R15, R23, R35, R39 ;  /* 0x00000023170f7224 */ /* 0x000fc600078e0227 */
[-C--:B------:R-:W-:Y:S01]  /*4d80*/  ISETP.GE.U32.AND P2, PT, R12, R34.reuse, PT ;  /* 0x000000220c00720c */ /* 0x080fe20003f46070 */
[-C--:B------:R-:W-:Y:S01]  /*4d90*/  IMAD R14, R22, R34.reuse, R15 ;  /* 0x00000022160e7224 */ /* 0x080fe200078e020f */
[----:B------:R-:W-:-:S04]  /*4da0*/  IADD3 R15, P1, PT, R12, -R34, RZ ;  /* 0x800000220c0f7210 */ /* 0x000fc80007f3e0ff */
[----:B------:R-:W-:Y:S02]  /*4db0*/  IADD3.X R11, PT, PT, ~R14, R11, RZ, P0, !PT ;  /* 0x0000000b0e0b7210 */ /* 0x000fe400007fe5ff */
[----:B------:R-:W-:Y:S02]  /*4dc0*/  IADD3 R16, P0, PT, R23, 0x1, RZ ;  /* 0x0000000117107810 */ /* 0x000fe40007f1e0ff */
[C---:B------:R-:W-:Y:S01]  /*4dd0*/  ISETP.GE.U32.AND.EX P2, PT, R11.reuse, R35, PT, P2 ;  /* 0x000000230b00720c */ /* 0x040fe20003f46120 */
[----:B------:R-:W-:Y:S02]  /*4de0*/  IMAD.X R14, R11, 0x1, ~R35, P1 ;  /* 0x000000010b0e7824 */ /* 0x000fe400008e0e23 */
[----:B------:R-:W-:Y:S01]  /*4df0*/  IMAD.X R39, RZ, RZ, R22, P0 ;  /* 0x000000ffff277224 */ /* 0x000fe200000e0616 */
[----:B------:R-:W-:Y:S02]  /*4e00*/  SEL R15, R15, R12, P2 ;  /* 0x0000000c0f0f7207 */ /* 0x000fe40001000000 */
[----:B------:R-:W-:-:S02]  /*4e10*/  SEL R16, R16, R23, P2 ;  /* 0x0000001710107207 */ /* 0x000fc40001000000 */
[----:B------:R-:W-:Y:S02]  /*4e20*/  SEL R11, R14, R11, P2 ;  /* 0x0000000b0e0b7207 */ /* 0x000fe40001000000 */
[----:B------:R-:W-:Y:S02]  /*4e30*/  ISETP.GE.U32.AND P0, PT, R15, R34, PT ;  /* 0x000000220f00720c */ /* 0x000fe40003f06070 */
[----:B------:R-:W-:Y:S02]  /*4e40*/  SEL R39, R39, R22, P2 ;  /* 0x0000001627277207 */ /* 0x000fe40001000000 */
[----:B------:R-:W-:Y:S02]  /*4e50*/  IADD3 R15, P1, PT, R16, 0x1, RZ ;  /* 0x00000001100f7810 */ /* 0x000fe40007f3e0ff */
[----:B------:R-:W-:Y:S02]  /*4e60*/  ISETP.GE.U32.AND.EX P0, PT, R11, R35, PT, P0 ;  /* 0x000000230b00720c */ /* 0x000fe40003f06100 */
[----:B------:R-:W-:Y:S01]  /*4e70*/  LOP3.LUT R11, R19, R21, RZ, 0x3c, !PT ;  /* 0x00000015130b7212 */ /* 0x000fe200078e3cff */
[----:B------:R-:W-:Y:S01]  /*4e80*/  IMAD.X R12, RZ, RZ, R39, P1 ;  /* 0x000000ffff0c7224 */ /* 0x000fe200008e0627 */
[----:B------:R-:W-:-:S02]  /*4e90*/  SEL R15, R15, R16, P0 ;  /* 0x000000100f0f7207 */ /* 0x000fc40000000000 */
[----:B------:R-:W-:Y:S02]  /*4ea0*/  ISETP.GE.AND P2, PT, R11, RZ, PT ;  /* 0x000000ff0b00720c */ /* 0x000fe40003f46270 */
[----:B------:R-:W-:Y:S02]  /*4eb0*/  SEL R39, R12, R39, P0 ;  /* 0x000000270c277207 */ /* 0x000fe40000000000 */
[----:B------:R-:W-:Y:S02]  /*4ec0*/  IADD3 R12, P1, PT, RZ, -R15, RZ ;  /* 0x8000000fff0c7210 */ /* 0x000fe40007f3e0ff */
[----:B------:R-:W-:Y:S02]  /*4ed0*/  ISETP.NE.U32.AND P0, PT, R20, RZ, PT ;  /* 0x000000ff1400720c */ /* 0x000fe40003f05070 */
[----:B------:R-:W-:Y:S02]  /*4ee0*/  IADD3.X R14, PT, PT, RZ, ~R39, RZ, P1, !PT ;  /* 0x80000027ff0e7210 */ /* 0x000fe40000ffe4ff */
[----:B------:R-:W-:-:S02]  /*4ef0*/  ISETP.NE.AND.EX P0, PT, R19, RZ, PT, P0 ;  /* 0x000000ff1300720c */ /* 0x000fc40003f05300 */
[----:B------:R-:W-:Y:S02]  /*4f00*/  SEL R14, R14, R39, !P2 ;  /* 0x000000270e0e7207 */ /* 0x000fe40005000000 */
[----:B------:R-:W-:Y:S01]  /*4f10*/  SEL R12, R12, R15, !P2 ;  /* 0x0000000f0c0c7207 */ /* 0x000fe20005000000 */
[----:B------:R-:W-:Y:S01]  /*4f20*/  IMAD.MOV.U32 R15, RZ, RZ, 0x0 ;  /* 0x00000000ff0f7424 */ /* 0x000fe200078e00ff */
[----:B------:R-:W-:Y:S01]  /*4f30*/  SEL R11, R14, 0xffffffff, P0 ;  /* 0xffffffff0e0b7807 */ /* 0x000fe20000000000 */
[----:B------:R-:W-:Y:S01]  /*4f40*/  IMAD.MOV.U32 R14, RZ, RZ, R18 ;  /* 0x000000ffff0e7224 */ /* 0x000fe200078e0012 */
[----:B------:R-:W-:-:S03]  /*4f50*/  SEL R12, R12, 0xffffffff, P0 ;  /* 0xffffffff0c0c7807 */ /* 0x000fc60000000000 */
[----:B------:R-:W-:Y:S05]  /*4f60*/  RET.REL.NODEC R14 `(_ZN5flash32flash_fwd_splitkv_combine_kernelI23Flash_fwd_kernel_traitsILi32ELi64ELi256ELi4ELb0ELb0EN7cutlass6half_tE19Flash_kernel_traitsILi32ELi64ELi256ELi4ES3_EELi16ELi6ELb0EEEvNS_16Flash_fwd_paramsE) ;  /* 0xffffffb00e247950 */ /* 0x000fea0003c3ffff */
.L_x_73:
        /* <DEDUP_REMOVED lines=9> */
.L_x_10209:


//--------------------- .text._ZN5flash32flash_fwd_splitkv_combine_kernelI23Flash_fwd_kernel_traitsILi32ELi64ELi256ELi4ELb0ELb0EN7cutlass6half_tE19Flash_kernel_traitsILi32ELi64ELi256ELi4ES3_EELi16ELi5ELb0EEEvNS_16Flash_fwd_paramsE --------------------------
	.section	.text._ZN5flash32flash_fwd_splitkv_combine_kernelI23Flash_fwd_kernel_traitsILi32ELi64ELi256ELi4ELb0ELb0EN7cutlass6half_tE19Flash_kernel_traitsILi32ELi64ELi256ELi4ES3_EELi16ELi5ELb0EEEvNS_16Flash_fwd_paramsE,"ax",@progbits
	.align	128
        .global         _ZN5flash32flash_fwd_splitkv_combine_kernelI23Flash_fwd_kernel_traitsILi32ELi64ELi256ELi4ELb0ELb0EN7cutlass6half_tE19Flash_kernel_traitsILi32ELi64ELi256ELi4ES3_EELi16ELi5ELb0EEEvNS_16Flash_fwd_paramsE
        .type           _ZN5flash32flash_fwd_splitkv_combine_kernelI23Flash_fwd_kernel_traitsILi32ELi64ELi256ELi4ELb0ELb0EN7cutlass6half_tE19Flash_kernel_traitsILi32ELi64ELi256ELi4ES3_EELi16ELi5ELb0EEEvNS_16Flash_fwd_paramsE,@function
        .size           _ZN5flash32flash_fwd_splitkv_combine_kernelI23Flash_fwd_kernel_traitsILi32ELi64ELi256ELi4ELb0ELb0EN7cutlass6half_tE19Flash_kernel_traitsILi32ELi64ELi256ELi4ES3_EELi16ELi5ELb0EEEvNS_16Flash_fwd_paramsE,(.L_x_10210 - _ZN5flash32flash_fwd_splitkv_combine_kernelI23Flash_fwd_kernel_traitsILi32ELi64ELi256ELi4ELb0ELb0EN7cutlass6half_tE19Flash_kernel_traitsILi32ELi64ELi256ELi4ES3_EELi16ELi5ELb0EEEvNS_16Flash_fwd_paramsE)
        .other          _ZN5flash32flash_fwd_splitkv_combine_kernelI23Flash_fwd_kernel_traitsILi32ELi64ELi256ELi4ELb0ELb0EN7cutlass6half_tE19Flash_kernel_traitsILi32ELi64ELi256ELi4ES3_EELi16ELi5ELb0EEEvNS_16Flash_fwd_paramsE,@"STO_CUDA_ENTRY STV_DEFAULT"
_ZN5flash32flash_fwd_splitkv_combine_kernelI23Flash_fwd_kernel_traitsILi32ELi64ELi256ELi4ELb0ELb0EN7cutlass6half_tE19Flash_kernel_traitsILi32ELi64ELi256ELi4ES3_EELi16ELi5ELb0EEEvNS_16Flash_fwd_paramsE:
.text._ZN5flash32flash_fwd_splitkv_combine_kernelI23Flash_fwd_kernel_traitsILi32ELi64ELi256ELi4ELb0ELb0EN7cutlass6half_tE19Flash_kernel_traitsILi32ELi64ELi256ELi4ES3_EELi16ELi5ELb0EEEvNS_16Flash_fwd_paramsE:
        /* <DEDUP_REMOVED lines=38> */
.L_x_74:
[----:B------:R-:W-:Y:S01]  /*0260*/  IMAD.U32 R26, RZ, RZ, UR21 ;  /* 0x00000015ff1a7e24 */ /* 0x000fe2000f8e00ff */
[----:B------:R-:W-:Y:S01]  /*0270*/  MOV R18, UR19 ;  /* 0x0000001300127c02 */ /* 0x000fe20008000f00 */
[----:B------:R-:W-:Y:S01]  /*0280*/  IMAD.U32 R19, RZ, RZ, UR15 ;  /* 0x0000000fff137e24 */ /* 0x000fe2000f8e00ff */
[----:B------:R-:W-:Y:S02]  /*0290*/  MOV R16, UR14 ;  /* 0x0000000e00107c02 */ /* 0x000fe40008000f00 */
[----:B------:R-:W-:Y:S02]  /*02a0*/  MOV R14, 0x2c0 ;  /* 0x000002c0000e7802 */ /* 0x000fe40000000f00 */
[----:B------:R-:W-:Y:S05]  /*02b0*/  CALL.REL.NOINC `($__internal_2_$__cuda_sm20_div_s64) ;  /* 0x0000004000b47944 */ /* 0x000fea0003c00000 */
[----:B------:R-:W-:-:S07]  /*02c0*/  MOV R13, R11 ;  /* 0x0000000b000d7202 */ /* 0x000fce0000000f00 */
.L_x_75:
        /* <DEDUP_REMOVED lines=30> */
.L_x_77:
[----:B------:R-:W-:Y:S01]  /*04b0*/  IMAD.MOV.U32 R26, RZ, RZ, R12 ;  /* 0x000000ffff1a7224 */ /* 0x000fe200078e000c */
[----:B------:R-:W-:Y:S02]  /*04c0*/  MOV R19, R13 ;  /* 0x0000000d00137202 */ /* 0x000fe40000000f00 */
[----:B------:R-:W-:Y:S02]  /*04d0*/  MOV R14, 0x4f0 ;  /* 0x000004f0000e7802 */ /* 0x000fe40000000f00 */
[----:B------:R-:W-:Y:S05]  /*04e0*/  CALL.REL.NOINC `($__internal_2_$__cuda_sm20_div_s64) ;  /* 0x0000004000287944 */ /* 0x000fea0003c00000 */
[----:B------:R-:W-:Y:S02]  /*04f0*/  MOV R4, R12 ;  /* 0x0000000c00047202 */ /* 0x000fe40000000f00 */
[----:B------:R-:W-:Y:S02]  /*0500*/  MOV R5, R11 ;  /* 0x0000000b00057202 */ /* 0x000fe40000000f00 */
.L_x_78:
[----:B------:R-:W-:Y:S05]  /*0510*/  BSYNC.RECONVERGENT B0 ;  /* 0x0000000000007941 */ /* 0x000fea0003800200 */
.L_x_76:
        /* <DEDUP_REMOVED lines=33> */
[----:B------:R-:W-:Y:S02]  /*0730*/  SEL R0, R16, R7, P0 ;  /* 0x0000000710007207 */ /* 0x000fe40000000000 */
        /* <DEDUP_REMOVED lines=24> */
.L_x_80:
[----:B------:R-:W-:Y:S01]  /*08c0*/  IMAD.MOV.U32 R26, RZ, RZ, R18 ;  /* 0x000000ffff1a7224 */ /* 0x000fe200078e0012 */
[----:B------:R-:W-:Y:S01]  /*08d0*/  MOV R18, R10 ;  /* 0x0000000a00127202 */ /* 0x000fe20000000f00 */
[----:B------:R-:W-:Y:S01]  /*08e0*/  IMAD.MOV.U32 R19, RZ, RZ, R16 ;  /* 0x000000ffff137224 */ /* 0x000fe200078e0010 */
[----:B------:R-:W-:Y:S02]  /*08f0*/  MOV R16, R0 ;  /* 0x0000000000107202 */ /* 0x000fe40000000f00 */
[----:B------:R-:W-:Y:S02]  /*0900*/  MOV R14, 0x920 ;  /* 0x00000920000e7802 */ /* 0x000fe40000000f00 */
[----:B------:R-:W-:Y:S05]  /*0910*/  CALL.REL.NOINC `($__internal_2_$__cuda_sm20_div_s64) ;  /* 0x0000003c001c7944 */ /* 0x000fea0003c00000 */
[----:B------:R-:W-:Y:S02]  /*0920*/  MOV R13, R11 ;  /* 0x0000000b000d7202 */ /* 0x000fe40000000f00 */
.L_x_81:
[----:B------:R-:W-:Y:S05]  /*0930*/  BSYNC.RECONVERGENT B0 ;  /* 0x0000000000007941 */ /* 0x000fea0003800200 */
.L_x_79:
        /* <DEDUP_REMOVED lines=124> */
.L_x_83:
[----:B------:R-:W-:Y:S01]  /*1100*/  IMAD.MOV.U32 R26, RZ, RZ, R12 ;  /* 0x000000ffff1a7224 */ /* 0x000fe200078e000c */
[----:B------:R-:W-:Y:S01]  /*1110*/  MOV R18, R9 ;  /* 0x0000000900127202 */ /* 0x000fe20000000f00 */
[----:B------:R-:W-:Y:S01]  /*1120*/  IMAD.MOV.U32 R19, RZ, RZ, R13 ;  /* 0x000000ffff137224 */ /* 0x000fe200078e000d */
[----:B------:R-:W-:Y:S02]  /*1130*/  MOV R16, R31 ;  /* 0x0000001f00107202 */ /* 0x000fe40000000f00 */
[----:B------:R-:W-:Y:S02]  /*1140*/  MOV R14, 0x1160 ;  /* 0x00001160000e7802 */ /* 0x000fe40000000f00 */
[----:B------:R-:W-:Y:S05]  /*1150*/  CALL.REL.NOINC `($__internal_2_$__cuda_sm20_div_s64) ;  /* 0x00000034000c7944 */ /* 0x000fea0003c00000 */
[----:B------:R-:W-:Y:S02]  /*1160*/  MOV R34, R12 ;  /* 0x0000000c00227202 */ /* 0x000fe40000000f00 */
[----:B------:R-:W-:Y:S02]  /*1170*/  MOV R35, R11 ;  /* 0x0000000b00237202 */ /* 0x000fe40000000f00 */
.L_x_84:
[----:B------:R-:W-:Y:S05]  /*1180*/  BSYNC.RECONVERGENT B0 ;  /* 0x0000000000007941 */ /* 0x000fea0003800200 */
.L_x_82:
        /* <DEDUP_REMOVED lines=57> */
.L_x_86:
[----:B------:R-:W-:Y:S01]  /*1520*/  IMAD.MOV.U32 R26, RZ, RZ, R4 ;  /* 0x000000ffff1a7224 */ /* 0x000fe200078e0004 */
[----:B------:R-:W-:Y:S01]  /*1530*/  MOV R19, R5 ;  /* 0x0000000500137202 */ /* 0x000fe20000000f00 */
[----:B------:R-:W-:Y:S01]  /*1540*/  IMAD.MOV.U32 R18, RZ, RZ, R8 ;  /* 0x000000ffff127224 */ /* 0x000fe200078e0008 */
[----:B------:R-:W-:Y:S02]  /*1550*/  MOV R14, 0x1570 ;  /* 0x00001570000e7802 */ /* 0x000fe40000000f00 */
[----:B------:R-:W-:Y:S05]  /*1560*/  CALL.REL.NOINC `($__internal_2_$__cuda_sm20_div_s64) ;  /* 0x0000003000087944 */ /* 0x000fea0003c00000 */
[----:B------:R-:W-:Y:S02]  /*1570*/  MOV R18, R12 ;  /* 0x0000000c00127202 */ /* 0x000fe40000000f00 */
[----:B------:R-:W-:Y:S02]  /*1580*/  MOV R19, R11 ;  /* 0x0000000b00137202 */ /* 0x000fe40000000f00 */
.L_x_87:
[----:B------:R-:W-:Y:S05]  /*1590*/  BSYNC.RECONVERGENT B0 ;  /* 0x0000000000007941 */ /* 0x000fea0003800200 */
.L_x_85:
[----:B------:R-:W0:Y:S01]  /*15a0*/  S2R R4, SR_TID.X ;  /* 0x0000000000047919 */ /* 0x000e220000002100 */
[----:B------:R-:W-:Y:S01]  /*15b0*/  UIADD3 UR8, UP0, UPT, UR21, -UR20, URZ ;  /* 0x8000001415087290 */ /* 0x000fe2000ff1e0ff */
[----:B------:R-:W1:Y:S03]  /*15c0*/  LDCU UR4, c[0x0][0x534] ;  /* 0x0000a680ff0477ac */ /* 0x000e660008000800 */
[----:B------:R-:W-:-:S06]  /*15d0*/  UIADD3.X UR5, UPT, UPT, UR15, -0x1, URZ, UP0, !UPT ;  /* 0xffffffff0f057890 */ /* 0x000fcc00087fe4ff */
[----:B------:R-:W-:Y:S01]  /*15e0*/  IMAD.U32 R3, RZ, RZ, UR5 ;  /* 0x00000005ff037e24 */ /* 0x000fe2000f8e00ff */
[----:B0-----:R-:W-:Y:S02]  /*15f0*/  LOP3.LUT R21, R4, 0xf, RZ, 0xc0, !PT ;  /* 0x0000000f04157812 */ /* 0x001fe400078ec0ff */
[----:B------:R-:W-:Y:S02]  /*1600*/  SHF.R.U32.HI R5, RZ, 0x4, R4 ;  /* 0x00000004ff057819 */ /* 0x000fe40000011604 */
[----:B------:R-:W-:Y:S01]  /*1610*/  ISETP.LT.U32.AND P3, PT, R21, UR8, PT ;  /* 0x0000000815007c0c */ /* 0x000fe2000bf61070 */
[----:B------:R-:W0:Y:S02]  /*1620*/  LDCU.64 UR8, c[0x0][0x358] ;  /* 0x00006b00ff0877ac */ /* 0x000e240008000a00 */
[----:B------:R-:W-:Y:S01]  /*1630*/  VIADD R20, R5, 0x8 ;  /* 0x0000000805147836 */ /* 0x000fe20000000000 */
[----:B------:R-:W-:Y:S01]  /*1640*/  ISETP.GT.AND.EX P3, PT, R3, RZ, PT, P3 ;  /* 0x000000ff0300720c */ /* 0x000fe20003f64330 */
[----:B------:R-:W-:-:S02]  /*1650*/  VIADD R11, R5, 0x10 ;  /* 0x00000010050b7836 */ /* 0x000fc40000000000 */
[C---:B------:R-:W-:Y:S01]  /*1660*/  VIADD R3, R5.reuse, 0x18 ;  /* 0x0000001805037836 */ /* 0x040fe20000000000 */
[----:B-1----:R-:W-:Y:S02]  /*1670*/  ISETP.GE.OR P6, PT, R5, UR4, !P3 ;  /* 0x0000000405007c0c */ /* 0x002fe4000dfc6670 */
[----:B------:R-:W-:Y:S02]  /*1680*/  ISETP.GE.OR P5, PT, R20, UR4, !P3 ;  /* 0x0000000414007c0c */ /* 0x000fe4000dfa6670 */
[----:B------:R-:W-:Y:S02]  /*1690*/  ISETP.GE.OR P4, PT, R11, UR4, !P3 ;  /* 0x000000040b007c0c */ /* 0x000fe4000df86670 */
[----:B------:R-:W-:-:S07]  /*16a0*/  ISETP.GE.OR P3, PT, R3, UR4, !P3 ;  /* 0x0000000403007c0c */ /* 0x000fce000df66670 */
[----:B------:R-:W1:Y:S01]  /*16b0*/  @!P6 LDC.64 R16, c[0x0][0x428] ;  /* 0x00010a00ff10eb82 */ /* 0x000e620000000a00 */
[C---:B------:R-:W-:Y:S02]  /*16c0*/  @!P6 IADD3 R24, P0, PT, R21.reuse, UR20, RZ ;  /* 0x000000141518ec10 */ /* 0x040fe4000ff1e0ff */
[C---:B------:R-:W-:Y:S02]  /*16d0*/  @!P5 IADD3 R28, P2, PT, R21.reuse, UR20, RZ ;  /* 0x00000014151cdc10 */ /* 0x040fe4000ff5e0ff */
[----:B------:R-:W-:Y:S01]  /*16e0*/  @!P4 IADD3 R26, P1, PT, R21, UR20, RZ ;  /* 0x00000014151acc10 */ /* 0x000fe2000ff3e0ff */
[----:B------:R-:W-:Y:S02]  /*16f0*/  @!P6 IMAD.X R25, RZ, RZ, RZ, P0 ;  /* 0x000000ffff19e224 */ /* 0x000fe400000e06ff */
[----:B------:R-:W2:Y:S01]  /*1700*/  @!P5 LDC.64 R14, c[0x0][0x428] ;  /* 0x00010a00ff0edb82 */ /* 0x000ea20000000a00 */
[----:B------:R-:W-:Y:S02]  /*1710*/  @!P5 IMAD.X R29, RZ, RZ, RZ, P2 ;  /* 0x000000ffff1dd224 */ /* 0x000fe400010e06ff */
[----:B------:R-:W-:-:S04]  /*1720*/  @!P6 IMAD.WIDE.U32 R24, R5, UR21, R24 ;  /* 0x000000150518ec25 */ /* 0x000fc8000f8e0018 */
[----:B------:R-:W-:Y:S01]  /*1730*/  @!P6 IMAD R22, R5, UR15, R25 ;  /* 0x0000000f0516ec24 */ /* 0x000fe2000f8e0219 */
[----:B------:R-:W3:Y:S01]  /*1740*/  @!P4 LDC.64 R12, c[0x0][0x428] ;  /* 0x00010a00ff0ccb82 */ /* 0x000ee20000000a00 */
[----:B------:R-:W-:-:S07]  /*1750*/  @!P4 IMAD.X R27, RZ, RZ, RZ, P1 ;  /* 0x000000ffff1bc224 */ /* 0x000fce00008e06ff */
[----:B------:R-:W4:Y:S01]  /*1760*/  @!P3 LDC.64 R6, c[0x0][0x428] ;  /* 0x00010a00ff06bb82 */ /* 0x000f220000000a00 */
[----:B-1----:R-:W-:Y:S01]  /*1770*/  @!P6 LEA R36, P0, R24, R16, 0x2 ;  /* 0x000000101824e211 */ /* 0x002fe200078010ff */
[----:B------:R-:W-:Y:S01]  /*1780*/  @!P5 IMAD.WIDE.U32 R28, R20, UR21, R28 ;  /* 0x00000015141cdc25 */ /* 0x000fe2000f8e001c */
[----:B------:R-:W-:Y:S02]  /*1790*/  MOV R16, 0xff800000 ;  /* 0xff80000000107802 */ /* 0x000fe40000000f00 */
[----:B------:R-:W-:Y:S02]  /*17a0*/  @!P6 LEA.HI.X R37, R24, R17, R22, 0x2, P0 ;  /* 0x000000111825e211 */ /* 0x000fe400000f1416 */
[----:B------:R-:W-:Y:S01]  /*17b0*/  @!P3 IADD3 R24, P0, PT, R21, UR20, RZ ;  /* 0x000000141518bc10 */ /* 0x000fe2000ff1e0ff */
[----:B------:R-:W-:Y:S01]  /*17c0*/  @!P4 IMAD.WIDE.U32 R26, R11, UR21, R26 ;  /* 0x000000150b1acc25 */ /* 0x000fe2000f8e001a */
[----:B--2---:R-:W-:Y:S01]  /*17d0*/  @!P5 LEA R14, P2, R28, R14, 0x2 ;  /* 0x0000000e1c0ed211 */ /* 0x004fe200078410ff */
[----:B0-----:R-:W2:Y:S02]  /*17e0*/  @!P6 LDG.E R16, desc[UR8][R36.64] ;  /* 0x000000082410e981 */ /* 0x001ea4000c1e1900 */
[----:B------:R-:W-:-:S02]  /*17f0*/  @!P3 IMAD.X R25, RZ, RZ, RZ, P0 ;  /* 0x000000ffff19b224 */ /* 0x000fc400000e06ff */
[----:B------:R-:W-:Y:S02]  /*1800*/  @!P5 IMAD R20, R20, UR15, R29 ;  /* 0x0000000f1414dc24 */ /* 0x000fe4000f8e021d */
[----:B------:R-:W-:Y:S01]  /*1810*/  @!P3 IMAD.WIDE.U32 R24, R3, UR21, R24 ;  /* 0x000000150318bc25 */ /* 0x000fe2000f8e0018 */
[----:B---3--:R-:W-:Y:S02]  /*1820*/  @!P4 LEA R12, P1, R26, R12, 0x2 ;  /* 0x0000000c1a0cc211 */ /* 0x008fe400078210ff */
[----:B------:R-:W-:Y:S01]  /*1830*/  @!P5 LEA.HI.X R15, R28, R15, R20, 0x2, P2 ;  /* 0x0000000f1c0fd211 */ /* 0x000fe200010f1414 */
[----:B------:R-:W-:Y:S01]  /*1840*/  @!P4 IMAD R22, R11, UR15, R27 ;  /* 0x0000000f0b16cc24 */ /* 0x000fe2000f8e021b */
[----:B------:R-:W-:Y:S01]  /*1850*/  MOV R11, 0xff800000 ;  /* 0xff800000000b7802 */ /* 0x000fe20000000f00 */
[----:B------:R-:W-:Y:S01]  /*1860*/  @!P3 IMAD R3, R3, UR15, R25 ;  /* 0x0000000f0303bc24 */ /* 0x000fe2000f8e0219 */
[----:B----4-:R-:W-:Y:S01]  /*1870*/  @!P3 LEA R32, P0, R24, R6, 0x2 ;  /* 0x000000061820b211 */ /* 0x010fe200078010ff */
[----:B------:R-:W-:Y:S01]  /*1880*/  IMAD.MOV.U32 R6, RZ, RZ, -0x800000 ;  /* 0xff800000ff067424 */ /* 0x000fe200078e00ff */
[----:B------:R-:W-:Y:S01]  /*1890*/  @!P4 LEA.HI.X R13, R26, R13, R22, 0x2, P1 ;  /* 0x0000000d1a0dc211 */ /* 0x000fe200008f1416 */
[----:B------:R-:W-:Y:S01]  /*18a0*/  IMAD.MOV.U32 R17, RZ, RZ, -0x800000 ;  /* 0xff800000ff117424 */ /* 0x000fe200078e00ff */
[----:B------:R-:W-:-:S03]  /*18b0*/  @!P3 LEA.HI.X R33, R24, R7, R3, 0x2, P0 ;  /* 0x000000071821b211 */ /* 0x000fc600000f1403 */
[----:B------:R0:W3:Y:S01]  /*18c0*/  @!P5 LDG.E R6, desc[UR8][R14.64] ;  /* 0x000000080e06d981 */ /* 0x0000e2000c1e1900 */
[C---:B------:R-:W-:Y:S01]  /*18d0*/  ISETP.GT.U32.AND P1, PT, R4.reuse, 0xff, PT ;  /* 0x000000ff0400780c */ /* 0x040fe20003f24070 */
[----:B------:R-:W1:Y:S02]  /*18e0*/  S2UR UR4, SR_CgaCtaId ;  /* 0x00000000000479c3 */ /* 0x000e640000008800 */
[----:B------:R4:W5:Y:S04]  /*18f0*/  @!P4 LDG.E R17, desc[UR8][R12.64] ;  /* 0x000000080c11c981 */ /* 0x000968000c1e1900 */
[----:B------:R-:W5:Y:S01]  /*1900*/  @!P3 LDG.E R11, desc[UR8][R32.64] ;  /* 0x00000008200bb981 */ /* 0x000f62000c1e1900 */
[C---:B------:R-:W-:Y:S01]  /*1910*/  ISETP.GT.U32.AND P0, PT, R4.reuse, 0x7f, PT ;  /* 0x0000007f0400780c */ /* 0x040fe20003f04070 */
[----:B------:R-:W-:Y:S01]  /*1920*/  UMOV UR5, 0x400 ;  /* 0x0000040000057882 */ /* 0x000fe20000000000 */
[C---:B------:R-:W-:Y:S01]  /*1930*/  ISETP.GT.U32.AND P2, PT, R4.reuse, 0x17f, PT ;  /* 0x0000017f0400780c */ /* 0x040fe20003f44070 */
[----:B------:R-:W4:Y:S01]  /*1940*/  LDC R3, c[0x0][0x434] ;  /* 0x00010d00ff037b82 */ /* 0x000f220000000800 */
[C---:B------:R-:W-:Y:S01]  /*1950*/  ISETP.GT.U32.AND P3, PT, R4.reuse, 0x1ff, PT ;  /* 0x000001ff0400780c */ /* 0x040fe20003f64070 */
[----:B------:R-:W4:Y:S01]  /*1960*/  @!P1 S2R R20, SR_CgaCtaId ;  /* 0x0000000000149919 */ /* 0x000f220000008800 */
[----:B------:R-:W-:Y:S01]  /*1970*/  @!P1 IMAD.SHL.U32 R22, R4, 0x4, RZ ;  /* 0x0000000404169824 */ /* 0x000fe200078e00ff */
[----:B------:R-:W-:Y:S01]  /*1980*/  MOV R25, 0xff800000 ;  /* 0xff80000000197802 */ /* 0x000fe20000000f00 */
[----:B------:R-:W-:Y:S01]  /*1990*/  IMAD.MOV.U32 R27, RZ, RZ, -0x800000 ;  /* 0xff800000ff1b7424 */ /* 0x000fe200078e00ff */
[----:B------:R-:W-:Y:S01]  /*19a0*/  BSSY.RECONVERGENT B1, `(.L_x_88) ;  /* 0x00001cb000017945 */ /* 0x000fe20003800200 */
[----:B------:R-:W-:Y:S01]  /*19b0*/  IMAD.MOV.U32 R23, RZ, RZ, -0x800000 ;  /* 0xff800000ff177424 */ /* 0x000fe200078e00ff */
[----:B------:R-:W-:-:S02]  /*19c0*/  @!P1 LOP3.LUT R22, R22, 0x3c, RZ, 0xc0, !PT ;  /* 0x0000003c16169812 */ /* 0x000fc400078ec0ff */
[----:B------:R-:W4:Y:S02]  /*19d0*/  @!P0 S2R R7, SR_CgaCtaId ;  /* 0x0000000000078919 */ /* 0x000f240000008800 */
[----:B------:R-:W-:Y:S01]  /*19e0*/  @!P2 IMAD.SHL.U32 R24, R4, 0x4, RZ ;  /* 0x000000040418a824 */ /* 0x000fe200078e00ff */
[----:B0-----:R-:W-:Y:S01]  /*19f0*/  @!P2 MOV R14, 0x400 ;  /* 0x00000400000ea802 */ /* 0x001fe20000000f00 */
[----:B------:R-:W0:Y:S01]  /*1a00*/  @!P2 S2R R21, SR_CgaCtaId ;  /* 0x000000000015a919 */ /* 0x000e220000008800 */
[----:B-1----:R-:W-:Y:S01]  /*1a10*/  ULEA UR4, UR4, UR5, 0x18 ;  /* 0x0000000504047291 */ /* 0x002fe2000f8ec0ff */
[----:B----4-:R-:W-:Y:S02]  /*1a20*/  @!P1 MOV R13, 0x400 ;  /* 0x00000400000d9802 */ /* 0x010fe40000000f00 */
[----:B------:R-:W-:Y:S02]  /*1a30*/  @!P0 MOV R12, 0x400 ;  /* 0x00000400000c8802 */ /* 0x000fe40000000f00 */
[----:B------:R-:W-:-:S02]  /*1a40*/  @!P2 LOP3.LUT R24, R24, 0x3c, RZ, 0xc0, !PT ;  /* 0x0000003c1818a812 */ /* 0x000fc400078ec0ff */
[----:B------:R-:W-:Y:S01]  /*1a50*/  @!P1 LEA R13, R20, R13, 0x18 ;  /* 0x0000000d140d9211 */ /* 0x000fe200078ec0ff */
[----:B------:R-:W-:-:S04]  /*1a60*/  @!P3 IMAD.SHL.U32 R20, R4, 0x4, RZ ;  /* 0x000000040414b824 */ /* 0x000fc800078e00ff */
[----:B------:R-:W-:Y:S01]  /*1a70*/  @!P1 IMAD.IADD R22, R22, 0x1, R13 ;  /* 0x0000000116169824 */ /* 0x000fe200078e020d */
[----:B------:R-:W-:Y:S02]  /*1a80*/  @!P3 LOP3.LUT R20, R20, 0x3c, RZ, 0xc0, !PT ;  /* 0x0000003c1414b812 */ /* 0x000fe400078ec0ff */
[----:B------:R-:W-:Y:S01]  /*1a90*/  @!P0 LEA R7, R7, R12, 0x18 ;  /* 0x0000000c07078211 */ /* 0x000fe200078ec0ff */
[----:B------:R-:W-:Y:S01]  /*1aa0*/  @!P0 IMAD.SHL.U32 R12, R4, 0x4, RZ ;  /* 0x00000004040c8824 */ /* 0x000fe200078e00ff */
[----:B------:R-:W-:Y:S01]  /*1ab0*/  SHF.R.U32.HI R13, RZ, 0x3, R4 ;  /* 0x00000003ff0d7819 */ /* 0x000fe20000011604 */
[----:B------:R-:W-:Y:S01]  /*1ac0*/  @!P3 VIADD R20, R20, UR4 ;  /* 0x000000041414bc36 */ /* 0x000fe20008000000 */
[----:B0-----:R-:W-:Y:S01]  /*1ad0*/  @!P2 LEA R15, R21, R14, 0x18 ;  /* 0x0000000e150fa211 */ /* 0x001fe200078ec0ff */
[C---:B------:R-:W-:Y:S01]  /*1ae0*/  @!P1 IMAD R22, R5.reuse, 0x44, R22 ;  /* 0x0000004405169824 */ /* 0x040fe200078e0216 */
[----:B------:R-:W-:Y:S02]  /*1af0*/  @!P0 LOP3.LUT R12, R12, 0x3c, RZ, 0xc0, !PT ;  /* 0x0000003c0c0c8812 */ /* 0x000fe400078ec0ff */
[----:B------:R-:W-:Y:S01]  /*1b00*/  @!P2 IADD3 R24, PT, PT, R24, R15, RZ ;  /* 0x0000000f1818a210 */ /* 0x000fe20007ffe0ff */
[----:B------:R-:W-:Y:S01]  /*1b10*/  @!P3 IMAD R15, R5, 0x44, R20 ;  /* 0x00000044050fb824 */ /* 0x000fe200078e0214 */
[----:B------:R-:W-:Y:S01]  /*1b20*/  LEA R20, R13, UR4, 0x2 ;  /* 0x000000040d147c11 */ /* 0x000fe2000f8e10ff */
[----:B------:R-:W-:Y:S01]  /*1b30*/  @!P0 IMAD.IADD R26, R12, 0x1, R7 ;  /* 0x000000010c1a8824 */ /* 0x000fe200078e0207 */
[----:B------:R-:W-:Y:S01]  /*1b40*/  LOP3.LUT R7, R4, 0x7, RZ, 0xc0, !PT ;  /* 0x0000000704077812 */ /* 0x000fe200078ec0ff */
[C---:B------:R-:W-:Y:S01]  /*1b50*/  @!P2 IMAD R21, R5.reuse, 0x44, R24 ;  /* 0x000000440515a824 */ /* 0x040fe200078e0218 */
[----:B------:R-:W-:Y:S01]  /*1b60*/  IABS R14, R3 ;  /* 0x00000003000e7213 */ /* 0x000fe20000000000 */
[----:B------:R-:W-:Y:S01]  /*1b70*/  @!P0 IMAD R26, R5, 0x44, R26 ;  /* 0x00000044051a8824 */ /* 0x000fe200078e021a */
[----:B------:R-:W-:Y:S01]  /*1b80*/  USHF.R.S32.HI UR4, URZ, 0x1f, UR22 ;  /* 0x0000001fff047899 */ /* 0x000fe20008011416 */
[----:B------:R-:W-:Y:S01]  /*1b90*/  IMAD.MOV.U32 R24, RZ, RZ, -0x800000 ;  /* 0xff800000ff187424 */ /* 0x000fe200078e00ff */
[----:B------:R-:W0:Y:S01]  /*1ba0*/  I2F.RP R12, R14 ;  /* 0x0000000e000c7306 */ /* 0x000e220000209400 */
[----:B------:R-:W-:Y:S01]  /*1bb0*/  IMAD R20, R7, 0x44, R20 ;  /* 0x0000004407147824 */ /* 0x000fe200078e0214 */
[----:B------:R-:W-:-:S06]  /*1bc0*/  ULOP3.LUT UR4, UR4, 0x1, URZ, 0xfc, !UPT ;  /* 0x0000000104047892 */ /* 0x000fcc000f8efcff */
[----:B0-----:R-:W0:Y:S01]  /*1bd0*/  MUFU.RCP R12, R12 ;  /* 0x0000000c000c7308 */ /* 0x001e220000001000 */
[----:B--2---:R-:W-:Y:S04]  /*1be0*/  @!P3 STS [R15], R16 ;  /* 0x000000100f00b388 */ /* 0x004fe80000000800 */
[----:B---3--:R-:W-:Y:S04]  /*1bf0*/  @!P2 STS [R21+0x220], R6 ;  /* 0x000220061500a388 */ /* 0x008fe80000000800 */
[----:B-----5:R0:W-:Y:S04]  /*1c00*/  @!P1 STS [R22+0x440], R17 ;  /* 0x0004401116009388 */ /* 0x0201e80000000800 */
[----:B------:R1:W-:Y:S01]  /*1c10*/  @!P0 STS [R26+0x660], R11 ;  /* 0x0006600b1a008388 */ /* 0x0003e20000000800 */
[----:B------:R-:W-:Y:S01]  /*1c20*/  BAR.SYNC.DEFER_BLOCKING 0x0 ;  /* 0x0000000000007b1d */ /* 0x000fe20000010000 */
[----:B0-----:R-:W-:Y:S01]  /*1c30*/  VIADD R17, R12, 0xffffffe ;  /* 0x0ffffffe0c117836 */ /* 0x001fe20000000000 */
[----:B-1----:R-:W-:-:S05]  /*1c40*/  IABS R11, R2 ;  /* 0x00000002000b7213 */ /* 0x002fca0000000000 */
[----:B------:R-:W0:Y:S01]  /*1c50*/  F2I.FTZ.U32.TRUNC.NTZ R17, R17 ;  /* 0x0000001100117305 */ /* 0x000e22000021f000 */
[----:B------:R-:W-:Y:S01]  /*1c60*/  @!P0 LDS R27, [R20] ;  /* 0x00000000141b8984 */ /* 0x000fe20000000800 */
[----:B------:R-:W-:-:S03]  /*1c70*/  LOP3.LUT R2, R2, R3, RZ, 0x3c, !PT ;  /* 0x0000000302027212 */ /* 0x000fc600078e3cff */
[----:B------:R-:W-:Y:S01]  /*1c80*/  @!P0 LDS R24, [R20+0x220] ;  /* 0x0002200014188984 */ /* 0x000fe20000000800 */
[----:B------:R-:W-:-:S03]  /*1c90*/  ISETP.GE.AND P1, PT, R2, RZ, PT ;  /* 0x000000ff0200720c */ /* 0x000fc60003f26270 */
[----:B------:R-:W1:Y:S04]  /*1ca0*/  @!P0 LDS R25, [R20+0x440] ;  /* 0x0004400014198984 */ /* 0x000e680000000800 */
[----:B------:R-:W2:Y:S01]  /*1cb0*/  @!P0 LDS R23, [R20+0x660] ;  /* 0x0006600014178984 */ /* 0x000ea20000000800 */
[----:B0-----:R-:W-:-:S04]  /*1cc0*/  IMAD.MOV R5, RZ, RZ, -R17 ;  /* 0x000000ffff057224 */ /* 0x001fc800078e0a11 */
[----:B------:R-:W-:Y:S01]  /*1cd0*/  IMAD R6, R5, R14, RZ ;  /* 0x0000000e05067224 */ /* 0x000fe200078e02ff */
[----:B-1----:R-:W-:-:S04]  /*1ce0*/  FMNMX3.FTZ R16, R27, R24, R25, !PT ;  /* 0x000000181b107276 */ /* 0x002fc80007810019 */
[----:B--2---:R-:W-:Y:S01]  /*1cf0*/  FMNMX.FTZ R15, R16, R23, !PT ;  /* 0x00000017100f7209 */ /* 0x004fe20007810000 */
[----:B------:R-:W-:-:S04]  /*1d00*/  IMAD.MOV.U32 R16, RZ, RZ, RZ ;  /* 0x000000ffff107224 */ /* 0x000fc800078e00ff */
[----:B------:R-:W0:Y:S01]  /*1d10*/  SHFL.BFLY PT, R12, R15, 0x4, 0x1f ;  /* 0x0c801f000f0c7f89 */ /* 0x000e2200000e0000 */
[----:B------:R-:W-:Y:S02]  /*1d20*/  IMAD.HI.U32 R6, R17, R6, R16 ;  /* 0x0000000611067227 */ /* 0x000fe400078e0010 */
[----:B------:R-:W1:Y:S04]  /*1d30*/  LDC R17, c[0x0][0x3e0] ;  /* 0x0000f800ff117b82 */ /* 0x000e680000000800 */
[----:B------:R-:W-:-:S05]  /*1d40*/  IMAD.HI.U32 R5, R6, R11, RZ ;  /* 0x0000000b06057227 */ /* 0x000fca00078e00ff */
[----:B------:R-:W-:-:S05]  /*1d50*/  IADD3 R6, PT, PT, -R5, RZ, RZ ;  /* 0x000000ff05067210 */ /* 0x000fca0007ffe1ff */
[----:B------:R-:W-:-:S05]  /*1d60*/  IMAD R11, R14, R6, R11 ;  /* 0x000000060e0b7224 */ /* 0x000fca00078e020b */
[----:B------:R-:W-:Y:S02]  /*1d70*/  ISETP.GT.U32.AND P0, PT, R14, R11, PT ;  /* 0x0000000b0e00720c */ /* 0x000fe40003f04070 */
[----:B0-----:R-:W-:Y:S02]  /*1d80*/  FMNMX.FTZ R21, R15, R12, !PT ;  /* 0x0000000c0f157209 */ /* 0x001fe40007810000 */
[----:B-1----:R-:W-:-:S03]  /*1d90*/  IABS R12, R17 ;  /* 0x00000011000c7213 */ /* 0x002fc60000000000 */
[----:B------:R-:W0:Y:S01]  /*1da0*/  SHFL.BFLY PT, R6, R21, 0x2, 0x1f ;  /* 0x0c401f0015067f89 */ /* 0x000e2200000e0000 */
[----:B------:R-:W1:Y:S05]  /*1db0*/  I2F.RP R26, R12 ;  /* 0x0000000c001a7306 */ /* 0x000e6a0000209400 */
[----:B------:R-:W-:Y:S02]  /*1dc0*/  @!P0 IMAD.IADD R11, R11, 0x1, -R14 ;  /* 0x000000010b0b8824 */ /* 0x000fe400078e0a0e */
[----:B------:R-:W-:Y:S01]  /*1dd0*/  @!P0 VIADD R5, R5, 0x1 ;  /* 0x0000000105058836 */ /* 0x000fe20000000000 */
[----:B------:R-:W-:Y:S02]  /*1de0*/  ISETP.NE.AND P0, PT, R3, RZ, PT ;  /* 0x000000ff0300720c */ /* 0x000fe40003f05270 */
[----:B------:R-:W-:-:S02]  /*1df0*/  ISETP.GE.U32.AND P2, PT, R11, R14, PT ;  /* 0x0000000e0b00720c */ /* 0x000fc40003f46070 */
[----:B0-----:R-:W-:-:S11]  /*1e00*/  FMNMX.FTZ R11, R21, R6, !PT ;  /* 0x00000006150b7209 */ /* 0x001fd60007810000 */
[----:B------:R-:W-:Y:S01]  /*1e10*/  @P2 VIADD R5, R5, 0x1 ;  /* 0x0000000105052836 */ /* 0x000fe20000000000 */
[----:B-1----:R-:W-:Y:S01]  /*1e20*/  MUFU.RCP R6, R26 ;  /* 0x0000001a00067308 */ /* 0x002fe20000001000 */
[----:B------:R-:W0:Y:S02]  /*1e30*/  SHFL.BFLY PT, R2, R11, 0x1, 0x1f ;  /* 0x0c201f000b027f89 */ /* 0x000e2400000e0000 */
[----:B------:R-:W-:-:S05]  /*1e40*/  IMAD.MOV.U32 R14, RZ, RZ, R5 ;  /* 0x000000ffff0e7224 */ /* 0x000fca00078e0005 */
[----:B------:R-:W-:Y:S02]  /*1e50*/  @!P1 IADD3 R14, PT, PT, -R14, RZ, RZ ;  /* 0x000000ff0e0e9210 */ /* 0x000fe40007ffe1ff */
[----:B------:R-:W-:-:S05]  /*1e60*/  @!P0 LOP3.LUT R14, RZ, R3, RZ, 0x33, !PT ;  /* 0x00000003ff0e8212 */ /* 0x000fca00078e33ff */
[----:B------:R-:W-:Y:S01]  /*1e70*/  IMAD R5, R14, UR4, RZ ;  /* 0x000000040e057c24 */ /* 0x000fe2000f8e02ff */
[----:B------:R-:W1:Y:S04]  /*1e80*/  LDCU UR4, c[0x0][0x430] ;  /* 0x00008600ff0477ac */ /* 0x000e680008000800 */
[----:B------:R-:W-:Y:S02]  /*1e90*/  IABS R16, R5 ;  /* 0x0000000500107213 */ /* 0x000fe40000000000 */
[----:B------:R-:W-:Y:S02]  /*1ea0*/  ISETP.NE.AND P5, PT, R5, RZ, PT ;  /* 0x000000ff0500720c */ /* 0x000fe40003fa5270 */
[----:B------:R-:W-:Y:S01]  /*1eb0*/  I2F.RP R21, R16 ;  /* 0x0000001000157306 */ /* 0x000fe20000209400 */
[----:B0-----:R-:W-:-:S04]  /*1ec0*/  FMNMX.FTZ R2, R11, R2, !PT ;  /* 0x000000020b027209 */ /* 0x001fc80007810000 */
[----:B------:R-:W-:-:S04]  /*1ed0*/  FSETP.NEU.FTZ.AND P0, PT, R2, -INF , PT ;  /* 0xff8000000200780b */ /* 0x000fc80003f1d000 */
[----:B------:R-:W-:-:S05]  /*1ee0*/  FSEL R2, R2, RZ, P0 ;  /* 0x000000ff02027208 */ /* 0x000fca0000000000 */
[C---:B------:R-:W-:Y:S01]  /*1ef0*/  FADD.FTZ R29, -R2.reuse, R27 ;  /* 0x0000001b021d7221 */ /* 0x040fe20000010100 */
[C---:B------:R-:W-:Y:S01]  /*1f00*/  FADD.FTZ R28, -R2.reuse, R24 ;  /* 0x00000018021c7221 */ /* 0x040fe20000010100 */
[C---:B------:R-:W-:Y:S01]  /*1f10*/  FADD.FTZ R11, -R2.reuse, R25 ;  /* 0x00000019020b7221 */ /* 0x040fe20000010100 */
[----:B------:R-:W-:Y:S01]  /*1f20*/  FADD.FTZ R30, -R2, R23 ;  /* 0x00000017021e7221 */ /* 0x000fe20000010100 */
[----:B------:R-:W-:Y:S01]  /*1f30*/  FMUL.FTZ R29, R29, 1.4426950216293334961 ;  /* 0x3fb8aa3b1d1d7820 */ /* 0x000fe20000410000 */
[----:B------:R-:W-:Y:S01]  /*1f40*/  FMUL.FTZ R28, R28, 1.4426950216293334961 ;  /* 0x3fb8aa3b1c1c7820 */ /* 0x000fe20000410000 */
[----:B------:R-:W-:Y:S01]  /*1f50*/  FMUL.FTZ R11, R11, 1.4426950216293334961 ;  /* 0x3fb8aa3b0b0b7820 */ /* 0x000fe20000410000 */
[----:B------:R-:W-:Y:S01]  /*1f60*/  FMUL.FTZ R30, R30, 1.4426950216293334961 ;  /* 0x3fb8aa3b1e1e7820 */ /* 0x000fe20000410000 */
[----:B------:R-:W-:Y:S08]  /*1f70*/  MUFU.EX2 R22, R29 ;  /* 0x0000001d00167308 */ /* 0x000ff00000000800 */
[----:B------:R-:W0:Y:S08]  /*1f80*/  MUFU.EX2 R15, R28 ;  /* 0x0000001c000f7308 */ /* 0x000e300000000800 */
[----:B------:R-:W2:Y:S08]  /*1f90*/  MUFU.EX2 R11, R11 ;  /* 0x0000000b000b7308 */ /* 0x000eb00000000800 */
[----:B------:R-:W3:Y:S01]  /*1fa0*/  MUFU.EX2 R20, R30 ;  /* 0x0000001e00147308 */ /* 0x000ee20000000800 */
[----:B0-----:R-:W-:Y:S01]  /*1fb0*/  FADD.FTZ R22, R22, R15 ;  /* 0x0000000f16167221 */ /* 0x001fe20000010000 */
[----:B------:R-:W-:-:S06]  /*1fc0*/  VIADD R28, R6, 0xffffffe ;  /* 0x0ffffffe061c7836 */ /* 0x000fcc0000000000 */
[----:B------:R-:W0:Y:S01]  /*1fd0*/  MUFU.RCP R21, R21 ;  /* 0x0000001500157308 */ /* 0x000e220000001000 */
[----:B--2---:R-:W-:-:S07]  /*1fe0*/  FADD.FTZ R15, R22, R11 ;  /* 0x0000000b160f7221 */ /* 0x004fce0000010000 */
[----:B------:R-:W2:Y:S01]  /*1ff0*/  F2I.FTZ.U32.TRUNC.NTZ R29, R28 ;  /* 0x0000001c001d7305 */ /* 0x000ea2000021f000 */
[----:B---3--:R-:W-:-:S05]  /*2000*/  FADD.FTZ R20, R15, R20 ;  /* 0x000000140f147221 */ /* 0x008fca0000010000 */
[----:B------:R-:W3:Y:S01]  /*2010*/  SHFL.BFLY PT, R15, R20, 0x4, 0x1f ;  /* 0x0c801f00140f7f89 */ /* 0x000ee200000e0000 */
[----:B0-----:R-:W-:-:S06]  /*2020*/  VIADD R21, R21, 0xffffffe ;  /* 0x0ffffffe15157836 */ /* 0x001fcc0000000000 */
[----:B------:R-:W0:Y:S01]  /*2030*/  F2I.FTZ.U32.TRUNC.NTZ R21, R21 ;  /* 0x0000001500157305 */ /* 0x000e22000021f000 */
[----:B--2---:R-:W-:Y:S02]  /*2040*/  IMAD.MOV R6, RZ, RZ, -R29 ;  /* 0x000000ffff067224 */ /* 0x004fe400078e0a1d */
[----:B------:R-:W-:Y:S02]  /*2050*/  IMAD.MOV.U32 R28, RZ, RZ, RZ ;  /* 0x000000ffff1c7224 */ /* 0x000fe400078e00ff */
[----:B------:R-:W-:-:S04]  /*2060*/  IMAD R33, R6, R12, RZ ;  /* 0x0000000c06217224 */ /* 0x000fc800078e02ff */
[----:B------:R-:W-:-:S04]  /*2070*/  IMAD.HI.U32 R22, R29, R33, R28 ;  /* 0x000000211d167227 */ /* 0x000fc800078e001c */
[----:B---3--:R-:W-:Y:S01]  /*2080*/  FADD.FTZ R15, R20, R15 ;  /* 0x0000000f140f7221 */ /* 0x008fe20000010000 */
[----:B------:R-:W-:Y:S02]  /*2090*/  HFMA2 R20, -RZ, RZ, 0, 0 ;  /* 0x00000000ff147431 */ /* 0x000fe400000001ff */
[----:B0-----:R-:W-:Y:S02]  /*20a0*/  IMAD.MOV R11, RZ, RZ, -R21 ;  /* 0x000000ffff0b7224 */ /* 0x001fe400078e0a15 */
[----:B------:R-:W0:Y:S02]  /*20b0*/  SHFL.BFLY PT, R6, R15, 0x2, 0x1f ;  /* 0x0c401f000f067f89 */ /* 0x000e2400000e0000 */
[----:B------:R-:W-:-:S04]  /*20c0*/  IMAD R11, R11, R16, RZ ;  /* 0x000000100b0b7224 */ /* 0x000fc800078e02ff */
[----:B------:R-:W-:Y:S01]  /*20d0*/  IMAD.HI.U32 R20, R21, R11, R20 ;  /* 0x0000000b15147227 */ /* 0x000fe200078e0014 */
[----:B------:R-:W-:-:S03]  /*20e0*/  IABS R21, R5 ;  /* 0x0000000500157213 */ /* 0x000fc60000000000 */
[----:B------:R-:W-:Y:S02]  /*20f0*/  VIADD R11, R16, UR18 ;  /* 0x00000012100b7c36 */ /* 0x000fe40008000000 */
[----:B------:R-:W-:-:S03]  /*2100*/  IMAD.MOV R21, RZ, RZ, -R21 ;  /* 0x000000ffff157224 */ /* 0x000fc600078e0a15 */
[----:B------:R-:W-:Y:S02]  /*2110*/  IABS R29, R11 ;  /* 0x0000000b001d7213 */ /* 0x000fe40000000000 */
[C---:B------:R-:W-:Y:S02]  /*2120*/  LOP3.LUT R26, R11.reuse, R16, RZ, 0x3c, !PT ;  /* 0x000000100b1a7212 */ /* 0x040fe400078e3cff */
[----:B------:R-:W-:Y:S01]  /*2130*/  LOP3.LUT R11, R11, R17, RZ, 0x3c, !PT ;  /* 0x000000110b0b7212 */ /* 0x000fe200078e3cff */
[----:B------:R-:W-:Y:S01]  /*2140*/  IMAD.HI.U32 R20, R20, R29, RZ ;  /* 0x0000001d14147227 */ /* 0x000fe200078e00ff */
[----:B------:R-:W-:-:S03]  /*2150*/  ISETP.GE.AND P0, PT, R26, RZ, PT ;  /* 0x000000ff1a00720c */ /* 0x000fc60003f06270 */
[----:B------:R-:W-:-:S04]  /*2160*/  IMAD.HI.U32 R22, R22, R29, RZ ;  /* 0x0000001d16167227 */ /* 0x000fc800078e00ff */
[----:B0-----:R-:W-:Y:S02]  /*2170*/  FADD.FTZ R6, R15, R6 ;  /* 0x000000060f067221 */ /* 0x001fe40000010000 */
[----:B------:R-:W0:Y:S01]  /*2180*/  LDC.U8 R15, c[0x0][0x549] ;  /* 0x00015240ff0f7b82 */ /* 0x000e220000000000 */
[----:B------:R-:W-:Y:S02]  /*2190*/  IMAD R33, R20, R21, R29 ;  /* 0x0000001514217224 */ /* 0x000fe400078e021d */
[----:B------:R-:W-:-:S03]  /*21a0*/  IMAD.MOV R21, RZ, RZ, -R22 ;  /* 0x000000ffff157224 */ /* 0x000fc600078e0a16 */
[----:B------:R-:W-:Y:S01]  /*21b0*/  ISETP.GT.U32.AND P3, PT, R16, R33, PT ;  /* 0x000000211000720c */ /* 0x000fe20003f64070 */
[C---:B------:R-:W-:Y:S02]  /*21c0*/  IMAD R29, R12.reuse, R21, R29 ;  /* 0x000000150c1d7224 */ /* 0x040fe400078e021d */
[----:B------:R-:W2:Y:S03]  /*21d0*/  SHFL.BFLY PT, R21, R6, 0x1, 0x1f ;  /* 0x0c201f0006157f89 */ /* 0x000ea600000e0000 */
[----:B------:R-:W-:-:S07]  /*21e0*/  ISETP.GT.U32.AND P1, PT, R12, R29, PT ;  /* 0x0000001d0c00720c */ /* 0x000fce0003f24070 */
[-C--:B------:R-:W-:Y:S01]  /*21f0*/  @!P3 IADD3 R33, PT, PT, R33, -R16.reuse, RZ ;  /* 0x800000102121b210 */ /* 0x080fe20007ffe0ff */
[----:B------:R-:W-:Y:S01]  /*2200*/  @!P3 VIADD R20, R20, 0x1 ;  /* 0x000000011414b836 */ /* 0x000fe20000000000 */
[----:B------:R-:W-:Y:S02]  /*2210*/  ISETP.GE.AND P3, PT, R11, RZ, PT ;  /* 0x000000ff0b00720c */ /* 0x000fe40003f66270 */
[----:B------:R-:W-:Y:S02]  /*2220*/  ISETP.GE.U32.AND P2, PT, R33, R16, PT ;  /* 0x000000102100720c */ /* 0x000fe40003f46070 */
[----:B------:R-:W-:Y:S02]  /*2230*/  @!P1 IMAD.IADD R29, R29, 0x1, -R12 ;  /* 0x000000011d1d9824 */ /* 0x000fe400078e0a0c */
[----:B------:R-:W-:Y:S01]  /*2240*/  @!P1 VIADD R22, R22, 0x1 ;  /* 0x0000000116169836 */ /* 0x000fe20000000000 */
[----:B------:R-:W-:Y:S02]  /*2250*/  ISETP.NE.AND P1, PT, R17, RZ, PT ;  /* 0x000000ff1100720c */ /* 0x000fe40003f25270 */
[----:B------:R-:W-:-:S02]  /*2260*/  ISETP.GE.U32.AND P4, PT, R29, R12, PT ;  /* 0x0000000c1d00720c */ /* 0x000fc40003f86070 */
[----:B------:R-:W-:Y:S01]  /*2270*/  SHF.R.S32.HI R29, RZ, 0x1f, R5 ;  /* 0x0000001fff1d7819 */ /* 0x000fe20000011405 */
[----:B--2---:R-:W-:Y:S01]  /*2280*/  FADD.FTZ R21, R6, R21 ;  /* 0x0000001506157221 */ /* 0x004fe20000010000 */
[----:B-1----:R-:W-:Y:S02]  /*2290*/  IMAD R6, R3, UR4, RZ ;  /* 0x0000000403067c24 */ /* 0x002fe4000f8e02ff */
[----:B------:R-:W-:Y:S02]  /*22a0*/  @P2 VIADD R20, R20, 0x1 ;  /* 0x0000000114142836 */ /* 0x000fe40000000000 */
[----:B------:R-:W-:Y:S01]  /*22b0*/  FSETP.NE.FTZ.AND P2, PT, R21, RZ, PT ;  /* 0x000000ff1500720b */ /* 0x000fe20003f55000 */
[----:B------:R-:W-:Y:S02]  /*22c0*/  IMAD R5, R5, R6, RZ ;  /* 0x0000000605057224 */ /* 0x000fe400078e02ff */
[----:B------:R-:W-:Y:S01]  /*22d0*/  @!P0 IMAD.MOV R20, RZ, RZ, -R20 ;  /* 0x000000ffff148224 */ /* 0x000fe200078e0a14 */
[----:B0-----:R-:W-:-:S02]  /*22e0*/  ISETP.NE.AND P0, PT, R15, RZ, PT ;  /* 0x000000ff0f00720c */ /* 0x001fc40003f05270 */
[----:B------:R-:W-:Y:S02]  /*22f0*/  @P4 IADD3 R22, PT, PT, R22, 0x1, RZ ;  /* 0x0000000116164810 */ /* 0x000fe40007ffe0ff */
[----:B------:R-:W-:Y:S02]  /*2300*/  ISETP.NE.AND P4, PT, R14, RZ, PT ;  /* 0x000000ff0e00720c */ /* 0x000fe40003f85270 */
[----:B------:R-:W-:Y:S01]  /*2310*/  @!P5 LOP3.LUT R20, RZ, R16, RZ, 0x33, !PT ;  /* 0x00000010ff14d212 */ /* 0x000fe200078e33ff */
[----:B------:R-:W-:Y:S01]  /*2320*/  @!P3 IMAD.MOV R22, RZ, RZ, -R22 ;  /* 0x000000ffff16b224 */ /* 0x000fe200078e0a16 */
[----:B------:R-:W-:Y:S01]  /*2330*/  @!P1 LOP3.LUT R22, RZ, R17, RZ, 0x33, !PT ;  /* 0x00000011ff169212 */ /* 0x000fe200078e33ff */
[----:B------:R-:W0:Y:S01]  /*2340*/  @P2 MUFU.LG2 R21, R21 ;  /* 0x0000001500152308 */ /* 0x000e220000000c00 */
[----:B------:R-:W-:Y:S02]  /*2350*/  LOP3.LUT P1, RZ, R4, 0x387, RZ, 0xc0, !PT ;  /* 0x0000038704ff7812 */ /* 0x000fe4000782c0ff */
[----:B------:R-:W-:-:S02]  /*2360*/  SEL R11, R3, 0x1, !P0 ;  /* 0x00000001030b7807 */ /* 0x000fc40004000000 */
[----:B------:R-:W-:Y:S02]  /*2370*/  SEL R12, RZ, 0x1, !P4 ;  /* 0x00000001ff0c7807 */ /* 0x000fe40006000000 */
[----:B------:R-:W-:Y:S01]  /*2380*/  ISETP.LT.U32.AND P0, PT, R18, R20, PT ;  /* 0x000000141200720c */ /* 0x000fe20003f01070 */
[----:B------:R-:W-:Y:S01]  /*2390*/  IMAD R11, R22, R11, RZ ;  /* 0x0000000b160b7224 */ /* 0x000fe200078e02ff */
[----:B------:R-:W-:Y:S01]  /*23a0*/  SHF.R.S32.HI R15, RZ, 0x1f, R20 ;  /* 0x0000001fff0f7819 */ /* 0x000fe20000011414 */
[----:B------:R-:W-:Y:S01]  /*23b0*/  IMAD.MOV.U32 R22, RZ, RZ, 0x7f800000 ;  /* 0x7f800000ff167424 */ /* 0x000fe200078e00ff */
[----:B------:R-:W-:Y:S02]  /*23c0*/  LOP3.LUT R12, R29, R12, RZ, 0xfc, !PT ;  /* 0x0000000c1d0c7212 */ /* 0x000fe400078efcff */
[----:B------:R-:W-:-:S03]  /*23d0*/  ISETP.LT.AND.EX P0, PT, R19, R15, PT, P0 ;  /* 0x0000000f1300720c */ /* 0x000fc60003f01300 */
[----:B------:R-:W-:Y:S01]  /*23e0*/  IMAD R3, R12, R11, RZ ;  /* 0x0000000b0c037224 */ /* 0x000fe200078e02ff */
[----:B------:R-:W-:Y:S01]  /*23f0*/  SEL R6, R18, R20, P0 ;  /* 0x0000001412067207 */ /* 0x000fe20000000000 */
[----:B0-----:R-:W-:Y:S01]  /*2400*/  @P2 FFMA.FTZ R22, R21, 0.69314718246459960938, R2 ;  /* 0x3f31721815162823 */ /* 0x001fe20000010002 */
[----:B------:R-:W-:Y:S07]  /*2410*/  @P1 BRA `(.L_x_89) ;  /* 0x00000010008c1947 */ /* 0x000fee0003800000 */
        /* <DEDUP_REMOVED lines=50> */
.L_x_91:
[----:B------:R-:W-:Y:S01]  /*2740*/  IMAD.MOV.U32 R26, RZ, RZ, R2 ;  /* 0x000000ffff1a7224 */ /* 0x000fe200078e0002 */
[----:B------:R-:W-:Y:S01]  /*2750*/  MOV R19, RZ ;  /* 0x000000ff00137202 */ /* 0x000fe20000000f00 */
[----:B------:R-:W-:Y:S01]  /*2760*/  IMAD.MOV.U32 R18, RZ, RZ, R32 ;  /* 0x000000ffff127224 */ /* 0x000fe200078e0020 */
[----:B------:R-:W-:Y:S02]  /*2770*/  MOV R14, 0x2790 ;  /* 0x00002790000e7802 */ /* 0x000fe40000000f00 */
[----:B------:R-:W-:Y:S05]  /*2780*/  CALL.REL.NOINC `($__internal_2_$__cuda_sm20_div_s64) ;  /* 0x0000001c00807944 */ /* 0x000fea0003c00000 */
[----:B------:R-:W-:Y:S02]  /*2790*/  IADD3 R15, PT, PT, -R12, RZ, RZ ;  /* 0x000000ff0c0f7210 */ /* 0x000fe40007ffe1ff */
[----:B------:R-:W-:-:S03]  /*27a0*/  MOV R33, R11 ;  /* 0x0000000b00217202 */ /* 0x000fc60000000f00 */
[----:B------:R-:W-:Y:S01]  /*27b0*/  IMAD R14, R32, R15, R2 ;  /* 0x0000000f200e7224 */ /* 0x000fe200078e0202 */
[----:B------:R-:W-:-:S07]  /*27c0*/  MOV R32, R12 ;  /* 0x0000000c00207202 */ /* 0x000fce0000000f00 */
.L_x_92:
        /* <DEDUP_REMOVED lines=59> */
.L_x_94:
[----:B------:R-:W-:Y:S01]  /*2b80*/  IMAD.MOV.U32 R26, RZ, RZ, R32 ;  /* 0x000000ffff1a7224 */ /* 0x000fe200078e0020 */
[----:B------:R-:W-:Y:S01]  /*2b90*/  MOV R19, R33 ;  /* 0x0000002100137202 */ /* 0x000fe20000000f00 */
[----:B------:R-:W-:Y:S01]  /*2ba0*/  IMAD.MOV.U32 R18, RZ, RZ, R30 ;  /* 0x000000ffff127224 */ /* 0x000fe200078e001e */
[----:B------:R-:W-:Y:S02]  /*2bb0*/  MOV R14, 0x2bd0 ;  /* 0x00002bd0000e7802 */ /* 0x000fe40000000f00 */
[----:B------:R-:W-:Y:S05]  /*2bc0*/  CALL.REL.NOINC `($__internal_2_$__cuda_sm20_div_s64) ;  /* 0x0000001800707944 */ /* 0x000fea0003c00000 */
[----:B------:R-:W-:-:S05]  /*2bd0*/  IADD3 R31, PT, PT, -R12, RZ, RZ ;  /* 0x000000ff0c1f7210 */ /* 0x000fca0007ffe1ff */
[----:B------:R-:W-:Y:S02]  /*2be0*/  IMAD R31, R31, R30, R32 ;  /* 0x0000001e1f1f7224 */ /* 0x000fe400078e0220 */
.L_x_95:
[----:B------:R-:W-:Y:S05]  /*2bf0*/  BSYNC.RECONVERGENT B0 ;  /* 0x0000000000007941 */ /* 0x000fea0003800200 */
.L_x_93:
[----:B------:R-:W-:Y:S01]  /*2c00*/  IABS R18, R8 ;  /* 0x0000000800127213 */ /* 0x000fe20000000000 */
[----:B------:R-:W0:Y:S01]  /*2c10*/  LDCU.U8 UR10, c[0x0][0x549] ;  /* 0x0000a920ff0a77ac */ /* 0x000e220008000000 */
[----:B------:R-:W-:Y:S02]  /*2c20*/  IABS R26, R10 ;  /* 0x0000000a001a7213 */ /* 0x000fe40000000000 */
[----:B------:R-:W1:Y:S01]  /*2c30*/  I2F.U32.RP R16, R18 ;  /* 0x0000001200107306 */ /* 0x000e620000209000 */
[----:B------:R-:W-:Y:S01]  /*2c40*/  IABS R11, R17 ;  /* 0x00000011000b7213 */ /* 0x000fe20000000000 */
[----:B------:R-:W2:Y:S06]  /*2c50*/  LDCU.64 UR4, c[0x0][0x430] ;  /* 0x00008600ff0477ac */ /* 0x000eac0008000a00 */
[----:B------:R-:W3:Y:S01]  /*2c60*/  I2F.U32.RP R28, R26 ;  /* 0x0000001a001c7306 */ /* 0x000ee20000209000 */
[----:B0-----:R-:W-:-:S07]  /*2c70*/  UISETP.NE.AND UP0, UPT, UR10, URZ, UPT ;  /* 0x000000ff0a00728c */ /* 0x001fce000bf05270 */
[----:B-1----:R-:W0:Y:S01]  /*2c80*/  MUFU.RCP R15, R16 ;  /* 0x00000010000f7308 */ /* 0x002e220000001000 */
[----:B--2---:R-:W-:Y:S02]  /*2c90*/  USEL UR10, UR5, 0x1, !UP0 ;  /* 0x00000001050a7887 */ /* 0x004fe4000c000000 */
[----:B------:R-:W-:-:S05]  /*2ca0*/  USEL UR11, UR4, 0x1, UP0 ;  /* 0x00000001040b7887 */ /* 0x000fca0008000000 */
[----:B---3--:R-:W1:Y:S01]  /*2cb0*/  MUFU.RCP R20, R28 ;  /* 0x0000001c00147308 */ /* 0x008e620000001000 */
[----:B------:R-:W-:Y:S02]  /*2cc0*/  UIMAD UR4, UR5, UR4, URZ ;  /* 0x00000004050472a4 */ /* 0x000fe4000f8e02ff */
[----:B------:R-:W-:-:S05]  /*2cd0*/  UIMAD UR5, UR11, UR5, URZ ;  /* 0x000000050b0572a4 */ /* 0x000fca000f8e02ff */
[----:B------:R-:W-:Y:S01]  /*2ce0*/  I2F.U32.RP R14, R11 ;  /* 0x0000000b000e7306 */ /* 0x000fe20000209000 */
[----:B0-----:R-:W-:Y:S01]  /*2cf0*/  VIADD R15, R15, 0xffffffe ;  /* 0x0ffffffe0f0f7836 */ /* 0x001fe20000000000 */
[----:B------:R-:W-:-:S06]  /*2d00*/  IABS R16, R12 ;  /* 0x0000000c00107213 */ /* 0x000fcc0000000000 */
[----:B------:R-:W0:Y:S01]  /*2d10*/  F2I.FTZ.U32.TRUNC.NTZ R15, R15 ;  /* 0x0000000f000f7305 */ /* 0x000e22000021f000 */
[----:B-1----:R-:W-:-:S07]  /*2d20*/  VIADD R20, R20, 0xffffffe ;  /* 0x0ffffffe14147836 */ /* 0x002fce0000000000 */
[----:B------:R-:W1:Y:S01]  /*2d30*/  F2I.FTZ.U32.TRUNC.NTZ R21, R20 ;  /* 0x0000001400157305 */ /* 0x000e62000021f000 */
[----:B0-----:R-:W-:-:S07]  /*2d40*/  IADD3 R29, PT, PT, RZ, -R15, RZ ;  /* 0x8000000fff1d7210 */ /* 0x001fce0007ffe0ff */
[----:B------:R0:W2:Y:S01]  /*2d50*/  MUFU.RCP R34, R14 ;  /* 0x0000000e00227308 */ /* 0x0000a20000001000 */
[----:B------:R-:W-:Y:S02]  /*2d60*/  IMAD R29, R29, R18, RZ ;  /* 0x000000121d1d7224 */ /* 0x000fe400078e02ff */
[----:B-1----:R-:W-:Y:S02]  /*2d70*/  IMAD.MOV R19, RZ, RZ, -R21 ;  /* 0x000000ffff137224 */ /* 0x002fe400078e0a15 */
[----:B------:R-:W-:Y:S02]  /*2d80*/  IMAD.MOV.U32 R20, RZ, RZ, RZ ;  /* 0x000000ffff147224 */ /* 0x000fe400078e00ff */
[----:B------:R-:W-:Y:S01]  /*2d90*/  IMAD R32, R19, R26, RZ ;  /* 0x0000001a13207224 */ /* 0x000fe200078e02ff */
[----:B------:R-:W-:-:S03]  /*2da0*/  IABS R19, R9 ;  /* 0x0000000900137213 */ /* 0x000fc60000000000 */
[----:B------:R-:W-:Y:S01]  /*2db0*/  IMAD.HI.U32 R32, R21, R32, R20 ;  /* 0x0000002015207227 */ /* 0x000fe200078e0014 */
[----:B------:R-:W1:Y:S03]  /*2dc0*/  I2F.U32.RP R30, R19 ;  /* 0x00000013001e7306 */ /* 0x000e660000209000 */
[----:B0-----:R-:W-:Y:S01]  /*2dd0*/  HFMA2 R14, -RZ, RZ, 0, 0 ;  /* 0x00000000ff0e7431 */ /* 0x001fe200000001ff */
[----:B------:R-:W-:Y:S01]  /*2de0*/  IABS R21, R31 ;  /* 0x0000001f00157213 */ /* 0x000fe20000000000 */
[----:B--2---:R-:W-:Y:S01]  /*2df0*/  VIADD R34, R34, 0xffffffe ;  /* 0x0ffffffe22227836 */ /* 0x004fe20000000000 */
[----:B------:R-:W-:-:S03]  /*2e00*/  IABS R20, R10 ;  /* 0x0000000a00147213 */ /* 0x000fc60000000000 */
[----:B------:R-:W-:Y:S01]  /*2e10*/  IMAD.HI.U32 R32, R32, R21, RZ ;  /* 0x0000001520207227 */ /* 0x000fe200078e00ff */
[----:B------:R0:W2:Y:S03]  /*2e20*/  F2I.FTZ.U32.TRUNC.NTZ R35, R34 ;  /* 0x0000002200237305 */ /* 0x0000a6000021f000 */
[----:B------:R-:W-:Y:S01]  /*2e30*/  IMAD.HI.U32 R29, R15, R29, R14 ;  /* 0x0000001d0f1d7227 */ /* 0x000fe200078e000e */
[----:B------:R-:W-:Y:S02]  /*2e40*/  IABS R14, R6 ;  /* 0x00000006000e7213 */ /* 0x000fe40000000000 */
[----:B------:R-:W-:Y:S01]  /*2e50*/  IABS R15, R8 ;  /* 0x00000008000f7213 */ /* 0x000fe20000000000 */
[----:B------:R-:W-:Y:S01]  /*2e60*/  IMAD.MOV R20, RZ, RZ, -R20 ;  /* 0x000000ffff147224 */ /* 0x000fe200078e0a14 */
[----:B------:R-:W3:Y:S01]  /*2e70*/  I2F.U32.RP R28, R14 ;  /* 0x0000000e001c7306 */ /* 0x000ee20000209000 */
[----:B------:R-:W-:-:S04]  /*2e80*/  IMAD.HI.U32 R29, R29, R16, RZ ;  /* 0x000000101d1d7227 */ /* 0x000fc800078e00ff */
[----:B------:R-:W-:Y:S02]  /*2e90*/  IMAD R21, R32, R20, R21 ;  /* 0x0000001420157224 */ /* 0x000fe400078e0215 */
[----:B------:R-:W-:Y:S01]  /*2ea0*/  IMAD.MOV R15, RZ, RZ, -R15 ;  /* 0x000000ffff0f7224 */ /* 0x000fe200078e0a0f */
[----:B-1----:R-:W1:Y:S01]  /*2eb0*/  MUFU.RCP R30, R30 ;  /* 0x0000001e001e7308 */ /* 0x002e620000001000 */
[----:B0-----:R-:W-:Y:S01]  /*2ec0*/  IMAD.MOV.U32 R34, RZ, RZ, RZ ;  /* 0x000000ffff227224 */ /* 0x001fe200078e00ff */
[----:B------:R-:W-:Y:S01]  /*2ed0*/  ISETP.GT.U32.AND P4, PT, R26, R21, PT ;  /* 0x000000151a00720c */ /* 0x000fe20003f84070 */
[----:B------:R-:W-:Y:S01]  /*2ee0*/  IMAD R33, R29, R15, R16 ;  /* 0x0000000f1d217224 */ /* 0x000fe200078e0210 */
[----:B--2---:R-:W-:Y:S02]  /*2ef0*/  IADD3 R15, PT, PT, RZ, -R35, RZ ;  /* 0x80000023ff0f7210 */ /* 0x004fe40007ffe0ff */
[----:B------:R-:W-:Y:S02]  /*2f00*/  IABS R16, R17 ;  /* 0x0000001100107213 */ /* 0x000fe40000000000 */
[----:B---3--:R-:W0:Y:S01]  /*2f10*/  MUFU.RCP R28, R28 ;  /* 0x0000001c001c7308 */ /* 0x008e220000001000 */
[----:B------:R-:W-:Y:S01]  /*2f20*/  ISETP.GT.U32.AND P2, PT, R18, R33, PT ;  /* 0x000000211200720c */ /* 0x000fe20003f44070 */
[----:B------:R-:W-:-:S02]  /*2f30*/  IMAD R15, R15, R11, RZ ;  /* 0x0000000b0f0f7224 */ /* 0x000fc400078e02ff */
[----:B------:R-:W-:Y:S02]  /*2f40*/  IMAD.MOV R16, RZ, RZ, -R16 ;  /* 0x000000ffff107224 */ /* 0x000fe400078e0a10 */
[----:B------:R-:W-:Y:S01]  /*2f50*/  IMAD.HI.U32 R34, R35, R15, R34 ;  /* 0x0000000f23227227 */ /* 0x000fe200078e0022 */
[----:B------:R-:W-:Y:S02]  /*2f60*/  @!P4 IADD3 R21, PT, PT, R21, -R26, RZ ;  /* 0x8000001a1515c210 */ /* 0x000fe40007ffe0ff */
[----:B------:R-:W-:Y:S01]  /*2f70*/  IABS R15, R2 ;  /* 0x00000002000f7213 */ /* 0x000fe20000000000 */
[----:B-1----:R-:W-:Y:S01]  /*2f80*/  VIADD R35, R30, 0xffffffe ;  /* 0x0ffffffe1e237836 */ /* 0x002fe20000000000 */
[----:B------:R-:W-:Y:S02]  /*2f90*/  ISETP.GE.U32.AND P6, PT, R21, R26, PT ;  /* 0x0000001a1500720c */ /* 0x000fe40003fc6070 */
[----:B------:R-:W-:Y:S01]  /*2fa0*/  @!P4 IADD3 R32, PT, PT, R32, 0x1, RZ ;  /* 0x000000012020c810 */ /* 0x000fe20007ffe0ff */
[----:B------:R-:W-:Y:S01]  /*2fb0*/  IMAD.HI.U32 R21, R34, R15, RZ ;  /* 0x0000000f22157227 */ /* 0x000fe200078e00ff */
[----:B------:R-:W-:Y:S01]  /*2fc0*/  ISETP.NE.AND P4, PT, R10, RZ, PT ;  /* 0x000000ff0a00720c */ /* 0x000fe20003f85270 */
[----:B------:R-:W1:Y:S02]  /*2fd0*/  F2I.FTZ.U32.TRUNC.NTZ R35, R35 ;  /* 0x0000002300237305 */ /* 0x000e64000021f000 */
[----:B0-----:R-:W-:-:S02]  /*2fe0*/  VIADD R36, R28, 0xffffffe ;  /* 0x0ffffffe1c247836 */ /* 0x001fc40000000000 */
[----:B------:R-:W-:Y:S02]  /*2ff0*/  @!P2 IMAD.IADD R33, R33, 0x1, -R18 ;  /* 0x000000012121a824 */ /* 0x000fe400078e0a12 */
[----:B------:R-:W-:Y:S01]  /*3000*/  IMAD R16, R21, R16, R15 ;  /* 0x0000001015107224 */ /* 0x000fe200078e020f */
[----:B------:R-:W-:Y:S01]  /*3010*/  LOP3.LUT R15, R12, R8, RZ, 0x3c, !PT ;  /* 0x000000080c0f7212 */ /* 0x000fe200078e3cff */
[----:B------:R-:W0:Y:S01]  /*3020*/  F2I.FTZ.U32.TRUNC.NTZ R37, R36 ;  /* 0x0000002400257305 */ /* 0x000e22000021f000 */
[----:B------:R-:W-:Y:S01]  /*3030*/  ISETP.GE.U32.AND P5, PT, R33, R18, PT ;  /* 0x000000122100720c */ /* 0x000fe20003fa6070 */
[----:B------:R-:W-:Y:S01]  /*3040*/  @!P2 VIADD R29, R29, 0x1 ;  /* 0x000000011d1da836 */ /* 0x000fe20000000000 */
[----:B------:R-:W-:Y:S01]  /*3050*/  LOP3.LUT R18, R31, R10, RZ, 0x3c, !PT ;  /* 0x0000000a1f127212 */ /* 0x000fe200078e3cff */
[----:B------:R-:W-:Y:S01]  /*3060*/  IMAD.MOV.U32 R34, RZ, RZ, RZ ;  /* 0x000000ffff227224 */ /* 0x000fe200078e00ff */
[----:B------:R-:W-:Y:S02]  /*3070*/  ISETP.GT.U32.AND P0, PT, R11, R16, PT ;  /* 0x000000100b00720c */ /* 0x000fe40003f04070 */
[----:B------:R-:W-:-:S02]  /*3080*/  ISETP.GE.AND P1, PT, R15, RZ, PT ;  /* 0x000000ff0f00720c */ /* 0x000fc40003f26270 */
[----:B------:R-:W-:Y:S02]  /*3090*/  ISETP.GE.AND P3, PT, R18, RZ, PT ;  /* 0x000000ff1200720c */ /* 0x000fe40003f66270 */
[----:B------:R-:W-:Y:S02]  /*30a0*/  ISETP.NE.AND P2, PT, R8, RZ, PT ;  /* 0x000000ff0800720c */ /* 0x000fe40003f45270 */
[----:B-1----:R-:W-:Y:S01]  /*30b0*/  IADD3 R20, PT, PT, RZ, -R35, RZ ;  /* 0x80000023ff147210 */ /* 0x002fe20007ffe0ff */
[----:B------:R-:W-:Y:S01]  /*30c0*/  @P5 VIADD R29, R29, 0x1 ;  /* 0x000000011d1d5836 */ /* 0x000fe20000000000 */
[----:B------:R-:W-:Y:S01]  /*30d0*/  @P6 IADD3 R32, PT, PT, R32, 0x1, RZ ;  /* 0x0000000120206810 */ /* 0x000fe20007ffe0ff */
[----:B0-----:R-:W-:Y:S01]  /*30e0*/  IMAD.MOV R15, RZ, RZ, -R37 ;  /* 0x000000ffff0f7224 */ /* 0x001fe200078e0a25 */
[----:B------:R-:W-:Y:S01]  /*30f0*/  IABS R18, R9 ;  /* 0x0000000900127213 */ /* 0x000fe20000000000 */
[----:B------:R-:W-:Y:S01]  /*3100*/  @!P0 IMAD.IADD R16, R16, 0x1, -R11 ;  /* 0x0000000110108824 */ /* 0x000fe200078e0a0b */
[----:B------:R-:W-:Y:S01]  /*3110*/  ISETP.NE.AND P5, PT, R9, RZ, PT ;  /* 0x000000ff0900720c */ /* 0x000fe20003fa5270 */
[----:B------:R-:W-:Y:S01]  /*3120*/  IMAD.MOV.U32 R36, RZ, RZ, RZ ;  /* 0x000000ffff247224 */ /* 0x000fe200078e00ff */
[----:B------:R-:W-:Y:S01]  /*3130*/  IADD3 R18, PT, PT, RZ, -R18, RZ ;  /* 0x80000012ff127210 */ /* 0x000fe20007ffe0ff */
[----:B------:R-:W-:Y:S01]  /*3140*/  IMAD R15, R15, R14, RZ ;  /* 0x0000000e0f0f7224 */ /* 0x000fe200078e02ff */
[----:B------:R-:W-:Y:S01]  /*3150*/  @!P3 IADD3 R32, PT, PT, -R32, RZ, RZ ;  /* 0x000000ff2020b210 */ /* 0x000fe20007ffe1ff */
[----:B------:R-:W-:Y:S01]  /*3160*/  @!P1 IMAD.MOV R29, RZ, RZ, -R29 ;  /* 0x000000ffff1d9224 */ /* 0x000fe200078e0a1d */
[----:B------:R-:W-:Y:S01]  /*3170*/  @!P2 LOP3.LUT R29, RZ, R8, RZ, 0x33, !PT ;  /* 0x00000008ff1da212 */ /* 0x000fe200078e33ff */
[----:B------:R-:W-:Y:S01]  /*3180*/  IMAD R33, R20, R19, RZ ;  /* 0x0000001314217224 */ /* 0x000fe200078e02ff */
[----:B------:R-:W-:Y:S01]  /*3190*/  @!P4 LOP3.LUT R32, RZ, R10, RZ, 0x33, !PT ;  /* 0x0000000aff20c212 */ /* 0x000fe200078e33ff */
[----:B------:R-:W-:Y:S01]  /*31a0*/  IMAD.HI.U32 R15, R37, R15, R36 ;  /* 0x0000000f250f7227 */ /* 0x000fe200078e0024 */
[----:B------:R-:W-:-:S02]  /*31b0*/  ISETP.GE.U32.AND P4, PT, R16, R11, PT ;  /* 0x0000000b1000720c */ /* 0x000fc40003f86070 */
[----:B------:R-:W-:Y:S01]  /*31c0*/  IABS R11, R6 ;  /* 0x00000006000b7213 */ /* 0x000fe20000000000 */
[----:B------:R-:W-:Y:S01]  /*31d0*/  IMAD.HI.U32 R33, R35, R33, R34 ;  /* 0x0000002123217227 */ /* 0x000fe200078e0022 */
[----:B------:R-:W-:Y:S02]  /*31e0*/  IABS R16, R29 ;  /* 0x0000001d00107213 */ /* 0x000fe40000000000 */
[----:B------:R-:W-:Y:S01]  /*31f0*/  IABS R20, R32 ;  /* 0x0000002000147213 */ /* 0x000fe20000000000 */
[----:B------:R-:W-:Y:S02]  /*3200*/  IMAD.MOV R11, RZ, RZ, -R11 ;  /* 0x000000ffff0b7224 */ /* 0x000fe400078e0a0b */
[----:B------:R-:W-:-:S04]  /*3210*/  IMAD.HI.U32 R15, R15, R16, RZ ;  /* 0x000000100f0f7227 */ /* 0x000fc800078e00ff */
[----:B------:R-:W-:-:S04]  /*3220*/  IMAD.HI.U32 R33, R33, R20, RZ ;  /* 0x0000001421217227 */ /* 0x000fc800078e00ff */
[----:B------:R-:W-:Y:S02]  /*3230*/  IMAD R11, R15, R11, R16 ;  /* 0x0000000b0f0b7224 */ /* 0x000fe400078e0210 */
[----:B------:R-:W-:Y:S01]  /*3240*/  IMAD R20, R33, R18, R20 ;  /* 0x0000001221147224 */ /* 0x000fe200078e0214 */
[----:B------:R-:W-:Y:S01]  /*3250*/  LOP3.LUT R18, R2, R17, RZ, 0x3c, !PT ;  /* 0x0000001102127212 */ /* 0x000fe200078e3cff */
[----:B------:R-:W-:Y:S01]  /*3260*/  @!P0 VIADD R21, R21, 0x1 ;  /* 0x0000000115158836 */ /* 0x000fe20000000000 */
[----:B------:R-:W-:Y:S01]  /*3270*/  ISETP.GT.U32.AND P1, PT, R14, R11, PT ;  /* 0x0000000b0e00720c */ /* 0x000fe20003f24070 */
[----:B------:R-:W-:Y:S01]  /*3280*/  IMAD.MOV R16, RZ, RZ, -R32 ;  /* 0x000000ffff107224 */ /* 0x000fe200078e0a20 */
[----:B------:R-:W-:Y:S02]  /*3290*/  ISETP.GT.U32.AND P3, PT, R19, R20, PT ;  /* 0x000000141300720c */ /* 0x000fe40003f64070 */
[----:B------:R-:W-:Y:S01]  /*32a0*/  ISETP.GE.AND P2, PT, R18, RZ, PT ;  /* 0x000000ff1200720c */ /* 0x000fe20003f46270 */
[----:B------:R-:W-:Y:S01]  /*32b0*/  IMAD R16, R10, R16, R31 ;  /* 0x000000100a107224 */ /* 0x000fe200078e021f */
[----:B------:R-:W-:-:S02]  /*32c0*/  ISETP.NE.AND P0, PT, R17, RZ, PT ;  /* 0x000000ff1100720c */ /* 0x000fc40003f05270 */
[----:B------:R-:W-:Y:S02]  /*32d0*/  @P4 IADD3 R21, PT, PT, R21, 0x1, RZ ;  /* 0x0000000115154810 */ /* 0x000fe40007ffe0ff */
[----:B------:R-:W-:-:S03]  /*32e0*/  LOP3.LUT R10, R29, R6, RZ, 0x3c, !PT ;  /* 0x000000061d0a7212 */ /* 0x000fc600078e3cff */
[----:B------:R-:W-:Y:S02]  /*32f0*/  @!P1 IMAD.IADD R11, R11, 0x1, -R14 ;  /* 0x000000010b0b9824 */ /* 0x000fe400078e0a0e */
[----:B------:R-:W-:Y:S01]  /*3300*/  @!P3 IMAD.IADD R20, R20, 0x1, -R19 ;  /* 0x000000011414b824 */ /* 0x000fe200078e0a13 */
[----:B------:R-:W-:Y:S01]  /*3310*/  @!P3 IADD3 R33, PT, PT, R33, 0x1, RZ ;  /* 0x000000012121b810 */ /* 0x000fe20007ffe0ff */
[----:B------:R-:W-:Y:S01]  /*3320*/  @!P1 VIADD R15, R15, 0x1 ;  /* 0x000000010f0f9836 */ /* 0x000fe20000000000 */
[----:B------:R-:W-:Y:S02]  /*3330*/  ISETP.GE.U32.AND P4, PT, R11, R14, PT ;  /* 0x0000000e0b00720c */ /* 0x000fe40003f86070 */
[----:B------:R-:W-:Y:S02]  /*3340*/  ISETP.GE.U32.AND P6, PT, R20, R19, PT ;  /* 0x000000131400720c */ /* 0x000fe40003fc6070 */
[----:B------:R-:W-:Y:S02]  /*3350*/  LOP3.LUT R11, R32, R9, RZ, 0x3c, !PT ;  /* 0x00000009200b7212 */ /* 0x000fe400078e3cff */
[----:B------:R-:W-:-:S02]  /*3360*/  @!P2 IADD3 R21, PT, PT, -R21, RZ, RZ ;  /* 0x000000ff1515a210 */ /* 0x000fc40007ffe1ff */
[----:B------:R-:W-:Y:S02]  /*3370*/  ISETP.GE.AND P2, PT, R11, RZ, PT ;  /* 0x000000ff0b00720c */ /* 0x000fe40003f46270 */
[----:B------:R-:W-:Y:S02]  /*3380*/  @!P0 LOP3.LUT R21, RZ, R17, RZ, 0x33, !PT ;  /* 0x00000011ff158212 */ /* 0x000fe400078e33ff */
[----:B------:R-:W-:Y:S02]  /*3390*/  ISETP.GE.AND P0, PT, R10, RZ, PT ;  /* 0x000000ff0a00720c */ /* 0x000fe40003f06270 */
[----:B------:R-:W-:Y:S01]  /*33a0*/  ISETP.NE.AND P1, PT, R6, RZ, PT ;  /* 0x000000ff0600720c */ /* 0x000fe20003f25270 */
[----:B------:R-:W-:Y:S01]  /*33b0*/  IMAD.WIDE R18, R21, UR10, RZ ;  /* 0x0000000a15127c25 */ /* 0x000fe2000f8e02ff */
[----:B------:R-:W-:Y:S01]  /*33c0*/  USHF.R.S32.HI UR10, URZ, 0x1f, UR11 ;  /* 0x0000001fff0a7899 */ /* 0x000fe2000801140b */
[----:B------:R-:W-:Y:S02]  /*33d0*/  @P4 IADD3 R15, PT, PT, R15, 0x1, RZ ;  /* 0x000000010f0f4810 */ /* 0x000fe40007ffe0ff */
[----:B------:R-:W-:Y:S01]  /*33e0*/  @P6 VIADD R33, R33, 0x1 ;  /* 0x0000000121216836 */ /* 0x000fe20000000000 */
[----:B------:R-:W-:Y:S01]  /*33f0*/  IADD3 R11, PT, PT, -R29, RZ, RZ ;  /* 0x000000ff1d0b7210 */ /* 0x000fe20007ffe1ff */
[----:B------:R-:W-:-:S02]  /*3400*/  IMAD.MOV R21, RZ, RZ, -R21 ;  /* 0x000000ffff157224 */ /* 0x000fc400078e0a15 */
[----:B------:R-:W-:Y:S01]  /*3410*/  IMAD.WIDE.U32 R18, R0, UR11, R18 ;  /* 0x0000000b00127c25 */ /* 0x000fe2000f8e0012 */
[----:B------:R-:W-:-:S03]  /*3420*/  UIMAD UR11, UR22, UR11, URZ ;  /* 0x0000000b160b72a4 */ /* 0x000fc6000f8e02ff */
[----:B------:R-:W-:Y:S01]  /*3430*/  @!P2 IMAD.MOV R33, RZ, RZ, -R33 ;  /* 0x000000ffff21a224 */ /* 0x000fe200078e0a21 */
[----:B------:R-:W-:Y:S01]  /*3440*/  @!P5 LOP3.LUT R33, RZ, R9, RZ, 0x33, !PT ;  /* 0x00000009ff21d212 */ /* 0x000fe200078e33ff */
[----:B------:R-:W-:Y:S01]  /*3450*/  @!P0 IMAD.MOV R15, RZ, RZ, -R15 ;  /* 0x000000ffff0f8224 */ /* 0x000fe200078e0a0f */
[----:B------:R-:W-:Y:S01]  /*3460*/  @!P1 LOP3.LUT R15, RZ, R6, RZ, 0x33, !PT ;  /* 0x00000006ff0f9212 */ /* 0x000fe200078e33ff */
[----:B------:R-:W-:Y:S01]  /*3470*/  IMAD R19, R0, UR10, R19 ;  /* 0x0000000a00137c24 */ /* 0x000fe2000f8e0213 */
[----:B------:R-:W-:Y:S01]  /*3480*/  UIMAD UR10, UR7, UR4, URZ ;  /* 0x00000004070a72a4 */ /* 0x000fe2000f8e02ff */
[----:B------:R-:W-:Y:S01]  /*3490*/  IMAD R21, R17, R21, R2 ;  /* 0x0000001511157224 */ /* 0x000fe200078e0202 */
[----:B------:R-:W-:Y:S01]  /*34a0*/  IADD3 R0, PT, PT, -R15, RZ, RZ ;  /* 0x000000ff0f007210 */ /* 0x000fe20007ffe1ff */
[----:B------:R-:W-:Y:S02]  /*34b0*/  IMAD.MOV R2, RZ, RZ, -R33 ;  /* 0x000000ffff027224 */ /* 0x000fe400078e0a21 */
[----:B------:R-:W-:-:S04]  /*34c0*/  IMAD.WIDE R18, R21, UR4, R18 ;  /* 0x0000000415127c25 */ /* 0x000fc8000f8e0212 */
[----:B------:R-:W-:Y:S01]  /*34d0*/  IMAD.WIDE R16, R16, UR5, RZ ;  /* 0x0000000510107c25 */ /* 0x000fe2000f8e02ff */
[----:B------:R-:W0:Y:S03]  /*34e0*/  LDCU.64 UR4, c[0x0][0x420] ;  /* 0x00008400ff0477ac */ /* 0x000e260008000a00 */
[----:B------:R-:W-:-:S04]  /*34f0*/  IMAD.WIDE R20, R33, UR6, RZ ;  /* 0x0000000621147c25 */ /* 0x000fc8000f8e02ff */
[----:B------:R-:W-:Y:S02]  /*3500*/  IMAD R11, R8, R11, R12 ;  /* 0x0000000b080b7224 */ /* 0x000fe400078e020c */
[----:B------:R-:W-:Y:S02]  /*3510*/  IMAD R2, R9, R2, R32 ;  /* 0x0000000209027224 */ /* 0x000fe400078e0220 */
[----:B------:R-:W-:Y:S01]  /*3520*/  IMAD R6, R6, R0, R29 ;  /* 0x0000000006067224 */ /* 0x000fe200078e021d */
[----:B------:R-:W-:Y:S01]  /*3530*/  IADD3 R0, P1, P0, R20, R18, R16 ;  /* 0x0000001214007210 */ /* 0x000fe2000783e010 */
[----:B------:R-:W-:-:S03]  /*3540*/  IMAD.WIDE R8, R11, UR11, RZ ;  /* 0x0000000b0b087c25 */ /* 0x000fc6000f8e02ff */
[----:B------:R-:W-:Y:S01]  /*3550*/  IADD3.X R17, PT, PT, R21, R19, R17, P1, P0 ;  /* 0x0000001315117210 */ /* 0x000fe20000fe0411 */
[----:B------:R-:W-:-:S04]  /*3560*/  IMAD.WIDE R10, R2, UR10, RZ ;  /* 0x0000000a020a7c25 */ /* 0x000fc8000f8e02ff */
[----:B------:R-:W-:-:S04]  /*3570*/  IMAD.WIDE R2, R15, R3, RZ ;  /* 0x000000030f027225 */ /* 0x000fc800078e02ff */
[----:B------:R-:W-:Y:S01]  /*3580*/  IMAD.WIDE R14, R6, R5, RZ ;  /* 0x00000005060e7225 */ /* 0x000fe200078e02ff */
[----:B------:R-:W-:-:S04]  /*3590*/  IADD3 R5, P1, P0, R8, R0, R10 ;  /* 0x0000000008057210 */ /* 0x000fc8000783e00a */
[----:B------:R-:W-:Y:S02]  /*35a0*/  IADD3.X R17, PT, PT, R9, R17, R11, P1, P0 ;  /* 0x0000001109117210 */ /* 0x000fe40000fe040b */
[----:B------:R-:W-:-:S04]  /*35b0*/  IADD3 R5, P1, P0, R14, R5, R2 ;  /* 0x000000050e057210 */ /* 0x000fc8000783e002 */
[----:B------:R-:W-:Y:S02]  /*35c0*/  IADD3.X R2, PT, PT, R15, R17, R3, P1, P0 ;  /* 0x000000110f027210 */ /* 0x000fe40000fe0403 */
[----:B0-----:R-:W-:-:S04]  /*35d0*/  LEA R8, P0, R5, UR4, 0x2 ;  /* 0x0000000405087c11 */ /* 0x001fc8000f8010ff */
[----:B------:R-:W-:-:S05]  /*35e0*/  LEA.HI.X R9, R5, UR5, R2, 0x2, P0 ;  /* 0x0000000505097c11 */ /* 0x000fca00080f1402 */
[----:B------:R0:W-:Y:S01]  /*35f0*/  STG.E desc[UR8][R8.64], R22 ;  /* 0x0000001608007986 */ /* 0x0001e2000c101908 */
[----:B------:R-:W-:Y:S05]  /*3600*/  BRA `(.L_x_89) ;  /* 0x0000000000107947 */ /* 0x000fea0003800000 */
.L_x_90:
[----:B------:R-:W0:Y:S01]  /*3610*/  LDC.64 R2, c[0x0][0x420] ;  /* 0x00010800ff027b82 */ /* 0x000e220000000a00 */
[----:B------:R-:W-:-:S05]  /*3620*/  IADD3 R0, PT, PT, R13, UR20, RZ ;  /* 0x000000140d007c10 */ /* 0x000fca000fffe0ff */
[----:B0-----:R-:W-:-:S05]  /*3630*/  IMAD.WIDE.U32 R2, R0, 0x4, R2 ;  /* 0x0000000400027825 */ /* 0x001fca00078e0002 */
[----:B------:R1:W-:Y:S02]  /*3640*/  STG.E desc[UR8][R2.64], R22 ;  /* 0x0000001602007986 */ /* 0x0003e4000c101908 */
.L_x_89:
[----:B------:R-:W-:Y:S05]  /*3650*/  BSYNC.RECONVERGENT B1 ;  /* 0x0000000000017941 */ /* 0x000fea0003800200 */
.L_x_88:
[----:B------:R-:W2:Y:S01]  /*3660*/  LDCU UR11, c[0x0][0x534] ;  /* 0x0000a680ff0b77ac */ /* 0x000ea20008000800 */
[----:B------:R-:W-:Y:S01]  /*3670*/  LOP3.LUT R0, R7, 0x8, RZ, 0xfc, !PT ;  /* 0x0000000807007812 */ /* 0x000fe200078efcff */
[----:B------:R-:W3:Y:S01]  /*3680*/  S2UR UR6, SR_CgaCtaId ;  /* 0x00000000000679c3 */ /* 0x000ee20000008800 */
[----:B------:R-:W-:Y:S01]  /*3690*/  IMAD.SHL.U32 R15, R13, 0x4, RZ ;  /* 0x000000040d0f7824 */ /* 0x000fe200078e00ff */
[----:B------:R-:W-:Y:S01]  /*36a0*/  UMOV UR4, 0x400 ;  /* 0x0000040000047882 */ /* 0x000fe20000000000 */
[----:B------:R-:W-:Y:S01]  /*36b0*/  SHF.L.U32 R14, R4, 0x2, RZ ;  /* 0x00000002040e7819 */ /* 0x000fe200000006ff */
[----:B------:R-:W-:Y:S01]  /*36c0*/  HFMA2 R5, -RZ, RZ, 0, 0 ;  /* 0x00000000ff057431 */ /* 0x000fe200000001ff */
[----:B-1----:R-:W-:Y:S02]  /*36d0*/  CS2R R2, SRZ ;  /* 0x0000000000027805 */ /* 0x002fe4000001ff00 */
[----:B------:R-:W-:Y:S02]  /*36e0*/  LOP3.LUT R14, R14, 0x1c, RZ, 0xc0, !PT ;  /* 0x0000001c0e0e7812 */ /* 0x000fe400078ec0ff */
[----:B--2---:R-:W-:Y:S01]  /*36f0*/  ISETP.GE.AND P2, PT, R0, UR11, PT ;  /* 0x0000000b00007c0c */ /* 0x004fe2000bf46270 */
[----:B------:R-:W-:Y:S01]  /*3700*/  UISETP.GE.AND UP0, UPT, UR11, 0x1, UPT ;  /* 0x000000010b00788c */ /* 0x000fe2000bf06270 */
[----:B------:R-:W-:-:S02]  /*3710*/  LOP3.LUT R0, R7, 0x10, RZ, 0xfc, !PT ;  /* 0x0000001007007812 */ /* 0x000fc400078efcff */
[C---:B------:R-:W-:Y:S02]  /*3720*/  ISETP.GE.AND P3, PT, R7.reuse, UR11, PT ;  /* 0x0000000b07007c0c */ /* 0x040fe4000bf66270 */
[----:B------:R-:W-:Y:S02]  /*3730*/  ISETP.GE.AND P1, PT, R0, UR11, PT ;  /* 0x0000000b00007c0c */ /* 0x000fe4000bf26270 */
[----:B------:R-:W-:Y:S01]  /*3740*/  LOP3.LUT R0, R7, 0x18, RZ, 0xfc, !PT ;  /* 0x0000001807007812 */ /* 0x000fe200078efcff */
[----:B---3--:R-:W-:Y:S01]  /*3750*/  ULEA UR6, UR6, UR4, 0x18 ;  /* 0x0000000406067291 */ /* 0x008fe2000f8ec0ff */
[----:B------:R-:W-:Y:S02]  /*3760*/  ISETP.GT.U32.OR P3, PT, R4, 0x7f, P3 ;  /* 0x0000007f0400780c */ /* 0x000fe40001f64470 */
[----:B------:R-:W-:Y:S02]  /*3770*/  ISETP.GE.AND P0, PT, R0, UR11, PT ;  /* 0x0000000b00007c0c */ /* 0x000fe4000bf06270 */
[C---:B------:R-:W-:Y:S01]  /*3780*/  ISETP.GT.U32.OR P2, PT, R4.reuse, 0x7f, P2 ;  /* 0x0000007f0400780c */ /* 0x040fe20001744470 */
[----:B------:R-:W-:Y:S01]  /*3790*/  VIADD R0, R15, UR6 ;  /* 0x000000060f007c36 */ /* 0x000fe20008000000 */
[----:B------:R-:W-:-:S02]  /*37a0*/  ISETP.GT.U32.OR P1, PT, R4, 0x7f, P1 ;  /* 0x0000007f0400780c */ /* 0x000fc40000f24470 */
[----:B------:R-:W-:Y:S01]  /*37b0*/  ISETP.GT.U32.OR P0, PT, R4, 0x7f, P0 ;  /* 0x0000007f0400780c */ /* 0x000fe20000704470 */
[----:B------:R-:W-:Y:S02]  /*37c0*/  IMAD R11, R7, 0x44, R0 ;  /* 0x00000044070b7824 */ /* 0x000fe400078e0200 */
[----:B------:R-:W-:Y:S02]  /*37d0*/  IMAD.MOV.U32 R0, RZ, RZ, RZ ;  /* 0x000000ffff007224 */ /* 0x000fe400078e00ff */
[----:B------:R-:W-:-:S04]  /*37e0*/  @!P3 FADD.FTZ R6, -R22, R27 ;  /* 0x0000001b1606b221 */ /* 0x000fc80000010100 */
[----:B0-----:R-:W-:Y:S01]  /*37f0*/  @!P2 FADD.FTZ R8, -R22, R24 ;  /* 0x000000181608a221 */ /* 0x001fe20000010100 */
[----:B------:R-:W-:Y:S01]  /*3800*/  @!P3 FMUL.FTZ R6, R6, 1.4426950216293334961 ;  /* 0x3fb8aa3b0606b820 */ /* 0x000fe20000410000 */
[C---:B------:R-:W-:Y:S02]  /*3810*/  @!P1 FADD.FTZ R25, -R22.reuse, R25 ;  /* 0x0000001916199221 */ /* 0x040fe40000010100 */
[----:B------:R-:W-:Y:S01]  /*3820*/  @!P0 FADD.FTZ R9, -R22, R23 ;  /* 0x0000001716098221 */ /* 0x000fe20000010100 */
[----:B------:R-:W-:Y:S01]  /*3830*/  @!P2 FMUL.FTZ R8, R8, 1.4426950216293334961 ;  /* 0x3fb8aa3b0808a820 */ /* 0x000fe20000410000 */
[----:B------:R-:W-:Y:S01]  /*3840*/  @!P1 FMUL.FTZ R10, R25, 1.4426950216293334961 ;  /* 0x3fb8aa3b190a9820 */ /* 0x000fe20000410000 */
[----:B------:R-:W0:Y:S01]  /*3850*/  @!P3 MUFU.EX2 R6, R6 ;  /* 0x000000060006b308 */ /* 0x000e220000000800 */
[----:B------:R-:W-:-:S07]  /*3860*/  @!P0 FMUL.FTZ R9, R9, 1.4426950216293334961 ;  /* 0x3fb8aa3b09098820 */ /* 0x000fce0000410000 */
[----:B------:R-:W1:Y:S08]  /*3870*/  @!P2 MUFU.EX2 R8, R8 ;  /* 0x000000080008a308 */ /* 0x000e700000000800 */
[----:B------:R-:W2:Y:S01]  /*3880*/  @!P1 MUFU.EX2 R10, R10 ;  /* 0x0000000a000a9308 */ /* 0x000ea20000000800 */
[----:B0-----:R0:W-:Y:S07]  /*3890*/  @!P3 STS [R11], R6 ;  /* 0x000000060b00b388 */ /* 0x0011ee0000000800 */
[----:B------:R-:W3:Y:S01]  /*38a0*/  @!P0 MUFU.EX2 R9, R9 ;  /* 0x0000000900098308 */ /* 0x000ee20000000800 */
[----:B-1----:R0:W-:Y:S04]  /*38b0*/  @!P2 STS [R11+0x220], R8 ;  /* 0x000220080b00a388 */ /* 0x0021e80000000800 */
[----:B--2---:R0:W-:Y:S04]  /*38c0*/  @!P1 STS [R11+0x440], R10 ;  /* 0x0004400a0b009388 */ /* 0x0041e80000000800 */
[----:B---3--:R0:W-:Y:S01]  /*38d0*/  @!P0 STS [R11+0x660], R9 ;  /* 0x000660090b008388 */ /* 0x0081e20000000800 */
[----:B------:R-:W-:Y:S06]  /*38e0*/  BAR.SYNC.DEFER_BLOCKING 0x0 ;  /* 0x0000000000007b1d */ /* 0x000fec0000010000 */
[----:B------:R-:W-:Y:S05]  /*38f0*/  BRA.U !UP0, `(.L_x_96) ;  /* 0x0000000508d87547 */ /* 0x000fea000b800000 */
[----:B------:R-:W1:Y:S01]  /*3900*/  LDCU UR12, c[0x0][0x44c] ;  /* 0x00008980ff0c77ac */ /* 0x000e620008000800 */
[----:B------:R-:W-:Y:S01]  /*3910*/  LOP3.LUT R0, R7, 0x3f8, R4, 0xf8, !PT ;  /* 0x000003f807007812 */ /* 0x000fe200078ef804 */
[----:B------:R-:W-:Y:S01]  /*3920*/  IMAD.MOV.U32 R18, RZ, RZ, RZ ;  /* 0x000000ffff127224 */ /* 0x000fe200078e00ff */
[----:B0-----:R-:W-:Y:S01]  /*3930*/  CS2R R10, SRZ ;  /* 0x00000000000a7805 */ /* 0x001fe2000001ff00 */
[----:B------:R-:W0:Y:S01]  /*3940*/  LDCU.64 UR4, c[0x0][0x3f8] ;  /* 0x00007f00ff0477ac */ /* 0x000e220008000a00 */
[----:B------:R-:W-:Y:S01]  /*3950*/  CS2R R8, SRZ ;  /* 0x0000000000087805 */ /* 0x000fe2000001ff00 */
[----:B------:R-:W-:Y:S02]  /*3960*/  UISETP.GE.U32.AND UP0, UPT, UR11, 0x4, UPT ;  /* 0x000000040b00788c */ /* 0x000fe4000bf06070 */
[----:B-1----:R-:W-:Y:S02]  /*3970*/  UIMAD UR7, UR20, UR12, URZ ;  /* 0x0000000c140772a4 */ /* 0x002fe4000f8e02ff */
[----:B------:R-:W-:-:S04]  /*3980*/  UIMAD UR12, UR21, UR12, URZ ;  /* 0x0000000c150c72a4 */ /* 0x000fc8000f8e02ff */
[----:B------:R-:W-:Y:S01]  /*3990*/  IMAD.U32 R17, RZ, RZ, UR7 ;  /* 0x00000007ff117e24 */ /* 0x000fe2000f8e00ff */
[----:B------:R-:W-:Y:S01]  /*39a0*/  LEA R0, P0, R0, UR7, 0x2 ;  /* 0x0000000700007c11 */ /* 0x000fe2000f8010ff */
[----:B------:R-:W-:-:S03]  /*39b0*/  UIADD3 UR7, UPT, UPT, UR21, -UR20, URZ ;  /* 0x8000001415077290 */ /* 0x000fc6000fffe0ff */
[----:B------:R-:W-:Y:S02]  /*39c0*/  LEA.HI.X.SX32 R17, R17, RZ, 0x1, P0 ;  /* 0x000000ff11117211 */ /* 0x000fe400000f0eff */
[----:B0-----:R-:W-:Y:S01]  /*39d0*/  LEA R16, P0, R0, UR4, 0x2 ;  /* 0x0000000400107c11 */ /* 0x001fe2000f8010ff */
[----:B------:R-:W-:-:S03]  /*39e0*/  ULOP3.LUT UR4, UR11, 0x3, URZ, 0xc0, !UPT ;  /* 0x000000030b047892 */ /* 0x000fc6000f8ec0ff */
[----:B------:R-:W-:Y:S01]  /*39f0*/  LEA.HI.X R17, R0, UR5, R17, 0x2, P0 ;  /* 0x0000000500117c11 */ /* 0x000fe200080f1411 */
[----:B------:R-:W-:Y:S01]  /*3a00*/  IMAD.MOV.U32 R0, RZ, RZ, RZ ;  /* 0x000000ffff007224 */ /* 0x000fe200078e00ff */
[----:B------:R-:W-:Y:S07]  /*3a10*/  BRA.U !UP0, `(.L_x_97) ;  /* 0x0000000508287547 */ /* 0x000fee000b800000 */
[----:B------:R-:W-:Y:S01]  /*3a20*/  ULOP3.LUT UR11, UR11, 0x7ffffffc, URZ, 0xc0, !UPT ;  /* 0x7ffffffc0b0b7892 */ /* 0x000fe2000f8ec0ff */
[----:B------:R-:W-:Y:S01]  /*3a30*/  IMAD.U32 R4, RZ, RZ, UR6 ;  /* 0x00000006ff047e24 */ /* 0x000fe2000f8e00ff */
[----:B------:R-:W-:Y:S01]  /*3a40*/  ISETP.GE.AND P2, PT, R13, UR7, PT ;  /* 0x000000070d007c0c */ /* 0x000fe2000bf46270 */
[----:B------:R-:W-:Y:S01]  /*3a50*/  IMAD.MOV.U32 R0, RZ, RZ, RZ ;  /* 0x000000ffff007224 */ /* 0x000fe200078e00ff */
[----:B------:R-:W-:Y:S02]  /*3a60*/  CS2R R2, SRZ ;  /* 0x0000000000027805 */ /* 0x000fe4000001ff00 */
[----:B------:R-:W-:Y:S01]  /*3a70*/  MOV R5, RZ ;  /* 0x000000ff00057202 */ /* 0x000fe20000000f00 */
[----:B------:R-:W-:Y:S01]  /*3a80*/  IMAD.U32 R18, RZ, RZ, UR11 ;  /* 0x0000000bff127e24 */ /* 0x000fe2000f8e00ff */
[----:B------:R-:W-:Y:S01]  /*3a90*/  IADD3 R7, PT, PT, R15, 0x88, R4 ;  /* 0x000000880f077810 */ /* 0x000fe20007ffe004 */
[----:B------:R-:W-:Y:S02]  /*3aa0*/  UIMAD.WIDE UR24, UR12, 0x10, URZ ;  /* 0x000000100c1878a5 */ /* 0x000fe4000f8e02ff */
[----:B------:R-:W-:-:S02]  /*3ab0*/  UIMAD.WIDE UR18, UR12, 0xc, URZ ;  /* 0x0000000c0c1278a5 */ /* 0x000fc4000f8e02ff */
[----:B------:R-:W-:Y:S01]  /*3ac0*/  UIMAD.WIDE UR16, UR12, 0x8, URZ ;  /* 0x000000080c1078a5 */ /* 0x000fe2000f8e02ff */
[----:B------:R-:W0:Y:S01]  /*3ad0*/  LDCU UR5, c[0x0][0x440] ;  /* 0x00008800ff0577ac */ /* 0x000e220008000800 */
[----:B------:R-:W-:Y:S02]  /*3ae0*/  UIMAD.WIDE UR14, UR12, 0x4, URZ ;  /* 0x000000040c0e78a5 */ /* 0x000fe4000f8e02ff */
[----:B------:R-:W-:-:S12]  /*3af0*/  UIADD3 UR10, UPT, UPT, -UR11, URZ, URZ ;  /* 0x000000ff0b0a7290 */ /* 0x000fd8000fffe1ff */
.L_x_106:
        /* <DEDUP_REMOVED lines=9> */
.L_x_99:
[----:B0-----:R-:W-:Y:S05]  /*3b90*/  BSYNC.RECONVERGENT B0 ;  /* 0x0000000000007941 */ /* 0x001fea0003800200 */
.L_x_98:
        /* <DEDUP_REMOVED lines=9> */
[----:B------:R-:W-:Y:S04]  /*3c30*/  @!P0 IADD3 R20, P1, PT, R16, UR14, RZ ;  /* 0x0000000e10148c10 */ /* 0x000fe8000ff3e0ff */
[----:B------:R-:W-:Y:S05]  /*3c40*/  @!P0 IADD3.X R21, PT, PT, R17, UR15, RZ, P1, !PT ;  /* 0x0000000f11158c10 */ /* 0x000fea0008ffe4ff */
[----:B------:R0:W5:Y:S04]  /*3c50*/  @!P0 LDG.E.128 R8, desc[UR8][R20.64] ;  /* 0x0000000814088981 */ /* 0x000168000c1e1d00 */
.L_x_101:
[----:B------:R-:W-:Y:S05]  /*3c60*/  BSYNC.RECONVERGENT B0 ;  /* 0x0000000000007941 */ /* 0x000fea0003800200 */
.L_x_100:
        /* <DEDUP_REMOVED lines=9> */
[----:B0-----:R-:W-:Y:S04]  /*3d00*/  @!P0 IADD3 R20, P1, PT, R16, UR16, RZ ;  /* 0x0000001010148c10 */ /* 0x001fe8000ff3e0ff */
[----:B------:R-:W-:Y:S05]  /*3d10*/  @!P0 IADD3.X R21, PT, PT, R17, UR17, RZ, P1, !PT ;  /* 0x0000001111158c10 */ /* 0x000fea0008ffe4ff */
[----:B------:R2:W5:Y:S04]  /*3d20*/  @!P0 LDG.E.128 R8, desc[UR8][R20.64] ;  /* 0x0000000814088981 */ /* 0x000568000c1e1d00 */
.L_x_103:
[----:B------:R-:W-:Y:S05]  /*3d30*/  BSYNC.RECONVERGENT B0 ;  /* 0x0000000000007941 */ /* 0x000fea0003800200 */
.L_x_102:
        /* <DEDUP_REMOVED lines=9> */
[----:B0-2---:R-:W-:Y:S04]  /*3dd0*/  @!P0 IADD3 R20, P1, PT, R16, UR18, RZ ;  /* 0x0000001210148c10 */ /* 0x005fe8000ff3e0ff */
[----:B------:R-:W-:Y:S05]  /*3de0*/  @!P0 IADD3.X R21, PT, PT, R17, UR19, RZ, P1, !PT ;  /* 0x0000001311158c10 */ /* 0x000fea0008ffe4ff */
[----:B------:R3:W5:Y:S04]  /*3df0*/  @!P0 LDG.E.128 R8, desc[UR8][R20.64] ;  /* 0x0000000814088981 */ /* 0x000768000c1e1d00 */
.L_x_105:
[----:B------:R-:W-:Y:S05]  /*3e00*/  BSYNC.RECONVERGENT B0 ;  /* 0x0000000000007941 */ /* 0x000fea0003800200 */
.L_x_104:
[----:B------:R-:W-:Y:S01]  /*3e10*/  IADD3 R16, P0, PT, R16, UR24, RZ ;  /* 0x0000001810107c10 */ /* 0x000fe2000ff1e0ff */
[----:B------:R1:W4:Y:S01]  /*3e20*/  LDS R4, [R7+0x44] ;  /* 0x0000440007047984 */ /* 0x0003220000000800 */
[----:B------:R-:W-:Y:S02]  /*3e30*/  UIADD3 UR10, UPT, UPT, UR10, 0x4, URZ ;  /* 0x000000040a0a7890 */ /* 0x000fe4000fffe0ff */
[----:B------:R-:W-:Y:S02]  /*3e40*/  IADD3.X R17, PT, PT, R17, UR25, RZ, P0, !PT ;  /* 0x0000001911117c10 */ /* 0x000fe400087fe4ff */
[----:B------:R-:W-:Y:S01]  /*3e50*/  UISETP.NE.AND UP0, UPT, UR10, URZ, UPT ;  /* 0x000000ff0a00728c */ /* 0x000fe2000bf05270 */
[----:B-1----:R-:W-:Y:S01]  /*3e60*/  IADD3 R7, PT, PT, R7, 0x110, RZ ;  /* 0x0000011007077810 */ /* 0x002fe20007ffe0ff */
[C---:B----45:R-:W-:Y:S01]  /*3e70*/  FFMA.FTZ R5, R4.reuse, R8, R5 ;  /* 0x0000000804057223 */ /* 0x070fe20000010005 */
[C---:B------:R-:W-:Y:S01]  /*3e80*/  FFMA.FTZ R2, R4.reuse, R9, R2 ;  /* 0x0000000904027223 */ /* 0x040fe20000010002 */
[C---:B------:R-:W-:Y:S01]  /*3e90*/  FFMA.FTZ R3, R4.reuse, R10, R3 ;  /* 0x0000000a04037223 */ /* 0x040fe20000010003 */
[----:B------:R-:W-:Y:S04]  /*3ea0*/  FFMA.FTZ R0, R4, R11, R0 ;  /* 0x0000000b04007223 */ /* 0x000fe80000010000 */
[----:B------:R-:W-:Y:S05]  /*3eb0*/  BRA.U UP0, `(.L_x_106) ;  /* 0xfffffffd00107547 */ /* 0x000fea000b83ffff */
.L_x_97:
[----:B------:R-:W-:-:S09]  /*3ec0*/  UISETP.NE.AND UP0, UPT, UR4, URZ, UPT ;  /* 0x000000ff0400728c */ /* 0x000fd2000bf05270 */
[----:B------:R-:W-:Y:S05]  /*3ed0*/  BRA.U !UP0, `(.L_x_96) ;  /* 0x0000000108607547 */ /* 0x000fea000b800000 */
[----:B------:R-:W-:Y:S01]  /*3ee0*/  IMAD R18, R18, 0x44, R15 ;  /* 0x0000004412127824 */ /* 0x000fe200078e020f */
[----:B------:R-:W-:Y:S01]  /*3ef0*/  ISETP.GE.AND P1, PT, R13, UR7, PT ;  /* 0x000000070d007c0c */ /* 0x000fe2000bf26270 */
[----:B------:R-:W1:Y:S03]  /*3f00*/  LDCU UR5, c[0x0][0x440] ;  /* 0x00008800ff0577ac */ /* 0x000e660008000800 */
[----:B------:R-:W-:Y:S01]  /*3f10*/  IADD3 R6, PT, PT, R18, UR6, RZ ;  /* 0x0000000612067c10 */ /* 0x000fe2000fffe0ff */
[----:B------:R-:W-:Y:S02]  /*3f20*/  UIMAD.WIDE UR14, UR12, 0x4, URZ ;  /* 0x000000040c0e78a5 */ /* 0x000fe4000f8e02ff */
[----:B------:R-:W-:-:S12]  /*3f30*/  UIADD3 UR10, UPT, UPT, -UR4, URZ, URZ ;  /* 0x000000ff040a7290 */ /* 0x000fd8000fffe1ff */
.L_x_109:
        /* <DEDUP_REMOVED lines=8> */
.L_x_108:
[----:B-1----:R-:W-:Y:S05]  /*3fc0*/  BSYNC.RECONVERGENT B0 ;  /* 0x0000000000007941 */ /* 0x002fea0003800200 */
.L_x_107:
[----:B------:R-:W-:Y:S01]  /*3fd0*/  IADD3 R16, P0, PT, R16, UR14, RZ ;  /* 0x0000000e10107c10 */ /* 0x000fe2000ff1e0ff */
[----:B------:R-:W-:Y:S01]  /*3fe0*/  UISETP.NE.AND UP0, UPT, UR10, URZ, UPT ;  /* 0x000000ff0a00728c */ /* 0x000fe2000bf05270 */
[----:B0----5:R-:W-:Y:S01]  /*3ff0*/  FFMA.FTZ R5, R4, R8, R5 ;  /* 0x0000000804057223 */ /* 0x021fe20000010005 */
[----:B----4-:R-:W-:Y:S01]  /*4000*/  IADD3 R6, PT, PT, R6, 0x44, RZ ;  /* 0x0000004406067810 */ /* 0x010fe20007ffe0ff */
[C---:B------:R-:W-:Y:S01]  /*4010*/  FFMA.FTZ R2, R4.reuse, R9, R2 ;  /* 0x0000000904027223 */ /* 0x040fe20000010002 */
[C---:B------:R-:W-:Y:S01]  /*4020*/  FFMA.FTZ R3, R4.reuse, R10, R3 ;  /* 0x0000000a04037223 */ /* 0x040fe20000010003 */
[----:B------:R-:W-:Y:S01]  /*4030*/  IADD3.X R17, PT, PT, R17, UR15, RZ, P0, !PT ;  /* 0x0000000f11117c10 */ /* 0x000fe200087fe4ff */
[----:B------:R-:W-:Y:S03]  /*4040*/  FFMA.FTZ R0, R4, R11, R0 ;  /* 0x0000000b04007223 */ /* 0x000fe60000010000 */
[----:B------:R-:W-:Y:S05]  /*4050*/  BRA.U UP0, `(.L_x_109) ;  /* 0xfffffffd00b87547 */ /* 0x000fea000b83ffff */
.L_x_96:
[----:B------:R-:W-:-:S04]  /*4060*/  IADD3 R13, PT, PT, R13, UR20, RZ ;  /* 0x000000140d0d7c10 */ /* 0x000fc8000fffe0ff */
[----:B------:R-:W-:-:S13]  /*4070*/  ISETP.GE.AND P0, PT, R13, UR21, PT ;  /* 0x000000150d007c0c */ /* 0x000fda000bf06270 */
[----:B------:R-:W-:Y:S05]  /*4080*/  @P0 EXIT ;  /* 0x000000000000094d */ /* 0x000fea0003800000 */
[----:B0-----:R-:W-:Y:S01]  /*4090*/  IABS R9, UR22 ;  /* 0x0000001600097c13 */ /* 0x001fe20008000000 */
[----:B------:R-:W0:Y:S01]  /*40a0*/  LDC R8, c[0x0][0x434] ;  /* 0x00010d00ff087b82 */ /* 0x000e220000000800 */
[----:B------:R-:W-:Y:S01]  /*40b0*/  IABS R10, R13 ;  /* 0x0000000d000a7213 */ /* 0x000fe20000000000 */
[----:B------:R-:W1:Y:S01]  /*40c0*/  LDCU UR4, c[0x0][0x440] ;  /* 0x00008800ff0477ac */ /* 0x000e620008000800 */
        /* <DEDUP_REMOVED lines=30> */
[----:B-1----:R-:W-:-:S03]  /*42b0*/  ISETP.GE.AND P1, PT, R14, UR4, PT ;  /* 0x000000040e007c0c */ /* 0x002fc6000bf26270 */
        /* <DEDUP_REMOVED lines=15> */
[----:B------:R-:W1:Y:S01]  /*43b0*/  LDCU.64 UR10, c[0x0][0x410] ;  /* 0x00008200ff0a77ac */ /* 0x000e620008000a00 */
        /* <DEDUP_REMOVED lines=15> */
[----:B-1----:R-:W-:Y:S02]  /*44b0*/  IMAD R7, R4, UR10, RZ ;  /* 0x0000000a04077c24 */ /* 0x002fe4000f8e02ff */
        /* <DEDUP_REMOVED lines=13> */
        .weak           $__internal_2_$__cuda_sm20_div_s64
        .type           $__internal_2_$__cuda_sm20_div_s64,@function
        .size           $__internal_2_$__cuda_sm20_div_s64,(.L_x_10210 - $__internal_2_$__cuda_sm20_div_s64)
$__internal_2_$__cuda_sm20_div_s64:
        /* <DEDUP_REMOVED lines=28> */
[----:B------:R-:W-:-:S03]  /*4750*/  IMAD.HI.U32 R36, R37, R12, RZ ;  /* 0x0000000c25247227 */ /* 0x000fc600078e00ff */
[----:B------:R-:W-:-:S05]  /*4760*/  IADD3.X R20, PT, PT, RZ, ~R20, RZ, P0, !PT ;  /* 0x80000014ff147210 */ /* 0x000fca00007fe4ff */
[----:B------:R-:W-:-:S04]  /*4770*/  IMAD.WIDE.U32 R36, P4, R37, R20, R36 ;  /* 0x0000001425247225 */ /* 0x000fc80007880024 */
[C---:B------:R-:W-:Y:S02]  /*4780*/  IMAD R15, R21.reuse, R20, RZ ;  /* 0x00000014150f7224 */ /* 0x040fe400078e02ff */
[----:B------:R-:W-:-:S04]  /*4790*/  IMAD.HI.U32 R12, P3, R21, R12, R36 ;  /* 0x0000000c150c7227 */ /* 0x000fc80007860024 */
[----:B------:R-:W-:Y:S01]  /*47a0*/  IMAD.HI.U32 R11, R21, R20, RZ ;  /* 0x00000014150b7227 */ /* 0x000fe200078e00ff */
[----:B------:R-:W-:Y:S02]  /*47b0*/  IADD3 R15, P2, PT, R15, R12, RZ ;  /* 0x0000000c0f0f7210 */ /* 0x000fe40007f5e0ff */
[-C--:B------:R-:W-:Y:S01]  /*47c0*/  IADD3 R12, P0, PT, RZ, -R26.reuse, RZ ;  /* 0x8000001aff0c7210 */ /* 0x080fe20007f1e0ff */
[----:B------:R-:W-:Y:S02]  /*47d0*/  IMAD.X R21, R11, 0x1, R21, P4 ;  /* 0x000000010b157824 */ /* 0x000fe400020e0615 */
[----:B------:R-:W-:Y:S01]  /*47e0*/  IMAD.MOV.U32 R37, RZ, RZ, RZ ;  /* 0x000000ffff257224 */ /* 0x000fe200078e00ff */
[----:B------:R-:W-:Y:S01]  /*47f0*/  SEL R12, R12, R26, !P1 ;  /* 0x0000001a0c0c7207 */ /* 0x000fe20004800000 */
[----:B------:R-:W-:-:S04]  /*4800*/  IMAD.X R20, RZ, RZ, ~R19, P0 ;  /* 0x000000ffff147224 */ /* 0x000fc800000e0e13 */
        /* <DEDUP_REMOVED lines=14> */
[CC--:B------:R-:W-:Y:S02]  /*48f0*/  ISETP.GE.U32.AND P3, PT, R12.reuse, R28.reuse, PT ;  /* 0x0000001c0c00720c */ /* 0x0c0fe40003f66070 */
[----:B------:R-:W-:Y:S01]  /*4900*/  IADD3 R15, P2, PT, R12, -R28, RZ ;  /* 0x8000001c0c0f7210 */ /* 0x000fe20007f5e0ff */
[----:B------:R-:W-:Y:S01]  /*4910*/  IMAD.X R11, R11, 0x1, ~R26, P0 ;  /* 0x000000010b0b7824 */ /* 0x000fe200000e0e1a */
[----:B------:R-:W-:-:S04]  /*4920*/  IADD3 R26, P1, PT, R21, 0x1, RZ ;  /* 0x00000001151a7810 */ /* 0x000fc80007f3e0ff */
[----:B------:R-:W-:-:S04]  /*4930*/  ISETP.GE.U32.AND.EX P3, PT, R11, R29, PT, P3 ;  /* 0x0000001d0b00720c */ /* 0x000fc80003f66130 */
[----:B------:R-:W-:Y:S01]  /*4940*/  SEL R15, R15, R12, P3 ;  /* 0x0000000c0f0f7207 */ /* 0x000fe20001800000 */
[----:B------:R-:W-:Y:S01]  /*4950*/  IMAD.X R12, R11, 0x1, ~R29, P2 ;  /* 0x000000010b0c7824 */ /* 0x000fe200010e0e1d */
[----:B------:R-:W-:Y:S02]  /*4960*/  SEL R26, R26, R21, P3 ;  /* 0x000000151a1a7207 */ /* 0x000fe40001800000 */
[----:B------:R-:W-:Y:S01]  /*4970*/  ISETP.GE.U32.AND P0, PT, R15, R28, PT ;  /* 0x0000001c0f00720c */ /* 0x000fe20003f06070 */
[----:B------:R-:W-:Y:S01]  /*4980*/  IMAD.X R15, RZ, RZ, R20, P1 ;  /* 0x000000ffff0f7224 */ /* 0x000fe200008e0614 */
[----:B------:R-:W-:Y:S02]  /*4990*/  SEL R11, R12, R11, P3 ;  /* 0x0000000b0c0b7207 */ /* 0x000fe40001800000 */
[----:B------:R-:W-:Y:S02]  /*49a0*/  IADD3 R21, P1, PT, R26, 0x1, RZ ;  /* 0x000000011a157810 */ /* 0x000fe40007f3e0ff */
[----:B------:R-:W-:-:S02]  /*49b0*/  SEL R15, R15, R20, P3 ;  /* 0x000000140f0f7207 */ /* 0x000fc40001800000 */
[----:B------:R-:W-:Y:S02]  /*49c0*/  ISETP.GE.U32.AND.EX P0, PT, R11, R29, PT, P0 ;  /* 0x0000001d0b00720c */ /* 0x000fe40003f06100 */
[-C--:B------:R-:W-:Y:S02]  /*49d0*/  IADD3.X R12, PT, PT, RZ, R15.reuse, RZ, P1, !PT ;  /* 0x0000000fff0c7210 */ /* 0x080fe40000ffe4ff */
[----:B------:R-:W-:Y:S02]  /*49e0*/  SEL R21, R21, R26, P0 ;  /* 0x0000001a15157207 */ /* 0x000fe40000000000 */
[----:B------:R-:W-:Y:S02]  /*49f0*/  SEL R15, R12, R15, P0 ;  /* 0x0000000f0c0f7207 */ /* 0x000fe40000000000 */
[----:B------:R-:W-:Y:S02]  /*4a00*/  IADD3 R12, P1, PT, RZ, -R21, RZ ;  /* 0x80000015ff0c7210 */ /* 0x000fe40007f3e0ff */
[----:B------:R-:W-:-:S02]  /*4a10*/  LOP3.LUT R11, R16, R19, RZ, 0x3c, !PT ;  /* 0x00000013100b7212 */ /* 0x000fc400078e3cff */
[----:B------:R-:W-:Y:S01]  /*4a20*/  ISETP.NE.U32.AND P0, PT, R18, RZ, PT ;  /* 0x000000ff1200720c */ /* 0x000fe20003f05070 */
[----:B------:R-:W-:Y:S01]  /*4a30*/  IMAD.X R20, RZ, RZ, ~R15, P1 ;  /* 0x000000ffff147224 */ /* 0x000fe200008e0e0f */
[----:B------:R-:W-:Y:S02]  /*4a40*/  ISETP.GE.AND P2, PT, R11, RZ, PT ;  /* 0x000000ff0b00720c */ /* 0x000fe40003f46270 */
[----:B------:R-:W-:Y:S02]  /*4a50*/  ISETP.NE.AND.EX P0, PT, R16, RZ, PT, P0 ;  /* 0x000000ff1000720c */ /* 0x000fe40003f05300 */
[----:B------:R-:W-:Y:S01]  /*4a60*/  SEL R20, R20, R15, !P2 ;  /* 0x0000000f14147207 */ /* 0x000fe20005000000 */
[----:B------:R-:W-:Y:S01]  /*4a70*/  IMAD.MOV.U32 R15, RZ, RZ, 0x0 ;  /* 0x00000000ff0f7424 */ /* 0x000fe200078e00ff */
[----:B------:R-:W-:Y:S02]  /*4a80*/  SEL R12, R12, R21, !P2 ;  /* 0x000000150c0c7207 */ /* 0x000fe40005000000 */
[----:B------:R-:W-:-:S02]  /*4a90*/  SEL R11, R20, 0xffffffff, P0 ;  /* 0xffffffff140b7807 */ /* 0x000fc40000000000 */
[----:B------:R-:W-:Y:S01]  /*4aa0*/  SEL R12, R12, 0xffffffff, P0 ;  /* 0xffffffff0c0c7807 */ /* 0x000fe20000000000 */
[----:B------:R-:W-:Y:S06]  /*4ab0*/  RET.REL.NODEC R14 `(_ZN5flash32flash_fwd_splitkv_combine_kernelI23Flash_fwd_kernel_traitsILi32ELi64ELi256ELi4ELb0ELb0EN7cutlass6half_tE19Flash_kernel_traitsILi32ELi64ELi256ELi4ES3_EELi16ELi5ELb0EEEvNS_16Flash_fwd_paramsE) ;  /* 0xffffffb40e507950 */ /* 0x000fec0003c3ffff */
.L_x_110:
        /* <DEDUP_REMOVED lines=12> */
.L_x_10210:


//--------------------- .text._ZN5flash32flash_fwd_splitkv_combine_kernelI23Flash_fwd_kernel_traitsILi32ELi64ELi256ELi4ELb0ELb0EN7cutlass6half_tE19Flash_kernel_traitsILi32ELi64ELi256ELi4ES3_EELi16ELi4ELb0EEEvNS_16Flash_fwd_paramsE --------------------------
	.section	.text._ZN5flash32flash_fwd_splitkv_combine_kernelI23Flash_fwd_kernel_traitsILi32ELi64ELi256ELi4ELb0ELb0EN7cutlass6half_tE19Flash_kernel_traitsILi32ELi64ELi256ELi4ES3_EELi16ELi4ELb0EEEvNS_16Flash_fwd_paramsE,"ax",@progbits
	.align	128
        .global         _ZN5flash32flash_fwd_splitkv_combine_kernelI23Flash_fwd_kernel_traitsILi32ELi64ELi256ELi4ELb0ELb0EN7cutlass6half_tE19Flash_kernel_traitsILi32ELi64ELi256ELi4ES3_EELi16ELi4ELb0EEEvNS_16Flash_fwd_paramsE
        .type           _ZN5flash32flash_fwd_splitkv_combine_kernelI23Flash_fwd_kernel_traitsILi32ELi64ELi256ELi4ELb0ELb0EN7cutlass6half_tE19Flash_kernel_traitsILi32ELi64ELi256ELi4ES3_EELi16ELi4ELb0EEEvNS_16Flash_fwd_paramsE,@function
        .size           _ZN5flash32flash_fwd_splitkv_combine_kernelI23Flash_fwd_kernel_traitsILi32ELi64ELi256ELi4ELb0ELb0EN7cutlass6half_tE19Flash_kernel_traitsILi32ELi64ELi256ELi4ES3_EELi16ELi4ELb0EEEvNS_16Flash_fwd_paramsE,(.L_x_10211 - _ZN5flash32flash_fwd_splitkv_combine_kernelI23Flash_fwd_kernel_traitsILi32ELi64ELi256ELi4ELb0ELb0EN7cutlass6half_tE19Flash_kernel_traitsILi32ELi64ELi256ELi4ES3_EELi16ELi4ELb0EEEvNS_16Flash_fwd_paramsE)
        .other          _ZN5flash32flash_fwd_splitkv_combine_kernelI23Flash_fwd_kernel_traitsILi32ELi64ELi256ELi4ELb0ELb0EN7cutlass6half_tE19Flash_kernel_traitsILi32ELi64ELi256ELi4ES3_EELi16ELi4ELb0EEEvNS_16Flash_fwd_paramsE,@"STO_CUDA_ENTRY STV_DEFAULT"
_ZN5flash32flash_fwd_splitkv_combine_kernelI23Flash_fwd_kernel_traitsILi32ELi64ELi256ELi4ELb0ELb0EN7cutlass6half_tE19Flash_kernel_traitsILi32ELi64ELi256ELi4ES3_EELi16ELi4ELb0EEEvNS_16Flash_fwd_paramsE:
.text._ZN5flash32flash_fwd_splitkv_combine_kernelI23Flash_fwd_kernel_traitsILi32ELi64ELi256ELi4ELb0ELb0EN7cutlass6half_tE19Flash_kernel_traitsILi32ELi64ELi256ELi4ES3_EELi16ELi4ELb0EEEvNS_16Flash_fwd_paramsE:
        /* <DEDUP_REMOVED lines=38> */
.L_x_111:
[----:B------:R-:W-:Y:S01]  /*0260*/  IMAD.U32 R14, RZ, RZ, UR21 ;  /* 0x00000015ff0e7e24 */ /* 0x000fe2000f8e00ff */
[----:B------:R-:W-:Y:S01]  /*0270*/  MOV R20, UR19 ;  /* 0x0000001300147c02 */ /* 0x000fe20008000f00 */
[----:B------:R-:W-:Y:S01]  /*0280*/  IMAD.U32 R19, RZ, RZ, UR15 ;  /* 0x0000000fff137e24 */ /* 0x000fe2000f8e00ff */
[----:B------:R-:W-:Y:S02]  /*0290*/  MOV R18, UR14 ;  /* 0x0000000e00127c02 */ /* 0x000fe40008000f00 */
[----:B------:R-:W-:Y:S02]  /*02a0*/  MOV R16, 0x2c0 ;  /* 0x000002c000107802 */ /* 0x000fe40000000f00 */
[----:B------:R-:W-:Y:S05]  /*02b0*/  CALL.REL.NOINC `($__internal_3_$__cuda_sm20_div_s64) ;  /* 0x0000003c00ac7944 */ /* 0x000fea0003c00000 */
[----:B------:R-:W-:-:S07]  /*02c0*/  MOV R13, R11 ;  /* 0x0000000b000d7202 */ /* 0x000fce0000000f00 */
.L_x_112:
        /* <DEDUP_REMOVED lines=30> */
.L_x_114:
[----:B------:R-:W-:Y:S01]  /*04b0*/  IMAD.MOV.U32 R14, RZ, RZ, R12 ;  /* 0x000000ffff0e7224 */ /* 0x000fe200078e000c */
[----:B------:R-:W-:Y:S02]  /*04c0*/  MOV R19, R13 ;  /* 0x0000000d00137202 */ /* 0x000fe40000000f00 */
[----:B------:R-:W-:Y:S02]  /*04d0*/  MOV R16, 0x4f0 ;  /* 0x000004f000107802 */ /* 0x000fe40000000f00 */
[----:B------:R-:W-:Y:S05]  /*04e0*/  CALL.REL.NOINC `($__internal_3_$__cuda_sm20_div_s64) ;  /* 0x0000003c00207944 */ /* 0x000fea0003c00000 */
[----:B------:R-:W-:Y:S02]  /*04f0*/  MOV R4, R12 ;  /* 0x0000000c00047202 */ /* 0x000fe40000000f00 */
[----:B------:R-:W-:Y:S02]  /*0500*/  MOV R5, R11 ;  /* 0x0000000b00057202 */ /* 0x000fe40000000f00 */
.L_x_115:
[----:B------:R-:W-:Y:S05]  /*0510*/  BSYNC.RECONVERGENT B0 ;  /* 0x0000000000007941 */ /* 0x000fea0003800200 */
.L_x_113:
        /* <DEDUP_REMOVED lines=57> */
.L_x_117:
[----:B------:R-:W-:Y:S01]  /*08b0*/  IMAD.MOV.U32 R14, RZ, RZ, R20 ;  /* 0x000000ffff0e7224 */ /* 0x000fe200078e0014 */
[----:B------:R-:W-:Y:S01]  /*08c0*/  MOV R20, R9 ;  /* 0x0000000900147202 */ /* 0x000fe20000000f00 */
[----:B------:R-:W-:Y:S01]  /*08d0*/  IMAD.MOV.U32 R19, RZ, RZ, R18 ;  /* 0x000000ffff137224 */ /* 0x000fe200078e0012 */
[----:B------:R-:W-:Y:S02]  /*08e0*/  MOV R18, R29 ;  /* 0x0000001d00127202 */ /* 0x000fe40000000f00 */
[----:B------:R-:W-:Y:S02]  /*08f0*/  MOV R16, 0x910 ;  /* 0x0000091000107802 */ /* 0x000fe40000000f00 */
[----:B------:R-:W-:Y:S05]  /*0900*/  CALL.REL.NOINC `($__internal_3_$__cuda_sm20_div_s64) ;  /* 0x0000003800187944 */ /* 0x000fea0003c00000 */
[----:B------:R-:W-:Y:S02]  /*0910*/  MOV R10, R12 ;  /* 0x0000000c000a7202 */ /* 0x000fe40000000f00 */
.L_x_118:
[----:B------:R-:W-:Y:S05]  /*0920*/  BSYNC.RECONVERGENT B0 ;  /* 0x0000000000007941 */ /* 0x000fea0003800200 */
.L_x_116:
        /* <DEDUP_REMOVED lines=53> */
[----:B------:R0:W1:Y:S08]  /*0c80*/  F2I.FTZ.U32.TRUNC.NTZ R0, R6 ;  /* 0x0000000600007305 */ /* 0x000070000021f000 */
[----:B------:R-:W2:Y:S01]  /*0c90*/  F2I.FTZ.U32.TRUNC.NTZ R7, R7 ;  /* 0x0000000700077305 */ /* 0x000ea2000021f000 */
[----:B0-----:R-:W-:Y:S01]  /*0ca0*/  IMAD.MOV.U32 R6, RZ, RZ, RZ ;  /* 0x000000ffff067224 */ /* 0x001fe200078e00ff */
[----:B-1----:R-:W-:-:S02]  /*0cb0*/  R2UR UR17, R0 ;  /* 0x00000000001172ca */ /* 0x002fc400000e0000 */
[----:B------:R-:W-:Y:S01]  /*0cc0*/  IABS R0, UR7 ;  /* 0x0000000700007c13 */ /* 0x000fe20008000000 */
[----:B--2---:R-:W-:-:S04]  /*0cd0*/  IMAD.MOV R3, RZ, RZ, -R7 ;  /* 0x000000ffff037224 */ /* 0x004fc800078e0a07 */
[----:B------:R-:W-:Y:S02]  /*0ce0*/  IMAD.MOV R0, RZ, RZ, -R0 ;  /* 0x000000ffff007224 */ /* 0x000fe400078e0a00 */
[----:B------:R-:W-:-:S04]  /*0cf0*/  IMAD R3, R3, UR13, RZ ;  /* 0x0000000d03037c24 */ /* 0x000fc8000f8e02ff */
[----:B------:R-:W-:Y:S01]  /*0d00*/  UIADD3 UR9, UPT, UPT, URZ, -UR17, URZ ;  /* 0x80000011ff097290 */ /* 0x000fe2000fffe0ff */
[----:B------:R-:W-:-:S03]  /*0d10*/  IMAD.HI.U32 R3, R7, R3, R6 ;  /* 0x0000000307037227 */ /* 0x000fc600078e0006 */
[----:B------:R-:W-:-:S03]  /*0d20*/  UIMAD UR9, UR9, UR11, URZ ;  /* 0x0000000b090972a4 */ /* 0x000fc6000f8e02ff */
[----:B------:R-:W-:Y:S01]  /*0d30*/  IMAD.HI.U32 R3, R3, UR12, RZ ;  /* 0x0000000c03037c27 */ /* 0x000fe2000f8e00ff */
[----:B------:R-:W-:-:S03]  /*0d40*/  UIMAD.WIDE.U32 UR16, UR17, UR9, UR16 ;  /* 0x00000009111072a5 */ /* 0x000fc6000f8e0010 */
[----:B------:R-:W-:Y:S01]  /*0d50*/  IMAD R0, R3, R0, UR12 ;  /* 0x0000000c03007e24 */ /* 0x000fe2000f8e0200 */
[----:B------:R-:W-:Y:S02]  /*0d60*/  UIMAD.WIDE.U32 UR16, UR17, UR12, URZ ;  /* 0x0000000c111072a5 */ /* 0x000fe4000f8e00ff */
[----:B------:R-:W-:Y:S02]  /*0d70*/  ULOP3.LUT UR16, UR6, UR13, URZ, 0x3c, !UPT ;  /* 0x0000000d06107292 */ /* 0x000fe4000f8e3cff */
[----:B------:R-:W-:Y:S01]  /*0d80*/  ISETP.LT.U32.AND P1, PT, R0, UR13, PT ;  /* 0x0000000d00007c0c */ /* 0x000fe2000bf21070 */
[----:B------:R-:W-:Y:S01]  /*0d90*/  UIADD3 UR10, UPT, UPT, -UR17, URZ, URZ ;  /* 0x000000ff110a7290 */ /* 0x000fe2000fffe1ff */
[----:B------:R-:W0:Y:S02]  /*0da0*/  LDCU.U8 UR9, c[0x0][0x549] ;  /* 0x0000a920ff0977ac */ /* 0x000e240008000000 */
[----:B------:R-:W-:Y:S01]  /*0db0*/  ISETP.LE.AND P0, PT, RZ, UR16, PT ;  /* 0x00000010ff007c0c */ /* 0x000fe2000bf03270 */
[----:B------:R-:W-:-:S02]  /*0dc0*/  UIMAD UR10, UR11, UR10, UR12 ;  /* 0x0000000a0b0a72a4 */ /* 0x000fc4000f8e020c */
[----:B------:R-:W-:Y:S02]  /*0dd0*/  ULOP3.LUT UR6, UR6, UR4, URZ, 0x3c, !UPT ;  /* 0x0000000406067292 */ /* 0x000fe4000f8e3cff */
[----:B------:R-:W-:-:S04]  /*0de0*/  UISETP.GT.U32.AND UP1, UPT, UR11, UR10, UPT ;  /* 0x0000000a0b00728c */ /* 0x000fc8000bf24070 */
[----:B------:R-:W-:Y:S02]  /*0df0*/  @!P1 VIADD R0, R0, -UR13 ;  /* 0x8000000d00009c36 */ /* 0x000fe40008000000 */
[----:B------:R-:W-:Y:S01]  /*0e00*/  @!P1 VIADD R3, R3, 0x1 ;  /* 0x0000000103039836 */ /* 0x000fe20000000000 */
[----:B------:R-:W-:Y:S02]  /*0e10*/  ISETP.NE.AND P1, PT, RZ, UR7, PT ;  /* 0x00000007ff007c0c */ /* 0x000fe4000bf25270 */
[----:B------:R-:W-:Y:S01]  /*0e20*/  ISETP.GE.U32.AND P2, PT, R0, UR13, PT ;  /* 0x0000000d00007c0c */ /* 0x000fe2000bf46070 */
[----:B0-----:R-:W-:Y:S02]  /*0e30*/  UISETP.NE.AND UP0, UPT, UR9, URZ, UPT ;  /* 0x000000ff0900728c */ /* 0x001fe4000bf05270 */
[----:B------:R-:W-:Y:S02]  /*0e40*/  @!UP1 UIADD3 UR10, UPT, UPT, UR10, -UR11, URZ ;  /* 0x8000000b0a0a9290 */ /* 0x000fe4000fffe0ff */
[----:B------:R-:W-:-:S02]  /*0e50*/  USEL UR9, UR5, 0x1, !UP0 ;  /* 0x0000000105097887 */ /* 0x000fc4000c000000 */
[----:B------:R-:W-:Y:S02]  /*0e60*/  UISETP.GE.U32.AND UP3, UPT, UR10, UR11, UPT ;  /* 0x0000000b0a00728c */ /* 0x000fe4000bf66070 */
[----:B------:R-:W-:-:S04]  /*0e70*/  UISETP.GE.AND UP0, UPT, UR6, URZ, UPT ;  /* 0x000000ff0600728c */ /* 0x000fc8000bf06270 */
[----:B------:R-:W-:Y:S01]  /*0e80*/  @P2 VIADD R3, R3, 0x1 ;  /* 0x0000000103032836 */ /* 0x000fe20000000000 */
[----:B------:R-:W-:Y:S02]  /*0e90*/  @!UP1 UIADD3 UR17, UPT, UPT, UR17, 0x1, URZ ;  /* 0x0000000111119890 */ /* 0x000fe4000fffe0ff */
[----:B------:R-:W-:Y:S01]  /*0ea0*/  UISETP.NE.AND UP1, UPT, UR8, URZ, UPT ;  /* 0x000000ff0800728c */ /* 0x000fe2000bf25270 */
[----:B------:R-:W-:Y:S01]  /*0eb0*/  @!P0 IMAD.MOV R3, RZ, RZ, -R3 ;  /* 0x000000ffff038224 */ /* 0x000fe200078e0a03 */
[----:B------:R-:W-:Y:S01]  /*0ec0*/  @!P1 LOP3.LUT R3, RZ, UR13, RZ, 0x33, !PT ;  /* 0x0000000dff039c12 */ /* 0x000fe2000f8e33ff */
[----:B------:R-:W-:Y:S02]  /*0ed0*/  USHF.R.S32.HI UR6, URZ, 0x1f, UR7 ;  /* 0x0000001fff067899 */ /* 0x000fe40008011407 */
[----:B------:R-:W-:Y:S01]  /*0ee0*/  @UP3 UIADD3 UR17, UPT, UPT, UR17, 0x1, URZ ;  /* 0x0000000111113890 */ /* 0x000fe2000fffe0ff */
[----:B------:R-:W-:Y:S01]  /*0ef0*/  ISETP.LT.U32.AND P0, PT, R10, R3, PT ;  /* 0x000000030a00720c */ /* 0x000fe20003f01070 */
[----:B------:R-:W-:Y:S01]  /*0f00*/  USEL UR5, URZ, 0x1, !UP1 ;  /* 0x00000001ff057887 */ /* 0x000fe2000c800000 */
[----:B------:R-:W-:Y:S01]  /*0f10*/  SHF.R.S32.HI R7, RZ, 0x1f, R3 ;  /* 0x0000001fff077819 */ /* 0x000fe20000011403 */
[----:B------:R-:W-:-:S02]  /*0f20*/  @!UP0 UIADD3 UR17, UPT, UPT, -UR17, URZ, URZ ;  /* 0x000000ff11118290 */ /* 0x000fc4000fffe1ff */
[----:B------:R-:W-:Y:S01]  /*0f30*/  ULOP3.LUT UR6, UR6, UR5, URZ, 0xfc, !UPT ;  /* 0x0000000506067292 */ /* 0x000fe2000f8efcff */
[----:B------:R-:W-:Y:S01]  /*0f40*/  ISETP.LT.AND.EX P0, PT, R11, R7, PT, P0 ;  /* 0x000000070b00720c */ /* 0x000fe20003f01300 */
[----:B------:R-:W-:-:S03]  /*0f50*/  @!UP2 ULOP3.LUT UR17, URZ, UR4, URZ, 0x33, !UPT ;  /* 0x00000004ff11a292 */ /* 0x000fc6000f8e33ff */
        /* <DEDUP_REMOVED lines=25> */
.L_x_120:
[----:B------:R-:W-:Y:S01]  /*10f0*/  IMAD.MOV.U32 R14, RZ, RZ, R10 ;  /* 0x000000ffff0e7224 */ /* 0x000fe200078e000a */
[----:B------:R-:W-:Y:S01]  /*1100*/  MOV R20, R8 ;  /* 0x0000000800147202 */ /* 0x000fe20000000f00 */
[----:B------:R-:W-:Y:S01]  /*1110*/  IMAD.MOV.U32 R19, RZ, RZ, R11 ;  /* 0x000000ffff137224 */ /* 0x000fe200078e000b */
[----:B------:R-:W-:Y:S02]  /*1120*/  MOV R18, R0 ;  /* 0x0000000000127202 */ /* 0x000fe40000000f00 */
[----:B------:R-:W-:Y:S02]  /*1130*/  MOV R16, 0x1150 ;  /* 0x0000115000107802 */ /* 0x000fe40000000f00 */
[----:B------:R-:W-:Y:S05]  /*1140*/  CALL.REL.NOINC `($__internal_3_$__cuda_sm20_div_s64) ;  /* 0x0000003000087944 */ /* 0x000fea0003c00000 */
[----:B------:R-:W-:Y:S02]  /*1150*/  MOV R32, R12 ;  /* 0x0000000c00207202 */ /* 0x000fe40000000f00 */
[----:B------:R-:W-:Y:S02]  /*1160*/  MOV R33, R11 ;  /* 0x0000000b00217202 */ /* 0x000fe40000000f00 */
.L_x_121:
[----:B------:R-:W-:Y:S05]  /*1170*/  BSYNC.RECONVERGENT B0 ;  /* 0x0000000000007941 */ /* 0x000fea0003800200 */
.L_x_119:
        /* <DEDUP_REMOVED lines=57> */
.L_x_123:
[----:B------:R-:W-:Y:S01]  /*1510*/  IMAD.MOV.U32 R14, RZ, RZ, R4 ;  /* 0x000000ffff0e7224 */ /* 0x000fe200078e0004 */
[----:B------:R-:W-:Y:S01]  /*1520*/  MOV R19, R5 ;  /* 0x0000000500137202 */ /* 0x000fe20000000f00 */
[----:B------:R-:W-:Y:S01]  /*1530*/  IMAD.MOV.U32 R20, RZ, RZ, R7 ;  /* 0x000000ffff147224 */ /* 0x000fe200078e0007 */
[----:B------:R-:W-:Y:S02]  /*1540*/  MOV R16, 0x1560 ;  /* 0x0000156000107802 */ /* 0x000fe40000000f00 */
[----:B------:R-:W-:Y:S05]  /*1550*/  CALL.REL.NOINC `($__internal_3_$__cuda_sm20_div_s64) ;  /* 0x0000002c00047944 */ /* 0x000fea0003c00000 */
[----:B------:R-:W-:Y:S02]  /*1560*/  MOV R14, R12 ;  /* 0x0000000c000e7202 */ /* 0x000fe40000000f00 */
[----:B------:R-:W-:Y:S02]  /*1570*/  MOV R15, R11 ;  /* 0x0000000b000f7202 */ /* 0x000fe40000000f00 */
.L_x_124:
[----:B------:R-:W-:Y:S05]  /*1580*/  BSYNC.RECONVERGENT B0 ;  /* 0x0000000000007941 */ /* 0x000fea0003800200 */
.L_x_122:
[----:B------:R-:W0:Y:S01]  /*1590*/  S2R R4, SR_TID.X ;  /* 0x0000000000047919 */ /* 0x000e220000002100 */
[----:B------:R-:W-:Y:S01]  /*15a0*/  UIADD3 UR8, UP0, UPT, UR21, -UR20, URZ ;  /* 0x8000001415087290 */ /* 0x000fe2000ff1e0ff */
[----:B------:R-:W1:Y:S03]  /*15b0*/  LDCU UR4, c[0x0][0x534] ;  /* 0x0000a680ff0477ac */ /* 0x000e660008000800 */
[----:B------:R-:W-:Y:S01]  /*15c0*/  UIADD3.X UR5, UPT, UPT, UR15, -0x1, URZ, UP0, !UPT ;  /* 0xffffffff0f057890 */ /* 0x000fe200087fe4ff */
[----:B------:R-:W2:Y:S05]  /*15d0*/  LDCU.64 UR10, c[0x0][0x358] ;  /* 0x00006b00ff0a77ac */ /* 0x000eaa0008000a00 */
[----:B------:R-:W-:Y:S01]  /*15e0*/  IMAD.U32 R3, RZ, RZ, UR5 ;  /* 0x00000005ff037e24 */ /* 0x000fe2000f8e00ff */
[----:B0-----:R-:W-:-:S02]  /*15f0*/  LOP3.LUT R6, R4, 0xf, RZ, 0xc0, !PT ;  /* 0x0000000f04067812 */ /* 0x001fc400078ec0ff */
[----:B------:R-:W-:Y:S02]  /*1600*/  SHF.R.U32.HI R5, RZ, 0x4, R4 ;  /* 0x00000004ff057819 */ /* 0x000fe40000011604 */
[----:B------:R-:W-:-:S04]  /*1610*/  ISETP.LT.U32.AND P2, PT, R6, UR8, PT ;  /* 0x0000000806007c0c */ /* 0x000fc8000bf41070 */
[----:B------:R-:W-:Y:S01]  /*1620*/  ISETP.GT.AND.EX P2, PT, R3, RZ, PT, P2 ;  /* 0x000000ff0300720c */ /* 0x000fe20003f44320 */
[----:B------:R-:W-:-:S03]  /*1630*/  VIADD R3, R5, 0x8 ;  /* 0x0000000805037836 */ /* 0x000fc60000000000 */
[----:B-1----:R-:W-:Y:S02]  /*1640*/  ISETP.GE.OR P3, PT, R5, UR4, !P2 ;  /* 0x0000000405007c0c */ /* 0x002fe4000d766670 */
[----:B------:R-:W-:-:S11]  /*1650*/  ISETP.GE.OR P2, PT, R3, UR4, !P2 ;  /* 0x0000000403007c0c */ /* 0x000fd6000d746670 */
[----:B------:R-:W0:Y:S01]  /*1660*/  @!P3 LDC.64 R12, c[0x0][0x428] ;  /* 0x00010a00ff0cbb82 */ /* 0x000e220000000a00 */
[C---:B------:R-:W-:Y:S02]  /*1670*/  @!P3 IADD3 R22, P1, PT, R6.reuse, UR20, RZ ;  /* 0x000000140616bc10 */ /* 0x040fe4000ff3e0ff */
[----:B------:R-:W-:-:S03]  /*1680*/  @!P2 IADD3 R18, P0, PT, R6, UR20, RZ ;  /* 0x000000140612ac10 */ /* 0x000fc6000ff1e0ff */
[----:B------:R-:W-:Y:S02]  /*1690*/  @!P3 IMAD.X R23, RZ, RZ, RZ, P1 ;  /* 0x000000ffff17b224 */ /* 0x000fe400008e06ff */
[----:B------:R-:W1:Y:S01]  /*16a0*/  @!P2 LDC.64 R10, c[0x0][0x428] ;  /* 0x00010a00ff0aab82 */ /* 0x000e620000000a00 */
[----:B------:R-:W-:Y:S02]  /*16b0*/  @!P2 IMAD.X R19, RZ, RZ, RZ, P0 ;  /* 0x000000ffff13a224 */ /* 0x000fe400000e06ff */
[----:B------:R-:W-:-:S04]  /*16c0*/  @!P3 IMAD.WIDE.U32 R22, R5, UR21, R22 ;  /* 0x000000150516bc25 */ /* 0x000fc8000f8e0016 */
[----:B------:R-:W-:-:S04]  /*16d0*/  @!P2 IMAD.WIDE.U32 R18, R3, UR21, R18 ;  /* 0x000000150312ac25 */ /* 0x000fc8000f8e0012 */
[----:B------:R-:W-:Y:S02]  /*16e0*/  @!P2 IMAD R16, R3, UR15, R19 ;  /* 0x0000000f0310ac24 */ /* 0x000fe4000f8e0213 */
[----:B------:R-:W-:Y:S01]  /*16f0*/  @!P3 IMAD R6, R5, UR15, R23 ;  /* 0x0000000f0506bc24 */ /* 0x000fe2000f8e0217 */
[----:B------:R-:W3:Y:S01]  /*1700*/  LDC R3, c[0x0][0x434] ;  /* 0x00010d00ff037b82 */ /* 0x000ee20000000800 */
[----:B0-----:R-:W-:-:S04]  /*1710*/  @!P3 LEA R20, P1, R22, R12, 0x2 ;  /* 0x0000000c1614b211 */ /* 0x001fc800078210ff */
[----:B------:R-:W-:Y:S02]  /*1720*/  @!P3 LEA.HI.X R21, R22, R13, R6, 0x2, P1 ;  /* 0x0000000d1615b211 */ /* 0x000fe400008f1406 */
[----:B-1----:R-:W-:Y:S01]  /*1730*/  @!P2 LEA R24, P0, R18, R10, 0x2 ;  /* 0x0000000a1218a211 */ /* 0x002fe200078010ff */
[----:B------:R-:W-:-:S03]  /*1740*/  IMAD.MOV.U32 R10, RZ, RZ, -0x800000 ;  /* 0xff800000ff0a7424 */ /* 0x000fc600078e00ff */
[----:B------:R-:W-:Y:S01]  /*1750*/  @!P2 LEA.HI.X R25, R18, R11, R16, 0x2, P0 ;  /* 0x0000000b1219a211 */ /* 0x000fe200000f1410 */
[----:B------:R-:W-:-:S04]  /*1760*/  IMAD.MOV.U32 R11, RZ, RZ, -0x800000 ;  /* 0xff800000ff0b7424 */ /* 0x000fc800078e00ff */
[----:B--2---:R-:W2:Y:S04]  /*1770*/  @!P2 LDG.E R10, desc[UR10][R24.64] ;  /* 0x0000000a180aa981 */ /* 0x004ea8000c1e1900 */
[----:B------:R0:W4:Y:S01]  /*1780*/  @!P3 LDG.E R11, desc[UR10][R20.64] ;  /* 0x0000000a140bb981 */ /* 0x000122000c1e1900 */
[C---:B------:R-:W-:Y:S02]  /*1790*/  ISETP.GT.U32.AND P1, PT, R4.reuse, 0xff, PT ;  /* 0x000000ff0400780c */ /* 0x040fe40003f24070 */
[----:B------:R-:W-:-:S11]  /*17a0*/  ISETP.GT.U32.AND P0, PT, R4, 0x7f, PT ;  /* 0x0000007f0400780c */ /* 0x000fd60003f04070 */
[----:B------:R-:W1:Y:S02]  /*17b0*/  @!P1 S2R R19, SR_CgaCtaId ;  /* 0x0000000000139919 */ /* 0x000e640000008800 */
[----:B------:R-:W5:Y:S01]  /*17c0*/  @!P0 S2R R17, SR_CgaCtaId ;  /* 0x0000000000118919 */ /* 0x000f620000008800 */
[----:B------:R-:W-:Y:S01]  /*17d0*/  @!P1 MOV R18, 0x400 ;  /* 0x0000040000129802 */ /* 0x000fe20000000f00 */
[----:B------:R-:W3:Y:S01]  /*17e0*/  @!P0 S2R R16, SR_CgaCtaId ;  /* 0x0000000000108919 */ /* 0x000ee20000008800 */
[----:B------:R-:W-:Y:S02]  /*17f0*/  @!P0 MOV R12, 0x400 ;  /* 0x00000400000c8802 */ /* 0x000fe40000000f00 */
[----:B0-----:R-:W-:-:S04]  /*1800*/  @!P1 SHF.L.U32 R20, R4, 0x2, RZ ;  /* 0x0000000204149819 */ /* 0x001fc800000006ff */
[----:B------:R-:W-:Y:S02]  /*1810*/  @!P1 LOP3.LUT R20, R20, 0x3c, RZ, 0xc0, !PT ;  /* 0x0000003c14149812 */ /* 0x000fe400078ec0ff */
[----:B-1----:R-:W-:Y:S01]  /*1820*/  @!P1 LEA R19, R19, R18, 0x18 ;  /* 0x0000001213139211 */ /* 0x002fe200078ec0ff */
[----:B------:R-:W-:Y:S01]  /*1830*/  @!P0 IMAD.SHL.U32 R18, R4, 0x4, RZ ;  /* 0x0000000404128824 */ /* 0x000fe200078e00ff */
[----:B-----5:R-:W-:-:S04]  /*1840*/  @!P0 LEA R17, R17, R12, 0x18 ;  /* 0x0000000c11118211 */ /* 0x020fc800078ec0ff */
[----:B------:R-:W-:Y:S01]  /*1850*/  @!P0 LOP3.LUT R18, R18, 0x3c, RZ, 0xc0, !PT ;  /* 0x0000003c12128812 */ /* 0x000fe200078ec0ff */
[----:B------:R-:W-:-:S04]  /*1860*/  @!P1 IMAD.IADD R20, R20, 0x1, R19 ;  /* 0x0000000114149824 */ /* 0x000fc800078e0213 */
[----:B------:R-:W-:Y:S02]  /*1870*/  @!P0 IMAD.IADD R18, R18, 0x1, R17 ;  /* 0x0000000112128824 */ /* 0x000fe400078e0211 */
[C---:B------:R-:W-:Y:S02]  /*1880*/  @!P1 IMAD R20, R5.reuse, 0x44, R20 ;  /* 0x0000004405149824 */ /* 0x040fe400078e0214 */
[----:B------:R-:W-:Y:S01]  /*1890*/  @!P0 IMAD R5, R5, 0x44, R18 ;  /* 0x0000004405058824 */ /* 0x000fe200078e0212 */
[----:B------:R-:W-:-:S04]  /*18a0*/  @!P0 MOV R13, 0x400 ;  /* 0x00000400000d8802 */ /* 0x000fc80000000f00 */
[----:B---3--:R-:W-:Y:S02]  /*18b0*/  @!P0 LEA R16, R16, R13, 0x18 ;  /* 0x0000000d10108211 */ /* 0x008fe400078ec0ff */
[----:B------:R-:W-:Y:S02]  /*18c0*/  SHF.R.U32.HI R13, RZ, 0x3, R4 ;  /* 0x00000003ff0d7819 */ /* 0x000fe40000011604 */
[----:B------:R-:W-:Y:S02]  /*18d0*/  @!P0 LOP3.LUT R17, R4, 0x7, RZ, 0xc0, !PT ;  /* 0x0000000704118812 */ /* 0x000fe400078ec0ff */
[----:B------:R-:W-:Y:S01]  /*18e0*/  IABS R6, R3 ;  /* 0x0000000300067213 */ /* 0x000fe20000000000 */
[----:B------:R-:W-:Y:S01]  /*18f0*/  @!P0 IMAD R16, R13, 0x4, R16 ;  /* 0x000000040d108824 */ /* 0x000fe200078e0210 */
[----:B------:R-:W-:Y:S01]  /*1900*/  MOV R25, 0xff800000 ;  /* 0xff80000000197802 */ /* 0x000fe20000000f00 */
[----:B------:R-:W-:Y:S01]  /*1910*/  IMAD.MOV.U32 R24, RZ, RZ, -0x800000 ;  /* 0xff800000ff187424 */ /* 0x000fe200078e00ff */
[----:B------:R-:W0:Y:S01]  /*1920*/  I2F.RP R12, R6 ;  /* 0x00000006000c7306 */ /* 0x000e220000209400 */
[----:B------:R-:W-:-:S07]  /*1930*/  @!P0 IMAD R16, R17, 0x44, R16 ;  /* 0x0000004411108824 */ /* 0x000fce00078e0210 */
[----:B0-----:R-:W0:Y:S02]  /*1940*/  MUFU.RCP R12, R12 ;  /* 0x0000000c000c7308 */ /* 0x001e240000001000 */
[----:B0-----:R-:W-:-:S06]  /*1950*/  VIADD R22, R12, 0xffffffe ;  /* 0x0ffffffe0c167836 */ /* 0x001fcc0000000000 */
[----:B------:R-:W0:Y:S02]  /*1960*/  F2I.FTZ.U32.TRUNC.NTZ R23, R22 ;  /* 0x0000001600177305 */ /* 0x000e24000021f000 */
[----:B0-----:R-:W-:Y:S02]  /*1970*/  IMAD.MOV R17, RZ, RZ, -R23 ;  /* 0x000000ffff117224 */ /* 0x001fe400078e0a17 */
[----:B------:R-:W-:Y:S02]  /*1980*/  IMAD.MOV.U32 R22, RZ, RZ, RZ ;  /* 0x000000ffff167224 */ /* 0x000fe400078e00ff */
[----:B------:R-:W-:Y:S01]  /*1990*/  IMAD R18, R17, R6, RZ ;  /* 0x0000000611127224 */ /* 0x000fe200078e02ff */
[----:B------:R-:W-:-:S03]  /*19a0*/  IABS R17, R2 ;  /* 0x0000000200117213 */ /* 0x000fc60000000000 */
[----:B------:R-:W-:Y:S01]  /*19b0*/  IMAD.HI.U32 R18, R23, R18, R22 ;  /* 0x0000001217127227 */ /* 0x000fe200078e0016 */
[----:B------:R-:W-:Y:S01]  /*19c0*/  LOP3.LUT R2, R2, R3, RZ, 0x3c, !PT ;  /* 0x0000000302027212 */ /* 0x000fe200078e3cff */
[----:B------:R-:W-:Y:S01]  /*19d0*/  USHF.R.S32.HI UR4, URZ, 0x1f, UR22 ;  /* 0x0000001fff047899 */ /* 0x000fe20008011416 */
[----:B----4-:R-:W-:Y:S04]  /*19e0*/  @!P1 STS [R20], R11 ;  /* 0x0000000b14009388 */ /* 0x010fe80000000800 */
[----:B--2---:R0:W-:Y:S01]  /*19f0*/  @!P0 STS [R5+0x220], R10 ;  /* 0x0002200a05008388 */ /* 0x0041e20000000800 */
[----:B------:R-:W-:Y:S06]  /*1a00*/  BAR.SYNC.DEFER_BLOCKING 0x0 ;  /* 0x0000000000007b1d */ /* 0x000fec0000010000 */
[----:B------:R-:W-:Y:S04]  /*1a10*/  @!P0 LDS R24, [R16] ;  /* 0x0000000010188984 */ /* 0x000fe80000000800 */
[----:B------:R-:W1:Y:S01]  /*1a20*/  @!P0 LDS R25, [R16+0x220] ;  /* 0x0002200010198984 */ /* 0x000e620000000800 */
[----:B0-----:R-:W-:Y:S01]  /*1a30*/  IMAD.MOV.U32 R5, RZ, RZ, R17 ;  /* 0x000000ffff057224 */ /* 0x001fe200078e0011 */
[----:B------:R-:W-:Y:S01]  /*1a40*/  ISETP.GE.AND P1, PT, R2, RZ, PT ;  /* 0x000000ff0200720c */ /* 0x000fe20003f26270 */
[----:B------:R-:W0:Y:S02]  /*1a50*/  LDC R17, c[0x0][0x3e0] ;  /* 0x0000f800ff117b82 */ /* 0x000e240000000800 */
[----:B------:R-:W-:-:S04]  /*1a60*/  IMAD.HI.U32 R18, R18, R5, RZ ;  /* 0x0000000512127227 */ /* 0x000fc800078e00ff */
[----:B------:R-:W-:Y:S01]  /*1a70*/  IMAD.MOV R10, RZ, RZ, -R18 ;  /* 0x000000ffff0a7224 */ /* 0x000fe200078e0a12 */
[----:B-1----:R-:W-:-:S05]  /*1a80*/  FMNMX.FTZ R12, R25, R24, !PT ;  /* 0x00000018190c7209 */ /* 0x002fca0007810000 */
[----:B------:R-:W1:Y:S01]  /*1a90*/  SHFL.BFLY PT, R11, R12, 0x4, 0x1f ;  /* 0x0c801f000c0b7f89 */ /* 0x000e6200000e0000 */
[----:B------:R-:W-:Y:S01]  /*1aa0*/  IMAD R5, R6, R10, R5 ;  /* 0x0000000a06057224 */ /* 0x000fe200078e0205 */
[----:B-1----:R-:W-:-:S05]  /*1ab0*/  FMNMX.FTZ R10, R12, R11, !PT ;  /* 0x0000000b0c0a7209 */ /* 0x002fca0007810000 */
[----:B------:R-:W1:Y:S01]  /*1ac0*/  SHFL.BFLY PT, R11, R10, 0x2, 0x1f ;  /* 0x0c401f000a0b7f89 */ /* 0x000e6200000e0000 */
[----:B------:R-:W-:-:S13]  /*1ad0*/  ISETP.GT.U32.AND P0, PT, R6, R5, PT ;  /* 0x000000050600720c */ /* 0x000fda0003f04070 */
[----:B------:R-:W-:Y:S02]  /*1ae0*/  @!P0 IADD3 R5, PT, PT, R5, -R6, RZ ;  /* 0x8000000605058210 */ /* 0x000fe40007ffe0ff */
[----:B-1----:R-:W-:-:S05]  /*1af0*/  FMNMX.FTZ R11, R10, R11, !PT ;  /* 0x0000000b0a0b7209 */ /* 0x002fca0007810000 */
[----:B------:R-:W1:Y:S01]  /*1b00*/  SHFL.BFLY PT, R2, R11, 0x1, 0x1f ;  /* 0x0c201f000b027f89 */ /* 0x000e6200000e0000 */
[----:B------:R-:W-:Y:S01]  /*1b10*/  ISETP.GE.U32.AND P2, PT, R5, R6, PT ;  /* 0x000000060500720c */ /* 0x000fe20003f46070 */
[----:B------:R-:W-:Y:S01]  /*1b20*/  @!P0 VIADD R18, R18, 0x1 ;  /* 0x0000000112128836 */ /* 0x000fe20000000000 */
[----:B------:R-:W-:-:S11]  /*1b30*/  ISETP.NE.AND P0, PT, R3, RZ, PT ;  /* 0x000000ff0300720c */ /* 0x000fd60003f05270 */
[----:B------:R-:W-:-:S04]  /*1b40*/  @P2 VIADD R18, R18, 0x1 ;  /* 0x0000000112122836 */ /* 0x000fc80000000000 */
[----:B------:R-:W-:Y:S01]  /*1b50*/  @!P1 IMAD.MOV R18, RZ, RZ, -R18 ;  /* 0x000000ffff129224 */ /* 0x000fe200078e0a12 */
[----:B------:R-:W-:Y:S02]  /*1b60*/  @!P0 LOP3.LUT R18, RZ, R3, RZ, 0x33, !PT ;  /* 0x00000003ff128212 */ /* 0x000fe400078e33ff */
[----:B-1----:R-:W-:-:S04]  /*1b70*/  FMNMX.FTZ R2, R11, R2, !PT ;  /* 0x000000020b027209 */ /* 0x002fc80007810000 */
[----:B------:R-:W-:Y:S01]  /*1b80*/  FSETP.NEU.FTZ.AND P0, PT, R2, -INF , PT ;  /* 0xff8000000200780b */ /* 0x000fe20003f1d000 */
[----:B------:R-:W-:-:S03]  /*1b90*/  ULOP3.LUT UR4, UR4, 0x1, URZ, 0xfc, !UPT ;  /* 0x0000000104047892 */ /* 0x000fc6000f8efcff */
[----:B------:R-:W-:-:S05]  /*1ba0*/  FSEL R2, R2, RZ, P0 ;  /* 0x000000ff02027208 */ /* 0x000fca0000000000 */
[C---:B------:R-:W-:Y:S01]  /*1bb0*/  FADD.FTZ R11, -R2.reuse, R24 ;  /* 0x00000018020b7221 */ /* 0x040fe20000010100 */
[----:B------:R-:W-:Y:S01]  /*1bc0*/  FADD.FTZ R16, -R2, R25 ;  /* 0x0000001902107221 */ /* 0x000fe20000010100 */
[----:B------:R-:W-:Y:S01]  /*1bd0*/  IMAD R5, R18, UR4, RZ ;  /* 0x0000000412057c24 */ /* 0x000fe2000f8e02ff */
[----:B0-----:R-:W-:Y:S01]  /*1be0*/  IABS R12, R17 ;  /* 0x00000011000c7213 */ /* 0x001fe20000000000 */
[----:B------:R-:W-:Y:S01]  /*1bf0*/  FMUL.FTZ R11, R11, 1.4426950216293334961 ;  /* 0x3fb8aa3b0b0b7820 */ /* 0x000fe20000410000 */
[----:B------:R-:W-:Y:S01]  /*1c00*/  FMUL.FTZ R16, R16, 1.4426950216293334961 ;  /* 0x3fb8aa3b10107820 */ /* 0x000fe20000410000 */
[----:B------:R-:W0:Y:S01]  /*1c10*/  LDCU UR4, c[0x0][0x430] ;  /* 0x00008600ff0477ac */ /* 0x000e220008000800 */
[----:B------:R-:W-:Y:S02]  /*1c20*/  IABS R19, R5 ;  /* 0x0000000500137213 */ /* 0x000fe40000000000 */
[----:B------:R-:W-:Y:S08]  /*1c30*/  MUFU.EX2 R6, R16 ;  /* 0x0000001000067308 */ /* 0x000ff00000000800 */
[----:B------:R-:W1:Y:S08]  /*1c40*/  MUFU.EX2 R11, R11 ;  /* 0x0000000b000b7308 */ /* 0x000e700000000800 */
[----:B------:R-:W2:Y:S08]  /*1c50*/  I2F.RP R20, R19 ;  /* 0x0000001300147306 */ /* 0x000eb00000209400 */
[----:B------:R-:W3:Y:S01]  /*1c60*/  I2F.RP R10, R12 ;  /* 0x0000000c000a7306 */ /* 0x000ee20000209400 */
[----:B-1----:R-:W-:-:S07]  /*1c70*/  FADD.FTZ R6, R11, R6 ;  /* 0x000000060b067221 */ /* 0x002fce0000010000 */
[----:B--2---:R-:W1:Y:S01]  /*1c80*/  MUFU.RCP R30, R20 ;  /* 0x00000014001e7308 */ /* 0x004e620000001000 */
[----:B------:R-:W2:Y:S07]  /*1c90*/  SHFL.BFLY PT, R21, R6, 0x4, 0x1f ;  /* 0x0c801f0006157f89 */ /* 0x000eae00000e0000 */
[----:B---3--:R-:W3:Y:S01]  /*1ca0*/  MUFU.RCP R26, R10 ;  /* 0x0000000a001a7308 */ /* 0x008ee20000001000 */
[----:B-1----:R-:W-:-:S07]  /*1cb0*/  VIADD R30, R30, 0xffffffe ;  /* 0x0ffffffe1e1e7836 */ /* 0x002fce0000000000 */
[----:B------:R-:W1:Y:S01]  /*1cc0*/  F2I.FTZ.U32.TRUNC.NTZ R31, R30 ;  /* 0x0000001e001f7305 */ /* 0x000e62000021f000 */
[----:B---3--:R-:W-:Y:S02]  /*1cd0*/  VIADD R26, R26, 0xffffffe ;  /* 0x0ffffffe1a1a7836 */ /* 0x008fe40000000000 */
[----:B--2---:R-:W-:-:S05]  /*1ce0*/  FADD.FTZ R21, R6, R21 ;  /* 0x0000001506157221 */ /* 0x004fca0000010000 */
[----:B------:R-:W2:Y:S01]  /*1cf0*/  F2I.FTZ.U32.TRUNC.NTZ R27, R26 ;  /* 0x0000001a001b7305 */ /* 0x000ea2000021f000 */
[----:B------:R-:W3:Y:S01]  /*1d00*/  SHFL.BFLY PT, R20, R21, 0x2, 0x1f ;  /* 0x0c401f0015147f89 */ /* 0x000ee200000e0000 */
[----:B-1----:R-:W-:Y:S01]  /*1d10*/  IADD3 R22, PT, PT, RZ, -R31, RZ ;  /* 0x8000001fff167210 */ /* 0x002fe20007ffe0ff */
[----:B------:R-:W-:Y:S02]  /*1d20*/  VIADD R16, R19, UR18 ;  /* 0x0000001213107c36 */ /* 0x000fe40008000000 */
[----:B------:R-:W-:Y:S02]  /*1d30*/  IMAD.MOV.U32 R30, RZ, RZ, RZ ;  /* 0x000000ffff1e7224 */ /* 0x000fe400078e00ff */
[----:B------:R-:W-:Y:S02]  /*1d40*/  IMAD R22, R22, R19, RZ ;  /* 0x0000001316167224 */ /* 0x000fe400078e02ff */
[----:B--2---:R-:W-:Y:S01]  /*1d50*/  IMAD.MOV R11, RZ, RZ, -R27 ;  /* 0x000000ffff0b7224 */ /* 0x004fe200078e0a1b */
[----:B------:R-:W-:Y:S01]  /*1d60*/  IABS R6, R5 ;  /* 0x0000000500067213 */ /* 0x000fe20000000000 */
[----:B------:R-:W-:Y:S01]  /*1d70*/  IMAD.HI.U32 R22, R31, R22, R30 ;  /* 0x000000161f167227 */ /* 0x000fe200078e001e */
[----:B------:R-:W-:-:S03]  /*1d80*/  IABS R10, R16 ;  /* 0x00000010000a7213 */ /* 0x000fc60000000000 */
[----:B------:R-:W-:Y:S02]  /*1d90*/  IMAD R11, R11, R12, RZ ;  /* 0x0000000c0b0b7224 */ /* 0x000fe400078e02ff */
[----:B------:R-:W-:Y:S02]  /*1da0*/  IMAD.MOV.U32 R26, RZ, RZ, RZ ;  /* 0x000000ffff1a7224 */ /* 0x000fe400078e00ff */
[----:B------:R-:W-:Y:S02]  /*1db0*/  IMAD.MOV R6, RZ, RZ, -R6 ;  /* 0x000000ffff067224 */ /* 0x000fe400078e0a06 */
[----:B------:R-:W-:-:S04]  /*1dc0*/  IMAD.HI.U32 R11, R27, R11, R26 ;  /* 0x0000000b1b0b7227 */ /* 0x000fc800078e001a */
[----:B------:R-:W-:-:S04]  /*1dd0*/  IMAD.HI.U32 R23, R22, R10, RZ ;  /* 0x0000000a16177227 */ /* 0x000fc800078e00ff */
[----:B---3--:R-:W-:Y:S01]  /*1de0*/  FADD.FTZ R20, R21, R20 ;  /* 0x0000001415147221 */ /* 0x008fe20000010000 */
[----:B------:R-:W-:-:S04]  /*1df0*/  IMAD.HI.U32 R11, R11, R10, RZ ;  /* 0x0000000a0b0b7227 */ /* 0x000fc800078e00ff */
[--C-:B------:R-:W-:Y:S01]  /*1e00*/  IMAD R6, R23, R6, R10.reuse ;  /* 0x0000000617067224 */ /* 0x100fe200078e020a */
[----:B------:R-:W-:Y:S01]  /*1e10*/  IADD3 R27, PT, PT, -R11, RZ, RZ ;  /* 0x000000ff0b1b7210 */ /* 0x000fe20007ffe1ff */
[----:B------:R-:W1:Y:S03]  /*1e20*/  SHFL.BFLY PT, R21, R20, 0x1, 0x1f ;  /* 0x0c201f0014157f89 */ /* 0x000e6600000e0000 */
[----:B------:R-:W-:Y:S01]  /*1e30*/  ISETP.GT.U32.AND P2, PT, R19, R6, PT ;  /* 0x000000061300720c */ /* 0x000fe20003f44070 */
[----:B------:R-:W-:-:S05]  /*1e40*/  IMAD R27, R12, R27, R10 ;  /* 0x0000001b0c1b7224 */ /* 0x000fca00078e020a */
[----:B------:R-:W-:-:S07]  /*1e50*/  ISETP.GT.U32.AND P0, PT, R12, R27, PT ;  /* 0x0000001b0c00720c */ /* 0x000fce0003f04070 */
[----:B------:R-:W-:-:S05]  /*1e60*/  @!P2 IMAD.IADD R6, R6, 0x1, -R19 ;  /* 0x000000010606a824 */ /* 0x000fca00078e0a13 */
[-C--:B------:R-:W-:Y:S01]  /*1e70*/  ISETP.GE.U32.AND P1, PT, R6, R19.reuse, PT ;  /* 0x000000130600720c */ /* 0x080fe20003f26070 */
[----:B------:R-:W-:Y:S01]  /*1e80*/  @!P0 IMAD.IADD R27, R27, 0x1, -R12 ;  /* 0x000000011b1b8824 */ /* 0x000fe200078e0a0c */
[----:B------:R-:W-:Y:S01]  /*1e90*/  LOP3.LUT R6, R16, R19, RZ, 0x3c, !PT ;  /* 0x0000001310067212 */ /* 0x000fe200078e3cff */
[----:B------:R-:W-:Y:S02]  /*1ea0*/  @!P2 VIADD R23, R23, 0x1 ;  /* 0x000000011717a836 */ /* 0x000fe40000000000 */
[----:B-1----:R-:W-:Y:S01]  /*1eb0*/  FADD.FTZ R21, R20, R21 ;  /* 0x0000001514157221 */ /* 0x002fe20000010000 */
[----:B------:R-:W-:Y:S02]  /*1ec0*/  LOP3.LUT R16, R16, R17, RZ, 0x3c, !PT ;  /* 0x0000001110107212 */ /* 0x000fe400078e3cff */
[----:B------:R-:W-:Y:S01]  /*1ed0*/  ISETP.GE.U32.AND P4, PT, R27, R12, PT ;  /* 0x0000000c1b00720c */ /* 0x000fe20003f86070 */
[----:B------:R-:W-:Y:S01]  /*1ee0*/  @!P0 VIADD R11, R11, 0x1 ;  /* 0x000000010b0b8836 */ /* 0x000fe20000000000 */
[----:B------:R-:W-:-:S02]  /*1ef0*/  ISETP.GE.AND P2, PT, R16, RZ, PT ;  /* 0x000000ff1000720c */ /* 0x000fc40003f46270 */
[----:B------:R-:W-:Y:S01]  /*1f00*/  ISETP.NE.AND P0, PT, R17, RZ, PT ;  /* 0x000000ff1100720c */ /* 0x000fe20003f05270 */
[----:B------:R-:W-:Y:S01]  /*1f10*/  @P1 VIADD R23, R23, 0x1 ;  /* 0x0000000117171836 */ /* 0x000fe20000000000 */
[----:B------:R-:W-:Y:S02]  /*1f20*/  FSETP.NE.FTZ.AND P1, PT, R21, RZ, PT ;  /* 0x000000ff1500720b */ /* 0x000fe40003f35000 */
[----:B------:R-:W-:Y:S02]  /*1f30*/  ISETP.GE.AND P3, PT, R6, RZ, PT ;  /* 0x000000ff0600720c */ /* 0x000fe40003f66270 */
[----:B------:R-:W-:-:S03]  /*1f40*/  ISETP.NE.AND P5, PT, R5, RZ, PT ;  /* 0x000000ff0500720c */ /* 0x000fc60003fa5270 */
[----:B------:R-:W-:-:S04]  /*1f50*/  @P4 VIADD R11, R11, 0x1 ;  /* 0x000000010b0b4836 */ /* 0x000fc80000000000 */
[----:B------:R-:W-:Y:S01]  /*1f60*/  @!P2 IMAD.MOV R11, RZ, RZ, -R11 ;  /* 0x000000ffff0ba224 */ /* 0x000fe200078e0a0b */
[----:B------:R-:W-:Y:S01]  /*1f70*/  @!P0 LOP3.LUT R11, RZ, R17, RZ, 0x33, !PT ;  /* 0x00000011ff0b8212 */ /* 0x000fe200078e33ff */
[----:B------:R-:W1:Y:S01]  /*1f80*/  @P1 MUFU.LG2 R21, R21 ;  /* 0x0000001500151308 */ /* 0x000e620000000c00 */
[----:B------:R-:W-:Y:S02]  /*1f90*/  LOP3.LUT P0, RZ, R4, 0x387, RZ, 0xc0, !PT ;  /* 0x0000038704ff7812 */ /* 0x000fe4000780c0ff */
[----:B------:R-:W-:Y:S02]  /*1fa0*/  @!P3 IADD3 R23, PT, PT, -R23, RZ, RZ ;  /* 0x000000ff1717b210 */ /* 0x000fe40007ffe1ff */
[----:B------:R-:W-:Y:S02]  /*1fb0*/  ISETP.NE.AND P3, PT, R18, RZ, PT ;  /* 0x000000ff1200720c */ /* 0x000fe40003f65270 */
[----:B------:R-:W-:Y:S02]  /*1fc0*/  @!P5 LOP3.LUT R23, RZ, R19, RZ, 0x33, !PT ;  /* 0x00000013ff17d212 */ /* 0x000fe400078e33ff */
[----:B------:R-:W-:-:S02]  /*1fd0*/  SEL R10, RZ, 0x1, !P3 ;  /* 0x00000001ff0a7807 */ /* 0x000fc40005800000 */
[----:B------:R-:W-:Y:S02]  /*1fe0*/  SHF.R.S32.HI R27, RZ, 0x1f, R5 ;  /* 0x0000001fff1b7819 */ /* 0x000fe40000011405 */
[----:B------:R-:W-:Y:S02]  /*1ff0*/  ISETP.LT.U32.AND P2, PT, R14, R23, PT ;  /* 0x000000170e00720c */ /* 0x000fe40003f41070 */
[----:B------:R-:W-:Y:S01]  /*2000*/  SHF.R.S32.HI R19, RZ, 0x1f, R23 ;  /* 0x0000001fff137819 */ /* 0x000fe20000011417 */
[----:B0-----:R-:W-:Y:S01]  /*2010*/  IMAD R6, R3, UR4, RZ ;  /* 0x0000000403067c24 */ /* 0x001fe2000f8e02ff */
[----:B------:R-:W-:Y:S01]  /*2020*/  LOP3.LUT R10, R27, R10, RZ, 0xfc, !PT ;  /* 0x0000000a1b0a7212 */ /* 0x000fe200078efcff */
[----:B------:R-:W-:Y:S01]  /*2030*/  IMAD R3, R11, UR9, RZ ;  /* 0x000000090b037c24 */ /* 0x000fe2000f8e02ff */
[----:B------:R-:W-:Y:S01]  /*2040*/  ISETP.LT.AND.EX P2, PT, R15, R19, PT, P2 ;  /* 0x000000130f00720c */ /* 0x000fe20003f41320 */
[----:B------:R-:W-:Y:S01]  /*2050*/  BSSY.RECONVERGENT B1, `(.L_x_125) ;  /* 0x0000129000017945 */ /* 0x000fe20003800200 */
[----:B------:R-:W-:-:S02]  /*2060*/  IMAD.MOV.U32 R22, RZ, RZ, 0x7f800000 ;  /* 0x7f800000ff167424 */ /* 0x000fc400078e00ff */
[----:B-1----:R-:W-:Y:S01]  /*2070*/  @P1 FFMA.FTZ R22, R21, 0.69314718246459960938, R2 ;  /* 0x3f31721815161823 */ /* 0x002fe20000010002 */
[----:B------:R-:W-:Y:S01]  /*2080*/  IMAD R5, R5, R6, RZ ;  /* 0x0000000605057224 */ /* 0x000fe200078e02ff */
[----:B------:R-:W-:Y:S01]  /*2090*/  SEL R6, R14, R23, P2 ;  /* 0x000000170e067207 */ /* 0x000fe20001000000 */
[----:B------:R-:W-:Y:S01]  /*20a0*/  IMAD R3, R10, R3, RZ ;  /* 0x000000030a037224 */ /* 0x000fe200078e02ff */
        /* <DEDUP_REMOVED lines=13> */
[----:B------:R-:W-:Y:S02]  /*2180*/  IMAD R12, R11, UR19, RZ ;  /* 0x000000130b0c7c24 */ /* 0x000fe4000f8e02ff */
[C---:B------:R-:W-:Y:S01]  /*2190*/  IMAD.WIDE.U32 R14, R17.reuse, UR19, RZ ;  /* 0x00000013110e7c25 */ /* 0x040fe2000f8e00ff */
        /* <DEDUP_REMOVED lines=36> */
.L_x_128:
[----:B------:R-:W-:Y:S01]  /*23e0*/  IMAD.MOV.U32 R14, RZ, RZ, R2 ;  /* 0x000000ffff0e7224 */ /* 0x000fe200078e0002 */
[----:B------:R-:W-:Y:S01]  /*23f0*/  MOV R19, RZ ;  /* 0x000000ff00137202 */ /* 0x000fe20000000f00 */
[----:B------:R-:W-:Y:S01]  /*2400*/  IMAD.MOV.U32 R20, RZ, RZ, R30 ;  /* 0x000000ffff147224 */ /* 0x000fe200078e001e */
[----:B------:R-:W-:Y:S02]  /*2410*/  MOV R16, 0x2430 ;  /* 0x0000243000107802 */ /* 0x000fe40000000f00 */
[----:B------:R-:W-:Y:S05]  /*2420*/  CALL.REL.NOINC `($__internal_3_$__cuda_sm20_div_s64) ;  /* 0x0000001c00507944 */ /* 0x000fea0003c00000 */
[----:B------:R-:W-:Y:S02]  /*2430*/  IADD3 R15, PT, PT, -R12, RZ, RZ ;  /* 0x000000ff0c0f7210 */ /* 0x000fe40007ffe1ff */
[----:B------:R-:W-:-:S03]  /*2440*/  MOV R31, R11 ;  /* 0x0000000b001f7202 */ /* 0x000fc60000000f00 */
[----:B------:R-:W-:Y:S01]  /*2450*/  IMAD R10, R30, R15, R2 ;  /* 0x0000000f1e0a7224 */ /* 0x000fe200078e0202 */
[----:B------:R-:W-:-:S07]  /*2460*/  MOV R30, R12 ;  /* 0x0000000c001e7202 */ /* 0x000fce0000000f00 */
.L_x_129:
        /* <DEDUP_REMOVED lines=20> */
[----:B------:R-:W-:-:S13]  /*25b0*/  ISETP.GT.U32.AND P1, PT, R14, R11, PT ;  /* 0x0000000b0e00720c */ /* 0x000fda0003f24070 */
[----:B------:R-:W-:Y:S02]  /*25c0*/  @!P1 IMAD.IADD R11, R11, 0x1, -R14 ;  /* 0x000000010b0b9824 */ /* 0x000fe400078e0a0e */
[----:B------:R-:W-:Y:S01]  /*25d0*/  @!P1 VIADD R2, R2, 0x1 ;  /* 0x0000000102029836 */ /* 0x000fe20000000000 */
[----:B------:R-:W-:Y:S02]  /*25e0*/  ISETP.NE.AND P1, PT, RZ, UR19, PT ;  /* 0x00000013ff007c0c */ /* 0x000fe4000bf25270 */
[----:B------:R-:W-:Y:S02]  /*25f0*/  ISETP.GE.U32.AND P2, PT, R11, R14, PT ;  /* 0x0000000e0b00720c */ /* 0x000fe40003f46070 */
[----:B------:R-:W-:Y:S01]  /*2600*/  IADD3 R11, PT, PT, R19, R29, RZ ;  /* 0x0000001d130b7210 */ /* 0x000fe20007ffe0ff */
[----:B------:R-:W-:-:S04]  /*2610*/  IMAD.WIDE.U32 R28, R18, R32, RZ ;  /* 0x00000020121c7225 */ /* 0x000fc800078e00ff */
[----:B------:R-:W-:-:S04]  /*2620*/  IMAD R11, R11, R32, RZ ;  /* 0x000000200b0b7224 */ /* 0x000fc800078e02ff */
[----:B------:R-:W-:Y:S02]  /*2630*/  IMAD R11, R33, R18, R11 ;  /* 0x00000012210b7224 */ /* 0x000fe400078e020b */
[----:B------:R-:W-:Y:S02]  /*2640*/  @P2 IADD3 R2, PT, PT, R2, 0x1, RZ ;  /* 0x0000000102022810 */ /* 0x000fe40007ffe0ff */
[----:B------:R-:W-:Y:S02]  /*2650*/  IMAD.IADD R18, R29, 0x1, R11 ;  /* 0x000000011d127824 */ /* 0x000fe400078e020b */
[----:B------:R-:W-:Y:S02]  /*2660*/  @!P0 IADD3 R2, PT, PT, -R2, RZ, RZ ;  /* 0x000000ff02028210 */ /* 0x000fe40007ffe1ff */
[----:B------:R-:W-:Y:S02]  /*2670*/  @!P1 LOP3.LUT R2, RZ, UR19, RZ, 0x33, !PT ;  /* 0x00000013ff029c12 */ /* 0x000fe4000f8e33ff */
[----:B------:R-:W-:-:S03]  /*2680*/  LOP3.LUT R0, R31, R18, RZ, 0xfc, !PT ;  /* 0x000000121f007212 */ /* 0x000fc600078efcff */
[----:B------:R-:W-:Y:S01]  /*2690*/  IMAD.MOV R11, RZ, RZ, -R2 ;  /* 0x000000ffff0b7224 */ /* 0x000fe200078e0a02 */
[----:B------:R-:W-:-:S03]  /*26a0*/  ISETP.NE.U32.AND P0, PT, R0, RZ, PT ;  /* 0x000000ff0000720c */ /* 0x000fc60003f05070 */
[----:B------:R-:W-:-:S10]  /*26b0*/  IMAD R0, R11, UR19, R10 ;  /* 0x000000130b007c24 */ /* 0x000fd4000f8e020a */
        /* <DEDUP_REMOVED lines=22> */
.L_x_131:
[----:B------:R-:W-:Y:S01]  /*2820*/  IMAD.MOV.U32 R14, RZ, RZ, R30 ;  /* 0x000000ffff0e7224 */ /* 0x000fe200078e001e */
[----:B------:R-:W-:Y:S01]  /*2830*/  MOV R19, R31 ;  /* 0x0000001f00137202 */ /* 0x000fe20000000f00 */
[----:B------:R-:W-:Y:S01]  /*2840*/  IMAD.MOV.U32 R20, RZ, RZ, R28 ;  /* 0x000000ffff147224 */ /* 0x000fe200078e001c */
[----:B------:R-:W-:Y:S02]  /*2850*/  MOV R16, 0x2870 ;  /* 0x0000287000107802 */ /* 0x000fe40000000f00 */
[----:B------:R-:W-:Y:S05]  /*2860*/  CALL.REL.NOINC `($__internal_3_$__cuda_sm20_div_s64) ;  /* 0x0000001800407944 */ /* 0x000fea0003c00000 */
[----:B------:R-:W-:-:S05]  /*2870*/  IADD3 R11, PT, PT, -R12, RZ, RZ ;  /* 0x000000ff0c0b7210 */ /* 0x000fca0007ffe1ff */
[----:B------:R-:W-:Y:S02]  /*2880*/  IMAD R28, R11, R28, R30 ;  /* 0x0000001c0b1c7224 */ /* 0x000fe400078e021e */
.L_x_132:
[----:B------:R-:W-:Y:S05]  /*2890*/  BSYNC.RECONVERGENT B0 ;  /* 0x0000000000007941 */ /* 0x000fea0003800200 */
.L_x_130:
        /* <DEDUP_REMOVED lines=10> */
[----:B------:R-:W-:-:S03]  /*2940*/  ISETP.NE.AND P5, PT, R9, RZ, PT ;  /* 0x000000ff0900720c */ /* 0x000fc60003fa5270 */
[----:B------:R-:W-:Y:S01]  /*2950*/  IMAD.MOV R30, RZ, RZ, -R30 ;  /* 0x000000ffff1e7224 */ /* 0x000fe200078e0a1e */
[----:B0-----:R-:W-:-:S03]  /*2960*/  UISETP.NE.AND UP0, UPT, UR8, URZ, UPT ;  /* 0x000000ff0800728c */ /* 0x001fc6000bf05270 */
[----:B-1----:R-:W0:Y:S01]  /*2970*/  MUFU.RCP R10, R10 ;  /* 0x0000000a000a7308 */ /* 0x002e220000001000 */
[----:B--2---:R-:W-:Y:S02]  /*2980*/  USEL UR8, UR4, 0x1, UP0 ;  /* 0x0000000104087887 */ /* 0x004fe40008000000 */
[----:B------:R-:W-:-:S05]  /*2990*/  UIMAD UR4, UR5, UR4, URZ ;  /* 0x00000004050472a4 */ /* 0x000fca000f8e02ff */
[----:B---3--:R-:W1:Y:S01]  /*29a0*/  MUFU.RCP R20, R23 ;  /* 0x0000001700147308 */ /* 0x008e620000001000 */
[----:B------:R-:W-:Y:S02]  /*29b0*/  USHF.R.S32.HI UR12, URZ, 0x1f, UR8 ;  /* 0x0000001fff0c7899 */ /* 0x000fe40008011408 */
[----:B------:R-:W-:-:S05]  /*29c0*/  UIMAD UR5, UR8, UR5, URZ ;  /* 0x00000005080572a4 */ /* 0x000fca000f8e02ff */
[----:B------:R-:W-:Y:S01]  /*29d0*/  I2F.U32.RP R11, R14 ;  /* 0x0000000e000b7306 */ /* 0x000fe20000209000 */
[----:B0-----:R-:W-:-:S07]  /*29e0*/  VIADD R26, R10, 0xffffffe ;  /* 0x0ffffffe0a1a7836 */ /* 0x001fce0000000000 */
[----:B------:R-:W0:Y:S01]  /*29f0*/  F2I.FTZ.U32.TRUNC.NTZ R27, R26 ;  /* 0x0000001a001b7305 */ /* 0x000e22000021f000 */
[----:B-1----:R-:W-:Y:S01]  /*2a00*/  VIADD R20, R20, 0xffffffe ;  /* 0x0ffffffe14147836 */ /* 0x002fe20000000000 */
[----:B------:R-:W-:-:S06]  /*2a10*/  IABS R23, R28 ;  /* 0x0000001c00177213 */ /* 0x000fcc0000000000 */
[----:B------:R1:W-:Y:S01]  /*2a20*/  F2I.FTZ.U32.TRUNC.NTZ R21, R20 ;  /* 0x0000001400157305 */ /* 0x0003e2000021f000 */
[----:B0-----:R-:W-:-:S07]  /*2a30*/  IMAD.MOV R34, RZ, RZ, -R27 ;  /* 0x000000ffff227224 */ /* 0x001fce00078e0a1b */
[----:B------:R-:W0:Y:S01]  /*2a40*/  MUFU.RCP R35, R11 ;  /* 0x0000000b00237308 */ /* 0x000e220000001000 */
[----:B------:R-:W-:Y:S02]  /*2a50*/  IMAD.MOV.U32 R26, RZ, RZ, RZ ;  /* 0x000000ffff1a7224 */ /* 0x000fe400078e00ff */
[----:B------:R-:W-:Y:S02]  /*2a60*/  IMAD R34, R34, R19, RZ ;  /* 0x0000001322227224 */ /* 0x000fe400078e02ff */
[----:B-1----:R-:W-:-:S03]  /*2a70*/  HFMA2 R20, -RZ, RZ, 0, 0 ;  /* 0x00000000ff147431 */ /* 0x002fc600000001ff */
[----:B------:R-:W1:Y:S01]  /*2a80*/  I2F.U32.RP R10, R15 ;  /* 0x0000000f000a7306 */ /* 0x000e620000209000 */
[----:B------:R-:W-:-:S06]  /*2a90*/  IMAD.HI.U32 R34, R27, R34, R26 ;  /* 0x000000221b227227 */ /* 0x000fcc00078e001a */
[----:B------:R-:W-:Y:S01]  /*2aa0*/  IMAD.HI.U32 R27, R34, R23, RZ ;  /* 0x00000017221b7227 */ /* 0x000fe200078e00ff */
[----:B------:R-:W2:Y:S01]  /*2ab0*/  I2F.U32.RP R32, R18 ;  /* 0x0000001200207306 */ /* 0x000ea20000209000 */
[----:B0-----:R-:W-:Y:S02]  /*2ac0*/  IADD3 R35, PT, PT, R35, 0xffffffe, RZ ;  /* 0x0ffffffe23237810 */ /* 0x001fe40007ffe0ff */
[----:B------:R-:W-:Y:S02]  /*2ad0*/  IMAD.MOV R11, RZ, RZ, -R21 ;  /* 0x000000ffff0b7224 */ /* 0x000fe400078e0a15 */
[----:B------:R-:W-:Y:S02]  /*2ae0*/  IMAD R30, R27, R30, R23 ;  /* 0x0000001e1b1e7224 */ /* 0x000fe400078e0217 */
[----:B------:R-:W-:Y:S01]  /*2af0*/  IMAD R26, R11, R16, RZ ;  /* 0x000000100b1a7224 */ /* 0x000fe200078e02ff */
[----:B------:R-:W0:Y:S01]  /*2b00*/  F2I.FTZ.U32.TRUNC.NTZ R35, R35 ;  /* 0x0000002300237305 */ /* 0x000e22000021f000 */
[----:B------:R-:W-:Y:S01]  /*2b10*/  IMAD.MOV.U32 R34, RZ, RZ, RZ ;  /* 0x000000ffff227224 */ /* 0x000fe200078e00ff */
[----:B------:R-:W-:Y:S01]  /*2b20*/  ISETP.GT.U32.AND P3, PT, R19, R30, PT ;  /* 0x0000001e1300720c */ /* 0x000fe20003f64070 */
[----:B------:R-:W-:Y:S01]  /*2b30*/  IMAD.HI.U32 R26, R21, R26, R20 ;  /* 0x0000001a151a7227 */ /* 0x000fe200078e0014 */
[----:B------:R-:W-:-:S02]  /*2b40*/  IABS R21, R12 ;  /* 0x0000000c00157213 */ /* 0x000fc40000000000 */
[----:B------:R-:W-:Y:S02]  /*2b50*/  IABS R20, R7 ;  /* 0x0000000700147213 */ /* 0x000fe40000000000 */
[----:B-1----:R-:W1:Y:S01]  /*2b60*/  MUFU.RCP R10, R10 ;  /* 0x0000000a000a7308 */ /* 0x002e620000001000 */
[----:B------:R-:W-:Y:S01]  /*2b70*/  IMAD.HI.U32 R23, R26, R21, RZ ;  /* 0x000000151a177227 */ /* 0x000fe200078e00ff */
[----:B------:R-:W-:-:S03]  /*2b80*/  LOP3.LUT R26, R28, R9, RZ, 0x3c, !PT ;  /* 0x000000091c1a7212 */ /* 0x000fc600078e3cff */
[----:B------:R-:W-:Y:S01]  /*2b90*/  IMAD.MOV R20, RZ, RZ, -R20 ;  /* 0x000000ffff147224 */ /* 0x000fe200078e0a14 */
[----:B------:R-:W-:Y:S01]  /*2ba0*/  ISETP.GE.AND P2, PT, R26, RZ, PT ;  /* 0x000000ff1a00720c */ /* 0x000fe20003f46270 */
[----:B------:R-:W-:Y:S01]  /*2bb0*/  @!P3 IMAD.IADD R30, R30, 0x1, -R19 ;  /* 0x000000011e1eb824 */ /* 0x000fe200078e0a13 */
[----:B--2---:R-:W2:Y:S01]  /*2bc0*/  MUFU.RCP R32, R32 ;  /* 0x0000002000207308 */ /* 0x004ea20000001000 */
[----:B------:R-:W-:Y:S01]  /*2bd0*/  IMAD R21, R23, R20, R21 ;  /* 0x0000001417157224 */ /* 0x000fe200078e0215 */
[----:B0-----:R-:W-:Y:S02]  /*2be0*/  IADD3 R11, PT, PT, RZ, -R35, RZ ;  /* 0x80000023ff0b7210 */ /* 0x001fe40007ffe0ff */
[----:B------:R-:W-:Y:S01]  /*2bf0*/  ISETP.GE.U32.AND P6, PT, R30, R19, PT ;  /* 0x000000131e00720c */ /* 0x000fe20003fc6070 */
[----:B------:R-:W-:Y:S01]  /*2c00*/  HFMA2 R30, -RZ, RZ, 0, 0 ;  /* 0x00000000ff1e7431 */ /* 0x000fe200000001ff */
[----:B------:R-:W-:Y:S01]  /*2c10*/  ISETP.GT.U32.AND P1, PT, R16, R21, PT ;  /* 0x000000151000720c */ /* 0x000fe20003f24070 */
[----:B------:R-:W-:Y:S01]  /*2c20*/  IMAD R20, R11, R14, RZ ;  /* 0x0000000e0b147224 */ /* 0x000fe200078e02ff */
[----:B------:R-:W-:-:S02]  /*2c30*/  IABS R11, R2 ;  /* 0x00000002000b7213 */ /* 0x000fc40000000000 */
[----:B-1----:R-:W-:Y:S01]  /*2c40*/  IADD3 R31, PT, PT, R10, 0xffffffe, RZ ;  /* 0x0ffffffe0a1f7810 */ /* 0x002fe20007ffe0ff */
[----:B------:R-:W-:Y:S01]  /*2c50*/  IMAD.HI.U32 R20, R35, R20, R34 ;  /* 0x0000001423147227 */ /* 0x000fe200078e0022 */
[----:B------:R-:W-:Y:S02]  /*2c60*/  IABS R10, R17 ;  /* 0x00000011000a7213 */ /* 0x000fe40000000000 */
[----:B------:R-:W-:Y:S02]  /*2c70*/  LOP3.LUT R19, R12, R7, RZ, 0x3c, !PT ;  /* 0x000000070c137212 */ /* 0x000fe400078e3cff */
[----:B------:R-:W0:Y:S01]  /*2c80*/  F2I.FTZ.U32.TRUNC.NTZ R31, R31 ;  /* 0x0000001f001f7305 */ /* 0x000e22000021f000 */
[----:B--2---:R-:W-:Y:S01]  /*2c90*/  VIADD R32, R32, 0xffffffe ;  /* 0x0ffffffe20207836 */ /* 0x004fe20000000000 */
[----:B------:R-:W-:Y:S01]  /*2ca0*/  ISETP.GE.AND P0, PT, R19, RZ, PT ;  /* 0x000000ff1300720c */ /* 0x000fe20003f06270 */
[----:B------:R-:W-:Y:S01]  /*2cb0*/  IMAD.MOV R10, RZ, RZ, -R10 ;  /* 0x000000ffff0a7224 */ /* 0x000fe200078e0a0a */
[----:B------:R-:W-:Y:S01]  /*2cc0*/  @!P1 IADD3 R21, PT, PT, R21, -R16, RZ ;  /* 0x8000001015159210 */ /* 0x000fe20007ffe0ff */
[----:B------:R-:W-:Y:S01]  /*2cd0*/  IMAD.HI.U32 R20, R20, R11, RZ ;  /* 0x0000000b14147227 */ /* 0x000fe200078e00ff */
[----:B------:R-:W-:-:S02]  /*2ce0*/  @!P3 IADD3 R27, PT, PT, R27, 0x1, RZ ;  /* 0x000000011b1bb810 */ /* 0x000fc40007ffe0ff */
[----:B------:R1:W2:Y:S01]  /*2cf0*/  F2I.FTZ.U32.TRUNC.NTZ R33, R32 ;  /* 0x0000002000217305 */ /* 0x0002a2000021f000 */
[----:B------:R-:W-:Y:S01]  /*2d00*/  ISETP.GE.U32.AND P4, PT, R21, R16, PT ;  /* 0x000000101500720c */ /* 0x000fe20003f86070 */
[----:B------:R-:W-:Y:S01]  /*2d10*/  IMAD R11, R20, R10, R11 ;  /* 0x0000000a140b7224 */ /* 0x000fe200078e020b */
[----:B------:R-:W-:Y:S01]  /*2d20*/  ISETP.NE.AND P3, PT, R7, RZ, PT ;  /* 0x000000ff0700720c */ /* 0x000fe20003f65270 */
[----:B------:R-:W-:Y:S02]  /*2d30*/  @!P1 VIADD R23, R23, 0x1 ;  /* 0x0000000117179836 */ /* 0x000fe40000000000 */
[----:B------:R-:W-:Y:S01]  /*2d40*/  @P6 VIADD R27, R27, 0x1 ;  /* 0x000000011b1b6836 */ /* 0x000fe20000000000 */
[----:B------:R-:W-:Y:S01]  /*2d50*/  ISETP.GT.U32.AND P1, PT, R14, R11, PT ;  /* 0x0000000b0e00720c */ /* 0x000fe20003f24070 */
[----:B0-----:R-:W-:Y:S02]  /*2d60*/  IMAD.MOV R10, RZ, RZ, -R31 ;  /* 0x000000ffff0a7224 */ /* 0x001fe400078e0a1f */
[----:B------:R-:W-:Y:S01]  /*2d70*/  @!P2 IMAD.MOV R27, RZ, RZ, -R27 ;  /* 0x000000ffff1ba224 */ /* 0x000fe200078e0a1b */
[----:B------:R-:W-:Y:S01]  /*2d80*/  @!P5 LOP3.LUT R27, RZ, R9, RZ, 0x33, !PT ;  /* 0x00000009ff1bd212 */ /* 0x000fe200078e33ff */
[----:B------:R-:W-:Y:S01]  /*2d90*/  IMAD R21, R10, R15, RZ ;  /* 0x0000000f0a157224 */ /* 0x000fe200078e02ff */
[----:B------:R-:W-:Y:S01]  /*2da0*/  IABS R10, R6 ;  /* 0x00000006000a7213 */ /* 0x000fe20000000000 */
[----:B------:R-:W-:Y:S01]  /*2db0*/  @P4 VIADD R23, R23, 0x1 ;  /* 0x0000000117174836 */ /* 0x000fe20000000000 */
[----:B-1----:R-:W-:Y:S01]  /*2dc0*/  MOV R32, RZ ;  /* 0x000000ff00207202 */ /* 0x002fe20000000f00 */
[----:B--2---:R-:W-:Y:S01]  /*2dd0*/  IMAD.MOV R16, RZ, RZ, -R33 ;  /* 0x000000ffff107224 */ /* 0x004fe200078e0a21 */
[----:B------:R-:W-:Y:S01]  /*2de0*/  IABS R26, R27 ;  /* 0x0000001b001a7213 */ /* 0x000fe20000000000 */
[----:B------:R-:W-:Y:S01]  /*2df0*/  @!P0 IMAD.MOV R23, RZ, RZ, -R23 ;  /* 0x000000ffff178224 */ /* 0x000fe200078e0a17 */
[----:B------:R-:W-:Y:S01]  /*2e00*/  @!P3 LOP3.LUT R23, RZ, R7, RZ, 0x33, !PT ;  /* 0x00000007ff17b212 */ /* 0x000fe200078e33ff */
[----:B------:R-:W-:Y:S01]  /*2e10*/  IMAD R19, R16, R18, RZ ;  /* 0x0000001210137224 */ /* 0x000fe200078e02ff */
[----:B------:R-:W-:Y:S01]  /*2e20*/  IADD3 R10, PT, PT, RZ, -R10, RZ ;  /* 0x8000000aff0a7210 */ /* 0x000fe20007ffe0ff */
[----:B------:R-:W-:Y:S01]  /*2e30*/  IMAD.HI.U32 R30, R31, R21, R30 ;  /* 0x000000151f1e7227 */ /* 0x000fe200078e001e */
[----:B------:R-:W-:-:S02]  /*2e40*/  IABS R16, R23 ;  /* 0x0000001700107213 */ /* 0x000fc40000000000 */
[----:B------:R-:W-:Y:S01]  /*2e50*/  IABS R21, R8 ;  /* 0x0000000800157213 */ /* 0x000fe20000000000 */
[----:B------:R-:W-:Y:S01]  /*2e60*/  @!P1 IMAD.IADD R11, R11, 0x1, -R14 ;  /* 0x000000010b0b9824 */ /* 0x000fe200078e0a0e */
[----:B------:R-:W-:Y:S01]  /*2e70*/  ISETP.NE.AND P2, PT, R17, RZ, PT ;  /* 0x000000ff1100720c */ /* 0x000fe20003f45270 */
[----:B------:R-:W-:Y:S01]  /*2e80*/  IMAD.HI.U32 R19, R33, R19, R32 ;  /* 0x0000001321137227 */ /* 0x000fe200078e0020 */
[----:B------:R-:W-:Y:S02]  /*2e90*/  ISETP.NE.AND P5, PT, R8, RZ, PT ;  /* 0x000000ff0800720c */ /* 0x000fe40003fa5270 */
[----:B------:R-:W-:Y:S01]  /*2ea0*/  ISETP.GE.U32.AND P4, PT, R11, R14, PT ;  /* 0x0000000e0b00720c */ /* 0x000fe20003f86070 */
[----:B------:R-:W-:Y:S01]  /*2eb0*/  IMAD.HI.U32 R11, R30, R16, RZ ;  /* 0x000000101e0b7227 */ /* 0x000fe200078e00ff */
[----:B------:R-:W-:-:S03]  /*2ec0*/  LOP3.LUT R14, R2, R17, RZ, 0x3c, !PT ;  /* 0x00000011020e7212 */ /* 0x000fc600078e3cff */
[----:B------:R-:W-:Y:S01]  /*2ed0*/  IMAD.MOV R21, RZ, RZ, -R21 ;  /* 0x000000ffff157224 */ /* 0x000fe200078e0a15 */
[----:B------:R-:W-:Y:S01]  /*2ee0*/  ISETP.GE.AND P0, PT, R14, RZ, PT ;  /* 0x000000ff0e00720c */ /* 0x000fe20003f06270 */
[----:B------:R-:W-:-:S04]  /*2ef0*/  IMAD.HI.U32 R19, R19, R26, RZ ;  /* 0x0000001a13137227 */ /* 0x000fc800078e00ff */
[----:B------:R-:W-:Y:S02]  /*2f00*/  IMAD R10, R11, R10, R16 ;  /* 0x0000000a0b0a7224 */ /* 0x000fe400078e0210 */
[----:B------:R-:W-:Y:S02]  /*2f10*/  IMAD R21, R19, R21, R26 ;  /* 0x0000001513157224 */ /* 0x000fe400078e021a */
[----:B------:R-:W-:Y:S01]  /*2f20*/  @!P1 VIADD R20, R20, 0x1 ;  /* 0x0000000114149836 */ /* 0x000fe20000000000 */
[----:B------:R-:W-:Y:S01]  /*2f30*/  ISETP.GT.U32.AND P1, PT, R15, R10, PT ;  /* 0x0000000a0f00720c */ /* 0x000fe20003f24070 */
[----:B------:R-:W-:Y:S01]  /*2f40*/  IMAD.MOV R14, RZ, RZ, -R27 ;  /* 0x000000ffff0e7224 */ /* 0x000fe200078e0a1b */
[----:B------:R-:W-:Y:S02]  /*2f50*/  ISETP.GT.U32.AND P3, PT, R18, R21, PT ;  /* 0x000000151200720c */ /* 0x000fe40003f64070 */
[----:B------:R-:W-:Y:S01]  /*2f60*/  @P4 IADD3 R20, PT, PT, R20, 0x1, RZ ;  /* 0x0000000114144810 */ /* 0x000fe20007ffe0ff */
[----:B------:R-:W-:Y:S01]  /*2f70*/  IMAD R14, R9, R14, R28 ;  /* 0x0000000e090e7224 */ /* 0x000fe200078e021c */
[----:B------:R-:W-:-:S02]  /*2f80*/  LOP3.LUT R9, R23, R6, RZ, 0x3c, !PT ;  /* 0x0000000617097212 */ /* 0x000fc400078e3cff */
[----:B------:R-:W-:Y:S02]  /*2f90*/  @!P0 IADD3 R20, PT, PT, -R20, RZ, RZ ;  /* 0x000000ff14148210 */ /* 0x000fe40007ffe1ff */
[----:B------:R-:W-:Y:S02]  /*2fa0*/  @!P2 LOP3.LUT R20, RZ, R17, RZ, 0x33, !PT ;  /* 0x00000011ff14a212 */ /* 0x000fe400078e33ff */
[----:B------:R-:W-:Y:S01]  /*2fb0*/  ISETP.GE.AND P0, PT, R9, RZ, PT ;  /* 0x000000ff0900720c */ /* 0x000fe20003f06270 */
[----:B------:R-:W-:Y:S02]  /*2fc0*/  @!P1 IMAD.IADD R10, R10, 0x1, -R15 ;  /* 0x000000010a0a9824 */ /* 0x000fe400078e0a0f */
[----:B------:R-:W-:Y:S01]  /*2fd0*/  @!P3 IMAD.IADD R21, R21, 0x1, -R18 ;  /* 0x000000011515b824 */ /* 0x000fe200078e0a12 */
[----:B------:R-:W-:Y:S01]  /*2fe0*/  @!P3 IADD3 R19, PT, PT, R19, 0x1, RZ ;  /* 0x000000011313b810 */ /* 0x000fe20007ffe0ff */
[----:B------:R-:W-:Y:S01]  /*2ff0*/  @!P1 VIADD R11, R11, 0x1 ;  /* 0x000000010b0b9836 */ /* 0x000fe20000000000 */
[----:B------:R-:W-:Y:S01]  /*3000*/  ISETP.GE.U32.AND P4, PT, R10, R15, PT ;  /* 0x0000000f0a00720c */ /* 0x000fe20003f86070 */
[----:B------:R-:W-:Y:S01]  /*3010*/  IMAD.WIDE R28, R20, UR9, RZ ;  /* 0x00000009141c7c25 */ /* 0x000fe2000f8e02ff */
[----:B------:R-:W-:-:S02]  /*3020*/  ISETP.GE.U32.AND P6, PT, R21, R18, PT ;  /* 0x000000121500720c */ /* 0x000fc40003fc6070 */
[----:B------:R-:W-:Y:S01]  /*3030*/  LOP3.LUT R10, R27, R8, RZ, 0x3c, !PT ;  /* 0x000000081b0a7212 */ /* 0x000fe200078e3cff */
[----:B------:R-:W-:Y:S01]  /*3040*/  IMAD.MOV R20, RZ, RZ, -R20 ;  /* 0x000000ffff147224 */ /* 0x000fe200078e0a14 */
[----:B------:R-:W-:Y:S01]  /*3050*/  ISETP.NE.AND P1, PT, R6, RZ, PT ;  /* 0x000000ff0600720c */ /* 0x000fe20003f25270 */
[----:B------:R-:W-:Y:S01]  /*3060*/  IMAD.WIDE.U32 R28, R0, UR8, R28 ;  /* 0x00000008001c7c25 */ /* 0x000fe2000f8e001c */
[----:B------:R-:W-:Y:S01]  /*3070*/  ISETP.GE.AND P2, PT, R10, RZ, PT ;  /* 0x000000ff0a00720c */ /* 0x000fe20003f46270 */
[----:B------:R-:W-:Y:S02]  /*3080*/  UIMAD UR8, UR22, UR8, URZ ;  /* 0x00000008160872a4 */ /* 0x000fe4000f8e02ff */
[----:B------:R-:W-:Y:S01]  /*3090*/  IMAD R29, R0, UR12, R29 ;  /* 0x0000000c001d7c24 */ /* 0x000fe2000f8e021d */
[----:B------:R-:W-:Y:S01]  /*30a0*/  UIMAD UR12, UR7, UR4, URZ ;  /* 0x00000004070c72a4 */ /* 0x000fe2000f8e02ff */
[----:B------:R-:W-:Y:S01]  /*30b0*/  @P4 IADD3 R11, PT, PT, R11, 0x1, RZ ;  /* 0x000000010b0b4810 */ /* 0x000fe20007ffe0ff */
[----:B------:R-:W-:Y:S01]  /*30c0*/  IMAD R17, R17, R20, R2 ;  /* 0x0000001411117224 */ /* 0x000fe200078e0202 */
[----:B------:R-:W-:Y:S01]  /*30d0*/  IADD3 R2, PT, PT, -R23, RZ, RZ ;  /* 0x000000ff17027210 */ /* 0x000fe20007ffe1ff */
[----:B------:R-:W-:-:S02]  /*30e0*/  @P6 VIADD R19, R19, 0x1 ;  /* 0x0000000113136836 */ /* 0x000fc40000000000 */
[----:B------:R-:W-:Y:S01]  /*30f0*/  @!P0 IMAD.MOV R11, RZ, RZ, -R11 ;  /* 0x000000ffff0b8224 */ /* 0x000fe200078e0a0b */
[----:B------:R-:W-:Y:S01]  /*3100*/  @!P1 LOP3.LUT R11, RZ, R6, RZ, 0x33, !PT ;  /* 0x00000006ff0b9212 */ /* 0x000fe200078e33ff */
[----:B------:R-:W-:-:S03]  /*3110*/  IMAD.WIDE R28, R17, UR4, R28 ;  /* 0x00000004111c7c25 */ /* 0x000fc6000f8e021c */
[----:B------:R-:W-:Y:S01]  /*3120*/  IADD3 R0, PT, PT, -R11, RZ, RZ ;  /* 0x000000ff0b007210 */ /* 0x000fe20007ffe1ff */
[----:B------:R-:W-:Y:S01]  /*3130*/  @!P2 IMAD.MOV R19, RZ, RZ, -R19 ;  /* 0x000000ffff13a224 */ /* 0x000fe200078e0a13 */
[----:B------:R-:W-:Y:S01]  /*3140*/  @!P5 LOP3.LUT R19, RZ, R8, RZ, 0x33, !PT ;  /* 0x00000008ff13d212 */ /* 0x000fe200078e33ff */
[----:B------:R-:W-:Y:S01]  /*3150*/  IMAD.WIDE R14, R14, UR5, RZ ;  /* 0x000000050e0e7c25 */ /* 0x000fe2000f8e02ff */
[----:B------:R-:W0:Y:S03]  /*3160*/  LDCU.64 UR4, c[0x0][0x420] ;  /* 0x00008400ff0477ac */ /* 0x000e260008000a00 */
[----:B------:R-:W-:Y:S02]  /*3170*/  IMAD.MOV R9, RZ, RZ, -R19 ;  /* 0x000000ffff097224 */ /* 0x000fe400078e0a13 */
        /* <DEDUP_REMOVED lines=18> */
.L_x_127:
[----:B------:R-:W0:Y:S01]  /*32a0*/  LDC.64 R2, c[0x0][0x420] ;  /* 0x00010800ff027b82 */ /* 0x000e220000000a00 */
[----:B------:R-:W-:-:S05]  /*32b0*/  IADD3 R0, PT, PT, R13, UR20, RZ ;  /* 0x000000140d007c10 */ /* 0x000fca000fffe0ff */
[----:B0-----:R-:W-:-:S05]  /*32c0*/  IMAD.WIDE.U32 R2, R0, 0x4, R2 ;  /* 0x0000000400027825 */ /* 0x001fca00078e0002 */
[----:B------:R1:W-:Y:S02]  /*32d0*/  STG.E desc[UR10][R2.64], R22 ;  /* 0x0000001602007986 */ /* 0x0003e4000c10190a */
.L_x_126:
[----:B------:R-:W-:Y:S05]  /*32e0*/  BSYNC.RECONVERGENT B1 ;  /* 0x0000000000017941 */ /* 0x000fea0003800200 */
.L_x_125:
[----:B------:R-:W2:Y:S01]  /*32f0*/  LDCU UR8, c[0x0][0x534] ;  /* 0x0000a680ff0877ac */ /* 0x000ea20008000800 */
[C---:B0-----:R-:W-:Y:S01]  /*3300*/  LOP3.LUT R6, R4.reuse, 0x7, RZ, 0xc0, !PT ;  /* 0x0000000704067812 */ /* 0x041fe200078ec0ff */
[----:B------:R-:W0:Y:S01]  /*3310*/  S2UR UR4, SR_CgaCtaId ;  /* 0x00000000000479c3 */ /* 0x000e220000008800 */
[----:B------:R-:W-:Y:S01]  /*3320*/  IMAD.SHL.U32 R14, R4, 0x4, RZ ;  /* 0x00000004040e7824 */ /* 0x000fe200078e00ff */
[----:B------:R-:W-:Y:S01]  /*3330*/  UMOV UR5, 0x400 ;  /* 0x0000040000057882 */ /* 0x000fe20000000000 */
[----:B------:R-:W-:Y:S02]  /*3340*/  LOP3.LUT R0, R6, 0x8, RZ, 0xfc, !PT ;  /* 0x0000000806007812 */ /* 0x000fe400078efcff */
[----:B-1----:R-:W-:Y:S01]  /*3350*/  CS2R R2, SRZ ;  /* 0x0000000000027805 */ /* 0x002fe2000001ff00 */
[----:B------:R-:W-:Y:S01]  /*3360*/  IMAD.MOV.U32 R5, RZ, RZ, RZ ;  /* 0x000000ffff057224 */ /* 0x000fe200078e00ff */
[----:B------:R-:W-:Y:S02]  /*3370*/  LOP3.LUT R14, R14, 0x1c, RZ, 0xc0, !PT ;  /* 0x0000001c0e0e7812 */ /* 0x000fe400078ec0ff */
[----:B--2---:R-:W-:Y:S01]  /*3380*/  ISETP.GE.AND P1, PT, R6, UR8, PT ;  /* 0x0000000806007c0c */ /* 0x004fe2000bf26270 */
[----:B------:R-:W-:Y:S01]  /*3390*/  UISETP.GE.AND UP0, UPT, UR8, 0x1, UPT ;  /* 0x000000010800788c */ /* 0x000fe2000bf06270 */
[----:B------:R-:W-:Y:S01]  /*33a0*/  ISETP.GE.AND P0, PT, R0, UR8, PT ;  /* 0x0000000800007c0c */ /* 0x000fe2000bf06270 */
[----:B------:R-:W-:Y:S01]  /*33b0*/  IMAD.MOV.U32 R0, RZ, RZ, RZ ;  /* 0x000000ffff007224 */ /* 0x000fe200078e00ff */
[----:B------:R-:W-:-:S02]  /*33c0*/  ISETP.GT.U32.OR P1, PT, R4, 0x7f, P1 ;  /* 0x0000007f0400780c */ /* 0x000fc40000f24470 */
[----:B------:R-:W-:Y:S01]  /*33d0*/  ISETP.GT.U32.OR P0, PT, R4, 0x7f, P0 ;  /* 0x0000007f0400780c */ /* 0x000fe20000704470 */
[----:B0-----:R-:W-:-:S06]  /*33e0*/  ULEA UR4, UR4, UR5, 0x18 ;  /* 0x0000000504047291 */ /* 0x001fcc000f8ec0ff */
[----:B------:R-:W-:-:S04]  /*33f0*/  LEA R7, R13, UR4, 0x2 ;  /* 0x000000040d077c11 */ /* 0x000fc8000f8e10ff */
[C---:B------:R-:W-:Y:S02]  /*3400*/  @!P1 FADD.FTZ R10, -R22.reuse, R24 ;  /* 0x00000018160a9221 */ /* 0x040fe40000010100 */
[----:B------:R-:W-:Y:S01]  /*3410*/  @!P0 FADD.FTZ R22, -R22, R25 ;  /* 0x0000001916168221 */ /* 0x000fe20000010100 */
[--C-:B------:R-:W-:Y:S02]  /*3420*/  @!P1 IMAD R9, R6, 0x44, R7.reuse ;  /* 0x0000004406099824 */ /* 0x100fe400078e0207 */
[----:B------:R-:W-:Y:S01]  /*3430*/  @!P1 FMUL.FTZ R10, R10, 1.4426950216293334961 ;  /* 0x3fb8aa3b0a0a9820 */ /* 0x000fe20000410000 */
[----:B------:R-:W-:Y:S02]  /*3440*/  @!P0 IMAD R8, R6, 0x44, R7 ;  /* 0x0000004406088824 */ /* 0x000fe400078e0207 */
[----:B------:R-:W-:-:S03]  /*3450*/  @!P0 FMUL.FTZ R11, R22, 1.4426950216293334961 ;  /* 0x3fb8aa3b160b8820 */ /* 0x000fc60000410000 */
[----:B------:R-:W0:Y:S08]  /*3460*/  @!P1 MUFU.EX2 R10, R10 ;  /* 0x0000000a000a9308 */ /* 0x000e300000000800 */
[----:B------:R-:W1:Y:S01]  /*3470*/  @!P0 MUFU.EX2 R11, R11 ;  /* 0x0000000b000b8308 */ /* 0x000e620000000800 */
[----:B0-----:R0:W-:Y:S04]  /*3480*/  @!P1 STS [R9], R10 ;  /* 0x0000000a09009388 */ /* 0x0011e80000000800 */
[----:B-1----:R0:W-:Y:S01]  /*3490*/  @!P0 STS [R8+0x220], R11 ;  /* 0x0002200b08008388 */ /* 0x0021e20000000800 */
        /* <DEDUP_REMOVED lines=21> */
[----:B------:R-:W-:Y:S02]  /*35f0*/  HFMA2 R5, -RZ, RZ, 0, 0 ;  /* 0x00000000ff057431 */ /* 0x000fe400000001ff */
[----:B------:R-:W-:Y:S01]  /*3600*/  VIADD R7, R7, 0x88 ;  /* 0x0000008807077836 */ /* 0x000fe20000000000 */
[----:B------:R-:W-:Y:S01]  /*3610*/  ISETP.GE.AND P2, PT, R13, UR6, PT ;  /* 0x000000060d007c0c */ /* 0x000fe2000bf46270 */
[----:B------:R-:W-:Y:S01]  /*3620*/  IMAD.MOV.U32 R0, RZ, RZ, RZ ;  /* 0x000000ffff007224 */ /* 0x000fe200078e00ff */
[----:B------:R-:W-:Y:S01]  /*3630*/  CS2R R2, SRZ ;  /* 0x0000000000027805 */ /* 0x000fe2000001ff00 */
[----:B------:R-:W-:Y:S01]  /*3640*/  IMAD.U32 R18, RZ, RZ, UR8 ;  /* 0x00000008ff127e24 */ /* 0x000fe2000f8e00ff */
[----:B------:R-:W-:Y:S02]  /*3650*/  UIMAD.WIDE UR18, UR9, 0x10, URZ ;  /* 0x00000010091278a5 */ /* 0x000fe4000f8e02ff */
[----:B------:R-:W-:Y:S01]  /*3660*/  UIMAD.WIDE UR16, UR9, 0xc, URZ ;  /* 0x0000000c091078a5 */ /* 0x000fe2000f8e02ff */
[----:B------:R-:W0:Y:S01]  /*3670*/  LDCU UR5, c[0x0][0x440] ;  /* 0x00008800ff0577ac */ /* 0x000e220008000800 */
[----:B------:R-:W-:-:S02]  /*3680*/  UIMAD.WIDE UR14, UR9, 0x8, URZ ;  /* 0x00000008090e78a5 */ /* 0x000fc4000f8e02ff */
[----:B------:R-:W-:Y:S02]  /*3690*/  UIMAD.WIDE UR12, UR9, 0x4, URZ ;  /* 0x00000004090c78a5 */ /* 0x000fe4000f8e02ff */
[----:B------:R-:W-:-:S12]  /*36a0*/  UIADD3 UR7, UPT, UPT, -UR8, URZ, URZ ;  /* 0x000000ff08077290 */ /* 0x000fd8000fffe1ff */
.L_x_143:
        /* <DEDUP_REMOVED lines=9> */
.L_x_136:
[----:B0-----:R-:W-:Y:S05]  /*3740*/  BSYNC.RECONVERGENT B0 ;  /* 0x0000000000007941 */ /* 0x001fea0003800200 */
.L_x_135:
        /* <DEDUP_REMOVED lines=12> */
.L_x_138:
[----:B------:R-:W-:Y:S05]  /*3810*/  BSYNC.RECONVERGENT B0 ;  /* 0x0000000000007941 */ /* 0x000fea0003800200 */
.L_x_137:
        /* <DEDUP_REMOVED lines=12> */
.L_x_140:
[----:B------:R-:W-:Y:S05]  /*38e0*/  BSYNC.RECONVERGENT B0 ;  /* 0x0000000000007941 */ /* 0x000fea0003800200 */
.L_x_139:
        /* <DEDUP_REMOVED lines=12> */
.L_x_142:
[----:B------:R-:W-:Y:S05]  /*39b0*/  BSYNC.RECONVERGENT B0 ;  /* 0x0000000000007941 */ /* 0x000fea0003800200 */
.L_x_141:
        /* <DEDUP_REMOVED lines=11> */
.L_x_134:
[----:B------:R-:W-:-:S09]  /*3a70*/  UISETP.NE.AND UP0, UPT, UR4, URZ, UPT ;  /* 0x000000ff0400728c */ /* 0x000fd2000bf05270 */
[----:B------:R-:W-:Y:S05]  /*3a80*/  BRA.U !UP0, `(.L_x_133) ;  /* 0x00000001086c7547 */ /* 0x000fea000b800000 */
[----:B------:R-:W1:Y:S01]  /*3a90*/  S2UR UR7, SR_CgaCtaId ;  /* 0x00000000000779c3 */ /* 0x000e620000008800 */
[----:B------:R-:W-:Y:S01]  /*3aa0*/  UMOV UR8, 0x400 ;  /* 0x0000040000087882 */ /* 0x000fe20000000000 */
[----:B------:R-:W-:Y:S01]  /*3ab0*/  IMAD R18, R18, 0x11, R13 ;  /* 0x0000001112127824 */ /* 0x000fe200078e020d */
[----:B------:R-:W-:Y:S01]  /*3ac0*/  ISETP.GE.AND P1, PT, R13, UR6, PT ;  /* 0x000000060d007c0c */ /* 0x000fe2000bf26270 */
[----:B------:R-:W4:Y:S01]  /*3ad0*/  LDCU UR5, c[0x0][0x440] ;  /* 0x00008800ff0577ac */ /* 0x000f220008000800 */
[----:B------:R-:W-:Y:S02]  /*3ae0*/  UIMAD.WIDE UR12, UR9, 0x4, URZ ;  /* 0x00000004090c78a5 */ /* 0x000fe4000f8e02ff */
[----:B-1----:R-:W-:Y:S02]  /*3af0*/  ULEA UR7, UR7, UR8, 0x18 ;  /* 0x0000000807077291 */ /* 0x002fe4000f8ec0ff */
[----:B------:R-:W-:-:S04]  /*3b00*/  UIADD3 UR8, UPT, UPT, -UR4, URZ, URZ ;  /* 0x000000ff04087290 */ /* 0x000fc8000fffe1ff */
[----:B----4-:R-:W-:-:S08]  /*3b10*/  LEA R6, R18, UR7, 0x2 ;  /* 0x0000000712067c11 */ /* 0x010fd0000f8e10ff */
.L_x_146:
        /* <DEDUP_REMOVED lines=8> */
.L_x_145:
[----:B------:R-:W-:Y:S05]  /*3ba0*/  BSYNC.RECONVERGENT B0 ;  /* 0x0000000000007941 */ /* 0x000fea0003800200 */
.L_x_144:
[----:B0-----:R-:W-:Y:S01]  /*3bb0*/  IADD3 R16, P0, PT, R16, UR12, RZ ;  /* 0x0000000c10107c10 */ /* 0x001fe2000ff1e0ff */
[----:B------:R-:W-:Y:S01]  /*3bc0*/  UISETP.NE.AND UP0, UPT, UR8, URZ, UPT ;  /* 0x000000ff0800728c */ /* 0x000fe2000bf05270 */
[----:B----45:R-:W-:Y:S01]  /*3bd0*/  FFMA.FTZ R5, R4, R8, R5 ;  /* 0x0000000804057223 */ /* 0x030fe20000010005 */
[----:B-1----:R-:W-:Y:S01]  /*3be0*/  IADD3 R6, PT, PT, R6, 0x44, RZ ;  /* 0x0000004406067810 */ /* 0x002fe20007ffe0ff */
[C---:B------:R-:W-:Y:S01]  /*3bf0*/  FFMA.FTZ R2, R4.reuse, R9, R2 ;  /* 0x0000000904027223 */ /* 0x040fe20000010002 */
[C---:B------:R-:W-:Y:S01]  /*3c00*/  FFMA.FTZ R3, R4.reuse, R10, R3 ;  /* 0x0000000a04037223 */ /* 0x040fe20000010003 */
[----:B------:R-:W-:Y:S01]  /*3c10*/  IADD3.X R17, PT, PT, R17, UR13, RZ, P0, !PT ;  /* 0x0000000d11117c10 */ /* 0x000fe200087fe4ff */
[----:B------:R-:W-:Y:S03]  /*3c20*/  FFMA.FTZ R0, R4, R11, R0 ;  /* 0x0000000b04007223 */ /* 0x000fe60000010000 */
[----:B------:R-:W-:Y:S05]  /*3c30*/  BRA.U UP0, `(.L_x_146) ;  /* 0xfffffffd00b87547 */ /* 0x000fea000b83ffff */
.L_x_133:
        /* <DEDUP_REMOVED lines=13> */
[----:B------:R-:W0:Y:S02]  /*3d10*/  F2I.FTZ.U32.TRUNC.NTZ R17, R16 ;  /* 0x0000001000117305 */ /* 0x000e24000021f000 */
[----:B0-----:R-:W-:Y:S01]  /*3d20*/  IMAD.MOV R4, RZ, RZ, -R17 ;  /* 0x000000ffff047224 */ /* 0x001fe200078e0a11 */
[----:B------:R-:W-:-:S03]  /*3d30*/  MOV R16, RZ ;  /* 0x000000ff00107202 */ /* 0x000fc60000000f00 */
        /* <DEDUP_REMOVED lines=12> */
[----:B------:R0:W4:Y:S01]  /*3e00*/  F2I.FTZ.U32.TRUNC.NTZ R19, R18 ;  /* 0x0000001200137305 */ /* 0x000122000021f000 */
[----:B------:R-:W-:-:S04]  /*3e10*/  LOP3.LUT R6, R13, UR22, RZ, 0x3c, !PT ;  /* 0x000000160d067c12 */ /* 0x000fc8000f8e3cff */
[----:B------:R-:W-:-:S07]  /*3e20*/  ISETP.GE.AND P0, PT, R6, RZ, PT ;  /* 0x000000ff0600720c */ /* 0x000fce0003f06270 */
[----:B------:R-:W-:Y:S01]  /*3e30*/  @P2 IADD3 R11, PT, PT, R11, 0x1, RZ ;  /* 0x000000010b0b2810 */ /* 0x000fe20007ffe0ff */
[----:B0-----:R-:W-:Y:S01]  /*3e40*/  HFMA2 R18, -RZ, RZ, 0, 0 ;  /* 0x00000000ff127431 */ /* 0x001fe200000001ff */
[----:B----4-:R-:W-:-:S04]  /*3e50*/  IADD3 R6, PT, PT, RZ, -R19, RZ ;  /* 0x80000013ff067210 */ /* 0x010fc80007ffe0ff */
        /* <DEDUP_REMOVED lines=49> */
        .weak           $__internal_3_$__cuda_sm20_div_s64
        .type           $__internal_3_$__cuda_sm20_div_s64,@function
        .size           $__internal_3_$__cuda_sm20_div_s64,(.L_x_10211 - $__internal_3_$__cuda_sm20_div_s64)
$__internal_3_$__cuda_sm20_div_s64:
        /* <DEDUP_REMOVED lines=32> */
[----:B------:R-:W-:Y:S02]  /*4370*/  SEL R11, R11, R14, !P1 ;  /* 0x0000000e0b0b7207 */ /* 0x000fe40004800000 */
[----:B------:R-:W-:Y:S01]  /*4380*/  IADD3.X R14, PT, PT, RZ, ~R19, RZ, P0, !PT ;  /* 0x80000013ff0e7210 */ /* 0x000fe200007fe4ff */
[----:B------:R-:W-:-:S04]  /*4390*/  IMAD.HI.U32 R21, P3, R15, R12, R34 ;  /* 0x0000000c0f157227 */ /* 0x000fc80007860022 */
[CC--:B------:R-:W-:Y:S02]  /*43a0*/  IMAD R12, R15.reuse, R10.reuse, RZ ;  /* 0x0000000a0f0c7224 */ /* 0x0c0fe400078e02ff */
[----:B------:R-:W-:-:S03]  /*43b0*/  IMAD.HI.U32 R10, R15, R10, RZ ;  /* 0x0000000a0f0a7227 */ /* 0x000fc600078e00ff */
[----:B------:R-:W-:Y:S01]  /*43c0*/  IADD3 R12, P2, PT, R12, R21, RZ ;  /* 0x000000150c0c7210 */ /* 0x000fe20007f5e0ff */
[----:B------:R-:W-:Y:S01]  /*43d0*/  IMAD.X R15, R10, 0x1, R15, P4 ;  /* 0x000000010a0f7824 */ /* 0x000fe200020e060f */
[----:B------:R-:W-:Y:S01]  /*43e0*/  SEL R10, R14, R19, !P1 ;  /* 0x000000130e0a7207 */ /* 0x000fe20004800000 */
[----:B------:R-:W-:Y:S02]  /*43f0*/  IMAD.MOV.U32 R35, RZ, RZ, RZ ;  /* 0x000000ffff237224 */ /* 0x000fe400078e00ff */
[----:B------:R-:W-:Y:S01]  /*4400*/  IMAD.HI.U32 R34, R12, R11, RZ ;  /* 0x0000000b0c227227 */ /* 0x000fe200078e00ff */
        /* <DEDUP_REMOVED lines=17> */
[----:B------:R-:W-:-:S03]  /*4520*/  IMAD.X R15, R10, 0x1, ~R27, P1 ;  /* 0x000000010a0f7824 */ /* 0x000fc600008e0e1b */
[----:B------:R-:W-:Y:S01]  /*4530*/  SEL R11, R12, R11, P2 ;  /* 0x0000000b0c0b7207 */ /* 0x000fe20001000000 */
[----:B------:R-:W-:Y:S01]  /*4540*/  IMAD.X R12, RZ, RZ, R21, P0 ;  /* 0x000000ffff0c7224 */ /* 0x000fe200000e0615 */
[----:B------:R-:W-:Y:S02]  /*4550*/  SEL R14, R14, R23, P2 ;  /* 0x000000170e0e7207 */ /* 0x000fe40001000000 */
[----:B------:R-:W-:Y:S02]  /*4560*/  SEL R15, R15, R10, P2 ;  /* 0x0000000a0f0f7207 */ /* 0x000fe40001000000 */
[----:B------:R-:W-:Y:S02]  /*4570*/  ISETP.GE.U32.AND P0, PT, R11, R26, PT ;  /* 0x0000001a0b00720c */ /* 0x000fe40003f06070 */
[----:B------:R-:W-:Y:S02]  /*4580*/  SEL R12, R12, R21, P2 ;  /* 0x000000150c0c7207 */ /* 0x000fe40001000000 */
[----:B------:R-:W-:-:S02]  /*4590*/  IADD3 R11, P1, PT, R14, 0x1, RZ ;  /* 0x000000010e0b7810 */ /* 0x000fc40007f3e0ff */
[----:B------:R-:W-:Y:S02]  /*45a0*/  ISETP.GE.U32.AND.EX P0, PT, R15, R27, PT, P0 ;  /* 0x0000001b0f00720c */ /* 0x000fe40003f06100 */
[----:B------:R-:W-:Y:S01]  /*45b0*/  LOP3.LUT R10, R18, R19, RZ, 0x3c, !PT ;  /* 0x00000013120a7212 */ /* 0x000fe200078e3cff */
[----:B------:R-:W-:Y:S01]  /*45c0*/  IMAD.X R15, RZ, RZ, R12, P1 ;  /* 0x000000ffff0f7224 */ /* 0x000fe200008e060c */
[----:B------:R-:W-:Y:S01]  /*45d0*/  SEL R11, R11, R14, P0 ;  /* 0x0000000e0b0b7207 */ /* 0x000fe20000000000 */
[----:B------:R-:W-:Y:S01]  /*45e0*/  IMAD.MOV.U32 R14, RZ, RZ, R16 ;  /* 0x000000ffff0e7224 */ /* 0x000fe200078e0010 */
[----:B------:R-:W-:Y:S02]  /*45f0*/  ISETP.GE.AND P2, PT, R10, RZ, PT ;  /* 0x000000ff0a00720c */ /* 0x000fe40003f46270 */
[----:B------:R-:W-:Y:S02]  /*4600*/  SEL R15, R15, R12, P0 ;  /* 0x0000000c0f0f7207 */ /* 0x000fe40000000000 */
[----:B------:R-:W-:-:S02]  /*4610*/  IADD3 R12, P1, PT, RZ, -R11, RZ ;  /* 0x8000000bff0c7210 */ /* 0x000fc40007f3e0ff */
[----:B------:R-:W-:Y:S02]  /*4620*/  ISETP.NE.U32.AND P0, PT, R20, RZ, PT ;  /* 0x000000ff1400720c */ /* 0x000fe40003f05070 */
[-C--:B------:R-:W-:Y:S02]  /*4630*/  IADD3.X R10, PT, PT, RZ, ~R15.reuse, RZ, P1, !PT ;  /* 0x8000000fff0a7210 */ /* 0x080fe40000ffe4ff */
[----:B------:R-:W-:Y:S02]  /*4640*/  ISETP.NE.AND.EX P0, PT, R18, RZ, PT, P0 ;  /* 0x000000ff1200720c */ /* 0x000fe40003f05300 */
[----:B------:R-:W-:Y:S01]  /*4650*/  SEL R10, R10, R15, !P2 ;  /* 0x0000000f0a0a7207 */ /* 0x000fe20005000000 */
[----:B------:R-:W-:Y:S01]  /*4660*/  IMAD.MOV.U32 R15, RZ, RZ, 0x0 ;  /* 0x00000000ff0f7424 */ /* 0x000fe200078e00ff */
[----:B------:R-:W-:Y:S02]  /*4670*/  SEL R12, R12, R11, !P2 ;  /* 0x0000000b0c0c7207 */ /* 0x000fe40005000000 */
[----:B------:R-:W-:-:S02]  /*4680*/  SEL R11, R10, 0xffffffff, P0 ;  /* 0xffffffff0a0b7807 */ /* 0x000fc40000000000 */
[----:B------:R-:W-:Y:S01]  /*4690*/  SEL R12, R12, 0xffffffff, P0 ;  /* 0xffffffff0c0c7807 */ /* 0x000fe20000000000 */
[----:B------:R-:W-:Y:S06]  /*46a0*/  RET.REL.NODEC R14 `(_ZN5flash32flash_fwd_splitkv_combine_kernelI23Flash_fwd_kernel_traitsILi32ELi64ELi256ELi4ELb0ELb0EN7cutlass6half_tE19Flash_kernel_traitsILi32ELi64ELi256ELi4ES3_EELi16ELi4ELb0EEEvNS_16Flash_fwd_paramsE) ;  /* 0xffffffb80e547950 */ /* 0x000fec0003c3ffff */
.L_x_147:
        /* <DEDUP_REMOVED lines=13> */
.L_x_10211:


//--------------------- .text._ZN5flash32flash_fwd_splitkv_combine_kernelI23Flash_fwd_kernel_traitsILi32ELi64ELi256ELi4ELb0ELb0EN7cutlass6half_tE19Flash_kernel_traitsILi32ELi64ELi256ELi4ES3_EELi16ELi3ELb0EEEvNS_16Flash_fwd_paramsE --------------------------
	.section	.text._ZN5flash32flash_fwd_splitkv_combine_kernelI23Flash_fwd_kernel_traitsILi32ELi64ELi256ELi4ELb0ELb0EN7cutlass6half_tE19Flash_kernel_traitsILi32ELi64ELi256ELi4ES3_EELi16ELi3ELb0EEEvNS_16Flash_fwd_paramsE,"ax",@progbits
	.align	128
        .global         _ZN5flash32flash_fwd_splitkv_combine_kernelI23Flash_fwd_kernel_traitsILi32ELi64ELi256ELi4ELb0ELb0EN7cutlass6half_tE19Flash_kernel_traitsILi32ELi64ELi256ELi4ES3_EELi16ELi3ELb0EEEvNS_16Flash_fwd_paramsE
        .type           _ZN5flash32flash_fwd_splitkv_combine_kernelI23Flash_fwd_kernel_traitsILi32ELi64ELi256ELi4ELb0ELb0EN7cutlass6half_tE19Flash_kernel_traitsILi32ELi64ELi256ELi4ES3_EELi16ELi3ELb0EEEvNS_16Flash_fwd_paramsE,@function
        .size           _ZN5flash32flash_fwd_splitkv_combine_kernelI23Flash_fwd_kernel_traitsILi32ELi64ELi256ELi4ELb0ELb0EN7cutlass6half_tE19Flash_kernel_traitsILi32ELi64ELi256ELi4ES3_EELi16ELi3ELb0EEEvNS_16Flash_fwd_paramsE,(.L_x_10212 - _ZN5flash32flash_fwd_splitkv_combine_kernelI23Flash_fwd_kernel_traitsILi32ELi64ELi256ELi4ELb0ELb0EN7cutlass6half_tE19Flash_kernel_traitsILi32ELi64ELi256ELi4ES3_EELi16ELi3ELb0EEEvNS_16Flash_fwd_paramsE)
        .other          _ZN5flash32flash_fwd_splitkv_combine_kernelI23Flash_fwd_kernel_traitsILi32ELi64ELi256ELi4ELb0ELb0EN7cutlass6half_tE19Flash_kernel_traitsILi32ELi64ELi256ELi4ES3_EELi16ELi3ELb0EEEvNS_16Flash_fwd_paramsE,@"STO_CUDA_ENTRY STV_DEFAULT"
_ZN5flash32flash_fwd_splitkv_combine_kernelI23Flash_fwd_kernel_traitsILi32ELi64ELi256ELi4ELb0ELb0EN7cutlass6half_tE19Flash_kernel_traitsILi32ELi64ELi256ELi4ES3_EELi16ELi3ELb0EEEvNS_16Flash_fwd_paramsE:
.text._ZN5flash32flash_fwd_splitkv_combine_kernelI23Flash_fwd_kernel_traitsILi32ELi64ELi256ELi4ELb0ELb0EN7cutlass6half_tE19Flash_kernel_traitsILi32ELi64ELi256ELi4ES3_EELi16ELi3ELb0EEEvNS_16Flash_fwd_paramsE:
        /* <DEDUP_REMOVED lines=38> */
.L_x_148:
[----:B------:R-:W-:Y:S01]  /*0260*/  IMAD.U32 R22, RZ, RZ, UR13 ;  /* 0x0000000dff167e24 */ /* 0x000fe2000f8e00ff */
[----:B------:R-:W-:Y:S01]  /*0270*/  MOV R20, UR11 ;  /* 0x0000000b00147c02 */ /* 0x000fe20008000f00 */
[----:B------:R-:W-:Y:S01]  /*0280*/  IMAD.U32 R21, RZ, RZ, UR15 ;  /* 0x0000000fff157e24 */ /* 0x000fe2000f8e00ff */
[----:B------:R-:W-:Y:S02]  /*0290*/  MOV R19, UR7 ;  /* 0x0000000700137c02 */ /* 0x000fe40008000f00 */
[----:B------:R-:W-:Y:S02]  /*02a0*/  MOV R18, 0x2c0 ;  /* 0x000002c000127802 */ /* 0x000fe40000000f00 */
[----:B------:R-:W-:Y:S05]  /*02b0*/  CALL.REL.NOINC `($__internal_4_$__cuda_sm20_div_s64) ;  /* 0x0000003c00547944 */ /* 0x000fea0003c00000 */
[----:B------:R-:W-:-:S07]  /*02c0*/  MOV R13, R11 ;  /* 0x0000000b000d7202 */ /* 0x000fce0000000f00 */
.L_x_149:
        /* <DEDUP_REMOVED lines=30> */
.L_x_151:
[----:B------:R-:W-:Y:S01]  /*04b0*/  IMAD.MOV.U32 R22, RZ, RZ, R12 ;  /* 0x000000ffff167224 */ /* 0x000fe200078e000c */
[----:B------:R-:W-:Y:S02]  /*04c0*/  MOV R21, R13 ;  /* 0x0000000d00157202 */ /* 0x000fe40000000f00 */
[----:B------:R-:W-:Y:S02]  /*04d0*/  MOV R18, 0x4f0 ;  /* 0x000004f000127802 */ /* 0x000fe40000000f00 */
[----:B------:R-:W-:Y:S05]  /*04e0*/  CALL.REL.NOINC `($__internal_4_$__cuda_sm20_div_s64) ;  /* 0x0000003800c87944 */ /* 0x000fea0003c00000 */
[----:B------:R-:W-:Y:S02]  /*04f0*/  MOV R4, R12 ;  /* 0x0000000c00047202 */ /* 0x000fe40000000f00 */
[----:B------:R-:W-:Y:S02]  /*0500*/  MOV R5, R11 ;  /* 0x0000000b00057202 */ /* 0x000fe40000000f00 */
.L_x_152:
[----:B------:R-:W-:Y:S05]  /*0510*/  BSYNC.RECONVERGENT B0 ;  /* 0x0000000000007941 */ /* 0x000fea0003800200 */
.L_x_150:
        /* <DEDUP_REMOVED lines=58> */
.L_x_154:
[----:B------:R-:W-:Y:S01]  /*08c0*/  IMAD.MOV.U32 R22, RZ, RZ, R20 ;  /* 0x000000ffff167224 */ /* 0x000fe200078e0014 */
[----:B------:R-:W-:Y:S01]  /*08d0*/  MOV R20, R10 ;  /* 0x0000000a00147202 */ /* 0x000fe20000000f00 */
[----:B------:R-:W-:Y:S01]  /*08e0*/  IMAD.MOV.U32 R21, RZ, RZ, R19 ;  /* 0x000000ffff157224 */ /* 0x000fe200078e0013 */
[----:B------:R-:W-:Y:S02]  /*08f0*/  MOV R19, R0 ;  /* 0x0000000000137202 */ /* 0x000fe40000000f00 */
[----:B------:R-:W-:Y:S02]  /*0900*/  MOV R18, 0x920 ;  /* 0x0000092000127802 */ /* 0x000fe40000000f00 */
[----:B------:R-:W-:Y:S05]  /*0910*/  CALL.REL.NOINC `($__internal_4_$__cuda_sm20_div_s64) ;  /* 0x0000003400bc7944 */ /* 0x000fea0003c00000 */
[----:B------:R-:W-:Y:S02]  /*0920*/  MOV R13, R11 ;  /* 0x0000000b000d7202 */ /* 0x000fe40000000f00 */
.L_x_155:
[----:B------:R-:W-:Y:S05]  /*0930*/  BSYNC.RECONVERGENT B0 ;  /* 0x0000000000007941 */ /* 0x000fea0003800200 */
.L_x_153:
        /* <DEDUP_REMOVED lines=21> */
[----:B------:R-:W-:Y:S01]  /*0a90*/  UIMAD UR4, UR6, UR4, UR5 ;  /* 0x00000004060472a4 */ /* 0x000fe2000f8e0205 */
[----:B------:R-:W0:Y:S03]  /*0aa0*/  LDCU UR5, c[0x0][0x3e0] ;  /* 0x00007c00ff0577ac */ /* 0x000e260008000800 */
[----:B------:R-:W-:-:S11]  /*0ab0*/  UISETP.GT.U32.AND UP1, UPT, UR6, UR4, UPT ;  /* 0x000000040600728c */ /* 0x000fd6000bf24070 */
[----:B------:R-:W-:Y:S02]  /*0ac0*/  @!UP1 UIADD3 UR4, UPT, UPT, UR4, -UR6, URZ ;  /* 0x8000000604049290 */ /* 0x000fe4000fffe0ff */
[----:B------:R-:W-:Y:S01]  /*0ad0*/  @!UP1 UIADD3 UR9, UPT, UPT, UR9, 0x1, URZ ;  /* 0x0000000109099890 */ /* 0x000fe2000fffe0ff */
[----:B0-----:R-:W-:Y:S01]  /*0ae0*/  IMAD.U32 R2, RZ, RZ, UR5 ;  /* 0x00000005ff027e24 */ /* 0x001fe2000f8e00ff */
[----:B------:R-:W-:Y:S02]  /*0af0*/  UISETP.GE.U32.AND UP0, UPT, UR4, UR6, UPT ;  /* 0x000000060400728c */ /* 0x000fe4000bf06070 */
[----:B------:R-:W-:Y:S02]  /*0b00*/  UISETP.GE.AND UP1, UPT, UR8, URZ, UPT ;  /* 0x000000ff0800728c */ /* 0x000fe4000bf26270 */
[----:B------:R-:W-:Y:S01]  /*0b10*/  USHF.R.S32.HI UR4, URZ, 0x1f, UR10 ;  /* 0x0000001fff047899 */ /* 0x000fe2000801140a */
[----:B------:R-:W-:Y:S01]  /*0b20*/  IABS R2, R2 ;  /* 0x0000000200027213 */ /* 0x000fe20000000000 */
[----:B------:R-:W-:-:S02]  /*0b30*/  UISETP.NE.AND UP2, UPT, UR5, URZ, UPT ;  /* 0x000000ff0500728c */ /* 0x000fc4000bf45270 */
[----:B------:R-:W-:Y:S01]  /*0b40*/  ULOP3.LUT UR4, UR4, 0x1, URZ, 0xfc, !UPT ;  /* 0x0000000104047892 */ /* 0x000fe2000f8efcff */
[----:B------:R-:W-:Y:S02]  /*0b50*/  R2UR UR20, R2 ;  /* 0x00000000021472ca */ /* 0x000fe400000e0000 */
[----:B------:R-:W-:Y:S02]  /*0b60*/  @UP0 UIADD3 UR9, UPT, UPT, UR9, 0x1, URZ ;  /* 0x0000000109090890 */ /* 0x000fe4000fffe0ff */
[----:B------:R-:W-:Y:S02]  /*0b70*/  UISETP.NE.AND UP0, UPT, UR10, URZ, UPT ;  /* 0x000000ff0a00728c */ /* 0x000fe4000bf05270 */
[----:B------:R-:W-:-:S07]  /*0b80*/  @!UP1 UIADD3 UR9, UPT, UPT, -UR9, URZ, URZ ;  /* 0x000000ff09099290 */ /* 0x000fce000fffe1ff */
[----:B------:R-:W0:Y:S02]  /*0b90*/  I2F.RP R9, UR20 ;  /* 0x0000001400097d06 */ /* 0x000e240008209400 */
[----:B------:R-:W-:-:S04]  /*0ba0*/  @!UP0 ULOP3.LUT UR9, URZ, UR10, URZ, 0x33, !UPT ;  /* 0x0000000aff098292 */ /* 0x000fc8000f8e33ff */
[----:B------:R-:W-:Y:S02]  /*0bb0*/  UIMAD UR6, UR9, UR4, URZ ;  /* 0x00000004090672a4 */ /* 0x000fe4000f8e02ff */
[----:B------:R-:W-:-:S04]  /*0bc0*/  UIADD3 UR4, UPT, UPT, UR5, -0x1, URZ ;  /* 0xffffffff05047890 */ /* 0x000fc8000fffe0ff */
[----:B------:R-:W-:Y:S01]  /*0bd0*/  IABS R3, UR6 ;  /* 0x0000000600037c13 */ /* 0x000fe20008000000 */
[----:B0-----:R-:W0:Y:S03]  /*0be0*/  MUFU.RCP R8, R9 ;  /* 0x0000000900087308 */ /* 0x001e260000001000 */
[----:B------:R-:W-:-:S13]  /*0bf0*/  R2UR UR16, R3 ;  /* 0x00000000031072ca */ /* 0x000fda00000e0000 */
[----:B------:R-:W1:Y:S01]  /*0c00*/  I2F.RP R11, UR16 ;  /* 0x00000010000b7d06 */ /* 0x000e620008209400 */
[----:B------:R-:W-:Y:S01]  /*0c10*/  UIADD3 UR8, UPT, UPT, UR4, UR16, URZ ;  /* 0x0000001004087290 */ /* 0x000fe2000fffe0ff */
[----:B0-----:R-:W-:-:S05]  /*0c20*/  VIADD R8, R8, 0xffffffe ;  /* 0x0ffffffe08087836 */ /* 0x001fca0000000000 */
[----:B------:R-:W-:-:S05]  /*0c30*/  IMAD.U32 R3, RZ, RZ, UR8 ;  /* 0x00000008ff037e24 */ /* 0x000fca000f8e00ff */
[----:B------:R-:W-:Y:S01]  /*0c40*/  IABS R3, R3 ;  /* 0x0000000300037213 */ /* 0x000fe20000000000 */
[----:B-1----:R-:W0:Y:S03]  /*0c50*/  MUFU.RCP R2, R11 ;  /* 0x0000000b00027308 */ /* 0x002e260000001000 */
[----:B------:R-:W-:Y:S01]  /*0c60*/  R2UR UR21, R3 ;  /* 0x00000000031572ca */ /* 0x000fe200000e0000 */
[----:B0-----:R-:W-:-:S04]  /*0c70*/  VIADD R7, R2, 0xffffffe ;  /* 0x0ffffffe02077836 */ /* 0x001fc80000000000 */
        /* <DEDUP_REMOVED lines=16> */
[----:B------:R-:W-:-:S03]  /*0d80*/  ULOP3.LUT UR8, UR8, UR5, URZ, 0x3c, !UPT ;  /* 0x0000000508087292 */ /* 0x000fc6000f8e3cff */
[----:B------:R-:W-:Y:S01]  /*0d90*/  UMOV UR17, UR23 ;  /* 0x0000001700117c82 */ /* 0x000fe20008000000 */
[----:B------:R-:W-:Y:S01]  /*0da0*/  ISETP.LT.U32.AND P1, PT, R2, UR16, PT ;  /* 0x0000001002007c0c */ /* 0x000fe2000bf21070 */
[----:B------:R-:W-:Y:S01]  /*0db0*/  UIADD3 UR19, UPT, UPT, -UR17, URZ, URZ ;  /* 0x000000ff11137290 */ /* 0x000fe2000fffe1ff */
[----:B------:R-:W-:Y:S01]  /*0dc0*/  ISETP.LE.AND P0, PT, RZ, UR22, PT ;  /* 0x00000016ff007c0c */ /* 0x000fe2000bf03270 */
[----:B------:R-:W0:Y:S02]  /*0dd0*/  LDCU.U8 UR18, c[0x0][0x549] ;  /* 0x0000a920ff1277ac */ /* 0x000e240008000000 */
[----:B------:R-:W-:-:S04]  /*0de0*/  UIMAD UR19, UR20, UR19, UR21 ;  /* 0x00000013141372a4 */ /* 0x000fc8000f8e0215 */
        /* <DEDUP_REMOVED lines=49> */
.L_x_157:
[----:B------:R-:W-:Y:S01]  /*1100*/  IMAD.MOV.U32 R22, RZ, RZ, R12 ;  /* 0x000000ffff167224 */ /* 0x000fe200078e000c */
[----:B------:R-:W-:Y:S01]  /*1110*/  MOV R20, R9 ;  /* 0x0000000900147202 */ /* 0x000fe20000000f00 */
[----:B------:R-:W-:Y:S01]  /*1120*/  IMAD.MOV.U32 R21, RZ, RZ, R13 ;  /* 0x000000ffff157224 */ /* 0x000fe200078e000d */
[----:B------:R-:W-:Y:S02]  /*1130*/  MOV R19, R29 ;  /* 0x0000001d00137202 */ /* 0x000fe40000000f00 */
[----:B------:R-:W-:Y:S02]  /*1140*/  MOV R18, 0x1160 ;  /* 0x0000116000127802 */ /* 0x000fe40000000f00 */
[----:B------:R-:W-:Y:S05]  /*1150*/  CALL.REL.NOINC `($__internal_4_$__cuda_sm20_div_s64) ;  /* 0x0000002c00ac7944 */ /* 0x000fea0003c00000 */
[----:B------:R-:W-:Y:S02]  /*1160*/  MOV R34, R12 ;  /* 0x0000000c00227202 */ /* 0x000fe40000000f00 */
[----:B------:R-:W-:Y:S02]  /*1170*/  MOV R35, R11 ;  /* 0x0000000b00237202 */ /* 0x000fe40000000f00 */
.L_x_158:
[----:B------:R-:W-:Y:S05]  /*1180*/  BSYNC.RECONVERGENT B0 ;  /* 0x0000000000007941 */ /* 0x000fea0003800200 */
.L_x_156:
        /* <DEDUP_REMOVED lines=57> */
.L_x_160:
[----:B------:R-:W-:Y:S01]  /*1520*/  IMAD.MOV.U32 R22, RZ, RZ, R4 ;  /* 0x000000ffff167224 */ /* 0x000fe200078e0004 */
[----:B------:R-:W-:Y:S01]  /*1530*/  MOV R21, R5 ;  /* 0x0000000500157202 */ /* 0x000fe20000000f00 */
[----:B------:R-:W-:Y:S01]  /*1540*/  IMAD.MOV.U32 R20, RZ, RZ, R8 ;  /* 0x000000ffff147224 */ /* 0x000fe200078e0008 */
[----:B------:R-:W-:Y:S02]  /*1550*/  MOV R18, 0x1570 ;  /* 0x0000157000127802 */ /* 0x000fe40000000f00 */
[----:B------:R-:W-:Y:S05]  /*1560*/  CALL.REL.NOINC `($__internal_4_$__cuda_sm20_div_s64) ;  /* 0x0000002800a87944 */ /* 0x000fea0003c00000 */
[----:B------:R-:W-:Y:S02]  /*1570*/  MOV R14, R12 ;  /* 0x0000000c000e7202 */ /* 0x000fe40000000f00 */
[----:B------:R-:W-:Y:S02]  /*1580*/  MOV R15, R11 ;  /* 0x0000000b000f7202 */ /* 0x000fe40000000f00 */
.L_x_161:
[----:B------:R-:W-:Y:S05]  /*1590*/  BSYNC.RECONVERGENT B0 ;  /* 0x0000000000007941 */ /* 0x000fea0003800200 */
.L_x_159:
[----:B------:R-:W0:Y:S01]  /*15a0*/  LDC R3, c[0x0][0x434] ;  /* 0x00010d00ff037b82 */ /* 0x000e220000000800 */
[----:B------:R-:W1:Y:S01]  /*15b0*/  S2R R4, SR_TID.X ;  /* 0x0000000000047919 */ /* 0x000e620000002100 */
[----:B------:R-:W2:Y:S01]  /*15c0*/  LDCU UR17, c[0x0][0x534] ;  /* 0x0000a680ff1177ac */ /* 0x000ea20008000800 */
[----:B------:R-:W-:Y:S01]  /*15d0*/  BSSY.RECONVERGENT B0, `(.L_x_162) ;  /* 0x0000044000007945 */ /* 0x000fe20003800200 */
[----:B------:R-:W-:Y:S01]  /*15e0*/  IMAD.MOV.U32 R16, RZ, RZ, -0x800000 ;  /* 0xff800000ff107424 */ /* 0x000fe200078e00ff */
[----:B------:R-:W3:Y:S01]  /*15f0*/  LDCU UR5, c[0x0][0x430] ;  /* 0x00008600ff0577ac */ /* 0x000ee20008000800 */
[----:B------:R-:W-:Y:S01]  /*1600*/  IMAD.MOV.U32 R25, RZ, RZ, -0x800000 ;  /* 0xff800000ff197424 */ /* 0x000fe200078e00ff */
[----:B------:R-:W-:-:S04]  /*1610*/  USHF.R.S32.HI UR8, URZ, 0x1f, UR14 ;  /* 0x0000001fff087899 */ /* 0x000fc8000801140e */
[----:B------:R-:W-:Y:S01]  /*1620*/  ULOP3.LUT UR8, UR8, 0x1, URZ, 0xfc, !UPT ;  /* 0x0000000108087892 */ /* 0x000fe2000f8efcff */
[----:B0-----:R-:W-:-:S04]  /*1630*/  IABS R7, R3 ;  /* 0x0000000300077213 */ /* 0x001fc80000000000 */
[----:B------:R-:W0:Y:S01]  /*1640*/  I2F.RP R11, R7 ;  /* 0x00000007000b7306 */ /* 0x000e220000209400 */
[----:B-1----:R-:W-:Y:S02]  /*1650*/  ISETP.GT.U32.AND P1, PT, R4, 0x7f, PT ;  /* 0x0000007f0400780c */ /* 0x002fe40003f24070 */
[----:B------:R-:W-:-:S05]  /*1660*/  SHF.R.U32.HI R17, RZ, 0x4, R4 ;  /* 0x00000004ff117819 */ /* 0x000fca0000011604 */
[----:B0-----:R-:W0:Y:S02]  /*1670*/  MUFU.RCP R12, R11 ;  /* 0x0000000b000c7308 */ /* 0x001e240000001000 */
[----:B0-----:R-:W-:-:S04]  /*1680*/  VIADD R12, R12, 0xffffffe ;  /* 0x0ffffffe0c0c7836 */ /* 0x001fc80000000000 */
[----:B------:R-:W-:Y:S02]  /*1690*/  @!P1 SHF.L.U32 R11, R4, 0x2, RZ ;  /* 0x00000002040b9819 */ /* 0x000fe400000006ff */
[----:B------:R-:W0:Y:S02]  /*16a0*/  F2I.FTZ.U32.TRUNC.NTZ R13, R12 ;  /* 0x0000000c000d7305 */ /* 0x000e24000021f000 */
[----:B------:R-:W-:Y:S01]  /*16b0*/  @!P1 LOP3.LUT R11, R11, 0x3c, RZ, 0xc0, !PT ;  /* 0x0000003c0b0b9812 */ /* 0x000fe200078ec0ff */
[----:B0-----:R-:W-:Y:S02]  /*16c0*/  IMAD.MOV R5, RZ, RZ, -R13 ;  /* 0x000000ffff057224 */ /* 0x001fe400078e0a0d */
[----:B------:R-:W-:Y:S02]  /*16d0*/  IMAD.MOV.U32 R12, RZ, RZ, RZ ;  /* 0x000000ffff0c7224 */ /* 0x000fe400078e00ff */
[----:B------:R-:W-:Y:S01]  /*16e0*/  IMAD R6, R5, R7, RZ ;  /* 0x0000000705067224 */ /* 0x000fe200078e02ff */
[----:B------:R-:W-:-:S02]  /*16f0*/  IABS R5, R2 ;  /* 0x0000000200057213 */ /* 0x000fc40000000000 */
[----:B------:R-:W-:Y:S01]  /*1700*/  LOP3.LUT R2, R2, R3, RZ, 0x3c, !PT ;  /* 0x0000000302027212 */ /* 0x000fe200078e3cff */
[----:B------:R-:W-:Y:S01]  /*1710*/  IMAD.HI.U32 R6, R13, R6, R12 ;  /* 0x000000060d067227 */ /* 0x000fe200078e000c */
[----:B------:R-:W-:Y:S02]  /*1720*/  SHF.R.U32.HI R13, RZ, 0x3, R4 ;  /* 0x00000003ff0d7819 */ /* 0x000fe40000011604 */
[----:B------:R-:W-:Y:S02]  /*1730*/  ISETP.GE.AND P2, PT, R2, RZ, PT ;  /* 0x000000ff0200720c */ /* 0x000fe40003f46270 */
[----:B------:R-:W-:Y:S01]  /*1740*/  @!P1 MOV R2, 0x400 ;  /* 0x0000040000029802 */ /* 0x000fe20000000f00 */
[----:B------:R-:W-:Y:S02]  /*1750*/  IMAD.HI.U32 R19, R6, R5, RZ ;  /* 0x0000000506137227 */ /* 0x000fe400078e00ff */
[----:B------:R-:W0:Y:S02]  /*1760*/  @!P1 S2R R6, SR_CgaCtaId ;  /* 0x0000000000069919 */ /* 0x000e240000008800 */
[----:B------:R-:W-:-:S04]  /*1770*/  IMAD.MOV R12, RZ, RZ, -R19 ;  /* 0x000000ffff0c7224 */ /* 0x000fc800078e0a13 */
[C---:B------:R-:W-:Y:S02]  /*1780*/  IMAD R12, R7.reuse, R12, R5 ;  /* 0x0000000c070c7224 */ /* 0x040fe400078e0205 */
[----:B------:R-:W1:Y:S03]  /*1790*/  @!P1 S2R R5, SR_CgaCtaId ;  /* 0x0000000000059919 */ /* 0x000e660000008800 */
[----:B------:R-:W-:-:S13]  /*17a0*/  ISETP.GT.U32.AND P0, PT, R7, R12, PT ;  /* 0x0000000c0700720c */ /* 0x000fda0003f04070 */
[-C--:B------:R-:W-:Y:S01]  /*17b0*/  @!P0 IADD3 R12, PT, PT, R12, -R7.reuse, RZ ;  /* 0x800000070c0c8210 */ /* 0x080fe20007ffe0ff */
[----:B------:R-:W-:Y:S01]  /*17c0*/  @!P0 VIADD R19, R19, 0x1 ;  /* 0x0000000113138836 */ /* 0x000fe20000000000 */
[----:B------:R-:W-:Y:S02]  /*17d0*/  ISETP.NE.AND P0, PT, R3, RZ, PT ;  /* 0x000000ff0300720c */ /* 0x000fe40003f05270 */
[----:B------:R-:W-:Y:S02]  /*17e0*/  ISETP.GE.U32.AND P3, PT, R12, R7, PT ;  /* 0x000000070c00720c */ /* 0x000fe40003f66070 */
[----:B------:R-:W-:-:S04]  /*17f0*/  @!P1 MOV R7, 0x400 ;  /* 0x0000040000079802 */ /* 0x000fc80000000f00 */
[----:B0-----:R-:W-:Y:S02]  /*1800*/  @!P1 LEA R6, R6, R7, 0x18 ;  /* 0x0000000706069211 */ /* 0x001fe400078ec0ff */
[----:B------:R-:W-:-:S03]  /*1810*/  LOP3.LUT R7, R4, 0x7, RZ, 0xc0, !PT ;  /* 0x0000000704077812 */ /* 0x000fc600078ec0ff */
[----:B------:R-:W-:Y:S01]  /*1820*/  @!P1 IMAD R6, R17, 0x44, R6 ;  /* 0x0000004411069824 */ /* 0x000fe200078e0206 */
[----:B-1----:R-:W-:Y:S01]  /*1830*/  @!P1 LEA R2, R5, R2, 0x18 ;  /* 0x0000000205029211 */ /* 0x002fe200078ec0ff */
[----:B------:R-:W-:Y:S02]  /*1840*/  @P3 VIADD R19, R19, 0x1 ;  /* 0x0000000113133836 */ /* 0x000fe40000000000 */
[----:B------:R-:W-:Y:S02]  /*1850*/  @!P1 IMAD.IADD R11, R6, 0x1, R11 ;  /* 0x00000001060b9824 */ /* 0x000fe400078e020b */
[----:B------:R-:W-:Y:S01]  /*1860*/  @!P2 IMAD.MOV R19, RZ, RZ, -R19 ;  /* 0x000000ffff13a224 */ /* 0x000fe200078e0a13 */
[----:B------:R-:W-:Y:S01]  /*1870*/  @!P0 LOP3.LUT R19, RZ, R3, RZ, 0x33, !PT ;  /* 0x00000003ff138212 */ /* 0x000fe200078e33ff */
[----:B------:R-:W-:Y:S01]  /*1880*/  @!P1 IMAD R2, R7, 0x44, R2 ;  /* 0x0000004407029824 */ /* 0x000fe200078e0202 */
[----:B--2---:R-:W-:Y:S01]  /*1890*/  ISETP.GE.AND P0, PT, R17, UR17, PT ;  /* 0x0000001111007c0c */ /* 0x004fe2000bf06270 */
[----:B---3--:R-:W-:-:S02]  /*18a0*/  IMAD R6, R3, UR5, RZ ;  /* 0x0000000503067c24 */ /* 0x008fc4000f8e02ff */
[----:B------:R-:W-:Y:S01]  /*18b0*/  IMAD R5, R19, UR8, RZ ;  /* 0x0000000813057c24 */ /* 0x000fe2000f8e02ff */
[----:B------:R-:W0:Y:S01]  /*18c0*/  LDCU.64 UR8, c[0x0][0x358] ;  /* 0x00006b00ff0877ac */ /* 0x000e220008000a00 */
[----:B------:R-:W-:-:S03]  /*18d0*/  @!P1 LEA R3, R13, R2, 0x2 ;  /* 0x000000020d039211 */ /* 0x000fc600078e10ff */
[----:B------:R-:W-:-:S05]  /*18e0*/  IABS R21, R5 ;  /* 0x0000000500157213 */ /* 0x000fca0000000000 */
[----:B------:R-:W-:Y:S01]  /*18f0*/  VIADD R18, R21, UR4 ;  /* 0x0000000415127c36 */ /* 0x000fe20008000000 */
[----:B------:R-:W-:Y:S06]  /*1900*/  @P0 BRA `(.L_x_163) ;  /* 0x0000000000400947 */ /* 0x000fec0003800000 */
[----:B------:R-:W-:Y:S01]  /*1910*/  UIADD3 UR5, UP0, UPT, UR13, -UR12, URZ ;  /* 0x8000000c0d057290 */ /* 0x000fe2000ff1e0ff */
[----:B------:R-:W-:-:S03]  /*1920*/  LOP3.LUT R12, R4, 0xf, RZ, 0xc0, !PT ;  /* 0x0000000f040c7812 */ /* 0x000fc600078ec0ff */
[----:B------:R-:W-:Y:S02]  /*1930*/  UIADD3.X UR4, UPT, UPT, UR15, -0x1, URZ, UP0, !UPT ;  /* 0xffffffff0f047890 */ /* 0x000fe400087fe4ff */
[----:B------:R-:W-:-:S04]  /*1940*/  ISETP.LT.U32.AND P0, PT, R12, UR5, PT ;  /* 0x000000050c007c0c */ /* 0x000fc8000bf01070 */
[----:B------:R-:W-:-:S05]  /*1950*/  IMAD.U32 R2, RZ, RZ, UR4 ;  /* 0x00000004ff027e24 */ /* 0x000fca000f8e00ff */
[----:B------:R-:W-:-:S13]  /*1960*/  ISETP.GT.AND.EX P0, PT, R2, RZ, PT, P0 ;  /* 0x000000ff0200720c */ /* 0x000fda0003f04300 */
[----:B------:R-:W-:Y:S05]  /*1970*/  @!P0 BRA `(.L_x_163) ;  /* 0x0000000000248947 */ /* 0x000fea0003800000 */
[----:B------:R-:W1:Y:S01]  /*1980*/  LDCU.64 UR4, c[0x0][0x428] ;  /* 0x00008500ff0477ac */ /* 0x000e620008000a00 */
[----:B------:R-:W-:Y:S01]  /*1990*/  IADD3 R22, P0, PT, R12, UR12, RZ ;  /* 0x0000000c0c167c10 */ /* 0x000fe2000ff1e0ff */
[----:B------:R-:W-:-:S04]  /*19a0*/  IMAD R2, R17, UR15, RZ ;  /* 0x0000000f11027c24 */ /* 0x000fc8000f8e02ff */
[----:B------:R-:W-:Y:S02]  /*19b0*/  IMAD.X R23, RZ, RZ, RZ, P0 ;  /* 0x000000ffff177224 */ /* 0x000fe400000e06ff */
[----:B------:R-:W-:-:S05]  /*19c0*/  IMAD.WIDE.U32 R16, R17, UR13, R22 ;  /* 0x0000000d11107c25 */ /* 0x000fca000f8e0016 */
[----:B------:R-:W-:Y:S02]  /*19d0*/  IADD3 R2, PT, PT, R17, R2, RZ ;  /* 0x0000000211027210 */ /* 0x000fe40007ffe0ff */
[----:B-1----:R-:W-:-:S04]  /*19e0*/  LEA R22, P0, R16, UR4, 0x2 ;  /* 0x0000000410167c11 */ /* 0x002fc8000f8010ff */
[----:B------:R-:W-:-:S05]  /*19f0*/  LEA.HI.X R23, R16, UR5, R2, 0x2, P0 ;  /* 0x0000000510177c11 */ /* 0x000fca00080f1402 */
[----:B0-----:R1:W5:Y:S04]  /*1a00*/  LDG.E R16, desc[UR8][R22.64] ;  /* 0x0000000816107981 */ /* 0x001368000c1e1900 */
.L_x_163:
[----:B0-----:R-:W-:Y:S05]  /*1a10*/  BSYNC.RECONVERGENT B0 ;  /* 0x0000000000007941 */ /* 0x001fea0003800200 */
.L_x_162:
[----:B-----5:R0:W-:Y:S01]  /*1a20*/  @!P1 STS [R11], R16 ;  /* 0x000000100b009388 */ /* 0x0201e20000000800 */
[----:B------:R-:W2:Y:S01]  /*1a30*/  LDC R17, c[0x0][0x3e0] ;  /* 0x0000f800ff117b82 */ /* 0x000ea20000000800 */
[----:B------:R-:W3:Y:S07]  /*1a40*/  I2F.RP R20, R21 ;  /* 0x0000001500147306 */ /* 0x000eee0000209400 */
[----:B------:R-:W-:Y:S01]  /*1a50*/  BAR.SYNC.DEFER_BLOCKING 0x0 ;  /* 0x0000000000007b1d */ /* 0x000fe20000010000 */
[----:B------:R-:W-:-:S05]  /*1a60*/  ISETP.NE.AND P5, PT, R5, RZ, PT ;  /* 0x000000ff0500720c */ /* 0x000fca0003fa5270 */
[----:B------:R-:W-:Y:S01]  /*1a70*/  BSSY.RECONVERGENT B1, `(.L_x_164) ;  /* 0x0000173000017945 */ /* 0x000fe20003800200 */
[----:B---3--:R-:W3:Y:S01]  /*1a80*/  MUFU.RCP R30, R20 ;  /* 0x00000014001e7308 */ /* 0x008ee20000001000 */
[----:B--2---:R-:W-:Y:S01]  /*1a90*/  IABS R12, R17 ;  /* 0x00000011000c7213 */ /* 0x004fe20000000000 */
[----:B------:R-:W1:Y:S04]  /*1aa0*/  @!P1 LDS R25, [R3] ;  /* 0x0000000003199984 */ /* 0x000e680000000800 */
[----:B0-----:R-:W-:-:S04]  /*1ab0*/  IMAD.MOV.U32 R16, RZ, RZ, R12 ;  /* 0x000000ffff107224 */ /* 0x001fc800078e000c */
[----:B------:R-:W0:Y:S01]  /*1ac0*/  I2F.RP R11, R16 ;  /* 0x00000010000b7306 */ /* 0x000e220000209400 */
[----:B---3--:R-:W-:-:S07]  /*1ad0*/  VIADD R30, R30, 0xffffffe ;  /* 0x0ffffffe1e1e7836 */ /* 0x008fce0000000000 */
[----:B------:R2:W-:Y:S08]  /*1ae0*/  F2I.FTZ.U32.TRUNC.NTZ R31, R30 ;  /* 0x0000001e001f7305 */ /* 0x0005f0000021f000 */
[----:B0-----:R-:W0:Y:S01]  /*1af0*/  MUFU.RCP R26, R11 ;  /* 0x0000000b001a7308 */ /* 0x001e220000001000 */
[----:B--2---:R-:W-:Y:S02]  /*1b00*/  IMAD.MOV.U32 R30, RZ, RZ, RZ ;  /* 0x000000ffff1e7224 */ /* 0x004fe400078e00ff */
[----:B0-----:R-:W-:Y:S01]  /*1b10*/  VIADD R26, R26, 0xffffffe ;  /* 0x0ffffffe1a1a7836 */ /* 0x001fe20000000000 */
[----:B-1----:R-:W0:Y:S01]  /*1b20*/  SHFL.BFLY PT, R22, R25, 0x4, 0x1f ;  /* 0x0c801f0019167f89 */ /* 0x002e2200000e0000 */
[----:B------:R-:W-:-:S03]  /*1b30*/  IABS R11, R18 ;  /* 0x00000012000b7213 */ /* 0x000fc60000000000 */
[----:B------:R-:W1:Y:S02]  /*1b40*/  F2I.FTZ.U32.TRUNC.NTZ R27, R26 ;  /* 0x0000001a001b7305 */ /* 0x000e64000021f000 */
[----:B-1----:R-:W-:Y:S01]  /*1b50*/  IADD3 R3, PT, PT, RZ, -R27, RZ ;  /* 0x8000001bff037210 */ /* 0x002fe20007ffe0ff */
[----:B------:R-:W-:Y:S01]  /*1b60*/  IMAD.MOV.U32 R26, RZ, RZ, RZ ;  /* 0x000000ffff1a7224 */ /* 0x000fe200078e00ff */
[----:B0-----:R-:W-:-:S05]  /*1b70*/  FMNMX.FTZ R22, R22, R25, !PT ;  /* 0x0000001916167209 */ /* 0x001fca0007810000 */
[----:B------:R-:W0:Y:S02]  /*1b80*/  SHFL.BFLY PT, R23, R22, 0x2, 0x1f ;  /* 0x0c401f0016177f89 */ /* 0x000e2400000e0000 */
[----:B0-----:R-:W-:Y:S01]  /*1b90*/  FMNMX.FTZ R23, R22, R23, !PT ;  /* 0x0000001716177209 */ /* 0x001fe20007810000 */
[----:B------:R-:W-:-:S04]  /*1ba0*/  IMAD.MOV R22, RZ, RZ, -R31 ;  /* 0x000000ffff167224 */ /* 0x000fc800078e0a1f */
[----:B------:R-:W0:Y:S01]  /*1bb0*/  SHFL.BFLY PT, R2, R23, 0x1, 0x1f ;  /* 0x0c201f0017027f89 */ /* 0x000e2200000e0000 */
[----:B------:R-:W-:-:S04]  /*1bc0*/  IMAD R22, R22, R21, RZ ;  /* 0x0000001516167224 */ /* 0x000fc800078e02ff */
[----:B------:R-:W-:-:S06]  /*1bd0*/  IMAD.HI.U32 R22, R31, R22, R30 ;  /* 0x000000161f167227 */ /* 0x000fcc00078e001e */
[----:B------:R-:W-:Y:S01]  /*1be0*/  IMAD.HI.U32 R22, R22, R11, RZ ;  /* 0x0000000b16167227 */ /* 0x000fe200078e00ff */
[----:B0-----:R-:W-:-:S04]  /*1bf0*/  FMNMX.FTZ R2, R23, R2, !PT ;  /* 0x0000000217027209 */ /* 0x001fc80007810000 */
[----:B------:R-:W-:-:S04]  /*1c00*/  FSETP.NEU.FTZ.AND P0, PT, R2, -INF , PT ;  /* 0xff8000000200780b */ /* 0x000fc80003f1d000 */
[----:B------:R-:W-:-:S05]  /*1c10*/  FSEL R2, R2, RZ, P0 ;  /* 0x000000ff02027208 */ /* 0x000fca0000000000 */
[----:B------:R-:W-:-:S04]  /*1c20*/  FADD.FTZ R12, -R2, R25 ;  /* 0x00000019020c7221 */ /* 0x000fc80000010100 */
[----:B------:R-:W-:-:S06]  /*1c30*/  FMUL.FTZ R12, R12, 1.4426950216293334961 ;  /* 0x3fb8aa3b0c0c7820 */ /* 0x000fcc0000410000 */
[----:B------:R-:W0:Y:S02]  /*1c40*/  MUFU.EX2 R12, R12 ;  /* 0x0000000c000c7308 */ /* 0x000e240000000800 */
[----:B0-----:R-:W0:Y:S02]  /*1c50*/  SHFL.BFLY PT, R23, R12, 0x4, 0x1f ;  /* 0x0c801f000c177f89 */ /* 0x001e2400000e0000 */
[----:B0-----:R-:W-:Y:S01]  /*1c60*/  FADD.FTZ R23, R12, R23 ;  /* 0x000000170c177221 */ /* 0x001fe20000010000 */
[----:B------:R-:W-:Y:S01]  /*1c70*/  IMAD R12, R3, R16, RZ ;  /* 0x00000010030c7224 */ /* 0x000fe200078e02ff */
[----:B------:R-:W-:-:S03]  /*1c80*/  IABS R3, R5 ;  /* 0x0000000500037213 */ /* 0x000fc60000000000 */
[----:B------:R-:W0:Y:S01]  /*1c90*/  SHFL.BFLY PT, R20, R23, 0x2, 0x1f ;  /* 0x0c401f0017147f89 */ /* 0x000e2200000e0000 */
[----:B------:R-:W-:-:S04]  /*1ca0*/  IMAD.HI.U32 R12, R27, R12, R26 ;  /* 0x0000000c1b0c7227 */ /* 0x000fc800078e001a */
[----:B------:R-:W-:Y:S02]  /*1cb0*/  IMAD.MOV R3, RZ, RZ, -R3 ;  /* 0x000000ffff037224 */ /* 0x000fe400078e0a03 */
[----:B------:R-:W-:-:S04]  /*1cc0*/  IMAD.HI.U32 R12, R12, R11, RZ ;  /* 0x0000000b0c0c7227 */ /* 0x000fc800078e00ff */
[----:B------:R-:W-:Y:S01]  /*1cd0*/  IMAD R24, R22, R3, R11 ;  /* 0x0000000316187224 */ /* 0x000fe200078e020b */
[----:B------:R-:W-:-:S04]  /*1ce0*/  IADD3 R3, PT, PT, -R12, RZ, RZ ;  /* 0x000000ff0c037210 */ /* 0x000fc80007ffe1ff */
[----:B------:R-:W-:Y:S01]  /*1cf0*/  ISETP.GT.U32.AND P2, PT, R21, R24, PT ;  /* 0x000000181500720c */ /* 0x000fe20003f44070 */
[----:B------:R-:W-:Y:S01]  /*1d00*/  IMAD R3, R16, R3, R11 ;  /* 0x0000000310037224 */ /* 0x000fe200078e020b */
[C---:B------:R-:W-:Y:S02]  /*1d10*/  LOP3.LUT R11, R18.reuse, R21, RZ, 0x3c, !PT ;  /* 0x00000015120b7212 */ /* 0x040fe400078e3cff */
[----:B------:R-:W-:Y:S02]  /*1d20*/  LOP3.LUT R18, R18, R17, RZ, 0x3c, !PT ;  /* 0x0000001112127212 */ /* 0x000fe400078e3cff */
[----:B------:R-:W-:Y:S01]  /*1d30*/  ISETP.GT.U32.AND P0, PT, R16, R3, PT ;  /* 0x000000031000720c */ /* 0x000fe20003f04070 */
[----:B0-----:R-:W-:Y:S01]  /*1d40*/  FADD.FTZ R23, R23, R20 ;  /* 0x0000001417177221 */ /* 0x001fe20000010000 */
[----:B------:R-:W-:-:S04]  /*1d50*/  ISETP.GE.AND P3, PT, R11, RZ, PT ;  /* 0x000000ff0b00720c */ /* 0x000fc80003f66270 */
[----:B------:R-:W0:Y:S01]  /*1d60*/  SHFL.BFLY PT, R20, R23, 0x1, 0x1f ;  /* 0x0c201f0017147f89 */ /* 0x000e2200000e0000 */
[----:B------:R-:W-:Y:S02]  /*1d70*/  @!P2 IMAD.IADD R24, R24, 0x1, -R21 ;  /* 0x000000011818a824 */ /* 0x000fe400078e0a15 */
[----:B------:R-:W-:Y:S01]  /*1d80*/  @!P2 VIADD R22, R22, 0x1 ;  /* 0x000000011616a836 */ /* 0x000fe20000000000 */
[----:B------:R-:W-:-:S03]  /*1d90*/  ISETP.GE.AND P2, PT, R18, RZ, PT ;  /* 0x000000ff1200720c */ /* 0x000fc60003f46270 */
[----:B------:R-:W-:Y:S01]  /*1da0*/  @!P0 IMAD.IADD R3, R3, 0x1, -R16 ;  /* 0x0000000103038824 */ /* 0x000fe200078e0a10 */
[----:B------:R-:W-:Y:S01]  /*1db0*/  ISETP.GE.U32.AND P1, PT, R24, R21, PT ;  /* 0x000000151800720c */ /* 0x000fe20003f26070 */
[----:B------:R-:W-:Y:S01]  /*1dc0*/  @!P0 VIADD R12, R12, 0x1 ;  /* 0x000000010c0c8836 */ /* 0x000fe20000000000 */
[----:B------:R-:W-:Y:S01]  /*1dd0*/  ISETP.NE.AND P0, PT, R17, RZ, PT ;  /* 0x000000ff1100720c */ /* 0x000fe20003f05270 */
[----:B------:R-:W-:Y:S01]  /*1de0*/  IMAD.MOV.U32 R24, RZ, RZ, 0x7f800000 ;  /* 0x7f800000ff187424 */ /* 0x000fe200078e00ff */
[----:B------:R-:W-:-:S09]  /*1df0*/  ISETP.GE.U32.AND P4, PT, R3, R16, PT ;  /* 0x000000100300720c */ /* 0x000fd20003f86070 */
[----:B------:R-:W-:Y:S01]  /*1e00*/  @P1 IADD3 R22, PT, PT, R22, 0x1, RZ ;  /* 0x0000000116161810 */ /* 0x000fe20007ffe0ff */
[----:B0-----:R-:W-:-:S03]  /*1e10*/  FADD.FTZ R20, R23, R20 ;  /* 0x0000001417147221 */ /* 0x001fc60000010000 */
[----:B------:R-:W-:Y:S02]  /*1e20*/  @P4 VIADD R12, R12, 0x1 ;  /* 0x000000010c0c4836 */ /* 0x000fe40000000000 */
[----:B------:R-:W-:Y:S01]  /*1e30*/  @!P3 IMAD.MOV R22, RZ, RZ, -R22 ;  /* 0x000000ffff16b224 */ /* 0x000fe200078e0a16 */
[----:B------:R-:W-:Y:S02]  /*1e40*/  ISETP.NE.AND P3, PT, R19, RZ, PT ;  /* 0x000000ff1300720c */ /* 0x000fe40003f65270 */
[----:B------:R-:W-:Y:S02]  /*1e50*/  FSETP.NE.FTZ.AND P1, PT, R20, RZ, PT ;  /* 0x000000ff1400720b */ /* 0x000fe40003f35000 */
[----:B------:R-:W-:Y:S02]  /*1e60*/  MOV R3, R12 ;  /* 0x0000000c00037202 */ /* 0x000fe40000000f00 */
[----:B------:R-:W-:Y:S02]  /*1e70*/  @!P5 LOP3.LUT R22, RZ, R21, RZ, 0x33, !PT ;  /* 0x00000015ff16d212 */ /* 0x000fe400078e33ff */
[----:B------:R-:W-:Y:S01]  /*1e80*/  SEL R12, RZ, 0x1, !P3 ;  /* 0x00000001ff0c7807 */ /* 0x000fe20005800000 */
[----:B------:R-:W-:Y:S01]  /*1e90*/  @!P2 IMAD.MOV R3, RZ, RZ, -R3 ;  /* 0x000000ffff03a224 */ /* 0x000fe200078e0a03 */
[----:B------:R-:W-:-:S02]  /*1ea0*/  @!P0 LOP3.LUT R3, RZ, R17, RZ, 0x33, !PT ;  /* 0x00000011ff038212 */ /* 0x000fc400078e33ff */
[----:B------:R-:W-:Y:S02]  /*1eb0*/  LOP3.LUT P0, RZ, R4, 0x387, RZ, 0xc0, !PT ;  /* 0x0000038704ff7812 */ /* 0x000fe4000780c0ff */
[----:B------:R-:W-:Y:S01]  /*1ec0*/  SHF.R.S32.HI R21, RZ, 0x1f, R5 ;  /* 0x0000001fff157819 */ /* 0x000fe20000011405 */
[----:B------:R-:W0:Y:S01]  /*1ed0*/  @P1 MUFU.LG2 R11, R20 ;  /* 0x00000014000b1308 */ /* 0x000e220000000c00 */
[----:B------:R-:W-:Y:S01]  /*1ee0*/  ISETP.LT.U32.AND P2, PT, R14, R22, PT ;  /* 0x000000160e00720c */ /* 0x000fe20003f41070 */
[----:B------:R-:W-:Y:S01]  /*1ef0*/  IMAD R3, R3, UR10, RZ ;  /* 0x0000000a03037c24 */ /* 0x000fe2000f8e02ff */
[----:B------:R-:W-:Y:S01]  /*1f00*/  SHF.R.S32.HI R19, RZ, 0x1f, R22 ;  /* 0x0000001fff137819 */ /* 0x000fe20000011416 */
[----:B------:R-:W-:Y:S01]  /*1f10*/  IMAD R5, R5, R6, RZ ;  /* 0x0000000605057224 */ /* 0x000fe200078e02ff */
[----:B------:R-:W-:Y:S02]  /*1f20*/  LOP3.LUT R12, R21, R12, RZ, 0xfc, !PT ;  /* 0x0000000c150c7212 */ /* 0x000fe400078efcff */
[----:B------:R-:W-:-:S03]  /*1f30*/  ISETP.LT.AND.EX P2, PT, R15, R19, PT, P2 ;  /* 0x000000130f00720c */ /* 0x000fc60003f41320 */
[----:B------:R-:W-:Y:S01]  /*1f40*/  IMAD R3, R12, R3, RZ ;  /* 0x000000030c037224 */ /* 0x000fe200078e02ff */
[----:B------:R-:W-:Y:S01]  /*1f50*/  SEL R6, R14, R22, P2 ;  /* 0x000000160e067207 */ /* 0x000fe20001000000 */
[----:B0-----:R-:W-:Y:S01]  /*1f60*/  @P1 FFMA.FTZ R24, R11, 0.69314718246459960938, R2 ;  /* 0x3f3172180b181823 */ /* 0x001fe20000010002 */
[----:B------:R-:W-:Y:S05]  /*1f70*/  @P0 BRA `(.L_x_165) ;  /* 0x0000001000880947 */ /* 0x000fea0003800000 */
        /* <DEDUP_REMOVED lines=50> */
.L_x_167:
[----:B------:R-:W-:Y:S01]  /*22a0*/  IMAD.MOV.U32 R22, RZ, RZ, R2 ;  /* 0x000000ffff167224 */ /* 0x000fe200078e0002 */
[----:B------:R-:W-:Y:S01]  /*22b0*/  MOV R21, RZ ;  /* 0x000000ff00157202 */ /* 0x000fe20000000f00 */
[----:B------:R-:W-:Y:S01]  /*22c0*/  IMAD.MOV.U32 R20, RZ, RZ, R32 ;  /* 0x000000ffff147224 */ /* 0x000fe200078e0020 */
[----:B------:R-:W-:Y:S02]  /*22d0*/  MOV R18, 0x22f0 ;  /* 0x000022f000127802 */ /* 0x000fe40000000f00 */
[----:B------:R-:W-:Y:S05]  /*22e0*/  CALL.REL.NOINC `($__internal_4_$__cuda_sm20_div_s64) ;  /* 0x0000001c00487944 */ /* 0x000fea0003c00000 */
[----:B------:R-:W-:Y:S02]  /*22f0*/  IADD3 R15, PT, PT, -R12, RZ, RZ ;  /* 0x000000ff0c0f7210 */ /* 0x000fe40007ffe1ff */
[----:B------:R-:W-:-:S03]  /*2300*/  MOV R33, R11 ;  /* 0x0000000b00217202 */ /* 0x000fc60000000f00 */
[----:B------:R-:W-:Y:S01]  /*2310*/  IMAD R14, R32, R15, R2 ;  /* 0x0000000f200e7224 */ /* 0x000fe200078e0202 */
[----:B------:R-:W-:-:S07]  /*2320*/  MOV R32, R12 ;  /* 0x0000000c00207202 */ /* 0x000fce0000000f00 */
.L_x_168:
        /* <DEDUP_REMOVED lines=59> */
.L_x_170:
[----:B------:R-:W-:Y:S01]  /*26e0*/  IMAD.MOV.U32 R22, RZ, RZ, R32 ;  /* 0x000000ffff167224 */ /* 0x000fe200078e0020 */
[----:B------:R-:W-:Y:S01]  /*26f0*/  MOV R21, R33 ;  /* 0x0000002100157202 */ /* 0x000fe20000000f00 */
[----:B------:R-:W-:Y:S01]  /*2700*/  IMAD.MOV.U32 R20, RZ, RZ, R28 ;  /* 0x000000ffff147224 */ /* 0x000fe200078e001c */
[----:B------:R-:W-:Y:S02]  /*2710*/  MOV R18, 0x2730 ;  /* 0x0000273000127802 */ /* 0x000fe40000000f00 */
[----:B------:R-:W-:Y:S05]  /*2720*/  CALL.REL.NOINC `($__internal_4_$__cuda_sm20_div_s64) ;  /* 0x0000001800387944 */ /* 0x000fea0003c00000 */
[----:B------:R-:W-:-:S05]  /*2730*/  IADD3 R29, PT, PT, -R12, RZ, RZ ;  /* 0x000000ff0c1d7210 */ /* 0x000fca0007ffe1ff */
[----:B------:R-:W-:Y:S02]  /*2740*/  IMAD R29, R29, R28, R32 ;  /* 0x0000001c1d1d7224 */ /* 0x000fe400078e0220 */
.L_x_171:
[----:B------:R-:W-:Y:S05]  /*2750*/  BSYNC.RECONVERGENT B0 ;  /* 0x0000000000007941 */ /* 0x000fea0003800200 */
.L_x_169:
        /* <DEDUP_REMOVED lines=160> */
.L_x_166:
[----:B------:R-:W0:Y:S01]  /*3160*/  LDC.64 R2, c[0x0][0x420] ;  /* 0x00010800ff027b82 */ /* 0x000e220000000a00 */
[----:B------:R-:W-:-:S05]  /*3170*/  IADD3 R0, PT, PT, R13, UR12, RZ ;  /* 0x0000000c0d007c10 */ /* 0x000fca000fffe0ff */
[----:B0-----:R-:W-:-:S05]  /*3180*/  IMAD.WIDE.U32 R2, R0, 0x4, R2 ;  /* 0x0000000400027825 */ /* 0x001fca00078e0002 */
[----:B------:R1:W-:Y:S02]  /*3190*/  STG.E desc[UR8][R2.64], R24 ;  /* 0x0000001802007986 */ /* 0x0003e4000c101908 */
.L_x_165:
[----:B------:R-:W-:Y:S05]  /*31a0*/  BSYNC.RECONVERGENT B1 ;  /* 0x0000000000017941 */ /* 0x000fea0003800200 */
.L_x_164:
[----:B------:R-:W2:Y:S01]  /*31b0*/  LDCU UR6, c[0x0][0x534] ;  /* 0x0000a680ff0677ac */ /* 0x000ea20008000800 */
[----:B------:R-:W-:Y:S01]  /*31c0*/  BSSY.RECONVERGENT B0, `(.L_x_172) ;  /* 0x000000d000007945 */ /* 0x000fe20003800200 */
[----:B--2---:R-:W-:-:S04]  /*31d0*/  ISETP.GE.AND P0, PT, R7, UR6, PT ;  /* 0x0000000607007c0c */ /* 0x004fc8000bf06270 */
[----:B------:R-:W-:-:S13]  /*31e0*/  ISETP.GT.U32.OR P0, PT, R4, 0x7f, P0 ;  /* 0x0000007f0400780c */ /* 0x000fda0000704470 */
[----:B------:R-:W-:Y:S05]  /*31f0*/  @P0 BRA `(.L_x_173) ;  /* 0x0000000000240947 */ /* 0x000fea0003800000 */
[----:B------:R-:W2:Y:S01]  /*3200*/  S2R R0, SR_CgaCtaId ;  /* 0x0000000000007919 */ /* 0x000ea20000008800 */
[----:B01----:R-:W-:Y:S01]  /*3210*/  FADD.FTZ R2, -R24, R25 ;  /* 0x0000001918027221 */ /* 0x003fe20000010100 */
[----:B------:R-:W-:-:S03]  /*3220*/  MOV R3, 0x400 ;  /* 0x0000040000037802 */ /* 0x000fc60000000f00 */
[----:B------:R-:W-:-:S06]  /*3230*/  FMUL.FTZ R2, R2, 1.4426950216293334961 ;  /* 0x3fb8aa3b02027820 */ /* 0x000fcc0000410000 */
[----:B------:R-:W0:Y:S01]  /*3240*/  MUFU.EX2 R2, R2 ;  /* 0x0000000200027308 */ /* 0x000e220000000800 */
[----:B--2---:R-:W-:-:S05]  /*3250*/  LEA R0, R0, R3, 0x18 ;  /* 0x0000000300007211 */ /* 0x004fca00078ec0ff */
[----:B------:R-:W-:-:S05]  /*3260*/  IMAD R0, R7, 0x44, R0 ;  /* 0x0000004407007824 */ /* 0x000fca00078e0200 */
[----:B------:R-:W-:-:S05]  /*3270*/  LEA R3, R13, R0, 0x2 ;  /* 0x000000000d037211 */ /* 0x000fca00078e10ff */
[----:B0-----:R2:W-:Y:S02]  /*3280*/  STS [R3], R2 ;  /* 0x0000000203007388 */ /* 0x0015e40000000800 */
.L_x_173:
[----:B------:R-:W-:Y:S05]  /*3290*/  BSYNC.RECONVERGENT B0 ;  /* 0x0000000000007941 */ /* 0x000fea0003800200 */
.L_x_172:
[----:B------:R-:W-:Y:S01]  /*32a0*/  BAR.SYNC.DEFER_BLOCKING 0x0 ;  /* 0x0000000000007b1d */ /* 0x000fe20000010000 */
[----:B------:R-:W-:Y:S01]  /*32b0*/  UISETP.GE.AND UP0, UPT, UR6, 0x1, UPT ;  /* 0x000000010600788c */ /* 0x000fe2000bf06270 */
[----:B------:R-:W-:Y:S02]  /*32c0*/  IMAD.SHL.U32 R14, R4, 0x4, RZ ;  /* 0x00000004040e7824 */ /* 0x000fe400078e00ff */
[----:B------:R-:W-:Y:S01]  /*32d0*/  HFMA2 R0, -RZ, RZ, 0, 0 ;  /* 0x00000000ff007431 */ /* 0x000fe200000001ff */
[----:B012---:R-:W-:Y:S01]  /*32e0*/  CS2R R2, SRZ ;  /* 0x0000000000027805 */ /* 0x007fe2000001ff00 */
[----:B------:R-:W-:Y:S01]  /*32f0*/  IMAD.MOV.U32 R5, RZ, RZ, RZ ;  /* 0x000000ffff057224 */ /* 0x000fe200078e00ff */
[----:B------:R-:W-:-:S03]  /*3300*/  LOP3.LUT R14, R14, 0x1c, RZ, 0xc0, !PT ;  /* 0x0000001c0e0e7812 */ /* 0x000fc600078ec0ff */
[----:B------:R-:W-:Y:S05]  /*3310*/  BRA.U !UP0, `(.L_x_174) ;  /* 0x0000000508f07547 */ /* 0x000fea000b800000 */
[----:B------:R-:W0:Y:S01]  /*3320*/  LDCU UR16, c[0x0][0x44c] ;  /* 0x00008980ff1077ac */ /* 0x000e220008000800 */
[----:B------:R-:W-:Y:S01]  /*3330*/  LOP3.LUT R0, R7, 0x3f8, R4, 0xf8, !PT ;  /* 0x000003f807007812 */ /* 0x000fe200078ef804 */
[----:B------:R-:W-:Y:S01]  /*3340*/  IMAD.MOV.U32 R18, RZ, RZ, RZ ;  /* 0x000000ffff127224 */ /* 0x000fe200078e00ff */
[----:B------:R-:W-:Y:S01]  /*3350*/  CS2R R10, SRZ ;  /* 0x00000000000a7805 */ /* 0x000fe2000001ff00 */
[----:B------:R-:W1:Y:S01]  /*3360*/  LDCU.64 UR4, c[0x0][0x3f8] ;  /* 0x00007f00ff0477ac */ /* 0x000e620008000a00 */
[----:B------:R-:W-:Y:S01]  /*3370*/  CS2R R8, SRZ ;  /* 0x0000000000087805 */ /* 0x000fe2000001ff00 */
[----:B------:R-:W-:Y:S02]  /*3380*/  UISETP.GE.U32.AND UP0, UPT, UR6, 0x4, UPT ;  /* 0x000000040600788c */ /* 0x000fe4000bf06070 */
[----:B0-----:R-:W-:Y:S02]  /*3390*/  UIMAD UR7, UR12, UR16, URZ ;  /* 0x000000100c0772a4 */ /* 0x001fe4000f8e02ff */
[----:B------:R-:W-:-:S04]  /*33a0*/  UIMAD UR16, UR13, UR16, URZ ;  /* 0x000000100d1072a4 */ /* 0x000fc8000f8e02ff */
[----:B------:R-:W-:Y:S01]  /*33b0*/  IMAD.U32 R17, RZ, RZ, UR7 ;  /* 0x00000007ff117e24 */ /* 0x000fe2000f8e00ff */
[----:B------:R-:W-:Y:S01]  /*33c0*/  LEA R0, P0, R0, UR7, 0x2 ;  /* 0x0000000700007c11 */ /* 0x000fe2000f8010ff */
[----:B------:R-:W-:-:S03]  /*33d0*/  UIADD3 UR7, UPT, UPT, UR13, -UR12, URZ ;  /* 0x8000000c0d077290 */ /* 0x000fc6000fffe0ff */
[----:B------:R-:W-:Y:S02]  /*33e0*/  LEA.HI.X.SX32 R17, R17, RZ, 0x1, P0 ;  /* 0x000000ff11117211 */ /* 0x000fe400000f0eff */
[----:B-1----:R-:W-:Y:S01]  /*33f0*/  LEA R16, P0, R0, UR4, 0x2 ;  /* 0x0000000400107c11 */ /* 0x002fe2000f8010ff */
[----:B------:R-:W-:-:S03]  /*3400*/  ULOP3.LUT UR4, UR6, 0x3, URZ, 0xc0, !UPT ;  /* 0x0000000306047892 */ /* 0x000fc6000f8ec0ff */
[----:B------:R-:W-:Y:S01]  /*3410*/  LEA.HI.X R17, R0, UR5, R17, 0x2, P0 ;  /* 0x0000000500117c11 */ /* 0x000fe200080f1411 */
[----:B------:R-:W-:Y:S01]  /*3420*/  IMAD.MOV.U32 R0, RZ, RZ, RZ ;  /* 0x000000ffff007224 */ /* 0x000fe200078e00ff */
[----:B------:R-:W-:Y:S07]  /*3430*/  BRA.U !UP0, `(.L_x_175) ;  /* 0x0000000508347547 */ /* 0x000fee000b800000 */
[----:B------:R-:W0:Y:S01]  /*3440*/  S2UR UR5, SR_CgaCtaId ;  /* 0x00000000000579c3 */ /* 0x000e220000008800 */
[----:B------:R-:W-:Y:S01]  /*3450*/  UMOV UR10, 0x400 ;  /* 0x00000400000a7882 */ /* 0x000fe20000000000 */
[----:B------:R-:W-:Y:S01]  /*3460*/  ULOP3.LUT UR15, UR6, 0x7ffffffc, URZ, 0xc0, !UPT ;  /* 0x7ffffffc060f7892 */ /* 0x000fe2000f8ec0ff */
[----:B------:R-:W-:Y:S01]  /*3470*/  ISETP.GE.AND P2, PT, R13, UR7, PT ;  /* 0x000000070d007c0c */ /* 0x000fe2000bf46270 */
[----:B------:R-:W-:Y:S01]  /*3480*/  IMAD.MOV.U32 R0, RZ, RZ, RZ ;  /* 0x000000ffff007224 */ /* 0x000fe200078e00ff */
[----:B------:R-:W-:Y:S01]  /*3490*/  CS2R R2, SRZ ;  /* 0x0000000000027805 */ /* 0x000fe2000001ff00 */
[----:B------:R-:W-:Y:S01]  /*34a0*/  IMAD.MOV.U32 R5, RZ, RZ, RZ ;  /* 0x000000ffff057224 */ /* 0x000fe200078e00ff */
[----:B------:R-:W-:Y:S01]  /*34b0*/  UIMAD.WIDE UR22, UR16, 0x10, URZ ;  /* 0x00000010101678a5 */ /* 0x000fe2000f8e02ff */
[----:B------:R-:W-:Y:S01]  /*34c0*/  MOV R18, UR15 ;  /* 0x0000000f00127c02 */ /* 0x000fe20008000f00 */
[----:B------:R-:W-:Y:S02]  /*34d0*/  UIMAD.WIDE UR20, UR16, 0xc, URZ ;  /* 0x0000000c101478a5 */ /* 0x000fe4000f8e02ff */
[----:B------:R-:W-:Y:S01]  /*34e0*/  UIMAD.WIDE UR18, UR16, 0x8, URZ ;  /* 0x00000008101278a5 */ /* 0x000fe2000f8e02ff */
[----:B------:R-:W1:Y:S01]  /*34f0*/  LDCU UR11, c[0x0][0x440] ;  /* 0x00008800ff0b77ac */ /* 0x000e620008000800 */
[----:B------:R-:W-:-:S02]  /*3500*/  UIMAD.WIDE UR24, UR16, 0x4, URZ ;  /* 0x00000004101878a5 */ /* 0x000fc4000f8e02ff */
[----:B0-----:R-:W-:Y:S02]  /*3510*/  ULEA UR5, UR5, UR10, 0x18 ;  /* 0x0000000a05057291 */ /* 0x001fe4000f8ec0ff */
[----:B------:R-:W-:-:S04]  /*3520*/  UIADD3 UR10, UPT, UPT, -UR15, URZ, URZ ;  /* 0x000000ff0f0a7290 */ /* 0x000fc8000fffe1ff */
[----:B------:R-:W-:-:S05]  /*3530*/  LEA R7, R13, UR5, 0x2 ;  /* 0x000000050d077c11 */ /* 0x000fca000f8e10ff */
[----:B-1----:R-:W-:-:S07]  /*3540*/  VIADD R7, R7, 0x88 ;  /* 0x0000008807077836 */ /* 0x002fce0000000000 */
.L_x_184:
        /* <DEDUP_REMOVED lines=9> */
.L_x_177:
[----:B------:R-:W-:Y:S05]  /*35e0*/  BSYNC.RECONVERGENT B0 ;  /* 0x0000000000007941 */ /* 0x000fea0003800200 */
.L_x_176:
        /* <DEDUP_REMOVED lines=12> */
.L_x_179:
[----:B------:R-:W-:Y:S05]  /*36b0*/  BSYNC.RECONVERGENT B0 ;  /* 0x0000000000007941 */ /* 0x000fea0003800200 */
.L_x_178:
        /* <DEDUP_REMOVED lines=9> */
[----:B-1----:R-:W-:Y:S04]  /*3750*/  @!P0 IADD3 R20, P1, PT, R16, UR18, RZ ;  /* 0x0000001210148c10 */ /* 0x002fe8000ff3e0ff */
[----:B------:R-:W-:Y:S05]  /*3760*/  @!P0 IADD3.X R21, PT, PT, R17, UR19, RZ, P1, !PT ;  /* 0x0000001311158c10 */ /* 0x000fea0008ffe4ff */
[----:B------:R2:W5:Y:S04]  /*3770*/  @!P0 LDG.E.128 R8, desc[UR8][R20.64] ;  /* 0x0000000814088981 */ /* 0x000568000c1e1d00 */
.L_x_181:
[----:B------:R-:W-:Y:S05]  /*3780*/  BSYNC.RECONVERGENT B0 ;  /* 0x0000000000007941 */ /* 0x000fea0003800200 */
.L_x_180:
        /* <DEDUP_REMOVED lines=9> */
[----:B-12---:R-:W-:Y:S04]  /*3820*/  @!P0 IADD3 R20, P1, PT, R16, UR20, RZ ;  /* 0x0000001410148c10 */ /* 0x006fe8000ff3e0ff */
[----:B------:R-:W-:Y:S05]  /*3830*/  @!P0 IADD3.X R21, PT, PT, R17, UR21, RZ, P1, !PT ;  /* 0x0000001511158c10 */ /* 0x000fea0008ffe4ff */
[----:B------:R3:W5:Y:S04]  /*3840*/  @!P0 LDG.E.128 R8, desc[UR8][R20.64] ;  /* 0x0000000814088981 */ /* 0x000768000c1e1d00 */
.L_x_183:
[----:B------:R-:W-:Y:S05]  /*3850*/  BSYNC.RECONVERGENT B0 ;  /* 0x0000000000007941 */ /* 0x000fea0003800200 */
.L_x_182:
[----:B----4-:R-:W-:Y:S01]  /*3860*/  IADD3 R16, P0, PT, R16, UR22, RZ ;  /* 0x0000001610107c10 */ /* 0x010fe2000ff1e0ff */
[----:B------:R0:W4:Y:S01]  /*3870*/  LDS R4, [R7+0x44] ;  /* 0x0000440007047984 */ /* 0x0001220000000800 */
[----:B------:R-:W-:Y:S02]  /*3880*/  UIADD3 UR10, UPT, UPT, UR10, 0x4, URZ ;  /* 0x000000040a0a7890 */ /* 0x000fe4000fffe0ff */
[----:B------:R-:W-:Y:S02]  /*3890*/  IADD3.X R17, PT, PT, R17, UR23, RZ, P0, !PT ;  /* 0x0000001711117c10 */ /* 0x000fe400087fe4ff */
[----:B------:R-:W-:Y:S01]  /*38a0*/  UISETP.NE.AND UP0, UPT, UR10, URZ, UPT ;  /* 0x000000ff0a00728c */ /* 0x000fe2000bf05270 */
[----:B0-----:R-:W-:Y:S01]  /*38b0*/  IADD3 R7, PT, PT, R7, 0x110, RZ ;  /* 0x0000011007077810 */ /* 0x001fe20007ffe0ff */
[C---:B----45:R-:W-:Y:S01]  /*38c0*/  FFMA.FTZ R5, R4.reuse, R8, R5 ;  /* 0x0000000804057223 */ /* 0x070fe20000010005 */
[C---:B------:R-:W-:Y:S01]  /*38d0*/  FFMA.FTZ R2, R4.reuse, R9, R2 ;  /* 0x0000000904027223 */ /* 0x040fe20000010002 */
[C---:B------:R-:W-:Y:S01]  /*38e0*/  FFMA.FTZ R3, R4.reuse, R10, R3 ;  /* 0x0000000a04037223 */ /* 0x040fe20000010003 */
[----:B------:R-:W-:Y:S04]  /*38f0*/  FFMA.FTZ R0, R4, R11, R0 ;  /* 0x0000000b04007223 */ /* 0x000fe80000010000 */
[----:B------:R-:W-:Y:S05]  /*3900*/  BRA.U UP0, `(.L_x_184) ;  /* 0xfffffffd00107547 */ /* 0x000fea000b83ffff */
.L_x_175:
[----:B------:R-:W-:-:S09]  /*3910*/  UISETP.NE.AND UP0, UPT, UR4, URZ, UPT ;  /* 0x000000ff0400728c */ /* 0x000fd2000bf05270 */
[----:B------:R-:W-:Y:S05]  /*3920*/  BRA.U !UP0, `(.L_x_174) ;  /* 0x00000001086c7547 */ /* 0x000fea000b800000 */
[----:B------:R-:W0:Y:S01]  /*3930*/  S2UR UR10, SR_CgaCtaId ;  /* 0x00000000000a79c3 */ /* 0x000e220000008800 */
[----:B------:R-:W-:Y:S01]  /*3940*/  UMOV UR11, 0x400 ;  /* 0x00000400000b7882 */ /* 0x000fe20000000000 */
[----:B------:R-:W-:Y:S01]  /*3950*/  IMAD R18, R18, 0x11, R13 ;  /* 0x0000001112127824 */ /* 0x000fe200078e020d */
[----:B------:R-:W-:Y:S01]  /*3960*/  ISETP.GE.AND P1, PT, R13, UR7, PT ;  /* 0x000000070d007c0c */ /* 0x000fe2000bf26270 */
[----:B------:R-:W4:Y:S01]  /*3970*/  LDCU UR5, c[0x0][0x440] ;  /* 0x00008800ff0577ac */ /* 0x000f220008000800 */
[----:B------:R-:W-:Y:S02]  /*3980*/  UIMAD.WIDE UR18, UR16, 0x4, URZ ;  /* 0x00000004101278a5 */ /* 0x000fe4000f8e02ff */
[----:B0-----:R-:W-:Y:S02]  /*3990*/  ULEA UR10, UR10, UR11, 0x18 ;  /* 0x0000000b0a0a7291 */ /* 0x001fe4000f8ec0ff */
[----:B------:R-:W-:-:S04]  /*39a0*/  UIADD3 UR11, UPT, UPT, -UR4, URZ, URZ ;  /* 0x000000ff040b7290 */ /* 0x000fc8000fffe1ff */
[----:B----4-:R-:W-:-:S08]  /*39b0*/  LEA R6, R18, UR10, 0x2 ;  /* 0x0000000a12067c11 */ /* 0x010fd0000f8e10ff */
.L_x_187:
        /* <DEDUP_REMOVED lines=8> */
.L_x_186:
[----:B------:R-:W-:Y:S05]  /*3a40*/  BSYNC.RECONVERGENT B0 ;  /* 0x0000000000007941 */ /* 0x000fea0003800200 */
.L_x_185:
[----:B0-----:R-:W-:Y:S01]  /*3a50*/  IADD3 R16, P0, PT, R16, UR18, RZ ;  /* 0x0000001210107c10 */ /* 0x001fe2000ff1e0ff */
[----:B------:R-:W-:Y:S01]  /*3a60*/  UISETP.NE.AND UP0, UPT, UR11, URZ, UPT ;  /* 0x000000ff0b00728c */ /* 0x000fe2000bf05270 */
[----:B----45:R-:W-:Y:S01]  /*3a70*/  FFMA.FTZ R5, R4, R8, R5 ;  /* 0x0000000804057223 */ /* 0x030fe20000010005 */
[----:B------:R-:W-:Y:S01]  /*3a80*/  IADD3 R6, PT, PT, R6, 0x44, RZ ;  /* 0x0000004406067810 */ /* 0x000fe20007ffe0ff */
[C---:B------:R-:W-:Y:S01]  /*3a90*/  FFMA.FTZ R2, R4.reuse, R9, R2 ;  /* 0x0000000904027223 */ /* 0x040fe20000010002 */
[C---:B------:R-:W-:Y:S01]  /*3aa0*/  FFMA.FTZ R3, R4.reuse, R10, R3 ;  /* 0x0000000a04037223 */ /* 0x040fe20000010003 */
[----:B------:R-:W-:Y:S01]  /*3ab0*/  IADD3.X R17, PT, PT, R17, UR19, RZ, P0, !PT ;  /* 0x0000001311117c10 */ /* 0x000fe200087fe4ff */
[----:B------:R-:W-:Y:S03]  /*3ac0*/  FFMA.FTZ R0, R4, R11, R0 ;  /* 0x0000000b04007223 */ /* 0x000fe60000010000 */
[----:B------:R-:W-:Y:S05]  /*3ad0*/  BRA.U UP0, `(.L_x_187) ;  /* 0xfffffffd00b87547 */ /* 0x000fea000b83ffff */
.L_x_174:
[----:B------:R-:W-:-:S04]  /*3ae0*/  IADD3 R13, PT, PT, R13, UR12, RZ ;  /* 0x0000000c0d0d7c10 */ /* 0x000fc8000fffe0ff */
[----:B------:R-:W-:-:S13]  /*3af0*/  ISETP.GE.AND P0, PT, R13, UR13, PT ;  /* 0x0000000d0d007c0c */ /* 0x000fda000bf06270 */
[----:B------:R-:W-:Y:S05]  /*3b00*/  @P0 EXIT ;  /* 0x000000000000094d */ /* 0x000fea0003800000 */
[----:B------:R-:W-:Y:S01]  /*3b10*/  IABS R9, UR14 ;  /* 0x0000000e00097c13 */ /* 0x000fe20008000000 */
[----:B------:R-:W0:Y:S01]  /*3b20*/  LDC R8, c[0x0][0x434] ;  /* 0x00010d00ff087b82 */ /* 0x000e220000000800 */
[----:B------:R-:W-:Y:S01]  /*3b30*/  IABS R10, R13 ;  /* 0x0000000d000a7213 */ /* 0x000fe20000000000 */
[----:B------:R-:W4:Y:S01]  /*3b40*/  LDCU UR4, c[0x0][0x440] ;  /* 0x00008800ff0477ac */ /* 0x000f220008000800 */
[----:B------:R-:W5:Y:S01]  /*3b50*/  I2F.RP R7, R9 ;  /* 0x0000000900077306 */ /* 0x000f620000209400 */
[----:B------:R-:W-:-:S05]  /*3b60*/  IABS R6, UR14 ;  /* 0x0000000e00067c13 */ /* 0x000fca0008000000 */
[----:B------:R-:W-:Y:S02]  /*3b70*/  IMAD.MOV R6, RZ, RZ, -R6 ;  /* 0x000000ffff067224 */ /* 0x000fe400078e0a06 */
[----:B-----5:R-:W5:Y:S02]  /*3b80*/  MUFU.RCP R16, R7 ;  /* 0x0000000700107308 */ /* 0x020f640000001000 */
[----:B-----5:R-:W-:Y:S01]  /*3b90*/  VIADD R16, R16, 0xffffffe ;  /* 0x0ffffffe10107836 */ /* 0x020fe20000000000 */
        /* <DEDUP_REMOVED lines=16> */
[----:B------:R0:W5:Y:S01]  /*3ca0*/  F2I.FTZ.U32.TRUNC.NTZ R19, R18 ;  /* 0x0000001200137305 */ /* 0x000162000021f000 */
[----:B------:R-:W-:-:S04]  /*3cb0*/  LOP3.LUT R6, R13, UR14, RZ, 0x3c, !PT ;  /* 0x0000000e0d067c12 */ /* 0x000fc8000f8e3cff */
[----:B------:R-:W-:-:S07]  /*3cc0*/  ISETP.GE.AND P0, PT, R6, RZ, PT ;  /* 0x000000ff0600720c */ /* 0x000fce0003f06270 */
[----:B------:R-:W-:Y:S01]  /*3cd0*/  @P2 IADD3 R11, PT, PT, R11, 0x1, RZ ;  /* 0x000000010b0b2810 */ /* 0x000fe20007ffe0ff */
[----:B0-----:R-:W-:Y:S01]  /*3ce0*/  HFMA2 R18, -RZ, RZ, 0, 0 ;  /* 0x00000000ff127431 */ /* 0x001fe200000001ff */
[----:B-----5:R-:W-:-:S04]  /*3cf0*/  IADD3 R6, PT, PT, RZ, -R19, RZ ;  /* 0x80000013ff067210 */ /* 0x020fc80007ffe0ff */
        /* <DEDUP_REMOVED lines=49> */
        .weak           $__internal_4_$__cuda_sm20_div_s64
        .type           $__internal_4_$__cuda_sm20_div_s64,@function
        .size           $__internal_4_$__cuda_sm20_div_s64,(.L_x_10212 - $__internal_4_$__cuda_sm20_div_s64)
$__internal_4_$__cuda_sm20_div_s64:
        /* <DEDUP_REMOVED lines=83> */
[----:B------:R-:W-:Y:S05]  /*4540*/  RET.REL.NODEC R14 `(_ZN5flash32flash_fwd_splitkv_combine_kernelI23Flash_fwd_kernel_traitsILi32ELi64ELi256ELi4ELb0ELb0EN7cutlass6half_tE19Flash_kernel_traitsILi32ELi64ELi256ELi4ES3_EELi16ELi3ELb0EEEvNS_16Flash_fwd_paramsE) ;  /* 0xffffffb80eac7950 */ /* 0x000fea0003c3ffff */
.L_x_188:
        /* <DEDUP_REMOVED lines=11> */
.L_x_10212:


//--------------------- .text._ZN5flash32flash_fwd_splitkv_combine_kernelI23Flash_fwd_kernel_traitsILi32ELi64ELi256ELi4ELb0ELb0EN7cutlass6half_tE19Flash_kernel_traitsILi32ELi64ELi256ELi4ES3_EELi16ELi2ELb0EEEvNS_16Flash_fwd_paramsE --------------------------
	.section	.text._ZN5flash32flash_fwd_splitkv_combine_kernelI23Flash_fwd_kernel_traitsILi32ELi64ELi256ELi4ELb0ELb0EN7cutlass6half_tE19Flash_kernel_traitsILi32ELi64ELi256ELi4ES3_EELi16ELi2ELb0EEEvNS_16Flash_fwd_paramsE,"ax",@progbits
	.align	128
        .global         _ZN5flash32flash_fwd_splitkv_combine_kernelI23Flash_fwd_kernel_traitsILi32ELi64ELi256ELi4ELb0ELb0EN7cutlass6half_tE19Flash_kernel_traitsILi32ELi64ELi256ELi4ES3_EELi16ELi2ELb0EEEvNS_16Flash_fwd_paramsE
        .type           _ZN5flash32flash_fwd_splitkv_combine_kernelI23Flash_fwd_kernel_traitsILi32ELi64ELi256ELi4ELb0ELb0EN7cutlass6half_tE19Flash_kernel_traitsILi32ELi64ELi256ELi4ES3_EELi16ELi2ELb0EEEvNS_16Flash_fwd_paramsE,@function
        .size           _ZN5flash32flash_fwd_splitkv_combine_kernelI23Flash_fwd_kernel_traitsILi32ELi64ELi256ELi4ELb0ELb0EN7cutlass6half_tE19Flash_kernel_traitsILi32ELi64ELi256ELi4ES3_EELi16ELi2ELb0EEEvNS_16Flash_fwd_paramsE,(.L_x_10213 - _ZN5flash32flash_fwd_splitkv_combine_kernelI23Flash_fwd_kernel_traitsILi32ELi64ELi256ELi4ELb0ELb0EN7cutlass6half_tE19Flash_kernel_traitsILi32ELi64ELi256ELi4ES3_EELi16ELi2ELb0EEEvNS_16Flash_fwd_paramsE)
        .other          _ZN5flash32flash_fwd_splitkv_combine_kernelI23Flash_fwd_kernel_traitsILi32ELi64ELi256ELi4ELb0ELb0EN7cutlass6half_tE19Flash_kernel_traitsILi32ELi64ELi256ELi4ES3_EELi16ELi2ELb0EEEvNS_16Flash_fwd_paramsE,@"STO_CUDA_ENTRY STV_DEFAULT"
_ZN5flash32flash_fwd_splitkv_combine_kernelI23Flash_fwd_kernel_traitsILi32ELi64ELi256ELi4ELb0ELb0EN7cutlass6half_tE19Flash_kernel_traitsILi32ELi64ELi256ELi4ES3_EELi16ELi2ELb0EEEvNS_16Flash_fwd_paramsE:
.text._ZN5flash32flash_fwd_splitkv_combine_kernelI23Flash_fwd_kernel_traitsILi32ELi64ELi256ELi4ELb0ELb0EN7cutlass6half_tE19Flash_kernel_traitsILi32ELi64ELi256ELi4ES3_EELi16ELi2ELb0EEEvNS_16Flash_fwd_paramsE:
        /* <DEDUP_REMOVED lines=38> */
.L_x_189:
[----:B------:R-:W-:Y:S01]  /*0260*/  IMAD.U32 R22, RZ, RZ, UR15 ;  /* 0x0000000fff167e24 */ /* 0x000fe2000f8e00ff */
[----:B------:R-:W-:Y:S01]  /*0270*/  MOV R18, UR13 ;  /* 0x0000000d00127c02 */ /* 0x000fe20008000f00 */
[----:B------:R-:W-:Y:S01]  /*0280*/  IMAD.U32 R17, RZ, RZ, UR17 ;  /* 0x00000011ff117e24 */ /* 0x000fe2000f8e00ff */
[----:B------:R-:W-:Y:S02]  /*0290*/  MOV R16, UR10 ;  /* 0x0000000a00107c02 */ /* 0x000fe40008000f00 */
[----:B------:R-:W-:Y:S02]  /*02a0*/  MOV R14, 0x2c0 ;  /* 0x000002c0000e7802 */ /* 0x000fe40000000f00 */
[----:B------:R-:W-:Y:S05]  /*02b0*/  CALL.REL.NOINC `($__internal_5_$__cuda_sm20_div_s64) ;  /* 0x0000003c00407944 */ /* 0x000fea0003c00000 */
.L_x_190:
        /* <DEDUP_REMOVED lines=30> */
.L_x_192:
[----:B------:R-:W-:Y:S01]  /*04a0*/  IMAD.MOV.U32 R22, RZ, RZ, R10 ;  /* 0x000000ffff167224 */ /* 0x000fe200078e000a */
[----:B------:R-:W-:Y:S02]  /*04b0*/  MOV R17, R11 ;  /* 0x0000000b00117202 */ /* 0x000fe40000000f00 */
[----:B------:R-:W-:Y:S02]  /*04c0*/  MOV R14, 0x4e0 ;  /* 0x000004e0000e7802 */ /* 0x000fe40000000f00 */
[----:B------:R-:W-:Y:S05]  /*04d0*/  CALL.REL.NOINC `($__internal_5_$__cuda_sm20_div_s64) ;  /* 0x0000003800b87944 */ /* 0x000fea0003c00000 */
[----:B------:R-:W-:Y:S02]  /*04e0*/  MOV R4, R10 ;  /* 0x0000000a00047202 */ /* 0x000fe40000000f00 */
[----:B------:R-:W-:Y:S02]  /*04f0*/  MOV R5, R11 ;  /* 0x0000000b00057202 */ /* 0x000fe40000000f00 */
.L_x_193:
[----:B------:R-:W-:Y:S05]  /*0500*/  BSYNC.RECONVERGENT B0 ;  /* 0x0000000000007941 */ /* 0x000fea0003800200 */
.L_x_191:
        /* <DEDUP_REMOVED lines=58> */
.L_x_195:
[----:B------:R-:W-:Y:S01]  /*08b0*/  IMAD.MOV.U32 R22, RZ, RZ, R18 ;  /* 0x000000ffff167224 */ /* 0x000fe200078e0012 */
[----:B------:R-:W-:Y:S01]  /*08c0*/  MOV R18, R8 ;  /* 0x0000000800127202 */ /* 0x000fe20000000f00 */
[----:B------:R-:W-:Y:S01]  /*08d0*/  IMAD.MOV.U32 R17, RZ, RZ, R16 ;  /* 0x000000ffff117224 */ /* 0x000fe200078e0010 */
[----:B------:R-:W-:Y:S02]  /*08e0*/  MOV R16, R0 ;  /* 0x0000000000107202 */ /* 0x000fe40000000f00 */
[----:B------:R-:W-:Y:S02]  /*08f0*/  MOV R14, 0x910 ;  /* 0x00000910000e7802 */ /* 0x000fe40000000f00 */
[----:B------:R-:W-:Y:S05]  /*0900*/  CALL.REL.NOINC `($__internal_5_$__cuda_sm20_div_s64) ;  /* 0x0000003400ac7944 */ /* 0x000fea0003c00000 */
.L_x_196:
[----:B------:R-:W-:Y:S05]  /*0910*/  BSYNC.RECONVERGENT B0 ;  /* 0x0000000000007941 */ /* 0x000fea0003800200 */
.L_x_194:
        /* <DEDUP_REMOVED lines=124> */
.L_x_198:
[----:B------:R-:W-:Y:S01]  /*10e0*/  IMAD.MOV.U32 R22, RZ, RZ, R10 ;  /* 0x000000ffff167224 */ /* 0x000fe200078e000a */
[----:B------:R-:W-:Y:S01]  /*10f0*/  MOV R18, R7 ;  /* 0x0000000700127202 */ /* 0x000fe20000000f00 */
[----:B------:R-:W-:Y:S01]  /*1100*/  IMAD.MOV.U32 R17, RZ, RZ, R11 ;  /* 0x000000ffff117224 */ /* 0x000fe200078e000b */
[----:B------:R-:W-:Y:S02]  /*1110*/  MOV R16, R25 ;  /* 0x0000001900107202 */ /* 0x000fe40000000f00 */
[----:B------:R-:W-:Y:S02]  /*1120*/  MOV R14, 0x1140 ;  /* 0x00001140000e7802 */ /* 0x000fe40000000f00 */
[----:B------:R-:W-:Y:S05]  /*1130*/  CALL.REL.NOINC `($__internal_5_$__cuda_sm20_div_s64) ;  /* 0x0000002c00a07944 */ /* 0x000fea0003c00000 */
[----:B------:R-:W-:Y:S02]  /*1140*/  MOV R32, R10 ;  /* 0x0000000a00207202 */ /* 0x000fe40000000f00 */
[----:B------:R-:W-:Y:S02]  /*1150*/  MOV R33, R11 ;  /* 0x0000000b00217202 */ /* 0x000fe40000000f00 */
.L_x_199:
[----:B------:R-:W-:Y:S05]  /*1160*/  BSYNC.RECONVERGENT B0 ;  /* 0x0000000000007941 */ /* 0x000fea0003800200 */
.L_x_197:
        /* <DEDUP_REMOVED lines=57> */
.L_x_201:
[----:B------:R-:W-:Y:S01]  /*1500*/  IMAD.MOV.U32 R22, RZ, RZ, R4 ;  /* 0x000000ffff167224 */ /* 0x000fe200078e0004 */
[----:B------:R-:W-:Y:S01]  /*1510*/  MOV R17, R5 ;  /* 0x0000000500117202 */ /* 0x000fe20000000f00 */
[----:B------:R-:W-:Y:S01]  /*1520*/  IMAD.MOV.U32 R18, RZ, RZ, R6 ;  /* 0x000000ffff127224 */ /* 0x000fe200078e0006 */
[----:B------:R-:W-:Y:S02]  /*1530*/  MOV R14, 0x1550 ;  /* 0x00001550000e7802 */ /* 0x000fe40000000f00 */
[----:B------:R-:W-:Y:S05]  /*1540*/  CALL.REL.NOINC `($__internal_5_$__cuda_sm20_div_s64) ;  /* 0x00000028009c7944 */ /* 0x000fea0003c00000 */
[----:B------:R-:W-:Y:S02]  /*1550*/  MOV R26, R10 ;  /* 0x0000000a001a7202 */ /* 0x000fe40000000f00 */
[----:B------:R-:W-:Y:S02]  /*1560*/  MOV R27, R11 ;  /* 0x0000000b001b7202 */ /* 0x000fe40000000f00 */
.L_x_202:
[----:B------:R-:W-:Y:S05]  /*1570*/  BSYNC.RECONVERGENT B0 ;  /* 0x0000000000007941 */ /* 0x000fea0003800200 */
.L_x_200:
[----:B------:R-:W0:Y:S01]  /*1580*/  LDCU UR5, c[0x0][0x434] ;  /* 0x00008680ff0577ac */ /* 0x000e220008000800 */
[----:B------:R-:W1:Y:S01]  /*1590*/  S2R R19, SR_TID.X ;  /* 0x0000000000137919 */ /* 0x000e620000002100 */
[----:B------:R-:W-:Y:S01]  /*15a0*/  BSSY.RECONVERGENT B0, `(.L_x_203) ;  /* 0x0000046000007945 */ /* 0x000fe20003800200 */
[----:B------:R-:W-:Y:S01]  /*15b0*/  IMAD.MOV.U32 R21, RZ, RZ, -0x800000 ;  /* 0xff800000ff157424 */ /* 0x000fe200078e00ff */
[----:B------:R-:W2:Y:S01]  /*15c0*/  LDCU UR18, c[0x0][0x534] ;  /* 0x0000a680ff1277ac */ /* 0x000ea20008000800 */
[----:B------:R-:W-:Y:S01]  /*15d0*/  IMAD.MOV.U32 R24, RZ, RZ, -0x800000 ;  /* 0xff800000ff187424 */ /* 0x000fe200078e00ff */
[----:B------:R-:W3:Y:S01]  /*15e0*/  LDCU UR11, c[0x0][0x430] ;  /* 0x00008600ff0b77ac */ /* 0x000ee20008000800 */
[----:B------:R-:W-:-:S04]  /*15f0*/  USHF.R.S32.HI UR8, URZ, 0x1f, UR16 ;  /* 0x0000001fff087899 */ /* 0x000fc80008011410 */
[----:B------:R-:W-:Y:S01]  /*1600*/  ULOP3.LUT UR8, UR8, 0x1, URZ, 0xfc, !UPT ;  /* 0x0000000108087892 */ /* 0x000fe2000f8efcff */
[----:B0-----:R-:W-:-:S05]  /*1610*/  IMAD.U32 R5, RZ, RZ, UR5 ;  /* 0x00000005ff057e24 */ /* 0x001fca000f8e00ff */
[----:B------:R-:W-:Y:S01]  /*1620*/  IABS R5, R5 ;  /* 0x0000000500057213 */ /* 0x000fe20000000000 */
[----:B---3--:R-:W-:-:S03]  /*1630*/  UIMAD UR11, UR5, UR11, URZ ;  /* 0x0000000b050b72a4 */ /* 0x008fc6000f8e02ff */
[----:B------:R-:W0:Y:S01]  /*1640*/  I2F.RP R9, R5 ;  /* 0x0000000500097306 */ /* 0x000e220000209400 */
[C---:B-1----:R-:W-:Y:S02]  /*1650*/  ISETP.GT.U32.AND P1, PT, R19.reuse, 0x3f, PT ;  /* 0x0000003f1300780c */ /* 0x042fe40003f24070 */
[----:B------:R-:W-:-:S05]  /*1660*/  LOP3.LUT R23, R19, 0x3, RZ, 0xc0, !PT ;  /* 0x0000000313177812 */ /* 0x000fca00078ec0ff */
[----:B0-----:R-:W0:Y:S06]  /*1670*/  MUFU.RCP R10, R9 ;  /* 0x00000009000a7308 */ /* 0x001e2c0000001000 */
[----:B------:R-:W-:-:S04]  /*1680*/  @!P1 SHF.L.U32 R16, R19, 0x2, RZ ;  /* 0x0000000213109819 */ /* 0x000fc800000006ff */
[----:B------:R-:W-:Y:S01]  /*1690*/  @!P1 LOP3.LUT R16, R16, 0x3c, RZ, 0xc0, !PT ;  /* 0x0000003c10109812 */ /* 0x000fe200078ec0ff */
[----:B0-----:R-:W-:Y:S01]  /*16a0*/  VIADD R10, R10, 0xffffffe ;  /* 0x0ffffffe0a0a7836 */ /* 0x001fe20000000000 */
[----:B------:R-:W-:-:S03]  /*16b0*/  SHF.R.U32.HI R9, RZ, 0x4, R19 ;  /* 0x00000004ff097819 */ /* 0x000fc60000011613 */
[----:B------:R-:W0:Y:S02]  /*16c0*/  F2I.FTZ.U32.TRUNC.NTZ R11, R10 ;  /* 0x0000000a000b7305 */ /* 0x000e24000021f000 */
[--C-:B0-----:R-:W-:Y:S02]  /*16d0*/  IMAD.MOV R3, RZ, RZ, -R11.reuse ;  /* 0x000000ffff037224 */ /* 0x101fe400078e0a0b */
[----:B------:R-:W-:Y:S02]  /*16e0*/  IMAD.MOV.U32 R10, RZ, RZ, RZ ;  /* 0x000000ffff0a7224 */ /* 0x000fe400078e00ff */
[----:B------:R-:W-:Y:S01]  /*16f0*/  IMAD R4, R3, R5, RZ ;  /* 0x0000000503047224 */ /* 0x000fe200078e02ff */
[----:B------:R-:W-:Y:S02]  /*1700*/  IABS R3, R2 ;  /* 0x0000000200037213 */ /* 0x000fe40000000000 */
[----:B------:R-:W-:Y:S01]  /*1710*/  LOP3.LUT R2, R2, UR5, RZ, 0x3c, !PT ;  /* 0x0000000502027c12 */ /* 0x000fe2000f8e3cff */
[----:B------:R-:W-:-:S03]  /*1720*/  IMAD.HI.U32 R4, R11, R4, R10 ;  /* 0x000000040b047227 */ /* 0x000fc600078e000a */
        /* <DEDUP_REMOVED lines=10> */
[----:B------:R-:W-:Y:S02]  /*17d0*/  ISETP.NE.AND P0, PT, RZ, UR5, PT ;  /* 0x00000005ff007c0c */ /* 0x000fe4000bf05270 */
[----:B------:R-:W-:Y:S02]  /*17e0*/  ISETP.GE.U32.AND P3, PT, R10, R5, PT ;  /* 0x000000050a00720c */ /* 0x000fe40003f66070 */
[----:B------:R-:W-:Y:S02]  /*17f0*/  @!P1 MOV R5, 0x400 ;  /* 0x0000040000059802 */ /* 0x000fe40000000f00 */
[----:B-1----:R-:W-:-:S09]  /*1800*/  @!P1 LEA R2, R3, R2, 0x18 ;  /* 0x0000000203029211 */ /* 0x002fd200078ec0ff */
[----:B------:R-:W-:-:S04]  /*1810*/  @P3 VIADD R13, R13, 0x1 ;  /* 0x000000010d0d3836 */ /* 0x000fc80000000000 */
[----:B------:R-:W-:Y:S01]  /*1820*/  @!P2 IMAD.MOV R13, RZ, RZ, -R13 ;  /* 0x000000ffff0da224 */ /* 0x000fe200078e0a0d */
[----:B------:R-:W-:Y:S01]  /*1830*/  @!P0 LOP3.LUT R13, RZ, UR5, RZ, 0x33, !PT ;  /* 0x00000005ff0d8c12 */ /* 0x000fe2000f8e33ff */
[C---:B------:R-:W-:Y:S01]  /*1840*/  @!P1 IMAD R3, R9.reuse, 0x44, R2 ;  /* 0x0000004409039824 */ /* 0x040fe200078e0202 */
[----:B--2---:R-:W-:Y:S02]  /*1850*/  ISETP.GE.AND P0, PT, R9, UR18, PT ;  /* 0x0000001209007c0c */ /* 0x004fe4000bf06270 */
[----:B0-----:R-:W-:Y:S01]  /*1860*/  @!P1 LEA R2, R4, R5, 0x18 ;  /* 0x0000000504029211 */ /* 0x001fe200078ec0ff */
[----:B------:R-:W-:Y:S01]  /*1870*/  IMAD R4, R13, UR8, RZ ;  /* 0x000000080d047c24 */ /* 0x000fe2000f8e02ff */
[----:B------:R-:W0:Y:S01]  /*1880*/  LDCU.64 UR8, c[0x0][0x358] ;  /* 0x00006b00ff0877ac */ /* 0x000e220008000a00 */
[----:B------:R-:W-:Y:S02]  /*1890*/  @!P1 IMAD.IADD R16, R3, 0x1, R16 ;  /* 0x0000000103109824 */ /* 0x000fe400078e0210 */
[----:B------:R-:W-:Y:S01]  /*18a0*/  @!P1 IMAD R3, R23, 0x44, R2 ;  /* 0x0000004417039824 */ /* 0x000fe200078e0202 */
[----:B------:R-:W-:-:S02]  /*18b0*/  IABS R17, R4 ;  /* 0x0000000400117213 */ /* 0x000fc40000000000 */
[----:B------:R-:W-:-:S03]  /*18c0*/  SHF.R.U32.HI R2, RZ, 0x2, R19 ;  /* 0x00000002ff027819 */ /* 0x000fc60000011613 */
[----:B------:R-:W-:Y:S01]  /*18d0*/  VIADD R12, R17, UR4 ;  /* 0x00000004110c7c36 */ /* 0x000fe20008000000 */
[----:B------:R-:W-:Y:S01]  /*18e0*/  @!P1 LEA R14, R2, R3, 0x2 ;  /* 0x00000003020e9211 */ /* 0x000fe200078e10ff */
        /* <DEDUP_REMOVED lines=15> */
[----:B------:R-:W-:-:S06]  /*19e0*/  LEA.HI.X R21, R10, UR5, R3, 0x2, P0 ;  /* 0x000000050a157c11 */ /* 0x000fcc00080f1403 */
[----:B0-----:R1:W5:Y:S03]  /*19f0*/  LDG.E R21, desc[UR8][R20.64] ;  /* 0x0000000814157981 */ /* 0x001366000c1e1900 */
.L_x_204:
[----:B0-----:R-:W-:Y:S05]  /*1a00*/  BSYNC.RECONVERGENT B0 ;  /* 0x0000000000007941 */ /* 0x001fea0003800200 */
.L_x_203:
[----:B-----5:R-:W-:Y:S01]  /*1a10*/  @!P1 STS [R16], R21 ;  /* 0x0000001510009388 */ /* 0x020fe20000000800 */
[----:B------:R-:W0:Y:S08]  /*1a20*/  LDC R15, c[0x0][0x3e0] ;  /* 0x0000f800ff0f7b82 */ /* 0x000e300000000800 */
[----:B------:R-:W-:Y:S01]  /*1a30*/  BAR.SYNC.DEFER_BLOCKING 0x0 ;  /* 0x0000000000007b1d */ /* 0x000fe20000010000 */
[----:B------:R-:W-:-:S05]  /*1a40*/  ISETP.NE.AND P5, PT, R4, RZ, PT ;  /* 0x000000ff0400720c */ /* 0x000fca0003fa5270 */
[----:B------:R-:W-:Y:S01]  /*1a50*/  BSSY.RECONVERGENT B1, `(.L_x_205) ;  /* 0x000016e000017945 */ /* 0x000fe20003800200 */
[----:B0-----:R-:W-:Y:S01]  /*1a60*/  IABS R11, R15 ;  /* 0x0000000f000b7213 */ /* 0x001fe20000000000 */
[----:B------:R-:W0:Y:S03]  /*1a70*/  @!P1 LDS R24, [R14] ;  /* 0x000000000e189984 */ /* 0x000e260000000800 */
[----:B------:R-:W2:Y:S08]  /*1a80*/  I2F.RP R5, R11 ;  /* 0x0000000b00057306 */ /* 0x000eb00000209400 */
[----:B--2---:R-:W2:Y:S02]  /*1a90*/  MUFU.RCP R28, R5 ;  /* 0x00000005001c7308 */ /* 0x004ea40000001000 */
[----:B--2---:R-:W-:Y:S01]  /*1aa0*/  VIADD R28, R28, 0xffffffe ;  /* 0x0ffffffe1c1c7836 */ /* 0x004fe20000000000 */
[----:B------:R-:W-:-:S05]  /*1ab0*/  IABS R5, R12 ;  /* 0x0000000c00057213 */ /* 0x000fca0000000000 */
[----:B------:R2:W-:Y:S01]  /*1ac0*/  F2I.FTZ.U32.TRUNC.NTZ R29, R28 ;  /* 0x0000001c001d7305 */ /* 0x0005e2000021f000 */
[----:B0-----:R-:W0:Y:S01]  /*1ad0*/  SHFL.BFLY PT, R3, R24, 0x2, 0x1f ;  /* 0x0c401f0018037f89 */ /* 0x001e2200000e0000 */
[----:B--2---:R-:W-:Y:S01]  /*1ae0*/  IMAD.MOV.U32 R28, RZ, RZ, RZ ;  /* 0x000000ffff1c7224 */ /* 0x004fe200078e00ff */
[----:B0-----:R-:W-:-:S05]  /*1af0*/  FMNMX.FTZ R10, R3, R24, !PT ;  /* 0x00000018030a7209 */ /* 0x001fca0007810000 */
[----:B------:R-:W0:Y:S01]  /*1b00*/  I2F.RP R3, R17 ;  /* 0x0000001100037306 */ /* 0x000e220000209400 */
[----:B------:R-:W2:Y:S07]  /*1b10*/  SHFL.BFLY PT, R9, R10, 0x1, 0x1f ;  /* 0x0c201f000a097f89 */ /* 0x000eae00000e0000 */
[----:B0-----:R-:W0:Y:S01]  /*1b20*/  MUFU.RCP R30, R3 ;  /* 0x00000003001e7308 */ /* 0x001e220000001000 */
[----:B--2---:R-:W-:Y:S01]  /*1b30*/  FMNMX.FTZ R9, R10, R9, !PT ;  /* 0x000000090a097209 */ /* 0x004fe20007810000 */
[----:B------:R-:W-:-:S03]  /*1b40*/  IMAD.MOV R10, RZ, RZ, -R29 ;  /* 0x000000ffff0a7224 */ /* 0x000fc600078e0a1d */
[C---:B------:R-:W-:Y:S01]  /*1b50*/  FSETP.NEU.FTZ.AND P0, PT, R9.reuse, -INF , PT ;  /* 0xff8000000900780b */ /* 0x040fe20003f1d000 */
[----:B0-----:R-:W-:Y:S01]  /*1b60*/  VIADD R30, R30, 0xffffffe ;  /* 0x0ffffffe1e1e7836 */ /* 0x001fe20000000000 */
[----:B------:R-:W-:Y:S01]  /*1b70*/  IABS R3, R4 ;  /* 0x0000000400037213 */ /* 0x000fe20000000000 */
[----:B------:R-:W-:Y:S01]  /*1b80*/  IMAD R10, R10, R11, RZ ;  /* 0x0000000b0a0a7224 */ /* 0x000fe200078e02ff */
[----:B------:R-:W-:Y:S01]  /*1b90*/  FSEL R9, R9, RZ, P0 ;  /* 0x000000ff09097208 */ /* 0x000fe20000000000 */
[----:B------:R0:W2:Y:S02]  /*1ba0*/  F2I.FTZ.U32.TRUNC.NTZ R31, R30 ;  /* 0x0000001e001f7305 */ /* 0x0000a4000021f000 */
[----:B------:R-:W-:-:S04]  /*1bb0*/  IMAD.HI.U32 R10, R29, R10, R28 ;  /* 0x0000000a1d0a7227 */ /* 0x000fc800078e001c */
[----:B------:R-:W-:Y:S01]  /*1bc0*/  FADD.FTZ R21, -R9, R24 ;  /* 0x0000001809157221 */ /* 0x000fe20000010100 */
[----:B------:R-:W-:-:S03]  /*1bd0*/  IMAD.MOV R3, RZ, RZ, -R3 ;  /* 0x000000ffff037224 */ /* 0x000fc600078e0a03 */
[----:B------:R-:W-:Y:S01]  /*1be0*/  FMUL.FTZ R21, R21, 1.4426950216293334961 ;  /* 0x3fb8aa3b15157820 */ /* 0x000fe20000410000 */
[----:B------:R-:W-:-:S05]  /*1bf0*/  IMAD.HI.U32 R10, R10, R5, RZ ;  /* 0x000000050a0a7227 */ /* 0x000fca00078e00ff */
[----:B------:R-:W3:Y:S01]  /*1c00*/  MUFU.EX2 R21, R21 ;  /* 0x0000001500157308 */ /* 0x000ee20000000800 */
[----:B0-----:R-:W-:Y:S02]  /*1c10*/  HFMA2 R30, -RZ, RZ, 0, 0 ;  /* 0x00000000ff1e7431 */ /* 0x001fe400000001ff */
[----:B--2---:R-:W-:-:S04]  /*1c20*/  IMAD.MOV R16, RZ, RZ, -R31 ;  /* 0x000000ffff107224 */ /* 0x004fc800078e0a1f */
[----:B------:R-:W-:-:S04]  /*1c30*/  IMAD R16, R16, R17, RZ ;  /* 0x0000001110107224 */ /* 0x000fc800078e02ff */
[----:B------:R-:W-:Y:S01]  /*1c40*/  IMAD.HI.U32 R16, R31, R16, R30 ;  /* 0x000000101f107227 */ /* 0x000fe200078e001e */
[----:B---3--:R-:W1:Y:S05]  /*1c50*/  SHFL.BFLY PT, R14, R21, 0x2, 0x1f ;  /* 0x0c401f00150e7f89 */ /* 0x008e6a00000e0000 */
[----:B------:R-:W-:-:S04]  /*1c60*/  IMAD.HI.U32 R16, R16, R5, RZ ;  /* 0x0000000510107227 */ /* 0x000fc800078e00ff */
[----:B------:R-:W-:-:S05]  /*1c70*/  IMAD R18, R16, R3, R5 ;  /* 0x0000000310127224 */ /* 0x000fca00078e0205 */
[----:B------:R-:W-:-:S13]  /*1c80*/  ISETP.GT.U32.AND P2, PT, R17, R18, PT ;  /* 0x000000121100720c */ /* 0x000fda0003f44070 */
[-C--:B------:R-:W-:Y:S01]  /*1c90*/  @!P2 IADD3 R18, PT, PT, R18, -R17.reuse, RZ ;  /* 0x800000111212a210 */ /* 0x080fe20007ffe0ff */
[----:B-1----:R-:W-:Y:S01]  /*1ca0*/  FADD.FTZ R20, R21, R14 ;  /* 0x0000000e15147221 */ /* 0x002fe20000010000 */
[----:B------:R-:W-:Y:S02]  /*1cb0*/  IMAD.MOV R14, RZ, RZ, -R10 ;  /* 0x000000ffff0e7224 */ /* 0x000fe400078e0a0a */
[-C--:B------:R-:W-:Y:S01]  /*1cc0*/  ISETP.GE.U32.AND P1, PT, R18, R17.reuse, PT ;  /* 0x000000111200720c */ /* 0x080fe20003f26070 */
[----:B------:R-:W-:Y:S01]  /*1cd0*/  @!P2 VIADD R16, R16, 0x1 ;  /* 0x000000011010a836 */ /* 0x000fe20000000000 */
[----:B------:R-:W0:Y:S01]  /*1ce0*/  SHFL.BFLY PT, R3, R20, 0x1, 0x1f ;  /* 0x0c201f0014037f89 */ /* 0x000e2200000e0000 */
[----:B------:R-:W-:Y:S01]  /*1cf0*/  IMAD R14, R11, R14, R5 ;  /* 0x0000000e0b0e7224 */ /* 0x000fe200078e0205 */
[C---:B------:R-:W-:Y:S01]  /*1d00*/  LOP3.LUT R5, R12.reuse, R17, RZ, 0x3c, !PT ;  /* 0x000000110c057212 */ /* 0x040fe200078e3cff */
[----:B------:R-:W-:Y:S01]  /*1d10*/  IMAD.MOV.U32 R21, RZ, RZ, 0x7f800000 ;  /* 0x7f800000ff157424 */ /* 0x000fe200078e00ff */
[----:B------:R-:W-:-:S02]  /*1d20*/  LOP3.LUT R12, R12, R15, RZ, 0x3c, !PT ;  /* 0x0000000f0c0c7212 */ /* 0x000fc400078e3cff */
[----:B------:R-:W-:Y:S02]  /*1d30*/  ISETP.GT.U32.AND P0, PT, R11, R14, PT ;  /* 0x0000000e0b00720c */ /* 0x000fe40003f04070 */
[----:B------:R-:W-:Y:S02]  /*1d40*/  ISETP.GE.AND P2, PT, R12, RZ, PT ;  /* 0x000000ff0c00720c */ /* 0x000fe40003f46270 */
[----:B------:R-:W-:Y:S01]  /*1d50*/  ISETP.GE.AND P3, PT, R5, RZ, PT ;  /* 0x000000ff0500720c */ /* 0x000fe20003f66270 */
[----:B------:R-:W-:-:S08]  /*1d60*/  @P1 VIADD R16, R16, 0x1 ;  /* 0x0000000110101836 */ /* 0x000fd00000000000 */
[----:B------:R-:W-:Y:S01]  /*1d70*/  @!P0 IMAD.IADD R14, R14, 0x1, -R11 ;  /* 0x000000010e0e8824 */ /* 0x000fe200078e0a0b */
[----:B------:R-:W-:Y:S02]  /*1d80*/  @!P0 IADD3 R10, PT, PT, R10, 0x1, RZ ;  /* 0x000000010a0a8810 */ /* 0x000fe40007ffe0ff */
[----:B------:R-:W-:Y:S01]  /*1d90*/  ISETP.NE.AND P0, PT, R15, RZ, PT ;  /* 0x000000ff0f00720c */ /* 0x000fe20003f05270 */
[----:B------:R-:W-:Y:S01]  /*1da0*/  @!P3 IMAD.MOV R16, RZ, RZ, -R16 ;  /* 0x000000ffff10b224 */ /* 0x000fe200078e0a10 */
[----:B------:R-:W-:Y:S01]  /*1db0*/  ISETP.GE.U32.AND P4, PT, R14, R11, PT ;  /* 0x0000000b0e00720c */ /* 0x000fe20003f86070 */
[----:B0-----:R-:W-:Y:S01]  /*1dc0*/  FADD.FTZ R3, R20, R3 ;  /* 0x0000000314037221 */ /* 0x001fe20000010000 */
[----:B------:R-:W-:Y:S02]  /*1dd0*/  ISETP.NE.AND P3, PT, R13, RZ, PT ;  /* 0x000000ff0d00720c */ /* 0x000fe40003f65270 */
[----:B------:R-:W-:Y:S02]  /*1de0*/  @!P5 LOP3.LUT R16, RZ, R17, RZ, 0x33, !PT ;  /* 0x00000011ff10d212 */ /* 0x000fe400078e33ff */
[----:B------:R-:W-:-:S02]  /*1df0*/  FSETP.NE.FTZ.AND P1, PT, R3, RZ, PT ;  /* 0x000000ff0300720b */ /* 0x000fc40003f35000 */
[----:B------:R-:W-:Y:S02]  /*1e00*/  SEL R12, RZ, 0x1, !P3 ;  /* 0x00000001ff0c7807 */ /* 0x000fe40005800000 */
[----:B------:R-:W-:Y:S01]  /*1e10*/  SHF.R.S32.HI R13, RZ, 0x1f, R4 ;  /* 0x0000001fff0d7819 */ /* 0x000fe20000011404 */
[----:B------:R-:W-:Y:S01]  /*1e20*/  IMAD R4, R4, UR11, RZ ;  /* 0x0000000b04047c24 */ /* 0x000fe2000f8e02ff */
[----:B------:R-:W-:Y:S01]  /*1e30*/  SHF.R.S32.HI R11, RZ, 0x1f, R16 ;  /* 0x0000001fff0b7819 */ /* 0x000fe20000011410 */
[----:B------:R-:W-:Y:S01]  /*1e40*/  @P4 VIADD R10, R10, 0x1 ;  /* 0x000000010a0a4836 */ /* 0x000fe20000000000 */
[----:B------:R-:W-:-:S03]  /*1e50*/  LOP3.LUT R12, R13, R12, RZ, 0xfc, !PT ;  /* 0x0000000c0d0c7212 */ /* 0x000fc600078efcff */
[----:B------:R-:W-:Y:S02]  /*1e60*/  IMAD.MOV.U32 R5, RZ, RZ, R10 ;  /* 0x000000ffff057224 */ /* 0x000fe400078e000a */
[----:B------:R0:W1:Y:S03]  /*1e70*/  @P1 MUFU.LG2 R10, R3 ;  /* 0x00000003000a1308 */ /* 0x0000660000000c00 */
[----:B------:R-:W-:Y:S02]  /*1e80*/  @!P2 IADD3 R5, PT, PT, -R5, RZ, RZ ;  /* 0x000000ff0505a210 */ /* 0x000fe40007ffe1ff */
[----:B------:R-:W-:Y:S02]  /*1e90*/  @!P0 LOP3.LUT R5, RZ, R15, RZ, 0x33, !PT ;  /* 0x0000000fff058212 */ /* 0x000fe400078e33ff */
[----:B------:R-:W-:Y:S02]  /*1ea0*/  LOP3.LUT P0, RZ, R19, 0x3c3, RZ, 0xc0, !PT ;  /* 0x000003c313ff7812 */ /* 0x000fe4000780c0ff */
[----:B------:R-:W-:-:S04]  /*1eb0*/  ISETP.LT.U32.AND P2, PT, R26, R16, PT ;  /* 0x000000101a00720c */ /* 0x000fc80003f41070 */
[----:B------:R-:W-:Y:S01]  /*1ec0*/  ISETP.LT.AND.EX P2, PT, R27, R11, PT, P2 ;  /* 0x0000000b1b00720c */ /* 0x000fe20003f41320 */
[----:B0-----:R-:W-:-:S03]  /*1ed0*/  IMAD R3, R5, UR12, RZ ;  /* 0x0000000c05037c24 */ /* 0x001fc6000f8e02ff */
[----:B------:R-:W-:Y:S01]  /*1ee0*/  SEL R5, R26, R16, P2 ;  /* 0x000000101a057207 */ /* 0x000fe20001000000 */
[----:B-1----:R-:W-:Y:S01]  /*1ef0*/  @P1 FFMA.FTZ R21, R10, 0.69314718246459960938, R9 ;  /* 0x3f3172180a151823 */ /* 0x002fe20000010009 */
[----:B------:R-:W-:Y:S01]  /*1f00*/  IMAD R3, R12, R3, RZ ;  /* 0x000000030c037224 */ /* 0x000fe200078e02ff */
        /* <DEDUP_REMOVED lines=32> */
[----:B0-----:R-:W-:-:S06]  /*2110*/  VIADD R10, R10, 0xffffffe ;  /* 0x0ffffffe0a0a7836 */ /* 0x001fcc0000000000 */
[----:B------:R-:W0:Y:S02]  /*2120*/  F2I.FTZ.U32.TRUNC.NTZ R11, R10 ;  /* 0x0000000a000b7305 */ /* 0x000e24000021f000 */
[----:B0-----:R-:W-:Y:S01]  /*2130*/  IMAD.MOV R2, RZ, RZ, -R11 ;  /* 0x000000ffff027224 */ /* 0x001fe200078e0a0b */
[----:B------:R-:W-:-:S03]  /*2140*/  MOV R10, RZ ;  /* 0x000000ff000a7202 */ /* 0x000fc60000000f00 */
[----:B------:R-:W-:-:S04]  /*2150*/  IMAD R2, R2, R30, RZ ;  /* 0x0000001e02027224 */ /* 0x000fc800078e02ff */
[----:B------:R-:W-:Y:S01]  /*2160*/  IMAD.HI.U32 R2, R11, R2, R10 ;  /* 0x000000020b027227 */ /* 0x000fe200078e000a */
[----:B------:R-:W-:-:S05]  /*2170*/  LEA.HI R11, R19, UR14, RZ, 0x1e ;  /* 0x0000000e130b7c11 */ /* 0x000fca000f8ff0ff */
        /* <DEDUP_REMOVED lines=13> */
.L_x_208:
[----:B------:R-:W-:Y:S01]  /*2250*/  LEA.HI R2, R19, UR14, RZ, 0x1e ;  /* 0x0000000e13027c11 */ /* 0x000fe2000f8ff0ff */
[----:B------:R-:W-:Y:S01]  /*2260*/  IMAD.MOV.U32 R17, RZ, RZ, RZ ;  /* 0x000000ffff117224 */ /* 0x000fe200078e00ff */
[----:B------:R-:W-:Y:S02]  /*2270*/  MOV R18, R30 ;  /* 0x0000001e00127202 */ /* 0x000fe40000000f00 */
[----:B------:R-:W-:Y:S01]  /*2280*/  MOV R14, 0x22b0 ;  /* 0x000022b0000e7802 */ /* 0x000fe20000000f00 */
[----:B------:R-:W-:Y:S02]  /*2290*/  IMAD.MOV.U32 R22, RZ, RZ, R2 ;  /* 0x000000ffff167224 */ /* 0x000fe400078e0002 */
[----:B------:R-:W-:Y:S05]  /*22a0*/  CALL.REL.NOINC `($__internal_5_$__cuda_sm20_div_s64) ;  /* 0x0000001c00447944 */ /* 0x000fea0003c00000 */
[----:B------:R-:W-:Y:S02]  /*22b0*/  IADD3 R9, PT, PT, -R10, RZ, RZ ;  /* 0x000000ff0a097210 */ /* 0x000fe40007ffe1ff */
[----:B------:R-:W-:-:S03]  /*22c0*/  MOV R31, R11 ;  /* 0x0000000b001f7202 */ /* 0x000fc60000000f00 */
[----:B------:R-:W-:Y:S01]  /*22d0*/  IMAD R9, R30, R9, R2 ;  /* 0x000000091e097224 */ /* 0x000fe200078e0202 */
[----:B------:R-:W-:-:S07]  /*22e0*/  MOV R30, R10 ;  /* 0x0000000a001e7202 */ /* 0x000fce0000000f00 */
.L_x_209:
[----:B------:R-:W-:Y:S01]  /*22f0*/  IABS R12, UR13 ;  /* 0x0000000d000c7c13 */ /* 0x000fe20008000000 */
[----:B------:R-:W-:Y:S01]  /*2300*/  IMAD R25, R25, R8, RZ ;  /* 0x0000000819197224 */ /* 0x000fe200078e02ff */
[----:B------:R-:W-:Y:S01]  /*2310*/  IABS R10, R9 ;  /* 0x00000009000a7213 */ /* 0x000fe20000000000 */
[----:B------:R-:W-:Y:S01]  /*2320*/  BSSY.RECONVERGENT B0, `(.L_x_210) ;  /* 0x000003f000007945 */ /* 0x000fe20003800200 */
[----:B------:R-:W0:Y:S01]  /*2330*/  I2F.U32.RP R13, R12 ;  /* 0x0000000c000d7306 */ /* 0x000e220000209000 */
[----:B------:R-:W-:Y:S01]  /*2340*/  IABS R2, UR13 ;  /* 0x0000000d00027c13 */ /* 0x000fe20008000000 */
[----:B------:R-:W-:Y:S01]  /*2350*/  IMAD R25, R7, R0, R25 ;  /* 0x0000000007197224 */ /* 0x000fe200078e0219 */
[----:B------:R-:W-:-:S04]  /*2360*/  LOP3.LUT R0, R9, UR13, RZ, 0x3c, !PT ;  /* 0x0000000d09007c12 */ /* 0x000fc8000f8e3cff */
[----:B------:R-:W-:Y:S01]  /*2370*/  ISETP.GE.AND P0, PT, R0, RZ, PT ;  /* 0x000000ff0000720c */ /* 0x000fe20003f06270 */
[----:B0-----:R-:W0:Y:S02]  /*2380*/  MUFU.RCP R16, R13 ;  /* 0x0000000d00107308 */ /* 0x001e240000001000 */
[----:B0-----:R-:W-:-:S06]  /*2390*/  IADD3 R16, PT, PT, R16, 0xffffffe, RZ ;  /* 0x0ffffffe10107810 */ /* 0x001fcc0007ffe0ff */
[----:B------:R-:W0:Y:S02]  /*23a0*/  F2I.FTZ.U32.TRUNC.NTZ R17, R16 ;  /* 0x0000001000117305 */ /* 0x000e24000021f000 */
[----:B0-----:R-:W-:Y:S01]  /*23b0*/  IADD3 R11, PT, PT, RZ, -R17, RZ ;  /* 0x80000011ff0b7210 */ /* 0x001fe20007ffe0ff */
[----:B------:R-:W-:-:S04]  /*23c0*/  IMAD.MOV.U32 R16, RZ, RZ, RZ ;  /* 0x000000ffff107224 */ /* 0x000fc800078e00ff */
[----:B------:R-:W-:-:S04]  /*23d0*/  IMAD R11, R11, R12, RZ ;  /* 0x0000000c0b0b7224 */ /* 0x000fc800078e02ff */
[----:B------:R-:W-:Y:S01]  /*23e0*/  IMAD.HI.U32 R17, R17, R11, R16 ;  /* 0x0000000b11117227 */ /* 0x000fe200078e0010 */
[----:B------:R-:W-:-:S05]  /*23f0*/  IADD3 R11, PT, PT, RZ, -R2, RZ ;  /* 0x80000002ff0b7210 */ /* 0x000fca0007ffe0ff */
[----:B------:R-:W-:-:S04]  /*2400*/  IMAD.HI.U32 R2, R17, R10, RZ ;  /* 0x0000000a11027227 */ /* 0x000fc800078e00ff */
[----:B------:R-:W-:Y:S02]  /*2410*/  IMAD R11, R2, R11, R10 ;  /* 0x0000000b020b7224 */ /* 0x000fe400078e020a */
[----:B------:R-:W-:-:S03]  /*2420*/  IMAD.WIDE.U32 R16, R7, R8, RZ ;  /* 0x0000000807107225 */ /* 0x000fc600078e00ff */
[----:B------:R-:W-:Y:S01]  /*2430*/  ISETP.GT.U32.AND P1, PT, R12, R11, PT ;  /* 0x0000000b0c00720c */ /* 0x000fe20003f24070 */
[----:B------:R-:W-:-:S12]  /*2440*/  IMAD.WIDE.U32 R34, R16, R32, RZ ;  /* 0x0000002010227225 */ /* 0x000fd800078e00ff */
[----:B------:R-:W-:Y:S02]  /*2450*/  @!P1 IMAD.IADD R11, R11, 0x1, -R12 ;  /* 0x000000010b0b9824 */ /* 0x000fe400078e0a0c */
[----:B------:R-:W-:Y:S01]  /*2460*/  @!P1 VIADD R2, R2, 0x1 ;  /* 0x0000000102029836 */ /* 0x000fe20000000000 */
[----:B------:R-:W-:Y:S02]  /*2470*/  ISETP.NE.AND P1, PT, RZ, UR13, PT ;  /* 0x0000000dff007c0c */ /* 0x000fe4000bf25270 */
[----:B------:R-:W-:Y:S02]  /*2480*/  ISETP.GE.U32.AND P2, PT, R11, R12, PT ;  /* 0x0000000c0b00720c */ /* 0x000fe40003f46070 */
[----:B------:R-:W-:-:S05]  /*2490*/  IADD3 R11, PT, PT, R17, R25, RZ ;  /* 0x00000019110b7210 */ /* 0x000fca0007ffe0ff */
[----:B------:R-:W-:-:S04]  /*24a0*/  IMAD R11, R11, R32, RZ ;  /* 0x000000200b0b7224 */ /* 0x000fc800078e02ff */
[----:B------:R-:W-:Y:S02]  /*24b0*/  IMAD R11, R33, R16, R11 ;  /* 0x00000010210b7224 */ /* 0x000fe400078e020b */
[----:B------:R-:W-:Y:S02]  /*24c0*/  @P2 IADD3 R2, PT, PT, R2, 0x1, RZ ;  /* 0x0000000102022810 */ /* 0x000fe40007ffe0ff */
[----:B------:R-:W-:Y:S02]  /*24d0*/  IMAD.IADD R16, R35, 0x1, R11 ;  /* 0x0000000123107824 */ /* 0x000fe400078e020b */
[----:B------:R-:W-:Y:S02]  /*24e0*/  @!P0 IADD3 R2, PT, PT, -R2, RZ, RZ ;  /* 0x000000ff02028210 */ /* 0x000fe40007ffe1ff */
[----:B------:R-:W-:Y:S02]  /*24f0*/  @!P1 LOP3.LUT R2, RZ, UR13, RZ, 0x33, !PT ;  /* 0x0000000dff029c12 */ /* 0x000fe4000f8e33ff */
[----:B------:R-:W-:-:S04]  /*2500*/  LOP3.LUT R0, R31, R16, RZ, 0xfc, !PT ;  /* 0x000000101f007212 */ /* 0x000fc800078efcff */
[----:B------:R-:W-:Y:S01]  /*2510*/  ISETP.NE.U32.AND P0, PT, R0, RZ, PT ;  /* 0x000000ff0000720c */ /* 0x000fe20003f05070 */
[----:B------:R-:W-:-:S04]  /*2520*/  IMAD.MOV R0, RZ, RZ, -R2 ;  /* 0x000000ffff007224 */ /* 0x000fc800078e0a02 */
[----:B------:R-:W-:-:S08]  /*2530*/  IMAD R0, R0, UR13, R9 ;  /* 0x0000000d00007c24 */ /* 0x000fd0000f8e0209 */
[----:B------:R-:W-:Y:S05]  /*2540*/  @P0 BRA `(.L_x_211) ;  /* 0x0000000000540947 */ /* 0x000fea0003800000 */
[----:B------:R-:W0:Y:S01]  /*2550*/  I2F.U32.RP R12, R34 ;  /* 0x00000022000c7306 */ /* 0x000e220000209000 */
[----:B------:R-:W-:Y:S01]  /*2560*/  HFMA2 R10, -RZ, RZ, 0, 0 ;  /* 0x00000000ff0a7431 */ /* 0x000fe200000001ff */
[----:B------:R-:W-:-:S06]  /*2570*/  ISETP.NE.U32.AND P0, PT, R34, RZ, PT ;  /* 0x000000ff2200720c */ /* 0x000fcc0003f05070 */
[----:B0-----:R-:W0:Y:S02]  /*2580*/  MUFU.RCP R11, R12 ;  /* 0x0000000c000b7308 */ /* 0x001e240000001000 */
[----:B0-----:R-:W-:-:S06]  /*2590*/  IADD3 R11, PT, PT, R11, 0xffffffe, RZ ;  /* 0x0ffffffe0b0b7810 */ /* 0x001fcc0007ffe0ff */
[----:B------:R-:W0:Y:S02]  /*25a0*/  F2I.FTZ.U32.TRUNC.NTZ R11, R11 ;  /* 0x0000000b000b7305 */ /* 0x000e24000021f000 */
[----:B0-----:R-:W-:-:S04]  /*25b0*/  IMAD.MOV R9, RZ, RZ, -R11 ;  /* 0x000000ffff097224 */ /* 0x001fc800078e0a0b */
        /* <DEDUP_REMOVED lines=14> */
.L_x_211:
[----:B------:R-:W-:Y:S01]  /*26a0*/  IMAD.MOV.U32 R22, RZ, RZ, R30 ;  /* 0x000000ffff167224 */ /* 0x000fe200078e001e */
[----:B------:R-:W-:Y:S01]  /*26b0*/  MOV R17, R31 ;  /* 0x0000001f00117202 */ /* 0x000fe20000000f00 */
[----:B------:R-:W-:Y:S01]  /*26c0*/  IMAD.MOV.U32 R18, RZ, RZ, R34 ;  /* 0x000000ffff127224 */ /* 0x000fe200078e0022 */
[----:B------:R-:W-:Y:S02]  /*26d0*/  MOV R14, 0x26f0 ;  /* 0x000026f0000e7802 */ /* 0x000fe40000000f00 */
[----:B------:R-:W-:Y:S05]  /*26e0*/  CALL.REL.NOINC `($__internal_5_$__cuda_sm20_div_s64) ;  /* 0x0000001800347944 */ /* 0x000fea0003c00000 */
[----:B------:R-:W-:-:S05]  /*26f0*/  IADD3 R31, PT, PT, -R10, RZ, RZ ;  /* 0x000000ff0a1f7210 */ /* 0x000fca0007ffe1ff */
[----:B------:R-:W-:Y:S02]  /*2700*/  IMAD R31, R31, R34, R30 ;  /* 0x000000221f1f7224 */ /* 0x000fe400078e021e */
.L_x_212:
[----:B------:R-:W-:Y:S05]  /*2710*/  BSYNC.RECONVERGENT B0 ;  /* 0x0000000000007941 */ /* 0x000fea0003800200 */
.L_x_210:
[----:B------:R-:W-:Y:S01]  /*2720*/  IABS R20, R8 ;  /* 0x0000000800147213 */ /* 0x000fe20000000000 */
[----:B------:R-:W-:Y:S01]  /*2730*/  IMAD.MOV.U32 R34, RZ, RZ, RZ ;  /* 0x000000ffff227224 */ /* 0x000fe200078e00ff */
[----:B------:R-:W-:Y:S01]  /*2740*/  IABS R14, R6 ;  /* 0x00000006000e7213 */ /* 0x000fe20000000000 */
[----:B------:R-:W0:Y:S01]  /*2750*/  LDCU.U8 UR17, c[0x0][0x549] ;  /* 0x0000a920ff1177ac */ /* 0x000e220008000000 */
[----:B------:R-:W1:Y:S01]  /*2760*/  I2F.U32.RP R17, R20 ;  /* 0x0000001400117306 */ /* 0x000e620000209000 */
[----:B------:R-:W-:Y:S02]  /*2770*/  IABS R12, R15 ;  /* 0x0000000f000c7213 */ /* 0x000fe40000000000 */
[----:B------:R-:W-:Y:S01]  /*2780*/  IABS R16, R7 ;  /* 0x0000000700107213 */ /* 0x000fe20000000000 */
[----:B------:R-:W2:Y:S01]  /*2790*/  LDCU.64 UR4, c[0x0][0x430] ;  /* 0x00008600ff0477ac */ /* 0x000ea20008000a00 */
[----:B------:R-:W-:Y:S02]  /*27a0*/  IABS R13, R5 ;  /* 0x00000005000d7213 */ /* 0x000fe40000000000 */
[----:B------:R-:W-:Y:S01]  /*27b0*/  IABS R18, R31 ;  /* 0x0000001f00127213 */ /* 0x000fe20000000000 */
[----:B------:R-:W3:Y:S01]  /*27c0*/  I2F.U32.RP R11, R14 ;  /* 0x0000000e000b7306 */ /* 0x000ee20000209000 */
[----:B------:R-:W-:Y:S01]  /*27d0*/  ISETP.NE.AND P5, PT, R8, RZ, PT ;  /* 0x000000ff0800720c */ /* 0x000fe20003fa5270 */
[----:B------:R-:W-:-:S06]  /*27e0*/  UIMAD UR18, UR7, UR11, URZ ;  /* 0x0000000b071272a4 */ /* 0x000fcc000f8e02ff */
[----:B-1----:R-:W1:Y:S01]  /*27f0*/  MUFU.RCP R9, R17 ;  /* 0x0000001100097308 */ /* 0x002e620000001000 */
[----:B0-----:R-:W-:-:S04]  /*2800*/  UISETP.NE.AND UP0, UPT, UR17, URZ, UPT ;  /* 0x000000ff1100728c */ /* 0x001fc8000bf05270 */
[----:B--2---:R-:W-:-:S03]  /*2810*/  USEL UR4, UR4, 0x1, UP0 ;  /* 0x0000000104047887 */ /* 0x004fc60008000000 */
[----:B---3--:R-:W0:Y:S01]  /*2820*/  MUFU.RCP R32, R11 ;  /* 0x0000000b00207308 */ /* 0x008e220000001000 */
[----:B------:R-:W-:Y:S02]  /*2830*/  USHF.R.S32.HI UR17, URZ, 0x1f, UR4 ;  /* 0x0000001fff117899 */ /* 0x000fe40008011404 */
[----:B------:R-:W-:-:S05]  /*2840*/  UIMAD UR5, UR4, UR5, URZ ;  /* 0x00000005040572a4 */ /* 0x000fca000f8e02ff */
[----:B------:R-:W-:Y:S01]  /*2850*/  I2F.U32.RP R28, R12 ;  /* 0x0000000c001c7306 */ /* 0x000fe20000209000 */
[----:B-1----:R-:W-:Y:S01]  /*2860*/  VIADD R9, R9, 0xffffffe ;  /* 0x0ffffffe09097836 */ /* 0x002fe20000000000 */
[----:B------:R-:W-:-:S05]  /*2870*/  IABS R17, R8 ;  /* 0x0000000800117213 */ /* 0x000fca0000000000 */
[----:B------:R-:W-:Y:S01]  /*2880*/  IMAD.MOV R17, RZ, RZ, -R17 ;  /* 0x000000ffff117224 */ /* 0x000fe200078e0a11 */
[----:B------:R-:W1:Y:S01]  /*2890*/  F2I.FTZ.U32.TRUNC.NTZ R35, R9 ;  /* 0x0000000900237305 */ /* 0x000e62000021f000 */
[----:B0-----:R-:W-:Y:S01]  /*28a0*/  VIADD R32, R32, 0xffffffe ;  /* 0x0ffffffe20207836 */ /* 0x001fe20000000000 */
[----:B------:R-:W-:-:S06]  /*28b0*/  IABS R11, R10 ;  /* 0x0000000a000b7213 */ /* 0x000fcc0000000000 */
[----:B------:R0:W2:Y:S01]  /*28c0*/  F2I.FTZ.U32.TRUNC.NTZ R33, R32 ;  /* 0x0000002000217305 */ /* 0x0000a2000021f000 */
[----:B-1----:R-:W-:-:S07]  /*28d0*/  IMAD.MOV R27, RZ, RZ, -R35 ;  /* 0x000000ffff1b7224 */ /* 0x002fce00078e0a23 */
[----:B------:R-:W1:Y:S01]  /*28e0*/  MUFU.RCP R28, R28 ;  /* 0x0000001c001c7308 */ /* 0x000e620000001000 */
[----:B------:R-:W-:Y:S01]  /*28f0*/  IABS R9, R6 ;  /* 0x0000000600097213 */ /* 0x000fe20000000000 */
[----:B------:R-:W-:-:S04]  /*2900*/  IMAD R27, R27, R20, RZ ;  /* 0x000000141b1b7224 */ /* 0x000fc800078e02ff */
[----:B------:R-:W-:Y:S02]  /*2910*/  IMAD.MOV R9, RZ, RZ, -R9 ;  /* 0x000000ffff097224 */ /* 0x000fe400078e0a09 */
[----:B0-----:R-:W-:Y:S01]  /*2920*/  HFMA2 R32, -RZ, RZ, 0, 0 ;  /* 0x00000000ff207431 */ /* 0x001fe200000001ff */
[----:B------:R-:W0:Y:S01]  /*2930*/  I2F.U32.RP R26, R16 ;  /* 0x00000010001a7306 */ /* 0x000e220000209000 */
[----:B--2---:R-:W-:Y:S01]  /*2940*/  IADD3 R25, PT, PT, RZ, -R33, RZ ;  /* 0x80000021ff197210 */ /* 0x004fe20007ffe0ff */
[----:B------:R-:W-:-:S04]  /*2950*/  IMAD.HI.U32 R27, R35, R27, R34 ;  /* 0x0000001b231b7227 */ /* 0x000fc800078e0022 */
[----:B------:R-:W-:Y:S02]  /*2960*/  IMAD R25, R25, R14, RZ ;  /* 0x0000000e19197224 */ /* 0x000fe400078e02ff */
[----:B------:R-:W2:Y:S01]  /*2970*/  I2F.U32.RP R22, R13 ;  /* 0x0000000d00167306 */ /* 0x000ea20000209000 */
[----:B-1----:R-:W-:Y:S02]  /*2980*/  VIADD R28, R28, 0xffffffe ;  /* 0x0ffffffe1c1c7836 */ /* 0x002fe40000000000 */
[----:B------:R-:W-:-:S04]  /*2990*/  IMAD.HI.U32 R25, R33, R25, R32 ;  /* 0x0000001921197227 */ /* 0x000fc800078e0020 */
[----:B------:R-:W-:Y:S01]  /*29a0*/  IMAD.HI.U32 R27, R27, R18, RZ ;  /* 0x000000121b1b7227 */ /* 0x000fe200078e00ff */
[----:B------:R1:W3:Y:S03]  /*29b0*/  F2I.FTZ.U32.TRUNC.NTZ R29, R28 ;  /* 0x0000001c001d7305 */ /* 0x0002e6000021f000 */
[----:B------:R-:W-:-:S04]  /*29c0*/  IMAD.HI.U32 R30, R25, R11, RZ ;  /* 0x0000000b191e7227 */ /* 0x000fc800078e00ff */
[----:B------:R-:W-:Y:S01]  /*29d0*/  IMAD R17, R27, R17, R18 ;  /* 0x000000111b117224 */ /* 0x000fe200078e0212 */
[----:B0-----:R-:W0:Y:S01]  /*29e0*/  MUFU.RCP R26, R26 ;  /* 0x0000001a001a7308 */ /* 0x001e220000001000 */
[----:B------:R-:W-:Y:S01]  /*29f0*/  IMAD R9, R30, R9, R11 ;  /* 0x000000091e097224 */ /* 0x000fe200078e020b */
[----:B------:R-:W-:Y:S02]  /*2a00*/  LOP3.LUT R11, R31, R8, RZ, 0x3c, !PT ;  /* 0x000000081f0b7212 */ /* 0x000fe400078e3cff */
[----:B------:R-:W-:Y:S02]  /*2a10*/  ISETP.GT.U32.AND P3, PT, R20, R17, PT ;  /* 0x000000111400720c */ /* 0x000fe40003f64070 */
[----:B------:R-:W-:Y:S01]  /*2a20*/  ISETP.GT.U32.AND P1, PT, R14, R9, PT ;  /* 0x000000090e00720c */ /* 0x000fe20003f24070 */
[----:B-1----:R-:W-:Y:S01]  /*2a30*/  IMAD.MOV.U32 R28, RZ, RZ, RZ ;  /* 0x000000ffff1c7224 */ /* 0x002fe200078e00ff */
[----:B--2---:R-:W1:Y:S01]  /*2a40*/  MUFU.RCP R22, R22 ;  /* 0x0000001600167308 */ /* 0x004e620000001000 */
[----:B---3--:R-:W-:-:S02]  /*2a50*/  IADD3 R18, PT, PT, RZ, -R29, RZ ;  /* 0x8000001dff127210 */ /* 0x008fc40007ffe0ff */
[----:B------:R-:W-:Y:S02]  /*2a60*/  ISETP.GE.AND P2, PT, R11, RZ, PT ;  /* 0x000000ff0b00720c */ /* 0x000fe40003f46270 */
[----:B------:R-:W-:Y:S01]  /*2a70*/  IABS R11, R2 ;  /* 0x00000002000b7213 */ /* 0x000fe20000000000 */
[----:B------:R-:W-:Y:S01]  /*2a80*/  IMAD R25, R18, R12, RZ ;  /* 0x0000000c12197224 */ /* 0x000fe200078e02ff */
[----:B------:R-:W-:Y:S01]  /*2a90*/  IABS R18, R15 ;  /* 0x0000000f00127213 */ /* 0x000fe20000000000 */
[----:B0-----:R-:W-:Y:S02]  /*2aa0*/  VIADD R26, R26, 0xffffffe ;  /* 0x0ffffffe1a1a7836 */ /* 0x001fe40000000000 */
[----:B------:R-:W-:Y:S01]  /*2ab0*/  @!P3 IMAD.IADD R17, R17, 0x1, -R20 ;  /* 0x000000011111b824 */ /* 0x000fe200078e0a14 */
[----:B------:R-:W-:Y:S01]  /*2ac0*/  @!P1 IADD3 R9, PT, PT, R9, -R14, RZ ;  /* 0x8000000e09099210 */ /* 0x000fe20007ffe0ff */
[----:B------:R-:W0:Y:S01]  /*2ad0*/  F2I.FTZ.U32.TRUNC.NTZ R33, R26 ;  /* 0x0000001a00217305 */ /* 0x000e22000021f000 */
[----:B------:R-:W-:-:S02]  /*2ae0*/  IMAD.HI.U32 R25, R29, R25, R28 ;  /* 0x000000191d197227 */ /* 0x000fc400078e001c */
[----:B------:R-:W-:Y:S02]  /*2af0*/  ISETP.GE.U32.AND P6, PT, R17, R20, PT ;  /* 0x000000141100720c */ /* 0x000fe40003fc6070 */
[----:B-1----:R-:W-:Y:S01]  /*2b00*/  IADD3 R22, PT, PT, R22, 0xffffffe, RZ ;  /* 0x0ffffffe16167810 */ /* 0x002fe20007ffe0ff */
[----:B------:R-:W-:Y:S01]  /*2b10*/  @!P3 VIADD R27, R27, 0x1 ;  /* 0x000000011b1bb836 */ /* 0x000fe20000000000 */
[----:B------:R-:W-:Y:S01]  /*2b20*/  ISETP.GE.U32.AND P4, PT, R9, R14, PT ;  /* 0x0000000e0900720c */ /* 0x000fe20003f86070 */
[----:B------:R-:W-:Y:S01]  /*2b30*/  IMAD.MOV R18, RZ, RZ, -R18 ;  /* 0x000000ffff127224 */ /* 0x000fe200078e0a12 */
[----:B------:R-:W1:Y:S01]  /*2b40*/  F2I.FTZ.U32.TRUNC.NTZ R29, R22 ;  /* 0x00000016001d7305 */ /* 0x000e62000021f000 */
[----:B------:R-:W-:Y:S01]  /*2b50*/  LOP3.LUT R17, R10, R6, RZ, 0x3c, !PT ;  /* 0x000000060a117212 */ /* 0x000fe200078e3cff */
[----:B------:R-:W-:Y:S01]  /*2b60*/  IMAD.HI.U32 R25, R25, R11, RZ ;  /* 0x0000000b19197227 */ /* 0x000fe200078e00ff */
[----:B------:R-:W-:Y:S02]  /*2b70*/  ISETP.NE.AND P3, PT, R6, RZ, PT ;  /* 0x000000ff0600720c */ /* 0x000fe40003f65270 */
[----:B------:R-:W-:Y:S01]  /*2b80*/  ISETP.GE.AND P0, PT, R17, RZ, PT ;  /* 0x000000ff1100720c */ /* 0x000fe20003f06270 */
[----:B0-----:R-:W-:Y:S01]  /*2b90*/  IMAD.MOV R9, RZ, RZ, -R33 ;  /* 0x000000ffff097224 */ /* 0x001fe200078e0a21 */
[----:B------:R-:W-:Y:S01]  /*2ba0*/  IABS R17, R7 ;  /* 0x0000000700117213 */ /* 0x000fe20000000000 */
[----:B------:R-:W-:-:S02]  /*2bb0*/  @!P1 VIADD R30, R30, 0x1 ;  /* 0x000000011e1e9836 */ /* 0x000fc40000000000 */
[----:B------:R-:W-:Y:S01]  /*2bc0*/  IMAD R9, R9, R16, RZ ;  /* 0x0000001009097224 */ /* 0x000fe200078e02ff */
[----:B------:R-:W-:Y:S01]  /*2bd0*/  IADD3 R17, PT, PT, RZ, -R17, RZ ;  /* 0x80000011ff117210 */ /* 0x000fe20007ffe0ff */
[----:B------:R-:W-:Y:S01]  /*2be0*/  IMAD R11, R25, R18, R11 ;  /* 0x00000012190b7224 */ /* 0x000fe200078e020b */
[----:B------:R-:W-:Y:S01]  /*2bf0*/  @P4 IADD3 R30, PT, PT, R30, 0x1, RZ ;  /* 0x000000011e1e4810 */ /* 0x000fe20007ffe0ff */
[----:B------:R-:W-:Y:S01]  /*2c00*/  @P6 VIADD R27, R27, 0x1 ;  /* 0x000000011b1b6836 */ /* 0x000fe20000000000 */
[----:B-1----:R-:W-:Y:S01]  /*2c10*/  IADD3 R14, PT, PT, RZ, -R29, RZ ;  /* 0x8000001dff0e7210 */ /* 0x002fe20007ffe0ff */
[----:B------:R-:W-:Y:S01]  /*2c20*/  IMAD.HI.U32 R32, R33, R9, R32 ;  /* 0x0000000921207227 */ /* 0x000fe200078e0020 */
[----:B------:R-:W-:Y:S02]  /*2c30*/  ISETP.GT.U32.AND P1, PT, R12, R11, PT ;  /* 0x0000000b0c00720c */ /* 0x000fe40003f24070 */
[----:B------:R-:W-:Y:S01]  /*2c40*/  ISETP.NE.AND P4, PT, R15, RZ, PT ;  /* 0x000000ff0f00720c */ /* 0x000fe20003f85270 */
[----:B------:R-:W-:-:S02]  /*2c50*/  IMAD R9, R14, R13, RZ ;  /* 0x0000000d0e097224 */ /* 0x000fc400078e02ff */
[----:B------:R-:W-:Y:S01]  /*2c60*/  @!P2 IMAD.MOV R27, RZ, RZ, -R27 ;  /* 0x000000ffff1ba224 */ /* 0x000fe200078e0a1b */
[----:B------:R-:W-:Y:S01]  /*2c70*/  @!P5 LOP3.LUT R27, RZ, R8, RZ, 0x33, !PT ;  /* 0x00000008ff1bd212 */ /* 0x000fe200078e33ff */
[----:B------:R-:W-:Y:S01]  /*2c80*/  @!P0 IMAD.MOV R30, RZ, RZ, -R30 ;  /* 0x000000ffff1e8224 */ /* 0x000fe200078e0a1e */
[----:B------:R-:W-:Y:S01]  /*2c90*/  @!P3 LOP3.LUT R30, RZ, R6, RZ, 0x33, !PT ;  /* 0x00000006ff1eb212 */ /* 0x000fe200078e33ff */
[----:B------:R-:W-:Y:S01]  /*2ca0*/  IMAD.HI.U32 R28, R29, R9, R28 ;  /* 0x000000091d1c7227 */ /* 0x000fe200078e001c */
[----:B------:R-:W-:Y:S02]  /*2cb0*/  IABS R29, R27 ;  /* 0x0000001b001d7213 */ /* 0x000fe40000000000 */
[----:B------:R-:W-:Y:S01]  /*2cc0*/  IABS R9, R5 ;  /* 0x0000000500097213 */ /* 0x000fe20000000000 */
[----:B------:R-:W-:Y:S01]  /*2cd0*/  @!P1 IMAD.IADD R11, R11, 0x1, -R12 ;  /* 0x000000010b0b9824 */ /* 0x000fe200078e0a0c */
[----:B------:R-:W-:Y:S01]  /*2ce0*/  IABS R14, R30 ;  /* 0x0000001e000e7213 */ /* 0x000fe20000000000 */
[----:B------:R-:W-:Y:S01]  /*2cf0*/  IMAD.HI.U32 R32, R32, R29, RZ ;  /* 0x0000001d20207227 */ /* 0x000fe200078e00ff */
[----:B------:R-:W-:-:S02]  /*2d00*/  @!P1 IADD3 R25, PT, PT, R25, 0x1, RZ ;  /* 0x0000000119199810 */ /* 0x000fc40007ffe0ff */
[----:B------:R-:W-:Y:S01]  /*2d10*/  ISETP.GE.U32.AND P2, PT, R11, R12, PT ;  /* 0x0000000c0b00720c */ /* 0x000fe20003f46070 */
[----:B------:R-:W-:Y:S01]  /*2d20*/  IMAD.MOV R9, RZ, RZ, -R9 ;  /* 0x000000ffff097224 */ /* 0x000fe200078e0a09 */
[----:B------:R-:W-:Y:S01]  /*2d30*/  LOP3.LUT R11, R2, R15, RZ, 0x3c, !PT ;  /* 0x0000000f020b7212 */ /* 0x000fe200078e3cff */
[----:B------:R-:W-:Y:S01]  /*2d40*/  IMAD.HI.U32 R28, R28, R14, RZ ;  /* 0x0000000e1c1c7227 */ /* 0x000fe200078e00ff */
[----:B------:R-:W-:Y:S02]  /*2d50*/  ISETP.NE.AND P5, PT, R7, RZ, PT ;  /* 0x000000ff0700720c */ /* 0x000fe40003fa5270 */
[----:B------:R-:W-:Y:S01]  /*2d60*/  ISETP.GE.AND P0, PT, R11, RZ, PT ;  /* 0x000000ff0b00720c */ /* 0x000fe20003f06270 */
[----:B------:R-:W-:Y:S02]  /*2d70*/  IMAD R17, R32, R17, R29 ;  /* 0x0000001120117224 */ /* 0x000fe400078e021d */
[----:B------:R-:W-:Y:S01]  /*2d80*/  IMAD R14, R28, R9, R14 ;  /* 0x000000091c0e7224 */ /* 0x000fe200078e020e */
[----:B------:R-:W-:Y:S01]  /*2d90*/  LOP3.LUT R9, R27, R7, RZ, 0x3c, !PT ;  /* 0x000000071b097212 */ /* 0x000fe200078e3cff */
[----:B------:R-:W-:Y:S01]  /*2da0*/  IMAD.MOV R11, RZ, RZ, -R30 ;  /* 0x000000ffff0b7224 */ /* 0x000fe200078e0a1e */
[----:B------:R-:W-:Y:S01]  /*2db0*/  ISETP.GT.U32.AND P3, PT, R16, R17, PT ;  /* 0x000000111000720c */ /* 0x000fe20003f64070 */
[----:B------:R-:W-:Y:S01]  /*2dc0*/  @P2 VIADD R25, R25, 0x1 ;  /* 0x0000000119192836 */ /* 0x000fe20000000000 */
[----:B------:R-:W-:Y:S01]  /*2dd0*/  ISETP.GT.U32.AND P1, PT, R13, R14, PT ;  /* 0x0000000e0d00720c */ /* 0x000fe20003f24070 */
[----:B------:R-:W-:Y:S01]  /*2de0*/  IMAD R11, R6, R11, R10 ;  /* 0x0000000b060b7224 */ /* 0x000fe200078e020a */
[----:B------:R-:W-:-:S02]  /*2df0*/  ISETP.GE.AND P2, PT, R9, RZ, PT ;  /* 0x000000ff0900720c */ /* 0x000fc40003f46270 */
[----:B------:R-:W-:Y:S01]  /*2e00*/  LOP3.LUT R9, R30, R5, RZ, 0x3c, !PT ;  /* 0x000000051e097212 */ /* 0x000fe200078e3cff */
[----:B------:R-:W-:Y:S01]  /*2e10*/  @!P0 IMAD.MOV R25, RZ, RZ, -R25 ;  /* 0x000000ffff198224 */ /* 0x000fe200078e0a19 */
[----:B------:R-:W-:Y:S02]  /*2e20*/  @!P4 LOP3.LUT R25, RZ, R15, RZ, 0x33, !PT ;  /* 0x0000000fff19c212 */ /* 0x000fe400078e33ff */
[----:B------:R-:W-:Y:S02]  /*2e30*/  ISETP.GE.AND P0, PT, R9, RZ, PT ;  /* 0x000000ff0900720c */ /* 0x000fe40003f06270 */
[----:B------:R-:W-:Y:S01]  /*2e40*/  IADD3 R9, PT, PT, -R27, RZ, RZ ;  /* 0x000000ff1b097210 */ /* 0x000fe20007ffe1ff */
[----:B------:R-:W-:Y:S01]  /*2e50*/  @!P3 VIADD R32, R32, 0x1 ;  /* 0x000000012020b836 */ /* 0x000fe20000000000 */
[-C--:B------:R-:W-:Y:S01]  /*2e60*/  @!P3 IADD3 R17, PT, PT, R17, -R16.reuse, RZ ;  /* 0x800000101111b210 */ /* 0x080fe20007ffe0ff */
[----:B------:R-:W-:Y:S01]  /*2e70*/  @!P1 IMAD.IADD R14, R14, 0x1, -R13 ;  /* 0x000000010e0e9824 */ /* 0x000fe200078e0a0d */
[----:B------:R-:W-:Y:S01]  /*2e80*/  ISETP.NE.AND P3, PT, R5, RZ, PT ;  /* 0x000000ff0500720c */ /* 0x000fe20003f65270 */
[----:B------:R-:W-:Y:S01]  /*2e90*/  @!P1 VIADD R28, R28, 0x1 ;  /* 0x000000011c1c9836 */ /* 0x000fe20000000000 */
[----:B------:R-:W-:Y:S01]  /*2ea0*/  ISETP.GE.U32.AND P6, PT, R17, R16, PT ;  /* 0x000000101100720c */ /* 0x000fe20003fc6070 */
[----:B------:R-:W-:Y:S01]  /*2eb0*/  IMAD R9, R8, R9, R31 ;  /* 0x0000000908097224 */ /* 0x000fe200078e021f */
[----:B------:R-:W-:Y:S01]  /*2ec0*/  ISETP.GE.U32.AND P4, PT, R14, R13, PT ;  /* 0x0000000d0e00720c */ /* 0x000fe20003f86070 */
[----:B------:R-:W-:-:S04]  /*2ed0*/  IMAD.WIDE R12, R25, UR12, RZ ;  /* 0x0000000c190c7c25 */ /* 0x000fc8000f8e02ff */
[----:B------:R-:W-:Y:S02]  /*2ee0*/  IMAD.MOV R25, RZ, RZ, -R25 ;  /* 0x000000ffff197224 */ /* 0x000fe400078e0a19 */
[----:B------:R-:W-:-:S04]  /*2ef0*/  IMAD.WIDE.U32 R12, R0, UR4, R12 ;  /* 0x00000004000c7c25 */ /* 0x000fc8000f8e000c */
[----:B------:R-:W-:Y:S01]  /*2f00*/  @P6 IADD3 R32, PT, PT, R32, 0x1, RZ ;  /* 0x0000000120206810 */ /* 0x000fe20007ffe0ff */
[----:B------:R-:W-:Y:S01]  /*2f10*/  IMAD R13, R0, UR17, R13 ;  /* 0x00000011000d7c24 */ /* 0x000fe2000f8e020d */
[----:B------:R-:W-:Y:S01]  /*2f20*/  UIMAD UR17, UR16, UR4, URZ ;  /* 0x00000004101172a4 */ /* 0x000fe2000f8e02ff */
[----:B------:R-:W-:Y:S02]  /*2f30*/  @P4 VIADD R28, R28, 0x1 ;  /* 0x000000011c1c4836 */ /* 0x000fe40000000000 */
[----:B------:R-:W-:Y:S01]  /*2f40*/  @!P2 IMAD.MOV R32, RZ, RZ, -R32 ;  /* 0x000000ffff20a224 */ /* 0x000fe200078e0a20 */
[----:B------:R-:W-:Y:S01]  /*2f50*/  @!P5 LOP3.LUT R32, RZ, R7, RZ, 0x33, !PT ;  /* 0x00000007ff20d212 */ /* 0x000fe200078e33ff */
[----:B------:R-:W-:Y:S01]  /*2f60*/  IMAD R25, R15, R25, R2 ;  /* 0x000000190f197224 */ /* 0x000fe200078e0202 */
[----:B------:R-:W-:Y:S01]  /*2f70*/  @!P0 IADD3 R28, PT, PT, -R28, RZ, RZ ;  /* 0x000000ff1c1c8210 */ /* 0x000fe20007ffe1ff */
[----:B------:R-:W-:Y:S01]  /*2f80*/  IMAD.WIDE R8, R9, UR5, RZ ;  /* 0x0000000509087c25 */ /* 0x000fe2000f8e02ff */
[----:B------:R-:W-:Y:S01]  /*2f90*/  @!P3 LOP3.LUT R28, RZ, R5, RZ, 0x33, !PT ;  /* 0x00000005ff1cb212 */ /* 0x000fe200078e33ff */
[----:B------:R-:W0:Y:S02]  /*2fa0*/  LDCU.64 UR4, c[0x0][0x420] ;  /* 0x00008400ff0477ac */ /* 0x000e240008000a00 */
[----:B------:R-:W-:Y:S01]  /*2fb0*/  IMAD.MOV R2, RZ, RZ, -R32 ;  /* 0x000000ffff027224 */ /* 0x000fe200078e0a20 */
[----:B------:R-:W-:Y:S01]  /*2fc0*/  IADD3 R0, PT, PT, -R28, RZ, RZ ;  /* 0x000000ff1c007210 */ /* 0x000fe20007ffe1ff */
[----:B------:R-:W-:-:S04]  /*2fd0*/  IMAD.WIDE R12, R25, UR11, R12 ;  /* 0x0000000b190c7c25 */ /* 0x000fc8000f8e020c */
[----:B------:R-:W-:-:S04]  /*2fe0*/  IMAD.WIDE R32, R32, UR6, RZ ;  /* 0x0000000620207c25 */ /* 0x000fc8000f8e02ff */
        /* <DEDUP_REMOVED lines=16> */
.L_x_207:
[----:B------:R-:W0:Y:S01]  /*30f0*/  LDC.64 R4, c[0x0][0x420] ;  /* 0x00010800ff047b82 */ /* 0x000e220000000a00 */
[----:B------:R-:W-:-:S05]  /*3100*/  IADD3 R2, PT, PT, R2, UR14, RZ ;  /* 0x0000000e02027c10 */ /* 0x000fca000fffe0ff */
[----:B0-----:R-:W-:-:S05]  /*3110*/  IMAD.WIDE.U32 R2, R2, 0x4, R4 ;  /* 0x0000000402027825 */ /* 0x001fca00078e0004 */
[----:B------:R1:W-:Y:S02]  /*3120*/  STG.E desc[UR8][R2.64], R21 ;  /* 0x0000001502007986 */ /* 0x0003e4000c101908 */
.L_x_206:
[----:B------:R-:W-:Y:S05]  /*3130*/  BSYNC.RECONVERGENT B1 ;  /* 0x0000000000017941 */ /* 0x000fea0003800200 */
.L_x_205:
[----:B------:R-:W2:Y:S01]  /*3140*/  LDCU UR6, c[0x0][0x534] ;  /* 0x0000a680ff0677ac */ /* 0x000ea20008000800 */
[----:B------:R-:W-:Y:S01]  /*3150*/  BSSY.RECONVERGENT B0, `(.L_x_213) ;  /* 0x000000f000007945 */ /* 0x000fe20003800200 */
[----:B--2---:R-:W-:-:S04]  /*3160*/  ISETP.GE.AND P0, PT, R23, UR6, PT ;  /* 0x0000000617007c0c */ /* 0x004fc8000bf06270 */
[----:B------:R-:W-:-:S13]  /*3170*/  ISETP.GT.U32.OR P0, PT, R19, 0x3f, P0 ;  /* 0x0000003f1300780c */ /* 0x000fda0000704470 */
[----:B------:R-:W-:Y:S05]  /*3180*/  @P0 BRA `(.L_x_214) ;  /* 0x00000000002c0947 */ /* 0x000fea0003800000 */
[----:B------:R-:W2:Y:S01]  /*3190*/  S2R R0, SR_CgaCtaId ;  /* 0x0000000000007919 */ /* 0x000ea20000008800 */
[----:B------:R-:W-:Y:S01]  /*31a0*/  FADD.FTZ R4, -R21, R24 ;  /* 0x0000001815047221 */ /* 0x000fe20000010100 */
[----:B01----:R-:W-:Y:S02]  /*31b0*/  MOV R3, 0x400 ;  /* 0x0000040000037802 */ /* 0x003fe40000000f00 */
[----:B------:R-:W-:Y:S01]  /*31c0*/  LOP3.LUT R2, R19, 0x3, RZ, 0xc0, !PT ;  /* 0x0000000313027812 */ /* 0x000fe200078ec0ff */
[----:B------:R-:W-:-:S06]  /*31d0*/  FMUL.FTZ R4, R4, 1.4426950216293334961 ;  /* 0x3fb8aa3b04047820 */ /* 0x000fcc0000410000 */
[----:B------:R-:W0:Y:S01]  /*31e0*/  MUFU.EX2 R4, R4 ;  /* 0x0000000400047308 */ /* 0x000e220000000800 */
[----:B--2---:R-:W-:-:S05]  /*31f0*/  LEA R3, R0, R3, 0x18 ;  /* 0x0000000300037211 */ /* 0x004fca00078ec0ff */
[----:B------:R-:W-:Y:S01]  /*3200*/  IMAD R2, R2, 0x44, R3 ;  /* 0x0000004402027824 */ /* 0x000fe200078e0203 */
[----:B------:R-:W-:-:S04]  /*3210*/  LOP3.LUT R3, R19, 0x3fc, RZ, 0xc0, !PT ;  /* 0x000003fc13037812 */ /* 0x000fc800078ec0ff */
[----:B------:R-:W-:-:S05]  /*3220*/  IADD3 R3, PT, PT, R2, R3, RZ ;  /* 0x0000000302037210 */ /* 0x000fca0007ffe0ff */
[----:B0-----:R2:W-:Y:S02]  /*3230*/  STS [R3], R4 ;  /* 0x0000000403007388 */ /* 0x0015e40000000800 */
.L_x_214:
[----:B------:R-:W-:Y:S05]  /*3240*/  BSYNC.RECONVERGENT B0 ;  /* 0x0000000000007941 */ /* 0x000fea0003800200 */
.L_x_213:
[----:B------:R-:W-:Y:S01]  /*3250*/  BAR.SYNC.DEFER_BLOCKING 0x0 ;  /* 0x0000000000007b1d */ /* 0x000fe20000010000 */
[----:B------:R-:W-:Y:S01]  /*3260*/  UISETP.GE.AND UP0, UPT, UR6, 0x1, UPT ;  /* 0x000000010600788c */ /* 0x000fe2000bf06270 */
[----:B------:R-:W-:Y:S01]  /*3270*/  SHF.R.U32.HI R13, RZ, 0x3, R19 ;  /* 0x00000003ff0d7819 */ /* 0x000fe20000011613 */
[----:B------:R-:W-:Y:S01]  /*3280*/  IMAD.SHL.U32 R19, R19, 0x4, RZ ;  /* 0x0000000413137824 */ /* 0x000fe200078e00ff */
[----:B012---:R-:W-:Y:S01]  /*3290*/  CS2R R2, SRZ ;  /* 0x0000000000027805 */ /* 0x007fe2000001ff00 */
[----:B------:R-:W-:Y:S02]  /*32a0*/  IMAD.MOV.U32 R0, RZ, RZ, RZ ;  /* 0x000000ffff007224 */ /* 0x000fe400078e00ff */
[----:B------:R-:W-:Y:S01]  /*32b0*/  IMAD.MOV.U32 R5, RZ, RZ, RZ ;  /* 0x000000ffff057224 */ /* 0x000fe200078e00ff */
[----:B------:R-:W-:Y:S02]  /*32c0*/  LOP3.LUT R16, R19, 0x1c, RZ, 0xc0, !PT ;  /* 0x0000001c13107812 */ /* 0x000fe400078ec0ff */
[----:B------:R-:W-:Y:S05]  /*32d0*/  BRA.U !UP0, `(.L_x_215) ;  /* 0x0000000508ec7547 */ /* 0x000fea000b800000 */
[----:B------:R-:W0:Y:S01]  /*32e0*/  LDCU UR13, c[0x0][0x44c] ;  /* 0x00008980ff0d77ac */ /* 0x000e220008000800 */
[----:B------:R-:W-:Y:S01]  /*32f0*/  IMAD.MOV.U32 R18, RZ, RZ, RZ ;  /* 0x000000ffff127224 */ /* 0x000fe200078e00ff */
[----:B------:R-:W-:Y:S02]  /*3300*/  CS2R R10, SRZ ;  /* 0x00000000000a7805 */ /* 0x000fe4000001ff00 */
[----:B------:R-:W-:Y:S01]  /*3310*/  CS2R R8, SRZ ;  /* 0x0000000000087805 */ /* 0x000fe2000001ff00 */
[----:B------:R-:W1:Y:S01]  /*3320*/  LDCU.64 UR4, c[0x0][0x3f8] ;  /* 0x00007f00ff0477ac */ /* 0x000e620008000a00 */
[----:B------:R-:W-:Y:S02]  /*3330*/  UISETP.GE.U32.AND UP0, UPT, UR6, 0x4, UPT ;  /* 0x000000040600788c */ /* 0x000fe4000bf06070 */
[----:B0-----:R-:W-:Y:S02]  /*3340*/  UIMAD UR7, UR14, UR13, URZ ;  /* 0x0000000d0e0772a4 */ /* 0x001fe4000f8e02ff */
[----:B------:R-:W-:-:S04]  /*3350*/  UIMAD UR13, UR15, UR13, URZ ;  /* 0x0000000d0f0d72a4 */ /* 0x000fc8000f8e02ff */
[----:B------:R-:W-:Y:S01]  /*3360*/  IMAD.U32 R15, RZ, RZ, UR7 ;  /* 0x00000007ff0f7e24 */ /* 0x000fe2000f8e00ff */
[----:B------:R-:W-:Y:S01]  /*3370*/  IADD3 R0, P0, PT, R19, UR7, RZ ;  /* 0x0000000713007c10 */ /* 0x000fe2000ff1e0ff */
        /* <DEDUP_REMOVED lines=24> */
.L_x_225:
        /* <DEDUP_REMOVED lines=9> */
.L_x_218:
[----:B------:R-:W-:Y:S05]  /*3590*/  BSYNC.RECONVERGENT B0 ;  /* 0x0000000000007941 */ /* 0x000fea0003800200 */
.L_x_217:
        /* <DEDUP_REMOVED lines=12> */
.L_x_220:
[----:B------:R-:W-:Y:S05]  /*3660*/  BSYNC.RECONVERGENT B0 ;  /* 0x0000000000007941 */ /* 0x000fea0003800200 */
.L_x_219:
        /* <DEDUP_REMOVED lines=12> */
.L_x_222:
[----:B------:R-:W-:Y:S05]  /*3730*/  BSYNC.RECONVERGENT B0 ;  /* 0x0000000000007941 */ /* 0x000fea0003800200 */
.L_x_221:
        /* <DEDUP_REMOVED lines=12> */
.L_x_224:
[----:B------:R-:W-:Y:S05]  /*3800*/  BSYNC.RECONVERGENT B0 ;  /* 0x0000000000007941 */ /* 0x000fea0003800200 */
.L_x_223:
        /* <DEDUP_REMOVED lines=11> */
.L_x_216:
        /* <DEDUP_REMOVED lines=11> */
.L_x_228:
        /* <DEDUP_REMOVED lines=8> */
.L_x_227:
[----:B------:R-:W-:Y:S05]  /*39f0*/  BSYNC.RECONVERGENT B0 ;  /* 0x0000000000007941 */ /* 0x000fea0003800200 */
.L_x_226:
        /* <DEDUP_REMOVED lines=9> */
.L_x_215:
        /* <DEDUP_REMOVED lines=13> */
[----:B------:R0:W5:Y:S02]  /*3b60*/  F2I.FTZ.U32.TRUNC.NTZ R15, R14 ;  /* 0x0000000e000f7305 */ /* 0x000164000021f000 */
[----:B0-----:R-:W-:Y:S02]  /*3b70*/  HFMA2 R14, -RZ, RZ, 0, 0 ;  /* 0x00000000ff0e7431 */ /* 0x001fe400000001ff */
[----:B-----5:R-:W-:-:S04]  /*3b80*/  IMAD.MOV R4, RZ, RZ, -R15 ;  /* 0x000000ffff047224 */ /* 0x020fc800078e0a0f */
        /* <DEDUP_REMOVED lines=55> */
[----:B------:R-:W-:-:S03]  /*3f00*/  IMAD.WIDE.U32 R16, R12, UR10, R16 ;  /* 0x0000000a0c107c25 */ /* 0x000fc6000f8e0010 */
[----:B------:R-:W-:Y:S01]  /*3f10*/  SHF.R.S32.HI R4, RZ, 0x1f, R9 ;  /* 0x0000001fff047819 */ /* 0x000fe20000011409 */
[----:B------:R-:W-:-:S04]  /*3f20*/  IMAD R7, R12, UR11, R7 ;  /* 0x0000000b0c077c24 */ /* 0x000fc8000f8e0207 */
[----:B------:R-:W-:Y:S01]  /*3f30*/  IMAD R4, R4, UR6, RZ ;  /* 0x0000000604047c24 */ /* 0x000fe2000f8e02ff */
[----:B------:R-:W-:-:S03]  /*3f40*/  IADD3 R17, PT, PT, R17, R7, RZ ;  /* 0x0000000711117210 */ /* 0x000fc60007ffe0ff */
[C---:B------:R-:W-:Y:S02]  /*3f50*/  IMAD R4, R9.reuse, UR7, R4 ;  /* 0x0000000709047c24 */ /* 0x040fe4000f8e0204 */
[----:B------:R-:W-:-:S05]  /*3f60*/  IMAD.WIDE.U32 R16, R9, UR6, R16 ;  /* 0x0000000609107c25 */ /* 0x000fca000f8e0010 */
[----:B------:R-:W-:Y:S02]  /*3f70*/  IADD3 R6, PT, PT, R17, R4, RZ ;  /* 0x0000000411067210 */ /* 0x000fe40007ffe0ff */
[----:B0-----:R-:W-:-:S04]  /*3f80*/  LEA R4, P0, R16, UR4, 0x1 ;  /* 0x0000000410047c11 */ /* 0x001fc8000f8008ff */
[----:B------:R-:W-:-:S05]  /*3f90*/  LEA.HI.X R5, R16, UR5, R6, 0x1, P0 ;  /* 0x0000000510057c11 */ /* 0x000fca00080f0c06 */
[----:B------:R-:W-:Y:S01]  /*3fa0*/  STG.E.64 desc[UR8][R4.64], R2 ;  /* 0x0000000204007986 */ /* 0x000fe2000c101b08 */
[----:B------:R-:W-:Y:S05]  /*3fb0*/  EXIT ;  /* 0x000000000000794d */ /* 0x000fea0003800000 */
        .weak           $__internal_5_$__cuda_sm20_div_s64
        .type           $__internal_5_$__cuda_sm20_div_s64,@function
        .size           $__internal_5_$__cuda_sm20_div_s64,(.L_x_10213 - $__internal_5_$__cuda_sm20_div_s64)
$__internal_5_$__cuda_sm20_div_s64:
        /* <DEDUP_REMOVED lines=38> */
[-C--:B------:R-:W-:Y:S01]  /*4220*/  IADD3.X R20, PT, PT, RZ, ~R17.reuse, RZ, P0, !PT ;  /* 0x80000011ff147210 */ /* 0x080fe200007fe4ff */
[----:B------:R-:W-:Y:S02]  /*4230*/  IMAD.MOV.U32 R29, RZ, RZ, RZ ;  /* 0x000000ffff1d7224 */ /* 0x000fe400078e00ff */
        /* <DEDUP_REMOVED lines=30> */
[----:B------:R-:W-:Y:S01]  /*4420*/  SEL R10, R10, R13, P0 ;  /* 0x0000000d0a0a7207 */ /* 0x000fe20000000000 */
[----:B------:R-:W-:Y:S01]  /*4430*/  IMAD.MOV.U32 R13, RZ, RZ, 0x0 ;  /* 0x00000000ff0d7424 */ /* 0x000fe200078e00ff */
[----:B------:R-:W-:-:S02]  /*4440*/  ISETP.GE.AND P2, PT, R9, RZ, PT ;  /* 0x000000ff0900720c */ /* 0x000fc40003f46270 */
[----:B------:R-:W-:Y:S02]  /*4450*/  SEL R12, R12, R29, P0 ;  /* 0x0000001d0c0c7207 */ /* 0x000fe40000000000 */
[----:B------:R-:W-:Y:S02]  /*4460*/  IADD3 R11, P1, PT, RZ, -R10, RZ ;  /* 0x8000000aff0b7210 */ /* 0x000fe40007f3e0ff */
[----:B------:R-:W-:Y:S02]  /*4470*/  ISETP.NE.U32.AND P0, PT, R18, RZ, PT ;  /* 0x000000ff1200720c */ /* 0x000fe40003f05070 */
[-C--:B------:R-:W-:Y:S02]  /*4480*/  IADD3.X R9, PT, PT, RZ, ~R12.reuse, RZ, P1, !PT ;  /* 0x8000000cff097210 */ /* 0x080fe40000ffe4ff */
[----:B------:R-:W-:Y:S02]  /*4490*/  ISETP.NE.AND.EX P0, PT, R16, RZ, PT, P0 ;  /* 0x000000ff1000720c */ /* 0x000fe40003f05300 */
[----:B------:R-:W-:Y:S01]  /*44a0*/  SEL R9, R9, R12, !P2 ;  /* 0x0000000c09097207 */ /* 0x000fe20005000000 */
[----:B------:R-:W-:Y:S01]  /*44b0*/  IMAD.MOV.U32 R12, RZ, RZ, R14 ;  /* 0x000000ffff0c7224 */ /* 0x000fe200078e000e */
[----:B------:R-:W-:-:S04]  /*44c0*/  SEL R11, R11, R10, !P2 ;  /* 0x0000000a0b0b7207 */ /* 0x000fc80005000000 */
[----:B------:R-:W-:Y:S02]  /*44d0*/  SEL R10, R11, 0xffffffff, P0 ;  /* 0xffffffff0b0a7807 */ /* 0x000fe40000000000 */
[----:B------:R-:W-:Y:S01]  /*44e0*/  SEL R11, R9, 0xffffffff, P0 ;  /* 0xffffffff090b7807 */ /* 0x000fe20000000000 */
[----:B------:R-:W-:Y:S06]  /*44f0*/  RET.REL.NODEC R12 `(_ZN5flash32flash_fwd_splitkv_combine_kernelI23Flash_fwd_kernel_traitsILi32ELi64ELi256ELi4ELb0ELb0EN7cutlass6half_tE19Flash_kernel_traitsILi32ELi64ELi256ELi4ES3_EELi16ELi2ELb0EEEvNS_16Flash_fwd_paramsE) ;  /* 0xffffffb80cc07950 */ /* 0x000fec0003c3ffff */
.L_x_229:
        /* <DEDUP_REMOVED lines=16> */
.L_x_10213:


//--------------------- .text._ZN5flash32flash_fwd_splitkv_combine_kernelI23Flash_fwd_kernel_traitsILi32ELi64ELi256ELi4ELb0ELb0EN7cutlass6half_tE19Flash_kernel_traitsILi32ELi64ELi256ELi4ES3_EELi16ELi1ELb0EEEvNS_16Flash_fwd_paramsE --------------------------
	.section	.text._ZN5flash32flash_fwd_splitkv_combine_kernelI23Flash_fwd_kernel_traitsILi32ELi64ELi256ELi4ELb0ELb0EN7cutlass6half_tE19Flash_kernel_traitsILi32ELi64ELi256ELi4ES3_EELi16ELi1ELb0EEEvNS_16Flash_fwd_paramsE,"ax",@progbits
	.align	128
        .global         _ZN5flash32flash_fwd_splitkv_combine_kernelI23Flash_fwd_kernel_traitsILi32ELi64ELi256ELi4ELb0ELb0EN7cutlass6half_tE19Flash_kernel_traitsILi32ELi64ELi256ELi4ES3_EELi16ELi1ELb0EEEvNS_16Flash_fwd_paramsE
        .type           _ZN5flash32flash_fwd_splitkv_combine_kernelI23Flash_fwd_kernel_traitsILi32ELi64ELi256ELi4ELb0ELb0EN7cutlass6half_tE19Flash_kernel_traitsILi32ELi64ELi256ELi4ES3_EELi16ELi1ELb0EEEvNS_16Flash_fwd_paramsE,@function
        .size           _ZN5flash32flash_fwd_splitkv_combine_kernelI23Flash_fwd_kernel_traitsILi32ELi64ELi256ELi4ELb0ELb0EN7cutlass6half_tE19Flash_kernel_traitsILi32ELi64ELi256ELi4ES3_EELi16ELi1ELb0EEEvNS_16Flash_fwd_paramsE,(.L_x_10214 - _ZN5flash32flash_fwd_splitkv_combine_kernelI23Flash_fwd_kernel_traitsILi32ELi64ELi256ELi4ELb0ELb0EN7cutlass6half_tE19Flash_kernel_traitsILi32ELi64ELi256ELi4ES3_EELi16ELi1ELb0EEEvNS_16Flash_fwd_paramsE)
        .other          _ZN5flash32flash_fwd_splitkv_combine_kernelI23Flash_fwd_kernel_traitsILi32ELi64ELi256ELi4ELb0ELb0EN7cutlass6half_tE19Flash_kernel_traitsILi32ELi64ELi256ELi4ES3_EELi16ELi1ELb0EEEvNS_16Flash_fwd_paramsE,@"STO_CUDA_ENTRY STV_DEFAULT"
_ZN5flash32flash_fwd_splitkv_combine_kernelI23Flash_fwd_kernel_traitsILi32ELi64ELi256ELi4ELb0ELb0EN7cutlass6half_tE19Flash_kernel_traitsILi32ELi64ELi256ELi4ES3_EELi16ELi1ELb0EEEvNS_16Flash_fwd_paramsE:
.text._ZN5flash32flash_fwd_splitkv_combine_kernelI23Flash_fwd_kernel_traitsILi32ELi64ELi256ELi4ELb0ELb0EN7cutlass6half_tE19Flash_kernel_traitsILi32ELi64ELi256ELi4ES3_EELi16ELi1ELb0EEEvNS_16Flash_fwd_paramsE:
        /* <DEDUP_REMOVED lines=38> */
.L_x_230:
[----:B------:R-:W-:Y:S01]  /*0260*/  IMAD.U32 R22, RZ, RZ, UR15 ;  /* 0x0000000fff167e24 */ /* 0x000fe2000f8e00ff */
[----:B------:R-:W-:Y:S01]  /*0270*/  MOV R18, UR13 ;  /* 0x0000000d00127c02 */ /* 0x000fe20008000f00 */
[----:B------:R-:W-:Y:S01]  /*0280*/  IMAD.U32 R17, RZ, RZ, UR17 ;  /* 0x00000011ff117e24 */ /* 0x000fe2000f8e00ff */
[----:B------:R-:W-:Y:S02]  /*0290*/  MOV R16, UR10 ;  /* 0x0000000a00107c02 */ /* 0x000fe40008000f00 */
[----:B------:R-:W-:Y:S02]  /*02a0*/  MOV R14, 0x2c0 ;  /* 0x000002c0000e7802 */ /* 0x000fe40000000f00 */
[----:B------:R-:W-:Y:S05]  /*02b0*/  CALL.REL.NOINC `($__internal_6_$__cuda_sm20_div_s64) ;  /* 0x0000003c00307944 */ /* 0x000fea0003c00000 */
.L_x_231:
        /* <DEDUP_REMOVED lines=30> */
.L_x_233:
[----:B------:R-:W-:Y:S01]  /*04a0*/  IMAD.MOV.U32 R22, RZ, RZ, R10 ;  /* 0x000000ffff167224 */ /* 0x000fe200078e000a */
[----:B------:R-:W-:Y:S02]  /*04b0*/  MOV R17, R11 ;  /* 0x0000000b00117202 */ /* 0x000fe40000000f00 */
[----:B------:R-:W-:Y:S02]  /*04c0*/  MOV R14, 0x4e0 ;  /* 0x000004e0000e7802 */ /* 0x000fe40000000f00 */
[----:B------:R-:W-:Y:S05]  /*04d0*/  CALL.REL.NOINC `($__internal_6_$__cuda_sm20_div_s64) ;  /* 0x0000003800a87944 */ /* 0x000fea0003c00000 */
[----:B------:R-:W-:Y:S02]  /*04e0*/  MOV R4, R10 ;  /* 0x0000000a00047202 */ /* 0x000fe40000000f00 */
[----:B------:R-:W-:Y:S02]  /*04f0*/  MOV R5, R11 ;  /* 0x0000000b00057202 */ /* 0x000fe40000000f00 */
.L_x_234:
[----:B------:R-:W-:Y:S05]  /*0500*/  BSYNC.RECONVERGENT B0 ;  /* 0x0000000000007941 */ /* 0x000fea0003800200 */
.L_x_232:
        /* <DEDUP_REMOVED lines=58> */
.L_x_236:
[----:B------:R-:W-:Y:S01]  /*08b0*/  IMAD.MOV.U32 R22, RZ, RZ, R18 ;  /* 0x000000ffff167224 */ /* 0x000fe200078e0012 */
[----:B------:R-:W-:Y:S01]  /*08c0*/  MOV R18, R8 ;  /* 0x0000000800127202 */ /* 0x000fe20000000f00 */
[----:B------:R-:W-:Y:S01]  /*08d0*/  IMAD.MOV.U32 R17, RZ, RZ, R16 ;  /* 0x000000ffff117224 */ /* 0x000fe200078e0010 */
[----:B------:R-:W-:Y:S02]  /*08e0*/  MOV R16, R0 ;  /* 0x0000000000107202 */ /* 0x000fe40000000f00 */
[----:B------:R-:W-:Y:S02]  /*08f0*/  MOV R14, 0x910 ;  /* 0x00000910000e7802 */ /* 0x000fe40000000f00 */
[----:B------:R-:W-:Y:S05]  /*0900*/  CALL.REL.NOINC `($__internal_6_$__cuda_sm20_div_s64) ;  /* 0x00000034009c7944 */ /* 0x000fea0003c00000 */
.L_x_237:
[----:B------:R-:W-:Y:S05]  /*0910*/  BSYNC.RECONVERGENT B0 ;  /* 0x0000000000007941 */ /* 0x000fea0003800200 */
.L_x_235:
        /* <DEDUP_REMOVED lines=124> */
.L_x_239:
[----:B------:R-:W-:Y:S01]  /*10e0*/  IMAD.MOV.U32 R22, RZ, RZ, R10 ;  /* 0x000000ffff167224 */ /* 0x000fe200078e000a */
[----:B------:R-:W-:Y:S01]  /*10f0*/  MOV R18, R7 ;  /* 0x0000000700127202 */ /* 0x000fe20000000f00 */
[----:B------:R-:W-:Y:S01]  /*1100*/  IMAD.MOV.U32 R17, RZ, RZ, R11 ;  /* 0x000000ffff117224 */ /* 0x000fe200078e000b */
[----:B------:R-:W-:Y:S02]  /*1110*/  MOV R16, R25 ;  /* 0x0000001900107202 */ /* 0x000fe40000000f00 */
[----:B------:R-:W-:Y:S02]  /*1120*/  MOV R14, 0x1140 ;  /* 0x00001140000e7802 */ /* 0x000fe40000000f00 */
[----:B------:R-:W-:Y:S05]  /*1130*/  CALL.REL.NOINC `($__internal_6_$__cuda_sm20_div_s64) ;  /* 0x0000002c00907944 */ /* 0x000fea0003c00000 */
[----:B------:R-:W-:Y:S02]  /*1140*/  MOV R32, R10 ;  /* 0x0000000a00207202 */ /* 0x000fe40000000f00 */
[----:B------:R-:W-:Y:S02]  /*1150*/  MOV R33, R11 ;  /* 0x0000000b00217202 */ /* 0x000fe40000000f00 */
.L_x_240:
[----:B------:R-:W-:Y:S05]  /*1160*/  BSYNC.RECONVERGENT B0 ;  /* 0x0000000000007941 */ /* 0x000fea0003800200 */
.L_x_238:
        /* <DEDUP_REMOVED lines=57> */
.L_x_242:
[----:B------:R-:W-:Y:S01]  /*1500*/  IMAD.MOV.U32 R22, RZ, RZ, R4 ;  /* 0x000000ffff167224 */ /* 0x000fe200078e0004 */
[----:B------:R-:W-:Y:S01]  /*1510*/  MOV R17, R5 ;  /* 0x0000000500117202 */ /* 0x000fe20000000f00 */
[----:B------:R-:W-:Y:S01]  /*1520*/  IMAD.MOV.U32 R18, RZ, RZ, R6 ;  /* 0x000000ffff127224 */ /* 0x000fe200078e0006 */
[----:B------:R-:W-:Y:S02]  /*1530*/  MOV R14, 0x1550 ;  /* 0x00001550000e7802 */ /* 0x000fe40000000f00 */
[----:B------:R-:W-:Y:S05]  /*1540*/  CALL.REL.NOINC `($__internal_6_$__cuda_sm20_div_s64) ;  /* 0x00000028008c7944 */ /* 0x000fea0003c00000 */
[----:B------:R-:W-:Y:S02]  /*1550*/  MOV R26, R10 ;  /* 0x0000000a001a7202 */ /* 0x000fe40000000f00 */
[----:B------:R-:W-:Y:S02]  /*1560*/  MOV R27, R11 ;  /* 0x0000000b001b7202 */ /* 0x000fe40000000f00 */
.L_x_243:
[----:B------:R-:W-:Y:S05]  /*1570*/  BSYNC.RECONVERGENT B0 ;  /* 0x0000000000007941 */ /* 0x000fea0003800200 */
.L_x_241:
[----:B------:R-:W0:Y:S01]  /*1580*/  LDCU UR5, c[0x0][0x434] ;  /* 0x00008680ff0577ac */ /* 0x000e220008000800 */
[----:B------:R-:W1:Y:S01]  /*1590*/  S2R R19, SR_TID.X ;  /* 0x0000000000137919 */ /* 0x000e620000002100 */
[----:B------:R-:W2:Y:S01]  /*15a0*/  LDC R15, c[0x0][0x3e0] ;  /* 0x0000f800ff0f7b82 */ /* 0x000ea20000000800 */
[----:B------:R-:W-:Y:S01]  /*15b0*/  BSSY.RECONVERGENT B0, `(.L_x_244) ;  /* 0x0000046000007945 */ /* 0x000fe20003800200 */
[----:B------:R-:W3:Y:S01]  /*15c0*/  LDCU UR18, c[0x0][0x534] ;  /* 0x0000a680ff1277ac */ /* 0x000ee20008000800 */
[----:B------:R-:W-:Y:S02]  /*15d0*/  IMAD.MOV.U32 R17, RZ, RZ, -0x800000 ;  /* 0xff800000ff117424 */ /* 0x000fe400078e00ff */
[----:B------:R-:W-:Y:S01]  /*15e0*/  IMAD.MOV.U32 R24, RZ, RZ, -0x800000 ;  /* 0xff800000ff187424 */ /* 0x000fe200078e00ff */
[----:B------:R-:W4:Y:S01]  /*15f0*/  LDCU UR11, c[0x0][0x430] ;  /* 0x00008600ff0b77ac */ /* 0x000f220008000800 */
[----:B------:R-:W-:-:S04]  /*1600*/  USHF.R.S32.HI UR8, URZ, 0x1f, UR16 ;  /* 0x0000001fff087899 */ /* 0x000fc80008011410 */
[----:B------:R-:W-:Y:S01]  /*1610*/  ULOP3.LUT UR8, UR8, 0x1, URZ, 0xfc, !UPT ;  /* 0x0000000108087892 */ /* 0x000fe2000f8efcff */
[----:B0-----:R-:W-:-:S05]  /*1620*/  IMAD.U32 R3, RZ, RZ, UR5 ;  /* 0x00000005ff037e24 */ /* 0x001fca000f8e00ff */
[----:B------:R-:W-:Y:S01]  /*1630*/  IABS R3, R3 ;  /* 0x0000000300037213 */ /* 0x000fe20000000000 */
[----:B----4-:R-:W-:-:S03]  /*1640*/  UIMAD UR11, UR5, UR11, URZ ;  /* 0x0000000b050b72a4 */ /* 0x010fc6000f8e02ff */
[----:B------:R-:W0:Y:S01]  /*1650*/  I2F.RP R9, R3 ;  /* 0x0000000300097306 */ /* 0x000e220000209400 */
[C---:B-1----:R-:W-:Y:S02]  /*1660*/  ISETP.GT.U32.AND P1, PT, R19.reuse, 0x1f, PT ;  /* 0x0000001f1300780c */ /* 0x042fe40003f24070 */
[----:B------:R-:W-:Y:S02]  /*1670*/  SHF.R.U32.HI R14, RZ, 0x4, R19 ;  /* 0x00000004ff0e7819 */ /* 0x000fe40000011613 */
[----:B------:R-:W-:-:S03]  /*1680*/  LOP3.LUT R23, R19, 0x1, RZ, 0xc0, !PT ;  /* 0x0000000113177812 */ /* 0x000fc600078ec0ff */
[----:B0-----:R-:W0:Y:S06]  /*1690*/  MUFU.RCP R10, R9 ;  /* 0x00000009000a7308 */ /* 0x001e2c0000001000 */
[----:B------:R-:W-:-:S04]  /*16a0*/  @!P1 SHF.L.U32 R12, R19, 0x2, RZ ;  /* 0x00000002130c9819 */ /* 0x000fc800000006ff */
[----:B------:R-:W-:Y:S01]  /*16b0*/  @!P1 LOP3.LUT R12, R12, 0x3c, RZ, 0xc0, !PT ;  /* 0x0000003c0c0c9812 */ /* 0x000fe200078ec0ff */
[----:B0-----:R-:W-:Y:S01]  /*16c0*/  VIADD R10, R10, 0xffffffe ;  /* 0x0ffffffe0a0a7836 */ /* 0x001fe20000000000 */
[----:B------:R-:W0:Y:S03]  /*16d0*/  @!P1 S2R R9, SR_CgaCtaId ;  /* 0x0000000000099919 */ /* 0x000e260000008800 */
[----:B------:R-:W1:Y:S02]  /*16e0*/  F2I.FTZ.U32.TRUNC.NTZ R11, R10 ;  /* 0x0000000a000b7305 */ /* 0x000e64000021f000 */
[----:B-1----:R-:W-:Y:S02]  /*16f0*/  IMAD.MOV R4, RZ, RZ, -R11 ;  /* 0x000000ffff047224 */ /* 0x002fe400078e0a0b */
[----:B------:R-:W-:Y:S02]  /*1700*/  IMAD.MOV.U32 R10, RZ, RZ, RZ ;  /* 0x000000ffff0a7224 */ /* 0x000fe400078e00ff */
[----:B------:R-:W-:Y:S01]  /*1710*/  IMAD R5, R4, R3, RZ ;  /* 0x0000000304057224 */ /* 0x000fe200078e02ff */
[----:B------:R-:W-:-:S02]  /*1720*/  IABS R4, R2 ;  /* 0x0000000200047213 */ /* 0x000fc40000000000 */
[----:B------:R-:W-:Y:S01]  /*1730*/  LOP3.LUT R2, R2, UR5, RZ, 0x3c, !PT ;  /* 0x0000000502027c12 */ /* 0x000fe2000f8e3cff */
[----:B------:R-:W-:-:S03]  /*1740*/  IMAD.HI.U32 R5, R11, R5, R10 ;  /* 0x000000050b057227 */ /* 0x000fc600078e000a */
[----:B------:R-:W-:Y:S02]  /*1750*/  ISETP.GE.AND P2, PT, R2, RZ, PT ;  /* 0x000000ff0200720c */ /* 0x000fe40003f46270 */
[----:B------:R-:W-:Y:S01]  /*1760*/  @!P1 MOV R2, 0x400 ;  /* 0x0000040000029802 */ /* 0x000fe20000000f00 */
[----:B------:R-:W-:-:S04]  /*1770*/  IMAD.HI.U32 R5, R5, R4, RZ ;  /* 0x0000000405057227 */ /* 0x000fc800078e00ff */
        /* <DEDUP_REMOVED lines=8> */
[----:B0-----:R-:W-:Y:S02]  /*1800*/  @!P1 LEA R3, R9, R2, 0x18 ;  /* 0x0000000209039211 */ /* 0x001fe400078ec0ff */
[----:B------:R-:W-:-:S03]  /*1810*/  @!P1 MOV R9, 0x400 ;  /* 0x0000040000099802 */ /* 0x000fc60000000f00 */
[----:B------:R-:W-:-:S04]  /*1820*/  @!P1 IMAD R3, R14, 0x44, R3 ;  /* 0x000000440e039824 */ /* 0x000fc800078e0203 */
[----:B------:R-:W-:Y:S01]  /*1830*/  @!P1 IMAD.IADD R12, R3, 0x1, R12 ;  /* 0x00000001030c9824 */ /* 0x000fe200078e020c */
[----:B-1----:R-:W-:Y:S01]  /*1840*/  @!P1 LEA R2, R4, R9, 0x18 ;  /* 0x0000000904029211 */ /* 0x002fe200078ec0ff */
[----:B------:R-:W-:-:S04]  /*1850*/  @P3 VIADD R5, R5, 0x1 ;  /* 0x0000000105053836 */ /* 0x000fc80000000000 */
[----:B------:R-:W-:Y:S01]  /*1860*/  @!P2 IMAD.MOV R5, RZ, RZ, -R5 ;  /* 0x000000ffff05a224 */ /* 0x000fe200078e0a05 */
[----:B------:R-:W-:Y:S01]  /*1870*/  @!P0 LOP3.LUT R5, RZ, UR5, RZ, 0x33, !PT ;  /* 0x00000005ff058c12 */ /* 0x000fe2000f8e33ff */
[----:B------:R-:W-:Y:S01]  /*1880*/  @!P1 IMAD R11, R23, 0x44, R2 ;  /* 0x00000044170b9824 */ /* 0x000fe200078e0202 */
[----:B---3--:R-:W-:Y:S02]  /*1890*/  ISETP.GE.AND P0, PT, R14, UR18, PT ;  /* 0x000000120e007c0c */ /* 0x008fe4000bf06270 */
[----:B------:R-:W-:Y:S01]  /*18a0*/  SHF.R.U32.HI R2, RZ, 0x1, R19 ;  /* 0x00000001ff027819 */ /* 0x000fe20000011613 */
[----:B------:R-:W-:Y:S01]  /*18b0*/  IMAD R4, R5, UR8, RZ ;  /* 0x0000000805047c24 */ /* 0x000fe2000f8e02ff */
[----:B------:R-:W0:Y:S02]  /*18c0*/  LDCU.64 UR8, c[0x0][0x358] ;  /* 0x00006b00ff0877ac */ /* 0x000e240008000a00 */
[----:B------:R-:W-:Y:S02]  /*18d0*/  @!P1 LEA R11, R2, R11, 0x2 ;  /* 0x0000000b020b9211 */ /* 0x000fe400078e10ff */
[----:B------:R-:W-:-:S05]  /*18e0*/  IABS R13, R4 ;  /* 0x00000004000d7213 */ /* 0x000fca0000000000 */
[----:B------:R-:W-:Y:S01]  /*18f0*/  VIADD R10, R13, UR4 ;  /* 0x000000040d0a7c36 */ /* 0x000fe20008000000 */
[----:B--2---:R-:W-:Y:S06]  /*1900*/  @P0 BRA `(.L_x_245) ;  /* 0x0000000000400947 */ /* 0x004fec0003800000 */
        /* <DEDUP_REMOVED lines=16> */
.L_x_245:
[----:B0-----:R-:W-:Y:S05]  /*1a10*/  BSYNC.RECONVERGENT B0 ;  /* 0x0000000000007941 */ /* 0x001fea0003800200 */
.L_x_244:
[----:B-----5:R-:W-:Y:S01]  /*1a20*/  @!P1 STS [R12], R17 ;  /* 0x000000110c009388 */ /* 0x020fe20000000800 */
[----:B------:R-:W0:Y:S01]  /*1a30*/  I2F.RP R16, R13 ;  /* 0x0000000d00107306 */ /* 0x000e220000209400 */
[----:B------:R-:W-:Y:S01]  /*1a40*/  IABS R3, R15 ;  /* 0x0000000f00037213 */ /* 0x000fe20000000000 */
[----:B------:R-:W-:Y:S01]  /*1a50*/  BSSY.RECONVERGENT B1, `(.L_x_246) ;  /* 0x0000169000017945 */ /* 0x000fe20003800200 */
[----:B------:R-:W-:Y:S01]  /*1a60*/  BAR.SYNC.DEFER_BLOCKING 0x0 ;  /* 0x0000000000007b1d */ /* 0x000fe20000010000 */
[----:B------:R-:W-:Y:S01]  /*1a70*/  IABS R18, R4 ;  /* 0x0000000400127213 */ /* 0x000fe20000000000 */
[----:B-1----:R-:W-:Y:S01]  /*1a80*/  IMAD.MOV.U32 R21, RZ, RZ, 0x7f800000 ;  /* 0x7f800000ff157424 */ /* 0x002fe200078e00ff */
[----:B------:R-:W-:-:S03]  /*1a90*/  ISETP.NE.AND P5, PT, R4, RZ, PT ;  /* 0x000000ff0400720c */ /* 0x000fc60003fa5270 */
[----:B------:R-:W1:Y:S01]  /*1aa0*/  I2F.RP R14, R3 ;  /* 0x00000003000e7306 */ /* 0x000e620000209400 */
[----:B------:R-:W-:-:S07]  /*1ab0*/  IMAD.MOV R18, RZ, RZ, -R18 ;  /* 0x000000ffff127224 */ /* 0x000fce00078e0a12 */
[----:B0-----:R-:W0:Y:S08]  /*1ac0*/  MUFU.RCP R30, R16 ;  /* 0x00000010001e7308 */ /* 0x001e300000001000 */
[----:B-1----:R-:W1:Y:S01]  /*1ad0*/  MUFU.RCP R28, R14 ;  /* 0x0000000e001c7308 */ /* 0x002e620000001000 */
[----:B------:R2:W3:Y:S01]  /*1ae0*/  @!P1 LDS R24, [R11] ;  /* 0x000000000b189984 */ /* 0x0004e20000000800 */
[----:B0-----:R-:W-:-:S06]  /*1af0*/  VIADD R30, R30, 0xffffffe ;  /* 0x0ffffffe1e1e7836 */ /* 0x001fcc0000000000 */
[----:B------:R-:W0:Y:S01]  /*1b00*/  F2I.FTZ.U32.TRUNC.NTZ R31, R30 ;  /* 0x0000001e001f7305 */ /* 0x000e22000021f000 */
[----:B-1----:R-:W-:-:S07]  /*1b10*/  VIADD R28, R28, 0xffffffe ;  /* 0x0ffffffe1c1c7836 */ /* 0x002fce0000000000 */
[----:B------:R1:W4:Y:S01]  /*1b20*/  F2I.FTZ.U32.TRUNC.NTZ R29, R28 ;  /* 0x0000001c001d7305 */ /* 0x000322000021f000 */
[----:B--2---:R-:W-:Y:S01]  /*1b30*/  IABS R11, R10 ;  /* 0x0000000a000b7213 */ /* 0x004fe20000000000 */
[----:B0-----:R-:W-:Y:S02]  /*1b40*/  IMAD.MOV R20, RZ, RZ, -R31 ;  /* 0x000000ffff147224 */ /* 0x001fe400078e0a1f */
[----:B------:R-:W-:Y:S02]  /*1b50*/  IMAD.MOV.U32 R30, RZ, RZ, RZ ;  /* 0x000000ffff1e7224 */ /* 0x000fe400078e00ff */
[----:B------:R-:W-:Y:S02]  /*1b60*/  IMAD R20, R20, R13, RZ ;  /* 0x0000000d14147224 */ /* 0x000fe400078e02ff */
[----:B-1----:R-:W-:Y:S02]  /*1b70*/  HFMA2 R28, -RZ, RZ, 0, 0 ;  /* 0x00000000ff1c7431 */ /* 0x002fe400000001ff */
[----:B----4-:R-:W-:-:S02]  /*1b80*/  IMAD.MOV R16, RZ, RZ, -R29 ;  /* 0x000000ffff107224 */ /* 0x010fc400078e0a1d */
[----:B------:R-:W-:Y:S01]  /*1b90*/  IMAD.HI.U32 R20, R31, R20, R30 ;  /* 0x000000141f147227 */ /* 0x000fe200078e001e */
[----:B---3--:R-:W0:Y:S03]  /*1ba0*/  SHFL.BFLY PT, R9, R24, 0x1, 0x1f ;  /* 0x0c201f0018097f89 */ /* 0x008e2600000e0000 */
[----:B------:R-:W-:Y:S02]  /*1bb0*/  IMAD R16, R16, R3, RZ ;  /* 0x0000000310107224 */ /* 0x000fe400078e02ff */
[----:B------:R-:W-:-:S04]  /*1bc0*/  IMAD.HI.U32 R20, R20, R11, RZ ;  /* 0x0000000b14147227 */ /* 0x000fc800078e00ff */
[----:B------:R-:W-:-:S04]  /*1bd0*/  IMAD.HI.U32 R16, R29, R16, R28 ;  /* 0x000000101d107227 */ /* 0x000fc800078e001c */
[----:B------:R-:W-:Y:S02]  /*1be0*/  IMAD R18, R20, R18, R11 ;  /* 0x0000001214127224 */ /* 0x000fe400078e020b */
[----:B------:R-:W-:-:S03]  /*1bf0*/  IMAD.HI.U32 R16, R16, R11, RZ ;  /* 0x0000000b10107227 */ /* 0x000fc600078e00ff */
[----:B------:R-:W-:Y:S01]  /*1c00*/  ISETP.GT.U32.AND P2, PT, R13, R18, PT ;  /* 0x000000120d00720c */ /* 0x000fe20003f44070 */
[----:B------:R-:W-:-:S04]  /*1c10*/  IMAD.MOV R12, RZ, RZ, -R16 ;  /* 0x000000ffff0c7224 */ /* 0x000fc800078e0a10 */
[----:B------:R-:W-:Y:S01]  /*1c20*/  IMAD R12, R3, R12, R11 ;  /* 0x0000000c030c7224 */ /* 0x000fe200078e020b */
[C---:B------:R-:W-:Y:S02]  /*1c30*/  LOP3.LUT R11, R10.reuse, R13, RZ, 0x3c, !PT ;  /* 0x0000000d0a0b7212 */ /* 0x040fe400078e3cff */
[----:B0-----:R-:W-:Y:S02]  /*1c40*/  FMNMX.FTZ R9, R9, R24, !PT ;  /* 0x0000001809097209 */ /* 0x001fe40007810000 */
[----:B------:R-:W-:Y:S02]  /*1c50*/  LOP3.LUT R10, R10, R15, RZ, 0x3c, !PT ;  /* 0x0000000f0a0a7212 */ /* 0x000fe400078e3cff */
[C---:B------:R-:W-:Y:S01]  /*1c60*/  FSETP.NEU.FTZ.AND P0, PT, R9.reuse, -INF , PT ;  /* 0xff8000000900780b */ /* 0x040fe20003f1d000 */
[----:B------:R-:W-:Y:S01]  /*1c70*/  @!P2 IMAD.IADD R18, R18, 0x1, -R13 ;  /* 0x000000011212a824 */ /* 0x000fe200078e0a0d */
[----:B------:R-:W-:Y:S02]  /*1c80*/  @!P2 IADD3 R20, PT, PT, R20, 0x1, RZ ;  /* 0x000000011414a810 */ /* 0x000fe40007ffe0ff */
[----:B------:R-:W-:-:S02]  /*1c90*/  FSEL R9, R9, RZ, P0 ;  /* 0x000000ff09097208 */ /* 0x000fc40000000000 */
[----:B------:R-:W-:Y:S02]  /*1ca0*/  ISETP.GT.U32.AND P0, PT, R3, R12, PT ;  /* 0x0000000c0300720c */ /* 0x000fe40003f04070 */
[----:B------:R-:W-:Y:S01]  /*1cb0*/  ISETP.GE.U32.AND P1, PT, R18, R13, PT ;  /* 0x0000000d1200720c */ /* 0x000fe20003f26070 */
[----:B------:R-:W-:Y:S01]  /*1cc0*/  FADD.FTZ R17, -R9, R24 ;  /* 0x0000001809117221 */ /* 0x000fe20000010100 */
[----:B------:R-:W-:Y:S02]  /*1cd0*/  ISETP.GE.AND P2, PT, R10, RZ, PT ;  /* 0x000000ff0a00720c */ /* 0x000fe40003f46270 */
[----:B------:R-:W-:Y:S01]  /*1ce0*/  ISETP.GE.AND P3, PT, R11, RZ, PT ;  /* 0x000000ff0b00720c */ /* 0x000fe20003f66270 */
[----:B------:R-:W-:-:S06]  /*1cf0*/  FMUL.FTZ R17, R17, 1.4426950216293334961 ;  /* 0x3fb8aa3b11117820 */ /* 0x000fcc0000410000 */
[----:B------:R-:W0:Y:S01]  /*1d00*/  MUFU.EX2 R17, R17 ;  /* 0x0000001100117308 */ /* 0x000e220000000800 */
[----:B------:R-:W-:Y:S02]  /*1d10*/  @!P0 IMAD.IADD R12, R12, 0x1, -R3 ;  /* 0x000000010c0c8824 */ /* 0x000fe400078e0a03 */
[----:B------:R-:W-:Y:S02]  /*1d20*/  @P1 VIADD R20, R20, 0x1 ;  /* 0x0000000114141836 */ /* 0x000fe40000000000 */
[----:B------:R-:W-:Y:S01]  /*1d30*/  @!P0 VIADD R16, R16, 0x1 ;  /* 0x0000000110108836 */ /* 0x000fe20000000000 */
[----:B------:R-:W-:Y:S01]  /*1d40*/  ISETP.GE.U32.AND P4, PT, R12, R3, PT ;  /* 0x000000030c00720c */ /* 0x000fe20003f86070 */
[----:B------:R-:W-:Y:S01]  /*1d50*/  @!P3 IMAD.MOV R20, RZ, RZ, -R20 ;  /* 0x000000ffff14b224 */ /* 0x000fe200078e0a14 */
[----:B------:R-:W-:Y:S02]  /*1d60*/  ISETP.NE.AND P0, PT, R15, RZ, PT ;  /* 0x000000ff0f00720c */ /* 0x000fe40003f05270 */
[----:B------:R-:W-:-:S02]  /*1d70*/  ISETP.NE.AND P3, PT, R5, RZ, PT ;  /* 0x000000ff0500720c */ /* 0x000fc40003f65270 */
[----:B------:R-:W-:Y:S02]  /*1d80*/  @!P5 LOP3.LUT R20, RZ, R13, RZ, 0x33, !PT ;  /* 0x0000000dff14d212 */ /* 0x000fe400078e33ff */
[----:B------:R-:W-:Y:S02]  /*1d90*/  SEL R10, RZ, 0x1, !P3 ;  /* 0x00000001ff0a7807 */ /* 0x000fe40005800000 */
[----:B------:R-:W-:Y:S01]  /*1da0*/  SHF.R.S32.HI R5, RZ, 0x1f, R4 ;  /* 0x0000001fff057819 */ /* 0x000fe20000011404 */
[----:B0-----:R-:W0:Y:S01]  /*1db0*/  SHFL.BFLY PT, R14, R17, 0x1, 0x1f ;  /* 0x0c201f00110e7f89 */ /* 0x001e2200000e0000 */
[----:B------:R-:W-:Y:S01]  /*1dc0*/  SHF.R.S32.HI R3, RZ, 0x1f, R20 ;  /* 0x0000001fff037819 */ /* 0x000fe20000011414 */
[----:B------:R-:W-:Y:S01]  /*1dd0*/  IMAD R4, R4, UR11, RZ ;  /* 0x0000000b04047c24 */ /* 0x000fe2000f8e02ff */
[----:B------:R-:W-:Y:S02]  /*1de0*/  @P4 IADD3 R16, PT, PT, R16, 0x1, RZ ;  /* 0x0000000110104810 */ /* 0x000fe40007ffe0ff */
[----:B------:R-:W-:-:S03]  /*1df0*/  LOP3.LUT R10, R5, R10, RZ, 0xfc, !PT ;  /* 0x0000000a050a7212 */ /* 0x000fc600078efcff */
[----:B------:R-:W-:Y:S01]  /*1e00*/  @!P2 IMAD.MOV R16, RZ, RZ, -R16 ;  /* 0x000000ffff10a224 */ /* 0x000fe200078e0a10 */
[----:B------:R-:W-:Y:S02]  /*1e10*/  @!P0 LOP3.LUT R16, RZ, R15, RZ, 0x33, !PT ;  /* 0x0000000fff108212 */ /* 0x000fe400078e33ff */
[----:B------:R-:W-:Y:S02]  /*1e20*/  LOP3.LUT P0, RZ, R19, 0x3e1, RZ, 0xc0, !PT ;  /* 0x000003e113ff7812 */ /* 0x000fe4000780c0ff */
[----:B------:R-:W-:-:S04]  /*1e30*/  ISETP.LT.U32.AND P2, PT, R26, R20, PT ;  /* 0x000000141a00720c */ /* 0x000fc80003f41070 */
[----:B------:R-:W-:Y:S01]  /*1e40*/  ISETP.LT.AND.EX P2, PT, R27, R3, PT, P2 ;  /* 0x000000031b00720c */ /* 0x000fe20003f41320 */
[----:B------:R-:W-:-:S03]  /*1e50*/  IMAD R3, R16, UR12, RZ ;  /* 0x0000000c10037c24 */ /* 0x000fc6000f8e02ff */
[----:B------:R-:W-:Y:S01]  /*1e60*/  SEL R5, R26, R20, P2 ;  /* 0x000000141a057207 */ /* 0x000fe20001000000 */
[----:B------:R-:W-:Y:S02]  /*1e70*/  IMAD R3, R10, R3, RZ ;  /* 0x000000030a037224 */ /* 0x000fe400078e02ff */
[----:B0-----:R-:W-:-:S05]  /*1e80*/  FADD.FTZ R14, R17, R14 ;  /* 0x0000000e110e7221 */ /* 0x001fca0000010000 */
[----:B------:R-:W-:-:S13]  /*1e90*/  FSETP.NE.FTZ.AND P1, PT, R14, RZ, PT ;  /* 0x000000ff0e00720b */ /* 0x000fda0003f35000 */
[----:B------:R-:W0:Y:S02]  /*1ea0*/  @P1 MUFU.LG2 R14, R14 ;  /* 0x0000000e000e1308 */ /* 0x000e240000000c00 */
        /* <DEDUP_REMOVED lines=53> */
.L_x_249:
[----:B------:R-:W-:Y:S01]  /*2200*/  LEA.HI R2, R19, UR14, RZ, 0x1f ;  /* 0x0000000e13027c11 */ /* 0x000fe2000f8ff8ff */
[----:B------:R-:W-:Y:S01]  /*2210*/  IMAD.MOV.U32 R17, RZ, RZ, RZ ;  /* 0x000000ffff117224 */ /* 0x000fe200078e00ff */
[----:B------:R-:W-:Y:S02]  /*2220*/  MOV R18, R30 ;  /* 0x0000001e00127202 */ /* 0x000fe40000000f00 */
[----:B------:R-:W-:Y:S01]  /*2230*/  MOV R14, 0x2260 ;  /* 0x00002260000e7802 */ /* 0x000fe20000000f00 */
[----:B------:R-:W-:Y:S02]  /*2240*/  IMAD.MOV.U32 R22, RZ, RZ, R2 ;  /* 0x000000ffff167224 */ /* 0x000fe400078e0002 */
[----:B------:R-:W-:Y:S05]  /*2250*/  CALL.REL.NOINC `($__internal_6_$__cuda_sm20_div_s64) ;  /* 0x0000001c00487944 */ /* 0x000fea0003c00000 */
[----:B------:R-:W-:Y:S02]  /*2260*/  IADD3 R9, PT, PT, -R10, RZ, RZ ;  /* 0x000000ff0a097210 */ /* 0x000fe40007ffe1ff */
[----:B------:R-:W-:-:S03]  /*2270*/  MOV R31, R11 ;  /* 0x0000000b001f7202 */ /* 0x000fc60000000f00 */
[----:B------:R-:W-:Y:S01]  /*2280*/  IMAD R9, R30, R9, R2 ;  /* 0x000000091e097224 */ /* 0x000fe200078e0202 */
[----:B------:R-:W-:-:S07]  /*2290*/  MOV R30, R10 ;  /* 0x0000000a001e7202 */ /* 0x000fce0000000f00 */
.L_x_250:
        /* <DEDUP_REMOVED lines=59> */
.L_x_252:
[----:B------:R-:W-:Y:S01]  /*2650*/  IMAD.MOV.U32 R22, RZ, RZ, R30 ;  /* 0x000000ffff167224 */ /* 0x000fe200078e001e */
[----:B------:R-:W-:Y:S01]  /*2660*/  MOV R17, R31 ;  /* 0x0000001f00117202 */ /* 0x000fe20000000f00 */
[----:B------:R-:W-:Y:S01]  /*2670*/  IMAD.MOV.U32 R18, RZ, RZ, R34 ;  /* 0x000000ffff127224 */ /* 0x000fe200078e0022 */
[----:B------:R-:W-:Y:S02]  /*2680*/  MOV R14, 0x26a0 ;  /* 0x000026a0000e7802 */ /* 0x000fe40000000f00 */
[----:B------:R-:W-:Y:S05]  /*2690*/  CALL.REL.NOINC `($__internal_6_$__cuda_sm20_div_s64) ;  /* 0x0000001800387944 */ /* 0x000fea0003c00000 */
[----:B------:R-:W-:-:S05]  /*26a0*/  IADD3 R31, PT, PT, -R10, RZ, RZ ;  /* 0x000000ff0a1f7210 */ /* 0x000fca0007ffe1ff */
[----:B------:R-:W-:Y:S02]  /*26b0*/  IMAD R31, R31, R34, R30 ;  /* 0x000000221f1f7224 */ /* 0x000fe400078e021e */
.L_x_253:
[----:B------:R-:W-:Y:S05]  /*26c0*/  BSYNC.RECONVERGENT B0 ;  /* 0x0000000000007941 */ /* 0x000fea0003800200 */
.L_x_251:
        /* <DEDUP_REMOVED lines=157> */
.L_x_248:
[----:B------:R-:W0:Y:S01]  /*30a0*/  LDC.64 R4, c[0x0][0x420] ;  /* 0x00010800ff047b82 */ /* 0x000e220000000a00 */
[----:B------:R-:W-:-:S05]  /*30b0*/  IADD3 R2, PT, PT, R2, UR14, RZ ;  /* 0x0000000e02027c10 */ /* 0x000fca000fffe0ff */
[----:B0-----:R-:W-:-:S05]  /*30c0*/  IMAD.WIDE.U32 R2, R2, 0x4, R4 ;  /* 0x0000000402027825 */ /* 0x001fca00078e0004 */
[----:B------:R1:W-:Y:S02]  /*30d0*/  STG.E desc[UR8][R2.64], R21 ;  /* 0x0000001502007986 */ /* 0x0003e4000c101908 */
.L_x_247:
[----:B------:R-:W-:Y:S05]  /*30e0*/  BSYNC.RECONVERGENT B1 ;  /* 0x0000000000017941 */ /* 0x000fea0003800200 */
.L_x_246:
        /* <DEDUP_REMOVED lines=11> */
[----:B--2---:R-:W-:Y:S01]  /*31a0*/  LEA R3, R0, R3, 0x18 ;  /* 0x0000000300037211 */ /* 0x004fe200078ec0ff */
[----:B------:R-:W-:-:S04]  /*31b0*/  IMAD.SHL.U32 R0, R19, 0x2, RZ ;  /* 0x0000000213007824 */ /* 0x000fc800078e00ff */
[----:B------:R-:W-:Y:S01]  /*31c0*/  IMAD R2, R2, 0x44, R3 ;  /* 0x0000004402027824 */ /* 0x000fe200078e0203 */
[----:B------:R-:W-:-:S04]  /*31d0*/  LOP3.LUT R3, R0, 0x7fc, RZ, 0xc0, !PT ;  /* 0x000007fc00037812 */ /* 0x000fc800078ec0ff */
[----:B------:R-:W-:-:S05]  /*31e0*/  IADD3 R3, PT, PT, R2, R3, RZ ;  /* 0x0000000302037210 */ /* 0x000fca0007ffe0ff */
[----:B0-----:R2:W-:Y:S02]  /*31f0*/  STS [R3], R4 ;  /* 0x0000000403007388 */ /* 0x0015e40000000800 */
.L_x_255:
[----:B------:R-:W-:Y:S05]  /*3200*/  BSYNC.RECONVERGENT B0 ;  /* 0x0000000000007941 */ /* 0x000fea0003800200 */
.L_x_254:
        /* <DEDUP_REMOVED lines=43> */
.L_x_266:
        /* <DEDUP_REMOVED lines=9> */
.L_x_259:
[----:B------:R-:W-:Y:S05]  /*3550*/  BSYNC.RECONVERGENT B0 ;  /* 0x0000000000007941 */ /* 0x000fea0003800200 */
.L_x_258:
        /* <DEDUP_REMOVED lines=12> */
.L_x_261:
[----:B------:R-:W-:Y:S05]  /*3620*/  BSYNC.RECONVERGENT B0 ;  /* 0x0000000000007941 */ /* 0x000fea0003800200 */
.L_x_260:
        /* <DEDUP_REMOVED lines=12> */
.L_x_263:
[----:B------:R-:W-:Y:S05]  /*36f0*/  BSYNC.RECONVERGENT B0 ;  /* 0x0000000000007941 */ /* 0x000fea0003800200 */
.L_x_262:
        /* <DEDUP_REMOVED lines=12> */
.L_x_265:
[----:B------:R-:W-:Y:S05]  /*37c0*/  BSYNC.RECONVERGENT B0 ;  /* 0x0000000000007941 */ /* 0x000fea0003800200 */
.L_x_264:
        /* <DEDUP_REMOVED lines=11> */
.L_x_257:
        /* <DEDUP_REMOVED lines=11> */
.L_x_269:
        /* <DEDUP_REMOVED lines=8> */
.L_x_268:
[----:B------:R-:W-:Y:S05]  /*39b0*/  BSYNC.RECONVERGENT B0 ;  /* 0x0000000000007941 */ /* 0x000fea0003800200 */
.L_x_267:
        /* <DEDUP_REMOVED lines=9> */
.L_x_256:
        /* <DEDUP_REMOVED lines=83> */
        .weak           $__internal_6_$__cuda_sm20_div_s64
        .type           $__internal_6_$__cuda_sm20_div_s64,@function
        .size           $__internal_6_$__cuda_sm20_div_s64,(.L_x_10214 - $__internal_6_$__cuda_sm20_div_s64)
$__internal_6_$__cuda_sm20_div_s64:
        /* <DEDUP_REMOVED lines=83> */
[----:B------:R-:W-:Y:S06]  /*44b0*/  RET.REL.NODEC R12 `(_ZN5flash32flash_fwd_splitkv_combine_kernelI23Flash_fwd_kernel_traitsILi32ELi64ELi256ELi4ELb0ELb0EN7cutlass6half_tE19Flash_kernel_traitsILi32ELi64ELi256ELi4ES3_EELi16ELi1ELb0EEEvNS_16Flash_fwd_paramsE) ;  /* 0xffffffb80cd07950 */ /* 0x000fec0003c3ffff */
.L_x_270:
        /* <DEDUP_REMOVED lines=12> */
.L_x_10214:


//--------------------- .text._ZN5flash32flash_fwd_splitkv_combine_kernelI23Flash_fwd_kernel_traitsILi32ELi64ELi256ELi4ELb0ELb0EN7cutlass6half_tE19Flash_kernel_traitsILi32ELi64ELi256ELi4ES3_EELi16ELi7ELb1EEEvNS_16Flash_fwd_paramsE --------------------------
	.section	.text._ZN5flash32flash_fwd_splitkv_combine_kernelI23Flash_fwd_kernel_traitsILi32ELi64ELi256ELi4ELb0ELb0EN7cutlass6half_tE19Flash_kernel_traitsILi32ELi64ELi256ELi4ES3_EELi16ELi7ELb1EEEvNS_16Flash_fwd_paramsE,"ax",@progbits
	.align	128
        .global         _ZN5flash32flash_fwd_splitkv_combine_kernelI23Flash_fwd_kernel_traitsILi32ELi64ELi256ELi4ELb0ELb0EN7cutlass6half_tE19Flash_kernel_traitsILi32ELi64ELi256ELi4ES3_EELi16ELi7ELb1EEEvNS_16Flash_fwd_paramsE
        .type           _ZN5flash32flash_fwd_splitkv_combine_kernelI23Flash_fwd_kernel_traitsILi32ELi64ELi256ELi4ELb0ELb0EN7cutlass6half_tE19Flash_kernel_traitsILi32ELi64ELi256ELi4ES3_EELi16ELi7ELb1EEEvNS_16Flash_fwd_paramsE,@function
        .size           _ZN5flash32flash_fwd_splitkv_combine_kernelI23Flash_fwd_kernel_traitsILi32ELi64ELi256ELi4ELb0ELb0EN7cutlass6half_tE19Flash_kernel_traitsILi32ELi64ELi256ELi4ES3_EELi16ELi7ELb1EEEvNS_16Flash_fwd_paramsE,(.L_x_10215 - _ZN5flash32flash_fwd_splitkv_combine_kernelI23Flash_fwd_kernel_traitsILi32ELi64ELi256ELi4ELb0ELb0EN7cutlass6half_tE19Flash_kernel_traitsILi32ELi64ELi256ELi4ES3_EELi16ELi7ELb1EEEvNS_16Flash_fwd_paramsE)
        .other          _ZN5flash32flash_fwd_splitkv_combine_kernelI23Flash_fwd_kernel_traitsILi32ELi64ELi256ELi4ELb0ELb0EN7cutlass6half_tE19Flash_kernel_traitsILi32ELi64ELi256ELi4ES3_EELi16ELi7ELb1EEEvNS_16Flash_fwd_paramsE,@"STO_CUDA_ENTRY STV_DEFAULT"
_ZN5flash32flash_fwd_splitkv_combine_kernelI23Flash_fwd_kernel_traitsILi32ELi64ELi256ELi4ELb0ELb0EN7cutlass6half_tE19Flash_kernel_traitsILi32ELi64ELi256ELi4ES3_EELi16ELi7ELb1EEEvNS_16Flash_fwd_paramsE:
.text._ZN5flash32flash_fwd_splitkv_combine_kernelI23Flash_fwd_kernel_traitsILi32ELi64ELi256ELi4ELb0ELb0EN7cutlass6half_tE19Flash_kernel_traitsILi32ELi64ELi256ELi4ES3_EELi16ELi7ELb1EEEvNS_16Flash_fwd_paramsE:
        /* <DEDUP_REMOVED lines=38> */
.L_x_271:
[----:B------:R-:W-:Y:S01]  /*0260*/  IMAD.U32 R40, RZ, RZ, UR20 ;  /* 0x00000014ff287e24 */ /* 0x000fe2000f8e00ff */
[----:B------:R-:W-:Y:S01]  /*0270*/  MOV R32, UR18 ;  /* 0x0000001200207c02 */ /* 0x000fe20008000f00 */
[----:B------:R-:W-:Y:S01]  /*0280*/  IMAD.U32 R31, RZ, RZ, UR14 ;  /* 0x0000000eff1f7e24 */ /* 0x000fe2000f8e00ff */
[----:B------:R-:W-:Y:S02]  /*0290*/  MOV R30, UR5 ;  /* 0x00000005001e7c02 */ /* 0x000fe40008000f00 */
[----:B------:R-:W-:Y:S02]  /*02a0*/  MOV R28, 0x2c0 ;  /* 0x000002c0001c7802 */ /* 0x000fe40000000f00 */
[----:B------:R-:W-:Y:S05]  /*02b0*/  CALL.REL.NOINC `($__internal_7_$__cuda_sm20_div_s64) ;  /* 0x00000060002c7944 */ /* 0x000fea0003c00000 */
[----:B------:R-:W-:-:S07]  /*02c0*/  MOV R15, R27 ;  /* 0x0000001b000f7202 */ /* 0x000fce0000000f00 */
.L_x_272:
        /* <DEDUP_REMOVED lines=11> */
[----:B------:R-:W-:Y:S01]  /*0380*/  HFMA2 R2, -RZ, RZ, 0, 0 ;  /* 0x00000000ff027431 */ /* 0x000fe200000001ff */
[----:B------:R-:W-:-:S06]  /*0390*/  ISETP.NE.U32.AND P0, PT, R32, RZ, PT ;  /* 0x000000ff2000720c */ /* 0x000fcc0003f05070 */
[----:B0-----:R-:W0:Y:S02]  /*03a0*/  MUFU.RCP R4, R6 ;  /* 0x0000000600047308 */ /* 0x001e240000001000 */
[----:B0-----:R-:W-:-:S06]  /*03b0*/  VIADD R4, R4, 0xffffffe ;  /* 0x0ffffffe04047836 */ /* 0x001fcc0000000000 */
        /* <DEDUP_REMOVED lines=10> */
[----:B------:R-:W-:Y:S02]  /*0460*/  ISETP.GE.U32.AND P1, PT, R3, R32, PT ;  /* 0x000000200300720c */ /* 0x000fe40003f26070 */
[----:B------:R-:W-:-:S11]  /*0470*/  MOV R3, RZ ;  /* 0x000000ff00037202 */ /* 0x000fd60000000f00 */
[----:B------:R-:W-:Y:S02]  /*0480*/  @P1 IADD3 R2, PT, PT, R2, 0x1, RZ ;  /* 0x0000000102021810 */ /* 0x000fe40007ffe0ff */
[----:B------:R-:W-:Y:S01]  /*0490*/  @!P0 LOP3.LUT R2, RZ, R32, RZ, 0x33, !PT ;  /* 0x00000020ff028212 */ /* 0x000fe200078e33ff */
[----:B------:R-:W-:Y:S05]  /*04a0*/  BRA `(.L_x_275) ;  /* 0x0000000000187947 */ /* 0x000fea0003800000 */
.L_x_274:
[----:B------:R-:W-:Y:S01]  /*04b0*/  IMAD.MOV.U32 R40, RZ, RZ, R14 ;  /* 0x000000ffff287224 */ /* 0x000fe200078e000e */
[----:B------:R-:W-:Y:S02]  /*04c0*/  MOV R31, R15 ;  /* 0x0000000f001f7202 */ /* 0x000fe40000000f00 */
[----:B------:R-:W-:Y:S02]  /*04d0*/  MOV R28, 0x4f0 ;  /* 0x000004f0001c7802 */ /* 0x000fe40000000f00 */
[----:B------:R-:W-:Y:S05]  /*04e0*/  CALL.REL.NOINC `($__internal_7_$__cuda_sm20_div_s64) ;  /* 0x0000005c00a07944 */ /* 0x000fea0003c00000 */
[----:B------:R-:W-:Y:S02]  /*04f0*/  MOV R2, R14 ;  /* 0x0000000e00027202 */ /* 0x000fe40000000f00 */
[----:B------:R-:W-:Y:S02]  /*0500*/  MOV R3, R27 ;  /* 0x0000001b00037202 */ /* 0x000fe40000000f00 */
.L_x_275:
[----:B------:R-:W-:Y:S05]  /*0510*/  BSYNC.RECONVERGENT B0 ;  /* 0x0000000000007941 */ /* 0x000fea0003800200 */
.L_x_273:
        /* <DEDUP_REMOVED lines=57> */
.L_x_277:
[----:B------:R-:W-:Y:S01]  /*08b0*/  IMAD.MOV.U32 R40, RZ, RZ, R32 ;  /* 0x000000ffff287224 */ /* 0x000fe200078e0020 */
[----:B------:R-:W-:Y:S01]  /*08c0*/  MOV R32, R25 ;  /* 0x0000001900207202 */ /* 0x000fe20000000f00 */
[----:B------:R-:W-:Y:S01]  /*08d0*/  IMAD.MOV.U32 R31, RZ, RZ, R30 ;  /* 0x000000ffff1f7224 */ /* 0x000fe200078e001e */
[----:B------:R-:W-:Y:S02]  /*08e0*/  MOV R30, R17 ;  /* 0x00000011001e7202 */ /* 0x000fe40000000f00 */
[----:B------:R-:W-:Y:S02]  /*08f0*/  MOV R28, 0x910 ;  /* 0x00000910001c7802 */ /* 0x000fe40000000f00 */
[----:B------:R-:W-:Y:S05]  /*0900*/  CALL.REL.NOINC `($__internal_7_$__cuda_sm20_div_s64) ;  /* 0x0000005800987944 */ /* 0x000fea0003c00000 */
[----:B------:R-:W-:Y:S02]  /*0910*/  MOV R15, R27 ;  /* 0x0000001b000f7202 */ /* 0x000fe40000000f00 */
.L_x_278:
[----:B------:R-:W-:Y:S05]  /*0920*/  BSYNC.RECONVERGENT B0 ;  /* 0x0000000000007941 */ /* 0x000fea0003800200 */
.L_x_276:
        /* <DEDUP_REMOVED lines=70> */
[----:B------:R-:W-:-:S03]  /*0d90*/  UIMAD.WIDE.U32 UR22, UR23, UR12, URZ ;  /* 0x0000000c171672a5 */ /* 0x000fc6000f8e00ff */
[----:B------:R-:W0:Y:S01]  /*0da0*/  LDCU.U8 UR9, c[0x0][0x549] ;  /* 0x0000a920ff0977ac */ /* 0x000e220008000000 */
[----:B------:R-:W-:-:S03]  /*0db0*/  ISETP.LT.U32.AND P1, PT, R0, UR13, PT ;  /* 0x0000000d00007c0c */ /* 0x000fc6000bf21070 */
[----:B------:R-:W-:Y:S02]  /*0dc0*/  UMOV UR15, UR23 ;  /* 0x00000017000f7c82 */ /* 0x000fe40008000000 */
[----:B------:R-:W-:-:S04]  /*0dd0*/  UIADD3 UR10, UPT, UPT, -UR15, URZ, URZ ;  /* 0x000000ff0f0a7290 */ /* 0x000fc8000fffe1ff */
[----:B------:R-:W-:-:S04]  /*0de0*/  UIMAD UR10, UR11, UR10, UR12 ;  /* 0x0000000a0b0a72a4 */ /* 0x000fc8000f8e020c */
[----:B------:R-:W-:Y:S01]  /*0df0*/  @!P1 VIADD R0, R0, -UR13 ;  /* 0x8000000d00009c36 */ /* 0x000fe20008000000 */
[----:B------:R-:W-:Y:S01]  /*0e00*/  UISETP.GT.U32.AND UP1, UPT, UR11, UR10, UPT ;  /* 0x0000000a0b00728c */ /* 0x000fe2000bf24070 */
[----:B------:R-:W-:Y:S01]  /*0e10*/  @!P1 VIADD R5, R5, 0x1 ;  /* 0x0000000105059836 */ /* 0x000fe20000000000 */
[----:B------:R-:W-:Y:S01]  /*0e20*/  ISETP.NE.AND P1, PT, RZ, UR7, PT ;  /* 0x00000007ff007c0c */ /* 0x000fe2000bf25270 */
[----:B0-----:R-:W-:Y:S01]  /*0e30*/  UISETP.NE.AND UP0, UPT, UR9, URZ, UPT ;  /* 0x000000ff0900728c */ /* 0x001fe2000bf05270 */
[----:B------:R-:W-:-:S03]  /*0e40*/  ISETP.GE.U32.AND P2, PT, R0, UR13, PT ;  /* 0x0000000d00007c0c */ /* 0x000fc6000bf46070 */
[----:B------:R-:W-:Y:S02]  /*0e50*/  USEL UR5, UR5, 0x1, !UP0 ;  /* 0x0000000105057887 */ /* 0x000fe4000c000000 */
[----:B------:R-:W-:Y:S02]  /*0e60*/  UISETP.GE.AND UP0, UPT, UR6, URZ, UPT ;  /* 0x000000ff0600728c */ /* 0x000fe4000bf06270 */
[----:B------:R-:W-:Y:S02]  /*0e70*/  @!UP1 UIADD3 UR10, UPT, UPT, UR10, -UR11, URZ ;  /* 0x8000000b0a0a9290 */ /* 0x000fe4000fffe0ff */
[----:B------:R-:W-:Y:S02]  /*0e80*/  @!UP1 UIADD3 UR15, UPT, UPT, UR15, 0x1, URZ ;  /* 0x000000010f0f9890 */ /* 0x000fe4000fffe0ff */
[----:B------:R-:W-:Y:S02]  /*0e90*/  UISETP.GE.U32.AND UP3, UPT, UR10, UR11, UPT ;  /* 0x0000000b0a00728c */ /* 0x000fe4000bf66070 */
[----:B------:R-:W-:Y:S01]  /*0ea0*/  @P2 VIADD R5, R5, 0x1 ;  /* 0x0000000105052836 */ /* 0x000fe20000000000 */
[----:B------:R-:W-:-:S02]  /*0eb0*/  UISETP.NE.AND UP1, UPT, UR8, URZ, UPT ;  /* 0x000000ff0800728c */ /* 0x000fc4000bf25270 */
[----:B------:R-:W-:Y:S01]  /*0ec0*/  USHF.R.S32.HI UR8, URZ, 0x1f, UR7 ;  /* 0x0000001fff087899 */ /* 0x000fe20008011407 */
[----:B------:R-:W-:Y:S01]  /*0ed0*/  @!P0 IMAD.MOV R5, RZ, RZ, -R5 ;  /* 0x000000ffff058224 */ /* 0x000fe200078e0a05 */
[----:B------:R-:W-:Y:S01]  /*0ee0*/  @!P1 LOP3.LUT R5, RZ, UR13, RZ, 0x33, !PT ;  /* 0x0000000dff059c12 */ /* 0x000fe2000f8e33ff */
[----:B------:R-:W-:-:S03]  /*0ef0*/  USEL UR6, URZ, 0x1, !UP1 ;  /* 0x00000001ff067887 */ /* 0x000fc6000c800000 */
[----:B------:R-:W-:Y:S01]  /*0f00*/  ISETP.LT.U32.AND P0, PT, R14, R5, PT ;  /* 0x000000050e00720c */ /* 0x000fe20003f01070 */
[----:B------:R-:W-:Y:S01]  /*0f10*/  @UP3 UIADD3 UR15, UPT, UPT, UR15, 0x1, URZ ;  /* 0x000000010f0f3890 */ /* 0x000fe2000fffe0ff */
[----:B------:R-:W-:Y:S01]  /*0f20*/  SHF.R.S32.HI R7, RZ, 0x1f, R5 ;  /* 0x0000001fff077819 */ /* 0x000fe20000011405 */
[----:B------:R-:W-:Y:S02]  /*0f30*/  ULOP3.LUT UR6, UR8, UR6, URZ, 0xfc, !UPT ;  /* 0x0000000608067292 */ /* 0x000fe4000f8efcff */
[----:B------:R-:W-:Y:S01]  /*0f40*/  @!UP0 UIADD3 UR15, UPT, UPT, -UR15, URZ, URZ ;  /* 0x000000ff0f0f8290 */ /* 0x000fe2000fffe1ff */
        /* <DEDUP_REMOVED lines=27> */
.L_x_280:
[----:B------:R-:W-:Y:S01]  /*1100*/  IMAD.MOV.U32 R40, RZ, RZ, R14 ;  /* 0x000000ffff287224 */ /* 0x000fe200078e000e */
[----:B------:R-:W-:Y:S01]  /*1110*/  MOV R32, R24 ;  /* 0x0000001800207202 */ /* 0x000fe20000000f00 */
[----:B------:R-:W-:Y:S01]  /*1120*/  IMAD.MOV.U32 R31, RZ, RZ, R15 ;  /* 0x000000ffff1f7224 */ /* 0x000fe200078e000f */
[----:B------:R-:W-:Y:S02]  /*1130*/  MOV R30, R18 ;  /* 0x00000012001e7202 */ /* 0x000fe40000000f00 */
[----:B------:R-:W-:Y:S02]  /*1140*/  MOV R28, 0x1160 ;  /* 0x00001160001c7802 */ /* 0x000fe40000000f00 */
[----:B------:R-:W-:Y:S05]  /*1150*/  CALL.REL.NOINC `($__internal_7_$__cuda_sm20_div_s64) ;  /* 0x0000005000847944 */ /* 0x000fea0003c00000 */
[----:B------:R-:W-:Y:S02]  /*1160*/  MOV R44, R14 ;  /* 0x0000000e002c7202 */ /* 0x000fe40000000f00 */
[----:B------:R-:W-:Y:S02]  /*1170*/  MOV R45, R27 ;  /* 0x0000001b002d7202 */ /* 0x000fe40000000f00 */
.L_x_281:
[----:B------:R-:W-:Y:S05]  /*1180*/  BSYNC.RECONVERGENT B0 ;  /* 0x0000000000007941 */ /* 0x000fea0003800200 */
.L_x_279:
        /* <DEDUP_REMOVED lines=18> */
[----:B------:R-:W-:-:S05]  /*12b0*/  IMAD R4, R6, R4, R5 ;  /* 0x0000000406047224 */ /* 0x000fca00078e0205 */
[----:B------:R-:W-:-:S13]  /*12c0*/  ISETP.GT.U32.AND P1, PT, R7, R4, PT ;  /* 0x000000040700720c */ /* 0x000fda0003f24070 */
[----:B------:R-:W-:Y:S02]  /*12d0*/  @!P1 IMAD.IADD R4, R4, 0x1, -R7 ;  /* 0x0000000104049824 */ /* 0x000fe400078e0a07 */
[----:B------:R-:W-:Y:S01]  /*12e0*/  @!P1 VIADD R6, R6, 0x1 ;  /* 0x0000000106069836 */ /* 0x000fe20000000000 */
[----:B------:R-:W-:Y:S02]  /*12f0*/  ISETP.NE.AND P1, PT, RZ, UR21, PT ;  /* 0x00000015ff007c0c */ /* 0x000fe4000bf25270 */
[-C--:B------:R-:W-:Y:S02]  /*1300*/  ISETP.GE.U32.AND P2, PT, R4, R7.reuse, PT ;  /* 0x000000070400720c */ /* 0x080fe40003f46070 */
[----:B------:R-:W-:-:S04]  /*1310*/  LOP3.LUT R4, R0, R7, RZ, 0x3c, !PT ;  /* 0x0000000700047212 */ /* 0x000fc800078e3cff */
[----:B------:R-:W-:-:S07]  /*1320*/  ISETP.GE.AND P0, PT, R4, RZ, PT ;  /* 0x000000ff0400720c */ /* 0x000fce0003f06270 */
[----:B------:R-:W-:-:S06]  /*1330*/  @P2 VIADD R6, R6, 0x1 ;  /* 0x0000000106062836 */ /* 0x000fcc0000000000 */
        /* <DEDUP_REMOVED lines=30> */
.L_x_283:
[----:B------:R-:W-:Y:S01]  /*1520*/  IMAD.MOV.U32 R40, RZ, RZ, R2 ;  /* 0x000000ffff287224 */ /* 0x000fe200078e0002 */
[----:B------:R-:W-:Y:S01]  /*1530*/  MOV R31, R3 ;  /* 0x00000003001f7202 */ /* 0x000fe20000000f00 */
[----:B------:R-:W-:Y:S01]  /*1540*/  IMAD.MOV.U32 R32, RZ, RZ, R23 ;  /* 0x000000ffff207224 */ /* 0x000fe200078e0017 */
[----:B------:R-:W-:Y:S02]  /*1550*/  MOV R28, 0x1570 ;  /* 0x00001570001c7802 */ /* 0x000fe40000000f00 */
[----:B------:R-:W-:Y:S05]  /*1560*/  CALL.REL.NOINC `($__internal_7_$__cuda_sm20_div_s64) ;  /* 0x0000004c00807944 */ /* 0x000fea0003c00000 */
[----:B------:R-:W-:Y:S02]  /*1570*/  MOV R26, R14 ;  /* 0x0000000e001a7202 */ /* 0x000fe40000000f00 */
.L_x_284:
[----:B------:R-:W-:Y:S05]  /*1580*/  BSYNC.RECONVERGENT B0 ;  /* 0x0000000000007941 */ /* 0x000fea0003800200 */
.L_x_282:
[----:B------:R-:W0:Y:S01]  /*1590*/  S2R R4, SR_TID.X ;  /* 0x0000000000047919 */ /* 0x000e220000002100 */
[----:B------:R-:W-:Y:S01]  /*15a0*/  UIADD3 UR9, UP0, UPT, UR20, -UR19, URZ ;  /* 0x8000001314097290 */ /* 0x000fe2000ff1e0ff */
[----:B------:R-:W-:Y:S01]  /*15b0*/  MOV R11, 0xff800000 ;  /* 0xff800000000b7802 */ /* 0x000fe20000000f00 */
[----:B------:R-:W1:Y:S02]  /*15c0*/  LDCU UR4, c[0x0][0x534] ;  /* 0x0000a680ff0477ac */ /* 0x000e640008000800 */
[----:B------:R-:W-:Y:S01]  /*15d0*/  UIADD3.X UR8, UPT, UPT, UR14, -0x1, URZ, UP0, !UPT ;  /* 0xffffffff0e087890 */ /* 0x000fe200087fe4ff */
[----:B------:R-:W2:Y:S05]  /*15e0*/  LDCU.64 UR10, c[0x0][0x358] ;  /* 0x00006b00ff0a77ac */ /* 0x000eaa0008000a00 */
[----:B------:R-:W-:Y:S01]  /*15f0*/  IMAD.U32 R2, RZ, RZ, UR8 ;  /* 0x00000008ff027e24 */ /* 0x000fe2000f8e00ff */
[----:B0-----:R-:W-:-:S02]  /*1600*/  LOP3.LUT R13, R4, 0xf, RZ, 0xc0, !PT ;  /* 0x0000000f040d7812 */ /* 0x001fc400078ec0ff */
[----:B------:R-:W-:Y:S02]  /*1610*/  SHF.R.U32.HI R14, RZ, 0x4, R4 ;  /* 0x00000004ff0e7819 */ /* 0x000fe40000011604 */
[C---:B------:R-:W-:Y:S02]  /*1620*/  ISETP.LT.U32.AND P1, PT, R13.reuse, UR9, PT ;  /* 0x000000090d007c0c */ /* 0x040fe4000bf21070 */
[C---:B------:R-:W-:Y:S01]  /*1630*/  IADD3 R5, PT, PT, R14.reuse, 0x10, RZ ;  /* 0x000000100e057810 */ /* 0x040fe20007ffe0ff */
[----:B------:R-:W-:Y:S01]  /*1640*/  VIADD R10, R14, 0x8 ;  /* 0x000000080e0a7836 */ /* 0x000fe20000000000 */
[----:B------:R-:W-:Y:S01]  /*1650*/  ISETP.GT.AND.EX P1, PT, R2, RZ, PT, P1 ;  /* 0x000000ff0200720c */ /* 0x000fe20003f24310 */
[C---:B------:R-:W-:Y:S01]  /*1660*/  VIADD R15, R14.reuse, 0x18 ;  /* 0x000000180e0f7836 */ /* 0x040fe20000000000 */
[----:B------:R-:W-:Y:S02]  /*1670*/  IADD3 R20, P0, PT, R13, UR19, RZ ;  /* 0x000000130d147c10 */ /* 0x000fe4000ff1e0ff */
[----:B-1----:R-:W-:-:S02]  /*1680*/  ISETP.GE.OR P6, PT, R14, UR4, !P1 ;  /* 0x000000040e007c0c */ /* 0x002fc4000cfc6670 */
[----:B------:R-:W-:Y:S01]  /*1690*/  ISETP.GE.OR P5, PT, R10, UR4, !P1 ;  /* 0x000000040a007c0c */ /* 0x000fe2000cfa6670 */
[----:B------:R-:W-:Y:S01]  /*16a0*/  IMAD.X R21, RZ, RZ, RZ, P0 ;  /* 0x000000ffff157224 */ /* 0x000fe200000e06ff */
[----:B------:R-:W-:Y:S02]  /*16b0*/  ISETP.GE.OR P2, PT, R5, UR4, !P1 ;  /* 0x0000000405007c0c */ /* 0x000fe4000cf46670 */
[----:B------:R-:W-:Y:S02]  /*16c0*/  ISETP.GE.OR P3, PT, R15, UR4, !P1 ;  /* 0x000000040f007c0c */ /* 0x000fe4000cf66670 */
[----:B------:R-:W-:-:S05]  /*16d0*/  IADD3 R12, PT, PT, R14, 0x20, RZ ;  /* 0x000000200e0c7810 */ /* 0x000fca0007ffe0ff */
[----:B------:R-:W0:Y:S01]  /*16e0*/  @!P6 LDC.64 R2, c[0x0][0x428] ;  /* 0x00010a00ff02eb82 */ /* 0x000e220000000a00 */
[----:B------:R-:W-:-:S04]  /*16f0*/  @!P6 IMAD.WIDE.U32 R30, R14, UR20, R20 ;  /* 0x000000140e1eec25 */ /* 0x000fc8000f8e0014 */
[----:B------:R-:W-:Y:S02]  /*1700*/  @!P5 IMAD.MOV.U32 R28, RZ, RZ, R20 ;  /* 0x000000ffff1cd224 */ /* 0x000fe400078e0014 */
[----:B------:R-:W-:Y:S01]  /*1710*/  @!P5 IMAD.MOV.U32 R29, RZ, RZ, R21 ;  /* 0x000000ffff1dd224 */ /* 0x000fe200078e0015 */
[----:B------:R-:W1:Y:S01]  /*1720*/  @!P5 LDC.64 R8, c[0x0][0x428] ;  /* 0x00010a00ff08db82 */ /* 0x000e620000000a00 */
[----:B------:R-:W-:Y:S02]  /*1730*/  @!P6 IMAD R16, R14, UR14, R31 ;  /* 0x0000000e0e10ec24 */ /* 0x000fe4000f8e021f */
[----:B------:R-:W-:-:S04]  /*1740*/  @!P5 IMAD.WIDE.U32 R28, R10, UR20, R28 ;  /* 0x000000140a1cdc25 */ /* 0x000fc8000f8e001c */
[----:B------:R-:W-:Y:S01]  /*1750*/  @!P5 IMAD R10, R10, UR14, R29 ;  /* 0x0000000e0a0adc24 */ /* 0x000fe2000f8e021d */
[----:B------:R-:W3:Y:S01]  /*1760*/  @!P2 LDC.64 R6, c[0x0][0x428] ;  /* 0x00010a00ff06ab82 */ /* 0x000ee20000000a00 */
[----:B0-----:R-:W-:-:S04]  /*1770*/  @!P6 LEA R32, P0, R30, R2, 0x2 ;  /* 0x000000021e20e211 */ /* 0x001fc800078010ff */
[----:B------:R-:W-:-:S03]  /*1780*/  @!P6 LEA.HI.X R33, R30, R3, R16, 0x2, P0 ;  /* 0x000000031e21e211 */ /* 0x000fc600000f1410 */
[----:B------:R-:W0:Y:S01]  /*1790*/  @!P3 LDC.64 R2, c[0x0][0x428] ;  /* 0x00010a00ff02bb82 */ /* 0x000e220000000a00 */
[----:B------:R-:W-:Y:S02]  /*17a0*/  ISETP.GE.OR P0, PT, R12, UR4, !P1 ;  /* 0x000000040c007c0c */ /* 0x000fe4000cf06670 */
[----:B-1----:R-:W-:Y:S01]  /*17b0*/  @!P5 LEA R30, P4, R28, R8, 0x2 ;  /* 0x000000081c1ed211 */ /* 0x002fe200078810ff */
[----:B------:R-:W-:Y:S01]  /*17c0*/  VIADD R19, R14, 0x28 ;  /* 0x000000280e137836 */ /* 0x000fe20000000000 */
[----:B------:R-:W-:Y:S01]  /*17d0*/  @!P2 MOV R29, R21 ;  /* 0x00000015001da202 */ /* 0x000fe20000000f00 */
[----:B--2---:R1:W2:Y:S01]  /*17e0*/  @!P6 LDG.E R11, desc[UR10][R32.64] ;  /* 0x0000000a200be981 */ /* 0x0042a2000c1e1900 */
[----:B------:R-:W-:Y:S01]  /*17f0*/  @!P5 LEA.HI.X R31, R28, R9, R10, 0x2, P4 ;  /* 0x000000091c1fd211 */ /* 0x000fe200020f140a */
[----:B------:R-:W-:Y:S01]  /*1800*/  @!P2 IMAD.MOV.U32 R28, RZ, RZ, R20 ;  /* 0x000000ffff1ca224 */ /* 0x000fe200078e0014 */
[----:B------:R-:W-:Y:S01]  /*1810*/  ISETP.GE.OR P6, PT, R19, UR4, !P1 ;  /* 0x0000000413007c0c */ /* 0x000fe2000cfc6670 */
[----:B------:R-:W-:-:S02]  /*1820*/  IMAD.MOV.U32 R10, RZ, RZ, -0x800000 ;  /* 0xff800000ff0a7424 */ /* 0x000fc400078e00ff */
[C---:B------:R-:W-:Y:S02]  /*1830*/  @!P2 IMAD.WIDE.U32 R28, R5.reuse, UR20, R28 ;  /* 0x00000014051cac25 */ /* 0x040fe4000f8e001c */
[----:B------:R-:W4:Y:S02]  /*1840*/  @!P0 LDC.64 R8, c[0x0][0x428] ;  /* 0x00010a00ff088b82 */ /* 0x000f240000000a00 */
[----:B------:R-:W-:Y:S01]  /*1850*/  VIADD R22, R14, 0x30 ;  /* 0x000000300e167836 */ /* 0x000fe20000000000 */
[----:B---3--:R-:W-:Y:S01]  /*1860*/  @!P2 LEA R34, P4, R28, R6, 0x2 ;  /* 0x000000061c22a211 */ /* 0x008fe200078810ff */
[----:B------:R-:W-:Y:S01]  /*1870*/  @!P2 IMAD R16, R5, UR14, R29 ;  /* 0x0000000e0510ac24 */ /* 0x000fe2000f8e021d */
[----:B------:R3:W5:Y:S01]  /*1880*/  @!P5 LDG.E R10, desc[UR10][R30.64] ;  /* 0x0000000a1e0ad981 */ /* 0x000762000c1e1900 */
[----:B------:R-:W-:Y:S02]  /*1890*/  MOV R5, 0xff800000 ;  /* 0xff80000000057802 */ /* 0x000fe40000000f00 */
[----:B------:R-:W-:-:S02]  /*18a0*/  ISETP.GE.OR P5, PT, R22, UR4, !P1 ;  /* 0x0000000416007c0c */ /* 0x000fc4000cfa6670 */
[----:B------:R-:W-:Y:S02]  /*18b0*/  @!P2 LEA.HI.X R35, R28, R7, R16, 0x2, P4 ;  /* 0x000000071c23a211 */ /* 0x000fe400020f1410 */
[----:B------:R-:W4:Y:S03]  /*18c0*/  @!P6 LDC.64 R6, c[0x0][0x428] ;  /* 0x00010a00ff06eb82 */ /* 0x000f260000000a00 */
[----:B------:R4:W5:Y:S01]  /*18d0*/  @!P2 LDG.E R5, desc[UR10][R34.64] ;  /* 0x0000000a2205a981 */ /* 0x000962000c1e1900 */
[----:B-1----:R-:W-:Y:S02]  /*18e0*/  @!P3 IMAD.MOV.U32 R32, RZ, RZ, R20 ;  /* 0x000000ffff20b224 */ /* 0x002fe400078e0014 */
[----:B------:R-:W-:Y:S02]  /*18f0*/  @!P3 IMAD.MOV.U32 R33, RZ, RZ, R21 ;  /* 0x000000ffff21b224 */ /* 0x000fe400078e0015 */
[----:B------:R-:W-:Y:S01]  /*1900*/  @!P3 IMAD.WIDE.U32 R32, R15, UR20, R32 ;  /* 0x000000140f20bc25 */ /* 0x000fe2000f8e0020 */
[----:B------:R-:W-:-:S03]  /*1910*/  IADD3 R28, PT, PT, R14, 0x38, RZ ;  /* 0x000000380e1c7810 */ /* 0x000fc60007ffe0ff */
[----:B------:R-:W-:Y:S01]  /*1920*/  @!P3 IMAD R16, R15, UR14, R33 ;  /* 0x0000000e0f10bc24 */ /* 0x000fe2000f8e0221 */
[----:B0-----:R-:W-:Y:S01]  /*1930*/  @!P3 LEA R40, P2, R32, R2, 0x2 ;  /* 0x000000022028b211 */ /* 0x001fe200078410ff */
[----:B---3--:R-:W-:-:S03]  /*1940*/  @!P0 IMAD.MOV.U32 R30, RZ, RZ, R20 ;  /* 0x000000ffff1e8224 */ /* 0x008fc600078e0014 */
[----:B------:R-:W-:Y:S01]  /*1950*/  @!P3 LEA.HI.X R41, R32, R3, R16, 0x2, P2 ;  /* 0x000000032029b211 */ /* 0x000fe200010f1410 */
[----:B------:R-:W-:Y:S01]  /*1960*/  @!P0 IMAD.MOV.U32 R31, RZ, RZ, R21 ;  /* 0x000000ffff1f8224 */ /* 0x000fe200078e0015 */
[----:B------:R-:W0:Y:S01]  /*1970*/  @!P5 LDC.64 R2, c[0x0][0x428] ;  /* 0x00010a00ff02db82 */ /* 0x000e220000000a00 */
[----:B------:R-:W-:Y:S01]  /*1980*/  ISETP.GE.OR P4, PT, R28, UR4, !P1 ;  /* 0x000000041c007c0c */ /* 0x000fe2000cf86670 */
[C---:B------:R-:W-:Y:S01]  /*1990*/  @!P0 IMAD.WIDE.U32 R30, R12.reuse, UR20, R30 ;  /* 0x000000140c1e8c25 */ /* 0x040fe2000f8e001e */
[----:B------:R-:W-:Y:S02]  /*19a0*/  MOV R15, 0xff800000 ;  /* 0xff800000000f7802 */ /* 0x000fe40000000f00 */
[----:B----4-:R-:W-:Y:S01]  /*19b0*/  @!P6 MOV R34, R20 ;  /* 0x000000140022e202 */ /* 0x010fe20000000f00 */
[----:B------:R-:W-:Y:S01]  /*19c0*/  @!P0 IMAD R12, R12, UR14, R31 ;  /* 0x0000000e0c0c8c24 */ /* 0x000fe2000f8e021f */
[----:B------:R-:W-:Y:S01]  /*19d0*/  @!P0 LEA R38, P2, R30, R8, 0x2 ;  /* 0x000000081e268211 */ /* 0x000fe200078410ff */
[----:B------:R-:W-:Y:S01]  /*19e0*/  VIADD R29, R14, 0x40 ;  /* 0x000000400e1d7836 */ /* 0x000fe20000000000 */
[----:B------:R1:W3:Y:S01]  /*19f0*/  @!P3 LDG.E R15, desc[UR10][R40.64] ;  /* 0x0000000a280fb981 */ /* 0x0002e2000c1e1900 */
[----:B------:R-:W-:Y:S01]  /*1a00*/  @!P6 IMAD.MOV.U32 R35, RZ, RZ, R21 ;  /* 0x000000ffff23e224 */ /* 0x000fe200078e0015 */
[----:B------:R-:W-:Y:S01]  /*1a10*/  @!P0 LEA.HI.X R39, R30, R9, R12, 0x2, P2 ;  /* 0x000000091e278211 */ /* 0x000fe200010f140c */
[----:B------:R-:W-:Y:S01]  /*1a20*/  IMAD.MOV.U32 R16, RZ, RZ, -0x800000 ;  /* 0xff800000ff107424 */ /* 0x000fe200078e00ff */
[----:B------:R-:W-:Y:S01]  /*1a30*/  ISETP.GE.OR P3, PT, R29, UR4, !P1 ;  /* 0x000000041d007c0c */ /* 0x000fe2000cf66670 */
[----:B------:R-:W1:Y:S01]  /*1a40*/  @!P4 LDC.64 R8, c[0x0][0x428] ;  /* 0x00010a00ff08cb82 */ /* 0x000e620000000a00 */
[----:B------:R-:W-:Y:S01]  /*1a50*/  @!P6 IMAD.WIDE.U32 R34, R19, UR20, R34 ;  /* 0x000000141322ec25 */ /* 0x000fe2000f8e0022 */
[----:B------:R-:W-:-:S02]  /*1a60*/  @!P5 MOV R31, R21 ;  /* 0x00000015001fd202 */ /* 0x000fc40000000f00 */
[----:B------:R-:W4:Y:S01]  /*1a70*/  @!P0 LDG.E R16, desc[UR10][R38.64] ;  /* 0x0000000a26108981 */ /* 0x000f22000c1e1900 */
[----:B------:R-:W-:Y:S01]  /*1a80*/  @!P5 IMAD.MOV.U32 R30, RZ, RZ, R20 ;  /* 0x000000ffff1ed224 */ /* 0x000fe200078e0014 */
[----:B------:R-:W-:Y:S01]  /*1a90*/  @!P6 LEA R36, P0, R34, R6, 0x2 ;  /* 0x000000062224e211 */ /* 0x000fe200078010ff */
[----:B------:R-:W-:Y:S02]  /*1aa0*/  @!P6 IMAD R32, R19, UR14, R35 ;  /* 0x0000000e1320ec24 */ /* 0x000fe4000f8e0223 */
[----:B------:R-:W-:Y:S01]  /*1ab0*/  @!P5 IMAD.WIDE.U32 R30, R22, UR20, R30 ;  /* 0x00000014161edc25 */ /* 0x000fe2000f8e001e */
[----:B------:R-:W-:Y:S02]  /*1ac0*/  IADD3 R12, PT, PT, R14, 0x48, RZ ;  /* 0x000000480e0c7810 */ /* 0x000fe40007ffe0ff */
[----:B------:R-:W-:Y:S01]  /*1ad0*/  @!P6 LEA.HI.X R37, R34, R7, R32, 0x2, P0 ;  /* 0x000000072225e211 */ /* 0x000fe200000f1420 */
[----:B------:R-:W-:Y:S01]  /*1ae0*/  @!P5 IMAD R22, R22, UR14, R31 ;  /* 0x0000000e1616dc24 */ /* 0x000fe2000f8e021f */
[----:B0-----:R-:W-:Y:S01]  /*1af0*/  @!P5 LEA R34, P0, R30, R2, 0x2 ;  /* 0x000000021e22d211 */ /* 0x001fe200078010ff */
[----:B------:R-:W0:Y:S01]  /*1b00*/  @!P3 LDC.64 R6, c[0x0][0x428] ;  /* 0x00010a00ff06bb82 */ /* 0x000e220000000a00 */
[----:B------:R-:W-:-:S02]  /*1b10*/  ISETP.GE.OR P2, PT, R12, UR4, !P1 ;  /* 0x000000040c007c0c */ /* 0x000fc4000cf46670 */
[----:B------:R-:W-:Y:S01]  /*1b20*/  @!P5 LEA.HI.X R35, R30, R3, R22, 0x2, P0 ;  /* 0x000000031e23d211 */ /* 0x000fe200000f1416 */
[----:B------:R-:W-:Y:S01]  /*1b30*/  @!P4 IMAD.MOV.U32 R30, RZ, RZ, R20 ;  /* 0x000000ffff1ec224 */ /* 0x000fe200078e0014 */
[----:B------:R-:W-:Y:S01]  /*1b40*/  @!P4 MOV R31, R21 ;  /* 0x00000015001fc202 */ /* 0x000fe20000000f00 */
[----:B------:R-:W-:Y:S02]  /*1b50*/  IMAD.MOV.U32 R19, RZ, RZ, -0x800000 ;  /* 0xff800000ff137424 */ /* 0x000fe400078e00ff */
[----:B------:R-:W-:Y:S02]  /*1b60*/  VIADD R33, R14, 0x50 ;  /* 0x000000500e217836 */ /* 0x000fe40000000000 */
[----:B------:R-:W-:Y:S01]  /*1b70*/  @!P4 IMAD.WIDE.U32 R30, R28, UR20, R30 ;  /* 0x000000141c1ecc25 */ /* 0x000fe2000f8e001e */
[----:B------:R-:W-:Y:S01]  /*1b80*/  IADD3 R32, PT, PT, R14, 0x58, RZ ;  /* 0x000000580e207810 */ /* 0x000fe20007ffe0ff */
[----:B------:R0:W4:Y:S02]  /*1b90*/  @!P6 LDG.E R19, desc[UR10][R36.64] ;  /* 0x0000000a2413e981 */ /* 0x000124000c1e1900 */
[----:B------:R-:W-:Y:S01]  /*1ba0*/  @!P4 IMAD R28, R28, UR14, R31 ;  /* 0x0000000e1c1ccc24 */ /* 0x000fe2000f8e021f */
[----:B-1----:R-:W-:Y:S01]  /*1bb0*/  @!P4 LEA R40, P0, R30, R8, 0x2 ;  /* 0x000000081e28c211 */ /* 0x002fe200078010ff */
[----:B------:R-:W1:Y:S01]  /*1bc0*/  @!P2 LDC.64 R2, c[0x0][0x428] ;  /* 0x00010a00ff02ab82 */ /* 0x000e620000000a00 */
[----:B------:R-:W-:-:S02]  /*1bd0*/  ISETP.GE.OR P6, PT, R33, UR4, !P1 ;  /* 0x0000000421007c0c */ /* 0x000fc4000cfc6670 */
[----:B------:R-:W-:Y:S01]  /*1be0*/  @!P4 LEA.HI.X R41, R30, R9, R28, 0x2, P0 ;  /* 0x000000091e29c211 */ /* 0x000fe200000f141c */
[----:B------:R-:W-:Y:S01]  /*1bf0*/  IMAD.MOV.U32 R28, RZ, RZ, -0x800000 ;  /* 0xff800000ff1c7424 */ /* 0x000fe200078e00ff */
[----:B------:R-:W-:Y:S02]  /*1c00*/  ISETP.GE.OR P0, PT, R32, UR4, !P1 ;  /* 0x0000000420007c0c */ /* 0x000fe4000cf06670 */
[----:B------:R-:W-:-:S03]  /*1c10*/  MOV R22, 0xff800000 ;  /* 0xff80000000167802 */ /* 0x000fc60000000f00 */
[----:B------:R-:W4:Y:S01]  /*1c20*/  @!P4 LDG.E R28, desc[UR10][R40.64] ;  /* 0x0000000a281cc981 */ /* 0x000f22000c1e1900 */
[----:B0-----:R-:W-:Y:S01]  /*1c30*/  @!P3 MOV R36, R20 ;  /* 0x000000140024b202 */ /* 0x001fe20000000f00 */
[----:B------:R-:W-:Y:S02]  /*1c40*/  @!P3 IMAD.MOV.U32 R37, RZ, RZ, R21 ;  /* 0x000000ffff25b224 */ /* 0x000fe400078e0015 */
[----:B------:R-:W0:Y:S01]  /*1c50*/  @!P6 LDC.64 R8, c[0x0][0x428] ;  /* 0x00010a00ff08eb82 */ /* 0x000e220000000a00 */
[----:B------:R1:W4:Y:S01]  /*1c60*/  @!P5 LDG.E R22, desc[UR10][R34.64] ;  /* 0x0000000a2216d981 */ /* 0x000322000c1e1900 */
[----:B------:R-:W-:Y:S01]  /*1c70*/  @!P3 IMAD.WIDE.U32 R36, R29, UR20, R36 ;  /* 0x000000141d24bc25 */ /* 0x000fe2000f8e0024 */
[----:B------:R-:W-:-:S03]  /*1c80*/  IADD3 R31, PT, PT, R14, 0x60, RZ ;  /* 0x000000600e1f7810 */ /* 0x000fc60007ffe0ff */
[----:B------:R-:W-:Y:S01]  /*1c90*/  @!P3 IMAD R30, R29, UR14, R37 ;  /* 0x0000000e1d1ebc24 */ /* 0x000fe2000f8e0225 */
[C---:B------:R-:W-:Y:S02]  /*1ca0*/  @!P3 LEA R38, P4, R36.reuse, R6, 0x2 ;  /* 0x000000062426b211 */ /* 0x040fe400078810ff */
[----:B------:R-:W-:Y:S02]  /*1cb0*/  ISETP.GE.OR P5, PT, R31, UR4, !P1 ;  /* 0x000000041f007c0c */ /* 0x000fe4000cfa6670 */
[----:B------:R-:W-:Y:S02]  /*1cc0*/  @!P3 LEA.HI.X R39, R36, R7, R30, 0x2, P4 ;  /* 0x000000072427b211 */ /* 0x000fe400020f141e */
[----:B------:R-:W0:Y:S01]  /*1cd0*/  @!P0 LDC.64 R6, c[0x0][0x428] ;  /* 0x00010a00ff068b82 */ /* 0x000e220000000a00 */
[----:B-1----:R-:W-:Y:S01]  /*1ce0*/  @!P2 MOV R35, R21 ;  /* 0x000000150023a202 */ /* 0x002fe20000000f00 */
[----:B------:R-:W-:-:S04]  /*1cf0*/  @!P2 IMAD.MOV.U32 R34, RZ, RZ, R20 ;  /* 0x000000ffff22a224 */ /* 0x000fc800078e0014 */
[----:B------:R-:W-:Y:S01]  /*1d00*/  @!P2 IMAD.WIDE.U32 R34, R12, UR20, R34 ;  /* 0x000000140c22ac25 */ /* 0x000fe2000f8e0022 */
[----:B------:R-:W-:-:S03]  /*1d10*/  @!P6 MOV R42, R20 ;  /* 0x00000014002ae202 */ /* 0x000fc60000000f00 */
[----:B------:R-:W-:Y:S01]  /*1d20*/  @!P2 IMAD R12, R12, UR14, R35 ;  /* 0x0000000e0c0cac24 */ /* 0x000fe2000f8e0223 */
[C---:B------:R-:W-:Y:S01]  /*1d30*/  @!P2 LEA R46, P4, R34.reuse, R2, 0x2 ;  /* 0x00000002222ea211 */ /* 0x040fe200078810ff */
[----:B------:R-:W-:Y:S01]  /*1d40*/  @!P6 IMAD.MOV.U32 R43, RZ, RZ, R21 ;  /* 0x000000ffff2be224 */ /* 0x000fe200078e0015 */
[----:B------:R-:W-:Y:S01]  /*1d50*/  @!P0 MOV R40, R20 ;  /* 0x0000001400288202 */ /* 0x000fe20000000f00 */
[----:B------:R-:W-:Y:S01]  /*1d60*/  IMAD.MOV.U32 R29, RZ, RZ, -0x800000 ;  /* 0xff800000ff1d7424 */ /* 0x000fe200078e00ff */
[----:B------:R-:W-:Y:S01]  /*1d70*/  @!P2 LEA.HI.X R47, R34, R3, R12, 0x2, P4 ;  /* 0x00000003222fa211 */ /* 0x000fe200020f140c */
[----:B------:R-:W-:Y:S01]  /*1d80*/  VIADD R12, R14, 0x68 ;  /* 0x000000680e0c7836 */ /* 0x000fe20000000000 */
[----:B------:R-:W1:Y:S01]  /*1d90*/  @!P5 LDC.64 R2, c[0x0][0x428] ;  /* 0x00010a00ff02db82 */ /* 0x000e620000000a00 */
[C---:B------:R-:W-:Y:S01]  /*1da0*/  @!P6 IMAD.WIDE.U32 R42, R33.reuse, UR20, R42 ;  /* 0x00000014212aec25 */ /* 0x040fe2000f8e002a */
[----:B------:R-:W-:Y:S01]  /*1db0*/  MOV R30, 0xff800000 ;  /* 0xff800000001e7802 */ /* 0x000fe20000000f00 */
[----:B------:R0:W4:Y:S02]  /*1dc0*/  @!P3 LDG.E R29, desc[UR10][R38.64] ;  /* 0x0000000a261db981 */ /* 0x000124000c1e1900 */
[----:B------:R-:W-:Y:S01]  /*1dd0*/  @!P0 IMAD.MOV.U32 R41, RZ, RZ, R21 ;  /* 0x000000ffff298224 */ /* 0x000fe200078e0015 */
[----:B------:R-:W-:Y:S01]  /*1de0*/  ISETP.GE.OR P4, PT, R12, UR4, !P1 ;  /* 0x000000040c007c0c */ /* 0x000fe2000cf86670 */
[----:B------:R-:W-:Y:S01]  /*1df0*/  @!P6 IMAD R34, R33, UR14, R43 ;  /* 0x0000000e2122ec24 */ /* 0x000fe2000f8e022b */
[----:B0-----:R-:W-:Y:S01]  /*1e00*/  @!P6 LEA R36, P3, R42, R8, 0x2 ;  /* 0x000000082a24e211 */ /* 0x001fe200078610ff */
[----:B------:R-:W-:Y:S01]  /*1e10*/  @!P0 IMAD.WIDE.U32 R40, R32, UR20, R40 ;  /* 0x0000001420288c25 */ /* 0x000fe2000f8e0028 */
[----:B------:R-:W4:Y:S01]  /*1e20*/  @!P2 LDG.E R30, desc[UR10][R46.64] ;  /* 0x0000000a2e1ea981 */ /* 0x000f22000c1e1900 */
[----:B------:R-:W-:-:S02]  /*1e30*/  IADD3 R35, PT, PT, R14, 0x70, RZ ;  /* 0x000000700e237810 */ /* 0x000fc40007ffe0ff */
[----:B------:R-:W-:Y:S01]  /*1e40*/  @!P0 IMAD R32, R32, UR14, R41 ;  /* 0x0000000e20208c24 */ /* 0x000fe2000f8e0229 */
[----:B------:R-:W-:Y:S01]  /*1e50*/  @!P6 LEA.HI.X R37, R42, R9, R34, 0x2, P3 ;  /* 0x000000092a25e211 */ /* 0x000fe200018f1422 */
[----:B------:R-:W-:Y:S01]  /*1e60*/  VIADD R34, R14, 0x78 ;  /* 0x000000780e227836 */ /* 0x000fe20000000000 */
[----:B------:R-:W-:Y:S01]  /*1e70*/  @!P5 MOV R43, R21 ;  /* 0x00000015002bd202 */ /* 0x000fe20000000f00 */
[----:B------:R-:W-:Y:S02]  /*1e80*/  @!P5 IMAD.MOV.U32 R42, RZ, RZ, R20 ;  /* 0x000000ffff2ad224 */ /* 0x000fe400078e0014 */
[----:B------:R-:W0:Y:S01]  /*1e90*/  @!P4 LDC.64 R8, c[0x0][0x428] ;  /* 0x00010a00ff08cb82 */ /* 0x000e220000000a00 */
[----:B------:R-:W-:-:S04]  /*1ea0*/  @!P0 LEA R38, P2, R40, R6, 0x2 ;  /* 0x0000000628268211 */ /* 0x000fc800078410ff */
[----:B------:R-:W-:Y:S02]  /*1eb0*/  @!P0 LEA.HI.X R39, R40, R7, R32, 0x2, P2 ;  /* 0x0000000728278211 */ /* 0x000fe400010f1420 */
[----:B------:R-:W-:Y:S02]  /*1ec0*/  ISETP.GE.OR P2, PT, R35, UR4, !P1 ;  /* 0x0000000423007c0c */ /* 0x000fe4000cf46670 */
[----:B------:R-:W-:Y:S01]  /*1ed0*/  ISETP.GE.OR P1, PT, R34, UR4, !P1 ;  /* 0x0000000422007c0c */ /* 0x000fe2000cf26670 */
[----:B------:R-:W-:Y:S01]  /*1ee0*/  @!P5 IMAD.WIDE.U32 R42, R31, UR20, R42 ;  /* 0x000000141f2adc25 */ /* 0x000fe2000f8e002a */
[----:B------:R-:W-:-:S03]  /*1ef0*/  MOV R33, 0xff800000 ;  /* 0xff80000000217802 */ /* 0x000fc60000000f00 */
[----:B------:R-:W-:Y:S01]  /*1f00*/  @!P5 IMAD R6, R31, UR14, R43 ;  /* 0x0000000e1f06dc24 */ /* 0x000fe2000f8e022b */
[C---:B-1----:R-:W-:Y:S02]  /*1f10*/  @!P5 LEA R40, P3, R42.reuse, R2, 0x2 ;  /* 0x000000022a28d211 */ /* 0x042fe400078610ff */
[----:B------:R1:W4:Y:S02]  /*1f20*/  @!P6 LDG.E R33, desc[UR10][R36.64] ;  /* 0x0000000a2421e981 */ /* 0x000324000c1e1900 */
[----:B------:R-:W-:Y:S02]  /*1f30*/  @!P5 LEA.HI.X R41, R42, R3, R6, 0x2, P3 ;  /* 0x000000032a29d211 */ /* 0x000fe400018f1406 */
[----:B------:R-:W2:Y:S01]  /*1f40*/  @!P2 LDC.64 R6, c[0x0][0x428] ;  /* 0x00010a00ff06ab82 */ /* 0x000ea20000000a00 */
[----:B------:R-:W-:-:S06]  /*1f50*/  IMAD.MOV.U32 R32, RZ, RZ, -0x800000 ;  /* 0xff800000ff207424 */ /* 0x000fcc00078e00ff */
[----:B------:R0:W4:Y:S01]  /*1f60*/  @!P0 LDG.E R32, desc[UR10][R38.64] ;  /* 0x0000000a26208981 */ /* 0x000122000c1e1900 */
[----:B------:R-:W2:Y:S01]  /*1f70*/  @!P1 LDC.64 R2, c[0x0][0x428] ;  /* 0x00010a00ff029b82 */ /* 0x000ea20000000a00 */
[----:B-1----:R-:W-:Y:S01]  /*1f80*/  @!P4 MOV R37, R21 ;  /* 0x000000150025c202 */ /* 0x002fe20000000f00 */
[----:B------:R-:W-:-:S04]  /*1f90*/  @!P4 IMAD.MOV.U32 R36, RZ, RZ, R20 ;  /* 0x000000ffff24c224 */ /* 0x000fc800078e0014 */
[----:B------:R-:W-:-:S04]  /*1fa0*/  @!P4 IMAD.WIDE.U32 R36, R12, UR20, R36 ;  /* 0x000000140c24cc25 */ /* 0x000fc8000f8e0024 */
[----:B------:R-:W-:Y:S01]  /*1fb0*/  @!P4 IMAD R12, R12, UR14, R37 ;  /* 0x0000000e0c0ccc24 */ /* 0x000fe2000f8e0225 */
[C---:B0-----:R-:W-:Y:S02]  /*1fc0*/  @!P4 LEA R8, P0, R36.reuse, R8, 0x2 ;  /* 0x000000082408c211 */ /* 0x041fe400078010ff */
[----:B------:R-:W-:Y:S02]  /*1fd0*/  @!P2 MOV R37, R21 ;  /* 0x000000150025a202 */ /* 0x000fe40000000f00 */
[----:B------:R-:W-:Y:S01]  /*1fe0*/  @!P4 LEA.HI.X R9, R36, R9, R12, 0x2, P0 ;  /* 0x000000092409c211 */ /* 0x000fe200000f140c */
[--C-:B------:R-:W-:Y:S02]  /*1ff0*/  @!P2 IMAD.MOV.U32 R36, RZ, RZ, R20.reuse ;  /* 0x000000ffff24a224 */ /* 0x100fe400078e0014 */
[----:B------:R-:W-:-:S04]  /*2000*/  @!P1 IMAD.WIDE.U32 R20, R34, UR20, R20 ;  /* 0x0000001422149c25 */ /* 0x000fc8000f8e0014 */
[----:B------:R-:W-:Y:S01]  /*2010*/  @!P2 IMAD.WIDE.U32 R36, R35, UR20, R36 ;  /* 0x000000142324ac25 */ /* 0x000fe2000f8e0024 */
[----:B--2---:R-:W-:-:S03]  /*2020*/  @!P1 LEA R38, P0, R20, R2, 0x2 ;  /* 0x0000000214269211 */ /* 0x004fc600078010ff */
[----:B------:R-:W-:Y:S01]  /*2030*/  @!P1 IMAD R34, R34, UR14, R21 ;  /* 0x0000000e22229c24 */ /* 0x000fe2000f8e0215 */
[----:B------:R-:W-:Y:S01]  /*2040*/  @!P2 LEA R6, P3, R36, R6, 0x2 ;  /* 0x000000062406a211 */ /* 0x000fe200078610ff */
[----:B------:R-:W-:Y:S01]  /*2050*/  @!P2 IMAD R12, R35, UR14, R37 ;  /* 0x0000000e230cac24 */ /* 0x000fe2000f8e0225 */
[----:B------:R-:W-:Y:S01]  /*2060*/  MOV R31, 0xff800000 ;  /* 0xff800000001f7802 */ /* 0x000fe20000000f00 */
[----:B------:R-:W-:Y:S01]  /*2070*/  IMAD.MOV.U32 R2, RZ, RZ, -0x800000 ;  /* 0xff800000ff027424 */ /* 0x000fe200078e00ff */
[----:B------:R-:W-:Y:S01]  /*2080*/  @!P1 LEA.HI.X R39, R20, R3, R34, 0x2, P0 ;  /* 0x0000000314279211 */ /* 0x000fe200000f1422 */
[----:B------:R-:W-:Y:S01]  /*2090*/  IMAD.MOV.U32 R3, RZ, RZ, -0x800000 ;  /* 0xff800000ff037424 */ /* 0x000fe200078e00ff */
[----:B------:R-:W-:Y:S01]  /*20a0*/  MOV R20, 0xff800000 ;  /* 0xff80000000147802 */ /* 0x000fe20000000f00 */
[----:B------:R-:W0:Y:S01]  /*20b0*/  S2UR UR4, SR_CgaCtaId ;  /* 0x00000000000479c3 */ /* 0x000e220000008800 */
[----:B------:R-:W-:Y:S01]  /*20c0*/  @!P2 LEA.HI.X R7, R36, R7, R12, 0x2, P3 ;  /* 0x000000072407a211 */ /* 0x000fe200018f140c */
[----:B------:R-:W2:Y:S04]  /*20d0*/  @!P5 LDG.E R31, desc[UR10][R40.64] ;  /* 0x0000000a281fd981 */ /* 0x000ea8000c1e1900 */
[----:B------:R-:W2:Y:S01]  /*20e0*/  @!P4 LDG.E R2, desc[UR10][R8.64] ;  /* 0x0000000a0802c981 */ /* 0x000ea2000c1e1900 */
[----:B------:R-:W-:Y:S01]  /*20f0*/  UMOV UR8, 0x400 ;  /* 0x0000040000087882 */ /* 0x000fe20000000000 */
[----:B------:R-:W1:Y:S02]  /*2100*/  LDC R21, c[0x0][0x434] ;  /* 0x00010d00ff157b82 */ /* 0x000e640000000800 */
[----:B------:R5:W2:Y:S04]  /*2110*/  @!P2 LDG.E R20, desc[UR10][R6.64] ;  /* 0x0000000a0614a981 */ /* 0x000aa8000c1e1900 */
[----:B------:R-:W2:Y:S01]  /*2120*/  @!P1 LDG.E R3, desc[UR10][R38.64] ;  /* 0x0000000a26039981 */ /* 0x000ea2000c1e1900 */
[----:B------:R-:W-:-:S02]  /*2130*/  ISETP.GT.U32.AND P3, PT, R4, 0x37f, PT ;  /* 0x0000037f0400780c */ /* 0x000fc40003f64070 */
[C---:B------:R-:W-:Y:S02]  /*2140*/  ISETP.GT.U32.AND P2, PT, R4.reuse, 0x2ff, PT ;  /* 0x000002ff0400780c */ /* 0x040fe40003f44070 */
[----:B------:R-:W-:Y:S01]  /*2150*/  ISETP.GT.U32.AND P1, PT, R4, 0x27f, PT ;  /* 0x0000027f0400780c */ /* 0x000fe20003f24070 */
[----:B0-----:R-:W-:-:S06]  /*2160*/  ULEA UR4, UR4, UR8, 0x18 ;  /* 0x0000000804047291 */ /* 0x001fcc000f8ec0ff */
[----:B------:R-:W-:-:S05]  /*2170*/  LEA R13, R13, UR4, 0x2 ;  /* 0x000000040d0d7c11 */ /* 0x000fca000f8e10ff */
[----:B-----5:R-:W-:Y:S01]  /*2180*/  IMAD R6, R14, 0x44, R13 ;  /* 0x000000440e067824 */ /* 0x020fe200078e020d */
[----:B------:R-:W-:-:S04]  /*2190*/  ISETP.GT.U32.AND P4, PT, R4, 0x1ff, PT ;  /* 0x000001ff0400780c */ /* 0x000fc80003f84070 */
[----:B------:R-:W-:Y:S01]  /*21a0*/  STS [R6], R11 ;  /* 0x0000000b06007388 */ /* 0x000fe20000000800 */
[----:B------:R-:W-:-:S03]  /*21b0*/  LOP3.LUT P5, R8, R4, 0x380, RZ, 0xc0, !PT ;  /* 0x0000038004087812 */ /* 0x000fc600078ac0ff */
[----:B------:R-:W-:Y:S04]  /*21c0*/  STS [R6+0x220], R10 ;  /* 0x0002200a06007388 */ /* 0x000fe80000000800 */
[----:B------:R-:W-:Y:S01]  /*21d0*/  STS [R6+0x440], R5 ;  /* 0x0004400506007388 */ /* 0x000fe20000000800 */
[----:B------:R-:W-:Y:S02]  /*21e0*/  SHF.R.U32.HI R12, RZ, 0x3, R4 ;  /* 0x00000003ff0c7819 */ /* 0x000fe40000011604 */
[----:B------:R-:W-:Y:S02]  /*21f0*/  ISETP.NE.AND P0, PT, R8, RZ, PT ;  /* 0x000000ff0800720c */ /* 0x000fe40003f05270 */
[----:B------:R-:W-:Y:S02]  /*2200*/  LOP3.LUT R34, R4, 0x7, RZ, 0xc0, !PT ;  /* 0x0000000704227812 */ /* 0x000fe400078ec0ff */
[----:B------:R-:W-:Y:S01]  /*2210*/  LEA R7, R12, UR4, 0x2 ;  /* 0x000000040c077c11 */ /* 0x000fe2000f8e10ff */
[----:B------:R-:W-:Y:S01]  /*2220*/  IMAD.MOV.U32 R36, RZ, RZ, -0x800000 ;  /* 0xff800000ff247424 */ /* 0x000fe200078e00ff */
[----:B------:R-:W-:Y:S01]  /*2230*/  MOV R37, 0xff800000 ;  /* 0xff80000000257802 */ /* 0x000fe20000000f00 */
[----:B---3--:R-:W-:Y:S04]  /*2240*/  STS [R6+0x660], R15 ;  /* 0x0006600f06007388 */ /* 0x008fe80000000800 */
[----:B----4-:R0:W-:Y:S01]  /*2250*/  STS [R6+0x880], R16 ;  /* 0x0008801006007388 */ /* 0x0101e20000000800 */
[----:B------:R-:W-:Y:S01]  /*2260*/  MOV R35, 0xff800000 ;  /* 0xff80000000237802 */ /* 0x000fe20000000f00 */
[----:B------:R-:W-:-:S02]  /*2270*/  IMAD R14, R34, 0x44, R7 ;  /* 0x00000044220e7824 */ /* 0x000fc400078e0207 */
[----:B------:R3:W-:Y:S04]  /*2280*/  STS [R6+0xaa0], R19 ;  /* 0x000aa01306007388 */ /* 0x0007e80000000800 */
[----:B------:R-:W-:Y:S04]  /*2290*/  STS [R6+0xee0], R28 ;  /* 0x000ee01c06007388 */ /* 0x000fe80000000800 */
[----:B------:R-:W-:Y:S01]  /*22a0*/  STS [R6+0xcc0], R22 ;  /* 0x000cc01606007388 */ /* 0x000fe20000000800 */
[----:B0-----:R-:W-:Y:S01]  /*22b0*/  IMAD.MOV.U32 R16, RZ, RZ, -0x800000 ;  /* 0xff800000ff107424 */ /* 0x001fe200078e00ff */
[----:B---3--:R-:W-:Y:S01]  /*22c0*/  MOV R19, 0xff800000 ;  /* 0xff80000000137802 */ /* 0x008fe20000000f00 */
[----:B------:R-:W-:Y:S01]  /*22d0*/  IMAD.MOV.U32 R15, RZ, RZ, -0x800000 ;  /* 0xff800000ff0f7424 */ /* 0x000fe200078e00ff */
[----:B------:R-:W-:-:S02]  /*22e0*/  MOV R13, 0xff800000 ;  /* 0xff800000000d7802 */ /* 0x000fc40000000f00 */
[----:B-1----:R-:W-:Y:S01]  /*22f0*/  IABS R5, R21 ;  /* 0x0000001500057213 */ /* 0x002fe20000000000 */
[----:B------:R-:W-:Y:S01]  /*2300*/  @!P3 STS [R6+0x1320], R30 ;  /* 0x0013201e0600b388 */ /* 0x000fe20000000800 */
[----:B------:R-:W-:-:S03]  /*2310*/  ISETP.GT.U32.AND P3, PT, R4, 0x17f, PT ;  /* 0x0000017f0400780c */ /* 0x000fc60003f64070 */
[----:B------:R-:W-:Y:S04]  /*2320*/  STS [R6+0x1100], R29 ;  /* 0x0011001d06007388 */ /* 0x000fe80000000800 */
[----:B------:R-:W-:Y:S01]  /*2330*/  @!P2 STS [R6+0x1540], R33 ;  /* 0x001540210600a388 */ /* 0x000fe20000000800 */
[----:B------:R-:W-:-:S03]  /*2340*/  ISETP.GT.U32.AND P2, PT, R4, 0xff, PT ;  /* 0x000000ff0400780c */ /* 0x000fc60003f44070 */
[----:B------:R-:W-:Y:S01]  /*2350*/  @!P1 STS [R6+0x1760], R32 ;  /* 0x0017602006009388 */ /* 0x000fe20000000800 */
[----:B------:R-:W-:Y:S01]  /*2360*/  ISETP.GT.U32.AND P1, PT, R4, 0x7f, PT ;  /* 0x0000007f0400780c */ /* 0x000fe20003f24070 */
[----:B------:R-:W-:Y:S02]  /*2370*/  IMAD.MOV.U32 R10, RZ, RZ, -0x800000 ;  /* 0xff800000ff0a7424 */ /* 0x000fe400078e00ff */
[----:B------:R-:W-:Y:S01]  /*2380*/  IMAD.MOV.U32 R11, RZ, RZ, -0x800000 ;  /* 0xff800000ff0b7424 */ /* 0x000fe200078e00ff */
[----:B------:R-:W-:Y:S01]  /*2390*/  MOV R8, 0xff800000 ;  /* 0xff80000000087802 */ /* 0x000fe20000000f00 */
[----:B------:R-:W-:Y:S02]  /*23a0*/  IMAD.MOV.U32 R9, RZ, RZ, -0x800000 ;  /* 0xff800000ff097424 */ /* 0x000fe400078e00ff */
[----:B------:R-:W-:Y:S01]  /*23b0*/  IMAD.MOV.U32 R7, RZ, RZ, -0x800000 ;  /* 0xff800000ff077424 */ /* 0x000fe200078e00ff */
[----:B--2---:R-:W-:Y:S04]  /*23c0*/  @!P4 STS [R6+0x1980], R31 ;  /* 0x0019801f0600c388 */ /* 0x004fe80000000800 */
[----:B------:R-:W-:Y:S04]  /*23d0*/  @!P3 STS [R6+0x1ba0], R2 ;  /* 0x001ba0020600b388 */ /* 0x000fe80000000800 */
[----:B------:R0:W-:Y:S04]  /*23e0*/  @!P2 STS [R6+0x1dc0], R20 ;  /* 0x001dc0140600a388 */ /* 0x0001e80000000800 */
[----:B------:R1:W-:Y:S01]  /*23f0*/  @!P1 STS [R6+0x1fe0], R3 ;  /* 0x001fe00306009388 */ /* 0x0003e20000000800 */
[----:B------:R-:W-:Y:S06]  /*2400*/  BAR.SYNC.DEFER_BLOCKING 0x0 ;  /* 0x0000000000007b1d */ /* 0x000fec0000010000 */
[----:B------:R-:W-:Y:S04]  /*2410*/  @!P5 LDS R37, [R14] ;  /* 0x000000000e25d984 */ /* 0x000fe80000000800 */
[----:B------:R-:W-:Y:S04]  /*2420*/  @!P5 LDS R36, [R14+0x220] ;  /* 0x000220000e24d984 */ /* 0x000fe80000000800 */
[----:B------:R-:W2:Y:S04]  /*2430*/  @!P0 LDS R35, [R14+0x440] ;  /* 0x000440000e238984 */ /* 0x000ea80000000800 */
[----:B------:R-:W-:Y:S04]  /*2440*/  @!P0 LDS R16, [R14+0x660] ;  /* 0x000660000e108984 */ /* 0x000fe80000000800 */
[----:B------:R-:W3:Y:S01]  /*2450*/  @!P0 LDS R19, [R14+0x880] ;  /* 0x000880000e138984 */ /* 0x000ee20000000800 */
[----:B0-----:R-:W-:-:S03]  /*2460*/  MOV R20, R5 ;  /* 0x0000000500147202 */ /* 0x001fc60000000f00 */
[----:B------:R-:W-:Y:S04]  /*2470*/  @!P0 LDS R15, [R14+0xaa0] ;  /* 0x000aa0000e0f8984 */ /* 0x000fe80000000800 */
[----:B------:R-:W0:Y:S01]  /*2480*/  @!P0 LDS R13, [R14+0xcc0] ;  /* 0x000cc0000e0d8984 */ /* 0x000e220000000800 */
[----:B------:R-:W4:Y:S01]  /*2490*/  I2F.RP R28, R20 ;  /* 0x00000014001c7306 */ /* 0x000f220000209400 */
[----:B-1----:R-:W-:Y:S02]  /*24a0*/  MOV R6, 0xff800000 ;  /* 0xff80000000067802 */ /* 0x002fe40000000f00 */
[----:B------:R-:W-:Y:S04]  /*24b0*/  @!P0 LDS R10, [R14+0xee0] ;  /* 0x000ee0000e0a8984 */ /* 0x000fe80000000800 */
[----:B------:R-:W1:Y:S01]  /*24c0*/  @!P0 LDS R11, [R14+0x1100] ;  /* 0x001100000e0b8984 */ /* 0x000e620000000800 */
[----:B------:R-:W-:Y:S01]  /*24d0*/  MOV R2, 0xff800000 ;  /* 0xff80000000027802 */ /* 0x000fe20000000f00 */
[----:B------:R-:W-:-:S02]  /*24e0*/  IMAD.MOV.U32 R5, RZ, RZ, -0x800000 ;  /* 0xff800000ff057424 */ /* 0x000fc400078e00ff */
[----:B------:R-:W-:Y:S04]  /*24f0*/  @!P0 LDS R8, [R14+0x1320] ;  /* 0x001320000e088984 */ /* 0x000fe80000000800 */
[----:B------:R-:W5:Y:S01]  /*2500*/  @!P0 LDS R9, [R14+0x1540] ;  /* 0x001540000e098984 */ /* 0x000f620000000800 */
[----:B------:R-:W-:-:S03]  /*2510*/  MOV R3, 0xff800000 ;  /* 0xff80000000037802 */ /* 0x000fc60000000f00 */
[----:B------:R-:W-:Y:S04]  /*2520*/  @!P0 LDS R6, [R14+0x1760] ;  /* 0x001760000e068984 */ /* 0x000fe80000000800 */
[----:B------:R-:W5:Y:S01]  /*2530*/  @!P0 LDS R7, [R14+0x1980] ;  /* 0x001980000e078984 */ /* 0x000f620000000800 */
[----:B----4-:R-:W4:Y:S03]  /*2540*/  MUFU.RCP R30, R28 ;  /* 0x0000001c001e7308 */ /* 0x010f260000001000 */
[----:B------:R-:W-:Y:S04]  /*2550*/  @!P0 LDS R2, [R14+0x1ba0] ;  /* 0x001ba0000e028984 */ /* 0x000fe80000000800 */
[----:B------:R-:W5:Y:S04]  /*2560*/  @!P0 LDS R5, [R14+0x1dc0] ;  /* 0x001dc0000e058984 */ /* 0x000f680000000800 */
[----:B------:R-:W5:Y:S01]  /*2570*/  @!P0 LDS R3, [R14+0x1fe0] ;  /* 0x001fe0000e038984 */ /* 0x000f620000000800 */
[----:B--2---:R-:W-:-:S04]  /*2580*/  FMNMX3.FTZ R22, R37, R36, R35, !PT ;  /* 0x0000002425167276 */ /* 0x004fc80007810023 */
[----:B---3--:R-:W-:Y:S01]  /*2590*/  FMNMX3.FTZ R22, R22, R16, R19, !PT ;  /* 0x0000001016167276 */ /* 0x008fe20007810013 */
[----:B----4-:R-:W-:-:S03]  /*25a0*/  VIADD R30, R30, 0xffffffe ;  /* 0x0ffffffe1e1e7836 */ /* 0x010fc60000000000 */
[----:B0-----:R-:W-:Y:S01]  /*25b0*/  FMNMX3.FTZ R22, R22, R15, R13, !PT ;  /* 0x0000000f16167276 */ /* 0x001fe2000781000d */
[----:B------:R-:W0:Y:S03]  /*25c0*/  F2I.FTZ.U32.TRUNC.NTZ R31, R30 ;  /* 0x0000001e001f7305 */ /* 0x000e26000021f000 */
[----:B-1----:R-:W-:-:S04]  /*25d0*/  FMNMX3.FTZ R22, R22, R10, R11, !PT ;  /* 0x0000000a16167276 */ /* 0x002fc8000781000b */
[----:B-----5:R-:W-:Y:S02]  /*25e0*/  FMNMX3.FTZ R22, R22, R8, R9, !PT ;  /* 0x0000000816167276 */ /* 0x020fe40007810009 */
[----:B0-----:R-:W-:Y:S02]  /*25f0*/  IADD3 R29, PT, PT, RZ, -R31, RZ ;  /* 0x8000001fff1d7210 */ /* 0x001fe40007ffe0ff */
[----:B------:R-:W-:Y:S01]  /*2600*/  FMNMX3.FTZ R22, R22, R6, R7, !PT ;  /* 0x0000000616167276 */ /* 0x000fe20007810007 */
[----:B------:R-:W-:Y:S02]  /*2610*/  IMAD.MOV.U32 R30, RZ, RZ, RZ ;  /* 0x000000ffff1e7224 */ /* 0x000fe400078e00ff */
[----:B------:R-:W-:Y:S01]  /*2620*/  IMAD R29, R29, R20, RZ ;  /* 0x000000141d1d7224 */ /* 0x000fe200078e02ff */
[----:B------:R-:W-:-:S04]  /*2630*/  FMNMX3.FTZ R22, R22, R2, R5, !PT ;  /* 0x0000000216167276 */ /* 0x000fc80007810005 */
[----:B------:R-:W-:Y:S01]  /*2640*/  FMNMX.FTZ R22, R22, R3, !PT ;  /* 0x0000000316167209 */ /* 0x000fe20007810000 */
[----:B------:R-:W-:-:S04]  /*2650*/  IMAD.HI.U32 R29, R31, R29, R30 ;  /* 0x0000001d1f1d7227 */ /* 0x000fc800078e001e */
[----:B------:R-:W0:Y:S01]  /*2660*/  SHFL.BFLY PT, R31, R22, 0x4, 0x1f ;  /* 0x0c801f00161f7f89 */ /* 0x000e2200000e0000 */
[----:B------:R-:W-:-:S05]  /*2670*/  IABS R14, R0 ;  /* 0x00000000000e7213 */ /* 0x000fca0000000000 */
[----:B------:R-:W-:-:S05]  /*2680*/  IMAD.HI.U32 R28, R29, R14, RZ ;  /* 0x0000000e1d1c7227 */ /* 0x000fca00078e00ff */
[----:B------:R-:W-:-:S05]  /*2690*/  IADD3 R29, PT, PT, -R28, RZ, RZ ;  /* 0x000000ff1c1d7210 */ /* 0x000fca0007ffe1ff */
[----:B------:R-:W-:Y:S01]  /*26a0*/  IMAD R33, R20, R29, R14 ;  /* 0x0000001d14217224 */ /* 0x000fe200078e020e */
[----:B------:R-:W-:Y:S01]  /*26b0*/  LOP3.LUT R0, R0, R21, RZ, 0x3c, !PT ;  /* 0x0000001500007212 */ /* 0x000fe200078e3cff */
[----:B------:R-:W1:Y:S01]  /*26c0*/  LDC R29, c[0x0][0x3e0] ;  /* 0x0000f800ff1d7b82 */ /* 0x000e620000000800 */
[----:B0-----:R-:W-:-:S05]  /*26d0*/  FMNMX.FTZ R14, R22, R31, !PT ;  /* 0x0000001f160e7209 */ /* 0x001fca0007810000 */
[----:B------:R-:W0:Y:S01]  /*26e0*/  SHFL.BFLY PT, R31, R14, 0x2, 0x1f ;  /* 0x0c401f000e1f7f89 */ /* 0x000e2200000e0000 */
[----:B------:R-:W-:Y:S02]  /*26f0*/  ISETP.GT.U32.AND P0, PT, R20, R33, PT ;  /* 0x000000211400720c */ /* 0x000fe40003f04070 */
[----:B------:R-:W-:-:S11]  /*2700*/  ISETP.GE.AND P1, PT, R0, RZ, PT ;  /* 0x000000ff0000720c */ /* 0x000fd60003f26270 */
[----:B------:R-:W-:Y:S01]  /*2710*/  @!P0 IMAD.IADD R33, R33, 0x1, -R20 ;  /* 0x0000000121218824 */ /* 0x000fe200078e0a14 */
[----:B0-----:R-:W-:-:S05]  /*2720*/  FMNMX.FTZ R31, R14, R31, !PT ;  /* 0x0000001f0e1f7209 */ /* 0x001fca0007810000 */
[----:B------:R-:W0:Y:S01]  /*2730*/  SHFL.BFLY PT, R14, R31, 0x1, 0x1f ;  /* 0x0c201f001f0e7f89 */ /* 0x000e2200000e0000 */
[----:B------:R-:W-:Y:S02]  /*2740*/  ISETP.GE.U32.AND P2, PT, R33, R20, PT ;  /* 0x000000142100720c */ /* 0x000fe40003f46070 */
[----:B------:R-:W-:Y:S02]  /*2750*/  @!P0 IADD3 R28, PT, PT, R28, 0x1, RZ ;  /* 0x000000011c1c8810 */ /* 0x000fe40007ffe0ff */
[----:B------:R-:W-:-:S09]  /*2760*/  ISETP.NE.AND P0, PT, R21, RZ, PT ;  /* 0x000000ff1500720c */ /* 0x000fd20003f05270 */
        /* <DEDUP_REMOVED lines=20> */
[----:B------:R-:W-:-:S07]  /*28b0*/  FMUL.FTZ R34, R34, 1.4426950216293334961 ;  /* 0x3fb8aa3b22227820 */ /* 0x000fce0000410000 */
[----:B------:R-:W3:Y:S01]  /*28c0*/  MUFU.EX2 R38, R38 ;  /* 0x0000002600267308 */ /* 0x000ee20000000800 */
[----:B0-----:R-:W-:Y:S01]  /*28d0*/  FADD.FTZ R32, R33, R32 ;  /* 0x0000002021207221 */ /* 0x001fe20000010000 */
[----:B------:R-:W-:-:S06]  /*28e0*/  FADD.FTZ R33, -R14, R13 ;  /* 0x0000000d0e217221 */ /* 0x000fcc0000010100 */
[----:B------:R-:W0:Y:S01]  /*28f0*/  MUFU.EX2 R39, R39 ;  /* 0x0000002700277308 */ /* 0x000e220000000800 */
        /* <DEDUP_REMOVED lines=10> */
[----:B0-----:R-:W-:Y:S01]  /*29a0*/  FADD.FTZ R39, R38, R39 ;  /* 0x0000002726277221 */ /* 0x001fe20000010000 */
[----:B------:R-:W-:-:S05]  /*29b0*/  FMUL.FTZ R42, R42, 1.4426950216293334961 ;  /* 0x3fb8aa3b2a2a7820 */ /* 0x000fca0000410000 */
[----:B------:R-:W0:Y:S01]  /*29c0*/  MUFU.EX2 R32, R32 ;  /* 0x0000002000207308 */ /* 0x000e220000000800 */
[----:B--2---:R-:W-:Y:S01]  /*29d0*/  FADD.FTZ R34, R39, R34 ;  /* 0x0000002227227221 */ /* 0x004fe20000010000 */
[----:B------:R-:W-:-:S06]  /*29e0*/  FADD.FTZ R39, -R14, R9 ;  /* 0x000000090e277221 */ /* 0x000fcc0000010100 */
[----:B------:R-:W2:Y:S01]  /*29f0*/  MUFU.EX2 R31, R31 ;  /* 0x0000001f001f7308 */ /* 0x000ea20000000800 */
[----:B------:R-:W-:Y:S01]  /*2a00*/  FMUL.FTZ R39, R39, 1.4426950216293334961 ;  /* 0x3fb8aa3b27277820 */ /* 0x000fe20000410000 */
[----:B------:R-:W-:Y:S01]  /*2a10*/  FADD.FTZ R38, -R14, R6 ;  /* 0x000000060e267221 */ /* 0x000fe20000010100 */
[----:B---3--:R-:W-:-:S05]  /*2a20*/  FADD.FTZ R33, R34, R33 ;  /* 0x0000002122217221 */ /* 0x008fca0000010000 */
[----:B------:R-:W3:Y:S01]  /*2a30*/  MUFU.EX2 R42, R42 ;  /* 0x0000002a002a7308 */ /* 0x000ee20000000800 */
[----:B------:R-:W-:Y:S01]  /*2a40*/  FMUL.FTZ R38, R38, 1.4426950216293334961 ;  /* 0x3fb8aa3b26267820 */ /* 0x000fe20000410000 */
[C---:B------:R-:W-:Y:S01]  /*2a50*/  FADD.FTZ R34, -R14.reuse, R7 ;  /* 0x000000070e227221 */ /* 0x040fe20000010100 */
[----:B0-----:R-:W-:Y:S01]  /*2a60*/  FADD.FTZ R32, R33, R32 ;  /* 0x0000002021207221 */ /* 0x001fe20000010000 */
[----:B-1----:R-:W-:Y:S01]  /*2a70*/  IABS R22, R29 ;  /* 0x0000001d00167213 */ /* 0x002fe20000000000 */
[----:B------:R-:W-:Y:S01]  /*2a80*/  FADD.FTZ R33, -R14, R2 ;  /* 0x000000020e217221 */ /* 0x000fe20000010100 */
[----:B------:R-:W-:Y:S02]  /*2a90*/  FMUL.FTZ R34, R34, 1.4426950216293334961 ;  /* 0x3fb8aa3b22227820 */ /* 0x000fe40000410000 */
[----:B------:R-:W0:Y:S01]  /*2aa0*/  MUFU.EX2 R39, R39 ;  /* 0x0000002700277308 */ /* 0x000e220000000800 */
[----:B------:R-:W-:Y:S01]  /*2ab0*/  USHF.R.S32.HI UR4, URZ, 0x1f, UR21 ;  /* 0x0000001fff047899 */ /* 0x000fe20008011415 */
[----:B--2---:R-:W-:Y:S01]  /*2ac0*/  FADD.FTZ R31, R32, R31 ;  /* 0x0000001f201f7221 */ /* 0x004fe20000010000 */
[----:B------:R-:W-:Y:S01]  /*2ad0*/  FMUL.FTZ R33, R33, 1.4426950216293334961 ;  /* 0x3fb8aa3b21217820 */ /* 0x000fe20000410000 */
[----:B------:R-:W-:-:S04]  /*2ae0*/  FADD.FTZ R32, -R14, R5 ;  /* 0x000000050e207221 */ /* 0x000fc80000010100 */
[----:B------:R-:W1:Y:S01]  /*2af0*/  MUFU.EX2 R38, R38 ;  /* 0x0000002600267308 */ /* 0x000e620000000800 */
[----:B------:R-:W-:Y:S01]  /*2b00*/  ULOP3.LUT UR4, UR4, 0x1, URZ, 0xfc, !UPT ;  /* 0x0000000104047892 */ /* 0x000fe2000f8efcff */
[----:B---3--:R-:W-:Y:S01]  /*2b10*/  FADD.FTZ R42, R31, R42 ;  /* 0x0000002a1f2a7221 */ /* 0x008fe20000010000 */
[----:B------:R-:W-:Y:S01]  /*2b20*/  FMUL.FTZ R32, R32, 1.4426950216293334961 ;  /* 0x3fb8aa3b20207820 */ /* 0x000fe20000410000 */
[----:B------:R-:W-:-:S04]  /*2b30*/  FADD.FTZ R31, -R14, R3 ;  /* 0x000000030e1f7221 */ /* 0x000fc80000010100 */
[----:B------:R-:W-:Y:S01]  /*2b40*/  I2F.RP R0, R22 ;  /* 0x0000001600007306 */ /* 0x000fe20000209400 */
[----:B------:R-:W-:Y:S02]  /*2b50*/  IMAD R20, R28, UR4, RZ ;  /* 0x000000041c147c24 */ /* 0x000fe4000f8e02ff */
[----:B------:R-:W-:-:S05]  /*2b60*/  FMUL.FTZ R31, R31, 1.4426950216293334961 ;  /* 0x3fb8aa3b1f1f7820 */ /* 0x000fca0000410000 */
[----:B------:R-:W2:Y:S01]  /*2b70*/  MUFU.EX2 R34, R34 ;  /* 0x0000002200227308 */ /* 0x000ea20000000800 */
[----:B0-----:R-:W-:-:S07]  /*2b80*/  FADD.FTZ R39, R42, R39 ;  /* 0x000000272a277221 */ /* 0x001fce0000010000 */
[----:B------:R-:W0:Y:S01]  /*2b90*/  MUFU.EX2 R33, R33 ;  /* 0x0000002100217308 */ /* 0x000e220000000800 */
[----:B------:R-:W-:Y:S01]  /*2ba0*/  IABS R30, R20 ;  /* 0x00000014001e7213 */ /* 0x000fe20000000000 */
[----:B-1----:R-:W-:Y:S01]  /*2bb0*/  FADD.FTZ R39, R39, R38 ;  /* 0x0000002627277221 */ /* 0x002fe20000010000 */
[----:B------:R-:W1:Y:S05]  /*2bc0*/  LDCU UR4, c[0x0][0x430] ;  /* 0x00008600ff0477ac */ /* 0x000e6a0008000800 */
[----:B------:R-:W3:Y:S01]  /*2bd0*/  MUFU.EX2 R32, R32 ;  /* 0x0000002000207308 */ /* 0x000ee20000000800 */
[----:B--2---:R-:W-:-:S07]  /*2be0*/  FADD.FTZ R34, R39, R34 ;  /* 0x0000002227227221 */ /* 0x004fce0000010000 */
[----:B------:R-:W2:Y:S08]  /*2bf0*/  MUFU.EX2 R31, R31 ;  /* 0x0000001f001f7308 */ /* 0x000eb00000000800 */
[----:B------:R-:W4:Y:S01]  /*2c00*/  MUFU.RCP R0, R0 ;  /* 0x0000000000007308 */ /* 0x000f220000001000 */
[----:B0-----:R-:W-:-:S07]  /*2c10*/  FADD.FTZ R33, R34, R33 ;  /* 0x0000002122217221 */ /* 0x001fce0000010000 */
[----:B------:R-:W0:Y:S01]  /*2c20*/  I2F.RP R40, R30 ;  /* 0x0000001e00287306 */ /* 0x000e220000209400 */
[----:B---3--:R-:W-:-:S04]  /*2c30*/  FADD.FTZ R34, R33, R32 ;  /* 0x0000002021227221 */ /* 0x008fc80000010000 */
[----:B--2---:R-:W-:Y:S01]  /*2c40*/  FADD.FTZ R32, R34, R31 ;  /* 0x0000001f22207221 */ /* 0x004fe20000010000 */
[----:B----4-:R-:W-:-:S04]  /*2c50*/  VIADD R0, R0, 0xffffffe ;  /* 0x0ffffffe00007836 */ /* 0x010fc80000000000 */
[----:B------:R-:W2:Y:S01]  /*2c60*/  SHFL.BFLY PT, R31, R32, 0x4, 0x1f ;  /* 0x0c801f00201f7f89 */ /* 0x000ea200000e0000 */
[----:B0-----:R-:W0:Y:S08]  /*2c70*/  MUFU.RCP R40, R40 ;  /* 0x0000002800287308 */ /* 0x001e300000001000 */
[----:B------:R-:W3:Y:S01]  /*2c80*/  F2I.FTZ.U32.TRUNC.NTZ R39, R0 ;  /* 0x0000000000277305 */ /* 0x000ee2000021f000 */
[----:B------:R-:W-:Y:S01]  /*2c90*/  HFMA2 R38, -RZ, RZ, 0, 0 ;  /* 0x00000000ff267431 */ /* 0x000fe200000001ff */
[----:B0-----:R-:W-:-:S06]  /*2ca0*/  IADD3 R40, PT, PT, R40, 0xffffffe, RZ ;  /* 0x0ffffffe28287810 */ /* 0x001fcc0007ffe0ff */
[----:B------:R-:W0:Y:S01]  /*2cb0*/  F2I.FTZ.U32.TRUNC.NTZ R41, R40 ;  /* 0x0000002800297305 */ /* 0x000e22000021f000 */
[----:B---3--:R-:W-:-:S04]  /*2cc0*/  IMAD.MOV R33, RZ, RZ, -R39 ;  /* 0x000000ffff217224 */ /* 0x008fc800078e0a27 */
[----:B------:R-:W-:-:S04]  /*2cd0*/  IMAD R33, R33, R22, RZ ;  /* 0x0000001621217224 */ /* 0x000fc800078e02ff */
[----:B------:R-:W-:-:S04]  /*2ce0*/  IMAD.HI.U32 R38, R39, R33, R38 ;  /* 0x0000002127267227 */ /* 0x000fc800078e0026 */
[----:B--2---:R-:W-:-:S05]  /*2cf0*/  FADD.FTZ R39, R32, R31 ;  /* 0x0000001f20277221 */ /* 0x004fca0000010000 */
[----:B------:R-:W2:Y:S01]  /*2d00*/  SHFL.BFLY PT, R34, R39, 0x2, 0x1f ;  /* 0x0c401f0027227f89 */ /* 0x000ea200000e0000 */
[----:B0-----:R-:W-:Y:S01]  /*2d10*/  IMAD.MOV R0, RZ, RZ, -R41 ;  /* 0x000000ffff007224 */ /* 0x001fe200078e0a29 */
[----:B------:R-:W-:-:S03]  /*2d20*/  MOV R40, RZ ;  /* 0x000000ff00287202 */ /* 0x000fc60000000f00 */
[----:B------:R-:W-:Y:S02]  /*2d30*/  IMAD R33, R0, R30, RZ ;  /* 0x0000001e00217224 */ /* 0x000fe400078e02ff */
[----:B------:R-:W-:Y:S01]  /*2d40*/  VIADD R0, R30, UR17 ;  /* 0x000000111e007c36 */ /* 0x000fe20008000000 */
[----:B------:R-:W-:Y:S01]  /*2d50*/  IABS R32, R20 ;  /* 0x0000001400207213 */ /* 0x000fe20000000000 */
[----:B------:R-:W-:-:S03]  /*2d60*/  IMAD.HI.U32 R40, R41, R33, R40 ;  /* 0x0000002129287227 */ /* 0x000fc600078e0028 */
[----:B------:R-:W-:Y:S02]  /*2d70*/  IABS R33, R0 ;  /* 0x0000000000217213 */ /* 0x000fe40000000000 */
[----:B------:R-:W-:-:S03]  /*2d80*/  IADD3 R32, PT, PT, RZ, -R32, RZ ;  /* 0x80000020ff207210 */ /* 0x000fc60007ffe0ff */
[----:B------:R-:W-:-:S04]  /*2d90*/  IMAD.HI.U32 R40, R40, R33, RZ ;  /* 0x0000002128287227 */ /* 0x000fc800078e00ff */
[----:B------:R-:W-:-:S04]  /*2da0*/  IMAD.HI.U32 R38, R38, R33, RZ ;  /* 0x0000002126267227 */ /* 0x000fc800078e00ff */
[--C-:B------:R-:W-:Y:S02]  /*2db0*/  IMAD R41, R40, R32, R33.reuse ;  /* 0x0000002028297224 */ /* 0x100fe400078e0221 */
[----:B--2---:R-:W-:Y:S01]  /*2dc0*/  FADD.FTZ R39, R39, R34 ;  /* 0x0000002227277221 */ /* 0x004fe20000010000 */
[----:B------:R-:W-:Y:S02]  /*2dd0*/  IMAD.MOV R31, RZ, RZ, -R38 ;  /* 0x000000ffff1f7224 */ /* 0x000fe400078e0a26 */
[----:B------:R-:W-:Y:S02]  /*2de0*/  ISETP.GT.U32.AND P2, PT, R30, R41, PT ;  /* 0x000000291e00720c */ /* 0x000fe40003f44070 */
[C---:B------:R-:W-:Y:S01]  /*2df0*/  IMAD R31, R22.reuse, R31, R33 ;  /* 0x0000001f161f7224 */ /* 0x040fe200078e0221 */
[----:B------:R-:W0:Y:S04]  /*2e00*/  SHFL.BFLY PT, R32, R39, 0x1, 0x1f ;  /* 0x0c201f0027207f89 */ /* 0x000e2800000e0000 */
[----:B------:R-:W-:-:S06]  /*2e10*/  ISETP.GT.U32.AND P0, PT, R22, R31, PT ;  /* 0x0000001f1600720c */ /* 0x000fcc0003f04070 */
[----:B------:R-:W-:-:S04]  /*2e20*/  @!P2 IADD3 R41, PT, PT, R41, -R30, RZ ;  /* 0x8000001e2929a210 */ /* 0x000fc80007ffe0ff */
[----:B------:R-:W-:-:S03]  /*2e30*/  ISETP.GE.U32.AND P1, PT, R41, R30, PT ;  /* 0x0000001e2900720c */ /* 0x000fc60003f26070 */
[----:B------:R-:W-:Y:S01]  /*2e40*/  @!P0 IMAD.IADD R31, R31, 0x1, -R22 ;  /* 0x000000011f1f8824 */ /* 0x000fe200078e0a16 */
[----:B------:R-:W-:-:S04]  /*2e50*/  @!P2 IADD3 R40, PT, PT, R40, 0x1, RZ ;  /* 0x000000012828a810 */ /* 0x000fc80007ffe0ff */
[----:B------:R-:W-:Y:S02]  /*2e60*/  ISETP.GE.U32.AND P4, PT, R31, R22, PT ;  /* 0x000000161f00720c */ /* 0x000fe40003f86070 */
[C---:B------:R-:W-:Y:S01]  /*2e70*/  LOP3.LUT R22, R0.reuse, R30, RZ, 0x3c, !PT ;  /* 0x0000001e00167212 */ /* 0x040fe200078e3cff */
[----:B0-----:R-:W-:Y:S01]  /*2e80*/  FADD.FTZ R32, R39, R32 ;  /* 0x0000002027207221 */ /* 0x001fe20000010000 */
[----:B------:R-:W-:Y:S01]  /*2e90*/  LOP3.LUT R0, R0, R29, RZ, 0x3c, !PT ;  /* 0x0000001d00007212 */ /* 0x000fe200078e3cff */
[----:B------:R-:W-:Y:S01]  /*2ea0*/  @P1 VIADD R40, R40, 0x1 ;  /* 0x0000000128281836 */ /* 0x000fe20000000000 */
[----:B------:R-:W-:Y:S02]  /*2eb0*/  @!P0 IADD3 R38, PT, PT, R38, 0x1, RZ ;  /* 0x0000000126268810 */ /* 0x000fe40007ffe0ff */
[----:B------:R-:W-:Y:S02]  /*2ec0*/  FSETP.NE.FTZ.AND P1, PT, R32, RZ, PT ;  /* 0x000000ff2000720b */ /* 0x000fe40003f35000 */
[----:B------:R-:W-:-:S02]  /*2ed0*/  ISETP.GE.AND P2, PT, R0, RZ, PT ;  /* 0x000000ff0000720c */ /* 0x000fc40003f46270 */
[----:B------:R-:W-:Y:S02]  /*2ee0*/  ISETP.NE.AND P0, PT, R29, RZ, PT ;  /* 0x000000ff1d00720c */ /* 0x000fe40003f05270 */
[----:B------:R-:W-:Y:S02]  /*2ef0*/  ISETP.GE.AND P3, PT, R22, RZ, PT ;  /* 0x000000ff1600720c */ /* 0x000fe40003f66270 */
[----:B------:R-:W-:Y:S02]  /*2f00*/  ISETP.NE.AND P5, PT, R20, RZ, PT ;  /* 0x000000ff1400720c */ /* 0x000fe40003fa5270 */
[----:B------:R-:W-:-:S03]  /*2f10*/  @P4 IADD3 R38, PT, PT, R38, 0x1, RZ ;  /* 0x0000000126264810 */ /* 0x000fc60007ffe0ff */
[----:B------:R-:W0:Y:S02]  /*2f20*/  @P1 MUFU.LG2 R31, R32 ;  /* 0x00000020001f1308 */ /* 0x000e240000000c00 */
[----:B------:R-:W-:Y:S02]  /*2f30*/  @!P2 IMAD.MOV R38, RZ, RZ, -R38 ;  /* 0x000000ffff26a224 */ /* 0x000fe400078e0a26 */
[----:B------:R-:W-:Y:S02]  /*2f40*/  @!P0 LOP3.LUT R38, RZ, R29, RZ, 0x33, !PT ;  /* 0x0000001dff268212 */ /* 0x000fe400078e33ff */
[----:B------:R-:W-:Y:S01]  /*2f50*/  LOP3.LUT P0, RZ, R4, 0x387, RZ, 0xc0, !PT ;  /* 0x0000038704ff7812 */ /* 0x000fe2000780c0ff */
[----:B------:R-:W-:Y:S01]  /*2f60*/  @!P3 IMAD.MOV R40, RZ, RZ, -R40 ;  /* 0x000000ffff28b224 */ /* 0x000fe200078e0a28 */
[----:B------:R-:W-:Y:S02]  /*2f70*/  ISETP.NE.AND P3, PT, R28, RZ, PT ;  /* 0x000000ff1c00720c */ /* 0x000fe40003f65270 */
[----:B------:R-:W-:-:S02]  /*2f80*/  @!P5 LOP3.LUT R40, RZ, R30, RZ, 0x33, !PT ;  /* 0x0000001eff28d212 */ /* 0x000fc400078e33ff */
[----:B------:R-:W-:Y:S02]  /*2f90*/  SEL R28, RZ, 0x1, !P3 ;  /* 0x00000001ff1c7807 */ /* 0x000fe40005800000 */
[----:B------:R-:W-:Y:S02]  /*2fa0*/  SHF.R.S32.HI R39, RZ, 0x1f, R20 ;  /* 0x0000001fff277819 */ /* 0x000fe40000011414 */
[----:B------:R-:W-:Y:S02]  /*2fb0*/  ISETP.LT.U32.AND P2, PT, R26, R40, PT ;  /* 0x000000281a00720c */ /* 0x000fe40003f41070 */
[----:B------:R-:W-:Y:S01]  /*2fc0*/  SHF.R.S32.HI R33, RZ, 0x1f, R40 ;  /* 0x0000001fff217819 */ /* 0x000fe20000011428 */
[----:B-1----:R-:W-:Y:S01]  /*2fd0*/  IMAD R21, R21, UR4, RZ ;  /* 0x0000000415157c24 */ /* 0x002fe2000f8e02ff */
[----:B------:R-:W-:Y:S02]  /*2fe0*/  LOP3.LUT R28, R39, R28, RZ, 0xfc, !PT ;  /* 0x0000001c271c7212 */ /* 0x000fe400078efcff */
[----:B------:R-:W-:Y:S01]  /*2ff0*/  ISETP.LT.AND.EX P2, PT, R27, R33, PT, P2 ;  /* 0x000000211b00720c */ /* 0x000fe20003f41320 */
        /* <DEDUP_REMOVED lines=38> */
[----:B------:R-:W-:-:S04]  /*3260*/  IMAD R27, R27, R26, RZ ;  /* 0x0000001a1b1b7224 */ /* 0x000fc800078e02ff */
[----:B------:R-:W0:Y:S01]  /*3270*/  I2F.U32.RP R26, R27 ;  /* 0x0000001b001a7306 */ /* 0x000e220000209000 */
[----:B------:R-:W-:Y:S02]  /*3280*/  IADD3 R14, PT, PT, RZ, -R27, RZ ;  /* 0x8000001bff0e7210 */ /* 0x000fe40007ffe0ff */
[----:B------:R-:W-:-:S05]  /*3290*/  ISETP.NE.U32.AND P0, PT, R27, RZ, PT ;  /* 0x000000ff1b00720c */ /* 0x000fca0003f05070 */
[----:B0-----:R-:W0:Y:S02]  /*32a0*/  MUFU.RCP R30, R26 ;  /* 0x0000001a001e7308 */ /* 0x001e240000001000 */
[----:B0-----:R-:W-:-:S06]  /*32b0*/  IADD3 R30, PT, PT, R30, 0xffffffe, RZ ;  /* 0x0ffffffe1e1e7810 */ /* 0x001fcc0007ffe0ff */
[----:B------:R-:W0:Y:S02]  /*32c0*/  F2I.FTZ.U32.TRUNC.NTZ R31, R30 ;  /* 0x0000001e001f7305 */ /* 0x000e24000021f000 */
[----:B0-----:R-:W-:Y:S02]  /*32d0*/  IMAD R33, R14, R31, RZ ;  /* 0x0000001f0e217224 */ /* 0x001fe400078e02ff */
[----:B------:R-:W-:-:S04]  /*32e0*/  IMAD.MOV.U32 R30, RZ, RZ, RZ ;  /* 0x000000ffff1e7224 */ /* 0x000fc800078e00ff */
        /* <DEDUP_REMOVED lines=13> */
.L_x_288:
[----:B------:R-:W0:Y:S01]  /*33c0*/  S2R R27, SR_CTAID.X ;  /* 0x00000000001b7919 */ /* 0x000e220000002500 */
[----:B------:R-:W-:Y:S01]  /*33d0*/  MOV R31, RZ ;  /* 0x000000ff001f7202 */ /* 0x000fe20000000f00 */
[----:B------:R-:W-:Y:S01]  /*33e0*/  IMAD.MOV.U32 R32, RZ, RZ, R42 ;  /* 0x000000ffff207224 */ /* 0x000fe200078e002a */
[----:B------:R-:W-:Y:S01]  /*33f0*/  MOV R28, 0x3420 ;  /* 0x00003420001c7802 */ /* 0x000fe20000000f00 */
[----:B0-----:R-:W-:Y:S02]  /*3400*/  IMAD R40, R27, 0x10, R12 ;  /* 0x000000101b287824 */ /* 0x001fe400078e020c */
[----:B------:R-:W-:Y:S05]  /*3410*/  CALL.REL.NOINC `($__internal_7_$__cuda_sm20_div_s64) ;  /* 0x0000002c00d47944 */ /* 0x000fea0003c00000 */
[----:B------:R-:W-:Y:S02]  /*3420*/  IADD3 R31, PT, PT, -R14, RZ, RZ ;  /* 0x000000ff0e1f7210 */ /* 0x000fe40007ffe1ff */
[----:B------:R-:W-:-:S03]  /*3430*/  MOV R43, R27 ;  /* 0x0000001b002b7202 */ /* 0x000fc60000000f00 */
[----:B------:R-:W-:Y:S01]  /*3440*/  IMAD R40, R42, R31, R40 ;  /* 0x0000001f2a287224 */ /* 0x000fe200078e0228 */
[----:B------:R-:W-:-:S07]  /*3450*/  MOV R42, R14 ;  /* 0x0000000e002a7202 */ /* 0x000fce0000000f00 */
.L_x_289:
        /* <DEDUP_REMOVED lines=23> */
[----:B------:R-:W-:-:S04]  /*35d0*/  IMAD R17, R17, R44, RZ ;  /* 0x0000002c11117224 */ /* 0x000fc800078e02ff */
[----:B------:R-:W-:Y:S02]  /*35e0*/  IMAD R17, R45, R30, R17 ;  /* 0x0000001e2d117224 */ /* 0x000fe400078e0211 */
[-C--:B------:R-:W-:Y:S02]  /*35f0*/  @!P1 IADD3 R27, PT, PT, R27, -R28.reuse, RZ ;  /* 0x8000001c1b1b9210 */ /* 0x080fe40007ffe0ff */
[----:B------:R-:W-:Y:S01]  /*3600*/  @!P1 IADD3 R14, PT, PT, R14, 0x1, RZ ;  /* 0x000000010e0e9810 */ /* 0x000fe20007ffe0ff */
[----:B------:R-:W-:Y:S01]  /*3610*/  IMAD.IADD R30, R47, 0x1, R17 ;  /* 0x000000012f1e7824 */ /* 0x000fe200078e0211 */
[----:B------:R-:W-:Y:S02]  /*3620*/  ISETP.GE.U32.AND P2, PT, R27, R28, PT ;  /* 0x0000001c1b00720c */ /* 0x000fe40003f46070 */
[----:B------:R-:W-:-:S11]  /*3630*/  ISETP.NE.AND P1, PT, RZ, UR18, PT ;  /* 0x00000012ff007c0c */ /* 0x000fd6000bf25270 */
        /* <DEDUP_REMOVED lines=30> */
.L_x_291:
[----:B------:R-:W-:Y:S01]  /*3820*/  IMAD.MOV.U32 R40, RZ, RZ, R42 ;  /* 0x000000ffff287224 */ /* 0x000fe200078e002a */
[----:B------:R-:W-:Y:S01]  /*3830*/  MOV R31, R43 ;  /* 0x0000002b001f7202 */ /* 0x000fe20000000f00 */
[----:B------:R-:W-:Y:S01]  /*3840*/  IMAD.MOV.U32 R32, RZ, RZ, R46 ;  /* 0x000000ffff207224 */ /* 0x000fe200078e002e */
[----:B------:R-:W-:Y:S02]  /*3850*/  MOV R28, 0x3870 ;  /* 0x00003870001c7802 */ /* 0x000fe40000000f00 */
[----:B------:R-:W-:Y:S05]  /*3860*/  CALL.REL.NOINC `($__internal_7_$__cuda_sm20_div_s64) ;  /* 0x0000002800c07944 */ /* 0x000fea0003c00000 */
[----:B------:R-:W-:-:S05]  /*3870*/  IADD3 R27, PT, PT, -R14, RZ, RZ ;  /* 0x000000ff0e1b7210 */ /* 0x000fca0007ffe1ff */
[----:B------:R-:W-:Y:S02]  /*3880*/  IMAD R42, R27, R46, R42 ;  /* 0x0000002e1b2a7224 */ /* 0x000fe400078e022a */
.L_x_292:
[----:B------:R-:W-:Y:S05]  /*3890*/  BSYNC.RECONVERGENT B0 ;  /* 0x0000000000007941 */ /* 0x000fea0003800200 */
.L_x_290:
        /* <DEDUP_REMOVED lines=9> */
[----:B0-----:R-:W-:-:S07]  /*3930*/  UISETP.NE.AND UP0, UPT, UR8, URZ, UPT ;  /* 0x000000ff0800728c */ /* 0x001fce000bf05270 */
[----:B-1----:R-:W0:Y:S01]  /*3940*/  MUFU.RCP R26, R26 ;  /* 0x0000001a001a7308 */ /* 0x002e220000001000 */
[----:B--2---:R-:W-:Y:S02]  /*3950*/  USEL UR8, UR5, 0x1, !UP0 ;  /* 0x0000000105087887 */ /* 0x004fe4000c000000 */
[----:B------:R-:W-:-:S05]  /*3960*/  USEL UR9, UR4, 0x1, UP0 ;  /* 0x0000000104097887 */ /* 0x000fca0008000000 */
[----:B------:R-:W1:Y:S01]  /*3970*/  I2F.U32.RP R32, R27 ;  /* 0x0000001b00207306 */ /* 0x000e620000209000 */
[----:B------:R-:W-:Y:S02]  /*3980*/  UIMAD UR4, UR5, UR4, URZ ;  /* 0x00000004050472a4 */ /* 0x000fe4000f8e02ff */
[----:B------:R-:W-:-:S05]  /*3990*/  UIMAD UR5, UR9, UR5, URZ ;  /* 0x00000005090572a4 */ /* 0x000fca000f8e02ff */
[----:B---3--:R2:W3:Y:S01]  /*39a0*/  MUFU.RCP R44, R28 ;  /* 0x0000001c002c7308 */ /* 0x0084e20000001000 */
[----:B0-----:R-:W-:-:S07]  /*39b0*/  VIADD R33, R26, 0xffffffe ;  /* 0x0ffffffe1a217836 */ /* 0x001fce0000000000 */
[----:B-1----:R-:W0:Y:S08]  /*39c0*/  MUFU.RCP R40, R32 ;  /* 0x0000002000287308 */ /* 0x002e300000001000 */
[----:B------:R-:W1:Y:S01]  /*39d0*/  F2I.FTZ.U32.TRUNC.NTZ R33, R33 ;  /* 0x0000002100217305 */ /* 0x000e62000021f000 */
[----:B--2---:R-:W-:Y:S01]  /*39e0*/  IABS R28, R22 ;  /* 0x00000016001c7213 */ /* 0x004fe20000000000 */
[----:B---3--:R-:W-:-:S06]  /*39f0*/  VIADD R44, R44, 0xffffffe ;  /* 0x0ffffffe2c2c7836 */ /* 0x008fcc0000000000 */
[----:B------:R-:W2:Y:S01]  /*3a00*/  I2F.U32.RP R39, R28 ;  /* 0x0000001c00277306 */ /* 0x000ea20000209000 */
[----:B0-----:R-:W-:Y:S01]  /*3a10*/  IADD3 R40, PT, PT, R40, 0xffffffe, RZ ;  /* 0x0ffffffe28287810 */ /* 0x001fe20007ffe0ff */
[----:B------:R-:W-:Y:S02]  /*3a20*/  IMAD.MOV.U32 R32, RZ, RZ, RZ ;  /* 0x000000ffff207224 */ /* 0x000fe400078e00ff */
[----:B-1----:R-:W-:-:S04]  /*3a30*/  IMAD.MOV R26, RZ, RZ, -R33 ;  /* 0x000000ffff1a7224 */ /* 0x002fc800078e0a21 */
[----:B------:R0:W1:Y:S01]  /*3a40*/  F2I.FTZ.U32.TRUNC.NTZ R45, R44 ;  /* 0x0000002c002d7305 */ /* 0x000062000021f000 */
[----:B------:R-:W-:-:S04]  /*3a50*/  IMAD R31, R26, R38, RZ ;  /* 0x000000261a1f7224 */ /* 0x000fc800078e02ff */
[----:B------:R-:W-:-:S03]  /*3a60*/  IMAD.HI.U32 R31, R33, R31, R32 ;  /* 0x0000001f211f7227 */ /* 0x000fc600078e0020 */
[----:B------:R-:W3:Y:S01]  /*3a70*/  F2I.FTZ.U32.TRUNC.NTZ R41, R40 ;  /* 0x0000002800297305 */ /* 0x000ee2000021f000 */
[----:B------:R-:W-:Y:S02]  /*3a80*/  IABS R32, R25 ;  /* 0x0000001900207213 */ /* 0x000fe40000000000 */
[----:B------:R-:W-:-:S04]  /*3a90*/  IMAD.HI.U32 R31, R31, R34, RZ ;  /* 0x000000221f1f7227 */ /* 0x000fc800078e00ff */
[----:B0-----:R-:W-:Y:S01]  /*3aa0*/  HFMA2 R44, -RZ, RZ, 0, 0 ;  /* 0x00000000ff2c7431 */ /* 0x001fe200000001ff */
[----:B--2---:R-:W0:Y:S01]  /*3ab0*/  MUFU.RCP R39, R39 ;  /* 0x0000002700277308 */ /* 0x004e220000001000 */
[----:B-1----:R-:W-:Y:S02]  /*3ac0*/  IMAD.MOV R33, RZ, RZ, -R45 ;  /* 0x000000ffff217224 */ /* 0x002fe400078e0a2d */
[----:B------:R-:W-:Y:S02]  /*3ad0*/  IMAD.MOV R32, RZ, RZ, -R32 ;  /* 0x000000ffff207224 */ /* 0x000fe400078e0a20 */
[----:B------:R-:W-:Y:S02]  /*3ae0*/  IMAD R33, R33, R30, RZ ;  /* 0x0000001e21217224 */ /* 0x000fe400078e02ff */
[----:B---3--:R-:W-:Y:S01]  /*3af0*/  IMAD.MOV R26, RZ, RZ, -R41 ;  /* 0x000000ffff1a7224 */ /* 0x008fe200078e0a29 */
[----:B------:R-:W-:Y:S01]  /*3b00*/  MOV R40, RZ ;  /* 0x000000ff00287202 */ /* 0x000fe20000000f00 */
[----:B------:R-:W-:-:S04]  /*3b10*/  IMAD.HI.U32 R33, R45, R33, R44 ;  /* 0x000000212d217227 */ /* 0x000fc800078e002c */
[----:B------:R-:W-:Y:S01]  /*3b20*/  IMAD R45, R26, R27, RZ ;  /* 0x0000001b1a2d7224 */ /* 0x000fe200078e02ff */
[----:B------:R-:W-:Y:S01]  /*3b30*/  IABS R26, R29 ;  /* 0x0000001d001a7213 */ /* 0x000fe20000000000 */
[----:B------:R-:W-:Y:S02]  /*3b40*/  IMAD R43, R31, R32, R34 ;  /* 0x000000201f2b7224 */ /* 0x000fe400078e0222 */
[----:B------:R-:W-:Y:S01]  /*3b50*/  IMAD.HI.U32 R34, R41, R45, R40 ;  /* 0x0000002d29227227 */ /* 0x000fe200078e0028 */
[----:B------:R-:W-:Y:S02]  /*3b60*/  IABS R45, R14 ;  /* 0x0000000e002d7213 */ /* 0x000fe40000000000 */
[----:B------:R-:W-:Y:S01]  /*3b70*/  ISETP.GT.U32.AND P4, PT, R38, R43, PT ;  /* 0x0000002b2600720c */ /* 0x000fe20003f84070 */
[----:B0-----:R-:W-:Y:S02]  /*3b80*/  VIADD R40, R39, 0xffffffe ;  /* 0x0ffffffe27287836 */ /* 0x001fe40000000000 */
[----:B------:R-:W-:-:S02]  /*3b90*/  IMAD.HI.U32 R34, R34, R45, RZ ;  /* 0x0000002d22227227 */ /* 0x000fc400078e00ff */
[----:B------:R-:W0:Y:S08]  /*3ba0*/  F2I.FTZ.U32.TRUNC.NTZ R41, R40 ;  /* 0x0000002800297305 */ /* 0x000e30000021f000 */
[----:B------:R-:W-:Y:S02]  /*3bb0*/  @!P4 IMAD.IADD R43, R43, 0x1, -R38 ;  /* 0x000000012b2bc824 */ /* 0x000fe400078e0a26 */
[----:B------:R-:W-:Y:S01]  /*3bc0*/  @!P4 VIADD R31, R31, 0x1 ;  /* 0x000000011f1fc836 */ /* 0x000fe20000000000 */
[----:B------:R-:W-:-:S02]  /*3bd0*/  ISETP.NE.AND P4, PT, R25, RZ, PT ;  /* 0x000000ff1900720c */ /* 0x000fc40003f85270 */
[----:B------:R-:W-:Y:S01]  /*3be0*/  ISETP.GE.U32.AND P0, PT, R43, R38, PT ;  /* 0x000000262b00720c */ /* 0x000fe20003f06070 */
[----:B0-----:R-:W-:Y:S01]  /*3bf0*/  IMAD.MOV R39, RZ, RZ, -R41 ;  /* 0x000000ffff277224 */ /* 0x001fe200078e0a29 */
[----:B------:R-:W-:Y:S01]  /*3c00*/  IABS R43, R23 ;  /* 0x00000017002b7213 */ /* 0x000fe20000000000 */
[----:B------:R-:W-:Y:S02]  /*3c10*/  IMAD.MOV.U32 R40, RZ, RZ, RZ ;  /* 0x000000ffff287224 */ /* 0x000fe400078e00ff */
[----:B------:R-:W-:Y:S01]  /*3c20*/  IMAD R39, R39, R28, RZ ;  /* 0x0000001c27277224 */ /* 0x000fe200078e02ff */
[----:B------:R-:W-:-:S03]  /*3c30*/  IADD3 R43, PT, PT, RZ, -R43, RZ ;  /* 0x8000002bff2b7210 */ /* 0x000fc60007ffe0ff */
[----:B------:R-:W-:Y:S02]  /*3c40*/  IMAD.HI.U32 R32, R41, R39, R40 ;  /* 0x0000002729207227 */ /* 0x000fe400078e0028 */
[----:B------:R-:W0:Y:S02]  /*3c50*/  I2F.U32.RP R39, R26 ;  /* 0x0000001a00277306 */ /* 0x000e240000209000 */
[----:B------:R-:W-:Y:S02]  /*3c60*/  IMAD R38, R34, R43, R45 ;  /* 0x0000002b22267224 */ /* 0x000fe400078e022d */
[----:B------:R-:W-:-:S03]  /*3c70*/  @P0 VIADD R31, R31, 0x1 ;  /* 0x000000011f1f0836 */ /* 0x000fc60000000000 */
[----:B------:R-:W-:Y:S01]  /*3c80*/  ISETP.GT.U32.AND P1, PT, R27, R38, PT ;  /* 0x000000261b00720c */ /* 0x000fe20003f24070 */
[----:B0-----:R-:W0:-:S12]  /*3c90*/  MUFU.RCP R39, R39 ;  /* 0x0000002700277308 */ /* 0x001e180000001000 */
[-C--:B------:R-:W-:Y:S02]  /*3ca0*/  @!P1 IADD3 R38, PT, PT, R38, -R27.reuse, RZ ;  /* 0x8000001b26269210 */ /* 0x080fe40007ffe0ff */
[----:B------:R-:W-:Y:S02]  /*3cb0*/  @!P1 IADD3 R34, PT, PT, R34, 0x1, RZ ;  /* 0x0000000122229810 */ /* 0x000fe40007ffe0ff */
[----:B------:R-:W-:Y:S02]  /*3cc0*/  ISETP.GE.U32.AND P3, PT, R38, R27, PT ;  /* 0x0000001b2600720c */ /* 0x000fe40003f66070 */
[----:B------:R-:W-:Y:S02]  /*3cd0*/  LOP3.LUT R27, R42, R25, RZ, 0x3c, !PT ;  /* 0x000000192a1b7212 */ /* 0x000fe400078e3cff */
[----:B------:R-:W-:Y:S02]  /*3ce0*/  ISETP.NE.AND P1, PT, R23, RZ, PT ;  /* 0x000000ff1700720c */ /* 0x000fe40003f25270 */
[----:B------:R-:W-:-:S02]  /*3cf0*/  ISETP.GE.AND P2, PT, R27, RZ, PT ;  /* 0x000000ff1b00720c */ /* 0x000fc40003f46270 */
[----:B------:R-:W-:Y:S02]  /*3d00*/  LOP3.LUT R27, R14, R23, RZ, 0x3c, !PT ;  /* 0x000000170e1b7212 */ /* 0x000fe400078e3cff */
[----:B0-----:R-:W-:Y:S02]  /*3d10*/  IADD3 R39, PT, PT, R39, 0xffffffe, RZ ;  /* 0x0ffffffe27277810 */ /* 0x001fe40007ffe0ff */
[----:B------:R-:W-:Y:S01]  /*3d20*/  ISETP.GE.AND P0, PT, R27, RZ, PT ;  /* 0x000000ff1b00720c */ /* 0x000fe20003f06270 */
[----:B------:R-:W-:Y:S01]  /*3d30*/  @P3 VIADD R34, R34, 0x1 ;  /* 0x0000000122223836 */ /* 0x000fe20000000000 */
[----:B------:R-:W-:Y:S02]  /*3d40*/  IABS R38, R24 ;  /* 0x0000001800267213 */ /* 0x000fe40000000000 */
[----:B------:R-:W0:Y:S01]  /*3d50*/  F2I.FTZ.U32.TRUNC.NTZ R39, R39 ;  /* 0x0000002700277305 */ /* 0x000e22000021f000 */
[----:B------:R-:W-:Y:S02]  /*3d60*/  IMAD.MOV.U32 R27, RZ, RZ, R34 ;  /* 0x000000ffff1b7224 */ /* 0x000fe400078e0022 */
[----:B------:R-:W-:Y:S01]  /*3d70*/  @!P2 IMAD.MOV R31, RZ, RZ, -R31 ;  /* 0x000000ffff1fa224 */ /* 0x000fe200078e0a1f */
[----:B------:R-:W-:Y:S01]  /*3d80*/  @!P4 LOP3.LUT R31, RZ, R25, RZ, 0x33, !PT ;  /* 0x00000019ff1fc212 */ /* 0x000fe200078e33ff */
[----:B------:R-:W-:-:S03]  /*3d90*/  IMAD.MOV R38, RZ, RZ, -R38 ;  /* 0x000000ffff267224 */ /* 0x000fc600078e0a26 */
[----:B------:R-:W-:Y:S01]  /*3da0*/  IABS R40, R31 ;  /* 0x0000001f00287213 */ /* 0x000fe20000000000 */
[----:B------:R-:W-:Y:S01]  /*3db0*/  IMAD.MOV R34, RZ, RZ, -R31 ;  /* 0x000000ffff227224 */ /* 0x000fe200078e0a1f */
[----:B------:R-:W-:Y:S02]  /*3dc0*/  @!P0 IADD3 R27, PT, PT, -R27, RZ, RZ ;  /* 0x000000ff1b1b8210 */ /* 0x000fe40007ffe1ff */
[----:B------:R-:W-:Y:S01]  /*3dd0*/  @!P1 LOP3.LUT R27, RZ, R23, RZ, 0x33, !PT ;  /* 0x00000017ff1b9212 */ /* 0x000fe200078e33ff */
[----:B------:R-:W-:Y:S01]  /*3de0*/  IMAD R42, R25, R34, R42 ;  /* 0x00000022192a7224 */ /* 0x000fe200078e022a */
[----:B------:R-:W-:Y:S01]  /*3df0*/  IABS R34, R22 ;  /* 0x0000001600227213 */ /* 0x000fe20000000000 */
[----:B------:R-:W-:Y:S01]  /*3e00*/  IMAD.HI.U32 R33, R33, R40, RZ ;  /* 0x0000002821217227 */ /* 0x000fe200078e00ff */
[----:B------:R-:W-:Y:S02]  /*3e10*/  IABS R41, R27 ;  /* 0x0000001b00297213 */ /* 0x000fe40000000000 */
[----:B0-----:R-:W-:Y:S01]  /*3e20*/  IADD3 R25, PT, PT, RZ, -R39, RZ ;  /* 0x80000027ff197210 */ /* 0x001fe20007ffe0ff */
[----:B------:R-:W-:-:S02]  /*3e30*/  IMAD R43, R33, R38, R40 ;  /* 0x00000026212b7224 */ /* 0x000fc400078e0228 */
[----:B------:R-:W-:Y:S02]  /*3e40*/  IMAD.MOV R34, RZ, RZ, -R34 ;  /* 0x000000ffff227224 */ /* 0x000fe400078e0a22 */
[----:B------:R-:W-:Y:S01]  /*3e50*/  IMAD.HI.U32 R32, R32, R41, RZ ;  /* 0x0000002920207227 */ /* 0x000fe200078e00ff */
[----:B------:R-:W-:-:S03]  /*3e60*/  ISETP.GT.U32.AND P3, PT, R30, R43, PT ;  /* 0x0000002b1e00720c */ /* 0x000fc60003f64070 */
[----:B------:R-:W-:Y:S02]  /*3e70*/  IMAD R25, R25, R26, RZ ;  /* 0x0000001a19197224 */ /* 0x000fe400078e02ff */
[----:B------:R-:W-:Y:S02]  /*3e80*/  IMAD.MOV.U32 R38, RZ, RZ, RZ ;  /* 0x000000ffff267224 */ /* 0x000fe400078e00ff */
[----:B------:R-:W-:Y:S01]  /*3e90*/  IMAD R41, R32, R34, R41 ;  /* 0x0000002220297224 */ /* 0x000fe200078e0229 */
[----:B------:R-:W-:Y:S01]  /*3ea0*/  IABS R34, R18 ;  /* 0x0000001200227213 */ /* 0x000fe20000000000 */
[----:B------:R-:W-:Y:S01]  /*3eb0*/  IMAD.HI.U32 R39, R39, R25, R38 ;  /* 0x0000001927277227 */ /* 0x000fe200078e0026 */
[----:B------:R-:W-:Y:S02]  /*3ec0*/  IABS R25, R29 ;  /* 0x0000001d00197213 */ /* 0x000fe40000000000 */
[----:B------:R-:W-:Y:S01]  /*3ed0*/  ISETP.GT.U32.AND P1, PT, R28, R41, PT ;  /* 0x000000291c00720c */ /* 0x000fe20003f24070 */
[----:B------:R-:W-:Y:S01]  /*3ee0*/  @!P3 VIADD R33, R33, 0x1 ;  /* 0x000000012121b836 */ /* 0x000fe20000000000 */
[----:B------:R-:W-:Y:S01]  /*3ef0*/  @!P3 IADD3 R43, PT, PT, R43, -R30, RZ ;  /* 0x8000001e2b2bb210 */ /* 0x000fe20007ffe0ff */
[----:B------:R-:W-:-:S02]  /*3f00*/  IMAD.MOV R25, RZ, RZ, -R25 ;  /* 0x000000ffff197224 */ /* 0x000fc400078e0a19 */
[----:B------:R-:W-:Y:S01]  /*3f10*/  IMAD.HI.U32 R39, R39, R34, RZ ;  /* 0x0000002227277227 */ /* 0x000fe200078e00ff */
[----:B------:R-:W-:-:S03]  /*3f20*/  ISETP.GE.U32.AND P6, PT, R43, R30, PT ;  /* 0x0000001e2b00720c */ /* 0x000fc60003fc6070 */
[----:B------:R-:W-:Y:S02]  /*3f30*/  IMAD R25, R39, R25, R34 ;  /* 0x0000001927197224 */ /* 0x000fe400078e0222 */
[----:B------:R-:W-:-:S03]  /*3f40*/  IMAD.WIDE R42, R42, UR5, RZ ;  /* 0x000000052a2a7c25 */ /* 0x000fc6000f8e02ff */
[----:B------:R-:W-:Y:S01]  /*3f50*/  ISETP.GT.U32.AND P0, PT, R26, R25, PT ;  /* 0x000000191a00720c */ /* 0x000fe20003f04070 */
[----:B------:R-:W-:Y:S02]  /*3f60*/  @!P1 IMAD.IADD R41, R41, 0x1, -R28 ;  /* 0x0000000129299824 */ /* 0x000fe400078e0a1c */
[----:B------:R-:W-:Y:S01]  /*3f70*/  @!P1 VIADD R32, R32, 0x1 ;  /* 0x0000000120209836 */ /* 0x000fe20000000000 */
[----:B------:R-:W-:Y:S02]  /*3f80*/  ISETP.NE.AND P1, PT, R22, RZ, PT ;  /* 0x000000ff1600720c */ /* 0x000fe40003f25270 */
[----:B------:R-:W-:-:S07]  /*3f90*/  @P6 IADD3 R33, PT, PT, R33, 0x1, RZ ;  /* 0x0000000121216810 */ /* 0x000fce0007ffe0ff */
[-C--:B------:R-:W-:Y:S01]  /*3fa0*/  @!P0 IADD3 R25, PT, PT, R25, -R26.reuse, RZ ;  /* 0x8000001a19198210 */ /* 0x080fe20007ffe0ff */
[----:B------:R-:W-:Y:S01]  /*3fb0*/  @!P0 VIADD R39, R39, 0x1 ;  /* 0x0000000127278836 */ /* 0x000fe20000000000 */
[----:B------:R-:W-:Y:S02]  /*3fc0*/  ISETP.NE.AND P0, PT, R29, RZ, PT ;  /* 0x000000ff1d00720c */ /* 0x000fe40003f05270 */
[----:B------:R-:W-:Y:S02]  /*3fd0*/  ISETP.GE.U32.AND P4, PT, R25, R26, PT ;  /* 0x0000001a1900720c */ /* 0x000fe40003f86070 */
[----:B------:R-:W-:Y:S02]  /*3fe0*/  LOP3.LUT R25, R18, R29, RZ, 0x3c, !PT ;  /* 0x0000001d12197212 */ /* 0x000fe400078e3cff */
[----:B------:R-:W-:Y:S02]  /*3ff0*/  LOP3.LUT R26, R31, R24, RZ, 0x3c, !PT ;  /* 0x000000181f1a7212 */ /* 0x000fe400078e3cff */
[----:B------:R-:W-:-:S02]  /*4000*/  ISETP.GE.AND P2, PT, R25, RZ, PT ;  /* 0x000000ff1900720c */ /* 0x000fc40003f46270 */
[----:B------:R-:W-:-:S05]  /*4010*/  LOP3.LUT R25, R27, R22, RZ, 0x3c, !PT ;  /* 0x000000161b197212 */ /* 0x000fca00078e3cff */
[----:B------:R-:W-:Y:S01]  /*4020*/  @P4 VIADD R39, R39, 0x1 ;  /* 0x0000000127274836 */ /* 0x000fe20000000000 */
[----:B------:R-:W-:-:S05]  /*4030*/  ISETP.GE.U32.AND P4, PT, R41, R28, PT ;  /* 0x0000001c2900720c */ /* 0x000fca0003f86070 */
[----:B------:R-:W-:Y:S01]  /*4040*/  @!P2 IMAD.MOV R39, RZ, RZ, -R39 ;  /* 0x000000ffff27a224 */ /* 0x000fe200078e0a27 */
[----:B------:R-:W-:Y:S02]  /*4050*/  ISETP.GE.AND P2, PT, R26, RZ, PT ;  /* 0x000000ff1a00720c */ /* 0x000fe40003f46270 */
[----:B------:R-:W-:Y:S02]  /*4060*/  @!P0 LOP3.LUT R39, RZ, R29, RZ, 0x33, !PT ;  /* 0x0000001dff278212 */ /* 0x000fe400078e33ff */
[----:B------:R-:W-:-:S03]  /*4070*/  ISETP.GE.AND P0, PT, R25, RZ, PT ;  /* 0x000000ff1900720c */ /* 0x000fc60003f06270 */
[C---:B------:R-:W-:Y:S01]  /*4080*/  IMAD.WIDE R40, R39.reuse, UR8, RZ ;  /* 0x0000000827287c25 */ /* 0x040fe2000f8e02ff */
[----:B------:R-:W-:Y:S01]  /*4090*/  USHF.R.S32.HI UR8, URZ, 0x1f, UR9 ;  /* 0x0000001fff087899 */ /* 0x000fe20008011409 */
[----:B------:R-:W-:Y:S02]  /*40a0*/  IADD3 R39, PT, PT, -R39, RZ, RZ ;  /* 0x000000ff27277210 */ /* 0x000fe40007ffe1ff */
[----:B------:R-:W-:Y:S02]  /*40b0*/  @P4 VIADD R32, R32, 0x1 ;  /* 0x0000000120204836 */ /* 0x000fe40000000000 */
[----:B------:R-:W-:Y:S01]  /*40c0*/  @!P2 IMAD.MOV R33, RZ, RZ, -R33 ;  /* 0x000000ffff21a224 */ /* 0x000fe200078e0a21 */
[----:B------:R-:W-:Y:S01]  /*40d0*/  @!P5 LOP3.LUT R33, RZ, R24, RZ, 0x33, !PT ;  /* 0x00000018ff21d212 */ /* 0x000fe200078e33ff */
[----:B------:R-:W-:Y:S01]  /*40e0*/  IMAD.WIDE.U32 R40, R17, UR9, R40 ;  /* 0x0000000911287c25 */ /* 0x000fe2000f8e0028 */
[----:B------:R-:W-:Y:S01]  /*40f0*/  UIMAD UR9, UR21, UR9, URZ ;  /* 0x00000009150972a4 */ /* 0x000fe2000f8e02ff */
[----:B------:R-:W-:-:S02]  /*4100*/  @!P0 IADD3 R32, PT, PT, -R32, RZ, RZ ;  /* 0x000000ff20208210 */ /* 0x000fc40007ffe1ff */
[----:B------:R-:W-:Y:S01]  /*4110*/  @!P1 LOP3.LUT R32, RZ, R22, RZ, 0x33, !PT ;  /* 0x00000016ff209212 */ /* 0x000fe200078e33ff */
[----:B------:R-:W-:Y:S01]  /*4120*/  IMAD R41, R17, UR8, R41 ;  /* 0x0000000811297c24 */ /* 0x000fe2000f8e0229 */
[----:B------:R-:W-:Y:S01]  /*4130*/  UIMAD UR8, UR7, UR4, URZ ;  /* 0x00000004070872a4 */ /* 0x000fe2000f8e02ff */
[----:B------:R-:W-:Y:S01]  /*4140*/  IMAD R39, R29, R39, R18 ;  /* 0x000000271d277224 */ /* 0x000fe200078e0212 */
[----:B------:R-:W-:Y:S01]  /*4150*/  IADD3 R17, PT, PT, -R32, RZ, RZ ;  /* 0x000000ff20117210 */ /* 0x000fe20007ffe1ff */
[----:B------:R-:W-:Y:S02]  /*4160*/  IMAD.MOV R18, RZ, RZ, -R27 ;  /* 0x000000ffff127224 */ /* 0x000fe400078e0a1b */
[----:B------:R-:W-:Y:S02]  /*4170*/  IMAD.MOV R25, RZ, RZ, -R33 ;  /* 0x000000ffff197224 */ /* 0x000fe400078e0a21 */
[----:B------:R-:W-:Y:S01]  /*4180*/  IMAD.WIDE R40, R39, UR4, R40 ;  /* 0x0000000427287c25 */ /* 0x000fe2000f8e0228 */
[----:B------:R-:W0:Y:S03]  /*4190*/  LDCU.64 UR4, c[0x0][0x420] ;  /* 0x00008400ff0477ac */ /* 0x000e260008000a00 */
        /* <DEDUP_REMOVED lines=18> */
.L_x_287:
[----:B------:R-:W0:Y:S01]  /*42c0*/  LDC.64 R20, c[0x0][0x420] ;  /* 0x00010800ff147b82 */ /* 0x000e220000000a00 */
[----:B------:R-:W-:-:S05]  /*42d0*/  IADD3 R14, PT, PT, R12, UR19, RZ ;  /* 0x000000130c0e7c10 */ /* 0x000fca000fffe0ff */
[----:B0-----:R-:W-:-:S05]  /*42e0*/  IMAD.WIDE.U32 R20, R14, 0x4, R20 ;  /* 0x000000040e147825 */ /* 0x001fca00078e0014 */
[----:B------:R1:W-:Y:S02]  /*42f0*/  STG.E desc[UR10][R20.64], R0 ;  /* 0x0000000014007986 */ /* 0x0003e4000c10190a */
.L_x_286:
[----:B------:R-:W-:Y:S05]  /*4300*/  BSYNC.RECONVERGENT B1 ;  /* 0x0000000000017941 */ /* 0x000fea0003800200 */
.L_x_285:
[----:B------:R-:W2:Y:S01]  /*4310*/  LDCU UR7, c[0x0][0x534] ;  /* 0x0000a680ff0777ac */ /* 0x000ea20008000800 */
[----:B01----:R-:W-:Y:S01]  /*4320*/  LOP3.LUT R21, R4, 0x7, RZ, 0xc0, !PT ;  /* 0x0000000704157812 */ /* 0x003fe200078ec0ff */
[----:B------:R-:W0:Y:S01]  /*4330*/  S2R R14, SR_CgaCtaId ;  /* 0x00000000000e7919 */ /* 0x000e220000008800 */
[----:B------:R-:W-:Y:S01]  /*4340*/  MOV R23, 0x400 ;  /* 0x0000040000177802 */ /* 0x000fe20000000f00 */
[----:B------:R-:W1:Y:S01]  /*4350*/  S2UR UR6, SR_CTAID.X ;  /* 0x00000000000679c3 */ /* 0x000e620000002500 */
[C---:B------:R-:W-:Y:S02]  /*4360*/  LOP3.LUT R17, R21.reuse, 0x8, RZ, 0xfc, !PT ;  /* 0x0000000815117812 */ /* 0x040fe400078efcff */
[C---:B------:R-:W-:Y:S02]  /*4370*/  LOP3.LUT R20, R21.reuse, 0x30, RZ, 0xfc, !PT ;  /* 0x0000003015147812 */ /* 0x040fe400078efcff */
[----:B--2---:R-:W-:Y:S01]  /*4380*/  ISETP.GE.AND P1, PT, R21, UR7, PT ;  /* 0x0000000715007c0c */ /* 0x004fe2000bf26270 */
[----:B------:R-:W-:Y:S01]  /*4390*/  UISETP.GE.AND UP0, UPT, UR7, 0x1, UPT ;  /* 0x000000010700788c */ /* 0x000fe2000bf06270 */
[----:B------:R-:W-:-:S02]  /*43a0*/  ISETP.GE.AND P0, PT, R17, UR7, PT ;  /* 0x0000000711007c0c */ /* 0x000fc4000bf06270 */
[C---:B------:R-:W-:Y:S02]  /*43b0*/  ISETP.GT.U32.OR P1, PT, R4.reuse, 0x7f, P1 ;  /* 0x0000007f0400780c */ /* 0x040fe40000f24470 */
[----:B------:R-:W-:Y:S02]  /*43c0*/  ISETP.GT.U32.OR P0, PT, R4, 0x7f, P0 ;  /* 0x0000007f0400780c */ /* 0x000fe40000704470 */
[----:B------:R-:W-:Y:S02]  /*43d0*/  LOP3.LUT R17, R21, 0x10, RZ, 0xfc, !PT ;  /* 0x0000001015117812 */ /* 0x000fe400078efcff */
[----:B------:R-:W-:Y:S01]  /*43e0*/  ISETP.GE.AND P2, PT, R20, UR7, PT ;  /* 0x0000000714007c0c */ /* 0x000fe2000bf46270 */
[----:B-1----:R-:W-:Y:S01]  /*43f0*/  USHF.L.U32 UR6, UR6, 0x4, URZ ;  /* 0x0000000406067899 */ /* 0x002fe200080006ff */
[----:B------:R-:W-:Y:S02]  /*4400*/  ISETP.GE.AND P6, PT, R17, UR7, PT ;  /* 0x0000000711007c0c */ /* 0x000fe4000bfc6270 */
[----:B------:R-:W-:-:S02]  /*4410*/  LOP3.LUT R17, R21, 0x18, RZ, 0xfc, !PT ;  /* 0x0000001815117812 */ /* 0x000fc400078efcff */
[----:B0-----:R-:W-:Y:S01]  /*4420*/  LEA R14, R14, R23, 0x18 ;  /* 0x000000170e0e7211 */ /* 0x001fe200078ec0ff */
[C---:B------:R-:W-:Y:S01]  /*4430*/  @!P1 FADD.FTZ R18, -R0.reuse, R37 ;  /* 0x0000002500129221 */ /* 0x040fe20000010100 */
[----:B------:R-:W-:Y:S01]  /*4440*/  ISETP.GE.AND P5, PT, R17, UR7, PT ;  /* 0x0000000711007c0c */ /* 0x000fe2000bfa6270 */
[----:B------:R-:W-:Y:S01]  /*4450*/  @!P0 FADD.FTZ R22, -R0, R36 ;  /* 0x0000002400168221 */ /* 0x000fe20000010100 */
[----:B------:R-:W-:Y:S01]  /*4460*/  LOP3.LUT R17, R21, 0x20, RZ, 0xfc, !PT ;  /* 0x0000002015117812 */ /* 0x000fe200078efcff */
[----:B------:R-:W-:Y:S01]  /*4470*/  @!P1 FMUL.FTZ R18, R18, 1.4426950216293334961 ;  /* 0x3fb8aa3b12129820 */ /* 0x000fe20000410000 */
[----:B------:R-:W-:Y:S01]  /*4480*/  ISETP.GT.U32.OR P5, PT, R4, 0x7f, P5 ;  /* 0x0000007f0400780c */ /* 0x000fe20002fa4470 */
[----:B------:R-:W-:Y:S01]  /*4490*/  @!P0 FMUL.FTZ R22, R22, 1.4426950216293334961 ;  /* 0x3fb8aa3b16168820 */ /* 0x000fe20000410000 */
[----:B------:R-:W-:Y:S02]  /*44a0*/  ISETP.GE.AND P4, PT, R17, UR7, PT ;  /* 0x0000000711007c0c */ /* 0x000fe4000bf86270 */
[C---:B------:R-:W-:Y:S01]  /*44b0*/  LOP3.LUT R17, R21.reuse, 0x28, RZ, 0xfc, !PT ;  /* 0x0000002815117812 */ /* 0x040fe200078efcff */
[----:B------:R-:W0:Y:S01]  /*44c0*/  @!P1 MUFU.EX2 R18, R18 ;  /* 0x0000001200129308 */ /* 0x000e220000000800 */
[----:B------:R-:W-:-:S02]  /*44d0*/  LOP3.LUT R20, R21, 0x38, RZ, 0xfc, !PT ;  /* 0x0000003815147812 */ /* 0x000fc400078efcff */
[----:B------:R-:W-:Y:S01]  /*44e0*/  ISETP.GE.AND P3, PT, R17, UR7, PT ;  /* 0x0000000711007c0c */ /* 0x000fe2000bf66270 */
[----:B------:R-:W-:Y:S01]  /*44f0*/  IMAD.SHL.U32 R17, R12, 0x4, RZ ;  /* 0x000000040c117824 */ /* 0x000fe200078e00ff */
[C---:B------:R-:W-:Y:S02]  /*4500*/  ISETP.GT.U32.OR P6, PT, R4.reuse, 0x7f, P6 ;  /* 0x0000007f0400780c */ /* 0x040fe400037c4470 */
[----:B------:R-:W-:Y:S01]  /*4510*/  ISETP.GT.U32.OR P4, PT, R4, 0x7f, P4 ;  /* 0x0000007f0400780c */ /* 0x000fe20002784470 */
[----:B------:R-:W1:Y:S01]  /*4520*/  @!P0 MUFU.EX2 R22, R22 ;  /* 0x0000001600168308 */ /* 0x000e620000000800 */
[----:B------:R-:W-:Y:S02]  /*4530*/  IMAD.IADD R24, R14, 0x1, R17 ;  /* 0x000000010e187824 */ /* 0x000fe400078e0211 */
[----:B------:R-:W-:Y:S01]  /*4540*/  @!P5 FADD.FTZ R16, -R0, R16 ;  /* 0x000000100010d221 */ /* 0x000fe20000010100 */
[----:B------:R-:W-:Y:S01]  /*4550*/  ISETP.GT.U32.OR P3, PT, R4, 0x7f, P3 ;  /* 0x0000007f0400780c */ /* 0x000fe20001f64470 */
[----:B------:R-:W-:-:S02]  /*4560*/  IMAD R25, R21, 0x44, R24 ;  /* 0x0000004415197824 */ /* 0x000fc400078e0218 */
[----:B------:R-:W-:Y:S01]  /*4570*/  @!P5 FMUL.FTZ R16, R16, 1.4426950216293334961 ;  /* 0x3fb8aa3b1010d820 */ /* 0x000fe20000410000 */
[----:B------:R-:W-:Y:S02]  /*4580*/  ISETP.GT.U32.OR P2, PT, R4, 0x7f, P2 ;  /* 0x0000007f0400780c */ /* 0x000fe40001744470 */
[----:B0-----:R0:W-:Y:S01]  /*4590*/  @!P1 STS [R25], R18 ;  /* 0x0000001219009388 */ /* 0x0011e20000000800 */
[----:B------:R-:W-:Y:S02]  /*45a0*/  ISETP.GE.AND P1, PT, R20, UR7, PT ;  /* 0x0000000714007c0c */ /* 0x000fe4000bf26270 */
[----:B------:R-:W2:Y:S01]  /*45b0*/  @!P5 MUFU.EX2 R16, R16 ;  /* 0x000000100010d308 */ /* 0x000ea20000000800 */
[----:B------:R-:W-:Y:S01]  /*45c0*/  LOP3.LUT R20, R21, 0x40, RZ, 0xfc, !PT ;  /* 0x0000004015147812 */ /* 0x000fe200078efcff */
[----:B------:R-:W-:Y:S01]  /*45d0*/  @!P6 FADD.FTZ R35, -R0, R35 ;  /* 0x000000230023e221 */ /* 0x000fe20000010100 */
[----:B------:R-:W-:Y:S01]  /*45e0*/  ISETP.GT.U32.OR P1, PT, R4, 0x7f, P1 ;  /* 0x0000007f0400780c */ /* 0x000fe20000f24470 */
[----:B------:R-:W-:Y:S01]  /*45f0*/  @!P4 FADD.FTZ R19, -R0, R19 ;  /* 0x000000130013c221 */ /* 0x000fe20000010100 */
[----:B-1----:R-:W-:Y:S01]  /*4600*/  @!P0 STS [R25+0x220], R22 ;  /* 0x0002201619008388 */ /* 0x002fe20000000800 */
[----:B------:R-:W-:Y:S01]  /*4610*/  ISETP.GE.AND P0, PT, R20, UR7, PT ;  /* 0x0000000714007c0c */ /* 0x000fe2000bf06270 */
[----:B------:R-:W-:Y:S01]  /*4620*/  @!P3 FADD.FTZ R15, -R0, R15 ;  /* 0x0000000f000fb221 */ /* 0x000fe20000010100 */
[----:B------:R-:W-:Y:S01]  /*4630*/  @!P6 FMUL.FTZ R23, R35, 1.4426950216293334961 ;  /* 0x3fb8aa3b2317e820 */ /* 0x000fe20000410000 */
[----:B------:R-:W-:Y:S01]  /*4640*/  @!P4 FMUL.FTZ R19, R19, 1.4426950216293334961 ;  /* 0x3fb8aa3b1313c820 */ /* 0x000fe20000410000 */
[----:B------:R-:W-:Y:S01]  /*4650*/  ISETP.GT.U32.OR P0, PT, R4, 0x7f, P0 ;  /* 0x0000007f0400780c */ /* 0x000fe20000704470 */
[----:B------:R-:W-:Y:S01]  /*4660*/  @!P3 FMUL.FTZ R15, R15, 1.4426950216293334961 ;  /* 0x3fb8aa3b0f0fb820 */ /* 0x000fe20000410000 */
[C---:B------:R-:W-:Y:S01]  /*4670*/  @!P2 FADD.FTZ R13, -R0.reuse, R13 ;  /* 0x0000000d000da221 */ /* 0x040fe20000010100 */
[----:B------:R-:W1:Y:S03]  /*4680*/  @!P4 MUFU.EX2 R24, R19 ;  /* 0x000000130018c308 */ /* 0x000e660000000800 */
[----:B------:R-:W-:Y:S01]  /*4690*/  @!P1 FADD.FTZ R10, -R0, R10 ;  /* 0x0000000a000a9221 */ /* 0x000fe20000010100 */
[----:B------:R-:W-:Y:S01]  /*46a0*/  @!P2 FMUL.FTZ R13, R13, 1.4426950216293334961 ;  /* 0x3fb8aa3b0d0da820 */ /* 0x000fe20000410000 */
[----:B--2---:R2:W-:Y:S02]  /*46b0*/  @!P5 STS [R25+0x660], R16 ;  /* 0x000660101900d388 */ /* 0x0045e40000000800 */
[----:B------:R-:W-:Y:S01]  /*46c0*/  @!P1 FMUL.FTZ R10, R10, 1.4426950216293334961 ;  /* 0x3fb8aa3b0a0a9820 */ /* 0x000fe20000410000 */
[----:B------:R-:W3:Y:S02]  /*46d0*/  @!P6 MUFU.EX2 R23, R23 ;  /* 0x000000170017e308 */ /* 0x000ee40000000800 */
[----:B------:R-:W-:Y:S01]  /*46e0*/  @!P0 FADD.FTZ R11, -R0, R11 ;  /* 0x0000000b000b8221 */ /* 0x000fe20000010100 */
[----:B0-----:R-:W-:-:S03]  /*46f0*/  LOP3.LUT R18, R21, 0x48, RZ, 0xfc, !PT ;  /* 0x0000004815127812 */ /* 0x001fc600078efcff */
[----:B------:R-:W-:Y:S02]  /*4700*/  @!P0 FMUL.FTZ R11, R11, 1.4426950216293334961 ;  /* 0x3fb8aa3b0b0b8820 */ /* 0x000fe40000410000 */
[----:B------:R0:W4:Y:S01]  /*4710*/  @!P3 MUFU.EX2 R20, R15 ;  /* 0x0000000f0014b308 */ /* 0x0001220000000800 */
[----:B-1----:R-:W-:Y:S07]  /*4720*/  @!P4 STS [R25+0x880], R24 ;  /* 0x000880181900c388 */ /* 0x002fee0000000800 */
[----:B------:R1:W5:Y:S01]  /*4730*/  @!P2 MUFU.EX2 R26, R13 ;  /* 0x0000000d001aa308 */ /* 0x0003620000000800 */
[----:B---3--:R-:W-:Y:S01]  /*4740*/  @!P6 STS [R25+0x440], R23 ;  /* 0x000440171900e388 */ /* 0x008fe20000000800 */
[----:B------:R-:W-:-:S02]  /*4750*/  ISETP.GE.AND P6, PT, R18, UR7, PT ;  /* 0x0000000712007c0c */ /* 0x000fc4000bfc6270 */
[C---:B------:R-:W-:Y:S02]  /*4760*/  LOP3.LUT R18, R21.reuse, 0x50, RZ, 0xfc, !PT ;  /* 0x0000005015127812 */ /* 0x040fe400078efcff */
[----:B------:R-:W-:Y:S02]  /*4770*/  ISETP.GT.U32.OR P6, PT, R4, 0x7f, P6 ;  /* 0x0000007f0400780c */ /* 0x000fe400037c4470 */
[----:B------:R-:W3:Y:S01]  /*4780*/  @!P1 MUFU.EX2 R10, R10 ;  /* 0x0000000a000a9308 */ /* 0x000ee20000000800 */
[----:B0-----:R-:W-:Y:S01]  /*4790*/  LOP3.LUT R15, R21, 0x58, RZ, 0xfc, !PT ;  /* 0x00000058150f7812 */ /* 0x001fe200078efcff */
[----:B----4-:R-:W-:Y:S01]  /*47a0*/  @!P3 STS [R25+0xaa0], R20 ;  /* 0x000aa0141900b388 */ /* 0x010fe20000000800 */
[----:B------:R-:W-:Y:S02]  /*47b0*/  ISETP.GE.AND P5, PT, R18, UR7, PT ;  /* 0x0000000712007c0c */ /* 0x000fe4000bfa6270 */
[----:B------:R-:W-:Y:S02]  /*47c0*/  ISETP.GE.AND P4, PT, R15, UR7, PT ;  /* 0x000000070f007c0c */ /* 0x000fe4000bf86270 */
[C---:B------:R-:W-:Y:S01]  /*47d0*/  LOP3.LUT R15, R21.reuse, 0x68, RZ, 0xfc, !PT ;  /* 0x00000068150f7812 */ /* 0x040fe200078efcff */
[----:B--2---:R-:W0:Y:S01]  /*47e0*/  @!P0 MUFU.EX2 R16, R11 ;  /* 0x0000000b00108308 */ /* 0x004e220000000800 */
[----:B-1----:R-:W-:Y:S01]  /*47f0*/  LOP3.LUT R13, R21, 0x60, RZ, 0xfc, !PT ;  /* 0x00000060150d7812 */ /* 0x002fe200078efcff */
[----:B-----5:R-:W-:Y:S01]  /*4800*/  @!P2 STS [R25+0xcc0], R26 ;  /* 0x000cc01a1900a388 */ /* 0x020fe20000000800 */
[----:B------:R-:W-:Y:S01]  /*4810*/  ISETP.GE.AND P2, PT, R15, UR7, PT ;  /* 0x000000070f007c0c */ /* 0x000fe2000bf46270 */
[----:B------:R-:W-:Y:S01]  /*4820*/  @!P6 FADD.FTZ R8, -R0, R8 ;  /* 0x000000080008e221 */ /* 0x000fe20000010100 */
[----:B------:R-:W-:-:S02]  /*4830*/  ISETP.GE.AND P3, PT, R13, UR7, PT ;  /* 0x000000070d007c0c */ /* 0x000fc4000bf66270 */
[----:B------:R-:W-:Y:S01]  /*4840*/  LOP3.LUT R13, R21, 0x70, RZ, 0xfc, !PT ;  /* 0x00000070150d7812 */ /* 0x000fe200078efcff */
[----:B------:R-:W-:Y:S01]  /*4850*/  @!P6 FMUL.FTZ R8, R8, 1.4426950216293334961 ;  /* 0x3fb8aa3b0808e820 */ /* 0x000fe20000410000 */
[----:B---3--:R1:W-:Y:S01]  /*4860*/  @!P1 STS [R25+0xee0], R10 ;  /* 0x000ee00a19009388 */ /* 0x0083e20000000800 */
[C---:B------:R-:W-:Y:S02]  /*4870*/  ISETP.GT.U32.OR P4, PT, R4.reuse, 0x7f, P4 ;  /* 0x0000007f0400780c */ /* 0x040fe40002784470 */
[----:B------:R-:W-:Y:S02]  /*4880*/  ISETP.GE.AND P1, PT, R13, UR7, PT ;  /* 0x000000070d007c0c */ /* 0x000fe4000bf26270 */
[C---:B------:R-:W-:Y:S01]  /*4890*/  ISETP.GT.U32.OR P5, PT, R4.reuse, 0x7f, P5 ;  /* 0x0000007f0400780c */ /* 0x040fe20002fa4470 */
[----:B------:R-:W2:Y:S01]  /*48a0*/  @!P6 MUFU.EX2 R8, R8 ;  /* 0x000000080008e308 */ /* 0x000ea20000000800 */
[----:B------:R-:W-:Y:S01]  /*48b0*/  ISETP.GT.U32.OR P3, PT, R4, 0x7f, P3 ;  /* 0x0000007f0400780c */ /* 0x000fe20001f64470 */
[----:B0-----:R0:W-:Y:S01]  /*48c0*/  @!P0 STS [R25+0x1100], R16 ;  /* 0x0011001019008388 */ /* 0x0011e20000000800 */
[----:B------:R-:W-:-:S02]  /*48d0*/  LOP3.LUT R11, R21, 0x78, RZ, 0xfc, !PT ;  /* 0x00000078150b7812 */ /* 0x000fc400078efcff */
[----:B------:R-:W-:Y:S02]  /*48e0*/  ISETP.GT.U32.OR P2, PT, R4, 0x7f, P2 ;  /* 0x0000007f0400780c */ /* 0x000fe40001744470 */
[----:B------:R-:W-:Y:S01]  /*48f0*/  ISETP.GE.AND P0, PT, R11, UR7, PT ;  /* 0x000000070b007c0c */ /* 0x000fe2000bf06270 */
[----:B------:R-:W-:Y:S01]  /*4900*/  @!P4 FADD.FTZ R6, -R0, R6 ;  /* 0x000000060006c221 */ /* 0x000fe20000010100 */
[C---:B------:R-:W-:Y:S02]  /*4910*/  ISETP.GT.U32.OR P1, PT, R4.reuse, 0x7f, P1 ;  /* 0x0000007f0400780c */ /* 0x040fe40000f24470 */
[----:B------:R-:W-:Y:S01]  /*4920*/  ISETP.GT.U32.OR P0, PT, R4, 0x7f, P0 ;  /* 0x0000007f0400780c */ /* 0x000fe20000704470 */
[----:B------:R-:W-:Y:S01]  /*4930*/  @!P5 FADD.FTZ R9, -R0, R9 ;  /* 0x000000090009d221 */ /* 0x000fe20000010100 */
[----:B------:R-:W-:Y:S01]  /*4940*/  @!P4 FMUL.FTZ R6, R6, 1.4426950216293334961 ;  /* 0x3fb8aa3b0606c820 */ /* 0x000fe20000410000 */
[C---:B------:R-:W-:Y:S02]  /*4950*/  @!P3 FADD.FTZ R7, -R0.reuse, R7 ;  /* 0x000000070007b221 */ /* 0x040fe40000010100 */
[----:B------:R-:W-:Y:S01]  /*4960*/  @!P5 FMUL.FTZ R9, R9, 1.4426950216293334961 ;  /* 0x3fb8aa3b0909d820 */ /* 0x000fe20000410000 */
[----:B--2---:R2:W-:Y:S01]  /*4970*/  @!P6 STS [R25+0x1320], R8 ;  /* 0x001320081900e388 */ /* 0x0045e20000000800 */
[C---:B------:R-:W-:Y:S01]  /*4980*/  @!P2 FADD.FTZ R2, -R0.reuse, R2 ;  /* 0x000000020002a221 */ /* 0x040fe20000010100 */
[----:B------:R-:W-:Y:S01]  /*4990*/  @!P3 FMUL.FTZ R7, R7, 1.4426950216293334961 ;  /* 0x3fb8aa3b0707b820 */ /* 0x000fe20000410000 */
[----:B------:R-:W3:Y:S02]  /*49a0*/  @!P5 MUFU.EX2 R18, R9 ;  /* 0x000000090012d308 */ /* 0x000ee40000000800 */
[----:B------:R-:W-:Y:S01]  /*49b0*/  @!P1 FADD.FTZ R5, -R0, R5 ;  /* 0x0000000500059221 */ /* 0x000fe20000010100 */
[----:B------:R-:W-:Y:S01]  /*49c0*/  @!P2 FMUL.FTZ R2, R2, 1.4426950216293334961 ;  /* 0x3fb8aa3b0202a820 */ /* 0x000fe20000410000 */
[----:B------:R-:W-:-:S02]  /*49d0*/  @!P0 FADD.FTZ R0, -R0, R3 ;  /* 0x0000000300008221 */ /* 0x000fc40000010100 */
[----:B------:R-:W-:Y:S02]  /*49e0*/  @!P1 FMUL.FTZ R5, R5, 1.4426950216293334961 ;  /* 0x3fb8aa3b05059820 */ /* 0x000fe40000410000 */
[----:B------:R-:W-:Y:S01]  /*49f0*/  @!P0 FMUL.FTZ R0, R0, 1.4426950216293334961 ;  /* 0x3fb8aa3b00008820 */ /* 0x000fe20000410000 */
[----:B------:R-:W4:Y:S08]  /*4a00*/  @!P4 MUFU.EX2 R6, R6 ;  /* 0x000000060006c308 */ /* 0x000f300000000800 */
[----:B-1----:R-:W1:Y:S01]  /*4a10*/  @!P3 MUFU.EX2 R10, R7 ;  /* 0x00000007000ab308 */ /* 0x002e620000000800 */
[----:B---3--:R2:W-:Y:S07]  /*4a20*/  @!P5 STS [R25+0x1540], R18 ;  /* 0x001540121900d388 */ /* 0x0085ee0000000800 */
[----:B0-----:R-:W0:Y:S01]  /*4a30*/  @!P2 MUFU.EX2 R16, R2 ;  /* 0x000000020010a308 */ /* 0x001e220000000800 */
[----:B----4-:R2:W-:Y:S07]  /*4a40*/  @!P4 STS [R25+0x1760], R6 ;  /* 0x001760061900c388 */ /* 0x0105ee0000000800 */
[----:B------:R-:W3:Y:S01]  /*4a50*/  @!P1 MUFU.EX2 R20, R5 ;  /* 0x0000000500149308 */ /* 0x000ee20000000800 */
[----:B-1----:R2:W-:Y:S01]  /*4a60*/  @!P3 STS [R25+0x1980], R10 ;  /* 0x0019800a1900b388 */ /* 0x0025e20000000800 */
[----:B------:R-:W-:-:S06]  /*4a70*/  IMAD.SHL.U32 R7, R4, 0x4, RZ ;  /* 0x0000000404077824 */ /* 0x000fcc00078e00ff */
[----:B------:R-:W1:Y:S01]  /*4a80*/  @!P0 MUFU.EX2 R22, R0 ;  /* 0x0000000000168308 */ /* 0x000e620000000800 */
[----:B0-----:R2:W-:Y:S01]  /*4a90*/  @!P2 STS [R25+0x1ba0], R16 ;  /* 0x001ba0101900a388 */ /* 0x0015e20000000800 */
[----:B------:R-:W-:-:S03]  /*4aa0*/  CS2R R2, SRZ ;  /* 0x0000000000027805 */ /* 0x000fc6000001ff00 */
[----:B---3--:R2:W-:Y:S01]  /*4ab0*/  @!P1 STS [R25+0x1dc0], R20 ;  /* 0x001dc01419009388 */ /* 0x0085e20000000800 */
[----:B------:R-:W-:-:S03]  /*4ac0*/  IMAD.MOV.U32 R5, RZ, RZ, RZ ;  /* 0x000000ffff057224 */ /* 0x000fc600078e00ff */
[----:B-1----:R2:W-:Y:S01]  /*4ad0*/  @!P0 STS [R25+0x1fe0], R22 ;  /* 0x001fe01619008388 */ /* 0x0025e20000000800 */
[----:B------:R-:W-:Y:S01]  /*4ae0*/  IMAD.MOV.U32 R0, RZ, RZ, RZ ;  /* 0x000000ffff007224 */ /* 0x000fe200078e00ff */
[----:B------:R-:W-:Y:S06]  /*4af0*/  BAR.SYNC.DEFER_BLOCKING 0x0 ;  /* 0x0000000000007b1d */ /* 0x000fec0000010000 */
[----:B------:R-:W-:Y:S05]  /*4b00*/  BRA.U !UP0, `(.L_x_293) ;  /* 0x0000001108d47547 */ /* 0x000fea000b800000 */
[----:B------:R-:W0:Y:S01]  /*4b10*/  LDC R13, c[0x0][0x44c] ;  /* 0x00011300ff0d7b82 */ /* 0x000e220000000800 */
[----:B------:R-:W1:Y:S01]  /*4b20*/  LDCU.64 UR4, c[0x0][0x3f8] ;  /* 0x00007f00ff0477ac */ /* 0x000e620008000a00 */
[----:B------:R-:W-:Y:S01]  /*4b30*/  LOP3.LUT R29, R21, 0x3f8, R4, 0xf8, !PT ;  /* 0x000003f8151d7812 */ /* 0x000fe200078ef804 */
[----:B------:R-:W-:Y:S01]  /*4b40*/  IMAD.MOV.U32 R15, RZ, RZ, RZ ;  /* 0x000000ffff0f7224 */ /* 0x000fe200078e00ff */
[----:B--2---:R-:W-:Y:S01]  /*4b50*/  CS2R R10, SRZ ;  /* 0x00000000000a7805 */ /* 0x004fe2000001ff00 */
        /* <DEDUP_REMOVED lines=12> */
[----:B------:R-:W-:Y:S01]  /*4c20*/  ULOP3.LUT UR5, UR7, 0x7ffffffc, URZ, 0xc0, !UPT ;  /* 0x7ffffffc07057892 */ /* 0x000fe2000f8ec0ff */
[----:B------:R-:W-:Y:S01]  /*4c30*/  HFMA2 R0, -RZ, RZ, 0, 0 ;  /* 0x00000000ff007431 */ /* 0x000fe200000001ff */
[----:B------:R-:W-:Y:S02]  /*4c40*/  IADD3 R6, PT, PT, R17, 0x88, R14 ;  /* 0x0000008811067810 */ /* 0x000fe40007ffe00e */
[----:B------:R-:W-:Y:S01]  /*4c50*/  CS2R R2, SRZ ;  /* 0x0000000000027805 */ /* 0x000fe2000001ff00 */
[----:B------:R-:W-:Y:S01]  /*4c60*/  UIADD3 UR7, UPT, UPT, -UR5, URZ, URZ ;  /* 0x000000ff05077290 */ /* 0x000fe2000fffe1ff */
[----:B------:R-:W-:Y:S01]  /*4c70*/  MOV R5, RZ ;  /* 0x000000ff00057202 */ /* 0x000fe20000000f00 */
[C---:B------:R-:W-:Y:S01]  /*4c80*/  IMAD.WIDE R24, R13.reuse, 0x10, RZ ;  /* 0x000000100d187825 */ /* 0x040fe200078e02ff */
[----:B------:R-:W-:Y:S01]  /*4c90*/  MOV R15, UR5 ;  /* 0x00000005000f7c02 */ /* 0x000fe20008000f00 */
[----:B------:R-:W-:Y:S02]  /*4ca0*/  UISETP.GE.AND UP0, UPT, UR7, URZ, UPT ;  /* 0x000000ff0700728c */ /* 0x000fe4000bf06270 */
[----:B------:R-:W-:-:S04]  /*4cb0*/  IMAD.WIDE R22, R13, 0xc, RZ ;  /* 0x0000000c0d167825 */ /* 0x000fc800078e02ff */
[----:B------:R-:W-:-:S04]  /*4cc0*/  IMAD.WIDE R20, R13, 0x8, RZ ;  /* 0x000000080d147825 */ /* 0x000fc800078e02ff */
[----:B------:R-:W-:Y:S01]  /*4cd0*/  IMAD.WIDE R18, R13, 0x4, RZ ;  /* 0x000000040d127825 */ /* 0x000fe200078e02ff */
[----:B------:R-:W-:Y:S06]  /*4ce0*/  BRA.U UP0, `(.L_x_295) ;  /* 0x0000000d00687547 */ /* 0x000fec000b800000 */
[----:B------:R-:W-:Y:S02]  /*4cf0*/  UIADD3 UR5, UPT, UPT, -UR7, URZ, URZ ;  /* 0x000000ff07057290 */ /* 0x000fe4000fffe1ff */
[----:B------:R-:W-:Y:S02]  /*4d00*/  UPLOP3.LUT UP1, UPT, UPT, UPT, UPT, 0x80, 0x8 ;  /* 0x000000000008789c */ /* 0x000fe40003f2f070 */
[----:B------:R-:W-:-:S09]  /*4d10*/  UISETP.GT.AND UP0, UPT, UR5, 0xc, UPT ;  /* 0x0000000c0500788c */ /* 0x000fd2000bf04270 */
[----:B------:R-:W-:Y:S05]  /*4d20*/  BRA.U !UP0, `(.L_x_296) ;  /* 0x0000000908287547 */ /* 0x000fea000b800000 */
[C---:B------:R-:W-:Y:S01]  /*4d30*/  ISETP.GE.AND P2, PT, R12.reuse, UR8, PT ;  /* 0x000000080c007c0c */ /* 0x040fe2000bf46270 */
[----:B------:R-:W-:Y:S01]  /*4d40*/  UPLOP3.LUT UP1, UPT, UPT, UPT, UPT, 0x40, 0x4 ;  /* 0x000000000004789c */ /* 0x000fe20003f2e870 */
[----:B------:R-:W-:-:S13]  /*4d50*/  ISETP.GE.AND P0, PT, R12, UR8, PT ;  /* 0x000000080c007c0c */ /* 0x000fda000bf06270 */
.L_x_297:
[----:B------:R-:W0:Y:S01]  /*4d60*/  LDS R4, [R6+-0x88] ;  /* 0xffff780006047984 */ /* 0x000e220000000800 */
[-C--:B------:R-:W-:Y:S01]  /*4d70*/  @!P2 MOV R28, R27.reuse ;  /* 0x0000001b001ca202 */ /* 0x080fe20000000f00 */
[----:B------:R-:W-:Y:S04]  /*4d80*/  UIADD3 UR7, UPT, UPT, UR7, 0x10, URZ ;  /* 0x0000001007077890 */ /* 0x000fe8000fffe0ff */
[----:B------:R-:W0:Y:S01]  /*4d90*/  @!P2 LDG.E.128 R8, desc[UR10][R28.64] ;  /* 0x0000000a1c08a981 */ /* 0x000e22000c1e1d00 */
[----:B------:R-:W-:Y:S01]  /*4da0*/  PLOP3.LUT P2, PT, P0, PT, PT, 0x80, 0x8 ;  /* 0x000000000008781c */ /* 0x000fe2000074f070 */
[----:B------:R-:W-:Y:S11]  /*4db0*/  UISETP.GE.AND UP0, UPT, UR7, -0xc, UPT ;  /* 0xfffffff40700788c */ /* 0x000ff6000bf06270 */
[----:B------:R-:W-:Y:S01]  /*4dc0*/  @!UPT UIADD3 URZ, UPT, UPT, URZ, URZ, URZ ;  /* 0x000000fffffff290 */ /* 0x000fe2000fffe0ff */
[----:B------:R-:W-:Y:S04]  /*4dd0*/  @!P2 IADD3 R30, P1, PT, R18, R27, RZ ;  /* 0x0000001b121ea210 */ /* 0x000fe80007f3e0ff */
[----:B------:R-:W-:Y:S02]  /*4de0*/  @!P2 IADD3.X R31, PT, PT, R19, R29, RZ, P1, !PT ;  /* 0x0000001d131fa210 */ /* 0x000fe40000ffe4ff */
[----:B------:R-:W-:Y:S04]  /*4df0*/  @!P2 IADD3 R32, P1, PT, R20, R27, RZ ;  /* 0x0000001b1420a210 */ /* 0x000fe80007f3e0ff */
[----:B------:R-:W-:Y:S01]  /*4e00*/  @!P2 IADD3.X R33, PT, PT, R21, R29, RZ, P1, !PT ;  /* 0x0000001d1521a210 */ /* 0x000fe20000ffe4ff */
[C---:B0-----:R-:W-:Y:S01]  /*4e10*/  FFMA.FTZ R5, R4.reuse, R8, R5 ;  /* 0x0000000804057223 */ /* 0x041fe20000010005 */
[C---:B------:R-:W-:Y:S01]  /*4e20*/  FFMA.FTZ R2, R4.reuse, R9, R2 ;  /* 0x0000000904027223 */ /* 0x040fe20000010002 */
[C---:B------:R-:W-:Y:S01]  /*4e30*/  FFMA.FTZ R3, R4.reuse, R10, R3 ;  /* 0x0000000a04037223 */ /* 0x040fe20000010003 */
[----:B------:R-:W-:Y:S02]  /*4e40*/  FFMA.FTZ R0, R4, R11, R0 ;  /* 0x0000000b04007223 */ /* 0x000fe40000010000 */
[----:B------:R-:W0:Y:S04]  /*4e50*/  LDS R4, [R6+-0x44] ;  /* 0xffffbc0006047984 */ /* 0x000e280000000800 */
[----:B------:R1:W0:Y:S02]  /*4e60*/  @!P2 LDG.E.128 R8, desc[UR10][R30.64] ;  /* 0x0000000a1e08a981 */ /* 0x000224000c1e1d00 */
[----:B-1----:R-:W-:Y:S04]  /*4e70*/  @!P2 IADD3 R30, P1, PT, R22, R27, RZ ;  /* 0x0000001b161ea210 */ /* 0x002fe80007f3e0ff */
[----:B------:R-:W-:Y:S02]  /*4e80*/  @!P2 IADD3.X R31, PT, PT, R23, R29, RZ, P1, !PT ;  /* 0x0000001d171fa210 */ /* 0x000fe40000ffe4ff */
[----:B------:R-:W-:Y:S04]  /*4e90*/  IADD3 R26, P1, PT, R24, R27, RZ ;  /* 0x0000001b181a7210 */ /* 0x000fe80007f3e0ff */
[----:B------:R-:W-:Y:S02]  /*4ea0*/  IADD3.X R27, PT, PT, R25, R29, RZ, P1, !PT ;  /* 0x0000001d191b7210 */ /* 0x000fe40000ffe4ff */
[----:B------:R-:W-:Y:S04]  /*4eb0*/  @!P2 IADD3 R28, P1, PT, R18, R26, RZ ;  /* 0x0000001a121ca210 */ /* 0x000fe80007f3e0ff */
[----:B------:R-:W-:Y:S01]  /*4ec0*/  @!P2 IADD3.X R29, PT, PT, R19, R27, RZ, P1, !PT ;  /* 0x0000001b131da210 */ /* 0x000fe20000ffe4ff */
[C---:B0-----:R-:W-:Y:S01]  /*4ed0*/  FFMA.FTZ R5, R4.reuse, R8, R5 ;  /* 0x0000000804057223 */ /* 0x041fe20000010005 */
[C---:B------:R-:W-:Y:S01]  /*4ee0*/  FFMA.FTZ R2, R4.reuse, R9, R2 ;  /* 0x0000000904027223 */ /* 0x040fe20000010002 */
[C---:B------:R-:W-:Y:S01]  /*4ef0*/  FFMA.FTZ R3, R4.reuse, R10, R3 ;  /* 0x0000000a04037223 */ /* 0x040fe20000010003 */
[----:B------:R-:W-:Y:S02]  /*4f00*/  FFMA.FTZ R0, R4, R11, R0 ;  /* 0x0000000b04007223 */ /* 0x000fe40000010000 */
[----:B------:R-:W0:Y:S04]  /*4f10*/  LDS R4, [R6] ;  /* 0x0000000006047984 */ /* 0x000e280000000800 */
[----:B------:R-:W0:Y:S02]  /*4f20*/  @!P2 LDG.E.128 R8, desc[UR10][R32.64] ;  /* 0x0000000a2008a981 */ /* 0x000e24000c1e1d00 */
[C---:B0-----:R-:W-:Y:S01]  /*4f30*/  FFMA.FTZ R5, R4.reuse, R8, R5 ;  /* 0x0000000804057223 */ /* 0x041fe20000010005 */
[C---:B------:R-:W-:Y:S01]  /*4f40*/  FFMA.FTZ R2, R4.reuse, R9, R2 ;  /* 0x0000000904027223 */ /* 0x040fe20000010002 */
[C---:B------:R-:W-:Y:S01]  /*4f50*/  FFMA.FTZ R3, R4.reuse, R10, R3 ;  /* 0x0000000a04037223 */ /* 0x040fe20000010003 */
[----:B------:R-:W-:Y:S02]  /*4f60*/  FFMA.FTZ R0, R4, R11, R0 ;  /* 0x0000000b04007223 */ /* 0x000fe40000010000 */
[----:B------:R-:W0:Y:S04]  /*4f70*/  LDS R4, [R6+0x44] ;  /* 0x0000440006047984 */ /* 0x000e280000000800 */
[----:B------:R1:W0:Y:S02]  /*4f80*/  @!P2 LDG.E.128 R8, desc[UR10][R30.64] ;  /* 0x0000000a1e08a981 */ /* 0x000224000c1e1d00 */
[----:B-1----:R-:W-:Y:S04]  /*4f90*/  @!P2 IADD3 R30, P1, PT, R20, R26, RZ ;  /* 0x0000001a141ea210 */ /* 0x002fe80007f3e0ff */
[----:B------:R-:W-:Y:S01]  /*4fa0*/  @!P2 IADD3.X R31, PT, PT, R21, R27, RZ, P1, !PT ;  /* 0x0000001b151fa210 */ /* 0x000fe20000ffe4ff */
[C---:B0-----:R-:W-:Y:S01]  /*4fb0*/  FFMA.FTZ R5, R4.reuse, R8, R5 ;  /* 0x0000000804057223 */ /* 0x041fe20000010005 */
[C---:B------:R-:W-:Y:S01]  /*4fc0*/  FFMA.FTZ R2, R4.reuse, R9, R2 ;  /* 0x0000000904027223 */ /* 0x040fe20000010002 */
[C---:B------:R-:W-:Y:S01]  /*4fd0*/  FFMA.FTZ R3, R4.reuse, R10, R3 ;  /* 0x0000000a04037223 */ /* 0x040fe20000010003 */
[----:B------:R-:W-:Y:S02]  /*4fe0*/  FFMA.FTZ R0, R4, R11, R0 ;  /* 0x0000000b04007223 */ /* 0x000fe40000010000 */
[----:B------:R-:W0:Y:S04]  /*4ff0*/  LDS R4, [R6+0x88] ;  /* 0x0000880006047984 */ /* 0x000e280000000800 */
[----:B------:R-:W0:Y:S02]  /*5000*/  @!P2 LDG.E.128 R8, desc[UR10][R26.64] ;  /* 0x0000000a1a08a981 */ /* 0x000e24000c1e1d00 */
[C---:B0-----:R-:W-:Y:S01]  /*5010*/  FFMA.FTZ R5, R4.reuse, R8, R5 ;  /* 0x0000000804057223 */ /* 0x041fe20000010005 */
[C---:B------:R-:W-:Y:S01]  /*5020*/  FFMA.FTZ R2, R4.reuse, R9, R2 ;  /* 0x0000000904027223 */ /* 0x040fe20000010002 */
[C---:B------:R-:W-:Y:S01]  /*5030*/  FFMA.FTZ R3, R4.reuse, R10, R3 ;  /* 0x0000000a04037223 */ /* 0x040fe20000010003 */
[----:B------:R-:W-:Y:S02]  /*5040*/  FFMA.FTZ R0, R4, R11, R0 ;  /* 0x0000000b04007223 */ /* 0x000fe40000010000 */
[----:B------:R-:W0:Y:S04]  /*5050*/  LDS R4, [R6+0xcc] ;  /* 0x0000cc0006047984 */ /* 0x000e280000000800 */
[----:B------:R1:W0:Y:S02]  /*5060*/  @!P2 LDG.E.128 R8, desc[UR10][R28.64] ;  /* 0x0000000a1c08a981 */ /* 0x000224000c1e1d00 */
[-C--:B-1----:R-:W-:Y:S04]  /*5070*/  @!P2 IADD3 R28, P1, PT, R22, R26.reuse, RZ ;  /* 0x0000001a161ca210 */ /* 0x082fe80007f3e0ff */
[-C--:B------:R-:W-:Y:S02]  /*5080*/  @!P2 IADD3.X R29, PT, PT, R23, R27.reuse, RZ, P1, !PT ;  /* 0x0000001b171da210 */ /* 0x080fe40000ffe4ff */
[----:B------:R-:W-:Y:S04]  /*5090*/  IADD3 R26, P1, PT, R24, R26, RZ ;  /* 0x0000001a181a7210 */ /* 0x000fe80007f3e0ff */
[----:B------:R-:W-:Y:S01]  /*50a0*/  IADD3.X R27, PT, PT, R25, R27, RZ, P1, !PT ;  /* 0x0000001b191b7210 */ /* 0x000fe20000ffe4ff */
        /* <DEDUP_REMOVED lines=14> */
[----:B------:R-:W-:Y:S04]  /*5190*/  @!P2 IADD3 R30, P1, PT, R20, R26, RZ ;  /* 0x0000001a141ea210 */ /* 0x000fe80007f3e0ff */
        /* <DEDUP_REMOVED lines=27> */
[----:B-1----:R-:W-:Y:S04]  /*5350*/  IADD3 R28, P1, PT, R24, R26, RZ ;  /* 0x0000001a181c7210 */ /* 0x002fe80007f3e0ff */
[----:B------:R-:W-:Y:S02]  /*5360*/  IADD3.X R29, PT, PT, R25, R27, RZ, P1, !PT ;  /* 0x0000001b191d7210 */ /* 0x000fe40000ffe4ff */
[-C--:B------:R-:W-:Y:S04]  /*5370*/  @!P2 IADD3 R26, P1, PT, R18, R28.reuse, RZ ;  /* 0x0000001c121aa210 */ /* 0x080fe80007f3e0ff */
        /* <DEDUP_REMOVED lines=27> */
[----:B------:R0:W1:Y:S04]  /*5530*/  LDS R4, [R6+0x374] ;  /* 0x0003740006047984 */ /* 0x0000680000000800 */
[----:B------:R2:W1:Y:S01]  /*5540*/  @!P2 LDG.E.128 R8, desc[UR10][R26.64] ;  /* 0x0000000a1a08a981 */ /* 0x000462000c1e1d00 */
[----:B0-----:R-:W-:Y:S02]  /*5550*/  IADD3 R6, PT, PT, R6, 0x440, RZ ;  /* 0x0000044006067810 */ /* 0x001fe40007ffe0ff */
[----:B--2---:R-:W-:Y:S04]  /*5560*/  IADD3 R27, P1, PT, R24, R28, RZ ;  /* 0x0000001c181b7210 */ /* 0x004fe80007f3e0ff */
[----:B------:R-:W-:Y:S01]  /*5570*/  IADD3.X R29, PT, PT, R25, R29, RZ, P1, !PT ;  /* 0x0000001d191d7210 */ /* 0x000fe20000ffe4ff */
[C---:B-1----:R-:W-:Y:S01]  /*5580*/  FFMA.FTZ R5, R4.reuse, R8, R5 ;  /* 0x0000000804057223 */ /* 0x042fe20000010005 */
[C---:B------:R-:W-:Y:S01]  /*5590*/  FFMA.FTZ R2, R4.reuse, R9, R2 ;  /* 0x0000000904027223 */ /* 0x040fe20000010002 */
[C---:B------:R-:W-:Y:S01]  /*55a0*/  FFMA.FTZ R3, R4.reuse, R10, R3 ;  /* 0x0000000a04037223 */ /* 0x040fe20000010003 */
[----:B------:R-:W-:Y:S01]  /*55b0*/  FFMA.FTZ R0, R4, R11, R0 ;  /* 0x0000000b04007223 */ /* 0x000fe20000010000 */
[----:B------:R-:W-:Y:S09]  /*55c0*/  BRA.U !UP0, `(.L_x_297) ;  /* 0xfffffff508e47547 */ /* 0x000ff2000b83ffff */
.L_x_296:
[----:B------:R-:W-:-:S04]  /*55d0*/  UIADD3 UR5, UPT, UPT, -UR7, URZ, URZ ;  /* 0x000000ff07057290 */ /* 0x000fc8000fffe1ff */
[----:B------:R-:W-:-:S09]  /*55e0*/  UISETP.GT.AND UP0, UPT, UR5, 0x4, UPT ;  /* 0x000000040500788c */ /* 0x000fd2000bf04270 */
[----:B------:R-:W-:Y:S05]  /*55f0*/  BRA.U !UP0, `(.L_x_298) ;  /* 0x00000005081c7547 */ /* 0x000fea000b800000 */
[----:B------:R-:W-:Y:S01]  /*5600*/  ISETP.GE.AND P0, PT, R12, UR8, PT ;  /* 0x000000080c007c0c */ /* 0x000fe2000bf06270 */
[----:B------:R-:W0:Y:S04]  /*5610*/  LDS R4, [R6+-0x88] ;  /* 0xffff780006047984 */ /* 0x000e280000000800 */
[----:B------:R-:W-:Y:S08]  /*5620*/  LDS R31, [R6] ;  /* 0x00000000061f7984 */ /* 0x000ff00000000800 */
[----:B------:R-:W-:-:S05]  /*5630*/  @!P0 MOV R28, R27 ;  /* 0x0000001b001c8202 */ /* 0x000fca0000000f00 */
[----:B------:R-:W0:Y:S01]  /*5640*/  @!P0 LDG.E.128 R8, desc[UR10][R28.64] ;  /* 0x0000000a1c088981 */ /* 0x000e22000c1e1d00 */
[----:B------:R-:W-:-:S04]  /*5650*/  @!P0 IADD3 R32, P1, PT, R18, R27, RZ ;  /* 0x0000001b12208210 */ /* 0x000fc80007f3e0ff */
[----:B------:R-:W-:Y:S02]  /*5660*/  @!P0 IADD3.X R33, PT, PT, R19, R29, RZ, P1, !PT ;  /* 0x0000001d13218210 */ /* 0x000fe40000ffe4ff */
[----:B------:R-:W-:Y:S01]  /*5670*/  @!P0 IADD3 R36, P1, PT, R20, R27, RZ ;  /* 0x0000001b14248210 */ /* 0x000fe20007f3e0ff */
[-C--:B0-----:R-:W-:Y:S01]  /*5680*/  FFMA.FTZ R5, R8, R4.reuse, R5 ;  /* 0x0000000408057223 */ /* 0x081fe20000010005 */
[-C--:B------:R-:W-:Y:S01]  /*5690*/  FFMA.FTZ R2, R9, R4.reuse, R2 ;  /* 0x0000000409027223 */ /* 0x080fe20000010002 */
[-C--:B------:R-:W-:Y:S01]  /*56a0*/  FFMA.FTZ R3, R10, R4.reuse, R3 ;  /* 0x000000040a037223 */ /* 0x080fe20000010003 */
[----:B------:R-:W-:Y:S02]  /*56b0*/  FFMA.FTZ R0, R11, R4, R0 ;  /* 0x000000040b007223 */ /* 0x000fe40000010000 */
[----:B------:R0:W2:Y:S01]  /*56c0*/  @!P0 LDG.E.128 R8, desc[UR10][R32.64] ;  /* 0x0000000a20088981 */ /* 0x0000a2000c1e1d00 */
[----:B------:R-:W-:-:S03]  /*56d0*/  @!P0 IADD3.X R37, PT, PT, R21, R29, RZ, P1, !PT ;  /* 0x0000001d15258210 */ /* 0x000fc60000ffe4ff */
[----:B------:R-:W2:Y:S01]  /*56e0*/  LDS R4, [R6+-0x44] ;  /* 0xffffbc0006047984 */ /* 0x000ea20000000800 */
[----:B------:R-:W-:-:S03]  /*56f0*/  @!P0 IADD3 R34, P1, PT, R22, R27, RZ ;  /* 0x0000001b16228210 */ /* 0x000fc60007f3e0ff */
[----:B0-----:R-:W0:Y:S01]  /*5700*/  LDS R33, [R6+0x44] ;  /* 0x0000440006217984 */ /* 0x001e220000000800 */
[-C--:B--2---:R-:W-:Y:S01]  /*5710*/  FFMA.FTZ R5, R8, R4.reuse, R5 ;  /* 0x0000000408057223 */ /* 0x084fe20000010005 */
[-C--:B------:R-:W-:Y:S01]  /*5720*/  FFMA.FTZ R2, R9, R4.reuse, R2 ;  /* 0x0000000409027223 */ /* 0x080fe20000010002 */
[-C--:B------:R-:W-:Y:S01]  /*5730*/  FFMA.FTZ R3, R10, R4.reuse, R3 ;  /* 0x000000040a037223 */ /* 0x080fe20000010003 */
[----:B------:R-:W-:Y:S02]  /*5740*/  FFMA.FTZ R0, R11, R4, R0 ;  /* 0x000000040b007223 */ /* 0x000fe40000010000 */
[----:B------:R-:W2:Y:S01]  /*5750*/  @!P0 LDG.E.128 R8, desc[UR10][R36.64] ;  /* 0x0000000a24088981 */ /* 0x000ea2000c1e1d00 */
[----:B------:R-:W-:Y:S02]  /*5760*/  @!P0 IADD3.X R35, PT, PT, R23, R29, RZ, P1, !PT ;  /* 0x0000001d17238210 */ /* 0x000fe40000ffe4ff */
[----:B------:R-:W-:Y:S02]  /*5770*/  IADD3 R30, P1, PT, R24, R27, RZ ;  /* 0x0000001b181e7210 */ /* 0x000fe40007f3e0ff */
[----:B------:R-:W1:Y:S01]  /*5780*/  LDS R27, [R6+0x88] ;  /* 0x00008800061b7984 */ /* 0x000e620000000800 */
[-C--:B--2---:R-:W-:Y:S01]  /*5790*/  FFMA.FTZ R5, R8, R31.reuse, R5 ;  /* 0x0000001f08057223 */ /* 0x084fe20000010005 */
[-C--:B------:R-:W-:Y:S01]  /*57a0*/  FFMA.FTZ R2, R9, R31.reuse, R2 ;  /* 0x0000001f09027223 */ /* 0x080fe20000010002 */
[-C--:B------:R-:W-:Y:S01]  /*57b0*/  FFMA.FTZ R3, R10, R31.reuse, R3 ;  /* 0x0000001f0a037223 */ /* 0x080fe20000010003 */
[----:B------:R-:W-:-:S02]  /*57c0*/  FFMA.FTZ R0, R11, R31, R0 ;  /* 0x0000001f0b007223 */ /* 0x000fc40000010000 */
[----:B------:R-:W0:Y:S01]  /*57d0*/  @!P0 LDG.E.128 R8, desc[UR10][R34.64] ;  /* 0x0000000a22088981 */ /* 0x000e22000c1e1d00 */
[----:B------:R-:W-:Y:S02]  /*57e0*/  IADD3.X R31, PT, PT, R25, R29, RZ, P1, !PT ;  /* 0x0000001d191f7210 */ /* 0x000fe40000ffe4ff */
[----:B------:R-:W-:Y:S01]  /*57f0*/  @!P0 IADD3 R28, P1, PT, R18, R30, RZ ;  /* 0x0000001e121c8210 */ /* 0x000fe20007f3e0ff */
[-C--:B0-----:R-:W-:Y:S01]  /*5800*/  FFMA.FTZ R5, R8, R33.reuse, R5 ;  /* 0x0000002108057223 */ /* 0x081fe20000010005 */
[-C--:B------:R-:W-:Y:S01]  /*5810*/  FFMA.FTZ R2, R9, R33.reuse, R2 ;  /* 0x0000002109027223 */ /* 0x080fe20000010002 */
[-C--:B------:R-:W-:Y:S01]  /*5820*/  FFMA.FTZ R3, R10, R33.reuse, R3 ;  /* 0x000000210a037223 */ /* 0x080fe20000010003 */
[----:B------:R-:W-:Y:S02]  /*5830*/  FFMA.FTZ R0, R11, R33, R0 ;  /* 0x000000210b007223 */ /* 0x000fe40000010000 */
[----:B------:R-:W1:Y:S01]  /*5840*/  @!P0 LDG.E.128 R8, desc[UR10][R30.64] ;  /* 0x0000000a1e088981 */ /* 0x000e62000c1e1d00 */
[----:B------:R-:W-:-:S02]  /*5850*/  @!P0 IADD3.X R29, PT, PT, R19, R31, RZ, P1, !PT ;  /* 0x0000001f131d8210 */ /* 0x000fc40000ffe4ff */
[----:B------:R-:W-:Y:S01]  /*5860*/  @!P0 IADD3 R34, P1, PT, R20, R30, RZ ;  /* 0x0000001e14228210 */ /* 0x000fe20007f3e0ff */
[-C--:B-1----:R-:W-:Y:S01]  /*5870*/  FFMA.FTZ R5, R8, R27.reuse, R5 ;  /* 0x0000001b08057223 */ /* 0x082fe20000010005 */
[-C--:B------:R-:W-:Y:S01]  /*5880*/  FFMA.FTZ R2, R9, R27.reuse, R2 ;  /* 0x0000001b09027223 */ /* 0x080fe20000010002 */
[-C--:B------:R-:W-:Y:S01]  /*5890*/  FFMA.FTZ R3, R10, R27.reuse, R3 ;  /* 0x0000001b0a037223 */ /* 0x080fe20000010003 */
[----:B------:R-:W-:Y:S02]  /*58a0*/  FFMA.FTZ R0, R11, R27, R0 ;  /* 0x0000001b0b007223 */ /* 0x000fe40000010000 */
[----:B------:R0:W2:Y:S01]  /*58b0*/  @!P0 LDG.E.128 R8, desc[UR10][R28.64] ;  /* 0x0000000a1c088981 */ /* 0x0000a2000c1e1d00 */
[----:B------:R-:W-:-:S03]  /*58c0*/  @!P0 IADD3.X R35, PT, PT, R21, R31, RZ, P1, !PT ;  /* 0x0000001f15238210 */ /* 0x000fc60000ffe4ff */
[----:B------:R-:W2:Y:S01]  /*58d0*/  LDS R27, [R6+0xcc] ;  /* 0x0000cc00061b7984 */ /* 0x000ea20000000800 */
[----:B------:R-:W-:-:S03]  /*58e0*/  @!P0 IADD3 R32, P1, PT, R22, R30, RZ ;  /* 0x0000001e16208210 */ /* 0x000fc60007f3e0ff */
[----:B0-----:R-:W-:Y:S01]  /*58f0*/  LDS R29, [R6+0x154] ;  /* 0x00015400061d7984 */ /* 0x001fe20000000800 */
[-C--:B--2---:R-:W-:Y:S01]  /*5900*/  FFMA.FTZ R5, R8, R27.reuse, R5 ;  /* 0x0000001b08057223 */ /* 0x084fe20000010005 */
[-C--:B------:R-:W-:Y:S01]  /*5910*/  FFMA.FTZ R2, R9, R27.reuse, R2 ;  /* 0x0000001b09027223 */ /* 0x080fe20000010002 */
[-C--:B------:R-:W-:Y:S01]  /*5920*/  FFMA.FTZ R3, R10, R27.reuse, R3 ;  /* 0x0000001b0a037223 */ /* 0x080fe20000010003 */
[----:B------:R-:W-:Y:S02]  /*5930*/  FFMA.FTZ R0, R11, R27, R0 ;  /* 0x0000001b0b007223 */ /* 0x000fe40000010000 */
[----:B------:R-:W2:Y:S01]  /*5940*/  @!P0 LDG.E.128 R8, desc[UR10][R34.64] ;  /* 0x0000000a22088981 */ /* 0x000ea2000c1e1d00 */
[----:B------:R-:W-:-:S03]  /*5950*/  @!P0 IADD3.X R33, PT, PT, R23, R31, RZ, P1, !PT ;  /* 0x0000001f17218210 */ /* 0x000fc60000ffe4ff */
[----:B------:R-:W2:Y:S02]  /*5960*/  LDS R27, [R6+0x110] ;  /* 0x00011000061b7984 */ /* 0x000ea40000000800 */
[-C--:B--2---:R-:W-:Y:S01]  /*5970*/  FFMA.FTZ R5, R8, R27.reuse, R5 ;  /* 0x0000001b08057223 */ /* 0x084fe20000010005 */
[-C--:B------:R-:W-:Y:S01]  /*5980*/  FFMA.FTZ R2, R9, R27.reuse, R2 ;  /* 0x0000001b09027223 */ /* 0x080fe20000010002 */
[-C--:B------:R-:W-:Y:S01]  /*5990*/  FFMA.FTZ R3, R10, R27.reuse, R3 ;  /* 0x0000001b0a037223 */ /* 0x080fe20000010003 */
[----:B------:R-:W-:Y:S02]  /*59a0*/  FFMA.FTZ R0, R11, R27, R0 ;  /* 0x0000001b0b007223 */ /* 0x000fe40000010000 */
[----:B------:R-:W2:Y:S01]  /*59b0*/  @!P0 LDG.E.128 R8, desc[UR10][R32.64] ;  /* 0x0000000a20088981 */ /* 0x000ea2000c1e1d00 */
[----:B------:R-:W-:Y:S01]  /*59c0*/  IADD3 R4, PT, PT, R6, 0x110, RZ ;  /* 0x0000011006047810 */ /* 0x000fe20007ffe0ff */
[----:B------:R-:W-:Y:S01]  /*59d0*/  UIADD3 UR7, UPT, UPT, UR7, 0x4, URZ ;  /* 0x0000000407077890 */ /* 0x000fe2000fffe0ff */
[----:B------:R-:W-:Y:S01]  /*59e0*/  IADD3 R27, P0, PT, R24, R30, RZ ;  /* 0x0000001e181b7210 */ /* 0x000fe20007f1e0ff */
[----:B------:R-:W-:Y:S01]  /*59f0*/  UPLOP3.LUT UP1, UPT, UPT, UPT, UPT, 0x40, 0x4 ;  /* 0x000000000004789c */ /* 0x000fe20003f2e870 */
[----:B------:R-:W-:Y:S01]  /*5a00*/  IADD3 R6, PT, PT, R4, 0x110, RZ ;  /* 0x0000011004067810 */ /* 0x000fe20007ffe0ff */
[----:B------:R-:W-:Y:S01]  /*5a10*/  UIADD3 UR7, UPT, UPT, UR7, 0x4, URZ ;  /* 0x0000000407077890 */ /* 0x000fe2000fffe0ff */
[-C--:B--2---:R-:W-:Y:S01]  /*5a20*/  FFMA.FTZ R5, R8, R29.reuse, R5 ;  /* 0x0000001d08057223 */ /* 0x084fe20000010005 */
[-C--:B------:R-:W-:Y:S01]  /*5a30*/  FFMA.FTZ R2, R9, R29.reuse, R2 ;  /* 0x0000001d09027223 */ /* 0x080fe20000010002 */
[-C--:B------:R-:W-:Y:S01]  /*5a40*/  FFMA.FTZ R3, R10, R29.reuse, R3 ;  /* 0x0000001d0a037223 */ /* 0x080fe20000010003 */
[----:B------:R-:W-:Y:S01]  /*5a50*/  FFMA.FTZ R0, R11, R29, R0 ;  /* 0x0000001d0b007223 */ /* 0x000fe20000010000 */
[----:B------:R-:W-:-:S07]  /*5a60*/  IADD3.X R29, PT, PT, R25, R31, RZ, P0, !PT ;  /* 0x0000001f191d7210 */ /* 0x000fce00007fe4ff */
.L_x_298:
[----:B------:R-:W-:-:S09]  /*5a70*/  UISETP.NE.OR UP1, UPT, UR7, URZ, UP1 ;  /* 0x000000ff0700728c */ /* 0x000fd20008f25670 */
[----:B------:R-:W-:Y:S05]  /*5a80*/  BRA.U !UP1, `(.L_x_294) ;  /* 0x0000000109a47547 */ /* 0x000fea000b800000 */
.L_x_295:
[C---:B------:R-:W-:Y:S02]  /*5a90*/  ISETP.GE.AND P1, PT, R12.reuse, UR8, PT ;  /* 0x000000080c007c0c */ /* 0x040fe4000bf26270 */
[----:B------:R-:W-:-:S13]  /*5aa0*/  ISETP.GE.AND P0, PT, R12, UR8, PT ;  /* 0x000000080c007c0c */ /* 0x000fda000bf06270 */
.L_x_299:
[----:B------:R-:W0:Y:S01]  /*5ab0*/  LDS R4, [R6+-0x88] ;  /* 0xffff780006047984 */ /* 0x000e220000000800 */
[-C--:B------:R-:W-:Y:S01]  /*5ac0*/  @!P1 MOV R28, R27.reuse ;  /* 0x0000001b001c9202 */ /* 0x080fe20000000f00 */
[----:B------:R-:W-:Y:S04]  /*5ad0*/  UIADD3 UR7, UPT, UPT, UR7, 0x4, URZ ;  /* 0x0000000407077890 */ /* 0x000fe8000fffe0ff */
[----:B------:R-:W0:Y:S01]  /*5ae0*/  @!P1 LDG.E.128 R8, desc[UR10][R28.64] ;  /* 0x0000000a1c089981 */ /* 0x000e22000c1e1d00 */
[----:B------:R-:W-:Y:S01]  /*5af0*/  PLOP3.LUT P1, PT, P0, PT, PT, 0x80, 0x8 ;  /* 0x000000000008781c */ /* 0x000fe2000072f070 */
[----:B------:R-:W-:Y:S11]  /*5b00*/  UISETP.NE.AND UP0, UPT, UR7, URZ, UPT ;  /* 0x000000ff0700728c */ /* 0x000ff6000bf05270 */
        /* <DEDUP_REMOVED lines=14> */
[----:B------:R-:W-:Y:S01]  /*5bf0*/  IADD3.X R29, PT, PT, R25, R29, RZ, P2, !PT ;  /* 0x0000001d191d7210 */ /* 0x000fe200017fe4ff */
        /* <DEDUP_REMOVED lines=10> */
[----:B------:R0:W1:Y:S04]  /*5ca0*/  LDS R4, [R6+0x44] ;  /* 0x0000440006047984 */ /* 0x0000680000000800 */
[----:B------:R-:W1:Y:S01]  /*5cb0*/  @!P1 LDG.E.128 R8, desc[UR10][R30.64] ;  /* 0x0000000a1e089981 */ /* 0x000e62000c1e1d00 */
[----:B0-----:R-:W-:Y:S01]  /*5cc0*/  IADD3 R6, PT, PT, R6, 0x110, RZ ;  /* 0x0000011006067810 */ /* 0x001fe20007ffe0ff */
[C---:B-1----:R-:W-:Y:S01]  /*5cd0*/  FFMA.FTZ R5, R4.reuse, R8, R5 ;  /* 0x0000000804057223 */ /* 0x042fe20000010005 */
[C---:B------:R-:W-:Y:S01]  /*5ce0*/  FFMA.FTZ R2, R4.reuse, R9, R2 ;  /* 0x0000000904027223 */ /* 0x040fe20000010002 */
[C---:B------:R-:W-:Y:S01]  /*5cf0*/  FFMA.FTZ R3, R4.reuse, R10, R3 ;  /* 0x0000000a04037223 */ /* 0x040fe20000010003 */
[----:B------:R-:W-:Y:S01]  /*5d00*/  FFMA.FTZ R0, R4, R11, R0 ;  /* 0x0000000b04007223 */ /* 0x000fe20000010000 */
[----:B------:R-:W-:Y:S09]  /*5d10*/  BRA.U UP0, `(.L_x_299) ;  /* 0xfffffffd00647547 */ /* 0x000ff2000b83ffff */
.L_x_294:
[----:B------:R-:W-:-:S09]  /*5d20*/  UISETP.NE.AND UP0, UPT, UR4, URZ, UPT ;  /* 0x000000ff0400728c */ /* 0x000fd2000bf05270 */
[----:B------:R-:W-:Y:S05]  /*5d30*/  BRA.U !UP0, `(.L_x_293) ;  /* 0x0000000108487547 */ /* 0x000fea000b800000 */
[----:B------:R-:W-:Y:S01]  /*5d40*/  IMAD R15, R15, 0x44, R17 ;  /* 0x000000440f0f7824 */ /* 0x000fe200078e0211 */
[----:B------:R-:W-:Y:S01]  /*5d50*/  ISETP.GE.AND P0, PT, R12, UR8, PT ;  /* 0x000000080c007c0c */ /* 0x000fe2000bf06270 */
[----:B------:R-:W-:-:S03]  /*5d60*/  UIADD3 UR4, UPT, UPT, -UR4, URZ, URZ ;  /* 0x000000ff04047290 */ /* 0x000fc6000fffe1ff */
[----:B------:R-:W-:Y:S01]  /*5d70*/  IADD3 R6, PT, PT, R14, R15, RZ ;  /* 0x0000000f0e067210 */ /* 0x000fe20007ffe0ff */
[----:B------:R-:W-:-:S08]  /*5d80*/  IMAD.WIDE R14, R13, 0x4, RZ ;  /* 0x000000040d0e7825 */ /* 0x000fd000078e02ff */
.L_x_300:
[----:B------:R0:W1:Y:S01]  /*5d90*/  LDS R4, [R6] ;  /* 0x0000000006047984 */ /* 0x0000620000000800 */
[-C--:B------:R-:W-:Y:S01]  /*5da0*/  @!P0 MOV R28, R27.reuse ;  /* 0x0000001b001c8202 */ /* 0x080fe20000000f00 */
[----:B------:R-:W-:Y:S01]  /*5db0*/  UIADD3 UR4, UPT, UPT, UR4, 0x1, URZ ;  /* 0x0000000104047890 */ /* 0x000fe2000fffe0ff */
[----:B------:R-:W-:Y:S03]  /*5dc0*/  IADD3 R27, P1, PT, R14, R27, RZ ;  /* 0x0000001b0e1b7210 */ /* 0x000fe60007f3e0ff */
[----:B------:R2:W1:Y:S01]  /*5dd0*/  @!P0 LDG.E.128 R8, desc[UR10][R28.64] ;  /* 0x0000000a1c088981 */ /* 0x000462000c1e1d00 */
[----:B------:R-:W-:Y:S01]  /*5de0*/  UISETP.NE.AND UP0, UPT, UR4, URZ, UPT ;  /* 0x000000ff0400728c */ /* 0x000fe2000bf05270 */
[----:B0-----:R-:W-:Y:S02]  /*5df0*/  IADD3 R6, PT, PT, R6, 0x44, RZ ;  /* 0x0000004406067810 */ /* 0x001fe40007ffe0ff */
[----:B--2---:R-:W-:Y:S01]  /*5e00*/  IADD3.X R29, PT, PT, R15, R29, RZ, P1, !PT ;  /* 0x0000001d0f1d7210 */ /* 0x004fe20000ffe4ff */
[C---:B-1----:R-:W-:Y:S01]  /*5e10*/  FFMA.FTZ R5, R4.reuse, R8, R5 ;  /* 0x0000000804057223 */ /* 0x042fe20000010005 */
[C---:B------:R-:W-:Y:S01]  /*5e20*/  FFMA.FTZ R2, R4.reuse, R9, R2 ;  /* 0x0000000904027223 */ /* 0x040fe20000010002 */
[C---:B------:R-:W-:Y:S01]  /*5e30*/  FFMA.FTZ R3, R4.reuse, R10, R3 ;  /* 0x0000000a04037223 */ /* 0x040fe20000010003 */
[----:B------:R-:W-:Y:S02]  /*5e40*/  FFMA.FTZ R0, R4, R11, R0 ;  /* 0x0000000b04007223 */ /* 0x000fe40000010000 */
[----:B------:R-:W-:Y:S08]  /*5e50*/  BRA.U UP0, `(.L_x_300) ;  /* 0xfffffffd00cc7547 */ /* 0x000ff0000b83ffff */
.L_x_293:
[----:B------:R-:W-:-:S04]  /*5e60*/  IADD3 R12, PT, PT, R12, UR6, RZ ;  /* 0x000000060c0c7c10 */ /* 0x000fc8000fffe0ff */
[----:B------:R-:W-:-:S13]  /*5e70*/  ISETP.GE.AND P0, PT, R12, UR20, PT ;  /* 0x000000140c007c0c */ /* 0x000fda000bf06270 */
[----:B------:R-:W-:Y:S05]  /*5e80*/  @P0 EXIT ;  /* 0x000000000000094d */ /* 0x000fea0003800000 */
[----:B--2---:R-:W-:Y:S01]  /*5e90*/  IABS R10, UR21 ;  /* 0x00000015000a7c13 */ /* 0x004fe20008000000 */
[----:B------:R-:W0:Y:S01]  /*5ea0*/  LDC R9, c[0x0][0x434] ;  /* 0x00010d00ff097b82 */ /* 0x000e220000000800 */
[----:B------:R-:W-:Y:S01]  /*5eb0*/  IABS R13, R12 ;  /* 0x0000000c000d7213 */ /* 0x000fe20000000000 */
[----:B------:R-:W1:Y:S01]  /*5ec0*/  LDCU.128 UR4, c[0x0][0x400] ;  /* 0x00008000ff0477ac */ /* 0x000e620008000c00 */
[----:B------:R-:W2:Y:S01]  /*5ed0*/  I2F.RP R8, R10 ;  /* 0x0000000a00087306 */ /* 0x000ea20000209400 */
[----:B------:R-:W-:Y:S01]  /*5ee0*/  IABS R6, UR21 ;  /* 0x0000001500067c13 */ /* 0x000fe20008000000 */
[----:B------:R-:W3:Y:S01]  /*5ef0*/  LDCU.64 UR8, c[0x0][0x410] ;  /* 0x00008200ff0877ac */ /* 0x000ee20008000a00 */
[----:B------:R-:W-:-:S03]  /*5f00*/  F2FP.F16.F32.PACK_AB R2, R2, R5 ;  /* 0x000000050202723e */ /* 0x000fc600000000ff */
[----:B------:R-:W-:Y:S01]  /*5f10*/  IMAD.MOV R6, RZ, RZ, -R6 ;  /* 0x000000ffff067224 */ /* 0x000fe200078e0a06 */
[----:B------:R-:W-:Y:S01]  /*5f20*/  F2FP.F16.F32.PACK_AB R3, R0, R3 ;  /* 0x000000030003723e */ /* 0x000fe200000000ff */
[----:B--2---:R-:W2:Y:S02]  /*5f30*/  MUFU.RCP R14, R8 ;  /* 0x00000008000e7308 */ /* 0x004ea40000001000 */
[----:B--2---:R-:W-:Y:S01]  /*5f40*/  VIADD R14, R14, 0xffffffe ;  /* 0x0ffffffe0e0e7836 */ /* 0x004fe20000000000 */
[----:B0-----:R-:W-:-:S05]  /*5f50*/  IABS R8, R9 ;  /* 0x0000000900087213 */ /* 0x001fca0000000000 */
[----:B------:R0:W2:Y:S02]  /*5f60*/  F2I.FTZ.U32.TRUNC.NTZ R15, R14 ;  /* 0x0000000e000f7305 */ /* 0x0000a4000021f000 */
[----:B0-----:R-:W-:Y:S02]  /*5f70*/  HFMA2 R14, -RZ, RZ, 0, 0 ;  /* 0x00000000ff0e7431 */ /* 0x001fe400000001ff */
[----:B--2---:R-:W-:-:S04]  /*5f80*/  IMAD.MOV R4, RZ, RZ, -R15 ;  /* 0x000000ffff047224 */ /* 0x004fc800078e0a0f */
[----:B------:R-:W-:-:S04]  /*5f90*/  IMAD R4, R4, R10, RZ ;  /* 0x0000000a04047224 */ /* 0x000fc800078e02ff */
[----:B------:R-:W-:-:S04]  /*5fa0*/  IMAD.HI.U32 R4, R15, R4, R14 ;  /* 0x000000040f047227 */ /* 0x000fc800078e000e */
[----:B------:R-:W-:Y:S02]  /*5fb0*/  HFMA2 R15, -RZ, RZ, 0, 0 ;  /* 0x00000000ff0f7431 */ /* 0x000fe400000001ff */
[----:B------:R-:W-:Y:S02]  /*5fc0*/  IMAD.HI.U32 R11, R4, R13, RZ ;  /* 0x0000000d040b7227 */ /* 0x000fe400078e00ff */
[----:B------:R-:W0:Y:S02]  /*5fd0*/  I2F.RP R4, R8 ;  /* 0x0000000800047306 */ /* 0x000e240000209400 */
[----:B------:R-:W-:Y:S01]  /*5fe0*/  IMAD R13, R11, R6, R13 ;  /* 0x000000060b0d7224 */ /* 0x000fe200078e020d */
[----:B------:R-:W-:-:S04]  /*5ff0*/  LOP3.LUT R6, R12, UR21, RZ, 0x3c, !PT ;  /* 0x000000150c067c12 */ /* 0x000fc8000f8e3cff */
[----:B------:R-:W-:Y:S02]  /*6000*/  ISETP.GT.U32.AND P1, PT, R10, R13, PT ;  /* 0x0000000d0a00720c */ /* 0x000fe40003f24070 */
[----:B------:R-:W-:Y:S01]  /*6010*/  ISETP.GE.AND P0, PT, R6, RZ, PT ;  /* 0x000000ff0600720c */ /* 0x000fe20003f06270 */
[----:B0-----:R-:W0:Y:S10]  /*6020*/  MUFU.RCP R4, R4 ;  /* 0x0000000400047308 */ /* 0x001e340000001000 */
[----:B------:R-:W-:Y:S01]  /*6030*/  @!P1 IMAD.IADD R13, R13, 0x1, -R10 ;  /* 0x000000010d0d9824 */ /* 0x000fe200078e0a0a */
[----:B------:R-:W-:-:S02]  /*6040*/  @!P1 IADD3 R11, PT, PT, R11, 0x1, RZ ;  /* 0x000000010b0b9810 */ /* 0x000fc40007ffe0ff */
[----:B------:R-:W-:Y:S02]  /*6050*/  ISETP.NE.AND P1, PT, RZ, UR21, PT ;  /* 0x00000015ff007c0c */ /* 0x000fe4000bf25270 */
[----:B------:R-:W-:Y:S01]  /*6060*/  ISETP.GE.U32.AND P2, PT, R13, R10, PT ;  /* 0x0000000a0d00720c */ /* 0x000fe20003f46070 */
[----:B0-----:R-:W-:-:S04]  /*6070*/  VIADD R16, R4, 0xffffffe ;  /* 0x0ffffffe04107836 */ /* 0x001fc80000000000 */
[----:B------:R0:W2:Y:S08]  /*6080*/  F2I.FTZ.U32.TRUNC.NTZ R17, R16 ;  /* 0x0000001000117305 */ /* 0x0000b0000021f000 */
[----:B------:R-:W-:-:S05]  /*6090*/  @P2 VIADD R11, R11, 0x1 ;  /* 0x000000010b0b2836 */ /* 0x000fca0000000000 */
[----:B------:R-:W-:Y:S02]  /*60a0*/  @!P0 IADD3 R11, PT, PT, -R11, RZ, RZ ;  /* 0x000000ff0b0b8210 */ /* 0x000fe40007ffe1ff */
[----:B------:R-:W-:-:S05]  /*60b0*/  @!P1 LOP3.LUT R11, RZ, UR21, RZ, 0x33, !PT ;  /* 0x00000015ff0b9c12 */ /* 0x000fca000f8e33ff */
[----:B------:R-:W-:Y:S01]  /*60c0*/  IMAD R10, R11, UR21, RZ ;  /* 0x000000150b0a7c24 */ /* 0x000fe2000f8e02ff */
[----:B0-----:R-:W-:Y:S01]  /*60d0*/  MOV R16, RZ ;  /* 0x000000ff00107202 */ /* 0x001fe20000000f00 */
[----:B--2---:R-:W-:Y:S02]  /*60e0*/  IMAD.MOV R13, RZ, RZ, -R17 ;  /* 0x000000ffff0d7224 */ /* 0x004fe400078e0a11 */
[----:B------:R-:W-:Y:S02]  /*60f0*/  IMAD.IADD R14, R12, 0x1, -R10 ;  /* 0x000000010c0e7824 */ /* 0x000fe400078e0a0a */
[----:B------:R-:W-:-:S03]  /*6100*/  IMAD R6, R13, R8, RZ ;  /* 0x000000080d067224 */ /* 0x000fc600078e02ff */
[----:B------:R-:W-:Y:S01]  /*6110*/  IABS R4, R14 ;  /* 0x0000000e00047213 */ /* 0x000fe20000000000 */
[----:B------:R-:W-:Y:S01]  /*6120*/  IMAD.HI.U32 R6, R17, R6, R16 ;  /* 0x0000000611067227 */ /* 0x000fe200078e0010 */
[----:B------:R-:W-:-:S04]  /*6130*/  LOP3.LUT R14, R14, R9, RZ, 0x3c, !PT ;  /* 0x000000090e0e7212 */ /* 0x000fc800078e3cff */
[----:B------:R-:W-:Y:S01]  /*6140*/  ISETP.GE.AND P1, PT, R14, RZ, PT ;  /* 0x000000ff0e00720c */ /* 0x000fe20003f26270 */
[----:B------:R-:W-:Y:S01]  /*6150*/  IMAD.HI.U32 R6, R6, R4, RZ ;  /* 0x0000000406067227 */ /* 0x000fe200078e00ff */
[----:B------:R-:W-:-:S03]  /*6160*/  LOP3.LUT R14, R7, 0x1c, RZ, 0xc0, !PT ;  /* 0x0000001c070e7812 */ /* 0x000fc600078ec0ff */
[----:B------:R-:W-:Y:S02]  /*6170*/  IMAD.MOV R13, RZ, RZ, -R6 ;  /* 0x000000ffff0d7224 */ /* 0x000fe400078e0a06 */
[----:B-1----:R-:W-:-:S04]  /*6180*/  IMAD.WIDE.U32 R14, R11, UR4, R14 ;  /* 0x000000040b0e7c25 */ /* 0x002fc8000f8e000e */
[----:B------:R-:W-:Y:S01]  /*6190*/  IMAD R13, R8, R13, R4 ;  /* 0x0000000d080d7224 */ /* 0x000fe200078e0204 */
[----:B------:R-:W-:-:S04]  /*61a0*/  SHF.R.S32.HI R4, RZ, 0x1f, R11 ;  /* 0x0000001fff047819 */ /* 0x000fc8000001140b */
[----:B------:R-:W-:Y:S01]  /*61b0*/  ISETP.GT.U32.AND P0, PT, R8, R13, PT ;  /* 0x0000000d0800720c */ /* 0x000fe20003f04070 */
[----:B------:R-:W-:-:S04]  /*61c0*/  IMAD R4, R4, UR4, RZ ;  /* 0x0000000404047c24 */ /* 0x000fc8000f8e02ff */
[----:B------:R-:W-:Y:S01]  /*61d0*/  IMAD R11, R11, UR5, R4 ;  /* 0x000000050b0b7c24 */ /* 0x000fe2000f8e0204 */
[----:B------:R-:W0:Y:S03]  /*61e0*/  LDCU.64 UR4, c[0x0][0x3f0] ;  /* 0x00007e00ff0477ac */ /* 0x000e260008000a00 */
[----:B------:R-:W-:-:S04]  /*61f0*/  IMAD.IADD R15, R15, 0x1, R11 ;  /* 0x000000010f0f7824 */ /* 0x000fc800078e020b */
[-C--:B------:R-:W-:Y:S01]  /*6200*/  @!P0 IADD3 R13, PT, PT, R13, -R8.reuse, RZ ;  /* 0x800000080d0d8210 */ /* 0x080fe20007ffe0ff */
[----:B------:R-:W-:Y:S01]  /*6210*/  @!P0 VIADD R6, R6, 0x1 ;  /* 0x0000000106068836 */ /* 0x000fe20000000000 */
[----:B------:R-:W-:Y:S02]  /*6220*/  ISETP.NE.AND P0, PT, R9, RZ, PT ;  /* 0x000000ff0900720c */ /* 0x000fe40003f05270 */
[----:B------:R-:W-:-:S13]  /*6230*/  ISETP.GE.U32.AND P2, PT, R13, R8, PT ;  /* 0x000000080d00720c */ /* 0x000fda0003f46070 */
[----:B------:R-:W-:-:S05]  /*6240*/  @P2 IADD3 R6, PT, PT, R6, 0x1, RZ ;  /* 0x0000000106062810 */ /* 0x000fca0007ffe0ff */
[----:B------:R-:W-:Y:S01]  /*6250*/  @!P1 IMAD.MOV R6, RZ, RZ, -R6 ;  /* 0x000000ffff069224 */ /* 0x000fe200078e0a06 */
[----:B------:R-:W-:-:S04]  /*6260*/  @!P0 LOP3.LUT R6, RZ, R9, RZ, 0x33, !PT ;  /* 0x00000009ff068212 */ /* 0x000fc800078e33ff */
[----:B------:R-:W-:Y:S01]  /*6270*/  SHF.R.S32.HI R4, RZ, 0x1f, R6 ;  /* 0x0000001fff047819 */ /* 0x000fe20000011406 */
[C---:B------:R-:W-:Y:S02]  /*6280*/  IMAD R9, R6.reuse, R9, R10 ;  /* 0x0000000906097224 */ /* 0x040fe400078e020a */
[----:B---3--:R-:W-:-:S03]  /*6290*/  IMAD.WIDE.U32 R14, R6, UR8, R14 ;  /* 0x00000008060e7c25 */ /* 0x008fc6000f8e000e */
[----:B------:R-:W-:Y:S01]  /*62a0*/  IADD3 R9, PT, PT, R12, -R9, RZ ;  /* 0x800000090c097210 */ /* 0x000fe20007ffe0ff */
[----:B------:R-:W-:-:S03]  /*62b0*/  IMAD R7, R4, UR8, RZ ;  /* 0x0000000804077c24 */ /* 0x000fc6000f8e02ff */
[----:B------:R-:W-:Y:S01]  /*62c0*/  SHF.R.S32.HI R4, RZ, 0x1f, R9 ;  /* 0x0000001fff047819 */ /* 0x000fe20000011409 */
[----:B------:R-:W-:-:S04]  /*62d0*/  IMAD R7, R6, UR9, R7 ;  /* 0x0000000906077c24 */ /* 0x000fc8000f8e0207 */
[----:B------:R-:W-:Y:S02]  /*62e0*/  IMAD.IADD R15, R15, 0x1, R7 ;  /* 0x000000010f0f7824 */ /* 0x000fe400078e0207 */
[----:B------:R-:W-:Y:S02]  /*62f0*/  IMAD R4, R4, UR6, RZ ;  /* 0x0000000604047c24 */ /* 0x000fe4000f8e02ff */
[----:B------:R-:W-:-:S04]  /*6300*/  IMAD.WIDE.U32 R14, R9, UR6, R14 ;  /* 0x00000006090e7c25 */ /* 0x000fc8000f8e000e */
[----:B------:R-:W-:-:S05]  /*6310*/  IMAD R4, R9, UR7, R4 ;  /* 0x0000000709047c24 */ /* 0x000fca000f8e0204 */
[----:B------:R-:W-:Y:S02]  /*6320*/  IADD3 R6, PT, PT, R15, R4, RZ ;  /* 0x000000040f067210 */ /* 0x000fe40007ffe0ff */
[----:B0-----:R-:W-:-:S04]  /*6330*/  LEA R4, P0, R14, UR4, 0x1 ;  /* 0x000000040e047c11 */ /* 0x001fc8000f8008ff */
[----:B------:R-:W-:-:S05]  /*6340*/  LEA.HI.X R5, R14, UR5, R6, 0x1, P0 ;  /* 0x000000050e057c11 */ /* 0x000fca00080f0c06 */
[----:B------:R-:W-:Y:S01]  /*6350*/  STG.E.64 desc[UR10][R4.64], R2 ;  /* 0x0000000204007986 */ /* 0x000fe2000c101b0a */
[----:B------:R-:W-:Y:S05]  /*6360*/  EXIT ;  /* 0x000000000000794d */ /* 0x000fea0003800000 */
        .weak           $__internal_7_$__cuda_sm20_div_s64
        .type           $__internal_7_$__cuda_sm20_div_s64,@function
        .size           $__internal_7_$__cuda_sm20_div_s64,(.L_x_10215 - $__internal_7_$__cuda_sm20_div_s64)
$__internal_7_$__cuda_sm20_div_s64:
        /* <DEDUP_REMOVED lines=28> */
[----:B------:R-:W-:-:S04]  /*6530*/  IMAD.HI.U32 R48, R49, R26, RZ ;  /* 0x0000001a31307227 */ /* 0x000fc800078e00ff */
[----:B------:R-:W-:-:S04]  /*6540*/  IMAD.X R14, RZ, RZ, ~R14, P0 ;  /* 0x000000ffff0e7224 */ /* 0x000fc800000e0e0e */
[----:B------:R-:W-:-:S04]  /*6550*/  IMAD.WIDE.U32 R48, P0, R49, R14, R48 ;  /* 0x0000000e31307225 */ /* 0x000fc80007800030 */
[----:B------:R-:W-:-:S04]  /*6560*/  IMAD.HI.U32 R34, R27, R14, RZ ;  /* 0x0000000e1b227227 */ /* 0x000fc800078e00ff */
[C---:B------:R-:W-:Y:S01]  /*6570*/  IMAD.HI.U32 R26, P3, R27.reuse, R26, R48 ;  /* 0x0000001a1b1a7227 */ /* 0x040fe20007860030 */
[----:B------:R-:W-:Y:S02]  /*6580*/  IADD3.X R41, PT, PT, R34, R27, RZ, P0, !PT ;  /* 0x0000001b22297210 */ /* 0x000fe400007fe4ff */
[----:B------:R-:W-:Y:S01]  /*6590*/  IADD3 R33, P0, PT, RZ, -R40, RZ ;  /* 0x80000028ff217210 */ /* 0x000fe20007f1e0ff */
[----:B------:R-:W-:Y:S02]  /*65a0*/  IMAD R27, R27, R14, RZ ;  /* 0x0000000e1b1b7224 */ /* 0x000fe400078e02ff */
[----:B------:R-:W-:Y:S01]  /*65b0*/  IMAD.MOV.U32 R49, RZ, RZ, RZ ;  /* 0x000000ffff317224 */ /* 0x000fe200078e00ff */
[----:B------:R-:W-:Y:S02]  /*65c0*/  SEL R14, R33, R40, !P1 ;  /* 0x00000028210e7207 */ /* 0x000fe40004800000 */
[----:B------:R-:W-:Y:S01]  /*65d0*/  IADD3 R27, P2, PT, R27, R26, RZ ;  /* 0x0000001a1b1b7210 */ /* 0x000fe20007f5e0ff */
[----:B------:R-:W-:-:S03]  /*65e0*/  IMAD.X R26, RZ, RZ, ~R31, P0 ;  /* 0x000000ffff1a7224 */ /* 0x000fc600000e0e1f */
[----:B------:R-:W-:Y:S01]  /*65f0*/  IADD3.X R41, PT, PT, RZ, RZ, R41, P2, P3 ;  /* 0x000000ffff297210 */ /* 0x000fe200017e6429 */
[----:B------:R-:W-:Y:S01]  /*6600*/  IMAD.HI.U32 R48, R27, R14, RZ ;  /* 0x0000000e1b307227 */ /* 0x000fe200078e00ff */
[----:B------:R-:W-:-:S05]  /*6610*/  SEL R26, R26, R31, !P1 ;  /* 0x0000001f1a1a7207 */ /* 0x000fca0004800000 */
[----:B------:R-:W-:-:S04]  /*6620*/  IMAD.WIDE.U32 R48, R27, R26, R48 ;  /* 0x0000001a1b307225 */ /* 0x000fc800078e0030 */
[C---:B------:R-:W-:Y:S02]  /*6630*/  IMAD R34, R41.reuse, R26, RZ ;  /* 0x0000001a29227224 */ /* 0x040fe400078e02ff */
[----:B------:R-:W-:-:S05]  /*6640*/  IMAD.HI.U32 R27, P2, R41, R14, R48 ;  /* 0x0000000e291b7227 */ /* 0x000fca0007840030 */
[----:B------:R-:W-:-:S05]  /*6650*/  IADD3 R34, P1, PT, R34, R27, RZ ;  /* 0x0000001b22227210 */ /* 0x000fca0007f3e0ff */
[----:B------:R-:W-:-:S04]  /*6660*/  IMAD.WIDE.U32 R48, R34, R38, RZ ;  /* 0x0000002622307225 */ /* 0x000fc800078e00ff */
[----:B------:R-:W-:Y:S01]  /*6670*/  IMAD R33, R34, R39, R49 ;  /* 0x0000002722217224 */ /* 0x000fe200078e0231 */
[----:B------:R-:W-:Y:S01]  /*6680*/  IADD3 R27, P0, PT, -R48, R14, RZ ;  /* 0x0000000e301b7210 */ /* 0x000fe20007f1e1ff */
[----:B------:R-:W-:-:S04]  /*6690*/  IMAD.HI.U32 R14, R41, R26, RZ ;  /* 0x0000001a290e7227 */ /* 0x000fc800078e00ff */
[----:B------:R-:W-:Y:S01]  /*66a0*/  IMAD.X R14, RZ, RZ, R14, P2 ;  /* 0x000000ffff0e7224 */ /* 0x000fe200010e060e */
[----:B------:R-:W-:-:S03]  /*66b0*/  ISETP.GE.U32.AND P2, PT, R27, R38, PT ;  /* 0x000000261b00720c */ /* 0x000fc60003f46070 */
[----:B------:R-:W-:-:S04]  /*66c0*/  IMAD.X R14, RZ, RZ, R14, P1 ;  /* 0x000000ffff0e7224 */ /* 0x000fc800008e060e */
[----:B------:R-:W-:-:S05]  /*66d0*/  IMAD R33, R14, R38, R33 ;  /* 0x000000260e217224 */ /* 0x000fca00078e0221 */
[----:B------:R-:W-:Y:S02]  /*66e0*/  IADD3.X R33, PT, PT, ~R33, R26, RZ, P0, !PT ;  /* 0x0000001a21217210 */ /* 0x000fe400007fe5ff */
[----:B------:R-:W-:Y:S02]  /*66f0*/  IADD3 R26, P0, PT, R27, -R38, RZ ;  /* 0x800000261b1a7210 */ /* 0x000fe40007f1e0ff */
[----:B------:R-:W-:-:S04]  /*6700*/  ISETP.GE.U32.AND.EX P2, PT, R33, R39, PT, P2 ;  /* 0x000000272100720c */ /* 0x000fc80003f46120 */
[----:B------:R-:W-:Y:S01]  /*6710*/  SEL R27, R26, R27, P2 ;  /* 0x0000001b1a1b7207 */ /* 0x000fe20001000000 */
[----:B------:R-:W-:-:S03]  /*6720*/  IMAD.X R26, R33, 0x1, ~R39, P0 ;  /* 0x00000001211a7824 */ /* 0x000fc600000e0e27 */
[----:B------:R-:W-:Y:S01]  /*6730*/  ISETP.GE.U32.AND P1, PT, R27, R38, PT ;  /* 0x000000261b00720c */ /* 0x000fe20003f26070 */
[----:B------:R-:W-:Y:S01]  /*6740*/  IMAD.MOV.U32 R38, RZ, RZ, R28 ;  /* 0x000000ffff267224 */ /* 0x000fe200078e001c */
[----:B------:R-:W-:Y:S02]  /*6750*/  IADD3 R27, P0, PT, R34, 0x1, RZ ;  /* 0x00000001221b7810 */ /* 0x000fe40007f1e0ff */
[----:B------:R-:W-:Y:S02]  /*6760*/  SEL R33, R26, R33, P2 ;  /* 0x000000211a217207 */ /* 0x000fe40001000000 */
[----:B------:R-:W-:Y:S01]  /*6770*/  SEL R34, R27, R34, P2 ;  /* 0x000000221b227207 */ /* 0x000fe20001000000 */
[----:B------:R-:W-:Y:S01]  /*6780*/  IMAD.X R27, RZ, RZ, R14, P0 ;  /* 0x000000ffff1b7224 */ /* 0x000fe200000e060e */
[----:B------:R-:W-:Y:S01]  /*6790*/  ISETP.GE.U32.AND.EX P1, PT, R33, R39, PT, P1 ;  /* 0x000000272100720c */ /* 0x000fe20003f26110 */
[----:B------:R-:W-:Y:S01]  /*67a0*/  IMAD.MOV.U32 R39, RZ, RZ, 0x0 ;  /* 0x00000000ff277424 */ /* 0x000fe200078e00ff */
[----:B------:R-:W-:-:S02]  /*67b0*/  IADD3 R33, P0, PT, R34, 0x1, RZ ;  /* 0x0000000122217810 */ /* 0x000fc40007f1e0ff */
[----:B------:R-:W-:Y:S02]  /*67c0*/  SEL R27, R27, R14, P2 ;  /* 0x0000000e1b1b7207 */ /* 0x000fe40001000000 */
[----:B------:R-:W-:Y:S02]  /*67d0*/  SEL R33, R33, R34, P1 ;  /* 0x0000002221217207 */ /* 0x000fe40000800000 */
[----:B------:R-:W-:Y:S01]  /*67e0*/  LOP3.LUT R26, R30, R31, RZ, 0x3c, !PT ;  /* 0x0000001f1e1a7212 */ /* 0x000fe200078e3cff */
[----:B------:R-:W-:Y:S01]  /*67f0*/  IMAD.X R14, RZ, RZ, R27, P0 ;  /* 0x000000ffff0e7224 */ /* 0x000fe200000e061b */
[----:B------:R-:W-:Y:S02]  /*6800*/  ISETP.NE.U32.AND P0, PT, R32, RZ, PT ;  /* 0x000000ff2000720c */ /* 0x000fe40003f05070 */
[----:B------:R-:W-:Y:S02]  /*6810*/  ISETP.GE.AND P2, PT, R26, RZ, PT ;  /* 0x000000ff1a00720c */ /* 0x000fe40003f46270 */
[----:B------:R-:W-:-:S02]  /*6820*/  SEL R27, R14, R27, P1 ;  /* 0x0000001b0e1b7207 */ /* 0x000fc40000800000 */
[----:B------:R-:W-:Y:S02]  /*6830*/  IADD3 R14, P1, PT, RZ, -R33, RZ ;  /* 0x80000021ff0e7210 */ /* 0x000fe40007f3e0ff */
[----:B------:R-:W-:Y:S02]  /*6840*/  ISETP.NE.AND.EX P0, PT, R30, RZ, PT, P0 ;  /* 0x000000ff1e00720c */ /* 0x000fe40003f05300 */
[----:B------:R-:W-:Y:S02]  /*6850*/  IADD3.X R26, PT, PT, RZ, ~R27, RZ, P1, !PT ;  /* 0x8000001bff1a7210 */ /* 0x000fe40000ffe4ff */
[----:B------:R-:W-:Y:S02]  /*6860*/  SEL R14, R14, R33, !P2 ;  /* 0x000000210e0e7207 */ /* 0x000fe40005000000 */
[----:B------:R-:W-:Y:S02]  /*6870*/  SEL R26, R26, R27, !P2 ;  /* 0x0000001b1a1a7207 */ /* 0x000fe40005000000 */
[----:B------:R-:W-:-:S02]  /*6880*/  SEL R14, R14, 0xffffffff, P0 ;  /* 0xffffffff0e0e7807 */ /* 0x000fc40000000000 */
[----:B------:R-:W-:Y:S01]  /*6890*/  SEL R27, R26, 0xffffffff, P0 ;  /* 0xffffffff1a1b7807 */ /* 0x000fe20000000000 */
[----:B------:R-:W-:Y:S06]  /*68a0*/  RET.REL.NODEC R38 `(_ZN5flash32flash_fwd_splitkv_combine_kernelI23Flash_fwd_kernel_traitsILi32ELi64ELi256ELi4ELb0ELb0EN7cutlass6half_tE19Flash_kernel_traitsILi32ELi64ELi256ELi4ES3_EELi16ELi7ELb1EEEvNS_16Flash_fwd_paramsE) ;  /* 0xffffff9426d47950 */ /* 0x000fec0003c3ffff */
.L_x_301:
        /* <DEDUP_REMOVED lines=13> */
.L_x_10215:


//--------------------- .text._ZN5flash32flash_fwd_splitkv_combine_kernelI23Flash_fwd_kernel_traitsILi32ELi64ELi256ELi4ELb0ELb0EN7cutlass6half_tE19Flash_kernel_traitsILi32ELi64ELi256ELi4ES3_EELi16ELi6ELb1EEEvNS_16Flash_fwd_paramsE --------------------------
	.section	.text._ZN5flash32flash_fwd_splitkv_combine_kernelI23Flash_fwd_kernel_traitsILi32ELi64ELi256ELi4ELb0ELb0EN7cutlass6half_tE19Flash_kernel_traitsILi32ELi64ELi256ELi4ES3_EELi16ELi6ELb1EEEvNS_16Flash_fwd_paramsE,"ax",@progbits
	.align	128
        .global         _ZN5flash32flash_fwd_splitkv_combine_kernelI23Flash_fwd_kernel_traitsILi32ELi64ELi256ELi4ELb0ELb0EN7cutlass6half_tE19Flash_kernel_traitsILi32ELi64ELi256ELi4ES3_EELi16ELi6ELb1EEEvNS_16Flash_fwd_paramsE
        .type           _ZN5flash32flash_fwd_splitkv_combine_kernelI23Flash_fwd_kernel_traitsILi32ELi64ELi256ELi4ELb0ELb0EN7cutlass6half_tE19Flash_kernel_traitsILi32ELi64ELi256ELi4ES3_EELi16ELi6ELb1EEEvNS_16Flash_fwd_paramsE,@function
        .size           _ZN5flash32flash_fwd_splitkv_combine_kernelI23Flash_fwd_kernel_traitsILi32ELi64ELi256ELi4ELb0ELb0EN7cutlass6half_tE19Flash_kernel_traitsILi32ELi64ELi256ELi4ES3_EELi16ELi6ELb1EEEvNS_16Flash_fwd_paramsE,(.L_x_10216 - _ZN5flash32flash_fwd_splitkv_combine_kernelI23Flash_fwd_kernel_traitsILi32ELi64ELi256ELi4ELb0ELb0EN7cutlass6half_tE19Flash_kernel_traitsILi32ELi64ELi256ELi4ES3_EELi16ELi6ELb1EEEvNS_16Flash_fwd_paramsE)
        .other          _ZN5flash32flash_fwd_splitkv_combine_kernelI23Flash_fwd_kernel_traitsILi32ELi64ELi256ELi4ELb0ELb0EN7cutlass6half_tE19Flash_kernel_traitsILi32ELi64ELi256ELi4ES3_EELi16ELi6ELb1EEEvNS_16Flash_fwd_paramsE,@"STO_CUDA_ENTRY STV_DEFAULT"
_ZN5flash32flash_fwd_splitkv_combine_kernelI23Flash_fwd_kernel_traitsILi32ELi64ELi256ELi4ELb0ELb0EN7cutlass6half_tE19Flash_kernel_traitsILi32ELi64ELi256ELi4ES3_EELi16ELi6ELb1EEEvNS_16Flash_fwd_paramsE:
.text._ZN5flash32flash_fwd_splitkv_combine_kernelI23Flash_fwd_kernel_traitsILi32ELi64ELi256ELi4ELb0ELb0EN7cutlass6half_tE19Flash_kernel_traitsILi32ELi64ELi256ELi4ES3_EELi16ELi6ELb1EEEvNS_16Flash_fwd_paramsE:
        /* <DEDUP_REMOVED lines=38> */
.L_x_302:
[----:B------:R-:W-:Y:S01]  /*0260*/  IMAD.U32 R16, RZ, RZ, UR21 ;  /* 0x00000015ff107e24 */ /* 0x000fe2000f8e00ff */
[----:B------:R-:W-:Y:S01]  /*0270*/  MOV R20, UR19 ;  /* 0x0000001300147c02 */ /* 0x000fe20008000f00 */
[----:B------:R-:W-:Y:S01]  /*0280*/  IMAD.U32 R21, RZ, RZ, UR15 ;  /* 0x0000000fff157e24 */ /* 0x000fe2000f8e00ff */
[----:B------:R-:W-:Y:S02]  /*0290*/  MOV R19, UR14 ;  /* 0x0000000e00137c02 */ /* 0x000fe40008000f00 */
[----:B------:R-:W-:Y:S02]  /*02a0*/  MOV R18, 0x2c0 ;  /* 0x000002c000127802 */ /* 0x000fe40000000f00 */
[----:B------:R-:W-:Y:S05]  /*02b0*/  CALL.REL.NOINC `($__internal_8_$__cuda_sm20_div_s64) ;  /* 0x0000005000e87944 */ /* 0x000fea0003c00000 */
[----:B------:R-:W-:-:S07]  /*02c0*/  MOV R11, R13 ;  /* 0x0000000d000b7202 */ /* 0x000fce0000000f00 */
.L_x_303:
        /* <DEDUP_REMOVED lines=30> */
.L_x_305:
[----:B------:R-:W-:Y:S01]  /*04b0*/  IMAD.MOV.U32 R16, RZ, RZ, R10 ;  /* 0x000000ffff107224 */ /* 0x000fe200078e000a */
[----:B------:R-:W-:Y:S02]  /*04c0*/  MOV R21, R11 ;  /* 0x0000000b00157202 */ /* 0x000fe40000000f00 */
[----:B------:R-:W-:Y:S02]  /*04d0*/  MOV R18, 0x4f0 ;  /* 0x000004f000127802 */ /* 0x000fe40000000f00 */
[----:B------:R-:W-:Y:S05]  /*04e0*/  CALL.REL.NOINC `($__internal_8_$__cuda_sm20_div_s64) ;  /* 0x00000050005c7944 */ /* 0x000fea0003c00000 */
[----:B------:R-:W-:Y:S02]  /*04f0*/  MOV R4, R10 ;  /* 0x0000000a00047202 */ /* 0x000fe40000000f00 */
[----:B------:R-:W-:Y:S02]  /*0500*/  MOV R5, R13 ;  /* 0x0000000d00057202 */ /* 0x000fe40000000f00 */
.L_x_306:
[----:B------:R-:W-:Y:S05]  /*0510*/  BSYNC.RECONVERGENT B0 ;  /* 0x0000000000007941 */ /* 0x000fea0003800200 */
.L_x_304:
        /* <DEDUP_REMOVED lines=57> */
.L_x_308:
[----:B------:R-:W-:Y:S01]  /*08b0*/  IMAD.MOV.U32 R16, RZ, RZ, R20 ;  /* 0x000000ffff107224 */ /* 0x000fe200078e0014 */
[----:B------:R-:W-:Y:S01]  /*08c0*/  MOV R20, R11 ;  /* 0x0000000b00147202 */ /* 0x000fe20000000f00 */
[----:B------:R-:W-:Y:S01]  /*08d0*/  IMAD.MOV.U32 R21, RZ, RZ, R19 ;  /* 0x000000ffff157224 */ /* 0x000fe200078e0013 */
[----:B------:R-:W-:Y:S02]  /*08e0*/  MOV R19, R37 ;  /* 0x0000002500137202 */ /* 0x000fe40000000f00 */
[----:B------:R-:W-:Y:S02]  /*08f0*/  MOV R18, 0x910 ;  /* 0x0000091000127802 */ /* 0x000fe40000000f00 */
[----:B------:R-:W-:Y:S05]  /*0900*/  CALL.REL.NOINC `($__internal_8_$__cuda_sm20_div_s64) ;  /* 0x0000004c00547944 */ /* 0x000fea0003c00000 */
[----:B------:R-:W-:Y:S02]  /*0910*/  MOV R12, R10 ;  /* 0x0000000a000c7202 */ /* 0x000fe40000000f00 */
.L_x_309:
[----:B------:R-:W-:Y:S05]  /*0920*/  BSYNC.RECONVERGENT B0 ;  /* 0x0000000000007941 */ /* 0x000fea0003800200 */
.L_x_307:
        /* <DEDUP_REMOVED lines=124> */
.L_x_311:
[----:B------:R-:W-:Y:S01]  /*10f0*/  IMAD.MOV.U32 R16, RZ, RZ, R12 ;  /* 0x000000ffff107224 */ /* 0x000fe200078e000c */
[----:B------:R-:W-:Y:S01]  /*1100*/  MOV R20, R8 ;  /* 0x0000000800147202 */ /* 0x000fe20000000f00 */
[----:B------:R-:W-:Y:S01]  /*1110*/  IMAD.MOV.U32 R21, RZ, RZ, R13 ;  /* 0x000000ffff157224 */ /* 0x000fe200078e000d */
[----:B------:R-:W-:Y:S02]  /*1120*/  MOV R19, R0 ;  /* 0x0000000000137202 */ /* 0x000fe40000000f00 */
[----:B------:R-:W-:Y:S02]  /*1130*/  MOV R18, 0x1150 ;  /* 0x0000115000127802 */ /* 0x000fe40000000f00 */
[----:B------:R-:W-:Y:S05]  /*1140*/  CALL.REL.NOINC `($__internal_8_$__cuda_sm20_div_s64) ;  /* 0x0000004400447944 */ /* 0x000fea0003c00000 */
[----:B------:R-:W-:Y:S02]  /*1150*/  MOV R42, R10 ;  /* 0x0000000a002a7202 */ /* 0x000fe40000000f00 */
[----:B------:R-:W-:Y:S02]  /*1160*/  MOV R43, R13 ;  /* 0x0000000d002b7202 */ /* 0x000fe40000000f00 */
.L_x_312:
[----:B------:R-:W-:Y:S05]  /*1170*/  BSYNC.RECONVERGENT B0 ;  /* 0x0000000000007941 */ /* 0x000fea0003800200 */
.L_x_310:
        /* <DEDUP_REMOVED lines=57> */
.L_x_314:
[----:B------:R-:W-:Y:S01]  /*1510*/  IMAD.MOV.U32 R16, RZ, RZ, R4 ;  /* 0x000000ffff107224 */ /* 0x000fe200078e0004 */
[----:B------:R-:W-:Y:S01]  /*1520*/  MOV R21, R5 ;  /* 0x0000000500157202 */ /* 0x000fe20000000f00 */
[----:B------:R-:W-:Y:S01]  /*1530*/  IMAD.MOV.U32 R20, RZ, RZ, R7 ;  /* 0x000000ffff147224 */ /* 0x000fe200078e0007 */
[----:B------:R-:W-:Y:S02]  /*1540*/  MOV R18, 0x1560 ;  /* 0x0000156000127802 */ /* 0x000fe40000000f00 */
[----:B------:R-:W-:Y:S05]  /*1550*/  CALL.REL.NOINC `($__internal_8_$__cuda_sm20_div_s64) ;  /* 0x0000004000407944 */ /* 0x000fea0003c00000 */
[----:B------:R-:W-:Y:S02]  /*1560*/  MOV R20, R10 ;  /* 0x0000000a00147202 */ /* 0x000fe40000000f00 */
[----:B------:R-:W-:Y:S02]  /*1570*/  MOV R21, R13 ;  /* 0x0000000d00157202 */ /* 0x000fe40000000f00 */
.L_x_315:
[----:B------:R-:W-:Y:S05]  /*1580*/  BSYNC.RECONVERGENT B0 ;  /* 0x0000000000007941 */ /* 0x000fea0003800200 */
.L_x_313:
        /* <DEDUP_REMOVED lines=8> */
[C---:B------:R-:W-:Y:S02]  /*1610*/  ISETP.LT.U32.AND P1, PT, R5.reuse, UR8, PT ;  /* 0x0000000805007c0c */ /* 0x040fe4000bf21070 */
[----:B------:R-:W-:Y:S01]  /*1620*/  IADD3 R22, P3, PT, R5, UR20, RZ ;  /* 0x0000001405167c10 */ /* 0x000fe2000ff7e0ff */
[C---:B------:R-:W-:Y:S01]  /*1630*/  VIADD R19, R6.reuse, 0x8 ;  /* 0x0000000806137836 */ /* 0x040fe20000000000 */
        /* <DEDUP_REMOVED lines=20> */
[----:B------:R-:W-:Y:S02]  /*1780*/  IMAD.MOV.U32 R10, RZ, RZ, -0x800000 ;  /* 0xff800000ff0a7424 */ /* 0x000fe400078e00ff */
[----:B------:R-:W0:Y:S01]  /*1790*/  @!P5 LDC.64 R12, c[0x0][0x428] ;  /* 0x00010a00ff0cdb82 */ /* 0x000e220000000a00 */
[----:B------:R-:W-:-:S03]  /*17a0*/  @!P0 IMAD R18, R19, UR15, R29 ;  /* 0x0000000f13128c24 */ /* 0x000fc6000f8e021d */
[----:B--2---:R2:W4:Y:S01]  /*17b0*/  @!P2 LDG.E R10, desc[UR10][R32.64] ;  /* 0x0000000a200aa981 */ /* 0x004522000c1e1900 */
[----:B-1----:R-:W-:Y:S01]  /*17c0*/  @!P0 LEA R30, P2, R28, R16, 0x2 ;  /* 0x000000101c1e8211 */ /* 0x002fe200078410ff */
[----:B------:R-:W-:Y:S01]  /*17d0*/  @!P6 IMAD.MOV.U32 R29, RZ, RZ, R23 ;  /* 0x000000ffff1de224 */ /* 0x000fe200078e0017 */
[----:B------:R-:W-:Y:S01]  /*17e0*/  MOV R26, 0xff800000 ;  /* 0xff800000001a7802 */ /* 0x000fe20000000f00 */
[----:B------:R-:W-:Y:S01]  /*17f0*/  VIADD R24, R6, 0x30 ;  /* 0x0000003006187836 */ /* 0x000fe20000000000 */
        /* <DEDUP_REMOVED lines=56> */
[----:B------:R-:W3:Y:S04]  /*1b80*/  @!P2 LDG.E R23, desc[UR10][R14.64] ;  /* 0x0000000a0e17a981 */ /* 0x000ee8000c1e1900 */
[----:B------:R-:W5:Y:S04]  /*1b90*/  @!P3 LDG.E R19, desc[UR10][R16.64] ;  /* 0x0000000a1013b981 */ /* 0x000f68000c1e1900 */
[----:B------:R0:W5:Y:S01]  /*1ba0*/  @!P1 LDG.E R13, desc[UR10][R24.64] ;  /* 0x0000000a180d9981 */ /* 0x000162000c1e1900 */
        /* <DEDUP_REMOVED lines=9> */
[----:B------:R-:W-:-:S02]  /*1c40*/  SHF.R.U32.HI R12, RZ, 0x3, R4 ;  /* 0x00000003ff0c7819 */ /* 0x000fc40000011604 */
[----:B------:R-:W-:Y:S02]  /*1c50*/  LOP3.LUT R9, R4, 0x7, RZ, 0xc0, !PT ;  /* 0x0000000704097812 */ /* 0x000fe400078ec0ff */
[----:B------:R-:W-:Y:S01]  /*1c60*/  LEA R32, R12, UR4, 0x2 ;  /* 0x000000040c207c11 */ /* 0x000fe2000f8e10ff */
[----:B------:R-:W-:Y:S01]  /*1c70*/  IMAD.MOV.U32 R30, RZ, RZ, -0x800000 ;  /* 0xff800000ff1e7424 */ /* 0x000fe200078e00ff */
[----:B------:R-:W-:Y:S01]  /*1c80*/  MOV R33, 0xff800000 ;  /* 0xff80000000217802 */ /* 0x000fe20000000f00 */
[----:B------:R-:W-:Y:S02]  /*1c90*/  IMAD.MOV.U32 R31, RZ, RZ, -0x800000 ;  /* 0xff800000ff1f7424 */ /* 0x000fe400078e00ff */
[----:B------:R-:W-:Y:S01]  /*1ca0*/  IMAD R32, R9, 0x44, R32 ;  /* 0x0000004409207824 */ /* 0x000fe200078e0220 */
[----:B------:R-:W-:Y:S01]  /*1cb0*/  MOV R27, 0xff800000 ;  /* 0xff800000001b7802 */ /* 0x000fe20000000f00 */
[----:B0-----:R-:W-:Y:S01]  /*1cc0*/  IMAD.MOV.U32 R25, RZ, RZ, -0x800000 ;  /* 0xff800000ff197424 */ /* 0x001fe200078e00ff */
[----:B------:R-:W-:Y:S01]  /*1cd0*/  IABS R6, R3 ;  /* 0x0000000300067213 */ /* 0x000fe20000000000 */
[----:B----4-:R0:W-:Y:S01]  /*1ce0*/  @!P0 STS [R5+0x220], R26 ;  /* 0x0002201a05008388 */ /* 0x0101e20000000800 */
[----:B------:R-:W-:-:S03]  /*1cf0*/  ISETP.GT.U32.AND P0, PT, R4, 0x7f, PT ;  /* 0x0000007f0400780c */ /* 0x000fc60003f04070 */
[----:B------:R-:W-:Y:S04]  /*1d00*/  STS [R5], R10 ;  /* 0x0000000a05007388 */ /* 0x000fe80000000800 */
[----:B------:R1:W-:Y:S04]  /*1d10*/  @!P5 STS [R5+0x440], R28 ;  /* 0x0004401c0500d388 */ /* 0x0003e80000000800 */
[----:B--2---:R2:W-:Y:S04]  /*1d20*/  @!P4 STS [R5+0x660], R29 ;  /* 0x0006601d0500c388 */ /* 0x0045e80000000800 */
[----:B------:R-:W-:Y:S01]  /*1d30*/  @!P3 STS [R5+0x880], R18 ;  /* 0x000880120500b388 */ /* 0x000fe20000000800 */
[----:B0-----:R-:W-:-:S03]  /*1d40*/  IMAD.MOV.U32 R26, RZ, RZ, -0x800000 ;  /* 0xff800000ff1a7424 */ /* 0x001fc600078e00ff */
[----:B---3--:R-:W-:Y:S04]  /*1d50*/  @!P1 STS [R5+0xcc0], R23 ;  /* 0x000cc01705009388 */ /* 0x008fe80000000800 */
[----:B-----5:R-:W-:Y:S04]  /*1d60*/  @!P2 STS [R5+0xaa0], R19 ;  /* 0x000aa0130500a388 */ /* 0x020fe80000000800 */
[----:B------:R-:W-:Y:S01]  /*1d70*/  @!P0 STS [R5+0xee0], R13 ;  /* 0x000ee00d05008388 */ /* 0x000fe20000000800 */
[----:B------:R-:W-:Y:S01]  /*1d80*/  BAR.SYNC.DEFER_BLOCKING 0x0 ;  /* 0x0000000000007b1d */ /* 0x000fe20000010000 */
[----:B-1----:R-:W-:Y:S01]  /*1d90*/  MOV R28, 0xff800000 ;  /* 0xff800000001c7802 */ /* 0x002fe20000000f00 */
[----:B--2---:R-:W-:-:S04]  /*1da0*/  IMAD.MOV.U32 R29, RZ, RZ, -0x800000 ;  /* 0xff800000ff1d7424 */ /* 0x004fc800078e00ff */
[----:B------:R-:W0:Y:S01]  /*1db0*/  I2F.RP R10, R6 ;  /* 0x00000006000a7306 */ /* 0x000e220000209400 */
[----:B------:R-:W-:Y:S04]  /*1dc0*/  @!P0 LDS R33, [R32] ;  /* 0x0000000020218984 */ /* 0x000fe80000000800 */
[----:B------:R-:W-:Y:S04]  /*1dd0*/  @!P0 LDS R30, [R32+0x220] ;  /* 0x00022000201e8984 */ /* 0x000fe80000000800 */
[----:B------:R-:W1:Y:S04]  /*1de0*/  @!P0 LDS R31, [R32+0x440] ;  /* 0x00044000201f8984 */ /* 0x000e680000000800 */
[----:B------:R-:W-:Y:S04]  /*1df0*/  @!P0 LDS R28, [R32+0x660] ;  /* 0x00066000201c8984 */ /* 0x000fe80000000800 */
[----:B------:R-:W2:Y:S04]  /*1e00*/  @!P0 LDS R29, [R32+0x880] ;  /* 0x00088000201d8984 */ /* 0x000ea80000000800 */
[----:B------:R-:W-:Y:S04]  /*1e10*/  @!P0 LDS R26, [R32+0xaa0] ;  /* 0x000aa000201a8984 */ /* 0x000fe80000000800 */
[----:B------:R-:W3:Y:S04]  /*1e20*/  @!P0 LDS R27, [R32+0xcc0] ;  /* 0x000cc000201b8984 */ /* 0x000ee80000000800 */
[----:B------:R-:W4:Y:S01]  /*1e30*/  @!P0 LDS R25, [R32+0xee0] ;  /* 0x000ee00020198984 */ /* 0x000f220000000800 */
[----:B0-----:R-:W0:Y:S02]  /*1e40*/  MUFU.RCP R16, R10 ;  /* 0x0000000a00107308 */ /* 0x001e240000001000 */
[----:B0-----:R-:W-:Y:S01]  /*1e50*/  VIADD R16, R16, 0xffffffe ;  /* 0x0ffffffe10107836 */ /* 0x001fe20000000000 */
[----:B-1----:R-:W-:-:S05]  /*1e60*/  FMNMX3.FTZ R14, R33, R30, R31, !PT ;  /* 0x0000001e210e7276 */ /* 0x002fca000781001f */
[----:B------:R-:W0:Y:S01]  /*1e70*/  F2I.FTZ.U32.TRUNC.NTZ R17, R16 ;  /* 0x0000001000117305 */ /* 0x000e22000021f000 */
[----:B--2---:R-:W-:-:S04]  /*1e80*/  FMNMX3.FTZ R14, R14, R28, R29, !PT ;  /* 0x0000001c0e0e7276 */ /* 0x004fc8000781001d */
[----:B---3--:R-:W-:-:S04]  /*1e90*/  FMNMX3.FTZ R14, R14, R26, R27, !PT ;  /* 0x0000001a0e0e7276 */ /* 0x008fc8000781001b */
[----:B----4-:R-:W-:-:S05]  /*1ea0*/  FMNMX.FTZ R15, R14, R25, !PT ;  /* 0x000000190e0f7209 */ /* 0x010fca0007810000 */
[----:B------:R-:W1:Y:S01]  /*1eb0*/  SHFL.BFLY PT, R14, R15, 0x4, 0x1f ;  /* 0x0c801f000f0e7f89 */ /* 0x000e6200000e0000 */
[----:B0-----:R-:W-:Y:S01]  /*1ec0*/  IADD3 R5, PT, PT, RZ, -R17, RZ ;  /* 0x80000011ff057210 */ /* 0x001fe20007ffe0ff */
[----:B------:R-:W-:-:S04]  /*1ed0*/  IMAD.MOV.U32 R16, RZ, RZ, RZ ;  /* 0x000000ffff107224 */ /* 0x000fc800078e00ff */
[----:B------:R-:W-:Y:S01]  /*1ee0*/  IMAD R10, R5, R6, RZ ;  /* 0x00000006050a7224 */ /* 0x000fe200078e02ff */
[----:B------:R-:W-:-:S03]  /*1ef0*/  IABS R5, R2 ;  /* 0x0000000200057213 */ /* 0x000fc60000000000 */
[----:B------:R-:W-:Y:S01]  /*1f00*/  IMAD.HI.U32 R10, R17, R10, R16 ;  /* 0x0000000a110a7227 */ /* 0x000fe200078e0010 */
[----:B-1----:R-:W-:-:S05]  /*1f10*/  FMNMX.FTZ R19, R15, R14, !PT ;  /* 0x0000000e0f137209 */ /* 0x002fca0007810000 */
[----:B------:R-:W-:Y:S01]  /*1f20*/  IMAD.HI.U32 R13, R10, R5, RZ ;  /* 0x000000050a0d7227 */ /* 0x000fe200078e00ff */
[----:B------:R-:W-:Y:S01]  /*1f30*/  LOP3.LUT R2, R2, R3, RZ, 0x3c, !PT ;  /* 0x0000000302027212 */ /* 0x000fe200078e3cff */
[----:B------:R-:W0:Y:S02]  /*1f40*/  LDC R17, c[0x0][0x3e0] ;  /* 0x0000f800ff117b82 */ /* 0x000e240000000800 */
[----:B------:R-:W-:-:S04]  /*1f50*/  IMAD.MOV R10, RZ, RZ, -R13 ;  /* 0x000000ffff0a7224 */ /* 0x000fc800078e0a0d */
[C---:B------:R-:W-:Y:S02]  /*1f60*/  IMAD R5, R6.reuse, R10, R5 ;  /* 0x0000000a06057224 */ /* 0x040fe400078e0205 */
[----:B------:R-:W1:Y:S03]  /*1f70*/  SHFL.BFLY PT, R10, R19, 0x2, 0x1f ;  /* 0x0c401f00130a7f89 */ /* 0x000e6600000e0000 */
[----:B------:R-:W-:Y:S02]  /*1f80*/  ISETP.GT.U32.AND P0, PT, R6, R5, PT ;  /* 0x000000050600720c */ /* 0x000fe40003f04070 */
[----:B------:R-:W-:Y:S02]  /*1f90*/  ISETP.GE.AND P1, PT, R2, RZ, PT ;  /* 0x000000ff0200720c */ /* 0x000fe40003f26270 */
[----:B-1----:R-:W-:-:S05]  /*1fa0*/  FMNMX.FTZ R15, R19, R10, !PT ;  /* 0x0000000a130f7209 */ /* 0x002fca0007810000 */
[----:B------:R-:W1:Y:S04]  /*1fb0*/  SHFL.BFLY PT, R2, R15, 0x1, 0x1f ;  /* 0x0c201f000f027f89 */ /* 0x000e6800000e0000 */
[----:B------:R-:W-:-:S04]  /*1fc0*/  @!P0 IADD3 R5, PT, PT, R5, -R6, RZ ;  /* 0x8000000605058210 */ /* 0x000fc80007ffe0ff */
[----:B------:R-:W-:Y:S01]  /*1fd0*/  ISETP.GE.U32.AND P2, PT, R5, R6, PT ;  /* 0x000000060500720c */ /* 0x000fe20003f46070 */
[----:B------:R-:W-:Y:S01]  /*1fe0*/  @!P0 VIADD R13, R13, 0x1 ;  /* 0x000000010d0d8836 */ /* 0x000fe20000000000 */
[----:B------:R-:W-:-:S11]  /*1ff0*/  ISETP.NE.AND P0, PT, R3, RZ, PT ;  /* 0x000000ff0300720c */ /* 0x000fd60003f05270 */
[----:B------:R-:W-:Y:S01]  /*2000*/  @P2 VIADD R13, R13, 0x1 ;  /* 0x000000010d0d2836 */ /* 0x000fe20000000000 */
[----:B-1----:R-:W-:-:S04]  /*2010*/  FMNMX.FTZ R2, R15, R2, !PT ;  /* 0x000000020f027209 */ /* 0x002fc80007810000 */
[----:B------:R-:W-:Y:S02]  /*2020*/  @!P1 IADD3 R13, PT, PT, -R13, RZ, RZ ;  /* 0x000000ff0d0d9210 */ /* 0x000fe40007ffe1ff */
[----:B------:R-:W-:Y:S02]  /*2030*/  @!P0 LOP3.LUT R13, RZ, R3, RZ, 0x33, !PT ;  /* 0x00000003ff0d8212 */ /* 0x000fe400078e33ff */
[----:B------:R-:W-:-:S04]  /*2040*/  FSETP.NEU.FTZ.AND P0, PT, R2, -INF , PT ;  /* 0xff8000000200780b */ /* 0x000fc80003f1d000 */
[----:B------:R-:W-:-:S05]  /*2050*/  FSEL R2, R2, RZ, P0 ;  /* 0x000000ff02027208 */ /* 0x000fca0000000000 */
[C---:B------:R-:W-:Y:S01]  /*2060*/  FADD.FTZ R15, -R2.reuse, R33 ;  /* 0x00000021020f7221 */ /* 0x040fe20000010100 */
[----:B------:R-:W-:-:S03]  /*2070*/  FADD.FTZ R24, -R2, R30 ;  /* 0x0000001e02187221 */ /* 0x000fc60000010100 */
[----:B------:R-:W-:Y:S01]  /*2080*/  FMUL.FTZ R15, R15, 1.4426950216293334961 ;  /* 0x3fb8aa3b0f0f7820 */ /* 0x000fe20000410000 */
[----:B------:R-:W-:Y:S01]  /*2090*/  FMUL.FTZ R24, R24, 1.4426950216293334961 ;  /* 0x3fb8aa3b18187820 */ /* 0x000fe20000410000 */
[C---:B------:R-:W-:Y:S01]  /*20a0*/  FADD.FTZ R23, -R2.reuse, R31 ;  /* 0x0000001f02177221 */ /* 0x040fe20000010100 */
[----:B------:R-:W-:-:S03]  /*20b0*/  FADD.FTZ R22, -R2, R28 ;  /* 0x0000001c02167221 */ /* 0x000fc60000010100 */
[----:B------:R-:W-:Y:S01]  /*20c0*/  MUFU.EX2 R15, R15 ;  /* 0x0000000f000f7308 */ /* 0x000fe20000000800 */
[----:B------:R-:W-:Y:S01]  /*20d0*/  FMUL.FTZ R23, R23, 1.4426950216293334961 ;  /* 0x3fb8aa3b17177820 */ /* 0x000fe20000410000 */
[----:B------:R-:W-:-:S06]  /*20e0*/  FMUL.FTZ R22, R22, 1.4426950216293334961 ;  /* 0x3fb8aa3b16167820 */ /* 0x000fcc0000410000 */
[----:B------:R-:W1:Y:S01]  /*20f0*/  MUFU.EX2 R24, R24 ;  /* 0x0000001800187308 */ /* 0x000e620000000800 */
[C---:B------:R-:W-:Y:S01]  /*2100*/  FADD.FTZ R19, -R2.reuse, R29 ;  /* 0x0000001d02137221 */ /* 0x040fe20000010100 */
[----:B------:R-:W-:Y:S01]  /*2110*/  FADD.FTZ R18, -R2, R26 ;  /* 0x0000001a02127221 */ /* 0x000fe20000010100 */
[----:B------:R-:W-:Y:S02]  /*2120*/  USHF.R.S32.HI UR4, URZ, 0x1f, UR22 ;  /* 0x0000001fff047899 */ /* 0x000fe40008011416 */
[----:B------:R-:W-:-:S03]  /*2130*/  FMUL.FTZ R19, R19, 1.4426950216293334961 ;  /* 0x3fb8aa3b13137820 */ /* 0x000fc60000410000 */
[----:B------:R-:W2:Y:S01]  /*2140*/  MUFU.EX2 R23, R23 ;  /* 0x0000001700177308 */ /* 0x000ea20000000800 */
[----:B------:R-:W-:Y:S01]  /*2150*/  FMUL.FTZ R18, R18, 1.4426950216293334961 ;  /* 0x3fb8aa3b12127820 */ /* 0x000fe20000410000 */
[----:B------:R-:W-:Y:S01]  /*2160*/  FADD.FTZ R16, -R2, R27 ;  /* 0x0000001b02107221 */ /* 0x000fe20000010100 */
[----:B------:R-:W-:-:S05]  /*2170*/  ULOP3.LUT UR4, UR4, 0x1, URZ, 0xfc, !UPT ;  /* 0x0000000104047892 */ /* 0x000fca000f8efcff */
[----:B------:R-:W3:Y:S01]  /*2180*/  MUFU.EX2 R22, R22 ;  /* 0x0000001600167308 */ /* 0x000ee20000000800 */
[----:B-1----:R-:W-:Y:S01]  /*2190*/  FADD.FTZ R24, R15, R24 ;  /* 0x000000180f187221 */ /* 0x002fe20000010000 */
[----:B------:R-:W-:Y:S01]  /*21a0*/  FMUL.FTZ R16, R16, 1.4426950216293334961 ;  /* 0x3fb8aa3b10107820 */ /* 0x000fe20000410000 */
[----:B------:R-:W-:-:S05]  /*21b0*/  FADD.FTZ R15, -R2, R25 ;  /* 0x00000019020f7221 */ /* 0x000fca0000010100 */
[----:B------:R-:W1:Y:S01]  /*21c0*/  MUFU.EX2 R19, R19 ;  /* 0x0000001300137308 */ /* 0x000e620000000800 */
[----:B------:R-:W-:Y:S02]  /*21d0*/  IMAD R5, R13, UR4, RZ ;  /* 0x000000040d057c24 */ /* 0x000fe4000f8e02ff */
[----:B------:R-:W-:Y:S01]  /*21e0*/  FMUL.FTZ R15, R15, 1.4426950216293334961 ;  /* 0x3fb8aa3b0f0f7820 */ /* 0x000fe20000410000 */
[----:B--2---:R-:W-:Y:S01]  /*21f0*/  FADD.FTZ R23, R24, R23 ;  /* 0x0000001718177221 */ /* 0x004fe20000010000 */
[----:B0-----:R-:W-:Y:S01]  /*2200*/  IABS R10, R17 ;  /* 0x00000011000a7213 */ /* 0x001fe20000000000 */
[----:B------:R-:W0:Y:S02]  /*2210*/  LDCU UR4, c[0x0][0x430] ;  /* 0x00008600ff0477ac */ /* 0x000e240008000800 */
[----:B------:R-:W2:Y:S01]  /*2220*/  MUFU.EX2 R18, R18 ;  /* 0x0000001200127308 */ /* 0x000ea20000000800 */
[----:B------:R-:W-:Y:S01]  /*2230*/  IABS R14, R5 ;  /* 0x00000005000e7213 */ /* 0x000fe20000000000 */
[----:B---3--:R-:W-:-:S06]  /*2240*/  FADD.FTZ R22, R23, R22 ;  /* 0x0000001617167221 */ /* 0x008fcc0000010000 */
[----:B------:R-:W3:Y:S01]  /*2250*/  MUFU.EX2 R16, R16 ;  /* 0x0000001000107308 */ /* 0x000ee20000000800 */
[----:B-1----:R-:W-:-:S07]  /*2260*/  FADD.FTZ R19, R22, R19 ;  /* 0x0000001316137221 */ /* 0x002fce0000010000 */
[----:B------:R-:W1:Y:S01]  /*2270*/  MUFU.EX2 R15, R15 ;  /* 0x0000000f000f7308 */ /* 0x000e620000000800 */
[----:B--2---:R-:W-:-:S07]  /*2280*/  FADD.FTZ R19, R19, R18 ;  /* 0x0000001213137221 */ /* 0x004fce0000010000 */
[----:B------:R-:W2:Y:S08]  /*2290*/  I2F.RP R34, R14 ;  /* 0x0000000e00227306 */ /* 0x000eb00000209400 */
[----:B------:R-:W4:Y:S01]  /*22a0*/  I2F.RP R6, R10 ;  /* 0x0000000a00067306 */ /* 0x000f220000209400 */
[----:B---3--:R-:W-:-:S04]  /*22b0*/  FADD.FTZ R18, R19, R16 ;  /* 0x0000001013127221 */ /* 0x008fc80000010000 */
[----:B-1----:R-:W-:-:S03]  /*22c0*/  FADD.FTZ R41, R18, R15 ;  /* 0x0000000f12297221 */ /* 0x002fc60000010000 */
[----:B--2---:R-:W1:Y:S02]  /*22d0*/  MUFU.RCP R34, R34 ;  /* 0x0000002200227308 */ /* 0x004e640000001000 */
[----:B------:R-:W2:Y:S06]  /*22e0*/  SHFL.BFLY PT, R22, R41, 0x4, 0x1f ;  /* 0x0c801f0029167f89 */ /* 0x000eac00000e0000 */
[----:B----4-:R-:W3:Y:S01]  /*22f0*/  MUFU.RCP R6, R6 ;  /* 0x0000000600067308 */ /* 0x010ee20000001000 */
[----:B-1----:R-:W-:-:S07]  /*2300*/  VIADD R38, R34, 0xffffffe ;  /* 0x0ffffffe22267836 */ /* 0x002fce0000000000 */
[----:B------:R1:W4:Y:S01]  /*2310*/  F2I.FTZ.U32.TRUNC.NTZ R39, R38 ;  /* 0x0000002600277305 */ /* 0x000322000021f000 */
[----:B---3--:R-:W-:-:S07]  /*2320*/  VIADD R34, R6, 0xffffffe ;  /* 0x0ffffffe06227836 */ /* 0x008fce0000000000 */
[----:B------:R-:W3:Y:S01]  /*2330*/  F2I.FTZ.U32.TRUNC.NTZ R35, R34 ;  /* 0x0000002200237305 */ /* 0x000ee2000021f000 */
[----:B--2---:R-:W-:-:S05]  /*2340*/  FADD.FTZ R22, R41, R22 ;  /* 0x0000001629167221 */ /* 0x004fca0000010000 */
[----:B------:R-:W2:Y:S01]  /*2350*/  SHFL.BFLY PT, R19, R22, 0x2, 0x1f ;  /* 0x0c401f0016137f89 */ /* 0x000ea200000e0000 */
[----:B-1----:R-:W-:Y:S01]  /*2360*/  HFMA2 R38, -RZ, RZ, 0, 0 ;  /* 0x00000000ff267431 */ /* 0x002fe200000001ff */
        /* <DEDUP_REMOVED lines=18> */
[----:B------:R-:W1:Y:S03]  /*2490*/  SHFL.BFLY PT, R6, R19, 0x1, 0x1f ;  /* 0x0c201f0013067f89 */ /* 0x000e6600000e0000 */
[----:B------:R-:W-:-:S07]  /*24a0*/  ISETP.GT.U32.AND P0, PT, R10, R15, PT ;  /* 0x0000000f0a00720c */ /* 0x000fce0003f04070 */
[----:B------:R-:W-:-:S05]  /*24b0*/  @!P2 IMAD.IADD R35, R35, 0x1, -R14 ;  /* 0x000000012323a824 */ /* 0x000fca00078e0a0e */
[-C--:B------:R-:W-:Y:S01]  /*24c0*/  ISETP.GE.U32.AND P1, PT, R35, R14.reuse, PT ;  /* 0x0000000e2300720c */ /* 0x080fe20003f26070 */
[----:B------:R-:W-:Y:S01]  /*24d0*/  @!P0 IMAD.IADD R15, R15, 0x1, -R10 ;  /* 0x000000010f0f8824 */ /* 0x000fe200078e0a0a */
[C---:B------:R-:W-:Y:S02]  /*24e0*/  LOP3.LUT R22, R18.reuse, R14, RZ, 0x3c, !PT ;  /* 0x0000000e12167212 */ /* 0x040fe400078e3cff */
[----:B------:R-:W-:Y:S02]  /*24f0*/  @!P2 IADD3 R23, PT, PT, R23, 0x1, RZ ;  /* 0x000000011717a810 */ /* 0x000fe40007ffe0ff */
[----:B------:R-:W-:Y:S02]  /*2500*/  ISETP.GE.U32.AND P4, PT, R15, R10, PT ;  /* 0x0000000a0f00720c */ /* 0x000fe40003f86070 */
[----:B------:R-:W-:Y:S01]  /*2510*/  LOP3.LUT R18, R18, R17, RZ, 0x3c, !PT ;  /* 0x0000001112127212 */ /* 0x000fe200078e3cff */
[----:B-1----:R-:W-:Y:S01]  /*2520*/  FADD.FTZ R6, R19, R6 ;  /* 0x0000000613067221 */ /* 0x002fe20000010000 */
[----:B------:R-:W-:-:S02]  /*2530*/  ISETP.GE.AND P3, PT, R22, RZ, PT ;  /* 0x000000ff1600720c */ /* 0x000fc40003f66270 */
[----:B------:R-:W-:Y:S01]  /*2540*/  ISETP.GE.AND P2, PT, R18, RZ, PT ;  /* 0x000000ff1200720c */ /* 0x000fe20003f46270 */
[----:B------:R-:W-:Y:S01]  /*2550*/  @P1 VIADD R23, R23, 0x1 ;  /* 0x0000000117171836 */ /* 0x000fe20000000000 */
[----:B------:R-:W-:Y:S02]  /*2560*/  FSETP.NE.FTZ.AND P1, PT, R6, RZ, PT ;  /* 0x000000ff0600720b */ /* 0x000fe40003f35000 */
[----:B------:R-:W-:Y:S02]  /*2570*/  @!P0 IADD3 R16, PT, PT, R16, 0x1, RZ ;  /* 0x0000000110108810 */ /* 0x000fe40007ffe0ff */
[----:B------:R-:W-:Y:S02]  /*2580*/  ISETP.NE.AND P0, PT, R17, RZ, PT ;  /* 0x000000ff1100720c */ /* 0x000fe40003f05270 */
[----:B------:R-:W-:Y:S02]  /*2590*/  ISETP.NE.AND P5, PT, R5, RZ, PT ;  /* 0x000000ff0500720c */ /* 0x000fe40003fa5270 */
[----:B------:R-:W-:Y:S01]  /*25a0*/  @P4 IADD3 R16, PT, PT, R16, 0x1, RZ ;  /* 0x0000000110104810 */ /* 0x000fe20007ffe0ff */
[----:B------:R-:W-:Y:S01]  /*25b0*/  @!P3 IMAD.MOV R23, RZ, RZ, -R23 ;  /* 0x000000ffff17b224 */ /* 0x000fe200078e0a17 */
[----:B------:R-:W-:-:S03]  /*25c0*/  ISETP.NE.AND P3, PT, R13, RZ, PT ;  /* 0x000000ff0d00720c */ /* 0x000fc60003f65270 */
[----:B------:R1:W2:Y:S01]  /*25d0*/  @P1 MUFU.LG2 R13, R6 ;  /* 0x00000006000d1308 */ /* 0x0002a20000000c00 */
[----:B------:R-:W-:-:S03]  /*25e0*/  @!P2 IMAD.MOV R16, RZ, RZ, -R16 ;  /* 0x000000ffff10a224 */ /* 0x000fc600078e0a10 */
[----:B------:R-:W-:Y:S02]  /*25f0*/  @!P0 LOP3.LUT R16, RZ, R17, RZ, 0x33, !PT ;  /* 0x00000011ff108212 */ /* 0x000fe400078e33ff */
[----:B------:R-:W-:Y:S02]  /*2600*/  LOP3.LUT P0, RZ, R4, 0x387, RZ, 0xc0, !PT ;  /* 0x0000038704ff7812 */ /* 0x000fe4000780c0ff */
[----:B------:R-:W-:Y:S02]  /*2610*/  @!P5 LOP3.LUT R23, RZ, R14, RZ, 0x33, !PT ;  /* 0x0000000eff17d212 */ /* 0x000fe400078e33ff */
[----:B------:R-:W-:Y:S02]  /*2620*/  SEL R10, RZ, 0x1, !P3 ;  /* 0x00000001ff0a7807 */ /* 0x000fe40005800000 */
[----:B------:R-:W-:Y:S02]  /*2630*/  SHF.R.S32.HI R19, RZ, 0x1f, R5 ;  /* 0x0000001fff137819 */ /* 0x000fe40000011405 */
[----:B------:R-:W-:-:S02]  /*2640*/  ISETP.LT.U32.AND P2, PT, R20, R23, PT ;  /* 0x000000171400720c */ /* 0x000fc40003f41070 */
[----:B------:R-:W-:Y:S01]  /*2650*/  SHF.R.S32.HI R15, RZ, 0x1f, R23 ;  /* 0x0000001fff0f7819 */ /* 0x000fe20000011417 */
[----:B0-----:R-:W-:Y:S01]  /*2660*/  IMAD R14, R3, UR4, RZ ;  /* 0x00000004030e7c24 */ /* 0x001fe2000f8e02ff */
[----:B------:R-:W-:Y:S01]  /*2670*/  LOP3.LUT R10, R19, R10, RZ, 0xfc, !PT ;  /* 0x0000000a130a7212 */ /* 0x000fe200078efcff */
[----:B------:R-:W-:Y:S01]  /*2680*/  IMAD R3, R16, UR9, RZ ;  /* 0x0000000910037c24 */ /* 0x000fe2000f8e02ff */
[----:B------:R-:W-:Y:S01]  /*2690*/  ISETP.LT.AND.EX P2, PT, R21, R15, PT, P2 ;  /* 0x0000000f1500720c */ /* 0x000fe20003f41320 */
[----:B------:R-:W-:Y:S01]  /*26a0*/  BSSY.RECONVERGENT B1, `(.L_x_316) ;  /* 0x0000129000017945 */ /* 0x000fe20003800200 */
[----:B------:R-:W-:Y:S01]  /*26b0*/  MOV R24, 0x7f800000 ;  /* 0x7f80000000187802 */ /* 0x000fe20000000f00 */
[----:B------:R-:W-:Y:S01]  /*26c0*/  IMAD R5, R5, R14, RZ ;  /* 0x0000000e05057224 */ /* 0x000fe200078e02ff */
[----:B-1----:R-:W-:Y:S01]  /*26d0*/  SEL R6, R20, R23, P2 ;  /* 0x0000001714067207 */ /* 0x002fe20001000000 */
[----:B------:R-:W-:Y:S02]  /*26e0*/  IMAD R3, R10, R3, RZ ;  /* 0x000000030a037224 */ /* 0x000fe400078e02ff */
        /* <DEDUP_REMOVED lines=52> */
.L_x_319:
[----:B------:R-:W-:Y:S01]  /*2a30*/  IMAD.MOV.U32 R16, RZ, RZ, R2 ;  /* 0x000000ffff107224 */ /* 0x000fe200078e0002 */
[----:B------:R-:W-:Y:S01]  /*2a40*/  MOV R21, RZ ;  /* 0x000000ff00157202 */ /* 0x000fe20000000f00 */
[----:B------:R-:W-:Y:S01]  /*2a50*/  IMAD.MOV.U32 R20, RZ, RZ, R40 ;  /* 0x000000ffff147224 */ /* 0x000fe200078e0028 */
[----:B------:R-:W-:Y:S02]  /*2a60*/  MOV R18, 0x2a80 ;  /* 0x00002a8000127802 */ /* 0x000fe40000000f00 */
[----:B------:R-:W-:Y:S05]  /*2a70*/  CALL.REL.NOINC `($__internal_8_$__cuda_sm20_div_s64) ;  /* 0x0000002800f87944 */ /* 0x000fea0003c00000 */
[----:B------:R-:W-:Y:S02]  /*2a80*/  IADD3 R15, PT, PT, -R10, RZ, RZ ;  /* 0x000000ff0a0f7210 */ /* 0x000fe40007ffe1ff */
[----:B------:R-:W-:-:S03]  /*2a90*/  MOV R41, R13 ;  /* 0x0000000d00297202 */ /* 0x000fc60000000f00 */
[----:B------:R-:W-:Y:S01]  /*2aa0*/  IMAD R14, R40, R15, R2 ;  /* 0x0000000f280e7224 */ /* 0x000fe200078e0202 */
[----:B------:R-:W-:-:S07]  /*2ab0*/  MOV R40, R10 ;  /* 0x0000000a00287202 */ /* 0x000fce0000000f00 */
.L_x_320:
[----:B------:R-:W-:Y:S01]  /*2ac0*/  IABS R15, UR19 ;  /* 0x00000013000f7c13 */ /* 0x000fe20008000000 */
[----:B------:R-:W-:Y:S01]  /*2ad0*/  IMAD R0, R0, R11, RZ ;  /* 0x0000000b00007224 */ /* 0x000fe200078e02ff */
[----:B------:R-:W-:Y:S01]  /*2ae0*/  IABS R10, R14 ;  /* 0x0000000e000a7213 */ /* 0x000fe20000000000 */
[----:B------:R-:W-:Y:S01]  /*2af0*/  BSSY.RECONVERGENT B0, `(.L_x_321) ;  /* 0x000003f000007945 */ /* 0x000fe20003800200 */
[----:B------:R-:W0:Y:S01]  /*2b00*/  I2F.U32.RP R16, R15 ;  /* 0x0000000f00107306 */ /* 0x000e220000209000 */
[----:B------:R-:W-:Y:S01]  /*2b10*/  IMAD R37, R8, R37, R0 ;  /* 0x0000002508257224 */ /* 0x000fe200078e0200 */
[----:B------:R-:W-:-:S04]  /*2b20*/  LOP3.LUT R0, R14, UR19, RZ, 0x3c, !PT ;  /* 0x000000130e007c12 */ /* 0x000fc8000f8e3cff */
[----:B------:R-:W-:Y:S02]  /*2b30*/  ISETP.GE.AND P0, PT, R0, RZ, PT ;  /* 0x000000ff0000720c */ /* 0x000fe40003f06270 */
[----:B0-----:R-:W0:Y:S02]  /*2b40*/  MUFU.RCP R18, R16 ;  /* 0x0000001000127308 */ /* 0x001e240000001000 */
[----:B0-----:R-:W-:-:S06]  /*2b50*/  IADD3 R18, PT, PT, R18, 0xffffffe, RZ ;  /* 0x0ffffffe12127810 */ /* 0x001fcc0007ffe0ff */
[----:B------:R-:W0:Y:S02]  /*2b60*/  F2I.FTZ.U32.TRUNC.NTZ R19, R18 ;  /* 0x0000001200137305 */ /* 0x000e24000021f000 */
[----:B0-----:R-:W-:Y:S01]  /*2b70*/  IADD3 R2, PT, PT, RZ, -R19, RZ ;  /* 0x80000013ff027210 */ /* 0x001fe20007ffe0ff */
[----:B------:R-:W-:-:S04]  /*2b80*/  IMAD.MOV.U32 R18, RZ, RZ, RZ ;  /* 0x000000ffff127224 */ /* 0x000fc800078e00ff */
[----:B------:R-:W-:Y:S01]  /*2b90*/  IMAD R13, R2, R15, RZ ;  /* 0x0000000f020d7224 */ /* 0x000fe200078e02ff */
[----:B------:R-:W-:-:S03]  /*2ba0*/  IABS R2, UR19 ;  /* 0x0000001300027c13 */ /* 0x000fc60008000000 */
        /* <DEDUP_REMOVED lines=44> */
.L_x_322:
[----:B------:R-:W-:Y:S01]  /*2e70*/  IMAD.MOV.U32 R16, RZ, RZ, R40 ;  /* 0x000000ffff107224 */ /* 0x000fe200078e0028 */
[----:B------:R-:W-:Y:S01]  /*2e80*/  MOV R21, R41 ;  /* 0x0000002900157202 */ /* 0x000fe20000000f00 */
[----:B------:R-:W-:Y:S01]  /*2e90*/  IMAD.MOV.U32 R20, RZ, RZ, R36 ;  /* 0x000000ffff147224 */ /* 0x000fe200078e0024 */
[----:B------:R-:W-:Y:S02]  /*2ea0*/  MOV R18, 0x2ec0 ;  /* 0x00002ec000127802 */ /* 0x000fe40000000f00 */
[----:B------:R-:W-:Y:S05]  /*2eb0*/  CALL.REL.NOINC `($__internal_8_$__cuda_sm20_div_s64) ;  /* 0x0000002400e87944 */ /* 0x000fea0003c00000 */
[----:B------:R-:W-:-:S05]  /*2ec0*/  IADD3 R13, PT, PT, -R10, RZ, RZ ;  /* 0x000000ff0a0d7210 */ /* 0x000fca0007ffe1ff */
[----:B------:R-:W-:Y:S02]  /*2ed0*/  IMAD R36, R13, R36, R40 ;  /* 0x000000240d247224 */ /* 0x000fe400078e0228 */
.L_x_323:
[----:B------:R-:W-:Y:S05]  /*2ee0*/  BSYNC.RECONVERGENT B0 ;  /* 0x0000000000007941 */ /* 0x000fea0003800200 */
.L_x_321:
        /* <DEDUP_REMOVED lines=8> */
[----:B------:R-:W-:Y:S01]  /*2f70*/  ISETP.NE.AND P5, PT, R11, RZ, PT ;  /* 0x000000ff0b00720c */ /* 0x000fe20003fa5270 */
[----:B------:R-:W3:Y:S01]  /*2f80*/  I2F.U32.RP R21, R18 ;  /* 0x0000001200157306 */ /* 0x000ee20000209000 */
[----:B0-----:R-:W-:-:S07]  /*2f90*/  UISETP.NE.AND UP0, UPT, UR8, URZ, UPT ;  /* 0x000000ff0800728c */ /* 0x001fce000bf05270 */
        /* <DEDUP_REMOVED lines=12> */
[----:B------:R0:W3:Y:S01]  /*3060*/  MUFU.RCP R38, R14 ;  /* 0x0000000e00267308 */ /* 0x0000e20000001000 */
[----:B------:R-:W-:Y:S02]  /*3070*/  IMAD.MOV.U32 R34, RZ, RZ, RZ ;  /* 0x000000ffff227224 */ /* 0x000fe400078e00ff */
[----:B-1----:R-:W-:Y:S02]  /*3080*/  HFMA2 R42, -RZ, RZ, 0, 0 ;  /* 0x00000000ff2a7431 */ /* 0x002fe400000001ff */
[----:B--2---:R-:W-:-:S03]  /*3090*/  IMAD.MOV R21, RZ, RZ, -R43 ;  /* 0x000000ffff157224 */ /* 0x004fc600078e0a2b */
[----:B------:R-:W1:Y:S01]  /*30a0*/  I2F.U32.RP R13, R16 ;  /* 0x00000010000d7306 */ /* 0x000e620000209000 */
[----:B------:R-:W-:Y:S01]  /*30b0*/  IMAD R22, R21, R18, RZ ;  /* 0x0000001215167224 */ /* 0x000fe200078e02ff */
[----:B------:R-:W-:Y:S01]  /*30c0*/  IABS R21, R10 ;  /* 0x0000000a00157213 */ /* 0x000fe20000000000 */
[----:B0-----:R-:W-:-:S05]  /*30d0*/  IMAD R14, R23, R20, RZ ;  /* 0x00000014170e7224 */ /* 0x001fca00078e02ff */
[----:B------:R-:W-:Y:S01]  /*30e0*/  I2F.U32.RP R40, R19 ;  /* 0x0000001300287306 */ /* 0x000fe20000209000 */
[----:B---3--:R-:W-:Y:S01]  /*30f0*/  IADD3 R38, PT, PT, R38, 0xffffffe, RZ ;  /* 0x0ffffffe26267810 */ /* 0x008fe20007ffe0ff */
[----:B------:R-:W-:Y:S01]  /*3100*/  IMAD.HI.U32 R22, R43, R22, R42 ;  /* 0x000000162b167227 */ /* 0x000fe200078e002a */
[----:B------:R-:W-:-:S03]  /*3110*/  IABS R23, R7 ;  /* 0x0000000700177213 */ /* 0x000fc60000000000 */
[----:B------:R-:W-:Y:S01]  /*3120*/  IMAD.HI.U32 R14, R35, R14, R34 ;  /* 0x0000000e230e7227 */ /* 0x000fe200078e0022 */
[----:B------:R-:W-:Y:S01]  /*3130*/  IABS R35, R36 ;  /* 0x0000002400237213 */ /* 0x000fe20000000000 */
[----:B------:R-:W0:Y:S01]  /*3140*/  F2I.FTZ.U32.TRUNC.NTZ R39, R38 ;  /* 0x0000002600277305 */ /* 0x000e22000021f000 */
[----:B------:R-:W-:Y:S01]  /*3150*/  IABS R34, R11 ;  /* 0x0000000b00227213 */ /* 0x000fe20000000000 */
[----:B------:R-:W-:Y:S02]  /*3160*/  IMAD.MOV R23, RZ, RZ, -R23 ;  /* 0x000000ffff177224 */ /* 0x000fe400078e0a17 */
[----:B------:R-:W-:-:S04]  /*3170*/  IMAD.HI.U32 R37, R14, R35, RZ ;  /* 0x000000230e257227 */ /* 0x000fc800078e00ff */
[----:B------:R-:W-:Y:S01]  /*3180*/  IMAD.MOV R34, RZ, RZ, -R34 ;  /* 0x000000ffff227224 */ /* 0x000fe200078e0a22 */
[----:B-1----:R-:W1:Y:S01]  /*3190*/  MUFU.RCP R13, R13 ;  /* 0x0000000d000d7308 */ /* 0x002e620000001000 */
[----:B------:R-:W-:-:S04]  /*31a0*/  IMAD.HI.U32 R22, R22, R21, RZ ;  /* 0x0000001516167227 */ /* 0x000fc800078e00ff */
[----:B------:R-:W-:Y:S01]  /*31b0*/  IMAD R35, R37, R34, R35 ;  /* 0x0000002225237224 */ /* 0x000fe200078e0223 */
[----:B0-----:R-:W-:Y:S01]  /*31c0*/  IADD3 R14, PT, PT, RZ, -R39, RZ ;  /* 0x80000027ff0e7210 */ /* 0x001fe20007ffe0ff */
[----:B------:R-:W-:Y:S01]  /*31d0*/  IMAD R23, R22, R23, R21 ;  /* 0x0000001716177224 */ /* 0x000fe200078e0215 */
[----:B------:R-:W0:Y:S01]  /*31e0*/  MUFU.RCP R40, R40 ;  /* 0x0000002800287308 */ /* 0x000e220000001000 */
[----:B------:R-:W-:Y:S01]  /*31f0*/  IMAD.MOV.U32 R38, RZ, RZ, RZ ;  /* 0x000000ffff267224 */ /* 0x000fe200078e00ff */
[----:B------:R-:W-:Y:S01]  /*3200*/  ISETP.GT.U32.AND P3, PT, R20, R35, PT ;  /* 0x000000231400720c */ /* 0x000fe20003f64070 */
[----:B------:R-:W-:Y:S01]  /*3210*/  IMAD R21, R14, R15, RZ ;  /* 0x0000000f0e157224 */ /* 0x000fe200078e02ff */
[----:B------:R-:W-:Y:S02]  /*3220*/  ISETP.GT.U32.AND P1, PT, R18, R23, PT ;  /* 0x000000171200720c */ /* 0x000fe40003f24070 */
[----:B------:R-:W-:Y:S01]  /*3230*/  LOP3.LUT R34, R36, R11, RZ, 0x3c, !PT ;  /* 0x0000000b24227212 */ /* 0x000fe200078e3cff */
[----:B------:R-:W-:Y:S01]  /*3240*/  IMAD.HI.U32 R21, R39, R21, R38 ;  /* 0x0000001527157227 */ /* 0x000fe200078e0026 */
[----:B------:R-:W-:-:S02]  /*3250*/  IABS R14, R2 ;  /* 0x00000002000e7213 */ /* 0x000fc40000000000 */
[----:B-1----:R-:W-:Y:S02]  /*3260*/  IADD3 R38, PT, PT, R13, 0xffffffe, RZ ;  /* 0x0ffffffe0d267810 */ /* 0x002fe40007ffe0ff */
[----:B------:R-:W-:Y:S01]  /*3270*/  IABS R13, R17 ;  /* 0x00000011000d7213 */ /* 0x000fe20000000000 */
[----:B------:R-:W-:Y:S01]  /*3280*/  IMAD.HI.U32 R21, R21, R14, RZ ;  /* 0x0000000e15157227 */ /* 0x000fe200078e00ff */
[----:B------:R1:W2:Y:S01]  /*3290*/  F2I.FTZ.U32.TRUNC.NTZ R39, R38 ;  /* 0x0000002600277305 */ /* 0x0002a2000021f000 */
[----:B------:R-:W-:Y:S02]  /*32a0*/  @!P3 IADD3 R37, PT, PT, R37, 0x1, RZ ;  /* 0x000000012525b810 */ /* 0x000fe40007ffe0ff */
[----:B------:R-:W-:Y:S01]  /*32b0*/  @!P3 IMAD.IADD R35, R35, 0x1, -R20 ;  /* 0x000000012323b824 */ /* 0x000fe200078e0a14 */
[----:B------:R-:W-:Y:S01]  /*32c0*/  @!P1 IADD3 R23, PT, PT, R23, -R18, RZ ;  /* 0x8000001217179210 */ /* 0x000fe20007ffe0ff */
[----:B0-----:R-:W-:Y:S01]  /*32d0*/  VIADD R40, R40, 0xffffffe ;  /* 0x0ffffffe28287836 */ /* 0x001fe20000000000 */
[----:B------:R-:W-:Y:S01]  /*32e0*/  ISETP.GE.AND P2, PT, R34, RZ, PT ;  /* 0x000000ff2200720c */ /* 0x000fe20003f46270 */
[----:B------:R-:W-:Y:S01]  /*32f0*/  IMAD.MOV R13, RZ, RZ, -R13 ;  /* 0x000000ffff0d7224 */ /* 0x000fe200078e0a0d */
[----:B------:R-:W-:Y:S01]  /*3300*/  ISETP.GE.U32.AND P6, PT, R35, R20, PT ;  /* 0x000000142300720c */ /* 0x000fe20003fc6070 */
[----:B------:R0:W3:Y:S01]  /*3310*/  F2I.FTZ.U32.TRUNC.NTZ R41, R40 ;  /* 0x0000002800297305 */ /* 0x0000e2000021f000 */
[----:B------:R-:W-:Y:S01]  /*3320*/  LOP3.LUT R20, R10, R7, RZ, 0x3c, !PT ;  /* 0x000000070a147212 */ /* 0x000fe200078e3cff */
[----:B------:R-:W-:Y:S01]  /*3330*/  @!P1 VIADD R22, R22, 0x1 ;  /* 0x0000000116169836 */ /* 0x000fe20000000000 */
[----:B------:R-:W-:Y:S01]  /*3340*/  ISETP.GE.U32.AND P4, PT, R23, R18, PT ;  /* 0x000000121700720c */ /* 0x000fe20003f86070 */
[----:B------:R-:W-:Y:S01]  /*3350*/  IMAD R14, R21, R13, R14 ;  /* 0x0000000d150e7224 */ /* 0x000fe200078e020e */
[----:B------:R-:W-:Y:S01]  /*3360*/  ISETP.GE.AND P0, PT, R20, RZ, PT ;  /* 0x000000ff1400720c */ /* 0x000fe20003f06270 */
[----:B-1----:R-:W-:Y:S01]  /*3370*/  HFMA2 R38, -RZ, RZ, 0, 0 ;  /* 0x00000000ff267431 */ /* 0x002fe200000001ff */
[----:B------:R-:W-:Y:S01]  /*3380*/  ISETP.NE.AND P3, PT, R7, RZ, PT ;  /* 0x000000ff0700720c */ /* 0x000fe20003f65270 */
[----:B--2---:R-:W-:Y:S01]  /*3390*/  IMAD.MOV R13, RZ, RZ, -R39 ;  /* 0x000000ffff0d7224 */ /* 0x004fe200078e0a27 */
[----:B------:R-:W-:-:S02]  /*33a0*/  ISETP.GT.U32.AND P1, PT, R15, R14, PT ;  /* 0x0000000e0f00720c */ /* 0x000fc40003f24070 */
[----:B------:R-:W-:Y:S01]  /*33b0*/  IABS R20, R8 ;  /* 0x0000000800147213 */ /* 0x000fe20000000000 */
[----:B------:R-:W-:Y:S02]  /*33c0*/  @P6 VIADD R37, R37, 0x1 ;  /* 0x0000000125256836 */ /* 0x000fe40000000000 */
[----:B------:R-:W-:Y:S01]  /*33d0*/  IMAD R13, R13, R16, RZ ;  /* 0x000000100d0d7224 */ /* 0x000fe200078e02ff */
[----:B0-----:R-:W-:Y:S01]  /*33e0*/  MOV R40, RZ ;  /* 0x000000ff00287202 */ /* 0x001fe20000000f00 */
[----:B------:R-:W-:Y:S02]  /*33f0*/  @P4 VIADD R22, R22, 0x1 ;  /* 0x0000000116164836 */ /* 0x000fe40000000000 */
        /* <DEDUP_REMOVED lines=24> */
[----:B------:R-:W-:-:S04]  /*3580*/  LOP3.LUT R14, R2, R17, RZ, 0x3c, !PT ;  /* 0x00000011020e7212 */ /* 0x000fc800078e3cff */
        /* <DEDUP_REMOVED lines=9> */
[----:B------:R-:W-:Y:S01]  /*3620*/  IMAD.WIDE R14, R14, UR5, RZ ;  /* 0x000000050e0e7c25 */ /* 0x000fe2000f8e02ff */
        /* <DEDUP_REMOVED lines=11> */
[----:B------:R-:W-:Y:S01]  /*36e0*/  IMAD.WIDE.U32 R18, R0, UR8, R18 ;  /* 0x0000000800127c25 */ /* 0x000fe2000f8e0012 */
[----:B------:R-:W-:-:S03]  /*36f0*/  UIMAD UR8, UR22, UR8, URZ ;  /* 0x00000008160872a4 */ /* 0x000fc6000f8e02ff */
[----:B------:R-:W-:Y:S02]  /*3700*/  IMAD.MOV R21, RZ, RZ, -R21 ;  /* 0x000000ffff157224 */ /* 0x000fe400078e0a15 */
[----:B------:R-:W-:Y:S01]  /*3710*/  @!P2 IMAD.MOV R23, RZ, RZ, -R23 ;  /* 0x000000ffff17a224 */ /* 0x000fe200078e0a17 */
[----:B------:R-:W-:Y:S01]  /*3720*/  @!P5 LOP3.LUT R23, RZ, R8, RZ, 0x33, !PT ;  /* 0x00000008ff17d212 */ /* 0x000fe200078e33ff */
[----:B------:R-:W-:Y:S02]  /*3730*/  @!P0 IMAD.MOV R38, RZ, RZ, -R38 ;  /* 0x000000ffff268224 */ /* 0x000fe400078e0a26 */
[----:B------:R-:W-:Y:S01]  /*3740*/  IMAD R19, R0, UR12, R19 ;  /* 0x0000000c00137c24 */ /* 0x000fe2000f8e0213 */
[----:B------:R-:W-:Y:S01]  /*3750*/  @!P1 LOP3.LUT R38, RZ, R6, RZ, 0x33, !PT ;  /* 0x00000006ff269212 */ /* 0x000fe200078e33ff */
[----:B------:R-:W-:Y:S01]  /*3760*/  IMAD R21, R17, R21, R2 ;  /* 0x0000001511157224 */ /* 0x000fe200078e0202 */
[----:B------:R-:W-:Y:S01]  /*3770*/  IADD3 R0, PT, PT, -R22, RZ, RZ ;  /* 0x000000ff16007210 */ /* 0x000fe20007ffe1ff */
[----:B------:R-:W-:Y:S01]  /*3780*/  IMAD.MOV R2, RZ, RZ, -R23 ;  /* 0x000000ffff027224 */ /* 0x000fe200078e0a17 */
[----:B------:R-:W-:Y:S01]  /*3790*/  UIMAD UR12, UR7, UR4, URZ ;  /* 0x00000004070c72a4 */ /* 0x000fe2000f8e02ff */
[----:B------:R-:W-:Y:S01]  /*37a0*/  IADD3 R11, PT, PT, -R38, RZ, RZ ;  /* 0x000000ff260b7210 */ /* 0x000fe20007ffe1ff */
[----:B------:R-:W-:Y:S01]  /*37b0*/  IMAD.WIDE R18, R21, UR4, R18 ;  /* 0x0000000415127c25 */ /* 0x000fe2000f8e0212 */
        /* <DEDUP_REMOVED lines=19> */
.L_x_318:
[----:B------:R-:W0:Y:S01]  /*38f0*/  LDC.64 R2, c[0x0][0x420] ;  /* 0x00010800ff027b82 */ /* 0x000e220000000a00 */
[----:B------:R-:W-:-:S05]  /*3900*/  IADD3 R0, PT, PT, R12, UR20, RZ ;  /* 0x000000140c007c10 */ /* 0x000fca000fffe0ff */
[----:B0-----:R-:W-:-:S05]  /*3910*/  IMAD.WIDE.U32 R2, R0, 0x4, R2 ;  /* 0x0000000400027825 */ /* 0x001fca00078e0002 */
[----:B------:R1:W-:Y:S02]  /*3920*/  STG.E desc[UR10][R2.64], R24 ;  /* 0x0000001802007986 */ /* 0x0003e4000c10190a */
.L_x_317:
[----:B------:R-:W-:Y:S05]  /*3930*/  BSYNC.RECONVERGENT B1 ;  /* 0x0000000000017941 */ /* 0x000fea0003800200 */
.L_x_316:
[----:B------:R-:W2:Y:S01]  /*3940*/  LDCU UR6, c[0x0][0x534] ;  /* 0x0000a680ff0677ac */ /* 0x000ea20008000800 */
[C---:B------:R-:W-:Y:S01]  /*3950*/  LOP3.LUT R0, R9.reuse, 0x8, RZ, 0xfc, !PT ;  /* 0x0000000809007812 */ /* 0x040fe200078efcff */
[----:B------:R-:W-:Y:S01]  /*3960*/  IMAD.SHL.U32 R7, R4, 0x4, RZ ;  /* 0x0000000404077824 */ /* 0x000fe200078e00ff */
[C---:B01----:R-:W-:Y:S02]  /*3970*/  LOP3.LUT R2, R9.reuse, 0x28, RZ, 0xfc, !PT ;  /* 0x0000002809027812 */ /* 0x043fe400078efcff */
[C---:B--2---:R-:W-:Y:S01]  /*3980*/  ISETP.GE.AND P0, PT, R9.reuse, UR6, PT ;  /* 0x0000000609007c0c */ /* 0x044fe2000bf06270 */
[----:B------:R-:W-:Y:S01]  /*3990*/  UISETP.GE.AND UP0, UPT, UR6, 0x1, UPT ;  /* 0x000000010600788c */ /* 0x000fe2000bf06270 */
[----:B------:R-:W-:Y:S02]  /*39a0*/  ISETP.GE.AND P6, PT, R0, UR6, PT ;  /* 0x0000000600007c0c */ /* 0x000fe4000bfc6270 */
[----:B------:R-:W-:Y:S02]  /*39b0*/  ISETP.GT.U32.OR P0, PT, R4, 0x7f, P0 ;  /* 0x0000007f0400780c */ /* 0x000fe40000704470 */
[----:B------:R-:W-:-:S02]  /*39c0*/  LOP3.LUT R0, R9, 0x10, RZ, 0xfc, !PT ;  /* 0x0000001009007812 */ /* 0x000fc400078efcff */
[----:B------:R-:W-:Y:S02]  /*39d0*/  ISETP.GE.AND P2, PT, R2, UR6, PT ;  /* 0x0000000602007c0c */ /* 0x000fe4000bf46270 */
[----:B------:R-:W-:Y:S02]  /*39e0*/  ISETP.GE.AND P5, PT, R0, UR6, PT ;  /* 0x0000000600007c0c */ /* 0x000fe4000bfa6270 */
[C---:B------:R-:W-:Y:S02]  /*39f0*/  LOP3.LUT R0, R9.reuse, 0x18, RZ, 0xfc, !PT ;  /* 0x0000001809007812 */ /* 0x040fe400078efcff */
[----:B------:R-:W-:Y:S02]  /*3a00*/  ISETP.GT.U32.OR P6, PT, R4, 0x7f, P6 ;  /* 0x0000007f0400780c */ /* 0x000fe400037c4470 */
[----:B------:R-:W-:Y:S01]  /*3a10*/  ISETP.GE.AND P4, PT, R0, UR6, PT ;  /* 0x0000000600007c0c */ /* 0x000fe2000bf86270 */
[----:B------:R-:W-:Y:S01]  /*3a20*/  @!P0 FADD.FTZ R5, -R24, R33 ;  /* 0x0000002118058221 */ /* 0x000fe20000010100 */
[----:B------:R-:W-:-:S02]  /*3a30*/  LOP3.LUT R0, R9, 0x20, RZ, 0xfc, !PT ;  /* 0x0000002009007812 */ /* 0x000fc400078efcff */
[----:B------:R-:W-:Y:S01]  /*3a40*/  ISETP.GT.U32.OR P5, PT, R4, 0x7f, P5 ;  /* 0x0000007f0400780c */ /* 0x000fe20002fa4470 */
[----:B------:R-:W-:Y:S01]  /*3a50*/  @!P0 FMUL.FTZ R5, R5, 1.4426950216293334961 ;  /* 0x3fb8aa3b05058820 */ /* 0x000fe20000410000 */
[----:B------:R-:W-:Y:S02]  /*3a60*/  ISETP.GE.AND P3, PT, R0, UR6, PT ;  /* 0x0000000600007c0c */ /* 0x000fe4000bf66270 */
[C---:B------:R-:W-:Y:S02]  /*3a70*/  LOP3.LUT R0, R9.reuse, 0x30, RZ, 0xfc, !PT ;  /* 0x0000003009007812 */ /* 0x040fe400078efcff */
[----:B------:R-:W-:Y:S01]  /*3a80*/  ISETP.GT.U32.OR P4, PT, R4, 0x7f, P4 ;  /* 0x0000007f0400780c */ /* 0x000fe20002784470 */
[----:B------:R-:W0:Y:S01]  /*3a90*/  @!P0 MUFU.EX2 R5, R5 ;  /* 0x0000000500058308 */ /* 0x000e220000000800 */
[----:B------:R-:W-:Y:S01]  /*3aa0*/  ISETP.GE.AND P1, PT, R0, UR6, PT ;  /* 0x0000000600007c0c */ /* 0x000fe2000bf26270 */
[----:B------:R-:W-:Y:S01]  /*3ab0*/  @!P6 FADD.FTZ R3, -R24, R30 ;  /* 0x0000001e1803e221 */ /* 0x000fe20000010100 */
[----:B------:R-:W-:-:S02]  /*3ac0*/  LOP3.LUT R0, R9, 0x38, RZ, 0xfc, !PT ;  /* 0x0000003809007812 */ /* 0x000fc400078efcff */
[----:B------:R-:W-:Y:S01]  /*3ad0*/  ISETP.GT.U32.OR P3, PT, R4, 0x7f, P3 ;  /* 0x0000007f0400780c */ /* 0x000fe20001f64470 */
[----:B------:R-:W-:Y:S01]  /*3ae0*/  @!P5 FADD.FTZ R31, -R24, R31 ;  /* 0x0000001f181fd221 */ /* 0x000fe20000010100 */
[C---:B------:R-:W-:Y:S01]  /*3af0*/  ISETP.GT.U32.OR P2, PT, R4.reuse, 0x7f, P2 ;  /* 0x0000007f0400780c */ /* 0x040fe20001744470 */
[----:B------:R-:W-:Y:S01]  /*3b00*/  @!P6 FMUL.FTZ R3, R3, 1.4426950216293334961 ;  /* 0x3fb8aa3b0303e820 */ /* 0x000fe20000410000 */
[----:B------:R-:W-:Y:S01]  /*3b10*/  ISETP.GT.U32.OR P1, PT, R4, 0x7f, P1 ;  /* 0x0000007f0400780c */ /* 0x000fe20000f24470 */
[----:B------:R-:W-:Y:S02]  /*3b20*/  @!P5 FMUL.FTZ R31, R31, 1.4426950216293334961 ;  /* 0x3fb8aa3b1f1fd820 */ /* 0x000fe40000410000 */
        /* <DEDUP_REMOVED lines=34> */
[----:B------:R-:W-:Y:S01]  /*3d50*/  LOP3.LUT R25, R9, 0x3f8, R4, 0xf8, !PT ;  /* 0x000003f809197812 */ /* 0x000fe200078ef804 */
[----:B--2---:R-:W-:Y:S01]  /*3d60*/  IMAD.MOV.U32 R13, RZ, RZ, RZ ;  /* 0x000000ffff0d7224 */ /* 0x004fe200078e00ff */
        /* <DEDUP_REMOVED lines=16> */
[----:B------:R-:W-:Y:S01]  /*3e70*/  CS2R R2, SRZ ;  /* 0x0000000000027805 */ /* 0x000fe2000001ff00 */
[----:B------:R-:W-:Y:S01]  /*3e80*/  UMOV UR6, 0x400 ;  /* 0x0000040000067882 */ /* 0x000fe20000000000 */
[----:B------:R-:W-:Y:S01]  /*3e90*/  MOV R5, RZ ;  /* 0x000000ff00057202 */ /* 0x000fe20000000f00 */
[----:B------:R-:W-:Y:S01]  /*3ea0*/  IMAD.WIDE R22, R14, 0x10, RZ ;  /* 0x000000100e167825 */ /* 0x000fe200078e02ff */
[----:B------:R-:W-:-:S03]  /*3eb0*/  MOV R13, UR8 ;  /* 0x00000008000d7c02 */ /* 0x000fc60008000f00 */
[----:B------:R-:W-:-:S04]  /*3ec0*/  IMAD.WIDE R20, R14, 0xc, RZ ;  /* 0x0000000c0e147825 */ /* 0x000fc800078e02ff */
[----:B------:R-:W-:-:S04]  /*3ed0*/  IMAD.WIDE R18, R14, 0x8, RZ ;  /* 0x000000080e127825 */ /* 0x000fc800078e02ff */
[----:B------:R-:W-:Y:S01]  /*3ee0*/  IMAD.WIDE R16, R14, 0x4, RZ ;  /* 0x000000040e107825 */ /* 0x000fe200078e02ff */
[----:B0-----:R-:W-:Y:S02]  /*3ef0*/  ULEA UR5, UR5, UR6, 0x18 ;  /* 0x0000000605057291 */ /* 0x001fe4000f8ec0ff */
[----:B------:R-:W-:-:S04]  /*3f00*/  UIADD3 UR6, UPT, UPT, -UR8, URZ, URZ ;  /* 0x000000ff08067290 */ /* 0x000fc8000fffe1ff */
[----:B------:R-:W-:Y:S01]  /*3f10*/  UISETP.GE.AND UP0, UPT, UR6, URZ, UPT ;  /* 0x000000ff0600728c */ /* 0x000fe2000bf06270 */
[----:B------:R-:W-:-:S04]  /*3f20*/  LEA R6, R12, UR5, 0x2 ;  /* 0x000000050c067c11 */ /* 0x000fc8000f8e10ff */
[----:B------:R-:W-:-:S04]  /*3f30*/  IADD3 R6, PT, PT, R6, 0x88, RZ ;  /* 0x0000008806067810 */ /* 0x000fc80007ffe0ff */
[----:B------:R-:W-:Y:S05]  /*3f40*/  BRA.U UP0, `(.L_x_326) ;  /* 0x0000000d008c7547 */ /* 0x000fea000b800000 */
[----:B------:R-:W-:Y:S02]  /*3f50*/  UIADD3 UR5, UPT, UPT, -UR6, URZ, URZ ;  /* 0x000000ff06057290 */ /* 0x000fe4000fffe1ff */
[----:B------:R-:W-:Y:S02]  /*3f60*/  UPLOP3.LUT UP1, UPT, UPT, UPT, UPT, 0x80, 0x8 ;  /* 0x000000000008789c */ /* 0x000fe40003f2f070 */
[----:B------:R-:W-:-:S09]  /*3f70*/  UISETP.GT.AND UP0, UPT, UR5, 0xc, UPT ;  /* 0x0000000c0500788c */ /* 0x000fd2000bf04270 */
[----:B------:R-:W-:Y:S05]  /*3f80*/  BRA.U !UP0, `(.L_x_327) ;  /* 0x00000009084c7547 */ /* 0x000fea000b800000 */
[C---:B------:R-:W-:Y:S01]  /*3f90*/  ISETP.GE.AND P2, PT, R12.reuse, UR7, PT ;  /* 0x000000070c007c0c */ /* 0x040fe2000bf46270 */
[----:B------:R-:W-:Y:S01]  /*3fa0*/  UPLOP3.LUT UP1, UPT, UPT, UPT, UPT, 0x40, 0x4 ;  /* 0x000000000004789c */ /* 0x000fe20003f2e870 */
[----:B------:R-:W-:-:S13]  /*3fb0*/  ISETP.GE.AND P0, PT, R12, UR7, PT ;  /* 0x000000070c007c0c */ /* 0x000fda000bf06270 */
.L_x_328:
[----:B------:R-:W0:Y:S01]  /*3fc0*/  LDS R4, [R6+-0x88] ;  /* 0xffff780006047984 */ /* 0x000e220000000800 */
[-C--:B------:R-:W-:Y:S01]  /*3fd0*/  @!P2 MOV R24, R15.reuse ;  /* 0x0000000f0018a202 */ /* 0x080fe20000000f00 */
[----:B------:R-:W-:Y:S01]  /*3fe0*/  UIADD3 UR6, UPT, UPT, UR6, 0x10, URZ ;  /* 0x0000001006067890 */ /* 0x000fe2000fffe0ff */
[----:B------:R-:W-:Y:S03]  /*3ff0*/  @!P2 IADD3 R26, P1, PT, R16, R15, RZ ;  /* 0x0000000f101aa210 */ /* 0x000fe60007f3e0ff */
[----:B------:R-:W0:Y:S01]  /*4000*/  @!P2 LDG.E.128 R8, desc[UR10][R24.64] ;  /* 0x0000000a1808a981 */ /* 0x000e22000c1e1d00 */
[----:B------:R-:W-:Y:S01]  /*4010*/  @!P2 IADD3.X R27, PT, PT, R17, R25, RZ, P1, !PT ;  /* 0x00000019111ba210 */ /* 0x000fe20000ffe4ff */
[----:B------:R-:W-:Y:S01]  /*4020*/  UISETP.GE.AND UP0, UPT, UR6, -0xc, UPT ;  /* 0xfffffff40600788c */ /* 0x000fe2000bf06270 */
        /* <DEDUP_REMOVED lines=23> */
[----:B------:R1:W0:Y:S01]  /*41a0*/  @!P2 LDG.E.128 R8, desc[UR10][R26.64] ;  /* 0x0000000a1a08a981 */ /* 0x000222000c1e1d00 */
[----:B------:R-:W-:Y:S11]  /*41b0*/  PLOP3.LUT P2, PT, P0, PT, PT, 0x80, 0x8 ;  /* 0x000000000008781c */ /* 0x000ff6000074f070 */
[----:B------:R-:W-:Y:S02]  /*41c0*/  @!UPT UIADD3 URZ, UPT, UPT, URZ, URZ, URZ ;  /* 0x000000fffffff290 */ /* 0x000fe4000fffe0ff */
[-C--:B-1----:R-:W-:Y:S04]  /*41d0*/  @!P2 IADD3 R26, P1, PT, R16, R24.reuse, RZ ;  /* 0x00000018101aa210 */ /* 0x082fe80007f3e0ff */
[----:B------:R-:W-:Y:S02]  /*41e0*/  @!P2 IADD3.X R15, PT, PT, R17, R25, RZ, P1, !PT ;  /* 0x00000019110fa210 */ /* 0x000fe40000ffe4ff */
[----:B------:R-:W-:Y:S02]  /*41f0*/  @!P2 IADD3 R28, P1, PT, R18, R24, RZ ;  /* 0x00000018121ca210 */ /* 0x000fe40007f3e0ff */
[----:B------:R-:W-:Y:S02]  /*4200*/  @!P2 MOV R27, R15 ;  /* 0x0000000f001ba202 */ /* 0x000fe40000000f00 */
[----:B------:R-:W-:Y:S04]  /*4210*/  @!P2 IADD3.X R15, PT, PT, R19, R25, RZ, P1, !PT ;  /* 0x00000019130fa210 */ /* 0x000fe80000ffe4ff */
[----:B------:R-:W-:Y:S01]  /*4220*/  @!P2 MOV R29, R15 ;  /* 0x0000000f001da202 */ /* 0x000fe20000000f00 */
        /* <DEDUP_REMOVED lines=13> */
[----:B------:R-:W-:Y:S02]  /*4300*/  @!P2 IADD3.X R15, PT, PT, R21, R25, RZ, P1, !PT ;  /* 0x00000019150fa210 */ /* 0x000fe40000ffe4ff */
[----:B------:R-:W-:Y:S02]  /*4310*/  IADD3 R24, P1, PT, R22, R24, RZ ;  /* 0x0000001816187210 */ /* 0x000fe40007f3e0ff */
[----:B------:R-:W-:Y:S02]  /*4320*/  @!P2 MOV R27, R15 ;  /* 0x0000000f001ba202 */ /* 0x000fe40000000f00 */
[----:B------:R-:W-:Y:S01]  /*4330*/  IADD3.X R25, PT, PT, R23, R25, RZ, P1, !PT ;  /* 0x0000001917197210 */ /* 0x000fe20000ffe4ff */
[C---:B0-----:R-:W-:Y:S01]  /*4340*/  FFMA.FTZ R5, R4.reuse, R8, R5 ;  /* 0x0000000804057223 */ /* 0x041fe20000010005 */
[C---:B------:R-:W-:Y:S01]  /*4350*/  FFMA.FTZ R2, R4.reuse, R9, R2 ;  /* 0x0000000904027223 */ /* 0x040fe20000010002 */
[C---:B------:R-:W-:Y:S01]  /*4360*/  FFMA.FTZ R3, R4.reuse, R10, R3 ;  /* 0x0000000a04037223 */ /* 0x040fe20000010003 */
[----:B------:R-:W-:Y:S02]  /*4370*/  FFMA.FTZ R0, R4, R11, R0 ;  /* 0x0000000b04007223 */ /* 0x000fe40000010000 */
[----:B------:R-:W0:Y:S04]  /*4380*/  LDS R4, [R6+0x110] ;  /* 0x0001100006047984 */ /* 0x000e280000000800 */
[----:B------:R1:W0:Y:S02]  /*4390*/  @!P2 LDG.E.128 R8, desc[UR10][R28.64] ;  /* 0x0000000a1c08a981 */ /* 0x000224000c1e1d00 */
[----:B-1----:R-:W-:Y:S04]  /*43a0*/  @!P2 IADD3 R28, P1, PT, R16, R24, RZ ;  /* 0x00000018101ca210 */ /* 0x002fe80007f3e0ff */
[----:B------:R-:W-:Y:S04]  /*43b0*/  @!P2 IADD3.X R15, PT, PT, R17, R25, RZ, P1, !PT ;  /* 0x00000019110fa210 */ /* 0x000fe80000ffe4ff */
[----:B------:R-:W-:Y:S01]  /*43c0*/  @!P2 MOV R29, R15 ;  /* 0x0000000f001da202 */ /* 0x000fe20000000f00 */
        /* <DEDUP_REMOVED lines=57> */
[----:B------:R-:W-:Y:S04]  /*4760*/  @!P2 IADD3.X R15, PT, PT, R21, R25, RZ, P1, !PT ;  /* 0x00000019150fa210 */ /* 0x000fe80000ffe4ff */
[----:B------:R-:W-:Y:S02]  /*4770*/  @!P2 MOV R27, R15 ;  /* 0x0000000f001ba202 */ /* 0x000fe40000000f00 */
        /* <DEDUP_REMOVED lines=19> */
[----:B------:R-:W-:Y:S09]  /*48b0*/  BRA.U !UP0, `(.L_x_328) ;  /* 0xfffffff508c07547 */ /* 0x000ff2000b83ffff */
.L_x_327:
        /* <DEDUP_REMOVED lines=74> */
.L_x_329:
[----:B------:R-:W-:-:S09]  /*4d60*/  UISETP.NE.OR UP1, UPT, UR6, URZ, UP1 ;  /* 0x000000ff0600728c */ /* 0x000fd20008f25670 */
[----:B------:R-:W-:Y:S05]  /*4d70*/  BRA.U !UP1, `(.L_x_325) ;  /* 0x0000000109987547 */ /* 0x000fea000b800000 */
.L_x_326:
[----:B------:R-:W-:-:S13]  /*4d80*/  ISETP.GE.AND P0, PT, R12, UR7, PT ;  /* 0x000000070c007c0c */ /* 0x000fda000bf06270 */
.L_x_330:
[----:B------:R-:W0:Y:S01]  /*4d90*/  LDS R4, [R6+-0x88] ;  /* 0xffff780006047984 */ /* 0x000e220000000800 */
[-C--:B------:R-:W-:Y:S01]  /*4da0*/  @!P0 MOV R24, R15.reuse ;  /* 0x0000000f00188202 */ /* 0x080fe20000000f00 */
[----:B------:R-:W-:Y:S01]  /*4db0*/  UIADD3 UR6, UPT, UPT, UR6, 0x4, URZ ;  /* 0x0000000406067890 */ /* 0x000fe2000fffe0ff */
[----:B------:R-:W-:Y:S03]  /*4dc0*/  @!P0 IADD3 R30, P1, PT, R16, R15, RZ ;  /* 0x0000000f101e8210 */ /* 0x000fe60007f3e0ff */
[----:B------:R1:W0:Y:S01]  /*4dd0*/  @!P0 LDG.E.128 R8, desc[UR10][R24.64] ;  /* 0x0000000a18088981 */ /* 0x000222000c1e1d00 */
[----:B------:R-:W-:Y:S01]  /*4de0*/  @!P0 IADD3.X R31, PT, PT, R17, R25, RZ, P1, !PT ;  /* 0x00000019111f8210 */ /* 0x000fe20000ffe4ff */
[----:B------:R-:W-:Y:S01]  /*4df0*/  UISETP.NE.AND UP0, UPT, UR6, URZ, UPT ;  /* 0x000000ff0600728c */ /* 0x000fe2000bf05270 */
[----:B------:R-:W-:Y:S04]  /*4e00*/  @!P0 IADD3 R28, P1, PT, R18, R15, RZ ;  /* 0x0000000f121c8210 */ /* 0x000fe80007f3e0ff */
[----:B------:R-:W-:Y:S02]  /*4e10*/  @!P0 IADD3.X R29, PT, PT, R19, R25, RZ, P1, !PT ;  /* 0x00000019131d8210 */ /* 0x000fe40000ffe4ff */
[----:B------:R-:W-:Y:S04]  /*4e20*/  @!P0 IADD3 R26, P1, PT, R20, R15, RZ ;  /* 0x0000000f141a8210 */ /* 0x000fe80007f3e0ff */
[----:B------:R-:W-:Y:S02]  /*4e30*/  @!P0 IADD3.X R27, PT, PT, R21, R25, RZ, P1, !PT ;  /* 0x00000019151b8210 */ /* 0x000fe40000ffe4ff */
[----:B------:R-:W-:Y:S04]  /*4e40*/  IADD3 R15, P1, PT, R22, R15, RZ ;  /* 0x0000000f160f7210 */ /* 0x000fe80007f3e0ff */
[----:B-1----:R-:W-:Y:S01]  /*4e50*/  IADD3.X R25, PT, PT, R23, R25, RZ, P1, !PT ;  /* 0x0000001917197210 */ /* 0x002fe20000ffe4ff */
[C---:B0-----:R-:W-:Y:S01]  /*4e60*/  FFMA.FTZ R5, R4.reuse, R8, R5 ;  /* 0x0000000804057223 */ /* 0x041fe20000010005 */
[C---:B------:R-:W-:Y:S01]  /*4e70*/  FFMA.FTZ R2, R4.reuse, R9, R2 ;  /* 0x0000000904027223 */ /* 0x040fe20000010002 */
[C---:B------:R-:W-:Y:S01]  /*4e80*/  FFMA.FTZ R3, R4.reuse, R10, R3 ;  /* 0x0000000a04037223 */ /* 0x040fe20000010003 */
[----:B------:R-:W-:Y:S02]  /*4e90*/  FFMA.FTZ R0, R4, R11, R0 ;  /* 0x0000000b04007223 */ /* 0x000fe40000010000 */
[----:B------:R-:W0:Y:S04]  /*4ea0*/  LDS R4, [R6+-0x44] ;  /* 0xffffbc0006047984 */ /* 0x000e280000000800 */
[----:B------:R-:W0:Y:S02]  /*4eb0*/  @!P0 LDG.E.128 R8, desc[UR10][R30.64] ;  /* 0x0000000a1e088981 */ /* 0x000e24000c1e1d00 */
        /* <DEDUP_REMOVED lines=18> */
.L_x_325:
[----:B------:R-:W-:-:S09]  /*4fe0*/  UISETP.NE.AND UP0, UPT, UR4, URZ, UPT ;  /* 0x000000ff0400728c */ /* 0x000fd2000bf05270 */
[----:B------:R-:W-:Y:S05]  /*4ff0*/  BRA.U !UP0, `(.L_x_324) ;  /* 0x0000000108547547 */ /* 0x000fea000b800000 */
[----:B------:R-:W0:Y:S01]  /*5000*/  S2UR UR5, SR_CgaCtaId ;  /* 0x00000000000579c3 */ /* 0x000e220000008800 */
[----:B------:R-:W-:Y:S01]  /*5010*/  UMOV UR6, 0x400 ;  /* 0x0000040000067882 */ /* 0x000fe20000000000 */
[----:B------:R-:W-:Y:S01]  /*5020*/  IMAD R13, R13, 0x11, R12 ;  /* 0x000000110d0d7824 */ /* 0x000fe200078e020c */
[----:B------:R-:W-:Y:S01]  /*5030*/  ISETP.GE.AND P0, PT, R12, UR7, PT ;  /* 0x000000070c007c0c */ /* 0x000fe2000bf06270 */
[----:B------:R-:W-:Y:S01]  /*5040*/  IMAD.WIDE R16, R14, 0x4, RZ ;  /* 0x000000040e107825 */ /* 0x000fe200078e02ff */
[----:B------:R-:W-:Y:S02]  /*5050*/  UIADD3 UR4, UPT, UPT, -UR4, URZ, URZ ;  /* 0x000000ff04047290 */ /* 0x000fe4000fffe1ff */
[----:B0-----:R-:W-:-:S06]  /*5060*/  ULEA UR5, UR5, UR6, 0x18 ;  /* 0x0000000605057291 */ /* 0x001fcc000f8ec0ff */
[----:B------:R-:W-:-:S07]  /*5070*/  LEA R6, R13, UR5, 0x2 ;  /* 0x000000050d067c11 */ /* 0x000fce000f8e10ff */
.L_x_331:
        /* <DEDUP_REMOVED lines=13> */
.L_x_324:
[----:B------:R-:W-:-:S04]  /*5150*/  IADD3 R12, PT, PT, R12, UR20, RZ ;  /* 0x000000140c0c7c10 */ /* 0x000fc8000fffe0ff */
[----:B------:R-:W-:-:S13]  /*5160*/  ISETP.GE.AND P0, PT, R12, UR21, PT ;  /* 0x000000150c007c0c */ /* 0x000fda000bf06270 */
[----:B------:R-:W-:Y:S05]  /*5170*/  @P0 EXIT ;  /* 0x000000000000094d */ /* 0x000fea0003800000 */
[----:B------:R-:W-:Y:S01]  /*5180*/  IABS R10, UR22 ;  /* 0x00000016000a7c13 */ /* 0x000fe20008000000 */
[----:B------:R-:W0:Y:S01]  /*5190*/  LDC R9, c[0x0][0x434] ;  /* 0x00010d00ff097b82 */ /* 0x000e220000000800 */
[----:B--2---:R-:W-:Y:S01]  /*51a0*/  IABS R13, R12 ;  /* 0x0000000c000d7213 */ /* 0x004fe20000000000 */
        /* <DEDUP_REMOVED lines=75> */
        .weak           $__internal_8_$__cuda_sm20_div_s64
        .type           $__internal_8_$__cuda_sm20_div_s64,@function
        .size           $__internal_8_$__cuda_sm20_div_s64,(.L_x_10216 - $__internal_8_$__cuda_sm20_div_s64)
$__internal_8_$__cuda_sm20_div_s64:
        /* <DEDUP_REMOVED lines=53> */
[CC--:B------:R-:W-:Y:S01]  /*59b0*/  ISETP.GE.U32.AND P2, PT, R13.reuse, R34.reuse, PT ;  /* 0x000000220d00720c */ /* 0x0c0fe20003f46070 */
        /* <DEDUP_REMOVED lines=13> */
[----:B------:R-:W-:Y:S01]  /*5a90*/  ISETP.GE.U32.AND.EX P0, PT, R15, R35, PT, P0 ;  /* 0x000000230f00720c */ /* 0x000fe20003f06100 */
[----:B------:R-:W-:Y:S01]  /*5aa0*/  IMAD.MOV.U32 R15, RZ, RZ, 0x0 ;  /* 0x00000000ff0f7424 */ /* 0x000fe200078e00ff */
        /* <DEDUP_REMOVED lines=10> */
[----:B------:R-:W-:Y:S02]  /*5b50*/  SEL R10, R10, R13, !P2 ;  /* 0x0000000d0a0a7207 */ /* 0x000fe40005000000 */
[----:B------:R-:W-:Y:S01]  /*5b60*/  SEL R13, R14, 0xffffffff, P0 ;  /* 0xffffffff0e0d7807 */ /* 0x000fe20000000000 */
[----:B------:R-:W-:Y:S01]  /*5b70*/  IMAD.MOV.U32 R14, RZ, RZ, R18 ;  /* 0x000000ffff0e7224 */ /* 0x000fe200078e0012 */
[----:B------:R-:W-:-:S03]  /*5b80*/  SEL R10, R10, 0xffffffff, P0 ;  /* 0xffffffff0a0a7807 */ /* 0x000fc60000000000 */
[----:B------:R-:W-:Y:S05]  /*5b90*/  RET.REL.NODEC R14 `(_ZN5flash32flash_fwd_splitkv_combine_kernelI23Flash_fwd_kernel_traitsILi32ELi64ELi256ELi4ELb0ELb0EN7cutlass6half_tE19Flash_kernel_traitsILi32ELi64ELi256ELi4ES3_EELi16ELi6ELb1EEEvNS_16Flash_fwd_paramsE) ;  /* 0xffffffa40e187950 */ /* 0x000fea0003c3ffff */
.L_x_332:
        /* <DEDUP_REMOVED lines=14> */
.L_x_10216:


//--------------------- .text._ZN5flash32flash_fwd_splitkv_combine_kernelI23Flash_fwd_kernel_traitsILi32ELi64ELi256ELi4ELb0ELb0EN7cutlass6half_tE19Flash_kernel_traitsILi32ELi64ELi256ELi4ES3_EELi16ELi5ELb1EEEvNS_16Flash_fwd_paramsE --------------------------
	.section	.text._ZN5flash32flash_fwd_splitkv_combine_kernelI23Flash_fwd_kernel_traitsILi32ELi64ELi256ELi4ELb0ELb0EN7cutlass6half_tE19Flash_kernel_traitsILi32ELi64ELi256ELi4ES3_EELi16ELi5ELb1EEEvNS_16Flash_fwd_paramsE,"ax",@progbits
	.align	128
        .global         _ZN5flash32flash_fwd_splitkv_combine_kernelI23Flash_fwd_kernel_traitsILi32ELi64ELi256ELi4ELb0ELb0EN7cutlass6half_tE19Flash_kernel_traitsILi32ELi64ELi256ELi4ES3_EELi16ELi5ELb1EEEvNS_16Flash_fwd_paramsE
        .type           _ZN5flash32flash_fwd_splitkv_combine_kernelI23Flash_fwd_kernel_traitsILi32ELi64ELi256ELi4ELb0ELb0EN7cutlass6half_tE19Flash_kernel_traitsILi32ELi64ELi256ELi4ES3_EELi16ELi5ELb1EEEvNS_16Flash_fwd_paramsE,@function
        .size           _ZN5flash32flash_fwd_splitkv_combine_kernelI23Flash_fwd_kernel_traitsILi32ELi64ELi256ELi4ELb0ELb0EN7cutlass6half_tE19Flash_kernel_traitsILi32ELi64ELi256ELi4ES3_EELi16ELi5ELb1EEEvNS_16Flash_fwd_paramsE,(.L_x_10217 - _ZN5flash32flash_fwd_splitkv_combine_kernelI23Flash_fwd_kernel_traitsILi32ELi64ELi256ELi4ELb0ELb0EN7cutlass6half_tE19Flash_kernel_traitsILi32ELi64ELi256ELi4ES3_EELi16ELi5ELb1EEEvNS_16Flash_fwd_paramsE)
        .other          _ZN5flash32flash_fwd_splitkv_combine_kernelI23Flash_fwd_kernel_traitsILi32ELi64ELi256ELi4ELb0ELb0EN7cutlass6half_tE19Flash_kernel_traitsILi32ELi64ELi256ELi4ES3_EELi16ELi5ELb1EEEvNS_16Flash_fwd_paramsE,@"STO_CUDA_ENTRY STV_DEFAULT"
_ZN5flash32flash_fwd_splitkv_combine_kernelI23Flash_fwd_kernel_traitsILi32ELi64ELi256ELi4ELb0ELb0EN7cutlass6half_tE19Flash_kernel_traitsILi32ELi64ELi256ELi4ES3_EELi16ELi5ELb1EEEvNS_16Flash_fwd_paramsE:
.text._ZN5flash32flash_fwd_splitkv_combine_kernelI23Flash_fwd_kernel_traitsILi32ELi64ELi256ELi4ELb0ELb0EN7cutlass6half_tE19Flash_kernel_traitsILi32ELi64ELi256ELi4ES3_EELi16ELi5ELb1EEEvNS_16Flash_fwd_paramsE:
        /* <DEDUP_REMOVED lines=38> */
.L_x_333:
[----:B------:R-:W-:Y:S01]  /*0260*/  IMAD.U32 R20, RZ, RZ, UR21 ;  /* 0x00000015ff147e24 */ /* 0x000fe2000f8e00ff */
[----:B------:R-:W-:Y:S01]  /*0270*/  MOV R18, UR19 ;  /* 0x0000001300127c02 */ /* 0x000fe20008000f00 */
[----:B------:R-:W-:Y:S01]  /*0280*/  IMAD.U32 R19, RZ, RZ, UR15 ;  /* 0x0000000fff137e24 */ /* 0x000fe2000f8e00ff */
[----:B------:R-:W-:Y:S02]  /*0290*/  MOV R17, UR14 ;  /* 0x0000000e00117c02 */ /* 0x000fe40008000f00 */
[----:B------:R-:W-:Y:S02]  /*02a0*/  MOV R16, 0x2c0 ;  /* 0x000002c000107802 */ /* 0x000fe40000000f00 */
[----:B------:R-:W-:Y:S05]  /*02b0*/  CALL.REL.NOINC `($__internal_9_$__cuda_sm20_div_s64) ;  /* 0x0000004c005c7944 */ /* 0x000fea0003c00000 */
[----:B------:R-:W-:-:S07]  /*02c0*/  MOV R11, R13 ;  /* 0x0000000d000b7202 */ /* 0x000fce0000000f00 */
.L_x_334:
        /* <DEDUP_REMOVED lines=30> */
.L_x_336:
[----:B------:R-:W-:Y:S01]  /*04b0*/  IMAD.MOV.U32 R20, RZ, RZ, R10 ;  /* 0x000000ffff147224 */ /* 0x000fe200078e000a */
[----:B------:R-:W-:Y:S02]  /*04c0*/  MOV R19, R11 ;  /* 0x0000000b00137202 */ /* 0x000fe40000000f00 */
[----:B------:R-:W-:Y:S02]  /*04d0*/  MOV R16, 0x4f0 ;  /* 0x000004f000107802 */ /* 0x000fe40000000f00 */
[----:B------:R-:W-:Y:S05]  /*04e0*/  CALL.REL.NOINC `($__internal_9_$__cuda_sm20_div_s64) ;  /* 0x0000004800d07944 */ /* 0x000fea0003c00000 */
[----:B------:R-:W-:Y:S02]  /*04f0*/  MOV R4, R10 ;  /* 0x0000000a00047202 */ /* 0x000fe40000000f00 */
[----:B------:R-:W-:Y:S02]  /*0500*/  MOV R5, R13 ;  /* 0x0000000d00057202 */ /* 0x000fe40000000f00 */
.L_x_337:
[----:B------:R-:W-:Y:S05]  /*0510*/  BSYNC.RECONVERGENT B0 ;  /* 0x0000000000007941 */ /* 0x000fea0003800200 */
.L_x_335:
        /* <DEDUP_REMOVED lines=57> */
.L_x_339:
[----:B------:R-:W-:Y:S01]  /*08b0*/  IMAD.MOV.U32 R20, RZ, RZ, R18 ;  /* 0x000000ffff147224 */ /* 0x000fe200078e0012 */
[----:B------:R-:W-:Y:S01]  /*08c0*/  MOV R18, R11 ;  /* 0x0000000b00127202 */ /* 0x000fe20000000f00 */
[----:B------:R-:W-:Y:S01]  /*08d0*/  IMAD.MOV.U32 R19, RZ, RZ, R17 ;  /* 0x000000ffff137224 */ /* 0x000fe200078e0011 */
[----:B------:R-:W-:Y:S02]  /*08e0*/  MOV R17, R31 ;  /* 0x0000001f00117202 */ /* 0x000fe40000000f00 */
[----:B------:R-:W-:Y:S02]  /*08f0*/  MOV R16, 0x910 ;  /* 0x0000091000107802 */ /* 0x000fe40000000f00 */
[----:B------:R-:W-:Y:S05]  /*0900*/  CALL.REL.NOINC `($__internal_9_$__cuda_sm20_div_s64) ;  /* 0x0000004400c87944 */ /* 0x000fea0003c00000 */
[----:B------:R-:W-:Y:S02]  /*0910*/  MOV R12, R10 ;  /* 0x0000000a000c7202 */ /* 0x000fe40000000f00 */
.L_x_340:
[----:B------:R-:W-:Y:S05]  /*0920*/  BSYNC.RECONVERGENT B0 ;  /* 0x0000000000007941 */ /* 0x000fea0003800200 */
.L_x_338:
        /* <DEDUP_REMOVED lines=124> */
.L_x_342:
[----:B------:R-:W-:Y:S01]  /*10f0*/  IMAD.MOV.U32 R20, RZ, RZ, R12 ;  /* 0x000000ffff147224 */ /* 0x000fe200078e000c */
[----:B------:R-:W-:Y:S01]  /*1100*/  MOV R18, R8 ;  /* 0x0000000800127202 */ /* 0x000fe20000000f00 */
[----:B------:R-:W-:Y:S01]  /*1110*/  IMAD.MOV.U32 R19, RZ, RZ, R13 ;  /* 0x000000ffff137224 */ /* 0x000fe200078e000d */
[----:B------:R-:W-:Y:S02]  /*1120*/  MOV R17, R0 ;  /* 0x0000000000117202 */ /* 0x000fe40000000f00 */
[----:B------:R-:W-:Y:S02]  /*1130*/  MOV R16, 0x1150 ;  /* 0x0000115000107802 */ /* 0x000fe40000000f00 */
[----:B------:R-:W-:Y:S05]  /*1140*/  CALL.REL.NOINC `($__internal_9_$__cuda_sm20_div_s64) ;  /* 0x0000003c00b87944 */ /* 0x000fea0003c00000 */
[----:B------:R-:W-:Y:S02]  /*1150*/  MOV R34, R10 ;  /* 0x0000000a00227202 */ /* 0x000fe40000000f00 */
[----:B------:R-:W-:Y:S02]  /*1160*/  MOV R35, R13 ;  /* 0x0000000d00237202 */ /* 0x000fe40000000f00 */
.L_x_343:
[----:B------:R-:W-:Y:S05]  /*1170*/  BSYNC.RECONVERGENT B0 ;  /* 0x0000000000007941 */ /* 0x000fea0003800200 */
.L_x_341:
        /* <DEDUP_REMOVED lines=57> */
.L_x_345:
[----:B------:R-:W-:Y:S01]  /*1510*/  IMAD.MOV.U32 R20, RZ, RZ, R4 ;  /* 0x000000ffff147224 */ /* 0x000fe200078e0004 */
[----:B------:R-:W-:Y:S01]  /*1520*/  MOV R19, R5 ;  /* 0x0000000500137202 */ /* 0x000fe20000000f00 */
[----:B------:R-:W-:Y:S01]  /*1530*/  IMAD.MOV.U32 R18, RZ, RZ, R7 ;  /* 0x000000ffff127224 */ /* 0x000fe200078e0007 */
[----:B------:R-:W-:Y:S02]  /*1540*/  MOV R16, 0x1560 ;  /* 0x0000156000107802 */ /* 0x000fe40000000f00 */
[----:B------:R-:W-:Y:S05]  /*1550*/  CALL.REL.NOINC `($__internal_9_$__cuda_sm20_div_s64) ;  /* 0x0000003800b47944 */ /* 0x000fea0003c00000 */
[----:B------:R-:W-:Y:S02]  /*1560*/  MOV R20, R10 ;  /* 0x0000000a00147202 */ /* 0x000fe40000000f00 */
[----:B------:R-:W-:Y:S02]  /*1570*/  MOV R21, R13 ;  /* 0x0000000d00157202 */ /* 0x000fe40000000f00 */
.L_x_346:
[----:B------:R-:W-:Y:S05]  /*1580*/  BSYNC.RECONVERGENT B0 ;  /* 0x0000000000007941 */ /* 0x000fea0003800200 */
.L_x_344:
        /* <DEDUP_REMOVED lines=9> */
[C---:B------:R-:W-:Y:S01]  /*1620*/  VIADD R10, R6.reuse, 0x8 ;  /* 0x00000008060a7836 */ /* 0x040fe20000000000 */
        /* <DEDUP_REMOVED lines=10> */
[----:B------:R-:W-:Y:S02]  /*16d0*/  @!P6 IADD3.X R25, PT, PT, RZ, RZ, RZ, P0, !PT ;  /* 0x000000ffff19e210 */ /* 0x000fe400007fe4ff */
[----:B------:R-:W-:Y:S01]  /*16e0*/  @!P4 IADD3 R26, P1, PT, R5, UR20, RZ ;  /* 0x00000014051acc10 */ /* 0x000fe2000ff3e0ff */
        /* <DEDUP_REMOVED lines=8> */
[----:B------:R-:W-:-:S03]  /*1770*/  @!P5 IMAD.WIDE.U32 R28, R10, UR21, R28 ;  /* 0x000000150a1cdc25 */ /* 0x000fc6000f8e001c */
[----:B------:R-:W-:Y:S01]  /*1780*/  @!P6 LEA.HI.X R33, R24, R19, R22, 0x2, P0 ;  /* 0x000000131821e211 */ /* 0x000fe200000f1416 */
[----:B------:R-:W-:Y:S01]  /*1790*/  @!P4 IMAD.WIDE.U32 R26, R9, UR21, R26 ;  /* 0x00000015091acc25 */ /* 0x000fe2000f8e001a */
[----:B------:R-:W-:-:S03]  /*17a0*/  @!P3 IADD3 R24, P0, PT, R5, UR20, RZ ;  /* 0x000000140518bc10 */ /* 0x000fc6000ff1e0ff */
[----:B------:R-:W-:Y:S02]  /*17b0*/  IMAD.MOV.U32 R18, RZ, RZ, -0x800000 ;  /* 0xff800000ff127424 */ /* 0x000fe400078e00ff */
[----:B------:R-:W-:Y:S01]  /*17c0*/  @!P3 IMAD.X R25, RZ, RZ, RZ, P0 ;  /* 0x000000ffff19b224 */ /* 0x000fe200000e06ff */
[----:B--2---:R-:W-:Y:S01]  /*17d0*/  @!P5 LEA R16, P2, R28, R16, 0x2 ;  /* 0x000000101c10d211 */ /* 0x004fe200078410ff */
[----:B------:R-:W-:Y:S02]  /*17e0*/  @!P5 IMAD R10, R10, UR15, R29 ;  /* 0x0000000f0a0adc24 */ /* 0x000fe4000f8e021d */
[----:B------:R-:W-:Y:S01]  /*17f0*/  @!P3 IMAD.WIDE.U32 R24, R3, UR21, R24 ;  /* 0x000000150318bc25 */ /* 0x000fe2000f8e0018 */
[----:B---3--:R-:W-:Y:S01]  /*1800*/  @!P4 LEA R14, P1, R26, R14, 0x2 ;  /* 0x0000000e1a0ec211 */ /* 0x008fe200078210ff */
[----:B0-----:R0:W2:Y:S01]  /*1810*/  @!P6 LDG.E R18, desc[UR8][R32.64] ;  /* 0x000000082012e981 */ /* 0x0010a2000c1e1900 */
        /* <DEDUP_REMOVED lines=8> */
[----:B------:R-:W-:Y:S01]  /*18a0*/  @!P3 LEA.HI.X R13, R24, R13, R3, 0x2, P0 ;  /* 0x0000000d180db211 */ /* 0x000fe200000f1403 */
[----:B------:R1:W3:Y:S01]  /*18b0*/  @!P5 LDG.E R10, desc[UR8][R16.64] ;  /* 0x00000008100ad981 */ /* 0x0002e2000c1e1900 */
[----:B------:R-:W4:Y:S03]  /*18c0*/  S2UR UR4, SR_CgaCtaId ;  /* 0x00000000000479c3 */ /* 0x000f260000008800 */
[----:B------:R5:W3:Y:S04]  /*18d0*/  @!P4 LDG.E R22, desc[UR8][R14.64] ;  /* 0x000000080e16c981 */ /* 0x000ae8000c1e1900 */
[----:B------:R5:W3:Y:S01]  /*18e0*/  @!P3 LDG.E R19, desc[UR8][R12.64] ;  /* 0x000000080c13b981 */ /* 0x000ae2000c1e1900 */
[C---:B------:R-:W-:Y:S01]  /*18f0*/  ISETP.GT.U32.AND P2, PT, R4.reuse, 0x17f, PT ;  /* 0x0000017f0400780c */ /* 0x040fe20003f44070 */
[----:B------:R-:W-:Y:S01]  /*1900*/  UMOV UR5, 0x400 ;  /* 0x0000040000057882 */ /* 0x000fe20000000000 */
[C---:B------:R-:W-:Y:S01]  /*1910*/  ISETP.GT.U32.AND P1, PT, R4.reuse, 0xff, PT ;  /* 0x000000ff0400780c */ /* 0x040fe20003f24070 */
[----:B------:R-:W5:Y:S01]  /*1920*/  LDC R3, c[0x0][0x434] ;  /* 0x00010d00ff037b82 */ /* 0x000f620000000800 */
[C---:B------:R-:W-:Y:S01]  /*1930*/  ISETP.GT.U32.AND P0, PT, R4.reuse, 0x7f, PT ;  /* 0x0000007f0400780c */ /* 0x040fe20003f04070 */
[----:B------:R-:W-:Y:S01]  /*1940*/  IMAD.MOV.U32 R27, RZ, RZ, -0x800000 ;  /* 0xff800000ff1b7424 */ /* 0x000fe200078e00ff */
[----:B------:R-:W-:Y:S01]  /*1950*/  ISETP.GT.U32.AND P3, PT, R4, 0x1ff, PT ;  /* 0x000001ff0400780c */ /* 0x000fe20003f64070 */
[----:B------:R-:W-:Y:S01]  /*1960*/  IMAD.MOV.U32 R24, RZ, RZ, -0x800000 ;  /* 0xff800000ff187424 */ /* 0x000fe200078e00ff */
[----:B------:R-:W-:Y:S01]  /*1970*/  MOV R23, 0xff800000 ;  /* 0xff80000000177802 */ /* 0x000fe20000000f00 */
[----:B------:R-:W-:Y:S01]  /*1980*/  IMAD.MOV.U32 R25, RZ, RZ, -0x800000 ;  /* 0xff800000ff197424 */ /* 0x000fe200078e00ff */
[----:B------:R-:W-:Y:S01]  /*1990*/  BSSY.RECONVERGENT B1, `(.L_x_347) ;  /* 0x00001c0000017945 */ /* 0x000fe20003800200 */
[----:B0-----:R-:W-:-:S02]  /*19a0*/  IMAD.MOV.U32 R32, RZ, RZ, RZ ;  /* 0x000000ffff207224 */ /* 0x001fc400078e00ff */
[----:B-1----:R-:W-:Y:S01]  /*19b0*/  @!P2 IMAD.SHL.U32 R17, R4, 0x4, RZ ;  /* 0x000000040411a824 */ /* 0x002fe200078e00ff */
[----:B----4-:R-:W-:-:S03]  /*19c0*/  ULEA UR4, UR4, UR5, 0x18 ;  /* 0x0000000504047291 */ /* 0x010fc6000f8ec0ff */
[C---:B------:R-:W-:Y:S01]  /*19d0*/  @!P0 IMAD.SHL.U32 R9, R4.reuse, 0x4, RZ ;  /* 0x0000000404098824 */ /* 0x040fe200078e00ff */
[----:B-----5:R-:W-:Y:S02]  /*19e0*/  @!P1 SHF.L.U32 R15, R4, 0x2, RZ ;  /* 0x00000002040f9819 */ /* 0x020fe400000006ff */
[----:B------:R-:W-:Y:S02]  /*19f0*/  @!P2 LOP3.LUT R17, R17, 0x3c, RZ, 0xc0, !PT ;  /* 0x0000003c1111a812 */ /* 0x000fe400078ec0ff */
[----:B------:R-:W-:Y:S02]  /*1a00*/  @!P1 LOP3.LUT R15, R15, 0x3c, RZ, 0xc0, !PT ;  /* 0x0000003c0f0f9812 */ /* 0x000fe400078ec0ff */
[----:B------:R-:W-:Y:S01]  /*1a10*/  @!P0 LOP3.LUT R9, R9, 0x3c, RZ, 0xc0, !PT ;  /* 0x0000003c09098812 */ /* 0x000fe200078ec0ff */
[----:B------:R-:W-:Y:S01]  /*1a20*/  @!P2 VIADD R17, R17, UR4 ;  /* 0x000000041111ac36 */ /* 0x000fe20008000000 */
[----:B------:R-:W-:Y:S01]  /*1a30*/  LEA R29, R5, UR4, 0x2 ;  /* 0x00000004051d7c11 */ /* 0x000fe2000f8e10ff */
[----:B------:R-:W-:Y:S01]  /*1a40*/  @!P1 VIADD R15, R15, UR4 ;  /* 0x000000040f0f9c36 */ /* 0x000fe20008000000 */
[----:B------:R-:W-:Y:S01]  /*1a50*/  @!P0 IADD3 R9, PT, PT, R9, UR4, RZ ;  /* 0x0000000409098c10 */ /* 0x000fe2000fffe0ff */
[C---:B------:R-:W-:Y:S01]  /*1a60*/  @!P2 IMAD R17, R6.reuse, 0x44, R17 ;  /* 0x000000440611a824 */ /* 0x040fe200078e0211 */
[----:B------:R-:W-:Y:S01]  /*1a70*/  SHF.R.U32.HI R12, RZ, 0x3, R4 ;  /* 0x00000003ff0c7819 */ /* 0x000fe20000011604 */
[C---:B------:R-:W-:Y:S01]  /*1a80*/  IMAD R29, R6.reuse, 0x44, R29 ;  /* 0x00000044061d7824 */ /* 0x040fe200078e021d */
[----:B------:R-:W-:Y:S01]  /*1a90*/  IABS R13, R3 ;  /* 0x00000003000d7213 */ /* 0x000fe20000000000 */
[----:B------:R-:W-:Y:S01]  /*1aa0*/  @!P1 IMAD R15, R6, 0x44, R15 ;  /* 0x00000044060f9824 */ /* 0x000fe200078e020f */
[----:B------:R-:W-:Y:S01]  /*1ab0*/  LEA R14, R12, UR4, 0x2 ;  /* 0x000000040c0e7c11 */ /* 0x000fe2000f8e10ff */
[----:B------:R-:W-:Y:S01]  /*1ac0*/  @!P0 IMAD R6, R6, 0x44, R9 ;  /* 0x0000004406068824 */ /* 0x000fe200078e0209 */
[----:B------:R-:W-:Y:S01]  /*1ad0*/  LOP3.LUT R9, R4, 0x7, RZ, 0xc0, !PT ;  /* 0x0000000704097812 */ /* 0x000fe200078ec0ff */
[----:B------:R-:W0:Y:S01]  /*1ae0*/  I2F.RP R5, R13 ;  /* 0x0000000d00057306 */ /* 0x000e220000209400 */
[----:B------:R-:W-:-:S03]  /*1af0*/  USHF.R.S32.HI UR4, URZ, 0x1f, UR22 ;  /* 0x0000001fff047899 */ /* 0x000fc60008011416 */
[----:B------:R-:W-:Y:S01]  /*1b00*/  IMAD R14, R9, 0x44, R14 ;  /* 0x00000044090e7824 */ /* 0x000fe200078e020e */
[----:B------:R-:W-:-:S03]  /*1b10*/  ULOP3.LUT UR4, UR4, 0x1, URZ, 0xfc, !UPT ;  /* 0x0000000104047892 */ /* 0x000fc6000f8efcff */
[----:B0-----:R-:W0:Y:S02]  /*1b20*/  MUFU.RCP R5, R5 ;  /* 0x0000000500057308 */ /* 0x001e240000001000 */
[----:B0-----:R-:W-:Y:S01]  /*1b30*/  VIADD R16, R5, 0xffffffe ;  /* 0x0ffffffe05107836 */ /* 0x001fe20000000000 */
[----:B--2---:R-:W-:Y:S04]  /*1b40*/  @!P3 STS [R29], R18 ;  /* 0x000000121d00b388 */ /* 0x004fe80000000800 */
[----:B---3--:R0:W-:Y:S04]  /*1b50*/  @!P2 STS [R17+0x220], R10 ;  /* 0x0002200a1100a388 */ /* 0x0081e80000000800 */
[----:B------:R-:W-:Y:S04]  /*1b60*/  @!P1 STS [R15+0x440], R22 ;  /* 0x000440160f009388 */ /* 0x000fe80000000800 */
[----:B------:R-:W-:Y:S01]  /*1b70*/  @!P0 STS [R6+0x660], R19 ;  /* 0x0006601306008388 */ /* 0x000fe20000000800 */
[----:B------:R-:W-:Y:S06]  /*1b80*/  BAR.SYNC.DEFER_BLOCKING 0x0 ;  /* 0x0000000000007b1d */ /* 0x000fec0000010000 */
[----:B0-----:R-:W0:Y:S01]  /*1b90*/  F2I.FTZ.U32.TRUNC.NTZ R17, R16 ;  /* 0x0000001000117305 */ /* 0x001e22000021f000 */
[----:B------:R-:W-:Y:S04]  /*1ba0*/  @!P0 LDS R27, [R14] ;  /* 0x000000000e1b8984 */ /* 0x000fe80000000800 */
[----:B------:R-:W-:Y:S01]  /*1bb0*/  @!P0 LDS R24, [R14+0x220] ;  /* 0x000220000e188984 */ /* 0x000fe20000000800 */
[----:B0-----:R-:W-:-:S02]  /*1bc0*/  IMAD.MOV R10, RZ, RZ, -R17 ;  /* 0x000000ffff0a7224 */ /* 0x001fc400078e0a11 */
[----:B------:R-:W-:Y:S01]  /*1bd0*/  IMAD.MOV.U32 R16, RZ, RZ, RZ ;  /* 0x000000ffff107224 */ /* 0x000fe200078e00ff */
[----:B------:R-:W0:Y:S01]  /*1be0*/  @!P0 LDS R25, [R14+0x440] ;  /* 0x000440000e198984 */ /* 0x000e220000000800 */
[----:B------:R-:W-:-:S03]  /*1bf0*/  IMAD R5, R10, R13, RZ ;  /* 0x0000000d0a057224 */ /* 0x000fc600078e02ff */
[----:B------:R-:W1:Y:S01]  /*1c00*/  @!P0 LDS R23, [R14+0x660] ;  /* 0x000660000e178984 */ /* 0x000e620000000800 */
[----:B------:R-:W-:Y:S01]  /*1c10*/  IMAD.HI.U32 R5, R17, R5, R16 ;  /* 0x0000000511057227 */ /* 0x000fe200078e0010 */
[----:B0-----:R-:W-:-:S04]  /*1c20*/  FMNMX3.FTZ R6, R27, R24, R25, !PT ;  /* 0x000000181b067276 */ /* 0x001fc80007810019 */
[----:B-1----:R-:W-:Y:S02]  /*1c30*/  FMNMX.FTZ R15, R6, R23, !PT ;  /* 0x00000017060f7209 */ /* 0x002fe40007810000 */
[----:B------:R-:W-:Y:S02]  /*1c40*/  IABS R6, R2 ;  /* 0x0000000200067213 */ /* 0x000fe40000000000 */
[----:B------:R-:W-:Y:S01]  /*1c50*/  LOP3.LUT R2, R2, R3, RZ, 0x3c, !PT ;  /* 0x0000000302027212 */ /* 0x000fe200078e3cff */
[----:B------:R-:W0:Y:S02]  /*1c60*/  SHFL.BFLY PT, R10, R15, 0x4, 0x1f ;  /* 0x0c801f000f0a7f89 */ /* 0x000e2400000e0000 */
[----:B------:R-:W-:Y:S01]  /*1c70*/  IMAD.HI.U32 R14, R5, R6, RZ ;  /* 0x00000006050e7227 */ /* 0x000fe200078e00ff */
[----:B------:R-:W-:-:S04]  /*1c80*/  ISETP.GE.AND P1, PT, R2, RZ, PT ;  /* 0x000000ff0200720c */ /* 0x000fc80003f26270 */
[----:B------:R-:W-:-:S05]  /*1c90*/  IADD3 R5, PT, PT, -R14, RZ, RZ ;  /* 0x000000ff0e057210 */ /* 0x000fca0007ffe1ff */
[----:B------:R-:W-:-:S05]  /*1ca0*/  IMAD R6, R13, R5, R6 ;  /* 0x000000050d067224 */ /* 0x000fca00078e0206 */
[----:B------:R-:W-:Y:S02]  /*1cb0*/  ISETP.GT.U32.AND P0, PT, R13, R6, PT ;  /* 0x000000060d00720c */ /* 0x000fe40003f04070 */
[----:B0-----:R-:W-:Y:S02]  /*1cc0*/  FMNMX.FTZ R10, R15, R10, !PT ;  /* 0x0000000a0f0a7209 */ /* 0x001fe40007810000 */
[----:B------:R-:W0:Y:S03]  /*1cd0*/  LDC R15, c[0x0][0x3e0] ;  /* 0x0000f800ff0f7b82 */ /* 0x000e260000000800 */
[----:B------:R-:W1:Y:S06]  /*1ce0*/  SHFL.BFLY PT, R19, R10, 0x2, 0x1f ;  /* 0x0c401f000a137f89 */ /* 0x000e6c00000e0000 */
[----:B------:R-:W-:-:S02]  /*1cf0*/  @!P0 IMAD.IADD R6, R6, 0x1, -R13 ;  /* 0x0000000106068824 */ /* 0x000fc400078e0a0d */
[----:B------:R-:W-:Y:S01]  /*1d00*/  @!P0 VIADD R14, R14, 0x1 ;  /* 0x000000010e0e8836 */ /* 0x000fe20000000000 */
[----:B------:R-:W-:Y:S02]  /*1d10*/  ISETP.NE.AND P0, PT, R3, RZ, PT ;  /* 0x000000ff0300720c */ /* 0x000fe40003f05270 */
[----:B------:R-:W-:-:S13]  /*1d20*/  ISETP.GE.U32.AND P2, PT, R6, R13, PT ;  /* 0x0000000d0600720c */ /* 0x000fda0003f46070 */
[----:B------:R-:W-:Y:S01]  /*1d30*/  @P2 VIADD R14, R14, 0x1 ;  /* 0x000000010e0e2836 */ /* 0x000fe20000000000 */
[----:B0-----:R-:W-:Y:S02]  /*1d40*/  IABS R13, R15 ;  /* 0x0000000f000d7213 */ /* 0x001fe40000000000 */
[----:B-1----:R-:W-:Y:S02]  /*1d50*/  FMNMX.FTZ R19, R10, R19, !PT ;  /* 0x000000130a137209 */ /* 0x002fe40007810000 */
[----:B------:R-:W0:Y:S01]  /*1d60*/  I2F.RP R22, R13 ;  /* 0x0000000d00167306 */ /* 0x000e220000209400 */
[----:B------:R-:W-:Y:S02]  /*1d70*/  @!P1 IADD3 R14, PT, PT, -R14, RZ, RZ ;  /* 0x000000ff0e0e9210 */ /* 0x000fe40007ffe1ff */
[----:B------:R-:W-:Y:S01]  /*1d80*/  @!P0 LOP3.LUT R14, RZ, R3, RZ, 0x33, !PT ;  /* 0x00000003ff0e8212 */ /* 0x000fe200078e33ff */
[----:B------:R-:W1:Y:S04]  /*1d90*/  SHFL.BFLY PT, R2, R19, 0x1, 0x1f ;  /* 0x0c201f0013027f89 */ /* 0x000e6800000e0000 */
[----:B------:R-:W-:Y:S01]  /*1da0*/  IMAD R5, R14, UR4, RZ ;  /* 0x000000040e057c24 */ /* 0x000fe2000f8e02ff */
[----:B------:R-:W2:Y:S04]  /*1db0*/  LDCU UR4, c[0x0][0x430] ;  /* 0x00008600ff0477ac */ /* 0x000ea80008000800 */
[----:B------:R-:W-:Y:S01]  /*1dc0*/  IABS R17, R5 ;  /* 0x0000000500117213 */ /* 0x000fe20000000000 */
[----:B0-----:R-:W-:Y:S01]  /*1dd0*/  MUFU.RCP R6, R22 ;  /* 0x0000001600067308 */ /* 0x001fe20000001000 */
[----:B------:R-:W-:-:S07]  /*1de0*/  ISETP.NE.AND P5, PT, R5, RZ, PT ;  /* 0x000000ff0500720c */ /* 0x000fce0003fa5270 */
[----:B------:R-:W0:Y:S01]  /*1df0*/  I2F.RP R18, R17 ;  /* 0x0000001100127306 */ /* 0x000e220000209400 */
[----:B-1----:R-:W-:-:S04]  /*1e00*/  FMNMX.FTZ R2, R19, R2, !PT ;  /* 0x0000000213027209 */ /* 0x002fc80007810000 */
[----:B------:R-:W-:-:S04]  /*1e10*/  FSETP.NEU.FTZ.AND P0, PT, R2, -INF , PT ;  /* 0xff8000000200780b */ /* 0x000fc80003f1d000 */
[----:B------:R-:W-:Y:S01]  /*1e20*/  FSEL R2, R2, RZ, P0 ;  /* 0x000000ff02027208 */ /* 0x000fe20000000000 */
[----:B0-----:R-:W0:Y:S04]  /*1e30*/  MUFU.RCP R18, R18 ;  /* 0x0000001200127308 */ /* 0x001e280000001000 */
        /* <DEDUP_REMOVED lines=8> */
[----:B------:R-:W-:Y:S01]  /*1ec0*/  MUFU.EX2 R29, R30 ;  /* 0x0000001e001d7308 */ /* 0x000fe20000000800 */
[----:B0-----:R-:W-:-:S07]  /*1ed0*/  VIADD R18, R18, 0xffffffe ;  /* 0x0ffffffe12127836 */ /* 0x001fce0000000000 */
[----:B------:R-:W0:Y:S08]  /*1ee0*/  MUFU.EX2 R16, R28 ;  /* 0x0000001c00107308 */ /* 0x000e300000000800 */
[----:B------:R-:W1:Y:S08]  /*1ef0*/  MUFU.EX2 R10, R10 ;  /* 0x0000000a000a7308 */ /* 0x000e700000000800 */
[----:B------:R-:W3:Y:S01]  /*1f00*/  MUFU.EX2 R19, R26 ;  /* 0x0000001a00137308 */ /* 0x000ee20000000800 */
[----:B0-----:R-:W-:Y:S01]  /*1f10*/  FADD.FTZ R29, R29, R16 ;  /* 0x000000101d1d7221 */ /* 0x001fe20000010000 */
[----:B------:R-:W-:-:S06]  /*1f20*/  VIADD R28, R6, 0xffffffe ;  /* 0x0ffffffe061c7836 */ /* 0x000fcc0000000000 */
[----:B------:R-:W0:Y:S01]  /*1f30*/  F2I.FTZ.U32.TRUNC.NTZ R33, R18 ;  /* 0x0000001200217305 */ /* 0x000e22000021f000 */
[----:B-1----:R-:W-:-:S07]  /*1f40*/  FADD.FTZ R16, R29, R10 ;  /* 0x0000000a1d107221 */ /* 0x002fce0000010000 */
[----:B------:R-:W1:Y:S01]  /*1f50*/  F2I.FTZ.U32.TRUNC.NTZ R29, R28 ;  /* 0x0000001c001d7305 */ /* 0x000e62000021f000 */
[----:B---3--:R-:W-:-:S05]  /*1f60*/  FADD.FTZ R19, R16, R19 ;  /* 0x0000001310137221 */ /* 0x008fca0000010000 */
[----:B------:R-:W3:Y:S01]  /*1f70*/  SHFL.BFLY PT, R16, R19, 0x4, 0x1f ;  /* 0x0c801f0013107f89 */ /* 0x000ee200000e0000 */
[----:B0-----:R-:W-:-:S04]  /*1f80*/  IMAD.MOV R10, RZ, RZ, -R33 ;  /* 0x000000ffff0a7224 */ /* 0x001fc800078e0a21 */
[----:B------:R-:W-:Y:S01]  /*1f90*/  IMAD R37, R10, R17, RZ ;  /* 0x000000110a257224 */ /* 0x000fe200078e02ff */
[----:B------:R-:W-:Y:S02]  /*1fa0*/  IABS R10, R5 ;  /* 0x00000005000a7213 */ /* 0x000fe40000000000 */
[----:B-1----:R-:W-:Y:S01]  /*1fb0*/  IADD3 R6, PT, PT, RZ, -R29, RZ ;  /* 0x8000001dff067210 */ /* 0x002fe20007ffe0ff */
[----:B------:R-:W-:Y:S01]  /*1fc0*/  IMAD.HI.U32 R37, R33, R37, R32 ;  /* 0x0000002521257227 */ /* 0x000fe200078e0020 */
[----:B------:R-:W-:-:S03]  /*1fd0*/  IADD3 R10, PT, PT, RZ, -R10, RZ ;  /* 0x8000000aff0a7210 */ /* 0x000fc60007ffe0ff */
[----:B------:R-:W-:Y:S02]  /*1fe0*/  IMAD R39, R6, R13, RZ ;  /* 0x0000000d06277224 */ /* 0x000fe400078e02ff */
[----:B------:R-:W-:Y:S02]  /*1ff0*/  VIADD R6, R17, UR18 ;  /* 0x0000001211067c36 */ /* 0x000fe40008000000 */
[----:B------:R-:W-:-:S03]  /*2000*/  IMAD.MOV.U32 R28, RZ, RZ, RZ ;  /* 0x000000ffff1c7224 */ /* 0x000fc600078e00ff */
[----:B------:R-:W-:Y:S01]  /*2010*/  IABS R18, R6 ;  /* 0x0000000600127213 */ /* 0x000fe20000000000 */
[----:B------:R-:W-:-:S04]  /*2020*/  IMAD.HI.U32 R39, R29, R39, R28 ;  /* 0x000000271d277227 */ /* 0x000fc800078e001c */
[----:B---3--:R-:W-:Y:S01]  /*2030*/  FADD.FTZ R16, R19, R16 ;  /* 0x0000001013107221 */ /* 0x008fe20000010000 */
[----:B------:R-:W-:-:S04]  /*2040*/  IMAD.HI.U32 R37, R37, R18, RZ ;  /* 0x0000001225257227 */ /* 0x000fc800078e00ff */
[----:B------:R-:W0:Y:S01]  /*2050*/  SHFL.BFLY PT, R41, R16, 0x2, 0x1f ;  /* 0x0c401f0010297f89 */ /* 0x000e2200000e0000 */
[----:B------:R-:W-:Y:S02]  /*2060*/  IMAD R22, R37, R10, R18 ;  /* 0x0000000a25167224 */ /* 0x000fe400078e0212 */
[----:B------:R-:W-:-:S03]  /*2070*/  IMAD.HI.U32 R19, R39, R18, RZ ;  /* 0x0000001227137227 */ /* 0x000fc600078e00ff */
[----:B------:R-:W-:Y:S01]  /*2080*/  ISETP.GT.U32.AND P3, PT, R17, R22, PT ;  /* 0x000000161100720c */ /* 0x000fe20003f64070 */
[----:B------:R-:W-:-:S04]  /*2090*/  IMAD.MOV R10, RZ, RZ, -R19 ;  /* 0x000000ffff0a7224 */ /* 0x000fc800078e0a13 */
[C---:B------:R-:W-:Y:S02]  /*20a0*/  IMAD R18, R13.reuse, R10, R18 ;  /* 0x0000000a0d127224 */ /* 0x040fe400078e0212 */
[----:B------:R-:W1:Y:S03]  /*20b0*/  LDC.U8 R10, c[0x0][0x549] ;  /* 0x00015240ff0a7b82 */ /* 0x000e660000000000 */
[----:B------:R-:W-:-:S03]  /*20c0*/  ISETP.GT.U32.AND P1, PT, R13, R18, PT ;  /* 0x000000120d00720c */ /* 0x000fc60003f24070 */
[----:B------:R-:W-:Y:S01]  /*20d0*/  @!P3 IMAD.IADD R22, R22, 0x1, -R17 ;  /* 0x000000011616b824 */ /* 0x000fe200078e0a11 */
[----:B------:R-:W-:Y:S01]  /*20e0*/  @!P3 IADD3 R37, PT, PT, R37, 0x1, RZ ;  /* 0x000000012525b810 */ /* 0x000fe20007ffe0ff */
[----:B0-----:R-:W-:-:S03]  /*20f0*/  FADD.FTZ R41, R16, R41 ;  /* 0x0000002910297221 */ /* 0x001fc60000010000 */
[-C--:B------:R-:W-:Y:S02]  /*2100*/  ISETP.GE.U32.AND P2, PT, R22, R17.reuse, PT ;  /* 0x000000111600720c */ /* 0x080fe40003f46070 */
[----:B------:R-:W-:Y:S01]  /*2110*/  LOP3.LUT R22, R6, R17, RZ, 0x3c, !PT ;  /* 0x0000001106167212 */ /* 0x000fe200078e3cff */
[----:B------:R-:W0:Y:S02]  /*2120*/  SHFL.BFLY PT, R16, R41, 0x1, 0x1f ;  /* 0x0c201f0029107f89 */ /* 0x000e2400000e0000 */
[----:B------:R-:W-:Y:S01]  /*2130*/  @!P1 IMAD.IADD R18, R18, 0x1, -R13 ;  /* 0x0000000112129824 */ /* 0x000fe200078e0a0d */
[----:B------:R-:W-:Y:S01]  /*2140*/  LOP3.LUT R6, R6, R15, RZ, 0x3c, !PT ;  /* 0x0000000f06067212 */ /* 0x000fe200078e3cff */
[----:B------:R-:W-:Y:S01]  /*2150*/  @!P1 VIADD R19, R19, 0x1 ;  /* 0x0000000113139836 */ /* 0x000fe20000000000 */
[----:B------:R-:W-:Y:S02]  /*2160*/  ISETP.NE.AND P1, PT, R15, RZ, PT ;  /* 0x000000ff0f00720c */ /* 0x000fe40003f25270 */
[----:B------:R-:W-:-:S02]  /*2170*/  ISETP.GE.U32.AND P4, PT, R18, R13, PT ;  /* 0x0000000d1200720c */ /* 0x000fc40003f86070 */
[----:B------:R-:W-:Y:S01]  /*2180*/  ISETP.GE.AND P3, PT, R6, RZ, PT ;  /* 0x000000ff0600720c */ /* 0x000fe20003f66270 */
[----:B------:R-:W-:Y:S01]  /*2190*/  @P2 VIADD R37, R37, 0x1 ;  /* 0x0000000125252836 */ /* 0x000fe20000000000 */
[----:B------:R-:W-:Y:S01]  /*21a0*/  ISETP.GE.AND P0, PT, R22, RZ, PT ;  /* 0x000000ff1600720c */ /* 0x000fe20003f06270 */
[----:B------:R-:W-:Y:S01]  /*21b0*/  IMAD.MOV.U32 R22, RZ, RZ, 0x7f800000 ;  /* 0x7f800000ff167424 */ /* 0x000fe200078e00ff */
[----:B------:R-:W-:-:S07]  /*21c0*/  SHF.R.S32.HI R6, RZ, 0x1f, R5 ;  /* 0x0000001fff067819 */ /* 0x000fce0000011405 */
[----:B------:R-:W-:Y:S01]  /*21d0*/  @P4 VIADD R19, R19, 0x1 ;  /* 0x0000000113134836 */ /* 0x000fe20000000000 */
[----:B------:R-:W-:-:S03]  /*21e0*/  ISETP.NE.AND P4, PT, R14, RZ, PT ;  /* 0x000000ff0e00720c */ /* 0x000fc60003f85270 */
[----:B------:R-:W-:Y:S02]  /*21f0*/  @!P3 IMAD.MOV R19, RZ, RZ, -R19 ;  /* 0x000000ffff13b224 */ /* 0x000fe400078e0a13 */
[----:B0-----:R-:W-:Y:S01]  /*2200*/  FADD.FTZ R16, R41, R16 ;  /* 0x0000001029107221 */ /* 0x001fe20000010000 */
[----:B------:R-:W-:Y:S02]  /*2210*/  @!P1 LOP3.LUT R19, RZ, R15, RZ, 0x33, !PT ;  /* 0x0000000fff139212 */ /* 0x000fe400078e33ff */
[----:B------:R-:W-:Y:S02]  /*2220*/  LOP3.LUT P1, RZ, R4, 0x387, RZ, 0xc0, !PT ;  /* 0x0000038704ff7812 */ /* 0x000fe4000782c0ff */
[----:B------:R-:W-:Y:S02]  /*2230*/  FSETP.NE.FTZ.AND P2, PT, R16, RZ, PT ;  /* 0x000000ff1000720b */ /* 0x000fe40003f55000 */
[----:B------:R-:W-:Y:S02]  /*2240*/  @!P0 IADD3 R37, PT, PT, -R37, RZ, RZ ;  /* 0x000000ff25258210 */ /* 0x000fe40007ffe1ff */
[----:B-1----:R-:W-:-:S02]  /*2250*/  ISETP.NE.AND P0, PT, R10, RZ, PT ;  /* 0x000000ff0a00720c */ /* 0x002fc40003f05270 */
[----:B------:R-:W-:Y:S02]  /*2260*/  @!P5 LOP3.LUT R37, RZ, R17, RZ, 0x33, !PT ;  /* 0x00000011ff25d212 */ /* 0x000fe400078e33ff */
[----:B------:R-:W-:Y:S02]  /*2270*/  SEL R17, RZ, 0x1, !P4 ;  /* 0x00000001ff117807 */ /* 0x000fe40006000000 */
[----:B------:R-:W-:Y:S02]  /*2280*/  SEL R10, R3, 0x1, !P0 ;  /* 0x00000001030a7807 */ /* 0x000fe40004000000 */
[----:B------:R-:W-:Y:S01]  /*2290*/  ISETP.LT.U32.AND P0, PT, R20, R37, PT ;  /* 0x000000251400720c */ /* 0x000fe20003f01070 */
[----:B------:R-:W0:Y:S01]  /*22a0*/  @P2 MUFU.LG2 R13, R16 ;  /* 0x00000010000d2308 */ /* 0x000e220000000c00 */
[----:B------:R-:W-:Y:S01]  /*22b0*/  SHF.R.S32.HI R29, RZ, 0x1f, R37 ;  /* 0x0000001fff1d7819 */ /* 0x000fe20000011425 */
[----:B------:R-:W-:Y:S01]  /*22c0*/  IMAD R10, R19, R10, RZ ;  /* 0x0000000a130a7224 */ /* 0x000fe200078e02ff */
[----:B------:R-:W-:Y:S01]  /*22d0*/  LOP3.LUT R17, R6, R17, RZ, 0xfc, !PT ;  /* 0x0000001106117212 */ /* 0x000fe200078efcff */
[----:B--2---:R-:W-:Y:S01]  /*22e0*/  IMAD R6, R3, UR4, RZ ;  /* 0x0000000403067c24 */ /* 0x004fe2000f8e02ff */
[----:B------:R-:W-:-:S03]  /*22f0*/  ISETP.LT.AND.EX P0, PT, R21, R29, PT, P0 ;  /* 0x0000001d1500720c */ /* 0x000fc60003f01300 */
[----:B------:R-:W-:Y:S01]  /*2300*/  IMAD R5, R5, R6, RZ ;  /* 0x0000000605057224 */ /* 0x000fe200078e02ff */
[----:B------:R-:W-:Y:S01]  /*2310*/  SEL R6, R20, R37, P0 ;  /* 0x0000002514067207 */ /* 0x000fe20000000000 */
[----:B------:R-:W-:Y:S02]  /*2320*/  IMAD R3, R17, R10, RZ ;  /* 0x0000000a11037224 */ /* 0x000fe400078e02ff */
        /* <DEDUP_REMOVED lines=52> */
.L_x_350:
[----:B------:R-:W-:Y:S01]  /*2670*/  IMAD.MOV.U32 R20, RZ, RZ, R2 ;  /* 0x000000ffff147224 */ /* 0x000fe200078e0002 */
[----:B------:R-:W-:Y:S01]  /*2680*/  MOV R19, RZ ;  /* 0x000000ff00137202 */ /* 0x000fe20000000f00 */
[----:B------:R-:W-:Y:S01]  /*2690*/  IMAD.MOV.U32 R18, RZ, RZ, R32 ;  /* 0x000000ffff127224 */ /* 0x000fe200078e0020 */
[----:B------:R-:W-:Y:S02]  /*26a0*/  MOV R16, 0x26c0 ;  /* 0x000026c000107802 */ /* 0x000fe40000000f00 */
[----:B------:R-:W-:Y:S05]  /*26b0*/  CALL.REL.NOINC `($__internal_9_$__cuda_sm20_div_s64) ;  /* 0x00000028005c7944 */ /* 0x000fea0003c00000 */
[----:B------:R-:W-:Y:S02]  /*26c0*/  IADD3 R17, PT, PT, -R10, RZ, RZ ;  /* 0x000000ff0a117210 */ /* 0x000fe40007ffe1ff */
[----:B------:R-:W-:-:S03]  /*26d0*/  MOV R33, R13 ;  /* 0x0000000d00217202 */ /* 0x000fc60000000f00 */
[----:B------:R-:W-:Y:S01]  /*26e0*/  IMAD R14, R32, R17, R2 ;  /* 0x00000011200e7224 */ /* 0x000fe200078e0202 */
[----:B------:R-:W-:-:S07]  /*26f0*/  MOV R32, R10 ;  /* 0x0000000a00207202 */ /* 0x000fce0000000f00 */
.L_x_351:
        /* <DEDUP_REMOVED lines=59> */
.L_x_353:
[----:B------:R-:W-:Y:S01]  /*2ab0*/  IMAD.MOV.U32 R20, RZ, RZ, R32 ;  /* 0x000000ffff147224 */ /* 0x000fe200078e0020 */
[----:B------:R-:W-:Y:S01]  /*2ac0*/  MOV R19, R33 ;  /* 0x0000002100137202 */ /* 0x000fe20000000f00 */
[----:B------:R-:W-:Y:S01]  /*2ad0*/  IMAD.MOV.U32 R18, RZ, RZ, R30 ;  /* 0x000000ffff127224 */ /* 0x000fe200078e001e */
[----:B------:R-:W-:Y:S02]  /*2ae0*/  MOV R16, 0x2b00 ;  /* 0x00002b0000107802 */ /* 0x000fe40000000f00 */
[----:B------:R-:W-:Y:S05]  /*2af0*/  CALL.REL.NOINC `($__internal_9_$__cuda_sm20_div_s64) ;  /* 0x00000024004c7944 */ /* 0x000fea0003c00000 */
[----:B------:R-:W-:-:S05]  /*2b00*/  IADD3 R13, PT, PT, -R10, RZ, RZ ;  /* 0x000000ff0a0d7210 */ /* 0x000fca0007ffe1ff */
[----:B------:R-:W-:Y:S02]  /*2b10*/  IMAD R30, R13, R30, R32 ;  /* 0x0000001e0d1e7224 */ /* 0x000fe400078e0220 */
.L_x_354:
[----:B------:R-:W-:Y:S05]  /*2b20*/  BSYNC.RECONVERGENT B0 ;  /* 0x0000000000007941 */ /* 0x000fea0003800200 */
.L_x_352:
        /* <DEDUP_REMOVED lines=15> */
[----:B0-----:R-:W-:-:S07]  /*2c20*/  VIADD R20, R20, 0xffffffe ;  /* 0x0ffffffe14147836 */ /* 0x001fce0000000000 */
[----:B------:R-:W0:Y:S01]  /*2c30*/  F2I.FTZ.U32.TRUNC.NTZ R21, R20 ;  /* 0x0000001400157305 */ /* 0x000e22000021f000 */
[----:B-1----:R-:W-:-:S07]  /*2c40*/  VIADD R16, R16, 0xffffffe ;  /* 0x0ffffffe10107836 */ /* 0x002fce0000000000 */
[----:B------:R-:W1:Y:S01]  /*2c50*/  F2I.FTZ.U32.TRUNC.NTZ R17, R16 ;  /* 0x0000001000117305 */ /* 0x000e62000021f000 */
[----:B0-----:R-:W-:-:S07]  /*2c60*/  IMAD.MOV R29, RZ, RZ, -R21 ;  /* 0x000000ffff1d7224 */ /* 0x001fce00078e0a15 */
[----:B------:R0:W2:Y:S01]  /*2c70*/  MUFU.RCP R35, R14 ;  /* 0x0000000e00237308 */ /* 0x0000a20000001000 */
[----:B------:R-:W-:Y:S02]  /*2c80*/  IMAD.MOV.U32 R20, RZ, RZ, RZ ;  /* 0x000000ffff147224 */ /* 0x000fe400078e00ff */
[----:B------:R-:W-:Y:S01]  /*2c90*/  IMAD R32, R29, R26, RZ ;  /* 0x0000001a1d207224 */ /* 0x000fe200078e02ff */
[----:B-1----:R-:W-:-:S03]  /*2ca0*/  IADD3 R19, PT, PT, RZ, -R17, RZ ;  /* 0x80000011ff137210 */ /* 0x002fc60007ffe0ff */
[----:B------:R-:W-:-:S04]  /*2cb0*/  IMAD.HI.U32 R32, R21, R32, R20 ;  /* 0x0000002015207227 */ /* 0x000fc800078e0014 */
[----:B------:R-:W-:Y:S01]  /*2cc0*/  HFMA2 R16, -RZ, RZ, 0, 0 ;  /* 0x00000000ff107431 */ /* 0x000fe200000001ff */
[----:B------:R-:W-:Y:S01]  /*2cd0*/  IABS R21, R30 ;  /* 0x0000001e00157213 */ /* 0x000fe20000000000 */
[----:B------:R-:W-:Y:S01]  /*2ce0*/  IMAD R34, R19, R18, RZ ;  /* 0x0000001213227224 */ /* 0x000fe200078e02ff */
[----:B------:R-:W-:Y:S02]  /*2cf0*/  IABS R19, R8 ;  /* 0x0000000800137213 */ /* 0x000fe40000000000 */
[----:B------:R-:W-:Y:S01]  /*2d00*/  IABS R20, R11 ;  /* 0x0000000b00147213 */ /* 0x000fe20000000000 */
[----:B------:R-:W-:Y:S01]  /*2d10*/  IMAD.HI.U32 R32, R32, R21, RZ ;  /* 0x0000001520207227 */ /* 0x000fe200078e00ff */
[----:B0-----:R-:W-:Y:S01]  /*2d20*/  IABS R14, R6 ;  /* 0x00000006000e7213 */ /* 0x001fe20000000000 */
[----:B------:R-:W0:Y:S02]  /*2d30*/  I2F.U32.RP R31, R19 ;  /* 0x00000013001f7306 */ /* 0x000e240000209000 */
[----:B--2---:R-:W-:-:S02]  /*2d40*/  VIADD R35, R35, 0xffffffe ;  /* 0x0ffffffe23237836 */ /* 0x004fc40000000000 */
[----:B------:R-:W-:Y:S02]  /*2d50*/  IMAD.MOV R20, RZ, RZ, -R20 ;  /* 0x000000ffff147224 */ /* 0x000fe400078e0a14 */
[----:B------:R-:W-:Y:S01]  /*2d60*/  IMAD.HI.U32 R34, R17, R34, R16 ;  /* 0x0000002211227227 */ /* 0x000fe200078e0010 */
[----:B------:R-:W-:Y:S01]  /*2d70*/  IABS R17, R10 ;  /* 0x0000000a00117213 */ /* 0x000fe20000000000 */
[----:B------:R-:W1:Y:S01]  /*2d80*/  I2F.U32.RP R28, R14 ;  /* 0x0000000e001c7306 */ /* 0x000e620000209000 */
[----:B------:R-:W-:Y:S01]  /*2d90*/  IABS R16, R7 ;  /* 0x0000000700107213 */ /* 0x000fe20000000000 */
[----:B------:R-:W-:Y:S02]  /*2da0*/  IMAD R21, R32, R20, R21 ;  /* 0x0000001420157224 */ /* 0x000fe400078e0215 */
[----:B------:R-:W-:-:S03]  /*2db0*/  IMAD.HI.U32 R29, R34, R17, RZ ;  /* 0x00000011221d7227 */ /* 0x000fc600078e00ff */
[----:B------:R-:W-:Y:S01]  /*2dc0*/  ISETP.GT.U32.AND P4, PT, R26, R21, PT ;  /* 0x000000151a00720c */ /* 0x000fe20003f84070 */
[----:B------:R-:W2:Y:S01]  /*2dd0*/  F2I.FTZ.U32.TRUNC.NTZ R35, R35 ;  /* 0x0000002300237305 */ /* 0x000ea2000021f000 */
[----:B------:R-:W-:Y:S02]  /*2de0*/  IMAD.MOV R16, RZ, RZ, -R16 ;  /* 0x000000ffff107224 */ /* 0x000fe400078e0a10 */
[----:B------:R-:W-:Y:S02]  /*2df0*/  IMAD.MOV.U32 R34, RZ, RZ, RZ ;  /* 0x000000ffff227224 */ /* 0x000fe400078e00ff */
[----:B------:R-:W-:-:S03]  /*2e00*/  IMAD R17, R29, R16, R17 ;  /* 0x000000101d117224 */ /* 0x000fc600078e0211 */
[----:B0-----:R-:W0:Y:S02]  /*2e10*/  MUFU.RCP R31, R31 ;  /* 0x0000001f001f7308 */ /* 0x001e240000001000 */
[----:B------:R-:W-:Y:S02]  /*2e20*/  ISETP.GT.U32.AND P2, PT, R18, R17, PT ;  /* 0x000000111200720c */ /* 0x000fe40003f44070 */
[-C--:B------:R-:W-:Y:S02]  /*2e30*/  @!P4 IADD3 R21, PT, PT, R21, -R26.reuse, RZ ;  /* 0x8000001a1515c210 */ /* 0x080fe40007ffe0ff */
[----:B------:R-:W-:Y:S02]  /*2e40*/  @!P4 IADD3 R32, PT, PT, R32, 0x1, RZ ;  /* 0x000000012020c810 */ /* 0x000fe40007ffe0ff */
[----:B-1----:R-:W1:Y:S01]  /*2e50*/  MUFU.RCP R28, R28 ;  /* 0x0000001c001c7308 */ /* 0x002e620000001000 */
[----:B--2---:R-:W-:Y:S02]  /*2e60*/  IADD3 R16, PT, PT, RZ, -R35, RZ ;  /* 0x80000023ff107210 */ /* 0x004fe40007ffe0ff */
[----:B------:R-:W-:-:S02]  /*2e70*/  ISETP.GE.U32.AND P6, PT, R21, R26, PT ;  /* 0x0000001a1500720c */ /* 0x000fc40003fc6070 */
[----:B------:R-:W-:Y:S01]  /*2e80*/  IABS R21, R2 ;  /* 0x0000000200157213 */ /* 0x000fe20000000000 */
[----:B------:R-:W-:Y:S01]  /*2e90*/  IMAD R33, R16, R13, RZ ;  /* 0x0000000d10217224 */ /* 0x000fe200078e02ff */
[----:B------:R-:W-:Y:S01]  /*2ea0*/  IABS R16, R15 ;  /* 0x0000000f00107213 */ /* 0x000fe20000000000 */
[----:B------:R-:W-:Y:S01]  /*2eb0*/  @!P2 IMAD.IADD R17, R17, 0x1, -R18 ;  /* 0x000000011111a824 */ /* 0x000fe200078e0a12 */
[----:B------:R-:W-:Y:S01]  /*2ec0*/  ISETP.NE.AND P4, PT, R11, RZ, PT ;  /* 0x000000ff0b00720c */ /* 0x000fe20003f85270 */
[----:B------:R-:W-:-:S03]  /*2ed0*/  IMAD.HI.U32 R34, R35, R33, R34 ;  /* 0x0000002123227227 */ /* 0x000fc600078e0022 */
[----:B------:R-:W-:Y:S01]  /*2ee0*/  ISETP.GE.U32.AND P5, PT, R17, R18, PT ;  /* 0x000000121100720c */ /* 0x000fe20003fa6070 */
[----:B0-----:R-:W-:Y:S01]  /*2ef0*/  VIADD R35, R31, 0xffffffe ;  /* 0x0ffffffe1f237836 */ /* 0x001fe20000000000 */
[----:B------:R-:W-:Y:S01]  /*2f00*/  LOP3.LUT R17, R10, R7, RZ, 0x3c, !PT ;  /* 0x000000070a117212 */ /* 0x000fe200078e3cff */
[----:B------:R-:W-:Y:S01]  /*2f10*/  IMAD.MOV R16, RZ, RZ, -R16 ;  /* 0x000000ffff107224 */ /* 0x000fe200078e0a10 */
[----:B------:R-:W-:Y:S01]  /*2f20*/  LOP3.LUT R18, R30, R11, RZ, 0x3c, !PT ;  /* 0x0000000b1e127212 */ /* 0x000fe200078e3cff */
[----:B-1----:R-:W-:Y:S01]  /*2f30*/  VIADD R33, R28, 0xffffffe ;  /* 0x0ffffffe1c217836 */ /* 0x002fe20000000000 */
[----:B------:R-:W-:Y:S01]  /*2f40*/  ISETP.GE.AND P1, PT, R17, RZ, PT ;  /* 0x000000ff1100720c */ /* 0x000fe20003f26270 */
[----:B------:R-:W-:Y:S01]  /*2f50*/  IMAD.HI.U32 R26, R34, R21, RZ ;  /* 0x00000015221a7227 */ /* 0x000fe200078e00ff */
[----:B------:R-:W0:Y:S01]  /*2f60*/  F2I.FTZ.U32.TRUNC.NTZ R35, R35 ;  /* 0x0000002300237305 */ /* 0x000e22000021f000 */
[----:B------:R-:W-:Y:S02]  /*2f70*/  ISETP.GE.AND P3, PT, R18, RZ, PT ;  /* 0x000000ff1200720c */ /* 0x000fe40003f66270 */
[----:B------:R-:W-:Y:S01]  /*2f80*/  IMAD R16, R26, R16, R21 ;  /* 0x000000101a107224 */ /* 0x000fe200078e0215 */
[----:B------:R-:W-:Y:S01]  /*2f90*/  @P6 IADD3 R32, PT, PT, R32, 0x1, RZ ;  /* 0x0000000120206810 */ /* 0x000fe20007ffe0ff */
[----:B------:R-:W-:Y:S01]  /*2fa0*/  @!P2 VIADD R29, R29, 0x1 ;  /* 0x000000011d1da836 */ /* 0x000fe20000000000 */
[----:B------:R-:W-:Y:S01]  /*2fb0*/  ISETP.NE.AND P2, PT, R7, RZ, PT ;  /* 0x000000ff0700720c */ /* 0x000fe20003f45270 */
[----:B------:R-:W-:Y:S01]  /*2fc0*/  IMAD.MOV.U32 R34, RZ, RZ, RZ ;  /* 0x000000ffff227224 */ /* 0x000fe200078e00ff */
[----:B------:R-:W1:Y:S01]  /*2fd0*/  F2I.FTZ.U32.TRUNC.NTZ R33, R33 ;  /* 0x0000002100217305 */ /* 0x000e62000021f000 */
[----:B------:R-:W-:Y:S01]  /*2fe0*/  ISETP.GT.U32.AND P0, PT, R13, R16, PT ;  /* 0x000000100d00720c */ /* 0x000fe20003f04070 */
[----:B------:R-:W-:Y:S01]  /*2ff0*/  @P5 VIADD R29, R29, 0x1 ;  /* 0x000000011d1d5836 */ /* 0x000fe20000000000 */
[----:B------:R-:W-:Y:S01]  /*3000*/  IABS R18, R8 ;  /* 0x0000000800127213 */ /* 0x000fe20000000000 */
[----:B------:R-:W-:Y:S01]  /*3010*/  IMAD.MOV.U32 R31, RZ, RZ, R32 ;  /* 0x000000ffff1f7224 */ /* 0x000fe200078e0020 */
[----:B------:R-:W-:-:S02]  /*3020*/  MOV R32, RZ ;  /* 0x000000ff00207202 */ /* 0x000fc40000000f00 */
[----:B0-----:R-:W-:Y:S01]  /*3030*/  IADD3 R20, PT, PT, RZ, -R35, RZ ;  /* 0x80000023ff147210 */ /* 0x001fe20007ffe0ff */
[----:B------:R-:W-:Y:S01]  /*3040*/  @!P3 IMAD.MOV R31, RZ, RZ, -R31 ;  /* 0x000000ffff1fb224 */ /* 0x000fe200078e0a1f */
[----:B------:R-:W-:Y:S01]  /*3050*/  @!P1 IADD3 R29, PT, PT, -R29, RZ, RZ ;  /* 0x000000ff1d1d9210 */ /* 0x000fe20007ffe1ff */
[----:B------:R-:W-:Y:S01]  /*3060*/  IMAD.MOV R18, RZ, RZ, -R18 ;  /* 0x000000ffff127224 */ /* 0x000fe200078e0a12 */
[----:B------:R-:W-:Y:S01]  /*3070*/  @!P2 LOP3.LUT R29, RZ, R7, RZ, 0x33, !PT ;  /* 0x00000007ff1da212 */ /* 0x000fe200078e33ff */
[----:B------:R-:W-:Y:S01]  /*3080*/  IMAD R21, R20, R19, RZ ;  /* 0x0000001314157224 */ /* 0x000fe200078e02ff */
[----:B------:R-:W-:Y:S01]  /*3090*/  @!P4 LOP3.LUT R31, RZ, R11, RZ, 0x33, !PT ;  /* 0x0000000bff1fc212 */ /* 0x000fe200078e33ff */
[----:B------:R-:W-:Y:S01]  /*30a0*/  @!P0 IMAD.IADD R16, R16, 0x1, -R13 ;  /* 0x0000000110108824 */ /* 0x000fe200078e0a0d */
[----:B------:R-:W-:Y:S01]  /*30b0*/  @!P0 IADD3 R26, PT, PT, R26, 0x1, RZ ;  /* 0x000000011a1a8810 */ /* 0x000fe20007ffe0ff */
[----:B-1----:R-:W-:Y:S01]  /*30c0*/  IMAD.MOV R17, RZ, RZ, -R33 ;  /* 0x000000ffff117224 */ /* 0x002fe200078e0a21 */
[----:B------:R-:W-:Y:S01]  /*30d0*/  IABS R20, R31 ;  /* 0x0000001f00147213 */ /* 0x000fe20000000000 */
[----:B------:R-:W-:Y:S01]  /*30e0*/  IMAD.HI.U32 R21, R35, R21, R34 ;  /* 0x0000001523157227 */ /* 0x000fe200078e0022 */
[----:B------:R-:W-:-:S02]  /*30f0*/  ISETP.GE.U32.AND P4, PT, R16, R13, PT ;  /* 0x0000000d1000720c */ /* 0x000fc40003f86070 */
[----:B------:R-:W-:Y:S01]  /*3100*/  IABS R13, R6 ;  /* 0x00000006000d7213 */ /* 0x000fe20000000000 */
[----:B------:R-:W-:Y:S01]  /*3110*/  IMAD R17, R17, R14, RZ ;  /* 0x0000000e11117224 */ /* 0x000fe200078e02ff */
[----:B------:R-:W-:Y:S01]  /*3120*/  IABS R16, R29 ;  /* 0x0000001d00107213 */ /* 0x000fe20000000000 */
[----:B------:R-:W-:Y:S01]  /*3130*/  IMAD.HI.U32 R21, R21, R20, RZ ;  /* 0x0000001415157227 */ /* 0x000fe200078e00ff */
[----:B------:R-:W-:Y:S02]  /*3140*/  ISETP.NE.AND P0, PT, R15, RZ, PT ;  /* 0x000000ff0f00720c */ /* 0x000fe40003f05270 */
[----:B------:R-:W-:Y:S01]  /*3150*/  ISETP.NE.AND P5, PT, R8, RZ, PT ;  /* 0x000000ff0800720c */ /* 0x000fe20003fa5270 */
[----:B------:R-:W-:-:S04]  /*3160*/  IMAD.HI.U32 R17, R33, R17, R32 ;  /* 0x0000001121117227 */ /* 0x000fc800078e0020 */
[----:B------:R-:W-:Y:S02]  /*3170*/  IMAD.MOV R13, RZ, RZ, -R13 ;  /* 0x000000ffff0d7224 */ /* 0x000fe400078e0a0d */
[----:B------:R-:W-:-:S04]  /*3180*/  IMAD.HI.U32 R17, R17, R16, RZ ;  /* 0x0000001011117227 */ /* 0x000fc800078e00ff */
[----:B------:R-:W-:Y:S02]  /*3190*/  IMAD R13, R17, R13, R16 ;  /* 0x0000000d110d7224 */ /* 0x000fe400078e0210 */
[----:B------:R-:W-:Y:S01]  /*31a0*/  IMAD R20, R21, R18, R20 ;  /* 0x0000001215147224 */ /* 0x000fe200078e0214 */
[----:B------:R-:W-:Y:S01]  /*31b0*/  LOP3.LUT R18, R2, R15, RZ, 0x3c, !PT ;  /* 0x0000000f02127212 */ /* 0x000fe200078e3cff */
[----:B------:R-:W-:Y:S01]  /*31c0*/  @P4 VIADD R26, R26, 0x1 ;  /* 0x000000011a1a4836 */ /* 0x000fe20000000000 */
[----:B------:R-:W-:Y:S01]  /*31d0*/  ISETP.GT.U32.AND P1, PT, R14, R13, PT ;  /* 0x0000000d0e00720c */ /* 0x000fe20003f24070 */
[----:B------:R-:W-:Y:S01]  /*31e0*/  IMAD.MOV R16, RZ, RZ, -R31 ;  /* 0x000000ffff107224 */ /* 0x000fe200078e0a1f */
[----:B------:R-:W-:Y:S02]  /*31f0*/  ISETP.GT.U32.AND P3, PT, R19, R20, PT ;  /* 0x000000141300720c */ /* 0x000fe40003f64070 */
[----:B------:R-:W-:Y:S01]  /*3200*/  ISETP.GE.AND P2, PT, R18, RZ, PT ;  /* 0x000000ff1200720c */ /* 0x000fe20003f46270 */
[----:B------:R-:W-:Y:S01]  /*3210*/  IMAD R16, R11, R16, R30 ;  /* 0x000000100b107224 */ /* 0x000fe200078e021e */
[----:B------:R-:W-:-:S07]  /*3220*/  LOP3.LUT R11, R29, R6, RZ, 0x3c, !PT ;  /* 0x000000061d0b7212 */ /* 0x000fce00078e3cff */
[----:B------:R-:W-:Y:S02]  /*3230*/  @!P1 IMAD.IADD R13, R13, 0x1, -R14 ;  /* 0x000000010d0d9824 */ /* 0x000fe400078e0a0e */
[-C--:B------:R-:W-:Y:S01]  /*3240*/  @!P3 IADD3 R20, PT, PT, R20, -R19.reuse, RZ ;  /* 0x800000131414b210 */ /* 0x080fe20007ffe0ff */
[----:B------:R-:W-:Y:S02]  /*3250*/  @!P3 VIADD R21, R21, 0x1 ;  /* 0x000000011515b836 */ /* 0x000fe40000000000 */
[----:B------:R-:W-:Y:S01]  /*3260*/  ISETP.GE.U32.AND P4, PT, R13, R14, PT ;  /* 0x0000000e0d00720c */ /* 0x000fe20003f86070 */
[----:B------:R-:W-:Y:S01]  /*3270*/  @!P2 IMAD.MOV R26, RZ, RZ, -R26 ;  /* 0x000000ffff1aa224 */ /* 0x000fe200078e0a1a */
[----:B------:R-:W-:Y:S01]  /*3280*/  ISETP.GE.U32.AND P6, PT, R20, R19, PT ;  /* 0x000000131400720c */ /* 0x000fe20003fc6070 */
[----:B------:R-:W-:Y:S01]  /*3290*/  @!P1 VIADD R17, R17, 0x1 ;  /* 0x0000000111119836 */ /* 0x000fe20000000000 */
[----:B------:R-:W-:Y:S02]  /*32a0*/  LOP3.LUT R13, R31, R8, RZ, 0x3c, !PT ;  /* 0x000000081f0d7212 */ /* 0x000fe400078e3cff */
[----:B------:R-:W-:-:S02]  /*32b0*/  @!P0 LOP3.LUT R26, RZ, R15, RZ, 0x33, !PT ;  /* 0x0000000fff1a8212 */ /* 0x000fc400078e33ff */
[----:B------:R-:W-:Y:S02]  /*32c0*/  ISETP.GE.AND P2, PT, R13, RZ, PT ;  /* 0x000000ff0d00720c */ /* 0x000fe40003f46270 */
[----:B------:R-:W-:Y:S01]  /*32d0*/  ISETP.GE.AND P0, PT, R11, RZ, PT ;  /* 0x000000ff0b00720c */ /* 0x000fe20003f06270 */
[----:B------:R-:W-:Y:S01]  /*32e0*/  IMAD.WIDE R18, R26, UR10, RZ ;  /* 0x0000000a1a127c25 */ /* 0x000fe2000f8e02ff */
[----:B------:R-:W-:Y:S01]  /*32f0*/  ISETP.NE.AND P1, PT, R6, RZ, PT ;  /* 0x000000ff0600720c */ /* 0x000fe20003f25270 */
[----:B------:R-:W-:Y:S01]  /*3300*/  USHF.R.S32.HI UR10, URZ, 0x1f, UR11 ;  /* 0x0000001fff0a7899 */ /* 0x000fe2000801140b */
[----:B------:R-:W-:Y:S01]  /*3310*/  IADD3 R26, PT, PT, -R26, RZ, RZ ;  /* 0x000000ff1a1a7210 */ /* 0x000fe20007ffe1ff */
[----:B------:R-:W-:Y:S01]  /*3320*/  @P4 VIADD R17, R17, 0x1 ;  /* 0x0000000111114836 */ /* 0x000fe20000000000 */
[----:B------:R-:W-:Y:S01]  /*3330*/  @P6 IADD3 R21, PT, PT, R21, 0x1, RZ ;  /* 0x0000000115156810 */ /* 0x000fe20007ffe0ff */
        /* <DEDUP_REMOVED lines=10> */
[----:B------:R-:W-:Y:S01]  /*33e0*/  IMAD.MOV R11, RZ, RZ, -R21 ;  /* 0x000000ffff0b7224 */ /* 0x000fe200078e0a15 */
[----:B------:R-:W-:Y:S01]  /*33f0*/  IADD3 R0, PT, PT, -R17, RZ, RZ ;  /* 0x000000ff11007210 */ /* 0x000fe20007ffe1ff */
        /* <DEDUP_REMOVED lines=21> */
.L_x_349:
[----:B------:R-:W0:Y:S01]  /*3550*/  LDC.64 R2, c[0x0][0x420] ;  /* 0x00010800ff027b82 */ /* 0x000e220000000a00 */
[----:B------:R-:W-:-:S05]  /*3560*/  IADD3 R0, PT, PT, R12, UR20, RZ ;  /* 0x000000140c007c10 */ /* 0x000fca000fffe0ff */
[----:B0-----:R-:W-:-:S05]  /*3570*/  IMAD.WIDE.U32 R2, R0, 0x4, R2 ;  /* 0x0000000400027825 */ /* 0x001fca00078e0002 */
[----:B------:R1:W-:Y:S02]  /*3580*/  STG.E desc[UR8][R2.64], R22 ;  /* 0x0000001602007986 */ /* 0x0003e4000c101908 */
.L_x_348:
[----:B------:R-:W-:Y:S05]  /*3590*/  BSYNC.RECONVERGENT B1 ;  /* 0x0000000000017941 */ /* 0x000fea0003800200 */
.L_x_347:
[----:B------:R-:W2:Y:S01]  /*35a0*/  LDCU UR10, c[0x0][0x534] ;  /* 0x0000a680ff0a77ac */ /* 0x000ea20008000800 */
[C---:B------:R-:W-:Y:S01]  /*35b0*/  LOP3.LUT R0, R9.reuse, 0x8, RZ, 0xfc, !PT ;  /* 0x0000000809007812 */ /* 0x040fe200078efcff */
[----:B------:R-:W3:Y:S01]  /*35c0*/  S2UR UR6, SR_CgaCtaId ;  /* 0x00000000000679c3 */ /* 0x000ee20000008800 */
[----:B------:R-:W-:Y:S01]  /*35d0*/  IMAD.SHL.U32 R14, R12, 0x4, RZ ;  /* 0x000000040c0e7824 */ /* 0x000fe200078e00ff */
[----:B------:R-:W-:Y:S01]  /*35e0*/  UMOV UR4, 0x400 ;  /* 0x0000040000047882 */ /* 0x000fe20000000000 */
[----:B------:R-:W-:Y:S01]  /*35f0*/  HFMA2 R5, -RZ, RZ, 0, 0 ;  /* 0x00000000ff057431 */ /* 0x000fe200000001ff */
[----:B0-----:R-:W-:Y:S02]  /*3600*/  SHF.L.U32 R7, R4, 0x2, RZ ;  /* 0x0000000204077819 */ /* 0x001fe400000006ff */
[----:B-1----:R-:W-:Y:S02]  /*3610*/  CS2R R2, SRZ ;  /* 0x0000000000027805 */ /* 0x002fe4000001ff00 */
        /* <DEDUP_REMOVED lines=9> */
[----:B------:R-:W-:Y:S01]  /*36b0*/  ISETP.GT.U32.OR P2, PT, R4, 0x7f, P2 ;  /* 0x0000007f0400780c */ /* 0x000fe20001744470 */
[----:B------:R-:W-:Y:S01]  /*36c0*/  VIADD R0, R14, UR6 ;  /* 0x000000060e007c36 */ /* 0x000fe20008000000 */
[----:B------:R-:W-:-:S02]  /*36d0*/  ISETP.GT.U32.OR P1, PT, R4, 0x7f, P1 ;  /* 0x0000007f0400780c */ /* 0x000fc40000f24470 */
[----:B------:R-:W-:Y:S01]  /*36e0*/  ISETP.GT.U32.OR P0, PT, R4, 0x7f, P0 ;  /* 0x0000007f0400780c */ /* 0x000fe20000704470 */
[----:B------:R-:W-:Y:S02]  /*36f0*/  IMAD R13, R9, 0x44, R0 ;  /* 0x00000044090d7824 */ /* 0x000fe400078e0200 */
[----:B------:R-:W-:Y:S02]  /*3700*/  IMAD.MOV.U32 R0, RZ, RZ, RZ ;  /* 0x000000ffff007224 */ /* 0x000fe400078e00ff */
[----:B------:R-:W-:-:S04]  /*3710*/  @!P3 FADD.FTZ R6, -R22, R27 ;  /* 0x0000001b1606b221 */ /* 0x000fc80000010100 */
[----:B------:R-:W-:Y:S01]  /*3720*/  @!P2 FADD.FTZ R8, -R22, R24 ;  /* 0x000000181608a221 */ /* 0x000fe20000010100 */
        /* <DEDUP_REMOVED lines=18> */
[----:B0-----:R-:W-:Y:S01]  /*3850*/  IMAD.MOV.U32 R13, RZ, RZ, RZ ;  /* 0x000000ffff0d7224 */ /* 0x001fe200078e00ff */
[----:B------:R-:W-:Y:S01]  /*3860*/  CS2R R10, SRZ ;  /* 0x00000000000a7805 */ /* 0x000fe2000001ff00 */
        /* <DEDUP_REMOVED lines=16> */
[----:B------:R-:W-:Y:S01]  /*3970*/  CS2R R2, SRZ ;  /* 0x0000000000027805 */ /* 0x000fe2000001ff00 */
[----:B------:R-:W-:Y:S01]  /*3980*/  IMAD.MOV.U32 R0, RZ, RZ, RZ ;  /* 0x000000ffff007224 */ /* 0x000fe200078e00ff */
[----:B------:R-:W-:Y:S01]  /*3990*/  UIADD3 UR10, UPT, UPT, -UR5, URZ, URZ ;  /* 0x000000ff050a7290 */ /* 0x000fe2000fffe1ff */
[----:B------:R-:W-:Y:S01]  /*39a0*/  MOV R5, RZ ;  /* 0x000000ff00057202 */ /* 0x000fe20000000f00 */
[----:B------:R-:W-:Y:S01]  /*39b0*/  UIMAD.WIDE UR18, UR11, 0x10, URZ ;  /* 0x000000100b1278a5 */ /* 0x000fe2000f8e02ff */
[----:B------:R-:W-:Y:S01]  /*39c0*/  IADD3 R6, PT, PT, R14, 0x88, R13 ;  /* 0x000000880e067810 */ /* 0x000fe20007ffe00d */
[----:B------:R-:W-:Y:S01]  /*39d0*/  UISETP.GE.AND UP0, UPT, UR10, URZ, UPT ;  /* 0x000000ff0a00728c */ /* 0x000fe2000bf06270 */
[----:B------:R-:W-:Y:S01]  /*39e0*/  IMAD.U32 R13, RZ, RZ, UR5 ;  /* 0x00000005ff0d7e24 */ /* 0x000fe2000f8e00ff */
[----:B------:R-:W-:-:S02]  /*39f0*/  UIMAD.WIDE UR16, UR11, 0xc, URZ ;  /* 0x0000000c0b1078a5 */ /* 0x000fc4000f8e02ff */
[----:B------:R-:W-:Y:S02]  /*3a00*/  UIMAD.WIDE UR14, UR11, 0x8, URZ ;  /* 0x000000080b0e78a5 */ /* 0x000fe4000f8e02ff */
[----:B------:R-:W-:-:S03]  /*3a10*/  UIMAD.WIDE UR12, UR11, 0x4, URZ ;  /* 0x000000040b0c78a5 */ /* 0x000fc6000f8e02ff */
[----:B------:R-:W-:Y:S09]  /*3a20*/  BRA.U UP0, `(.L_x_357) ;  /* 0x0000000d005c7547 */ /* 0x000ff2000b800000 */
[----:B------:R-:W-:Y:S02]  /*3a30*/  UIADD3 UR5, UPT, UPT, -UR10, URZ, URZ ;  /* 0x000000ff0a057290 */ /* 0x000fe4000fffe1ff */
[----:B------:R-:W-:Y:S02]  /*3a40*/  UPLOP3.LUT UP1, UPT, UPT, UPT, UPT, 0x80, 0x8 ;  /* 0x000000000008789c */ /* 0x000fe40003f2f070 */
[----:B------:R-:W-:-:S09]  /*3a50*/  UISETP.GT.AND UP0, UPT, UR5, 0xc, UPT ;  /* 0x0000000c0500788c */ /* 0x000fd2000bf04270 */
[----:B------:R-:W-:Y:S05]  /*3a60*/  BRA.U !UP0, `(.L_x_358) ;  /* 0x0000000908207547 */ /* 0x000fea000b800000 */
[C---:B------:R-:W-:Y:S01]  /*3a70*/  ISETP.GE.AND P2, PT, R12.reuse, UR7, PT ;  /* 0x000000070c007c0c */ /* 0x040fe2000bf46270 */
[----:B------:R-:W-:Y:S01]  /*3a80*/  UPLOP3.LUT UP1, UPT, UPT, UPT, UPT, 0x40, 0x4 ;  /* 0x000000000004789c */ /* 0x000fe20003f2e870 */
[----:B------:R-:W-:-:S13]  /*3a90*/  ISETP.GE.AND P0, PT, R12, UR7, PT ;  /* 0x000000070c007c0c */ /* 0x000fda000bf06270 */
.L_x_359:
[----:B------:R-:W2:Y:S01]  /*3aa0*/  @!P2 LDG.E.128 R8, desc[UR8][R16.64] ;  /* 0x000000081008a981 */ /* 0x000ea2000c1e1d00 */
[C---:B------:R-:W-:Y:S01]  /*3ab0*/  @!P2 IADD3 R18, P1, PT, R16.reuse, UR12, RZ ;  /* 0x0000000c1012ac10 */ /* 0x040fe2000ff3e0ff */
[----:B------:R-:W-:Y:S02]  /*3ac0*/  UIADD3 UR10, UPT, UPT, UR10, 0x10, URZ ;  /* 0x000000100a0a7890 */ /* 0x000fe4000fffe0ff */
[----:B------:R-:W2:Y:S01]  /*3ad0*/  LDS R4, [R6+-0x88] ;  /* 0xffff780006047984 */ /* 0x000ea20000000800 */
[C---:B------:R-:W-:Y:S01]  /*3ae0*/  @!P2 IADD3.X R19, PT, PT, R17.reuse, UR13, RZ, P1, !PT ;  /* 0x0000000d1113ac10 */ /* 0x040fe20008ffe4ff */
[----:B------:R-:W-:Y:S01]  /*3af0*/  UISETP.GE.AND UP0, UPT, UR10, -0xc, UPT ;  /* 0xfffffff40a00788c */ /* 0x000fe2000bf06270 */
[----:B------:R-:W-:Y:S04]  /*3b00*/  @!P2 IADD3 R20, P1, PT, R16, UR14, RZ ;  /* 0x0000000e1014ac10 */ /* 0x000fe8000ff3e0ff */
[C---:B------:R-:W-:Y:S01]  /*3b10*/  @!P2 IADD3.X R21, PT, PT, R17.reuse, UR15, RZ, P1, !PT ;  /* 0x0000000f1115ac10 */ /* 0x040fe20008ffe4ff */
[C---:B--2---:R-:W-:Y:S01]  /*3b20*/  FFMA.FTZ R5, R4.reuse, R8, R5 ;  /* 0x0000000804057223 */ /* 0x044fe20000010005 */
[C---:B------:R-:W-:Y:S01]  /*3b30*/  FFMA.FTZ R2, R4.reuse, R9, R2 ;  /* 0x0000000904027223 */ /* 0x040fe20000010002 */
[C---:B------:R-:W-:Y:S01]  /*3b40*/  FFMA.FTZ R3, R4.reuse, R10, R3 ;  /* 0x0000000a04037223 */ /* 0x040fe20000010003 */
[----:B------:R-:W-:Y:S02]  /*3b50*/  FFMA.FTZ R0, R4, R11, R0 ;  /* 0x0000000b04007223 */ /* 0x000fe40000010000 */
[----:B------:R0:W2:Y:S04]  /*3b60*/  @!P2 LDG.E.128 R8, desc[UR8][R18.64] ;  /* 0x000000081208a981 */ /* 0x0000a8000c1e1d00 */
[----:B------:R-:W2:Y:S01]  /*3b70*/  LDS R4, [R6+-0x44] ;  /* 0xffffbc0006047984 */ /* 0x000ea20000000800 */
[C---:B0-----:R-:W-:Y:S04]  /*3b80*/  @!P2 IADD3 R18, P1, PT, R16.reuse, UR16, RZ ;  /* 0x000000101012ac10 */ /* 0x041fe8000ff3e0ff */
[C---:B------:R-:W-:Y:S02]  /*3b90*/  @!P2 IADD3.X R19, PT, PT, R17.reuse, UR17, RZ, P1, !PT ;  /* 0x000000111113ac10 */ /* 0x040fe40008ffe4ff */
[----:B------:R-:W-:Y:S04]  /*3ba0*/  IADD3 R16, P1, PT, R16, UR18, RZ ;  /* 0x0000001210107c10 */ /* 0x000fe8000ff3e0ff */
[----:B------:R-:W-:Y:S01]  /*3bb0*/  IADD3.X R17, PT, PT, R17, UR19, RZ, P1, !PT ;  /* 0x0000001311117c10 */ /* 0x000fe20008ffe4ff */
[C---:B--2---:R-:W-:Y:S01]  /*3bc0*/  FFMA.FTZ R5, R4.reuse, R8, R5 ;  /* 0x0000000804057223 */ /* 0x044fe20000010005 */
[C---:B------:R-:W-:Y:S01]  /*3bd0*/  FFMA.FTZ R2, R4.reuse, R9, R2 ;  /* 0x0000000904027223 */ /* 0x040fe20000010002 */
[C---:B------:R-:W-:Y:S01]  /*3be0*/  FFMA.FTZ R3, R4.reuse, R10, R3 ;  /* 0x0000000a04037223 */ /* 0x040fe20000010003 */
[----:B------:R-:W-:Y:S02]  /*3bf0*/  FFMA.FTZ R0, R4, R11, R0 ;  /* 0x0000000b04007223 */ /* 0x000fe40000010000 */
[----:B------:R-:W2:Y:S04]  /*3c00*/  @!P2 LDG.E.128 R8, desc[UR8][R20.64] ;  /* 0x000000081408a981 */ /* 0x000ea8000c1e1d00 */
[----:B------:R-:W2:Y:S02]  /*3c10*/  LDS R4, [R6] ;  /* 0x0000000006047984 */ /* 0x000ea40000000800 */
[C---:B--2---:R-:W-:Y:S01]  /*3c20*/  FFMA.FTZ R5, R4.reuse, R8, R5 ;  /* 0x0000000804057223 */ /* 0x044fe20000010005 */
[C---:B------:R-:W-:Y:S01]  /*3c30*/  FFMA.FTZ R2, R4.reuse, R9, R2 ;  /* 0x0000000904027223 */ /* 0x040fe20000010002 */
[C---:B------:R-:W-:Y:S01]  /*3c40*/  FFMA.FTZ R3, R4.reuse, R10, R3 ;  /* 0x0000000a04037223 */ /* 0x040fe20000010003 */
[----:B------:R-:W-:Y:S02]  /*3c50*/  FFMA.FTZ R0, R4, R11, R0 ;  /* 0x0000000b04007223 */ /* 0x000fe40000010000 */
[----:B------:R0:W2:Y:S01]  /*3c60*/  @!P2 LDG.E.128 R8, desc[UR8][R18.64] ;  /* 0x000000081208a981 */ /* 0x0000a2000c1e1d00 */
[----:B------:R-:W-:Y:S03]  /*3c70*/  PLOP3.LUT P2, PT, P0, PT, PT, 0x80, 0x8 ;  /* 0x000000000008781c */ /* 0x000fe6000074f070 */
[----:B------:R-:W2:Y:S10]  /*3c80*/  LDS R4, [R6+0x44] ;  /* 0x0000440006047984 */ /* 0x000eb40000000800 */
[C---:B0-----:R-:W-:Y:S04]  /*3c90*/  @!P2 IADD3 R18, P1, PT, R16.reuse, UR12, RZ ;  /* 0x0000000c1012ac10 */ /* 0x041fe8000ff3e0ff */
[C---:B------:R-:W-:Y:S02]  /*3ca0*/  @!P2 IADD3.X R19, PT, PT, R17.reuse, UR13, RZ, P1, !PT ;  /* 0x0000000d1113ac10 */ /* 0x040fe40008ffe4ff */
[----:B------:R-:W-:Y:S04]  /*3cb0*/  @!P2 IADD3 R20, P1, PT, R16, UR14, RZ ;  /* 0x0000000e1014ac10 */ /* 0x000fe8000ff3e0ff */
[C---:B------:R-:W-:Y:S01]  /*3cc0*/  @!P2 IADD3.X R21, PT, PT, R17.reuse, UR15, RZ, P1, !PT ;  /* 0x0000000f1115ac10 */ /* 0x040fe20008ffe4ff */
[C---:B--2---:R-:W-:Y:S01]  /*3cd0*/  FFMA.FTZ R5, R4.reuse, R8, R5 ;  /* 0x0000000804057223 */ /* 0x044fe20000010005 */
[C---:B------:R-:W-:Y:S01]  /*3ce0*/  FFMA.FTZ R2, R4.reuse, R9, R2 ;  /* 0x0000000904027223 */ /* 0x040fe20000010002 */
[C---:B------:R-:W-:Y:S01]  /*3cf0*/  FFMA.FTZ R3, R4.reuse, R10, R3 ;  /* 0x0000000a04037223 */ /* 0x040fe20000010003 */
[----:B------:R-:W-:Y:S02]  /*3d00*/  FFMA.FTZ R0, R4, R11, R0 ;  /* 0x0000000b04007223 */ /* 0x000fe40000010000 */
[----:B------:R-:W2:Y:S04]  /*3d10*/  @!P2 LDG.E.128 R8, desc[UR8][R16.64] ;  /* 0x000000081008a981 */ /* 0x000ea8000c1e1d00 */
[----:B------:R-:W2:Y:S02]  /*3d20*/  LDS R4, [R6+0x88] ;  /* 0x0000880006047984 */ /* 0x000ea40000000800 */
[C---:B--2---:R-:W-:Y:S01]  /*3d30*/  FFMA.FTZ R5, R4.reuse, R8, R5 ;  /* 0x0000000804057223 */ /* 0x044fe20000010005 */
[C---:B------:R-:W-:Y:S01]  /*3d40*/  FFMA.FTZ R2, R4.reuse, R9, R2 ;  /* 0x0000000904027223 */ /* 0x040fe20000010002 */
[C---:B------:R-:W-:Y:S01]  /*3d50*/  FFMA.FTZ R3, R4.reuse, R10, R3 ;  /* 0x0000000a04037223 */ /* 0x040fe20000010003 */
[----:B------:R-:W-:Y:S02]  /*3d60*/  FFMA.FTZ R0, R4, R11, R0 ;  /* 0x0000000b04007223 */ /* 0x000fe40000010000 */
[----:B------:R0:W2:Y:S04]  /*3d70*/  @!P2 LDG.E.128 R8, desc[UR8][R18.64] ;  /* 0x000000081208a981 */ /* 0x0000a8000c1e1d00 */
[----:B------:R-:W2:Y:S01]  /*3d80*/  LDS R4, [R6+0xcc] ;  /* 0x0000cc0006047984 */ /* 0x000ea20000000800 */
        /* <DEDUP_REMOVED lines=8> */
[----:B------:R0:W2:Y:S04]  /*3e10*/  @!P2 LDG.E.128 R8, desc[UR8][R20.64] ;  /* 0x000000081408a981 */ /* 0x0000a8000c1e1d00 */
[----:B------:R-:W2:Y:S01]  /*3e20*/  LDS R4, [R6+0x110] ;  /* 0x0001100006047984 */ /* 0x000ea20000000800 */
[----:B0-----:R-:W-:Y:S04]  /*3e30*/  @!P2 IADD3 R20, P1, PT, R16, UR12, RZ ;  /* 0x0000000c1014ac10 */ /* 0x001fe8000ff3e0ff */
[C---:B------:R-:W-:Y:S01]  /*3e40*/  @!P2 IADD3.X R21, PT, PT, R17.reuse, UR13, RZ, P1, !PT ;  /* 0x0000000d1115ac10 */ /* 0x040fe20008ffe4ff */
        /* <DEDUP_REMOVED lines=66> */
[----:B------:R-:W2:Y:S04]  /*4270*/  @!P2 LDG.E.128 R8, desc[UR8][R18.64] ;  /* 0x000000081208a981 */ /* 0x000ea8000c1e1d00 */
[----:B------:R0:W2:Y:S02]  /*4280*/  LDS R4, [R6+0x374] ;  /* 0x0003740006047984 */ /* 0x0000a40000000800 */
[----:B0-----:R-:W-:Y:S01]  /*4290*/  IADD3 R6, PT, PT, R6, 0x440, RZ ;  /* 0x0000044006067810 */ /* 0x001fe20007ffe0ff */
[C---:B--2---:R-:W-:Y:S01]  /*42a0*/  FFMA.FTZ R5, R4.reuse, R8, R5 ;  /* 0x0000000804057223 */ /* 0x044fe20000010005 */
[C---:B------:R-:W-:Y:S01]  /*42b0*/  FFMA.FTZ R2, R4.reuse, R9, R2 ;  /* 0x0000000904027223 */ /* 0x040fe20000010002 */
[C---:B------:R-:W-:Y:S01]  /*42c0*/  FFMA.FTZ R3, R4.reuse, R10, R3 ;  /* 0x0000000a04037223 */ /* 0x040fe20000010003 */
[----:B------:R-:W-:Y:S01]  /*42d0*/  FFMA.FTZ R0, R4, R11, R0 ;  /* 0x0000000b04007223 */ /* 0x000fe20000010000 */
[----:B------:R-:W-:Y:S09]  /*42e0*/  BRA.U !UP0, `(.L_x_359) ;  /* 0xfffffff508ec7547 */ /* 0x000ff2000b83ffff */
.L_x_358:
[----:B------:R-:W-:-:S04]  /*42f0*/  UIADD3 UR5, UPT, UPT, -UR10, URZ, URZ ;  /* 0x000000ff0a057290 */ /* 0x000fc8000fffe1ff */
[----:B------:R-:W-:-:S09]  /*4300*/  UISETP.GT.AND UP0, UPT, UR5, 0x4, UPT ;  /* 0x000000040500788c */ /* 0x000fd2000bf04270 */
[----:B------:R-:W-:Y:S05]  /*4310*/  BRA.U !UP0, `(.L_x_360) ;  /* 0x0000000508187547 */ /* 0x000fea000b800000 */
[----:B------:R-:W-:Y:S01]  /*4320*/  ISETP.GE.AND P0, PT, R12, UR7, PT ;  /* 0x000000070c007c0c */ /* 0x000fe2000bf06270 */
[----:B------:R-:W0:Y:S04]  /*4330*/  LDS R4, [R6+-0x88] ;  /* 0xffff780006047984 */ /* 0x000e280000000800 */
[----:B------:R-:W-:Y:S08]  /*4340*/  LDS R15, [R6+0xcc] ;  /* 0x0000cc00060f7984 */ /* 0x000ff00000000800 */
[----:B------:R-:W0:Y:S01]  /*4350*/  @!P0 LDG.E.128 R8, desc[UR8][R16.64] ;  /* 0x0000000810088981 */ /* 0x000e22000c1e1d00 */
[----:B------:R-:W-:-:S04]  /*4360*/  @!P0 IADD3 R18, P1, PT, R16, UR12, RZ ;  /* 0x0000000c10128c10 */ /* 0x000fc8000ff3e0ff */
[----:B------:R-:W-:Y:S02]  /*4370*/  @!P0 IADD3.X R19, PT, PT, R17, UR13, RZ, P1, !PT ;  /* 0x0000000d11138c10 */ /* 0x000fe40008ffe4ff */
[----:B------:R-:W-:Y:S01]  /*4380*/  @!P0 IADD3 R20, P1, PT, R16, UR14, RZ ;  /* 0x0000000e10148c10 */ /* 0x000fe2000ff3e0ff */
[-C--:B0-----:R-:W-:Y:S01]  /*4390*/  FFMA.FTZ R5, R8, R4.reuse, R5 ;  /* 0x0000000408057223 */ /* 0x081fe20000010005 */
[-C--:B------:R-:W-:Y:S01]  /*43a0*/  FFMA.FTZ R2, R9, R4.reuse, R2 ;  /* 0x0000000409027223 */ /* 0x080fe20000010002 */
[-C--:B------:R-:W-:Y:S01]  /*43b0*/  FFMA.FTZ R3, R10, R4.reuse, R3 ;  /* 0x000000040a037223 */ /* 0x080fe20000010003 */
[----:B------:R-:W-:Y:S02]  /*43c0*/  FFMA.FTZ R0, R11, R4, R0 ;  /* 0x000000040b007223 */ /* 0x000fe40000010000 */
[----:B------:R-:W2:Y:S01]  /*43d0*/  @!P0 LDG.E.128 R8, desc[UR8][R18.64] ;  /* 0x0000000812088981 */ /* 0x000ea2000c1e1d00 */
[----:B------:R-:W-:-:S03]  /*43e0*/  @!P0 IADD3.X R21, PT, PT, R17, UR15, RZ, P1, !PT ;  /* 0x0000000f11158c10 */ /* 0x000fc60008ffe4ff */
[----:B------:R-:W2:Y:S01]  /*43f0*/  LDS R4, [R6+-0x44] ;  /* 0xffffbc0006047984 */ /* 0x000ea20000000800 */
[----:B------:R-:W-:Y:S01]  /*4400*/  @!P0 IADD3 R22, P1, PT, R16, UR16, RZ ;  /* 0x0000001010168c10 */ /* 0x000fe2000ff3e0ff */
[-C--:B--2---:R-:W-:Y:S01]  /*4410*/  FFMA.FTZ R5, R8, R4.reuse, R5 ;  /* 0x0000000408057223 */ /* 0x084fe20000010005 */
[-C--:B------:R-:W-:Y:S01]  /*4420*/  FFMA.FTZ R2, R9, R4.reuse, R2 ;  /* 0x0000000409027223 */ /* 0x080fe20000010002 */
[-C--:B------:R-:W-:Y:S01]  /*4430*/  FFMA.FTZ R3, R10, R4.reuse, R3 ;  /* 0x000000040a037223 */ /* 0x080fe20000010003 */
[----:B------:R-:W-:Y:S02]  /*4440*/  FFMA.FTZ R0, R11, R4, R0 ;  /* 0x000000040b007223 */ /* 0x000fe40000010000 */
[----:B------:R-:W2:Y:S01]  /*4450*/  @!P0 LDG.E.128 R8, desc[UR8][R20.64] ;  /* 0x0000000814088981 */ /* 0x000ea2000c1e1d00 */
[----:B------:R-:W-:-:S03]  /*4460*/  @!P0 IADD3.X R23, PT, PT, R17, UR17, RZ, P1, !PT ;  /* 0x0000001111178c10 */ /* 0x000fc60008ffe4ff */
[----:B------:R-:W2:Y:S01]  /*4470*/  LDS R4, [R6] ;  /* 0x0000000006047984 */ /* 0x000ea20000000800 */
[----:B------:R-:W-:Y:S01]  /*4480*/  IADD3 R16, P1, PT, R16, UR18, RZ ;  /* 0x0000001210107c10 */ /* 0x000fe2000ff3e0ff */
[-C--:B--2---:R-:W-:Y:S01]  /*4490*/  FFMA.FTZ R5, R8, R4.reuse, R5 ;  /* 0x0000000408057223 */ /* 0x084fe20000010005 */
[-C--:B------:R-:W-:Y:S01]  /*44a0*/  FFMA.FTZ R2, R9, R4.reuse, R2 ;  /* 0x0000000409027223 */ /* 0x080fe20000010002 */
[-C--:B------:R-:W-:Y:S01]  /*44b0*/  FFMA.FTZ R3, R10, R4.reuse, R3 ;  /* 0x000000040a037223 */ /* 0x080fe20000010003 */
[----:B------:R-:W-:Y:S02]  /*44c0*/  FFMA.FTZ R0, R11, R4, R0 ;  /* 0x000000040b007223 */ /* 0x000fe40000010000 */
[----:B------:R-:W2:Y:S01]  /*44d0*/  @!P0 LDG.E.128 R8, desc[UR8][R22.64] ;  /* 0x0000000816088981 */ /* 0x000ea2000c1e1d00 */
[----:B------:R-:W-:-:S03]  /*44e0*/  IADD3.X R17, PT, PT, R17, UR19, RZ, P1, !PT ;  /* 0x0000001311117c10 */ /* 0x000fc60008ffe4ff */
[----:B------:R-:W2:Y:S01]  /*44f0*/  LDS R4, [R6+0x44] ;  /* 0x0000440006047984 */ /* 0x000ea20000000800 */
[----:B------:R-:W-:Y:S01]  /*4500*/  @!P0 IADD3 R24, P1, PT, R16, UR12, RZ ;  /* 0x0000000c10188c10 */ /* 0x000fe2000ff3e0ff */
[-C--:B--2---:R-:W-:Y:S01]  /*4510*/  FFMA.FTZ R5, R8, R4.reuse, R5 ;  /* 0x0000000408057223 */ /* 0x084fe20000010005 */
[-C--:B------:R-:W-:Y:S01]  /*4520*/  FFMA.FTZ R2, R9, R4.reuse, R2 ;  /* 0x0000000409027223 */ /* 0x080fe20000010002 */
[-C--:B------:R-:W-:Y:S01]  /*4530*/  FFMA.FTZ R3, R10, R4.reuse, R3 ;  /* 0x000000040a037223 */ /* 0x080fe20000010003 */
[----:B------:R-:W-:Y:S02]  /*4540*/  FFMA.FTZ R0, R11, R4, R0 ;  /* 0x000000040b007223 */ /* 0x000fe40000010000 */
[----:B------:R-:W2:Y:S01]  /*4550*/  @!P0 LDG.E.128 R8, desc[UR8][R16.64] ;  /* 0x0000000810088981 */ /* 0x000ea2000c1e1d00 */
[----:B------:R-:W-:-:S03]  /*4560*/  @!P0 IADD3.X R25, PT, PT, R17, UR13, RZ, P1, !PT ;  /* 0x0000000d11198c10 */ /* 0x000fc60008ffe4ff */
[----:B------:R-:W2:Y:S01]  /*4570*/  LDS R4, [R6+0x88] ;  /* 0x0000880006047984 */ /* 0x000ea20000000800 */
[----:B------:R-:W-:Y:S01]  /*4580*/  @!P0 IADD3 R20, P1, PT, R16, UR14, RZ ;  /* 0x0000000e10148c10 */ /* 0x000fe2000ff3e0ff */
[-C--:B--2---:R-:W-:Y:S01]  /*4590*/  FFMA.FTZ R5, R8, R4.reuse, R5 ;  /* 0x0000000408057223 */ /* 0x084fe20000010005 */
[-C--:B------:R-:W-:Y:S01]  /*45a0*/  FFMA.FTZ R2, R9, R4.reuse, R2 ;  /* 0x0000000409027223 */ /* 0x080fe20000010002 */
[-C--:B------:R-:W-:Y:S01]  /*45b0*/  FFMA.FTZ R3, R10, R4.reuse, R3 ;  /* 0x000000040a037223 */ /* 0x080fe20000010003 */
[----:B------:R-:W-:Y:S02]  /*45c0*/  FFMA.FTZ R0, R11, R4, R0 ;  /* 0x000000040b007223 */ /* 0x000fe40000010000 */
[----:B------:R-:W2:Y:S01]  /*45d0*/  @!P0 LDG.E.128 R8, desc[UR8][R24.64] ;  /* 0x0000000818088981 */ /* 0x000ea2000c1e1d00 */
[----:B------:R-:W-:Y:S02]  /*45e0*/  @!P0 IADD3.X R21, PT, PT, R17, UR15, RZ, P1, !PT ;  /* 0x0000000f11158c10 */ /* 0x000fe40008ffe4ff */
[----:B------:R-:W-:Y:S01]  /*45f0*/  @!P0 IADD3 R18, P1, PT, R16, UR16, RZ ;  /* 0x0000001010128c10 */ /* 0x000fe2000ff3e0ff */
[-C--:B--2---:R-:W-:Y:S01]  /*4600*/  FFMA.FTZ R5, R8, R15.reuse, R5 ;  /* 0x0000000f08057223 */ /* 0x084fe20000010005 */
[-C--:B------:R-:W-:Y:S01]  /*4610*/  FFMA.FTZ R2, R9, R15.reuse, R2 ;  /* 0x0000000f09027223 */ /* 0x080fe20000010002 */
[-C--:B------:R-:W-:Y:S01]  /*4620*/  FFMA.FTZ R3, R10, R15.reuse, R3 ;  /* 0x0000000f0a037223 */ /* 0x080fe20000010003 */
[----:B------:R-:W-:-:S02]  /*4630*/  FFMA.FTZ R0, R11, R15, R0 ;  /* 0x0000000f0b007223 */ /* 0x000fc40000010000 */
[----:B------:R-:W2:Y:S01]  /*4640*/  @!P0 LDG.E.128 R8, desc[UR8][R20.64] ;  /* 0x0000000814088981 */ /* 0x000ea2000c1e1d00 */
[----:B------:R-:W-:-:S03]  /*4650*/  @!P0 IADD3.X R19, PT, PT, R17, UR17, RZ, P1, !PT ;  /* 0x0000001111138c10 */ /* 0x000fc60008ffe4ff */
        /* <DEDUP_REMOVED lines=8> */
[----:B------:R-:W-:Y:S01]  /*46e0*/  IADD3 R16, P0, PT, R16, UR18, RZ ;  /* 0x0000001210107c10 */ /* 0x000fe2000ff1e0ff */
[----:B------:R0:W2:Y:S01]  /*46f0*/  LDS R15, [R6+0x154] ;  /* 0x00015400060f7984 */ /* 0x0000a20000000800 */
[----:B------:R-:W-:-:S02]  /*4700*/  UPLOP3.LUT UP1, UPT, UPT, UPT, UPT, 0x40, 0x4 ;  /* 0x000000000004789c */ /* 0x000fc40003f2e870 */
[----:B------:R-:W-:Y:S01]  /*4710*/  IADD3.X R17, PT, PT, R17, UR19, RZ, P0, !PT ;  /* 0x0000001311117c10 */ /* 0x000fe200087fe4ff */
[----:B------:R-:W-:Y:S01]  /*4720*/  UIADD3 UR10, UPT, UPT, UR10, 0x4, URZ ;  /* 0x000000040a0a7890 */ /* 0x000fe2000fffe0ff */
[----:B0-----:R-:W-:Y:S01]  /*4730*/  IADD3 R6, PT, PT, R4, 0x110, RZ ;  /* 0x0000011004067810 */ /* 0x001fe20007ffe0ff */
[-C--:B--2---:R-:W-:Y:S01]  /*4740*/  FFMA.FTZ R5, R8, R15.reuse, R5 ;  /* 0x0000000f08057223 */ /* 0x084fe20000010005 */
[-C--:B------:R-:W-:Y:S01]  /*4750*/  FFMA.FTZ R2, R9, R15.reuse, R2 ;  /* 0x0000000f09027223 */ /* 0x080fe20000010002 */
[-C--:B------:R-:W-:Y:S01]  /*4760*/  FFMA.FTZ R3, R10, R15.reuse, R3 ;  /* 0x0000000f0a037223 */ /* 0x080fe20000010003 */
[----:B------:R-:W-:-:S07]  /*4770*/  FFMA.FTZ R0, R11, R15, R0 ;  /* 0x0000000f0b007223 */ /* 0x000fce0000010000 */
.L_x_360:
[----:B------:R-:W-:-:S09]  /*4780*/  UISETP.NE.OR UP1, UPT, UR10, URZ, UP1 ;  /* 0x000000ff0a00728c */ /* 0x000fd20008f25670 */
[----:B------:R-:W-:Y:S05]  /*4790*/  BRA.U !UP1, `(.L_x_356) ;  /* 0x0000000109947547 */ /* 0x000fea000b800000 */
.L_x_357:
[----:B------:R-:W-:-:S13]  /*47a0*/  ISETP.GE.AND P0, PT, R12, UR7, PT ;  /* 0x000000070c007c0c */ /* 0x000fda000bf06270 */
.L_x_361:
[----:B------:R0:W2:Y:S01]  /*47b0*/  @!P0 LDG.E.128 R8, desc[UR8][R16.64] ;  /* 0x0000000810088981 */ /* 0x0000a2000c1e1d00 */
[C---:B------:R-:W-:Y:S01]  /*47c0*/  @!P0 IADD3 R22, P1, PT, R16.reuse, UR12, RZ ;  /* 0x0000000c10168c10 */ /* 0x040fe2000ff3e0ff */
[----:B------:R-:W-:Y:S02]  /*47d0*/  UIADD3 UR10, UPT, UPT, UR10, 0x4, URZ ;  /* 0x000000040a0a7890 */ /* 0x000fe4000fffe0ff */
[----:B------:R-:W2:Y:S01]  /*47e0*/  LDS R4, [R6+-0x88] ;  /* 0xffff780006047984 */ /* 0x000ea20000000800 */
[C---:B------:R-:W-:Y:S01]  /*47f0*/  @!P0 IADD3.X R23, PT, PT, R17.reuse, UR13, RZ, P1, !PT ;  /* 0x0000000d11178c10 */ /* 0x040fe20008ffe4ff */
[----:B------:R-:W-:Y:S01]  /*4800*/  UISETP.NE.AND UP0, UPT, UR10, URZ, UPT ;  /* 0x000000ff0a00728c */ /* 0x000fe2000bf05270 */
[C---:B------:R-:W-:Y:S04]  /*4810*/  @!P0 IADD3 R20, P1, PT, R16.reuse, UR14, RZ ;  /* 0x0000000e10148c10 */ /* 0x040fe8000ff3e0ff */
[C---:B------:R-:W-:Y:S02]  /*4820*/  @!P0 IADD3.X R21, PT, PT, R17.reuse, UR15, RZ, P1, !PT ;  /* 0x0000000f11158c10 */ /* 0x040fe40008ffe4ff */
[C---:B------:R-:W-:Y:S04]  /*4830*/  @!P0 IADD3 R18, P1, PT, R16.reuse, UR16, RZ ;  /* 0x0000001010128c10 */ /* 0x040fe8000ff3e0ff */
[C---:B------:R-:W-:Y:S02]  /*4840*/  @!P0 IADD3.X R19, PT, PT, R17.reuse, UR17, RZ, P1, !PT ;  /* 0x0000001111138c10 */ /* 0x040fe40008ffe4ff */
[----:B0-----:R-:W-:Y:S04]  /*4850*/  IADD3 R16, P1, PT, R16, UR18, RZ ;  /* 0x0000001210107c10 */ /* 0x001fe8000ff3e0ff */
[----:B------:R-:W-:Y:S01]  /*4860*/  IADD3.X R17, PT, PT, R17, UR19, RZ, P1, !PT ;  /* 0x0000001311117c10 */ /* 0x000fe20008ffe4ff */
[C---:B--2---:R-:W-:Y:S01]  /*4870*/  FFMA.FTZ R5, R4.reuse, R8, R5 ;  /* 0x0000000804057223 */ /* 0x044fe20000010005 */
[C---:B------:R-:W-:Y:S01]  /*4880*/  FFMA.FTZ R2, R4.reuse, R9, R2 ;  /* 0x0000000904027223 */ /* 0x040fe20000010002 */
[C---:B------:R-:W-:Y:S01]  /*4890*/  FFMA.FTZ R3, R4.reuse, R10, R3 ;  /* 0x0000000a04037223 */ /* 0x040fe20000010003 */
[----:B------:R-:W-:Y:S02]  /*48a0*/  FFMA.FTZ R0, R4, R11, R0 ;  /* 0x0000000b04007223 */ /* 0x000fe40000010000 */
[----:B------:R-:W2:Y:S04]  /*48b0*/  @!P0 LDG.E.128 R8, desc[UR8][R22.64] ;  /* 0x0000000816088981 */ /* 0x000ea8000c1e1d00 */
[----:B------:R-:W2:Y:S02]  /*48c0*/  LDS R4, [R6+-0x44] ;  /* 0xffffbc0006047984 */ /* 0x000ea40000000800 */
        /* <DEDUP_REMOVED lines=17> */
[----:B------:R-:W-:Y:S09]  /*49e0*/  BRA.U UP0, `(.L_x_361) ;  /* 0xfffffffd00707547 */ /* 0x000ff2000b83ffff */
.L_x_356:
[----:B------:R-:W-:-:S09]  /*49f0*/  UISETP.NE.AND UP0, UPT, UR4, URZ, UPT ;  /* 0x000000ff0400728c */ /* 0x000fd2000bf05270 */
[----:B------:R-:W-:Y:S05]  /*4a00*/  BRA.U !UP0, `(.L_x_355) ;  /* 0x0000000108447547 */ /* 0x000fea000b800000 */
[----:B------:R-:W-:Y:S01]  /*4a10*/  IMAD R13, R13, 0x44, R14 ;  /* 0x000000440d0d7824 */ /* 0x000fe200078e020e */
[----:B------:R-:W-:Y:S01]  /*4a20*/  ISETP.GE.AND P0, PT, R12, UR7, PT ;  /* 0x000000070c007c0c */ /* 0x000fe2000bf06270 */
[----:B------:R-:W-:Y:S02]  /*4a30*/  UIMAD.WIDE UR10, UR11, 0x4, URZ ;  /* 0x000000040b0a78a5 */ /* 0x000fe4000f8e02ff */
[----:B------:R-:W-:Y:S01]  /*4a40*/  UIADD3 UR4, UPT, UPT, -UR4, URZ, URZ ;  /* 0x000000ff04047290 */ /* 0x000fe2000fffe1ff */
[----:B------:R-:W-:-:S11]  /*4a50*/  IADD3 R6, PT, PT, R13, UR6, RZ ;  /* 0x000000060d067c10 */ /* 0x000fd6000fffe0ff */
.L_x_362:
[----:B------:R0:W2:Y:S01]  /*4a60*/  @!P0 LDG.E.128 R8, desc[UR8][R16.64] ;  /* 0x0000000810088981 */ /* 0x0000a2000c1e1d00 */
[----:B------:R-:W-:Y:S03]  /*4a70*/  UIADD3 UR4, UPT, UPT, UR4, 0x1, URZ ;  /* 0x0000000104047890 */ /* 0x000fe6000fffe0ff */
[----:B------:R1:W2:Y:S01]  /*4a80*/  LDS R4, [R6] ;  /* 0x0000000006047984 */ /* 0x0002a20000000800 */
[----:B------:R-:W-:Y:S01]  /*4a90*/  UISETP.NE.AND UP0, UPT, UR4, URZ, UPT ;  /* 0x000000ff0400728c */ /* 0x000fe2000bf05270 */
[----:B0-----:R-:W-:Y:S02]  /*4aa0*/  IADD3 R16, P1, PT, R16, UR10, RZ ;  /* 0x0000000a10107c10 */ /* 0x001fe4000ff3e0ff */
[----:B-1----:R-:W-:Y:S02]  /*4ab0*/  IADD3 R6, PT, PT, R6, 0x44, RZ ;  /* 0x0000004406067810 */ /* 0x002fe40007ffe0ff */
[----:B------:R-:W-:Y:S01]  /*4ac0*/  IADD3.X R17, PT, PT, R17, UR11, RZ, P1, !PT ;  /* 0x0000000b11117c10 */ /* 0x000fe20008ffe4ff */
[C---:B--2---:R-:W-:Y:S01]  /*4ad0*/  FFMA.FTZ R5, R4.reuse, R8, R5 ;  /* 0x0000000804057223 */ /* 0x044fe20000010005 */
[C---:B------:R-:W-:Y:S01]  /*4ae0*/  FFMA.FTZ R2, R4.reuse, R9, R2 ;  /* 0x0000000904027223 */ /* 0x040fe20000010002 */
[C---:B------:R-:W-:Y:S01]  /*4af0*/  FFMA.FTZ R3, R4.reuse, R10, R3 ;  /* 0x0000000a04037223 */ /* 0x040fe20000010003 */
[----:B------:R-:W-:Y:S01]  /*4b00*/  FFMA.FTZ R0, R4, R11, R0 ;  /* 0x0000000b04007223 */ /* 0x000fe20000010000 */
[----:B------:R-:W-:Y:S09]  /*4b10*/  BRA.U UP0, `(.L_x_362) ;  /* 0xfffffffd00d07547 */ /* 0x000ff2000b83ffff */
.L_x_355:
[----:B------:R-:W-:-:S04]  /*4b20*/  IADD3 R12, PT, PT, R12, UR20, RZ ;  /* 0x000000140c0c7c10 */ /* 0x000fc8000fffe0ff */
[----:B------:R-:W-:-:S13]  /*4b30*/  ISETP.GE.AND P0, PT, R12, UR21, PT ;  /* 0x000000150c007c0c */ /* 0x000fda000bf06270 */
[----:B------:R-:W-:Y:S05]  /*4b40*/  @P0 EXIT ;  /* 0x000000000000094d */ /* 0x000fea0003800000 */
[----:B0-----:R-:W-:Y:S01]  /*4b50*/  IABS R10, UR22 ;  /* 0x00000016000a7c13 */ /* 0x001fe20008000000 */
        /* <DEDUP_REMOVED lines=77> */
        .weak           $__internal_9_$__cuda_sm20_div_s64
        .type           $__internal_9_$__cuda_sm20_div_s64,@function
        .size           $__internal_9_$__cuda_sm20_div_s64,(.L_x_10217 - $__internal_9_$__cuda_sm20_div_s64)
$__internal_9_$__cuda_sm20_div_s64:
        /* <DEDUP_REMOVED lines=25> */
[----:B------:R-:W-:Y:S01]  /*51c0*/  IADD3 R14, P0, PT, RZ, -R38, RZ ;  /* 0x80000026ff0e7210 */ /* 0x000fe20007f1e0ff */
[----:B------:R-:W-:Y:S01]  /*51d0*/  IMAD.MOV.U32 R39, RZ, RZ, RZ ;  /* 0x000000ffff277224 */ /* 0x000fe200078e00ff */
[----:B------:R-:W-:Y:S01]  /*51e0*/  ISETP.GE.AND P1, PT, R19, RZ, PT ;  /* 0x000000ff1300720c */ /* 0x000fe20003f26270 */
[----:B------:R-:W-:Y:S02]  /*51f0*/  IMAD R10, R21, R28, R10 ;  /* 0x0000001c150a7224 */ /* 0x000fe400078e020a */
[----:B------:R-:W-:-:S04]  /*5200*/  IMAD.HI.U32 R36, R37, R14, RZ ;  /* 0x0000000e25247227 */ /* 0x000fc800078e00ff */
[----:B------:R-:W-:-:S04]  /*5210*/  IMAD.X R10, RZ, RZ, ~R10, P0 ;  /* 0x000000ffff0a7224 */ /* 0x000fc800000e0e0a */
[----:B------:R-:W-:-:S04]  /*5220*/  IMAD.WIDE.U32 R36, P4, R37, R10, R36 ;  /* 0x0000000a25247225 */ /* 0x000fc80007880024 */
[----:B------:R-:W-:-:S04]  /*5230*/  IMAD.HI.U32 R13, P3, R21, R14, R36 ;  /* 0x0000000e150d7227 */ /* 0x000fc80007860024 */
[CC--:B------:R-:W-:Y:S02]  /*5240*/  IMAD R14, R21.reuse, R10.reuse, RZ ;  /* 0x0000000a150e7224 */ /* 0x0c0fe400078e02ff */
[----:B------:R-:W-:-:S03]  /*5250*/  IMAD.HI.U32 R10, R21, R10, RZ ;  /* 0x0000000a150a7227 */ /* 0x000fc600078e00ff */
[----:B------:R-:W-:Y:S01]  /*5260*/  IADD3 R14, P2, PT, R14, R13, RZ ;  /* 0x0000000d0e0e7210 */ /* 0x000fe20007f5e0ff */
[----:B------:R-:W-:Y:S01]  /*5270*/  IMAD.X R37, R10, 0x1, R21, P4 ;  /* 0x000000010a257824 */ /* 0x000fe200020e0615 */
[----:B------:R-:W-:-:S04]  /*5280*/  IADD3 R13, P0, PT, RZ, -R20, RZ ;  /* 0x80000014ff0d7210 */ /* 0x000fc80007f1e0ff */
[----:B------:R-:W-:Y:S02]  /*5290*/  SEL R13, R13, R20, !P1 ;  /* 0x000000140d0d7207 */ /* 0x000fe40004800000 */
[----:B------:R-:W-:Y:S02]  /*52a0*/  IADD3.X R20, PT, PT, RZ, ~R19, RZ, P0, !PT ;  /* 0x80000013ff147210 */ /* 0x000fe400007fe4ff */
[----:B------:R-:W-:Y:S01]  /*52b0*/  IADD3.X R37, PT, PT, RZ, RZ, R37, P2, P3 ;  /* 0x000000ffff257210 */ /* 0x000fe200017e6425 */
        /* <DEDUP_REMOVED lines=8> */
[----:B------:R-:W-:-:S04]  /*5340*/  IMAD.WIDE.U32 R36, R21, R28, RZ ;  /* 0x0000001c15247225 */ /* 0x000fc800078e00ff */
[----:B------:R-:W-:Y:S01]  /*5350*/  IMAD R37, R21, R29, R37 ;  /* 0x0000001d15257224 */ /* 0x000fe200078e0225 */
[----:B------:R-:W-:Y:S01]  /*5360*/  IADD3 R13, P0, PT, -R36, R13, RZ ;  /* 0x0000000d240d7210 */ /* 0x000fe20007f1e1ff */
[----:B------:R-:W-:-:S03]  /*5370*/  IMAD.X R20, RZ, RZ, R20, P1 ;  /* 0x000000ffff147224 */ /* 0x000fc600008e0614 */
[CC--:B------:R-:W-:Y:S01]  /*5380*/  ISETP.GE.U32.AND P3, PT, R13.reuse, R28.reuse, PT ;  /* 0x0000001c0d00720c */ /* 0x0c0fe20003f66070 */
[-C--:B------:R-:W-:Y:S01]  /*5390*/  IMAD R37, R20, R28.reuse, R37 ;  /* 0x0000001c14257224 */ /* 0x080fe200078e0225 */
[----:B------:R-:W-:-:S04]  /*53a0*/  IADD3 R14, P2, PT, R13, -R28, RZ ;  /* 0x8000001c0d0e7210 */ /* 0x000fc80007f5e0ff */
[----:B------:R-:W-:-:S04]  /*53b0*/  IADD3.X R10, PT, PT, ~R37, R10, RZ, P0, !PT ;  /* 0x0000000a250a7210 */ /* 0x000fc800007fe5ff */
[----:B------:R-:W-:-:S04]  /*53c0*/  ISETP.GE.U32.AND.EX P3, PT, R10, R29, PT, P3 ;  /* 0x0000001d0a00720c */ /* 0x000fc80003f66130 */
[----:B------:R-:W-:Y:S02]  /*53d0*/  SEL R13, R14, R13, P3 ;  /* 0x0000000d0e0d7207 */ /* 0x000fe40001800000 */
[----:B------:R-:W-:Y:S02]  /*53e0*/  IADD3 R14, P1, PT, R21, 0x1, RZ ;  /* 0x00000001150e7810 */ /* 0x000fe40007f3e0ff */
[----:B------:R-:W-:Y:S01]  /*53f0*/  ISETP.GE.U32.AND P0, PT, R13, R28, PT ;  /* 0x0000001c0d00720c */ /* 0x000fe20003f06070 */
[----:B------:R-:W-:Y:S01]  /*5400*/  IMAD.X R13, R10, 0x1, ~R29, P2 ;  /* 0x000000010a0d7824 */ /* 0x000fe200010e0e1d */
[----:B------:R-:W-:Y:S01]  /*5410*/  SEL R14, R14, R21, P3 ;  /* 0x000000150e0e7207 */ /* 0x000fe20001800000 */
[----:B------:R-:W-:-:S03]  /*5420*/  IMAD.X R21, RZ, RZ, R20, P1 ;  /* 0x000000ffff157224 */ /* 0x000fc600008e0614 */
[----:B------:R-:W-:Y:S02]  /*5430*/  SEL R13, R13, R10, P3 ;  /* 0x0000000a0d0d7207 */ /* 0x000fe40001800000 */
[----:B------:R-:W-:Y:S01]  /*5440*/  SEL R21, R21, R20, P3 ;  /* 0x0000001415157207 */ /* 0x000fe20001800000 */
[----:B------:R-:W-:Y:S01]  /*5450*/  IMAD.MOV.U32 R20, RZ, RZ, R16 ;  /* 0x000000ffff147224 */ /* 0x000fe200078e0010 */
        /* <DEDUP_REMOVED lines=11> */
[----:B------:R-:W-:Y:S01]  /*5510*/  SEL R14, R14, R21, !P2 ;  /* 0x000000150e0e7207 */ /* 0x000fe20005000000 */
[----:B------:R-:W-:Y:S01]  /*5520*/  IMAD.MOV.U32 R21, RZ, RZ, 0x0 ;  /* 0x00000000ff157424 */ /* 0x000fe200078e00ff */
[----:B------:R-:W-:Y:S02]  /*5530*/  SEL R10, R10, R37, !P2 ;  /* 0x000000250a0a7207 */ /* 0x000fe40005000000 */
[----:B------:R-:W-:Y:S02]  /*5540*/  SEL R13, R14, 0xffffffff, P0 ;  /* 0xffffffff0e0d7807 */ /* 0x000fe40000000000 */
[----:B------:R-:W-:Y:S01]  /*5550*/  SEL R10, R10, 0xffffffff, P0 ;  /* 0xffffffff0a0a7807 */ /* 0x000fe20000000000 */
[----:B------:R-:W-:Y:S06]  /*5560*/  RET.REL.NODEC R20 `(_ZN5flash32flash_fwd_splitkv_combine_kernelI23Flash_fwd_kernel_traitsILi32ELi64ELi256ELi4ELb0ELb0EN7cutlass6half_tE19Flash_kernel_traitsILi32ELi64ELi256ELi4ES3_EELi16ELi5ELb1EEEvNS_16Flash_fwd_paramsE) ;  /* 0xffffffa814a47950 */ /* 0x000fec0003c3ffff */
.L_x_363:
        /* <DEDUP_REMOVED lines=9> */
.L_x_10217:


//--------------------- .text._ZN5flash32flash_fwd_splitkv_combine_kernelI23Flash_fwd_kernel_traitsILi32ELi64ELi256ELi4ELb0ELb0EN7cutlass6half_tE19Flash_kernel_traitsILi32ELi64ELi256ELi4ES3_EELi16ELi4ELb1EEEvNS_16Flash_fwd_paramsE --------------------------
	.section	.text._ZN5flash32flash_fwd_splitkv_combine_kernelI23Flash_fwd_kernel_traitsILi32ELi64ELi256ELi4ELb0ELb0EN7cutlass6half_tE19Flash_kernel_traitsILi32ELi64ELi256ELi4ES3_EELi16ELi4ELb1EEEvNS_16Flash_fwd_paramsE,"ax",@progbits
	.align	128
        .global         _ZN5flash32flash_fwd_splitkv_combine_kernelI23Flash_fwd_kernel_traitsILi32ELi64ELi256ELi4ELb0ELb0EN7cutlass6half_tE19Flash_kernel_traitsILi32ELi64ELi256ELi4ES3_EELi16ELi4ELb1EEEvNS_16Flash_fwd_paramsE
        .type           _ZN5flash32flash_fwd_splitkv_combine_kernelI23Flash_fwd_kernel_traitsILi32ELi64ELi256ELi4ELb0ELb0EN7cutlass6half_tE19Flash_kernel_traitsILi32ELi64ELi256ELi4ES3_EELi16ELi4ELb1EEEvNS_16Flash_fwd_paramsE,@function
        .size           _ZN5flash32flash_fwd_splitkv_combine_kernelI23Flash_fwd_kernel_traitsILi32ELi64ELi256ELi4ELb0ELb0EN7cutlass6half_tE19Flash_kernel_traitsILi32ELi64ELi256ELi4ES3_EELi16ELi4ELb1EEEvNS_16Flash_fwd_paramsE,(.L_x_10218 - _ZN5flash32flash_fwd_splitkv_combine_kernelI23Flash_fwd_kernel_traitsILi32ELi64ELi256ELi4ELb0ELb0EN7cutlass6half_tE19Flash_kernel_traitsILi32ELi64ELi256ELi4ES3_EELi16ELi4ELb1EEEvNS_16Flash_fwd_paramsE)
        .other          _ZN5flash32flash_fwd_splitkv_combine_kernelI23Flash_fwd_kernel_traitsILi32ELi64ELi256ELi4ELb0ELb0EN7cutlass6half_tE19Flash_kernel_traitsILi32ELi64ELi256ELi4ES3_EELi16ELi4ELb1EEEvNS_16Flash_fwd_paramsE,@"STO_CUDA_ENTRY STV_DEFAULT"
_ZN5flash32flash_fwd_splitkv_combine_kernelI23Flash_fwd_kernel_traitsILi32ELi64ELi256ELi4ELb0ELb0EN7cutlass6half_tE19Flash_kernel_traitsILi32ELi64ELi256ELi4ES3_EELi16ELi4ELb1EEEvNS_16Flash_fwd_paramsE:
.text._ZN5flash32flash_fwd_splitkv_combine_kernelI23Flash_fwd_kernel_traitsILi32ELi64ELi256ELi4ELb0ELb0EN7cutlass6half_tE19Flash_kernel_traitsILi32ELi64ELi256ELi4ES3_EELi16ELi4ELb1EEEvNS_16Flash_fwd_paramsE:
        /* <DEDUP_REMOVED lines=38> */
.L_x_364:
[----:B------:R-:W-:Y:S01]  /*0260*/  IMAD.U32 R22, RZ, RZ, UR21 ;  /* 0x00000015ff167e24 */ /* 0x000fe2000f8e00ff */
[----:B------:R-:W-:Y:S01]  /*0270*/  MOV R20, UR19 ;  /* 0x0000001300147c02 */ /* 0x000fe20008000f00 */
[----:B------:R-:W-:Y:S01]  /*0280*/  IMAD.U32 R19, RZ, RZ, UR15 ;  /* 0x0000000fff137e24 */ /* 0x000fe2000f8e00ff */
[----:B------:R-:W-:Y:S02]  /*0290*/  MOV R18, UR14 ;  /* 0x0000000e00127c02 */ /* 0x000fe40008000f00 */
[----:B------:R-:W-:Y:S02]  /*02a0*/  MOV R16, 0x2c0 ;  /* 0x000002c000107802 */ /* 0x000fe40000000f00 */
[----:B------:R-:W-:Y:S05]  /*02b0*/  CALL.REL.NOINC `($__internal_10_$__cuda_sm20_div_s64) ;  /* 0x0000004800807944 */ /* 0x000fea0003c00000 */
.L_x_365:
        /* <DEDUP_REMOVED lines=30> */
.L_x_367:
[----:B------:R-:W-:Y:S01]  /*04a0*/  IMAD.MOV.U32 R22, RZ, RZ, R10 ;  /* 0x000000ffff167224 */ /* 0x000fe200078e000a */
[----:B------:R-:W-:Y:S02]  /*04b0*/  MOV R19, R11 ;  /* 0x0000000b00137202 */ /* 0x000fe40000000f00 */
[----:B------:R-:W-:Y:S02]  /*04c0*/  MOV R16, 0x4e0 ;  /* 0x000004e000107802 */ /* 0x000fe40000000f00 */
[----:B------:R-:W-:Y:S05]  /*04d0*/  CALL.REL.NOINC `($__internal_10_$__cuda_sm20_div_s64) ;  /* 0x0000004400f87944 */ /* 0x000fea0003c00000 */
[----:B------:R-:W-:Y:S02]  /*04e0*/  MOV R4, R10 ;  /* 0x0000000a00047202 */ /* 0x000fe40000000f00 */
[----:B------:R-:W-:Y:S02]  /*04f0*/  MOV R5, R11 ;  /* 0x0000000b00057202 */ /* 0x000fe40000000f00 */
.L_x_368:
[----:B------:R-:W-:Y:S05]  /*0500*/  BSYNC.RECONVERGENT B0 ;  /* 0x0000000000007941 */ /* 0x000fea0003800200 */
.L_x_366:
        /* <DEDUP_REMOVED lines=57> */
.L_x_370:
[----:B------:R-:W-:Y:S01]  /*08a0*/  IMAD.MOV.U32 R22, RZ, RZ, R20 ;  /* 0x000000ffff167224 */ /* 0x000fe200078e0014 */
[----:B------:R-:W-:Y:S01]  /*08b0*/  MOV R20, R9 ;  /* 0x0000000900147202 */ /* 0x000fe20000000f00 */
[----:B------:R-:W-:Y:S01]  /*08c0*/  IMAD.MOV.U32 R19, RZ, RZ, R18 ;  /* 0x000000ffff137224 */ /* 0x000fe200078e0012 */
[----:B------:R-:W-:Y:S02]  /*08d0*/  MOV R18, R29 ;  /* 0x0000001d00127202 */ /* 0x000fe40000000f00 */
[----:B------:R-:W-:Y:S02]  /*08e0*/  MOV R16, 0x900 ;  /* 0x0000090000107802 */ /* 0x000fe40000000f00 */
[----:B------:R-:W-:Y:S05]  /*08f0*/  CALL.REL.NOINC `($__internal_10_$__cuda_sm20_div_s64) ;  /* 0x0000004000f07944 */ /* 0x000fea0003c00000 */
.L_x_371:
[----:B------:R-:W-:Y:S05]  /*0900*/  BSYNC.RECONVERGENT B0 ;  /* 0x0000000000007941 */ /* 0x000fea0003800200 */
.L_x_369:
        /* <DEDUP_REMOVED lines=124> */
.L_x_373:
[----:B------:R-:W-:Y:S01]  /*10d0*/  IMAD.MOV.U32 R22, RZ, RZ, R10 ;  /* 0x000000ffff167224 */ /* 0x000fe200078e000a */
[----:B------:R-:W-:Y:S01]  /*10e0*/  MOV R20, R8 ;  /* 0x0000000800147202 */ /* 0x000fe20000000f00 */
[----:B------:R-:W-:Y:S01]  /*10f0*/  IMAD.MOV.U32 R19, RZ, RZ, R11 ;  /* 0x000000ffff137224 */ /* 0x000fe200078e000b */
[----:B------:R-:W-:Y:S02]  /*1100*/  MOV R18, R0 ;  /* 0x0000000000127202 */ /* 0x000fe40000000f00 */
[----:B------:R-:W-:Y:S02]  /*1110*/  MOV R16, 0x1130 ;  /* 0x0000113000107802 */ /* 0x000fe40000000f00 */
[----:B------:R-:W-:Y:S05]  /*1120*/  CALL.REL.NOINC `($__internal_10_$__cuda_sm20_div_s64) ;  /* 0x0000003800e47944 */ /* 0x000fea0003c00000 */
[----:B------:R-:W-:Y:S02]  /*1130*/  MOV R32, R10 ;  /* 0x0000000a00207202 */ /* 0x000fe40000000f00 */
[----:B------:R-:W-:Y:S02]  /*1140*/  MOV R33, R11 ;  /* 0x0000000b00217202 */ /* 0x000fe40000000f00 */
.L_x_374:
[----:B------:R-:W-:Y:S05]  /*1150*/  BSYNC.RECONVERGENT B0 ;  /* 0x0000000000007941 */ /* 0x000fea0003800200 */
.L_x_372:
        /* <DEDUP_REMOVED lines=57> */
.L_x_376:
[----:B------:R-:W-:Y:S01]  /*14f0*/  IMAD.MOV.U32 R22, RZ, RZ, R4 ;  /* 0x000000ffff167224 */ /* 0x000fe200078e0004 */
[----:B------:R-:W-:Y:S01]  /*1500*/  MOV R19, R5 ;  /* 0x0000000500137202 */ /* 0x000fe20000000f00 */
[----:B------:R-:W-:Y:S01]  /*1510*/  IMAD.MOV.U32 R20, RZ, RZ, R7 ;  /* 0x000000ffff147224 */ /* 0x000fe200078e0007 */
[----:B------:R-:W-:Y:S02]  /*1520*/  MOV R16, 0x1540 ;  /* 0x0000154000107802 */ /* 0x000fe40000000f00 */
[----:B------:R-:W-:Y:S05]  /*1530*/  CALL.REL.NOINC `($__internal_10_$__cuda_sm20_div_s64) ;  /* 0x0000003400e07944 */ /* 0x000fea0003c00000 */
[----:B------:R-:W-:Y:S02]  /*1540*/  MOV R14, R10 ;  /* 0x0000000a000e7202 */ /* 0x000fe40000000f00 */
[----:B------:R-:W-:Y:S02]  /*1550*/  MOV R15, R11 ;  /* 0x0000000b000f7202 */ /* 0x000fe40000000f00 */
.L_x_377:
[----:B------:R-:W-:Y:S05]  /*1560*/  BSYNC.RECONVERGENT B0 ;  /* 0x0000000000007941 */ /* 0x000fea0003800200 */
.L_x_375:
        /* <DEDUP_REMOVED lines=49> */
[----:B---3--:R-:W-:Y:S02]  /*1880*/  IABS R6, R3 ;  /* 0x0000000300067213 */ /* 0x008fe40000000000 */
[----:B------:R-:W-:Y:S02]  /*1890*/  @!P0 MOV R12, 0x400 ;  /* 0x00000400000c8802 */ /* 0x000fe40000000f00 */
[----:B------:R-:W0:Y:S02]  /*18a0*/  I2F.RP R13, R6 ;  /* 0x00000006000d7306 */ /* 0x000e240000209400 */
[----:B------:R-:W-:-:S02]  /*18b0*/  @!P0 LEA R17, R17, R12, 0x18 ;  /* 0x0000000c11118211 */ /* 0x000fc400078ec0ff */
[----:B------:R-:W-:Y:S02]  /*18c0*/  SHF.R.U32.HI R12, RZ, 0x3, R4 ;  /* 0x00000003ff0c7819 */ /* 0x000fe40000011604 */
[----:B------:R-:W-:-:S03]  /*18d0*/  @!P0 LOP3.LUT R19, R4, 0x7, RZ, 0xc0, !PT ;  /* 0x0000000704138812 */ /* 0x000fc600078ec0ff */
[----:B------:R-:W-:Y:S01]  /*18e0*/  @!P0 IMAD R20, R12, 0x4, R17 ;  /* 0x000000040c148824 */ /* 0x000fe200078e0211 */
[----:B------:R-:W-:Y:S01]  /*18f0*/  MOV R24, 0xff800000 ;  /* 0xff80000000187802 */ /* 0x000fe20000000f00 */
[----:B------:R-:W-:Y:S02]  /*1900*/  IMAD.MOV.U32 R25, RZ, RZ, -0x800000 ;  /* 0xff800000ff197424 */ /* 0x000fe400078e00ff */
[----:B------:R-:W-:Y:S01]  /*1910*/  @!P0 IMAD R19, R19, 0x44, R20 ;  /* 0x0000004413138824 */ /* 0x000fe200078e0214 */
[----:B0-----:R-:W0:Y:S02]  /*1920*/  MUFU.RCP R13, R13 ;  /* 0x0000000d000d7308 */ /* 0x001e240000001000 */
[----:B0-----:R-:W-:-:S06]  /*1930*/  VIADD R20, R13, 0xffffffe ;  /* 0x0ffffffe0d147836 */ /* 0x001fcc0000000000 */
[----:B------:R-:W0:Y:S02]  /*1940*/  F2I.FTZ.U32.TRUNC.NTZ R21, R20 ;  /* 0x0000001400157305 */ /* 0x000e24000021f000 */
[----:B0-----:R-:W-:-:S04]  /*1950*/  IMAD.MOV R16, RZ, RZ, -R21 ;  /* 0x000000ffff107224 */ /* 0x001fc800078e0a15 */
[----:B------:R-:W-:Y:S01]  /*1960*/  IMAD R17, R16, R6, RZ ;  /* 0x0000000610117224 */ /* 0x000fe200078e02ff */
[----:B------:R-:W-:Y:S01]  /*1970*/  IABS R13, R2 ;  /* 0x00000002000d7213 */ /* 0x000fe20000000000 */
[----:B------:R-:W-:Y:S01]  /*1980*/  IMAD.MOV.U32 R20, RZ, RZ, RZ ;  /* 0x000000ffff147224 */ /* 0x000fe200078e00ff */
[----:B------:R-:W-:Y:S01]  /*1990*/  LOP3.LUT R2, R2, R3, RZ, 0x3c, !PT ;  /* 0x0000000302027212 */ /* 0x000fe200078e3cff */
[----:B------:R-:W-:-:S04]  /*19a0*/  USHF.R.S32.HI UR4, URZ, 0x1f, UR22 ;  /* 0x0000001fff047899 */ /* 0x000fc80008011416 */
[----:B------:R-:W-:Y:S01]  /*19b0*/  ULOP3.LUT UR4, UR4, 0x1, URZ, 0xfc, !UPT ;  /* 0x0000000104047892 */ /* 0x000fe2000f8efcff */
[----:B----4-:R0:W-:Y:S04]  /*19c0*/  @!P1 STS [R18], R11 ;  /* 0x0000000b12009388 */ /* 0x0101e80000000800 */
[----:B--2---:R1:W-:Y:S01]  /*19d0*/  @!P0 STS [R5+0x220], R10 ;  /* 0x0002200a05008388 */ /* 0x0043e20000000800 */
[----:B------:R-:W-:Y:S06]  /*19e0*/  BAR.SYNC.DEFER_BLOCKING 0x0 ;  /* 0x0000000000007b1d */ /* 0x000fec0000010000 */
[----:B------:R-:W-:Y:S04]  /*19f0*/  @!P0 LDS R25, [R19] ;  /* 0x0000000013198984 */ /* 0x000fe80000000800 */
[----:B------:R-:W2:Y:S01]  /*1a00*/  @!P0 LDS R24, [R19+0x220] ;  /* 0x0002200013188984 */ /* 0x000ea20000000800 */
[----:B0-----:R-:W-:Y:S01]  /*1a10*/  IMAD.HI.U32 R18, R21, R17, R20 ;  /* 0x0000001115127227 */ /* 0x001fe200078e0014 */
[----:B------:R-:W-:Y:S01]  /*1a20*/  ISETP.GE.AND P1, PT, R2, RZ, PT ;  /* 0x000000ff0200720c */ /* 0x000fe20003f26270 */
[----:B------:R-:W0:Y:S02]  /*1a30*/  LDC R17, c[0x0][0x3e0] ;  /* 0x0000f800ff117b82 */ /* 0x000e240000000800 */
[----:B-1----:R-:W-:-:S04]  /*1a40*/  IMAD.MOV.U32 R5, RZ, RZ, R13 ;  /* 0x000000ffff057224 */ /* 0x002fc800078e000d */
[----:B------:R-:W-:-:S04]  /*1a50*/  IMAD.HI.U32 R18, R18, R5, RZ ;  /* 0x0000000512127227 */ /* 0x000fc800078e00ff */
[----:B------:R-:W-:Y:S01]  /*1a60*/  IMAD.MOV R10, RZ, RZ, -R18 ;  /* 0x000000ffff0a7224 */ /* 0x000fe200078e0a12 */
[----:B--2---:R-:W-:-:S05]  /*1a70*/  FMNMX.FTZ R16, R24, R25, !PT ;  /* 0x0000001918107209 */ /* 0x004fca0007810000 */
        /* <DEDUP_REMOVED lines=16> */
[----:B------:R-:W-:Y:S01]  /*1b80*/  IMAD R5, R18, UR4, RZ ;  /* 0x0000000412057c24 */ /* 0x000fe2000f8e02ff */
[----:B0-----:R-:W-:Y:S01]  /*1b90*/  IABS R13, R17 ;  /* 0x00000011000d7213 */ /* 0x001fe20000000000 */
[----:B------:R-:W0:Y:S01]  /*1ba0*/  LDCU UR4, c[0x0][0x430] ;  /* 0x00008600ff0477ac */ /* 0x000e220008000800 */
[----:B------:R-:W-:Y:S02]  /*1bb0*/  FSEL R2, R2, RZ, P0 ;  /* 0x000000ff02027208 */ /* 0x000fe40000000000 */
[----:B------:R-:W-:-:S03]  /*1bc0*/  IABS R19, R5 ;  /* 0x0000000500137213 */ /* 0x000fc60000000000 */
[C---:B------:R-:W-:Y:S01]  /*1bd0*/  FADD.FTZ R6, -R2.reuse, R25 ;  /* 0x0000001902067221 */ /* 0x040fe20000010100 */
[----:B------:R-:W-:-:S03]  /*1be0*/  FADD.FTZ R20, -R2, R24 ;  /* 0x0000001802147221 */ /* 0x000fc60000010100 */
[----:B------:R-:W-:Y:S01]  /*1bf0*/  FMUL.FTZ R6, R6, 1.4426950216293334961 ;  /* 0x3fb8aa3b06067820 */ /* 0x000fe20000410000 */
[----:B------:R-:W-:Y:S01]  /*1c00*/  FMUL.FTZ R20, R20, 1.4426950216293334961 ;  /* 0x3fb8aa3b14147820 */ /* 0x000fe20000410000 */
[----:B------:R-:W1:Y:S08]  /*1c10*/  I2F.RP R22, R19 ;  /* 0x0000001300167306 */ /* 0x000e700000209400 */
[----:B------:R-:W-:Y:S08]  /*1c20*/  MUFU.EX2 R21, R6 ;  /* 0x0000000600157308 */ /* 0x000ff00000000800 */
[----:B------:R-:W2:Y:S08]  /*1c30*/  MUFU.EX2 R10, R20 ;  /* 0x00000014000a7308 */ /* 0x000eb00000000800 */
[----:B------:R-:W3:Y:S08]  /*1c40*/  I2F.RP R16, R13 ;  /* 0x0000000d00107306 */ /* 0x000ef00000209400 */
[----:B-1----:R-:W1:Y:S01]  /*1c50*/  MUFU.RCP R11, R22 ;  /* 0x00000016000b7308 */ /* 0x002e620000001000 */
[----:B--2---:R-:W-:-:S05]  /*1c60*/  FADD.FTZ R10, R21, R10 ;  /* 0x0000000a150a7221 */ /* 0x004fca0000010000 */
[----:B------:R-:W2:Y:S02]  /*1c70*/  SHFL.BFLY PT, R21, R10, 0x4, 0x1f ;  /* 0x0c801f000a157f89 */ /* 0x000ea400000e0000 */
[----:B---3--:R-:W3:Y:S01]  /*1c80*/  MUFU.RCP R26, R16 ;  /* 0x00000010001a7308 */ /* 0x008ee20000001000 */
[----:B-1----:R-:W-:-:S07]  /*1c90*/  VIADD R11, R11, 0xffffffe ;  /* 0x0ffffffe0b0b7836 */ /* 0x002fce0000000000 */
[----:B------:R-:W1:Y:S01]  /*1ca0*/  F2I.FTZ.U32.TRUNC.NTZ R11, R11 ;  /* 0x0000000b000b7305 */ /* 0x000e62000021f000 */
[----:B---3--:R-:W-:-:S07]  /*1cb0*/  VIADD R26, R26, 0xffffffe ;  /* 0x0ffffffe1a1a7836 */ /* 0x008fce0000000000 */
[----:B------:R-:W3:Y:S01]  /*1cc0*/  F2I.FTZ.U32.TRUNC.NTZ R27, R26 ;  /* 0x0000001a001b7305 */ /* 0x000ee2000021f000 */
[----:B--2---:R-:W-:-:S05]  /*1cd0*/  FADD.FTZ R21, R10, R21 ;  /* 0x000000150a157221 */ /* 0x004fca0000010000 */
[----:B------:R-:W2:Y:S01]  /*1ce0*/  SHFL.BFLY PT, R20, R21, 0x2, 0x1f ;  /* 0x0c401f0015147f89 */ /* 0x000ea200000e0000 */
[----:B-1----:R-:W-:Y:S01]  /*1cf0*/  IADD3 R22, PT, PT, RZ, -R11, RZ ;  /* 0x8000000bff167210 */ /* 0x002fe20007ffe0ff */
[----:B------:R-:W-:Y:S02]  /*1d00*/  IMAD.MOV.U32 R10, RZ, RZ, RZ ;  /* 0x000000ffff0a7224 */ /* 0x000fe400078e00ff */
[----:B------:R-:W-:Y:S02]  /*1d10*/  VIADD R16, R19, UR18 ;  /* 0x0000001213107c36 */ /* 0x000fe40008000000 */
[----:B------:R-:W-:Y:S02]  /*1d20*/  IMAD R22, R22, R19, RZ ;  /* 0x0000001316167224 */ /* 0x000fe400078e02ff */
[----:B---3--:R-:W-:Y:S02]  /*1d30*/  IMAD.MOV R6, RZ, RZ, -R27 ;  /* 0x000000ffff067224 */ /* 0x008fe400078e0a1b */
[----:B------:R-:W-:Y:S01]  /*1d40*/  IMAD.HI.U32 R22, R11, R22, R10 ;  /* 0x000000160b167227 */ /* 0x000fe200078e000a */
[----:B------:R-:W-:-:S03]  /*1d50*/  IABS R10, R16 ;  /* 0x00000010000a7213 */ /* 0x000fc60000000000 */
[----:B------:R-:W-:Y:S01]  /*1d60*/  IMAD R11, R6, R13, RZ ;  /* 0x0000000d060b7224 */ /* 0x000fe200078e02ff */
[----:B------:R-:W-:Y:S01]  /*1d70*/  IABS R6, R5 ;  /* 0x0000000500067213 */ /* 0x000fe20000000000 */
[----:B------:R-:W-:Y:S02]  /*1d80*/  IMAD.MOV.U32 R26, RZ, RZ, RZ ;  /* 0x000000ffff1a7224 */ /* 0x000fe400078e00ff */
[----:B------:R-:W-:-:S04]  /*1d90*/  IMAD.HI.U32 R23, R22, R10, RZ ;  /* 0x0000000a16177227 */ /* 0x000fc800078e00ff */
[----:B------:R-:W-:-:S04]  /*1da0*/  IMAD.HI.U32 R11, R27, R11, R26 ;  /* 0x0000000b1b0b7227 */ /* 0x000fc800078e001a */
[----:B------:R-:W-:Y:S02]  /*1db0*/  IMAD.MOV R6, RZ, RZ, -R6 ;  /* 0x000000ffff067224 */ /* 0x000fe400078e0a06 */
[----:B------:R-:W-:-:S04]  /*1dc0*/  IMAD.HI.U32 R11, R11, R10, RZ ;  /* 0x0000000a0b0b7227 */ /* 0x000fc800078e00ff */
[----:B--2---:R-:W-:Y:S01]  /*1dd0*/  FADD.FTZ R20, R21, R20 ;  /* 0x0000001415147221 */ /* 0x004fe20000010000 */
[----:B------:R-:W-:Y:S01]  /*1de0*/  IMAD R22, R23, R6, R10 ;  /* 0x0000000617167224 */ /* 0x000fe200078e020a */
[----:B------:R-:W-:-:S03]  /*1df0*/  IADD3 R6, PT, PT, -R11, RZ, RZ ;  /* 0x000000ff0b067210 */ /* 0x000fc60007ffe1ff */
[----:B------:R-:W1:Y:S01]  /*1e00*/  SHFL.BFLY PT, R21, R20, 0x1, 0x1f ;  /* 0x0c201f0014157f89 */ /* 0x000e6200000e0000 */
        /* <DEDUP_REMOVED lines=10> */
[----:B------:R-:W-:Y:S02]  /*1eb0*/  ISETP.GE.U32.AND P4, PT, R6, R13, PT ;  /* 0x0000000d0600720c */ /* 0x000fe40003f86070 */
[----:B------:R-:W-:-:S02]  /*1ec0*/  ISETP.GE.AND P2, PT, R16, RZ, PT ;  /* 0x000000ff1000720c */ /* 0x000fc40003f46270 */
[----:B------:R-:W-:Y:S01]  /*1ed0*/  @!P0 IADD3 R11, PT, PT, R11, 0x1, RZ ;  /* 0x000000010b0b8810 */ /* 0x000fe20007ffe0ff */
[----:B------:R-:W-:Y:S01]  /*1ee0*/  @P1 VIADD R23, R23, 0x1 ;  /* 0x0000000117171836 */ /* 0x000fe20000000000 */
[----:B------:R-:W-:Y:S02]  /*1ef0*/  FSETP.NE.FTZ.AND P1, PT, R21, RZ, PT ;  /* 0x000000ff1500720b */ /* 0x000fe40003f35000 */
[----:B------:R-:W-:Y:S02]  /*1f00*/  ISETP.NE.AND P0, PT, R17, RZ, PT ;  /* 0x000000ff1100720c */ /* 0x000fe40003f05270 */
[----:B------:R-:W-:Y:S02]  /*1f10*/  ISETP.GE.AND P3, PT, R10, RZ, PT ;  /* 0x000000ff0a00720c */ /* 0x000fe40003f66270 */
[----:B------:R-:W-:Y:S01]  /*1f20*/  ISETP.NE.AND P5, PT, R5, RZ, PT ;  /* 0x000000ff0500720c */ /* 0x000fe20003fa5270 */
[----:B------:R-:W-:Y:S02]  /*1f30*/  @P4 VIADD R11, R11, 0x1 ;  /* 0x000000010b0b4836 */ /* 0x000fe40000000000 */
[----:B------:R-:W-:-:S02]  /*1f40*/  IMAD.MOV.U32 R13, RZ, RZ, R23 ;  /* 0x000000ffff0d7224 */ /* 0x000fc400078e0017 */
[----:B------:R-:W-:Y:S02]  /*1f50*/  @!P2 IMAD.MOV R11, RZ, RZ, -R11 ;  /* 0x000000ffff0ba224 */ /* 0x000fe400078e0a0b */
[----:B------:R-:W1:Y:S02]  /*1f60*/  @P1 MUFU.LG2 R21, R21 ;  /* 0x0000001500151308 */ /* 0x000e640000000c00 */
        /* <DEDUP_REMOVED lines=70> */
.L_x_381:
[----:B------:R-:W-:Y:S01]  /*23d0*/  IMAD.MOV.U32 R22, RZ, RZ, R2 ;  /* 0x000000ffff167224 */ /* 0x000fe200078e0002 */
[----:B------:R-:W-:Y:S01]  /*23e0*/  MOV R19, RZ ;  /* 0x000000ff00137202 */ /* 0x000fe20000000f00 */
[----:B------:R-:W-:Y:S01]  /*23f0*/  IMAD.MOV.U32 R20, RZ, RZ, R30 ;  /* 0x000000ffff147224 */ /* 0x000fe200078e001e */
[----:B------:R-:W-:Y:S02]  /*2400*/  MOV R16, 0x2420 ;  /* 0x0000242000107802 */ /* 0x000fe40000000f00 */
[----:B------:R-:W-:Y:S05]  /*2410*/  CALL.REL.NOINC `($__internal_10_$__cuda_sm20_div_s64) ;  /* 0x0000002800287944 */ /* 0x000fea0003c00000 */
[----:B------:R-:W-:Y:S02]  /*2420*/  IADD3 R13, PT, PT, -R10, RZ, RZ ;  /* 0x000000ff0a0d7210 */ /* 0x000fe40007ffe1ff */
[----:B------:R-:W-:-:S03]  /*2430*/  MOV R31, R11 ;  /* 0x0000000b001f7202 */ /* 0x000fc60000000f00 */
[----:B------:R-:W-:Y:S01]  /*2440*/  IMAD R13, R30, R13, R2 ;  /* 0x0000000d1e0d7224 */ /* 0x000fe200078e0202 */
[----:B------:R-:W-:-:S07]  /*2450*/  MOV R30, R10 ;  /* 0x0000000a001e7202 */ /* 0x000fce0000000f00 */
.L_x_382:
        /* <DEDUP_REMOVED lines=59> */
.L_x_384:
[----:B------:R-:W-:Y:S01]  /*2810*/  IMAD.MOV.U32 R22, RZ, RZ, R30 ;  /* 0x000000ffff167224 */ /* 0x000fe200078e001e */
[----:B------:R-:W-:Y:S01]  /*2820*/  MOV R19, R31 ;  /* 0x0000001f00137202 */ /* 0x000fe20000000f00 */
[----:B------:R-:W-:Y:S01]  /*2830*/  IMAD.MOV.U32 R20, RZ, RZ, R28 ;  /* 0x000000ffff147224 */ /* 0x000fe200078e001c */
[----:B------:R-:W-:Y:S02]  /*2840*/  MOV R16, 0x2860 ;  /* 0x0000286000107802 */ /* 0x000fe40000000f00 */
[----:B------:R-:W-:Y:S05]  /*2850*/  CALL.REL.NOINC `($__internal_10_$__cuda_sm20_div_s64) ;  /* 0x0000002400187944 */ /* 0x000fea0003c00000 */
[----:B------:R-:W-:-:S05]  /*2860*/  IADD3 R11, PT, PT, -R10, RZ, RZ ;  /* 0x000000ff0a0b7210 */ /* 0x000fca0007ffe1ff */
[----:B------:R-:W-:Y:S02]  /*2870*/  IMAD R28, R11, R28, R30 ;  /* 0x0000001c0b1c7224 */ /* 0x000fe400078e021e */
.L_x_385:
[----:B------:R-:W-:Y:S05]  /*2880*/  BSYNC.RECONVERGENT B0 ;  /* 0x0000000000007941 */ /* 0x000fea0003800200 */
.L_x_383:
        /* <DEDUP_REMOVED lines=8> */
[----:B------:R-:W-:Y:S01]  /*2910*/  LOP3.LUT R26, R28, R9, RZ, 0x3c, !PT ;  /* 0x000000091c1a7212 */ /* 0x000fe200078e3cff */
[----:B------:R-:W3:Y:S01]  /*2920*/  I2F.U32.RP R22, R16 ;  /* 0x0000001000167306 */ /* 0x000ee20000209000 */
[----:B------:R-:W-:-:S02]  /*2930*/  ISETP.NE.AND P5, PT, R9, RZ, PT ;  /* 0x000000ff0900720c */ /* 0x000fc40003fa5270 */
[----:B------:R-:W-:Y:S01]  /*2940*/  ISETP.GE.AND P2, PT, R26, RZ, PT ;  /* 0x000000ff1a00720c */ /* 0x000fe20003f46270 */
[----:B0-----:R-:W-:-:S04]  /*2950*/  UISETP.NE.AND UP0, UPT, UR8, URZ, UPT ;  /* 0x000000ff0800728c */ /* 0x001fc8000bf05270 */
        /* <DEDUP_REMOVED lines=11> */
[----:B------:R-:W1:Y:S01]  /*2a10*/  F2I.FTZ.U32.TRUNC.NTZ R21, R21 ;  /* 0x0000001500157305 */ /* 0x000e62000021f000 */
[----:B0-----:R-:W-:-:S07]  /*2a20*/  IMAD.MOV R20, RZ, RZ, -R31 ;  /* 0x000000ffff147224 */ /* 0x001fce00078e0a1f */
[----:B------:R-:W0:Y:S01]  /*2a30*/  MUFU.RCP R34, R13 ;  /* 0x0000000d00227308 */ /* 0x000e220000001000 */
[----:B------:R-:W-:Y:S02]  /*2a40*/  IMAD.MOV.U32 R30, RZ, RZ, RZ ;  /* 0x000000ffff1e7224 */ /* 0x000fe400078e00ff */
[----:B------:R-:W-:Y:S02]  /*2a50*/  IMAD R27, R20, R19, RZ ;  /* 0x00000013141b7224 */ /* 0x000fe400078e02ff */
[----:B------:R-:W-:Y:S02]  /*2a60*/  HFMA2 R20, -RZ, RZ, 0, 0 ;  /* 0x00000000ff147431 */ /* 0x000fe400000001ff */
[----:B-1----:R-:W-:Y:S01]  /*2a70*/  IMAD.MOV R29, RZ, RZ, -R21 ;  /* 0x000000ffff1d7224 */ /* 0x002fe200078e0a15 */
[----:B------:R-:W1:Y:S01]  /*2a80*/  I2F.U32.RP R32, R18 ;  /* 0x0000001200207306 */ /* 0x000e620000209000 */
[----:B------:R-:W-:Y:S01]  /*2a90*/  IMAD.HI.U32 R27, R31, R27, R30 ;  /* 0x0000001b1f1b7227 */ /* 0x000fe200078e001e */
[----:B------:R-:W-:-:S03]  /*2aa0*/  IABS R30, R9 ;  /* 0x00000009001e7213 */ /* 0x000fc60000000000 */
[----:B------:R-:W-:Y:S02]  /*2ab0*/  IMAD R29, R29, R16, RZ ;  /* 0x000000101d1d7224 */ /* 0x000fe400078e02ff */
[----:B------:R-:W-:Y:S01]  /*2ac0*/  IMAD.MOV R30, RZ, RZ, -R30 ;  /* 0x000000ffff1e7224 */ /* 0x000fe200078e0a1e */
[----:B------:R-:W2:Y:S01]  /*2ad0*/  I2F.U32.RP R11, R15 ;  /* 0x0000000f000b7306 */ /* 0x000ea20000209000 */
[----:B------:R-:W-:Y:S01]  /*2ae0*/  IMAD.HI.U32 R29, R21, R29, R20 ;  /* 0x0000001d151d7227 */ /* 0x000fe200078e0014 */
[----:B------:R-:W-:Y:S02]  /*2af0*/  IABS R20, R10 ;  /* 0x0000000a00147213 */ /* 0x000fe40000000000 */
[----:B------:R-:W-:Y:S01]  /*2b00*/  IABS R21, R7 ;  /* 0x0000000700157213 */ /* 0x000fe20000000000 */
[----:B------:R-:W-:Y:S01]  /*2b10*/  IMAD.HI.U32 R27, R27, R22, RZ ;  /* 0x000000161b1b7227 */ /* 0x000fe200078e00ff */
[----:B0-----:R-:W-:Y:S02]  /*2b20*/  IADD3 R34, PT, PT, R34, 0xffffffe, RZ ;  /* 0x0ffffffe22227810 */ /* 0x001fe40007ffe0ff */
[----:B-1----:R-:W0:Y:S01]  /*2b30*/  MUFU.RCP R32, R32 ;  /* 0x0000002000207308 */ /* 0x002e220000001000 */
[----:B------:R-:W-:-:S02]  /*2b40*/  IMAD R30, R27, R30, R22 ;  /* 0x0000001e1b1e7224 */ /* 0x000fc400078e0216 */
[----:B------:R-:W-:Y:S02]  /*2b50*/  IMAD.MOV R21, RZ, RZ, -R21 ;  /* 0x000000ffff157224 */ /* 0x000fe400078e0a15 */
[----:B------:R-:W-:Y:S01]  /*2b60*/  IMAD.HI.U32 R22, R29, R20, RZ ;  /* 0x000000141d167227 */ /* 0x000fe200078e00ff */
[----:B------:R-:W-:Y:S02]  /*2b70*/  ISETP.GT.U32.AND P3, PT, R19, R30, PT ;  /* 0x0000001e1300720c */ /* 0x000fe40003f64070 */
[----:B--2---:R-:W1:Y:S01]  /*2b80*/  MUFU.RCP R11, R11 ;  /* 0x0000000b000b7308 */ /* 0x004e620000001000 */
[----:B------:R-:W-:-:S05]  /*2b90*/  IMAD R21, R22, R21, R20 ;  /* 0x0000001516157224 */ /* 0x000fca00078e0214 */
[----:B------:R-:W-:Y:S02]  /*2ba0*/  ISETP.GT.U32.AND P1, PT, R16, R21, PT ;  /* 0x000000151000720c */ /* 0x000fe40003f24070 */
[----:B------:R-:W2:Y:S01]  /*2bb0*/  F2I.FTZ.U32.TRUNC.NTZ R35, R34 ;  /* 0x0000002200237305 */ /* 0x000ea2000021f000 */
[----:B0-----:R-:W-:Y:S02]  /*2bc0*/  VIADD R32, R32, 0xffffffe ;  /* 0x0ffffffe20207836 */ /* 0x001fe40000000000 */
[----:B------:R-:W-:Y:S01]  /*2bd0*/  @!P3 IMAD.IADD R30, R30, 0x1, -R19 ;  /* 0x000000011e1eb824 */ /* 0x000fe200078e0a13 */
[----:B------:R-:W-:Y:S02]  /*2be0*/  @!P3 IADD3 R27, PT, PT, R27, 0x1, RZ ;  /* 0x000000011b1bb810 */ /* 0x000fe40007ffe0ff */
[----:B------:R-:W-:Y:S02]  /*2bf0*/  ISETP.NE.AND P3, PT, R7, RZ, PT ;  /* 0x000000ff0700720c */ /* 0x000fe40003f65270 */
[----:B------:R-:W0:Y:S01]  /*2c00*/  F2I.FTZ.U32.TRUNC.NTZ R33, R32 ;  /* 0x0000002000217305 */ /* 0x000e22000021f000 */
[----:B-1----:R-:W-:-:S02]  /*2c10*/  IADD3 R31, PT, PT, R11, 0xffffffe, RZ ;  /* 0x0ffffffe0b1f7810 */ /* 0x002fc40007ffe0ff */
[----:B------:R-:W-:Y:S01]  /*2c20*/  @!P1 IADD3 R21, PT, PT, R21, -R16, RZ ;  /* 0x8000001015159210 */ /* 0x000fe20007ffe0ff */
[----:B------:R-:W-:Y:S01]  /*2c30*/  @!P1 VIADD R22, R22, 0x1 ;  /* 0x0000000116169836 */ /* 0x000fe20000000000 */
[----:B------:R-:W-:Y:S01]  /*2c40*/  ISETP.GE.U32.AND P6, PT, R30, R19, PT ;  /* 0x000000131e00720c */ /* 0x000fe20003fc6070 */
[----:B------:R-:W-:Y:S01]  /*2c50*/  HFMA2 R30, -RZ, RZ, 0, 0 ;  /* 0x00000000ff1e7431 */ /* 0x000fe200000001ff */
[----:B--2---:R-:W-:Y:S01]  /*2c60*/  IADD3 R13, PT, PT, RZ, -R35, RZ ;  /* 0x80000023ff0d7210 */ /* 0x004fe20007ffe0ff */
[----:B------:R-:W-:Y:S01]  /*2c70*/  IMAD.MOV.U32 R34, RZ, RZ, RZ ;  /* 0x000000ffff227224 */ /* 0x000fe200078e00ff */
[----:B------:R-:W1:Y:S01]  /*2c80*/  F2I.FTZ.U32.TRUNC.NTZ R31, R31 ;  /* 0x0000001f001f7305 */ /* 0x000e62000021f000 */
[----:B------:R-:W-:Y:S02]  /*2c90*/  LOP3.LUT R19, R10, R7, RZ, 0x3c, !PT ;  /* 0x000000070a137212 */ /* 0x000fe400078e3cff */
[----:B------:R-:W-:Y:S01]  /*2ca0*/  IMAD R20, R13, R14, RZ ;  /* 0x0000000e0d147224 */ /* 0x000fe200078e02ff */
[----:B------:R-:W-:-:S02]  /*2cb0*/  ISETP.GE.U32.AND P4, PT, R21, R16, PT ;  /* 0x000000101500720c */ /* 0x000fc40003f86070 */
[----:B------:R-:W-:Y:S01]  /*2cc0*/  IABS R13, R2 ;  /* 0x00000002000d7213 */ /* 0x000fe20000000000 */
[----:B------:R-:W-:Y:S01]  /*2cd0*/  IMAD.HI.U32 R20, R35, R20, R34 ;  /* 0x0000001423147227 */ /* 0x000fe200078e0022 */
[----:B------:R-:W-:Y:S02]  /*2ce0*/  IABS R11, R17 ;  /* 0x00000011000b7213 */ /* 0x000fe40000000000 */
[----:B------:R-:W-:Y:S01]  /*2cf0*/  ISETP.GE.AND P0, PT, R19, RZ, PT ;  /* 0x000000ff1300720c */ /* 0x000fe20003f06270 */
[----:B0-----:R-:W-:Y:S01]  /*2d00*/  IMAD.MOV R16, RZ, RZ, -R33 ;  /* 0x000000ffff107224 */ /* 0x001fe200078e0a21 */
[----:B------:R-:W-:Y:S01]  /*2d10*/  MOV R32, RZ ;  /* 0x000000ff00207202 */ /* 0x000fe20000000f00 */
[----:B------:R-:W-:Y:S01]  /*2d20*/  IMAD.MOV R11, RZ, RZ, -R11 ;  /* 0x000000ffff0b7224 */ /* 0x000fe200078e0a0b */
[----:B------:R-:W-:Y:S01]  /*2d30*/  IABS R21, R8 ;  /* 0x0000000800157213 */ /* 0x000fe20000000000 */
[----:B------:R-:W-:-:S04]  /*2d40*/  IMAD.HI.U32 R20, R20, R13, RZ ;  /* 0x0000000d14147227 */ /* 0x000fc800078e00ff */
[----:B------:R-:W-:Y:S02]  /*2d50*/  @P6 VIADD R27, R27, 0x1 ;  /* 0x000000011b1b6836 */ /* 0x000fe40000000000 */
[----:B------:R-:W-:Y:S02]  /*2d60*/  IMAD R13, R20, R11, R13 ;  /* 0x0000000b140d7224 */ /* 0x000fe400078e020d */
[----:B-1----:R-:W-:Y:S02]  /*2d70*/  IMAD.MOV R11, RZ, RZ, -R31 ;  /* 0x000000ffff0b7224 */ /* 0x002fe400078e0a1f */
[----:B------:R-:W-:Y:S01]  /*2d80*/  @P4 VIADD R22, R22, 0x1 ;  /* 0x0000000116164836 */ /* 0x000fe20000000000 */
[----:B------:R-:W-:Y:S01]  /*2d90*/  ISETP.GT.U32.AND P1, PT, R14, R13, PT ;  /* 0x0000000d0e00720c */ /* 0x000fe20003f24070 */
[----:B------:R-:W-:Y:S02]  /*2da0*/  IMAD R19, R16, R18, RZ ;  /* 0x0000001210137224 */ /* 0x000fe400078e02ff */
[----:B------:R-:W-:Y:S01]  /*2db0*/  @!P2 IMAD.MOV R27, RZ, RZ, -R27 ;  /* 0x000000ffff1ba224 */ /* 0x000fe200078e0a1b */
[----:B------:R-:W-:Y:S01]  /*2dc0*/  @!P5 LOP3.LUT R27, RZ, R9, RZ, 0x33, !PT ;  /* 0x00000009ff1bd212 */ /* 0x000fe200078e33ff */
[----:B------:R-:W-:Y:S01]  /*2dd0*/  IMAD R11, R11, R15, RZ ;  /* 0x0000000f0b0b7224 */ /* 0x000fe200078e02ff */
[----:B------:R-:W-:Y:S01]  /*2de0*/  ISETP.NE.AND P2, PT, R17, RZ, PT ;  /* 0x000000ff1100720c */ /* 0x000fe20003f45270 */
[----:B------:R-:W-:Y:S01]  /*2df0*/  @!P0 IMAD.MOV R22, RZ, RZ, -R22 ;  /* 0x000000ffff168224 */ /* 0x000fe200078e0a16 */
[----:B------:R-:W-:Y:S01]  /*2e00*/  @!P3 LOP3.LUT R22, RZ, R7, RZ, 0x33, !PT ;  /* 0x00000007ff16b212 */ /* 0x000fe200078e33ff */
[----:B------:R-:W-:Y:S01]  /*2e10*/  IMAD.HI.U32 R19, R33, R19, R32 ;  /* 0x0000001321137227 */ /* 0x000fe200078e0020 */
[----:B------:R-:W-:-:S02]  /*2e20*/  IABS R26, R27 ;  /* 0x0000001b001a7213 */ /* 0x000fc40000000000 */
[----:B------:R-:W-:Y:S01]  /*2e30*/  IABS R16, R22 ;  /* 0x0000001600107213 */ /* 0x000fe20000000000 */
[----:B------:R-:W-:Y:S01]  /*2e40*/  IMAD.HI.U32 R30, R31, R11, R30 ;  /* 0x0000000b1f1e7227 */ /* 0x000fe200078e001e */
[----:B------:R-:W-:Y:S02]  /*2e50*/  IABS R11, R6 ;  /* 0x00000006000b7213 */ /* 0x000fe40000000000 */
[----:B------:R-:W-:Y:S01]  /*2e60*/  ISETP.NE.AND P5, PT, R8, RZ, PT ;  /* 0x000000ff0800720c */ /* 0x000fe20003fa5270 */
[----:B------:R-:W-:Y:S01]  /*2e70*/  IMAD.MOV R21, RZ, RZ, -R21 ;  /* 0x000000ffff157224 */ /* 0x000fe200078e0a15 */
[----:B------:R-:W-:Y:S01]  /*2e80*/  IADD3 R11, PT, PT, RZ, -R11, RZ ;  /* 0x8000000bff0b7210 */ /* 0x000fe20007ffe0ff */
[----:B------:R-:W-:-:S04]  /*2e90*/  IMAD.HI.U32 R19, R19, R26, RZ ;  /* 0x0000001a13137227 */ /* 0x000fc800078e00ff */
[----:B------:R-:W-:-:S04]  /*2ea0*/  IMAD.HI.U32 R30, R30, R16, RZ ;  /* 0x000000101e1e7227 */ /* 0x000fc800078e00ff */
[----:B------:R-:W-:Y:S02]  /*2eb0*/  IMAD R21, R19, R21, R26 ;  /* 0x0000001513157224 */ /* 0x000fe400078e021a */
[----:B------:R-:W-:Y:S02]  /*2ec0*/  @!P1 IMAD.IADD R13, R13, 0x1, -R14 ;  /* 0x000000010d0d9824 */ /* 0x000fe400078e0a0e */
[----:B------:R-:W-:Y:S01]  /*2ed0*/  IMAD R16, R30, R11, R16 ;  /* 0x0000000b1e107224 */ /* 0x000fe200078e0210 */
[----:B------:R-:W-:Y:S01]  /*2ee0*/  ISETP.GT.U32.AND P3, PT, R18, R21, PT ;  /* 0x000000151200720c */ /* 0x000fe20003f64070 */
[----:B------:R-:W-:Y:S01]  /*2ef0*/  @!P1 VIADD R20, R20, 0x1 ;  /* 0x0000000114149836 */ /* 0x000fe20000000000 */
[----:B------:R-:W-:Y:S01]  /*2f00*/  ISETP.GE.U32.AND P4, PT, R13, R14, PT ;  /* 0x0000000e0d00720c */ /* 0x000fe20003f86070 */
[----:B------:R-:W-:Y:S01]  /*2f10*/  IMAD.MOV R11, RZ, RZ, -R27 ;  /* 0x000000ffff0b7224 */ /* 0x000fe200078e0a1b */
[----:B------:R-:W-:Y:S02]  /*2f20*/  ISETP.GT.U32.AND P1, PT, R15, R16, PT ;  /* 0x000000100f00720c */ /* 0x000fe40003f24070 */
[----:B------:R-:W-:Y:S01]  /*2f30*/  LOP3.LUT R13, R2, R17, RZ, 0x3c, !PT ;  /* 0x00000011020d7212 */ /* 0x000fe200078e3cff */
[----:B------:R-:W-:Y:S01]  /*2f40*/  IMAD R11, R9, R11, R28 ;  /* 0x0000000b090b7224 */ /* 0x000fe200078e021c */
[----:B------:R-:W-:-:S02]  /*2f50*/  LOP3.LUT R9, R22, R6, RZ, 0x3c, !PT ;  /* 0x0000000616097212 */ /* 0x000fc400078e3cff */
[----:B------:R-:W-:Y:S02]  /*2f60*/  ISETP.GE.AND P0, PT, R13, RZ, PT ;  /* 0x000000ff0d00720c */ /* 0x000fe40003f06270 */
[----:B------:R-:W-:Y:S01]  /*2f70*/  LOP3.LUT R13, R27, R8, RZ, 0x3c, !PT ;  /* 0x000000081b0d7212 */ /* 0x000fe200078e3cff */
[----:B------:R-:W-:Y:S01]  /*2f80*/  @!P3 IMAD.IADD R21, R21, 0x1, -R18 ;  /* 0x000000011515b824 */ /* 0x000fe200078e0a12 */
[----:B------:R-:W-:Y:S02]  /*2f90*/  @!P3 IADD3 R19, PT, PT, R19, 0x1, RZ ;  /* 0x000000011313b810 */ /* 0x000fe40007ffe0ff */
[----:B------:R-:W-:Y:S01]  /*2fa0*/  @P4 IADD3 R20, PT, PT, R20, 0x1, RZ ;  /* 0x0000000114144810 */ /* 0x000fe20007ffe0ff */
[----:B------:R-:W-:Y:S01]  /*2fb0*/  @!P1 IMAD.IADD R16, R16, 0x1, -R15 ;  /* 0x0000000110109824 */ /* 0x000fe200078e0a0f */
[----:B------:R-:W-:Y:S01]  /*2fc0*/  ISETP.GE.U32.AND P6, PT, R21, R18, PT ;  /* 0x000000121500720c */ /* 0x000fe20003fc6070 */
[----:B------:R-:W-:Y:S01]  /*2fd0*/  @!P1 VIADD R30, R30, 0x1 ;  /* 0x000000011e1e9836 */ /* 0x000fe20000000000 */
[----:B------:R-:W-:-:S02]  /*2fe0*/  ISETP.NE.AND P1, PT, R6, RZ, PT ;  /* 0x000000ff0600720c */ /* 0x000fc40003f25270 */
[----:B------:R-:W-:Y:S02]  /*2ff0*/  ISETP.GE.U32.AND P4, PT, R16, R15, PT ;  /* 0x0000000f1000720c */ /* 0x000fe40003f86070 */
[----:B------:R-:W-:Y:S02]  /*3000*/  @!P0 IADD3 R20, PT, PT, -R20, RZ, RZ ;  /* 0x000000ff14148210 */ /* 0x000fe40007ffe1ff */
[----:B------:R-:W-:Y:S02]  /*3010*/  @!P2 LOP3.LUT R20, RZ, R17, RZ, 0x33, !PT ;  /* 0x00000011ff14a212 */ /* 0x000fe400078e33ff */
[----:B------:R-:W-:Y:S02]  /*3020*/  ISETP.GE.AND P2, PT, R13, RZ, PT ;  /* 0x000000ff0d00720c */ /* 0x000fe40003f46270 */
[----:B------:R-:W-:Y:S01]  /*3030*/  ISETP.GE.AND P0, PT, R9, RZ, PT ;  /* 0x000000ff0900720c */ /* 0x000fe20003f06270 */
[----:B------:R-:W-:-:S04]  /*3040*/  IMAD.WIDE R14, R20, UR9, RZ ;  /* 0x00000009140e7c25 */ /* 0x000fc8000f8e02ff */
[----:B------:R-:W-:Y:S01]  /*3050*/  @P6 VIADD R19, R19, 0x1 ;  /* 0x0000000113136836 */ /* 0x000fe20000000000 */
[----:B------:R-:W-:Y:S01]  /*3060*/  @P4 IADD3 R30, PT, PT, R30, 0x1, RZ ;  /* 0x000000011e1e4810 */ /* 0x000fe20007ffe0ff */
[----:B------:R-:W-:Y:S02]  /*3070*/  IMAD.MOV R20, RZ, RZ, -R20 ;  /* 0x000000ffff147224 */ /* 0x000fe400078e0a14 */
[----:B------:R-:W-:Y:S01]  /*3080*/  IMAD.WIDE.U32 R14, R0, UR8, R14 ;  /* 0x00000008000e7c25 */ /* 0x000fe2000f8e000e */
[----:B------:R-:W-:-:S03]  /*3090*/  UIMAD UR8, UR22, UR8, URZ ;  /* 0x00000008160872a4 */ /* 0x000fc6000f8e02ff */
[----:B------:R-:W-:Y:S01]  /*30a0*/  @!P2 IMAD.MOV R19, RZ, RZ, -R19 ;  /* 0x000000ffff13a224 */ /* 0x000fe200078e0a13 */
[----:B------:R-:W-:Y:S01]  /*30b0*/  @!P5 LOP3.LUT R19, RZ, R8, RZ, 0x33, !PT ;  /* 0x00000008ff13d212 */ /* 0x000fe200078e33ff */
[----:B------:R-:W-:Y:S01]  /*30c0*/  @!P0 IMAD.MOV R30, RZ, RZ, -R30 ;  /* 0x000000ffff1e8224 */ /* 0x000fe200078e0a1e */
[----:B------:R-:W-:Y:S01]  /*30d0*/  @!P1 LOP3.LUT R30, RZ, R6, RZ, 0x33, !PT ;  /* 0x00000006ff1e9212 */ /* 0x000fe200078e33ff */
[----:B------:R-:W-:Y:S01]  /*30e0*/  IMAD R15, R0, UR12, R15 ;  /* 0x0000000c000f7c24 */ /* 0x000fe2000f8e020f */
[----:B------:R-:W-:Y:S01]  /*30f0*/  IADD3 R0, PT, PT, -R22, RZ, RZ ;  /* 0x000000ff16007210 */ /* 0x000fe20007ffe1ff */
        /* <DEDUP_REMOVED lines=25> */
.L_x_380:
[----:B------:R-:W0:Y:S01]  /*3290*/  LDC.64 R2, c[0x0][0x420] ;  /* 0x00010800ff027b82 */ /* 0x000e220000000a00 */
[----:B------:R-:W-:-:S05]  /*32a0*/  IADD3 R0, PT, PT, R12, UR20, RZ ;  /* 0x000000140c007c10 */ /* 0x000fca000fffe0ff */
[----:B0-----:R-:W-:-:S05]  /*32b0*/  IMAD.WIDE.U32 R2, R0, 0x4, R2 ;  /* 0x0000000400027825 */ /* 0x001fca00078e0002 */
[----:B------:R0:W-:Y:S02]  /*32c0*/  STG.E desc[UR10][R2.64], R23 ;  /* 0x0000001702007986 */ /* 0x0001e4000c10190a */
.L_x_379:
[----:B------:R-:W-:Y:S05]  /*32d0*/  BSYNC.RECONVERGENT B1 ;  /* 0x0000000000017941 */ /* 0x000fea0003800200 */
.L_x_378:
[----:B------:R-:W2:Y:S01]  /*32e0*/  LDCU UR9, c[0x0][0x534] ;  /* 0x0000a680ff0977ac */ /* 0x000ea20008000800 */
[C---:B------:R-:W-:Y:S01]  /*32f0*/  LOP3.LUT R9, R4.reuse, 0x7, RZ, 0xc0, !PT ;  /* 0x0000000704097812 */ /* 0x040fe200078ec0ff */
[----:B------:R-:W3:Y:S01]  /*3300*/  S2UR UR4, SR_CgaCtaId ;  /* 0x00000000000479c3 */ /* 0x000ee20000008800 */
[----:B------:R-:W-:Y:S01]  /*3310*/  IMAD.SHL.U32 R7, R4, 0x4, RZ ;  /* 0x0000000404077824 */ /* 0x000fe200078e00ff */
[----:B------:R-:W-:Y:S01]  /*3320*/  UMOV UR5, 0x400 ;  /* 0x0000040000057882 */ /* 0x000fe20000000000 */
[C---:B------:R-:W-:Y:S02]  /*3330*/  LOP3.LUT R0, R9.reuse, 0x8, RZ, 0xfc, !PT ;  /* 0x0000000809007812 */ /* 0x040fe400078efcff */
[----:B01----:R-:W-:Y:S01]  /*3340*/  CS2R R2, SRZ ;  /* 0x0000000000027805 */ /* 0x003fe2000001ff00 */
[----:B------:R-:W-:Y:S01]  /*3350*/  IMAD.MOV.U32 R5, RZ, RZ, RZ ;  /* 0x000000ffff057224 */ /* 0x000fe200078e00ff */
[----:B--2---:R-:W-:Y:S01]  /*3360*/  ISETP.GE.AND P1, PT, R9, UR9, PT ;  /* 0x0000000909007c0c */ /* 0x004fe2000bf26270 */
[----:B------:R-:W-:Y:S01]  /*3370*/  UISETP.GE.AND UP0, UPT, UR9, 0x1, UPT ;  /* 0x000000010900788c */ /* 0x000fe2000bf06270 */
[----:B------:R-:W-:Y:S01]  /*3380*/  ISETP.GE.AND P0, PT, R0, UR9, PT ;  /* 0x0000000900007c0c */ /* 0x000fe2000bf06270 */
[----:B------:R-:W-:Y:S01]  /*3390*/  HFMA2 R0, -RZ, RZ, 0, 0 ;  /* 0x00000000ff007431 */ /* 0x000fe200000001ff */
[----:B------:R-:W-:-:S02]  /*33a0*/  ISETP.GT.U32.OR P1, PT, R4, 0x7f, P1 ;  /* 0x0000007f0400780c */ /* 0x000fc40000f24470 */
[----:B------:R-:W-:Y:S01]  /*33b0*/  ISETP.GT.U32.OR P0, PT, R4, 0x7f, P0 ;  /* 0x0000007f0400780c */ /* 0x000fe20000704470 */
[----:B---3--:R-:W-:-:S06]  /*33c0*/  ULEA UR4, UR4, UR5, 0x18 ;  /* 0x0000000504047291 */ /* 0x008fcc000f8ec0ff */
        /* <DEDUP_REMOVED lines=20> */
[----:B------:R-:W-:Y:S02]  /*3510*/  UIADD3 UR8, UPT, UPT, UR21, -UR20, URZ ;  /* 0x8000001415087290 */ /* 0x000fe4000fffe0ff */
[----:B-1----:R-:W-:-:S02]  /*3520*/  UIMAD UR6, UR20, UR7, URZ ;  /* 0x00000007140672a4 */ /* 0x002fc4000f8e02ff */
[----:B------:R-:W-:-:S04]  /*3530*/  UIMAD UR7, UR21, UR7, URZ ;  /* 0x00000007150772a4 */ /* 0x000fc8000f8e02ff */
[----:B------:R-:W-:Y:S01]  /*3540*/  IMAD.U32 R15, RZ, RZ, UR6 ;  /* 0x00000006ff0f7e24 */ /* 0x000fe2000f8e00ff */
[----:B------:R-:W-:Y:S01]  /*3550*/  LEA R0, P0, R0, UR6, 0x2 ;  /* 0x0000000600007c11 */ /* 0x000fe2000f8010ff */
[----:B------:R-:W-:-:S03]  /*3560*/  ULOP3.LUT UR6, UR9, 0x3, URZ, 0xc0, !UPT ;  /* 0x0000000309067892 */ /* 0x000fc6000f8ec0ff */
[----:B------:R-:W-:Y:S02]  /*3570*/  LEA.HI.X.SX32 R15, R15, RZ, 0x1, P0 ;  /* 0x000000ff0f0f7211 */ /* 0x000fe400000f0eff */
[----:B0-----:R-:W-:-:S04]  /*3580*/  LEA R14, P0, R0, UR4, 0x2 ;  /* 0x00000004000e7c11 */ /* 0x001fc8000f8010ff */
[----:B------:R-:W-:Y:S01]  /*3590*/  LEA.HI.X R15, R0, UR5, R15, 0x2, P0 ;  /* 0x00000005000f7c11 */ /* 0x000fe200080f140f */
[----:B------:R-:W-:Y:S01]  /*35a0*/  IMAD.MOV.U32 R0, RZ, RZ, RZ ;  /* 0x000000ffff007224 */ /* 0x000fe200078e00ff */
[----:B------:R-:W-:Y:S07]  /*35b0*/  BRA.U !UP0, `(.L_x_387) ;  /* 0x0000001108247547 */ /* 0x000fee000b800000 */
[----:B------:R-:W-:Y:S01]  /*35c0*/  ULOP3.LUT UR4, UR9, 0x7ffffffc, URZ, 0xc0, !UPT ;  /* 0x7ffffffc09047892 */ /* 0x000fe2000f8ec0ff */
[----:B------:R-:W-:Y:S01]  /*35d0*/  VIADD R6, R6, 0x88 ;  /* 0x0000008806067836 */ /* 0x000fe20000000000 */
[----:B------:R-:W-:Y:S01]  /*35e0*/  CS2R R2, SRZ ;  /* 0x0000000000027805 */ /* 0x000fe2000001ff00 */
[----:B------:R-:W-:Y:S01]  /*35f0*/  IMAD.MOV.U32 R0, RZ, RZ, RZ ;  /* 0x000000ffff007224 */ /* 0x000fe200078e00ff */
[----:B------:R-:W-:Y:S01]  /*3600*/  UIADD3 UR5, UPT, UPT, -UR4, URZ, URZ ;  /* 0x000000ff04057290 */ /* 0x000fe2000fffe1ff */
[----:B------:R-:W-:Y:S01]  /*3610*/  MOV R5, RZ ;  /* 0x000000ff00057202 */ /* 0x000fe20000000f00 */
[----:B------:R-:W-:Y:S01]  /*3620*/  UIMAD.WIDE UR18, UR7, 0x10, URZ ;  /* 0x00000010071278a5 */ /* 0x000fe2000f8e02ff */
[----:B------:R-:W-:Y:S01]  /*3630*/  MOV R13, UR4 ;  /* 0x00000004000d7c02 */ /* 0x000fe20008000f00 */
[----:B------:R-:W-:Y:S02]  /*3640*/  UISETP.GE.AND UP0, UPT, UR5, URZ, UPT ;  /* 0x000000ff0500728c */ /* 0x000fe4000bf06270 */
        /* <DEDUP_REMOVED lines=11> */
.L_x_390:
        /* <DEDUP_REMOVED lines=133> */
.L_x_389:
[----:B------:R-:W-:-:S04]  /*3f50*/  UIADD3 UR4, UPT, UPT, -UR5, URZ, URZ ;  /* 0x000000ff05047290 */ /* 0x000fc8000fffe1ff */
[----:B------:R-:W-:-:S09]  /*3f60*/  UISETP.GT.AND UP0, UPT, UR4, 0x4, UPT ;  /* 0x000000040400788c */ /* 0x000fd2000bf04270 */
[----:B------:R-:W-:Y:S05]  /*3f70*/  BRA.U !UP0, `(.L_x_391) ;  /* 0x0000000508187547 */ /* 0x000fea000b800000 */
[----:B------:R-:W-:Y:S01]  /*3f80*/  ISETP.GE.AND P0, PT, R12, UR8, PT ;  /* 0x000000080c007c0c */ /* 0x000fe2000bf06270 */
[----:B------:R-:W0:-:S12]  /*3f90*/  LDS R4, [R6+-0x88] ;  /* 0xffff780006047984 */ /* 0x000e180000000800 */
        /* <DEDUP_REMOVED lines=8> */
[----:B------:R0:W2:Y:S01]  /*4020*/  @!P0 LDG.E.128 R8, desc[UR10][R16.64] ;  /* 0x0000000a10088981 */ /* 0x0000a2000c1e1d00 */
[----:B------:R-:W-:-:S03]  /*4030*/  @!P0 IADD3.X R19, PT, PT, R15, UR15, RZ, P1, !PT ;  /* 0x0000000f0f138c10 */ /* 0x000fc60008ffe4ff */
[----:B------:R-:W2:Y:S01]  /*4040*/  LDS R4, [R6+-0x44] ;  /* 0xffffbc0006047984 */ /* 0x000ea20000000800 */
[----:B------:R-:W-:-:S03]  /*4050*/  @!P0 IADD3 R20, P1, PT, R14, UR16, RZ ;  /* 0x000000100e148c10 */ /* 0x000fc6000ff3e0ff */
[----:B0-----:R-:W-:Y:S01]  /*4060*/  LDS R17, [R6+0xcc] ;  /* 0x0000cc0006117984 */ /* 0x001fe20000000800 */
        /* <DEDUP_REMOVED lines=55> */
.L_x_391:
[----:B------:R-:W-:-:S09]  /*43e0*/  UISETP.NE.OR UP1, UPT, UR5, URZ, UP1 ;  /* 0x000000ff0500728c */ /* 0x000fd20008f25670 */
[----:B------:R-:W-:Y:S05]  /*43f0*/  BRA.U !UP1, `(.L_x_387) ;  /* 0x0000000109947547 */ /* 0x000fea000b800000 */
.L_x_388:
[----:B------:R-:W-:-:S13]  /*4400*/  ISETP.GE.AND P0, PT, R12, UR8, PT ;  /* 0x000000080c007c0c */ /* 0x000fda000bf06270 */
.L_x_392:
        /* <DEDUP_REMOVED lines=36> */
.L_x_387:
[----:B------:R-:W-:-:S09]  /*4650*/  UISETP.NE.AND UP0, UPT, UR6, URZ, UPT ;  /* 0x000000ff0600728c */ /* 0x000fd2000bf05270 */
[----:B------:R-:W-:Y:S05]  /*4660*/  BRA.U !UP0, `(.L_x_386) ;  /* 0x0000000108507547 */ /* 0x000fea000b800000 */
[----:B------:R-:W0:Y:S01]  /*4670*/  S2UR UR4, SR_CgaCtaId ;  /* 0x00000000000479c3 */ /* 0x000e220000008800 */
[----:B------:R-:W-:Y:S01]  /*4680*/  UMOV UR5, 0x400 ;  /* 0x0000040000057882 */ /* 0x000fe20000000000 */
[----:B------:R-:W-:Y:S01]  /*4690*/  IMAD R13, R13, 0x11, R12 ;  /* 0x000000110d0d7824 */ /* 0x000fe200078e020c */
[----:B------:R-:W-:Y:S01]  /*46a0*/  ISETP.GE.AND P0, PT, R12, UR8, PT ;  /* 0x000000080c007c0c */ /* 0x000fe2000bf06270 */
[----:B------:R-:W-:Y:S02]  /*46b0*/  UIMAD.WIDE UR12, UR7, 0x4, URZ ;  /* 0x00000004070c78a5 */ /* 0x000fe4000f8e02ff */
[----:B------:R-:W-:Y:S02]  /*46c0*/  UIADD3 UR6, UPT, UPT, -UR6, URZ, URZ ;  /* 0x000000ff06067290 */ /* 0x000fe4000fffe1ff */
[----:B0-----:R-:W-:-:S06]  /*46d0*/  ULEA UR4, UR4, UR5, 0x18 ;  /* 0x0000000504047291 */ /* 0x001fcc000f8ec0ff */
[----:B------:R-:W-:-:S07]  /*46e0*/  LEA R6, R13, UR4, 0x2 ;  /* 0x000000040d067c11 */ /* 0x000fce000f8e10ff */
.L_x_393:
        /* <DEDUP_REMOVED lines=12> */
.L_x_386:
        /* <DEDUP_REMOVED lines=81> */
        .weak           $__internal_10_$__cuda_sm20_div_s64
        .type           $__internal_10_$__cuda_sm20_div_s64,@function
        .size           $__internal_10_$__cuda_sm20_div_s64,(.L_x_10218 - $__internal_10_$__cuda_sm20_div_s64)
$__internal_10_$__cuda_sm20_div_s64:
        /* <DEDUP_REMOVED lines=71> */
[----:B------:R-:W-:Y:S01]  /*5130*/  IMAD.MOV.U32 R15, RZ, RZ, 0x0 ;  /* 0x00000000ff0f7424 */ /* 0x000fe200078e00ff */
[----:B------:R-:W-:Y:S02]  /*5140*/  ISETP.GE.AND P2, PT, R13, RZ, PT ;  /* 0x000000ff0d00720c */ /* 0x000fe40003f46270 */
[----:B------:R-:W-:Y:S02]  /*5150*/  SEL R14, R11, R14, P0 ;  /* 0x0000000e0b0e7207 */ /* 0x000fe40000000000 */
[----:B------:R-:W-:-:S02]  /*5160*/  IADD3 R11, P1, PT, RZ, -R10, RZ ;  /* 0x8000000aff0b7210 */ /* 0x000fc40007f3e0ff */
        /* <DEDUP_REMOVED lines=8> */
[----:B------:R-:W-:Y:S06]  /*51f0*/  RET.REL.NODEC R14 `(_ZN5flash32flash_fwd_splitkv_combine_kernelI23Flash_fwd_kernel_traitsILi32ELi64ELi256ELi4ELb0ELb0EN7cutlass6half_tE19Flash_kernel_traitsILi32ELi64ELi256ELi4ES3_EELi16ELi4ELb1EEEvNS_16Flash_fwd_paramsE) ;  /* 0xffffffac0e807950 */ /* 0x000fec0003c3ffff */
.L_x_394:
        /* <DEDUP_REMOVED lines=16> */
.L_x_10218:


//--------------------- .text._ZN5flash32flash_fwd_splitkv_combine_kernelI23Flash_fwd_kernel_traitsILi32ELi64ELi256ELi4ELb0ELb0EN7cutlass6half_tE19Flash_kernel_traitsILi32ELi64ELi256ELi4ES3_EELi16ELi3ELb1EEEvNS_16Flash_fwd_paramsE --------------------------
	.section	.text._ZN5flash32flash_fwd_splitkv_combine_kernelI23Flash_fwd_kernel_traitsILi32ELi64ELi256ELi4ELb0ELb0EN7cutlass6half_tE19Flash_kernel_traitsILi32ELi64ELi256ELi4ES3_EELi16ELi3ELb1EEEvNS_16Flash_fwd_paramsE,"ax",@progbits
	.align	128
        .global         _ZN5flash32flash_fwd_splitkv_combine_kernelI23Flash_fwd_kernel_traitsILi32ELi64ELi256ELi4ELb0ELb0EN7cutlass6half_tE19Flash_kernel_traitsILi32ELi64ELi256ELi4ES3_EELi16ELi3ELb1EEEvNS_16Flash_fwd_paramsE
        .type           _ZN5flash32flash_fwd_splitkv_combine_kernelI23Flash_fwd_kernel_traitsILi32ELi64ELi256ELi4ELb0ELb0EN7cutlass6half_tE19Flash_kernel_traitsILi32ELi64ELi256ELi4ES3_EELi16ELi3ELb1EEEvNS_16Flash_fwd_paramsE,@function
        .size           _ZN5flash32flash_fwd_splitkv_combine_kernelI23Flash_fwd_kernel_traitsILi32ELi64ELi256ELi4ELb0ELb0EN7cutlass6half_tE19Flash_kernel_traitsILi32ELi64ELi256ELi4ES3_EELi16ELi3ELb1EEEvNS_16Flash_fwd_paramsE,(.L_x_10219 - _ZN5flash32flash_fwd_splitkv_combine_kernelI23Flash_fwd_kernel_traitsILi32ELi64ELi256ELi4ELb0ELb0EN7cutlass6half_tE19Flash_kernel_traitsILi32ELi64ELi256ELi4ES3_EELi16ELi3ELb1EEEvNS_16Flash_fwd_paramsE)
        .other          _ZN5flash32flash_fwd_splitkv_combine_kernelI23Flash_fwd_kernel_traitsILi32ELi64ELi256ELi4ELb0ELb0EN7cutlass6half_tE19Flash_kernel_traitsILi32ELi64ELi256ELi4ES3_EELi16ELi3ELb1EEEvNS_16Flash_fwd_paramsE,@"STO_CUDA_ENTRY STV_DEFAULT"
_ZN5flash32flash_fwd_splitkv_combine_kernelI23Flash_fwd_kernel_traitsILi32ELi64ELi256ELi4ELb0ELb0EN7cutlass6half_tE19Flash_kernel_traitsILi32ELi64ELi256ELi4ES3_EELi16ELi3ELb1EEEvNS_16Flash_fwd_paramsE:
.text._ZN5flash32flash_fwd_splitkv_combine_kernelI23Flash_fwd_kernel_traitsILi32ELi64ELi256ELi4ELb0ELb0EN7cutlass6half_tE19Flash_kernel_traitsILi32ELi64ELi256ELi4ES3_EELi16ELi3ELb1EEEvNS_16Flash_fwd_paramsE:
[----:B------:R-:W-:Y:S01]  /*0000*/  LDC R1, c[0x0][0x37c] ;  /* 0x0000df00ff017b82 */ /* 0x000fe20000000800 */
[----:B------:R-:W0:Y:S07]  /*0010*/  LDCU UR8, c[0x0][0x3e0] ;  /* 0x00007c00ff0877ac */ /* 0x000e2e0008000800 */
[----:B------:R-:W1:Y:S01]  /*0020*/  S2UR UR13, SR_CTAID.X ;  /* 0x00000000000d79c3 */ /* 0x000e620000002500 */
[----:B------:R-:W0:Y:S02]  /*0030*/  LDCU.64 UR14, c[0x0][0x430] ;  /* 0x00008600ff0e77ac */ /* 0x000e240008000a00 */
[----:B0-----:R-:W-:-:S02]  /*0040*/  UIMAD UR8, UR8, UR15, URZ ;  /* 0x0000000f080872a4 */ /* 0x001fc4000f8e02ff */
[----:B-1----:R-:W-:Y:S02]  /*0050*/  USHF.L.U32 UR13, UR13, 0x4, URZ ;  /* 0x000000040d0d7899 */ /* 0x002fe400080006ff */
[----:B------:R-:W-:-:S04]  /*0060*/  UIMAD UR14, UR8, UR14, URZ ;  /* 0x0000000e080e72a4 */ /* 0x000fc8000f8e02ff */
[----:B------:R-:W-:-:S04]  /*0070*/  UISETP.LT.AND UP0, UPT, UR14, UR15, UPT ;  /* 0x0000000f0e00728c */ /* 0x000fc8000bf01270 */
[----:B------:R-:W-:Y:S02]  /*0080*/  USEL UR12, UR14, UR15, UP0 ;  /* 0x0000000f0e0c7287 */ /* 0x000fe40008000000 */
[----:B------:R-:W-:Y:S02]  /*0090*/  USHF.R.S32.HI UR15, URZ, 0x1f, UR14 ;  /* 0x0000001fff0f7899 */ /* 0x000fe4000801140e */
        /* <DEDUP_REMOVED lines=28> */
.L_x_395:
[----:B------:R-:W-:Y:S01]  /*0260*/  IMAD.U32 R16, RZ, RZ, UR14 ;  /* 0x0000000eff107e24 */ /* 0x000fe2000f8e00ff */
[----:B------:R-:W-:Y:S01]  /*0270*/  MOV R20, UR12 ;  /* 0x0000000c00147c02 */ /* 0x000fe20008000f00 */
[----:B------:R-:W-:Y:S01]  /*0280*/  IMAD.U32 R21, RZ, RZ, UR15 ;  /* 0x0000000fff157e24 */ /* 0x000fe2000f8e00ff */
[----:B------:R-:W-:Y:S02]  /*0290*/  MOV R19, UR7 ;  /* 0x0000000700137c02 */ /* 0x000fe40008000f00 */
[----:B------:R-:W-:Y:S02]  /*02a0*/  MOV R18, 0x2c0 ;  /* 0x000002c000127802 */ /* 0x000fe40000000f00 */
[----:B------:R-:W-:Y:S05]  /*02b0*/  CALL.REL.NOINC `($__internal_11_$__cuda_sm20_div_s64) ;  /* 0x0000004800207944 */ /* 0x000fea0003c00000 */
[----:B------:R-:W-:-:S07]  /*02c0*/  MOV R11, R13 ;  /* 0x0000000d000b7202 */ /* 0x000fce0000000f00 */
.L_x_396:
        /* <DEDUP_REMOVED lines=30> */
.L_x_398:
[----:B------:R-:W-:Y:S01]  /*04b0*/  IMAD.MOV.U32 R16, RZ, RZ, R10 ;  /* 0x000000ffff107224 */ /* 0x000fe200078e000a */
[----:B------:R-:W-:Y:S02]  /*04c0*/  MOV R21, R11 ;  /* 0x0000000b00157202 */ /* 0x000fe40000000f00 */
[----:B------:R-:W-:Y:S02]  /*04d0*/  MOV R18, 0x4f0 ;  /* 0x000004f000127802 */ /* 0x000fe40000000f00 */
[----:B------:R-:W-:Y:S05]  /*04e0*/  CALL.REL.NOINC `($__internal_11_$__cuda_sm20_div_s64) ;  /* 0x0000004400947944 */ /* 0x000fea0003c00000 */
[----:B------:R-:W-:Y:S02]  /*04f0*/  MOV R4, R10 ;  /* 0x0000000a00047202 */ /* 0x000fe40000000f00 */
[----:B------:R-:W-:Y:S02]  /*0500*/  MOV R5, R13 ;  /* 0x0000000d00057202 */ /* 0x000fe40000000f00 */
.L_x_399:
[----:B------:R-:W-:Y:S05]  /*0510*/  BSYNC.RECONVERGENT B0 ;  /* 0x0000000000007941 */ /* 0x000fea0003800200 */
.L_x_397:
        /* <DEDUP_REMOVED lines=57> */
.L_x_401:
[----:B------:R-:W-:Y:S01]  /*08b0*/  IMAD.MOV.U32 R16, RZ, RZ, R20 ;  /* 0x000000ffff107224 */ /* 0x000fe200078e0014 */
[----:B------:R-:W-:Y:S01]  /*08c0*/  MOV R20, R11 ;  /* 0x0000000b00147202 */ /* 0x000fe20000000f00 */
[----:B------:R-:W-:Y:S01]  /*08d0*/  IMAD.MOV.U32 R21, RZ, RZ, R19 ;  /* 0x000000ffff157224 */ /* 0x000fe200078e0013 */
[----:B------:R-:W-:Y:S02]  /*08e0*/  MOV R19, R29 ;  /* 0x0000001d00137202 */ /* 0x000fe40000000f00 */
[----:B------:R-:W-:Y:S02]  /*08f0*/  MOV R18, 0x910 ;  /* 0x0000091000127802 */ /* 0x000fe40000000f00 */
[----:B------:R-:W-:Y:S05]  /*0900*/  CALL.REL.NOINC `($__internal_11_$__cuda_sm20_div_s64) ;  /* 0x00000040008c7944 */ /* 0x000fea0003c00000 */
[----:B------:R-:W-:Y:S02]  /*0910*/  MOV R12, R10 ;  /* 0x0000000a000c7202 */ /* 0x000fe40000000f00 */
.L_x_402:
[----:B------:R-:W-:Y:S05]  /*0920*/  BSYNC.RECONVERGENT B0 ;  /* 0x0000000000007941 */ /* 0x000fea0003800200 */
.L_x_400:
        /* <DEDUP_REMOVED lines=69> */
[----:B------:R-:W-:Y:S02]  /*0d80*/  ULOP3.LUT UR10, UR10, UR5, URZ, 0x3c, !UPT ;  /* 0x000000050a0a7292 */ /* 0x000fe4000f8e3cff */
[----:B------:R-:W-:Y:S01]  /*0d90*/  UMOV UR17, UR23 ;  /* 0x0000001700117c82 */ /* 0x000fe20008000000 */
[----:B------:R-:W-:Y:S01]  /*0da0*/  ISETP.LE.AND P0, PT, RZ, UR22, PT ;  /* 0x00000016ff007c0c */ /* 0x000fe2000bf03270 */
[----:B------:R-:W-:Y:S01]  /*0db0*/  UIADD3 UR19, UPT, UPT, -UR17, URZ, URZ ;  /* 0x000000ff11137290 */ /* 0x000fe2000fffe1ff */
[----:B------:R-:W0:Y:S03]  /*0dc0*/  LDCU.U8 UR18, c[0x0][0x549] ;  /* 0x0000a920ff1277ac */ /* 0x000e260008000000 */
[----:B------:R-:W-:-:S04]  /*0dd0*/  UIMAD UR19, UR20, UR19, UR21 ;  /* 0x00000013141372a4 */ /* 0x000fc8000f8e0215 */
[----:B------:R-:W-:Y:S02]  /*0de0*/  @!P1 VIADD R0, R0, -UR16 ;  /* 0x8000001000009c36 */ /* 0x000fe40008000000 */
[----:B------:R-:W-:Y:S01]  /*0df0*/  @!P1 VIADD R3, R3, 0x1 ;  /* 0x0000000103039836 */ /* 0x000fe20000000000 */
[----:B------:R-:W-:Y:S01]  /*0e00*/  ISETP.NE.AND P1, PT, RZ, UR6, PT ;  /* 0x00000006ff007c0c */ /* 0x000fe2000bf25270 */
[----:B------:R-:W-:Y:S01]  /*0e10*/  UISETP.GT.U32.AND UP1, UPT, UR20, UR19, UPT ;  /* 0x000000131400728c */ /* 0x000fe2000bf24070 */
[----:B------:R-:W-:Y:S01]  /*0e20*/  ISETP.GE.U32.AND P2, PT, R0, UR16, PT ;  /* 0x0000001000007c0c */ /* 0x000fe2000bf46070 */
[----:B0-----:R-:W-:-:S09]  /*0e30*/  UISETP.NE.AND UP0, UPT, UR18, URZ, UPT ;  /* 0x000000ff1200728c */ /* 0x001fd2000bf05270 */
[----:B------:R-:W-:Y:S02]  /*0e40*/  @!UP1 UIADD3 UR19, UPT, UPT, UR19, -UR20, URZ ;  /* 0x8000001413139290 */ /* 0x000fe4000fffe0ff */
[----:B------:R-:W-:Y:S01]  /*0e50*/  USEL UR9, UR9, 0x1, !UP0 ;  /* 0x0000000109097887 */ /* 0x000fe2000c000000 */
[----:B------:R-:W-:Y:S01]  /*0e60*/  @P2 VIADD R3, R3, 0x1 ;  /* 0x0000000103032836 */ /* 0x000fe20000000000 */
[----:B------:R-:W-:Y:S02]  /*0e70*/  UISETP.GE.U32.AND UP3, UPT, UR19, UR20, UPT ;  /* 0x000000141300728c */ /* 0x000fe4000bf66070 */
[----:B------:R-:W-:Y:S01]  /*0e80*/  UISETP.GE.AND UP0, UPT, UR10, URZ, UPT ;  /* 0x000000ff0a00728c */ /* 0x000fe2000bf06270 */
[----:B------:R-:W-:Y:S01]  /*0e90*/  @!P0 IMAD.MOV R3, RZ, RZ, -R3 ;  /* 0x000000ffff038224 */ /* 0x000fe200078e0a03 */
[----:B------:R-:W-:Y:S01]  /*0ea0*/  @!P1 LOP3.LUT R3, RZ, UR16, RZ, 0x33, !PT ;  /* 0x00000010ff039c12 */ /* 0x000fe2000f8e33ff */
[----:B------:R-:W-:Y:S02]  /*0eb0*/  @!UP1 UIADD3 UR17, UPT, UPT, UR17, 0x1, URZ ;  /* 0x0000000111119890 */ /* 0x000fe4000fffe0ff */
[----:B------:R-:W-:Y:S01]  /*0ec0*/  UISETP.NE.AND UP1, UPT, UR11, URZ, UPT ;  /* 0x000000ff0b00728c */ /* 0x000fe2000bf25270 */
[----:B------:R-:W-:Y:S01]  /*0ed0*/  ISETP.LT.U32.AND P0, PT, R12, R3, PT ;  /* 0x000000030c00720c */ /* 0x000fe20003f01070 */
[----:B------:R-:W-:Y:S01]  /*0ee0*/  USHF.R.S32.HI UR11, URZ, 0x1f, UR6 ;  /* 0x0000001fff0b7899 */ /* 0x000fe20008011406 */
[----:B------:R-:W-:Y:S01]  /*0ef0*/  SHF.R.S32.HI R7, RZ, 0x1f, R3 ;  /* 0x0000001fff077819 */ /* 0x000fe20000011403 */
[----:B------:R-:W-:-:S02]  /*0f00*/  @UP3 UIADD3 UR17, UPT, UPT, UR17, 0x1, URZ ;  /* 0x0000000111113890 */ /* 0x000fc4000fffe0ff */
[----:B------:R-:W-:Y:S01]  /*0f10*/  USEL UR10, URZ, 0x1, !UP1 ;  /* 0x00000001ff0a7887 */ /* 0x000fe2000c800000 */
[CC--:B------:R-:W-:Y:S01]  /*0f20*/  ISETP.LT.AND.EX P0, PT, R13.reuse, R7.reuse, PT, P0 ;  /* 0x000000070d00720c */ /* 0x0c0fe20003f01300 */
[----:B------:R-:W-:Y:S02]  /*0f30*/  @!UP0 UIADD3 UR17, UPT, UPT, -UR17, URZ, URZ ;  /* 0x000000ff11118290 */ /* 0x000fe4000fffe1ff */
[----:B------:R-:W-:Y:S01]  /*0f40*/  ULOP3.LUT UR10, UR11, UR10, URZ, 0xfc, !UPT ;  /* 0x0000000a0b0a7292 */ /* 0x000fe2000f8efcff */
[C---:B------:R-:W-:Y:S01]  /*0f50*/  SEL R0, R13.reuse, R7, P0 ;  /* 0x000000070d007207 */ /* 0x040fe20000000000 */
[----:B------:R-:W-:Y:S01]  /*0f60*/  @!UP2 ULOP3.LUT UR17, URZ, UR5, URZ, 0x33, !UPT ;  /* 0x00000005ff11a292 */ /* 0x000fe2000f8e33ff */
        /* <DEDUP_REMOVED lines=24> */
.L_x_404:
[----:B------:R-:W-:Y:S01]  /*10f0*/  IMAD.MOV.U32 R16, RZ, RZ, R12 ;  /* 0x000000ffff107224 */ /* 0x000fe200078e000c */
[----:B------:R-:W-:Y:S01]  /*1100*/  MOV R20, R8 ;  /* 0x0000000800147202 */ /* 0x000fe20000000f00 */
[----:B------:R-:W-:Y:S01]  /*1110*/  IMAD.MOV.U32 R21, RZ, RZ, R13 ;  /* 0x000000ffff157224 */ /* 0x000fe200078e000d */
[----:B------:R-:W-:Y:S02]  /*1120*/  MOV R19, R0 ;  /* 0x0000000000137202 */ /* 0x000fe40000000f00 */
[----:B------:R-:W-:Y:S02]  /*1130*/  MOV R18, 0x1150 ;  /* 0x0000115000127802 */ /* 0x000fe40000000f00 */
[----:B------:R-:W-:Y:S05]  /*1140*/  CALL.REL.NOINC `($__internal_11_$__cuda_sm20_div_s64) ;  /* 0x00000038007c7944 */ /* 0x000fea0003c00000 */
[----:B------:R-:W-:Y:S02]  /*1150*/  MOV R34, R10 ;  /* 0x0000000a00227202 */ /* 0x000fe40000000f00 */
[----:B------:R-:W-:Y:S02]  /*1160*/  MOV R35, R13 ;  /* 0x0000000d00237202 */ /* 0x000fe40000000f00 */
.L_x_405:
[----:B------:R-:W-:Y:S05]  /*1170*/  BSYNC.RECONVERGENT B0 ;  /* 0x0000000000007941 */ /* 0x000fea0003800200 */
.L_x_403:
        /* <DEDUP_REMOVED lines=57> */
.L_x_407:
[----:B------:R-:W-:Y:S01]  /*1510*/  IMAD.MOV.U32 R16, RZ, RZ, R4 ;  /* 0x000000ffff107224 */ /* 0x000fe200078e0004 */
[----:B------:R-:W-:Y:S01]  /*1520*/  MOV R21, R5 ;  /* 0x0000000500157202 */ /* 0x000fe20000000f00 */
[----:B------:R-:W-:Y:S01]  /*1530*/  IMAD.MOV.U32 R20, RZ, RZ, R7 ;  /* 0x000000ffff147224 */ /* 0x000fe200078e0007 */
[----:B------:R-:W-:Y:S02]  /*1540*/  MOV R18, 0x1560 ;  /* 0x0000156000127802 */ /* 0x000fe40000000f00 */
[----:B------:R-:W-:Y:S05]  /*1550*/  CALL.REL.NOINC `($__internal_11_$__cuda_sm20_div_s64) ;  /* 0x0000003400787944 */ /* 0x000fea0003c00000 */
[----:B------:R-:W-:Y:S02]  /*1560*/  MOV R14, R10 ;  /* 0x0000000a000e7202 */ /* 0x000fe40000000f00 */
[----:B------:R-:W-:Y:S02]  /*1570*/  MOV R15, R13 ;  /* 0x0000000d000f7202 */ /* 0x000fe40000000f00 */
.L_x_408:
[----:B------:R-:W-:Y:S05]  /*1580*/  BSYNC.RECONVERGENT B0 ;  /* 0x0000000000007941 */ /* 0x000fea0003800200 */
.L_x_406:
[----:B------:R-:W0:Y:S01]  /*1590*/  LDC R3, c[0x0][0x434] ;  /* 0x00010d00ff037b82 */ /* 0x000e220000000800 */
[----:B------:R-:W1:Y:S01]  /*15a0*/  S2R R4, SR_TID.X ;  /* 0x0000000000047919 */ /* 0x000e620000002100 */
[----:B------:R-:W-:Y:S01]  /*15b0*/  IMAD.MOV.U32 R12, RZ, RZ, RZ ;  /* 0x000000ffff0c7224 */ /* 0x000fe200078e00ff */
        /* <DEDUP_REMOVED lines=13> */
[----:B------:R-:W-:-:S04]  /*1690*/  @!P1 SHF.L.U32 R10, R4, 0x2, RZ ;  /* 0x00000002040a9819 */ /* 0x000fc800000006ff */
[----:B------:R-:W-:Y:S01]  /*16a0*/  @!P1 LOP3.LUT R10, R10, 0x3c, RZ, 0xc0, !PT ;  /* 0x0000003c0a0a9812 */ /* 0x000fe200078ec0ff */
[----:B------:R-:W0:Y:S02]  /*16b0*/  F2I.FTZ.U32.TRUNC.NTZ R13, R13 ;  /* 0x0000000d000d7305 */ /* 0x000e24000021f000 */
[----:B0-----:R-:W-:-:S04]  /*16c0*/  IMAD.MOV R5, RZ, RZ, -R13 ;  /* 0x000000ffff057224 */ /* 0x001fc800078e0a0d */
[----:B------:R-:W-:Y:S01]  /*16d0*/  IMAD R9, R5, R6, RZ ;  /* 0x0000000605097224 */ /* 0x000fe200078e02ff */
[----:B------:R-:W-:Y:S02]  /*16e0*/  IABS R5, R2 ;  /* 0x0000000200057213 */ /* 0x000fe40000000000 */
[----:B------:R-:W-:Y:S01]  /*16f0*/  LOP3.LUT R2, R2, R3, RZ, 0x3c, !PT ;  /* 0x0000000302027212 */ /* 0x000fe200078e3cff */
[----:B------:R-:W-:Y:S02]  /*1700*/  IMAD.HI.U32 R12, R13, R9, R12 ;  /* 0x000000090d0c7227 */ /* 0x000fe400078e000c */
[----:B------:R-:W0:Y:S01]  /*1710*/  @!P1 S2R R9, SR_CgaCtaId ;  /* 0x0000000000099919 */ /* 0x000e220000008800 */
[----:B------:R-:W-:Y:S02]  /*1720*/  ISETP.GE.AND P2, PT, R2, RZ, PT ;  /* 0x000000ff0200720c */ /* 0x000fe40003f46270 */
[----:B------:R-:W-:Y:S01]  /*1730*/  @!P1 MOV R2, 0x400 ;  /* 0x0000040000029802 */ /* 0x000fe20000000f00 */
[----:B------:R-:W-:Y:S01]  /*1740*/  IMAD.HI.U32 R19, R12, R5, RZ ;  /* 0x000000050c137227 */ /* 0x000fe200078e00ff */
[----:B------:R-:W-:-:S03]  /*1750*/  SHF.R.U32.HI R12, RZ, 0x3, R4 ;  /* 0x00000003ff0c7819 */ /* 0x000fc60000011604 */
[----:B------:R-:W-:-:S04]  /*1760*/  IMAD.MOV R13, RZ, RZ, -R19 ;  /* 0x000000ffff0d7224 */ /* 0x000fc800078e0a13 */
[C---:B------:R-:W-:Y:S02]  /*1770*/  IMAD R13, R6.reuse, R13, R5 ;  /* 0x0000000d060d7224 */ /* 0x040fe400078e0205 */
[----:B------:R-:W1:Y:S03]  /*1780*/  @!P1 S2R R5, SR_CgaCtaId ;  /* 0x0000000000059919 */ /* 0x000e660000008800 */
[----:B------:R-:W-:-:S13]  /*1790*/  ISETP.GT.U32.AND P0, PT, R6, R13, PT ;  /* 0x0000000d0600720c */ /* 0x000fda0003f04070 */
[-C--:B------:R-:W-:Y:S01]  /*17a0*/  @!P0 IADD3 R13, PT, PT, R13, -R6.reuse, RZ ;  /* 0x800000060d0d8210 */ /* 0x080fe20007ffe0ff */
[----:B------:R-:W-:Y:S01]  /*17b0*/  @!P0 VIADD R19, R19, 0x1 ;  /* 0x0000000113138836 */ /* 0x000fe20000000000 */
[----:B------:R-:W-:Y:S02]  /*17c0*/  ISETP.NE.AND P0, PT, R3, RZ, PT ;  /* 0x000000ff0300720c */ /* 0x000fe40003f05270 */
[----:B------:R-:W-:Y:S01]  /*17d0*/  ISETP.GE.U32.AND P3, PT, R13, R6, PT ;  /* 0x000000060d00720c */ /* 0x000fe20003f66070 */
[----:B---3--:R-:W-:Y:S01]  /*17e0*/  IMAD R6, R3, UR5, RZ ;  /* 0x0000000503067c24 */ /* 0x008fe2000f8e02ff */
[----:B0-----:R-:W-:-:S05]  /*17f0*/  @!P1 LEA R9, R9, R2, 0x18 ;  /* 0x0000000209099211 */ /* 0x001fca00078ec0ff */
[----:B------:R-:W-:-:S04]  /*1800*/  @!P1 IMAD R9, R16, 0x44, R9 ;  /* 0x0000004410099824 */ /* 0x000fc800078e0209 */
[----:B------:R-:W-:Y:S01]  /*1810*/  @!P1 IMAD.IADD R10, R9, 0x1, R10 ;  /* 0x00000001090a9824 */ /* 0x000fe200078e020a */
[----:B-1----:R-:W-:Y:S01]  /*1820*/  @!P1 LEA R2, R5, R2, 0x18 ;  /* 0x0000000205029211 */ /* 0x002fe200078ec0ff */
[----:B------:R-:W-:Y:S01]  /*1830*/  @P3 VIADD R19, R19, 0x1 ;  /* 0x0000000113133836 */ /* 0x000fe20000000000 */
[----:B------:R-:W-:-:S03]  /*1840*/  LOP3.LUT R9, R4, 0x7, RZ, 0xc0, !PT ;  /* 0x0000000704097812 */ /* 0x000fc600078ec0ff */
[----:B------:R-:W-:Y:S01]  /*1850*/  @!P2 IMAD.MOV R19, RZ, RZ, -R19 ;  /* 0x000000ffff13a224 */ /* 0x000fe200078e0a13 */
[----:B------:R-:W-:Y:S01]  /*1860*/  @!P0 LOP3.LUT R19, RZ, R3, RZ, 0x33, !PT ;  /* 0x00000003ff138212 */ /* 0x000fe200078e33ff */
[----:B------:R-:W-:Y:S01]  /*1870*/  @!P1 IMAD R13, R9, 0x44, R2 ;  /* 0x00000044090d9824 */ /* 0x000fe200078e0202 */
[----:B--2---:R-:W-:-:S03]  /*1880*/  ISETP.GE.AND P0, PT, R16, UR17, PT ;  /* 0x0000001110007c0c */ /* 0x004fc6000bf06270 */
        /* <DEDUP_REMOVED lines=22> */
.L_x_410:
[----:B0-----:R-:W-:Y:S05]  /*19f0*/  BSYNC.RECONVERGENT B0 ;  /* 0x0000000000007941 */ /* 0x001fea0003800200 */
.L_x_409:
[----:B-----5:R-:W-:Y:S01]  /*1a00*/  @!P1 STS [R10], R23 ;  /* 0x000000170a009388 */ /* 0x020fe20000000800 */
[----:B------:R-:W0:Y:S01]  /*1a10*/  LDC R17, c[0x0][0x3e0] ;  /* 0x0000f800ff117b82 */ /* 0x000e220000000800 */
[----:B------:R-:W2:Y:S07]  /*1a20*/  I2F.RP R13, R21 ;  /* 0x00000015000d7306 */ /* 0x000eae0000209400 */
[----:B------:R-:W-:Y:S01]  /*1a30*/  BAR.SYNC.DEFER_BLOCKING 0x0 ;  /* 0x0000000000007b1d */ /* 0x000fe20000010000 */
[----:B------:R-:W-:-:S05]  /*1a40*/  ISETP.NE.AND P5, PT, R5, RZ, PT ;  /* 0x000000ff0500720c */ /* 0x000fca0003fa5270 */
[----:B------:R-:W-:Y:S01]  /*1a50*/  BSSY.RECONVERGENT B1, `(.L_x_411) ;  /* 0x0000172000017945 */ /* 0x000fe20003800200 */
[----:B--2---:R-:W2:Y:S01]  /*1a60*/  MUFU.RCP R30, R13 ;  /* 0x0000000d001e7308 */ /* 0x004ea20000001000 */
[----:B0-----:R-:W-:Y:S01]  /*1a70*/  IABS R16, R17 ;  /* 0x0000001100107213 */ /* 0x001fe20000000000 */
[----:B------:R0:W3:Y:S01]  /*1a80*/  @!P1 LDS R25, [R3] ;  /* 0x0000000003199984 */ /* 0x0000e20000000800 */
[----:B--2---:R-:W-:-:S05]  /*1a90*/  VIADD R30, R30, 0xffffffe ;  /* 0x0ffffffe1e1e7836 */ /* 0x004fca0000000000 */
[----:B------:R2:W1:Y:S08]  /*1aa0*/  F2I.FTZ.U32.TRUNC.NTZ R31, R30 ;  /* 0x0000001e001f7305 */ /* 0x000470000021f000 */
[----:B0-----:R-:W0:Y:S01]  /*1ab0*/  I2F.RP R3, R16 ;  /* 0x0000001000037306 */ /* 0x001e220000209400 */
[----:B--2---:R-:W-:Y:S02]  /*1ac0*/  HFMA2 R30, -RZ, RZ, 0, 0 ;  /* 0x00000000ff1e7431 */ /* 0x004fe400000001ff */
[----:B-1----:R-:W-:-:S04]  /*1ad0*/  IMAD.MOV R22, RZ, RZ, -R31 ;  /* 0x000000ffff167224 */ /* 0x002fc800078e0a1f */
[----:B------:R-:W-:-:S04]  /*1ae0*/  IMAD R22, R22, R21, RZ ;  /* 0x0000001516167224 */ /* 0x000fc800078e02ff */
[----:B------:R-:W-:Y:S01]  /*1af0*/  IMAD.HI.U32 R22, R31, R22, R30 ;  /* 0x000000161f167227 */ /* 0x000fe200078e001e */
[----:B0-----:R-:W0:Y:S01]  /*1b00*/  MUFU.RCP R26, R3 ;  /* 0x00000003001a7308 */ /* 0x001e220000001000 */
[----:B---3--:R-:W1:Y:S02]  /*1b10*/  SHFL.BFLY PT, R20, R25, 0x4, 0x1f ;  /* 0x0c801f0019147f89 */ /* 0x008e6400000e0000 */
[----:B0-----:R-:W-:Y:S01]  /*1b20*/  VIADD R26, R26, 0xffffffe ;  /* 0x0ffffffe1a1a7836 */ /* 0x001fe20000000000 */
[----:B------:R-:W-:-:S05]  /*1b30*/  IABS R3, R5 ;  /* 0x0000000500037213 */ /* 0x000fca0000000000 */
[----:B------:R-:W-:Y:S01]  /*1b40*/  IMAD.MOV R3, RZ, RZ, -R3 ;  /* 0x000000ffff037224 */ /* 0x000fe200078e0a03 */
[----:B-1----:R-:W-:-:S05]  /*1b50*/  FMNMX.FTZ R20, R20, R25, !PT ;  /* 0x0000001914147209 */ /* 0x002fca0007810000 */
[----:B------:R-:W0:Y:S02]  /*1b60*/  SHFL.BFLY PT, R27, R20, 0x2, 0x1f ;  /* 0x0c401f00141b7f89 */ /* 0x000e2400000e0000 */
[----:B0-----:R-:W-:-:S05]  /*1b70*/  FMNMX.FTZ R27, R20, R27, !PT ;  /* 0x0000001b141b7209 */ /* 0x001fca0007810000 */
[----:B------:R-:W0:Y:S02]  /*1b80*/  SHFL.BFLY PT, R2, R27, 0x1, 0x1f ;  /* 0x0c201f001b027f89 */ /* 0x000e2400000e0000 */
[----:B0-----:R-:W-:Y:S02]  /*1b90*/  FMNMX.FTZ R2, R27, R2, !PT ;  /* 0x000000021b027209 */ /* 0x001fe40007810000 */
[----:B------:R-:W0:Y:S02]  /*1ba0*/  F2I.FTZ.U32.TRUNC.NTZ R27, R26 ;  /* 0x0000001a001b7305 */ /* 0x000e24000021f000 */
[----:B------:R-:W-:-:S04]  /*1bb0*/  FSETP.NEU.FTZ.AND P0, PT, R2, -INF , PT ;  /* 0xff8000000200780b */ /* 0x000fc80003f1d000 */
[----:B------:R-:W-:-:S05]  /*1bc0*/  FSEL R2, R2, RZ, P0 ;  /* 0x000000ff02027208 */ /* 0x000fca0000000000 */
[----:B------:R-:W-:-:S04]  /*1bd0*/  FADD.FTZ R10, -R2, R25 ;  /* 0x00000019020a7221 */ /* 0x000fc80000010100 */
[----:B------:R-:W-:Y:S01]  /*1be0*/  FMUL.FTZ R10, R10, 1.4426950216293334961 ;  /* 0x3fb8aa3b0a0a7820 */ /* 0x000fe20000410000 */
[--C-:B0-----:R-:W-:Y:S02]  /*1bf0*/  IMAD.MOV R13, RZ, RZ, -R27.reuse ;  /* 0x000000ffff0d7224 */ /* 0x101fe400078e0a1b */
[----:B------:R-:W-:Y:S02]  /*1c00*/  IMAD.MOV.U32 R26, RZ, RZ, RZ ;  /* 0x000000ffff1a7224 */ /* 0x000fe400078e00ff */
[----:B------:R-:W-:Y:S01]  /*1c10*/  IMAD R13, R13, R16, RZ ;  /* 0x000000100d0d7224 */ /* 0x000fe200078e02ff */
[----:B------:R-:W0:Y:S03]  /*1c20*/  MUFU.EX2 R10, R10 ;  /* 0x0000000a000a7308 */ /* 0x000e260000000800 */
[----:B------:R-:W-:Y:S01]  /*1c30*/  IMAD.HI.U32 R13, R27, R13, R26 ;  /* 0x0000000d1b0d7227 */ /* 0x000fe200078e001a */
[----:B0-----:R-:W0:Y:S03]  /*1c40*/  SHFL.BFLY PT, R23, R10, 0x4, 0x1f ;  /* 0x0c801f000a177f89 */ /* 0x001e2600000e0000 */
[----:B0-----:R-:W-:Y:S01]  /*1c50*/  FADD.FTZ R23, R10, R23 ;  /* 0x000000170a177221 */ /* 0x001fe20000010000 */
[----:B------:R-:W-:-:S04]  /*1c60*/  IABS R10, R18 ;  /* 0x00000012000a7213 */ /* 0x000fc80000000000 */
[----:B------:R-:W0:Y:S01]  /*1c70*/  SHFL.BFLY PT, R20, R23, 0x2, 0x1f ;  /* 0x0c401f0017147f89 */ /* 0x000e2200000e0000 */
[----:B------:R-:W-:-:S04]  /*1c80*/  IMAD.HI.U32 R22, R22, R10, RZ ;  /* 0x0000000a16167227 */ /* 0x000fc800078e00ff */
[----:B------:R-:W-:-:S04]  /*1c90*/  IMAD.HI.U32 R13, R13, R10, RZ ;  /* 0x0000000a0d0d7227 */ /* 0x000fc800078e00ff */
[----:B------:R-:W-:Y:S02]  /*1ca0*/  IMAD R24, R22, R3, R10 ;  /* 0x0000000316187224 */ /* 0x000fe400078e020a */
[----:B------:R-:W-:-:S03]  /*1cb0*/  IMAD.MOV R3, RZ, RZ, -R13 ;  /* 0x000000ffff037224 */ /* 0x000fc600078e0a0d */
[----:B------:R-:W-:Y:S01]  /*1cc0*/  ISETP.GT.U32.AND P2, PT, R21, R24, PT ;  /* 0x000000181500720c */ /* 0x000fe20003f44070 */
[----:B------:R-:W-:Y:S01]  /*1cd0*/  IMAD R3, R16, R3, R10 ;  /* 0x0000000310037224 */ /* 0x000fe200078e020a */
[C---:B------:R-:W-:Y:S02]  /*1ce0*/  LOP3.LUT R10, R18.reuse, R21, RZ, 0x3c, !PT ;  /* 0x00000015120a7212 */ /* 0x040fe400078e3cff */
[----:B------:R-:W-:Y:S02]  /*1cf0*/  LOP3.LUT R18, R18, R17, RZ, 0x3c, !PT ;  /* 0x0000001112127212 */ /* 0x000fe400078e3cff */
[----:B------:R-:W-:Y:S02]  /*1d00*/  ISETP.GT.U32.AND P0, PT, R16, R3, PT ;  /* 0x000000031000720c */ /* 0x000fe40003f04070 */
[----:B------:R-:W-:Y:S01]  /*1d10*/  ISETP.GE.AND P3, PT, R10, RZ, PT ;  /* 0x000000ff0a00720c */ /* 0x000fe20003f66270 */
[----:B0-----:R-:W-:-:S04]  /*1d20*/  FADD.FTZ R23, R23, R20 ;  /* 0x0000001417177221 */ /* 0x001fc80000010000 */
[-C--:B------:R-:W-:Y:S01]  /*1d30*/  @!P2 IADD3 R24, PT, PT, R24, -R21.reuse, RZ ;  /* 0x800000151818a210 */ /* 0x080fe20007ffe0ff */
[----:B------:R-:W-:Y:S01]  /*1d40*/  @!P2 VIADD R22, R22, 0x1 ;  /* 0x000000011616a836 */ /* 0x000fe20000000000 */
[----:B------:R-:W0:Y:S01]  /*1d50*/  SHFL.BFLY PT, R20, R23, 0x1, 0x1f ;  /* 0x0c201f0017147f89 */ /* 0x000e2200000e0000 */
[----:B------:R-:W-:Y:S02]  /*1d60*/  ISETP.GE.AND P2, PT, R18, RZ, PT ;  /* 0x000000ff1200720c */ /* 0x000fe40003f46270 */
[----:B------:R-:W-:Y:S01]  /*1d70*/  ISETP.GE.U32.AND P1, PT, R24, R21, PT ;  /* 0x000000151800720c */ /* 0x000fe20003f26070 */
[----:B------:R-:W-:Y:S01]  /*1d80*/  @!P0 IMAD.IADD R3, R3, 0x1, -R16 ;  /* 0x0000000103038824 */ /* 0x000fe200078e0a10 */
[----:B------:R-:W-:Y:S01]  /*1d90*/  @!P0 IADD3 R13, PT, PT, R13, 0x1, RZ ;  /* 0x000000010d0d8810 */ /* 0x000fe20007ffe0ff */
[----:B------:R-:W-:Y:S01]  /*1da0*/  IMAD.MOV.U32 R24, RZ, RZ, 0x7f800000 ;  /* 0x7f800000ff187424 */ /* 0x000fe200078e00ff */
[----:B------:R-:W-:Y:S02]  /*1db0*/  ISETP.NE.AND P0, PT, R17, RZ, PT ;  /* 0x000000ff1100720c */ /* 0x000fe40003f05270 */
[----:B------:R-:W-:-:S07]  /*1dc0*/  ISETP.GE.U32.AND P4, PT, R3, R16, PT ;  /* 0x000000100300720c */ /* 0x000fce0003f86070 */
[----:B------:R-:W-:-:S04]  /*1dd0*/  @P1 VIADD R22, R22, 0x1 ;  /* 0x0000000116161836 */ /* 0x000fc80000000000 */
[----:B------:R-:W-:Y:S01]  /*1de0*/  @!P3 IMAD.MOV R22, RZ, RZ, -R22 ;  /* 0x000000ffff16b224 */ /* 0x000fe200078e0a16 */
[----:B------:R-:W-:Y:S01]  /*1df0*/  ISETP.NE.AND P3, PT, R19, RZ, PT ;  /* 0x000000ff1300720c */ /* 0x000fe20003f65270 */
[----:B------:R-:W-:Y:S01]  /*1e00*/  @P4 VIADD R13, R13, 0x1 ;  /* 0x000000010d0d4836 */ /* 0x000fe20000000000 */
[----:B------:R-:W-:Y:S01]  /*1e10*/  @!P5 LOP3.LUT R22, RZ, R21, RZ, 0x33, !PT ;  /* 0x00000015ff16d212 */ /* 0x000fe200078e33ff */
[----:B0-----:R-:W-:Y:S01]  /*1e20*/  FADD.FTZ R20, R23, R20 ;  /* 0x0000001417147221 */ /* 0x001fe20000010000 */
[----:B------:R-:W-:Y:S01]  /*1e30*/  SEL R10, RZ, 0x1, !P3 ;  /* 0x00000001ff0a7807 */ /* 0x000fe20005800000 */
[----:B------:R-:W-:Y:S01]  /*1e40*/  IMAD.MOV.U32 R3, RZ, RZ, R13 ;  /* 0x000000ffff037224 */ /* 0x000fe200078e000d */
[----:B------:R-:W-:Y:S01]  /*1e50*/  SHF.R.S32.HI R21, RZ, 0x1f, R5 ;  /* 0x0000001fff157819 */ /* 0x000fe20000011405 */
[----:B------:R-:W-:Y:S01]  /*1e60*/  IMAD R5, R5, R6, RZ ;  /* 0x0000000605057224 */ /* 0x000fe200078e02ff */
[----:B------:R-:W-:Y:S02]  /*1e70*/  FSETP.NE.FTZ.AND P1, PT, R20, RZ, PT ;  /* 0x000000ff1400720b */ /* 0x000fe40003f35000 */
[----:B------:R-:W-:-:S02]  /*1e80*/  @!P2 IADD3 R3, PT, PT, -R3, RZ, RZ ;  /* 0x000000ff0303a210 */ /* 0x000fc40007ffe1ff */
[----:B------:R-:W-:Y:S02]  /*1e90*/  @!P0 LOP3.LUT R3, RZ, R17, RZ, 0x33, !PT ;  /* 0x00000011ff038212 */ /* 0x000fe400078e33ff */
[----:B------:R-:W-:Y:S02]  /*1ea0*/  LOP3.LUT P0, RZ, R4, 0x387, RZ, 0xc0, !PT ;  /* 0x0000038704ff7812 */ /* 0x000fe4000780c0ff */
[----:B------:R-:W-:Y:S01]  /*1eb0*/  ISETP.LT.U32.AND P2, PT, R14, R22, PT ;  /* 0x000000160e00720c */ /* 0x000fe20003f41070 */
[----:B------:R-:W-:Y:S01]  /*1ec0*/  IMAD R3, R3, UR9, RZ ;  /* 0x0000000903037c24 */ /* 0x000fe2000f8e02ff */
[----:B------:R-:W-:Y:S02]  /*1ed0*/  SHF.R.S32.HI R19, RZ, 0x1f, R22 ;  /* 0x0000001fff137819 */ /* 0x000fe40000011416 */
[----:B------:R-:W-:Y:S01]  /*1ee0*/  LOP3.LUT R10, R21, R10, RZ, 0xfc, !PT ;  /* 0x0000000a150a7212 */ /* 0x000fe200078efcff */
[----:B------:R-:W0:Y:S01]  /*1ef0*/  @P1 MUFU.LG2 R13, R20 ;  /* 0x00000014000d1308 */ /* 0x000e220000000c00 */
        /* <DEDUP_REMOVED lines=37> */
[----:B------:R-:W0:Y:S02]  /*2150*/  F2I.FTZ.U32.TRUNC.NTZ R15, R14 ;  /* 0x0000000e000f7305 */ /* 0x000e24000021f000 */
[----:B0-----:R-:W-:Y:S01]  /*2160*/  IMAD.MOV R10, RZ, RZ, -R15 ;  /* 0x000000ffff0a7224 */ /* 0x001fe200078e0a0f */
[----:B------:R-:W-:-:S03]  /*2170*/  MOV R14, RZ ;  /* 0x000000ff000e7202 */ /* 0x000fc60000000f00 */
        /* <DEDUP_REMOVED lines=15> */
.L_x_414:
[----:B------:R-:W-:Y:S01]  /*2270*/  IMAD.MOV.U32 R16, RZ, RZ, R2 ;  /* 0x000000ffff107224 */ /* 0x000fe200078e0002 */
[----:B------:R-:W-:Y:S01]  /*2280*/  MOV R21, RZ ;  /* 0x000000ff00157202 */ /* 0x000fe20000000f00 */
[----:B------:R-:W-:Y:S01]  /*2290*/  IMAD.MOV.U32 R20, RZ, RZ, R32 ;  /* 0x000000ffff147224 */ /* 0x000fe200078e0020 */
[----:B------:R-:W-:Y:S02]  /*22a0*/  MOV R18, 0x22c0 ;  /* 0x000022c000127802 */ /* 0x000fe40000000f00 */
[----:B------:R-:W-:Y:S05]  /*22b0*/  CALL.REL.NOINC `($__internal_11_$__cuda_sm20_div_s64) ;  /* 0x0000002800207944 */ /* 0x000fea0003c00000 */
[----:B------:R-:W-:Y:S02]  /*22c0*/  IADD3 R15, PT, PT, -R10, RZ, RZ ;  /* 0x000000ff0a0f7210 */ /* 0x000fe40007ffe1ff */
[----:B------:R-:W-:-:S03]  /*22d0*/  MOV R33, R13 ;  /* 0x0000000d00217202 */ /* 0x000fc60000000f00 */
[----:B------:R-:W-:Y:S01]  /*22e0*/  IMAD R14, R32, R15, R2 ;  /* 0x0000000f200e7224 */ /* 0x000fe200078e0202 */
[----:B------:R-:W-:-:S07]  /*22f0*/  MOV R32, R10 ;  /* 0x0000000a00207202 */ /* 0x000fce0000000f00 */
.L_x_415:
        /* <DEDUP_REMOVED lines=59> */
.L_x_417:
[----:B------:R-:W-:Y:S01]  /*26b0*/  IMAD.MOV.U32 R16, RZ, RZ, R32 ;  /* 0x000000ffff107224 */ /* 0x000fe200078e0020 */
[----:B------:R-:W-:Y:S01]  /*26c0*/  MOV R21, R33 ;  /* 0x0000002100157202 */ /* 0x000fe20000000f00 */
[----:B------:R-:W-:Y:S01]  /*26d0*/  IMAD.MOV.U32 R20, RZ, RZ, R28 ;  /* 0x000000ffff147224 */ /* 0x000fe200078e001c */
[----:B------:R-:W-:Y:S02]  /*26e0*/  MOV R18, 0x2700 ;  /* 0x0000270000127802 */ /* 0x000fe40000000f00 */
[----:B------:R-:W-:Y:S05]  /*26f0*/  CALL.REL.NOINC `($__internal_11_$__cuda_sm20_div_s64) ;  /* 0x0000002400107944 */ /* 0x000fea0003c00000 */
[----:B------:R-:W-:-:S05]  /*2700*/  IADD3 R13, PT, PT, -R10, RZ, RZ ;  /* 0x000000ff0a0d7210 */ /* 0x000fca0007ffe1ff */
[----:B------:R-:W-:Y:S02]  /*2710*/  IMAD R28, R13, R28, R32 ;  /* 0x0000001c0d1c7224 */ /* 0x000fe400078e0220 */
.L_x_418:
[----:B------:R-:W-:Y:S05]  /*2720*/  BSYNC.RECONVERGENT B0 ;  /* 0x0000000000007941 */ /* 0x000fea0003800200 */
.L_x_416:
        /* <DEDUP_REMOVED lines=160> */
.L_x_413:
[----:B------:R-:W0:Y:S01]  /*3130*/  LDC.64 R2, c[0x0][0x420] ;  /* 0x00010800ff027b82 */ /* 0x000e220000000a00 */
[----:B------:R-:W-:-:S05]  /*3140*/  IADD3 R0, PT, PT, R12, UR13, RZ ;  /* 0x0000000d0c007c10 */ /* 0x000fca000fffe0ff */
[----:B0-----:R-:W-:-:S05]  /*3150*/  IMAD.WIDE.U32 R2, R0, 0x4, R2 ;  /* 0x0000000400027825 */ /* 0x001fca00078e0002 */
[----:B------:R1:W-:Y:S02]  /*3160*/  STG.E desc[UR10][R2.64], R24 ;  /* 0x0000001802007986 */ /* 0x0003e4000c10190a */
.L_x_412:
[----:B------:R-:W-:Y:S05]  /*3170*/  BSYNC.RECONVERGENT B1 ;  /* 0x0000000000017941 */ /* 0x000fea0003800200 */
.L_x_411:
        /* <DEDUP_REMOVED lines=14> */
.L_x_420:
[----:B------:R-:W-:Y:S05]  /*3260*/  BSYNC.RECONVERGENT B0 ;  /* 0x0000000000007941 */ /* 0x000fea0003800200 */
.L_x_419:
[----:B------:R-:W-:Y:S01]  /*3270*/  BAR.SYNC.DEFER_BLOCKING 0x0 ;  /* 0x0000000000007b1d */ /* 0x000fe20000010000 */
[----:B------:R-:W-:Y:S01]  /*3280*/  UISETP.GE.AND UP0, UPT, UR6, 0x1, UPT ;  /* 0x000000010600788c */ /* 0x000fe2000bf06270 */
[----:B------:R-:W-:Y:S02]  /*3290*/  HFMA2 R0, -RZ, RZ, 0, 0 ;  /* 0x00000000ff007431 */ /* 0x000fe400000001ff */
[----:B------:R-:W-:Y:S01]  /*32a0*/  IMAD.SHL.U32 R7, R4, 0x4, RZ ;  /* 0x0000000404077824 */ /* 0x000fe200078e00ff */
[----:B012---:R-:W-:Y:S01]  /*32b0*/  CS2R R2, SRZ ;  /* 0x0000000000027805 */ /* 0x007fe2000001ff00 */
[----:B------:R-:W-:-:S04]  /*32c0*/  IMAD.MOV.U32 R5, RZ, RZ, RZ ;  /* 0x000000ffff057224 */ /* 0x000fc800078e00ff */
        /* <DEDUP_REMOVED lines=8> */
[----:B------:R-:W-:Y:S02]  /*3350*/  UIADD3 UR15, UPT, UPT, UR14, -UR13, URZ ;  /* 0x8000000d0e0f7290 */ /* 0x000fe4000fffe0ff */
[----:B------:R-:W-:-:S02]  /*3360*/  ULOP3.LUT UR9, UR6, 0x3, URZ, 0xc0, !UPT ;  /* 0x0000000306097892 */ /* 0x000fc4000f8ec0ff */
[----:B0-----:R-:W-:Y:S02]  /*3370*/  UIMAD UR7, UR13, UR12, URZ ;  /* 0x0000000c0d0772a4 */ /* 0x001fe4000f8e02ff */
[----:B------:R-:W-:-:S04]  /*3380*/  UIMAD UR12, UR14, UR12, URZ ;  /* 0x0000000c0e0c72a4 */ /* 0x000fc8000f8e02ff */
[----:B------:R-:W-:Y:S01]  /*3390*/  IMAD.U32 R15, RZ, RZ, UR7 ;  /* 0x00000007ff0f7e24 */ /* 0x000fe2000f8e00ff */
[----:B------:R-:W-:-:S04]  /*33a0*/  LEA R0, P0, R0, UR7, 0x2 ;  /* 0x0000000700007c11 */ /* 0x000fc8000f8010ff */
[----:B------:R-:W-:Y:S02]  /*33b0*/  LEA.HI.X.SX32 R15, R15, RZ, 0x1, P0 ;  /* 0x000000ff0f0f7211 */ /* 0x000fe400000f0eff */
[----:B-1----:R-:W-:-:S04]  /*33c0*/  LEA R14, P0, R0, UR4, 0x2 ;  /* 0x00000004000e7c11 */ /* 0x002fc8000f8010ff */
[----:B------:R-:W-:Y:S01]  /*33d0*/  LEA.HI.X R15, R0, UR5, R15, 0x2, P0 ;  /* 0x00000005000f7c11 */ /* 0x000fe200080f140f */
[----:B------:R-:W-:Y:S01]  /*33e0*/  IMAD.MOV.U32 R0, RZ, RZ, RZ ;  /* 0x000000ffff007224 */ /* 0x000fe200078e00ff */
[----:B------:R-:W-:Y:S07]  /*33f0*/  BRA.U !UP0, `(.L_x_422) ;  /* 0x0000001108347547 */ /* 0x000fee000b800000 */
[----:B------:R-:W0:Y:S01]  /*3400*/  S2UR UR4, SR_CgaCtaId ;  /* 0x00000000000479c3 */ /* 0x000e220000008800 */
[----:B------:R-:W-:Y:S01]  /*3410*/  ULOP3.LUT UR7, UR6, 0x7ffffffc, URZ, 0xc0, !UPT ;  /* 0x7ffffffc06077892 */ /* 0x000fe2000f8ec0ff */
[----:B------:R-:W-:Y:S01]  /*3420*/  IMAD.MOV.U32 R0, RZ, RZ, RZ ;  /* 0x000000ffff007224 */ /* 0x000fe200078e00ff */
[----:B------:R-:W-:Y:S01]  /*3430*/  UMOV UR5, 0x400 ;  /* 0x0000040000057882 */ /* 0x000fe20000000000 */
[----:B------:R-:W-:Y:S01]  /*3440*/  CS2R R2, SRZ ;  /* 0x0000000000027805 */ /* 0x000fe2000001ff00 */
[----:B------:R-:W-:Y:S01]  /*3450*/  IMAD.MOV.U32 R5, RZ, RZ, RZ ;  /* 0x000000ffff057224 */ /* 0x000fe200078e00ff */
[----:B------:R-:W-:Y:S01]  /*3460*/  UIMAD.WIDE UR20, UR12, 0x10, URZ ;  /* 0x000000100c1478a5 */ /* 0x000fe2000f8e02ff */
[----:B------:R-:W-:Y:S01]  /*3470*/  MOV R13, UR7 ;  /* 0x00000007000d7c02 */ /* 0x000fe20008000f00 */
[----:B------:R-:W-:Y:S02]  /*3480*/  UIMAD.WIDE UR18, UR12, 0xc, URZ ;  /* 0x0000000c0c1278a5 */ /* 0x000fe4000f8e02ff */
[----:B------:R-:W-:-:S02]  /*3490*/  UIMAD.WIDE UR16, UR12, 0x8, URZ ;  /* 0x000000080c1078a5 */ /* 0x000fc4000f8e02ff */
[----:B------:R-:W-:Y:S02]  /*34a0*/  UIMAD.WIDE UR22, UR12, 0x4, URZ ;  /* 0x000000040c1678a5 */ /* 0x000fe4000f8e02ff */
[----:B0-----:R-:W-:Y:S02]  /*34b0*/  ULEA UR4, UR4, UR5, 0x18 ;  /* 0x0000000504047291 */ /* 0x001fe4000f8ec0ff */
[----:B------:R-:W-:-:S04]  /*34c0*/  UIADD3 UR5, UPT, UPT, -UR7, URZ, URZ ;  /* 0x000000ff07057290 */ /* 0x000fc8000fffe1ff */
[----:B------:R-:W-:Y:S01]  /*34d0*/  UISETP.GE.AND UP0, UPT, UR5, URZ, UPT ;  /* 0x000000ff0500728c */ /* 0x000fe2000bf06270 */
[----:B------:R-:W-:-:S05]  /*34e0*/  LEA R6, R12, UR4, 0x2 ;  /* 0x000000040c067c11 */ /* 0x000fca000f8e10ff */
[----:B------:R-:W-:-:S03]  /*34f0*/  VIADD R6, R6, 0x88 ;  /* 0x0000008806067836 */ /* 0x000fc60000000000 */
        /* <DEDUP_REMOVED lines=8> */
.L_x_425:
        /* <DEDUP_REMOVED lines=133> */
.L_x_424:
        /* <DEDUP_REMOVED lines=73> */
.L_x_426:
[----:B------:R-:W-:-:S09]  /*4260*/  UISETP.NE.OR UP1, UPT, UR5, URZ, UP1 ;  /* 0x000000ff0500728c */ /* 0x000fd20008f25670 */
[----:B------:R-:W-:Y:S05]  /*4270*/  BRA.U !UP1, `(.L_x_422) ;  /* 0x0000000109947547 */ /* 0x000fea000b800000 */
.L_x_423:
[----:B------:R-:W-:-:S13]  /*4280*/  ISETP.GE.AND P0, PT, R12, UR15, PT ;  /* 0x0000000f0c007c0c */ /* 0x000fda000bf06270 */
.L_x_427:
        /* <DEDUP_REMOVED lines=36> */
.L_x_422:
        /* <DEDUP_REMOVED lines=10> */
.L_x_428:
        /* <DEDUP_REMOVED lines=12> */
.L_x_421:
[----:B------:R-:W-:-:S04]  /*4630*/  IADD3 R12, PT, PT, R12, UR13, RZ ;  /* 0x0000000d0c0c7c10 */ /* 0x000fc8000fffe0ff */
[----:B------:R-:W-:-:S13]  /*4640*/  ISETP.GE.AND P0, PT, R12, UR14, PT ;  /* 0x0000000e0c007c0c */ /* 0x000fda000bf06270 */
[----:B------:R-:W-:Y:S05]  /*4650*/  @P0 EXIT ;  /* 0x000000000000094d */ /* 0x000fea0003800000 */
[----:B------:R-:W-:Y:S01]  /*4660*/  IABS R10, UR8 ;  /* 0x00000008000a7c13 */ /* 0x000fe20008000000 */
        /* <DEDUP_REMOVED lines=77> */
        .weak           $__internal_11_$__cuda_sm20_div_s64
        .type           $__internal_11_$__cuda_sm20_div_s64,@function
        .size           $__internal_11_$__cuda_sm20_div_s64,(.L_x_10219 - $__internal_11_$__cuda_sm20_div_s64)
$__internal_11_$__cuda_sm20_div_s64:
        /* <DEDUP_REMOVED lines=83> */
[----:B------:R-:W-:Y:S05]  /*5070*/  RET.REL.NODEC R14 `(_ZN5flash32flash_fwd_splitkv_combine_kernelI23Flash_fwd_kernel_traitsILi32ELi64ELi256ELi4ELb0ELb0EN7cutlass6half_tE19Flash_kernel_traitsILi32ELi64ELi256ELi4ES3_EELi16ELi3ELb1EEEvNS_16Flash_fwd_paramsE) ;  /* 0xffffffac0ee07950 */ /* 0x000fea0003c3ffff */
.L_x_429:
        /* <DEDUP_REMOVED lines=16> */
.L_x_10219:


//--------------------- .text._ZN5flash32flash_fwd_splitkv_combine_kernelI23Flash_fwd_kernel_traitsILi32ELi64ELi256ELi4ELb0ELb0EN7cutlass6half_tE19Flash_kernel_traitsILi32ELi64ELi256ELi4ES3_EELi16ELi2ELb1EEEvNS_16Flash_fwd_paramsE --------------------------
	.section	.text._ZN5flash32flash_fwd_splitkv_combine_kernelI23Flash_fwd_kernel_traitsILi32ELi64ELi256ELi4ELb0ELb0EN7cutlass6half_tE19Flash_kernel_traitsILi32ELi64ELi256ELi4ES3_EELi16ELi2ELb1EEEvNS_16Flash_fwd_paramsE,"ax",@progbits
	.align	128
        .global         _ZN5flash32flash_fwd_splitkv_combine_kernelI23Flash_fwd_kernel_traitsILi32ELi64ELi256ELi4ELb0ELb0EN7cutlass6half_tE19Flash_kernel_traitsILi32ELi64ELi256ELi4ES3_EELi16ELi2ELb1EEEvNS_16Flash_fwd_paramsE
        .type           _ZN5flash32flash_fwd_splitkv_combine_kernelI23Flash_fwd_kernel_traitsILi32ELi64ELi256ELi4ELb0ELb0EN7cutlass6half_tE19Flash_kernel_traitsILi32ELi64ELi256ELi4ES3_EELi16ELi2ELb1EEEvNS_16Flash_fwd_paramsE,@function
        .size           _ZN5flash32flash_fwd_splitkv_combine_kernelI23Flash_fwd_kernel_traitsILi32ELi64ELi256ELi4ELb0ELb0EN7cutlass6half_tE19Flash_kernel_traitsILi32ELi64ELi256ELi4ES3_EELi16ELi2ELb1EEEvNS_16Flash_fwd_paramsE,(.L_x_10220 - _ZN5flash32flash_fwd_splitkv_combine_kernelI23Flash_fwd_kernel_traitsILi32ELi64ELi256ELi4ELb0ELb0EN7cutlass6half_tE19Flash_kernel_traitsILi32ELi64ELi256ELi4ES3_EELi16ELi2ELb1EEEvNS_16Flash_fwd_paramsE)
        .other          _ZN5flash32flash_fwd_splitkv_combine_kernelI23Flash_fwd_kernel_traitsILi32ELi64ELi256ELi4ELb0ELb0EN7cutlass6half_tE19Flash_kernel_traitsILi32ELi64ELi256ELi4ES3_EELi16ELi2ELb1EEEvNS_16Flash_fwd_paramsE,@"STO_CUDA_ENTRY STV_DEFAULT"
_ZN5flash32flash_fwd_splitkv_combine_kernelI23Flash_fwd_kernel_traitsILi32ELi64ELi256ELi4ELb0ELb0EN7cutlass6half_tE19Flash_kernel_traitsILi32ELi64ELi256ELi4ES3_EELi16ELi2ELb1EEEvNS_16Flash_fwd_paramsE:
.text._ZN5flash32flash_fwd_splitkv_combine_kernelI23Flash_fwd_kernel_traitsILi32ELi64ELi256ELi4ELb0ELb0EN7cutlass6half_tE19Flash_kernel_traitsILi32ELi64ELi256ELi4ES3_EELi16ELi2ELb1EEEvNS_16Flash_fwd_paramsE:
        /* <DEDUP_REMOVED lines=38> */
.L_x_430:
[----:B------:R-:W-:Y:S01]  /*0260*/  IMAD.U32 R14, RZ, RZ, UR16 ;  /* 0x00000010ff0e7e24 */ /* 0x000fe2000f8e00ff */
[----:B------:R-:W-:Y:S01]  /*0270*/  MOV R18, UR14 ;  /* 0x0000000e00127c02 */ /* 0x000fe20008000f00 */
[----:B------:R-:W-:Y:S01]  /*0280*/  IMAD.U32 R19, RZ, RZ, UR17 ;  /* 0x00000011ff137e24 */ /* 0x000fe2000f8e00ff */
[----:B------:R-:W-:Y:S02]  /*0290*/  MOV R17, UR9 ;  /* 0x0000000900117c02 */ /* 0x000fe40008000f00 */
[----:B------:R-:W-:Y:S02]  /*02a0*/  MOV R16, 0x2c0 ;  /* 0x000002c000107802 */ /* 0x000fe40000000f00 */
[----:B------:R-:W-:Y:S05]  /*02b0*/  CALL.REL.NOINC `($__internal_12_$__cuda_sm20_div_s64) ;  /* 0x0000004800187944 */ /* 0x000fea0003c00000 */
.L_x_431:
        /* <DEDUP_REMOVED lines=30> */
.L_x_433:
[----:B------:R-:W-:Y:S01]  /*04a0*/  IMAD.MOV.U32 R14, RZ, RZ, R10 ;  /* 0x000000ffff0e7224 */ /* 0x000fe200078e000a */
[----:B------:R-:W-:Y:S02]  /*04b0*/  MOV R19, R11 ;  /* 0x0000000b00137202 */ /* 0x000fe40000000f00 */
[----:B------:R-:W-:Y:S02]  /*04c0*/  MOV R16, 0x4e0 ;  /* 0x000004e000107802 */ /* 0x000fe40000000f00 */
[----:B------:R-:W-:Y:S05]  /*04d0*/  CALL.REL.NOINC `($__internal_12_$__cuda_sm20_div_s64) ;  /* 0x0000004400907944 */ /* 0x000fea0003c00000 */
[----:B------:R-:W-:Y:S02]  /*04e0*/  MOV R4, R10 ;  /* 0x0000000a00047202 */ /* 0x000fe40000000f00 */
[----:B------:R-:W-:Y:S02]  /*04f0*/  MOV R5, R11 ;  /* 0x0000000b00057202 */ /* 0x000fe40000000f00 */
.L_x_434:
[----:B------:R-:W-:Y:S05]  /*0500*/  BSYNC.RECONVERGENT B0 ;  /* 0x0000000000007941 */ /* 0x000fea0003800200 */
.L_x_432:
        /* <DEDUP_REMOVED lines=57> */
.L_x_436:
[----:B------:R-:W-:Y:S01]  /*08a0*/  IMAD.MOV.U32 R14, RZ, RZ, R18 ;  /* 0x000000ffff0e7224 */ /* 0x000fe200078e0012 */
[----:B------:R-:W-:Y:S01]  /*08b0*/  MOV R18, R9 ;  /* 0x0000000900127202 */ /* 0x000fe20000000f00 */
[----:B------:R-:W-:Y:S01]  /*08c0*/  IMAD.MOV.U32 R19, RZ, RZ, R17 ;  /* 0x000000ffff137224 */ /* 0x000fe200078e0011 */
[----:B------:R-:W-:Y:S02]  /*08d0*/  MOV R17, R25 ;  /* 0x0000001900117202 */ /* 0x000fe40000000f00 */
[----:B------:R-:W-:Y:S02]  /*08e0*/  MOV R16, 0x900 ;  /* 0x0000090000107802 */ /* 0x000fe40000000f00 */
[----:B------:R-:W-:Y:S05]  /*08f0*/  CALL.REL.NOINC `($__internal_12_$__cuda_sm20_div_s64) ;  /* 0x0000004000887944 */ /* 0x000fea0003c00000 */
.L_x_437:
[----:B------:R-:W-:Y:S05]  /*0900*/  BSYNC.RECONVERGENT B0 ;  /* 0x0000000000007941 */ /* 0x000fea0003800200 */
.L_x_435:
        /* <DEDUP_REMOVED lines=46> */
[----:B0-----:R-:W-:-:S03]  /*0bf0*/  VIADD R6, R6, 0xffffffe ;  /* 0x0ffffffe06067836 */ /* 0x001fc60000000000 */
[----:B------:R-:W-:Y:S02]  /*0c00*/  ULOP3.LUT UR22, UR6, UR11, URZ, 0x3c, !UPT ;  /* 0x0000000b06167292 */ /* 0x000fe4000f8e3cff */
[----:B------:R-:W-:Y:S01]  /*0c10*/  IMAD.U32 R2, RZ, RZ, UR6 ;  /* 0x00000006ff027e24 */ /* 0x000fe2000f8e00ff */
[----:B------:R-:W-:-:S03]  /*0c20*/  ULOP3.LUT UR6, UR6, UR5, URZ, 0x3c, !UPT ;  /* 0x0000000506067292 */ /* 0x000fc6000f8e3cff */
[----:B------:R-:W-:Y:S02]  /*0c30*/  ISETP.LE.AND P0, PT, RZ, UR22, PT ;  /* 0x00000016ff007c0c */ /* 0x000fe4000bf03270 */
        /* <DEDUP_REMOVED lines=20> */
[----:B------:R-:W-:Y:S01]  /*0d80*/  ISETP.LT.U32.AND P1, PT, R0, UR11, PT ;  /* 0x0000000b00007c0c */ /* 0x000fe2000bf21070 */
[----:B------:R-:W-:-:S04]  /*0d90*/  UIADD3 UR18, UPT, UPT, -UR19, URZ, URZ ;  /* 0x000000ff13127290 */ /* 0x000fc8000fffe1ff */
[----:B------:R-:W-:-:S04]  /*0da0*/  UIMAD UR18, UR20, UR18, UR21 ;  /* 0x00000012141272a4 */ /* 0x000fc8000f8e0215 */
[----:B------:R-:W-:-:S04]  /*0db0*/  UISETP.GT.U32.AND UP1, UPT, UR20, UR18, UPT ;  /* 0x000000121400728c */ /* 0x000fc8000bf24070 */
[----:B------:R-:W-:Y:S02]  /*0dc0*/  @!P1 VIADD R0, R0, -UR11 ;  /* 0x8000000b00009c36 */ /* 0x000fe40008000000 */
[----:B------:R-:W-:Y:S01]  /*0dd0*/  @!P1 VIADD R3, R3, 0x1 ;  /* 0x0000000103039836 */ /* 0x000fe20000000000 */
[----:B------:R-:W-:Y:S01]  /*0de0*/  ISETP.NE.AND P1, PT, RZ, UR7, PT ;  /* 0x00000007ff007c0c */ /* 0x000fe2000bf25270 */
[----:B0-----:R-:W-:Y:S01]  /*0df0*/  UISETP.NE.AND UP0, UPT, UR12, URZ, UPT ;  /* 0x000000ff0c00728c */ /* 0x001fe2000bf05270 */
[----:B------:R-:W-:Y:S02]  /*0e00*/  ISETP.GE.U32.AND P2, PT, R0, UR11, PT ;  /* 0x0000000b00007c0c */ /* 0x000fe4000bf46070 */
[----:B------:R-:W-:Y:S02]  /*0e10*/  @!UP1 UIADD3 UR18, UPT, UPT, UR18, -UR20, URZ ;  /* 0x8000001412129290 */ /* 0x000fe4000fffe0ff */
[----:B------:R-:W-:Y:S02]  /*0e20*/  USEL UR13, UR13, 0x1, !UP0 ;  /* 0x000000010d0d7887 */ /* 0x000fe4000c000000 */
[----:B------:R-:W-:-:S02]  /*0e30*/  UISETP.GE.U32.AND UP3, UPT, UR18, UR20, UPT ;  /* 0x000000141200728c */ /* 0x000fc4000bf66070 */
[----:B------:R-:W-:Y:S02]  /*0e40*/  UISETP.GE.AND UP0, UPT, UR6, URZ, UPT ;  /* 0x000000ff0600728c */ /* 0x000fe4000bf06270 */
[----:B------:R-:W-:-:S03]  /*0e50*/  @!UP1 UIADD3 UR19, UPT, UPT, UR19, 0x1, URZ ;  /* 0x0000000113139890 */ /* 0x000fc6000fffe0ff */
[----:B------:R-:W-:Y:S01]  /*0e60*/  @P2 VIADD R3, R3, 0x1 ;  /* 0x0000000103032836 */ /* 0x000fe20000000000 */
[----:B------:R-:W-:Y:S02]  /*0e70*/  UISETP.NE.AND UP1, UPT, UR10, URZ, UPT ;  /* 0x000000ff0a00728c */ /* 0x000fe4000bf25270 */
[----:B------:R-:W-:Y:S01]  /*0e80*/  USHF.R.S32.HI UR10, URZ, 0x1f, UR7 ;  /* 0x0000001fff0a7899 */ /* 0x000fe20008011407 */
[----:B------:R-:W-:Y:S01]  /*0e90*/  @!P0 IMAD.MOV R3, RZ, RZ, -R3 ;  /* 0x000000ffff038224 */ /* 0x000fe200078e0a03 */
[----:B------:R-:W-:Y:S01]  /*0ea0*/  @!P1 LOP3.LUT R3, RZ, UR11, RZ, 0x33, !PT ;  /* 0x0000000bff039c12 */ /* 0x000fe2000f8e33ff */
[----:B------:R-:W-:Y:S02]  /*0eb0*/  @UP3 UIADD3 UR19, UPT, UPT, UR19, 0x1, URZ ;  /* 0x0000000113133890 */ /* 0x000fe4000fffe0ff */
[----:B------:R-:W-:Y:S01]  /*0ec0*/  USEL UR6, URZ, 0x1, !UP1 ;  /* 0x00000001ff067887 */ /* 0x000fe2000c800000 */
[----:B------:R-:W-:Y:S01]  /*0ed0*/  ISETP.LT.U32.AND P0, PT, R10, R3, PT ;  /* 0x000000030a00720c */ /* 0x000fe20003f01070 */
[----:B------:R-:W-:Y:S01]  /*0ee0*/  @!UP0 UIADD3 UR19, UPT, UPT, -UR19, URZ, URZ ;  /* 0x000000ff13138290 */ /* 0x000fe2000fffe1ff */
[----:B------:R-:W-:Y:S01]  /*0ef0*/  SHF.R.S32.HI R7, RZ, 0x1f, R3 ;  /* 0x0000001fff077819 */ /* 0x000fe20000011403 */
[----:B------:R-:W-:-:S02]  /*0f00*/  ULOP3.LUT UR6, UR10, UR6, URZ, 0xfc, !UPT ;  /* 0x000000060a067292 */ /* 0x000fc4000f8efcff */
        /* <DEDUP_REMOVED lines=27> */
.L_x_439:
[----:B------:R-:W-:Y:S01]  /*10c0*/  IMAD.MOV.U32 R14, RZ, RZ, R10 ;  /* 0x000000ffff0e7224 */ /* 0x000fe200078e000a */
[----:B------:R-:W-:Y:S01]  /*10d0*/  MOV R18, R8 ;  /* 0x0000000800127202 */ /* 0x000fe20000000f00 */
[----:B------:R-:W-:Y:S01]  /*10e0*/  IMAD.MOV.U32 R19, RZ, RZ, R11 ;  /* 0x000000ffff137224 */ /* 0x000fe200078e000b */
[----:B------:R-:W-:Y:S02]  /*10f0*/  MOV R17, R0 ;  /* 0x0000000000117202 */ /* 0x000fe40000000f00 */
[----:B------:R-:W-:Y:S02]  /*1100*/  MOV R16, 0x1120 ;  /* 0x0000112000107802 */ /* 0x000fe40000000f00 */
[----:B------:R-:W-:Y:S05]  /*1110*/  CALL.REL.NOINC `($__internal_12_$__cuda_sm20_div_s64) ;  /* 0x0000003800807944 */ /* 0x000fea0003c00000 */
[----:B------:R-:W-:Y:S02]  /*1120*/  MOV R32, R10 ;  /* 0x0000000a00207202 */ /* 0x000fe40000000f00 */
[----:B------:R-:W-:Y:S02]  /*1130*/  MOV R33, R11 ;  /* 0x0000000b00217202 */ /* 0x000fe40000000f00 */
.L_x_440:
[----:B------:R-:W-:Y:S05]  /*1140*/  BSYNC.RECONVERGENT B0 ;  /* 0x0000000000007941 */ /* 0x000fea0003800200 */
.L_x_438:
        /* <DEDUP_REMOVED lines=57> */
.L_x_442:
[----:B------:R-:W-:Y:S01]  /*14e0*/  IMAD.MOV.U32 R14, RZ, RZ, R4 ;  /* 0x000000ffff0e7224 */ /* 0x000fe200078e0004 */
[----:B------:R-:W-:Y:S01]  /*14f0*/  MOV R19, R5 ;  /* 0x0000000500137202 */ /* 0x000fe20000000f00 */
[----:B------:R-:W-:Y:S01]  /*1500*/  IMAD.MOV.U32 R18, RZ, RZ, R6 ;  /* 0x000000ffff127224 */ /* 0x000fe200078e0006 */
[----:B------:R-:W-:Y:S02]  /*1510*/  MOV R16, 0x1530 ;  /* 0x0000153000107802 */ /* 0x000fe40000000f00 */
[----:B------:R-:W-:Y:S05]  /*1520*/  CALL.REL.NOINC `($__internal_12_$__cuda_sm20_div_s64) ;  /* 0x00000034007c7944 */ /* 0x000fea0003c00000 */
[----:B------:R-:W-:Y:S02]  /*1530*/  MOV R20, R10 ;  /* 0x0000000a00147202 */ /* 0x000fe40000000f00 */
[----:B------:R-:W-:Y:S02]  /*1540*/  MOV R21, R11 ;  /* 0x0000000b00157202 */ /* 0x000fe40000000f00 */
.L_x_443:
[----:B------:R-:W-:Y:S05]  /*1550*/  BSYNC.RECONVERGENT B0 ;  /* 0x0000000000007941 */ /* 0x000fea0003800200 */
.L_x_441:
        /* <DEDUP_REMOVED lines=18> */
[----:B0-----:R-:W-:-:S04]  /*1680*/  VIADD R10, R10, 0xffffffe ;  /* 0x0ffffffe0a0a7836 */ /* 0x001fc80000000000 */
        /* <DEDUP_REMOVED lines=19> */
[----:B------:R-:W-:-:S04]  /*17c0*/  @!P1 MOV R5, 0x400 ;  /* 0x0000040000059802 */ /* 0x000fc80000000f00 */
[----:B0-----:R-:W-:Y:S02]  /*17d0*/  @!P1 LEA R4, R4, R5, 0x18 ;  /* 0x0000000504049211 */ /* 0x001fe400078ec0ff */
[----:B------:R-:W-:Y:S02]  /*17e0*/  SHF.R.U32.HI R5, RZ, 0x4, R7 ;  /* 0x00000004ff057819 */ /* 0x000fe40000011607 */
[----:B-1----:R-:W-:-:S03]  /*17f0*/  @!P1 LEA R3, R3, R2, 0x18 ;  /* 0x0000000203039211 */ /* 0x002fc600078ec0ff */
[----:B------:R-:W-:Y:S01]  /*1800*/  @P3 VIADD R13, R13, 0x1 ;  /* 0x000000010d0d3836 */ /* 0x000fe20000000000 */
[----:B------:R-:W-:Y:S01]  /*1810*/  SHF.R.U32.HI R2, RZ, 0x2, R7 ;  /* 0x00000002ff027819 */ /* 0x000fe20000011607 */
[C---:B------:R-:W-:Y:S02]  /*1820*/  @!P1 IMAD R11, R5.reuse, 0x44, R4 ;  /* 0x00000044050b9824 */ /* 0x040fe400078e0204 */
[----:B------:R-:W-:Y:S01]  /*1830*/  @!P2 IMAD.MOV R13, RZ, RZ, -R13 ;  /* 0x000000ffff0da224 */ /* 0x000fe200078e0a0d */
[----:B------:R-:W-:Y:S01]  /*1840*/  @!P0 LOP3.LUT R13, RZ, UR5, RZ, 0x33, !PT ;  /* 0x00000005ff0d8c12 */ /* 0x000fe2000f8e33ff */
[----:B------:R-:W-:Y:S01]  /*1850*/  @!P1 IMAD R3, R24, 0x44, R3 ;  /* 0x0000004418039824 */ /* 0x000fe200078e0203 */
[----:B--2---:R-:W-:Y:S01]  /*1860*/  ISETP.GE.AND P0, PT, R5, UR18, PT ;  /* 0x0000001205007c0c */ /* 0x004fe2000bf06270 */
[----:B------:R-:W-:Y:S02]  /*1870*/  @!P1 IMAD.IADD R18, R11, 0x1, R18 ;  /* 0x000000010b129824 */ /* 0x000fe400078e0212 */
        /* <DEDUP_REMOVED lines=22> */
.L_x_445:
[----:B0-----:R-:W-:Y:S05]  /*19e0*/  BSYNC.RECONVERGENT B0 ;  /* 0x0000000000007941 */ /* 0x001fea0003800200 */
.L_x_444:
        /* <DEDUP_REMOVED lines=8> */
[----:B------:R-:W2:Y:S06]  /*1a70*/  @!P1 LDS R23, [R16] ;  /* 0x0000000010179984 */ /* 0x000eac0000000800 */
[----:B------:R-:W1:Y:S01]  /*1a80*/  I2F.RP R11, R12 ;  /* 0x0000000c000b7306 */ /* 0x000e620000209400 */
[----:B---3--:R-:W-:Y:S01]  /*1a90*/  VIADD R28, R28, 0xffffffe ;  /* 0x0ffffffe1c1c7836 */ /* 0x008fe20000000000 */
[----:B------:R-:W-:-:S06]  /*1aa0*/  IABS R5, R14 ;  /* 0x0000000e00057213 */ /* 0x000fcc0000000000 */
[----:B------:R3:W0:Y:S08]  /*1ab0*/  F2I.FTZ.U32.TRUNC.NTZ R29, R28 ;  /* 0x0000001c001d7305 */ /* 0x000630000021f000 */
[----:B-1----:R-:W1:Y:S01]  /*1ac0*/  MUFU.RCP R26, R11 ;  /* 0x0000000b001a7308 */ /* 0x002e620000001000 */
[----:B---3--:R-:W-:Y:S02]  /*1ad0*/  HFMA2 R28, -RZ, RZ, 0, 0 ;  /* 0x00000000ff1c7431 */ /* 0x008fe400000001ff */
[----:B0-----:R-:W-:-:S04]  /*1ae0*/  IMAD.MOV R18, RZ, RZ, -R29 ;  /* 0x000000ffff127224 */ /* 0x001fc800078e0a1d */
[----:B------:R-:W-:Y:S02]  /*1af0*/  IMAD R18, R18, R17, RZ ;  /* 0x0000001112127224 */ /* 0x000fe400078e02ff */
[----:B-1----:R-:W-:Y:S02]  /*1b00*/  VIADD R26, R26, 0xffffffe ;  /* 0x0ffffffe1a1a7836 */ /* 0x002fe40000000000 */
[----:B------:R-:W-:Y:S02]  /*1b10*/  IMAD.HI.U32 R18, R29, R18, R28 ;  /* 0x000000121d127227 */ /* 0x000fe400078e001c */
[----:B------:R-:W0:Y:S01]  /*1b20*/  F2I.FTZ.U32.TRUNC.NTZ R27, R26 ;  /* 0x0000001a001b7305 */ /* 0x000e22000021f000 */
[----:B--2---:R-:W1:Y:S03]  /*1b30*/  SHFL.BFLY PT, R4, R23, 0x2, 0x1f ;  /* 0x0c401f0017047f89 */ /* 0x004e6600000e0000 */
[----:B------:R-:W-:-:S04]  /*1b40*/  IMAD.HI.U32 R18, R18, R5, RZ ;  /* 0x0000000512127227 */ /* 0x000fc800078e00ff */
[----:B0-----:R-:W-:Y:S02]  /*1b50*/  IMAD.MOV R11, RZ, RZ, -R27 ;  /* 0x000000ffff0b7224 */ /* 0x001fe400078e0a1b */
[----:B------:R-:W-:Y:S02]  /*1b60*/  IMAD.MOV.U32 R26, RZ, RZ, RZ ;  /* 0x000000ffff1a7224 */ /* 0x000fe400078e00ff */
[----:B------:R-:W-:-:S04]  /*1b70*/  IMAD R11, R11, R12, RZ ;  /* 0x0000000c0b0b7224 */ /* 0x000fc800078e02ff */
[----:B------:R-:W-:Y:S01]  /*1b80*/  IMAD.HI.U32 R11, R27, R11, R26 ;  /* 0x0000000b1b0b7227 */ /* 0x000fe200078e001a */
[----:B-1----:R-:W-:-:S05]  /*1b90*/  FMNMX.FTZ R3, R4, R23, !PT ;  /* 0x0000001704037209 */ /* 0x002fca0007810000 */
[----:B------:R-:W-:Y:S01]  /*1ba0*/  IMAD.HI.U32 R11, R11, R5, RZ ;  /* 0x000000050b0b7227 */ /* 0x000fe200078e00ff */
[----:B------:R-:W0:Y:S02]  /*1bb0*/  SHFL.BFLY PT, R4, R3, 0x1, 0x1f ;  /* 0x0c201f0003047f89 */ /* 0x000e2400000e0000 */
[----:B0-----:R-:W-:Y:S02]  /*1bc0*/  FMNMX.FTZ R4, R3, R4, !PT ;  /* 0x0000000403047209 */ /* 0x001fe40007810000 */
[----:B------:R-:W-:Y:S02]  /*1bd0*/  IABS R3, R10 ;  /* 0x0000000a00037213 */ /* 0x000fe40000000000 */
[----:B------:R-:W-:-:S03]  /*1be0*/  FSETP.NEU.FTZ.AND P0, PT, R4, -INF , PT ;  /* 0xff8000000400780b */ /* 0x000fc60003f1d000 */
[----:B------:R-:W-:Y:S01]  /*1bf0*/  IMAD.MOV R3, RZ, RZ, -R3 ;  /* 0x000000ffff037224 */ /* 0x000fe200078e0a03 */
[----:B------:R-:W-:-:S03]  /*1c00*/  FSEL R4, R4, RZ, P0 ;  /* 0x000000ff04047208 */ /* 0x000fc60000000000 */
[----:B------:R-:W-:Y:S02]  /*1c10*/  IMAD R22, R18, R3, R5 ;  /* 0x0000000312167224 */ /* 0x000fe400078e0205 */
[----:B------:R-:W-:Y:S01]  /*1c20*/  FADD.FTZ R19, -R4, R23 ;  /* 0x0000001704137221 */ /* 0x000fe20000010100 */
[----:B------:R-:W-:Y:S02]  /*1c30*/  IMAD.MOV R3, RZ, RZ, -R11 ;  /* 0x000000ffff037224 */ /* 0x000fe400078e0a0b */
[----:B------:R-:W-:Y:S01]  /*1c40*/  ISETP.GT.U32.AND P2, PT, R17, R22, PT ;  /* 0x000000161100720c */ /* 0x000fe20003f44070 */
[----:B------:R-:W-:Y:S01]  /*1c50*/  FMUL.FTZ R19, R19, 1.4426950216293334961 ;  /* 0x3fb8aa3b13137820 */ /* 0x000fe20000410000 */
[----:B------:R-:W-:Y:S01]  /*1c60*/  IMAD R3, R12, R3, R5 ;  /* 0x000000030c037224 */ /* 0x000fe200078e0205 */
[C---:B------:R-:W-:Y:S02]  /*1c70*/  LOP3.LUT R5, R14.reuse, R17, RZ, 0x3c, !PT ;  /* 0x000000110e057212 */ /* 0x040fe400078e3cff */
[----:B------:R-:W-:-:S02]  /*1c80*/  LOP3.LUT R14, R14, R15, RZ, 0x3c, !PT ;  /* 0x0000000f0e0e7212 */ /* 0x000fc400078e3cff */
[----:B------:R-:W0:Y:S01]  /*1c90*/  MUFU.EX2 R19, R19 ;  /* 0x0000001300137308 */ /* 0x000e220000000800 */
[----:B------:R-:W-:Y:S02]  /*1ca0*/  ISETP.GT.U32.AND P0, PT, R12, R3, PT ;  /* 0x000000030c00720c */ /* 0x000fe40003f04070 */
[----:B------:R-:W-:-:S03]  /*1cb0*/  ISETP.GE.AND P3, PT, R5, RZ, PT ;  /* 0x000000ff0500720c */ /* 0x000fc60003f66270 */
[-C--:B------:R-:W-:Y:S01]  /*1cc0*/  @!P2 IADD3 R22, PT, PT, R22, -R17.reuse, RZ ;  /* 0x800000111616a210 */ /* 0x080fe20007ffe0ff */
[----:B------:R-:W-:Y:S01]  /*1cd0*/  @!P2 VIADD R18, R18, 0x1 ;  /* 0x000000011212a836 */ /* 0x000fe20000000000 */
[----:B------:R-:W-:Y:S02]  /*1ce0*/  ISETP.GE.AND P2, PT, R14, RZ, PT ;  /* 0x000000ff0e00720c */ /* 0x000fe40003f46270 */
[----:B------:R-:W-:Y:S01]  /*1cf0*/  ISETP.GE.U32.AND P1, PT, R22, R17, PT ;  /* 0x000000111600720c */ /* 0x000fe20003f26070 */
[----:B------:R-:W-:-:S03]  /*1d00*/  IMAD.MOV.U32 R22, RZ, RZ, 0x7f800000 ;  /* 0x7f800000ff167424 */ /* 0x000fc600078e00ff */
[----:B------:R-:W-:Y:S01]  /*1d10*/  @!P0 IMAD.IADD R3, R3, 0x1, -R12 ;  /* 0x0000000103038824 */ /* 0x000fe200078e0a0c */
[----:B------:R-:W-:Y:S01]  /*1d20*/  @!P0 IADD3 R11, PT, PT, R11, 0x1, RZ ;  /* 0x000000010b0b8810 */ /* 0x000fe20007ffe0ff */
[----:B0-----:R-:W0:Y:S01]  /*1d30*/  SHFL.BFLY PT, R16, R19, 0x2, 0x1f ;  /* 0x0c401f0013107f89 */ /* 0x001e2200000e0000 */
[----:B------:R-:W-:Y:S02]  /*1d40*/  ISETP.NE.AND P0, PT, R15, RZ, PT ;  /* 0x000000ff0f00720c */ /* 0x000fe40003f05270 */
[----:B------:R-:W-:-:S04]  /*1d50*/  ISETP.GE.U32.AND P4, PT, R3, R12, PT ;  /* 0x0000000c0300720c */ /* 0x000fc80003f86070 */
[----:B------:R-:W-:-:S04]  /*1d60*/  @P1 VIADD R18, R18, 0x1 ;  /* 0x0000000112121836 */ /* 0x000fc80000000000 */
[----:B------:R-:W-:Y:S01]  /*1d70*/  @!P3 IMAD.MOV R18, RZ, RZ, -R18 ;  /* 0x000000ffff12b224 */ /* 0x000fe200078e0a12 */
[----:B------:R-:W-:Y:S02]  /*1d80*/  ISETP.NE.AND P3, PT, R13, RZ, PT ;  /* 0x000000ff0d00720c */ /* 0x000fe40003f65270 */
[----:B------:R-:W-:Y:S02]  /*1d90*/  @!P5 LOP3.LUT R18, RZ, R17, RZ, 0x33, !PT ;  /* 0x00000011ff12d212 */ /* 0x000fe400078e33ff */
[----:B------:R-:W-:Y:S01]  /*1da0*/  SEL R12, RZ, 0x1, !P3 ;  /* 0x00000001ff0c7807 */ /* 0x000fe20005800000 */
[----:B------:R-:W-:Y:S01]  /*1db0*/  @P4 VIADD R11, R11, 0x1 ;  /* 0x000000010b0b4836 */ /* 0x000fe20000000000 */
[----:B------:R-:W-:Y:S02]  /*1dc0*/  SHF.R.S32.HI R13, RZ, 0x1f, R10 ;  /* 0x0000001fff0d7819 */ /* 0x000fe4000001140a */
[----:B------:R-:W-:Y:S01]  /*1dd0*/  SHF.R.S32.HI R5, RZ, 0x1f, R18 ;  /* 0x0000001fff057819 */ /* 0x000fe20000011412 */
[----:B------:R-:W-:Y:S01]  /*1de0*/  IMAD.MOV.U32 R3, RZ, RZ, R11 ;  /* 0x000000ffff037224 */ /* 0x000fe200078e000b */
[----:B------:R-:W-:Y:S01]  /*1df0*/  LOP3.LUT R12, R13, R12, RZ, 0xfc, !PT ;  /* 0x0000000c0d0c7212 */ /* 0x000fe200078efcff */
[----:B0-----:R-:W-:-:S03]  /*1e00*/  FADD.FTZ R19, R19, R16 ;  /* 0x0000001013137221 */ /* 0x001fc60000010000 */
[----:B------:R-:W-:Y:S02]  /*1e10*/  @!P2 IADD3 R3, PT, PT, -R3, RZ, RZ ;  /* 0x000000ff0303a210 */ /* 0x000fe40007ffe1ff */
[----:B------:R-:W-:Y:S01]  /*1e20*/  @!P0 LOP3.LUT R3, RZ, R15, RZ, 0x33, !PT ;  /* 0x0000000fff038212 */ /* 0x000fe200078e33ff */
[----:B------:R-:W0:Y:S01]  /*1e30*/  SHFL.BFLY PT, R16, R19, 0x1, 0x1f ;  /* 0x0c201f0013107f89 */ /* 0x000e2200000e0000 */
[----:B------:R-:W-:Y:S02]  /*1e40*/  LOP3.LUT P0, RZ, R7, 0x3c3, RZ, 0xc0, !PT ;  /* 0x000003c307ff7812 */ /* 0x000fe4000780c0ff */
[----:B------:R-:W-:Y:S01]  /*1e50*/  ISETP.LT.U32.AND P2, PT, R20, R18, PT ;  /* 0x000000121400720c */ /* 0x000fe20003f41070 */
[----:B------:R-:W-:-:S03]  /*1e60*/  IMAD R3, R3, UR13, RZ ;  /* 0x0000000d03037c24 */ /* 0x000fc6000f8e02ff */
[----:B------:R-:W-:Y:S01]  /*1e70*/  ISETP.LT.AND.EX P2, PT, R21, R5, PT, P2 ;  /* 0x000000051500720c */ /* 0x000fe20003f41320 */
[----:B------:R-:W-:-:S03]  /*1e80*/  IMAD R3, R12, R3, RZ ;  /* 0x000000030c037224 */ /* 0x000fc600078e02ff */
[----:B------:R-:W-:Y:S01]  /*1e90*/  SEL R5, R20, R18, P2 ;  /* 0x0000001214057207 */ /* 0x000fe20001000000 */
[----:B0-----:R-:W-:-:S05]  /*1ea0*/  FADD.FTZ R16, R19, R16 ;  /* 0x0000001013107221 */ /* 0x001fca0000010000 */
[----:B------:R-:W-:-:S13]  /*1eb0*/  FSETP.NE.FTZ.AND P1, PT, R16, RZ, PT ;  /* 0x000000ff1000720b */ /* 0x000fda0003f35000 */
[----:B------:R-:W0:Y:S02]  /*1ec0*/  @P1 MUFU.LG2 R11, R16 ;  /* 0x00000010000b1308 */ /* 0x000e240000000c00 */
[----:B0-----:R-:W-:Y:S01]  /*1ed0*/  @P1 FFMA.FTZ R22, R11, 0.69314718246459960938, R4 ;  /* 0x3f3172180b161823 */ /* 0x001fe20000010004 */
[----:B------:R-:W-:Y:S01]  /*1ee0*/  IMAD R4, R10, UR12, RZ ;  /* 0x0000000c0a047c24 */ /* 0x000fe2000f8e02ff */
        /* <DEDUP_REMOVED lines=13> */
[----:B------:R-:W-:-:S03]  /*1fc0*/  IMAD R14, R2, UR14, RZ ;  /* 0x0000000e020e7c24 */ /* 0x000fc6000f8e02ff */
        /* <DEDUP_REMOVED lines=15> */
[----:B------:R-:W-:Y:S01]  /*20c0*/  MOV R10, RZ ;  /* 0x000000ff000a7202 */ /* 0x000fe20000000f00 */
[----:B------:R-:W-:Y:S01]  /*20d0*/  HFMA2 R31, -RZ, RZ, 0, 0 ;  /* 0x00000000ff1f7431 */ /* 0x000fe200000001ff */
[----:B------:R-:W-:Y:S02]  /*20e0*/  LEA.HI R13, R7, UR15, RZ, 0x1e ;  /* 0x0000000f070d7c11 */ /* 0x000fe4000f8ff0ff */
[----:B------:R-:W-:-:S03]  /*20f0*/  ISETP.NE.U32.AND P0, PT, R30, RZ, PT ;  /* 0x000000ff1e00720c */ /* 0x000fc60003f05070 */
        /* <DEDUP_REMOVED lines=19> */
.L_x_449:
[----:B------:R-:W-:Y:S01]  /*2230*/  LEA.HI R2, R7, UR15, RZ, 0x1e ;  /* 0x0000000f07027c11 */ /* 0x000fe2000f8ff0ff */
[----:B------:R-:W-:Y:S01]  /*2240*/  IMAD.MOV.U32 R19, RZ, RZ, RZ ;  /* 0x000000ffff137224 */ /* 0x000fe200078e00ff */
[----:B------:R-:W-:Y:S02]  /*2250*/  MOV R18, R30 ;  /* 0x0000001e00127202 */ /* 0x000fe40000000f00 */
[----:B------:R-:W-:Y:S01]  /*2260*/  MOV R16, 0x2290 ;  /* 0x0000229000107802 */ /* 0x000fe20000000f00 */
[----:B------:R-:W-:Y:S02]  /*2270*/  IMAD.MOV.U32 R14, RZ, RZ, R2 ;  /* 0x000000ffff0e7224 */ /* 0x000fe400078e0002 */
[----:B------:R-:W-:Y:S05]  /*2280*/  CALL.REL.NOINC `($__internal_12_$__cuda_sm20_div_s64) ;  /* 0x0000002800247944 */ /* 0x000fea0003c00000 */
[----:B------:R-:W-:Y:S02]  /*2290*/  IADD3 R13, PT, PT, -R10, RZ, RZ ;  /* 0x000000ff0a0d7210 */ /* 0x000fe40007ffe1ff */
[----:B------:R-:W-:-:S03]  /*22a0*/  MOV R31, R11 ;  /* 0x0000000b001f7202 */ /* 0x000fc60000000f00 */
[----:B------:R-:W-:Y:S01]  /*22b0*/  IMAD R12, R30, R13, R2 ;  /* 0x0000000d1e0c7224 */ /* 0x000fe200078e0202 */
[----:B------:R-:W-:-:S07]  /*22c0*/  MOV R30, R10 ;  /* 0x0000000a001e7202 */ /* 0x000fce0000000f00 */
.L_x_450:
        /* <DEDUP_REMOVED lines=59> */
.L_x_452:
[----:B------:R-:W-:Y:S01]  /*2680*/  IMAD.MOV.U32 R14, RZ, RZ, R30 ;  /* 0x000000ffff0e7224 */ /* 0x000fe200078e001e */
[----:B------:R-:W-:Y:S01]  /*2690*/  MOV R19, R31 ;  /* 0x0000001f00137202 */ /* 0x000fe20000000f00 */
[----:B------:R-:W-:Y:S01]  /*26a0*/  IMAD.MOV.U32 R18, RZ, RZ, R34 ;  /* 0x000000ffff127224 */ /* 0x000fe200078e0022 */
[----:B------:R-:W-:Y:S02]  /*26b0*/  MOV R16, 0x26d0 ;  /* 0x000026d000107802 */ /* 0x000fe40000000f00 */
[----:B------:R-:W-:Y:S05]  /*26c0*/  CALL.REL.NOINC `($__internal_12_$__cuda_sm20_div_s64) ;  /* 0x0000002400147944 */ /* 0x000fea0003c00000 */
[----:B------:R-:W-:-:S05]  /*26d0*/  IADD3 R11, PT, PT, -R10, RZ, RZ ;  /* 0x000000ff0a0b7210 */ /* 0x000fca0007ffe1ff */
[----:B------:R-:W-:Y:S02]  /*26e0*/  IMAD R30, R11, R34, R30 ;  /* 0x000000220b1e7224 */ /* 0x000fe400078e021e */
.L_x_453:
[----:B------:R-:W-:Y:S05]  /*26f0*/  BSYNC.RECONVERGENT B0 ;  /* 0x0000000000007941 */ /* 0x000fea0003800200 */
.L_x_451:
[----:B------:R-:W-:Y:S01]  /*2700*/  IABS R20, R9 ;  /* 0x0000000900147213 */ /* 0x000fe20000000000 */
[----:B------:R-:W0:Y:S01]  /*2710*/  LDCU.U8 UR17, c[0x0][0x549] ;  /* 0x0000a920ff1177ac */ /* 0x000e220008000000 */
[----:B------:R-:W-:Y:S02]  /*2720*/  IABS R16, R6 ;  /* 0x0000000600107213 */ /* 0x000fe40000000000 */
[----:B------:R-:W1:Y:S01]  /*2730*/  I2F.U32.RP R11, R20 ;  /* 0x00000014000b7306 */ /* 0x000e620000209000 */
[----:B------:R-:W-:Y:S01]  /*2740*/  IABS R13, R15 ;  /* 0x0000000f000d7213 */ /* 0x000fe20000000000 */
[----:B------:R-:W2:Y:S01]  /*2750*/  LDCU.64 UR4, c[0x0][0x430] ;  /* 0x00008600ff0477ac */ /* 0x000ea20008000a00 */
[----:B------:R-:W-:Y:S02]  /*2760*/  IABS R17, R8 ;  /* 0x0000000800117213 */ /* 0x000fe40000000000 */
[----:B------:R-:W-:Y:S01]  /*2770*/  IABS R14, R5 ;  /* 0x00000005000e7213 */ /* 0x000fe20000000000 */
[----:B------:R-:W-:Y:S01]  /*2780*/  UIMAD UR18, UR7, UR12, URZ ;  /* 0x0000000c071272a4 */ /* 0x000fe2000f8e02ff */
[----:B------:R-:W-:Y:S01]  /*2790*/  ISETP.NE.AND P5, PT, R9, RZ, PT ;  /* 0x000000ff0900720c */ /* 0x000fe20003fa5270 */
[----:B------:R-:W3:Y:S01]  /*27a0*/  I2F.U32.RP R12, R16 ;  /* 0x00000010000c7306 */ /* 0x000ee20000209000 */
[----:B0-----:R-:W-:-:S07]  /*27b0*/  UISETP.NE.AND UP0, UPT, UR17, URZ, UPT ;  /* 0x000000ff1100728c */ /* 0x001fce000bf05270 */
[----:B-1----:R-:W0:Y:S01]  /*27c0*/  MUFU.RCP R11, R11 ;  /* 0x0000000b000b7308 */ /* 0x002e220000001000 */
[----:B--2---:R-:W-:-:S07]  /*27d0*/  USEL UR4, UR4, 0x1, UP0 ;  /* 0x0000000104047887 */ /* 0x004fce0008000000 */
        /* <DEDUP_REMOVED lines=8> */
[----:B------:R1:W2:Y:S01]  /*2860*/  F2I.FTZ.U32.TRUNC.NTZ R33, R32 ;  /* 0x0000002000217305 */ /* 0x0002a2000021f000 */
[----:B0-----:R-:W-:-:S07]  /*2870*/  IMAD.MOV R11, RZ, RZ, -R19 ;  /* 0x000000ffff0b7224 */ /* 0x001fce00078e0a13 */
[----:B------:R-:W-:Y:S01]  /*2880*/  MUFU.RCP R29, R29 ;  /* 0x0000001d001d7308 */ /* 0x000fe20000001000 */
[----:B------:R-:W-:Y:S02]  /*2890*/  IMAD.MOV.U32 R18, RZ, RZ, RZ ;  /* 0x000000ffff127224 */ /* 0x000fe400078e00ff */
[----:B------:R-:W-:Y:S01]  /*28a0*/  IMAD R28, R11, R20, RZ ;  /* 0x000000140b1c7224 */ /* 0x000fe200078e02ff */
[----:B------:R-:W-:Y:S01]  /*28b0*/  IABS R11, R6 ;  /* 0x00000006000b7213 */ /* 0x000fe20000000000 */
[----:B-1----:R-:W-:-:S03]  /*28c0*/  HFMA2 R32, -RZ, RZ, 0, 0 ;  /* 0x00000000ff207431 */ /* 0x002fc600000001ff */
[----:B------:R-:W0:Y:S01]  /*28d0*/  I2F.U32.RP R26, R17 ;  /* 0x00000011001a7306 */ /* 0x000e220000209000 */
[----:B--2---:R-:W-:Y:S01]  /*28e0*/  IADD3 R25, PT, PT, RZ, -R33, RZ ;  /* 0x80000021ff197210 */ /* 0x004fe20007ffe0ff */
[----:B------:R-:W-:Y:S01]  /*28f0*/  IMAD.HI.U32 R28, R19, R28, R18 ;  /* 0x0000001c131c7227 */ /* 0x000fe200078e0012 */
[----:B------:R-:W-:Y:S02]  /*2900*/  IABS R19, R30 ;  /* 0x0000001e00137213 */ /* 0x000fe40000000000 */
[----:B------:R-:W-:Y:S01]  /*2910*/  IABS R18, R9 ;  /* 0x0000000900127213 */ /* 0x000fe20000000000 */
[----:B------:R-:W-:Y:S02]  /*2920*/  IMAD R25, R25, R16, RZ ;  /* 0x0000001019197224 */ /* 0x000fe400078e02ff */
[----:B------:R-:W1:Y:S01]  /*2930*/  I2F.U32.RP R21, R14 ;  /* 0x0000000e00157306 */ /* 0x000e620000209000 */
[----:B------:R-:W-:-:S04]  /*2940*/  IMAD.HI.U32 R27, R28, R19, RZ ;  /* 0x000000131c1b7227 */ /* 0x000fc800078e00ff */
[----:B------:R-:W-:-:S03]  /*2950*/  IMAD.HI.U32 R25, R33, R25, R32 ;  /* 0x0000001921197227 */ /* 0x000fc600078e0020 */
[----:B0-----:R-:W0:Y:S01]  /*2960*/  MUFU.RCP R26, R26 ;  /* 0x0000001a001a7308 */ /* 0x001e220000001000 */
[----:B------:R-:W-:Y:S02]  /*2970*/  IMAD.MOV R18, RZ, RZ, -R18 ;  /* 0x000000ffff127224 */ /* 0x000fe400078e0a12 */
[----:B------:R-:W-:Y:S02]  /*2980*/  VIADD R29, R29, 0xffffffe ;  /* 0x0ffffffe1d1d7836 */ /* 0x000fe40000000000 */
[----:B------:R-:W-:Y:S02]  /*2990*/  IMAD R19, R27, R18, R19 ;  /* 0x000000121b137224 */ /* 0x000fe400078e0213 */
[----:B------:R-:W-:Y:S01]  /*29a0*/  IMAD.MOV R11, RZ, RZ, -R11 ;  /* 0x000000ffff0b7224 */ /* 0x000fe200078e0a0b */
[----:B-1----:R-:W1:Y:S01]  /*29b0*/  MUFU.RCP R21, R21 ;  /* 0x0000001500157308 */ /* 0x002e620000001000 */
[----:B------:R-:W-:Y:S01]  /*29c0*/  IMAD.HI.U32 R25, R25, R12, RZ ;  /* 0x0000000c19197227 */ /* 0x000fe200078e00ff */
[----:B------:R-:W-:-:S03]  /*29d0*/  ISETP.GT.U32.AND P3, PT, R20, R19, PT ;  /* 0x000000131400720c */ /* 0x000fc60003f64070 */
[----:B------:R-:W-:Y:S01]  /*29e0*/  IMAD R11, R25, R11, R12 ;  /* 0x0000000b190b7224 */ /* 0x000fe200078e020c */
[----:B------:R-:W-:Y:S01]  /*29f0*/  LOP3.LUT R12, R30, R9, RZ, 0x3c, !PT ;  /* 0x000000091e0c7212 */ /* 0x000fe200078e3cff */
[----:B------:R-:W-:Y:S01]  /*2a00*/  IMAD.MOV.U32 R28, RZ, RZ, RZ ;  /* 0x000000ffff1c7224 */ /* 0x000fe200078e00ff */
[----:B------:R-:W2:Y:S01]  /*2a10*/  F2I.FTZ.U32.TRUNC.NTZ R29, R29 ;  /* 0x0000001d001d7305 */ /* 0x000ea2000021f000 */
[----:B0-----:R-:W-:Y:S01]  /*2a20*/  VIADD R26, R26, 0xffffffe ;  /* 0x0ffffffe1a1a7836 */ /* 0x001fe20000000000 */
[----:B------:R-:W-:Y:S02]  /*2a30*/  ISETP.GT.U32.AND P1, PT, R16, R11, PT ;  /* 0x0000000b1000720c */ /* 0x000fe40003f24070 */
[----:B------:R-:W-:Y:S02]  /*2a40*/  ISETP.GE.AND P2, PT, R12, RZ, PT ;  /* 0x000000ff0c00720c */ /* 0x000fe40003f46270 */
[----:B------:R-:W-:Y:S01]  /*2a50*/  IABS R12, R2 ;  /* 0x00000002000c7213 */ /* 0x000fe20000000000 */
[----:B------:R-:W-:Y:S01]  /*2a60*/  @!P3 IMAD.IADD R19, R19, 0x1, -R20 ;  /* 0x000000011313b824 */ /* 0x000fe200078e0a14 */
[----:B------:R-:W0:Y:S01]  /*2a70*/  F2I.FTZ.U32.TRUNC.NTZ R33, R26 ;  /* 0x0000001a00217305 */ /* 0x000e22000021f000 */
[----:B-1----:R-:W-:-:S02]  /*2a80*/  IADD3 R21, PT, PT, R21, 0xffffffe, RZ ;  /* 0x0ffffffe15157810 */ /* 0x002fc40007ffe0ff */
[----:B------:R-:W-:Y:S02]  /*2a90*/  @!P3 IADD3 R27, PT, PT, R27, 0x1, RZ ;  /* 0x000000011b1bb810 */ /* 0x000fe40007ffe0ff */
[----:B------:R-:W-:Y:S02]  /*2aa0*/  ISETP.GE.U32.AND P6, PT, R19, R20, PT ;  /* 0x000000141300720c */ /* 0x000fe40003fc6070 */
[----:B--2---:R-:W-:Y:S01]  /*2ab0*/  IADD3 R18, PT, PT, RZ, -R29, RZ ;  /* 0x8000001dff127210 */ /* 0x004fe20007ffe0ff */
[----:B------:R-:W1:Y:S01]  /*2ac0*/  F2I.FTZ.U32.TRUNC.NTZ R21, R21 ;  /* 0x0000001500157305 */ /* 0x000e62000021f000 */
[----:B------:R-:W-:Y:S01]  /*2ad0*/  @!P1 IADD3 R11, PT, PT, R11, -R16, RZ ;  /* 0x800000100b0b9210 */ /* 0x000fe20007ffe0ff */
[----:B------:R-:W-:Y:S01]  /*2ae0*/  @!P1 VIADD R25, R25, 0x1 ;  /* 0x0000000119199836 */ /* 0x000fe20000000000 */
[----:B------:R-:W-:Y:S01]  /*2af0*/  LOP3.LUT R19, R10, R6, RZ, 0x3c, !PT ;  /* 0x000000060a137212 */ /* 0x000fe200078e3cff */
[----:B------:R-:W-:Y:S01]  /*2b00*/  IMAD R31, R18, R13, RZ ;  /* 0x0000000d121f7224 */ /* 0x000fe200078e02ff */
[----:B------:R-:W-:-:S02]  /*2b10*/  ISETP.GE.U32.AND P4, PT, R11, R16, PT ;  /* 0x000000100b00720c */ /* 0x000fc40003f86070 */
[----:B------:R-:W-:Y:S01]  /*2b20*/  IABS R18, R15 ;  /* 0x0000000f00127213 */ /* 0x000fe20000000000 */
[----:B------:R-:W-:Y:S01]  /*2b30*/  IMAD.HI.U32 R31, R29, R31, R28 ;  /* 0x0000001f1d1f7227 */ /* 0x000fe200078e001c */
[----:B------:R-:W-:Y:S02]  /*2b40*/  ISETP.GE.AND P0, PT, R19, RZ, PT ;  /* 0x000000ff1300720c */ /* 0x000fe40003f06270 */
[----:B------:R-:W-:Y:S01]  /*2b50*/  ISETP.NE.AND P3, PT, R6, RZ, PT ;  /* 0x000000ff0600720c */ /* 0x000fe20003f65270 */
[----:B0-----:R-:W-:Y:S01]  /*2b60*/  IMAD.MOV R11, RZ, RZ, -R33 ;  /* 0x000000ffff0b7224 */ /* 0x001fe200078e0a21 */
[----:B------:R-:W-:Y:S01]  /*2b70*/  @P6 IADD3 R27, PT, PT, R27, 0x1, RZ ;  /* 0x000000011b1b6810 */ /* 0x000fe20007ffe0ff */
[----:B------:R-:W-:Y:S01]  /*2b80*/  IMAD.MOV R18, RZ, RZ, -R18 ;  /* 0x000000ffff127224 */ /* 0x000fe200078e0a12 */
[----:B------:R-:W-:Y:S01]  /*2b90*/  MOV R20, RZ ;  /* 0x000000ff00147202 */ /* 0x000fe20000000f00 */
[----:B------:R-:W-:-:S04]  /*2ba0*/  IMAD.HI.U32 R31, R31, R12, RZ ;  /* 0x0000000c1f1f7227 */ /* 0x000fc800078e00ff */
[----:B------:R-:W-:Y:S02]  /*2bb0*/  IMAD.MOV.U32 R16, RZ, RZ, R11 ;  /* 0x000000ffff107224 */ /* 0x000fe400078e000b */
[----:B------:R-:W-:Y:S01]  /*2bc0*/  IMAD R12, R31, R18, R12 ;  /* 0x000000121f0c7224 */ /* 0x000fe200078e020c */
[----:B------:R-:W-:Y:S01]  /*2bd0*/  IABS R18, R8 ;  /* 0x0000000800127213 */ /* 0x000fe20000000000 */
[----:B-1----:R-:W-:Y:S02]  /*2be0*/  IMAD.MOV R11, RZ, RZ, -R21 ;  /* 0x000000ffff0b7224 */ /* 0x002fe400078e0a15 */
[----:B------:R-:W-:Y:S01]  /*2bf0*/  @P4 VIADD R25, R25, 0x1 ;  /* 0x0000000119194836 */ /* 0x000fe20000000000 */
[----:B------:R-:W-:Y:S01]  /*2c00*/  ISETP.GT.U32.AND P1, PT, R13, R12, PT ;  /* 0x0000000c0d00720c */ /* 0x000fe20003f24070 */
[----:B------:R-:W-:Y:S01]  /*2c10*/  IMAD R19, R16, R17, RZ ;  /* 0x0000001110137224 */ /* 0x000fe200078e02ff */
[----:B------:R-:W-:Y:S01]  /*2c20*/  ISETP.NE.AND P4, PT, R15, RZ, PT ;  /* 0x000000ff0f00720c */ /* 0x000fe20003f85270 */
        /* <DEDUP_REMOVED lines=11> */
[----:B------:R-:W-:Y:S01]  /*2ce0*/  @!P1 IADD3 R12, PT, PT, R12, -R13, RZ ;  /* 0x8000000d0c0c9210 */ /* 0x000fe20007ffe0ff */
[----:B------:R-:W-:Y:S02]  /*2cf0*/  IMAD.MOV R18, RZ, RZ, -R18 ;  /* 0x000000ffff127224 */ /* 0x000fe400078e0a12 */
[----:B------:R-:W-:Y:S01]  /*2d00*/  IMAD.HI.U32 R32, R32, R19, RZ ;  /* 0x0000001320207227 */ /* 0x000fe200078e00ff */
[----:B------:R-:W-:Y:S02]  /*2d10*/  ISETP.GE.U32.AND P2, PT, R12, R13, PT ;  /* 0x0000000d0c00720c */ /* 0x000fe40003f46070 */
[----:B------:R-:W-:Y:S01]  /*2d20*/  LOP3.LUT R12, R2, R15, RZ, 0x3c, !PT ;  /* 0x0000000f020c7212 */ /* 0x000fe200078e3cff */
[----:B------:R-:W-:-:S02]  /*2d30*/  IMAD.MOV R11, RZ, RZ, -R11 ;  /* 0x000000ffff0b7224 */ /* 0x000fc400078e0a0b */
[----:B------:R-:W-:Y:S01]  /*2d40*/  IMAD.HI.U32 R20, R20, R16, RZ ;  /* 0x0000001014147227 */ /* 0x000fe200078e00ff */
[----:B------:R-:W-:Y:S02]  /*2d50*/  ISETP.GE.AND P0, PT, R12, RZ, PT ;  /* 0x000000ff0c00720c */ /* 0x000fe40003f06270 */
[----:B------:R-:W-:Y:S01]  /*2d60*/  LOP3.LUT R12, R27, R8, RZ, 0x3c, !PT ;  /* 0x000000081b0c7212 */ /* 0x000fe200078e3cff */
[----:B------:R-:W-:Y:S02]  /*2d70*/  IMAD R18, R32, R18, R19 ;  /* 0x0000001220127224 */ /* 0x000fe400078e0213 */
[----:B------:R-:W-:Y:S02]  /*2d80*/  IMAD R11, R20, R11, R16 ;  /* 0x0000000b140b7224 */ /* 0x000fe400078e0210 */
[----:B------:R-:W-:Y:S01]  /*2d90*/  @!P1 VIADD R31, R31, 0x1 ;  /* 0x000000011f1f9836 */ /* 0x000fe20000000000 */
[----:B------:R-:W-:Y:S02]  /*2da0*/  ISETP.GT.U32.AND P3, PT, R17, R18, PT ;  /* 0x000000121100720c */ /* 0x000fe40003f64070 */
[----:B------:R-:W-:-:S02]  /*2db0*/  ISETP.GT.U32.AND P1, PT, R14, R11, PT ;  /* 0x0000000b0e00720c */ /* 0x000fc40003f24070 */
[----:B------:R-:W-:Y:S02]  /*2dc0*/  @P2 IADD3 R31, PT, PT, R31, 0x1, RZ ;  /* 0x000000011f1f2810 */ /* 0x000fe40007ffe0ff */
[----:B------:R-:W-:Y:S02]  /*2dd0*/  ISETP.GE.AND P2, PT, R12, RZ, PT ;  /* 0x000000ff0c00720c */ /* 0x000fe40003f46270 */
[----:B------:R-:W-:Y:S01]  /*2de0*/  LOP3.LUT R12, R25, R5, RZ, 0x3c, !PT ;  /* 0x00000005190c7212 */ /* 0x000fe200078e3cff */
[----:B------:R-:W-:Y:S01]  /*2df0*/  @!P0 IMAD.MOV R31, RZ, RZ, -R31 ;  /* 0x000000ffff1f8224 */ /* 0x000fe200078e0a1f */
[----:B------:R-:W-:Y:S02]  /*2e00*/  @!P4 LOP3.LUT R31, RZ, R15, RZ, 0x33, !PT ;  /* 0x0000000fff1fc212 */ /* 0x000fe400078e33ff */
[----:B------:R-:W-:Y:S01]  /*2e10*/  ISETP.GE.AND P0, PT, R12, RZ, PT ;  /* 0x000000ff0c00720c */ /* 0x000fe20003f06270 */
[----:B------:R-:W-:Y:S02]  /*2e20*/  @!P3 IMAD.IADD R18, R18, 0x1, -R17 ;  /* 0x000000011212b824 */ /* 0x000fe400078e0a11 */
[----:B------:R-:W-:Y:S01]  /*2e30*/  @!P1 IADD3 R11, PT, PT, R11, -R14, RZ ;  /* 0x8000000e0b0b9210 */ /* 0x000fe20007ffe0ff */
[----:B------:R-:W-:Y:S01]  /*2e40*/  @!P3 VIADD R32, R32, 0x1 ;  /* 0x000000012020b836 */ /* 0x000fe20000000000 */
[----:B------:R-:W-:-:S02]  /*2e50*/  ISETP.NE.AND P3, PT, R5, RZ, PT ;  /* 0x000000ff0500720c */ /* 0x000fc40003f65270 */
[----:B------:R-:W-:Y:S01]  /*2e60*/  ISETP.GE.U32.AND P6, PT, R18, R17, PT ;  /* 0x000000111200720c */ /* 0x000fe20003fc6070 */
[----:B------:R-:W-:Y:S01]  /*2e70*/  IMAD.WIDE R16, R31, UR13, RZ ;  /* 0x0000000d1f107c25 */ /* 0x000fe2000f8e02ff */
[----:B------:R-:W-:Y:S02]  /*2e80*/  ISETP.GE.U32.AND P4, PT, R11, R14, PT ;  /* 0x0000000e0b00720c */ /* 0x000fe40003f86070 */
[----:B------:R-:W-:Y:S01]  /*2e90*/  @!P1 IADD3 R20, PT, PT, R20, 0x1, RZ ;  /* 0x0000000114149810 */ /* 0x000fe20007ffe0ff */
[----:B------:R-:W-:Y:S02]  /*2ea0*/  IMAD.MOV R11, RZ, RZ, -R27 ;  /* 0x000000ffff0b7224 */ /* 0x000fe400078e0a1b */
[----:B------:R-:W-:-:S04]  /*2eb0*/  IMAD.WIDE.U32 R12, R0, UR4, R16 ;  /* 0x00000004000c7c25 */ /* 0x000fc8000f8e0010 */
[----:B------:R-:W-:Y:S02]  /*2ec0*/  IMAD.MOV R31, RZ, RZ, -R31 ;  /* 0x000000ffff1f7224 */ /* 0x000fe400078e0a1f */
[----:B------:R-:W-:Y:S02]  /*2ed0*/  @P6 VIADD R32, R32, 0x1 ;  /* 0x0000000120206836 */ /* 0x000fe40000000000 */
[----:B------:R-:W-:Y:S01]  /*2ee0*/  @P4 IADD3 R20, PT, PT, R20, 0x1, RZ ;  /* 0x0000000114144810 */ /* 0x000fe20007ffe0ff */
[----:B------:R-:W-:Y:S01]  /*2ef0*/  IMAD R11, R9, R11, R30 ;  /* 0x0000000b090b7224 */ /* 0x000fe200078e021e */
[----:B------:R-:W-:Y:S01]  /*2f00*/  IADD3 R9, PT, PT, -R25, RZ, RZ ;  /* 0x000000ff19097210 */ /* 0x000fe20007ffe1ff */
        /* <DEDUP_REMOVED lines=8> */
[----:B------:R-:W-:-:S02]  /*2f90*/  IMAD.MOV R2, RZ, RZ, -R32 ;  /* 0x000000ffff027224 */ /* 0x000fc400078e0a20 */
        /* <DEDUP_REMOVED lines=21> */
.L_x_448:
[----:B------:R-:W0:Y:S01]  /*30f0*/  LDC.64 R4, c[0x0][0x420] ;  /* 0x00010800ff047b82 */ /* 0x000e220000000a00 */
[----:B------:R-:W-:-:S05]  /*3100*/  IADD3 R2, PT, PT, R2, UR15, RZ ;  /* 0x0000000f02027c10 */ /* 0x000fca000fffe0ff */
[----:B0-----:R-:W-:-:S05]  /*3110*/  IMAD.WIDE.U32 R2, R2, 0x4, R4 ;  /* 0x0000000402027825 */ /* 0x001fca00078e0004 */
[----:B------:R1:W-:Y:S02]  /*3120*/  STG.E desc[UR10][R2.64], R22 ;  /* 0x0000001602007986 */ /* 0x0003e4000c10190a */
.L_x_447:
[----:B------:R-:W-:Y:S05]  /*3130*/  BSYNC.RECONVERGENT B1 ;  /* 0x0000000000017941 */ /* 0x000fea0003800200 */
.L_x_446:
        /* <DEDUP_REMOVED lines=16> */
.L_x_455:
[----:B------:R-:W-:Y:S05]  /*3240*/  BSYNC.RECONVERGENT B0 ;  /* 0x0000000000007941 */ /* 0x000fea0003800200 */
.L_x_454:
[----:B------:R-:W-:Y:S01]  /*3250*/  BAR.SYNC.DEFER_BLOCKING 0x0 ;  /* 0x0000000000007b1d */ /* 0x000fe20000010000 */
[----:B------:R-:W-:Y:S01]  /*3260*/  UISETP.GE.AND UP0, UPT, UR6, 0x1, UPT ;  /* 0x000000010600788c */ /* 0x000fe2000bf06270 */
[----:B------:R-:W-:Y:S01]  /*3270*/  HFMA2 R0, -RZ, RZ, 0, 0 ;  /* 0x00000000ff007431 */ /* 0x000fe200000001ff */
[----:B------:R-:W-:Y:S01]  /*3280*/  SHF.R.U32.HI R12, RZ, 0x3, R7 ;  /* 0x00000003ff0c7819 */ /* 0x000fe20000011607 */
[----:B------:R-:W-:Y:S01]  /*3290*/  IMAD.SHL.U32 R7, R7, 0x4, RZ ;  /* 0x0000000407077824 */ /* 0x000fe200078e00ff */
[----:B012---:R-:W-:Y:S01]  /*32a0*/  CS2R R2, SRZ ;  /* 0x0000000000027805 */ /* 0x007fe2000001ff00 */
[----:B------:R-:W-:-:S04]  /*32b0*/  IMAD.MOV.U32 R5, RZ, RZ, RZ ;  /* 0x000000ffff057224 */ /* 0x000fc800078e00ff */
[----:B------:R-:W-:Y:S05]  /*32c0*/  BRA.U !UP0, `(.L_x_456) ;  /* 0x0000001108d07547 */ /* 0x000fea000b800000 */
[----:B------:R-:W0:Y:S01]  /*32d0*/  LDCU UR12, c[0x0][0x44c] ;  /* 0x00008980ff0c77ac */ /* 0x000e220008000800 */
[----:B------:R-:W-:Y:S01]  /*32e0*/  IMAD.MOV.U32 R13, RZ, RZ, RZ ;  /* 0x000000ffff0d7224 */ /* 0x000fe200078e00ff */
[----:B------:R-:W-:Y:S02]  /*32f0*/  CS2R R10, SRZ ;  /* 0x00000000000a7805 */ /* 0x000fe4000001ff00 */
[----:B------:R-:W-:Y:S01]  /*3300*/  CS2R R8, SRZ ;  /* 0x0000000000087805 */ /* 0x000fe2000001ff00 */
[----:B------:R-:W1:Y:S01]  /*3310*/  LDCU.64 UR4, c[0x0][0x3f8] ;  /* 0x00007f00ff0477ac */ /* 0x000e620008000a00 */
[----:B------:R-:W-:Y:S02]  /*3320*/  UISETP.GE.U32.AND UP0, UPT, UR6, 0x4, UPT ;  /* 0x000000040600788c */ /* 0x000fe4000bf06070 */
[----:B------:R-:W-:Y:S02]  /*3330*/  UIADD3 UR13, UPT, UPT, UR16, -UR15, URZ ;  /* 0x8000000f100d7290 */ /* 0x000fe4000fffe0ff */
[----:B------:R-:W-:-:S02]  /*3340*/  ULOP3.LUT UR9, UR6, 0x3, URZ, 0xc0, !UPT ;  /* 0x0000000306097892 */ /* 0x000fc4000f8ec0ff */
[----:B0-----:R-:W-:Y:S02]  /*3350*/  UIMAD UR7, UR15, UR12, URZ ;  /* 0x0000000c0f0772a4 */ /* 0x001fe4000f8e02ff */
[----:B------:R-:W-:-:S04]  /*3360*/  UIMAD UR12, UR16, UR12, URZ ;  /* 0x0000000c100c72a4 */ /* 0x000fc8000f8e02ff */
[----:B------:R-:W-:Y:S01]  /*3370*/  IMAD.U32 R15, RZ, RZ, UR7 ;  /* 0x00000007ff0f7e24 */ /* 0x000fe2000f8e00ff */
[----:B------:R-:W-:-:S04]  /*3380*/  IADD3 R0, P0, PT, R7, UR7, RZ ;  /* 0x0000000707007c10 */ /* 0x000fc8000ff1e0ff */
        /* <DEDUP_REMOVED lines=29> */
.L_x_460:
        /* <DEDUP_REMOVED lines=133> */
.L_x_459:
        /* <DEDUP_REMOVED lines=73> */
.L_x_461:
[----:B------:R-:W-:-:S09]  /*4240*/  UISETP.NE.OR UP1, UPT, UR5, URZ, UP1 ;  /* 0x000000ff0500728c */ /* 0x000fd20008f25670 */
[----:B------:R-:W-:Y:S05]  /*4250*/  BRA.U !UP1, `(.L_x_457) ;  /* 0x0000000109947547 */ /* 0x000fea000b800000 */
.L_x_458:
[----:B------:R-:W-:-:S13]  /*4260*/  ISETP.GE.AND P0, PT, R12, UR13, PT ;  /* 0x0000000d0c007c0c */ /* 0x000fda000bf06270 */
.L_x_462:
        /* <DEDUP_REMOVED lines=36> */
.L_x_457:
        /* <DEDUP_REMOVED lines=10> */
.L_x_463:
        /* <DEDUP_REMOVED lines=12> */
.L_x_456:
        /* <DEDUP_REMOVED lines=19> */
[----:B------:R-:W-:Y:S02]  /*4740*/  IMAD R11, R4, R10, RZ ;  /* 0x0000000a040b7224 */ /* 0x000fe400078e02ff */
[----:B------:R-:W0:Y:S02]  /*4750*/  I2F.RP R4, R8 ;  /* 0x0000000800047306 */ /* 0x000e240000209400 */
[----:B------:R-:W-:-:S06]  /*4760*/  IMAD.HI.U32 R11, R15, R11, R14 ;  /* 0x0000000b0f0b7227 */ /* 0x000fcc00078e000e */
[----:B------:R-:W-:-:S04]  /*4770*/  IMAD.HI.U32 R11, R11, R12, RZ ;  /* 0x0000000c0b0b7227 */ /* 0x000fc800078e00ff */
[----:B------:R-:W-:Y:S01]  /*4780*/  IMAD R15, R11, R6, R12 ;  /* 0x000000060b0f7224 */ /* 0x000fe200078e020c */
[----:B------:R-:W-:Y:S01]  /*4790*/  LOP3.LUT R6, R13, UR8, RZ, 0x3c, !PT ;  /* 0x000000080d067c12 */ /* 0x000fe2000f8e3cff */
[----:B0-----:R-:W0:Y:S03]  /*47a0*/  MUFU.RCP R4, R4 ;  /* 0x0000000400047308 */ /* 0x001e260000001000 */
[----:B------:R-:W-:Y:S02]  /*47b0*/  ISETP.GT.U32.AND P1, PT, R10, R15, PT ;  /* 0x0000000f0a00720c */ /* 0x000fe40003f24070 */
[----:B------:R-:W-:-:S11]  /*47c0*/  ISETP.GE.AND P0, PT, R6, RZ, PT ;  /* 0x000000ff0600720c */ /* 0x000fd60003f06270 */
[----:B------:R-:W-:Y:S01]  /*47d0*/  @!P1 IMAD.IADD R15, R15, 0x1, -R10 ;  /* 0x000000010f0f9824 */ /* 0x000fe200078e0a0a */
[----:B------:R-:W-:Y:S01]  /*47e0*/  @!P1 IADD3 R11, PT, PT, R11, 0x1, RZ ;  /* 0x000000010b0b9810 */ /* 0x000fe20007ffe0ff */
[----:B0-----:R-:W-:Y:S01]  /*47f0*/  VIADD R14, R4, 0xffffffe ;  /* 0x0ffffffe040e7836 */ /* 0x001fe20000000000 */
[----:B------:R-:W-:Y:S02]  /*4800*/  ISETP.NE.AND P1, PT, RZ, UR8, PT ;  /* 0x00000008ff007c0c */ /* 0x000fe4000bf25270 */
[----:B------:R-:W-:Y:S02]  /*4810*/  ISETP.GE.U32.AND P2, PT, R15, R10, PT ;  /* 0x0000000a0f00720c */ /* 0x000fe40003f46070 */
[----:B------:R-:W0:Y:S11]  /*4820*/  F2I.FTZ.U32.TRUNC.NTZ R15, R14 ;  /* 0x0000000e000f7305 */ /* 0x000e36000021f000 */
[----:B------:R-:W-:-:S02]  /*4830*/  @P2 VIADD R11, R11, 0x1 ;  /* 0x000000010b0b2836 */ /* 0x000fc40000000000 */
[----:B0-----:R-:W-:-:S03]  /*4840*/  IMAD.MOV R17, RZ, RZ, -R15 ;  /* 0x000000ffff117224 */ /* 0x001fc600078e0a0f */
[----:B------:R-:W-:Y:S02]  /*4850*/  @!P0 IADD3 R11, PT, PT, -R11, RZ, RZ ;  /* 0x000000ff0b0b8210 */ /* 0x000fe40007ffe1ff */
[----:B------:R-:W-:Y:S01]  /*4860*/  @!P1 LOP3.LUT R11, RZ, UR8, RZ, 0x33, !PT ;  /* 0x00000008ff0b9c12 */ /* 0x000fe2000f8e33ff */
[----:B------:R-:W-:Y:S01]  /*4870*/  IMAD R6, R17, R8, RZ ;  /* 0x0000000811067224 */ /* 0x000fe200078e02ff */
[----:B------:R-:W-:-:S03]  /*4880*/  MOV R14, RZ ;  /* 0x000000ff000e7202 */ /* 0x000fc60000000f00 */
[----:B------:R-:W-:Y:S02]  /*4890*/  IMAD R10, R11, UR8, RZ ;  /* 0x000000080b0a7c24 */ /* 0x000fe4000f8e02ff */
[----:B------:R-:W-:Y:S01]  /*48a0*/  IMAD.HI.U32 R6, R15, R6, R14 ;  /* 0x000000060f067227 */ /* 0x000fe200078e000e */
[----:B------:R-:W-:-:S03]  /*48b0*/  LOP3.LUT R14, R7, 0x1c, RZ, 0xc0, !PT ;  /* 0x0000001c070e7812 */ /* 0x000fc600078ec0ff */
[----:B------:R-:W-:-:S05]  /*48c0*/  IMAD.IADD R12, R13, 0x1, -R10 ;  /* 0x000000010d0c7824 */ /* 0x000fca00078e0a0a */
[----:B------:R-:W-:Y:S02]  /*48d0*/  IABS R4, R12 ;  /* 0x0000000c00047213 */ /* 0x000fe40000000000 */
[----:B------:R-:W-:-:S03]  /*48e0*/  LOP3.LUT R12, R12, R9, RZ, 0x3c, !PT ;  /* 0x000000090c0c7212 */ /* 0x000fc600078e3cff */
[----:B------:R-:W-:Y:S01]  /*48f0*/  IMAD.HI.U32 R6, R6, R4, RZ ;  /* 0x0000000406067227 */ /* 0x000fe200078e00ff */
[----:B------:R-:W-:-:S03]  /*4900*/  ISETP.GE.AND P1, PT, R12, RZ, PT ;  /* 0x000000ff0c00720c */ /* 0x000fc60003f26270 */
[----:B------:R-:W-:-:S04]  /*4910*/  IMAD.MOV R15, RZ, RZ, -R6 ;  /* 0x000000ffff0f7224 */ /* 0x000fc800078e0a06 */
[----:B------:R-:W-:Y:S01]  /*4920*/  IMAD R15, R8, R15, R4 ;  /* 0x0000000f080f7224 */ /* 0x000fe200078e0204 */
[----:B------:R-:W-:-:S04]  /*4930*/  SHF.R.S32.HI R4, RZ, 0x1f, R11 ;  /* 0x0000001fff047819 */ /* 0x000fc8000001140b */
[----:B------:R-:W-:Y:S01]  /*4940*/  ISETP.GT.U32.AND P0, PT, R8, R15, PT ;  /* 0x0000000f0800720c */ /* 0x000fe20003f04070 */
[----:B-1----:R-:W-:-:S12]  /*4950*/  IMAD R4, R4, UR4, RZ ;  /* 0x0000000404047c24 */ /* 0x002fd8000f8e02ff */
[-C--:B------:R-:W-:Y:S01]  /*4960*/  @!P0 IADD3 R15, PT, PT, R15, -R8.reuse, RZ ;  /* 0x800000080f0f8210 */ /* 0x080fe20007ffe0ff */
[----:B------:R-:W-:Y:S01]  /*4970*/  @!P0 VIADD R6, R6, 0x1 ;  /* 0x0000000106068836 */ /* 0x000fe20000000000 */
[----:B------:R-:W-:Y:S02]  /*4980*/  ISETP.NE.AND P0, PT, R9, RZ, PT ;  /* 0x000000ff0900720c */ /* 0x000fe40003f05270 */
[----:B------:R-:W-:Y:S01]  /*4990*/  ISETP.GE.U32.AND P2, PT, R15, R8, PT ;  /* 0x000000080f00720c */ /* 0x000fe20003f46070 */
[----:B------:R-:W-:-:S03]  /*49a0*/  HFMA2 R15, -RZ, RZ, 0, 0 ;  /* 0x00000000ff0f7431 */ /* 0x000fc600000001ff */
[----:B------:R-:W-:-:S09]  /*49b0*/  IMAD.WIDE.U32 R14, R11, UR4, R14 ;  /* 0x000000040b0e7c25 */ /* 0x000fd2000f8e000e */
[----:B------:R-:W-:Y:S01]  /*49c0*/  @P2 IADD3 R6, PT, PT, R6, 0x1, RZ ;  /* 0x0000000106062810 */ /* 0x000fe20007ffe0ff */
[----:B------:R-:W-:Y:S01]  /*49d0*/  IMAD R11, R11, UR5, R4 ;  /* 0x000000050b0b7c24 */ /* 0x000fe2000f8e0204 */
[----:B------:R-:W0:Y:S03]  /*49e0*/  LDCU.64 UR4, c[0x0][0x3f0] ;  /* 0x00007e00ff0477ac */ /* 0x000e260008000a00 */
[----:B------:R-:W-:Y:S01]  /*49f0*/  @!P1 IMAD.MOV R6, RZ, RZ, -R6 ;  /* 0x000000ffff069224 */ /* 0x000fe200078e0a06 */
[----:B------:R-:W-:Y:S01]  /*4a00*/  @!P0 LOP3.LUT R6, RZ, R9, RZ, 0x33, !PT ;  /* 0x00000009ff068212 */ /* 0x000fe200078e33ff */
[----:B------:R-:W-:-:S03]  /*4a10*/  IMAD.IADD R15, R15, 0x1, R11 ;  /* 0x000000010f0f7824 */ /* 0x000fc600078e020b */
[----:B------:R-:W-:Y:S01]  /*4a20*/  SHF.R.S32.HI R4, RZ, 0x1f, R6 ;  /* 0x0000001fff047819 */ /* 0x000fe20000011406 */
[C---:B------:R-:W-:Y:S02]  /*4a30*/  IMAD R10, R6.reuse, R9, R10 ;  /* 0x00000009060a7224 */ /* 0x040fe400078e020a */
[----:B---3--:R-:W-:-:S03]  /*4a40*/  IMAD.WIDE.U32 R14, R6, UR12, R14 ;  /* 0x0000000c060e7c25 */ /* 0x008fc6000f8e000e */
[----:B------:R-:W-:Y:S01]  /*4a50*/  IADD3 R10, PT, PT, R13, -R10, RZ ;  /* 0x8000000a0d0a7210 */ /* 0x000fe20007ffe0ff */
[----:B------:R-:W-:-:S04]  /*4a60*/  IMAD R7, R4, UR12, RZ ;  /* 0x0000000c04077c24 */ /* 0x000fc8000f8e02ff */
[----:B------:R-:W-:Y:S01]  /*4a70*/  IMAD R9, R6, UR13, R7 ;  /* 0x0000000d06097c24 */ /* 0x000fe2000f8e0207 */
[----:B------:R-:W-:-:S03]  /*4a80*/  SHF.R.S32.HI R7, RZ, 0x1f, R10 ;  /* 0x0000001fff077819 */ /* 0x000fc6000001140a */
[----:B------:R-:W-:Y:S02]  /*4a90*/  IMAD.IADD R15, R15, 0x1, R9 ;  /* 0x000000010f0f7824 */ /* 0x000fe400078e0209 */
        /* <DEDUP_REMOVED lines=8> */
        .weak           $__internal_12_$__cuda_sm20_div_s64
        .type           $__internal_12_$__cuda_sm20_div_s64,@function
        .size           $__internal_12_$__cuda_sm20_div_s64,(.L_x_10220 - $__internal_12_$__cuda_sm20_div_s64)
$__internal_12_$__cuda_sm20_div_s64:
        /* <DEDUP_REMOVED lines=83> */
[----:B------:R-:W-:Y:S05]  /*5050*/  RET.REL.NODEC R12 `(_ZN5flash32flash_fwd_splitkv_combine_kernelI23Flash_fwd_kernel_traitsILi32ELi64ELi256ELi4ELb0ELb0EN7cutlass6half_tE19Flash_kernel_traitsILi32ELi64ELi256ELi4ES3_EELi16ELi2ELb1EEEvNS_16Flash_fwd_paramsE) ;  /* 0xffffffac0ce87950 */ /* 0x000fea0003c3ffff */
.L_x_464:
        /* <DEDUP_REMOVED lines=10> */
.L_x_10220:


//--------------------- .text._ZN5flash32flash_fwd_splitkv_combine_kernelI23Flash_fwd_kernel_traitsILi32ELi64ELi256ELi4ELb0ELb0EN7cutlass6half_tE19Flash_kernel_traitsILi32ELi64ELi256ELi4ES3_EELi16ELi1ELb1EEEvNS_16Flash_fwd_paramsE --------------------------
	.section	.text._ZN5flash32flash_fwd_splitkv_combine_kernelI23Flash_fwd_kernel_traitsILi32ELi64ELi256ELi4ELb0ELb0EN7cutlass6half_tE19Flash_kernel_traitsILi32ELi64ELi256ELi4ES3_EELi16ELi1ELb1EEEvNS_16Flash_fwd_paramsE,"ax",@progbits
	.align	128
        .global         _ZN5flash32flash_fwd_splitkv_combine_kernelI23Flash_fwd_kernel_traitsILi32ELi64ELi256ELi4ELb0ELb0EN7cutlass6half_tE19Flash_kernel_traitsILi32ELi64ELi256ELi4ES3_EELi16ELi1ELb1EEEvNS_16Flash_fwd_paramsE
        .type           _ZN5flash32flash_fwd_splitkv_combine_kernelI23Flash_fwd_kernel_traitsILi32ELi64ELi256ELi4ELb0ELb0EN7cutlass6half_tE19Flash_kernel_traitsILi32ELi64ELi256ELi4ES3_EELi16ELi1ELb1EEEvNS_16Flash_fwd_paramsE,@function
        .size           _ZN5flash32flash_fwd_splitkv_combine_kernelI23Flash_fwd_kernel_traitsILi32ELi64ELi256ELi4ELb0ELb0EN7cutlass6half_tE19Flash_kernel_traitsILi32ELi64ELi256ELi4ES3_EELi16ELi1ELb1EEEvNS_16Flash_fwd_paramsE,(.L_x_10221 - _ZN5flash32flash_fwd_splitkv_combine_kernelI23Flash_fwd_kernel_traitsILi32ELi64ELi256ELi4ELb0ELb0EN7cutlass6half_tE19Flash_kernel_traitsILi32ELi64ELi256ELi4ES3_EELi16ELi1ELb1EEEvNS_16Flash_fwd_paramsE)
        .other          _ZN5flash32flash_fwd_splitkv_combine_kernelI23Flash_fwd_kernel_traitsILi32ELi64ELi256ELi4ELb0ELb0EN7cutlass6half_tE19Flash_kernel_traitsILi32ELi64ELi256ELi4ES3_EELi16ELi1ELb1EEEvNS_16Flash_fwd_paramsE,@"STO_CUDA_ENTRY STV_DEFAULT"
_ZN5flash32flash_fwd_splitkv_combine_kernelI23Flash_fwd_kernel_traitsILi32ELi64ELi256ELi4ELb0ELb0EN7cutlass6half_tE19Flash_kernel_traitsILi32ELi64ELi256ELi4ES3_EELi16ELi1ELb1EEEvNS_16Flash_fwd_paramsE:
.text._ZN5flash32flash_fwd_splitkv_combine_kernelI23Flash_fwd_kernel_traitsILi32ELi64ELi256ELi4ELb0ELb0EN7cutlass6half_tE19Flash_kernel_traitsILi32ELi64ELi256ELi4ES3_EELi16ELi1ELb1EEEvNS_16Flash_fwd_paramsE:
        /* <DEDUP_REMOVED lines=38> */
.L_x_465:
[----:B------:R-:W-:Y:S01]  /*0260*/  IMAD.U32 R14, RZ, RZ, UR16 ;  /* 0x00000010ff0e7e24 */ /* 0x000fe2000f8e00ff */
[----:B------:R-:W-:Y:S01]  /*0270*/  MOV R18, UR14 ;  /* 0x0000000e00127c02 */ /* 0x000fe20008000f00 */
[----:B------:R-:W-:Y:S01]  /*0280*/  IMAD.U32 R19, RZ, RZ, UR17 ;  /* 0x00000011ff137e24 */ /* 0x000fe2000f8e00ff */
[----:B------:R-:W-:Y:S02]  /*0290*/  MOV R17, UR9 ;  /* 0x0000000900117c02 */ /* 0x000fe40008000f00 */
[----:B------:R-:W-:Y:S02]  /*02a0*/  MOV R16, 0x2c0 ;  /* 0x000002c000107802 */ /* 0x000fe40000000f00 */
[----:B------:R-:W-:Y:S05]  /*02b0*/  CALL.REL.NOINC `($__internal_13_$__cuda_sm20_div_s64) ;  /* 0x00000048000c7944 */ /* 0x000fea0003c00000 */
.L_x_466:
        /* <DEDUP_REMOVED lines=30> */
.L_x_468:
[----:B------:R-:W-:Y:S01]  /*04a0*/  IMAD.MOV.U32 R14, RZ, RZ, R10 ;  /* 0x000000ffff0e7224 */ /* 0x000fe200078e000a */
[----:B------:R-:W-:Y:S02]  /*04b0*/  MOV R19, R11 ;  /* 0x0000000b00137202 */ /* 0x000fe40000000f00 */
[----:B------:R-:W-:Y:S02]  /*04c0*/  MOV R16, 0x4e0 ;  /* 0x000004e000107802 */ /* 0x000fe40000000f00 */
[----:B------:R-:W-:Y:S05]  /*04d0*/  CALL.REL.NOINC `($__internal_13_$__cuda_sm20_div_s64) ;  /* 0x0000004400847944 */ /* 0x000fea0003c00000 */
[----:B------:R-:W-:Y:S02]  /*04e0*/  MOV R4, R10 ;  /* 0x0000000a00047202 */ /* 0x000fe40000000f00 */
[----:B------:R-:W-:Y:S02]  /*04f0*/  MOV R5, R11 ;  /* 0x0000000b00057202 */ /* 0x000fe40000000f00 */
.L_x_469:
[----:B------:R-:W-:Y:S05]  /*0500*/  BSYNC.RECONVERGENT B0 ;  /* 0x0000000000007941 */ /* 0x000fea0003800200 */
.L_x_467:
        /* <DEDUP_REMOVED lines=57> */
.L_x_471:
[----:B------:R-:W-:Y:S01]  /*08a0*/  IMAD.MOV.U32 R14, RZ, RZ, R18 ;  /* 0x000000ffff0e7224 */ /* 0x000fe200078e0012 */
[----:B------:R-:W-:Y:S01]  /*08b0*/  MOV R18, R9 ;  /* 0x0000000900127202 */ /* 0x000fe20000000f00 */
[----:B------:R-:W-:Y:S01]  /*08c0*/  IMAD.MOV.U32 R19, RZ, RZ, R17 ;  /* 0x000000ffff137224 */ /* 0x000fe200078e0011 */
[----:B------:R-:W-:Y:S02]  /*08d0*/  MOV R17, R25 ;  /* 0x0000001900117202 */ /* 0x000fe40000000f00 */
[----:B------:R-:W-:Y:S02]  /*08e0*/  MOV R16, 0x900 ;  /* 0x0000090000107802 */ /* 0x000fe40000000f00 */
[----:B------:R-:W-:Y:S05]  /*08f0*/  CALL.REL.NOINC `($__internal_13_$__cuda_sm20_div_s64) ;  /* 0x00000040007c7944 */ /* 0x000fea0003c00000 */
.L_x_472:
[----:B------:R-:W-:Y:S05]  /*0900*/  BSYNC.RECONVERGENT B0 ;  /* 0x0000000000007941 */ /* 0x000fea0003800200 */
.L_x_470:
        /* <DEDUP_REMOVED lines=123> */
.L_x_474:
[----:B------:R-:W-:Y:S01]  /*10c0*/  IMAD.MOV.U32 R14, RZ, RZ, R10 ;  /* 0x000000ffff0e7224 */ /* 0x000fe200078e000a */
[----:B------:R-:W-:Y:S01]  /*10d0*/  MOV R18, R8 ;  /* 0x0000000800127202 */ /* 0x000fe20000000f00 */
[----:B------:R-:W-:Y:S01]  /*10e0*/  IMAD.MOV.U32 R19, RZ, RZ, R11 ;  /* 0x000000ffff137224 */ /* 0x000fe200078e000b */
[----:B------:R-:W-:Y:S02]  /*10f0*/  MOV R17, R0 ;  /* 0x0000000000117202 */ /* 0x000fe40000000f00 */
[----:B------:R-:W-:Y:S02]  /*1100*/  MOV R16, 0x1120 ;  /* 0x0000112000107802 */ /* 0x000fe40000000f00 */
[----:B------:R-:W-:Y:S05]  /*1110*/  CALL.REL.NOINC `($__internal_13_$__cuda_sm20_div_s64) ;  /* 0x0000003800747944 */ /* 0x000fea0003c00000 */
[----:B------:R-:W-:Y:S02]  /*1120*/  MOV R32, R10 ;  /* 0x0000000a00207202 */ /* 0x000fe40000000f00 */
[----:B------:R-:W-:Y:S02]  /*1130*/  MOV R33, R11 ;  /* 0x0000000b00217202 */ /* 0x000fe40000000f00 */
.L_x_475:
[----:B------:R-:W-:Y:S05]  /*1140*/  BSYNC.RECONVERGENT B0 ;  /* 0x0000000000007941 */ /* 0x000fea0003800200 */
.L_x_473:
        /* <DEDUP_REMOVED lines=57> */
.L_x_477:
[----:B------:R-:W-:Y:S01]  /*14e0*/  IMAD.MOV.U32 R14, RZ, RZ, R4 ;  /* 0x000000ffff0e7224 */ /* 0x000fe200078e0004 */
[----:B------:R-:W-:Y:S01]  /*14f0*/  MOV R19, R5 ;  /* 0x0000000500137202 */ /* 0x000fe20000000f00 */
[----:B------:R-:W-:Y:S01]  /*1500*/  IMAD.MOV.U32 R18, RZ, RZ, R6 ;  /* 0x000000ffff127224 */ /* 0x000fe200078e0006 */
[----:B------:R-:W-:Y:S02]  /*1510*/  MOV R16, 0x1530 ;  /* 0x0000153000107802 */ /* 0x000fe40000000f00 */
[----:B------:R-:W-:Y:S05]  /*1520*/  CALL.REL.NOINC `($__internal_13_$__cuda_sm20_div_s64) ;  /* 0x0000003400707944 */ /* 0x000fea0003c00000 */
[----:B------:R-:W-:Y:S02]  /*1530*/  MOV R26, R10 ;  /* 0x0000000a001a7202 */ /* 0x000fe40000000f00 */
[----:B------:R-:W-:Y:S02]  /*1540*/  MOV R27, R11 ;  /* 0x0000000b001b7202 */ /* 0x000fe40000000f00 */
.L_x_478:
[----:B------:R-:W-:Y:S05]  /*1550*/  BSYNC.RECONVERGENT B0 ;  /* 0x0000000000007941 */ /* 0x000fea0003800200 */
.L_x_476:
        /* <DEDUP_REMOVED lines=27> */
[----:B------:R-:W-:-:S02]  /*1710*/  IMAD.HI.U32 R5, R11, R5, R10 ;  /* 0x000000050b057227 */ /* 0x000fc400078e000a */
[----:B------:R-:W0:Y:S01]  /*1720*/  @!P1 S2R R11, SR_CgaCtaId ;  /* 0x00000000000b9919 */ /* 0x000e220000008800 */
        /* <DEDUP_REMOVED lines=12> */
[----:B0-----:R-:W-:Y:S02]  /*17f0*/  @!P1 LEA R11, R11, R2, 0x18 ;  /* 0x000000020b0b9211 */ /* 0x001fe400078ec0ff */
[----:B------:R-:W-:-:S03]  /*1800*/  SHF.R.U32.HI R2, RZ, 0x1, R7 ;  /* 0x00000001ff027819 */ /* 0x000fc60000011607 */
[----:B------:R-:W-:Y:S01]  /*1810*/  @!P1 IMAD R11, R24, 0x44, R11 ;  /* 0x00000044180b9824 */ /* 0x000fe200078e020b */
[----:B-1----:R-:W-:-:S03]  /*1820*/  @!P1 LEA R3, R4, R3, 0x18 ;  /* 0x0000000304039211 */ /* 0x002fc600078ec0ff */
[----:B------:R-:W-:Y:S01]  /*1830*/  @P3 VIADD R5, R5, 0x1 ;  /* 0x0000000105053836 */ /* 0x000fe20000000000 */
[----:B------:R-:W-:-:S03]  /*1840*/  @!P1 LEA R11, R2, R11, 0x2 ;  /* 0x0000000b020b9211 */ /* 0x000fc600078e10ff */
[----:B------:R-:W-:Y:S01]  /*1850*/  @!P2 IMAD.MOV R5, RZ, RZ, -R5 ;  /* 0x000000ffff05a224 */ /* 0x000fe200078e0a05 */
[----:B------:R-:W-:Y:S01]  /*1860*/  @!P0 LOP3.LUT R5, RZ, UR5, RZ, 0x33, !PT ;  /* 0x00000005ff058c12 */ /* 0x000fe2000f8e33ff */
[C---:B------:R-:W-:Y:S01]  /*1870*/  @!P1 IMAD R3, R16.reuse, 0x44, R3 ;  /* 0x0000004410039824 */ /* 0x040fe200078e0203 */
[----:B---3--:R-:W-:-:S03]  /*1880*/  ISETP.GE.AND P0, PT, R16, UR18, PT ;  /* 0x0000001210007c0c */ /* 0x008fc6000bf06270 */
[----:B------:R-:W-:Y:S01]  /*1890*/  IMAD R10, R5, UR10, RZ ;  /* 0x0000000a050a7c24 */ /* 0x000fe2000f8e02ff */
[----:B------:R-:W0:Y:S01]  /*18a0*/  LDCU.64 UR10, c[0x0][0x358] ;  /* 0x00006b00ff0a77ac */ /* 0x000e220008000a00 */
[----:B------:R-:W-:-:S03]  /*18b0*/  @!P1 IMAD.IADD R14, R3, 0x1, R14 ;  /* 0x00000001030e9824 */ /* 0x000fc600078e020e */
        /* <DEDUP_REMOVED lines=19> */
.L_x_480:
[----:B0-----:R-:W-:Y:S05]  /*19f0*/  BSYNC.RECONVERGENT B0 ;  /* 0x0000000000007941 */ /* 0x001fea0003800200 */
.L_x_479:
[----:B-----5:R-:W-:Y:S01]  /*1a00*/  @!P1 STS [R14], R17 ;  /* 0x000000110e009388 */ /* 0x020fe20000000800 */
[----:B-1----:R-:W0:Y:S01]  /*1a10*/  I2F.RP R18, R13 ;  /* 0x0000000d00127306 */ /* 0x002e220000209400 */
[----:B------:R-:W-:Y:S01]  /*1a20*/  IABS R3, R15 ;  /* 0x0000000f00037213 */ /* 0x000fe20000000000 */
[----:B------:R-:W-:Y:S01]  /*1a30*/  BSSY.RECONVERGENT B1, `(.L_x_481) ;  /* 0x000016c000017945 */ /* 0x000fe20003800200 */
[----:B------:R-:W-:Y:S01]  /*1a40*/  BAR.SYNC.DEFER_BLOCKING 0x0 ;  /* 0x0000000000007b1d */ /* 0x000fe20000010000 */
[----:B------:R-:W-:-:S05]  /*1a50*/  ISETP.NE.AND P5, PT, R10, RZ, PT ;  /* 0x000000ff0a00720c */ /* 0x000fca0003fa5270 */
[----:B------:R-:W1:Y:S08]  /*1a60*/  I2F.RP R16, R3 ;  /* 0x0000000300107306 */ /* 0x000e700000209400 */
[----:B0-----:R-:W0:Y:S08]  /*1a70*/  MUFU.RCP R20, R18 ;  /* 0x0000001200147308 */ /* 0x001e300000001000 */
[----:B-1----:R-:W1:Y:S01]  /*1a80*/  MUFU.RCP R28, R16 ;  /* 0x00000010001c7308 */ /* 0x002e620000001000 */
[----:B------:R2:W3:Y:S01]  /*1a90*/  @!P1 LDS R23, [R11] ;  /* 0x000000000b179984 */ /* 0x0004e20000000800 */
[----:B0-----:R-:W-:-:S06]  /*1aa0*/  VIADD R20, R20, 0xffffffe ;  /* 0x0ffffffe14147836 */ /* 0x001fcc0000000000 */
[----:B------:R0:W4:Y:S01]  /*1ab0*/  F2I.FTZ.U32.TRUNC.NTZ R21, R20 ;  /* 0x0000001400157305 */ /* 0x000122000021f000 */
[----:B-1----:R-:W-:-:S07]  /*1ac0*/  VIADD R28, R28, 0xffffffe ;  /* 0x0ffffffe1c1c7836 */ /* 0x002fce0000000000 */
[----:B------:R-:W1:Y:S01]  /*1ad0*/  F2I.FTZ.U32.TRUNC.NTZ R29, R28 ;  /* 0x0000001c001d7305 */ /* 0x000e62000021f000 */
[----:B--2---:R-:W-:Y:S01]  /*1ae0*/  IABS R11, R12 ;  /* 0x0000000c000b7213 */ /* 0x004fe20000000000 */
[----:B0-----:R-:W-:Y:S02]  /*1af0*/  HFMA2 R20, -RZ, RZ, 0, 0 ;  /* 0x00000000ff147431 */ /* 0x001fe400000001ff */
[----:B----4-:R-:W-:-:S04]  /*1b00*/  IMAD.MOV R22, RZ, RZ, -R21 ;  /* 0x000000ffff167224 */ /* 0x010fc800078e0a15 */
[----:B------:R-:W-:Y:S02]  /*1b10*/  IMAD R22, R22, R13, RZ ;  /* 0x0000000d16167224 */ /* 0x000fe400078e02ff */
[----:B-1----:R-:W-:Y:S02]  /*1b20*/  IMAD.MOV R18, RZ, RZ, -R29 ;  /* 0x000000ffff127224 */ /* 0x002fe400078e0a1d */
[----:B------:R-:W-:Y:S01]  /*1b30*/  IMAD.HI.U32 R22, R21, R22, R20 ;  /* 0x0000001615167227 */ /* 0x000fe200078e0014 */
[----:B------:R-:W-:Y:S01]  /*1b40*/  IABS R20, R10 ;  /* 0x0000000a00147213 */ /* 0x000fe20000000000 */
[----:B---3--:R-:W0:Y:S02]  /*1b50*/  SHFL.BFLY PT, R4, R23, 0x1, 0x1f ;  /* 0x0c201f0017047f89 */ /* 0x008e2400000e0000 */
[----:B------:R-:W-:Y:S02]  /*1b60*/  IMAD.MOV.U32 R28, RZ, RZ, RZ ;  /* 0x000000ffff1c7224 */ /* 0x000fe400078e00ff */
[----:B------:R-:W-:-:S02]  /*1b70*/  IMAD R18, R18, R3, RZ ;  /* 0x0000000312127224 */ /* 0x000fc400078e02ff */
[----:B------:R-:W-:Y:S02]  /*1b80*/  IMAD.MOV R20, RZ, RZ, -R20 ;  /* 0x000000ffff147224 */ /* 0x000fe400078e0a14 */
[----:B------:R-:W-:-:S04]  /*1b90*/  IMAD.HI.U32 R18, R29, R18, R28 ;  /* 0x000000121d127227 */ /* 0x000fc800078e001c */
[----:B------:R-:W-:-:S04]  /*1ba0*/  IMAD.HI.U32 R22, R22, R11, RZ ;  /* 0x0000000b16167227 */ /* 0x000fc800078e00ff */
[----:B------:R-:W-:Y:S02]  /*1bb0*/  IMAD R20, R22, R20, R11 ;  /* 0x0000001416147224 */ /* 0x000fe400078e020b */
[----:B------:R-:W-:-:S03]  /*1bc0*/  IMAD.HI.U32 R18, R18, R11, RZ ;  /* 0x0000000b12127227 */ /* 0x000fc600078e00ff */
[----:B------:R-:W-:Y:S01]  /*1bd0*/  ISETP.GT.U32.AND P2, PT, R13, R20, PT ;  /* 0x000000140d00720c */ /* 0x000fe20003f44070 */
[----:B------:R-:W-:Y:S01]  /*1be0*/  IMAD.MOV R14, RZ, RZ, -R18 ;  /* 0x000000ffff0e7224 */ /* 0x000fe200078e0a12 */
[----:B0-----:R-:W-:-:S03]  /*1bf0*/  FMNMX.FTZ R4, R4, R23, !PT ;  /* 0x0000001704047209 */ /* 0x001fc60007810000 */
[C---:B------:R-:W-:Y:S01]  /*1c00*/  IMAD R14, R3.reuse, R14, R11 ;  /* 0x0000000e030e7224 */ /* 0x040fe200078e020b */
[----:B------:R-:W-:Y:S02]  /*1c10*/  LOP3.LUT R11, R12, R13, RZ, 0x3c, !PT ;  /* 0x0000000d0c0b7212 */ /* 0x000fe400078e3cff */
[----:B------:R-:W-:Y:S02]  /*1c20*/  FSETP.NEU.FTZ.AND P0, PT, R4, -INF , PT ;  /* 0xff8000000400780b */ /* 0x000fe40003f1d000 */
[----:B------:R-:W-:Y:S02]  /*1c30*/  LOP3.LUT R12, R12, R15, RZ, 0x3c, !PT ;  /* 0x0000000f0c0c7212 */ /* 0x000fe400078e3cff */
[----:B------:R-:W-:Y:S01]  /*1c40*/  FSEL R4, R4, RZ, P0 ;  /* 0x000000ff04047208 */ /* 0x000fe20000000000 */
[----:B------:R-:W-:Y:S01]  /*1c50*/  @!P2 VIADD R22, R22, 0x1 ;  /* 0x000000011616a836 */ /* 0x000fe20000000000 */
[----:B------:R-:W-:Y:S02]  /*1c60*/  ISETP.GT.U32.AND P0, PT, R3, R14, PT ;  /* 0x0000000e0300720c */ /* 0x000fe40003f04070 */
[----:B------:R-:W-:Y:S01]  /*1c70*/  @!P2 IADD3 R20, PT, PT, R20, -R13, RZ ;  /* 0x8000000d1414a210 */ /* 0x000fe20007ffe0ff */
[----:B------:R-:W-:Y:S01]  /*1c80*/  FADD.FTZ R17, -R4, R23 ;  /* 0x0000001704117221 */ /* 0x000fe20000010100 */
[----:B------:R-:W-:-:S02]  /*1c90*/  ISETP.GE.AND P2, PT, R12, RZ, PT ;  /* 0x000000ff0c00720c */ /* 0x000fc40003f46270 */
[----:B------:R-:W-:Y:S01]  /*1ca0*/  ISETP.GE.U32.AND P1, PT, R20, R13, PT ;  /* 0x0000000d1400720c */ /* 0x000fe20003f26070 */
[----:B------:R-:W-:Y:S01]  /*1cb0*/  FMUL.FTZ R17, R17, 1.4426950216293334961 ;  /* 0x3fb8aa3b11117820 */ /* 0x000fe20000410000 */
[----:B------:R-:W-:Y:S02]  /*1cc0*/  ISETP.GE.AND P3, PT, R11, RZ, PT ;  /* 0x000000ff0b00720c */ /* 0x000fe40003f66270 */
[----:B------:R-:W-:-:S03]  /*1cd0*/  SHF.R.S32.HI R12, RZ, 0x1f, R10 ;  /* 0x0000001fff0c7819 */ /* 0x000fc6000001140a */
[----:B------:R-:W0:Y:S01]  /*1ce0*/  MUFU.EX2 R17, R17 ;  /* 0x0000001100117308 */ /* 0x000e220000000800 */
[----:B------:R-:W-:Y:S02]  /*1cf0*/  @!P0 IMAD.IADD R14, R14, 0x1, -R3 ;  /* 0x000000010e0e8824 */ /* 0x000fe400078e0a03 */
[----:B------:R-:W-:Y:S01]  /*1d00*/  @!P0 VIADD R18, R18, 0x1 ;  /* 0x0000000112128836 */ /* 0x000fe20000000000 */
[----:B------:R-:W-:Y:S02]  /*1d10*/  ISETP.NE.AND P0, PT, R15, RZ, PT ;  /* 0x000000ff0f00720c */ /* 0x000fe40003f05270 */
[----:B------:R-:W-:Y:S01]  /*1d20*/  ISETP.GE.U32.AND P4, PT, R14, R3, PT ;  /* 0x000000030e00720c */ /* 0x000fe20003f86070 */
[----:B------:R-:W-:-:S05]  /*1d30*/  @P1 VIADD R22, R22, 0x1 ;  /* 0x0000000116161836 */ /* 0x000fca0000000000 */
[----:B------:R-:W-:Y:S01]  /*1d40*/  MOV R3, R22 ;  /* 0x0000001600037202 */ /* 0x000fe20000000f00 */
[----:B------:R-:W-:Y:S01]  /*1d50*/  IMAD.MOV.U32 R22, RZ, RZ, 0x7f800000 ;  /* 0x7f800000ff167424 */ /* 0x000fe200078e00ff */
[----:B0-----:R-:W0:Y:S03]  /*1d60*/  SHFL.BFLY PT, R16, R17, 0x1, 0x1f ;  /* 0x0c201f0011107f89 */ /* 0x001e2600000e0000 */
[----:B------:R-:W-:Y:S01]  /*1d70*/  @!P3 IMAD.MOV R3, RZ, RZ, -R3 ;  /* 0x000000ffff03b224 */ /* 0x000fe200078e0a03 */
[----:B------:R-:W-:Y:S01]  /*1d80*/  ISETP.NE.AND P3, PT, R5, RZ, PT ;  /* 0x000000ff0500720c */ /* 0x000fe20003f65270 */
[----:B------:R-:W-:Y:S01]  /*1d90*/  @P4 VIADD R18, R18, 0x1 ;  /* 0x0000000112124836 */ /* 0x000fe20000000000 */
[----:B------:R-:W-:Y:S02]  /*1da0*/  @!P5 LOP3.LUT R3, RZ, R13, RZ, 0x33, !PT ;  /* 0x0000000dff03d212 */ /* 0x000fe400078e33ff */
[----:B------:R-:W-:-:S02]  /*1db0*/  SEL R13, RZ, 0x1, !P3 ;  /* 0x00000001ff0d7807 */ /* 0x000fc40005800000 */
[----:B------:R-:W-:Y:S02]  /*1dc0*/  @!P2 IADD3 R18, PT, PT, -R18, RZ, RZ ;  /* 0x000000ff1212a210 */ /* 0x000fe40007ffe1ff */
[----:B------:R-:W-:Y:S02]  /*1dd0*/  @!P0 LOP3.LUT R18, RZ, R15, RZ, 0x33, !PT ;  /* 0x0000000fff128212 */ /* 0x000fe400078e33ff */
[----:B------:R-:W-:Y:S02]  /*1de0*/  LOP3.LUT P0, RZ, R7, 0x3e1, RZ, 0xc0, !PT ;  /* 0x000003e107ff7812 */ /* 0x000fe4000780c0ff */
[----:B------:R-:W-:Y:S02]  /*1df0*/  ISETP.LT.U32.AND P2, PT, R26, R3, PT ;  /* 0x000000031a00720c */ /* 0x000fe40003f41070 */
[----:B------:R-:W-:Y:S02]  /*1e00*/  SHF.R.S32.HI R5, RZ, 0x1f, R3 ;  /* 0x0000001fff057819 */ /* 0x000fe40000011403 */
[----:B------:R-:W-:Y:S01]  /*1e10*/  LOP3.LUT R13, R12, R13, RZ, 0xfc, !PT ;  /* 0x0000000d0c0d7212 */ /* 0x000fe200078efcff */
[----:B------:R-:W-:Y:S01]  /*1e20*/  IMAD R12, R18, UR13, RZ ;  /* 0x0000000d120c7c24 */ /* 0x000fe2000f8e02ff */
[----:B------:R-:W-:Y:S01]  /*1e30*/  ISETP.LT.AND.EX P2, PT, R27, R5, PT, P2 ;  /* 0x000000051b00720c */ /* 0x000fe20003f41320 */
[----:B0-----:R-:W-:-:S03]  /*1e40*/  FADD.FTZ R16, R17, R16 ;  /* 0x0000001011107221 */ /* 0x001fc60000010000 */
[----:B------:R-:W-:Y:S01]  /*1e50*/  SEL R5, R26, R3, P2 ;  /* 0x000000031a057207 */ /* 0x000fe20001000000 */
[----:B------:R-:W-:Y:S01]  /*1e60*/  IMAD R3, R13, R12, RZ ;  /* 0x0000000c0d037224 */ /* 0x000fe200078e02ff */
        /* <DEDUP_REMOVED lines=33> */
[----:B------:R-:W-:Y:S01]  /*2080*/  HFMA2 R10, -RZ, RZ, 0, 0 ;  /* 0x00000000ff0a7431 */ /* 0x000fe200000001ff */
[----:B------:R-:W-:Y:S01]  /*2090*/  LEA.HI R13, R7, UR15, RZ, 0x1f ;  /* 0x0000000f070d7c11 */ /* 0x000fe2000f8ff8ff */
[----:B------:R-:W-:Y:S01]  /*20a0*/  HFMA2 R31, -RZ, RZ, 0, 0 ;  /* 0x00000000ff1f7431 */ /* 0x000fe200000001ff */
[----:B------:R-:W-:-:S04]  /*20b0*/  ISETP.NE.U32.AND P0, PT, R30, RZ, PT ;  /* 0x000000ff1e00720c */ /* 0x000fc80003f05070 */
        /* <DEDUP_REMOVED lines=19> */
.L_x_484:
[----:B------:R-:W-:Y:S01]  /*21f0*/  LEA.HI R2, R7, UR15, RZ, 0x1f ;  /* 0x0000000f07027c11 */ /* 0x000fe2000f8ff8ff */
[----:B------:R-:W-:Y:S01]  /*2200*/  IMAD.MOV.U32 R19, RZ, RZ, RZ ;  /* 0x000000ffff137224 */ /* 0x000fe200078e00ff */
[----:B------:R-:W-:Y:S02]  /*2210*/  MOV R18, R30 ;  /* 0x0000001e00127202 */ /* 0x000fe40000000f00 */
[----:B------:R-:W-:Y:S01]  /*2220*/  MOV R16, 0x2250 ;  /* 0x0000225000107802 */ /* 0x000fe20000000f00 */
[----:B------:R-:W-:Y:S02]  /*2230*/  IMAD.MOV.U32 R14, RZ, RZ, R2 ;  /* 0x000000ffff0e7224 */ /* 0x000fe400078e0002 */
[----:B------:R-:W-:Y:S05]  /*2240*/  CALL.REL.NOINC `($__internal_13_$__cuda_sm20_div_s64) ;  /* 0x0000002800287944 */ /* 0x000fea0003c00000 */
[----:B------:R-:W-:Y:S02]  /*2250*/  IADD3 R13, PT, PT, -R10, RZ, RZ ;  /* 0x000000ff0a0d7210 */ /* 0x000fe40007ffe1ff */
[----:B------:R-:W-:-:S03]  /*2260*/  MOV R31, R11 ;  /* 0x0000000b001f7202 */ /* 0x000fc60000000f00 */
[----:B------:R-:W-:Y:S01]  /*2270*/  IMAD R12, R30, R13, R2 ;  /* 0x0000000d1e0c7224 */ /* 0x000fe200078e0202 */
[----:B------:R-:W-:-:S07]  /*2280*/  MOV R30, R10 ;  /* 0x0000000a001e7202 */ /* 0x000fce0000000f00 */
.L_x_485:
        /* <DEDUP_REMOVED lines=59> */
.L_x_487:
[----:B------:R-:W-:Y:S01]  /*2640*/  IMAD.MOV.U32 R14, RZ, RZ, R30 ;  /* 0x000000ffff0e7224 */ /* 0x000fe200078e001e */
[----:B------:R-:W-:Y:S01]  /*2650*/  MOV R19, R31 ;  /* 0x0000001f00137202 */ /* 0x000fe20000000f00 */
[----:B------:R-:W-:Y:S01]  /*2660*/  IMAD.MOV.U32 R18, RZ, RZ, R34 ;  /* 0x000000ffff127224 */ /* 0x000fe200078e0022 */
[----:B------:R-:W-:Y:S02]  /*2670*/  MOV R16, 0x2690 ;  /* 0x0000269000107802 */ /* 0x000fe40000000f00 */
[----:B------:R-:W-:Y:S05]  /*2680*/  CALL.REL.NOINC `($__internal_13_$__cuda_sm20_div_s64) ;  /* 0x0000002400187944 */ /* 0x000fea0003c00000 */
[----:B------:R-:W-:-:S05]  /*2690*/  IADD3 R11, PT, PT, -R10, RZ, RZ ;  /* 0x000000ff0a0b7210 */ /* 0x000fca0007ffe1ff */
[----:B------:R-:W-:Y:S02]  /*26a0*/  IMAD R30, R11, R34, R30 ;  /* 0x000000220b1e7224 */ /* 0x000fe400078e021e */
.L_x_488:
[----:B------:R-:W-:Y:S05]  /*26b0*/  BSYNC.RECONVERGENT B0 ;  /* 0x0000000000007941 */ /* 0x000fea0003800200 */
.L_x_486:
        /* <DEDUP_REMOVED lines=159> */
.L_x_483:
[----:B------:R-:W0:Y:S01]  /*30b0*/  LDC.64 R4, c[0x0][0x420] ;  /* 0x00010800ff047b82 */ /* 0x000e220000000a00 */
[----:B------:R-:W-:-:S05]  /*30c0*/  IADD3 R2, PT, PT, R2, UR15, RZ ;  /* 0x0000000f02027c10 */ /* 0x000fca000fffe0ff */
[----:B0-----:R-:W-:-:S05]  /*30d0*/  IMAD.WIDE.U32 R2, R2, 0x4, R4 ;  /* 0x0000000402027825 */ /* 0x001fca00078e0004 */
[----:B------:R1:W-:Y:S02]  /*30e0*/  STG.E desc[UR10][R2.64], R22 ;  /* 0x0000001602007986 */ /* 0x0003e4000c10190a */
.L_x_482:
[----:B------:R-:W-:Y:S05]  /*30f0*/  BSYNC.RECONVERGENT B1 ;  /* 0x0000000000017941 */ /* 0x000fea0003800200 */
.L_x_481:
        /* <DEDUP_REMOVED lines=17> */
.L_x_490:
[----:B------:R-:W-:Y:S05]  /*3210*/  BSYNC.RECONVERGENT B0 ;  /* 0x0000000000007941 */ /* 0x000fea0003800200 */
.L_x_489:
        /* <DEDUP_REMOVED lines=49> */
.L_x_495:
        /* <DEDUP_REMOVED lines=133> */
.L_x_494:
        /* <DEDUP_REMOVED lines=73> */
.L_x_496:
[----:B------:R-:W-:-:S09]  /*4210*/  UISETP.NE.OR UP1, UPT, UR5, URZ, UP1 ;  /* 0x000000ff0500728c */ /* 0x000fd20008f25670 */
[----:B------:R-:W-:Y:S05]  /*4220*/  BRA.U !UP1, `(.L_x_492) ;  /* 0x0000000109947547 */ /* 0x000fea000b800000 */
.L_x_493:
[----:B------:R-:W-:-:S13]  /*4230*/  ISETP.GE.AND P0, PT, R12, UR13, PT ;  /* 0x0000000d0c007c0c */ /* 0x000fda000bf06270 */
.L_x_497:
        /* <DEDUP_REMOVED lines=36> */
.L_x_492:
        /* <DEDUP_REMOVED lines=10> */
.L_x_498:
        /* <DEDUP_REMOVED lines=12> */
.L_x_491:
        /* <DEDUP_REMOVED lines=81> */
        .weak           $__internal_13_$__cuda_sm20_div_s64
        .type           $__internal_13_$__cuda_sm20_div_s64,@function
        .size           $__internal_13_$__cuda_sm20_div_s64,(.L_x_10221 - $__internal_13_$__cuda_sm20_div_s64)
$__internal_13_$__cuda_sm20_div_s64:
        /* <DEDUP_REMOVED lines=83> */
[----:B------:R-:W-:Y:S05]  /*5020*/  RET.REL.NODEC R12 `(_ZN5flash32flash_fwd_splitkv_combine_kernelI23Flash_fwd_kernel_traitsILi32ELi64ELi256ELi4ELb0ELb0EN7cutlass6half_tE19Flash_kernel_traitsILi32ELi64ELi256ELi4ES3_EELi16ELi1ELb1EEEvNS_16Flash_fwd_paramsE) ;  /* 0xffffffac0cf47950 */ /* 0x000fea0003c3ffff */
.L_x_499:
        /* <DEDUP_REMOVED lines=13> */
.L_x_10221:


//--------------------- .text._ZN5flash24flash_fwd_splitkv_kernelI23Flash_fwd_kernel_traitsILi32ELi64ELi256ELi4ELb0ELb0EN7cutlass6half_tE19Flash_kernel_traitsILi32ELi64ELi256ELi4ES3_EELb0ELb0ELb0ELb0ELb1ELb0ELb0ELb0EEEvNS_16Flash_fwd_paramsE --------------------------
	.section	.text._ZN5flash24flash_fwd_splitkv_kernelI23Flash_fwd_kernel_traitsILi32ELi64ELi256ELi4ELb0ELb0EN7cutlass6half_tE19Flash_kernel_traitsILi32ELi64ELi256ELi4ES3_EELb0ELb0ELb0ELb0ELb1ELb0ELb0ELb0EEEvNS_16Flash_fwd_paramsE,"ax",@progbits
	.align	128
        .global         _ZN5flash24flash_fwd_splitkv_kernelI23Flash_fwd_kernel_traitsILi32ELi64ELi256ELi4ELb0ELb0EN7cutlass6half_tE19Flash_kernel_traitsILi32ELi64ELi256ELi4ES3_EELb0ELb0ELb0ELb0ELb1ELb0ELb0ELb0EEEvNS_16Flash_fwd_paramsE
        .type           _ZN5flash24flash_fwd_splitkv_kernelI23Flash_fwd_kernel_traitsILi32ELi64ELi256ELi4ELb0ELb0EN7cutlass6half_tE19Flash_kernel_traitsILi32ELi64ELi256ELi4ES3_EELb0ELb0ELb0ELb0ELb1ELb0ELb0ELb0EEEvNS_16Flash_fwd_paramsE,@function
        .size           _ZN5flash24flash_fwd_splitkv_kernelI23Flash_fwd_kernel_traitsILi32ELi64ELi256ELi4ELb0ELb0EN7cutlass6half_tE19Flash_kernel_traitsILi32ELi64ELi256ELi4ES3_EELb0ELb0ELb0ELb0ELb1ELb0ELb0ELb0EEEvNS_16Flash_fwd_paramsE,(.L_x_10222 - _ZN5flash24flash_fwd_splitkv_kernelI23Flash_fwd_kernel_traitsILi32ELi64ELi256ELi4ELb0ELb0EN7cutlass6half_tE19Flash_kernel_traitsILi32ELi64ELi256ELi4ES3_EELb0ELb0ELb0ELb0ELb1ELb0ELb0ELb0EEEvNS_16Flash_fwd_paramsE)
        .other          _ZN5flash24flash_fwd_splitkv_kernelI23Flash_fwd_kernel_traitsILi32ELi64ELi256ELi4ELb0ELb0EN7cutlass6half_tE19Flash_kernel_traitsILi32ELi64ELi256ELi4ES3_EELb0ELb0ELb0ELb0ELb1ELb0ELb0ELb0EEEvNS_16Flash_fwd_paramsE,@"STO_CUDA_ENTRY STV_DEFAULT"
_ZN5flash24flash_fwd_splitkv_kernelI23Flash_fwd_kernel_traitsILi32ELi64ELi256ELi4ELb0ELb0EN7cutlass6half_tE19Flash_kernel_traitsILi32ELi64ELi256ELi4ES3_EELb0ELb0ELb0ELb0ELb1ELb0ELb0ELb0EEEvNS_16Flash_fwd_paramsE:
.text._ZN5flash24flash_fwd_splitkv_kernelI23Flash_fwd_kernel_traitsILi32ELi64ELi256ELi4ELb0ELb0EN7cutlass6half_tE19Flash_kernel_traitsILi32ELi64ELi256ELi4ES3_EELb0ELb0ELb0ELb0ELb1ELb0ELb0ELb0EEEvNS_16Flash_fwd_paramsE:
[----:B------:R-:W-:Y:S01]  /*0000*/  LDC R1, c[0x0][0x37c] ;  /* 0x0000df00ff017b82 */ /* 0x000fe20000000800 */
[----:B------:R-:W1:Y:S07]  /*0010*/  S2R R17, SR_CTAID.X ;  /* 0x0000000000117919 */ /* 0x000e6e0000002500 */
[----:B------:R-:W2:Y:S01]  /*0020*/  LDC.64 R2, c[0x0][0x348] ;  /* 0x0000d200ff027b82 */ /* 0x000ea20000000a00 */
[----:B------:R-:W-:Y:S01]  /*0030*/  BSSY.RECONVERGENT B2, `(.L_x_500) ;  /* 0x0000005000027945 */ /* 0x000fe20003800200 */
[----:B------:R-:W-:Y:S01]  /*0040*/  MOV R222, 0x80 ;  /* 0x0000008000de7802 */ /* 0x000fe20000000f00 */
[----:B------:R-:W3:Y:S01]  /*0050*/  S2R R224, SR_CTAID.Y ;  /* 0x0000000000e07919 */ /* 0x000ee20000002600 */
[----:B------:R-:W4:Y:S05]  /*0060*/  S2R R223, SR_CTAID.Z ;  /* 0x0000000000df7919 */ /* 0x000f2a0000002700 */
[----:B-1234-:R-:W-:Y:S05]  /*0070*/  CALL.REL.NOINC `($_ZN5flash24flash_fwd_splitkv_kernelI23Flash_fwd_kernel_traitsILi32ELi64ELi256ELi4ELb0ELb0EN7cutlass6half_tE19Flash_kernel_traitsILi32ELi64ELi256ELi4ES3_EELb0ELb0ELb0ELb0ELb1ELb0ELb0ELb0EEEvNS_16Flash_fwd_paramsE$_ZN5flash30compute_attn_1rowblock_splitkvI23Flash_fwd_kernel_traitsILi32ELi64ELi256ELi4ELb0ELb0EN7cutlass6half_tE19Flash_kernel_traitsILi32ELi64ELi256ELi4ES3_EELb0ELb0ELb0ELb0ELb1ELb0ELb0ELb0ENS_16Flash_fwd_paramsEEEvRKT8_iiiii) ;  /* 0x0000000000087944 */ /* 0x01efea0003c00000 */
[----:B------:R-:W-:Y:S05]  /*0080*/  BSYNC.RECONVERGENT B2 ;  /* 0x0000000000027941 */ /* 0x000fea0003800200 */
.L_x_500:
[----:B------:R-:W-:Y:S05]  /*0090*/  EXIT ;  /* 0x000000000000794d */ /* 0x000fea0003800000 */
        .type           $_ZN5flash24flash_fwd_splitkv_kernelI23Flash_fwd_kernel_traitsILi32ELi64ELi256ELi4ELb0ELb0EN7cutlass6half_tE19Flash_kernel_traitsILi32ELi64ELi256ELi4ES3_EELb0ELb0ELb0ELb0ELb1ELb0ELb0ELb0EEEvNS_16Flash_fwd_paramsE$_ZN5flash30compute_attn_1rowblock_splitkvI23Flash_fwd_kernel_traitsILi32ELi64ELi256ELi4ELb0ELb0EN7cutlass6half_tE19Flash_kernel_traitsILi32ELi64ELi256ELi4ES3_EELb0ELb0ELb0ELb0ELb1ELb0ELb0ELb0ENS_16Flash_fwd_paramsEEEvRKT8_iiiii,@function
        .size           $_ZN5flash24flash_fwd_splitkv_kernelI23Flash_fwd_kernel_traitsILi32ELi64ELi256ELi4ELb0ELb0EN7cutlass6half_tE19Flash_kernel_traitsILi32ELi64ELi256ELi4ES3_EELb0ELb0ELb0ELb0ELb1ELb0ELb0ELb0EEEvNS_16Flash_fwd_paramsE$_ZN5flash30compute_attn_1rowblock_splitkvI23Flash_fwd_kernel_traitsILi32ELi64ELi256ELi4ELb0ELb0EN7cutlass6half_tE19Flash_kernel_traitsILi32ELi64ELi256ELi4ES3_EELb0ELb0ELb0ELb0ELb1ELb0ELb0ELb0ENS_16Flash_fwd_paramsEEEvRKT8_iiiii,(.L_x_10222 - $_ZN5flash24flash_fwd_splitkv_kernelI23Flash_fwd_kernel_traitsILi32ELi64ELi256ELi4ELb0ELb0EN7cutlass6half_tE19Flash_kernel_traitsILi32ELi64ELi256ELi4ES3_EELb0ELb0ELb0ELb0ELb1ELb0ELb0ELb0EEEvNS_16Flash_fwd_paramsE$_ZN5flash30compute_attn_1rowblock_splitkvI23Flash_fwd_kernel_traitsILi32ELi64ELi256ELi4ELb0ELb0EN7cutlass6half_tE19Flash_kernel_traitsILi32ELi64ELi256ELi4ES3_EELb0ELb0ELb0ELb0ELb1ELb0ELb0ELb0ENS_16Flash_fwd_paramsEEEvRKT8_iiiii)
$_ZN5flash24flash_fwd_splitkv_kernelI23Flash_fwd_kernel_traitsILi32ELi64ELi256ELi4ELb0ELb0EN7cutlass6half_tE19Flash_kernel_traitsILi32ELi64ELi256ELi4ES3_EELb0ELb0ELb0ELb0ELb1ELb0ELb0ELb0EEEvNS_16Flash_fwd_paramsE$_ZN5flash30compute_attn_1rowblock_splitkvI23Flash_fwd_kernel_traitsILi32ELi64ELi256ELi4ELb0ELb0EN7cutlass6half_tE19Flash_kernel_traitsILi32ELi64ELi256ELi4ES3_EELb0ELb0ELb0ELb0ELb1ELb0ELb0ELb0ENS_16Flash_fwd_paramsEEEvRKT8_iiiii:
[----:B------:R-:W1:Y:S02]  /*00a0*/  LDCU.64 UR4, c[0x0][0x358] ;  /* 0x00006b00ff0477ac */ /* 0x000e640008000a00 */
[----:B-1----:R-:W2:Y:S04]  /*00b0*/  LD.E.64 R6, desc[UR4][R2.64+0xf0] ;  /* 0x0000f00402067980 */ /* 0x002ea8000c101b00 */
[----:B------:R-:W3:Y:S04]  /*00c0*/  LD.E.64 R18, desc[UR4][R2.64+0xe0] ;  /* 0x0000e00402127980 */ /* 0x000ee8000c101b00 */
[----:B------:R-:W4:Y:S01]  /*00d0*/  LD.E.64 R10, desc[UR4][R2.64+0xe8] ;  /* 0x0000e804020a7980 */ /* 0x000f22000c101b00 */
[----:B------:R-:W-:Y:S01]  /*00e0*/  IMAD.SHL.U32 R5, R224, 0x4, RZ ;  /* 0x00000004e0057824 */ /* 0x000fe200078e00ff */
[----:B------:R-:W-:-:S02]  /*00f0*/  SHF.R.U32.HI R0, RZ, 0x1e, R224 ;  /* 0x0000001eff007819 */ /* 0x000fc400000116e0 */
[----:B------:R-:W4:Y:S01]  /*0100*/  LD.E.64 R8, desc[UR4][R2.64+0xf8] ;  /* 0x0000f80402087980 */ /* 0x000f22000c101b00 */
[----:B--2---:R-:W-:-:S04]  /*0110*/  ISETP.NE.U32.AND P1, PT, R6, RZ, PT ;  /* 0x000000ff0600720c */ /* 0x004fc80003f25070 */
[----:B------:R-:W-:Y:S02]  /*0120*/  ISETP.NE.AND.EX P1, PT, R7, RZ, PT, P1 ;  /* 0x000000ff0700720c */ /* 0x000fe40003f25310 */
[----:B---3--:R-:W-:Y:S02]  /*0130*/  ISETP.NE.U32.AND P4, PT, R18, RZ, PT ;  /* 0x000000ff1200720c */ /* 0x008fe40003f85070 */
[----:B----4-:R-:W-:Y:S02]  /*0140*/  ISETP.NE.U32.AND P3, PT, R10, RZ, PT ;  /* 0x000000ff0a00720c */ /* 0x010fe40003f65070 */
[----:B------:R-:W-:Y:S02]  /*0150*/  ISETP.NE.AND.EX P4, PT, R19, RZ, PT, P4 ;  /* 0x000000ff1300720c */ /* 0x000fe40003f85340 */
[----:B------:R-:W-:Y:S02]  /*0160*/  ISETP.NE.AND.EX P3, PT, R11, RZ, PT, P3 ;  /* 0x000000ff0b00720c */ /* 0x000fe40003f65330 */
[----:B------:R-:W-:-:S03]  /*0170*/  ISETP.NE.U32.AND P2, PT, R18, RZ, PT ;  /* 0x000000ff1200720c */ /* 0x000fc60003f45070 */
[----:B------:R-:W-:Y:S02]  /*0180*/  @P1 IADD3 R12, P0, PT, R6, R5, RZ ;  /* 0x00000005060c1210 */ /* 0x000fe40007f1e0ff */
[----:B------:R-:W-:Y:S01]  /*0190*/  ISETP.NE.AND.EX P2, PT, R19, RZ, PT, P2 ;  /* 0x000000ff1300720c */ /* 0x000fe20003f45320 */
[----:B------:R-:W-:-:S03]  /*01a0*/  IMAD.WIDE.U32 R18, R224, 0x4, R18 ;  /* 0x00000004e0127825 */ /* 0x000fc600078e0012 */
[----:B------:R1:W5:Y:S01]  /*01b0*/  @!P4 LD.E R215, desc[UR4][R2.64+0xb4] ;  /* 0x0000b40402d7c980 */ /* 0x000362000c101900 */
[----:B------:R-:W-:-:S03]  /*01c0*/  @P1 IMAD.X R13, R7, 0x1, R0, P0 ;  /* 0x00000001070d1824 */ /* 0x000fc600000e0600 */
[----:B------:R1:W5:Y:S04]  /*01d0*/  @P4 LD.E R4, desc[UR4][R18.64+0x4] ;  /* 0x0000040412044980 */ /* 0x000368000c101900 */
[----:B------:R1:W5:Y:S01]  /*01e0*/  @!P3 LD.E R7, desc[UR4][R2.64+0xb8] ;  /* 0x0000b8040207b980 */ /* 0x000362000c101900 */
[----:B------:R-:W-:-:S06]  /*01f0*/  IMAD.MOV.U32 R227, RZ, RZ, -0x1 ;  /* 0xffffffffffe37424 */ /* 0x000fcc00078e00ff */
[----:B------:R1:W5:Y:S01]  /*0200*/  @P2 LD.E R227, desc[UR4][R18.64] ;  /* 0x0000000412e32980 */ /* 0x000362000c101900 */
[----:B------:R-:W-:Y:S01]  /*0210*/  ISETP.NE.U32.AND P2, PT, R10, RZ, PT ;  /* 0x000000ff0a00720c */ /* 0x000fe20003f45070 */
[----:B------:R-:W-:-:S03]  /*0220*/  IMAD.MOV.U32 R14, RZ, RZ, RZ ;  /* 0x000000ffff0e7224 */ /* 0x000fc600078e00ff */
[----:B------:R-:W-:-:S03]  /*0230*/  ISETP.NE.AND.EX P2, PT, R11, RZ, PT, P2 ;  /* 0x000000ff0b00720c */ /* 0x000fc60003f45320 */
[----:B------:R1:W5:Y:S01]  /*0240*/  @P1 LD.E R14, desc[UR4][R12.64] ;  /* 0x000000040c0e1980 */ /* 0x000362000c101900 */
[----:B------:R-:W-:Y:S01]  /*0250*/  IADD3 R10, P1, PT, R10, R5, RZ ;  /* 0x000000050a0a7210 */ /* 0x000fe20007f3e0ff */
[----:B------:R-:W-:Y:S01]  /*0260*/  BSSY.RECONVERGENT B0, `(.L_x_501) ;  /* 0x000000a000007945 */ /* 0x000fe20003800200 */
[----:B------:R-:W-:Y:S01]  /*0270*/  ISETP.NE.U32.AND P0, PT, R8, RZ, PT ;  /* 0x000000ff0800720c */ /* 0x000fe20003f05070 */
[----:B------:R-:W-:Y:S02]  /*0280*/  IMAD.MOV.U32 R15, RZ, RZ, -0x1 ;  /* 0xffffffffff0f7424 */ /* 0x000fe400078e00ff */
[----:B------:R-:W-:Y:S01]  /*0290*/  IMAD.X R11, R11, 0x1, R0, P1 ;  /* 0x000000010b0b7824 */ /* 0x000fe200008e0600 */
[----:B------:R-:W-:-:S03]  /*02a0*/  ISETP.NE.AND.EX P0, PT, R9, RZ, PT, P0 ;  /* 0x000000ff0900720c */ /* 0x000fc60003f05300 */
[----:B------:R-:W-:Y:S10]  /*02b0*/  @!P2 BRA `(.L_x_502) ;  /* 0x000000000010a947 */ /* 0x000ff40003800000 */
[----:B------:R-:W2:Y:S02]  /*02c0*/  LD.E.U8 R6, desc[UR4][R2.64+0x1b2] ;  /* 0x0001b20402067980 */ /* 0x000ea4000c101100 */
[----:B--2---:R-:W-:-:S13]  /*02d0*/  ISETP.NE.AND P1, PT, R6, RZ, PT ;  /* 0x000000ff0600720c */ /* 0x004fda0003f25270 */
[----:B------:R-:W-:Y:S05]  /*02e0*/  @!P1 BRA `(.L_x_502) ;  /* 0x0000000000049947 */ /* 0x000fea0003800000 */
[----:B------:R2:W5:Y:S02]  /*02f0*/  LD.E R15, desc[UR4][R10.64] ;  /* 0x000000040a0f7980 */ /* 0x000564000c101900 */
.L_x_502:
[----:B------:R-:W-:Y:S05]  /*0300*/  BSYNC.RECONVERGENT B0 ;  /* 0x0000000000007941 */ /* 0x000fea0003800200 */
.L_x_501:
[----:B------:R-:W-:Y:S04]  /*0310*/  BSSY.RECONVERGENT B0, `(.L_x_503) ;  /* 0x0000007000007945 */ /* 0x000fe80003800200 */
[----:B------:R-:W-:Y:S05]  /*0320*/  @!P3 BRA `(.L_x_504) ;  /* 0x000000000014b947 */ /* 0x000fea0003800000 */
[----:B------:R-:W3:Y:S02]  /*0330*/  LD.E.U8 R6, desc[UR4][R2.64+0x1b2] ;  /* 0x0001b20402067980 */ /* 0x000ee4000c101100 */
[----:B---3--:R-:W-:-:S13]  /*0340*/  ISETP.NE.AND P1, PT, R6, RZ, PT ;  /* 0x000000ff0600720c */ /* 0x008fda0003f25270 */
[----:B------:R-:W3:Y:S02]  /*0350*/  @P1 LD.E R6, desc[UR4][R10.64+0x4] ;  /* 0x000004040a061980 */ /* 0x000ee4000c101900 */
[----:B---3-5:R-:W-:-:S06]  /*0360*/  @P1 IADD3 R7, PT, PT, R6, -R15, RZ ;  /* 0x8000000f06071210 */ /* 0x028fcc0007ffe0ff */
[----:B------:R3:W5:Y:S02]  /*0370*/  @!P1 LD.E R7, desc[UR4][R10.64] ;  /* 0x000000040a079980 */ /* 0x000764000c101900 */
.L_x_504:
[----:B------:R-:W-:Y:S05]  /*0380*/  BSYNC.RECONVERGENT B0 ;  /* 0x0000000000007941 */ /* 0x000fea0003800200 */
.L_x_503:
[----:B------:R-:W-:Y:S01]  /*0390*/  BSSY.RECONVERGENT B1, `(.L_x_505) ;  /* 0x0000011000017945 */ /* 0x000fe20003800200 */
[----:B-----5:R-:W-:-:S03]  /*03a0*/  @P4 IADD3 R215, PT, PT, -R227, R4, RZ ;  /* 0x00000004e3d74210 */ /* 0x020fc60007ffe1ff */
[----:B------:R-:W-:Y:S05]  /*03b0*/  @!P0 BRA `(.L_x_506) ;  /* 0x0000000000148947 */ /* 0x000fea0003800000 */
[----:B------:R-:W-:-:S05]  /*03c0*/  IADD3 R6, P0, PT, R8, R5, RZ ;  /* 0x0000000508067210 */ /* 0x000fca0007f1e0ff */
[----:B------:R-:W-:-:S06]  /*03d0*/  IMAD.X R7, R9, 0x1, R0, P0 ;  /* 0x0000000109077824 */ /* 0x000fcc00000e0600 */
[----:B------:R-:W4:Y:S02]  /*03e0*/  LD.E R7, desc[UR4][R6.64] ;  /* 0x0000000406077980 */ /* 0x000f24000c101900 */
[----:B----4-:R-:W-:Y:S01]  /*03f0*/  IADD3 R152, PT, PT, R7, -R14, RZ ;  /* 0x8000000e07987210 */ /* 0x010fe20007ffe0ff */
[----:B------:R-:W-:Y:S05]  /*0400*/  BRA `(.L_x_507) ;  /* 0x0000000000247947 */ /* 0x000fea0003800000 */
.L_x_506:
[----:B------:R-:W4:Y:S01]  /*0410*/  LD.E.64 R8, desc[UR4][R2.64+0x108] ;  /* 0x0001080402087980 */ /* 0x000f22000c101b00 */
[----:B------:R-:W-:Y:S01]  /*0420*/  BSSY.RECONVERGENT B0, `(.L_x_508) ;  /* 0x0000006000007945 */ /* 0x000fe20003800200 */
[----:B------:R-:W-:Y:S01]  /*0430*/  IMAD.MOV.U32 R152, RZ, RZ, RZ ;  /* 0x000000ffff987224 */ /* 0x000fe200078e00ff */
[----:B----4-:R-:W-:-:S04]  /*0440*/  ISETP.NE.U32.AND P0, PT, R8, RZ, PT ;  /* 0x000000ff0800720c */ /* 0x010fc80003f05070 */
[----:B------:R-:W-:-:S13]  /*0450*/  ISETP.NE.AND.EX P0, PT, R9, RZ, PT, P0 ;  /* 0x000000ff0900720c */ /* 0x000fda0003f05300 */
[----:B------:R-:W-:Y:S05]  /*0460*/  @!P0 BRA `(.L_x_509) ;  /* 0x0000000000048947 */ /* 0x000fea0003800000 */
[----:B------:R4:W5:Y:S02]  /*0470*/  LD.E R152, desc[UR4][R2.64+0xbc] ;  /* 0x0000bc0402987980 */ /* 0x000964000c101900 */
.L_x_509:
[----:B------:R-:W-:Y:S05]  /*0480*/  BSYNC.RECONVERGENT B0 ;  /* 0x0000000000007941 */ /* 0x000fea0003800200 */
.L_x_508:
[----:B-----5:R-:W-:Y:S02]  /*0490*/  IADD3 R152, PT, PT, R152, R7, -R14 ;  /* 0x0000000798987210 */ /* 0x020fe40007ffe80e */
.L_x_507:
[----:B------:R-:W-:Y:S05]  /*04a0*/  BSYNC.RECONVERGENT B1 ;  /* 0x0000000000017941 */ /* 0x000fea0003800200 */
.L_x_505:
[----:B------:R-:W-:Y:S01]  /*04b0*/  IMAD.SHL.U32 R226, R17, 0x40, RZ ;  /* 0x0000004011e27824 */ /* 0x000fe200078e00ff */
[----:B------:R-:W-:Y:S01]  /*04c0*/  MOV R6, R222 ;  /* 0x000000de00067202 */ /* 0x000fe20000000f00 */
[----:B------:R-:W-:-:S03]  /*04d0*/  IMAD.MOV.U32 R7, RZ, RZ, 0x0 ;  /* 0x00000000ff077424 */ /* 0x000fc600078e00ff */
[----:B------:R-:W-:-:S13]  /*04e0*/  ISETP.GT.AND P0, PT, R215, R226, PT ;  /* 0x000000e2d700720c */ /* 0x000fda0003f04270 */
[----:B-1234-:R-:W-:Y:S05]  /*04f0*/  @!P0 RET.REL.NODEC R6 `(_ZN5flash24flash_fwd_splitkv_kernelI23Flash_fwd_kernel_traitsILi32ELi64ELi256ELi4ELb0ELb0EN7cutlass6half_tE19Flash_kernel_traitsILi32ELi64ELi256ELi4ES3_EELb0ELb0ELb0ELb0ELb1ELb0ELb0ELb0EEEvNS_16Flash_fwd_paramsE) ;  /* 0xfffffff806c08950 */ /* 0x01efea0003c3ffff */
[----:B------:R-:W2:Y:S01]  /*0500*/  LD.E R9, desc[UR4][R2.64+0xb8] ;  /* 0x0000b80402097980 */ /* 0x000ea2000c101900 */
[----:B------:R-:W-:Y:S01]  /*0510*/  VIADD R7, R152, 0xff ;  /* 0x000000ff98077836 */ /* 0x000fe20000000000 */
[----:B------:R-:W1:Y:S04]  /*0520*/  S2R R214, SR_TID.X ;  /* 0x0000000000d67919 */ /* 0x000e680000002100 */
[----:B------:R-:W-:-:S04]  /*0530*/  SHF.R.S32.HI R4, RZ, 0x1f, R7 ;  /* 0x0000001fff047819 */ /* 0x000fc80000011407 */
[----:B------:R-:W-:-:S04]  /*0540*/  LEA.HI R4, R4, R7, RZ, 0x8 ;  /* 0x0000000704047211 */ /* 0x000fc800078f40ff */
[----:B------:R-:W-:Y:S01]  /*0550*/  SHF.R.S32.HI R4, RZ, 0x8, R4 ;  /* 0x00000008ff047819 */ /* 0x000fe20000011404 */
[----:B--2---:R-:W-:-:S05]  /*0560*/  VIADD R9, R9, 0xff ;  /* 0x000000ff09097836 */ /* 0x004fca0000000000 */
[----:B------:R-:W-:-:S04]  /*0570*/  SHF.R.S32.HI R6, RZ, 0x1f, R9 ;  /* 0x0000001fff067819 */ /* 0x000fc80000011409 */
[----:B------:R-:W-:-:S04]  /*0580*/  LEA.HI R6, R6, R9, RZ, 0x8 ;  /* 0x0000000906067211 */ /* 0x000fc800078f40ff */
[----:B------:R-:W-:-:S04]  /*0590*/  SHF.R.S32.HI R7, RZ, 0x8, R6 ;  /* 0x00000008ff077819 */ /* 0x000fc80000011406 */
[----:B------:R-:W-:-:S04]  /*05a0*/  VIMNMX R4, PT, PT, R7, R4, PT ;  /* 0x0000000407047248 */ /* 0x000fc80003fe0100 */
[----:B------:R-:W-:-:S13]  /*05b0*/  ISETP.GT.AND P0, PT, R4, RZ, PT ;  /* 0x000000ff0400720c */ /* 0x000fda0003f04270 */
[----:B-1----:R-:W-:Y:S05]  /*05c0*/  @P0 BRA `(.L_x_510) ;  /* 0x00000004000c0947 */ /* 0x002fea0003800000 */
[----:B------:R-:W-:Y:S01]  /*05d0*/  ISETP.NE.AND P0, PT, R227, -0x1, PT ;  /* 0xffffffffe300780c */ /* 0x000fe20003f05270 */
[----:B------:R-:W2:Y:S04]  /*05e0*/  LD.E.64 R12, desc[UR4][R2.64+0x88] ;  /* 0x00008804020c7980 */ /* 0x000ea8000c101b00 */
[----:B------:R-:W3:Y:S04]  /*05f0*/  LD.E.64 R10, desc[UR4][R2.64+0x90] ;  /* 0x00009004020a7980 */ /* 0x000ee8000c101b00 */
[----:B------:R-:W4:Y:S04]  /*0600*/  LD.E R0, desc[UR4][R2.64+0x60] ;  /* 0x0000600402007980 */ /* 0x000f28000c101900 */
[----:B------:R-:W5:Y:S04]  /*0610*/  @!P0 LD.E.64 R6, desc[UR4][R2.64+0x80] ;  /* 0x0000800402068980 */ /* 0x000f68000c101b00 */
[----:B------:R-:W4:Y:S04]  /*0620*/  LD.E R5, desc[UR4][R2.64+0xb4] ;  /* 0x0000b40402057980 */ /* 0x000f28000c101900 */
[----:B------:R-:W4:Y:S04]  /*0630*/  LD.E.64 R8, desc[UR4][R2.64+0x70] ;  /* 0x0000700402087980 */ /* 0x000f28000c101b00 */
[----:B------:R1:W4:Y:S01]  /*0640*/  LD.E.64 R14, desc[UR4][R2.64+0xa0] ;  /* 0x0000a004020e7980 */ /* 0x000322000c101b00 */
[----:B------:R-:W-:Y:S01]  /*0650*/  IMAD.SHL.U32 R16, R214, 0x8, RZ ;  /* 0x00000008d6107824 */ /* 0x000fe200078e00ff */
[----:B------:R-:W-:-:S04]  /*0660*/  MOV R17, RZ ;  /* 0x000000ff00117202 */ /* 0x000fc80000000f00 */
[----:B------:R-:W-:Y:S01]  /*0670*/  LOP3.LUT R16, R16, 0x18, RZ, 0xc0, !PT ;  /* 0x0000001810107812 */ /* 0x000fe200078ec0ff */
[----:B------:R-:W-:Y:S01]  /*0680*/  IMAD.IADD R215, R215, 0x1, -R226 ;  /* 0x00000001d7d77824 */ /* 0x000fe200078e0ae2 */
[----:B-1----:R-:W-:-:S04]  /*0690*/  SHF.R.U32.HI R2, RZ, 0x2, R214 ;  /* 0x00000002ff027819 */ /* 0x002fc800000116d6 */
[----:B------:R-:W-:Y:S02]  /*06a0*/  ISETP.GE.AND P3, PT, R2, R215, PT ;  /* 0x000000d70200720c */ /* 0x000fe40003f66270 */
[----:B------:R-:W-:-:S04]  /*06b0*/  LOP3.LUT P5, R214, R214, 0x3, RZ, 0xc0, !PT ;  /* 0x00000003d6d67812 */ /* 0x000fc800078ac0ff */
[----:B------:R-:W-:Y:S01]  /*06c0*/  ISETP.GE.OR P5, PT, R2, R215, P5 ;  /* 0x000000d70200720c */ /* 0x000fe20002fa6670 */
[----:B------:R-:W-:Y:S01]  /*06d0*/  BSSY.RECONVERGENT B0, `(.L_x_511) ;  /* 0x000002b000007945 */ /* 0x000fe20003800200 */
[----:B--2---:R-:W-:-:S04]  /*06e0*/  @P0 IMAD.WIDE.U32 R18, R12, R227, RZ ;  /* 0x000000e30c120225 */ /* 0x004fc800078e00ff */
[----:B------:R-:W-:Y:S02]  /*06f0*/  @P0 IMAD R227, R13, R227, RZ ;  /* 0x000000e30de30224 */ /* 0x000fe400078e02ff */
[----:B------:R-:W-:-:S04]  /*0700*/  IMAD.WIDE.U32 R16, R226, R12, R16 ;  /* 0x0000000ce2107225 */ /* 0x000fc800078e0010 */
[-C--:B-----5:R-:W-:Y:S02]  /*0710*/  @!P0 IMAD R4, R7, R224.reuse, RZ ;  /* 0x000000e007048224 */ /* 0x0a0fe400078e02ff */
[----:B------:R-:W-:-:S04]  /*0720*/  @!P0 IMAD.WIDE.U32 R6, R6, R224, RZ ;  /* 0x000000e006068225 */ /* 0x000fc800078e00ff */
[----:B------:R-:W-:Y:S02]  /*0730*/  @P0 IMAD.MOV.U32 R6, RZ, RZ, R18 ;  /* 0x000000ffff060224 */ /* 0x000fe400078e0012 */
[----:B------:R-:W-:Y:S01]  /*0740*/  @!P0 IMAD.IADD R4, R7, 0x1, R4 ;  /* 0x0000000107048824 */ /* 0x000fe200078e0204 */
[----:B------:R-:W-:Y:S01]  /*0750*/  @P0 IADD3 R4, PT, PT, R19, R227, RZ ;  /* 0x000000e313040210 */ /* 0x000fe20007ffe0ff */
[----:B------:R-:W-:Y:S01]  /*0760*/  IMAD R3, R13, R226, RZ ;  /* 0x000000e20d037224 */ /* 0x000fe200078e02ff */
[----:B------:R-:W-:-:S04]  /*0770*/  IADD3 R6, P0, PT, R6, R16, RZ ;  /* 0x0000001006067210 */ /* 0x000fc80007f1e0ff */
[----:B------:R-:W-:Y:S01]  /*0780*/  IADD3.X R7, PT, PT, R4, R17, R3, P0, !PT ;  /* 0x0000001104077210 */ /* 0x000fe200007fe403 */
[-C--:B---3--:R-:W-:Y:S02]  /*0790*/  IMAD R3, R11, R223.reuse, RZ ;  /* 0x000000df0b037224 */ /* 0x088fe400078e02ff */
[----:B------:R-:W-:-:S04]  /*07a0*/  IMAD.WIDE.U32 R6, R10, R223, R6 ;  /* 0x000000df0a067225 */ /* 0x000fc800078e0006 */
[----:B----4-:R-:W-:Y:S01]  /*07b0*/  IMAD R0, R224, R0, R223 ;  /* 0x00000000e0007224 */ /* 0x010fe200078e02df */
[----:B------:R-:W-:Y:S02]  /*07c0*/  IADD3 R11, PT, PT, R7, R3, RZ ;  /* 0x00000003070b7210 */ /* 0x000fe40007ffe0ff */
[----:B------:R-:W-:Y:S01]  /*07d0*/  @!P3 MOV R10, R6 ;  /* 0x00000006000ab202 */ /* 0x000fe20000000f00 */
[----:B------:R-:W-:Y:S02]  /*07e0*/  IMAD R5, R5, R0, R226 ;  /* 0x0000000005057224 */ /* 0x000fe400078e02e2 */
[-C--:B------:R-:W-:Y:S02]  /*07f0*/  @!P3 IMAD R0, R13, R2.reuse, RZ ;  /* 0x000000020d00b224 */ /* 0x080fe400078e02ff */
[----:B------:R-:W-:-:S04]  /*0800*/  @!P3 IMAD.WIDE.U32 R16, R12, R2, R10 ;  /* 0x000000020c10b225 */ /* 0x000fc800078e000a */
[----:B------:R-:W-:Y:S01]  /*0810*/  @!P3 IMAD.IADD R17, R17, 0x1, R0 ;  /* 0x000000011111b824 */ /* 0x000fe200078e0200 */
[----:B------:R-:W-:-:S04]  /*0820*/  @!P3 LEA R18, P1, R16, R8, 0x1 ;  /* 0x000000081012b211 */ /* 0x000fc800078208ff */
[----:B------:R-:W-:Y:S01]  /*0830*/  @!P3 LEA.HI.X R19, R16, R9, R17, 0x1, P1 ;  /* 0x000000091013b211 */ /* 0x000fe200008f0c11 */
[----:B------:R-:W-:-:S04]  /*0840*/  VIADD R4, R2, 0x20 ;  /* 0x0000002002047836 */ /* 0x000fc80000000000 */
[----:B------:R1:W-:Y:S01]  /*0850*/  @!P3 ST.E.128 desc[UR4][R18.64], RZ ;  /* 0x000000ff1200b985 */ /* 0x0003e2000c101d04 */
[----:B------:R-:W-:Y:S02]  /*0860*/  ISETP.GE.AND P2, PT, R4, R215, PT ;  /* 0x000000d70400720c */ /* 0x000fe40003f46270 */
[----:B------:R-:W-:-:S04]  /*0870*/  IADD3 R3, P0, PT, R5, R2, RZ ;  /* 0x0000000205037210 */ /* 0x000fc80007f1e0ff */
[----:B------:R-:W-:Y:S02]  /*0880*/  LEA.HI.X.SX32 R5, R5, RZ, 0x1, P0 ;  /* 0x000000ff05057211 */ /* 0x000fe400000f0eff */
[C---:B------:R-:W-:Y:S02]  /*0890*/  LEA R4, P0, R3.reuse, R14, 0x2 ;  /* 0x0000000e03047211 */ /* 0x040fe400078010ff */
[----:B------:R-:W-:Y:S02]  /*08a0*/  ISETP.NE.OR P4, PT, R214, RZ, P2 ;  /* 0x000000ffd600720c */ /* 0x000fe40001785670 */
[----:B------:R-:W-:Y:S02]  /*08b0*/  LEA.HI.X R5, R3, R15, R5, 0x2, P0 ;  /* 0x0000000f03057211 */ /* 0x000fe400000f1405 */
[----:B------:R-:W-:Y:S01]  /*08c0*/  @!P5 MOV R0, 0x7f800000 ;  /* 0x7f8000000000d802 */ /* 0x000fe20000000f00 */
[----:B------:R-:W-:Y:S08]  /*08d0*/  @P2 BRA `(.L_x_512) ;  /* 0x0000000000282947 */ /* 0x000ff00003800000 */
[----:B------:R-:W-:Y:S02]  /*08e0*/  IADD3 R7, P0, PT, R2, 0x20, RZ ;  /* 0x0000002002077810 */ /* 0x000fe40007f1e0ff */
[----:B------:R-:W-:Y:S02]  /*08f0*/  MOV R10, R6 ;  /* 0x00000006000a7202 */ /* 0x000fe40000000f00 */
[----:B------:R-:W-:-:S03]  /*0900*/  IADD3.X R3, PT, PT, RZ, RZ, RZ, P0, !PT ;  /* 0x000000ffff037210 */ /* 0x000fc600007fe4ff */
[----:B------:R-:W-:-:S04]  /*0910*/  IMAD.WIDE.U32 R10, R12, R7, R10 ;  /* 0x000000070c0a7225 */ /* 0x000fc800078e000a */
[----:B------:R-:W-:Y:S01]  /*0920*/  IMAD R3, R3, R12, RZ ;  /* 0x0000000c03037224 */ /* 0x000fe200078e02ff */
[----:B------:R-:W-:-:S03]  /*0930*/  LEA R2, P0, R10, R8, 0x1 ;  /* 0x000000080a027211 */ /* 0x000fc600078008ff */
[----:B------:R-:W-:-:S05]  /*0940*/  IMAD R3, R13, R7, R3 ;  /* 0x000000070d037224 */ /* 0x000fca00078e0203 */
[----:B------:R-:W-:-:S04]  /*0950*/  IADD3 R3, PT, PT, R11, R3, RZ ;  /* 0x000000030b037210 */ /* 0x000fc80007ffe0ff */
[----:B------:R-:W-:-:S05]  /*0960*/  LEA.HI.X R3, R10, R9, R3, 0x1, P0 ;  /* 0x000000090a037211 */ /* 0x000fca00000f0c03 */
[----:B------:R2:W-:Y:S02]  /*0970*/  ST.E.128 desc[UR4][R2.64], RZ ;  /* 0x000000ff02007985 */ /* 0x0005e4000c101d04 */
.L_x_512:
[----:B------:R-:W-:Y:S05]  /*0980*/  BSYNC.RECONVERGENT B0 ;  /* 0x0000000000007941 */ /* 0x000fea0003800200 */
.L_x_511:
[----:B------:R-:W-:Y:S01]  /*0990*/  MOV R223, 0x0 ;  /* 0x0000000000df7802 */ /* 0x000fe20000000f00 */
[----:B------:R1:W-:Y:S03]  /*09a0*/  @!P5 ST.E desc[UR4][R4.64], R0 ;  /* 0x000000000400d985 */ /* 0x0003e6000c101904 */
[----:B-12---:R-:W-:Y:S05]  /*09b0*/  @P4 RET.REL.NODEC R222 `(_ZN5flash24flash_fwd_splitkv_kernelI23Flash_fwd_kernel_traitsILi32ELi64ELi256ELi4ELb0ELb0EN7cutlass6half_tE19Flash_kernel_traitsILi32ELi64ELi256ELi4ES3_EELb0ELb0ELb0ELb0ELb1ELb0ELb0ELb0EEEvNS_16Flash_fwd_paramsE) ;  /* 0xfffffff4de904950 */ /* 0x006fea0003c3ffff */
[----:B------:R-:W-:Y:S02]  /*09c0*/  MOV R3, 0x7f800000 ;  /* 0x7f80000000037802 */ /* 0x000fe40000000f00 */
[----:B------:R-:W-:-:S03]  /*09d0*/  MOV R223, 0x0 ;  /* 0x0000000000df7802 */ /* 0x000fc60000000f00 */
[----:B------:R1:W-:Y:S02]  /*09e0*/  ST.E desc[UR4][R4.64+0x80], R3 ;  /* 0x0000800304007985 */ /* 0x0003e4000c101904 */
[----:B-1----:R-:W-:Y:S05]  /*09f0*/  RET.REL.NODEC R222 `(_ZN5flash24flash_fwd_splitkv_kernelI23Flash_fwd_kernel_traitsILi32ELi64ELi256ELi4ELb0ELb0EN7cutlass6half_tE19Flash_kernel_traitsILi32ELi64ELi256ELi4ES3_EELb0ELb0ELb0ELb0ELb1ELb0ELb0ELb0EEEvNS_16Flash_fwd_paramsE) ;  /* 0xfffffff4de807950 */ /* 0x002fea0003c3ffff */
.L_x_510:
[----:B------:R-:W2:Y:S04]  /*0a00*/  LD.E.64 R6, desc[UR4][R2.64+0x158] ;  /* 0x0001580402067980 */ /* 0x000ea8000c101b00 */
[----:B------:R-:W3:Y:S01]  /*0a10*/  LD.E.64 R232, desc[UR4][R2.64+0x160] ;  /* 0x0001600402e87980 */ /* 0x000ee2000c101b00 */
[----:B------:R-:W-:Y:S01]  /*0a20*/  IMAD.MOV.U32 R13, RZ, RZ, R224 ;  /* 0x000000ffff0d7224 */ /* 0x000fe200078e00e0 */
[----:B--2---:R-:W-:-:S04]  /*0a30*/  ISETP.NE.U32.AND P1, PT, R6, RZ, PT ;  /* 0x000000ff0600720c */ /* 0x004fc80003f25070 */
[----:B------:R-:W-:-:S13]  /*0a40*/  ISETP.NE.AND.EX P1, PT, R7, RZ, PT, P1 ;  /* 0x000000ff0700720c */ /* 0x000fda0003f25310 */
[----:B------:R-:W-:-:S05]  /*0a50*/  @P1 IADD3 R6, P0, PT, R6, R5, RZ ;  /* 0x0000000506061210 */ /* 0x000fca0007f1e0ff */
[----:B------:R-:W-:-:S05]  /*0a60*/  @P1 IMAD.X R7, R7, 0x1, R0, P0 ;  /* 0x0000000107071824 */ /* 0x000fca00000e0600 */
[----:B------:R1:W5:Y:S01]  /*0a70*/  @P1 LD.E R13, desc[UR4][R6.64] ;  /* 0x00000004060d1980 */ /* 0x000362000c101900 */
[----:B---3--:R-:W-:-:S04]  /*0a80*/  ISETP.NE.U32.AND P0, PT, R232, RZ, PT ;  /* 0x000000ffe800720c */ /* 0x008fc80003f05070 */
[----:B------:R-:W-:Y:S01]  /*0a90*/  ISETP.NE.AND.EX P0, PT, R233, RZ, PT, P0 ;  /* 0x000000ffe900720c */ /* 0x000fe20003f05300 */
[----:B------:R-:W-:-:S12]  /*0aa0*/  BSSY.RECONVERGENT B0, `(.L_x_513) ;  /* 0x00000a8000007945 */ /* 0x000fd80003800200 */
[----:B------:R-:W-:Y:S05]  /*0ab0*/  @!P0 BRA `(.L_x_514) ;  /* 0x0000000400608947 */ /* 0x000fea0003800000 */
[----:B-----5:R-:W1:Y:S04]  /*0ac0*/  LD.E R13, desc[UR4][R2.64+0x170] ;  /* 0x00017004020d7980 */ /* 0x020e68000c101900 */
[----:B------:R-:W2:Y:S04]  /*0ad0*/  LD.E.64 R14, desc[UR4][R2.64+0x168] ;  /* 0x00016804020e7980 */ /* 0x000ea8000c101b00 */
[----:B------:R-:W3:Y:S01]  /*0ae0*/  LD.E R10, desc[UR4][R2.64+0x68] ;  /* 0x00006804020a7980 */ /* 0x000ee2000c101900 */
[----:B------:R-:W-:-:S03]  /*0af0*/  LEA R230, R4, 0xffffff00, 0x8 ;  /* 0xffffff0004e67811 */ /* 0x000fc600078e40ff */
[----:B------:R-:W4:Y:S04]  /*0b00*/  LD.E.64 R22, desc[UR4][R2.64+0x20] ;  /* 0x0000200402167980 */ /* 0x000f28000c101b00 */
[----:B------:R-:W4:Y:S04]  /*0b10*/  LD.E.64 R216, desc[UR4][R2.64+0x38] ;  /* 0x0000380402d87980 */ /* 0x000f28000c101b00 */
[----:B------:R-:W4:Y:S04]  /*0b20*/  LD.E.64 R20, desc[UR4][R2.64+0x50] ;  /* 0x0000500402147980 */ /* 0x000f28000c101b00 */
[----:B------:R-:W5:Y:S01]  /*0b30*/  LD.E.64 R24, desc[UR4][R2.64+0x58] ;  /* 0x0000580402187980 */ /* 0x000f62000c101b00 */
[----:B-1----:R-:W-:-:S04]  /*0b40*/  IABS R6, R13 ;  /* 0x0000000d00067213 */ /* 0x002fc80000000000 */
[----:B------:R-:W1:Y:S08]  /*0b50*/  I2F.RP R7, R6 ;  /* 0x0000000600077306 */ /* 0x000e700000209400 */
[----:B-1----:R-:W1:Y:S02]  /*0b60*/  MUFU.RCP R18, R7 ;  /* 0x0000000700127308 */ /* 0x002e640000001000 */
[----:B-1----:R-:W-:-:S06]  /*0b70*/  IADD3 R18, PT, PT, R18, 0xffffffe, RZ ;  /* 0x0ffffffe12127810 */ /* 0x002fcc0007ffe0ff */
[----:B------:R-:W1:Y:S01]  /*0b80*/  F2I.FTZ.U32.TRUNC.NTZ R19, R18 ;  /* 0x0000001200137305 */ /* 0x000e62000021f000 */
[----:B------:R-:W-:Y:S02]  /*0b90*/  IABS R0, R13 ;  /* 0x0000000d00007213 */ /* 0x000fe40000000000 */
[----:B-1----:R-:W-:Y:S01]  /*0ba0*/  IADD3 R5, PT, PT, RZ, -R19, RZ ;  /* 0x80000013ff057210 */ /* 0x002fe20007ffe0ff */
[----:B------:R-:W-:-:S04]  /*0bb0*/  IMAD.MOV.U32 R18, RZ, RZ, RZ ;  /* 0x000000ffff127224 */ /* 0x000fc800078e00ff */
[----:B------:R-:W-:Y:S01]  /*0bc0*/  IMAD R8, R5, R6, RZ ;  /* 0x0000000605087224 */ /* 0x000fe200078e02ff */
[----:B------:R-:W-:-:S03]  /*0bd0*/  IABS R5, R230 ;  /* 0x000000e600057213 */ /* 0x000fc60000000000 */
[----:B------:R-:W-:Y:S01]  /*0be0*/  IMAD.HI.U32 R8, R19, R8, R18 ;  /* 0x0000000813087227 */ /* 0x000fe200078e0012 */
[----:B------:R-:W-:Y:S01]  /*0bf0*/  IADD3 R0, PT, PT, RZ, -R0, RZ ;  /* 0x80000000ff007210 */ /* 0x000fe20007ffe0ff */
[----:B------:R-:W4:Y:S04]  /*0c00*/  LD.E.64 R18, desc[UR4][R2.64+0x28] ;  /* 0x0000280402127980 */ /* 0x000f28000c101b00 */
[----:B------:R-:W-:-:S04]  /*0c10*/  IMAD.HI.U32 R12, R8, R5, RZ ;  /* 0x00000005080c7227 */ /* 0x000fc800078e00ff */
[----:B------:R-:W-:-:S05]  /*0c20*/  IMAD R5, R12, R0, R5 ;  /* 0x000000000c057224 */ /* 0x000fca00078e0205 */
[----:B------:R-:W-:Y:S02]  /*0c30*/  ISETP.GT.U32.AND P2, PT, R6, R5, PT ;  /* 0x000000050600720c */ /* 0x000fe40003f44070 */
[----:B------:R-:W-:-:S11]  /*0c40*/  LOP3.LUT R0, R230, R13, RZ, 0x3c, !PT ;  /* 0x0000000de6007212 */ /* 0x000fd600078e3cff */
[----:B------:R-:W-:Y:S01]  /*0c50*/  @!P2 IMAD.IADD R5, R5, 0x1, -R6 ;  /* 0x000000010505a824 */ /* 0x000fe200078e0a06 */
[----:B------:R-:W-:-:S04]  /*0c60*/  ISETP.GE.AND P1, PT, R0, RZ, PT ;  /* 0x000000ff0000720c */ /* 0x000fc80003f26270 */
[----:B------:R-:W-:Y:S02]  /*0c70*/  ISETP.GE.U32.AND P0, PT, R5, R6, PT ;  /* 0x000000060500720c */ /* 0x000fe40003f06070 */
[----:B------:R-:W-:Y:S01]  /*0c80*/  @!P2 IADD3 R12, PT, PT, R12, 0x1, RZ ;  /* 0x000000010c0ca810 */ /* 0x000fe20007ffe0ff */
[-C--:B--2---:R-:W-:Y:S01]  /*0c90*/  IMAD R0, R15, R224.reuse, RZ ;  /* 0x000000e00f007224 */ /* 0x084fe200078e02ff */
[----:B------:R-:W-:Y:S01]  /*0ca0*/  ISETP.NE.AND P2, PT, R13, RZ, PT ;  /* 0x000000ff0d00720c */ /* 0x000fe20003f45270 */
[----:B------:R-:W-:Y:S01]  /*0cb0*/  IMAD.WIDE.U32 R14, R14, R224, RZ ;  /* 0x000000e00e0e7225 */ /* 0x000fe200078e00ff */
[----:B------:R-:W5:Y:S04]  /*0cc0*/  LD.E.64 R6, desc[UR4][R2.64+0x40] ;  /* 0x0000400402067980 */ /* 0x000f68000c101b00 */
[----:B------:R-:W-:-:S03]  /*0cd0*/  IADD3 R241, PT, PT, R15, R0, RZ ;  /* 0x000000000ff17210 */ /* 0x000fc60007ffe0ff */
[----:B------:R-:W-:Y:S01]  /*0ce0*/  @P0 VIADD R12, R12, 0x1 ;  /* 0x000000010c0c0836 */ /* 0x000fe20000000000 */
[----:B------:R-:W-:-:S03]  /*0cf0*/  LEA R240, P0, R14, R232, 0x2 ;  /* 0x000000e80ef07211 */ /* 0x000fc600078010ff */
[----:B------:R-:W-:Y:S01]  /*0d00*/  @!P1 IMAD.MOV R12, RZ, RZ, -R12 ;  /* 0x000000ffff0c9224 */ /* 0x000fe200078e0a0c */
[----:B------:R-:W-:Y:S02]  /*0d10*/  LEA.HI.X R241, R14, R233, R241, 0x2, P0 ;  /* 0x000000e90ef17211 */ /* 0x000fe400000f14f1 */
[----:B------:R-:W-:-:S05]  /*0d20*/  @!P2 LOP3.LUT R12, RZ, R13, RZ, 0x33, !PT ;  /* 0x0000000dff0ca212 */ /* 0x000fca00078e33ff */
[----:B------:R-:W-:-:S05]  /*0d30*/  IMAD.WIDE R26, R12, 0x4, R240 ;  /* 0x000000040c1a7825 */ /* 0x000fca00078e02f0 */
[----:B------:R1:W2:Y:S01]  /*0d40*/  LD.E R5, desc[UR4][R26.64] ;  /* 0x000000041a057980 */ /* 0x0002a2000c101900 */
[----:B---3--:R-:W-:-:S04]  /*0d50*/  IABS R11, R10 ;  /* 0x0000000a000b7213 */ /* 0x008fc80000000000 */
[----:B------:R-:W3:Y:S08]  /*0d60*/  I2F.RP R14, R11 ;  /* 0x0000000b000e7306 */ /* 0x000ef00000209400 */
[----:B---3--:R-:W3:Y:S02]  /*0d70*/  MUFU.RCP R8, R14 ;  /* 0x0000000e00087308 */ /* 0x008ee40000001000 */
[----:B---3--:R-:W-:-:S06]  /*0d80*/  IADD3 R8, PT, PT, R8, 0xffffffe, RZ ;  /* 0x0ffffffe08087810 */ /* 0x008fcc0007ffe0ff */
[----:B-1----:R-:W1:Y:S01]  /*0d90*/  F2I.FTZ.U32.TRUNC.NTZ R27, R8 ;  /* 0x00000008001b7305 */ /* 0x002e62000021f000 */
[----:B------:R-:W-:Y:S02]  /*0da0*/  MOV R26, RZ ;  /* 0x000000ff001a7202 */ /* 0x000fe40000000f00 */
[----:B------:R-:W-:Y:S01]  /*0db0*/  IABS R9, R10 ;  /* 0x0000000a00097213 */ /* 0x000fe20000000000 */
[----:B-1----:R-:W-:-:S04]  /*0dc0*/  IMAD.MOV R0, RZ, RZ, -R27 ;  /* 0x000000ffff007224 */ /* 0x002fc800078e0a1b */
[----:B------:R-:W-:Y:S01]  /*0dd0*/  IMAD R15, R0, R11, RZ ;  /* 0x0000000b000f7224 */ /* 0x000fe200078e02ff */
[----:B------:R-:W-:-:S03]  /*0de0*/  IABS R0, R223 ;  /* 0x000000df00007213 */ /* 0x000fc60000000000 */
[----:B------:R-:W-:-:S04]  /*0df0*/  IMAD.HI.U32 R15, R27, R15, R26 ;  /* 0x0000000f1b0f7227 */ /* 0x000fc800078e001a */
[----:B------:R-:W-:Y:S02]  /*0e00*/  IMAD.MOV R9, RZ, RZ, -R9 ;  /* 0x000000ffff097224 */ /* 0x000fe400078e0a09 */
[----:B------:R-:W-:-:S04]  /*0e10*/  IMAD.HI.U32 R8, R15, R0, RZ ;  /* 0x000000000f087227 */ /* 0x000fc800078e00ff */
[----:B------:R-:W-:-:S05]  /*0e20*/  IMAD R0, R8, R9, R0 ;  /* 0x0000000908007224 */ /* 0x000fca00078e0200 */
[----:B------:R-:W-:-:S13]  /*0e30*/  ISETP.GT.U32.AND P1, PT, R11, R0, PT ;  /* 0x000000000b00720c */ /* 0x000fda0003f24070 */
[----:B------:R-:W-:-:S04]  /*0e40*/  @!P1 IADD3 R0, PT, PT, R0, -R11, RZ ;  /* 0x8000000b00009210 */ /* 0x000fc80007ffe0ff */
[----:B------:R-:W-:Y:S01]  /*0e50*/  ISETP.GE.U32.AND P2, PT, R0, R11, PT ;  /* 0x0000000b0000720c */ /* 0x000fe20003f46070 */
[----:B------:R-:W-:Y:S01]  /*0e60*/  IMAD.MOV R0, RZ, RZ, -R12 ;  /* 0x000000ffff007224 */ /* 0x000fe200078e0a0c */
[----:B------:R-:W-:Y:S02]  /*0e70*/  LOP3.LUT R12, R223, R10, RZ, 0x3c, !PT ;  /* 0x0000000adf0c7212 */ /* 0x000fe400078e3cff */
[----:B------:R-:W-:Y:S02]  /*0e80*/  @!P1 IADD3 R8, PT, PT, R8, 0x1, RZ ;  /* 0x0000000108089810 */ /* 0x000fe40007ffe0ff */
[----:B------:R-:W-:Y:S02]  /*0e90*/  ISETP.GE.AND P0, PT, R12, RZ, PT ;  /* 0x000000ff0c00720c */ /* 0x000fe40003f06270 */
[----:B------:R-:W-:Y:S01]  /*0ea0*/  ISETP.NE.AND P1, PT, R10, RZ, PT ;  /* 0x000000ff0a00720c */ /* 0x000fe20003f25270 */
[----:B------:R-:W-:-:S04]  /*0eb0*/  IMAD R0, R13, R0, R230 ;  /* 0x000000000d007224 */ /* 0x000fc800078e02e6 */
[----:B------:R-:W-:-:S04]  /*0ec0*/  @P2 VIADD R8, R8, 0x1 ;  /* 0x0000000108082836 */ /* 0x000fc80000000000 */
[----:B------:R-:W-:Y:S02]  /*0ed0*/  IMAD.MOV.U32 R15, RZ, RZ, R8 ;  /* 0x000000ffff0f7224 */ /* 0x000fe400078e0008 */
[----:B----4-:R-:W-:-:S03]  /*0ee0*/  IMAD R8, R217, R0, RZ ;  /* 0x00000000d9087224 */ /* 0x010fc600078e02ff */
[----:B------:R-:W-:Y:S02]  /*0ef0*/  @!P0 IADD3 R15, PT, PT, -R15, RZ, RZ ;  /* 0x000000ff0f0f8210 */ /* 0x000fe40007ffe1ff */
[----:B------:R-:W-:-:S05]  /*0f00*/  @!P1 LOP3.LUT R15, RZ, R10, RZ, 0x33, !PT ;  /* 0x0000000aff0f9212 */ /* 0x000fca00078e33ff */
[----:B------:R-:W-:Y:S01]  /*0f10*/  IMAD R13, R21, R15, RZ ;  /* 0x0000000f150d7224 */ /* 0x000fe200078e02ff */
[----:B--2---:R-:W-:Y:S01]  /*0f20*/  SHF.R.S32.HI R9, RZ, 0x1f, R5 ;  /* 0x0000001fff097819 */ /* 0x004fe20000011405 */
[----:B------:R-:W-:-:S04]  /*0f30*/  IMAD R11, R23, R5, RZ ;  /* 0x00000005170b7224 */ /* 0x000fc800078e02ff */
[C---:B------:R-:W-:Y:S02]  /*0f40*/  IMAD R11, R22.reuse, R9, R11 ;  /* 0x00000009160b7224 */ /* 0x040fe400078e020b */
[----:B------:R-:W-:-:S05]  /*0f50*/  IMAD.WIDE.U32 R22, R22, R5, RZ ;  /* 0x0000000516167225 */ /* 0x000fca00078e00ff */
[----:B------:R-:W-:Y:S02]  /*0f60*/  IADD3 R23, PT, PT, R23, R11, RZ ;  /* 0x0000000b17177210 */ /* 0x000fe40007ffe0ff */
[----:B------:R-:W-:Y:S01]  /*0f70*/  SHF.R.S32.HI R11, RZ, 0x1f, R0 ;  /* 0x0000001fff0b7819 */ /* 0x000fe20000011400 */
[----:B------:R-:W-:-:S04]  /*0f80*/  IMAD.WIDE.U32 R22, R0, R216, R22 ;  /* 0x000000d800167225 */ /* 0x000fc800078e0016 */
[----:B------:R-:W-:-:S04]  /*0f90*/  IMAD R8, R216, R11, R8 ;  /* 0x0000000bd8087224 */ /* 0x000fc800078e0208 */
[----:B------:R-:W-:Y:S01]  /*0fa0*/  IMAD.IADD R23, R23, 0x1, R8 ;  /* 0x0000000117177824 */ /* 0x000fe200078e0208 */
[----:B------:R-:W-:-:S05]  /*0fb0*/  SHF.R.S32.HI R8, RZ, 0x1f, R15 ;  /* 0x0000001fff087819 */ /* 0x000fca000001140f */
[----:B------:R-:W-:Y:S02]  /*0fc0*/  IMAD R13, R20, R8, R13 ;  /* 0x00000008140d7224 */ /* 0x000fe400078e020d */
[----:B------:R-:W-:Y:S02]  /*0fd0*/  IMAD R8, R19, R5, RZ ;  /* 0x0000000513087224 */ /* 0x000fe400078e02ff */
[----:B------:R-:W-:-:S04]  /*0fe0*/  IMAD.WIDE.U32 R14, R15, R20, R22 ;  /* 0x000000140f0e7225 */ /* 0x000fc800078e0016 */
[----:B------:R-:W-:Y:S01]  /*0ff0*/  IMAD.WIDE.U32 R32, R18, R5, RZ ;  /* 0x0000000512207225 */ /* 0x000fe200078e00ff */
[----:B------:R-:W-:-:S03]  /*1000*/  IADD3 R13, PT, PT, R15, R13, RZ ;  /* 0x0000000d0f0d7210 */ /* 0x000fc60007ffe0ff */
[----:B------:R-:W-:-:S04]  /*1010*/  IMAD R8, R18, R9, R8 ;  /* 0x0000000912087224 */ /* 0x000fc800078e0208 */
[----:B------:R-:W-:Y:S01]  /*1020*/  IMAD.IADD R15, R33, 0x1, R8 ;  /* 0x00000001210f7824 */ /* 0x000fe200078e0208 */
[----:B------:R-:W-:Y:S05]  /*1030*/  BRA `(.L_x_515) ;  /* 0x0000000400387947 */ /* 0x000fea0003800000 */
.L_x_514:
[----:B------:R-:W2:Y:S01]  /*1040*/  LD.E R10, desc[UR4][R2.64+0x68] ;  /* 0x00006804020a7980 */ /* 0x000ea2000c101900 */
[----:B------:R-:W-:-:S03]  /*1050*/  ISETP.NE.AND P2, PT, R15, -0x1, PT ;  /* 0xffffffff0f00780c */ /* 0x000fc60003f45270 */
[----:B------:R-:W3:Y:S04]  /*1060*/  LD.E.64 R216, desc[UR4][R2.64+0x38] ;  /* 0x0000380402d87980 */ /* 0x000ee8000c101b00 */
[----:B-1----:R-:W4:Y:S04]  /*1070*/  LD.E.64 R6, desc[UR4][R2.64+0x40] ;  /* 0x0000400402067980 */ /* 0x002f28000c101b00 */
[----:B------:R-:W4:Y:S04]  /*1080*/  LD.E.64 R20, desc[UR4][R2.64+0x50] ;  /* 0x0000500402147980 */ /* 0x000f28000c101b00 */
[----:B------:R-:W4:Y:S04]  /*1090*/  @!P2 LD.E.64 R26, desc[UR4][R2.64+0x20] ;  /* 0x00002004021aa980 */ /* 0x000f28000c101b00 */
[----:B------:R-:W4:Y:S04]  /*10a0*/  @!P2 LD.E.64 R18, desc[UR4][R2.64+0x28] ;  /* 0x000028040212a980 */ /* 0x000f28000c101b00 */
[----:B------:R1:W5:Y:S01]  /*10b0*/  LD.E.64 R24, desc[UR4][R2.64+0x58] ;  /* 0x0000580402187980 */ /* 0x000362000c101b00 */
[----:B------:R-:W-:-:S02]  /*10c0*/  MOV R28, RZ ;  /* 0x000000ff001c7202 */ /* 0x000fc40000000f00 */
[----:B------:R-:W-:Y:S02]  /*10d0*/  IABS R23, R223 ;  /* 0x000000df00177213 */ /* 0x000fe40000000000 */
[----:B------:R-:W-:Y:S02]  /*10e0*/  LEA R230, R4, 0xffffff00, 0x8 ;  /* 0xffffff0004e67811 */ /* 0x000fe400078e40ff */
[----:B------:R-:W-:Y:S02]  /*10f0*/  CS2R R240, SRZ ;  /* 0x0000000000f07805 */ /* 0x000fe4000001ff00 */
[----:B--2---:R-:W-:-:S04]  /*1100*/  IABS R0, R10 ;  /* 0x0000000a00007213 */ /* 0x004fc80000000000 */
[----:B------:R-:W2:Y:S08]  /*1110*/  I2F.RP R11, R0 ;  /* 0x00000000000b7306 */ /* 0x000eb00000209400 */
[----:B--2---:R-:W2:Y:S02]  /*1120*/  MUFU.RCP R9, R11 ;  /* 0x0000000b00097308 */ /* 0x004ea40000001000 */
[----:B--2---:R-:W-:-:S06]  /*1130*/  IADD3 R9, PT, PT, R9, 0xffffffe, RZ ;  /* 0x0ffffffe09097810 */ /* 0x004fcc0007ffe0ff */
[----:B------:R-:W2:Y:S01]  /*1140*/  F2I.FTZ.U32.TRUNC.NTZ R29, R9 ;  /* 0x00000009001d7305 */ /* 0x000ea2000021f000 */
[----:B------:R-:W-:Y:S01]  /*1150*/  IABS R8, R10 ;  /* 0x0000000a00087213 */ /* 0x000fe20000000000 */
[----:B--2---:R-:W-:-:S04]  /*1160*/  IMAD.MOV R5, RZ, RZ, -R29 ;  /* 0x000000ffff057224 */ /* 0x004fc800078e0a1d */
[----:B------:R-:W-:-:S04]  /*1170*/  IMAD R12, R5, R0, RZ ;  /* 0x00000000050c7224 */ /* 0x000fc800078e02ff */
[----:B------:R-:W-:-:S04]  /*1180*/  IMAD.HI.U32 R12, R29, R12, R28 ;  /* 0x0000000c1d0c7227 */ /* 0x000fc800078e001c */
[----:B------:R-:W-:Y:S02]  /*1190*/  IMAD.MOV R8, RZ, RZ, -R8 ;  /* 0x000000ffff087224 */ /* 0x000fe400078e0a08 */
[----:B------:R-:W-:-:S04]  /*11a0*/  IMAD.HI.U32 R11, R12, R23, RZ ;  /* 0x000000170c0b7227 */ /* 0x000fc800078e00ff */
[----:B------:R-:W-:Y:S01]  /*11b0*/  IMAD R23, R11, R8, R23 ;  /* 0x000000080b177224 */ /* 0x000fe200078e0217 */
[----:B------:R-:W-:-:S04]  /*11c0*/  @!P2 SHF.R.S32.HI R8, RZ, 0x1f, R14 ;  /* 0x0000001fff08a819 */ /* 0x000fc8000001140e */
[----:B------:R-:W-:Y:S01]  /*11d0*/  ISETP.GT.U32.AND P0, PT, R0, R23, PT ;  /* 0x000000170000720c */ /* 0x000fe20003f04070 */
[-C--:B---3--:R-:W-:Y:S02]  /*11e0*/  @!P2 IMAD R5, R217, R14.reuse, RZ ;  /* 0x0000000ed905a224 */ /* 0x088fe400078e02ff */
[----:B------:R-:W-:-:S04]  /*11f0*/  @!P2 IMAD.WIDE.U32 R28, R216, R14, RZ ;  /* 0x0000000ed81ca225 */ /* 0x000fc800078e00ff */
[----:B------:R-:W-:Y:S01]  /*1200*/  @!P2 IMAD R5, R8, R216, R5 ;  /* 0x000000d80805a224 */ /* 0x000fe200078e0205 */
[----:B-----5:R-:W-:Y:S01]  /*1210*/  @!P2 SHF.R.S32.HI R8, RZ, 0x1f, R13 ;  /* 0x0000001fff08a819 */ /* 0x020fe2000001140d */
[----:B----4-:R-:W-:-:S03]  /*1220*/  @!P2 IMAD R9, R27, R13, RZ ;  /* 0x0000000d1b09a224 */ /* 0x010fc600078e02ff */
[----:B------:R-:W-:Y:S01]  /*1230*/  @!P2 IADD3 R29, PT, PT, R29, R5, RZ ;  /* 0x000000051d1da210 */ /* 0x000fe20007ffe0ff */
[----:B------:R-:W-:Y:S01]  /*1240*/  @P2 IMAD.IADD R5, R14, 0x1, R15 ;  /* 0x000000010e052824 */ /* 0x000fe200078e020f */
[----:B------:R-:W-:Y:S01]  /*1250*/  @!P0 IADD3 R23, PT, PT, R23, -R0, RZ ;  /* 0x8000000017178210 */ /* 0x000fe20007ffe0ff */
[----:B------:R-:W-:-:S03]  /*1260*/  @!P2 IMAD R9, R26, R8, R9 ;  /* 0x000000081a09a224 */ /* 0x000fc600078e0209 */
[----:B------:R-:W-:Y:S01]  /*1270*/  ISETP.GE.U32.AND P3, PT, R23, R0, PT ;  /* 0x000000001700720c */ /* 0x000fe20003f66070 */
[-C--:B------:R-:W-:Y:S02]  /*1280*/  @P2 IMAD R0, R217, R5.reuse, RZ ;  /* 0x00000005d9002224 */ /* 0x080fe400078e02ff */
[----:B------:R-:W-:Y:S01]  /*1290*/  @P2 IMAD.WIDE.U32 R22, R216, R5, RZ ;  /* 0x00000005d8162225 */ /* 0x000fe200078e00ff */
[----:B------:R-:W-:-:S03]  /*12a0*/  LOP3.LUT R5, R223, R10, RZ, 0x3c, !PT ;  /* 0x0000000adf057212 */ /* 0x000fc600078e3cff */
[----:B------:R-:W-:Y:S01]  /*12b0*/  @!P2 IMAD.WIDE.U32 R26, R26, R13, R28 ;  /* 0x0000000d1a1aa225 */ /* 0x000fe200078e001c */
[----:B------:R-:W-:-:S03]  /*12c0*/  ISETP.GE.AND P1, PT, R5, RZ, PT ;  /* 0x000000ff0500720c */ /* 0x000fc60003f26270 */
[----:B------:R-:W-:Y:S01]  /*12d0*/  @!P0 VIADD R11, R11, 0x1 ;  /* 0x000000010b0b8836 */ /* 0x000fe20000000000 */
[----:B------:R-:W-:Y:S01]  /*12e0*/  ISETP.NE.AND P0, PT, R10, RZ, PT ;  /* 0x000000ff0a00720c */ /* 0x000fe20003f05270 */
[----:B------:R-:W-:Y:S01]  /*12f0*/  @!P2 IMAD.MOV.U32 R12, RZ, RZ, R26 ;  /* 0x000000ffff0ca224 */ /* 0x000fe200078e001a */
[----:B------:R-:W-:Y:S02]  /*1300*/  @!P2 IADD3 R9, PT, PT, R27, R9, RZ ;  /* 0x000000091b09a210 */ /* 0x000fe40007ffe0ff */
[----:B------:R-:W-:Y:S02]  /*1310*/  @P2 IADD3 R9, PT, PT, R23, R0, RZ ;  /* 0x0000000017092210 */ /* 0x000fe40007ffe0ff */
[----:B------:R-:W-:Y:S01]  /*1320*/  @P2 MOV R12, R22 ;  /* 0x00000016000c2202 */ /* 0x000fe20000000f00 */
[----:B------:R-:W-:Y:S01]  /*1330*/  @!P2 IMAD R0, R7, R14, RZ ;  /* 0x0000000e0700a224 */ /* 0x000fe200078e02ff */
[----:B------:R-:W-:Y:S01]  /*1340*/  @!P2 SHF.R.S32.HI R5, RZ, 0x1f, R14 ;  /* 0x0000001fff05a819 */ /* 0x000fe2000001140e */
[----:B------:R-:W-:Y:S01]  /*1350*/  @P3 VIADD R11, R11, 0x1 ;  /* 0x000000010b0b3836 */ /* 0x000fe20000000000 */
[----:B------:R-:W-:-:S02]  /*1360*/  MOV R22, R12 ;  /* 0x0000000c00167202 */ /* 0x000fc40000000f00 */
[----:B------:R-:W-:Y:S01]  /*1370*/  MOV R23, R9 ;  /* 0x0000000900177202 */ /* 0x000fe20000000f00 */
[----:B------:R-:W-:Y:S01]  /*1380*/  IMAD R8, R217, R230, RZ ;  /* 0x000000e6d9087224 */ /* 0x000fe200078e02ff */
[----:B------:R-:W-:Y:S01]  /*1390*/  @!P1 IADD3 R11, PT, PT, -R11, RZ, RZ ;  /* 0x000000ff0b0b9210 */ /* 0x000fe20007ffe1ff */
[----:B------:R-:W-:Y:S02]  /*13a0*/  @!P2 IMAD R0, R5, R6, R0 ;  /* 0x000000060500a224 */ /* 0x000fe400078e0200 */
[----:B------:R-:W-:Y:S01]  /*13b0*/  IMAD.WIDE.U32 R22, R216, R230, R22 ;  /* 0x000000e6d8167225 */ /* 0x000fe200078e0016 */
[----:B------:R-:W-:-:S03]  /*13c0*/  @!P0 LOP3.LUT R11, RZ, R10, RZ, 0x33, !PT ;  /* 0x0000000aff0b8212 */ /* 0x000fc600078e33ff */
[----:B------:R-:W-:Y:S01]  /*13d0*/  @!P2 IMAD.WIDE.U32 R26, R6, R14, RZ ;  /* 0x0000000e061aa225 */ /* 0x000fe200078e00ff */
[----:B------:R-:W-:Y:S02]  /*13e0*/  IADD3 R23, PT, PT, R23, R8, RZ ;  /* 0x0000000817177210 */ /* 0x000fe40007ffe0ff */
[----:B------:R-:W-:Y:S02]  /*13f0*/  @!P2 SHF.R.S32.HI R5, RZ, 0x1f, R13 ;  /* 0x0000001fff05a819 */ /* 0x000fe4000001140d */
[----:B------:R-:W-:Y:S01]  /*1400*/  @!P2 IADD3 R27, PT, PT, R27, R0, RZ ;  /* 0x000000001b1ba210 */ /* 0x000fe20007ffe0ff */
[----:B------:R-:W-:Y:S01]  /*1410*/  @!P2 IMAD R0, R19, R13, RZ ;  /* 0x0000000d1300a224 */ /* 0x000fe200078e02ff */
[----:B------:R-:W-:Y:S01]  /*1420*/  SHF.R.S32.HI R8, RZ, 0x1f, R11 ;  /* 0x0000001fff087819 */ /* 0x000fe2000001140b */
[----:B------:R-:W-:Y:S02]  /*1430*/  @P2 IMAD.IADD R14, R14, 0x1, R15 ;  /* 0x000000010e0e2824 */ /* 0x000fe400078e020f */
[----:B------:R-:W-:-:S02]  /*1440*/  IMAD R9, R21, R11, RZ ;  /* 0x0000000b15097224 */ /* 0x000fc400078e02ff */
[C---:B------:R-:W-:Y:S02]  /*1450*/  @!P2 IMAD R0, R18.reuse, R5, R0 ;  /* 0x000000051200a224 */ /* 0x040fe400078e0200 */
[----:B------:R-:W-:-:S04]  /*1460*/  @!P2 IMAD.WIDE.U32 R32, R18, R13, R26 ;  /* 0x0000000d1220a225 */ /* 0x000fc800078e001a */
[----:B------:R-:W-:-:S04]  /*1470*/  IMAD.WIDE.U32 R22, R20, R11, R22 ;  /* 0x0000000b14167225 */ /* 0x000fc800078e0016 */
[----:B------:R-:W-:Y:S02]  /*1480*/  IMAD R8, R20, R8, R9 ;  /* 0x0000000814087224 */ /* 0x000fe400078e0209 */
[-C--:B------:R-:W-:Y:S02]  /*1490*/  @P2 IMAD R5, R7, R14.reuse, RZ ;  /* 0x0000000e07052224 */ /* 0x080fe400078e02ff */
[----:B------:R-:W-:Y:S01]  /*14a0*/  @P2 IMAD.WIDE.U32 R18, R6, R14, RZ ;  /* 0x0000000e06122225 */ /* 0x000fe200078e00ff */
[----:B------:R-:W-:Y:S02]  /*14b0*/  @!P2 IADD3 R15, PT, PT, R33, R0, RZ ;  /* 0x00000000210fa210 */ /* 0x000fe40007ffe0ff */
[----:B------:R-:W-:Y:S01]  /*14c0*/  IADD3 R13, PT, PT, R23, R8, RZ ;  /* 0x00000008170d7210 */ /* 0x000fe20007ffe0ff */
[----:B------:R-:W-:Y:S01]  /*14d0*/  IMAD.MOV.U32 R14, RZ, RZ, R22 ;  /* 0x000000ffff0e7224 */ /* 0x000fe200078e0016 */
[----:B------:R-:W-:Y:S01]  /*14e0*/  @P2 IADD3 R15, PT, PT, R19, R5, RZ ;  /* 0x00000005130f2210 */ /* 0x000fe20007ffe0ff */
[----:B------:R-:W-:Y:S01]  /*14f0*/  @P2 IMAD.MOV.U32 R32, RZ, RZ, R18 ;  /* 0x000000ffff202224 */ /* 0x000fe200078e0012 */
[----:B------:R-:W-:-:S02]  /*1500*/  MOV R11, RZ ;  /* 0x000000ff000b7202 */ /* 0x000fc40000000f00 */
[----:B-1----:R-:W-:Y:S02]  /*1510*/  MOV R0, R230 ;  /* 0x000000e600007202 */ /* 0x002fe40000000f00 */
.L_x_515:
[----:B------:R-:W-:Y:S05]  /*1520*/  BSYNC.RECONVERGENT B0 ;  /* 0x0000000000007941 */ /* 0x000fea0003800200 */
.L_x_513:
[----:B------:R-:W-:Y:S01]  /*1530*/  ISETP.NE.AND P0, PT, R227, -0x1, PT ;  /* 0xffffffffe300780c */ /* 0x000fe20003f05270 */
[----:B------:R-:W2:Y:S04]  /*1540*/  LD.E.64 R34, desc[UR4][R2.64+0x30] ;  /* 0x0000300402227980 */ /* 0x000ea8000c101b00 */
[----:B------:R-:W3:Y:S04]  /*1550*/  LD.E.64 R28, desc[UR4][R2.64+0x48] ;  /* 0x00004804021c7980 */ /* 0x000ee8000c101b00 */
[----:B------:R-:W4:Y:S04]  /*1560*/  LD.E.64 R26, desc[UR4][R2.64+0x8] ;  /* 0x00000804021a7980 */ /* 0x000f28000c101b00 */
[----:B------:R-:W3:Y:S04]  /*1570*/  @!P0 LD.E.64 R36, desc[UR4][R2.64+0x18] ;  /* 0x0000180402248980 */ /* 0x000ee8000c101b00 */
[----:B------:R-:W4:Y:S04]  /*1580*/  LD.E.64 R22, desc[UR4][R2.64] ;  /* 0x0000000402167980 */ /* 0x000f28000c101b00 */
[----:B------:R-:W5:Y:S01]  /*1590*/  LD.E.64 R18, desc[UR4][R2.64+0x10] ;  /* 0x0000100402127980 */ /* 0x000f62000c101b00 */
[----:B------:R-:W-:-:S04]  /*15a0*/  IABS R16, R10 ;  /* 0x0000000a00107213 */ /* 0x000fc80000000000 */
[----:B------:R-:W1:Y:S08]  /*15b0*/  I2F.RP R12, R16 ;  /* 0x00000010000c7306 */ /* 0x000e700000209400 */
[----:B-1----:R-:W1:Y:S02]  /*15c0*/  MUFU.RCP R8, R12 ;  /* 0x0000000c00087308 */ /* 0x002e640000001000 */
[----:B-1----:R-:W-:-:S06]  /*15d0*/  VIADD R8, R8, 0xffffffe ;  /* 0x0ffffffe08087836 */ /* 0x002fcc0000000000 */
[----:B------:R-:W1:Y:S01]  /*15e0*/  F2I.FTZ.U32.TRUNC.NTZ R31, R8 ;  /* 0x00000008001f7305 */ /* 0x000e62000021f000 */
[----:B------:R-:W1:Y:S01]  /*15f0*/  S2R R5, SR_CgaCtaId ;  /* 0x0000000000057919 */ /* 0x000e620000008800 */
[----:B------:R-:W-:Y:S01]  /*1600*/  IMAD.MOV.U32 R30, RZ, RZ, RZ ;  /* 0x000000ffff1e7224 */ /* 0x000fe200078e00ff */
[----:B------:R-:W-:Y:S01]  /*1610*/  IABS R21, R223 ;  /* 0x000000df00157213 */ /* 0x000fe20000000000 */
[----:B-1----:R-:W-:-:S04]  /*1620*/  IMAD.MOV R9, RZ, RZ, -R31 ;  /* 0x000000ffff097224 */ /* 0x002fc800078e0a1f */
[----:B------:R-:W-:Y:S01]  /*1630*/  IMAD R20, R9, R16, RZ ;  /* 0x0000001009147224 */ /* 0x000fe200078e02ff */
[----:B------:R-:W-:-:S03]  /*1640*/  IABS R9, R10 ;  /* 0x0000000a00097213 */ /* 0x000fc60000000000 */
[----:B------:R-:W-:-:S04]  /*1650*/  IMAD.HI.U32 R20, R31, R20, R30 ;  /* 0x000000141f147227 */ /* 0x000fc800078e001e */
[----:B------:R-:W-:Y:S02]  /*1660*/  IMAD.MOV R9, RZ, RZ, -R9 ;  /* 0x000000ffff097224 */ /* 0x000fe400078e0a09 */
[----:B------:R-:W-:-:S04]  /*1670*/  IMAD.HI.U32 R20, R20, R21, RZ ;  /* 0x0000001514147227 */ /* 0x000fc800078e00ff */
[----:B------:R-:W-:Y:S02]  /*1680*/  IMAD R21, R20, R9, R21 ;  /* 0x0000000914157224 */ /* 0x000fe400078e0215 */
[-C--:B-----5:R-:W-:Y:S02]  /*1690*/  IMAD R8, R11, R6.reuse, RZ ;  /* 0x000000060b087224 */ /* 0x0a0fe400078e02ff */
[----:B------:R-:W-:Y:S01]  /*16a0*/  IMAD.SHL.U32 R12, R214, 0x8, RZ ;  /* 0x00000008d60c7824 */ /* 0x000fe200078e00ff */
[----:B------:R-:W-:Y:S01]  /*16b0*/  ISETP.GT.U32.AND P5, PT, R16, R21, PT ;  /* 0x000000151000720c */ /* 0x000fe20003fa4070 */
[C---:B------:R-:W-:Y:S02]  /*16c0*/  IMAD R8, R0.reuse, R7, R8 ;  /* 0x0000000700087224 */ /* 0x040fe400078e0208 */
[----:B------:R-:W-:Y:S01]  /*16d0*/  IMAD.WIDE.U32 R38, R0, R6, RZ ;  /* 0x0000000600267225 */ /* 0x000fe200078e00ff */
[----:B------:R-:W-:-:S03]  /*16e0*/  LOP3.LUT R11, R12, 0x18, RZ, 0xc0, !PT ;  /* 0x000000180c0b7812 */ /* 0x000fc600078ec0ff */
[----:B------:R-:W-:Y:S01]  /*16f0*/  IMAD.IADD R8, R39, 0x1, R8 ;  /* 0x0000000127087824 */ /* 0x000fe200078e0208 */
[----:B------:R-:W-:Y:S02]  /*1700*/  IADD3 R9, P2, P1, R38, R32, R11 ;  /* 0x0000002026097210 */ /* 0x000fe4000795e00b */
[----:B------:R-:W-:Y:S02]  /*1710*/  LOP3.LUT R30, R223, R10, RZ, 0x3c, !PT ;  /* 0x0000000adf1e7212 */ /* 0x000fe400078e3cff */
[----:B------:R-:W-:Y:S02]  /*1720*/  MOV R0, 0x400 ;  /* 0x0000040000007802 */ /* 0x000fe40000000f00 */
[----:B------:R-:W-:Y:S02]  /*1730*/  IADD3.X R8, PT, PT, R8, R15, RZ, P2, P1 ;  /* 0x0000000f08087210 */ /* 0x000fe400017e24ff */
[----:B------:R-:W-:Y:S02]  /*1740*/  ISETP.GE.AND P4, PT, R30, RZ, PT ;  /* 0x000000ff1e00720c */ /* 0x000fe40003f86270 */
[----:B------:R-:W-:Y:S01]  /*1750*/  LEA R5, R5, R0, 0x18 ;  /* 0x0000000005057211 */ /* 0x000fe200078ec0ff */
[----:B------:R-:W-:Y:S01]  /*1760*/  @!P5 IMAD.IADD R21, R21, 0x1, -R16 ;  /* 0x000000011515d824 */ /* 0x000fe200078e0a10 */
[----:B------:R-:W-:Y:S01]  /*1770*/  SHF.R.U32.HI R228, RZ, 0x2, R214 ;  /* 0x00000002ffe47819 */ /* 0x000fe200000116d6 */
[----:B------:R-:W-:-:S03]  /*1780*/  IMAD.IADD R215, R215, 0x1, -R226 ;  /* 0x00000001d7d77824 */ /* 0x000fc600078e0ae2 */
[----:B------:R-:W-:Y:S01]  /*1790*/  ISETP.GE.U32.AND P6, PT, R21, R16, PT ;  /* 0x000000101500720c */ /* 0x000fe20003fc6070 */
[----:B------:R-:W-:Y:S01]  /*17a0*/  IMAD.MOV.U32 R229, RZ, RZ, RZ ;  /* 0x000000ffffe57224 */ /* 0x000fe200078e00ff */
[----:B------:R-:W-:Y:S01]  /*17b0*/  ISETP.GE.AND P1, PT, R228, R215, PT ;  /* 0x000000d7e400720c */ /* 0x000fe20003f26270 */
[----:B------:R-:W-:-:S04]  /*17c0*/  IMAD.WIDE.U32 R32, R17, 0x40, R228 ;  /* 0x0000004011207825 */ /* 0x000fc800078e00e4 */
[----:B------:R-:W-:-:S06]  /*17d0*/  @!P5 VIADD R20, R20, 0x1 ;  /* 0x000000011414d836 */ /* 0x000fcc0000000000 */
[----:B------:R-:W-:-:S04]  /*17e0*/  @P6 VIADD R20, R20, 0x1 ;  /* 0x0000000114146836 */ /* 0x000fc80000000000 */
[----:B------:R-:W-:Y:S01]  /*17f0*/  @!P4 IMAD.MOV R20, RZ, RZ, -R20 ;  /* 0x000000ffff14c224 */ /* 0x000fe200078e0a14 */
[----:B------:R-:W-:-:S04]  /*1800*/  LOP3.LUT R21, R12, 0xc0, RZ, 0xc0, !PT ;  /* 0x000000c00c157812 */ /* 0x000fc800078ec0ff */
[----:B------:R-:W-:-:S04]  /*1810*/  LOP3.LUT R21, R21, 0x18, R214, 0xf8, !PT ;  /* 0x0000001815157812 */ /* 0x000fc800078ef8d6 */
[----:B------:R-:W-:-:S04]  /*1820*/  LOP3.LUT R21, R21, 0x18, R12, 0x78, !PT ;  /* 0x0000001815157812 */ /* 0x000fc800078e780c */
[----:B------:R-:W-:-:S05]  /*1830*/  LOP3.LUT R12, R21, 0x1f20, R12, 0xf8, !PT ;  /* 0x00001f20150c7812 */ /* 0x000fca00078ef80c */
[----:B------:R-:W-:Y:S02]  /*1840*/  IMAD R225, R12, 0x2, R5 ;  /* 0x000000020ce17824 */ /* 0x000fe400078e0205 */
[----:B------:R-:W-:Y:S02]  /*1850*/  VIADD R12, R228, 0xc0 ;  /* 0x000000c0e40c7836 */ /* 0x000fe40000000000 */
[-C--:B--2---:R-:W-:Y:S02]  /*1860*/  @P0 IMAD R0, R35, R227.reuse, RZ ;  /* 0x000000e323000224 */ /* 0x084fe400078e02ff */
[----:B------:R-:W-:-:S04]  /*1870*/  @P0 IMAD.WIDE.U32 R30, R34, R227, RZ ;  /* 0x000000e3221e0225 */ /* 0x000fc800078e00ff */
[-C--:B---3--:R-:W-:Y:S02]  /*1880*/  @!P0 IMAD R15, R37, R224.reuse, RZ ;  /* 0x000000e0250f8224 */ /* 0x088fe400078e02ff */
[----:B------:R-:W-:-:S04]  /*1890*/  @!P0 IMAD.WIDE.U32 R36, R36, R224, RZ ;  /* 0x000000e024248225 */ /* 0x000fc800078e00ff */
[----:B------:R-:W-:Y:S02]  /*18a0*/  @!P0 IMAD.IADD R15, R37, 0x1, R15 ;  /* 0x00000001250f8824 */ /* 0x000fe400078e020f */
[----:B------:R-:W-:Y:S02]  /*18b0*/  @P0 IMAD.IADD R15, R31, 0x1, R0 ;  /* 0x000000011f0f0824 */ /* 0x000fe400078e0200 */
[----:B------:R-:W-:Y:S02]  /*18c0*/  VIADD R0, R228, 0x20 ;  /* 0x00000020e4007836 */ /* 0x000fe40000000000 */
[----:B------:R-:W-:Y:S02]  /*18d0*/  @!P0 IMAD.MOV.U32 R16, RZ, RZ, R36 ;  /* 0x000000ffff108224 */ /* 0x000fe400078e0024 */
[----:B------:R-:W-:Y:S01]  /*18e0*/  @P0 IMAD.MOV.U32 R16, RZ, RZ, R30 ;  /* 0x000000ffff100224 */ /* 0x000fe200078e001e */
[----:B------:R-:W-:Y:S02]  /*18f0*/  ISETP.GE.AND P0, PT, R0, R215, PT ;  /* 0x000000d70000720c */ /* 0x000fe40003f06270 */
[----:B------:R-:W-:-:S02]  /*1900*/  IADD3 R30, P3, PT, R11, R14, RZ ;  /* 0x0000000e0b1e7210 */ /* 0x000fc40007f7e0ff */
[----:B------:R-:W-:Y:S01]  /*1910*/  IADD3 R14, P2, PT, R11, R16, RZ ;  /* 0x000000100b0e7210 */ /* 0x000fe20007f5e0ff */
[----:B------:R-:W-:-:S04]  /*1920*/  IMAD R11, R29, R223, RZ ;  /* 0x000000df1d0b7224 */ /* 0x000fc800078e02ff */
[----:B------:R-:W-:Y:S01]  /*1930*/  IMAD.X R15, RZ, RZ, R15, P2 ;  /* 0x000000ffff0f7224 */ /* 0x000fe200010e060f */
[----:B------:R-:W-:Y:S01]  /*1940*/  ISETP.NE.AND P2, PT, R10, RZ, PT ;  /* 0x000000ff0a00720c */ /* 0x000fe20003f45270 */
[----:B------:R-:W-:Y:S02]  /*1950*/  IMAD.X R31, RZ, RZ, R13, P3 ;  /* 0x000000ffff1f7224 */ /* 0x000fe400018e060d */
[----:B------:R-:W-:Y:S01]  /*1960*/  IMAD.WIDE.U32 R28, R28, R223, R14 ;  /* 0x000000df1c1c7225 */ /* 0x000fe200078e000e */
[----:B------:R-:W-:-:S03]  /*1970*/  @!P0 IADD3 R15, P3, PT, R32, 0x20, RZ ;  /* 0x00000020200f8810 */ /* 0x000fc60007f7e0ff */
[----:B------:R-:W-:Y:S02]  /*1980*/  IMAD.IADD R29, R29, 0x1, R11 ;  /* 0x000000011d1d7824 */ /* 0x000fe400078e020b */
[----:B------:R-:W-:Y:S02]  /*1990*/  @!P0 IMAD.X R13, RZ, RZ, R33, P3 ;  /* 0x000000ffff0d8224 */ /* 0x000fe400018e0621 */
[----:B------:R-:W-:Y:S02]  /*19a0*/  IMAD R14, R217, R228, RZ ;  /* 0x000000e4d90e7224 */ /* 0x000fe400078e02ff */
[----:B------:R-:W-:Y:S01]  /*19b0*/  @!P1 IMAD R17, R33, R34, RZ ;  /* 0x0000002221119224 */ /* 0x000fe200078e02ff */
[----:B------:R-:W-:Y:S01]  /*19c0*/  @!P2 LOP3.LUT R20, RZ, R10, RZ, 0x33, !PT ;  /* 0x0000000aff14a212 */ /* 0x000fe200078e33ff */
[----:B------:R-:W-:-:S04]  /*19d0*/  IMAD.WIDE.U32 R30, R228, R216, R30 ;  /* 0x000000d8e41e7225 */ /* 0x000fc800078e001e */
[----:B------:R-:W-:Y:S02]  /*19e0*/  @!P0 IMAD R13, R13, R34, RZ ;  /* 0x000000220d0d8224 */ /* 0x000fe400078e02ff */
[----:B------:R-:W-:Y:S02]  /*19f0*/  @!P0 IMAD.MOV.U32 R10, RZ, RZ, R28 ;  /* 0x000000ffff0a8224 */ /* 0x000fe400078e001c */
[----:B------:R-:W-:Y:S02]  /*1a00*/  @!P0 IMAD.MOV.U32 R11, RZ, RZ, R29 ;  /* 0x000000ffff0b8224 */ /* 0x000fe400078e001d */
[----:B------:R-:W-:Y:S02]  /*1a10*/  @!P1 IMAD R17, R32, R35, R17 ;  /* 0x0000002320119224 */ /* 0x000fe400078e0211 */
[----:B------:R-:W-:Y:S01]  /*1a20*/  IMAD.IADD R219, R31, 0x1, R14 ;  /* 0x000000011fdb7824 */ /* 0x000fe200078e020e */
[----:B----4-:R-:W-:Y:S01]  /*1a30*/  LEA R218, P3, R30, R26, 0x1 ;  /* 0x0000001a1eda7211 */ /* 0x010fe200078608ff */
[----:B------:R-:W-:-:S04]  /*1a40*/  @!P1 IMAD.WIDE.U32 R32, R32, R34, R28 ;  /* 0x0000002220209225 */ /* 0x000fc800078e001c */
[-C--:B------:R-:W-:Y:S02]  /*1a50*/  @!P0 IMAD R14, R35, R15.reuse, R13 ;  /* 0x0000000f230e8224 */ /* 0x080fe400078e020d */
[----:B------:R-:W-:Y:S01]  /*1a60*/  @!P0 IMAD.WIDE.U32 R34, R34, R15, R10 ;  /* 0x0000000f22228225 */ /* 0x000fe200078e000a */
[----:B------:R-:W-:Y:S02]  /*1a70*/  LEA.HI.X R219, R30, R27, R219, 0x1, P3 ;  /* 0x0000001b1edb7211 */ /* 0x000fe400018f0cdb */
[-C--:B------:R-:W-:Y:S01]  /*1a80*/  @!P1 LEA R28, P2, R32, R22.reuse, 0x1 ;  /* 0x00000016201c9211 */ /* 0x080fe200078408ff */
[----:B------:R-:W-:Y:S01]  /*1a90*/  @!P0 IMAD.IADD R15, R35, 0x1, R14 ;  /* 0x00000001230f8824 */ /* 0x000fe200078e020e */
[----:B------:R-:W-:Y:S01]  /*1aa0*/  @!P0 LEA R30, P5, R34, R22, 0x1 ;  /* 0x00000016221e8211 */ /* 0x000fe200078a08ff */
[----:B------:R-:W-:Y:S02]  /*1ab0*/  IMAD.IADD R11, R152, 0x1, -R230 ;  /* 0x00000001980b7824 */ /* 0x000fe400078e0ae6 */
[----:B------:R-:W-:Y:S01]  /*1ac0*/  VIADD R22, R228, 0x40 ;  /* 0x00000040e4167836 */ /* 0x000fe20000000000 */
[----:B------:R-:W-:Y:S01]  /*1ad0*/  @!P0 LEA.HI.X R31, R34, R23, R15, 0x1, P5 ;  /* 0x00000017221f8211 */ /* 0x000fe200028f0c0f */
[----:B------:R-:W-:-:S03]  /*1ae0*/  @!P1 IMAD.IADD R17, R33, 0x1, R17 ;  /* 0x0000000121119824 */ /* 0x000fc600078e0211 */
[----:B------:R-:W-:Y:S01]  /*1af0*/  ISETP.GE.AND P5, PT, R22, R11, PT ;  /* 0x0000000b1600720c */ /* 0x000fe20003fa6270 */
[----:B------:R-:W-:Y:S01]  /*1b00*/  IMAD.SHL.U32 R10, R216, 0x20, RZ ;  /* 0x00000020d80a7824 */ /* 0x000fe200078e00ff */
[----:B------:R-:W-:Y:S02]  /*1b10*/  @!P1 LEA.HI.X R29, R32, R23, R17, 0x1, P2 ;  /* 0x00000017201d9211 */ /* 0x000fe400010f0c11 */
[-C--:B------:R-:W-:Y:S02]  /*1b20*/  ISETP.GE.AND P3, PT, R228, R11.reuse, PT ;  /* 0x0000000be400720c */ /* 0x080fe40003f66270 */
[----:B------:R-:W-:Y:S01]  /*1b30*/  ISETP.GE.AND P2, PT, R0, R11, PT ;  /* 0x0000000b0000720c */ /* 0x000fe20003f46270 */
[----:B------:R-:W-:Y:S01]  /*1b40*/  @!PT LDS RZ, [RZ] ;  /* 0x00000000fffff984 */ /* 0x000fe20000000800 */
[----:B------:R-:W-:Y:S01]  /*1b50*/  @!PT LDS RZ, [RZ] ;  /* 0x00000000fffff984 */ /* 0x000fe20000000800 */
[----:B------:R-:W-:Y:S01]  /*1b60*/  @!PT LDS RZ, [RZ] ;  /* 0x00000000fffff984 */ /* 0x000fe20000000800 */
[----:B------:R1:W-:Y:S01]  /*1b70*/  @!P1 LDGSTS.E.BYPASS.LTC128B.128 [R225], desc[UR4][R28.64] ;  /* 0x000000001ce19fae */ /* 0x0003e2000b981a04 */
[----:B------:R-:W-:Y:S02]  /*1b80*/  SHF.L.U64.HI R13, R216, 0x5, R217 ;  /* 0x00000005d80d7819 */ /* 0x000fe400000102d9 */
[----:B------:R-:W-:Y:S01]  /*1b90*/  LEA R26, P4, R10, R218, 0x1 ;  /* 0x000000da0a1a7211 */ /* 0x000fe200078808ff */
[----:B------:R2:W-:Y:S01]  /*1ba0*/  @!P0 LDGSTS.E.BYPASS.LTC128B.128 [R225+0x800], desc[UR4][R30.64] ;  /* 0x008000001ee18fae */ /* 0x0005e2000b981a04 */
[----:B------:R-:W-:-:S02]  /*1bb0*/  VIADD R16, R228, 0x60 ;  /* 0x00000060e4107836 */ /* 0x000fc40000000000 */
[----:B------:R-:W-:Y:S01]  /*1bc0*/  LEA.HI.X R27, R10, R219, R13, 0x1, P4 ;  /* 0x000000db0a1b7211 */ /* 0x000fe200020f0c0d */
[C---:B------:R-:W-:Y:S01]  /*1bd0*/  VIADD R14, R228.reuse, 0x80 ;  /* 0x00000080e40e7836 */ /* 0x040fe20000000000 */
[----:B------:R-:W-:Y:S01]  /*1be0*/  SHF.R.S32.HI R15, RZ, 0x1f, R20 ;  /* 0x0000001fff0f7819 */ /* 0x000fe20000011414 */
[----:B------:R-:W-:Y:S01]  /*1bf0*/  VIADD R10, R228, 0xe0 ;  /* 0x000000e0e40a7836 */ /* 0x000fe20000000000 */
[-C--:B------:R-:W-:Y:S01]  /*1c00*/  ISETP.GE.AND P1, PT, R16, R11.reuse, PT ;  /* 0x0000000b1000720c */ /* 0x080fe20003f26270 */
[----:B------:R-:W-:Y:S01]  /*1c10*/  IMAD R13, R25, R20, RZ ;  /* 0x00000014190d7224 */ /* 0x000fe200078e02ff */
[-C--:B------:R-:W-:Y:S01]  /*1c20*/  ISETP.GE.AND P6, PT, R14, R11.reuse, PT ;  /* 0x0000000b0e00720c */ /* 0x080fe20003fc6270 */
[----:B------:R-:W-:Y:S01]  /*1c30*/  @!P3 LDGSTS.E.BYPASS.LTC128B.128 [R225+0x1000], desc[UR4][R218.64] ;  /* 0x01000000dae1bfae */ /* 0x000fe2000b981a04 */
[----:B------:R-:W-:-:S03]  /*1c40*/  ISETP.GE.AND P4, PT, R12, R11, PT ;  /* 0x0000000b0c00720c */ /* 0x000fc60003f86270 */
[----:B------:R-:W-:Y:S01]  /*1c50*/  @!P2 LDGSTS.E.BYPASS.LTC128B.128 [R225+0x1800], desc[UR4][R26.64] ;  /* 0x018000001ae1afae */ /* 0x000fe2000b981a04 */
[----:B------:R-:W-:Y:S01]  /*1c60*/  ISETP.GE.AND P2, PT, R10, R11, PT ;  /* 0x0000000b0a00720c */ /* 0x000fe20003f46270 */
[----:B-1----:R-:W-:Y:S01]  /*1c70*/  IMAD.WIDE.U32 R28, R24, R20, RZ ;  /* 0x00000014181c7225 */ /* 0x002fe200078e00ff */
[----:B--2---:R-:W-:-:S03]  /*1c80*/  @!P5 LEA R30, P0, R216, R26, 0x6 ;  /* 0x0000001ad81ed211 */ /* 0x004fc600078030ff */
[----:B------:R-:W-:Y:S01]  /*1c90*/  VIADD R20, R228, 0xa0 ;  /* 0x000000a0e4147836 */ /* 0x000fe20000000000 */
[----:B------:R-:W-:-:S05]  /*1ca0*/  @!P5 LEA.HI.X R31, R216, R27, R217, 0x6, P0 ;  /* 0x0000001bd81fd211 */ /* 0x000fca00000f34d9 */
[----:B------:R1:W-:Y:S01]  /*1cb0*/  @!P5 LDGSTS.E.BYPASS.LTC128B.128 [R225+0x2000], desc[UR4][R30.64] ;  /* 0x020000001ee1dfae */ /* 0x0003e2000b981a04 */
[----:B------:R-:W-:Y:S01]  /*1cc0*/  ISETP.GE.AND P5, PT, R20, R11, PT ;  /* 0x0000000b1400720c */ /* 0x000fe20003fa6270 */
[--C-:B------:R-:W-:Y:S01]  /*1cd0*/  @!P6 IMAD.MOV.U32 R34, RZ, RZ, R26.reuse ;  /* 0x000000ffff22e224 */ /* 0x100fe200078e001a */
[C---:B------:R-:W-:Y:S01]  /*1ce0*/  @!P1 LEA R36, P0, R216.reuse, R26, 0x7 ;  /* 0x0000001ad8249211 */ /* 0x040fe200078038ff */
[--C-:B------:R-:W-:Y:S02]  /*1cf0*/  @!P6 IMAD.MOV.U32 R35, RZ, RZ, R27.reuse ;  /* 0x000000ffff23e224 */ /* 0x100fe400078e001b */
[----:B------:R-:W-:Y:S02]  /*1d00*/  @!P4 IMAD.MOV.U32 R32, RZ, RZ, R26 ;  /* 0x000000ffff20c224 */ /* 0x000fe400078e001a */
[----:B------:R-:W-:Y:S01]  /*1d10*/  @!P4 IMAD.MOV.U32 R33, RZ, RZ, R27 ;  /* 0x000000ffff21c224 */ /* 0x000fe200078e001b */
[----:B------:R-:W-:Y:S01]  /*1d20*/  @!P1 LEA.HI.X R37, R216, R27, R217, 0x7, P0 ;  /* 0x0000001bd8259211 */ /* 0x000fe200000f3cd9 */
[----:B------:R-:W-:-:S02]  /*1d30*/  @!P6 IMAD R17, R217, 0xc0, RZ ;  /* 0x000000c0d911e824 */ /* 0x000fc400078e02ff */
[C---:B------:R-:W-:Y:S02]  /*1d40*/  @!P6 IMAD.WIDE.U32 R34, R216.reuse, 0xc0, R34 ;  /* 0x000000c0d822e825 */ /* 0x040fe400078e0022 */
[----:B------:R2:W-:Y:S02]  /*1d50*/  @!P1 LDGSTS.E.BYPASS.LTC128B.128 [R225+0x2800], desc[UR4][R36.64] ;  /* 0x0280000024e19fae */ /* 0x0005e4000b981a04 */
[----:B------:R-:W-:Y:S02]  /*1d60*/  IMAD R24, R15, R24, R13 ;  /* 0x000000180f187224 */ /* 0x000fe400078e020d */
[----:B------:R-:W-:Y:S02]  /*1d70*/  @!P4 IMAD R15, R217, 0x140, RZ ;  /* 0x00000140d90fc824 */ /* 0x000fe400078e02ff */
[----:B------:R-:W-:-:S04]  /*1d80*/  @!P4 IMAD.WIDE.U32 R32, R216, 0x140, R32 ;  /* 0x00000140d820c825 */ /* 0x000fc800078e0020 */
[----:B-1----:R-:W-:Y:S02]  /*1d90*/  @!P2 IMAD.MOV.U32 R30, RZ, RZ, R26 ;  /* 0x000000ffff1ea224 */ /* 0x002fe400078e001a */
[----:B------:R-:W-:Y:S01]  /*1da0*/  @!P2 IMAD.MOV.U32 R31, RZ, RZ, R27 ;  /* 0x000000ffff1fa224 */ /* 0x000fe200078e001b */
[C---:B------:R-:W-:Y:S01]  /*1db0*/  @!P5 LEA R26, P0, R216.reuse, R26, 0x8 ;  /* 0x0000001ad81ad211 */ /* 0x040fe200078040ff */
[----:B------:R-:W-:Y:S02]  /*1dc0*/  @!P2 IMAD R13, R217, 0x180, RZ ;  /* 0x00000180d90da824 */ /* 0x000fe400078e02ff */
[C---:B------:R-:W-:Y:S01]  /*1dd0*/  @!P2 IMAD.WIDE.U32 R30, R216.reuse, 0x180, R30 ;  /* 0x00000180d81ea825 */ /* 0x040fe200078e001e */
[----:B------:R-:W-:-:S03]  /*1de0*/  @!P5 LEA.HI.X R27, R216, R27, R217, 0x8, P0 ;  /* 0x0000001bd81bd211 */ /* 0x000fc600000f44d9 */
[----:B------:R-:W-:Y:S02]  /*1df0*/  @!P6 IMAD.IADD R35, R35, 0x1, R17 ;  /* 0x000000012323e824 */ /* 0x000fe400078e0211 */
[----:B------:R-:W-:Y:S02]  /*1e00*/  @!P4 IMAD.IADD R33, R33, 0x1, R15 ;  /* 0x000000012121c824 */ /* 0x000fe400078e020f */
[----:B------:R-:W-:Y:S01]  /*1e10*/  @!P2 IMAD.IADD R31, R31, 0x1, R13 ;  /* 0x000000011f1fa824 */ /* 0x000fe200078e020d */
[----:B------:R2:W-:Y:S04]  /*1e20*/  @!P6 LDGSTS.E.BYPASS.LTC128B.128 [R225+0x3000], desc[UR4][R34.64] ;  /* 0x0300000022e1efae */ /* 0x0005e8000b981a04 */
[----:B------:R2:W-:Y:S04]  /*1e30*/  @!P5 LDGSTS.E.BYPASS.LTC128B.128 [R225+0x3800], desc[UR4][R26.64] ;  /* 0x038000001ae1dfae */ /* 0x0005e8000b981a04 */
[----:B------:R2:W-:Y:S04]  /*1e40*/  @!P4 LDGSTS.E.BYPASS.LTC128B.128 [R225+0x4000], desc[UR4][R32.64] ;  /* 0x0400000020e1cfae */ /* 0x0005e8000b981a04 */
[----:B------:R2:W-:Y:S04]  /*1e50*/  @!P2 LDGSTS.E.BYPASS.LTC128B.128 [R225+0x4800], desc[UR4][R30.64] ;  /* 0x048000001ee1afae */ /* 0x0005e8000b981a04 */
[----:B------:R-:W0:Y:S01]  /*1e60*/  LDGDEPBAR ;  /* 0x00000000000079af */ /* 0x000e220000000000 */
[----:B------:R-:W-:Y:S01]  /*1e70*/  IADD3 R28, P1, PT, R9, R28, RZ ;  /* 0x0000001c091c7210 */ /* 0x000fe20007f3e0ff */
[----:B------:R-:W-:-:S04]  /*1e80*/  IMAD.IADD R29, R29, 0x1, R24 ;  /* 0x000000011d1d7824 */ /* 0x000fc800078e0218 */
[----:B------:R-:W-:Y:S02]  /*1e90*/  IMAD.X R29, R8, 0x1, R29, P1 ;  /* 0x00000001081d7824 */ /* 0x000fe400008e061d */
[----:B------:R-:W-:Y:S02]  /*1ea0*/  IMAD R8, R7, R228, RZ ;  /* 0x000000e407087224 */ /* 0x000fe400078e02ff */
[----:B------:R-:W-:Y:S01]  /*1eb0*/  IMAD.WIDE.U32 R28, R228, R6, R28 ;  /* 0x00000006e41c7225 */ /* 0x000fe200078e001c */
[----:B------:R-:W-:-:S03]  /*1ec0*/  ISETP.GE.AND P0, PT, R0, R11, PT ;  /* 0x0000000b0000720c */ /* 0x000fc60003f06270 */
[----:B------:R-:W-:Y:S01]  /*1ed0*/  IMAD.IADD R221, R29, 0x1, R8 ;  /* 0x000000011ddd7824 */ /* 0x000fe200078e0208 */
[----:B------:R-:W-:-:S09]  /*1ee0*/  DEPBAR.LE SB0, 0x0 ;  /* 0x000080000000791a */ /* 0x000fd20000000000 */
[----:B------:R-:W-:Y:S05]  /*1ef0*/  WARPSYNC.ALL ;  /* 0x0000000000007948 */ /* 0x000fea0003800000 */
[----:B------:R-:W-:Y:S01]  /*1f00*/  LEA R220, P2, R28, R18, 0x1 ;  /* 0x000000121cdc7211 */ /* 0x000fe200078408ff */
[----:B------:R-:W-:Y:S01]  /*1f10*/  IMAD.SHL.U32 R0, R6, 0x20, RZ ;  /* 0x0000002006007824 */ /* 0x000fe200078e00ff */
[----:B------:R-:W-:Y:S02]  /*1f20*/  ISETP.GE.AND P5, PT, R14, R11, PT ;  /* 0x0000000b0e00720c */ /* 0x000fe40003fa6270 */
[----:B------:R-:W-:Y:S01]  /*1f30*/  LEA.HI.X R221, R28, R19, R221, 0x1, P2 ;  /* 0x000000131cdd7211 */ /* 0x000fe200010f0cdd */
[----:B------:R-:W-:Y:S01]  /*1f40*/  BAR.SYNC.DEFER_BLOCKING 0x0 ;  /* 0x0000000000007b1d */ /* 0x000fe20000010000 */
[----:B------:R-:W-:-:S02]  /*1f50*/  SHF.L.U64.HI R8, R6, 0x5, R7 ;  /* 0x0000000506087819 */ /* 0x000fc40000010207 */
[----:B------:R-:W-:Y:S02]  /*1f60*/  LEA R14, P2, R0, R220, 0x1 ;  /* 0x000000dc000e7211 */ /* 0x000fe400078408ff */
[----:B------:R-:W-:Y:S01]  /*1f70*/  ISETP.GE.AND P1, PT, R22, R11, PT ;  /* 0x0000000b1600720c */ /* 0x000fe20003f26270 */
[----:B------:R-:W-:Y:S01]  /*1f80*/  IMAD.SHL.U32 R155, R214, 0x20, RZ ;  /* 0x00000020d69b7824 */ /* 0x000fe200078e00ff */
[----:B------:R-:W-:Y:S01]  /*1f90*/  LEA.HI.X R15, R0, R221, R8, 0x1, P2 ;  /* 0x000000dd000f7211 */ /* 0x000fe200010f0c08 */
[----:B------:R-:W-:Y:S01]  /*1fa0*/  IMAD.SHL.U32 R0, R214, 0x10, RZ ;  /* 0x00000010d6007824 */ /* 0x000fe200078e00ff */
[----:B------:R-:W-:Y:S01]  /*1fb0*/  ISETP.GE.AND P2, PT, R10, R11, PT ;  /* 0x0000000b0a00720c */ /* 0x000fe20003f46270 */
[----:B------:R-:W-:Y:S01]  /*1fc0*/  IMAD.SHL.U32 R154, R214, 0x4, RZ ;  /* 0x00000004d69a7824 */ /* 0x000fe200078e00ff */
[----:B------:R-:W-:Y:S02]  /*1fd0*/  SHF.R.U32.HI R8, RZ, 0x1, R214 ;  /* 0x00000001ff087819 */ /* 0x000fe400000116d6 */
[----:B------:R-:W-:-:S02]  /*1fe0*/  LOP3.LUT R13, R155, 0xc0, RZ, 0xc0, !PT ;  /* 0x000000c09b0d7812 */ /* 0x000fc400078ec0ff */
[----:B------:R-:W-:Y:S02]  /*1ff0*/  LOP3.LUT R212, R0, 0x100, RZ, 0xc0, !PT ;  /* 0x0000010000d47812 */ /* 0x000fe400078ec0ff */
[----:B------:R-:W-:Y:S02]  /*2000*/  ISETP.GE.AND P6, PT, R16, R11, PT ;  /* 0x0000000b1000720c */ /* 0x000fe40003fc6270 */
[C---:B------:R-:W-:Y:S02]  /*2010*/  LOP3.LUT R9, R13.reuse, 0x8, R8, 0xf8, !PT ;  /* 0x000000080d097812 */ /* 0x040fe400078ef808 */
[----:B------:R-:W-:Y:S01]  /*2020*/  LOP3.LUT R154, R154, 0x18, RZ, 0xc0, !PT ;  /* 0x000000189a9a7812 */ /* 0x000fe200078ec0ff */
[----:B------:R-:W-:Y:S01]  /*2030*/  @!PT LDS RZ, [RZ] ;  /* 0x00000000fffff984 */ /* 0x000fe20000000800 */
[----:B------:R-:W-:Y:S01]  /*2040*/  @!PT LDS RZ, [RZ] ;  /* 0x00000000fffff984 */ /* 0x000fe20000000800 */
[----:B------:R-:W-:Y:S01]  /*2050*/  @!PT LDS RZ, [RZ] ;  /* 0x00000000fffff984 */ /* 0x000fe20000000800 */
[----:B------:R-:W-:Y:S01]  /*2060*/  @!P3 LDGSTS.E.BYPASS.LTC128B.128 [R225+0x5000], desc[UR4][R220.64] ;  /* 0x05000000dce1bfae */ /* 0x000fe2000b981a04 */
[----:B------:R-:W-:-:S03]  /*2070*/  LOP3.LUT R13, R13, 0x8, R214, 0xf8, !PT ;  /* 0x000000080d0d7812 */ /* 0x000fc600078ef8d6 */
[----:B------:R-:W-:Y:S01]  /*2080*/  @P3 STS.128 [R225+0x5000], RZ ;  /* 0x005000ffe1003388 */ /* 0x000fe20000000c00 */
[-C--:B------:R-:W-:Y:S02]  /*2090*/  ISETP.GE.AND P3, PT, R12, R11.reuse, PT ;  /* 0x0000000b0c00720c */ /* 0x080fe40003f66270 */
[----:B------:R-:W-:Y:S01]  /*20a0*/  LOP3.LUT R212, R212, 0x20, R155, 0xf8, !PT ;  /* 0x00000020d4d47812 */ /* 0x000fe200078ef89b */
[----:B------:R-:W-:Y:S01]  /*20b0*/  @P0 STS.128 [R225+0x5800], RZ ;  /* 0x005800ffe1000388 */ /* 0x000fe20000000c00 */
[----:B------:R-:W-:-:S03]  /*20c0*/  ISETP.GE.AND P4, PT, R20, R11, PT ;  /* 0x0000000b1400720c */ /* 0x000fc60003f86270 */
[----:B------:R-:W-:Y:S01]  /*20d0*/  @!PT LDS RZ, [RZ] ;  /* 0x00000000fffff984 */ /* 0x000fe20000000800 */
[----:B------:R-:W-:Y:S01]  /*20e0*/  @!PT LDS RZ, [RZ] ;  /* 0x00000000fffff984 */ /* 0x000fe20000000800 */
[----:B------:R-:W-:Y:S01]  /*20f0*/  @!PT LDS RZ, [RZ] ;  /* 0x00000000fffff984 */ /* 0x000fe20000000800 */
[----:B------:R1:W-:Y:S01]  /*2100*/  @!P0 LDGSTS.E.BYPASS.LTC128B.128 [R225+0x5800], desc[UR4][R14.64] ;  /* 0x058000000ee18fae */ /* 0x0003e2000b981a04 */
[----:B------:R-:W-:Y:S02]  /*2110*/  @!P1 LEA R16, P0, R6, R14, 0x6 ;  /* 0x0000000e06109211 */ /* 0x000fe400078030ff */
[----:B------:R-:W-:Y:S01]  /*2120*/  LOP3.LUT R212, R212, R13, R154, 0xf6, !PT ;  /* 0x0000000dd4d47212 */ /* 0x000fe200078ef69a */
[----:B------:R-:W-:Y:S01]  /*2130*/  @!P5 IMAD R10, R7, 0xc0, RZ ;  /* 0x000000c0070ad824 */ /* 0x000fe200078e02ff */
[----:B------:R-:W-:Y:S01]  /*2140*/  LOP3.LUT R154, R9, R154, RZ, 0x3c, !PT ;  /* 0x0000009a099a7212 */ /* 0x000fe200078e3cff */
[C---:B------:R-:W-:Y:S01]  /*2150*/  @!P5 IMAD.WIDE.U32 R18, R6.reuse, 0xc0, R14 ;  /* 0x000000c00612d825 */ /* 0x040fe200078e000e */
[----:B------:R-:W-:Y:S02]  /*2160*/  @!P1 LEA.HI.X R17, R6, R15, R7, 0x6, P0 ;  /* 0x0000000f06119211 */ /* 0x000fe400000f3407 */
[----:B------:R-:W-:Y:S01]  /*2170*/  LOP3.LUT R0, R0, 0x3e00, RZ, 0xc0, !PT ;  /* 0x00003e0000007812 */ /* 0x000fe200078ec0ff */
[----:B------:R-:W-:-:S02]  /*2180*/  @!P2 IMAD.MOV.U32 R8, RZ, RZ, R14 ;  /* 0x000000ffff08a224 */ /* 0x000fc400078e000e */
[----:B------:R-:W-:Y:S01]  /*2190*/  @!P2 IMAD.MOV.U32 R9, RZ, RZ, R15 ;  /* 0x000000ffff09a224 */ /* 0x000fe200078e000f */
[----:B------:R-:W-:Y:S01]  /*21a0*/  @P1 STS.128 [R225+0x6000], RZ ;  /* 0x006000ffe1001388 */ /* 0x000fe20000000c00 */
[----:B------:R-:W-:Y:S01]  /*21b0*/  @!P5 IMAD.IADD R11, R19, 0x1, R10 ;  /* 0x00000001130bd824 */ /* 0x000fe200078e020a */
[----:B------:R-:W-:Y:S01]  /*21c0*/  LOP3.LUT R0, R0, 0x20, R155, 0xf8, !PT ;  /* 0x0000002000007812 */ /* 0x000fe200078ef89b */
[----:B------:R-:W-:Y:S01]  /*21d0*/  @!P2 IMAD R20, R7, 0x180, RZ ;  /* 0x000001800714a824 */ /* 0x000fe200078e02ff */
[----:B------:R-:W-:Y:S01]  /*21e0*/  @!PT LDS RZ, [RZ] ;  /* 0x00000000fffff984 */ /* 0x000fe20000000800 */
[----:B------:R-:W-:Y:S01]  /*21f0*/  @!PT LDS RZ, [RZ] ;  /* 0x00000000fffff984 */ /* 0x000fe20000000800 */
[----:B------:R-:W-:Y:S01]  /*2200*/  @!PT LDS RZ, [RZ] ;  /* 0x00000000fffff984 */ /* 0x000fe20000000800 */
[----:B------:R3:W-:Y:S01]  /*2210*/  @!P1 LDGSTS.E.BYPASS.LTC128B.128 [R225+0x6000], desc[UR4][R16.64] ;  /* 0x0600000010e19fae */ /* 0x0007e2000b981a04 */
[C---:B------:R-:W-:Y:S01]  /*2220*/  @!P2 IMAD.WIDE.U32 R8, R6.reuse, 0x180, R8 ;  /* 0x000001800608a825 */ /* 0x040fe200078e0008 */
[----:B------:R-:W-:-:S03]  /*2230*/  @!P6 LEA R12, P1, R6, R14, 0x7 ;  /* 0x0000000e060ce211 */ /* 0x000fc600078238ff */
[----:B------:R-:W-:Y:S02]  /*2240*/  @!P5 IMAD.MOV.U32 R10, RZ, RZ, R18 ;  /* 0x000000ffff0ad224 */ /* 0x000fe400078e0012 */
[----:B------:R-:W-:Y:S02]  /*2250*/  @!P3 IMAD.MOV.U32 R18, RZ, RZ, R14 ;  /* 0x000000ffff12b224 */ /* 0x000fe400078e000e */
[----:B------:R-:W-:Y:S01]  /*2260*/  @!P3 IMAD.MOV.U32 R19, RZ, RZ, R15 ;  /* 0x000000ffff13b224 */ /* 0x000fe200078e000f */
[C---:B-1----:R-:W-:Y:S01]  /*2270*/  @!P4 LEA R14, P0, R6.reuse, R14, 0x8 ;  /* 0x0000000e060ec211 */ /* 0x042fe200078040ff */
[----:B------:R-:W-:Y:S01]  /*2280*/  @!P2 IMAD.IADD R21, R9, 0x1, R20 ;  /* 0x000000010915a824 */ /* 0x000fe200078e0214 */
[-C--:B------:R-:W-:Y:S01]  /*2290*/  @!P6 LEA.HI.X R13, R6, R15.reuse, R7, 0x7, P1 ;  /* 0x0000000f060de211 */ /* 0x080fe200008f3c07 */
[----:B------:R-:W-:Y:S01]  /*22a0*/  @!P3 IMAD R22, R7, 0x140, RZ ;  /* 0x000001400716b824 */ /* 0x000fe200078e02ff */
[----:B------:R-:W-:Y:S01]  /*22b0*/  LOP3.LUT R9, R0, 0x100, R155, 0xf8, !PT ;  /* 0x0000010000097812 */ /* 0x000fe200078ef89b */
[C---:B------:R-:W-:Y:S01]  /*22c0*/  @!P3 IMAD.WIDE.U32 R18, R6.reuse, 0x140, R18 ;  /* 0x000001400612b825 */ /* 0x040fe200078e0012 */
[----:B------:R-:W-:Y:S01]  /*22d0*/  @!P4 LEA.HI.X R15, R6, R15, R7, 0x8, P0 ;  /* 0x0000000f060fc211 */ /* 0x000fe200000f4407 */
[----:B------:R-:W-:Y:S01]  /*22e0*/  @P6 STS.128 [R225+0x6800], RZ ;  /* 0x006800ffe1006388 */ /* 0x000fe20000000c00 */
[----:B------:R-:W-:Y:S01]  /*22f0*/  LOP3.LUT R0, R9, R154, RZ, 0xfc, !PT ;  /* 0x0000009a09007212 */ /* 0x000fe200078efcff */
[----:B------:R-:W-:-:S02]  /*2300*/  @!P3 IMAD.IADD R23, R19, 0x1, R22 ;  /* 0x000000011317b824 */ /* 0x000fc400078e0216 */
[----:B------:R-:W-:Y:S01]  /*2310*/  @!PT LDS RZ, [RZ] ;  /* 0x00000000fffff984 */ /* 0x000fe20000000800 */
[----:B------:R-:W-:Y:S01]  /*2320*/  @!PT LDS RZ, [RZ] ;  /* 0x00000000fffff984 */ /* 0x000fe20000000800 */
[----:B------:R-:W-:Y:S01]  /*2330*/  @!PT LDS RZ, [RZ] ;  /* 0x00000000fffff984 */ /* 0x000fe20000000800 */
[----:B------:R-:W-:Y:S01]  /*2340*/  @!P6 LDGSTS.E.BYPASS.LTC128B.128 [R225+0x6800], desc[UR4][R12.64] ;  /* 0x068000000ce1efae */ /* 0x000fe2000b981a04 */
[----:B------:R-:W-:-:S03]  /*2350*/  @!P3 IMAD.MOV.U32 R22, RZ, RZ, R18 ;  /* 0x000000ffff16b224 */ /* 0x000fc600078e0012 */
[----:B------:R-:W-:Y:S01]  /*2360*/  @P5 STS.128 [R225+0x7000], RZ ;  /* 0x007000ffe1005388 */ /* 0x000fe20000000c00 */
[----:B------:R-:W-:-:S03]  /*2370*/  @!P2 IMAD.MOV.U32 R20, RZ, RZ, R8 ;  /* 0x000000ffff14a224 */ /* 0x000fc600078e0008 */
[----:B------:R-:W-:Y:S01]  /*2380*/  @!PT LDS RZ, [RZ] ;  /* 0x00000000fffff984 */ /* 0x000fe20000000800 */
[----:B------:R-:W-:Y:S01]  /*2390*/  @!PT LDS RZ, [RZ] ;  /* 0x00000000fffff984 */ /* 0x000fe20000000800 */
[----:B------:R-:W-:Y:S01]  /*23a0*/  @!PT LDS RZ, [RZ] ;  /* 0x00000000fffff984 */ /* 0x000fe20000000800 */
[----:B------:R1:W-:Y:S01]  /*23b0*/  @!P5 LDGSTS.E.BYPASS.LTC128B.128 [R225+0x7000], desc[UR4][R10.64] ;  /* 0x070000000ae1dfae */ /* 0x0003e2000b981a04 */
[--C-:B------:R-:W-:Y:S02]  /*23c0*/  IMAD R212, R212, 0x2, R5.reuse ;  /* 0x00000002d4d47824 */ /* 0x100fe400078e0205 */
[----:B------:R-:W-:Y:S01]  /*23d0*/  IMAD R213, R0, 0x2, R5 ;  /* 0x0000000200d57824 */ /* 0x000fe200078e0205 */
[----:B------:R-:W-:Y:S04]  /*23e0*/  @P4 STS.128 [R225+0x7800], RZ ;  /* 0x007800ffe1004388 */ /* 0x000fe80000000c00 */
[----:B------:R-:W-:Y:S01]  /*23f0*/  @!PT LDS RZ, [RZ] ;  /* 0x00000000fffff984 */ /* 0x000fe20000000800 */
[----:B------:R-:W-:Y:S01]  /*2400*/  @!PT LDS RZ, [RZ] ;  /* 0x00000000fffff984 */ /* 0x000fe20000000800 */
[----:B------:R-:W-:Y:S01]  /*2410*/  @!PT LDS RZ, [RZ] ;  /* 0x00000000fffff984 */ /* 0x000fe20000000800 */
[----:B------:R4:W-:Y:S04]  /*2420*/  @!P4 LDGSTS.E.BYPASS.LTC128B.128 [R225+0x7800], desc[UR4][R14.64] ;  /* 0x078000000ee1cfae */ /* 0x0009e8000b981a04 */
[----:B------:R-:W-:Y:S04]  /*2430*/  @P3 STS.128 [R225+0x8000], RZ ;  /* 0x008000ffe1003388 */ /* 0x000fe80000000c00 */
[----:B------:R-:W-:Y:S01]  /*2440*/  @!PT LDS RZ, [RZ] ;  /* 0x00000000fffff984 */ /* 0x000fe20000000800 */
[----:B------:R-:W-:Y:S01]  /*2450*/  @!PT LDS RZ, [RZ] ;  /* 0x00000000fffff984 */ /* 0x000fe20000000800 */
[----:B------:R-:W-:Y:S01]  /*2460*/  @!PT LDS RZ, [RZ] ;  /* 0x00000000fffff984 */ /* 0x000fe20000000800 */
[----:B------:R-:W-:Y:S04]  /*2470*/  @!P3 LDGSTS.E.BYPASS.LTC128B.128 [R225+0x8000], desc[UR4][R22.64] ;  /* 0x0800000016e1bfae */ /* 0x000fe8000b981a04 */
[----:B------:R-:W-:Y:S04]  /*2480*/  @P2 STS.128 [R225+0x8800], RZ ;  /* 0x008800ffe1002388 */ /* 0x000fe80000000c00 */
[----:B------:R-:W-:Y:S01]  /*2490*/  @!PT LDS RZ, [RZ] ;  /* 0x00000000fffff984 */ /* 0x000fe20000000800 */
[----:B------:R-:W-:Y:S01]  /*24a0*/  @!PT LDS RZ, [RZ] ;  /* 0x00000000fffff984 */ /* 0x000fe20000000800 */
[----:B------:R-:W-:Y:S01]  /*24b0*/  @!PT LDS RZ, [RZ] ;  /* 0x00000000fffff984 */ /* 0x000fe20000000800 */
[----:B------:R5:W-:Y:S04]  /*24c0*/  @!P2 LDGSTS.E.BYPASS.LTC128B.128 [R225+0x8800], desc[UR4][R20.64] ;  /* 0x0880000014e1afae */ /* 0x000be8000b981a04 */
[----:B---3--:R-:W-:Y:S04]  /*24d0*/  LDSM.16.M88.4 R16, [R213] ;  /* 0x00000000d510783b */ /* 0x008fe80000000200 */
[----:B-1----:R-:W4:Y:S01]  /*24e0*/  LDSM.16.M88.4 R8, [R212+0x1000] ;  /* 0x00100000d408783b */ /* 0x002f220000000200 */
[----:B------:R-:W-:Y:S01]  /*24f0*/  IMAD.MOV.U32 R153, RZ, RZ, 0x20 ;  /* 0x00000020ff997424 */ /* 0x000fe200078e00ff */
[----:B------:R-:W-:-:S02]  /*2500*/  LOP3.LUT P0, RZ, R214, 0x4, RZ, 0xc0, !PT ;  /* 0x00000004d6ff7812 */ /* 0x000fc4000780c0ff */
[----:B------:R-:W1:Y:S04]  /*2510*/  LDSM.16.M88.4 R128, [R212+0x1400] ;  /* 0x00140000d480783b */ /* 0x000e680000000200 */
[----:B------:R-:W3:Y:S04]  /*2520*/  LDSM.16.M88.4 R120, [R212+0x1800] ;  /* 0x00180000d478783b */ /* 0x000ee80000000200 */
[----:B------:R-:W5:Y:S04]  /*2530*/  LDSM.16.M88.4 R112, [R212+0x1c00] ;  /* 0x001c0000d470783b */ /* 0x000f680000000200 */
        /* <DEDUP_REMOVED lines=9> */
[----:B--2---:R-:W2:Y:S04]  /*25d0*/  LDSM.16.M88.4 R32, [R212+0x4400] ;  /* 0x00440000d420783b */ /* 0x004ea80000000200 */
[----:B------:R-:W2:Y:S04]  /*25e0*/  LDSM.16.M88.4 R24, [R212+0x4800] ;  /* 0x00480000d418783b */ /* 0x000ea80000000200 */
[----:B------:R-:W2:Y:S01]  /*25f0*/  LDSM.16.M88.4 R140, [R212+0x4c00] ;  /* 0x004c0000d48c783b */ /* 0x000ea20000000200 */
[----:B------:R-:W-:Y:S01]  /*2600*/  SEL R153, R153, 0xffffffe0, !P0 ;  /* 0xffffffe099997807 */ /* 0x000fe20004000000 */
[----:B------:R-:W-:-:S02]  /*2610*/  IMAD.SHL.U32 R156, R214, 0x2, RZ ;  /* 0x00000002d69c7824 */ /* 0x000fc400078e00ff */
[----:B------:R-:W0:Y:S02]  /*2620*/  LDGDEPBAR ;  /* 0x00000000000079af */ /* 0x000e240000000000 */
[--C-:B------:R-:W-:Y:S02]  /*2630*/  IMAD.IADD R148, R213, 0x1, R153.reuse ;  /* 0x00000001d5947824 */ /* 0x100fe400078e0299 */
[----:B------:R-:W-:-:S04]  /*2640*/  IMAD.IADD R0, R212, 0x1, R153 ;  /* 0x00000001d4007824 */ /* 0x000fc800078e0299 */
[----:B------:R-:W-:Y:S04]  /*2650*/  LDSM.16.M88.4 R148, [R148] ;  /* 0x000000009494783b */ /* 0x000fe80000000200 */
[----:B------:R-:W2:Y:S04]  /*2660*/  LDSM.16.M88.4 R136, [R0+0x1000] ;  /* 0x001000000088783b */ /* 0x000ea80000000200 */
[----:B------:R-:W2:Y:S01]  /*2670*/  LDSM.16.M88.4 R144, [R0+0x1400] ;  /* 0x001400000090783b */ /* 0x000ea20000000200 */
[C---:B----4-:R-:W-:Y:S08]  /*2680*/  HMMA.16816.F32 R12, R16.reuse, R8, RZ ;  /* 0x00000008100c723c */ /* 0x050ff000000018ff */
[C---:B------:R-:W-:Y:S08]  /*2690*/  HMMA.16816.F32 R8, R16.reuse, R10, RZ ;  /* 0x0000000a1008723c */ /* 0x040ff000000018ff */
[C---:B-1----:R-:W-:Y:S08]  /*26a0*/  HMMA.16816.F32 R132, R16.reuse, R128, RZ ;  /* 0x000000801084723c */ /* 0x042ff000000018ff */
[C---:B---3--:R-:W-:Y:S08]  /*26b0*/  HMMA.16816.F32 R124, R16.reuse, R120, RZ ;  /* 0x00000078107c723c */ /* 0x048ff000000018ff */
[C---:B-----5:R-:W-:Y:S08]  /*26c0*/  HMMA.16816.F32 R116, R16.reuse, R112, RZ ;  /* 0x000000701074723c */ /* 0x060ff000000018ff */
[C---:B------:R-:W-:Y:S08]  /*26d0*/  HMMA.16816.F32 R108, R16.reuse, R104, RZ ;  /* 0x00000068106c723c */ /* 0x040ff000000018ff */
        /* <DEDUP_REMOVED lines=8> */
[C---:B--2---:R-:W-:Y:S08]  /*2760*/  HMMA.16816.F32 R36, R16.reuse, R32, RZ ;  /* 0x000000201024723c */ /* 0x044ff000000018ff */
        /* <DEDUP_REMOVED lines=16> */
[----:B------:R-:W-:Y:S01]  /*2870*/  HMMA.16816.F32 R16, R16, R142, RZ ;  /* 0x0000008e1010723c */ /* 0x000fe200000018ff */
[----:B------:R-:W1:Y:S01]  /*2880*/  LDSM.16.M88.4 R140, [R0+0x1800] ;  /* 0x00180000008c783b */ /* 0x000e620000000200 */
[----:B------:R-:W-:-:S06]  /*2890*/  LOP3.LUT R193, R156, 0x6, RZ, 0xc0, !PT ;  /* 0x000000069cc17812 */ /* 0x000fcc00078ec0ff */
[----:B------:R-:W-:Y:S01]  /*28a0*/  HMMA.16816.F32 R12, R148, R136, R12 ;  /* 0x00000088940c723c */ /* 0x000fe2000000180c */
[----:B------:R-:W-:-:S07]  /*28b0*/  IMAD.IADD R193, R230, 0x1, R193 ;  /* 0x00000001e6c17824 */ /* 0x000fce00078e02c1 */
[----:B------:R-:W-:Y:S01]  /*28c0*/  HMMA.16816.F32 R8, R148, R138, R8 ;  /* 0x0000008a9408723c */ /* 0x000fe20000001808 */
[C---:B------:R-:W-:Y:S02]  /*28d0*/  VIADD R139, R193.reuse, 0x1 ;  /* 0x00000001c18b7836 */ /* 0x040fe40000000000 */
[----:B------:R-:W-:-:S05]  /*28e0*/  VIADD R137, R193, 0x8 ;  /* 0x00000008c1897836 */ /* 0x000fca0000000000 */
[----:B------:R-:W-:Y:S01]  /*28f0*/  HMMA.16816.F32 R132, R148, R144, R132 ;  /* 0x000000909484723c */ /* 0x000fe20000001884 */
[-C--:B------:R-:W-:Y:S01]  /*2900*/  ISETP.GE.AND P6, PT, R139, R152.reuse, PT ;  /* 0x000000988b00720c */ /* 0x080fe20003fc6270 */
[----:B------:R-:W-:Y:S01]  /*2910*/  VIADD R157, R193, 0x9 ;  /* 0x00000009c19d7836 */ /* 0x000fe20000000000 */
[-C--:B------:R-:W-:Y:S02]  /*2920*/  ISETP.GE.AND P5, PT, R137, R152.reuse, PT ;  /* 0x000000988900720c */ /* 0x080fe40003fa6270 */
[----:B------:R-:W2:Y:S01]  /*2930*/  LDSM.16.M88.4 R136, [R0+0x1c00] ;  /* 0x001c00000088783b */ /* 0x000ea20000000200 */
[CC--:B------:R-:W-:Y:S01]  /*2940*/  ISETP.GE.AND P0, PT, R193.reuse, R152.reuse, PT ;  /* 0x00000098c100720c */ /* 0x0c0fe20003f06270 */
[----:B------:R-:W-:Y:S01]  /*2950*/  VIADD R159, R193, 0x10 ;  /* 0x00000010c19f7836 */ /* 0x000fe20000000000 */
[----:B------:R-:W-:Y:S02]  /*2960*/  ISETP.GE.AND P4, PT, R157, R152, PT ;  /* 0x000000989d00720c */ /* 0x000fe40003f86270 */
[----:B------:R-:W-:-:S02]  /*2970*/  FSEL R167, R14, -INF , !P0 ;  /* 0xff8000000ea77808 */ /* 0x000fc40004000000 */
[----:B------:R-:W-:Y:S02]  /*2980*/  FSEL R187, R12, -INF , !P0 ;  /* 0xff8000000cbb7808 */ /* 0x000fe40004000000 */
[----:B------:R-:W-:Y:S02]  /*2990*/  FSEL R189, R15, -INF , !P6 ;  /* 0xff8000000fbd7808 */ /* 0x000fe40007000000 */
[----:B------:R-:W-:Y:S02]  /*29a0*/  FSEL R185, R13, -INF , !P6 ;  /* 0xff8000000db97808 */ /* 0x000fe40007000000 */
[----:B------:R-:W3:Y:S01]  /*29b0*/  LDSM.16.M88.4 R12, [R0+0x2000] ;  /* 0x00200000000c783b */ /* 0x000ee20000000200 */
[----:B------:R-:W-:Y:S01]  /*29c0*/  FSEL R195, R9, -INF , !P4 ;  /* 0xff80000009c37808 */ /* 0x000fe20006000000 */
[----:B------:R-:W-:Y:S01]  /*29d0*/  VIADD R9, R193, 0x29 ;  /* 0x00000029c1097836 */ /* 0x000fe20000000000 */
[----:B------:R-:W-:Y:S01]  /*29e0*/  ISETP.GE.AND P3, PT, R159, R152, PT ;  /* 0x000000989f00720c */ /* 0x000fe20003f66270 */
[----:B-1----:R-:W-:Y:S01]  /*29f0*/  HMMA.16816.F32 R124, R148, R140, R124 ;  /* 0x0000008c947c723c */ /* 0x002fe2000000187c */
[----:B------:R-:W-:-:S02]  /*2a00*/  FSEL R144, R10, -INF , !P5 ;  /* 0xff8000000a907808 */ /* 0x000fc40006800000 */
[----:B------:R-:W-:Y:S02]  /*2a10*/  FSEL R211, R134, -INF , !P3 ;  /* 0xff80000086d37808 */ /* 0x000fe40005800000 */
[----:B------:R-:W-:Y:S02]  /*2a20*/  FSEL R201, R132, -INF , !P3 ;  /* 0xff80000084c97808 */ /* 0x000fe40005800000 */
[----:B------:R-:W-:Y:S02]  /*2a30*/  FSEL R140, R8, -INF , !P5 ;  /* 0xff800000088c7808 */ /* 0x000fe40006800000 */
[----:B------:R-:W-:Y:S02]  /*2a40*/  FSEL R205, R11, -INF , !P4 ;  /* 0xff8000000bcd7808 */ /* 0x000fe40006000000 */
[-C--:B------:R-:W-:Y:S02]  /*2a50*/  ISETP.GE.AND P3, PT, R9, R152.reuse, PT ;  /* 0x000000980900720c */ /* 0x080fe40003f66270 */
[----:B------:R-:W1:Y:S01]  /*2a60*/  LDSM.16.M88.4 R8, [R0+0x2400] ;  /* 0x002400000008783b */ /* 0x000e620000000200 */
[----:B------:R-:W-:Y:S01]  /*2a70*/  VIADD R145, R193, 0x11 ;  /* 0x00000011c1917836 */ /* 0x000fe20000000000 */
[----:B------:R-:W-:Y:S04]  /*2a80*/  HMMA.16816.F32 R128, R148, R146, R128 ;  /* 0x000000929480723c */ /* 0x000fe80000001880 */
[----:B------:R-:W-:Y:S01]  /*2a90*/  ISETP.GE.AND P2, PT, R145, R152, PT ;  /* 0x000000989100720c */ /* 0x000fe20003f46270 */
[----:B------:R-:W-:-:S03]  /*2aa0*/  VIADD R145, R193, 0x19 ;  /* 0x00000019c1917836 */ /* 0x000fc60000000000 */
[----:B------:R-:W-:Y:S02]  /*2ab0*/  HMMA.16816.F32 R120, R148, R142, R120 ;  /* 0x0000008e9478723c */ /* 0x000fe40000001878 */
[----:B------:R-:W-:Y:S01]  /*2ac0*/  ISETP.GE.AND P0, PT, R145, R152, PT ;  /* 0x000000989100720c */ /* 0x000fe20003f06270 */
[C---:B------:R-:W-:Y:S02]  /*2ad0*/  VIADD R145, R193.reuse, 0x20 ;  /* 0x00000020c1917836 */ /* 0x040fe40000000000 */
[----:B------:R-:W-:-:S03]  /*2ae0*/  VIADD R157, R193, 0x18 ;  /* 0x00000018c19d7836 */ /* 0x000fc60000000000 */
[----:B--2---:R-:W-:Y:S01]  /*2af0*/  HMMA.16816.F32 R116, R148, R136, R116 ;  /* 0x000000889474723c */ /* 0x004fe20000001874 */
[----:B------:R-:W-:Y:S01]  /*2b00*/  ISETP.GE.AND P6, PT, R145, R152, PT ;  /* 0x000000989100720c */ /* 0x000fe20003fc6270 */
[C---:B------:R-:W-:Y:S02]  /*2b10*/  VIADD R145, R193.reuse, 0x21 ;  /* 0x00000021c1917836 */ /* 0x040fe40000000000 */
[----:B------:R-:W-:-:S04]  /*2b20*/  VIADD R141, R193, 0x28 ;  /* 0x00000028c18d7836 */ /* 0x000fc80000000000 */
[C---:B------:R-:W-:Y:S01]  /*2b30*/  HMMA.16816.F32 R112, R148.reuse, R138, R112 ;  /* 0x0000008a9470723c */ /* 0x040fe20000001870 */
[-C--:B------:R-:W-:Y:S02]  /*2b40*/  ISETP.GE.AND P1, PT, R157, R152.reuse, PT ;  /* 0x000000989d00720c */ /* 0x080fe40003f26270 */
[-C--:B------:R-:W-:Y:S02]  /*2b50*/  ISETP.GE.AND P5, PT, R145, R152.reuse, PT ;  /* 0x000000989100720c */ /* 0x080fe40003fa6270 */
[----:B------:R-:W-:Y:S01]  /*2b60*/  ISETP.GE.AND P4, PT, R141, R152, PT ;  /* 0x000000988d00720c */ /* 0x000fe20003f86270 */
[C---:B------:R-:W-:Y:S02]  /*2b70*/  VIADD R141, R193.reuse, 0x30 ;  /* 0x00000030c18d7836 */ /* 0x040fe40000000000 */
[----:B---3--:R-:W-:Y:S01]  /*2b80*/  HMMA.16816.F32 R108, R148, R12, R108 ;  /* 0x0000000c946c723c */ /* 0x008fe2000000186c */
[----:B------:R-:W-:Y:S01]  /*2b90*/  VIADD R13, R193, 0x48 ;  /* 0x00000048c10d7836 */ /* 0x000fe20000000000 */
[----:B------:R-:W-:-:S02]  /*2ba0*/  FSEL R249, R130, -INF , !P1 ;  /* 0xff80000082f97808 */ /* 0x000fc40004800000 */
[----:B------:R-:W-:Y:S02]  /*2bb0*/  FSEL R209, R128, -INF , !P1 ;  /* 0xff80000080d17808 */ /* 0x000fe40004800000 */
[----:B------:R-:W-:Y:S01]  /*2bc0*/  FSEL R207, R129, -INF , !P0 ;  /* 0xff80000081cf7808 */ /* 0x000fe20004000000 */
[----:B------:R-:W-:Y:S01]  /*2bd0*/  VIADD R129, R193, 0x39 ;  /* 0x00000039c1817836 */ /* 0x000fe20000000000 */
[----:B------:R-:W-:Y:S02]  /*2be0*/  FSEL R128, R126, -INF , !P6 ;  /* 0xff8000007e807808 */ /* 0x000fe40007000000 */
[----:B------:R-:W-:Y:S02]  /*2bf0*/  FSEL R199, R124, -INF , !P6 ;  /* 0xff8000007cc77808 */ /* 0x000fe40007000000 */
[----:B------:R-:W-:Y:S02]  /*2c00*/  FSEL R130, R127, -INF , !P5 ;  /* 0xff8000007f827808 */ /* 0x000fe40006800000 */
[----:B------:R-:W-:-:S02]  /*2c10*/  FSEL R197, R125, -INF , !P5 ;  /* 0xff8000007dc57808 */ /* 0x000fc40006800000 */
[----:B------:R-:W-:Y:S01]  /*2c20*/  FSEL R191, R120, -INF , !P4 ;  /* 0xff80000078bf7808 */ /* 0x000fe20006000000 */
[----:B------:R-:W2:Y:S01]  /*2c30*/  LDSM.16.M88.4 R124, [R0+0x2800] ;  /* 0x00280000007c783b */ /* 0x000ea20000000200 */
[----:B------:R-:W-:Y:S02]  /*2c40*/  FSEL R120, R123, -INF , !P3 ;  /* 0xff8000007b787808 */ /* 0x000fe40005800000 */
[----:B------:R-:W-:Y:S02]  /*2c50*/  FSEL R183, R121, -INF , !P3 ;  /* 0xff80000079b77808 */ /* 0x000fe40005800000 */
[----:B------:R-:W-:Y:S02]  /*2c60*/  FSEL R237, R135, -INF , !P2 ;  /* 0xff80000087ed7808 */ /* 0x000fe40005000000 */
[----:B------:R-:W-:Y:S02]  /*2c70*/  FSEL R203, R133, -INF , !P2 ;  /* 0xff80000085cb7808 */ /* 0x000fe40005000000 */
[-C--:B------:R-:W-:Y:S01]  /*2c80*/  ISETP.GE.AND P3, PT, R13, R152.reuse, PT ;  /* 0x000000980d00720c */ /* 0x080fe20003f66270 */
[----:B------:R-:W-:Y:S01]  /*2c90*/  VIADD R13, R193, 0x49 ;  /* 0x00000049c10d7836 */ /* 0x000fe20000000000 */
[-C--:B------:R-:W-:Y:S01]  /*2ca0*/  ISETP.GE.AND P2, PT, R141, R152.reuse, PT ;  /* 0x000000988d00720c */ /* 0x080fe20003f46270 */
[----:B-1----:R-:W-:Y:S01]  /*2cb0*/  HMMA.16816.F32 R100, R148, R8, R100 ;  /* 0x000000089464723c */ /* 0x002fe20000001864 */
[----:B------:R-:W-:Y:S01]  /*2cc0*/  ISETP.GE.AND P6, PT, R129, R152, PT ;  /* 0x000000988100720c */ /* 0x000fe20003fc6270 */
[C---:B------:R-:W-:Y:S01]  /*2cd0*/  VIADD R9, R193.reuse, 0x58 ;  /* 0x00000058c1097836 */ /* 0x040fe20000000000 */
[----:B------:R-:W-:Y:S01]  /*2ce0*/  FSEL R118, R118, -INF , !P2 ;  /* 0xff80000076767808 */ /* 0x000fe20005000000 */
[----:B------:R-:W-:Y:S01]  /*2cf0*/  VIADD R129, R193, 0x40 ;  /* 0x00000040c1817836 */ /* 0x000fe20000000000 */
[----:B------:R-:W-:-:S02]  /*2d00*/  FSEL R179, R116, -INF , !P2 ;  /* 0xff80000074b37808 */ /* 0x000fc40005000000 */
[-C--:B------:R-:W-:Y:S01]  /*2d10*/  ISETP.GE.AND P2, PT, R13, R152.reuse, PT ;  /* 0x000000980d00720c */ /* 0x080fe20003f46270 */
[C---:B------:R-:W-:Y:S01]  /*2d20*/  HMMA.16816.F32 R104, R148.reuse, R14, R104 ;  /* 0x0000000e9468723c */ /* 0x040fe20000001868 */
[----:B------:R-:W1:Y:S01]  /*2d30*/  LDSM.16.M88.4 R12, [R0+0x2c00] ;  /* 0x002c0000000c783b */ /* 0x000e620000000200 */
[----:B------:R-:W-:Y:S02]  /*2d40*/  FSEL R132, R115, -INF , !P6 ;  /* 0xff80000073847808 */ /* 0x000fe40007000000 */
[----:B------:R-:W-:Y:S02]  /*2d50*/  FSEL R175, R113, -INF , !P6 ;  /* 0xff80000071af7808 */ /* 0x000fe40007000000 */
[-C--:B------:R-:W-:Y:S01]  /*2d60*/  ISETP.GE.AND P6, PT, R9, R152.reuse, PT ;  /* 0x000000980900720c */ /* 0x080fe20003fc6270 */
[----:B------:R-:W-:Y:S01]  /*2d70*/  VIADD R9, R193, 0x59 ;  /* 0x00000059c1097836 */ /* 0x000fe20000000000 */
[----:B------:R-:W-:Y:S01]  /*2d80*/  ISETP.GE.AND P5, PT, R129, R152, PT ;  /* 0x000000988100720c */ /* 0x000fe20003fa6270 */
[----:B------:R-:W-:Y:S03]  /*2d90*/  HMMA.16816.F32 R96, R148, R10, R96 ;  /* 0x0000000a9460723c */ /* 0x000fe60000001860 */
[----:B------:R-:W-:-:S02]  /*2da0*/  FSEL R110, R110, -INF , !P5 ;  /* 0xff8000006e6e7808 */ /* 0x000fc40006800000 */
[----:B------:R-:W-:Y:S02]  /*2db0*/  FSEL R171, R108, -INF , !P5 ;  /* 0xff8000006cab7808 */ /* 0x000fe40006800000 */
[----:B------:R-:W-:Y:S02]  /*2dc0*/  ISETP.GE.AND P5, PT, R9, R152, PT ;  /* 0x000000980900720c */ /* 0x000fe40003fa6270 */
[----:B------:R-:W3:Y:S01]  /*2dd0*/  LDSM.16.M88.4 R8, [R0+0x3000] ;  /* 0x003000000008783b */ /* 0x000ee20000000200 */
[C---:B------:R-:W-:Y:S01]  /*2de0*/  VIADD R135, R193.reuse, 0x31 ;  /* 0x00000031c1877836 */ /* 0x040fe20000000000 */
[----:B--2---:R-:W-:Y:S01]  /*2df0*/  HMMA.16816.F32 R92, R148, R124, R92 ;  /* 0x0000007c945c723c */ /* 0x004fe2000000185c */
[----:B------:R-:W-:-:S03]  /*2e00*/  VIADD R133, R193, 0x38 ;  /* 0x00000038c1857836 */ /* 0x000fc60000000000 */
[-C--:B------:R-:W-:Y:S01]  /*2e10*/  ISETP.GE.AND P1, PT, R135, R152.reuse, PT ;  /* 0x000000988700720c */ /* 0x080fe20003f26270 */
[----:B------:R-:W-:Y:S01]  /*2e20*/  VIADD R121, R193, 0x50 ;  /* 0x00000050c1797836 */ /* 0x000fe20000000000 */
[----:B------:R-:W-:Y:S02]  /*2e30*/  FSEL R251, R131, -INF , !P0 ;  /* 0xff80000083fb7808 */ /* 0x000fe40004000000 */
[----:B------:R-:W-:Y:S01]  /*2e40*/  HMMA.16816.F32 R88, R148, R126, R88 ;  /* 0x0000007e9458723c */ /* 0x000fe20000001858 */
[----:B------:R-:W-:Y:S01]  /*2e50*/  FSEL R181, R117, -INF , !P1 ;  /* 0xff80000075b57808 */ /* 0x000fe20004800000 */
[----:B------:R-:W-:Y:S01]  /*2e60*/  VIADD R117, R193, 0x51 ;  /* 0x00000051c1757836 */ /* 0x000fe20000000000 */
[----:B------:R-:W-:Y:S01]  /*2e70*/  ISETP.GE.AND P0, PT, R133, R152, PT ;  /* 0x000000988500720c */ /* 0x000fe20003f06270 */
[----:B------:R-:W-:Y:S01]  /*2e80*/  VIADD R129, R193, 0x41 ;  /* 0x00000041c1817836 */ /* 0x000fe20000000000 */
[----:B------:R-:W-:Y:S02]  /*2e90*/  FSEL R116, R119, -INF , !P1 ;  /* 0xff80000077747808 */ /* 0x000fe40004800000 */
[----:B------:R-:W-:-:S02]  /*2ea0*/  FSEL R114, R114, -INF , !P0 ;  /* 0xff80000072727808 */ /* 0x000fc40004000000 */
[----:B------:R-:W-:Y:S01]  /*2eb0*/  FSEL R177, R112, -INF , !P0 ;  /* 0xff80000070b17808 */ /* 0x000fe20004000000 */
[----:B------:R-:W-:Y:S01]  /*2ec0*/  VIADD R113, R193, 0x60 ;  /* 0x00000060c1717836 */ /* 0x000fe20000000000 */
[----:B------:R-:W-:Y:S01]  /*2ed0*/  FSEL R122, R122, -INF , !P4 ;  /* 0xff8000007a7a7808 */ /* 0x000fe20006000000 */
[----:B-1----:R-:W-:Y:S01]  /*2ee0*/  HMMA.16816.F32 R84, R148, R12, R84 ;  /* 0x0000000c9454723c */ /* 0x002fe20000001854 */
[-C--:B------:R-:W-:Y:S01]  /*2ef0*/  ISETP.GE.AND P1, PT, R121, R152.reuse, PT ;  /* 0x000000987900720c */ /* 0x080fe20003f26270 */
[----:B------:R-:W-:Y:S01]  /*2f00*/  VIADD R13, R193, 0x78 ;  /* 0x00000078c10d7836 */ /* 0x000fe20000000000 */
[-C--:B------:R-:W-:Y:S02]  /*2f10*/  ISETP.GE.AND P0, PT, R117, R152.reuse, PT ;  /* 0x000000987500720c */ /* 0x080fe40003f06270 */
[----:B------:R-:W-:Y:S02]  /*2f20*/  ISETP.GE.AND P4, PT, R129, R152, PT ;  /* 0x000000988100720c */ /* 0x000fe40003f86270 */
[----:B------:R-:W-:Y:S01]  /*2f30*/  FSEL R165, R105, -INF , !P2 ;  /* 0xff80000069a57808 */ /* 0x000fe20005000000 */
[----:B------:R-:W-:Y:S01]  /*2f40*/  VIADD R105, R193, 0x69 ;  /* 0x00000069c1697836 */ /* 0x000fe20000000000 */
[----:B------:R-:W-:-:S02]  /*2f50*/  FSEL R146, R102, -INF , !P1 ;  /* 0xff80000066927808 */ /* 0x000fc40004800000 */
[----:B------:R-:W-:Y:S02]  /*2f60*/  FSEL R161, R100, -INF , !P1 ;  /* 0xff80000064a17808 */ /* 0x000fe40004800000 */
[----:B------:R-:W-:Y:S02]  /*2f70*/  FSEL R156, R103, -INF , !P0 ;  /* 0xff800000679c7808 */ /* 0x000fe40004000000 */
[----:B------:R-:W-:Y:S02]  /*2f80*/  FSEL R163, R101, -INF , !P0 ;  /* 0xff80000065a37808 */ /* 0x000fe40004000000 */
[----:B------:R-:W-:Y:S01]  /*2f90*/  FSEL R160, R99, -INF , !P5 ;  /* 0xff80000063a07808 */ /* 0x000fe20006800000 */
[----:B------:R-:W1:Y:S01]  /*2fa0*/  LDSM.16.M88.4 R100, [R0+0x3400] ;  /* 0x003400000064783b */ /* 0x000e620000000200 */
[----:B------:R-:W-:Y:S02]  /*2fb0*/  FSEL R157, R97, -INF , !P5 ;  /* 0xff800000619d7808 */ /* 0x000fe40006800000 */
[----:B------:R-:W-:-:S02]  /*2fc0*/  FSEL R134, R111, -INF , !P4 ;  /* 0xff8000006f867808 */ /* 0x000fc40006000000 */
[----:B------:R-:W-:Y:S02]  /*2fd0*/  FSEL R173, R109, -INF , !P4 ;  /* 0xff8000006dad7808 */ /* 0x000fe40006000000 */
[-C--:B------:R-:W-:Y:S01]  /*2fe0*/  ISETP.GE.AND P5, PT, R13, R152.reuse, PT ;  /* 0x000000980d00720c */ /* 0x080fe20003fa6270 */
[----:B------:R-:W-:Y:S01]  /*2ff0*/  VIADD R13, R193, 0x79 ;  /* 0x00000079c10d7836 */ /* 0x000fe20000000000 */
[-C--:B------:R-:W-:Y:S01]  /*3000*/  ISETP.GE.AND P4, PT, R113, R152.reuse, PT ;  /* 0x000000987100720c */ /* 0x080fe20003f86270 */
[----:B---3--:R-:W-:Y:S01]  /*3010*/  HMMA.16816.F32 R76, R148, R8, R76 ;  /* 0x00000008944c723c */ /* 0x008fe2000000184c */
[----:B------:R-:W-:Y:S01]  /*3020*/  ISETP.GE.AND P1, PT, R105, R152, PT ;  /* 0x000000986900720c */ /* 0x000fe20003f26270 */
[C---:B------:R-:W-:Y:S01]  /*3030*/  VIADD R9, R193.reuse, 0x88 ;  /* 0x00000088c1097836 */ /* 0x040fe20000000000 */
[----:B------:R-:W-:Y:S01]  /*3040*/  FSEL R94, R94, -INF , !P4 ;  /* 0xff8000005e5e7808 */ /* 0x000fe20006000000 */
[----:B------:R-:W-:Y:S01]  /*3050*/  VIADD R105, R193, 0x70 ;  /* 0x00000070c1697836 */ /* 0x000fe20000000000 */
[----:B------:R-:W-:-:S02]  /*3060*/  FSEL R145, R92, -INF , !P4 ;  /* 0xff8000005c917808 */ /* 0x000fc40006000000 */
[-C--:B------:R-:W-:Y:S01]  /*3070*/  ISETP.GE.AND P4, PT, R13, R152.reuse, PT ;  /* 0x000000980d00720c */ /* 0x080fe20003f86270 */
[C---:B------:R-:W-:Y:S01]  /*3080*/  HMMA.16816.F32 R80, R148.reuse, R14, R80 ;  /* 0x0000000e9450723c */ /* 0x040fe20000001850 */
[----:B------:R-:W2:Y:S01]  /*3090*/  LDSM.16.M88.4 R12, [R0+0x3800] ;  /* 0x00380000000c783b */ /* 0x000ea20000000200 */
        /* <DEDUP_REMOVED lines=8> */
[-C--:B------:R-:W-:Y:S02]  /*3120*/  ISETP.GE.AND P0, PT, R9, R152.reuse, PT ;  /* 0x000000980900720c */ /* 0x080fe40003f06270 */
[----:B------:R-:W3:Y:S01]  /*3130*/  LDSM.16.M88.4 R8, [R0+0x3c00] ;  /* 0x003c00000008783b */ /* 0x000ee20000000200 */
[C---:B------:R-:W-:Y:S01]  /*3140*/  VIADD R111, R193.reuse, 0x61 ;  /* 0x00000061c16f7836 */ /* 0x040fe20000000000 */
[----:B------:R-:W-:Y:S01]  /*3150*/  FSEL R124, R106, -INF , !P3 ;  /* 0xff8000006a7c7808 */ /* 0x000fe20005800000 */
[----:B------:R-:W-:Y:S01]  /*3160*/  VIADD R109, R193, 0x68 ;  /* 0x00000068c16d7836 */ /* 0x000fe20000000000 */
[----:B------:R-:W-:Y:S02]  /*3170*/  FSEL R169, R104, -INF , !P3 ;  /* 0xff80000068a97808 */ /* 0x000fe40005800000 */
[----:B------:R-:W-:Y:S01]  /*3180*/  ISETP.GE.AND P3, PT, R111, R152, PT ;  /* 0x000000986f00720c */ /* 0x000fe20003f66270 */
[----:B------:R-:W-:Y:S01]  /*3190*/  VIADD R97, R193, 0x80 ;  /* 0x00000080c1617836 */ /* 0x000fe20000000000 */
[----:B------:R-:W-:-:S02]  /*31a0*/  FSEL R142, R107, -INF , !P2 ;  /* 0xff8000006b8e7808 */ /* 0x000fc40005000000 */
[----:B------:R-:W-:Y:S01]  /*31b0*/  FSEL R147, R93, -INF , !P3 ;  /* 0xff8000005d937808 */ /* 0x000fe20005800000 */
[----:B------:R-:W-:Y:S01]  /*31c0*/  VIADD R93, R193, 0x81 ;  /* 0x00000081c15d7836 */ /* 0x000fe20000000000 */
[----:B------:R-:W-:Y:S01]  /*31d0*/  ISETP.GE.AND P2, PT, R109, R152, PT ;  /* 0x000000986d00720c */ /* 0x000fe20003f46270 */
[----:B-1----:R-:W-:Y:S01]  /*31e0*/  HMMA.16816.F32 R68, R148, R100, R68 ;  /* 0x000000649444723c */ /* 0x002fe20000001844 */
[----:B------:R-:W-:Y:S02]  /*31f0*/  FSEL R162, R95, -INF , !P3 ;  /* 0xff8000005fa27808 */ /* 0x000fe40005800000 */
[----:B------:R-:W-:Y:S02]  /*3200*/  FSEL R90, R90, -INF , !P2 ;  /* 0xff8000005a5a7808 */ /* 0x000fe40005000000 */
[----:B------:R-:W-:-:S03]  /*3210*/  FSEL R143, R88, -INF , !P2 ;  /* 0xff800000588f7808 */ /* 0x000fc60005000000 */
[C---:B------:R-:W-:Y:S01]  /*3220*/  HMMA.16816.F32 R64, R148.reuse, R102, R64 ;  /* 0x000000669440723c */ /* 0x040fe20000001840 */
[-C--:B------:R-:W-:Y:S02]  /*3230*/  ISETP.GE.AND P3, PT, R97, R152.reuse, PT ;  /* 0x000000986100720c */ /* 0x080fe40003f66270 */
[----:B------:R-:W-:Y:S01]  /*3240*/  ISETP.GE.AND P2, PT, R93, R152, PT ;  /* 0x000000985d00720c */ /* 0x000fe20003f46270 */
[----:B------:R-:W-:Y:S01]  /*3250*/  VIADD R105, R193, 0x71 ;  /* 0x00000071c1697836 */ /* 0x000fe20000000000 */
[----:B------:R-:W-:Y:S02]  /*3260*/  FSEL R176, R78, -INF , !P3 ;  /* 0xff8000004eb07808 */ /* 0x000fe40005800000 */
[----:B------:R-:W-:Y:S01]  /*3270*/  FSEL R129, R76, -INF , !P3 ;  /* 0xff8000004c817808 */ /* 0x000fe20005800000 */
[----:B--2---:R-:W-:Y:S01]  /*3280*/  HMMA.16816.F32 R60, R148, R12, R60 ;  /* 0x0000000c943c723c */ /* 0x004fe2000000183c */
[----:B------:R-:W-:Y:S02]  /*3290*/  FSEL R180, R79, -INF , !P2 ;  /* 0xff8000004fb47808 */ /* 0x000fe40005000000 */
[----:B------:R-:W-:Y:S01]  /*32a0*/  FSEL R131, R77, -INF , !P2 ;  /* 0xff8000004d837808 */ /* 0x000fe20005000000 */
[C---:B------:R-:W-:Y:S01]  /*32b0*/  VIADD R13, R193.reuse, 0xa8 ;  /* 0x000000a8c10d7836 */ /* 0x040fe20000000000 */
[----:B------:R-:W1:Y:S01]  /*32c0*/  LDSM.16.M88.4 R76, [R0+0x4000] ;  /* 0x00400000004c783b */ /* 0x000e620000000200 */
[----:B------:R-:W-:Y:S01]  /*32d0*/  FSEL R158, R98, -INF , !P6 ;  /* 0xff800000629e7808 */ /* 0x000fe20007000000 */
[----:B------:R-:W-:Y:S01]  /*32e0*/  VIADD R89, R193, 0x90 ;  /* 0x00000090c1597836 */ /* 0x000fe20000000000 */
[----:B------:R-:W-:-:S02]  /*32f0*/  FSEL R159, R96, -INF , !P6 ;  /* 0xff800000609f7808 */ /* 0x000fc40007000000 */
[----:B------:R-:W-:Y:S02]  /*3300*/  ISETP.GE.AND P6, PT, R105, R152, PT ;  /* 0x000000986900720c */ /* 0x000fe40003fc6270 */
[----:B------:R-:W-:Y:S01]  /*3310*/  FSEL R133, R81, -INF , !P4 ;  /* 0xff80000051857808 */ /* 0x000fe20006000000 */
[----:B------:R-:W-:Y:S01]  /*3320*/  VIADD R81, R193, 0x99 ;  /* 0x00000099c1517836 */ /* 0x000fe20000000000 */
[----:B------:R-:W-:Y:S02]  /*3330*/  FSEL R75, R75, -INF , !P0 ;  /* 0xff8000004b4b7808 */ /* 0x000fe40004000000 */
[----:B------:R-:W-:Y:S01]  /*3340*/  FSEL R125, R73, -INF , !P0 ;  /* 0xff800000497d7808 */ /* 0x000fe20004000000 */
[----:B---3--:R-:W-:Y:S01]  /*3350*/  HMMA.16816.F32 R52, R148, R8, R52 ;  /* 0x000000089434723c */ /* 0x008fe20000001834 */
[----:B------:R-:W-:Y:S02]  /*3360*/  FSEL R170, R87, -INF , !P6 ;  /* 0xff80000057aa7808 */ /* 0x000fe40007000000 */
[----:B------:R-:W-:-:S02]  /*3370*/  FSEL R139, R85, -INF , !P6 ;  /* 0xff800000558b7808 */ /* 0x000fc40007000000 */
[-C--:B------:R-:W-:Y:S01]  /*3380*/  ISETP.GE.AND P0, PT, R13, R152.reuse, PT ;  /* 0x000000980d00720c */ /* 0x080fe20003f06270 */
[----:B------:R-:W-:Y:S01]  /*3390*/  VIADD R13, R193, 0xa9 ;  /* 0x000000a9c10d7836 */ /* 0x000fe20000000000 */
[-C--:B------:R-:W-:Y:S01]  /*33a0*/  ISETP.GE.AND P6, PT, R89, R152.reuse, PT ;  /* 0x000000985900720c */ /* 0x080fe20003fc6270 */
[----:B------:R-:W-:Y:S01]  /*33b0*/  VIADD R9, R193, 0xb8 ;  /* 0x000000b8c1097836 */ /* 0x000fe20000000000 */
[-C--:B------:R-:W-:Y:S01]  /*33c0*/  ISETP.GE.AND P3, PT, R81, R152.reuse, PT ;  /* 0x000000985100720c */ /* 0x080fe20003f66270 */
[----:B------:R-:W-:Y:S01]  /*33d0*/  VIADD R81, R193, 0xa0 ;  /* 0x000000a0c1517836 */ /* 0x000fe20000000000 */
[----:B------:R-:W-:Y:S01]  /*33e0*/  FSEL R73, R70, -INF , !P6 ;  /* 0xff80000046497808 */ /* 0x000fe20007000000 */
[----:B------:R-:W-:Y:S01]  /*33f0*/  HMMA.16816.F32 R56, R148, R14, R56 ;  /* 0x0000000e9438723c */ /* 0x000fe20000001838 */
[----:B------:R-:W-:Y:S02]  /*3400*/  FSEL R121, R68, -INF , !P6 ;  /* 0xff80000044797808 */ /* 0x000fe40007000000 */
[----:B------:R-:W-:-:S02]  /*3410*/  ISETP.GE.AND P6, PT, R13, R152, PT ;  /* 0x000000980d00720c */ /* 0x000fc40003fc6270 */
[----:B------:R-:W-:Y:S01]  /*3420*/  FSEL R67, R67, -INF , !P3 ;  /* 0xff80000043437808 */ /* 0x000fe20005800000 */
[----:B------:R-:W2:Y:S01]  /*3430*/  LDSM.16.M88.4 R12, [R0+0x4400] ;  /* 0x00440000000c783b */ /* 0x000ea20000000200 */
[----:B------:R-:W-:Y:S02]  /*3440*/  FSEL R117, R65, -INF , !P3 ;  /* 0xff80000041757808 */ /* 0x000fe40005800000 */
[-C--:B------:R-:W-:Y:S01]  /*3450*/  ISETP.GE.AND P3, PT, R9, R152.reuse, PT ;  /* 0x000000980900720c */ /* 0x080fe20003f66270 */
[----:B------:R-:W-:Y:S01]  /*3460*/  VIADD R9, R193, 0xb9 ;  /* 0x000000b9c1097836 */ /* 0x000fe20000000000 */
[----:B------:R-:W-:Y:S01]  /*3470*/  ISETP.GE.AND P2, PT, R81, R152, PT ;  /* 0x000000985100720c */ /* 0x000fe20003f46270 */
[----:B------:R-:W-:Y:S03]  /*3480*/  HMMA.16816.F32 R48, R148, R10, R48 ;  /* 0x0000000a9430723c */ /* 0x000fe60000001830 */
[----:B------:R-:W-:-:S02]  /*3490*/  FSEL R65, R62, -INF , !P2 ;  /* 0xff8000003e417808 */ /* 0x000fc40005000000 */
[----:B------:R-:W-:Y:S02]  /*34a0*/  FSEL R113, R60, -INF , !P2 ;  /* 0xff8000003c717808 */ /* 0x000fe40005000000 */
[----:B------:R-:W-:Y:S01]  /*34b0*/  ISETP.GE.AND P2, PT, R9, R152, PT ;  /* 0x000000980900720c */ /* 0x000fe20003f46270 */
[C---:B------:R-:W-:Y:S01]  /*34c0*/  VIADD R81, R193.reuse, 0xa1 ;  /* 0x000000a1c1517836 */ /* 0x040fe20000000000 */
[----:B------:R-:W3:Y:S01]  /*34d0*/  LDSM.16.M88.4 R8, [R0+0x4800] ;  /* 0x004800000008783b */ /* 0x000ee20000000200 */
[----:B------:R-:W-:Y:S01]  /*34e0*/  VIADD R87, R193, 0x91 ;  /* 0x00000091c1577836 */ /* 0x000fe20000000000 */
[----:B------:R-:W-:Y:S02]  /*34f0*/  FSEL R182, R74, -INF , !P1 ;  /* 0xff8000004ab67808 */ /* 0x000fe40004800000 */
[----:B------:R-:W-:Y:S02]  /*3500*/  FSEL R127, R72, -INF , !P1 ;  /* 0xff800000487f7808 */ /* 0x000fe40004800000 */
[----:B------:R-:W-:-:S02]  /*3510*/  FSEL R172, R82, -INF , !P5 ;  /* 0xff80000052ac7808 */ /* 0x000fc40006800000 */
[----:B------:R-:W-:Y:S02]  /*3520*/  FSEL R135, R80, -INF , !P5 ;  /* 0xff80000050877808 */ /* 0x000fe40006800000 */
[-C--:B------:R-:W-:Y:S01]  /*3530*/  ISETP.GE.AND P1, PT, R81, R152.reuse, PT ;  /* 0x000000985100720c */ /* 0x080fe20003f26270 */
[----:B------:R-:W-:Y:S01]  /*3540*/  VIADD R81, R193, 0xb0 ;  /* 0x000000b0c1517836 */ /* 0x000fe20000000000 */
[----:B------:R-:W-:Y:S02]  /*3550*/  ISETP.GE.AND P5, PT, R87, R152, PT ;  /* 0x000000985700720c */ /* 0x000fe40003fa6270 */
[----:B------:R-:W-:Y:S01]  /*3560*/  FSEL R109, R57, -INF , !P6 ;  /* 0xff800000396d7808 */ /* 0x000fe20007000000 */
[----:B------:R-:W-:Y:S01]  /*3570*/  VIADD R57, R193, 0xc9 ;  /* 0x000000c9c1397836 */ /* 0x000fe20000000000 */
[----:B------:R-:W-:Y:S02]  /*3580*/  FSEL R71, R71, -INF , !P5 ;  /* 0xff80000047477808 */ /* 0x000fe40006800000 */
[----:B------:R-:W-:-:S02]  /*3590*/  FSEL R123, R69, -INF , !P5 ;  /* 0xff800000457b7808 */ /* 0x000fc40006800000 */
[----:B------:R-:W-:Y:S02]  /*35a0*/  ISETP.GE.AND P5, PT, R81, R152, PT ;  /* 0x000000985100720c */ /* 0x000fe40003fa6270 */
[----:B------:R-:W-:Y:S02]  /*35b0*/  FSEL R60, R58, -INF , !P0 ;  /* 0xff8000003a3c7808 */ /* 0x000fe40004000000 */
[----:B------:R-:W-:Y:S02]  /*35c0*/  FSEL R186, R54, -INF , !P5 ;  /* 0xff80000036ba7808 */ /* 0x000fe40006800000 */
[----:B------:R-:W-:Y:S02]  /*35d0*/  FSEL R105, R52, -INF , !P5 ;  /* 0xff80000034697808 */ /* 0x000fe40006800000 */
[----:B------:R-:W-:Y:S02]  /*35e0*/  FSEL R111, R56, -INF , !P0 ;  /* 0xff800000386f7808 */ /* 0x000fe40004000000 */
[----:B------:R-:W-:-:S02]  /*35f0*/  FSEL R62, R59, -INF , !P6 ;  /* 0xff8000003b3e7808 */ /* 0x000fc40007000000 */
[-C--:B------:R-:W-:Y:S02]  /*3600*/  ISETP.GE.AND P5, PT, R57, R152.reuse, PT ;  /* 0x000000983900720c */ /* 0x080fe40003fa6270 */
[----:B------:R-:W4:Y:S01]  /*3610*/  LDSM.16.M88.4 R56, [R0+0x4c00] ;  /* 0x004c00000038783b */ /* 0x000f220000000200 */
[----:B-1----:R-:W-:Y:S01]  /*3620*/  HMMA.16816.F32 R44, R148, R76, R44 ;  /* 0x0000004c942c723c */ /* 0x002fe2000000182c */
[C---:B------:R-:W-:Y:S02]  /*3630*/  VIADD R77, R193.reuse, 0xc1 ;  /* 0x000000c1c14d7836 */ /* 0x040fe40000000000 */
[----:B------:R-:W-:Y:S01]  /*3640*/  VIADD R85, R193, 0x98 ;  /* 0x00000098c1557836 */ /* 0x000fe20000000000 */
[----:B------:R-:W-:Y:S01]  /*3650*/  FSEL R174, R83, -INF , !P4 ;  /* 0xff80000053ae7808 */ /* 0x000fe20006000000 */
[----:B------:R-:W-:Y:S01]  /*3660*/  VIADD R81, R193, 0xb1 ;  /* 0x000000b1c1517836 */ /* 0x000fe20000000000 */
[----:B------:R-:W-:Y:S01]  /*3670*/  ISETP.GE.AND P0, PT, R77, R152, PT ;  /* 0x000000984d00720c */ /* 0x000fe20003f06270 */
[----:B------:R-:W-:-:S04]  /*3680*/  DEPBAR.LE SB0, 0x0 ;  /* 0x000080000000791a */ /* 0x000fc80000000000 */
[----:B------:R-:W-:Y:S01]  /*3690*/  HMMA.16816.F32 R76, R148, R78, R40 ;  /* 0x0000004e944c723c */ /* 0x000fe20000001828 */
[----:B------:R-:W-:Y:S01]  /*36a0*/  ISETP.GE.AND P4, PT, R85, R152, PT ;  /* 0x000000985500720c */ /* 0x000fe20003f86270 */
[----:B------:R-:W-:-:S03]  /*36b0*/  VIADD R41, R193, 0xd0 ;  /* 0x000000d0c1297836 */ /* 0x000fc60000000000 */
[----:B------:R-:W-:Y:S02]  /*36c0*/  FSEL R69, R66, -INF , !P4 ;  /* 0xff80000042457808 */ /* 0x000fe40006000000 */
[----:B------:R-:W-:Y:S01]  /*36d0*/  FSEL R119, R64, -INF , !P4 ;  /* 0xff80000040777808 */ /* 0x000fe20006000000 */
[C---:B--2---:R-:W-:Y:S01]  /*36e0*/  HMMA.16816.F32 R36, R148.reuse, R12, R36 ;  /* 0x0000000c9424723c */ /* 0x044fe20000001824 */
[-C--:B------:R-:W-:Y:S01]  /*36f0*/  ISETP.GE.AND P4, PT, R81, R152.reuse, PT ;  /* 0x000000985100720c */ /* 0x080fe20003f86270 */
[C---:B------:R-:W-:Y:S02]  /*3700*/  VIADD R81, R193.reuse, 0xc0 ;  /* 0x000000c0c1517836 */ /* 0x040fe40000000000 */
[----:B------:R-:W-:Y:S01]  /*3710*/  VIADD R13, R193, 0xd1 ;  /* 0x000000d1c10d7836 */ /* 0x000fe20000000000 */
[----:B------:R-:W-:Y:S02]  /*3720*/  FSEL R188, R55, -INF , !P4 ;  /* 0xff80000037bc7808 */ /* 0x000fe40006000000 */
[----:B------:R-:W-:Y:S01]  /*3730*/  FSEL R103, R53, -INF , !P4 ;  /* 0xff80000035677808 */ /* 0x000fe20006000000 */
[C---:B---3--:R-:W-:Y:S01]  /*3740*/  HMMA.16816.F32 R28, R148.reuse, R8, R28 ;  /* 0x00000008941c723c */ /* 0x048fe2000000181c */
[-C--:B------:R-:W-:Y:S01]  /*3750*/  ISETP.GE.AND P4, PT, R41, R152.reuse, PT ;  /* 0x000000982900720c */ /* 0x080fe20003f86270 */
[----:B------:R-:W-:Y:S01]  /*3760*/  VIADD R41, R193, 0xd8 ;  /* 0x000000d8c1297836 */ /* 0x000fe20000000000 */
[----:B------:R-:W-:Y:S01]  /*3770*/  FSEL R115, R61, -INF , !P1 ;  /* 0xff8000003d737808 */ /* 0x000fe20004800000 */
[----:B------:R-:W-:Y:S01]  /*3780*/  VIADD R61, R193, 0xc8 ;  /* 0x000000c8c13d7836 */ /* 0x000fe20000000000 */
[----:B------:R-:W-:Y:S01]  /*3790*/  FSEL R63, R63, -INF , !P1 ;  /* 0xff8000003f3f7808 */ /* 0x000fe20004800000 */
[----:B------:R-:W-:Y:S01]  /*37a0*/  VIADD R9, R193, 0xe8 ;  /* 0x000000e8c1097836 */ /* 0x000fe20000000000 */
[-C--:B------:R-:W-:Y:S01]  /*37b0*/  ISETP.GE.AND P1, PT, R81, R152.reuse, PT ;  /* 0x000000985100720c */ /* 0x080fe20003f26270 */
[----:B------:R-:W-:Y:S01]  /*37c0*/  HMMA.16816.F32 R32, R148, R14, R32 ;  /* 0x0000000e9420723c */ /* 0x000fe20000001820 */
[----:B------:R-:W-:Y:S01]  /*37d0*/  FSEL R12, R50, -INF , !P3 ;  /* 0xff800000320c7808 */ /* 0x000fe20005800000 */
[C---:B------:R-:W-:Y:S01]  /*37e0*/  VIADD R15, R193.reuse, 0xd9 ;  /* 0x000000d9c10f7836 */ /* 0x040fe20000000000 */
[----:B------:R-:W-:Y:S01]  /*37f0*/  FSEL R99, R48, -INF , !P3 ;  /* 0xff80000030637808 */ /* 0x000fe20005800000 */
[----:B------:R-:W-:Y:S01]  /*3800*/  VIADD R43, R193, 0xe0 ;  /* 0x000000e0c12b7836 */ /* 0x000fe20000000000 */
[----:B------:R-:W-:-:S03]  /*3810*/  ISETP.GE.AND P3, PT, R13, R152, PT ;  /* 0x000000980d00720c */ /* 0x000fc60003f66270 */
[----:B------:R-:W-:Y:S01]  /*3820*/  HMMA.16816.F32 R24, R148, R10, R24 ;  /* 0x0000000a9418723c */ /* 0x000fe20000001818 */
[----:B------:R-:W-:Y:S02]  /*3830*/  FSEL R13, R51, -INF , !P2 ;  /* 0xff800000330d7808 */ /* 0x000fe40005000000 */
[----:B------:R-:W-:Y:S02]  /*3840*/  FSEL R95, R49, -INF , !P2 ;  /* 0xff800000315f7808 */ /* 0x000fe40005000000 */
[-C--:B------:R-:W-:Y:S02]  /*3850*/  ISETP.GE.AND P2, PT, R41, R152.reuse, PT ;  /* 0x000000982900720c */ /* 0x080fe40003f46270 */
[----:B------:R-:W-:Y:S01]  /*3860*/  FSEL R40, R45, -INF , !P0 ;  /* 0xff8000002d287808 */ /* 0x000fe20004000000 */
[----:B------:R-:W-:Y:S01]  /*3870*/  VIADD R45, R193, 0xe1 ;  /* 0x000000e1c12d7836 */ /* 0x000fe20000000000 */
[----:B------:R-:W-:Y:S02]  /*3880*/  ISETP.GE.AND P6, PT, R61, R152, PT ;  /* 0x000000983d00720c */ /* 0x000fe40003fc6270 */
[----:B------:R-:W-:-:S02]  /*3890*/  FSEL R14, R46, -INF , !P1 ;  /* 0xff8000002e0e7808 */ /* 0x000fc40004800000 */
[----:B------:R-:W-:Y:S02]  /*38a0*/  FSEL R41, R44, -INF , !P1 ;  /* 0xff8000002c297808 */ /* 0x000fe40004800000 */
[----:B------:R-:W-:Y:S02]  /*38b0*/  FSEL R178, R79, -INF , !P5 ;  /* 0xff8000004fb27808 */ /* 0x000fe40006800000 */
[----:B------:R-:W-:Y:S01]  /*38c0*/  FSEL R42, R77, -INF , !P5 ;  /* 0xff8000004d2a7808 */ /* 0x000fe20006800000 */
[----:B------:R-:W-:Y:S01]  /*38d0*/  VIADD R11, R193, 0xe9 ;  /* 0x000000e9c10b7836 */ /* 0x000fe20000000000 */
[-C--:B------:R-:W-:Y:S02]  /*38e0*/  ISETP.GE.AND P1, PT, R15, R152.reuse, PT ;  /* 0x000000980f00720c */ /* 0x080fe40003f26270 */
[----:B------:R-:W-:Y:S01]  /*38f0*/  ISETP.GE.AND P5, PT, R9, R152, PT ;  /* 0x000000980900720c */ /* 0x000fe20003fa6270 */
[----:B------:R-:W-:Y:S01]  /*3900*/  VIADD R9, R193, 0xf0 ;  /* 0x000000f0c1097836 */ /* 0x000fe20000000000 */
[----:B------:R-:W-:-:S02]  /*3910*/  FSEL R15, R47, -INF , !P0 ;  /* 0xff8000002f0f7808 */ /* 0x000fc40004000000 */
[-C--:B------:R-:W-:Y:S02]  /*3920*/  ISETP.GE.AND P0, PT, R43, R152.reuse, PT ;  /* 0x000000982b00720c */ /* 0x080fe40003f06270 */
[----:B------:R-:W-:Y:S02]  /*3930*/  FSEL R184, R78, -INF , !P6 ;  /* 0xff8000004eb87808 */ /* 0x000fe40007000000 */
[----:B------:R-:W-:Y:S02]  /*3940*/  FSEL R43, R76, -INF , !P6 ;  /* 0xff8000004c2b7808 */ /* 0x000fe40007000000 */
[----:B------:R-:W-:Y:S02]  /*3950*/  ISETP.GE.AND P6, PT, R45, R152, PT ;  /* 0x000000982d00720c */ /* 0x000fe40003fc6270 */
[----:B------:R-:W-:Y:S02]  /*3960*/  FSEL R164, R38, -INF , !P4 ;  /* 0xff80000026a47808 */ /* 0x000fe40006000000 */
[----:B------:R-:W-:-:S02]  /*3970*/  FSEL R45, R36, -INF , !P4 ;  /* 0xff800000242d7808 */ /* 0x000fc40006000000 */
[----:B------:R-:W-:Y:S02]  /*3980*/  FSEL R138, R39, -INF , !P3 ;  /* 0xff800000278a7808 */ /* 0x000fe40005800000 */
[----:B------:R-:W-:Y:S02]  /*3990*/  FSEL R44, R37, -INF , !P3 ;  /* 0xff800000252c7808 */ /* 0x000fe40005800000 */
[-C--:B------:R-:W-:Y:S01]  /*39a0*/  ISETP.GE.AND P4, PT, R11, R152.reuse, PT ;  /* 0x000000980b00720c */ /* 0x080fe20003f86270 */
[----:B------:R-:W-:Y:S01]  /*39b0*/  VIADD R11, R193, 0xf1 ;  /* 0x000000f1c10b7836 */ /* 0x000fe20000000000 */
[----:B------:R-:W-:Y:S01]  /*39c0*/  ISETP.GE.AND P3, PT, R9, R152, PT ;  /* 0x000000980900720c */ /* 0x000fe20003f66270 */
[C---:B------:R-:W-:Y:S02]  /*39d0*/  VIADD R9, R193.reuse, 0xf8 ;  /* 0x000000f8c1097836 */ /* 0x040fe40000000000 */
[----:B------:R-:W-:Y:S01]  /*39e0*/  VIADD R193, R193, 0xf9 ;  /* 0x000000f9c1c17836 */ /* 0x000fe20000000000 */
[----:B----4-:R-:W-:Y:S01]  /*39f0*/  HMMA.16816.F32 R20, R148, R56, R20 ;  /* 0x000000389414723c */ /* 0x010fe20000001814 */
[----:B------:R-:W-:-:S02]  /*3a00*/  FSEL R245, R30, -INF , !P0 ;  /* 0xff8000001ef57808 */ /* 0x000fc40004000000 */
[----:B------:R-:W-:Y:S02]  /*3a10*/  FSEL R61, R28, -INF , !P0 ;  /* 0xff8000001c3d7808 */ /* 0x000fe40004000000 */
[----:B------:R-:W-:-:S03]  /*3a20*/  ISETP.GE.AND P0, PT, R193, R152, PT ;  /* 0x00000098c100720c */ /* 0x000fc60003f06270 */
[----:B------:R-:W-:Y:S01]  /*3a30*/  HMMA.16816.F32 R16, R148, R58, R16 ;  /* 0x0000003a9410723c */ /* 0x000fe20000001810 */
[----:B------:R-:W-:Y:S02]  /*3a40*/  FSEL R193, R27, -INF , !P4 ;  /* 0xff8000001bc17808 */ /* 0x000fe40006000000 */
[----:B------:R-:W-:Y:S02]  /*3a50*/  FSEL R57, R25, -INF , !P4 ;  /* 0xff80000019397808 */ /* 0x000fe40006000000 */
[----:B------:R-:W-:Y:S02]  /*3a60*/  ISETP.NE.AND P4, PT, R4, 0x1, PT ;  /* 0x000000010400780c */ /* 0x000fe40003f85270 */
[----:B------:R-:W-:Y:S02]  /*3a70*/  FSEL R136, R34, -INF , !P2 ;  /* 0xff80000022887808 */ /* 0x000fe40005000000 */
[----:B------:R-:W-:Y:S02]  /*3a80*/  FSEL R47, R32, -INF , !P2 ;  /* 0xff800000202f7808 */ /* 0x000fe40005000000 */
[----:B------:R-:W-:-:S02]  /*3a90*/  FSEL R247, R35, -INF , !P1 ;  /* 0xff80000023f77808 */ /* 0x000fc40004800000 */
[----:B------:R-:W-:Y:S01]  /*3aa0*/  FSEL R46, R33, -INF , !P1 ;  /* 0xff800000212e7808 */ /* 0x000fe20004800000 */
[----:B------:R-:W-:Y:S01]  /*3ab0*/  BSSY.RECONVERGENT B1, `(.L_x_516) ;  /* 0x0000077000017945 */ /* 0x000fe20003800200 */
[-C--:B------:R-:W-:Y:S02]  /*3ac0*/  ISETP.GE.AND P2, PT, R11, R152.reuse, PT ;  /* 0x000000980b00720c */ /* 0x080fe40003f46270 */
[----:B------:R-:W-:Y:S02]  /*3ad0*/  ISETP.GE.AND P1, PT, R9, R152, PT ;  /* 0x000000980900720c */ /* 0x000fe40003f26270 */
[----:B------:R-:W-:Y:S02]  /*3ae0*/  FSEL R243, R31, -INF , !P6 ;  /* 0xff8000001ff37808 */ /* 0x000fe40007000000 */
[----:B------:R-:W-:Y:S02]  /*3af0*/  FSEL R59, R29, -INF , !P6 ;  /* 0xff8000001d3b7808 */ /* 0x000fe40007000000 */
[----:B------:R-:W-:-:S02]  /*3b00*/  FSEL R239, R26, -INF , !P5 ;  /* 0xff8000001aef7808 */ /* 0x000fc40006800000 */
[----:B------:R-:W-:Y:S02]  /*3b10*/  FSEL R56, R24, -INF , !P5 ;  /* 0xff80000018387808 */ /* 0x000fe40006800000 */
[----:B------:R-:W-:Y:S02]  /*3b20*/  FSEL R55, R22, -INF , !P3 ;  /* 0xff80000016377808 */ /* 0x000fe40005800000 */
[----:B------:R-:W-:Y:S02]  /*3b30*/  FSEL R54, R20, -INF , !P3 ;  /* 0xff80000014367808 */ /* 0x000fe40005800000 */
[----:B------:R-:W-:Y:S02]  /*3b40*/  FSEL R52, R23, -INF , !P2 ;  /* 0xff80000017347808 */ /* 0x000fe40005000000 */
[----:B------:R-:W-:Y:S02]  /*3b50*/  FSEL R53, R21, -INF , !P2 ;  /* 0xff80000015357808 */ /* 0x000fe40005000000 */
[----:B------:R-:W-:-:S02]  /*3b60*/  FSEL R51, R18, -INF , !P1 ;  /* 0xff80000012337808 */ /* 0x000fc40004800000 */
[----:B------:R-:W-:Y:S02]  /*3b70*/  FSEL R50, R16, -INF , !P1 ;  /* 0xff80000010327808 */ /* 0x000fe40004800000 */
[----:B------:R-:W-:Y:S02]  /*3b80*/  FSEL R49, R19, -INF , !P0 ;  /* 0xff80000013317808 */ /* 0x000fe40004000000 */
[----:B------:R-:W-:Y:S01]  /*3b90*/  FSEL R48, R17, -INF , !P0 ;  /* 0xff80000011307808 */ /* 0x000fe20004000000 */
[----:B------:R-:W-:Y:S06]  /*3ba0*/  BAR.SYNC.DEFER_BLOCKING 0x0 ;  /* 0x0000000000007b1d */ /* 0x000fec0000010000 */
[----:B------:R-:W-:Y:S05]  /*3bb0*/  @!P4 BRA `(.L_x_517) ;  /* 0x000000040098c947 */ /* 0x000fea0003800000 */
[----:B------:R-:W-:Y:S01]  /*3bc0*/  ISETP.NE.U32.AND P0, PT, R232, RZ, PT ;  /* 0x000000ffe800720c */ /* 0x000fe20003f05070 */
[----:B------:R-:W-:Y:S03]  /*3bd0*/  BSSY.RECONVERGENT B0, `(.L_x_518) ;  /* 0x0000048000007945 */ /* 0x000fe60003800200 */
[----:B------:R-:W-:-:S13]  /*3be0*/  ISETP.NE.AND.EX P0, PT, R233, RZ, PT, P0 ;  /* 0x000000ffe900720c */ /* 0x000fda0003f05300 */
[----:B------:R-:W-:Y:S05]  /*3bf0*/  @P0 BRA `(.L_x_519) ;  /* 0x0000000000240947 */ /* 0x000fea0003800000 */
[----:B------:R-:W2:Y:S01]  /*3c00*/  LD.E R0, desc[UR4][R2.64+0x38] ;  /* 0x0000380402007980 */ /* 0x000ea2000c101900 */
[----:B------:R-:W-:Y:S02]  /*3c10*/  UMOV UR6, URZ ;  /* 0x000000ff00067c82 */ /* 0x000fe40008000000 */
[----:B------:R-:W-:Y:S01]  /*3c20*/  IADD3 R9, P0, PT, RZ, -UR6, RZ ;  /* 0x80000006ff097c10 */ /* 0x000fe2000ff1e0ff */
[----:B--2---:R-:W-:-:S04]  /*3c30*/  IMAD.SHL.U32 R0, R0, 0x100, RZ ;  /* 0x0000010000007824 */ /* 0x004fc800078e00ff */
[----:B------:R-:W-:-:S05]  /*3c40*/  IMAD.X R0, RZ, RZ, ~R0, P0 ;  /* 0x000000ffff007224 */ /* 0x000fca00000e0e00 */
[----:B------:R-:W-:-:S04]  /*3c50*/  SHF.R.S64 R9, R9, 0x1f, R0 ;  /* 0x0000001f09097819 */ /* 0x000fc80000001000 */
[----:B------:R-:W-:-:S04]  /*3c60*/  IADD3 R218, P0, PT, R9, R218, RZ ;  /* 0x000000da09da7210 */ /* 0x000fc80007f1e0ff */
[----:B------:R-:W-:Y:S01]  /*3c70*/  LEA.HI.X.SX32 R219, R0, R219, 0x1, P0 ;  /* 0x000000db00db7211 */ /* 0x000fe200000f0eff */
[----:B------:R-:W-:Y:S05]  /*3c80*/  BRA `(.L_x_520) ;  /* 0x0000000000f07947 */ /* 0x000fea0003800000 */
.L_x_519:
[----:B------:R-:W2:Y:S01]  /*3c90*/  LD.E R19, desc[UR4][R2.64+0x170] ;  /* 0x0001700402137980 */ /* 0x000ea2000c101900 */
[----:B------:R-:W-:Y:S02]  /*3ca0*/  LEA R16, R4, 0xfffffe00, 0x8 ;  /* 0xfffffe0004107811 */ /* 0x000fe400078e40ff */
[----:B------:R-:W-:Y:S02]  /*3cb0*/  IABS R8, R230 ;  /* 0x000000e600087213 */ /* 0x000fe40000000000 */
[----:B------:R-:W-:Y:S02]  /*3cc0*/  IABS R0, R16 ;  /* 0x0000001000007213 */ /* 0x000fe40000000000 */
[-C--:B--2---:R-:W-:Y:S02]  /*3cd0*/  IABS R10, R19.reuse ;  /* 0x00000013000a7213 */ /* 0x084fe40000000000 */
[-C--:B------:R-:W-:Y:S02]  /*3ce0*/  IABS R9, R19.reuse ;  /* 0x0000001300097213 */ /* 0x080fe40000000000 */
[----:B------:R-:W1:Y:S01]  /*3cf0*/  I2F.RP R11, R10 ;  /* 0x0000000a000b7306 */ /* 0x000e620000209400 */
[----:B------:R-:W-:-:S02]  /*3d00*/  LOP3.LUT R16, R16, R19, RZ, 0x3c, !PT ;  /* 0x0000001310107212 */ /* 0x000fc400078e3cff */
[----:B------:R-:W-:Y:S02]  /*3d10*/  IMAD.MOV R9, RZ, RZ, -R9 ;  /* 0x000000ffff097224 */ /* 0x000fe400078e0a09 */
[----:B------:R-:W-:-:S03]  /*3d20*/  ISETP.GE.AND P0, PT, R16, RZ, PT ;  /* 0x000000ff1000720c */ /* 0x000fc60003f06270 */
[----:B-1----:R-:W1:Y:S02]  /*3d30*/  MUFU.RCP R20, R11 ;  /* 0x0000000b00147308 */ /* 0x002e640000001000 */
[----:B-1----:R-:W-:-:S06]  /*3d40*/  VIADD R20, R20, 0xffffffe ;  /* 0x0ffffffe14147836 */ /* 0x002fcc0000000000 */
[----:B------:R-:W1:Y:S02]  /*3d50*/  F2I.FTZ.U32.TRUNC.NTZ R21, R20 ;  /* 0x0000001400157305 */ /* 0x000e64000021f000 */
[----:B-1----:R-:W-:Y:S01]  /*3d60*/  IMAD.MOV R17, RZ, RZ, -R21 ;  /* 0x000000ffff117224 */ /* 0x002fe200078e0a15 */
[----:B------:R-:W-:-:S03]  /*3d70*/  MOV R20, RZ ;  /* 0x000000ff00147202 */ /* 0x000fc60000000f00 */
[----:B------:R-:W-:-:S04]  /*3d80*/  IMAD R17, R17, R10, RZ ;  /* 0x0000000a11117224 */ /* 0x000fc800078e02ff */
[----:B------:R-:W-:-:S06]  /*3d90*/  IMAD.HI.U32 R17, R21, R17, R20 ;  /* 0x0000001115117227 */ /* 0x000fcc00078e0014 */
[----:B------:R-:W-:-:S04]  /*3da0*/  IMAD.HI.U32 R11, R17, R0, RZ ;  /* 0x00000000110b7227 */ /* 0x000fc800078e00ff */
[----:B------:R-:W-:-:S04]  /*3db0*/  IMAD.HI.U32 R17, R17, R8, RZ ;  /* 0x0000000811117227 */ /* 0x000fc800078e00ff */
[----:B------:R-:W-:Y:S01]  /*3dc0*/  IMAD R21, R11, R9, R0 ;  /* 0x000000090b157224 */ /* 0x000fe200078e0200 */
[----:B------:R-:W-:Y:S01]  /*3dd0*/  LOP3.LUT R0, R230, R19, RZ, 0x3c, !PT ;  /* 0x00000013e6007212 */ /* 0x000fe200078e3cff */
[----:B------:R-:W-:-:S03]  /*3de0*/  IMAD R9, R17, R9, R8 ;  /* 0x0000000911097224 */ /* 0x000fc600078e0208 */
[C---:B------:R-:W-:Y:S02]  /*3df0*/  ISETP.GT.U32.AND P1, PT, R10.reuse, R21, PT ;  /* 0x000000150a00720c */ /* 0x040fe40003f24070 */
[----:B------:R-:W-:Y:S02]  /*3e00*/  ISETP.GT.U32.AND P3, PT, R10, R9, PT ;  /* 0x000000090a00720c */ /* 0x000fe40003f64070 */
[----:B------:R-:W-:Y:S02]  /*3e10*/  ISETP.GE.AND P2, PT, R0, RZ, PT ;  /* 0x000000ff0000720c */ /* 0x000fe40003f46270 */
[----:B------:R-:W-:-:S07]  /*3e20*/  LOP3.LUT R0, RZ, R19, RZ, 0x33, !PT ;  /* 0x00000013ff007212 */ /* 0x000fce00078e33ff */
[----:B------:R-:W-:Y:S02]  /*3e30*/  @!P1 IMAD.IADD R21, R21, 0x1, -R10 ;  /* 0x0000000115159824 */ /* 0x000fe400078e0a0a */
[-C--:B------:R-:W-:Y:S01]  /*3e40*/  @!P3 IADD3 R9, PT, PT, R9, -R10.reuse, RZ ;  /* 0x8000000a0909b210 */ /* 0x080fe20007ffe0ff */
[----:B------:R-:W-:Y:S01]  /*3e50*/  @!P1 VIADD R11, R11, 0x1 ;  /* 0x000000010b0b9836 */ /* 0x000fe20000000000 */
[----:B------:R-:W-:Y:S01]  /*3e60*/  ISETP.NE.AND P1, PT, R19, RZ, PT ;  /* 0x000000ff1300720c */ /* 0x000fe20003f25270 */
[----:B------:R-:W-:Y:S01]  /*3e70*/  @!P3 VIADD R17, R17, 0x1 ;  /* 0x000000011111b836 */ /* 0x000fe20000000000 */
[-C--:B------:R-:W-:Y:S02]  /*3e80*/  ISETP.GE.U32.AND P5, PT, R21, R10.reuse, PT ;  /* 0x0000000a1500720c */ /* 0x080fe40003fa6070 */
[----:B------:R-:W-:Y:S01]  /*3e90*/  ISETP.GE.U32.AND P6, PT, R9, R10, PT ;  /* 0x0000000a0900720c */ /* 0x000fe20003fc6070 */
[----:B------:R-:W2:Y:S10]  /*3ea0*/  LD.E.64 R20, desc[UR4][R2.64+0x20] ;  /* 0x0000200402147980 */ /* 0x000eb4000c101b00 */
[----:B------:R-:W-:-:S02]  /*3eb0*/  @P5 IADD3 R11, PT, PT, R11, 0x1, RZ ;  /* 0x000000010b0b5810 */ /* 0x000fc40007ffe0ff */
[----:B------:R-:W-:-:S03]  /*3ec0*/  @P6 VIADD R17, R17, 0x1 ;  /* 0x0000000111116836 */ /* 0x000fc60000000000 */
[----:B------:R-:W-:Y:S02]  /*3ed0*/  @!P0 IMAD.MOV R11, RZ, RZ, -R11 ;  /* 0x000000ffff0b8224 */ /* 0x000fe400078e0a0b */
[----:B------:R-:W-:-:S03]  /*3ee0*/  @!P2 IADD3 R17, PT, PT, -R17, RZ, RZ ;  /* 0x000000ff1111a210 */ /* 0x000fc60007ffe1ff */
[C---:B------:R-:W-:Y:S02]  /*3ef0*/  SEL R8, R0.reuse, R11, !P1 ;  /* 0x0000000b00087207 */ /* 0x040fe40004800000 */
[----:B------:R-:W-:Y:S02]  /*3f00*/  SEL R11, R0, R17, !P1 ;  /* 0x00000011000b7207 */ /* 0x000fe40004800000 */
[----:B------:R-:W3:Y:S01]  /*3f10*/  LD.E.64 R16, desc[UR4][R2.64+0x38] ;  /* 0x0000380402107980 */ /* 0x000ee2000c101b00 */
[----:B------:R-:W-:-:S04]  /*3f20*/  IMAD.WIDE R24, R8, 0x4, R240 ;  /* 0x0000000408187825 */ /* 0x000fc800078e02f0 */
[C---:B------:R-:W-:Y:S01]  /*3f30*/  IMAD.WIDE R22, R11.reuse, 0x4, R240 ;  /* 0x000000040b167825 */ /* 0x040fe200078e02f0 */
[----:B------:R-:W4:Y:S04]  /*3f40*/  LD.E R9, desc[UR4][R24.64] ;  /* 0x0000000418097980 */ /* 0x000f28000c101900 */
[----:B------:R-:W4:Y:S01]  /*3f50*/  LD.E R0, desc[UR4][R22.64] ;  /* 0x0000000416007980 */ /* 0x000f22000c101900 */
[----:B------:R-:W-:-:S04]  /*3f60*/  IMAD.IADD R8, R11, 0x1, -R8 ;  /* 0x000000010b087824 */ /* 0x000fc800078e0a08 */
[----:B------:R-:W-:-:S05]  /*3f70*/  IMAD R19, R19, R8, -0x100 ;  /* 0xffffff0013137424 */ /* 0x000fca00078e0208 */
[----:B------:R-:W-:Y:S01]  /*3f80*/  SHF.R.S32.HI R11, RZ, 0x1f, R19 ;  /* 0x0000001fff0b7819 */ /* 0x000fe20000011413 */
[-C--:B---3--:R-:W-:Y:S02]  /*3f90*/  IMAD R8, R17, R19.reuse, RZ ;  /* 0x0000001311087224 */ /* 0x088fe400078e02ff */
[----:B------:R-:W-:-:S04]  /*3fa0*/  IMAD.WIDE.U32 R18, R16, R19, RZ ;  /* 0x0000001310127225 */ /* 0x000fc800078e00ff */
[----:B------:R-:W-:Y:S01]  /*3fb0*/  IMAD R8, R16, R11, R8 ;  /* 0x0000000b10087224 */ /* 0x000fe200078e0208 */
[----:B----4-:R-:W-:-:S03]  /*3fc0*/  IADD3 R9, PT, PT, R9, -R0, RZ ;  /* 0x8000000009097210 */ /* 0x010fc60007ffe0ff */
[----:B------:R-:W-:Y:S01]  /*3fd0*/  IMAD.IADD R19, R19, 0x1, R8 ;  /* 0x0000000113137824 */ /* 0x000fe200078e0208 */
[----:B------:R-:W-:Y:S01]  /*3fe0*/  SHF.R.S32.HI R0, RZ, 0x1f, R9 ;  /* 0x0000001fff007819 */ /* 0x000fe20000011409 */
[----:B--2---:R-:W-:Y:S02]  /*3ff0*/  IMAD R11, R21, R9, RZ ;  /* 0x00000009150b7224 */ /* 0x004fe400078e02ff */
[----:B------:R-:W-:-:S04]  /*4000*/  IMAD.WIDE.U32 R8, R9, R20, R18 ;  /* 0x0000001409087225 */ /* 0x000fc800078e0012 */
[----:B------:R-:W-:Y:S01]  /*4010*/  IMAD R0, R20, R0, R11 ;  /* 0x0000000014007224 */ /* 0x000fe200078e020b */
[----:B------:R-:W-:-:S04]  /*4020*/  LEA R218, P0, R8, R218, 0x1 ;  /* 0x000000da08da7211 */ /* 0x000fc800078008ff */
[----:B------:R-:W-:-:S04]  /*4030*/  IADD3 R0, PT, PT, R9, R0, RZ ;  /* 0x0000000009007210 */ /* 0x000fc80007ffe0ff */
[----:B------:R-:W-:Y:S02]  /*4040*/  LEA.HI.X R219, R8, R219, R0, 0x1, P0 ;  /* 0x000000db08db7211 */ /* 0x000fe400000f0c00 */
.L_x_520:
[----:B------:R-:W-:Y:S05]  /*4050*/  BSYNC.RECONVERGENT B0 ;  /* 0x0000000000007941 */ /* 0x000fea0003800200 */
.L_x_518:
[C---:B------:R-:W-:Y:S01]  /*4060*/  IMAD.SHL.U32 R9, R216.reuse, 0x40, RZ ;  /* 0x00000040d8097824 */ /* 0x040fe200078e00ff */
[----:B------:R-:W-:Y:S01]  /*4070*/  SHF.L.U64.HI R0, R216, 0x6, R217 ;  /* 0x00000006d8007819 */ /* 0x000fe200000102d9 */
[----:B------:R-:W-:Y:S01]  /*4080*/  @!PT LDS RZ, [RZ] ;  /* 0x00000000fffff984 */ /* 0x000fe20000000800 */
[----:B------:R-:W-:Y:S01]  /*4090*/  @!PT LDS RZ, [RZ] ;  /* 0x00000000fffff984 */ /* 0x000fe20000000800 */
[----:B------:R-:W-:Y:S01]  /*40a0*/  @!PT LDS RZ, [RZ] ;  /* 0x00000000fffff984 */ /* 0x000fe20000000800 */
[----:B------:R1:W-:Y:S03]  /*40b0*/  LDGSTS.E.BYPASS.LTC128B.128 [R225+0x1000], desc[UR4][R218.64] ;  /* 0x01000000dae17fae */ /* 0x0003e6000b981a04 */
[----:B------:R-:W-:-:S04]  /*40c0*/  IADD3 R20, P0, PT, R9, R218, RZ ;  /* 0x000000da09147210 */ /* 0x000fc80007f1e0ff */
[----:B------:R-:W-:Y:S01]  /*40d0*/  IADD3 R18, P1, PT, R20, R9, RZ ;  /* 0x0000000914127210 */ /* 0x000fe20007f3e0ff */
[----:B------:R-:W-:-:S03]  /*40e0*/  IMAD.X R21, R0, 0x1, R219, P0 ;  /* 0x0000000100157824 */ /* 0x000fc600000e06db */
[-C--:B------:R-:W-:Y:S01]  /*40f0*/  IADD3 R16, P0, PT, R18, R9.reuse, RZ ;  /* 0x0000000912107210 */ /* 0x080fe20007f1e0ff */
[--C-:B------:R-:W-:Y:S01]  /*4100*/  IMAD.X R19, R21, 0x1, R0.reuse, P1 ;  /* 0x0000000115137824 */ /* 0x100fe200008e0600 */
[----:B------:R1:W-:Y:S02]  /*4110*/  LDGSTS.E.BYPASS.LTC128B.128 [R225+0x1800], desc[UR4][R20.64] ;  /* 0x0180000014e17fae */ /* 0x0003e4000b981a04 */
        /* <DEDUP_REMOVED lines=9> */
[----:B------:R-:W-:Y:S01]  /*41b0*/  IADD3 R24, P0, PT, R8, R9, RZ ;  /* 0x0000000908187210 */ /* 0x000fe20007f1e0ff */
[--C-:B------:R-:W-:Y:S01]  /*41c0*/  IMAD.X R9, R23, 0x1, R0.reuse, P1 ;  /* 0x0000000117097824 */ /* 0x100fe200008e0600 */
[----:B------:R1:W-:Y:S03]  /*41d0*/  LDGSTS.E.BYPASS.LTC128B.128 [R225+0x3800], desc[UR4][R22.64] ;  /* 0x0380000016e17fae */ /* 0x0003e6000b981a04 */
[----:B------:R-:W-:Y:S01]  /*41e0*/  IMAD.X R25, R9, 0x1, R0, P0 ;  /* 0x0000000109197824 */ /* 0x000fe200000e0600 */
[----:B------:R1:W-:Y:S04]  /*41f0*/  LDGSTS.E.BYPASS.LTC128B.128 [R225+0x4000], desc[UR4][R8.64] ;  /* 0x0400000008e17fae */ /* 0x0003e8000b981a04 */
[----:B------:R1:W-:Y:S04]  /*4200*/  LDGSTS.E.BYPASS.LTC128B.128 [R225+0x4800], desc[UR4][R24.64] ;  /* 0x0480000018e17fae */ /* 0x0003e8000b981a04 */
[----:B------:R-:W0:Y:S02]  /*4210*/  LDGDEPBAR ;  /* 0x00000000000079af */ /* 0x000e240000000000 */
.L_x_517:
[----:B------:R-:W-:Y:S05]  /*4220*/  BSYNC.RECONVERGENT B1 ;  /* 0x0000000000017941 */ /* 0x000fea0003800200 */
.L_x_516:
[----:B------:R-:W-:Y:S01]  /*4230*/  FMNMX3.FTZ R0, R167, R189, R144, !PT ;  /* 0x000000bda7007276 */ /* 0x000fe20007810090 */
[----:B------:R-:W2:Y:S01]  /*4240*/  LD.E R93, desc[UR4][R2.64+0xdc] ;  /* 0x0000dc04025d7980 */ /* 0x000ea2000c101900 */
[----:B------:R-:W-:Y:S02]  /*4250*/  LOP3.LUT R154, R154, 0x120, R155, 0xf8, !PT ;  /* 0x000001209a9a7812 */ /* 0x000fe400078ef89b */
[----:B------:R-:W-:Y:S02]  /*4260*/  FMNMX3.FTZ R0, R0, R205, R211, !PT ;  /* 0x000000cd00007276 */ /* 0x000fe400078100d3 */
[----:B------:R-:W-:Y:S02]  /*4270*/  LEA R154, R154, R5, 0x1 ;  /* 0x000000059a9a7211 */ /* 0x000fe400078e08ff */
[----:B-1----:R-:W-:Y:S02]  /*4280*/  FMNMX3.FTZ R9, R0, R237, R249, !PT ;  /* 0x000000ed00097276 */ /* 0x002fe400078100f9 */
[----:B------:R-:W-:Y:S01]  /*4290*/  IADD3 R5, PT, PT, R153, R154, RZ ;  /* 0x0000009a99057210 */ /* 0x000fe20007ffe0ff */
[----:B------:R-:W-:Y:S01]  /*42a0*/  LDSM.16.MT88.4 R20, [R154+0x5400] ;  /* 0x005400009a14783b */ /* 0x000fe20000004200 */
[----:B------:R-:W-:-:S03]  /*42b0*/  FMNMX3.FTZ R9, R9, R251, R128, !PT ;  /* 0x000000fb09097276 */ /* 0x000fc60007810080 */
[----:B------:R-:W-:Y:S01]  /*42c0*/  LDSM.16.MT88.4 R16, [R5+0x5000] ;  /* 0x005000000510783b */ /* 0x000fe20000004200 */
[----:B------:R-:W-:-:S03]  /*42d0*/  FMNMX3.FTZ R9, R9, R130, R122, !PT ;  /* 0x0000008209097276 */ /* 0x000fc6000781007a */
[----:B------:R-:W-:Y:S01]  /*42e0*/  LDSM.16.MT88.4 R32, [R5+0x5400] ;  /* 0x005400000520783b */ /* 0x000fe20000004200 */
[----:B------:R-:W-:-:S03]  /*42f0*/  FMNMX3.FTZ R9, R9, R120, R118, !PT ;  /* 0x0000007809097276 */ /* 0x000fc60007810076 */
[----:B------:R-:W-:Y:S01]  /*4300*/  LDSM.16.MT88.4 R36, [R154+0x5800] ;  /* 0x005800009a24783b */ /* 0x000fe20000004200 */
[----:B------:R-:W-:-:S04]  /*4310*/  FMNMX3.FTZ R9, R9, R116, R114, !PT ;  /* 0x0000007409097276 */ /* 0x000fc80007810072 */
        /* <DEDUP_REMOVED lines=24> */
[----:B------:R-:W-:-:S05]  /*44a0*/  FMNMX.FTZ R8, R49, R8, !PT ;  /* 0x0000000831087209 */ /* 0x000fca0007810000 */
[----:B------:R-:W1:Y:S02]  /*44b0*/  SHFL.BFLY PT, R9, R8, 0x2, 0x1f ;  /* 0x0c401f0008097f89 */ /* 0x000e6400000e0000 */
[----:B-1----:R-:W-:Y:S02]  /*44c0*/  FMNMX.FTZ R9, R8, R9, !PT ;  /* 0x0000000908097209 */ /* 0x002fe40007810000 */
[----:B------:R-:W-:-:S03]  /*44d0*/  FMNMX3.FTZ R8, R187, R185, R140, !PT ;  /* 0x000000b9bb087276 */ /* 0x000fc6000781008c */
[----:B------:R-:W1:Y:S01]  /*44e0*/  SHFL.BFLY PT, R0, R9, 0x1, 0x1f ;  /* 0x0c201f0009007f89 */ /* 0x000e6200000e0000 */
[----:B------:R-:W-:-:S04]  /*44f0*/  FMNMX3.FTZ R8, R8, R195, R201, !PT ;  /* 0x000000c308087276 */ /* 0x000fc800078100c9 */
[----:B------:R-:W-:-:S04]  /*4500*/  FMNMX3.FTZ R8, R8, R203, R209, !PT ;  /* 0x000000cb08087276 */ /* 0x000fc800078100d1 */
[----:B------:R-:W-:-:S04]  /*4510*/  FMNMX3.FTZ R8, R8, R207, R199, !PT ;  /* 0x000000cf08087276 */ /* 0x000fc800078100c7 */
[----:B------:R-:W-:-:S04]  /*4520*/  FMNMX3.FTZ R8, R8, R197, R191, !PT ;  /* 0x000000c508087276 */ /* 0x000fc800078100bf */
[----:B------:R-:W-:-:S04]  /*4530*/  FMNMX3.FTZ R8, R8, R183, R179, !PT ;  /* 0x000000b708087276 */ /* 0x000fc800078100b3 */
[----:B------:R-:W-:Y:S02]  /*4540*/  FMNMX3.FTZ R8, R8, R181, R177, !PT ;  /* 0x000000b508087276 */ /* 0x000fe400078100b1 */
[----:B-1----:R-:W-:Y:S02]  /*4550*/  FMNMX.FTZ R0, R9, R0, !PT ;  /* 0x0000000009007209 */ /* 0x002fe40007810000 */
[----:B------:R-:W-:Y:S02]  /*4560*/  FMNMX3.FTZ R8, R8, R175, R171, !PT ;  /* 0x000000af08087276 */ /* 0x000fe400078100ab */
[----:B------:R-:W-:Y:S02]  /*4570*/  FSETP.NEU.FTZ.AND P0, PT, R0, -INF , PT ;  /* 0xff8000000000780b */ /* 0x000fe40003f1d000 */
        /* <DEDUP_REMOVED lines=24> */
[----:B------:R-:W1:Y:S01]  /*4700*/  SHFL.BFLY PT, R8, R9, 0x2, 0x1f ;  /* 0x0c401f0009087f89 */ /* 0x000e6200000e0000 */
[----:B--2---:R-:W-:-:S05]  /*4710*/  FMUL.FTZ R88, R93, R0 ;  /* 0x000000005d587220 */ /* 0x004fca0000410000 */
[----:B------:R-:W-:Y:S02]  /*4720*/  FSEL R88, R88, RZ, P0 ;  /* 0x000000ff58587208 */ /* 0x000fe40000000000 */
[----:B-1----:R-:W-:-:S03]  /*4730*/  FMNMX.FTZ R8, R9, R8, !PT ;  /* 0x0000000809087209 */ /* 0x002fc60007810000 */
[-CC-:B------:R-:W-:Y:S01]  /*4740*/  FFMA.FTZ R85, R90, R93.reuse, -R88.reuse ;  /* 0x0000005d5a557223 */ /* 0x180fe20000010858 */
[-CC-:B------:R-:W-:Y:S01]  /*4750*/  FFMA.FTZ R235, R167, R93.reuse, -R88.reuse ;  /* 0x0000005da7eb7223 */ /* 0x180fe20000010858 */
[-CC-:B------:R-:W-:Y:S01]  /*4760*/  FFMA.FTZ R108, R237, R93.reuse, -R88.reuse ;  /* 0x0000005ded6c7223 */ /* 0x180fe20000010858 */
[----:B------:R-:W1:Y:S01]  /*4770*/  SHFL.BFLY PT, R9, R8, 0x1, 0x1f ;  /* 0x0c201f0008097f89 */ /* 0x000e6200000e0000 */
[-CC-:B------:R-:W-:Y:S01]  /*4780*/  FFMA.FTZ R167, R122, R93.reuse, -R88.reuse ;  /* 0x0000005d7aa77223 */ /* 0x180fe20000010858 */
[-CC-:B------:R-:W-:Y:S01]  /*4790*/  FFMA.FTZ R97, R124, R93.reuse, -R88.reuse ;  /* 0x0000005d7c617223 */ /* 0x180fe20000010858 */
[-CC-:B------:R-:W-:Y:S01]  /*47a0*/  FFMA.FTZ R126, R189, R93.reuse, -R88.reuse ;  /* 0x0000005dbd7e7223 */ /* 0x180fe20000010858 */
[-CC-:B------:R-:W-:Y:S01]  /*47b0*/  FFMA.FTZ R231, R144, R93.reuse, -R88.reuse ;  /* 0x0000005d90e77223 */ /* 0x180fe20000010858 */
[-CC-:B------:R-:W-:Y:S01]  /*47c0*/  FFMA.FTZ R112, R205, R93.reuse, -R88.reuse ;  /* 0x0000005dcd707223 */ /* 0x180fe20000010858 */
[----:B------:R-:W-:Y:S01]  /*47d0*/  MUFU.EX2 R235, R235 ;  /* 0x000000eb00eb7308 */ /* 0x000fe20000000800 */
[-CC-:B------:R-:W-:Y:S01]  /*47e0*/  FFMA.FTZ R149, R118, R93.reuse, -R88.reuse ;  /* 0x0000005d76957223 */ /* 0x180fe20000010858 */
[-CC-:B------:R-:W-:Y:S01]  /*47f0*/  FFMA.FTZ R100, R116, R93.reuse, -R88.reuse ;  /* 0x0000005d74647223 */ /* 0x180fe20000010858 */
[-CC-:B------:R-:W-:Y:S01]  /*4800*/  FFMA.FTZ R211, R211, R93.reuse, -R88.reuse ;  /* 0x0000005dd3d37223 */ /* 0x180fe20000010858 */
[-CC-:B------:R-:W-:Y:S01]  /*4810*/  FFMA.FTZ R205, R249, R93.reuse, -R88.reuse ;  /* 0x0000005df9cd7223 */ /* 0x180fe20000010858 */
[-CC-:B------:R-:W-:Y:S01]  /*4820*/  FFMA.FTZ R106, R251, R93.reuse, -R88.reuse ;  /* 0x0000005dfb6a7223 */ /* 0x180fe20000010858 */
[-CC-:B------:R-:W-:Y:S01]  /*4830*/  FFMA.FTZ R72, R75, R93.reuse, -R88.reuse ;  /* 0x0000005d4b487223 */ /* 0x180fe20000010858 */
[-CC-:B------:R-:W-:Y:S01]  /*4840*/  FFMA.FTZ R75, R73, R93.reuse, -R88.reuse ;  /* 0x0000005d494b7223 */ /* 0x180fe20000010858 */
[----:B------:R-:W2:Y:S01]  /*4850*/  MUFU.EX2 R126, R126 ;  /* 0x0000007e007e7308 */ /* 0x000ea20000000800 */
[-CC-:B------:R-:W-:Y:S01]  /*4860*/  FFMA.FTZ R70, R71, R93.reuse, -R88.reuse ;  /* 0x0000005d47467223 */ /* 0x180fe20000010858 */
[-CC-:B------:R-:W-:Y:S01]  /*4870*/  FFMA.FTZ R73, R69, R93.reuse, -R88.reuse ;  /* 0x0000005d45497223 */ /* 0x180fe20000010858 */
[-CC-:B------:R-:W-:Y:S01]  /*4880*/  FFMA.FTZ R71, R65, R93.reuse, -R88.reuse ;  /* 0x0000005d41477223 */ /* 0x180fe20000010858 */
[-CC-:B------:R-:W-:Y:S01]  /*4890*/  FFMA.FTZ R66, R63, R93.reuse, -R88.reuse ;  /* 0x0000005d3f427223 */ /* 0x180fe20000010858 */
[-CC-:B------:R-:W-:Y:S01]  /*48a0*/  FFMA.FTZ R69, R60, R93.reuse, -R88.reuse ;  /* 0x0000005d3c457223 */ /* 0x180fe20000010858 */
[-CC-:B------:R-:W-:Y:S01]  /*48b0*/  FFMA.FTZ R65, R12, R93.reuse, -R88.reuse ;  /* 0x0000005d0c417223 */ /* 0x180fe20000010858 */
[-CC-:B------:R-:W-:Y:S01]  /*48c0*/  FFMA.FTZ R60, R13, R93.reuse, -R88.reuse ;  /* 0x0000005d0d3c7223 */ /* 0x180fe20000010858 */
[----:B------:R-:W-:Y:S01]  /*48d0*/  MUFU.EX2 R231, R231 ;  /* 0x000000e700e77308 */ /* 0x000fe20000000800 */
[--C-:B------:R-:W-:Y:S01]  /*48e0*/  FFMA.FTZ R63, R14, R93, -R88.reuse ;  /* 0x0000005d0e3f7223 */ /* 0x100fe20000010858 */
[----:B-1----:R-:W-:Y:S01]  /*48f0*/  FMNMX.FTZ R148, R8, R9, !PT ;  /* 0x0000000908947209 */ /* 0x002fe20007810000 */
[-CC-:B------:R-:W-:Y:S01]  /*4900*/  FFMA.FTZ R58, R15, R93.reuse, -R88.reuse ;  /* 0x0000005d0f3a7223 */ /* 0x180fe20000010858 */
[----:B------:R-:W1:Y:S01]  /*4910*/  LDSM.16.MT88.4 R8, [R154+0x5000] ;  /* 0x005000009a08783b */ /* 0x000e620000004200 */
[--C-:B------:R-:W-:Y:S01]  /*4920*/  FFMA.FTZ R107, R114, R93, -R88.reuse ;  /* 0x0000005d726b7223 */ /* 0x100fe20000010858 */
[----:B------:R-:W-:Y:S01]  /*4930*/  FSETP.NEU.FTZ.AND P0, PT, R148, -INF , PT ;  /* 0xff8000009400780b */ /* 0x000fe20003f1d000 */
[----:B------:R-:W-:Y:S01]  /*4940*/  FMUL.FTZ R90, R93, R148 ;  /* 0x000000945d5a7220 */ /* 0x000fe20000410000 */
[----:B------:R-:W3:Y:S01]  /*4950*/  MUFU.EX2 R112, R112 ;  /* 0x0000007000707308 */ /* 0x000ee20000000800 */
[----:B--2---:R-:W-:Y:S01]  /*4960*/  F2FP.F16.F32.PACK_AB R25, R126, R235 ;  /* 0x000000eb7e19723e */ /* 0x004fe200000000ff */
[-CC-:B------:R-:W-:Y:S01]  /*4970*/  FFMA.FTZ R101, R110, R93.reuse, -R88.reuse ;  /* 0x0000005d6e657223 */ /* 0x180fe20000010858 */
[-CC-:B------:R-:W-:Y:S01]  /*4980*/  FFMA.FTZ R189, R128, R93.reuse, -R88.reuse ;  /* 0x0000005d80bd7223 */ /* 0x180fe20000010858 */
[----:B------:R-:W-:Y:S01]  /*4990*/  FSEL R90, R90, RZ, P0 ;  /* 0x000000ff5a5a7208 */ /* 0x000fe20000000000 */
[-CC-:B------:R-:W-:Y:S01]  /*49a0*/  FFMA.FTZ R104, R130, R93.reuse, -R88.reuse ;  /* 0x0000005d82687223 */ /* 0x180fe20000010858 */
[-CC-:B------:R-:W-:Y:S01]  /*49b0*/  FFMA.FTZ R102, R120, R93.reuse, -R88.reuse ;  /* 0x0000005d78667223 */ /* 0x180fe20000010858 */
[-C--:B------:R-:W-:Y:S01]  /*49c0*/  FFMA.FTZ R98, R132, R93.reuse, -R88 ;  /* 0x0000005d84627223 */ /* 0x080fe20000010858 */
        /* <DEDUP_REMOVED lines=10> */
[----:B---3--:R-:W-:Y:S01]  /*4a70*/  F2FP.F16.F32.PACK_AB R27, R112, R231 ;  /* 0x000000e7701b723e */ /* 0x008fe200000000ff */
        /* <DEDUP_REMOVED lines=8> */
[-C--:B------:R-:W-:Y:S01]  /*4b00*/  FFMA.FTZ R175, R175, R93.reuse, -R90 ;  /* 0x0000005dafaf7223 */ /* 0x080fe2000001085a */
[-C--:B------:R-:W-:Y:S01]  /*4b10*/  FFMA.FTZ R96, R134, R93.reuse, -R88 ;  /* 0x0000005d86607223 */ /* 0x080fe20000010858 */
[-CC-:B------:R-:W-:Y:S01]  /*4b20*/  FFMA.FTZ R132, R171, R93.reuse, -R90.reuse ;  /* 0x0000005dab847223 */ /* 0x180fe2000001085a */
[-C--:B------:R-:W-:Y:S01]  /*4b30*/  FFMA.FTZ R134, R169, R93.reuse, -R90 ;  /* 0x0000005da9867223 */ /* 0x080fe2000001085a */
[-C--:B------:R-:W-:Y:S01]  /*4b40*/  FFMA.FTZ R92, R142, R93.reuse, -R88 ;  /* 0x0000005d8e5c7223 */ /* 0x080fe20000010858 */
[----:B------:R-:W-:Y:S01]  /*4b50*/  MUFU.EX2 R122, R122 ;  /* 0x0000007a007a7308 */ /* 0x000fe20000000800 */
[-CC-:B------:R-:W-:Y:S01]  /*4b60*/  FFMA.FTZ R171, R173, R93.reuse, -R90.reuse ;  /* 0x0000005dadab7223 */ /* 0x180fe2000001085a */
[-C--:B------:R-:W-:Y:S01]  /*4b70*/  FFMA.FTZ R169, R165, R93.reuse, -R90 ;  /* 0x0000005da5a97223 */ /* 0x080fe2000001085a */
[-C--:B------:R-:W-:Y:S01]  /*4b80*/  FFMA.FTZ R165, R138, R93.reuse, -R88 ;  /* 0x0000005d8aa57223 */ /* 0x080fe20000010858 */
[-C--:B------:R-:W-:Y:S01]  /*4b90*/  FFMA.FTZ R138, R161, R93.reuse, -R90 ;  /* 0x0000005da18a7223 */ /* 0x080fe2000001085a */
[-CC-:B------:R-:W-:Y:S01]  /*4ba0*/  FFMA.FTZ R91, R146, R93.reuse, -R88.reuse ;  /* 0x0000005d925b7223 */ /* 0x180fe20000010858 */
[-CC-:B------:R-:W-:Y:S01]  /*4bb0*/  FFMA.FTZ R86, R156, R93.reuse, -R88.reuse ;  /* 0x0000005d9c567223 */ /* 0x180fe20000010858 */
[-CC-:B------:R-:W-:Y:S01]  /*4bc0*/  FFMA.FTZ R89, R158, R93.reuse, -R88.reuse ;  /* 0x0000005d9e597223 */ /* 0x180fe20000010858 */
[----:B------:R-:W3:Y:S01]  /*4bd0*/  MUFU.EX2 R195, R195 ;  /* 0x000000c300c37308 */ /* 0x000ee20000000800 */
[----:B--2---:R-:W-:Y:S01]  /*4be0*/  F2FP.F16.F32.PACK_AB R24, R237, R124 ;  /* 0x0000007ced18723e */ /* 0x004fe200000000ff */
[-C--:B------:R-:W-:Y:S01]  /*4bf0*/  FFMA.FTZ R84, R160, R93.reuse, -R88 ;  /* 0x0000005da0547223 */ /* 0x080fe20000010858 */
[-CC-:B------:R-:W-:Y:S01]  /*4c00*/  FFMA.FTZ R161, R163, R93.reuse, -R90.reuse ;  /* 0x0000005da3a17223 */ /* 0x180fe2000001085a */
[-CC-:B------:R-:W-:Y:S01]  /*4c10*/  FFMA.FTZ R140, R159, R93.reuse, -R90.reuse ;  /* 0x0000005d9f8c7223 */ /* 0x180fe2000001085a */
[-CC-:B------:R-:W-:Y:S01]  /*4c20*/  FFMA.FTZ R157, R157, R93.reuse, -R90.reuse ;  /* 0x0000005d9d9d7223 */ /* 0x180fe2000001085a */
[-C--:B------:R-:W-:Y:S01]  /*4c30*/  FFMA.FTZ R142, R145, R93.reuse, -R90 ;  /* 0x0000005d918e7223 */ /* 0x080fe2000001085a */
[-CC-:B------:R-:W-:Y:S01]  /*4c40*/  FFMA.FTZ R87, R94, R93.reuse, -R88.reuse ;  /* 0x0000005d5e577223 */ /* 0x180fe20000010858 */
[----:B------:R-:W2:Y:S01]  /*4c50*/  MUFU.EX2 R108, R108 ;  /* 0x0000006c006c7308 */ /* 0x000ea20000000800 */
[-CC-:B------:R-:W-:Y:S01]  /*4c60*/  FFMA.FTZ R82, R162, R93.reuse, -R88.reuse ;  /* 0x0000005da2527223 */ /* 0x180fe20000010858 */
[-C--:B------:R-:W-:Y:S01]  /*4c70*/  FFMA.FTZ R80, R166, R93.reuse, -R88 ;  /* 0x0000005da6507223 */ /* 0x080fe20000010858 */
[-CC-:B------:R-:W-:Y:S01]  /*4c80*/  FFMA.FTZ R145, R147, R93.reuse, -R90.reuse ;  /* 0x0000005d93917223 */ /* 0x180fe2000001085a */
[-CC-:B------:R-:W-:Y:S01]  /*4c90*/  FFMA.FTZ R143, R143, R93.reuse, -R90.reuse ;  /* 0x0000005d8f8f7223 */ /* 0x180fe2000001085a */
[-CC-:B------:R-:W-:Y:S01]  /*4ca0*/  FFMA.FTZ R144, R141, R93.reuse, -R90.reuse ;  /* 0x0000005d8d907223 */ /* 0x180fe2000001085a */
[-C--:B------:R-:W-:Y:S01]  /*4cb0*/  FFMA.FTZ R150, R135, R93.reuse, -R90 ;  /* 0x0000005d87967223 */ /* 0x080fe2000001085a */
[-CC-:B------:R-:W-:Y:S01]  /*4cc0*/  FFMA.FTZ R83, R168, R93.reuse, -R88.reuse ;  /* 0x0000005da8537223 */ /* 0x180fe20000010858 */
[----:B------:R-:W-:Y:S01]  /*4cd0*/  MUFU.EX2 R205, R205 ;  /* 0x000000cd00cd7308 */ /* 0x000fe20000000800 */
[----:B---3--:R-:W-:Y:S01]  /*4ce0*/  F2FP.F16.F32.PACK_AB R26, R195, R122 ;  /* 0x0000007ac31a723e */ /* 0x008fe200000000ff */
[-CC-:B------:R-:W-:Y:S01]  /*4cf0*/  FFMA.FTZ R78, R170, R93.reuse, -R88.reuse ;  /* 0x0000005daa4e7223 */ /* 0x180fe20000010858 */
[-CC-:B------:R-:W-:Y:S01]  /*4d00*/  FFMA.FTZ R81, R172, R93.reuse, -R88.reuse ;  /* 0x0000005dac517223 */ /* 0x180fe20000010858 */
[-C--:B------:R-:W-:Y:S01]  /*4d10*/  FFMA.FTZ R76, R174, R93.reuse, -R88 ;  /* 0x0000005dae4c7223 */ /* 0x080fe20000010858 */
[-CC-:B------:R-:W-:Y:S01]  /*4d20*/  FFMA.FTZ R137, R137, R93.reuse, -R90.reuse ;  /* 0x0000005d89897223 */ /* 0x180fe2000001085a */
[-CC-:B------:R-:W-:Y:S01]  /*4d30*/  FFMA.FTZ R146, R139, R93.reuse, -R90.reuse ;  /* 0x0000005d8b927223 */ /* 0x180fe2000001085a */
[-C--:B------:R-:W-:Y:S01]  /*4d40*/  FFMA.FTZ R135, R133, R93.reuse, -R90 ;  /* 0x0000005d85877223 */ /* 0x080fe2000001085a */
[----:B------:R-:W3:Y:S01]  /*4d50*/  MUFU.EX2 R106, R106 ;  /* 0x0000006a006a7308 */ /* 0x000ee20000000800 */
[C---:B-1----:R-:W-:Y:S01]  /*4d60*/  HMMA.16816.F32 R12, R24.reuse, R8, RZ ;  /* 0x00000008180c723c */ /* 0x042fe200000018ff */
[-CC-:B------:R-:W-:Y:S01]  /*4d70*/  FFMA.FTZ R79, R176, R93.reuse, -R88.reuse ;  /* 0x0000005db04f7223 */ /* 0x180fe20000010858 */
[-CC-:B------:R-:W-:Y:S01]  /*4d80*/  FFMA.FTZ R74, R180, R93.reuse, -R88.reuse ;  /* 0x0000005db44a7223 */ /* 0x180fe20000010858 */
[-C--:B------:R-:W-:Y:S01]  /*4d90*/  FFMA.FTZ R77, R182, R93.reuse, -R88 ;  /* 0x0000005db64d7223 */ /* 0x080fe20000010858 */
[-CC-:B------:R-:W-:Y:S01]  /*4da0*/  FFMA.FTZ R129, R129, R93.reuse, -R90.reuse ;  /* 0x0000005d81817223 */ /* 0x180fe2000001085a */
[-CC-:B------:R-:W-:Y:S01]  /*4db0*/  FFMA.FTZ R156, R131, R93.reuse, -R90.reuse ;  /* 0x0000005d839c7223 */ /* 0x180fe2000001085a */
[-CC-:B------:R-:W-:Y:S01]  /*4dc0*/  FFMA.FTZ R127, R127, R93.reuse, -R90.reuse ;  /* 0x0000005d7f7f7223 */ /* 0x180fe2000001085a */
[----:B------:R-:W-:Y:S01]  /*4dd0*/  MUFU.EX2 R187, R187 ;  /* 0x000000bb00bb7308 */ /* 0x000fe20000000800 */
[C---:B------:R-:W-:Y:S01]  /*4de0*/  HMMA.16816.F32 R8, R24.reuse, R10, RZ ;  /* 0x0000000a1808723c */ /* 0x040fe200000018ff */
[-C--:B------:R-:W-:Y:S01]  /*4df0*/  FFMA.FTZ R158, R125, R93.reuse, -R90 ;  /* 0x0000005d7d9e7223 */ /* 0x080fe2000001085a */
[-C--:B------:R-:W-:Y:S01]  /*4e00*/  FFMA.FTZ R68, R67, R93.reuse, -R88 ;  /* 0x0000005d43447223 */ /* 0x080fe20000010858 */
[-CC-:B------:R-:W-:Y:S01]  /*4e10*/  FFMA.FTZ R121, R121, R93.reuse, -R90.reuse ;  /* 0x0000005d79797223 */ /* 0x180fe2000001085a */
[-CC-:B------:R-:W-:Y:S01]  /*4e20*/  FFMA.FTZ R160, R123, R93.reuse, -R90.reuse ;  /* 0x0000005d7ba07223 */ /* 0x180fe2000001085a */
[-CC-:B------:R-:W-:Y:S01]  /*4e30*/  FFMA.FTZ R119, R119, R93.reuse, -R90.reuse ;  /* 0x0000005d77777223 */ /* 0x180fe2000001085a */
[----:B------:R-:W-:Y:S01]  /*4e40*/  FFMA.FTZ R162, R117, R93, -R90 ;  /* 0x0000005d75a27223 */ /* 0x000fe2000001085a */
[----:B------:R-:W1:Y:S01]  /*4e50*/  MUFU.EX2 R118, R118 ;  /* 0x0000007600767308 */ /* 0x000e620000000800 */
[C---:B------:R-:W-:Y:S01]  /*4e60*/  HMMA.16816.F32 R28, R24.reuse, R16, RZ ;  /* 0x00000010181c723c */ /* 0x040fe200000018ff */
[----:B--2---:R-:W-:Y:S01]  /*4e70*/  F2FP.F16.F32.PACK_AB R17, R108, R211 ;  /* 0x000000d36c11723e */ /* 0x004fe200000000ff */
[----:B------:R-:W-:Y:S01]  /*4e80*/  FADD.FTZ R126, R235, R126 ;  /* 0x0000007eeb7e7221 */ /* 0x000fe20000010000 */
[----:B------:R-:W-:Y:S01]  /*4e90*/  FADD.FTZ R237, R124, R237 ;  /* 0x000000ed7ced7221 */ /* 0x000fe20000010000 */
[-CC-:B------:R-:W-:Y:S01]  /*4ea0*/  FFMA.FTZ R120, R164, R93.reuse, -R88.reuse ;  /* 0x0000005da4787223 */ /* 0x180fe20000010858 */
[----:B------:R-:W-:Y:S01]  /*4eb0*/  FFMA.FTZ R64, R62, R93, -R88 ;  /* 0x0000005d3e407223 */ /* 0x000fe20000010858 */
[----:B------:R-:W-:Y:S01]  /*4ec0*/  FADD.FTZ R231, R231, R126 ;  /* 0x0000007ee7e77221 */ /* 0x000fe20000010000 */
[----:B------:R-:W-:Y:S01]  /*4ed0*/  MUFU.EX2 R116, R116 ;  /* 0x0000007400747308 */ /* 0x000fe20000000800 */
[----:B------:R-:W-:Y:S01]  /*4ee0*/  HMMA.16816.F32 R24, R24, R18, RZ ;  /* 0x000000121818723c */ /* 0x000fe200000018ff */
[----:B---3--:R-:W-:Y:S01]  /*4ef0*/  F2FP.F16.F32.PACK_AB R19, R106, R205 ;  /* 0x000000cd6a13723e */ /* 0x008fe200000000ff */
[-CC-:B------:R-:W-:Y:S01]  /*4f00*/  FFMA.FTZ R113, R113, R93.reuse, -R90.reuse ;  /* 0x0000005d71717223 */ /* 0x180fe2000001085a */
[-CC-:B------:R-:W-:Y:S01]  /*4f10*/  FFMA.FTZ R164, R115, R93.reuse, -R90.reuse ;  /* 0x0000005d73a47223 */ /* 0x180fe2000001085a */
[-C--:B------:R-:W-:Y:S01]  /*4f20*/  FFMA.FTZ R111, R111, R93.reuse, -R90 ;  /* 0x0000005d6f6f7223 */ /* 0x080fe2000001085a */
[-CC-:B------:R-:W-:Y:S01]  /*4f30*/  FFMA.FTZ R67, R186, R93.reuse, -R88.reuse ;  /* 0x0000005dba437223 */ /* 0x180fe20000010858 */
[----:B------:R-:W-:Y:S01]  /*4f40*/  FFMA.FTZ R62, R188, R93, -R88 ;  /* 0x0000005dbc3e7223 */ /* 0x000fe20000010858 */
[----:B------:R-:W2:Y:S01]  /*4f50*/  MUFU.EX2 R185, R185 ;  /* 0x000000b900b97308 */ /* 0x000ea20000000800 */
[----:B-1----:R-:W-:Y:S01]  /*4f60*/  F2FP.F16.F32.PACK_AB R16, R118, R187 ;  /* 0x000000bb7610723e */ /* 0x002fe200000000ff */
[-CC-:B------:R-:W-:Y:S01]  /*4f70*/  FFMA.FTZ R103, R103, R93.reuse, -R90.reuse ;  /* 0x0000005d67677223 */ /* 0x180fe2000001085a */
[-CC-:B------:R-:W-:Y:S01]  /*4f80*/  FFMA.FTZ R99, R99, R93.reuse, -R90.reuse ;  /* 0x0000005d63637223 */ /* 0x180fe2000001085a */
[-C--:B------:R-:W-:Y:S01]  /*4f90*/  FFMA.FTZ R95, R95, R93.reuse, -R90 ;  /* 0x0000005d5f5f7223 */ /* 0x080fe2000001085a */
[-CC-:B------:R-:W-:Y:S01]  /*4fa0*/  FFMA.FTZ R94, R184, R93.reuse, -R88.reuse ;  /* 0x0000005db85e7223 */ /* 0x180fe20000010858 */
[-C--:B------:R-:W-:Y:S01]  /*4fb0*/  FFMA.FTZ R151, R178, R93.reuse, -R88 ;  /* 0x0000005db2977223 */ /* 0x080fe20000010858 */
[-CC-:B------:R-:W-:Y:S01]  /*4fc0*/  FFMA.FTZ R41, R41, R93.reuse, -R90.reuse ;  /* 0x0000005d29297223 */ /* 0x180fe2000001085a */
[----:B------:R-:W-:Y:S01]  /*4fd0*/  MUFU.EX2 R189, R189 ;  /* 0x000000bd00bd7308 */ /* 0x000fe20000000800 */
[-CC-:B------:R-:W-:Y:S01]  /*4fe0*/  FFMA.FTZ R40, R40, R93.reuse, -R90.reuse ;  /* 0x0000005d28287223 */ /* 0x180fe2000001085a */
[-C--:B------:R-:W-:Y:S01]  /*4ff0*/  FFMA.FTZ R43, R43, R93.reuse, -R90 ;  /* 0x0000005d2b2b7223 */ /* 0x080fe2000001085a */
[-CC-:B------:R-:W-:Y:S01]  /*5000*/  FFMA.FTZ R136, R136, R93.reuse, -R88.reuse ;  /* 0x0000005d88887223 */ /* 0x180fe20000010858 */
[-C--:B------:R-:W-:Y:S01]  /*5010*/  FFMA.FTZ R141, R247, R93.reuse, -R88 ;  /* 0x0000005df78d7223 */ /* 0x080fe20000010858 */
[-CC-:B------:R-:W-:Y:S01]  /*5020*/  FFMA.FTZ R45, R45, R93.reuse, -R90.reuse ;  /* 0x0000005d2d2d7223 */ /* 0x180fe2000001085a */
[-CC-:B------:R-:W-:Y:S01]  /*5030*/  FFMA.FTZ R44, R44, R93.reuse, -R90.reuse ;  /* 0x0000005d2c2c7223 */ /* 0x180fe2000001085a */
[-C--:B------:R-:W-:Y:S01]  /*5040*/  FFMA.FTZ R47, R47, R93.reuse, -R90 ;  /* 0x0000005d2f2f7223 */ /* 0x080fe2000001085a */
[----:B------:R-:W1:Y:S01]  /*5050*/  MUFU.EX2 R104, R104 ;  /* 0x0000006800687308 */ /* 0x000e620000000800 */
[----:B--2---:R-:W-:Y:S01]  /*5060*/  F2FP.F16.F32.PACK_AB R18, R185, R116 ;  /* 0x00000074b912723e */ /* 0x004fe200000000ff */
[-CC-:B------:R-:W-:Y:S01]  /*5070*/  FFMA.FTZ R133, R245, R93.reuse, -R88.reuse ;  /* 0x0000005df5857223 */ /* 0x180fe20000010858 */
[-CC-:B------:R-:W-:Y:S01]  /*5080*/  FFMA.FTZ R152, R243, R93.reuse, -R88.reuse ;  /* 0x0000005df3987223 */ /* 0x180fe20000010858 */
[-C--:B------:R-:W-:Y:S01]  /*5090*/  FFMA.FTZ R117, R239, R93.reuse, -R88 ;  /* 0x0000005def757223 */ /* 0x080fe20000010858 */
[-CC-:B------:R-:W-:Y:S01]  /*50a0*/  FFMA.FTZ R56, R56, R93.reuse, -R90.reuse ;  /* 0x0000005d38387223 */ /* 0x180fe2000001085a */
[-C--:B------:R-:W-:Y:S01]  /*50b0*/  FFMA.FTZ R57, R57, R93.reuse, -R90 ;  /* 0x0000005d39397223 */ /* 0x080fe2000001085a */
[-C--:B------:R-:W-:Y:S01]  /*50c0*/  FFMA.FTZ R193, R193, R93.reuse, -R88 ;  /* 0x0000005dc1c17223 */ /* 0x080fe20000010858 */
[----:B------:R-:W-:Y:S01]  /*50d0*/  HMMA.16816.F32 R12, R16, R20, R12 ;  /* 0x00000014100c723c */ /* 0x000fe2000000180c */
[----:B------:R-:W-:Y:S01]  /*50e0*/  MUFU.EX2 R167, R167 ;  /* 0x000000a700a77308 */ /* 0x000fe20000000800 */
[-CC-:B------:R-:W-:Y:S01]  /*50f0*/  FFMA.FTZ R59, R59, R93.reuse, -R90.reuse ;  /* 0x0000005d3b3b7223 */ /* 0x180fe2000001085a */
[-CC-:B------:R-:W-:Y:S01]  /*5100*/  FFMA.FTZ R54, R54, R93.reuse, -R90.reuse ;  /* 0x0000005d36367223 */ /* 0x180fe2000001085a */
[-CC-:B------:R-:W-:Y:S01]  /*5110*/  FFMA.FTZ R53, R53, R93.reuse, -R90.reuse ;  /* 0x0000005d35357223 */ /* 0x180fe2000001085a */
[-C--:B------:R-:W-:Y:S01]  /*5120*/  FFMA.FTZ R50, R50, R93.reuse, -R90 ;  /* 0x0000005d32327223 */ /* 0x080fe2000001085a */
[----:B------:R-:W-:-:S02]  /*5130*/  FFMA.FTZ R239, R49, R93, -R88 ;  /* 0x0000005d31ef7223 */ /* 0x000fc40000010858 */
[C---:B------:R-:W-:Y:S01]  /*5140*/  HMMA.16816.F32 R8, R16.reuse, R22, R8 ;  /* 0x000000161008723c */ /* 0x040fe20000001808 */
[----:B------:R-:W2:Y:S01]  /*5150*/  LDSM.16.MT88.4 R20, [R5+0x5800] ;  /* 0x005800000514783b */ /* 0x000ea20000004200 */
[----:B------:R-:W3:Y:S06]  /*5160*/  MUFU.EX2 R102, R102 ;  /* 0x0000006600667308 */ /* 0x000eec0000000800 */
[C---:B------:R-:W-:Y:S02]  /*5170*/  HMMA.16816.F32 R28, R16.reuse, R32, R28 ;  /* 0x00000020101c723c */ /* 0x040fe4000000181c */
[----:B------:R-:W-:Y:S06]  /*5180*/  MUFU.EX2 R153, R153 ;  /* 0x0000009900997308 */ /* 0x000fec0000000800 */
[----:B------:R-:W-:Y:S01]  /*5190*/  HMMA.16816.F32 R24, R16, R34, R24 ;  /* 0x000000221018723c */ /* 0x000fe20000001818 */
[----:B------:R-:W4:Y:S01]  /*51a0*/  LDSM.16.MT88.4 R32, [R154+0x5c00] ;  /* 0x005c00009a20783b */ /* 0x000f220000004200 */
[----:B------:R-:W5:Y:S01]  /*51b0*/  MUFU.EX2 R110, R110 ;  /* 0x0000006e006e7308 */ /* 0x000f620000000800 */
[----:B-1----:R-:W-:-:S02]  /*51c0*/  F2FP.F16.F32.PACK_AB R17, R104, R189 ;  /* 0x000000bd6811723e */ /* 0x002fc400000000ff */
[----:B---3--:R-:W-:-:S05]  /*51d0*/  F2FP.F16.F32.PACK_AB R19, R102, R167 ;  /* 0x000000a76613723e */ /* 0x008fca00000000ff */
[----:B------:R-:W-:Y:S08]  /*51e0*/  MUFU.EX2 R114, R114 ;  /* 0x0000007200727308 */ /* 0x000ff00000000800 */
[----:B------:R-:W1:Y:S01]  /*51f0*/  MUFU.EX2 R155, R155 ;  /* 0x0000009b009b7308 */ /* 0x000e620000000800 */
[----:B-----5:R-:W-:-:S07]  /*5200*/  F2FP.F16.F32.PACK_AB R16, R110, R153 ;  /* 0x000000996e10723e */ /* 0x020fce00000000ff */
[----:B------:R-:W-:Y:S08]  /*5210*/  MUFU.EX2 R149, R149 ;  /* 0x0000009500957308 */ /* 0x000ff00000000800 */
[----:B------:R-:W3:Y:S01]  /*5220*/  MUFU.EX2 R100, R100 ;  /* 0x0000006400647308 */ /* 0x000ee20000000800 */
[----:B-1----:R-:W-:-:S07]  /*5230*/  F2FP.F16.F32.PACK_AB R18, R155, R114 ;  /* 0x000000729b12723e */ /* 0x002fce00000000ff */
[----:B------:R-:W-:Y:S01]  /*5240*/  MUFU.EX2 R107, R107 ;  /* 0x0000006b006b7308 */ /* 0x000fe20000000800 */
[C---:B------:R-:W-:Y:S07]  /*5250*/  HMMA.16816.F32 R12, R16.reuse, R36, R12 ;  /* 0x00000024100c723c */ /* 0x040fee000000180c */
[----:B------:R-:W1:Y:S01]  /*5260*/  MUFU.EX2 R98, R98 ;  /* 0x0000006200627308 */ /* 0x000e620000000800 */
[C---:B------:R-:W-:Y:S01]  /*5270*/  HMMA.16816.F32 R8, R16.reuse, R38, R8 ;  /* 0x000000261008723c */ /* 0x040fe20000001808 */
[----:B------:R-:W5:Y:S06]  /*5280*/  LDSM.16.MT88.4 R36, [R5+0x5c00] ;  /* 0x005c00000524783b */ /* 0x000f6c0000004200 */
[----:B------:R-:W-:Y:S01]  /*5290*/  MUFU.EX2 R128, R128 ;  /* 0x0000008000807308 */ /* 0x000fe20000000800 */
[C---:B--2---:R-:W-:Y:S07]  /*52a0*/  HMMA.16816.F32 R28, R16.reuse, R20, R28 ;  /* 0x00000014101c723c */ /* 0x044fee000000181c */
[----:B------:R-:W2:Y:S01]  /*52b0*/  MUFU.EX2 R179, R179 ;  /* 0x000000b300b37308 */ /* 0x000ea20000000800 */
[----:B------:R-:W-:Y:S01]  /*52c0*/  HMMA.16816.F32 R24, R16, R22, R24 ;  /* 0x000000161018723c */ /* 0x000fe20000001818 */
[----:B---3--:R-:W-:Y:S01]  /*52d0*/  F2FP.F16.F32.PACK_AB R17, R100, R149 ;  /* 0x000000956411723e */ /* 0x008fe200000000ff */
[----:B------:R-:W3:Y:S01]  /*52e0*/  LDSM.16.MT88.4 R20, [R154+0x6000] ;  /* 0x006000009a14783b */ /* 0x000ee20000004200 */
[----:B-1----:R-:W-:-:S04]  /*52f0*/  F2FP.F16.F32.PACK_AB R19, R98, R107 ;  /* 0x0000006b6213723e */ /* 0x002fc800000000ff */
[----:B------:R-:W-:Y:S08]  /*5300*/  MUFU.EX2 R130, R130 ;  /* 0x0000008200827308 */ /* 0x000ff00000000800 */
[----:B------:R-:W1:Y:S01]  /*5310*/  MUFU.EX2 R175, R175 ;  /* 0x000000af00af7308 */ /* 0x000e620000000800 */
[----:B--2---:R-:W-:-:S07]  /*5320*/  F2FP.F16.F32.PACK_AB R16, R179, R128 ;  /* 0x00000080b310723e */ /* 0x004fce00000000ff */
[----:B------:R-:W-:Y:S08]  /*5330*/  MUFU.EX2 R101, R101 ;  /* 0x0000006500657308 */ /* 0x000ff00000000800 */
[----:B------:R-:W2:Y:S01]  /*5340*/  MUFU.EX2 R96, R96 ;  /* 0x0000006000607308 */ /* 0x000ea20000000800 */
[----:B-1----:R-:W-:-:S07]  /*5350*/  F2FP.F16.F32.PACK_AB R18, R175, R130 ;  /* 0x00000082af12723e */ /* 0x002fce00000000ff */
[C---:B----4-:R-:W-:Y:S01]  /*5360*/  HMMA.16816.F32 R12, R16.reuse, R32, R12 ;  /* 0x00000020100c723c */ /* 0x050fe2000000180c */
[----:B------:R-:W-:Y:S07]  /*5370*/  MUFU.EX2 R97, R97 ;  /* 0x0000006100617308 */ /* 0x000fee0000000800 */
[C---:B------:R-:W-:Y:S01]  /*5380*/  HMMA.16816.F32 R8, R16.reuse, R34, R8 ;  /* 0x000000221008723c */ /* 0x040fe20000001808 */
[----:B------:R-:W1:Y:S01]  /*5390*/  LDSM.16.MT88.4 R32, [R5+0x6000] ;  /* 0x006000000520783b */ /* 0x000e620000004200 */
[----:B------:R-:W4:Y:S06]  /*53a0*/  MUFU.EX2 R92, R92 ;  /* 0x0000005c005c7308 */ /* 0x000f2c0000000800 */
[C---:B-----5:R-:W-:Y:S02]  /*53b0*/  HMMA.16816.F32 R28, R16.reuse, R36, R28 ;  /* 0x00000024101c723c */ /* 0x060fe4000000181c */
[----:B------:R-:W-:Y:S06]  /*53c0*/  MUFU.EX2 R132, R132 ;  /* 0x0000008400847308 */ /* 0x000fec0000000800 */
[----:B------:R-:W-:Y:S01]  /*53d0*/  HMMA.16816.F32 R24, R16, R38, R24 ;  /* 0x000000261018723c */ /* 0x000fe20000001818 */
[----:B------:R-:W5:Y:S01]  /*53e0*/  LDSM.16.MT88.4 R36, [R154+0x6400] ;  /* 0x006400009a24783b */ /* 0x000f620000004200 */
[----:B------:R-:W3:Y:S01]  /*53f0*/  MUFU.EX2 R171, R171 ;  /* 0x000000ab00ab7308 */ /* 0x000ee20000000800 */
[----:B--2---:R-:W-:-:S02]  /*5400*/  F2FP.F16.F32.PACK_AB R17, R96, R101 ;  /* 0x000000656011723e */ /* 0x004fc400000000ff */
[----:B----4-:R-:W-:-:S05]  /*5410*/  F2FP.F16.F32.PACK_AB R19, R92, R97 ;  /* 0x000000615c13723e */ /* 0x010fca00000000ff */
[----:B------:R-:W-:Y:S08]  /*5420*/  MUFU.EX2 R134, R134 ;  /* 0x0000008600867308 */ /* 0x000ff00000000800 */
[----:B------:R-:W2:Y:S01]  /*5430*/  MUFU.EX2 R169, R169 ;  /* 0x000000a900a97308 */ /* 0x000ea20000000800 */
[----:B---3--:R-:W-:-:S07]  /*5440*/  F2FP.F16.F32.PACK_AB R16, R171, R132 ;  /* 0x00000084ab10723e */ /* 0x008fce00000000ff */
[----:B------:R-:W-:Y:S08]  /*5450*/  MUFU.EX2 R91, R91 ;  /* 0x0000005b005b7308 */ /* 0x000ff00000000800 */
[----:B------:R-:W3:Y:S01]  /*5460*/  MUFU.EX2 R86, R86 ;  /* 0x0000005600567308 */ /* 0x000ee20000000800 */
[----:B--2---:R-:W-:-:S07]  /*5470*/  F2FP.F16.F32.PACK_AB R18, R169, R134 ;  /* 0x00000086a912723e */ /* 0x004fce00000000ff */
[C---:B------:R-:W-:Y:S01]  /*5480*/  HMMA.16816.F32 R12, R16.reuse, R20, R12 ;  /* 0x00000014100c723c */ /* 0x040fe2000000180c */
[----:B------:R-:W-:Y:S07]  /*5490*/  MUFU.EX2 R89, R89 ;  /* 0x0000005900597308 */ /* 0x000fee0000000800 */
[C---:B------:R-:W-:Y:S01]  /*54a0*/  HMMA.16816.F32 R8, R16.reuse, R22, R8 ;  /* 0x000000161008723c */ /* 0x040fe20000001808 */
[----:B------:R-:W2:Y:S01]  /*54b0*/  LDSM.16.MT88.4 R20, [R5+0x6400] ;  /* 0x006400000514783b */ /* 0x000ea20000004200 */
[----:B------:R-:W4:Y:S06]  /*54c0*/  MUFU.EX2 R84, R84 ;  /* 0x0000005400547308 */ /* 0x000f2c0000000800 */
[C---:B-1----:R-:W-:Y:S02]  /*54d0*/  HMMA.16816.F32 R28, R16.reuse, R32, R28 ;  /* 0x00000020101c723c */ /* 0x042fe4000000181c */
[----:B------:R-:W-:Y:S06]  /*54e0*/  MUFU.EX2 R138, R138 ;  /* 0x0000008a008a7308 */ /* 0x000fec0000000800 */
[----:B------:R-:W-:Y:S01]  /*54f0*/  HMMA.16816.F32 R24, R16, R34, R24 ;  /* 0x000000221018723c */ /* 0x000fe20000001818 */
[----:B------:R-:W1:Y:S01]  /*5500*/  LDSM.16.MT88.4 R32, [R154+0x6800] ;  /* 0x006800009a20783b */ /* 0x000e620000004200 */
[----:B------:R-:W5:Y:S01]  /*5510*/  MUFU.EX2 R161, R161 ;  /* 0x000000a100a17308 */ /* 0x000f620000000800 */
[----:B---3--:R-:W-:-:S02]  /*5520*/  F2FP.F16.F32.PACK_AB R17, R86, R91 ;  /* 0x0000005b5611723e */ /* 0x008fc400000000ff */
[----:B----4-:R-:W-:-:S05]  /*5530*/  F2FP.F16.F32.PACK_AB R19, R84, R89 ;  /* 0x000000595413723e */ /* 0x010fca00000000ff */
[----:B------:R-:W-:Y:S08]  /*5540*/  MUFU.EX2 R140, R140 ;  /* 0x0000008c008c7308 */ /* 0x000ff00000000800 */
[----:B------:R-:W3:Y:S01]  /*5550*/  MUFU.EX2 R157, R157 ;  /* 0x0000009d009d7308 */ /* 0x000ee20000000800 */
[----:B-----5:R-:W-:-:S07]  /*5560*/  F2FP.F16.F32.PACK_AB R16, R161, R138 ;  /* 0x0000008aa110723e */ /* 0x020fce00000000ff */
[----:B------:R-:W-:Y:S08]  /*5570*/  MUFU.EX2 R87, R87 ;  /* 0x0000005700577308 */ /* 0x000ff00000000800 */
[----:B------:R-:W4:Y:S01]  /*5580*/  MUFU.EX2 R82, R82 ;  /* 0x0000005200527308 */ /* 0x000f220000000800 */
[----:B---3--:R-:W-:-:S07]  /*5590*/  F2FP.F16.F32.PACK_AB R18, R157, R140 ;  /* 0x0000008c9d12723e */ /* 0x008fce00000000ff */
[----:B------:R-:W-:Y:S01]  /*55a0*/  MUFU.EX2 R85, R85 ;  /* 0x0000005500557308 */ /* 0x000fe20000000800 */
[C---:B------:R-:W-:Y:S07]  /*55b0*/  HMMA.16816.F32 R12, R16.reuse, R36, R12 ;  /* 0x00000024100c723c */ /* 0x040fee000000180c */
[----:B------:R-:W3:Y:S01]  /*55c0*/  MUFU.EX2 R80, R80 ;  /* 0x0000005000507308 */ /* 0x000ee20000000800 */
[C---:B------:R-:W-:Y:S01]  /*55d0*/  HMMA.16816.F32 R8, R16.reuse, R38, R8 ;  /* 0x000000261008723c */ /* 0x040fe20000001808 */
[----:B------:R-:W5:Y:S06]  /*55e0*/  LDSM.16.MT88.4 R36, [R5+0x6800] ;  /* 0x006800000524783b */ /* 0x000f6c0000004200 */
[----:B------:R-:W-:Y:S01]  /*55f0*/  MUFU.EX2 R142, R142 ;  /* 0x0000008e008e7308 */ /* 0x000fe20000000800 */
[C---:B--2---:R-:W-:Y:S07]  /*5600*/  HMMA.16816.F32 R28, R16.reuse, R20, R28 ;  /* 0x00000014101c723c */ /* 0x044fee000000181c */
[----:B------:R-:W2:Y:S01]  /*5610*/  MUFU.EX2 R145, R145 ;  /* 0x0000009100917308 */ /* 0x000ea20000000800 */
[----:B------:R-:W-:Y:S01]  /*5620*/  HMMA.16816.F32 R24, R16, R22, R24 ;  /* 0x000000161018723c */ /* 0x000fe20000001818 */
[----:B----4-:R-:W-:Y:S01]  /*5630*/  F2FP.F16.F32.PACK_AB R17, R82, R87 ;  /* 0x000000575211723e */ /* 0x010fe200000000ff */
[----:B------:R-:W4:Y:S01]  /*5640*/  LDSM.16.MT88.4 R20, [R154+0x6c00] ;  /* 0x006c00009a14783b */ /* 0x000f220000004200 */
[----:B---3--:R-:W-:-:S04]  /*5650*/  F2FP.F16.F32.PACK_AB R19, R80, R85 ;  /* 0x000000555013723e */ /* 0x008fc800000000ff */
[----:B------:R-:W-:Y:S08]  /*5660*/  MUFU.EX2 R143, R143 ;  /* 0x0000008f008f7308 */ /* 0x000ff00000000800 */
[----:B------:R-:W3:Y:S01]  /*5670*/  MUFU.EX2 R144, R144 ;  /* 0x0000009000907308 */ /* 0x000ee20000000800 */
[----:B--2---:R-:W-:-:S07]  /*5680*/  F2FP.F16.F32.PACK_AB R16, R145, R142 ;  /* 0x0000008e9110723e */ /* 0x004fce00000000ff */
[----:B------:R-:W-:Y:S08]  /*5690*/  MUFU.EX2 R83, R83 ;  /* 0x0000005300537308 */ /* 0x000ff00000000800 */
[----:B------:R-:W2:Y:S01]  /*56a0*/  MUFU.EX2 R78, R78 ;  /* 0x0000004e004e7308 */ /* 0x000ea20000000800 */
[----:B---3--:R-:W-:-:S07]  /*56b0*/  F2FP.F16.F32.PACK_AB R18, R144, R143 ;  /* 0x0000008f9012723e */ /* 0x008fce00000000ff */
[C---:B-1----:R-:W-:Y:S01]  /*56c0*/  HMMA.16816.F32 R12, R16.reuse, R32, R12 ;  /* 0x00000020100c723c */ /* 0x042fe2000000180c */
[----:B------:R-:W-:Y:S07]  /*56d0*/  MUFU.EX2 R81, R81 ;  /* 0x0000005100517308 */ /* 0x000fee0000000800 */
[C---:B------:R-:W-:Y:S01]  /*56e0*/  HMMA.16816.F32 R8, R16.reuse, R34, R8 ;  /* 0x000000221008723c */ /* 0x040fe20000001808 */
[----:B------:R-:W1:Y:S01]  /*56f0*/  LDSM.16.MT88.4 R32, [R5+0x6c00] ;  /* 0x006c00000520783b */ /* 0x000e620000004200 */
[----:B------:R-:W3:Y:S06]  /*5700*/  MUFU.EX2 R76, R76 ;  /* 0x0000004c004c7308 */ /* 0x000eec0000000800 */
[C---:B-----5:R-:W-:Y:S02]  /*5710*/  HMMA.16816.F32 R28, R16.reuse, R36, R28 ;  /* 0x00000024101c723c */ /* 0x060fe4000000181c */
[----:B------:R-:W-:Y:S06]  /*5720*/  MUFU.EX2 R137, R137 ;  /* 0x0000008900897308 */ /* 0x000fec0000000800 */
[----:B------:R-:W-:Y:S01]  /*5730*/  HMMA.16816.F32 R24, R16, R38, R24 ;  /* 0x000000261018723c */ /* 0x000fe20000001818 */
[----:B------:R-:W5:Y:S01]  /*5740*/  LDSM.16.MT88.4 R36, [R154+0x7000] ;  /* 0x007000009a24783b */ /* 0x000f620000004200 */
[----:B------:R-:W4:Y:S01]  /*5750*/  MUFU.EX2 R146, R146 ;  /* 0x0000009200927308 */ /* 0x000f220000000800 */
[----:B--2---:R-:W-:-:S02]  /*5760*/  F2FP.F16.F32.PACK_AB R17, R78, R83 ;  /* 0x000000534e11723e */ /* 0x004fc400000000ff */
[----:B---3--:R-:W-:-:S05]  /*5770*/  F2FP.F16.F32.PACK_AB R19, R76, R81 ;  /* 0x000000514c13723e */ /* 0x008fca00000000ff */
[----:B------:R-:W-:Y:S08]  /*5780*/  MUFU.EX2 R150, R150 ;  /* 0x0000009600967308 */ /* 0x000ff00000000800 */
[----:B------:R-:W2:Y:S01]  /*5790*/  MUFU.EX2 R135, R135 ;  /* 0x0000008700877308 */ /* 0x000ea20000000800 */
[----:B----4-:R-:W-:-:S07]  /*57a0*/  F2FP.F16.F32.PACK_AB R16, R146, R137 ;  /* 0x000000899210723e */ /* 0x010fce00000000ff */
        /* <DEDUP_REMOVED lines=27> */
[----:B--2---:R-:W-:Y:S01]  /*5960*/  HMMA.16816.F32 R28, R16, R20, R28 ;  /* 0x00000014101c723c */ /* 0x004fe2000000181c */
[----:B----4-:R-:W-:-:S06]  /*5970*/  F2FP.F16.F32.PACK_AB R21, R70, R75 ;  /* 0x0000004b4615723e */ /* 0x010fcc00000000ff */
[----:B------:R-:W2:Y:S01]  /*5980*/  MUFU.EX2 R160, R160 ;  /* 0x000000a000a07308 */ /* 0x000ea20000000800 */
[----:B------:R-:W-:Y:S01]  /*5990*/  HMMA.16816.F32 R24, R16, R22, R24 ;  /* 0x000000161018723c */ /* 0x000fe20000001818 */
[----:B---3--:R-:W-:Y:S01]  /*59a0*/  F2FP.F16.F32.PACK_AB R23, R68, R73 ;  /* 0x000000494417723e */ /* 0x008fe200000000ff */
[----:B------:R-:W3:Y:S05]  /*59b0*/  LDSM.16.MT88.4 R16, [R154+0x7800] ;  /* 0x007800009a10783b */ /* 0x000eea0000004200 */
[----:B------:R-:W-:Y:S08]  /*59c0*/  MUFU.EX2 R119, R119 ;  /* 0x0000007700777308 */ /* 0x000ff00000000800 */
[----:B------:R-:W4:Y:S01]  /*59d0*/  MUFU.EX2 R162, R162 ;  /* 0x000000a200a27308 */ /* 0x000f220000000800 */
[----:B--2---:R-:W-:-:S07]  /*59e0*/  F2FP.F16.F32.PACK_AB R20, R160, R121 ;  /* 0x00000079a014723e */ /* 0x004fce00000000ff */
[----:B------:R-:W-:Y:S08]  /*59f0*/  MUFU.EX2 R71, R71 ;  /* 0x0000004700477308 */ /* 0x000ff00000000800 */
[----:B------:R-:W2:Y:S01]  /*5a00*/  MUFU.EX2 R66, R66 ;  /* 0x0000004200427308 */ /* 0x000ea20000000800 */
[----:B----4-:R-:W-:-:S07]  /*5a10*/  F2FP.F16.F32.PACK_AB R22, R162, R119 ;  /* 0x00000077a216723e */ /* 0x010fce00000000ff */
[C---:B-1----:R-:W-:Y:S01]  /*5a20*/  HMMA.16816.F32 R12, R20.reuse, R32, R12 ;  /* 0x00000020140c723c */ /* 0x042fe2000000180c */
[----:B------:R-:W-:Y:S01]  /*5a30*/  FADD.FTZ R32, R122, R237 ;  /* 0x000000ed7a207221 */ /* 0x000fe20000010000 */
[----:B------:R-:W-:Y:S01]  /*5a40*/  FADD.FTZ R122, R112, R231 ;  /* 0x000000e7707a7221 */ /* 0x000fe20000010000 */
[----:B------:R-:W-:Y:S01]  /*5a50*/  FFMA.FTZ R112, R109, R93, -R90 ;  /* 0x0000005d6d707223 */ /* 0x000fe2000001085a */
[----:B------:R-:W-:Y:S01]  /*5a60*/  MUFU.EX2 R69, R69 ;  /* 0x0000004500457308 */ /* 0x000fe20000000800 */
[----:B------:R-:W-:Y:S01]  /*5a70*/  FADD.FTZ R32, R195, R32 ;  /* 0x00000020c3207221 */ /* 0x000fe20000010000 */
[----:B------:R-:W-:Y:S02]  /*5a80*/  FADD.FTZ R211, R211, R122 ;  /* 0x0000007ad3d37221 */ /* 0x000fe40000010000 */
[----:B------:R-:W-:Y:S01]  /*5a90*/  HMMA.16816.F32 R8, R20, R34, R8 ;  /* 0x000000221408723c */ /* 0x000fe20000001808 */
[----:B------:R-:W-:Y:S01]  /*5aa0*/  FADD.FTZ R109, R187, R32 ;  /* 0x00000020bb6d7221 */ /* 0x000fe20000010000 */
[----:B------:R-:W-:Y:S01]  /*5ab0*/  FADD.FTZ R108, R108, R211 ;  /* 0x000000d36c6c7221 */ /* 0x000fe20000010000 */
[----:B------:R-:W1:Y:S01]  /*5ac0*/  LDSM.16.MT88.4 R32, [R5+0x7800] ;  /* 0x007800000520783b */ /* 0x000e620000004200 */
[----:B------:R-:W4:Y:S01]  /*5ad0*/  MUFU.EX2 R64, R64 ;  /* 0x0000004000407308 */ /* 0x000f220000000800 */
[----:B------:R-:W-:Y:S01]  /*5ae0*/  FADD.FTZ R109, R118, R109 ;  /* 0x0000006d766d7221 */ /* 0x000fe20000010000 */
[----:B------:R-:W-:-:S02]  /*5af0*/  FADD.FTZ R205, R205, R108 ;  /* 0x0000006ccdcd7221 */ /* 0x000fc40000010000 */
[C---:B-----5:R-:W-:Y:S01]  /*5b00*/  HMMA.16816.F32 R28, R20.reuse, R36, R28 ;  /* 0x00000024141c723c */ /* 0x060fe2000000181c */
[----:B------:R-:W-:Y:S01]  /*5b10*/  FADD.FTZ R118, R116, R109 ;  /* 0x0000006d74767221 */ /* 0x000fe20000010000 */
[----:B------:R-:W-:Y:S01]  /*5b20*/  FADD.FTZ R116, R106, R205 ;  /* 0x000000cd6a747221 */ /* 0x000fe20000010000 */
[----:B------:R-:W-:Y:S01]  /*5b30*/  FFMA.FTZ R106, R105, R93, -R90 ;  /* 0x0000005d696a7223 */ /* 0x000fe2000001085a */
[----:B------:R-:W-:Y:S01]  /*5b40*/  MUFU.EX2 R113, R113 ;  /* 0x0000007100717308 */ /* 0x000fe20000000800 */
[----:B------:R-:W-:Y:S01]  /*5b50*/  FADD.FTZ R118, R185, R118 ;  /* 0x00000076b9767221 */ /* 0x000fe20000010000 */
[----:B------:R-:W-:Y:S01]  /*5b60*/  FADD.FTZ R189, R189, R116 ;  /* 0x00000074bdbd7221 */ /* 0x000fe20000010000 */
[----:B--2---:R-:W-:Y:S01]  /*5b70*/  F2FP.F16.F32.PACK_AB R37, R66, R71 ;  /* 0x000000474225723e */ /* 0x004fe200000000ff */
[----:B------:R-:W-:Y:S01]  /*5b80*/  HMMA.16816.F32 R24, R20, R38, R24 ;  /* 0x000000261418723c */ /* 0x000fe20000001818 */
[----:B------:R-:W-:Y:S01]  /*5b90*/  FADD.FTZ R153, R153, R118 ;  /* 0x0000007699997221 */ /* 0x000fe20000010000 */
[----:B------:R-:W2:Y:S01]  /*5ba0*/  LDSM.16.MT88.4 R20, [R154+0x7c00] ;  /* 0x007c00009a14783b */ /* 0x000ea20000004200 */
[----:B------:R-:W-:Y:S01]  /*5bb0*/  FADD.FTZ R104, R104, R189 ;  /* 0x000000bd68687221 */ /* 0x000fe20000010000 */
[----:B------:R-:W5:Y:S01]  /*5bc0*/  MUFU.EX2 R164, R164 ;  /* 0x000000a400a47308 */ /* 0x000f620000000800 */
[----:B------:R-:W-:Y:S01]  /*5bd0*/  FADD.FTZ R153, R110, R153 ;  /* 0x000000996e997221 */ /* 0x000fe20000010000 */
[----:B----4-:R-:W-:Y:S01]  /*5be0*/  F2FP.F16.F32.PACK_AB R39, R64, R69 ;  /* 0x000000454027723e */ /* 0x010fe200000000ff */
[----:B------:R-:W-:-:S02]  /*5bf0*/  FADD.FTZ R167, R167, R104 ;  /* 0x00000068a7a77221 */ /* 0x000fc40000010000 */
[----:B------:R-:W-:Y:S02]  /*5c00*/  FADD.FTZ R114, R114, R153 ;  /* 0x0000009972727221 */ /* 0x000fe40000010000 */
[----:B------:R-:W-:Y:S01]  /*5c10*/  FADD.FTZ R102, R102, R167 ;  /* 0x000000a766667221 */ /* 0x000fe20000010000 */
[----:B------:R-:W-:Y:S01]  /*5c20*/  MUFU.EX2 R111, R111 ;  /* 0x0000006f006f7308 */ /* 0x000fe20000000800 */
[----:B------:R-:W-:Y:S02]  /*5c30*/  FADD.FTZ R155, R155, R114 ;  /* 0x000000729b9b7221 */ /* 0x000fe40000010000 */
[----:B------:R-:W-:Y:S02]  /*5c40*/  FADD.FTZ R149, R149, R102 ;  /* 0x0000006695957221 */ /* 0x000fe40000010000 */
[----:B------:R-:W-:Y:S02]  /*5c50*/  FADD.FTZ R128, R128, R155 ;  /* 0x0000009b80807221 */ /* 0x000fe40000010000 */
[----:B------:R-:W-:Y:S01]  /*5c60*/  FADD.FTZ R100, R100, R149 ;  /* 0x0000009564647221 */ /* 0x000fe20000010000 */
[----:B------:R-:W4:Y:S01]  /*5c70*/  MUFU.EX2 R112, R112 ;  /* 0x0000007000707308 */ /* 0x000f220000000800 */
[----:B-----5:R-:W-:Y:S01]  /*5c80*/  F2FP.F16.F32.PACK_AB R36, R164, R113 ;  /* 0x00000071a424723e */ /* 0x020fe200000000ff */
[----:B------:R-:W-:Y:S01]  /*5c90*/  FADD.FTZ R179, R179, R128 ;  /* 0x00000080b3b37221 */ /* 0x000fe20000010000 */
[----:B------:R-:W-:-:S03]  /*5ca0*/  FADD.FTZ R107, R107, R100 ;  /* 0x000000646b6b7221 */ /* 0x000fc60000010000 */
[----:B------:R-:W-:Y:S01]  /*5cb0*/  FADD.FTZ R130, R130, R179 ;  /* 0x000000b382827221 */ /* 0x000fe20000010000 */
[----:B------:R-:W-:Y:S01]  /*5cc0*/  FADD.FTZ R98, R98, R107 ;  /* 0x0000006b62627221 */ /* 0x000fe20000010000 */
[----:B------:R-:W-:Y:S02]  /*5cd0*/  MUFU.EX2 R67, R67 ;  /* 0x0000004300437308 */ /* 0x000fe40000000800 */
[----:B------:R-:W-:Y:S01]  /*5ce0*/  FADD.FTZ R175, R175, R130 ;  /* 0x00000082afaf7221 */ /* 0x000fe20000010000 */
[----:B------:R-:W-:-:S03]  /*5cf0*/  FADD.FTZ R101, R101, R98 ;  /* 0x0000006265657221 */ /* 0x000fc60000010000 */
[----:B------:R-:W-:Y:S01]  /*5d00*/  FADD.FTZ R132, R132, R175 ;  /* 0x000000af84847221 */ /* 0x000fe20000010000 */
[----:B------:R-:W-:Y:S01]  /*5d10*/  FADD.FTZ R96, R96, R101 ;  /* 0x0000006560607221 */ /* 0x000fe20000010000 */
[----:B------:R-:W5:Y:S01]  /*5d20*/  MUFU.EX2 R62, R62 ;  /* 0x0000003e003e7308 */ /* 0x000f620000000800 */
[----:B----4-:R-:W-:Y:S01]  /*5d30*/  F2FP.F16.F32.PACK_AB R38, R112, R111 ;  /* 0x0000006f7026723e */ /* 0x010fe200000000ff */
[----:B------:R-:W-:Y:S01]  /*5d40*/  FADD.FTZ R171, R171, R132 ;  /* 0x00000084abab7221 */ /* 0x000fe20000010000 */
[----:B------:R-:W-:-:S03]  /*5d50*/  FADD.FTZ R97, R97, R96 ;  /* 0x0000006061617221 */ /* 0x000fc60000010000 */
[----:B------:R-:W-:Y:S02]  /*5d60*/  FADD.FTZ R134, R134, R171 ;  /* 0x000000ab86867221 */ /* 0x000fe40000010000 */
[----:B------:R-:W-:Y:S01]  /*5d70*/  MUFU.EX2 R65, R65 ;  /* 0x0000004100417308 */ /* 0x000fe20000000800 */
[----:B---3--:R-:W-:Y:S01]  /*5d80*/  HMMA.16816.F32 R12, R36, R16, R12 ;  /* 0x00000010240c723c */ /* 0x008fe2000000180c */
[----:B------:R-:W-:-:S04]  /*5d90*/  FADD.FTZ R169, R169, R134 ;  /* 0x00000086a9a97221 */ /* 0x000fc80000010000 */
[----:B------:R-:W-:Y:S02]  /*5da0*/  FADD.FTZ R138, R138, R169 ;  /* 0x000000a98a8a7221 */ /* 0x000fe40000010000 */
[----:B------:R-:W3:Y:S01]  /*5db0*/  MUFU.EX2 R60, R60 ;  /* 0x0000003c003c7308 */ /* 0x000ee20000000800 */
[----:B------:R-:W-:Y:S01]  /*5dc0*/  HMMA.16816.F32 R8, R36, R18, R8 ;  /* 0x000000122408723c */ /* 0x000fe20000001808 */
[----:B------:R-:W4:Y:S01]  /*5dd0*/  LDSM.16.MT88.4 R16, [R5+0x7c00] ;  /* 0x007c00000510783b */ /* 0x000f220000004200 */
[----:B------:R-:W-:-:S04]  /*5de0*/  FADD.FTZ R161, R161, R138 ;  /* 0x0000008aa1a17221 */ /* 0x000fc80000010000 */
[----:B------:R-:W-:Y:S01]  /*5df0*/  FADD.FTZ R140, R140, R161 ;  /* 0x000000a18c8c7221 */ /* 0x000fe20000010000 */
[----:B------:R-:W-:Y:S01]  /*5e00*/  MUFU.EX2 R106, R106 ;  /* 0x0000006a006a7308 */ /* 0x000fe20000000800 */
[----:B-1----:R-:W-:Y:S01]  /*5e10*/  HMMA.16816.F32 R28, R36, R32, R28 ;  /* 0x00000020241c723c */ /* 0x002fe2000000181c */
[----:B-----5:R-:W-:Y:S01]  /*5e20*/  F2FP.F16.F32.PACK_AB R33, R62, R67 ;  /* 0x000000433e21723e */ /* 0x020fe200000000ff */
[----:B------:R-:W-:-:S05]  /*5e30*/  FADD.FTZ R157, R157, R140 ;  /* 0x0000008c9d9d7221 */ /* 0x000fca0000010000 */
[----:B------:R-:W1:Y:S01]  /*5e40*/  MUFU.EX2 R103, R103 ;  /* 0x0000006700677308 */ /* 0x000e620000000800 */
[----:B------:R-:W-:Y:S01]  /*5e50*/  HMMA.16816.F32 R24, R36, R34, R24 ;  /* 0x000000222418723c */ /* 0x000fe20000001818 */
[----:B---3--:R-:W-:Y:S01]  /*5e60*/  F2FP.F16.F32.PACK_AB R35, R60, R65 ;  /* 0x000000413c23723e */ /* 0x008fe200000000ff */
[----:B------:R-:W3:Y:S05]  /*5e70*/  LDSM.16.MT88.4 R36, [R154+0x8000] ;  /* 0x008000009a24783b */ /* 0x000eea0000004200 */
[----:B------:R-:W-:Y:S08]  /*5e80*/  MUFU.EX2 R99, R99 ;  /* 0x0000006300637308 */ /* 0x000ff00000000800 */
[----:B------:R-:W5:Y:S01]  /*5e90*/  MUFU.EX2 R102, R95 ;  /* 0x0000005f00667308 */ /* 0x000f620000000800 */
[----:B-1----:R-:W-:-:S07]  /*5ea0*/  F2FP.F16.F32.PACK_AB R32, R103, R106 ;  /* 0x0000006a6720723e */ /* 0x002fce00000000ff */
[----:B------:R-:W-:Y:S08]  /*5eb0*/  MUFU.EX2 R63, R63 ;  /* 0x0000003f003f7308 */ /* 0x000ff00000000800 */
[----:B------:R-:W1:Y:S01]  /*5ec0*/  MUFU.EX2 R58, R58 ;  /* 0x0000003a003a7308 */ /* 0x000e620000000800 */
[----:B-----5:R-:W-:Y:S01]  /*5ed0*/  F2FP.F16.F32.PACK_AB R34, R102, R99 ;  /* 0x000000636622723e */ /* 0x020fe200000000ff */
[-C--:B------:R-:W-:Y:S01]  /*5ee0*/  FFMA.FTZ R95, R42, R93.reuse, -R90 ;  /* 0x0000005d2a5f7223 */ /* 0x080fe2000001085a */
[-CC-:B------:R-:W-:Y:S01]  /*5ef0*/  FFMA.FTZ R42, R55, R93.reuse, -R88.reuse ;  /* 0x0000005d372a7223 */ /* 0x180fe20000010858 */
[-C--:B------:R-:W-:Y:S01]  /*5f00*/  FFMA.FTZ R55, R52, R93.reuse, -R88 ;  /* 0x0000005d34377223 */ /* 0x080fe20000010858 */
[-C--:B------:R-:W-:Y:S01]  /*5f10*/  FFMA.FTZ R52, R46, R93.reuse, -R90 ;  /* 0x0000005d2e347223 */ /* 0x080fe2000001085a */
[-C--:B------:R-:W-:Y:S01]  /*5f20*/  FFMA.FTZ R46, R51, R93.reuse, -R88 ;  /* 0x0000005d332e7223 */ /* 0x080fe20000010858 */
[----:B------:R-:W-:Y:S01]  /*5f30*/  FFMA.FTZ R51, R61, R93, -R90 ;  /* 0x0000005d3d337223 */ /* 0x000fe2000001085a */
[----:B--2---:R-:W-:Y:S01]  /*5f40*/  HMMA.16816.F32 R12, R32, R20, R12 ;  /* 0x00000014200c723c */ /* 0x004fe2000000180c */
[----:B------:R-:W-:Y:S01]  /*5f50*/  FADD.FTZ R20, R92, R97 ;  /* 0x000000615c147221 */ /* 0x000fe20000010000 */
[----:B------:R-:W-:Y:S03]  /*5f60*/  MUFU.EX2 R94, R94 ;  /* 0x0000005e005e7308 */ /* 0x000fe60000000800 */
[----:B------:R-:W-:-:S03]  /*5f70*/  FADD.FTZ R91, R91, R20 ;  /* 0x000000145b5b7221 */ /* 0x000fc60000010000 */
[----:B------:R-:W-:Y:S01]  /*5f80*/  HMMA.16816.F32 R8, R32, R22, R8 ;  /* 0x000000162008723c */ /* 0x000fe20000001808 */
[----:B------:R-:W-:Y:S01]  /*5f90*/  FADD.FTZ R86, R86, R91 ;  /* 0x0000005b56567221 */ /* 0x000fe20000010000 */
[----:B------:R-:W2:Y:S01]  /*5fa0*/  LDSM.16.MT88.4 R20, [R5+0x8000] ;  /* 0x008000000514783b */ /* 0x000ea20000004200 */
[----:B------:R-:W5:Y:S02]  /*5fb0*/  MUFU.EX2 R151, R151 ;  /* 0x0000009700977308 */ /* 0x000f640000000800 */
[----:B------:R-:W-:-:S03]  /*5fc0*/  FADD.FTZ R89, R89, R86 ;  /* 0x0000005659597221 */ /* 0x000fc60000010000 */
[----:B----4-:R-:W-:Y:S01]  /*5fd0*/  HMMA.16816.F32 R28, R32, R16, R28 ;  /* 0x00000010201c723c */ /* 0x010fe2000000181c */
[----:B------:R-:W-:Y:S01]  /*5fe0*/  FADD.FTZ R84, R84, R89 ;  /* 0x0000005954547221 */ /* 0x000fe20000010000 */
[----:B-1----:R-:W-:Y:S01]  /*5ff0*/  F2FP.F16.F32.PACK_AB R17, R58, R63 ;  /* 0x0000003f3a11723e */ /* 0x002fe200000000ff */
[----:B------:R-:W-:Y:S02]  /*6000*/  MUFU.EX2 R41, R41 ;  /* 0x0000002900297308 */ /* 0x000fe40000000800 */
[----:B------:R-:W-:-:S03]  /*6010*/  FADD.FTZ R87, R87, R84 ;  /* 0x0000005457577221 */ /* 0x000fc60000010000 */
[----:B------:R-:W-:Y:S01]  /*6020*/  HMMA.16816.F32 R24, R32, R18, R24 ;  /* 0x000000122018723c */ /* 0x000fe20000001818 */
[----:B------:R-:W-:Y:S01]  /*6030*/  FADD.FTZ R32, R142, R157 ;  /* 0x0000009d8e207221 */ /* 0x000fe20000010000 */
[----:B------:R-:W-:Y:S01]  /*6040*/  FADD.FTZ R82, R82, R87 ;  /* 0x0000005752527221 */ /* 0x000fe20000010000 */
[----:B------:R-:W1:Y:S01]  /*6050*/  MUFU.EX2 R40, R40 ;  /* 0x0000002800287308 */ /* 0x000e620000000800 */
[----:B-----5:R-:W-:Y:S01]  /*6060*/  F2FP.F16.F32.PACK_AB R19, R151, R94 ;  /* 0x0000005e9713723e */ /* 0x020fe200000000ff */
[----:B------:R-:W-:Y:S01]  /*6070*/  FADD.FTZ R32, R145, R32 ;  /* 0x0000002091207221 */ /* 0x000fe20000010000 */
[----:B------:R-:W-:-:S03]  /*6080*/  FADD.FTZ R85, R85, R82 ;  /* 0x0000005255557221 */ /* 0x000fc60000010000 */
[----:B------:R-:W-:Y:S01]  /*6090*/  FADD.FTZ R143, R143, R32 ;  /* 0x000000208f8f7221 */ /* 0x000fe20000010000 */
[----:B------:R-:W-:Y:S01]  /*60a0*/  FADD.FTZ R80, R80, R85 ;  /* 0x0000005550507221 */ /* 0x000fe20000010000 */
[----:B------:R-:W-:Y:S01]  /*60b0*/  MUFU.EX2 R43, R43 ;  /* 0x0000002b002b7308 */ /* 0x000fe20000000800 */
[----:B------:R-:W4:Y:S01]  /*60c0*/  LDSM.16.MT88.4 R32, [R154+0x8400] ;  /* 0x008400009a20783b */ /* 0x000f220000004200 */
[----:B------:R-:W-:Y:S01]  /*60d0*/  FADD.FTZ R144, R144, R143 ;  /* 0x0000008f90907221 */ /* 0x000fe20000010000 */
[----:B------:R-:W-:-:S03]  /*60e0*/  FADD.FTZ R83, R83, R80 ;  /* 0x0000005053537221 */ /* 0x000fc60000010000 */
[----:B------:R-:W-:Y:S01]  /*60f0*/  FADD.FTZ R137, R137, R144 ;  /* 0x0000009089897221 */ /* 0x000fe20000010000 */
[----:B------:R-:W-:Y:S01]  /*6100*/  FADD.FTZ R78, R78, R83 ;  /* 0x000000534e4e7221 */ /* 0x000fe20000010000 */
[----:B------:R-:W5:Y:S01]  /*6110*/  MUFU.EX2 R92, R95 ;  /* 0x0000005f005c7308 */ /* 0x000f620000000800 */
[----:B-1----:R-:W-:Y:S01]  /*6120*/  F2FP.F16.F32.PACK_AB R16, R40, R41 ;  /* 0x000000292810723e */ /* 0x002fe200000000ff */
        /* <DEDUP_REMOVED lines=9> */
[----:B------:R-:W1:Y:S01]  /*61c0*/  MUFU.EX2 R165, R165 ;  /* 0x000000a500a57308 */ /* 0x000e620000000800 */
[----:B-----5:R-:W-:Y:S01]  /*61d0*/  F2FP.F16.F32.PACK_AB R18, R92, R43 ;  /* 0x0000002b5c12723e */ /* 0x020fe200000000ff */
[----:B------:R-:W-:Y:S01]  /*61e0*/  FADD.FTZ R156, R156, R129 ;  /* 0x000000819c9c7221 */ /* 0x000fe20000010000 */
[----:B------:R-:W-:-:S03]  /*61f0*/  FADD.FTZ R77, R77, R74 ;  /* 0x0000004a4d4d7221 */ /* 0x000fc60000010000 */
[----:B------:R-:W-:Y:S02]  /*6200*/  FADD.FTZ R127, R127, R156 ;  /* 0x0000009c7f7f7221 */ /* 0x000fe40000010000 */
[----:B---3--:R-:W-:Y:S01]  /*6210*/  HMMA.16816.F32 R12, R16, R36, R12 ;  /* 0x00000024100c723c */ /* 0x008fe2000000180c */
[----:B------:R-:W-:Y:S01]  /*6220*/  MUFU.EX2 R136, R136 ;  /* 0x0000008800887308 */ /* 0x000fe20000000800 */
[----:B------:R-:W-:-:S04]  /*6230*/  FADD.FTZ R158, R158, R127 ;  /* 0x0000007f9e9e7221 */ /* 0x000fc80000010000 */
[----:B------:R-:W-:Y:S02]  /*6240*/  FADD.FTZ R121, R121, R158 ;  /* 0x0000009e79797221 */ /* 0x000fe40000010000 */
[----:B------:R-:W-:Y:S01]  /*6250*/  HMMA.16816.F32 R8, R16, R38, R8 ;  /* 0x000000261008723c */ /* 0x000fe20000001808 */
[----:B------:R-:W3:Y:S01]  /*6260*/  LDSM.16.MT88.4 R36, [R5+0x8400] ;  /* 0x008400000524783b */ /* 0x000ee20000004200 */
[----:B------:R-:W5:Y:S01]  /*6270*/  MUFU.EX2 R141, R141 ;  /* 0x0000008d008d7308 */ /* 0x000f620000000800 */
[----:B------:R-:W-:-:S04]  /*6280*/  FADD.FTZ R160, R160, R121 ;  /* 0x00000079a0a07221 */ /* 0x000fc80000010000 */
[----:B------:R-:W-:Y:S01]  /*6290*/  FADD.FTZ R119, R119, R160 ;  /* 0x000000a077777221 */ /* 0x000fe20000010000 */
[C---:B--2---:R-:W-:Y:S01]  /*62a0*/  HMMA.16816.F32 R28, R16.reuse, R20, R28 ;  /* 0x00000014101c723c */ /* 0x044fe2000000181c */
[----:B------:R-:W-:Y:S01]  /*62b0*/  FADD.FTZ R20, R72, R77 ;  /* 0x0000004d48147221 */ /* 0x000fe20000010000 */
[----:B------:R-:W-:Y:S01]  /*62c0*/  MUFU.EX2 R45, R45 ;  /* 0x0000002d002d7308 */ /* 0x000fe20000000800 */
[----:B------:R-:W-:Y:S02]  /*62d0*/  FADD.FTZ R162, R162, R119 ;  /* 0x00000077a2a27221 */ /* 0x000fe40000010000 */
[----:B------:R-:W-:Y:S02]  /*62e0*/  FADD.FTZ R75, R75, R20 ;  /* 0x000000144b4b7221 */ /* 0x000fe40000010000 */
[----:B------:R-:W-:Y:S01]  /*62f0*/  FADD.FTZ R113, R113, R162 ;  /* 0x000000a271717221 */ /* 0x000fe20000010000 */
[----:B------:R-:W-:Y:S01]  /*6300*/  HMMA.16816.F32 R24, R16, R22, R24 ;  /* 0x000000161018723c */ /* 0x000fe20000001818 */
[----:B------:R-:W-:Y:S01]  /*6310*/  FADD.FTZ R70, R70, R75 ;  /* 0x0000004b46467221 */ /* 0x000fe20000010000 */
[----:B------:R-:W2:Y:S01]  /*6320*/  MUFU.EX2 R44, R44 ;  /* 0x0000002c002c7308 */ /* 0x000ea20000000800 */
[----:B------:R-:W3:Y:S01]  /*6330*/  LDSM.16.MT88.4 R20, [R154+0x8800] ;  /* 0x008800009a14783b */ /* 0x000ee20000004200 */
[----:B-1----:R-:W-:Y:S01]  /*6340*/  F2FP.F16.F32.PACK_AB R17, R165, R120 ;  /* 0x00000078a511723e */ /* 0x002fe200000000ff */
[----:B------:R-:W-:Y:S01]  /*6350*/  FADD.FTZ R73, R73, R70 ;  /* 0x0000004649497221 */ /* 0x000fe20000010000 */
[----:B-----5:R-:W-:Y:S01]  /*6360*/  F2FP.F16.F32.PACK_AB R19, R141, R136 ;  /* 0x000000888d13723e */ /* 0x020fe200000000ff */
[----:B------:R-:W-:-:S02]  /*6370*/  FADD.FTZ R164, R164, R113 ;  /* 0x00000071a4a47221 */ /* 0x000fc40000010000 */
[----:B------:R-:W-:Y:S01]  /*6380*/  FADD.FTZ R68, R68, R73 ;  /* 0x0000004944447221 */ /* 0x000fe20000010000 */
[----:B------:R-:W-:Y:S01]  /*6390*/  MUFU.EX2 R47, R47 ;  /* 0x0000002f002f7308 */ /* 0x000fe20000000800 */
[----:B------:R-:W-:Y:S02]  /*63a0*/  FADD.FTZ R111, R111, R164 ;  /* 0x000000a46f6f7221 */ /* 0x000fe40000010000 */
[----:B------:R-:W-:Y:S02]  /*63b0*/  FADD.FTZ R71, R71, R68 ;  /* 0x0000004447477221 */ /* 0x000fe40000010000 */
[----:B------:R-:W-:Y:S02]  /*63c0*/  FADD.FTZ R111, R112, R111 ;  /* 0x0000006f706f7221 */ /* 0x000fe40000010000 */
[----:B------:R-:W-:Y:S01]  /*63d0*/  FADD.FTZ R66, R66, R71 ;  /* 0x0000004742427221 */ /* 0x000fe20000010000 */
[----:B------:R-:W1:Y:S01]  /*63e0*/  MUFU.EX2 R52, R52 ;  /* 0x0000003400347308 */ /* 0x000e620000000800 */
[----:B--2---:R-:W-:-:S02]  /*63f0*/  F2FP.F16.F32.PACK_AB R16, R44, R45 ;  /* 0x0000002d2c10723e */ /* 0x004fc400000000ff */
[----:B------:R-:W-:-:S04]  /*6400*/  FADD.FTZ R69, R69, R66 ;  /* 0x0000004245457221 */ /* 0x000fc80000010000 */
[----:B------:R-:W-:Y:S01]  /*6410*/  FADD.FTZ R64, R64, R69 ;  /* 0x0000004540407221 */ /* 0x000fe20000010000 */
[----:B------:R-:W-:Y:S03]  /*6420*/  MUFU.EX2 R133, R133 ;  /* 0x0000008500857308 */ /* 0x000fe60000000800 */
[----:B------:R-:W-:Y:S01]  /*6430*/  FADD.FTZ R67, R67, R64 ;  /* 0x0000004043437221 */ /* 0x000fe20000010000 */
[----:B------:R-:W-:-:S03]  /*6440*/  FADD.FTZ R64, R106, R111 ;  /* 0x0000006f6a407221 */ /* 0x000fc60000010000 */
[----:B------:R-:W-:Y:S01]  /*6450*/  FADD.FTZ R62, R62, R67 ;  /* 0x000000433e3e7221 */ /* 0x000fe20000010000 */
[----:B------:R-:W2:Y:S01]  /*6460*/  MUFU.EX2 R152, R152 ;  /* 0x0000009800987308 */ /* 0x000ea20000000800 */
[----:B-1----:R-:W-:Y:S01]  /*6470*/  F2FP.F16.F32.PACK_AB R18, R52, R47 ;  /* 0x0000002f3412723e */ /* 0x002fe200000000ff */
[----:B------:R-:W-:Y:S01]  /*6480*/  FADD.FTZ R64, R103, R64 ;  /* 0x0000004067407221 */ /* 0x000fe20000010000 */
[----:B------:R-:W-:-:S03]  /*6490*/  FADD.FTZ R65, R65, R62 ;  /* 0x0000003e41417221 */ /* 0x000fc60000010000 */
[----:B------:R-:W-:Y:S01]  /*64a0*/  FADD.FTZ R99, R99, R64 ;  /* 0x0000004063637221 */ /* 0x000fe20000010000 */
[----:B------:R-:W-:Y:S01]  /*64b0*/  FADD.FTZ R60, R60, R65 ;  /* 0x000000413c3c7221 */ /* 0x000fe20000010000 */
[----:B----4-:R-:W-:Y:S01]  /*64c0*/  HMMA.16816.F32 R12, R16, R32, R12 ;  /* 0x00000020100c723c */ /* 0x010fe2000000180c */
[----:B------:R-:W-:Y:S01]  /*64d0*/  MUFU.EX2 R117, R117 ;  /* 0x0000007500757308 */ /* 0x000fe20000000800 */
[----:B------:R-:W-:Y:S01]  /*64e0*/  FADD.FTZ R102, R102, R99 ;  /* 0x0000006366667221 */ /* 0x000fe20000010000 */
[----:B------:R-:W-:-:S03]  /*64f0*/  FADD.FTZ R63, R63, R60 ;  /* 0x0000003c3f3f7221 */ /* 0x000fc60000010000 */
[----:B------:R-:W-:Y:S01]  /*6500*/  FADD.FTZ R41, R41, R102 ;  /* 0x0000006629297221 */ /* 0x000fe20000010000 */
[----:B------:R-:W-:Y:S01]  /*6510*/  FADD.FTZ R63, R58, R63 ;  /* 0x0000003f3a3f7221 */ /* 0x000fe20000010000 */
[----:B------:R-:W-:Y:S01]  /*6520*/  HMMA.16816.F32 R8, R16, R34, R8 ;  /* 0x000000221008723c */ /* 0x000fe20000001808 */
[----:B------:R-:W1:Y:S01]  /*6530*/  LDSM.16.MT88.4 R32, [R5+0x8800] ;  /* 0x008800000520783b */ /* 0x000e620000004200 */
[----:B------:R-:W4:Y:S01]  /*6540*/  MUFU.EX2 R108, R193 ;  /* 0x000000c1006c7308 */ /* 0x000f220000000800 */
[----:B------:R-:W-:Y:S01]  /*6550*/  FADD.FTZ R40, R40, R41 ;  /* 0x0000002928287221 */ /* 0x000fe20000010000 */
[----:B------:R-:W-:-:S03]  /*6560*/  FADD.FTZ R94, R94, R63 ;  /* 0x0000003f5e5e7221 */ /* 0x000fc60000010000 */
[----:B------:R-:W-:Y:S01]  /*6570*/  FADD.FTZ R43, R43, R40 ;  /* 0x000000282b2b7221 */ /* 0x000fe20000010000 */
[----:B---3--:R-:W-:Y:S01]  /*6580*/  HMMA.16816.F32 R28, R16, R36, R28 ;  /* 0x00000024101c723c */ /* 0x008fe2000000181c */
[----:B--2---:R-:W-:Y:S01]  /*6590*/  F2FP.F16.F32.PACK_AB R37, R152, R133 ;  /* 0x000000859825723e */ /* 0x004fe200000000ff */
[----:B------:R-:W-:Y:S01]  /*65a0*/  MUFU.EX2 R51, R51 ;  /* 0x0000003300337308 */ /* 0x000fe20000000800 */
[----:B------:R-:W-:Y:S01]  /*65b0*/  FADD.FTZ R151, R151, R94 ;  /* 0x0000005e97977221 */ /* 0x000fe20000010000 */
[----:B------:R-:W-:-:S03]  /*65c0*/  FADD.FTZ R92, R92, R43 ;  /* 0x0000002b5c5c7221 */ /* 0x000fc60000010000 */
[----:B------:R-:W-:Y:S01]  /*65d0*/  FADD.FTZ R120, R120, R151 ;  /* 0x0000009778787221 */ /* 0x000fe20000010000 */
[----:B------:R-:W-:Y:S01]  /*65e0*/  HMMA.16816.F32 R24, R16, R38, R24 ;  /* 0x000000261018723c */ /* 0x000fe20000001818 */
[----:B------:R-:W2:Y:S01]  /*65f0*/  LDSM.16.MT88.4 R16, [R154+0x8c00] ;  /* 0x008c00009a10783b */ /* 0x000ea20000004200 */
[----:B------:R3:W5:Y:S01]  /*6600*/  MUFU.EX2 R72, R59 ;  /* 0x0000003b00487308 */ /* 0x0007620000000800 */
[----:B----4-:R-:W-:Y:S01]  /*6610*/  F2FP.F16.F32.PACK_AB R39, R108, R117 ;  /* 0x000000756c27723e */ /* 0x010fe200000000ff */
[----:B------:R-:W-:Y:S01]  /*6620*/  FADD.FTZ R45, R45, R92 ;  /* 0x0000005c2d2d7221 */ /* 0x000fe20000010000 */
[----:B------:R-:W-:-:S03]  /*6630*/  FADD.FTZ R165, R165, R120 ;  /* 0x00000078a5a57221 */ /* 0x000fc60000010000 */
[----:B------:R-:W-:Y:S02]  /*6640*/  FADD.FTZ R44, R44, R45 ;  /* 0x0000002d2c2c7221 */ /* 0x000fe40000010000 */
[----:B------:R-:W-:Y:S02]  /*6650*/  MUFU.EX2 R56, R56 ;  /* 0x0000003800387308 */ /* 0x000fe40000000800 */
[----:B------:R-:W-:-:S04]  /*6660*/  FADD.FTZ R47, R47, R44 ;  /* 0x0000002c2f2f7221 */ /* 0x000fc80000010000 */
[----:B------:R-:W-:Y:S02]  /*6670*/  FADD.FTZ R52, R52, R47 ;  /* 0x0000002f34347221 */ /* 0x000fe40000010000 */
[----:B------:R-:W4:Y:S01]  /*6680*/  MUFU.EX2 R57, R57 ;  /* 0x0000003900397308 */ /* 0x000f220000000800 */
[----:B---3--:R-:W-:Y:S01]  /*6690*/  FFMA.FTZ R59, R48, R93, -R90 ;  /* 0x0000005d303b7223 */ /* 0x008fe2000001085a */
[----:B-----5:R-:W-:-:S06]  /*66a0*/  F2FP.F16.F32.PACK_AB R36, R72, R51 ;  /* 0x000000334824723e */ /* 0x020fcc00000000ff */
[----:B------:R-:W-:Y:S08]  /*66b0*/  MUFU.EX2 R42, R42 ;  /* 0x0000002a002a7308 */ /* 0x000ff00000000800 */
[----:B------:R-:W3:Y:S01]  /*66c0*/  MUFU.EX2 R55, R55 ;  /* 0x0000003700377308 */ /* 0x000ee20000000800 */
[----:B----4-:R-:W-:-:S07]  /*66d0*/  F2FP.F16.F32.PACK_AB R38, R57, R56 ;  /* 0x000000383926723e */ /* 0x010fce00000000ff */
[----:B------:R-:W-:Y:S01]  /*66e0*/  MUFU.EX2 R46, R46 ;  /* 0x0000002e002e7308 */ /* 0x000fe20000000800 */
[C---:B------:R-:W-:Y:S07]  /*66f0*/  HMMA.16816.F32 R12, R36.reuse, R20, R12 ;  /* 0x00000014240c723c */ /* 0x040fee000000180c */
[----:B------:R-:W-:Y:S01]  /*6700*/  MUFU.EX2 R54, R54 ;  /* 0x0000003600367308 */ /* 0x000fe20000000800 */
[----:B-1----:R-:W-:Y:S01]  /*6710*/  HMMA.16816.F32 R28, R36, R32, R28 ;  /* 0x00000020241c723c */ /* 0x002fe2000000181c */
[----:B---3--:R-:W-:-:S06]  /*6720*/  F2FP.F16.F32.PACK_AB R33, R55, R42 ;  /* 0x0000002a3721723e */ /* 0x008fcc00000000ff */
[----:B------:R-:W1:Y:S01]  /*6730*/  MUFU.EX2 R53, R53 ;  /* 0x0000003500357308 */ /* 0x000e620000000800 */
[C---:B------:R-:W-:Y:S07]  /*6740*/  HMMA.16816.F32 R24, R36.reuse, R34, R24 ;  /* 0x000000222418723c */ /* 0x040fee0000001818 */
[----:B------:R-:W-:Y:S01]  /*6750*/  MUFU.EX2 R50, R50 ;  /* 0x0000003200327308 */ /* 0x000fe20000000800 */
[----:B------:R-:W-:Y:S01]  /*6760*/  HMMA.16816.F32 R20, R36, R22, R8 ;  /* 0x000000162414723c */ /* 0x000fe20000001808 */
[----:B------:R3:W4:Y:S06]  /*6770*/  LDSM.16.MT88.4 R8, [R5+0x8c00] ;  /* 0x008c00000508783b */ /* 0x00072c0000004200 */
[----:B------:R-:W5:Y:S01]  /*6780*/  MUFU.EX2 R59, R59 ;  /* 0x0000003b003b7308 */ /* 0x000f620000000800 */
[----:B-1----:R-:W-:-:S07]  /*6790*/  F2FP.F16.F32.PACK_AB R32, R53, R54 ;  /* 0x000000363520723e */ /* 0x002fce00000000ff */
[----:B------:R-:W1:Y:S01]  /*67a0*/  MUFU.EX2 R239, R239 ;  /* 0x000000ef00ef7308 */ /* 0x000e620000000800 */
[----:B-----5:R-:W-:Y:S01]  /*67b0*/  F2FP.F16.F32.PACK_AB R34, R59, R50 ;  /* 0x000000323b22723e */ /* 0x020fe200000000ff */
[----:B---3--:R-:W-:-:S04]  /*67c0*/  FADD.FTZ R5, R51, R52 ;  /* 0x0000003433057221 */ /* 0x008fc80000010000 */
[----:B------:R-:W-:Y:S01]  /*67d0*/  FADD.FTZ R5, R72, R5 ;  /* 0x0000000548057221 */ /* 0x000fe20000010000 */
[----:B-1----:R-:W-:-:S03]  /*67e0*/  F2FP.F16.F32.PACK_AB R35, R239, R46 ;  /* 0x0000002eef23723e */ /* 0x002fc600000000ff */
[----:B------:R-:W-:-:S04]  /*67f0*/  FADD.FTZ R56, R56, R5 ;  /* 0x0000000538387221 */ /* 0x000fc80000010000 */
[----:B------:R-:W-:Y:S01]  /*6800*/  FADD.FTZ R57, R57, R56 ;  /* 0x0000003839397221 */ /* 0x000fe20000010000 */
[C---:B--2---:R-:W-:Y:S01]  /*6810*/  HMMA.16816.F32 R144, R32.reuse, R16, R12 ;  /* 0x000000102090723c */ /* 0x044fe2000000180c */
[----:B------:R-:W-:Y:S02]  /*6820*/  FADD.FTZ R12, R136, R165 ;  /* 0x000000a5880c7221 */ /* 0x000fe40000010000 */
[----:B------:R-:W-:Y:S02]  /*6830*/  FADD.FTZ R54, R54, R57 ;  /* 0x0000003936367221 */ /* 0x000fe40000010000 */
[----:B------:R-:W-:Y:S02]  /*6840*/  FADD.FTZ R12, R141, R12 ;  /* 0x0000000c8d0c7221 */ /* 0x000fe40000010000 */
[----:B------:R-:W-:Y:S01]  /*6850*/  FADD.FTZ R53, R53, R54 ;  /* 0x0000003635357221 */ /* 0x000fe20000010000 */
[----:B------:R-:W-:Y:S01]  /*6860*/  HMMA.16816.F32 R140, R32, R18, R20 ;  /* 0x00000012208c723c */ /* 0x000fe20000001814 */
[----:B------:R-:W-:-:S02]  /*6870*/  FADD.FTZ R133, R133, R12 ;  /* 0x0000000c85857221 */ /* 0x000fc40000010000 */
[----:B------:R-:W-:Y:S02]  /*6880*/  FADD.FTZ R50, R50, R53 ;  /* 0x0000003532327221 */ /* 0x000fe40000010000 */
[----:B------:R-:W-:Y:S02]  /*6890*/  FADD.FTZ R152, R152, R133 ;  /* 0x0000008598987221 */ /* 0x000fe40000010000 */
[----:B------:R-:W-:Y:S01]  /*68a0*/  FADD.FTZ R242, R59, R50 ;  /* 0x000000323bf27221 */ /* 0x000fe20000010000 */
[----:B----4-:R-:W-:Y:S01]  /*68b0*/  HMMA.16816.F32 R136, R32, R8, R28 ;  /* 0x000000082088723c */ /* 0x010fe2000000181c */
[----:B------:R-:W-:-:S04]  /*68c0*/  FADD.FTZ R117, R117, R152 ;  /* 0x0000009875757221 */ /* 0x000fc80000010000 */
[----:B------:R-:W-:-:S03]  /*68d0*/  FADD.FTZ R5, R108, R117 ;  /* 0x000000756c057221 */ /* 0x000fc60000010000 */
[----:B------:R-:W-:Y:S01]  /*68e0*/  HMMA.16816.F32 R132, R32, R10, R24 ;  /* 0x0000000a2084723c */ /* 0x000fe20000001818 */
[----:B------:R-:W-:-:S04]  /*68f0*/  FADD.FTZ R42, R42, R5 ;  /* 0x000000052a2a7221 */ /* 0x000fc80000010000 */
[----:B------:R-:W-:-:S04]  /*6900*/  FADD.FTZ R55, R55, R42 ;  /* 0x0000002a37377221 */ /* 0x000fc80000010000 */
[----:B------:R-:W-:-:S04]  /*6910*/  FADD.FTZ R46, R46, R55 ;  /* 0x000000372e2e7221 */ /* 0x000fc80000010000 */
[----:B------:R-:W-:Y:S01]  /*6920*/  FADD.FTZ R239, R239, R46 ;  /* 0x0000002eefef7221 */ /* 0x000fe20000010000 */
[----:B------:R-:W-:Y:S06]  /*6930*/  @!P4 BRA `(.L_x_521) ;  /* 0x0000003c0064c947 */ /* 0x000fec0003800000 */
[----:B------:R-:W-:Y:S01]  /*6940*/  ISETP.NE.U32.AND P1, PT, R232, RZ, PT ;  /* 0x000000ffe800720c */ /* 0x000fe20003f25070 */
[C---:B------:R-:W-:Y:S01]  /*6950*/  IMAD.SHL.U32 R235, R6.reuse, 0x40, RZ ;  /* 0x0000004006eb7824 */ /* 0x040fe200078e00ff */
[----:B------:R-:W-:Y:S01]  /*6960*/  SHF.L.U64.HI R234, R6, 0x6, R7 ;  /* 0x0000000606ea7819 */ /* 0x000fe20000010207 */
[----:B------:R-:W-:Y:S01]  /*6970*/  IMAD.MOV.U32 R153, RZ, RZ, R0 ;  /* 0x000000ffff997224 */ /* 0x000fe200078e0000 */
[----:B------:R-:W-:Y:S01]  /*6980*/  ISETP.NE.AND.EX P1, PT, R233, RZ, PT, P1 ;  /* 0x000000ffe900720c */ /* 0x000fe20003f25310 */
[----:B------:R-:W-:Y:S01]  /*6990*/  IMAD.MOV.U32 R151, RZ, RZ, R148 ;  /* 0x000000ffff977224 */ /* 0x000fe200078e0094 */
[----:B------:R-:W-:Y:S01]  /*69a0*/  IADD3 R237, PT, PT, R4, -0x2, RZ ;  /* 0xfffffffe04ed7810 */ /* 0x000fe20007ffe0ff */
[----:B------:R-:W-:Y:S01]  /*69b0*/  VIADD R238, R154, 0x5000 ;  /* 0x000050009aee7836 */ /* 0x000fe20000000000 */
[----:B------:R-:W-:Y:S02]  /*69c0*/  IADD3 R236, PT, PT, -R4, 0x1, RZ ;  /* 0x0000000104ec7810 */ /* 0x000fe40007ffe1ff */
[----:B------:R-:W-:-:S07]  /*69d0*/  IADD3 R231, PT, PT, R154, 0x5020, RZ ;  /* 0x000050209ae77810 */ /* 0x000fce0007ffe0ff */
.L_x_528:
[----:B------:R-:W-:Y:S01]  /*69e0*/  MOV R0, R221 ;  /* 0x000000dd00007202 */ /* 0x000fe20000000f00 */
[----:B------:R-:W-:Y:S04]  /*69f0*/  DEPBAR.LE SB0, 0x0 ;  /* 0x000080000000791a */ /* 0x000fe80000000000 */
[----:B------:R-:W-:Y:S05]  /*6a00*/  WARPSYNC.ALL ;  /* 0x0000000000007948 */ /* 0x000fea0003800000 */
[----:B------:R-:W-:Y:S01]  /*6a10*/  BAR.SYNC.DEFER_BLOCKING 0x0 ;  /* 0x0000000000007b1d */ /* 0x000fe20000010000 */
[----:B------:R-:W-:Y:S02]  /*6a20*/  @!P1 IMAD.MOV.U32 R5, RZ, RZ, RZ ;  /* 0x000000ffff059224 */ /* 0x000fe400078e00ff */
[----:B------:R-:W-:Y:S03]  /*6a30*/  IMAD.MOV.U32 R4, RZ, RZ, R220 ;  /* 0x000000ffff047224 */ /* 0x000fe600078e00dc */
[----:B------:R-:W-:Y:S01]  /*6a40*/  @!P1 IADD3 R5, P0, PT, RZ, -R5, RZ ;  /* 0x80000005ff059210 */ /* 0x000fe20007f1e0ff */
[----:B------:R-:W2:Y:S01]  /*6a50*/  @!P1 LD.E R6, desc[UR4][R2.64+0x40] ;  /* 0x0000400402069980 */ /* 0x000ea2000c101900 */
[----:B------:R-:W-:Y:S01]  /*6a60*/  BSSY.RECONVERGENT B0, `(.L_x_522) ;  /* 0x0000045000007945 */ /* 0x000fe20003800200 */
[----:B--2---:R-:W-:Y:S05]  /*6a70*/  @!P1 IMAD.SHL.U32 R6, R6, 0x100, RZ ;  /* 0x0000010006069824 */ /* 0x004fea00078e00ff */
[----:B------:R-:W-:Y:S04]  /*6a80*/  @!P1 IADD3.X R6, PT, PT, RZ, ~R6, RZ, P0, !PT ;  /* 0x80000006ff069210 */ /* 0x000fe800007fe4ff */
[----:B------:R-:W-:Y:S04]  /*6a90*/  @!P1 SHF.R.S64 R5, R5, 0x1f, R6 ;  /* 0x0000001f05059819 */ /* 0x000fe80000001006 */
[----:B------:R-:W-:Y:S04]  /*6aa0*/  @!P1 IADD3 R220, P0, PT, R220, R5, RZ ;  /* 0x00000005dcdc9210 */ /* 0x000fe80007f1e0ff */
[----:B------:R-:W-:Y:S01]  /*6ab0*/  @!P1 LEA.HI.X.SX32 R221, R6, R221, 0x1, P0 ;  /* 0x000000dd06dd9211 */ /* 0x000fe200000f0eff */
[----:B------:R-:W-:Y:S08]  /*6ac0*/  @!P1 BRA `(.L_x_523) ;  /* 0x0000000000f89947 */ /* 0x000ff00003800000 */
[----:B------:R-:W2:Y:S01]  /*6ad0*/  LD.E R12, desc[UR4][R2.64+0x170] ;  /* 0x00017004020c7980 */ /* 0x000ea2000c101900 */
[----:B------:R-:W-:Y:S03]  /*6ae0*/  IABS R8, R230 ;  /* 0x000000e600087213 */ /* 0x000fe60000000000 */
[----:B------:R-:W3:Y:S01]  /*6af0*/  LD.E.64 R16, desc[UR4][R2.64+0x28] ;  /* 0x0000280402107980 */ /* 0x000ee2000c101b00 */
[-C--:B--2---:R-:W-:Y:S02]  /*6b00*/  IABS R9, R12.reuse ;  /* 0x0000000c00097213 */ /* 0x084fe40000000000 */
[-C--:B------:R-:W-:Y:S02]  /*6b10*/  IABS R7, R12.reuse ;  /* 0x0000000c00077213 */ /* 0x080fe40000000000 */
[----:B------:R-:W1:Y:S02]  /*6b20*/  I2F.RP R14, R9 ;  /* 0x00000009000e7306 */ /* 0x000e640000209400 */
[----:B------:R-:W-:Y:S08]  /*6b30*/  IADD3 R7, PT, PT, RZ, -R7, RZ ;  /* 0x80000007ff077210 */ /* 0x000ff00007ffe0ff */
[----:B-1----:R-:W1:Y:S02]  /*6b40*/  MUFU.RCP R5, R14 ;  /* 0x0000000e00057308 */ /* 0x002e640000001000 */
[----:B-1----:R-:W-:Y:S01]  /*6b50*/  VIADD R10, R5, 0xffffffe ;  /* 0x0ffffffe050a7836 */ /* 0x002fe20000000000 */
[----:B------:R-:W2:Y:S01]  /*6b60*/  LD.E.64 R14, desc[UR4][R2.64+0x40] ;  /* 0x00004004020e7980 */ /* 0x000ea2000c101b00 */
[----:B------:R-:W-:Y:S06]  /*6b70*/  VIADD R5, R230, 0xffffff00 ;  /* 0xffffff00e6057836 */ /* 0x000fec0000000000 */
[----:B------:R-:W1:Y:S02]  /*6b80*/  F2I.FTZ.U32.TRUNC.NTZ R11, R10 ;  /* 0x0000000a000b7305 */ /* 0x000e64000021f000 */
[--C-:B-1----:R-:W-:Y:S02]  /*6b90*/  IMAD.MOV R6, RZ, RZ, -R11.reuse ;  /* 0x000000ffff067224 */ /* 0x102fe400078e0a0b */
[----:B------:R-:W-:Y:S02]  /*6ba0*/  IMAD.MOV.U32 R10, RZ, RZ, RZ ;  /* 0x000000ffff0a7224 */ /* 0x000fe400078e00ff */
[----:B------:R-:W-:Y:S01]  /*6bb0*/  IMAD R13, R6, R9, RZ ;  /* 0x00000009060d7224 */ /* 0x000fe200078e02ff */
[----:B------:R-:W-:Y:S02]  /*6bc0*/  IABS R6, R5 ;  /* 0x0000000500067213 */ /* 0x000fe40000000000 */
[-C--:B------:R-:W-:Y:S01]  /*6bd0*/  LOP3.LUT R5, R5, R12.reuse, RZ, 0x3c, !PT ;  /* 0x0000000c05057212 */ /* 0x080fe200078e3cff */
[----:B------:R-:W-:Y:S03]  /*6be0*/  IMAD.HI.U32 R11, R11, R13, R10 ;  /* 0x0000000d0b0b7227 */ /* 0x000fe600078e000a */
[----:B------:R-:W-:Y:S02]  /*6bf0*/  ISETP.GE.AND P0, PT, R5, RZ, PT ;  /* 0x000000ff0500720c */ /* 0x000fe40003f06270 */
[----:B------:R-:W-:Y:S01]  /*6c00*/  LOP3.LUT R5, RZ, R12, RZ, 0x33, !PT ;  /* 0x0000000cff057212 */ /* 0x000fe200078e33ff */
[C---:B------:R-:W-:Y:S04]  /*6c10*/  IMAD.HI.U32 R10, R11.reuse, R6, RZ ;  /* 0x000000060b0a7227 */ /* 0x040fe800078e00ff */
[----:B------:R-:W-:Y:S04]  /*6c20*/  IMAD.HI.U32 R11, R11, R8, RZ ;  /* 0x000000080b0b7227 */ /* 0x000fe800078e00ff */
[-C--:B------:R-:W-:Y:S02]  /*6c30*/  IMAD R6, R10, R7.reuse, R6 ;  /* 0x000000070a067224 */ /* 0x080fe400078e0206 */
[----:B------:R-:W-:Y:S03]  /*6c40*/  IMAD R8, R11, R7, R8 ;  /* 0x000000070b087224 */ /* 0x000fe600078e0208 */
[C---:B------:R-:W-:Y:S02]  /*6c50*/  ISETP.GT.U32.AND P2, PT, R9.reuse, R6, PT ;  /* 0x000000060900720c */ /* 0x040fe40003f44070 */
[----:B------:R-:W-:Y:S11]  /*6c60*/  ISETP.GT.U32.AND P4, PT, R9, R8, PT ;  /* 0x000000080900720c */ /* 0x000ff60003f84070 */
[--C-:B------:R-:W-:Y:S02]  /*6c70*/  @!P2 IMAD.IADD R6, R6, 0x1, -R9.reuse ;  /* 0x000000010606a824 */ /* 0x100fe400078e0a09 */
[----:B------:R-:W-:Y:S01]  /*6c80*/  @!P4 IADD3 R11, PT, PT, R11, 0x1, RZ ;  /* 0x000000010b0bc810 */ /* 0x000fe20007ffe0ff */
[----:B------:R-:W-:Y:S02]  /*6c90*/  @!P4 IMAD.IADD R8, R8, 0x1, -R9 ;  /* 0x000000010808c824 */ /* 0x000fe400078e0a09 */
[-C--:B------:R-:W-:Y:S01]  /*6ca0*/  ISETP.GE.U32.AND P5, PT, R6, R9.reuse, PT ;  /* 0x000000090600720c */ /* 0x080fe20003fa6070 */
[----:B------:R-:W-:Y:S01]  /*6cb0*/  @!P2 VIADD R10, R10, 0x1 ;  /* 0x000000010a0aa836 */ /* 0x000fe20000000000 */
[----:B------:R-:W-:Y:S02]  /*6cc0*/  LOP3.LUT R6, R230, R12, RZ, 0x3c, !PT ;  /* 0x0000000ce6067212 */ /* 0x000fe400078e3cff */
[----:B------:R-:W-:Y:S02]  /*6cd0*/  ISETP.GE.U32.AND P6, PT, R8, R9, PT ;  /* 0x000000090800720c */ /* 0x000fe40003fc6070 */
[----:B------:R-:W-:Y:S02]  /*6ce0*/  ISETP.GE.AND P3, PT, R6, RZ, PT ;  /* 0x000000ff0600720c */ /* 0x000fe40003f66270 */
[----:B------:R-:W-:Y:S05]  /*6cf0*/  ISETP.NE.AND P2, PT, R12, RZ, PT ;  /* 0x000000ff0c00720c */ /* 0x000fea0003f45270 */
[----:B------:R-:W-:Y:S04]  /*6d00*/  @P5 VIADD R10, R10, 0x1 ;  /* 0x000000010a0a5836 */ /* 0x000fe80000000000 */
[----:B------:R-:W-:Y:S02]  /*6d10*/  @P6 VIADD R11, R11, 0x1 ;  /* 0x000000010b0b6836 */ /* 0x000fe40000000000 */
[----:B------:R-:W-:Y:S03]  /*6d20*/  @!P0 IMAD.MOV R10, RZ, RZ, -R10 ;  /* 0x000000ffff0a8224 */ /* 0x000fe600078e0a0a */
[----:B------:R-:W-:Y:S02]  /*6d30*/  @!P3 IADD3 R11, PT, PT, -R11, RZ, RZ ;  /* 0x000000ff0b0bb210 */ /* 0x000fe40007ffe1ff */
[C---:B------:R-:W-:Y:S02]  /*6d40*/  SEL R7, R5.reuse, R10, !P2 ;  /* 0x0000000a05077207 */ /* 0x040fe40005000000 */
[----:B------:R-:W-:Y:S02]  /*6d50*/  SEL R11, R5, R11, !P2 ;  /* 0x0000000b050b7207 */ /* 0x000fe40005000000 */
[-C--:B------:R-:W-:Y:S02]  /*6d60*/  LEA R20, P2, R7, R240.reuse, 0x2 ;  /* 0x000000f007147211 */ /* 0x080fe400078410ff */
[----:B------:R-:W-:Y:S02]  /*6d70*/  LEA R18, P0, R11, R240, 0x2 ;  /* 0x000000f00b127211 */ /* 0x000fe400078010ff */
[-C--:B------:R-:W-:Y:S01]  /*6d80*/  LEA.HI.X.SX32 R21, R7, R241.reuse, 0x2, P2 ;  /* 0x000000f107157211 */ /* 0x080fe200010f16ff */
[C---:B------:R-:W-:Y:S01]  /*6d90*/  IMAD.IADD R7, R11.reuse, 0x1, -R7 ;  /* 0x000000010b077824 */ /* 0x040fe200078e0a07 */
[----:B------:R-:W-:Y:S03]  /*6da0*/  LEA.HI.X.SX32 R19, R11, R241, 0x2, P0 ;  /* 0x000000f10b137211 */ /* 0x000fe600000f16ff */
[----:B------:R-:W-:Y:S01]  /*6db0*/  IMAD R12, R12, R7, -0x100 ;  /* 0xffffff000c0c7424 */ /* 0x000fe200078e0207 */
[----:B------:R-:W4:Y:S04]  /*6dc0*/  LD.E R6, desc[UR4][R20.64] ;  /* 0x0000000414067980 */ /* 0x000f28000c101900 */
[----:B------:R-:W4:Y:S01]  /*6dd0*/  LD.E R5, desc[UR4][R18.64] ;  /* 0x0000000412057980 */ /* 0x000f22000c101900 */
[----:B------:R-:W-:Y:S01]  /*6de0*/  SHF.R.S32.HI R8, RZ, 0x1f, R12 ;  /* 0x0000001fff087819 */ /* 0x000fe2000001140c */
[-C--:B--2---:R-:W-:Y:S02]  /*6df0*/  IMAD R7, R15, R12.reuse, RZ ;  /* 0x0000000c0f077224 */ /* 0x084fe400078e02ff */
[C---:B------:R-:W-:Y:S04]  /*6e00*/  IMAD.WIDE.U32 R12, R14.reuse, R12, RZ ;  /* 0x0000000c0e0c7225 */ /* 0x040fe800078e00ff */
[----:B------:R-:W-:Y:S05]  /*6e10*/  IMAD R7, R14, R8, R7 ;  /* 0x000000080e077224 */ /* 0x000fea00078e0207 */
[----:B------:R-:W-:Y:S01]  /*6e20*/  IADD3 R13, PT, PT, R13, R7, RZ ;  /* 0x000000070d0d7210 */ /* 0x000fe20007ffe0ff */
[----:B----4-:R-:W-:Y:S04]  /*6e30*/  IMAD.IADD R5, R6, 0x1, -R5 ;  /* 0x0000000106057824 */ /* 0x010fe800078e0a05 */
[----:B---3--:R-:W-:Y:S01]  /*6e40*/  IMAD R7, R17, R5, RZ ;  /* 0x0000000511077224 */ /* 0x008fe200078e02ff */
[----:B------:R-:W-:Y:S01]  /*6e50*/  SHF.R.S32.HI R6, RZ, 0x1f, R5 ;  /* 0x0000001fff067819 */ /* 0x000fe20000011405 */
[----:B------:R-:W-:Y:S04]  /*6e60*/  IMAD.WIDE.U32 R12, R5, R16, R12 ;  /* 0x00000010050c7225 */ /* 0x000fe800078e000c */
[----:B------:R-:W-:Y:S01]  /*6e70*/  IMAD R7, R16, R6, R7 ;  /* 0x0000000610077224 */ /* 0x000fe200078e0207 */
[C---:B------:R-:W-:Y:S03]  /*6e80*/  LEA R220, P0, R12.reuse, R4, 0x1 ;  /* 0x000000040cdc7211 */ /* 0x040fe600078008ff */
[----:B------:R-:W-:Y:S05]  /*6e90*/  IMAD.IADD R7, R13, 0x1, R7 ;  /* 0x000000010d077824 */ /* 0x000fea00078e0207 */
[----:B------:R-:W-:Y:S02]  /*6ea0*/  LEA.HI.X R221, R12, R0, R7, 0x1, P0 ;  /* 0x000000000cdd7211 */ /* 0x000fe400000f0c07 */
.L_x_523:
[----:B------:R-:W-:Y:S05]  /*6eb0*/  BSYNC.RECONVERGENT B0 ;  /* 0x0000000000007941 */ /* 0x000fea0003800200 */
.L_x_522:
[----:B------:R-:W-:Y:S01]  /*6ec0*/  IADD3 R250, P0, PT, R235, R220, RZ ;  /* 0x000000dcebfa7210 */ /* 0x000fe20007f1e0ff */
[----:B------:R-:W-:Y:S01]  /*6ed0*/  @!PT LDS RZ, [RZ] ;  /* 0x00000000fffff984 */ /* 0x000fe20000000800 */
[----:B------:R-:W-:Y:S01]  /*6ee0*/  @!PT LDS RZ, [RZ] ;  /* 0x00000000fffff984 */ /* 0x000fe20000000800 */
[----:B------:R-:W-:Y:S01]  /*6ef0*/  @!PT LDS RZ, [RZ] ;  /* 0x00000000fffff984 */ /* 0x000fe20000000800 */
[----:B------:R-:W-:Y:S01]  /*6f00*/  LDGSTS.E.BYPASS.LTC128B.128 [R225+0x5000], desc[UR4][R220.64] ;  /* 0x05000000dce17fae */ /* 0x000fe2000b981a04 */
[----:B------:R-:W-:Y:S01]  /*6f10*/  IMAD.MOV.U32 R0, RZ, RZ, 0x20 ;  /* 0x00000020ff007424 */ /* 0x000fe200078e00ff */
[----:B------:R-:W-:Y:S01]  /*6f20*/  BSSY.RECONVERGENT B1, `(.L_x_524) ;  /* 0x00000ec000017945 */ /* 0x000fe20003800200 */
[----:B------:R-:W-:Y:S01]  /*6f30*/  VIADD R236, R236, 0x1 ;  /* 0x00000001ecec7836 */ /* 0x000fe20000000000 */
[----:B------:R-:W1:Y:S01]  /*6f40*/  S2R R214, SR_TID.X ;  /* 0x0000000000d67919 */ /* 0x000e620000002100 */
[----:B------:R-:W-:Y:S01]  /*6f50*/  IMAD.X R251, R234, 0x1, R221, P0 ;  /* 0x00000001eafb7824 */ /* 0x000fe200000e06dd */
[-C--:B------:R-:W-:Y:S02]  /*6f60*/  IADD3 R248, P0, PT, R250, R235.reuse, RZ ;  /* 0x000000ebfaf87210 */ /* 0x080fe40007f1e0ff */
[----:B------:R-:W-:Y:S02]  /*6f70*/  ISETP.NE.AND P2, PT, R236, RZ, PT ;  /* 0x000000ffec00720c */ /* 0x000fe40003f45270 */
[----:B------:R2:W-:Y:S01]  /*6f80*/  LDGSTS.E.BYPASS.LTC128B.128 [R225+0x5800], desc[UR4][R250.64] ;  /* 0x05800000fae17fae */ /* 0x0005e2000b981a04 */
[--C-:B------:R-:W-:Y:S01]  /*6f90*/  IMAD.X R249, R251, 0x1, R234.reuse, P0 ;  /* 0x00000001fbf97824 */ /* 0x100fe200000e06ea */
[-C--:B------:R-:W-:Y:S04]  /*6fa0*/  IADD3 R246, P0, PT, R248, R235.reuse, RZ ;  /* 0x000000ebf8f67210 */ /* 0x080fe80007f1e0ff */
[----:B------:R-:W-:Y:S01]  /*6fb0*/  LDGSTS.E.BYPASS.LTC128B.128 [R225+0x6000], desc[UR4][R248.64] ;  /* 0x06000000f8e17fae */ /* 0x000fe2000b981a04 */
[--C-:B------:R-:W-:Y:S01]  /*6fc0*/  IMAD.X R247, R249, 0x1, R234.reuse, P0 ;  /* 0x00000001f9f77824 */ /* 0x100fe200000e06ea */
[-C--:B------:R-:W-:Y:S04]  /*6fd0*/  IADD3 R244, P0, PT, R246, R235.reuse, RZ ;  /* 0x000000ebf6f47210 */ /* 0x080fe80007f1e0ff */
[----:B------:R-:W-:Y:S01]  /*6fe0*/  LDGSTS.E.BYPASS.LTC128B.128 [R225+0x6800], desc[UR4][R246.64] ;  /* 0x06800000f6e17fae */ /* 0x000fe2000b981a04 */
[--C-:B------:R-:W-:Y:S01]  /*6ff0*/  IMAD.X R245, R247, 0x1, R234.reuse, P0 ;  /* 0x00000001f7f57824 */ /* 0x100fe200000e06ea */
[-C--:B------:R-:W-:Y:S04]  /*7000*/  IADD3 R148, P0, PT, R244, R235.reuse, RZ ;  /* 0x000000ebf4947210 */ /* 0x080fe80007f1e0ff */
[----:B------:R-:W-:Y:S01]  /*7010*/  LDGSTS.E.BYPASS.LTC128B.128 [R225+0x7000], desc[UR4][R244.64] ;  /* 0x07000000f4e17fae */ /* 0x000fe2000b981a04 */
[--C-:B------:R-:W-:Y:S05]  /*7020*/  IMAD.X R149, R245, 0x1, R234.reuse, P0 ;  /* 0x00000001f5957824 */ /* 0x100fea00000e06ea */
[----:B------:R-:W-:Y:S01]  /*7030*/  LDGSTS.E.BYPASS.LTC128B.128 [R225+0x7800], desc[UR4][R148.64] ;  /* 0x0780000094e17fae */ /* 0x000fe2000b981a04 */
[-C--:B--2---:R-:W-:Y:S04]  /*7040*/  IADD3 R250, P0, PT, R148, R235.reuse, RZ ;  /* 0x000000eb94fa7210 */ /* 0x084fe80007f1e0ff */
[----:B------:R-:W-:Y:S02]  /*7050*/  IADD3.X R251, PT, PT, R149, R234, RZ, P0, !PT ;  /* 0x000000ea95fb7210 */ /* 0x000fe400007fe4ff */
[----:B------:R-:W-:Y:S03]  /*7060*/  IADD3 R22, P0, PT, R250, R235, RZ ;  /* 0x000000ebfa167210 */ /* 0x000fe60007f1e0ff */
[----:B------:R-:W-:Y:S02]  /*7070*/  LDGSTS.E.BYPASS.LTC128B.128 [R225+0x8000], desc[UR4][R250.64] ;  /* 0x08000000fae17fae */ /* 0x000fe4000b981a04 */
[----:B------:R-:W-:Y:S01]  /*7080*/  IMAD.X R23, R251, 0x1, R234, P0 ;  /* 0x00000001fb177824 */ /* 0x000fe200000e06ea */
[----:B-1----:R-:W-:Y:S04]  /*7090*/  LOP3.LUT P0, RZ, R214, 0x4, RZ, 0xc0, !PT ;  /* 0x00000004d6ff7812 */ /* 0x002fe8000780c0ff */
[----:B------:R1:W-:Y:S01]  /*70a0*/  LDGSTS.E.BYPASS.LTC128B.128 [R225+0x8800], desc[UR4][R22.64] ;  /* 0x0880000016e17fae */ /* 0x0003e2000b981a04 */
[----:B------:R-:W-:Y:S04]  /*70b0*/  SEL R0, R0, 0xffffffe0, !P0 ;  /* 0xffffffe000007807 */ /* 0x000fe80004000000 */
[----:B------:R-:W-:Y:S01]  /*70c0*/  LDSM.16.M88.4 R156, [R213] ;  /* 0x00000000d59c783b */ /* 0x000fe20000000200 */
[----:B------:R-:W-:Y:S01]  /*70d0*/  IMAD.IADD R204, R213, 0x1, R0 ;  /* 0x00000001d5cc7824 */ /* 0x000fe200078e0200 */
[----:B------:R-:W-:Y:S03]  /*70e0*/  IADD3 R0, PT, PT, R212, R0, RZ ;  /* 0x00000000d4007210 */ /* 0x000fe60007ffe0ff */
[----:B------:R-:W2:Y:S05]  /*70f0*/  LDSM.16.M88.4 R160, [R212+0x1000] ;  /* 0x00100000d4a0783b */ /* 0x000eaa0000000200 */
[----:B------:R-:W3:Y:S05]  /*7100*/  LDSM.16.M88.4 R164, [R212+0x1400] ;  /* 0x00140000d4a4783b */ /* 0x000eea0000000200 */
[----:B------:R-:W1:Y:S05]  /*7110*/  LDSM.16.M88.4 R168, [R212+0x1800] ;  /* 0x00180000d4a8783b */ /* 0x000e6a0000000200 */
[----:B------:R-:W0:Y:S05]  /*7120*/  LDGDEPBAR ;  /* 0x00000000000079af */ /* 0x000e2a0000000000 */
[----:B------:R-:W4:Y:S05]  /*7130*/  LDSM.16.M88.4 R172, [R212+0x1c00] ;  /* 0x001c0000d4ac783b */ /* 0x000f2a0000000200 */
[----:B------:R-:W-:Y:S05]  /*7140*/  LDSM.16.M88.4 R176, [R212+0x2c00] ;  /* 0x002c0000d4b0783b */ /* 0x000fea0000000200 */
[----:B------:R-:W-:Y:S05]  /*7150*/  LDSM.16.M88.4 R180, [R212+0x3000] ;  /* 0x00300000d4b4783b */ /* 0x000fea0000000200 */
[----:B------:R-:W-:Y:S05]  /*7160*/  LDSM.16.M88.4 R184, [R212+0x3400] ;  /* 0x00340000d4b8783b */ /* 0x000fea0000000200 */
[----:B------:R-:W-:Y:S01]  /*7170*/  LDSM.16.M88.4 R188, [R212+0x3c00] ;  /* 0x003c0000d4bc783b */ /* 0x000fe20000000200 */
[C---:B--2---:R-:W-:Y:S04]  /*7180*/  HMMA.16816.F32 R4, R156.reuse, R160, RZ ;  /* 0x000000a09c04723c */ /* 0x044fe800000018ff */
[----:B------:R-:W-:Y:S04]  /*7190*/  LDSM.16.M88.4 R192, [R212+0x4000] ;  /* 0x00400000d4c0783b */ /* 0x000fe80000000200 */
[C---:B------:R-:W-:Y:S01]  /*71a0*/  HMMA.16816.F32 R8, R156.reuse, R162, RZ ;  /* 0x000000a29c08723c */ /* 0x040fe200000018ff */
[----:B------:R-:W2:Y:S05]  /*71b0*/  LDSM.16.M88.4 R160, [R212+0x2000] ;  /* 0x00200000d4a0783b */ /* 0x000eaa0000000200 */
[----:B------:R-:W-:Y:S02]  /*71c0*/  LDSM.16.M88.4 R196, [R212+0x4800] ;  /* 0x00480000d4c4783b */ /* 0x000fe40000000200 */
[C---:B---3--:R-:W-:Y:S03]  /*71d0*/  HMMA.16816.F32 R12, R156.reuse, R164, RZ ;  /* 0x000000a49c0c723c */ /* 0x048fe600000018ff */
[----:B------:R-:W-:Y:S05]  /*71e0*/  LDSM.16.M88.4 R200, [R212+0x4c00] ;  /* 0x004c0000d4c8783b */ /* 0x000fea0000000200 */
[C---:B------:R-:W-:Y:S01]  /*71f0*/  HMMA.16816.F32 R16, R156.reuse, R166, RZ ;  /* 0x000000a69c10723c */ /* 0x040fe200000018ff */
[----:B------:R-:W3:Y:S05]  /*7200*/  LDSM.16.M88.4 R164, [R212+0x2400] ;  /* 0x00240000d4a4783b */ /* 0x000eea0000000200 */
[----:B------:R-:W-:Y:S02]  /*7210*/  LDSM.16.M88.4 R204, [R204] ;  /* 0x00000000cccc783b */ /* 0x000fe40000000200 */
[C---:B-1----:R-:W-:Y:S03]  /*7220*/  HMMA.16816.F32 R20, R156.reuse, R168, RZ ;  /* 0x000000a89c14723c */ /* 0x042fe600000018ff */
[----:B------:R-:W-:Y:S05]  /*7230*/  LDSM.16.M88.4 R208, [R0+0x1000] ;  /* 0x0010000000d0783b */ /* 0x000fea0000000200 */
[C---:B------:R-:W-:Y:S01]  /*7240*/  HMMA.16816.F32 R24, R156.reuse, R170, RZ ;  /* 0x000000aa9c18723c */ /* 0x040fe200000018ff */
[----:B------:R-:W1:Y:S07]  /*7250*/  LDSM.16.M88.4 R168, [R212+0x2800] ;  /* 0x00280000d4a8783b */ /* 0x000e6e0000000200 */
[C---:B----4-:R-:W-:Y:S08]  /*7260*/  HMMA.16816.F32 R28, R156.reuse, R172, RZ ;  /* 0x000000ac9c1c723c */ /* 0x050ff000000018ff */
[C---:B------:R-:W-:Y:S01]  /*7270*/  HMMA.16816.F32 R32, R156.reuse, R174, RZ ;  /* 0x000000ae9c20723c */ /* 0x040fe200000018ff */
[----:B------:R-:W4:Y:S07]  /*7280*/  LDSM.16.M88.4 R172, [R212+0x3800] ;  /* 0x00380000d4ac783b */ /* 0x000f2e0000000200 */
[C---:B--2---:R-:W-:Y:S08]  /*7290*/  HMMA.16816.F32 R36, R156.reuse, R160, RZ ;  /* 0x000000a09c24723c */ /* 0x044ff000000018ff */
[C---:B------:R-:W-:Y:S01]  /*72a0*/  HMMA.16816.F32 R40, R156.reuse, R162, RZ ;  /* 0x000000a29c28723c */ /* 0x040fe200000018ff */
[----:B------:R-:W2:Y:S07]  /*72b0*/  LDSM.16.M88.4 R160, [R212+0x4400] ;  /* 0x00440000d4a0783b */ /* 0x000eae0000000200 */
[C---:B---3--:R-:W-:Y:S08]  /*72c0*/  HMMA.16816.F32 R44, R156.reuse, R164, RZ ;  /* 0x000000a49c2c723c */ /* 0x048ff000000018ff */
[C---:B------:R-:W-:Y:S01]  /*72d0*/  HMMA.16816.F32 R48, R156.reuse, R166, RZ ;  /* 0x000000a69c30723c */ /* 0x040fe200000018ff */
[----:B------:R-:W3:Y:S07]  /*72e0*/  LDSM.16.M88.4 R164, [R0+0x1400] ;  /* 0x0014000000a4783b */ /* 0x000eee0000000200 */
[C---:B-1----:R-:W-:Y:S08]  /*72f0*/  HMMA.16816.F32 R52, R156.reuse, R168, RZ ;  /* 0x000000a89c34723c */ /* 0x042ff000000018ff */
[C---:B------:R-:W-:Y:S01]  /*7300*/  HMMA.16816.F32 R56, R156.reuse, R170, RZ ;  /* 0x000000aa9c38723c */ /* 0x040fe200000018ff */
[----:B------:R-:W1:Y:S07]  /*7310*/  LDSM.16.M88.4 R168, [R0+0x1800] ;  /* 0x0018000000a8783b */ /* 0x000e6e0000000200 */
[C---:B------:R-:W-:Y:S08]  /*7320*/  HMMA.16816.F32 R60, R156.reuse, R176, RZ ;  /* 0x000000b09c3c723c */ /* 0x040ff000000018ff */
[C---:B------:R-:W-:Y:S01]  /*7330*/  HMMA.16816.F32 R64, R156.reuse, R178, RZ ;  /* 0x000000b29c40723c */ /* 0x040fe200000018ff */
[----:B------:R-:W-:Y:S07]  /*7340*/  LDSM.16.M88.4 R176, [R0+0x2800] ;  /* 0x0028000000b0783b */ /* 0x000fee0000000200 */
[C---:B------:R-:W-:Y:S08]  /*7350*/  HMMA.16816.F32 R68, R156.reuse, R180, RZ ;  /* 0x000000b49c44723c */ /* 0x040ff000000018ff */
[C---:B------:R-:W-:Y:S01]  /*7360*/  HMMA.16816.F32 R72, R156.reuse, R182, RZ ;  /* 0x000000b69c48723c */ /* 0x040fe200000018ff */
[----:B------:R-:W-:Y:S07]  /*7370*/  LDSM.16.M88.4 R180, [R0+0x2c00] ;  /* 0x002c000000b4783b */ /* 0x000fee0000000200 */
[C---:B------:R-:W-:Y:S08]  /*7380*/  HMMA.16816.F32 R76, R156.reuse, R184, RZ ;  /* 0x000000b89c4c723c */ /* 0x040ff000000018ff */
[C---:B------:R-:W-:Y:S01]  /*7390*/  HMMA.16816.F32 R80, R156.reuse, R186, RZ ;  /* 0x000000ba9c50723c */ /* 0x040fe200000018ff */
[----:B------:R-:W-:Y:S07]  /*73a0*/  LDSM.16.M88.4 R184, [R0+0x3000] ;  /* 0x0030000000b8783b */ /* 0x000fee0000000200 */
[C---:B----4-:R-:W-:Y:S08]  /*73b0*/  HMMA.16816.F32 R84, R156.reuse, R172, RZ ;  /* 0x000000ac9c54723c */ /* 0x050ff000000018ff */
        /* <DEDUP_REMOVED lines=8> */
[C---:B--2---:R-:W-:Y:S08]  /*7440*/  HMMA.16816.F32 R108, R156.reuse, R160, RZ ;  /* 0x000000a09c6c723c */ /* 0x044ff000000018ff */
[C---:B------:R-:W-:Y:S01]  /*7450*/  HMMA.16816.F32 R112, R156.reuse, R162, RZ ;  /* 0x000000a29c70723c */ /* 0x040fe200000018ff */
[----:B------:R-:W-:Y:S07]  /*7460*/  LDSM.16.M88.4 R160, [R0+0x2000] ;  /* 0x0020000000a0783b */ /* 0x000fee0000000200 */
[C---:B------:R-:W-:Y:S08]  /*7470*/  HMMA.16816.F32 R116, R156.reuse, R196, RZ ;  /* 0x000000c49c74723c */ /* 0x040ff000000018ff */
[C---:B------:R-:W-:Y:S01]  /*7480*/  HMMA.16816.F32 R120, R156.reuse, R198, RZ ;  /* 0x000000c69c78723c */ /* 0x040fe200000018ff */
[----:B------:R-:W-:Y:S07]  /*7490*/  LDSM.16.M88.4 R196, [R0+0x4000] ;  /* 0x0040000000c4783b */ /* 0x000fee0000000200 */
[C---:B------:R-:W-:Y:S08]  /*74a0*/  HMMA.16816.F32 R124, R156.reuse, R200, RZ ;  /* 0x000000c89c7c723c */ /* 0x040ff000000018ff */
[----:B------:R-:W-:Y:S01]  /*74b0*/  HMMA.16816.F32 R128, R156, R202, RZ ;  /* 0x000000ca9c80723c */ /* 0x000fe200000018ff */
[----:B------:R-:W2:Y:S05]  /*74c0*/  LDSM.16.M88.4 R156, [R0+0x1c00] ;  /* 0x001c0000009c783b */ /* 0x000eaa0000000200 */
[----:B------:R-:W-:Y:S02]  /*74d0*/  LDSM.16.M88.4 R200, [R0+0x4400] ;  /* 0x0044000000c8783b */ /* 0x000fe40000000200 */
[C---:B------:R-:W-:Y:S08]  /*74e0*/  HMMA.16816.F32 R4, R204.reuse, R208, R4 ;  /* 0x000000d0cc04723c */ /* 0x040ff00000001804 */
[C---:B------:R-:W-:Y:S01]  /*74f0*/  HMMA.16816.F32 R8, R204.reuse, R210, R8 ;  /* 0x000000d2cc08723c */ /* 0x040fe20000001808 */
[----:B------:R-:W-:Y:S07]  /*7500*/  LDSM.16.M88.4 R208, [R0+0x4800] ;  /* 0x0048000000d0783b */ /* 0x000fee0000000200 */
[C---:B---3--:R-:W-:Y:S08]  /*7510*/  HMMA.16816.F32 R12, R204.reuse, R164, R12 ;  /* 0x000000a4cc0c723c */ /* 0x048ff0000000180c */
[C---:B------:R-:W-:Y:S01]  /*7520*/  HMMA.16816.F32 R16, R204.reuse, R166, R16 ;  /* 0x000000a6cc10723c */ /* 0x040fe20000001810 */
[----:B------:R-:W3:Y:S07]  /*7530*/  LDSM.16.M88.4 R164, [R0+0x3400] ;  /* 0x0034000000a4783b */ /* 0x000eee0000000200 */
[C---:B-1----:R-:W-:Y:S08]  /*7540*/  HMMA.16816.F32 R20, R204.reuse, R168, R20 ;  /* 0x000000a8cc14723c */ /* 0x042ff00000001814 */
[C---:B------:R-:W-:Y:S01]  /*7550*/  HMMA.16816.F32 R24, R204.reuse, R170, R24 ;  /* 0x000000aacc18723c */ /* 0x040fe20000001818 */
[----:B------:R-:W1:Y:S01]  /*7560*/  LDSM.16.M88.4 R168, [R0+0x4c00] ;  /* 0x004c000000a8783b */ /* 0x000e620000000200 */
[----:B------:R-:W-:Y:S04]  /*7570*/  DEPBAR.LE SB0, 0x0 ;  /* 0x000080000000791a */ /* 0x000fe80000000000 */
[----:B------:R-:W-:Y:S02]  /*7580*/  BAR.SYNC.DEFER_BLOCKING 0x0 ;  /* 0x0000000000007b1d */ /* 0x000fe40000010000 */
[C---:B--2---:R-:W-:Y:S08]  /*7590*/  HMMA.16816.F32 R28, R204.reuse, R156, R28 ;  /* 0x0000009ccc1c723c */ /* 0x044ff0000000181c */
[C---:B------:R-:W-:Y:S08]  /*75a0*/  HMMA.16816.F32 R32, R204.reuse, R158, R32 ;  /* 0x0000009ecc20723c */ /* 0x040ff00000001820 */
        /* <DEDUP_REMOVED lines=10> */
[C---:B---3--:R-:W-:Y:S08]  /*7650*/  HMMA.16816.F32 R76, R204.reuse, R164, R76 ;  /* 0x000000a4cc4c723c */ /* 0x048ff0000000184c */
        /* <DEDUP_REMOVED lines=11> */
[C---:B-1----:R-:W-:Y:S08]  /*7710*/  HMMA.16816.F32 R124, R204.reuse, R168, R124 ;  /* 0x000000a8cc7c723c */ /* 0x042ff0000000187c */
[----:B------:R-:W-:Y:S01]  /*7720*/  HMMA.16816.F32 R128, R204, R170, R128 ;  /* 0x000000aacc80723c */ /* 0x000fe20000001880 */
[----:B------:R-:W-:Y:S08]  /*7730*/  @!UPT UIADD3 URZ, UPT, UPT, URZ, URZ, URZ ;  /* 0x000000fffffff290 */ /* 0x000ff0000fffe0ff */
[----:B------:R-:W-:Y:S11]  /*7740*/  @!P2 BRA `(.L_x_525) ;  /* 0x0000000400a4a947 */ /* 0x000ff60003800000 */
[----:B------:R-:W-:Y:S01]  /*7750*/  ISETP.NE.U32.AND P1, PT, R232, RZ, PT ;  /* 0x000000ffe800720c */ /* 0x000fe20003f25070 */
[----:B------:R-:W-:Y:S03]  /*7760*/  BSSY.RECONVERGENT B0, `(.L_x_526) ;  /* 0x000004c000007945 */ /* 0x000fe60003800200 */
[----:B------:R-:W-:Y:S11]  /*7770*/  ISETP.NE.AND.EX P1, PT, R233, RZ, PT, P1 ;  /* 0x000000ffe900720c */ /* 0x000ff60003f25310 */
[----:B------:R-:W-:Y:S02]  /*7780*/  @!UPT UIADD3 URZ, UPT, UPT, URZ, URZ, URZ ;  /* 0x000000fffffff290 */ /* 0x000fe4000fffe0ff */
[----:B------:R-:W2:Y:S01]  /*7790*/  @!P1 LD.E R0, desc[UR4][R2.64+0x38] ;  /* 0x0000380402009980 */ /* 0x000ea2000c101900 */
[----:B------:R-:W-:Y:S05]  /*77a0*/  @!P1 IMAD.MOV.U32 R149, RZ, RZ, RZ ;  /* 0x000000ffff959224 */ /* 0x000fea00078e00ff */
[----:B------:R-:W-:Y:S01]  /*77b0*/  @!P1 IADD3 R149, P2, PT, RZ, -R149, RZ ;  /* 0x80000095ff959210 */ /* 0x000fe20007f5e0ff */
[----:B--2---:R-:W-:Y:S04]  /*77c0*/  @!P1 IMAD.SHL.U32 R0, R0, 0x100, RZ ;  /* 0x0000010000009824 */ /* 0x004fe800078e00ff */
[----:B------:R-:W-:Y:S05]  /*77d0*/  @!P1 IMAD.X R0, RZ, RZ, ~R0, P2 ;  /* 0x000000ffff009224 */ /* 0x000fea00010e0e00 */
[----:B------:R-:W-:Y:S04]  /*77e0*/  @!P1 SHF.R.S64 R149, R149, 0x1f, R0 ;  /* 0x0000001f95959819 */ /* 0x000fe80000001000 */
[----:B------:R-:W-:Y:S01]  /*77f0*/  @!P1 IADD3 R218, P2, PT, R149, R218, RZ ;  /* 0x000000da95da9210 */ /* 0x000fe20007f5e0ff */
[----:B------:R-:W-:Y:S03]  /*7800*/  IMAD.SHL.U32 R149, R216, 0x40, RZ ;  /* 0x00000040d8957824 */ /* 0x000fe600078e00ff */
[----:B------:R-:W-:Y:S01]  /*7810*/  @!P1 LEA.HI.X.SX32 R219, R0, R219, 0x1, P2 ;  /* 0x000000db00db9211 */ /* 0x000fe200010f0eff */
[----:B------:R-:W-:Y:S08]  /*7820*/  @!P1 BRA `(.L_x_527) ;  /* 0x0000000000fc9947 */ /* 0x000ff00003800000 */
[----:B------:R-:W-:Y:S01]  /*7830*/  VIADD R156, R230, 0xfffffe00 ;  /* 0xfffffe00e69c7836 */ /* 0x000fe20000000000 */
[----:B------:R-:W2:Y:S04]  /*7840*/  LD.E R159, desc[UR4][R2.64+0x170] ;  /* 0x00017004029f7980 */ /* 0x000ea8000c101900 */
[----:B------:R-:W-:Y:S01]  /*7850*/  IABS R148, R156 ;  /* 0x0000009c00947213 */ /* 0x000fe20000000000 */
[----:B------:R-:W3:Y:S01]  /*7860*/  LD.E.64 R164, desc[UR4][R2.64+0x20] ;  /* 0x0000200402a47980 */ /* 0x000ee2000c101b00 */
[-C--:B--2---:R-:W-:Y:S02]  /*7870*/  IABS R157, R159.reuse ;  /* 0x0000009f009d7213 */ /* 0x084fe40000000000 */
[-C--:B------:R-:W-:Y:S02]  /*7880*/  IABS R155, R159.reuse ;  /* 0x0000009f009b7213 */ /* 0x080fe40000000000 */
[----:B------:R-:W1:Y:S01]  /*7890*/  I2F.RP R152, R157 ;  /* 0x0000009d00987306 */ /* 0x000e620000209400 */
[----:B------:R-:W-:Y:S02]  /*78a0*/  LOP3.LUT R156, R156, R159, RZ, 0x3c, !PT ;  /* 0x0000009f9c9c7212 */ /* 0x000fe400078e3cff */
[----:B------:R-:W-:Y:S02]  /*78b0*/  IMAD.MOV R155, RZ, RZ, -R155 ;  /* 0x000000ffff9b7224 */ /* 0x000fe400078e0a9b */
[----:B------:R-:W-:Y:S05]  /*78c0*/  ISETP.GE.AND P2, PT, R156, RZ, PT ;  /* 0x000000ff9c00720c */ /* 0x000fea0003f46270 */
[----:B-1----:R-:W1:Y:S02]  /*78d0*/  MUFU.RCP R0, R152 ;  /* 0x0000009800007308 */ /* 0x002e640000001000 */
[----:B-1----:R-:W-:Y:S01]  /*78e0*/  VIADD R160, R0, 0xffffffe ;  /* 0x0ffffffe00a07836 */ /* 0x002fe20000000000 */
[----:B------:R-:W-:Y:S07]  /*78f0*/  IADD3 R0, PT, PT, R230, -0x100, RZ ;  /* 0xffffff00e6007810 */ /* 0x000fee0007ffe0ff */
[----:B------:R-:W1:Y:S02]  /*7900*/  F2I.FTZ.U32.TRUNC.NTZ R161, R160 ;  /* 0x000000a000a17305 */ /* 0x000e64000021f000 */
[--C-:B-1----:R-:W-:Y:S02]  /*7910*/  IMAD.MOV R150, RZ, RZ, -R161.reuse ;  /* 0x000000ffff967224 */ /* 0x102fe400078e0aa1 */
[----:B------:R-:W-:Y:S02]  /*7920*/  IMAD.MOV.U32 R160, RZ, RZ, RZ ;  /* 0x000000ffffa07224 */ /* 0x000fe400078e00ff */
[----:B------:R-:W-:Y:S01]  /*7930*/  IMAD R163, R150, R157, RZ ;  /* 0x0000009d96a37224 */ /* 0x000fe200078e02ff */
[----:B------:R-:W-:Y:S02]  /*7940*/  IABS R150, R0 ;  /* 0x0000000000967213 */ /* 0x000fe40000000000 */
[----:B------:R-:W-:Y:S01]  /*7950*/  LOP3.LUT R0, R0, R159, RZ, 0x3c, !PT ;  /* 0x0000009f00007212 */ /* 0x000fe200078e3cff */
[----:B------:R-:W-:Y:S02]  /*7960*/  IMAD.HI.U32 R161, R161, R163, R160 ;  /* 0x000000a3a1a17227 */ /* 0x000fe400078e00a0 */
[----:B------:R-:W2:Y:S04]  /*7970*/  LD.E.64 R162, desc[UR4][R2.64+0x38] ;  /* 0x0000380402a27980 */ /* 0x000ea8000c101b00 */
[C---:B------:R-:W-:Y:S04]  /*7980*/  IMAD.HI.U32 R152, R161.reuse, R148, RZ ;  /* 0x00000094a1987227 */ /* 0x040fe800078e00ff */
[----:B------:R-:W-:Y:S04]  /*7990*/  IMAD.HI.U32 R158, R161, R150, RZ ;  /* 0x00000096a19e7227 */ /* 0x000fe800078e00ff */
[-C--:B------:R-:W-:Y:S02]  /*79a0*/  IMAD R148, R152, R155.reuse, R148 ;  /* 0x0000009b98947224 */ /* 0x080fe400078e0294 */
[----:B------:R-:W-:Y:S03]  /*79b0*/  IMAD R150, R158, R155, R150 ;  /* 0x0000009b9e967224 */ /* 0x000fe600078e0296 */
[C---:B------:R-:W-:Y:S02]  /*79c0*/  ISETP.GT.U32.AND P3, PT, R157.reuse, R148, PT ;  /* 0x000000949d00720c */ /* 0x040fe40003f64070 */
[----:B------:R-:W-:Y:S11]  /*79d0*/  ISETP.GT.U32.AND P4, PT, R157, R150, PT ;  /* 0x000000969d00720c */ /* 0x000ff60003f84070 */
[----:B------:R-:W-:Y:S02]  /*79e0*/  @!P3 IMAD.IADD R148, R148, 0x1, -R157 ;  /* 0x000000019494b824 */ /* 0x000fe400078e0a9d */
[-C--:B------:R-:W-:Y:S01]  /*79f0*/  @!P4 IADD3 R150, PT, PT, R150, -R157.reuse, RZ ;  /* 0x8000009d9696c210 */ /* 0x080fe20007ffe0ff */
[----:B------:R-:W-:Y:S01]  /*7a00*/  @!P3 VIADD R152, R152, 0x1 ;  /* 0x000000019898b836 */ /* 0x000fe20000000000 */
[----:B------:R-:W-:Y:S01]  /*7a10*/  ISETP.GE.AND P3, PT, R0, RZ, PT ;  /* 0x000000ff0000720c */ /* 0x000fe20003f66270 */
[----:B------:R-:W-:Y:S01]  /*7a20*/  @!P4 VIADD R158, R158, 0x1 ;  /* 0x000000019e9ec836 */ /* 0x000fe20000000000 */
[-C--:B------:R-:W-:Y:S02]  /*7a30*/  ISETP.GE.U32.AND P5, PT, R148, R157.reuse, PT ;  /* 0x0000009d9400720c */ /* 0x080fe40003fa6070 */
[----:B------:R-:W-:Y:S02]  /*7a40*/  ISETP.GE.U32.AND P6, PT, R150, R157, PT ;  /* 0x0000009d9600720c */ /* 0x000fe40003fc6070 */
[----:B------:R-:W-:Y:S02]  /*7a50*/  ISETP.NE.AND P4, PT, R159, RZ, PT ;  /* 0x000000ff9f00720c */ /* 0x000fe40003f85270 */
[----:B------:R-:W-:Y:S07]  /*7a60*/  LOP3.LUT R157, RZ, R159, RZ, 0x33, !PT ;  /* 0x0000009fff9d7212 */ /* 0x000fee00078e33ff */
[----:B------:R-:W-:Y:S02]  /*7a70*/  @P5 IADD3 R152, PT, PT, R152, 0x1, RZ ;  /* 0x0000000198985810 */ /* 0x000fe40007ffe0ff */
[----:B------:R-:W-:Y:S03]  /*7a80*/  @P6 VIADD R158, R158, 0x1 ;  /* 0x000000019e9e6836 */ /* 0x000fe60000000000 */
[----:B------:R-:W-:Y:S02]  /*7a90*/  @!P2 IMAD.MOV R152, RZ, RZ, -R152 ;  /* 0x000000ffff98a224 */ /* 0x000fe400078e0a98 */
[----:B------:R-:W-:Y:S03]  /*7aa0*/  @!P3 IADD3 R158, PT, PT, -R158, RZ, RZ ;  /* 0x000000ff9e9eb210 */ /* 0x000fe60007ffe1ff */
[C---:B------:R-:W-:Y:S02]  /*7ab0*/  SEL R161, R157.reuse, R152, !P4 ;  /* 0x000000989da17207 */ /* 0x040fe40006000000 */
[----:B------:R-:W-:Y:S02]  /*7ac0*/  SEL R157, R157, R158, !P4 ;  /* 0x0000009e9d9d7207 */ /* 0x000fe40006000000 */
[-C--:B------:R-:W-:Y:S02]  /*7ad0*/  LEA R168, P3, R161, R240.reuse, 0x2 ;  /* 0x000000f0a1a87211 */ /* 0x080fe400078610ff */
[C---:B------:R-:W-:Y:S01]  /*7ae0*/  LEA R166, P2, R157.reuse, R240, 0x2 ;  /* 0x000000f09da67211 */ /* 0x040fe200078410ff */
[----:B------:R-:W-:Y:S01]  /*7af0*/  IMAD.IADD R148, R157, 0x1, -R161 ;  /* 0x000000019d947824 */ /* 0x000fe200078e0aa1 */
[-C--:B------:R-:W-:Y:S02]  /*7b00*/  LEA.HI.X.SX32 R169, R161, R241.reuse, 0x2, P3 ;  /* 0x000000f1a1a97211 */ /* 0x080fe400018f16ff */
[----:B------:R-:W-:Y:S01]  /*7b10*/  LEA.HI.X.SX32 R167, R157, R241, 0x2, P2 ;  /* 0x000000f19da77211 */ /* 0x000fe200010f16ff */
[----:B------:R-:W-:Y:S02]  /*7b20*/  IMAD R159, R159, R148, -0x100 ;  /* 0xffffff009f9f7424 */ /* 0x000fe400078e0294 */
[----:B------:R-:W4:Y:S03]  /*7b30*/  LD.E R155, desc[UR4][R168.64] ;  /* 0x00000004a89b7980 */ /* 0x000f26000c101900 */
[----:B------:R-:W-:Y:S01]  /*7b40*/  SHF.R.S32.HI R157, RZ, 0x1f, R159 ;  /* 0x0000001fff9d7819 */ /* 0x000fe2000001149f */
[----:B------:R-:W4:Y:S01]  /*7b50*/  LD.E R0, desc[UR4][R166.64] ;  /* 0x00000004a6007980 */ /* 0x000f22000c101900 */
        /* <DEDUP_REMOVED lines=12> */
.L_x_527:
[----:B------:R-:W-:Y:S05]  /*7c20*/  BSYNC.RECONVERGENT B0 ;  /* 0x0000000000007941 */ /* 0x000fea0003800200 */
.L_x_526:
[----:B------:R-:W-:Y:S01]  /*7c30*/  @!PT LDS RZ, [RZ] ;  /* 0x00000000fffff984 */ /* 0x000fe20000000800 */
[----:B------:R-:W-:Y:S01]  /*7c40*/  @!PT LDS RZ, [RZ] ;  /* 0x00000000fffff984 */ /* 0x000fe20000000800 */
[----:B------:R-:W-:Y:S01]  /*7c50*/  @!PT LDS RZ, [RZ] ;  /* 0x00000000fffff984 */ /* 0x000fe20000000800 */
[----:B------:R1:W-:Y:S01]  /*7c60*/  LDGSTS.E.BYPASS.LTC128B.128 [R225+0x1000], desc[UR4][R218.64] ;  /* 0x01000000dae17fae */ /* 0x0003e2000b981a04 */
[----:B------:R-:W-:Y:S02]  /*7c70*/  IADD3 R164, P2, PT, R149, R218, RZ ;  /* 0x000000da95a47210 */ /* 0x000fe40007f5e0ff */
[----:B------:R-:W-:Y:S02]  /*7c80*/  SHF.L.U64.HI R0, R216, 0x6, R217 ;  /* 0x00000006d8007819 */ /* 0x000fe400000102d9 */
[-C--:B------:R-:W-:Y:S03]  /*7c90*/  IADD3 R162, P3, PT, R164, R149.reuse, RZ ;  /* 0x00000095a4a27210 */ /* 0x080fe60007f7e0ff */
[----:B------:R-:W-:Y:S01]  /*7ca0*/  IMAD.X R165, R0, 0x1, R219, P2 ;  /* 0x0000000100a57824 */ /* 0x000fe200010e06db */
[-C--:B------:R-:W-:Y:S03]  /*7cb0*/  IADD3 R160, P2, PT, R162, R149.reuse, RZ ;  /* 0x00000095a2a07210 */ /* 0x080fe60007f5e0ff */
[--C-:B------:R-:W-:Y:S01]  /*7cc0*/  IMAD.X R163, R165, 0x1, R0.reuse, P3 ;  /* 0x00000001a5a37824 */ /* 0x100fe200018e0600 */
[----:B------:R1:W-:Y:S01]  /*7cd0*/  LDGSTS.E.BYPASS.LTC128B.128 [R225+0x1800], desc[UR4][R164.64] ;  /* 0x01800000a4e17fae */ /* 0x0003e2000b981a04 */
[-C--:B------:R-:W-:Y:S02]  /*7ce0*/  IADD3 R158, P3, PT, R160, R149.reuse, RZ ;  /* 0x00000095a09e7210 */ /* 0x080fe40007f7e0ff */
        /* <DEDUP_REMOVED lines=8> */
[----:B------:R-:W-:Y:S02]  /*7d70*/  IADD3 R166, P2, PT, R148, R149, RZ ;  /* 0x0000009594a67210 */ /* 0x000fe40007f5e0ff */
[--C-:B------:R-:W-:Y:S01]  /*7d80*/  IMAD.X R149, R157, 0x1, R0.reuse, P3 ;  /* 0x000000019d957824 */ /* 0x100fe200018e0600 */
[----:B------:R1:W-:Y:S03]  /*7d90*/  LDGSTS.E.BYPASS.LTC128B.128 [R225+0x3800], desc[UR4][R156.64] ;  /* 0x038000009ce17fae */ /* 0x0003e6000b981a04 */
[----:B------:R-:W-:Y:S01]  /*7da0*/  IMAD.X R167, R149, 0x1, R0, P2 ;  /* 0x0000000195a77824 */ /* 0x000fe200010e0600 */
[----:B------:R1:W-:Y:S04]  /*7db0*/  LDGSTS.E.BYPASS.LTC128B.128 [R225+0x4000], desc[UR4][R148.64] ;  /* 0x0400000094e17fae */ /* 0x0003e8000b981a04 */
[----:B------:R1:W-:Y:S04]  /*7dc0*/  LDGSTS.E.BYPASS.LTC128B.128 [R225+0x4800], desc[UR4][R166.64] ;  /* 0x04800000a6e17fae */ /* 0x0003e8000b981a04 */
[----:B------:R-:W0:Y:S02]  /*7dd0*/  LDGDEPBAR ;  /* 0x00000000000079af */ /* 0x000e240000000000 */
.L_x_525:
[----:B------:R-:W-:Y:S05]  /*7de0*/  BSYNC.RECONVERGENT B1 ;  /* 0x0000000000017941 */ /* 0x000fea0003800200 */
.L_x_524:
[----:B-1----:R-:W2:Y:S01]  /*7df0*/  LD.E R149, desc[UR4][R2.64+0xdc] ;  /* 0x0000dc0402957980 */ /* 0x002ea2000c101900 */
[----:B------:R-:W-:Y:S02]  /*7e00*/  FMNMX3.FTZ R0, R153, R6, R7, !PT ;  /* 0x0000000699007276 */ /* 0x000fe40007810007 */
        /* <DEDUP_REMOVED lines=63> */
[----:B------:R-:W-:Y:S01]  /*8200*/  IADD3 R237, PT, PT, R237, -0x1, RZ ;  /* 0xffffffffeded7810 */ /* 0x000fe20007ffe0ff */
[----:B------:R-:W1:Y:S01]  /*8210*/  SHFL.BFLY PT, R0, R157, 0x2, 0x1f ;  /* 0x0c401f009d007f89 */ /* 0x000e6200000e0000 */
[----:B------:R-:W-:Y:S07]  /*8220*/  IADD3 R230, PT, PT, R230, -0x100, RZ ;  /* 0xffffff00e6e67810 */ /* 0x000fee0007ffe0ff */
[----:B------:R-:W3:Y:S01]  /*8230*/  SHFL.BFLY PT, R148, R161, 0x2, 0x1f ;  /* 0x0c401f00a1947f89 */ /* 0x000ee200000e0000 */
[----:B-1----:R-:W-:Y:S02]  /*8240*/  FMNMX.FTZ R155, R157, R0, !PT ;  /* 0x000000009d9b7209 */ /* 0x002fe40007810000 */
[----:B---3--:R-:W-:Y:S05]  /*8250*/  FMNMX.FTZ R159, R161, R148, !PT ;  /* 0x00000094a19f7209 */ /* 0x008fea0007810000 */
[----:B------:R-:W1:Y:S08]  /*8260*/  SHFL.BFLY PT, R0, R155, 0x1, 0x1f ;  /* 0x0c201f009b007f89 */ /* 0x000e7000000e0000 */
[----:B------:R-:W3:Y:S01]  /*8270*/  SHFL.BFLY PT, R148, R159, 0x1, 0x1f ;  /* 0x0c201f009f947f89 */ /* 0x000ee200000e0000 */
[----:B-1----:R-:W-:Y:S02]  /*8280*/  FMNMX.FTZ R0, R155, R0, !PT ;  /* 0x000000009b007209 */ /* 0x002fe40007810000 */
[----:B---3--:R-:W-:Y:S03]  /*8290*/  FMNMX.FTZ R148, R159, R148, !PT ;  /* 0x000000949f947209 */ /* 0x008fe60007810000 */
[----:B------:R-:W-:Y:S01]  /*82a0*/  FADD.FTZ R152, -R0, R153 ;  /* 0x0000009900987221 */ /* 0x000fe20000010100 */
[C---:B------:R-:W-:Y:S03]  /*82b0*/  FSETP.NEU.FTZ.AND P2, PT, R148.reuse, -INF , PT ;  /* 0xff8000009400780b */ /* 0x040fe60003f5d000 */
[C---:B--2---:R-:W-:Y:S01]  /*82c0*/  FMUL.FTZ R150, R149.reuse, R152 ;  /* 0x0000009895967220 */ /* 0x044fe20000410000 */
[C---:B------:R-:W-:Y:S01]  /*82d0*/  FMUL.FTZ R156, R149.reuse, R148 ;  /* 0x00000094959c7220 */ /* 0x040fe20000410000 */
[----:B------:R-:W-:Y:S04]  /*82e0*/  FADD.FTZ R152, -R148, R151 ;  /* 0x0000009794987221 */ /* 0x000fe80000010100 */
[----:B------:R-:W-:Y:S01]  /*82f0*/  MUFU.EX2 R150, R150 ;  /* 0x0000009600967308 */ /* 0x000fe20000000800 */
[----:B------:R-:W-:Y:S01]  /*8300*/  FSEL R156, R156, RZ, P2 ;  /* 0x000000ff9c9c7208 */ /* 0x000fe20001000000 */
[C---:B------:R-:W-:Y:S01]  /*8310*/  FMUL.FTZ R151, R149.reuse, R152 ;  /* 0x0000009895977220 */ /* 0x040fe20000410000 */
[----:B------:R-:W-:Y:S01]  /*8320*/  FMUL.FTZ R152, R149, R0 ;  /* 0x0000000095987220 */ /* 0x000fe20000410000 */
[----:B------:R-:W-:Y:S02]  /*8330*/  FSETP.NEU.FTZ.AND P2, PT, R0, -INF , PT ;  /* 0xff8000000000780b */ /* 0x000fe40003f5d000 */
[-CC-:B------:R-:W-:Y:S01]  /*8340*/  FFMA.FTZ R194, R12, R149.reuse, -R156.reuse ;  /* 0x000000950cc27223 */ /* 0x180fe2000001089c */
[-CC-:B------:R-:W-:Y:S03]  /*8350*/  FFMA.FTZ R187, R13, R149.reuse, -R156.reuse ;  /* 0x000000950dbb7223 */ /* 0x180fe6000001089c */
[----:B------:R-:W1:Y:S01]  /*8360*/  MUFU.EX2 R151, R151 ;  /* 0x0000009700977308 */ /* 0x000e620000000800 */
[-CC-:B------:R-:W-:Y:S01]  /*8370*/  FFMA.FTZ R177, R24, R149.reuse, -R156.reuse ;  /* 0x0000009518b17223 */ /* 0x180fe2000001089c */
[-CC-:B------:R-:W-:Y:S01]  /*8380*/  FFMA.FTZ R180, R25, R149.reuse, -R156.reuse ;  /* 0x0000009519b47223 */ /* 0x180fe2000001089c */
[-CC-:B------:R-:W-:Y:S01]  /*8390*/  FFMA.FTZ R178, R28, R149.reuse, -R156.reuse ;  /* 0x000000951cb27223 */ /* 0x180fe2000001089c */
[-CC-:B------:R-:W-:Y:S01]  /*83a0*/  FFMA.FTZ R171, R29, R149.reuse, -R156.reuse ;  /* 0x000000951dab7223 */ /* 0x180fe2000001089c */
[-CC-:B------:R-:W-:Y:S01]  /*83b0*/  FFMA.FTZ R169, R32, R149.reuse, -R156.reuse ;  /* 0x0000009520a97223 */ /* 0x180fe2000001089c */
[-CC-:B------:R-:W-:Y:S01]  /*83c0*/  FFMA.FTZ R174, R33, R149.reuse, -R156.reuse ;  /* 0x0000009521ae7223 */ /* 0x180fe2000001089c */
[-CC-:B------:R-:W-:Y:S03]  /*83d0*/  FFMA.FTZ R170, R36, R149.reuse, -R156.reuse ;  /* 0x0000009524aa7223 */ /* 0x180fe6000001089c */
[----:B------:R-:W-:Y:S01]  /*83e0*/  MUFU.EX2 R194, R194 ;  /* 0x000000c200c27308 */ /* 0x000fe20000000800 */
[-CC-:B------:R-:W-:Y:S01]  /*83f0*/  FFMA.FTZ R163, R37, R149.reuse, -R156.reuse ;  /* 0x0000009525a37223 */ /* 0x180fe2000001089c */
[----:B------:R-:W-:Y:S01]  /*8400*/  FSEL R152, R152, RZ, P2 ;  /* 0x000000ff98987208 */ /* 0x000fe20001000000 */
[-CC-:B------:R-:W-:Y:S01]  /*8410*/  FFMA.FTZ R193, R8, R149.reuse, -R156.reuse ;  /* 0x0000009508c17223 */ /* 0x180fe2000001089c */
[-CC-:B------:R-:W-:Y:S01]  /*8420*/  FFMA.FTZ R196, R9, R149.reuse, -R156.reuse ;  /* 0x0000009509c47223 */ /* 0x180fe2000001089c */
[----:B------:R-:W-:Y:S01]  /*8430*/  FFMA.FTZ R161, R40, R149, -R156 ;  /* 0x0000009528a17223 */ /* 0x000fe2000001089c */
[----:B------:R-:W-:Y:S01]  /*8440*/  MOV R40, R231 ;  /* 0x000000e700287202 */ /* 0x000fe20000000f00 */
[-CC-:B------:R-:W-:Y:S03]  /*8450*/  FFMA.FTZ R198, R14, R149.reuse, -R152.reuse ;  /* 0x000000950ec67223 */ /* 0x180fe60000010898 */
[----:B------:R-:W-:Y:S01]  /*8460*/  MUFU.EX2 R187, R187 ;  /* 0x000000bb00bb7308 */ /* 0x000fe20000000800 */
[-CC-:B------:R-:W-:Y:S01]  /*8470*/  FFMA.FTZ R191, R15, R149.reuse, -R152.reuse ;  /* 0x000000950fbf7223 */ /* 0x180fe20000010898 */
[----:B------:R-:W-:Y:S01]  /*8480*/  @P0 IADD3 R40, PT, PT, R238, -0x20, RZ ;  /* 0xffffffe0ee280810 */ /* 0x000fe20007ffe0ff */
[----:B------:R-:W2:Y:S01]  /*8490*/  LDSM.16.MT88.4 R12, [R154+0x5000] ;  /* 0x005000009a0c783b */ /* 0x000ea20000004200 */
[-CC-:B------:R-:W-:Y:S01]  /*84a0*/  FFMA.FTZ R181, R26, R149.reuse, -R152.reuse ;  /* 0x000000951ab57223 */ /* 0x180fe20000010898 */
[-CC-:B------:R-:W-:Y:S01]  /*84b0*/  FFMA.FTZ R184, R27, R149.reuse, -R152.reuse ;  /* 0x000000951bb87223 */ /* 0x180fe20000010898 */
[-CC-:B------:R-:W-:Y:S01]  /*84c0*/  FFMA.FTZ R182, R30, R149.reuse, -R152.reuse ;  /* 0x000000951eb67223 */ /* 0x180fe20000010898 */
[--C-:B------:R-:W-:Y:S03]  /*84d0*/  FFMA.FTZ R175, R31, R149, -R152.reuse ;  /* 0x000000951faf7223 */ /* 0x100fe60000010898 */
[----:B------:R-:W-:Y:S01]  /*84e0*/  MUFU.EX2 R193, R193 ;  /* 0x000000c100c17308 */ /* 0x000fe20000000800 */
[C---:B-1----:R-:W-:Y:S01]  /*84f0*/  FMUL.FTZ R8, R151.reuse, R140 ;  /* 0x0000008c97087220 */ /* 0x042fe20000410000 */
[----:B------:R-:W-:Y:S01]  /*8500*/  FMUL.FTZ R9, R151, R141 ;  /* 0x0000008d97097220 */ /* 0x000fe20000410000 */
[----:B------:R-:W1:Y:S01]  /*8510*/  LDSM.16.MT88.4 R24, [R40] ;  /* 0x000000002818783b */ /* 0x000e620000004200 */
[-CC-:B------:R-:W-:Y:S01]  /*8520*/  FFMA.FTZ R173, R34, R149.reuse, -R152.reuse ;  /* 0x0000009522ad7223 */ /* 0x180fe20000010898 */
[-CC-:B------:R-:W-:Y:S01]  /*8530*/  FFMA.FTZ R176, R35, R149.reuse, -R152.reuse ;  /* 0x0000009523b07223 */ /* 0x180fe20000010898 */
[-CC-:B------:R-:W-:Y:S01]  /*8540*/  FFMA.FTZ R172, R38, R149.reuse, -R152.reuse ;  /* 0x0000009526ac7223 */ /* 0x180fe20000010898 */
[-CC-:B------:R-:W-:Y:S03]  /*8550*/  FFMA.FTZ R167, R39, R149.reuse, -R152.reuse ;  /* 0x0000009527a77223 */ /* 0x180fe60000010898 */
[----:B------:R-:W3:Y:S01]  /*8560*/  MUFU.EX2 R196, R196 ;  /* 0x000000c400c47308 */ /* 0x000ee20000000800 */
[-CC-:B------:R-:W-:Y:S01]  /*8570*/  FFMA.FTZ R197, R10, R149.reuse, -R152.reuse ;  /* 0x000000950ac57223 */ /* 0x180fe20000010898 */
[C---:B------:R-:W-:Y:S01]  /*8580*/  FMUL.FTZ R10, R150.reuse, R142 ;  /* 0x0000008e960a7220 */ /* 0x040fe20000410000 */
[----:B------:R-:W4:Y:S01]  /*8590*/  LDSM.16.MT88.4 R28, [R154+0x5400] ;  /* 0x005400009a1c783b */ /* 0x000f220000004200 */
[----:B------:R-:W-:Y:S01]  /*85a0*/  FFMA.FTZ R200, R11, R149, -R152 ;  /* 0x000000950bc87223 */ /* 0x000fe20000010898 */
[----:B------:R-:W-:Y:S01]  /*85b0*/  FMUL.FTZ R11, R150, R143 ;  /* 0x0000008f960b7220 */ /* 0x000fe20000410000 */
[-CC-:B------:R-:W-:Y:S01]  /*85c0*/  FFMA.FTZ R186, R20, R149.reuse, -R156.reuse ;  /* 0x0000009514ba7223 */ /* 0x180fe2000001089c */
[-C--:B------:R-:W-:Y:S03]  /*85d0*/  FFMA.FTZ R179, R21, R149.reuse, -R156 ;  /* 0x0000009515b37223 */ /* 0x080fe6000001089c */
[----:B------:R-:W-:Y:S01]  /*85e0*/  MUFU.EX2 R197, R197 ;  /* 0x000000c500c57308 */ /* 0x000fe20000000800 */
[-CC-:B------:R-:W-:Y:S01]  /*85f0*/  FFMA.FTZ R188, R22, R149.reuse, -R152.reuse ;  /* 0x0000009516bc7223 */ /* 0x180fe20000010898 */
[-C--:B------:R-:W-:Y:S01]  /*8600*/  FFMA.FTZ R183, R23, R149.reuse, -R152 ;  /* 0x0000009517b77223 */ /* 0x080fe20000010898 */
[----:B------:R-:W5:Y:S01]  /*8610*/  LDSM.16.MT88.4 R32, [R40+0x400] ;  /* 0x000400002820783b */ /* 0x000f620000004200 */
[-CC-:B------:R-:W-:Y:S01]  /*8620*/  FFMA.FTZ R185, R16, R149.reuse, -R156.reuse ;  /* 0x0000009510b97223 */ /* 0x180fe2000001089c */
[----:B------:R-:W-:Y:S01]  /*8630*/  FMUL.FTZ R16, R151, R132 ;  /* 0x0000008497107220 */ /* 0x000fe20000410000 */
[----:B------:R-:W-:Y:S01]  /*8640*/  FFMA.FTZ R190, R17, R149, -R156 ;  /* 0x0000009511be7223 */ /* 0x000fe2000001089c */
[----:B------:R-:W-:Y:S03]  /*8650*/  FMUL.FTZ R17, R151, R133 ;  /* 0x0000008597117220 */ /* 0x000fe60000410000 */
[----:B------:R-:W2:Y:S01]  /*8660*/  MUFU.EX2 R200, R200 ;  /* 0x000000c800c87308 */ /* 0x000ea20000000800 */
[----:B---3--:R-:W-:Y:S01]  /*8670*/  F2FP.F16.F32.PACK_AB R22, R196, R193 ;  /* 0x000000c1c416723e */ /* 0x008fe200000000ff */
[-CC-:B------:R-:W-:Y:S01]  /*8680*/  FFMA.FTZ R189, R18, R149.reuse, -R152.reuse ;  /* 0x0000009512bd7223 */ /* 0x180fe20000010898 */
[----:B------:R-:W-:Y:S01]  /*8690*/  LDSM.16.MT88.4 R36, [R40+0x1000] ;  /* 0x001000002824783b */ /* 0x000fe20000004200 */
[C---:B------:R-:W-:Y:S01]  /*86a0*/  FMUL.FTZ R18, R150.reuse, R134 ;  /* 0x0000008696127220 */ /* 0x040fe20000410000 */
[--C-:B------:R-:W-:Y:S01]  /*86b0*/  FFMA.FTZ R192, R19, R149, -R152.reuse ;  /* 0x0000009513c07223 */ /* 0x100fe20000010898 */
[----:B------:R-:W-:Y:S01]  /*86c0*/  FMUL.FTZ R19, R150, R135 ;  /* 0x0000008796137220 */ /* 0x000fe20000410000 */
[-CC-:B------:R-:W-:Y:S03]  /*86d0*/  FFMA.FTZ R168, R43, R149.reuse, -R152.reuse ;  /* 0x000000952ba87223 */ /* 0x180fe60000010898 */
[----:B------:R-:W-:Y:S01]  /*86e0*/  MUFU.EX2 R198, R198 ;  /* 0x000000c600c67308 */ /* 0x000fe20000000800 */
[-C--:B------:R-:W-:Y:S01]  /*86f0*/  FFMA.FTZ R166, R46, R149.reuse, -R152 ;  /* 0x000000952ea67223 */ /* 0x080fe20000010898 */
[-C--:B------:R-:W-:Y:S01]  /*8700*/  FFMA.FTZ R158, R49, R149.reuse, -R156 ;  /* 0x00000095319e7223 */ /* 0x080fe2000001089c */
[----:B------:R-:W-:Y:S01]  /*8710*/  LDSM.16.MT88.4 R140, [R154+0x8c00] ;  /* 0x008c00009a8c783b */ /* 0x000fe20000004200 */
[-CC-:B------:R-:W-:Y:S01]  /*8720*/  FFMA.FTZ R46, R58, R149.reuse, -R152.reuse ;  /* 0x000000953a2e7223 */ /* 0x180fe20000010898 */
[-C--:B------:R-:W-:Y:S01]  /*8730*/  FFMA.FTZ R49, R62, R149.reuse, -R152 ;  /* 0x000000953e317223 */ /* 0x080fe20000010898 */
[--C-:B------:R-:W-:Y:S01]  /*8740*/  FFMA.FTZ R202, R4, R149, -R156.reuse ;  /* 0x0000009504ca7223 */ /* 0x100fe2000001089c */
[----:B------:R-:W-:Y:S03]  /*8750*/  FMUL.FTZ R4, R151, R144 ;  /* 0x0000009097047220 */ /* 0x000fe60000410000 */
[----:B------:R-:W-:Y:S01]  /*8760*/  MUFU.EX2 R191, R191 ;  /* 0x000000bf00bf7308 */ /* 0x000fe20000000800 */
[----:B--2---:R-:W-:Y:S01]  /*8770*/  F2FP.F16.F32.PACK_AB R23, R200, R197 ;  /* 0x000000c5c817723e */ /* 0x004fe200000000ff */
[----:B------:R-:W-:Y:S01]  /*8780*/  FFMA.FTZ R195, R5, R149, -R156 ;  /* 0x0000009505c37223 */ /* 0x000fe2000001089c */
[----:B------:R-:W-:Y:S01]  /*8790*/  FMUL.FTZ R5, R151, R145 ;  /* 0x0000009197057220 */ /* 0x000fe20000410000 */
[-CC-:B------:R-:W-:Y:S01]  /*87a0*/  FFMA.FTZ R201, R6, R149.reuse, -R152.reuse ;  /* 0x0000009506c97223 */ /* 0x180fe20000010898 */
[C---:B------:R-:W-:Y:S01]  /*87b0*/  FMUL.FTZ R6, R150.reuse, R146 ;  /* 0x0000009296067220 */ /* 0x040fe20000410000 */
[----:B------:R-:W-:Y:S01]  /*87c0*/  FFMA.FTZ R199, R7, R149, -R152 ;  /* 0x0000009507c77223 */ /* 0x000fe20000010898 */
[----:B------:R-:W-:Y:S03]  /*87d0*/  FMUL.FTZ R7, R150, R147 ;  /* 0x0000009396077220 */ /* 0x000fe60000410000 */
[----:B------:R-:W-:Y:S01]  /*87e0*/  MUFU.EX2 R202, R202 ;  /* 0x000000ca00ca7308 */ /* 0x000fe20000000800 */
[-C--:B------:R-:W-:Y:S01]  /*87f0*/  FFMA.FTZ R164, R41, R149.reuse, -R156 ;  /* 0x0000009529a47223 */ /* 0x080fe2000001089c */
[-C--:B------:R-:W-:Y:S01]  /*8800*/  FFMA.FTZ R165, R42, R149.reuse, -R152 ;  /* 0x000000952aa57223 */ /* 0x080fe20000010898 */
[-CC-:B------:R-:W-:Y:S01]  /*8810*/  FFMA.FTZ R42, R60, R149.reuse, -R156.reuse ;  /* 0x000000953c2a7223 */ /* 0x180fe2000001089c */
[-CC-:B------:R-:W-:Y:S01]  /*8820*/  FFMA.FTZ R162, R44, R149.reuse, -R156.reuse ;  /* 0x000000952ca27223 */ /* 0x180fe2000001089c */
[-CC-:B------:R-:W-:Y:S01]  /*8830*/  FFMA.FTZ R44, R57, R149.reuse, -R156.reuse ;  /* 0x00000095392c7223 */ /* 0x180fe2000001089c */
[-C--:B------:R-:W-:Y:S01]  /*8840*/  FFMA.FTZ R155, R45, R149.reuse, -R156 ;  /* 0x000000952d9b7223 */ /* 0x080fe2000001089c */
[-CC-:B------:R-:W-:Y:S03]  /*8850*/  FFMA.FTZ R159, R47, R149.reuse, -R152.reuse ;  /* 0x000000952f9f7223 */ /* 0x180fe60000010898 */
[----:B------:R-:W2:Y:S01]  /*8860*/  MUFU.EX2 R195, R195 ;  /* 0x000000c300c37308 */ /* 0x000ea20000000800 */
[-C--:B------:R-:W-:Y:S01]  /*8870*/  FFMA.FTZ R47, R59, R149.reuse, -R152 ;  /* 0x000000953b2f7223 */ /* 0x080fe20000010898 */
[-C--:B------:R-:W-:Y:S01]  /*8880*/  FFMA.FTZ R153, R48, R149.reuse, -R156 ;  /* 0x0000009530997223 */ /* 0x080fe2000001089c */
[-C--:B------:R-:W-:Y:S01]  /*8890*/  FFMA.FTZ R157, R50, R149.reuse, -R152 ;  /* 0x00000095329d7223 */ /* 0x080fe20000010898 */
[-C--:B------:R-:W-:Y:S01]  /*88a0*/  FFMA.FTZ R50, R52, R149.reuse, -R156 ;  /* 0x0000009534327223 */ /* 0x080fe2000001089c */
[-C--:B------:R-:W-:Y:S01]  /*88b0*/  FFMA.FTZ R160, R51, R149.reuse, -R152 ;  /* 0x0000009533a07223 */ /* 0x080fe20000010898 */
[-C--:B------:R-:W-:Y:S01]  /*88c0*/  FFMA.FTZ R45, R53, R149.reuse, -R156 ;  /* 0x00000095352d7223 */ /* 0x080fe2000001089c */
[-C--:B------:R-:W-:Y:S03]  /*88d0*/  FFMA.FTZ R51, R54, R149.reuse, -R152 ;  /* 0x0000009536337223 */ /* 0x080fe60000010898 */
[----:B------:R-:W-:Y:S01]  /*88e0*/  MUFU.EX2 R201, R201 ;  /* 0x000000c900c97308 */ /* 0x000fe20000000800 */
[-C--:B------:R-:W-:Y:S01]  /*88f0*/  FFMA.FTZ R54, R65, R149.reuse, -R156 ;  /* 0x0000009541367223 */ /* 0x080fe2000001089c */
[-C--:B------:R-:W-:Y:S01]  /*8900*/  FFMA.FTZ R48, R55, R149.reuse, -R152 ;  /* 0x0000009537307223 */ /* 0x080fe20000010898 */
[-CC-:B------:R-:W-:Y:S01]  /*8910*/  FFMA.FTZ R43, R56, R149.reuse, -R156.reuse ;  /* 0x00000095382b7223 */ /* 0x180fe2000001089c */
[-CC-:B------:R-:W-:Y:S01]  /*8920*/  FFMA.FTZ R56, R68, R149.reuse, -R156.reuse ;  /* 0x0000009544387223 */ /* 0x180fe2000001089c */
[-C--:B------:R-:W-:Y:S01]  /*8930*/  FFMA.FTZ R41, R61, R149.reuse, -R156 ;  /* 0x000000953d297223 */ /* 0x080fe2000001089c */
[-C--:B------:R-:W-:Y:S01]  /*8940*/  FFMA.FTZ R52, R63, R149.reuse, -R152 ;  /* 0x000000953f347223 */ /* 0x080fe20000010898 */
[-C--:B------:R-:W-:Y:S03]  /*8950*/  FFMA.FTZ R53, R64, R149.reuse, -R156 ;  /* 0x0000009540357223 */ /* 0x080fe6000001089c */
[----:B------:R-:W3:Y:S01]  /*8960*/  MUFU.EX2 R199, R199 ;  /* 0x000000c700c77308 */ /* 0x000ee20000000800 */
[----:B--2---:R-:W-:Y:S01]  /*8970*/  F2FP.F16.F32.PACK_AB R20, R195, R202 ;  /* 0x000000cac314723e */ /* 0x004fe200000000ff */
[-CC-:B------:R-:W-:Y:S01]  /*8980*/  FFMA.FTZ R55, R66, R149.reuse, -R152.reuse ;  /* 0x0000009542377223 */ /* 0x180fe20000010898 */
[-C--:B------:R-:W-:Y:S01]  /*8990*/  FFMA.FTZ R58, R67, R149.reuse, -R152 ;  /* 0x00000095433a7223 */ /* 0x080fe20000010898 */
[-CC-:B------:R-:W-:Y:S01]  /*89a0*/  FFMA.FTZ R57, R69, R149.reuse, -R156.reuse ;  /* 0x0000009545397223 */ /* 0x180fe2000001089c */
[-C--:B------:R-:W-:Y:S01]  /*89b0*/  FFMA.FTZ R69, R81, R149.reuse, -R156 ;  /* 0x0000009551457223 */ /* 0x080fe2000001089c */
[-CC-:B------:R-:W-:Y:S01]  /*89c0*/  FFMA.FTZ R81, R94, R149.reuse, -R152.reuse ;  /* 0x000000955e517223 */ /* 0x180fe20000010898 */
[-CC-:B------:R-:W-:Y:S03]  /*89d0*/  FFMA.FTZ R59, R70, R149.reuse, -R152.reuse ;  /* 0x00000095463b7223 */ /* 0x180fe60000010898 */
[----:B------:R-:W-:Y:S01]  /*89e0*/  MUFU.EX2 R185, R185 ;  /* 0x000000b900b97308 */ /* 0x000fe20000000800 */
[-C--:B------:R-:W-:Y:S01]  /*89f0*/  FFMA.FTZ R60, R71, R149.reuse, -R152 ;  /* 0x00000095473c7223 */ /* 0x080fe20000010898 */
[-CC-:B------:R-:W-:Y:S01]  /*8a00*/  FFMA.FTZ R61, R72, R149.reuse, -R156.reuse ;  /* 0x00000095483d7223 */ /* 0x180fe2000001089c */
[-C--:B------:R-:W-:Y:S01]  /*8a10*/  FFMA.FTZ R62, R73, R149.reuse, -R156 ;  /* 0x00000095493e7223 */ /* 0x080fe2000001089c */
[-CC-:B------:R-:W-:Y:S01]  /*8a20*/  FFMA.FTZ R63, R74, R149.reuse, -R152.reuse ;  /* 0x000000954a3f7223 */ /* 0x180fe20000010898 */
[-C--:B------:R-:W-:Y:S01]  /*8a30*/  FFMA.FTZ R64, R75, R149.reuse, -R152 ;  /* 0x000000954b407223 */ /* 0x080fe20000010898 */
[-CC-:B------:R-:W-:Y:S01]  /*8a40*/  FFMA.FTZ R65, R76, R149.reuse, -R156.reuse ;  /* 0x000000954c417223 */ /* 0x180fe2000001089c */
[----:B------:R-:W-:Y:S03]  /*8a50*/  FFMA.FTZ R66, R77, R149, -R156 ;  /* 0x000000954d427223 */ /* 0x000fe6000001089c */
[----:B------:R-:W2:Y:S01]  /*8a60*/  MUFU.EX2 R190, R190 ;  /* 0x000000be00be7308 */ /* 0x000ea20000000800 */
[----:B---3--:R-:W-:Y:S01]  /*8a70*/  F2FP.F16.F32.PACK_AB R21, R199, R201 ;  /* 0x000000c9c715723e */ /* 0x008fe200000000ff */
[----:B------:R-:W-:Y:S01]  /*8a80*/  FFMA.FTZ R201, R150, R239, R201 ;  /* 0x000000ef96c97223 */ /* 0x000fe200000100c9 */
[-CC-:B------:R-:W-:Y:S01]  /*8a90*/  FFMA.FTZ R67, R78, R149.reuse, -R152.reuse ;  /* 0x000000954e437223 */ /* 0x180fe20000010898 */
[-C--:B------:R-:W-:Y:S01]  /*8aa0*/  FFMA.FTZ R70, R79, R149.reuse, -R152 ;  /* 0x000000954f467223 */ /* 0x080fe20000010898 */
[-CC-:B------:R-:W-:Y:S01]  /*8ab0*/  FFMA.FTZ R79, R97, R149.reuse, -R156.reuse ;  /* 0x00000095614f7223 */ /* 0x180fe2000001089c */
[-C--:B------:R-:W-:Y:S01]  /*8ac0*/  FFMA.FTZ R68, R80, R149.reuse, -R156 ;  /* 0x0000009550447223 */ /* 0x080fe2000001089c */
[--C-:B------:R-:W-:Y:S03]  /*8ad0*/  FFMA.FTZ R80, R95, R149, -R152.reuse ;  /* 0x000000955f507223 */ /* 0x100fe60000010898 */
[----:B------:R-:W-:Y:S01]  /*8ae0*/  MUFU.EX2 R189, R189 ;  /* 0x000000bd00bd7308 */ /* 0x000fe20000000800 */
[C---:B------:R-:W-:Y:S05]  /*8af0*/  HMMA.16816.F32 R4, R20.reuse, R12, R4 ;  /* 0x0000000c1404723c */ /* 0x040fea0000001804 */
[C---:B------:R-:W-:Y:S01]  /*8b00*/  FMUL.FTZ R12, R151.reuse, R136 ;  /* 0x00000088970c7220 */ /* 0x040fe20000410000 */
[----:B------:R-:W-:Y:S03]  /*8b10*/  FMUL.FTZ R13, R151, R137 ;  /* 0x00000089970d7220 */ /* 0x000fe60000410000 */
[----:B------:R-:W3:Y:S01]  /*8b20*/  MUFU.EX2 R192, R192 ;  /* 0x000000c000c07308 */ /* 0x000ee20000000800 */
[C---:B------:R-:W-:Y:S03]  /*8b30*/  HMMA.16816.F32 R8, R20.reuse, R14, R8 ;  /* 0x0000000e1408723c */ /* 0x040fe60000001808 */
[C---:B------:R-:W-:Y:S01]  /*8b40*/  FMUL.FTZ R14, R150.reuse, R138 ;  /* 0x0000008a960e7220 */ /* 0x040fe20000410000 */
[----:B------:R-:W-:Y:S01]  /*8b50*/  FMUL.FTZ R15, R150, R139 ;  /* 0x0000008b960f7220 */ /* 0x000fe20000410000 */
[-CC-:B------:R-:W-:Y:S01]  /*8b60*/  FFMA.FTZ R71, R82, R149.reuse, -R152.reuse ;  /* 0x0000009552477223 */ /* 0x180fe20000010898 */
[-C--:B------:R-:W-:Y:S03]  /*8b70*/  FFMA.FTZ R74, R83, R149.reuse, -R152 ;  /* 0x00000095534a7223 */ /* 0x080fe60000010898 */
[----:B------:R-:W-:Y:S01]  /*8b80*/  MUFU.EX2 R186, R186 ;  /* 0x000000ba00ba7308 */ /* 0x000fe20000000800 */
[-CC-:B------:R-:W-:Y:S01]  /*8b90*/  FFMA.FTZ R78, R93, R149.reuse, -R156.reuse ;  /* 0x000000955d4e7223 */ /* 0x180fe2000001089c */
[-C--:B------:R-:W-:Y:S01]  /*8ba0*/  FFMA.FTZ R82, R96, R149.reuse, -R156 ;  /* 0x0000009560527223 */ /* 0x080fe2000001089c */
[-C--:B------:R-:W-:Y:S01]  /*8bb0*/  FFMA.FTZ R83, R98, R149.reuse, -R152 ;  /* 0x0000009562537223 */ /* 0x080fe20000010898 */
[C---:B-1----:R-:W-:Y:S03]  /*8bc0*/  HMMA.16816.F32 R12, R20.reuse, R24, R12 ;  /* 0x00000018140c723c */ /* 0x042fe6000000180c */
[-CC-:B------:R-:W-:Y:S03]  /*8bd0*/  FFMA.FTZ R73, R84, R149.reuse, -R156.reuse ;  /* 0x0000009554497223 */ /* 0x180fe6000001089c */
[----:B------:R-:W1:Y:S01]  /*8be0*/  MUFU.EX2 R179, R179 ;  /* 0x000000b300b37308 */ /* 0x000e620000000800 */
[-CC-:B------:R-:W-:Y:S01]  /*8bf0*/  FFMA.FTZ R72, R85, R149.reuse, -R156.reuse ;  /* 0x0000009555487223 */ /* 0x180fe2000001089c */
[-C--:B------:R-:W-:Y:S01]  /*8c00*/  FFMA.FTZ R85, R101, R149.reuse, -R156 ;  /* 0x0000009565557223 */ /* 0x080fe2000001089c */
[-CC-:B------:R-:W-:Y:S01]  /*8c10*/  FFMA.FTZ R75, R86, R149.reuse, -R152.reuse ;  /* 0x00000095564b7223 */ /* 0x180fe20000010898 */
[----:B------:R-:W-:Y:S01]  /*8c20*/  HMMA.16816.F32 R16, R20, R26, R16 ;  /* 0x0000001a1410723c */ /* 0x000fe20000001810 */
[----:B------:R-:W1:Y:S02]  /*8c30*/  LDSM.16.MT88.4 R24, [R154+0x5800] ;  /* 0x005800009a18783b */ /* 0x000e640000004200 */
[----:B------:R-:W-:Y:S03]  /*8c40*/  F2FP.F16.F32.PACK_AB R20, R187, R194 ;  /* 0x000000c2bb14723e */ /* 0x000fe600000000ff */
[----:B------:R-:W-:Y:S01]  /*8c50*/  MUFU.EX2 R188, R188 ;  /* 0x000000bc00bc7308 */ /* 0x000fe20000000800 */
[----:B------:R-:W-:Y:S01]  /*8c60*/  F2FP.F16.F32.PACK_AB R21, R191, R198 ;  /* 0x000000c6bf15723e */ /* 0x000fe200000000ff */
[--C-:B------:R-:W-:Y:S01]  /*8c70*/  FFMA.FTZ R86, R99, R149, -R152.reuse ;  /* 0x0000009563567223 */ /* 0x100fe20000010898 */
[----:B--2---:R-:W-:Y:S01]  /*8c80*/  F2FP.F16.F32.PACK_AB R22, R190, R185 ;  /* 0x000000b9be16723e */ /* 0x004fe200000000ff */
[--C-:B------:R-:W-:Y:S01]  /*8c90*/  FFMA.FTZ R76, R87, R149, -R152.reuse ;  /* 0x00000095574c7223 */ /* 0x100fe20000010898 */
[----:B---3--:R-:W-:Y:S01]  /*8ca0*/  F2FP.F16.F32.PACK_AB R23, R192, R189 ;  /* 0x000000bdc017723e */ /* 0x008fe200000000ff */
[-C--:B------:R-:W-:Y:S01]  /*8cb0*/  FFMA.FTZ R77, R91, R149.reuse, -R152 ;  /* 0x000000955b4d7223 */ /* 0x080fe20000010898 */
[-C--:B------:R-:W-:Y:S03]  /*8cc0*/  FFMA.FTZ R84, R100, R149.reuse, -R156 ;  /* 0x0000009564547223 */ /* 0x080fe6000001089c */
[----:B------:R-:W2:Y:S01]  /*8cd0*/  MUFU.EX2 R183, R183 ;  /* 0x000000b700b77308 */ /* 0x000ea20000000800 */
[-CC-:B------:R-:W-:Y:S01]  /*8ce0*/  FFMA.FTZ R87, R102, R149.reuse, -R152.reuse ;  /* 0x0000009566577223 */ /* 0x180fe20000010898 */
[-C--:B------:R-:W-:Y:S01]  /*8cf0*/  FFMA.FTZ R91, R106, R149.reuse, -R152 ;  /* 0x000000956a5b7223 */ /* 0x080fe20000010898 */
[-C--:B------:R-:W-:Y:S01]  /*8d00*/  FFMA.FTZ R117, R117, R149.reuse, -R156 ;  /* 0x0000009575757223 */ /* 0x080fe2000001089c */
[C---:B----4-:R-:W-:Y:S03]  /*8d10*/  HMMA.16816.F32 R4, R20.reuse, R28, R4 ;  /* 0x0000001c1404723c */ /* 0x050fe60000001804 */
[----:B------:R-:W-:Y:S03]  /*8d20*/  FFMA.FTZ R202, R151, R242, R202 ;  /* 0x000000f297ca7223 */ /* 0x000fe600000100ca */
[----:B------:R-:W-:Y:S01]  /*8d30*/  MUFU.EX2 R177, R177 ;  /* 0x000000b100b17308 */ /* 0x000fe20000000800 */
[-C--:B------:R-:W-:Y:S01]  /*8d40*/  FFMA.FTZ R126, R126, R149.reuse, -R152 ;  /* 0x000000957e7e7223 */ /* 0x080fe20000010898 */
[----:B------:R-:W-:Y:S01]  /*8d50*/  ISETP.NE.AND P0, PT, R237, -0x1, PT ;  /* 0xffffffffed00780c */ /* 0x000fe20003f05270 */
[----:B------:R-:W-:Y:S01]  /*8d60*/  FADD.FTZ R202, R195, R202 ;  /* 0x000000cac3ca7221 */ /* 0x000fe20000010000 */
[C---:B------:R-:W-:Y:S01]  /*8d70*/  HMMA.16816.F32 R8, R20.reuse, R30, R8 ;  /* 0x0000001e1408723c */ /* 0x040fe20000001808 */
[----:B------:R-:W3:Y:S02]  /*8d80*/  LDSM.16.MT88.4 R28, [R40+0x800] ;  /* 0x00080000281c783b */ /* 0x000ee40000004200 */
[----:B------:R-:W-:Y:S03]  /*8d90*/  FADD.FTZ R93, R193, R202 ;  /* 0x000000cac15d7221 */ /* 0x000fe60000010000 */
[----:B------:R-:W4:Y:S01]  /*8da0*/  MUFU.EX2 R180, R180 ;  /* 0x000000b400b47308 */ /* 0x000f220000000800 */
[----:B------:R-:W-:Y:S01]  /*8db0*/  MOV R151, R148 ;  /* 0x0000009400977202 */ /* 0x000fe20000000f00 */
[----:B------:R-:W-:Y:S01]  /*8dc0*/  FADD.FTZ R93, R196, R93 ;  /* 0x0000005dc45d7221 */ /* 0x000fe20000010000 */
[C---:B-----5:R-:W-:Y:S03]  /*8dd0*/  HMMA.16816.F32 R12, R20.reuse, R32, R12 ;  /* 0x00000020140c723c */ /* 0x060fe6000000180c */
[----:B------:R-:W-:Y:S04]  /*8de0*/  FADD.FTZ R96, R194, R93 ;  /* 0x0000005dc2607221 */ /* 0x000fe80000010000 */
[----:B------:R-:W-:Y:S01]  /*8df0*/  MUFU.EX2 R181, R181 ;  /* 0x000000b500b57308 */ /* 0x000fe20000000800 */
[----:B------:R-:W-:Y:S01]  /*8e00*/  FFMA.FTZ R93, R108, R149, -R156 ;  /* 0x000000956c5d7223 */ /* 0x000fe2000001089c */
[----:B------:R-:W-:Y:S01]  /*8e10*/  FADD.FTZ R96, R187, R96 ;  /* 0x00000060bb607221 */ /* 0x000fe20000010000 */
[----:B------:R-:W-:Y:S01]  /*8e20*/  HMMA.16816.F32 R16, R20, R34, R16 ;  /* 0x000000221410723c */ /* 0x000fe20000001810 */
[----:B------:R-:W5:Y:S02]  /*8e30*/  LDSM.16.MT88.4 R32, [R154+0x5c00] ;  /* 0x005c00009a20783b */ /* 0x000f640000004200 */
[----:B-1----:R-:W-:Y:S04]  /*8e40*/  F2FP.F16.F32.PACK_AB R20, R179, R186 ;  /* 0x000000bab314723e */ /* 0x002fe800000000ff */
[----:B------:R-:W1:Y:S01]  /*8e50*/  MUFU.EX2 R184, R184 ;  /* 0x000000b800b87308 */ /* 0x000e620000000800 */
[----:B--2---:R-:W-:Y:S01]  /*8e60*/  F2FP.F16.F32.PACK_AB R21, R183, R188 ;  /* 0x000000bcb715723e */ /* 0x004fe200000000ff */
[----:B------:R-:W-:Y:S01]  /*8e70*/  FADD.FTZ R95, R185, R96 ;  /* 0x00000060b95f7221 */ /* 0x000fe20000010000 */
[----:B----4-:R-:W-:Y:S03]  /*8e80*/  F2FP.F16.F32.PACK_AB R22, R180, R177 ;  /* 0x000000b1b416723e */ /* 0x010fe600000000ff */
[----:B------:R-:W-:Y:S04]  /*8e90*/  FADD.FTZ R95, R190, R95 ;  /* 0x0000005fbe5f7221 */ /* 0x000fe80000010000 */
[----:B------:R-:W2:Y:S01]  /*8ea0*/  MUFU.EX2 R178, R178 ;  /* 0x000000b200b27308 */ /* 0x000ea20000000800 */
[----:B------:R-:W-:Y:S01]  /*8eb0*/  FADD.FTZ R98, R186, R95 ;  /* 0x0000005fba627221 */ /* 0x000fe20000010000 */
[----:B------:R-:W-:Y:S03]  /*8ec0*/  FFMA.FTZ R95, R110, R149, -R152 ;  /* 0x000000956e5f7223 */ /* 0x000fe60000010898 */
[----:B------:R-:W-:Y:S05]  /*8ed0*/  FADD.FTZ R98, R179, R98 ;  /* 0x00000062b3627221 */ /* 0x000fea0000010000 */
[----:B------:R-:W4:Y:S01]  /*8ee0*/  MUFU.EX2 R171, R171 ;  /* 0x000000ab00ab7308 */ /* 0x000f220000000800 */
[----:B-1----:R-:W-:Y:S01]  /*8ef0*/  F2FP.F16.F32.PACK_AB R23, R184, R181 ;  /* 0x000000b5b817723e */ /* 0x002fe200000000ff */
[----:B------:R-:W-:Y:S04]  /*8f00*/  FADD.FTZ R97, R177, R98 ;  /* 0x00000062b1617221 */ /* 0x000fe80000010000 */
[----:B------:R-:W-:Y:S04]  /*8f10*/  FADD.FTZ R97, R180, R97 ;  /* 0x00000061b4617221 */ /* 0x000fe80000010000 */
[----:B------:R-:W-:Y:S01]  /*8f20*/  MUFU.EX2 R182, R182 ;  /* 0x000000b600b67308 */ /* 0x000fe20000000800 */
[C---:B------:R-:W-:Y:S03]  /*8f30*/  HMMA.16816.F32 R4, R20.reuse, R24, R4 ;  /* 0x000000181404723c */ /* 0x040fe60000001804 */
[----:B--2---:R-:W-:Y:S01]  /*8f40*/  FADD.FTZ R100, R178, R97 ;  /* 0x00000061b2647221 */ /* 0x004fe20000010000 */
[----:B------:R-:W-:Y:S05]  /*8f50*/  FFMA.FTZ R97, R112, R149, -R156 ;  /* 0x0000009570617223 */ /* 0x000fea000001089c */
[----:B------:R-:W1:Y:S01]  /*8f60*/  MUFU.EX2 R175, R175 ;  /* 0x000000af00af7308 */ /* 0x000e620000000800 */
[C---:B------:R-:W-:Y:S01]  /*8f70*/  HMMA.16816.F32 R8, R20.reuse, R26, R8 ;  /* 0x0000001a1408723c */ /* 0x040fe20000001808 */
[----:B------:R-:W2:Y:S02]  /*8f80*/  LDSM.16.MT88.4 R24, [R40+0xc00] ;  /* 0x000c00002818783b */ /* 0x000ea40000004200 */
[C---:B----4-:R-:W-:Y:S06]  /*8f90*/  FADD.FTZ R100, R171.reuse, R100 ;  /* 0x00000064ab647221 */ /* 0x050fec0000010000 */
[----:B------:R-:W4:Y:S01]  /*8fa0*/  MUFU.EX2 R169, R169 ;  /* 0x000000a900a97308 */ /* 0x000f220000000800 */
[C---:B---3--:R-:W-:Y:S09]  /*8fb0*/  HMMA.16816.F32 R12, R20.reuse, R28, R12 ;  /* 0x0000001c140c723c */ /* 0x048ff2000000180c */
[----:B------:R-:W3:Y:S01]  /*8fc0*/  MUFU.EX2 R174, R174 ;  /* 0x000000ae00ae7308 */ /* 0x000ee20000000800 */
[----:B------:R-:W-:Y:S01]  /*8fd0*/  HMMA.16816.F32 R16, R20, R30, R16 ;  /* 0x0000001e1410723c */ /* 0x000fe20000001810 */
[----:B------:R-:W2:Y:S02]  /*8fe0*/  LDSM.16.MT88.4 R28, [R154+0x6000] ;  /* 0x006000009a1c783b */ /* 0x000ea40000004200 */
[----:B------:R-:W-:Y:S02]  /*8ff0*/  F2FP.F16.F32.PACK_AB R20, R171, R178 ;  /* 0x000000b2ab14723e */ /* 0x000fe400000000ff */
[----:B-1----:R-:W-:Y:S04]  /*9000*/  F2FP.F16.F32.PACK_AB R21, R175, R182 ;  /* 0x000000b6af15723e */ /* 0x002fe800000000ff */
[----:B------:R-:W-:Y:S01]  /*9010*/  MUFU.EX2 R173, R173 ;  /* 0x000000ad00ad7308 */ /* 0x000fe20000000800 */
[----:B----4-:R-:W-:Y:S09]  /*9020*/  FADD.FTZ R99, R169, R100 ;  /* 0x00000064a9637221 */ /* 0x010ff20000010000 */
[----:B------:R-:W1:Y:S01]  /*9030*/  MUFU.EX2 R176, R176 ;  /* 0x000000b000b07308 */ /* 0x000e620000000800 */
[C---:B---3--:R-:W-:Y:S01]  /*9040*/  F2FP.F16.F32.PACK_AB R22, R174.reuse, R169 ;  /* 0x000000a9ae16723e */ /* 0x048fe200000000ff */
[----:B------:R-:W-:Y:S08]  /*9050*/  FADD.FTZ R99, R174, R99 ;  /* 0x00000063ae637221 */ /* 0x000ff00000010000 */
[----:B------:R-:W3:Y:S10]  /*9060*/  MUFU.EX2 R170, R170 ;  /* 0x000000aa00aa7308 */ /* 0x000ef40000000800 */
[----:B------:R-:W4:Y:S01]  /*9070*/  MUFU.EX2 R163, R163 ;  /* 0x000000a300a37308 */ /* 0x000f220000000800 */
[----:B-1----:R-:W-:Y:S09]  /*9080*/  F2FP.F16.F32.PACK_AB R23, R176, R173 ;  /* 0x000000adb017723e */ /* 0x002ff200000000ff */
[----:B------:R-:W-:Y:S01]  /*9090*/  MUFU.EX2 R172, R172 ;  /* 0x000000ac00ac7308 */ /* 0x000fe20000000800 */
[C---:B-----5:R-:W-:Y:S03]  /*90a0*/  HMMA.16816.F32 R4, R20.reuse, R32, R4 ;  /* 0x000000201404723c */ /* 0x060fe60000001804 */
[----:B---3--:R-:W-:Y:S01]  /*90b0*/  FADD.FTZ R102, R170, R99 ;  /* 0x00000063aa667221 */ /* 0x008fe20000010000 */
[----:B------:R-:W-:Y:S05]  /*90c0*/  FFMA.FTZ R99, R114, R149, -R152 ;  /* 0x0000009572637223 */ /* 0x000fea0000010898 */
[----:B------:R-:W1:Y:S01]  /*90d0*/  MUFU.EX2 R167, R167 ;  /* 0x000000a700a77308 */ /* 0x000e620000000800 */
[C---:B------:R-:W-:Y:S01]  /*90e0*/  HMMA.16816.F32 R8, R20.reuse, R34, R8 ;  /* 0x000000221408723c */ /* 0x040fe20000001808 */
[----:B------:R-:W-:Y:S02]  /*90f0*/  LDSM.16.MT88.4 R32, [R154+0x6800] ;  /* 0x006800009a20783b */ /* 0x000fe40000004200 */
[C---:B----4-:R-:W-:Y:S06]  /*9100*/  FADD.FTZ R102, R163.reuse, R102 ;  /* 0x00000066a3667221 */ /* 0x050fec0000010000 */
[----:B------:R-:W3:Y:S01]  /*9110*/  MUFU.EX2 R161, R161 ;  /* 0x000000a100a17308 */ /* 0x000ee20000000800 */
[C---:B--2---:R-:W-:Y:S09]  /*9120*/  HMMA.16816.F32 R12, R20.reuse, R24, R12 ;  /* 0x00000018140c723c */ /* 0x044ff2000000180c */
[----:B------:R-:W2:Y:S01]  /*9130*/  MUFU.EX2 R164, R164 ;  /* 0x000000a400a47308 */ /* 0x000ea20000000800 */
[----:B------:R-:W-:Y:S01]  /*9140*/  HMMA.16816.F32 R16, R20, R26, R16 ;  /* 0x0000001a1410723c */ /* 0x000fe20000001810 */
[----:B------:R-:W4:Y:S02]  /*9150*/  LDSM.16.MT88.4 R24, [R154+0x6400] ;  /* 0x006400009a18783b */ /* 0x000f240000004200 */
[----:B------:R-:W-:Y:S02]  /*9160*/  F2FP.F16.F32.PACK_AB R20, R163, R170 ;  /* 0x000000aaa314723e */ /* 0x000fe400000000ff */
[----:B-1----:R-:W-:Y:S04]  /*9170*/  F2FP.F16.F32.PACK_AB R21, R167, R172 ;  /* 0x000000aca715723e */ /* 0x002fe800000000ff */
[----:B------:R-:W-:Y:S01]  /*9180*/  MUFU.EX2 R165, R165 ;  /* 0x000000a500a57308 */ /* 0x000fe20000000800 */
[----:B---3--:R-:W-:Y:S09]  /*9190*/  FADD.FTZ R101, R161, R102 ;  /* 0x00000066a1657221 */ /* 0x008ff20000010000 */
[----:B------:R-:W1:Y:S01]  /*91a0*/  MUFU.EX2 R168, R168 ;  /* 0x000000a800a87308 */ /* 0x000e620000000800 */
[C---:B--2---:R-:W-:Y:S01]  /*91b0*/  F2FP.F16.F32.PACK_AB R22, R164.reuse, R161 ;  /* 0x000000a1a416723e */ /* 0x044fe200000000ff */
[----:B------:R-:W-:Y:S08]  /*91c0*/  FADD.FTZ R101, R164, R101 ;  /* 0x00000065a4657221 */ /* 0x000ff00000010000 */
[----:B------:R-:W2:Y:S10]  /*91d0*/  MUFU.EX2 R162, R162 ;  /* 0x000000a200a27308 */ /* 0x000eb40000000800 */
[----:B------:R-:W3:Y:S01]  /*91e0*/  MUFU.EX2 R155, R155 ;  /* 0x0000009b009b7308 */ /* 0x000ee20000000800 */
[----:B-1----:R-:W-:Y:S09]  /*91f0*/  F2FP.F16.F32.PACK_AB R23, R168, R165 ;  /* 0x000000a5a817723e */ /* 0x002ff200000000ff */
[----:B------:R-:W-:Y:S01]  /*9200*/  MUFU.EX2 R166, R166 ;  /* 0x000000a600a67308 */ /* 0x000fe20000000800 */
[C---:B------:R-:W-:Y:S09]  /*9210*/  HMMA.16816.F32 R4, R20.reuse, R28, R4 ;  /* 0x0000001c1404723c */ /* 0x040ff20000001804 */
[----:B------:R-:W1:Y:S01]  /*9220*/  MUFU.EX2 R159, R159 ;  /* 0x0000009f009f7308 */ /* 0x000e620000000800 */
[C---:B------:R-:W-:Y:S01]  /*9230*/  HMMA.16816.F32 R8, R20.reuse, R30, R8 ;  /* 0x0000001e1408723c */ /* 0x040fe20000001808 */
[----:B------:R-:W5:Y:S08]  /*9240*/  LDSM.16.MT88.4 R28, [R40+0x1400] ;  /* 0x00140000281c783b */ /* 0x000f700000004200 */
[----:B------:R-:W-:Y:S01]  /*9250*/  MUFU.EX2 R153, R153 ;  /* 0x0000009900997308 */ /* 0x000fe20000000800 */
[C---:B------:R-:W-:Y:S03]  /*9260*/  HMMA.16816.F32 R12, R20.reuse, R36, R12 ;  /* 0x00000024140c723c */ /* 0x040fe6000000180c */
[-CC-:B------:R-:W-:Y:S01]  /*9270*/  FFMA.FTZ R36, R88, R149.reuse, -R156.reuse ;  /* 0x0000009558247223 */ /* 0x180fe2000001089c */
[-CC-:B------:R-:W-:Y:S01]  /*9280*/  FFMA.FTZ R37, R89, R149.reuse, -R156.reuse ;  /* 0x0000009559257223 */ /* 0x180fe2000001089c */
[-C--:B------:R-:W-:Y:S01]  /*9290*/  FFMA.FTZ R89, R104, R149.reuse, -R156 ;  /* 0x0000009568597223 */ /* 0x080fe2000001089c */
[----:B--2---:R-:W-:Y:S03]  /*92a0*/  FADD.FTZ R104, R162, R101 ;  /* 0x00000065a2687221 */ /* 0x004fe60000010000 */
[----:B------:R-:W2:Y:S01]  /*92b0*/  MUFU.EX2 R158, R158 ;  /* 0x0000009e009e7308 */ /* 0x000ea20000000800 */
[----:B------:R-:W-:Y:S03]  /*92c0*/  HMMA.16816.F32 R16, R20, R38, R16 ;  /* 0x000000261410723c */ /* 0x000fe60000001810 */
[C---:B---3--:R-:W-:Y:S01]  /*92d0*/  F2FP.F16.F32.PACK_AB R20, R155.reuse, R162 ;  /* 0x000000a29b14723e */ /* 0x048fe200000000ff */
[----:B------:R-:W-:Y:S01]  /*92e0*/  FADD.FTZ R104, R155, R104 ;  /* 0x000000689b687221 */ /* 0x000fe20000010000 */
[----:B-1----:R-:W-:Y:S01]  /*92f0*/  F2FP.F16.F32.PACK_AB R21, R159, R166 ;  /* 0x000000a69f15723e */ /* 0x002fe200000000ff */
[-C--:B------:R-:W-:Y:S03]  /*9300*/  FFMA.FTZ R39, R92, R149.reuse, -R156 ;  /* 0x000000955c277223 */ /* 0x080fe6000001089c */
[----:B------:R-:W-:Y:S01]  /*9310*/  MUFU.EX2 R157, R157 ;  /* 0x0000009d009d7308 */ /* 0x000fe20000000800 */
[----:B------:R-:W-:Y:S01]  /*9320*/  FADD.FTZ R92, R199, R201 ;  /* 0x000000c9c75c7221 */ /* 0x000fe20000010000 */
[-CC-:B------:R-:W-:Y:S01]  /*9330*/  FFMA.FTZ R38, R90, R149.reuse, -R152.reuse ;  /* 0x000000955a267223 */ /* 0x180fe20000010898 */
[-C--:B------:R-:W-:Y:S01]  /*9340*/  FFMA.FTZ R88, R103, R149.reuse, -R152 ;  /* 0x0000009567587223 */ /* 0x080fe20000010898 */
[-CC-:B------:R-:W-:Y:S01]  /*9350*/  FFMA.FTZ R90, R105, R149.reuse, -R156.reuse ;  /* 0x00000095695a7223 */ /* 0x180fe2000001089c */
[----:B------:R-:W-:Y:S05]  /*9360*/  FFMA.FTZ R101, R116, R149, -R156 ;  /* 0x0000009574657223 */ /* 0x000fea000001089c */
[----:B------:R-:W1:Y:S01]  /*9370*/  MUFU.EX2 R160, R160 ;  /* 0x000000a000a07308 */ /* 0x000e620000000800 */
[----:B--2---:R-:W-:Y:S09]  /*9380*/  F2FP.F16.F32.PACK_AB R22, R158, R153 ;  /* 0x000000999e16723e */ /* 0x004ff200000000ff */
[----:B------:R-:W-:Y:S10]  /*9390*/  MUFU.EX2 R50, R50 ;  /* 0x0000003200327308 */ /* 0x000ff40000000800 */
[----:B------:R-:W2:Y:S01]  /*93a0*/  MUFU.EX2 R45, R45 ;  /* 0x0000002d002d7308 */ /* 0x000ea20000000800 */
[----:B-1----:R-:W-:Y:S09]  /*93b0*/  F2FP.F16.F32.PACK_AB R23, R160, R157 ;  /* 0x0000009da017723e */ /* 0x002ff200000000ff */
[----:B------:R-:W-:Y:S01]  /*93c0*/  MUFU.EX2 R51, R51 ;  /* 0x0000003300337308 */ /* 0x000fe20000000800 */
[C---:B----4-:R-:W-:Y:S09]  /*93d0*/  HMMA.16816.F32 R4, R20.reuse, R24, R4 ;  /* 0x000000181404723c */ /* 0x050ff20000001804 */
[----:B------:R-:W1:Y:S01]  /*93e0*/  MUFU.EX2 R48, R48 ;  /* 0x0000003000307308 */ /* 0x000e620000000800 */
[C---:B------:R-:W-:Y:S01]  /*93f0*/  HMMA.16816.F32 R8, R20.reuse, R26, R8 ;  /* 0x0000001a1408723c */ /* 0x040fe20000001808 */
[----:B------:R-:W3:Y:S08]  /*9400*/  LDSM.16.MT88.4 R24, [R40+0x1800] ;  /* 0x001800002818783b */ /* 0x000ef00000004200 */
[----:B------:R-:W-:Y:S01]  /*9410*/  MUFU.EX2 R43, R43 ;  /* 0x0000002b002b7308 */ /* 0x000fe20000000800 */
[C---:B-----5:R-:W-:Y:S09]  /*9420*/  HMMA.16816.F32 R12, R20.reuse, R28, R12 ;  /* 0x0000001c140c723c */ /* 0x060ff2000000180c */
[----:B------:R-:W4:Y:S01]  /*9430*/  MUFU.EX2 R44, R44 ;  /* 0x0000002c002c7308 */ /* 0x000f220000000800 */
[----:B------:R-:W-:Y:S01]  /*9440*/  HMMA.16816.F32 R16, R20, R30, R16 ;  /* 0x0000001e1410723c */ /* 0x000fe20000001810 */
[----:B------:R-:W5:Y:S02]  /*9450*/  LDSM.16.MT88.4 R28, [R154+0x6c00] ;  /* 0x006c00009a1c783b */ /* 0x000f640000004200 */
[----:B--2---:R-:W-:Y:S02]  /*9460*/  F2FP.F16.F32.PACK_AB R20, R45, R50 ;  /* 0x000000322d14723e */ /* 0x004fe400000000ff */
[----:B-1----:R-:W-:Y:S04]  /*9470*/  F2FP.F16.F32.PACK_AB R21, R48, R51 ;  /* 0x000000333015723e */ /* 0x002fe800000000ff */
[----:B------:R-:W-:Y:S10]  /*9480*/  MUFU.EX2 R46, R46 ;  /* 0x0000002e002e7308 */ /* 0x000ff40000000800 */
[----:B------:R-:W1:Y:S01]  /*9490*/  MUFU.EX2 R47, R47 ;  /* 0x0000002f002f7308 */ /* 0x000e620000000800 */
[----:B----4-:R-:W-:Y:S09]  /*94a0*/  F2FP.F16.F32.PACK_AB R22, R44, R43 ;  /* 0x0000002b2c16723e */ /* 0x010ff200000000ff */
[----:B------:R-:W-:Y:S10]  /*94b0*/  MUFU.EX2 R42, R42 ;  /* 0x0000002a002a7308 */ /* 0x000ff40000000800 */
[----:B------:R-:W2:Y:S01]  /*94c0*/  MUFU.EX2 R41, R41 ;  /* 0x0000002900297308 */ /* 0x000ea20000000800 */
[----:B-1----:R-:W-:Y:S09]  /*94d0*/  F2FP.F16.F32.PACK_AB R23, R47, R46 ;  /* 0x0000002e2f17723e */ /* 0x002ff200000000ff */
[----:B------:R-:W-:Y:S01]  /*94e0*/  MUFU.EX2 R49, R49 ;  /* 0x0000003100317308 */ /* 0x000fe20000000800 */
[C---:B------:R-:W-:Y:S09]  /*94f0*/  HMMA.16816.F32 R4, R20.reuse, R32, R4 ;  /* 0x000000201404723c */ /* 0x040ff20000001804 */
[----:B------:R-:W1:Y:S01]  /*9500*/  MUFU.EX2 R52, R52 ;  /* 0x0000003400347308 */ /* 0x000e620000000800 */
[C---:B------:R-:W-:Y:S01]  /*9510*/  HMMA.16816.F32 R8, R20.reuse, R34, R8 ;  /* 0x000000221408723c */ /* 0x040fe20000001808 */
[----:B------:R-:W4:Y:S08]  /*9520*/  LDSM.16.MT88.4 R32, [R40+0x1c00] ;  /* 0x001c00002820783b */ /* 0x000f300000004200 */
[----:B------:R-:W-:Y:S01]  /*9530*/  MUFU.EX2 R53, R53 ;  /* 0x0000003500357308 */ /* 0x000fe20000000800 */
[C---:B---3--:R-:W-:Y:S09]  /*9540*/  HMMA.16816.F32 R12, R20.reuse, R24, R12 ;  /* 0x00000018140c723c */ /* 0x048ff2000000180c */
[----:B------:R-:W3:Y:S01]  /*9550*/  MUFU.EX2 R54, R54 ;  /* 0x0000003600367308 */ /* 0x000ee20000000800 */
[----:B------:R-:W-:Y:S01]  /*9560*/  HMMA.16816.F32 R16, R20, R26, R16 ;  /* 0x0000001a1410723c */ /* 0x000fe20000001810 */
[----:B------:R-:W4:Y:S02]  /*9570*/  LDSM.16.MT88.4 R24, [R154+0x7000] ;  /* 0x007000009a18783b */ /* 0x000f240000004200 */
[----:B--2---:R-:W-:Y:S02]  /*9580*/  F2FP.F16.F32.PACK_AB R20, R41, R42 ;  /* 0x0000002a2914723e */ /* 0x004fe400000000ff */
[----:B-1----:R-:W-:Y:S04]  /*9590*/  F2FP.F16.F32.PACK_AB R21, R52, R49 ;  /* 0x000000313415723e */ /* 0x002fe800000000ff */
[----:B------:R-:W-:Y:S10]  /*95a0*/  MUFU.EX2 R55, R55 ;  /* 0x0000003700377308 */ /* 0x000ff40000000800 */
[----:B------:R-:W1:Y:S01]  /*95b0*/  MUFU.EX2 R58, R58 ;  /* 0x0000003a003a7308 */ /* 0x000e620000000800 */
[----:B---3--:R-:W-:Y:S09]  /*95c0*/  F2FP.F16.F32.PACK_AB R22, R54, R53 ;  /* 0x000000353616723e */ /* 0x008ff200000000ff */
[----:B------:R-:W-:Y:S10]  /*95d0*/  MUFU.EX2 R56, R56 ;  /* 0x0000003800387308 */ /* 0x000ff40000000800 */
[----:B------:R-:W2:Y:S01]  /*95e0*/  MUFU.EX2 R57, R57 ;  /* 0x0000003900397308 */ /* 0x000ea20000000800 */
[----:B-1----:R-:W-:Y:S09]  /*95f0*/  F2FP.F16.F32.PACK_AB R23, R58, R55 ;  /* 0x000000373a17723e */ /* 0x002ff200000000ff */
[----:B------:R-:W-:Y:S01]  /*9600*/  MUFU.EX2 R59, R59 ;  /* 0x0000003b003b7308 */ /* 0x000fe20000000800 */
[C---:B-----5:R-:W-:Y:S09]  /*9610*/  HMMA.16816.F32 R4, R20.reuse, R28, R4 ;  /* 0x0000001c1404723c */ /* 0x060ff20000001804 */
[----:B------:R-:W1:Y:S01]  /*9620*/  MUFU.EX2 R60, R60 ;  /* 0x0000003c003c7308 */ /* 0x000e620000000800 */
[C---:B------:R-:W-:Y:S01]  /*9630*/  HMMA.16816.F32 R8, R20.reuse, R30, R8 ;  /* 0x0000001e1408723c */ /* 0x040fe20000001808 */
[----:B------:R-:W3:Y:S08]  /*9640*/  LDSM.16.MT88.4 R28, [R40+0x2000] ;  /* 0x00200000281c783b */ /* 0x000ef00000004200 */
[----:B------:R-:W-:Y:S01]  /*9650*/  MUFU.EX2 R61, R61 ;  /* 0x0000003d003d7308 */ /* 0x000fe20000000800 */
[C---:B----4-:R-:W-:Y:S09]  /*9660*/  HMMA.16816.F32 R12, R20.reuse, R32, R12 ;  /* 0x00000020140c723c */ /* 0x050ff2000000180c */
        /* <DEDUP_REMOVED lines=12> */
[C---:B------:R-:W-:Y:S03]  /*9730*/  HMMA.16816.F32 R4, R20.reuse, R24, R4 ;  /* 0x000000181404723c */ /* 0x040fe60000001804 */
[----:B------:R-:W-:Y:S01]  /*9740*/  FADD.FTZ R25, R197, R92 ;  /* 0x0000005cc5197221 */ /* 0x000fe20000010000 */
[-C--:B------:R-:W-:Y:S05]  /*9750*/  FFMA.FTZ R92, R107, R149.reuse, -R152 ;  /* 0x000000956b5c7223 */ /* 0x080fea0000010898 */
[----:B------:R-:W1:Y:S01]  /*9760*/  MUFU.EX2 R70, R70 ;  /* 0x0000004600467308 */ /* 0x000e620000000800 */
[----:B------:R-:W-:Y:S01]  /*9770*/  FADD.FTZ R25, R200, R25 ;  /* 0x00000019c8197221 */ /* 0x000fe20000010000 */
[C---:B------:R-:W-:Y:S03]  /*9780*/  HMMA.16816.F32 R8, R20.reuse, R26, R8 ;  /* 0x0000001a1408723c */ /* 0x040fe60000001808 */
[----:B------:R-:W-:Y:S02]  /*9790*/  FADD.FTZ R94, R198, R25 ;  /* 0x00000019c65e7221 */ /* 0x000fe40000010000 */
[----:B------:R-:W4:Y:S03]  /*97a0*/  LDSM.16.MT88.4 R24, [R40+0x2400] ;  /* 0x002400002818783b */ /* 0x000f260000004200 */
[----:B------:R-:W-:Y:S01]  /*97b0*/  MUFU.EX2 R68, R68 ;  /* 0x0000004400447308 */ /* 0x000fe20000000800 */
[----:B------:R-:W-:Y:S01]  /*97c0*/  FADD.FTZ R94, R191, R94 ;  /* 0x0000005ebf5e7221 */ /* 0x000fe20000010000 */
[C---:B---3--:R-:W-:Y:S03]  /*97d0*/  HMMA.16816.F32 R12, R20.reuse, R28, R12 ;  /* 0x0000001c140c723c */ /* 0x048fe6000000180c */
[----:B------:R-:W-:Y:S01]  /*97e0*/  FADD.FTZ R29, R189, R94 ;  /* 0x0000005ebd1d7221 */ /* 0x000fe20000010000 */
[----:B------:R-:W-:Y:S04]  /*97f0*/  FFMA.FTZ R94, R109, R149, -R156 ;  /* 0x000000956d5e7223 */ /* 0x000fe8000001089c */
[----:B------:R-:W3:Y:S01]  /*9800*/  MUFU.EX2 R69, R69 ;  /* 0x0000004500457308 */ /* 0x000ee20000000800 */
[----:B------:R-:W-:Y:S01]  /*9810*/  FADD.FTZ R29, R192, R29 ;  /* 0x0000001dc01d7221 */ /* 0x000fe20000010000 */
[----:B------:R-:W-:Y:S03]  /*9820*/  HMMA.16816.F32 R16, R20, R30, R16 ;  /* 0x0000001e1410723c */ /* 0x000fe60000001810 */
[----:B------:R-:W-:Y:S01]  /*9830*/  FADD.FTZ R96, R188, R29 ;  /* 0x0000001dbc607221 */ /* 0x000fe20000010000 */
[----:B--2---:R-:W-:Y:S01]  /*9840*/  F2FP.F16.F32.PACK_AB R20, R66, R65 ;  /* 0x000000414214723e */ /* 0x004fe200000000ff */
[----:B------:R-:W2:Y:S03]  /*9850*/  LDSM.16.MT88.4 R28, [R154+0x7800] ;  /* 0x007800009a1c783b */ /* 0x000ea60000004200 */
[----:B------:R-:W-:Y:S01]  /*9860*/  MUFU.EX2 R71, R71 ;  /* 0x0000004700477308 */ /* 0x000fe20000000800 */
[----:B-1----:R-:W-:Y:S01]  /*9870*/  F2FP.F16.F32.PACK_AB R21, R70, R67 ;  /* 0x000000434615723e */ /* 0x002fe200000000ff */
[----:B------:R-:W-:Y:S08]  /*9880*/  FADD.FTZ R96, R183, R96 ;  /* 0x00000060b7607221 */ /* 0x000ff00000010000 */
[----:B------:R-:W1:Y:S01]  /*9890*/  MUFU.EX2 R74, R74 ;  /* 0x0000004a004a7308 */ /* 0x000e620000000800 */
[----:B---3--:R-:W-:Y:S09]  /*98a0*/  F2FP.F16.F32.PACK_AB R22, R69, R68 ;  /* 0x000000444516723e */ /* 0x008ff200000000ff */
[----:B------:R-:W-:Y:S10]  /*98b0*/  MUFU.EX2 R73, R73 ;  /* 0x0000004900497308 */ /* 0x000ff40000000800 */
[----:B------:R-:W3:Y:S01]  /*98c0*/  MUFU.EX2 R72, R72 ;  /* 0x0000004800487308 */ /* 0x000ee20000000800 */
[----:B-1----:R-:W-:Y:S09]  /*98d0*/  F2FP.F16.F32.PACK_AB R23, R74, R71 ;  /* 0x000000474a17723e */ /* 0x002ff200000000ff */
[----:B------:R-:W-:Y:S01]  /*98e0*/  MUFU.EX2 R75, R75 ;  /* 0x0000004b004b7308 */ /* 0x000fe20000000800 */
[C---:B-----5:R-:W-:Y:S03]  /*98f0*/  HMMA.16816.F32 R4, R20.reuse, R32, R4 ;  /* 0x000000201404723c */ /* 0x060fe60000001804 */
[----:B------:R-:W-:Y:S01]  /*9900*/  FADD.FTZ R33, R181, R96 ;  /* 0x00000060b5217221 */ /* 0x000fe20000010000 */
[-C--:B------:R-:W-:Y:S05]  /*9910*/  FFMA.FTZ R96, R111, R149.reuse, -R152 ;  /* 0x000000956f607223 */ /* 0x080fea0000010898 */
[----:B------:R-:W1:Y:S01]  /*9920*/  MUFU.EX2 R76, R76 ;  /* 0x0000004c004c7308 */ /* 0x000e620000000800 */
[----:B------:R-:W-:Y:S01]  /*9930*/  FADD.FTZ R33, R184, R33 ;  /* 0x00000021b8217221 */ /* 0x000fe20000010000 */
[C---:B------:R-:W-:Y:S03]  /*9940*/  HMMA.16816.F32 R8, R20.reuse, R34, R8 ;  /* 0x000000221408723c */ /* 0x040fe60000001808 */
[----:B------:R-:W-:Y:S02]  /*9950*/  FADD.FTZ R98, R182, R33 ;  /* 0x00000021b6627221 */ /* 0x000fe40000010000 */
[----:B------:R-:W5:Y:S03]  /*9960*/  LDSM.16.MT88.4 R32, [R40+0x2800] ;  /* 0x002800002820783b */ /* 0x000f660000004200 */
[----:B------:R-:W-:Y:S01]  /*9970*/  MUFU.EX2 R36, R36 ;  /* 0x0000002400247308 */ /* 0x000fe20000000800 */
[----:B------:R-:W-:Y:S01]  /*9980*/  FADD.FTZ R98, R175, R98 ;  /* 0x00000062af627221 */ /* 0x000fe20000010000 */
[C---:B----4-:R-:W-:Y:S03]  /*9990*/  HMMA.16816.F32 R12, R20.reuse, R24, R12 ;  /* 0x00000018140c723c */ /* 0x050fe6000000180c */
[----:B------:R-:W-:Y:S01]  /*99a0*/  FADD.FTZ R25, R173, R98 ;  /* 0x00000062ad197221 */ /* 0x000fe20000010000 */
[----:B------:R-:W-:Y:S04]  /*99b0*/  FFMA.FTZ R98, R113, R149, -R156 ;  /* 0x0000009571627223 */ /* 0x000fe8000001089c */
[----:B------:R-:W4:Y:S01]  /*99c0*/  MUFU.EX2 R37, R37 ;  /* 0x0000002500257308 */ /* 0x000f220000000800 */
[----:B------:R-:W-:Y:S01]  /*99d0*/  FADD.FTZ R25, R176, R25 ;  /* 0x00000019b0197221 */ /* 0x000fe20000010000 */
[----:B------:R-:W-:Y:S03]  /*99e0*/  HMMA.16816.F32 R16, R20, R26, R16 ;  /* 0x0000001a1410723c */ /* 0x000fe60000001810 */
[----:B------:R-:W-:Y:S01]  /*99f0*/  FADD.FTZ R100, R172, R25 ;  /* 0x00000019ac647221 */ /* 0x000fe20000010000 */
[----:B---3--:R-:W-:Y:S01]  /*9a00*/  F2FP.F16.F32.PACK_AB R20, R72, R73 ;  /* 0x000000494814723e */ /* 0x008fe200000000ff */
[----:B------:R-:W3:Y:S03]  /*9a10*/  LDSM.16.MT88.4 R24, [R154+0x7c00] ;  /* 0x007c00009a18783b */ /* 0x000ee60000004200 */
[----:B------:R-:W-:Y:S01]  /*9a20*/  MUFU.EX2 R38, R38 ;  /* 0x0000002600267308 */ /* 0x000fe20000000800 */
[----:B-1----:R-:W-:Y:S01]  /*9a30*/  F2FP.F16.F32.PACK_AB R21, R76, R75 ;  /* 0x0000004b4c15723e */ /* 0x002fe200000000ff */
[----:B------:R-:W-:Y:S08]  /*9a40*/  FADD.FTZ R100, R167, R100 ;  /* 0x00000064a7647221 */ /* 0x000ff00000010000 */
[----:B------:R-:W1:Y:S01]  /*9a50*/  MUFU.EX2 R77, R77 ;  /* 0x0000004d004d7308 */ /* 0x000e620000000800 */
[----:B----4-:R-:W-:Y:S09]  /*9a60*/  F2FP.F16.F32.PACK_AB R22, R37, R36 ;  /* 0x000000242516723e */ /* 0x010ff200000000ff */
[----:B------:R-:W-:Y:S10]  /*9a70*/  MUFU.EX2 R39, R39 ;  /* 0x0000002700277308 */ /* 0x000ff40000000800 */
[----:B------:R-:W4:Y:S01]  /*9a80*/  MUFU.EX2 R78, R78 ;  /* 0x0000004e004e7308 */ /* 0x000f220000000800 */
[----:B-1----:R-:W-:Y:S09]  /*9a90*/  F2FP.F16.F32.PACK_AB R23, R77, R38 ;  /* 0x000000264d17723e */ /* 0x002ff200000000ff */
[----:B------:R-:W-:Y:S01]  /*9aa0*/  MUFU.EX2 R81, R81 ;  /* 0x0000005100517308 */ /* 0x000fe20000000800 */
[C---:B--2---:R-:W-:Y:S03]  /*9ab0*/  HMMA.16816.F32 R4, R20.reuse, R28, R4 ;  /* 0x0000001c1404723c */ /* 0x044fe60000001804 */
[----:B------:R-:W-:Y:S01]  /*9ac0*/  FADD.FTZ R29, R165, R100 ;  /* 0x00000064a51d7221 */ /* 0x000fe20000010000 */
[----:B------:R-:W-:Y:S05]  /*9ad0*/  FFMA.FTZ R100, R115, R149, -R152 ;  /* 0x0000009573647223 */ /* 0x000fea0000010898 */
[----:B------:R-:W1:Y:S01]  /*9ae0*/  MUFU.EX2 R80, R80 ;  /* 0x0000005000507308 */ /* 0x000e620000000800 */
[----:B------:R-:W-:Y:S01]  /*9af0*/  FADD.FTZ R29, R168, R29 ;  /* 0x0000001da81d7221 */ /* 0x000fe20000010000 */
[C---:B------:R-:W-:Y:S03]  /*9b00*/  HMMA.16816.F32 R8, R20.reuse, R30, R8 ;  /* 0x0000001e1408723c */ /* 0x040fe60000001808 */
[----:B------:R-:W-:Y:S02]  /*9b10*/  FADD.FTZ R102, R166, R29 ;  /* 0x0000001da6667221 */ /* 0x000fe40000010000 */
[----:B------:R-:W2:Y:S03]  /*9b20*/  LDSM.16.MT88.4 R28, [R40+0x2c00] ;  /* 0x002c0000281c783b */ /* 0x000ea60000004200 */
[----:B------:R-:W-:Y:S01]  /*9b30*/  MUFU.EX2 R82, R82 ;  /* 0x0000005200527308 */ /* 0x000fe20000000800 */
[----:B------:R-:W-:Y:S01]  /*9b40*/  FADD.FTZ R102, R159, R102 ;  /* 0x000000669f667221 */ /* 0x000fe20000010000 */
[C---:B-----5:R-:W-:Y:S03]  /*9b50*/  HMMA.16816.F32 R12, R20.reuse, R32, R12 ;  /* 0x00000020140c723c */ /* 0x060fe6000000180c */
[----:B------:R-:W-:Y:S01]  /*9b60*/  FADD.FTZ R33, R153, R104 ;  /* 0x0000006899217221 */ /* 0x000fe20000010000 */
[----:B------:R-:W-:Y:S01]  /*9b70*/  FADD.FTZ R157, R157, R102 ;  /* 0x000000669d9d7221 */ /* 0x000fe20000010000 */
[----:B------:R-:W-:Y:S03]  /*9b80*/  MOV R153, R0 ;  /* 0x0000000000997202 */ /* 0x000fe60000000f00 */
[----:B------:R-:W5:Y:S01]  /*9b90*/  MUFU.EX2 R79, R79 ;  /* 0x0000004f004f7308 */ /* 0x000f620000000800 */
[----:B------:R-:W-:Y:S01]  /*9ba0*/  FADD.FTZ R33, R158, R33 ;  /* 0x000000219e217221 */ /* 0x000fe20000010000 */
[----:B------:R-:W-:Y:S03]  /*9bb0*/  HMMA.16816.F32 R16, R20, R34, R16 ;  /* 0x000000221410723c */ /* 0x000fe60000001810 */
[----:B------:R-:W-:Y:S01]  /*9bc0*/  FADD.FTZ R50, R50, R33 ;  /* 0x0000002132327221 */ /* 0x000fe20000010000 */
[----:B----4-:R-:W-:Y:S01]  /*9bd0*/  F2FP.F16.F32.PACK_AB R20, R78, R39 ;  /* 0x000000274e14723e */ /* 0x010fe200000000ff */
[----:B------:R-:W4:Y:S03]  /*9be0*/  LDSM.16.MT88.4 R32, [R154+0x8000] ;  /* 0x008000009a20783b */ /* 0x000f260000004200 */
[----:B------:R-:W-:Y:S01]  /*9bf0*/  MUFU.EX2 R83, R83 ;  /* 0x0000005300537308 */ /* 0x000fe20000000800 */
[----:B-1----:R-:W-:Y:S01]  /*9c00*/  F2FP.F16.F32.PACK_AB R21, R80, R81 ;  /* 0x000000515015723e */ /* 0x002fe200000000ff */
[----:B------:R-:W-:Y:S01]  /*9c10*/  FADD.FTZ R50, R45, R50 ;  /* 0x000000322d327221 */ /* 0x000fe20000010000 */
[----:B------:R-:W-:Y:S01]  /*9c20*/  FFMA.FTZ R45, R122, R149, -R152 ;  /* 0x000000957a2d7223 */ /* 0x000fe20000010898 */
[----:B------:R-:W-:Y:S06]  /*9c30*/  FADD.FTZ R160, R160, R157 ;  /* 0x0000009da0a07221 */ /* 0x000fec0000010000 */
[----:B------:R-:W1:Y:S01]  /*9c40*/  MUFU.EX2 R86, R86 ;  /* 0x0000005600567308 */ /* 0x000e620000000800 */
[----:B-----5:R-:W-:Y:S01]  /*9c50*/  F2FP.F16.F32.PACK_AB R22, R79, R82 ;  /* 0x000000524f16723e */ /* 0x020fe200000000ff */
[----:B------:R-:W-:Y:S04]  /*9c60*/  FADD.FTZ R51, R51, R160 ;  /* 0x000000a033337221 */ /* 0x000fe80000010000 */
[----:B------:R-:W-:Y:S04]  /*9c70*/  FADD.FTZ R51, R48, R51 ;  /* 0x0000003330337221 */ /* 0x000fe80000010000 */
[----:B------:R-:W-:Y:S10]  /*9c80*/  MUFU.EX2 R84, R84 ;  /* 0x0000005400547308 */ /* 0x000ff40000000800 */
[----:B------:R-:W5:Y:S01]  /*9c90*/  MUFU.EX2 R85, R85 ;  /* 0x0000005500557308 */ /* 0x000f620000000800 */
[----:B-1----:R-:W-:Y:S09]  /*9ca0*/  F2FP.F16.F32.PACK_AB R23, R86, R83 ;  /* 0x000000535617723e */ /* 0x002ff200000000ff */
[----:B------:R-:W-:Y:S01]  /*9cb0*/  MUFU.EX2 R87, R87 ;  /* 0x0000005700577308 */ /* 0x000fe20000000800 */
[C---:B---3--:R-:W-:Y:S03]  /*9cc0*/  HMMA.16816.F32 R4, R20.reuse, R24, R4 ;  /* 0x000000181404723c */ /* 0x048fe60000001804 */
[----:B------:R-:W-:Y:S01]  /*9cd0*/  FADD.FTZ R24, R46, R51 ;  /* 0x000000332e187221 */ /* 0x000fe20000010000 */
[----:B------:R-:W-:Y:S01]  /*9ce0*/  FADD.FTZ R25, R43, R50 ;  /* 0x000000322b197221 */ /* 0x000fe20000010000 */
[-C--:B------:R-:W-:Y:S01]  /*9cf0*/  FFMA.FTZ R43, R118, R149.reuse, -R152 ;  /* 0x00000095762b7223 */ /* 0x080fe20000010898 */
[-C--:B------:R-:W-:Y:S03]  /*9d00*/  FFMA.FTZ R50, R124, R149.reuse, -R156 ;  /* 0x000000957c327223 */ /* 0x080fe6000001089c */
[----:B------:R-:W1:Y:S01]  /*9d10*/  MUFU.EX2 R88, R88 ;  /* 0x0000005800587308 */ /* 0x000e620000000800 */
[----:B------:R-:W-:Y:S01]  /*9d20*/  FADD.FTZ R24, R47, R24 ;  /* 0x000000182f187221 */ /* 0x000fe20000010000 */
[----:B------:R-:W-:Y:S01]  /*9d30*/  FADD.FTZ R25, R44, R25 ;  /* 0x000000192c197221 */ /* 0x000fe20000010000 */
[C---:B------:R-:W-:Y:S03]  /*9d40*/  HMMA.16816.F32 R8, R20.reuse, R26, R8 ;  /* 0x0000001a1408723c */ /* 0x040fe60000001808 */
[----:B------:R-:W-:Y:S01]  /*9d50*/  FADD.FTZ R49, R49, R24 ;  /* 0x0000001831317221 */ /* 0x000fe20000010000 */
[----:B------:R-:W-:Y:S03]  /*9d60*/  FADD.FTZ R44, R42, R25 ;  /* 0x000000192a2c7221 */ /* 0x000fe60000010000 */
[----:B------:R-:W-:Y:S01]  /*9d70*/  MUFU.EX2 R89, R89 ;  /* 0x0000005900597308 */ /* 0x000fe20000000800 */
[----:B------:R-:W3:Y:S01]  /*9d80*/  LDSM.16.MT88.4 R24, [R40+0x3000] ;  /* 0x003000002818783b */ /* 0x000ee20000004200 */
[----:B------:R-:W-:Y:S01]  /*9d90*/  FADD.FTZ R52, R52, R49 ;  /* 0x0000003134347221 */ /* 0x000fe20000010000 */
[C---:B--2---:R-:W-:Y:S03]  /*9da0*/  HMMA.16816.F32 R12, R20.reuse, R28, R12 ;  /* 0x0000001c140c723c */ /* 0x044fe6000000180c */
[----:B------:R-:W-:Y:S01]  /*9db0*/  FADD.FTZ R44, R41, R44 ;  /* 0x0000002c292c7221 */ /* 0x000fe20000010000 */
[----:B------:R-:W-:Y:S03]  /*9dc0*/  FADD.FTZ R55, R55, R52 ;  /* 0x0000003437377221 */ /* 0x000fe60000010000 */
[----:B------:R-:W2:Y:S01]  /*9dd0*/  MUFU.EX2 R90, R90 ;  /* 0x0000005a005a7308 */ /* 0x000ea20000000800 */
[----:B------:R-:W-:Y:S01]  /*9de0*/  FFMA.FTZ R42, R119, R149, -R152 ;  /* 0x00000095772a7223 */ /* 0x000fe20000010898 */
[----:B------:R-:W-:Y:S01]  /*9df0*/  FADD.FTZ R29, R53, R44 ;  /* 0x0000002c351d7221 */ /* 0x000fe20000010000 */
[----:B------:R-:W-:Y:S03]  /*9e00*/  HMMA.16816.F32 R16, R20, R30, R16 ;  /* 0x0000001e1410723c */ /* 0x000fe60000001810 */
[----:B------:R-:W-:Y:S01]  /*9e10*/  FADD.FTZ R29, R54, R29 ;  /* 0x0000001d361d7221 */ /* 0x000fe20000010000 */
[----:B-----5:R-:W-:Y:S03]  /*9e20*/  F2FP.F16.F32.PACK_AB R20, R85, R84 ;  /* 0x000000545514723e */ /* 0x020fe600000000ff */
[----:B------:R-:W-:Y:S01]  /*9e30*/  MUFU.EX2 R91, R91 ;  /* 0x0000005b005b7308 */ /* 0x000fe20000000800 */
[----:B-1----:R-:W-:Y:S01]  /*9e40*/  F2FP.F16.F32.PACK_AB R21, R88, R87 ;  /* 0x000000575815723e */ /* 0x002fe200000000ff */
[----:B------:R-:W-:Y:S01]  /*9e50*/  FADD.FTZ R46, R56, R29 ;  /* 0x0000001d382e7221 */ /* 0x000fe20000010000 */
[-CC-:B------:R-:W-:Y:S01]  /*9e60*/  FFMA.FTZ R41, R120, R149.reuse, -R156.reuse ;  /* 0x0000009578297223 */ /* 0x180fe2000001089c */
[----:B------:R-:W1:Y:S01]  /*9e70*/  LDSM.16.MT88.4 R28, [R154+0x8400] ;  /* 0x008400009a1c783b */ /* 0x000e620000004200 */
[----:B------:R-:W-:Y:S01]  /*9e80*/  FFMA.FTZ R44, R121, R149, -R156 ;  /* 0x00000095792c7223 */ /* 0x000fe2000001089c */
[----:B------:R-:W-:Y:S01]  /*9e90*/  FADD.FTZ R46, R57, R46 ;  /* 0x0000002e392e7221 */ /* 0x000fe20000010000 */
[----:B------:R-:W-:Y:S03]  /*9ea0*/  FADD.FTZ R58, R58, R55 ;  /* 0x000000373a3a7221 */ /* 0x000fe60000010000 */
[----:B------:R-:W5:Y:S01]  /*9eb0*/  MUFU.EX2 R92, R92 ;  /* 0x0000005c005c7308 */ /* 0x000f620000000800 */
[----:B--2---:R-:W-:Y:S01]  /*9ec0*/  F2FP.F16.F32.PACK_AB R22, R90, R89 ;  /* 0x000000595a16723e */ /* 0x004fe200000000ff */
[----:B------:R-:W-:Y:S01]  /*9ed0*/  FADD.FTZ R61, R61, R46 ;  /* 0x0000002e3d3d7221 */ /* 0x000fe20000010000 */
[----:B------:R-:W-:Y:S01]  /*9ee0*/  FFMA.FTZ R46, R123, R149, -R152 ;  /* 0x000000957b2e7223 */ /* 0x000fe20000010898 */
[----:B------:R-:W-:Y:S02]  /*9ef0*/  FADD.FTZ R59, R59, R58 ;  /* 0x0000003a3b3b7221 */ /* 0x000fe40000010000 */
[----:B------:R-:W-:Y:S04]  /*9f00*/  FADD.FTZ R62, R62, R61 ;  /* 0x0000003d3e3e7221 */ /* 0x000fe80000010000 */
[----:B------:R-:W-:Y:S01]  /*9f10*/  MUFU.EX2 R93, R93 ;  /* 0x0000005d005d7308 */ /* 0x000fe20000000800 */
[----:B------:R-:W-:Y:S01]  /*9f20*/  FADD.FTZ R60, R60, R59 ;  /* 0x0000003b3c3c7221 */ /* 0x000fe20000010000 */
[----:B------:R-:W-:Y:S03]  /*9f30*/  FADD.FTZ R47, R65, R62 ;  /* 0x0000003e412f7221 */ /* 0x000fe60000010000 */
[----:B------:R-:W-:Y:S01]  /*9f40*/  FADD.FTZ R63, R63, R60 ;  /* 0x0000003c3f3f7221 */ /* 0x000fe20000010000 */
[----:B------:R-:W-:Y:S04]  /*9f50*/  FADD.FTZ R47, R66, R47 ;  /* 0x0000002f422f7221 */ /* 0x000fe80000010000 */
[----:B------:R-:W2:Y:S01]  /*9f60*/  MUFU.EX2 R94, R94 ;  /* 0x0000005e005e7308 */ /* 0x000ea20000000800 */
[----:B-----5:R-:W-:Y:S01]  /*9f70*/  F2FP.F16.F32.PACK_AB R23, R92, R91 ;  /* 0x0000005b5c17723e */ /* 0x020fe200000000ff */
[----:B------:R-:W-:Y:S01]  /*9f80*/  FADD.FTZ R52, R68, R47 ;  /* 0x0000002f44347221 */ /* 0x000fe20000010000 */
[----:B------:R-:W-:Y:S01]  /*9f90*/  FADD.FTZ R64, R64, R63 ;  /* 0x0000003f40407221 */ /* 0x000fe20000010000 */
[----:B------:R-:W-:Y:S02]  /*9fa0*/  FFMA.FTZ R47, R125, R149, -R156 ;  /* 0x000000957d2f7223 */ /* 0x000fe4000001089c */
[----:B------:R-:W-:Y:S01]  /*9fb0*/  FADD.FTZ R52, R69, R52 ;  /* 0x0000003445347221 */ /* 0x000fe20000010000 */
[----:B------:R-:W-:Y:S03]  /*9fc0*/  FADD.FTZ R67, R67, R64 ;  /* 0x0000004043437221 */ /* 0x000fe60000010000 */
[----:B------:R-:W-:Y:S01]  /*9fd0*/  MUFU.EX2 R95, R95 ;  /* 0x0000005f005f7308 */ /* 0x000fe20000000800 */
[C---:B----4-:R-:W-:Y:S03]  /*9fe0*/  HMMA.16816.F32 R4, R20.reuse, R32, R4 ;  /* 0x000000201404723c */ /* 0x050fe60000001804 */
[----:B------:R-:W-:Y:S01]  /*9ff0*/  FADD.FTZ R73, R73, R52 ;  /* 0x0000003449497221 */ /* 0x000fe20000010000 */
[----:B------:R-:W-:Y:S05]  /*a000*/  FADD.FTZ R70, R70, R67 ;  /* 0x0000004346467221 */ /* 0x000fea0000010000 */
[----:B------:R-:W4:Y:S01]  /*a010*/  MUFU.EX2 R96, R96 ;  /* 0x0000006000607308 */ /* 0x000f220000000800 */
[C---:B------:R-:W-:Y:S01]  /*a020*/  HMMA.16816.F32 R8, R20.reuse, R34, R8 ;  /* 0x000000221408723c */ /* 0x040fe20000001808 */
[----:B------:R-:W5:Y:S02]  /*a030*/  LDSM.16.MT88.4 R32, [R40+0x3400] ;  /* 0x003400002820783b */ /* 0x000f640000004200 */
[----:B------:R-:W-:Y:S01]  /*a040*/  FADD.FTZ R73, R72, R73 ;  /* 0x0000004948497221 */ /* 0x000fe20000010000 */
[----:B------:R-:W-:Y:S05]  /*a050*/  FADD.FTZ R71, R71, R70 ;  /* 0x0000004647477221 */ /* 0x000fea0000010000 */
[----:B------:R-:W-:Y:S01]  /*a060*/  MUFU.EX2 R97, R97 ;  /* 0x0000006100617308 */ /* 0x000fe20000000800 */
[C---:B---3--:R-:W-:Y:S03]  /*a070*/  HMMA.16816.F32 R12, R20.reuse, R24, R12 ;  /* 0x00000018140c723c */ /* 0x048fe6000000180c */
[----:B------:R-:W-:Y:S06]  /*a080*/  FADD.FTZ R74, R74, R71 ;  /* 0x000000474a4a7221 */ /* 0x000fec0000010000 */
[----:B------:R-:W3:Y:S01]  /*a090*/  MUFU.EX2 R98, R98 ;  /* 0x0000006200627308 */ /* 0x000ee20000000800 */
[----:B------:R-:W-:Y:S01]  /*a0a0*/  HMMA.16816.F32 R16, R20, R26, R16 ;  /* 0x0000001a1410723c */ /* 0x000fe20000001810 */
[----:B------:R-:W5:Y:S02]  /*a0b0*/  LDSM.16.MT88.4 R24, [R154+0x8800] ;  /* 0x008800009a18783b */ /* 0x000f640000004200 */
[----:B--2---:R-:W-:Y:S01]  /*a0c0*/  F2FP.F16.F32.PACK_AB R20, R94, R93 ;  /* 0x0000005d5e14723e */ /* 0x004fe200000000ff */
[----:B------:R-:W-:Y:S01]  /*a0d0*/  FADD.FTZ R49, R75, R74 ;  /* 0x0000004a4b317221 */ /* 0x000fe20000010000 */
[----:B----4-:R-:W-:Y:S04]  /*a0e0*/  F2FP.F16.F32.PACK_AB R21, R96, R95 ;  /* 0x0000005f6015723e */ /* 0x010fe800000000ff */
[----:B------:R-:W-:Y:S01]  /*a0f0*/  MUFU.EX2 R99, R99 ;  /* 0x0000006300637308 */ /* 0x000fe20000000800 */
[----:B------:R-:W-:Y:S04]  /*a100*/  FADD.FTZ R49, R76, R49 ;  /* 0x000000314c317221 */ /* 0x000fe80000010000 */
[----:B------:R-:W-:Y:S05]  /*a110*/  FADD.FTZ R38, R38, R49 ;  /* 0x0000003126267221 */ /* 0x000fea0000010000 */
[----:B------:R-:W2:Y:S01]  /*a120*/  MUFU.EX2 R100, R100 ;  /* 0x0000006400647308 */ /* 0x000ea20000000800 */
[----:B---3--:R-:W-:Y:S01]  /*a130*/  F2FP.F16.F32.PACK_AB R22, R98, R97 ;  /* 0x000000616216723e */ /* 0x008fe200000000ff */
[----:B------:R-:W-:Y:S04]  /*a140*/  FADD.FTZ R38, R77, R38 ;  /* 0x000000264d267221 */ /* 0x000fe80000010000 */
[----:B------:R-:W-:Y:S04]  /*a150*/  FADD.FTZ R81, R81, R38 ;  /* 0x0000002651517221 */ /* 0x000fe80000010000 */
[----:B------:R-:W-:Y:S01]  /*a160*/  MUFU.EX2 R101, R101 ;  /* 0x0000006500657308 */ /* 0x000fe20000000800 */
[----:B------:R-:W-:Y:S04]  /*a170*/  FADD.FTZ R80, R80, R81 ;  /* 0x0000005150507221 */ /* 0x000fe80000010000 */
[----:B------:R-:W-:Y:S05]  /*a180*/  FADD.FTZ R83, R83, R80 ;  /* 0x0000005053537221 */ /* 0x000fea0000010000 */
[----:B------:R-:W3:Y:S01]  /*a190*/  MUFU.EX2 R48, R117 ;  /* 0x0000007500307308 */ /* 0x000ee20000000800 */
[----:B--2---:R-:W-:Y:S01]  /*a1a0*/  F2FP.F16.F32.PACK_AB R23, R100, R99 ;  /* 0x000000636417723e */ /* 0x004fe200000000ff */
[----:B------:R-:W-:Y:S04]  /*a1b0*/  FADD.FTZ R86, R86, R83 ;  /* 0x0000005356567221 */ /* 0x000fe80000010000 */
[----:B------:R-:W-:Y:S04]  /*a1c0*/  FADD.FTZ R87, R87, R86 ;  /* 0x0000005657577221 */ /* 0x000fe80000010000 */
[----:B------:R-:W-:Y:S01]  /*a1d0*/  MUFU.EX2 R43, R43 ;  /* 0x0000002b002b7308 */ /* 0x000fe20000000800 */
[C---:B-1----:R-:W-:Y:S03]  /*a1e0*/  HMMA.16816.F32 R4, R20.reuse, R28, R4 ;  /* 0x0000001c1404723c */ /* 0x042fe60000001804 */
[----:B------:R-:W-:Y:S01]  /*a1f0*/  FADD.FTZ R28, R36, R73 ;  /* 0x00000049241c7221 */ /* 0x000fe20000010000 */
[----:B------:R-:W-:Y:S05]  /*a200*/  FADD.FTZ R88, R88, R87 ;  /* 0x0000005758587221 */ /* 0x000fea0000010000 */
[----:B------:R-:W1:Y:S01]  /*a210*/  MUFU.EX2 R42, R42 ;  /* 0x0000002a002a7308 */ /* 0x000e620000000800 */
[----:B------:R-:W-:Y:S01]  /*a220*/  FADD.FTZ R52, R37, R28 ;  /* 0x0000001c25347221 */ /* 0x000fe20000010000 */
[C---:B------:R-:W-:Y:S01]  /*a230*/  HMMA.16816.F32 R8, R20.reuse, R30, R8 ;  /* 0x0000001e1408723c */ /* 0x040fe20000001808 */
[----:B------:R-:W2:Y:S02]  /*a240*/  LDSM.16.MT88.4 R28, [R40+0x3800] ;  /* 0x00380000281c783b */ /* 0x000ea40000004200 */
[----:B------:R-:W-:Y:S01]  /*a250*/  FADD.FTZ R39, R39, R52 ;  /* 0x0000003427277221 */ /* 0x000fe20000010000 */
[-C--:B------:R-:W-:Y:S01]  /*a260*/  FFMA.FTZ R37, R127, R149.reuse, -R152 ;  /* 0x000000957f257223 */ /* 0x080fe20000010898 */
[----:B------:R-:W-:Y:S03]  /*a270*/  FADD.FTZ R91, R91, R88 ;  /* 0x000000585b5b7221 */ /* 0x000fe60000010000 */
[----:B------:R-:W-:Y:S01]  /*a280*/  MUFU.EX2 R41, R41 ;  /* 0x0000002900297308 */ /* 0x000fe20000000800 */
[----:B------:R-:W-:Y:S01]  /*a290*/  FADD.FTZ R39, R78, R39 ;  /* 0x000000274e277221 */ /* 0x000fe20000010000 */
[C---:B-----5:R-:W-:Y:S03]  /*a2a0*/  HMMA.16816.F32 R12, R20.reuse, R32, R12 ;  /* 0x00000020140c723c */ /* 0x060fe6000000180c */
[-CC-:B------:R-:W-:Y:S01]  /*a2b0*/  FFMA.FTZ R32, R128, R149.reuse, -R156.reuse ;  /* 0x0000009580207223 */ /* 0x180fe2000001089c */
[----:B------:R-:W-:Y:S01]  /*a2c0*/  FFMA.FTZ R156, R129, R149, -R156 ;  /* 0x00000095819c7223 */ /* 0x000fe2000001089c */
[----:B------:R-:W-:Y:S03]  /*a2d0*/  FADD.FTZ R82, R82, R39 ;  /* 0x0000002752527221 */ /* 0x000fe60000010000 */
[----:B------:R-:W4:Y:S01]  /*a2e0*/  MUFU.EX2 R44, R44 ;  /* 0x0000002c002c7308 */ /* 0x000f220000000800 */
[----:B------:R-:W-:Y:S01]  /*a2f0*/  FADD.FTZ R92, R92, R91 ;  /* 0x0000005b5c5c7221 */ /* 0x000fe20000010000 */
[----:B------:R-:W-:Y:S03]  /*a300*/  HMMA.16816.F32 R16, R20, R34, R16 ;  /* 0x000000221410723c */ /* 0x000fe60000001810 */
[----:B---3--:R-:W-:Y:S01]  /*a310*/  F2FP.F16.F32.PACK_AB R20, R48, R101 ;  /* 0x000000653014723e */ /* 0x008fe200000000ff */
[--C-:B------:R-:W-:Y:S01]  /*a320*/  FFMA.FTZ R34, R130, R149, -R152.reuse ;  /* 0x0000009582227223 */ /* 0x100fe20000010898 */
[----:B-1----:R-:W-:Y:S03]  /*a330*/  F2FP.F16.F32.PACK_AB R21, R42, R43 ;  /* 0x0000002b2a15723e */ /* 0x002fe600000000ff */
[----:B------:R-:W-:Y:S01]  /*a340*/  MUFU.EX2 R45, R45 ;  /* 0x0000002d002d7308 */ /* 0x000fe20000000800 */
[----:B------:R-:W-:Y:S01]  /*a350*/  FFMA.FTZ R152, R131, R149, -R152 ;  /* 0x0000009583987223 */ /* 0x000fe20000010898 */
[----:B------:R-:W-:Y:S01]  /*a360*/  FADD.FTZ R79, R79, R82 ;  /* 0x000000524f4f7221 */ /* 0x000fe20000010000 */
[----:B------:R-:W-:Y:S03]  /*a370*/  FADD.FTZ R95, R95, R92 ;  /* 0x0000005c5f5f7221 */ /* 0x000fe60000010000 */
[----:B------:R-:W-:Y:S01]  /*a380*/  FADD.FTZ R84, R84, R79 ;  /* 0x0000004f54547221 */ /* 0x000fe20000010000 */
[----:B------:R-:W-:Y:S03]  /*a390*/  FADD.FTZ R96, R96, R95 ;  /* 0x0000005f60607221 */ /* 0x000fe60000010000 */
[----:B------:R-:W1:Y:S01]  /*a3a0*/  MUFU.EX2 R46, R46 ;  /* 0x0000002e002e7308 */ /* 0x000e620000000800 */
[----:B----4-:R-:W-:Y:S01]  /*a3b0*/  F2FP.F16.F32.PACK_AB R22, R44, R41 ;  /* 0x000000292c16723e */ /* 0x010fe200000000ff */
[----:B------:R-:W-:Y:S01]  /*a3c0*/  FADD.FTZ R84, R85, R84 ;  /* 0x0000005455547221 */ /* 0x000fe20000010000 */
[----:B------:R-:W-:Y:S03]  /*a3d0*/  FADD.FTZ R99, R99, R96 ;  /* 0x0000006063637221 */ /* 0x000fe60000010000 */
[----:B------:R-:W-:Y:S01]  /*a3e0*/  FADD.FTZ R89, R89, R84 ;  /* 0x0000005459597221 */ /* 0x000fe20000010000 */
[----:B------:R-:W-:Y:S03]  /*a3f0*/  FADD.FTZ R100, R100, R99 ;  /* 0x0000006364647221 */ /* 0x000fe60000010000 */
[----:B------:R-:W-:Y:S01]  /*a400*/  MUFU.EX2 R50, R50 ;  /* 0x0000003200327308 */ /* 0x000fe20000000800 */
[----:B------:R-:W-:Y:S01]  /*a410*/  FADD.FTZ R90, R90, R89 ;  /* 0x000000595a5a7221 */ /* 0x000fe20000010000 */
[----:B------:R-:W-:Y:S03]  /*a420*/  FADD.FTZ R43, R43, R100 ;  /* 0x000000642b2b7221 */ /* 0x000fe60000010000 */
[----:B------:R-:W-:Y:S01]  /*a430*/  FADD.FTZ R93, R93, R90 ;  /* 0x0000005a5d5d7221 */ /* 0x000fe20000010000 */
[----:B------:R-:W-:Y:S04]  /*a440*/  FADD.FTZ R42, R42, R43 ;  /* 0x0000002b2a2a7221 */ /* 0x000fe80000010000 */
[----:B------:R-:W3:Y:S01]  /*a450*/  MUFU.EX2 R47, R47 ;  /* 0x0000002f002f7308 */ /* 0x000ee20000000800 */
[----:B-1----:R-:W-:Y:S01]  /*a460*/  F2FP.F16.F32.PACK_AB R23, R46, R45 ;  /* 0x0000002d2e17723e */ /* 0x002fe200000000ff */
[----:B------:R-:W-:Y:S04]  /*a470*/  FADD.FTZ R94, R94, R93 ;  /* 0x0000005d5e5e7221 */ /* 0x000fe80000010000 */
[----:B------:R-:W-:Y:S02]  /*a480*/  FADD.FTZ R97, R97, R94 ;  /* 0x0000005e61617221 */ /* 0x000fe40000010000 */
[C---:B------:R-:W-:Y:S02]  /*a490*/  HMMA.16816.F32 R4, R20.reuse, R24, R4 ;  /* 0x000000181404723c */ /* 0x040fe40000001804 */
[----:B------:R-:W-:Y:S01]  /*a4a0*/  MUFU.EX2 R36, R126 ;  /* 0x0000007e00247308 */ /* 0x000fe20000000800 */
[----:B------:R-:W-:Y:S04]  /*a4b0*/  FADD.FTZ R98, R98, R97 ;  /* 0x0000006162627221 */ /* 0x000fe80000010000 */
[----:B------:R-:W-:Y:S01]  /*a4c0*/  FADD.FTZ R101, R101, R98 ;  /* 0x0000006265657221 */ /* 0x000fe20000010000 */
[C---:B------:R-:W-:Y:S01]  /*a4d0*/  HMMA.16816.F32 R8, R20.reuse, R26, R8 ;  /* 0x0000001a1408723c */ /* 0x040fe20000001808 */
[----:B------:R-:W1:Y:S03]  /*a4e0*/  LDSM.16.MT88.4 R24, [R40+0x3c00] ;  /* 0x003c00002818783b */ /* 0x000e660000004200 */
[----:B------:R-:W4:Y:S01]  /*a4f0*/  MUFU.EX2 R37, R37 ;  /* 0x0000002500257308 */ /* 0x000f220000000800 */
[----:B---3--:R-:W-:Y:S01]  /*a500*/  F2FP.F16.F32.PACK_AB R132, R47, R50 ;  /* 0x000000322f84723e */ /* 0x008fe200000000ff */
[----:B------:R-:W-:Y:S02]  /*a510*/  FADD.FTZ R48, R48, R101 ;  /* 0x0000006530307221 */ /* 0x000fe40000010000 */
[C---:B--2---:R-:W-:Y:S06]  /*a520*/  HMMA.16816.F32 R12, R20.reuse, R28, R12 ;  /* 0x0000001c140c723c */ /* 0x044fec000000180c */
[----:B------:R-:W-:Y:S01]  /*a530*/  MUFU.EX2 R32, R32 ;  /* 0x0000002000207308 */ /* 0x000fe20000000800 */
[----:B------:R-:W-:Y:S04]  /*a540*/  FADD.FTZ R41, R41, R48 ;  /* 0x0000003029297221 */ /* 0x000fe80000010000 */
[----:B------:R-:W-:Y:S01]  /*a550*/  FADD.FTZ R41, R44, R41 ;  /* 0x000000292c297221 */ /* 0x000fe20000010000 */
[----:B------:R-:W-:Y:S04]  /*a560*/  HMMA.16816.F32 R16, R20, R30, R16 ;  /* 0x0000001e1410723c */ /* 0x000fe80000001810 */
[----:B------:R-:W2:Y:S01]  /*a570*/  MUFU.EX2 R33, R156 ;  /* 0x0000009c00217308 */ /* 0x000ea20000000800 */
[----:B----4-:R-:W-:Y:S01]  /*a580*/  F2FP.F16.F32.PACK_AB R133, R37, R36 ;  /* 0x000000242585723e */ /* 0x010fe200000000ff */
[----:B------:R-:W-:Y:S04]  /*a590*/  FADD.FTZ R50, R50, R41 ;  /* 0x0000002932327221 */ /* 0x000fe80000010000 */
[----:B------:R-:W-:Y:S04]  /*a5a0*/  FADD.FTZ R47, R47, R50 ;  /* 0x000000322f2f7221 */ /* 0x000fe80000010000 */
[----:B------:R-:W-:Y:S10]  /*a5b0*/  MUFU.EX2 R34, R34 ;  /* 0x0000002200227308 */ /* 0x000ff40000000800 */
[----:B------:R-:W3:Y:S01]  /*a5c0*/  MUFU.EX2 R239, R152 ;  /* 0x0000009800ef7308 */ /* 0x000ee20000000800 */
[C---:B--2---:R-:W-:Y:S01]  /*a5d0*/  F2FP.F16.F32.PACK_AB R134, R33.reuse, R32 ;  /* 0x000000202186723e */ /* 0x044fe200000000ff */
[----:B------:R-:W-:Y:S04]  /*a5e0*/  FADD.FTZ R32, R32, R47 ;  /* 0x0000002f20207221 */ /* 0x000fe80000010000 */
[----:B------:R-:W-:Y:S01]  /*a5f0*/  FADD.FTZ R242, R33, R32 ;  /* 0x0000002021f27221 */ /* 0x000fe20000010000 */
[----:B---3--:R-:W-:Y:S07]  /*a600*/  F2FP.F16.F32.PACK_AB R135, R239, R34 ;  /* 0x00000022ef87723e */ /* 0x008fee00000000ff */
[C---:B------:R-:W-:Y:S05]  /*a610*/  HMMA.16816.F32 R144, R132.reuse, R140, R4 ;  /* 0x0000008c8490723c */ /* 0x040fea0000001804 */
[----:B------:R-:W-:Y:S03]  /*a620*/  FADD.FTZ R5, R45, R42 ;  /* 0x0000002a2d057221 */ /* 0x000fe60000010000 */
[C---:B------:R-:W-:Y:S03]  /*a630*/  HMMA.16816.F32 R140, R132.reuse, R142, R8 ;  /* 0x0000008e848c723c */ /* 0x040fe60000001808 */
[----:B------:R-:W-:Y:S04]  /*a640*/  FADD.FTZ R5, R46, R5 ;  /* 0x000000052e057221 */ /* 0x000fe80000010000 */
[----:B------:R-:W-:Y:S01]  /*a650*/  FADD.FTZ R36, R36, R5 ;  /* 0x0000000524247221 */ /* 0x000fe20000010000 */
[C---:B-1----:R-:W-:Y:S03]  /*a660*/  HMMA.16816.F32 R136, R132.reuse, R24, R12 ;  /* 0x000000188488723c */ /* 0x042fe6000000180c */
[----:B------:R-:W-:Y:S04]  /*a670*/  FADD.FTZ R37, R37, R36 ;  /* 0x0000002425257221 */ /* 0x000fe80000010000 */
[----:B------:R-:W-:Y:S01]  /*a680*/  FADD.FTZ R34, R34, R37 ;  /* 0x0000002522227221 */ /* 0x000fe20000010000 */
[----:B------:R-:W-:Y:S03]  /*a690*/  HMMA.16816.F32 R132, R132, R26, R16 ;  /* 0x0000001a8484723c */ /* 0x000fe60000001810 */
[----:B------:R-:W-:Y:S05]  /*a6a0*/  FADD.FTZ R239, R239, R34 ;  /* 0x00000022efef7221 */ /* 0x000fea0000010000 */
[----:B------:R-:W-:Y:S01]  /*a6b0*/  @!UPT UIADD3 URZ, UPT, UPT, URZ, URZ, URZ ;  /* 0x000000fffffff290 */ /* 0x000fe2000fffe0ff */
[----:B------:R-:W-:Y:S11]  /*a6c0*/  @P0 BRA `(.L_x_528) ;  /* 0xffffffc000c40947 */ /* 0x000ff6000383ffff */
.L_x_521:
[----:B------:R1:W5:Y:S01]  /*a6d0*/  LD.E R7, desc[UR4][R2.64+0xd8] ;  /* 0x0000d80402077980 */ /* 0x000362000c101900 */
[----:B------:R-:W-:-:S03]  /*a6e0*/  UMOV UR6, 0xffffffff ;  /* 0xffffffff00067882 */ /* 0x000fc60000000000 */
[----:B------:R-:W-:Y:S05]  /*a6f0*/  BRA.DIV UR6, `(.L_x_529) ;  /* 0x0000000a06687947 */ /* 0x000fea000b800000 */
[----:B------:R-:W2:Y:S04]  /*a700*/  SHFL.BFLY PT, R9, R242, 0x2, 0x1f ;  /* 0x0c401f00f2097f89 */ /* 0x000ea800000e0000 */
[----:B------:R-:W3:Y:S01]  /*a710*/  SHFL.BFLY PT, R11, R239, 0x2, 0x1f ;  /* 0x0c401f00ef0b7f89 */ /* 0x000ee200000e0000 */
[----:B--2---:R-:W-:Y:S01]  /*a720*/  FADD.FTZ R9, R9, R242 ;  /* 0x000000f209097221 */ /* 0x004fe20000010000 */
[----:B---3--:R-:W-:-:S04]  /*a730*/  FADD.FTZ R10, R11, R239 ;  /* 0x000000ef0b0a7221 */ /* 0x008fc80000010000 */
[----:B------:R-:W2:Y:S04]  /*a740*/  SHFL.BFLY PT, R8, R9, 0x1, 0x1f ;  /* 0x0c201f0009087f89 */ /* 0x000ea800000e0000 */
[----:B------:R3:W4:Y:S01]  /*a750*/  SHFL.BFLY PT, R11, R10, 0x1, 0x1f ;  /* 0x0c201f000a0b7f89 */ /* 0x00072200000e0000 */
[----:B--2---:R-:W-:-:S07]  /*a760*/  FADD.FTZ R8, R9, R8 ;  /* 0x0000000809087221 */ /* 0x004fce0000010000 */
.L_x_537:
[----:B---34-:R-:W-:Y:S01]  /*a770*/  FADD.FTZ R10, R10, R11 ;  /* 0x0000000b0a0a7221 */ /* 0x018fe20000010000 */
[----:B------:R-:W2:Y:S01]  /*a780*/  S2UR UR6, SR_CgaCtaId ;  /* 0x00000000000679c3 */ /* 0x000ea20000008800 */
[----:B------:R-:W3:Y:S01]  /*a790*/  MUFU.RCP R6, R8 ;  /* 0x0000000800067308 */ /* 0x000ee20000001000 */
[C---:B------:R-:W-:Y:S01]  /*a7a0*/  SHF.L.U32 R5, R214.reuse, 0x1, RZ ;  /* 0x00000001d6057819 */ /* 0x040fe200000006ff */
[----:B------:R-:W-:Y:S01]  /*a7b0*/  UMOV UR7, 0x400 ;  /* 0x0000040000077882 */ /* 0x000fe20000000000 */
[----:B------:R-:W-:Y:S02]  /*a7c0*/  SHF.L.U32 R4, R214, 0x4, RZ ;  /* 0x00000004d6047819 */ /* 0x000fe400000006ff */
[----:B------:R-:W-:Y:S02]  /*a7d0*/  FSETP.NE.FTZ.AND P3, PT, R10, RZ, PT ;  /* 0x000000ff0a00720b */ /* 0x000fe40003f75000 */
[----:B------:R-:W-:Y:S01]  /*a7e0*/  LOP3.LUT R5, R5, 0x6, RZ, 0xc0, !PT ;  /* 0x0000000605057812 */ /* 0x000fe200078ec0ff */
[----:B------:R-:W4:Y:S01]  /*a7f0*/  MUFU.RCP R9, R10 ;  /* 0x0000000a00097308 */ /* 0x000f220000001000 */
[----:B------:R-:W-:-:S02]  /*a800*/  FSETP.NE.FTZ.AND P4, PT, R8, RZ, PT ;  /* 0x000000ff0800720b */ /* 0x000fc40003f95000 */
[----:B------:R-:W-:Y:S01]  /*a810*/  LOP3.LUT R4, R5, 0x3e00, R4, 0xf8, !PT ;  /* 0x00003e0005047812 */ /* 0x000fe200078ef804 */
[----:B------:R-:W-:Y:S01]  /*a820*/  IMAD.SHL.U32 R5, R214, 0x8, RZ ;  /* 0x00000008d6057824 */ /* 0x000fe200078e00ff */
[----:B---3--:R-:W-:-:S04]  /*a830*/  FSEL R6, R6, 1, P4 ;  /* 0x3f80000006067808 */ /* 0x008fc80002000000 */
[----:B------:R-:W-:Y:S01]  /*a840*/  LOP3.LUT R4, R4, 0x20, R5, 0xf8, !PT ;  /* 0x0000002004047812 */ /* 0x000fe200078ef805 */
[C---:B------:R-:W-:Y:S01]  /*a850*/  FMUL.FTZ R144, R6.reuse, R144 ;  /* 0x0000009006907220 */ /* 0x040fe20000410000 */
[----:B--2---:R-:W-:Y:S01]  /*a860*/  ULEA UR6, UR6, UR7, 0x18 ;  /* 0x0000000706067291 */ /* 0x004fe2000f8ec0ff */
[C---:B------:R-:W-:Y:S01]  /*a870*/  FMUL.FTZ R145, R6.reuse, R145 ;  /* 0x0000009106917220 */ /* 0x040fe20000410000 */
[----:B----4-:R-:W-:Y:S01]  /*a880*/  FSEL R9, R9, 1, P3 ;  /* 0x3f80000009097808 */ /* 0x010fe20001800000 */
[C---:B------:R-:W-:Y:S01]  /*a890*/  FMUL.FTZ R140, R6.reuse, R140 ;  /* 0x0000008c068c7220 */ /* 0x040fe20000410000 */
        /* <DEDUP_REMOVED lines=10> */
[----:B------:R-:W-:Y:S01]  /*a940*/  FMUL.FTZ R135, R9, R135 ;  /* 0x0000008709877220 */ /* 0x000fe20000410000 */
[----:B------:R-:W-:Y:S01]  /*a950*/  LOP3.LUT R9, R5, 0xc0, RZ, 0xc0, !PT ;  /* 0x000000c005097812 */ /* 0x000fe200078ec0ff */
[C---:B------:R-:W-:Y:S01]  /*a960*/  FMUL.FTZ R132, R6.reuse, R132 ;  /* 0x0000008406847220 */ /* 0x040fe20000410000 */
[----:B------:R-:W-:Y:S01]  /*a970*/  FMUL.FTZ R133, R6, R133 ;  /* 0x0000008506857220 */ /* 0x000fe20000410000 */
[----:B------:R-:W-:-:S02]  /*a980*/  SHF.L.U32 R6, R214, 0x2, RZ ;  /* 0x00000002d6067819 */ /* 0x000fc400000006ff */
[----:B------:R-:W-:Y:S02]  /*a990*/  LOP3.LUT R9, R9, 0x18, R214, 0xf8, !PT ;  /* 0x0000001809097812 */ /* 0x000fe400078ef8d6 */
[----:B------:R-:W-:Y:S02]  /*a9a0*/  F2FP.F16.F32.PACK_AB R144, R145, R144 ;  /* 0x000000909190723e */ /* 0x000fe400000000ff */
[----:B------:R-:W-:Y:S02]  /*a9b0*/  LOP3.LUT R4, R4, R9, RZ, 0xfc, !PT ;  /* 0x0000000904047212 */ /* 0x000fe400078efcff */
[----:B------:R-:W-:Y:S02]  /*a9c0*/  LOP3.LUT R9, R6, 0x40, RZ, 0xc0, !PT ;  /* 0x0000004006097812 */ /* 0x000fe400078ec0ff */
[----:B------:R-:W-:Y:S02]  /*a9d0*/  LEA R11, R4, UR6, 0x1 ;  /* 0x00000006040b7c11 */ /* 0x000fe4000f8e08ff */
[----:B------:R-:W-:-:S02]  /*a9e0*/  LOP3.LUT R6, R6, 0x20, RZ, 0xc0, !PT ;  /* 0x0000002006067812 */ /* 0x000fc400078ec0ff */
[----:B------:R-:W-:Y:S01]  /*a9f0*/  F2FP.F16.F32.PACK_AB R146, R147, R146 ;  /* 0x000000929392723e */ /* 0x000fe200000000ff */
[----:B------:R-:W-:Y:S01]  /*aa00*/  IMAD.IADD R9, R11, 0x1, -R9 ;  /* 0x000000010b097824 */ /* 0x000fe200078e0a09 */
[----:B------:R-:W-:Y:S01]  /*aa10*/  F2FP.F16.F32.PACK_AB R140, R141, R140 ;  /* 0x0000008c8d8c723e */ /* 0x000fe200000000ff */
[----:B------:R-:W-:Y:S01]  /*aa20*/  STS [R11], R144 ;  /* 0x000000900b007388 */ /* 0x000fe20000000800 */
[----:B------:R-:W-:Y:S01]  /*aa30*/  F2FP.F16.F32.PACK_AB R142, R143, R142 ;  /* 0x0000008e8f8e723e */ /* 0x000fe200000000ff */
[----:B------:R-:W-:Y:S01]  /*aa40*/  IMAD.IADD R15, R9, 0x1, -R6 ;  /* 0x00000001090f7824 */ /* 0x000fe200078e0a06 */
[----:B------:R-:W-:Y:S01]  /*aa50*/  IADD3 R13, PT, PT, R11, -R6, RZ ;  /* 0x800000060b0d7210 */ /* 0x000fe20007ffe0ff */
[----:B------:R2:W-:Y:S01]  /*aa60*/  STS [R11+0x200], R146 ;  /* 0x000200920b007388 */ /* 0x0005e20000000800 */
[----:B------:R-:W-:Y:S02]  /*aa70*/  F2FP.F16.F32.PACK_AB R136, R137, R136 ;  /* 0x000000888988723e */ /* 0x000fe400000000ff */
[----:B------:R-:W-:Y:S01]  /*aa80*/  F2FP.F16.F32.PACK_AB R138, R139, R138 ;  /* 0x0000008a8b8a723e */ /* 0x000fe200000000ff */
[----:B------:R-:W-:Y:S01]  /*aa90*/  STS [R13+0x10], R140 ;  /* 0x0000108c0d007388 */ /* 0x000fe20000000800 */
[----:B------:R-:W-:-:S02]  /*aaa0*/  F2FP.F16.F32.PACK_AB R132, R133, R132 ;  /* 0x000000848584723e */ /* 0x000fc400000000ff */
[----:B------:R-:W-:Y:S01]  /*aab0*/  F2FP.F16.F32.PACK_AB R134, R135, R134 ;  /* 0x000000868786723e */ /* 0x000fe200000000ff */
[----:B------:R-:W-:Y:S04]  /*aac0*/  STS [R13+0x210], R142 ;  /* 0x0002108e0d007388 */ /* 0x000fe80000000800 */
[----:B------:R-:W-:Y:S04]  /*aad0*/  STS [R9+0x20], R136 ;  /* 0x0000208809007388 */ /* 0x000fe80000000800 */
[----:B------:R-:W-:Y:S04]  /*aae0*/  STS [R9+0x220], R138 ;  /* 0x0002208a09007388 */ /* 0x000fe80000000800 */
[----:B------:R-:W-:Y:S04]  /*aaf0*/  STS [R15+0x30], R132 ;  /* 0x000030840f007388 */ /* 0x000fe80000000800 */
[----:B------:R3:W-:Y:S04]  /*ab00*/  STS [R15+0x230], R134 ;  /* 0x000230860f007388 */ /* 0x0007e80000000800 */
[----:B------:R-:W4:Y:S01]  /*ab10*/  LD.E.U8 R4, desc[UR4][R2.64+0x1c8] ;  /* 0x0001c80402047980 */ /* 0x000f22000c101100 */
[----:B------:R-:W-:-:S03]  /*ab20*/  ISETP.NE.AND P0, PT, R227, -0x1, PT ;  /* 0xffffffffe300780c */ /* 0x000fc60003f05270 */
[----:B------:R-:W3:Y:S04]  /*ab30*/  LD.E.64 R22, desc[UR4][R2.64+0x90] ;  /* 0x0000900402167980 */ /* 0x000ee8000c101b00 */
[----:B------:R-:W3:Y:S04]  /*ab40*/  LD.E.64 R20, desc[UR4][R2.64+0x88] ;  /* 0x0000880402147980 */ /* 0x000ee8000c101b00 */
[----:B------:R1:W5:Y:S04]  /*ab50*/  LD.E.64 R16, desc[UR4][R2.64+0xa0] ;  /* 0x0000a00402107980 */ /* 0x000368000c101b00 */
[----:B------:R-:W3:Y:S04]  /*ab60*/  @!P0 LD.E.64 R24, desc[UR4][R2.64+0x80] ;  /* 0x0000800402188980 */ /* 0x000ee8000c101b00 */
[----:B------:R1:W5:Y:S01]  /*ab70*/  LD.E.64 R18, desc[UR4][R2.64+0x70] ;  /* 0x0000700402127980 */ /* 0x000362000c101b00 */
[----:B----4-:R-:W-:-:S13]  /*ab80*/  ISETP.NE.AND P1, PT, R4, RZ, PT ;  /* 0x000000ff0400720c */ /* 0x010fda0003f25270 */
[----:B------:R-:W4:Y:S04]  /*ab90*/  @!P1 LD.E R12, desc[UR4][R2.64+0x60] ;  /* 0x00006004020c9980 */ /* 0x000f28000c101900 */
[----:B--2---:R-:W2:Y:S01]  /*aba0*/  @!P1 LD.E R11, desc[UR4][R2.64+0xb4] ;  /* 0x0000b404020b9980 */ /* 0x004ea2000c101900 */
[----:B---3--:R-:W-:-:S04]  /*abb0*/  @!P0 IMAD.WIDE.U32 R14, R24, R224, RZ ;  /* 0x000000e0180e8225 */ /* 0x008fc800078e00ff */
[----:B------:R-:W-:Y:S02]  /*abc0*/  @!P0 IMAD R4, R25, R224, RZ ;  /* 0x000000e019048224 */ /* 0x000fe400078e02ff */
[----:B------:R-:W-:Y:S01]  /*abd0*/  @!P0 IMAD.MOV.U32 R6, RZ, RZ, R14 ;  /* 0x000000ffff068224 */ /* 0x000fe200078e000e */
[----:B------:R-:W-:Y:S01]  /*abe0*/  LOP3.LUT R14, R5, 0x18, RZ, 0xc0, !PT ;  /* 0x00000018050e7812 */ /* 0x000fe200078ec0ff */
[-C--:B------:R-:W-:Y:S01]  /*abf0*/  IMAD R5, R23, R223.reuse, RZ ;  /* 0x000000df17057224 */ /* 0x080fe200078e02ff */
[----:B------:R-:W-:Y:S01]  /*ac00*/  @!P0 IADD3 R4, PT, PT, R15, R4, RZ ;  /* 0x000000040f048210 */ /* 0x000fe20007ffe0ff */
[----:B------:R-:W-:-:S04]  /*ac10*/  IMAD.WIDE.U32 R22, R22, R223, RZ ;  /* 0x000000df16167225 */ /* 0x000fc800078e00ff */
[----:B------:R-:W-:-:S04]  /*ac20*/  @P0 IMAD.WIDE.U32 R24, R20, R227, RZ ;  /* 0x000000e314180225 */ /* 0x000fc800078e00ff */
[----:B----4-:R-:W-:-:S04]  /*ac30*/  @!P1 IMAD R12, R224, R12, R223 ;  /* 0x0000000ce00c9224 */ /* 0x010fc800078e02df */
[----:B--2---:R-:W-:Y:S02]  /*ac40*/  @!P1 IMAD R9, R12, R11, RZ ;  /* 0x0000000b0c099224 */ /* 0x004fe400078e02ff */
[----:B------:R-:W-:Y:S01]  /*ac50*/  @P0 IMAD R11, R21, R227, RZ ;  /* 0x000000e3150b0224 */ /* 0x000fe200078e02ff */
[----:B-1----:R-:W-:Y:S06]  /*ac60*/  @!P1 BRA `(.L_x_530) ;  /* 0x0000000000149947 */ /* 0x002fec0003800000 */
[----:B------:R-:W2:Y:S04]  /*ac70*/  @!P0 LD.E R9, desc[UR4][R2.64+0xb4] ;  /* 0x0000b40402098980 */ /* 0x000ea8000c101900 */
[----:B------:R-:W3:Y:S01]  /*ac80*/  LD.E R12, desc[UR4][R2.64+0xd4] ;  /* 0x0000d404020c7980 */ /* 0x000ee2000c101900 */
[----:B--2---:R-:W-:Y:S02]  /*ac90*/  @!P0 IMAD R227, R224, R9, RZ ;  /* 0x00000009e0e38224 */ /* 0x004fe400078e02ff */
[----:B---3--:R-:W-:-:S05]  /*aca0*/  IMAD R12, R12, R223, RZ ;  /* 0x000000df0c0c7224 */ /* 0x008fca00078e02ff */
[----:B------:R-:W-:-:S07]  /*acb0*/  IADD3 R9, PT, PT, R12, R227, RZ ;  /* 0x000000e30c097210 */ /* 0x000fce0007ffe0ff */
.L_x_530:
[----:B------:R-:W-:Y:S01]  /*acc0*/  MOV R15, RZ ;  /* 0x000000ff000f7202 */ /* 0x000fe20000000f00 */
[----:B------:R-:W-:Y:S05]  /*acd0*/  WARPSYNC.ALL ;  /* 0x0000000000007948 */ /* 0x000fea0003800000 */
[----:B------:R-:W-:Y:S01]  /*ace0*/  IMAD.WIDE.U32 R26, R226, R20, R14 ;  /* 0x00000014e21a7225 */ /* 0x000fe200078e000e */
[----:B------:R-:W-:Y:S01]  /*acf0*/  BAR.SYNC.DEFER_BLOCKING 0x0 ;  /* 0x0000000000007b1d */ /* 0x000fe20000010000 */
[----:B------:R-:W-:Y:S02]  /*ad00*/  ISETP.GE.AND P1, PT, R228, R215, PT ;  /* 0x000000d7e400720c */ /* 0x000fe40003f26270 */
[----:B------:R-:W-:Y:S01]  /*ad10*/  IMAD R2, R21, R226, RZ ;  /* 0x000000e215027224 */ /* 0x000fe200078e02ff */
[----:B------:R-:W-:Y:S01]  /*ad20*/  @P0 MOV R6, R24 ;  /* 0x0000001800060202 */ /* 0x000fe20000000f00 */
[----:B------:R-:W-:Y:S01]  /*ad30*/  @P0 IMAD.IADD R4, R25, 0x1, R11 ;  /* 0x0000000119040824 */ /* 0x000fe200078e020b */
[----:B------:R-:W1:Y:S01]  /*ad40*/  @P4 MUFU.LG2 R8, R8 ;  /* 0x0000000800084308 */ /* 0x000e620000000c00 */
[----:B------:R-:W-:Y:S01]  /*ad50*/  IMAD.IADD R5, R23, 0x1, R5 ;  /* 0x0000000117057824 */ /* 0x000fe200078e0205 */
[----:B------:R-:W-:Y:S01]  /*ad60*/  IADD3 R3, PT, PT, R27, R2, RZ ;  /* 0x000000021b037210 */ /* 0x000fe20007ffe0ff */
[----:B------:R-:W-:Y:S01]  /*ad70*/  BSSY.RECONVERGENT B0, `(.L_x_531) ;  /* 0x0000022000007945 */ /* 0x000fe20003800200 */
[----:B------:R-:W-:-:S02]  /*ad80*/  IADD3 R22, P2, P0, R22, R26, R6 ;  /* 0x0000001a16167210 */ /* 0x000fc4000785e006 */
[----:B------:R-:W-:Y:S02]  /*ad90*/  IADD3 R2, PT, PT, R228, 0x20, RZ ;  /* 0x00000020e4027810 */ /* 0x000fe40007ffe0ff */
[----:B------:R-:W2:Y:S01]  /*ada0*/  @P3 MUFU.LG2 R10, R10 ;  /* 0x0000000a000a3308 */ /* 0x000ea20000000c00 */
[----:B------:R-:W-:Y:S01]  /*adb0*/  IADD3.X R23, PT, PT, R5, R3, R4, P2, P0 ;  /* 0x0000000305177210 */ /* 0x000fe200017e0404 */
[----:B------:R-:W-:Y:S01]  /*adc0*/  @!P1 IMAD R5, R21, R228, RZ ;  /* 0x000000e415059224 */ /* 0x000fe200078e02ff */
[----:B------:R-:W-:Y:S01]  /*add0*/  ISETP.GE.AND P0, PT, R2, R215, PT ;  /* 0x000000d70200720c */ /* 0x000fe20003f06270 */
[----:B------:R-:W-:Y:S01]  /*ade0*/  IMAD.MOV.U32 R3, RZ, RZ, 0x7f800000 ;  /* 0x7f800000ff037424 */ /* 0x000fe200078e00ff */
[----:B------:R-:W-:Y:S01]  /*adf0*/  LOP3.LUT P5, RZ, R214, 0x3, RZ, 0xc0, !PT ;  /* 0x00000003d6ff7812 */ /* 0x000fe200078ac0ff */
[----:B------:R-:W-:-:S04]  /*ae00*/  @!P1 IMAD.WIDE.U32 R26, R228, R20, R22 ;  /* 0x00000014e41a9225 */ /* 0x000fc800078e0016 */
[----:B-1----:R-:W-:Y:S01]  /*ae10*/  @P4 FMUL.FTZ R8, R8, 0.69314718246459960938 ;  /* 0x3f31721808084820 */ /* 0x002fe20000410000 */
[----:B------:R-:W-:Y:S01]  /*ae20*/  IMAD.MOV.U32 R2, RZ, RZ, 0x7f800000 ;  /* 0x7f800000ff027424 */ /* 0x000fe200078e00ff */
[----:B------:R-:W-:Y:S01]  /*ae30*/  @!P1 IADD3 R5, PT, PT, R27, R5, RZ ;  /* 0x000000051b059210 */ /* 0x000fe20007ffe0ff */
[----:B------:R1:W3:Y:S01]  /*ae40*/  LDS.128 R12, [R225] ;  /* 0x00000000e10c7984 */ /* 0x0002e20000000c00 */
[----:B-----5:R-:W-:Y:S01]  /*ae50*/  @!P1 LEA R24, P2, R26, R18, 0x1 ;  /* 0x000000121a189211 */ /* 0x020fe200078408ff */
[C---:B------:R-:W-:Y:S01]  /*ae60*/  @P4 FFMA.FTZ R3, R7.reuse, R148, R8 ;  /* 0x0000009407034223 */ /* 0x040fe20000010008 */
[----:B--2---:R-:W-:Y:S02]  /*ae70*/  @P3 FMUL.FTZ R11, R10, 0.69314718246459960938 ;  /* 0x3f3172180a0b3820 */ /* 0x004fe40000410000 */
[----:B------:R-:W-:Y:S02]  /*ae80*/  @!P1 LEA.HI.X R25, R26, R19, R5, 0x1, P2 ;  /* 0x000000131a199211 */ /* 0x000fe400010f0c05 */
[----:B------:R-:W-:-:S02]  /*ae90*/  @P3 FFMA.FTZ R2, R7, R0, R11 ;  /* 0x0000000007023223 */ /* 0x000fc4000001000b */
[----:B------:R1:W2:Y:S01]  /*aea0*/  LDS.128 R4, [R225+0x800] ;  /* 0x00080000e1047984 */ /* 0x0002a20000000c00 */
[----:B------:R-:W-:Y:S05]  /*aeb0*/  @P5 BRA `(.L_x_532) ;  /* 0x0000000000345947 */ /* 0x000fea0003800000 */
[----:B------:R-:W-:Y:S01]  /*aec0*/  SHF.R.U32.HI R214, RZ, 0x1, R214 ;  /* 0x00000001ffd67819 */ /* 0x000fe200000116d6 */
[----:B------:R-:W-:-:S03]  /*aed0*/  IMAD.IADD R9, R226, 0x1, R9 ;  /* 0x00000001e2097824 */ /* 0x000fc600078e0209 */
[----:B------:R-:W-:-:S04]  /*aee0*/  LOP3.LUT R11, R214, 0x30, RZ, 0xc0, !PT ;  /* 0x00000030d60b7812 */ /* 0x000fc800078ec0ff */
[----:B------:R-:W-:-:S04]  /*aef0*/  LOP3.LUT R0, R11, 0x7, R228, 0xf8, !PT ;  /* 0x000000070b007812 */ /* 0x000fc800078ef8e4 */
[C---:B------:R-:W-:Y:S01]  /*af00*/  IADD3 R11, P2, PT, R9.reuse, R0, RZ ;  /* 0x00000000090b7210 */ /* 0x040fe20007f5e0ff */
[C---:B------:R-:W-:Y:S01]  /*af10*/  VIADD R8, R0.reuse, 0x8 ;  /* 0x0000000800087836 */ /* 0x040fe20000000000 */
[-C--:B------:R-:W-:Y:S02]  /*af20*/  ISETP.GE.AND P4, PT, R0, R215.reuse, PT ;  /* 0x000000d70000720c */ /* 0x080fe40003f86270 */
[----:B------:R-:W-:Y:S02]  /*af30*/  LEA.HI.X.SX32 R9, R9, RZ, 0x1, P2 ;  /* 0x000000ff09097211 */ /* 0x000fe400010f0eff */
[----:B------:R-:W-:Y:S02]  /*af40*/  ISETP.GE.AND P3, PT, R8, R215, PT ;  /* 0x000000d70800720c */ /* 0x000fe40003f66270 */
[----:B------:R-:W-:-:S04]  /*af50*/  LEA R8, P2, R11, R16, 0x2 ;  /* 0x000000100b087211 */ /* 0x000fc800078410ff */
[----:B------:R-:W-:-:S05]  /*af60*/  LEA.HI.X R9, R11, R17, R9, 0x2, P2 ;  /* 0x000000110b097211 */ /* 0x000fca00010f1409 */
[----:B------:R4:W-:Y:S04]  /*af70*/  @!P4 ST.E desc[UR4][R8.64], R3 ;  /* 0x000000030800c985 */ /* 0x0009e8000c101904 */
[----:B------:R4:W-:Y:S02]  /*af80*/  @!P3 ST.E desc[UR4][R8.64+0x20], R2 ;  /* 0x000020020800b985 */ /* 0x0009e4000c101904 */
.L_x_532:
[----:B------:R-:W-:Y:S05]  /*af90*/  BSYNC.RECONVERGENT B0 ;  /* 0x0000000000007941 */ /* 0x000fea0003800200 */
.L_x_531:
[----:B------:R-:W-:Y:S01]  /*afa0*/  MOV R223, 0x0 ;  /* 0x0000000000df7802 */ /* 0x000fe20000000f00 */
[----:B---3--:R1:W-:Y:S03]  /*afb0*/  @!P1 ST.E.128 desc[UR4][R24.64], R12 ;  /* 0x0000000c18009985 */ /* 0x0083e6000c101d04 */
[----:B-12-4-:R-:W-:Y:S05]  /*afc0*/  @P0 RET.REL.NODEC R222 `(_ZN5flash24flash_fwd_splitkv_kernelI23Flash_fwd_kernel_traitsILi32ELi64ELi256ELi4ELb0ELb0EN7cutlass6half_tE19Flash_kernel_traitsILi32ELi64ELi256ELi4ES3_EELb0ELb0ELb0ELb0ELb1ELb0ELb0ELb0EEEvNS_16Flash_fwd_paramsE) ;  /* 0xffffff50de0c0950 */ /* 0x016fea0003c3ffff */
[----:B------:R-:W-:Y:S01]  /*afd0*/  IADD3 R229, P0, PT, R228, 0x20, RZ ;  /* 0x00000020e4e57810 */ /* 0x000fe20007f1e0ff */
[----:B------:R-:W-:Y:S01]  /*afe0*/  IMAD.MOV.U32 R9, RZ, RZ, R23 ;  /* 0x000000ffff097224 */ /* 0x000fe200078e0017 */
[----:B------:R-:W-:Y:S01]  /*aff0*/  MOV R8, R22 ;  /* 0x0000001600087202 */ /* 0x000fe20000000f00 */
[----:B------:R-:W-:Y:S01]  /*b000*/  IMAD.MOV.U32 R223, RZ, RZ, 0x0 ;  /* 0x00000000ffdf7424 */ /* 0x000fe200078e00ff */
[----:B------:R-:W-:-:S03]  /*b010*/  IADD3.X R3, PT, PT, RZ, RZ, RZ, P0, !PT ;  /* 0x000000ffff037210 */ /* 0x000fc600007fe4ff */
[----:B------:R-:W-:-:S04]  /*b020*/  IMAD.WIDE.U32 R8, R20, R229, R8 ;  /* 0x000000e514087225 */ /* 0x000fc800078e0008 */
[----:B------:R-:W-:Y:S01]  /*b030*/  IMAD R3, R3, R20, RZ ;  /* 0x0000001403037224 */ /* 0x000fe200078e02ff */
[----:B------:R-:W-:-:S03]  /*b040*/  LEA R2, P0, R8, R18, 0x1 ;  /* 0x0000001208027211 */ /* 0x000fc600078008ff */
[----:B------:R-:W-:-:S05]  /*b050*/  IMAD R3, R21, R229, R3 ;  /* 0x000000e515037224 */ /* 0x000fca00078e0203 */
[----:B------:R-:W-:-:S04]  /*b060*/  IADD3 R3, PT, PT, R9, R3, RZ ;  /* 0x0000000309037210 */ /* 0x000fc80007ffe0ff */
[----:B------:R-:W-:-:S05]  /*b070*/  LEA.HI.X R3, R8, R19, R3, 0x1, P0 ;  /* 0x0000001308037211 */ /* 0x000fca00000f0c03 */
[----:B------:R1:W-:Y:S02]  /*b080*/  ST.E.128 desc[UR4][R2.64], R4 ;  /* 0x0000000402007985 */ /* 0x0003e4000c101d04 */
[----:B-1----:R-:W-:Y:S05]  /*b090*/  RET.REL.NODEC R222 `(_ZN5flash24flash_fwd_splitkv_kernelI23Flash_fwd_kernel_traitsILi32ELi64ELi256ELi4ELb0ELb0EN7cutlass6half_tE19Flash_kernel_traitsILi32ELi64ELi256ELi4ES3_EELb0ELb0ELb0ELb0ELb1ELb0ELb0ELb0EEEvNS_16Flash_fwd_paramsE) ;  /* 0xffffff4cded87950 */ /* 0x002fea0003c3ffff */
.L_x_529:
[----:B------:R-:W-:Y:S01]  /*b0a0*/  MOV R5, 0x2 ;  /* 0x0000000200057802 */ /* 0x000fe20000000f00 */
[----:B------:R-:W-:Y:S01]  /*b0b0*/  IMAD.MOV.U32 R4, RZ, RZ, 0x1f ;  /* 0x0000001fff047424 */ /* 0x000fe200078e00ff */
[----:B------:R-:W-:-:S07]  /*b0c0*/  MOV R6, 0xffffffff ;  /* 0xffffffff00067802 */ /* 0x000fce0000000f00 */
[----:B-1---5:R-:W-:Y:S05]  /*b0d0*/  WARPSYNC.COLLECTIVE R6, `(.L_x_533) ;  /* 0x0000000006087348 */ /* 0x022fea0003c00000 */
[----:B------:R2:W3:Y:S02]  /*b0e0*/  SHFL.BFLY P0, R11, R242, R5, R4 ;  /* 0x0c000005f20b7389 */ /* 0x0004e40000000004 */
[----:B-123-5:R-:W-:Y:S05]  /*b0f0*/  ENDCOLLECTIVE ;  /* 0x000000000000791b */ /* 0x02efea0003800000 */
.L_x_533:
[----:B------:R-:W-:Y:S02]  /*b100*/  IMAD.MOV.U32 R9, RZ, RZ, R11 ;  /* 0x000000ffff097224 */ /* 0x000fe400078e000b */
[----:B------:R-:W-:Y:S02]  /*b110*/  IMAD.MOV.U32 R5, RZ, RZ, 0x1 ;  /* 0x00000001ff057424 */ /* 0x000fe400078e00ff */
[----:B------:R-:W-:-:S05]  /*b120*/  FADD.FTZ R9, R9, R242 ;  /* 0x000000f209097221 */ /* 0x000fca0000010000 */
[----:B------:R-:W-:-:S07]  /*b130*/  MOV R242, R9 ;  /* 0x0000000900f27202 */ /* 0x000fce0000000f00 */
[----:B------:R-:W-:Y:S05]  /*b140*/  WARPSYNC.COLLECTIVE R6, `(.L_x_534) ;  /* 0x0000000006087348 */ /* 0x000fea0003c00000 */
[----:B------:R1:W2:Y:S02]  /*b150*/  SHFL.BFLY P0, R11, R242, R5, R4 ;  /* 0x0c000005f20b7389 */ /* 0x0002a40000000004 */
[----:B-12---:R-:W-:Y:S05]  /*b160*/  ENDCOLLECTIVE ;  /* 0x000000000000791b */ /* 0x006fea0003800000 */
.L_x_534:
[----:B------:R-:W-:Y:S01]  /*b170*/  MOV R242, R239 ;  /* 0x000000ef00f27202 */ /* 0x000fe20000000f00 */
[----:B------:R-:W-:Y:S01]  /*b180*/  IMAD.MOV.U32 R5, RZ, RZ, 0x2 ;  /* 0x00000002ff057424 */ /* 0x000fe200078e00ff */
[----:B------:R-:W-:-:S07]  /*b190*/  MOV R8, R11 ;  /* 0x0000000b00087202 */ /* 0x000fce0000000f00 */
[----:B------:R-:W-:Y:S05]  /*b1a0*/  WARPSYNC.COLLECTIVE R6, `(.L_x_535) ;  /* 0x0000000006087348 */ /* 0x000fea0003c00000 */
[----:B------:R1:W2:Y:S02]  /*b1b0*/  SHFL.BFLY P0, R11, R242, R5, R4 ;  /* 0x0c000005f20b7389 */ /* 0x0002a40000000004 */
[----:B-12---:R-:W-:Y:S05]  /*b1c0*/  ENDCOLLECTIVE ;  /* 0x000000000000791b */ /* 0x006fea0003800000 */
.L_x_535:
[----:B------:R-:W-:Y:S01]  /*b1d0*/  FADD.FTZ R8, R9, R8 ;  /* 0x0000000809087221 */ /* 0x000fe20000010000 */
[----:B------:R-:W-:Y:S01]  /*b1e0*/  FADD.FTZ R10, R11, R239 ;  /* 0x000000ef0b0a7221 */ /* 0x000fe20000010000 */
[----:B------:R-:W-:-:S04]  /*b1f0*/  MOV R5, 0x1 ;  /* 0x0000000100057802 */ /* 0x000fc80000000f00 */
[----:B------:R-:W-:-:S07]  /*b200*/  MOV R242, R10 ;  /* 0x0000000a00f27202 */ /* 0x000fce0000000f00 */
[----:B------:R-:W-:Y:S05]  /*b210*/  WARPSYNC.COLLECTIVE R6, `(.L_x_536) ;  /* 0x0000000006087348 */ /* 0x000fea0003c00000 */
[----:B------:R1:W2:Y:S02]  /*b220*/  SHFL.BFLY P0, R11, R242, R5, R4 ;  /* 0x0c000005f20b7389 */ /* 0x0002a40000000004 */
[----:B-12---:R-:W-:Y:S05]  /*b230*/  ENDCOLLECTIVE ;  /* 0x000000000000791b */ /* 0x006fea0003800000 */
.L_x_536:
[----:B------:R-:W-:Y:S05]  /*b240*/  BRA `(.L_x_537) ;  /* 0xfffffff400487947 */ /* 0x000fea000383ffff */
.L_x_538:
        /* <DEDUP_REMOVED lines=11> */
.L_x_10222:


//--------------------- .text._ZN5flash24flash_fwd_splitkv_kernelI23Flash_fwd_kernel_traitsILi32ELi64ELi256ELi4ELb0ELb0EN7cutlass6half_tE19Flash_kernel_traitsILi32ELi64ELi256ELi4ES3_EELb0ELb0ELb0ELb0ELb1ELb1ELb0ELb0EEEvNS_16Flash_fwd_paramsE --------------------------
	.section	.text._ZN5flash24flash_fwd_splitkv_kernelI23Flash_fwd_kernel_traitsILi32ELi64ELi256ELi4ELb0ELb0EN7cutlass6half_tE19Flash_kernel_traitsILi32ELi64ELi256ELi4ES3_EELb0ELb0ELb0ELb0ELb1ELb1ELb0ELb0EEEvNS_16Flash_fwd_paramsE,"ax",@progbits
	.align	128
        .global         _ZN5flash24flash_fwd_splitkv_kernelI23Flash_fwd_kernel_traitsILi32ELi64ELi256ELi4ELb0ELb0EN7cutlass6half_tE19Flash_kernel_traitsILi32ELi64ELi256ELi4ES3_EELb0ELb0ELb0ELb0ELb1ELb1ELb0ELb0EEEvNS_16Flash_fwd_paramsE
        .type           _ZN5flash24flash_fwd_splitkv_kernelI23Flash_fwd_kernel_traitsILi32ELi64ELi256ELi4ELb0ELb0EN7cutlass6half_tE19Flash_kernel_traitsILi32ELi64ELi256ELi4ES3_EELb0ELb0ELb0ELb0ELb1ELb1ELb0ELb0EEEvNS_16Flash_fwd_paramsE,@function
        .size           _ZN5flash24flash_fwd_splitkv_kernelI23Flash_fwd_kernel_traitsILi32ELi64ELi256ELi4ELb0ELb0EN7cutlass6half_tE19Flash_kernel_traitsILi32ELi64ELi256ELi4ES3_EELb0ELb0ELb0ELb0ELb1ELb1ELb0ELb0EEEvNS_16Flash_fwd_paramsE,(.L_x_10223 - _ZN5flash24flash_fwd_splitkv_kernelI23Flash_fwd_kernel_traitsILi32ELi64ELi256ELi4ELb0ELb0EN7cutlass6half_tE19Flash_kernel_traitsILi32ELi64ELi256ELi4ES3_EELb0ELb0ELb0ELb0ELb1ELb1ELb0ELb0EEEvNS_16Flash_fwd_paramsE)
        .other          _ZN5flash24flash_fwd_splitkv_kernelI23Flash_fwd_kernel_traitsILi32ELi64ELi256ELi4ELb0ELb0EN7cutlass6half_tE19Flash_kernel_traitsILi32ELi64ELi256ELi4ES3_EELb0ELb0ELb0ELb0ELb1ELb1ELb0ELb0EEEvNS_16Flash_fwd_paramsE,@"STO_CUDA_ENTRY STV_DEFAULT"
_ZN5flash24flash_fwd_splitkv_kernelI23Flash_fwd_kernel_traitsILi32ELi64ELi256ELi4ELb0ELb0EN7cutlass6half_tE19Flash_kernel_traitsILi32ELi64ELi256ELi4ES3_EELb0ELb0ELb0ELb0ELb1ELb1ELb0ELb0EEEvNS_16Flash_fwd_paramsE:
.text._ZN5flash24flash_fwd_splitkv_kernelI23Flash_fwd_kernel_traitsILi32ELi64ELi256ELi4ELb0ELb0EN7cutlass6half_tE19Flash_kernel_traitsILi32ELi64ELi256ELi4ES3_EELb0ELb0ELb0ELb0ELb1ELb1ELb0ELb0EEEvNS_16Flash_fwd_paramsE:
[----:B------:R-:W-:Y:S01]  /*0000*/  LDC R1, c[0x0][0x37c] ;  /* 0x0000df00ff017b82 */ /* 0x000fe20000000800 */
[----:B------:R-:W1:Y:S07]  /*0010*/  S2R R30, SR_CTAID.X ;  /* 0x00000000001e7919 */ /* 0x000e6e0000002500 */
[----:B------:R-:W2:Y:S01]  /*0020*/  LDC.64 R134, c[0x0][0x348] ;  /* 0x0000d200ff867b82 */ /* 0x000ea20000000a00 */
[----:B------:R-:W-:Y:S01]  /*0030*/  BSSY.RECONVERGENT B2, `(.L_x_539) ;  /* 0x0000005000027945 */ /* 0x000fe20003800200 */
[----:B------:R-:W-:Y:S01]  /*0040*/  MOV R243, 0x80 ;  /* 0x0000008000f37802 */ /* 0x000fe20000000f00 */
[----:B------:R-:W3:Y:S01]  /*0050*/  S2R R242, SR_CTAID.Y ;  /* 0x0000000000f27919 */ /* 0x000ee20000002600 */
[----:B------:R-:W4:Y:S05]  /*0060*/  S2R R241, SR_CTAID.Z ;  /* 0x0000000000f17919 */ /* 0x000f2a0000002700 */
[----:B-1234-:R-:W-:Y:S05]  /*0070*/  CALL.REL.NOINC `($_ZN5flash24flash_fwd_splitkv_kernelI23Flash_fwd_kernel_traitsILi32ELi64ELi256ELi4ELb0ELb0EN7cutlass6half_tE19Flash_kernel_traitsILi32ELi64ELi256ELi4ES3_EELb0ELb0ELb0ELb0ELb1ELb1ELb0ELb0EEEvNS_16Flash_fwd_paramsE$_ZN5flash30compute_attn_1rowblock_splitkvI23Flash_fwd_kernel_traitsILi32ELi64ELi256ELi4ELb0ELb0EN7cutlass6half_tE19Flash_kernel_traitsILi32ELi64ELi256ELi4ES3_EELb0ELb0ELb0ELb0ELb1ELb1ELb0ELb0ENS_16Flash_fwd_paramsEEEvRKT8_iiiii) ;  /* 0x0000000000087944 */ /* 0x01efea0003c00000 */
[----:B------:R-:W-:Y:S05]  /*0080*/  BSYNC.RECONVERGENT B2 ;  /* 0x0000000000027941 */ /* 0x000fea0003800200 */
.L_x_539:
[----:B------:R-:W-:Y:S05]  /*0090*/  EXIT ;  /* 0x000000000000794d */ /* 0x000fea0003800000 */
        .type           $_ZN5flash24flash_fwd_splitkv_kernelI23Flash_fwd_kernel_traitsILi32ELi64ELi256ELi4ELb0ELb0EN7cutlass6half_tE19Flash_kernel_traitsILi32ELi64ELi256ELi4ES3_EELb0ELb0ELb0ELb0ELb1ELb1ELb0ELb0EEEvNS_16Flash_fwd_paramsE$_ZN5flash30compute_attn_1rowblock_splitkvI23Flash_fwd_kernel_traitsILi32ELi64ELi256ELi4ELb0ELb0EN7cutlass6half_tE19Flash_kernel_traitsILi32ELi64ELi256ELi4ES3_EELb0ELb0ELb0ELb0ELb1ELb1ELb0ELb0ENS_16Flash_fwd_paramsEEEvRKT8_iiiii,@function
        .size           $_ZN5flash24flash_fwd_splitkv_kernelI23Flash_fwd_kernel_traitsILi32ELi64ELi256ELi4ELb0ELb0EN7cutlass6half_tE19Flash_kernel_traitsILi32ELi64ELi256ELi4ES3_EELb0ELb0ELb0ELb0ELb1ELb1ELb0ELb0EEEvNS_16Flash_fwd_paramsE$_ZN5flash30compute_attn_1rowblock_splitkvI23Flash_fwd_kernel_traitsILi32ELi64ELi256ELi4ELb0ELb0EN7cutlass6half_tE19Flash_kernel_traitsILi32ELi64ELi256ELi4ES3_EELb0ELb0ELb0ELb0ELb1ELb1ELb0ELb0ENS_16Flash_fwd_paramsEEEvRKT8_iiiii,(.L_x_10223 - $_ZN5flash24flash_fwd_splitkv_kernelI23Flash_fwd_kernel_traitsILi32ELi64ELi256ELi4ELb0ELb0EN7cutlass6half_tE19Flash_kernel_traitsILi32ELi64ELi256ELi4ES3_EELb0ELb0ELb0ELb0ELb1ELb1ELb0ELb0EEEvNS_16Flash_fwd_paramsE$_ZN5flash30compute_attn_1rowblock_splitkvI23Flash_fwd_kernel_traitsILi32ELi64ELi256ELi4ELb0ELb0EN7cutlass6half_tE19Flash_kernel_traitsILi32ELi64ELi256ELi4ES3_EELb0ELb0ELb0ELb0ELb1ELb1ELb0ELb0ENS_16Flash_fwd_paramsEEEvRKT8_iiiii)
$_ZN5flash24flash_fwd_splitkv_kernelI23Flash_fwd_kernel_traitsILi32ELi64ELi256ELi4ELb0ELb0EN7cutlass6half_tE19Flash_kernel_traitsILi32ELi64ELi256ELi4ES3_EELb0ELb0ELb0ELb0ELb1ELb1ELb0ELb0EEEvNS_16Flash_fwd_paramsE$_ZN5flash30compute_attn_1rowblock_splitkvI23Flash_fwd_kernel_traitsILi32ELi64ELi256ELi4ELb0ELb0EN7cutlass6half_tE19Flash_kernel_traitsILi32ELi64ELi256ELi4ES3_EELb0ELb0ELb0ELb0ELb1ELb1ELb0ELb0ENS_16Flash_fwd_paramsEEEvRKT8_iiiii:
[----:B------:R-:W1:Y:S02]  /*00a0*/  LDCU.64 UR4, c[0x0][0x358] ;  /* 0x00006b00ff0477ac */ /* 0x000e640008000a00 */
[----:B-1----:R-:W2:Y:S04]  /*00b0*/  LD.E.64 R4, desc[UR4][R134.64+0xe0] ;  /* 0x0000e00486047980 */ /* 0x002ea8000c101b00 */
[----:B------:R-:W3:Y:S04]  /*00c0*/  LD.E.64 R2, desc[UR4][R134.64+0xe8] ;  /* 0x0000e80486027980 */ /* 0x000ee8000c101b00 */
[----:B------:R-:W4:Y:S01]  /*00d0*/  LD.E.64 R6, desc[UR4][R134.64+0xf0] ;  /* 0x0000f00486067980 */ /* 0x000f22000c101b00 */
[----:B------:R-:W-:-:S03]  /*00e0*/  IMAD.MOV.U32 R238, RZ, RZ, -0x1 ;  /* 0xffffffffffee7424 */ /* 0x000fc600078e00ff */
[----:B------:R-:W4:Y:S01]  /*00f0*/  LD.E.64 R8, desc[UR4][R134.64+0xf8] ;  /* 0x0000f80486087980 */ /* 0x000f22000c101b00 */
[C---:B--2---:R-:W-:Y:S02]  /*0100*/  ISETP.NE.U32.AND P2, PT, R4.reuse, RZ, PT ;  /* 0x000000ff0400720c */ /* 0x044fe40003f45070 */
[----:B------:R-:W-:Y:S02]  /*0110*/  ISETP.NE.U32.AND P4, PT, R4, RZ, PT ;  /* 0x000000ff0400720c */ /* 0x000fe40003f85070 */
[----:B---3--:R-:W-:Y:S02]  /*0120*/  ISETP.NE.U32.AND P3, PT, R2, RZ, PT ;  /* 0x000000ff0200720c */ /* 0x008fe40003f65070 */
[C---:B------:R-:W-:Y:S02]  /*0130*/  ISETP.NE.AND.EX P2, PT, R5.reuse, RZ, PT, P2 ;  /* 0x000000ff0500720c */ /* 0x040fe40003f45320 */
[----:B------:R-:W-:Y:S02]  /*0140*/  ISETP.NE.AND.EX P4, PT, R5, RZ, PT, P4 ;  /* 0x000000ff0500720c */ /* 0x000fe40003f85340 */
[----:B------:R-:W-:Y:S01]  /*0150*/  ISETP.NE.AND.EX P3, PT, R3, RZ, PT, P3 ;  /* 0x000000ff0300720c */ /* 0x000fe20003f65330 */
[----:B------:R-:W-:-:S08]  /*0160*/  IMAD.WIDE.U32 R4, R242, 0x4, R4 ;  /* 0x00000004f2047825 */ /* 0x000fd000078e0004 */
[----:B------:R1:W5:Y:S04]  /*0170*/  @P2 LD.E R238, desc[UR4][R4.64] ;  /* 0x0000000404ee2980 */ /* 0x000368000c101900 */
[----:B------:R1:W5:Y:S04]  /*0180*/  @!P4 LD.E R31, desc[UR4][R134.64+0xb4] ;  /* 0x0000b404861fc980 */ /* 0x000368000c101900 */
[----:B------:R1:W5:Y:S04]  /*0190*/  @!P3 LD.E R0, desc[UR4][R134.64+0xb8] ;  /* 0x0000b8048600b980 */ /* 0x000368000c101900 */
[----:B------:R1:W5:Y:S01]  /*01a0*/  @P4 LD.E R5, desc[UR4][R4.64+0x4] ;  /* 0x0000040404054980 */ /* 0x000362000c101900 */
[----:B----4-:R-:W-:-:S04]  /*01b0*/  ISETP.NE.U32.AND P1, PT, R6, RZ, PT ;  /* 0x000000ff0600720c */ /* 0x010fc80003f25070 */
[----:B------:R-:W-:Y:S01]  /*01c0*/  ISETP.NE.AND.EX P1, PT, R7, RZ, PT, P1 ;  /* 0x000000ff0700720c */ /* 0x000fe20003f25310 */
[----:B------:R-:W-:Y:S01]  /*01d0*/  IMAD.SHL.U32 R10, R242, 0x4, RZ ;  /* 0x00000004f20a7824 */ /* 0x000fe200078e00ff */
[----:B------:R-:W-:Y:S02]  /*01e0*/  ISETP.NE.U32.AND P2, PT, R2, RZ, PT ;  /* 0x000000ff0200720c */ /* 0x000fe40003f45070 */
[----:B------:R-:W-:Y:S02]  /*01f0*/  SHF.R.U32.HI R12, RZ, 0x1e, R242 ;  /* 0x0000001eff0c7819 */ /* 0x000fe400000116f2 */
[----:B------:R-:W-:Y:S01]  /*0200*/  ISETP.NE.AND.EX P2, PT, R3, RZ, PT, P2 ;  /* 0x000000ff0300720c */ /* 0x000fe20003f45320 */
[----:B------:R-:W-:-:S06]  /*0210*/  IMAD.MOV.U32 R11, RZ, RZ, RZ ;  /* 0x000000ffff0b7224 */ /* 0x000fcc00078e00ff */
[----:B------:R-:W-:-:S05]  /*0220*/  @P1 IADD3 R6, P0, PT, R6, R10, RZ ;  /* 0x0000000a06061210 */ /* 0x000fca0007f1e0ff */
[----:B------:R-:W-:Y:S01]  /*0230*/  @P1 IMAD.X R7, R7, 0x1, R12, P0 ;  /* 0x0000000107071824 */ /* 0x000fe200000e060c */
[----:B------:R-:W-:Y:S01]  /*0240*/  ISETP.NE.U32.AND P0, PT, R8, RZ, PT ;  /* 0x000000ff0800720c */ /* 0x000fe20003f05070 */
[----:B------:R-:W-:Y:S03]  /*0250*/  BSSY.RECONVERGENT B0, `(.L_x_540) ;  /* 0x000000b000007945 */ /* 0x000fe60003800200 */
[----:B------:R1:W5:Y:S01]  /*0260*/  @P1 LD.E R11, desc[UR4][R6.64] ;  /* 0x00000004060b1980 */ /* 0x000362000c101900 */
[----:B------:R-:W-:Y:S01]  /*0270*/  IADD3 R2, P1, PT, R2, R10, RZ ;  /* 0x0000000a02027210 */ /* 0x000fe20007f3e0ff */
[----:B------:R-:W-:Y:S01]  /*0280*/  IMAD.MOV.U32 R13, RZ, RZ, -0x1 ;  /* 0xffffffffff0d7424 */ /* 0x000fe200078e00ff */
[----:B------:R-:W-:-:S03]  /*0290*/  ISETP.NE.AND.EX P0, PT, R9, RZ, PT, P0 ;  /* 0x000000ff0900720c */ /* 0x000fc60003f05300 */
[----:B------:R-:W-:Y:S01]  /*02a0*/  IMAD.X R3, R3, 0x1, R12, P1 ;  /* 0x0000000103037824 */ /* 0x000fe200008e060c */
[----:B------:R-:W-:Y:S09]  /*02b0*/  @!P2 BRA `(.L_x_541) ;  /* 0x000000000010a947 */ /* 0x000ff20003800000 */
[----:B-1----:R-:W2:Y:S02]  /*02c0*/  LD.E.U8 R4, desc[UR4][R134.64+0x1b2] ;  /* 0x0001b20486047980 */ /* 0x002ea4000c101100 */
[----:B--2---:R-:W-:-:S13]  /*02d0*/  ISETP.NE.AND P1, PT, R4, RZ, PT ;  /* 0x000000ff0400720c */ /* 0x004fda0003f25270 */
[----:B------:R-:W-:Y:S05]  /*02e0*/  @!P1 BRA `(.L_x_541) ;  /* 0x0000000000049947 */ /* 0x000fea0003800000 */
[----:B------:R2:W5:Y:S02]  /*02f0*/  LD.E R13, desc[UR4][R2.64] ;  /* 0x00000004020d7980 */ /* 0x000564000c101900 */
.L_x_541:
[----:B------:R-:W-:Y:S05]  /*0300*/  BSYNC.RECONVERGENT B0 ;  /* 0x0000000000007941 */ /* 0x000fea0003800200 */
.L_x_540:
[----:B------:R-:W-:Y:S04]  /*0310*/  BSSY.RECONVERGENT B0, `(.L_x_542) ;  /* 0x0000007000007945 */ /* 0x000fe80003800200 */
[----:B------:R-:W-:Y:S05]  /*0320*/  @!P3 BRA `(.L_x_543) ;  /* 0x000000000014b947 */ /* 0x000fea0003800000 */
[----:B-----5:R-:W3:Y:S02]  /*0330*/  LD.E.U8 R0, desc[UR4][R134.64+0x1b2] ;  /* 0x0001b20486007980 */ /* 0x020ee4000c101100 */
[----:B---3--:R-:W-:-:S13]  /*0340*/  ISETP.NE.AND P1, PT, R0, RZ, PT ;  /* 0x000000ff0000720c */ /* 0x008fda0003f25270 */
[----:B------:R-:W3:Y:S02]  /*0350*/  @P1 LD.E R0, desc[UR4][R2.64+0x4] ;  /* 0x0000040402001980 */ /* 0x000ee4000c101900 */
[----:B---3--:R-:W-:-:S06]  /*0360*/  @P1 IADD3 R0, PT, PT, R0, -R13, RZ ;  /* 0x8000000d00001210 */ /* 0x008fcc0007ffe0ff */
[----:B------:R3:W5:Y:S02]  /*0370*/  @!P1 LD.E R0, desc[UR4][R2.64] ;  /* 0x0000000402009980 */ /* 0x000764000c101900 */
.L_x_543:
[----:B------:R-:W-:Y:S05]  /*0380*/  BSYNC.RECONVERGENT B0 ;  /* 0x0000000000007941 */ /* 0x000fea0003800200 */
.L_x_542:
[----:B------:R-:W-:Y:S01]  /*0390*/  BSSY.RECONVERGENT B1, `(.L_x_544) ;  /* 0x0000011000017945 */ /* 0x000fe20003800200 */
[----:B-----5:R-:W-:-:S03]  /*03a0*/  @P4 IADD3 R31, PT, PT, -R238, R5, RZ ;  /* 0x00000005ee1f4210 */ /* 0x020fc60007ffe1ff */
[----:B------:R-:W-:Y:S05]  /*03b0*/  @!P0 BRA `(.L_x_545) ;  /* 0x0000000000148947 */ /* 0x000fea0003800000 */
[----:B--23--:R-:W-:-:S05]  /*03c0*/  IADD3 R2, P0, PT, R8, R10, RZ ;  /* 0x0000000a08027210 */ /* 0x00cfca0007f1e0ff */
[----:B------:R-:W-:-:S05]  /*03d0*/  IMAD.X R3, R9, 0x1, R12, P0 ;  /* 0x0000000109037824 */ /* 0x000fca00000e060c */
[----:B------:R-:W1:Y:S02]  /*03e0*/  LD.E R2, desc[UR4][R2.64] ;  /* 0x0000000402027980 */ /* 0x000e64000c101900 */
[----:B-1----:R-:W-:Y:S01]  /*03f0*/  IADD3 R5, PT, PT, R2, -R11, RZ ;  /* 0x8000000b02057210 */ /* 0x002fe20007ffe0ff */
[----:B------:R-:W-:Y:S05]  /*0400*/  BRA `(.L_x_546) ;  /* 0x0000000000247947 */ /* 0x000fea0003800000 */
.L_x_545:
[----:B--23--:R-:W2:Y:S01]  /*0410*/  LD.E.64 R2, desc[UR4][R134.64+0x108] ;  /* 0x0001080486027980 */ /* 0x00cea2000c101b00 */
[----:B------:R-:W-:Y:S01]  /*0420*/  BSSY.RECONVERGENT B0, `(.L_x_547) ;  /* 0x0000006000007945 */ /* 0x000fe20003800200 */
[----:B-1----:R-:W-:Y:S01]  /*0430*/  IMAD.MOV.U32 R5, RZ, RZ, RZ ;  /* 0x000000ffff057224 */ /* 0x002fe200078e00ff */
[----:B--2---:R-:W-:-:S04]  /*0440*/  ISETP.NE.U32.AND P0, PT, R2, RZ, PT ;  /* 0x000000ff0200720c */ /* 0x004fc80003f05070 */
[----:B------:R-:W-:-:S13]  /*0450*/  ISETP.NE.AND.EX P0, PT, R3, RZ, PT, P0 ;  /* 0x000000ff0300720c */ /* 0x000fda0003f05300 */
[----:B------:R-:W-:Y:S05]  /*0460*/  @!P0 BRA `(.L_x_548) ;  /* 0x0000000000048947 */ /* 0x000fea0003800000 */
[----:B------:R1:W5:Y:S02]  /*0470*/  LD.E R5, desc[UR4][R134.64+0xbc] ;  /* 0x0000bc0486057980 */ /* 0x000364000c101900 */
.L_x_548:
[----:B------:R-:W-:Y:S05]  /*0480*/  BSYNC.RECONVERGENT B0 ;  /* 0x0000000000007941 */ /* 0x000fea0003800200 */
.L_x_547:
[----:B-----5:R-:W-:Y:S02]  /*0490*/  IADD3 R5, PT, PT, R5, R0, -R11 ;  /* 0x0000000005057210 */ /* 0x020fe40007ffe80b */
.L_x_546:
[----:B------:R-:W-:Y:S05]  /*04a0*/  BSYNC.RECONVERGENT B1 ;  /* 0x0000000000017941 */ /* 0x000fea0003800200 */
.L_x_544:
[----:B------:R-:W-:Y:S01]  /*04b0*/  IMAD.SHL.U32 R240, R30, 0x40, RZ ;  /* 0x000000401ef07824 */ /* 0x000fe200078e00ff */
[----:B------:R-:W-:Y:S01]  /*04c0*/  MOV R2, R243 ;  /* 0x000000f300027202 */ /* 0x000fe20000000f00 */
[----:B------:R-:W-:-:S03]  /*04d0*/  IMAD.MOV.U32 R3, RZ, RZ, 0x0 ;  /* 0x00000000ff037424 */ /* 0x000fc600078e00ff */
[----:B------:R-:W-:-:S13]  /*04e0*/  ISETP.GT.AND P0, PT, R31, R240, PT ;  /* 0x000000f01f00720c */ /* 0x000fda0003f04270 */
[----:B-1----:R-:W-:Y:S05]  /*04f0*/  @!P0 RET.REL.NODEC R2 `(_ZN5flash24flash_fwd_splitkv_kernelI23Flash_fwd_kernel_traitsILi32ELi64ELi256ELi4ELb0ELb0EN7cutlass6half_tE19Flash_kernel_traitsILi32ELi64ELi256ELi4ES3_EELb0ELb0ELb0ELb0ELb1ELb1ELb0ELb0EEEvNS_16Flash_fwd_paramsE) ;  /* 0xfffffff802c08950 */ /* 0x002fea0003c3ffff */
[----:B------:R-:W2:Y:S01]  /*0500*/  LD.E R0, desc[UR4][R134.64+0xb8] ;  /* 0x0000b80486007980 */ /* 0x000ea2000c101900 */
[----:B------:R-:W-:Y:S01]  /*0510*/  VIADD R2, R5, 0xff ;  /* 0x000000ff05027836 */ /* 0x000fe20000000000 */
[----:B------:R-:W1:Y:S04]  /*0520*/  S2R R167, SR_TID.X ;  /* 0x0000000000a77919 */ /* 0x000e680000002100 */
[----:B------:R-:W-:-:S04]  /*0530*/  SHF.R.S32.HI R3, RZ, 0x1f, R2 ;  /* 0x0000001fff037819 */ /* 0x000fc80000011402 */
[----:B------:R-:W-:Y:S01]  /*0540*/  LEA.HI R2, R3, R2, RZ, 0x8 ;  /* 0x0000000203027211 */ /* 0x000fe200078f40ff */
[----:B--2---:R-:W-:-:S05]  /*0550*/  VIADD R0, R0, 0xff ;  /* 0x000000ff00007836 */ /* 0x004fca0000000000 */
[----:B------:R-:W-:-:S04]  /*0560*/  SHF.R.S32.HI R4, RZ, 0x1f, R0 ;  /* 0x0000001fff047819 */ /* 0x000fc80000011400 */
[----:B------:R-:W-:Y:S02]  /*0570*/  LEA.HI R3, R4, R0, RZ, 0x8 ;  /* 0x0000000004037211 */ /* 0x000fe400078f40ff */
[----:B------:R-:W-:Y:S02]  /*0580*/  SHF.R.S32.HI R0, RZ, 0x8, R2 ;  /* 0x00000008ff007819 */ /* 0x000fe40000011402 */
        /* <DEDUP_REMOVED lines=9> */
[----:B------:R-:W4:Y:S04]  /*0620*/  LD.E.64 R14, desc[UR4][R134.64+0x70] ;  /* 0x00007004860e7980 */ /* 0x000f28000c101b00 */
[----:B------:R-:W4:Y:S04]  /*0630*/  LD.E R13, desc[UR4][R134.64+0xb4] ;  /* 0x0000b404860d7980 */ /* 0x000f28000c101900 */
[----:B------:R-:W4:Y:S01]  /*0640*/  LD.E.64 R134, desc[UR4][R134.64+0xa0] ;  /* 0x0000a00486867980 */ /* 0x000f22000c101b00 */
[----:B------:R-:W-:Y:S01]  /*0650*/  IMAD.SHL.U32 R6, R167, 0x8, RZ ;  /* 0x00000008a7067824 */ /* 0x000fe200078e00ff */
[----:B------:R-:W-:-:S02]  /*0660*/  SHF.R.U32.HI R16, RZ, 0x2, R167 ;  /* 0x00000002ff107819 */ /* 0x000fc400000116a7 */
[----:B------:R-:W-:Y:S01]  /*0670*/  LOP3.LUT P5, R167, R167, 0x3, RZ, 0xc0, !PT ;  /* 0x00000003a7a77812 */ /* 0x000fe200078ac0ff */
[----:B------:R-:W-:Y:S01]  /*0680*/  BSSY.RECONVERGENT B0, `(.L_x_550) ;  /* 0x0000030000007945 */ /* 0x000fe20003800200 */
[-C--:B-----5:R-:W-:Y:S02]  /*0690*/  @!P0 IMAD R0, R5, R242.reuse, RZ ;  /* 0x000000f205008224 */ /* 0x0a0fe400078e02ff */
[----:B------:R-:W-:Y:S01]  /*06a0*/  @!P0 IMAD.WIDE.U32 R10, R4, R242, RZ ;  /* 0x000000f2040a8225 */ /* 0x000fe200078e00ff */
[----:B------:R-:W-:Y:S02]  /*06b0*/  LOP3.LUT R4, R6, 0x18, RZ, 0xc0, !PT ;  /* 0x0000001806047812 */ /* 0x000fe400078ec0ff */
[----:B------:R-:W-:Y:S01]  /*06c0*/  MOV R5, RZ ;  /* 0x000000ff00057202 */ /* 0x000fe20000000f00 */
[----:B------:R-:W-:Y:S02]  /*06d0*/  @!P0 IMAD.IADD R0, R11, 0x1, R0 ;  /* 0x000000010b008824 */ /* 0x000fe400078e0200 */
[----:B--2---:R-:W-:-:S04]  /*06e0*/  @P0 IMAD.WIDE.U32 R6, R2, R238, RZ ;  /* 0x000000ee02060225 */ /* 0x004fc800078e00ff */
[----:B------:R-:W-:Y:S02]  /*06f0*/  @P0 IMAD R11, R3, R238, RZ ;  /* 0x000000ee030b0224 */ /* 0x000fe400078e02ff */
[----:B------:R-:W-:-:S03]  /*0700*/  IMAD.WIDE.U32 R4, R240, R2, R4 ;  /* 0x00000002f0047225 */ /* 0x000fc600078e0004 */
[----:B------:R-:W-:Y:S01]  /*0710*/  @P0 IADD3 R0, PT, PT, R7, R11, RZ ;  /* 0x0000000b07000210 */ /* 0x000fe20007ffe0ff */
[----:B------:R-:W-:Y:S02]  /*0720*/  @P0 IMAD.MOV.U32 R10, RZ, RZ, R6 ;  /* 0x000000ffff0a0224 */ /* 0x000fe400078e0006 */
[----:B------:R-:W-:Y:S02]  /*0730*/  IMAD.IADD R11, R31, 0x1, -R240 ;  /* 0x000000011f0b7824 */ /* 0x000fe400078e0af0 */
[----:B------:R-:W-:Y:S01]  /*0740*/  IMAD R6, R3, R240, RZ ;  /* 0x000000f003067224 */ /* 0x000fe200078e02ff */
[----:B------:R-:W-:Y:S02]  /*0750*/  IADD3 R4, P0, PT, R10, R4, RZ ;  /* 0x000000040a047210 */ /* 0x000fe40007f1e0ff */
[----:B------:R-:W-:Y:S02]  /*0760*/  ISETP.GE.AND P3, PT, R16, R11, PT ;  /* 0x0000000b1000720c */ /* 0x000fe40003f66270 */
[----:B------:R-:W-:Y:S01]  /*0770*/  IADD3.X R5, PT, PT, R0, R5, R6, P0, !PT ;  /* 0x0000000500057210 */ /* 0x000fe200007fe406 */
[----:B---3--:R-:W-:-:S02]  /*0780*/  IMAD R6, R9, R241, RZ ;  /* 0x000000f109067224 */ /* 0x008fc400078e02ff */
[----:B------:R-:W-:-:S05]  /*0790*/  IMAD.WIDE.U32 R8, R8, R241, R4 ;  /* 0x000000f108087225 */ /* 0x000fca00078e0004 */
[----:B------:R-:W-:-:S03]  /*07a0*/  IADD3 R7, PT, PT, R9, R6, RZ ;  /* 0x0000000609077210 */ /* 0x000fc60007ffe0ff */
[----:B------:R-:W-:Y:S01]  /*07b0*/  @!P3 MOV R6, R8 ;  /* 0x000000080006b202 */ /* 0x000fe20000000f00 */
[----:B------:R-:W-:Y:S02]  /*07c0*/  @!P3 IMAD R10, R3, R16, RZ ;  /* 0x00000010030ab224 */ /* 0x000fe400078e02ff */
[----:B----4-:R-:W-:Y:S02]  /*07d0*/  IMAD R0, R242, R12, R241 ;  /* 0x0000000cf2007224 */ /* 0x010fe400078e02f1 */
[----:B------:R-:W-:-:S04]  /*07e0*/  @!P3 IMAD.WIDE.U32 R4, R2, R16, R6 ;  /* 0x000000100204b225 */ /* 0x000fc800078e0006 */
[----:B------:R-:W-:Y:S02]  /*07f0*/  VIADD R12, R16, 0x20 ;  /* 0x00000020100c7836 */ /* 0x000fe40000000000 */
[----:B------:R-:W-:Y:S01]  /*0800*/  @!P3 IMAD.IADD R5, R5, 0x1, R10 ;  /* 0x000000010505b824 */ /* 0x000fe200078e020a */
[----:B------:R-:W-:Y:S02]  /*0810*/  @!P3 LEA R10, P1, R4, R14, 0x1 ;  /* 0x0000000e040ab211 */ /* 0x000fe400078208ff */
[-C--:B------:R-:W-:Y:S02]  /*0820*/  ISETP.GE.OR P5, PT, R16, R11.reuse, P5 ;  /* 0x0000000b1000720c */ /* 0x080fe40002fa6670 */
[----:B------:R-:W-:Y:S02]  /*0830*/  ISETP.GE.AND P2, PT, R12, R11, PT ;  /* 0x0000000b0c00720c */ /* 0x000fe40003f46270 */
[----:B------:R-:W-:-:S05]  /*0840*/  @!P3 LEA.HI.X R11, R4, R15, R5, 0x1, P1 ;  /* 0x0000000f040bb211 */ /* 0x000fca00008f0c05 */
[----:B------:R1:W-:Y:S01]  /*0850*/  @!P3 ST.E.128 desc[UR4][R10.64], RZ ;  /* 0x000000ff0a00b985 */ /* 0x0003e2000c101d04 */
[----:B------:R-:W-:-:S05]  /*0860*/  IMAD R0, R13, R0, R240 ;  /* 0x000000000d007224 */ /* 0x000fca00078e02f0 */
[----:B------:R-:W-:-:S04]  /*0870*/  IADD3 R13, P0, PT, R0, R16, RZ ;  /* 0x00000010000d7210 */ /* 0x000fc80007f1e0ff */
[----:B------:R-:W-:Y:S02]  /*0880*/  LEA.HI.X.SX32 R0, R0, RZ, 0x1, P0 ;  /* 0x000000ff00007211 */ /* 0x000fe400000f0eff */
[----:B------:R-:W-:Y:S02]  /*0890*/  LEA R12, P0, R13, R134, 0x2 ;  /* 0x000000860d0c7211 */ /* 0x000fe400078010ff */
        /* <DEDUP_REMOVED lines=14> */
.L_x_551:
[----:B------:R-:W-:Y:S05]  /*0980*/  BSYNC.RECONVERGENT B0 ;  /* 0x0000000000007941 */ /* 0x000fea0003800200 */
.L_x_550:
[----:B--2---:R-:W-:Y:S01]  /*0990*/  MOV R2, R243 ;  /* 0x000000f300027202 */ /* 0x004fe20000000f00 */
[----:B------:R1:W-:Y:S01]  /*09a0*/  @!P5 ST.E desc[UR4][R12.64], R5 ;  /* 0x000000050c00d985 */ /* 0x0003e2000c101904 */
[----:B------:R-:W-:-:S04]  /*09b0*/  MOV R3, 0x0 ;  /* 0x0000000000037802 */ /* 0x000fc80000000f00 */
[----:B-1----:R-:W-:Y:S05]  /*09c0*/  @P4 RET.REL.NODEC R2 `(_ZN5flash24flash_fwd_splitkv_kernelI23Flash_fwd_kernel_traitsILi32ELi64ELi256ELi4ELb0ELb0EN7cutlass6half_tE19Flash_kernel_traitsILi32ELi64ELi256ELi4ES3_EELb0ELb0ELb0ELb0ELb1ELb1ELb0ELb0EEEvNS_16Flash_fwd_paramsE) ;  /* 0xfffffff4028c4950 */ /* 0x002fea0003c3ffff */
[----:B------:R-:W-:Y:S02]  /*09d0*/  MOV R0, 0x7f800000 ;  /* 0x7f80000000007802 */ /* 0x000fe40000000f00 */
[----:B------:R-:W-:Y:S02]  /*09e0*/  MOV R2, R243 ;  /* 0x000000f300027202 */ /* 0x000fe40000000f00 */
[----:B------:R-:W-:Y:S01]  /*09f0*/  MOV R3, 0x0 ;  /* 0x0000000000037802 */ /* 0x000fe20000000f00 */
[----:B------:R1:W-:Y:S03]  /*0a00*/  ST.E desc[UR4][R12.64+0x80], R0 ;  /* 0x000080000c007985 */ /* 0x0003e6000c101904 */
[----:B-1----:R-:W-:Y:S05]  /*0a10*/  RET.REL.NODEC R2 `(_ZN5flash24flash_fwd_splitkv_kernelI23Flash_fwd_kernel_traitsILi32ELi64ELi256ELi4ELb0ELb0EN7cutlass6half_tE19Flash_kernel_traitsILi32ELi64ELi256ELi4ES3_EELb0ELb0ELb0ELb0ELb1ELb1ELb0ELb0EEEvNS_16Flash_fwd_paramsE) ;  /* 0xfffffff402787950 */ /* 0x002fea0003c3ffff */
.L_x_549:
[----:B------:R-:W2:Y:S04]  /*0a20*/  LD.E.64 R2, desc[UR4][R134.64+0x158] ;  /* 0x0001580486027980 */ /* 0x000ea8000c101b00 */
[----:B------:R-:W3:Y:S01]  /*0a30*/  LD.E.64 R232, desc[UR4][R134.64+0x160] ;  /* 0x0001600486e87980 */ /* 0x000ee2000c101b00 */
[----:B--2---:R-:W-:-:S04]  /*0a40*/  ISETP.NE.U32.AND P1, PT, R2, RZ, PT ;  /* 0x000000ff0200720c */ /* 0x004fc80003f25070 */
[----:B------:R-:W-:-:S13]  /*0a50*/  ISETP.NE.AND.EX P1, PT, R3, RZ, PT, P1 ;  /* 0x000000ff0300720c */ /* 0x000fda0003f25310 */
[----:B------:R-:W-:Y:S01]  /*0a60*/  @P1 IADD3 R2, P0, PT, R2, R10, RZ ;  /* 0x0000000a02021210 */ /* 0x000fe20007f1e0ff */
[----:B------:R-:W-:-:S04]  /*0a70*/  IMAD.MOV.U32 R10, RZ, RZ, R242 ;  /* 0x000000ffff0a7224 */ /* 0x000fc800078e00f2 */
[----:B------:R-:W-:-:S05]  /*0a80*/  @P1 IMAD.X R3, R3, 0x1, R12, P0 ;  /* 0x0000000103031824 */ /* 0x000fca00000e060c */
[----:B------:R1:W5:Y:S01]  /*0a90*/  @P1 LD.E R10, desc[UR4][R2.64] ;  /* 0x00000004020a1980 */ /* 0x000362000c101900 */
[----:B---3--:R-:W-:-:S04]  /*0aa0*/  ISETP.NE.U32.AND P0, PT, R232, RZ, PT ;  /* 0x000000ffe800720c */ /* 0x008fc80003f05070 */
[----:B------:R-:W-:Y:S01]  /*0ab0*/  ISETP.NE.AND.EX P0, PT, R233, RZ, PT, P0 ;  /* 0x000000ffe900720c */ /* 0x000fe20003f05300 */
[----:B------:R-:W-:-:S12]  /*0ac0*/  BSSY.RECONVERGENT B0, `(.L_x_552) ;  /* 0x00000b0000007945 */ /* 0x000fd80003800200 */
[----:B------:R-:W-:Y:S05]  /*0ad0*/  @!P0 BRA `(.L_x_553) ;  /* 0x00000004007c8947 */ /* 0x000fea0003800000 */
[----:B------:R-:W2:Y:S04]  /*0ae0*/  LD.E R11, desc[UR4][R134.64+0x170] ;  /* 0x00017004860b7980 */ /* 0x000ea8000c101900 */
[----:B------:R-:W3:Y:S04]  /*0af0*/  LD.E.64 R8, desc[UR4][R134.64+0x168] ;  /* 0x0001680486087980 */ /* 0x000ee8000c101b00 */
[----:B------:R-:W4:Y:S01]  /*0b00*/  LD.E R16, desc[UR4][R134.64+0x68] ;  /* 0x0000680486107980 */ /* 0x000f22000c101900 */
[----:B------:R-:W-:-:S03]  /*0b10*/  LEA R184, R226, 0xffffff00, 0x8 ;  /* 0xffffff00e2b87811 */ /* 0x000fc600078e40ff */
[----:B------:R-:W4:Y:S04]  /*0b20*/  LD.E.64 R230, desc[UR4][R134.64+0x38] ;  /* 0x0000380486e67980 */ /* 0x000f28000c101b00 */
[----:B------:R-:W4:Y:S04]  /*0b30*/  LD.E.64 R12, desc[UR4][R134.64+0x50] ;  /* 0x00005004860c7980 */ /* 0x000f28000c101b00 */
[----:B------:R-:W4:Y:S04]  /*0b40*/  LD.E.64 R14, desc[UR4][R134.64+0x28] ;  /* 0x00002804860e7980 */ /* 0x000f28000c101b00 */
[----:B------:R-:W5:Y:S04]  /*0b50*/  LD.E.64 R26, desc[UR4][R134.64+0x58] ;  /* 0x00005804861a7980 */ /* 0x000f68000c101b00 */
[----:B------:R-:W5:Y:S01]  /*0b60*/  LD.E.64 R52, desc[UR4][R134.64+0x40] ;  /* 0x0000400486347980 */ /* 0x000f62000c101b00 */
[----:B--2---:R-:W-:-:S04]  /*0b70*/  IABS R4, R11 ;  /* 0x0000000b00047213 */ /* 0x004fc80000000000 */
[----:B-1----:R-:W1:Y:S08]  /*0b80*/  I2F.RP R2, R4 ;  /* 0x0000000400027306 */ /* 0x002e700000209400 */
[----:B-1----:R-:W1:Y:S02]  /*0b90*/  MUFU.RCP R2, R2 ;  /* 0x0000000200027308 */ /* 0x002e640000001000 */
[----:B-1----:R-:W-:-:S06]  /*0ba0*/  VIADD R2, R2, 0xffffffe ;  /* 0x0ffffffe02027836 */ /* 0x002fcc0000000000 */
[----:B------:R-:W1:Y:S01]  /*0bb0*/  F2I.FTZ.U32.TRUNC.NTZ R3, R2 ;  /* 0x0000000200037305 */ /* 0x000e62000021f000 */
[----:B------:R-:W-:Y:S01]  /*0bc0*/  IABS R7, R11 ;  /* 0x0000000b00077213 */ /* 0x000fe20000000000 */
[----:B-1----:R-:W-:Y:S01]  /*0bd0*/  IMAD.MOV R0, RZ, RZ, -R3 ;  /* 0x000000ffff007224 */ /* 0x002fe200078e0a03 */
[----:B------:R-:W-:-:S03]  /*0be0*/  MOV R2, RZ ;  /* 0x000000ff00027202 */ /* 0x000fc60000000f00 */
[----:B------:R-:W-:Y:S01]  /*0bf0*/  IMAD R6, R0, R4, RZ ;  /* 0x0000000400067224 */ /* 0x000fe200078e02ff */
[----:B------:R-:W-:-:S03]  /*0c00*/  IABS R0, R184 ;  /* 0x000000b800007213 */ /* 0x000fc60000000000 */
[----:B------:R-:W-:-:S04]  /*0c10*/  IMAD.HI.U32 R6, R3, R6, R2 ;  /* 0x0000000603067227 */ /* 0x000fc800078e0002 */
[----:B------:R-:W-:Y:S01]  /*0c20*/  IMAD.MOV.U32 R2, RZ, RZ, R0 ;  /* 0x000000ffff027224 */ /* 0x000fe200078e0000 */
[----:B------:R-:W-:-:S05]  /*0c30*/  IADD3 R0, PT, PT, RZ, -R7, RZ ;  /* 0x80000007ff007210 */ /* 0x000fca0007ffe0ff */
[----:B------:R-:W-:Y:S02]  /*0c40*/  IMAD.MOV.U32 R3, RZ, RZ, R0 ;  /* 0x000000ffff037224 */ /* 0x000fe400078e0000 */
[----:B------:R-:W-:Y:S02]  /*0c50*/  IMAD.HI.U32 R0, R6, R2, RZ ;  /* 0x0000000206007227 */ /* 0x000fe400078e00ff */
[----:B------:R-:W2:Y:S02]  /*0c60*/  LD.E.64 R6, desc[UR4][R134.64+0x20] ;  /* 0x0000200486067980 */ /* 0x000ea4000c101b00 */
[----:B------:R-:W-:-:S05]  /*0c70*/  IMAD R2, R0, R3, R2 ;  /* 0x0000000300027224 */ /* 0x000fca00078e0202 */
[----:B------:R-:W-:-:S13]  /*0c80*/  ISETP.GT.U32.AND P2, PT, R4, R2, PT ;  /* 0x000000020400720c */ /* 0x000fda0003f44070 */
[----:B------:R-:W-:-:S04]  /*0c90*/  @!P2 IADD3 R2, PT, PT, R2, -R4, RZ ;  /* 0x800000040202a210 */ /* 0x000fc80007ffe0ff */
[----:B------:R-:W-:Y:S01]  /*0ca0*/  ISETP.GE.U32.AND P0, PT, R2, R4, PT ;  /* 0x000000040200720c */ /* 0x000fe20003f06070 */
[----:B------:R-:W-:Y:S01]  /*0cb0*/  @!P2 VIADD R0, R0, 0x1 ;  /* 0x000000010000a836 */ /* 0x000fe20000000000 */
[----:B------:R-:W-:Y:S01]  /*0cc0*/  LOP3.LUT R2, R184, R11, RZ, 0x3c, !PT ;  /* 0x0000000bb8027212 */ /* 0x000fe200078e3cff */
[-C--:B---3--:R-:W-:Y:S01]  /*0cd0*/  IMAD R4, R9, R242.reuse, RZ ;  /* 0x000000f209047224 */ /* 0x088fe200078e02ff */
[----:B------:R-:W-:Y:S02]  /*0ce0*/  ISETP.NE.AND P2, PT, R11, RZ, PT ;  /* 0x000000ff0b00720c */ /* 0x000fe40003f45270 */
[----:B------:R-:W-:Y:S01]  /*0cf0*/  ISETP.GE.AND P1, PT, R2, RZ, PT ;  /* 0x000000ff0200720c */ /* 0x000fe20003f26270 */
[----:B------:R-:W-:-:S06]  /*0d00*/  IMAD.WIDE.U32 R2, R8, R242, RZ ;  /* 0x000000f208027225 */ /* 0x000fcc00078e00ff */
[----:B------:R-:W-:Y:S02]  /*0d10*/  @P0 IADD3 R0, PT, PT, R0, 0x1, RZ ;  /* 0x0000000100000810 */ /* 0x000fe40007ffe0ff */
[----:B------:R-:W-:-:S03]  /*0d20*/  LEA R183, P0, R2, R232, 0x2 ;  /* 0x000000e802b77211 */ /* 0x000fc600078010ff */
[----:B------:R-:W-:Y:S01]  /*0d30*/  IMAD.MOV.U32 R8, RZ, RZ, R0 ;  /* 0x000000ffff087224 */ /* 0x000fe200078e0000 */
[----:B------:R-:W-:-:S04]  /*0d40*/  IADD3 R0, PT, PT, R3, R4, RZ ;  /* 0x0000000403007210 */ /* 0x000fc80007ffe0ff */
[----:B------:R-:W-:Y:S01]  /*0d50*/  LEA.HI.X R182, R2, R233, R0, 0x2, P0 ;  /* 0x000000e902b67211 */ /* 0x000fe200000f1400 */
[----:B------:R-:W-:Y:S01]  /*0d60*/  @!P1 IMAD.MOV R8, RZ, RZ, -R8 ;  /* 0x000000ffff089224 */ /* 0x000fe200078e0a08 */
[----:B------:R-:W-:Y:S02]  /*0d70*/  @!P2 LOP3.LUT R8, RZ, R11, RZ, 0x33, !PT ;  /* 0x0000000bff08a212 */ /* 0x000fe400078e33ff */
[----:B------:R-:W-:Y:S01]  /*0d80*/  MOV R2, R183 ;  /* 0x000000b700027202 */ /* 0x000fe20000000f00 */
[----:B------:R-:W-:-:S04]  /*0d90*/  IMAD.MOV.U32 R3, RZ, RZ, R182 ;  /* 0x000000ffff037224 */ /* 0x000fc800078e00b6 */
[----:B------:R-:W-:-:S05]  /*0da0*/  IMAD.WIDE R2, R8, 0x4, R2 ;  /* 0x0000000408027825 */ /* 0x000fca00078e0202 */
[----:B-----5:R1:W3:Y:S01]  /*0db0*/  LD.E R10, desc[UR4][R2.64] ;  /* 0x00000004020a7980 */ /* 0x0202e2000c101900 */
[----:B----4-:R-:W-:-:S04]  /*0dc0*/  IABS R4, R16 ;  /* 0x0000001000047213 */ /* 0x010fc80000000000 */
[----:B-1----:R-:W1:Y:S08]  /*0dd0*/  I2F.RP R2, R4 ;  /* 0x0000000400027306 */ /* 0x002e700000209400 */
[----:B-1----:R-:W1:Y:S02]  /*0de0*/  MUFU.RCP R2, R2 ;  /* 0x0000000200027308 */ /* 0x002e640000001000 */
[----:B-1----:R-:W-:-:S06]  /*0df0*/  IADD3 R2, PT, PT, R2, 0xffffffe, RZ ;  /* 0x0ffffffe02027810 */ /* 0x002fcc0007ffe0ff */
[----:B------:R-:W1:Y:S01]  /*0e00*/  F2I.FTZ.U32.TRUNC.NTZ R3, R2 ;  /* 0x0000000200037305 */ /* 0x000e62000021f000 */
[----:B------:R-:W-:Y:S02]  /*0e10*/  IABS R9, R16 ;  /* 0x0000001000097213 */ /* 0x000fe40000000000 */
[----:B------:R-:W-:Y:S01]  /*0e20*/  IABS R17, R241 ;  /* 0x000000f100117213 */ /* 0x000fe20000000000 */
[----:B-1----:R-:W-:Y:S01]  /*0e30*/  IMAD.MOV R0, RZ, RZ, -R3 ;  /* 0x000000ffff007224 */ /* 0x002fe200078e0a03 */
[----:B------:R-:W-:-:S03]  /*0e40*/  MOV R2, RZ ;  /* 0x000000ff00027202 */ /* 0x000fc60000000f00 */
[----:B------:R-:W-:-:S04]  /*0e50*/  IMAD R0, R0, R4, RZ ;  /* 0x0000000400007224 */ /* 0x000fc800078e02ff */
[----:B------:R-:W-:-:S04]  /*0e60*/  IMAD.HI.U32 R3, R3, R0, R2 ;  /* 0x0000000003037227 */ /* 0x000fc800078e0002 */
[----:B------:R-:W-:-:S05]  /*0e70*/  IMAD.MOV R0, RZ, RZ, -R9 ;  /* 0x000000ffff007224 */ /* 0x000fca00078e0a09 */
[----:B------:R-:W-:Y:S01]  /*0e80*/  MOV R2, R0 ;  /* 0x0000000000027202 */ /* 0x000fe20000000f00 */
[----:B------:R-:W-:-:S04]  /*0e90*/  IMAD.HI.U32 R0, R3, R17, RZ ;  /* 0x0000001103007227 */ /* 0x000fc800078e00ff */
[----:B------:R-:W-:-:S05]  /*0ea0*/  IMAD R2, R0, R2, R17 ;  /* 0x0000000200027224 */ /* 0x000fca00078e0211 */
[----:B------:R-:W-:Y:S02]  /*0eb0*/  ISETP.GT.U32.AND P1, PT, R4, R2, PT ;  /* 0x000000020400720c */ /* 0x000fe40003f24070 */
[----:B------:R-:W-:-:S11]  /*0ec0*/  IADD3 R8, PT, PT, -R8, RZ, RZ ;  /* 0x000000ff08087210 */ /* 0x000fd60007ffe1ff */
[----:B------:R-:W-:-:S05]  /*0ed0*/  @!P1 IMAD.IADD R2, R2, 0x1, -R4 ;  /* 0x0000000102029824 */ /* 0x000fca00078e0a04 */
[----:B------:R-:W-:Y:S02]  /*0ee0*/  ISETP.GE.U32.AND P2, PT, R2, R4, PT ;  /* 0x000000040200720c */ /* 0x000fe40003f46070 */
[----:B------:R-:W-:Y:S01]  /*0ef0*/  LOP3.LUT R2, R241, R16, RZ, 0x3c, !PT ;  /* 0x00000010f1027212 */ /* 0x000fe200078e3cff */
[----:B------:R-:W-:Y:S01]  /*0f00*/  @!P1 VIADD R0, R0, 0x1 ;  /* 0x0000000100009836 */ /* 0x000fe20000000000 */
[----:B------:R-:W-:Y:S02]  /*0f10*/  ISETP.NE.AND P1, PT, R16, RZ, PT ;  /* 0x000000ff1000720c */ /* 0x000fe40003f25270 */
[----:B------:R-:W-:Y:S01]  /*0f20*/  ISETP.GE.AND P0, PT, R2, RZ, PT ;  /* 0x000000ff0200720c */ /* 0x000fe20003f06270 */
[----:B------:R-:W-:-:S05]  /*0f30*/  IMAD R9, R11, R8, R184 ;  /* 0x000000080b097224 */ /* 0x000fca00078e02b8 */
[----:B------:R-:W-:Y:S02]  /*0f40*/  SHF.R.S32.HI R17, RZ, 0x1f, R9 ;  /* 0x0000001fff117819 */ /* 0x000fe40000011409 */
[----:B------:R-:W-:-:S05]  /*0f50*/  @P2 IADD3 R0, PT, PT, R0, 0x1, RZ ;  /* 0x0000000100002810 */ /* 0x000fca0007ffe0ff */
[----:B------:R-:W-:Y:S02]  /*0f60*/  @!P0 IADD3 R0, PT, PT, -R0, RZ, RZ ;  /* 0x000000ff00008210 */ /* 0x000fe40007ffe1ff */
[----:B------:R-:W-:Y:S02]  /*0f70*/  @!P1 LOP3.LUT R0, RZ, R16, RZ, 0x33, !PT ;  /* 0x00000010ff009212 */ /* 0x000fe400078e33ff */
[----:B---3--:R-:W-:Y:S01]  /*0f80*/  SHF.R.S32.HI R18, RZ, 0x1f, R10 ;  /* 0x0000001fff127819 */ /* 0x008fe2000001140a */
[-C--:B--2---:R-:W-:Y:S02]  /*0f90*/  IMAD R4, R7, R10.reuse, RZ ;  /* 0x0000000a07047224 */ /* 0x084fe400078e02ff */
[----:B------:R-:W-:-:S04]  /*0fa0*/  IMAD.WIDE.U32 R2, R6, R10, RZ ;  /* 0x0000000a06027225 */ /* 0x000fc800078e00ff */
[----:B------:R-:W-:-:S04]  /*0fb0*/  IMAD R4, R6, R18, R4 ;  /* 0x0000001206047224 */ /* 0x000fc800078e0204 */
[----:B------:R-:W-:Y:S02]  /*0fc0*/  IMAD.IADD R3, R3, 0x1, R4 ;  /* 0x0000000103037824 */ /* 0x000fe400078e0204 */
[----:B------:R-:W-:Y:S02]  /*0fd0*/  IMAD R4, R231, R9, RZ ;  /* 0x00000009e7047224 */ /* 0x000fe400078e02ff */
[----:B------:R-:W-:-:S04]  /*0fe0*/  IMAD.WIDE.U32 R2, R9, R230, R2 ;  /* 0x000000e609027225 */ /* 0x000fc800078e0002 */
[----:B------:R-:W-:Y:S01]  /*0ff0*/  IMAD R4, R230, R17, R4 ;  /* 0x00000011e6047224 */ /* 0x000fe200078e0204 */
[----:B------:R-:W-:Y:S01]  /*1000*/  SHF.R.S32.HI R6, RZ, 0x1f, R0 ;  /* 0x0000001fff067819 */ /* 0x000fe20000011400 */
[----:B------:R-:W-:Y:S02]  /*1010*/  IMAD R8, R15, R10, RZ ;  /* 0x0000000a0f087224 */ /* 0x000fe400078e02ff */
[----:B------:R-:W-:Y:S02]  /*1020*/  IMAD.IADD R3, R3, 0x1, R4 ;  /* 0x0000000103037824 */ /* 0x000fe400078e0204 */
[----:B------:R-:W-:Y:S02]  /*1030*/  IMAD R4, R13, R0, RZ ;  /* 0x000000000d047224 */ /* 0x000fe400078e02ff */
[----:B------:R-:W-:-:S04]  /*1040*/  IMAD.WIDE.U32 R2, R0, R12, R2 ;  /* 0x0000000c00027225 */ /* 0x000fc800078e0002 */
[----:B------:R-:W-:Y:S02]  /*1050*/  IMAD R4, R12, R6, R4 ;  /* 0x000000060c047224 */ /* 0x000fe400078e0204 */
[----:B------:R-:W-:-:S04]  /*1060*/  IMAD.WIDE.U32 R6, R14, R10, RZ ;  /* 0x0000000a0e067225 */ /* 0x000fc800078e00ff */
[----:B------:R-:W-:Y:S01]  /*1070*/  IMAD R0, R14, R18, R8 ;  /* 0x000000120e007224 */ /* 0x000fe200078e0208 */
[----:B------:R-:W-:Y:S01]  /*1080*/  IADD3 R24, PT, PT, R3, R4, RZ ;  /* 0x0000000403187210 */ /* 0x000fe20007ffe0ff */
[----:B------:R-:W-:Y:S01]  /*1090*/  IMAD.MOV.U32 R15, RZ, RZ, R2 ;  /* 0x000000ffff0f7224 */ /* 0x000fe200078e0002 */
[----:B------:R-:W-:Y:S02]  /*10a0*/  MOV R13, R6 ;  /* 0x00000006000d7202 */ /* 0x000fe40000000f00 */
[----:B------:R-:W-:Y:S01]  /*10b0*/  IADD3 R14, PT, PT, R7, R0, RZ ;  /* 0x00000000070e7210 */ /* 0x000fe20007ffe0ff */
[----:B------:R-:W-:Y:S05]  /*10c0*/  BRA `(.L_x_554) ;  /* 0x00000004003c7947 */ /* 0x000fea0003800000 */
.L_x_553:
[----:B------:R-:W2:Y:S01]  /*10d0*/  LD.E R16, desc[UR4][R134.64+0x68] ;  /* 0x0000680486107980 */ /* 0x000ea2000c101900 */
[----:B------:R-:W-:-:S03]  /*10e0*/  ISETP.NE.AND P2, PT, R13, -0x1, PT ;  /* 0xffffffff0d00780c */ /* 0x000fc60003f45270 */
[----:B------:R-:W3:Y:S04]  /*10f0*/  LD.E.64 R230, desc[UR4][R134.64+0x38] ;  /* 0x0000380486e67980 */ /* 0x000ee8000c101b00 */
[----:B------:R-:W4:Y:S04]  /*1100*/  LD.E.64 R52, desc[UR4][R134.64+0x40] ;  /* 0x0000400486347980 */ /* 0x000f28000c101b00 */
[----:B------:R-:W4:Y:S04]  /*1110*/  LD.E.64 R18, desc[UR4][R134.64+0x50] ;  /* 0x0000500486127980 */ /* 0x000f28000c101b00 */
[----:B------:R-:W4:Y:S04]  /*1120*/  @!P2 LD.E.64 R6, desc[UR4][R134.64+0x20] ;  /* 0x000020048606a980 */ /* 0x000f28000c101b00 */
[----:B------:R-:W4:Y:S04]  /*1130*/  @!P2 LD.E.64 R14, desc[UR4][R134.64+0x28] ;  /* 0x00002804860ea980 */ /* 0x000f28000c101b00 */
[----:B------:R1:W5:Y:S01]  /*1140*/  LD.E.64 R26, desc[UR4][R134.64+0x58] ;  /* 0x00005804861a7980 */ /* 0x000362000c101b00 */
[----:B------:R-:W-:-:S02]  /*1150*/  IABS R8, R241 ;  /* 0x000000f100087213 */ /* 0x000fc40000000000 */
[----:B-----5:R-:W-:Y:S02]  /*1160*/  @!P2 SHF.R.S32.HI R12, RZ, 0x1f, R10 ;  /* 0x0000001fff0ca819 */ /* 0x020fe4000001140a */
[----:B------:R-:W-:Y:S02]  /*1170*/  LEA R184, R226, 0xffffff00, 0x8 ;  /* 0xffffff00e2b87811 */ /* 0x000fe400078e40ff */
[----:B------:R-:W-:Y:S02]  /*1180*/  CS2R R182, SRZ ;  /* 0x0000000000b67805 */ /* 0x000fe4000001ff00 */
[----:B------:R-:W-:Y:S02]  /*1190*/  MOV R17, RZ ;  /* 0x000000ff00117202 */ /* 0x000fe40000000f00 */
[----:B--2---:R-:W-:-:S04]  /*11a0*/  IABS R0, R16 ;  /* 0x0000001000007213 */ /* 0x004fc80000000000 */
[----:B------:R-:W-:-:S04]  /*11b0*/  MOV R9, R0 ;  /* 0x0000000000097202 */ /* 0x000fc80000000f00 */
[----:B-1----:R-:W1:Y:S08]  /*11c0*/  I2F.RP R2, R9 ;  /* 0x0000000900027306 */ /* 0x002e700000209400 */
[----:B-1----:R-:W1:Y:S02]  /*11d0*/  MUFU.RCP R2, R2 ;  /* 0x0000000200027308 */ /* 0x002e640000001000 */
[----:B-1----:R-:W-:-:S06]  /*11e0*/  IADD3 R2, PT, PT, R2, 0xffffffe, RZ ;  /* 0x0ffffffe02027810 */ /* 0x002fcc0007ffe0ff */
[----:B------:R-:W1:Y:S01]  /*11f0*/  F2I.FTZ.U32.TRUNC.NTZ R3, R2 ;  /* 0x0000000200037305 */ /* 0x000e62000021f000 */
[----:B------:R-:W-:Y:S01]  /*1200*/  IABS R4, R16 ;  /* 0x0000001000047213 */ /* 0x000fe20000000000 */
[----:B-1----:R-:W-:Y:S01]  /*1210*/  IMAD.MOV R0, RZ, RZ, -R3 ;  /* 0x000000ffff007224 */ /* 0x002fe200078e0a03 */
[----:B------:R-:W-:-:S03]  /*1220*/  MOV R2, RZ ;  /* 0x000000ff00027202 */ /* 0x000fc60000000f00 */
[----:B------:R-:W-:-:S04]  /*1230*/  IMAD R0, R0, R9, RZ ;  /* 0x0000000900007224 */ /* 0x000fc800078e02ff */
[----:B------:R-:W-:Y:S01]  /*1240*/  IMAD.HI.U32 R2, R3, R0, R2 ;  /* 0x0000000003027227 */ /* 0x000fe200078e0002 */
[----:B------:R-:W-:-:S03]  /*1250*/  IADD3 R0, PT, PT, RZ, -R4, RZ ;  /* 0x80000004ff007210 */ /* 0x000fc60007ffe0ff */
[----:B------:R-:W-:-:S04]  /*1260*/  IMAD.MOV.U32 R3, RZ, RZ, R8 ;  /* 0x000000ffff037224 */ /* 0x000fc800078e0008 */
[----:B------:R-:W-:-:S04]  /*1270*/  IMAD.HI.U32 R4, R2, R3, RZ ;  /* 0x0000000302047227 */ /* 0x000fc800078e00ff */
[----:B------:R-:W-:-:S05]  /*1280*/  IMAD R0, R4, R0, R3 ;  /* 0x0000000004007224 */ /* 0x000fca00078e0203 */
[----:B------:R-:W-:Y:S01]  /*1290*/  ISETP.GT.U32.AND P0, PT, R9, R0, PT ;  /* 0x000000000900720c */ /* 0x000fe20003f04070 */
[----:B---3--:R-:W-:Y:S01]  /*12a0*/  @!P2 IMAD R2, R231, R11, RZ ;  /* 0x0000000be702a224 */ /* 0x008fe200078e02ff */
[----:B------:R-:W-:-:S05]  /*12b0*/  @!P2 SHF.R.S32.HI R3, RZ, 0x1f, R11 ;  /* 0x0000001fff03a819 */ /* 0x000fca000001140b */
[----:B------:R-:W-:Y:S02]  /*12c0*/  @!P2 IMAD R8, R3, R230, R2 ;  /* 0x000000e60308a224 */ /* 0x000fe400078e0202 */
[----:B------:R-:W-:-:S04]  /*12d0*/  @!P2 IMAD.WIDE.U32 R2, R230, R11, RZ ;  /* 0x0000000be602a225 */ /* 0x000fc800078e00ff */
[----:B------:R-:W-:Y:S01]  /*12e0*/  @!P0 IADD3 R0, PT, PT, R0, -R9, RZ ;  /* 0x8000000900008210 */ /* 0x000fe20007ffe0ff */
[----:B------:R-:W-:Y:S01]  /*12f0*/  @!P2 IMAD.IADD R3, R3, 0x1, R8 ;  /* 0x000000010303a824 */ /* 0x000fe200078e0208 */
[----:B------:R-:W-:Y:S01]  /*1300*/  @P2 IADD3 R8, PT, PT, R11, R13, RZ ;  /* 0x0000000d0b082210 */ /* 0x000fe20007ffe0ff */
[----:B----4-:R-:W-:Y:S01]  /*1310*/  @!P2 IMAD R7, R7, R10, RZ ;  /* 0x0000000a0707a224 */ /* 0x010fe200078e02ff */
[----:B------:R-:W-:Y:S02]  /*1320*/  ISETP.GE.U32.AND P3, PT, R0, R9, PT ;  /* 0x000000090000720c */ /* 0x000fe40003f66070 */
[----:B------:R-:W-:Y:S01]  /*1330*/  LOP3.LUT R0, R241, R16, RZ, 0x3c, !PT ;  /* 0x00000010f1007212 */ /* 0x000fe200078e3cff */
[C---:B------:R-:W-:Y:S02]  /*1340*/  @!P2 IMAD R12, R6.reuse, R12, R7 ;  /* 0x0000000c060ca224 */ /* 0x040fe400078e0207 */
[----:B------:R-:W-:Y:S01]  /*1350*/  @!P2 IMAD.WIDE.U32 R6, R6, R10, R2 ;  /* 0x0000000a0606a225 */ /* 0x000fe200078e0002 */
[----:B------:R-:W-:-:S03]  /*1360*/  ISETP.GE.AND P1, PT, R0, RZ, PT ;  /* 0x000000ff0000720c */ /* 0x000fc60003f26270 */
[----:B------:R-:W-:Y:S01]  /*1370*/  @P2 IMAD.WIDE.U32 R2, R230, R8, RZ ;  /* 0x00000008e6022225 */ /* 0x000fe200078e00ff */
[----:B------:R-:W-:-:S03]  /*1380*/  @!P2 SHF.R.S32.HI R0, RZ, 0x1f, R11 ;  /* 0x0000001fff00a819 */ /* 0x000fc6000001140b */
[----:B------:R-:W-:Y:S01]  /*1390*/  @!P0 VIADD R4, R4, 0x1 ;  /* 0x0000000104048836 */ /* 0x000fe20000000000 */
[----:B------:R-:W-:Y:S01]  /*13a0*/  ISETP.NE.AND P0, PT, R16, RZ, PT ;  /* 0x000000ff1000720c */ /* 0x000fe20003f05270 */
[----:B------:R-:W-:Y:S01]  /*13b0*/  @P2 IMAD R9, R231, R8, RZ ;  /* 0x00000008e7092224 */ /* 0x000fe200078e02ff */
[----:B------:R-:W-:Y:S01]  /*13c0*/  @P2 MOV R6, R2 ;  /* 0x0000000200062202 */ /* 0x000fe20000000f00 */
[----:B------:R-:W-:Y:S01]  /*13d0*/  @!P2 IMAD R2, R53, R11, RZ ;  /* 0x0000000b3502a224 */ /* 0x000fe200078e02ff */
[----:B------:R-:W-:Y:S01]  /*13e0*/  @P3 IADD3 R4, PT, PT, R4, 0x1, RZ ;  /* 0x0000000104043810 */ /* 0x000fe20007ffe0ff */
[----:B------:R-:W-:Y:S01]  /*13f0*/  @!P2 IMAD.IADD R7, R7, 0x1, R12 ;  /* 0x000000010707a824 */ /* 0x000fe200078e020c */
[----:B------:R-:W-:Y:S01]  /*1400*/  @P2 IADD3 R7, PT, PT, R3, R9, RZ ;  /* 0x0000000903072210 */ /* 0x000fe20007ffe0ff */
[----:B------:R-:W-:Y:S01]  /*1410*/  @!P2 IMAD R8, R0, R52, R2 ;  /* 0x000000340008a224 */ /* 0x000fe200078e0202 */
[----:B------:R-:W-:Y:S01]  /*1420*/  MOV R0, R4 ;  /* 0x0000000400007202 */ /* 0x000fe20000000f00 */
[----:B------:R-:W-:-:S03]  /*1430*/  @!P2 IMAD.WIDE.U32 R2, R52, R11, RZ ;  /* 0x0000000b3402a225 */ /* 0x000fc600078e00ff */
[----:B------:R-:W-:Y:S01]  /*1440*/  @!P1 IADD3 R0, PT, PT, -R0, RZ, RZ ;  /* 0x000000ff00009210 */ /* 0x000fe20007ffe1ff */
[----:B------:R-:W-:Y:S01]  /*1450*/  IMAD R9, R231, R184, RZ ;  /* 0x000000b8e7097224 */ /* 0x000fe200078e02ff */
[----:B------:R-:W-:Y:S01]  /*1460*/  @!P0 LOP3.LUT R0, RZ, R16, RZ, 0x33, !PT ;  /* 0x00000010ff008212 */ /* 0x000fe200078e33ff */
[----:B------:R-:W-:Y:S01]  /*1470*/  IMAD.WIDE.U32 R6, R230, R184, R6 ;  /* 0x000000b8e6067225 */ /* 0x000fe200078e0006 */
[----:B------:R-:W-:Y:S02]  /*1480*/  @!P2 SHF.R.S32.HI R4, RZ, 0x1f, R10 ;  /* 0x0000001fff04a819 */ /* 0x000fe4000001140a */
[----:B------:R-:W-:Y:S01]  /*1490*/  @P2 IADD3 R11, PT, PT, R11, R13, RZ ;  /* 0x0000000d0b0b2210 */ /* 0x000fe20007ffe0ff */
[----:B------:R-:W-:Y:S01]  /*14a0*/  @!P2 IMAD.IADD R3, R3, 0x1, R8 ;  /* 0x000000010303a824 */ /* 0x000fe200078e0208 */
[----:B------:R-:W-:Y:S01]  /*14b0*/  SHF.R.S32.HI R13, RZ, 0x1f, R0 ;  /* 0x0000001fff0d7819 */ /* 0x000fe20000011400 */
[----:B------:R-:W-:Y:S02]  /*14c0*/  @!P2 IMAD R8, R15, R10, RZ ;  /* 0x0000000a0f08a224 */ /* 0x000fe400078e02ff */
[----:B------:R-:W-:-:S02]  /*14d0*/  IMAD.IADD R7, R7, 0x1, R9 ;  /* 0x0000000107077824 */ /* 0x000fc400078e0209 */
[----:B------:R-:W-:Y:S02]  /*14e0*/  IMAD R12, R19, R0, RZ ;  /* 0x00000000130c7224 */ /* 0x000fe400078e02ff */
[C---:B------:R-:W-:Y:S02]  /*14f0*/  @!P2 IMAD R4, R14.reuse, R4, R8 ;  /* 0x000000040e04a224 */ /* 0x040fe400078e0208 */
[----:B------:R-:W-:-:S04]  /*1500*/  @!P2 IMAD.WIDE.U32 R8, R14, R10, R2 ;  /* 0x0000000a0e08a225 */ /* 0x000fc800078e0002 */
[----:B------:R-:W-:-:S04]  /*1510*/  IMAD.WIDE.U32 R6, R18, R0, R6 ;  /* 0x0000000012067225 */ /* 0x000fc800078e0006 */
[----:B------:R-:W-:Y:S02]  /*1520*/  IMAD R12, R18, R13, R12 ;  /* 0x0000000d120c7224 */ /* 0x000fe400078e020c */
[-C--:B------:R-:W-:Y:S02]  /*1530*/  @P2 IMAD R0, R53, R11.reuse, RZ ;  /* 0x0000000b35002224 */ /* 0x080fe400078e02ff */
[----:B------:R-:W-:Y:S01]  /*1540*/  @P2 IMAD.WIDE.U32 R2, R52, R11, RZ ;  /* 0x0000000b34022225 */ /* 0x000fe200078e00ff */
[----:B------:R-:W-:Y:S02]  /*1550*/  @!P2 IADD3 R14, PT, PT, R9, R4, RZ ;  /* 0x00000004090ea210 */ /* 0x000fe40007ffe0ff */
[----:B------:R-:W-:Y:S01]  /*1560*/  @!P2 MOV R13, R8 ;  /* 0x00000008000da202 */ /* 0x000fe20000000f00 */
[----:B------:R-:W-:Y:S01]  /*1570*/  IMAD.MOV.U32 R15, RZ, RZ, R6 ;  /* 0x000000ffff0f7224 */ /* 0x000fe200078e0006 */
[----:B------:R-:W-:Y:S01]  /*1580*/  IADD3 R24, PT, PT, R7, R12, RZ ;  /* 0x0000000c07187210 */ /* 0x000fe20007ffe0ff */
[----:B------:R-:W-:Y:S01]  /*1590*/  @P2 IMAD.MOV.U32 R13, RZ, RZ, R2 ;  /* 0x000000ffff0d2224 */ /* 0x000fe200078e0002 */
[----:B------:R-:W-:-:S02]  /*15a0*/  @P2 IADD3 R14, PT, PT, R3, R0, RZ ;  /* 0x00000000030e2210 */ /* 0x000fc40007ffe0ff */
[----:B------:R-:W-:Y:S02]  /*15b0*/  MOV R9, R184 ;  /* 0x000000b800097202 */ /* 0x000fe40000000f00 */
.L_x_554:
[----:B------:R-:W-:Y:S05]  /*15c0*/  BSYNC.RECONVERGENT B0 ;  /* 0x0000000000007941 */ /* 0x000fea0003800200 */
.L_x_552:
        /* <DEDUP_REMOVED lines=12> */
[----:B------:R-:W-:Y:S01]  /*1690*/  IABS R8, R16 ;  /* 0x0000001000087213 */ /* 0x000fe20000000000 */
[----:B------:R-:W1:Y:S01]  /*16a0*/  S2R R25, SR_CgaCtaId ;  /* 0x0000000000197919 */ /* 0x000e620000008800 */
[----:B------:R-:W-:Y:S01]  /*16b0*/  IABS R12, R241 ;  /* 0x000000f1000c7213 */ /* 0x000fe20000000000 */
[----:B-1----:R-:W-:Y:S02]  /*16c0*/  IMAD.MOV R0, RZ, RZ, -R3 ;  /* 0x000000ffff007224 */ /* 0x002fe400078e0a03 */
[----:B------:R-:W-:Y:S02]  /*16d0*/  IMAD.MOV.U32 R2, RZ, RZ, RZ ;  /* 0x000000ffff027224 */ /* 0x000fe400078e00ff */
[----:B------:R-:W-:-:S04]  /*16e0*/  IMAD R0, R0, R4, RZ ;  /* 0x0000000400007224 */ /* 0x000fc800078e02ff */
[----:B------:R-:W-:-:S04]  /*16f0*/  IMAD.HI.U32 R3, R3, R0, R2 ;  /* 0x0000000003037227 */ /* 0x000fc800078e0002 */
[----:B------:R-:W-:-:S04]  /*1700*/  IMAD.MOV R0, RZ, RZ, -R8 ;  /* 0x000000ffff007224 */ /* 0x000fc800078e0a08 */
[----:B------:R-:W-:Y:S02]  /*1710*/  IMAD.MOV.U32 R2, RZ, RZ, R0 ;  /* 0x000000ffff027224 */ /* 0x000fe400078e0000 */
[----:B------:R-:W-:-:S04]  /*1720*/  IMAD.HI.U32 R0, R3, R12, RZ ;  /* 0x0000000c03007227 */ /* 0x000fc800078e00ff */
[----:B------:R-:W-:-:S05]  /*1730*/  IMAD R2, R0, R2, R12 ;  /* 0x0000000200027224 */ /* 0x000fca00078e020c */
[----:B------:R-:W-:Y:S02]  /*1740*/  ISETP.GT.U32.AND P1, PT, R4, R2, PT ;  /* 0x000000020400720c */ /* 0x000fe40003f24070 */
[----:B------:R-:W-:Y:S01]  /*1750*/  LOP3.LUT R3, R241, R16, RZ, 0x3c, !PT ;  /* 0x00000010f1037212 */ /* 0x000fe200078e3cff */
[----:B------:R-:W-:Y:S01]  /*1760*/  IMAD R8, R17, R52, RZ ;  /* 0x0000003411087224 */ /* 0x000fe200078e02ff */
[----:B------:R-:W-:Y:S01]  /*1770*/  MOV R12, 0x400 ;  /* 0x00000400000c7802 */ /* 0x000fe20000000f00 */
[----:B------:R-:W-:Y:S01]  /*1780*/  IMAD.SHL.U32 R168, R167, 0x8, RZ ;  /* 0x00000008a7a87824 */ /* 0x000fe200078e00ff */
[----:B------:R-:W-:Y:S02]  /*1790*/  ISETP.GE.AND P4, PT, R3, RZ, PT ;  /* 0x000000ff0300720c */ /* 0x000fe40003f86270 */
[----:B------:R-:W-:Y:S01]  /*17a0*/  LEA R3, R25, R12, 0x18 ;  /* 0x0000000c19037211 */ /* 0x000fe200078ec0ff */
[----:B------:R-:W-:-:S04]  /*17b0*/  IMAD R12, R9, R53, R8 ;  /* 0x00000035090c7224 */ /* 0x000fc800078e0208 */
[----:B------:R-:W-:Y:S01]  /*17c0*/  @!P1 IMAD.IADD R2, R2, 0x1, -R4 ;  /* 0x0000000102029824 */ /* 0x000fe200078e0a04 */
[----:B------:R-:W-:Y:S01]  /*17d0*/  LOP3.LUT R32, R168, 0x18, RZ, 0xc0, !PT ;  /* 0x00000018a8207812 */ /* 0x000fe200078ec0ff */
[----:B------:R-:W-:Y:S01]  /*17e0*/  IMAD.WIDE.U32 R8, R9, R52, RZ ;  /* 0x0000003409087225 */ /* 0x000fe200078e00ff */
[----:B------:R-:W-:Y:S02]  /*17f0*/  SHF.R.U32.HI R236, RZ, 0x2, R167 ;  /* 0x00000002ffec7819 */ /* 0x000fe400000116a7 */
[----:B------:R-:W-:Y:S01]  /*1800*/  ISETP.GE.U32.AND P2, PT, R2, R4, PT ;  /* 0x000000040200720c */ /* 0x000fe20003f46070 */
[----:B------:R-:W-:Y:S01]  /*1810*/  IMAD.IADD R12, R9, 0x1, R12 ;  /* 0x00000001090c7824 */ /* 0x000fe200078e020c */
[----:B------:R-:W-:Y:S01]  /*1820*/  IADD3 R25, P5, P3, R8, R13, R32 ;  /* 0x0000000d08197210 */ /* 0x000fe20007bbe020 */
[----:B------:R-:W-:Y:S01]  /*1830*/  IMAD.MOV.U32 R237, RZ, RZ, RZ ;  /* 0x000000ffffed7224 */ /* 0x000fe200078e00ff */
[----:B------:R-:W-:Y:S01]  /*1840*/  @!P1 IADD3 R0, PT, PT, R0, 0x1, RZ ;  /* 0x0000000100009810 */ /* 0x000fe20007ffe0ff */
[----:B------:R-:W-:-:S02]  /*1850*/  IMAD.IADD R239, R31, 0x1, -R240 ;  /* 0x000000011fef7824 */ /* 0x000fc400078e0af0 */
[----:B------:R-:W-:-:S03]  /*1860*/  VIADD R31, R236, 0x20 ;  /* 0x00000020ec1f7836 */ /* 0x000fc60000000000 */
[----:B------:R-:W-:-:S03]  /*1870*/  ISETP.GE.AND P6, PT, R236, R239, PT ;  /* 0x000000efec00720c */ /* 0x000fc60003fc6270 */
[----:B------:R-:W-:Y:S01]  /*1880*/  @P2 VIADD R0, R0, 0x1 ;  /* 0x0000000100002836 */ /* 0x000fe20000000000 */
[----:B------:R-:W-:-:S03]  /*1890*/  ISETP.GE.AND P2, PT, R31, R239, PT ;  /* 0x000000ef1f00720c */ /* 0x000fc60003f46270 */
[----:B------:R-:W-:Y:S02]  /*18a0*/  @!P4 IMAD.MOV R0, RZ, RZ, -R0 ;  /* 0x000000ffff00c224 */ /* 0x000fe400078e0a00 */
[----:B--2---:R-:W-:-:S04]  /*18b0*/  @P0 IMAD.WIDE.U32 R8, R6, R238, RZ ;  /* 0x000000ee06080225 */ /* 0x004fc800078e00ff */
[-C--:B---3--:R-:W-:Y:S02]  /*18c0*/  @!P0 IMAD R17, R11, R242.reuse, RZ ;  /* 0x000000f20b118224 */ /* 0x088fe400078e02ff */
[----:B------:R-:W-:-:S04]  /*18d0*/  @!P0 IMAD.WIDE.U32 R10, R10, R242, RZ ;  /* 0x000000f20a0a8225 */ /* 0x000fc800078e00ff */
[----:B------:R-:W-:Y:S02]  /*18e0*/  @!P0 IMAD.IADD R13, R11, 0x1, R17 ;  /* 0x000000010b0d8824 */ /* 0x000fe400078e0211 */
[----:B------:R-:W-:Y:S02]  /*18f0*/  @!P0 IMAD.MOV.U32 R2, RZ, RZ, R10 ;  /* 0x000000ffff028224 */ /* 0x000fe400078e000a */
[----:B------:R-:W-:Y:S01]  /*1900*/  IMAD.WIDE.U32 R10, R30, 0x40, R236 ;  /* 0x000000401e0a7825 */ /* 0x000fe200078e00ec */
[----:B------:R-:W-:Y:S02]  /*1910*/  IADD3.X R30, PT, PT, R12, R14, RZ, P5, P3 ;  /* 0x0000000e0c1e7210 */ /* 0x000fe40002fe64ff */
[----:B------:R-:W-:Y:S01]  /*1920*/  ISETP.NE.AND P5, PT, R16, RZ, PT ;  /* 0x000000ff1000720c */ /* 0x000fe20003fa5270 */
[----:B------:R-:W-:Y:S02]  /*1930*/  @P0 IMAD.MOV.U32 R2, RZ, RZ, R8 ;  /* 0x000000ffff020224 */ /* 0x000fe400078e0008 */
[----:B------:R-:W-:-:S03]  /*1940*/  @P0 IMAD R4, R7, R238, RZ ;  /* 0x000000ee07040224 */ /* 0x000fc600078e02ff */
[----:B------:R-:W-:Y:S02]  /*1950*/  IADD3 R8, P1, PT, R32, R2, RZ ;  /* 0x0000000220087210 */ /* 0x000fe40007f3e0ff */
[----:B------:R-:W-:Y:S01]  /*1960*/  LOP3.LUT R2, R168, 0xc0, RZ, 0xc0, !PT ;  /* 0x000000c0a8027812 */ /* 0x000fe200078ec0ff */
[----:B------:R-:W-:Y:S01]  /*1970*/  @P0 IMAD.IADD R13, R9, 0x1, R4 ;  /* 0x00000001090d0824 */ /* 0x000fe200078e0204 */
[----:B------:R-:W-:Y:S02]  /*1980*/  IADD3 R12, P3, PT, R32, R15, RZ ;  /* 0x0000000f200c7210 */ /* 0x000fe40007f7e0ff */
[----:B------:R-:W-:Y:S01]  /*1990*/  LOP3.LUT R2, R2, 0x18, R167, 0xf8, !PT ;  /* 0x0000001802027812 */ /* 0x000fe200078ef8a7 */
[----:B------:R-:W-:Y:S01]  /*19a0*/  IMAD.X R9, RZ, RZ, R13, P1 ;  /* 0x000000ffff097224 */ /* 0x000fe200008e060d */
[----:B------:R-:W-:Y:S01]  /*19b0*/  @!P5 LOP3.LUT R0, RZ, R16, RZ, 0x33, !PT ;  /* 0x00000010ff00d212 */ /* 0x000fe200078e33ff */
[----:B------:R-:W-:Y:S01]  /*19c0*/  IMAD.X R13, RZ, RZ, R24, P3 ;  /* 0x000000ffff0d7224 */ /* 0x000fe200018e0618 */
[----:B------:R-:W-:Y:S01]  /*19d0*/  LOP3.LUT R2, R2, 0x18, R168, 0x78, !PT ;  /* 0x0000001802027812 */ /* 0x000fe200078e78a8 */
[-C--:B------:R-:W-:Y:S01]  /*19e0*/  IMAD R21, R21, R241.reuse, RZ ;  /* 0x000000f115157224 */ /* 0x080fe200078e02ff */
[----:B------:R-:W-:Y:S01]  /*19f0*/  SHF.R.S32.HI R4, RZ, 0x1f, R0 ;  /* 0x0000001fff047819 */ /* 0x000fe20000011400 */
[----:B------:R-:W-:Y:S01]  /*1a00*/  IMAD.WIDE.U32 R8, R20, R241, R8 ;  /* 0x000000f114087225 */ /* 0x000fe200078e0008 */
[----:B------:R-:W-:-:S02]  /*1a10*/  LOP3.LUT R168, R2, 0x1f20, R168, 0xf8, !PT ;  /* 0x00001f2002a87812 */ /* 0x000fc400078ef8a8 */
[----:B------:R-:W-:Y:S01]  /*1a20*/  @!P2 IADD3 R16, P0, PT, R10, 0x20, RZ ;  /* 0x000000200a10a810 */ /* 0x000fe20007f1e0ff */
[----:B------:R-:W-:Y:S02]  /*1a30*/  IMAD R20, R231, R236, RZ ;  /* 0x000000ece7147224 */ /* 0x000fe400078e02ff */
[----:B------:R-:W-:Y:S02]  /*1a40*/  IMAD R2, R27, R0, RZ ;  /* 0x000000001b027224 */ /* 0x000fe400078e02ff */
[----:B------:R-:W-:-:S04]  /*1a50*/  IMAD.WIDE.U32 R12, R236, R230, R12 ;  /* 0x000000e6ec0c7225 */ /* 0x000fc800078e000c */
[----:B------:R-:W-:Y:S02]  /*1a60*/  @!P6 IMAD R17, R11, R6, RZ ;  /* 0x000000060b11e224 */ /* 0x000fe400078e02ff */
[----:B------:R-:W-:Y:S02]  /*1a70*/  IMAD.IADD R9, R9, 0x1, R21 ;  /* 0x0000000109097824 */ /* 0x000fe400078e0215 */
[----:B------:R-:W-:Y:S01]  /*1a80*/  IMAD.WIDE.U32 R14, R26, R0, RZ ;  /* 0x000000001a0e7225 */ /* 0x000fe200078e00ff */
[----:B----4-:R-:W-:-:S03]  /*1a90*/  LEA R186, P1, R12, R22, 0x1 ;  /* 0x000000160cba7211 */ /* 0x010fc600078208ff */
[----:B------:R-:W-:Y:S02]  /*1aa0*/  IMAD R2, R4, R26, R2 ;  /* 0x0000001a04027224 */ /* 0x000fe400078e0202 */
[----:B------:R-:W-:Y:S02]  /*1ab0*/  IMAD.IADD R0, R13, 0x1, R20 ;  /* 0x000000010d007824 */ /* 0x000fe400078e0214 */
[----:B------:R-:W-:Y:S02]  /*1ac0*/  @!P2 IMAD.X R4, RZ, RZ, R11, P0 ;  /* 0x000000ffff04a224 */ /* 0x000fe400000e060b */
[C---:B------:R-:W-:Y:S02]  /*1ad0*/  @!P6 IMAD R17, R10.reuse, R7, R17 ;  /* 0x000000070a11e224 */ /* 0x040fe400078e0211 */
[----:B------:R-:W-:Y:S01]  /*1ae0*/  @!P6 IMAD.WIDE.U32 R10, R10, R6, R8 ;  /* 0x000000060a0ae225 */ /* 0x000fe200078e0008 */
[----:B------:R-:W-:-:S03]  /*1af0*/  LEA.HI.X R185, R12, R23, R0, 0x1, P1 ;  /* 0x000000170cb97211 */ /* 0x000fc600008f0c00 */
[----:B------:R-:W-:Y:S01]  /*1b00*/  @!P6 IMAD.IADD R0, R11, 0x1, R17 ;  /* 0x000000010b00e824 */ /* 0x000fe200078e0211 */
[C---:B------:R-:W-:Y:S02]  /*1b10*/  @!P6 LEA R12, P1, R10.reuse, R18, 0x1 ;  /* 0x000000120a0ce211 */ /* 0x040fe400078208ff */
[----:B------:R-:W-:Y:S02]  /*1b20*/  IADD3 R22, PT, PT, R5, -R184, RZ ;  /* 0x800000b805167210 */ /* 0x000fe40007ffe0ff */
[----:B------:R-:W-:Y:S01]  /*1b30*/  @!P6 LEA.HI.X R13, R10, R19, R0, 0x1, P1 ;  /* 0x000000130a0de211 */ /* 0x000fe200008f0c00 */
[----:B------:R-:W-:Y:S01]  /*1b40*/  IMAD.SHL.U32 R0, R230, 0x20, RZ ;  /* 0x00000020e6007824 */ /* 0x000fe200078e00ff */
[----:B------:R-:W-:Y:S01]  /*1b50*/  IADD3 R20, P0, PT, R25, R14, RZ ;  /* 0x0000000e19147210 */ /* 0x000fe20007f1e0ff */
[----:B------:R-:W-:Y:S01]  /*1b60*/  @!P2 IMAD R4, R4, R6, RZ ;  /* 0x000000060404a224 */ /* 0x000fe200078e02ff */
[----:B------:R-:W-:Y:S01]  /*1b70*/  ISETP.GE.AND P4, PT, R236, R22, PT ;  /* 0x00000016ec00720c */ /* 0x000fe20003f86270 */
[----:B------:R-:W-:Y:S01]  /*1b80*/  IMAD.IADD R14, R15, 0x1, R2 ;  /* 0x000000010f0e7824 */ /* 0x000fe200078e0202 */
[----:B------:R-:W-:Y:S01]  /*1b90*/  SHF.L.U64.HI R2, R230, 0x5, R231 ;  /* 0x00000005e6027819 */ /* 0x000fe200000102e7 */
[----:B------:R-:W-:Y:S01]  /*1ba0*/  @!P2 IMAD.WIDE.U32 R8, R6, R16, R8 ;  /* 0x000000100608a225 */ /* 0x000fe200078e0008 */
[----:B------:R-:W-:-:S03]  /*1bb0*/  LEA R6, P3, R0, R186, 0x1 ;  /* 0x000000ba00067211 */ /* 0x000fc600078608ff */
[----:B------:R-:W-:Y:S02]  /*1bc0*/  VIADD R23, R236, 0x40 ;  /* 0x00000040ec177836 */ /* 0x000fe40000000000 */
[----:B------:R-:W-:Y:S01]  /*1bd0*/  @!P2 IMAD R4, R7, R16, R4 ;  /* 0x000000100704a224 */ /* 0x000fe200078e0204 */
[----:B------:R-:W-:Y:S02]  /*1be0*/  LEA.HI.X R7, R0, R185, R2, 0x1, P3 ;  /* 0x000000b900077211 */ /* 0x000fe400018f0c02 */
[----:B------:R-:W-:Y:S01]  /*1bf0*/  ISETP.GE.AND P3, PT, R23, R22, PT ;  /* 0x000000161700720c */ /* 0x000fe20003f66270 */
[----:B------:R-:W-:Y:S01]  /*1c00*/  @!P2 IMAD.IADD R4, R9, 0x1, R4 ;  /* 0x000000010904a824 */ /* 0x000fe200078e0204 */
[----:B------:R-:W-:Y:S01]  /*1c10*/  @!P2 LEA R10, P5, R8, R18, 0x1 ;  /* 0x00000012080aa211 */ /* 0x000fe200078a08ff */
[----:B------:R-:W-:Y:S01]  /*1c20*/  IMAD R168, R168, 0x2, R3 ;  /* 0x00000002a8a87824 */ /* 0x000fe200078e0203 */
[----:B------:R-:W-:Y:S01]  /*1c30*/  ISETP.GE.AND P1, PT, R31, R22, PT ;  /* 0x000000161f00720c */ /* 0x000fe20003f26270 */
[----:B------:R-:W-:Y:S01]  /*1c40*/  @!P4 IMAD.MOV.U32 R9, RZ, RZ, R185 ;  /* 0x000000ffff09c224 */ /* 0x000fe200078e00b9 */
[----:B------:R-:W-:Y:S01]  /*1c50*/  @!P2 LEA.HI.X R11, R8, R19, R4, 0x1, P5 ;  /* 0x00000013080ba211 */ /* 0x000fe200028f0c04 */
[----:B------:R-:W-:Y:S01]  /*1c60*/  @!P4 IMAD.MOV.U32 R8, RZ, RZ, R186 ;  /* 0x000000ffff08c224 */ /* 0x000fe200078e00ba */
[----:B------:R-:W-:Y:S01]  /*1c70*/  @!PT LDS RZ, [RZ] ;  /* 0x00000000fffff984 */ /* 0x000fe20000000800 */
[----:B------:R-:W-:Y:S01]  /*1c80*/  @!PT LDS RZ, [RZ] ;  /* 0x00000000fffff984 */ /* 0x000fe20000000800 */
[----:B------:R-:W-:Y:S01]  /*1c90*/  @!PT LDS RZ, [RZ] ;  /* 0x00000000fffff984 */ /* 0x000fe20000000800 */
[----:B------:R-:W-:Y:S01]  /*1ca0*/  @!P6 LDGSTS.E.BYPASS.LTC128B.128 [R168], desc[UR4][R12.64] ;  /* 0x000000000ca8efae */ /* 0x000fe2000b981a04 */
[----:B------:R-:W-:-:S02]  /*1cb0*/  IMAD.X R21, R30, 0x1, R14, P0 ;  /* 0x000000011e157824 */ /* 0x000fc400000e060e */
[C---:B------:R-:W-:Y:S01]  /*1cc0*/  VIADD R17, R236.reuse, 0x80 ;  /* 0x00000080ec117836 */ /* 0x040fe20000000000 */
[----:B------:R-:W-:Y:S01]  /*1cd0*/  @!P2 LDGSTS.E.BYPASS.LTC128B.128 [R168+0x800], desc[UR4][R10.64] ;  /* 0x008000000aa8afae */ /* 0x000fe2000b981a04 */
[----:B------:R-:W-:-:S03]  /*1ce0*/  VIADD R18, R236, 0x60 ;  /* 0x00000060ec127836 */ /* 0x000fc60000000000 */
[----:B------:R1:W-:Y:S01]  /*1cf0*/  @!P4 LDGSTS.E.BYPASS.LTC128B.128 [R168+0x1000], desc[UR4][R8.64] ;  /* 0x0100000008a8cfae */ /* 0x0003e2000b981a04 */
[C---:B------:R-:W-:Y:S01]  /*1d00*/  VIADD R16, R236.reuse, 0xc0 ;  /* 0x000000c0ec107836 */ /* 0x040fe20000000000 */
[-C--:B------:R-:W-:Y:S01]  /*1d10*/  ISETP.GE.AND P5, PT, R17, R22.reuse, PT ;  /* 0x000000161100720c */ /* 0x080fe20003fa6270 */
[----:B------:R-:W-:Y:S01]  /*1d20*/  VIADD R4, R236, 0xe0 ;  /* 0x000000e0ec047836 */ /* 0x000fe20000000000 */
[-C--:B------:R-:W-:Y:S01]  /*1d30*/  ISETP.GE.AND P6, PT, R18, R22.reuse, PT ;  /* 0x000000161200720c */ /* 0x080fe20003fc6270 */
[----:B------:R-:W-:Y:S01]  /*1d40*/  @!P1 LDGSTS.E.BYPASS.LTC128B.128 [R168+0x1800], desc[UR4][R6.64] ;  /* 0x0180000006a89fae */ /* 0x000fe2000b981a04 */
[----:B------:R-:W-:Y:S02]  /*1d50*/  IADD3 R19, PT, PT, R236, 0xa0, RZ ;  /* 0x000000a0ec137810 */ /* 0x000fe40007ffe0ff */
[-C--:B------:R-:W-:Y:S02]  /*1d60*/  ISETP.GE.AND P2, PT, R16, R22.reuse, PT ;  /* 0x000000161000720c */ /* 0x080fe40003f46270 */
[----:B------:R-:W-:-:S02]  /*1d70*/  ISETP.GE.AND P1, PT, R4, R22, PT ;  /* 0x000000160400720c */ /* 0x000fc40003f26270 */
[----:B-1----:R-:W-:-:S04]  /*1d80*/  @!P3 LEA R8, P0, R230, R6, 0x6 ;  /* 0x00000006e608b211 */ /* 0x002fc800078030ff */
[----:B------:R-:W-:-:S05]  /*1d90*/  @!P3 LEA.HI.X R9, R230, R7, R231, 0x6, P0 ;  /* 0x00000007e609b211 */ /* 0x000fca00000f34e7 */
[----:B------:R1:W-:Y:S01]  /*1da0*/  @!P3 LDGSTS.E.BYPASS.LTC128B.128 [R168+0x2000], desc[UR4][R8.64] ;  /* 0x0200000008a8bfae */ /* 0x0003e2000b981a04 */
[----:B------:R-:W-:Y:S02]  /*1db0*/  ISETP.GE.AND P3, PT, R19, R22, PT ;  /* 0x000000161300720c */ /* 0x000fe40003f66270 */
[C---:B------:R-:W-:Y:S01]  /*1dc0*/  @!P6 LEA R14, P0, R230.reuse, R6, 0x7 ;  /* 0x00000006e60ee211 */ /* 0x040fe200078038ff */
[----:B------:R-:W-:Y:S02]  /*1dd0*/  @!P5 IMAD R0, R231, 0xc0, RZ ;  /* 0x000000c0e700d824 */ /* 0x000fe400078e02ff */
[C---:B------:R-:W-:Y:S01]  /*1de0*/  @!P2 IMAD.WIDE.U32 R10, R230.reuse, 0x140, R6 ;  /* 0x00000140e60aa825 */ /* 0x040fe200078e0006 */
[----:B------:R-:W-:-:S03]  /*1df0*/  @!P6 LEA.HI.X R15, R230, R7, R231, 0x7, P0 ;  /* 0x00000007e60fe211 */ /* 0x000fc600000f3ce7 */
[C---:B------:R-:W-:Y:S02]  /*1e00*/  @!P2 IMAD R2, R231.reuse, 0x140, RZ ;  /* 0x00000140e702a824 */ /* 0x040fe400078e02ff */
[----:B------:R-:W-:Y:S01]  /*1e10*/  @!P1 IMAD R24, R231, 0x180, RZ ;  /* 0x00000180e7189824 */ /* 0x000fe200078e02ff */
[----:B------:R-:W-:Y:S01]  /*1e20*/  @!P6 LDGSTS.E.BYPASS.LTC128B.128 [R168+0x2800], desc[UR4][R14.64] ;  /* 0x028000000ea8efae */ /* 0x000fe2000b981a04 */
[----:B------:R-:W-:Y:S02]  /*1e30*/  @!P2 IMAD.IADD R11, R11, 0x1, R2 ;  /* 0x000000010b0ba824 */ /* 0x000fe400078e0202 */
[----:B-1----:R-:W-:Y:S02]  /*1e40*/  @!P5 IMAD.MOV.U32 R8, RZ, RZ, R6 ;  /* 0x000000ffff08d224 */ /* 0x002fe400078e0006 */
[----:B------:R-:W-:Y:S02]  /*1e50*/  @!P5 IMAD.MOV.U32 R9, RZ, RZ, R7 ;  /* 0x000000ffff09d224 */ /* 0x000fe400078e0007 */
[----:B------:R-:W-:-:S04]  /*1e60*/  @!P5 IMAD.WIDE.U32 R12, R230, 0xc0, R8 ;  /* 0x000000c0e60cd825 */ /* 0x000fc800078e0008 */
[C---:B------:R-:W-:Y:S01]  /*1e70*/  @!P1 IMAD.WIDE.U32 R8, R230.reuse, 0x180, R6 ;  /* 0x00000180e6089825 */ /* 0x040fe200078e0006 */
[----:B------:R-:W-:-:S03]  /*1e80*/  @!P3 LEA R6, P0, R230, R6, 0x8 ;  /* 0x00000006e606b211 */ /* 0x000fc600078040ff */
[----:B------:R-:W-:Y:S01]  /*1e90*/  @!P5 IMAD.IADD R13, R13, 0x1, R0 ;  /* 0x000000010d0dd824 */ /* 0x000fe200078e0200 */
[----:B------:R-:W-:Y:S01]  /*1ea0*/  @!P3 LEA.HI.X R7, R230, R7, R231, 0x8, P0 ;  /* 0x00000007e607b211 */ /* 0x000fe200000f44e7 */
[----:B------:R-:W-:-:S03]  /*1eb0*/  @!P1 IMAD.IADD R9, R9, 0x1, R24 ;  /* 0x0000000109099824 */ /* 0x000fc600078e0218 */
[----:B------:R-:W-:Y:S04]  /*1ec0*/  @!P5 LDGSTS.E.BYPASS.LTC128B.128 [R168+0x3000], desc[UR4][R12.64] ;  /* 0x030000000ca8dfae */ /* 0x000fe8000b981a04 */
[----:B------:R1:W-:Y:S04]  /*1ed0*/  @!P3 LDGSTS.E.BYPASS.LTC128B.128 [R168+0x3800], desc[UR4][R6.64] ;  /* 0x0380000006a8bfae */ /* 0x0003e8000b981a04 */
[----:B------:R2:W-:Y:S04]  /*1ee0*/  @!P2 LDGSTS.E.BYPASS.LTC128B.128 [R168+0x4000], desc[UR4][R10.64] ;  /* 0x040000000aa8afae */ /* 0x0005e8000b981a04 */
[----:B------:R2:W-:Y:S04]  /*1ef0*/  @!P1 LDGSTS.E.BYPASS.LTC128B.128 [R168+0x4800], desc[UR4][R8.64] ;  /* 0x0480000008a89fae */ /* 0x0005e8000b981a04 */
[----:B------:R-:W0:Y:S01]  /*1f00*/  LDGDEPBAR ;  /* 0x00000000000079af */ /* 0x000e220000000000 */
[----:B------:R-:W-:Y:S01]  /*1f10*/  IMAD R0, R53, R236, RZ ;  /* 0x000000ec35007224 */ /* 0x000fe200078e02ff */
[----:B------:R-:W-:-:S02]  /*1f20*/  ISETP.GE.AND P0, PT, R31, R22, PT ;  /* 0x000000161f00720c */ /* 0x000fc40003f06270 */
[----:B------:R-:W-:Y:S01]  /*1f30*/  ISETP.GE.AND P1, PT, R23, R22, PT ;  /* 0x000000161700720c */ /* 0x000fe20003f26270 */
[----:B-1----:R-:W-:Y:S01]  /*1f40*/  IMAD.WIDE.U32 R6, R236, R52, R20 ;  /* 0x00000034ec067225 */ /* 0x002fe200078e0014 */
[----:B------:R-:W-:-:S11]  /*1f50*/  DEPBAR.LE SB0, 0x0 ;  /* 0x000080000000791a */ /* 0x000fd60000000000 */
[----:B------:R-:W-:Y:S05]  /*1f60*/  WARPSYNC.ALL ;  /* 0x0000000000007948 */ /* 0x000fea0003800000 */
[----:B------:R-:W-:Y:S01]  /*1f70*/  IMAD.IADD R2, R7, 0x1, R0 ;  /* 0x0000000107027824 */ /* 0x000fe200078e0200 */
[----:B-----5:R-:W-:Y:S01]  /*1f80*/  LEA R188, P2, R6, R28, 0x1 ;  /* 0x0000001c06bc7211 */ /* 0x020fe200078408ff */
[----:B------:R-:W-:-:S03]  /*1f90*/  IMAD.SHL.U32 R0, R52, 0x20, RZ ;  /* 0x0000002034007824 */ /* 0x000fc600078e00ff */
[----:B------:R-:W-:Y:S02]  /*1fa0*/  LEA.HI.X R187, R6, R29, R2, 0x1, P2 ;  /* 0x0000001d06bb7211 */ /* 0x000fe400010f0c02 */
[----:B------:R-:W-:Y:S02]  /*1fb0*/  SHF.L.U64.HI R2, R52, 0x5, R53 ;  /* 0x0000000534027819 */ /* 0x000fe40000010235 */
[C---:B------:R-:W-:Y:S01]  /*1fc0*/  LEA R6, P2, R0.reuse, R188, 0x1 ;  /* 0x000000bc00067211 */ /* 0x040fe200078408ff */
[----:B--2---:R-:W-:Y:S02]  /*1fd0*/  @!P4 IMAD.MOV.U32 R8, RZ, RZ, R188 ;  /* 0x000000ffff08c224 */ /* 0x004fe400078e00bc */
[----:B------:R-:W-:Y:S01]  /*1fe0*/  @!P4 IMAD.MOV.U32 R9, RZ, RZ, R187 ;  /* 0x000000ffff09c224 */ /* 0x000fe200078e00bb */
[----:B------:R-:W-:Y:S01]  /*1ff0*/  BAR.SYNC.DEFER_BLOCKING 0x0 ;  /* 0x0000000000007b1d */ /* 0x000fe20000010000 */
[----:B------:R-:W-:Y:S02]  /*2000*/  LEA.HI.X R7, R0, R187, R2, 0x1, P2 ;  /* 0x000000bb00077211 */ /* 0x000fe400010f0c02 */
[----:B------:R-:W-:-:S02]  /*2010*/  ISETP.GE.AND P5, PT, R17, R22, PT ;  /* 0x000000161100720c */ /* 0x000fc40003fa6270 */
[-C--:B------:R-:W-:Y:S02]  /*2020*/  ISETP.GE.AND P6, PT, R18, R22.reuse, PT ;  /* 0x000000161200720c */ /* 0x080fe40003fc6270 */
[-C--:B------:R-:W-:Y:S02]  /*2030*/  ISETP.GE.AND P3, PT, R16, R22.reuse, PT ;  /* 0x000000161000720c */ /* 0x080fe40003f66270 */
[-C--:B------:R-:W-:Y:S01]  /*2040*/  ISETP.GE.AND P2, PT, R4, R22.reuse, PT ;  /* 0x000000160400720c */ /* 0x080fe20003f46270 */
[----:B------:R-:W-:Y:S01]  /*2050*/  @!PT LDS RZ, [RZ] ;  /* 0x00000000fffff984 */ /* 0x000fe20000000800 */
[----:B------:R-:W-:Y:S01]  /*2060*/  @!PT LDS RZ, [RZ] ;  /* 0x00000000fffff984 */ /* 0x000fe20000000800 */
[----:B------:R-:W-:Y:S01]  /*2070*/  @!PT LDS RZ, [RZ] ;  /* 0x00000000fffff984 */ /* 0x000fe20000000800 */
[----:B------:R1:W-:Y:S04]  /*2080*/  @!P4 LDGSTS.E.BYPASS.LTC128B.128 [R168+0x5000], desc[UR4][R8.64] ;  /* 0x0500000008a8cfae */ /* 0x0003e8000b981a04 */
[----:B------:R-:W-:Y:S01]  /*2090*/  @P4 STS.128 [R168+0x5000], RZ ;  /* 0x005000ffa8004388 */ /* 0x000fe20000000c00 */
[----:B------:R-:W-:-:S03]  /*20a0*/  ISETP.GE.AND P4, PT, R19, R22, PT ;  /* 0x000000161300720c */ /* 0x000fc60003f86270 */
[----:B------:R-:W-:Y:S04]  /*20b0*/  @P0 STS.128 [R168+0x5800], RZ ;  /* 0x005800ffa8000388 */ /* 0x000fe80000000c00 */
[----:B------:R-:W-:Y:S01]  /*20c0*/  @!PT LDS RZ, [RZ] ;  /* 0x00000000fffff984 */ /* 0x000fe20000000800 */
[----:B------:R-:W-:Y:S01]  /*20d0*/  @!PT LDS RZ, [RZ] ;  /* 0x00000000fffff984 */ /* 0x000fe20000000800 */
[----:B------:R-:W-:Y:S01]  /*20e0*/  @!PT LDS RZ, [RZ] ;  /* 0x00000000fffff984 */ /* 0x000fe20000000800 */
[----:B------:R2:W-:Y:S01]  /*20f0*/  @!P0 LDGSTS.E.BYPASS.LTC128B.128 [R168+0x5800], desc[UR4][R6.64] ;  /* 0x0580000006a88fae */ /* 0x0005e2000b981a04 */
[----:B------:R-:W-:Y:S02]  /*2100*/  @!P5 IMAD.MOV.U32 R12, RZ, RZ, R6 ;  /* 0x000000ffff0cd224 */ /* 0x000fe400078e0006 */
[----:B------:R-:W-:Y:S01]  /*2110*/  @!P5 IMAD.MOV.U32 R13, RZ, RZ, R7 ;  /* 0x000000ffff0dd224 */ /* 0x000fe200078e0007 */
[----:B------:R-:W-:Y:S01]  /*2120*/  @P1 STS.128 [R168+0x6000], RZ ;  /* 0x006000ffa8001388 */ /* 0x000fe20000000c00 */
[----:B-1----:R-:W-:-:S04]  /*2130*/  @!P1 LEA R8, P0, R52, R6, 0x6 ;  /* 0x0000000634089211 */ /* 0x002fc800078030ff */
[----:B------:R-:W-:Y:S01]  /*2140*/  @!P1 LEA.HI.X R9, R52, R7, R53, 0x6, P0 ;  /* 0x0000000734099211 */ /* 0x000fe200000f3435 */
[----:B------:R-:W-:Y:S01]  /*2150*/  @!P5 IMAD R0, R53, 0xc0, RZ ;  /* 0x000000c03500d824 */ /* 0x000fe200078e02ff */
[----:B------:R-:W-:-:S03]  /*2160*/  @!P3 MOV R10, R6 ;  /* 0x00000006000ab202 */ /* 0x000fc60000000f00 */
[----:B------:R-:W-:Y:S01]  /*2170*/  @!PT LDS RZ, [RZ] ;  /* 0x00000000fffff984 */ /* 0x000fe20000000800 */
[----:B------:R-:W-:Y:S01]  /*2180*/  @!PT LDS RZ, [RZ] ;  /* 0x00000000fffff984 */ /* 0x000fe20000000800 */
[----:B------:R-:W-:Y:S01]  /*2190*/  @!PT LDS RZ, [RZ] ;  /* 0x00000000fffff984 */ /* 0x000fe20000000800 */
[----:B------:R1:W-:Y:S01]  /*21a0*/  @!P1 LDGSTS.E.BYPASS.LTC128B.128 [R168+0x6000], desc[UR4][R8.64] ;  /* 0x0600000008a89fae */ /* 0x0003e2000b981a04 */
[C---:B------:R-:W-:Y:S01]  /*21b0*/  @!P6 LEA R16, P1, R52.reuse, R6, 0x7 ;  /* 0x000000063410e211 */ /* 0x040fe200078238ff */
[----:B------:R-:W-:Y:S02]  /*21c0*/  @!P3 IMAD.MOV.U32 R11, RZ, RZ, R7 ;  /* 0x000000ffff0bb224 */ /* 0x000fe400078e0007 */
[C---:B------:R-:W-:Y:S01]  /*21d0*/  @!P5 IMAD.WIDE.U32 R12, R52.reuse, 0xc0, R12 ;  /* 0x000000c0340cd825 */ /* 0x040fe200078e000c */
[----:B------:R-:W-:-:S03]  /*21e0*/  @!P6 LEA.HI.X R17, R52, R7, R53, 0x7, P1 ;  /* 0x000000073411e211 */ /* 0x000fc600008f3c35 */
[----:B------:R-:W-:Y:S01]  /*21f0*/  @!P2 IMAD.MOV.U32 R14, RZ, RZ, R6 ;  /* 0x000000ffff0ea224 */ /* 0x000fe200078e0006 */
[C---:B--2---:R-:W-:Y:S01]  /*2200*/  @!P4 LEA R6, P0, R52.reuse, R6, 0x8 ;  /* 0x000000063406c211 */ /* 0x044fe200078040ff */
[----:B------:R-:W-:Y:S02]  /*2210*/  @!P2 IMAD.MOV.U32 R15, RZ, RZ, R7 ;  /* 0x000000ffff0fa224 */ /* 0x000fe400078e0007 */
[----:B------:R-:W-:Y:S02]  /*2220*/  @!P3 IMAD R2, R53, 0x140, RZ ;  /* 0x000001403502b824 */ /* 0x000fe400078e02ff */
[C---:B------:R-:W-:Y:S01]  /*2230*/  @!P3 IMAD.WIDE.U32 R10, R52.reuse, 0x140, R10 ;  /* 0x00000140340ab825 */ /* 0x040fe200078e000a */
[----:B------:R-:W-:Y:S01]  /*2240*/  @!P4 LEA.HI.X R7, R52, R7, R53, 0x8, P0 ;  /* 0x000000073407c211 */ /* 0x000fe200000f4435 */
[----:B------:R-:W-:Y:S02]  /*2250*/  @P6 STS.128 [R168+0x6800], RZ ;  /* 0x006800ffa8006388 */ /* 0x000fe40000000c00 */
[----:B------:R-:W-:-:S02]  /*2260*/  @!P5 IMAD.IADD R13, R13, 0x1, R0 ;  /* 0x000000010d0dd824 */ /* 0x000fc400078e0200 */
[----:B------:R-:W-:Y:S01]  /*2270*/  @!P2 IMAD R4, R53, 0x180, RZ ;  /* 0x000001803504a824 */ /* 0x000fe200078e02ff */
[----:B------:R-:W-:Y:S01]  /*2280*/  @!PT LDS RZ, [RZ] ;  /* 0x00000000fffff984 */ /* 0x000fe20000000800 */
[----:B------:R-:W-:Y:S01]  /*2290*/  @!PT LDS RZ, [RZ] ;  /* 0x00000000fffff984 */ /* 0x000fe20000000800 */
[----:B------:R-:W-:Y:S01]  /*22a0*/  @!PT LDS RZ, [RZ] ;  /* 0x00000000fffff984 */ /* 0x000fe20000000800 */
[----:B------:R-:W-:Y:S01]  /*22b0*/  @!P6 LDGSTS.E.BYPASS.LTC128B.128 [R168+0x6800], desc[UR4][R16.64] ;  /* 0x0680000010a8efae */ /* 0x000fe2000b981a04 */
[----:B------:R-:W-:-:S03]  /*22c0*/  @!P2 IMAD.WIDE.U32 R14, R52, 0x180, R14 ;  /* 0x00000180340ea825 */ /* 0x000fc600078e000e */
[----:B------:R-:W-:Y:S01]  /*22d0*/  @P5 STS.128 [R168+0x7000], RZ ;  /* 0x007000ffa8005388 */ /* 0x000fe20000000c00 */
[----:B------:R-:W-:Y:S02]  /*22e0*/  @!P3 IMAD.IADD R11, R11, 0x1, R2 ;  /* 0x000000010b0bb824 */ /* 0x000fe400078e0202 */
[----:B-1----:R-:W-:Y:S01]  /*22f0*/  @!P2 IMAD.IADD R9, R15, 0x1, R4 ;  /* 0x000000010f09a824 */ /* 0x002fe200078e0204 */
[----:B------:R-:W-:Y:S01]  /*2300*/  @!PT LDS RZ, [RZ] ;  /* 0x00000000fffff984 */ /* 0x000fe20000000800 */
[----:B------:R-:W-:Y:S01]  /*2310*/  @!PT LDS RZ, [RZ] ;  /* 0x00000000fffff984 */ /* 0x000fe20000000800 */
[----:B------:R-:W-:Y:S01]  /*2320*/  @!PT LDS RZ, [RZ] ;  /* 0x00000000fffff984 */ /* 0x000fe20000000800 */
[----:B------:R-:W-:Y:S01]  /*2330*/  @!P5 LDGSTS.E.BYPASS.LTC128B.128 [R168+0x7000], desc[UR4][R12.64] ;  /* 0x070000000ca8dfae */ /* 0x000fe2000b981a04 */
[----:B------:R-:W-:-:S03]  /*2340*/  @!P2 IMAD.MOV.U32 R8, RZ, RZ, R14 ;  /* 0x000000ffff08a224 */ /* 0x000fc600078e000e */
        /* <DEDUP_REMOVED lines=15> */
[----:B------:R-:W3:Y:S01]  /*2440*/  LD.E R4, desc[UR4][R134.64+0x18c] ;  /* 0x00018c0486047980 */ /* 0x000ee2000c101900 */
[C---:B------:R-:W-:Y:S01]  /*2450*/  IMAD.SHL.U32 R209, R167.reuse, 0x20, RZ ;  /* 0x00000020a7d17824 */ /* 0x040fe200078e00ff */
[----:B------:R-:W-:Y:S01]  /*2460*/  SHF.R.U32.HI R0, RZ, 0x1, R167 ;  /* 0x00000001ff007819 */ /* 0x000fe200000116a7 */
[----:B------:R-:W-:Y:S01]  /*2470*/  IMAD.MOV.U32 R142, RZ, RZ, 0x20 ;  /* 0x00000020ff8e7424 */ /* 0x000fe200078e00ff */
[C---:B------:R-:W-:Y:S01]  /*2480*/  LOP3.LUT P0, RZ, R167.reuse, 0x4, RZ, 0xc0, !PT ;  /* 0x00000004a7ff7812 */ /* 0x040fe2000780c0ff */
[----:B------:R-:W0:Y:S01]  /*2490*/  LDGDEPBAR ;  /* 0x00000000000079af */ /* 0x000e220000000000 */
[----:B-1----:R-:W-:Y:S01]  /*24a0*/  IMAD.SHL.U32 R7, R167, 0x4, RZ ;  /* 0x00000004a7077824 */ /* 0x002fe200078e00ff */
[----:B------:R-:W-:-:S04]  /*24b0*/  LOP3.LUT R6, R209, 0xc0, RZ, 0xc0, !PT ;  /* 0x000000c0d1067812 */ /* 0x000fc800078ec0ff */
[----:B------:R-:W-:Y:S02]  /*24c0*/  LOP3.LUT R7, R7, 0x18, RZ, 0xc0, !PT ;  /* 0x0000001807077812 */ /* 0x000fe400078ec0ff */
[----:B------:R-:W-:Y:S01]  /*24d0*/  LOP3.LUT R0, R6, 0x8, R0, 0xf8, !PT ;  /* 0x0000000806007812 */ /* 0x000fe200078ef800 */
[----:B--2---:R-:W-:-:S05]  /*24e0*/  IMAD.SHL.U32 R8, R167, 0x10, RZ ;  /* 0x00000010a7087824 */ /* 0x004fca00078e00ff */
[C---:B------:R-:W-:Y:S02]  /*24f0*/  LOP3.LUT R2, R8.reuse, 0x3e00, RZ, 0xc0, !PT ;  /* 0x00003e0008027812 */ /* 0x040fe400078ec0ff */
[----:B------:R-:W-:Y:S02]  /*2500*/  LOP3.LUT R8, R8, 0x100, RZ, 0xc0, !PT ;  /* 0x0000010008087812 */ /* 0x000fe400078ec0ff */
[--C-:B------:R-:W-:Y:S02]  /*2510*/  LOP3.LUT R2, R2, 0x20, R209.reuse, 0xf8, !PT ;  /* 0x0000002002027812 */ /* 0x100fe400078ef8d1 */
[----:B------:R-:W-:Y:S02]  /*2520*/  LOP3.LUT R165, R0, R7, RZ, 0x3c, !PT ;  /* 0x0000000700a57212 */ /* 0x000fe400078e3cff */
[----:B------:R-:W-:Y:S02]  /*2530*/  LOP3.LUT R2, R2, 0x100, R209, 0xf8, !PT ;  /* 0x0000010002027812 */ /* 0x000fe400078ef8d1 */
[----:B------:R-:W-:-:S02]  /*2540*/  LOP3.LUT R6, R6, 0x8, R167, 0xf8, !PT ;  /* 0x0000000806067812 */ /* 0x000fc400078ef8a7 */
[----:B------:R-:W-:Y:S02]  /*2550*/  LOP3.LUT R0, R8, 0x20, R209, 0xf8, !PT ;  /* 0x0000002008007812 */ /* 0x000fe400078ef8d1 */
[----:B------:R-:W-:Y:S02]  /*2560*/  LOP3.LUT R2, R2, R165, RZ, 0xfc, !PT ;  /* 0x000000a502027212 */ /* 0x000fe400078efcff */
[----:B------:R-:W-:-:S03]  /*2570*/  LOP3.LUT R0, R0, R6, R7, 0xf6, !PT ;  /* 0x0000000600007212 */ /* 0x000fc600078ef607 */
[----:B------:R-:W-:Y:S01]  /*2580*/  IMAD R166, R2, 0x2, R3 ;  /* 0x0000000202a67824 */ /* 0x000fe200078e0203 */
[----:B------:R-:W-:-:S04]  /*2590*/  LEA R164, R0, R3, 0x1 ;  /* 0x0000000300a47211 */ /* 0x000fc800078e08ff */
[----:B------:R-:W-:Y:S04]  /*25a0*/  LDSM.16.M88.4 R12, [R166] ;  /* 0x00000000a60c783b */ /* 0x000fe80000000200 */
[----:B------:R-:W1:Y:S01]  /*25b0*/  LDSM.16.M88.4 R20, [R164+0x1000] ;  /* 0x00100000a414783b */ /* 0x000e620000000200 */
[----:B------:R-:W-:-:S03]  /*25c0*/  SEL R142, R142, 0xffffffe0, !P0 ;  /* 0xffffffe08e8e7807 */ /* 0x000fc60004000000 */
[----:B------:R-:W-:Y:S02]  /*25d0*/  LDSM.16.M88.4 R32, [R164+0x1400] ;  /* 0x00140000a420783b */ /* 0x000fe40000000200 */
[--C-:B------:R-:W-:Y:S02]  /*25e0*/  IMAD.IADD R0, R166, 0x1, R142.reuse ;  /* 0x00000001a6007824 */ /* 0x100fe400078e028e */
[----:B------:R-:W-:Y:S01]  /*25f0*/  IMAD.IADD R2, R164, 0x1, R142 ;  /* 0x00000001a4027824 */ /* 0x000fe200078e028e */
[----:B------:R-:W-:Y:S04]  /*2600*/  LDSM.16.M88.4 R40, [R164+0x1800] ;  /* 0x00180000a428783b */ /* 0x000fe80000000200 */
[----:B------:R-:W-:Y:S04]  /*2610*/  LDSM.16.M88.4 R8, [R0] ;  /* 0x000000000008783b */ /* 0x000fe80000000200 */
[----:B------:R-:W2:Y:S04]  /*2620*/  LDSM.16.M88.4 R28, [R2+0x1000] ;  /* 0x00100000021c783b */ /* 0x000ea80000000200 */
[----:B------:R-:W4:Y:S04]  /*2630*/  LDSM.16.M88.4 R36, [R2+0x1400] ;  /* 0x001400000224783b */ /* 0x000f280000000200 */
[----:B------:R-:W-:Y:S01]  /*2640*/  LDSM.16.M88.4 R44, [R164+0x1c00] ;  /* 0x001c0000a42c783b */ /* 0x000fe20000000200 */
[----:B-1----:R-:W-:-:S15]  /*2650*/  HMMA.16816.F32 R16, R12, R20, RZ ;  /* 0x000000140c10723c */ /* 0x002fde00000018ff */
[----:B------:R-:W-:-:S05]  /*2660*/  NOP ;  /* 0x0000000000007918 */ /* 0x000fca0000000000 */
[----:B--2---:R-:W-:Y:S08]  /*2670*/  HMMA.16816.F32 R24, R8, R28, R16 ;  /* 0x0000001c0818723c */ /* 0x004ff00000001810 */
[C---:B------:R-:W-:Y:S08]  /*2680*/  HMMA.16816.F32 R16, R12.reuse, R22, RZ ;  /* 0x000000160c10723c */ /* 0x040ff000000018ff */
[----:B------:R-:W-:-:S12]  /*2690*/  HMMA.16816.F32 R20, R12, R32, RZ ;  /* 0x000000200c14723c */ /* 0x000fd800000018ff */
[----:B------:R-:W-:Y:S08]  /*26a0*/  HMMA.16816.F32 R28, R8, R30, R16 ;  /* 0x0000001e081c723c */ /* 0x000ff00000001810 */
[----:B------:R-:W-:Y:S01]  /*26b0*/  HMMA.16816.F32 R16, R12, R34, RZ ;  /* 0x000000220c10723c */ /* 0x000fe200000018ff */
[----:B------:R-:W1:-:S15]  /*26c0*/  LDSM.16.M88.4 R32, [R2+0x1800] ;  /* 0x001800000220783b */ /* 0x000e5e0000000200 */
[----:B------:R-:W-:-:S04]  /*26d0*/  NOP ;  /* 0x0000000000007918 */ /* 0x000fc80000000000 */
[----:B----4-:R-:W-:Y:S01]  /*26e0*/  HMMA.16816.F32 R16, R8, R38, R16 ;  /* 0x000000260810723c */ /* 0x010fe20000001810 */
[-C--:B---3--:R-:W-:Y:S01]  /*26f0*/  FMUL.FTZ R0, R26, R4.reuse ;  /* 0x000000041a007220 */ /* 0x088fe20000410000 */
[-C--:B------:R-:W-:Y:S01]  /*2700*/  FMUL.FTZ R24, R24, R4.reuse ;  /* 0x0000000418187220 */ /* 0x080fe20000410000 */
[-C--:B------:R-:W-:Y:S02]  /*2710*/  FMUL.FTZ R25, R25, R4.reuse ;  /* 0x0000000419197220 */ /* 0x080fe40000410000 */
[----:B------:R2:W3:Y:S08]  /*2720*/  MUFU.TANH R79, R0 ;  /* 0x00000000004f7308 */ /* 0x0004f00000002400 */
[----:B------:R-:W4:Y:S01]  /*2730*/  MUFU.TANH R91, R24 ;  /* 0x00000018005b7308 */ /* 0x000f220000002400 */
[----:B--2---:R-:W-:-:S07]  /*2740*/  FMUL.FTZ R0, R27, R4 ;  /* 0x000000041b007220 */ /* 0x004fce0000410000 */
[----:B------:R2:W-:Y:S08]  /*2750*/  MUFU.TANH R90, R25 ;  /* 0x00000019005a7308 */ /* 0x0005f00000002400 */
[----:B------:R1:W4:Y:S01]  /*2760*/  MUFU.TANH R78, R0 ;  /* 0x00000000004e7308 */ /* 0x0003220000002400 */
[----:B--2---:R-:W-:Y:S01]  /*2770*/  HMMA.16816.F32 R24, R8, R36, R20 ;  /* 0x000000240818723c */ /* 0x004fe20000001814 */
[----:B------:R-:W2:Y:S01]  /*2780*/  LDSM.16.M88.4 R36, [R2+0x1c00] ;  /* 0x001c00000224783b */ /* 0x000ea20000000200 */
[----:B-1----:R-:W-:-:S05]  /*2790*/  FMUL.FTZ R0, R28, R4 ;  /* 0x000000041c007220 */ /* 0x002fca0000410000 */
[----:B------:R1:W-:Y:S01]  /*27a0*/  MUFU.TANH R92, R0 ;  /* 0x00000000005c7308 */ /* 0x0003e20000002400 */
[----:B------:R-:W-:Y:S01]  /*27b0*/  HMMA.16816.F32 R20, R12, R40, RZ ;  /* 0x000000280c14723c */ /* 0x000fe200000018ff */
[----:B-1----:R-:W-:-:S06]  /*27c0*/  FMUL.FTZ R0, R29, R4 ;  /* 0x000000041d007220 */ /* 0x002fcc0000410000 */
[----:B------:R1:W-:Y:S01]  /*27d0*/  MUFU.TANH R95, R0 ;  /* 0x00000000005f7308 */ /* 0x0003e20000002400 */
[-C--:B------:R-:W-:Y:S01]  /*27e0*/  FMUL.FTZ R17, R17, R4.reuse ;  /* 0x0000000411117220 */ /* 0x080fe20000410000 */
[-C--:B------:R-:W-:Y:S01]  /*27f0*/  FMUL.FTZ R18, R18, R4.reuse ;  /* 0x0000000412127220 */ /* 0x080fe20000410000 */
[-C--:B------:R-:W-:Y:S01]  /*2800*/  FMUL.FTZ R19, R19, R4.reuse ;  /* 0x0000000413137220 */ /* 0x080fe20000410000 */
[----:B-1----:R-:W-:-:S04]  /*2810*/  FMUL.FTZ R0, R30, R4 ;  /* 0x000000041e007220 */ /* 0x002fc80000410000 */
[----:B------:R1:W4:Y:S02]  /*2820*/  MUFU.TANH R77, R0 ;  /* 0x00000000004d7308 */ /* 0x0003240000002400 */
[----:B-1----:R-:W-:-:S06]  /*2830*/  FMUL.FTZ R0, R31, R4 ;  /* 0x000000041f007220 */ /* 0x002fcc0000410000 */
[----:B------:R1:W4:Y:S01]  /*2840*/  MUFU.TANH R82, R0 ;  /* 0x0000000000527308 */ /* 0x0003220000002400 */
[----:B------:R-:W-:Y:S07]  /*2850*/  HMMA.16816.F32 R28, R8, R32, R20 ;  /* 0x00000020081c723c */ /* 0x000fee0000001814 */
[----:B------:R-:W-:Y:S01]  /*2860*/  MUFU.TANH R94, R17 ;  /* 0x00000011005e7308 */ /* 0x000fe20000002400 */
[----:B-1----:R-:W-:-:S07]  /*2870*/  FMUL.FTZ R0, R24, R4 ;  /* 0x0000000418007220 */ /* 0x002fce0000410000 */
[----:B------:R-:W-:Y:S01]  /*2880*/  MUFU.TANH R76, R18 ;  /* 0x00000012004c7308 */ /* 0x000fe20000002400 */
[----:B------:R-:W-:Y:S01]  /*2890*/  HMMA.16816.F32 R20, R12, R42, RZ ;  /* 0x0000002a0c14723c */ /* 0x000fe200000018ff */
[----:B------:R-:W1:Y:S06]  /*28a0*/  LDSM.16.M88.4 R40, [R164+0x2000] ;  /* 0x00200000a428783b */ /* 0x000e6c0000000200 */
[----:B------:R3:W-:Y:S08]  /*28b0*/  MUFU.TANH R97, R0 ;  /* 0x0000000000617308 */ /* 0x0007f00000002400 */
[----:B------:R2:W-:Y:S01]  /*28c0*/  MUFU.TANH R75, R19 ;  /* 0x00000013004b7308 */ /* 0x0005e20000002400 */
[----:B---3--:R-:W-:-:S02]  /*28d0*/  FMUL.FTZ R0, R16, R4 ;  /* 0x0000000410007220 */ /* 0x008fc40000410000 */
[----:B--2---:R-:W-:Y:S01]  /*28e0*/  HMMA.16816.F32 R16, R12, R44, RZ ;  /* 0x0000002c0c10723c */ /* 0x004fe200000018ff */
[-C--:B------:R-:W-:Y:S01]  /*28f0*/  FMUL.FTZ R25, R25, R4.reuse ;  /* 0x0000000419197220 */ /* 0x080fe20000410000 */
[-C--:B------:R-:W-:Y:S01]  /*2900*/  FMUL.FTZ R26, R26, R4.reuse ;  /* 0x000000041a1a7220 */ /* 0x080fe20000410000 */
[-C--:B------:R-:W-:Y:S02]  /*2910*/  FMUL.FTZ R27, R27, R4.reuse ;  /* 0x000000041b1b7220 */ /* 0x080fe40000410000 */
[----:B------:R-:W-:Y:S08]  /*2920*/  MUFU.TANH R96, R25 ;  /* 0x0000001900607308 */ /* 0x000ff00000002400 */
[----:B------:R-:W2:Y:S07]  /*2930*/  MUFU.TANH R81, R26 ;  /* 0x0000001a00517308 */ /* 0x000eae0000002400 */
[----:B------:R-:W-:Y:S01]  /*2940*/  HMMA.16816.F32 R16, R8, R36, R16 ;  /* 0x000000240810723c */ /* 0x000fe20000001810 */
[----:B------:R3:W2:Y:S01]  /*2950*/  MUFU.TANH R80, R27 ;  /* 0x0000001b00507308 */ /* 0x0006a20000002400 */
[----:B------:R-:W-:-:S06]  /*2960*/  FMUL.FTZ R28, R28, R4 ;  /* 0x000000041c1c7220 */ /* 0x000fcc0000410000 */
[----:B---3--:R-:W-:Y:S01]  /*2970*/  HMMA.16816.F32 R24, R8, R34, R20 ;  /* 0x000000220818723c */ /* 0x008fe20000001814 */
[----:B------:R-:W3:Y:S07]  /*2980*/  LDSM.16.M88.4 R32, [R2+0x2000] ;  /* 0x002000000220783b */ /* 0x000eee0000000200 */
[----:B------:R-:W-:Y:S01]  /*2990*/  HMMA.16816.F32 R20, R12, R46, RZ ;  /* 0x0000002e0c14723c */ /* 0x000fe200000018ff */
[----:B------:R-:W4:Y:S01]  /*29a0*/  LDSM.16.M88.4 R44, [R164+0x2400] ;  /* 0x00240000a42c783b */ /* 0x000f220000000200 */
[----:B------:R1:W2:Y:S01]  /*29b0*/  MUFU.TANH R93, R0 ;  /* 0x00000000005d7308 */ /* 0x0002a20000002400 */
[-C--:B------:R-:W-:Y:S01]  /*29c0*/  FMUL.FTZ R29, R29, R4.reuse ;  /* 0x000000041d1d7220 */ /* 0x080fe20000410000 */
[-C--:B------:R-:W-:Y:S01]  /*29d0*/  FMUL.FTZ R30, R30, R4.reuse ;  /* 0x000000041e1e7220 */ /* 0x080fe20000410000 */
[-C--:B------:R-:W-:Y:S01]  /*29e0*/  FMUL.FTZ R31, R31, R4.reuse ;  /* 0x000000041f1f7220 */ /* 0x080fe20000410000 */
[-C--:B------:R-:W-:Y:S01]  /*29f0*/  FMUL.FTZ R16, R16, R4.reuse ;  /* 0x0000000410107220 */ /* 0x080fe20000410000 */
[----:B------:R-:W-:-:S03]  /*2a00*/  FMUL.FTZ R17, R17, R4 ;  /* 0x0000000411117220 */ /* 0x000fc60000410000 */
[----:B------:R-:W-:Y:S01]  /*2a10*/  MUFU.TANH R99, R28 ;  /* 0x0000001c00637308 */ /* 0x000fe20000002400 */
[----:B-1----:R-:W-:-:S07]  /*2a20*/  FMUL.FTZ R0, R18, R4 ;  /* 0x0000000412007220 */ /* 0x002fce0000410000 */
[----:B------:R-:W-:Y:S08]  /*2a30*/  MUFU.TANH R101, R29 ;  /* 0x0000001d00657308 */ /* 0x000ff00000002400 */
[----:B------:R-:W1:Y:S08]  /*2a40*/  MUFU.TANH R74, R30 ;  /* 0x0000001e004a7308 */ /* 0x000e700000002400 */
[----:B------:R2:W1:Y:S08]  /*2a50*/  MUFU.TANH R73, R31 ;  /* 0x0000001f00497308 */ /* 0x0004700000002400 */
[----:B------:R3:W-:Y:S08]  /*2a60*/  MUFU.TANH R70, R0 ;  /* 0x0000000000467308 */ /* 0x0007f00000002400 */
[----:B------:R-:W-:Y:S01]  /*2a70*/  MUFU.TANH R106, R16 ;  /* 0x00000010006a7308 */ /* 0x000fe20000002400 */
[----:B--2---:R-:W-:Y:S01]  /*2a80*/  HMMA.16816.F32 R28, R8, R38, R20 ;  /* 0x00000026081c723c */ /* 0x004fe20000001814 */
[-C--:B------:R-:W-:Y:S01]  /*2a90*/  FMUL.FTZ R24, R24, R4.reuse ;  /* 0x0000000418187220 */ /* 0x080fe20000410000 */
[-C--:B------:R-:W-:Y:S01]  /*2aa0*/  FMUL.FTZ R25, R25, R4.reuse ;  /* 0x0000000419197220 */ /* 0x080fe20000410000 */
[-C--:B------:R-:W-:Y:S01]  /*2ab0*/  FMUL.FTZ R26, R26, R4.reuse ;  /* 0x000000041a1a7220 */ /* 0x080fe20000410000 */
[-C--:B------:R-:W-:Y:S01]  /*2ac0*/  FMUL.FTZ R27, R27, R4.reuse ;  /* 0x000000041b1b7220 */ /* 0x080fe20000410000 */
[----:B------:R-:W-:Y:S02]  /*2ad0*/  LDSM.16.M88.4 R36, [R2+0x2800] ;  /* 0x002800000224783b */ /* 0x000fe40000000200 */
[----:B------:R2:W-:Y:S01]  /*2ae0*/  MUFU.TANH R105, R17 ;  /* 0x0000001100697308 */ /* 0x0005e20000002400 */
[-C--:B---3--:R-:W-:Y:S01]  /*2af0*/  FMUL.FTZ R0, R19, R4.reuse ;  /* 0x0000000413007220 */ /* 0x088fe20000410000 */
[C---:B------:R-:W-:Y:S08]  /*2b00*/  HMMA.16816.F32 R20, R12.reuse, R40, RZ ;  /* 0x000000280c14723c */ /* 0x040ff000000018ff */
[----:B--2---:R-:W-:Y:S01]  /*2b10*/  HMMA.16816.F32 R16, R12, R42, RZ ;  /* 0x0000002a0c10723c */ /* 0x004fe200000018ff */
[----:B------:R-:W2:Y:S01]  /*2b20*/  LDSM.16.M88.4 R40, [R2+0x2400] ;  /* 0x002400000228783b */ /* 0x000ea20000000200 */
[----:B------:R-:W-:Y:S08]  /*2b30*/  MUFU.TANH R103, R24 ;  /* 0x0000001800677308 */ /* 0x000ff00000002400 */
[----:B------:R-:W-:Y:S08]  /*2b40*/  MUFU.TANH R104, R25 ;  /* 0x0000001900687308 */ /* 0x000ff00000002400 */
[----:B------:R-:W3:Y:S08]  /*2b50*/  MUFU.TANH R72, R26 ;  /* 0x0000001a00487308 */ /* 0x000ef00000002400 */
[----:B------:R4:W3:Y:S08]  /*2b60*/  MUFU.TANH R71, R27 ;  /* 0x0000001b00477308 */ /* 0x0008f00000002400 */
[----:B------:R1:W3:Y:S01]  /*2b70*/  MUFU.TANH R68, R0 ;  /* 0x0000000000447308 */ /* 0x0002e20000002400 */
[----:B----4-:R-:W-:Y:S08]  /*2b80*/  HMMA.16816.F32 R24, R8, R32, R20 ;  /* 0x000000200818723c */ /* 0x010ff00000001814 */
[----:B------:R-:W-:Y:S01]  /*2b90*/  HMMA.16816.F32 R20, R12, R44, RZ ;  /* 0x0000002c0c14723c */ /* 0x000fe200000018ff */
[----:B-1----:R-:W-:-:S04]  /*2ba0*/  FMUL.FTZ R0, R28, R4 ;  /* 0x000000041c007220 */ /* 0x002fc80000410000 */
[----:B------:R1:W-:Y:S03]  /*2bb0*/  MUFU.TANH R107, R0 ;  /* 0x00000000006b7308 */ /* 0x0003e60000002400 */
[----:B------:R-:W-:Y:S01]  /*2bc0*/  HMMA.16816.F32 R16, R8, R34, R16 ;  /* 0x000000220810723c */ /* 0x000fe20000001810 */
[----:B------:R-:W4:Y:S01]  /*2bd0*/  LDSM.16.M88.4 R32, [R164+0x2800] ;  /* 0x00280000a420783b */ /* 0x000f220000000200 */
[----:B-1----:R-:W-:-:S04]  /*2be0*/  FMUL.FTZ R0, R29, R4 ;  /* 0x000000041d007220 */ /* 0x002fc80000410000 */
[----:B------:R1:W-:Y:S02]  /*2bf0*/  MUFU.TANH R108, R0 ;  /* 0x00000000006c7308 */ /* 0x0003e40000002400 */
[----:B-1----:R-:W-:-:S06]  /*2c00*/  FMUL.FTZ R0, R30, R4 ;  /* 0x000000041e007220 */ /* 0x002fcc0000410000 */
[----:B------:R1:W3:Y:S02]  /*2c10*/  MUFU.TANH R66, R0 ;  /* 0x0000000000427308 */ /* 0x0002e40000002400 */
[-C--:B-1----:R-:W-:Y:S02]  /*2c20*/  FMUL.FTZ R0, R31, R4.reuse ;  /* 0x000000041f007220 */ /* 0x082fe40000410000 */
[----:B--2---:R-:W-:Y:S08]  /*2c30*/  HMMA.16816.F32 R28, R8, R40, R20 ;  /* 0x00000028081c723c */ /* 0x004ff00000001814 */
[----:B------:R-:W-:Y:S01]  /*2c40*/  HMMA.16816.F32 R20, R12, R46, RZ ;  /* 0x0000002e0c14723c */ /* 0x000fe200000018ff */
[-C--:B------:R-:W-:Y:S01]  /*2c50*/  FMUL.FTZ R25, R25, R4.reuse ;  /* 0x0000000419197220 */ /* 0x080fe20000410000 */
[-C--:B------:R-:W-:Y:S01]  /*2c60*/  FMUL.FTZ R26, R26, R4.reuse ;  /* 0x000000041a1a7220 */ /* 0x080fe20000410000 */
[-C--:B------:R-:W-:Y:S01]  /*2c70*/  FMUL.FTZ R27, R27, R4.reuse ;  /* 0x000000041b1b7220 */ /* 0x080fe20000410000 */
[----:B------:R1:W2:Y:S01]  /*2c80*/  MUFU.TANH R65, R0 ;  /* 0x0000000000417308 */ /* 0x0002a20000002400 */
[-C--:B------:R-:W-:Y:S01]  /*2c90*/  FMUL.FTZ R17, R17, R4.reuse ;  /* 0x0000000411117220 */ /* 0x080fe20000410000 */
[-C--:B------:R-:W-:Y:S01]  /*2ca0*/  FMUL.FTZ R18, R18, R4.reuse ;  /* 0x0000000412127220 */ /* 0x080fe20000410000 */
[-C--:B------:R-:W-:Y:S01]  /*2cb0*/  FMUL.FTZ R19, R19, R4.reuse ;  /* 0x0000000413137220 */ /* 0x080fe20000410000 */
[----:B------:R-:W-:Y:S04]  /*2cc0*/  LDSM.16.M88.4 R44, [R164+0x3000] ;  /* 0x00300000a42c783b */ /* 0x000fe80000000200 */
[----:B------:R-:W-:Y:S08]  /*2cd0*/  MUFU.TANH R109, R25 ;  /* 0x00000019006d7308 */ /* 0x000ff00000002400 */
[----:B------:R-:W2:Y:S01]  /*2ce0*/  MUFU.TANH R64, R26 ;  /* 0x0000001a00407308 */ /* 0x000ea20000002400 */
[----:B-1----:R-:W-:-:S07]  /*2cf0*/  FMUL.FTZ R0, R24, R4 ;  /* 0x0000000418007220 */ /* 0x002fce0000410000 */
[----:B------:R1:W-:Y:S02]  /*2d00*/  MUFU.TANH R63, R27 ;  /* 0x0000001b003f7308 */ /* 0x0003e40000002400 */
[----:B-1----:R-:W-:Y:S01]  /*2d10*/  HMMA.16816.F32 R24, R8, R42, R20 ;  /* 0x0000002a0818723c */ /* 0x002fe20000001814 */
[----:B------:R-:W1:Y:S05]  /*2d20*/  LDSM.16.M88.4 R40, [R164+0x2c00] ;  /* 0x002c0000a428783b */ /* 0x000e6a0000000200 */
[----:B------:R4:W2:Y:S08]  /*2d30*/  MUFU.TANH R110, R0 ;  /* 0x00000000006e7308 */ /* 0x0008b00000002400 */
[----:B------:R-:W-:Y:S08]  /*2d40*/  MUFU.TANH R112, R17 ;  /* 0x0000001100707308 */ /* 0x000ff00000002400 */
[----:B------:R-:W2:Y:S01]  /*2d50*/  MUFU.TANH R62, R18 ;  /* 0x00000012003e7308 */ /* 0x000ea20000002400 */
[----:B----4-:R-:W-:-:S07]  /*2d60*/  FMUL.FTZ R0, R16, R4 ;  /* 0x0000000410007220 */ /* 0x010fce0000410000 */
[----:B------:R4:W-:Y:S01]  /*2d70*/  MUFU.TANH R61, R19 ;  /* 0x00000013003d7308 */ /* 0x0009e20000002400 */
[C---:B------:R-:W-:Y:S08]  /*2d80*/  HMMA.16816.F32 R20, R12.reuse, R34, RZ ;  /* 0x000000220c14723c */ /* 0x040ff000000018ff */
[----:B----4-:R-:W-:Y:S01]  /*2d90*/  HMMA.16816.F32 R16, R12, R32, RZ ;  /* 0x000000200c10723c */ /* 0x010fe200000018ff */
[----:B------:R-:W4:Y:S01]  /*2da0*/  LDSM.16.M88.4 R32, [R2+0x2c00] ;  /* 0x002c00000220783b */ /* 0x000f220000000200 */
[-C--:B------:R-:W-:Y:S01]  /*2db0*/  FMUL.FTZ R28, R28, R4.reuse ;  /* 0x000000041c1c7220 */ /* 0x080fe20000410000 */
[-C--:B------:R-:W-:Y:S01]  /*2dc0*/  FMUL.FTZ R29, R29, R4.reuse ;  /* 0x000000041d1d7220 */ /* 0x080fe20000410000 */
[-C--:B------:R-:W-:Y:S01]  /*2dd0*/  FMUL.FTZ R30, R30, R4.reuse ;  /* 0x000000041e1e7220 */ /* 0x080fe20000410000 */
[-C--:B------:R-:W-:Y:S01]  /*2de0*/  FMUL.FTZ R31, R31, R4.reuse ;  /* 0x000000041f1f7220 */ /* 0x080fe20000410000 */
[----:B------:R-:W-:Y:S08]  /*2df0*/  MUFU.TANH R117, R28 ;  /* 0x0000001c00757308 */ /* 0x000ff00000002400 */
[----:B------:R-:W-:Y:S06]  /*2e00*/  MUFU.TANH R116, R29 ;  /* 0x0000001d00747308 */ /* 0x000fec0000002400 */
[C---:B------:R-:W-:Y:S02]  /*2e10*/  HMMA.16816.F32 R16, R8.reuse, R36, R16 ;  /* 0x000000240810723c */ /* 0x040fe40000001810 */
[----:B------:R-:W-:Y:S08]  /*2e20*/  MUFU.TANH R57, R30 ;  /* 0x0000001e00397308 */ /* 0x000ff00000002400 */
[----:B------:R3:W-:Y:S01]  /*2e30*/  MUFU.TANH R59, R31 ;  /* 0x0000001f003b7308 */ /* 0x0007e20000002400 */
[-C--:B------:R-:W-:Y:S01]  /*2e40*/  FMUL.FTZ R24, R24, R4.reuse ;  /* 0x0000000418187220 */ /* 0x080fe20000410000 */
[----:B---3--:R-:W-:Y:S01]  /*2e50*/  HMMA.16816.F32 R28, R8, R38, R20 ;  /* 0x00000026081c723c */ /* 0x008fe20000001814 */
[----:B------:R-:W3:Y:S07]  /*2e60*/  LDSM.16.M88.4 R36, [R2+0x3000] ;  /* 0x003000000224783b */ /* 0x000eee0000000200 */
[----:B-1----:R-:W-:Y:S01]  /*2e70*/  HMMA.16816.F32 R20, R12, R40, RZ ;  /* 0x000000280c14723c */ /* 0x002fe200000018ff */
        /* <DEDUP_REMOVED lines=9> */
[----:B------:R1:W-:Y:S08]  /*2f10*/  MUFU.TANH R54, R0 ;  /* 0x0000000000367308 */ /* 0x0003f00000002400 */
[----:B------:R-:W-:Y:S01]  /*2f20*/  MUFU.TANH R119, R24 ;  /* 0x0000001800777308 */ /* 0x000fe20000002400 */
[----:B-1----:R-:W-:-:S02]  /*2f30*/  FMUL.FTZ R0, R19, R4 ;  /* 0x0000000413007220 */ /* 0x002fc40000410000 */
[----:B------:R-:W-:Y:S05]  /*2f40*/  HMMA.16816.F32 R16, R12, R42, RZ ;  /* 0x0000002a0c10723c */ /* 0x000fea00000018ff */
[----:B------:R-:W-:Y:S01]  /*2f50*/  MUFU.TANH R120, R25 ;  /* 0x0000001900787308 */ /* 0x000fe20000002400 */
[----:B------:R-:W1:Y:S07]  /*2f60*/  LDSM.16.M88.4 R40, [R164+0x3400] ;  /* 0x00340000a428783b */ /* 0x000e6e0000000200 */
[----:B------:R-:W2:Y:S08]  /*2f70*/  MUFU.TANH R58, R26 ;  /* 0x0000001a003a7308 */ /* 0x000eb00000002400 */
[----:B------:R4:W2:Y:S08]  /*2f80*/  MUFU.TANH R60, R27 ;  /* 0x0000001b003c7308 */ /* 0x0008b00000002400 */
[----:B------:R3:W2:Y:S01]  /*2f90*/  MUFU.TANH R51, R0 ;  /* 0x0000000000337308 */ /* 0x0006a20000002400 */
[----:B----4-:R-:W-:Y:S08]  /*2fa0*/  HMMA.16816.F32 R24, R8, R32, R20 ;  /* 0x000000200818723c */ /* 0x010ff00000001814 */
[----:B------:R-:W-:Y:S01]  /*2fb0*/  HMMA.16816.F32 R20, R12, R44, RZ ;  /* 0x0000002c0c14723c */ /* 0x000fe200000018ff */
[----:B---3--:R-:W-:-:S04]  /*2fc0*/  FMUL.FTZ R0, R28, R4 ;  /* 0x000000041c007220 */ /* 0x008fc80000410000 */
[----:B------:R3:W-:Y:S03]  /*2fd0*/  MUFU.TANH R123, R0 ;  /* 0x00000000007b7308 */ /* 0x0007e60000002400 */
[----:B------:R-:W-:Y:S01]  /*2fe0*/  HMMA.16816.F32 R16, R8, R34, R16 ;  /* 0x000000220810723c */ /* 0x000fe20000001810 */
[----:B------:R-:W4:Y:S01]  /*2ff0*/  LDSM.16.M88.4 R32, [R2+0x3400] ;  /* 0x003400000220783b */ /* 0x000f220000000200 */
[----:B---3--:R-:W-:-:S04]  /*3000*/  FMUL.FTZ R0, R29, R4 ;  /* 0x000000041d007220 */ /* 0x008fc80000410000 */
[----:B------:R3:W-:Y:S02]  /*3010*/  MUFU.TANH R124, R0 ;  /* 0x00000000007c7308 */ /* 0x0007e40000002400 */
[----:B---3--:R-:W-:-:S06]  /*3020*/  FMUL.FTZ R0, R30, R4 ;  /* 0x000000041e007220 */ /* 0x008fcc0000410000 */
[----:B------:R3:W2:Y:S05]  /*3030*/  MUFU.TANH R49, R0 ;  /* 0x0000000000317308 */ /* 0x0006aa0000002400 */
[-C--:B------:R-:W-:Y:S01]  /*3040*/  FMUL.FTZ R17, R17, R4.reuse ;  /* 0x0000000411117220 */ /* 0x080fe20000410000 */
[-C--:B---3--:R-:W-:Y:S02]  /*3050*/  FMUL.FTZ R0, R31, R4.reuse ;  /* 0x000000041f007220 */ /* 0x088fe40000410000 */
[----:B------:R-:W-:Y:S08]  /*3060*/  HMMA.16816.F32 R28, R8, R36, R20 ;  /* 0x00000024081c723c */ /* 0x000ff00000001814 */
[----:B------:R-:W-:Y:S01]  /*3070*/  HMMA.16816.F32 R20, R12, R46, RZ ;  /* 0x0000002e0c14723c */ /* 0x000fe200000018ff */
[----:B------:R3:W2:Y:S01]  /*3080*/  MUFU.TANH R50, R0 ;  /* 0x0000000000327308 */ /* 0x0006a20000002400 */
[-C--:B------:R-:W-:Y:S01]  /*3090*/  FMUL.FTZ R18, R18, R4.reuse ;  /* 0x0000000412127220 */ /* 0x080fe20000410000 */
[-C--:B------:R-:W-:Y:S01]  /*30a0*/  FMUL.FTZ R19, R19, R4.reuse ;  /* 0x0000000413137220 */ /* 0x080fe20000410000 */
[-C--:B------:R-:W-:Y:S01]  /*30b0*/  FMUL.FTZ R25, R25, R4.reuse ;  /* 0x0000000419197220 */ /* 0x080fe20000410000 */
[-C--:B------:R-:W-:Y:S01]  /*30c0*/  FMUL.FTZ R26, R26, R4.reuse ;  /* 0x000000041a1a7220 */ /* 0x080fe20000410000 */
[----:B------:R-:W-:-:S03]  /*30d0*/  FMUL.FTZ R27, R27, R4 ;  /* 0x000000041b1b7220 */ /* 0x000fc60000410000 */
[----:B------:R-:W-:Y:S01]  /*30e0*/  MUFU.TANH R128, R17 ;  /* 0x0000001100807308 */ /* 0x000fe20000002400 */
[----:B---3--:R-:W-:-:S07]  /*30f0*/  FMUL.FTZ R0, R24, R4 ;  /* 0x0000000418007220 */ /* 0x008fce0000410000 */
[----:B------:R-:W-:Y:S08]  /*3100*/  MUFU.TANH R48, R18 ;  /* 0x0000001200307308 */ /* 0x000ff00000002400 */
[----:B------:R3:W-:Y:S08]  /*3110*/  MUFU.TANH R126, R0 ;  /* 0x00000000007e7308 */ /* 0x0007f00000002400 */
[----:B------:R1:W-:Y:S08]  /*3120*/  MUFU.TANH R47, R19 ;  /* 0x00000013002f7308 */ /* 0x0003f00000002400 */
[----:B------:R-:W-:Y:S01]  /*3130*/  MUFU.TANH R125, R25 ;  /* 0x00000019007d7308 */ /* 0x000fe20000002400 */
[----:B---3--:R-:W-:-:S07]  /*3140*/  FMUL.FTZ R0, R16, R4 ;  /* 0x0000000410007220 */ /* 0x008fce0000410000 */
[----:B------:R-:W3:Y:S01]  /*3150*/  MUFU.TANH R55, R26 ;  /* 0x0000001a00377308 */ /* 0x000ee20000002400 */
[----:B-1----:R-:W-:Y:S07]  /*3160*/  HMMA.16816.F32 R16, R12, R40, RZ ;  /* 0x000000280c10723c */ /* 0x002fee00000018ff */
[----:B------:R1:W-:Y:S01]  /*3170*/  MUFU.TANH R56, R27 ;  /* 0x0000001b00387308 */ /* 0x0003e20000002400 */
[-C--:B------:R-:W-:Y:S01]  /*3180*/  FMUL.FTZ R28, R28, R4.reuse ;  /* 0x000000041c1c7220 */ /* 0x080fe20000410000 */
[-C--:B------:R-:W-:Y:S01]  /*3190*/  FMUL.FTZ R29, R29, R4.reuse ;  /* 0x000000041d1d7220 */ /* 0x080fe20000410000 */
[----:B-1----:R-:W-:Y:S01]  /*31a0*/  HMMA.16816.F32 R24, R8, R38, R20 ;  /* 0x000000260818723c */ /* 0x002fe20000001814 */
[----:B------:R-:W1:Y:S01]  /*31b0*/  LDSM.16.M88.4 R36, [R164+0x3800] ;  /* 0x00380000a424783b */ /* 0x000e620000000200 */
[-C--:B------:R-:W-:Y:S01]  /*31c0*/  FMUL.FTZ R30, R30, R4.reuse ;  /* 0x000000041e1e7220 */ /* 0x080fe20000410000 */
[----:B------:R-:W-:-:S02]  /*31d0*/  FMUL.FTZ R31, R31, R4 ;  /* 0x000000041f1f7220 */ /* 0x000fc40000410000 */
[----:B------:R-:W-:Y:S05]  /*31e0*/  MUFU.TANH R131, R28 ;  /* 0x0000001c00837308 */ /* 0x000fea0000002400 */
[----:B----4-:R-:W-:Y:S03]  /*31f0*/  HMMA.16816.F32 R20, R8, R32, R16 ;  /* 0x000000200814723c */ /* 0x010fe60000001810 */
[----:B------:R-:W-:Y:S05]  /*3200*/  MUFU.TANH R130, R29 ;  /* 0x0000001d00827308 */ /* 0x000fea0000002400 */
[----:B------:R-:W-:Y:S01]  /*3210*/  HMMA.16816.F32 R16, R12, R42, RZ ;  /* 0x0000002a0c10723c */ /* 0x000fe200000018ff */
[----:B------:R-:W-:Y:S02]  /*3220*/  LDSM.16.M88.4 R40, [R164+0x3c00] ;  /* 0x003c0000a428783b */ /* 0x000fe40000000200 */
[----:B------:R-:W-:Y:S08]  /*3230*/  MUFU.TANH R44, R30 ;  /* 0x0000001e002c7308 */ /* 0x000ff00000002400 */
[----:B------:R4:W-:Y:S01]  /*3240*/  MUFU.TANH R46, R31 ;  /* 0x0000001f002e7308 */ /* 0x0009e20000002400 */
[-C--:B------:R-:W-:Y:S01]  /*3250*/  FMUL.FTZ R24, R24, R4.reuse ;  /* 0x0000000418187220 */ /* 0x080fe20000410000 */
[-C--:B------:R-:W-:Y:S01]  /*3260*/  FMUL.FTZ R25, R25, R4.reuse ;  /* 0x0000000419197220 */ /* 0x080fe20000410000 */
[-C--:B------:R-:W-:Y:S01]  /*3270*/  FMUL.FTZ R26, R26, R4.reuse ;  /* 0x000000041a1a7220 */ /* 0x080fe20000410000 */
[----:B----4-:R-:W4:Y:S01]  /*3280*/  LDSM.16.M88.4 R28, [R2+0x3800] ;  /* 0x00380000021c783b */ /* 0x010f220000000200 */
[----:B------:R-:W-:-:S03]  /*3290*/  FMUL.FTZ R27, R27, R4 ;  /* 0x000000041b1b7220 */ /* 0x000fc60000410000 */
[----:B------:R-:W-:Y:S08]  /*32a0*/  MUFU.TANH R137, R24 ;  /* 0x0000001800897308 */ /* 0x000ff00000002400 */
[----:B------:R-:W-:Y:S08]  /*32b0*/  MUFU.TANH R140, R25 ;  /* 0x00000019008c7308 */ /* 0x000ff00000002400 */
[----:B------:R-:W3:Y:S08]  /*32c0*/  MUFU.TANH R45, R26 ;  /* 0x0000001a002d7308 */ /* 0x000ef00000002400 */
[----:B------:R2:W3:Y:S01]  /*32d0*/  MUFU.TANH R138, R27 ;  /* 0x0000001b008a7308 */ /* 0x0004e20000002400 */
[-C--:B------:R-:W-:Y:S01]  /*32e0*/  FMUL.FTZ R20, R20, R4.reuse ;  /* 0x0000000414147220 */ /* 0x080fe20000410000 */
[----:B--2---:R-:W-:Y:S06]  /*32f0*/  HMMA.16816.F32 R24, R8, R34, R16 ;  /* 0x000000220818723c */ /* 0x004fec0000001810 */
[----:B------:R2:W3:Y:S01]  /*3300*/  MUFU.TANH R127, R0 ;  /* 0x00000000007f7308 */ /* 0x0004e20000002400 */
[-C--:B------:R-:W-:Y:S01]  /*3310*/  FMUL.FTZ R21, R21, R4.reuse ;  /* 0x0000000415157220 */ /* 0x080fe20000410000 */
[-C--:B------:R-:W-:Y:S01]  /*3320*/  FMUL.FTZ R22, R22, R4.reuse ;  /* 0x0000000416167220 */ /* 0x080fe20000410000 */
[----:B------:R-:W3:Y:S01]  /*3330*/  LDSM.16.M88.4 R32, [R2+0x3c00] ;  /* 0x003c00000220783b */ /* 0x000ee20000000200 */
[----:B-1----:R-:W-:Y:S04]  /*3340*/  HMMA.16816.F32 R16, R12, R36, RZ ;  /* 0x000000240c10723c */ /* 0x002fe800000018ff */
[----:B------:R-:W-:Y:S01]  /*3350*/  MUFU.TANH R161, R20 ;  /* 0x0000001400a17308 */ /* 0x000fe20000002400 */
[----:B--2---:R-:W-:-:S07]  /*3360*/  FMUL.FTZ R0, R23, R4 ;  /* 0x0000000417007220 */ /* 0x004fce0000410000 */
[----:B------:R-:W-:Y:S08]  /*3370*/  MUFU.TANH R162, R21 ;  /* 0x0000001500a27308 */ /* 0x000ff00000002400 */
[----:B------:R1:W-:Y:S01]  /*3380*/  MUFU.TANH R159, R0 ;  /* 0x00000000009f7308 */ /* 0x0003e20000002400 */
[----:B----4-:R-:W-:Y:S07]  /*3390*/  HMMA.16816.F32 R16, R8, R28, R16 ;  /* 0x0000001c0810723c */ /* 0x010fee0000001810 */
[----:B------:R2:W4:Y:S01]  /*33a0*/  MUFU.TANH R139, R22 ;  /* 0x00000016008b7308 */ /* 0x0005220000002400 */
[----:B-1----:R-:W-:-:S07]  /*33b0*/  FMUL.FTZ R0, R24, R4 ;  /* 0x0000000418007220 */ /* 0x002fce0000410000 */
[----:B------:R1:W-:Y:S01]  /*33c0*/  MUFU.TANH R160, R0 ;  /* 0x0000000000a07308 */ /* 0x0003e20000002400 */
[----:B--2---:R-:W-:Y:S01]  /*33d0*/  HMMA.16816.F32 R20, R12, R38, RZ ;  /* 0x000000260c14723c */ /* 0x004fe200000018ff */
[----:B------:R-:W-:Y:S01]  /*33e0*/  IMAD.SHL.U32 R6, R167, 0x2, RZ ;  /* 0x00000002a7067824 */ /* 0x000fe200078e00ff */
[----:B------:R-:W-:Y:S01]  /*33f0*/  LDSM.16.M88.4 R36, [R2+0x4000] ;  /* 0x004000000224783b */ /* 0x000fe20000000200 */
[----:B-1----:R-:W-:-:S04]  /*3400*/  FMUL.FTZ R0, R25, R4 ;  /* 0x0000000419007220 */ /* 0x002fc80000410000 */
[----:B------:R1:W-:Y:S02]  /*3410*/  MUFU.TANH R158, R0 ;  /* 0x00000000009e7308 */ /* 0x0003e40000002400 */
[----:B-1----:R-:W-:-:S06]  /*3420*/  FMUL.FTZ R0, R26, R4 ;  /* 0x000000041a007220 */ /* 0x002fcc0000410000 */
[----:B------:R1:W2:Y:S02]  /*3430*/  MUFU.TANH R141, R0 ;  /* 0x00000000008d7308 */ /* 0x0002a40000002400 */
[----:B-1----:R-:W-:-:S03]  /*3440*/  FMUL.FTZ R0, R27, R4 ;  /* 0x000000041b007220 */ /* 0x002fc60000410000 */
[----:B------:R-:W-:Y:S01]  /*3450*/  HMMA.16816.F32 R24, R8, R30, R20 ;  /* 0x0000001e0818723c */ /* 0x000fe20000001814 */
[----:B------:R-:W-:Y:S02]  /*3460*/  LOP3.LUT R6, R6, 0x6, RZ, 0xc0, !PT ;  /* 0x0000000606067812 */ /* 0x000fe400078ec0ff */
[----:B------:R1:W2:Y:S01]  /*3470*/  MUFU.TANH R143, R0 ;  /* 0x00000000008f7308 */ /* 0x0002a20000002400 */
[----:B------:R-:W4:Y:S01]  /*3480*/  LDSM.16.M88.4 R28, [R164+0x4000] ;  /* 0x00400000a41c783b */ /* 0x000f220000000200 */
[----:B-1----:R-:W-:-:S06]  /*3490*/  FMUL.FTZ R0, R16, R4 ;  /* 0x0000000410007220 */ /* 0x002fcc0000410000 */
[----:B------:R1:W-:Y:S02]  /*34a0*/  MUFU.TANH R145, R0 ;  /* 0x0000000000917308 */ /* 0x0003e40000002400 */
[----:B-1----:R-:W-:-:S06]  /*34b0*/  FMUL.FTZ R0, R17, R4 ;  /* 0x0000000411007220 */ /* 0x002fcc0000410000 */
[----:B------:R1:W-:Y:S02]  /*34c0*/  MUFU.TANH R157, R0 ;  /* 0x00000000009d7308 */ /* 0x0003e40000002400 */
[----:B-1----:R-:W-:-:S06]  /*34d0*/  FMUL.FTZ R0, R18, R4 ;  /* 0x0000000412007220 */ /* 0x002fcc0000410000 */
[----:B------:R1:W2:Y:S01]  /*34e0*/  MUFU.TANH R144, R0 ;  /* 0x0000000000907308 */ /* 0x0002a20000002400 */
[----:B------:R-:W-:Y:S01]  /*34f0*/  HMMA.16816.F32 R20, R12, R40, RZ ;  /* 0x000000280c14723c */ /* 0x000fe200000018ff */
[----:B-1----:R-:W-:-:S06]  /*3500*/  FMUL.FTZ R0, R19, R4 ;  /* 0x0000000413007220 */ /* 0x002fcc0000410000 */
[----:B------:R1:W2:Y:S02]  /*3510*/  MUFU.TANH R154, R0 ;  /* 0x00000000009a7308 */ /* 0x0002a40000002400 */
[----:B-1----:R-:W-:-:S06]  /*3520*/  FMUL.FTZ R0, R24, R4 ;  /* 0x0000000418007220 */ /* 0x002fcc0000410000 */
[----:B------:R1:W-:Y:S02]  /*3530*/  MUFU.TANH R155, R0 ;  /* 0x00000000009b7308 */ /* 0x0003e40000002400 */
[----:B-1----:R-:W-:-:S06]  /*3540*/  FMUL.FTZ R0, R25, R4 ;  /* 0x0000000419007220 */ /* 0x002fcc0000410000 */
[----:B------:R1:W-:Y:S02]  /*3550*/  MUFU.TANH R156, R0 ;  /* 0x00000000009c7308 */ /* 0x0003e40000002400 */
[----:B-1----:R-:W-:-:S06]  /*3560*/  FMUL.FTZ R0, R26, R4 ;  /* 0x000000041a007220 */ /* 0x002fcc0000410000 */
[----:B------:R1:W2:Y:S01]  /*3570*/  MUFU.TANH R146, R0 ;  /* 0x0000000000927308 */ /* 0x0002a20000002400 */
[----:B---3--:R-:W-:Y:S01]  /*3580*/  HMMA.16816.F32 R16, R8, R32, R20 ;  /* 0x000000200810723c */ /* 0x008fe20000001814 */
[----:B-1----:R-:W-:Y:S02]  /*3590*/  IMAD.IADD R0, R184, 0x1, R6 ;  /* 0x00000001b8007824 */ /* 0x002fe400078e0206 */
[----:B------:R-:W-:-:S04]  /*35a0*/  FMUL.FTZ R6, R27, R4 ;  /* 0x000000041b067220 */ /* 0x000fc80000410000 */
[----:B------:R1:W3:Y:S01]  /*35b0*/  MUFU.TANH R147, R6 ;  /* 0x0000000600937308 */ /* 0x0002e20000002400 */
[C---:B------:R-:W-:Y:S01]  /*35c0*/  ISETP.GE.AND P1, PT, R0.reuse, R5, PT ;  /* 0x000000050000720c */ /* 0x040fe20003f26270 */
[C---:B------:R-:W-:Y:S02]  /*35d0*/  VIADD R24, R0.reuse, 0x1 ;  /* 0x0000000100187836 */ /* 0x040fe40000000000 */
[----:B-1----:R-:W-:-:S05]  /*35e0*/  VIADD R6, R0, 0x9 ;  /* 0x0000000900067836 */ /* 0x002fca0000000000 */
[----:B------:R-:W-:Y:S01]  /*35f0*/  ISETP.GE.AND P5, PT, R6, R5, PT ;  /* 0x000000050600720c */ /* 0x000fe20003fa6270 */
[----:B------:R-:W-:Y:S01]  /*3600*/  VIADD R6, R0, 0x18 ;  /* 0x0000001800067836 */ /* 0x000fe20000000000 */
[----:B------:R-:W-:-:S04]  /*3610*/  FSEL R79, R79, -INF , !P1 ;  /* 0xff8000004f4f7808 */ /* 0x000fc80004800000 */
[-C--:B------:R-:W-:Y:S02]  /*3620*/  ISETP.GE.AND P2, PT, R6, R5.reuse, PT ;  /* 0x000000050600720c */ /* 0x080fe40003f46270 */
[----:B------:R-:W-:Y:S02]  /*3630*/  IADD3 R6, PT, PT, R0, 0x19, RZ ;  /* 0x0000001900067810 */ /* 0x000fe40007ffe0ff */
[----:B------:R-:W-:Y:S02]  /*3640*/  FSEL R91, R91, -INF , !P1 ;  /* 0xff8000005b5b7808 */ /* 0x000fe40004800000 */
[-C--:B------:R-:W-:Y:S01]  /*3650*/  ISETP.GE.AND P1, PT, R6, R5.reuse, PT ;  /* 0x000000050600720c */ /* 0x080fe20003f26270 */
[----:B------:R-:W-:Y:S01]  /*3660*/  VIADD R6, R0, 0x20 ;  /* 0x0000002000067836 */ /* 0x000fe20000000000 */
[----:B------:R-:W-:Y:S01]  /*3670*/  ISETP.GE.AND P0, PT, R24, R5, PT ;  /* 0x000000051800720c */ /* 0x000fe20003f06270 */
[----:B------:R-:W-:-:S03]  /*3680*/  VIADD R7, R0, 0x8 ;  /* 0x0000000800077836 */ /* 0x000fc60000000000 */
[----:B------:R-:W-:Y:S02]  /*3690*/  FSEL R78, R78, -INF , !P0 ;  /* 0xff8000004e4e7808 */ /* 0x000fe40004000000 */
[----:B------:R-:W-:Y:S02]  /*36a0*/  FSEL R90, R90, -INF , !P0 ;  /* 0xff8000005a5a7808 */ /* 0x000fe40004000000 */
[-C--:B------:R-:W-:Y:S01]  /*36b0*/  ISETP.GE.AND P0, PT, R6, R5.reuse, PT ;  /* 0x000000050600720c */ /* 0x080fe20003f06270 */
[----:B------:R-:W-:Y:S01]  /*36c0*/  VIADD R6, R0, 0x21 ;  /* 0x0000002100067836 */ /* 0x000fe20000000000 */
[----:B------:R-:W-:Y:S01]  /*36d0*/  ISETP.GE.AND P6, PT, R7, R5, PT ;  /* 0x000000050700720c */ /* 0x000fe20003fc6270 */
[----:B------:R-:W-:-:S03]  /*36e0*/  FMUL.FTZ R24, R16, R4 ;  /* 0x0000000410187220 */ /* 0x000fc60000410000 */
[----:B------:R-:W-:Y:S02]  /*36f0*/  FSEL R77, R77, -INF , !P6 ;  /* 0xff8000004d4d7808 */ /* 0x000fe40007000000 */
[----:B------:R-:W-:Y:S02]  /*3700*/  FSEL R92, R92, -INF , !P6 ;  /* 0xff8000005c5c7808 */ /* 0x000fe40007000000 */
[----:B------:R-:W-:Y:S01]  /*3710*/  ISETP.GE.AND P6, PT, R6, R5, PT ;  /* 0x000000050600720c */ /* 0x000fe20003fc6270 */
[C---:B------:R-:W-:Y:S02]  /*3720*/  VIADD R6, R0.reuse, 0x28 ;  /* 0x0000002800067836 */ /* 0x040fe40000000000 */
[----:B------:R-:W-:Y:S01]  /*3730*/  VIADD R16, R0, 0x10 ;  /* 0x0000001000107836 */ /* 0x000fe20000000000 */
[----:B------:R-:W-:Y:S02]  /*3740*/  FSEL R82, R82, -INF , !P5 ;  /* 0xff80000052527808 */ /* 0x000fe40006800000 */
[----:B------:R-:W-:-:S02]  /*3750*/  FSEL R95, R95, -INF , !P5 ;  /* 0xff8000005f5f7808 */ /* 0x000fc40006800000 */
[-C--:B------:R-:W-:Y:S01]  /*3760*/  ISETP.GE.AND P5, PT, R6, R5.reuse, PT ;  /* 0x000000050600720c */ /* 0x080fe20003fa6270 */
[----:B------:R-:W-:Y:S01]  /*3770*/  VIADD R6, R0, 0x29 ;  /* 0x0000002900067836 */ /* 0x000fe20000000000 */
[-C--:B------:R-:W-:Y:S01]  /*3780*/  ISETP.GE.AND P4, PT, R16, R5.reuse, PT ;  /* 0x000000051000720c */ /* 0x080fe20003f86270 */
[----:B------:R-:W-:Y:S01]  /*3790*/  VIADD R7, R0, 0x11 ;  /* 0x0000001100077836 */ /* 0x000fe20000000000 */
[----:B------:R-:W-:Y:S02]  /*37a0*/  HMMA.16816.F32 R20, R12, R42, RZ ;  /* 0x0000002a0c14723c */ /* 0x000fe400000018ff */
[----:B------:R-:W-:Y:S02]  /*37b0*/  FSEL R81, R81, -INF , !P4 ;  /* 0xff80000051517808 */ /* 0x000fe40006000000 */
[----:B------:R-:W-:Y:S02]  /*37c0*/  FSEL R97, R97, -INF , !P4 ;  /* 0xff80000061617808 */ /* 0x000fe40006000000 */
[-C--:B------:R-:W-:Y:S01]  /*37d0*/  ISETP.GE.AND P4, PT, R6, R5.reuse, PT ;  /* 0x000000050600720c */ /* 0x080fe20003f86270 */
[----:B------:R-:W-:Y:S01]  /*37e0*/  VIADD R6, R0, 0x30 ;  /* 0x0000003000067836 */ /* 0x000fe20000000000 */
[----:B------:R-:W-:-:S04]  /*37f0*/  ISETP.GE.AND P3, PT, R7, R5, PT ;  /* 0x000000050700720c */ /* 0x000fc80003f66270 */
[----:B------:R-:W-:Y:S02]  /*3800*/  FSEL R80, R80, -INF , !P3 ;  /* 0xff80000050507808 */ /* 0x000fe40005800000 */
[----:B------:R-:W-:Y:S02]  /*3810*/  FSEL R96, R96, -INF , !P3 ;  /* 0xff80000060607808 */ /* 0x000fe40005800000 */
[-C--:B------:R-:W-:Y:S01]  /*3820*/  ISETP.GE.AND P3, PT, R6, R5.reuse, PT ;  /* 0x000000050600720c */ /* 0x080fe20003f66270 */
[----:B------:R-:W-:Y:S01]  /*3830*/  VIADD R6, R0, 0x31 ;  /* 0x0000003100067836 */ /* 0x000fe20000000000 */
[----:B------:R-:W-:Y:S02]  /*3840*/  FSEL R76, R76, -INF , !P2 ;  /* 0xff8000004c4c7808 */ /* 0x000fe40005000000 */
[----:B------:R-:W-:Y:S02]  /*3850*/  FSEL R93, R93, -INF , !P2 ;  /* 0xff8000005d5d7808 */ /* 0x000fe40005000000 */
[----:B------:R-:W-:Y:S01]  /*3860*/  ISETP.GE.AND P2, PT, R6, R5, PT ;  /* 0x000000050600720c */ /* 0x000fe20003f46270 */
[----:B------:R-:W-:Y:S01]  /*3870*/  VIADD R6, R0, 0x38 ;  /* 0x0000003800067836 */ /* 0x000fe20000000000 */
[----:B------:R-:W-:-:S02]  /*3880*/  FSEL R75, R75, -INF , !P1 ;  /* 0xff8000004b4b7808 */ /* 0x000fc40004800000 */
[----:B------:R-:W-:Y:S01]  /*3890*/  FSEL R94, R94, -INF , !P1 ;  /* 0xff8000005e5e7808 */ /* 0x000fe20004800000 */
[----:B------:R-:W-:Y:S01]  /*38a0*/  HMMA.16816.F32 R20, R8, R34, R20 ;  /* 0x000000220814723c */ /* 0x000fe20000001814 */
[-C--:B------:R-:W-:Y:S01]  /*38b0*/  ISETP.GE.AND P1, PT, R6, R5.reuse, PT ;  /* 0x000000050600720c */ /* 0x080fe20003f26270 */
[----:B------:R-:W-:Y:S02]  /*38c0*/  VIADD R6, R0, 0x39 ;  /* 0x0000003900067836 */ /* 0x000fe40000000000 */
[-C--:B------:R-:W-:Y:S01]  /*38d0*/  FMUL.FTZ R7, R18, R4.reuse ;  /* 0x0000000412077220 */ /* 0x080fe20000410000 */
[----:B------:R-:W-:Y:S01]  /*38e0*/  FSEL R74, R74, -INF , !P0 ;  /* 0xff8000004a4a7808 */ /* 0x000fe20004000000 */
[----:B------:R-:W-:Y:S01]  /*38f0*/  FMUL.FTZ R17, R17, R4 ;  /* 0x0000000411117220 */ /* 0x000fe20000410000 */
[----:B------:R-:W-:Y:S01]  /*3900*/  FSEL R99, R99, -INF , !P0 ;  /* 0xff80000063637808 */ /* 0x000fe20004000000 */
[----:B------:R1:W-:Y:S01]  /*3910*/  MUFU.TANH R153, R24 ;  /* 0x0000001800997308 */ /* 0x0003e20000002400 */
[----:B------:R-:W-:Y:S01]  /*3920*/  ISETP.GE.AND P0, PT, R6, R5, PT ;  /* 0x000000050600720c */ /* 0x000fe20003f06270 */
[----:B------:R-:W-:Y:S01]  /*3930*/  VIADD R6, R0, 0x40 ;  /* 0x0000004000067836 */ /* 0x000fe20000000000 */
[----:B------:R-:W-:Y:S01]  /*3940*/  FSEL R73, R73, -INF , !P6 ;  /* 0xff80000049497808 */ /* 0x000fe20007000000 */
[----:B------:R-:W-:Y:S01]  /*3950*/  LDSM.16.M88.4 R32, [R2+0x4400] ;  /* 0x004400000220783b */ /* 0x000fe20000000200 */
[----:B------:R-:W-:-:S03]  /*3960*/  FSEL R101, R101, -INF , !P6 ;  /* 0xff80000065657808 */ /* 0x000fc60007000000 */
[----:B------:R4:W3:Y:S01]  /*3970*/  MUFU.TANH R150, R7 ;  /* 0x0000000700967308 */ /* 0x0008e20000002400 */
[----:B------:R-:W-:Y:S01]  /*3980*/  ISETP.GE.AND P6, PT, R6, R5, PT ;  /* 0x000000050600720c */ /* 0x000fe20003fc6270 */
[----:B------:R-:W-:-:S06]  /*3990*/  VIADD R6, R0, 0x41 ;  /* 0x0000004100067836 */ /* 0x000fcc0000000000 */
[----:B------:R2:W-:Y:S01]  /*39a0*/  MUFU.TANH R152, R17 ;  /* 0x0000001100987308 */ /* 0x0005e20000002400 */
[----:B-1----:R-:W1:Y:S01]  /*39b0*/  LDSM.16.M88.4 R24, [R164+0x4400] ;  /* 0x00440000a418783b */ /* 0x002e620000000200 */
[----:B------:R-:W-:Y:S01]  /*39c0*/  FSEL R72, R72, -INF , !P5 ;  /* 0xff80000048487808 */ /* 0x000fe20006800000 */
[----:B----4-:R-:W-:Y:S01]  /*39d0*/  FMUL.FTZ R7, R19, R4 ;  /* 0x0000000413077220 */ /* 0x010fe20000410000 */
[----:B------:R-:W-:Y:S01]  /*39e0*/  FSEL R103, R103, -INF , !P5 ;  /* 0xff80000067677808 */ /* 0x000fe20006800000 */
[----:B--2---:R-:W-:Y:S01]  /*39f0*/  HMMA.16816.F32 R16, R12, R28, RZ ;  /* 0x0000001c0c10723c */ /* 0x004fe200000018ff */
[----:B------:R-:W-:Y:S02]  /*3a00*/  ISETP.GE.AND P5, PT, R6, R5, PT ;  /* 0x000000050600720c */ /* 0x000fe40003fa6270 */
[----:B------:R2:W4:Y:S01]  /*3a10*/  MUFU.TANH R148, R7 ;  /* 0x0000000700947308 */ /* 0x0005220000002400 */
[----:B------:R-:W-:Y:S01]  /*3a20*/  VIADD R6, R0, 0x48 ;  /* 0x0000004800067836 */ /* 0x000fe20000000000 */
[----:B------:R-:W-:-:S02]  /*3a30*/  FSEL R71, R71, -INF , !P4 ;  /* 0xff80000047477808 */ /* 0x000fc40006000000 */
[----:B------:R-:W-:Y:S02]  /*3a40*/  FSEL R104, R104, -INF , !P4 ;  /* 0xff80000068687808 */ /* 0x000fe40006000000 */
[----:B------:R-:W-:Y:S01]  /*3a50*/  ISETP.GE.AND P4, PT, R6, R5, PT ;  /* 0x000000050600720c */ /* 0x000fe20003f86270 */
[-C--:B------:R-:W-:Y:S01]  /*3a60*/  FMUL.FTZ R22, R22, R4.reuse ;  /* 0x0000000416167220 */ /* 0x080fe20000410000 */
[----:B------:R-:W-:Y:S01]  /*3a70*/  IADD3 R6, PT, PT, R0, 0x49, RZ ;  /* 0x0000004900067810 */ /* 0x000fe20007ffe0ff */
[----:B--2---:R-:W-:-:S04]  /*3a80*/  FMUL.FTZ R7, R20, R4 ;  /* 0x0000000414077220 */ /* 0x004fc80000410000 */
[----:B------:R2:W-:Y:S01]  /*3a90*/  MUFU.TANH R149, R7 ;  /* 0x0000000700957308 */ /* 0x0005e20000002400 */
[----:B------:R-:W-:Y:S02]  /*3aa0*/  FSEL R70, R70, -INF , !P3 ;  /* 0xff80000046467808 */ /* 0x000fe40005800000 */
[----:B------:R-:W-:Y:S02]  /*3ab0*/  FSEL R106, R106, -INF , !P3 ;  /* 0xff8000006a6a7808 */ /* 0x000fe40005800000 */
[----:B------:R-:W-:Y:S01]  /*3ac0*/  ISETP.GE.AND P3, PT, R6, R5, PT ;  /* 0x000000050600720c */ /* 0x000fe20003f66270 */
[----:B------:R-:W-:Y:S01]  /*3ad0*/  VIADD R6, R0, 0x50 ;  /* 0x0000005000067836 */ /* 0x000fe20000000000 */
[----:B------:R-:W-:Y:S01]  /*3ae0*/  HMMA.16816.F32 R16, R8, R36, R16 ;  /* 0x000000240810723c */ /* 0x000fe20000001810 */
[----:B------:R-:W4:Y:S01]  /*3af0*/  MUFU.TANH R129, R22 ;  /* 0x0000001600817308 */ /* 0x000f220000002400 */
[----:B--2---:R-:W-:-:S07]  /*3b00*/  FMUL.FTZ R7, R21, R4 ;  /* 0x0000000415077220 */ /* 0x004fce0000410000 */
[----:B------:R2:W-:Y:S01]  /*3b10*/  MUFU.TANH R151, R7 ;  /* 0x0000000700977308 */ /* 0x0005e20000002400 */
[----:B------:R-:W-:Y:S02]  /*3b20*/  FSEL R68, R68, -INF , !P2 ;  /* 0xff80000044447808 */ /* 0x000fe40005000000 */
[----:B------:R-:W-:Y:S02]  /*3b30*/  FSEL R105, R105, -INF , !P2 ;  /* 0xff80000069697808 */ /* 0x000fe40005000000 */
[----:B------:R-:W-:Y:S01]  /*3b40*/  ISETP.GE.AND P2, PT, R6, R5, PT ;  /* 0x000000050600720c */ /* 0x000fe20003f46270 */
[----:B------:R-:W-:Y:S01]  /*3b50*/  VIADD R6, R0, 0x51 ;  /* 0x0000005100067836 */ /* 0x000fe20000000000 */
[----:B------:R-:W-:Y:S01]  /*3b60*/  FSEL R66, R66, -INF , !P1 ;  /* 0xff80000042427808 */ /* 0x000fe20004800000 */
[----:B--2---:R-:W-:Y:S02]  /*3b70*/  FMUL.FTZ R7, R23, R4 ;  /* 0x0000000417077220 */ /* 0x004fe40000410000 */
[----:B------:R-:W-:Y:S01]  /*3b80*/  HMMA.16816.F32 R20, R12, R30, RZ ;  /* 0x0000001e0c14723c */ /* 0x000fe200000018ff */
[----:B------:R-:W-:-:S02]  /*3b90*/  FSEL R107, R107, -INF , !P1 ;  /* 0xff8000006b6b7808 */ /* 0x000fc40004800000 */
[----:B------:R-:W-:Y:S02]  /*3ba0*/  FSEL R65, R65, -INF , !P0 ;  /* 0xff80000041417808 */ /* 0x000fe40004000000 */
[----:B------:R-:W-:Y:S01]  /*3bb0*/  FSEL R108, R108, -INF , !P0 ;  /* 0xff8000006c6c7808 */ /* 0x000fe20004000000 */
[----:B------:R2:W4:Y:S01]  /*3bc0*/  MUFU.TANH R136, R7 ;  /* 0x0000000700887308 */ /* 0x0005220000002400 */
[-C--:B------:R-:W-:Y:S01]  /*3bd0*/  ISETP.GE.AND P1, PT, R6, R5.reuse, PT ;  /* 0x000000050600720c */ /* 0x080fe20003f26270 */
[----:B------:R-:W-:Y:S02]  /*3be0*/  VIADD R6, R0, 0x58 ;  /* 0x0000005800067836 */ /* 0x000fe40000000000 */
[-C--:B------:R-:W-:Y:S01]  /*3bf0*/  FMUL.FTZ R16, R16, R4.reuse ;  /* 0x0000000410107220 */ /* 0x080fe20000410000 */
[-C--:B------:R-:W-:Y:S01]  /*3c00*/  FMUL.FTZ R17, R17, R4.reuse ;  /* 0x0000000411117220 */ /* 0x080fe20000410000 */
[----:B------:R-:W-:Y:S01]  /*3c10*/  FSEL R64, R64, -INF , !P6 ;  /* 0xff80000040407808 */ /* 0x000fe20007000000 */
[----:B------:R-:W3:Y:S01]  /*3c20*/  LDSM.16.M88.4 R28, [R164+0x4800] ;  /* 0x00480000a41c783b */ /* 0x000ee20000000200 */
[-C--:B------:R-:W-:Y:S01]  /*3c30*/  ISETP.GE.AND P0, PT, R6, R5.reuse, PT ;  /* 0x000000050600720c */ /* 0x080fe20003f06270 */
[----:B------:R-:W-:Y:S01]  /*3c40*/  VIADD R6, R0, 0x59 ;  /* 0x0000005900067836 */ /* 0x000fe20000000000 */
[----:B------:R-:W-:Y:S01]  /*3c50*/  FSEL R110, R110, -INF , !P6 ;  /* 0xff8000006e6e7808 */ /* 0x000fe20007000000 */
[----:B------:R-:W-:Y:S03]  /*3c60*/  MUFU.TANH R133, R16 ;  /* 0x0000001000857308 */ /* 0x000fe60000002400 */
[----:B------:R-:W-:Y:S01]  /*3c70*/  HMMA.16816.F32 R20, R8, R38, R20 ;  /* 0x000000260814723c */ /* 0x000fe20000001814 */
[----:B--2---:R-:W-:Y:S01]  /*3c80*/  FMUL.FTZ R7, R18, R4 ;  /* 0x0000000412077220 */ /* 0x004fe20000410000 */
[----:B------:R-:W-:Y:S01]  /*3c90*/  ISETP.GE.AND P6, PT, R6, R5, PT ;  /* 0x000000050600720c */ /* 0x000fe20003fc6270 */
[----:B------:R-:W-:-:S02]  /*3ca0*/  VIADD R6, R0, 0x60 ;  /* 0x0000006000067836 */ /* 0x000fc40000000000 */
[----:B------:R-:W-:Y:S01]  /*3cb0*/  MUFU.TANH R132, R17 ;  /* 0x0000001100847308 */ /* 0x000fe20000002400 */
[----:B------:R-:W-:Y:S01]  /*3cc0*/  FSEL R63, R63, -INF , !P5 ;  /* 0xff8000003f3f7808 */ /* 0x000fe20006800000 */
[----:B------:R-:W2:Y:S01]  /*3cd0*/  LDSM.16.M88.4 R36, [R2+0x4800] ;  /* 0x004800000224783b */ /* 0x000ea20000000200 */
[----:B------:R-:W-:-:S05]  /*3ce0*/  FSEL R109, R109, -INF , !P5 ;  /* 0xff8000006d6d7808 */ /* 0x000fca0006800000 */
[----:B------:R1:W4:Y:S01]  /*3cf0*/  MUFU.TANH R118, R7 ;  /* 0x0000000700767308 */ /* 0x0003220000002400 */
[-C--:B------:R-:W-:Y:S01]  /*3d00*/  ISETP.GE.AND P5, PT, R6, R5.reuse, PT ;  /* 0x000000050600720c */ /* 0x080fe20003fa6270 */
[----:B------:R-:W-:Y:S01]  /*3d10*/  VIADD R6, R0, 0x61 ;  /* 0x0000006100067836 */ /* 0x000fe20000000000 */
[----:B------:R-:W-:Y:S02]  /*3d20*/  FSEL R62, R62, -INF , !P4 ;  /* 0xff8000003e3e7808 */ /* 0x000fe40006000000 */
[----:B------:R-:W-:Y:S02]  /*3d30*/  FSEL R111, R111, -INF , !P4 ;  /* 0xff8000006f6f7808 */ /* 0x000fe40006000000 */
[-C--:B------:R-:W-:Y:S01]  /*3d40*/  ISETP.GE.AND P4, PT, R6, R5.reuse, PT ;  /* 0x000000050600720c */ /* 0x080fe20003f86270 */
[-C--:B-1----:R-:W-:Y:S02]  /*3d50*/  FMUL.FTZ R7, R19, R4.reuse ;  /* 0x0000000413077220 */ /* 0x082fe40000410000 */
[----:B------:R-:W-:Y:S01]  /*3d60*/  HMMA.16816.F32 R16, R12, R24, RZ ;  /* 0x000000180c10723c */ /* 0x000fe200000018ff */
[----:B------:R-:W-:Y:S01]  /*3d70*/  VIADD R6, R0, 0x68 ;  /* 0x0000006800067836 */ /* 0x000fe20000000000 */
[----:B------:R1:W-:Y:S01]  /*3d80*/  MUFU.TANH R115, R7 ;  /* 0x0000000700737308 */ /* 0x0003e20000002400 */
[----:B------:R-:W-:Y:S01]  /*3d90*/  FSEL R61, R61, -INF , !P3 ;  /* 0xff8000003d3d7808 */ /* 0x000fe20005800000 */
[-C--:B------:R-:W-:Y:S01]  /*3da0*/  FMUL.FTZ R20, R20, R4.reuse ;  /* 0x0000000414147220 */ /* 0x080fe20000410000 */
[----:B------:R-:W-:Y:S01]  /*3db0*/  FSEL R112, R112, -INF , !P3 ;  /* 0xff80000070707808 */ /* 0x000fe20005800000 */
[-C--:B------:R-:W-:Y:S01]  /*3dc0*/  FMUL.FTZ R22, R22, R4.reuse ;  /* 0x0000000416167220 */ /* 0x080fe20000410000 */
[----:B------:R-:W-:Y:S01]  /*3dd0*/  ISETP.GE.AND P3, PT, R6, R5, PT ;  /* 0x000000050600720c */ /* 0x000fe20003f66270 */
[----:B------:R-:W-:Y:S01]  /*3de0*/  VIADD R6, R0, 0x69 ;  /* 0x0000006900067836 */ /* 0x000fe20000000000 */
[----:B------:R-:W-:Y:S01]  /*3df0*/  FSEL R57, R57, -INF , !P2 ;  /* 0xff80000039397808 */ /* 0x000fe20005000000 */
[----:B------:R-:W-:Y:S01]  /*3e00*/  MUFU.TANH R114, R20 ;  /* 0x0000001400727308 */ /* 0x000fe20000002400 */
[----:B------:R-:W-:Y:S01]  /*3e10*/  FSEL R117, R117, -INF , !P2 ;  /* 0xff80000075757808 */ /* 0x000fe20005000000 */
[----:B-1----:R-:W-:-:S06]  /*3e20*/  FMUL.FTZ R7, R21, R4 ;  /* 0x0000000415077220 */ /* 0x002fcc0000410000 */
[----:B------:R-:W1:Y:S02]  /*3e30*/  MUFU.TANH R102, R22 ;  /* 0x0000001600667308 */ /* 0x000e640000002400 */
[----:B------:R-:W-:Y:S01]  /*3e40*/  HMMA.16816.F32 R16, R8, R32, R16 ;  /* 0x000000200810723c */ /* 0x000fe20000001810 */
[----:B------:R-:W-:Y:S01]  /*3e50*/  ISETP.GE.AND P2, PT, R6, R5, PT ;  /* 0x000000050600720c */ /* 0x000fe20003f46270 */
[----:B------:R-:W-:-:S04]  /*3e60*/  VIADD R6, R0, 0x70 ;  /* 0x0000007000067836 */ /* 0x000fc80000000000 */
[----:B------:R4:W-:Y:S01]  /*3e70*/  MUFU.TANH R113, R7 ;  /* 0x0000000700717308 */ /* 0x0009e20000002400 */
[----:B------:R-:W-:Y:S02]  /*3e80*/  FSEL R59, R59, -INF , !P1 ;  /* 0xff8000003b3b7808 */ /* 0x000fe40004800000 */
[----:B------:R-:W-:Y:S02]  /*3e90*/  FSEL R116, R116, -INF , !P1 ;  /* 0xff80000074747808 */ /* 0x000fe40004800000 */
[----:B------:R-:W-:Y:S01]  /*3ea0*/  ISETP.GE.AND P1, PT, R6, R5, PT ;  /* 0x000000050600720c */ /* 0x000fe20003f26270 */
[----:B------:R-:W-:Y:S02]  /*3eb0*/  VIADD R6, R0, 0x71 ;  /* 0x0000007100067836 */ /* 0x000fe40000000000 */
[----:B----4-:R-:W-:Y:S02]  /*3ec0*/  FMUL.FTZ R7, R23, R4 ;  /* 0x0000000417077220 */ /* 0x010fe40000410000 */
[----:B------:R-:W-:Y:S01]  /*3ed0*/  HMMA.16816.F32 R20, R12, R26, RZ ;  /* 0x0000001a0c14723c */ /* 0x000fe200000018ff */
[----:B------:R-:W-:-:S02]  /*3ee0*/  FSEL R58, R58, -INF , !P0 ;  /* 0xff8000003a3a7808 */ /* 0x000fc40004000000 */
[----:B------:R-:W-:Y:S01]  /*3ef0*/  FSEL R119, R119, -INF , !P0 ;  /* 0xff80000077777808 */ /* 0x000fe20004000000 */
[----:B------:R4:W1:Y:S01]  /*3f00*/  MUFU.TANH R69, R7 ;  /* 0x0000000700457308 */ /* 0x0008620000002400 */
[-C--:B------:R-:W-:Y:S01]  /*3f10*/  ISETP.GE.AND P0, PT, R6, R5.reuse, PT ;  /* 0x000000050600720c */ /* 0x080fe20003f06270 */
[----:B------:R-:W-:Y:S01]  /*3f20*/  VIADD R6, R0, 0x78 ;  /* 0x0000007800067836 */ /* 0x000fe20000000000 */
[----:B------:R-:W-:Y:S01]  /*3f30*/  FSEL R60, R60, -INF , !P6 ;  /* 0xff8000003c3c7808 */ /* 0x000fe20007000000 */
[----:B------:R3:W-:Y:S01]  /*3f40*/  LDSM.16.M88.4 R24, [R2+0x4c00] ;  /* 0x004c00000218783b */ /* 0x0007e20000000200 */
[----:B------:R-:W-:Y:S02]  /*3f50*/  FSEL R120, R120, -INF , !P6 ;  /* 0xff80000078787808 */ /* 0x000fe40007000000 */
[----:B------:R-:W-:Y:S02]  /*3f60*/  ISETP.GE.AND P6, PT, R6, R5, PT ;  /* 0x000000050600720c */ /* 0x000fe40003fc6270 */
[----:B------:R-:W-:-:S02]  /*3f70*/  IADD3 R6, PT, PT, R0, 0x79, RZ ;  /* 0x0000007900067810 */ /* 0x000fc40007ffe0ff */
[----:B------:R-:W-:Y:S02]  /*3f80*/  FSEL R54, R54, -INF , !P5 ;  /* 0xff80000036367808 */ /* 0x000fe40006800000 */
[----:B------:R-:W-:-:S03]  /*3f90*/  FSEL R122, R122, -INF , !P5 ;  /* 0xff8000007a7a7808 */ /* 0x000fc60006800000 */
[----:B------:R-:W-:Y:S01]  /*3fa0*/  HMMA.16816.F32 R20, R8, R34, R20 ;  /* 0x000000220814723c */ /* 0x000fe20000001814 */
[----:B----4-:R-:W-:Y:S01]  /*3fb0*/  FMUL.FTZ R7, R16, R4 ;  /* 0x0000000410077220 */ /* 0x010fe20000410000 */
[-C--:B------:R-:W-:Y:S01]  /*3fc0*/  ISETP.GE.AND P5, PT, R6, R5.reuse, PT ;  /* 0x000000050600720c */ /* 0x080fe20003fa6270 */
[----:B------:R-:W-:Y:S01]  /*3fd0*/  VIADD R6, R0, 0x80 ;  /* 0x0000008000067836 */ /* 0x000fe20000000000 */
[----:B------:R-:W-:Y:S01]  /*3fe0*/  FSEL R51, R51, -INF , !P4 ;  /* 0xff80000033337808 */ /* 0x000fe20006000000 */
[----:B------:R4:W-:Y:S01]  /*3ff0*/  MUFU.TANH R100, R7 ;  /* 0x0000000700647308 */ /* 0x0009e20000002400 */
[----:B------:R-:W-:Y:S01]  /*4000*/  FSEL R121, R121, -INF , !P4 ;  /* 0xff80000079797808 */ /* 0x000fe20006000000 */
[----:B------:R-:W1:Y:S01]  /*4010*/  LDSM.16.M88.4 R32, [R164+0x4c00] ;  /* 0x004c0000a420783b */ /* 0x000e620000000200 */
[----:B------:R-:W-:Y:S01]  /*4020*/  ISETP.GE.AND P4, PT, R6, R5, PT ;  /* 0x000000050600720c */ /* 0x000fe20003f86270 */
[----:B------:R-:W-:Y:S01]  /*4030*/  VIADD R6, R0, 0x81 ;  /* 0x0000008100067836 */ /* 0x000fe20000000000 */
[----:B------:R-:W-:-:S02]  /*4040*/  FSEL R49, R49, -INF , !P3 ;  /* 0xff80000031317808 */ /* 0x000fc40005800000 */
[----:B------:R-:W-:Y:S02]  /*4050*/  FSEL R123, R123, -INF , !P3 ;  /* 0xff8000007b7b7808 */ /* 0x000fe40005800000 */
[----:B------:R-:W-:Y:S02]  /*4060*/  FSEL R50, R50, -INF , !P2 ;  /* 0xff80000032327808 */ /* 0x000fe40005000000 */
[----:B------:R-:W-:Y:S01]  /*4070*/  FSEL R124, R124, -INF , !P2 ;  /* 0xff8000007c7c7808 */ /* 0x000fe20005000000 */
[----:B---3--:R-:W-:Y:S02]  /*4080*/  VIADD R2, R0, 0xa1 ;  /* 0x000000a100027836 */ /* 0x008fe40000000000 */
[----:B----4-:R-:W-:Y:S01]  /*4090*/  FMUL.FTZ R7, R17, R4 ;  /* 0x0000000411077220 */ /* 0x010fe20000410000 */
[----:B------:R-:W-:Y:S01]  /*40a0*/  FSEL R55, R55, -INF , !P1 ;  /* 0xff80000037377808 */ /* 0x000fe20004800000 */
[----:B------:R-:W-:-:S04]  /*40b0*/  DEPBAR.LE SB0, 0x0 ;  /* 0x000080000000791a */ /* 0x000fc80000000000 */
[----:B------:R3:W-:Y:S01]  /*40c0*/  MUFU.TANH R98, R7 ;  /* 0x0000000700627308 */ /* 0x0007e20000002400 */
[----:B------:R-:W-:Y:S01]  /*40d0*/  ISETP.GE.AND P3, PT, R6, R5, PT ;  /* 0x000000050600720c */ /* 0x000fe20003f66270 */
[----:B------:R-:W-:Y:S02]  /*40e0*/  VIADD R6, R0, 0x88 ;  /* 0x0000008800067836 */ /* 0x000fe40000000000 */
[----:B---3--:R-:W-:-:S04]  /*40f0*/  FMUL.FTZ R7, R18, R4 ;  /* 0x0000000412077220 */ /* 0x008fc80000410000 */
[----:B------:R3:W4:Y:S01]  /*4100*/  MUFU.TANH R85, R7 ;  /* 0x0000000700557308 */ /* 0x0007220000002400 */
[----:B------:R-:W-:Y:S01]  /*4110*/  ISETP.GE.AND P2, PT, R6, R5, PT ;  /* 0x000000050600720c */ /* 0x000fe20003f46270 */
[----:B------:R-:W-:Y:S01]  /*4120*/  VIADD R6, R0, 0x89 ;  /* 0x0000008900067836 */ /* 0x000fe20000000000 */
[----:B------:R-:W-:Y:S01]  /*4130*/  FSEL R126, R126, -INF , !P1 ;  /* 0xff8000007e7e7808 */ /* 0x000fe20004800000 */
[----:B---3--:R-:W-:-:S04]  /*4140*/  FMUL.FTZ R7, R19, R4 ;  /* 0x0000000413077220 */ /* 0x008fc80000410000 */
[----:B------:R3:W4:Y:S01]  /*4150*/  MUFU.TANH R87, R7 ;  /* 0x0000000700577308 */ /* 0x0007220000002400 */
[----:B------:R-:W-:Y:S01]  /*4160*/  HMMA.16816.F32 R16, R12, R28, RZ ;  /* 0x0000001c0c10723c */ /* 0x000fe200000018ff */
[----:B------:R-:W-:Y:S01]  /*4170*/  ISETP.GE.AND P1, PT, R6, R5, PT ;  /* 0x000000050600720c */ /* 0x000fe20003f26270 */
[----:B------:R-:W-:Y:S01]  /*4180*/  VIADD R6, R0, 0x90 ;  /* 0x0000009000067836 */ /* 0x000fe20000000000 */
[----:B------:R-:W-:Y:S02]  /*4190*/  FSEL R43, R45, -INF , !P2 ;  /* 0xff8000002d2b7808 */ /* 0x000fe40005000000 */
[----:B------:R-:W-:Y:S01]  /*41a0*/  FSEL R137, R137, -INF , !P2 ;  /* 0xff80000089897808 */ /* 0x000fe20005000000 */
[----:B---3--:R-:W-:-:S04]  /*41b0*/  FMUL.FTZ R7, R20, R4 ;  /* 0x0000000414077220 */ /* 0x008fc80000410000 */
[----:B------:R3:W-:Y:S01]  /*41c0*/  MUFU.TANH R89, R7 ;  /* 0x0000000700597308 */ /* 0x0007e20000002400 */
[----:B------:R-:W-:Y:S01]  /*41d0*/  ISETP.GE.AND P2, PT, R2, R5, PT ;  /* 0x000000050200720c */ /* 0x000fe20003f46270 */
[----:B------:R-:W-:Y:S01]  /*41e0*/  VIADD R2, R0, 0xa8 ;  /* 0x000000a800027836 */ /* 0x000fe20000000000 */
[----:B------:R-:W-:Y:S02]  /*41f0*/  FSEL R56, R56, -INF , !P0 ;  /* 0xff80000038387808 */ /* 0x000fe40004000000 */
[----:B------:R-:W-:Y:S02]  /*4200*/  FSEL R125, R125, -INF , !P0 ;  /* 0xff8000007d7d7808 */ /* 0x000fe40004000000 */
[----:B------:R-:W-:Y:S01]  /*4210*/  FSEL R45, R138, -INF , !P1 ;  /* 0xff8000008a2d7808 */ /* 0x000fe20004800000 */
[----:B---3--:R-:W-:-:S04]  /*4220*/  FMUL.FTZ R7, R21, R4 ;  /* 0x0000000415077220 */ /* 0x008fc80000410000 */
[----:B------:R3:W-:Y:S01]  /*4230*/  MUFU.TANH R88, R7 ;  /* 0x0000000700587308 */ /* 0x0007e20000002400 */
[-C--:B------:R-:W-:Y:S01]  /*4240*/  ISETP.GE.AND P0, PT, R6, R5.reuse, PT ;  /* 0x000000050600720c */ /* 0x080fe20003f06270 */
[----:B------:R-:W-:Y:S01]  /*4250*/  VIADD R6, R0, 0x91 ;  /* 0x0000009100067836 */ /* 0x000fe20000000000 */
[----:B------:R-:W-:Y:S02]  /*4260*/  FSEL R138, R140, -INF , !P1 ;  /* 0xff8000008c8a7808 */ /* 0x000fe40004800000 */
[----:B------:R-:W-:Y:S02]  /*4270*/  ISETP.GE.AND P1, PT, R2, R5, PT ;  /* 0x000000050200720c */ /* 0x000fe40003f26270 */
[----:B------:R-:W-:Y:S01]  /*4280*/  IADD3 R2, PT, PT, R0, 0xa9, RZ ;  /* 0x000000a900027810 */ /* 0x000fe20007ffe0ff */
[----:B---3--:R-:W-:-:S04]  /*4290*/  FMUL.FTZ R7, R22, R4 ;  /* 0x0000000416077220 */ /* 0x008fc80000410000 */
[----:B------:R3:W4:Y:S01]  /*42a0*/  MUFU.TANH R86, R7 ;  /* 0x0000000700567308 */ /* 0x0007220000002400 */
[----:B------:R-:W-:Y:S02]  /*42b0*/  FSEL R48, R48, -INF , !P6 ;  /* 0xff80000030307808 */ /* 0x000fe40007000000 */
[----:B------:R-:W-:Y:S02]  /*42c0*/  FSEL R127, R127, -INF , !P6 ;  /* 0xff8000007f7f7808 */ /* 0x000fe40007000000 */
[----:B------:R-:W-:Y:S02]  /*42d0*/  FSEL R42, R139, -INF , !P0 ;  /* 0xff8000008b2a7808 */ /* 0x000fe40004000000 */
[----:B------:R-:W-:Y:S02]  /*42e0*/  FSEL R140, R161, -INF , !P0 ;  /* 0xff800000a18c7808 */ /* 0x000fe40004000000 */
[-C--:B------:R-:W-:Y:S01]  /*42f0*/  ISETP.GE.AND P6, PT, R6, R5.reuse, PT ;  /* 0x000000050600720c */ /* 0x080fe20003fc6270 */
[----:B------:R-:W-:Y:S01]  /*4300*/  VIADD R6, R0, 0x98 ;  /* 0x0000009800067836 */ /* 0x000fe20000000000 */
[----:B------:R-:W-:Y:S01]  /*4310*/  ISETP.GE.AND P0, PT, R2, R5, PT ;  /* 0x000000050200720c */ /* 0x000fe20003f06270 */
[----:B---3--:R-:W-:-:S02]  /*4320*/  FMUL.FTZ R7, R23, R4 ;  /* 0x0000000417077220 */ /* 0x008fc40000410000 */
[----:B------:R-:W-:Y:S01]  /*4330*/  HMMA.16816.F32 R20, R12, R30, RZ ;  /* 0x0000001e0c14723c */ /* 0x000fe200000018ff */
[----:B------:R-:W-:Y:S01]  /*4340*/  VIADD R2, R0, 0xb0 ;  /* 0x000000b000027836 */ /* 0x000fe20000000000 */
[----:B------:R-:W-:Y:S02]  /*4350*/  FSEL R47, R47, -INF , !P5 ;  /* 0xff8000002f2f7808 */ /* 0x000fe40006800000 */
[----:B------:R-:W-:Y:S02]  /*4360*/  FSEL R128, R128, -INF , !P5 ;  /* 0xff80000080807808 */ /* 0x000fe40006800000 */
[----:B------:R-:W-:Y:S02]  /*4370*/  FSEL R41, R159, -INF , !P6 ;  /* 0xff8000009f297808 */ /* 0x000fe40007000000 */
[----:B------:R-:W-:Y:S01]  /*4380*/  FSEL R139, R162, -INF , !P6 ;  /* 0xff800000a28b7808 */ /* 0x000fe20007000000 */
[----:B--2---:R-:W-:Y:S01]  /*4390*/  HMMA.16816.F32 R16, R8, R36, R16 ;  /* 0x000000240810723c */ /* 0x004fe20000001810 */
[-C--:B------:R-:W-:Y:S01]  /*43a0*/  ISETP.GE.AND P5, PT, R6, R5.reuse, PT ;  /* 0x000000050600720c */ /* 0x080fe20003fa6270 */
[----:B------:R-:W-:Y:S01]  /*43b0*/  VIADD R6, R0, 0x99 ;  /* 0x0000009900067836 */ /* 0x000fe20000000000 */
[----:B------:R-:W-:Y:S01]  /*43c0*/  ISETP.GE.AND P6, PT, R2, R5, PT ;  /* 0x000000050200720c */ /* 0x000fe20003fc6270 */
[----:B------:R-:W-:Y:S01]  /*43d0*/  VIADD R2, R0, 0xb1 ;  /* 0x000000b100027836 */ /* 0x000fe20000000000 */
[----:B------:R-:W-:-:S02]  /*43e0*/  FSEL R40, R141, -INF , !P5 ;  /* 0xff8000008d287808 */ /* 0x000fc40006800000 */
[----:B------:R-:W-:Y:S02]  /*43f0*/  FSEL R44, R44, -INF , !P4 ;  /* 0xff8000002c2c7808 */ /* 0x000fe40006000000 */
[----:B------:R-:W-:Y:S02]  /*4400*/  FSEL R131, R131, -INF , !P4 ;  /* 0xff80000083837808 */ /* 0x000fe40006000000 */
[----:B------:R-:W-:Y:S02]  /*4410*/  FSEL R141, R160, -INF , !P5 ;  /* 0xff800000a08d7808 */ /* 0x000fe40006800000 */
[-C--:B------:R-:W-:Y:S02]  /*4420*/  ISETP.GE.AND P4, PT, R6, R5.reuse, PT ;  /* 0x000000050600720c */ /* 0x080fe40003f86270 */
[----:B------:R-:W-:Y:S01]  /*4430*/  ISETP.GE.AND P5, PT, R2, R5, PT ;  /* 0x000000050200720c */ /* 0x000fe20003fa6270 */
[C---:B------:R-:W-:Y:S01]  /*4440*/  VIADD R2, R0.reuse, 0xb8 ;  /* 0x000000b800027836 */ /* 0x040fe20000000000 */
[----:B------:R-:W-:Y:S01]  /*4450*/  HMMA.16816.F32 R20, R8, R38, R20 ;  /* 0x000000260814723c */ /* 0x000fe20000001814 */
[----:B------:R-:W-:Y:S01]  /*4460*/  VIADD R6, R0, 0xa0 ;  /* 0x000000a000067836 */ /* 0x000fe20000000000 */
[----:B------:R-:W-:-:S02]  /*4470*/  FSEL R39, R143, -INF , !P4 ;  /* 0xff8000008f277808 */ /* 0x000fc40006000000 */
[----:B------:R-:W-:Y:S02]  /*4480*/  FSEL R143, R158, -INF , !P4 ;  /* 0xff8000009e8f7808 */ /* 0x000fe40006000000 */
        /* <DEDUP_REMOVED lines=8> */
[-C--:B------:R-:W-:Y:S01]  /*4510*/  ISETP.GE.AND P3, PT, R2, R5.reuse, PT ;  /* 0x000000050200720c */ /* 0x080fe20003f66270 */
[----:B------:R-:W-:Y:S01]  /*4520*/  VIADD R2, R0, 0xc0 ;  /* 0x000000c000027836 */ /* 0x000fe20000000000 */
[----:B------:R2:W-:Y:S01]  /*4530*/  MUFU.TANH R67, R6 ;  /* 0x0000000600437308 */ /* 0x0005e20000002400 */
[----:B------:R-:W-:Y:S02]  /*4540*/  FSEL R37, R154, -INF , !P2 ;  /* 0xff8000009a257808 */ /* 0x000fe40005000000 */
[----:B------:R-:W-:Y:S02]  /*4550*/  FSEL R144, R157, -INF , !P2 ;  /* 0xff8000009d907808 */ /* 0x000fe40005000000 */
[----:B------:R-:W-:Y:S01]  /*4560*/  ISETP.GE.AND P2, PT, R2, R5, PT ;  /* 0x000000050200720c */ /* 0x000fe20003f46270 */
[----:B------:R-:W-:Y:S01]  /*4570*/  VIADD R2, R0, 0xc1 ;  /* 0x000000c100027836 */ /* 0x000fe20000000000 */
[----:B------:R-:W-:Y:S01]  /*4580*/  FSEL R36, R146, -INF , !P1 ;  /* 0xff80000092247808 */ /* 0x000fe20004800000 */
[----:B------:R3:W4:Y:S01]  /*4590*/  MUFU.TANH R84, R7 ;  /* 0x0000000700547308 */ /* 0x0007220000002400 */
[----:B------:R-:W-:-:S02]  /*45a0*/  FSEL R146, R155, -INF , !P1 ;  /* 0xff8000009b927808 */ /* 0x000fc40004800000 */
[----:B------:R-:W-:Y:S01]  /*45b0*/  ISETP.GE.AND P1, PT, R2, R5, PT ;  /* 0x000000050200720c */ /* 0x000fe20003f26270 */
[----:B--2---:R-:W-:Y:S01]  /*45c0*/  FMUL.FTZ R6, R18, R4 ;  /* 0x0000000412067220 */ /* 0x004fe20000410000 */
[----:B------:R-:W-:-:S03]  /*45d0*/  VIADD R2, R0, 0xc8 ;  /* 0x000000c800027836 */ /* 0x000fc60000000000 */
[----:B------:R2:W-:Y:S01]  /*45e0*/  MUFU.TANH R29, R6 ;  /* 0x00000006001d7308 */ /* 0x0005e20000002400 */
[-C--:B---3--:R-:W-:Y:S01]  /*45f0*/  FMUL.FTZ R7, R16, R4.reuse ;  /* 0x0000000410077220 */ /* 0x088fe20000410000 */
[----:B--2---:R-:W-:Y:S02]  /*4600*/  FMUL.FTZ R6, R19, R4 ;  /* 0x0000000413067220 */ /* 0x004fe40000410000 */
[----:B-1----:R-:W-:Y:S01]  /*4610*/  HMMA.16816.F32 R16, R12, R32, RZ ;  /* 0x000000200c10723c */ /* 0x002fe200000018ff */
[----:B------:R-:W-:Y:S02]  /*4620*/  FSEL R33, R147, -INF , !P0 ;  /* 0xff80000093217808 */ /* 0x000fe40004000000 */
[----:B------:R-:W-:Y:S02]  /*4630*/  FSEL R147, R156, -INF , !P0 ;  /* 0xff8000009c937808 */ /* 0x000fe40004000000 */
[----:B------:R-:W-:Y:S01]  /*4640*/  ISETP.GE.AND P0, PT, R2, R5, PT ;  /* 0x000000050200720c */ /* 0x000fe20003f06270 */
[----:B------:R-:W-:Y:S01]  /*4650*/  VIADD R2, R0, 0xc9 ;  /* 0x000000c900027836 */ /* 0x000fe20000000000 */
[----:B------:R-:W-:-:S02]  /*4660*/  FSEL R32, R150, -INF , !P6 ;  /* 0xff80000096207808 */ /* 0x000fc40007000000 */
[----:B------:R-:W-:Y:S02]  /*4670*/  FSEL R150, R153, -INF , !P6 ;  /* 0xff80000099967808 */ /* 0x000fe40007000000 */
[-C--:B------:R-:W-:Y:S01]  /*4680*/  ISETP.GE.AND P6, PT, R2, R5.reuse, PT ;  /* 0x000000050200720c */ /* 0x080fe20003fc6270 */
[----:B------:R-:W-:Y:S01]  /*4690*/  VIADD R2, R0, 0xd0 ;  /* 0x000000d000027836 */ /* 0x000fe20000000000 */
[----:B------:R-:W-:Y:S02]  /*46a0*/  FSEL R31, R148, -INF , !P5 ;  /* 0xff800000941f7808 */ /* 0x000fe40006800000 */
[----:B------:R-:W-:Y:S02]  /*46b0*/  FSEL R148, R152, -INF , !P5 ;  /* 0xff80000098947808 */ /* 0x000fe40006800000 */
[----:B------:R-:W-:Y:S01]  /*46c0*/  ISETP.GE.AND P5, PT, R2, R5, PT ;  /* 0x000000050200720c */ /* 0x000fe20003fa6270 */
[----:B------:R-:W-:Y:S02]  /*46d0*/  VIADD R2, R0, 0xd1 ;  /* 0x000000d100027836 */ /* 0x000fe40000000000 */
[----:B------:R-:W-:Y:S01]  /*46e0*/  HMMA.16816.F32 R16, R8, R24, R16 ;  /* 0x000000180810723c */ /* 0x000fe20000001810 */
[----:B------:R-:W-:-:S02]  /*46f0*/  FSEL R30, R129, -INF , !P4 ;  /* 0xff800000811e7808 */ /* 0x000fc40006000000 */
[----:B------:R-:W-:Y:S02]  /*4700*/  FSEL R149, R149, -INF , !P4 ;  /* 0xff80000095957808 */ /* 0x000fe40006000000 */
[-C--:B------:R-:W-:Y:S02]  /*4710*/  ISETP.GE.AND P4, PT, R2, R5.reuse, PT ;  /* 0x000000050200720c */ /* 0x080fe40003f86270 */
[----:B------:R-:W-:Y:S01]  /*4720*/  IADD3 R2, PT, PT, R0, 0xd8, RZ ;  /* 0x000000d800027810 */ /* 0x000fe20007ffe0ff */
[----:B------:R-:W-:Y:S01]  /*4730*/  HMMA.16816.F32 R12, R12, R34, RZ ;  /* 0x000000220c0c723c */ /* 0x000fe200000018ff */
[----:B------:R-:W-:Y:S02]  /*4740*/  FSEL R25, R136, -INF , !P3 ;  /* 0xff80000088197808 */ /* 0x000fe40005800000 */
[----:B------:R-:W-:Y:S02]  /*4750*/  FSEL R151, R151, -INF , !P3 ;  /* 0xff80000097977808 */ /* 0x000fe40005800000 */
[----:B------:R-:W-:Y:S01]  /*4760*/  ISETP.GE.AND P3, PT, R2, R5, PT ;  /* 0x000000050200720c */ /* 0x000fe20003f66270 */
[----:B------:R-:W-:Y:S01]  /*4770*/  VIADD R2, R0, 0xd9 ;  /* 0x000000d900027836 */ /* 0x000fe20000000000 */
[----:B------:R1:W-:Y:S01]  /*4780*/  MUFU.TANH R28, R6 ;  /* 0x00000006001c7308 */ /* 0x0003e20000002400 */
[----:B------:R-:W-:-:S02]  /*4790*/  FSEL R24, R118, -INF , !P2 ;  /* 0xff80000076187808 */ /* 0x000fc40005000000 */
[----:B------:R-:W-:Y:S02]  /*47a0*/  FSEL R133, R133, -INF , !P2 ;  /* 0xff80000085857808 */ /* 0x000fe40005000000 */
[----:B------:R-:W-:Y:S01]  /*47b0*/  ISETP.GE.AND P2, PT, R2, R5, PT ;  /* 0x000000050200720c */ /* 0x000fe20003f46270 */
[----:B------:R-:W-:Y:S01]  /*47c0*/  VIADD R2, R0, 0xe0 ;  /* 0x000000e000027836 */ /* 0x000fe20000000000 */
[----:B------:R-:W-:Y:S01]  /*47d0*/  FSEL R132, R132, -INF , !P1 ;  /* 0xff80000084847808 */ /* 0x000fe20004800000 */
[----:B-1----:R-:W-:-:S04]  /*47e0*/  FMUL.FTZ R6, R20, R4 ;  /* 0x0000000414067220 */ /* 0x002fc80000410000 */
[----:B------:R1:W-:Y:S01]  /*47f0*/  MUFU.TANH R20, R6 ;  /* 0x0000000600147308 */ /* 0x0003e20000002400 */
[----:B------:R-:W-:Y:S01]  /*4800*/  HMMA.16816.F32 R12, R8, R26, R12 ;  /* 0x0000001a080c723c */ /* 0x000fe2000000180c */
[----:B------:R-:W-:Y:S02]  /*4810*/  FSEL R26, R102, -INF , !P0 ;  /* 0xff800000661a7808 */ /* 0x000fe40004000000 */
[----:B------:R-:W-:Y:S01]  /*4820*/  FSEL R114, R114, -INF , !P0 ;  /* 0xff80000072727808 */ /* 0x000fe20004000000 */
[----:B-1----:R-:W-:Y:S01]  /*4830*/  FMUL.FTZ R6, R17, R4 ;  /* 0x0000000411067220 */ /* 0x002fe20000410000 */
[----:B------:R-:W-:Y:S02]  /*4840*/  FSEL R17, R115, -INF , !P1 ;  /* 0xff80000073117808 */ /* 0x000fe40004800000 */
[----:B------:R-:W-:Y:S01]  /*4850*/  ISETP.GE.AND P1, PT, R2, R5, PT ;  /* 0x000000050200720c */ /* 0x000fe20003f26270 */
[----:B------:R-:W-:-:S05]  /*4860*/  VIADD R2, R0, 0xe1 ;  /* 0x000000e100027836 */ /* 0x000fca0000000000 */
[-C--:B------:R-:W-:Y:S01]  /*4870*/  ISETP.GE.AND P0, PT, R2, R5.reuse, PT ;  /* 0x000000050200720c */ /* 0x080fe20003f06270 */
[----:B------:R-:W-:Y:S01]  /*4880*/  VIADD R2, R0, 0xe8 ;  /* 0x000000e800027836 */ /* 0x000fe20000000000 */
[----:B------:R-:W-:Y:S02]  /*4890*/  FSEL R69, R69, -INF , !P6 ;  /* 0xff80000045457808 */ /* 0x000fe40007000000 */
[----:B------:R-:W-:Y:S02]  /*48a0*/  FSEL R113, R113, -INF , !P6 ;  /* 0xff80000071717808 */ /* 0x000fe40007000000 */
[----:B------:R-:W-:Y:S01]  /*48b0*/  ISETP.GE.AND P6, PT, R2, R5, PT ;  /* 0x000000050200720c */ /* 0x000fe20003fc6270 */
[----:B------:R-:W-:Y:S01]  /*48c0*/  VIADD R2, R0, 0xe9 ;  /* 0x000000e900027836 */ /* 0x000fe20000000000 */
[----:B----4-:R-:W-:Y:S02]  /*48d0*/  FSEL R85, R85, -INF , !P5 ;  /* 0xff80000055557808 */ /* 0x010fe40006800000 */
[----:B------:R-:W-:-:S02]  /*48e0*/  FSEL R100, R100, -INF , !P5 ;  /* 0xff80000064647808 */ /* 0x000fc40006800000 */
[-C--:B------:R-:W-:Y:S01]  /*48f0*/  ISETP.GE.AND P5, PT, R2, R5.reuse, PT ;  /* 0x000000050200720c */ /* 0x080fe20003fa6270 */
[----:B------:R-:W-:Y:S01]  /*4900*/  VIADD R2, R0, 0xf0 ;  /* 0x000000f000027836 */ /* 0x000fe20000000000 */
[----:B------:R-:W-:Y:S02]  /*4910*/  FSEL R87, R87, -INF , !P4 ;  /* 0xff80000057577808 */ /* 0x000fe40006000000 */
[----:B------:R-:W-:Y:S02]  /*4920*/  FSEL R102, R98, -INF , !P4 ;  /* 0xff80000062667808 */ /* 0x000fe40006000000 */
[----:B------:R-:W-:Y:S01]  /*4930*/  ISETP.GE.AND P4, PT, R2, R5, PT ;  /* 0x000000050200720c */ /* 0x000fe20003f86270 */
[----:B------:R-:W-:Y:S01]  /*4940*/  VIADD R2, R0, 0xf1 ;  /* 0x000000f100027836 */ /* 0x000fe20000000000 */
[----:B------:R-:W1:Y:S01]  /*4950*/  MUFU.TANH R83, R7 ;  /* 0x0000000700537308 */ /* 0x000e620000002400 */
[----:B------:R-:W-:Y:S02]  /*4960*/  FSEL R86, R86, -INF , !P3 ;  /* 0xff80000056567808 */ /* 0x000fe40005800000 */
[----:B------:R-:W-:-:S02]  /*4970*/  FSEL R118, R89, -INF , !P3 ;  /* 0xff80000059767808 */ /* 0x000fc40005800000 */
[-C--:B------:R-:W-:Y:S01]  /*4980*/  ISETP.GE.AND P3, PT, R2, R5.reuse, PT ;  /* 0x000000050200720c */ /* 0x080fe20003f66270 */
[----:B------:R-:W-:Y:S02]  /*4990*/  VIADD R2, R0, 0xf8 ;  /* 0x000000f800027836 */ /* 0x000fe40000000000 */
[----:B------:R2:W-:Y:S01]  /*49a0*/  MUFU.TANH R8, R6 ;  /* 0x0000000600087308 */ /* 0x0005e20000002400 */
[----:B------:R-:W-:Y:S02]  /*49b0*/  FSEL R84, R84, -INF , !P2 ;  /* 0xff80000054547808 */ /* 0x000fe40005000000 */
[----:B------:R-:W-:Y:S01]  /*49c0*/  FSEL R129, R88, -INF , !P2 ;  /* 0xff80000058817808 */ /* 0x000fe20005000000 */
[-C--:B------:R-:W-:Y:S01]  /*49d0*/  FMUL.FTZ R21, R21, R4.reuse ;  /* 0x0000000415157220 */ /* 0x080fe20000410000 */
[----:B------:R-:W-:Y:S01]  /*49e0*/  ISETP.GE.AND P2, PT, R2, R5, PT ;  /* 0x000000050200720c */ /* 0x000fe20003f46270 */
[-C--:B------:R-:W-:Y:S01]  /*49f0*/  FMUL.FTZ R22, R22, R4.reuse ;  /* 0x0000000416167220 */ /* 0x080fe20000410000 */
[-C--:B------:R-:W-:Y:S01]  /*4a00*/  FMUL.FTZ R23, R23, R4.reuse ;  /* 0x0000000417177220 */ /* 0x080fe20000410000 */
[-C--:B------:R-:W-:Y:S01]  /*4a10*/  FMUL.FTZ R16, R16, R4.reuse ;  /* 0x0000000410107220 */ /* 0x080fe20000410000 */
[-C--:B------:R-:W-:Y:S01]  /*4a20*/  FMUL.FTZ R18, R18, R4.reuse ;  /* 0x0000000412127220 */ /* 0x080fe20000410000 */
[-C--:B------:R-:W-:Y:S01]  /*4a30*/  FMUL.FTZ R12, R12, R4.reuse ;  /* 0x000000040c0c7220 */ /* 0x080fe20000410000 */
[-C--:B------:R-:W-:Y:S01]  /*4a40*/  FMUL.FTZ R14, R14, R4.reuse ;  /* 0x000000040e0e7220 */ /* 0x080fe20000410000 */
[-C--:B------:R-:W-:Y:S01]  /*4a50*/  FMUL.FTZ R2, R15, R4.reuse ;  /* 0x000000040f027220 */ /* 0x080fe20000410000 */
[----:B--2---:R-:W-:-:S04]  /*4a60*/  FMUL.FTZ R6, R19, R4 ;  /* 0x0000000413067220 */ /* 0x004fc80000410000 */
[----:B------:R2:W-:Y:S01]  /*4a70*/  MUFU.TANH R7, R6 ;  /* 0x0000000600077308 */ /* 0x0005e20000002400 */
[----:B-1----:R-:W-:Y:S02]  /*4a80*/  FSEL R136, R83, -INF , !P1 ;  /* 0xff80000053887808 */ /* 0x002fe40004800000 */
[----:B------:R-:W-:Y:S02]  /*4a90*/  FSEL R83, R28, -INF , !P0 ;  /* 0xff8000001c537808 */ /* 0x000fe40004000000 */
[----:B------:R-:W-:-:S03]  /*4aa0*/  FSEL R152, R67, -INF , !P0 ;  /* 0xff80000043987808 */ /* 0x000fc60004000000 */
[----:B------:R-:W-:Y:S01]  /*4ab0*/  MUFU.TANH R21, R21 ;  /* 0x0000001500157308 */ /* 0x000fe20000002400 */
[----:B------:R-:W-:Y:S01]  /*4ac0*/  ISETP.NE.AND P0, PT, R226, 0x1, PT ;  /* 0x00000001e200780c */ /* 0x000fe20003f05270 */
[----:B--2---:R-:W-:-:S06]  /*4ad0*/  FMUL.FTZ R6, R13, R4 ;  /* 0x000000040d067220 */ /* 0x004fcc0000410000 */
[----:B------:R-:W1:Y:S08]  /*4ae0*/  MUFU.TANH R22, R22 ;  /* 0x0000001600167308 */ /* 0x000e700000002400 */
[----:B------:R-:W2:Y:S08]  /*4af0*/  MUFU.TANH R23, R23 ;  /* 0x0000001700177308 */ /* 0x000eb00000002400 */
[----:B------:R-:W-:Y:S08]  /*4b00*/  MUFU.TANH R16, R16 ;  /* 0x0000001000107308 */ /* 0x000ff00000002400 */
[----:B------:R-:W3:Y:S08]  /*4b10*/  MUFU.TANH R18, R18 ;  /* 0x0000001200127308 */ /* 0x000ef00000002400 */
[----:B------:R-:W-:Y:S08]  /*4b20*/  MUFU.TANH R12, R12 ;  /* 0x0000000c000c7308 */ /* 0x000ff00000002400 */
[----:B------:R-:W4:Y:S08]  /*4b30*/  MUFU.TANH R14, R14 ;  /* 0x0000000e000e7308 */ /* 0x000f300000002400 */
[----:B------:R-:W-:Y:S08]  /*4b40*/  MUFU.TANH R6, R6 ;  /* 0x0000000600067308 */ /* 0x000ff00000002400 */
[----:B------:R-:W4:Y:S01]  /*4b50*/  MUFU.TANH R2, R2 ;  /* 0x0000000200027308 */ /* 0x000f220000002400 */
[----:B------:R-:W-:Y:S01]  /*4b60*/  VIADD R0, R0, 0xf9 ;  /* 0x000000f900007836 */ /* 0x000fe20000000000 */
[----:B------:R-:W-:-:S02]  /*4b70*/  LOP3.LUT R183, R183, R182, RZ, 0x3c, !PT ;  /* 0x000000b6b7b77212 */ /* 0x000fc400078e3cff */
[----:B------:R-:W-:Y:S01]  /*4b80*/  FSEL R88, R29, -INF , !P1 ;  /* 0xff8000001d587808 */ /* 0x000fe20004800000 */
[----:B------:R-:W-:Y:S01]  /*4b90*/  BSSY.RECONVERGENT B1, `(.L_x_555) ;  /* 0x000007c000017945 */ /* 0x000fe20003800200 */
[----:B------:R-:W-:Y:S02]  /*4ba0*/  ISETP.GE.AND P1, PT, R0, R5, PT ;  /* 0x000000050000720c */ /* 0x000fe40003f26270 */
[----:B------:R-:W-:Y:S02]  /*4bb0*/  LOP3.LUT R182, R183, R182, RZ, 0x3c, !PT ;  /* 0x000000b6b7b67212 */ /* 0x000fe400078e3cff */
[----:B-1----:R-:W-:Y:S02]  /*4bc0*/  FSEL R67, R22, -INF , !P6 ;  /* 0xff80000016437808 */ /* 0x002fe40007000000 */
[----:B------:R-:W-:Y:S02]  /*4bd0*/  FSEL R153, R20, -INF , !P6 ;  /* 0xff80000014997808 */ /* 0x000fe40007000000 */
[----:B--2---:R-:W-:-:S02]  /*4be0*/  FSEL R23, R23, -INF , !P5 ;  /* 0xff80000017177808 */ /* 0x004fc40006800000 */
[----:B------:R-:W-:Y:S02]  /*4bf0*/  FSEL R154, R21, -INF , !P5 ;  /* 0xff800000159a7808 */ /* 0x000fe40006800000 */
[----:B---3--:R-:W-:Y:S02]  /*4c00*/  FSEL R89, R18, -INF , !P4 ;  /* 0xff80000012597808 */ /* 0x008fe40006000000 */
[----:B------:R-:W-:Y:S02]  /*4c10*/  FSEL R155, R16, -INF , !P4 ;  /* 0xff800000109b7808 */ /* 0x000fe40006000000 */
[----:B------:R-:W-:Y:S02]  /*4c20*/  FSEL R98, R7, -INF , !P3 ;  /* 0xff80000007627808 */ /* 0x000fe40005800000 */
[----:B------:R-:W-:Y:S02]  /*4c30*/  FSEL R156, R8, -INF , !P3 ;  /* 0xff800000089c7808 */ /* 0x000fe40005800000 */
[----:B----4-:R-:W-:-:S02]  /*4c40*/  FSEL R115, R14, -INF , !P2 ;  /* 0xff8000000e737808 */ /* 0x010fc40005000000 */
[----:B------:R-:W-:Y:S02]  /*4c50*/  FSEL R157, R12, -INF , !P2 ;  /* 0xff8000000c9d7808 */ /* 0x000fe40005000000 */
[----:B------:R-:W-:Y:S02]  /*4c60*/  FSEL R159, R2, -INF , !P1 ;  /* 0xff800000029f7808 */ /* 0x000fe40004800000 */
[----:B------:R-:W-:Y:S02]  /*4c70*/  FSEL R158, R6, -INF , !P1 ;  /* 0xff800000069e7808 */ /* 0x000fe40004800000 */
[----:B------:R-:W-:Y:S01]  /*4c80*/  LOP3.LUT R183, R183, R182, RZ, 0x3c, !PT ;  /* 0x000000b6b7b77212 */ /* 0x000fe200078e3cff */
        /* <DEDUP_REMOVED lines=15> */
.L_x_558:
[----:B------:R-:W2:Y:S01]  /*4d80*/  LD.E R2, desc[UR4][R134.64+0x170] ;  /* 0x0001700486027980 */ /* 0x000ea2000c101900 */
[----:B------:R-:W-:Y:S02]  /*4d90*/  LEA R9, R226, 0xfffffe00, 0x8 ;  /* 0xfffffe00e2097811 */ /* 0x000fe400078e40ff */
[----:B------:R-:W-:Y:S02]  /*4da0*/  IABS R8, R184 ;  /* 0x000000b800087213 */ /* 0x000fe40000000000 */
[----:B------:R-:W-:Y:S02]  /*4db0*/  IABS R7, R9 ;  /* 0x0000000900077213 */ /* 0x000fe40000000000 */
[-C--:B--2---:R-:W-:Y:S02]  /*4dc0*/  IABS R0, R2.reuse ;  /* 0x0000000200007213 */ /* 0x084fe40000000000 */
[----:B------:R-:W-:Y:S02]  /*4dd0*/  IABS R10, R2 ;  /* 0x00000002000a7213 */ /* 0x000fe40000000000 */
[----:B------:R-:W1:Y:S08]  /*4de0*/  I2F.RP R4, R0 ;  /* 0x0000000000047306 */ /* 0x000e700000209400 */
[----:B-1----:R-:W1:Y:S02]  /*4df0*/  MUFU.RCP R4, R4 ;  /* 0x0000000400047308 */ /* 0x002e640000001000 */
[----:B-1----:R-:W-:-:S06]  /*4e00*/  VIADD R4, R4, 0xffffffe ;  /* 0x0ffffffe04047836 */ /* 0x002fcc0000000000 */
[----:B------:R-:W1:Y:S02]  /*4e10*/  F2I.FTZ.U32.TRUNC.NTZ R5, R4 ;  /* 0x0000000400057305 */ /* 0x000e64000021f000 */
[----:B-1----:R-:W-:-:S04]  /*4e20*/  IMAD.MOV R4, RZ, RZ, -R5 ;  /* 0x000000ffff047224 */ /* 0x002fc800078e0a05 */
[----:B------:R-:W-:Y:S01]  /*4e30*/  IMAD R6, R4, R0, RZ ;  /* 0x0000000004067224 */ /* 0x000fe200078e02ff */
[----:B------:R-:W-:-:S05]  /*4e40*/  MOV R4, RZ ;  /* 0x000000ff00047202 */ /* 0x000fca0000000f00 */
[----:B------:R-:W-:-:S04]  /*4e50*/  IMAD.HI.U32 R5, R5, R6, R4 ;  /* 0x0000000605057227 */ /* 0x000fc800078e0004 */
[----:B------:R-:W-:Y:S02]  /*4e60*/  IMAD.MOV.U32 R6, RZ, RZ, R7 ;  /* 0x000000ffff067224 */ /* 0x000fe400078e0007 */
[----:B------:R-:W-:Y:S02]  /*4e70*/  IMAD.MOV R7, RZ, RZ, -R10 ;  /* 0x000000ffff077224 */ /* 0x000fe400078e0a0a */
[----:B------:R-:W-:-:S04]  /*4e80*/  IMAD.HI.U32 R4, R5, R6, RZ ;  /* 0x0000000605047227 */ /* 0x000fc800078e00ff */
[----:B------:R-:W-:-:S04]  /*4e90*/  IMAD.HI.U32 R5, R5, R8, RZ ;  /* 0x0000000805057227 */ /* 0x000fc800078e00ff */
[-C--:B------:R-:W-:Y:S02]  /*4ea0*/  IMAD R6, R4, R7.reuse, R6 ;  /* 0x0000000704067224 */ /* 0x080fe400078e0206 */
[----:B------:R-:W-:-:S03]  /*4eb0*/  IMAD R7, R5, R7, R8 ;  /* 0x0000000705077224 */ /* 0x000fc600078e0208 */
[C---:B------:R-:W-:Y:S02]  /*4ec0*/  ISETP.GT.U32.AND P2, PT, R0.reuse, R6, PT ;  /* 0x000000060000720c */ /* 0x040fe40003f44070 */
[----:B------:R-:W-:-:S11]  /*4ed0*/  ISETP.GT.U32.AND P4, PT, R0, R7, PT ;  /* 0x000000070000720c */ /* 0x000fd60003f84070 */
[-C--:B------:R-:W-:Y:S01]  /*4ee0*/  @!P2 IADD3 R6, PT, PT, R6, -R0.reuse, RZ ;  /* 0x800000000606a210 */ /* 0x080fe20007ffe0ff */
[----:B------:R-:W-:Y:S01]  /*4ef0*/  @!P2 VIADD R4, R4, 0x1 ;  /* 0x000000010404a836 */ /* 0x000fe20000000000 */
[----:B------:R-:W-:Y:S01]  /*4f00*/  @!P4 IADD3 R5, PT, PT, R5, 0x1, RZ ;  /* 0x000000010505c810 */ /* 0x000fe20007ffe0ff */
[----:B------:R-:W-:Y:S01]  /*4f10*/  @!P4 IMAD.IADD R7, R7, 0x1, -R0 ;  /* 0x000000010707c824 */ /* 0x000fe200078e0a00 */
[----:B------:R-:W-:Y:S02]  /*4f20*/  ISETP.GE.U32.AND P5, PT, R6, R0, PT ;  /* 0x000000000600720c */ /* 0x000fe40003fa6070 */
[----:B------:R-:W-:Y:S02]  /*4f30*/  LOP3.LUT R6, R184, R2, RZ, 0x3c, !PT ;  /* 0x00000002b8067212 */ /* 0x000fe400078e3cff */
[----:B------:R-:W-:Y:S02]  /*4f40*/  ISETP.GE.U32.AND P6, PT, R7, R0, PT ;  /* 0x000000000700720c */ /* 0x000fe40003fc6070 */
[----:B------:R-:W-:-:S02]  /*4f50*/  LOP3.LUT R0, R9, R2, RZ, 0x3c, !PT ;  /* 0x0000000209007212 */ /* 0x000fc400078e3cff */
[----:B------:R-:W-:Y:S02]  /*4f60*/  ISETP.GE.AND P3, PT, R6, RZ, PT ;  /* 0x000000ff0600720c */ /* 0x000fe40003f66270 */
[----:B------:R-:W-:Y:S02]  /*4f70*/  ISETP.GE.AND P1, PT, R0, RZ, PT ;  /* 0x000000ff0000720c */ /* 0x000fe40003f26270 */
[----:B------:R-:W-:Y:S01]  /*4f80*/  ISETP.NE.AND P2, PT, R2, RZ, PT ;  /* 0x000000ff0200720c */ /* 0x000fe20003f45270 */
[----:B------:R-:W-:Y:S01]  /*4f90*/  @P5 VIADD R4, R4, 0x1 ;  /* 0x0000000104045836 */ /* 0x000fe20000000000 */
[----:B------:R-:W-:-:S03]  /*4fa0*/  LOP3.LUT R0, RZ, R2, RZ, 0x33, !PT ;  /* 0x00000002ff007212 */ /* 0x000fc600078e33ff */
[----:B------:R-:W-:-:S04]  /*4fb0*/  @P6 VIADD R5, R5, 0x1 ;  /* 0x0000000105056836 */ /* 0x000fc80000000000 */
[----:B------:R-:W-:Y:S02]  /*4fc0*/  @!P3 IMAD.MOV R5, RZ, RZ, -R5 ;  /* 0x000000ffff05b224 */ /* 0x000fe400078e0a05 */
[----:B------:R-:W-:-:S04]  /*4fd0*/  @!P1 IADD3 R4, PT, PT, -R4, RZ, RZ ;  /* 0x000000ff04049210 */ /* 0x000fc80007ffe1ff */
[C---:B------:R-:W-:Y:S02]  /*4fe0*/  SEL R10, R0.reuse, R4, !P2 ;  /* 0x00000004000a7207 */ /* 0x040fe40005000000 */
[----:B------:R-:W-:Y:S02]  /*4ff0*/  SEL R0, R0, R5, !P2 ;  /* 0x0000000500007207 */ /* 0x000fe40005000000 */
[----:B------:R-:W2:Y:S01]  /*5000*/  LD.E.64 R4, desc[UR4][R134.64+0x38] ;  /* 0x0000380486047980 */ /* 0x000ea2000c101b00 */
[----:B------:R-:W-:-:S04]  /*5010*/  IMAD.WIDE R8, R10, 0x4, R182 ;  /* 0x000000040a087825 */ /* 0x000fc800078e02b6 */
[C---:B------:R-:W-:Y:S01]  /*5020*/  IMAD.WIDE R6, R0.reuse, 0x4, R182 ;  /* 0x0000000400067825 */ /* 0x040fe200078e02b6 */
[----:B------:R-:W3:Y:S04]  /*5030*/  LD.E R12, desc[UR4][R8.64] ;  /* 0x00000004080c7980 */ /* 0x000ee8000c101900 */
[----:B------:R1:W3:Y:S04]  /*5040*/  LD.E R11, desc[UR4][R6.64] ;  /* 0x00000004060b7980 */ /* 0x0002e8000c101900 */
[----:B------:R-:W4:Y:S01]  /*5050*/  LD.E.64 R8, desc[UR4][R134.64+0x20] ;  /* 0x0000200486087980 */ /* 0x000f22000c101b00 */
[----:B------:R-:W-:-:S05]  /*5060*/  IADD3 R0, PT, PT, R0, -R10, RZ ;  /* 0x8000000a00007210 */ /* 0x000fca0007ffe0ff */
[----:B------:R-:W-:-:S05]  /*5070*/  IMAD R2, R2, R0, -0x100 ;  /* 0xffffff0002027424 */ /* 0x000fca00078e0200 */
[----:B------:R-:W-:Y:S01]  /*5080*/  SHF.R.S32.HI R10, RZ, 0x1f, R2 ;  /* 0x0000001fff0a7819 */ /* 0x000fe20000011402 */
[-C--:B--2---:R-:W-:Y:S02]  /*5090*/  IMAD R0, R5, R2.reuse, RZ ;  /* 0x0000000205007224 */ /* 0x084fe400078e02ff */
[----:B-1----:R-:W-:-:S04]  /*50a0*/  IMAD.WIDE.U32 R6, R4, R2, RZ ;  /* 0x0000000204067225 */ /* 0x002fc800078e00ff */
[----:B------:R-:W-:Y:S02]  /*50b0*/  IMAD R4, R4, R10, R0 ;  /* 0x0000000a04047224 */ /* 0x000fe400078e0200 */
[----:B---3--:R-:W-:-:S03]  /*50c0*/  IMAD.IADD R0, R12, 0x1, -R11 ;  /* 0x000000010c007824 */ /* 0x008fc600078e0a0b */
[----:B------:R-:W-:Y:S01]  /*50d0*/  IADD3 R5, PT, PT, R7, R4, RZ ;  /* 0x0000000407057210 */ /* 0x000fe20007ffe0ff */
[----:B------:R-:W-:Y:S01]  /*50e0*/  IMAD.MOV.U32 R4, RZ, RZ, R6 ;  /* 0x000000ffff047224 */ /* 0x000fe200078e0006 */
[----:B------:R-:W-:Y:S01]  /*50f0*/  SHF.R.S32.HI R7, RZ, 0x1f, R0 ;  /* 0x0000001fff077819 */ /* 0x000fe20000011400 */
[----:B----4-:R-:W-:Y:S02]  /*5100*/  IMAD R2, R9, R0, RZ ;  /* 0x0000000009027224 */ /* 0x010fe400078e02ff */
[----:B------:R-:W-:-:S04]  /*5110*/  IMAD.WIDE.U32 R4, R0, R8, R4 ;  /* 0x0000000800047225 */ /* 0x000fc800078e0004 */
[----:B------:R-:W-:Y:S01]  /*5120*/  IMAD R0, R8, R7, R2 ;  /* 0x0000000708007224 */ /* 0x000fe200078e0202 */
[----:B------:R-:W-:-:S04]  /*5130*/  LEA R186, P1, R4, R186, 0x1 ;  /* 0x000000ba04ba7211 */ /* 0x000fc800078208ff */
[----:B------:R-:W-:-:S04]  /*5140*/  IADD3 R0, PT, PT, R5, R0, RZ ;  /* 0x0000000005007210 */ /* 0x000fc80007ffe0ff */
[----:B------:R-:W-:Y:S02]  /*5150*/  LEA.HI.X R185, R4, R185, R0, 0x1, P1 ;  /* 0x000000b904b97211 */ /* 0x000fe400008f0c00 */
.L_x_559:
[----:B------:R-:W-:Y:S05]  /*5160*/  BSYNC.RECONVERGENT B0 ;  /* 0x0000000000007941 */ /* 0x000fea0003800200 */
.L_x_557:
[C---:B------:R-:W-:Y:S01]  /*5170*/  IMAD.SHL.U32 R2, R230.reuse, 0x40, RZ ;  /* 0x00000040e6027824 */ /* 0x040fe200078e00ff */
[----:B------:R-:W-:Y:S01]  /*5180*/  SHF.L.U64.HI R0, R230, 0x6, R231 ;  /* 0x00000006e6007819 */ /* 0x000fe200000102e7 */
[----:B------:R-:W-:Y:S02]  /*5190*/  IMAD.MOV.U32 R6, RZ, RZ, R186 ;  /* 0x000000ffff067224 */ /* 0x000fe400078e00ba */
[----:B------:R-:W-:Y:S01]  /*51a0*/  IMAD.MOV.U32 R7, RZ, RZ, R185 ;  /* 0x000000ffff077224 */ /* 0x000fe200078e00b9 */
[----:B------:R-:W-:-:S04]  /*51b0*/  IADD3 R4, P1, PT, R2, R186, RZ ;  /* 0x000000ba02047210 */ /* 0x000fc80007f3e0ff */
[-C--:B------:R-:W-:Y:S01]  /*51c0*/  IADD3 R12, P2, PT, R4, R2.reuse, RZ ;  /* 0x00000002040c7210 */ /* 0x080fe20007f5e0ff */
[----:B------:R-:W-:Y:S01]  /*51d0*/  IMAD.X R5, R0, 0x1, R185, P1 ;  /* 0x0000000100057824 */ /* 0x000fe200008e06b9 */
[----:B------:R-:W-:Y:S01]  /*51e0*/  @!PT LDS RZ, [RZ] ;  /* 0x00000000fffff984 */ /* 0x000fe20000000800 */
[----:B------:R-:W-:Y:S01]  /*51f0*/  @!PT LDS RZ, [RZ] ;  /* 0x00000000fffff984 */ /* 0x000fe20000000800 */
[----:B------:R-:W-:Y:S01]  /*5200*/  @!PT LDS RZ, [RZ] ;  /* 0x00000000fffff984 */ /* 0x000fe20000000800 */
[----:B------:R1:W-:Y:S02]  /*5210*/  LDGSTS.E.BYPASS.LTC128B.128 [R168+0x1000], desc[UR4][R6.64] ;  /* 0x0100000006a87fae */ /* 0x0003e4000b981a04 */
[-C--:B------:R-:W-:Y:S01]  /*5220*/  IADD3 R10, P1, PT, R12, R2.reuse, RZ ;  /* 0x000000020c0a7210 */ /* 0x080fe20007f3e0ff */
[--C-:B------:R-:W-:Y:S01]  /*5230*/  IMAD.X R13, R5, 0x1, R0.reuse, P2 ;  /* 0x00000001050d7824 */ /* 0x100fe200010e0600 */
[----:B------:R2:W-:Y:S02]  /*5240*/  LDGSTS.E.BYPASS.LTC128B.128 [R168+0x1800], desc[UR4][R4.64] ;  /* 0x0180000004a87fae */ /* 0x0005e4000b981a04 */
[----:B------:R-:W-:Y:S02]  /*5250*/  IADD3 R8, P2, PT, R10, R2, RZ ;  /* 0x000000020a087210 */ /* 0x000fe40007f5e0ff */
[----:B------:R-:W-:Y:S01]  /*5260*/  IADD3.X R11, PT, PT, R13, R0, RZ, P1, !PT ;  /* 0x000000000d0b7210 */ /* 0x000fe20000ffe4ff */
[----:B------:R3:W-:Y:S04]  /*5270*/  LDGSTS.E.BYPASS.LTC128B.128 [R168+0x2000], desc[UR4][R12.64] ;  /* 0x020000000ca87fae */ /* 0x0007e8000b981a04 */
[----:B------:R-:W-:Y:S01]  /*5280*/  IMAD.X R9, R11, 0x1, R0, P2 ;  /* 0x000000010b097824 */ /* 0x000fe200010e0600 */
[----:B------:R4:W-:Y:S04]  /*5290*/  LDGSTS.E.BYPASS.LTC128B.128 [R168+0x2800], desc[UR4][R10.64] ;  /* 0x028000000aa87fae */ /* 0x0009e8000b981a04 */
[----:B------:R4:W-:Y:S01]  /*52a0*/  LDGSTS.E.BYPASS.LTC128B.128 [R168+0x3000], desc[UR4][R8.64] ;  /* 0x0300000008a87fae */ /* 0x0009e2000b981a04 */
[----:B-1----:R-:W-:-:S04]  /*52b0*/  IADD3 R6, P1, PT, R8, R2, RZ ;  /* 0x0000000208067210 */ /* 0x002fc80007f3e0ff */
[----:B--2---:R-:W-:Y:S01]  /*52c0*/  IADD3 R4, P2, PT, R6, R2, RZ ;  /* 0x0000000206047210 */ /* 0x004fe20007f5e0ff */
[----:B------:R-:W-:-:S03]  /*52d0*/  IMAD.X R7, R9, 0x1, R0, P1 ;  /* 0x0000000109077824 */ /* 0x000fc600008e0600 */
[----:B---3--:R-:W-:Y:S02]  /*52e0*/  IADD3 R12, P1, PT, R4, R2, RZ ;  /* 0x00000002040c7210 */ /* 0x008fe40007f3e0ff */
[----:B------:R4:W-:Y:S01]  /*52f0*/  LDGSTS.E.BYPASS.LTC128B.128 [R168+0x3800], desc[UR4][R6.64] ;  /* 0x0380000006a87fae */ /* 0x0009e2000b981a04 */
[----:B------:R-:W-:-:S05]  /*5300*/  IADD3.X R5, PT, PT, R7, R0, RZ, P2, !PT ;  /* 0x0000000007057210 */ /* 0x000fca00017fe4ff */
[----:B------:R-:W-:Y:S01]  /*5310*/  IMAD.X R13, R5, 0x1, R0, P1 ;  /* 0x00000001050d7824 */ /* 0x000fe200008e0600 */
[----:B------:R4:W-:Y:S04]  /*5320*/  LDGSTS.E.BYPASS.LTC128B.128 [R168+0x4000], desc[UR4][R4.64] ;  /* 0x0400000004a87fae */ /* 0x0009e8000b981a04 */
[----:B------:R4:W-:Y:S04]  /*5330*/  LDGSTS.E.BYPASS.LTC128B.128 [R168+0x4800], desc[UR4][R12.64] ;  /* 0x048000000ca87fae */ /* 0x0009e8000b981a04 */
[----:B------:R-:W0:Y:S02]  /*5340*/  LDGDEPBAR ;  /* 0x00000000000079af */ /* 0x000e240000000000 */
.L_x_556:
[----:B------:R-:W-:Y:S05]  /*5350*/  BSYNC.RECONVERGENT B1 ;  /* 0x0000000000017941 */ /* 0x000fea0003800200 */
.L_x_555:
[----:B------:R-:W2:Y:S01]  /*5360*/  LD.E R0, desc[UR4][R134.64+0xdc] ;  /* 0x0000dc0486007980 */ /* 0x000ea2000c101900 */
[----:B------:R-:W-:Y:S02]  /*5370*/  FMNMX3.FTZ R21, R79, R78, R77, !PT ;  /* 0x0000004e4f157276 */ /* 0x000fe4000781004d */
[----:B------:R-:W-:Y:S02]  /*5380*/  FMNMX3.FTZ R22, R91, R90, R92, !PT ;  /* 0x0000005a5b167276 */ /* 0x000fe4000781005c */
[----:B------:R-:W-:Y:S02]  /*5390*/  FMNMX3.FTZ R21, R21, R82, R81, !PT ;  /* 0x0000005215157276 */ /* 0x000fe40007810051 */
[----:B------:R-:W-:Y:S02]  /*53a0*/  FMNMX3.FTZ R22, R22, R95, R97, !PT ;  /* 0x0000005f16167276 */ /* 0x000fe40007810061 */
[----:B------:R-:W-:Y:S02]  /*53b0*/  FMNMX3.FTZ R21, R21, R80, R76, !PT ;  /* 0x0000005015157276 */ /* 0x000fe4000781004c */
[----:B------:R-:W-:-:S02]  /*53c0*/  FMNMX3.FTZ R22, R22, R96, R93, !PT ;  /* 0x0000006016167276 */ /* 0x000fc4000781005d */
        /* <DEDUP_REMOVED lines=56> */
[----:B------:R-:W-:Y:S02]  /*5750*/  FMNMX.FTZ R21, R159, R21, !PT ;  /* 0x000000159f157209 */ /* 0x000fe40007810000 */
[----:B------:R-:W-:Y:S02]  /*5760*/  FMNMX.FTZ R22, R158, R22, !PT ;  /* 0x000000169e167209 */ /* 0x000fe40007810000 */
[----:B------:R-:W-:Y:S01]  /*5770*/  LOP3.LUT R165, R165, 0x120, R209, 0xf8, !PT ;  /* 0x00000120a5a57812 */ /* 0x000fe200078ef8d1 */
[----:B------:R-:W1:Y:S03]  /*5780*/  SHFL.BFLY PT, R2, R21, 0x2, 0x1f ;  /* 0x0c401f0015027f89 */ /* 0x000e6600000e0000 */
[----:B------:R-:W-:Y:S01]  /*5790*/  LEA R165, R165, R3, 0x1 ;  /* 0x00000003a5a57211 */ /* 0x000fe200078e08ff */
[----:B----4-:R-:W3:Y:S03]  /*57a0*/  SHFL.BFLY PT, R6, R22, 0x2, 0x1f ;  /* 0x0c401f0016067f89 */ /* 0x010ee600000e0000 */
[----:B------:R-:W-:-:S05]  /*57b0*/  IADD3 R20, PT, PT, R142, R165, RZ ;  /* 0x000000a58e147210 */ /* 0x000fca0007ffe0ff */
[----:B------:R-:W-:Y:S01]  /*57c0*/  LDSM.16.MT88.4 R12, [R20+0x5000] ;  /* 0x00500000140c783b */ /* 0x000fe20000004200 */
[----:B-1----:R-:W-:Y:S02]  /*57d0*/  FMNMX.FTZ R21, R21, R2, !PT ;  /* 0x0000000215157209 */ /* 0x002fe40007810000 */
[----:B---3--:R-:W-:-:S03]  /*57e0*/  FMNMX.FTZ R22, R22, R6, !PT ;  /* 0x0000000616167209 */ /* 0x008fc60007810000 */
[----:B------:R-:W1:Y:S02]  /*57f0*/  SHFL.BFLY PT, R2, R21, 0x1, 0x1f ;  /* 0x0c201f0015027f89 */ /* 0x000e6400000e0000 */
[----:B-1----:R-:W-:-:S04]  /*5800*/  FMNMX.FTZ R21, R21, R2, !PT ;  /* 0x0000000215157209 */ /* 0x002fc80007810000 */
[----:B------:R-:W-:Y:S01]  /*5810*/  FSETP.NEU.FTZ.AND P1, PT, R21, -INF , PT ;  /* 0xff8000001500780b */ /* 0x000fe20003f3d000 */
[----:B--2---:R-:W-:-:S05]  /*5820*/  FMUL.FTZ R5, R0, R21 ;  /* 0x0000001500057220 */ /* 0x004fca0000410000 */
[----:B------:R-:W-:-:S05]  /*5830*/  FSEL R5, R5, RZ, P1 ;  /* 0x000000ff05057208 */ /* 0x000fca0000800000 */
[-CC-:B------:R-:W-:Y:S01]  /*5840*/  FFMA.FTZ R2, R79, R0.reuse, -R5.reuse ;  /* 0x000000004f027223 */ /* 0x180fe20000010805 */
[----:B------:R-:W-:-:S03]  /*5850*/  FFMA.FTZ R4, R37, R0, -R5 ;  /* 0x0000000025047223 */ /* 0x000fc60000010805 */
[----:B------:R1:W-:Y:S08]  /*5860*/  MUFU.EX2 R161, R2 ;  /* 0x0000000200a17308 */ /* 0x0003f00000000800 */
[----:B------:R2:W-:Y:S01]  /*5870*/  MUFU.EX2 R214, R4 ;  /* 0x0000000400d67308 */ /* 0x0005e20000000800 */
[----:B-1----:R-:W-:-:S07]  /*5880*/  FFMA.FTZ R2, R78, R0, -R5 ;  /* 0x000000004e027223 */ /* 0x002fce0000010805 */
[----:B------:R1:W3:Y:S01]  /*5890*/  MUFU.EX2 R160, R2 ;  /* 0x0000000200a07308 */ /* 0x0002e20000000800 */
[----:B--2---:R-:W2:Y:S01]  /*58a0*/  SHFL.BFLY PT, R4, R22, 0x1, 0x1f ;  /* 0x0c201f0016047f89 */ /* 0x004ea200000e0000 */
[----:B-1----:R-:W-:Y:S01]  /*58b0*/  FFMA.FTZ R2, R77, R0, -R5 ;  /* 0x000000004d027223 */ /* 0x002fe20000010805 */
[----:B---3--:R-:W-:Y:S01]  /*58c0*/  F2FP.F16.F32.PACK_AB R9, R160, R161 ;  /* 0x000000a1a009723e */ /* 0x008fe200000000ff */
[----:B------:R-:W-:-:S04]  /*58d0*/  FADD.FTZ R3, R161, R160 ;  /* 0x000000a0a1037221 */ /* 0x000fc80000010000 */
[----:B------:R1:W3:Y:S01]  /*58e0*/  MUFU.EX2 R162, R2 ;  /* 0x0000000200a27308 */ /* 0x0002e20000000800 */
[----:B--2---:R-:W-:-:S04]  /*58f0*/  FMNMX.FTZ R22, R22, R4, !PT ;  /* 0x0000000416167209 */ /* 0x004fc80007810000 */
[----:B------:R-:W-:Y:S01]  /*5900*/  FSETP.NEU.FTZ.AND P1, PT, R22, -INF , PT ;  /* 0xff8000001600780b */ /* 0x000fe20003f3d000 */
[----:B------:R-:W-:Y:S01]  /*5910*/  FMUL.FTZ R7, R0, R22 ;  /* 0x0000001600077220 */ /* 0x000fe20000410000 */
[----:B-1----:R-:W-:-:S04]  /*5920*/  FFMA.FTZ R2, R82, R0, -R5 ;  /* 0x0000000052027223 */ /* 0x002fc80000010805 */
[----:B------:R-:W-:Y:S01]  /*5930*/  FSEL R7, R7, RZ, P1 ;  /* 0x000000ff07077208 */ /* 0x000fe20000800000 */
[----:B---3--:R-:W-:Y:S01]  /*5940*/  FADD.FTZ R3, R162, R3 ;  /* 0x00000003a2037221 */ /* 0x008fe20000010000 */
[----:B------:R1:W2:Y:S02]  /*5950*/  MUFU.EX2 R163, R2 ;  /* 0x0000000200a37308 */ /* 0x0002a40000000800 */
[----:B-1----:R-:W-:Y:S01]  /*5960*/  FFMA.FTZ R2, R81, R0, -R5 ;  /* 0x0000000051027223 */ /* 0x002fe20000010805 */
[C---:B--2---:R-:W-:Y:S01]  /*5970*/  F2FP.F16.F32.PACK_AB R11, R163.reuse, R162 ;  /* 0x000000a2a30b723e */ /* 0x044fe200000000ff */
[----:B------:R-:W-:-:S04]  /*5980*/  FADD.FTZ R3, R163, R3 ;  /* 0x00000003a3037221 */ /* 0x000fc80000010000 */
[----:B------:R1:W2:Y:S02]  /*5990*/  MUFU.EX2 R169, R2 ;  /* 0x0000000200a97308 */ /* 0x0002a40000000800 */
[----:B-1----:R-:W-:Y:S01]  /*59a0*/  FFMA.FTZ R2, R80, R0, -R5 ;  /* 0x0000000050027223 */ /* 0x002fe20000010805 */
[----:B--2---:R-:W-:-:S05]  /*59b0*/  FADD.FTZ R3, R169, R3 ;  /* 0x00000003a9037221 */ /* 0x004fca0000010000 */
[----:B------:R1:W-:Y:S02]  /*59c0*/  MUFU.EX2 R170, R2 ;  /* 0x0000000200aa7308 */ /* 0x0003e40000000800 */
[----:B-1----:R-:W-:-:S06]  /*59d0*/  FFMA.FTZ R2, R76, R0, -R5 ;  /* 0x000000004c027223 */ /* 0x002fcc0000010805 */
        /* <DEDUP_REMOVED lines=57> */
[-CC-:B-1----:R-:W-:Y:S02]  /*5d70*/  FFMA.FTZ R2, R45, R0.reuse, -R5.reuse ;  /* 0x000000002d027223 */ /* 0x182fe40000010805 */
[----:B------:R-:W-:Y:S04]  /*5d80*/  LDSM.16.MT88.4 R44, [R20+0x5800] ;  /* 0x00580000142c783b */ /* 0x000fe80000004200 */
        /* <DEDUP_REMOVED lines=28> */
[-C--:B-1----:R-:W-:Y:S02]  /*5f50*/  FFMA.FTZ R2, R17, R0.reuse, -R5 ;  /* 0x0000000011027223 */ /* 0x082fe40000010805 */
[----:B------:R-:W1:Y:S04]  /*5f60*/  LDSM.16.MT88.4 R16, [R165+0x5000] ;  /* 0x00500000a510783b */ /* 0x000e680000004200 */
[----:B------:R2:W-:Y:S02]  /*5f70*/  MUFU.EX2 R223, R2 ;  /* 0x0000000200df7308 */ /* 0x0005e40000000800 */
[----:B--2---:R-:W-:-:S06]  /*5f80*/  FFMA.FTZ R2, R91, R0, -R7 ;  /* 0x000000005b027223 */ /* 0x004fcc0000010807 */
[----:B------:R2:W-:Y:S02]  /*5f90*/  MUFU.EX2 R6, R2 ;  /* 0x0000000200067308 */ /* 0x0005e40000000800 */
[----:B--2---:R-:W-:-:S06]  /*5fa0*/  FFMA.FTZ R2, R90, R0, -R7 ;  /* 0x000000005a027223 */ /* 0x004fcc0000010807 */
[----:B------:R2:W3:Y:S02]  /*5fb0*/  MUFU.EX2 R4, R2 ;  /* 0x0000000200047308 */ /* 0x0004e40000000800 */
[----:B--2---:R-:W-:Y:S01]  /*5fc0*/  FFMA.FTZ R2, R92, R0, -R7 ;  /* 0x000000005c027223 */ /* 0x004fe20000010807 */
[----:B---3--:R-:W-:Y:S01]  /*5fd0*/  F2FP.F16.F32.PACK_AB R8, R4, R6 ;  /* 0x000000060408723e */ /* 0x008fe200000000ff */
[----:B------:R-:W-:Y:S01]  /*5fe0*/  FADD.FTZ R4, R6, R4 ;  /* 0x0000000406047221 */ /* 0x000fe20000010000 */
[----:B------:R-:W-:-:S03]  /*5ff0*/  FFMA.FTZ R6, R23, R0, -R5 ;  /* 0x0000000017067223 */ /* 0x000fc60000010805 */
[----:B------:R2:W3:Y:S02]  /*6000*/  MUFU.EX2 R49, R2 ;  /* 0x0000000200317308 */ /* 0x0004e40000000800 */
[----:B--2---:R-:W-:Y:S01]  /*6010*/  FFMA.FTZ R2, R95, R0, -R7 ;  /* 0x000000005f027223 */ /* 0x004fe20000010807 */
[----:B---3--:R-:W-:-:S05]  /*6020*/  FADD.FTZ R4, R49, R4 ;  /* 0x0000000431047221 */ /* 0x008fca0000010000 */
[----:B------:R2:W3:Y:S02]  /*6030*/  MUFU.EX2 R48, R2 ;  /* 0x0000000200307308 */ /* 0x0004e40000000800 */
[----:B--2---:R-:W-:Y:S01]  /*6040*/  FFMA.FTZ R2, R97, R0, -R7 ;  /* 0x0000000061027223 */ /* 0x004fe20000010807 */
[C---:B---3--:R-:W-:Y:S01]  /*6050*/  F2FP.F16.F32.PACK_AB R10, R48.reuse, R49 ;  /* 0x00000031300a723e */ /* 0x048fe200000000ff */
[----:B------:R-:W-:-:S04]  /*6060*/  FADD.FTZ R4, R48, R4 ;  /* 0x0000000430047221 */ /* 0x000fc80000010000 */
[----:B------:R2:W3:Y:S02]  /*6070*/  MUFU.EX2 R50, R2 ;  /* 0x0000000200327308 */ /* 0x0004e40000000800 */
[----:B-1----:R-:W-:Y:S01]  /*6080*/  HMMA.16816.F32 R28, R8, R16, RZ ;  /* 0x00000010081c723c */ /* 0x002fe200000018ff */
[----:B--2---:R-:W-:Y:S01]  /*6090*/  FFMA.FTZ R2, R96, R0, -R7 ;  /* 0x0000000060027223 */ /* 0x004fe20000010807 */
[----:B---3--:R-:W-:-:S04]  /*60a0*/  FADD.FTZ R4, R50, R4 ;  /* 0x0000000432047221 */ /* 0x008fc80000010000 */
[----:B------:R1:W2:Y:S02]  /*60b0*/  MUFU.EX2 R58, R2 ;  /* 0x00000002003a7308 */ /* 0x0002a40000000800 */
[----:B-1----:R-:W-:-:S06]  /*60c0*/  FFMA.FTZ R2, R93, R0, -R7 ;  /* 0x000000005d027223 */ /* 0x002fcc0000010807 */
[----:B------:R1:W-:Y:S02]  /*60d0*/  MUFU.EX2 R61, R2 ;  /* 0x00000002003d7308 */ /* 0x0003e40000000800 */
[----:B-1----:R-:W-:-:S06]  /*60e0*/  FFMA.FTZ R2, R94, R0, -R7 ;  /* 0x000000005e027223 */ /* 0x002fcc0000010807 */
[----:B------:R1:W3:Y:S02]  /*60f0*/  MUFU.EX2 R60, R2 ;  /* 0x00000002003c7308 */ /* 0x0002e40000000800 */
[----:B-1----:R-:W-:Y:S02]  /*6100*/  FFMA.FTZ R2, R26, R0, -R5 ;  /* 0x000000001a027223 */ /* 0x002fe40000010805 */
[C---:B------:R-:W-:Y:S04]  /*6110*/  HMMA.16816.F32 R24, R8.reuse, R18, RZ ;  /* 0x000000120818723c */ /* 0x040fe800000018ff */
[----:B------:R1:W-:Y:S04]  /*6120*/  MUFU.EX2 R217, R2 ;  /* 0x0000000200d97308 */ /* 0x0003e80000000800 */
[C---:B------:R-:W-:Y:S08]  /*6130*/  HMMA.16816.F32 R16, R8.reuse, R12, RZ ;  /* 0x0000000c0810723c */ /* 0x040ff000000018ff */
[----:B------:R-:W-:Y:S01]  /*6140*/  HMMA.16816.F32 R12, R8, R14, RZ ;  /* 0x0000000e080c723c */ /* 0x000fe200000018ff */
[----:B--2---:R-:W-:Y:S01]  /*6150*/  F2FP.F16.F32.PACK_AB R8, R58, R50 ;  /* 0x000000323a08723e */ /* 0x004fe200000000ff */
[----:B-1----:R-:W-:Y:S01]  /*6160*/  FFMA.FTZ R2, R99, R0, -R7 ;  /* 0x0000000063027223 */ /* 0x002fe20000010807 */
[----:B------:R-:W-:Y:S01]  /*6170*/  F2FP.F16.F32.PACK_AB R9, R170, R169 ;  /* 0x000000a9aa09723e */ /* 0x000fe200000000ff */
[----:B------:R-:W-:Y:S01]  /*6180*/  LDSM.16.MT88.4 R48, [R20+0x7800] ;  /* 0x007800001430783b */ /* 0x000fe20000004200 */
[----:B---3--:R-:W-:Y:S01]  /*6190*/  F2FP.F16.F32.PACK_AB R10, R60, R61 ;  /* 0x0000003d3c0a723e */ /* 0x008fe200000000ff */
[----:B------:R1:W-:Y:S01]  /*61a0*/  MUFU.EX2 R95, R2 ;  /* 0x00000002005f7308 */ /* 0x0003e20000000800 */
[----:B------:R-:W-:-:S07]  /*61b0*/  F2FP.F16.F32.PACK_AB R11, R172, R171 ;  /* 0x000000abac0b723e */ /* 0x000fce00000000ff */
[C---:B------:R-:W-:Y:S08]  /*61c0*/  HMMA.16816.F32 R28, R8.reuse, R32, R28 ;  /* 0x00000020081c723c */ /* 0x040ff0000000181c */
[C---:B------:R-:W-:Y:S01]  /*61d0*/  HMMA.16816.F32 R24, R8.reuse, R34, R24 ;  /* 0x000000220818723c */ /* 0x040fe20000001818 */
[-CC-:B-1----:R-:W-:Y:S01]  /*61e0*/  FFMA.FTZ R2, R101, R0.reuse, -R7.reuse ;  /* 0x0000000065027223 */ /* 0x182fe20000010807 */
[----:B------:R-:W1:Y:S03]  /*61f0*/  LDSM.16.MT88.4 R32, [R165+0x5c00] ;  /* 0x005c0000a520783b */ /* 0x000e660000004200 */
[----:B------:R2:W3:Y:S03]  /*6200*/  MUFU.EX2 R97, R2 ;  /* 0x0000000200617308 */ /* 0x0004e60000000800 */
[C---:B------:R-:W-:Y:S08]  /*6210*/  HMMA.16816.F32 R16, R8.reuse, R36, R16 ;  /* 0x000000240810723c */ /* 0x040ff00000001810 */
[----:B------:R-:W-:Y:S01]  /*6220*/  HMMA.16816.F32 R12, R8, R38, R12 ;  /* 0x00000026080c723c */ /* 0x000fe2000000180c */
[----:B------:R-:W-:Y:S01]  /*6230*/  F2FP.F16.F32.PACK_AB R9, R174, R173 ;  /* 0x000000adae09723e */ /* 0x000fe200000000ff */
[----:B------:R-:W4:Y:S01]  /*6240*/  LDSM.16.MT88.4 R36, [R20+0x5c00] ;  /* 0x005c00001424783b */ /* 0x000f220000004200 */
[----:B------:R-:W-:Y:S01]  /*6250*/  F2FP.F16.F32.PACK_AB R11, R176, R175 ;  /* 0x000000afb00b723e */ /* 0x000fe200000000ff */
[----:B--2---:R-:W-:Y:S01]  /*6260*/  FFMA.FTZ R2, R103, R0, -R7 ;  /* 0x0000000067027223 */ /* 0x004fe20000010807 */
[----:B---3--:R-:W-:-:S03]  /*6270*/  F2FP.F16.F32.PACK_AB R8, R97, R95 ;  /* 0x0000005f6108723e */ /* 0x008fc600000000ff */
[----:B------:R2:W-:Y:S02]  /*6280*/  MUFU.EX2 R99, R2 ;  /* 0x0000000200637308 */ /* 0x0005e40000000800 */
[----:B--2---:R-:W-:-:S06]  /*6290*/  FFMA.FTZ R2, R104, R0, -R7 ;  /* 0x0000000068027223 */ /* 0x004fcc0000010807 */
[----:B------:R2:W3:Y:S02]  /*62a0*/  MUFU.EX2 R96, R2 ;  /* 0x0000000200607308 */ /* 0x0004e40000000800 */
[----:B--2---:R-:W-:Y:S01]  /*62b0*/  FFMA.FTZ R2, R69, R0, -R5 ;  /* 0x0000000045027223 */ /* 0x004fe20000010805 */
[----:B---3--:R-:W-:-:S05]  /*62c0*/  F2FP.F16.F32.PACK_AB R10, R96, R99 ;  /* 0x00000063600a723e */ /* 0x008fca00000000ff */
[----:B------:R2:W-:Y:S02]  /*62d0*/  MUFU.EX2 R209, R2 ;  /* 0x0000000200d17308 */ /* 0x0005e40000000800 */
[C---:B------:R-:W-:Y:S08]  /*62e0*/  HMMA.16816.F32 R28, R8.reuse, R40, R28 ;  /* 0x00000028081c723c */ /* 0x040ff0000000181c */
[----:B------:R-:W-:Y:S01]  /*62f0*/  HMMA.16816.F32 R24, R8, R42, R24 ;  /* 0x0000002a0818723c */ /* 0x000fe20000001818 */
[----:B------:R-:W3:Y:S01]  /*6300*/  LDSM.16.MT88.4 R40, [R165+0x6000] ;  /* 0x00600000a528783b */ /* 0x000ee20000004200 */
[----:B--2---:R-:W-:-:S06]  /*6310*/  FFMA.FTZ R2, R106, R0, -R7 ;  /* 0x000000006a027223 */ /* 0x004fcc0000010807 */
[C---:B------:R-:W-:Y:S01]  /*6320*/  HMMA.16816.F32 R16, R8.reuse, R44, R16 ;  /* 0x0000002c0810723c */ /* 0x040fe20000001810 */
[----:B------:R2:W-:Y:S07]  /*6330*/  MUFU.EX2 R94, R2 ;  /* 0x00000002005e7308 */ /* 0x0005ee0000000800 */
[----:B------:R-:W-:Y:S01]  /*6340*/  HMMA.16816.F32 R12, R8, R46, R12 ;  /* 0x0000002e080c723c */ /* 0x000fe2000000180c */
[----:B------:R-:W-:Y:S01]  /*6350*/  F2FP.F16.F32.PACK_AB R9, R178, R177 ;  /* 0x000000b1b209723e */ /* 0x000fe200000000ff */
[----:B------:R-:W5:Y:S01]  /*6360*/  LDSM.16.MT88.4 R44, [R20+0x6000] ;  /* 0x00600000142c783b */ /* 0x000f620000004200 */
[----:B------:R-:W-:Y:S01]  /*6370*/  F2FP.F16.F32.PACK_AB R11, R180, R179 ;  /* 0x000000b3b40b723e */ /* 0x000fe200000000ff */
[----:B--2---:R-:W-:-:S04]  /*6380*/  FFMA.FTZ R2, R105, R0, -R7 ;  /* 0x0000000069027223 */ /* 0x004fc80000010807 */
[----:B------:R2:W1:Y:S02]  /*6390*/  MUFU.EX2 R57, R2 ;  /* 0x0000000200397308 */ /* 0x0004640000000800 */
[----:B--2---:R-:W-:Y:S01]  /*63a0*/  FFMA.FTZ R2, R107, R0, -R7 ;  /* 0x000000006b027223 */ /* 0x004fe20000010807 */
[----:B-1----:R-:W-:-:S05]  /*63b0*/  F2FP.F16.F32.PACK_AB R8, R57, R94 ;  /* 0x0000005e3908723e */ /* 0x002fca00000000ff */
[----:B------:R1:W-:Y:S02]  /*63c0*/  MUFU.EX2 R93, R2 ;  /* 0x00000002005d7308 */ /* 0x0003e40000000800 */
[----:B-1----:R-:W-:-:S06]  /*63d0*/  FFMA.FTZ R2, R108, R0, -R7 ;  /* 0x000000006c027223 */ /* 0x002fcc0000010807 */
[----:B------:R1:W2:Y:S02]  /*63e0*/  MUFU.EX2 R56, R2 ;  /* 0x0000000200387308 */ /* 0x0002a40000000800 */
[----:B-1----:R-:W-:Y:S01]  /*63f0*/  FFMA.FTZ R2, R85, R0, -R5 ;  /* 0x0000000055027223 */ /* 0x002fe20000010805 */
[----:B--2---:R-:W-:-:S05]  /*6400*/  F2FP.F16.F32.PACK_AB R10, R56, R93 ;  /* 0x0000005d380a723e */ /* 0x004fca00000000ff */
[----:B------:R1:W-:Y:S02]  /*6410*/  MUFU.EX2 R105, R2 ;  /* 0x0000000200697308 */ /* 0x0003e40000000800 */
[C---:B------:R-:W-:Y:S08]  /*6420*/  HMMA.16816.F32 R28, R8.reuse, R32, R28 ;  /* 0x00000020081c723c */ /* 0x040ff0000000181c */
[----:B------:R-:W-:Y:S01]  /*6430*/  HMMA.16816.F32 R24, R8, R34, R24 ;  /* 0x000000220818723c */ /* 0x000fe20000001818 */
[----:B------:R-:W2:Y:S01]  /*6440*/  LDSM.16.MT88.4 R32, [R165+0x6400] ;  /* 0x00640000a520783b */ /* 0x000ea20000004200 */
[----:B-1----:R-:W-:-:S06]  /*6450*/  FFMA.FTZ R2, R110, R0, -R7 ;  /* 0x000000006e027223 */ /* 0x002fcc0000010807 */
[C---:B----4-:R-:W-:Y:S01]  /*6460*/  HMMA.16816.F32 R16, R8.reuse, R36, R16 ;  /* 0x000000240810723c */ /* 0x050fe20000001810 */
[----:B------:R1:W-:Y:S07]  /*6470*/  MUFU.EX2 R54, R2 ;  /* 0x0000000200367308 */ /* 0x0003ee0000000800 */
[----:B------:R-:W-:Y:S01]  /*6480*/  HMMA.16816.F32 R12, R8, R38, R12 ;  /* 0x00000026080c723c */ /* 0x000fe2000000180c */
[----:B------:R-:W-:Y:S01]  /*6490*/  F2FP.F16.F32.PACK_AB R9, R189, R181 ;  /* 0x000000b5bd09723e */ /* 0x000fe200000000ff */
[----:B------:R-:W4:Y:S01]  /*64a0*/  LDSM.16.MT88.4 R36, [R20+0x6400] ;  /* 0x006400001424783b */ /* 0x000f220000004200 */
[----:B------:R-:W-:Y:S01]  /*64b0*/  F2FP.F16.F32.PACK_AB R11, R191, R190 ;  /* 0x000000bebf0b723e */ /* 0x000fe200000000ff */
[----:B-1----:R-:W-:-:S04]  /*64c0*/  FFMA.FTZ R2, R109, R0, -R7 ;  /* 0x000000006d027223 */ /* 0x002fc80000010807 */
[----:B------:R1:W3:Y:S02]  /*64d0*/  MUFU.EX2 R91, R2 ;  /* 0x00000002005b7308 */ /* 0x0002e40000000800 */
[----:B-1----:R-:W-:Y:S01]  /*64e0*/  FFMA.FTZ R2, R111, R0, -R7 ;  /* 0x000000006f027223 */ /* 0x002fe20000010807 */
[----:B---3--:R-:W-:-:S05]  /*64f0*/  F2FP.F16.F32.PACK_AB R8, R91, R54 ;  /* 0x000000365b08723e */ /* 0x008fca00000000ff */
[----:B------:R1:W-:Y:S02]  /*6500*/  MUFU.EX2 R92, R2 ;  /* 0x00000002005c7308 */ /* 0x0003e40000000800 */
[----:B-1----:R-:W-:-:S06]  /*6510*/  FFMA.FTZ R2, R112, R0, -R7 ;  /* 0x0000000070027223 */ /* 0x002fcc0000010807 */
[----:B------:R1:W3:Y:S02]  /*6520*/  MUFU.EX2 R90, R2 ;  /* 0x00000002005a7308 */ /* 0x0002e40000000800 */
[----:B-1----:R-:W-:Y:S01]  /*6530*/  FFMA.FTZ R2, R87, R0, -R5 ;  /* 0x0000000057027223 */ /* 0x002fe20000010805 */
[----:B---3--:R-:W-:-:S05]  /*6540*/  F2FP.F16.F32.PACK_AB R10, R90, R92 ;  /* 0x0000005c5a0a723e */ /* 0x008fca00000000ff */
[----:B------:R1:W-:Y:S02]  /*6550*/  MUFU.EX2 R104, R2 ;  /* 0x0000000200687308 */ /* 0x0003e40000000800 */
[C---:B------:R-:W-:Y:S08]  /*6560*/  HMMA.16816.F32 R28, R8.reuse, R40, R28 ;  /* 0x00000028081c723c */ /* 0x040ff0000000181c */
[----:B------:R-:W-:Y:S01]  /*6570*/  HMMA.16816.F32 R24, R8, R42, R24 ;  /* 0x0000002a0818723c */ /* 0x000fe20000001818 */
[----:B------:R-:W3:Y:S01]  /*6580*/  LDSM.16.MT88.4 R40, [R165+0x6800] ;  /* 0x00680000a528783b */ /* 0x000ee20000004200 */
[----:B-1----:R-:W-:-:S06]  /*6590*/  FFMA.FTZ R2, R117, R0, -R7 ;  /* 0x0000000075027223 */ /* 0x002fcc0000010807 */
[C---:B-----5:R-:W-:Y:S01]  /*65a0*/  HMMA.16816.F32 R16, R8.reuse, R44, R16 ;  /* 0x0000002c0810723c */ /* 0x060fe20000001810 */
[----:B------:R1:W-:Y:S07]  /*65b0*/  MUFU.EX2 R59, R2 ;  /* 0x00000002003b7308 */ /* 0x0003ee0000000800 */
[----:B------:R-:W-:Y:S01]  /*65c0*/  HMMA.16816.F32 R12, R8, R46, R12 ;  /* 0x0000002e080c723c */ /* 0x000fe2000000180c */
[----:B------:R-:W-:Y:S01]  /*65d0*/  F2FP.F16.F32.PACK_AB R9, R192, R193 ;  /* 0x000000c1c009723e */ /* 0x000fe200000000ff */
[----:B------:R-:W5:Y:S01]  /*65e0*/  LDSM.16.MT88.4 R44, [R20+0x6800] ;  /* 0x00680000142c783b */ /* 0x000f620000004200 */
[----:B------:R-:W-:Y:S01]  /*65f0*/  F2FP.F16.F32.PACK_AB R11, R195, R194 ;  /* 0x000000c2c30b723e */ /* 0x000fe200000000ff */
[----:B-1----:R-:W-:-:S04]  /*6600*/  FFMA.FTZ R2, R116, R0, -R7 ;  /* 0x0000000074027223 */ /* 0x002fc80000010807 */
[----:B------:R1:W2:Y:S02]  /*6610*/  MUFU.EX2 R55, R2 ;  /* 0x0000000200377308 */ /* 0x0002a40000000800 */
[----:B-1----:R-:W-:Y:S01]  /*6620*/  FFMA.FTZ R2, R119, R0, -R7 ;  /* 0x0000000077027223 */ /* 0x002fe20000010807 */
[----:B--2---:R-:W-:-:S05]  /*6630*/  F2FP.F16.F32.PACK_AB R8, R55, R59 ;  /* 0x0000003b3708723e */ /* 0x004fca00000000ff */
        /* <DEDUP_REMOVED lines=34> */
[----:B------:R-:W-:Y:S01]  /*6860*/  LDSM.16.MT88.4 R44, [R165+0x7800] ;  /* 0x00780000a52c783b */ /* 0x000fe20000004200 */
[----:B------:R-:W-:Y:S01]  /*6870*/  F2FP.F16.F32.PACK_AB R11, R204, R201 ;  /* 0x000000c9cc0b723e */ /* 0x000fe200000000ff */
[----:B-1----:R-:W-:-:S04]  /*6880*/  FFMA.FTZ R2, R125, R0, -R7 ;  /* 0x000000007d027223 */ /* 0x002fc80000010807 */
[----:B------:R1:W5:Y:S02]  /*6890*/  MUFU.EX2 R75, R2 ;  /* 0x00000002004b7308 */ /* 0x0003640000000800 */
[----:B-1----:R-:W-:Y:S01]  /*68a0*/  FFMA.FTZ R2, R127, R0, -R7 ;  /* 0x000000007f027223 */ /* 0x002fe20000010807 */
[----:B-----5:R-:W-:-:S05]  /*68b0*/  F2FP.F16.F32.PACK_AB R8, R75, R78 ;  /* 0x0000004e4b08723e */ /* 0x020fca00000000ff */
[----:B------:R1:W-:Y:S02]  /*68c0*/  MUFU.EX2 R76, R2 ;  /* 0x00000002004c7308 */ /* 0x0003e40000000800 */
[----:B-1----:R-:W-:-:S06]  /*68d0*/  FFMA.FTZ R2, R128, R0, -R7 ;  /* 0x0000000080027223 */ /* 0x002fcc0000010807 */
[----:B------:R1:W5:Y:S02]  /*68e0*/  MUFU.EX2 R77, R2 ;  /* 0x00000002004d7308 */ /* 0x0003640000000800 */
[----:B-1----:R-:W-:Y:S01]  /*68f0*/  FFMA.FTZ R2, R88, R0, -R5 ;  /* 0x0000000058027223 */ /* 0x002fe20000010805 */
[----:B-----5:R-:W-:-:S05]  /*6900*/  F2FP.F16.F32.PACK_AB R10, R77, R76 ;  /* 0x0000004c4d0a723e */ /* 0x020fca00000000ff */
[----:B------:R1:W-:Y:S02]  /*6910*/  MUFU.EX2 R86, R2 ;  /* 0x0000000200567308 */ /* 0x0003e40000000800 */
[C---:B--2---:R-:W-:Y:S08]  /*6920*/  HMMA.16816.F32 R28, R8.reuse, R32, R28 ;  /* 0x00000020081c723c */ /* 0x044ff0000000181c */
[----:B------:R-:W-:Y:S01]  /*6930*/  HMMA.16816.F32 R24, R8, R34, R24 ;  /* 0x000000220818723c */ /* 0x000fe20000001818 */
[----:B------:R-:W2:Y:S01]  /*6940*/  LDSM.16.MT88.4 R32, [R20+0x7000] ;  /* 0x007000001420783b */ /* 0x000ea20000004200 */
[----:B-1----:R-:W-:-:S06]  /*6950*/  FFMA.FTZ R2, R131, R0, -R7 ;  /* 0x0000000083027223 */ /* 0x002fcc0000010807 */
[C---:B----4-:R-:W-:Y:S01]  /*6960*/  HMMA.16816.F32 R16, R8.reuse, R36, R16 ;  /* 0x000000240810723c */ /* 0x050fe20000001810 */
[----:B------:R1:W-:Y:S07]  /*6970*/  MUFU.EX2 R74, R2 ;  /* 0x00000002004a7308 */ /* 0x0003ee0000000800 */
[----:B------:R-:W-:Y:S01]  /*6980*/  HMMA.16816.F32 R12, R8, R38, R12 ;  /* 0x00000026080c723c */ /* 0x000fe2000000180c */
[----:B------:R-:W-:Y:S01]  /*6990*/  F2FP.F16.F32.PACK_AB R9, R205, R203 ;  /* 0x000000cbcd09723e */ /* 0x000fe200000000ff */
[----:B------:R-:W-:Y:S01]  /*69a0*/  LDSM.16.MT88.4 R36, [R165+0x7400] ;  /* 0x00740000a524783b */ /* 0x000fe20000004200 */
[----:B------:R-:W-:Y:S01]  /*69b0*/  F2FP.F16.F32.PACK_AB R11, R206, R207 ;  /* 0x000000cfce0b723e */ /* 0x000fe200000000ff */
[----:B-1----:R-:W-:-:S04]  /*69c0*/  FFMA.FTZ R2, R130, R0, -R7 ;  /* 0x0000000082027223 */ /* 0x002fc80000010807 */
[----:B------:R1:W4:Y:S02]  /*69d0*/  MUFU.EX2 R72, R2 ;  /* 0x0000000200487308 */ /* 0x0003240000000800 */
[----:B-1----:R-:W-:Y:S01]  /*69e0*/  FFMA.FTZ R2, R137, R0, -R7 ;  /* 0x0000000089027223 */ /* 0x002fe20000010807 */
[----:B----4-:R-:W-:-:S05]  /*69f0*/  F2FP.F16.F32.PACK_AB R8, R72, R74 ;  /* 0x0000004a4808723e */ /* 0x010fca00000000ff */
[----:B------:R1:W-:Y:S02]  /*6a00*/  MUFU.EX2 R73, R2 ;  /* 0x0000000200497308 */ /* 0x0003e40000000800 */
[----:B-1----:R-:W-:-:S06]  /*6a10*/  FFMA.FTZ R2, R138, R0, -R7 ;  /* 0x000000008a027223 */ /* 0x002fcc0000010807 */
[----:B------:R1:W4:Y:S02]  /*6a20*/  MUFU.EX2 R71, R2 ;  /* 0x0000000200477308 */ /* 0x0003240000000800 */
[----:B-1----:R-:W-:Y:S01]  /*6a30*/  FFMA.FTZ R2, R83, R0, -R5 ;  /* 0x0000000053027223 */ /* 0x002fe20000010805 */
[----:B----4-:R-:W-:-:S05]  /*6a40*/  F2FP.F16.F32.PACK_AB R10, R71, R73 ;  /* 0x00000049470a723e */ /* 0x010fca00000000ff */
[----:B------:R1:W-:Y:S02]  /*6a50*/  MUFU.EX2 R84, R2 ;  /* 0x0000000200547308 */ /* 0x0003e40000000800 */
[C---:B---3--:R-:W-:Y:S08]  /*6a60*/  HMMA.16816.F32 R28, R8.reuse, R40, R28 ;  /* 0x00000028081c723c */ /* 0x048ff0000000181c */
[----:B------:R-:W-:Y:S01]  /*6a70*/  HMMA.16816.F32 R24, R8, R42, R24 ;  /* 0x0000002a0818723c */ /* 0x000fe20000001818 */
[----:B------:R-:W3:Y:S01]  /*6a80*/  LDSM.16.MT88.4 R40, [R20+0x7400] ;  /* 0x007400001428783b */ /* 0x000ee20000004200 */
[----:B-1----:R-:W-:-:S06]  /*6a90*/  FFMA.FTZ R2, R140, R0, -R7 ;  /* 0x000000008c027223 */ /* 0x002fcc0000010807 */
[C---:B--2---:R-:W-:Y:S01]  /*6aa0*/  HMMA.16816.F32 R12, R8.reuse, R34, R12 ;  /* 0x00000022080c723c */ /* 0x044fe2000000180c */
[----:B------:R1:W-:Y:S07]  /*6ab0*/  MUFU.EX2 R70, R2 ;  /* 0x0000000200467308 */ /* 0x0003ee0000000800 */
[----:B------:R-:W-:Y:S01]  /*6ac0*/  HMMA.16816.F32 R16, R8, R32, R16 ;  /* 0x000000200810723c */ /* 0x000fe20000001810 */
[----:B------:R-:W-:Y:S01]  /*6ad0*/  F2FP.F16.F32.PACK_AB R9, R210, R208 ;  /* 0x000000d0d209723e */ /* 0x000fe200000000ff */
[----:B------:R-:W2:Y:S01]  /*6ae0*/  LDSM.16.MT88.4 R32, [R165+0x7c00] ;  /* 0x007c0000a520783b */ /* 0x000ea20000004200 */
[----:B------:R-:W-:Y:S01]  /*6af0*/  F2FP.F16.F32.PACK_AB R11, R212, R211 ;  /* 0x000000d3d40b723e */ /* 0x000fe200000000ff */
[----:B-1----:R-:W-:-:S04]  /*6b00*/  FFMA.FTZ R2, R139, R0, -R7 ;  /* 0x000000008b027223 */ /* 0x002fc80000010807 */
[----:B------:R1:W4:Y:S02]  /*6b10*/  MUFU.EX2 R68, R2 ;  /* 0x0000000200447308 */ /* 0x0003240000000800 */
[----:B-1----:R-:W-:Y:S01]  /*6b20*/  FFMA.FTZ R2, R141, R0, -R7 ;  /* 0x000000008d027223 */ /* 0x002fe20000010807 */
[----:B----4-:R-:W-:-:S05]  /*6b30*/  F2FP.F16.F32.PACK_AB R8, R68, R70 ;  /* 0x000000464408723e */ /* 0x010fca00000000ff */
[----:B------:R1:W-:Y:S02]  /*6b40*/  MUFU.EX2 R69, R2 ;  /* 0x0000000200457308 */ /* 0x0003e40000000800 */
[-C--:B-1----:R-:W-:Y:S02]  /*6b50*/  FFMA.FTZ R2, R143, R0.reuse, -R7 ;  /* 0x000000008f027223 */ /* 0x082fe40000010807 */
[----:B------:R-:W-:Y:S04]  /*6b60*/  LDSM.16.MT88.4 R140, [R165+0x8800] ;  /* 0x00880000a58c783b */ /* 0x000fe80000004200 */
[----:B------:R1:W4:Y:S02]  /*6b70*/  MUFU.EX2 R66, R2 ;  /* 0x0000000200427308 */ /* 0x0003240000000800 */
[----:B-1----:R-:W-:Y:S01]  /*6b80*/  FFMA.FTZ R2, R67, R0, -R5 ;  /* 0x0000000043027223 */ /* 0x002fe20000010805 */
[----:B----4-:R-:W-:-:S05]  /*6b90*/  F2FP.F16.F32.PACK_AB R10, R66, R69 ;  /* 0x00000045420a723e */ /* 0x010fca00000000ff */
[----:B------:R-:W-:Y:S02]  /*6ba0*/  MUFU.EX2 R67, R6 ;  /* 0x0000000600437308 */ /* 0x000fe40000000800 */
[C---:B---3--:R-:W-:Y:S06]  /*6bb0*/  HMMA.16816.F32 R12, R8.reuse, R42, R12 ;  /* 0x0000002a080c723c */ /* 0x048fec000000180c */
[----:B------:R1:W-:Y:S02]  /*6bc0*/  MUFU.EX2 R83, R2 ;  /* 0x0000000200537308 */ /* 0x0003e40000000800 */
[C---:B------:R-:W-:Y:S08]  /*6bd0*/  HMMA.16816.F32 R28, R8.reuse, R36, R28 ;  /* 0x00000024081c723c */ /* 0x040ff0000000181c */
[----:B------:R-:W-:Y:S01]  /*6be0*/  HMMA.16816.F32 R24, R8, R38, R24 ;  /* 0x000000260818723c */ /* 0x000fe20000001818 */
[----:B------:R-:W3:Y:S01]  /*6bf0*/  LDSM.16.MT88.4 R36, [R20+0x7c00] ;  /* 0x007c00001424783b */ /* 0x000ee20000004200 */
[----:B-1----:R-:W-:-:S04]  /*6c00*/  FFMA.FTZ R2, R145, R0, -R7 ;  /* 0x0000000091027223 */ /* 0x002fc80000010807 */
[----:B------:R1:W-:Y:S02]  /*6c10*/  MUFU.EX2 R65, R2 ;  /* 0x0000000200417308 */ /* 0x0003e40000000800 */
[----:B------:R-:W-:Y:S01]  /*6c20*/  HMMA.16816.F32 R16, R8, R40, R16 ;  /* 0x000000280810723c */ /* 0x000fe20000001810 */
[----:B------:R-:W-:Y:S01]  /*6c30*/  F2FP.F16.F32.PACK_AB R9, R214, R213 ;  /* 0x000000d5d609723e */ /* 0x000fe200000000ff */
[----:B------:R-:W4:Y:S01]  /*6c40*/  LDSM.16.MT88.4 R40, [R165+0x8000] ;  /* 0x00800000a528783b */ /* 0x000f220000004200 */
        /* <DEDUP_REMOVED lines=8> */
[----:B-1----:R-:W-:Y:S01]  /*6cd0*/  FADD.FTZ R2, R170, R3 ;  /* 0x00000003aa027221 */ /* 0x002fe20000010000 */
[----:B------:R-:W-:Y:S01]  /*6ce0*/  FADD.FTZ R3, R58, R4 ;  /* 0x000000043a037221 */ /* 0x000fe20000010000 */
[-C--:B------:R-:W-:Y:S01]  /*6cf0*/  FFMA.FTZ R4, R148, R0.reuse, -R7 ;  /* 0x0000000094047223 */ /* 0x080fe20000010807 */
[----:B-----5:R-:W-:Y:S01]  /*6d00*/  F2FP.F16.F32.PACK_AB R10, R62, R63 ;  /* 0x0000003f3e0a723e */ /* 0x020fe200000000ff */
[----:B------:R-:W-:Y:S01]  /*6d10*/  FADD.FTZ R2, R171, R2 ;  /* 0x00000002ab027221 */ /* 0x000fe20000010000 */
[----:B------:R-:W-:Y:S02]  /*6d20*/  FADD.FTZ R3, R61, R3 ;  /* 0x000000033d037221 */ /* 0x000fe40000010000 */
[----:B------:R1:W-:Y:S01]  /*6d30*/  MUFU.EX2 R61, R4 ;  /* 0x00000004003d7308 */ /* 0x0003e20000000800 */
[----:B------:R-:W-:Y:S01]  /*6d40*/  FADD.FTZ R6, R172, R2 ;  /* 0x00000002ac067221 */ /* 0x000fe20000010000 */
[-C--:B------:R-:W-:Y:S01]  /*6d50*/  FFMA.FTZ R2, R150, R0.reuse, -R7 ;  /* 0x0000000096027223 */ /* 0x080fe20000010807 */
[----:B------:R-:W-:Y:S01]  /*6d60*/  FADD.FTZ R3, R60, R3 ;  /* 0x000000033c037221 */ /* 0x000fe20000010000 */
[C---:B------:R-:W-:Y:S03]  /*6d70*/  HMMA.16816.F32 R12, R8.reuse, R50, R12 ;  /* 0x00000032080c723c */ /* 0x040fe6000000180c */
[----:B------:R-:W-:Y:S01]  /*6d80*/  FADD.FTZ R3, R95, R3 ;  /* 0x000000035f037221 */ /* 0x000fe20000010000 */
[----:B------:R5:W2:Y:S03]  /*6d90*/  MUFU.EX2 R23, R2 ;  /* 0x0000000200177308 */ /* 0x000aa60000000800 */
[----:B------:R-:W-:Y:S01]  /*6da0*/  FADD.FTZ R3, R97, R3 ;  /* 0x0000000361037221 */ /* 0x000fe20000010000 */
[----:B------:R-:W-:Y:S03]  /*6db0*/  HMMA.16816.F32 R28, R8, R44, R28 ;  /* 0x0000002c081c723c */ /* 0x000fe6000000181c */
[----:B------:R-:W-:Y:S01]  /*6dc0*/  FADD.FTZ R3, R99, R3 ;  /* 0x0000000363037221 */ /* 0x000fe20000010000 */
[----:B-1----:R-:W-:-:S03]  /*6dd0*/  FFMA.FTZ R4, R149, R0, -R7 ;  /* 0x0000000095047223 */ /* 0x002fc60000010807 */
[----:B------:R-:W-:Y:S01]  /*6de0*/  FADD.FTZ R3, R96, R3 ;  /* 0x0000000360037221 */ /* 0x000fe20000010000 */
[C---:B------:R-:W-:Y:S01]  /*6df0*/  HMMA.16816.F32 R24, R8.reuse, R46, R24 ;  /* 0x0000002e0818723c */ /* 0x040fe20000001818 */
[----:B------:R1:W-:Y:S02]  /*6e00*/  MUFU.EX2 R60, R4 ;  /* 0x00000004003c7308 */ /* 0x0003e40000000800 */
[----:B------:R-:W-:Y:S01]  /*6e10*/  FADD.FTZ R3, R94, R3 ;  /* 0x000000035e037221 */ /* 0x000fe20000010000 */
[----:B-----5:R-:W-:Y:S01]  /*6e20*/  FADD.FTZ R2, R173, R6 ;  /* 0x00000006ad027221 */ /* 0x020fe20000010000 */
[----:B------:R-:W-:Y:S02]  /*6e30*/  FFMA.FTZ R6, R155, R0, -R7 ;  /* 0x000000009b067223 */ /* 0x000fe40000010807 */
[----:B------:R-:W-:Y:S01]  /*6e40*/  FADD.FTZ R3, R57, R3 ;  /* 0x0000000339037221 */ /* 0x000fe20000010000 */
[----:B------:R-:W-:Y:S01]  /*6e50*/  HMMA.16816.F32 R16, R8, R48, R16 ;  /* 0x000000300810723c */ /* 0x000fe20000001810 */
[----:B------:R-:W-:Y:S01]  /*6e60*/  FADD.FTZ R2, R174, R2 ;  /* 0x00000002ae027221 */ /* 0x000fe20000010000 */
[----:B--2---:R-:W-:Y:S01]  /*6e70*/  F2FP.F16.F32.PACK_AB R8, R61, R23 ;  /* 0x000000173d08723e */ /* 0x004fe200000000ff */
[----:B------:R-:W-:Y:S01]  /*6e80*/  FADD.FTZ R3, R93, R3 ;  /* 0x000000035d037221 */ /* 0x000fe20000010000 */
[----:B------:R-:W-:Y:S01]  /*6e90*/  F2FP.F16.F32.PACK_AB R9, R219, R218 ;  /* 0x000000dadb09723e */ /* 0x000fe200000000ff */
[----:B------:R-:W-:Y:S01]  /*6ea0*/  FADD.FTZ R2, R175, R2 ;  /* 0x00000002af027221 */ /* 0x000fe20000010000 */
[----:B------:R-:W-:Y:S01]  /*6eb0*/  F2FP.F16.F32.PACK_AB R11, R220, R221 ;  /* 0x000000dddc0b723e */ /* 0x000fe200000000ff */
[----:B------:R-:W-:-:S02]  /*6ec0*/  FADD.FTZ R3, R56, R3 ;  /* 0x0000000338037221 */ /* 0x000fc40000010000 */
[----:B------:R-:W-:Y:S01]  /*6ed0*/  FADD.FTZ R2, R176, R2 ;  /* 0x00000002b0027221 */ /* 0x000fe20000010000 */
[----:B-1----:R-:W-:Y:S01]  /*6ee0*/  FFMA.FTZ R4, R151, R0, -R7 ;  /* 0x0000000097047223 */ /* 0x002fe20000010807 */
[----:B------:R-:W-:Y:S02]  /*6ef0*/  FADD.FTZ R3, R54, R3 ;  /* 0x0000000336037221 */ /* 0x000fe40000010000 */
[----:B------:R-:W-:Y:S01]  /*6f00*/  FADD.FTZ R2, R177, R2 ;  /* 0x00000002b1027221 */ /* 0x000fe20000010000 */
[----:B------:R1:W2:Y:S01]  /*6f10*/  MUFU.EX2 R58, R4 ;  /* 0x00000004003a7308 */ /* 0x0002a20000000800 */
[----:B------:R-:W-:Y:S02]  /*6f20*/  FADD.FTZ R3, R91, R3 ;  /* 0x000000035b037221 */ /* 0x000fe40000010000 */
[----:B------:R-:W-:Y:S02]  /*6f30*/  FADD.FTZ R2, R178, R2 ;  /* 0x00000002b2027221 */ /* 0x000fe40000010000 */
[----:B------:R-:W-:-:S02]  /*6f40*/  FADD.FTZ R3, R92, R3 ;  /* 0x000000035c037221 */ /* 0x000fc40000010000 */
[----:B------:R-:W-:Y:S02]  /*6f50*/  FADD.FTZ R2, R179, R2 ;  /* 0x00000002b3027221 */ /* 0x000fe40000010000 */
[----:B------:R-:W-:Y:S02]  /*6f60*/  FADD.FTZ R3, R90, R3 ;  /* 0x000000035a037221 */ /* 0x000fe40000010000 */
[----:B------:R-:W-:Y:S02]  /*6f70*/  FADD.FTZ R2, R180, R2 ;  /* 0x00000002b4027221 */ /* 0x000fe40000010000 */
[----:B------:R-:W-:Y:S02]  /*6f80*/  FADD.FTZ R3, R59, R3 ;  /* 0x000000033b037221 */ /* 0x000fe40000010000 */
[----:B------:R-:W-:Y:S01]  /*6f90*/  FADD.FTZ R2, R181, R2 ;  /* 0x00000002b5027221 */ /* 0x000fe20000010000 */
[----:B-1----:R-:W-:Y:S01]  /*6fa0*/  FFMA.FTZ R4, R133, R0, -R7 ;  /* 0x0000000085047223 */ /* 0x002fe20000010807 */
[----:B------:R-:W-:-:S02]  /*6fb0*/  FADD.FTZ R3, R55, R3 ;  /* 0x0000000337037221 */ /* 0x000fc40000010000 */
[----:B------:R-:W-:Y:S01]  /*6fc0*/  FADD.FTZ R2, R189, R2 ;  /* 0x00000002bd027221 */ /* 0x000fe20000010000 */
[----:B--2---:R-:W-:Y:S01]  /*6fd0*/  F2FP.F16.F32.PACK_AB R10, R58, R60 ;  /* 0x0000003c3a0a723e */ /* 0x004fe200000000ff */
[----:B------:R1:W-:Y:S01]  /*6fe0*/  MUFU.EX2 R57, R4 ;  /* 0x0000000400397308 */ /* 0x0003e20000000800 */
[----:B------:R-:W-:Y:S01]  /*6ff0*/  FADD.FTZ R3, R87, R3 ;  /* 0x0000000357037221 */ /* 0x000fe20000010000 */
[----:B------:R-:W-:-:S04]  /*7000*/  FADD.FTZ R2, R190, R2 ;  /* 0x00000002be027221 */ /* 0x000fc80000010000 */
[----:B------:R-:W-:Y:S01]  /*7010*/  FADD.FTZ R2, R191, R2 ;  /* 0x00000002bf027221 */ /* 0x000fe20000010000 */
[----:B------:R-:W-:Y:S03]  /*7020*/  HMMA.16816.F32 R28, R8, R32, R28 ;  /* 0x00000020081c723c */ /* 0x000fe6000000181c */
[----:B------:R-:W-:-:S04]  /*7030*/  FADD.FTZ R2, R193, R2 ;  /* 0x00000002c1027221 */ /* 0x000fc80000010000 */
[----:B------:R-:W-:Y:S01]  /*7040*/  FADD.FTZ R2, R192, R2 ;  /* 0x00000002c0027221 */ /* 0x000fe20000010000 */
[----:B------:R-:W-:Y:S01]  /*7050*/  HMMA.16816.F32 R24, R8, R34, R24 ;  /* 0x000000220818723c */ /* 0x000fe20000001818 */
[----:B------:R-:W2:Y:S01]  /*7060*/  LDSM.16.MT88.4 R32, [R20+0x8000] ;  /* 0x008000001420783b */ /* 0x000ea20000004200 */
[----:B-1----:R-:W-:Y:S01]  /*7070*/  FFMA.FTZ R4, R132, R0, -R7 ;  /* 0x0000000084047223 */ /* 0x002fe20000010807 */
[----:B------:R-:W-:-:S03]  /*7080*/  FADD.FTZ R2, R194, R2 ;  /* 0x00000002c2027221 */ /* 0x000fc60000010000 */
[----:B------:R1:W5:Y:S01]  /*7090*/  MUFU.EX2 R56, R4 ;  /* 0x0000000400387308 */ /* 0x0003620000000800 */
[----:B------:R-:W-:Y:S01]  /*70a0*/  FADD.FTZ R2, R195, R2 ;  /* 0x00000002c3027221 */ /* 0x000fe20000010000 */
[----:B---3--:R-:W-:Y:S03]  /*70b0*/  HMMA.16816.F32 R16, R8, R36, R16 ;  /* 0x000000240810723c */ /* 0x008fe60000001810 */
[----:B------:R-:W-:-:S04]  /*70c0*/  FADD.FTZ R2, R196, R2 ;  /* 0x00000002c4027221 */ /* 0x000fc80000010000 */
[----:B------:R-:W-:Y:S01]  /*70d0*/  FADD.FTZ R2, R197, R2 ;  /* 0x00000002c5027221 */ /* 0x000fe20000010000 */
[----:B------:R-:W-:Y:S01]  /*70e0*/  HMMA.16816.F32 R12, R8, R38, R12 ;  /* 0x00000026080c723c */ /* 0x000fe2000000180c */
[----:B------:R-:W3:Y:S01]  /*70f0*/  LDSM.16.MT88.4 R36, [R165+0x8400] ;  /* 0x00840000a524783b */ /* 0x000ee20000004200 */
[----:B------:R-:W-:Y:S01]  /*7100*/  F2FP.F16.F32.PACK_AB R9, R223, R222 ;  /* 0x000000dedf09723e */ /* 0x000fe200000000ff */
[----:B------:R-:W-:Y:S01]  /*7110*/  FADD.FTZ R2, R198, R2 ;  /* 0x00000002c6027221 */ /* 0x000fe20000010000 */
[----:B------:R-:W-:Y:S01]  /*7120*/  F2FP.F16.F32.PACK_AB R11, R209, R217 ;  /* 0x000000d9d10b723e */ /* 0x000fe200000000ff */
[----:B-1----:R-:W-:Y:S02]  /*7130*/  FFMA.FTZ R4, R114, R0, -R7 ;  /* 0x0000000072047223 */ /* 0x002fe40000010807 */
[----:B------:R-:W-:Y:S01]  /*7140*/  FADD.FTZ R2, R200, R2 ;  /* 0x00000002c8027221 */ /* 0x000fe20000010000 */
[----:B-----5:R-:W-:Y:S01]  /*7150*/  F2FP.F16.F32.PACK_AB R8, R56, R57 ;  /* 0x000000393808723e */ /* 0x020fe200000000ff */
[----:B------:R1:W-:Y:S02]  /*7160*/  MUFU.EX2 R54, R4 ;  /* 0x0000000400367308 */ /* 0x0003e40000000800 */
[----:B------:R-:W-:-:S04]  /*7170*/  FADD.FTZ R2, R199, R2 ;  /* 0x00000002c7027221 */ /* 0x000fc80000010000 */
[----:B------:R-:W-:-:S04]  /*7180*/  FADD.FTZ R2, R202, R2 ;  /* 0x00000002ca027221 */ /* 0x000fc80000010000 */
[----:B------:R-:W-:-:S04]  /*7190*/  FADD.FTZ R2, R201, R2 ;  /* 0x00000002c9027221 */ /* 0x000fc80000010000 */
[----:B------:R-:W-:Y:S01]  /*71a0*/  FADD.FTZ R2, R204, R2 ;  /* 0x00000002cc027221 */ /* 0x000fe20000010000 */
[----:B-1----:R-:W-:-:S03]  /*71b0*/  FFMA.FTZ R4, R113, R0, -R7 ;  /* 0x0000000071047223 */ /* 0x002fc60000010807 */
[----:B------:R-:W-:Y:S01]  /*71c0*/  FADD.FTZ R2, R203, R2 ;  /* 0x00000002cb027221 */ /* 0x000fe20000010000 */
[----:B------:R1:W5:Y:S03]  /*71d0*/  MUFU.EX2 R51, R4 ;  /* 0x0000000400337308 */ /* 0x0003660000000800 */
[----:B------:R-:W-:-:S04]  /*71e0*/  FADD.FTZ R2, R205, R2 ;  /* 0x00000002cd027221 */ /* 0x000fc80000010000 */
[----:B------:R-:W-:-:S04]  /*71f0*/  FADD.FTZ R2, R207, R2 ;  /* 0x00000002cf027221 */ /* 0x000fc80000010000 */
[----:B------:R-:W-:-:S04]  /*7200*/  FADD.FTZ R2, R206, R2 ;  /* 0x00000002ce027221 */ /* 0x000fc80000010000 */
[----:B------:R-:W-:Y:S01]  /*7210*/  FADD.FTZ R2, R208, R2 ;  /* 0x00000002d0027221 */ /* 0x000fe20000010000 */
[----:B-1----:R-:W-:Y:S01]  /*7220*/  FFMA.FTZ R4, R89, R0, -R5 ;  /* 0x0000000059047223 */ /* 0x002fe20000010805 */
[----:B-----5:R-:W-:Y:S02]  /*7230*/  F2FP.F16.F32.PACK_AB R10, R51, R54 ;  /* 0x00000036330a723e */ /* 0x020fe400000000ff */
[----:B------:R-:W-:Y:S01]  /*7240*/  FADD.FTZ R2, R210, R2 ;  /* 0x00000002d2027221 */ /* 0x000fe20000010000 */
[----:B------:R1:W-:Y:S03]  /*7250*/  MUFU.EX2 R59, R4 ;  /* 0x00000004003b7308 */ /* 0x0003e60000000800 */
[----:B------:R-:W-:Y:S01]  /*7260*/  FADD.FTZ R2, R211, R2 ;  /* 0x00000002d3027221 */ /* 0x000fe20000010000 */
[----:B----4-:R-:W-:Y:S03]  /*7270*/  HMMA.16816.F32 R24, R8, R42, R24 ;  /* 0x0000002a0818723c */ /* 0x010fe60000001818 */
[----:B------:R-:W-:-:S04]  /*7280*/  FADD.FTZ R2, R212, R2 ;  /* 0x00000002d4027221 */ /* 0x000fc80000010000 */
[----:B------:R-:W-:Y:S01]  /*7290*/  FADD.FTZ R2, R213, R2 ;  /* 0x00000002d5027221 */ /* 0x000fe20000010000 */
[----:B------:R-:W-:Y:S01]  /*72a0*/  HMMA.16816.F32 R28, R8, R40, R28 ;  /* 0x00000028081c723c */ /* 0x000fe2000000181c */
[----:B------:R-:W4:Y:S02]  /*72b0*/  LDSM.16.MT88.4 R40, [R20+0x8400] ;  /* 0x008400001428783b */ /* 0x000f240000004200 */
[----:B------:R-:W-:Y:S01]  /*72c0*/  FADD.FTZ R2, R214, R2 ;  /* 0x00000002d6027221 */ /* 0x000fe20000010000 */
[----:B-1----:R-:W-:-:S04]  /*72d0*/  FFMA.FTZ R4, R98, R0, -R5 ;  /* 0x0000000062047223 */ /* 0x002fc80000010805 */
[C---:B--2---:R-:W-:Y:S01]  /*72e0*/  HMMA.16816.F32 R16, R8.reuse, R32, R16 ;  /* 0x000000200810723c */ /* 0x044fe20000001810 */
[----:B------:R1:W2:Y:S07]  /*72f0*/  MUFU.EX2 R55, R4 ;  /* 0x0000000400377308 */ /* 0x0002ae0000000800 */
[----:B------:R-:W-:Y:S01]  /*7300*/  HMMA.16816.F32 R12, R8, R34, R12 ;  /* 0x00000022080c723c */ /* 0x000fe2000000180c */
[----:B------:R-:W-:Y:S01]  /*7310*/  F2FP.F16.F32.PACK_AB R9, R104, R105 ;  /* 0x000000696809723e */ /* 0x000fe200000000ff */
[----:B------:R-:W-:Y:S01]  /*7320*/  LDSM.16.MT88.4 R32, [R165+0x8c00] ;  /* 0x008c0000a520783b */ /* 0x000fe20000004200 */
[----:B------:R-:W-:Y:S01]  /*7330*/  F2FP.F16.F32.PACK_AB R11, R101, R103 ;  /* 0x00000067650b723e */ /* 0x000fe200000000ff */
[----:B-1----:R-:W-:Y:S01]  /*7340*/  FADD.FTZ R4, R85, R3 ;  /* 0x0000000355047221 */ /* 0x002fe20000010000 */
[----:B------:R-:W-:Y:S01]  /*7350*/  FFMA.FTZ R3, R100, R0, -R7 ;  /* 0x0000000064037223 */ /* 0x000fe20000010807 */
[----:B--2---:R-:W-:-:S03]  /*7360*/  F2FP.F16.F32.PACK_AB R149, R55, R59 ;  /* 0x0000003b3795723e */ /* 0x004fc600000000ff */
[----:B------:R1:W-:Y:S02]  /*7370*/  MUFU.EX2 R50, R3 ;  /* 0x0000000300327308 */ /* 0x0003e40000000800 */
[----:B-1----:R-:W-:Y:S01]  /*7380*/  FADD.FTZ R3, R82, R4 ;  /* 0x0000000452037221 */ /* 0x002fe20000010000 */
[----:B------:R-:W-:-:S03]  /*7390*/  FFMA.FTZ R4, R102, R0, -R7 ;  /* 0x0000000066047223 */ /* 0x000fc60000010807 */
[----:B------:R-:W-:Y:S02]  /*73a0*/  FADD.FTZ R3, R79, R3 ;  /* 0x000000034f037221 */ /* 0x000fe40000010000 */
[----:B------:R1:W2:Y:S02]  /*73b0*/  MUFU.EX2 R47, R4 ;  /* 0x00000004002f7308 */ /* 0x0002a40000000800 */
[----:B------:R-:W-:-:S04]  /*73c0*/  FADD.FTZ R3, R81, R3 ;  /* 0x0000000351037221 */ /* 0x000fc80000010000 */
[----:B------:R-:W-:-:S04]  /*73d0*/  FADD.FTZ R3, R80, R3 ;  /* 0x0000000350037221 */ /* 0x000fc80000010000 */
[----:B------:R-:W-:-:S04]  /*73e0*/  FADD.FTZ R3, R78, R3 ;  /* 0x000000034e037221 */ /* 0x000fc80000010000 */
[----:B------:R-:W-:Y:S01]  /*73f0*/  FADD.FTZ R3, R75, R3 ;  /* 0x000000034b037221 */ /* 0x000fe20000010000 */
[----:B-1----:R-:W-:Y:S01]  /*7400*/  FFMA.FTZ R4, R118, R0, -R7 ;  /* 0x0000000076047223 */ /* 0x002fe20000010807 */
[----:B--2---:R-:W-:Y:S02]  /*7410*/  F2FP.F16.F32.PACK_AB R8, R47, R50 ;  /* 0x000000322f08723e */ /* 0x004fe400000000ff */
[----:B------:R-:W-:Y:S01]  /*7420*/  FADD.FTZ R3, R76, R3 ;  /* 0x000000034c037221 */ /* 0x000fe20000010000 */
[----:B------:R1:W-:Y:S03]  /*7430*/  MUFU.EX2 R48, R4 ;  /* 0x0000000400307308 */ /* 0x0003e60000000800 */
[----:B------:R-:W-:-:S04]  /*7440*/  FADD.FTZ R3, R77, R3 ;  /* 0x000000034d037221 */ /* 0x000fc80000010000 */
[----:B------:R-:W-:-:S04]  /*7450*/  FADD.FTZ R3, R74, R3 ;  /* 0x000000034a037221 */ /* 0x000fc80000010000 */
[----:B------:R-:W-:-:S04]  /*7460*/  FADD.FTZ R3, R72, R3 ;  /* 0x0000000348037221 */ /* 0x000fc80000010000 */
[----:B------:R-:W-:Y:S01]  /*7470*/  FADD.FTZ R3, R73, R3 ;  /* 0x0000000349037221 */ /* 0x000fe20000010000 */
[----:B-1----:R-:W-:-:S03]  /*7480*/  FFMA.FTZ R4, R129, R0, -R7 ;  /* 0x0000000081047223 */ /* 0x002fc60000010807 */
[----:B------:R-:W-:Y:S01]  /*7490*/  FADD.FTZ R3, R71, R3 ;  /* 0x0000000347037221 */ /* 0x000fe20000010000 */
[----:B------:R1:W2:Y:S03]  /*74a0*/  MUFU.EX2 R46, R4 ;  /* 0x00000004002e7308 */ /* 0x0002a60000000800 */
[----:B------:R-:W-:-:S04]  /*74b0*/  FADD.FTZ R3, R70, R3 ;  /* 0x0000000346037221 */ /* 0x000fc80000010000 */
[----:B------:R-:W-:-:S04]  /*74c0*/  FADD.FTZ R3, R68, R3 ;  /* 0x0000000344037221 */ /* 0x000fc80000010000 */
[----:B------:R-:W-:-:S04]  /*74d0*/  FADD.FTZ R3, R69, R3 ;  /* 0x0000000345037221 */ /* 0x000fc80000010000 */
[----:B------:R-:W-:Y:S01]  /*74e0*/  FADD.FTZ R3, R66, R3 ;  /* 0x0000000342037221 */ /* 0x000fe20000010000 */
[----:B-1----:R-:W-:Y:S01]  /*74f0*/  FFMA.FTZ R4, R115, R0, -R5 ;  /* 0x0000000073047223 */ /* 0x002fe20000010805 */
[----:B--2---:R-:W-:Y:S02]  /*7500*/  F2FP.F16.F32.PACK_AB R10, R46, R48 ;  /* 0x000000302e0a723e */ /* 0x004fe400000000ff */
[----:B------:R-:W-:Y:S01]  /*7510*/  FADD.FTZ R3, R65, R3 ;  /* 0x0000000341037221 */ /* 0x000fe20000010000 */
[----:B------:R1:W-:Y:S04]  /*7520*/  MUFU.EX2 R49, R4 ;  /* 0x0000000400317308 */ /* 0x0003e80000000800 */
[C---:B---3--:R-:W-:Y:S04]  /*7530*/  HMMA.16816.F32 R24, R8.reuse, R38, R24 ;  /* 0x000000260818723c */ /* 0x048fe80000001818 */
[----:B------:R2:W-:Y:S04]  /*7540*/  MUFU.EX2 R38, R6 ;  /* 0x0000000600267308 */ /* 0x0005e80000000800 */
[----:B----4-:R-:W-:Y:S01]  /*7550*/  HMMA.16816.F32 R16, R8, R40, R16 ;  /* 0x000000280810723c */ /* 0x010fe20000001810 */
[----:B-1----:R-:W-:-:S07]  /*7560*/  FFMA.FTZ R4, R136, R0, -R7 ;  /* 0x0000000088047223 */ /* 0x002fce0000010807 */
[----:B------:R-:W-:Y:S01]  /*7570*/  HMMA.16816.F32 R136, R8, R36, R28 ;  /* 0x000000240888723c */ /* 0x000fe2000000181c */
[----:B------:R1:W-:Y:S01]  /*7580*/  MUFU.EX2 R45, R4 ;  /* 0x00000004002d7308 */ /* 0x0003e20000000800 */
[----:B------:R-:W3:Y:S01]  /*7590*/  LDSM.16.MT88.4 R28, [R20+0x8800] ;  /* 0x00880000141c783b */ /* 0x000ee20000004200 */
[----:B--2---:R-:W-:-:S05]  /*75a0*/  FFMA.FTZ R6, R157, R0, -R7 ;  /* 0x000000009d067223 */ /* 0x004fca0000010807 */
[----:B------:R-:W-:Y:S01]  /*75b0*/  HMMA.16816.F32 R12, R8, R42, R12 ;  /* 0x0000002a080c723c */ /* 0x000fe2000000180c */
[----:B------:R-:W-:Y:S02]  /*75c0*/  F2FP.F16.F32.PACK_AB R9, R84, R86 ;  /* 0x000000565409723e */ /* 0x000fe400000000ff */
        /* <DEDUP_REMOVED lines=8> */
[----:B-1----:R-:W-:Y:S01]  /*7650*/  FADD.FTZ R4, R64, R3 ;  /* 0x0000000340047221 */ /* 0x002fe20000010000 */
[----:B------:R-:W-:Y:S01]  /*7660*/  FADD.FTZ R3, R215, R2 ;  /* 0x00000002d7037221 */ /* 0x000fe20000010000 */
[-CC-:B------:R-:W-:Y:S01]  /*7670*/  FFMA.FTZ R2, R156, R0.reuse, -R7.reuse ;  /* 0x000000009c027223 */ /* 0x180fe20000010807 */
[----:B------:R-:W-:Y:S01]  /*7680*/  FFMA.FTZ R7, R158, R0, -R7 ;  /* 0x000000009e077223 */ /* 0x000fe20000010807 */
[----:B------:R-:W-:Y:S01]  /*7690*/  FADD.FTZ R4, R63, R4 ;  /* 0x000000043f047221 */ /* 0x000fe20000010000 */
[----:B------:R-:W-:Y:S01]  /*76a0*/  FADD.FTZ R3, R216, R3 ;  /* 0x00000003d8037221 */ /* 0x000fe20000010000 */
[----:B------:R1:W4:Y:S01]  /*76b0*/  MUFU.EX2 R36, R2 ;  /* 0x0000000200247308 */ /* 0x0003220000000800 */
[----:B--2---:R-:W-:Y:S01]  /*76c0*/  F2FP.F16.F32.PACK_AB R10, R37, R39 ;  /* 0x00000027250a723e */ /* 0x004fe200000000ff */
[----:B------:R-:W-:-:S06]  /*76d0*/  FADD.FTZ R4, R62, R4 ;  /* 0x000000043e047221 */ /* 0x000fcc0000010000 */
[----:B------:R-:W-:Y:S01]  /*76e0*/  MUFU.EX2 R228, R7 ;  /* 0x0000000700e47308 */ /* 0x000fe20000000800 */
[----:B------:R-:W-:Y:S01]  /*76f0*/  HMMA.16816.F32 R136, R8, R140, R136 ;  /* 0x0000008c0888723c */ /* 0x000fe20000001888 */
[----:B-1----:R-:W-:Y:S01]  /*7700*/  FADD.FTZ R2, R218, R3 ;  /* 0x00000003da027221 */ /* 0x002fe20000010000 */
[----:B------:R-:W-:-:S06]  /*7710*/  FADD.FTZ R3, R23, R4 ;  /* 0x0000000417037221 */ /* 0x000fcc0000010000 */
[C---:B------:R-:W-:Y:S01]  /*7720*/  HMMA.16816.F32 R140, R8.reuse, R142, R24 ;  /* 0x0000008e088c723c */ /* 0x040fe20000001818 */
[----:B------:R1:W2:Y:S01]  /*7730*/  MUFU.EX2 R23, R6 ;  /* 0x0000000600177308 */ /* 0x0002a20000000800 */
[----:B------:R-:W-:Y:S01]  /*7740*/  FADD.FTZ R2, R219, R2 ;  /* 0x00000002db027221 */ /* 0x000fe20000010000 */
[----:B------:R-:W-:Y:S01]  /*7750*/  FADD.FTZ R3, R61, R3 ;  /* 0x000000033d037221 */ /* 0x000fe20000010000 */
[----:B----4-:R-:W-:Y:S02]  /*7760*/  F2FP.F16.F32.PACK_AB R148, R36, R38 ;  /* 0x000000262494723e */ /* 0x010fe400000000ff */
[----:B------:R-:W-:Y:S01]  /*7770*/  FADD.FTZ R2, R221, R2 ;  /* 0x00000002dd027221 */ /* 0x000fe20000010000 */
[----:B------:R-:W-:Y:S01]  /*7780*/  FADD.FTZ R3, R60, R3 ;  /* 0x000000033c037221 */ /* 0x000fe20000010000 */
[----:B---3--:R-:W-:Y:S02]  /*7790*/  HMMA.16816.F32 R144, R8, R28, R16 ;  /* 0x0000001c0890723c */ /* 0x008fe40000001810 */
[----:B------:R-:W-:Y:S01]  /*77a0*/  FADD.FTZ R2, R220, R2 ;  /* 0x00000002dc027221 */ /* 0x000fe20000010000 */
[----:B------:R-:W-:Y:S01]  /*77b0*/  FADD.FTZ R4, R58, R3 ;  /* 0x000000033a047221 */ /* 0x000fe20000010000 */
[----:B------:R-:W-:-:S02]  /*77c0*/  FFMA.FTZ R3, R159, R0, -R5 ;  /* 0x000000009f037223 */ /* 0x000fc40000010805 */
[----:B------:R-:W-:Y:S01]  /*77d0*/  FADD.FTZ R0, R222, R2 ;  /* 0x00000002de007221 */ /* 0x000fe20000010000 */
[----:B------:R-:W-:Y:S01]  /*77e0*/  FADD.FTZ R2, R57, R4 ;  /* 0x0000000439027221 */ /* 0x000fe20000010000 */
[----:B------:R-:W-:Y:S02]  /*77f0*/  HMMA.16816.F32 R12, R8, R30, R12 ;  /* 0x0000001e080c723c */ /* 0x000fe4000000180c */
[----:B------:R-:W-:Y:S01]  /*7800*/  FADD.FTZ R0, R223, R0 ;  /* 0x00000000df007221 */ /* 0x000fe20000010000 */
[----:B------:R-:W-:Y:S01]  /*7810*/  FADD.FTZ R2, R56, R2 ;  /* 0x0000000238027221 */ /* 0x000fe20000010000 */
[----:B-1----:R-:W1:Y:S01]  /*7820*/  LDSM.16.MT88.4 R4, [R20+0x8c00] ;  /* 0x008c00001404783b */ /* 0x002e620000004200 */
[----:B------:R-:W3:Y:S01]  /*7830*/  MUFU.EX2 R3, R3 ;  /* 0x0000000300037308 */ /* 0x000ee20000000800 */
[----:B------:R-:W-:Y:S01]  /*7840*/  FADD.FTZ R0, R217, R0 ;  /* 0x00000000d9007221 */ /* 0x000fe20000010000 */
[----:B------:R-:W-:Y:S01]  /*7850*/  FADD.FTZ R2, R54, R2 ;  /* 0x0000000236027221 */ /* 0x000fe20000010000 */
[----:B--2---:R-:W-:-:S02]  /*7860*/  F2FP.F16.F32.PACK_AB R150, R228, R23 ;  /* 0x00000017e496723e */ /* 0x004fc400000000ff */
[----:B------:R-:W-:Y:S01]  /*7870*/  FADD.FTZ R0, R209, R0 ;  /* 0x00000000d1007221 */ /* 0x000fe20000010000 */
[----:B------:R-:W-:-:S03]  /*7880*/  FADD.FTZ R2, R51, R2 ;  /* 0x0000000233027221 */ /* 0x000fc60000010000 */
[----:B------:R-:W-:Y:S01]  /*7890*/  FADD.FTZ R0, R105, R0 ;  /* 0x0000000069007221 */ /* 0x000fe20000010000 */
[----:B------:R-:W-:-:S03]  /*78a0*/  FADD.FTZ R2, R50, R2 ;  /* 0x0000000232027221 */ /* 0x000fc60000010000 */
[----:B------:R-:W-:Y:S01]  /*78b0*/  FADD.FTZ R0, R104, R0 ;  /* 0x0000000068007221 */ /* 0x000fe20000010000 */
[----:B------:R-:W-:-:S03]  /*78c0*/  FADD.FTZ R2, R47, R2 ;  /* 0x000000022f027221 */ /* 0x000fc60000010000 */
[----:B------:R-:W-:Y:S01]  /*78d0*/  FADD.FTZ R0, R103, R0 ;  /* 0x0000000067007221 */ /* 0x000fe20000010000 */
[----:B------:R-:W-:Y:S01]  /*78e0*/  FADD.FTZ R2, R48, R2 ;  /* 0x0000000230027221 */ /* 0x000fe20000010000 */
[----:B---3--:R-:W-:Y:S02]  /*78f0*/  F2FP.F16.F32.PACK_AB R151, R3, R49 ;  /* 0x000000310397723e */ /* 0x008fe400000000ff */
[----:B------:R-:W-:Y:S01]  /*7900*/  FADD.FTZ R0, R101, R0 ;  /* 0x0000000065007221 */ /* 0x000fe20000010000 */
[----:B------:R-:W-:-:S03]  /*7910*/  FADD.FTZ R2, R46, R2 ;  /* 0x000000022e027221 */ /* 0x000fc60000010000 */
[----:B------:R-:W-:Y:S01]  /*7920*/  FADD.FTZ R0, R86, R0 ;  /* 0x0000000056007221 */ /* 0x000fe20000010000 */
[----:B------:R-:W-:Y:S01]  /*7930*/  FADD.FTZ R2, R45, R2 ;  /* 0x000000022d027221 */ /* 0x000fe20000010000 */
[----:B------:R-:W-:Y:S02]  /*7940*/  HMMA.16816.F32 R136, R148, R32, R136 ;  /* 0x000000209488723c */ /* 0x000fe40000001888 */
        /* <DEDUP_REMOVED lines=9> */
[----:B-1----:R-:W-:Y:S02]  /*79e0*/  HMMA.16816.F32 R144, R148, R4, R144 ;  /* 0x000000049490723c */ /* 0x002fe40000001890 */
[----:B------:R-:W-:Y:S01]  /*79f0*/  FADD.FTZ R0, R55, R0 ;  /* 0x0000000037007221 */ /* 0x000fe20000010000 */
[----:B------:R-:W-:-:S03]  /*7a00*/  FADD.FTZ R2, R36, R2 ;  /* 0x0000000224027221 */ /* 0x000fc60000010000 */
[----:B------:R-:W-:Y:S01]  /*7a10*/  FADD.FTZ R0, R49, R0 ;  /* 0x0000000031007221 */ /* 0x000fe20000010000 */
[----:B------:R-:W-:Y:S01]  /*7a20*/  FADD.FTZ R2, R23, R2 ;  /* 0x0000000217027221 */ /* 0x000fe20000010000 */
[----:B------:R-:W-:Y:S02]  /*7a30*/  HMMA.16816.F32 R148, R148, R6, R12 ;  /* 0x000000069494723c */ /* 0x000fe4000000180c */
[----:B------:R-:W-:Y:S01]  /*7a40*/  FADD.FTZ R229, R3, R0 ;  /* 0x0000000003e57221 */ /* 0x000fe20000010000 */
[----:B------:R-:W-:Y:S01]  /*7a50*/  FADD.FTZ R228, R228, R2 ;  /* 0x00000002e4e47221 */ /* 0x000fe20000010000 */
[----:B------:R-:W-:-:S01]  /*7a60*/  NOP ;  /* 0x0000000000007918 */ /* 0x000fc20000000000 */
[----:B------:R-:W-:-:S15]  /*7a70*/  @!P0 BRA `(.L_x_560) ;  /* 0x0000004c00708947 */ /* 0x000fde0003800000 */
[----:B------:R-:W-:Y:S01]  /*7a80*/  ISETP.NE.U32.AND P1, PT, R232, RZ, PT ;  /* 0x000000ffe800720c */ /* 0x000fe20003f25070 */
[----:B------:R-:W-:Y:S01]  /*7a90*/  IMAD.SHL.U32 R169, R52, 0x40, RZ ;  /* 0x0000004034a97824 */ /* 0x000fe200078e00ff */
[----:B------:R-:W-:Y:S01]  /*7aa0*/  IADD3 R227, PT, PT, R226, -0x2, RZ ;  /* 0xfffffffee2e37810 */ /* 0x000fe20007ffe0ff */
[----:B------:R-:W-:Y:S01]  /*7ab0*/  IMAD.MOV.U32 R132, RZ, RZ, R21 ;  /* 0x000000ffff847224 */ /* 0x000fe200078e0015 */
[----:B------:R-:W-:Y:S01]  /*7ac0*/  SHF.L.U64.HI R170, R52, 0x6, R53 ;  /* 0x0000000634aa7819 */ /* 0x000fe20000010235 */
[----:B------:R-:W-:Y:S01]  /*7ad0*/  IMAD.MOV.U32 R133, RZ, RZ, R22 ;  /* 0x000000ffff857224 */ /* 0x000fe200078e0016 */
[----:B------:R-:W-:Y:S01]  /*7ae0*/  ISETP.NE.AND.EX P1, PT, R233, RZ, PT, P1 ;  /* 0x000000ffe900720c */ /* 0x000fe20003f25310 */
[C---:B------:R-:W-:Y:S01]  /*7af0*/  VIADD R235, R165.reuse, 0x5000 ;  /* 0x00005000a5eb7836 */ /* 0x040fe20000000000 */
[----:B------:R-:W-:Y:S02]  /*7b00*/  IADD3 R226, PT, PT, -R226, 0x1, RZ ;  /* 0x00000001e2e27810 */ /* 0x000fe40007ffe1ff */
[----:B------:R-:W-:-:S09]  /*7b10*/  IADD3 R234, PT, PT, R165, 0x5020, RZ ;  /* 0x00005020a5ea7810 */ /* 0x000fd20007ffe0ff */
.L_x_567:
[-C--:B------:R-:W-:Y:S01]  /*7b20*/  MOV R11, R187.reuse ;  /* 0x000000bb000b7202 */ /* 0x080fe20000000f00 */
        /* <DEDUP_REMOVED lines=14> */
[----:B------:R-:W-:Y:S01]  /*7c10*/  VIADD R9, R184, 0xffffff00 ;  /* 0xffffff00b8097836 */ /* 0x000fe20000000000 */
[----:B------:R-:W2:Y:S01]  /*7c20*/  LD.E R2, desc[UR4][R134.64+0x170] ;  /* 0x0001700486027980 */ /* 0x000ea2000c101900 */
[----:B------:R-:W-:Y:S03]  /*7c30*/  IABS R6, R184 ;  /* 0x000000b800067213 */ /* 0x000fe60000000000 */
[----:B------:R-:W-:Y:S02]  /*7c40*/  IABS R7, R9 ;  /* 0x0000000900077213 */ /* 0x000fe40000000000 */
[-C--:B--2---:R-:W-:Y:S02]  /*7c50*/  IABS R0, R2.reuse ;  /* 0x0000000200007213 */ /* 0x084fe40000000000 */
[-C--:B------:R-:W-:Y:S02]  /*7c60*/  IABS R8, R2.reuse ;  /* 0x0000000200087213 */ /* 0x080fe40000000000 */
[----:B------:R-:W1:Y:S01]  /*7c70*/  I2F.RP R4, R0 ;  /* 0x0000000000047306 */ /* 0x000e620000209400 */
[----:B------:R-:W-:Y:S02]  /*7c80*/  LOP3.LUT R9, R9, R2, RZ, 0x3c, !PT ;  /* 0x0000000209097212 */ /* 0x000fe400078e3cff */
[----:B------:R-:W-:Y:S02]  /*7c90*/  IADD3 R8, PT, PT, RZ, -R8, RZ ;  /* 0x80000008ff087210 */ /* 0x000fe40007ffe0ff */
[----:B------:R-:W-:Y:S05]  /*7ca0*/  ISETP.GE.AND P0, PT, R9, RZ, PT ;  /* 0x000000ff0900720c */ /* 0x000fea0003f06270 */
[----:B-1----:R-:W1:Y:S02]  /*7cb0*/  MUFU.RCP R4, R4 ;  /* 0x0000000400047308 */ /* 0x002e640000001000 */
[----:B-1----:R-:W-:Y:S08]  /*7cc0*/  VIADD R4, R4, 0xffffffe ;  /* 0x0ffffffe04047836 */ /* 0x002ff00000000000 */
[----:B------:R-:W1:Y:S02]  /*7cd0*/  F2I.FTZ.U32.TRUNC.NTZ R5, R4 ;  /* 0x0000000400057305 */ /* 0x000e64000021f000 */
[--C-:B-1----:R-:W-:Y:S02]  /*7ce0*/  IMAD.MOV R3, RZ, RZ, -R5.reuse ;  /* 0x000000ffff037224 */ /* 0x102fe400078e0a05 */
[----:B------:R-:W-:Y:S02]  /*7cf0*/  IMAD.MOV.U32 R4, RZ, RZ, RZ ;  /* 0x000000ffff047224 */ /* 0x000fe400078e00ff */
[----:B------:R-:W-:Y:S04]  /*7d00*/  IMAD R3, R3, R0, RZ ;  /* 0x0000000003037224 */ /* 0x000fe800078e02ff */
[----:B------:R-:W-:Y:S06]  /*7d10*/  IMAD.HI.U32 R5, R5, R3, R4 ;  /* 0x0000000305057227 */ /* 0x000fec00078e0004 */
        /* <DEDUP_REMOVED lines=11> */
[----:B------:R-:W-:Y:S02]  /*7dd0*/  ISETP.NE.AND P2, PT, R2, RZ, PT ;  /* 0x000000ff0200720c */ /* 0x000fe40003f45270 */
[----:B------:R-:W-:Y:S02]  /*7de0*/  ISETP.GE.U32.AND P6, PT, R6, R0, PT ;  /* 0x000000000600720c */ /* 0x000fe40003fc6070 */
[-C--:B------:R-:W-:Y:S04]  /*7df0*/  LOP3.LUT R0, R184, R2.reuse, RZ, 0x3c, !PT ;  /* 0x00000002b8007212 */ /* 0x080fe800078e3cff */
[----:B------:R-:W-:Y:S02]  /*7e00*/  ISETP.GE.AND P3, PT, R0, RZ, PT ;  /* 0x000000ff0000720c */ /* 0x000fe40003f66270 */
[----:B------:R-:W-:Y:S01]  /*7e10*/  LOP3.LUT R0, RZ, R2, RZ, 0x33, !PT ;  /* 0x00000002ff007212 */ /* 0x000fe200078e33ff */
[----:B------:R-:W-:Y:S04]  /*7e20*/  @P5 VIADD R3, R3, 0x1 ;  /* 0x0000000103035836 */ /* 0x000fe80000000000 */
[----:B------:R-:W-:Y:S02]  /*7e30*/  @P6 VIADD R4, R4, 0x1 ;  /* 0x0000000104046836 */ /* 0x000fe40000000000 */
[----:B------:R-:W-:Y:S04]  /*7e40*/  @!P0 IMAD.MOV R3, RZ, RZ, -R3 ;  /* 0x000000ffff038224 */ /* 0x000fe800078e0a03 */
[----:B------:R-:W-:Y:S02]  /*7e50*/  @!P3 IADD3 R4, PT, PT, -R4, RZ, RZ ;  /* 0x000000ff0404b210 */ /* 0x000fe40007ffe1ff */
[C---:B------:R-:W-:Y:S02]  /*7e60*/  SEL R3, R0.reuse, R3, !P2 ;  /* 0x0000000300037207 */ /* 0x040fe40005000000 */
[----:B------:R-:W-:Y:S02]  /*7e70*/  SEL R0, R0, R4, !P2 ;  /* 0x0000000400007207 */ /* 0x000fe40005000000 */
[CC--:B------:R-:W-:Y:S01]  /*7e80*/  LEA R8, P2, R3.reuse, R182.reuse, 0x2 ;  /* 0x000000b603087211 */ /* 0x0c0fe200078410ff */
[----:B------:R-:W2:Y:S01]  /*7e90*/  LD.E.64 R4, desc[UR4][R134.64+0x40] ;  /* 0x0000400486047980 */ /* 0x000ea2000c101b00 */
[C---:B------:R-:W-:Y:S02]  /*7ea0*/  LEA R6, P0, R0.reuse, R182, 0x2 ;  /* 0x000000b600067211 */ /* 0x040fe400078010ff */
[-C--:B------:R-:W-:Y:S02]  /*7eb0*/  LEA.HI.X.SX32 R9, R3, R183.reuse, 0x2, P2 ;  /* 0x000000b703097211 */ /* 0x080fe400010f16ff */
[C---:B------:R-:W-:Y:S01]  /*7ec0*/  LEA.HI.X.SX32 R7, R0.reuse, R183, 0x2, P0 ;  /* 0x000000b700077211 */ /* 0x040fe200000f16ff */
[----:B------:R-:W-:Y:S02]  /*7ed0*/  IMAD.IADD R0, R0, 0x1, -R3 ;  /* 0x0000000100007824 */ /* 0x000fe400078e0a03 */
[----:B------:R1:W3:Y:S02]  /*7ee0*/  LD.E R10, desc[UR4][R8.64] ;  /* 0x00000004080a7980 */ /* 0x0002e4000c101900 */
[----:B------:R-:W-:Y:S02]  /*7ef0*/  IMAD R2, R2, R0, -0x100 ;  /* 0xffffff0002027424 */ /* 0x000fe400078e0200 */
[----:B------:R-:W3:Y:S03]  /*7f00*/  LD.E R9, desc[UR4][R6.64] ;  /* 0x0000000406097980 */ /* 0x000ee6000c101900 */
[----:B-1----:R-:W-:Y:S01]  /*7f10*/  SHF.R.S32.HI R8, RZ, 0x1f, R2 ;  /* 0x0000001fff087819 */ /* 0x002fe20000011402 */
[----:B------:R-:W4:Y:S01]  /*7f20*/  LD.E.64 R6, desc[UR4][R134.64+0x28] ;  /* 0x0000280486067980 */ /* 0x000f22000c101b00 */
[-C--:B--2---:R-:W-:Y:S02]  /*7f30*/  IMAD R0, R5, R2.reuse, RZ ;  /* 0x0000000205007224 */ /* 0x084fe400078e02ff */
[C---:B------:R-:W-:Y:S04]  /*7f40*/  IMAD.WIDE.U32 R2, R4.reuse, R2, RZ ;  /* 0x0000000204027225 */ /* 0x040fe800078e00ff */
[----:B------:R-:W-:Y:S05]  /*7f50*/  IMAD R4, R4, R8, R0 ;  /* 0x0000000804047224 */ /* 0x000fea00078e0200 */
[----:B------:R-:W-:Y:S01]  /*7f60*/  IADD3 R3, PT, PT, R3, R4, RZ ;  /* 0x0000000403037210 */ /* 0x000fe20007ffe0ff */
[----:B---3--:R-:W-:Y:S05]  /*7f70*/  IMAD.IADD R9, R10, 0x1, -R9 ;  /* 0x000000010a097824 */ /* 0x008fea00078e0a09 */
[----:B------:R-:W-:Y:S01]  /*7f80*/  SHF.R.S32.HI R4, RZ, 0x1f, R9 ;  /* 0x0000001fff047819 */ /* 0x000fe20000011409 */
[----:B----4-:R-:W-:Y:S02]  /*7f90*/  IMAD R0, R7, R9, RZ ;  /* 0x0000000907007224 */ /* 0x010fe400078e02ff */
[----:B------:R-:W-:Y:S04]  /*7fa0*/  IMAD.WIDE.U32 R2, R9, R6, R2 ;  /* 0x0000000609027225 */ /* 0x000fe800078e0002 */
[----:B------:R-:W-:Y:S01]  /*7fb0*/  IMAD R0, R6, R4, R0 ;  /* 0x0000000406007224 */ /* 0x000fe200078e0200 */
[C---:B------:R-:W-:Y:S03]  /*7fc0*/  LEA R188, P0, R2.reuse, R12, 0x1 ;  /* 0x0000000c02bc7211 */ /* 0x040fe600078008ff */
[----:B------:R-:W-:Y:S05]  /*7fd0*/  IMAD.IADD R0, R3, 0x1, R0 ;  /* 0x0000000103007824 */ /* 0x000fea00078e0200 */
[----:B------:R-:W-:Y:S02]  /*7fe0*/  LEA.HI.X R187, R2, R11, R0, 0x1, P0 ;  /* 0x0000000b02bb7211 */ /* 0x000fe400000f0c00 */
.L_x_562:
[----:B------:R-:W-:Y:S05]  /*7ff0*/  BSYNC.RECONVERGENT B0 ;  /* 0x0000000000007941 */ /* 0x000fea0003800200 */
.L_x_561:
[-C--:B------:R-:W-:Y:S01]  /*8000*/  MOV R12, R188.reuse ;  /* 0x000000bc000c7202 */ /* 0x080fe20000000f00 */
[----:B------:R-:W1:Y:S01]  /*8010*/  S2R R167, SR_TID.X ;  /* 0x0000000000a77919 */ /* 0x000e620000002100 */
[-C--:B------:R-:W-:Y:S01]  /*8020*/  MOV R13, R187.reuse ;  /* 0x000000bb000d7202 */ /* 0x080fe20000000f00 */
[----:B------:R-:W-:Y:S01]  /*8030*/  BSSY.RECONVERGENT B1, `(.L_x_563) ;  /* 0x00001f3000017945 */ /* 0x000fe20003800200 */
[----:B------:R-:W-:Y:S02]  /*8040*/  IADD3 R2, P0, PT, R169, R188, RZ ;  /* 0x000000bca9027210 */ /* 0x000fe40007f1e0ff */
[----:B------:R-:W-:Y:S01]  /*8050*/  MOV R0, 0x20 ;  /* 0x0000002000007802 */ /* 0x000fe20000000f00 */
[----:B------:R-:W-:Y:S01]  /*8060*/  @!PT LDS RZ, [RZ] ;  /* 0x00000000fffff984 */ /* 0x000fe20000000800 */
[----:B------:R-:W-:Y:S01]  /*8070*/  @!PT LDS RZ, [RZ] ;  /* 0x00000000fffff984 */ /* 0x000fe20000000800 */
[----:B------:R-:W-:Y:S01]  /*8080*/  @!PT LDS RZ, [RZ] ;  /* 0x00000000fffff984 */ /* 0x000fe20000000800 */
[----:B------:R-:W-:Y:S01]  /*8090*/  LDGSTS.E.BYPASS.LTC128B.128 [R168+0x5000], desc[UR4][R12.64] ;  /* 0x050000000ca87fae */ /* 0x000fe2000b981a04 */
[----:B------:R-:W-:Y:S02]  /*80a0*/  IADD3.X R3, PT, PT, R170, R187, RZ, P0, !PT ;  /* 0x000000bbaa037210 */ /* 0x000fe400007fe4ff */
[-C--:B------:R-:W-:Y:S02]  /*80b0*/  IADD3 R10, P0, PT, R2, R169.reuse, RZ ;  /* 0x000000a9020a7210 */ /* 0x080fe40007f1e0ff */
[----:B------:R-:W-:Y:S02]  /*80c0*/  IADD3 R226, PT, PT, R226, 0x1, RZ ;  /* 0x00000001e2e27810 */ /* 0x000fe40007ffe0ff */
[-C--:B------:R-:W-:Y:S01]  /*80d0*/  IADD3.X R11, PT, PT, R3, R170.reuse, RZ, P0, !PT ;  /* 0x000000aa030b7210 */ /* 0x080fe200007fe4ff */
[----:B------:R2:W-:Y:S01]  /*80e0*/  LDGSTS.E.BYPASS.LTC128B.128 [R168+0x5800], desc[UR4][R2.64] ;  /* 0x0580000002a87fae */ /* 0x0005e2000b981a04 */
[-C--:B------:R-:W-:Y:S02]  /*80f0*/  IADD3 R8, P0, PT, R10, R169.reuse, RZ ;  /* 0x000000a90a087210 */ /* 0x080fe40007f1e0ff */
[----:B------:R-:W-:Y:S02]  /*8100*/  ISETP.NE.AND P2, PT, R226, RZ, PT ;  /* 0x000000ffe200720c */ /* 0x000fe40003f45270 */
[-C--:B------:R-:W-:Y:S02]  /*8110*/  IADD3.X R9, PT, PT, R11, R170.reuse, RZ, P0, !PT ;  /* 0x000000aa0b097210 */ /* 0x080fe400007fe4ff */
[-C--:B------:R-:W-:Y:S01]  /*8120*/  IADD3 R6, P0, PT, R8, R169.reuse, RZ ;  /* 0x000000a908067210 */ /* 0x080fe20007f1e0ff */
[----:B------:R3:W-:Y:S03]  /*8130*/  LDGSTS.E.BYPASS.LTC128B.128 [R168+0x6000], desc[UR4][R10.64] ;  /* 0x060000000aa87fae */ /* 0x0007e6000b981a04 */
[-C--:B------:R-:W-:Y:S02]  /*8140*/  IADD3.X R7, PT, PT, R9, R170.reuse, RZ, P0, !PT ;  /* 0x000000aa09077210 */ /* 0x080fe400007fe4ff */
[-C--:B------:R-:W-:Y:S03]  /*8150*/  IADD3 R4, P0, PT, R6, R169.reuse, RZ ;  /* 0x000000a906047210 */ /* 0x080fe60007f1e0ff */
[----:B------:R-:W-:Y:S01]  /*8160*/  LDGSTS.E.BYPASS.LTC128B.128 [R168+0x6800], desc[UR4][R8.64] ;  /* 0x0680000008a87fae */ /* 0x000fe2000b981a04 */
[-C--:B------:R-:W-:Y:S07]  /*8170*/  IADD3.X R5, PT, PT, R7, R170.reuse, RZ, P0, !PT ;  /* 0x000000aa07057210 */ /* 0x080fee00007fe4ff */
[----:B------:R-:W-:Y:S01]  /*8180*/  LDGSTS.E.BYPASS.LTC128B.128 [R168+0x7000], desc[UR4][R6.64] ;  /* 0x0700000006a87fae */ /* 0x000fe2000b981a04 */
[-C--:B--2---:R-:W-:Y:S04]  /*8190*/  IADD3 R2, P0, PT, R4, R169.reuse, RZ ;  /* 0x000000a904027210 */ /* 0x084fe80007f1e0ff */
[-C--:B------:R-:W-:Y:S03]  /*81a0*/  IADD3.X R3, PT, PT, R5, R170.reuse, RZ, P0, !PT ;  /* 0x000000aa05037210 */ /* 0x080fe600007fe4ff */
[----:B------:R-:W-:Y:S01]  /*81b0*/  LDGSTS.E.BYPASS.LTC128B.128 [R168+0x7800], desc[UR4][R4.64] ;  /* 0x0780000004a87fae */ /* 0x000fe2000b981a04 */
[----:B---3--:R-:W-:Y:S04]  /*81c0*/  IADD3 R10, P0, PT, R2, R169, RZ ;  /* 0x000000a9020a7210 */ /* 0x008fe80007f1e0ff */
[----:B------:R-:W-:Y:S03]  /*81d0*/  IADD3.X R11, PT, PT, R3, R170, RZ, P0, !PT ;  /* 0x000000aa030b7210 */ /* 0x000fe600007fe4ff */
[----:B------:R-:W-:Y:S01]  /*81e0*/  LDGSTS.E.BYPASS.LTC128B.128 [R168+0x8000], desc[UR4][R2.64] ;  /* 0x0800000002a87fae */ /* 0x000fe2000b981a04 */
[----:B-1----:R-:W-:Y:S04]  /*81f0*/  LOP3.LUT P0, RZ, R167, 0x4, RZ, 0xc0, !PT ;  /* 0x00000004a7ff7812 */ /* 0x002fe8000780c0ff */
[----:B------:R-:W-:Y:S03]  /*8200*/  SEL R0, R0, 0xffffffe0, !P0 ;  /* 0xffffffe000007807 */ /* 0x000fe60004000000 */
[----:B------:R1:W-:Y:S01]  /*8210*/  LDGSTS.E.BYPASS.LTC128B.128 [R168+0x8800], desc[UR4][R10.64] ;  /* 0x088000000aa87fae */ /* 0x0003e2000b981a04 */
[-C--:B------:R-:W-:Y:S02]  /*8220*/  IADD3 R156, PT, PT, R166, R0.reuse, RZ ;  /* 0x00000000a69c7210 */ /* 0x080fe40007ffe0ff */
[----:B------:R-:W-:Y:S05]  /*8230*/  IADD3 R0, PT, PT, R164, R0, RZ ;  /* 0x00000000a4007210 */ /* 0x000fea0007ffe0ff */
[----:B------:R-:W-:Y:S08]  /*8240*/  LDSM.16.M88.4 R128, [R166] ;  /* 0x00000000a680783b */ /* 0x000ff00000000200 */
[----:B------:R-:W0:Y:S08]  /*8250*/  LDGDEPBAR ;  /* 0x00000000000079af */ /* 0x000e300000000000 */
[----:B------:R-:W2:Y:S04]  /*8260*/  LD.E R2, desc[UR4][R134.64+0x18c] ;  /* 0x00018c0486027980 */ /* 0x000ea8000c101900 */
[----:B------:R-:W-:Y:S08]  /*8270*/  LDSM.16.M88.4 R16, [R164+0x1400] ;  /* 0x00140000a410783b */ /* 0x000ff00000000200 */
[----:B-1----:R-:W1:Y:S08]  /*8280*/  LDSM.16.M88.4 R8, [R164+0x1000] ;  /* 0x00100000a408783b */ /* 0x002e700000000200 */
[----:B------:R-:W3:Y:S08]  /*8290*/  LDSM.16.M88.4 R24, [R164+0x1800] ;  /* 0x00180000a418783b */ /* 0x000ef00000000200 */
[----:B------:R-:W4:Y:S08]  /*82a0*/  LDSM.16.M88.4 R32, [R164+0x1c00] ;  /* 0x001c0000a420783b */ /* 0x000f300000000200 */
[----:B------:R-:W5:Y:S08]  /*82b0*/  LDSM.16.M88.4 R40, [R164+0x2000] ;  /* 0x00200000a428783b */ /* 0x000f700000000200 */
[----:B------:R-:W5:Y:S08]  /*82c0*/  LDSM.16.M88.4 R48, [R164+0x2400] ;  /* 0x00240000a430783b */ /* 0x000f700000000200 */
[----:B------:R-:W5:Y:S01]  /*82d0*/  LDSM.16.M88.4 R56, [R164+0x2800] ;  /* 0x00280000a438783b */ /* 0x000f620000000200 */
[C---:B-1----:R-:W-:Y:S07]  /*82e0*/  HMMA.16816.F32 R4, R128.reuse, R8, RZ ;  /* 0x000000088004723c */ /* 0x042fee00000018ff */
[----:B------:R-:W1:Y:S01]  /*82f0*/  LDSM.16.M88.4 R64, [R164+0x2c00] ;  /* 0x002c0000a440783b */ /* 0x000e620000000200 */
[C---:B------:R-:W-:Y:S07]  /*8300*/  HMMA.16816.F32 R8, R128.reuse, R10, RZ ;  /* 0x0000000a8008723c */ /* 0x040fee00000018ff */
[----:B------:R-:W1:Y:S01]  /*8310*/  LDSM.16.M88.4 R72, [R164+0x3000] ;  /* 0x00300000a448783b */ /* 0x000e620000000200 */
[C---:B------:R-:W-:Y:S07]  /*8320*/  HMMA.16816.F32 R12, R128.reuse, R16, RZ ;  /* 0x00000010800c723c */ /* 0x040fee00000018ff */
[----:B------:R-:W1:Y:S01]  /*8330*/  LDSM.16.M88.4 R80, [R164+0x3400] ;  /* 0x00340000a450783b */ /* 0x000e620000000200 */
[C---:B------:R-:W-:Y:S07]  /*8340*/  HMMA.16816.F32 R16, R128.reuse, R18, RZ ;  /* 0x000000128010723c */ /* 0x040fee00000018ff */
[----:B------:R-:W1:Y:S01]  /*8350*/  LDSM.16.M88.4 R88, [R164+0x3800] ;  /* 0x00380000a458783b */ /* 0x000e620000000200 */
[C---:B---3--:R-:W-:Y:S07]  /*8360*/  HMMA.16816.F32 R20, R128.reuse, R24, RZ ;  /* 0x000000188014723c */ /* 0x048fee00000018ff */
[----:B------:R-:W3:Y:S01]  /*8370*/  LDSM.16.M88.4 R96, [R164+0x3c00] ;  /* 0x003c0000a460783b */ /* 0x000ee20000000200 */
[C---:B------:R-:W-:Y:S07]  /*8380*/  HMMA.16816.F32 R24, R128.reuse, R26, RZ ;  /* 0x0000001a8018723c */ /* 0x040fee00000018ff */
[----:B------:R-:W3:Y:S01]  /*8390*/  LDSM.16.M88.4 R104, [R164+0x4000] ;  /* 0x00400000a468783b */ /* 0x000ee20000000200 */
[C---:B----4-:R-:W-:Y:S07]  /*83a0*/  HMMA.16816.F32 R28, R128.reuse, R32, RZ ;  /* 0x00000020801c723c */ /* 0x050fee00000018ff */
[----:B------:R-:W4:Y:S01]  /*83b0*/  LDSM.16.M88.4 R112, [R164+0x4400] ;  /* 0x00440000a470783b */ /* 0x000f220000000200 */
[C---:B------:R-:W-:Y:S07]  /*83c0*/  HMMA.16816.F32 R32, R128.reuse, R34, RZ ;  /* 0x000000228020723c */ /* 0x040fee00000018ff */
[----:B------:R-:W4:Y:S01]  /*83d0*/  LDSM.16.M88.4 R120, [R164+0x4800] ;  /* 0x00480000a478783b */ /* 0x000f220000000200 */
[C---:B-----5:R-:W-:Y:S07]  /*83e0*/  HMMA.16816.F32 R36, R128.reuse, R40, RZ ;  /* 0x000000288024723c */ /* 0x060fee00000018ff */
[----:B------:R-:W5:Y:S01]  /*83f0*/  LDSM.16.M88.4 R152, [R164+0x4c00] ;  /* 0x004c0000a498783b */ /* 0x000f620000000200 */
[C---:B------:R-:W-:Y:S07]  /*8400*/  HMMA.16816.F32 R40, R128.reuse, R42, RZ ;  /* 0x0000002a8028723c */ /* 0x040fee00000018ff */
[----:B------:R-:W-:Y:S01]  /*8410*/  LDSM.16.M88.4 R156, [R156] ;  /* 0x000000009c9c783b */ /* 0x000fe20000000200 */
[C---:B------:R-:W-:Y:S07]  /*8420*/  HMMA.16816.F32 R44, R128.reuse, R48, RZ ;  /* 0x00000030802c723c */ /* 0x040fee00000018ff */
[----:B------:R-:W5:Y:S01]  /*8430*/  LDSM.16.M88.4 R160, [R0+0x1000] ;  /* 0x0010000000a0783b */ /* 0x000f620000000200 */
[C---:B------:R-:W-:Y:S08]  /*8440*/  HMMA.16816.F32 R48, R128.reuse, R50, RZ ;  /* 0x000000328030723c */ /* 0x040ff000000018ff */
[C---:B------:R-:W-:Y:S08]  /*8450*/  HMMA.16816.F32 R52, R128.reuse, R56, RZ ;  /* 0x000000388034723c */ /* 0x040ff000000018ff */
[C---:B------:R-:W-:Y:S08]  /*8460*/  HMMA.16816.F32 R56, R128.reuse, R58, RZ ;  /* 0x0000003a8038723c */ /* 0x040ff000000018ff */
[C---:B-1----:R-:W-:Y:S08]  /*8470*/  HMMA.16816.F32 R60, R128.reuse, R64, RZ ;  /* 0x00000040803c723c */ /* 0x042ff000000018ff */
[C---:B------:R-:W-:Y:S08]  /*8480*/  HMMA.16816.F32 R64, R128.reuse, R66, RZ ;  /* 0x000000428040723c */ /* 0x040ff000000018ff */
[C---:B------:R-:W-:Y:S08]  /*8490*/  HMMA.16816.F32 R68, R128.reuse, R72, RZ ;  /* 0x000000488044723c */ /* 0x040ff000000018ff */
[C---:B------:R-:W-:Y:S08]  /*84a0*/  HMMA.16816.F32 R72, R128.reuse, R74, RZ ;  /* 0x0000004a8048723c */ /* 0x040ff000000018ff */
[C---:B------:R-:W-:Y:S08]  /*84b0*/  HMMA.16816.F32 R76, R128.reuse, R80, RZ ;  /* 0x00000050804c723c */ /* 0x040ff000000018ff */
[C---:B------:R-:W-:Y:S08]  /*84c0*/  HMMA.16816.F32 R80, R128.reuse, R82, RZ ;  /* 0x000000528050723c */ /* 0x040ff000000018ff */
[C---:B------:R-:W-:Y:S08]  /*84d0*/  HMMA.16816.F32 R84, R128.reuse, R88, RZ ;  /* 0x000000588054723c */ /* 0x040ff000000018ff */
[C---:B------:R-:W-:Y:S08]  /*84e0*/  HMMA.16816.F32 R88, R128.reuse, R90, RZ ;  /* 0x0000005a8058723c */ /* 0x040ff000000018ff */
[C---:B---3--:R-:W-:Y:S08]  /*84f0*/  HMMA.16816.F32 R92, R128.reuse, R96, RZ ;  /* 0x00000060805c723c */ /* 0x048ff000000018ff */
[C---:B------:R-:W-:Y:S08]  /*8500*/  HMMA.16816.F32 R96, R128.reuse, R98, RZ ;  /* 0x000000628060723c */ /* 0x040ff000000018ff */
[C---:B------:R-:W-:Y:S08]  /*8510*/  HMMA.16816.F32 R100, R128.reuse, R104, RZ ;  /* 0x000000688064723c */ /* 0x040ff000000018ff */
[C---:B------:R-:W-:Y:S08]  /*8520*/  HMMA.16816.F32 R104, R128.reuse, R106, RZ ;  /* 0x0000006a8068723c */ /* 0x040ff000000018ff */
[C---:B----4-:R-:W-:Y:S08]  /*8530*/  HMMA.16816.F32 R108, R128.reuse, R112, RZ ;  /* 0x00000070806c723c */ /* 0x050ff000000018ff */
[C---:B------:R-:W-:Y:S08]  /*8540*/  HMMA.16816.F32 R112, R128.reuse, R114, RZ ;  /* 0x000000728070723c */ /* 0x040ff000000018ff */
[C---:B------:R-:W-:Y:S08]  /*8550*/  HMMA.16816.F32 R116, R128.reuse, R120, RZ ;  /* 0x000000788074723c */ /* 0x040ff000000018ff */
[C---:B------:R-:W-:Y:S08]  /*8560*/  HMMA.16816.F32 R120, R128.reuse, R122, RZ ;  /* 0x0000007a8078723c */ /* 0x040ff000000018ff */
[C---:B-----5:R-:W-:Y:S08]  /*8570*/  HMMA.16816.F32 R124, R128.reuse, R152, RZ ;  /* 0x00000098807c723c */ /* 0x060ff000000018ff */
[----:B------:R-:W-:Y:S01]  /*8580*/  HMMA.16816.F32 R128, R128, R154, RZ ;  /* 0x0000009a8080723c */ /* 0x000fe200000018ff */
[----:B------:R-:W1:Y:S07]  /*8590*/  LDSM.16.M88.4 R152, [R0+0x1400] ;  /* 0x001400000098783b */ /* 0x000e6e0000000200 */
[C---:B------:R-:W-:Y:S08]  /*85a0*/  HMMA.16816.F32 R4, R156.reuse, R160, R4 ;  /* 0x000000a09c04723c */ /* 0x040ff00000001804 */
[C---:B------:R-:W-:Y:S11]  /*85b0*/  HMMA.16816.F32 R8, R156.reuse, R162, R8 ;  /* 0x000000a29c08723c */ /* 0x040ff60000001808 */
[-C--:B--2---:R-:W-:Y:S01]  /*85c0*/  FMUL.FTZ R4, R4, R2.reuse ;  /* 0x0000000204047220 */ /* 0x084fe20000410000 */
[-C--:B------:R-:W-:Y:S01]  /*85d0*/  FMUL.FTZ R5, R5, R2.reuse ;  /* 0x0000000205057220 */ /* 0x080fe20000410000 */
[-C--:B------:R-:W-:Y:S01]  /*85e0*/  FMUL.FTZ R6, R6, R2.reuse ;  /* 0x0000000206067220 */ /* 0x080fe20000410000 */
[-C--:B------:R-:W-:Y:S01]  /*85f0*/  FMUL.FTZ R7, R7, R2.reuse ;  /* 0x0000000207077220 */ /* 0x080fe20000410000 */
[----:B------:R-:W2:Y:S04]  /*8600*/  MUFU.TANH R177, R4 ;  /* 0x0000000400b17308 */ /* 0x000ea80000002400 */
[-C--:B------:R-:W-:Y:S01]  /*8610*/  FMUL.FTZ R8, R8, R2.reuse ;  /* 0x0000000208087220 */ /* 0x080fe20000410000 */
[-C--:B------:R-:W-:Y:S01]  /*8620*/  FMUL.FTZ R9, R9, R2.reuse ;  /* 0x0000000209097220 */ /* 0x080fe20000410000 */
[-C--:B------:R-:W-:Y:S01]  /*8630*/  FMUL.FTZ R10, R10, R2.reuse ;  /* 0x000000020a0a7220 */ /* 0x080fe20000410000 */
[-C--:B------:R-:W-:Y:S03]  /*8640*/  FMUL.FTZ R11, R11, R2.reuse ;  /* 0x000000020b0b7220 */ /* 0x080fe60000410000 */
[----:B------:R-:W3:Y:S01]  /*8650*/  MUFU.TANH R176, R5 ;  /* 0x0000000500b07308 */ /* 0x000ee20000002400 */
[C---:B-1----:R-:W-:Y:S09]  /*8660*/  HMMA.16816.F32 R12, R156.reuse, R152, R12 ;  /* 0x000000989c0c723c */ /* 0x042ff2000000180c */
[----:B------:R-:W1:Y:S01]  /*8670*/  MUFU.TANH R175, R6 ;  /* 0x0000000600af7308 */ /* 0x000e620000002400 */
[C---:B------:R-:W-:Y:S09]  /*8680*/  HMMA.16816.F32 R16, R156.reuse, R154, R16 ;  /* 0x0000009a9c10723c */ /* 0x040ff20000001810 */
[----:B------:R4:W1:Y:S01]  /*8690*/  MUFU.TANH R174, R7 ;  /* 0x0000000700ae7308 */ /* 0x0008620000002400 */
[-C--:B------:R-:W-:Y:S01]  /*86a0*/  FMUL.FTZ R14, R14, R2.reuse ;  /* 0x000000020e0e7220 */ /* 0x080fe20000410000 */
[-C--:B------:R-:W-:Y:S01]  /*86b0*/  FMUL.FTZ R15, R15, R2.reuse ;  /* 0x000000020f0f7220 */ /* 0x080fe20000410000 */
[-C--:B------:R-:W-:Y:S07]  /*86c0*/  FMUL.FTZ R12, R12, R2.reuse ;  /* 0x000000020c0c7220 */ /* 0x080fee0000410000 */
[----:B------:R-:W1:Y:S01]  /*86d0*/  MUFU.TANH R181, R8 ;  /* 0x0000000800b57308 */ /* 0x000e620000002400 */
[-C--:B------:R-:W-:Y:S01]  /*86e0*/  FMUL.FTZ R13, R13, R2.reuse ;  /* 0x000000020d0d7220 */ /* 0x080fe20000410000 */
[-C--:B------:R-:W-:Y:S01]  /*86f0*/  FMUL.FTZ R18, R18, R2.reuse ;  /* 0x0000000212127220 */ /* 0x080fe20000410000 */
[-C--:B------:R-:W-:Y:S01]  /*8700*/  FMUL.FTZ R19, R19, R2.reuse ;  /* 0x0000000213137220 */ /* 0x080fe20000410000 */
[-C--:B------:R-:W-:Y:S06]  /*8710*/  FMUL.FTZ R17, R17, R2.reuse ;  /* 0x0000000211117220 */ /* 0x080fec0000410000 */
[----:B------:R-:W1:Y:S01]  /*8720*/  MUFU.TANH R180, R9 ;  /* 0x0000000900b47308 */ /* 0x000e620000002400 */
[----:B----4-:R-:W4:Y:S01]  /*8730*/  LDSM.16.M88.4 R4, [R0+0x1800] ;  /* 0x001800000004783b */ /* 0x010f220000000200 */
[-C--:B------:R-:W-:Y:S08]  /*8740*/  FMUL.FTZ R16, R16, R2.reuse ;  /* 0x0000000210107220 */ /* 0x080ff00000410000 */
[----:B------:R-:W1:Y:S10]  /*8750*/  MUFU.TANH R179, R10 ;  /* 0x0000000a00b37308 */ /* 0x000e740000002400 */
[----:B------:R5:W1:Y:S10]  /*8760*/  MUFU.TANH R178, R11 ;  /* 0x0000000b00b27308 */ /* 0x000a740000002400 */
[----:B------:R-:W1:Y:S10]  /*8770*/  MUFU.TANH R160, R18 ;  /* 0x0000001200a07308 */ /* 0x000e740000002400 */
[----:B------:R-:W1:Y:S01]  /*8780*/  MUFU.TANH R155, R19 ;  /* 0x00000013009b7308 */ /* 0x000e620000002400 */
[----:B-----5:R-:W5:Y:S09]  /*8790*/  LDSM.16.M88.4 R8, [R0+0x1c00] ;  /* 0x001c00000008783b */ /* 0x020f720000000200 */
[----:B------:R-:W1:Y:S01]  /*87a0*/  MUFU.TANH R161, R17 ;  /* 0x0000001100a17308 */ /* 0x000e620000002400 */
[C---:B----4-:R-:W-:Y:S09]  /*87b0*/  HMMA.16816.F32 R20, R156.reuse, R4, R20 ;  /* 0x000000049c14723c */ /* 0x050ff20000001814 */
[----:B------:R-:W4:Y:S01]  /*87c0*/  MUFU.TANH R162, R16 ;  /* 0x0000001000a27308 */ /* 0x000f220000002400 */
[C---:B------:R-:W-:Y:S01]  /*87d0*/  HMMA.16816.F32 R24, R156.reuse, R6, R24 ;  /* 0x000000069c18723c */ /* 0x040fe20000001818 */
[----:B------:R-:W2:Y:S08]  /*87e0*/  LDSM.16.M88.4 R4, [R0+0x2000] ;  /* 0x002000000004783b */ /* 0x000eb00000000200 */
[----:B------:R-:W1:Y:S01]  /*87f0*/  MUFU.TANH R171, R14 ;  /* 0x0000000e00ab7308 */ /* 0x000e620000002400 */
[-C--:B------:R-:W-:Y:S01]  /*8800*/  FMUL.FTZ R23, R23, R2.reuse ;  /* 0x0000000217177220 */ /* 0x080fe20000410000 */
[-C--:B------:R-:W-:Y:S01]  /*8810*/  FMUL.FTZ R20, R20, R2.reuse ;  /* 0x0000000214147220 */ /* 0x080fe20000410000 */
[-C--:B------:R-:W-:Y:S01]  /*8820*/  FMUL.FTZ R21, R21, R2.reuse ;  /* 0x0000000215157220 */ /* 0x080fe20000410000 */
[-C--:B------:R-:W-:Y:S06]  /*8830*/  FMUL.FTZ R22, R22, R2.reuse ;  /* 0x0000000216167220 */ /* 0x080fec0000410000 */
[----:B------:R3:W1:Y:S01]  /*8840*/  MUFU.TANH R19, R23 ;  /* 0x0000001700137308 */ /* 0x0006620000002400 */
[-C--:B------:R-:W-:Y:S01]  /*8850*/  FMUL.FTZ R24, R24, R2.reuse ;  /* 0x0000000218187220 */ /* 0x080fe20000410000 */
[-C--:B------:R-:W-:Y:S01]  /*8860*/  FMUL.FTZ R25, R25, R2.reuse ;  /* 0x0000000219197220 */ /* 0x080fe20000410000 */
[-C--:B------:R-:W-:Y:S01]  /*8870*/  FMUL.FTZ R26, R26, R2.reuse ;  /* 0x000000021a1a7220 */ /* 0x080fe20000410000 */
[-C--:B------:R-:W-:Y:S06]  /*8880*/  FMUL.FTZ R27, R27, R2.reuse ;  /* 0x000000021b1b7220 */ /* 0x080fec0000410000 */
[----:B------:R4:W1:Y:S01]  /*8890*/  MUFU.TANH R18, R24 ;  /* 0x0000001800127308 */ /* 0x0008620000002400 */
[C---:B-----5:R-:W-:Y:S09]  /*88a0*/  HMMA.16816.F32 R28, R156.reuse, R8, R28 ;  /* 0x000000089c1c723c */ /* 0x060ff2000000181c */
[----:B------:R-:W1:Y:S01]  /*88b0*/  MUFU.TANH R17, R25 ;  /* 0x0000001900117308 */ /* 0x000e620000002400 */
[C---:B------:R-:W-:Y:S01]  /*88c0*/  HMMA.16816.F32 R32, R156.reuse, R10, R32 ;  /* 0x0000000a9c20723c */ /* 0x040fe20000001820 */
[----:B------:R-:W5:Y:S08]  /*88d0*/  LDSM.16.M88.4 R8, [R0+0x2400] ;  /* 0x002400000008783b */ /* 0x000f700000000200 */
[----:B------:R-:W1:Y:S01]  /*88e0*/  MUFU.TANH R163, R15 ;  /* 0x0000000f00a37308 */ /* 0x000e620000002400 */
[C---:B--2---:R-:W-:Y:S03]  /*88f0*/  HMMA.16816.F32 R36, R156.reuse, R4, R36 ;  /* 0x000000049c24723c */ /* 0x044fe60000001824 */
[-C--:B------:R-:W-:Y:S01]  /*8900*/  FMUL.FTZ R28, R28, R2.reuse ;  /* 0x000000021c1c7220 */ /* 0x080fe20000410000 */
[-C--:B------:R-:W-:Y:S01]  /*8910*/  FMUL.FTZ R29, R29, R2.reuse ;  /* 0x000000021d1d7220 */ /* 0x080fe20000410000 */
[-C--:B------:R-:W-:Y:S04]  /*8920*/  FMUL.FTZ R30, R30, R2.reuse ;  /* 0x000000021e1e7220 */ /* 0x080fe80000410000 */
[----:B------:R-:W2:Y:S01]  /*8930*/  MUFU.TANH R16, R26 ;  /* 0x0000001a00107308 */ /* 0x000ea20000002400 */
[-C--:B------:R-:W-:Y:S01]  /*8940*/  FMUL.FTZ R31, R31, R2.reuse ;  /* 0x000000021f1f7220 */ /* 0x080fe20000410000 */
[C---:B------:R-:W-:Y:S01]  /*8950*/  HMMA.16816.F32 R40, R156.reuse, R6, R40 ;  /* 0x000000069c28723c */ /* 0x040fe20000001828 */
[----:B------:R-:W3:Y:S02]  /*8960*/  LDSM.16.M88.4 R4, [R0+0x2800] ;  /* 0x002800000004783b */ /* 0x000ee40000000200 */
[-C--:B------:R-:W-:Y:S01]  /*8970*/  FMUL.FTZ R32, R32, R2.reuse ;  /* 0x0000000220207220 */ /* 0x080fe20000410000 */
[-C--:B------:R-:W-:Y:S01]  /*8980*/  FMUL.FTZ R33, R33, R2.reuse ;  /* 0x0000000221217220 */ /* 0x080fe20000410000 */
[-C--:B------:R-:W-:Y:S03]  /*8990*/  FMUL.FTZ R34, R34, R2.reuse ;  /* 0x0000000222227220 */ /* 0x080fe60000410000 */
[----:B------:R-:W1:Y:S01]  /*89a0*/  MUFU.TANH R173, R12 ;  /* 0x0000000c00ad7308 */ /* 0x000e620000002400 */
[-C--:B------:R-:W-:Y:S01]  /*89b0*/  FMUL.FTZ R35, R35, R2.reuse ;  /* 0x0000000223237220 */ /* 0x080fe20000410000 */
[-C--:B------:R-:W-:Y:S01]  /*89c0*/  FMUL.FTZ R36, R36, R2.reuse ;  /* 0x0000000224247220 */ /* 0x080fe20000410000 */
[-C--:B------:R-:W-:Y:S01]  /*89d0*/  FMUL.FTZ R37, R37, R2.reuse ;  /* 0x0000000225257220 */ /* 0x080fe20000410000 */
[-C--:B------:R-:W-:Y:S06]  /*89e0*/  FMUL.FTZ R38, R38, R2.reuse ;  /* 0x0000000226267220 */ /* 0x080fec0000410000 */
[----:B------:R-:W1:Y:S01]  /*89f0*/  MUFU.TANH R172, R13 ;  /* 0x0000000d00ac7308 */ /* 0x000e620000002400 */
[-C--:B------:R-:W-:Y:S01]  /*8a00*/  FMUL.FTZ R39, R39, R2.reuse ;  /* 0x0000000227277220 */ /* 0x080fe20000410000 */
[-C--:B------:R-:W-:Y:S01]  /*8a10*/  FMUL.FTZ R40, R40, R2.reuse ;  /* 0x0000000228287220 */ /* 0x080fe20000410000 */
[-C--:B------:R-:W-:Y:S01]  /*8a20*/  FMUL.FTZ R41, R41, R2.reuse ;  /* 0x0000000229297220 */ /* 0x080fe20000410000 */
[-C--:B------:R-:W-:Y:S06]  /*8a30*/  FMUL.FTZ R42, R42, R2.reuse ;  /* 0x000000022a2a7220 */ /* 0x080fec0000410000 */
[----:B------:R-:W1:Y:S01]  /*8a40*/  MUFU.TANH R154, R20 ;  /* 0x00000014009a7308 */ /* 0x000e620000002400 */
[-C--:B------:R-:W-:Y:S01]  /*8a50*/  FMUL.FTZ R43, R43, R2.reuse ;  /* 0x000000022b2b7220 */ /* 0x080fe20000410000 */
[C---:B-----5:R-:W-:Y:S08]  /*8a60*/  HMMA.16816.F32 R44, R156.reuse, R8, R44 ;  /* 0x000000089c2c723c */ /* 0x060ff0000000182c */
[----:B------:R-:W1:Y:S01]  /*8a70*/  MUFU.TANH R153, R21 ;  /* 0x0000001500997308 */ /* 0x000e620000002400 */
[C---:B------:R-:W-:Y:S01]  /*8a80*/  HMMA.16816.F32 R48, R156.reuse, R10, R48 ;  /* 0x0000000a9c30723c */ /* 0x040fe20000001830 */
[----:B------:R-:W5:Y:S08]  /*8a90*/  LDSM.16.M88.4 R8, [R0+0x2c00] ;  /* 0x002c00000008783b */ /* 0x000f700000000200 */
[----:B------:R-:W1:Y:S01]  /*8aa0*/  MUFU.TANH R152, R22 ;  /* 0x0000001600987308 */ /* 0x000e620000002400 */
[C---:B---3--:R-:W-:Y:S03]  /*8ab0*/  HMMA.16816.F32 R52, R156.reuse, R4, R52 ;  /* 0x000000049c34723c */ /* 0x048fe60000001834 */
[-C--:B------:R-:W-:Y:S01]  /*8ac0*/  FMUL.FTZ R45, R45, R2.reuse ;  /* 0x000000022d2d7220 */ /* 0x080fe20000410000 */
[-C--:B------:R-:W-:Y:S05]  /*8ad0*/  FMUL.FTZ R47, R47, R2.reuse ;  /* 0x000000022f2f7220 */ /* 0x080fea0000410000 */
[----:B------:R-:W3:Y:S01]  /*8ae0*/  MUFU.TANH R27, R27 ;  /* 0x0000001b001b7308 */ /* 0x000ee20000002400 */
[-C--:B------:R-:W-:Y:S01]  /*8af0*/  FMUL.FTZ R44, R44, R2.reuse ;  /* 0x000000022c2c7220 */ /* 0x080fe20000410000 */
[-C--:B------:R-:W-:Y:S01]  /*8b00*/  FMUL.FTZ R46, R46, R2.reuse ;  /* 0x000000022e2e7220 */ /* 0x080fe20000410000 */
[C---:B------:R-:W-:Y:S01]  /*8b10*/  HMMA.16816.F32 R56, R156.reuse, R6, R56 ;  /* 0x000000069c38723c */ /* 0x040fe20000001838 */
[----:B------:R-:W4:Y:S02]  /*8b20*/  LDSM.16.M88.4 R4, [R0+0x3000] ;  /* 0x003000000004783b */ /* 0x000f240000000200 */
        /* <DEDUP_REMOVED lines=15> */
[C---:B-----5:R-:W-:Y:S07]  /*8c20*/  HMMA.16816.F32 R60, R156.reuse, R8, R60 ;  /* 0x000000089c3c723c */ /* 0x060fee000000183c */
[----:B------:R-:W1:Y:S01]  /*8c30*/  MUFU.TANH R31, R31 ;  /* 0x0000001f001f7308 */ /* 0x000e620000002400 */
[C---:B------:R-:W-:Y:S01]  /*8c40*/  HMMA.16816.F32 R64, R156.reuse, R10, R64 ;  /* 0x0000000a9c40723c */ /* 0x040fe20000001840 */
[----:B------:R-:W5:Y:S08]  /*8c50*/  LDSM.16.M88.4 R8, [R0+0x3400] ;  /* 0x003400000008783b */ /* 0x000f700000000200 */
[----:B------:R-:W1:Y:S01]  /*8c60*/  MUFU.TANH R32, R32 ;  /* 0x0000002000207308 */ /* 0x000e620000002400 */
[C---:B----4-:R-:W-:Y:S03]  /*8c70*/  HMMA.16816.F32 R68, R156.reuse, R4, R68 ;  /* 0x000000049c44723c */ /* 0x050fe60000001844 */
[-C--:B------:R-:W-:Y:S06]  /*8c80*/  FMUL.FTZ R60, R60, R2.reuse ;  /* 0x000000023c3c7220 */ /* 0x080fec0000410000 */
[----:B------:R-:W4:Y:S01]  /*8c90*/  MUFU.TANH R33, R33 ;  /* 0x0000002100217308 */ /* 0x000f220000002400 */
[-C--:B------:R-:W-:Y:S01]  /*8ca0*/  FMUL.FTZ R61, R61, R2.reuse ;  /* 0x000000023d3d7220 */ /* 0x080fe20000410000 */
[-C--:B------:R-:W-:Y:S01]  /*8cb0*/  FMUL.FTZ R62, R62, R2.reuse ;  /* 0x000000023e3e7220 */ /* 0x080fe20000410000 */
[-C--:B------:R-:W-:Y:S01]  /*8cc0*/  FMUL.FTZ R63, R63, R2.reuse ;  /* 0x000000023f3f7220 */ /* 0x080fe20000410000 */
[C---:B------:R-:W-:Y:S01]  /*8cd0*/  HMMA.16816.F32 R72, R156.reuse, R6, R72 ;  /* 0x000000069c48723c */ /* 0x040fe20000001848 */
[----:B------:R-:W2:Y:S02]  /*8ce0*/  LDSM.16.M88.4 R4, [R0+0x3800] ;  /* 0x003800000004783b */ /* 0x000ea40000000200 */
        /* <DEDUP_REMOVED lines=15> */
[C---:B-----5:R-:W-:Y:S06]  /*8de0*/  HMMA.16816.F32 R76, R156.reuse, R8, R76 ;  /* 0x000000089c4c723c */ /* 0x060fec000000184c */
[----:B------:R-:W1:Y:S02]  /*8df0*/  MUFU.TANH R37, R37 ;  /* 0x0000002500257308 */ /* 0x000e640000002400 */
[C---:B------:R-:W-:Y:S01]  /*8e00*/  HMMA.16816.F32 R80, R156.reuse, R10, R80 ;  /* 0x0000000a9c50723c */ /* 0x040fe20000001850 */
[----:B------:R-:W5:Y:S07]  /*8e10*/  LDSM.16.M88.4 R8, [R0+0x3c00] ;  /* 0x003c00000008783b */ /* 0x000f6e0000000200 */
[----:B------:R-:W1:Y:S01]  /*8e20*/  MUFU.TANH R38, R38 ;  /* 0x0000002600267308 */ /* 0x000e620000002400 */
[C---:B--2---:R-:W-:Y:S09]  /*8e30*/  HMMA.16816.F32 R84, R156.reuse, R4, R84 ;  /* 0x000000049c54723c */ /* 0x044ff20000001854 */
[----:B------:R-:W2:Y:S01]  /*8e40*/  MUFU.TANH R39, R39 ;  /* 0x0000002700277308 */ /* 0x000ea20000002400 */
[-C--:B------:R-:W-:Y:S01]  /*8e50*/  FMUL.FTZ R76, R76, R2.reuse ;  /* 0x000000024c4c7220 */ /* 0x080fe20000410000 */
[-C--:B------:R-:W-:Y:S01]  /*8e60*/  FMUL.FTZ R77, R77, R2.reuse ;  /* 0x000000024d4d7220 */ /* 0x080fe20000410000 */
[-C--:B------:R-:W-:Y:S01]  /*8e70*/  FMUL.FTZ R78, R78, R2.reuse ;  /* 0x000000024e4e7220 */ /* 0x080fe20000410000 */
[-C--:B------:R-:W-:Y:S01]  /*8e80*/  FMUL.FTZ R79, R79, R2.reuse ;  /* 0x000000024f4f7220 */ /* 0x080fe20000410000 */
[C---:B------:R-:W-:Y:S01]  /*8e90*/  HMMA.16816.F32 R88, R156.reuse, R6, R88 ;  /* 0x000000069c58723c */ /* 0x040fe20000001858 */
[----:B------:R-:W3:Y:S04]  /*8ea0*/  LDSM.16.M88.4 R4, [R0+0x4000] ;  /* 0x004000000004783b */ /* 0x000ee80000000200 */
        /* <DEDUP_REMOVED lines=14> */
[-C--:B------:R-:W-:Y:S01]  /*8f90*/  FMUL.FTZ R91, R91, R2.reuse ;  /* 0x000000025b5b7220 */ /* 0x080fe20000410000 */
[C---:B-----5:R-:W-:Y:S05]  /*8fa0*/  HMMA.16816.F32 R92, R156.reuse, R8, R92 ;  /* 0x000000089c5c723c */ /* 0x060fea000000185c */
[----:B------:R-:W1:Y:S03]  /*8fb0*/  MUFU.TANH R43, R43 ;  /* 0x0000002b002b7308 */ /* 0x000e660000002400 */
[C---:B------:R-:W-:Y:S01]  /*8fc0*/  HMMA.16816.F32 R96, R156.reuse, R10, R96 ;  /* 0x0000000a9c60723c */ /* 0x040fe20000001860 */
[----:B------:R-:W5:Y:S06]  /*8fd0*/  LDSM.16.M88.4 R8, [R0+0x4400] ;  /* 0x004400000008783b */ /* 0x000f6c0000000200 */
[----:B------:R-:W1:Y:S01]  /*8fe0*/  MUFU.TANH R15, R44 ;  /* 0x0000002c000f7308 */ /* 0x000e620000002400 */
[C---:B---3--:R-:W-:Y:S09]  /*8ff0*/  HMMA.16816.F32 R100, R156.reuse, R4, R100 ;  /* 0x000000049c64723c */ /* 0x048ff20000001864 */
[----:B------:R-:W3:Y:S01]  /*9000*/  MUFU.TANH R45, R45 ;  /* 0x0000002d002d7308 */ /* 0x000ee20000002400 */
[-C--:B------:R-:W-:Y:S01]  /*9010*/  FMUL.FTZ R92, R92, R2.reuse ;  /* 0x000000025c5c7220 */ /* 0x080fe20000410000 */
[-C--:B------:R-:W-:Y:S01]  /*9020*/  FMUL.FTZ R93, R93, R2.reuse ;  /* 0x000000025d5d7220 */ /* 0x080fe20000410000 */
[-C--:B------:R-:W-:Y:S01]  /*9030*/  FMUL.FTZ R94, R94, R2.reuse ;  /* 0x000000025e5e7220 */ /* 0x080fe20000410000 */
[-C--:B------:R-:W-:Y:S01]  /*9040*/  FMUL.FTZ R95, R95, R2.reuse ;  /* 0x000000025f5f7220 */ /* 0x080fe20000410000 */
[C---:B------:R-:W-:Y:S01]  /*9050*/  HMMA.16816.F32 R104, R156.reuse, R6, R104 ;  /* 0x000000069c68723c */ /* 0x040fe20000001868 */
[----:B------:R-:W4:Y:S04]  /*9060*/  LDSM.16.M88.4 R4, [R0+0x4800] ;  /* 0x004800000004783b */ /* 0x000f280000000200 */
        /* <DEDUP_REMOVED lines=20> */
[----:B------:R-:W-:Y:S09]  /*91b0*/  DEPBAR.LE SB0, 0x0 ;  /* 0x000080000000791a */ /* 0x000ff20000000000 */
[----:B------:R-:W1:Y:S01]  /*91c0*/  MUFU.TANH R51, R51 ;  /* 0x0000003300337308 */ /* 0x000e620000002400 */
[----:B------:R-:W-:Y:S01]  /*91d0*/  BAR.SYNC.DEFER_BLOCKING 0x0 ;  /* 0x0000000000007b1d */ /* 0x000fe20000010000 */
[C---:B----4-:R-:W-:Y:S05]  /*91e0*/  HMMA.16816.F32 R116, R156.reuse, R4, R116 ;  /* 0x000000049c74723c */ /* 0x050fea0000001874 */
[-C--:B------:R-:W-:Y:S03]  /*91f0*/  FMUL.FTZ R108, R108, R2.reuse ;  /* 0x000000026c6c7220 */ /* 0x080fe60000410000 */
[----:B------:R-:W4:Y:S01]  /*9200*/  MUFU.TANH R52, R52 ;  /* 0x0000003400347308 */ /* 0x000f220000002400 */
[-C--:B------:R-:W-:Y:S01]  /*9210*/  FMUL.FTZ R109, R109, R2.reuse ;  /* 0x000000026d6d7220 */ /* 0x080fe20000410000 */
[C---:B------:R-:W-:Y:S03]  /*9220*/  HMMA.16816.F32 R120, R156.reuse, R6, R120 ;  /* 0x000000069c78723c */ /* 0x040fe60000001878 */
[-C--:B------:R-:W-:Y:S01]  /*9230*/  FMUL.FTZ R110, R110, R2.reuse ;  /* 0x000000026e6e7220 */ /* 0x080fe20000410000 */
[-C--:B------:R-:W-:Y:S01]  /*9240*/  FMUL.FTZ R111, R111, R2.reuse ;  /* 0x000000026f6f7220 */ /* 0x080fe20000410000 */
[-C--:B------:R-:W-:Y:S03]  /*9250*/  FMUL.FTZ R112, R112, R2.reuse ;  /* 0x0000000270707220 */ /* 0x080fe60000410000 */
[----:B------:R-:W1:Y:S01]  /*9260*/  MUFU.TANH R53, R53 ;  /* 0x0000003500357308 */ /* 0x000e620000002400 */
[-C--:B------:R-:W-:Y:S01]  /*9270*/  FMUL.FTZ R113, R113, R2.reuse ;  /* 0x0000000271717220 */ /* 0x080fe20000410000 */
[-C--:B------:R-:W-:Y:S01]  /*9280*/  FMUL.FTZ R114, R114, R2.reuse ;  /* 0x0000000272727220 */ /* 0x080fe20000410000 */
[-C--:B------:R-:W-:Y:S01]  /*9290*/  FMUL.FTZ R115, R115, R2.reuse ;  /* 0x0000000273737220 */ /* 0x080fe20000410000 */
[-C--:B------:R-:W-:Y:S01]  /*92a0*/  FMUL.FTZ R116, R116, R2.reuse ;  /* 0x0000000274747220 */ /* 0x080fe20000410000 */
[-C--:B------:R-:W-:Y:S01]  /*92b0*/  FMUL.FTZ R117, R117, R2.reuse ;  /* 0x0000000275757220 */ /* 0x080fe20000410000 */
[-C--:B------:R-:W-:Y:S04]  /*92c0*/  FMUL.FTZ R118, R118, R2.reuse ;  /* 0x0000000276767220 */ /* 0x080fe80000410000 */
[----:B------:R-:W1:Y:S01]  /*92d0*/  MUFU.TANH R54, R54 ;  /* 0x0000003600367308 */ /* 0x000e620000002400 */
[-C--:B------:R-:W-:Y:S01]  /*92e0*/  FMUL.FTZ R119, R119, R2.reuse ;  /* 0x0000000277777220 */ /* 0x080fe20000410000 */
[-C--:B------:R-:W-:Y:S01]  /*92f0*/  FMUL.FTZ R120, R120, R2.reuse ;  /* 0x0000000278787220 */ /* 0x080fe20000410000 */
[-C--:B------:R-:W-:Y:S01]  /*9300*/  FMUL.FTZ R121, R121, R2.reuse ;  /* 0x0000000279797220 */ /* 0x080fe20000410000 */
[C---:B-----5:R-:W-:Y:S06]  /*9310*/  HMMA.16816.F32 R124, R156.reuse, R8, R124 ;  /* 0x000000089c7c723c */ /* 0x060fec000000187c */
[----:B------:R-:W1:Y:S01]  /*9320*/  MUFU.TANH R55, R55 ;  /* 0x0000003700377308 */ /* 0x000e620000002400 */
[-C--:B------:R-:W-:Y:S01]  /*9330*/  FMUL.FTZ R122, R122, R2.reuse ;  /* 0x000000027a7a7220 */ /* 0x080fe20000410000 */
[-C--:B------:R-:W-:Y:S01]  /*9340*/  FMUL.FTZ R123, R123, R2.reuse ;  /* 0x000000027b7b7220 */ /* 0x080fe20000410000 */
[----:B------:R-:W-:Y:S07]  /*9350*/  HMMA.16816.F32 R128, R156, R10, R128 ;  /* 0x0000000a9c80723c */ /* 0x000fee0000001880 */
[----:B------:R-:W1:Y:S10]  /*9360*/  MUFU.TANH R56, R56 ;  /* 0x0000003800387308 */ /* 0x000e740000002400 */
        /* <DEDUP_REMOVED lines=8> */
[-C--:B------:R-:W-:Y:S07]  /*93f0*/  FMUL.FTZ R129, R129, R2.reuse ;  /* 0x0000000281817220 */ /* 0x080fee0000410000 */
[----:B------:R5:W1:Y:S10]  /*9400*/  MUFU.TANH R25, R0 ;  /* 0x0000000000197308 */ /* 0x000a740000002400 */
[----:B------:R-:W1:Y:S10]  /*9410*/  MUFU.TANH R59, R59 ;  /* 0x0000003b003b7308 */ /* 0x000e740000002400 */
[----:B------:R-:W1:Y:S01]  /*9420*/  MUFU.TANH R60, R60 ;  /* 0x0000003c003c7308 */ /* 0x000e620000002400 */
[----:B-----5:R-:W-:Y:S09]  /*9430*/  FMUL.FTZ R0, R131, R2 ;  /* 0x0000000283007220 */ /* 0x020ff20000410000 */
[----:B------:R-:W1:Y:S10]  /*9440*/  MUFU.TANH R61, R61 ;  /* 0x0000003d003d7308 */ /* 0x000e740000002400 */
        /* <DEDUP_REMOVED lines=68> */
[----:B------:R1:W1:Y:S01]  /*9890*/  MUFU.TANH R26, R0 ;  /* 0x00000000001a7308 */ /* 0x0002620000002400 */
[----:B--234-:R-:W-:Y:S05]  /*98a0*/  @!P2 BRA `(.L_x_564) ;  /* 0x0000000400aca947 */ /* 0x01cfea0003800000 */
[----:B------:R-:W-:Y:S01]  /*98b0*/  ISETP.NE.U32.AND P1, PT, R232, RZ, PT ;  /* 0x000000ffe800720c */ /* 0x000fe20003f25070 */
[----:B------:R-:W-:Y:S03]  /*98c0*/  BSSY.RECONVERGENT B0, `(.L_x_565) ;  /* 0x000004c000007945 */ /* 0x000fe60003800200 */
[----:B------:R-:W-:Y:S11]  /*98d0*/  ISETP.NE.AND.EX P1, PT, R233, RZ, PT, P1 ;  /* 0x000000ffe900720c */ /* 0x000ff60003f25310 */
[----:B------:R-:W-:Y:S02]  /*98e0*/  @!UPT UIADD3 URZ, UPT, UPT, URZ, URZ, URZ ;  /* 0x000000fffffff290 */ /* 0x000fe4000fffe0ff */
[----:B------:R-:W2:Y:S01]  /*98f0*/  @!P1 LD.E R2, desc[UR4][R134.64+0x38] ;  /* 0x0000380486029980 */ /* 0x000ea2000c101900 */
[----:B-1----:R-:W-:Y:S05]  /*9900*/  @!P1 IMAD.MOV.U32 R0, RZ, RZ, RZ ;  /* 0x000000ffff009224 */ /* 0x002fea00078e00ff */
[----:B------:R-:W-:Y:S01]  /*9910*/  @!P1 IADD3 R3, P2, PT, RZ, -R0, RZ ;  /* 0x80000000ff039210 */ /* 0x000fe20007f5e0ff */
[----:B--2---:R-:W-:Y:S04]  /*9920*/  @!P1 IMAD.SHL.U32 R0, R2, 0x100, RZ ;  /* 0x0000010002009824 */ /* 0x004fe800078e00ff */
[----:B------:R-:W-:Y:S05]  /*9930*/  @!P1 IMAD.X R0, RZ, RZ, ~R0, P2 ;  /* 0x000000ffff009224 */ /* 0x000fea00010e0e00 */
[----:B------:R-:W-:Y:S01]  /*9940*/  @!P1 SHF.R.S64 R2, R3, 0x1f, R0 ;  /* 0x0000001f03029819 */ /* 0x000fe20000001000 */
[----:B------:R-:W-:Y:S03]  /*9950*/  IMAD.SHL.U32 R3, R230, 0x40, RZ ;  /* 0x00000040e6037824 */ /* 0x000fe600078e00ff */
[----:B------:R-:W-:Y:S04]  /*9960*/  @!P1 IADD3 R186, P2, PT, R2, R186, RZ ;  /* 0x000000ba02ba9210 */ /* 0x000fe80007f5e0ff */
[----:B------:R-:W-:Y:S01]  /*9970*/  @!P1 LEA.HI.X.SX32 R185, R0, R185, 0x1, P2 ;  /* 0x000000b900b99211 */ /* 0x000fe200010f0eff */
[----:B------:R-:W-:Y:S08]  /*9980*/  @!P1 BRA `(.L_x_566) ;  /* 0x0000000000fc9947 */ /* 0x000ff00003800000 */
[C---:B------:R-:W-:Y:S01]  /*9990*/  VIADD R10, R184.reuse, 0xfffffe00 ;  /* 0xfffffe00b80a7836 */ /* 0x040fe20000000000 */
[----:B------:R-:W2:Y:S01]  /*99a0*/  LD.E R2, desc[UR4][R134.64+0x170] ;  /* 0x0001700486027980 */ /* 0x000ea2000c101900 */
[----:B------:R-:W-:Y:S03]  /*99b0*/  IADD3 R9, PT, PT, R184, -0x100, RZ ;  /* 0xffffff00b8097810 */ /* 0x000fe60007ffe0ff */
[----:B------:R-:W-:Y:S02]  /*99c0*/  IABS R6, R10 ;  /* 0x0000000a00067213 */ /* 0x000fe40000000000 */
[----:B------:R-:W-:Y:S02]  /*99d0*/  IABS R7, R9 ;  /* 0x0000000900077213 */ /* 0x000fe40000000000 */
[-C--:B--2---:R-:W-:Y:S02]  /*99e0*/  IABS R0, R2.reuse ;  /* 0x0000000200007213 */ /* 0x084fe40000000000 */
[-C--:B------:R-:W-:Y:S02]  /*99f0*/  IABS R11, R2.reuse ;  /* 0x00000002000b7213 */ /* 0x080fe40000000000 */
[----:B------:R-:W1:Y:S01]  /*9a00*/  I2F.RP R4, R0 ;  /* 0x0000000000047306 */ /* 0x000e620000209400 */
[-C--:B------:R-:W-:Y:S02]  /*9a10*/  LOP3.LUT R10, R10, R2.reuse, RZ, 0x3c, !PT ;  /* 0x000000020a0a7212 */ /* 0x080fe400078e3cff */
[----:B------:R-:W-:Y:S02]  /*9a20*/  LOP3.LUT R9, R9, R2, RZ, 0x3c, !PT ;  /* 0x0000000209097212 */ /* 0x000fe400078e3cff */
[----:B------:R-:W-:Y:S05]  /*9a30*/  ISETP.GE.AND P2, PT, R10, RZ, PT ;  /* 0x000000ff0a00720c */ /* 0x000fea0003f46270 */
[----:B-1----:R-:W1:Y:S02]  /*9a40*/  MUFU.RCP R4, R4 ;  /* 0x0000000400047308 */ /* 0x002e640000001000 */
[----:B-1----:R-:W-:Y:S08]  /*9a50*/  VIADD R4, R4, 0xffffffe ;  /* 0x0ffffffe04047836 */ /* 0x002ff00000000000 */
[----:B------:R-:W1:Y:S02]  /*9a60*/  F2I.FTZ.U32.TRUNC.NTZ R5, R4 ;  /* 0x0000000400057305 */ /* 0x000e64000021f000 */
[--C-:B-1----:R-:W-:Y:S04]  /*9a70*/  IMAD.MOV R4, RZ, RZ, -R5.reuse ;  /* 0x000000ffff047224 */ /* 0x102fe800078e0a05 */
[----:B------:R-:W-:Y:S02]  /*9a80*/  IMAD R8, R4, R0, RZ ;  /* 0x0000000004087224 */ /* 0x000fe400078e02ff */
[----:B------:R-:W-:Y:S04]  /*9a90*/  IMAD.MOV.U32 R4, RZ, RZ, RZ ;  /* 0x000000ffff047224 */ /* 0x000fe800078e00ff */
[----:B------:R-:W-:Y:S04]  /*9aa0*/  IMAD.HI.U32 R5, R5, R8, R4 ;  /* 0x0000000805057227 */ /* 0x000fe800078e0004 */
[----:B------:R-:W-:Y:S02]  /*9ab0*/  IMAD.MOV R8, RZ, RZ, -R11 ;  /* 0x000000ffff087224 */ /* 0x000fe400078e0a0b */
[C---:B------:R-:W-:Y:S04]  /*9ac0*/  IMAD.HI.U32 R4, R5.reuse, R6, RZ ;  /* 0x0000000605047227 */ /* 0x040fe800078e00ff */
[----:B------:R-:W-:Y:S02]  /*9ad0*/  IMAD R6, R4, R8, R6 ;  /* 0x0000000804067224 */ /* 0x000fe400078e0206 */
[----:B------:R-:W-:Y:S03]  /*9ae0*/  IMAD.HI.U32 R5, R5, R7, RZ ;  /* 0x0000000705057227 */ /* 0x000fe600078e00ff */
[C---:B------:R-:W-:Y:S01]  /*9af0*/  ISETP.GT.U32.AND P3, PT, R0.reuse, R6, PT ;  /* 0x000000060000720c */ /* 0x040fe20003f64070 */
[----:B------:R-:W-:Y:S05]  /*9b00*/  IMAD R7, R5, R8, R7 ;  /* 0x0000000805077224 */ /* 0x000fea00078e0207 */
[----:B------:R-:W-:Y:S07]  /*9b10*/  ISETP.GT.U32.AND P4, PT, R0, R7, PT ;  /* 0x000000070000720c */ /* 0x000fee0003f84070 */
[----:B------:R-:W-:Y:S02]  /*9b20*/  @!P3 IMAD.IADD R6, R6, 0x1, -R0 ;  /* 0x000000010606b824 */ /* 0x000fe400078e0a00 */
[----:B------:R-:W-:Y:S01]  /*9b30*/  @!P3 VIADD R4, R4, 0x1 ;  /* 0x000000010404b836 */ /* 0x000fe20000000000 */
[----:B------:R-:W-:Y:S02]  /*9b40*/  ISETP.GE.AND P3, PT, R9, RZ, PT ;  /* 0x000000ff0900720c */ /* 0x000fe40003f66270 */
[-C--:B------:R-:W-:Y:S01]  /*9b50*/  ISETP.GE.U32.AND P5, PT, R6, R0.reuse, PT ;  /* 0x000000000600720c */ /* 0x080fe20003fa6070 */
[----:B------:R-:W-:Y:S01]  /*9b60*/  @!P4 VIADD R5, R5, 0x1 ;  /* 0x000000010505c836 */ /* 0x000fe20000000000 */
[-C--:B------:R-:W-:Y:S02]  /*9b70*/  @!P4 IADD3 R7, PT, PT, R7, -R0.reuse, RZ ;  /* 0x800000000707c210 */ /* 0x080fe40007ffe0ff */
[----:B------:R-:W-:Y:S02]  /*9b80*/  ISETP.NE.AND P4, PT, R2, RZ, PT ;  /* 0x000000ff0200720c */ /* 0x000fe40003f85270 */
[----:B------:R-:W-:Y:S02]  /*9b90*/  ISETP.GE.U32.AND P6, PT, R7, R0, PT ;  /* 0x000000000700720c */ /* 0x000fe40003fc6070 */
[----:B------:R-:W-:Y:S01]  /*9ba0*/  LOP3.LUT R0, RZ, R2, RZ, 0x33, !PT ;  /* 0x00000002ff007212 */ /* 0x000fe200078e33ff */
[----:B------:R-:W2:Y:S04]  /*9bb0*/  LD.E.64 R6, desc[UR4][R134.64+0x38] ;  /* 0x0000380486067980 */ /* 0x000ea8000c101b00 */
[----:B------:R-:W-:Y:S05]  /*9bc0*/  @P5 IADD3 R4, PT, PT, R4, 0x1, RZ ;  /* 0x0000000104045810 */ /* 0x000fea0007ffe0ff */
[----:B------:R-:W-:Y:S02]  /*9bd0*/  @!P2 IMAD.MOV R4, RZ, RZ, -R4 ;  /* 0x000000ffff04a224 */ /* 0x000fe400078e0a04 */
[----:B------:R-:W-:Y:S03]  /*9be0*/  @P6 VIADD R5, R5, 0x1 ;  /* 0x0000000105056836 */ /* 0x000fe60000000000 */
[----:B------:R-:W-:Y:S02]  /*9bf0*/  SEL R10, R0, R4, !P4 ;  /* 0x00000004000a7207 */ /* 0x000fe40006000000 */
[----:B------:R-:W-:Y:S02]  /*9c00*/  @!P3 IADD3 R5, PT, PT, -R5, RZ, RZ ;  /* 0x000000ff0505b210 */ /* 0x000fe40007ffe1ff */
[-C--:B------:R-:W-:Y:S02]  /*9c10*/  LEA R8, P3, R10, R182.reuse, 0x2 ;  /* 0x000000b60a087211 */ /* 0x080fe400078610ff */
[----:B------:R-:W-:Y:S02]  /*9c20*/  SEL R0, R0, R5, !P4 ;  /* 0x0000000500007207 */ /* 0x000fe40006000000 */
[-C--:B------:R-:W-:Y:S02]  /*9c30*/  LEA.HI.X.SX32 R9, R10, R183.reuse, 0x2, P3 ;  /* 0x000000b70a097211 */ /* 0x080fe400018f16ff */
[C---:B------:R-:W-:Y:S03]  /*9c40*/  LEA R4, P2, R0.reuse, R182, 0x2 ;  /* 0x000000b600047211 */ /* 0x040fe600078410ff */
[----:B------:R-:W3:Y:S01]  /*9c50*/  LD.E R12, desc[UR4][R8.64] ;  /* 0x00000004080c7980 */ /* 0x000ee2000c101900 */
[C---:B------:R-:W-:Y:S01]  /*9c60*/  LEA.HI.X.SX32 R5, R0.reuse, R183, 0x2, P2 ;  /* 0x000000b700057211 */ /* 0x040fe200010f16ff */
[----:B------:R-:W-:Y:S04]  /*9c70*/  IMAD.IADD R0, R0, 0x1, -R10 ;  /* 0x0000000100007824 */ /* 0x000fe800078e0a0a */
[----:B------:R-:W-:Y:S01]  /*9c80*/  IMAD R2, R2, R0, -0x100 ;  /* 0xffffff0002027424 */ /* 0x000fe200078e0200 */
[----:B------:R1:W3:Y:S04]  /*9c90*/  LD.E R11, desc[UR4][R4.64] ;  /* 0x00000004040b7980 */ /* 0x0002e8000c101900 */
[----:B------:R-:W-:Y:S01]  /*9ca0*/  SHF.R.S32.HI R10, RZ, 0x1f, R2 ;  /* 0x0000001fff0a7819 */ /* 0x000fe20000011402 */
[----:B------:R-:W4:Y:S01]  /*9cb0*/  LD.E.64 R8, desc[UR4][R134.64+0x20] ;  /* 0x0000200486087980 */ /* 0x000f22000c101b00 */
[-C--:B--2---:R-:W-:Y:S02]  /*9cc0*/  IMAD R0, R7, R2.reuse, RZ ;  /* 0x0000000207007224 */ /* 0x084fe400078e02ff */
[C---:B-1----:R-:W-:Y:S04]  /*9cd0*/  IMAD.WIDE.U32 R4, R6.reuse, R2, RZ ;  /* 0x0000000206047225 */ /* 0x042fe800078e00ff */
        /* <DEDUP_REMOVED lines=10> */
.L_x_566:
[----:B------:R-:W-:Y:S05]  /*9d80*/  BSYNC.RECONVERGENT B0 ;  /* 0x0000000000007941 */ /* 0x000fea0003800200 */
.L_x_565:
[----:B------:R-:W-:Y:S01]  /*9d90*/  IMAD.MOV.U32 R6, RZ, RZ, R186 ;  /* 0x000000ffff067224 */ /* 0x000fe200078e00ba */
[----:B------:R-:W-:Y:S01]  /*9da0*/  IADD3 R4, P2, PT, R3, R186, RZ ;  /* 0x000000ba03047210 */ /* 0x000fe20007f5e0ff */
[----:B------:R-:W-:Y:S01]  /*9db0*/  IMAD.MOV.U32 R7, RZ, RZ, R185 ;  /* 0x000000ffff077224 */ /* 0x000fe200078e00b9 */
[----:B------:R-:W-:Y:S02]  /*9dc0*/  SHF.L.U64.HI R0, R230, 0x6, R231 ;  /* 0x00000006e6007819 */ /* 0x000fe400000102e7 */
[-C--:B------:R-:W-:Y:S02]  /*9dd0*/  IADD3 R12, P3, PT, R4, R3.reuse, RZ ;  /* 0x00000003040c7210 */ /* 0x080fe40007f7e0ff */
[----:B------:R-:W-:Y:S01]  /*9de0*/  @!PT LDS RZ, [RZ] ;  /* 0x00000000fffff984 */ /* 0x000fe20000000800 */
[----:B------:R-:W-:Y:S01]  /*9df0*/  @!PT LDS RZ, [RZ] ;  /* 0x00000000fffff984 */ /* 0x000fe20000000800 */
[----:B------:R-:W-:Y:S01]  /*9e00*/  @!PT LDS RZ, [RZ] ;  /* 0x00000000fffff984 */ /* 0x000fe20000000800 */
[----:B------:R1:W-:Y:S01]  /*9e10*/  LDGSTS.E.BYPASS.LTC128B.128 [R168+0x1000], desc[UR4][R6.64] ;  /* 0x0100000006a87fae */ /* 0x0003e2000b981a04 */
[----:B------:R-:W-:Y:S01]  /*9e20*/  IMAD.X R5, R0, 0x1, R185, P2 ;  /* 0x0000000100057824 */ /* 0x000fe200010e06b9 */
[-C--:B------:R-:W-:Y:S03]  /*9e30*/  IADD3 R10, P2, PT, R12, R3.reuse, RZ ;  /* 0x000000030c0a7210 */ /* 0x080fe60007f5e0ff */
[--C-:B------:R-:W-:Y:S01]  /*9e40*/  IMAD.X R13, R5, 0x1, R0.reuse, P3 ;  /* 0x00000001050d7824 */ /* 0x100fe200018e0600 */
[----:B------:R2:W-:Y:S01]  /*9e50*/  LDGSTS.E.BYPASS.LTC128B.128 [R168+0x1800], desc[UR4][R4.64] ;  /* 0x0180000004a87fae */ /* 0x0005e2000b981a04 */
[-C--:B------:R-:W-:Y:S03]  /*9e60*/  IADD3 R8, P3, PT, R10, R3.reuse, RZ ;  /* 0x000000030a087210 */ /* 0x080fe60007f7e0ff */
[----:B------:R3:W-:Y:S01]  /*9e70*/  LDGSTS.E.BYPASS.LTC128B.128 [R168+0x2000], desc[UR4][R12.64] ;  /* 0x020000000ca87fae */ /* 0x0007e2000b981a04 */
[-C--:B------:R-:W-:Y:S05]  /*9e80*/  IADD3.X R11, PT, PT, R13, R0.reuse, RZ, P2, !PT ;  /* 0x000000000d0b7210 */ /* 0x080fea00017fe4ff */
[----:B------:R3:W-:Y:S01]  /*9e90*/  LDGSTS.E.BYPASS.LTC128B.128 [R168+0x2800], desc[UR4][R10.64] ;  /* 0x028000000aa87fae */ /* 0x0007e2000b981a04 */
[--C-:B------:R-:W-:Y:S05]  /*9ea0*/  IMAD.X R9, R11, 0x1, R0.reuse, P3 ;  /* 0x000000010b097824 */ /* 0x100fea00018e0600 */
[----:B------:R3:W-:Y:S01]  /*9eb0*/  LDGSTS.E.BYPASS.LTC128B.128 [R168+0x3000], desc[UR4][R8.64] ;  /* 0x0300000008a87fae */ /* 0x0007e2000b981a04 */
[-C--:B-1----:R-:W-:Y:S04]  /*9ec0*/  IADD3 R6, P2, PT, R8, R3.reuse, RZ ;  /* 0x0000000308067210 */ /* 0x082fe80007f5e0ff */
[-C--:B------:R-:W-:Y:S01]  /*9ed0*/  IADD3 R2, P3, PT, R6, R3.reuse, RZ ;  /* 0x0000000306027210 */ /* 0x080fe20007f7e0ff */
[--C-:B------:R-:W-:Y:S03]  /*9ee0*/  IMAD.X R7, R9, 0x1, R0.reuse, P2 ;  /* 0x0000000109077824 */ /* 0x100fe600010e0600 */
[----:B--2---:R-:W-:Y:S02]  /*9ef0*/  IADD3 R4, P2, PT, R2, R3, RZ ;  /* 0x0000000302047210 */ /* 0x004fe40007f5e0ff */
[----:B------:R3:W-:Y:S01]  /*9f00*/  LDGSTS.E.BYPASS.LTC128B.128 [R168+0x3800], desc[UR4][R6.64] ;  /* 0x0380000006a87fae */ /* 0x0007e2000b981a04 */
[----:B------:R-:W-:Y:S05]  /*9f10*/  IADD3.X R3, PT, PT, R7, R0, RZ, P3, !PT ;  /* 0x0000000007037210 */ /* 0x000fea0001ffe4ff */
[----:B------:R3:W-:Y:S01]  /*9f20*/  LDGSTS.E.BYPASS.LTC128B.128 [R168+0x4000], desc[UR4][R2.64] ;  /* 0x0400000002a87fae */ /* 0x0007e2000b981a04 */
[----:B------:R-:W-:Y:S05]  /*9f30*/  IMAD.X R5, R3, 0x1, R0, P2 ;  /* 0x0000000103057824 */ /* 0x000fea00010e0600 */
[----:B------:R3:W-:Y:S04]  /*9f40*/  LDGSTS.E.BYPASS.LTC128B.128 [R168+0x4800], desc[UR4][R4.64] ;  /* 0x0480000004a87fae */ /* 0x0007e8000b981a04 */
[----:B------:R-:W0:Y:S02]  /*9f50*/  LDGDEPBAR ;  /* 0x00000000000079af */ /* 0x000e240000000000 */
.L_x_564:
[----:B------:R-:W-:Y:S05]  /*9f60*/  BSYNC.RECONVERGENT B1 ;  /* 0x0000000000017941 */ /* 0x000fea0003800200 */
.L_x_563:
[----:B---3--:R-:W2:Y:S01]  /*9f70*/  LD.E R3, desc[UR4][R134.64+0xdc] ;  /* 0x0000dc0486037980 */ /* 0x008ea2000c101900 */
[----:B-1----:R-:W-:Y:S02]  /*9f80*/  FMNMX3.FTZ R0, R132, R175, R174, !PT ;  /* 0x000000af84007276 */ /* 0x002fe400078100ae */
        /* <DEDUP_REMOVED lines=74> */
[C---:B------:R-:W-:Y:S01]  /*a430*/  FSETP.NEU.FTZ.AND P2, PT, R22.reuse, -INF , PT ;  /* 0xff8000001600780b */ /* 0x040fe20003f5d000 */
[----:B------:R-:W-:Y:S02]  /*a440*/  FADD.FTZ R2, -R22, R133 ;  /* 0x0000008516027221 */ /* 0x000fe40000010100 */
[C---:B--2---:R-:W-:Y:S01]  /*a450*/  FMUL.FTZ R0, R3.reuse, R0 ;  /* 0x0000000003007220 */ /* 0x044fe20000410000 */
[C---:B------:R-:W-:Y:S01]  /*a460*/  FMUL.FTZ R44, R3.reuse, R22 ;  /* 0x00000016032c7220 */ /* 0x040fe20000410000 */
[----:B------:R-:W-:Y:S02]  /*a470*/  FMUL.FTZ R46, R3, R21 ;  /* 0x00000015032e7220 */ /* 0x000fe40000410000 */
[----:B------:R1:W2:Y:S02]  /*a480*/  MUFU.EX2 R20, R0 ;  /* 0x0000000000147308 */ /* 0x0002a40000000800 */
[----:B------:R-:W-:Y:S02]  /*a490*/  FSEL R44, R44, RZ, P2 ;  /* 0x000000ff2c2c7208 */ /* 0x000fe40001000000 */
[----:B------:R-:W-:Y:S03]  /*a4a0*/  FSETP.NEU.FTZ.AND P2, PT, R21, -INF , PT ;  /* 0xff8000001500780b */ /* 0x000fe60003f5d000 */
[-CC-:B------:R-:W-:Y:S01]  /*a4b0*/  FFMA.FTZ R4, R172, R3.reuse, -R44.reuse ;  /* 0x00000003ac047223 */ /* 0x180fe2000001082c */
[----:B------:R-:W-:Y:S01]  /*a4c0*/  FSEL R46, R46, RZ, P2 ;  /* 0x000000ff2e2e7208 */ /* 0x000fe20001000000 */
[-CC-:B------:R-:W-:Y:S01]  /*a4d0*/  FFMA.FTZ R6, R181, R3.reuse, -R44.reuse ;  /* 0x00000003b5067223 */ /* 0x180fe2000001082c */
[-C--:B------:R-:W-:Y:S01]  /*a4e0*/  FFMA.FTZ R5, R173, R3.reuse, -R44 ;  /* 0x00000003ad057223 */ /* 0x080fe2000001082c */
[----:B------:R3:W-:Y:S02]  /*a4f0*/  MUFU.EX2 R172, R4 ;  /* 0x0000000400ac7308 */ /* 0x0007e40000000800 */
[-CC-:B------:R-:W-:Y:S01]  /*a500*/  FFMA.FTZ R24, R24, R3.reuse, -R46.reuse ;  /* 0x0000000318187223 */ /* 0x180fe2000001082e */
[-CC-:B------:R-:W-:Y:S01]  /*a510*/  FFMA.FTZ R25, R25, R3.reuse, -R46.reuse ;  /* 0x0000000319197223 */ /* 0x180fe2000001082e */
[-CC-:B------:R-:W-:Y:S01]  /*a520*/  FFMA.FTZ R8, R62, R3.reuse, -R46.reuse ;  /* 0x000000033e087223 */ /* 0x180fe2000001082e */
[-C--:B------:R-:W-:Y:S01]  /*a530*/  FFMA.FTZ R23, R23, R3.reuse, -R46 ;  /* 0x0000000317177223 */ /* 0x080fe2000001082e */
[----:B-1----:R-:W-:Y:S01]  /*a540*/  FMUL.FTZ R0, R3, R2 ;  /* 0x0000000203007220 */ /* 0x002fe20000410000 */
[--C-:B------:R-:W-:Y:S03]  /*a550*/  FFMA.FTZ R2, R177, R3, -R44.reuse ;  /* 0x00000003b1027223 */ /* 0x100fe6000001082c */
[----:B------:R1:W-:Y:S01]  /*a560*/  MUFU.EX2 R173, R5 ;  /* 0x0000000500ad7308 */ /* 0x0003e20000000800 */
[C---:B--2---:R-:W-:Y:S01]  /*a570*/  FMUL.FTZ R10, R20.reuse, R142 ;  /* 0x0000008e140a7220 */ /* 0x044fe20000410000 */
[C---:B------:R-:W-:Y:S01]  /*a580*/  FMUL.FTZ R11, R20.reuse, R143 ;  /* 0x0000008f140b7220 */ /* 0x040fe20000410000 */
[----:B------:R-:W-:Y:S07]  /*a590*/  FMUL.FTZ R7, R20, R139 ;  /* 0x0000008b14077220 */ /* 0x000fee0000410000 */
[----:B------:R2:W-:Y:S01]  /*a5a0*/  MUFU.EX2 R159, R2 ;  /* 0x00000002009f7308 */ /* 0x0005e20000000800 */
[-CC-:B---3--:R-:W-:Y:S09]  /*a5b0*/  FFMA.FTZ R4, R153, R3.reuse, -R44.reuse ;  /* 0x0000000399047223 */ /* 0x188ff2000001082c */
[----:B------:R3:W-:Y:S01]  /*a5c0*/  MUFU.EX2 R181, R4 ;  /* 0x0000000400b57308 */ /* 0x0007e20000000800 */
[-CC-:B-1----:R-:W-:Y:S09]  /*a5d0*/  FFMA.FTZ R5, R154, R3.reuse, -R44.reuse ;  /* 0x000000039a057223 */ /* 0x182ff2000001082c */
[----:B------:R1:W-:Y:S01]  /*a5e0*/  MUFU.EX2 R154, R5 ;  /* 0x00000005009a7308 */ /* 0x0003e20000000800 */
[-CC-:B--2---:R-:W-:Y:S09]  /*a5f0*/  FFMA.FTZ R2, R176, R3.reuse, -R44.reuse ;  /* 0x00000003b0027223 */ /* 0x184ff2000001082c */
[----:B------:R2:W4:Y:S01]  /*a600*/  MUFU.EX2 R176, R2 ;  /* 0x0000000200b07308 */ /* 0x0005220000000800 */
[-CC-:B---3--:R-:W-:Y:S09]  /*a610*/  FFMA.FTZ R4, R29, R3.reuse, -R44.reuse ;  /* 0x000000031d047223 */ /* 0x188ff2000001082c */
[----:B------:R3:W-:Y:S01]  /*a620*/  MUFU.EX2 R195, R4 ;  /* 0x0000000400c37308 */ /* 0x0007e20000000800 */
[-C--:B-1----:R-:W-:Y:S09]  /*a630*/  FFMA.FTZ R5, R28, R3.reuse, -R44 ;  /* 0x000000031c057223 */ /* 0x082ff2000001082c */
[----:B------:R1:W-:Y:S01]  /*a640*/  MUFU.EX2 R192, R5 ;  /* 0x0000000500c07308 */ /* 0x0003e20000000800 */
[----:B--2---:R-:W-:Y:S01]  /*a650*/  FFMA.FTZ R2, R175, R3, -R46 ;  /* 0x00000003af027223 */ /* 0x004fe2000001082e */
[----:B----4-:R-:W-:Y:S08]  /*a660*/  F2FP.F16.F32.PACK_AB R28, R176, R159 ;  /* 0x0000009fb01c723e */ /* 0x010ff000000000ff */
[----:B------:R2:W-:Y:S01]  /*a670*/  MUFU.EX2 R156, R2 ;  /* 0x00000002009c7308 */ /* 0x0005e20000000800 */
[-CC-:B---3--:R-:W-:Y:S09]  /*a680*/  FFMA.FTZ R4, R37, R3.reuse, -R44.reuse ;  /* 0x0000000325047223 */ /* 0x188ff2000001082c */
[----:B------:R3:W-:Y:S01]  /*a690*/  MUFU.EX2 R175, R6 ;  /* 0x0000000600af7308 */ /* 0x0007e20000000800 */
[-C--:B-1----:R-:W-:Y:S09]  /*a6a0*/  FFMA.FTZ R5, R36, R3.reuse, -R44 ;  /* 0x0000000324057223 */ /* 0x082ff2000001082c */
[----:B------:R1:W-:Y:S01]  /*a6b0*/  MUFU.EX2 R204, R4 ;  /* 0x0000000400cc7308 */ /* 0x0003e20000000800 */
[-C--:B--2---:R-:W-:Y:S09]  /*a6c0*/  FFMA.FTZ R2, R174, R3.reuse, -R46 ;  /* 0x00000003ae027223 */ /* 0x084ff2000001082e */
[----:B------:R2:W4:Y:S01]  /*a6d0*/  MUFU.EX2 R157, R2 ;  /* 0x00000002009d7308 */ /* 0x0005220000000800 */
[-CC-:B---3--:R-:W-:Y:S09]  /*a6e0*/  FFMA.FTZ R6, R162, R3.reuse, -R44.reuse ;  /* 0x00000003a2067223 */ /* 0x188ff2000001082c */
[----:B------:R3:W-:Y:S01]  /*a6f0*/  MUFU.EX2 R162, R6 ;  /* 0x0000000600a27308 */ /* 0x0007e20000000800 */
[-CC-:B-1----:R-:W-:Y:S09]  /*a700*/  FFMA.FTZ R4, R45, R3.reuse, -R44.reuse ;  /* 0x000000032d047223 */ /* 0x182ff2000001082c */
[----:B------:R1:W-:Y:S01]  /*a710*/  MUFU.EX2 R211, R4 ;  /* 0x0000000400d37308 */ /* 0x0003e20000000800 */
[-CC-:B--2---:R-:W-:Y:S01]  /*a720*/  FFMA.FTZ R2, R180, R3.reuse, -R44.reuse ;  /* 0x00000003b4027223 */ /* 0x184fe2000001082c */
[----:B----4-:R-:W-:Y:S08]  /*a730*/  F2FP.F16.F32.PACK_AB R29, R157, R156 ;  /* 0x0000009c9d1d723e */ /* 0x010ff000000000ff */
[----:B------:R2:W-:Y:S01]  /*a740*/  MUFU.EX2 R177, R2 ;  /* 0x0000000200b17308 */ /* 0x0005e20000000800 */
[-CC-:B---3--:R-:W-:Y:S01]  /*a750*/  FFMA.FTZ R6, R18, R3.reuse, -R44.reuse ;  /* 0x0000000312067223 */ /* 0x188fe2000001082c */
[----:B------:R-:W-:Y:S08]  /*a760*/  FMUL.FTZ R18, R20, R150 ;  /* 0x0000009614127220 */ /* 0x000ff00000410000 */
[----:B------:R3:W-:Y:S01]  /*a770*/  MUFU.EX2 R189, R6 ;  /* 0x0000000600bd7308 */ /* 0x0007e20000000800 */
[-C--:B-1----:R-:W-:Y:S09]  /*a780*/  FFMA.FTZ R4, R53, R3.reuse, -R44 ;  /* 0x0000000335047223 */ /* 0x082ff2000001082c */
[----:B------:R1:W-:Y:S01]  /*a790*/  MUFU.EX2 R200, R5 ;  /* 0x0000000500c87308 */ /* 0x0003e20000000800 */
[-C--:B--2---:R-:W-:Y:S09]  /*a7a0*/  FFMA.FTZ R2, R179, R3.reuse, -R46 ;  /* 0x00000003b3027223 */ /* 0x084ff2000001082e */
[----:B------:R2:W-:Y:S01]  /*a7b0*/  MUFU.EX2 R158, R2 ;  /* 0x00000002009e7308 */ /* 0x0005e20000000800 */
[-CC-:B---3--:R-:W-:Y:S09]  /*a7c0*/  FFMA.FTZ R6, R32, R3.reuse, -R44.reuse ;  /* 0x0000000320067223 */ /* 0x188ff2000001082c */
[----:B------:R3:W-:Y:S01]  /*a7d0*/  MUFU.EX2 R221, R4 ;  /* 0x0000000400dd7308 */ /* 0x0007e20000000800 */
[-C--:B-1----:R-:W-:Y:S09]  /*a7e0*/  FFMA.FTZ R5, R15, R3.reuse, -R44 ;  /* 0x000000030f057223 */ /* 0x082ff2000001082c */
[----:B------:R1:W-:Y:S01]  /*a7f0*/  MUFU.EX2 R196, R6 ;  /* 0x0000000600c47308 */ /* 0x0003e20000000800 */
[-CC-:B--2---:R-:W-:Y:S09]  /*a800*/  FFMA.FTZ R2, R178, R3.reuse, -R46.reuse ;  /* 0x00000003b2027223 */ /* 0x184ff2000001082e */
[----:B------:R2:W-:Y:S01]  /*a810*/  MUFU.EX2 R174, R2 ;  /* 0x0000000200ae7308 */ /* 0x0005e20000000800 */
[-C--:B---3--:R-:W-:Y:S09]  /*a820*/  FFMA.FTZ R4, R59, R3.reuse, -R46 ;  /* 0x000000033b047223 */ /* 0x088ff2000001082e */
        /* <DEDUP_REMOVED lines=9> */
[-C--:B--2---:R-:W-:Y:S09]  /*a8c0*/  FFMA.FTZ R2, R163, R3.reuse, -R46 ;  /* 0x00000003a3027223 */ /* 0x084ff2000001082e */
[----:B------:R2:W-:Y:S01]  /*a8d0*/  MUFU.EX2 R163, R2 ;  /* 0x0000000200a37308 */ /* 0x0005e20000000800 */
[-C--:B---3--:R-:W-:Y:S09]  /*a8e0*/  FFMA.FTZ R6, R48, R3.reuse, -R44 ;  /* 0x0000000330067223 */ /* 0x088ff2000001082c */
[----:B------:R3:W-:Y:S01]  /*a8f0*/  MUFU.EX2 R224, R4 ;  /* 0x0000000400e07308 */ /* 0x0007e20000000800 */
[-C--:B-1----:R-:W-:Y:S09]  /*a900*/  FFMA.FTZ R5, R58, R3.reuse, -R46 ;  /* 0x000000033a057223 */ /* 0x082ff2000001082e */
[----:B------:R-:W1:Y:S01]  /*a910*/  MUFU.EX2 R0, R0 ;  /* 0x0000000000007308 */ /* 0x000e620000000800 */
[-CC-:B--2---:R-:W-:Y:S09]  /*a920*/  FFMA.FTZ R2, R161, R3.reuse, -R44.reuse ;  /* 0x00000003a1027223 */ /* 0x184ff2000001082c */
[----:B------:R2:W-:Y:S01]  /*a930*/  MUFU.EX2 R161, R2 ;  /* 0x0000000200a17308 */ /* 0x0005e20000000800 */
[----:B---3--:R-:W-:Y:S09]  /*a940*/  FFMA.FTZ R4, R61, R3, -R44 ;  /* 0x000000033d047223 */ /* 0x008ff2000001082c */
[----:B------:R3:W-:Y:S01]  /*a950*/  MUFU.EX2 R212, R6 ;  /* 0x0000000600d47308 */ /* 0x0007e20000000800 */
[----:B-1----:R-:W-:Y:S09]  /*a960*/  FMUL.FTZ R9, R0, R141 ;  /* 0x0000008d00097220 */ /* 0x002ff20000410000 */
[----:B------:R1:W-:Y:S01]  /*a970*/  MUFU.EX2 R219, R5 ;  /* 0x0000000500db7308 */ /* 0x0003e20000000800 */
[--C-:B--2---:R-:W-:Y:S09]  /*a980*/  FFMA.FTZ R2, R160, R3, -R46.reuse ;  /* 0x00000003a0027223 */ /* 0x104ff2000001082e */
[----:B------:R2:W4:Y:S01]  /*a990*/  MUFU.EX2 R160, R2 ;  /* 0x0000000200a07308 */ /* 0x0005220000000800 */
[----:B---3--:R-:W-:Y:S09]  /*a9a0*/  FMUL.FTZ R6, R20, R138 ;  /* 0x0000008a14067220 */ /* 0x008ff20000410000 */
[----:B------:R3:W-:Y:S01]  /*a9b0*/  MUFU.EX2 R225, R4 ;  /* 0x0000000400e17308 */ /* 0x0007e20000000800 */
[C---:B-1----:R-:W-:Y:S09]  /*a9c0*/  FMUL.FTZ R5, R0.reuse, R137 ;  /* 0x0000008900057220 */ /* 0x042ff20000410000 */
[----:B------:R1:W-:Y:S01]  /*a9d0*/  MUFU.EX2 R216, R8 ;  /* 0x0000000800d87308 */ /* 0x0003e20000000800 */
[-CC-:B--2---:R-:W-:Y:S09]  /*a9e0*/  FFMA.FTZ R2, R155, R3.reuse, -R46.reuse ;  /* 0x000000039b027223 */ /* 0x184ff2000001082e */
[----:B------:R2:W5:Y:S01]  /*a9f0*/  MUFU.EX2 R155, R2 ;  /* 0x00000002009b7308 */ /* 0x0005620000000800 */
[----:B---3--:R-:W-:Y:S01]  /*aa00*/  FMUL.FTZ R4, R0, R136 ;  /* 0x0000008800047220 */ /* 0x008fe20000410000 */
[-CC-:B-1----:R-:W-:Y:S08]  /*aa10*/  FFMA.FTZ R8, R63, R3.reuse, -R46.reuse ;  /* 0x000000033f087223 */ /* 0x182ff0000001082e */
[----:B------:R1:W-:Y:S01]  /*aa20*/  MUFU.EX2 R215, R8 ;  /* 0x0000000800d77308 */ /* 0x0003e20000000800 */
[-CC-:B--2---:R-:W-:Y:S09]  /*aa30*/  FFMA.FTZ R2, R152, R3.reuse, -R46.reuse ;  /* 0x0000000398027223 */ /* 0x184ff2000001082e */
[----:B------:R2:W3:Y:S01]  /*aa40*/  MUFU.EX2 R152, R2 ;  /* 0x0000000200987308 */ /* 0x0004e20000000800 */
[----:B-1----:R-:W-:Y:S01]  /*aa50*/  FMUL.FTZ R8, R0, R140 ;  /* 0x0000008c00087220 */ /* 0x002fe20000410000 */
[----:B--2---:R-:W-:Y:S01]  /*aa60*/  FFMA.FTZ R2, R19, R3, -R46 ;  /* 0x0000000313027223 */ /* 0x004fe2000001082e */
[----:B------:R-:W-:Y:S07]  /*aa70*/  FMUL.FTZ R19, R20, R151 ;  /* 0x0000009714137220 */ /* 0x000fee0000410000 */
[----:B------:R1:W2:Y:S02]  /*aa80*/  MUFU.EX2 R153, R2 ;  /* 0x0000000200997308 */ /* 0x0002a40000000800 */
[----:B-1----:R-:W-:Y:S01]  /*aa90*/  FFMA.FTZ R2, R17, R3, -R44 ;  /* 0x0000000311027223 */ /* 0x002fe2000001082c */
[----:B------:R-:W-:Y:S07]  /*aaa0*/  FMUL.FTZ R17, R0, R149 ;  /* 0x0000009500117220 */ /* 0x000fee0000410000 */
[----:B------:R1:W-:Y:S02]  /*aab0*/  MUFU.EX2 R190, R2 ;  /* 0x0000000200be7308 */ /* 0x0003e40000000800 */
[-CC-:B-1----:R-:W-:Y:S01]  /*aac0*/  FFMA.FTZ R2, R16, R3.reuse, -R46.reuse ;  /* 0x0000000310027223 */ /* 0x182fe2000001082e */
[-CC-:B------:R-:W-:Y:S07]  /*aad0*/  FFMA.FTZ R16, R66, R3.reuse, -R46.reuse ;  /* 0x0000000342107223 */ /* 0x180fee000001082e */
[----:B------:R1:W2:Y:S10]  /*aae0*/  MUFU.EX2 R178, R2 ;  /* 0x0000000200b27308 */ /* 0x0002b40000000800 */
[----:B------:R4:W-:Y:S01]  /*aaf0*/  MUFU.EX2 R143, R16 ;  /* 0x00000010008f7308 */ /* 0x0009e20000000800 */
[-C--:B-1----:R-:W-:Y:S01]  /*ab00*/  FFMA.FTZ R2, R27, R3.reuse, -R46 ;  /* 0x000000031b027223 */ /* 0x082fe2000001082e */
[-C--:B------:R-:W-:Y:S08]  /*ab10*/  FFMA.FTZ R27, R68, R3.reuse, -R44 ;  /* 0x00000003441b7223 */ /* 0x080ff0000001082c */
[----:B------:R1:W2:Y:S01]  /*ab20*/  MUFU.EX2 R179, R2 ;  /* 0x0000000200b37308 */ /* 0x0002a20000000800 */
[-CC-:B----4-:R-:W-:Y:S09]  /*ab30*/  FFMA.FTZ R16, R67, R3.reuse, -R46.reuse ;  /* 0x0000000343107223 */ /* 0x190ff2000001082e */
[----:B------:R4:W-:Y:S01]  /*ab40*/  MUFU.EX2 R53, R16 ;  /* 0x0000001000357308 */ /* 0x0009e20000000800 */
[--C-:B-1----:R-:W-:Y:S01]  /*ab50*/  FFMA.FTZ R2, R30, R3, -R46.reuse ;  /* 0x000000031e027223 */ /* 0x102fe2000001082e */
[----:B------:R-:W-:Y:S08]  /*ab60*/  F2FP.F16.F32.PACK_AB R30, R177, R175 ;  /* 0x000000afb11e723e */ /* 0x000ff000000000ff */
[----:B------:R1:W2:Y:S01]  /*ab70*/  MUFU.EX2 R180, R2 ;  /* 0x0000000200b47308 */ /* 0x0002a20000000800 */
[----:B----4-:R-:W-:Y:S01]  /*ab80*/  FMUL.FTZ R16, R0, R148 ;  /* 0x0000009400107220 */ /* 0x010fe20000410000 */
[-C--:B-1----:R-:W-:Y:S01]  /*ab90*/  FFMA.FTZ R2, R31, R3.reuse, -R46 ;  /* 0x000000031f027223 */ /* 0x082fe2000001082e */
[----:B------:R-:W-:Y:S07]  /*aba0*/  F2FP.F16.F32.PACK_AB R31, R174, R158 ;  /* 0x0000009eae1f723e */ /* 0x000fee00000000ff */
[----:B------:R1:W4:Y:S02]  /*abb0*/  MUFU.EX2 R191, R2 ;  /* 0x0000000200bf7308 */ /* 0x0003240000000800 */
[-C--:B-1----:R-:W-:Y:S08]  /*abc0*/  FFMA.FTZ R2, R33, R3.reuse, -R44 ;  /* 0x0000000321027223 */ /* 0x082ff0000001082c */
[----:B------:R1:W-:Y:S02]  /*abd0*/  MUFU.EX2 R198, R2 ;  /* 0x0000000200c67308 */ /* 0x0003e40000000800 */
[-CC-:B-1----:R-:W-:Y:S08]  /*abe0*/  FFMA.FTZ R2, R34, R3.reuse, -R46.reuse ;  /* 0x0000000322027223 */ /* 0x182ff0000001082e */
[----:B------:R1:W4:Y:S02]  /*abf0*/  MUFU.EX2 R193, R2 ;  /* 0x0000000200c17308 */ /* 0x0003240000000800 */
[-CC-:B-1----:R-:W-:Y:S08]  /*ac00*/  FFMA.FTZ R2, R35, R3.reuse, -R46.reuse ;  /* 0x0000000323027223 */ /* 0x182ff0000001082e */
[----:B------:R1:W4:Y:S02]  /*ac10*/  MUFU.EX2 R194, R2 ;  /* 0x0000000200c27308 */ /* 0x0003240000000800 */
[-CC-:B-1----:R-:W-:Y:S08]  /*ac20*/  FFMA.FTZ R2, R38, R3.reuse, -R46.reuse ;  /* 0x0000000326027223 */ /* 0x182ff0000001082e */
[----:B------:R1:W4:Y:S02]  /*ac30*/  MUFU.EX2 R197, R2 ;  /* 0x0000000200c57308 */ /* 0x0003240000000800 */
[-C--:B-1----:R-:W-:Y:S02]  /*ac40*/  FFMA.FTZ R2, R39, R3.reuse, -R46 ;  /* 0x0000000327027223 */ /* 0x082fe4000001082e */
[----:B------:R-:W-:Y:S06]  /*ac50*/  LDSM.16.MT88.4 R36, [R165+0x5400] ;  /* 0x00540000a524783b */ /* 0x000fec0000004200 */
[----:B------:R1:W4:Y:S02]  /*ac60*/  MUFU.EX2 R199, R2 ;  /* 0x0000000200c77308 */ /* 0x0003240000000800 */
[-C--:B-1----:R-:W-:Y:S08]  /*ac70*/  FFMA.FTZ R2, R41, R3.reuse, -R44 ;  /* 0x0000000329027223 */ /* 0x082ff0000001082c */
[----:B------:R1:W-:Y:S02]  /*ac80*/  MUFU.EX2 R206, R2 ;  /* 0x0000000200ce7308 */ /* 0x0003e40000000800 */
[-CC-:B-1----:R-:W-:Y:S08]  /*ac90*/  FFMA.FTZ R2, R42, R3.reuse, -R46.reuse ;  /* 0x000000032a027223 */ /* 0x182ff0000001082e */
[----:B------:R1:W4:Y:S02]  /*aca0*/  MUFU.EX2 R201, R2 ;  /* 0x0000000200c97308 */ /* 0x0003240000000800 */
[-CC-:B-1----:R-:W-:Y:S08]  /*acb0*/  FFMA.FTZ R2, R43, R3.reuse, -R46.reuse ;  /* 0x000000032b027223 */ /* 0x182ff0000001082e */
[----:B------:R1:W4:Y:S02]  /*acc0*/  MUFU.EX2 R202, R2 ;  /* 0x0000000200ca7308 */ /* 0x0003240000000800 */
[-CC-:B-1----:R-:W-:Y:S02]  /*acd0*/  FFMA.FTZ R2, R14, R3.reuse, -R46.reuse ;  /* 0x000000030e027223 */ /* 0x182fe4000001082e */
[----:B------:R-:W1:Y:S06]  /*ace0*/  LDSM.16.MT88.4 R12, [R165+0x5000] ;  /* 0x00500000a50c783b */ /* 0x000e6c0000004200 */
[----:B------:R5:W4:Y:S02]  /*acf0*/  MUFU.EX2 R203, R2 ;  /* 0x0000000200cb7308 */ /* 0x000b240000000800 */
[-C--:B-----5:R-:W-:Y:S08]  /*ad00*/  FFMA.FTZ R2, R47, R3.reuse, -R46 ;  /* 0x000000032f027223 */ /* 0x0a0ff0000001082e */
[----:B------:R5:W4:Y:S01]  /*ad10*/  MUFU.EX2 R207, R2 ;  /* 0x0000000200cf7308 */ /* 0x000b220000000800 */
[C---:B-1----:R-:W-:Y:S05]  /*ad20*/  HMMA.16816.F32 R4, R28.reuse, R12, R4 ;  /* 0x0000000c1c04723c */ /* 0x042fea0000001804 */
[--C-:B------:R-:W-:Y:S01]  /*ad30*/  FFMA.FTZ R12, R64, R3, -R44.reuse ;  /* 0x00000003400c7223 */ /* 0x100fe2000001082c */
[----:B------:R-:W-:Y:S01]  /*ad40*/  FMUL.FTZ R13, R0, R145 ;  /* 0x00000091000d7220 */ /* 0x000fe20000410000 */
[----:B-----5:R-:W-:Y:S01]  /*ad50*/  FFMA.FTZ R2, R49, R3, -R44 ;  /* 0x0000000331027223 */ /* 0x020fe2000001082c */
[C---:B------:R-:W-:Y:S01]  /*ad60*/  HMMA.16816.F32 R8, R28.reuse, R14, R8 ;  /* 0x0000000e1c08723c */ /* 0x040fe20000001808 */
[----:B------:R1:W-:Y:S02]  /*ad70*/  MUFU.EX2 R217, R12 ;  /* 0x0000000c00d97308 */ /* 0x0003e40000000800 */
[C---:B------:R-:W-:Y:S01]  /*ad80*/  FMUL.FTZ R14, R20.reuse, R146 ;  /* 0x00000092140e7220 */ /* 0x040fe20000410000 */
[C---:B------:R-:W-:Y:S01]  /*ad90*/  FMUL.FTZ R15, R20.reuse, R147 ;  /* 0x00000093140f7220 */ /* 0x040fe20000410000 */
[----:B------:R-:W-:Y:S06]  /*ada0*/  FFMA.FTZ R20, R20, R229, R156 ;  /* 0x000000e514147223 */ /* 0x000fec000001009c */
[----:B------:R5:W-:Y:S01]  /*adb0*/  MUFU.EX2 R214, R2 ;  /* 0x0000000200d67308 */ /* 0x000be20000000800 */
[----:B------:R-:W-:Y:S01]  /*adc0*/  FADD.FTZ R20, R157, R20 ;  /* 0x000000149d147221 */ /* 0x000fe20000010000 */
[-C--:B-1----:R-:W-:Y:S08]  /*add0*/  FFMA.FTZ R12, R65, R3.reuse, -R44 ;  /* 0x00000003410c7223 */ /* 0x082ff0000001082c */
[----:B------:R1:W-:Y:S01]  /*ade0*/  MUFU.EX2 R213, R12 ;  /* 0x0000000c00d57308 */ /* 0x0003e20000000800 */
[-C--:B-----5:R-:W-:Y:S09]  /*adf0*/  FFMA.FTZ R2, R50, R3.reuse, -R46 ;  /* 0x0000000332027223 */ /* 0x0a0ff2000001082e */
[----:B------:R5:W4:Y:S01]  /*ae00*/  MUFU.EX2 R209, R2 ;  /* 0x0000000200d17308 */ /* 0x000b220000000800 */
[C---:B-1----:R-:W-:Y:S01]  /*ae10*/  FMUL.FTZ R12, R0.reuse, R144 ;  /* 0x00000090000c7220 */ /* 0x042fe20000410000 */
[----:B------:R-:W-:Y:S08]  /*ae20*/  FFMA.FTZ R0, R0, R228, R159 ;  /* 0x000000e400007223 */ /* 0x000ff0000001009f */
[----:B------:R1:W-:Y:S01]  /*ae30*/  MUFU.EX2 R144, R27 ;  /* 0x0000001b00907308 */ /* 0x0003e20000000800 */
[----:B------:R-:W-:Y:S01]  /*ae40*/  FADD.FTZ R45, R176, R0 ;  /* 0x00000000b02d7221 */ /* 0x000fe20000010000 */
[----:B------:R-:W-:Y:S01]  /*ae50*/  FADD.FTZ R0, R158, R20 ;  /* 0x000000149e007221 */ /* 0x000fe20000010000 */
[-CC-:B------:R-:W-:Y:S01]  /*ae60*/  FFMA.FTZ R20, R106, R3.reuse, -R46.reuse ;  /* 0x000000036a147223 */ /* 0x180fe2000001082e */
[-C--:B-----5:R-:W-:Y:S02]  /*ae70*/  FFMA.FTZ R2, R51, R3.reuse, -R46 ;  /* 0x0000000333027223 */ /* 0x0a0fe4000001082e */
[----:B------:R-:W-:Y:S04]  /*ae80*/  FADD.FTZ R0, R174, R0 ;  /* 0x00000000ae007221 */ /* 0x000fe80000010000 */
[----:B------:R-:W-:Y:S01]  /*ae90*/  MUFU.EX2 R67, R20 ;  /* 0x0000001400437308 */ /* 0x000fe20000000800 */
[----:B------:R-:W-:Y:S04]  /*aea0*/  FADD.FTZ R0, R171, R0 ;  /* 0x00000000ab007221 */ /* 0x000fe80000010000 */
[----:B------:R-:W-:Y:S05]  /*aeb0*/  FADD.FTZ R0, R163, R0 ;  /* 0x00000000a3007221 */ /* 0x000fea0000010000 */
[----:B------:R5:W4:Y:S01]  /*aec0*/  MUFU.EX2 R210, R2 ;  /* 0x0000000200d27308 */ /* 0x000b220000000800 */
[-C--:B-1----:R-:W-:Y:S01]  /*aed0*/  FFMA.FTZ R27, R69, R3.reuse, -R44 ;  /* 0x00000003451b7223 */ /* 0x082fe2000001082c */
[----:B------:R-:W-:Y:S04]  /*aee0*/  FADD.FTZ R0, R160, R0 ;  /* 0x00000000a0007221 */ /* 0x000fe80000010000 */
[----:B------:R-:W-:Y:S04]  /*aef0*/  FADD.FTZ R0, R155, R0 ;  /* 0x000000009b007221 */ /* 0x000fe80000010000 */
[----:B------:R1:W-:Y:S01]  /*af00*/  MUFU.EX2 R142, R27 ;  /* 0x0000001b008e7308 */ /* 0x0003e20000000800 */
[----:B---3--:R-:W-:Y:S04]  /*af10*/  FADD.FTZ R0, R152, R0 ;  /* 0x0000000098007221 */ /* 0x008fe80000010000 */
[----:B--2---:R-:W-:Y:S01]  /*af20*/  FADD.FTZ R0, R153, R0 ;  /* 0x0000000099007221 */ /* 0x004fe20000010000 */
[-C--:B-----5:R-:W-:Y:S03]  /*af30*/  FFMA.FTZ R2, R54, R3.reuse, -R46 ;  /* 0x0000000336027223 */ /* 0x0a0fe6000001082e */
[----:B------:R-:W-:Y:S01]  /*af40*/  FADD.FTZ R0, R178, R0 ;  /* 0x00000000b2007221 */ /* 0x000fe20000010000 */
[----:B------:R2:W3:Y:S03]  /*af50*/  MUFU.EX2 R54, R2 ;  /* 0x0000000200367308 */ /* 0x0004e60000000800 */
[----:B------:R-:W-:Y:S01]  /*af60*/  FADD.FTZ R0, R179, R0 ;  /* 0x00000000b3007221 */ /* 0x000fe20000010000 */
[-C--:B-1----:R-:W-:Y:S03]  /*af70*/  FFMA.FTZ R27, R70, R3.reuse, -R46 ;  /* 0x00000003461b7223 */ /* 0x082fe6000001082e */
[----:B------:R-:W-:Y:S03]  /*af80*/  FADD.FTZ R0, R180, R0 ;  /* 0x00000000b4007221 */ /* 0x000fe60000010000 */
[----:B------:R1:W-:Y:S01]  /*af90*/  MUFU.EX2 R141, R27 ;  /* 0x0000001b008d7308 */ /* 0x0003e20000000800 */
[----:B----4-:R-:W-:Y:S04]  /*afa0*/  FADD.FTZ R0, R191, R0 ;  /* 0x00000000bf007221 */ /* 0x010fe80000010000 */
[----:B------:R-:W-:Y:S01]  /*afb0*/  FADD.FTZ R0, R193, R0 ;  /* 0x00000000c1007221 */ /* 0x000fe20000010000 */
[-C--:B--2---:R-:W-:Y:S03]  /*afc0*/  FFMA.FTZ R2, R55, R3.reuse, -R46 ;  /* 0x0000000337027223 */ /* 0x084fe6000001082e */
[----:B------:R-:W-:Y:S01]  /*afd0*/  FADD.FTZ R0, R194, R0 ;  /* 0x00000000c2007221 */ /* 0x000fe20000010000 */
[----:B------:R2:W4:Y:S03]  /*afe0*/  MUFU.EX2 R55, R2 ;  /* 0x0000000200377308 */ /* 0x0005260000000800 */
[----:B------:R-:W-:Y:S01]  /*aff0*/  FADD.FTZ R0, R197, R0 ;  /* 0x00000000c5007221 */ /* 0x000fe20000010000 */
[-C--:B-1----:R-:W-:Y:S03]  /*b000*/  FFMA.FTZ R27, R71, R3.reuse, -R46 ;  /* 0x00000003471b7223 */ /* 0x082fe6000001082e */
[----:B------:R-:W-:Y:S03]  /*b010*/  FADD.FTZ R0, R199, R0 ;  /* 0x00000000c7007221 */ /* 0x000fe60000010000 */
[----:B------:R1:W5:Y:S01]  /*b020*/  MUFU.EX2 R52, R27 ;  /* 0x0000001b00347308 */ /* 0x0003620000000800 */
[----:B------:R-:W-:Y:S04]  /*b030*/  FADD.FTZ R0, R201, R0 ;  /* 0x00000000c9007221 */ /* 0x000fe80000010000 */
[----:B------:R-:W-:Y:S01]  /*b040*/  FADD.FTZ R0, R202, R0 ;  /* 0x00000000ca007221 */ /* 0x000fe20000010000 */
[-C--:B--2---:R-:W-:Y:S03]  /*b050*/  FFMA.FTZ R2, R56, R3.reuse, -R44 ;  /* 0x0000000338027223 */ /* 0x084fe6000001082c */
[----:B------:R-:W-:Y:S01]  /*b060*/  FADD.FTZ R0, R203, R0 ;  /* 0x00000000cb007221 */ /* 0x000fe20000010000 */
[----:B------:R2:W-:Y:S03]  /*b070*/  MUFU.EX2 R222, R2 ;  /* 0x0000000200de7308 */ /* 0x0005e60000000800 */
[----:B------:R-:W-:Y:S01]  /*b080*/  FADD.FTZ R0, R207, R0 ;  /* 0x00000000cf007221 */ /* 0x000fe20000010000 */
[-C--:B-1----:R-:W-:Y:S03]  /*b090*/  FFMA.FTZ R27, R72, R3.reuse, -R44 ;  /* 0x00000003481b7223 */ /* 0x082fe6000001082c */
[----:B------:R-:W-:Y:S03]  /*b0a0*/  FADD.FTZ R0, R209, R0 ;  /* 0x00000000d1007221 */ /* 0x000fe60000010000 */
[----:B------:R1:W-:Y:S01]  /*b0b0*/  MUFU.EX2 R140, R27 ;  /* 0x0000001b008c7308 */ /* 0x0003e20000000800 */
[----:B------:R-:W-:Y:S04]  /*b0c0*/  FADD.FTZ R0, R210, R0 ;  /* 0x00000000d2007221 */ /* 0x000fe80000010000 */
[----:B---3--:R-:W-:Y:S01]  /*b0d0*/  FADD.FTZ R0, R54, R0 ;  /* 0x0000000036007221 */ /* 0x008fe20000010000 */
[-C--:B--2---:R-:W-:Y:S03]  /*b0e0*/  FFMA.FTZ R2, R57, R3.reuse, -R44 ;  /* 0x0000000339027223 */ /* 0x084fe6000001082c */
[----:B----4-:R-:W-:Y:S01]  /*b0f0*/  FADD.FTZ R0, R55, R0 ;  /* 0x0000000037007221 */ /* 0x010fe20000010000 */
[----:B------:R2:W-:Y:S03]  /*b100*/  MUFU.EX2 R223, R2 ;  /* 0x0000000200df7308 */ /* 0x0005e60000000800 */
[----:B------:R-:W-:Y:S01]  /*b110*/  FADD.FTZ R0, R219, R0 ;  /* 0x00000000db007221 */ /* 0x000fe20000010000 */
[-C--:B-1----:R-:W-:Y:S03]  /*b120*/  FFMA.FTZ R27, R73, R3.reuse, -R44 ;  /* 0x00000003491b7223 */ /* 0x082fe6000001082c */
[----:B------:R-:W-:Y:S03]  /*b130*/  FADD.FTZ R0, R220, R0 ;  /* 0x00000000dc007221 */ /* 0x000fe60000010000 */
[----:B------:R1:W-:Y:S01]  /*b140*/  MUFU.EX2 R139, R27 ;  /* 0x0000001b008b7308 */ /* 0x0003e20000000800 */
[----:B------:R-:W-:Y:S04]  /*b150*/  FADD.FTZ R0, R216, R0 ;  /* 0x00000000d8007221 */ /* 0x000fe80000010000 */
[----:B------:R-:W-:Y:S01]  /*b160*/  FADD.FTZ R0, R215, R0 ;  /* 0x00000000d7007221 */ /* 0x000fe20000010000 */
[----:B--2---:R-:W-:Y:S03]  /*b170*/  MOV R2, R234 ;  /* 0x000000ea00027202 */ /* 0x004fe60000000f00 */
[----:B------:R-:W-:Y:S01]  /*b180*/  FADD.FTZ R0, R143, R0 ;  /* 0x000000008f007221 */ /* 0x000fe20000010000 */
[----:B------:R-:W-:Y:S02]  /*b190*/  @P0 IADD3 R2, PT, PT, R235, -0x20, RZ ;  /* 0xffffffe0eb020810 */ /* 0x000fe40007ffe0ff */
[----:B------:R-:W-:Y:S01]  /*b1a0*/  ISETP.NE.AND P0, PT, R227, -0x1, PT ;  /* 0xffffffffe300780c */ /* 0x000fe20003f05270 */
[----:B------:R-:W-:Y:S02]  /*b1b0*/  FADD.FTZ R0, R53, R0 ;  /* 0x0000000035007221 */ /* 0x000fe40000010000 */
[----:B------:R-:W2:Y:S01]  /*b1c0*/  LDSM.16.MT88.4 R32, [R2] ;  /* 0x000000000220783b */ /* 0x000ea20000004200 */
[-C--:B-1----:R-:W-:Y:S01]  /*b1d0*/  FFMA.FTZ R27, R74, R3.reuse, -R46 ;  /* 0x000000034a1b7223 */ /* 0x082fe2000001082e */
[----:B------:R-:W-:Y:S03]  /*b1e0*/  FADD.FTZ R0, R141, R0 ;  /* 0x000000008d007221 */ /* 0x000fe60000010000 */
[----:B------:R1:W3:Y:S01]  /*b1f0*/  MUFU.EX2 R51, R27 ;  /* 0x0000001b00337308 */ /* 0x0002e20000000800 */
[----:B-----5:R-:W-:Y:S02]  /*b200*/  FADD.FTZ R0, R52, R0 ;  /* 0x0000000034007221 */ /* 0x020fe40000010000 */
[----:B------:R-:W4:Y:S01]  /*b210*/  LDSM.16.MT88.4 R40, [R2+0x400] ;  /* 0x000400000228783b */ /* 0x000f220000004200 */
[-C--:B-1----:R-:W-:Y:S01]  /*b220*/  FFMA.FTZ R27, R75, R3.reuse, -R46 ;  /* 0x000000034b1b7223 */ /* 0x082fe2000001082e */
[----:B---3--:R-:W-:Y:S05]  /*b230*/  FADD.FTZ R0, R51, R0 ;  /* 0x0000000033007221 */ /* 0x008fea0000010000 */
[----:B------:R1:W3:Y:S01]  /*b240*/  MUFU.EX2 R137, R27 ;  /* 0x0000001b00897308 */ /* 0x0002e20000000800 */
[C---:B--2---:R-:W-:Y:S03]  /*b250*/  HMMA.16816.F32 R12, R28.reuse, R32, R12 ;  /* 0x000000201c0c723c */ /* 0x044fe6000000180c */
[----:B-1----:R-:W-:Y:S01]  /*b260*/  FFMA.FTZ R27, R76, R3, -R44 ;  /* 0x000000034c1b7223 */ /* 0x002fe2000001082c */
[----:B---3--:R-:W-:Y:S05]  /*b270*/  FADD.FTZ R0, R137, R0 ;  /* 0x0000000089007221 */ /* 0x008fea0000010000 */
[----:B------:R1:W-:Y:S01]  /*b280*/  MUFU.EX2 R138, R27 ;  /* 0x0000001b008a7308 */ /* 0x0003e20000000800 */
[----:B------:R-:W-:Y:S01]  /*b290*/  HMMA.16816.F32 R16, R28, R34, R16 ;  /* 0x000000221c10723c */ /* 0x000fe20000001810 */
[----:B------:R-:W2:Y:S02]  /*b2a0*/  LDSM.16.MT88.4 R32, [R165+0x5800] ;  /* 0x00580000a520783b */ /* 0x000ea40000004200 */
[----:B------:R-:W-:Y:S02]  /*b2b0*/  F2FP.F16.F32.PACK_AB R28, R172, R173 ;  /* 0x000000adac1c723e */ /* 0x000fe400000000ff */
[----:B------:R-:W-:Y:S02]  /*b2c0*/  F2FP.F16.F32.PACK_AB R29, R163, R171 ;  /* 0x000000aba31d723e */ /* 0x000fe400000000ff */
[----:B------:R-:W-:Y:S02]  /*b2d0*/  F2FP.F16.F32.PACK_AB R30, R161, R162 ;  /* 0x000000a2a11e723e */ /* 0x000fe400000000ff */
[----:B------:R-:W-:Y:S07]  /*b2e0*/  F2FP.F16.F32.PACK_AB R31, R155, R160 ;  /* 0x000000a09b1f723e */ /* 0x000fee00000000ff */
[C---:B------:R-:W-:Y:S03]  /*b2f0*/  HMMA.16816.F32 R4, R28.reuse, R36, R4 ;  /* 0x000000241c04723c */ /* 0x040fe60000001804 */
[-C--:B-1----:R-:W-:Y:S04]  /*b300*/  FFMA.FTZ R27, R77, R3.reuse, -R44 ;  /* 0x000000034d1b7223 */ /* 0x082fe8000001082c */
[----:B------:R1:W-:Y:S01]  /*b310*/  MUFU.EX2 R136, R27 ;  /* 0x0000001b00887308 */ /* 0x0003e20000000800 */
[C---:B------:R-:W-:Y:S01]  /*b320*/  HMMA.16816.F32 R8, R28.reuse, R38, R8 ;  /* 0x000000261c08723c */ /* 0x040fe20000001808 */
[----:B------:R-:W3:Y:S07]  /*b330*/  LDSM.16.MT88.4 R36, [R2+0x800] ;  /* 0x000800000224783b */ /* 0x000eee0000004200 */
[C---:B----4-:R-:W-:Y:S08]  /*b340*/  HMMA.16816.F32 R12, R28.reuse, R40, R12 ;  /* 0x000000281c0c723c */ /* 0x050ff0000000180c */
[----:B------:R-:W-:Y:S01]  /*b350*/  HMMA.16816.F32 R16, R28, R42, R16 ;  /* 0x0000002a1c10723c */ /* 0x000fe20000001810 */
[----:B------:R-:W4:Y:S02]  /*b360*/  LDSM.16.MT88.4 R40, [R165+0x5c00] ;  /* 0x005c0000a528783b */ /* 0x000f240000004200 */
[--C-:B-1----:R-:W-:Y:S01]  /*b370*/  FFMA.FTZ R27, R78, R3, -R46.reuse ;  /* 0x000000034e1b7223 */ /* 0x102fe2000001082e */
[----:B------:R-:W-:Y:S02]  /*b380*/  F2FP.F16.F32.PACK_AB R28, R181, R154 ;  /* 0x0000009ab51c723e */ /* 0x000fe400000000ff */
[----:B------:R-:W-:Y:S01]  /*b390*/  F2FP.F16.F32.PACK_AB R29, R153, R152 ;  /* 0x00000098991d723e */ /* 0x000fe200000000ff */
[----:B------:R1:W5:Y:S01]  /*b3a0*/  MUFU.EX2 R132, R27 ;  /* 0x0000001b00847308 */ /* 0x0003620000000800 */
[----:B------:R-:W-:Y:S02]  /*b3b0*/  F2FP.F16.F32.PACK_AB R30, R190, R189 ;  /* 0x000000bdbe1e723e */ /* 0x000fe400000000ff */
[----:B------:R-:W-:Y:S07]  /*b3c0*/  F2FP.F16.F32.PACK_AB R31, R179, R178 ;  /* 0x000000b2b31f723e */ /* 0x000fee00000000ff */
[C---:B--2---:R-:W-:Y:S03]  /*b3d0*/  HMMA.16816.F32 R4, R28.reuse, R32, R4 ;  /* 0x000000201c04723c */ /* 0x044fe60000001804 */
[-C--:B-1----:R-:W-:Y:S05]  /*b3e0*/  FFMA.FTZ R27, R79, R3.reuse, -R46 ;  /* 0x000000034f1b7223 */ /* 0x082fea000001082e */
[C---:B------:R-:W-:Y:S01]  /*b3f0*/  HMMA.16816.F32 R8, R28.reuse, R34, R8 ;  /* 0x000000221c08723c */ /* 0x040fe20000001808 */
[----:B------:R-:W1:Y:S01]  /*b400*/  LDSM.16.MT88.4 R32, [R2+0xc00] ;  /* 0x000c00000220783b */ /* 0x000e620000004200 */
[----:B------:R2:W4:Y:S01]  /*b410*/  MUFU.EX2 R50, R27 ;  /* 0x0000001b00327308 */ /* 0x0005220000000800 */
[----:B-----5:R-:W-:Y:S05]  /*b420*/  FADD.FTZ R0, R132, R0 ;  /* 0x0000000084007221 */ /* 0x020fea0000010000 */
[C---:B---3--:R-:W-:Y:S08]  /*b430*/  HMMA.16816.F32 R12, R28.reuse, R36, R12 ;  /* 0x000000241c0c723c */ /* 0x048ff0000000180c */
[----:B------:R-:W-:Y:S01]  /*b440*/  HMMA.16816.F32 R16, R28, R38, R16 ;  /* 0x000000261c10723c */ /* 0x000fe20000001810 */
[----:B------:R-:W3:Y:S02]  /*b450*/  LDSM.16.MT88.4 R36, [R165+0x6000] ;  /* 0x00600000a524783b */ /* 0x000ee40000004200 */
[----:B------:R-:W-:Y:S01]  /*b460*/  F2FP.F16.F32.PACK_AB R28, R195, R192 ;  /* 0x000000c0c31c723e */ /* 0x000fe200000000ff */
[----:B--2---:R-:W-:Y:S01]  /*b470*/  FFMA.FTZ R27, R80, R3, -R44 ;  /* 0x00000003501b7223 */ /* 0x004fe2000001082c */
[----:B------:R-:W-:Y:S01]  /*b480*/  F2FP.F16.F32.PACK_AB R29, R191, R180 ;  /* 0x000000b4bf1d723e */ /* 0x000fe200000000ff */
[----:B----4-:R-:W-:Y:S01]  /*b490*/  FADD.FTZ R0, R50, R0 ;  /* 0x0000000032007221 */ /* 0x010fe20000010000 */
[----:B------:R-:W-:Y:S01]  /*b4a0*/  F2FP.F16.F32.PACK_AB R30, R198, R196 ;  /* 0x000000c4c61e723e */ /* 0x000fe200000000ff */
[----:B------:R2:W-:Y:S01]  /*b4b0*/  MUFU.EX2 R133, R27 ;  /* 0x0000001b00857308 */ /* 0x0005e20000000800 */
[----:B------:R-:W-:Y:S07]  /*b4c0*/  F2FP.F16.F32.PACK_AB R31, R194, R193 ;  /* 0x000000c1c21f723e */ /* 0x000fee00000000ff */
[C---:B------:R-:W-:Y:S08]  /*b4d0*/  HMMA.16816.F32 R4, R28.reuse, R40, R4 ;  /* 0x000000281c04723c */ /* 0x040ff00000001804 */
[C---:B------:R-:W-:Y:S01]  /*b4e0*/  HMMA.16816.F32 R8, R28.reuse, R42, R8 ;  /* 0x0000002a1c08723c */ /* 0x040fe20000001808 */
[----:B------:R-:W4:Y:S02]  /*b4f0*/  LDSM.16.MT88.4 R40, [R2+0x1000] ;  /* 0x001000000228783b */ /* 0x000f240000004200 */
[----:B--2---:R-:W-:Y:S04]  /*b500*/  FFMA.FTZ R27, R81, R3, -R44 ;  /* 0x00000003511b7223 */ /* 0x004fe8000001082c */
[----:B------:R2:W-:Y:S01]  /*b510*/  MUFU.EX2 R131, R27 ;  /* 0x0000001b00837308 */ /* 0x0005e20000000800 */
[C---:B-1----:R-:W-:Y:S08]  /*b520*/  HMMA.16816.F32 R12, R28.reuse, R32, R12 ;  /* 0x000000201c0c723c */ /* 0x042ff0000000180c */
[----:B------:R-:W-:Y:S01]  /*b530*/  HMMA.16816.F32 R16, R28, R34, R16 ;  /* 0x000000221c10723c */ /* 0x000fe20000001810 */
[----:B------:R-:W1:Y:S02]  /*b540*/  LDSM.16.MT88.4 R32, [R165+0x6400] ;  /* 0x00640000a520783b */ /* 0x000e640000004200 */
[----:B------:R-:W-:Y:S02]  /*b550*/  F2FP.F16.F32.PACK_AB R28, R204, R200 ;  /* 0x000000c8cc1c723e */ /* 0x000fe400000000ff */
[----:B------:R-:W-:Y:S02]  /*b560*/  F2FP.F16.F32.PACK_AB R29, R199, R197 ;  /* 0x000000c5c71d723e */ /* 0x000fe400000000ff */
[----:B------:R-:W-:Y:S01]  /*b570*/  F2FP.F16.F32.PACK_AB R30, R206, R205 ;  /* 0x000000cdce1e723e */ /* 0x000fe200000000ff */
[--C-:B--2---:R-:W-:Y:S01]  /*b580*/  FFMA.FTZ R27, R82, R3, -R46.reuse ;  /* 0x00000003521b7223 */ /* 0x104fe2000001082e */
[----:B------:R-:W-:Y:S03]  /*b590*/  F2FP.F16.F32.PACK_AB R31, R202, R201 ;  /* 0x000000c9ca1f723e */ /* 0x000fe600000000ff */
[----:B------:R2:W5:Y:S04]  /*b5a0*/  MUFU.EX2 R126, R27 ;  /* 0x0000001b007e7308 */ /* 0x0005680000000800 */
[C---:B---3--:R-:W-:Y:S08]  /*b5b0*/  HMMA.16816.F32 R4, R28.reuse, R36, R4 ;  /* 0x000000241c04723c */ /* 0x048ff00000001804 */
[C---:B------:R-:W-:Y:S01]  /*b5c0*/  HMMA.16816.F32 R8, R28.reuse, R38, R8 ;  /* 0x000000261c08723c */ /* 0x040fe20000001808 */
[----:B------:R-:W3:Y:S02]  /*b5d0*/  LDSM.16.MT88.4 R36, [R2+0x1400] ;  /* 0x001400000224783b */ /* 0x000ee40000004200 */
[----:B--2---:R-:W-:Y:S01]  /*b5e0*/  FFMA.FTZ R27, R83, R3, -R46 ;  /* 0x00000003531b7223 */ /* 0x004fe2000001082e */
[----:B-----5:R-:W-:Y:S04]  /*b5f0*/  FADD.FTZ R0, R126, R0 ;  /* 0x000000007e007221 */ /* 0x020fe80000010000 */
[C---:B----4-:R-:W-:Y:S01]  /*b600*/  HMMA.16816.F32 R12, R28.reuse, R40, R12 ;  /* 0x000000281c0c723c */ /* 0x050fe2000000180c */
[----:B------:R2:W4:Y:S07]  /*b610*/  MUFU.EX2 R48, R27 ;  /* 0x0000001b00307308 */ /* 0x00052e0000000800 */
[----:B------:R-:W-:Y:S01]  /*b620*/  HMMA.16816.F32 R16, R28, R42, R16 ;  /* 0x0000002a1c10723c */ /* 0x000fe20000001810 */
[----:B------:R-:W5:Y:S02]  /*b630*/  LDSM.16.MT88.4 R40, [R165+0x6800] ;  /* 0x00680000a528783b */ /* 0x000f640000004200 */
[----:B------:R-:W-:Y:S02]  /*b640*/  F2FP.F16.F32.PACK_AB R28, R211, R208 ;  /* 0x000000d0d31c723e */ /* 0x000fe400000000ff */
[----:B------:R-:W-:Y:S02]  /*b650*/  F2FP.F16.F32.PACK_AB R29, R207, R203 ;  /* 0x000000cbcf1d723e */ /* 0x000fe400000000ff */
[----:B------:R-:W-:Y:S02]  /*b660*/  F2FP.F16.F32.PACK_AB R30, R214, R212 ;  /* 0x000000d4d61e723e */ /* 0x000fe400000000ff */
[----:B------:R-:W-:Y:S01]  /*b670*/  F2FP.F16.F32.PACK_AB R31, R210, R209 ;  /* 0x000000d1d21f723e */ /* 0x000fe200000000ff */
[-C--:B--2---:R-:W-:Y:S01]  /*b680*/  FFMA.FTZ R27, R84, R3.reuse, -R44 ;  /* 0x00000003541b7223 */ /* 0x084fe2000001082c */
[----:B----4-:R-:W-:Y:S03]  /*b690*/  FADD.FTZ R0, R48, R0 ;  /* 0x0000000030007221 */ /* 0x010fe60000010000 */
[----:B------:R2:W-:Y:S02]  /*b6a0*/  MUFU.EX2 R127, R27 ;  /* 0x0000001b007f7308 */ /* 0x0005e40000000800 */
[C---:B-1----:R-:W-:Y:S08]  /*b6b0*/  HMMA.16816.F32 R4, R28.reuse, R32, R4 ;  /* 0x000000201c04723c */ /* 0x042ff00000001804 */
[C---:B------:R-:W-:Y:S01]  /*b6c0*/  HMMA.16816.F32 R8, R28.reuse, R34, R8 ;  /* 0x000000221c08723c */ /* 0x040fe20000001808 */
[----:B------:R-:W1:Y:S02]  /*b6d0*/  LDSM.16.MT88.4 R32, [R2+0x1800] ;  /* 0x001800000220783b */ /* 0x000e640000004200 */
[----:B--2---:R-:W-:Y:S05]  /*b6e0*/  FFMA.FTZ R27, R85, R3, -R44 ;  /* 0x00000003551b7223 */ /* 0x004fea000001082c */
[C---:B---3--:R-:W-:Y:S01]  /*b6f0*/  HMMA.16816.F32 R12, R28.reuse, R36, R12 ;  /* 0x000000241c0c723c */ /* 0x048fe2000000180c */
[----:B------:R2:W-:Y:S07]  /*b700*/  MUFU.EX2 R130, R27 ;  /* 0x0000001b00827308 */ /* 0x0005ee0000000800 */
[----:B------:R-:W-:Y:S01]  /*b710*/  HMMA.16816.F32 R16, R28, R38, R16 ;  /* 0x000000261c10723c */ /* 0x000fe20000001810 */
[----:B------:R-:W3:Y:S02]  /*b720*/  LDSM.16.MT88.4 R36, [R165+0x6c00] ;  /* 0x006c0000a524783b */ /* 0x000ee40000004200 */
[----:B------:R-:W-:Y:S02]  /*b730*/  F2FP.F16.F32.PACK_AB R28, R221, R218 ;  /* 0x000000dadd1c723e */ /* 0x000fe400000000ff */
[----:B------:R-:W-:Y:S02]  /*b740*/  F2FP.F16.F32.PACK_AB R29, R55, R54 ;  /* 0x00000036371d723e */ /* 0x000fe400000000ff */
[----:B------:R-:W-:Y:S02]  /*b750*/  F2FP.F16.F32.PACK_AB R30, R223, R222 ;  /* 0x000000dedf1e723e */ /* 0x000fe400000000ff */
[----:B------:R-:W-:Y:S01]  /*b760*/  F2FP.F16.F32.PACK_AB R31, R220, R219 ;  /* 0x000000dbdc1f723e */ /* 0x000fe200000000ff */
[-CC-:B--2---:R-:W-:Y:S04]  /*b770*/  FFMA.FTZ R27, R86, R3.reuse, -R46.reuse ;  /* 0x00000003561b7223 */ /* 0x184fe8000001082e */
[----:B------:R2:W4:Y:S02]  /*b780*/  MUFU.EX2 R49, R27 ;  /* 0x0000001b00317308 */ /* 0x0005240000000800 */
[C---:B-----5:R-:W-:Y:S08]  /*b790*/  HMMA.16816.F32 R4, R28.reuse, R40, R4 ;  /* 0x000000281c04723c */ /* 0x060ff00000001804 */
[C---:B------:R-:W-:Y:S01]  /*b7a0*/  HMMA.16816.F32 R8, R28.reuse, R42, R8 ;  /* 0x0000002a1c08723c */ /* 0x040fe20000001808 */
[----:B------:R-:W5:Y:S02]  /*b7b0*/  LDSM.16.MT88.4 R40, [R2+0x1c00] ;  /* 0x001c00000228783b */ /* 0x000f640000004200 */
[----:B--2---:R-:W-:Y:S05]  /*b7c0*/  FFMA.FTZ R27, R87, R3, -R46 ;  /* 0x00000003571b7223 */ /* 0x004fea000001082e */
[C---:B-1----:R-:W-:Y:S01]  /*b7d0*/  HMMA.16816.F32 R12, R28.reuse, R32, R12 ;  /* 0x000000201c0c723c */ /* 0x042fe2000000180c */
[----:B------:R1:W2:Y:S02]  /*b7e0*/  MUFU.EX2 R84, R27 ;  /* 0x0000001b00547308 */ /* 0x0002a40000000800 */
[----:B----4-:R-:W-:Y:S05]  /*b7f0*/  FADD.FTZ R0, R49, R0 ;  /* 0x0000000031007221 */ /* 0x010fea0000010000 */
[----:B------:R-:W-:Y:S01]  /*b800*/  HMMA.16816.F32 R16, R28, R34, R16 ;  /* 0x000000221c10723c */ /* 0x000fe20000001810 */
[----:B------:R-:W4:Y:S02]  /*b810*/  LDSM.16.MT88.4 R32, [R165+0x7000] ;  /* 0x00700000a520783b */ /* 0x000f240000004200 */
[----:B------:R-:W-:Y:S02]  /*b820*/  F2FP.F16.F32.PACK_AB R31, R53, R143 ;  /* 0x0000008f351f723e */ /* 0x000fe400000000ff */
[----:B------:R-:W-:Y:S02]  /*b830*/  F2FP.F16.F32.PACK_AB R28, R225, R224 ;  /* 0x000000e0e11c723e */ /* 0x000fe400000000ff */
[----:B------:R-:W-:Y:S02]  /*b840*/  F2FP.F16.F32.PACK_AB R29, R215, R216 ;  /* 0x000000d8d71d723e */ /* 0x000fe400000000ff */
[----:B------:R-:W-:Y:S01]  /*b850*/  F2FP.F16.F32.PACK_AB R30, R213, R217 ;  /* 0x000000d9d51e723e */ /* 0x000fe200000000ff */
[-C--:B-1----:R-:W-:Y:S01]  /*b860*/  FFMA.FTZ R27, R88, R3.reuse, -R44 ;  /* 0x00000003581b7223 */ /* 0x082fe2000001082c */
[----:B--2---:R-:W-:Y:S03]  /*b870*/  FADD.FTZ R0, R84, R0 ;  /* 0x0000000054007221 */ /* 0x004fe60000010000 */
[----:B------:R1:W-:Y:S02]  /*b880*/  MUFU.EX2 R85, R27 ;  /* 0x0000001b00557308 */ /* 0x0003e40000000800 */
[C---:B---3--:R-:W-:Y:S08]  /*b890*/  HMMA.16816.F32 R4, R28.reuse, R36, R4 ;  /* 0x000000241c04723c */ /* 0x048ff00000001804 */
[C---:B------:R-:W-:Y:S01]  /*b8a0*/  HMMA.16816.F32 R8, R28.reuse, R38, R8 ;  /* 0x000000261c08723c */ /* 0x040fe20000001808 */
[----:B------:R-:W2:Y:S02]  /*b8b0*/  LDSM.16.MT88.4 R36, [R2+0x2000] ;  /* 0x002000000224783b */ /* 0x000ea40000004200 */
[----:B-1----:R-:W-:Y:S05]  /*b8c0*/  FFMA.FTZ R27, R89, R3, -R44 ;  /* 0x00000003591b7223 */ /* 0x002fea000001082c */
[C---:B-----5:R-:W-:Y:S01]  /*b8d0*/  HMMA.16816.F32 R12, R28.reuse, R40, R12 ;  /* 0x000000281c0c723c */ /* 0x060fe2000000180c */
[----:B------:R1:W-:Y:S07]  /*b8e0*/  MUFU.EX2 R83, R27 ;  /* 0x0000001b00537308 */ /* 0x0003ee0000000800 */
[----:B------:R-:W-:Y:S01]  /*b8f0*/  HMMA.16816.F32 R16, R28, R42, R16 ;  /* 0x0000002a1c10723c */ /* 0x000fe20000001810 */
[----:B------:R-:W3:Y:S02]  /*b900*/  LDSM.16.MT88.4 R40, [R165+0x7400] ;  /* 0x00740000a528783b */ /* 0x000ee40000004200 */
[----:B------:R-:W-:Y:S02]  /*b910*/  F2FP.F16.F32.PACK_AB R28, R142, R144 ;  /* 0x000000908e1c723e */ /* 0x000fe400000000ff */
[----:B------:R-:W-:Y:S02]  /*b920*/  F2FP.F16.F32.PACK_AB R29, R52, R141 ;  /* 0x0000008d341d723e */ /* 0x000fe400000000ff */
[----:B------:R-:W-:Y:S02]  /*b930*/  F2FP.F16.F32.PACK_AB R30, R139, R140 ;  /* 0x0000008c8b1e723e */ /* 0x000fe400000000ff */
[----:B------:R-:W-:Y:S01]  /*b940*/  F2FP.F16.F32.PACK_AB R31, R137, R51 ;  /* 0x00000033891f723e */ /* 0x000fe200000000ff */
[-CC-:B-1----:R-:W-:Y:S04]  /*b950*/  FFMA.FTZ R27, R90, R3.reuse, -R46.reuse ;  /* 0x000000035a1b7223 */ /* 0x182fe8000001082e */
[----:B------:R1:W5:Y:S02]  /*b960*/  MUFU.EX2 R47, R27 ;  /* 0x0000001b002f7308 */ /* 0x0003640000000800 */
[C---:B----4-:R-:W-:Y:S08]  /*b970*/  HMMA.16816.F32 R4, R28.reuse, R32, R4 ;  /* 0x000000201c04723c */ /* 0x050ff00000001804 */
[C---:B------:R-:W-:Y:S01]  /*b980*/  HMMA.16816.F32 R8, R28.reuse, R34, R8 ;  /* 0x000000221c08723c */ /* 0x040fe20000001808 */
[----:B------:R-:W4:Y:S02]  /*b990*/  LDSM.16.MT88.4 R32, [R2+0x2400] ;  /* 0x002400000220783b */ /* 0x000f240000004200 */
[----:B-1----:R-:W-:Y:S05]  /*b9a0*/  FFMA.FTZ R27, R91, R3, -R46 ;  /* 0x000000035b1b7223 */ /* 0x002fea000001082e */
[C---:B--2---:R-:W-:Y:S01]  /*b9b0*/  HMMA.16816.F32 R12, R28.reuse, R36, R12 ;  /* 0x000000241c0c723c */ /* 0x044fe2000000180c */
[----:B------:R1:W2:Y:S02]  /*b9c0*/  MUFU.EX2 R80, R27 ;  /* 0x0000001b00507308 */ /* 0x0002a40000000800 */
[----:B-----5:R-:W-:Y:S05]  /*b9d0*/  FADD.FTZ R0, R47, R0 ;  /* 0x000000002f007221 */ /* 0x020fea0000010000 */
[----:B------:R-:W-:Y:S01]  /*b9e0*/  HMMA.16816.F32 R16, R28, R38, R16 ;  /* 0x000000261c10723c */ /* 0x000fe20000001810 */
[----:B------:R-:W5:Y:S02]  /*b9f0*/  LDSM.16.MT88.4 R36, [R165+0x7800] ;  /* 0x00780000a524783b */ /* 0x000f640000004200 */
[----:B------:R-:W-:Y:S02]  /*ba00*/  F2FP.F16.F32.PACK_AB R28, R136, R138 ;  /* 0x0000008a881c723e */ /* 0x000fe400000000ff */
[----:B------:R-:W-:Y:S02]  /*ba10*/  F2FP.F16.F32.PACK_AB R29, R50, R132 ;  /* 0x00000084321d723e */ /* 0x000fe400000000ff */
[----:B------:R-:W-:Y:S02]  /*ba20*/  F2FP.F16.F32.PACK_AB R30, R131, R133 ;  /* 0x00000085831e723e */ /* 0x000fe400000000ff */
[----:B------:R-:W-:Y:S02]  /*ba30*/  F2FP.F16.F32.PACK_AB R31, R48, R126 ;  /* 0x0000007e301f723e */ /* 0x000fe400000000ff */
[----:B------:R-:W-:Y:S01]  /*ba40*/  MOV R132, R21 ;  /* 0x0000001500847202 */ /* 0x000fe20000000f00 */
[-C--:B-1----:R-:W-:Y:S01]  /*ba50*/  FFMA.FTZ R27, R92, R3.reuse, -R44 ;  /* 0x000000035c1b7223 */ /* 0x082fe2000001082c */
[----:B--2---:R-:W-:Y:S03]  /*ba60*/  FADD.FTZ R0, R80, R0 ;  /* 0x0000000050007221 */ /* 0x004fe60000010000 */
[----:B------:R1:W-:Y:S01]  /*ba70*/  MUFU.EX2 R82, R27 ;  /* 0x0000001b00527308 */ /* 0x0003e20000000800 */
[C---:B---3--:R-:W-:Y:S08]  /*ba80*/  HMMA.16816.F32 R4, R28.reuse, R40, R4 ;  /* 0x000000281c04723c */ /* 0x048ff00000001804 */
[C---:B------:R-:W-:Y:S01]  /*ba90*/  HMMA.16816.F32 R8, R28.reuse, R42, R8 ;  /* 0x0000002a1c08723c */ /* 0x040fe20000001808 */
[----:B------:R-:W2:Y:S02]  /*baa0*/  LDSM.16.MT88.4 R40, [R2+0x2800] ;  /* 0x002800000228783b */ /* 0x000ea40000004200 */
[----:B-1----:R-:W-:Y:S05]  /*bab0*/  FFMA.FTZ R27, R93, R3, -R44 ;  /* 0x000000035d1b7223 */ /* 0x002fea000001082c */
[C---:B----4-:R-:W-:Y:S01]  /*bac0*/  HMMA.16816.F32 R12, R28.reuse, R32, R12 ;  /* 0x000000201c0c723c */ /* 0x050fe2000000180c */
[----:B------:R1:W-:Y:S07]  /*bad0*/  MUFU.EX2 R81, R27 ;  /* 0x0000001b00517308 */ /* 0x0003ee0000000800 */
[----:B------:R-:W-:Y:S01]  /*bae0*/  HMMA.16816.F32 R16, R28, R34, R16 ;  /* 0x000000221c10723c */ /* 0x000fe20000001810 */
[----:B------:R-:W3:Y:S02]  /*baf0*/  LDSM.16.MT88.4 R32, [R165+0x7c00] ;  /* 0x007c0000a520783b */ /* 0x000ee40000004200 */
[----:B------:R-:W-:Y:S02]  /*bb00*/  F2FP.F16.F32.PACK_AB R28, R130, R127 ;  /* 0x0000007f821c723e */ /* 0x000fe400000000ff */
[----:B------:R-:W-:Y:S02]  /*bb10*/  F2FP.F16.F32.PACK_AB R29, R84, R49 ;  /* 0x00000031541d723e */ /* 0x000fe400000000ff */
[----:B------:R-:W-:Y:S02]  /*bb20*/  F2FP.F16.F32.PACK_AB R30, R83, R85 ;  /* 0x00000055531e723e */ /* 0x000fe400000000ff */
[----:B------:R-:W-:Y:S02]  /*bb30*/  F2FP.F16.F32.PACK_AB R31, R80, R47 ;  /* 0x0000002f501f723e */ /* 0x000fe400000000ff */
[----:B------:R4:W-:Y:S01]  /*bb40*/  MUFU.EX2 R47, R23 ;  /* 0x00000017002f7308 */ /* 0x0009e20000000800 */
[-C--:B-1----:R-:W-:Y:S04]  /*bb50*/  FFMA.FTZ R27, R94, R3.reuse, -R46 ;  /* 0x000000035e1b7223 */ /* 0x082fe8000001082e */
[C---:B-----5:R-:W-:Y:S05]  /*bb60*/  HMMA.16816.F32 R4, R28.reuse, R36, R4 ;  /* 0x000000241c04723c */ /* 0x060fea0000001804 */
[----:B------:R1:W5:Y:S03]  /*bb70*/  MUFU.EX2 R76, R27 ;  /* 0x0000001b004c7308 */ /* 0x0003660000000800 */
[C---:B------:R-:W-:Y:S01]  /*bb80*/  HMMA.16816.F32 R8, R28.reuse, R38, R8 ;  /* 0x000000261c08723c */ /* 0x040fe20000001808 */
[----:B------:R-:W3:Y:S02]  /*bb90*/  LDSM.16.MT88.4 R36, [R2+0x2c00] ;  /* 0x002c00000224783b */ /* 0x000ee40000004200 */
[-C--:B----4-:R-:W-:Y:S05]  /*bba0*/  FFMA.FTZ R23, R128, R3.reuse, -R44 ;  /* 0x0000000380177223 */ /* 0x090fea000001082c */
[C---:B--2---:R-:W-:Y:S03]  /*bbb0*/  HMMA.16816.F32 R12, R28.reuse, R40, R12 ;  /* 0x000000281c0c723c */ /* 0x044fe6000000180c */
[-C--:B-1----:R-:W-:Y:S01]  /*bbc0*/  FFMA.FTZ R27, R95, R3.reuse, -R46 ;  /* 0x000000035f1b7223 */ /* 0x082fe2000001082e */
[----:B-----5:R-:W-:Y:S03]  /*bbd0*/  FADD.FTZ R0, R76, R0 ;  /* 0x000000004c007221 */ /* 0x020fe60000010000 */
[----:B------:R1:W2:Y:S01]  /*bbe0*/  MUFU.EX2 R77, R27 ;  /* 0x0000001b004d7308 */ /* 0x0002a20000000800 */
[----:B------:R-:W-:Y:S01]  /*bbf0*/  HMMA.16816.F32 R16, R28, R42, R16 ;  /* 0x0000002a1c10723c */ /* 0x000fe20000001810 */
[----:B------:R-:W4:Y:S02]  /*bc00*/  LDSM.16.MT88.4 R40, [R165+0x8000] ;  /* 0x00800000a528783b */ /* 0x000f240000004200 */
[----:B------:R-:W-:Y:S01]  /*bc10*/  F2FP.F16.F32.PACK_AB R28, R81, R82 ;  /* 0x00000052511c723e */ /* 0x000fe200000000ff */
[-C--:B-1----:R-:W-:Y:S01]  /*bc20*/  FFMA.FTZ R27, R96, R3.reuse, -R44 ;  /* 0x00000003601b7223 */ /* 0x082fe2000001082c */
[C---:B--2---:R-:W-:Y:S01]  /*bc30*/  F2FP.F16.F32.PACK_AB R29, R77.reuse, R76 ;  /* 0x0000004c4d1d723e */ /* 0x044fe200000000ff */
[----:B------:R-:W-:Y:S03]  /*bc40*/  FADD.FTZ R0, R77, R0 ;  /* 0x000000004d007221 */ /* 0x000fe60000010000 */
[----:B------:R1:W-:Y:S02]  /*bc50*/  MUFU.EX2 R78, R27 ;  /* 0x0000001b004e7308 */ /* 0x0003e40000000800 */
[-C--:B-1----:R-:W-:Y:S08]  /*bc60*/  FFMA.FTZ R27, R97, R3.reuse, -R44 ;  /* 0x00000003611b7223 */ /* 0x082ff0000001082c */
[----:B------:R1:W2:Y:S02]  /*bc70*/  MUFU.EX2 R79, R27 ;  /* 0x0000001b004f7308 */ /* 0x0002a40000000800 */
[-CC-:B-1----:R-:W-:Y:S01]  /*bc80*/  FFMA.FTZ R27, R98, R3.reuse, -R46.reuse ;  /* 0x00000003621b7223 */ /* 0x182fe2000001082e */
[----:B--2---:R-:W-:Y:S07]  /*bc90*/  F2FP.F16.F32.PACK_AB R30, R79, R78 ;  /* 0x0000004e4f1e723e */ /* 0x004fee00000000ff */
[----:B------:R1:W2:Y:S02]  /*bca0*/  MUFU.EX2 R73, R27 ;  /* 0x0000001b00497308 */ /* 0x0002a40000000800 */
[-C--:B-1----:R-:W-:Y:S01]  /*bcb0*/  FFMA.FTZ R27, R99, R3.reuse, -R46 ;  /* 0x00000003631b7223 */ /* 0x082fe2000001082e */
[----:B--2---:R-:W-:Y:S07]  /*bcc0*/  FADD.FTZ R0, R73, R0 ;  /* 0x0000000049007221 */ /* 0x004fee0000010000 */
[----:B------:R1:W2:Y:S02]  /*bcd0*/  MUFU.EX2 R72, R27 ;  /* 0x0000001b00487308 */ /* 0x0002a40000000800 */
[--C-:B-1----:R-:W-:Y:S01]  /*bce0*/  FFMA.FTZ R27, R100, R3, -R44.reuse ;  /* 0x00000003641b7223 */ /* 0x102fe2000001082c */
[----:B--2---:R-:W-:Y:S07]  /*bcf0*/  F2FP.F16.F32.PACK_AB R31, R72, R73 ;  /* 0x00000049481f723e */ /* 0x004fee00000000ff */
[----:B------:R1:W-:Y:S01]  /*bd00*/  MUFU.EX2 R75, R27 ;  /* 0x0000001b004b7308 */ /* 0x0003e20000000800 */
[C---:B---3--:R-:W-:Y:S08]  /*bd10*/  HMMA.16816.F32 R4, R28.reuse, R32, R4 ;  /* 0x000000201c04723c */ /* 0x048ff00000001804 */
[C---:B------:R-:W-:Y:S01]  /*bd20*/  HMMA.16816.F32 R8, R28.reuse, R34, R8 ;  /* 0x000000221c08723c */ /* 0x040fe20000001808 */
[----:B------:R-:W2:Y:S02]  /*bd30*/  LDSM.16.MT88.4 R32, [R2+0x3000] ;  /* 0x003000000220783b */ /* 0x000ea40000004200 */
[-C--:B-1----:R-:W-:Y:S05]  /*bd40*/  FFMA.FTZ R27, R101, R3.reuse, -R44 ;  /* 0x00000003651b7223 */ /* 0x082fea000001082c */
[C---:B------:R-:W-:Y:S01]  /*bd50*/  HMMA.16816.F32 R12, R28.reuse, R36, R12 ;  /* 0x000000241c0c723c */ /* 0x040fe2000000180c */
[----:B------:R1:W3:Y:S07]  /*bd60*/  MUFU.EX2 R74, R27 ;  /* 0x0000001b004a7308 */ /* 0x0002ee0000000800 */
[----:B------:R-:W-:Y:S01]  /*bd70*/  HMMA.16816.F32 R16, R28, R38, R16 ;  /* 0x000000261c10723c */ /* 0x000fe20000001810 */
[----:B------:R-:W5:Y:S02]  /*bd80*/  LDSM.16.MT88.4 R36, [R165+0x8400] ;  /* 0x00840000a524783b */ /* 0x000f640000004200 */
[--C-:B-1----:R-:W-:Y:S01]  /*bd90*/  FFMA.FTZ R27, R102, R3, -R46.reuse ;  /* 0x00000003661b7223 */ /* 0x102fe2000001082e */
[----:B---3--:R-:W-:Y:S03]  /*bda0*/  F2FP.F16.F32.PACK_AB R28, R74, R75 ;  /* 0x0000004b4a1c723e */ /* 0x008fe600000000ff */
[----:B------:R1:W-:Y:S02]  /*bdb0*/  MUFU.EX2 R71, R27 ;  /* 0x0000001b00477308 */ /* 0x0003e40000000800 */
[-C--:B-1----:R-:W-:Y:S08]  /*bdc0*/  FFMA.FTZ R27, R103, R3.reuse, -R46 ;  /* 0x00000003671b7223 */ /* 0x082ff0000001082e */
[----:B------:R1:W3:Y:S02]  /*bdd0*/  MUFU.EX2 R70, R27 ;  /* 0x0000001b00467308 */ /* 0x0002e40000000800 */
[--C-:B-1----:R-:W-:Y:S01]  /*bde0*/  FFMA.FTZ R27, R104, R3, -R44.reuse ;  /* 0x00000003681b7223 */ /* 0x102fe2000001082c */
[----:B---3--:R-:W-:Y:S07]  /*bdf0*/  F2FP.F16.F32.PACK_AB R29, R70, R71 ;  /* 0x00000047461d723e */ /* 0x008fee00000000ff */
[----:B------:R1:W-:Y:S02]  /*be00*/  MUFU.EX2 R69, R27 ;  /* 0x0000001b00457308 */ /* 0x0003e40000000800 */
[----:B-1----:R-:W-:Y:S08]  /*be10*/  FFMA.FTZ R27, R105, R3, -R44 ;  /* 0x00000003691b7223 */ /* 0x002ff0000001082c */
[----:B------:R1:W3:Y:S02]  /*be20*/  MUFU.EX2 R68, R27 ;  /* 0x0000001b00447308 */ /* 0x0002e40000000800 */
[----:B-1----:R-:W-:Y:S01]  /*be30*/  FADD.FTZ R27, R175, R45 ;  /* 0x0000002daf1b7221 */ /* 0x002fe20000010000 */
[----:B---3--:R-:W-:Y:S03]  /*be40*/  F2FP.F16.F32.PACK_AB R30, R68, R69 ;  /* 0x00000045441e723e */ /* 0x008fe600000000ff */
[----:B------:R-:W-:Y:S04]  /*be50*/  FADD.FTZ R27, R177, R27 ;  /* 0x0000001bb11b7221 */ /* 0x000fe80000010000 */
[----:B------:R-:W-:Y:S01]  /*be60*/  FADD.FTZ R20, R173, R27 ;  /* 0x0000001bad147221 */ /* 0x000fe20000010000 */
[-C--:B------:R-:W-:Y:S03]  /*be70*/  FFMA.FTZ R27, R107, R3.reuse, -R46 ;  /* 0x000000036b1b7223 */ /* 0x080fe6000001082e */
[----:B------:R-:W-:Y:S01]  /*be80*/  FADD.FTZ R20, R172, R20 ;  /* 0x00000014ac147221 */ /* 0x000fe20000010000 */
[----:B------:R1:W3:Y:S03]  /*be90*/  MUFU.EX2 R66, R27 ;  /* 0x0000001b00427308 */ /* 0x0002e60000000800 */
[----:B------:R-:W-:Y:S04]  /*bea0*/  FADD.FTZ R20, R162, R20 ;  /* 0x00000014a2147221 */ /* 0x000fe80000010000 */
[----:B------:R-:W-:Y:S04]  /*beb0*/  FADD.FTZ R20, R161, R20 ;  /* 0x00000014a1147221 */ /* 0x000fe80000010000 */
[----:B------:R-:W-:Y:S04]  /*bec0*/  FADD.FTZ R20, R154, R20 ;  /* 0x000000149a147221 */ /* 0x000fe80000010000 */
[----:B------:R-:W-:Y:S01]  /*bed0*/  FADD.FTZ R20, R181, R20 ;  /* 0x00000014b5147221 */ /* 0x000fe20000010000 */
[----:B-1----:R-:W-:Y:S01]  /*bee0*/  FFMA.FTZ R27, R108, R3, -R44 ;  /* 0x000000036c1b7223 */ /* 0x002fe2000001082c */
[----:B---3--:R-:W-:Y:S02]  /*bef0*/  F2FP.F16.F32.PACK_AB R31, R66, R67 ;  /* 0x00000043421f723e */ /* 0x008fe400000000ff */
[----:B------:R-:W-:Y:S01]  /*bf00*/  FADD.FTZ R20, R189, R20 ;  /* 0x00000014bd147221 */ /* 0x000fe20000010000 */
[----:B------:R1:W-:Y:S03]  /*bf10*/  MUFU.EX2 R65, R27 ;  /* 0x0000001b00417308 */ /* 0x0003e60000000800 */
[----:B------:R-:W-:Y:S01]  /*bf20*/  FADD.FTZ R20, R190, R20 ;  /* 0x00000014be147221 */ /* 0x000fe20000010000 */
[C---:B----4-:R-:W-:Y:S03]  /*bf30*/  HMMA.16816.F32 R4, R28.reuse, R40, R4 ;  /* 0x000000281c04723c */ /* 0x050fe60000001804 */
[----:B------:R-:W-:Y:S04]  /*bf40*/  FADD.FTZ R20, R192, R20 ;  /* 0x00000014c0147221 */ /* 0x000fe80000010000 */
[----:B------:R-:W-:Y:S01]  /*bf50*/  FADD.FTZ R20, R195, R20 ;  /* 0x00000014c3147221 */ /* 0x000fe20000010000 */
[C---:B------:R-:W-:Y:S01]  /*bf60*/  HMMA.16816.F32 R8, R28.reuse, R42, R8 ;  /* 0x0000002a1c08723c */ /* 0x040fe20000001808 */
[----:B------:R-:W3:Y:S02]  /*bf70*/  LDSM.16.MT88.4 R40, [R2+0x3400] ;  /* 0x003400000228783b */ /* 0x000ee40000004200 */
[----:B------:R-:W-:Y:S01]  /*bf80*/  FADD.FTZ R20, R196, R20 ;  /* 0x00000014c4147221 */ /* 0x000fe20000010000 */
[-C--:B-1----:R-:W-:Y:S03]  /*bf90*/  FFMA.FTZ R27, R109, R3.reuse, -R44 ;  /* 0x000000036d1b7223 */ /* 0x082fe6000001082c */
[----:B------:R-:W-:Y:S01]  /*bfa0*/  FADD.FTZ R20, R198, R20 ;  /* 0x00000014c6147221 */ /* 0x000fe20000010000 */
[C---:B--2---:R-:W-:Y:S01]  /*bfb0*/  HMMA.16816.F32 R12, R28.reuse, R32, R12 ;  /* 0x000000201c0c723c */ /* 0x044fe2000000180c */
[----:B------:R1:W2:Y:S02]  /*bfc0*/  MUFU.EX2 R64, R27 ;  /* 0x0000001b00407308 */ /* 0x0002a40000000800 */
[----:B------:R-:W-:Y:S04]  /*bfd0*/  FADD.FTZ R20, R200, R20 ;  /* 0x00000014c8147221 */ /* 0x000fe80000010000 */
[----:B------:R-:W-:Y:S01]  /*bfe0*/  FADD.FTZ R20, R204, R20 ;  /* 0x00000014cc147221 */ /* 0x000fe20000010000 */
[----:B------:R-:W-:Y:S01]  /*bff0*/  HMMA.16816.F32 R16, R28, R34, R16 ;  /* 0x000000221c10723c */ /* 0x000fe20000001810 */
[----:B------:R-:W4:Y:S02]  /*c000*/  LDSM.16.MT88.4 R32, [R165+0x8800] ;  /* 0x00880000a520783b */ /* 0x000f240000004200 */
[----:B------:R-:W-:Y:S04]  /*c010*/  FADD.FTZ R20, R205, R20 ;  /* 0x00000014cd147221 */ /* 0x000fe80000010000 */
[----:B------:R-:W-:Y:S01]  /*c020*/  FADD.FTZ R20, R206, R20 ;  /* 0x00000014ce147221 */ /* 0x000fe20000010000 */
[----:B-1----:R-:W-:Y:S01]  /*c030*/  FFMA.FTZ R27, R110, R3, -R46 ;  /* 0x000000036e1b7223 */ /* 0x002fe2000001082e */
[----:B--2---:R-:W-:Y:S02]  /*c040*/  F2FP.F16.F32.PACK_AB R28, R64, R65 ;  /* 0x00000041401c723e */ /* 0x004fe400000000ff */
[----:B------:R-:W-:Y:S01]  /*c050*/  FADD.FTZ R20, R208, R20 ;  /* 0x00000014d0147221 */ /* 0x000fe20000010000 */
[----:B------:R1:W-:Y:S03]  /*c060*/  MUFU.EX2 R63, R27 ;  /* 0x0000001b003f7308 */ /* 0x0003e60000000800 */
[----:B------:R-:W-:Y:S04]  /*c070*/  FADD.FTZ R20, R211, R20 ;  /* 0x00000014d3147221 */ /* 0x000fe80000010000 */
[----:B------:R-:W-:Y:S04]  /*c080*/  FADD.FTZ R20, R212, R20 ;  /* 0x00000014d4147221 */ /* 0x000fe80000010000 */
[----:B------:R-:W-:Y:S04]  /*c090*/  FADD.FTZ R20, R214, R20 ;  /* 0x00000014d6147221 */ /* 0x000fe80000010000 */
[----:B------:R-:W-:Y:S01]  /*c0a0*/  FADD.FTZ R20, R218, R20 ;  /* 0x00000014da147221 */ /* 0x000fe20000010000 */
[-C--:B-1----:R-:W-:Y:S03]  /*c0b0*/  FFMA.FTZ R27, R111, R3.reuse, -R46 ;  /* 0x000000036f1b7223 */ /* 0x082fe6000001082e */
[----:B------:R-:W-:Y:S01]  /*c0c0*/  FADD.FTZ R20, R221, R20 ;  /* 0x00000014dd147221 */ /* 0x000fe20000010000 */
[----:B------:R1:W2:Y:S03]  /*c0d0*/  MUFU.EX2 R62, R27 ;  /* 0x0000001b003e7308 */ /* 0x0002a60000000800 */
[----:B------:R-:W-:Y:S04]  /*c0e0*/  FADD.FTZ R20, R222, R20 ;  /* 0x00000014de147221 */ /* 0x000fe80000010000 */
[----:B------:R-:W-:Y:S04]  /*c0f0*/  FADD.FTZ R20, R223, R20 ;  /* 0x00000014df147221 */ /* 0x000fe80000010000 */
        /* <DEDUP_REMOVED lines=9> */
[----:B------:R-:W-:Y:S02]  /*c190*/  FADD.FTZ R20, R140, R20 ;  /* 0x000000148c147221 */ /* 0x000fe40000010000 */
[----:B------:R-:W-:Y:S01]  /*c1a0*/  LDSM.16.MT88.4 R140, [R165+0x8c00] ;  /* 0x008c0000a58c783b */ /* 0x000fe20000004200 */
[-C--:B-1----:R-:W-:Y:S01]  /*c1b0*/  FFMA.FTZ R27, R113, R3.reuse, -R44 ;  /* 0x00000003711b7223 */ /* 0x082fe2000001082c */
[----:B------:R-:W-:Y:S03]  /*c1c0*/  FADD.FTZ R20, R139, R20 ;  /* 0x000000148b147221 */ /* 0x000fe60000010000 */
[----:B------:R1:W2:Y:S01]  /*c1d0*/  MUFU.EX2 R60, R27 ;  /* 0x0000001b003c7308 */ /* 0x0002a20000000800 */
[----:B------:R-:W-:Y:S04]  /*c1e0*/  FADD.FTZ R20, R138, R20 ;  /* 0x000000148a147221 */ /* 0x000fe80000010000 */
[----:B------:R-:W-:Y:S04]  /*c1f0*/  FADD.FTZ R20, R136, R20 ;  /* 0x0000001488147221 */ /* 0x000fe80000010000 */
[----:B------:R-:W-:Y:S01]  /*c200*/  FADD.FTZ R20, R133, R20 ;  /* 0x0000001485147221 */ /* 0x000fe20000010000 */
[----:B------:R-:W-:Y:S03]  /*c210*/  MOV R133, R22 ;  /* 0x0000001600857202 */ /* 0x000fe60000000f00 */
[----:B------:R-:W-:Y:S01]  /*c220*/  FADD.FTZ R45, R131, R20 ;  /* 0x00000014832d7221 */ /* 0x000fe20000010000 */
[-C--:B------:R-:W-:Y:S01]  /*c230*/  FFMA.FTZ R20, R125, R3.reuse, -R44 ;  /* 0x000000037d147223 */ /* 0x080fe2000001082c */
[--C-:B-1----:R-:W-:Y:S03]  /*c240*/  FFMA.FTZ R27, R114, R3, -R46.reuse ;  /* 0x00000003721b7223 */ /* 0x102fe6000001082e */
[----:B------:R-:W-:Y:S01]  /*c250*/  MUFU.EX2 R49, R20 ;  /* 0x0000001400317308 */ /* 0x000fe20000000800 */
[----:B--2---:R-:W-:Y:S09]  /*c260*/  F2FP.F16.F32.PACK_AB R30, R60, R61 ;  /* 0x0000003d3c1e723e */ /* 0x004ff200000000ff */
[----:B------:R1:W-:Y:S02]  /*c270*/  MUFU.EX2 R59, R27 ;  /* 0x0000001b003b7308 */ /* 0x0003e40000000800 */
[-C--:B-1----:R-:W-:Y:S08]  /*c280*/  FFMA.FTZ R27, R115, R3.reuse, -R46 ;  /* 0x00000003731b7223 */ /* 0x082ff0000001082e */
[----:B------:R1:W2:Y:S02]  /*c290*/  MUFU.EX2 R58, R27 ;  /* 0x0000001b003a7308 */ /* 0x0002a40000000800 */
[--C-:B-1----:R-:W-:Y:S01]  /*c2a0*/  FFMA.FTZ R27, R116, R3, -R44.reuse ;  /* 0x00000003741b7223 */ /* 0x102fe2000001082c */
[----:B--2---:R-:W-:Y:S07]  /*c2b0*/  F2FP.F16.F32.PACK_AB R31, R58, R59 ;  /* 0x0000003b3a1f723e */ /* 0x004fee00000000ff */
[----:B------:R1:W-:Y:S01]  /*c2c0*/  MUFU.EX2 R57, R27 ;  /* 0x0000001b00397308 */ /* 0x0003e20000000800 */
[C---:B-----5:R-:W-:Y:S08]  /*c2d0*/  HMMA.16816.F32 R4, R28.reuse, R36, R4 ;  /* 0x000000241c04723c */ /* 0x060ff00000001804 */
[C---:B------:R-:W-:Y:S01]  /*c2e0*/  HMMA.16816.F32 R8, R28.reuse, R38, R8 ;  /* 0x000000261c08723c */ /* 0x040fe20000001808 */
[----:B------:R-:W2:Y:S02]  /*c2f0*/  LDSM.16.MT88.4 R36, [R2+0x3800] ;  /* 0x003800000224783b */ /* 0x000ea40000004200 */
[-C--:B-1----:R-:W-:Y:S05]  /*c300*/  FFMA.FTZ R27, R117, R3.reuse, -R44 ;  /* 0x00000003751b7223 */ /* 0x082fea000001082c */
[C---:B---3--:R-:W-:Y:S01]  /*c310*/  HMMA.16816.F32 R12, R28.reuse, R40, R12 ;  /* 0x000000281c0c723c */ /* 0x048fe2000000180c */
[----:B------:R1:W3:Y:S07]  /*c320*/  MUFU.EX2 R56, R27 ;  /* 0x0000001b00387308 */ /* 0x0002ee0000000800 */
[----:B------:R-:W-:Y:S03]  /*c330*/  HMMA.16816.F32 R16, R28, R42, R16 ;  /* 0x0000002a1c10723c */ /* 0x000fe60000001810 */
[----:B------:R5:W-:Y:S01]  /*c340*/  MUFU.EX2 R40, R23 ;  /* 0x0000001700287308 */ /* 0x000be20000000800 */
[----:B-1----:R-:W-:Y:S01]  /*c350*/  FFMA.FTZ R27, R118, R3, -R46 ;  /* 0x00000003761b7223 */ /* 0x002fe2000001082e */
[----:B---3--:R-:W-:Y:S08]  /*c360*/  F2FP.F16.F32.PACK_AB R28, R56, R57 ;  /* 0x00000039381c723e */ /* 0x008ff000000000ff */
[----:B------:R1:W-:Y:S01]  /*c370*/  MUFU.EX2 R55, R27 ;  /* 0x0000001b00377308 */ /* 0x0003e20000000800 */
[----:B-----5:R-:W-:Y:S04]  /*c380*/  FADD.FTZ R23, R72, R0 ;  /* 0x0000000048177221 */ /* 0x020fe80000010000 */
[----:B------:R-:W-:Y:S01]  /*c390*/  FADD.FTZ R23, R71, R23 ;  /* 0x0000001747177221 */ /* 0x000fe20000010000 */
[-C--:B-1----:R-:W-:Y:S04]  /*c3a0*/  FFMA.FTZ R27, R119, R3.reuse, -R46 ;  /* 0x00000003771b7223 */ /* 0x082fe8000001082e */
[----:B------:R1:W3:Y:S02]  /*c3b0*/  MUFU.EX2 R54, R27 ;  /* 0x0000001b00367308 */ /* 0x0002e40000000800 */
[--C-:B-1----:R-:W-:Y:S01]  /*c3c0*/  FFMA.FTZ R27, R120, R3, -R44.reuse ;  /* 0x00000003781b7223 */ /* 0x102fe2000001082c */
[----:B---3--:R-:W-:Y:S07]  /*c3d0*/  F2FP.F16.F32.PACK_AB R29, R54, R55 ;  /* 0x00000037361d723e */ /* 0x008fee00000000ff */
[----:B------:R1:W-:Y:S02]  /*c3e0*/  MUFU.EX2 R53, R27 ;  /* 0x0000001b00357308 */ /* 0x0003e40000000800 */
[-C--:B-1----:R-:W-:Y:S08]  /*c3f0*/  FFMA.FTZ R27, R121, R3.reuse, -R44 ;  /* 0x00000003791b7223 */ /* 0x082ff0000001082c */
[----:B------:R1:W3:Y:S02]  /*c400*/  MUFU.EX2 R52, R27 ;  /* 0x0000001b00347308 */ /* 0x0002e40000000800 */
[--C-:B-1----:R-:W-:Y:S01]  /*c410*/  FFMA.FTZ R27, R122, R3, -R46.reuse ;  /* 0x000000037a1b7223 */ /* 0x102fe2000001082e */
[----:B---3--:R-:W-:Y:S07]  /*c420*/  F2FP.F16.F32.PACK_AB R30, R52, R53 ;  /* 0x00000035341e723e */ /* 0x008fee00000000ff */
[----:B------:R1:W-:Y:S02]  /*c430*/  MUFU.EX2 R51, R27 ;  /* 0x0000001b00337308 */ /* 0x0003e40000000800 */
[-CC-:B-1----:R-:W-:Y:S01]  /*c440*/  FFMA.FTZ R27, R123, R3.reuse, -R46.reuse ;  /* 0x000000037b1b7223 */ /* 0x182fe2000001082e */
[-C--:B------:R-:W-:Y:S07]  /*c450*/  FFMA.FTZ R46, R26, R3.reuse, -R46 ;  /* 0x000000031a2e7223 */ /* 0x080fee000001082e */
[----:B------:R1:W3:Y:S10]  /*c460*/  MUFU.EX2 R50, R27 ;  /* 0x0000001b00327308 */ /* 0x0002f40000000800 */
[----:B------:R-:W-:Y:S01]  /*c470*/  MUFU.EX2 R46, R46 ;  /* 0x0000002e002e7308 */ /* 0x000fe20000000800 */
[--C-:B-1----:R-:W-:Y:S01]  /*c480*/  FFMA.FTZ R27, R124, R3, -R44.reuse ;  /* 0x000000037c1b7223 */ /* 0x102fe2000001082c */
[----:B---3--:R-:W-:Y:S01]  /*c490*/  F2FP.F16.F32.PACK_AB R31, R50, R51 ;  /* 0x00000033321f723e */ /* 0x008fe200000000ff */
[----:B------:R-:W-:Y:S07]  /*c4a0*/  FFMA.FTZ R44, R129, R3, -R44 ;  /* 0x00000003812c7223 */ /* 0x000fee000001082c */
[----:B------:R1:W3:Y:S01]  /*c4b0*/  MUFU.EX2 R48, R27 ;  /* 0x0000001b00307308 */ /* 0x0002e20000000800 */
[C---:B----4-:R-:W-:Y:S09]  /*c4c0*/  HMMA.16816.F32 R4, R28.reuse, R32, R4 ;  /* 0x000000201c04723c */ /* 0x050ff20000001804 */
[----:B------:R-:W4:Y:S01]  /*c4d0*/  MUFU.EX2 R44, R44 ;  /* 0x0000002c002c7308 */ /* 0x000f220000000800 */
[C---:B------:R-:W-:Y:S03]  /*c4e0*/  HMMA.16816.F32 R8, R28.reuse, R34, R8 ;  /* 0x000000221c08723c */ /* 0x040fe60000001808 */
[----:B-1----:R-:W-:Y:S01]  /*c4f0*/  FADD.FTZ R27, R127, R45 ;  /* 0x0000002d7f1b7221 */ /* 0x002fe20000010000 */
[----:B---3--:R-:W-:Y:S05]  /*c500*/  F2FP.F16.F32.PACK_AB R148, R49, R48 ;  /* 0x000000303194723e */ /* 0x008fea00000000ff */
[----:B------:R-:W1:Y:S01]  /*c510*/  MUFU.EX2 R45, R24 ;  /* 0x00000018002d7308 */ /* 0x000e620000000800 */
[C---:B--2---:R-:W-:Y:S03]  /*c520*/  HMMA.16816.F32 R12, R28.reuse, R36, R12 ;  /* 0x000000241c0c723c */ /* 0x044fe6000000180c */
[----:B------:R-:W-:Y:S01]  /*c530*/  FADD.FTZ R20, R130, R27 ;  /* 0x0000001b82147221 */ /* 0x000fe20000010000 */
[----:B----4-:R-:W-:Y:S03]  /*c540*/  F2FP.F16.F32.PACK_AB R150, R44, R40 ;  /* 0x000000282c96723e */ /* 0x010fe600000000ff */
[----:B------:R-:W-:Y:S01]  /*c550*/  FADD.FTZ R20, R85, R20 ;  /* 0x0000001455147221 */ /* 0x000fe20000010000 */
[----:B------:R-:W-:Y:S03]  /*c560*/  HMMA.16816.F32 R16, R28, R38, R16 ;  /* 0x000000261c10723c */ /* 0x000fe60000001810 */
[----:B------:R-:W-:Y:S04]  /*c570*/  FADD.FTZ R20, R83, R20 ;  /* 0x0000001453147221 */ /* 0x000fe80000010000 */
[----:B------:R-:W-:Y:S01]  /*c580*/  FADD.FTZ R20, R82, R20 ;  /* 0x0000001452147221 */ /* 0x000fe20000010000 */
[----:B-1----:R-:W-:Y:S03]  /*c590*/  F2FP.F16.F32.PACK_AB R149, R45, R47 ;  /* 0x0000002f2d95723e */ /* 0x002fe600000000ff */
[----:B------:R-:W-:Y:S04]  /*c5a0*/  FADD.FTZ R20, R81, R20 ;  /* 0x0000001451147221 */ /* 0x000fe80000010000 */
[----:B------:R-:W-:Y:S04]  /*c5b0*/  FADD.FTZ R20, R78, R20 ;  /* 0x000000144e147221 */ /* 0x000fe80000010000 */
[----:B------:R-:W-:Y:S04]  /*c5c0*/  FADD.FTZ R0, R79, R20 ;  /* 0x000000144f007221 */ /* 0x000fe80000010000 */
[----:B------:R-:W-:Y:S01]  /*c5d0*/  FADD.FTZ R20, R75, R0 ;  /* 0x000000004b147221 */ /* 0x000fe20000010000 */
[----:B------:R-:W-:Y:S02]  /*c5e0*/  FADD.FTZ R0, R70, R23 ;  /* 0x0000001746007221 */ /* 0x000fe40000010000 */
[----:B------:R1:W2:Y:S01]  /*c5f0*/  MUFU.EX2 R23, R25 ;  /* 0x0000001900177308 */ /* 0x0002a20000000800 */
[----:B------:R-:W-:Y:S01]  /*c600*/  FADD.FTZ R20, R74, R20 ;  /* 0x000000144a147221 */ /* 0x000fe20000010000 */
[----:B------:R-:W-:Y:S03]  /*c610*/  FADD.FTZ R0, R67, R0 ;  /* 0x0000000043007221 */ /* 0x000fe60000010000 */
[----:B------:R-:W-:Y:S01]  /*c620*/  FADD.FTZ R20, R69, R20 ;  /* 0x0000001445147221 */ /* 0x000fe20000010000 */
[----:B------:R-:W-:Y:S04]  /*c630*/  FADD.FTZ R0, R66, R0 ;  /* 0x0000000042007221 */ /* 0x000fe80000010000 */
[----:B------:R-:W-:Y:S04]  /*c640*/  FADD.FTZ R0, R63, R0 ;  /* 0x000000003f007221 */ /* 0x000fe80000010000 */
[----:B------:R-:W-:Y:S01]  /*c650*/  FADD.FTZ R0, R62, R0 ;  /* 0x000000003e007221 */ /* 0x000fe20000010000 */
[----:B-1----:R1:W3:Y:S01]  /*c660*/  LDSM.16.MT88.4 R24, [R2+0x3c00] ;  /* 0x003c00000218783b */ /* 0x0022e20000004200 */
[----:B--2---:R-:W-:Y:S02]  /*c670*/  F2FP.F16.F32.PACK_AB R151, R46, R23 ;  /* 0x000000172e97723e */ /* 0x004fe400000000ff */
[----:B------:R-:W-:Y:S04]  /*c680*/  FADD.FTZ R0, R59, R0 ;  /* 0x000000003b007221 */ /* 0x000fe80000010000 */
[----:B------:R-:W-:Y:S01]  /*c690*/  FADD.FTZ R0, R58, R0 ;  /* 0x000000003a007221 */ /* 0x000fe20000010000 */
[C---:B------:R-:W-:Y:S05]  /*c6a0*/  HMMA.16816.F32 R136, R148.reuse, R140, R4 ;  /* 0x0000008c9488723c */ /* 0x040fea0000001804 */
[----:B------:R-:W-:Y:S03]  /*c6b0*/  FADD.FTZ R0, R55, R0 ;  /* 0x0000000037007221 */ /* 0x000fe60000010000 */
[C---:B------:R-:W-:Y:S03]  /*c6c0*/  HMMA.16816.F32 R140, R148.reuse, R142, R8 ;  /* 0x0000008e948c723c */ /* 0x040fe60000001808 */
[----:B------:R-:W-:Y:S01]  /*c6d0*/  FADD.FTZ R0, R54, R0 ;  /* 0x0000000036007221 */ /* 0x000fe20000010000 */
[----:B-1----:R-:W-:Y:S03]  /*c6e0*/  FADD.FTZ R2, R68, R20 ;  /* 0x0000001444027221 */ /* 0x002fe60000010000 */
[----:B------:R-:W-:Y:S01]  /*c6f0*/  FADD.FTZ R0, R51, R0 ;  /* 0x0000000033007221 */ /* 0x000fe20000010000 */
[----:B------:R-:W-:Y:S03]  /*c700*/  FADD.FTZ R2, R65, R2 ;  /* 0x0000000241027221 */ /* 0x000fe60000010000 */
[----:B------:R-:W-:Y:S01]  /*c710*/  FADD.FTZ R0, R50, R0 ;  /* 0x0000000032007221 */ /* 0x000fe20000010000 */
[----:B------:R-:W-:Y:S03]  /*c720*/  FADD.FTZ R2, R64, R2 ;  /* 0x0000000240027221 */ /* 0x000fe60000010000 */
[----:B------:R-:W-:Y:S01]  /*c730*/  FADD.FTZ R0, R47, R0 ;  /* 0x000000002f007221 */ /* 0x000fe20000010000 */
[----:B------:R-:W-:Y:S04]  /*c740*/  FADD.FTZ R2, R61, R2 ;  /* 0x000000023d027221 */ /* 0x000fe80000010000 */
[----:B------:R-:W-:Y:S01]  /*c750*/  FADD.FTZ R2, R60, R2 ;  /* 0x000000023c027221 */ /* 0x000fe20000010000 */
[C---:B---3--:R-:W-:Y:S03]  /*c760*/  HMMA.16816.F32 R144, R148.reuse, R24, R12 ;  /* 0x000000189490723c */ /* 0x048fe6000000180c */
[----:B------:R-:W-:Y:S04]  /*c770*/  FADD.FTZ R2, R57, R2 ;  /* 0x0000000239027221 */ /* 0x000fe80000010000 */
[----:B------:R-:W-:Y:S01]  /*c780*/  FADD.FTZ R2, R56, R2 ;  /* 0x0000000238027221 */ /* 0x000fe20000010000 */
[----:B------:R-:W-:Y:S03]  /*c790*/  HMMA.16816.F32 R148, R148, R26, R16 ;  /* 0x0000001a9494723c */ /* 0x000fe60000001810 */
[----:B------:R-:W-:Y:S04]  /*c7a0*/  FADD.FTZ R2, R53, R2 ;  /* 0x0000000235027221 */ /* 0x000fe80000010000 */
[----:B------:R-:W-:Y:S04]  /*c7b0*/  FADD.FTZ R2, R52, R2 ;  /* 0x0000000234027221 */ /* 0x000fe80000010000 */
[----:B------:R-:W-:Y:S01]  /*c7c0*/  FADD.FTZ R3, R48, R2 ;  /* 0x0000000230037221 */ /* 0x000fe20000010000 */
[----:B------:R-:W-:Y:S03]  /*c7d0*/  FADD.FTZ R2, R45, R0 ;  /* 0x000000002d027221 */ /* 0x000fe60000010000 */
[----:B------:R-:W-:Y:S01]  /*c7e0*/  FADD.FTZ R0, R49, R3 ;  /* 0x0000000331007221 */ /* 0x000fe20000010000 */
[----:B------:R-:W-:Y:S03]  /*c7f0*/  FADD.FTZ R2, R23, R2 ;  /* 0x0000000217027221 */ /* 0x000fe60000010000 */
[----:B------:R-:W-:Y:S01]  /*c800*/  FADD.FTZ R0, R40, R0 ;  /* 0x0000000028007221 */ /* 0x000fe20000010000 */
[----:B------:R-:W-:Y:S03]  /*c810*/  FADD.FTZ R229, R46, R2 ;  /* 0x000000022ee57221 */ /* 0x000fe60000010000 */
[----:B------:R-:W-:Y:S01]  /*c820*/  FADD.FTZ R228, R44, R0 ;  /* 0x000000002ce47221 */ /* 0x000fe20000010000 */
[----:B------:R-:W-:Y:S06]  /*c830*/  @P0 BRA `(.L_x_567) ;  /* 0xffffffb000b80947 */ /* 0x000fec000383ffff */
.L_x_560:
        /* <DEDUP_REMOVED lines=10> */
.L_x_576:
[----:B----4-:R-:W-:Y:S01]  /*c8e0*/  FADD.FTZ R23, R2, R0 ;  /* 0x0000000002177221 */ /* 0x010fe20000010000 */
[----:B------:R-:W3:Y:S01]  /*c8f0*/  MUFU.RCP R3, R20 ;  /* 0x0000001400037308 */ /* 0x000ee20000001000 */
[----:B------:R-:W2:Y:S01]  /*c900*/  S2UR UR6, SR_CgaCtaId ;  /* 0x00000000000679c3 */ /* 0x000ea20000008800 */
[----:B------:R-:W-:Y:S01]  /*c910*/  FSETP.NE.FTZ.AND P4, PT, R20, RZ, PT ;  /* 0x000000ff1400720b */ /* 0x000fe20003f95000 */
[C---:B------:R-:W-:Y:S01]  /*c920*/  IMAD.SHL.U32 R13, R167.reuse, 0x8, RZ ;  /* 0x00000008a70d7824 */ /* 0x040fe200078e00ff */
[----:B------:R-:W-:Y:S01]  /*c930*/  SHF.L.U32 R4, R167, 0x1, RZ ;  /* 0x00000001a7047819 */ /* 0x000fe200000006ff */
[----:B------:R-:W-:Y:S01]  /*c940*/  UMOV UR7, 0x400 ;  /* 0x0000040000077882 */ /* 0x000fe20000000000 */
[----:B------:R-:W-:Y:S02]  /*c950*/  FSETP.NE.FTZ.AND P3, PT, R23, RZ, PT ;  /* 0x000000ff1700720b */ /* 0x000fe40003f75000 */
[----:B------:R-:W4:Y:S01]  /*c960*/  MUFU.RCP R0, R23 ;  /* 0x0000001700007308 */ /* 0x000f220000001000 */
[----:B------:R-:W-:-:S02]  /*c970*/  SHF.L.U32 R5, R167, 0x4, RZ ;  /* 0x00000004a7057819 */ /* 0x000fc400000006ff */
[----:B------:R-:W-:Y:S02]  /*c980*/  SHF.L.U32 R12, R167, 0x2, RZ ;  /* 0x00000002a70c7819 */ /* 0x000fe400000006ff */
[----:B---3--:R-:W-:Y:S02]  /*c990*/  FSEL R2, R3, 1, P4 ;  /* 0x3f80000003027808 */ /* 0x008fe40002000000 */
[----:B------:R-:W-:-:S03]  /*c9a0*/  LOP3.LUT R3, R4, 0x6, RZ, 0xc0, !PT ;  /* 0x0000000604037812 */ /* 0x000fc600078ec0ff */
[C---:B------:R-:W-:Y:S01]  /*c9b0*/  FMUL.FTZ R136, R2.reuse, R136 ;  /* 0x0000008802887220 */ /* 0x040fe20000410000 */
[C---:B------:R-:W-:Y:S01]  /*c9c0*/  FMUL.FTZ R9, R2.reuse, R137 ;  /* 0x0000008902097220 */ /* 0x040fe20000410000 */
[----:B------:R-:W-:Y:S01]  /*c9d0*/  FMUL.FTZ R140, R2, R140 ;  /* 0x0000008c028c7220 */ /* 0x000fe20000410000 */
[----:B----4-:R-:W-:Y:S01]  /*c9e0*/  FSEL R0, R0, 1, P3 ;  /* 0x3f80000000007808 */ /* 0x010fe20001800000 */
[C---:B------:R-:W-:Y:S01]  /*c9f0*/  FMUL.FTZ R11, R2.reuse, R141 ;  /* 0x0000008d020b7220 */ /* 0x040fe20000410000 */
[C---:B------:R-:W-:Y:S01]  /*ca00*/  FMUL.FTZ R144, R2.reuse, R144 ;  /* 0x0000009002907220 */ /* 0x040fe20000410000 */
[C---:B------:R-:W-:Y:S01]  /*ca10*/  FMUL.FTZ R10, R2.reuse, R145 ;  /* 0x00000091020a7220 */ /* 0x040fe20000410000 */
[C---:B------:R-:W-:Y:S01]  /*ca20*/  FMUL.FTZ R148, R2.reuse, R148 ;  /* 0x0000009402947220 */ /* 0x040fe20000410000 */
[----:B------:R-:W-:Y:S01]  /*ca30*/  FMUL.FTZ R8, R2, R149 ;  /* 0x0000009502087220 */ /* 0x000fe20000410000 */
[----:B------:R-:W-:Y:S01]  /*ca40*/  LOP3.LUT R2, R3, 0x3e00, R5, 0xf8, !PT ;  /* 0x00003e0003027812 */ /* 0x000fe200078ef805 */
        /* <DEDUP_REMOVED lines=9> */
[----:B--2---:R-:W-:Y:S01]  /*cae0*/  ULEA UR6, UR6, UR7, 0x18 ;  /* 0x0000000706067291 */ /* 0x004fe2000f8ec0ff */
[----:B------:R-:W-:-:S02]  /*caf0*/  LOP3.LUT R2, R2, 0x20, R13, 0xf8, !PT ;  /* 0x0000002002027812 */ /* 0x000fc400078ef80d */
[----:B------:R-:W-:Y:S02]  /*cb00*/  LOP3.LUT R0, R0, 0x18, R167, 0xf8, !PT ;  /* 0x0000001800007812 */ /* 0x000fe400078ef8a7 */
[----:B------:R-:W-:Y:S02]  /*cb10*/  F2FP.F16.F32.PACK_AB R9, R9, R136 ;  /* 0x000000880909723e */ /* 0x000fe400000000ff */
[----:B------:R-:W-:Y:S02]  /*cb20*/  LOP3.LUT R0, R2, R0, RZ, 0xfc, !PT ;  /* 0x0000000002007212 */ /* 0x000fe400078efcff */
[----:B------:R-:W-:Y:S02]  /*cb30*/  LOP3.LUT R2, R12, 0x40, RZ, 0xc0, !PT ;  /* 0x000000400c027812 */ /* 0x000fe400078ec0ff */
[----:B------:R-:W-:Y:S02]  /*cb40*/  LEA R0, R0, UR6, 0x1 ;  /* 0x0000000600007c11 */ /* 0x000fe4000f8e08ff */
[----:B------:R-:W-:-:S02]  /*cb50*/  F2FP.F16.F32.PACK_AB R7, R7, R138 ;  /* 0x0000008a0707723e */ /* 0x000fc400000000ff */
[----:B------:R-:W-:Y:S01]  /*cb60*/  LOP3.LUT R12, R12, 0x20, RZ, 0xc0, !PT ;  /* 0x000000200c0c7812 */ /* 0x000fe200078ec0ff */
[----:B------:R-:W-:Y:S01]  /*cb70*/  IMAD.IADD R2, R0, 0x1, -R2 ;  /* 0x0000000100027824 */ /* 0x000fe200078e0a02 */
[----:B------:R-:W-:Y:S01]  /*cb80*/  F2FP.F16.F32.PACK_AB R11, R11, R140 ;  /* 0x0000008c0b0b723e */ /* 0x000fe200000000ff */
[----:B------:R-:W-:Y:S01]  /*cb90*/  STS [R0], R9 ;  /* 0x0000000900007388 */ /* 0x000fe20000000800 */
[----:B------:R-:W-:Y:S02]  /*cba0*/  F2FP.F16.F32.PACK_AB R6, R6, R142 ;  /* 0x0000008e0606723e */ /* 0x000fe400000000ff */
[----:B------:R-:W-:Y:S01]  /*cbb0*/  IADD3 R3, PT, PT, R0, -R12, RZ ;  /* 0x8000000c00037210 */ /* 0x000fe20007ffe0ff */
[----:B------:R2:W-:Y:S01]  /*cbc0*/  STS [R0+0x200], R7 ;  /* 0x0002000700007388 */ /* 0x0005e20000000800 */
[----:B------:R-:W-:Y:S02]  /*cbd0*/  F2FP.F16.F32.PACK_AB R10, R10, R144 ;  /* 0x000000900a0a723e */ /* 0x000fe400000000ff */
[----:B------:R-:W-:Y:S01]  /*cbe0*/  F2FP.F16.F32.PACK_AB R5, R5, R146 ;  /* 0x000000920505723e */ /* 0x000fe200000000ff */
[----:B------:R-:W-:Y:S01]  /*cbf0*/  STS [R3+0x10], R11 ;  /* 0x0000100b03007388 */ /* 0x000fe20000000800 */
[----:B------:R-:W-:-:S02]  /*cc00*/  F2FP.F16.F32.PACK_AB R8, R8, R148 ;  /* 0x000000940808723e */ /* 0x000fc400000000ff */
[----:B------:R-:W-:Y:S01]  /*cc10*/  F2FP.F16.F32.PACK_AB R4, R4, R150 ;  /* 0x000000960404723e */ /* 0x000fe200000000ff */
[----:B------:R3:W-:Y:S04]  /*cc20*/  STS [R3+0x210], R6 ;  /* 0x0002100603007388 */ /* 0x0007e80000000800 */
[----:B------:R-:W-:Y:S04]  /*cc30*/  STS [R2+0x20], R10 ;  /* 0x0000200a02007388 */ /* 0x000fe80000000800 */
[----:B------:R4:W-:Y:S01]  /*cc40*/  STS [R2+0x220], R5 ;  /* 0x0002200502007388 */ /* 0x0009e20000000800 */
[----:B--2---:R-:W-:-:S05]  /*cc50*/  IMAD.IADD R0, R2, 0x1, -R12 ;  /* 0x0000000102007824 */ /* 0x004fca00078e0a0c */
[----:B------:R-:W-:Y:S04]  /*cc60*/  STS [R0+0x30], R8 ;  /* 0x0000300800007388 */ /* 0x000fe80000000800 */
[----:B------:R2:W-:Y:S01]  /*cc70*/  STS [R0+0x230], R4 ;  /* 0x0002300400007388 */ /* 0x0005e20000000800 */
[----:B------:R-:W-:-:S03]  /*cc80*/  ISETP.NE.AND P0, PT, R238, -0x1, PT ;  /* 0xffffffffee00780c */ /* 0x000fc60003f05270 */
[----:B---3--:R-:W3:Y:S04]  /*cc90*/  LD.E.64 R6, desc[UR4][R134.64+0x90] ;  /* 0x0000900486067980 */ /* 0x008ee8000c101b00 */
[----:B----4-:R-:W4:Y:S04]  /*cca0*/  LD.E.64 R2, desc[UR4][R134.64+0x88] ;  /* 0x0000880486027980 */ /* 0x010f28000c101b00 */
[----:B------:R1:W5:Y:S04]  /*ccb0*/  LD.E.64 R18, desc[UR4][R134.64+0xa0] ;  /* 0x0000a00486127980 */ /* 0x000368000c101b00 */
[----:B------:R1:W5:Y:S04]  /*ccc0*/  LD.E.64 R10, desc[UR4][R134.64+0x70] ;  /* 0x00007004860a7980 */ /* 0x000368000c101b00 */
[----:B--2---:R-:W2:Y:S04]  /*ccd0*/  LD.E.U8 R0, desc[UR4][R134.64+0x1c8] ;  /* 0x0001c80486007980 */ /* 0x004ea8000c101100 */
[----:B------:R-:W3:Y:S01]  /*cce0*/  @!P0 LD.E.64 R4, desc[UR4][R134.64+0x80] ;  /* 0x0000800486048980 */ /* 0x000ee2000c101b00 */
[----:B--2---:R-:W-:-:S13]  /*ccf0*/  ISETP.NE.AND P1, PT, R0, RZ, PT ;  /* 0x000000ff0000720c */ /* 0x004fda0003f25270 */
[----:B------:R-:W2:Y:S04]  /*cd00*/  @!P1 LD.E R0, desc[UR4][R134.64+0x60] ;  /* 0x0000600486009980 */ /* 0x000ea8000c101900 */
[----:B------:R-:W2:Y:S01]  /*cd10*/  @!P1 LD.E R9, desc[UR4][R134.64+0xb4] ;  /* 0x0000b40486099980 */ /* 0x000ea2000c101900 */
[-C--:B---3--:R-:W-:Y:S02]  /*cd20*/  @!P0 IMAD R8, R5, R242.reuse, RZ ;  /* 0x000000f205088224 */ /* 0x088fe400078e02ff */
[----:B------:R-:W-:-:S04]  /*cd30*/  @!P0 IMAD.WIDE.U32 R4, R4, R242, RZ ;  /* 0x000000f204048225 */ /* 0x000fc800078e00ff */
[----:B------:R-:W-:Y:S01]  /*cd40*/  @!P0 IMAD.MOV.U32 R12, RZ, RZ, R4 ;  /* 0x000000ffff0c8224 */ /* 0x000fe200078e0004 */
[----:B------:R-:W-:Y:S01]  /*cd50*/  @!P0 IADD3 R14, PT, PT, R5, R8, RZ ;  /* 0x00000008050e8210 */ /* 0x000fe20007ffe0ff */
[-C--:B------:R-:W-:Y:S01]  /*cd60*/  IMAD R15, R7, R241.reuse, RZ ;  /* 0x000000f1070f7224 */ /* 0x080fe200078e02ff */
[----:B------:R-:W-:Y:S01]  /*cd70*/  LOP3.LUT R4, R13, 0x18, RZ, 0xc0, !PT ;  /* 0x000000180d047812 */ /* 0x000fe200078ec0ff */
[----:B----4-:R-:W-:Y:S02]  /*cd80*/  @P0 IMAD R16, R3, R238, RZ ;  /* 0x000000ee03100224 */ /* 0x010fe400078e02ff */
[----:B------:R-:W-:-:S04]  /*cd90*/  IMAD.WIDE.U32 R6, R6, R241, RZ ;  /* 0x000000f106067225 */ /* 0x000fc800078e00ff */
[----:B--2---:R-:W-:-:S04]  /*cda0*/  @!P1 IMAD R0, R242, R0, R241 ;  /* 0x00000000f2009224 */ /* 0x004fc800078e02f1 */
[----:B------:R-:W-:Y:S02]  /*cdb0*/  @!P1 IMAD R17, R0, R9, RZ ;  /* 0x0000000900119224 */ /* 0x000fe400078e02ff */
[----:B------:R-:W-:Y:S01]  /*cdc0*/  @P0 IMAD.WIDE.U32 R8, R2, R238, RZ ;  /* 0x000000ee02080225 */ /* 0x000fe200078e00ff */
[----:B-1----:R-:W-:Y:S06]  /*cdd0*/  @!P1 BRA `(.L_x_569) ;  /* 0x0000000000149947 */ /* 0x002fec0003800000 */
[----:B------:R-:W2:Y:S04]  /*cde0*/  @!P0 LD.E R13, desc[UR4][R134.64+0xb4] ;  /* 0x0000b404860d8980 */ /* 0x000ea8000c101900 */
[----:B------:R-:W3:Y:S01]  /*cdf0*/  LD.E R0, desc[UR4][R134.64+0xd4] ;  /* 0x0000d40486007980 */ /* 0x000ee2000c101900 */
[----:B--2---:R-:W-:Y:S02]  /*ce00*/  @!P0 IMAD R238, R242, R13, RZ ;  /* 0x0000000df2ee8224 */ /* 0x004fe400078e02ff */
[----:B---3--:R-:W-:-:S05]  /*ce10*/  IMAD R0, R0, R241, RZ ;  /* 0x000000f100007224 */ /* 0x008fca00078e02ff */
[----:B------:R-:W-:-:S07]  /*ce20*/  IADD3 R17, PT, PT, R0, R238, RZ ;  /* 0x000000ee00117210 */ /* 0x000fce0007ffe0ff */
.L_x_569:
[----:B------:R-:W-:Y:S05]  /*ce30*/  WARPSYNC.ALL ;  /* 0x0000000000007948 */ /* 0x000fea0003800000 */
[----:B------:R-:W-:Y:S01]  /*ce40*/  BAR.SYNC.DEFER_BLOCKING 0x0 ;  /* 0x0000000000007b1d */ /* 0x000fe20000010000 */
[----:B------:R-:W-:Y:S01]  /*ce50*/  MOV R5, RZ ;  /* 0x000000ff00057202 */ /* 0x000fe20000000f00 */
[----:B------:R-:W-:Y:S01]  /*ce60*/  IMAD R0, R3, R240, RZ ;  /* 0x000000f003007224 */ /* 0x000fe200078e02ff */
[----:B------:R-:W-:Y:S01]  /*ce70*/  ISETP.GE.AND P1, PT, R236, R239, PT ;  /* 0x000000efec00720c */ /* 0x000fe20003f26270 */
[----:B------:R-:W-:Y:S01]  /*ce80*/  @P0 IMAD.IADD R14, R9, 0x1, R16 ;  /* 0x00000001090e0824 */ /* 0x000fe200078e0210 */
[----:B------:R-:W-:Y:S01]  /*ce90*/  @P0 MOV R12, R8 ;  /* 0x00000008000c0202 */ /* 0x000fe20000000f00 */
[----:B------:R-:W-:Y:S01]  /*cea0*/  IMAD.WIDE.U32 R4, R240, R2, R4 ;  /* 0x00000002f0047225 */ /* 0x000fe200078e0004 */
[----:B------:R-:W1:Y:S01]  /*ceb0*/  @P4 MUFU.LG2 R20, R20 ;  /* 0x0000001400144308 */ /* 0x000e620000000c00 */
[----:B------:R-:W-:Y:S01]  /*cec0*/  LOP3.LUT P5, RZ, R167, 0x3, RZ, 0xc0, !PT ;  /* 0x00000003a7ff7812 */ /* 0x000fe200078ac0ff */
[----:B------:R-:W-:Y:S01]  /*ced0*/  BSSY.RECONVERGENT B0, `(.L_x_570) ;  /* 0x0000023000007945 */ /* 0x000fe20003800200 */
[----:B------:R-:W-:Y:S01]  /*cee0*/  IMAD.IADD R15, R7, 0x1, R15 ;  /* 0x00000001070f7824 */ /* 0x000fe200078e020f */
[----:B------:R-:W-:Y:S01]  /*cef0*/  IADD3 R0, PT, PT, R5, R0, RZ ;  /* 0x0000000005007210 */ /* 0x000fe20007ffe0ff */
[----:B------:R-:W-:Y:S01]  /*cf00*/  IMAD.MOV.U32 R13, RZ, RZ, 0x7f800000 ;  /* 0x7f800000ff0d7424 */ /* 0x000fe200078e00ff */
[----:B------:R-:W-:Y:S01]  /*cf10*/  IADD3 R6, P2, P0, R6, R4, R12 ;  /* 0x0000000406067210 */ /* 0x000fe2000785e00c */
[----:B------:R-:W-:Y:S01]  /*cf20*/  IMAD.MOV.U32 R12, RZ, RZ, 0x7f800000 ;  /* 0x7f800000ff0c7424 */ /* 0x000fe200078e00ff */
[----:B------:R-:W2:Y:S01]  /*cf30*/  @P3 MUFU.LG2 R9, R23 ;  /* 0x0000001700093308 */ /* 0x000ea20000000c00 */
[----:B------:R-:W-:Y:S01]  /*cf40*/  @!P1 IMAD R8, R3, R236, RZ ;  /* 0x000000ec03089224 */ /* 0x000fe200078e02ff */
[----:B------:R-:W-:-:S02]  /*cf50*/  IADD3.X R7, PT, PT, R15, R0, R14, P2, P0 ;  /* 0x000000000f077210 */ /* 0x000fc400017e040e */
[C---:B------:R-:W-:Y:S01]  /*cf60*/  IADD3 R0, PT, PT, R236.reuse, 0x20, RZ ;  /* 0x00000020ec007810 */ /* 0x040fe20007ffe0ff */
[----:B------:R-:W-:-:S03]  /*cf70*/  @!P1 IMAD.WIDE.U32 R4, R236, R2, R6 ;  /* 0x00000002ec049225 */ /* 0x000fc600078e0006 */
[----:B------:R-:W-:Y:S01]  /*cf80*/  ISETP.GE.AND P0, PT, R0, R239, PT ;  /* 0x000000ef0000720c */ /* 0x000fe20003f06270 */
[----:B------:R3:W4:Y:S01]  /*cf90*/  LDS.128 R24, [R168] ;  /* 0x00000000a8187984 */ /* 0x0007220000000c00 */
[----:B-1----:R-:W-:Y:S01]  /*cfa0*/  @P4 FMUL.FTZ R14, R20, 0.69314718246459960938 ;  /* 0x3f317218140e4820 */ /* 0x002fe20000410000 */
[----:B------:R-:W-:Y:S02]  /*cfb0*/  @!P1 IADD3 R0, PT, PT, R5, R8, RZ ;  /* 0x0000000805009210 */ /* 0x000fe40007ffe0ff */
[----:B------:R-:W1:Y:S01]  /*cfc0*/  LDS.128 R168, [R168+0x800] ;  /* 0x00080000a8a87984 */ /* 0x000e620000000c00 */
[----:B-----5:R-:W-:Y:S01]  /*cfd0*/  @!P1 LEA R8, P2, R4, R10, 0x1 ;  /* 0x0000000a04089211 */ /* 0x020fe200078408ff */
[----:B------:R-:W-:Y:S01]  /*cfe0*/  @P4 FFMA.FTZ R13, R28, R22, R14 ;  /* 0x000000161c0d4223 */ /* 0x000fe2000001000e */
[----:B--2---:R-:W-:Y:S02]  /*cff0*/  @P3 FMUL.FTZ R5, R9, 0.69314718246459960938 ;  /* 0x3f31721809053820 */ /* 0x004fe40000410000 */
[----:B------:R-:W-:-:S02]  /*d000*/  @!P1 LEA.HI.X R9, R4, R11, R0, 0x1, P2 ;  /* 0x0000000b04099211 */ /* 0x000fc400010f0c00 */
[----:B------:R-:W-:Y:S01]  /*d010*/  @P3 FFMA.FTZ R12, R28, R21, R5 ;  /* 0x000000151c0c3223 */ /* 0x000fe20000010005 */
[----:B------:R-:W-:Y:S06]  /*d020*/  @P5 BRA `(.L_x_571) ;  /* 0x0000000000345947 */ /* 0x000fec0003800000 */
[----:B------:R-:W-:Y:S01]  /*d030*/  SHF.R.U32.HI R0, RZ, 0x1, R167 ;  /* 0x00000001ff007819 */ /* 0x000fe200000116a7 */
[----:B------:R-:W-:-:S03]  /*d040*/  IMAD.IADD R4, R240, 0x1, R17 ;  /* 0x00000001f0047824 */ /* 0x000fc600078e0211 */
[----:B------:R-:W-:-:S04]  /*d050*/  LOP3.LUT R0, R0, 0x30, RZ, 0xc0, !PT ;  /* 0x0000003000007812 */ /* 0x000fc800078ec0ff */
[----:B------:R-:W-:-:S04]  /*d060*/  LOP3.LUT R0, R0, 0x7, R236, 0xf8, !PT ;  /* 0x0000000700007812 */ /* 0x000fc800078ef8ec */
[----:B------:R-:W-:Y:S01]  /*d070*/  IADD3 R5, P2, PT, R4, R0, RZ ;  /* 0x0000000004057210 */ /* 0x000fe20007f5e0ff */
        /* <DEDUP_REMOVED lines=8> */
.L_x_571:
[----:B------:R-:W-:Y:S05]  /*d100*/  BSYNC.RECONVERGENT B0 ;  /* 0x0000000000007941 */ /* 0x000fea0003800200 */
.L_x_570:
[----:B--2---:R-:W-:Y:S01]  /*d110*/  MOV R4, R243 ;  /* 0x000000f300047202 */ /* 0x004fe20000000f00 */
[----:B----4-:R1:W-:Y:S01]  /*d120*/  @!P1 ST.E.128 desc[UR4][R8.64], R24 ;  /* 0x0000001808009985 */ /* 0x0103e2000c101d04 */
[----:B------:R-:W-:-:S04]  /*d130*/  MOV R5, 0x0 ;  /* 0x0000000000057802 */ /* 0x000fc80000000f00 */
[----:B-1-3--:R-:W-:Y:S05]  /*d140*/  @P0 RET.REL.NODEC R4 `(_ZN5flash24flash_fwd_splitkv_kernelI23Flash_fwd_kernel_traitsILi32ELi64ELi256ELi4ELb0ELb0EN7cutlass6half_tE19Flash_kernel_traitsILi32ELi64ELi256ELi4ES3_EELb0ELb0ELb0ELb0ELb1ELb1ELb0ELb0EEEvNS_16Flash_fwd_paramsE) ;  /* 0xffffff2c04ac0950 */ /* 0x00afea0003c3ffff */
[----:B------:R-:W-:Y:S02]  /*d150*/  IADD3 R0, P0, PT, R236, 0x20, RZ ;  /* 0x00000020ec007810 */ /* 0x000fe40007f1e0ff */
[----:B------:R-:W-:-:S03]  /*d160*/  MOV R5, R7 ;  /* 0x0000000700057202 */ /* 0x000fc60000000f00 */
[----:B------:R-:W-:-:S04]  /*d170*/  IMAD.X R4, RZ, RZ, RZ, P0 ;  /* 0x000000ffff047224 */ /* 0x000fc800000e06ff */
[----:B------:R-:W-:Y:S02]  /*d180*/  IMAD R8, R4, R2, RZ ;  /* 0x0000000204087224 */ /* 0x000fe400078e02ff */
[----:B------:R-:W-:-:S04]  /*d190*/  IMAD.MOV.U32 R4, RZ, RZ, R6 ;  /* 0x000000ffff047224 */ /* 0x000fc800078e0006 */
[----:B------:R-:W-:-:S04]  /*d1a0*/  IMAD.WIDE.U32 R4, R2, R0, R4 ;  /* 0x0000000002047225 */ /* 0x000fc800078e0004 */
[----:B------:R-:W-:Y:S01]  /*d1b0*/  IMAD R0, R3, R0, R8 ;  /* 0x0000000003007224 */ /* 0x000fe200078e0208 */
[----:B------:R-:W-:-:S03]  /*d1c0*/  LEA R2, P0, R4, R10, 0x1 ;  /* 0x0000000a04027211 */ /* 0x000fc600078008ff */
[----:B------:R-:W-:-:S05]  /*d1d0*/  IMAD.IADD R0, R5, 0x1, R0 ;  /* 0x0000000105007824 */ /* 0x000fca00078e0200 */
[----:B------:R-:W-:-:S05]  /*d1e0*/  LEA.HI.X R3, R4, R11, R0, 0x1, P0 ;  /* 0x0000000b04037211 */ /* 0x000fca00000f0c00 */
[----:B------:R1:W-:Y:S02]  /*d1f0*/  ST.E.128 desc[UR4][R2.64], R168 ;  /* 0x000000a802007985 */ /* 0x0003e4000c101d04 */
[----:B-1----:R-:W-:Y:S02]  /*d200*/  MOV R2, R243 ;  /* 0x000000f300027202 */ /* 0x002fe40000000f00 */
[----:B------:R-:W-:-:S04]  /*d210*/  MOV R3, 0x0 ;  /* 0x0000000000037802 */ /* 0x000fc80000000f00 */
[----:B------:R-:W-:Y:S05]  /*d220*/  RET.REL.NODEC R2 `(_ZN5flash24flash_fwd_splitkv_kernelI23Flash_fwd_kernel_traitsILi32ELi64ELi256ELi4ELb0ELb0EN7cutlass6half_tE19Flash_kernel_traitsILi32ELi64ELi256ELi4ES3_EELb0ELb0ELb0ELb0ELb1ELb1ELb0ELb0EEEvNS_16Flash_fwd_paramsE) ;  /* 0xffffff2c02747950 */ /* 0x000fea0003c3ffff */
.L_x_568:
[----:B------:R-:W-:Y:S01]  /*d230*/  MOV R0, 0x2 ;  /* 0x0000000200007802 */ /* 0x000fe20000000f00 */
[----:B------:R-:W-:Y:S01]  /*d240*/  IMAD.MOV.U32 R3, RZ, RZ, 0x1f ;  /* 0x0000001fff037424 */ /* 0x000fe200078e00ff */
[----:B------:R-:W-:Y:S02]  /*d250*/  MOV R2, R228 ;  /* 0x000000e400027202 */ /* 0x000fe40000000f00 */
[----:B------:R-:W-:-:S07]  /*d260*/  MOV R4, 0xffffffff ;  /* 0xffffffff00047802 */ /* 0x000fce0000000f00 */
[----:B-1---5:R-:W-:Y:S05]  /*d270*/  WARPSYNC.COLLECTIVE R4, `(.L_x_572) ;  /* 0x0000000004087348 */ /* 0x022fea0003c00000 */
[----:B------:R2:W3:Y:S02]  /*d280*/  SHFL.BFLY P0, R0, R2, R0, R3 ;  /* 0x0c00000002007389 */ /* 0x0004e40000000003 */
[----:B-123-5:R-:W-:Y:S05]  /*d290*/  ENDCOLLECTIVE ;  /* 0x000000000000791b */ /* 0x02efea0003800000 */
.L_x_572:
[----:B------:R-:W-:Y:S02]  /*d2a0*/  IMAD.MOV.U32 R5, RZ, RZ, R0 ;  /* 0x000000ffff057224 */ /* 0x000fe400078e0000 */
[----:B------:R-:W-:Y:S02]  /*d2b0*/  IMAD.MOV.U32 R0, RZ, RZ, 0x1 ;  /* 0x00000001ff007424 */ /* 0x000fe400078e00ff */
[----:B------:R-:W-:-:S05]  /*d2c0*/  FADD.FTZ R5, R5, R228 ;  /* 0x000000e405057221 */ /* 0x000fca0000010000 */
[----:B------:R-:W-:-:S07]  /*d2d0*/  MOV R2, R5 ;  /* 0x0000000500027202 */ /* 0x000fce0000000f00 */
[----:B------:R-:W-:Y:S05]  /*d2e0*/  WARPSYNC.COLLECTIVE R4, `(.L_x_573) ;  /* 0x0000000004087348 */ /* 0x000fea0003c00000 */
[----:B------:R1:W2:Y:S02]  /*d2f0*/  SHFL.BFLY P0, R0, R2, R0, R3 ;  /* 0x0c00000002007389 */ /* 0x0002a40000000003 */
[----:B-12---:R-:W-:Y:S05]  /*d300*/  ENDCOLLECTIVE ;  /* 0x000000000000791b */ /* 0x006fea0003800000 */
.L_x_573:
[----:B------:R-:W-:Y:S01]  /*d310*/  MOV R6, R0 ;  /* 0x0000000000067202 */ /* 0x000fe20000000f00 */
[----:B------:R-:W-:Y:S01]  /*d320*/  IMAD.MOV.U32 R0, RZ, RZ, 0x2 ;  /* 0x00000002ff007424 */ /* 0x000fe200078e00ff */
[----:B------:R-:W-:-:S03]  /*d330*/  MOV R2, R229 ;  /* 0x000000e500027202 */ /* 0x000fc60000000f00 */
[----:B------:R-:W-:-:S07]  /*d340*/  FADD.FTZ R20, R5, R6 ;  /* 0x0000000605147221 */ /* 0x000fce0000010000 */
[----:B------:R-:W-:Y:S05]  /*d350*/  WARPSYNC.COLLECTIVE R4, `(.L_x_574) ;  /* 0x0000000004087348 */ /* 0x000fea0003c00000 */
[----:B------:R1:W2:Y:S02]  /*d360*/  SHFL.BFLY P0, R0, R2, R0, R3 ;  /* 0x0c00000002007389 */ /* 0x0002a40000000003 */
[----:B-12---:R-:W-:Y:S05]  /*d370*/  ENDCOLLECTIVE ;  /* 0x000000000000791b */ /* 0x006fea0003800000 */
.L_x_574:
[----:B------:R-:W-:Y:S02]  /*d380*/  MOV R2, R0 ;  /* 0x0000000000027202 */ /* 0x000fe40000000f00 */
[----:B------:R-:W-:-:S03]  /*d390*/  MOV R0, 0x1 ;  /* 0x0000000100007802 */ /* 0x000fc60000000f00 */
[----:B------:R-:W-:-:S07]  /*d3a0*/  FADD.FTZ R2, R2, R229 ;  /* 0x000000e502027221 */ /* 0x000fce0000010000 */
[----:B------:R-:W-:Y:S05]  /*d3b0*/  WARPSYNC.COLLECTIVE R4, `(.L_x_575) ;  /* 0x0000000004087348 */ /* 0x000fea0003c00000 */
[----:B------:R1:W2:Y:S02]  /*d3c0*/  SHFL.BFLY P0, R0, R2, R0, R3 ;  /* 0x0c00000002007389 */ /* 0x0002a40000000003 */
[----:B-12---:R-:W-:Y:S05]  /*d3d0*/  ENDCOLLECTIVE ;  /* 0x000000000000791b */ /* 0x006fea0003800000 */
.L_x_575:
[----:B------:R-:W-:Y:S05]  /*d3e0*/  BRA `(.L_x_576) ;  /* 0xfffffff4003c7947 */ /* 0x000fea000383ffff */
.L_x_577:
        /* <DEDUP_REMOVED lines=9> */
.L_x_10223:


//--------------------- .text._ZN5flash24flash_fwd_splitkv_kernelI23Flash_fwd_kernel_traitsILi32ELi64ELi256ELi4ELb0ELb0EN7cutlass6half_tE19Flash_kernel_traitsILi32ELi64ELi256ELi4ES3_EELb0ELb0ELb0ELb0ELb1ELb0ELb1ELb0EEEvNS_16Flash_fwd_paramsE --------------------------
	.section	.text._ZN5flash24flash_fwd_splitkv_kernelI23Flash_fwd_kernel_traitsILi32ELi64ELi256ELi4ELb0ELb0EN7cutlass6half_tE19Flash_kernel_traitsILi32ELi64ELi256ELi4ES3_EELb0ELb0ELb0ELb0ELb1ELb0ELb1ELb0EEEvNS_16Flash_fwd_paramsE,"ax",@progbits
	.align	128
        .global         _ZN5flash24flash_fwd_splitkv_kernelI23Flash_fwd_kernel_traitsILi32ELi64ELi256ELi4ELb0ELb0EN7cutlass6half_tE19Flash_kernel_traitsILi32ELi64ELi256ELi4ES3_EELb0ELb0ELb0ELb0ELb1ELb0ELb1ELb0EEEvNS_16Flash_fwd_paramsE
        .type           _ZN5flash24flash_fwd_splitkv_kernelI23Flash_fwd_kernel_traitsILi32ELi64ELi256ELi4ELb0ELb0EN7cutlass6half_tE19Flash_kernel_traitsILi32ELi64ELi256ELi4ES3_EELb0ELb0ELb0ELb0ELb1ELb0ELb1ELb0EEEvNS_16Flash_fwd_paramsE,@function
        .size           _ZN5flash24flash_fwd_splitkv_kernelI23Flash_fwd_kernel_traitsILi32ELi64ELi256ELi4ELb0ELb0EN7cutlass6half_tE19Flash_kernel_traitsILi32ELi64ELi256ELi4ES3_EELb0ELb0ELb0ELb0ELb1ELb0ELb1ELb0EEEvNS_16Flash_fwd_paramsE,(.L_x_10224 - _ZN5flash24flash_fwd_splitkv_kernelI23Flash_fwd_kernel_traitsILi32ELi64ELi256ELi4ELb0ELb0EN7cutlass6half_tE19Flash_kernel_traitsILi32ELi64ELi256ELi4ES3_EELb0ELb0ELb0ELb0ELb1ELb0ELb1ELb0EEEvNS_16Flash_fwd_paramsE)
        .other          _ZN5flash24flash_fwd_splitkv_kernelI23Flash_fwd_kernel_traitsILi32ELi64ELi256ELi4ELb0ELb0EN7cutlass6half_tE19Flash_kernel_traitsILi32ELi64ELi256ELi4ES3_EELb0ELb0ELb0ELb0ELb1ELb0ELb1ELb0EEEvNS_16Flash_fwd_paramsE,@"STO_CUDA_ENTRY STV_DEFAULT"
_ZN5flash24flash_fwd_splitkv_kernelI23Flash_fwd_kernel_traitsILi32ELi64ELi256ELi4ELb0ELb0EN7cutlass6half_tE19Flash_kernel_traitsILi32ELi64ELi256ELi4ES3_EELb0ELb0ELb0ELb0ELb1ELb0ELb1ELb0EEEvNS_16Flash_fwd_paramsE:
.text._ZN5flash24flash_fwd_splitkv_kernelI23Flash_fwd_kernel_traitsILi32ELi64ELi256ELi4ELb0ELb0EN7cutlass6half_tE19Flash_kernel_traitsILi32ELi64ELi256ELi4ES3_EELb0ELb0ELb0ELb0ELb1ELb0ELb1ELb0EEEvNS_16Flash_fwd_paramsE:
[----:B------:R-:W-:Y:S08]  /*0000*/  LDC R1, c[0x0][0x37c] ;  /* 0x0000df00ff017b82 */ /* 0x000ff00000000800 */
[----:B------:R-:W1:Y:S01]  /*0010*/  LDC R0, c[0x0][0x3e0] ;  /* 0x0000f800ff007b82 */ /* 0x000e620000000800 */
[----:B------:R-:W2:Y:S01]  /*0020*/  S2R R25, SR_CTAID.X ;  /* 0x0000000000197919 */ /* 0x000ea20000002500 */
[----:B------:R-:W-:Y:S01]  /*0030*/  BSSY.RECONVERGENT B2, `(.L_x_578) ;  /* 0x000001b000027945 */ /* 0x000fe20003800200 */
[----:B------:R-:W-:-:S05]  /*0040*/  MOV R228, 0x1e0 ;  /* 0x000001e000e47802 */ /* 0x000fca0000000f00 */
[----:B------:R-:W3:Y:S08]  /*0050*/  S2UR UR4, SR_CTAID.Z ;  /* 0x00000000000479c3 */ /* 0x000ef00000002700 */
[----:B------:R-:W4:Y:S01]  /*0060*/  S2UR UR8, SR_CTAID.Y ;  /* 0x00000000000879c3 */ /* 0x000f220000002600 */
[----:B-1----:R-:W1:Y:S01]  /*0070*/  I2F.U32.RP R6, R0 ;  /* 0x0000000000067306 */ /* 0x002e620000209000 */
[----:B------:R-:W-:-:S06]  /*0080*/  ISETP.NE.U32.AND P0, PT, R0, RZ, PT ;  /* 0x000000ff0000720c */ /* 0x000fcc0003f05070 */
[----:B------:R-:W2:Y:S01]  /*0090*/  LDC R9, c[0x0][0x374] ;  /* 0x0000dd00ff097b82 */ /* 0x000ea20000000800 */
[----:B-1----:R-:W1:Y:S02]  /*00a0*/  MUFU.RCP R4, R6 ;  /* 0x0000000600047308 */ /* 0x002e640000001000 */
[----:B-1----:R-:W-:-:S06]  /*00b0*/  VIADD R4, R4, 0xffffffe ;  /* 0x0ffffffe04047836 */ /* 0x002fcc0000000000 */
[----:B------:R-:W1:Y:S02]  /*00c0*/  F2I.FTZ.U32.TRUNC.NTZ R3, R4 ;  /* 0x0000000400037305 */ /* 0x000e64000021f000 */
[----:B-1----:R-:W-:-:S04]  /*00d0*/  IMAD.MOV R2, RZ, RZ, -R3 ;  /* 0x000000ffff027224 */ /* 0x002fc800078e0a03 */
[----:B------:R-:W-:Y:S01]  /*00e0*/  IMAD R5, R2, R0, RZ ;  /* 0x0000000002057224 */ /* 0x000fe200078e02ff */
[----:B------:R-:W-:-:S05]  /*00f0*/  MOV R2, RZ ;  /* 0x000000ff00027202 */ /* 0x000fca0000000f00 */
[----:B------:R-:W-:-:S06]  /*0100*/  IMAD.HI.U32 R5, R3, R5, R2 ;  /* 0x0000000503057227 */ /* 0x000fcc00078e0002 */
[----:B---3--:R-:W-:-:S04]  /*0110*/  IMAD.HI.U32 R235, R5, UR4, RZ ;  /* 0x0000000405eb7c27 */ /* 0x008fc8000f8e00ff */
[----:B------:R-:W-:-:S04]  /*0120*/  IMAD.MOV R3, RZ, RZ, -R235 ;  /* 0x000000ffff037224 */ /* 0x000fc800078e0aeb */
[----:B------:R-:W-:-:S05]  /*0130*/  IMAD R3, R0, R3, UR4 ;  /* 0x0000000400037e24 */ /* 0x000fca000f8e0203 */
[----:B------:R-:W-:-:S13]  /*0140*/  ISETP.GE.U32.AND P2, PT, R3, R0, PT ;  /* 0x000000000300720c */ /* 0x000fda0003f46070 */
[----:B------:R-:W-:Y:S01]  /*0150*/  @P2 IADD3 R3, PT, PT, R3, -R0, RZ ;  /* 0x8000000003032210 */ /* 0x000fe20007ffe0ff */
[----:B------:R-:W-:-:S03]  /*0160*/  @P2 VIADD R235, R235, 0x1 ;  /* 0x00000001ebeb2836 */ /* 0x000fc60000000000 */
[----:B------:R-:W-:Y:S02]  /*0170*/  ISETP.GE.U32.AND P1, PT, R3, R0, PT ;  /* 0x000000000300720c */ /* 0x000fe40003f26070 */
[----:B------:R-:W1:Y:S11]  /*0180*/  LDC.64 R2, c[0x0][0x348] ;  /* 0x0000d200ff027b82 */ /* 0x000e760000000a00 */
[----:B------:R-:W-:-:S02]  /*0190*/  @P1 IADD3 R235, PT, PT, R235, 0x1, RZ ;  /* 0x00000001ebeb1810 */ /* 0x000fc40007ffe0ff */
[----:B------:R-:W-:-:S04]  /*01a0*/  @!P0 LOP3.LUT R235, RZ, R0, RZ, 0x33, !PT ;  /* 0x00000000ffeb8212 */ /* 0x000fc800078e33ff */
[----:B------:R-:W-:-:S05]  /*01b0*/  IADD3 R233, PT, PT, -R235, RZ, RZ ;  /* 0x000000ffebe97210 */ /* 0x000fca0007ffe1ff */
[----:B--2-4-:R-:W-:Y:S02]  /*01c0*/  IMAD R233, R0, R233, UR4 ;  /* 0x0000000400e97e24 */ /* 0x014fe4000f8e02e9 */
[----:B-1----:R-:W-:Y:S05]  /*01d0*/  CALL.REL.NOINC `($_ZN5flash24flash_fwd_splitkv_kernelI23Flash_fwd_kernel_traitsILi32ELi64ELi256ELi4ELb0ELb0EN7cutlass6half_tE19Flash_kernel_traitsILi32ELi64ELi256ELi4ES3_EELb0ELb0ELb0ELb0ELb1ELb0ELb1ELb0EEEvNS_16Flash_fwd_paramsE$_ZN5flash30compute_attn_1rowblock_splitkvI23Flash_fwd_kernel_traitsILi32ELi64ELi256ELi4ELb0ELb0EN7cutlass6half_tE19Flash_kernel_traitsILi32ELi64ELi256ELi4ES3_EELb0ELb0ELb0ELb0ELb1ELb0ELb1ELb0ENS_16Flash_fwd_paramsEEEvRKT8_iiiii) ;  /* 0x0000000000087944 */ /* 0x002fea0003c00000 */
[----:B------:R-:W-:Y:S05]  /*01e0*/  BSYNC.RECONVERGENT B2 ;  /* 0x0000000000027941 */ /* 0x000fea0003800200 */
.L_x_578:
[----:B------:R-:W-:Y:S05]  /*01f0*/  EXIT ;  /* 0x000000000000794d */ /* 0x000fea0003800000 */
        .type           $_ZN5flash24flash_fwd_splitkv_kernelI23Flash_fwd_kernel_traitsILi32ELi64ELi256ELi4ELb0ELb0EN7cutlass6half_tE19Flash_kernel_traitsILi32ELi64ELi256ELi4ES3_EELb0ELb0ELb0ELb0ELb1ELb0ELb1ELb0EEEvNS_16Flash_fwd_paramsE$_ZN5flash30compute_attn_1rowblock_splitkvI23Flash_fwd_kernel_traitsILi32ELi64ELi256ELi4ELb0ELb0EN7cutlass6half_tE19Flash_kernel_traitsILi32ELi64ELi256ELi4ES3_EELb0ELb0ELb0ELb0ELb1ELb0ELb1ELb0ENS_16Flash_fwd_paramsEEEvRKT8_iiiii,@function
        .size           $_ZN5flash24flash_fwd_splitkv_kernelI23Flash_fwd_kernel_traitsILi32ELi64ELi256ELi4ELb0ELb0EN7cutlass6half_tE19Flash_kernel_traitsILi32ELi64ELi256ELi4ES3_EELb0ELb0ELb0ELb0ELb1ELb0ELb1ELb0EEEvNS_16Flash_fwd_paramsE$_ZN5flash30compute_attn_1rowblock_splitkvI23Flash_fwd_kernel_traitsILi32ELi64ELi256ELi4ELb0ELb0EN7cutlass6half_tE19Flash_kernel_traitsILi32ELi64ELi256ELi4ES3_EELb0ELb0ELb0ELb0ELb1ELb0ELb1ELb0ENS_16Flash_fwd_paramsEEEvRKT8_iiiii,(.L_x_10224 - $_ZN5flash24flash_fwd_splitkv_kernelI23Flash_fwd_kernel_traitsILi32ELi64ELi256ELi4ELb0ELb0EN7cutlass6half_tE19Flash_kernel_traitsILi32ELi64ELi256ELi4ES3_EELb0ELb0ELb0ELb0ELb1ELb0ELb1ELb0EEEvNS_16Flash_fwd_paramsE$_ZN5flash30compute_attn_1rowblock_splitkvI23Flash_fwd_kernel_traitsILi32ELi64ELi256ELi4ELb0ELb0EN7cutlass6half_tE19Flash_kernel_traitsILi32ELi64ELi256ELi4ES3_EELb0ELb0ELb0ELb0ELb1ELb0ELb1ELb0ENS_16Flash_fwd_paramsEEEvRKT8_iiiii)
$_ZN5flash24flash_fwd_splitkv_kernelI23Flash_fwd_kernel_traitsILi32ELi64ELi256ELi4ELb0ELb0EN7cutlass6half_tE19Flash_kernel_traitsILi32ELi64ELi256ELi4ES3_EELb0ELb0ELb0ELb0ELb1ELb0ELb1ELb0EEEvNS_16Flash_fwd_paramsE$_ZN5flash30compute_attn_1rowblock_splitkvI23Flash_fwd_kernel_traitsILi32ELi64ELi256ELi4ELb0ELb0EN7cutlass6half_tE19Flash_kernel_traitsILi32ELi64ELi256ELi4ES3_EELb0ELb0ELb0ELb0ELb1ELb0ELb1ELb0ENS_16Flash_fwd_paramsEEEvRKT8_iiiii:
[----:B------:R-:W1:Y:S02]  /*0200*/  LDCU.64 UR4, c[0x0][0x358] ;  /* 0x00006b00ff0477ac */ /* 0x000e640008000a00 */
[----:B-1----:R-:W2:Y:S04]  /*0210*/  LD.E.64 R22, desc[UR4][R2.64+0xe0] ;  /* 0x0000e00402167980 */ /* 0x002ea8000c101b00 */
[----:B------:R-:W3:Y:S04]  /*0220*/  LD.E.64 R6, desc[UR4][R2.64+0xe8] ;  /* 0x0000e80402067980 */ /* 0x000ee8000c101b00 */
[----:B------:R-:W4:Y:S04]  /*0230*/  LD.E.64 R12, desc[UR4][R2.64+0xf0] ;  /* 0x0000f004020c7980 */ /* 0x000f28000c101b00 */
[----:B------:R-:W4:Y:S01]  /*0240*/  LD.E.64 R10, desc[UR4][R2.64+0xf8] ;  /* 0x0000f804020a7980 */ /* 0x000f22000c101b00 */
[----:B------:R-:W-:Y:S01]  /*0250*/  IMAD.MOV.U32 R20, RZ, RZ, -0x1 ;  /* 0xffffffffff147424 */ /* 0x000fe200078e00ff */
[----:B--2---:R-:W-:-:S02]  /*0260*/  ISETP.NE.U32.AND P4, PT, R22, RZ, PT ;  /* 0x000000ff1600720c */ /* 0x004fc40003f85070 */
[----:B---3--:R-:W-:Y:S02]  /*0270*/  ISETP.NE.U32.AND P3, PT, R6, RZ, PT ;  /* 0x000000ff0600720c */ /* 0x008fe40003f65070 */
[----:B------:R-:W-:Y:S02]  /*0280*/  ISETP.NE.AND.EX P4, PT, R23, RZ, PT, P4 ;  /* 0x000000ff1700720c */ /* 0x000fe40003f85340 */
[----:B------:R-:W-:Y:S02]  /*0290*/  ISETP.NE.AND.EX P3, PT, R7, RZ, PT, P3 ;  /* 0x000000ff0700720c */ /* 0x000fe40003f65330 */
[----:B------:R-:W-:-:S04]  /*02a0*/  ISETP.NE.U32.AND P2, PT, R22, RZ, PT ;  /* 0x000000ff1600720c */ /* 0x000fc80003f45070 */
[----:B------:R-:W-:Y:S01]  /*02b0*/  ISETP.NE.AND.EX P2, PT, R23, RZ, PT, P2 ;  /* 0x000000ff1700720c */ /* 0x000fe20003f45320 */
[----:B------:R-:W-:-:S04]  /*02c0*/  IMAD.WIDE.U32 R22, R235, 0x4, R22 ;  /* 0x00000004eb167825 */ /* 0x000fc800078e0016 */
[----:B------:R1:W5:Y:S04]  /*02d0*/  @!P4 LD.E R19, desc[UR4][R2.64+0xb4] ;  /* 0x0000b4040213c980 */ /* 0x000368000c101900 */
[----:B------:R1:W5:Y:S04]  /*02e0*/  @P4 LD.E R5, desc[UR4][R22.64+0x4] ;  /* 0x0000040416054980 */ /* 0x000368000c101900 */
[----:B------:R1:W5:Y:S01]  /*02f0*/  @!P3 LD.E R155, desc[UR4][R2.64+0xb8] ;  /* 0x0000b804029bb980 */ /* 0x000362000c101900 */
[----:B----4-:R-:W-:Y:S01]  /*0300*/  ISETP.NE.U32.AND P1, PT, R12, RZ, PT ;  /* 0x000000ff0c00720c */ /* 0x010fe20003f25070 */
[----:B------:R-:W-:-:S02]  /*0310*/  IMAD.SHL.U32 R4, R235, 0x4, RZ ;  /* 0x00000004eb047824 */ /* 0x000fc400078e00ff */
[----:B------:R1:W5:Y:S01]  /*0320*/  @P2 LD.E R20, desc[UR4][R22.64] ;  /* 0x0000000416142980 */ /* 0x000362000c101900 */
[----:B------:R-:W-:Y:S02]  /*0330*/  ISETP.NE.AND.EX P1, PT, R13, RZ, PT, P1 ;  /* 0x000000ff0d00720c */ /* 0x000fe40003f25310 */
[----:B------:R-:W-:Y:S02]  /*0340*/  ISETP.NE.U32.AND P2, PT, R6, RZ, PT ;  /* 0x000000ff0600720c */ /* 0x000fe40003f45070 */
[----:B------:R-:W-:Y:S02]  /*0350*/  SHF.R.U32.HI R0, RZ, 0x1e, R235 ;  /* 0x0000001eff007819 */ /* 0x000fe400000116eb */
[----:B------:R-:W-:-:S07]  /*0360*/  ISETP.NE.AND.EX P2, PT, R7, RZ, PT, P2 ;  /* 0x000000ff0700720c */ /* 0x000fce0003f45320 */
[----:B------:R-:W-:Y:S01]  /*0370*/  @P1 IADD3 R16, P0, PT, R12, R4, RZ ;  /* 0x000000040c101210 */ /* 0x000fe20007f1e0ff */
[----:B------:R-:W-:-:S04]  /*0380*/  IMAD.MOV.U32 R12, RZ, RZ, RZ ;  /* 0x000000ffff0c7224 */ /* 0x000fc800078e00ff */
        /* <DEDUP_REMOVED lines=9> */
[----:B------:R-:W2:Y:S02]  /*0420*/  LD.E.U8 R6, desc[UR4][R2.64+0x1b2] ;  /* 0x0001b20402067980 */ /* 0x000ea4000c101100 */
[----:B--2---:R-:W-:-:S13]  /*0430*/  ISETP.NE.AND P1, PT, R6, RZ, PT ;  /* 0x000000ff0600720c */ /* 0x004fda0003f25270 */
[----:B------:R-:W-:Y:S05]  /*0440*/  @!P1 BRA `(.L_x_580) ;  /* 0x0000000000049947 */ /* 0x000fea0003800000 */
[----:B------:R2:W5:Y:S02]  /*0450*/  LD.E R13, desc[UR4][R14.64] ;  /* 0x000000040e0d7980 */ /* 0x000564000c101900 */
.L_x_580:
[----:B------:R-:W-:Y:S05]  /*0460*/  BSYNC.RECONVERGENT B0 ;  /* 0x0000000000007941 */ /* 0x000fea0003800200 */
.L_x_579:
[----:B------:R-:W-:Y:S04]  /*0470*/  BSSY.RECONVERGENT B0, `(.L_x_581) ;  /* 0x0000007000007945 */ /* 0x000fe80003800200 */
[----:B------:R-:W-:Y:S05]  /*0480*/  @!P3 BRA `(.L_x_582) ;  /* 0x000000000014b947 */ /* 0x000fea0003800000 */
[----:B------:R-:W3:Y:S02]  /*0490*/  LD.E.U8 R6, desc[UR4][R2.64+0x1b2] ;  /* 0x0001b20402067980 */ /* 0x000ee4000c101100 */
[----:B---3--:R-:W-:-:S13]  /*04a0*/  ISETP.NE.AND P1, PT, R6, RZ, PT ;  /* 0x000000ff0600720c */ /* 0x008fda0003f25270 */
[----:B------:R-:W3:Y:S02]  /*04b0*/  @P1 LD.E R6, desc[UR4][R14.64+0x4] ;  /* 0x000004040e061980 */ /* 0x000ee4000c101900 */
[----:B---3-5:R-:W-:-:S06]  /*04c0*/  @P1 IADD3 R155, PT, PT, R6, -R13, RZ ;  /* 0x8000000d069b1210 */ /* 0x028fcc0007ffe0ff */
[----:B------:R3:W5:Y:S02]  /*04d0*/  @!P1 LD.E R155, desc[UR4][R14.64] ;  /* 0x000000040e9b9980 */ /* 0x000764000c101900 */
.L_x_582:
[----:B------:R-:W-:Y:S05]  /*04e0*/  BSYNC.RECONVERGENT B0 ;  /* 0x0000000000007941 */ /* 0x000fea0003800200 */
.L_x_581:
[----:B------:R-:W-:Y:S01]  /*04f0*/  BSSY.RECONVERGENT B1, `(.L_x_583) ;  /* 0x0000011000017945 */ /* 0x000fe20003800200 */
[----:B-----5:R-:W-:-:S03]  /*0500*/  @P4 IADD3 R19, PT, PT, R5, -R20, RZ ;  /* 0x8000001405134210 */ /* 0x020fc60007ffe0ff */
[----:B------:R-:W-:Y:S05]  /*0510*/  @!P0 BRA `(.L_x_584) ;  /* 0x0000000000148947 */ /* 0x000fea0003800000 */
[----:B------:R-:W-:-:S05]  /*0520*/  IADD3 R6, P0, PT, R10, R4, RZ ;  /* 0x000000040a067210 */ /* 0x000fca0007f1e0ff */
[----:B------:R-:W-:-:S05]  /*0530*/  IMAD.X R7, R11, 0x1, R0, P0 ;  /* 0x000000010b077824 */ /* 0x000fca00000e0600 */
[----:B------:R-:W4:Y:S02]  /*0540*/  LD.E R155, desc[UR4][R6.64] ;  /* 0x00000004069b7980 */ /* 0x000f24000c101900 */
[----:B----4-:R-:W-:Y:S01]  /*0550*/  IADD3 R155, PT, PT, R155, -R12, RZ ;  /* 0x8000000c9b9b7210 */ /* 0x010fe20007ffe0ff */
[----:B------:R-:W-:Y:S05]  /*0560*/  BRA `(.L_x_585) ;  /* 0x0000000000247947 */ /* 0x000fea0003800000 */
.L_x_584:
[----:B------:R-:W4:Y:S01]  /*0570*/  LD.E.64 R6, desc[UR4][R2.64+0x108] ;  /* 0x0001080402067980 */ /* 0x000f22000c101b00 */
[----:B------:R-:W-:Y:S01]  /*0580*/  BSSY.RECONVERGENT B0, `(.L_x_586) ;  /* 0x0000006000007945 */ /* 0x000fe20003800200 */
[----:B------:R-:W-:Y:S01]  /*0590*/  IMAD.MOV.U32 R5, RZ, RZ, RZ ;  /* 0x000000ffff057224 */ /* 0x000fe200078e00ff */
[----:B----4-:R-:W-:-:S04]  /*05a0*/  ISETP.NE.U32.AND P0, PT, R6, RZ, PT ;  /* 0x000000ff0600720c */ /* 0x010fc80003f05070 */
[----:B------:R-:W-:-:S13]  /*05b0*/  ISETP.NE.AND.EX P0, PT, R7, RZ, PT, P0 ;  /* 0x000000ff0700720c */ /* 0x000fda0003f05300 */
[----:B------:R-:W-:Y:S05]  /*05c0*/  @!P0 BRA `(.L_x_587) ;  /* 0x0000000000048947 */ /* 0x000fea0003800000 */
[----:B------:R4:W5:Y:S02]  /*05d0*/  LD.E R5, desc[UR4][R2.64+0xbc] ;  /* 0x0000bc0402057980 */ /* 0x000964000c101900 */
.L_x_587:
[----:B------:R-:W-:Y:S05]  /*05e0*/  BSYNC.RECONVERGENT B0 ;  /* 0x0000000000007941 */ /* 0x000fea0003800200 */
.L_x_586:
[----:B-----5:R-:W-:Y:S02]  /*05f0*/  IADD3 R155, PT, PT, R5, R155, -R12 ;  /* 0x0000009b059b7210 */ /* 0x020fe40007ffe80c */
.L_x_585:
[----:B------:R-:W-:Y:S05]  /*0600*/  BSYNC.RECONVERGENT B1 ;  /* 0x0000000000017941 */ /* 0x000fea0003800200 */
.L_x_583:
[----:B------:R-:W-:Y:S01]  /*0610*/  IMAD.SHL.U32 R234, R25, 0x40, RZ ;  /* 0x0000004019ea7824 */ /* 0x000fe200078e00ff */
[----:B------:R-:W-:-:S04]  /*0620*/  MOV R229, 0x0 ;  /* 0x0000000000e57802 */ /* 0x000fc80000000f00 */
[----:B------:R-:W-:-:S13]  /*0630*/  ISETP.GT.AND P0, PT, R19, R234, PT ;  /* 0x000000ea1300720c */ /* 0x000fda0003f04270 */
[----:B-1234-:R-:W-:Y:S05]  /*0640*/  @!P0 RET.REL.NODEC R228 `(_ZN5flash24flash_fwd_splitkv_kernelI23Flash_fwd_kernel_traitsILi32ELi64ELi256ELi4ELb0ELb0EN7cutlass6half_tE19Flash_kernel_traitsILi32ELi64ELi256ELi4ES3_EELb0ELb0ELb0ELb0ELb1ELb0ELb1ELb0EEEvNS_16Flash_fwd_paramsE) ;  /* 0xfffffff8e46c8950 */ /* 0x01efea0003c3ffff */
[----:B------:R-:W2:Y:S01]  /*0650*/  LD.E R5, desc[UR4][R2.64+0xb8] ;  /* 0x0000b80402057980 */ /* 0x000ea2000c101900 */
[----:B------:R-:W-:Y:S01]  /*0660*/  IABS R8, R9 ;  /* 0x0000000900087213 */ /* 0x000fe20000000000 */
[----:B------:R-:W1:Y:S03]  /*0670*/  S2R R229, SR_TID.X ;  /* 0x0000000000e57919 */ /* 0x000e660000002100 */
[----:B------:R-:W3:Y:S08]  /*0680*/  I2F.RP R6, R8 ;  /* 0x0000000800067306 */ /* 0x000ef00000209400 */
[----:B---3--:R-:W3:Y:S02]  /*0690*/  MUFU.RCP R14, R6 ;  /* 0x00000006000e7308 */ /* 0x008ee40000001000 */
[----:B---3--:R-:W-:-:S06]  /*06a0*/  VIADD R14, R14, 0xffffffe ;  /* 0x0ffffffe0e0e7836 */ /* 0x008fcc0000000000 */
[----:B------:R-:W3:Y:S02]  /*06b0*/  F2I.FTZ.U32.TRUNC.NTZ R15, R14 ;  /* 0x0000000e000f7305 */ /* 0x000ee4000021f000 */
[----:B---3--:R-:W-:Y:S02]  /*06c0*/  IMAD.MOV R7, RZ, RZ, -R15 ;  /* 0x000000ffff077224 */ /* 0x008fe400078e0a0f */
[----:B------:R-:W-:Y:S02]  /*06d0*/  IMAD.MOV.U32 R14, RZ, RZ, RZ ;  /* 0x000000ffff0e7224 */ /* 0x000fe400078e00ff */
[----:B------:R-:W-:-:S04]  /*06e0*/  IMAD R7, R7, R8, RZ ;  /* 0x0000000807077224 */ /* 0x000fc800078e02ff */
[----:B------:R-:W-:-:S04]  /*06f0*/  IMAD.HI.U32 R7, R15, R7, R14 ;  /* 0x000000070f077227 */ /* 0x000fc800078e000e */
[----:B--2---:R-:W-:-:S05]  /*0700*/  VIADD R5, R5, 0xff ;  /* 0x000000ff05057836 */ /* 0x004fca0000000000 */
[----:B------:R-:W-:-:S04]  /*0710*/  SHF.R.S32.HI R10, RZ, 0x1f, R5 ;  /* 0x0000001fff0a7819 */ /* 0x000fc80000011405 */
[----:B------:R-:W-:Y:S02]  /*0720*/  LEA.HI R10, R10, R5, RZ, 0x8 ;  /* 0x000000050a0a7211 */ /* 0x000fe400078f40ff */
[-C--:B------:R-:W-:Y:S02]  /*0730*/  IABS R5, R9.reuse ;  /* 0x0000000900057213 */ /* 0x080fe40000000000 */
[----:B------:R-:W-:-:S03]  /*0740*/  LEA.HI.SX32 R10, R10, R9, 0x18 ;  /* 0x000000090a0a7211 */ /* 0x000fc600078fc2ff */
[----:B------:R-:W-:Y:S02]  /*0750*/  IMAD.MOV R5, RZ, RZ, -R5 ;  /* 0x000000ffff057224 */ /* 0x000fe400078e0a05 */
[----:B------:R-:W-:-:S05]  /*0760*/  VIADD R10, R10, 0xffffffff ;  /* 0xffffffff0a0a7836 */ /* 0x000fca0000000000 */
[----:B------:R-:W-:Y:S02]  /*0770*/  IABS R6, R10 ;  /* 0x0000000a00067213 */ /* 0x000fe40000000000 */
[----:B------:R-:W-:-:S03]  /*0780*/  LOP3.LUT R10, R10, R9, RZ, 0x3c, !PT ;  /* 0x000000090a0a7212 */ /* 0x000fc600078e3cff */
[----:B------:R-:W-:Y:S01]  /*0790*/  IMAD.HI.U32 R7, R7, R6, RZ ;  /* 0x0000000607077227 */ /* 0x000fe200078e00ff */
[----:B------:R-:W-:-:S03]  /*07a0*/  ISETP.GE.AND P0, PT, R10, RZ, PT ;  /* 0x000000ff0a00720c */ /* 0x000fc60003f06270 */
[----:B------:R-:W-:Y:S02]  /*07b0*/  IMAD R5, R7, R5, R6 ;  /* 0x0000000507057224 */ /* 0x000fe400078e0206 */
[----:B------:R-:W-:-:S03]  /*07c0*/  VIADD R6, R155, 0xff ;  /* 0x000000ff9b067836 */ /* 0x000fc60000000000 */
[----:B------:R-:W-:-:S13]  /*07d0*/  ISETP.GT.U32.AND P1, PT, R8, R5, PT ;  /* 0x000000050800720c */ /* 0x000fda0003f24070 */
[----:B------:R-:W-:Y:S02]  /*07e0*/  @!P1 IMAD.IADD R5, R5, 0x1, -R8 ;  /* 0x0000000105059824 */ /* 0x000fe400078e0a08 */
[----:B------:R-:W-:Y:S01]  /*07f0*/  @!P1 VIADD R7, R7, 0x1 ;  /* 0x0000000107079836 */ /* 0x000fe20000000000 */
[----:B------:R-:W-:Y:S02]  /*0800*/  ISETP.NE.AND P1, PT, R9, RZ, PT ;  /* 0x000000ff0900720c */ /* 0x000fe40003f25270 */
[----:B------:R-:W-:Y:S02]  /*0810*/  ISETP.GE.U32.AND P2, PT, R5, R8, PT ;  /* 0x000000080500720c */ /* 0x000fe40003f46070 */
[----:B------:R-:W-:-:S04]  /*0820*/  SHF.R.S32.HI R5, RZ, 0x1f, R6 ;  /* 0x0000001fff057819 */ /* 0x000fc80000011406 */
[----:B------:R-:W-:-:S04]  /*0830*/  LEA.HI R5, R5, R6, RZ, 0x8 ;  /* 0x0000000605057211 */ /* 0x000fc800078f40ff */
[----:B------:R-:W-:-:S03]  /*0840*/  SHF.R.S32.HI R5, RZ, 0x8, R5 ;  /* 0x00000008ff057819 */ /* 0x000fc60000011405 */
[----:B------:R-:W-:-:S04]  /*0850*/  @P2 VIADD R7, R7, 0x1 ;  /* 0x0000000107072836 */ /* 0x000fc80000000000 */
[----:B------:R-:W-:Y:S01]  /*0860*/  @!P0 IMAD.MOV R7, RZ, RZ, -R7 ;  /* 0x000000ffff078224 */ /* 0x000fe200078e0a07 */
[----:B------:R-:W-:-:S05]  /*0870*/  @!P1 LOP3.LUT R7, RZ, R9, RZ, 0x33, !PT ;  /* 0x00000009ff079212 */ /* 0x000fca00078e33ff */
[----:B------:R-:W-:-:S05]  /*0880*/  IMAD R222, R7, UR8, RZ ;  /* 0x0000000807de7c24 */ /* 0x000fca000f8e02ff */
[----:B------:R-:W-:-:S04]  /*0890*/  VIADDMNMX R5, R222, R7, R5, PT ;  /* 0x00000007de057246 */ /* 0x000fc80003800105 */
[----:B------:R-:W-:-:S13]  /*08a0*/  ISETP.GE.AND P0, PT, R222, R5, PT ;  /* 0x00000005de00720c */ /* 0x000fda0003f06270 */
[----:B-1----:R-:W-:Y:S05]  /*08b0*/  @!P0 BRA `(.L_x_588) ;  /* 0x0000000000bc8947 */ /* 0x002fea0003800000 */
[----:B------:R-:W2:Y:S04]  /*08c0*/  LD.E.64 R4, desc[UR4][R2.64+0xb0] ;  /* 0x0000b00402047980 */ /* 0x000ea8000c101b00 */
[----:B------:R-:W3:Y:S04]  /*08d0*/  LD.E R6, desc[UR4][R2.64+0x60] ;  /* 0x0000600402067980 */ /* 0x000ee8000c101900 */
[----:B------:R-:W4:Y:S04]  /*08e0*/  LD.E R0, desc[UR4][R2.64+0xcc] ;  /* 0x0000cc0402007980 */ /* 0x000f28000c101900 */
[----:B------:R-:W5:Y:S04]  /*08f0*/  LD.E.64 R8, desc[UR4][R2.64+0x78] ;  /* 0x0000780402087980 */ /* 0x000f68000c101b00 */
[----:B------:R5:W5:Y:S01]  /*0900*/  LD.E.64 R10, desc[UR4][R2.64+0xa8] ;  /* 0x0000a804020a7980 */ /* 0x000b62000c101b00 */
[----:B------:R-:W-:-:S02]  /*0910*/  IMAD.IADD R19, R19, 0x1, -R234 ;  /* 0x0000000113137824 */ /* 0x000fc400078e0aea */
[----:B--2---:R-:W-:-:S04]  /*0920*/  IMAD R4, R4, UR8, R235 ;  /* 0x0000000804047c24 */ /* 0x004fc8000f8e02eb */
[----:B---3--:R-:W-:-:S04]  /*0930*/  IMAD R4, R4, R6, R233 ;  /* 0x0000000604047224 */ /* 0x008fc800078e02e9 */
[----:B------:R-:W-:-:S04]  /*0940*/  IMAD R5, R5, R4, R234 ;  /* 0x0000000405057224 */ /* 0x000fc800078e02ea */
[----:B----4-:R-:W-:Y:S01]  /*0950*/  IMAD R4, R5, R0, RZ ;  /* 0x0000000005047224 */ /* 0x010fe200078e02ff */
[----:B------:R-:W-:-:S04]  /*0960*/  SHF.R.U32.HI R0, RZ, 0x3, R229 ;  /* 0x00000003ff007819 */ /* 0x000fc800000116e5 */
[C---:B------:R-:W-:Y:S01]  /*0970*/  LEA R7, P0, R229.reuse, R4, 0x2 ;  /* 0x00000004e5077211 */ /* 0x040fe200078010ff */
[C---:B------:R-:W-:Y:S01]  /*0980*/  VIADD R6, R0.reuse, 0x20 ;  /* 0x0000002000067836 */ /* 0x040fe20000000000 */
[----:B------:R-:W-:Y:S01]  /*0990*/  LOP3.LUT P6, R229, R229, 0x7, RZ, 0xc0, !PT ;  /* 0x00000007e5e57812 */ /* 0x000fe200078cc0ff */
[----:B------:R-:W-:Y:S01]  /*09a0*/  VIADD R12, R0, 0x10 ;  /* 0x00000010000c7836 */ /* 0x000fe20000000000 */
[----:B------:R-:W-:Y:S02]  /*09b0*/  LEA.HI.X.SX32 R4, R4, RZ, 0x1, P0 ;  /* 0x000000ff04047211 */ /* 0x000fe400000f0eff */
[C---:B-----5:R-:W-:Y:S02]  /*09c0*/  LEA R2, P0, R7.reuse, R8, 0x2 ;  /* 0x0000000807027211 */ /* 0x060fe400078010ff */
[----:B------:R-:W-:Y:S02]  /*09d0*/  ISETP.GE.AND P1, PT, R6, R19, PT ;  /* 0x000000130600720c */ /* 0x000fe40003f26270 */
[----:B------:R-:W-:Y:S01]  /*09e0*/  LEA.HI.X R3, R7, R9, R4, 0x2, P0 ;  /* 0x0000000907037211 */ /* 0x000fe200000f1404 */
[----:B------:R-:W-:Y:S01]  /*09f0*/  VIADD R4, R0, 0x30 ;  /* 0x0000003000047836 */ /* 0x000fe20000000000 */
[----:B------:R-:W-:-:S02]  /*0a00*/  IADD3 R7, P0, PT, R5, R0, RZ ;  /* 0x0000000005077210 */ /* 0x000fc40007f1e0ff */
[-C--:B------:R-:W-:Y:S02]  /*0a10*/  ISETP.GE.AND P2, PT, R12, R19.reuse, PT ;  /* 0x000000130c00720c */ /* 0x080fe40003f46270 */
[----:B------:R-:W-:Y:S02]  /*0a20*/  LEA.HI.X.SX32 R5, R5, RZ, 0x1, P0 ;  /* 0x000000ff05057211 */ /* 0x000fe400000f0eff */
[C---:B------:R-:W-:Y:S02]  /*0a30*/  LEA R6, P0, R7.reuse, R10, 0x2 ;  /* 0x0000000a07067211 */ /* 0x040fe400078010ff */
[----:B------:R-:W-:Y:S01]  /*0a40*/  ISETP.GE.OR P6, PT, R0, R19, P6 ;  /* 0x000000130000720c */ /* 0x000fe200037c6670 */
[----:B------:R-:W-:Y:S01]  /*0a50*/  @!P1 ST.E.128 desc[UR4][R2.64+0x1000], RZ ;  /* 0x001000ff02009985 */ /* 0x000fe2000c101d04 */
[----:B------:R-:W-:Y:S02]  /*0a60*/  LEA.HI.X R7, R7, R11, R5, 0x2, P0 ;  /* 0x0000000b07077211 */ /* 0x000fe400000f1405 */
[----:B------:R-:W-:-:S02]  /*0a70*/  ISETP.GE.AND P0, PT, R4, R19, PT ;  /* 0x000000130400720c */ /* 0x000fc40003f06270 */
[C---:B------:R-:W-:Y:S01]  /*0a80*/  ISETP.NE.OR P5, PT, R229.reuse, RZ, P2 ;  /* 0x000000ffe500720c */ /* 0x040fe200017a5670 */
[----:B------:R-:W-:Y:S01]  /*0a90*/  @!P2 ST.E.128 desc[UR4][R2.64+0x800], RZ ;  /* 0x000800ff0200a985 */ /* 0x000fe2000c101d04 */
[----:B------:R-:W-:Y:S02]  /*0aa0*/  ISETP.NE.OR P4, PT, R229, RZ, P1 ;  /* 0x000000ffe500720c */ /* 0x000fe40000f85670 */
[----:B------:R-:W-:-:S03]  /*0ab0*/  ISETP.GE.AND P3, PT, R0, R19, PT ;  /* 0x000000130000720c */ /* 0x000fc60003f66270 */
[----:B------:R-:W-:-:S04]  /*0ac0*/  @!P6 IMAD.MOV.U32 R11, RZ, RZ, -0x800000 ;  /* 0xff800000ff0be424 */ /* 0x000fc800078e00ff */
[----:B------:R-:W-:Y:S01]  /*0ad0*/  @!P0 ST.E.128 desc[UR4][R2.64+0x1800], RZ ;  /* 0x001800ff02008985 */ /* 0x000fe2000c101d04 */
[----:B------:R-:W-:Y:S01]  /*0ae0*/  ISETP.NE.OR P0, PT, R229, RZ, P0 ;  /* 0x000000ffe500720c */ /* 0x000fe20000705670 */
[----:B------:R-:W-:Y:S02]  /*0af0*/  @!P5 IMAD.MOV.U32 R9, RZ, RZ, -0x800000 ;  /* 0xff800000ff09d424 */ /* 0x000fe400078e00ff */
[----:B------:R-:W-:Y:S02]  /*0b00*/  @!P4 IMAD.MOV.U32 R5, RZ, RZ, -0x800000 ;  /* 0xff800000ff05c424 */ /* 0x000fe400078e00ff */
[----:B------:R-:W-:Y:S01]  /*0b10*/  IMAD.MOV.U32 R229, RZ, RZ, 0x0 ;  /* 0x00000000ffe57424 */ /* 0x000fe200078e00ff */
[----:B------:R-:W-:Y:S04]  /*0b20*/  @!P3 ST.E.128 desc[UR4][R2.64], RZ ;  /* 0x000000ff0200b985 */ /* 0x000fe8000c101d04 */
[----:B------:R-:W-:Y:S04]  /*0b30*/  @!P5 ST.E desc[UR4][R6.64+0x40], R9 ;  /* 0x000040090600d985 */ /* 0x000fe8000c101904 */
[----:B------:R-:W-:Y:S04]  /*0b40*/  @!P4 ST.E desc[UR4][R6.64+0x80], R5 ;  /* 0x000080050600c985 */ /* 0x000fe8000c101904 */
[----:B------:R1:W-:Y:S02]  /*0b50*/  @!P6 ST.E desc[UR4][R6.64], R11 ;  /* 0x0000000b0600e985 */ /* 0x0003e4000c101904 */
[----:B-1----:R-:W-:Y:S05]  /*0b60*/  @P0 RET.REL.NODEC R228 `(_ZN5flash24flash_fwd_splitkv_kernelI23Flash_fwd_kernel_traitsILi32ELi64ELi256ELi4ELb0ELb0EN7cutlass6half_tE19Flash_kernel_traitsILi32ELi64ELi256ELi4ES3_EELb0ELb0ELb0ELb0ELb1ELb0ELb1ELb0EEEvNS_16Flash_fwd_paramsE) ;  /* 0xfffffff4e4240950 */ /* 0x002fea0003c3ffff */
[----:B------:R-:W-:Y:S02]  /*0b70*/  MOV R3, 0xff800000 ;  /* 0xff80000000037802 */ /* 0x000fe40000000f00 */
[----:B------:R-:W-:-:S03]  /*0b80*/  MOV R229, 0x0 ;  /* 0x0000000000e57802 */ /* 0x000fc60000000f00 */
[----:B------:R1:W-:Y:S02]  /*0b90*/  ST.E desc[UR4][R6.64+0xc0], R3 ;  /* 0x0000c00306007985 */ /* 0x0003e4000c101904 */
[----:B-1----:R-:W-:Y:S05]  /*0ba0*/  RET.REL.NODEC R228 `(_ZN5flash24flash_fwd_splitkv_kernelI23Flash_fwd_kernel_traitsILi32ELi64ELi256ELi4ELb0ELb0EN7cutlass6half_tE19Flash_kernel_traitsILi32ELi64ELi256ELi4ES3_EELb0ELb0ELb0ELb0ELb1ELb0ELb1ELb0EEEvNS_16Flash_fwd_paramsE) ;  /* 0xfffffff4e4147950 */ /* 0x002fea0003c3ffff */
.L_x_588:
        /* <DEDUP_REMOVED lines=12> */
[----:B------:R-:W1:Y:S04]  /*0c70*/  LD.E R12, desc[UR4][R2.64+0x170] ;  /* 0x00017004020c7980 */ /* 0x000e68000c101900 */
[----:B------:R-:W2:Y:S04]  /*0c80*/  LD.E.64 R8, desc[UR4][R2.64+0x168] ;  /* 0x0001680402087980 */ /* 0x000ea8000c101b00 */
[----:B------:R-:W3:Y:S01]  /*0c90*/  LD.E R10, desc[UR4][R2.64+0x68] ;  /* 0x00006804020a7980 */ /* 0x000ee2000c101900 */
[----:B------:R-:W-:-:S03]  /*0ca0*/  LEA R17, R5, 0xffffff00, 0x8 ;  /* 0xffffff0005117811 */ /* 0x000fc600078e40ff */
[----:B------:R-:W4:Y:S01]  /*0cb0*/  LD.E.64 R28, desc[UR4][R2.64+0x20] ;  /* 0x00002004021c7980 */ /* 0x000f22000c101b00 */
[----:B------:R-:W-:-:S03]  /*0cc0*/  IABS R4, R17 ;  /* 0x0000001100047213 */ /* 0x000fc60000000000 */
[----:B------:R-:W4:Y:S04]  /*0cd0*/  LD.E.64 R218, desc[UR4][R2.64+0x38] ;  /* 0x0000380402da7980 */ /* 0x000f28000c101b00 */
[----:B------:R-:W4:Y:S04]  /*0ce0*/  LD.E.64 R26, desc[UR4][R2.64+0x50] ;  /* 0x00005004021a7980 */ /* 0x000f28000c101b00 */
[----:B------:R-:W4:Y:S04]  /*0cf0*/  LD.E.64 R22, desc[UR4][R2.64+0x28] ;  /* 0x0000280402167980 */ /* 0x000f28000c101b00 */
[----:B------:R-:W5:Y:S01]  /*0d00*/  LD.E.64 R152, desc[UR4][R2.64+0x40] ;  /* 0x0000400402987980 */ /* 0x000f62000c101b00 */
[----:B-1----:R-:W-:-:S04]  /*0d10*/  IABS R6, R12 ;  /* 0x0000000c00067213 */ /* 0x002fc80000000000 */
[----:B-----5:R-:W1:Y:S08]  /*0d20*/  I2F.RP R11, R6 ;  /* 0x00000006000b7306 */ /* 0x020e700000209400 */
[----:B-1----:R-:W1:Y:S02]  /*0d30*/  MUFU.RCP R14, R11 ;  /* 0x0000000b000e7308 */ /* 0x002e640000001000 */
[----:B-1----:R-:W-:-:S06]  /*0d40*/  VIADD R14, R14, 0xffffffe ;  /* 0x0ffffffe0e0e7836 */ /* 0x002fcc0000000000 */
[----:B------:R-:W1:Y:S01]  /*0d50*/  F2I.FTZ.U32.TRUNC.NTZ R15, R14 ;  /* 0x0000000e000f7305 */ /* 0x000e62000021f000 */
[----:B------:R-:W-:Y:S01]  /*0d60*/  IABS R0, R12 ;  /* 0x0000000c00007213 */ /* 0x000fe20000000000 */
[----:B-1----:R-:W-:Y:S01]  /*0d70*/  IMAD.MOV R7, RZ, RZ, -R15 ;  /* 0x000000ffff077224 */ /* 0x002fe200078e0a0f */
[----:B------:R-:W-:-:S03]  /*0d80*/  MOV R14, RZ ;  /* 0x000000ff000e7202 */ /* 0x000fc60000000f00 */
[----:B------:R-:W-:-:S04]  /*0d90*/  IMAD R7, R7, R6, RZ ;  /* 0x0000000607077224 */ /* 0x000fc800078e02ff */
[----:B------:R-:W-:-:S04]  /*0da0*/  IMAD.HI.U32 R7, R15, R7, R14 ;  /* 0x000000070f077227 */ /* 0x000fc800078e000e */
[----:B------:R-:W-:Y:S02]  /*0db0*/  IMAD.MOV R0, RZ, RZ, -R0 ;  /* 0x000000ffff007224 */ /* 0x000fe400078e0a00 */
[----:B------:R-:W-:-:S04]  /*0dc0*/  IMAD.HI.U32 R7, R7, R4, RZ ;  /* 0x0000000407077227 */ /* 0x000fc800078e00ff */
[----:B------:R-:W-:-:S05]  /*0dd0*/  IMAD R11, R7, R0, R4 ;  /* 0x00000000070b7224 */ /* 0x000fca00078e0204 */
[----:B------:R-:W-:Y:S02]  /*0de0*/  ISETP.GT.U32.AND P2, PT, R6, R11, PT ;  /* 0x0000000b0600720c */ /* 0x000fe40003f44070 */
[----:B------:R-:W-:-:S11]  /*0df0*/  LOP3.LUT R0, R17, R12, RZ, 0x3c, !PT ;  /* 0x0000000c11007212 */ /* 0x000fd600078e3cff */
[----:B------:R-:W-:-:S04]  /*0e00*/  @!P2 IADD3 R11, PT, PT, R11, -R6, RZ ;  /* 0x800000060b0ba210 */ /* 0x000fc80007ffe0ff */
[----:B------:R-:W-:Y:S01]  /*0e10*/  ISETP.GE.U32.AND P0, PT, R11, R6, PT ;  /* 0x000000060b00720c */ /* 0x000fe20003f06070 */
[----:B------:R-:W-:Y:S01]  /*0e20*/  @!P2 VIADD R7, R7, 0x1 ;  /* 0x000000010707a836 */ /* 0x000fe20000000000 */
[----:B------:R-:W-:Y:S02]  /*0e30*/  ISETP.GE.AND P1, PT, R0, RZ, PT ;  /* 0x000000ff0000720c */ /* 0x000fe40003f26270 */
[----:B------:R-:W-:Y:S01]  /*0e40*/  ISETP.NE.AND P2, PT, R12, RZ, PT ;  /* 0x000000ff0c00720c */ /* 0x000fe20003f45270 */
[-C--:B--2---:R-:W-:Y:S02]  /*0e50*/  IMAD R0, R9, R235.reuse, RZ ;  /* 0x000000eb09007224 */ /* 0x084fe400078e02ff */
[----:B------:R-:W-:-:S06]  /*0e60*/  IMAD.WIDE.U32 R14, R8, R235, RZ ;  /* 0x000000eb080e7225 */ /* 0x000fcc00078e00ff */
[----:B------:R-:W-:Y:S02]  /*0e70*/  @P0 IADD3 R7, PT, PT, R7, 0x1, RZ ;  /* 0x0000000107070810 */ /* 0x000fe40007ffe0ff */
[----:B------:R-:W-:Y:S02]  /*0e80*/  IADD3 R245, PT, PT, R15, R0, RZ ;  /* 0x000000000ff57210 */ /* 0x000fe40007ffe0ff */
[----:B------:R-:W-:Y:S01]  /*0e90*/  LEA R244, P0, R14, R238, 0x2 ;  /* 0x000000ee0ef47211 */ /* 0x000fe200078010ff */
[----:B------:R-:W-:-:S03]  /*0ea0*/  IMAD.MOV.U32 R9, RZ, RZ, R7 ;  /* 0x000000ffff097224 */ /* 0x000fc600078e0007 */
[----:B------:R-:W-:Y:S01]  /*0eb0*/  LEA.HI.X R245, R14, R239, R245, 0x2, P0 ;  /* 0x000000ef0ef57211 */ /* 0x000fe200000f14f5 */
[----:B------:R-:W-:Y:S01]  /*0ec0*/  @!P1 IMAD.MOV R9, RZ, RZ, -R9 ;  /* 0x000000ffff099224 */ /* 0x000fe200078e0a09 */
[----:B------:R-:W-:Y:S01]  /*0ed0*/  @!P2 LOP3.LUT R9, RZ, R12, RZ, 0x33, !PT ;  /* 0x0000000cff09a212 */ /* 0x000fe200078e33ff */
[----:B------:R-:W5:Y:S04]  /*0ee0*/  LD.E.64 R14, desc[UR4][R2.64+0x58] ;  /* 0x00005804020e7980 */ /* 0x000f68000c101b00 */
[----:B------:R-:W-:-:S05]  /*0ef0*/  IMAD.WIDE R6, R9, 0x4, R244 ;  /* 0x0000000409067825 */ /* 0x000fca00078e02f4 */
[----:B------:R1:W2:Y:S01]  /*0f00*/  LD.E R0, desc[UR4][R6.64] ;  /* 0x0000000406007980 */ /* 0x0002a2000c101900 */
[----:B---3--:R-:W-:-:S04]  /*0f10*/  IABS R8, R10 ;  /* 0x0000000a00087213 */ /* 0x008fc80000000000 */
[----:B------:R-:W3:Y:S08]  /*0f20*/  I2F.RP R16, R8 ;  /* 0x0000000800107306 */ /* 0x000ef00000209400 */
[----:B---3--:R-:W3:Y:S02]  /*0f30*/  MUFU.RCP R13, R16 ;  /* 0x00000010000d7308 */ /* 0x008ee40000001000 */
[----:B---3--:R-:W-:-:S06]  /*0f40*/  IADD3 R13, PT, PT, R13, 0xffffffe, RZ ;  /* 0x0ffffffe0d0d7810 */ /* 0x008fcc0007ffe0ff */
[----:B------:R-:W3:Y:S01]  /*0f50*/  F2I.FTZ.U32.TRUNC.NTZ R31, R13 ;  /* 0x0000000d001f7305 */ /* 0x000ee2000021f000 */
[----:B------:R-:W-:Y:S02]  /*0f60*/  MOV R30, RZ ;  /* 0x000000ff001e7202 */ /* 0x000fe40000000f00 */
[----:B-1----:R-:W-:Y:S02]  /*0f70*/  IABS R6, R233 ;  /* 0x000000e900067213 */ /* 0x002fe40000000000 */
[----:B------:R-:W-:Y:S01]  /*0f80*/  IABS R7, R10 ;  /* 0x0000000a00077213 */ /* 0x000fe20000000000 */
[----:B---3--:R-:W-:-:S04]  /*0f90*/  IMAD.MOV R4, RZ, RZ, -R31 ;  /* 0x000000ffff047224 */ /* 0x008fc800078e0a1f */
[----:B------:R-:W-:-:S04]  /*0fa0*/  IMAD R11, R4, R8, RZ ;  /* 0x00000008040b7224 */ /* 0x000fc800078e02ff */
[----:B------:R-:W-:-:S04]  /*0fb0*/  IMAD.HI.U32 R11, R31, R11, R30 ;  /* 0x0000000b1f0b7227 */ /* 0x000fc800078e001e */
[----:B------:R-:W-:Y:S02]  /*0fc0*/  IMAD.MOV R7, RZ, RZ, -R7 ;  /* 0x000000ffff077224 */ /* 0x000fe400078e0a07 */
[----:B------:R-:W-:-:S04]  /*0fd0*/  IMAD.HI.U32 R4, R11, R6, RZ ;  /* 0x000000060b047227 */ /* 0x000fc800078e00ff */
[----:B------:R-:W-:-:S05]  /*0fe0*/  IMAD R7, R4, R7, R6 ;  /* 0x0000000704077224 */ /* 0x000fca00078e0206 */
[----:B------:R-:W-:Y:S01]  /*0ff0*/  ISETP.GT.U32.AND P1, PT, R8, R7, PT ;  /* 0x000000070800720c */ /* 0x000fe20003f24070 */
[----:B------:R-:W-:-:S12]  /*1000*/  IMAD.MOV R9, RZ, RZ, -R9 ;  /* 0x000000ffff097224 */ /* 0x000fd800078e0a09 */
[----:B------:R-:W-:-:S04]  /*1010*/  @!P1 IADD3 R7, PT, PT, R7, -R8, RZ ;  /* 0x8000000807079210 */ /* 0x000fc80007ffe0ff */
[----:B------:R-:W-:Y:S02]  /*1020*/  ISETP.GE.U32.AND P2, PT, R7, R8, PT ;  /* 0x000000080700720c */ /* 0x000fe40003f46070 */
[----:B------:R-:W-:Y:S02]  /*1030*/  LOP3.LUT R8, R233, R10, RZ, 0x3c, !PT ;  /* 0x0000000ae9087212 */ /* 0x000fe400078e3cff */
[----:B------:R-:W-:Y:S02]  /*1040*/  @!P1 IADD3 R4, PT, PT, R4, 0x1, RZ ;  /* 0x0000000104049810 */ /* 0x000fe40007ffe0ff */
[----:B------:R-:W-:Y:S01]  /*1050*/  ISETP.GE.AND P0, PT, R8, RZ, PT ;  /* 0x000000ff0800720c */ /* 0x000fe20003f06270 */
[----:B------:R-:W-:Y:S01]  /*1060*/  IMAD R17, R12, R9, R17 ;  /* 0x000000090c117224 */ /* 0x000fe200078e0211 */
[----:B------:R-:W-:-:S05]  /*1070*/  ISETP.NE.AND P1, PT, R10, RZ, PT ;  /* 0x000000ff0a00720c */ /* 0x000fca0003f25270 */
[----:B------:R-:W-:Y:S01]  /*1080*/  @P2 VIADD R4, R4, 0x1 ;  /* 0x0000000104042836 */ /* 0x000fe20000000000 */
[----:B------:R-:W-:-:S03]  /*1090*/  SHF.R.S32.HI R35, RZ, 0x1f, R17 ;  /* 0x0000001fff237819 */ /* 0x000fc60000011411 */
[----:B------:R-:W-:Y:S02]  /*10a0*/  IMAD.MOV.U32 R9, RZ, RZ, R4 ;  /* 0x000000ffff097224 */ /* 0x000fe400078e0004 */
[----:B----4-:R-:W-:-:S03]  /*10b0*/  IMAD R4, R219, R17, RZ ;  /* 0x00000011db047224 */ /* 0x010fc600078e02ff */
[----:B------:R-:W-:Y:S01]  /*10c0*/  @!P0 IADD3 R9, PT, PT, -R9, RZ, RZ ;  /* 0x000000ff09098210 */ /* 0x000fe20007ffe1ff */
[----:B------:R-:W-:Y:S01]  /*10d0*/  IMAD R4, R218, R35, R4 ;  /* 0x00000023da047224 */ /* 0x000fe200078e0204 */
[----:B------:R-:W-:-:S05]  /*10e0*/  @!P1 LOP3.LUT R9, RZ, R10, RZ, 0x33, !PT ;  /* 0x0000000aff099212 */ /* 0x000fca00078e33ff */
[----:B------:R-:W-:Y:S01]  /*10f0*/  IMAD R11, R27, R9, RZ ;  /* 0x000000091b0b7224 */ /* 0x000fe200078e02ff */
[----:B--2---:R-:W-:Y:S01]  /*1100*/  SHF.R.S32.HI R7, RZ, 0x1f, R0 ;  /* 0x0000001fff077819 */ /* 0x004fe20000011400 */
[-C--:B------:R-:W-:Y:S02]  /*1110*/  IMAD R6, R29, R0.reuse, RZ ;  /* 0x000000001d067224 */ /* 0x080fe400078e02ff */
[----:B------:R-:W-:-:S04]  /*1120*/  IMAD.WIDE.U32 R12, R28, R0, RZ ;  /* 0x000000001c0c7225 */ /* 0x000fc800078e00ff */
[----:B------:R-:W-:-:S05]  /*1130*/  IMAD R6, R28, R7, R6 ;  /* 0x000000071c067224 */ /* 0x000fca00078e0206 */
[----:B------:R-:W-:-:S03]  /*1140*/  IADD3 R13, PT, PT, R13, R6, RZ ;  /* 0x000000060d0d7210 */ /* 0x000fc60007ffe0ff */
[----:B------:R-:W-:-:S04]  /*1150*/  IMAD.WIDE.U32 R12, R17, R218, R12 ;  /* 0x000000da110c7225 */ /* 0x000fc800078e000c */
[----:B------:R-:W-:Y:S01]  /*1160*/  IMAD.IADD R13, R13, 0x1, R4 ;  /* 0x000000010d0d7824 */ /* 0x000fe200078e0204 */
[----:B------:R-:W-:-:S05]  /*1170*/  SHF.R.S32.HI R4, RZ, 0x1f, R9 ;  /* 0x0000001fff047819 */ /* 0x000fca0000011409 */
[----:B------:R-:W-:Y:S02]  /*1180*/  IMAD R11, R26, R4, R11 ;  /* 0x000000041a0b7224 */ /* 0x000fe400078e020b */
[----:B------:R-:W-:Y:S02]  /*1190*/  IMAD R4, R23, R0, RZ ;  /* 0x0000000017047224 */ /* 0x000fe400078e02ff */
[----:B------:R-:W-:-:S04]  /*11a0*/  IMAD.WIDE.U32 R12, R9, R26, R12 ;  /* 0x0000001a090c7225 */ /* 0x000fc800078e000c */
[----:B------:R-:W-:-:S04]  /*11b0*/  IMAD.WIDE.U32 R8, R22, R0, RZ ;  /* 0x0000000016087225 */ /* 0x000fc800078e00ff */
[----:B------:R-:W-:Y:S01]  /*11c0*/  IMAD R23, R22, R7, R4 ;  /* 0x0000000716177224 */ /* 0x000fe200078e0204 */
[----:B------:R-:W-:Y:S01]  /*11d0*/  IADD3 R11, PT, PT, R13, R11, RZ ;  /* 0x0000000b0d0b7210 */ /* 0x000fe20007ffe0ff */
[----:B------:R-:W-:Y:S01]  /*11e0*/  IMAD.MOV.U32 R16, RZ, RZ, R12 ;  /* 0x000000ffff107224 */ /* 0x000fe200078e000c */
[----:B------:R-:W-:Y:S02]  /*11f0*/  MOV R4, R8 ;  /* 0x0000000800047202 */ /* 0x000fe40000000f00 */
[----:B------:R-:W-:Y:S01]  /*1200*/  IADD3 R23, PT, PT, R9, R23, RZ ;  /* 0x0000001709177210 */ /* 0x000fe20007ffe0ff */
[----:B------:R-:W-:Y:S05]  /*1210*/  BRA `(.L_x_591) ;  /* 0x0000000400387947 */ /* 0x000fea0003800000 */
.L_x_590:
        /* <DEDUP_REMOVED lines=8> */
[----:B------:R-:W-:Y:S01]  /*12a0*/  IMAD.MOV.U32 R28, RZ, RZ, RZ ;  /* 0x000000ffff1c7224 */ /* 0x000fe200078e00ff */
[----:B------:R-:W-:-:S02]  /*12b0*/  IABS R8, R233 ;  /* 0x000000e900087213 */ /* 0x000fc40000000000 */
[----:B------:R-:W-:Y:S02]  /*12c0*/  CS2R R244, SRZ ;  /* 0x0000000000f47805 */ /* 0x000fe4000001ff00 */
[----:B--2---:R-:W-:-:S04]  /*12d0*/  IABS R4, R10 ;  /* 0x0000000a00047213 */ /* 0x004fc80000000000 */
[----:B------:R-:W1:Y:S08]  /*12e0*/  I2F.RP R18, R4 ;  /* 0x0000000400127306 */ /* 0x000e700000209400 */
[----:B-1----:R-:W1:Y:S02]  /*12f0*/  MUFU.RCP R6, R18 ;  /* 0x0000001200067308 */ /* 0x002e640000001000 */
[----:B-1----:R-:W-:-:S06]  /*1300*/  IADD3 R6, PT, PT, R6, 0xffffffe, RZ ;  /* 0x0ffffffe06067810 */ /* 0x002fcc0007ffe0ff */
[----:B------:R-:W1:Y:S01]  /*1310*/  F2I.FTZ.U32.TRUNC.NTZ R29, R6 ;  /* 0x00000006001d7305 */ /* 0x000e62000021f000 */
[----:B------:R-:W-:Y:S02]  /*1320*/  IABS R7, R10 ;  /* 0x0000000a00077213 */ /* 0x000fe40000000000 */
[----:B-1----:R-:W-:-:S05]  /*1330*/  IADD3 R0, PT, PT, RZ, -R29, RZ ;  /* 0x8000001dff007210 */ /* 0x002fca0007ffe0ff */
[----:B------:R-:W-:-:S04]  /*1340*/  IMAD R9, R0, R4, RZ ;  /* 0x0000000400097224 */ /* 0x000fc800078e02ff */
[----:B------:R-:W-:Y:S01]  /*1350*/  IMAD.HI.U32 R9, R29, R9, R28 ;  /* 0x000000091d097227 */ /* 0x000fe200078e001c */
[----:B------:R-:W-:-:S05]  /*1360*/  IADD3 R7, PT, PT, RZ, -R7, RZ ;  /* 0x80000007ff077210 */ /* 0x000fca0007ffe0ff */
[----:B------:R-:W-:-:S04]  /*1370*/  IMAD.HI.U32 R6, R9, R8, RZ ;  /* 0x0000000809067227 */ /* 0x000fc800078e00ff */
[----:B------:R-:W-:Y:S01]  /*1380*/  IMAD R7, R6, R7, R8 ;  /* 0x0000000706077224 */ /* 0x000fe200078e0208 */
[----:B------:R-:W-:Y:S01]  /*1390*/  @!P3 SHF.R.S32.HI R0, RZ, 0x1f, R12 ;  /* 0x0000001fff00b819 */ /* 0x000fe2000001140c */
[----:B---3--:R-:W-:-:S03]  /*13a0*/  @!P3 IMAD R9, R219, R12, RZ ;  /* 0x0000000cdb09b224 */ /* 0x008fc600078e02ff */
[----:B------:R-:W-:Y:S01]  /*13b0*/  ISETP.GT.U32.AND P2, PT, R4, R7, PT ;  /* 0x000000070400720c */ /* 0x000fe20003f44070 */
[----:B------:R-:W-:Y:S02]  /*13c0*/  @!P3 IMAD R0, R0, R218, R9 ;  /* 0x000000da0000b224 */ /* 0x000fe400078e0209 */
[----:B------:R-:W-:-:S04]  /*13d0*/  @!P3 IMAD.WIDE.U32 R28, R218, R12, RZ ;  /* 0x0000000cda1cb225 */ /* 0x000fc800078e00ff */
[----:B------:R-:W-:Y:S01]  /*13e0*/  @!P3 IMAD.IADD R29, R29, 0x1, R0 ;  /* 0x000000011d1db824 */ /* 0x000fe200078e0200 */
[----:B-----5:R-:W-:Y:S01]  /*13f0*/  @!P3 SHF.R.S32.HI R0, RZ, 0x1f, R11 ;  /* 0x0000001fff00b819 */ /* 0x020fe2000001140b */
[----:B----4-:R-:W-:-:S04]  /*1400*/  @!P3 IMAD R9, R17, R11, RZ ;  /* 0x0000000b1109b224 */ /* 0x010fc800078e02ff */
[----:B------:R-:W-:Y:S01]  /*1410*/  @!P2 IMAD.IADD R7, R7, 0x1, -R4 ;  /* 0x000000010707a824 */ /* 0x000fe200078e0a04 */
[----:B------:R-:W-:Y:S01]  /*1420*/  @P3 IADD3 R8, PT, PT, R12, R13, RZ ;  /* 0x0000000d0c083210 */ /* 0x000fe20007ffe0ff */
[C---:B------:R-:W-:Y:S02]  /*1430*/  @!P3 IMAD R9, R16.reuse, R0, R9 ;  /* 0x000000001009b224 */ /* 0x040fe400078e0209 */
[----:B------:R-:W-:Y:S01]  /*1440*/  @!P3 IMAD.WIDE.U32 R16, R16, R11, R28 ;  /* 0x0000000b1010b225 */ /* 0x000fe200078e001c */
[----:B------:R-:W-:Y:S02]  /*1450*/  ISETP.GE.U32.AND P4, PT, R7, R4, PT ;  /* 0x000000040700720c */ /* 0x000fe40003f86070 */
[----:B------:R-:W-:Y:S01]  /*1460*/  LOP3.LUT R4, R233, R10, RZ, 0x3c, !PT ;  /* 0x0000000ae9047212 */ /* 0x000fe200078e3cff */
[-C--:B------:R-:W-:Y:S01]  /*1470*/  @P3 IMAD.WIDE.U32 R28, R218, R8.reuse, RZ ;  /* 0x00000008da1c3225 */ /* 0x080fe200078e00ff */
[----:B------:R-:W-:Y:S02]  /*1480*/  @!P3 IADD3 R9, PT, PT, R17, R9, RZ ;  /* 0x000000091109b210 */ /* 0x000fe40007ffe0ff */
[----:B------:R-:W-:Y:S01]  /*1490*/  ISETP.GE.AND P1, PT, R4, RZ, PT ;  /* 0x000000ff0400720c */ /* 0x000fe20003f26270 */
[----:B------:R-:W-:Y:S01]  /*14a0*/  @P3 IMAD R0, R219, R8, RZ ;  /* 0x00000008db003224 */ /* 0x000fe200078e02ff */
[----:B------:R-:W-:-:S02]  /*14b0*/  LEA R17, R5, 0xffffff00, 0x8 ;  /* 0xffffff0005117811 */ /* 0x000fc400078e40ff */
[----:B------:R-:W-:Y:S02]  /*14c0*/  ISETP.NE.AND P0, PT, R10, RZ, PT ;  /* 0x000000ff0a00720c */ /* 0x000fe40003f05270 */
[----:B------:R-:W-:Y:S02]  /*14d0*/  @!P3 MOV R8, R16 ;  /* 0x000000100008b202 */ /* 0x000fe40000000f00 */
[----:B------:R-:W-:Y:S01]  /*14e0*/  @!P2 IADD3 R6, PT, PT, R6, 0x1, RZ ;  /* 0x000000010606a810 */ /* 0x000fe20007ffe0ff */
[----:B------:R-:W-:Y:S01]  /*14f0*/  @P3 IMAD.IADD R9, R29, 0x1, R0 ;  /* 0x000000011d093824 */ /* 0x000fe200078e0200 */
[----:B------:R-:W-:Y:S01]  /*1500*/  @P3 MOV R8, R28 ;  /* 0x0000001c00083202 */ /* 0x000fe20000000f00 */
[----:B------:R-:W-:Y:S01]  /*1510*/  IMAD R4, R219, R17, RZ ;  /* 0x00000011db047224 */ /* 0x000fe200078e02ff */
[----:B------:R-:W-:Y:S01]  /*1520*/  SHF.R.S32.HI R35, RZ, 0x1f, R17 ;  /* 0x0000001fff237819 */ /* 0x000fe20000011411 */
[----:B------:R-:W-:Y:S01]  /*1530*/  @!P3 IMAD R0, R153, R12, RZ ;  /* 0x0000000c9900b224 */ /* 0x000fe200078e02ff */
[----:B------:R-:W-:Y:S01]  /*1540*/  @!P3 SHF.R.S32.HI R7, RZ, 0x1f, R12 ;  /* 0x0000001fff07b819 */ /* 0x000fe2000001140c */
[----:B------:R-:W-:-:S02]  /*1550*/  @P4 VIADD R6, R6, 0x1 ;  /* 0x0000000106064836 */ /* 0x000fc40000000000 */
[----:B------:R-:W-:-:S04]  /*1560*/  IMAD.WIDE.U32 R28, R218, R17, R8 ;  /* 0x00000011da1c7225 */ /* 0x000fc800078e0008 */
[----:B------:R-:W-:Y:S02]  /*1570*/  IMAD R4, R35, R218, R4 ;  /* 0x000000da23047224 */ /* 0x000fe400078e0204 */
[----:B------:R-:W-:Y:S02]  /*1580*/  @!P3 IMAD R0, R7, R152, R0 ;  /* 0x000000980700b224 */ /* 0x000fe400078e0200 */
[----:B------:R-:W-:Y:S01]  /*1590*/  @!P3 IMAD.WIDE.U32 R8, R152, R12, RZ ;  /* 0x0000000c9808b225 */ /* 0x000fe200078e00ff */
[----:B------:R-:W-:Y:S02]  /*15a0*/  @!P1 IADD3 R6, PT, PT, -R6, RZ, RZ ;  /* 0x000000ff06069210 */ /* 0x000fe40007ffe1ff */
[----:B------:R-:W-:Y:S02]  /*15b0*/  @!P0 LOP3.LUT R6, RZ, R10, RZ, 0x33, !PT ;  /* 0x0000000aff068212 */ /* 0x000fe400078e33ff */
[----:B------:R-:W-:Y:S02]  /*15c0*/  IADD3 R29, PT, PT, R29, R4, RZ ;  /* 0x000000041d1d7210 */ /* 0x000fe40007ffe0ff */
[----:B------:R-:W-:Y:S01]  /*15d0*/  @!P3 IADD3 R31, PT, PT, R9, R0, RZ ;  /* 0x00000000091fb210 */ /* 0x000fe20007ffe0ff */
[----:B------:R-:W-:Y:S01]  /*15e0*/  @!P3 IMAD R0, R23, R11, RZ ;  /* 0x0000000b1700b224 */ /* 0x000fe200078e02ff */
[----:B------:R-:W-:Y:S01]  /*15f0*/  @!P3 SHF.R.S32.HI R7, RZ, 0x1f, R11 ;  /* 0x0000001fff07b819 */ /* 0x000fe2000001140b */
[----:B------:R-:W-:Y:S01]  /*1600*/  @P3 IMAD.IADD R12, R12, 0x1, R13 ;  /* 0x000000010c0c3824 */ /* 0x000fe200078e020d */
[----:B------:R-:W-:Y:S01]  /*1610*/  @!P3 MOV R30, R8 ;  /* 0x00000008001eb202 */ /* 0x000fe20000000f00 */
[----:B------:R-:W-:Y:S01]  /*1620*/  IMAD R9, R27, R6, RZ ;  /* 0x000000061b097224 */ /* 0x000fe200078e02ff */
[----:B------:R-:W-:Y:S01]  /*1630*/  SHF.R.S32.HI R4, RZ, 0x1f, R6 ;  /* 0x0000001fff047819 */ /* 0x000fe20000011406 */
[----:B------:R-:W-:-:S02]  /*1640*/  @!P3 IMAD R0, R22, R7, R0 ;  /* 0x000000071600b224 */ /* 0x000fc400078e0200 */
[----:B------:R-:W-:-:S04]  /*1650*/  IMAD.WIDE.U32 R28, R26, R6, R28 ;  /* 0x000000061a1c7225 */ /* 0x000fc800078e001c */
[----:B------:R-:W-:-:S04]  /*1660*/  @!P3 IMAD.WIDE.U32 R22, R22, R11, R30 ;  /* 0x0000000b1616b225 */ /* 0x000fc800078e001e */
[-C--:B------:R-:W-:Y:S02]  /*1670*/  @P3 IMAD R6, R153, R12.reuse, RZ ;  /* 0x0000000c99063224 */ /* 0x080fe400078e02ff */
[----:B------:R-:W-:-:S04]  /*1680*/  @P3 IMAD.WIDE.U32 R12, R152, R12, RZ ;  /* 0x0000000c980c3225 */ /* 0x000fc800078e00ff */
[----:B------:R-:W-:Y:S01]  /*1690*/  IMAD R9, R26, R4, R9 ;  /* 0x000000041a097224 */ /* 0x000fe200078e0209 */
[----:B------:R-:W-:Y:S01]  /*16a0*/  @!P3 MOV R4, R22 ;  /* 0x000000160004b202 */ /* 0x000fe20000000f00 */
[----:B------:R-:W-:Y:S01]  /*16b0*/  @!P3 IMAD.IADD R23, R23, 0x1, R0 ;  /* 0x000000011717b824 */ /* 0x000fe200078e0200 */
[----:B------:R-:W-:Y:S01]  /*16c0*/  MOV R16, R28 ;  /* 0x0000001c00107202 */ /* 0x000fe20000000f00 */
[----:B------:R-:W-:Y:S01]  /*16d0*/  IMAD.IADD R11, R29, 0x1, R9 ;  /* 0x000000011d0b7824 */ /* 0x000fe200078e0209 */
[----:B------:R-:W-:Y:S02]  /*16e0*/  @P3 IADD3 R23, PT, PT, R13, R6, RZ ;  /* 0x000000060d173210 */ /* 0x000fe40007ffe0ff */
[----:B------:R-:W-:Y:S02]  /*16f0*/  @P3 MOV R4, R12 ;  /* 0x0000000c00043202 */ /* 0x000fe40000000f00 */
.L_x_591:
[----:B------:R-:W-:Y:S05]  /*1700*/  BSYNC.RECONVERGENT B0 ;  /* 0x0000000000007941 */ /* 0x000fea0003800200 */
.L_x_589:
[----:B------:R-:W-:Y:S01]  /*1710*/  ISETP.NE.AND P2, PT, R20, -0x1, PT ;  /* 0xffffffff1400780c */ /* 0x000fe20003f45270 */
[----:B------:R-:W2:Y:S04]  /*1720*/  LD.E.64 R28, desc[UR4][R2.64+0x30] ;  /* 0x00003004021c7980 */ /* 0x000ea8000c101b00 */
[----:B------:R-:W3:Y:S04]  /*1730*/  LD.E.64 R30, desc[UR4][R2.64+0x48] ;  /* 0x00004804021e7980 */ /* 0x000ee8000c101b00 */
[----:B------:R-:W4:Y:S04]  /*1740*/  LD.E.64 R26, desc[UR4][R2.64+0x8] ;  /* 0x00000804021a7980 */ /* 0x000f28000c101b00 */
[----:B------:R-:W2:Y:S04]  /*1750*/  @!P2 LD.E.64 R32, desc[UR4][R2.64+0x18] ;  /* 0x000018040220a980 */ /* 0x000ea8000c101b00 */
[----:B------:R-:W4:Y:S04]  /*1760*/  LD.E.64 R8, desc[UR4][R2.64] ;  /* 0x0000000402087980 */ /* 0x000f28000c101b00 */
[----:B------:R-:W5:Y:S01]  /*1770*/  LD.E.64 R6, desc[UR4][R2.64+0x10] ;  /* 0x0000100402067980 */ /* 0x000f62000c101b00 */
[----:B------:R-:W-:-:S04]  /*1780*/  IABS R13, R10 ;  /* 0x0000000a000d7213 */ /* 0x000fc80000000000 */
[----:B------:R-:W1:Y:S08]  /*1790*/  I2F.RP R24, R13 ;  /* 0x0000000d00187306 */ /* 0x000e700000209400 */
[----:B-1----:R-:W1:Y:S02]  /*17a0*/  MUFU.RCP R22, R24 ;  /* 0x0000001800167308 */ /* 0x002e640000001000 */
[----:B-1----:R-:W-:-:S06]  /*17b0*/  VIADD R22, R22, 0xffffffe ;  /* 0x0ffffffe16167836 */ /* 0x002fcc0000000000 */
[----:B------:R-:W1:Y:S01]  /*17c0*/  F2I.FTZ.U32.TRUNC.NTZ R37, R22 ;  /* 0x0000001600257305 */ /* 0x000e62000021f000 */
[----:B------:R-:W-:Y:S01]  /*17d0*/  IMAD.MOV.U32 R36, RZ, RZ, RZ ;  /* 0x000000ffff247224 */ /* 0x000fe200078e00ff */
[----:B------:R-:W-:Y:S02]  /*17e0*/  IABS R21, R233 ;  /* 0x000000e900157213 */ /* 0x000fe40000000000 */
[----:B------:R-:W-:Y:S01]  /*17f0*/  IABS R18, R10 ;  /* 0x0000000a00127213 */ /* 0x000fe20000000000 */
[----:B-1----:R-:W-:-:S04]  /*1800*/  IMAD.MOV R0, RZ, RZ, -R37 ;  /* 0x000000ffff007224 */ /* 0x002fc800078e0a25 */
[----:B------:R-:W-:-:S04]  /*1810*/  IMAD R12, R0, R13, RZ ;  /* 0x0000000d000c7224 */ /* 0x000fc800078e02ff */
[----:B------:R-:W-:-:S04]  /*1820*/  IMAD.HI.U32 R12, R37, R12, R36 ;  /* 0x0000000c250c7227 */ /* 0x000fc800078e0024 */
[----:B------:R-:W-:Y:S02]  /*1830*/  IMAD.MOV R18, RZ, RZ, -R18 ;  /* 0x000000ffff127224 */ /* 0x000fe400078e0a12 */
[----:B------:R-:W-:-:S04]  /*1840*/  IMAD.HI.U32 R12, R12, R21, RZ ;  /* 0x000000150c0c7227 */ /* 0x000fc800078e00ff */
[----:B------:R-:W-:Y:S02]  /*1850*/  IMAD R18, R12, R18, R21 ;  /* 0x000000120c127224 */ /* 0x000fe400078e0215 */
[----:B------:R-:W-:Y:S02]  /*1860*/  IMAD.SHL.U32 R232, R229, 0x8, RZ ;  /* 0x00000008e5e87824 */ /* 0x000fe400078e00ff */
[----:B------:R-:W-:Y:S01]  /*1870*/  IMAD R0, R35, R152, RZ ;  /* 0x0000009823007224 */ /* 0x000fe200078e02ff */
[----:B------:R-:W-:Y:S02]  /*1880*/  ISETP.GT.U32.AND P1, PT, R13, R18, PT ;  /* 0x000000120d00720c */ /* 0x000fe40003f24070 */
[C---:B------:R-:W-:Y:S01]  /*1890*/  LOP3.LUT R230, R232.reuse, 0xc0, RZ, 0xc0, !PT ;  /* 0x000000c0e8e67812 */ /* 0x040fe200078ec0ff */
[----:B------:R-:W-:Y:S01]  /*18a0*/  IMAD R0, R17, R153, R0 ;  /* 0x0000009911007224 */ /* 0x000fe200078e0200 */
[----:B------:R-:W-:Y:S01]  /*18b0*/  LOP3.LUT R21, R233, R10, RZ, 0x3c, !PT ;  /* 0x0000000ae9157212 */ /* 0x000fe200078e3cff */
[----:B------:R-:W-:Y:S01]  /*18c0*/  IMAD.WIDE.U32 R34, R17, R152, RZ ;  /* 0x0000009811227225 */ /* 0x000fe200078e00ff */
[----:B------:R-:W-:-:S02]  /*18d0*/  LOP3.LUT R17, R232, 0x18, RZ, 0xc0, !PT ;  /* 0x00000018e8117812 */ /* 0x000fc400078ec0ff */
[----:B------:R-:W-:Y:S01]  /*18e0*/  LOP3.LUT R230, R230, 0x18, R229, 0xf8, !PT ;  /* 0x00000018e6e67812 */ /* 0x000fe200078ef8e5 */
[----:B------:R-:W-:Y:S01]  /*18f0*/  IMAD.IADD R0, R35, 0x1, R0 ;  /* 0x0000000123007824 */ /* 0x000fe200078e0200 */
[----:B------:R-:W-:Y:S02]  /*1900*/  ISETP.GE.AND P3, PT, R21, RZ, PT ;  /* 0x000000ff1500720c */ /* 0x000fe40003f66270 */
[----:B------:R-:W-:Y:S02]  /*1910*/  IADD3 R4, P4, P0, R34, R4, R17 ;  /* 0x0000000422047210 */ /* 0x000fe4000789e011 */
[----:B------:R-:W-:Y:S02]  /*1920*/  LOP3.LUT R21, R232, 0x1f20, RZ, 0xc0, !PT ;  /* 0x00001f20e8157812 */ /* 0x000fe400078ec0ff */
[----:B------:R-:W-:Y:S01]  /*1930*/  LOP3.LUT R154, R230, R17, RZ, 0x3c, !PT ;  /* 0x00000011e69a7212 */ /* 0x000fe200078e3cff */
[----:B------:R-:W-:Y:S01]  /*1940*/  @!P1 IMAD.IADD R18, R18, 0x1, -R13 ;  /* 0x0000000112129824 */ /* 0x000fe200078e0a0d */
[----:B------:R-:W-:-:S02]  /*1950*/  IADD3.X R0, PT, PT, R0, R23, RZ, P4, P0 ;  /* 0x0000001700007210 */ /* 0x000fc400027e04ff */
[----:B------:R-:W-:Y:S02]  /*1960*/  LOP3.LUT R154, R21, R154, RZ, 0xfc, !PT ;  /* 0x0000009a159a7212 */ /* 0x000fe400078efcff */
[----:B------:R-:W-:Y:S02]  /*1970*/  ISETP.GE.U32.AND P5, PT, R18, R13, PT ;  /* 0x0000000d1200720c */ /* 0x000fe40003fa6070 */
[----:B------:R-:W-:Y:S01]  /*1980*/  SHF.R.U32.HI R236, RZ, 0x2, R229 ;  /* 0x00000002ffec7819 */ /* 0x000fe200000116e5 */
[----:B------:R-:W-:Y:S01]  /*1990*/  IMAD.IADD R220, R19, 0x1, -R234 ;  /* 0x0000000113dc7824 */ /* 0x000fe200078e0aea */
[----:B------:R-:W-:Y:S01]  /*19a0*/  ISETP.NE.AND P4, PT, R10, RZ, PT ;  /* 0x000000ff0a00720c */ /* 0x000fe20003f85270 */
[----:B------:R-:W-:Y:S01]  /*19b0*/  @!P1 VIADD R12, R12, 0x1 ;  /* 0x000000010c0c9836 */ /* 0x000fe20000000000 */
[----:B------:R-:W-:Y:S01]  /*19c0*/  IADD3 R16, P6, PT, R17, R16, RZ ;  /* 0x0000001011107210 */ /* 0x000fe20007fde0ff */
[----:B------:R-:W-:Y:S01]  /*19d0*/  IMAD.MOV.U32 R237, RZ, RZ, RZ ;  /* 0x000000ffffed7224 */ /* 0x000fe200078e00ff */
[----:B------:R-:W1:Y:S01]  /*19e0*/  S2UR UR6, SR_CgaCtaId ;  /* 0x00000000000679c3 */ /* 0x000e620000008800 */
[----:B------:R-:W-:Y:S01]  /*19f0*/  ISETP.GE.AND P1, PT, R236, R220, PT ;  /* 0x000000dcec00720c */ /* 0x000fe20003f26270 */
[----:B------:R-:W-:-:S04]  /*1a00*/  IMAD.WIDE.U32 R24, R25, 0x40, R236 ;  /* 0x0000004019187825 */ /* 0x000fc800078e00ec */
[----:B------:R-:W-:-:S04]  /*1a10*/  @P5 VIADD R12, R12, 0x1 ;  /* 0x000000010c0c5836 */ /* 0x000fc80000000000 */
[----:B------:R-:W-:Y:S01]  /*1a20*/  @!P3 IMAD.MOV R12, RZ, RZ, -R12 ;  /* 0x000000ffff0cb224 */ /* 0x000fe200078e0a0c */
[----:B------:R-:W-:Y:S01]  /*1a30*/  @!P4 LOP3.LUT R12, RZ, R10, RZ, 0x33, !PT ;  /* 0x0000000aff0cc212 */ /* 0x000fe200078e33ff */
[----:B------:R-:W-:Y:S01]  /*1a40*/  VIADD R231, R5, 0xffffffff ;  /* 0xffffffff05e77836 */ /* 0x000fe20000000000 */
[----:B------:R-:W-:-:S03]  /*1a50*/  UMOV UR7, 0x400 ;  /* 0x0000040000077882 */ /* 0x000fc60000000000 */
[----:B------:R-:W-:Y:S01]  /*1a60*/  IMAD.SHL.U32 R242, R231, 0x100, RZ ;  /* 0x00000100e7f27824 */ /* 0x000fe200078e00ff */
[----:B-1----:R-:W-:-:S06]  /*1a70*/  ULEA UR6, UR6, UR7, 0x18 ;  /* 0x0000000706067291 */ /* 0x002fcc000f8ec0ff */
[----:B------:R-:W-:-:S04]  /*1a80*/  IMAD.U32 R217, RZ, RZ, UR6 ;  /* 0x00000006ffd97e24 */ /* 0x000fc8000f8e00ff */
[----:B------:R-:W-:Y:S02]  /*1a90*/  IMAD R154, R154, 0x2, R217 ;  /* 0x000000029a9a7824 */ /* 0x000fe400078e02d9 */
[----:B-----5:R-:W-:Y:S02]  /*1aa0*/  IMAD R15, R15, R12, RZ ;  /* 0x0000000c0f0f7224 */ /* 0x020fe400078e02ff */
[----:B---3--:R-:W-:Y:S02]  /*1ab0*/  IMAD R13, R31, R233, RZ ;  /* 0x000000e91f0d7224 */ /* 0x008fe400078e02ff */
[----:B--2---:R-:W-:-:S04]  /*1ac0*/  @!P2 IMAD.WIDE.U32 R22, R32, R235, RZ ;  /* 0x000000eb2016a225 */ /* 0x004fc800078e00ff */
[----:B------:R-:W-:Y:S02]  /*1ad0*/  @!P2 IMAD R21, R33, R235, RZ ;  /* 0x000000eb2115a224 */ /* 0x000fe400078e02ff */
[----:B------:R-:W-:-:S04]  /*1ae0*/  @P2 IMAD.WIDE.U32 R32, R28, R20, RZ ;  /* 0x000000141c202225 */ /* 0x000fc800078e00ff */
[----:B------:R-:W-:Y:S01]  /*1af0*/  @!P2 IMAD.MOV.U32 R18, RZ, RZ, R22 ;  /* 0x000000ffff12a224 */ /* 0x000fe200078e0016 */
[----:B------:R-:W-:Y:S01]  /*1b00*/  SHF.R.S32.HI R22, RZ, 0x1f, R233 ;  /* 0x0000001fff167819 */ /* 0x000fe200000114e9 */
[----:B------:R-:W-:Y:S02]  /*1b10*/  @P2 IMAD.MOV.U32 R18, RZ, RZ, R32 ;  /* 0x000000ffff122224 */ /* 0x000fe400078e0020 */
[----:B------:R-:W-:Y:S02]  /*1b20*/  @P2 IMAD R20, R29, R20, RZ ;  /* 0x000000141d142224 */ /* 0x000fe400078e02ff */
[----:B------:R-:W-:Y:S01]  /*1b30*/  @!P2 IMAD.IADD R21, R23, 0x1, R21 ;  /* 0x000000011715a824 */ /* 0x000fe200078e0215 */
[----:B------:R-:W-:Y:S01]  /*1b40*/  IADD3 R18, P0, PT, R17, R18, RZ ;  /* 0x0000001211127210 */ /* 0x000fe20007f1e0ff */
[----:B------:R-:W-:Y:S02]  /*1b50*/  IMAD R22, R30, R22, R13 ;  /* 0x000000161e167224 */ /* 0x000fe400078e020d */
[----:B------:R-:W-:-:S02]  /*1b60*/  @P2 IMAD.IADD R21, R33, 0x1, R20 ;  /* 0x0000000121152824 */ /* 0x000fc400078e0214 */
[----:B------:R-:W-:Y:S02]  /*1b70*/  VIADD R13, R236, 0x20 ;  /* 0x00000020ec0d7836 */ /* 0x000fe40000000000 */
[----:B------:R-:W-:-:S03]  /*1b80*/  IMAD.X R19, RZ, RZ, R21, P0 ;  /* 0x000000ffff137224 */ /* 0x000fc600000e0615 */
[----:B------:R-:W-:Y:S01]  /*1b90*/  ISETP.GE.AND P0, PT, R13, R220, PT ;  /* 0x000000dc0d00720c */ /* 0x000fe20003f06270 */
[----:B------:R-:W-:Y:S02]  /*1ba0*/  IMAD.X R17, RZ, RZ, R11, P6 ;  /* 0x000000ffff117224 */ /* 0x000fe400030e060b */
[----:B------:R-:W-:Y:S02]  /*1bb0*/  IMAD R11, R219, R236, RZ ;  /* 0x000000ecdb0b7224 */ /* 0x000fe400078e02ff */
[----:B------:R-:W-:-:S04]  /*1bc0*/  IMAD.WIDE.U32 R16, R236, R218, R16 ;  /* 0x000000daec107225 */ /* 0x000fc800078e0010 */
[----:B------:R-:W-:-:S04]  /*1bd0*/  IMAD.WIDE.U32 R18, R233, R30, R18 ;  /* 0x0000001ee9127225 */ /* 0x000fc800078e0012 */
[----:B------:R-:W-:Y:S01]  /*1be0*/  @!P0 IADD3 R10, P2, PT, R24, 0x20, RZ ;  /* 0x00000020180a8810 */ /* 0x000fe20007f5e0ff */
[----:B------:R-:W-:Y:S01]  /*1bf0*/  IMAD.IADD R11, R17, 0x1, R11 ;  /* 0x00000001110b7824 */ /* 0x000fe200078e020b */
[C---:B----4-:R-:W-:Y:S01]  /*1c00*/  LEA R224, P3, R16.reuse, R26, 0x1 ;  /* 0x0000001a10e07211 */ /* 0x050fe200078608ff */
[----:B------:R-:W-:Y:S02]  /*1c10*/  IMAD.IADD R21, R19, 0x1, R22 ;  /* 0x0000000113157824 */ /* 0x000fe400078e0216 */
[----:B------:R-:W-:Y:S01]  /*1c20*/  @!P0 IMAD.X R17, RZ, RZ, R25, P2 ;  /* 0x000000ffff118224 */ /* 0x000fe200010e0619 */
[----:B------:R-:W-:Y:S01]  /*1c30*/  LEA.HI.X R225, R16, R27, R11, 0x1, P3 ;  /* 0x0000001b10e17211 */ /* 0x000fe200018f0c0b */
[----:B------:R-:W-:Y:S02]  /*1c40*/  @!P1 IMAD R11, R25, R28, RZ ;  /* 0x0000001c190b9224 */ /* 0x000fe400078e02ff */
[----:B------:R-:W-:Y:S02]  /*1c50*/  @!P1 IMAD.MOV.U32 R20, RZ, RZ, R18 ;  /* 0x000000ffff149224 */ /* 0x000fe400078e0012 */
[----:B------:R-:W-:-:S02]  /*1c60*/  @!P0 IMAD.MOV.U32 R19, RZ, RZ, R21 ;  /* 0x000000ffff138224 */ /* 0x000fc400078e0015 */
[-C--:B------:R-:W-:Y:S02]  /*1c70*/  @!P0 IMAD R17, R17, R28.reuse, RZ ;  /* 0x0000001c11118224 */ /* 0x080fe400078e02ff */
[C---:B------:R-:W-:Y:S02]  /*1c80*/  @!P1 IMAD R11, R24.reuse, R29, R11 ;  /* 0x0000001d180b9224 */ /* 0x040fe400078e020b */
[----:B------:R-:W-:-:S04]  /*1c90*/  @!P1 IMAD.WIDE.U32 R20, R24, R28, R20 ;  /* 0x0000001c18149225 */ /* 0x000fc800078e0014 */
[-C--:B------:R-:W-:Y:S02]  /*1ca0*/  @!P0 IMAD R17, R29, R10.reuse, R17 ;  /* 0x0000000a1d118224 */ /* 0x080fe400078e0211 */
[----:B------:R-:W-:Y:S01]  /*1cb0*/  @!P0 IMAD.WIDE.U32 R18, R28, R10, R18 ;  /* 0x0000000a1c128225 */ /* 0x000fe200078e0012 */
[----:B------:R-:W-:-:S03]  /*1cc0*/  @!P1 LEA R24, P2, R20, R8, 0x1 ;  /* 0x0000000814189211 */ /* 0x000fc600078408ff */
[----:B------:R-:W-:Y:S01]  /*1cd0*/  @!P1 IMAD.IADD R11, R21, 0x1, R11 ;  /* 0x00000001150b9824 */ /* 0x000fe200078e020b */
[----:B------:R-:W-:Y:S01]  /*1ce0*/  @!P0 LEA R26, P5, R18, R8, 0x1 ;  /* 0x00000008121a8211 */ /* 0x000fe200078a08ff */
[----:B------:R-:W-:Y:S02]  /*1cf0*/  @!P0 IMAD.IADD R17, R19, 0x1, R17 ;  /* 0x0000000113118824 */ /* 0x000fe400078e0211 */
[----:B------:R-:W-:Y:S02]  /*1d00*/  IMAD.IADD R10, R155, 0x1, -R242 ;  /* 0x000000019b0a7824 */ /* 0x000fe400078e0af2 */
[----:B------:R-:W-:Y:S01]  /*1d10*/  VIADD R21, R236, 0x40 ;  /* 0x00000040ec157836 */ /* 0x000fe20000000000 */
[-C--:B------:R-:W-:Y:S02]  /*1d20*/  @!P0 LEA.HI.X R27, R18, R9.reuse, R17, 0x1, P5 ;  /* 0x00000009121b8211 */ /* 0x080fe400028f0c11 */
[----:B------:R-:W-:Y:S02]  /*1d30*/  @!P1 LEA.HI.X R25, R20, R9, R11, 0x1, P2 ;  /* 0x0000000914199211 */ /* 0x000fe400010f0c0b */
[-C--:B------:R-:W-:Y:S01]  /*1d40*/  ISETP.GE.AND P5, PT, R21, R10.reuse, PT ;  /* 0x0000000a1500720c */ /* 0x080fe20003fa6270 */
[----:B------:R-:W-:Y:S01]  /*1d50*/  IMAD.SHL.U32 R11, R218, 0x20, RZ ;  /* 0x00000020da0b7824 */ /* 0x000fe200078e00ff */
[----:B------:R-:W-:Y:S01]  /*1d60*/  ISETP.GE.AND P3, PT, R236, R10, PT ;  /* 0x0000000aec00720c */ /* 0x000fe20003f66270 */
[----:B------:R-:W-:Y:S01]  /*1d70*/  @!PT LDS RZ, [RZ] ;  /* 0x00000000fffff984 */ /* 0x000fe20000000800 */
[----:B------:R-:W-:Y:S01]  /*1d80*/  @!PT LDS RZ, [RZ] ;  /* 0x00000000fffff984 */ /* 0x000fe20000000800 */
[----:B------:R-:W-:Y:S01]  /*1d90*/  @!PT LDS RZ, [RZ] ;  /* 0x00000000fffff984 */ /* 0x000fe20000000800 */
[----:B------:R-:W-:Y:S01]  /*1da0*/  @!P1 LDGSTS.E.BYPASS.LTC128B.128 [R154], desc[UR4][R24.64] ;  /* 0x00000000189a9fae */ /* 0x000fe2000b981a04 */
[----:B------:R-:W-:-:S02]  /*1db0*/  SHF.L.U64.HI R16, R218, 0x5, R219 ;  /* 0x00000005da107819 */ /* 0x000fc400000102db */
[----:B------:R-:W-:Y:S01]  /*1dc0*/  ISETP.GE.AND P2, PT, R13, R10, PT ;  /* 0x0000000a0d00720c */ /* 0x000fe20003f46270 */
[----:B------:R1:W-:Y:S01]  /*1dd0*/  @!P0 LDGSTS.E.BYPASS.LTC128B.128 [R154+0x800], desc[UR4][R26.64] ;  /* 0x008000001a9a8fae */ /* 0x0003e2000b981a04 */
[----:B------:R-:W-:Y:S01]  /*1de0*/  LEA R22, P4, R11, R224, 0x1 ;  /* 0x000000e00b167211 */ /* 0x000fe200078808ff */
[----:B------:R-:W-:-:S03]  /*1df0*/  VIADD R19, R236, 0x60 ;  /* 0x00000060ec137836 */ /* 0x000fc60000000000 */
[----:B------:R-:W-:Y:S01]  /*1e00*/  LEA.HI.X R23, R11, R225, R16, 0x1, P4 ;  /* 0x000000e10b177211 */ /* 0x000fe200020f0c10 */
[C---:B------:R-:W-:Y:S01]  /*1e10*/  VIADD R17, R236.reuse, 0x80 ;  /* 0x00000080ec117836 */ /* 0x040fe20000000000 */
[----:B------:R-:W-:Y:S01]  /*1e20*/  SHF.R.S32.HI R16, RZ, 0x1f, R12 ;  /* 0x0000001fff107819 */ /* 0x000fe2000001140c */
[C---:B------:R-:W-:Y:S02]  /*1e30*/  VIADD R11, R236.reuse, 0xc0 ;  /* 0x000000c0ec0b7836 */ /* 0x040fe40000000000 */
[----:B------:R-:W-:Y:S01]  /*1e40*/  VIADD R9, R236, 0xe0 ;  /* 0x000000e0ec097836 */ /* 0x000fe20000000000 */
[----:B------:R-:W-:Y:S01]  /*1e50*/  ISETP.GE.AND P1, PT, R19, R10, PT ;  /* 0x0000000a1300720c */ /* 0x000fe20003f26270 */
[----:B------:R-:W-:Y:S01]  /*1e60*/  IMAD R16, R16, R14, R15 ;  /* 0x0000000e10107224 */ /* 0x000fe200078e020f */
[-C--:B------:R-:W-:Y:S01]  /*1e70*/  ISETP.GE.AND P6, PT, R17, R10.reuse, PT ;  /* 0x0000000a1100720c */ /* 0x080fe20003fc6270 */
[----:B------:R-:W-:Y:S01]  /*1e80*/  VIADD R15, R236, 0xa0 ;  /* 0x000000a0ec0f7836 */ /* 0x000fe20000000000 */
[----:B------:R-:W-:Y:S01]  /*1e90*/  @!P3 LDGSTS.E.BYPASS.LTC128B.128 [R154+0x1000], desc[UR4][R224.64] ;  /* 0x01000000e09abfae */ /* 0x000fe2000b981a04 */
[----:B------:R-:W-:-:S03]  /*1ea0*/  ISETP.GE.AND P4, PT, R11, R10, PT ;  /* 0x0000000a0b00720c */ /* 0x000fc60003f86270 */
[----:B------:R-:W-:Y:S01]  /*1eb0*/  @!P2 LDGSTS.E.BYPASS.LTC128B.128 [R154+0x1800], desc[UR4][R22.64] ;  /* 0x01800000169aafae */ /* 0x000fe2000b981a04 */
[----:B-1----:R-:W-:-:S04]  /*1ec0*/  @!P5 LEA R26, P0, R218, R22, 0x6 ;  /* 0x00000016da1ad211 */ /* 0x002fc800078030ff */
[----:B------:R-:W-:Y:S02]  /*1ed0*/  @!P5 LEA.HI.X R27, R218, R23, R219, 0x6, P0 ;  /* 0x00000017da1bd211 */ /* 0x000fe400000f34db */
[----:B------:R-:W-:-:S03]  /*1ee0*/  ISETP.GE.AND P2, PT, R9, R10, PT ;  /* 0x0000000a0900720c */ /* 0x000fc60003f46270 */
        /* <DEDUP_REMOVED lines=8> */
[----:B------:R-:W-:-:S04]  /*1f70*/  IMAD.WIDE.U32 R24, R14, R12, RZ ;  /* 0x0000000c0e187225 */ /* 0x000fc800078e00ff */
[----:B------:R-:W-:Y:S01]  /*1f80*/  @!P6 IMAD R14, R219, 0xc0, RZ ;  /* 0x000000c0db0ee824 */ /* 0x000fe200078e02ff */
[----:B------:R2:W-:Y:S01]  /*1f90*/  @!P1 LDGSTS.E.BYPASS.LTC128B.128 [R154+0x2800], desc[UR4][R32.64] ;  /* 0x02800000209a9fae */ /* 0x0005e2000b981a04 */
[----:B------:R-:W-:-:S04]  /*1fa0*/  @!P6 IMAD.WIDE.U32 R30, R218, 0xc0, R30 ;  /* 0x000000c0da1ee825 */ /* 0x000fc800078e001e */
        /* <DEDUP_REMOVED lines=21> */
[----:B------:R-:W-:-:S06]  /*2100*/  DEPBAR.LE SB0, 0x0 ;  /* 0x000080000000791a */ /* 0x000fcc0000000000 */
[----:B------:R-:W-:Y:S05]  /*2110*/  WARPSYNC.ALL ;  /* 0x0000000000007948 */ /* 0x000fea0003800000 */
[----:B------:R-:W-:Y:S01]  /*2120*/  IMAD.IADD R227, R25, 0x1, R0 ;  /* 0x0000000119e37824 */ /* 0x000fe200078e0200 */
[----:B------:R-:W-:Y:S01]  /*2130*/  LEA R226, P2, R24, R6, 0x1 ;  /* 0x0000000618e27211 */ /* 0x000fe200078408ff */
[----:B------:R-:W-:-:S03]  /*2140*/  IMAD.SHL.U32 R0, R152, 0x20, RZ ;  /* 0x0000002098007824 */ /* 0x000fc600078e00ff */
[----:B------:R-:W-:Y:S01]  /*2150*/  LEA.HI.X R227, R24, R7, R227, 0x1, P2 ;  /* 0x0000000718e37211 */ /* 0x000fe200010f0ce3 */
[----:B------:R-:W-:Y:S01]  /*2160*/  BAR.SYNC.DEFER_BLOCKING 0x0 ;  /* 0x0000000000007b1d */ /* 0x000fe20000010000 */
[-C--:B------:R-:W-:Y:S02]  /*2170*/  ISETP.GE.AND P5, PT, R17, R10.reuse, PT ;  /* 0x0000000a1100720c */ /* 0x080fe40003fa6270 */
[-C--:B------:R-:W-:Y:S01]  /*2180*/  ISETP.GE.AND P4, PT, R15, R10.reuse, PT ;  /* 0x0000000a0f00720c */ /* 0x080fe20003f86270 */
[----:B------:R-:W-:Y:S01]  /*2190*/  IMAD.SHL.U32 R15, R229, 0x10, RZ ;  /* 0x00000010e50f7824 */ /* 0x000fe200078e00ff */
[----:B------:R-:W-:Y:S02]  /*21a0*/  ISETP.GE.AND P1, PT, R13, R10, PT ;  /* 0x0000000a0d00720c */ /* 0x000fe40003f26270 */
[----:B------:R-:W-:Y:S02]  /*21b0*/  SHF.L.U64.HI R4, R152, 0x5, R153 ;  /* 0x0000000598047819 */ /* 0x000fe40000010299 */
[----:B------:R-:W-:-:S02]  /*21c0*/  LEA R12, P2, R0, R226, 0x1 ;  /* 0x000000e2000c7211 */ /* 0x000fc400078408ff */
[-C--:B------:R-:W-:Y:S02]  /*21d0*/  ISETP.GE.AND P0, PT, R21, R10.reuse, PT ;  /* 0x0000000a1500720c */ /* 0x080fe40003f06270 */
[----:B------:R-:W-:Y:S01]  /*21e0*/  LEA.HI.X R13, R0, R227, R4, 0x1, P2 ;  /* 0x000000e3000d7211 */ /* 0x000fe200010f0c04 */
[----:B------:R-:W-:Y:S01]  /*21f0*/  IMAD.SHL.U32 R4, R229, 0x20, RZ ;  /* 0x00000020e5047824 */ /* 0x000fe200078e00ff */
[C---:B------:R-:W-:Y:S02]  /*2200*/  LOP3.LUT R17, R15.reuse, 0x3e00, RZ, 0xc0, !PT ;  /* 0x00003e000f117812 */ /* 0x040fe400078ec0ff */
[----:B------:R-:W-:Y:S01]  /*2210*/  LOP3.LUT R15, R15, 0x100, RZ, 0xc0, !PT ;  /* 0x000001000f0f7812 */ /* 0x000fe200078ec0ff */
[----:B------:R-:W-:Y:S01]  /*2220*/  @!PT LDS RZ, [RZ] ;  /* 0x00000000fffff984 */ /* 0x000fe20000000800 */
[----:B------:R-:W-:Y:S01]  /*2230*/  @!PT LDS RZ, [RZ] ;  /* 0x00000000fffff984 */ /* 0x000fe20000000800 */
[----:B------:R-:W-:Y:S01]  /*2240*/  @!PT LDS RZ, [RZ] ;  /* 0x00000000fffff984 */ /* 0x000fe20000000800 */
[----:B------:R-:W-:Y:S04]  /*2250*/  @!P3 LDGSTS.E.BYPASS.LTC128B.128 [R154+0x5000], desc[UR4][R226.64] ;  /* 0x05000000e29abfae */ /* 0x000fe8000b981a04 */
[----:B------:R-:W-:Y:S01]  /*2260*/  @P3 STS.128 [R154+0x5000], RZ ;  /* 0x005000ff9a003388 */ /* 0x000fe20000000c00 */
[----:B------:R-:W-:-:S02]  /*2270*/  ISETP.GE.AND P3, PT, R11, R10, PT ;  /* 0x0000000a0b00720c */ /* 0x000fc40003f66270 */
[----:B------:R-:W-:Y:S02]  /*2280*/  ISETP.GE.AND P6, PT, R19, R10, PT ;  /* 0x0000000a1300720c */ /* 0x000fe40003fc6270 */
[--C-:B------:R-:W-:Y:S02]  /*2290*/  SHF.R.U32.HI R223, RZ, 0x3, R229.reuse ;  /* 0x00000003ffdf7819 */ /* 0x100fe400000116e5 */
[--C-:B------:R-:W-:Y:S02]  /*22a0*/  LOP3.LUT R6, R17, 0x20, R4.reuse, 0xf8, !PT ;  /* 0x0000002011067812 */ /* 0x100fe400078ef804 */
[----:B------:R-:W-:Y:S01]  /*22b0*/  LOP3.LUT R0, R15, 0x20, R4, 0xf8, !PT ;  /* 0x000000200f007812 */ /* 0x000fe200078ef804 */
[----:B------:R-:W-:Y:S01]  /*22c0*/  @!P5 IMAD.MOV.U32 R20, RZ, RZ, R12 ;  /* 0x000000ffff14d224 */ /* 0x000fe200078e000c */
[----:B------:R-:W-:Y:S01]  /*22d0*/  SHF.R.U32.HI R11, RZ, 0x1, R229 ;  /* 0x00000001ff0b7819 */ /* 0x000fe200000116e5 */
[----:B------:R-:W-:Y:S01]  /*22e0*/  @!P5 IMAD.MOV.U32 R21, RZ, RZ, R13 ;  /* 0x000000ffff15d224 */ /* 0x000fe200078e000d */
[----:B------:R-:W-:-:S02]  /*22f0*/  LOP3.LUT R4, R4, 0xc0, RZ, 0xc0, !PT ;  /* 0x000000c004047812 */ /* 0x000fc400078ec0ff */
[----:B------:R-:W-:Y:S01]  /*2300*/  ISETP.GE.AND P2, PT, R9, R10, PT ;  /* 0x0000000a0900720c */ /* 0x000fe20003f46270 */
[----:B------:R-:W-:Y:S01]  /*2310*/  @P1 STS.128 [R154+0x5800], RZ ;  /* 0x005800ff9a001388 */ /* 0x000fe20000000c00 */
[----:B------:R-:W-:Y:S01]  /*2320*/  IMAD.SHL.U32 R7, R223, 0x100, RZ ;  /* 0x00000100df077824 */ /* 0x000fe200078e00ff */
[----:B------:R-:W-:Y:S01]  /*2330*/  LOP3.LUT R10, R4, 0x8, R11, 0xf8, !PT ;  /* 0x00000008040a7812 */ /* 0x000fe200078ef80b */
[----:B------:R-:W-:Y:S01]  /*2340*/  IMAD.SHL.U32 R221, R229, 0x4, RZ ;  /* 0x00000004e5dd7824 */ /* 0x000fe200078e00ff */
[----:B------:R-:W-:Y:S01]  /*2350*/  @!PT LDS RZ, [RZ] ;  /* 0x00000000fffff984 */ /* 0x000fe20000000800 */
[----:B------:R-:W-:Y:S01]  /*2360*/  @!PT LDS RZ, [RZ] ;  /* 0x00000000fffff984 */ /* 0x000fe20000000800 */
[----:B------:R-:W-:Y:S01]  /*2370*/  @!PT LDS RZ, [RZ] ;  /* 0x00000000fffff984 */ /* 0x000fe20000000800 */
[----:B------:R1:W-:Y:S01]  /*2380*/  @!P1 LDGSTS.E.BYPASS.LTC128B.128 [R154+0x5800], desc[UR4][R12.64] ;  /* 0x058000000c9a9fae */ /* 0x0003e2000b981a04 */
[----:B------:R-:W-:Y:S01]  /*2390*/  @!P0 LEA R18, P1, R152, R12, 0x6 ;  /* 0x0000000c98128211 */ /* 0x000fe200078230ff */
[----:B------:R-:W-:Y:S01]  /*23a0*/  @!P5 IMAD R8, R153, 0xc0, RZ ;  /* 0x000000c09908d824 */ /* 0x000fe200078e02ff */
[----:B------:R-:W-:Y:S01]  /*23b0*/  LOP3.LUT R4, R4, 0x8, R229, 0xf8, !PT ;  /* 0x0000000804047812 */ /* 0x000fe200078ef8e5 */
[----:B------:R-:W-:Y:S01]  /*23c0*/  @!P5 IMAD.WIDE.U32 R20, R152, 0xc0, R20 ;  /* 0x000000c09814d825 */ /* 0x000fe200078e0014 */
[----:B------:R-:W-:-:S03]  /*23d0*/  LOP3.LUT R7, R6, 0x100, R7, 0xf8, !PT ;  /* 0x0000010006077812 */ /* 0x000fc600078ef807 */
[----:B------:R-:W-:Y:S02]  /*23e0*/  @!P3 IMAD.MOV.U32 R14, RZ, RZ, R12 ;  /* 0x000000ffff0eb224 */ /* 0x000fe400078e000c */
[----:B------:R-:W-:Y:S01]  /*23f0*/  @!P3 IMAD.MOV.U32 R15, RZ, RZ, R13 ;  /* 0x000000ffff0fb224 */ /* 0x000fe200078e000d */
[----:B------:R-:W-:Y:S01]  /*2400*/  @!P0 LEA.HI.X R19, R152, R13, R153, 0x6, P1 ;  /* 0x0000000d98138211 */ /* 0x000fe200008f3499 */
[----:B------:R-:W-:Y:S01]  /*2410*/  @!P3 IMAD R6, R153, 0x140, RZ ;  /* 0x000001409906b824 */ /* 0x000fe200078e02ff */
[----:B------:R-:W-:Y:S01]  /*2420*/  LOP3.LUT R9, R4, 0x18, R221, 0x78, !PT ;  /* 0x0000001804097812 */ /* 0x000fe200078e78dd */
[----:B------:R-:W-:Y:S01]  /*2430*/  @!P5 IMAD.IADD R21, R21, 0x1, R8 ;  /* 0x000000011515d824 */ /* 0x000fe200078e0208 */
[C---:B------:R-:W-:Y:S01]  /*2440*/  @!P6 LEA R8, P1, R152.reuse, R12, 0x7 ;  /* 0x0000000c9808e211 */ /* 0x040fe200078238ff */
[----:B------:R-:W-:Y:S01]  /*2450*/  @!P3 IMAD.WIDE.U32 R14, R152, 0x140, R14 ;  /* 0x00000140980eb825 */ /* 0x000fe200078e000e */
[----:B------:R-:W-:Y:S01]  /*2460*/  @P0 STS.128 [R154+0x6000], RZ ;  /* 0x006000ff9a000388 */ /* 0x000fe20000000c00 */
[----:B------:R-:W-:-:S02]  /*2470*/  LOP3.LUT R0, R0, R9, RZ, 0xfc, !PT ;  /* 0x0000000900007212 */ /* 0x000fc400078efcff */
[----:B------:R-:W-:Y:S01]  /*2480*/  @!P2 IMAD.MOV.U32 R16, RZ, RZ, R12 ;  /* 0x000000ffff10a224 */ /* 0x000fe200078e000c */
[----:B------:R-:W-:Y:S01]  /*2490*/  @!PT LDS RZ, [RZ] ;  /* 0x00000000fffff984 */ /* 0x000fe20000000800 */
[----:B------:R-:W-:Y:S01]  /*24a0*/  @!PT LDS RZ, [RZ] ;  /* 0x00000000fffff984 */ /* 0x000fe20000000800 */
[----:B------:R-:W-:Y:S01]  /*24b0*/  @!PT LDS RZ, [RZ] ;  /* 0x00000000fffff984 */ /* 0x000fe20000000800 */
[----:B------:R-:W-:Y:S01]  /*24c0*/  @!P0 LDGSTS.E.BYPASS.LTC128B.128 [R154+0x6000], desc[UR4][R18.64] ;  /* 0x06000000129a8fae */ /* 0x000fe2000b981a04 */
[----:B------:R-:W-:Y:S01]  /*24d0*/  @!P3 IMAD.IADD R15, R15, 0x1, R6 ;  /* 0x000000010f0fb824 */ /* 0x000fe200078e0206 */
[-C--:B------:R-:W-:Y:S01]  /*24e0*/  @!P6 LEA.HI.X R9, R152, R13.reuse, R153, 0x7, P1 ;  /* 0x0000000d9809e211 */ /* 0x080fe200008f3c99 */
[----:B------:R-:W-:Y:S01]  /*24f0*/  @!P2 IMAD.MOV.U32 R17, RZ, RZ, R13 ;  /* 0x000000ffff11a224 */ /* 0x000fe200078e000d */
[----:B------:R-:W-:Y:S02]  /*2500*/  LOP3.LUT R6, R10, 0x18, R221, 0x78, !PT ;  /* 0x000000180a067812 */ /* 0x000fe400078e78dd */
[C---:B-1----:R-:W-:Y:S01]  /*2510*/  @!P4 LEA R12, P0, R152.reuse, R12, 0x8 ;  /* 0x0000000c980cc211 */ /* 0x042fe200078040ff */
[----:B------:R-:W-:Y:S01]  /*2520*/  @!P2 IMAD R4, R153, 0x180, RZ ;  /* 0x000001809904a824 */ /* 0x000fe200078e02ff */
[----:B------:R-:W-:Y:S01]  /*2530*/  @P6 STS.128 [R154+0x6800], RZ ;  /* 0x006800ff9a006388 */ /* 0x000fe20000000c00 */
[C---:B------:R-:W-:Y:S01]  /*2540*/  @!P2 IMAD.WIDE.U32 R16, R152.reuse, 0x180, R16 ;  /* 0x000001809810a825 */ /* 0x040fe200078e0010 */
[----:B------:R-:W-:-:S02]  /*2550*/  @!P4 LEA.HI.X R13, R152, R13, R153, 0x8, P0 ;  /* 0x0000000d980dc211 */ /* 0x000fc400000f4499 */
[----:B------:R-:W-:Y:S01]  /*2560*/  LOP3.LUT R216, R7, R6, RZ, 0xfc, !PT ;  /* 0x0000000607d87212 */ /* 0x000fe200078efcff */
[----:B------:R-:W-:Y:S01]  /*2570*/  @!PT LDS RZ, [RZ] ;  /* 0x00000000fffff984 */ /* 0x000fe20000000800 */
[----:B------:R-:W-:Y:S01]  /*2580*/  @!PT LDS RZ, [RZ] ;  /* 0x00000000fffff984 */ /* 0x000fe20000000800 */
[----:B------:R-:W-:Y:S01]  /*2590*/  @!PT LDS RZ, [RZ] ;  /* 0x00000000fffff984 */ /* 0x000fe20000000800 */
[----:B------:R1:W-:Y:S01]  /*25a0*/  @!P6 LDGSTS.E.BYPASS.LTC128B.128 [R154+0x6800], desc[UR4][R8.64] ;  /* 0x06800000089aefae */ /* 0x0003e2000b981a04 */
[----:B------:R-:W-:-:S03]  /*25b0*/  @!P2 IMAD.IADD R17, R17, 0x1, R4 ;  /* 0x000000011111a824 */ /* 0x000fc600078e0204 */
[----:B------:R-:W-:Y:S01]  /*25c0*/  @P5 STS.128 [R154+0x7000], RZ ;  /* 0x007000ff9a005388 */ /* 0x000fe20000000c00 */
[----:B------:R-:W-:-:S03]  /*25d0*/  IMAD R216, R216, 0x2, R217 ;  /* 0x00000002d8d87824 */ /* 0x000fc600078e02d9 */
[----:B------:R-:W-:Y:S01]  /*25e0*/  @!PT LDS RZ, [RZ] ;  /* 0x00000000fffff984 */ /* 0x000fe20000000800 */
[----:B------:R-:W-:Y:S01]  /*25f0*/  @!PT LDS RZ, [RZ] ;  /* 0x00000000fffff984 */ /* 0x000fe20000000800 */
[----:B------:R-:W-:Y:S01]  /*2600*/  @!PT LDS RZ, [RZ] ;  /* 0x00000000fffff984 */ /* 0x000fe20000000800 */
[----:B------:R-:W-:Y:S01]  /*2610*/  @!P5 LDGSTS.E.BYPASS.LTC128B.128 [R154+0x7000], desc[UR4][R20.64] ;  /* 0x07000000149adfae */ /* 0x000fe2000b981a04 */
[----:B------:R-:W-:-:S03]  /*2620*/  IMAD R215, R0, 0x2, R217 ;  /* 0x0000000200d77824 */ /* 0x000fc600078e02d9 */
        /* <DEDUP_REMOVED lines=15> */
[----:B-1----:R-:W-:Y:S04]  /*2720*/  LDSM.16.M88.4 R8, [R216] ;  /* 0x00000000d808783b */ /* 0x002fe80000000200 */
[----:B------:R-:W1:Y:S01]  /*2730*/  LDSM.16.M88.4 R128, [R215+0x1000] ;  /* 0x00100000d780783b */ /* 0x000e620000000200 */
[----:B------:R-:W-:Y:S01]  /*2740*/  IMAD.MOV.U32 R4, RZ, RZ, 0x20 ;  /* 0x00000020ff047424 */ /* 0x000fe200078e00ff */
[----:B------:R-:W-:-:S02]  /*2750*/  LOP3.LUT P0, RZ, R229, 0x4, RZ, 0xc0, !PT ;  /* 0x00000004e5ff7812 */ /* 0x000fc4000780c0ff */
[----:B------:R-:W4:Y:S02]  /*2760*/  LDSM.16.M88.4 R120, [R215+0x1400] ;  /* 0x00140000d778783b */ /* 0x000f240000000200 */
[----:B------:R-:W-:Y:S02]  /*2770*/  SEL R4, R4, 0xffffffe0, !P0 ;  /* 0xffffffe004047807 */ /* 0x000fe40004000000 */
[----:B------:R-:W5:Y:S03]  /*2780*/  LDSM.16.M88.4 R112, [R215+0x1800] ;  /* 0x00180000d770783b */ /* 0x000f660000000200 */
[--C-:B------:R-:W-:Y:S01]  /*2790*/  IMAD.IADD R214, R216, 0x1, R4.reuse ;  /* 0x00000001d8d67824 */ /* 0x100fe200078e0204 */
[----:B------:R-:W5:Y:S01]  /*27a0*/  LDSM.16.M88.4 R104, [R215+0x1c00] ;  /* 0x001c0000d768783b */ /* 0x000f620000000200 */
[----:B------:R-:W-:-:S03]  /*27b0*/  IMAD.IADD R212, R215, 0x1, R4 ;  /* 0x00000001d7d47824 */ /* 0x000fc600078e0204 */
        /* <DEDUP_REMOVED lines=10> */
[----:B---3--:R-:W3:Y:S04]  /*2860*/  LDSM.16.M88.4 R16, [R215+0x4800] ;  /* 0x00480000d710783b */ /* 0x008ee80000000200 */
[----:B------:R-:W3:Y:S04]  /*2870*/  LDSM.16.M88.4 R136, [R215+0x4c00] ;  /* 0x004c0000d788783b */ /* 0x000ee80000000200 */
[----:B------:R-:W-:Y:S04]  /*2880*/  LDSM.16.M88.4 R148, [R214] ;  /* 0x00000000d694783b */ /* 0x000fe80000000200 */
[----:B------:R-:W3:Y:S01]  /*2890*/  LDSM.16.M88.4 R144, [R212+0x1000] ;  /* 0x00100000d490783b */ /* 0x000ee20000000200 */
[----:B-1----:R-:W-:Y:S03]  /*28a0*/  HMMA.16816.F32 R132, R8, R128, RZ ;  /* 0x000000800884723c */ /* 0x002fe600000018ff */
[----:B------:R-:W1:Y:S01]  /*28b0*/  LDSM.16.M88.4 R140, [R212+0x1400] ;  /* 0x00140000d48c783b */ /* 0x000e620000000200 */
[----:B------:R-:W-:-:S03]  /*28c0*/  IMAD.SHL.U32 R0, R229, 0x2, RZ ;  /* 0x00000002e5007824 */ /* 0x000fc600078e00ff */
[----:B------:R-:W0:Y:S01]  /*28d0*/  LDGDEPBAR ;  /* 0x00000000000079af */ /* 0x000e220000000000 */
[----:B------:R-:W-:Y:S01]  /*28e0*/  HMMA.16816.F32 R128, R8, R130, RZ ;  /* 0x000000820880723c */ /* 0x000fe200000018ff */
[----:B------:R-:W-:-:S05]  /*28f0*/  LOP3.LUT R7, R0, 0x6, RZ, 0xc0, !PT ;  /* 0x0000000600077812 */ /* 0x000fca00078ec0ff */
[----:B------:R-:W-:Y:S02]  /*2900*/  IMAD.IADD R0, R242, 0x1, R7 ;  /* 0x00000001f2007824 */ /* 0x000fe400078e0207 */
[C---:B----4-:R-:W-:Y:S08]  /*2910*/  HMMA.16816.F32 R124, R8.reuse, R120, RZ ;  /* 0x00000078087c723c */ /* 0x050ff000000018ff */
        /* <DEDUP_REMOVED lines=12> */
[C---:B---3--:R-:W-:Y:S08]  /*29e0*/  HMMA.16816.F32 R20, R8.reuse, R16, RZ ;  /* 0x000000100814723c */ /* 0x048ff000000018ff */
        /* <DEDUP_REMOVED lines=14> */
[----:B------:R-:W-:Y:S08]  /*2ad0*/  HMMA.16816.F32 R12, R8, R136, RZ ;  /* 0x00000088080c723c */ /* 0x000ff000000018ff */
[----:B------:R-:W-:Y:S01]  /*2ae0*/  HMMA.16816.F32 R132, R148, R144, R132 ;  /* 0x000000909484723c */ /* 0x000fe20000001884 */
[----:B------:R-:W-:-:S07]  /*2af0*/  VIADD R144, R0, 0x8 ;  /* 0x0000000800907836 */ /* 0x000fce0000000000 */
[----:B------:R-:W-:Y:S01]  /*2b00*/  HMMA.16816.F32 R128, R148, R146, R128 ;  /* 0x000000929480723c */ /* 0x000fe20000001880 */
[----:B------:R-:W-:Y:S01]  /*2b10*/  VIADD R146, R0, 0x1 ;  /* 0x0000000100927836 */ /* 0x000fe20000000000 */
[----:B------:R-:W-:-:S06]  /*2b20*/  ISETP.GE.AND P5, PT, R144, R155, PT ;  /* 0x0000009b9000720c */ /* 0x000fcc0003fa6270 */
[----:B------:R-:W-:Y:S01]  /*2b30*/  HMMA.16816.F32 R8, R8, R138, RZ ;  /* 0x0000008a0808723c */ /* 0x000fe200000018ff */
[----:B------:R-:W2:Y:S01]  /*2b40*/  LDSM.16.M88.4 R136, [R212+0x1800] ;  /* 0x00180000d488783b */ /* 0x000ea20000000200 */
[----:B------:R-:W-:-:S03]  /*2b50*/  ISETP.GE.AND P6, PT, R146, R155, PT ;  /* 0x0000009b9200720c */ /* 0x000fc60003fc6270 */
[----:B------:R-:W3:Y:S01]  /*2b60*/  LDSM.16.M88.4 R144, [R212+0x1c00] ;  /* 0x001c0000d490783b */ /* 0x000ee20000000200 */
[----:B------:R-:W-:Y:S02]  /*2b70*/  ISETP.GE.AND P0, PT, R0, R155, PT ;  /* 0x0000009b0000720c */ /* 0x000fe40003f06270 */
[----:B-1----:R-:W-:Y:S01]  /*2b80*/  HMMA.16816.F32 R124, R148, R140, R124 ;  /* 0x0000008c947c723c */ /* 0x002fe2000000187c */
[----:B------:R-:W-:Y:S02]  /*2b90*/  FSEL R184, R133, -INF , !P6 ;  /* 0xff80000085b87808 */ /* 0x000fe40007000000 */
[----:B------:R-:W-:Y:S02]  /*2ba0*/  FSEL R141, R134, -INF , !P0 ;  /* 0xff800000868d7808 */ /* 0x000fe40004000000 */
[----:B------:R-:W-:-:S03]  /*2bb0*/  FSEL R186, R132, -INF , !P0 ;  /* 0xff80000084ba7808 */ /* 0x000fc60004000000 */
[----:B------:R-:W-:Y:S01]  /*2bc0*/  HMMA.16816.F32 R120, R148, R142, R120 ;  /* 0x0000008e9478723c */ /* 0x000fe20000001878 */
[----:B------:R-:W-:Y:S02]  /*2bd0*/  FSEL R143, R135, -INF , !P6 ;  /* 0xff800000878f7808 */ /* 0x000fe40007000000 */
[----:B------:R-:W1:Y:S01]  /*2be0*/  LDSM.16.M88.4 R132, [R212+0x2000] ;  /* 0x00200000d484783b */ /* 0x000e620000000200 */
[C---:B------:R-:W-:Y:S02]  /*2bf0*/  VIADD R156, R0.reuse, 0x9 ;  /* 0x00000009009c7836 */ /* 0x040fe40000000000 */
[C---:B------:R-:W-:Y:S02]  /*2c00*/  VIADD R158, R0.reuse, 0x10 ;  /* 0x00000010009e7836 */ /* 0x040fe40000000000 */
[----:B------:R-:W-:Y:S01]  /*2c10*/  VIADD R140, R0, 0x11 ;  /* 0x00000011008c7836 */ /* 0x000fe20000000000 */
[-C--:B------:R-:W-:Y:S02]  /*2c20*/  ISETP.GE.AND P4, PT, R156, R155.reuse, PT ;  /* 0x0000009b9c00720c */ /* 0x080fe40003f86270 */
[----:B------:R-:W-:-:S02]  /*2c30*/  ISETP.GE.AND P3, PT, R158, R155, PT ;  /* 0x0000009b9e00720c */ /* 0x000fc40003f66270 */
[-C--:B------:R-:W-:Y:S02]  /*2c40*/  ISETP.GE.AND P2, PT, R140, R155.reuse, PT ;  /* 0x0000009b8c00720c */ /* 0x080fe40003f46270 */
[----:B------:R-:W-:Y:S01]  /*2c50*/  FSEL R192, R129, -INF , !P4 ;  /* 0xff80000081c07808 */ /* 0x000fe20006000000 */
[----:B------:R-:W-:Y:S01]  /*2c60*/  VIADD R140, R0, 0x19 ;  /* 0x00000019008c7836 */ /* 0x000fe20000000000 */
[----:B------:R-:W-:Y:S02]  /*2c70*/  FSEL R129, R126, -INF , !P3 ;  /* 0xff8000007e817808 */ /* 0x000fe40005800000 */
[----:B------:R-:W-:Y:S02]  /*2c80*/  FSEL R200, R124, -INF , !P3 ;  /* 0xff8000007cc87808 */ /* 0x000fe40005800000 */
[----:B------:R-:W-:Y:S01]  /*2c90*/  FSEL R202, R125, -INF , !P2 ;  /* 0xff8000007dca7808 */ /* 0x000fe20005000000 */
[----:B--2---:R-:W-:Y:S01]  /*2ca0*/  HMMA.16816.F32 R116, R148, R136, R116 ;  /* 0x000000889474723c */ /* 0x004fe20000001874 */
[----:B------:R-:W-:-:S07]  /*2cb0*/  ISETP.GE.AND P0, PT, R140, R155, PT ;  /* 0x0000009b8c00720c */ /* 0x000fce0003f06270 */
[----:B------:R-:W-:Y:S01]  /*2cc0*/  HMMA.16816.F32 R112, R148, R138, R112 ;  /* 0x0000008a9470723c */ /* 0x000fe20000001870 */
[----:B------:R-:W-:Y:S02]  /*2cd0*/  FSEL R139, R127, -INF , !P2 ;  /* 0xff8000007f8b7808 */ /* 0x000fe40005000000 */
[----:B------:R-:W2:Y:S01]  /*2ce0*/  LDSM.16.M88.4 R124, [R212+0x2400] ;  /* 0x00240000d47c783b */ /* 0x000ea20000000200 */
[----:B------:R-:W-:Y:S01]  /*2cf0*/  VIADD R140, R0, 0x20 ;  /* 0x00000020008c7836 */ /* 0x000fe20000000000 */
[----:B------:R-:W-:-:S03]  /*2d00*/  FSEL R190, R128, -INF , !P5 ;  /* 0xff80000080be7808 */ /* 0x000fc60006800000 */
[----:B---3--:R-:W-:Y:S01]  /*2d10*/  HMMA.16816.F32 R108, R148, R144, R108 ;  /* 0x00000090946c723c */ /* 0x008fe2000000186c */
[C---:B------:R-:W-:Y:S02]  /*2d20*/  VIADD R128, R0.reuse, 0x29 ;  /* 0x0000002900807836 */ /* 0x040fe40000000000 */
[C---:B------:R-:W-:Y:S02]  /*2d30*/  VIADD R156, R0.reuse, 0x18 ;  /* 0x00000018009c7836 */ /* 0x040fe40000000000 */
[----:B------:R-:W-:Y:S01]  /*2d40*/  VIADD R142, R0, 0x21 ;  /* 0x00000021008e7836 */ /* 0x000fe20000000000 */
[-C--:B------:R-:W-:Y:S02]  /*2d50*/  ISETP.GE.AND P6, PT, R140, R155.reuse, PT ;  /* 0x0000009b8c00720c */ /* 0x080fe40003fc6270 */
[----:B------:R-:W-:Y:S01]  /*2d60*/  FSEL R140, R130, -INF , !P5 ;  /* 0xff800000828c7808 */ /* 0x000fe20006800000 */
[----:B------:R-:W-:Y:S01]  /*2d70*/  VIADD R130, R0, 0x31 ;  /* 0x0000003100827836 */ /* 0x000fe20000000000 */
[-C--:B------:R-:W-:Y:S01]  /*2d80*/  ISETP.GE.AND P3, PT, R128, R155.reuse, PT ;  /* 0x0000009b8000720c */ /* 0x080fe20003f66270 */
[----:B------:R-:W-:Y:S01]  /*2d90*/  VIADD R128, R0, 0x30 ;  /* 0x0000003000807836 */ /* 0x000fe20000000000 */
[----:B------:R-:W-:-:S02]  /*2da0*/  ISETP.GE.AND P1, PT, R156, R155, PT ;  /* 0x0000009b9c00720c */ /* 0x000fc40003f26270 */
[----:B------:R-:W-:Y:S02]  /*2db0*/  ISETP.GE.AND P5, PT, R142, R155, PT ;  /* 0x0000009b8e00720c */ /* 0x000fe40003fa6270 */
[----:B------:R-:W-:Y:S01]  /*2dc0*/  FSEL R204, R121, -INF , !P0 ;  /* 0xff80000079cc7808 */ /* 0x000fe20004000000 */
[----:B-1----:R-:W-:Y:S01]  /*2dd0*/  HMMA.16816.F32 R100, R148, R132, R100 ;  /* 0x000000849464723c */ /* 0x002fe20000001864 */
[----:B------:R-:W-:Y:S02]  /*2de0*/  FSEL R145, R122, -INF , !P1 ;  /* 0xff8000007a917808 */ /* 0x000fe40004800000 */
[----:B------:R-:W-:Y:S02]  /*2df0*/  FSEL R208, R120, -INF , !P1 ;  /* 0xff80000078d07808 */ /* 0x000fe40004800000 */
[----:B------:R-:W-:Y:S02]  /*2e00*/  FSEL R121, R118, -INF , !P6 ;  /* 0xff80000076797808 */ /* 0x000fe40007000000 */
[----:B------:R-:W-:-:S02]  /*2e10*/  FSEL R198, R116, -INF , !P6 ;  /* 0xff80000074c67808 */ /* 0x000fc40007000000 */
[----:B------:R-:W-:Y:S02]  /*2e20*/  FSEL R159, R119, -INF , !P5 ;  /* 0xff800000779f7808 */ /* 0x000fe40006800000 */
[----:B------:R-:W-:Y:S02]  /*2e30*/  FSEL R196, R117, -INF , !P5 ;  /* 0xff80000075c47808 */ /* 0x000fe40006800000 */
[-C--:B------:R-:W-:Y:S01]  /*2e40*/  ISETP.GE.AND P2, PT, R128, R155.reuse, PT ;  /* 0x0000009b8000720c */ /* 0x080fe20003f46270 */
[----:B------:R-:W1:Y:S01]  /*2e50*/  LDSM.16.M88.4 R116, [R212+0x2800] ;  /* 0x00280000d474783b */ /* 0x000e620000000200 */
[----:B------:R-:W-:Y:S01]  /*2e60*/  ISETP.GE.AND P1, PT, R130, R155, PT ;  /* 0x0000009b8200720c */ /* 0x000fe20003f26270 */
[----:B------:R-:W-:Y:S01]  /*2e70*/  HMMA.16816.F32 R96, R148, R134, R96 ;  /* 0x000000869460723c */ /* 0x000fe20000001860 */
[----:B------:R-:W-:Y:S01]  /*2e80*/  FSEL R182, R113, -INF , !P3 ;  /* 0xff80000071b67808 */ /* 0x000fe20005800000 */
[----:B------:R-:W-:Y:S01]  /*2e90*/  VIADD R120, R0, 0x39 ;  /* 0x0000003900787836 */ /* 0x000fe20000000000 */
[----:B------:R-:W-:Y:S01]  /*2ea0*/  FSEL R113, R110, -INF , !P2 ;  /* 0xff8000006e717808 */ /* 0x000fe20005000000 */
[----:B------:R-:W-:Y:S01]  /*2eb0*/  VIADD R136, R0, 0x28 ;  /* 0x0000002800887836 */ /* 0x000fe20000000000 */
[----:B------:R-:W-:-:S02]  /*2ec0*/  FSEL R178, R108, -INF , !P2 ;  /* 0xff8000006cb27808 */ /* 0x000fc40005000000 */
[----:B------:R-:W-:Y:S02]  /*2ed0*/  FSEL R135, R111, -INF , !P1 ;  /* 0xff8000006f877808 */ /* 0x000fe40004800000 */
[----:B------:R-:W-:Y:S02]  /*2ee0*/  FSEL R180, R109, -INF , !P1 ;  /* 0xff8000006db47808 */ /* 0x000fe40004800000 */
[----:B------:R-:W3:Y:S01]  /*2ef0*/  LDSM.16.M88.4 R108, [R212+0x2c00] ;  /* 0x002c0000d46c783b */ /* 0x000ee20000000200 */
[----:B------:R-:W-:Y:S01]  /*2f00*/  FSEL R131, R131, -INF , !P4 ;  /* 0xff80000083837808 */ /* 0x000fe20006000000 */
[----:B------:R-:W-:Y:S01]  /*2f10*/  VIADD R122, R0, 0x41 ;  /* 0x00000041007a7836 */ /* 0x000fe20000000000 */
[-C--:B------:R-:W-:Y:S01]  /*2f20*/  ISETP.GE.AND P6, PT, R120, R155.reuse, PT ;  /* 0x0000009b7800720c */ /* 0x080fe20003fc6270 */
[----:B------:R-:W-:Y:S01]  /*2f30*/  VIADD R120, R0, 0x40 ;  /* 0x0000004000787836 */ /* 0x000fe20000000000 */
[----:B------:R-:W-:Y:S01]  /*2f40*/  ISETP.GE.AND P4, PT, R136, R155, PT ;  /* 0x0000009b8800720c */ /* 0x000fe20003f86270 */
[----:B------:R-:W-:Y:S03]  /*2f50*/  HMMA.16816.F32 R104, R148, R146, R104 ;  /* 0x000000929468723c */ /* 0x000fe60000001868 */
[----:B------:R-:W-:-:S02]  /*2f60*/  FSEL R133, R114, -INF , !P4 ;  /* 0xff80000072857808 */ /* 0x000fc40006000000 */
[----:B------:R-:W-:Y:S02]  /*2f70*/  FSEL R188, R112, -INF , !P4 ;  /* 0xff80000070bc7808 */ /* 0x000fe40006000000 */
[-C--:B------:R-:W-:Y:S02]  /*2f80*/  ISETP.GE.AND P5, PT, R120, R155.reuse, PT ;  /* 0x0000009b7800720c */ /* 0x080fe40003fa6270 */
[----:B------:R-:W-:Y:S02]  /*2f90*/  ISETP.GE.AND P4, PT, R122, R155, PT ;  /* 0x0000009b7a00720c */ /* 0x000fe40003f86270 */
[----:B------:R-:W-:Y:S02]  /*2fa0*/  FSEL R167, R102, -INF , !P5 ;  /* 0xff80000066a77808 */ /* 0x000fe40006800000 */
[----:B------:R-:W-:Y:S02]  /*2fb0*/  FSEL R168, R100, -INF , !P5 ;  /* 0xff80000064a87808 */ /* 0x000fe40006800000 */
[----:B------:R-:W-:-:S02]  /*2fc0*/  FSEL R169, R103, -INF , !P4 ;  /* 0xff80000067a97808 */ /* 0x000fc40006000000 */
[----:B------:R-:W-:Y:S02]  /*2fd0*/  FSEL R170, R101, -INF , !P4 ;  /* 0xff80000065aa7808 */ /* 0x000fe40006000000 */
[----:B------:R-:W4:Y:S01]  /*2fe0*/  LDSM.16.M88.4 R100, [R212+0x3000] ;  /* 0x00300000d464783b */ /* 0x000f220000000200 */
[----:B--2---:R-:W-:Y:S01]  /*2ff0*/  HMMA.16816.F32 R92, R148, R124, R92 ;  /* 0x0000007c945c723c */ /* 0x004fe2000000185c */
[C---:B------:R-:W-:Y:S02]  /*3000*/  VIADD R112, R0.reuse, 0x49 ;  /* 0x0000004900707836 */ /* 0x040fe40000000000 */
[C---:B------:R-:W-:Y:S01]  /*3010*/  VIADD R128, R0.reuse, 0x38 ;  /* 0x0000003800807836 */ /* 0x040fe20000000000 */
[----:B------:R-:W-:Y:S01]  /*3020*/  FSEL R123, R123, -INF , !P0 ;  /* 0xff8000007b7b7808 */ /* 0x000fe20004000000 */
[----:B------:R-:W-:Y:S01]  /*3030*/  VIADD R114, R0, 0x51 ;  /* 0x0000005100727836 */ /* 0x000fe20000000000 */
[-C--:B------:R-:W-:Y:S01]  /*3040*/  ISETP.GE.AND P2, PT, R112, R155.reuse, PT ;  /* 0x0000009b7000720c */ /* 0x080fe20003f46270 */
[----:B------:R-:W-:Y:S01]  /*3050*/  VIADD R112, R0, 0x50 ;  /* 0x0000005000707836 */ /* 0x000fe20000000000 */
[----:B------:R-:W-:Y:S01]  /*3060*/  ISETP.GE.AND P0, PT, R128, R155, PT ;  /* 0x0000009b8000720c */ /* 0x000fe20003f06270 */
[----:B------:R-:W-:-:S03]  /*3070*/  VIADD R120, R0, 0x48 ;  /* 0x0000004800787836 */ /* 0x000fc60000000000 */
[----:B------:R-:W-:Y:S02]  /*3080*/  FSEL R163, R106, -INF , !P0 ;  /* 0xff8000006aa37808 */ /* 0x000fe40004000000 */
[----:B------:R-:W-:Y:S02]  /*3090*/  FSEL R174, R104, -INF , !P0 ;  /* 0xff80000068ae7808 */ /* 0x000fe40004000000 */
[-C--:B------:R-:W-:Y:S02]  /*30a0*/  ISETP.GE.AND P1, PT, R112, R155.reuse, PT ;  /* 0x0000009b7000720c */ /* 0x080fe40003f26270 */
[----:B------:R-:W-:Y:S01]  /*30b0*/  ISETP.GE.AND P0, PT, R114, R155, PT ;  /* 0x0000009b7200720c */ /* 0x000fe20003f06270 */
[----:B------:R-:W-:Y:S01]  /*30c0*/  HMMA.16816.F32 R88, R148, R126, R88 ;  /* 0x0000007e9458723c */ /* 0x000fe20000001858 */
[----:B------:R-:W-:Y:S02]  /*30d0*/  FSEL R164, R97, -INF , !P2 ;  /* 0xff80000061a47808 */ /* 0x000fe40005000000 */
[----:B------:R-:W-:-:S02]  /*30e0*/  FSEL R97, R94, -INF , !P1 ;  /* 0xff8000005e617808 */ /* 0x000fc40004800000 */
[----:B------:R-:W-:Y:S02]  /*30f0*/  FSEL R160, R92, -INF , !P1 ;  /* 0xff8000005ca07808 */ /* 0x000fe40004800000 */
[----:B------:R-:W-:Y:S01]  /*3100*/  FSEL R162, R93, -INF , !P0 ;  /* 0xff8000005da27808 */ /* 0x000fe20004000000 */
[C---:B-1----:R-:W-:Y:S01]  /*3110*/  HMMA.16816.F32 R80, R148.reuse, R118, R80 ;  /* 0x000000769450723c */ /* 0x042fe20000001850 */
[----:B------:R-:W-:Y:S02]  /*3120*/  FSEL R119, R95, -INF , !P0 ;  /* 0xff8000005f777808 */ /* 0x000fe40004000000 */
[----:B------:R-:W1:Y:S01]  /*3130*/  LDSM.16.M88.4 R92, [R212+0x3400] ;  /* 0x00340000d45c783b */ /* 0x000e620000000200 */
[----:B------:R-:W-:Y:S02]  /*3140*/  FSEL R115, R115, -INF , !P3 ;  /* 0xff80000073737808 */ /* 0x000fe40005800000 */
[----:B------:R-:W-:Y:S02]  /*3150*/  ISETP.GE.AND P3, PT, R120, R155, PT ;  /* 0x0000009b7800720c */ /* 0x000fe40003f66270 */
[----:B---3--:R-:W-:Y:S02]  /*3160*/  HMMA.16816.F32 R76, R148, R108, R76 ;  /* 0x0000006c944c723c */ /* 0x008fe4000000184c */
[----:B------:R-:W-:Y:S01]  /*3170*/  FSEL R166, R96, -INF , !P3 ;  /* 0xff80000060a67808 */ /* 0x000fe20005800000 */
[----:B------:R-:W-:-:S02]  /*3180*/  VIADD R96, R0, 0x69 ;  /* 0x0000006900607836 */ /* 0x000fc40000000000 */
[----:B------:R-:W-:-:S03]  /*3190*/  VIADD R112, R0, 0x58 ;  /* 0x0000005800707836 */ /* 0x000fc60000000000 */
[----:B------:R-:W-:Y:S01]  /*31a0*/  HMMA.16816.F32 R84, R148, R116, R84 ;  /* 0x000000749454723c */ /* 0x000fe20000001854 */
[----:B------:R-:W-:Y:S01]  /*31b0*/  VIADD R104, R0, 0x59 ;  /* 0x0000005900687836 */ /* 0x000fe20000000000 */
[----:B------:R-:W-:Y:S02]  /*31c0*/  FSEL R165, R107, -INF , !P6 ;  /* 0xff8000006ba57808 */ /* 0x000fe40007000000 */
[----:B------:R-:W-:Y:S02]  /*31d0*/  FSEL R172, R105, -INF , !P6 ;  /* 0xff80000069ac7808 */ /* 0x000fe40007000000 */
[----:B------:R-:W-:Y:S01]  /*31e0*/  FSEL R173, R98, -INF , !P3 ;  /* 0xff80000062ad7808 */ /* 0x000fe20005800000 */
[----:B------:R-:W-:Y:S01]  /*31f0*/  VIADD R98, R0, 0x71 ;  /* 0x0000007100627836 */ /* 0x000fe20000000000 */
[-C--:B------:R-:W-:Y:S01]  /*3200*/  ISETP.GE.AND P1, PT, R96, R155.reuse, PT ;  /* 0x0000009b6000720c */ /* 0x080fe20003f26270 */
[----:B------:R-:W-:Y:S01]  /*3210*/  VIADD R96, R0, 0x70 ;  /* 0x0000007000607836 */ /* 0x000fe20000000000 */
[----:B------:R-:W-:-:S02]  /*3220*/  ISETP.GE.AND P6, PT, R112, R155, PT ;  /* 0x0000009b7000720c */ /* 0x000fc40003fc6270 */
[-C--:B------:R-:W-:Y:S01]  /*3230*/  ISETP.GE.AND P5, PT, R104, R155.reuse, PT ;  /* 0x0000009b6800720c */ /* 0x080fe20003fa6270 */
[----:B------:R-:W-:Y:S01]  /*3240*/  VIADD R104, R0, 0x60 ;  /* 0x0000006000687836 */ /* 0x000fe20000000000 */
[----:B------:R-:W-:Y:S01]  /*3250*/  FSEL R177, R90, -INF , !P6 ;  /* 0xff8000005ab17808 */ /* 0x000fe20007000000 */
[----:B----4-:R-:W-:Y:S01]  /*3260*/  HMMA.16816.F32 R68, R148, R100, R68 ;  /* 0x000000649444723c */ /* 0x010fe20000001844 */
[----:B------:R-:W-:Y:S02]  /*3270*/  FSEL R158, R88, -INF , !P6 ;  /* 0xff800000589e7808 */ /* 0x000fe40007000000 */
[-C--:B------:R-:W-:Y:S02]  /*3280*/  ISETP.GE.AND P0, PT, R96, R155.reuse, PT ;  /* 0x0000009b6000720c */ /* 0x080fe40003f06270 */
[-C--:B------:R-:W-:Y:S01]  /*3290*/  ISETP.GE.AND P6, PT, R98, R155.reuse, PT ;  /* 0x0000009b6200720c */ /* 0x080fe20003fc6270 */
[----:B------:R-:W-:Y:S01]  /*32a0*/  VIADD R88, R0, 0x79 ;  /* 0x0000007900587836 */ /* 0x000fe20000000000 */
[----:B------:R-:W-:Y:S01]  /*32b0*/  ISETP.GE.AND P4, PT, R104, R155, PT ;  /* 0x0000009b6800720c */ /* 0x000fe20003f86270 */
[----:B------:R-:W-:Y:S01]  /*32c0*/  VIADD R106, R0, 0x61 ;  /* 0x00000061006a7836 */ /* 0x000fe20000000000 */
[----:B------:R-:W-:Y:S01]  /*32d0*/  FSEL R187, R78, -INF , !P0 ;  /* 0xff8000004ebb7808 */ /* 0x000fe20004000000 */
[----:B------:R-:W-:Y:S01]  /*32e0*/  VIADD R104, R0, 0x68 ;  /* 0x0000006800687836 */ /* 0x000fe20000000000 */
[----:B------:R-:W-:-:S02]  /*32f0*/  FSEL R134, R76, -INF , !P0 ;  /* 0xff8000004c867808 */ /* 0x000fc40004000000 */
[----:B------:R-:W-:Y:S02]  /*3300*/  FSEL R189, R79, -INF , !P6 ;  /* 0xff8000004fbd7808 */ /* 0x000fe40007000000 */
[----:B------:R-:W-:Y:S02]  /*3310*/  FSEL R136, R77, -INF , !P6 ;  /* 0xff8000004d887808 */ /* 0x000fe40007000000 */
[----:B------:R-:W2:Y:S01]  /*3320*/  LDSM.16.M88.4 R76, [R212+0x3c00] ;  /* 0x003c0000d44c783b */ /* 0x000ea20000000200 */
[----:B------:R-:W-:Y:S01]  /*3330*/  HMMA.16816.F32 R72, R148, R110, R72 ;  /* 0x0000006e9448723c */ /* 0x000fe20000001848 */
[----:B------:R-:W-:Y:S02]  /*3340*/  FSEL R111, R86, -INF , !P4 ;  /* 0xff800000566f7808 */ /* 0x000fe40006000000 */
[----:B------:R-:W-:Y:S01]  /*3350*/  FSEL R144, R84, -INF , !P4 ;  /* 0xff80000054907808 */ /* 0x000fe20006000000 */
[----:B------:R-:W-:Y:S01]  /*3360*/  VIADD R90, R0, 0x81 ;  /* 0x00000081005a7836 */ /* 0x000fe20000000000 */
[----:B------:R-:W-:-:S02]  /*3370*/  FSEL R175, R99, -INF , !P2 ;  /* 0xff80000063af7808 */ /* 0x000fc40005000000 */
[-C--:B------:R-:W-:Y:S01]  /*3380*/  ISETP.GE.AND P4, PT, R88, R155.reuse, PT ;  /* 0x0000009b5800720c */ /* 0x080fe20003f86270 */
[----:B------:R-:W-:Y:S01]  /*3390*/  VIADD R88, R0, 0x80 ;  /* 0x0000008000587836 */ /* 0x000fe20000000000 */
[-C--:B------:R-:W-:Y:S02]  /*33a0*/  ISETP.GE.AND P3, PT, R106, R155.reuse, PT ;  /* 0x0000009b6a00720c */ /* 0x080fe40003f66270 */
[----:B------:R-:W-:Y:S02]  /*33b0*/  ISETP.GE.AND P2, PT, R104, R155, PT ;  /* 0x0000009b6800720c */ /* 0x000fe40003f46270 */
[----:B------:R-:W-:Y:S02]  /*33c0*/  FSEL R181, R87, -INF , !P3 ;  /* 0xff80000057b57808 */ /* 0x000fe40005800000 */
[----:B------:R-:W-:Y:S02]  /*33d0*/  FSEL R146, R85, -INF , !P3 ;  /* 0xff80000055927808 */ /* 0x000fe40005800000 */
[----:B------:R-:W-:Y:S01]  /*33e0*/  FSEL R185, R82, -INF , !P2 ;  /* 0xff80000052b97808 */ /* 0x000fe20005000000 */
[----:B------:R-:W3:Y:S01]  /*33f0*/  LDSM.16.M88.4 R84, [R212+0x3800] ;  /* 0x00380000d454783b */ /* 0x000ee20000000200 */
[----:B------:R-:W-:-:S02]  /*3400*/  FSEL R142, R80, -INF , !P2 ;  /* 0xff800000508e7808 */ /* 0x000fc40005000000 */
[-C--:B------:R-:W-:Y:S02]  /*3410*/  ISETP.GE.AND P3, PT, R88, R155.reuse, PT ;  /* 0x0000009b5800720c */ /* 0x080fe40003f66270 */
[----:B------:R-:W-:Y:S02]  /*3420*/  ISETP.GE.AND P2, PT, R90, R155, PT ;  /* 0x0000009b5a00720c */ /* 0x000fe40003f46270 */
[----:B------:R-:W-:Y:S02]  /*3430*/  FSEL R197, R70, -INF , !P3 ;  /* 0xff80000046c57808 */ /* 0x000fe40005800000 */
[----:B------:R-:W-:Y:S02]  /*3440*/  FSEL R126, R68, -INF , !P3 ;  /* 0xff800000447e7808 */ /* 0x000fe40005800000 */
[----:B------:R-:W-:Y:S02]  /*3450*/  FSEL R199, R71, -INF , !P2 ;  /* 0xff80000047c77808 */ /* 0x000fe40005000000 */
[----:B------:R-:W-:Y:S01]  /*3460*/  FSEL R128, R69, -INF , !P2 ;  /* 0xff80000045807808 */ /* 0x000fe20005000000 */
[----:B------:R-:W-:Y:S01]  /*3470*/  HMMA.16816.F32 R64, R148, R102, R64 ;  /* 0x000000669440723c */ /* 0x000fe20000001840 */
[----:B------:R-:W4:Y:S01]  /*3480*/  LDSM.16.M88.4 R68, [R212+0x4000] ;  /* 0x00400000d444783b */ /* 0x000f220000000200 */
[----:B------:R-:W-:-:S06]  /*3490*/  VIADD R80, R0, 0x89 ;  /* 0x0000008900507836 */ /* 0x000fcc0000000000 */
[----:B-1----:R-:W-:Y:S01]  /*34a0*/  HMMA.16816.F32 R60, R148, R92, R60 ;  /* 0x0000005c943c723c */ /* 0x002fe2000000183c */
[C---:B------:R-:W-:Y:S01]  /*34b0*/  VIADD R96, R0.reuse, 0x78 ;  /* 0x0000007800607836 */ /* 0x040fe20000000000 */
[----:B------:R-:W-:Y:S01]  /*34c0*/  FSEL R179, R91, -INF , !P5 ;  /* 0xff8000005bb37808 */ /* 0x000fe20006800000 */
[----:B------:R-:W-:Y:S01]  /*34d0*/  VIADD R82, R0, 0x91 ;  /* 0x0000009100527836 */ /* 0x000fe20000000000 */
[----:B------:R-:W-:Y:S02]  /*34e0*/  FSEL R156, R89, -INF , !P5 ;  /* 0xff800000599c7808 */ /* 0x000fe40006800000 */
[-C--:B------:R-:W-:Y:S01]  /*34f0*/  ISETP.GE.AND P0, PT, R80, R155.reuse, PT ;  /* 0x0000009b5000720c */ /* 0x080fe20003f06270 */
[----:B------:R-:W-:Y:S01]  /*3500*/  VIADD R80, R0, 0x90 ;  /* 0x0000009000507836 */ /* 0x000fe20000000000 */
[----:B------:R-:W-:-:S04]  /*3510*/  ISETP.GE.AND P5, PT, R96, R155, PT ;  /* 0x0000009b6000720c */ /* 0x000fc80003fa6270 */
[----:B------:R-:W-:Y:S02]  /*3520*/  FSEL R191, R74, -INF , !P5 ;  /* 0xff8000004abf7808 */ /* 0x000fe40006800000 */
[----:B------:R-:W-:Y:S02]  /*3530*/  FSEL R132, R72, -INF , !P5 ;  /* 0xff80000048847808 */ /* 0x000fe40006800000 */
[-C--:B------:R-:W-:Y:S02]  /*3540*/  ISETP.GE.AND P6, PT, R80, R155.reuse, PT ;  /* 0x0000009b5000720c */ /* 0x080fe40003fc6270 */
[----:B------:R-:W-:Y:S02]  /*3550*/  ISETP.GE.AND P5, PT, R82, R155, PT ;  /* 0x0000009b5200720c */ /* 0x000fe40003fa6270 */
[----:B------:R-:W-:Y:S02]  /*3560*/  FSEL R122, R65, -INF , !P0 ;  /* 0xff800000417a7808 */ /* 0x000fe40004000000 */
[----:B------:R-:W-:-:S02]  /*3570*/  FSEL R65, R62, -INF , !P6 ;  /* 0xff8000003e417808 */ /* 0x000fc40007000000 */
[----:B------:R-:W-:Y:S02]  /*3580*/  FSEL R118, R60, -INF , !P6 ;  /* 0xff8000003c767808 */ /* 0x000fe40007000000 */
[----:B------:R-:W-:Y:S02]  /*3590*/  FSEL R203, R63, -INF , !P5 ;  /* 0xff8000003fcb7808 */ /* 0x000fe40006800000 */
[----:B------:R-:W-:Y:S02]  /*35a0*/  FSEL R120, R61, -INF , !P5 ;  /* 0xff8000003d787808 */ /* 0x000fe40006800000 */
[----:B------:R-:W1:Y:S01]  /*35b0*/  LDSM.16.M88.4 R60, [R212+0x4400] ;  /* 0x00440000d43c783b */ /* 0x000e620000000200 */
[C---:B--2---:R-:W-:Y:S08]  /*35c0*/  HMMA.16816.F32 R44, R148.reuse, R76, R44 ;  /* 0x0000004c942c723c */ /* 0x044ff0000000182c */
[----:B------:R-:W-:Y:S01]  /*35d0*/  HMMA.16816.F32 R76, R148, R78, R40 ;  /* 0x0000004e944c723c */ /* 0x000fe20000001828 */
[----:B------:R-:W2:Y:S01]  /*35e0*/  LDSM.16.M88.4 R40, [R212+0x4800] ;  /* 0x00480000d428783b */ /* 0x000ea20000000200 */
[----:B------:R-:W-:-:S06]  /*35f0*/  VIADD R72, R0, 0x99 ;  /* 0x0000009900487836 */ /* 0x000fcc0000000000 */
[----:B---3--:R-:W-:Y:S01]  /*3600*/  HMMA.16816.F32 R52, R148, R84, R52 ;  /* 0x000000549434723c */ /* 0x008fe20000001834 */
[----:B------:R-:W-:-:S07]  /*3610*/  VIADD R88, R0, 0x88 ;  /* 0x0000008800587836 */ /* 0x000fce0000000000 */
[C---:B----4-:R-:W-:Y:S08]  /*3620*/  HMMA.16816.F32 R36, R148.reuse, R68, R36 ;  /* 0x000000449424723c */ /* 0x050ff00000001824 */
[----:B------:R-:W-:Y:S01]  /*3630*/  HMMA.16816.F32 R68, R148, R70, R32 ;  /* 0x000000469444723c */ /* 0x000fe20000001820 */
[----:B------:R-:W3:Y:S01]  /*3640*/  LDSM.16.M88.4 R32, [R212+0x4c00] ;  /* 0x004c0000d420783b */ /* 0x000ee20000000200 */
[----:B------:R-:W-:-:S06]  /*3650*/  ISETP.GE.AND P3, PT, R72, R155, PT ;  /* 0x0000009b4800720c */ /* 0x000fcc0003f66270 */
[----:B------:R-:W-:Y:S01]  /*3660*/  HMMA.16816.F32 R56, R148, R94, R56 ;  /* 0x0000005e9438723c */ /* 0x000fe20000001838 */
[----:B------:R-:W-:Y:S01]  /*3670*/  FSEL R83, R83, -INF , !P1 ;  /* 0xff80000053537808 */ /* 0x000fe20004800000 */
[----:B------:R-:W-:Y:S01]  /*3680*/  VIADD R72, R0, 0xa0 ;  /* 0x000000a000487836 */ /* 0x000fe20000000000 */
[----:B------:R-:W-:-:S05]  /*3690*/  FSEL R138, R81, -INF , !P1 ;  /* 0xff800000518a7808 */ /* 0x000fca0004800000 */
[C---:B------:R-:W-:Y:S01]  /*36a0*/  HMMA.16816.F32 R48, R148.reuse, R86, R48 ;  /* 0x000000569430723c */ /* 0x040fe20000001830 */
[-C--:B------:R-:W-:Y:S01]  /*36b0*/  ISETP.GE.AND P1, PT, R88, R155.reuse, PT ;  /* 0x0000009b5800720c */ /* 0x080fe20003f26270 */
[----:B------:R-:W-:Y:S01]  /*36c0*/  VIADD R74, R0, 0xa1 ;  /* 0x000000a1004a7836 */ /* 0x000fe20000000000 */
[-C--:B------:R-:W-:Y:S01]  /*36d0*/  ISETP.GE.AND P2, PT, R72, R155.reuse, PT ;  /* 0x0000009b4800720c */ /* 0x080fe20003f46270 */
[----:B------:R-:W-:Y:S01]  /*36e0*/  VIADD R80, R0, 0x98 ;  /* 0x0000009800507836 */ /* 0x000fe20000000000 */
[----:B------:R-:W-:Y:S01]  /*36f0*/  FSEL R124, R64, -INF , !P1 ;  /* 0xff800000407c7808 */ /* 0x000fe20004800000 */
[----:B------:R-:W-:Y:S01]  /*3700*/  VIADD R64, R0, 0xa9 ;  /* 0x000000a900407836 */ /* 0x000fe20000000000 */
[----:B------:R-:W-:Y:S01]  /*3710*/  FSEL R201, R66, -INF , !P1 ;  /* 0xff80000042c97808 */ /* 0x000fe20004800000 */
[----:B------:R-:W-:Y:S01]  /*3720*/  VIADD R72, R0, 0xa8 ;  /* 0x000000a800487836 */ /* 0x000fe20000000000 */
[----:B------:R-:W-:Y:S01]  /*3730*/  FSEL R110, R52, -INF , !P2 ;  /* 0xff800000346e7808 */ /* 0x000fe20005000000 */
[----:B------:R-:W-:Y:S01]  /*3740*/  VIADD R52, R0, 0xc0 ;  /* 0x000000c000347836 */ /* 0x000fe20000000000 */
[-C--:B------:R-:W-:Y:S01]  /*3750*/  ISETP.GE.AND P1, PT, R74, R155.reuse, PT ;  /* 0x0000009b4a00720c */ /* 0x080fe20003f26270 */
[----:B-1----:R-:W-:Y:S01]  /*3760*/  HMMA.16816.F32 R28, R148, R60, R28 ;  /* 0x0000003c941c723c */ /* 0x002fe2000000181c */
[----:B------:R-:W-:Y:S01]  /*3770*/  ISETP.GE.AND P6, PT, R64, R155, PT ;  /* 0x0000009b4000720c */ /* 0x000fe20003fc6270 */
[----:B------:R-:W-:Y:S01]  /*3780*/  VIADD R64, R0, 0xb0 ;  /* 0x000000b000407836 */ /* 0x000fe20000000000 */
[----:B------:R-:W-:Y:S01]  /*3790*/  FSEL R114, R57, -INF , !P3 ;  /* 0xff80000039727808 */ /* 0x000fe20005800000 */
[----:B------:R-:W-:-:S04]  /*37a0*/  DEPBAR.LE SB0, 0x0 ;  /* 0x000080000000791a */ /* 0x000fc80000000000 */
[----:B------:R-:W-:Y:S02]  /*37b0*/  FSEL R67, R67, -INF , !P0 ;  /* 0xff80000043437808 */ /* 0x000fe40004000000 */
[----:B------:R-:W-:Y:S01]  /*37c0*/  FSEL R57, R54, -INF , !P2 ;  /* 0xff80000036397808 */ /* 0x000fe20005000000 */
[----:B------:R-:W-:Y:S01]  /*37d0*/  VIADD R54, R0, 0xc1 ;  /* 0x000000c100367836 */ /* 0x000fe20000000000 */
[----:B------:R-:W-:Y:S02]  /*37e0*/  FSEL R55, R55, -INF , !P1 ;  /* 0xff80000037377808 */ /* 0x000fe40004800000 */
[----:B------:R-:W-:Y:S02]  /*37f0*/  FSEL R112, R53, -INF , !P1 ;  /* 0xff80000035707808 */ /* 0x000fe40004800000 */
[-C--:B------:R-:W-:Y:S02]  /*3800*/  ISETP.GE.AND P0, PT, R72, R155.reuse, PT ;  /* 0x0000009b4800720c */ /* 0x080fe40003f06270 */
[-C--:B------:R-:W-:Y:S01]  /*3810*/  ISETP.GE.AND P1, PT, R52, R155.reuse, PT ;  /* 0x0000009b3400720c */ /* 0x080fe20003f26270 */
[C---:B------:R-:W-:Y:S01]  /*3820*/  VIADD R52, R0.reuse, 0xc8 ;  /* 0x000000c800347836 */ /* 0x040fe20000000000 */
[----:B------:R-:W-:Y:S01]  /*3830*/  FSEL R193, R75, -INF , !P4 ;  /* 0xff8000004bc17808 */ /* 0x000fe20006000000 */
[----:B------:R-:W-:Y:S01]  /*3840*/  VIADD R66, R0, 0xb1 ;  /* 0x000000b100427836 */ /* 0x000fe20000000000 */
[----:B------:R-:W-:Y:S01]  /*3850*/  FSEL R130, R73, -INF , !P4 ;  /* 0xff80000049827808 */ /* 0x000fe20006000000 */
[----:B--2---:R-:W-:Y:S01]  /*3860*/  HMMA.16816.F32 R16, R148, R42, R16 ;  /* 0x0000002a9410723c */ /* 0x004fe20000001810 */
[----:B------:R-:W-:-:S02]  /*3870*/  ISETP.GE.AND P4, PT, R80, R155, PT ;  /* 0x0000009b5000720c */ /* 0x000fc40003f86270 */
[-C--:B------:R-:W-:Y:S02]  /*3880*/  ISETP.GE.AND P5, PT, R64, R155.reuse, PT ;  /* 0x0000009b4000720c */ /* 0x080fe40003fa6270 */
[----:B------:R-:W-:Y:S02]  /*3890*/  FSEL R207, R50, -INF , !P0 ;  /* 0xff80000032cf7808 */ /* 0x000fe40004000000 */
[----:B------:R-:W-:Y:S02]  /*38a0*/  FSEL R108, R48, -INF , !P0 ;  /* 0xff800000306c7808 */ /* 0x000fe40004000000 */
[----:B------:R-:W-:Y:S02]  /*38b0*/  ISETP.GE.AND P0, PT, R54, R155, PT ;  /* 0x0000009b3600720c */ /* 0x000fe40003f06270 */
[----:B------:R-:W-:Y:S02]  /*38c0*/  FSEL R209, R51, -INF , !P6 ;  /* 0xff80000033d17808 */ /* 0x000fe40007000000 */
[----:B------:R-:W-:-:S02]  /*38d0*/  FSEL R106, R49, -INF , !P6 ;  /* 0xff800000316a7808 */ /* 0x000fc40007000000 */
[----:B------:R-:W-:Y:S01]  /*38e0*/  FSEL R247, R38, -INF , !P1 ;  /* 0xff80000026f77808 */ /* 0x000fe20004800000 */
[----:B------:R-:W-:Y:S01]  /*38f0*/  VIADD R38, R0, 0xe1 ;  /* 0x000000e100267836 */ /* 0x000fe20000000000 */
[----:B------:R-:W-:Y:S02]  /*3900*/  FSEL R205, R58, -INF , !P4 ;  /* 0xff8000003acd7808 */ /* 0x000fe40006000000 */
[----:B------:R-:W-:Y:S02]  /*3910*/  FSEL R116, R56, -INF , !P4 ;  /* 0xff80000038747808 */ /* 0x000fe40006000000 */
[-C--:B------:R-:W-:Y:S02]  /*3920*/  ISETP.GE.AND P6, PT, R52, R155.reuse, PT ;  /* 0x0000009b3400720c */ /* 0x080fe40003fc6270 */
[----:B------:R-:W-:Y:S01]  /*3930*/  FSEL R104, R44, -INF , !P5 ;  /* 0xff8000002c687808 */ /* 0x000fe20006800000 */
[----:B------:R-:W-:Y:S01]  /*3940*/  VIADD R44, R0, 0xd0 ;  /* 0x000000d0002c7836 */ /* 0x000fe20000000000 */
[----:B------:R-:W-:-:S02]  /*3950*/  ISETP.GE.AND P4, PT, R66, R155, PT ;  /* 0x0000009b4200720c */ /* 0x000fc40003f86270 */
[----:B------:R-:W-:Y:S01]  /*3960*/  FSEL R88, R37, -INF , !P0 ;  /* 0xff80000025587808 */ /* 0x000fe20004000000 */
[----:B------:R-:W-:Y:S01]  /*3970*/  VIADD R64, R0, 0xb8 ;  /* 0x000000b800407836 */ /* 0x000fe20000000000 */
[----:B------:R-:W-:Y:S02]  /*3980*/  FSEL R37, R70, -INF , !P6 ;  /* 0xff80000046257808 */ /* 0x000fe40007000000 */
[----:B------:R-:W-:Y:S01]  /*3990*/  FSEL R84, R68, -INF , !P6 ;  /* 0xff80000044547808 */ /* 0x000fe20007000000 */
[----:B------:R-:W-:Y:S01]  /*39a0*/  VIADD R56, R0, 0xb9 ;  /* 0x000000b900387836 */ /* 0x000fe20000000000 */
[----:B------:R-:W-:Y:S01]  /*39b0*/  FSEL R213, R47, -INF , !P4 ;  /* 0xff8000002fd57808 */ /* 0x000fe20006000000 */
[----:B------:R-:W-:Y:S01]  /*39c0*/  HMMA.16816.F32 R24, R148, R62, R24 ;  /* 0x0000003e9418723c */ /* 0x000fe20000001818 */
[----:B------:R-:W-:Y:S02]  /*39d0*/  FSEL R102, R45, -INF , !P4 ;  /* 0xff8000002d667808 */ /* 0x000fe40006000000 */
[-C--:B------:R-:W-:Y:S01]  /*39e0*/  ISETP.GE.AND P6, PT, R38, R155.reuse, PT ;  /* 0x0000009b2600720c */ /* 0x080fe20003fc6270 */
[----:B------:R-:W-:Y:S01]  /*39f0*/  VIADD R38, R0, 0xe9 ;  /* 0x000000e900267836 */ /* 0x000fe20000000000 */
[----:B------:R-:W-:-:S03]  /*3a00*/  ISETP.GE.AND P4, PT, R44, R155, PT ;  /* 0x0000009b2c00720c */ /* 0x000fc60003f86270 */
[C---:B------:R-:W-:Y:S01]  /*3a10*/  HMMA.16816.F32 R20, R148.reuse, R40, R20 ;  /* 0x000000289414723c */ /* 0x040fe20000001814 */
[----:B------:R-:W-:Y:S01]  /*3a20*/  FSEL R59, R59, -INF , !P3 ;  /* 0xff8000003b3b7808 */ /* 0x000fe20005800000 */
[----:B------:R-:W-:Y:S01]  /*3a30*/  VIADD R48, R0, 0xc9 ;  /* 0x000000c900307836 */ /* 0x000fe20000000000 */
[----:B------:R-:W-:Y:S01]  /*3a40*/  FSEL R211, R46, -INF , !P5 ;  /* 0xff8000002ed37808 */ /* 0x000fe20006800000 */
[----:B------:R-:W-:Y:S01]  /*3a50*/  VIADD R46, R0, 0xd1 ;  /* 0x000000d1002e7836 */ /* 0x000fe20000000000 */
[-C--:B------:R-:W-:Y:S01]  /*3a60*/  ISETP.GE.AND P3, PT, R64, R155.reuse, PT ;  /* 0x0000009b4000720c */ /* 0x080fe20003f66270 */
[----:B------:R-:W-:Y:S01]  /*3a70*/  VIADD R44, R0, 0xd8 ;  /* 0x000000d8002c7836 */ /* 0x000fe20000000000 */
[----:B------:R-:W-:Y:S01]  /*3a80*/  FSEL R183, R30, -INF , !P4 ;  /* 0xff8000001eb77808 */ /* 0x000fe20006000000 */
[----:B---3--:R-:W-:Y:S01]  /*3a90*/  HMMA.16816.F32 R8, R148, R34, R8 ;  /* 0x000000229408723c */ /* 0x008fe20000001808 */
[----:B------:R-:W-:Y:S02]  /*3aa0*/  FSEL R42, R28, -INF , !P4 ;  /* 0xff8000001c2a7808 */ /* 0x000fe40006000000 */
[----:B------:R-:W-:-:S02]  /*3ab0*/  ISETP.GE.AND P2, PT, R56, R155, PT ;  /* 0x0000009b3800720c */ /* 0x000fc40003f46270 */
[----:B------:R-:W-:-:S03]  /*3ac0*/  ISETP.GE.AND P4, PT, R38, R155, PT ;  /* 0x0000009b2600720c */ /* 0x000fc60003f86270 */
[----:B------:R-:W-:Y:S01]  /*3ad0*/  HMMA.16816.F32 R12, R148, R32, R12 ;  /* 0x00000020940c723c */ /* 0x000fe2000000180c */
        /* <DEDUP_REMOVED lines=8> */
[----:B------:R-:W-:Y:S02]  /*3b60*/  FSEL R94, R77, -INF , !P2 ;  /* 0xff8000004d5e7808 */ /* 0x000fe40005000000 */
[----:B------:R-:W-:Y:S02]  /*3b70*/  FSEL R103, R19, -INF , !P4 ;  /* 0xff80000013677808 */ /* 0x000fe40006000000 */
[----:B------:R-:W-:Y:S02]  /*3b80*/  FSEL R51, R17, -INF , !P4 ;  /* 0xff80000011337808 */ /* 0x000fe40006000000 */
[----:B------:R-:W-:Y:S01]  /*3b90*/  ISETP.GE.AND P2, PT, R44, R155, PT ;  /* 0x0000009b2c00720c */ /* 0x000fe20003f46270 */
[----:B------:R-:W-:Y:S01]  /*3ba0*/  VIADD R44, R0, 0xe0 ;  /* 0x000000e0002c7836 */ /* 0x000fe20000000000 */
[----:B------:R-:W-:Y:S02]  /*3bb0*/  ISETP.GT.AND P4, PT, R231, R222, PT ;  /* 0x000000dee700720c */ /* 0x000fe40003f84270 */
[----:B------:R-:W-:-:S02]  /*3bc0*/  FSEL R195, R71, -INF , !P5 ;  /* 0xff80000047c37808 */ /* 0x000fc40006800000 */
[----:B------:R-:W-:Y:S01]  /*3bd0*/  FSEL R7, R69, -INF , !P5 ;  /* 0xff80000045077808 */ /* 0x000fe20006800000 */
[----:B------:R-:W-:Y:S01]  /*3be0*/  VIADD R30, R0, 0xf1 ;  /* 0x000000f1001e7836 */ /* 0x000fe20000000000 */
[-C--:B------:R-:W-:Y:S01]  /*3bf0*/  ISETP.GE.AND P5, PT, R36, R155.reuse, PT ;  /* 0x0000009b2400720c */ /* 0x080fe20003fa6270 */
[----:B------:R-:W-:Y:S01]  /*3c00*/  VIADD R36, R0, 0xf0 ;  /* 0x000000f000247836 */ /* 0x000fe20000000000 */
[-C--:B------:R-:W-:Y:S01]  /*3c10*/  ISETP.GE.AND P1, PT, R46, R155.reuse, PT ;  /* 0x0000009b2e00720c */ /* 0x080fe20003f26270 */
[C---:B------:R-:W-:Y:S01]  /*3c20*/  VIADD R28, R0.reuse, 0xf8 ;  /* 0x000000f8001c7836 */ /* 0x040fe20000000000 */
[----:B------:R-:W-:Y:S01]  /*3c30*/  FSEL R39, R39, -INF , !P0 ;  /* 0xff80000027277808 */ /* 0x000fe20004000000 */
[----:B------:R-:W-:Y:S01]  /*3c40*/  VIADD R0, R0, 0xf9 ;  /* 0x000000f900007836 */ /* 0x000fe20000000000 */
[----:B------:R-:W-:Y:S02]  /*3c50*/  ISETP.GE.AND P0, PT, R44, R155, PT ;  /* 0x0000009b2c00720c */ /* 0x000fe40003f06270 */
[----:B------:R-:W-:-:S02]  /*3c60*/  FSEL R157, R27, -INF , !P1 ;  /* 0xff8000001b9d7808 */ /* 0x000fc40004800000 */
[----:B------:R-:W-:Y:S02]  /*3c70*/  FSEL R41, R25, -INF , !P1 ;  /* 0xff80000019297808 */ /* 0x000fe40004800000 */
[----:B------:R-:W-:Y:S02]  /*3c80*/  FSEL R171, R31, -INF , !P3 ;  /* 0xff8000001fab7808 */ /* 0x000fe40005800000 */
[----:B------:R-:W-:Y:S02]  /*3c90*/  FSEL R40, R29, -INF , !P3 ;  /* 0xff8000001d287808 */ /* 0x000fe40005800000 */
[----:B------:R-:W-:Y:S02]  /*3ca0*/  FSEL R161, R26, -INF , !P2 ;  /* 0xff8000001aa17808 */ /* 0x000fe40005000000 */
[----:B------:R-:W-:Y:S02]  /*3cb0*/  FSEL R43, R24, -INF , !P2 ;  /* 0xff800000182b7808 */ /* 0x000fe40005000000 */
[----:B------:R-:W-:-:S02]  /*3cc0*/  ISETP.GE.AND P1, PT, R28, R155, PT ;  /* 0x0000009b1c00720c */ /* 0x000fc40003f26270 */
[----:B------:R-:W-:Y:S02]  /*3cd0*/  FSEL R147, R22, -INF , !P0 ;  /* 0xff80000016937808 */ /* 0x000fe40004000000 */
[----:B------:R-:W-:Y:S01]  /*3ce0*/  FSEL R54, R20, -INF , !P0 ;  /* 0xff80000014367808 */ /* 0x000fe20004000000 */
[----:B------:R-:W-:Y:S01]  /*3cf0*/  BSSY.RECONVERGENT B1, `(.L_x_592) ;  /* 0x0000079000017945 */ /* 0x000fe20003800200 */
[-C--:B------:R-:W-:Y:S02]  /*3d00*/  ISETP.GE.AND P3, PT, R36, R155.reuse, PT ;  /* 0x0000009b2400720c */ /* 0x080fe40003f66270 */
[-C--:B------:R-:W-:Y:S02]  /*3d10*/  ISETP.GE.AND P2, PT, R30, R155.reuse, PT ;  /* 0x0000009b1e00720c */ /* 0x080fe40003f46270 */
[----:B------:R-:W-:Y:S02]  /*3d20*/  ISETP.GE.AND P0, PT, R0, R155, PT ;  /* 0x0000009b0000720c */ /* 0x000fe40003f06270 */
        /* <DEDUP_REMOVED lines=12> */
[----:B------:R-:W-:Y:S01]  /*3df0*/  LOP3.LUT R8, R223, 0x1, RZ, 0xc0, !PT ;  /* 0x00000001df087812 */ /* 0x000fe200078ec0ff */
        /* <DEDUP_REMOVED lines=15> */
.L_x_595:
[----:B------:R-:W2:Y:S01]  /*3ef0*/  LD.E R15, desc[UR4][R2.64+0x170] ;  /* 0x00017004020f7980 */ /* 0x000ea2000c101900 */
[----:B------:R-:W-:Y:S02]  /*3f00*/  IADD3 R13, PT, PT, R242, -0x100, RZ ;  /* 0xffffff00f20d7810 */ /* 0x000fe40007ffe0ff */
[----:B------:R-:W-:Y:S02]  /*3f10*/  IABS R10, R242 ;  /* 0x000000f2000a7213 */ /* 0x000fe40000000000 */
[-C--:B--2---:R-:W-:Y:S02]  /*3f20*/  IABS R11, R15.reuse ;  /* 0x0000000f000b7213 */ /* 0x084fe40000000000 */
[----:B------:R-:W-:Y:S02]  /*3f30*/  IABS R9, R15 ;  /* 0x0000000f00097213 */ /* 0x000fe40000000000 */
[----:B------:R-:W1:Y:S03]  /*3f40*/  I2F.RP R12, R11 ;  /* 0x0000000b000c7306 */ /* 0x000e660000209400 */
[----:B------:R-:W-:-:S05]  /*3f50*/  IMAD.MOV R9, RZ, RZ, -R9 ;  /* 0x000000ffff097224 */ /* 0x000fca00078e0a09 */
[----:B-1----:R-:W1:Y:S02]  /*3f60*/  MUFU.RCP R18, R12 ;  /* 0x0000000c00127308 */ /* 0x002e640000001000 */
[----:B-1----:R-:W-:-:S06]  /*3f70*/  VIADD R18, R18, 0xffffffe ;  /* 0x0ffffffe12127836 */ /* 0x002fcc0000000000 */
[----:B------:R-:W1:Y:S02]  /*3f80*/  F2I.FTZ.U32.TRUNC.NTZ R19, R18 ;  /* 0x0000001200137305 */ /* 0x000e64000021f000 */
[--C-:B-1----:R-:W-:Y:S02]  /*3f90*/  IMAD.MOV R0, RZ, RZ, -R19.reuse ;  /* 0x000000ffff007224 */ /* 0x102fe400078e0a13 */
[----:B------:R-:W-:Y:S02]  /*3fa0*/  IMAD.MOV.U32 R18, RZ, RZ, RZ ;  /* 0x000000ffff127224 */ /* 0x000fe400078e00ff */
[----:B------:R-:W-:Y:S01]  /*3fb0*/  IMAD R17, R0, R11, RZ ;  /* 0x0000000b00117224 */ /* 0x000fe200078e02ff */
[----:B------:R-:W-:Y:S02]  /*3fc0*/  IABS R0, R13 ;  /* 0x0000000d00007213 */ /* 0x000fe40000000000 */
[----:B------:R-:W-:Y:S01]  /*3fd0*/  LOP3.LUT R13, R13, R15, RZ, 0x3c, !PT ;  /* 0x0000000f0d0d7212 */ /* 0x000fe200078e3cff */
[----:B------:R-:W-:-:S03]  /*3fe0*/  IMAD.HI.U32 R17, R19, R17, R18 ;  /* 0x0000001113117227 */ /* 0x000fc600078e0012 */
[----:B------:R-:W-:-:S03]  /*3ff0*/  ISETP.GE.AND P0, PT, R13, RZ, PT ;  /* 0x000000ff0d00720c */ /* 0x000fc60003f06270 */
[----:B------:R-:W-:-:S04]  /*4000*/  IMAD.HI.U32 R12, R17, R0, RZ ;  /* 0x00000000110c7227 */ /* 0x000fc800078e00ff */
[----:B------:R-:W-:Y:S02]  /*4010*/  IMAD.HI.U32 R14, R17, R10, RZ ;  /* 0x0000000a110e7227 */ /* 0x000fe400078e00ff */
[----:B------:R-:W2:Y:S02]  /*4020*/  LD.E.64 R16, desc[UR4][R2.64+0x20] ;  /* 0x0000200402107980 */ /* 0x000ea4000c101b00 */
        /* <DEDUP_REMOVED lines=11> */
[----:B------:R-:W-:-:S02]  /*40e0*/  ISETP.GE.AND P2, PT, R0, RZ, PT ;  /* 0x000000ff0000720c */ /* 0x000fc40003f46270 */
[----:B------:R-:W-:Y:S02]  /*40f0*/  ISETP.NE.AND P1, PT, R15, RZ, PT ;  /* 0x000000ff0f00720c */ /* 0x000fe40003f25270 */
[----:B------:R-:W-:-:S03]  /*4100*/  LOP3.LUT R11, RZ, R15, RZ, 0x33, !PT ;  /* 0x0000000fff0b7212 */ /* 0x000fc600078e33ff */
[----:B------:R-:W-:-:S04]  /*4110*/  @P4 VIADD R12, R12, 0x1 ;  /* 0x000000010c0c4836 */ /* 0x000fc80000000000 */
[----:B------:R-:W-:Y:S01]  /*4120*/  @P5 IADD3 R14, PT, PT, R14, 0x1, RZ ;  /* 0x000000010e0e5810 */ /* 0x000fe20007ffe0ff */
[----:B------:R-:W-:-:S03]  /*4130*/  @!P0 IMAD.MOV R12, RZ, RZ, -R12 ;  /* 0x000000ffff0c8224 */ /* 0x000fc600078e0a0c */
[----:B------:R-:W-:Y:S02]  /*4140*/  @!P2 IADD3 R14, PT, PT, -R14, RZ, RZ ;  /* 0x000000ff0e0ea210 */ /* 0x000fe40007ffe1ff */
[C---:B------:R-:W-:Y:S02]  /*4150*/  SEL R10, R11.reuse, R12, !P1 ;  /* 0x0000000c0b0a7207 */ /* 0x040fe40004800000 */
[----:B------:R-:W-:Y:S01]  /*4160*/  SEL R11, R11, R14, !P1 ;  /* 0x0000000e0b0b7207 */ /* 0x000fe20004800000 */
[----:B------:R-:W3:Y:S02]  /*4170*/  LD.E.64 R12, desc[UR4][R2.64+0x38] ;  /* 0x00003804020c7980 */ /* 0x000ee4000c101b00 */
        /* <DEDUP_REMOVED lines=19> */
.L_x_596:
[----:B------:R-:W-:Y:S05]  /*42b0*/  BSYNC.RECONVERGENT B0 ;  /* 0x0000000000007941 */ /* 0x000fea0003800200 */
.L_x_594:
        /* <DEDUP_REMOVED lines=28> */
.L_x_593:
[----:B------:R-:W-:Y:S05]  /*4480*/  BSYNC.RECONVERGENT B1 ;  /* 0x0000000000017941 */ /* 0x000fea0003800200 */
.L_x_592:
[----:B-1----:R-:W-:Y:S01]  /*4490*/  FMNMX3.FTZ R10, R141, R143, R140, !PT ;  /* 0x0000008f8d0a7276 */ /* 0x002fe2000781008c */
[----:B------:R-:W2:Y:S01]  /*44a0*/  LD.E R85, desc[UR4][R2.64+0xdc] ;  /* 0x0000dc0402557980 */ /* 0x000ea2000c101900 */
[----:B------:R-:W-:Y:S02]  /*44b0*/  IADD3 R5, PT, PT, R5, -0x2, RZ ;  /* 0xfffffffe05057810 */ /* 0x000fe40007ffe0ff */
        /* <DEDUP_REMOVED lines=32> */
[----:B-1----:R-:W-:-:S05]  /*46c0*/  FMNMX.FTZ R9, R10, R9, !PT ;  /* 0x000000090a097209 */ /* 0x002fca0007810000 */
[----:B------:R-:W1:Y:S02]  /*46d0*/  SHFL.BFLY PT, R0, R9, 0x1, 0x1f ;  /* 0x0c201f0009007f89 */ /* 0x000e6400000e0000 */
        /* <DEDUP_REMOVED lines=31> */
[----:B------:R-:W-:Y:S01]  /*48d0*/  FMNMX3.FTZ R9, R9, R51, R50, !PT ;  /* 0x0000003309097276 */ /* 0x000fe20007810032 */
[----:B--2---:R-:W-:-:S03]  /*48e0*/  FMUL.FTZ R82, R85, R0 ;  /* 0x0000000055527220 */ /* 0x004fc60000410000 */
[----:B------:R-:W-:Y:S02]  /*48f0*/  FMNMX3.FTZ R9, R9, R49, R46, !PT ;  /* 0x0000003109097276 */ /* 0x000fe4000781002e */
[----:B------:R-:W-:Y:S02]  /*4900*/  FSEL R82, R82, RZ, P0 ;  /* 0x000000ff52527208 */ /* 0x000fe40000000000 */
[----:B------:R-:W-:-:S03]  /*4910*/  FMNMX.FTZ R10, R44, R9, !PT ;  /* 0x000000092c0a7209 */ /* 0x000fc60007810000 */
        /* <DEDUP_REMOVED lines=25> */
[--C-:B------:R-:W-:Y:S01]  /*4ab0*/  FFMA.FTZ R140, R163, R85, -R82.reuse ;  /* 0x00000055a38c7223 */ /* 0x100fe20000010852 */
[----:B-1----:R-:W-:Y:S01]  /*4ac0*/  FMNMX.FTZ R9, R10, R9, !PT ;  /* 0x000000090a097209 */ /* 0x002fe20007810000 */
[-CC-:B------:R-:W-:Y:S01]  /*4ad0*/  FFMA.FTZ R95, R165, R85.reuse, -R82.reuse ;  /* 0x00000055a55f7223 */ /* 0x180fe20000010852 */
[-CC-:B------:R-:W-:Y:S01]  /*4ae0*/  FFMA.FTZ R100, R167, R85.reuse, -R82.reuse ;  /* 0x00000055a7647223 */ /* 0x180fe20000010852 */
[----:B------:R-:W-:Y:S01]  /*4af0*/  MUFU.EX2 R240, R240 ;  /* 0x000000f000f07308 */ /* 0x000fe20000000800 */
[-CC-:B------:R-:W-:Y:S01]  /*4b00*/  FFMA.FTZ R93, R169, R85.reuse, -R82.reuse ;  /* 0x00000055a95d7223 */ /* 0x180fe20000010852 */
[----:B------:R-:W1:Y:S01]  /*4b10*/  SHFL.BFLY PT, R148, R9, 0x1, 0x1f ;  /* 0x0c201f0009947f89 */ /* 0x000e6200000e0000 */
[-CC-:B------:R-:W-:Y:S01]  /*4b20*/  FFMA.FTZ R96, R173, R85.reuse, -R82.reuse ;  /* 0x00000055ad607223 */ /* 0x180fe20000010852 */
[-CC-:B------:R-:W-:Y:S01]  /*4b30*/  FFMA.FTZ R91, R175, R85.reuse, -R82.reuse ;  /* 0x00000055af5b7223 */ /* 0x180fe20000010852 */
[-CC-:B------:R-:W-:Y:S01]  /*4b40*/  FFMA.FTZ R92, R97, R85.reuse, -R82.reuse ;  /* 0x00000055615c7223 */ /* 0x180fe20000010852 */
[-CC-:B------:R-:W-:Y:S01]  /*4b50*/  FFMA.FTZ R86, R177, R85.reuse, -R82.reuse ;  /* 0x00000055b1567223 */ /* 0x180fe20000010852 */
[-CC-:B------:R-:W-:Y:S01]  /*4b60*/  FFMA.FTZ R81, R179, R85.reuse, -R82.reuse ;  /* 0x00000055b3517223 */ /* 0x180fe20000010852 */
[----:B------:R-:W3:Y:S01]  /*4b70*/  MUFU.EX2 R117, R117 ;  /* 0x0000007500757308 */ /* 0x000ee20000000800 */
[----:B--2---:R-:W-:Y:S01]  /*4b80*/  F2FP.F16.F32.PACK_AB R25, R125, R246 ;  /* 0x000000f67d19723e */ /* 0x004fe200000000ff */
        /* <DEDUP_REMOVED lines=15> */
[----:B---3--:R-:W-:Y:S01]  /*4c80*/  F2FP.F16.F32.PACK_AB R27, R117, R240 ;  /* 0x000000f0751b723e */ /* 0x008fe200000000ff */
[----:B------:R-:W-:Y:S01]  /*4c90*/  FADD.FTZ R125, R246, R125 ;  /* 0x0000007df67d7221 */ /* 0x000fe20000010000 */
[----:B-1----:R-:W-:Y:S01]  /*4ca0*/  FMNMX.FTZ R148, R9, R148, !PT ;  /* 0x0000009409947209 */ /* 0x002fe20007810000 */
[-CC-:B------:R-:W-:Y:S01]  /*4cb0*/  FFMA.FTZ R64, R57, R85.reuse, -R82.reuse ;  /* 0x0000005539407223 */ /* 0x180fe20000010852 */
[----:B------:R-:W-:Y:S01]  /*4cc0*/  SHF.L.U32 R9, R229, 0x5, RZ ;  /* 0x00000005e5097819 */ /* 0x000fe200000006ff */
[----:B------:R-:W-:Y:S01]  /*4cd0*/  FADD.FTZ R240, R240, R125 ;  /* 0x0000007df0f07221 */ /* 0x000fe20000010000 */
[----:B------:R-:W-:Y:S01]  /*4ce0*/  FSETP.NEU.FTZ.AND P0, PT, R148, -INF , PT ;  /* 0xff8000009400780b */ /* 0x000fe20003f1d000 */
[----:B------:R-:W-:Y:S01]  /*4cf0*/  FMUL.FTZ R83, R85, R148 ;  /* 0x0000009455537220 */ /* 0x000fe20000410000 */
[----:B------:R-:W-:Y:S01]  /*4d00*/  LOP3.LUT R9, R9, 0x20, RZ, 0xe2, !PT ;  /* 0x0000002009097812 */ /* 0x000fe200078ee2ff */
[----:B------:R-:W-:Y:S01]  /*4d10*/  MUFU.EX2 R206, R206 ;  /* 0x000000ce00ce7308 */ /* 0x000fe20000000800 */
[-CC-:B------:R-:W-:Y:S01]  /*4d20*/  FFMA.FTZ R62, R207, R85.reuse, -R82.reuse ;  /* 0x00000055cf3e7223 */ /* 0x180fe20000010852 */
[--C-:B------:R-:W-:Y:S01]  /*4d30*/  FFMA.FTZ R61, R209, R85, -R82.reuse ;  /* 0x00000055d13d7223 */ /* 0x100fe20000010852 */
[----:B------:R-:W-:Y:S01]  /*4d40*/  LEA R9, R8, R9, 0x8 ;  /* 0x0000000908097211 */ /* 0x000fe200078e40ff */
[-CC-:B------:R-:W-:Y:S01]  /*4d50*/  FFMA.FTZ R60, R211, R85.reuse, -R82.reuse ;  /* 0x00000055d33c7223 */ /* 0x180fe20000010852 */
[----:B------:R-:W-:Y:S01]  /*4d60*/  FSEL R83, R83, RZ, P0 ;  /* 0x000000ff53537208 */ /* 0x000fe20000000000 */
[--C-:B------:R-:W-:Y:S01]  /*4d70*/  FFMA.FTZ R58, R241, R85, -R82.reuse ;  /* 0x00000055f13a7223 */ /* 0x100fe20000010852 */
[----:B------:R-:W-:Y:S01]  /*4d80*/  IADD3 R6, PT, PT, R6, R9, RZ ;  /* 0x0000000906067210 */ /* 0x000fe20007ffe0ff */
[----:B------:R-:W-:Y:S01]  /*4d90*/  MUFU.EX2 R107, R107 ;  /* 0x0000006b006b7308 */ /* 0x000fe20000000800 */
[-CC-:B------:R-:W-:Y:S01]  /*4da0*/  FFMA.FTZ R57, R243, R85.reuse, -R82.reuse ;  /* 0x00000055f3397223 */ /* 0x180fe20000010852 */
[--C-:B------:R-:W-:Y:S01]  /*4db0*/  FFMA.FTZ R123, R186, R85, -R83.reuse ;  /* 0x00000055ba7b7223 */ /* 0x100fe20000010853 */
[----:B------:R-:W-:Y:S01]  /*4dc0*/  LEA R213, R6, R217, 0x1 ;  /* 0x000000d906d57211 */ /* 0x000fe200078e08ff */
[-CC-:B------:R-:W-:Y:S01]  /*4dd0*/  FFMA.FTZ R248, R184, R85.reuse, -R83.reuse ;  /* 0x00000055b8f87223 */ /* 0x180fe20000010853 */
[-CC-:B------:R-:W-:Y:S01]  /*4de0*/  FFMA.FTZ R121, R190, R85.reuse, -R83.reuse ;  /* 0x00000055be797223 */ /* 0x180fe20000010853 */
[--C-:B------:R-:W-:Y:S01]  /*4df0*/  FFMA.FTZ R192, R192, R85, -R83.reuse ;  /* 0x00000055c0c07223 */ /* 0x100fe20000010853 */
[----:B------:R-:W-:Y:S01]  /*4e00*/  IADD3 R154, PT, PT, R4, R213, RZ ;  /* 0x000000d5049a7210 */ /* 0x000fe20007ffe0ff */
[----:B------:R-:W1:Y:S01]  /*4e10*/  LDSM.16.MT88.4 R8, [R213+0x5000] ;  /* 0x00500000d508783b */ /* 0x000e620000004200 */
[----:B------:R-:W-:Y:S01]  /*4e20*/  MUFU.EX2 R123, R123 ;  /* 0x0000007b007b7308 */ /* 0x000fe20000000800 */
[-CC-:B------:R-:W-:Y:S01]  /*4e30*/  FFMA.FTZ R190, R200, R85.reuse, -R83.reuse ;  /* 0x00000055c8be7223 */ /* 0x180fe20000010853 */
[-CC-:B------:R-:W-:Y:S01]  /*4e40*/  FFMA.FTZ R119, R202, R85.reuse, -R83.reuse ;  /* 0x00000055ca777223 */ /* 0x180fe20000010853 */
[----:B------:R-:W2:Y:S01]  /*4e50*/  LDSM.16.MT88.4 R16, [R154+0x5000] ;  /* 0x005000009a10783b */ /* 0x000ea20000004200 */
[-CC-:B------:R-:W-:Y:S01]  /*4e60*/  FFMA.FTZ R115, R208, R85.reuse, -R83.reuse ;  /* 0x00000055d0737223 */ /* 0x180fe20000010853 */
[-CC-:B------:R-:W-:Y:S01]  /*4e70*/  FFMA.FTZ R186, R204, R85.reuse, -R83.reuse ;  /* 0x00000055ccba7223 */ /* 0x180fe20000010853 */
[-CC-:B------:R-:W-:Y:S01]  /*4e80*/  FFMA.FTZ R4, R37, R85.reuse, -R82.reuse ;  /* 0x0000005525047223 */ /* 0x180fe20000010852 */
[----:B------:R-:W3:Y:S01]  /*4e90*/  LDSM.16.MT88.4 R20, [R213+0x5400] ;  /* 0x00540000d514783b */ /* 0x000ee20000004200 */
[----:B------:R-:W4:Y:S01]  /*4ea0*/  MUFU.EX2 R248, R248 ;  /* 0x000000f800f87308 */ /* 0x000f220000000800 */
[-CC-:B------:R-:W-:Y:S01]  /*4eb0*/  FFMA.FTZ R184, R198, R85.reuse, -R83.reuse ;  /* 0x00000055c6b87223 */ /* 0x180fe20000010853 */
[-CC-:B------:R-:W-:Y:S01]  /*4ec0*/  FFMA.FTZ R111, R196, R85.reuse, -R83.reuse ;  /* 0x00000055c46f7223 */ /* 0x180fe20000010853 */
[----:B------:R-:W5:Y:S01]  /*4ed0*/  LDSM.16.MT88.4 R32, [R154+0x5400] ;  /* 0x005400009a20783b */ /* 0x000f620000004200 */
[-CC-:B------:R-:W-:Y:S01]  /*4ee0*/  FFMA.FTZ R113, R188, R85.reuse, -R83.reuse ;  /* 0x00000055bc717223 */ /* 0x180fe20000010853 */
[-CC-:B------:R-:W-:Y:S01]  /*4ef0*/  FFMA.FTZ R182, R182, R85.reuse, -R83.reuse ;  /* 0x00000055b6b67223 */ /* 0x180fe20000010853 */
[-CC-:B------:R-:W-:Y:S01]  /*4f00*/  FFMA.FTZ R129, R178, R85.reuse, -R83.reuse ;  /* 0x00000055b2817223 */ /* 0x180fe20000010853 */
[----:B------:R-:W5:Y:S01]  /*4f10*/  LDSM.16.MT88.4 R36, [R213+0x5800] ;  /* 0x00580000d524783b */ /* 0x000f620000004200 */
[----:B------:R-:W-:Y:S01]  /*4f20*/  MUFU.EX2 R121, R121 ;  /* 0x0000007900797308 */ /* 0x000fe20000000800 */
[-CC-:B------:R-:W-:Y:S01]  /*4f30*/  FFMA.FTZ R178, R180, R85.reuse, -R83.reuse ;  /* 0x00000055b4b27223 */ /* 0x180fe20000010853 */
[-CC-:B------:R-:W-:Y:S01]  /*4f40*/  FFMA.FTZ R131, R174, R85.reuse, -R83.reuse ;  /* 0x00000055ae837223 */ /* 0x180fe20000010853 */
[-CC-:B------:R-:W-:Y:S01]  /*4f50*/  FFMA.FTZ R172, R172, R85.reuse, -R83.reuse ;  /* 0x00000055acac7223 */ /* 0x180fe20000010853 */
[-CC-:B------:R-:W-:Y:S01]  /*4f60*/  FFMA.FTZ R135, R168, R85.reuse, -R83.reuse ;  /* 0x00000055a8877223 */ /* 0x180fe20000010853 */
[-CC-:B------:R-:W-:Y:S01]  /*4f70*/  FFMA.FTZ R168, R170, R85.reuse, -R83.reuse ;  /* 0x00000055aaa87223 */ /* 0x180fe20000010853 */
[-CC-:B------:R-:W-:Y:S01]  /*4f80*/  FFMA.FTZ R139, R166, R85.reuse, -R83.reuse ;  /* 0x00000055a68b7223 */ /* 0x180fe20000010853 */
[--C-:B------:R-:W-:Y:S01]  /*4f90*/  FFMA.FTZ R164, R164, R85, -R83.reuse ;  /* 0x00000055a4a47223 */ /* 0x100fe20000010853 */
[----:B------:R-:W1:Y:S01]  /*4fa0*/  MUFU.EX2 R192, R192 ;  /* 0x000000c000c07308 */ /* 0x000e620000000800 */
[----:B----4-:R-:W-:Y:S01]  /*4fb0*/  F2FP.F16.F32.PACK_AB R24, R248, R123 ;  /* 0x0000007bf818723e */ /* 0x010fe200000000ff */
        /* <DEDUP_REMOVED lines=14> */
[----:B------:R-:W4:Y:S01]  /*50a0*/  MUFU.EX2 R119, R119 ;  /* 0x0000007700777308 */ /* 0x000f220000000800 */
[----:B-1----:R-:W-:Y:S01]  /*50b0*/  F2FP.F16.F32.PACK_AB R26, R192, R121 ;  /* 0x00000079c01a723e */ /* 0x002fe200000000ff */
[-C--:B------:R-:W-:Y:S01]  /*50c0*/  FFMA.FTZ R130, R147, R85.reuse, -R82 ;  /* 0x0000005593827223 */ /* 0x080fe20000010852 */
[-CC-:B------:R-:W-:Y:S01]  /*50d0*/  FFMA.FTZ R126, R126, R85.reuse, -R83.reuse ;  /* 0x000000557e7e7223 */ /* 0x180fe20000010853 */
[-CC-:B------:R-:W-:Y:S01]  /*50e0*/  FFMA.FTZ R147, R128, R85.reuse, -R83.reuse ;  /* 0x0000005580937223 */ /* 0x180fe20000010853 */
[-CC-:B------:R-:W-:Y:S01]  /*50f0*/  FFMA.FTZ R124, R124, R85.reuse, -R83.reuse ;  /* 0x000000557c7c7223 */ /* 0x180fe20000010853 */
[-CC-:B------:R-:W-:Y:S01]  /*5100*/  FFMA.FTZ R159, R122, R85.reuse, -R83.reuse ;  /* 0x000000557a9f7223 */ /* 0x180fe20000010853 */
[-CC-:B------:R-:W-:Y:S01]  /*5110*/  FFMA.FTZ R118, R118, R85.reuse, -R83.reuse ;  /* 0x0000005576767223 */ /* 0x180fe20000010853 */
[----:B------:R-:W-:Y:S01]  /*5120*/  MUFU.EX2 R115, R115 ;  /* 0x0000007300737308 */ /* 0x000fe20000000800 */
[C---:B------:R-:W-:Y:S01]  /*5130*/  HMMA.16816.F32 R12, R24.reuse, R8, RZ ;  /* 0x00000008180c723c */ /* 0x040fe200000018ff */
[-CC-:B------:R-:W-:Y:S01]  /*5140*/  FFMA.FTZ R161, R120, R85.reuse, -R83.reuse ;  /* 0x0000005578a17223 */ /* 0x180fe20000010853 */
[-CC-:B------:R-:W-:Y:S01]  /*5150*/  FFMA.FTZ R116, R116, R85.reuse, -R83.reuse ;  /* 0x0000005574747223 */ /* 0x180fe20000010853 */
[-CC-:B------:R-:W-:Y:S01]  /*5160*/  FFMA.FTZ R163, R114, R85.reuse, -R83.reuse ;  /* 0x0000005572a37223 */ /* 0x180fe20000010853 */
[----:B------:R-:W-:Y:S01]  /*5170*/  FADD.FTZ R248, R123, R248 ;  /* 0x000000f87bf87221 */ /* 0x000fe20000010000 */
[-CC-:B------:R-:W-:Y:S01]  /*5180*/  FFMA.FTZ R114, R127, R85.reuse, -R82.reuse ;  /* 0x000000557f727223 */ /* 0x180fe20000010852 */
[-CC-:B------:R-:W-:Y:S01]  /*5190*/  FFMA.FTZ R110, R110, R85.reuse, -R83.reuse ;  /* 0x000000556e6e7223 */ /* 0x180fe20000010853 */
[----:B------:R-:W1:Y:S01]  /*51a0*/  MUFU.EX2 R186, R186 ;  /* 0x000000ba00ba7308 */ /* 0x000e620000000800 */
[C---:B------:R-:W-:Y:S01]  /*51b0*/  HMMA.16816.F32 R8, R24.reuse, R10, RZ ;  /* 0x0000000a1808723c */ /* 0x040fe200000018ff */
[-CC-:B------:R-:W-:Y:S01]  /*51c0*/  FFMA.FTZ R127, R112, R85.reuse, -R83.reuse ;  /* 0x00000055707f7223 */ /* 0x180fe20000010853 */
[-CC-:B------:R-:W-:Y:S01]  /*51d0*/  FFMA.FTZ R108, R108, R85.reuse, -R83.reuse ;  /* 0x000000556c6c7223 */ /* 0x180fe20000010853 */
[-CC-:B------:R-:W-:Y:S01]  /*51e0*/  FFMA.FTZ R88, R88, R85.reuse, -R83.reuse ;  /* 0x0000005558587223 */ /* 0x180fe20000010853 */
[-CC-:B------:R-:W-:Y:S01]  /*51f0*/  FFMA.FTZ R102, R102, R85.reuse, -R83.reuse ;  /* 0x0000005566667223 */ /* 0x180fe20000010853 */
[-CC-:B------:R-:W-:Y:S01]  /*5200*/  FFMA.FTZ R98, R98, R85.reuse, -R83.reuse ;  /* 0x0000005562627223 */ /* 0x180fe20000010853 */
[-CC-:B------:R-:W-:Y:S01]  /*5210*/  FFMA.FTZ R94, R94, R85.reuse, -R83.reuse ;  /* 0x000000555e5e7223 */ /* 0x180fe20000010853 */
[----:B------:R-:W-:Y:S01]  /*5220*/  MUFU.EX2 R194, R194 ;  /* 0x000000c200c27308 */ /* 0x000fe20000000800 */
[C---:B--2---:R-:W-:Y:S01]  /*5230*/  HMMA.16816.F32 R28, R24.reuse, R16, RZ ;  /* 0x00000010181c723c */ /* 0x044fe200000018ff */
[----:B----4-:R-:W-:Y:S01]  /*5240*/  F2FP.F16.F32.PACK_AB R16, R119, R190 ;  /* 0x000000be7710723e */ /* 0x010fe200000000ff */
[-CC-:B------:R-:W-:Y:S01]  /*5250*/  FFMA.FTZ R56, R247, R85.reuse, -R82.reuse ;  /* 0x00000055f7387223 */ /* 0x180fe20000010852 */
[----:B------:R-:W-:Y:S01]  /*5260*/  F2FP.F16.F32.PACK_AB R17, R109, R210 ;  /* 0x000000d26d11723e */ /* 0x000fe200000000ff */
[-CC-:B------:R-:W-:Y:S01]  /*5270*/  FFMA.FTZ R97, R195, R85.reuse, -R82.reuse ;  /* 0x00000055c3617223 */ /* 0x180fe20000010852 */
[-CC-:B------:R-:W-:Y:S01]  /*5280*/  FFMA.FTZ R90, R90, R85.reuse, -R83.reuse ;  /* 0x000000555a5a7223 */ /* 0x180fe20000010853 */
[--C-:B------:R-:W-:Y:S01]  /*5290*/  FFMA.FTZ R84, R84, R85, -R83.reuse ;  /* 0x0000005554547223 */ /* 0x100fe20000010853 */
[----:B------:R-:W2:Y:S01]  /*52a0*/  MUFU.EX2 R105, R105 ;  /* 0x0000006900697308 */ /* 0x000ea20000000800 */
[----:B------:R-:W-:Y:S01]  /*52b0*/  HMMA.16816.F32 R24, R24, R18, RZ ;  /* 0x000000121818723c */ /* 0x000fe200000018ff */
[----:B-1----:R-:W-:Y:S01]  /*52c0*/  F2FP.F16.F32.PACK_AB R18, R186, R115 ;  /* 0x00000073ba12723e */ /* 0x002fe200000000ff */
[-CC-:B------:R-:W-:Y:S01]  /*52d0*/  FFMA.FTZ R6, R183, R85.reuse, -R82.reuse ;  /* 0x00000055b7067223 */ /* 0x180fe20000010852 */
[----:B------:R-:W-:Y:S01]  /*52e0*/  F2FP.F16.F32.PACK_AB R19, R107, R206 ;  /* 0x000000ce6b13723e */ /* 0x000fe200000000ff */
[-CC-:B------:R-:W-:Y:S01]  /*52f0*/  FFMA.FTZ R133, R171, R85.reuse, -R82.reuse ;  /* 0x00000055ab857223 */ /* 0x180fe20000010852 */
[-CC-:B------:R-:W-:Y:S01]  /*5300*/  FFMA.FTZ R42, R42, R85.reuse, -R83.reuse ;  /* 0x000000552a2a7223 */ /* 0x180fe20000010853 */
[-CC-:B------:R-:W-:Y:S01]  /*5310*/  FFMA.FTZ R137, R137, R85.reuse, -R82.reuse ;  /* 0x0000005589897223 */ /* 0x180fe20000010852 */
[----:B------:R-:W-:Y:S01]  /*5320*/  MUFU.EX2 R176, R176 ;  /* 0x000000b000b07308 */ /* 0x000fe20000000800 */
[-CC-:B------:R-:W-:Y:S01]  /*5330*/  FFMA.FTZ R103, R103, R85.reuse, -R82.reuse ;  /* 0x0000005567677223 */ /* 0x180fe20000010852 */
[-CC-:B------:R-:W-:Y:S01]  /*5340*/  FFMA.FTZ R52, R52, R85.reuse, -R83.reuse ;  /* 0x0000005534347223 */ /* 0x180fe20000010853 */
[C---:B---3--:R-:W-:Y:S01]  /*5350*/  HMMA.16816.F32 R12, R16.reuse, R20, R12 ;  /* 0x00000014100c723c */ /* 0x048fe2000000180c */
[-CC-:B------:R-:W-:Y:S01]  /*5360*/  FFMA.FTZ R51, R51, R85.reuse, -R83.reuse ;  /* 0x0000005533337223 */ /* 0x180fe20000010853 */
[-CC-:B------:R-:W-:Y:S01]  /*5370*/  FFMA.FTZ R50, R50, R85.reuse, -R83.reuse ;  /* 0x0000005532327223 */ /* 0x180fe20000010853 */
[-CC-:B------:R-:W-:Y:S01]  /*5380*/  FFMA.FTZ R49, R49, R85.reuse, -R83.reuse ;  /* 0x0000005531317223 */ /* 0x180fe20000010853 */
[-C--:B------:R-:W-:Y:S01]  /*5390*/  FFMA.FTZ R46, R46, R85.reuse, -R83 ;  /* 0x000000552e2e7223 */ /* 0x080fe20000010853 */
[----:B------:R-:W1:Y:S01]  /*53a0*/  MUFU.EX2 R101, R101 ;  /* 0x0000006500657308 */ /* 0x000e620000000800 */
[----:B------:R-:W-:Y:S01]  /*53b0*/  FFMA.FTZ R48, R48, R85, -R82 ;  /* 0x0000005530307223 */ /* 0x000fe20000010852 */
[----:B------:R-:W-:Y:S01]  /*53c0*/  ISETP.GE.AND P0, PT, R5, R222, PT ;  /* 0x000000de0500720c */ /* 0x000fe20003f06270 */
[C---:B------:R-:W-:Y:S01]  /*53d0*/  HMMA.16816.F32 R8, R16.reuse, R22, R8 ;  /* 0x000000161008723c */ /* 0x040fe20000001808 */
[----:B------:R-:W3:Y:S04]  /*53e0*/  LDSM.16.MT88.4 R20, [R154+0x5800] ;  /* 0x005800009a14783b */ /* 0x000ee80000004200 */
[----:B------:R-:W-:Y:S03]  /*53f0*/  MUFU.EX2 R184, R184 ;  /* 0x000000b800b87308 */ /* 0x000fe60000000800 */
[C---:B-----5:R-:W-:Y:S05]  /*5400*/  HMMA.16816.F32 R28, R16.reuse, R32, R28 ;  /* 0x00000020101c723c */ /* 0x060fea000000181c */
[----:B------:R-:W4:Y:S03]  /*5410*/  MUFU.EX2 R111, R111 ;  /* 0x0000006f006f7308 */ /* 0x000f260000000800 */
[----:B------:R-:W-:Y:S01]  /*5420*/  HMMA.16816.F32 R24, R16, R34, R24 ;  /* 0x000000221018723c */ /* 0x000fe20000001818 */
[----:B------:R-:W5:Y:S01]  /*5430*/  LDSM.16.MT88.4 R32, [R213+0x5c00] ;  /* 0x005c0000d520783b */ /* 0x000f620000004200 */
[----:B--2---:R-:W-:-:S02]  /*5440*/  F2FP.F16.F32.PACK_AB R17, R105, R194 ;  /* 0x000000c26911723e */ /* 0x004fc400000000ff */
[----:B-1----:R-:W-:Y:S01]  /*5450*/  F2FP.F16.F32.PACK_AB R19, R101, R176 ;  /* 0x000000b06513723e */ /* 0x002fe200000000ff */
[----:B------:R-:W-:Y:S08]  /*5460*/  MUFU.EX2 R113, R113 ;  /* 0x0000007100717308 */ /* 0x000ff00000000800 */
[----:B------:R-:W1:Y:S01]  /*5470*/  MUFU.EX2 R182, R182 ;  /* 0x000000b600b67308 */ /* 0x000e620000000800 */
[----:B----4-:R-:W-:-:S07]  /*5480*/  F2FP.F16.F32.PACK_AB R16, R111, R184 ;  /* 0x000000b86f10723e */ /* 0x010fce00000000ff */
[----:B------:R-:W-:Y:S08]  /*5490*/  MUFU.EX2 R150, R150 ;  /* 0x0000009600967308 */ /* 0x000ff00000000800 */
[----:B------:R-:W2:Y:S01]  /*54a0*/  MUFU.EX2 R99, R99 ;  /* 0x0000006300637308 */ /* 0x000ea20000000800 */
[----:B-1----:R-:W-:-:S07]  /*54b0*/  F2FP.F16.F32.PACK_AB R18, R182, R113 ;  /* 0x00000071b612723e */ /* 0x002fce00000000ff */
[----:B------:R-:W-:Y:S01]  /*54c0*/  MUFU.EX2 R140, R140 ;  /* 0x0000008c008c7308 */ /* 0x000fe20000000800 */
[C---:B------:R-:W-:Y:S07]  /*54d0*/  HMMA.16816.F32 R12, R16.reuse, R36, R12 ;  /* 0x00000024100c723c */ /* 0x040fee000000180c */
[----:B------:R-:W1:Y:S01]  /*54e0*/  MUFU.EX2 R95, R95 ;  /* 0x0000005f005f7308 */ /* 0x000e620000000800 */
[C---:B------:R-:W-:Y:S01]  /*54f0*/  HMMA.16816.F32 R8, R16.reuse, R38, R8 ;  /* 0x000000261008723c */ /* 0x040fe20000001808 */
[----:B------:R-:W4:Y:S06]  /*5500*/  LDSM.16.MT88.4 R36, [R154+0x5c00] ;  /* 0x005c00009a24783b */ /* 0x000f2c0000004200 */
[----:B------:R-:W-:Y:S01]  /*5510*/  MUFU.EX2 R129, R129 ;  /* 0x0000008100817308 */ /* 0x000fe20000000800 */
[C---:B---3--:R-:W-:Y:S07]  /*5520*/  HMMA.16816.F32 R28, R16.reuse, R20, R28 ;  /* 0x00000014101c723c */ /* 0x048fee000000181c */
[----:B------:R-:W3:Y:S01]  /*5530*/  MUFU.EX2 R178, R178 ;  /* 0x000000b200b27308 */ /* 0x000ee20000000800 */
[----:B------:R-:W-:Y:S01]  /*5540*/  HMMA.16816.F32 R24, R16, R22, R24 ;  /* 0x000000161018723c */ /* 0x000fe20000001818 */
[----:B--2---:R-:W-:Y:S01]  /*5550*/  F2FP.F16.F32.PACK_AB R17, R99, R150 ;  /* 0x000000966311723e */ /* 0x004fe200000000ff */
[----:B------:R-:W2:Y:S01]  /*5560*/  LDSM.16.MT88.4 R20, [R213+0x6000] ;  /* 0x00600000d514783b */ /* 0x000ea20000004200 */
[----:B-1----:R-:W-:-:S04]  /*5570*/  F2FP.F16.F32.PACK_AB R19, R95, R140 ;  /* 0x0000008c5f13723e */ /* 0x002fc800000000ff */
[----:B------:R-:W-:Y:S08]  /*5580*/  MUFU.EX2 R131, R131 ;  /* 0x0000008300837308 */ /* 0x000ff00000000800 */
[----:B------:R-:W1:Y:S01]  /*5590*/  MUFU.EX2 R172, R172 ;  /* 0x000000ac00ac7308 */ /* 0x000e620000000800 */
[----:B---3--:R-:W-:-:S07]  /*55a0*/  F2FP.F16.F32.PACK_AB R16, R178, R129 ;  /* 0x00000081b210723e */ /* 0x008fce00000000ff */
[----:B------:R-:W-:Y:S08]  /*55b0*/  MUFU.EX2 R100, R100 ;  /* 0x0000006400647308 */ /* 0x000ff00000000800 */
[----:B------:R-:W3:Y:S01]  /*55c0*/  MUFU.EX2 R93, R93 ;  /* 0x0000005d005d7308 */ /* 0x000ee20000000800 */
[----:B-1----:R-:W-:-:S07]  /*55d0*/  F2FP.F16.F32.PACK_AB R18, R172, R131 ;  /* 0x00000083ac12723e */ /* 0x002fce00000000ff */
[C---:B-----5:R-:W-:Y:S01]  /*55e0*/  HMMA.16816.F32 R12, R16.reuse, R32, R12 ;  /* 0x00000020100c723c */ /* 0x060fe2000000180c */
[----:B------:R-:W-:Y:S07]  /*55f0*/  MUFU.EX2 R96, R96 ;  /* 0x0000006000607308 */ /* 0x000fee0000000800 */
[C---:B------:R-:W-:Y:S01]  /*5600*/  HMMA.16816.F32 R8, R16.reuse, R34, R8 ;  /* 0x000000221008723c */ /* 0x040fe20000001808 */
[----:B------:R-:W1:Y:S01]  /*5610*/  LDSM.16.MT88.4 R32, [R154+0x6000] ;  /* 0x006000009a20783b */ /* 0x000e620000004200 */
[----:B------:R-:W5:Y:S06]  /*5620*/  MUFU.EX2 R91, R91 ;  /* 0x0000005b005b7308 */ /* 0x000f6c0000000800 */
[C---:B----4-:R-:W-:Y:S02]  /*5630*/  HMMA.16816.F32 R28, R16.reuse, R36, R28 ;  /* 0x00000024101c723c */ /* 0x050fe4000000181c */
[----:B------:R-:W-:Y:S06]  /*5640*/  MUFU.EX2 R135, R135 ;  /* 0x0000008700877308 */ /* 0x000fec0000000800 */
[----:B------:R-:W-:Y:S01]  /*5650*/  HMMA.16816.F32 R24, R16, R38, R24 ;  /* 0x000000261018723c */ /* 0x000fe20000001818 */
[----:B------:R-:W4:Y:S01]  /*5660*/  LDSM.16.MT88.4 R36, [R213+0x6400] ;  /* 0x00640000d524783b */ /* 0x000f220000004200 */
[----:B------:R-:W2:Y:S01]  /*5670*/  MUFU.EX2 R168, R168 ;  /* 0x000000a800a87308 */ /* 0x000ea20000000800 */
[----:B---3--:R-:W-:-:S02]  /*5680*/  F2FP.F16.F32.PACK_AB R17, R93, R100 ;  /* 0x000000645d11723e */ /* 0x008fc400000000ff */
[----:B-----5:R-:W-:-:S05]  /*5690*/  F2FP.F16.F32.PACK_AB R19, R91, R96 ;  /* 0x000000605b13723e */ /* 0x020fca00000000ff */
[----:B------:R-:W-:Y:S08]  /*56a0*/  MUFU.EX2 R139, R139 ;  /* 0x0000008b008b7308 */ /* 0x000ff00000000800 */
[----:B------:R-:W3:Y:S01]  /*56b0*/  MUFU.EX2 R164, R164 ;  /* 0x000000a400a47308 */ /* 0x000ee20000000800 */
[----:B--2---:R-:W-:-:S07]  /*56c0*/  F2FP.F16.F32.PACK_AB R16, R168, R135 ;  /* 0x00000087a810723e */ /* 0x004fce00000000ff */
[----:B------:R-:W-:Y:S08]  /*56d0*/  MUFU.EX2 R92, R92 ;  /* 0x0000005c005c7308 */ /* 0x000ff00000000800 */
[----:B------:R-:W2:Y:S01]  /*56e0*/  MUFU.EX2 R89, R89 ;  /* 0x0000005900597308 */ /* 0x000ea20000000800 */
[----:B---3--:R-:W-:-:S07]  /*56f0*/  F2FP.F16.F32.PACK_AB R18, R164, R139 ;  /* 0x0000008ba412723e */ /* 0x008fce00000000ff */
[C---:B------:R-:W-:Y:S01]  /*5700*/  HMMA.16816.F32 R12, R16.reuse, R20, R12 ;  /* 0x00000014100c723c */ /* 0x040fe2000000180c */
[----:B------:R-:W-:Y:S07]  /*5710*/  MUFU.EX2 R86, R86 ;  /* 0x0000005600567308 */ /* 0x000fee0000000800 */
[C---:B------:R-:W-:Y:S01]  /*5720*/  HMMA.16816.F32 R8, R16.reuse, R22, R8 ;  /* 0x000000161008723c */ /* 0x040fe20000001808 */
[----:B------:R-:W3:Y:S01]  /*5730*/  LDSM.16.MT88.4 R20, [R154+0x6400] ;  /* 0x006400009a14783b */ /* 0x000ee20000004200 */
[----:B------:R-:W5:Y:S06]  /*5740*/  MUFU.EX2 R81, R81 ;  /* 0x0000005100517308 */ /* 0x000f6c0000000800 */
[C---:B-1----:R-:W-:Y:S02]  /*5750*/  HMMA.16816.F32 R28, R16.reuse, R32, R28 ;  /* 0x00000020101c723c */ /* 0x042fe4000000181c */
[----:B------:R-:W-:Y:S06]  /*5760*/  MUFU.EX2 R143, R143 ;  /* 0x0000008f008f7308 */ /* 0x000fec0000000800 */
[----:B------:R-:W-:Y:S01]  /*5770*/  HMMA.16816.F32 R24, R16, R34, R24 ;  /* 0x000000221018723c */ /* 0x000fe20000001818 */
[----:B------:R-:W1:Y:S01]  /*5780*/  LDSM.16.MT88.4 R32, [R213+0x6800] ;  /* 0x00680000d520783b */ /* 0x000e620000004200 */
[----:B------:R-:W4:Y:S01]  /*5790*/  MUFU.EX2 R160, R160 ;  /* 0x000000a000a07308 */ /* 0x000f220000000800 */
[----:B--2---:R-:W-:-:S02]  /*57a0*/  F2FP.F16.F32.PACK_AB R17, R89, R92 ;  /* 0x0000005c5911723e */ /* 0x004fc400000000ff */
[----:B-----5:R-:W-:-:S05]  /*57b0*/  F2FP.F16.F32.PACK_AB R19, R81, R86 ;  /* 0x000000565113723e */ /* 0x020fca00000000ff */
[----:B------:R-:W-:Y:S08]  /*57c0*/  MUFU.EX2 R145, R145 ;  /* 0x0000009100917308 */ /* 0x000ff00000000800 */
[----:B------:R-:W2:Y:S01]  /*57d0*/  MUFU.EX2 R156, R156 ;  /* 0x0000009c009c7308 */ /* 0x000ea20000000800 */
[----:B----4-:R-:W-:-:S07]  /*57e0*/  F2FP.F16.F32.PACK_AB R16, R160, R143 ;  /* 0x0000008fa010723e */ /* 0x010fce00000000ff */
[----:B------:R-:W-:Y:S08]  /*57f0*/  MUFU.EX2 R80, R80 ;  /* 0x0000005000507308 */ /* 0x000ff00000000800 */
[----:B------:R-:W4:Y:S01]  /*5800*/  MUFU.EX2 R79, R79 ;  /* 0x0000004f004f7308 */ /* 0x000f220000000800 */
[----:B--2---:R-:W-:-:S07]  /*5810*/  F2FP.F16.F32.PACK_AB R18, R156, R145 ;  /* 0x000000919c12723e */ /* 0x004fce00000000ff */
[----:B------:R-:W-:Y:S01]  /*5820*/  MUFU.EX2 R78, R78 ;  /* 0x0000004e004e7308 */ /* 0x000fe20000000800 */
[C---:B------:R-:W-:Y:S07]  /*5830*/  HMMA.16816.F32 R12, R16.reuse, R36, R12 ;  /* 0x00000024100c723c */ /* 0x040fee000000180c */
[----:B------:R-:W2:Y:S01]  /*5840*/  MUFU.EX2 R77, R77 ;  /* 0x0000004d004d7308 */ /* 0x000ea20000000800 */
[C---:B------:R-:W-:Y:S01]  /*5850*/  HMMA.16816.F32 R8, R16.reuse, R38, R8 ;  /* 0x000000261008723c */ /* 0x040fe20000001808 */
[----:B------:R-:W5:Y:S06]  /*5860*/  LDSM.16.MT88.4 R36, [R154+0x6800] ;  /* 0x006800009a24783b */ /* 0x000f6c0000004200 */
[----:B------:R-:W-:Y:S01]  /*5870*/  MUFU.EX2 R144, R144 ;  /* 0x0000009000907308 */ /* 0x000fe20000000800 */
[C---:B---3--:R-:W-:Y:S07]  /*5880*/  HMMA.16816.F32 R28, R16.reuse, R20, R28 ;  /* 0x00000014101c723c */ /* 0x048fee000000181c */
[----:B------:R-:W3:Y:S01]  /*5890*/  MUFU.EX2 R151, R151 ;  /* 0x0000009700977308 */ /* 0x000ee20000000800 */
[----:B------:R-:W-:Y:S01]  /*58a0*/  HMMA.16816.F32 R24, R16, R22, R24 ;  /* 0x000000161018723c */ /* 0x000fe20000001818 */
[----:B----4-:R-:W-:Y:S01]  /*58b0*/  F2FP.F16.F32.PACK_AB R17, R79, R80 ;  /* 0x000000504f11723e */ /* 0x010fe200000000ff */
[----:B------:R-:W4:Y:S01]  /*58c0*/  LDSM.16.MT88.4 R20, [R213+0x6c00] ;  /* 0x006c0000d514783b */ /* 0x000f220000004200 */
[----:B--2---:R-:W-:-:S04]  /*58d0*/  F2FP.F16.F32.PACK_AB R19, R77, R78 ;  /* 0x0000004e4d13723e */ /* 0x004fc800000000ff */
[----:B------:R-:W-:Y:S08]  /*58e0*/  MUFU.EX2 R142, R142 ;  /* 0x0000008e008e7308 */ /* 0x000ff00000000800 */
[----:B------:R-:W2:Y:S01]  /*58f0*/  MUFU.EX2 R149, R149 ;  /* 0x0000009500957308 */ /* 0x000ea20000000800 */
[----:B---3--:R-:W-:-:S07]  /*5900*/  F2FP.F16.F32.PACK_AB R16, R151, R144 ;  /* 0x000000909710723e */ /* 0x008fce00000000ff */
[----:B------:R-:W-:Y:S08]  /*5910*/  MUFU.EX2 R76, R76 ;  /* 0x0000004c004c7308 */ /* 0x000ff00000000800 */
[----:B------:R-:W3:Y:S01]  /*5920*/  MUFU.EX2 R75, R75 ;  /* 0x0000004b004b7308 */ /* 0x000ee20000000800 */
[----:B--2---:R-:W-:-:S07]  /*5930*/  F2FP.F16.F32.PACK_AB R18, R149, R142 ;  /* 0x0000008e9512723e */ /* 0x004fce00000000ff */
[C---:B-1----:R-:W-:Y:S01]  /*5940*/  HMMA.16816.F32 R12, R16.reuse, R32, R12 ;  /* 0x00000020100c723c */ /* 0x042fe2000000180c */
[----:B------:R-:W-:Y:S07]  /*5950*/  MUFU.EX2 R74, R74 ;  /* 0x0000004a004a7308 */ /* 0x000fee0000000800 */
[C---:B------:R-:W-:Y:S01]  /*5960*/  HMMA.16816.F32 R8, R16.reuse, R34, R8 ;  /* 0x000000221008723c */ /* 0x040fe20000001808 */
[----:B------:R-:W1:Y:S01]  /*5970*/  LDSM.16.MT88.4 R32, [R154+0x6c00] ;  /* 0x006c00009a20783b */ /* 0x000e620000004200 */
[----:B------:R-:W2:Y:S06]  /*5980*/  MUFU.EX2 R73, R73 ;  /* 0x0000004900497308 */ /* 0x000eac0000000800 */
[C---:B-----5:R-:W-:Y:S02]  /*5990*/  HMMA.16816.F32 R28, R16.reuse, R36, R28 ;  /* 0x00000024101c723c */ /* 0x060fe4000000181c */
[----:B------:R-:W-:Y:S06]  /*59a0*/  MUFU.EX2 R134, R134 ;  /* 0x0000008600867308 */ /* 0x000fec0000000800 */
[----:B------:R-:W-:Y:S01]  /*59b0*/  HMMA.16816.F32 R24, R16, R38, R24 ;  /* 0x000000261018723c */ /* 0x000fe20000001818 */
[----:B------:R-:W5:Y:S01]  /*59c0*/  LDSM.16.MT88.4 R36, [R213+0x7000] ;  /* 0x00700000d524783b */ /* 0x000f620000004200 */
[----:B------:R-:W4:Y:S01]  /*59d0*/  MUFU.EX2 R155, R155 ;  /* 0x0000009b009b7308 */ /* 0x000f220000000800 */
[----:B---3--:R-:W-:-:S02]  /*59e0*/  F2FP.F16.F32.PACK_AB R17, R75, R76 ;  /* 0x0000004c4b11723e */ /* 0x008fc400000000ff */
[----:B--2---:R-:W-:-:S05]  /*59f0*/  F2FP.F16.F32.PACK_AB R19, R73, R74 ;  /* 0x0000004a4913723e */ /* 0x004fca00000000ff */
        /* <DEDUP_REMOVED lines=35> */
[----:B------:R-:W-:Y:S05]  /*5c30*/  LDSM.16.MT88.4 R16, [R213+0x7800] ;  /* 0x00780000d510783b */ /* 0x000fea0000004200 */
[----:B------:R-:W-:Y:S08]  /*5c40*/  MUFU.EX2 R116, R116 ;  /* 0x0000007400747308 */ /* 0x000ff00000000800 */
[----:B------:R-:W3:Y:S01]  /*5c50*/  MUFU.EX2 R163, R163 ;  /* 0x000000a300a37308 */ /* 0x000ee20000000800 */
[----:B--2---:R-:W-:-:S07]  /*5c60*/  F2FP.F16.F32.PACK_AB R20, R161, R118 ;  /* 0x00000076a114723e */ /* 0x004fce00000000ff */
[----:B------:R-:W-:Y:S08]  /*5c70*/  MUFU.EX2 R64, R64 ;  /* 0x0000004000407308 */ /* 0x000ff00000000800 */
[----:B------:R-:W2:Y:S01]  /*5c80*/  MUFU.EX2 R63, R63 ;  /* 0x0000003f003f7308 */ /* 0x000ea20000000800 */
[----:B---3--:R-:W-:-:S07]  /*5c90*/  F2FP.F16.F32.PACK_AB R22, R163, R116 ;  /* 0x00000074a316723e */ /* 0x008fce00000000ff */
        /* <DEDUP_REMOVED lines=11> */
[----:B------:R-:W3:Y:S01]  /*5d50*/  MUFU.EX2 R61, R61 ;  /* 0x0000003d003d7308 */ /* 0x000ee20000000800 */
[----:B------:R-:W-:Y:S01]  /*5d60*/  FADD.FTZ R106, R119, R106 ;  /* 0x0000006a776a7221 */ /* 0x000fe20000010000 */
[----:B------:R-:W-:-:S02]  /*5d70*/  FADD.FTZ R206, R206, R109 ;  /* 0x0000006dcece7221 */ /* 0x000fc40000010000 */
[C---:B-----5:R-:W-:Y:S01]  /*5d80*/  HMMA.16816.F32 R28, R20.reuse, R36, R28 ;  /* 0x00000024141c723c */ /* 0x060fe2000000181c */
[----:B------:R-:W-:Y:S01]  /*5d90*/  FADD.FTZ R115, R115, R106 ;  /* 0x0000006a73737221 */ /* 0x000fe20000010000 */
[----:B------:R-:W-:Y:S01]  /*5da0*/  FADD.FTZ R109, R107, R206 ;  /* 0x000000ce6b6d7221 */ /* 0x000fe20000010000 */
[----:B--2---:R-:W-:Y:S01]  /*5db0*/  F2FP.F16.F32.PACK_AB R37, R63, R64 ;  /* 0x000000403f25723e */ /* 0x004fe200000000ff */
[----:B------:R-:W-:Y:S01]  /*5dc0*/  MUFU.EX2 R110, R110 ;  /* 0x0000006e006e7308 */ /* 0x000fe20000000800 */
[----:B------:R-:W-:Y:S01]  /*5dd0*/  FADD.FTZ R115, R186, R115 ;  /* 0x00000073ba737221 */ /* 0x000fe20000010000 */
[----:B------:R-:W-:Y:S01]  /*5de0*/  FADD.FTZ R194, R194, R109 ;  /* 0x0000006dc2c27221 */ /* 0x000fe20000010000 */
[----:B------:R-:W-:Y:S01]  /*5df0*/  FFMA.FTZ R107, R104, R85, -R83 ;  /* 0x00000055686b7223 */ /* 0x000fe20000010853 */
[----:B------:R-:W-:Y:S01]  /*5e00*/  HMMA.16816.F32 R24, R20, R38, R24 ;  /* 0x000000261418723c */ /* 0x000fe20000001818 */
[----:B------:R-:W-:Y:S01]  /*5e10*/  FADD.FTZ R184, R184, R115 ;  /* 0x00000073b8b87221 */ /* 0x000fe20000010000 */
[----:B------:R-:W-:Y:S01]  /*5e20*/  FADD.FTZ R105, R105, R194 ;  /* 0x000000c269697221 */ /* 0x000fe20000010000 */
[----:B------:R-:W2:Y:S01]  /*5e30*/  LDSM.16.MT88.4 R20, [R213+0x7c00] ;  /* 0x007c0000d514783b */ /* 0x000ea20000004200 */
[----:B------:R-:W4:Y:S01]  /*5e40*/  MUFU.EX2 R127, R127 ;  /* 0x0000007f007f7308 */ /* 0x000f220000000800 */
[----:B------:R-:W-:Y:S01]  /*5e50*/  FADD.FTZ R184, R111, R184 ;  /* 0x000000b86fb87221 */ /* 0x000fe20000010000 */
[----:B------:R-:W-:Y:S01]  /*5e60*/  FADD.FTZ R176, R176, R105 ;  /* 0x00000069b0b07221 */ /* 0x000fe20000010000 */
[----:B---3--:R-:W-:-:S02]  /*5e70*/  F2FP.F16.F32.PACK_AB R39, R61, R62 ;  /* 0x0000003e3d27723e */ /* 0x008fc400000000ff */
[----:B------:R-:W-:Y:S01]  /*5e80*/  FADD.FTZ R113, R113, R184 ;  /* 0x000000b871717221 */ /* 0x000fe20000010000 */
[----:B------:R-:W-:Y:S02]  /*5e90*/  FADD.FTZ R101, R101, R176 ;  /* 0x000000b065657221 */ /* 0x000fe40000010000 */
[----:B------:R-:W-:Y:S01]  /*5ea0*/  MUFU.EX2 R108, R108 ;  /* 0x0000006c006c7308 */ /* 0x000fe20000000800 */
[----:B------:R-:W-:Y:S01]  /*5eb0*/  FADD.FTZ R182, R182, R113 ;  /* 0x00000071b6b67221 */ /* 0x000fe20000010000 */
[----:B------:R-:W-:-:S03]  /*5ec0*/  FADD.FTZ R150, R150, R101 ;  /* 0x0000006596967221 */ /* 0x000fc60000010000 */
[----:B------:R-:W-:Y:S01]  /*5ed0*/  FADD.FTZ R129, R129, R182 ;  /* 0x000000b681817221 */ /* 0x000fe20000010000 */
[----:B------:R-:W-:Y:S02]  /*5ee0*/  FADD.FTZ R99, R99, R150 ;  /* 0x0000009663637221 */ /* 0x000fe40000010000 */
[----:B------:R-:W3:Y:S01]  /*5ef0*/  MUFU.EX2 R117, R117 ;  /* 0x0000007500757308 */ /* 0x000ee20000000800 */
        /* <DEDUP_REMOVED lines=8> */
[----:B---3--:R-:W-:Y:S01]  /*5f80*/  F2FP.F16.F32.PACK_AB R38, R117, R108 ;  /* 0x0000006c7526723e */ /* 0x008fe200000000ff */
[----:B------:R-:W-:-:S04]  /*5f90*/  FADD.FTZ R168, R168, R135 ;  /* 0x00000087a8a87221 */ /* 0x000fc80000010000 */
[----:B------:R-:W-:Y:S02]  /*5fa0*/  FADD.FTZ R139, R139, R168 ;  /* 0x000000a88b8b7221 */ /* 0x000fe40000010000 */
[----:B-1----:R-:W-:Y:S01]  /*5fb0*/  HMMA.16816.F32 R28, R36, R32, R28 ;  /* 0x00000020241c723c */ /* 0x002fe2000000181c */
[----:B------:R-:W-:Y:S01]  /*5fc0*/  MUFU.EX2 R58, R58 ;  /* 0x0000003a003a7308 */ /* 0x000fe20000000800 */
[----:B------:R-:W-:-:S04]  /*5fd0*/  FADD.FTZ R164, R164, R139 ;  /* 0x0000008ba4a47221 */ /* 0x000fc80000010000 */
[----:B------:R-:W-:Y:S02]  /*5fe0*/  FADD.FTZ R143, R143, R164 ;  /* 0x000000a48f8f7221 */ /* 0x000fe40000010000 */
[C---:B------:R-:W-:Y:S01]  /*5ff0*/  HMMA.16816.F32 R32, R36.reuse, R34, R24 ;  /* 0x000000222420723c */ /* 0x040fe20000001818 */
[----:B------:R-:W-:Y:S01]  /*6000*/  FADD.FTZ R25, R95, R140 ;  /* 0x0000008c5f197221 */ /* 0x000fe20000010000 */
[----:B------:R-:W-:Y:S01]  /*6010*/  FADD.FTZ R160, R160, R143 ;  /* 0x0000008fa0a07221 */ /* 0x000fe20000010000 */
[----:B------:R1:W-:Y:S02]  /*6020*/  MUFU.EX2 R95, R88 ;  /* 0x00000058005f7308 */ /* 0x0003e40000000800 */
[----:B------:R-:W-:Y:S01]  /*6030*/  FADD.FTZ R100, R100, R25 ;  /* 0x0000001964647221 */ /* 0x000fe20000010000 */
[----:B------:R-:W-:Y:S01]  /*6040*/  FADD.FTZ R145, R145, R160 ;  /* 0x000000a091917221 */ /* 0x000fe20000010000 */
[----:B------:R-:W-:Y:S01]  /*6050*/  LDSM.16.MT88.4 R24, [R213+0x8000] ;  /* 0x00800000d518783b */ /* 0x000fe20000004200 */
[----:B------:R-:W-:Y:S01]  /*6060*/  HMMA.16816.F32 R12, R36, R16, R12 ;  /* 0x00000010240c723c */ /* 0x000fe2000000180c */
[----:B------:R-:W-:Y:S01]  /*6070*/  FADD.FTZ R93, R93, R100 ;  /* 0x000000645d5d7221 */ /* 0x000fe20000010000 */
[----:B------:R-:W-:Y:S01]  /*6080*/  FADD.FTZ R145, R156, R145 ;  /* 0x000000919c917221 */ /* 0x000fe20000010000 */
[----:B------:R-:W3:Y:S02]  /*6090*/  MUFU.EX2 R57, R57 ;  /* 0x0000003900397308 */ /* 0x000ee40000000800 */
[----:B------:R-:W-:Y:S01]  /*60a0*/  FADD.FTZ R96, R96, R93 ;  /* 0x0000005d60607221 */ /* 0x000fe20000010000 */
[----:B------:R-:W-:-:S02]  /*60b0*/  FADD.FTZ R144, R144, R145 ;  /* 0x0000009190907221 */ /* 0x000fc40000010000 */
[----:B------:R-:W-:Y:S01]  /*60c0*/  HMMA.16816.F32 R8, R36, R18, R8 ;  /* 0x000000122408723c */ /* 0x000fe20000001808 */
[----:B------:R-:W5:Y:S01]  /*60d0*/  LDSM.16.MT88.4 R16, [R154+0x7c00] ;  /* 0x007c00009a10783b */ /* 0x000f620000004200 */
[----:B------:R-:W-:Y:S01]  /*60e0*/  FADD.FTZ R151, R151, R144 ;  /* 0x0000009097977221 */ /* 0x000fe20000010000 */
[----:B------:R-:W-:Y:S01]  /*60f0*/  MUFU.EX2 R107, R107 ;  /* 0x0000006b006b7308 */ /* 0x000fe20000000800 */
[-C--:B-1----:R-:W-:Y:S01]  /*6100*/  FFMA.FTZ R88, R7, R85.reuse, -R83 ;  /* 0x0000005507587223 */ /* 0x082fe20000010853 */
[----:B------:R-:W-:Y:S01]  /*6110*/  FADD.FTZ R7, R91, R96 ;  /* 0x000000605b077221 */ /* 0x000fe20000010000 */
[----:B------:R-:W-:Y:S01]  /*6120*/  FADD.FTZ R142, R142, R151 ;  /* 0x000000978e8e7221 */ /* 0x000fe20000010000 */
[----:B----4-:R-:W-:Y:S02]  /*6130*/  F2FP.F16.F32.PACK_AB R37, R59, R60 ;  /* 0x0000003c3b25723e */ /* 0x010fe400000000ff */
[----:B------:R-:W-:Y:S01]  /*6140*/  FADD.FTZ R92, R92, R7 ;  /* 0x000000075c5c7221 */ /* 0x000fe20000010000 */
[----:B------:R-:W-:Y:S01]  /*6150*/  FADD.FTZ R149, R149, R142 ;  /* 0x0000008e95957221 */ /* 0x000fe20000010000 */
[----:B------:R-:W1:Y:S01]  /*6160*/  MUFU.EX2 R102, R102 ;  /* 0x0000006600667308 */ /* 0x000e620000000800 */
[----:B---3--:R-:W-:Y:S01]  /*6170*/  F2FP.F16.F32.PACK_AB R39, R57, R58 ;  /* 0x0000003a3927723e */ /* 0x008fe200000000ff */
[----:B------:R-:W-:Y:S01]  /*6180*/  FADD.FTZ R89, R89, R92 ;  /* 0x0000005c59597221 */ /* 0x000fe20000010000 */
[----:B------:R-:W-:Y:S01]  /*6190*/  FADD.FTZ R134, R134, R149 ;  /* 0x0000009586867221 */ /* 0x000fe20000010000 */
[----:B------:R-:W-:-:S02]  /*61a0*/  FFMA.FTZ R7, R87, R85, -R82 ;  /* 0x0000005557077223 */ /* 0x000fc40000010852 */
[----:B------:R-:W-:Y:S01]  /*61b0*/  FADD.FTZ R86, R86, R89 ;  /* 0x0000005956567221 */ /* 0x000fe20000010000 */
[----:B------:R-:W-:Y:S01]  /*61c0*/  FADD.FTZ R134, R155, R134 ;  /* 0x000000869b867221 */ /* 0x000fe20000010000 */
[----:B------:R-:W-:Y:S02]  /*61d0*/  MUFU.EX2 R98, R98 ;  /* 0x0000006200627308 */ /* 0x000fe40000000800 */
[----:B------:R-:W-:Y:S01]  /*61e0*/  FADD.FTZ R81, R81, R86 ;  /* 0x0000005651517221 */ /* 0x000fe20000010000 */
[----:B------:R-:W-:-:S03]  /*61f0*/  FADD.FTZ R157, R157, R134 ;  /* 0x000000869d9d7221 */ /* 0x000fc60000010000 */
[----:B------:R-:W-:Y:S01]  /*6200*/  FADD.FTZ R80, R80, R81 ;  /* 0x0000005150507221 */ /* 0x000fe20000010000 */
[----:B------:R-:W-:Y:S01]  /*6210*/  FADD.FTZ R157, R132, R157 ;  /* 0x0000009d849d7221 */ /* 0x000fe20000010000 */
[----:B------:R-:W3:Y:S01]  /*6220*/  MUFU.EX2 R101, R94 ;  /* 0x0000005e00657308 */ /* 0x000ee20000000800 */
[----:B-1----:R-:W-:Y:S01]  /*6230*/  F2FP.F16.F32.PACK_AB R36, R102, R107 ;  /* 0x0000006b6624723e */ /* 0x002fe200000000ff */
[----:B------:R-:W-:Y:S01]  /*6240*/  FADD.FTZ R79, R79, R80 ;  /* 0x000000504f4f7221 */ /* 0x000fe20000010000 */
[----:B------:R-:W-:Y:S01]  /*6250*/  FADD.FTZ R126, R126, R157 ;  /* 0x0000009d7e7e7221 */ /* 0x000fe20000010000 */
[-CC-:B------:R-:W-:Y:S01]  /*6260*/  FFMA.FTZ R80, R40, R85.reuse, -R83.reuse ;  /* 0x0000005528507223 */ /* 0x180fe20000010853 */
[-C--:B------:R-:W-:Y:S01]  /*6270*/  FFMA.FTZ R40, R43, R85.reuse, -R83 ;  /* 0x000000552b287223 */ /* 0x080fe20000010853 */
[----:B------:R-:W-:Y:S01]  /*6280*/  FADD.FTZ R78, R78, R79 ;  /* 0x0000004f4e4e7221 */ /* 0x000fe20000010000 */
[----:B------:R-:W-:Y:S01]  /*6290*/  FADD.FTZ R147, R147, R126 ;  /* 0x0000007e93937221 */ /* 0x000fe20000010000 */
[----:B------:R-:W-:Y:S01]  /*62a0*/  MUFU.EX2 R56, R56 ;  /* 0x0000003800387308 */ /* 0x000fe20000000800 */
[-C--:B------:R-:W-:Y:S01]  /*62b0*/  FFMA.FTZ R43, R41, R85.reuse, -R83 ;  /* 0x00000055292b7223 */ /* 0x080fe20000010853 */
[----:B------:R-:W-:Y:S01]  /*62c0*/  FADD.FTZ R77, R77, R78 ;  /* 0x0000004e4d4d7221 */ /* 0x000fe20000010000 */
[----:B------:R-:W-:Y:S01]  /*62d0*/  FADD.FTZ R124, R124, R147 ;  /* 0x000000937c7c7221 */ /* 0x000fe20000010000 */
[-C--:B------:R-:W-:Y:S01]  /*62e0*/  FFMA.FTZ R41, R47, R85.reuse, -R82 ;  /* 0x000000552f297223 */ /* 0x080fe20000010852 */
[-C--:B------:R-:W-:Y:S01]  /*62f0*/  FFMA.FTZ R47, R54, R85.reuse, -R83 ;  /* 0x00000055362f7223 */ /* 0x080fe20000010853 */
[----:B------:R-:W-:Y:S01]  /*6300*/  FADD.FTZ R76, R76, R77 ;  /* 0x0000004d4c4c7221 */ /* 0x000fe20000010000 */
[----:B------:R-:W-:Y:S01]  /*6310*/  FADD.FTZ R159, R159, R124 ;  /* 0x0000007c9f9f7221 */ /* 0x000fe20000010000 */
[----:B------:R-:W1:Y:S01]  /*6320*/  MUFU.EX2 R55, R55 ;  /* 0x0000003700377308 */ /* 0x000e620000000800 */
[----:B---3--:R-:W-:Y:S01]  /*6330*/  F2FP.F16.F32.PACK_AB R38, R101, R98 ;  /* 0x000000626526723e */ /* 0x008fe200000000ff */
[----:B------:R-:W-:Y:S01]  /*6340*/  FADD.FTZ R75, R75, R76 ;  /* 0x0000004c4b4b7221 */ /* 0x000fe20000010000 */
[----:B------:R-:W-:Y:S01]  /*6350*/  FADD.FTZ R118, R118, R159 ;  /* 0x0000009f76767221 */ /* 0x000fe20000010000 */
[-CC-:B------:R-:W-:Y:S01]  /*6360*/  FFMA.FTZ R54, R53, R85.reuse, -R83.reuse ;  /* 0x0000005535367223 */ /* 0x180fe20000010853 */
[-C--:B------:R-:W-:Y:S01]  /*6370*/  FFMA.FTZ R83, R44, R85.reuse, -R83 ;  /* 0x000000552c537223 */ /* 0x080fe20000010853 */
[----:B------:R-:W-:Y:S01]  /*6380*/  FADD.FTZ R74, R74, R75 ;  /* 0x0000004b4a4a7221 */ /* 0x000fe20000010000 */
[----:B------:R-:W-:Y:S01]  /*6390*/  FADD.FTZ R161, R161, R118 ;  /* 0x00000076a1a17221 */ /* 0x000fe20000010000 */
[----:B------:R-:W-:Y:S01]  /*63a0*/  MUFU.EX2 R4, R4 ;  /* 0x0000000400047308 */ /* 0x000fe20000000800 */
[----:B--2---:R-:W-:Y:S01]  /*63b0*/  HMMA.16816.F32 R12, R36, R20, R12 ;  /* 0x00000014240c723c */ /* 0x004fe2000000180c */
[----:B------:R-:W-:Y:S01]  /*63c0*/  FADD.FTZ R73, R73, R74 ;  /* 0x0000004a49497221 */ /* 0x000fe20000010000 */
[----:B------:R-:W-:Y:S01]  /*63d0*/  FADD.FTZ R116, R116, R161 ;  /* 0x000000a174747221 */ /* 0x000fe20000010000 */
[----:B------:R-:W-:-:S02]  /*63e0*/  FFMA.FTZ R44, R45, R85, -R82 ;  /* 0x000000552d2c7223 */ /* 0x000fc40000010852 */
[----:B------:R-:W-:Y:S01]  /*63f0*/  FADD.FTZ R72, R72, R73 ;  /* 0x0000004948487221 */ /* 0x000fe20000010000 */
[----:B------:R-:W-:Y:S01]  /*6400*/  FADD.FTZ R163, R163, R116 ;  /* 0x00000074a3a37221 */ /* 0x000fe20000010000 */
[----:B------:R-:W2:Y:S01]  /*6410*/  MUFU.EX2 R97, R97 ;  /* 0x0000006100617308 */ /* 0x000ea20000000800 */
[----:B------:R-:W-:Y:S01]  /*6420*/  HMMA.16816.F32 R8, R36, R22, R8 ;  /* 0x000000162408723c */ /* 0x000fe20000001808 */
[----:B------:R-:W3:Y:S01]  /*6430*/  LDSM.16.MT88.4 R20, [R154+0x8000] ;  /* 0x008000009a14783b */ /* 0x000ee20000004200 */
[----:B------:R-:W-:Y:S01]  /*6440*/  FADD.FTZ R71, R71, R72 ;  /* 0x0000004847477221 */ /* 0x000fe20000010000 */
[----:B------:R-:W-:-:S03]  /*6450*/  FADD.FTZ R110, R110, R163 ;  /* 0x000000a36e6e7221 */ /* 0x000fc60000010000 */
[----:B------:R-:W-:Y:S01]  /*6460*/  FADD.FTZ R70, R70, R71 ;  /* 0x0000004746467221 */ /* 0x000fe20000010000 */
[----:B------:R-:W4:Y:S01]  /*6470*/  MUFU.EX2 R90, R90 ;  /* 0x0000005a005a7308 */ /* 0x000f220000000800 */
[----:B-----5:R-:W-:Y:S01]  /*6480*/  HMMA.16816.F32 R28, R36, R16, R28 ;  /* 0x00000010241c723c */ /* 0x020fe2000000181c */
[----:B-1----:R-:W-:Y:S01]  /*6490*/  F2FP.F16.F32.PACK_AB R17, R55, R56 ;  /* 0x000000383711723e */ /* 0x002fe200000000ff */
[----:B------:R-:W-:Y:S01]  /*64a0*/  FADD.FTZ R69, R69, R70 ;  /* 0x0000004645457221 */ /* 0x000fe20000010000 */
[----:B------:R-:W-:-:S03]  /*64b0*/  FADD.FTZ R127, R127, R110 ;  /* 0x0000006e7f7f7221 */ /* 0x000fc60000010000 */
[----:B------:R-:W-:Y:S01]  /*64c0*/  FADD.FTZ R68, R68, R69 ;  /* 0x0000004544447221 */ /* 0x000fe20000010000 */
[----:B------:R-:W-:Y:S01]  /*64d0*/  MUFU.EX2 R84, R84 ;  /* 0x0000005400547308 */ /* 0x000fe20000000800 */
[----:B------:R-:W-:Y:S01]  /*64e0*/  HMMA.16816.F32 R32, R36, R18, R32 ;  /* 0x000000122420723c */ /* 0x000fe20000001820 */
[----:B--2---:R-:W-:Y:S01]  /*64f0*/  F2FP.F16.F32.PACK_AB R19, R97, R4 ;  /* 0x000000046113723e */ /* 0x004fe200000000ff */
[----:B------:R-:W1:Y:S01]  /*6500*/  LDSM.16.MT88.4 R36, [R213+0x8400] ;  /* 0x00840000d524783b */ /* 0x000e620000004200 */
[----:B------:R-:W-:Y:S01]  /*6510*/  FADD.FTZ R67, R67, R68 ;  /* 0x0000004443437221 */ /* 0x000fe20000010000 */
[----:B------:R-:W-:-:S03]  /*6520*/  FADD.FTZ R108, R108, R127 ;  /* 0x0000007f6c6c7221 */ /* 0x000fc60000010000 */
[----:B------:R-:W2:Y:S01]  /*6530*/  MUFU.EX2 R91, R88 ;  /* 0x00000058005b7308 */ /* 0x000ea20000000800 */
[----:B----4-:R-:W-:Y:S01]  /*6540*/  F2FP.F16.F32.PACK_AB R16, R95, R90 ;  /* 0x0000005a5f10723e */ /* 0x010fe200000000ff */
        /* <DEDUP_REMOVED lines=9> */
[----:B------:R-:W4:Y:S01]  /*65e0*/  MUFU.EX2 R133, R133 ;  /* 0x0000008500857308 */ /* 0x000f220000000800 */
[----:B--2---:R-:W-:Y:S01]  /*65f0*/  F2FP.F16.F32.PACK_AB R18, R91, R84 ;  /* 0x000000545b12723e */ /* 0x004fe200000000ff */
[----:B------:R-:W-:Y:S01]  /*6600*/  FADD.FTZ R62, R62, R63 ;  /* 0x0000003f3e3e7221 */ /* 0x000fe20000010000 */
[----:B------:R-:W-:-:S03]  /*6610*/  FADD.FTZ R101, R101, R98 ;  /* 0x0000006265657221 */ /* 0x000fc60000010000 */
[----:B------:R-:W-:Y:S01]  /*6620*/  FADD.FTZ R61, R61, R62 ;  /* 0x0000003e3d3d7221 */ /* 0x000fe20000010000 */
[----:B------:R-:W-:Y:S01]  /*6630*/  FADD.FTZ R90, R90, R101 ;  /* 0x000000655a5a7221 */ /* 0x000fe20000010000 */
[----:B------:R-:W-:Y:S01]  /*6640*/  HMMA.16816.F32 R12, R16, R24, R12 ;  /* 0x00000018100c723c */ /* 0x000fe2000000180c */
[----:B------:R-:W-:Y:S01]  /*6650*/  MUFU.EX2 R141, R141 ;  /* 0x0000008d008d7308 */ /* 0x000fe20000000800 */
[----:B------:R-:W-:Y:S01]  /*6660*/  FADD.FTZ R60, R60, R61 ;  /* 0x0000003d3c3c7221 */ /* 0x000fe20000010000 */
[----:B------:R-:W-:-:S03]  /*6670*/  FADD.FTZ R95, R95, R90 ;  /* 0x0000005a5f5f7221 */ /* 0x000fc60000010000 */
[----:B------:R-:W-:Y:S01]  /*6680*/  FADD.FTZ R59, R59, R60 ;  /* 0x0000003c3b3b7221 */ /* 0x000fe20000010000 */
[----:B------:R-:W-:Y:S01]  /*6690*/  FADD.FTZ R84, R84, R95 ;  /* 0x0000005f54547221 */ /* 0x000fe20000010000 */
[----:B------:R-:W-:Y:S01]  /*66a0*/  HMMA.16816.F32 R8, R16, R26, R8 ;  /* 0x0000001a1008723c */ /* 0x000fe20000001808 */
[----:B------:R-:W2:Y:S01]  /*66b0*/  LDSM.16.MT88.4 R24, [R154+0x8400] ;  /* 0x008400009a18783b */ /* 0x000ea20000004200 */
[----:B------:R-:W5:Y:S01]  /*66c0*/  MUFU.EX2 R138, R138 ;  /* 0x0000008a008a7308 */ /* 0x000f620000000800 */
[----:B------:R-:W-:Y:S01]  /*66d0*/  FADD.FTZ R58, R58, R59 ;  /* 0x0000003b3a3a7221 */ /* 0x000fe20000010000 */
[----:B------:R-:W-:-:S03]  /*66e0*/  FADD.FTZ R91, R91, R84 ;  /* 0x000000545b5b7221 */ /* 0x000fc60000010000 */
[----:B------:R-:W-:Y:S01]  /*66f0*/  FADD.FTZ R57, R57, R58 ;  /* 0x0000003a39397221 */ /* 0x000fe20000010000 */
[----:B---3--:R-:W-:Y:S02]  /*6700*/  HMMA.16816.F32 R28, R16, R20, R28 ;  /* 0x00000014101c723c */ /* 0x008fe4000000181c */
[----:B------:R-:W-:Y:S01]  /*6710*/  MUFU.EX2 R42, R42 ;  /* 0x0000002a002a7308 */ /* 0x000fe20000000800 */
[----:B------:R-:W-:-:S04]  /*6720*/  FADD.FTZ R56, R56, R57 ;  /* 0x0000003938387221 */ /* 0x000fc80000010000 */
[----:B------:R-:W-:Y:S01]  /*6730*/  FADD.FTZ R55, R55, R56 ;  /* 0x0000003837377221 */ /* 0x000fe20000010000 */
[----:B------:R-:W-:Y:S01]  /*6740*/  HMMA.16816.F32 R32, R16, R22, R32 ;  /* 0x000000161020723c */ /* 0x000fe20000001820 */
[----:B------:R-:W3:Y:S01]  /*6750*/  LDSM.16.MT88.4 R20, [R213+0x8800] ;  /* 0x00880000d514783b */ /* 0x000ee20000004200 */
[----:B------:R-:W1:Y:S01]  /*6760*/  MUFU.EX2 R79, R80 ;  /* 0x00000050004f7308 */ /* 0x000e620000000800 */
[----:B----4-:R-:W-:Y:S01]  /*6770*/  F2FP.F16.F32.PACK_AB R17, R133, R6 ;  /* 0x000000068511723e */ /* 0x010fe200000000ff */
[----:B------:R-:W-:Y:S01]  /*6780*/  FADD.FTZ R4, R4, R55 ;  /* 0x0000003704047221 */ /* 0x000fe20000010000 */
[----:B-----5:R-:W-:-:S03]  /*6790*/  F2FP.F16.F32.PACK_AB R19, R138, R141 ;  /* 0x0000008d8a13723e */ /* 0x020fc600000000ff */
[----:B------:R-:W-:Y:S02]  /*67a0*/  FADD.FTZ R97, R97, R4 ;  /* 0x0000000461617221 */ /* 0x000fe40000010000 */
[----:B------:R-:W-:Y:S02]  /*67b0*/  MUFU.EX2 R40, R40 ;  /* 0x0000002800287308 */ /* 0x000fe40000000800 */
[----:B------:R-:W-:-:S04]  /*67c0*/  FADD.FTZ R4, R6, R97 ;  /* 0x0000006106047221 */ /* 0x000fc80000010000 */
[----:B------:R-:W-:Y:S02]  /*67d0*/  FADD.FTZ R4, R133, R4 ;  /* 0x0000000485047221 */ /* 0x000fe40000010000 */
[----:B------:R-:W4:Y:S01]  /*67e0*/  MUFU.EX2 R43, R43 ;  /* 0x0000002b002b7308 */ /* 0x000f220000000800 */
[----:B-1----:R-:W-:Y:S01]  /*67f0*/  F2FP.F16.F32.PACK_AB R16, R79, R42 ;  /* 0x0000002a4f10723e */ /* 0x002fe200000000ff */
[----:B------:R-:W-:-:S04]  /*6800*/  FADD.FTZ R42, R42, R91 ;  /* 0x0000005b2a2a7221 */ /* 0x000fc80000010000 */
[----:B------:R-:W-:Y:S02]  /*6810*/  FADD.FTZ R79, R79, R42 ;  /* 0x0000002a4f4f7221 */ /* 0x000fe40000010000 */
[----:B------:R-:W-:Y:S08]  /*6820*/  MUFU.EX2 R130, R130 ;  /* 0x0000008200827308 */ /* 0x000ff00000000800 */
[----:B------:R-:W1:Y:S01]  /*6830*/  MUFU.EX2 R137, R137 ;  /* 0x0000008900897308 */ /* 0x000e620000000800 */
[----:B----4-:R-:W-:-:S07]  /*6840*/  F2FP.F16.F32.PACK_AB R18, R43, R40 ;  /* 0x000000282b12723e */ /* 0x010fce00000000ff */
[C---:B------:R-:W-:Y:S01]  /*6850*/  HMMA.16816.F32 R12, R16.reuse, R36, R12 ;  /* 0x00000024100c723c */ /* 0x040fe2000000180c */
[----:B------:R-:W-:Y:S07]  /*6860*/  MUFU.EX2 R114, R114 ;  /* 0x0000007200727308 */ /* 0x000fee0000000800 */
[C---:B------:R-:W-:Y:S01]  /*6870*/  HMMA.16816.F32 R8, R16.reuse, R38, R8 ;  /* 0x000000261008723c */ /* 0x040fe20000001808 */
[----:B------:R-:W4:Y:S01]  /*6880*/  LDSM.16.MT88.4 R36, [R154+0x8800] ;  /* 0x008800009a24783b */ /* 0x000f220000004200 */
[----:B------:R-:W5:Y:S06]  /*6890*/  MUFU.EX2 R103, R103 ;  /* 0x0000006700677308 */ /* 0x000f6c0000000800 */
[C---:B--2---:R-:W-:Y:S01]  /*68a0*/  HMMA.16816.F32 R28, R16.reuse, R24, R28 ;  /* 0x00000018101c723c */ /* 0x044fe2000000181c */
[----:B-1----:R-:W-:Y:S01]  /*68b0*/  F2FP.F16.F32.PACK_AB R25, R137, R130 ;  /* 0x000000828919723e */ /* 0x002fe200000000ff */
[----:B------:R-:W-:Y:S06]  /*68c0*/  MUFU.EX2 R47, R47 ;  /* 0x0000002f002f7308 */ /* 0x000fec0000000800 */
[----:B------:R-:W-:Y:S01]  /*68d0*/  HMMA.16816.F32 R32, R16, R26, R32 ;  /* 0x0000001a1020723c */ /* 0x000fe20000001820 */
[----:B------:R-:W1:Y:S01]  /*68e0*/  LDSM.16.MT88.4 R16, [R213+0x8c00] ;  /* 0x008c0000d510783b */ /* 0x000e620000004200 */
[----:B------:R-:W2:Y:S01]  /*68f0*/  MUFU.EX2 R54, R54 ;  /* 0x0000003600367308 */ /* 0x000ea20000000800 */
[----:B-----5:R-:W-:-:S07]  /*6900*/  F2FP.F16.F32.PACK_AB R27, R103, R114 ;  /* 0x00000072671b723e */ /* 0x020fce00000000ff */
[----:B------:R-:W-:Y:S08]  /*6910*/  MUFU.EX2 R52, R52 ;  /* 0x0000003400347308 */ /* 0x000ff00000000800 */
[----:B------:R-:W5:Y:S01]  /*6920*/  MUFU.EX2 R51, R51 ;  /* 0x0000003300337308 */ /* 0x000f620000000800 */
[----:B--2---:R-:W-:-:S07]  /*6930*/  F2FP.F16.F32.PACK_AB R24, R54, R47 ;  /* 0x0000002f3618723e */ /* 0x004fce00000000ff */
[----:B------:R-:W-:Y:S08]  /*6940*/  MUFU.EX2 R7, R7 ;  /* 0x0000000700077308 */ /* 0x000ff00000000800 */
[----:B------:R-:W2:Y:S01]  /*6950*/  MUFU.EX2 R48, R48 ;  /* 0x0000003000307308 */ /* 0x000ea20000000800 */
[----:B-----5:R-:W-:-:S07]  /*6960*/  F2FP.F16.F32.PACK_AB R26, R51, R52 ;  /* 0x00000034331a723e */ /* 0x020fce00000000ff */
[----:B------:R-:W-:Y:S01]  /*6970*/  MUFU.EX2 R41, R41 ;  /* 0x0000002900297308 */ /* 0x000fe20000000800 */
[C---:B---3--:R-:W-:Y:S07]  /*6980*/  HMMA.16816.F32 R12, R24.reuse, R20, R12 ;  /* 0x00000014180c723c */ /* 0x048fee000000180c */
[----:B------:R-:W-:Y:S01]  /*6990*/  MUFU.EX2 R50, R50 ;  /* 0x0000003200327308 */ /* 0x000fe20000000800 */
[C---:B------:R-:W-:Y:S01]  /*69a0*/  HMMA.16816.F32 R20, R24.reuse, R22, R8 ;  /* 0x000000161814723c */ /* 0x040fe20000001808 */
[----:B------:R-:W3:Y:S06]  /*69b0*/  LDSM.16.MT88.4 R8, [R154+0x8c00] ;  /* 0x008c00009a08783b */ /* 0x000eec0000004200 */
[----:B------:R-:W5:Y:S01]  /*69c0*/  MUFU.EX2 R49, R49 ;  /* 0x0000003100317308 */ /* 0x000f620000000800 */
[C---:B----4-:R-:W-:Y:S07]  /*69d0*/  HMMA.16816.F32 R28, R24.reuse, R36, R28 ;  /* 0x00000024181c723c */ /* 0x050fee000000181c */
[----:B------:R-:W-:Y:S01]  /*69e0*/  MUFU.EX2 R46, R46 ;  /* 0x0000002e002e7308 */ /* 0x000fe20000000800 */
[----:B------:R-:W-:Y:S01]  /*69f0*/  HMMA.16816.F32 R32, R24, R38, R32 ;  /* 0x000000261820723c */ /* 0x000fe20000001820 */
[----:B--2---:R-:W-:-:S06]  /*6a00*/  F2FP.F16.F32.PACK_AB R25, R48, R7 ;  /* 0x000000073019723e */ /* 0x004fcc00000000ff */
[----:B------:R-:W2:Y:S01]  /*6a10*/  MUFU.EX2 R53, R83 ;  /* 0x0000005300357308 */ /* 0x000ea20000000800 */
[----:B-----5:R-:W-:-:S07]  /*6a20*/  F2FP.F16.F32.PACK_AB R24, R49, R50 ;  /* 0x000000323118723e */ /* 0x020fce00000000ff */
[----:B------:R-:W4:Y:S01]  /*6a30*/  MUFU.EX2 R44, R44 ;  /* 0x0000002c002c7308 */ /* 0x000f220000000800 */
[----:B--2---:R-:W-:Y:S02]  /*6a40*/  F2FP.F16.F32.PACK_AB R26, R53, R46 ;  /* 0x0000002e351a723e */ /* 0x004fe400000000ff */
[----:B----4-:R-:W-:-:S07]  /*6a50*/  F2FP.F16.F32.PACK_AB R27, R44, R41 ;  /* 0x000000292c1b723e */ /* 0x010fce00000000ff */
[----:B-1----:R-:W-:Y:S01]  /*6a60*/  HMMA.16816.F32 R144, R24, R16, R12 ;  /* 0x000000101890723c */ /* 0x002fe2000000180c */
[----:B------:R-:W-:Y:S01]  /*6a70*/  FADD.FTZ R13, R141, R4 ;  /* 0x000000048d0d7221 */ /* 0x000fe20000010000 */
[----:B------:R-:W-:-:S03]  /*6a80*/  FADD.FTZ R4, R40, R79 ;  /* 0x0000004f28047221 */ /* 0x000fc60000010000 */
[----:B------:R-:W-:Y:S01]  /*6a90*/  FADD.FTZ R13, R138, R13 ;  /* 0x0000000d8a0d7221 */ /* 0x000fe20000010000 */
[----:B------:R-:W-:Y:S02]  /*6aa0*/  FADD.FTZ R4, R43, R4 ;  /* 0x000000042b047221 */ /* 0x000fe40000010000 */
[----:B------:R-:W-:Y:S01]  /*6ab0*/  HMMA.16816.F32 R140, R24, R18, R20 ;  /* 0x00000012188c723c */ /* 0x000fe20000001814 */
[----:B------:R-:W-:Y:S01]  /*6ac0*/  FADD.FTZ R130, R130, R13 ;  /* 0x0000000d82827221 */ /* 0x000fe20000010000 */
[----:B------:R-:W-:-:S03]  /*6ad0*/  FADD.FTZ R15, R47, R4 ;  /* 0x000000042f0f7221 */ /* 0x000fc60000010000 */
[----:B------:R-:W-:Y:S01]  /*6ae0*/  FADD.FTZ R13, R137, R130 ;  /* 0x00000082890d7221 */ /* 0x000fe20000010000 */
[----:B------:R-:W-:Y:S02]  /*6af0*/  FADD.FTZ R15, R54, R15 ;  /* 0x0000000f360f7221 */ /* 0x000fe40000010000 */
[----:B---3--:R-:W-:Y:S01]  /*6b00*/  HMMA.16816.F32 R136, R24, R8, R28 ;  /* 0x000000081888723c */ /* 0x008fe2000000181c */
        /* <DEDUP_REMOVED lines=13> */
[----:B------:R-:W-:Y:S06]  /*6be0*/  @!P0 BRA `(.L_x_597) ;  /* 0x0000003c00788947 */ /* 0x000fec0003800000 */
[----:B------:R-:W-:Y:S01]  /*6bf0*/  ISETP.NE.U32.AND P0, PT, R238, RZ, PT ;  /* 0x000000ffee00720c */ /* 0x000fe20003f05070 */
[C---:B------:R-:W-:Y:S01]  /*6c00*/  IMAD.SHL.U32 R241, R152.reuse, 0x40, RZ ;  /* 0x0000004098f17824 */ /* 0x040fe200078e00ff */
[----:B------:R-:W-:Y:S01]  /*6c10*/  SHF.L.U64.HI R240, R152, 0x6, R153 ;  /* 0x0000000698f07819 */ /* 0x000fe20000010299 */
[----:B------:R-:W-:Y:S01]  /*6c20*/  IMAD.MOV.U32 R153, RZ, RZ, R0 ;  /* 0x000000ffff997224 */ /* 0x000fe200078e0000 */
[----:B------:R-:W-:Y:S01]  /*6c30*/  ISETP.NE.AND.EX P0, PT, R239, RZ, PT, P0 ;  /* 0x000000ffef00720c */ /* 0x000fe20003f05300 */
[----:B------:R-:W-:-:S12]  /*6c40*/  IMAD.MOV.U32 R151, RZ, RZ, R148 ;  /* 0x000000ffff977224 */ /* 0x000fd800078e0094 */
.L_x_604:
[----:B------:R-:W1:Y:S01]  /*6c50*/  S2R R229, SR_TID.X ;  /* 0x0000000000e57919 */ /* 0x000e620000002100 */
[----:B------:R-:W-:Y:S04]  /*6c60*/  DEPBAR.LE SB0, 0x0 ;  /* 0x000080000000791a */ /* 0x000fe80000000000 */
[----:B------:R-:W-:Y:S05]  /*6c70*/  WARPSYNC.ALL ;  /* 0x0000000000007948 */ /* 0x000fea0003800000 */
[----:B------:R-:W-:Y:S01]  /*6c80*/  BAR.SYNC.DEFER_BLOCKING 0x0 ;  /* 0x0000000000007b1d */ /* 0x000fe20000010000 */
[----:B------:R-:W-:Y:S01]  /*6c90*/  MOV R0, R227 ;  /* 0x000000e300007202 */ /* 0x000fe20000000f00 */
        /* <DEDUP_REMOVED lines=10> */
[----:B-1----:R-:W-:Y:S08]  /*6d40*/  @!P0 BRA `(.L_x_599) ;  /* 0x0000000000f88947 */ /* 0x002ff00003800000 */
        /* <DEDUP_REMOVED lines=62> */
.L_x_599:
[----:B------:R-:W-:Y:S05]  /*7130*/  BSYNC.RECONVERGENT B0 ;  /* 0x0000000000007941 */ /* 0x000fea0003800200 */
.L_x_598:
[----:B------:R-:W1:Y:S01]  /*7140*/  S2UR UR6, SR_CgaCtaId ;  /* 0x00000000000679c3 */ /* 0x000e620000008800 */
[C---:B------:R-:W-:Y:S01]  /*7150*/  IMAD.SHL.U32 R232, R229.reuse, 0x8, RZ ;  /* 0x00000008e5e87824 */ /* 0x040fe200078e00ff */
[----:B------:R-:W-:Y:S01]  /*7160*/  LOP3.LUT R230, R229, 0x18, RZ, 0xc0, !PT ;  /* 0x00000018e5e67812 */ /* 0x000fe200078ec0ff */
[----:B------:R-:W-:Y:S01]  /*7170*/  IMAD.SHL.U32 R149, R236, 0x20, RZ ;  /* 0x00000020ec957824 */ /* 0x000fe200078e00ff */
[----:B------:R-:W-:Y:S01]  /*7180*/  IADD3 R248, P1, PT, R241, R226, RZ ;  /* 0x000000e2f1f87210 */ /* 0x000fe20007f3e0ff */
[----:B------:R-:W-:Y:S01]  /*7190*/  UMOV UR7, 0x400 ;  /* 0x0000040000077882 */ /* 0x000fe20000000000 */
[C---:B------:R-:W-:Y:S01]  /*71a0*/  LOP3.LUT R129, R232.reuse, 0xc0, RZ, 0xc0, !PT ;  /* 0x000000c0e8817812 */ /* 0x040fe200078ec0ff */
[----:B------:R-:W-:Y:S01]  /*71b0*/  VIADD R231, R231, 0xffffffff ;  /* 0xffffffffe7e77836 */ /* 0x000fe20000000000 */
[----:B------:R-:W-:Y:S01]  /*71c0*/  LOP3.LUT R0, R232, 0x1f00, RZ, 0xc0, !PT ;  /* 0x00001f00e8007812 */ /* 0x000fe200078ec0ff */
[----:B------:R-:W-:Y:S01]  /*71d0*/  IMAD.X R249, R240, 0x1, R227, P1 ;  /* 0x00000001f0f97824 */ /* 0x000fe200008e06e3 */
[----:B------:R-:W-:Y:S01]  /*71e0*/  LOP3.LUT R230, R129, R230, RZ, 0xfc, !PT ;  /* 0x000000e681e67212 */ /* 0x000fe200078efcff */
[----:B------:R-:W-:Y:S01]  /*71f0*/  BSSY.RECONVERGENT B1, `(.L_x_600) ;  /* 0x00000f2000017945 */ /* 0x000fe20003800200 */
[----:B------:R-:W-:Y:S02]  /*7200*/  LOP3.LUT R129, R232, 0x18, RZ, 0xc0, !PT ;  /* 0x00000018e8817812 */ /* 0x000fe400078ec0ff */
[----:B------:R-:W-:Y:S02]  /*7210*/  LOP3.LUT R149, R0, 0x20, R149, 0xf8, !PT ;  /* 0x0000002000957812 */ /* 0x000fe400078ef895 */
[----:B------:R-:W-:Y:S02]  /*7220*/  LOP3.LUT R0, R230, R129, RZ, 0x3c, !PT ;  /* 0x00000081e6007212 */ /* 0x000fe400078e3cff */
[-C--:B------:R-:W-:Y:S02]  /*7230*/  IADD3 R130, P1, PT, R248, R241.reuse, RZ ;  /* 0x000000f1f8827210 */ /* 0x080fe40007f3e0ff */
[----:B------:R-:W-:Y:S03]  /*7240*/  LOP3.LUT R128, R149, R0, RZ, 0xfc, !PT ;  /* 0x0000000095807212 */ /* 0x000fe600078efcff */
[--C-:B------:R-:W-:Y:S01]  /*7250*/  IMAD.X R131, R249, 0x1, R240.reuse, P1 ;  /* 0x00000001f9837824 */ /* 0x100fe200008e06f0 */
[----:B-1----:R-:W-:Y:S01]  /*7260*/  ULEA UR6, UR6, UR7, 0x18 ;  /* 0x0000000706067291 */ /* 0x002fe2000f8ec0ff */
[-C--:B------:R-:W-:Y:S05]  /*7270*/  IADD3 R6, P1, PT, R130, R241.reuse, RZ ;  /* 0x000000f182067210 */ /* 0x080fea0007f3e0ff */
[----:B------:R-:W-:Y:S02]  /*7280*/  IMAD.U32 R217, RZ, RZ, UR6 ;  /* 0x00000006ffd97e24 */ /* 0x000fe4000f8e00ff */
[--C-:B------:R-:W-:Y:S01]  /*7290*/  IMAD.X R7, R131, 0x1, R240.reuse, P1 ;  /* 0x0000000183077824 */ /* 0x100fe200008e06f0 */
[-C--:B------:R-:W-:Y:S01]  /*72a0*/  IADD3 R250, P1, PT, R6, R241.reuse, RZ ;  /* 0x000000f106fa7210 */ /* 0x080fe20007f3e0ff */
[----:B------:R-:W-:Y:S04]  /*72b0*/  IMAD R129, R128, 0x2, R217 ;  /* 0x0000000280817824 */ /* 0x000fe800078e02d9 */
[--C-:B------:R-:W-:Y:S01]  /*72c0*/  IMAD.X R251, R7, 0x1, R240.reuse, P1 ;  /* 0x0000000107fb7824 */ /* 0x100fe200008e06f0 */
[----:B------:R-:W-:Y:S01]  /*72d0*/  @!PT LDS RZ, [RZ] ;  /* 0x00000000fffff984 */ /* 0x000fe20000000800 */
[----:B------:R-:W-:Y:S01]  /*72e0*/  @!PT LDS RZ, [RZ] ;  /* 0x00000000fffff984 */ /* 0x000fe20000000800 */
[----:B------:R-:W-:Y:S01]  /*72f0*/  @!PT LDS RZ, [RZ] ;  /* 0x00000000fffff984 */ /* 0x000fe20000000800 */
[----:B------:R-:W-:Y:S01]  /*7300*/  LDGSTS.E.BYPASS.LTC128B.128 [R129+0x5000], desc[UR4][R226.64] ;  /* 0x05000000e2817fae */ /* 0x000fe2000b981a04 */
[-C--:B------:R-:W-:Y:S04]  /*7310*/  IADD3 R10, P1, PT, R250, R241.reuse, RZ ;  /* 0x000000f1fa0a7210 */ /* 0x080fe80007f3e0ff */
[----:B------:R-:W-:Y:S01]  /*7320*/  LDGSTS.E.BYPASS.LTC128B.128 [R129+0x5800], desc[UR4][R248.64] ;  /* 0x05800000f8817fae */ /* 0x000fe2000b981a04 */
[--C-:B------:R-:W-:Y:S01]  /*7330*/  IMAD.X R11, R251, 0x1, R240.reuse, P1 ;  /* 0x00000001fb0b7824 */ /* 0x100fe200008e06f0 */
[-C--:B------:R-:W-:Y:S03]  /*7340*/  IADD3 R14, P1, PT, R10, R241.reuse, RZ ;  /* 0x000000f10a0e7210 */ /* 0x080fe60007f3e0ff */
[----:B------:R-:W-:Y:S05]  /*7350*/  LDGSTS.E.BYPASS.LTC128B.128 [R129+0x6000], desc[UR4][R130.64] ;  /* 0x0600000082817fae */ /* 0x000fea000b981a04 */
[----:B------:R1:W-:Y:S01]  /*7360*/  LDGSTS.E.BYPASS.LTC128B.128 [R129+0x6800], desc[UR4][R6.64] ;  /* 0x0680000006817fae */ /* 0x0003e2000b981a04 */
[--C-:B------:R-:W-:Y:S01]  /*7370*/  IMAD.X R15, R11, 0x1, R240.reuse, P1 ;  /* 0x000000010b0f7824 */ /* 0x100fe200008e06f0 */
[----:B------:R-:W-:Y:S03]  /*7380*/  IADD3 R18, P1, PT, R14, R241, RZ ;  /* 0x000000f10e127210 */ /* 0x000fe60007f3e0ff */
[----:B------:R-:W-:Y:S02]  /*7390*/  LDGSTS.E.BYPASS.LTC128B.128 [R129+0x7000], desc[UR4][R250.64] ;  /* 0x07000000fa817fae */ /* 0x000fe4000b981a04 */
[----:B------:R-:W-:Y:S03]  /*73a0*/  IMAD.X R19, R15, 0x1, R240, P1 ;  /* 0x000000010f137824 */ /* 0x000fe600008e06f0 */
[----:B------:R2:W-:Y:S01]  /*73b0*/  LDGSTS.E.BYPASS.LTC128B.128 [R129+0x7800], desc[UR4][R10.64] ;  /* 0x078000000a817fae */ /* 0x0005e2000b981a04 */
[----:B------:R-:W-:Y:S04]  /*73c0*/  ISETP.GT.AND P1, PT, R231, R222, PT ;  /* 0x000000dee700720c */ /* 0x000fe80003f24270 */
[----:B------:R3:W-:Y:S05]  /*73d0*/  LDGSTS.E.BYPASS.LTC128B.128 [R129+0x8000], desc[UR4][R14.64] ;  /* 0x080000000e817fae */ /* 0x0007ea000b981a04 */
[----:B------:R4:W-:Y:S05]  /*73e0*/  LDGSTS.E.BYPASS.LTC128B.128 [R129+0x8800], desc[UR4][R18.64] ;  /* 0x0880000012817fae */ /* 0x0009ea000b981a04 */
[----:B------:R-:W-:Y:S05]  /*73f0*/  LDSM.16.M88.4 R156, [R216] ;  /* 0x00000000d89c783b */ /* 0x000fea0000000200 */
[----:B------:R-:W1:Y:S05]  /*7400*/  LDSM.16.M88.4 R160, [R215+0x1000] ;  /* 0x00100000d7a0783b */ /* 0x000e6a0000000200 */
[----:B------:R-:W3:Y:S05]  /*7410*/  LDSM.16.M88.4 R164, [R215+0x1400] ;  /* 0x00140000d7a4783b */ /* 0x000eea0000000200 */
[----:B------:R-:W5:Y:S05]  /*7420*/  LDSM.16.M88.4 R168, [R215+0x1800] ;  /* 0x00180000d7a8783b */ /* 0x000f6a0000000200 */
[----:B------:R-:W0:Y:S05]  /*7430*/  LDGDEPBAR ;  /* 0x00000000000079af */ /* 0x000e2a0000000000 */
[----:B------:R-:W5:Y:S05]  /*7440*/  LDSM.16.M88.4 R172, [R215+0x1c00] ;  /* 0x001c0000d7ac783b */ /* 0x000f6a0000000200 */
[----:B------:R-:W5:Y:S05]  /*7450*/  LDSM.16.M88.4 R176, [R215+0x2000] ;  /* 0x00200000d7b0783b */ /* 0x000f6a0000000200 */
[----:B------:R-:W5:Y:S05]  /*7460*/  LDSM.16.M88.4 R180, [R215+0x2400] ;  /* 0x00240000d7b4783b */ /* 0x000f6a0000000200 */
[----:B------:R-:W-:Y:S05]  /*7470*/  LDSM.16.M88.4 R184, [R215+0x2c00] ;  /* 0x002c0000d7b8783b */ /* 0x000fea0000000200 */
[----:B------:R-:W-:Y:S01]  /*7480*/  LDSM.16.M88.4 R188, [R215+0x3000] ;  /* 0x00300000d7bc783b */ /* 0x000fe20000000200 */
[C---:B-1----:R-:W-:Y:S04]  /*7490*/  HMMA.16816.F32 R4, R156.reuse, R160, RZ ;  /* 0x000000a09c04723c */ /* 0x042fe800000018ff */
[----:B------:R-:W-:Y:S04]  /*74a0*/  LDSM.16.M88.4 R192, [R215+0x3400] ;  /* 0x00340000d7c0783b */ /* 0x000fe80000000200 */
[C---:B--2---:R-:W-:Y:S01]  /*74b0*/  HMMA.16816.F32 R8, R156.reuse, R162, RZ ;  /* 0x000000a29c08723c */ /* 0x044fe200000018ff */
[----:B------:R-:W1:Y:S05]  /*74c0*/  LDSM.16.M88.4 R160, [R215+0x2800] ;  /* 0x00280000d7a0783b */ /* 0x000e6a0000000200 */
[----:B------:R-:W2:Y:S02]  /*74d0*/  LDSM.16.M88.4 R196, [R215+0x3800] ;  /* 0x00380000d7c4783b */ /* 0x000ea40000000200 */
[C---:B---3--:R-:W-:Y:S03]  /*74e0*/  HMMA.16816.F32 R12, R156.reuse, R164, RZ ;  /* 0x000000a49c0c723c */ /* 0x048fe600000018ff */
[----:B------:R-:W-:Y:S05]  /*74f0*/  LDSM.16.M88.4 R200, [R215+0x4c00] ;  /* 0x004c0000d7c8783b */ /* 0x000fea0000000200 */
[C---:B----4-:R-:W-:Y:S01]  /*7500*/  HMMA.16816.F32 R16, R156.reuse, R166, RZ ;  /* 0x000000a69c10723c */ /* 0x050fe200000018ff */
[----:B------:R-:W3:Y:S05]  /*7510*/  LDSM.16.M88.4 R164, [R215+0x3c00] ;  /* 0x003c0000d7a4783b */ /* 0x000eea0000000200 */
[----:B------:R-:W-:Y:S02]  /*7520*/  LDSM.16.M88.4 R204, [R214] ;  /* 0x00000000d6cc783b */ /* 0x000fe40000000200 */
[C---:B-----5:R-:W-:Y:S03]  /*7530*/  HMMA.16816.F32 R20, R156.reuse, R168, RZ ;  /* 0x000000a89c14723c */ /* 0x060fe600000018ff */
[----:B------:R-:W-:Y:S05]  /*7540*/  LDSM.16.M88.4 R208, [R212+0x1000] ;  /* 0x00100000d4d0783b */ /* 0x000fea0000000200 */
[C---:B------:R-:W-:Y:S01]  /*7550*/  HMMA.16816.F32 R24, R156.reuse, R170, RZ ;  /* 0x000000aa9c18723c */ /* 0x040fe200000018ff */
[----:B------:R-:W4:Y:S07]  /*7560*/  LDSM.16.M88.4 R168, [R215+0x4000] ;  /* 0x00400000d7a8783b */ /* 0x000f2e0000000200 */
[C---:B------:R-:W-:Y:S08]  /*7570*/  HMMA.16816.F32 R28, R156.reuse, R172, RZ ;  /* 0x000000ac9c1c723c */ /* 0x040ff000000018ff */
[C---:B------:R-:W-:Y:S01]  /*7580*/  HMMA.16816.F32 R32, R156.reuse, R174, RZ ;  /* 0x000000ae9c20723c */ /* 0x040fe200000018ff */
[----:B------:R-:W5:Y:S07]  /*7590*/  LDSM.16.M88.4 R172, [R215+0x4400] ;  /* 0x00440000d7ac783b */ /* 0x000f6e0000000200 */
[C---:B------:R-:W-:Y:S08]  /*75a0*/  HMMA.16816.F32 R36, R156.reuse, R176, RZ ;  /* 0x000000b09c24723c */ /* 0x040ff000000018ff */
[C---:B------:R-:W-:Y:S01]  /*75b0*/  HMMA.16816.F32 R40, R156.reuse, R178, RZ ;  /* 0x000000b29c28723c */ /* 0x040fe200000018ff */
[----:B------:R-:W5:Y:S07]  /*75c0*/  LDSM.16.M88.4 R176, [R215+0x4800] ;  /* 0x00480000d7b0783b */ /* 0x000f6e0000000200 */
[C---:B------:R-:W-:Y:S08]  /*75d0*/  HMMA.16816.F32 R44, R156.reuse, R180, RZ ;  /* 0x000000b49c2c723c */ /* 0x040ff000000018ff */
[C---:B------:R-:W-:Y:S01]  /*75e0*/  HMMA.16816.F32 R48, R156.reuse, R182, RZ ;  /* 0x000000b69c30723c */ /* 0x040fe200000018ff */
[----:B------:R-:W-:Y:S07]  /*75f0*/  LDSM.16.M88.4 R180, [R212+0x1800] ;  /* 0x00180000d4b4783b */ /* 0x000fee0000000200 */
        /* <DEDUP_REMOVED lines=15> */
[C---:B---3--:R-:W-:Y:S08]  /*76f0*/  HMMA.16816.F32 R92, R156.reuse, R164, RZ ;  /* 0x000000a49c5c723c */ /* 0x048ff000000018ff */
[C---:B------:R-:W-:Y:S01]  /*7700*/  HMMA.16816.F32 R96, R156.reuse, R166, RZ ;  /* 0x000000a69c60723c */ /* 0x040fe200000018ff */
[----:B------:R-:W-:Y:S07]  /*7710*/  LDSM.16.M88.4 R164, [R212+0x2000] ;  /* 0x00200000d4a4783b */ /* 0x000fee0000000200 */
[C---:B----4-:R-:W-:Y:S08]  /*7720*/  HMMA.16816.F32 R100, R156.reuse, R168, RZ ;  /* 0x000000a89c64723c */ /* 0x050ff000000018ff */
[C---:B------:R-:W-:Y:S01]  /*7730*/  HMMA.16816.F32 R104, R156.reuse, R170, RZ ;  /* 0x000000aa9c68723c */ /* 0x040fe200000018ff */
[----:B------:R-:W-:Y:S07]  /*7740*/  LDSM.16.M88.4 R168, [R212+0x2400] ;  /* 0x00240000d4a8783b */ /* 0x000fee0000000200 */
[C---:B-----5:R-:W-:Y:S08]  /*7750*/  HMMA.16816.F32 R108, R156.reuse, R172, RZ ;  /* 0x000000ac9c6c723c */ /* 0x060ff000000018ff */
        /* <DEDUP_REMOVED lines=12> */
[C---:B-1----:R-:W-:Y:S08]  /*7820*/  HMMA.16816.F32 R12, R204.reuse, R160, R12 ;  /* 0x000000a0cc0c723c */ /* 0x042ff0000000180c */
[C---:B------:R-:W-:Y:S01]  /*7830*/  HMMA.16816.F32 R16, R204.reuse, R162, R16 ;  /* 0x000000a2cc10723c */ /* 0x040fe20000001810 */
[----:B------:R-:W1:Y:S07]  /*7840*/  LDSM.16.M88.4 R160, [R212+0x3400] ;  /* 0x00340000d4a0783b */ /* 0x000e6e0000000200 */
[C---:B------:R-:W-:Y:S08]  /*7850*/  HMMA.16816.F32 R20, R204.reuse, R180, R20 ;  /* 0x000000b4cc14723c */ /* 0x040ff00000001814 */
[C---:B------:R-:W-:Y:S01]  /*7860*/  HMMA.16816.F32 R24, R204.reuse, R182, R24 ;  /* 0x000000b6cc18723c */ /* 0x040fe20000001818 */
[----:B------:R-:W3:Y:S01]  /*7870*/  LDSM.16.M88.4 R180, [R212+0x4c00] ;  /* 0x004c0000d4b4783b */ /* 0x000ee20000000200 */
        /* <DEDUP_REMOVED lines=64> */
[----:B------:R-:W2:Y:S01]  /*7c80*/  LD.E.64 R164, desc[UR4][R2.64+0x38] ;  /* 0x0000380402a47980 */ /* 0x000ea2000c101b00 */
[----:B------:R-:W-:Y:S03]  /*7c90*/  ISETP.GE.AND P3, PT, R148, RZ, PT ;  /* 0x000000ff9400720c */ /* 0x000fe60003f66270 */
        /* <DEDUP_REMOVED lines=9> */
[----:B------:R-:W-:Y:S01]  /*7d30*/  ISETP.NE.AND P2, PT, R161, RZ, PT ;  /* 0x000000ffa100720c */ /* 0x000fe20003f45270 */
[----:B------:R-:W-:Y:S01]  /*7d40*/  @!P4 VIADD R160, R160, 0x1 ;  /* 0x00000001a0a0c836 */ /* 0x000fe20000000000 */
[-C--:B------:R-:W-:Y:S02]  /*7d50*/  ISETP.GE.U32.AND P5, PT, R150, R159.reuse, PT ;  /* 0x0000009f9600720c */ /* 0x080fe40003fa6070 */
[----:B------:R-:W-:Y:S02]  /*7d60*/  ISETP.GE.U32.AND P6, PT, R152, R159, PT ;  /* 0x0000009f9800720c */ /* 0x000fe40003fc6070 */
[----:B------:R-:W-:Y:S09]  /*7d70*/  LOP3.LUT R159, RZ, R161, RZ, 0x33, !PT ;  /* 0x000000a1ff9f7212 */ /* 0x000ff200078e33ff */
        /* <DEDUP_REMOVED lines=27> */
.L_x_603:
[----:B------:R-:W-:Y:S05]  /*7f30*/  BSYNC.RECONVERGENT B0 ;  /* 0x0000000000007941 */ /* 0x000fea0003800200 */
.L_x_602:
[----:B------:R-:W-:Y:S01]  /*7f40*/  IADD3 R156, P1, PT, R155, R224, RZ ;  /* 0x000000e09b9c7210 */ /* 0x000fe20007f3e0ff */
[----:B------:R-:W-:Y:S01]  /*7f50*/  IMAD.IADD R0, R0, 0x1, R149 ;  /* 0x0000000100007824 */ /* 0x000fe200078e0295 */
[----:B------:R-:W-:Y:S02]  /*7f60*/  SHF.L.U64.HI R148, R218, 0x6, R219 ;  /* 0x00000006da947819 */ /* 0x000fe400000102db */
[-C--:B------:R-:W-:Y:S01]  /*7f70*/  IADD3 R158, P2, PT, R156, R155.reuse, RZ ;  /* 0x0000009b9c9e7210 */ /* 0x080fe20007f5e0ff */
[----:B------:R-:W-:Y:S02]  /*7f80*/  IMAD R149, R0, 0x2, R217 ;  /* 0x0000000200957824 */ /* 0x000fe400078e02d9 */
[----:B------:R-:W-:Y:S01]  /*7f90*/  IMAD.X R157, R148, 0x1, R225, P1 ;  /* 0x00000001949d7824 */ /* 0x000fe200008e06e1 */
[-C--:B------:R-:W-:Y:S02]  /*7fa0*/  IADD3 R164, P1, PT, R158, R155.reuse, RZ ;  /* 0x0000009b9ea47210 */ /* 0x080fe40007f3e0ff */
[----:B------:R-:W-:Y:S01]  /*7fb0*/  @!PT LDS RZ, [RZ] ;  /* 0x00000000fffff984 */ /* 0x000fe20000000800 */
[----:B------:R-:W-:Y:S01]  /*7fc0*/  @!PT LDS RZ, [RZ] ;  /* 0x00000000fffff984 */ /* 0x000fe20000000800 */
[----:B------:R-:W-:Y:S01]  /*7fd0*/  @!PT LDS RZ, [RZ] ;  /* 0x00000000fffff984 */ /* 0x000fe20000000800 */
[----:B------:R1:W-:Y:S01]  /*7fe0*/  LDGSTS.E.BYPASS.LTC128B.128 [R149+0x1000], desc[UR4][R224.64] ;  /* 0x01000000e0957fae */ /* 0x0003e2000b981a04 */
[--C-:B------:R-:W-:Y:S01]  /*7ff0*/  IMAD.X R159, R157, 0x1, R148.reuse, P2 ;  /* 0x000000019d9f7824 */ /* 0x100fe200010e0694 */
[-C--:B------:R-:W-:Y:S02]  /*8000*/  IADD3 R162, P2, PT, R164, R155.reuse, RZ ;  /* 0x0000009ba4a27210 */ /* 0x080fe40007f5e0ff */
[----:B------:R1:W-:Y:S02]  /*8010*/  LDGSTS.E.BYPASS.LTC128B.128 [R149+0x1800], desc[UR4][R156.64] ;  /* 0x018000009c957fae */ /* 0x0003e4000b981a04 */
[-C--:B------:R-:W-:Y:S02]  /*8020*/  IADD3.X R165, PT, PT, R159, R148.reuse, RZ, P1, !PT ;  /* 0x000000949fa57210 */ /* 0x080fe40000ffe4ff */
[----:B------:R1:W-:Y:S01]  /*8030*/  LDGSTS.E.BYPASS.LTC128B.128 [R149+0x2000], desc[UR4][R158.64] ;  /* 0x020000009e957fae */ /* 0x0003e2000b981a04 */
[-C--:B------:R-:W-:Y:S02]  /*8040*/  IADD3 R160, P1, PT, R162, R155.reuse, RZ ;  /* 0x0000009ba2a07210 */ /* 0x080fe40007f3e0ff */
[--C-:B------:R-:W-:Y:S01]  /*8050*/  IMAD.X R163, R165, 0x1, R148.reuse, P2 ;  /* 0x00000001a5a37824 */ /* 0x100fe200010e0694 */
[----:B------:R1:W-:Y:S01]  /*8060*/  LDGSTS.E.BYPASS.LTC128B.128 [R149+0x2800], desc[UR4][R164.64] ;  /* 0x02800000a4957fae */ /* 0x0003e2000b981a04 */
[-C--:B------:R-:W-:Y:S02]  /*8070*/  IADD3 R166, P2, PT, R160, R155.reuse, RZ ;  /* 0x0000009ba0a67210 */ /* 0x080fe40007f5e0ff */
[--C-:B------:R-:W-:Y:S01]  /*8080*/  IMAD.X R161, R163, 0x1, R148.reuse, P1 ;  /* 0x00000001a3a17824 */ /* 0x100fe200008e0694 */
[----:B------:R1:W-:Y:S01]  /*8090*/  LDGSTS.E.BYPASS.LTC128B.128 [R149+0x3000], desc[UR4][R162.64] ;  /* 0x03000000a2957fae */ /* 0x0003e2000b981a04 */
[----:B------:R-:W-:Y:S03]  /*80a0*/  IADD3 R168, P1, PT, R166, R155, RZ ;  /* 0x0000009ba6a87210 */ /* 0x000fe60007f3e0ff */
[----:B------:R1:W-:Y:S01]  /*80b0*/  LDGSTS.E.BYPASS.LTC128B.128 [R149+0x3800], desc[UR4][R160.64] ;  /* 0x03800000a0957fae */ /* 0x0003e2000b981a04 */
[----:B------:R-:W-:Y:S05]  /*80c0*/  IADD3.X R167, PT, PT, R161, R148, RZ, P2, !PT ;  /* 0x00000094a1a77210 */ /* 0x000fea00017fe4ff */
[----:B------:R1:W-:Y:S01]  /*80d0*/  LDGSTS.E.BYPASS.LTC128B.128 [R149+0x4000], desc[UR4][R166.64] ;  /* 0x04000000a6957fae */ /* 0x0003e2000b981a04 */
[----:B------:R-:W-:Y:S05]  /*80e0*/  IMAD.X R169, R167, 0x1, R148, P1 ;  /* 0x00000001a7a97824 */ /* 0x000fea00008e0694 */
[----:B------:R1:W-:Y:S04]  /*80f0*/  LDGSTS.E.BYPASS.LTC128B.128 [R149+0x4800], desc[UR4][R168.64] ;  /* 0x04800000a8957fae */ /* 0x0003e8000b981a04 */
[----:B------:R-:W0:Y:S02]  /*8100*/  LDGDEPBAR ;  /* 0x00000000000079af */ /* 0x000e240000000000 */
.L_x_601:
[----:B------:R-:W-:Y:S05]  /*8110*/  BSYNC.RECONVERGENT B1 ;  /* 0x0000000000017941 */ /* 0x000fea0003800200 */
.L_x_600:
        /* <DEDUP_REMOVED lines=66> */
[----:B------:R-:W1:Y:S08]  /*8540*/  SHFL.BFLY PT, R0, R157, 0x2, 0x1f ;  /* 0x0c401f009d007f89 */ /* 0x000e7000000e0000 */
        /* <DEDUP_REMOVED lines=32> */
[-CC-:B------:R-:W-:Y:S01]  /*8750*/  FFMA.FTZ R186, R20, R149.reuse, -R156.reuse ;  /* 0x0000009514ba7223 */ /* 0x180fe2000001089c */
[-C--:B------:R-:W-:Y:S01]  /*8760*/  FFMA.FTZ R179, R21, R149.reuse, -R156 ;  /* 0x0000009515b37223 */ /* 0x080fe2000001089c */
[-CC-:B------:R-:W-:Y:S03]  /*8770*/  FFMA.FTZ R198, R14, R149.reuse, -R152.reuse ;  /* 0x000000950ec67223 */ /* 0x180fe60000010898 */
[----:B------:R-:W-:Y:S01]  /*8780*/  MUFU.EX2 R187, R187 ;  /* 0x000000bb00bb7308 */ /* 0x000fe20000000800 */
[-CC-:B------:R-:W-:Y:S01]  /*8790*/  FFMA.FTZ R191, R15, R149.reuse, -R152.reuse ;  /* 0x000000950fbf7223 */ /* 0x180fe20000010898 */
[-CC-:B------:R-:W-:Y:S01]  /*87a0*/  FFMA.FTZ R181, R26, R149.reuse, -R152.reuse ;  /* 0x000000951ab57223 */ /* 0x180fe20000010898 */
[----:B------:R-:W2:Y:S01]  /*87b0*/  LDSM.16.MT88.4 R12, [R213+0x5000] ;  /* 0x00500000d50c783b */ /* 0x000ea20000004200 */
[-CC-:B------:R-:W-:Y:S01]  /*87c0*/  FFMA.FTZ R184, R27, R149.reuse, -R152.reuse ;  /* 0x000000951bb87223 */ /* 0x180fe20000010898 */
[-CC-:B------:R-:W-:Y:S01]  /*87d0*/  FFMA.FTZ R182, R30, R149.reuse, -R152.reuse ;  /* 0x000000951eb67223 */ /* 0x180fe20000010898 */
[--C-:B------:R-:W-:Y:S01]  /*87e0*/  FFMA.FTZ R175, R31, R149, -R152.reuse ;  /* 0x000000951faf7223 */ /* 0x100fe20000010898 */
[C---:B-1----:R-:W-:Y:S03]  /*87f0*/  FMUL.FTZ R8, R151.reuse, R140 ;  /* 0x0000008c97087220 */ /* 0x042fe60000410000 */
[----:B------:R-:W-:Y:S01]  /*8800*/  MUFU.EX2 R193, R193 ;  /* 0x000000c100c17308 */ /* 0x000fe20000000800 */
[----:B------:R-:W-:Y:S01]  /*8810*/  FMUL.FTZ R9, R151, R141 ;  /* 0x0000008d97097220 */ /* 0x000fe20000410000 */
[-CC-:B------:R-:W-:Y:S01]  /*8820*/  FFMA.FTZ R173, R34, R149.reuse, -R152.reuse ;  /* 0x0000009522ad7223 */ /* 0x180fe20000010898 */
[----:B------:R-:W1:Y:S01]  /*8830*/  LDSM.16.MT88.4 R24, [R154+0x5000] ;  /* 0x005000009a18783b */ /* 0x000e620000004200 */
[-CC-:B------:R-:W-:Y:S01]  /*8840*/  FFMA.FTZ R176, R35, R149.reuse, -R152.reuse ;  /* 0x0000009523b07223 */ /* 0x180fe20000010898 */
[-CC-:B------:R-:W-:Y:S01]  /*8850*/  FFMA.FTZ R172, R38, R149.reuse, -R152.reuse ;  /* 0x0000009526ac7223 */ /* 0x180fe20000010898 */
[-CC-:B------:R-:W-:Y:S01]  /*8860*/  FFMA.FTZ R167, R39, R149.reuse, -R152.reuse ;  /* 0x0000009527a77223 */ /* 0x180fe20000010898 */
[-CC-:B------:R-:W-:Y:S03]  /*8870*/  FFMA.FTZ R197, R10, R149.reuse, -R152.reuse ;  /* 0x000000950ac57223 */ /* 0x180fe60000010898 */
[----:B------:R-:W3:Y:S01]  /*8880*/  MUFU.EX2 R196, R196 ;  /* 0x000000c400c47308 */ /* 0x000ee20000000800 */
[C---:B------:R-:W-:Y:S01]  /*8890*/  FMUL.FTZ R10, R150.reuse, R142 ;  /* 0x0000008e960a7220 */ /* 0x040fe20000410000 */
[--C-:B------:R-:W-:Y:S01]  /*88a0*/  FFMA.FTZ R200, R11, R149, -R152.reuse ;  /* 0x000000950bc87223 */ /* 0x100fe20000010898 */
[----:B------:R-:W4:Y:S01]  /*88b0*/  LDSM.16.MT88.4 R28, [R213+0x5400] ;  /* 0x00540000d51c783b */ /* 0x000f220000004200 */
[----:B------:R-:W-:Y:S01]  /*88c0*/  FMUL.FTZ R11, R150, R143 ;  /* 0x0000008f960b7220 */ /* 0x000fe20000410000 */
[-CC-:B------:R-:W-:Y:S01]  /*88d0*/  FFMA.FTZ R188, R22, R149.reuse, -R152.reuse ;  /* 0x0000009516bc7223 */ /* 0x180fe20000010898 */
[-C--:B------:R-:W-:Y:S01]  /*88e0*/  FFMA.FTZ R183, R23, R149.reuse, -R152 ;  /* 0x0000009517b77223 */ /* 0x080fe20000010898 */
[-CC-:B------:R-:W-:Y:S03]  /*88f0*/  FFMA.FTZ R185, R16, R149.reuse, -R156.reuse ;  /* 0x0000009510b97223 */ /* 0x180fe6000001089c */
[----:B------:R-:W-:Y:S01]  /*8900*/  MUFU.EX2 R197, R197 ;  /* 0x000000c500c57308 */ /* 0x000fe20000000800 */
[----:B------:R-:W-:Y:S01]  /*8910*/  FMUL.FTZ R16, R151, R132 ;  /* 0x0000008497107220 */ /* 0x000fe20000410000 */
[----:B------:R-:W-:Y:S01]  /*8920*/  FFMA.FTZ R190, R17, R149, -R156 ;  /* 0x0000009511be7223 */ /* 0x000fe2000001089c */
[----:B------:R-:W5:Y:S01]  /*8930*/  LDSM.16.MT88.4 R32, [R154+0x5400] ;  /* 0x005400009a20783b */ /* 0x000f620000004200 */
[----:B------:R-:W-:Y:S01]  /*8940*/  FMUL.FTZ R17, R151, R133 ;  /* 0x0000008597117220 */ /* 0x000fe20000410000 */
[-CC-:B------:R-:W-:Y:S01]  /*8950*/  FFMA.FTZ R189, R18, R149.reuse, -R152.reuse ;  /* 0x0000009512bd7223 */ /* 0x180fe20000010898 */
[----:B------:R-:W-:Y:S01]  /*8960*/  FMUL.FTZ R18, R150, R134 ;  /* 0x0000008696127220 */ /* 0x000fe20000410000 */
[--C-:B------:R-:W-:Y:S03]  /*8970*/  FFMA.FTZ R192, R19, R149, -R152.reuse ;  /* 0x0000009513c07223 */ /* 0x100fe60000010898 */
[----:B------:R-:W2:Y:S01]  /*8980*/  MUFU.EX2 R200, R200 ;  /* 0x000000c800c87308 */ /* 0x000ea20000000800 */
[----:B---3--:R-:W-:Y:S01]  /*8990*/  F2FP.F16.F32.PACK_AB R22, R196, R193 ;  /* 0x000000c1c416723e */ /* 0x008fe200000000ff */
[----:B------:R-:W-:Y:S01]  /*89a0*/  FMUL.FTZ R19, R150, R135 ;  /* 0x0000008796137220 */ /* 0x000fe20000410000 */
[----:B------:R-:W-:Y:S01]  /*89b0*/  LDSM.16.MT88.4 R36, [R154+0x6000] ;  /* 0x006000009a24783b */ /* 0x000fe20000004200 */
[-CC-:B------:R-:W-:Y:S01]  /*89c0*/  FFMA.FTZ R168, R43, R149.reuse, -R152.reuse ;  /* 0x000000952ba87223 */ /* 0x180fe20000010898 */
[-CC-:B------:R-:W-:Y:S01]  /*89d0*/  FFMA.FTZ R166, R46, R149.reuse, -R152.reuse ;  /* 0x000000952ea67223 */ /* 0x180fe20000010898 */
[-C--:B------:R-:W-:Y:S01]  /*89e0*/  FFMA.FTZ R160, R51, R149.reuse, -R152 ;  /* 0x0000009533a07223 */ /* 0x080fe20000010898 */
[-C--:B------:R-:W-:Y:S03]  /*89f0*/  FFMA.FTZ R43, R57, R149.reuse, -R156 ;  /* 0x00000095392b7223 */ /* 0x080fe6000001089c */
[----:B------:R-:W-:Y:S01]  /*8a00*/  MUFU.EX2 R198, R198 ;  /* 0x000000c600c67308 */ /* 0x000fe20000000800 */
[-C--:B------:R-:W-:Y:S01]  /*8a10*/  FFMA.FTZ R46, R59, R149.reuse, -R152 ;  /* 0x000000953b2e7223 */ /* 0x080fe20000010898 */
[-CC-:B------:R-:W-:Y:S01]  /*8a20*/  FFMA.FTZ R202, R4, R149.reuse, -R156.reuse ;  /* 0x0000009504ca7223 */ /* 0x180fe2000001089c */
[----:B------:R-:W-:Y:S01]  /*8a30*/  LDSM.16.MT88.4 R140, [R213+0x8c00] ;  /* 0x008c0000d58c783b */ /* 0x000fe20000004200 */
[----:B------:R-:W-:Y:S01]  /*8a40*/  FMUL.FTZ R4, R151, R144 ;  /* 0x0000009097047220 */ /* 0x000fe20000410000 */
[----:B------:R-:W-:Y:S01]  /*8a50*/  FFMA.FTZ R195, R5, R149, -R156 ;  /* 0x0000009505c37223 */ /* 0x000fe2000001089c */
[----:B------:R-:W-:Y:S01]  /*8a60*/  FMUL.FTZ R5, R151, R145 ;  /* 0x0000009197057220 */ /* 0x000fe20000410000 */
[--C-:B------:R-:W-:Y:S03]  /*8a70*/  FFMA.FTZ R201, R6, R149, -R152.reuse ;  /* 0x0000009506c97223 */ /* 0x100fe60000010898 */
[----:B------:R-:W-:Y:S01]  /*8a80*/  MUFU.EX2 R202, R202 ;  /* 0x000000ca00ca7308 */ /* 0x000fe20000000800 */
[----:B--2---:R-:W-:Y:S01]  /*8a90*/  F2FP.F16.F32.PACK_AB R23, R200, R197 ;  /* 0x000000c5c817723e */ /* 0x004fe200000000ff */
[C---:B------:R-:W-:Y:S01]  /*8aa0*/  FMUL.FTZ R6, R150.reuse, R146 ;  /* 0x0000009296067220 */ /* 0x040fe20000410000 */
[----:B------:R-:W-:Y:S01]  /*8ab0*/  FFMA.FTZ R199, R7, R149, -R152 ;  /* 0x0000009507c77223 */ /* 0x000fe20000010898 */
[----:B------:R-:W-:Y:S01]  /*8ac0*/  FMUL.FTZ R7, R150, R147 ;  /* 0x0000009396077220 */ /* 0x000fe20000410000 */
[-CC-:B------:R-:W-:Y:S01]  /*8ad0*/  FFMA.FTZ R161, R40, R149.reuse, -R156.reuse ;  /* 0x0000009528a17223 */ /* 0x180fe2000001089c */
[-CC-:B------:R-:W-:Y:S01]  /*8ae0*/  FFMA.FTZ R164, R41, R149.reuse, -R156.reuse ;  /* 0x0000009529a47223 */ /* 0x180fe2000001089c */
[-C--:B------:R-:W-:Y:S03]  /*8af0*/  FFMA.FTZ R41, R60, R149.reuse, -R156 ;  /* 0x000000953c297223 */ /* 0x080fe6000001089c */
[----:B------:R-:W2:Y:S01]  /*8b00*/  MUFU.EX2 R195, R195 ;  /* 0x000000c300c37308 */ /* 0x000ea20000000800 */
[-C--:B------:R-:W-:Y:S01]  /*8b10*/  FFMA.FTZ R165, R42, R149.reuse, -R152 ;  /* 0x000000952aa57223 */ /* 0x080fe20000010898 */
[-CC-:B------:R-:W-:Y:S01]  /*8b20*/  FFMA.FTZ R162, R44, R149.reuse, -R156.reuse ;  /* 0x000000952ca27223 */ /* 0x180fe2000001089c */
[-C--:B------:R-:W-:Y:S01]  /*8b30*/  FFMA.FTZ R155, R45, R149.reuse, -R156 ;  /* 0x000000952d9b7223 */ /* 0x080fe2000001089c */
[-CC-:B------:R-:W-:Y:S01]  /*8b40*/  FFMA.FTZ R45, R58, R149.reuse, -R152.reuse ;  /* 0x000000953a2d7223 */ /* 0x180fe20000010898 */
[-C--:B------:R-:W-:Y:S01]  /*8b50*/  FFMA.FTZ R159, R47, R149.reuse, -R152 ;  /* 0x000000952f9f7223 */ /* 0x080fe20000010898 */
[-C--:B------:R-:W-:Y:S01]  /*8b60*/  FFMA.FTZ R153, R48, R149.reuse, -R156 ;  /* 0x0000009530997223 */ /* 0x080fe2000001089c */
[-C--:B------:R-:W-:Y:S03]  /*8b70*/  FFMA.FTZ R48, R62, R149.reuse, -R152 ;  /* 0x000000953e307223 */ /* 0x080fe60000010898 */
[----:B------:R-:W-:Y:S01]  /*8b80*/  MUFU.EX2 R201, R201 ;  /* 0x000000c900c97308 */ /* 0x000fe20000000800 */
[-C--:B------:R-:W-:Y:S01]  /*8b90*/  FFMA.FTZ R158, R49, R149.reuse, -R156 ;  /* 0x00000095319e7223 */ /* 0x080fe2000001089c */
[-CC-:B------:R-:W-:Y:S01]  /*8ba0*/  FFMA.FTZ R157, R50, R149.reuse, -R152.reuse ;  /* 0x00000095329d7223 */ /* 0x180fe20000010898 */
[-C--:B------:R-:W-:Y:S01]  /*8bb0*/  FFMA.FTZ R50, R54, R149.reuse, -R152 ;  /* 0x0000009536327223 */ /* 0x080fe20000010898 */
[-CC-:B------:R-:W-:Y:S01]  /*8bc0*/  FFMA.FTZ R49, R52, R149.reuse, -R156.reuse ;  /* 0x0000009534317223 */ /* 0x180fe2000001089c */
[-CC-:B------:R-:W-:Y:S01]  /*8bd0*/  FFMA.FTZ R44, R53, R149.reuse, -R156.reuse ;  /* 0x00000095352c7223 */ /* 0x180fe2000001089c */
[-C--:B------:R-:W-:Y:S01]  /*8be0*/  FFMA.FTZ R53, R65, R149.reuse, -R156 ;  /* 0x0000009541357223 */ /* 0x080fe2000001089c */
[-C--:B------:R-:W-:Y:S03]  /*8bf0*/  FFMA.FTZ R47, R55, R149.reuse, -R152 ;  /* 0x00000095372f7223 */ /* 0x080fe60000010898 */
[----:B------:R-:W3:Y:S01]  /*8c00*/  MUFU.EX2 R199, R199 ;  /* 0x000000c700c77308 */ /* 0x000ee20000000800 */
[----:B--2---:R-:W-:Y:S01]  /*8c10*/  F2FP.F16.F32.PACK_AB R20, R195, R202 ;  /* 0x000000cac314723e */ /* 0x004fe200000000ff */
[-CC-:B------:R-:W-:Y:S01]  /*8c20*/  FFMA.FTZ R55, R68, R149.reuse, -R156.reuse ;  /* 0x0000009544377223 */ /* 0x180fe2000001089c */
[-CC-:B------:R-:W-:Y:S01]  /*8c30*/  FFMA.FTZ R42, R56, R149.reuse, -R156.reuse ;  /* 0x00000095382a7223 */ /* 0x180fe2000001089c */
[-C--:B------:R-:W-:Y:S01]  /*8c40*/  FFMA.FTZ R40, R61, R149.reuse, -R156 ;  /* 0x000000953d287223 */ /* 0x080fe2000001089c */
[-C--:B------:R-:W-:Y:S01]  /*8c50*/  FFMA.FTZ R51, R63, R149.reuse, -R152 ;  /* 0x000000953f337223 */ /* 0x080fe20000010898 */
[-C--:B------:R-:W-:Y:S01]  /*8c60*/  FFMA.FTZ R52, R64, R149.reuse, -R156 ;  /* 0x0000009540347223 */ /* 0x080fe2000001089c */
[-CC-:B------:R-:W-:Y:S03]  /*8c70*/  FFMA.FTZ R54, R66, R149.reuse, -R152.reuse ;  /* 0x0000009542367223 */ /* 0x180fe60000010898 */
[----:B------:R-:W2:Y:S01]  /*8c80*/  MUFU.EX2 R191, R191 ;  /* 0x000000bf00bf7308 */ /* 0x000ea20000000800 */
[-C--:B------:R-:W-:Y:S01]  /*8c90*/  FFMA.FTZ R57, R67, R149.reuse, -R152 ;  /* 0x0000009543397223 */ /* 0x080fe20000010898 */
[-C--:B------:R-:W-:Y:S01]  /*8ca0*/  FFMA.FTZ R56, R69, R149.reuse, -R156 ;  /* 0x0000009545387223 */ /* 0x080fe2000001089c */
[-CC-:B------:R-:W-:Y:S01]  /*8cb0*/  FFMA.FTZ R58, R70, R149.reuse, -R152.reuse ;  /* 0x00000095463a7223 */ /* 0x180fe20000010898 */
[-C--:B------:R-:W-:Y:S01]  /*8cc0*/  FFMA.FTZ R59, R71, R149.reuse, -R152 ;  /* 0x00000095473b7223 */ /* 0x080fe20000010898 */
[-CC-:B------:R-:W-:Y:S01]  /*8cd0*/  FFMA.FTZ R60, R72, R149.reuse, -R156.reuse ;  /* 0x00000095483c7223 */ /* 0x180fe2000001089c */
[-C--:B------:R-:W-:Y:S01]  /*8ce0*/  FFMA.FTZ R61, R73, R149.reuse, -R156 ;  /* 0x00000095493d7223 */ /* 0x080fe2000001089c */
[--C-:B------:R-:W-:Y:S03]  /*8cf0*/  FFMA.FTZ R62, R74, R149, -R152.reuse ;  /* 0x000000954a3e7223 */ /* 0x100fe60000010898 */
[----:B------:R-:W-:Y:S01]  /*8d00*/  MUFU.EX2 R185, R185 ;  /* 0x000000b900b97308 */ /* 0x000fe20000000800 */
[----:B---3--:R-:W-:Y:S01]  /*8d10*/  F2FP.F16.F32.PACK_AB R21, R199, R201 ;  /* 0x000000c9c715723e */ /* 0x008fe200000000ff */
[----:B------:R-:W-:Y:S01]  /*8d20*/  FFMA.FTZ R63, R75, R149, -R152 ;  /* 0x000000954b3f7223 */ /* 0x000fe20000010898 */
[----:B------:R-:W-:Y:S01]  /*8d30*/  FFMA.FTZ R201, R150, R243, R201 ;  /* 0x000000f396c97223 */ /* 0x000fe200000100c9 */
[-CC-:B------:R-:W-:Y:S01]  /*8d40*/  FFMA.FTZ R64, R76, R149.reuse, -R156.reuse ;  /* 0x000000954c407223 */ /* 0x180fe2000001089c */
[-CC-:B------:R-:W-:Y:S01]  /*8d50*/  FFMA.FTZ R76, R93, R149.reuse, -R156.reuse ;  /* 0x000000955d4c7223 */ /* 0x180fe2000001089c */
[-C--:B------:R-:W-:Y:S01]  /*8d60*/  FFMA.FTZ R65, R77, R149.reuse, -R156 ;  /* 0x000000954d417223 */ /* 0x080fe2000001089c */
[----:B------:R-:W-:Y:S03]  /*8d70*/  FFMA.FTZ R66, R78, R149, -R152 ;  /* 0x000000954e427223 */ /* 0x000fe60000010898 */
[----:B------:R-:W3:Y:S01]  /*8d80*/  MUFU.EX2 R190, R190 ;  /* 0x000000be00be7308 */ /* 0x000ee20000000800 */
[C---:B------:R-:W-:Y:S05]  /*8d90*/  HMMA.16816.F32 R4, R20.reuse, R12, R4 ;  /* 0x0000000c1404723c */ /* 0x040fea0000001804 */
[C---:B------:R-:W-:Y:S01]  /*8da0*/  FMUL.FTZ R12, R151.reuse, R136 ;  /* 0x00000088970c7220 */ /* 0x040fe20000410000 */
[----:B------:R-:W-:Y:S03]  /*8db0*/  FMUL.FTZ R13, R151, R137 ;  /* 0x00000089970d7220 */ /* 0x000fe60000410000 */
[----:B------:R-:W-:Y:S01]  /*8dc0*/  MUFU.EX2 R189, R189 ;  /* 0x000000bd00bd7308 */ /* 0x000fe20000000800 */
[C---:B------:R-:W-:Y:S03]  /*8dd0*/  HMMA.16816.F32 R8, R20.reuse, R14, R8 ;  /* 0x0000000e1408723c */ /* 0x040fe60000001808 */
[C---:B------:R-:W-:Y:S01]  /*8de0*/  FMUL.FTZ R14, R150.reuse, R138 ;  /* 0x0000008a960e7220 */ /* 0x040fe20000410000 */
[----:B------:R-:W-:Y:S01]  /*8df0*/  FMUL.FTZ R15, R150, R139 ;  /* 0x0000008b960f7220 */ /* 0x000fe20000410000 */
[-C--:B------:R-:W-:Y:S01]  /*8e00*/  FFMA.FTZ R78, R97, R149.reuse, -R156 ;  /* 0x00000095614e7223 */ /* 0x080fe2000001089c */
[-CC-:B------:R-:W-:Y:S03]  /*8e10*/  FFMA.FTZ R69, R79, R149.reuse, -R152.reuse ;  /* 0x000000954f457223 */ /* 0x180fe60000010898 */
[----:B------:R-:W4:Y:S01]  /*8e20*/  MUFU.EX2 R192, R192 ;  /* 0x000000c000c07308 */ /* 0x000f220000000800 */
[-C--:B------:R-:W-:Y:S01]  /*8e30*/  FFMA.FTZ R79, R95, R149.reuse, -R152 ;  /* 0x000000955f4f7223 */ /* 0x080fe20000010898 */
[-CC-:B------:R-:W-:Y:S01]  /*8e40*/  FFMA.FTZ R67, R80, R149.reuse, -R156.reuse ;  /* 0x0000009550437223 */ /* 0x180fe2000001089c */
[-C--:B------:R-:W-:Y:S01]  /*8e50*/  FFMA.FTZ R68, R81, R149.reuse, -R156 ;  /* 0x0000009551447223 */ /* 0x080fe2000001089c */
[C---:B-1----:R-:W-:Y:S03]  /*8e60*/  HMMA.16816.F32 R12, R20.reuse, R24, R12 ;  /* 0x00000018140c723c */ /* 0x042fe6000000180c */
[-CC-:B------:R-:W-:Y:S03]  /*8e70*/  FFMA.FTZ R70, R82, R149.reuse, -R152.reuse ;  /* 0x0000009552467223 */ /* 0x180fe60000010898 */
[----:B------:R-:W-:Y:S01]  /*8e80*/  MUFU.EX2 R186, R186 ;  /* 0x000000ba00ba7308 */ /* 0x000fe20000000800 */
[-CC-:B------:R-:W-:Y:S01]  /*8e90*/  FFMA.FTZ R73, R83, R149.reuse, -R152.reuse ;  /* 0x0000009553497223 */ /* 0x180fe20000010898 */
[-CC-:B------:R-:W-:Y:S01]  /*8ea0*/  FFMA.FTZ R77, R91, R149.reuse, -R152.reuse ;  /* 0x000000955b4d7223 */ /* 0x180fe20000010898 */
[-C--:B------:R-:W-:Y:S01]  /*8eb0*/  FFMA.FTZ R80, R94, R149.reuse, -R152 ;  /* 0x000000955e507223 */ /* 0x080fe20000010898 */
[----:B------:R-:W-:Y:S01]  /*8ec0*/  HMMA.16816.F32 R16, R20, R26, R16 ;  /* 0x0000001a1410723c */ /* 0x000fe20000001810 */
[----:B------:R-:W1:Y:S02]  /*8ed0*/  LDSM.16.MT88.4 R24, [R213+0x5800] ;  /* 0x00580000d518783b */ /* 0x000e640000004200 */
[----:B------:R-:W-:Y:S03]  /*8ee0*/  F2FP.F16.F32.PACK_AB R20, R187, R194 ;  /* 0x000000c2bb14723e */ /* 0x000fe600000000ff */
[----:B------:R-:W5:Y:S01]  /*8ef0*/  MUFU.EX2 R179, R179 ;  /* 0x000000b300b37308 */ /* 0x000f620000000800 */
[----:B--2---:R-:W-:Y:S01]  /*8f00*/  F2FP.F16.F32.PACK_AB R21, R191, R198 ;  /* 0x000000c6bf15723e */ /* 0x004fe200000000ff */
[--C-:B------:R-:W-:Y:S01]  /*8f10*/  FFMA.FTZ R81, R96, R149, -R156.reuse ;  /* 0x0000009560517223 */ /* 0x100fe2000001089c */
[----:B---3--:R-:W-:Y:S01]  /*8f20*/  F2FP.F16.F32.PACK_AB R22, R190, R185 ;  /* 0x000000b9be16723e */ /* 0x008fe200000000ff */
[--C-:B------:R-:W-:Y:S01]  /*8f30*/  FFMA.FTZ R72, R84, R149, -R156.reuse ;  /* 0x0000009554487223 */ /* 0x100fe2000001089c */
[----:B----4-:R-:W-:Y:S01]  /*8f40*/  F2FP.F16.F32.PACK_AB R23, R192, R189 ;  /* 0x000000bdc017723e */ /* 0x010fe200000000ff */
[-C--:B------:R-:W-:Y:S01]  /*8f50*/  FFMA.FTZ R71, R85, R149.reuse, -R156 ;  /* 0x0000009555477223 */ /* 0x080fe2000001089c */
[-CC-:B------:R-:W-:Y:S03]  /*8f60*/  FFMA.FTZ R85, R99, R149.reuse, -R152.reuse ;  /* 0x0000009563557223 */ /* 0x180fe60000010898 */
[----:B------:R-:W-:Y:S01]  /*8f70*/  MUFU.EX2 R188, R188 ;  /* 0x000000bc00bc7308 */ /* 0x000fe20000000800 */
[-CC-:B------:R-:W-:Y:S01]  /*8f80*/  FFMA.FTZ R74, R86, R149.reuse, -R152.reuse ;  /* 0x00000095564a7223 */ /* 0x180fe20000010898 */
[-CC-:B------:R-:W-:Y:S01]  /*8f90*/  FFMA.FTZ R75, R87, R149.reuse, -R152.reuse ;  /* 0x00000095574b7223 */ /* 0x180fe20000010898 */
[-C--:B------:R-:W-:Y:S01]  /*8fa0*/  FFMA.FTZ R82, R98, R149.reuse, -R152 ;  /* 0x0000009562527223 */ /* 0x080fe20000010898 */
[C---:B------:R-:W-:Y:S03]  /*8fb0*/  HMMA.16816.F32 R4, R20.reuse, R28, R4 ;  /* 0x0000001c1404723c */ /* 0x040fe60000001804 */
[-C--:B------:R-:W-:Y:S03]  /*8fc0*/  FFMA.FTZ R83, R100, R149.reuse, -R156 ;  /* 0x0000009564537223 */ /* 0x080fe6000001089c */
[----:B------:R-:W2:Y:S01]  /*8fd0*/  MUFU.EX2 R183, R183 ;  /* 0x000000b700b77308 */ /* 0x000ea20000000800 */
[-C--:B------:R-:W-:Y:S01]  /*8fe0*/  FFMA.FTZ R86, R102, R149.reuse, -R152 ;  /* 0x0000009566567223 */ /* 0x080fe20000010898 */
[-C--:B------:R-:W-:Y:S01]  /*8ff0*/  FFMA.FTZ R84, R101, R149.reuse, -R156 ;  /* 0x0000009565547223 */ /* 0x080fe2000001089c */
[-CC-:B------:R-:W-:Y:S01]  /*9000*/  FFMA.FTZ R87, R103, R149.reuse, -R152.reuse ;  /* 0x0000009567577223 */ /* 0x180fe20000010898 */
[C---:B------:R-:W-:Y:S01]  /*9010*/  HMMA.16816.F32 R8, R20.reuse, R30, R8 ;  /* 0x0000001e1408723c */ /* 0x040fe20000001808 */
[----:B------:R-:W3:Y:S02]  /*9020*/  LDSM.16.MT88.4 R28, [R154+0x5800] ;  /* 0x005800009a1c783b */ /* 0x000ee40000004200 */
[-CC-:B------:R-:W-:Y:S03]  /*9030*/  FFMA.FTZ R106, R106, R149.reuse, -R152.reuse ;  /* 0x000000956a6a7223 */ /* 0x180fe60000010898 */
[----:B------:R-:W-:Y:S01]  /*9040*/  MUFU.EX2 R177, R177 ;  /* 0x000000b100b17308 */ /* 0x000fe20000000800 */
[-C--:B------:R-:W-:Y:S01]  /*9050*/  FFMA.FTZ R107, R107, R149.reuse, -R152 ;  /* 0x000000956b6b7223 */ /* 0x080fe20000010898 */
[-C--:B------:R-:W-:Y:S01]  /*9060*/  FFMA.FTZ R108, R108, R149.reuse, -R156 ;  /* 0x000000956c6c7223 */ /* 0x080fe2000001089c */
[-CC-:B------:R-:W-:Y:S01]  /*9070*/  FFMA.FTZ R110, R110, R149.reuse, -R152.reuse ;  /* 0x000000956e6e7223 */ /* 0x180fe20000010898 */
[C---:B-----5:R-:W-:Y:S03]  /*9080*/  HMMA.16816.F32 R12, R20.reuse, R32, R12 ;  /* 0x00000020140c723c */ /* 0x060fe6000000180c */
[-C--:B------:R-:W-:Y:S03]  /*9090*/  FFMA.FTZ R111, R111, R149.reuse, -R152 ;  /* 0x000000956f6f7223 */ /* 0x080fe60000010898 */
[----:B------:R-:W4:Y:S01]  /*90a0*/  MUFU.EX2 R180, R180 ;  /* 0x000000b400b47308 */ /* 0x000f220000000800 */
[-C--:B------:R-:W-:Y:S01]  /*90b0*/  FFMA.FTZ R112, R112, R149.reuse, -R156 ;  /* 0x0000009570707223 */ /* 0x080fe2000001089c */
[-CC-:B------:R-:W-:Y:S01]  /*90c0*/  FFMA.FTZ R114, R114, R149.reuse, -R152.reuse ;  /* 0x0000009572727223 */ /* 0x180fe20000010898 */
[-C--:B------:R-:W-:Y:S01]  /*90d0*/  FFMA.FTZ R115, R115, R149.reuse, -R152 ;  /* 0x0000009573737223 */ /* 0x080fe20000010898 */
[----:B------:R-:W-:Y:S01]  /*90e0*/  HMMA.16816.F32 R16, R20, R34, R16 ;  /* 0x000000221410723c */ /* 0x000fe20000001810 */
[----:B------:R-:W5:Y:S02]  /*90f0*/  LDSM.16.MT88.4 R32, [R213+0x5c00] ;  /* 0x005c0000d520783b */ /* 0x000f640000004200 */
[----:B------:R-:W-:Y:S03]  /*9100*/  F2FP.F16.F32.PACK_AB R20, R179, R186 ;  /* 0x000000bab314723e */ /* 0x000fe600000000ff */
[----:B------:R-:W-:Y:S01]  /*9110*/  MUFU.EX2 R181, R181 ;  /* 0x000000b500b57308 */ /* 0x000fe20000000800 */
[----:B--2---:R-:W-:Y:S01]  /*9120*/  F2FP.F16.F32.PACK_AB R21, R183, R188 ;  /* 0x000000bcb715723e */ /* 0x004fe200000000ff */
[-CC-:B------:R-:W-:Y:S01]  /*9130*/  FFMA.FTZ R116, R116, R149.reuse, -R156.reuse ;  /* 0x0000009574747223 */ /* 0x180fe2000001089c */
[-C--:B------:R-:W-:Y:S01]  /*9140*/  FFMA.FTZ R117, R117, R149.reuse, -R156 ;  /* 0x0000009575757223 */ /* 0x080fe2000001089c */
[----:B------:R-:W-:Y:S01]  /*9150*/  FFMA.FTZ R202, R151, R246, R202 ;  /* 0x000000f697ca7223 */ /* 0x000fe200000100ca */
[----:B------:R-:W-:Y:S01]  /*9160*/  FFMA.FTZ R126, R126, R149, -R152 ;  /* 0x000000957e7e7223 */ /* 0x000fe20000010898 */
[----:B------:R-:W-:Y:S04]  /*9170*/  ISETP.GT.AND P1, PT, R231, R222, PT ;  /* 0x000000dee700720c */ /* 0x000fe80003f24270 */
[----:B------:R-:W2:Y:S01]  /*9180*/  MUFU.EX2 R184, R184 ;  /* 0x000000b800b87308 */ /* 0x000ea20000000800 */
[----:B----4-:R-:W-:Y:S01]  /*9190*/  F2FP.F16.F32.PACK_AB R22, R180, R177 ;  /* 0x000000b1b416723e */ /* 0x010fe200000000ff */
[----:B------:R-:W-:Y:S01]  /*91a0*/  FADD.FTZ R202, R195, R202 ;  /* 0x000000cac3ca7221 */ /* 0x000fe20000010000 */
[----:B------:R-:W-:Y:S03]  /*91b0*/  MOV R151, R148 ;  /* 0x0000009400977202 */ /* 0x000fe60000000f00 */
[----:B------:R-:W-:Y:S04]  /*91c0*/  FADD.FTZ R91, R193, R202 ;  /* 0x000000cac15b7221 */ /* 0x000fe80000010000 */
[----:B------:R-:W-:Y:S01]  /*91d0*/  MUFU.EX2 R178, R178 ;  /* 0x000000b200b27308 */ /* 0x000fe20000000800 */
[----:B------:R-:W-:Y:S04]  /*91e0*/  FADD.FTZ R91, R196, R91 ;  /* 0x0000005bc45b7221 */ /* 0x000fe80000010000 */
[----:B------:R-:W-:Y:S05]  /*91f0*/  FADD.FTZ R94, R194, R91 ;  /* 0x0000005bc25e7221 */ /* 0x000fea0000010000 */
[----:B------:R-:W4:Y:S01]  /*9200*/  MUFU.EX2 R171, R171 ;  /* 0x000000ab00ab7308 */ /* 0x000f220000000800 */
[----:B--2---:R-:W-:Y:S01]  /*9210*/  F2FP.F16.F32.PACK_AB R23, R184, R181 ;  /* 0x000000b5b817723e */ /* 0x004fe200000000ff */
[----:B------:R-:W-:Y:S04]  /*9220*/  FADD.FTZ R94, R187, R94 ;  /* 0x0000005ebb5e7221 */ /* 0x000fe80000010000 */
[----:B------:R-:W-:Y:S04]  /*9230*/  FADD.FTZ R93, R185, R94 ;  /* 0x0000005eb95d7221 */ /* 0x000fe80000010000 */
[----:B------:R-:W-:Y:S01]  /*9240*/  MUFU.EX2 R182, R182 ;  /* 0x000000b600b67308 */ /* 0x000fe20000000800 */
[C---:B-1----:R-:W-:Y:S03]  /*9250*/  HMMA.16816.F32 R4, R20.reuse, R24, R4 ;  /* 0x000000181404723c */ /* 0x042fe60000001804 */
[----:B------:R-:W-:Y:S06]  /*9260*/  FADD.FTZ R93, R190, R93 ;  /* 0x0000005dbe5d7221 */ /* 0x000fec0000010000 */
[----:B------:R-:W1:Y:S01]  /*9270*/  MUFU.EX2 R175, R175 ;  /* 0x000000af00af7308 */ /* 0x000e620000000800 */
[C---:B------:R-:W-:Y:S01]  /*9280*/  HMMA.16816.F32 R8, R20.reuse, R26, R8 ;  /* 0x0000001a1408723c */ /* 0x040fe20000001808 */
[----:B------:R-:W2:Y:S02]  /*9290*/  LDSM.16.MT88.4 R24, [R154+0x5c00] ;  /* 0x005c00009a18783b */ /* 0x000ea40000004200 */
[----:B------:R-:W-:Y:S01]  /*92a0*/  FADD.FTZ R96, R186, R93 ;  /* 0x0000005dba607221 */ /* 0x000fe20000010000 */
[----:B------:R-:W-:Y:S05]  /*92b0*/  FFMA.FTZ R93, R109, R149, -R156 ;  /* 0x000000956d5d7223 */ /* 0x000fea000001089c */
[----:B------:R-:W-:Y:S01]  /*92c0*/  MUFU.EX2 R169, R169 ;  /* 0x000000a900a97308 */ /* 0x000fe20000000800 */
[C---:B---3--:R-:W-:Y:S03]  /*92d0*/  HMMA.16816.F32 R12, R20.reuse, R28, R12 ;  /* 0x0000001c140c723c */ /* 0x048fe6000000180c */
[----:B------:R-:W-:Y:S06]  /*92e0*/  FADD.FTZ R96, R179, R96 ;  /* 0x00000060b3607221 */ /* 0x000fec0000010000 */
[----:B------:R-:W3:Y:S01]  /*92f0*/  MUFU.EX2 R174, R174 ;  /* 0x000000ae00ae7308 */ /* 0x000ee20000000800 */
[----:B------:R-:W-:Y:S01]  /*9300*/  HMMA.16816.F32 R16, R20, R30, R16 ;  /* 0x0000001e1410723c */ /* 0x000fe20000001810 */
[----:B------:R-:W2:Y:S02]  /*9310*/  LDSM.16.MT88.4 R28, [R213+0x6000] ;  /* 0x00600000d51c783b */ /* 0x000ea40000004200 */
[----:B----4-:R-:W-:Y:S01]  /*9320*/  F2FP.F16.F32.PACK_AB R20, R171, R178 ;  /* 0x000000b2ab14723e */ /* 0x010fe200000000ff */
[----:B------:R-:W-:Y:S01]  /*9330*/  FADD.FTZ R95, R177, R96 ;  /* 0x00000060b15f7221 */ /* 0x000fe20000010000 */
[----:B-1----:R-:W-:Y:S04]  /*9340*/  F2FP.F16.F32.PACK_AB R21, R175, R182 ;  /* 0x000000b6af15723e */ /* 0x002fe800000000ff */
[----:B------:R-:W-:Y:S01]  /*9350*/  MUFU.EX2 R173, R173 ;  /* 0x000000ad00ad7308 */ /* 0x000fe20000000800 */
[----:B------:R-:W-:Y:S04]  /*9360*/  FADD.FTZ R95, R180, R95 ;  /* 0x0000005fb45f7221 */ /* 0x000fe80000010000 */
[----:B------:R-:W-:Y:S05]  /*9370*/  FADD.FTZ R98, R178, R95 ;  /* 0x0000005fb2627221 */ /* 0x000fea0000010000 */
[----:B------:R-:W1:Y:S01]  /*9380*/  MUFU.EX2 R176, R176 ;  /* 0x000000b000b07308 */ /* 0x000e620000000800 */
[C---:B---3--:R-:W-:Y:S01]  /*9390*/  F2FP.F16.F32.PACK_AB R22, R174.reuse, R169 ;  /* 0x000000a9ae16723e */ /* 0x048fe200000000ff */
[----:B------:R-:W-:Y:S04]  /*93a0*/  FADD.FTZ R98, R171, R98 ;  /* 0x00000062ab627221 */ /* 0x000fe80000010000 */
[----:B------:R-:W-:Y:S04]  /*93b0*/  FADD.FTZ R97, R169, R98 ;  /* 0x00000062a9617221 */ /* 0x000fe80000010000 */
[----:B------:R-:W3:Y:S01]  /*93c0*/  MUFU.EX2 R170, R170 ;  /* 0x000000aa00aa7308 */ /* 0x000ee20000000800 */
[----:B------:R-:W-:Y:S09]  /*93d0*/  FADD.FTZ R97, R174, R97 ;  /* 0x00000061ae617221 */ /* 0x000ff20000010000 */
        /* <DEDUP_REMOVED lines=26> */
[C---:B------:R-:W-:Y:S03]  /*9580*/  HMMA.16816.F32 R4, R20.reuse, R28, R4 ;  /* 0x0000001c1404723c */ /* 0x040fe60000001804 */
[----:B--2---:R-:W-:Y:S06]  /*9590*/  FADD.FTZ R102, R162, R99 ;  /* 0x00000063a2667221 */ /* 0x004fec0000010000 */
[----:B------:R-:W1:Y:S01]  /*95a0*/  MUFU.EX2 R159, R159 ;  /* 0x0000009f009f7308 */ /* 0x000e620000000800 */
[C---:B------:R-:W-:Y:S01]  /*95b0*/  HMMA.16816.F32 R8, R20.reuse, R30, R8 ;  /* 0x0000001e1408723c */ /* 0x040fe20000001808 */
[----:B------:R-:W2:Y:S02]  /*95c0*/  LDSM.16.MT88.4 R28, [R154+0x6400] ;  /* 0x006400009a1c783b */ /* 0x000ea40000004200 */
[----:B---3--:R-:W-:Y:S06]  /*95d0*/  FADD.FTZ R102, R155, R102 ;  /* 0x000000669b667221 */ /* 0x008fec0000010000 */
[----:B------:R-:W-:Y:S01]  /*95e0*/  MUFU.EX2 R153, R153 ;  /* 0x0000009900997308 */ /* 0x000fe20000000800 */
[C---:B------:R-:W-:Y:S03]  /*95f0*/  HMMA.16816.F32 R12, R20.reuse, R36, R12 ;  /* 0x00000024140c723c */ /* 0x040fe6000000180c */
[-CC-:B------:R-:W-:Y:S01]  /*9600*/  FFMA.FTZ R36, R88, R149.reuse, -R156.reuse ;  /* 0x0000009558247223 */ /* 0x180fe2000001089c */
[-CC-:B------:R-:W-:Y:S01]  /*9610*/  FFMA.FTZ R37, R89, R149.reuse, -R156.reuse ;  /* 0x0000009559257223 */ /* 0x180fe2000001089c */
[-CC-:B------:R-:W-:Y:S01]  /*9620*/  FFMA.FTZ R88, R104, R149.reuse, -R156.reuse ;  /* 0x0000009568587223 */ /* 0x180fe2000001089c */
[-CC-:B------:R-:W-:Y:S03]  /*9630*/  FFMA.FTZ R89, R105, R149.reuse, -R156.reuse ;  /* 0x0000009569597223 */ /* 0x180fe6000001089c */
[----:B------:R-:W3:Y:S01]  /*9640*/  MUFU.EX2 R158, R158 ;  /* 0x0000009e009e7308 */ /* 0x000ee20000000800 */
[----:B------:R-:W-:Y:S03]  /*9650*/  HMMA.16816.F32 R16, R20, R38, R16 ;  /* 0x000000261410723c */ /* 0x000fe60000001810 */
[----:B------:R-:W-:Y:S01]  /*9660*/  F2FP.F16.F32.PACK_AB R20, R155, R162 ;  /* 0x000000a29b14723e */ /* 0x000fe200000000ff */
[-C--:B------:R-:W-:Y:S01]  /*9670*/  FFMA.FTZ R39, R92, R149.reuse, -R156 ;  /* 0x000000955c277223 */ /* 0x080fe2000001089c */
[----:B-1----:R-:W-:Y:S01]  /*9680*/  F2FP.F16.F32.PACK_AB R21, R159, R166 ;  /* 0x000000a69f15723e */ /* 0x002fe200000000ff */
[----:B------:R-:W-:Y:S03]  /*9690*/  FFMA.FTZ R38, R90, R149, -R152 ;  /* 0x000000955a267223 */ /* 0x000fe60000010898 */
[----:B------:R-:W-:Y:S01]  /*96a0*/  MUFU.EX2 R157, R157 ;  /* 0x0000009d009d7308 */ /* 0x000fe20000000800 */
[----:B------:R-:W-:Y:S09]  /*96b0*/  FADD.FTZ R90, R199, R201 ;  /* 0x000000c9c75a7221 */ /* 0x000ff20000010000 */
[----:B------:R-:W1:Y:S01]  /*96c0*/  MUFU.EX2 R160, R160 ;  /* 0x000000a000a07308 */ /* 0x000e620000000800 */
[C---:B---3--:R-:W-:Y:S01]  /*96d0*/  F2FP.F16.F32.PACK_AB R22, R158.reuse, R153 ;  /* 0x000000999e16723e */ /* 0x048fe200000000ff */
[----:B------:R-:W-:Y:S04]  /*96e0*/  FADD.FTZ R153, R153, R102 ;  /* 0x0000006699997221 */ /* 0x000fe80000010000 */
[----:B------:R-:W-:Y:S01]  /*96f0*/  FADD.FTZ R158, R158, R153 ;  /* 0x000000999e9e7221 */ /* 0x000fe20000010000 */
[----:B------:R-:W-:Y:S03]  /*9700*/  MOV R153, R0 ;  /* 0x0000000000997202 */ /* 0x000fe60000000f00 */
[----:B------:R-:W-:Y:S10]  /*9710*/  MUFU.EX2 R49, R49 ;  /* 0x0000003100317308 */ /* 0x000ff40000000800 */
[----:B------:R-:W3:Y:S01]  /*9720*/  MUFU.EX2 R44, R44 ;  /* 0x0000002c002c7308 */ /* 0x000ee20000000800 */
[----:B-1----:R-:W-:Y:S09]  /*9730*/  F2FP.F16.F32.PACK_AB R23, R160, R157 ;  /* 0x0000009da017723e */ /* 0x002ff200000000ff */
[----:B------:R-:W-:Y:S01]  /*9740*/  MUFU.EX2 R50, R50 ;  /* 0x0000003200327308 */ /* 0x000fe20000000800 */
[C---:B----4-:R-:W-:Y:S09]  /*9750*/  HMMA.16816.F32 R4, R20.reuse, R24, R4 ;  /* 0x000000181404723c */ /* 0x050ff20000001804 */
[----:B------:R-:W1:Y:S01]  /*9760*/  MUFU.EX2 R47, R47 ;  /* 0x0000002f002f7308 */ /* 0x000e620000000800 */
[C---:B------:R-:W-:Y:S01]  /*9770*/  HMMA.16816.F32 R8, R20.reuse, R26, R8 ;  /* 0x0000001a1408723c */ /* 0x040fe20000001808 */
[----:B------:R-:W4:Y:S08]  /*9780*/  LDSM.16.MT88.4 R24, [R154+0x6800] ;  /* 0x006800009a18783b */ /* 0x000f300000004200 */
[----:B------:R-:W-:Y:S01]  /*9790*/  MUFU.EX2 R42, R42 ;  /* 0x0000002a002a7308 */ /* 0x000fe20000000800 */
[C---:B--2---:R-:W-:Y:S09]  /*97a0*/  HMMA.16816.F32 R12, R20.reuse, R28, R12 ;  /* 0x0000001c140c723c */ /* 0x044ff2000000180c */
[----:B------:R-:W2:Y:S01]  /*97b0*/  MUFU.EX2 R43, R43 ;  /* 0x0000002b002b7308 */ /* 0x000ea20000000800 */
[----:B------:R-:W-:Y:S01]  /*97c0*/  HMMA.16816.F32 R16, R20, R30, R16 ;  /* 0x0000001e1410723c */ /* 0x000fe20000001810 */
[----:B------:R-:W5:Y:S02]  /*97d0*/  LDSM.16.MT88.4 R28, [R213+0x6c00] ;  /* 0x006c0000d51c783b */ /* 0x000f640000004200 */
[C---:B---3--:R-:W-:Y:S01]  /*97e0*/  F2FP.F16.F32.PACK_AB R20, R44.reuse, R49 ;  /* 0x000000312c14723e */ /* 0x048fe200000000ff */
[----:B------:R-:W-:Y:S01]  /*97f0*/  FADD.FTZ R49, R49, R158 ;  /* 0x0000009e31317221 */ /* 0x000fe20000010000 */
[----:B-1----:R-:W-:Y:S04]  /*9800*/  F2FP.F16.F32.PACK_AB R21, R47, R50 ;  /* 0x000000322f15723e */ /* 0x002fe800000000ff */
[----:B------:R-:W-:Y:S01]  /*9810*/  MUFU.EX2 R45, R45 ;  /* 0x0000002d002d7308 */ /* 0x000fe20000000800 */
[----:B------:R-:W-:Y:S01]  /*9820*/  FADD.FTZ R49, R44, R49 ;  /* 0x000000312c317221 */ /* 0x000fe20000010000 */
[----:B------:R-:W-:Y:S08]  /*9830*/  FFMA.FTZ R44, R122, R149, -R152 ;  /* 0x000000957a2c7223 */ /* 0x000ff00000010898 */
[----:B------:R-:W1:Y:S01]  /*9840*/  MUFU.EX2 R46, R46 ;  /* 0x0000002e002e7308 */ /* 0x000e620000000800 */
[----:B--2---:R-:W-:Y:S09]  /*9850*/  F2FP.F16.F32.PACK_AB R22, R43, R42 ;  /* 0x0000002a2b16723e */ /* 0x004ff200000000ff */
[----:B------:R-:W-:Y:S10]  /*9860*/  MUFU.EX2 R41, R41 ;  /* 0x0000002900297308 */ /* 0x000ff40000000800 */
[----:B------:R-:W2:Y:S01]  /*9870*/  MUFU.EX2 R40, R40 ;  /* 0x0000002800287308 */ /* 0x000ea20000000800 */
[----:B-1----:R-:W-:Y:S09]  /*9880*/  F2FP.F16.F32.PACK_AB R23, R46, R45 ;  /* 0x0000002d2e17723e */ /* 0x002ff200000000ff */
[----:B------:R-:W-:Y:S01]  /*9890*/  MUFU.EX2 R48, R48 ;  /* 0x0000003000307308 */ /* 0x000fe20000000800 */
[C---:B------:R-:W-:Y:S09]  /*98a0*/  HMMA.16816.F32 R4, R20.reuse, R32, R4 ;  /* 0x000000201404723c */ /* 0x040ff20000001804 */
[----:B------:R-:W1:Y:S01]  /*98b0*/  MUFU.EX2 R51, R51 ;  /* 0x0000003300337308 */ /* 0x000e620000000800 */
[C---:B------:R-:W-:Y:S01]  /*98c0*/  HMMA.16816.F32 R8, R20.reuse, R34, R8 ;  /* 0x000000221408723c */ /* 0x040fe20000001808 */
[----:B------:R-:W3:Y:S08]  /*98d0*/  LDSM.16.MT88.4 R32, [R154+0x6c00] ;  /* 0x006c00009a20783b */ /* 0x000ef00000004200 */
[----:B------:R-:W-:Y:S01]  /*98e0*/  MUFU.EX2 R52, R52 ;  /* 0x0000003400347308 */ /* 0x000fe20000000800 */
[C---:B----4-:R-:W-:Y:S09]  /*98f0*/  HMMA.16816.F32 R12, R20.reuse, R24, R12 ;  /* 0x00000018140c723c */ /* 0x050ff2000000180c */
[----:B------:R-:W4:Y:S01]  /*9900*/  MUFU.EX2 R53, R53 ;  /* 0x0000003500357308 */ /* 0x000f220000000800 */
[----:B------:R-:W-:Y:S01]  /*9910*/  HMMA.16816.F32 R16, R20, R26, R16 ;  /* 0x0000001a1410723c */ /* 0x000fe20000001810 */
[----:B------:R-:W3:Y:S02]  /*9920*/  LDSM.16.MT88.4 R24, [R213+0x7000] ;  /* 0x00700000d518783b */ /* 0x000ee40000004200 */
        /* <DEDUP_REMOVED lines=9> */
[C---:B-----5:R-:W-:Y:S09]  /*99c0*/  HMMA.16816.F32 R4, R20.reuse, R28, R4 ;  /* 0x0000001c1404723c */ /* 0x060ff20000001804 */
[----:B------:R-:W1:Y:S01]  /*99d0*/  MUFU.EX2 R59, R59 ;  /* 0x0000003b003b7308 */ /* 0x000e620000000800 */
[C---:B------:R-:W-:Y:S01]  /*99e0*/  HMMA.16816.F32 R8, R20.reuse, R30, R8 ;  /* 0x0000001e1408723c */ /* 0x040fe20000001808 */
[----:B------:R-:W4:Y:S08]  /*99f0*/  LDSM.16.MT88.4 R28, [R154+0x7000] ;  /* 0x007000009a1c783b */ /* 0x000f300000004200 */
[----:B------:R-:W-:Y:S01]  /*9a00*/  MUFU.EX2 R60, R60 ;  /* 0x0000003c003c7308 */ /* 0x000fe20000000800 */
[C---:B---3--:R-:W-:Y:S09]  /*9a10*/  HMMA.16816.F32 R12, R20.reuse, R32, R12 ;  /* 0x00000020140c723c */ /* 0x048ff2000000180c */
[----:B------:R-:W3:Y:S01]  /*9a20*/  MUFU.EX2 R61, R61 ;  /* 0x0000003d003d7308 */ /* 0x000ee20000000800 */
[----:B------:R-:W-:Y:S01]  /*9a30*/  HMMA.16816.F32 R16, R20, R34, R16 ;  /* 0x000000221410723c */ /* 0x000fe20000001810 */
[----:B------:R-:W5:Y:S02]  /*9a40*/  LDSM.16.MT88.4 R32, [R213+0x7400] ;  /* 0x00740000d520783b */ /* 0x000f640000004200 */
        /* <DEDUP_REMOVED lines=9> */
[C---:B------:R-:W-:Y:S03]  /*9ae0*/  HMMA.16816.F32 R4, R20.reuse, R24, R4 ;  /* 0x000000181404723c */ /* 0x040fe60000001804 */
[----:B------:R-:W-:Y:S06]  /*9af0*/  FADD.FTZ R25, R197, R90 ;  /* 0x0000005ac5197221 */ /* 0x000fec0000010000 */
[----:B------:R-:W1:Y:S01]  /*9b00*/  MUFU.EX2 R69, R69 ;  /* 0x0000004500457308 */ /* 0x000e620000000800 */
[----:B------:R-:W-:Y:S01]  /*9b10*/  FADD.FTZ R25, R200, R25 ;  /* 0x00000019c8197221 */ /* 0x000fe20000010000 */
[C---:B------:R-:W-:Y:S03]  /*9b20*/  HMMA.16816.F32 R8, R20.reuse, R26, R8 ;  /* 0x0000001a1408723c */ /* 0x040fe60000001808 */
[----:B------:R-:W-:Y:S02]  /*9b30*/  FADD.FTZ R92, R198, R25 ;  /* 0x00000019c65c7221 */ /* 0x000fe40000010000 */
[----:B------:R-:W3:Y:S03]  /*9b40*/  LDSM.16.MT88.4 R24, [R154+0x7400] ;  /* 0x007400009a18783b */ /* 0x000ee60000004200 */
[----:B------:R-:W-:Y:S01]  /*9b50*/  MUFU.EX2 R67, R67 ;  /* 0x0000004300437308 */ /* 0x000fe20000000800 */
[----:B------:R-:W-:Y:S01]  /*9b60*/  FADD.FTZ R92, R191, R92 ;  /* 0x0000005cbf5c7221 */ /* 0x000fe20000010000 */
[C---:B----4-:R-:W-:Y:S03]  /*9b70*/  HMMA.16816.F32 R12, R20.reuse, R28, R12 ;  /* 0x0000001c140c723c */ /* 0x050fe6000000180c */
[----:B------:R-:W-:Y:S05]  /*9b80*/  FADD.FTZ R29, R189, R92 ;  /* 0x0000005cbd1d7221 */ /* 0x000fea0000010000 */
[----:B------:R-:W4:Y:S01]  /*9b90*/  MUFU.EX2 R68, R68 ;  /* 0x0000004400447308 */ /* 0x000f220000000800 */
        /* <DEDUP_REMOVED lines=14> */
[C---:B-----5:R-:W-:Y:S03]  /*9c80*/  HMMA.16816.F32 R4, R20.reuse, R32, R4 ;  /* 0x000000201404723c */ /* 0x060fe60000001804 */
[----:B------:R-:W-:Y:S06]  /*9c90*/  FADD.FTZ R33, R181, R94 ;  /* 0x0000005eb5217221 */ /* 0x000fec0000010000 */
[----:B------:R-:W1:Y:S01]  /*9ca0*/  MUFU.EX2 R75, R75 ;  /* 0x0000004b004b7308 */ /* 0x000e620000000800 */
[----:B------:R-:W-:Y:S01]  /*9cb0*/  FADD.FTZ R33, R184, R33 ;  /* 0x00000021b8217221 */ /* 0x000fe20000010000 */
[C---:B------:R-:W-:Y:S03]  /*9cc0*/  HMMA.16816.F32 R8, R20.reuse, R34, R8 ;  /* 0x000000221408723c */ /* 0x040fe60000001808 */
[----:B------:R-:W-:Y:S02]  /*9cd0*/  FADD.FTZ R96, R182, R33 ;  /* 0x00000021b6607221 */ /* 0x000fe40000010000 */
[----:B------:R-:W5:Y:S03]  /*9ce0*/  LDSM.16.MT88.4 R32, [R154+0x7800] ;  /* 0x007800009a20783b */ /* 0x000f660000004200 */
[----:B------:R-:W-:Y:S01]  /*9cf0*/  MUFU.EX2 R36, R36 ;  /* 0x0000002400247308 */ /* 0x000fe20000000800 */
[----:B------:R-:W-:Y:S01]  /*9d00*/  FADD.FTZ R96, R175, R96 ;  /* 0x00000060af607221 */ /* 0x000fe20000010000 */
[C---:B---3--:R-:W-:Y:S03]  /*9d10*/  HMMA.16816.F32 R12, R20.reuse, R24, R12 ;  /* 0x00000018140c723c */ /* 0x048fe6000000180c */
[----:B------:R-:W-:Y:S05]  /*9d20*/  FADD.FTZ R25, R173, R96 ;  /* 0x00000060ad197221 */ /* 0x000fea0000010000 */
[----:B------:R-:W3:Y:S01]  /*9d30*/  MUFU.EX2 R37, R37 ;  /* 0x0000002500257308 */ /* 0x000ee20000000800 */
[----:B------:R-:W-:Y:S01]  /*9d40*/  FADD.FTZ R25, R176, R25 ;  /* 0x00000019b0197221 */ /* 0x000fe20000010000 */
[----:B------:R-:W-:Y:S03]  /*9d50*/  HMMA.16816.F32 R16, R20, R26, R16 ;  /* 0x0000001a1410723c */ /* 0x000fe60000001810 */
[----:B------:R-:W-:Y:S01]  /*9d60*/  FADD.FTZ R98, R172, R25 ;  /* 0x00000019ac627221 */ /* 0x000fe20000010000 */
[----:B----4-:R-:W-:Y:S01]  /*9d70*/  F2FP.F16.F32.PACK_AB R20, R71, R72 ;  /* 0x000000484714723e */ /* 0x010fe200000000ff */
[----:B------:R-:W4:Y:S03]  /*9d80*/  LDSM.16.MT88.4 R24, [R213+0x7c00] ;  /* 0x007c0000d518783b */ /* 0x000f260000004200 */
        /* <DEDUP_REMOVED lines=9> */
[C---:B--2---:R-:W-:Y:S03]  /*9e20*/  HMMA.16816.F32 R4, R20.reuse, R28, R4 ;  /* 0x0000001c1404723c */ /* 0x044fe60000001804 */
[----:B------:R-:W-:Y:S06]  /*9e30*/  FADD.FTZ R29, R165, R98 ;  /* 0x00000062a51d7221 */ /* 0x000fec0000010000 */
        /* <DEDUP_REMOVED lines=8> */
[----:B------:R-:W-:Y:S05]  /*9ec0*/  FADD.FTZ R33, R157, R100 ;  /* 0x000000649d217221 */ /* 0x000fea0000010000 */
[----:B------:R-:W5:Y:S01]  /*9ed0*/  MUFU.EX2 R78, R78 ;  /* 0x0000004e004e7308 */ /* 0x000f620000000800 */
        /* <DEDUP_REMOVED lines=9> */
[----:B-----5:R-:W-:Y:S09]  /*9f70*/  F2FP.F16.F32.PACK_AB R22, R78, R81 ;  /* 0x000000514e16723e */ /* 0x020ff200000000ff */
[----:B------:R-:W-:Y:S10]  /*9f80*/  MUFU.EX2 R83, R83 ;  /* 0x0000005300537308 */ /* 0x000ff40000000800 */
[----:B------:R-:W5:Y:S01]  /*9f90*/  MUFU.EX2 R84, R84 ;  /* 0x0000005400547308 */ /* 0x000f620000000800 */
[----:B-1----:R-:W-:Y:S09]  /*9fa0*/  F2FP.F16.F32.PACK_AB R23, R85, R82 ;  /* 0x000000525517723e */ /* 0x002ff200000000ff */
[----:B------:R-:W-:Y:S01]  /*9fb0*/  MUFU.EX2 R86, R86 ;  /* 0x0000005600567308 */ /* 0x000fe20000000800 */
[C---:B----4-:R-:W-:Y:S03]  /*9fc0*/  HMMA.16816.F32 R4, R20.reuse, R24, R4 ;  /* 0x000000181404723c */ /* 0x050fe60000001804 */
        /* <DEDUP_REMOVED lines=11> */
[----:B------:R-:W4:Y:S01]  /*a080*/  LDSM.16.MT88.4 R24, [R154+0x8000] ;  /* 0x008000009a18783b */ /* 0x000f220000004200 */
[-C--:B------:R-:W-:Y:S01]  /*a090*/  FFMA.FTZ R41, R119, R149.reuse, -R152 ;  /* 0x0000009577297223 */ /* 0x080fe20000010898 */
[C---:B--2---:R-:W-:Y:S03]  /*a0a0*/  HMMA.16816.F32 R12, R20.reuse, R28, R12 ;  /* 0x0000001c140c723c */ /* 0x044fe6000000180c */
[----:B------:R-:W-:Y:S01]  /*a0b0*/  FADD.FTZ R43, R40, R43 ;  /* 0x0000002b282b7221 */ /* 0x000fe20000010000 */
[----:B------:R-:W-:Y:S03]  /*a0c0*/  FFMA.FTZ R40, R120, R149, -R156 ;  /* 0x0000009578287223 */ /* 0x000fe6000001089c */
[----:B------:R-:W2:Y:S01]  /*a0d0*/  MUFU.EX2 R89, R89 ;  /* 0x0000005900597308 */ /* 0x000ea20000000800 */
[----:B------:R-:W-:Y:S01]  /*a0e0*/  FADD.FTZ R51, R51, R48 ;  /* 0x0000003033337221 */ /* 0x000fe20000010000 */
[----:B------:R-:W-:Y:S01]  /*a0f0*/  FADD.FTZ R28, R52, R43 ;  /* 0x0000002b341c7221 */ /* 0x000fe20000010000 */
[----:B------:R-:W-:Y:S03]  /*a100*/  HMMA.16816.F32 R16, R20, R30, R16 ;  /* 0x0000001e1410723c */ /* 0x000fe60000001810 */
[----:B------:R-:W-:Y:S01]  /*a110*/  FADD.FTZ R28, R53, R28 ;  /* 0x0000001c351c7221 */ /* 0x000fe20000010000 */
[----:B-----5:R-:W-:Y:S03]  /*a120*/  F2FP.F16.F32.PACK_AB R20, R84, R83 ;  /* 0x000000535414723e */ /* 0x020fe600000000ff */
[----:B------:R-:W-:Y:S01]  /*a130*/  MUFU.EX2 R90, R106 ;  /* 0x0000006a005a7308 */ /* 0x000fe20000000800 */
[----:B-1----:R-:W-:Y:S01]  /*a140*/  F2FP.F16.F32.PACK_AB R21, R87, R86 ;  /* 0x000000565715723e */ /* 0x002fe200000000ff */
[----:B------:R-:W-:Y:S01]  /*a150*/  FADD.FTZ R45, R55, R28 ;  /* 0x0000001c372d7221 */ /* 0x000fe20000010000 */
[-C--:B------:R-:W-:Y:S01]  /*a160*/  FFMA.FTZ R43, R121, R149.reuse, -R156 ;  /* 0x00000095792b7223 */ /* 0x080fe2000001089c */
[----:B------:R-:W1:Y:S01]  /*a170*/  LDSM.16.MT88.4 R28, [R213+0x8400] ;  /* 0x00840000d51c783b */ /* 0x000e620000004200 */
[----:B------:R-:W-:Y:S01]  /*a180*/  FADD.FTZ R54, R54, R51 ;  /* 0x0000003336367221 */ /* 0x000fe20000010000 */
[----:B------:R-:W-:Y:S04]  /*a190*/  FADD.FTZ R45, R56, R45 ;  /* 0x0000002d382d7221 */ /* 0x000fe80000010000 */
[----:B------:R-:W5:Y:S01]  /*a1a0*/  MUFU.EX2 R91, R107 ;  /* 0x0000006b005b7308 */ /* 0x000f620000000800 */
[----:B--2---:R-:W-:Y:S01]  /*a1b0*/  F2FP.F16.F32.PACK_AB R22, R89, R88 ;  /* 0x000000585916723e */ /* 0x004fe200000000ff */
[----:B------:R-:W-:Y:S01]  /*a1c0*/  FADD.FTZ R60, R60, R45 ;  /* 0x0000002d3c3c7221 */ /* 0x000fe20000010000 */
[-C--:B------:R-:W-:Y:S01]  /*a1d0*/  FFMA.FTZ R45, R123, R149.reuse, -R152 ;  /* 0x000000957b2d7223 */ /* 0x080fe20000010898 */
        /* <DEDUP_REMOVED lines=11> */
[-C--:B------:R-:W-:Y:S02]  /*a290*/  FFMA.FTZ R46, R125, R149.reuse, -R156 ;  /* 0x000000957d2e7223 */ /* 0x080fe4000001089c */
[----:B------:R-:W-:Y:S01]  /*a2a0*/  FADD.FTZ R51, R68, R51 ;  /* 0x0000003344337221 */ /* 0x000fe20000010000 */
[----:B------:R-:W-:Y:S03]  /*a2b0*/  FADD.FTZ R63, R63, R62 ;  /* 0x0000003e3f3f7221 */ /* 0x000fe60000010000 */
[----:B------:R-:W-:Y:S01]  /*a2c0*/  MUFU.EX2 R94, R110 ;  /* 0x0000006e005e7308 */ /* 0x000fe20000000800 */
[C---:B---3--:R-:W-:Y:S03]  /*a2d0*/  HMMA.16816.F32 R4, R20.reuse, R32, R4 ;  /* 0x000000201404723c */ /* 0x048fe60000001804 */
[----:B------:R-:W-:Y:S01]  /*a2e0*/  FADD.FTZ R72, R72, R51 ;  /* 0x0000003348487221 */ /* 0x000fe20000010000 */
[----:B------:R-:W-:Y:S05]  /*a2f0*/  FADD.FTZ R66, R66, R63 ;  /* 0x0000003f42427221 */ /* 0x000fea0000010000 */
[----:B------:R-:W3:Y:S01]  /*a300*/  MUFU.EX2 R95, R111 ;  /* 0x0000006f005f7308 */ /* 0x000ee20000000800 */
[C---:B------:R-:W-:Y:S01]  /*a310*/  HMMA.16816.F32 R8, R20.reuse, R34, R8 ;  /* 0x000000221408723c */ /* 0x040fe20000001808 */
[----:B------:R-:W5:Y:S02]  /*a320*/  LDSM.16.MT88.4 R32, [R154+0x8400] ;  /* 0x008400009a20783b */ /* 0x000f640000004200 */
[----:B------:R-:W-:Y:S01]  /*a330*/  FADD.FTZ R71, R71, R72 ;  /* 0x0000004847477221 */ /* 0x000fe20000010000 */
[----:B------:R-:W-:Y:S05]  /*a340*/  FADD.FTZ R69, R69, R66 ;  /* 0x0000004245457221 */ /* 0x000fea0000010000 */
[----:B------:R-:W-:Y:S01]  /*a350*/  MUFU.EX2 R96, R112 ;  /* 0x0000007000607308 */ /* 0x000fe20000000800 */
[C---:B----4-:R-:W-:Y:S03]  /*a360*/  HMMA.16816.F32 R12, R20.reuse, R24, R12 ;  /* 0x00000018140c723c */ /* 0x050fe6000000180c */
[----:B------:R-:W-:Y:S06]  /*a370*/  FADD.FTZ R70, R70, R69 ;  /* 0x0000004546467221 */ /* 0x000fec0000010000 */
[----:B------:R-:W4:Y:S01]  /*a380*/  MUFU.EX2 R97, R97 ;  /* 0x0000006100617308 */ /* 0x000f220000000800 */
[----:B------:R-:W-:Y:S01]  /*a390*/  HMMA.16816.F32 R16, R20, R26, R16 ;  /* 0x0000001a1410723c */ /* 0x000fe20000001810 */
[----:B------:R-:W5:Y:S02]  /*a3a0*/  LDSM.16.MT88.4 R24, [R213+0x8800] ;  /* 0x00880000d518783b */ /* 0x000f640000004200 */
[----:B--2---:R-:W-:Y:S01]  /*a3b0*/  F2FP.F16.F32.PACK_AB R20, R93, R92 ;  /* 0x0000005c5d14723e */ /* 0x004fe200000000ff */
[----:B------:R-:W-:Y:S01]  /*a3c0*/  FADD.FTZ R73, R73, R70 ;  /* 0x0000004649497221 */ /* 0x000fe20000010000 */
[----:B---3--:R-:W-:Y:S04]  /*a3d0*/  F2FP.F16.F32.PACK_AB R21, R95, R94 ;  /* 0x0000005e5f15723e */ /* 0x008fe800000000ff */
[----:B------:R-:W-:Y:S01]  /*a3e0*/  MUFU.EX2 R98, R114 ;  /* 0x0000007200627308 */ /* 0x000fe20000000800 */
[----:B------:R-:W-:Y:S04]  /*a3f0*/  FADD.FTZ R74, R74, R73 ;  /* 0x000000494a4a7221 */ /* 0x000fe80000010000 */
[----:B------:R-:W-:Y:S05]  /*a400*/  FADD.FTZ R75, R75, R74 ;  /* 0x0000004a4b4b7221 */ /* 0x000fea0000010000 */
[----:B------:R-:W2:Y:S01]  /*a410*/  MUFU.EX2 R99, R115 ;  /* 0x0000007300637308 */ /* 0x000ea20000000800 */
[----:B----4-:R-:W-:Y:S01]  /*a420*/  F2FP.F16.F32.PACK_AB R22, R97, R96 ;  /* 0x000000606116723e */ /* 0x010fe200000000ff */
        /* <DEDUP_REMOVED lines=24> */
[-C--:B------:R-:W-:Y:S01]  /*a5b0*/  FFMA.FTZ R156, R129, R149.reuse, -R156 ;  /* 0x00000095819c7223 */ /* 0x080fe2000001089c */
[----:B------:R-:W-:Y:S03]  /*a5c0*/  FADD.FTZ R81, R81, R76 ;  /* 0x0000004c51517221 */ /* 0x000fe60000010000 */
[----:B------:R-:W4:Y:S01]  /*a5d0*/  MUFU.EX2 R43, R43 ;  /* 0x0000002b002b7308 */ /* 0x000f220000000800 */
[----:B------:R-:W-:Y:S01]  /*a5e0*/  FADD.FTZ R90, R90, R87 ;  /* 0x000000575a5a7221 */ /* 0x000fe20000010000 */
[----:B------:R-:W-:Y:S03]  /*a5f0*/  HMMA.16816.F32 R16, R20, R34, R16 ;  /* 0x000000221410723c */ /* 0x000fe60000001810 */
[----:B---3--:R-:W-:Y:S01]  /*a600*/  F2FP.F16.F32.PACK_AB R20, R47, R100 ;  /* 0x000000642f14723e */ /* 0x008fe200000000ff */
[-CC-:B------:R-:W-:Y:S01]  /*a610*/  FFMA.FTZ R34, R130, R149.reuse, -R152.reuse ;  /* 0x0000009582227223 */ /* 0x180fe20000010898 */
        /* <DEDUP_REMOVED lines=20> */
[----:B------:R-:W-:Y:S01]  /*a760*/  FADD.FTZ R93, R93, R92 ;  /* 0x0000005c5d5d7221 */ /* 0x000fe20000010000 */
[----:B------:R-:W-:Y:S03]  /*a770*/  FADD.FTZ R41, R41, R42 ;  /* 0x0000002a29297221 */ /* 0x000fe60000010000 */
[----:B------:R-:W-:Y:S01]  /*a780*/  FADD.FTZ R96, R96, R93 ;  /* 0x0000005d60607221 */ /* 0x000fe20000010000 */
[----:B------:R-:W-:Y:S01]  /*a790*/  FADD.FTZ R44, R44, R41 ;  /* 0x000000292c2c7221 */ /* 0x000fe20000010000 */
[C---:B------:R-:W-:Y:S02]  /*a7a0*/  HMMA.16816.F32 R4, R20.reuse, R24, R4 ;  /* 0x000000181404723c */ /* 0x040fe40000001804 */
[----:B------:R-:W-:Y:S01]  /*a7b0*/  MUFU.EX2 R36, R126 ;  /* 0x0000007e00247308 */ /* 0x000fe20000000800 */
[----:B------:R-:W-:Y:S01]  /*a7c0*/  FADD.FTZ R97, R97, R96 ;  /* 0x0000006061617221 */ /* 0x000fe20000010000 */
[----:B------:R-:W-:Y:S03]  /*a7d0*/  FADD.FTZ R45, R45, R44 ;  /* 0x0000002c2d2d7221 */ /* 0x000fe60000010000 */
        /* <DEDUP_REMOVED lines=13> */
[----:B------:R-:W-:Y:S01]  /*a8b0*/  FADD.FTZ R36, R36, R45 ;  /* 0x0000002d24247221 */ /* 0x000fe20000010000 */
[----:B------:R-:W-:Y:S03]  /*a8c0*/  FADD.FTZ R49, R49, R40 ;  /* 0x0000002831317221 */ /* 0x000fe60000010000 */
[----:B------:R-:W-:Y:S01]  /*a8d0*/  FADD.FTZ R37, R37, R36 ;  /* 0x0000002425257221 */ /* 0x000fe20000010000 */
[----:B------:R-:W-:Y:S03]  /*a8e0*/  FADD.FTZ R49, R46, R49 ;  /* 0x000000312e317221 */ /* 0x000fe60000010000 */
[----:B------:R-:W-:Y:S10]  /*a8f0*/  MUFU.EX2 R34, R34 ;  /* 0x0000002200227308 */ /* 0x000ff40000000800 */
[----:B------:R-:W3:Y:S01]  /*a900*/  MUFU.EX2 R243, R152 ;  /* 0x0000009800f37308 */ /* 0x000ee20000000800 */
[C---:B--2---:R-:W-:Y:S01]  /*a910*/  F2FP.F16.F32.PACK_AB R134, R33.reuse, R32 ;  /* 0x000000202186723e */ /* 0x044fe200000000ff */
[----:B------:R-:W-:Y:S04]  /*a920*/  FADD.FTZ R32, R32, R49 ;  /* 0x0000003120207221 */ /* 0x000fe80000010000 */
[----:B------:R-:W-:Y:S01]  /*a930*/  FADD.FTZ R246, R33, R32 ;  /* 0x0000002021f67221 */ /* 0x000fe20000010000 */
[C---:B---3--:R-:W-:Y:S01]  /*a940*/  F2FP.F16.F32.PACK_AB R135, R243.reuse, R34 ;  /* 0x00000022f387723e */ /* 0x048fe200000000ff */
[----:B------:R-:W-:Y:S04]  /*a950*/  FADD.FTZ R34, R34, R37 ;  /* 0x0000002522227221 */ /* 0x000fe80000010000 */
[----:B------:R-:W-:Y:S02]  /*a960*/  FADD.FTZ R243, R243, R34 ;  /* 0x00000022f3f37221 */ /* 0x000fe40000010000 */
[C---:B------:R-:W-:Y:S08]  /*a970*/  HMMA.16816.F32 R144, R132.reuse, R140, R4 ;  /* 0x0000008c8490723c */ /* 0x040ff00000001804 */
[C---:B------:R-:W-:Y:S08]  /*a980*/  HMMA.16816.F32 R140, R132.reuse, R142, R8 ;  /* 0x0000008e848c723c */ /* 0x040ff00000001808 */
[C---:B-1----:R-:W-:Y:S08]  /*a990*/  HMMA.16816.F32 R136, R132.reuse, R24, R12 ;  /* 0x000000188488723c */ /* 0x042ff0000000180c */
[----:B------:R-:W-:Y:S01]  /*a9a0*/  HMMA.16816.F32 R132, R132, R26, R16 ;  /* 0x0000001a8484723c */ /* 0x000fe20000001810 */
[----:B------:R-:W-:Y:S08]  /*a9b0*/  @!UPT UIADD3 URZ, UPT, UPT, URZ, URZ, URZ ;  /* 0x000000fffffff290 */ /* 0x000ff0000fffe0ff */
[----:B------:R-:W-:Y:S11]  /*a9c0*/  @P1 BRA `(.L_x_604) ;  /* 0xffffffc000a01947 */ /* 0x000ff6000383ffff */
.L_x_597:
[----:B------:R-:W-:Y:S01]  /*a9d0*/  @!UPT UIADD3 URZ, UPT, UPT, URZ, URZ, URZ ;  /* 0x000000fffffff290 */ /* 0x000fe2000fffe0ff */
        /* <DEDUP_REMOVED lines=10> */
.L_x_612:
[----:B---34-:R-:W-:Y:S01]  /*aa80*/  FADD.FTZ R20, R20, R8 ;  /* 0x0000000814147221 */ /* 0x018fe20000010000 */
[----:B------:R-:W2:Y:S01]  /*aa90*/  MUFU.RCP R5, R24 ;  /* 0x0000001800057308 */ /* 0x000ea20000001000 */
[C---:B------:R-:W-:Y:S01]  /*aaa0*/  IMAD.SHL.U32 R7, R229.reuse, 0x2, RZ ;  /* 0x00000002e5077824 */ /* 0x040fe200078e00ff */
[----:B------:R-:W-:Y:S05]  /*aab0*/  WARPSYNC.ALL ;  /* 0x0000000000007948 */ /* 0x000fea0003800000 */
[----:B------:R-:W-:Y:S01]  /*aac0*/  IMAD.SHL.U32 R6, R229, 0x10, RZ ;  /* 0x00000010e5067824 */ /* 0x000fe200078e00ff */
[----:B------:R-:W3:Y:S01]  /*aad0*/  MUFU.RCP R4, R20 ;  /* 0x0000001400047308 */ /* 0x000ee20000001000 */
[----:B------:R-:W-:Y:S01]  /*aae0*/  LOP3.LUT R7, R7, 0x6, RZ, 0xc0, !PT ;  /* 0x0000000607077812 */ /* 0x000fe200078ec0ff */
[----:B------:R-:W-:Y:S01]  /*aaf0*/  BAR.SYNC.DEFER_BLOCKING 0x0 ;  /* 0x0000000000007b1d */ /* 0x000fe20000010000 */
[----:B------:R-:W-:-:S02]  /*ab00*/  FSETP.NE.FTZ.AND P0, PT, R24, RZ, PT ;  /* 0x000000ff1800720b */ /* 0x000fc40003f15000 */
[----:B------:R-:W-:Y:S02]  /*ab10*/  LOP3.LUT R6, R7, 0x3e00, R6, 0xf8, !PT ;  /* 0x00003e0007067812 */ /* 0x000fe400078ef806 */
[----:B------:R-:W-:Y:S02]  /*ab20*/  SHF.L.U32 R7, R236, 0x5, RZ ;  /* 0x00000005ec077819 */ /* 0x000fe400000006ff */
[----:B------:R-:W-:Y:S02]  /*ab30*/  FSETP.NE.FTZ.AND P5, PT, R20, RZ, PT ;  /* 0x000000ff1400720b */ /* 0x000fe40003fb5000 */
[----:B------:R-:W-:Y:S02]  /*ab40*/  LOP3.LUT R7, R6, 0x20, R7, 0xf8, !PT ;  /* 0x0000002006077812 */ /* 0x000fe400078ef807 */
[----:B--2---:R-:W-:Y:S02]  /*ab50*/  FSEL R5, R5, 1, P0 ;  /* 0x3f80000005057808 */ /* 0x004fe40000000000 */
[----:B------:R-:W-:-:S02]  /*ab60*/  LOP3.LUT R230, R7, R230, RZ, 0xfc, !PT ;  /* 0x000000e607e67212 */ /* 0x000fc400078efcff */
[----:B---3--:R-:W-:Y:S01]  /*ab70*/  FSEL R4, R4, 1, P5 ;  /* 0x3f80000004047808 */ /* 0x008fe20002800000 */
        /* <DEDUP_REMOVED lines=14> */
[C---:B------:R-:W-:Y:S01]  /*ac60*/  FMUL.FTZ R134, R4.reuse, R134 ;  /* 0x0000008604867220 */ /* 0x040fe20000410000 */
[----:B------:R-:W-:Y:S01]  /*ac70*/  FMUL.FTZ R135, R4, R135 ;  /* 0x0000008704877220 */ /* 0x000fe20000410000 */
[----:B------:R-:W-:Y:S01]  /*ac80*/  LOP3.LUT R4, R232, 0x40, RZ, 0xc0, !PT ;  /* 0x00000040e8047812 */ /* 0x000fe200078ec0ff */
[----:B------:R-:W-:Y:S01]  /*ac90*/  IMAD R5, R230, 0x4, R217 ;  /* 0x00000004e6057824 */ /* 0x000fe200078e02d9 */
[----:B------:R-:W-:-:S03]  /*aca0*/  LOP3.LUT R232, R232, 0x80, RZ, 0xc0, !PT ;  /* 0x00000080e8e87812 */ /* 0x000fc600078ec0ff */
[C---:B------:R-:W-:Y:S01]  /*acb0*/  IMAD.IADD R6, R5.reuse, 0x1, -R4 ;  /* 0x0000000105067824 */ /* 0x040fe200078e0a04 */
[----:B------:R-:W-:Y:S01]  /*acc0*/  IADD3 R7, PT, PT, R5, -R232, RZ ;  /* 0x800000e805077210 */ /* 0x000fe20007ffe0ff */
[----:B------:R-:W-:Y:S03]  /*acd0*/  STS.64 [R5], R144 ;  /* 0x0000009005007388 */ /* 0x000fe60000000a00 */
[----:B------:R-:W-:Y:S01]  /*ace0*/  IADD3 R4, PT, PT, -R4, R7, RZ ;  /* 0x0000000704047210 */ /* 0x000fe20007ffe1ff */
[----:B------:R-:W-:Y:S04]  /*acf0*/  STS.64 [R5+0x400], R146 ;  /* 0x0004009205007388 */ /* 0x000fe80000000a00 */
[----:B------:R-:W-:Y:S04]  /*ad00*/  STS.64 [R6+0x20], R140 ;  /* 0x0000208c06007388 */ /* 0x000fe80000000a00 */
[----:B------:R2:W-:Y:S04]  /*ad10*/  STS.64 [R6+0x420], R142 ;  /* 0x0004208e06007388 */ /* 0x0005e80000000a00 */
[----:B------:R3:W-:Y:S04]  /*ad20*/  STS.64 [R7+0x40], R136 ;  /* 0x0000408807007388 */ /* 0x0007e80000000a00 */
[----:B------:R3:W-:Y:S04]  /*ad30*/  STS.64 [R7+0x440], R138 ;  /* 0x0004408a07007388 */ /* 0x0007e80000000a00 */
[----:B------:R3:W-:Y:S04]  /*ad40*/  STS.64 [R4+0x60], R132 ;  /* 0x0000608404007388 */ /* 0x0007e80000000a00 */
[----:B------:R3:W-:Y:S04]  /*ad50*/  STS.64 [R4+0x460], R134 ;  /* 0x0004608604007388 */ /* 0x0007e80000000a00 */
[----:B------:R-:W4:Y:S04]  /*ad60*/  LD.E.64 R22, desc[UR4][R2.64+0xb0] ;  /* 0x0000b00402167980 */ /* 0x000f28000c101b00 */
[----:B------:R-:W3:Y:S04]  /*ad70*/  LD.E R16, desc[UR4][R2.64+0x60] ;  /* 0x0000600402107980 */ /* 0x000ee8000c101900 */
[----:B------:R-:W3:Y:S04]  /*ad80*/  LD.E R25, desc[UR4][R2.64+0xcc] ;  /* 0x0000cc0402197980 */ /* 0x000ee8000c101900 */
[----:B------:R-:W3:Y:S01]  /*ad90*/  LD.E.64 R28, desc[UR4][R2.64+0x78] ;  /* 0x00007804021c7980 */ /* 0x000ee2000c101b00 */
[----:B------:R-:W-:-:S03]  /*ada0*/  IMAD.SHL.U32 R26, R229, 0x4, RZ ;  /* 0x00000004e51a7824 */ /* 0x000fc600078e00ff */
[----:B------:R1:W5:Y:S01]  /*adb0*/  LD.E.64 R30, desc[UR4][R2.64+0xa8] ;  /* 0x0000a804021e7980 */ /* 0x000362000c101b00 */
[----:B------:R-:W-:Y:S01]  /*adc0*/  LOP3.LUT R8, R221, 0xd8, RZ, 0xc0, !PT ;  /* 0x000000d8dd087812 */ /* 0x000fe200078ec0ff */
[----:B------:R-:W1:Y:S01]  /*add0*/  @P0 MUFU.LG2 R24, R24 ;  /* 0x0000001800180308 */ /* 0x000e620000000c00 */
[----:B--2---:R-:W-:Y:S01]  /*ade0*/  SHF.L.U32 R6, R223, 0x5, RZ ;  /* 0x00000005df067819 */ /* 0x004fe200000006ff */
[----:B------:R-:W-:Y:S01]  /*adf0*/  BSSY.RECONVERGENT B0, `(.L_x_606) ;  /* 0x0000030000007945 */ /* 0x000fe20003800200 */
[----:B------:R-:W-:Y:S02]  /*ae00*/  LOP3.LUT R5, R26, 0xf04, RZ, 0xc0, !PT ;  /* 0x00000f041a057812 */ /* 0x000fe400078ec0ff */
[----:B------:R-:W-:Y:S02]  /*ae10*/  SHF.R.U32.HI R27, RZ, 0x1, R229 ;  /* 0x00000001ff1b7819 */ /* 0x000fe400000116e5 */
[----:B------:R-:W-:Y:S01]  /*ae20*/  LOP3.LUT R5, R5, 0x20, R6, 0xf8, !PT ;  /* 0x0000002005057812 */ /* 0x000fe200078ef806 */
[----:B------:R-:W2:Y:S01]  /*ae30*/  @P5 MUFU.LG2 R20, R20 ;  /* 0x0000001400145308 */ /* 0x000ea20000000c00 */
[----:B------:R-:W-:-:S02]  /*ae40*/  LOP3.LUT R8, R8, 0x18, R27, 0x78, !PT ;  /* 0x0000001808087812 */ /* 0x000fc400078e781b */
[----:B------:R-:W-:Y:S02]  /*ae50*/  LOP3.LUT P6, RZ, R229, 0x3, RZ, 0xc0, !PT ;  /* 0x00000003e5ff7812 */ /* 0x000fe400078cc0ff */
[----:B------:R-:W-:Y:S02]  /*ae60*/  LOP3.LUT R8, R5, R8, RZ, 0xfc, !PT ;  /* 0x0000000805087212 */ /* 0x000fe400078efcff */
[----:B------:R-:W-:Y:S01]  /*ae70*/  LOP3.LUT R26, R26, 0xffc, RZ, 0xc0, !PT ;  /* 0x00000ffc1a1a7812 */ /* 0x000fe200078ec0ff */
[----:B-1----:R-:W-:Y:S02]  /*ae80*/  @P0 FMUL.FTZ R24, R24, 0.69314718246459960938 ;  /* 0x3f31721818180820 */ /* 0x002fe40000410000 */
[----:B------:R-:W-:Y:S01]  /*ae90*/  IMAD R217, R8, 0x4, R217 ;  /* 0x0000000408d97824 */ /* 0x000fe200078e02d9 */
[----:B------:R-:W-:Y:S01]  /*aea0*/  BAR.SYNC.DEFER_BLOCKING 0x0 ;  /* 0x0000000000007b1d */ /* 0x000fe20000010000 */
[----:B------:R-:W-:Y:S02]  /*aeb0*/  ISETP.GE.AND P4, PT, R223, R220, PT ;  /* 0x000000dcdf00720c */ /* 0x000fe40003f86270 */
[----:B------:R-:W-:Y:S01]  /*aec0*/  LOP3.LUT R27, R27, 0x30, RZ, 0xc0, !PT ;  /* 0x000000301b1b7812 */ /* 0x000fe200078ec0ff */
[----:B------:R-:W-:Y:S01]  /*aed0*/  IMAD.MOV.U32 R2, RZ, RZ, -0x800000 ;  /* 0xff800000ff027424 */ /* 0x000fe200078e00ff */
[----:B------:R-:W-:Y:S01]  /*aee0*/  IADD3 R3, PT, PT, R223, 0x10, RZ ;  /* 0x00000010df037810 */ /* 0x000fe20007ffe0ff */
[----:B-----5:R-:W-:Y:S01]  /*aef0*/  @P0 FFMA.FTZ R2, R21, R148, R24 ;  /* 0x0000009415020223 */ /* 0x020fe20000010018 */
[----:B--2---:R-:W-:Y:S01]  /*af00*/  @P5 FMUL.FTZ R20, R20, 0.69314718246459960938 ;  /* 0x3f31721814145820 */ /* 0x004fe20000410000 */
[----:B------:R-:W-:-:S02]  /*af10*/  LOP3.LUT R27, R27, 0x7, R236, 0xf8, !PT ;  /* 0x000000071b1b7812 */ /* 0x000fc400078ef8ec */
[----:B------:R-:W-:Y:S02]  /*af20*/  ISETP.GE.AND P3, PT, R3, R220, PT ;  /* 0x000000dc0300720c */ /* 0x000fe40003f66270 */
[C---:B------:R-:W-:Y:S01]  /*af30*/  IADD3 R3, PT, PT, R223.reuse, 0x20, RZ ;  /* 0x00000020df037810 */ /* 0x040fe20007ffe0ff */
[----:B------:R-:W-:-:S03]  /*af40*/  VIADD R223, R223, 0x30 ;  /* 0x00000030dfdf7836 */ /* 0x000fc60000000000 */
[-C--:B------:R-:W-:Y:S02]  /*af50*/  ISETP.GE.AND P2, PT, R3, R220.reuse, PT ;  /* 0x000000dc0300720c */ /* 0x080fe40003f46270 */
[----:B------:R-:W-:Y:S01]  /*af60*/  ISETP.GE.AND P1, PT, R223, R220, PT ;  /* 0x000000dcdf00720c */ /* 0x000fe20003f26270 */
[----:B------:R1:W2:Y:S04]  /*af70*/  LDS.128 R12, [R217] ;  /* 0x00000000d90c7984 */ /* 0x0002a80000000c00 */
[----:B------:R1:W1:Y:S04]  /*af80*/  LDS.128 R8, [R217+0x800] ;  /* 0x00080000d9087984 */ /* 0x0002680000000c00 */
[----:B------:R1:W1:Y:S01]  /*af90*/  LDS.128 R4, [R217+0x1000] ;  /* 0x00100000d9047984 */ /* 0x0002620000000c00 */
[----:B----4-:R-:W-:-:S04]  /*afa0*/  IMAD R22, R22, UR8, R235 ;  /* 0x0000000816167c24 */ /* 0x010fc8000f8e02eb */
[----:B---3--:R-:W-:Y:S01]  /*afb0*/  IMAD R233, R22, R16, R233 ;  /* 0x0000001016e97224 */ /* 0x008fe200078e02e9 */
[----:B------:R-:W-:Y:S01]  /*afc0*/  MOV R22, 0xff800000 ;  /* 0xff80000000167802 */ /* 0x000fe20000000f00 */
[----:B------:R3:W4:Y:S01]  /*afd0*/  LDS.128 R16, [R217+0x1800] ;  /* 0x00180000d9107984 */ /* 0x0007220000000c00 */
[----:B------:R-:W-:Y:S01]  /*afe0*/  @P5 FFMA.FTZ R22, R21, R0, R20 ;  /* 0x0000000015165223 */ /* 0x000fe20000010014 */
[----:B------:R-:W-:-:S04]  /*aff0*/  IMAD R234, R23, R233, R234 ;  /* 0x000000e917ea7224 */ /* 0x000fc800078e02ea */
[----:B------:R-:W-:-:S05]  /*b000*/  IMAD R25, R234, R25, RZ ;  /* 0x00000019ea197224 */ /* 0x000fca00078e02ff */
[----:B------:R-:W-:-:S04]  /*b010*/  IADD3 R3, P0, PT, R25, R26, RZ ;  /* 0x0000001a19037210 */ /* 0x000fc80007f1e0ff */
[----:B------:R-:W-:Y:S02]  /*b020*/  LEA.HI.X.SX32 R25, R25, RZ, 0x1, P0 ;  /* 0x000000ff19197211 */ /* 0x000fe400000f0eff */
[----:B------:R-:W-:-:S04]  /*b030*/  LEA R24, P0, R3, R28, 0x2 ;  /* 0x0000001c03187211 */ /* 0x000fc800078010ff */
[----:B------:R-:W-:Y:S01]  /*b040*/  LEA.HI.X R25, R3, R29, R25, 0x2, P0 ;  /* 0x0000001d03197211 */ /* 0x000fe200000f1419 */
[----:B-12---:R-:W-:Y:S08]  /*b050*/  @P6 BRA `(.L_x_607) ;  /* 0x0000000000246947 */ /* 0x006ff00003800000 */
[C---:B------:R-:W-:Y:S01]  /*b060*/  VIADD R21, R27.reuse, 0x8 ;  /* 0x000000081b157836 */ /* 0x040fe20000000000 */
[C---:B------:R-:W-:Y:S02]  /*b070*/  IADD3 R3, P0, PT, R234.reuse, R27, RZ ;  /* 0x0000001bea037210 */ /* 0x040fe40007f1e0ff */
[-C--:B------:R-:W-:Y:S02]  /*b080*/  ISETP.GE.AND P6, PT, R27, R220.reuse, PT ;  /* 0x000000dc1b00720c */ /* 0x080fe40003fc6270 */
[----:B------:R-:W-:Y:S02]  /*b090*/  ISETP.GE.AND P5, PT, R21, R220, PT ;  /* 0x000000dc1500720c */ /* 0x000fe40003fa6270 */
[----:B------:R-:W-:Y:S02]  /*b0a0*/  LEA.HI.X.SX32 R234, R234, RZ, 0x1, P0 ;  /* 0x000000ffeaea7211 */ /* 0x000fe400000f0eff */
[----:B------:R-:W-:-:S04]  /*b0b0*/  LEA R20, P0, R3, R30, 0x2 ;  /* 0x0000001e03147211 */ /* 0x000fc800078010ff */
[----:B------:R-:W-:-:S05]  /*b0c0*/  LEA.HI.X R21, R3, R31, R234, 0x2, P0 ;  /* 0x0000001f03157211 */ /* 0x000fca00000f14ea */
[----:B------:R1:W-:Y:S04]  /*b0d0*/  @!P6 ST.E desc[UR4][R20.64], R2 ;  /* 0x000000021400e985 */ /* 0x0003e8000c101904 */
[----:B------:R1:W-:Y:S02]  /*b0e0*/  @!P5 ST.E desc[UR4][R20.64+0x20], R22 ;  /* 0x000020161400d985 */ /* 0x0003e4000c101904 */
.L_x_607:
[----:B------:R-:W-:Y:S05]  /*b0f0*/  BSYNC.RECONVERGENT B0 ;  /* 0x0000000000007941 */ /* 0x000fea0003800200 */
.L_x_606:
[----:B------:R-:W-:Y:S01]  /*b100*/  MOV R229, 0x0 ;  /* 0x0000000000e57802 */ /* 0x000fe20000000f00 */
[----:B------:R-:W-:Y:S04]  /*b110*/  @!P4 ST.E.128 desc[UR4][R24.64], R12 ;  /* 0x0000000c1800c985 */ /* 0x000fe8000c101d04 */
[----:B------:R-:W-:Y:S04]  /*b120*/  @!P3 ST.E.128 desc[UR4][R24.64+0x800], R8 ;  /* 0x000800081800b985 */ /* 0x000fe8000c101d04 */
[----:B------:R1:W-:Y:S02]  /*b130*/  @!P2 ST.E.128 desc[UR4][R24.64+0x1000], R4 ;  /* 0x001000041800a985 */ /* 0x0003e4000c101d04 */
[----:B-1-34-:R-:W-:Y:S05]  /*b140*/  @P1 RET.REL.NODEC R228 `(_ZN5flash24flash_fwd_splitkv_kernelI23Flash_fwd_kernel_traitsILi32ELi64ELi256ELi4ELb0ELb0EN7cutlass6half_tE19Flash_kernel_traitsILi32ELi64ELi256ELi4ES3_EELb0ELb0ELb0ELb0ELb1ELb0ELb1ELb0EEEvNS_16Flash_fwd_paramsE) ;  /* 0xffffff4ce4ac1950 */ /* 0x01afea0003c3ffff */
[----:B------:R-:W-:Y:S01]  /*b150*/  MOV R229, 0x0 ;  /* 0x0000000000e57802 */ /* 0x000fe20000000f00 */
[----:B------:R1:W-:Y:S03]  /*b160*/  ST.E.128 desc[UR4][R24.64+0x1800], R16 ;  /* 0x0018001018007985 */ /* 0x0003e6000c101d04 */
[----:B-1----:R-:W-:Y:S05]  /*b170*/  RET.REL.NODEC R228 `(_ZN5flash24flash_fwd_splitkv_kernelI23Flash_fwd_kernel_traitsILi32ELi64ELi256ELi4ELb0ELb0EN7cutlass6half_tE19Flash_kernel_traitsILi32ELi64ELi256ELi4ES3_EELb0ELb0ELb0ELb0ELb1ELb0ELb1ELb0EEEvNS_16Flash_fwd_paramsE) ;  /* 0xffffff4ce4a07950 */ /* 0x002fea0003c3ffff */
.L_x_605:
[----:B------:R-:W-:Y:S01]  /*b180*/  MOV R5, 0x2 ;  /* 0x0000000200057802 */ /* 0x000fe20000000f00 */
[----:B------:R-:W-:Y:S01]  /*b190*/  IMAD.MOV.U32 R4, RZ, RZ, 0x1f ;  /* 0x0000001fff047424 */ /* 0x000fe200078e00ff */
[----:B------:R-:W-:-:S07]  /*b1a0*/  MOV R6, 0xffffffff ;  /* 0xffffffff00067802 */ /* 0x000fce0000000f00 */
[----:B-1---5:R-:W-:Y:S05]  /*b1b0*/  WARPSYNC.COLLECTIVE R6, `(.L_x_608) ;  /* 0x0000000006087348 */ /* 0x022fea0003c00000 */
[----:B------:R2:W3:Y:S02]  /*b1c0*/  SHFL.BFLY P0, R8, R246, R5, R4 ;  /* 0x0c000005f6087389 */ /* 0x0004e40000000004 */
[----:B-123-5:R-:W-:Y:S05]  /*b1d0*/  ENDCOLLECTIVE ;  /* 0x000000000000791b */ /* 0x02efea0003800000 */
.L_x_608:
[----:B------:R-:W-:Y:S02]  /*b1e0*/  IMAD.MOV.U32 R7, RZ, RZ, R8 ;  /* 0x000000ffff077224 */ /* 0x000fe400078e0008 */
[----:B------:R-:W-:Y:S02]  /*b1f0*/  IMAD.MOV.U32 R5, RZ, RZ, 0x1 ;  /* 0x00000001ff057424 */ /* 0x000fe400078e00ff */
[----:B------:R-:W-:-:S05]  /*b200*/  FADD.FTZ R7, R7, R246 ;  /* 0x000000f607077221 */ /* 0x000fca0000010000 */
[----:B------:R-:W-:-:S07]  /*b210*/  MOV R246, R7 ;  /* 0x0000000700f67202 */ /* 0x000fce0000000f00 */
[----:B------:R-:W-:Y:S05]  /*b220*/  WARPSYNC.COLLECTIVE R6, `(.L_x_609) ;  /* 0x0000000006087348 */ /* 0x000fea0003c00000 */
[----:B------:R1:W2:Y:S02]  /*b230*/  SHFL.BFLY P0, R8, R246, R5, R4 ;  /* 0x0c000005f6087389 */ /* 0x0002a40000000004 */
[----:B-12---:R-:W-:Y:S05]  /*b240*/  ENDCOLLECTIVE ;  /* 0x000000000000791b */ /* 0x006fea0003800000 */
.L_x_609:
[----:B------:R-:W-:Y:S01]  /*b250*/  MOV R246, R243 ;  /* 0x000000f300f67202 */ /* 0x000fe20000000f00 */
[----:B------:R-:W-:Y:S01]  /*b260*/  IMAD.MOV.U32 R5, RZ, RZ, 0x2 ;  /* 0x00000002ff057424 */ /* 0x000fe200078e00ff */
[----:B------:R-:W-:-:S07]  /*b270*/  MOV R24, R8 ;  /* 0x0000000800187202 */ /* 0x000fce0000000f00 */
[----:B------:R-:W-:Y:S05]  /*b280*/  WARPSYNC.COLLECTIVE R6, `(.L_x_610) ;  /* 0x0000000006087348 */ /* 0x000fea0003c00000 */
[----:B------:R1:W2:Y:S02]  /*b290*/  SHFL.BFLY P0, R8, R246, R5, R4 ;  /* 0x0c000005f6087389 */ /* 0x0002a40000000004 */
[----:B-12---:R-:W-:Y:S05]  /*b2a0*/  ENDCOLLECTIVE ;  /* 0x000000000000791b */ /* 0x006fea0003800000 */
.L_x_610:
[----:B------:R-:W-:Y:S01]  /*b2b0*/  FADD.FTZ R24, R7, R24 ;  /* 0x0000001807187221 */ /* 0x000fe20000010000 */
[----:B------:R-:W-:Y:S01]  /*b2c0*/  FADD.FTZ R20, R8, R243 ;  /* 0x000000f308147221 */ /* 0x000fe20000010000 */
[----:B------:R-:W-:-:S04]  /*b2d0*/  MOV R5, 0x1 ;  /* 0x0000000100057802 */ /* 0x000fc80000000f00 */
[----:B------:R-:W-:-:S07]  /*b2e0*/  MOV R246, R20 ;  /* 0x0000001400f67202 */ /* 0x000fce0000000f00 */
[----:B------:R-:W-:Y:S05]  /*b2f0*/  WARPSYNC.COLLECTIVE R6, `(.L_x_611) ;  /* 0x0000000006087348 */ /* 0x000fea0003c00000 */
[----:B------:R1:W2:Y:S02]  /*b300*/  SHFL.BFLY P0, R8, R246, R5, R4 ;  /* 0x0c000005f6087389 */ /* 0x0002a40000000004 */
[----:B-12---:R-:W-:Y:S05]  /*b310*/  ENDCOLLECTIVE ;  /* 0x000000000000791b */ /* 0x006fea0003800000 */
.L_x_611:
[----:B------:R-:W-:Y:S05]  /*b320*/  BRA `(.L_x_612) ;  /* 0xfffffff400d47947 */ /* 0x000fea000383ffff */
.L_x_613:
        /* <DEDUP_REMOVED lines=13> */
.L_x_10224:


//--------------------- .text._ZN5flash24flash_fwd_splitkv_kernelI23Flash_fwd_kernel_traitsILi32ELi64ELi256ELi4ELb0ELb0EN7cutlass6half_tE19Flash_kernel_traitsILi32ELi64ELi256ELi4ES3_EELb0ELb0ELb0ELb0ELb1ELb1ELb1ELb0EEEvNS_16Flash_fwd_paramsE --------------------------
	.section	.text._ZN5flash24flash_fwd_splitkv_kernelI23Flash_fwd_kernel_traitsILi32ELi64ELi256ELi4ELb0ELb0EN7cutlass6half_tE19Flash_kernel_traitsILi32ELi64ELi256ELi4ES3_EELb0ELb0ELb0ELb0ELb1ELb1ELb1ELb0EEEvNS_16Flash_fwd_paramsE,"ax",@progbits
	.align	128
        .global         _ZN5flash24flash_fwd_splitkv_kernelI23Flash_fwd_kernel_traitsILi32ELi64ELi256ELi4ELb0ELb0EN7cutlass6half_tE19Flash_kernel_traitsILi32ELi64ELi256ELi4ES3_EELb0ELb0ELb0ELb0ELb1ELb1ELb1ELb0EEEvNS_16Flash_fwd_paramsE
        .type           _ZN5flash24flash_fwd_splitkv_kernelI23Flash_fwd_kernel_traitsILi32ELi64ELi256ELi4ELb0ELb0EN7cutlass6half_tE19Flash_kernel_traitsILi32ELi64ELi256ELi4ES3_EELb0ELb0ELb0ELb0ELb1ELb1ELb1ELb0EEEvNS_16Flash_fwd_paramsE,@function
        .size           _ZN5flash24flash_fwd_splitkv_kernelI23Flash_fwd_kernel_traitsILi32ELi64ELi256ELi4ELb0ELb0EN7cutlass6half_tE19Flash_kernel_traitsILi32ELi64ELi256ELi4ES3_EELb0ELb0ELb0ELb0ELb1ELb1ELb1ELb0EEEvNS_16Flash_fwd_paramsE,(.L_x_10225 - _ZN5flash24flash_fwd_splitkv_kernelI23Flash_fwd_kernel_traitsILi32ELi64ELi256ELi4ELb0ELb0EN7cutlass6half_tE19Flash_kernel_traitsILi32ELi64ELi256ELi4ES3_EELb0ELb0ELb0ELb0ELb1ELb1ELb1ELb0EEEvNS_16Flash_fwd_paramsE)
        .other          _ZN5flash24flash_fwd_splitkv_kernelI23Flash_fwd_kernel_traitsILi32ELi64ELi256ELi4ELb0ELb0EN7cutlass6half_tE19Flash_kernel_traitsILi32ELi64ELi256ELi4ES3_EELb0ELb0ELb0ELb0ELb1ELb1ELb1ELb0EEEvNS_16Flash_fwd_paramsE,@"STO_CUDA_ENTRY STV_DEFAULT"
_ZN5flash24flash_fwd_splitkv_kernelI23Flash_fwd_kernel_traitsILi32ELi64ELi256ELi4ELb0ELb0EN7cutlass6half_tE19Flash_kernel_traitsILi32ELi64ELi256ELi4ES3_EELb0ELb0ELb0ELb0ELb1ELb1ELb1ELb0EEEvNS_16Flash_fwd_paramsE:
.text._ZN5flash24flash_fwd_splitkv_kernelI23Flash_fwd_kernel_traitsILi32ELi64ELi256ELi4ELb0ELb0EN7cutlass6half_tE19Flash_kernel_traitsILi32ELi64ELi256ELi4ES3_EELb0ELb0ELb0ELb0ELb1ELb1ELb1ELb0EEEvNS_16Flash_fwd_paramsE:
        /* <DEDUP_REMOVED lines=9> */
[----:B------:R-:W2:Y:S08]  /*0090*/  LDC R10, c[0x0][0x374] ;  /* 0x0000dd00ff0a7b82 */ /* 0x000eb00000000800 */
[----:B------:R-:W2:Y:S01]  /*00a0*/  LDC.64 R134, c[0x0][0x348] ;  /* 0x0000d200ff867b82 */ /* 0x000ea20000000a00 */
[----:B-1----:R-:W1:Y:S02]  /*00b0*/  MUFU.RCP R2, R2 ;  /* 0x0000000200027308 */ /* 0x002e640000001000 */
[----:B-1----:R-:W-:-:S06]  /*00c0*/  VIADD R2, R2, 0xffffffe ;  /* 0x0ffffffe02027836 */ /* 0x002fcc0000000000 */
[----:B------:R-:W1:Y:S02]  /*00d0*/  F2I.FTZ.U32.TRUNC.NTZ R3, R2 ;  /* 0x0000000200037305 */ /* 0x000e64000021f000 */
[----:B-1----:R-:W-:Y:S01]  /*00e0*/  IMAD.MOV R0, RZ, RZ, -R3 ;  /* 0x000000ffff007224 */ /* 0x002fe200078e0a03 */
[----:B------:R-:W-:-:S03]  /*00f0*/  MOV R2, RZ ;  /* 0x000000ff00027202 */ /* 0x000fc60000000f00 */
[----:B------:R-:W-:-:S04]  /*0100*/  IMAD R0, R0, R4, RZ ;  /* 0x0000000400007224 */ /* 0x000fc800078e02ff */
[----:B------:R-:W-:-:S06]  /*0110*/  IMAD.HI.U32 R2, R3, R0, R2 ;  /* 0x0000000003027227 */ /* 0x000fcc00078e0002 */
[----:B---3--:R-:W-:-:S04]  /*0120*/  IMAD.HI.U32 R239, R2, UR4, RZ ;  /* 0x0000000402ef7c27 */ /* 0x008fc8000f8e00ff */
[----:B------:R-:W-:-:S04]  /*0130*/  IMAD.MOV R0, RZ, RZ, -R239 ;  /* 0x000000ffff007224 */ /* 0x000fc800078e0aef */
[----:B------:R-:W-:-:S05]  /*0140*/  IMAD R0, R4, R0, UR4 ;  /* 0x0000000404007e24 */ /* 0x000fca000f8e0200 */
[----:B------:R-:W-:-:S13]  /*0150*/  ISETP.GE.U32.AND P2, PT, R0, R4, PT ;  /* 0x000000040000720c */ /* 0x000fda0003f46070 */
[----:B------:R-:W-:Y:S01]  /*0160*/  @P2 IADD3 R0, PT, PT, R0, -R4, RZ ;  /* 0x8000000400002210 */ /* 0x000fe20007ffe0ff */
[----:B------:R-:W-:-:S03]  /*0170*/  @P2 VIADD R239, R239, 0x1 ;  /* 0x00000001efef2836 */ /* 0x000fc60000000000 */
[----:B------:R-:W-:-:S13]  /*0180*/  ISETP.GE.U32.AND P1, PT, R0, R4, PT ;  /* 0x000000040000720c */ /* 0x000fda0003f26070 */
[----:B------:R-:W-:Y:S02]  /*0190*/  @P1 IADD3 R239, PT, PT, R239, 0x1, RZ ;  /* 0x00000001efef1810 */ /* 0x000fe40007ffe0ff */
[----:B------:R-:W-:-:S04]  /*01a0*/  @!P0 LOP3.LUT R239, RZ, R4, RZ, 0x33, !PT ;  /* 0x00000004ffef8212 */ /* 0x000fc800078e33ff */
[----:B------:R-:W-:-:S05]  /*01b0*/  IADD3 R0, PT, PT, -R239, RZ, RZ ;  /* 0x000000ffef007210 */ /* 0x000fca0007ffe1ff */
[----:B--2-4-:R-:W-:Y:S02]  /*01c0*/  IMAD R240, R4, R0, UR4 ;  /* 0x0000000404f07e24 */ /* 0x014fe4000f8e0200 */
[----:B------:R-:W-:Y:S05]  /*01d0*/  CALL.REL.NOINC `($_ZN5flash24flash_fwd_splitkv_kernelI23Flash_fwd_kernel_traitsILi32ELi64ELi256ELi4ELb0ELb0EN7cutlass6half_tE19Flash_kernel_traitsILi32ELi64ELi256ELi4ES3_EELb0ELb0ELb0ELb0ELb1ELb1ELb1ELb0EEEvNS_16Flash_fwd_paramsE$_ZN5flash30compute_attn_1rowblock_splitkvI23Flash_fwd_kernel_traitsILi32ELi64ELi256ELi4ELb0ELb0EN7cutlass6half_tE19Flash_kernel_traitsILi32ELi64ELi256ELi4ES3_EELb0ELb0ELb0ELb0ELb1ELb1ELb1ELb0ENS_16Flash_fwd_paramsEEEvRKT8_iiiii) ;  /* 0x0000000000087944 */ /* 0x000fea0003c00000 */
[----:B------:R-:W-:Y:S05]  /*01e0*/  BSYNC.RECONVERGENT B2 ;  /* 0x0000000000027941 */ /* 0x000fea0003800200 */
.L_x_614:
[----:B------:R-:W-:Y:S05]  /*01f0*/  EXIT ;  /* 0x000000000000794d */ /* 0x000fea0003800000 */
        .type           $_ZN5flash24flash_fwd_splitkv_kernelI23Flash_fwd_kernel_traitsILi32ELi64ELi256ELi4ELb0ELb0EN7cutlass6half_tE19Flash_kernel_traitsILi32ELi64ELi256ELi4ES3_EELb0ELb0ELb0ELb0ELb1ELb1ELb1ELb0EEEvNS_16Flash_fwd_paramsE$_ZN5flash30compute_attn_1rowblock_splitkvI23Flash_fwd_kernel_traitsILi32ELi64ELi256ELi4ELb0ELb0EN7cutlass6half_tE19Flash_kernel_traitsILi32ELi64ELi256ELi4ES3_EELb0ELb0ELb0ELb0ELb1ELb1ELb1ELb0ENS_16Flash_fwd_paramsEEEvRKT8_iiiii,@function
        .size           $_ZN5flash24flash_fwd_splitkv_kernelI23Flash_fwd_kernel_traitsILi32ELi64ELi256ELi4ELb0ELb0EN7cutlass6half_tE19Flash_kernel_traitsILi32ELi64ELi256ELi4ES3_EELb0ELb0ELb0ELb0ELb1ELb1ELb1ELb0EEEvNS_16Flash_fwd_paramsE$_ZN5flash30compute_attn_1rowblock_splitkvI23Flash_fwd_kernel_traitsILi32ELi64ELi256ELi4ELb0ELb0EN7cutlass6half_tE19Flash_kernel_traitsILi32ELi64ELi256ELi4ES3_EELb0ELb0ELb0ELb0ELb1ELb1ELb1ELb0ENS_16Flash_fwd_paramsEEEvRKT8_iiiii,(.L_x_10225 - $_ZN5flash24flash_fwd_splitkv_kernelI23Flash_fwd_kernel_traitsILi32ELi64ELi256ELi4ELb0ELb0EN7cutlass6half_tE19Flash_kernel_traitsILi32ELi64ELi256ELi4ES3_EELb0ELb0ELb0ELb0ELb1ELb1ELb1ELb0EEEvNS_16Flash_fwd_paramsE$_ZN5flash30compute_attn_1rowblock_splitkvI23Flash_fwd_kernel_traitsILi32ELi64ELi256ELi4ELb0ELb0EN7cutlass6half_tE19Flash_kernel_traitsILi32ELi64ELi256ELi4ES3_EELb0ELb0ELb0ELb0ELb1ELb1ELb1ELb0ENS_16Flash_fwd_paramsEEEvRKT8_iiiii)
$_ZN5flash24flash_fwd_splitkv_kernelI23Flash_fwd_kernel_traitsILi32ELi64ELi256ELi4ELb0ELb0EN7cutlass6half_tE19Flash_kernel_traitsILi32ELi64ELi256ELi4ES3_EELb0ELb0ELb0ELb0ELb1ELb1ELb1ELb0EEEvNS_16Flash_fwd_paramsE$_ZN5flash30compute_attn_1rowblock_splitkvI23Flash_fwd_kernel_traitsILi32ELi64ELi256ELi4ELb0ELb0EN7cutlass6half_tE19Flash_kernel_traitsILi32ELi64ELi256ELi4ES3_EELb0ELb0ELb0ELb0ELb1ELb1ELb1ELb0ENS_16Flash_fwd_paramsEEEvRKT8_iiiii:
        /* <DEDUP_REMOVED lines=38> */
.L_x_616:
[----:B------:R-:W-:Y:S05]  /*0460*/  BSYNC.RECONVERGENT B0 ;  /* 0x0000000000007941 */ /* 0x000fea0003800200 */
.L_x_615:
[----:B------:R-:W-:Y:S04]  /*0470*/  BSSY.RECONVERGENT B0, `(.L_x_617) ;  /* 0x0000007000007945 */ /* 0x000fe80003800200 */
[----:B------:R-:W-:Y:S05]  /*0480*/  @!P3 BRA `(.L_x_618) ;  /* 0x000000000014b947 */ /* 0x000fea0003800000 */
[----:B------:R-:W3:Y:S02]  /*0490*/  LD.E.U8 R0, desc[UR4][R134.64+0x1b2] ;  /* 0x0001b20486007980 */ /* 0x000ee4000c101100 */
[----:B---3--:R-:W-:-:S13]  /*04a0*/  ISETP.NE.AND P1, PT, R0, RZ, PT ;  /* 0x000000ff0000720c */ /* 0x008fda0003f25270 */
[----:B-----5:R-:W3:Y:S02]  /*04b0*/  @P1 LD.E R13, desc[UR4][R2.64+0x4] ;  /* 0x00000404020d1980 */ /* 0x020ee4000c101900 */
[----:B---3--:R-:W-:-:S06]  /*04c0*/  @P1 IADD3 R13, PT, PT, R13, -R15, RZ ;  /* 0x8000000f0d0d1210 */ /* 0x008fcc0007ffe0ff */
[----:B------:R3:W5:Y:S02]  /*04d0*/  @!P1 LD.E R13, desc[UR4][R2.64] ;  /* 0x00000004020d9980 */ /* 0x000764000c101900 */
.L_x_618:
[----:B------:R-:W-:Y:S05]  /*04e0*/  BSYNC.RECONVERGENT B0 ;  /* 0x0000000000007941 */ /* 0x000fea0003800200 */
.L_x_617:
[----:B------:R-:W-:Y:S01]  /*04f0*/  BSSY.RECONVERGENT B1, `(.L_x_619) ;  /* 0x0000011000017945 */ /* 0x000fe20003800200 */
[----:B-----5:R-:W-:-:S03]  /*0500*/  @P4 IADD3 R35, PT, PT, R4, -R29, RZ ;  /* 0x8000001d04234210 */ /* 0x020fc60007ffe0ff */
[----:B------:R-:W-:Y:S05]  /*0510*/  @!P0 BRA `(.L_x_620) ;  /* 0x0000000000148947 */ /* 0x000fea0003800000 */
[----:B--23--:R-:W-:-:S05]  /*0520*/  IADD3 R2, P0, PT, R8, R11, RZ ;  /* 0x0000000b08027210 */ /* 0x00cfca0007f1e0ff */
[----:B------:R-:W-:-:S05]  /*0530*/  IMAD.X R3, R9, 0x1, R14, P0 ;  /* 0x0000000109037824 */ /* 0x000fca00000e060e */
[----:B------:R-:W2:Y:S02]  /*0540*/  LD.E R2, desc[UR4][R2.64] ;  /* 0x0000000402027980 */ /* 0x000ea4000c101900 */
[----:B--2---:R-:W-:Y:S01]  /*0550*/  IADD3 R13, PT, PT, R2, -R12, RZ ;  /* 0x8000000c020d7210 */ /* 0x004fe20007ffe0ff */
[----:B------:R-:W-:Y:S05]  /*0560*/  BRA `(.L_x_621) ;  /* 0x0000000000247947 */ /* 0x000fea0003800000 */
.L_x_620:
[----:B--23--:R-:W2:Y:S01]  /*0570*/  LD.E.64 R2, desc[UR4][R134.64+0x108] ;  /* 0x0001080486027980 */ /* 0x00cea2000c101b00 */
[----:B------:R-:W-:Y:S01]  /*0580*/  BSSY.RECONVERGENT B0, `(.L_x_622) ;  /* 0x0000006000007945 */ /* 0x000fe20003800200 */
[----:B------:R-:W-:Y:S01]  /*0590*/  IMAD.MOV.U32 R0, RZ, RZ, RZ ;  /* 0x000000ffff007224 */ /* 0x000fe200078e00ff */
[----:B--2---:R-:W-:-:S04]  /*05a0*/  ISETP.NE.U32.AND P0, PT, R2, RZ, PT ;  /* 0x000000ff0200720c */ /* 0x004fc80003f05070 */
[----:B------:R-:W-:-:S13]  /*05b0*/  ISETP.NE.AND.EX P0, PT, R3, RZ, PT, P0 ;  /* 0x000000ff0300720c */ /* 0x000fda0003f05300 */
[----:B------:R-:W-:Y:S05]  /*05c0*/  @!P0 BRA `(.L_x_623) ;  /* 0x0000000000048947 */ /* 0x000fea0003800000 */
[----:B------:R2:W5:Y:S02]  /*05d0*/  LD.E R0, desc[UR4][R134.64+0xbc] ;  /* 0x0000bc0486007980 */ /* 0x000564000c101900 */
.L_x_623:
[----:B------:R-:W-:Y:S05]  /*05e0*/  BSYNC.RECONVERGENT B0 ;  /* 0x0000000000007941 */ /* 0x000fea0003800200 */
.L_x_622:
[----:B-----5:R-:W-:Y:S02]  /*05f0*/  IADD3 R13, PT, PT, R0, R13, -R12 ;  /* 0x0000000d000d7210 */ /* 0x020fe40007ffe80c */
.L_x_621:
[----:B------:R-:W-:Y:S05]  /*0600*/  BSYNC.RECONVERGENT B1 ;  /* 0x0000000000017941 */ /* 0x000fea0003800200 */
.L_x_619:
[----:B------:R-:W-:Y:S01]  /*0610*/  IMAD.SHL.U32 R244, R24, 0x40, RZ ;  /* 0x0000004018f47824 */ /* 0x000fe200078e00ff */
[----:B------:R-:W-:Y:S01]  /*0620*/  MOV R2, R246 ;  /* 0x000000f600027202 */ /* 0x000fe20000000f00 */
[----:B------:R-:W-:-:S03]  /*0630*/  IMAD.MOV.U32 R3, RZ, RZ, 0x0 ;  /* 0x00000000ff037424 */ /* 0x000fc600078e00ff */
[----:B------:R-:W-:-:S13]  /*0640*/  ISETP.GT.AND P0, PT, R35, R244, PT ;  /* 0x000000f42300720c */ /* 0x000fda0003f04270 */
[----:B-12---:R-:W-:Y:S05]  /*0650*/  @!P0 RET.REL.NODEC R2 `(_ZN5flash24flash_fwd_splitkv_kernelI23Flash_fwd_kernel_traitsILi32ELi64ELi256ELi4ELb0ELb0EN7cutlass6half_tE19Flash_kernel_traitsILi32ELi64ELi256ELi4ES3_EELb0ELb0ELb0ELb0ELb1ELb1ELb1ELb0EEEvNS_16Flash_fwd_paramsE) ;  /* 0xfffffff802688950 */ /* 0x006fea0003c3ffff */
[----:B------:R-:W2:Y:S01]  /*0660*/  LD.E R0, desc[UR4][R134.64+0xb8] ;  /* 0x0000b80486007980 */ /* 0x000ea2000c101900 */
[-C--:B------:R-:W-:Y:S02]  /*0670*/  IABS R4, R10.reuse ;  /* 0x0000000a00047213 */ /* 0x080fe40000000000 */
[----:B------:R-:W-:Y:S01]  /*0680*/  IABS R6, R10 ;  /* 0x0000000a00067213 */ /* 0x000fe20000000000 */
[----:B------:R-:W1:Y:S01]  /*0690*/  S2R R242, SR_TID.X ;  /* 0x0000000000f27919 */ /* 0x000e620000002100 */
[----:B------:R-:W3:Y:S03]  /*06a0*/  I2F.RP R2, R4 ;  /* 0x0000000400027306 */ /* 0x000ee60000209400 */
[----:B------:R-:W-:-:S05]  /*06b0*/  IMAD.MOV R6, RZ, RZ, -R6 ;  /* 0x000000ffff067224 */ /* 0x000fca00078e0a06 */
[----:B---3--:R-:W3:Y:S02]  /*06c0*/  MUFU.RCP R2, R2 ;  /* 0x0000000200027308 */ /* 0x008ee40000001000 */
[----:B---3--:R-:W-:-:S06]  /*06d0*/  VIADD R2, R2, 0xffffffe ;  /* 0x0ffffffe02027836 */ /* 0x008fcc0000000000 */
[----:B------:R3:W4:Y:S02]  /*06e0*/  F2I.FTZ.U32.TRUNC.NTZ R3, R2 ;  /* 0x0000000200037305 */ /* 0x000724000021f000 */
[----:B---3--:R-:W-:Y:S02]  /*06f0*/  IMAD.MOV.U32 R2, RZ, RZ, RZ ;  /* 0x000000ffff027224 */ /* 0x008fe400078e00ff */
[----:B--2---:R-:W-:-:S05]  /*0700*/  VIADD R0, R0, 0xff ;  /* 0x000000ff00007836 */ /* 0x004fca0000000000 */
[----:B------:R-:W-:-:S04]  /*0710*/  SHF.R.S32.HI R5, RZ, 0x1f, R0 ;  /* 0x0000001fff057819 */ /* 0x000fc80000011400 */
[----:B------:R-:W-:Y:S01]  /*0720*/  LEA.HI R5, R5, R0, RZ, 0x8 ;  /* 0x0000000005057211 */ /* 0x000fe200078f40ff */
[----:B----4-:R-:W-:-:S03]  /*0730*/  IMAD.MOV R0, RZ, RZ, -R3 ;  /* 0x000000ffff007224 */ /* 0x010fc600078e0a03 */
[----:B------:R-:W-:Y:S01]  /*0740*/  LEA.HI.SX32 R5, R5, R10, 0x18 ;  /* 0x0000000a05057211 */ /* 0x000fe200078fc2ff */
[----:B------:R-:W-:-:S04]  /*0750*/  IMAD R0, R0, R4, RZ ;  /* 0x0000000400007224 */ /* 0x000fc800078e02ff */
[----:B------:R-:W-:Y:S02]  /*0760*/  VIADD R5, R5, 0xffffffff ;  /* 0xffffffff05057836 */ /* 0x000fe40000000000 */
[----:B------:R-:W-:-:S03]  /*0770*/  IMAD.HI.U32 R0, R3, R0, R2 ;  /* 0x0000000003007227 */ /* 0x000fc600078e0002 */
[----:B------:R-:W-:Y:S01]  /*0780*/  IABS R7, R5 ;  /* 0x0000000500077213 */ /* 0x000fe20000000000 */
[----:B------:R-:W-:-:S03]  /*0790*/  IMAD.MOV.U32 R3, RZ, RZ, R6 ;  /* 0x000000ffff037224 */ /* 0x000fc600078e0006 */
[----:B------:R-:W-:-:S05]  /*07a0*/  MOV R2, R7 ;  /* 0x0000000700027202 */ /* 0x000fca0000000f00 */
[----:B------:R-:W-:-:S04]  /*07b0*/  IMAD.HI.U32 R0, R0, R2, RZ ;  /* 0x0000000200007227 */ /* 0x000fc800078e00ff */
[----:B------:R-:W-:-:S05]  /*07c0*/  IMAD R2, R0, R3, R2 ;  /* 0x0000000300027224 */ /* 0x000fca00078e0202 */
[----:B------:R-:W-:-:S13]  /*07d0*/  ISETP.GT.U32.AND P1, PT, R4, R2, PT ;  /* 0x000000020400720c */ /* 0x000fda0003f24070 */
[----:B------:R-:W-:Y:S02]  /*07e0*/  @!P1 IMAD.IADD R2, R2, 0x1, -R4 ;  /* 0x0000000102029824 */ /* 0x000fe400078e0a04 */
[----:B------:R-:W-:Y:S01]  /*07f0*/  @!P1 VIADD R0, R0, 0x1 ;  /* 0x0000000100009836 */ /* 0x000fe20000000000 */
[----:B------:R-:W-:Y:S02]  /*0800*/  ISETP.NE.AND P1, PT, R10, RZ, PT ;  /* 0x000000ff0a00720c */ /* 0x000fe40003f25270 */
[----:B------:R-:W-:Y:S02]  /*0810*/  ISETP.GE.U32.AND P2, PT, R2, R4, PT ;  /* 0x000000040200720c */ /* 0x000fe40003f46070 */
[----:B------:R-:W-:-:S04]  /*0820*/  LOP3.LUT R2, R5, R10, RZ, 0x3c, !PT ;  /* 0x0000000a05027212 */ /* 0x000fc800078e3cff */
[----:B------:R-:W-:Y:S01]  /*0830*/  ISETP.GE.AND P0, PT, R2, RZ, PT ;  /* 0x000000ff0200720c */ /* 0x000fe20003f06270 */
[----:B------:R-:W-:-:S05]  /*0840*/  VIADD R2, R13, 0xff ;  /* 0x000000ff0d027836 */ /* 0x000fca0000000000 */
[----:B------:R-:W-:Y:S02]  /*0850*/  SHF.R.S32.HI R3, RZ, 0x1f, R2 ;  /* 0x0000001fff037819 */ /* 0x000fe40000011402 */
[----:B------:R-:W-:Y:S02]  /*0860*/  @P2 IADD3 R0, PT, PT, R0, 0x1, RZ ;  /* 0x0000000100002810 */ /* 0x000fe40007ffe0ff */
[----:B------:R-:W-:-:S03]  /*0870*/  LEA.HI R2, R3, R2, RZ, 0x8 ;  /* 0x0000000203027211 */ /* 0x000fc600078f40ff */
[----:B------:R-:W-:Y:S01]  /*0880*/  @!P0 IMAD.MOV R0, RZ, RZ, -R0 ;  /* 0x000000ffff008224 */ /* 0x000fe200078e0a00 */
[----:B------:R-:W-:Y:S02]  /*0890*/  @!P1 LOP3.LUT R0, RZ, R10, RZ, 0x33, !PT ;  /* 0x0000000aff009212 */ /* 0x000fe400078e33ff */
[----:B------:R-:W-:-:S03]  /*08a0*/  SHF.R.S32.HI R2, RZ, 0x8, R2 ;  /* 0x00000008ff027819 */ /* 0x000fc60000011402 */
        /* <DEDUP_REMOVED lines=8> */
[----:B------:R-:W5:Y:S01]  /*0930*/  LD.E.64 R134, desc[UR4][R134.64+0xa8] ;  /* 0x0000a80486867980 */ /* 0x000f62000c101b00 */
[----:B------:R-:W-:-:S05]  /*0940*/  SHF.R.U32.HI R8, RZ, 0x3, R242 ;  /* 0x00000003ff087819 */ /* 0x000fca00000116f2 */
[C---:B------:R-:W-:Y:S02]  /*0950*/  VIADD R9, R8.reuse, 0x10 ;  /* 0x0000001008097836 */ /* 0x040fe40000000000 */
[----:B------:R-:W-:Y:S02]  /*0960*/  VIADD R10, R8, 0x20 ;  /* 0x00000020080a7836 */ /* 0x000fe40000000000 */
[----:B--2---:R-:W-:-:S04]  /*0970*/  IMAD R0, R6, UR8, R239 ;  /* 0x0000000806007c24 */ /* 0x004fc8000f8e02ef */
[----:B---3--:R-:W-:-:S04]  /*0980*/  IMAD R0, R0, R2, R240 ;  /* 0x0000000200007224 */ /* 0x008fc800078e02f0 */
[--C-:B------:R-:W-:Y:S02]  /*0990*/  IMAD R6, R7, R0, R244.reuse ;  /* 0x0000000007067224 */ /* 0x100fe400078e02f4 */
[----:B------:R-:W-:Y:S02]  /*09a0*/  IMAD.IADD R7, R35, 0x1, -R244 ;  /* 0x0000000123077824 */ /* 0x000fe400078e0af4 */
[----:B----4-:R-:W-:-:S03]  /*09b0*/  IMAD R0, R6, R3, RZ ;  /* 0x0000000306007224 */ /* 0x010fc600078e02ff */
[-C--:B------:R-:W-:Y:S01]  /*09c0*/  ISETP.GE.AND P2, PT, R9, R7.reuse, PT ;  /* 0x000000070900720c */ /* 0x080fe20003f46270 */
[----:B------:R-:W-:Y:S01]  /*09d0*/  VIADD R9, R8, 0x30 ;  /* 0x0000003008097836 */ /* 0x000fe20000000000 */
[----:B------:R-:W-:Y:S02]  /*09e0*/  LEA R2, P0, R242, R0, 0x2 ;  /* 0x00000000f2027211 */ /* 0x000fe400078010ff */
[----:B------:R-:W-:Y:S02]  /*09f0*/  ISETP.GE.AND P1, PT, R10, R7, PT ;  /* 0x000000070a00720c */ /* 0x000fe40003f26270 */
[----:B------:R-:W-:Y:S02]  /*0a00*/  LEA.HI.X.SX32 R3, R0, RZ, 0x1, P0 ;  /* 0x000000ff00037211 */ /* 0x000fe400000f0eff */
[----:B-----5:R-:W-:Y:S02]  /*0a10*/  LEA R4, P0, R2, R4, 0x2 ;  /* 0x0000000402047211 */ /* 0x020fe400078010ff */
[----:B------:R-:W-:-:S02]  /*0a20*/  LOP3.LUT P6, R0, R242, 0x7, RZ, 0xc0, !PT ;  /* 0x00000007f2007812 */ /* 0x000fc400078cc0ff */
[----:B------:R-:W-:Y:S02]  /*0a30*/  LEA.HI.X R5, R2, R5, R3, 0x2, P0 ;  /* 0x0000000502057211 */ /* 0x000fe400000f1403 */
[----:B------:R-:W-:Y:S02]  /*0a40*/  IADD3 R3, P0, PT, R6, R8, RZ ;  /* 0x0000000806037210 */ /* 0x000fe40007f1e0ff */
[----:B------:R-:W-:Y:S01]  /*0a50*/  ISETP.GE.OR P6, PT, R8, R7, P6 ;  /* 0x000000070800720c */ /* 0x000fe200037c6670 */
[----:B------:R-:W-:Y:S01]  /*0a60*/  @!P2 ST.E.128 desc[UR4][R4.64+0x800], RZ ;  /* 0x000800ff0400a985 */ /* 0x000fe2000c101d04 */
[----:B------:R-:W-:Y:S02]  /*0a70*/  LEA.HI.X.SX32 R6, R6, RZ, 0x1, P0 ;  /* 0x000000ff06067211 */ /* 0x000fe400000f0eff */
[----:B------:R-:W-:Y:S01]  /*0a80*/  ISETP.NE.OR P5, PT, R0, RZ, P2 ;  /* 0x000000ff0000720c */ /* 0x000fe200017a5670 */
[----:B------:R-:W-:Y:S01]  /*0a90*/  @!P1 ST.E.128 desc[UR4][R4.64+0x1000], RZ ;  /* 0x001000ff04009985 */ /* 0x000fe2000c101d04 */
[----:B------:R-:W-:-:S02]  /*0aa0*/  LEA R2, P0, R3, R134, 0x2 ;  /* 0x0000008603027211 */ /* 0x000fc400078010ff */
[----:B------:R-:W-:Y:S02]  /*0ab0*/  ISETP.NE.OR P4, PT, R0, RZ, P1 ;  /* 0x000000ff0000720c */ /* 0x000fe40000f85670 */
[----:B------:R-:W-:Y:S02]  /*0ac0*/  LEA.HI.X R3, R3, R135, R6, 0x2, P0 ;  /* 0x0000008703037211 */ /* 0x000fe400000f1406 */
[-C--:B------:R-:W-:Y:S02]  /*0ad0*/  ISETP.GE.AND P0, PT, R9, R7.reuse, PT ;  /* 0x000000070900720c */ /* 0x080fe40003f06270 */
[----:B------:R-:W-:Y:S01]  /*0ae0*/  ISETP.GE.AND P3, PT, R8, R7, PT ;  /* 0x000000070800720c */ /* 0x000fe20003f66270 */
[----:B------:R-:W-:Y:S02]  /*0af0*/  @!P6 IMAD.MOV.U32 R8, RZ, RZ, -0x800000 ;  /* 0xff800000ff08e424 */ /* 0x000fe400078e00ff */
[----:B------:R-:W-:-:S04]  /*0b00*/  @!P5 IMAD.MOV.U32 R7, RZ, RZ, -0x800000 ;  /* 0xff800000ff07d424 */ /* 0x000fc800078e00ff */
[----:B------:R-:W-:-:S04]  /*0b10*/  @!P4 IMAD.MOV.U32 R6, RZ, RZ, -0x800000 ;  /* 0xff800000ff06c424 */ /* 0x000fc800078e00ff */
[----:B------:R-:W-:Y:S01]  /*0b20*/  @!P0 ST.E.128 desc[UR4][R4.64+0x1800], RZ ;  /* 0x001800ff04008985 */ /* 0x000fe2000c101d04 */
[----:B------:R-:W-:-:S03]  /*0b30*/  ISETP.NE.OR P0, PT, R0, RZ, P0 ;  /* 0x000000ff0000720c */ /* 0x000fc60000705670 */
[----:B------:R1:W-:Y:S04]  /*0b40*/  @!P3 ST.E.128 desc[UR4][R4.64], RZ ;  /* 0x000000ff0400b985 */ /* 0x0003e8000c101d04 */
[----:B------:R-:W-:Y:S04]  /*0b50*/  @!P5 ST.E desc[UR4][R2.64+0x40], R7 ;  /* 0x000040070200d985 */ /* 0x000fe8000c101904 */
[----:B------:R-:W-:Y:S04]  /*0b60*/  @!P4 ST.E desc[UR4][R2.64+0x80], R6 ;  /* 0x000080060200c985 */ /* 0x000fe8000c101904 */
[----:B------:R2:W-:Y:S01]  /*0b70*/  @!P6 ST.E desc[UR4][R2.64], R8 ;  /* 0x000000080200e985 */ /* 0x0005e2000c101904 */
[----:B-1----:R-:W-:-:S02]  /*0b80*/  IMAD.MOV.U32 R4, RZ, RZ, R246 ;  /* 0x000000ffff047224 */ /* 0x002fc400078e00f6 */
[----:B------:R-:W-:-:S04]  /*0b90*/  IMAD.MOV.U32 R5, RZ, RZ, 0x0 ;  /* 0x00000000ff057424 */ /* 0x000fc800078e00ff */
[----:B--2---:R-:W-:Y:S05]  /*0ba0*/  @P0 RET.REL.NODEC R4 `(_ZN5flash24flash_fwd_splitkv_kernelI23Flash_fwd_kernel_traitsILi32ELi64ELi256ELi4ELb0ELb0EN7cutlass6half_tE19Flash_kernel_traitsILi32ELi64ELi256ELi4ES3_EELb0ELb0ELb0ELb0ELb1ELb1ELb1ELb0EEEvNS_16Flash_fwd_paramsE) ;  /* 0xfffffff404140950 */ /* 0x004fea0003c3ffff */
[----:B------:R-:W-:-:S05]  /*0bb0*/  MOV R0, 0xff800000 ;  /* 0xff80000000007802 */ /* 0x000fca0000000f00 */
[----:B------:R1:W-:Y:S02]  /*0bc0*/  ST.E desc[UR4][R2.64+0xc0], R0 ;  /* 0x0000c00002007985 */ /* 0x0003e4000c101904 */
[----:B-1----:R-:W-:Y:S02]  /*0bd0*/  MOV R2, R246 ;  /* 0x000000f600027202 */ /* 0x002fe40000000f00 */
[----:B------:R-:W-:-:S04]  /*0be0*/  MOV R3, 0x0 ;  /* 0x0000000000037802 */ /* 0x000fc80000000f00 */
[----:B------:R-:W-:Y:S05]  /*0bf0*/  RET.REL.NODEC R2 `(_ZN5flash24flash_fwd_splitkv_kernelI23Flash_fwd_kernel_traitsILi32ELi64ELi256ELi4ELb0ELb0EN7cutlass6half_tE19Flash_kernel_traitsILi32ELi64ELi256ELi4ES3_EELb0ELb0ELb0ELb0ELb1ELb1ELb1ELb0EEEvNS_16Flash_fwd_paramsE) ;  /* 0xfffffff402007950 */ /* 0x000fea0003c3ffff */
.L_x_624:
        /* <DEDUP_REMOVED lines=16> */
[----:B------:R-:W4:Y:S01]  /*0d00*/  LD.E.64 R232, desc[UR4][R134.64+0x38] ;  /* 0x0000380486e87980 */ /* 0x000f22000c101b00 */
[----:B------:R-:W-:-:S03]  /*0d10*/  IABS R8, R12 ;  /* 0x0000000c00087213 */ /* 0x000fc60000000000 */
        /* <DEDUP_REMOVED lines=9> */
[----:B-----5:R-:W-:Y:S01]  /*0db0*/  IABS R9, R10 ;  /* 0x0000000a00097213 */ /* 0x020fe20000000000 */
[----:B-1----:R-:W-:Y:S01]  /*0dc0*/  IMAD.MOV R0, RZ, RZ, -R3 ;  /* 0x000000ffff007224 */ /* 0x002fe200078e0a03 */
[----:B------:R-:W-:-:S03]  /*0dd0*/  MOV R2, RZ ;  /* 0x000000ff00027202 */ /* 0x000fc60000000f00 */
[----:B------:R-:W-:-:S04]  /*0de0*/  IMAD R0, R0, R4, RZ ;  /* 0x0000000400007224 */ /* 0x000fc800078e02ff */
[----:B------:R-:W-:Y:S01]  /*0df0*/  IMAD.HI.U32 R5, R3, R0, R2 ;  /* 0x0000000003057227 */ /* 0x000fe200078e0002 */
[----:B------:R-:W-:-:S03]  /*0e00*/  IADD3 R0, PT, PT, RZ, -R9, RZ ;  /* 0x80000009ff007210 */ /* 0x000fc60007ffe0ff */
[----:B------:R-:W-:Y:S02]  /*0e10*/  IMAD.MOV.U32 R2, RZ, RZ, R8 ;  /* 0x000000ffff027224 */ /* 0x000fe400078e0008 */
[----:B------:R-:W-:Y:S02]  /*0e20*/  IMAD.MOV.U32 R3, RZ, RZ, R0 ;  /* 0x000000ffff037224 */ /* 0x000fe400078e0000 */
[----:B------:R-:W-:-:S04]  /*0e30*/  IMAD.HI.U32 R0, R5, R2, RZ ;  /* 0x0000000205007227 */ /* 0x000fc800078e00ff */
        /* <DEDUP_REMOVED lines=9> */
[----:B------:R-:W-:Y:S02]  /*0ed0*/  IMAD.WIDE.U32 R2, R6, R239, RZ ;  /* 0x000000ef06027225 */ /* 0x000fe400078e00ff */
[----:B------:R-:W2:Y:S04]  /*0ee0*/  LD.E.64 R6, desc[UR4][R134.64+0x20] ;  /* 0x0000200486067980 */ /* 0x000ea8000c101b00 */
[----:B------:R-:W-:-:S02]  /*0ef0*/  @P0 IADD3 R0, PT, PT, R0, 0x1, RZ ;  /* 0x0000000100000810 */ /* 0x000fc40007ffe0ff */
        /* <DEDUP_REMOVED lines=9> */
[----:B------:R1:W3:Y:S01]  /*0f90*/  LD.E R9, desc[UR4][R2.64] ;  /* 0x0000000402097980 */ /* 0x0002e2000c101900 */
[----:B----4-:R-:W-:-:S04]  /*0fa0*/  IABS R4, R18 ;  /* 0x0000001200047213 */ /* 0x010fc80000000000 */
[----:B-1----:R-:W1:Y:S08]  /*0fb0*/  I2F.RP R2, R4 ;  /* 0x0000000400027306 */ /* 0x002e700000209400 */
[----:B-1----:R-:W1:Y:S02]  /*0fc0*/  MUFU.RCP R2, R2 ;  /* 0x0000000200027308 */ /* 0x002e640000001000 */
[----:B-1----:R-:W-:-:S06]  /*0fd0*/  IADD3 R2, PT, PT, R2, 0xffffffe, RZ ;  /* 0x0ffffffe02027810 */ /* 0x002fcc0007ffe0ff */
[----:B------:R-:W1:Y:S01]  /*0fe0*/  F2I.FTZ.U32.TRUNC.NTZ R3, R2 ;  /* 0x0000000200037305 */ /* 0x000e62000021f000 */
[----:B------:R-:W-:Y:S01]  /*0ff0*/  IABS R11, R18 ;  /* 0x00000012000b7213 */ /* 0x000fe20000000000 */
[----:B-1----:R-:W-:Y:S01]  /*1000*/  IMAD.MOV R0, RZ, RZ, -R3 ;  /* 0x000000ffff007224 */ /* 0x002fe200078e0a03 */
[----:B------:R-:W-:-:S03]  /*1010*/  MOV R2, RZ ;  /* 0x000000ff00027202 */ /* 0x000fc60000000f00 */
[----:B------:R-:W-:Y:S01]  /*1020*/  IMAD R8, R0, R4, RZ ;  /* 0x0000000400087224 */ /* 0x000fe200078e02ff */
[----:B------:R-:W-:-:S03]  /*1030*/  IABS R0, R240 ;  /* 0x000000f000007213 */ /* 0x000fc60000000000 */
[----:B------:R-:W-:-:S04]  /*1040*/  IMAD.HI.U32 R8, R3, R8, R2 ;  /* 0x0000000803087227 */ /* 0x000fc800078e0002 */
[----:B------:R-:W-:-:S05]  /*1050*/  IMAD.MOV R2, RZ, RZ, -R11 ;  /* 0x000000ffff027224 */ /* 0x000fca00078e0a0b */
[----:B------:R-:W-:Y:S01]  /*1060*/  MOV R3, R2 ;  /* 0x0000000200037202 */ /* 0x000fe20000000f00 */
[----:B------:R-:W-:-:S04]  /*1070*/  IMAD.HI.U32 R2, R8, R0, RZ ;  /* 0x0000000008027227 */ /* 0x000fc800078e00ff */
[----:B------:R-:W-:-:S05]  /*1080*/  IMAD R0, R2, R3, R0 ;  /* 0x0000000302007224 */ /* 0x000fca00078e0200 */
[----:B------:R-:W-:Y:S02]  /*1090*/  ISETP.GT.U32.AND P1, PT, R4, R0, PT ;  /* 0x000000000400720c */ /* 0x000fe40003f24070 */
[----:B------:R-:W-:-:S11]  /*10a0*/  LOP3.LUT R3, R240, R18, RZ, 0x3c, !PT ;  /* 0x00000012f0037212 */ /* 0x000fd600078e3cff */
[----:B------:R-:W-:-:S05]  /*10b0*/  @!P1 IMAD.IADD R0, R0, 0x1, -R4 ;  /* 0x0000000100009824 */ /* 0x000fca00078e0a04 */
[----:B------:R-:W-:Y:S01]  /*10c0*/  ISETP.GE.U32.AND P2, PT, R0, R4, PT ;  /* 0x000000040000720c */ /* 0x000fe20003f46070 */
[----:B------:R-:W-:Y:S01]  /*10d0*/  @!P1 VIADD R2, R2, 0x1 ;  /* 0x0000000102029836 */ /* 0x000fe20000000000 */
[----:B------:R-:W-:Y:S02]  /*10e0*/  IADD3 R0, PT, PT, -R5, RZ, RZ ;  /* 0x000000ff05007210 */ /* 0x000fe40007ffe1ff */
[----:B------:R-:W-:Y:S02]  /*10f0*/  ISETP.GE.AND P0, PT, R3, RZ, PT ;  /* 0x000000ff0300720c */ /* 0x000fe40003f06270 */
[----:B------:R-:W-:Y:S01]  /*1100*/  ISETP.NE.AND P1, PT, R18, RZ, PT ;  /* 0x000000ff1200720c */ /* 0x000fe20003f25270 */
[----:B------:R-:W-:-:S06]  /*1110*/  IMAD R11, R10, R0, R12 ;  /* 0x000000000a0b7224 */ /* 0x000fcc00078e020c */
[----:B------:R-:W-:Y:S02]  /*1120*/  @P2 IADD3 R2, PT, PT, R2, 0x1, RZ ;  /* 0x0000000102022810 */ /* 0x000fe40007ffe0ff */
[----:B------:R-:W-:Y:S02]  /*1130*/  SHF.R.S32.HI R19, RZ, 0x1f, R11 ;  /* 0x0000001fff137819 */ /* 0x000fe4000001140b */
[----:B------:R-:W-:-:S04]  /*1140*/  MOV R0, R2 ;  /* 0x0000000200007202 */ /* 0x000fc80000000f00 */
[----:B------:R-:W-:Y:S02]  /*1150*/  @!P0 IADD3 R0, PT, PT, -R0, RZ, RZ ;  /* 0x000000ff00008210 */ /* 0x000fe40007ffe1ff */
[----:B------:R-:W-:-:S04]  /*1160*/  @!P1 LOP3.LUT R0, RZ, R18, RZ, 0x33, !PT ;  /* 0x00000012ff009212 */ /* 0x000fc800078e33ff */
[----:B------:R-:W-:Y:S02]  /*1170*/  SHF.R.S32.HI R5, RZ, 0x1f, R0 ;  /* 0x0000001fff057819 */ /* 0x000fe40000011400 */
[----:B---3--:R-:W-:Y:S01]  /*1180*/  SHF.R.S32.HI R8, RZ, 0x1f, R9 ;  /* 0x0000001fff087819 */ /* 0x008fe20000011409 */
[----:B--2---:R-:W-:-:S04]  /*1190*/  IMAD R4, R7, R9, RZ ;  /* 0x0000000907047224 */ /* 0x004fc800078e02ff */
[C---:B------:R-:W-:Y:S02]  /*11a0*/  IMAD R3, R6.reuse, R8, R4 ;  /* 0x0000000806037224 */ /* 0x040fe400078e0204 */
[----:B------:R-:W-:-:S04]  /*11b0*/  IMAD.WIDE.U32 R6, R6, R9, RZ ;  /* 0x0000000906067225 */ /* 0x000fc800078e00ff */
[----:B------:R-:W-:Y:S02]  /*11c0*/  IMAD.IADD R3, R7, 0x1, R3 ;  /* 0x0000000107037824 */ /* 0x000fe400078e0203 */
[----:B------:R-:W-:Y:S02]  /*11d0*/  IMAD R4, R233, R11, RZ ;  /* 0x0000000be9047224 */ /* 0x000fe400078e02ff */
[----:B------:R-:W-:Y:S02]  /*11e0*/  IMAD.MOV.U32 R2, RZ, RZ, R6 ;  /* 0x000000ffff027224 */ /* 0x000fe400078e0006 */
[----:B------:R-:W-:Y:S02]  /*11f0*/  IMAD R4, R232, R19, R4 ;  /* 0x00000013e8047224 */ /* 0x000fe400078e0204 */
[----:B------:R-:W-:-:S04]  /*1200*/  IMAD.WIDE.U32 R2, R11, R232, R2 ;  /* 0x000000e80b027225 */ /* 0x000fc800078e0002 */
[----:B------:R-:W-:Y:S02]  /*1210*/  IMAD.IADD R3, R3, 0x1, R4 ;  /* 0x0000000103037824 */ /* 0x000fe400078e0204 */
[----:B------:R-:W-:Y:S02]  /*1220*/  IMAD R4, R15, R0, RZ ;  /* 0x000000000f047224 */ /* 0x000fe400078e02ff */
[----:B------:R-:W-:Y:S02]  /*1230*/  IMAD R7, R17, R9, RZ ;  /* 0x0000000911077224 */ /* 0x000fe400078e02ff */
[----:B------:R-:W-:Y:S02]  /*1240*/  IMAD R6, R14, R5, R4 ;  /* 0x000000050e067224 */ /* 0x000fe400078e0204 */
        /* <DEDUP_REMOVED lines=8> */
.L_x_626:
        /* <DEDUP_REMOVED lines=8> */
[----:B------:R-:W-:-:S02]  /*1350*/  @P3 IADD3 R7, PT, PT, R12, R15, RZ ;  /* 0x0000000f0c073210 */ /* 0x000fc40007ffe0ff */
[----:B------:R-:W-:Y:S02]  /*1360*/  CS2R R188, SRZ ;  /* 0x0000000000bc7805 */ /* 0x000fe4000001ff00 */
[----:B--2---:R-:W-:-:S04]  /*1370*/  IABS R0, R18 ;  /* 0x0000001200007213 */ /* 0x004fc80000000000 */
[----:B------:R-:W-:-:S04]  /*1380*/  MOV R8, R0 ;  /* 0x0000000000087202 */ /* 0x000fc80000000f00 */
[----:B-1----:R-:W1:Y:S08]  /*1390*/  I2F.RP R2, R8 ;  /* 0x0000000800027306 */ /* 0x002e700000209400 */
[----:B-1----:R-:W1:Y:S02]  /*13a0*/  MUFU.RCP R2, R2 ;  /* 0x0000000200027308 */ /* 0x002e640000001000 */
[----:B-1----:R-:W-:-:S06]  /*13b0*/  VIADD R2, R2, 0xffffffe ;  /* 0x0ffffffe02027836 */ /* 0x002fcc0000000000 */
[----:B------:R-:W1:Y:S01]  /*13c0*/  F2I.FTZ.U32.TRUNC.NTZ R3, R2 ;  /* 0x0000000200037305 */ /* 0x000e62000021f000 */
[----:B------:R-:W-:Y:S02]  /*13d0*/  IABS R5, R18 ;  /* 0x0000001200057213 */ /* 0x000fe40000000000 */
[----:B-1----:R-:W-:Y:S01]  /*13e0*/  IADD3 R0, PT, PT, RZ, -R3, RZ ;  /* 0x80000003ff007210 */ /* 0x002fe20007ffe0ff */
[----:B------:R-:W-:-:S04]  /*13f0*/  IMAD.MOV.U32 R2, RZ, RZ, RZ ;  /* 0x000000ffff027224 */ /* 0x000fc800078e00ff */
[----:B------:R-:W-:Y:S01]  /*1400*/  IMAD R4, R0, R8, RZ ;  /* 0x0000000800047224 */ /* 0x000fe200078e02ff */
[----:B------:R-:W-:-:S03]  /*1410*/  IABS R0, R240 ;  /* 0x000000f000007213 */ /* 0x000fc60000000000 */
[----:B------:R-:W-:Y:S01]  /*1420*/  IMAD.HI.U32 R4, R3, R4, R2 ;  /* 0x0000000403047227 */ /* 0x000fe200078e0002 */
[----:B------:R-:W-:-:S05]  /*1430*/  IADD3 R2, PT, PT, RZ, -R5, RZ ;  /* 0x80000005ff027210 */ /* 0x000fca0007ffe0ff */
[----:B------:R-:W-:-:S04]  /*1440*/  IMAD.HI.U32 R6, R4, R0, RZ ;  /* 0x0000000004067227 */ /* 0x000fc800078e00ff */
[----:B------:R-:W-:Y:S01]  /*1450*/  IMAD R0, R6, R2, R0 ;  /* 0x0000000206007224 */ /* 0x000fe200078e0200 */
[----:B------:R-:W-:-:S04]  /*1460*/  @!P3 SHF.R.S32.HI R3, RZ, 0x1f, R12 ;  /* 0x0000001fff03b819 */ /* 0x000fc8000001140c */
[----:B------:R-:W-:Y:S01]  /*1470*/  ISETP.GT.U32.AND P2, PT, R8, R0, PT ;  /* 0x000000000800720c */ /* 0x000fe20003f44070 */
[----:B---3--:R-:W-:-:S04]  /*1480*/  @!P3 IMAD R4, R233, R12, RZ ;  /* 0x0000000ce904b224 */ /* 0x008fc800078e02ff */
[----:B------:R-:W-:Y:S02]  /*1490*/  @!P3 IMAD R4, R3, R232, R4 ;  /* 0x000000e80304b224 */ /* 0x000fe400078e0204 */
[----:B------:R-:W-:Y:S01]  /*14a0*/  @!P3 IMAD.WIDE.U32 R2, R232, R12, RZ ;  /* 0x0000000ce802b225 */ /* 0x000fe200078e00ff */
[----:B-----5:R-:W-:-:S03]  /*14b0*/  @!P3 SHF.R.S32.HI R5, RZ, 0x1f, R9 ;  /* 0x0000001fff05b819 */ /* 0x020fc60000011409 */
[----:B------:R-:W-:Y:S02]  /*14c0*/  @!P3 IMAD.IADD R3, R3, 0x1, R4 ;  /* 0x000000010303b824 */ /* 0x000fe400078e0204 */
[----:B------:R-:W-:Y:S02]  /*14d0*/  @!P2 IMAD.IADD R0, R0, 0x1, -R8 ;  /* 0x000000010000a824 */ /* 0x000fe400078e0a08 */
[----:B----4-:R-:W-:-:S03]  /*14e0*/  @!P3 IMAD R4, R11, R9, RZ ;  /* 0x000000090b04b224 */ /* 0x010fc600078e02ff */
[----:B------:R-:W-:Y:S01]  /*14f0*/  ISETP.GE.U32.AND P4, PT, R0, R8, PT ;  /* 0x000000080000720c */ /* 0x000fe20003f86070 */
[C---:B------:R-:W-:Y:S02]  /*1500*/  @!P3 IMAD R11, R10.reuse, R5, R4 ;  /* 0x000000050a0bb224 */ /* 0x040fe400078e0204 */
[----:B------:R-:W-:Y:S01]  /*1510*/  @!P3 IMAD.WIDE.U32 R4, R10, R9, R2 ;  /* 0x000000090a04b225 */ /* 0x000fe200078e0002 */
[----:B------:R-:W-:-:S03]  /*1520*/  LOP3.LUT R0, R240, R18, RZ, 0x3c, !PT ;  /* 0x00000012f0007212 */ /* 0x000fc600078e3cff */
[-C--:B------:R-:W-:Y:S02]  /*1530*/  @P3 IMAD R10, R233, R7.reuse, RZ ;  /* 0x00000007e90a3224 */ /* 0x080fe400078e02ff */
[----:B------:R-:W-:Y:S01]  /*1540*/  @P3 IMAD.WIDE.U32 R2, R232, R7, RZ ;  /* 0x00000007e8023225 */ /* 0x000fe200078e00ff */
[----:B------:R-:W-:Y:S02]  /*1550*/  @!P3 IADD3 R5, PT, PT, R5, R11, RZ ;  /* 0x0000000b0505b210 */ /* 0x000fe40007ffe0ff */
[----:B------:R-:W-:Y:S01]  /*1560*/  LEA R11, R159, 0xffffff00, 0x8 ;  /* 0xffffff009f0b7811 */ /* 0x000fe200078e40ff */
[----:B------:R-:W-:Y:S01]  /*1570*/  @P3 IMAD.MOV.U32 R4, RZ, RZ, R2 ;  /* 0x000000ffff043224 */ /* 0x000fe200078e0002 */
[----:B------:R-:W-:Y:S02]  /*1580*/  @P3 IADD3 R5, PT, PT, R3, R10, RZ ;  /* 0x0000000a03053210 */ /* 0x000fe40007ffe0ff */
[----:B------:R-:W-:Y:S02]  /*1590*/  ISETP.GE.AND P1, PT, R0, RZ, PT ;  /* 0x000000ff0000720c */ /* 0x000fe40003f26270 */
[----:B------:R-:W-:-:S02]  /*15a0*/  ISETP.NE.AND P0, PT, R18, RZ, PT ;  /* 0x000000ff1200720c */ /* 0x000fc40003f05270 */
[----:B------:R-:W-:Y:S01]  /*15b0*/  @!P2 IADD3 R6, PT, PT, R6, 0x1, RZ ;  /* 0x000000010606a810 */ /* 0x000fe20007ffe0ff */
[-C--:B------:R-:W-:Y:S01]  /*15c0*/  IMAD R0, R233, R11.reuse, RZ ;  /* 0x0000000be9007224 */ /* 0x080fe200078e02ff */
[----:B------:R-:W-:Y:S01]  /*15d0*/  SHF.R.S32.HI R19, RZ, 0x1f, R11 ;  /* 0x0000001fff137819 */ /* 0x000fe2000001140b */
[----:B------:R-:W-:Y:S01]  /*15e0*/  @!P3 IMAD R8, R173, R12, RZ ;  /* 0x0000000cad08b224 */ /* 0x000fe200078e02ff */
[----:B------:R-:W-:Y:S01]  /*15f0*/  @!P3 SHF.R.S32.HI R7, RZ, 0x1f, R12 ;  /* 0x0000001fff07b819 */ /* 0x000fe2000001140c */
[----:B------:R-:W-:Y:S01]  /*1600*/  IMAD.MOV.U32 R3, RZ, RZ, R5 ;  /* 0x000000ffff037224 */ /* 0x000fe200078e0005 */
[----:B------:R-:W-:Y:S02]  /*1610*/  MOV R2, R4 ;  /* 0x0000000400027202 */ /* 0x000fe40000000f00 */
[----:B------:R-:W-:Y:S01]  /*1620*/  @P4 IADD3 R6, PT, PT, R6, 0x1, RZ ;  /* 0x0000000106064810 */ /* 0x000fe20007ffe0ff */
[----:B------:R-:W-:Y:S02]  /*1630*/  IMAD R10, R19, R232, R0 ;  /* 0x000000e8130a7224 */ /* 0x000fe400078e0200 */
[----:B------:R-:W-:Y:S01]  /*1640*/  IMAD.WIDE.U32 R2, R232, R11, R2 ;  /* 0x0000000be8027225 */ /* 0x000fe200078e0002 */
[----:B------:R-:W-:-:S03]  /*1650*/  MOV R0, R6 ;  /* 0x0000000600007202 */ /* 0x000fc60000000f00 */
[----:B------:R-:W-:Y:S02]  /*1660*/  @!P3 IMAD R4, R7, R172, R8 ;  /* 0x000000ac0704b224 */ /* 0x000fe400078e0208 */
[----:B------:R-:W-:Y:S01]  /*1670*/  @!P3 IMAD.WIDE.U32 R6, R172, R12, RZ ;  /* 0x0000000cac06b225 */ /* 0x000fe200078e00ff */
[----:B------:R-:W-:Y:S02]  /*1680*/  @!P1 IADD3 R0, PT, PT, -R0, RZ, RZ ;  /* 0x000000ff00009210 */ /* 0x000fe40007ffe1ff */
[----:B------:R-:W-:Y:S01]  /*1690*/  @!P0 LOP3.LUT R0, RZ, R18, RZ, 0x33, !PT ;  /* 0x00000012ff008212 */ /* 0x000fe200078e33ff */
[----:B------:R-:W-:Y:S02]  /*16a0*/  IMAD.IADD R5, R3, 0x1, R10 ;  /* 0x0000000103057824 */ /* 0x000fe400078e020a */
[----:B------:R-:W-:Y:S01]  /*16b0*/  @!P3 IMAD.IADD R3, R7, 0x1, R4 ;  /* 0x000000010703b824 */ /* 0x000fe200078e0204 */
[----:B------:R-:W-:Y:S01]  /*16c0*/  MOV R4, R2 ;  /* 0x0000000200047202 */ /* 0x000fe20000000f00 */
[----:B------:R-:W-:Y:S01]  /*16d0*/  @!P3 IMAD R8, R17, R9, RZ ;  /* 0x000000091108b224 */ /* 0x000fe200078e02ff */
[----:B------:R-:W-:-:S02]  /*16e0*/  @!P3 SHF.R.S32.HI R7, RZ, 0x1f, R9 ;  /* 0x0000001fff07b819 */ /* 0x000fc40000011409 */
[----:B------:R-:W-:Y:S02]  /*16f0*/  @!P3 MOV R2, R6 ;  /* 0x000000060002b202 */ /* 0x000fe40000000f00 */
[----:B------:R-:W-:Y:S01]  /*1700*/  @P3 IADD3 R10, PT, PT, R12, R15, RZ ;  /* 0x0000000f0c0a3210 */ /* 0x000fe20007ffe0ff */
[----:B------:R-:W-:Y:S01]  /*1710*/  IMAD R12, R21, R0, RZ ;  /* 0x00000000150c7224 */ /* 0x000fe200078e02ff */
[----:B------:R-:W-:Y:S01]  /*1720*/  SHF.R.S32.HI R14, RZ, 0x1f, R0 ;  /* 0x0000001fff0e7819 */ /* 0x000fe20000011400 */
[C---:B------:R-:W-:Y:S02]  /*1730*/  @!P3 IMAD R8, R16.reuse, R7, R8 ;  /* 0x000000071008b224 */ /* 0x040fe400078e0208 */
[----:B------:R-:W-:-:S04]  /*1740*/  @!P3 IMAD.WIDE.U32 R6, R16, R9, R2 ;  /* 0x000000091006b225 */ /* 0x000fc800078e0002 */
[----:B------:R-:W-:-:S04]  /*1750*/  IMAD.WIDE.U32 R4, R20, R0, R4 ;  /* 0x0000000014047225 */ /* 0x000fc800078e0004 */
[-C--:B------:R-:W-:Y:S02]  /*1760*/  @P3 IMAD R0, R173, R10.reuse, RZ ;  /* 0x0000000aad003224 */ /* 0x080fe400078e02ff */
[----:B------:R-:W-:-:S04]  /*1770*/  @P3 IMAD.WIDE.U32 R2, R172, R10, RZ ;  /* 0x0000000aac023225 */ /* 0x000fc800078e00ff */
[----:B------:R-:W-:Y:S02]  /*1780*/  IMAD R12, R20, R14, R12 ;  /* 0x0000000e140c7224 */ /* 0x000fe400078e020c */
[----:B------:R-:W-:Y:S01]  /*1790*/  @!P3 IMAD.IADD R7, R7, 0x1, R8 ;  /* 0x000000010707b824 */ /* 0x000fe200078e0208 */
[----:B------:R-:W-:Y:S01]  /*17a0*/  @!P3 MOV R8, R6 ;  /* 0x000000060008b202 */ /* 0x000fe20000000f00 */
[----:B------:R-:W-:Y:S01]  /*17b0*/  IMAD.IADD R12, R5, 0x1, R12 ;  /* 0x00000001050c7824 */ /* 0x000fe200078e020c */
[----:B------:R-:W-:Y:S02]  /*17c0*/  MOV R28, R4 ;  /* 0x00000004001c7202 */ /* 0x000fe40000000f00 */
[----:B------:R-:W-:Y:S02]  /*17d0*/  @P3 IADD3 R7, PT, PT, R3, R0, RZ ;  /* 0x0000000003073210 */ /* 0x000fe40007ffe0ff */
[----:B------:R-:W-:Y:S02]  /*17e0*/  @P3 MOV R8, R2 ;  /* 0x0000000200083202 */ /* 0x000fe40000000f00 */
.L_x_627:
[----:B------:R-:W-:Y:S05]  /*17f0*/  BSYNC.RECONVERGENT B0 ;  /* 0x0000000000007941 */ /* 0x000fea0003800200 */
.L_x_625:
        /* <DEDUP_REMOVED lines=13> */
[----:B-1----:R-:W-:Y:S02]  /*18d0*/  IMAD.MOV R0, RZ, RZ, -R3 ;  /* 0x000000ffff007224 */ /* 0x002fe400078e0a03 */
[----:B------:R-:W-:Y:S02]  /*18e0*/  IMAD.MOV.U32 R2, RZ, RZ, RZ ;  /* 0x000000ffff027224 */ /* 0x000fe400078e00ff */
[----:B------:R-:W-:Y:S01]  /*18f0*/  IMAD R5, R0, R4, RZ ;  /* 0x0000000400057224 */ /* 0x000fe200078e02ff */
[----:B------:R-:W-:-:S03]  /*1900*/  IABS R0, R240 ;  /* 0x000000f000007213 */ /* 0x000fc60000000000 */
[----:B------:R-:W-:-:S04]  /*1910*/  IMAD.HI.U32 R5, R3, R5, R2 ;  /* 0x0000000503057227 */ /* 0x000fc800078e0002 */
[----:B------:R-:W-:Y:S02]  /*1920*/  IMAD.MOV.U32 R2, RZ, RZ, R0 ;  /* 0x000000ffff027224 */ /* 0x000fe400078e0000 */
[----:B------:R-:W-:-:S04]  /*1930*/  IMAD.MOV R0, RZ, RZ, -R6 ;  /* 0x000000ffff007224 */ /* 0x000fc800078e0a06 */
[----:B------:R-:W-:Y:S02]  /*1940*/  IMAD.MOV.U32 R3, RZ, RZ, R0 ;  /* 0x000000ffff037224 */ /* 0x000fe400078e0000 */
[----:B------:R-:W-:-:S04]  /*1950*/  IMAD.HI.U32 R0, R5, R2, RZ ;  /* 0x0000000205007227 */ /* 0x000fc800078e00ff */
[----:B------:R-:W-:-:S05]  /*1960*/  IMAD R2, R0, R3, R2 ;  /* 0x0000000300027224 */ /* 0x000fca00078e0202 */
[----:B------:R-:W-:Y:S01]  /*1970*/  ISETP.GT.U32.AND P4, PT, R4, R2, PT ;  /* 0x000000020400720c */ /* 0x000fe20003f84070 */
[----:B------:R-:W-:Y:S02]  /*1980*/  IMAD R3, R19, R172, RZ ;  /* 0x000000ac13037224 */ /* 0x000fe400078e02ff */
[----:B------:R-:W-:-:S10]  /*1990*/  IMAD.SHL.U32 R229, R242, 0x8, RZ ;  /* 0x00000008f2e57824 */ /* 0x000fd400078e00ff */
[----:B------:R-:W-:Y:S01]  /*19a0*/  @!P4 IMAD.IADD R2, R2, 0x1, -R4 ;  /* 0x000000010202c824 */ /* 0x000fe200078e0a04 */
[----:B------:R-:W-:-:S04]  /*19b0*/  LOP3.LUT R10, R229, 0x18, RZ, 0xc0, !PT ;  /* 0x00000018e50a7812 */ /* 0x000fc800078ec0ff */
[----:B------:R-:W-:Y:S01]  /*19c0*/  ISETP.GE.U32.AND P5, PT, R2, R4, PT ;  /* 0x000000040200720c */ /* 0x000fe20003fa6070 */
[C---:B------:R-:W-:Y:S02]  /*19d0*/  IMAD R4, R11.reuse, R173, R3 ;  /* 0x000000ad0b047224 */ /* 0x040fe400078e0203 */
[----:B------:R-:W-:Y:S01]  /*19e0*/  IMAD.WIDE.U32 R2, R11, R172, RZ ;  /* 0x000000ac0b027225 */ /* 0x000fe200078e00ff */
[----:B------:R-:W-:-:S03]  /*19f0*/  LOP3.LUT R5, R240, R18, RZ, 0x3c, !PT ;  /* 0x00000012f0057212 */ /* 0x000fc600078e3cff */
[----:B------:R-:W-:Y:S01]  /*1a00*/  IMAD.IADD R3, R3, 0x1, R4 ;  /* 0x0000000103037824 */ /* 0x000fe200078e0204 */
[----:B------:R-:W-:Y:S02]  /*1a10*/  IADD3 R19, P2, P1, R2, R8, R10 ;  /* 0x0000000802137210 */ /* 0x000fe4000795e00a */
[----:B------:R-:W-:Y:S02]  /*1a20*/  ISETP.GE.AND P3, PT, R5, RZ, PT ;  /* 0x000000ff0500720c */ /* 0x000fe40003f66270 */
[----:B------:R-:W-:Y:S02]  /*1a30*/  IADD3.X R34, PT, PT, R3, R7, RZ, P2, P1 ;  /* 0x0000000703227210 */ /* 0x000fe400017e24ff */
[----:B------:R-:W-:Y:S02]  /*1a40*/  LOP3.LUT R2, R229, 0xc0, RZ, 0xc0, !PT ;  /* 0x000000c0e5027812 */ /* 0x000fe400078ec0ff */
[----:B------:R-:W-:Y:S01]  /*1a50*/  ISETP.NE.AND P1, PT, R18, RZ, PT ;  /* 0x000000ff1200720c */ /* 0x000fe20003f25270 */
[----:B------:R-:W-:Y:S01]  /*1a60*/  @!P4 VIADD R0, R0, 0x1 ;  /* 0x000000010000c836 */ /* 0x000fe20000000000 */
[----:B------:R-:W-:-:S02]  /*1a70*/  LOP3.LUT R238, R2, 0x18, R242, 0xf8, !PT ;  /* 0x0000001802ee7812 */ /* 0x000fc400078ef8f2 */
[----:B------:R-:W-:Y:S01]  /*1a80*/  LOP3.LUT R9, R229, 0x1f20, RZ, 0xc0, !PT ;  /* 0x00001f20e5097812 */ /* 0x000fe200078ec0ff */
[----:B------:R-:W-:Y:S01]  /*1a90*/  @P5 VIADD R0, R0, 0x1 ;  /* 0x0000000100005836 */ /* 0x000fe20000000000 */
[----:B------:R-:W-:Y:S02]  /*1aa0*/  LOP3.LUT R8, R238, R10, RZ, 0x3c, !PT ;  /* 0x0000000aee087212 */ /* 0x000fe400078e3cff */
[----:B------:R-:W-:Y:S01]  /*1ab0*/  SHF.R.U32.HI R236, RZ, 0x2, R242 ;  /* 0x00000002ffec7819 */ /* 0x000fe200000116f2 */
[----:B------:R-:W-:Y:S02]  /*1ac0*/  @!P3 IMAD.MOV R0, RZ, RZ, -R0 ;  /* 0x000000ffff00b224 */ /* 0x000fe400078e0a00 */
[----:B------:R-:W-:Y:S02]  /*1ad0*/  IMAD.IADD R241, R35, 0x1, -R244 ;  /* 0x0000000123f17824 */ /* 0x000fe400078e0af4 */
[----:B------:R-:W-:Y:S02]  /*1ae0*/  @!P1 LOP3.LUT R0, RZ, R18, RZ, 0x33, !PT ;  /* 0x00000012ff009212 */ /* 0x000fe400078e33ff */
[----:B------:R-:W-:-:S02]  /*1af0*/  MOV R237, RZ ;  /* 0x000000ff00ed7202 */ /* 0x000fc40000000f00 */
[----:B------:R-:W-:Y:S02]  /*1b00*/  SHF.R.S32.HI R11, RZ, 0x1f, R0 ;  /* 0x0000001fff0b7819 */ /* 0x000fe40000011400 */
[----:B------:R-:W-:Y:S01]  /*1b10*/  ISETP.GE.AND P6, PT, R236, R241, PT ;  /* 0x000000f1ec00720c */ /* 0x000fe20003fc6270 */
[----:B------:R-:W1:Y:S01]  /*1b20*/  S2UR UR6, SR_CgaCtaId ;  /* 0x00000000000679c3 */ /* 0x000e620000008800 */
[----:B------:R-:W-:-:S04]  /*1b30*/  IMAD.WIDE.U32 R24, R24, 0x40, R236 ;  /* 0x0000004018187825 */ /* 0x000fc800078e00ec */
[----:B------:R-:W-:Y:S01]  /*1b40*/  VIADD R230, R159, 0xffffffff ;  /* 0xffffffff9fe67836 */ /* 0x000fe20000000000 */
[----:B------:R-:W-:-:S03]  /*1b50*/  UMOV UR7, 0x400 ;  /* 0x0000040000077882 */ /* 0x000fc60000000000 */
[----:B------:R-:W-:Y:S01]  /*1b60*/  IMAD.SHL.U32 R171, R230, 0x100, RZ ;  /* 0x00000100e6ab7824 */ /* 0x000fe200078e00ff */
[----:B-1----:R-:W-:-:S06]  /*1b70*/  ULEA UR6, UR6, UR7, 0x18 ;  /* 0x0000000706067291 */ /* 0x002fcc000f8ec0ff */
[----:B------:R-:W-:Y:S02]  /*1b80*/  MOV R168, UR6 ;  /* 0x0000000600a87c02 */ /* 0x000fe40008000f00 */
[----:B------:R-:W-:Y:S01]  /*1b90*/  IADD3 R18, PT, PT, R236, 0x60, RZ ;  /* 0x00000060ec127810 */ /* 0x000fe20007ffe0ff */
[----:B--2---:R-:W-:-:S04]  /*1ba0*/  @P0 IMAD.WIDE.U32 R2, R14, R29, RZ ;  /* 0x0000001d0e020225 */ /* 0x004fc800078e00ff */
[----:B------:R-:W-:Y:S02]  /*1bb0*/  @P0 IMAD R6, R15, R29, RZ ;  /* 0x0000001d0f060224 */ /* 0x000fe400078e02ff */
[-C--:B---3--:R-:W-:Y:S02]  /*1bc0*/  @!P0 IMAD R7, R17, R239.reuse, RZ ;  /* 0x000000ef11078224 */ /* 0x088fe400078e02ff */
[----:B------:R-:W-:-:S04]  /*1bd0*/  @!P0 IMAD.WIDE.U32 R4, R16, R239, RZ ;  /* 0x000000ef10048225 */ /* 0x000fc800078e00ff */
[----:B------:R-:W-:Y:S02]  /*1be0*/  @!P0 IMAD.IADD R7, R5, 0x1, R7 ;  /* 0x0000000105078824 */ /* 0x000fe400078e0207 */
[----:B------:R-:W-:Y:S02]  /*1bf0*/  @!P0 IMAD.MOV.U32 R5, RZ, RZ, R4 ;  /* 0x000000ffff058224 */ /* 0x000fe400078e0004 */
[----:B------:R-:W-:Y:S01]  /*1c00*/  @P0 IMAD.MOV.U32 R5, RZ, RZ, R2 ;  /* 0x000000ffff050224 */ /* 0x000fe200078e0002 */
[C---:B------:R-:W-:Y:S02]  /*1c10*/  IADD3 R4, P2, PT, R10.reuse, R28, RZ ;  /* 0x0000001c0a047210 */ /* 0x040fe40007f5e0ff */
[----:B------:R-:W-:Y:S01]  /*1c20*/  LOP3.LUT R17, R9, R8, RZ, 0xfc, !PT ;  /* 0x0000000809117212 */ /* 0x000fe200078efcff */
[----:B------:R-:W-:Y:S01]  /*1c30*/  @P0 IMAD.IADD R7, R3, 0x1, R6 ;  /* 0x0000000103070824 */ /* 0x000fe200078e0206 */
[----:B------:R-:W-:Y:S02]  /*1c40*/  IADD3 R8, P1, PT, R10, R5, RZ ;  /* 0x000000050a087210 */ /* 0x000fe40007f3e0ff */
[----:B------:R-:W-:Y:S01]  /*1c50*/  IADD3 R28, PT, PT, R236, 0x20, RZ ;  /* 0x00000020ec1c7810 */ /* 0x000fe20007ffe0ff */
[----:B------:R-:W-:-:S02]  /*1c60*/  IMAD.X R5, RZ, RZ, R12, P2 ;  /* 0x000000ffff057224 */ /* 0x000fc400010e060c */
[----:B------:R-:W-:Y:S01]  /*1c70*/  IMAD.X R9, RZ, RZ, R7, P1 ;  /* 0x000000ffff097224 */ /* 0x000fe200008e0607 */
[----:B------:R-:W-:Y:S01]  /*1c80*/  ISETP.GE.AND P2, PT, R28, R241, PT ;  /* 0x000000f11c00720c */ /* 0x000fe20003f46270 */
[----:B------:R-:W-:Y:S02]  /*1c90*/  IMAD R12, R233, R236, RZ ;  /* 0x000000ece90c7224 */ /* 0x000fe400078e02ff */
[----:B------:R-:W-:Y:S01]  /*1ca0*/  IMAD.WIDE.U32 R6, R236, R232, R4 ;  /* 0x000000e8ec067225 */ /* 0x000fe200078e0004 */
[----:B------:R-:W-:-:S03]  /*1cb0*/  SHF.R.S32.HI R3, RZ, 0x1f, R240 ;  /* 0x0000001fff037819 */ /* 0x000fc600000114f0 */
[----:B------:R-:W-:Y:S02]  /*1cc0*/  IMAD R10, R31, R0, RZ ;  /* 0x000000001f0a7224 */ /* 0x000fe400078e02ff */
[----:B------:R-:W-:Y:S01]  /*1cd0*/  IMAD.WIDE.U32 R4, R240, R20, R8 ;  /* 0x00000014f0047225 */ /* 0x000fe200078e0008 */
[----:B----4-:R-:W-:-:S03]  /*1ce0*/  LEA R190, P1, R6, R26, 0x1 ;  /* 0x0000001a06be7211 */ /* 0x010fc600078208ff */
[----:B------:R-:W-:Y:S02]  /*1cf0*/  IMAD R2, R21, R240, RZ ;  /* 0x000000f015027224 */ /* 0x000fe400078e02ff */
[----:B------:R-:W-:-:S04]  /*1d00*/  IMAD.WIDE.U32 R8, R30, R0, RZ ;  /* 0x000000001e087225 */ /* 0x000fc800078e00ff */
[----:B------:R-:W-:Y:S02]  /*1d10*/  IMAD R0, R11, R30, R10 ;  /* 0x0000001e0b007224 */ /* 0x000fe400078e020a */
[----:B------:R-:W-:Y:S02]  /*1d20*/  IMAD.IADD R7, R7, 0x1, R12 ;  /* 0x0000000107077824 */ /* 0x000fe400078e020c */
[----:B------:R-:W-:Y:S01]  /*1d30*/  IMAD R16, R20, R3, R2 ;  /* 0x0000000314107224 */ /* 0x000fe200078e0202 */
[----:B------:R-:W-:Y:S01]  /*1d40*/  IADD3 R11, PT, PT, R9, R0, RZ ;  /* 0x00000000090b7210 */ /* 0x000fe20007ffe0ff */
[--C-:B------:R-:W-:Y:S01]  /*1d50*/  @!P0 IMAD.MOV.U32 R2, RZ, RZ, R14.reuse ;  /* 0x000000ffff028224 */ /* 0x100fe200078e000e */
[----:B------:R-:W-:Y:S01]  /*1d60*/  LEA.HI.X R187, R6, R27, R7, 0x1, P1 ;  /* 0x0000001b06bb7211 */ /* 0x000fe200008f0c07 */
[----:B------:R-:W-:Y:S01]  /*1d70*/  @P0 IMAD.MOV.U32 R2, RZ, RZ, R14 ;  /* 0x000000ffff020224 */ /* 0x000fe200078e000e */
[----:B------:R-:W-:Y:S01]  /*1d80*/  @!P2 IADD3 R0, P1, PT, R24, 0x20, RZ ;  /* 0x000000201800a810 */ /* 0x000fe20007f3e0ff */
[----:B------:R-:W-:-:S02]  /*1d90*/  @!P0 IMAD.MOV.U32 R3, RZ, RZ, R15 ;  /* 0x000000ffff038224 */ /* 0x000fc400078e000f */
[----:B------:R-:W-:Y:S01]  /*1da0*/  @P0 IMAD.MOV.U32 R3, RZ, RZ, R15 ;  /* 0x000000ffff030224 */ /* 0x000fe200078e000f */
[----:B------:R-:W-:Y:S01]  /*1db0*/  IADD3 R20, P0, PT, R19, R8, RZ ;  /* 0x0000000813147210 */ /* 0x000fe20007f1e0ff */
[----:B------:R-:W-:Y:S02]  /*1dc0*/  IMAD.IADD R5, R5, 0x1, R16 ;  /* 0x0000000105057824 */ /* 0x000fe400078e0210 */
[----:B------:R-:W-:Y:S02]  /*1dd0*/  @!P6 IMAD R8, R25, R2, RZ ;  /* 0x000000021908e224 */ /* 0x000fe400078e02ff */
[----:B------:R-:W-:Y:S02]  /*1de0*/  @!P2 IMAD.X R9, RZ, RZ, R25, P1 ;  /* 0x000000ffff09a224 */ /* 0x000fe400008e0619 */
[----:B------:R-:W-:Y:S02]  /*1df0*/  @!P2 IMAD.MOV.U32 R6, RZ, RZ, R4 ;  /* 0x000000ffff06a224 */ /* 0x000fe400078e0004 */
[----:B------:R-:W-:-:S02]  /*1e00*/  @!P2 IMAD.MOV.U32 R7, RZ, RZ, R5 ;  /* 0x000000ffff07a224 */ /* 0x000fc400078e0005 */
[C---:B------:R-:W-:Y:S02]  /*1e10*/  @!P6 IMAD R8, R24.reuse, R3, R8 ;  /* 0x000000031808e224 */ /* 0x040fe400078e0208 */
[----:B------:R-:W-:-:S04]  /*1e20*/  @!P6 IMAD.WIDE.U32 R4, R24, R2, R4 ;  /* 0x000000021804e225 */ /* 0x000fc800078e0004 */
[----:B------:R-:W-:Y:S02]  /*1e30*/  @!P2 IMAD R9, R9, R2, RZ ;  /* 0x000000020909a224 */ /* 0x000fe400078e02ff */
[----:B------:R-:W-:Y:S01]  /*1e40*/  @!P6 IMAD.IADD R5, R5, 0x1, R8 ;  /* 0x000000010505e824 */ /* 0x000fe200078e0208 */
[----:B------:R-:W-:Y:S01]  /*1e50*/  @!P6 LEA R8, P1, R4, R22, 0x1 ;  /* 0x000000160408e211 */ /* 0x000fe200078208ff */
[-C--:B------:R-:W-:Y:S02]  /*1e60*/  @!P2 IMAD R10, R3, R0.reuse, R9 ;  /* 0x00000000030aa224 */ /* 0x080fe400078e0209 */
[----:B------:R-:W-:Y:S01]  /*1e70*/  @!P2 IMAD.WIDE.U32 R6, R2, R0, R6 ;  /* 0x000000000206a225 */ /* 0x000fe200078e0006 */
[----:B------:R-:W-:-:S03]  /*1e80*/  @!P6 LEA.HI.X R9, R4, R23, R5, 0x1, P1 ;  /* 0x000000170409e211 */ /* 0x000fc600008f0c05 */
[----:B------:R-:W-:Y:S01]  /*1e90*/  IMAD.IADD R19, R13, 0x1, -R171 ;  /* 0x000000010d137824 */ /* 0x000fe200078e0aab */
[----:B------:R-:W-:Y:S01]  /*1ea0*/  @!P2 LEA R4, P5, R6, R22, 0x1 ;  /* 0x000000160604a211 */ /* 0x000fe200078a08ff */
[----:B------:R-:W-:Y:S02]  /*1eb0*/  @!P2 IMAD.IADD R5, R7, 0x1, R10 ;  /* 0x000000010705a824 */ /* 0x000fe400078e020a */
[----:B------:R-:W-:Y:S01]  /*1ec0*/  IMAD.SHL.U32 R0, R232, 0x20, RZ ;  /* 0x00000020e8007824 */ /* 0x000fe200078e00ff */
[----:B------:R-:W-:Y:S02]  /*1ed0*/  ISETP.GE.AND P4, PT, R236, R19, PT ;  /* 0x00000013ec00720c */ /* 0x000fe40003f86270 */
[----:B------:R-:W-:Y:S01]  /*1ee0*/  @!P2 LEA.HI.X R5, R6, R23, R5, 0x1, P5 ;  /* 0x000000170605a211 */ /* 0x000fe200028f0c05 */
[----:B------:R-:W-:Y:S01]  /*1ef0*/  VIADD R23, R236, 0x40 ;  /* 0x00000040ec177836 */ /* 0x000fe20000000000 */
[----:B------:R-:W-:Y:S02]  /*1f00*/  SHF.L.U64.HI R3, R232, 0x5, R233 ;  /* 0x00000005e8037819 */ /* 0x000fe400000102e9 */
[----:B------:R-:W-:Y:S01]  /*1f10*/  LEA R2, P3, R0, R190, 0x1 ;  /* 0x000000be00027211 */ /* 0x000fe200078608ff */
[----:B------:R-:W-:-:S03]  /*1f20*/  IMAD R12, R17, 0x2, R168 ;  /* 0x00000002110c7824 */ /* 0x000fc600078e02a8 */
[----:B------:R-:W-:Y:S02]  /*1f30*/  LEA.HI.X R3, R0, R187, R3, 0x1, P3 ;  /* 0x000000bb00037211 */ /* 0x000fe400018f0c03 */
[-C--:B------:R-:W-:Y:S01]  /*1f40*/  ISETP.GE.AND P3, PT, R23, R19.reuse, PT ;  /* 0x000000131700720c */ /* 0x080fe20003f66270 */
[----:B------:R-:W-:Y:S01]  /*1f50*/  @!PT LDS RZ, [RZ] ;  /* 0x00000000fffff984 */ /* 0x000fe20000000800 */
[----:B------:R-:W-:Y:S01]  /*1f60*/  @!PT LDS RZ, [RZ] ;  /* 0x00000000fffff984 */ /* 0x000fe20000000800 */
[----:B------:R-:W-:Y:S01]  /*1f70*/  @!PT LDS RZ, [RZ] ;  /* 0x00000000fffff984 */ /* 0x000fe20000000800 */
[----:B------:R-:W-:Y:S01]  /*1f80*/  @!P6 LDGSTS.E.BYPASS.LTC128B.128 [R12], desc[UR4][R8.64] ;  /* 0x00000000080cefae */ /* 0x000fe2000b981a04 */
[----:B------:R-:W-:-:S03]  /*1f90*/  ISETP.GE.AND P1, PT, R28, R19, PT ;  /* 0x000000131c00720c */ /* 0x000fc60003f26270 */
[----:B------:R1:W-:Y:S01]  /*1fa0*/  @!P2 LDGSTS.E.BYPASS.LTC128B.128 [R12+0x800], desc[UR4][R4.64] ;  /* 0x00800000040cafae */ /* 0x0003e2000b981a04 */
[----:B------:R-:W-:Y:S02]  /*1fb0*/  IMAD.X R21, R34, 0x1, R11, P0 ;  /* 0x0000000122157824 */ /* 0x000fe400000e060b */
[----:B------:R-:W-:Y:S01]  /*1fc0*/  VIADD R17, R236, 0x80 ;  /* 0x00000080ec117836 */ /* 0x000fe20000000000 */
[-C--:B------:R-:W-:Y:S01]  /*1fd0*/  ISETP.GE.AND P6, PT, R18, R19.reuse, PT ;  /* 0x000000131200720c */ /* 0x080fe20003fc6270 */
[C---:B------:R-:W-:Y:S02]  /*1fe0*/  VIADD R16, R236.reuse, 0xc0 ;  /* 0x000000c0ec107836 */ /* 0x040fe40000000000 */
[C---:B------:R-:W-:Y:S01]  /*1ff0*/  VIADD R15, R236.reuse, 0xe0 ;  /* 0x000000e0ec0f7836 */ /* 0x040fe20000000000 */
[-C--:B------:R-:W-:Y:S01]  /*2000*/  ISETP.GE.AND P5, PT, R17, R19.reuse, PT ;  /* 0x000000131100720c */ /* 0x080fe20003fa6270 */
[----:B------:R-:W-:Y:S01]  /*2010*/  VIADD R22, R236, 0xa0 ;  /* 0x000000a0ec167836 */ /* 0x000fe20000000000 */
[----:B------:R-:W-:Y:S01]  /*2020*/  ISETP.GE.AND P2, PT, R16, R19, PT ;  /* 0x000000131000720c */ /* 0x000fe20003f46270 */
[----:B-1----:R-:W-:-:S02]  /*2030*/  @!P4 IMAD.MOV.U32 R4, RZ, RZ, R190 ;  /* 0x000000ffff04c224 */ /* 0x002fc400078e00be */
[----:B------:R-:W-:-:S05]  /*2040*/  @!P4 IMAD.MOV.U32 R5, RZ, RZ, R187 ;  /* 0x000000ffff05c224 */ /* 0x000fca00078e00bb */
[----:B------:R1:W-:Y:S04]  /*2050*/  @!P4 LDGSTS.E.BYPASS.LTC128B.128 [R12+0x1000], desc[UR4][R4.64] ;  /* 0x01000000040ccfae */ /* 0x0003e8000b981a04 */
[----:B------:R-:W-:Y:S01]  /*2060*/  @!P1 LDGSTS.E.BYPASS.LTC128B.128 [R12+0x1800], desc[UR4][R2.64] ;  /* 0x01800000020c9fae */ /* 0x000fe2000b981a04 */
[----:B------:R-:W-:Y:S02]  /*2070*/  ISETP.GE.AND P1, PT, R15, R19, PT ;  /* 0x000000130f00720c */ /* 0x000fe40003f26270 */
        /* <DEDUP_REMOVED lines=32> */
[----:B-----5:R-:W-:Y:S02]  /*2280*/  LEA R192, P2, R2, R32, 0x1 ;  /* 0x0000002002c07211 */ /* 0x020fe400078408ff */
[----:B------:R-:W-:Y:S02]  /*2290*/  SHF.L.U32 R0, R172, 0x5, RZ ;  /* 0x00000005ac007819 */ /* 0x000fe400000006ff */
[----:B------:R-:W-:-:S02]  /*22a0*/  LEA.HI.X R191, R2, R33, R3, 0x1, P2 ;  /* 0x0000002102bf7211 */ /* 0x000fc400010f0c03 */
[----:B------:R-:W-:Y:S02]  /*22b0*/  SHF.L.U64.HI R3, R172, 0x5, R173 ;  /* 0x00000005ac037819 */ /* 0x000fe400000102ad */
[----:B------:R-:W-:Y:S01]  /*22c0*/  LEA R2, P2, R0, R192, 0x1 ;  /* 0x000000c000027211 */ /* 0x000fe200078408ff */
[----:B--2---:R-:W-:Y:S01]  /*22d0*/  @!P4 IMAD.MOV.U32 R4, RZ, RZ, R192 ;  /* 0x000000ffff04c224 */ /* 0x004fe200078e00c0 */
[-C--:B------:R-:W-:Y:S01]  /*22e0*/  ISETP.GE.AND P3, PT, R16, R19.reuse, PT ;  /* 0x000000131000720c */ /* 0x080fe20003f66270 */
[----:B------:R-:W-:Y:S01]  /*22f0*/  @!P4 IMAD.MOV.U32 R5, RZ, RZ, R191 ;  /* 0x000000ffff05c224 */ /* 0x000fe200078e00bf */
[----:B------:R-:W-:Y:S01]  /*2300*/  BAR.SYNC.DEFER_BLOCKING 0x0 ;  /* 0x0000000000007b1d */ /* 0x000fe20000010000 */
[----:B------:R-:W-:Y:S02]  /*2310*/  ISETP.GE.AND P5, PT, R17, R19, PT ;  /* 0x000000131100720c */ /* 0x000fe40003fa6270 */
[----:B------:R-:W-:Y:S02]  /*2320*/  LEA.HI.X R3, R0, R191, R3, 0x1, P2 ;  /* 0x000000bf00037211 */ /* 0x000fe400010f0c03 */
[----:B------:R-:W-:-:S02]  /*2330*/  ISETP.GE.AND P6, PT, R18, R19, PT ;  /* 0x000000131200720c */ /* 0x000fc40003fc6270 */
[----:B------:R-:W-:-:S04]  /*2340*/  ISETP.GE.AND P2, PT, R15, R19, PT ;  /* 0x000000130f00720c */ /* 0x000fc80003f46270 */
[----:B------:R-:W-:Y:S02]  /*2350*/  @!P3 IMAD.MOV.U32 R6, RZ, RZ, R2 ;  /* 0x000000ffff06b224 */ /* 0x000fe400078e0002 */
[----:B------:R-:W-:Y:S01]  /*2360*/  @!P3 IMAD.MOV.U32 R7, RZ, RZ, R3 ;  /* 0x000000ffff07b224 */ /* 0x000fe200078e0003 */
        /* <DEDUP_REMOVED lines=11> */
[----:B------:R-:W-:-:S04]  /*2420*/  @!P1 LEA R8, P0, R172, R2, 0x6 ;  /* 0x00000002ac089211 */ /* 0x000fc800078030ff */
[C---:B------:R-:W-:Y:S01]  /*2430*/  @!P1 LEA.HI.X R9, R172.reuse, R3, R173, 0x6, P0 ;  /* 0x00000003ac099211 */ /* 0x040fe200000f34ad */
[----:B------:R-:W-:Y:S01]  /*2440*/  @P1 STS.128 [R12+0x6000], RZ ;  /* 0x006000ff0c001388 */ /* 0x000fe20000000c00 */
[----:B------:R-:W-:Y:S02]  /*2450*/  @!P3 IMAD R15, R173, 0x140, RZ ;  /* 0x00000140ad0fb824 */ /* 0x000fe400078e02ff */
[C---:B------:R-:W-:Y:S01]  /*2460*/  @!P3 IMAD.WIDE.U32 R6, R172.reuse, 0x140, R6 ;  /* 0x00000140ac06b825 */ /* 0x040fe200078e0006 */
[----:B------:R-:W-:Y:S01]  /*2470*/  @!PT LDS RZ, [RZ] ;  /* 0x00000000fffff984 */ /* 0x000fe20000000800 */
[----:B------:R-:W-:Y:S01]  /*2480*/  @!PT LDS RZ, [RZ] ;  /* 0x00000000fffff984 */ /* 0x000fe20000000800 */
[----:B------:R-:W-:Y:S01]  /*2490*/  @!PT LDS RZ, [RZ] ;  /* 0x00000000fffff984 */ /* 0x000fe20000000800 */
[----:B------:R3:W-:Y:S01]  /*24a0*/  @!P1 LDGSTS.E.BYPASS.LTC128B.128 [R12+0x6000], desc[UR4][R8.64] ;  /* 0x06000000080c9fae */ /* 0x0007e2000b981a04 */
[----:B------:R-:W-:Y:S02]  /*24b0*/  @!P6 LEA R14, P1, R172, R2, 0x7 ;  /* 0x00000002ac0ee211 */ /* 0x000fe400078238ff */
[----:B-1----:R-:W-:Y:S02]  /*24c0*/  @!P5 IMAD.MOV.U32 R4, RZ, RZ, R2 ;  /* 0x000000ffff04d224 */ /* 0x002fe400078e0002 */
[----:B------:R-:W-:-:S02]  /*24d0*/  @!P5 IMAD.MOV.U32 R5, RZ, RZ, R3 ;  /* 0x000000ffff05d224 */ /* 0x000fc400078e0003 */
[----:B------:R-:W-:Y:S02]  /*24e0*/  @!P5 IMAD R0, R173, 0xc0, RZ ;  /* 0x000000c0ad00d824 */ /* 0x000fe400078e02ff */
[----:B------:R-:W-:-:S04]  /*24f0*/  @!P5 IMAD.WIDE.U32 R4, R172, 0xc0, R4 ;  /* 0x000000c0ac04d825 */ /* 0x000fc800078e0004 */
[----:B------:R-:W-:Y:S02]  /*2500*/  @!P2 IMAD.MOV.U32 R10, RZ, RZ, R2 ;  /* 0x000000ffff0aa224 */ /* 0x000fe400078e0002 */
[----:B------:R-:W-:Y:S01]  /*2510*/  @!P3 IMAD.IADD R7, R7, 0x1, R15 ;  /* 0x000000010707b824 */ /* 0x000fe200078e020f */
[C---:B--2---:R-:W-:Y:S01]  /*2520*/  @!P4 LEA R2, P0, R172.reuse, R2, 0x8 ;  /* 0x00000002ac02c211 */ /* 0x044fe200078040ff */
[----:B------:R-:W-:Y:S01]  /*2530*/  @!P2 IMAD.MOV.U32 R11, RZ, RZ, R3 ;  /* 0x000000ffff0ba224 */ /* 0x000fe200078e0003 */
[CCC-:B------:R-:W-:Y:S01]  /*2540*/  @!P6 LEA.HI.X R15, R172.reuse, R3.reuse, R173.reuse, 0x7, P1 ;  /* 0x00000003ac0fe211 */ /* 0x1c0fe200008f3cad */
[----:B------:R-:W-:Y:S01]  /*2550*/  @!P2 IMAD R16, R173, 0x180, RZ ;  /* 0x00000180ad10a824 */ /* 0x000fe200078e02ff */
[C---:B------:R-:W-:Y:S01]  /*2560*/  @!P4 LEA.HI.X R3, R172.reuse, R3, R173, 0x8, P0 ;  /* 0x00000003ac03c211 */ /* 0x040fe200000f44ad */
[----:B------:R-:W-:Y:S01]  /*2570*/  @!P2 IMAD.WIDE.U32 R10, R172, 0x180, R10 ;  /* 0x00000180ac0aa825 */ /* 0x000fe200078e000a */
[----:B------:R-:W-:Y:S01]  /*2580*/  @P6 STS.128 [R12+0x6800], RZ ;  /* 0x006800ff0c006388 */ /* 0x000fe20000000c00 */
[----:B---3--:R-:W-:-:S02]  /*2590*/  @!P5 IADD3 R9, PT, PT, R5, R0, RZ ;  /* 0x000000000509d210 */ /* 0x008fc40007ffe0ff */
[----:B------:R-:W-:Y:S01]  /*25a0*/  @!P5 IMAD.MOV.U32 R8, RZ, RZ, R4 ;  /* 0x000000ffff08d224 */ /* 0x000fe200078e0004 */
[----:B------:R-:W-:Y:S01]  /*25b0*/  @!PT LDS RZ, [RZ] ;  /* 0x00000000fffff984 */ /* 0x000fe20000000800 */
[----:B------:R-:W-:Y:S01]  /*25c0*/  @!PT LDS RZ, [RZ] ;  /* 0x00000000fffff984 */ /* 0x000fe20000000800 */
[----:B------:R-:W-:Y:S01]  /*25d0*/  @!PT LDS RZ, [RZ] ;  /* 0x00000000fffff984 */ /* 0x000fe20000000800 */
[----:B------:R-:W-:Y:S01]  /*25e0*/  @!P6 LDGSTS.E.BYPASS.LTC128B.128 [R12+0x6800], desc[UR4][R14.64] ;  /* 0x068000000e0cefae */ /* 0x000fe2000b981a04 */
[----:B------:R-:W-:-:S03]  /*25f0*/  @!P2 IMAD.IADD R5, R11, 0x1, R16 ;  /* 0x000000010b05a824 */ /* 0x000fc600078e0210 */
[----:B------:R-:W-:Y:S01]  /*2600*/  @P5 STS.128 [R12+0x7000], RZ ;  /* 0x007000ff0c005388 */ /* 0x000fe20000000c00 */
[----:B------:R-:W-:-:S03]  /*2610*/  @!P2 IMAD.MOV.U32 R4, RZ, RZ, R10 ;  /* 0x000000ffff04a224 */ /* 0x000fc600078e000a */
        /* <DEDUP_REMOVED lines=18> */
[----:B------:R4:W-:Y:S01]  /*2740*/  @!P2 LDGSTS.E.BYPASS.LTC128B.128 [R12+0x8800], desc[UR4][R4.64] ;  /* 0x08800000040cafae */ /* 0x0009e2000b981a04 */
[----:B------:R-:W-:-:S02]  /*2750*/  SHF.R.U32.HI R243, RZ, 0x3, R242 ;  /* 0x00000003fff37819 */ /* 0x000fc400000116f2 */
[----:B-1----:R-:W-:Y:S01]  /*2760*/  SHF.R.U32.HI R8, RZ, 0x1, R242 ;  /* 0x00000001ff087819 */ /* 0x002fe200000116f2 */
[C---:B------:R-:W-:Y:S01]  /*2770*/  IMAD.SHL.U32 R245, R242.reuse, 0x4, RZ ;  /* 0x00000004f2f57824 */ /* 0x040fe200078e00ff */
[C---:B------:R-:W-:Y:S01]  /*2780*/  LOP3.LUT P0, RZ, R242.reuse, 0x4, RZ, 0xc0, !PT ;  /* 0x00000004f2ff7812 */ /* 0x040fe2000780c0ff */
[C---:B------:R-:W-:Y:S01]  /*2790*/  IMAD.SHL.U32 R14, R242.reuse, 0x2, RZ ;  /* 0x00000002f20e7824 */ /* 0x040fe200078e00ff */
[----:B------:R-:W0:Y:S04]  /*27a0*/  LDGDEPBAR ;  /* 0x00000000000079af */ /* 0x000e280000000000 */
[----:B------:R-:W4:Y:S01]  /*27b0*/  LD.E R3, desc[UR4][R134.64+0x18c] ;  /* 0x00018c0486037980 */ /* 0x000f22000c101900 */
[----:B--2---:R-:W-:-:S05]  /*27c0*/  IMAD.SHL.U32 R2, R242, 0x10, RZ ;  /* 0x00000010f2027824 */ /* 0x004fca00078e00ff */
[----:B---3--:R-:W-:Y:S01]  /*27d0*/  LOP3.LUT R6, R2, 0x100, RZ, 0xc0, !PT ;  /* 0x0000010002067812 */ /* 0x008fe200078ec0ff */
[----:B----4-:R-:W-:Y:S01]  /*27e0*/  IMAD.SHL.U32 R5, R242, 0x20, RZ ;  /* 0x00000020f2057824 */ /* 0x010fe200078e00ff */
[----:B------:R-:W-:-:S04]  /*27f0*/  LOP3.LUT R4, R2, 0x3e00, RZ, 0xc0, !PT ;  /* 0x00003e0002047812 */ /* 0x000fc800078ec0ff */
[----:B------:R-:W-:Y:S01]  /*2800*/  LOP3.LUT R0, R5, 0xc0, RZ, 0xc0, !PT ;  /* 0x000000c005007812 */ /* 0x000fe200078ec0ff */
[----:B------:R-:W-:Y:S01]  /*2810*/  IMAD.SHL.U32 R7, R243, 0x100, RZ ;  /* 0x00000100f3077824 */ /* 0x000fe200078e00ff */
[--C-:B------:R-:W-:Y:S02]  /*2820*/  LOP3.LUT R4, R4, 0x20, R5.reuse, 0xf8, !PT ;  /* 0x0000002004047812 */ /* 0x100fe400078ef805 */
[C---:B------:R-:W-:Y:S02]  /*2830*/  LOP3.LUT R2, R0.reuse, 0x8, R8, 0xf8, !PT ;  /* 0x0000000800027812 */ /* 0x040fe400078ef808 */
[----:B------:R-:W-:Y:S02]  /*2840*/  LOP3.LUT R0, R0, 0x8, R242, 0xf8, !PT ;  /* 0x0000000800007812 */ /* 0x000fe400078ef8f2 */
[----:B------:R-:W-:Y:S02]  /*2850*/  LOP3.LUT R5, R6, 0x20, R5, 0xf8, !PT ;  /* 0x0000002006057812 */ /* 0x000fe400078ef805 */
[----:B------:R-:W-:-:S02]  /*2860*/  LOP3.LUT R0, R0, 0x18, R245, 0x78, !PT ;  /* 0x0000001800007812 */ /* 0x000fc400078e78f5 */
[----:B------:R-:W-:Y:S02]  /*2870*/  LOP3.LUT R4, R4, 0x100, R7, 0xf8, !PT ;  /* 0x0000010004047812 */ /* 0x000fe400078ef807 */
[----:B------:R-:W-:Y:S02]  /*2880*/  LOP3.LUT R160, R2, 0x18, R245, 0x78, !PT ;  /* 0x0000001802a07812 */ /* 0x000fe400078e78f5 */
[----:B------:R-:W-:Y:S02]  /*2890*/  LOP3.LUT R0, R5, R0, RZ, 0xfc, !PT ;  /* 0x0000000005007212 */ /* 0x000fe400078efcff */
[----:B------:R-:W-:-:S03]  /*28a0*/  LOP3.LUT R2, R4, R160, RZ, 0xfc, !PT ;  /* 0x000000a004027212 */ /* 0x000fc600078efcff */
[----:B------:R-:W-:Y:S01]  /*28b0*/  IMAD R165, R0, 0x2, R168 ;  /* 0x0000000200a57824 */ /* 0x000fe200078e02a8 */
[----:B------:R-:W-:-:S04]  /*28c0*/  LEA R169, R2, R168, 0x1 ;  /* 0x000000a802a97211 */ /* 0x000fc800078e08ff */
[----:B------:R-:W-:Y:S04]  /*28d0*/  LDSM.16.M88.4 R16, [R165+0x1000] ;  /* 0x00100000a510783b */ /* 0x000fe80000000200 */
[----:B------:R-:W1:Y:S01]  /*28e0*/  LDSM.16.M88.4 R8, [R169] ;  /* 0x00000000a908783b */ /* 0x000e620000000200 */
[----:B------:R-:W-:-:S03]  /*28f0*/  IMAD.MOV.U32 R0, RZ, RZ, 0x20 ;  /* 0x00000020ff007424 */ /* 0x000fc600078e00ff */
[----:B------:R-:W-:Y:S02]  /*2900*/  LDSM.16.M88.4 R36, [R165+0x1400] ;  /* 0x00140000a524783b */ /* 0x000fe40000000200 */
[----:B------:R-:W-:Y:S02]  /*2910*/  SEL R0, R0, 0xffffffe0, !P0 ;  /* 0xffffffe000007807 */ /* 0x000fe40004000000 */
[----:B------:R-:W-:Y:S03]  /*2920*/  LDSM.16.M88.4 R40, [R165+0x1800] ;  /* 0x00180000a528783b */ /* 0x000fe60000000200 */
[--C-:B------:R-:W-:Y:S02]  /*2930*/  IMAD.IADD R170, R169, 0x1, R0.reuse ;  /* 0x00000001a9aa7824 */ /* 0x100fe400078e0200 */
[----:B------:R-:W-:-:S03]  /*2940*/  IMAD.IADD R167, R165, 0x1, R0 ;  /* 0x00000001a5a77824 */ /* 0x000fc600078e0200 */
[----:B------:R-:W-:Y:S04]  /*2950*/  LDSM.16.M88.4 R4, [R170] ;  /* 0x00000000aa04783b */ /* 0x000fe80000000200 */
[----:B------:R-:W2:Y:S04]  /*2960*/  LDSM.16.M88.4 R28, [R167+0x1000] ;  /* 0x00100000a71c783b */ /* 0x000ea80000000200 */
[----:B------:R-:W3:Y:S04]  /*2970*/  LDSM.16.M88.4 R32, [R167+0x1400] ;  /* 0x00140000a720783b */ /* 0x000ee80000000200 */
[----:B------:R-:W4:Y:S01]  /*2980*/  LDSM.16.M88.4 R44, [R167+0x1800] ;  /* 0x00180000a72c783b */ /* 0x000f220000000200 */
[C---:B-1----:R-:W-:Y:S08]  /*2990*/  HMMA.16816.F32 R20, R8.reuse, R16, RZ ;  /* 0x000000100814723c */ /* 0x042ff000000018ff */
[----:B------:R-:W-:-:S12]  /*29a0*/  HMMA.16816.F32 R16, R8, R18, RZ ;  /* 0x000000120810723c */ /* 0x000fd800000018ff */
[----:B--2---:R-:W-:Y:S08]  /*29b0*/  HMMA.16816.F32 R24, R4, R28, R20 ;  /* 0x0000001c0418723c */ /* 0x004ff00000001814 */
[----:B------:R-:W-:Y:S08]  /*29c0*/  HMMA.16816.F32 R20, R8, R36, RZ ;  /* 0x000000240814723c */ /* 0x000ff000000018ff */
[----:B------:R-:W-:-:S12]  /*29d0*/  HMMA.16816.F32 R16, R4, R30, R16 ;  /* 0x0000001e0410723c */ /* 0x000fd80000001810 */
[----:B---3--:R-:W-:Y:S08]  /*29e0*/  HMMA.16816.F32 R28, R4, R32, R20 ;  /* 0x00000020041c723c */ /* 0x008ff00000001814 */
[----:B------:R-:W-:Y:S01]  /*29f0*/  HMMA.16816.F32 R20, R8, R38, RZ ;  /* 0x000000260814723c */ /* 0x000fe200000018ff */
[----:B------:R-:W1:Y:S01]  /*2a00*/  LDSM.16.M88.4 R36, [R165+0x1c00] ;  /* 0x001c0000a524783b */ /* 0x000e620000000200 */
[-C--:B------:R-:W-:Y:S01]  /*2a10*/  FMUL.FTZ R2, R16, R3.reuse ;  /* 0x0000000310027220 */ /* 0x080fe20000410000 */
[-C--:B------:R-:W-:Y:S01]  /*2a20*/  FMUL.FTZ R24, R24, R3.reuse ;  /* 0x0000000318187220 */ /* 0x080fe20000410000 */
[----:B------:R-:W-:-:S02]  /*2a30*/  FMUL.FTZ R25, R25, R3 ;  /* 0x0000000319197220 */ /* 0x000fc40000410000 */
[----:B------:R2:W-:Y:S01]  /*2a40*/  MUFU.TANH R89, R2 ;  /* 0x0000000200597308 */ /* 0x0005e20000002400 */
[-C--:B------:R-:W-:Y:S01]  /*2a50*/  FMUL.FTZ R26, R26, R3.reuse ;  /* 0x000000031a1a7220 */ /* 0x080fe20000410000 */
[-C--:B------:R-:W-:Y:S01]  /*2a60*/  FMUL.FTZ R27, R27, R3.reuse ;  /* 0x000000031b1b7220 */ /* 0x080fe20000410000 */
[----:B------:R-:W-:-:S05]  /*2a70*/  FMUL.FTZ R17, R17, R3 ;  /* 0x0000000311117220 */ /* 0x000fca0000410000 */
[----:B------:R-:W-:Y:S01]  /*2a80*/  MUFU.TANH R88, R24 ;  /* 0x0000001800587308 */ /* 0x000fe20000002400 */
[----:B--2---:R-:W-:-:S07]  /*2a90*/  FMUL.FTZ R2, R18, R3 ;  /* 0x0000000312027220 */ /* 0x004fce0000410000 */
[----:B------:R-:W-:Y:S08]  /*2aa0*/  MUFU.TANH R87, R25 ;  /* 0x0000001900577308 */ /* 0x000ff00000002400 */
[----:B------:R2:W-:Y:S08]  /*2ab0*/  MUFU.TANH R73, R2 ;  /* 0x0000000200497308 */ /* 0x0005f00000002400 */
[----:B------:R-:W3:Y:S08]  /*2ac0*/  MUFU.TANH R75, R26 ;  /* 0x0000001a004b7308 */ /* 0x000ef00000002400 */
[----:B------:R1:W3:Y:S01]  /*2ad0*/  MUFU.TANH R74, R27 ;  /* 0x0000001b004a7308 */ /* 0x0002e20000002400 */
[----:B--2---:R-:W-:-:S07]  /*2ae0*/  FMUL.FTZ R2, R19, R3 ;  /* 0x0000000313027220 */ /* 0x004fce0000410000 */
[----:B------:R2:W-:Y:S01]  /*2af0*/  MUFU.TANH R92, R17 ;  /* 0x00000011005c7308 */ /* 0x0005e20000002400 */
[----:B-1----:R-:W-:Y:S07]  /*2b00*/  HMMA.16816.F32 R24, R4, R34, R20 ;  /* 0x000000220418723c */ /* 0x002fee0000001814 */
[----:B------:R1:W3:Y:S01]  /*2b10*/  MUFU.TANH R78, R2 ;  /* 0x00000002004e7308 */ /* 0x0002e20000002400 */
[----:B------:R-:W3:Y:S01]  /*2b20*/  LDSM.16.M88.4 R32, [R167+0x1c00] ;  /* 0x001c0000a720783b */ /* 0x000ee20000000200 */
[C---:B--2---:R-:W-:Y:S08]  /*2b30*/  HMMA.16816.F32 R16, R8.reuse, R40, RZ ;  /* 0x000000280810723c */ /* 0x044ff000000018ff */
[----:B------:R-:W-:Y:S01]  /*2b40*/  HMMA.16816.F32 R20, R8, R42, RZ ;  /* 0x0000002a0814723c */ /* 0x000fe200000018ff */
[----:B------:R-:W-:Y:S01]  /*2b50*/  LDSM.16.M88.4 R40, [R167+0x2000] ;  /* 0x00200000a728783b */ /* 0x000fe20000000200 */
[----:B-1----:R-:W-:-:S04]  /*2b60*/  FMUL.FTZ R2, R28, R3 ;  /* 0x000000031c027220 */ /* 0x002fc80000410000 */
[----:B------:R1:W-:Y:S06]  /*2b70*/  MUFU.TANH R94, R2 ;  /* 0x00000002005e7308 */ /* 0x0003ec0000002400 */
[----:B----4-:R-:W-:Y:S01]  /*2b80*/  HMMA.16816.F32 R16, R4, R44, R16 ;  /* 0x0000002c0410723c */ /* 0x010fe20000001810 */
[----:B-1----:R-:W-:-:S04]  /*2b90*/  FMUL.FTZ R2, R29, R3 ;  /* 0x000000031d027220 */ /* 0x002fc80000410000 */
[----:B------:R1:W-:Y:S02]  /*2ba0*/  MUFU.TANH R93, R2 ;  /* 0x00000002005d7308 */ /* 0x0003e40000002400 */
[----:B-1----:R-:W-:-:S06]  /*2bb0*/  FMUL.FTZ R2, R30, R3 ;  /* 0x000000031e027220 */ /* 0x002fcc0000410000 */
[----:B------:R1:W2:Y:S02]  /*2bc0*/  MUFU.TANH R77, R2 ;  /* 0x00000002004d7308 */ /* 0x0002a40000002400 */
[-C--:B-1----:R-:W-:Y:S02]  /*2bd0*/  FMUL.FTZ R2, R31, R3.reuse ;  /* 0x000000031f027220 */ /* 0x082fe40000410000 */
[----:B------:R-:W-:Y:S01]  /*2be0*/  HMMA.16816.F32 R28, R4, R46, R20 ;  /* 0x0000002e041c723c */ /* 0x000fe20000001814 */
[----:B------:R-:W1:Y:S03]  /*2bf0*/  LDSM.16.M88.4 R44, [R165+0x2000] ;  /* 0x00200000a52c783b */ /* 0x000e660000000200 */
[----:B------:R4:W2:Y:S01]  /*2c00*/  MUFU.TANH R76, R2 ;  /* 0x00000002004c7308 */ /* 0x0008a20000002400 */
[-C--:B------:R-:W-:Y:S01]  /*2c10*/  FMUL.FTZ R16, R16, R3.reuse ;  /* 0x0000000310107220 */ /* 0x080fe20000410000 */
[----:B------:R-:W-:-:S02]  /*2c20*/  FMUL.FTZ R17, R17, R3 ;  /* 0x0000000311117220 */ /* 0x000fc40000410000 */
[----:B------:R-:W-:Y:S04]  /*2c30*/  HMMA.16816.F32 R20, R8, R36, RZ ;  /* 0x000000240814723c */ /* 0x000fe800000018ff */
[----:B------:R-:W-:Y:S01]  /*2c40*/  MUFU.TANH R95, R16 ;  /* 0x00000010005f7308 */ /* 0x000fe20000002400 */
[----:B----4-:R-:W-:-:S07]  /*2c50*/  FMUL.FTZ R2, R18, R3 ;  /* 0x0000000312027220 */ /* 0x010fce0000410000 */
[----:B------:R-:W-:Y:S08]  /*2c60*/  MUFU.TANH R96, R17 ;  /* 0x0000001100607308 */ /* 0x000ff00000002400 */
[----:B------:R4:W-:Y:S01]  /*2c70*/  MUFU.TANH R70, R2 ;  /* 0x0000000200467308 */ /* 0x0009e20000002400 */
[-C--:B------:R-:W-:Y:S01]  /*2c80*/  FMUL.FTZ R24, R24, R3.reuse ;  /* 0x0000000318187220 */ /* 0x080fe20000410000 */
[-C--:B------:R-:W-:Y:S01]  /*2c90*/  FMUL.FTZ R25, R25, R3.reuse ;  /* 0x0000000319197220 */ /* 0x080fe20000410000 */
[-C--:B------:R-:W-:Y:S01]  /*2ca0*/  FMUL.FTZ R26, R26, R3.reuse ;  /* 0x000000031a1a7220 */ /* 0x080fe20000410000 */
[-C--:B------:R-:W-:Y:S01]  /*2cb0*/  FMUL.FTZ R27, R27, R3.reuse ;  /* 0x000000031b1b7220 */ /* 0x080fe20000410000 */
[----:B----4-:R-:W-:-:S02]  /*2cc0*/  FMUL.FTZ R2, R19, R3 ;  /* 0x0000000313027220 */ /* 0x010fc40000410000 */
[----:B------:R-:W-:Y:S01]  /*2cd0*/  HMMA.16816.F32 R16, R8, R38, RZ ;  /* 0x000000260810723c */ /* 0x000fe200000018ff */
[----:B------:R-:W-:Y:S01]  /*2ce0*/  MUFU.TANH R90, R24 ;  /* 0x00000018005a7308 */ /* 0x000fe20000002400 */
[----:B------:R-:W-:Y:S07]  /*2cf0*/  LDSM.16.M88.4 R36, [R167+0x2400] ;  /* 0x00240000a724783b */ /* 0x000fee0000000200 */
[----:B------:R-:W-:Y:S08]  /*2d00*/  MUFU.TANH R91, R25 ;  /* 0x00000019005b7308 */ /* 0x000ff00000002400 */
[----:B------:R-:W4:Y:S03]  /*2d10*/  MUFU.TANH R72, R26 ;  /* 0x0000001a00487308 */ /* 0x000f260000002400 */
[C---:B---3--:R-:W-:Y:S05]  /*2d20*/  HMMA.16816.F32 R16, R4.reuse, R34, R16 ;  /* 0x000000220410723c */ /* 0x048fea0000001810 */
[----:B------:R3:W4:Y:S08]  /*2d30*/  MUFU.TANH R71, R27 ;  /* 0x0000001b00477308 */ /* 0x0007300000002400 */
[----:B------:R2:W4:Y:S01]  /*2d40*/  MUFU.TANH R69, R2 ;  /* 0x0000000200457308 */ /* 0x0005220000002400 */
[----:B---3--:R-:W-:Y:S01]  /*2d50*/  HMMA.16816.F32 R24, R4, R32, R20 ;  /* 0x000000200418723c */ /* 0x008fe20000001814 */
[----:B------:R-:W3:Y:S07]  /*2d60*/  LDSM.16.M88.4 R32, [R165+0x2400] ;  /* 0x00240000a520783b */ /* 0x000eee0000000200 */
[----:B-1----:R-:W-:Y:S01]  /*2d70*/  HMMA.16816.F32 R20, R8, R44, RZ ;  /* 0x0000002c0814723c */ /* 0x002fe200000018ff */
[----:B--2---:R-:W-:-:S04]  /*2d80*/  FMUL.FTZ R2, R28, R3 ;  /* 0x000000031c027220 */ /* 0x004fc80000410000 */
[----:B------:R1:W-:Y:S02]  /*2d90*/  MUFU.TANH R100, R2 ;  /* 0x0000000200647308 */ /* 0x0003e40000002400 */
[----:B-1----:R-:W-:-:S06]  /*2da0*/  FMUL.FTZ R2, R29, R3 ;  /* 0x000000031d027220 */ /* 0x002fcc0000410000 */
[----:B------:R1:W-:Y:S02]  /*2db0*/  MUFU.TANH R101, R2 ;  /* 0x0000000200657308 */ /* 0x0003e40000002400 */
[----:B-1----:R-:W-:-:S06]  /*2dc0*/  FMUL.FTZ R2, R30, R3 ;  /* 0x000000031e027220 */ /* 0x002fcc0000410000 */
[----:B------:R1:W2:Y:S02]  /*2dd0*/  MUFU.TANH R68, R2 ;  /* 0x0000000200447308 */ /* 0x0002a40000002400 */
[-C--:B-1----:R-:W-:Y:S02]  /*2de0*/  FMUL.FTZ R2, R31, R3.reuse ;  /* 0x000000031f027220 */ /* 0x082fe40000410000 */
[----:B------:R-:W-:Y:S08]  /*2df0*/  HMMA.16816.F32 R28, R4, R40, R20 ;  /* 0x00000028041c723c */ /* 0x000ff00000001814 */
        /* <DEDUP_REMOVED lines=9> */
[----:B------:R-:W-:Y:S01]  /*2e90*/  MUFU.TANH R102, R25 ;  /* 0x0000001900667308 */ /* 0x000fe20000002400 */
[----:B-1----:R-:W-:-:S07]  /*2ea0*/  FMUL.FTZ R2, R24, R3 ;  /* 0x0000000318027220 */ /* 0x002fce0000410000 */
[----:B------:R-:W1:Y:S08]  /*2eb0*/  MUFU.TANH R65, R26 ;  /* 0x0000001a00417308 */ /* 0x000e700000002400 */
[----:B------:R4:W-:Y:S08]  /*2ec0*/  MUFU.TANH R64, R27 ;  /* 0x0000001b00407308 */ /* 0x0009f00000002400 */
[----:B------:R3:W1:Y:S01]  /*2ed0*/  MUFU.TANH R103, R2 ;  /* 0x0000000200677308 */ /* 0x0006620000002400 */
[----:B----4-:R-:W-:Y:S01]  /*2ee0*/  HMMA.16816.F32 R24, R4, R42, R20 ;  /* 0x0000002a0418723c */ /* 0x010fe20000001814 */
[----:B------:R-:W4:Y:S06]  /*2ef0*/  LDSM.16.M88.4 R40, [R165+0x2800] ;  /* 0x00280000a528783b */ /* 0x000f2c0000000200 */
[----:B------:R-:W-:Y:S01]  /*2f00*/  MUFU.TANH R105, R17 ;  /* 0x0000001100697308 */ /* 0x000fe20000002400 */
[----:B---3--:R-:W-:-:S07]  /*2f10*/  FMUL.FTZ R2, R16, R3 ;  /* 0x0000000310027220 */ /* 0x008fce0000410000 */
[----:B------:R-:W3:Y:S08]  /*2f20*/  MUFU.TANH R63, R18 ;  /* 0x00000012003f7308 */ /* 0x000ef00000002400 */
[----:B------:R2:W-:Y:S02]  /*2f30*/  MUFU.TANH R62, R19 ;  /* 0x00000013003e7308 */ /* 0x0005e40000002400 */
[C---:B--2---:R-:W-:Y:S08]  /*2f40*/  HMMA.16816.F32 R16, R8.reuse, R32, RZ ;  /* 0x000000200810723c */ /* 0x044ff000000018ff */
[----:B------:R-:W-:Y:S01]  /*2f50*/  HMMA.16816.F32 R20, R8, R34, RZ ;  /* 0x000000220814723c */ /* 0x000fe200000018ff */
[----:B------:R-:W2:Y:S11]  /*2f60*/  LDSM.16.M88.4 R32, [R167+0x2800] ;  /* 0x00280000a720783b */ /* 0x000eb60000000200 */
[----:B------:R-:W-:Y:S01]  /*2f70*/  HMMA.16816.F32 R16, R4, R36, R16 ;  /* 0x000000240410723c */ /* 0x000fe20000001810 */
[-C--:B------:R-:W-:Y:S01]  /*2f80*/  FMUL.FTZ R28, R28, R3.reuse ;  /* 0x000000031c1c7220 */ /* 0x080fe20000410000 */
[-C--:B------:R-:W-:Y:S01]  /*2f90*/  FMUL.FTZ R29, R29, R3.reuse ;  /* 0x000000031d1d7220 */ /* 0x080fe20000410000 */
[-C--:B------:R-:W-:Y:S01]  /*2fa0*/  FMUL.FTZ R30, R30, R3.reuse ;  /* 0x000000031e1e7220 */ /* 0x080fe20000410000 */
[-C--:B------:R-:W-:Y:S01]  /*2fb0*/  FMUL.FTZ R31, R31, R3.reuse ;  /* 0x000000031f1f7220 */ /* 0x080fe20000410000 */
[----:B------:R-:W-:Y:S08]  /*2fc0*/  MUFU.TANH R107, R28 ;  /* 0x0000001c006b7308 */ /* 0x000ff00000002400 */
[----:B------:R-:W-:Y:S08]  /*2fd0*/  MUFU.TANH R106, R29 ;  /* 0x0000001d006a7308 */ /* 0x000ff00000002400 */
[----:B------:R-:W-:Y:S01]  /*2fe0*/  MUFU.TANH R61, R30 ;  /* 0x0000001e003d7308 */ /* 0x000fe20000002400 */
[-C--:B------:R-:W-:Y:S01]  /*2ff0*/  FMUL.FTZ R16, R16, R3.reuse ;  /* 0x0000000310107220 */ /* 0x080fe20000410000 */
[----:B------:R-:W-:-:S06]  /*3000*/  FMUL.FTZ R17, R17, R3 ;  /* 0x0000000311117220 */ /* 0x000fcc0000410000 */
[----:B------:R1:W-:Y:S08]  /*3010*/  MUFU.TANH R60, R31 ;  /* 0x0000001f003c7308 */ /* 0x0003f00000002400 */
[----:B------:R3:W2:Y:S01]  /*3020*/  MUFU.TANH R104, R2 ;  /* 0x0000000200687308 */ /* 0x0006a20000002400 */
[----:B-1----:R-:W-:Y:S01]  /*3030*/  HMMA.16816.F32 R28, R4, R38, R20 ;  /* 0x00000026041c723c */ /* 0x002fe20000001814 */
[----:B------:R-:W1:Y:S06]  /*3040*/  LDSM.16.M88.4 R36, [R167+0x2c00] ;  /* 0x002c0000a724783b */ /* 0x000e6c0000000200 */
[----:B------:R-:W-:Y:S01]  /*3050*/  MUFU.TANH R111, R16 ;  /* 0x00000010006f7308 */ /* 0x000fe20000002400 */
[----:B----4-:R-:W-:Y:S01]  /*3060*/  HMMA.16816.F32 R20, R8, R40, RZ ;  /* 0x000000280814723c */ /* 0x010fe200000018ff */
[----:B---3--:R-:W-:-:S06]  /*3070*/  FMUL.FTZ R2, R18, R3 ;  /* 0x0000000312027220 */ /* 0x008fcc0000410000 */
[----:B------:R-:W-:Y:S08]  /*3080*/  MUFU.TANH R110, R17 ;  /* 0x00000011006e7308 */ /* 0x000ff00000002400 */
[----:B------:R3:W-:Y:S01]  /*3090*/  MUFU.TANH R57, R2 ;  /* 0x0000000200397308 */ /* 0x0007e20000002400 */
[-C--:B------:R-:W-:Y:S01]  /*30a0*/  FMUL.FTZ R24, R24, R3.reuse ;  /* 0x0000000318187220 */ /* 0x080fe20000410000 */
[-C--:B------:R-:W-:Y:S01]  /*30b0*/  FMUL.FTZ R25, R25, R3.reuse ;  /* 0x0000000319197220 */ /* 0x080fe20000410000 */
[-C--:B------:R-:W-:Y:S01]  /*30c0*/  FMUL.FTZ R26, R26, R3.reuse ;  /* 0x000000031a1a7220 */ /* 0x080fe20000410000 */
[-C--:B------:R-:W-:Y:S01]  /*30d0*/  FMUL.FTZ R27, R27, R3.reuse ;  /* 0x000000031b1b7220 */ /* 0x080fe20000410000 */
[----:B---3--:R-:W-:-:S02]  /*30e0*/  FMUL.FTZ R2, R19, R3 ;  /* 0x0000000313027220 */ /* 0x008fc40000410000 */
[----:B------:R-:W-:Y:S01]  /*30f0*/  HMMA.16816.F32 R16, R8, R42, RZ ;  /* 0x0000002a0810723c */ /* 0x000fe200000018ff */
[----:B------:R-:W3:Y:S01]  /*3100*/  LDSM.16.M88.4 R40, [R165+0x3000] ;  /* 0x00300000a528783b */ /* 0x000ee20000000200 */
[----:B------:R-:W-:Y:S08]  /*3110*/  MUFU.TANH R108, R24 ;  /* 0x00000018006c7308 */ /* 0x000ff00000002400 */
[----:B------:R-:W-:Y:S08]  /*3120*/  MUFU.TANH R109, R25 ;  /* 0x00000019006d7308 */ /* 0x000ff00000002400 */
[----:B------:R-:W4:Y:S08]  /*3130*/  MUFU.TANH R59, R26 ;  /* 0x0000001a003b7308 */ /* 0x000f300000002400 */
[----:B------:R1:W4:Y:S01]  /*3140*/  MUFU.TANH R58, R27 ;  /* 0x0000001b003a7308 */ /* 0x0003220000002400 */
[C---:B--2---:R-:W-:Y:S07]  /*3150*/  HMMA.16816.F32 R16, R4.reuse, R34, R16 ;  /* 0x000000220410723c */ /* 0x044fee0000001810 */
[----:B------:R2:W4:Y:S01]  /*3160*/  MUFU.TANH R56, R2 ;  /* 0x0000000200387308 */ /* 0x0005220000002400 */
[----:B-1----:R-:W-:Y:S01]  /*3170*/  HMMA.16816.F32 R24, R4, R32, R20 ;  /* 0x000000200418723c */ /* 0x002fe20000001814 */
[----:B------:R-:W1:Y:S07]  /*3180*/  LDSM.16.M88.4 R32, [R167+0x3000] ;  /* 0x00300000a720783b */ /* 0x000e6e0000000200 */
[----:B------:R-:W-:Y:S01]  /*3190*/  HMMA.16816.F32 R20, R8, R44, RZ ;  /* 0x0000002c0814723c */ /* 0x000fe200000018ff */
[----:B--2---:R-:W-:-:S04]  /*31a0*/  FMUL.FTZ R2, R28, R3 ;  /* 0x000000031c027220 */ /* 0x004fc80000410000 */
[----:B------:R2:W-:Y:S01]  /*31b0*/  MUFU.TANH R115, R2 ;  /* 0x0000000200737308 */ /* 0x0005e20000002400 */
[-C--:B------:R-:W-:Y:S01]  /*31c0*/  FMUL.FTZ R17, R17, R3.reuse ;  /* 0x0000000311117220 */ /* 0x080fe20000410000 */
[----:B--2---:R-:W-:-:S06]  /*31d0*/  FMUL.FTZ R2, R29, R3 ;  /* 0x000000031d027220 */ /* 0x004fcc0000410000 */
[----:B------:R2:W-:Y:S01]  /*31e0*/  MUFU.TANH R116, R2 ;  /* 0x0000000200747308 */ /* 0x0005e20000002400 */
[-C--:B------:R-:W-:Y:S01]  /*31f0*/  FMUL.FTZ R18, R18, R3.reuse ;  /* 0x0000000312127220 */ /* 0x080fe20000410000 */
[-C--:B------:R-:W-:Y:S01]  /*3200*/  FMUL.FTZ R19, R19, R3.reuse ;  /* 0x0000000313137220 */ /* 0x080fe20000410000 */
[----:B--2---:R-:W-:-:S05]  /*3210*/  FMUL.FTZ R2, R30, R3 ;  /* 0x000000031e027220 */ /* 0x004fca0000410000 */
[----:B------:R2:W4:Y:S02]  /*3220*/  MUFU.TANH R54, R2 ;  /* 0x0000000200367308 */ /* 0x0005240000002400 */
[-C--:B--2---:R-:W-:Y:S02]  /*3230*/  FMUL.FTZ R2, R31, R3.reuse ;  /* 0x000000031f027220 */ /* 0x084fe40000410000 */
[----:B------:R-:W-:Y:S04]  /*3240*/  HMMA.16816.F32 R28, R4, R36, R20 ;  /* 0x00000024041c723c */ /* 0x000fe80000001814 */
[----:B------:R2:W4:Y:S04]  /*3250*/  MUFU.TANH R55, R2 ;  /* 0x0000000200377308 */ /* 0x0005280000002400 */
[----:B------:R-:W-:Y:S04]  /*3260*/  HMMA.16816.F32 R20, R8, R46, RZ ;  /* 0x0000002e0814723c */ /* 0x000fe800000018ff */
[----:B------:R-:W-:Y:S01]  /*3270*/  MUFU.TANH R121, R17 ;  /* 0x0000001100797308 */ /* 0x000fe20000002400 */
[----:B--2---:R-:W-:-:S07]  /*3280*/  FMUL.FTZ R2, R24, R3 ;  /* 0x0000000318027220 */ /* 0x004fce0000410000 */
[----:B------:R-:W-:Y:S08]  /*3290*/  MUFU.TANH R48, R18 ;  /* 0x0000001200307308 */ /* 0x000ff00000002400 */
[----:B------:R2:W-:Y:S01]  /*32a0*/  MUFU.TANH R119, R2 ;  /* 0x0000000200777308 */ /* 0x0005e20000002400 */
[----:B------:R-:W-:-:S07]  /*32b0*/  FMUL.FTZ R25, R25, R3 ;  /* 0x0000000319197220 */ /* 0x000fce0000410000 */
[----:B------:R3:W-:Y:S01]  /*32c0*/  MUFU.TANH R49, R19 ;  /* 0x0000001300317308 */ /* 0x0007e20000002400 */
[-C--:B------:R-:W-:Y:S01]  /*32d0*/  FMUL.FTZ R26, R26, R3.reuse ;  /* 0x000000031a1a7220 */ /* 0x080fe20000410000 */
[-C--:B------:R-:W-:Y:S01]  /*32e0*/  FMUL.FTZ R27, R27, R3.reuse ;  /* 0x000000031b1b7220 */ /* 0x080fe20000410000 */
[-C--:B--2---:R-:W-:Y:S02]  /*32f0*/  FMUL.FTZ R2, R16, R3.reuse ;  /* 0x0000000310027220 */ /* 0x084fe40000410000 */
[----:B---3--:R-:W-:Y:S03]  /*3300*/  HMMA.16816.F32 R16, R8, R40, RZ ;  /* 0x000000280810723c */ /* 0x008fe600000018ff */
[----:B------:R-:W-:Y:S08]  /*3310*/  MUFU.TANH R118, R25 ;  /* 0x0000001900767308 */ /* 0x000ff00000002400 */
[----:B------:R-:W2:Y:S08]  /*3320*/  MUFU.TANH R51, R26 ;  /* 0x0000001a00337308 */ /* 0x000eb00000002400 */
[----:B------:R3:W2:Y:S01]  /*3330*/  MUFU.TANH R50, R27 ;  /* 0x0000001b00327308 */ /* 0x0006a20000002400 */
[-C--:B------:R-:W-:Y:S01]  /*3340*/  FMUL.FTZ R28, R28, R3.reuse ;  /* 0x000000031c1c7220 */ /* 0x080fe20000410000 */
[-C--:B------:R-:W-:Y:S01]  /*3350*/  FMUL.FTZ R29, R29, R3.reuse ;  /* 0x000000031d1d7220 */ /* 0x080fe20000410000 */
[----:B---3--:R-:W-:Y:S01]  /*3360*/  HMMA.16816.F32 R24, R4, R38, R20 ;  /* 0x000000260418723c */ /* 0x008fe20000001814 */
[----:B------:R-:W3:Y:S01]  /*3370*/  LDSM.16.M88.4 R36, [R165+0x3400] ;  /* 0x00340000a524783b */ /* 0x000ee20000000200 */
[----:B------:R-:W-:-:S06]  /*3380*/  FMUL.FTZ R30, R30, R3 ;  /* 0x000000031e1e7220 */ /* 0x000fcc0000410000 */
[----:B-1----:R-:W-:Y:S01]  /*3390*/  HMMA.16816.F32 R20, R4, R32, R16 ;  /* 0x000000200414723c */ /* 0x002fe20000001810 */
[----:B------:R-:W-:-:S07]  /*33a0*/  FMUL.FTZ R31, R31, R3 ;  /* 0x000000031f1f7220 */ /* 0x000fce0000410000 */
[----:B------:R-:W-:Y:S01]  /*33b0*/  HMMA.16816.F32 R16, R8, R42, RZ ;  /* 0x0000002a0810723c */ /* 0x000fe200000018ff */
[----:B------:R-:W-:Y:S01]  /*33c0*/  MUFU.TANH R123, R28 ;  /* 0x0000001c007b7308 */ /* 0x000fe20000002400 */
[----:B------:R-:W-:Y:S01]  /*33d0*/  LDSM.16.M88.4 R40, [R165+0x3c00] ;  /* 0x003c0000a528783b */ /* 0x000fe20000000200 */
[-C--:B------:R-:W-:Y:S01]  /*33e0*/  FMUL.FTZ R24, R24, R3.reuse ;  /* 0x0000000318187220 */ /* 0x080fe20000410000 */
[----:B------:R-:W-:-:S05]  /*33f0*/  FMUL.FTZ R25, R25, R3 ;  /* 0x0000000319197220 */ /* 0x000fca0000410000 */
[----:B------:R-:W-:Y:S01]  /*3400*/  MUFU.TANH R122, R29 ;  /* 0x0000001d007a7308 */ /* 0x000fe20000002400 */
[-C--:B------:R-:W-:Y:S01]  /*3410*/  FMUL.FTZ R26, R26, R3.reuse ;  /* 0x000000031a1a7220 */ /* 0x080fe20000410000 */
[----:B------:R-:W-:-:S06]  /*3420*/  FMUL.FTZ R27, R27, R3 ;  /* 0x000000031b1b7220 */ /* 0x000fcc0000410000 */
[----:B------:R-:W-:Y:S08]  /*3430*/  MUFU.TANH R52, R30 ;  /* 0x0000001e00347308 */ /* 0x000ff00000002400 */
[----:B------:R1:W-:Y:S08]  /*3440*/  MUFU.TANH R53, R31 ;  /* 0x0000001f00357308 */ /* 0x0003f00000002400 */
[----:B------:R-:W-:Y:S01]  /*3450*/  MUFU.TANH R124, R24 ;  /* 0x00000018007c7308 */ /* 0x000fe20000002400 */
[----:B-1----:R-:W1:Y:S07]  /*3460*/  LDSM.16.M88.4 R28, [R167+0x3400] ;  /* 0x00340000a71c783b */ /* 0x002e6e0000000200 */
[----:B------:R-:W-:Y:S08]  /*3470*/  MUFU.TANH R125, R25 ;  /* 0x00000019007d7308 */ /* 0x000ff00000002400 */
[----:B------:R-:W-:Y:S08]  /*3480*/  MUFU.TANH R46, R26 ;  /* 0x0000001a002e7308 */ /* 0x000ff00000002400 */
[----:B------:R4:W-:Y:S01]  /*3490*/  MUFU.TANH R45, R27 ;  /* 0x0000001b002d7308 */ /* 0x0009e20000002400 */
[-C--:B------:R-:W-:Y:S01]  /*34a0*/  FMUL.FTZ R20, R20, R3.reuse ;  /* 0x0000000314147220 */ /* 0x080fe20000410000 */
[-C--:B------:R-:W-:Y:S01]  /*34b0*/  FMUL.FTZ R21, R21, R3.reuse ;  /* 0x0000000315157220 */ /* 0x080fe20000410000 */
[----:B----4-:R-:W-:Y:S01]  /*34c0*/  HMMA.16816.F32 R24, R4, R34, R16 ;  /* 0x000000220418723c */ /* 0x010fe20000001810 */
[----:B------:R-:W4:Y:S01]  /*34d0*/  LDSM.16.M88.4 R32, [R165+0x3800] ;  /* 0x00380000a520783b */ /* 0x000f220000000200 */
[-C--:B------:R-:W-:Y:S01]  /*34e0*/  FMUL.FTZ R22, R22, R3.reuse ;  /* 0x0000000316167220 */ /* 0x080fe20000410000 */
[----:B------:R-:W-:-:S05]  /*34f0*/  FMUL.FTZ R23, R23, R3 ;  /* 0x0000000317177220 */ /* 0x000fca0000410000 */
[----:B---3--:R-:W-:Y:S01]  /*3500*/  HMMA.16816.F32 R16, R8, R36, RZ ;  /* 0x000000240810723c */ /* 0x008fe200000018ff */
[----:B------:R-:W-:Y:S08]  /*3510*/  MUFU.TANH R128, R20 ;  /* 0x0000001400807308 */ /* 0x000ff00000002400 */
[----:B------:R-:W-:Y:S08]  /*3520*/  MUFU.TANH R127, R21 ;  /* 0x00000015007f7308 */ /* 0x000ff00000002400 */
[----:B------:R-:W-:Y:S08]  /*3530*/  MUFU.TANH R44, R22 ;  /* 0x00000016002c7308 */ /* 0x000ff00000002400 */
[----:B------:R3:W-:Y:S01]  /*3540*/  MUFU.TANH R79, R23 ;  /* 0x00000017004f7308 */ /* 0x0007e20000002400 */
[----:B-1----:R-:W-:Y:S08]  /*3550*/  HMMA.16816.F32 R16, R4, R28, R16 ;  /* 0x0000001c0410723c */ /* 0x002ff00000001810 */
[----:B---3--:R-:W-:Y:S01]  /*3560*/  HMMA.16816.F32 R20, R8, R38, RZ ;  /* 0x000000260814723c */ /* 0x008fe200000018ff */
[----:B------:R-:W1:Y:S01]  /*3570*/  LDSM.16.M88.4 R36, [R167+0x3800] ;  /* 0x00380000a724783b */ /* 0x000e620000000200 */
[-C--:B------:R-:W-:Y:S01]  /*3580*/  FMUL.FTZ R24, R24, R3.reuse ;  /* 0x0000000318187220 */ /* 0x080fe20000410000 */
[-C--:B------:R-:W-:Y:S01]  /*3590*/  FMUL.FTZ R25, R25, R3.reuse ;  /* 0x0000000319197220 */ /* 0x080fe20000410000 */
[-C--:B------:R-:W-:Y:S01]  /*35a0*/  FMUL.FTZ R26, R26, R3.reuse ;  /* 0x000000031a1a7220 */ /* 0x080fe20000410000 */
[-C--:B------:R-:W-:Y:S01]  /*35b0*/  FMUL.FTZ R27, R27, R3.reuse ;  /* 0x000000031b1b7220 */ /* 0x080fe20000410000 */
[----:B------:R-:W-:Y:S08]  /*35c0*/  MUFU.TANH R129, R24 ;  /* 0x0000001800817308 */ /* 0x000ff00000002400 */
[----:B------:R-:W-:Y:S06]  /*35d0*/  MUFU.TANH R157, R25 ;  /* 0x00000019009d7308 */ /* 0x000fec0000002400 */
[----:B------:R-:W-:Y:S02]  /*35e0*/  HMMA.16816.F32 R28, R4, R30, R20 ;  /* 0x0000001e041c723c */ /* 0x000fe40000001814 */
[----:B------:R-:W-:Y:S06]  /*35f0*/  MUFU.TANH R47, R26 ;  /* 0x0000001a002f7308 */ /* 0x000fec0000002400 */
[----:B----4-:R-:W-:Y:S02]  /*3600*/  HMMA.16816.F32 R20, R8, R32, RZ ;  /* 0x000000200814723c */ /* 0x010fe400000018ff */
[----:B------:R3:W-:Y:S01]  /*3610*/  MUFU.TANH R131, R27 ;  /* 0x0000001b00837308 */ /* 0x0007e20000002400 */
[----:B------:R-:W-:-:S07]  /*3620*/  FMUL.FTZ R16, R16, R3 ;  /* 0x0000000310107220 */ /* 0x000fce0000410000 */
[----:B------:R4:W2:Y:S01]  /*3630*/  MUFU.TANH R120, R2 ;  /* 0x0000000200787308 */ /* 0x0008a20000002400 */
[----:B---3--:R-:W-:Y:S01]  /*3640*/  HMMA.16816.F32 R24, R8, R34, RZ ;  /* 0x000000220818723c */ /* 0x008fe200000018ff */
[----:B------:R-:W-:-:S06]  /*3650*/  FMUL.FTZ R17, R17, R3 ;  /* 0x0000000311117220 */ /* 0x000fcc0000410000 */
[----:B------:R-:W-:Y:S01]  /*3660*/  MUFU.TANH R137, R16 ;  /* 0x0000001000897308 */ /* 0x000fe20000002400 */
[----:B------:R-:W3:Y:S01]  /*3670*/  LDSM.16.M88.4 R32, [R167+0x3c00] ;  /* 0x003c0000a720783b */ /* 0x000ee20000000200 */
[----:B----4-:R-:W-:-:S06]  /*3680*/  FMUL.FTZ R2, R18, R3 ;  /* 0x0000000312027220 */ /* 0x010fcc0000410000 */
[----:B------:R4:W2:Y:S08]  /*3690*/  MUFU.TANH R133, R2 ;  /* 0x0000000200857308 */ /* 0x0008b00000002400 */
[----:B------:R1:W-:Y:S01]  /*36a0*/  MUFU.TANH R158, R17 ;  /* 0x00000011009e7308 */ /* 0x0003e20000002400 */
[----:B----4-:R-:W-:-:S07]  /*36b0*/  FMUL.FTZ R2, R19, R3 ;  /* 0x0000000313027220 */ /* 0x010fce0000410000 */
[----:B------:R4:W2:Y:S01]  /*36c0*/  MUFU.TANH R155, R2 ;  /* 0x00000002009b7308 */ /* 0x0008a20000002400 */
[----:B-1----:R-:W-:Y:S01]  /*36d0*/  HMMA.16816.F32 R16, R4, R36, R20 ;  /* 0x000000240410723c */ /* 0x002fe20000001814 */
[----:B----4-:R-:W-:-:S07]  /*36e0*/  FMUL.FTZ R2, R28, R3 ;  /* 0x000000031c027220 */ /* 0x010fce0000410000 */
[----:B------:R-:W-:Y:S01]  /*36f0*/  HMMA.16816.F32 R24, R4, R38, R24 ;  /* 0x000000260418723c */ /* 0x000fe20000001818 */
[----:B------:R-:W-:Y:S01]  /*3700*/  LOP3.LUT R14, R14, 0x6, RZ, 0xc0, !PT ;  /* 0x000000060e0e7812 */ /* 0x000fe200078ec0ff */
[----:B------:R-:W-:Y:S01]  /*3710*/  LDSM.16.M88.4 R36, [R167+0x4000] ;  /* 0x00400000a724783b */ /* 0x000fe20000000200 */
[----:B------:R1:W-:Y:S02]  /*3720*/  MUFU.TANH R156, R2 ;  /* 0x00000002009c7308 */ /* 0x0003e40000002400 */
[----:B-1----:R-:W-:-:S06]  /*3730*/  FMUL.FTZ R2, R29, R3 ;  /* 0x000000031d027220 */ /* 0x002fcc0000410000 */
[----:B------:R1:W-:Y:S01]  /*3740*/  MUFU.TANH R154, R2 ;  /* 0x00000002009a7308 */ /* 0x0003e20000002400 */
[----:B------:R-:W-:Y:S01]  /*3750*/  HMMA.16816.F32 R20, R8, R40, RZ ;  /* 0x000000280814723c */ /* 0x000fe200000018ff */
[----:B-1----:R-:W-:-:S06]  /*3760*/  FMUL.FTZ R2, R30, R3 ;  /* 0x000000031e027220 */ /* 0x002fcc0000410000 */
[----:B------:R1:W4:Y:S02]  /*3770*/  MUFU.TANH R138, R2 ;  /* 0x00000002008a7308 */ /* 0x0003240000002400 */
[-C--:B-1----:R-:W-:Y:S01]  /*3780*/  FMUL.FTZ R2, R31, R3.reuse ;  /* 0x000000031f027220 */ /* 0x082fe20000410000 */
[-C--:B------:R-:W-:Y:S01]  /*3790*/  FMUL.FTZ R17, R17, R3.reuse ;  /* 0x0000000311117220 */ /* 0x080fe20000410000 */
[-C--:B------:R-:W-:Y:S01]  /*37a0*/  FMUL.FTZ R18, R18, R3.reuse ;  /* 0x0000000312127220 */ /* 0x080fe20000410000 */
[----:B------:R-:W-:-:S03]  /*37b0*/  FMUL.FTZ R19, R19, R3 ;  /* 0x0000000313137220 */ /* 0x000fc60000410000 */
[----:B------:R1:W4:Y:S01]  /*37c0*/  MUFU.TANH R139, R2 ;  /* 0x00000002008b7308 */ /* 0x0003220000002400 */
[-C--:B------:R-:W-:Y:S01]  /*37d0*/  FMUL.FTZ R24, R24, R3.reuse ;  /* 0x0000000318187220 */ /* 0x080fe20000410000 */
[----:B------:R-:W2:Y:S01]  /*37e0*/  LDSM.16.M88.4 R28, [R165+0x4000] ;  /* 0x00400000a51c783b */ /* 0x000ea20000000200 */
[----:B-1----:R-:W-:-:S05]  /*37f0*/  FMUL.FTZ R2, R16, R3 ;  /* 0x0000000310027220 */ /* 0x002fca0000410000 */
[----:B------:R1:W-:Y:S02]  /*3800*/  MUFU.TANH R141, R2 ;  /* 0x00000002008d7308 */ /* 0x0003e40000002400 */
[----:B-1----:R-:W-:-:S06]  /*3810*/  FMUL.FTZ R2, R26, R3 ;  /* 0x000000031a027220 */ /* 0x002fcc0000410000 */
[----:B------:R1:W-:Y:S02]  /*3820*/  MUFU.TANH R142, R2 ;  /* 0x00000002008e7308 */ /* 0x0003e40000002400 */
[----:B-1----:R-:W-:Y:S02]  /*3830*/  IMAD.IADD R2, R171, 0x1, R14 ;  /* 0x00000001ab027824 */ /* 0x002fe400078e020e */
[----:B------:R-:W-:-:S04]  /*3840*/  FMUL.FTZ R14, R27, R3 ;  /* 0x000000031b0e7220 */ /* 0x000fc80000410000 */
[----:B------:R1:W-:Y:S01]  /*3850*/  MUFU.TANH R143, R14 ;  /* 0x0000000e008f7308 */ /* 0x0003e20000002400 */
[----:B------:R-:W-:-:S07]  /*3860*/  ISETP.GE.AND P1, PT, R2, R13, PT ;  /* 0x0000000d0200720c */ /* 0x000fce0003f26270 */
[----:B------:R-:W-:Y:S01]  /*3870*/  MUFU.TANH R153, R17 ;  /* 0x0000001100997308 */ /* 0x000fe20000002400 */
[----:B-1----:R-:W-:-:S04]  /*3880*/  IADD3 R14, PT, PT, R2, 0x9, RZ ;  /* 0x00000009020e7810 */ /* 0x002fc80007ffe0ff */
[-C--:B------:R-:W-:Y:S01]  /*3890*/  ISETP.GE.AND P5, PT, R14, R13.reuse, PT ;  /* 0x0000000d0e00720c */ /* 0x080fe20003fa6270 */
[----:B------:R-:W-:Y:S02]  /*38a0*/  VIADD R14, R2, 0x18 ;  /* 0x00000018020e7836 */ /* 0x000fe40000000000 */
[----:B------:R-:W1:Y:S03]  /*38b0*/  MUFU.TANH R140, R18 ;  /* 0x00000012008c7308 */ /* 0x000e660000002400 */
[----:B------:R-:W-:Y:S01]  /*38c0*/  ISETP.GE.AND P2, PT, R14, R13, PT ;  /* 0x0000000d0e00720c */ /* 0x000fe20003f46270 */
[----:B------:R-:W-:-:S04]  /*38d0*/  VIADD R14, R2, 0x19 ;  /* 0x00000019020e7836 */ /* 0x000fc80000000000 */
[----:B------:R3:W1:Y:S01]  /*38e0*/  MUFU.TANH R150, R19 ;  /* 0x0000001300967308 */ /* 0x0006620000002400 */
[----:B------:R-:W-:Y:S02]  /*38f0*/  FSEL R75, R75, -INF , !P1 ;  /* 0xff8000004b4b7808 */ /* 0x000fe40004800000 */
[----:B------:R-:W-:-:S05]  /*3900*/  FSEL R88, R88, -INF , !P1 ;  /* 0xff80000058587808 */ /* 0x000fca0004800000 */
[----:B------:R4:W1:Y:S01]  /*3910*/  MUFU.TANH R151, R24 ;  /* 0x0000001800977308 */ /* 0x0008620000002400 */
[----:B------:R-:W-:Y:S01]  /*3920*/  ISETP.GE.AND P1, PT, R14, R13, PT ;  /* 0x0000000d0e00720c */ /* 0x000fe20003f26270 */
[C---:B------:R-:W-:Y:S01]  /*3930*/  VIADD R14, R2.reuse, 0x20 ;  /* 0x00000020020e7836 */ /* 0x040fe20000000000 */
[----:B---3--:R-:W-:Y:S01]  /*3940*/  HMMA.16816.F32 R16, R4, R32, R20 ;  /* 0x000000200410723c */ /* 0x008fe20000001814 */
[C---:B------:R-:W-:Y:S02]  /*3950*/  VIADD R15, R2.reuse, 0x8 ;  /* 0x00000008020f7836 */ /* 0x040fe40000000000 */
[----:B----4-:R-:W-:-:S05]  /*3960*/  VIADD R24, R2, 0x1 ;  /* 0x0000000102187836 */ /* 0x010fca0000000000 */
[-C--:B------:R-:W-:Y:S02]  /*3970*/  ISETP.GE.AND P0, PT, R24, R13.reuse, PT ;  /* 0x0000000d1800720c */ /* 0x080fe40003f06270 */
[-C--:B------:R-:W-:Y:S02]  /*3980*/  ISETP.GE.AND P6, PT, R15, R13.reuse, PT ;  /* 0x0000000d0f00720c */ /* 0x080fe40003fc6270 */
[----:B------:R-:W-:Y:S02]  /*3990*/  FSEL R74, R74, -INF , !P0 ;  /* 0xff8000004a4a7808 */ /* 0x000fe40004000000 */
[----:B------:R-:W-:Y:S02]  /*39a0*/  FSEL R87, R87, -INF , !P0 ;  /* 0xff80000057577808 */ /* 0x000fe40004000000 */
[----:B------:R-:W-:Y:S01]  /*39b0*/  ISETP.GE.AND P0, PT, R14, R13, PT ;  /* 0x0000000d0e00720c */ /* 0x000fe20003f06270 */
[----:B------:R-:W-:Y:S01]  /*39c0*/  VIADD R14, R2, 0x21 ;  /* 0x00000021020e7836 */ /* 0x000fe20000000000 */
[----:B------:R-:W-:-:S02]  /*39d0*/  FSEL R73, R73, -INF , !P6 ;  /* 0xff80000049497808 */ /* 0x000fc40007000000 */
[----:B------:R-:W-:Y:S01]  /*39e0*/  FSEL R89, R89, -INF , !P6 ;  /* 0xff80000059597808 */ /* 0x000fe20007000000 */
[----:B------:R-:W-:Y:S01]  /*39f0*/  FMUL.FTZ R24, R16, R3 ;  /* 0x0000000310187220 */ /* 0x000fe20000410000 */
[-C--:B------:R-:W-:Y:S01]  /*3a00*/  ISETP.GE.AND P6, PT, R14, R13.reuse, PT ;  /* 0x0000000d0e00720c */ /* 0x080fe20003fc6270 */
[C---:B------:R-:W-:Y:S02]  /*3a10*/  VIADD R14, R2.reuse, 0x28 ;  /* 0x00000028020e7836 */ /* 0x040fe40000000000 */
[----:B------:R-:W-:Y:S01]  /*3a20*/  VIADD R16, R2, 0x10 ;  /* 0x0000001002107836 */ /* 0x000fe20000000000 */
[----:B------:R-:W-:Y:S02]  /*3a30*/  FSEL R78, R78, -INF , !P5 ;  /* 0xff8000004e4e7808 */ /* 0x000fe40006800000 */
[----:B------:R-:W-:Y:S01]  /*3a40*/  FSEL R92, R92, -INF , !P5 ;  /* 0xff8000005c5c7808 */ /* 0x000fe20006800000 */
[----:B------:R-:W-:Y:S01]  /*3a50*/  VIADD R15, R2, 0x11 ;  /* 0x00000011020f7836 */ /* 0x000fe20000000000 */
[-C--:B------:R-:W-:Y:S01]  /*3a60*/  ISETP.GE.AND P5, PT, R14, R13.reuse, PT ;  /* 0x0000000d0e00720c */ /* 0x080fe20003fa6270 */
[----:B------:R-:W-:Y:S01]  /*3a70*/  VIADD R14, R2, 0x29 ;  /* 0x00000029020e7836 */ /* 0x000fe20000000000 */
[----:B------:R-:W-:-:S02]  /*3a80*/  ISETP.GE.AND P4, PT, R16, R13, PT ;  /* 0x0000000d1000720c */ /* 0x000fc40003f86270 */
[-C--:B------:R-:W-:Y:S02]  /*3a90*/  ISETP.GE.AND P3, PT, R15, R13.reuse, PT ;  /* 0x0000000d0f00720c */ /* 0x080fe40003f66270 */
[----:B------:R-:W-:Y:S02]  /*3aa0*/  FSEL R77, R77, -INF , !P4 ;  /* 0xff8000004d4d7808 */ /* 0x000fe40006000000 */
[----:B------:R-:W-:Y:S02]  /*3ab0*/  FSEL R94, R94, -INF , !P4 ;  /* 0xff8000005e5e7808 */ /* 0x000fe40006000000 */
[----:B------:R-:W-:Y:S02]  /*3ac0*/  ISETP.GE.AND P4, PT, R14, R13, PT ;  /* 0x0000000d0e00720c */ /* 0x000fe40003f86270 */
[----:B------:R-:W-:Y:S02]  /*3ad0*/  IADD3 R14, PT, PT, R2, 0x30, RZ ;  /* 0x00000030020e7810 */ /* 0x000fe40007ffe0ff */
[----:B------:R-:W-:-:S02]  /*3ae0*/  FSEL R76, R76, -INF , !P3 ;  /* 0xff8000004c4c7808 */ /* 0x000fc40005800000 */
        /* <DEDUP_REMOVED lines=11> */
[----:B------:R-:W-:Y:S01]  /*3ba0*/  HMMA.16816.F32 R20, R8, R42, RZ ;  /* 0x0000002a0814723c */ /* 0x000fe200000018ff */
[----:B------:R-:W-:Y:S02]  /*3bb0*/  FSEL R70, R70, -INF , !P0 ;  /* 0xff80000046467808 */ /* 0x000fe40004000000 */
[----:B------:R-:W-:Y:S02]  /*3bc0*/  FSEL R95, R95, -INF , !P0 ;  /* 0xff8000005f5f7808 */ /* 0x000fe40004000000 */
[----:B------:R-:W-:Y:S01]  /*3bd0*/  ISETP.GE.AND P0, PT, R14, R13, PT ;  /* 0x0000000d0e00720c */ /* 0x000fe20003f06270 */
[----:B------:R-:W-:Y:S01]  /*3be0*/  VIADD R14, R2, 0x40 ;  /* 0x00000040020e7836 */ /* 0x000fe20000000000 */
[----:B------:R-:W-:-:S02]  /*3bf0*/  FSEL R69, R69, -INF , !P6 ;  /* 0xff80000045457808 */ /* 0x000fc40007000000 */
[----:B------:R-:W-:Y:S01]  /*3c00*/  FSEL R96, R96, -INF , !P6 ;  /* 0xff80000060607808 */ /* 0x000fe20007000000 */
[----:B------:R-:W-:Y:S01]  /*3c10*/  FMUL.FTZ R15, R18, R3 ;  /* 0x00000003120f7220 */ /* 0x000fe20000410000 */
[----:B------:R-:W-:Y:S01]  /*3c20*/  ISETP.GE.AND P6, PT, R14, R13, PT ;  /* 0x0000000d0e00720c */ /* 0x000fe20003fc6270 */
[----:B------:R-:W-:Y:S02]  /*3c30*/  VIADD R14, R2, 0x41 ;  /* 0x00000041020e7836 */ /* 0x000fe40000000000 */
[-C--:B------:R-:W-:Y:S01]  /*3c40*/  FMUL.FTZ R17, R17, R3.reuse ;  /* 0x0000000311117220 */ /* 0x080fe20000410000 */
[----:B------:R3:W-:Y:S01]  /*3c50*/  MUFU.TANH R146, R15 ;  /* 0x0000000f00927308 */ /* 0x0007e20000002400 */
[----:B------:R-:W-:Y:S01]  /*3c60*/  FSEL R68, R68, -INF , !P5 ;  /* 0xff80000044447808 */ /* 0x000fe20006800000 */
[----:B------:R-:W-:Y:S01]  /*3c70*/  FMUL.FTZ R25, R25, R3 ;  /* 0x0000000319197220 */ /* 0x000fe20000410000 */
[----:B------:R-:W-:Y:S02]  /*3c80*/  FSEL R100, R100, -INF , !P5 ;  /* 0xff80000064647808 */ /* 0x000fe40006800000 */
[----:B------:R-:W-:Y:S01]  /*3c90*/  ISETP.GE.AND P5, PT, R14, R13, PT ;  /* 0x0000000d0e00720c */ /* 0x000fe20003fa6270 */
[----:B------:R-:W-:-:S02]  /*3ca0*/  VIADD R14, R2, 0x48 ;  /* 0x00000048020e7836 */ /* 0x000fc40000000000 */
[----:B------:R2:W-:Y:S01]  /*3cb0*/  MUFU.TANH R148, R17 ;  /* 0x0000001100947308 */ /* 0x0005e20000002400 */
[----:B------:R-:W-:Y:S01]  /*3cc0*/  FSEL R67, R67, -INF , !P4 ;  /* 0xff80000043437808 */ /* 0x000fe20006000000 */
[----:B------:R-:W-:Y:S01]  /*3cd0*/  HMMA.16816.F32 R20, R4, R34, R20 ;  /* 0x000000220414723c */ /* 0x000fe20000001814 */
[----:B------:R-:W-:Y:S01]  /*3ce0*/  FSEL R101, R101, -INF , !P4 ;  /* 0xff80000065657808 */ /* 0x000fe20006000000 */
[----:B------:R-:W-:Y:S01]  /*3cf0*/  LDSM.16.M88.4 R32, [R167+0x4400] ;  /* 0x00440000a720783b */ /* 0x000fe20000000200 */
[----:B---3--:R-:W-:-:S03]  /*3d00*/  FMUL.FTZ R15, R19, R3 ;  /* 0x00000003130f7220 */ /* 0x008fc60000410000 */
[----:B------:R-:W3:Y:S01]  /*3d10*/  MUFU.TANH R152, R25 ;  /* 0x0000001900987308 */ /* 0x000ee20000002400 */
[----:B------:R-:W-:Y:S01]  /*3d20*/  ISETP.GE.AND P4, PT, R14, R13, PT ;  /* 0x0000000d0e00720c */ /* 0x000fe20003f86270 */
[----:B--2---:R-:W-:Y:S06]  /*3d30*/  HMMA.16816.F32 R16, R8, R28, RZ ;  /* 0x0000001c0810723c */ /* 0x004fec00000018ff */
[----:B------:R2:W-:Y:S01]  /*3d40*/  MUFU.TANH R149, R24 ;  /* 0x0000001800957308 */ /* 0x0005e20000002400 */
[----:B------:R-:W-:Y:S01]  /*3d50*/  VIADD R14, R2, 0x49 ;  /* 0x00000049020e7836 */ /* 0x000fe20000000000 */
[----:B------:R-:W-:-:S02]  /*3d60*/  FSEL R65, R65, -INF , !P3 ;  /* 0xff80000041417808 */ /* 0x000fc40005800000 */
[----:B------:R-:W-:Y:S02]  /*3d70*/  FSEL R103, R103, -INF , !P3 ;  /* 0xff80000067677808 */ /* 0x000fe40005800000 */
[-C--:B------:R-:W-:Y:S01]  /*3d80*/  ISETP.GE.AND P3, PT, R14, R13.reuse, PT ;  /* 0x0000000d0e00720c */ /* 0x080fe20003f66270 */
[----:B------:R-:W-:Y:S01]  /*3d90*/  VIADD R14, R2, 0x50 ;  /* 0x00000050020e7836 */ /* 0x000fe20000000000 */
[----:B--2---:R-:W2:Y:S01]  /*3da0*/  LDSM.16.M88.4 R24, [R165+0x4400] ;  /* 0x00440000a518783b */ /* 0x004ea20000000200 */
[----:B------:R-:W-:Y:S02]  /*3db0*/  FSEL R64, R64, -INF , !P2 ;  /* 0xff80000040407808 */ /* 0x000fe40005000000 */
[----:B------:R-:W-:Y:S02]  /*3dc0*/  FSEL R102, R102, -INF , !P2 ;  /* 0xff80000066667808 */ /* 0x000fe40005000000 */
[----:B------:R-:W-:Y:S02]  /*3dd0*/  ISETP.GE.AND P2, PT, R14, R13, PT ;  /* 0x0000000d0e00720c */ /* 0x000fe40003f46270 */
[----:B------:R-:W-:Y:S01]  /*3de0*/  IADD3 R14, PT, PT, R2, 0x51, RZ ;  /* 0x00000051020e7810 */ /* 0x000fe20007ffe0ff */
[----:B------:R-:W-:Y:S01]  /*3df0*/  HMMA.16816.F32 R16, R4, R36, R16 ;  /* 0x000000240410723c */ /* 0x000fe20000001810 */
[----:B------:R-:W-:-:S02]  /*3e00*/  FSEL R63, R63, -INF , !P1 ;  /* 0xff8000003f3f7808 */ /* 0x000fc40004800000 */
[----:B------:R-:W-:Y:S01]  /*3e10*/  FSEL R104, R104, -INF , !P1 ;  /* 0xff80000068687808 */ /* 0x000fe20004800000 */
[----:B------:R4:W-:Y:S01]  /*3e20*/  MUFU.TANH R144, R15 ;  /* 0x0000000f00907308 */ /* 0x0009e20000002400 */
[-C--:B------:R-:W-:Y:S01]  /*3e30*/  ISETP.GE.AND P1, PT, R14, R13.reuse, PT ;  /* 0x0000000d0e00720c */ /* 0x080fe20003f26270 */
[----:B------:R-:W-:Y:S01]  /*3e40*/  VIADD R14, R2, 0x58 ;  /* 0x00000058020e7836 */ /* 0x000fe20000000000 */
[----:B------:R-:W-:Y:S02]  /*3e50*/  FSEL R62, R62, -INF , !P0 ;  /* 0xff8000003e3e7808 */ /* 0x000fe40004000000 */
[----:B------:R-:W-:Y:S02]  /*3e60*/  FSEL R105, R105, -INF , !P0 ;  /* 0xff80000069697808 */ /* 0x000fe40004000000 */
[----:B------:R-:W-:Y:S01]  /*3e70*/  ISETP.GE.AND P0, PT, R14, R13, PT ;  /* 0x0000000d0e00720c */ /* 0x000fe20003f06270 */
[----:B------:R-:W-:Y:S02]  /*3e80*/  VIADD R14, R2, 0x59 ;  /* 0x00000059020e7836 */ /* 0x000fe40000000000 */
[-C--:B------:R-:W-:Y:S01]  /*3e90*/  FMUL.FTZ R22, R22, R3.reuse ;  /* 0x0000000316167220 */ /* 0x080fe20000410000 */
[----:B----4-:R-:W-:-:S04]  /*3ea0*/  FMUL.FTZ R15, R20, R3 ;  /* 0x00000003140f7220 */ /* 0x010fc80000410000 */
[----:B------:R4:W-:Y:S01]  /*3eb0*/  MUFU.TANH R145, R15 ;  /* 0x0000000f00917308 */ /* 0x0009e20000002400 */
[----:B------:R-:W-:Y:S02]  /*3ec0*/  FSEL R61, R61, -INF , !P6 ;  /* 0xff8000003d3d7808 */ /* 0x000fe40007000000 */
[----:B------:R-:W-:Y:S02]  /*3ed0*/  FSEL R107, R107, -INF , !P6 ;  /* 0xff8000006b6b7808 */ /* 0x000fe40007000000 */
[----:B------:R-:W-:Y:S01]  /*3ee0*/  ISETP.GE.AND P6, PT, R14, R13, PT ;  /* 0x0000000d0e00720c */ /* 0x000fe20003fc6270 */
[----:B------:R-:W-:Y:S02]  /*3ef0*/  VIADD R14, R2, 0x60 ;  /* 0x00000060020e7836 */ /* 0x000fe40000000000 */
[----:B------:R-:W-:Y:S01]  /*3f00*/  MUFU.TANH R126, R22 ;  /* 0x00000016007e7308 */ /* 0x000fe20000002400 */
[----:B----4-:R-:W-:-:S07]  /*3f10*/  FMUL.FTZ R15, R21, R3 ;  /* 0x00000003150f7220 */ /* 0x010fce0000410000 */
[----:B------:R4:W-:Y:S01]  /*3f20*/  MUFU.TANH R147, R15 ;  /* 0x0000000f00937308 */ /* 0x0009e20000002400 */
[----:B------:R-:W-:Y:S01]  /*3f30*/  FSEL R60, R60, -INF , !P5 ;  /* 0xff8000003c3c7808 */ /* 0x000fe20006800000 */
[-C--:B------:R-:W-:Y:S01]  /*3f40*/  FMUL.FTZ R16, R16, R3.reuse ;  /* 0x0000000310107220 */ /* 0x080fe20000410000 */
[----:B------:R-:W-:Y:S01]  /*3f50*/  FSEL R106, R106, -INF , !P5 ;  /* 0xff8000006a6a7808 */ /* 0x000fe20006800000 */
[----:B------:R-:W-:Y:S01]  /*3f60*/  FMUL.FTZ R17, R17, R3 ;  /* 0x0000000311117220 */ /* 0x000fe20000410000 */
[----:B------:R-:W-:Y:S01]  /*3f70*/  ISETP.GE.AND P5, PT, R14, R13, PT ;  /* 0x0000000d0e00720c */ /* 0x000fe20003fa6270 */
[----:B------:R-:W-:Y:S02]  /*3f80*/  VIADD R14, R2, 0x61 ;  /* 0x00000061020e7836 */ /* 0x000fe40000000000 */
[----:B----4-:R-:W-:Y:S02]  /*3f90*/  FMUL.FTZ R15, R23, R3 ;  /* 0x00000003170f7220 */ /* 0x010fe40000410000 */
[----:B------:R-:W-:Y:S01]  /*3fa0*/  HMMA.16816.F32 R20, R8, R30, RZ ;  /* 0x0000001e0814723c */ /* 0x000fe200000018ff */
[----:B------:R-:W-:Y:S01]  /*3fb0*/  MUFU.TANH R132, R16 ;  /* 0x0000001000847308 */ /* 0x000fe20000002400 */
[----:B------:R-:W-:Y:S01]  /*3fc0*/  FSEL R59, R59, -INF , !P4 ;  /* 0xff8000003b3b7808 */ /* 0x000fe20006000000 */
[----:B------:R-:W4:Y:S06]  /*3fd0*/  LDSM.16.M88.4 R28, [R165+0x4800] ;  /* 0x00480000a51c783b */ /* 0x000f2c0000000200 */
[----:B------:R1:W3:Y:S01]  /*3fe0*/  MUFU.TANH R136, R15 ;  /* 0x0000000f00887308 */ /* 0x0002e20000002400 */
[----:B------:R-:W-:-:S02]  /*3ff0*/  FSEL R108, R108, -INF , !P4 ;  /* 0xff8000006c6c7808 */ /* 0x000fc40006000000 */
[----:B------:R-:W-:Y:S01]  /*4000*/  ISETP.GE.AND P4, PT, R14, R13, PT ;  /* 0x0000000d0e00720c */ /* 0x000fe20003f86270 */
[----:B------:R-:W-:-:S04]  /*4010*/  VIADD R14, R2, 0x68 ;  /* 0x00000068020e7836 */ /* 0x000fc80000000000 */
[----:B------:R-:W-:Y:S01]  /*4020*/  MUFU.TANH R130, R17 ;  /* 0x0000001100827308 */ /* 0x000fe20000002400 */
[----:B-1----:R-:W-:-:S07]  /*4030*/  FMUL.FTZ R15, R18, R3 ;  /* 0x00000003120f7220 */ /* 0x002fce0000410000 */
[----:B------:R1:W3:Y:S01]  /*4040*/  MUFU.TANH R117, R15 ;  /* 0x0000000f00757308 */ /* 0x0002e20000002400 */
[----:B------:R-:W-:Y:S02]  /*4050*/  FSEL R58, R58, -INF , !P3 ;  /* 0xff8000003a3a7808 */ /* 0x000fe40005800000 */
[----:B------:R-:W-:Y:S02]  /*4060*/  FSEL R109, R109, -INF , !P3 ;  /* 0xff8000006d6d7808 */ /* 0x000fe40005800000 */
[----:B------:R-:W-:Y:S01]  /*4070*/  ISETP.GE.AND P3, PT, R14, R13, PT ;  /* 0x0000000d0e00720c */ /* 0x000fe20003f66270 */
[----:B------:R-:W-:Y:S02]  /*4080*/  VIADD R14, R2, 0x69 ;  /* 0x00000069020e7836 */ /* 0x000fe40000000000 */
[----:B-1----:R-:W-:Y:S02]  /*4090*/  FMUL.FTZ R15, R19, R3 ;  /* 0x00000003130f7220 */ /* 0x002fe40000410000 */
[----:B--2---:R-:W-:Y:S01]  /*40a0*/  HMMA.16816.F32 R16, R8, R24, RZ ;  /* 0x000000180810723c */ /* 0x004fe200000018ff */
[----:B------:R-:W-:-:S02]  /*40b0*/  FSEL R57, R57, -INF , !P2 ;  /* 0xff80000039397808 */ /* 0x000fc40005000000 */
[----:B------:R-:W-:Y:S02]  /*40c0*/  FSEL R111, R111, -INF , !P2 ;  /* 0xff8000006f6f7808 */ /* 0x000fe40005000000 */
[----:B------:R-:W-:-:S03]  /*40d0*/  ISETP.GE.AND P2, PT, R14, R13, PT ;  /* 0x0000000d0e00720c */ /* 0x000fc60003f46270 */
[C---:B------:R-:W-:Y:S01]  /*40e0*/  HMMA.16816.F32 R20, R4.reuse, R38, R20 ;  /* 0x000000260414723c */ /* 0x040fe20000001814 */
[----:B------:R-:W-:Y:S01]  /*40f0*/  VIADD R14, R2, 0x70 ;  /* 0x00000070020e7836 */ /* 0x000fe20000000000 */
[----:B------:R-:W-:Y:S02]  /*4100*/  FSEL R56, R56, -INF , !P1 ;  /* 0xff80000038387808 */ /* 0x000fe40004800000 */
[----:B------:R-:W-:Y:S02]  /*4110*/  FSEL R110, R110, -INF , !P1 ;  /* 0xff8000006e6e7808 */ /* 0x000fe40004800000 */
[----:B------:R-:W-:Y:S02]  /*4120*/  FSEL R54, R54, -INF , !P0 ;  /* 0xff80000036367808 */ /* 0x000fe40004000000 */
[----:B------:R-:W-:Y:S01]  /*4130*/  FSEL R115, R115, -INF , !P0 ;  /* 0xff80000073737808 */ /* 0x000fe20004000000 */
[----:B------:R1:W2:Y:S01]  /*4140*/  MUFU.TANH R114, R15 ;  /* 0x0000000f00727308 */ /* 0x0002a20000002400 */
[-C--:B------:R-:W-:Y:S01]  /*4150*/  ISETP.GE.AND P1, PT, R14, R13.reuse, PT ;  /* 0x0000000d0e00720c */ /* 0x080fe20003f26270 */
[----:B------:R-:W-:Y:S01]  /*4160*/  VIADD R14, R2, 0x71 ;  /* 0x00000071020e7836 */ /* 0x000fe20000000000 */
[----:B------:R-:W-:Y:S01]  /*4170*/  HMMA.16816.F32 R16, R4, R32, R16 ;  /* 0x000000200410723c */ /* 0x000fe20000001810 */
[----:B------:R-:W-:Y:S01]  /*4180*/  FSEL R55, R55, -INF , !P6 ;  /* 0xff80000037377808 */ /* 0x000fe20007000000 */
[----:B------:R-:W3:Y:S02]  /*4190*/  LDSM.16.M88.4 R36, [R167+0x4800] ;  /* 0x00480000a724783b */ /* 0x000ee40000000200 */
[----:B------:R-:W-:-:S02]  /*41a0*/  ISETP.GE.AND P0, PT, R14, R13, PT ;  /* 0x0000000d0e00720c */ /* 0x000fc40003f06270 */
[----:B------:R-:W-:Y:S01]  /*41b0*/  IADD3 R14, PT, PT, R2, 0x78, RZ ;  /* 0x00000078020e7810 */ /* 0x000fe20007ffe0ff */
[-C--:B------:R-:W-:Y:S01]  /*41c0*/  FMUL.FTZ R20, R20, R3.reuse ;  /* 0x0000000314147220 */ /* 0x080fe20000410000 */
[----:B------:R-:W-:Y:S01]  /*41d0*/  FSEL R116, R116, -INF , !P6 ;  /* 0xff80000074747808 */ /* 0x000fe20007000000 */
[----:B------:R-:W-:Y:S01]  /*41e0*/  FMUL.FTZ R22, R22, R3 ;  /* 0x0000000316167220 */ /* 0x000fe20000410000 */
[----:B------:R-:W-:Y:S01]  /*41f0*/  ISETP.GE.AND P6, PT, R14, R13, PT ;  /* 0x0000000d0e00720c */ /* 0x000fe20003fc6270 */
[----:B------:R-:W-:Y:S02]  /*4200*/  VIADD R14, R2, 0x79 ;  /* 0x00000079020e7836 */ /* 0x000fe40000000000 */
[----:B-1----:R-:W-:Y:S01]  /*4210*/  FMUL.FTZ R15, R21, R3 ;  /* 0x00000003150f7220 */ /* 0x002fe20000410000 */
[----:B------:R-:W-:Y:S01]  /*4220*/  MUFU.TANH R113, R20 ;  /* 0x0000001400717308 */ /* 0x000fe20000002400 */
[----:B------:R-:W-:Y:S02]  /*4230*/  FSEL R51, R51, -INF , !P5 ;  /* 0xff80000033337808 */ /* 0x000fe40006800000 */
[----:B------:R-:W-:-:S02]  /*4240*/  FSEL R119, R119, -INF , !P5 ;  /* 0xff80000077777808 */ /* 0x000fc40006800000 */
[----:B------:R-:W-:-:S03]  /*4250*/  ISETP.GE.AND P5, PT, R14, R13, PT ;  /* 0x0000000d0e00720c */ /* 0x000fc60003fa6270 */
[----:B------:R1:W-:Y:S01]  /*4260*/  MUFU.TANH R112, R15 ;  /* 0x0000000f00707308 */ /* 0x0003e20000002400 */
[----:B------:R-:W-:-:S07]  /*4270*/  VIADD R14, R2, 0x80 ;  /* 0x00000080020e7836 */ /* 0x000fce0000000000 */
[----:B------:R4:W-:Y:S01]  /*4280*/  MUFU.TANH R99, R22 ;  /* 0x0000001600637308 */ /* 0x0009e20000002400 */
[----:B------:R-:W-:Y:S01]  /*4290*/  FSEL R50, R50, -INF , !P4 ;  /* 0xff80000032327808 */ /* 0x000fe20006000000 */
[----:B-1----:R-:W-:Y:S01]  /*42a0*/  FMUL.FTZ R15, R23, R3 ;  /* 0x00000003170f7220 */ /* 0x002fe20000410000 */
[----:B------:R-:W-:-:S05]  /*42b0*/  FSEL R118, R118, -INF , !P4 ;  /* 0xff80000076767808 */ /* 0x000fca0006000000 */
[----:B------:R1:W-:Y:S01]  /*42c0*/  MUFU.TANH R66, R15 ;  /* 0x0000000f00427308 */ /* 0x0003e20000002400 */
[----:B----4-:R-:W-:Y:S01]  /*42d0*/  HMMA.16816.F32 R20, R8, R26, RZ ;  /* 0x0000001a0814723c */ /* 0x010fe200000018ff */
[----:B------:R-:W-:Y:S01]  /*42e0*/  ISETP.GE.AND P4, PT, R14, R13, PT ;  /* 0x0000000d0e00720c */ /* 0x000fe20003f86270 */
[----:B------:R-:W-:Y:S01]  /*42f0*/  VIADD R14, R2, 0x81 ;  /* 0x00000081020e7836 */ /* 0x000fe20000000000 */
[----:B------:R-:W-:Y:S01]  /*4300*/  FSEL R48, R48, -INF , !P3 ;  /* 0xff80000030307808 */ /* 0x000fe20005800000 */
[----:B------:R-:W-:Y:S01]  /*4310*/  LDSM.16.M88.4 R24, [R167+0x4c00] ;  /* 0x004c0000a718783b */ /* 0x000fe20000000200 */
[----:B------:R-:W-:Y:S01]  /*4320*/  FSEL R120, R120, -INF , !P3 ;  /* 0xff80000078787808 */ /* 0x000fe20005800000 */
[----:B-1----:R-:W-:-:S04]  /*4330*/  FMUL.FTZ R15, R16, R3 ;  /* 0x00000003100f7220 */ /* 0x002fc80000410000 */
[----:B------:R1:W-:Y:S01]  /*4340*/  MUFU.TANH R98, R15 ;  /* 0x0000000f00627308 */ /* 0x0003e20000002400 */
[----:B------:R-:W-:Y:S01]  /*4350*/  ISETP.GE.AND P3, PT, R14, R13, PT ;  /* 0x0000000d0e00720c */ /* 0x000fe20003f66270 */
[----:B------:R-:W-:Y:S01]  /*4360*/  VIADD R14, R2, 0x88 ;  /* 0x00000088020e7836 */ /* 0x000fe20000000000 */
[----:B------:R-:W-:Y:S02]  /*4370*/  FSEL R49, R49, -INF , !P2 ;  /* 0xff80000031317808 */ /* 0x000fe40005000000 */
[----:B------:R-:W-:-:S05]  /*4380*/  FSEL R121, R121, -INF , !P2 ;  /* 0xff80000079797808 */ /* 0x000fca0005000000 */
[----:B------:R-:W-:Y:S01]  /*4390*/  HMMA.16816.F32 R20, R4, R34, R20 ;  /* 0x000000220414723c */ /* 0x000fe20000001814 */
[----:B------:R-:W-:Y:S01]  /*43a0*/  ISETP.GE.AND P2, PT, R14, R13, PT ;  /* 0x0000000d0e00720c */ /* 0x000fe20003f46270 */
[----:B-1----:R-:W-:Y:S01]  /*43b0*/  FMUL.FTZ R15, R17, R3 ;  /* 0x00000003110f7220 */ /* 0x002fe20000410000 */
[----:B------:R-:W-:Y:S01]  /*43c0*/  FSEL R52, R52, -INF , !P1 ;  /* 0xff80000034347808 */ /* 0x000fe20004800000 */
[----:B------:R-:W1:Y:S01]  /*43d0*/  LDSM.16.M88.4 R32, [R165+0x4c00] ;  /* 0x004c0000a520783b */ /* 0x000e620000000200 */
[----:B------:R-:W-:Y:S01]  /*43e0*/  VIADD R14, R2, 0x89 ;  /* 0x00000089020e7836 */ /* 0x000fe20000000000 */
[----:B------:R4:W-:Y:S01]  /*43f0*/  MUFU.TANH R97, R15 ;  /* 0x0000000f00617308 */ /* 0x0009e20000002400 */
[----:B------:R-:W-:Y:S01]  /*4400*/  FSEL R123, R123, -INF , !P1 ;  /* 0xff8000007b7b7808 */ /* 0x000fe20004800000 */
[----:B------:R-:W-:-:S04]  /*4410*/  DEPBAR.LE SB0, 0x0 ;  /* 0x000080000000791a */ /* 0x000fc80000000000 */
[----:B------:R-:W-:Y:S01]  /*4420*/  ISETP.GE.AND P1, PT, R14, R13, PT ;  /* 0x0000000d0e00720c */ /* 0x000fe20003f26270 */
[----:B----4-:R-:W-:-:S04]  /*4430*/  FMUL.FTZ R15, R18, R3 ;  /* 0x00000003120f7220 */ /* 0x010fc80000410000 */
[----:B------:R4:W2:Y:S01]  /*4440*/  MUFU.TANH R80, R15 ;  /* 0x0000000f00507308 */ /* 0x0008a20000002400 */
[----:B------:R-:W-:Y:S01]  /*4450*/  VIADD R14, R2, 0x90 ;  /* 0x00000090020e7836 */ /* 0x000fe20000000000 */
[----:B------:R-:W-:Y:S02]  /*4460*/  FSEL R53, R53, -INF , !P0 ;  /* 0xff80000035357808 */ /* 0x000fe40004000000 */
[----:B------:R-:W-:Y:S01]  /*4470*/  FSEL R122, R122, -INF , !P0 ;  /* 0xff8000007a7a7808 */ /* 0x000fe20004000000 */
[----:B----4-:R-:W-:Y:S02]  /*4480*/  FMUL.FTZ R15, R19, R3 ;  /* 0x00000003130f7220 */ /* 0x010fe40000410000 */
[----:B------:R-:W-:Y:S01]  /*4490*/  HMMA.16816.F32 R16, R8, R28, RZ ;  /* 0x0000001c0810723c */ /* 0x000fe200000018ff */
[----:B------:R-:W-:Y:S01]  /*44a0*/  ISETP.GE.AND P0, PT, R14, R13, PT ;  /* 0x0000000d0e00720c */ /* 0x000fe20003f06270 */
[----:B------:R-:W-:Y:S01]  /*44b0*/  VIADD R14, R2, 0x91 ;  /* 0x00000091020e7836 */ /* 0x000fe20000000000 */
[----:B------:R-:W-:-:S02]  /*44c0*/  FSEL R46, R46, -INF , !P6 ;  /* 0xff8000002e2e7808 */ /* 0x000fc40007000000 */
[----:B------:R-:W-:Y:S01]  /*44d0*/  FSEL R124, R124, -INF , !P6 ;  /* 0xff8000007c7c7808 */ /* 0x000fe20007000000 */
[----:B------:R4:W2:Y:S01]  /*44e0*/  MUFU.TANH R84, R15 ;  /* 0x0000000f00547308 */ /* 0x0008a20000002400 */
[-C--:B------:R-:W-:Y:S01]  /*44f0*/  ISETP.GE.AND P6, PT, R14, R13.reuse, PT ;  /* 0x0000000d0e00720c */ /* 0x080fe20003fc6270 */
[----:B------:R-:W-:Y:S01]  /*4500*/  VIADD R14, R2, 0x98 ;  /* 0x00000098020e7836 */ /* 0x000fe20000000000 */
[----:B------:R-:W-:Y:S02]  /*4510*/  FSEL R45, R45, -INF , !P5 ;  /* 0xff8000002d2d7808 */ /* 0x000fe40006800000 */
[----:B------:R-:W-:Y:S02]  /*4520*/  FSEL R125, R125, -INF , !P5 ;  /* 0xff8000007d7d7808 */ /* 0x000fe40006800000 */
[----:B------:R-:W-:Y:S02]  /*4530*/  ISETP.GE.AND P5, PT, R14, R13, PT ;  /* 0x0000000d0e00720c */ /* 0x000fe40003fa6270 */
[----:B------:R-:W-:-:S05]  /*4540*/  IADD3 R14, PT, PT, R2, 0x99, RZ ;  /* 0x00000099020e7810 */ /* 0x000fca0007ffe0ff */
[----:B---3--:R-:W-:Y:S01]  /*4550*/  HMMA.16816.F32 R16, R4, R36, R16 ;  /* 0x000000240410723c */ /* 0x008fe20000001810 */
[----:B----4-:R-:W-:-:S04]  /*4560*/  FMUL.FTZ R15, R20, R3 ;  /* 0x00000003140f7220 */ /* 0x010fc80000410000 */
[----:B------:R3:W-:Y:S01]  /*4570*/  MUFU.TANH R86, R15 ;  /* 0x0000000f00567308 */ /* 0x0007e20000002400 */
[----:B------:R-:W-:Y:S02]  /*4580*/  FSEL R42, R44, -INF , !P4 ;  /* 0xff8000002c2a7808 */ /* 0x000fe40006000000 */
[----:B------:R-:W-:Y:S02]  /*4590*/  FSEL R128, R128, -INF , !P4 ;  /* 0xff80000080807808 */ /* 0x000fe40006000000 */
[----:B------:R-:W-:Y:S01]  /*45a0*/  ISETP.GE.AND P4, PT, R14, R13, PT ;  /* 0x0000000d0e00720c */ /* 0x000fe20003f86270 */
[----:B------:R-:W-:Y:S01]  /*45b0*/  VIADD R14, R2, 0xa0 ;  /* 0x000000a0020e7836 */ /* 0x000fe20000000000 */
[----:B------:R-:W-:Y:S01]  /*45c0*/  FSEL R44, R79, -INF , !P3 ;  /* 0xff8000004f2c7808 */ /* 0x000fe20005800000 */
[----:B---3--:R-:W-:-:S04]  /*45d0*/  FMUL.FTZ R15, R21, R3 ;  /* 0x00000003150f7220 */ /* 0x008fc80000410000 */
[----:B------:R3:W-:Y:S01]  /*45e0*/  MUFU.TANH R85, R15 ;  /* 0x0000000f00557308 */ /* 0x0007e20000002400 */
[----:B------:R-:W-:Y:S02]  /*45f0*/  FSEL R127, R127, -INF , !P3 ;  /* 0xff8000007f7f7808 */ /* 0x000fe40005800000 */
        /* <DEDUP_REMOVED lines=9> */
[----:B------:R-:W-:Y:S01]  /*4690*/  FSEL R131, R157, -INF , !P1 ;  /* 0xff8000009d837808 */ /* 0x000fe20004800000 */
[----:B---3--:R-:W-:-:S04]  /*46a0*/  FMUL.FTZ R15, R23, R3 ;  /* 0x00000003170f7220 */ /* 0x008fc80000410000 */
[----:B------:R3:W-:Y:S01]  /*46b0*/  MUFU.TANH R82, R15 ;  /* 0x0000000f00527308 */ /* 0x0007e20000002400 */
[----:B------:R-:W-:Y:S01]  /*46c0*/  HMMA.16816.F32 R20, R8, R30, RZ ;  /* 0x0000001e0814723c */ /* 0x000fe200000018ff */
[----:B------:R-:W-:Y:S01]  /*46d0*/  ISETP.GE.AND P1, PT, R14, R13, PT ;  /* 0x0000000d0e00720c */ /* 0x000fe20003f26270 */
[----:B------:R-:W-:Y:S01]  /*46e0*/  VIADD R14, R2, 0xa9 ;  /* 0x000000a9020e7836 */ /* 0x000fe20000000000 */
[----:B------:R-:W-:Y:S01]  /*46f0*/  FSEL R41, R133, -INF , !P0 ;  /* 0xff80000085297808 */ /* 0x000fe20004000000 */
[----:B---3--:R-:W-:-:S04]  /*4700*/  FMUL.FTZ R15, R16, R3 ;  /* 0x00000003100f7220 */ /* 0x008fc80000410000 */
[----:B------:R3:W4:Y:S01]  /*4710*/  MUFU.TANH R81, R15 ;  /* 0x0000000f00517308 */ /* 0x0007220000002400 */
[----:B------:R-:W-:Y:S02]  /*4720*/  FSEL R137, R137, -INF , !P0 ;  /* 0xff80000089897808 */ /* 0x000fe40004000000 */
[----:B------:R-:W-:Y:S01]  /*4730*/  ISETP.GE.AND P0, PT, R14, R13, PT ;  /* 0x0000000d0e00720c */ /* 0x000fe20003f06270 */
[----:B------:R-:W-:Y:S02]  /*4740*/  VIADD R14, R2, 0xb0 ;  /* 0x000000b0020e7836 */ /* 0x000fe40000000000 */
[----:B---3--:R-:W-:-:S04]  /*4750*/  FMUL.FTZ R15, R17, R3 ;  /* 0x00000003110f7220 */ /* 0x008fc80000410000 */
[----:B------:R3:W-:Y:S01]  /*4760*/  MUFU.TANH R79, R15 ;  /* 0x0000000f004f7308 */ /* 0x0007e20000002400 */
[----:B------:R-:W-:Y:S02]  /*4770*/  FSEL R40, R155, -INF , !P6 ;  /* 0xff8000009b287808 */ /* 0x000fe40007000000 */
[----:B------:R-:W-:Y:S02]  /*4780*/  FSEL R133, R158, -INF , !P6 ;  /* 0xff8000009e857808 */ /* 0x000fe40007000000 */
[----:B------:R-:W-:Y:S01]  /*4790*/  ISETP.GE.AND P6, PT, R14, R13, PT ;  /* 0x0000000d0e00720c */ /* 0x000fe20003fc6270 */
[----:B------:R-:W-:Y:S02]  /*47a0*/  VIADD R14, R2, 0xb1 ;  /* 0x000000b1020e7836 */ /* 0x000fe40000000000 */
[----:B---3--:R-:W-:-:S04]  /*47b0*/  FMUL.FTZ R15, R18, R3 ;  /* 0x00000003120f7220 */ /* 0x008fc80000410000 */
[----:B------:R3:W-:Y:S01]  /*47c0*/  MUFU.TANH R29, R15 ;  /* 0x0000000f001d7308 */ /* 0x0007e20000002400 */
[----:B------:R-:W-:Y:S01]  /*47d0*/  HMMA.16816.F32 R20, R4, R38, R20 ;  /* 0x000000260414723c */ /* 0x000fe20000001814 */
[----:B------:R-:W-:Y:S02]  /*47e0*/  FSEL R39, R138, -INF , !P5 ;  /* 0xff8000008a277808 */ /* 0x000fe40006800000 */
[----:B------:R-:W-:Y:S02]  /*47f0*/  FSEL R138, R156, -INF , !P5 ;  /* 0xff8000009c8a7808 */ /* 0x000fe40006800000 */
[----:B------:R-:W-:Y:S01]  /*4800*/  ISETP.GE.AND P5, PT, R14, R13, PT ;  /* 0x0000000d0e00720c */ /* 0x000fe20003fa6270 */
[----:B---3--:R-:W-:Y:S02]  /*4810*/  FMUL.FTZ R15, R19, R3 ;  /* 0x00000003130f7220 */ /* 0x008fe40000410000 */
[----:B-1----:R-:W-:Y:S01]  /*4820*/  HMMA.16816.F32 R16, R8, R32, RZ ;  /* 0x000000200810723c */ /* 0x002fe200000018ff */
[----:B------:R-:W-:Y:S01]  /*4830*/  VIADD R14, R2, 0xb8 ;  /* 0x000000b8020e7836 */ /* 0x000fe20000000000 */
[----:B------:R-:W-:-:S02]  /*4840*/  FSEL R38, R139, -INF , !P4 ;  /* 0xff8000008b267808 */ /* 0x000fc40006000000 */
[----:B------:R-:W-:-:S04]  /*4850*/  FSEL R139, R154, -INF , !P4 ;  /* 0xff8000009a8b7808 */ /* 0x000fc80006000000 */
[----:B------:R-:W-:Y:S01]  /*4860*/  HMMA.16816.F32 R8, R8, R34, RZ ;  /* 0x000000220808723c */ /* 0x000fe200000018ff */
[-C--:B------:R-:W-:Y:S01]  /*4870*/  ISETP.GE.AND P4, PT, R14, R13.reuse, PT ;  /* 0x0000000d0e00720c */ /* 0x080fe20003f86270 */
[----:B------:R-:W-:Y:S01]  /*4880*/  VIADD R14, R2, 0xb9 ;  /* 0x000000b9020e7836 */ /* 0x000fe20000000000 */
[----:B------:R-:W-:Y:S02]  /*4890*/  FSEL R37, R140, -INF , !P3 ;  /* 0xff8000008c257808 */ /* 0x000fe40005800000 */
[----:B------:R-:W-:Y:S02]  /*48a0*/  FSEL R141, R141, -INF , !P3 ;  /* 0xff8000008d8d7808 */ /* 0x000fe40005800000 */
[----:B------:R-:W-:Y:S02]  /*48b0*/  ISETP.GE.AND P3, PT, R14, R13, PT ;  /* 0x0000000d0e00720c */ /* 0x000fe40003f66270 */
[----:B------:R-:W-:-:S03]  /*48c0*/  IADD3 R14, PT, PT, R2, 0xc0, RZ ;  /* 0x000000c0020e7810 */ /* 0x000fc60007ffe0ff */
[C---:B------:R-:W-:Y:S01]  /*48d0*/  HMMA.16816.F32 R16, R4.reuse, R24, R16 ;  /* 0x000000180410723c */ /* 0x040fe20000001810 */
[----:B------:R-:W-:Y:S02]  /*48e0*/  FSEL R36, R150, -INF , !P2 ;  /* 0xff80000096247808 */ /* 0x000fe40005000000 */
[----:B------:R-:W-:Y:S02]  /*48f0*/  FSEL R140, R153, -INF , !P2 ;  /* 0xff800000998c7808 */ /* 0x000fe40005000000 */
[-C--:B------:R-:W-:Y:S01]  /*4900*/  ISETP.GE.AND P2, PT, R14, R13.reuse, PT ;  /* 0x0000000d0e00720c */ /* 0x080fe20003f46270 */
[----:B------:R-:W-:Y:S01]  /*4910*/  VIADD R14, R2, 0xc1 ;  /* 0x000000c1020e7836 */ /* 0x000fe20000000000 */
[----:B------:R-:W-:Y:S01]  /*4920*/  FSEL R33, R142, -INF , !P1 ;  /* 0xff8000008e217808 */ /* 0x000fe20004800000 */
[----:B------:R-:W-:Y:S01]  /*4930*/  HMMA.16816.F32 R4, R4, R26, R8 ;  /* 0x0000001a0404723c */ /* 0x000fe20000001808 */
[----:B------:R-:W-:Y:S02]  /*4940*/  FSEL R142, R151, -INF , !P1 ;  /* 0xff800000978e7808 */ /* 0x000fe40004800000 */
[----:B------:R-:W-:Y:S01]  /*4950*/  ISETP.GE.AND P1, PT, R14, R13, PT ;  /* 0x0000000d0e00720c */ /* 0x000fe20003f26270 */
[C---:B------:R-:W-:Y:S01]  /*4960*/  VIADD R14, R2.reuse, 0xc8 ;  /* 0x000000c8020e7836 */ /* 0x040fe20000000000 */
[----:B------:R-:W-:Y:S01]  /*4970*/  FSEL R32, R143, -INF , !P0 ;  /* 0xff8000008f207808 */ /* 0x000fe20004000000 */
[----:B------:R-:W-:Y:S01]  /*4980*/  VIADD R8, R2, 0xd8 ;  /* 0x000000d802087836 */ /* 0x000fe20000000000 */
[----:B------:R-:W-:-:S02]  /*4990*/  FSEL R143, R152, -INF , !P0 ;  /* 0xff800000988f7808 */ /* 0x000fc40004000000 */
[----:B------:R-:W-:Y:S01]  /*49a0*/  ISETP.GE.AND P0, PT, R14, R13, PT ;  /* 0x0000000d0e00720c */ /* 0x000fe20003f06270 */
[----:B------:R-:W-:Y:S02]  /*49b0*/  VIADD R14, R2, 0xc9 ;  /* 0x000000c9020e7836 */ /* 0x000fe40000000000 */
[----:B------:R-:W-:Y:S01]  /*49c0*/  FMUL.FTZ R9, R17, R3 ;  /* 0x0000000311097220 */ /* 0x000fe20000410000 */
[----:B------:R-:W-:Y:S02]  /*49d0*/  FSEL R24, R136, -INF , !P3 ;  /* 0xff80000088187808 */ /* 0x000fe40005800000 */
[----:B------:R-:W-:Y:S02]  /*49e0*/  FSEL R147, R147, -INF , !P3 ;  /* 0xff80000093937808 */ /* 0x000fe40005800000 */
[----:B------:R-:W-:Y:S01]  /*49f0*/  ISETP.GE.AND P3, PT, R8, R13, PT ;  /* 0x0000000d0800720c */ /* 0x000fe20003f66270 */
[----:B------:R-:W-:Y:S01]  /*4a00*/  VIADD R8, R2, 0xd9 ;  /* 0x000000d902087836 */ /* 0x000fe20000000000 */
[----:B------:R-:W-:Y:S01]  /*4a10*/  FSEL R31, R146, -INF , !P6 ;  /* 0xff800000921f7808 */ /* 0x000fe20007000000 */
[----:B------:R1:W-:Y:S01]  /*4a20*/  MUFU.TANH R11, R9 ;  /* 0x00000009000b7308 */ /* 0x0003e20000002400 */
[----:B------:R-:W-:-:S02]  /*4a30*/  FSEL R146, R149, -INF , !P6 ;  /* 0xff80000095927808 */ /* 0x000fc40007000000 */
[-C--:B------:R-:W-:Y:S01]  /*4a40*/  ISETP.GE.AND P6, PT, R14, R13.reuse, PT ;  /* 0x0000000d0e00720c */ /* 0x080fe20003fc6270 */
[----:B------:R-:W-:Y:S01]  /*4a50*/  VIADD R14, R2, 0xd0 ;  /* 0x000000d0020e7836 */ /* 0x000fe20000000000 */
[----:B------:R-:W-:Y:S02]  /*4a60*/  FSEL R17, R117, -INF , !P2 ;  /* 0xff80000075117808 */ /* 0x000fe40005000000 */
[----:B------:R-:W-:Y:S01]  /*4a70*/  FSEL R132, R132, -INF , !P2 ;  /* 0xff80000084847808 */ /* 0x000fe20005000000 */
[----:B------:R3:W4:Y:S01]  /*4a80*/  MUFU.TANH R28, R15 ;  /* 0x0000000f001c7308 */ /* 0x0007220000002400 */
[----:B------:R-:W-:Y:S01]  /*4a90*/  ISETP.GE.AND P2, PT, R8, R13, PT ;  /* 0x0000000d0800720c */ /* 0x000fe20003f46270 */
[----:B------:R-:W-:Y:S01]  /*4aa0*/  VIADD R8, R2, 0xe0 ;  /* 0x000000e002087836 */ /* 0x000fe20000000000 */
[----:B------:R-:W-:Y:S01]  /*4ab0*/  FSEL R30, R144, -INF , !P5 ;  /* 0xff800000901e7808 */ /* 0x000fe20006800000 */
[----:B-1----:R-:W-:Y:S01]  /*4ac0*/  FMUL.FTZ R9, R19, R3 ;  /* 0x0000000313097220 */ /* 0x002fe20000410000 */
[----:B------:R-:W-:-:S03]  /*4ad0*/  FSEL R144, R148, -INF , !P5 ;  /* 0xff80000094907808 */ /* 0x000fc60006800000 */
[----:B------:R1:W-:Y:S01]  /*4ae0*/  MUFU.TANH R10, R9 ;  /* 0x00000009000a7308 */ /* 0x0003e20000002400 */
[----:B------:R-:W-:Y:S01]  /*4af0*/  ISETP.GE.AND P5, PT, R14, R13, PT ;  /* 0x0000000d0e00720c */ /* 0x000fe20003fa6270 */
[----:B------:R-:W-:Y:S01]  /*4b00*/  VIADD R14, R2, 0xd1 ;  /* 0x000000d1020e7836 */ /* 0x000fe20000000000 */
[----:B------:R-:W-:Y:S01]  /*4b10*/  FSEL R130, R130, -INF , !P1 ;  /* 0xff80000082827808 */ /* 0x000fe20004800000 */
[-C--:B---3--:R-:W-:Y:S01]  /*4b20*/  FMUL.FTZ R15, R20, R3.reuse ;  /* 0x00000003140f7220 */ /* 0x088fe20000410000 */
[----:B--2---:R-:W-:Y:S01]  /*4b30*/  FSEL R20, R114, -INF , !P1 ;  /* 0xff80000072147808 */ /* 0x004fe20004800000 */
[----:B------:R-:W-:Y:S01]  /*4b40*/  FMUL.FTZ R21, R21, R3 ;  /* 0x0000000315157220 */ /* 0x000fe20000410000 */
[----:B------:R-:W-:Y:S01]  /*4b50*/  ISETP.GE.AND P1, PT, R8, R13, PT ;  /* 0x0000000d0800720c */ /* 0x000fe20003f26270 */
[-C--:B------:R-:W-:Y:S01]  /*4b60*/  FMUL.FTZ R22, R22, R3.reuse ;  /* 0x0000000316167220 */ /* 0x080fe20000410000 */
[-C--:B------:R-:W-:Y:S01]  /*4b70*/  FMUL.FTZ R23, R23, R3.reuse ;  /* 0x0000000317177220 */ /* 0x080fe20000410000 */
[-C--:B------:R-:W-:Y:S01]  /*4b80*/  FMUL.FTZ R16, R16, R3.reuse ;  /* 0x0000000310107220 */ /* 0x080fe20000410000 */
[-C--:B------:R-:W-:Y:S01]  /*4b90*/  FMUL.FTZ R18, R18, R3.reuse ;  /* 0x0000000312127220 */ /* 0x080fe20000410000 */
[----:B------:R-:W-:Y:S01]  /*4ba0*/  IADD3 R8, PT, PT, R2, 0xe1, RZ ;  /* 0x000000e102087810 */ /* 0x000fe20007ffe0ff */
[-C--:B-1----:R-:W-:Y:S01]  /*4bb0*/  FMUL.FTZ R9, R4, R3.reuse ;  /* 0x0000000304097220 */ /* 0x082fe20000410000 */
[----:B------:R-:W-:Y:S01]  /*4bc0*/  VIADD R4, R2, 0xe9 ;  /* 0x000000e902047836 */ /* 0x000fe20000000000 */
[----:B------:R-:W-:Y:S01]  /*4bd0*/  FSEL R80, R80, -INF , !P5 ;  /* 0xff80000050507808 */ /* 0x000fe20006800000 */
[-C--:B------:R-:W-:Y:S01]  /*4be0*/  FMUL.FTZ R6, R6, R3.reuse ;  /* 0x0000000306067220 */ /* 0x080fe20000410000 */
[----:B------:R-:W-:Y:S01]  /*4bf0*/  FSEL R98, R98, -INF , !P5 ;  /* 0xff80000062627808 */ /* 0x000fe20006800000 */
[-C--:B------:R-:W-:Y:S01]  /*4c00*/  FMUL.FTZ R5, R5, R3.reuse ;  /* 0x0000000305057220 */ /* 0x080fe20000410000 */
[----:B------:R-:W-:Y:S01]  /*4c10*/  FSEL R25, R126, -INF , !P4 ;  /* 0xff8000007e197808 */ /* 0x000fe20006000000 */
[----:B------:R-:W-:Y:S01]  /*4c20*/  FMUL.FTZ R3, R7, R3 ;  /* 0x0000000307037220 */ /* 0x000fe20000410000 */
[----:B------:R-:W-:-:S02]  /*4c30*/  FSEL R145, R145, -INF , !P4 ;  /* 0xff80000091917808 */ /* 0x000fc40006000000 */
[-C--:B------:R-:W-:Y:S01]  /*4c40*/  ISETP.GE.AND P5, PT, R4, R13.reuse, PT ;  /* 0x0000000d0400720c */ /* 0x080fe20003fa6270 */
[----:B------:R-:W-:Y:S01]  /*4c50*/  VIADD R4, R2, 0xf0 ;  /* 0x000000f002047836 */ /* 0x000fe20000000000 */
[-C--:B------:R-:W-:Y:S02]  /*4c60*/  ISETP.GE.AND P4, PT, R14, R13.reuse, PT ;  /* 0x0000000d0e00720c */ /* 0x080fe40003f86270 */
[----:B------:R-:W-:Y:S02]  /*4c70*/  FSEL R26, R99, -INF , !P0 ;  /* 0xff800000631a7808 */ /* 0x000fe40004000000 */
[----:B------:R-:W-:Y:S02]  /*4c80*/  FSEL R113, R113, -INF , !P0 ;  /* 0xff80000071717808 */ /* 0x000fe40004000000 */
[----:B------:R-:W-:Y:S01]  /*4c90*/  ISETP.GE.AND P0, PT, R8, R13, PT ;  /* 0x0000000d0800720c */ /* 0x000fe20003f06270 */
[----:B------:R-:W-:Y:S01]  /*4ca0*/  MUFU.TANH R15, R15 ;  /* 0x0000000f000f7308 */ /* 0x000fe20000002400 */
[----:B------:R-:W-:-:S02]  /*4cb0*/  FSEL R84, R84, -INF , !P4 ;  /* 0xff80000054547808 */ /* 0x000fc40006000000 */
[----:B------:R-:W-:Y:S02]  /*4cc0*/  FSEL R99, R97, -INF , !P4 ;  /* 0xff80000061637808 */ /* 0x000fe40006000000 */
[----:B------:R-:W-:Y:S01]  /*4cd0*/  ISETP.GE.AND P4, PT, R4, R13, PT ;  /* 0x0000000d0400720c */ /* 0x000fe20003f86270 */
[----:B------:R-:W-:Y:S01]  /*4ce0*/  VIADD R4, R2, 0xf1 ;  /* 0x000000f102047836 */ /* 0x000fe20000000000 */
[----:B----4-:R-:W-:Y:S01]  /*4cf0*/  FSEL R136, R81, -INF , !P1 ;  /* 0xff80000051887808 */ /* 0x010fe20004800000 */
[----:B------:R-:W-:Y:S01]  /*4d00*/  MUFU.TANH R21, R21 ;  /* 0x0000001500157308 */ /* 0x000fe20000002400 */
[----:B------:R-:W-:Y:S02]  /*4d10*/  FSEL R81, R28, -INF , !P0 ;  /* 0xff8000001c517808 */ /* 0x000fe40004000000 */
[----:B------:R-:W-:Y:S02]  /*4d20*/  FSEL R148, R79, -INF , !P0 ;  /* 0xff8000004f947808 */ /* 0x000fe40004000000 */
[----:B------:R-:W-:-:S03]  /*4d30*/  ISETP.GT.AND P0, PT, R230, R231, PT ;  /* 0x000000e7e600720c */ /* 0x000fc60003f04270 */
[----:B------:R-:W1:Y:S01]  /*4d40*/  MUFU.TANH R22, R22 ;  /* 0x0000001600167308 */ /* 0x000e620000002400 */
[----:B------:R-:W-:Y:S02]  /*4d50*/  FSEL R83, R83, -INF , !P3 ;  /* 0xff80000053537808 */ /* 0x000fe40005800000 */
[----:B------:R-:W-:-:S05]  /*4d60*/  FSEL R117, R86, -INF , !P3 ;  /* 0xff80000056757808 */ /* 0x000fca0005800000 */
[----:B------:R-:W2:Y:S01]  /*4d70*/  MUFU.TANH R23, R23 ;  /* 0x0000001700177308 */ /* 0x000ea20000002400 */
[----:B------:R-:W-:-:S07]  /*4d80*/  ISETP.GE.AND P3, PT, R4, R13, PT ;  /* 0x0000000d0400720c */ /* 0x000fce0003f66270 */
[----:B------:R-:W-:Y:S01]  /*4d90*/  MUFU.TANH R16, R16 ;  /* 0x0000001000107308 */ /* 0x000fe20000002400 */
[----:B------:R-:W-:-:S07]  /*4da0*/  VIADD R8, R2, 0xe8 ;  /* 0x000000e802087836 */ /* 0x000fce0000000000 */
[----:B------:R-:W3:Y:S01]  /*4db0*/  MUFU.TANH R18, R18 ;  /* 0x0000001200127308 */ /* 0x000ee20000002400 */
[----:B------:R-:W-:-:S07]  /*4dc0*/  VIADD R4, R2, 0xf8 ;  /* 0x000000f802047836 */ /* 0x000fce0000000000 */
[----:B------:R-:W-:Y:S08]  /*4dd0*/  MUFU.TANH R9, R9 ;  /* 0x0000000900097308 */ /* 0x000ff00000002400 */
[----:B------:R-:W4:Y:S08]  /*4de0*/  MUFU.TANH R6, R6 ;  /* 0x0000000600067308 */ /* 0x000f300000002400 */
[----:B------:R-:W-:Y:S08]  /*4df0*/  MUFU.TANH R5, R5 ;  /* 0x0000000500057308 */ /* 0x000ff00000002400 */
[----:B------:R-:W4:Y:S01]  /*4e00*/  MUFU.TANH R3, R3 ;  /* 0x0000000300037308 */ /* 0x000f220000002400 */
[----:B------:R-:W-:Y:S01]  /*4e10*/  VIADD R2, R2, 0xf9 ;  /* 0x000000f902027836 */ /* 0x000fe20000000000 */
[----:B------:R-:W-:-:S02]  /*4e20*/  LOP3.LUT R189, R189, R188, RZ, 0x3c, !PT ;  /* 0x000000bcbdbd7212 */ /* 0x000fc400078e3cff */
[----:B------:R-:W-:Y:S02]  /*4e30*/  FSEL R126, R85, -INF , !P2 ;  /* 0xff800000557e7808 */ /* 0x000fe40005000000 */
[----:B------:R-:W-:Y:S02]  /*4e40*/  FSEL R66, R66, -INF , !P6 ;  /* 0xff80000042427808 */ /* 0x000fe40007000000 */
[----:B------:R-:W-:Y:S02]  /*4e50*/  FSEL R112, R112, -INF , !P6 ;  /* 0xff80000070707808 */ /* 0x000fe40007000000 */
[----:B------:R-:W-:Y:S02]  /*4e60*/  FSEL R82, R82, -INF , !P2 ;  /* 0xff80000052527808 */ /* 0x000fe40005000000 */
[----:B------:R-:W-:Y:S01]  /*4e70*/  FSEL R85, R29, -INF , !P1 ;  /* 0xff8000001d557808 */ /* 0x000fe20004800000 */
[----:B------:R-:W-:Y:S01]  /*4e80*/  BSSY.RECONVERGENT B1, `(.L_x_628) ;  /* 0x000007e000017945 */ /* 0x000fe20003800200 */
[----:B------:R-:W-:-:S02]  /*4e90*/  ISETP.GE.AND P6, PT, R8, R13, PT ;  /* 0x0000000d0800720c */ /* 0x000fc40003fc6270 */
[-C--:B------:R-:W-:Y:S02]  /*4ea0*/  ISETP.GE.AND P2, PT, R4, R13.reuse, PT ;  /* 0x0000000d0400720c */ /* 0x080fe40003f46270 */
[----:B------:R-:W-:Y:S02]  /*4eb0*/  ISETP.GE.AND P1, PT, R2, R13, PT ;  /* 0x0000000d0200720c */ /* 0x000fe40003f26270 */
[----:B------:R-:W-:Y:S02]  /*4ec0*/  LOP3.LUT R188, R189, R188, RZ, 0x3c, !PT ;  /* 0x000000bcbdbc7212 */ /* 0x000fe400078e3cff */
[----:B------:R-:W-:Y:S02]  /*4ed0*/  LOP3.LUT R19, R243, 0x1, RZ, 0xc0, !PT ;  /* 0x00000001f3137812 */ /* 0x000fe400078ec0ff */
[----:B-1----:R-:W-:Y:S02]  /*4ee0*/  FSEL R79, R22, -INF , !P6 ;  /* 0xff800000164f7808 */ /* 0x002fe40007000000 */
[----:B------:R-:W-:-:S02]  /*4ef0*/  FSEL R149, R15, -INF , !P6 ;  /* 0xff8000000f957808 */ /* 0x000fc40007000000 */
[----:B--2---:R-:W-:Y:S02]  /*4f00*/  FSEL R23, R23, -INF , !P5 ;  /* 0xff80000017177808 */ /* 0x004fe40006800000 */
[----:B------:R-:W-:Y:S02]  /*4f10*/  FSEL R150, R21, -INF , !P5 ;  /* 0xff80000015967808 */ /* 0x000fe40006800000 */
[----:B---3--:R-:W-:Y:S02]  /*4f20*/  FSEL R86, R18, -INF , !P4 ;  /* 0xff80000012567808 */ /* 0x008fe40006000000 */
[----:B------:R-:W-:Y:S02]  /*4f30*/  FSEL R151, R16, -INF , !P4 ;  /* 0xff80000010977808 */ /* 0x000fe40006000000 */
[----:B------:R-:W-:Y:S02]  /*4f40*/  FSEL R97, R10, -INF , !P3 ;  /* 0xff8000000a617808 */ /* 0x000fe40005800000 */
[----:B------:R-:W-:-:S02]  /*4f50*/  FSEL R152, R11, -INF , !P3 ;  /* 0xff8000000b987808 */ /* 0x000fc40005800000 */
[----:B----4-:R-:W-:Y:S02]  /*4f60*/  FSEL R114, R6, -INF , !P2 ;  /* 0xff80000006727808 */ /* 0x010fe40005000000 */
        /* <DEDUP_REMOVED lines=19> */
.L_x_631:
[----:B------:R-:W2:Y:S01]  /*50a0*/  LD.E R3, desc[UR4][R134.64+0x170] ;  /* 0x0001700486037980 */ /* 0x000ea2000c101900 */
[----:B------:R-:W-:Y:S02]  /*50b0*/  IADD3 R9, PT, PT, R171, -0x100, RZ ;  /* 0xffffff00ab097810 */ /* 0x000fe40007ffe0ff */
        /* <DEDUP_REMOVED lines=9> */
[----:B------:R-:W-:Y:S02]  /*5150*/  IMAD R6, R4, R2, RZ ;  /* 0x0000000204067224 */ /* 0x000fe400078e02ff */
[----:B------:R-:W-:-:S04]  /*5160*/  IMAD.MOV.U32 R4, RZ, RZ, RZ ;  /* 0x000000ffff047224 */ /* 0x000fc800078e00ff */
[----:B------:R-:W-:-:S04]  /*5170*/  IMAD.HI.U32 R5, R5, R6, R4 ;  /* 0x0000000605057227 */ /* 0x000fc800078e0004 */
[----:B------:R-:W-:Y:S01]  /*5180*/  IMAD.MOV.U32 R6, RZ, RZ, R7 ;  /* 0x000000ffff067224 */ /* 0x000fe200078e0007 */
[----:B------:R-:W-:-:S03]  /*5190*/  IADD3 R7, PT, PT, RZ, -R10, RZ ;  /* 0x8000000aff077210 */ /* 0x000fc60007ffe0ff */
[----:B------:R-:W-:-:S04]  /*51a0*/  IMAD.HI.U32 R4, R5, R6, RZ ;  /* 0x0000000605047227 */ /* 0x000fc800078e00ff */
[----:B------:R-:W-:-:S04]  /*51b0*/  IMAD.HI.U32 R5, R5, R8, RZ ;  /* 0x0000000805057227 */ /* 0x000fc800078e00ff */
[-C--:B------:R-:W-:Y:S02]  /*51c0*/  IMAD R6, R4, R7.reuse, R6 ;  /* 0x0000000704067224 */ /* 0x080fe400078e0206 */
[----:B------:R-:W-:-:S03]  /*51d0*/  IMAD R7, R5, R7, R8 ;  /* 0x0000000705077224 */ /* 0x000fc600078e0208 */
[C---:B------:R-:W-:Y:S02]  /*51e0*/  ISETP.GT.U32.AND P1, PT, R2.reuse, R6, PT ;  /* 0x000000060200720c */ /* 0x040fe40003f24070 */
[----:B------:R-:W-:-:S11]  /*51f0*/  ISETP.GT.U32.AND P3, PT, R2, R7, PT ;  /* 0x000000070200720c */ /* 0x000fd60003f64070 */
[----:B------:R-:W-:Y:S02]  /*5200*/  @!P1 IMAD.IADD R6, R6, 0x1, -R2 ;  /* 0x0000000106069824 */ /* 0x000fe400078e0a02 */
[-C--:B------:R-:W-:Y:S01]  /*5210*/  @!P3 IADD3 R7, PT, PT, R7, -R2.reuse, RZ ;  /* 0x800000020707b210 */ /* 0x080fe20007ffe0ff */
[----:B------:R-:W-:Y:S01]  /*5220*/  @!P1 VIADD R4, R4, 0x1 ;  /* 0x0000000104049836 */ /* 0x000fe20000000000 */
[----:B------:R-:W-:Y:S02]  /*5230*/  @!P3 IADD3 R5, PT, PT, R5, 0x1, RZ ;  /* 0x000000010505b810 */ /* 0x000fe40007ffe0ff */
[-C--:B------:R-:W-:Y:S02]  /*5240*/  ISETP.GE.U32.AND P4, PT, R6, R2.reuse, PT ;  /* 0x000000020600720c */ /* 0x080fe40003f86070 */
[----:B------:R-:W-:Y:S02]  /*5250*/  ISETP.GE.U32.AND P5, PT, R7, R2, PT ;  /* 0x000000020700720c */ /* 0x000fe40003fa6070 */
[----:B------:R-:W-:-:S02]  /*5260*/  LOP3.LUT R2, R9, R3, RZ, 0x3c, !PT ;  /* 0x0000000309027212 */ /* 0x000fc400078e3cff */
[-C--:B------:R-:W-:Y:S02]  /*5270*/  LOP3.LUT R6, R171, R3.reuse, RZ, 0x3c, !PT ;  /* 0x00000003ab067212 */ /* 0x080fe400078e3cff */
[----:B------:R-:W-:Y:S02]  /*5280*/  ISETP.GE.AND P0, PT, R2, RZ, PT ;  /* 0x000000ff0200720c */ /* 0x000fe40003f06270 */
[----:B------:R-:W-:Y:S02]  /*5290*/  ISETP.GE.AND P2, PT, R6, RZ, PT ;  /* 0x000000ff0600720c */ /* 0x000fe40003f46270 */
[----:B------:R-:W-:Y:S01]  /*52a0*/  ISETP.NE.AND P1, PT, R3, RZ, PT ;  /* 0x000000ff0300720c */ /* 0x000fe20003f25270 */
[----:B------:R-:W-:Y:S01]  /*52b0*/  @P4 VIADD R4, R4, 0x1 ;  /* 0x0000000104044836 */ /* 0x000fe20000000000 */
[----:B------:R-:W-:Y:S02]  /*52c0*/  LOP3.LUT R2, RZ, R3, RZ, 0x33, !PT ;  /* 0x00000003ff027212 */ /* 0x000fe400078e33ff */
[----:B------:R-:W-:-:S05]  /*52d0*/  @P5 IADD3 R5, PT, PT, R5, 0x1, RZ ;  /* 0x0000000105055810 */ /* 0x000fca0007ffe0ff */
[----:B------:R-:W-:Y:S02]  /*52e0*/  @!P0 IMAD.MOV R4, RZ, RZ, -R4 ;  /* 0x000000ffff048224 */ /* 0x000fe400078e0a04 */
[----:B------:R-:W-:-:S03]  /*52f0*/  @!P2 IADD3 R5, PT, PT, -R5, RZ, RZ ;  /* 0x000000ff0505a210 */ /* 0x000fc60007ffe1ff */
[C---:B------:R-:W-:Y:S02]  /*5300*/  SEL R10, R2.reuse, R4, !P1 ;  /* 0x00000004020a7207 */ /* 0x040fe40004800000 */
[----:B------:R-:W-:Y:S02]  /*5310*/  SEL R2, R2, R5, !P1 ;  /* 0x0000000502027207 */ /* 0x000fe40004800000 */
[----:B------:R-:W2:Y:S01]  /*5320*/  LD.E.64 R4, desc[UR4][R134.64+0x38] ;  /* 0x0000380486047980 */ /* 0x000ea2000c101b00 */
[----:B------:R-:W-:-:S04]  /*5330*/  IMAD.WIDE R8, R10, 0x4, R188 ;  /* 0x000000040a087825 */ /* 0x000fc800078e02bc */
[C---:B------:R-:W-:Y:S01]  /*5340*/  IMAD.WIDE R6, R2.reuse, 0x4, R188 ;  /* 0x0000000402067825 */ /* 0x040fe200078e02bc */
[----:B------:R1:W3:Y:S04]  /*5350*/  LD.E R11, desc[UR4][R8.64] ;  /* 0x00000004080b7980 */ /* 0x0002e8000c101900 */
[----:B------:R-:W3:Y:S04]  /*5360*/  LD.E R9, desc[UR4][R6.64] ;  /* 0x0000000406097980 */ /* 0x000ee8000c101900 */
[----:B------:R-:W4:Y:S01]  /*5370*/  LD.E.64 R6, desc[UR4][R134.64+0x20] ;  /* 0x0000200486067980 */ /* 0x000f22000c101b00 */
[----:B------:R-:W-:-:S04]  /*5380*/  IMAD.IADD R2, R2, 0x1, -R10 ;  /* 0x0000000102027824 */ /* 0x000fc800078e0a0a */
[----:B------:R-:W-:-:S05]  /*5390*/  IMAD R3, R3, R2, -0x100 ;  /* 0xffffff0003037424 */ /* 0x000fca00078e0202 */
[----:B-1----:R-:W-:Y:S01]  /*53a0*/  SHF.R.S32.HI R8, RZ, 0x1f, R3 ;  /* 0x0000001fff087819 */ /* 0x002fe20000011403 */
[-C--:B--2---:R-:W-:Y:S02]  /*53b0*/  IMAD R5, R5, R3.reuse, RZ ;  /* 0x0000000305057224 */ /* 0x084fe400078e02ff */
[----:B------:R-:W-:-:S04]  /*53c0*/  IMAD.WIDE.U32 R2, R4, R3, RZ ;  /* 0x0000000304027225 */ /* 0x000fc800078e00ff */
[----:B------:R-:W-:-:S04]  /*53d0*/  IMAD R4, R4, R8, R5 ;  /* 0x0000000804047224 */ /* 0x000fc800078e0205 */
[----:B------:R-:W-:Y:S01]  /*53e0*/  IMAD.IADD R3, R3, 0x1, R4 ;  /* 0x0000000103037824 */ /* 0x000fe200078e0204 */
[----:B---3--:R-:W-:-:S04]  /*53f0*/  IADD3 R5, PT, PT, R11, -R9, RZ ;  /* 0x800000090b057210 */ /* 0x008fc80007ffe0ff */
[----:B------:R-:W-:Y:S01]  /*5400*/  SHF.R.S32.HI R8, RZ, 0x1f, R5 ;  /* 0x0000001fff087819 */ /* 0x000fe20000011405 */
[----:B----4-:R-:W-:Y:S02]  /*5410*/  IMAD R4, R7, R5, RZ ;  /* 0x0000000507047224 */ /* 0x010fe400078e02ff */
[----:B------:R-:W-:-:S04]  /*5420*/  IMAD.WIDE.U32 R2, R5, R6, R2 ;  /* 0x0000000605027225 */ /* 0x000fc800078e0002 */
[----:B------:R-:W-:Y:S01]  /*5430*/  IMAD R6, R6, R8, R4 ;  /* 0x0000000806067224 */ /* 0x000fe200078e0204 */
[----:B------:R-:W-:-:S04]  /*5440*/  LEA R190, P0, R2, R190, 0x1 ;  /* 0x000000be02be7211 */ /* 0x000fc800078008ff */
[----:B------:R-:W-:-:S04]  /*5450*/  IADD3 R3, PT, PT, R3, R6, RZ ;  /* 0x0000000603037210 */ /* 0x000fc80007ffe0ff */
[----:B------:R-:W-:Y:S02]  /*5460*/  LEA.HI.X R187, R2, R187, R3, 0x1, P0 ;  /* 0x000000bb02bb7211 */ /* 0x000fe400000f0c03 */
.L_x_632:
[----:B------:R-:W-:Y:S05]  /*5470*/  BSYNC.RECONVERGENT B0 ;  /* 0x0000000000007941 */ /* 0x000fea0003800200 */
.L_x_630:
        /* <DEDUP_REMOVED lines=14> */
[-C--:B------:R-:W-:Y:S02]  /*5560*/  IADD3 R6, P1, PT, R8, R14.reuse, RZ ;  /* 0x0000000e08067210 */ /* 0x080fe40007f3e0ff */
        /* <DEDUP_REMOVED lines=15> */
.L_x_629:
[----:B------:R-:W-:Y:S05]  /*5660*/  BSYNC.RECONVERGENT B1 ;  /* 0x0000000000017941 */ /* 0x000fea0003800200 */
.L_x_628:
[----:B----4-:R-:W2:Y:S01]  /*5670*/  LD.E R2, desc[UR4][R134.64+0xdc] ;  /* 0x0000dc0486027980 */ /* 0x010ea2000c101900 */
        /* <DEDUP_REMOVED lines=64> */
[----:B------:R-:W-:Y:S01]  /*5a80*/  SHF.L.U32 R164, R242, 0x5, RZ ;  /* 0x00000005f2a47819 */ /* 0x000fe200000006ff */
[----:B------:R-:W1:Y:S03]  /*5a90*/  SHFL.BFLY PT, R3, R21, 0x2, 0x1f ;  /* 0x0c401f0015037f89 */ /* 0x000e6600000e0000 */
[----:B------:R-:W-:Y:S01]  /*5aa0*/  LOP3.LUT R164, R164, 0x20, RZ, 0xe2, !PT ;  /* 0x00000020a4a47812 */ /* 0x000fe200078ee2ff */
[----:B------:R-:W3:Y:S03]  /*5ab0*/  SHFL.BFLY PT, R5, R22, 0x2, 0x1f ;  /* 0x0c401f0016057f89 */ /* 0x000ee600000e0000 */
[----:B------:R-:W-:-:S04]  /*5ac0*/  LEA R164, R19, R164, 0x8 ;  /* 0x000000a413a47211 */ /* 0x000fc800078e40ff */
[----:B------:R-:W-:-:S04]  /*5ad0*/  IADD3 R164, PT, PT, R160, R164, RZ ;  /* 0x000000a4a0a47210 */ /* 0x000fc80007ffe0ff */
[----:B------:R-:W-:-:S04]  /*5ae0*/  LEA R164, R164, R168, 0x1 ;  /* 0x000000a8a4a47211 */ /* 0x000fc800078e08ff */
[----:B------:R-:W-:Y:S02]  /*5af0*/  IADD3 R166, PT, PT, R0, R164, RZ ;  /* 0x000000a400a67210 */ /* 0x000fe40007ffe0ff */
[----:B-1----:R-:W-:-:S03]  /*5b00*/  FMNMX.FTZ R21, R21, R3, !PT ;  /* 0x0000000315157209 */ /* 0x002fc60007810000 */
[----:B------:R-:W-:Y:S01]  /*5b10*/  LDSM.16.MT88.4 R12, [R166+0x5000] ;  /* 0x00500000a60c783b */ /* 0x000fe20000004200 */
[----:B---3--:R-:W-:-:S03]  /*5b20*/  FMNMX.FTZ R22, R22, R5, !PT ;  /* 0x0000000516167209 */ /* 0x008fc60007810000 */
[----:B------:R-:W1:Y:S04]  /*5b30*/  SHFL.BFLY PT, R3, R21, 0x1, 0x1f ;  /* 0x0c201f0015037f89 */ /* 0x000e6800000e0000 */
[----:B------:R-:W3:Y:S01]  /*5b40*/  SHFL.BFLY PT, R5, R22, 0x1, 0x1f ;  /* 0x0c201f0016057f89 */ /* 0x000ee200000e0000 */
[----:B-1----:R-:W-:-:S04]  /*5b50*/  FMNMX.FTZ R21, R21, R3, !PT ;  /* 0x0000000315157209 */ /* 0x002fc80007810000 */
[----:B------:R-:W-:Y:S02]  /*5b60*/  FSETP.NEU.FTZ.AND P0, PT, R21, -INF , PT ;  /* 0xff8000001500780b */ /* 0x000fe40003f1d000 */
[----:B---3--:R-:W-:Y:S01]  /*5b70*/  FMNMX.FTZ R22, R22, R5, !PT ;  /* 0x0000000516167209 */ /* 0x008fe20007810000 */
[----:B--2---:R-:W-:-:S04]  /*5b80*/  FMUL.FTZ R3, R2, R21 ;  /* 0x0000001502037220 */ /* 0x004fc80000410000 */
[----:B------:R-:W-:Y:S01]  /*5b90*/  FMUL.FTZ R5, R2, R22 ;  /* 0x0000001602057220 */ /* 0x000fe20000410000 */
[----:B------:R-:W-:Y:S02]  /*5ba0*/  FSEL R3, R3, RZ, P0 ;  /* 0x000000ff03037208 */ /* 0x000fe40000000000 */
[----:B------:R-:W-:-:S03]  /*5bb0*/  FSETP.NEU.FTZ.AND P0, PT, R22, -INF , PT ;  /* 0xff8000001600780b */ /* 0x000fc60003f1d000 */
[----:B------:R-:W-:Y:S01]  /*5bc0*/  FFMA.FTZ R4, R75, R2, -R3 ;  /* 0x000000024b047223 */ /* 0x000fe20000010803 */
[----:B------:R-:W-:-:S03]  /*5bd0*/  FSEL R5, R5, RZ, P0 ;  /* 0x000000ff05057208 */ /* 0x000fc60000000000 */
[----:B------:R1:W-:Y:S02]  /*5be0*/  MUFU.EX2 R157, R4 ;  /* 0x00000004009d7308 */ /* 0x0003e40000000800 */
[-C--:B------:R-:W-:Y:S01]  /*5bf0*/  FFMA.FTZ R0, R92, R2.reuse, -R5 ;  /* 0x000000025c007223 */ /* 0x080fe20000010805 */
[----:B-1----:R-:W-:-:S05]  /*5c00*/  FFMA.FTZ R4, R74, R2, -R3 ;  /* 0x000000024a047223 */ /* 0x002fca0000010803 */
        /* <DEDUP_REMOVED lines=100> */
[----:B------:R-:W1:Y:S04]  /*6250*/  LDSM.16.MT88.4 R16, [R164+0x5000] ;  /* 0x00500000a410783b */ /* 0x000e680000004200 */
[----:B------:R2:W-:Y:S02]  /*6260*/  MUFU.EX2 R222, R4 ;  /* 0x0000000400de7308 */ /* 0x0005e40000000800 */
[----:B--2---:R-:W-:-:S06]  /*6270*/  FFMA.FTZ R4, R20, R2, -R3 ;  /* 0x0000000214047223 */ /* 0x004fcc0000010803 */
[----:B------:R2:W-:Y:S08]  /*6280*/  MUFU.EX2 R20, R0 ;  /* 0x0000000000147308 */ /* 0x0005f00000000800 */
[----:B------:R3:W-:Y:S01]  /*6290*/  MUFU.EX2 R223, R4 ;  /* 0x0000000400df7308 */ /* 0x0007e20000000800 */
[----:B--2---:R-:W-:-:S07]  /*62a0*/  FFMA.FTZ R0, R94, R2, -R5 ;  /* 0x000000025e007223 */ /* 0x004fce0000010805 */
[----:B------:R2:W-:Y:S01]  /*62b0*/  MUFU.EX2 R49, R0 ;  /* 0x0000000000317308 */ /* 0x0005e20000000800 */
[----:B---3--:R-:W-:-:S07]  /*62c0*/  FFMA.FTZ R4, R88, R2, -R5 ;  /* 0x0000000258047223 */ /* 0x008fce0000010805 */
[----:B------:R3:W-:Y:S01]  /*62d0*/  MUFU.EX2 R7, R4 ;  /* 0x0000000400077308 */ /* 0x0007e20000000800 */
[----:B--2---:R-:W-:-:S07]  /*62e0*/  FFMA.FTZ R0, R93, R2, -R5 ;  /* 0x000000025d007223 */ /* 0x004fce0000010805 */
[----:B------:R2:W-:Y:S01]  /*62f0*/  MUFU.EX2 R56, R0 ;  /* 0x0000000000387308 */ /* 0x0005e20000000800 */
[----:B---3--:R-:W-:-:S07]  /*6300*/  FFMA.FTZ R4, R87, R2, -R5 ;  /* 0x0000000257047223 */ /* 0x008fce0000010805 */
[----:B------:R3:W4:Y:S01]  /*6310*/  MUFU.EX2 R6, R4 ;  /* 0x0000000400067308 */ /* 0x0007220000000800 */
[----:B--2---:R-:W-:-:S07]  /*6320*/  FFMA.FTZ R0, R90, R2, -R5 ;  /* 0x000000025a007223 */ /* 0x004fce0000010805 */
[----:B------:R2:W-:Y:S01]  /*6330*/  MUFU.EX2 R59, R0 ;  /* 0x00000000003b7308 */ /* 0x0005e20000000800 */
[-C--:B---3--:R-:W-:Y:S01]  /*6340*/  FFMA.FTZ R4, R89, R2.reuse, -R5 ;  /* 0x0000000259047223 */ /* 0x088fe20000010805 */
[----:B----4-:R-:W-:Y:S01]  /*6350*/  F2FP.F16.F32.PACK_AB R8, R6, R7 ;  /* 0x000000070608723e */ /* 0x010fe200000000ff */
[----:B------:R-:W-:Y:S01]  /*6360*/  FADD.FTZ R6, R7, R6 ;  /* 0x0000000607067221 */ /* 0x000fe20000010000 */
[----:B------:R-:W-:-:S04]  /*6370*/  FFMA.FTZ R7, R23, R2, -R3 ;  /* 0x0000000217077223 */ /* 0x000fc80000010803 */
[----:B------:R-:W3:Y:S01]  /*6380*/  MUFU.EX2 R48, R4 ;  /* 0x0000000400307308 */ /* 0x000ee20000000800 */
[----:B--2---:R-:W-:-:S07]  /*6390*/  FFMA.FTZ R0, R91, R2, -R5 ;  /* 0x000000025b007223 */ /* 0x004fce0000010805 */
[----:B------:R2:W4:Y:S01]  /*63a0*/  MUFU.EX2 R58, R0 ;  /* 0x00000000003a7308 */ /* 0x0005220000000800 */
[----:B---3--:R-:W-:Y:S01]  /*63b0*/  F2FP.F16.F32.PACK_AB R10, R20, R48 ;  /* 0x00000030140a723e */ /* 0x008fe200000000ff */
[----:B------:R-:W-:Y:S01]  /*63c0*/  FADD.FTZ R4, R157, R156 ;  /* 0x0000009c9d047221 */ /* 0x000fe20000010000 */
[----:B------:R-:W-:-:S03]  /*63d0*/  FADD.FTZ R6, R48, R6 ;  /* 0x0000000630067221 */ /* 0x000fc60000010000 */
[----:B------:R-:W-:Y:S01]  /*63e0*/  FADD.FTZ R4, R158, R4 ;  /* 0x000000049e047221 */ /* 0x000fe20000010000 */
[----:B------:R-:W-:Y:S01]  /*63f0*/  FADD.FTZ R6, R20, R6 ;  /* 0x0000000614067221 */ /* 0x000fe20000010000 */
[C---:B-1----:R-:W-:Y:S02]  /*6400*/  HMMA.16816.F32 R28, R8.reuse, R16, RZ ;  /* 0x00000010081c723c */ /* 0x042fe400000018ff */
[----:B------:R-:W-:Y:S01]  /*6410*/  FADD.FTZ R4, R161, R4 ;  /* 0x00000004a1047221 */ /* 0x000fe20000010000 */
[----:B------:R-:W-:Y:S01]  /*6420*/  FADD.FTZ R6, R49, R6 ;  /* 0x0000000631067221 */ /* 0x000fe20000010000 */
[-C--:B--2---:R-:W-:Y:S02]  /*6430*/  FFMA.FTZ R0, R26, R2.reuse, -R3 ;  /* 0x000000021a007223 */ /* 0x084fe40000010803 */
[----:B------:R-:W-:Y:S02]  /*6440*/  FADD.FTZ R4, R77, R4 ;  /* 0x000000044d047221 */ /* 0x000fe40000010000 */
[C---:B------:R-:W-:Y:S01]  /*6450*/  HMMA.16816.F32 R24, R8.reuse, R18, RZ ;  /* 0x000000120818723c */ /* 0x040fe200000018ff */
[----:B------:R1:W-:Y:S07]  /*6460*/  MUFU.EX2 R217, R0 ;  /* 0x0000000000d97308 */ /* 0x0003ee0000000800 */
[C---:B------:R-:W-:Y:S08]  /*6470*/  HMMA.16816.F32 R16, R8.reuse, R12, RZ ;  /* 0x0000000c0810723c */ /* 0x040ff000000018ff */
[----:B------:R-:W-:Y:S01]  /*6480*/  HMMA.16816.F32 R12, R8, R14, RZ ;  /* 0x0000000e080c723c */ /* 0x000fe200000018ff */
[----:B------:R-:W-:Y:S01]  /*6490*/  F2FP.F16.F32.PACK_AB R8, R56, R49 ;  /* 0x000000313808723e */ /* 0x000fe200000000ff */
[----:B-1----:R-:W-:Y:S01]  /*64a0*/  FFMA.FTZ R0, R95, R2, -R5 ;  /* 0x000000025f007223 */ /* 0x002fe20000010805 */
[----:B------:R-:W-:Y:S01]  /*64b0*/  F2FP.F16.F32.PACK_AB R9, R162, R77 ;  /* 0x0000004da209723e */ /* 0x000fe200000000ff */
[----:B------:R-:W-:Y:S01]  /*64c0*/  LDSM.16.MT88.4 R48, [R166+0x7800] ;  /* 0x00780000a630783b */ /* 0x000fe20000004200 */
[----:B----4-:R-:W-:Y:S01]  /*64d0*/  F2FP.F16.F32.PACK_AB R10, R58, R59 ;  /* 0x0000003b3a0a723e */ /* 0x010fe200000000ff */
[----:B------:R1:W-:Y:S01]  /*64e0*/  MUFU.EX2 R93, R0 ;  /* 0x00000000005d7308 */ /* 0x0003e20000000800 */
[----:B------:R-:W-:-:S07]  /*64f0*/  F2FP.F16.F32.PACK_AB R11, R174, R163 ;  /* 0x000000a3ae0b723e */ /* 0x000fce00000000ff */
[C---:B------:R-:W-:Y:S01]  /*6500*/  HMMA.16816.F32 R28, R8.reuse, R32, R28 ;  /* 0x00000020081c723c */ /* 0x040fe2000000181c */
[----:B------:R-:W-:Y:S07]  /*6510*/  MUFU.EX2 R77, R7 ;  /* 0x00000007004d7308 */ /* 0x000fee0000000800 */
        /* <DEDUP_REMOVED lines=159> */
[----:B-1----:R-:W-:-:S07]  /*6f10*/  FFMA.FTZ R0, R141, R2, -R5 ;  /* 0x000000028d007223 */ /* 0x002fce0000010805 */
[C---:B------:R-:W-:Y:S01]  /*6f20*/  HMMA.16816.F32 R24, R8.reuse, R38, R24 ;  /* 0x000000260818723c */ /* 0x040fe20000001818 */
[----:B------:R1:W-:Y:S01]  /*6f30*/  MUFU.EX2 R63, R0 ;  /* 0x00000000003f7308 */ /* 0x0003e20000000800 */
[----:B------:R-:W3:Y:S06]  /*6f40*/  LDSM.16.MT88.4 R36, [R166+0x7c00] ;  /* 0x007c0000a624783b */ /* 0x000eec0000004200 */
        /* <DEDUP_REMOVED lines=9> */
[-CC-:B-1----:R-:W-:Y:S02]  /*6fe0*/  FFMA.FTZ R0, R143, R2.reuse, -R5.reuse ;  /* 0x000000028f007223 */ /* 0x182fe40000010805 */
[----:B------:R-:W-:Y:S04]  /*6ff0*/  LDSM.16.MT88.4 R140, [R164+0x8800] ;  /* 0x00880000a48c783b */ /* 0x000fe80000004200 */
[----:B------:R1:W5:Y:S02]  /*7000*/  MUFU.EX2 R60, R0 ;  /* 0x00000000003c7308 */ /* 0x0003640000000800 */
[----:B-1----:R-:W-:Y:S01]  /*7010*/  FADD.FTZ R0, R162, R4 ;  /* 0x00000004a2007221 */ /* 0x002fe20000010000 */
[----:B------:R-:W-:Y:S01]  /*7020*/  FADD.FTZ R4, R56, R6 ;  /* 0x0000000638047221 */ /* 0x000fe20000010000 */
[----:B------:R-:W-:Y:S01]  /*7030*/  FFMA.FTZ R6, R144, R2, -R5 ;  /* 0x0000000290067223 */ /* 0x000fe20000010805 */
[----:B-----5:R-:W-:Y:S01]  /*7040*/  F2FP.F16.F32.PACK_AB R10, R60, R61 ;  /* 0x0000003d3c0a723e */ /* 0x020fe200000000ff */
[----:B------:R-:W-:Y:S01]  /*7050*/  FADD.FTZ R0, R163, R0 ;  /* 0x00000000a3007221 */ /* 0x000fe20000010000 */
[----:B------:R-:W-:-:S02]  /*7060*/  FADD.FTZ R4, R59, R4 ;  /* 0x000000043b047221 */ /* 0x000fc40000010000 */
[----:B------:R1:W-:Y:S01]  /*7070*/  MUFU.EX2 R59, R6 ;  /* 0x00000006003b7308 */ /* 0x0003e20000000800 */
[----:B------:R-:W-:Y:S01]  /*7080*/  FADD.FTZ R7, R174, R0 ;  /* 0x00000000ae077221 */ /* 0x000fe20000010000 */
[-CC-:B------:R-:W-:Y:S01]  /*7090*/  FFMA.FTZ R0, R146, R2.reuse, -R5.reuse ;  /* 0x0000000292007223 */ /* 0x180fe20000010805 */
        /* <DEDUP_REMOVED lines=89> */
[----:B------:R1:W-:Y:S07]  /*7630*/  MUFU.EX2 R54, R6 ;  /* 0x0000000600367308 */ /* 0x0003ee0000000800 */
[----:B------:R-:W-:Y:S01]  /*7640*/  HMMA.16816.F32 R12, R8, R34, R12 ;  /* 0x00000022080c723c */ /* 0x000fe2000000180c */
[----:B------:R-:W-:Y:S01]  /*7650*/  F2FP.F16.F32.PACK_AB R9, R102, R103 ;  /* 0x000000676609723e */ /* 0x000fe200000000ff */
[----:B------:R-:W-:Y:S01]  /*7660*/  LDSM.16.MT88.4 R32, [R164+0x8c00] ;  /* 0x008c0000a420783b */ /* 0x000fe20000004200 */
[----:B------:R-:W-:Y:S01]  /*7670*/  F2FP.F16.F32.PACK_AB R11, R100, R101 ;  /* 0x00000065640b723e */ /* 0x000fe200000000ff */
[----:B-1----:R-:W-:Y:S01]  /*7680*/  FADD.FTZ R6, R84, R4 ;  /* 0x0000000454067221 */ /* 0x002fe20000010000 */
[----:B------:R-:W-:-:S03]  /*7690*/  FFMA.FTZ R4, R98, R2, -R5 ;  /* 0x0000000262047223 */ /* 0x000fc60000010805 */
        /* <DEDUP_REMOVED lines=13> */
[----:B-1----:R-:W-:-:S03]  /*7770*/  FFMA.FTZ R4, R117, R2, -R5 ;  /* 0x0000000275047223 */ /* 0x002fc60000010805 */
[----:B------:R-:W-:Y:S01]  /*7780*/  FADD.FTZ R6, R70, R6 ;  /* 0x0000000646067221 */ /* 0x000fe20000010000 */
[----:B--2---:R-:W-:Y:S01]  /*7790*/  F2FP.F16.F32.PACK_AB R8, R47, R50 ;  /* 0x000000322f08723e */ /* 0x004fe200000000ff */
[----:B------:R1:W-:Y:S02]  /*77a0*/  MUFU.EX2 R48, R4 ;  /* 0x0000000400307308 */ /* 0x0003e40000000800 */
        /* <DEDUP_REMOVED lines=11> */
[--C-:B-1----:R-:W-:Y:S01]  /*7860*/  FFMA.FTZ R4, R114, R2, -R3.reuse ;  /* 0x0000000272047223 */ /* 0x102fe20000010803 */
[----:B--2---:R-:W-:Y:S01]  /*7870*/  F2FP.F16.F32.PACK_AB R10, R46, R48 ;  /* 0x000000302e0a723e */ /* 0x004fe200000000ff */
[-C--:B------:R-:W-:Y:S02]  /*7880*/  FFMA.FTZ R3, R155, R2.reuse, -R3 ;  /* 0x000000029b037223 */ /* 0x080fe40000010803 */
        /* <DEDUP_REMOVED lines=8> */
[----:B--2---:R-:W-:-:S05]  /*7910*/  IADD3 R3, PT, PT, R159, -0x2, RZ ;  /* 0xfffffffe9f037810 */ /* 0x004fca0007ffe0ff */
[----:B------:R-:W-:Y:S01]  /*7920*/  HMMA.16816.F32 R12, R8, R42, R12 ;  /* 0x0000002a080c723c */ /* 0x000fe2000000180c */
[----:B------:R-:W-:Y:S02]  /*7930*/  F2FP.F16.F32.PACK_AB R9, R81, R82 ;  /* 0x000000525109723e */ /* 0x000fe400000000ff */
[----:B------:R-:W-:Y:S02]  /*7940*/  F2FP.F16.F32.PACK_AB R11, R77, R79 ;  /* 0x0000004f4d0b723e */ /* 0x000fe400000000ff */
[----:B------:R-:W-:Y:S01]  /*7950*/  ISETP.GE.AND P0, PT, R3, R231, PT ;  /* 0x000000e70300720c */ /* 0x000fe20003f06270 */
[----:B-1----:R-:W-:-:S04]  /*7960*/  FFMA.FTZ R4, R148, R2, -R5 ;  /* 0x0000000294047223 */ /* 0x002fc80000010805 */
[----:B------:R1:W2:Y:S02]  /*7970*/  MUFU.EX2 R44, R4 ;  /* 0x00000004002c7308 */ /* 0x0002a40000000800 */
[----:B-1----:R-:W-:Y:S01]  /*7980*/  FFMA.FTZ R4, R149, R2, -R5 ;  /* 0x0000000295047223 */ /* 0x002fe20000010805 */
[----:B--2---:R-:W-:Y:S02]  /*7990*/  F2FP.F16.F32.PACK_AB R8, R44, R45 ;  /* 0x0000002d2c08723e */ /* 0x004fe400000000ff */
[----:B------:R-:W-:-:S03]  /*79a0*/  F2FP.F16.F32.PACK_AB R149, R54, R57 ;  /* 0x000000393695723e */ /* 0x000fc600000000ff */
[----:B------:R1:W-:Y:S02]  /*79b0*/  MUFU.EX2 R38, R4 ;  /* 0x0000000400267308 */ /* 0x0003e40000000800 */
[----:B-1----:R-:W-:-:S06]  /*79c0*/  FFMA.FTZ R4, R150, R2, -R5 ;  /* 0x0000000296047223 */ /* 0x002fcc0000010805 */
[----:B------:R1:W2:Y:S02]  /*79d0*/  MUFU.EX2 R36, R4 ;  /* 0x0000000400247308 */ /* 0x0002a40000000800 */
[----:B-1----:R-:W-:Y:S01]  /*79e0*/  FFMA.FTZ R4, R151, R2, -R5 ;  /* 0x0000000297047223 */ /* 0x002fe20000010805 */
[----:B--2---:R-:W-:Y:S02]  /*79f0*/  F2FP.F16.F32.PACK_AB R10, R36, R38 ;  /* 0x00000026240a723e */ /* 0x004fe400000000ff */
[----:B------:R-:W-:-:S03]  /*7a00*/  F2FP.F16.F32.PACK_AB R151, R228, R49 ;  /* 0x00000031e497723e */ /* 0x000fc600000000ff */
[----:B------:R1:W-:Y:S02]  /*7a10*/  MUFU.EX2 R37, R4 ;  /* 0x0000000400257308 */ /* 0x0003e40000000800 */
[C---:B------:R-:W-:Y:S08]  /*7a20*/  HMMA.16816.F32 R136, R8.reuse, R140, R136 ;  /* 0x0000008c0888723c */ /* 0x040ff00000001888 */
[----:B------:R-:W-:Y:S01]  /*7a30*/  HMMA.16816.F32 R140, R8, R142, R24 ;  /* 0x0000008e088c723c */ /* 0x000fe20000001818 */
[----:B-1----:R-:W-:Y:S01]  /*7a40*/  FADD.FTZ R4, R215, R0 ;  /* 0x00000000d7047221 */ /* 0x002fe20000010000 */
[-CC-:B------:R-:W-:Y:S01]  /*7a50*/  FFMA.FTZ R0, R152, R2.reuse, -R5.reuse ;  /* 0x0000000298007223 */ /* 0x180fe20000010805 */
[----:B------:R-:W-:-:S05]  /*7a60*/  FFMA.FTZ R5, R154, R2, -R5 ;  /* 0x000000029a057223 */ /* 0x000fca0000010805 */
[C---:B---3--:R-:W-:Y:S01]  /*7a70*/  HMMA.16816.F32 R144, R8.reuse, R28, R16 ;  /* 0x0000001c0890723c */ /* 0x048fe20000001810 */
[----:B------:R-:W-:Y:S01]  /*7a80*/  FADD.FTZ R4, R216, R4 ;  /* 0x00000004d8047221 */ /* 0x000fe20000010000 */
[----:B------:R1:W2:Y:S06]  /*7a90*/  MUFU.EX2 R23, R0 ;  /* 0x0000000000177308 */ /* 0x0002ac0000000800 */
[----:B------:R-:W-:Y:S02]  /*7aa0*/  HMMA.16816.F32 R12, R8, R30, R12 ;  /* 0x0000001e080c723c */ /* 0x000fe4000000180c */
[----:B------:R-:W-:Y:S01]  /*7ab0*/  MUFU.EX2 R227, R5 ;  /* 0x0000000500e37308 */ /* 0x000fe20000000800 */
[----:B-1----:R-:W-:Y:S01]  /*7ac0*/  FADD.FTZ R0, R218, R4 ;  /* 0x00000004da007221 */ /* 0x002fe20000010000 */
[----:B------:R-:W-:Y:S01]  /*7ad0*/  FADD.FTZ R4, R20, R6 ;  /* 0x0000000614047221 */ /* 0x000fe20000010000 */
[----:B--2---:R-:W-:-:S05]  /*7ae0*/  F2FP.F16.F32.PACK_AB R148, R23, R37 ;  /* 0x000000251794723e */ /* 0x004fca00000000ff */
[----:B------:R1:W2:Y:S01]  /*7af0*/  MUFU.EX2 R20, R7 ;  /* 0x0000000700147308 */ /* 0x0002a20000000800 */
[----:B------:R-:W-:Y:S01]  /*7b00*/  FADD.FTZ R0, R219, R0 ;  /* 0x00000000db007221 */ /* 0x000fe20000010000 */
[----:B------:R-:W-:-:S03]  /*7b10*/  FADD.FTZ R4, R59, R4 ;  /* 0x000000043b047221 */ /* 0x000fc60000010000 */
        /* <DEDUP_REMOVED lines=8> */
[----:B-1----:R-:W1:Y:S01]  /*7ba0*/  LDSM.16.MT88.4 R4, [R166+0x8c00] ;  /* 0x008c0000a604783b */ /* 0x002e620000004200 */
[----:B--2---:R-:W-:Y:S01]  /*7bb0*/  F2FP.F16.F32.PACK_AB R150, R227, R20 ;  /* 0x00000014e396723e */ /* 0x004fe200000000ff */
        /* <DEDUP_REMOVED lines=32> */
[----:B------:R-:W-:-:S12]  /*7dc0*/  @!P0 BRA `(.L_x_633) ;  /* 0x0000004c00888947 */ /* 0x000fd80003800000 */
[----:B------:R-:W-:Y:S01]  /*7dd0*/  ISETP.NE.U32.AND P0, PT, R234, RZ, PT ;  /* 0x000000ffea00720c */ /* 0x000fe20003f05070 */
[----:B------:R-:W-:Y:S01]  /*7de0*/  IMAD.MOV.U32 R132, RZ, RZ, R21 ;  /* 0x000000ffff847224 */ /* 0x000fe200078e0015 */
[C---:B------:R-:W-:Y:S01]  /*7df0*/  SHF.L.U64.HI R173, R172.reuse, 0x6, R173 ;  /* 0x00000006acad7819 */ /* 0x040fe200000102ad */
[----:B------:R-:W-:Y:S01]  /*7e00*/  IMAD.SHL.U32 R172, R172, 0x40, RZ ;  /* 0x00000040acac7824 */ /* 0x000fe200078e00ff */
[----:B------:R-:W-:Y:S01]  /*7e10*/  ISETP.NE.AND.EX P0, PT, R235, RZ, PT, P0 ;  /* 0x000000ffeb00720c */ /* 0x000fe20003f05300 */
[----:B------:R-:W-:-:S12]  /*7e20*/  IMAD.MOV.U32 R133, RZ, RZ, R22 ;  /* 0x000000ffff857224 */ /* 0x000fd800078e0016 */
.L_x_640:
[----:B------:R-:W1:Y:S01]  /*7e30*/  S2R R242, SR_TID.X ;  /* 0x0000000000f27919 */ /* 0x000e620000002100 */
[----:B------:R-:W-:Y:S04]  /*7e40*/  DEPBAR.LE SB0, 0x0 ;  /* 0x000080000000791a */ /* 0x000fe80000000000 */
[----:B------:R-:W-:Y:S05]  /*7e50*/  WARPSYNC.ALL ;  /* 0x0000000000007948 */ /* 0x000fea0003800000 */
[----:B------:R-:W-:Y:S01]  /*7e60*/  BAR.SYNC.DEFER_BLOCKING 0x0 ;  /* 0x0000000000007b1d */ /* 0x000fe20000010000 */
[-C--:B------:R-:W-:Y:S01]  /*7e70*/  MOV R11, R191.reuse ;  /* 0x000000bf000b7202 */ /* 0x080fe20000000f00 */
        /* <DEDUP_REMOVED lines=73> */
.L_x_635:
[----:B------:R-:W-:Y:S05]  /*8310*/  BSYNC.RECONVERGENT B0 ;  /* 0x0000000000007941 */ /* 0x000fea0003800200 */
.L_x_634:
[----:B------:R-:W-:Y:S01]  /*8320*/  IADD3 R12, P1, PT, R172, R192, RZ ;  /* 0x000000c0ac0c7210 */ /* 0x000fe20007f3e0ff */
[----:B------:R-:W1:Y:S01]  /*8330*/  S2UR UR6, SR_CgaCtaId ;  /* 0x00000000000679c3 */ /* 0x000e620000008800 */
[----:B------:R-:W-:Y:S01]  /*8340*/  SHF.L.U32 R3, R236, 0x5, RZ ;  /* 0x00000005ec037819 */ /* 0x000fe200000006ff */
[----:B------:R-:W-:Y:S01]  /*8350*/  UMOV UR7, 0x400 ;  /* 0x0000040000077882 */ /* 0x000fe20000000000 */
[----:B------:R-:W-:Y:S01]  /*8360*/  IADD3.X R13, PT, PT, R173, R191, RZ, P1, !PT ;  /* 0x000000bfad0d7210 */ /* 0x000fe20000ffe4ff */
[----:B------:R-:W-:Y:S01]  /*8370*/  BSSY.RECONVERGENT B1, `(.L_x_636) ;  /* 0x00001fc000017945 */ /* 0x000fe20003800200 */
[-C--:B------:R-:W-:Y:S02]  /*8380*/  IADD3 R10, P1, PT, R12, R172.reuse, RZ ;  /* 0x000000ac0c0a7210 */ /* 0x080fe40007f3e0ff */
[----:B------:R-:W-:Y:S02]  /*8390*/  SHF.L.U32 R229, R242, 0x3, RZ ;  /* 0x00000003f2e57819 */ /* 0x000fe400000006ff */
[-C--:B------:R-:W-:Y:S02]  /*83a0*/  IADD3.X R11, PT, PT, R13, R173.reuse, RZ, P1, !PT ;  /* 0x000000ad0d0b7210 */ /* 0x080fe40000ffe4ff */
[-C--:B------:R-:W-:Y:S02]  /*83b0*/  IADD3 R8, P1, PT, R10, R172.reuse, RZ ;  /* 0x000000ac0a087210 */ /* 0x080fe40007f3e0ff */
[----:B------:R-:W-:Y:S02]  /*83c0*/  LOP3.LUT R2, R242, 0x18, RZ, 0xc0, !PT ;  /* 0x00000018f2027812 */ /* 0x000fe400078ec0ff */
[-C--:B------:R-:W-:Y:S02]  /*83d0*/  IADD3.X R9, PT, PT, R11, R173.reuse, RZ, P1, !PT ;  /* 0x000000ad0b097210 */ /* 0x080fe40000ffe4ff */
[-C--:B------:R-:W-:Y:S02]  /*83e0*/  IADD3 R6, P1, PT, R8, R172.reuse, RZ ;  /* 0x000000ac08067210 */ /* 0x080fe40007f3e0ff */
[----:B------:R-:W-:Y:S02]  /*83f0*/  LOP3.LUT R0, R229, 0xc0, RZ, 0xc0, !PT ;  /* 0x000000c0e5007812 */ /* 0x000fe400078ec0ff */
[-C--:B------:R-:W-:Y:S02]  /*8400*/  IADD3.X R7, PT, PT, R9, R173.reuse, RZ, P1, !PT ;  /* 0x000000ad09077210 */ /* 0x080fe40000ffe4ff */
[----:B------:R-:W-:Y:S01]  /*8410*/  IADD3 R4, P1, PT, R6, R172, RZ ;  /* 0x000000ac06047210 */ /* 0x000fe20007f3e0ff */
[----:B-1----:R-:W-:Y:S01]  /*8420*/  ULEA UR6, UR6, UR7, 0x18 ;  /* 0x0000000706067291 */ /* 0x002fe2000f8ec0ff */
[----:B------:R-:W-:Y:S02]  /*8430*/  LOP3.LUT R238, R0, R2, RZ, 0xfc, !PT ;  /* 0x0000000200ee7212 */ /* 0x000fe400078efcff */
[----:B------:R-:W-:Y:S02]  /*8440*/  IADD3.X R5, PT, PT, R7, R173, RZ, P1, !PT ;  /* 0x000000ad07057210 */ /* 0x000fe40000ffe4ff */
[C---:B------:R-:W-:Y:S02]  /*8450*/  LOP3.LUT R2, R229.reuse, 0x1f00, RZ, 0xc0, !PT ;  /* 0x00001f00e5027812 */ /* 0x040fe400078ec0ff */
[----:B------:R-:W-:Y:S02]  /*8460*/  MOV R168, UR6 ;  /* 0x0000000600a87c02 */ /* 0x000fe40008000f00 */
[----:B------:R-:W-:Y:S02]  /*8470*/  LOP3.LUT R182, R2, 0x20, R3, 0xf8, !PT ;  /* 0x0000002002b67812 */ /* 0x000fe400078ef803 */
[----:B------:R-:W-:Y:S02]  /*8480*/  MOV R2, R192 ;  /* 0x000000c000027202 */ /* 0x000fe40000000f00 */
[----:B------:R-:W-:Y:S02]  /*8490*/  MOV R3, R191 ;  /* 0x000000bf00037202 */ /* 0x000fe40000000f00 */
[----:B------:R-:W-:Y:S02]  /*84a0*/  LOP3.LUT R0, R229, 0x18, RZ, 0xc0, !PT ;  /* 0x00000018e5007812 */ /* 0x000fe400078ec0ff */
[----:B------:R-:W-:Y:S02]  /*84b0*/  IADD3 R230, PT, PT, R230, -0x1, RZ ;  /* 0xffffffffe6e67810 */ /* 0x000fe40007ffe0ff */
[----:B------:R-:W-:Y:S04]  /*84c0*/  LOP3.LUT R181, R238, R0, RZ, 0x3c, !PT ;  /* 0x00000000eeb57212 */ /* 0x000fe800078e3cff */
[----:B------:R-:W-:Y:S04]  /*84d0*/  LOP3.LUT R0, R182, R181, RZ, 0xfc, !PT ;  /* 0x000000b5b6007212 */ /* 0x000fe800078efcff */
[----:B------:R-:W-:Y:S05]  /*84e0*/  LEA R0, R0, R168, 0x1 ;  /* 0x000000a800007211 */ /* 0x000fea00078e08ff */
[----:B------:R-:W-:Y:S01]  /*84f0*/  @!PT LDS RZ, [RZ] ;  /* 0x00000000fffff984 */ /* 0x000fe20000000800 */
[----:B------:R-:W-:Y:S01]  /*8500*/  @!PT LDS RZ, [RZ] ;  /* 0x00000000fffff984 */ /* 0x000fe20000000800 */
[----:B------:R-:W-:Y:S01]  /*8510*/  @!PT LDS RZ, [RZ] ;  /* 0x00000000fffff984 */ /* 0x000fe20000000800 */
[----:B------:R1:W-:Y:S08]  /*8520*/  LDGSTS.E.BYPASS.LTC128B.128 [R0+0x5000], desc[UR4][R2.64] ;  /* 0x0500000002007fae */ /* 0x0003f0000b981a04 */
[----:B------:R2:W-:Y:S08]  /*8530*/  LDGSTS.E.BYPASS.LTC128B.128 [R0+0x5800], desc[UR4][R12.64] ;  /* 0x058000000c007fae */ /* 0x0005f0000b981a04 */
[----:B------:R-:W-:Y:S08]  /*8540*/  LDGSTS.E.BYPASS.LTC128B.128 [R0+0x6000], desc[UR4][R10.64] ;  /* 0x060000000a007fae */ /* 0x000ff0000b981a04 */
[----:B------:R3:W-:Y:S01]  /*8550*/  LDGSTS.E.BYPASS.LTC128B.128 [R0+0x6800], desc[UR4][R8.64] ;  /* 0x0680000008007fae */ /* 0x0007e2000b981a04 */
[-C--:B-1----:R-:W-:Y:S04]  /*8560*/  IADD3 R2, P1, PT, R4, R172.reuse, RZ ;  /* 0x000000ac04027210 */ /* 0x082fe80007f3e0ff */
[-C--:B------:R-:W-:Y:S03]  /*8570*/  IADD3.X R3, PT, PT, R5, R173.reuse, RZ, P1, !PT ;  /* 0x000000ad05037210 */ /* 0x080fe60000ffe4ff */
[----:B------:R-:W-:Y:S01]  /*8580*/  LDGSTS.E.BYPASS.LTC128B.128 [R0+0x7000], desc[UR4][R6.64] ;  /* 0x0700000006007fae */ /* 0x000fe2000b981a04 */
[----:B--2---:R-:W-:Y:S04]  /*8590*/  IADD3 R12, P1, PT, R2, R172, RZ ;  /* 0x000000ac020c7210 */ /* 0x004fe80007f3e0ff */
[----:B------:R-:W-:Y:S03]  /*85a0*/  IADD3.X R13, PT, PT, R3, R173, RZ, P1, !PT ;  /* 0x000000ad030d7210 */ /* 0x000fe60000ffe4ff */
[----:B------:R1:W-:Y:S01]  /*85b0*/  LDGSTS.E.BYPASS.LTC128B.128 [R0+0x7800], desc[UR4][R4.64] ;  /* 0x0780000004007fae */ /* 0x0003e2000b981a04 */
[----:B------:R-:W-:Y:S07]  /*85c0*/  ISETP.GT.AND P1, PT, R230, R231, PT ;  /* 0x000000e7e600720c */ /* 0x000fee0003f24270 */
[----:B------:R-:W-:Y:S08]  /*85d0*/  LDGSTS.E.BYPASS.LTC128B.128 [R0+0x8000], desc[UR4][R2.64] ;  /* 0x0800000002007fae */ /* 0x000ff0000b981a04 */
[----:B------:R2:W-:Y:S08]  /*85e0*/  LDGSTS.E.BYPASS.LTC128B.128 [R0+0x8800], desc[UR4][R12.64] ;  /* 0x088000000c007fae */ /* 0x0005f0000b981a04 */
[----:B------:R-:W-:Y:S08]  /*85f0*/  LDSM.16.M88.4 R128, [R169] ;  /* 0x00000000a980783b */ /* 0x000ff00000000200 */
[----:B------:R-:W0:Y:S08]  /*8600*/  LDGDEPBAR ;  /* 0x00000000000079af */ /* 0x000e300000000000 */
[----:B---3--:R-:W1:Y:S08]  /*8610*/  LDSM.16.M88.4 R8, [R165+0x1000] ;  /* 0x00100000a508783b */ /* 0x008e700000000200 */
[----:B------:R-:W3:Y:S04]  /*8620*/  LD.E R2, desc[UR4][R134.64+0x18c] ;  /* 0x00018c0486027980 */ /* 0x000ee8000c101900 */
[----:B------:R-:W2:Y:S08]  /*8630*/  LDSM.16.M88.4 R16, [R165+0x1400] ;  /* 0x00140000a510783b */ /* 0x000eb00000000200 */
[----:B------:R-:W4:Y:S08]  /*8640*/  LDSM.16.M88.4 R24, [R165+0x1800] ;  /* 0x00180000a518783b */ /* 0x000f300000000200 */
[----:B------:R-:W5:Y:S08]  /*8650*/  LDSM.16.M88.4 R32, [R165+0x1c00] ;  /* 0x001c0000a520783b */ /* 0x000f700000000200 */
[----:B------:R-:W5:Y:S01]  /*8660*/  LDSM.16.M88.4 R40, [R165+0x2000] ;  /* 0x00200000a528783b */ /* 0x000f620000000200 */
[C---:B-1----:R-:W-:Y:S07]  /*8670*/  HMMA.16816.F32 R4, R128.reuse, R8, RZ ;  /* 0x000000088004723c */ /* 0x042fee00000018ff */
[----:B------:R-:W1:Y:S01]  /*8680*/  LDSM.16.M88.4 R48, [R165+0x2400] ;  /* 0x00240000a530783b */ /* 0x000e620000000200 */
[C---:B------:R-:W-:Y:S07]  /*8690*/  HMMA.16816.F32 R8, R128.reuse, R10, RZ ;  /* 0x0000000a8008723c */ /* 0x040fee00000018ff */
[----:B------:R-:W1:Y:S01]  /*86a0*/  LDSM.16.M88.4 R56, [R165+0x2800] ;  /* 0x00280000a538783b */ /* 0x000e620000000200 */
[C---:B--2---:R-:W-:Y:S07]  /*86b0*/  HMMA.16816.F32 R12, R128.reuse, R16, RZ ;  /* 0x00000010800c723c */ /* 0x044fee00000018ff */
[----:B------:R-:W2:Y:S01]  /*86c0*/  LDSM.16.M88.4 R64, [R165+0x2c00] ;  /* 0x002c0000a540783b */ /* 0x000ea20000000200 */
[C---:B------:R-:W-:Y:S07]  /*86d0*/  HMMA.16816.F32 R16, R128.reuse, R18, RZ ;  /* 0x000000128010723c */ /* 0x040fee00000018ff */
[----:B------:R-:W2:Y:S01]  /*86e0*/  LDSM.16.M88.4 R72, [R165+0x3000] ;  /* 0x00300000a548783b */ /* 0x000ea20000000200 */
[C---:B----4-:R-:W-:Y:S07]  /*86f0*/  HMMA.16816.F32 R20, R128.reuse, R24, RZ ;  /* 0x000000188014723c */ /* 0x050fee00000018ff */
[----:B------:R-:W4:Y:S01]  /*8700*/  LDSM.16.M88.4 R80, [R165+0x3400] ;  /* 0x00340000a550783b */ /* 0x000f220000000200 */
[C---:B------:R-:W-:Y:S07]  /*8710*/  HMMA.16816.F32 R24, R128.reuse, R26, RZ ;  /* 0x0000001a8018723c */ /* 0x040fee00000018ff */
[----:B------:R-:W4:Y:S01]  /*8720*/  LDSM.16.M88.4 R88, [R165+0x3800] ;  /* 0x00380000a558783b */ /* 0x000f220000000200 */
[C---:B-----5:R-:W-:Y:S07]  /*8730*/  HMMA.16816.F32 R28, R128.reuse, R32, RZ ;  /* 0x00000020801c723c */ /* 0x060fee00000018ff */
[----:B------:R-:W5:Y:S01]  /*8740*/  LDSM.16.M88.4 R96, [R165+0x3c00] ;  /* 0x003c0000a560783b */ /* 0x000f620000000200 */
[C---:B------:R-:W-:Y:S07]  /*8750*/  HMMA.16816.F32 R32, R128.reuse, R34, RZ ;  /* 0x000000228020723c */ /* 0x040fee00000018ff */
[----:B------:R-:W5:Y:S01]  /*8760*/  LDSM.16.M88.4 R104, [R165+0x4000] ;  /* 0x00400000a568783b */ /* 0x000f620000000200 */
[C---:B------:R-:W-:Y:S07]  /*8770*/  HMMA.16816.F32 R36, R128.reuse, R40, RZ ;  /* 0x000000288024723c */ /* 0x040fee00000018ff */
[----:B------:R-:W5:Y:S01]  /*8780*/  LDSM.16.M88.4 R112, [R165+0x4400] ;  /* 0x00440000a570783b */ /* 0x000f620000000200 */
[C---:B------:R-:W-:Y:S07]  /*8790*/  HMMA.16816.F32 R40, R128.reuse, R42, RZ ;  /* 0x0000002a8028723c */ /* 0x040fee00000018ff */
[----:B------:R-:W5:Y:S01]  /*87a0*/  LDSM.16.M88.4 R120, [R165+0x4800] ;  /* 0x00480000a578783b */ /* 0x000f620000000200 */
[C---:B-1----:R-:W-:Y:S07]  /*87b0*/  HMMA.16816.F32 R44, R128.reuse, R48, RZ ;  /* 0x00000030802c723c */ /* 0x042fee00000018ff */
[----:B------:R-:W1:Y:S01]  /*87c0*/  LDSM.16.M88.4 R152, [R165+0x4c00] ;  /* 0x004c0000a598783b */ /* 0x000e620000000200 */
[C---:B------:R-:W-:Y:S07]  /*87d0*/  HMMA.16816.F32 R48, R128.reuse, R50, RZ ;  /* 0x000000328030723c */ /* 0x040fee00000018ff */
[----:B------:R-:W-:Y:S01]  /*87e0*/  LDSM.16.M88.4 R156, [R170] ;  /* 0x00000000aa9c783b */ /* 0x000fe20000000200 */
[C---:B------:R-:W-:Y:S07]  /*87f0*/  HMMA.16816.F32 R52, R128.reuse, R56, RZ ;  /* 0x000000388034723c */ /* 0x040fee00000018ff */
[----:B------:R-:W1:Y:S01]  /*8800*/  LDSM.16.M88.4 R160, [R167+0x1000] ;  /* 0x00100000a7a0783b */ /* 0x000e620000000200 */
[C---:B------:R-:W-:Y:S08]  /*8810*/  HMMA.16816.F32 R56, R128.reuse, R58, RZ ;  /* 0x0000003a8038723c */ /* 0x040ff000000018ff */
[C---:B--2---:R-:W-:Y:S08]  /*8820*/  HMMA.16816.F32 R60, R128.reuse, R64, RZ ;  /* 0x00000040803c723c */ /* 0x044ff000000018ff */
        /* <DEDUP_REMOVED lines=15> */
[C---:B-1----:R-:W-:Y:S08]  /*8920*/  HMMA.16816.F32 R124, R128.reuse, R152, RZ ;  /* 0x00000098807c723c */ /* 0x042ff000000018ff */
[----:B------:R-:W-:Y:S01]  /*8930*/  HMMA.16816.F32 R128, R128, R154, RZ ;  /* 0x0000009a8080723c */ /* 0x000fe200000018ff */
[----:B------:R-:W1:Y:S07]  /*8940*/  LDSM.16.M88.4 R152, [R167+0x1400] ;  /* 0x00140000a798783b */ /* 0x000e6e0000000200 */
[C---:B------:R-:W-:Y:S08]  /*8950*/  HMMA.16816.F32 R4, R156.reuse, R160, R4 ;  /* 0x000000a09c04723c */ /* 0x040ff00000001804 */
[C---:B------:R-:W-:Y:S11]  /*8960*/  HMMA.16816.F32 R8, R156.reuse, R162, R8 ;  /* 0x000000a29c08723c */ /* 0x040ff60000001808 */
[-C--:B---3--:R-:W-:Y:S01]  /*8970*/  FMUL.FTZ R4, R4, R2.reuse ;  /* 0x0000000204047220 */ /* 0x088fe20000410000 */
        /* <DEDUP_REMOVED lines=326> */
[----:B------:R-:W-:Y:S02]  /*9de0*/  ISETP.GE.AND P1, PT, R10, RZ, PT ;  /* 0x000000ff0a00720c */ /* 0x000fe40003f26270 */
[----:B------:R-:W-:Y:S03]  /*9df0*/  ISETP.GE.AND P3, PT, R9, RZ, PT ;  /* 0x000000ff0900720c */ /* 0x000fe60003f66270 */
        /* <DEDUP_REMOVED lines=12> */
[C---:B------:R-:W-:Y:S05]  /*9ec0*/  IMAD R7, R5.reuse, R8, R7 ;  /* 0x0000000805077224 */ /* 0x040fea00078e0207 */
[----:B------:R-:W-:Y:S07]  /*9ed0*/  ISETP.GT.U32.AND P4, PT, R0, R7, PT ;  /* 0x000000070000720c */ /* 0x000fee0003f84070 */
[----:B------:R-:W-:Y:S02]  /*9ee0*/  @!P2 IMAD.IADD R6, R6, 0x1, -R0 ;  /* 0x000000010606a824 */ /* 0x000fe400078e0a00 */
[----:B------:R-:W-:Y:S01]  /*9ef0*/  @!P2 VIADD R4, R4, 0x1 ;  /* 0x000000010404a836 */ /* 0x000fe20000000000 */
[----:B------:R-:W-:Y:S02]  /*9f00*/  ISETP.NE.AND P2, PT, R2, RZ, PT ;  /* 0x000000ff0200720c */ /* 0x000fe40003f45270 */
[-C--:B------:R-:W-:Y:S01]  /*9f10*/  ISETP.GE.U32.AND P5, PT, R6, R0.reuse, PT ;  /* 0x000000000600720c */ /* 0x080fe20003fa6070 */
[----:B------:R-:W-:Y:S01]  /*9f20*/  @!P4 VIADD R5, R5, 0x1 ;  /* 0x000000010505c836 */ /* 0x000fe20000000000 */
[-C--:B------:R-:W-:Y:S04]  /*9f30*/  @!P4 IADD3 R7, PT, PT, R7, -R0.reuse, RZ ;  /* 0x800000000707c210 */ /* 0x080fe80007ffe0ff */
[----:B------:R-:W-:Y:S02]  /*9f40*/  ISETP.GE.U32.AND P6, PT, R7, R0, PT ;  /* 0x000000000700720c */ /* 0x000fe40003fc6070 */
[----:B------:R-:W-:Y:S01]  /*9f50*/  LOP3.LUT R0, RZ, R2, RZ, 0x33, !PT ;  /* 0x00000002ff007212 */ /* 0x000fe200078e33ff */
[----:B------:R-:W2:Y:S04]  /*9f60*/  LD.E.64 R6, desc[UR4][R134.64+0x38] ;  /* 0x0000380486067980 */ /* 0x000ea8000c101b00 */
[----:B------:R-:W-:Y:S05]  /*9f70*/  @P5 IADD3 R4, PT, PT, R4, 0x1, RZ ;  /* 0x0000000104045810 */ /* 0x000fea0007ffe0ff */
[----:B------:R-:W-:Y:S02]  /*9f80*/  @!P1 IMAD.MOV R4, RZ, RZ, -R4 ;  /* 0x000000ffff049224 */ /* 0x000fe400078e0a04 */
[----:B------:R-:W-:Y:S03]  /*9f90*/  @P6 VIADD R5, R5, 0x1 ;  /* 0x0000000105056836 */ /* 0x000fe60000000000 */
[C---:B------:R-:W-:Y:S02]  /*9fa0*/  SEL R10, R0.reuse, R4, !P2 ;  /* 0x00000004000a7207 */ /* 0x040fe40005000000 */
[----:B------:R-:W-:Y:S04]  /*9fb0*/  @!P3 IADD3 R5, PT, PT, -R5, RZ, RZ ;  /* 0x000000ff0505b210 */ /* 0x000fe80007ffe1ff */
[----:B------:R-:W-:Y:S02]  /*9fc0*/  SEL R0, R0, R5, !P2 ;  /* 0x0000000500007207 */ /* 0x000fe40005000000 */
[-C--:B------:R-:W-:Y:S02]  /*9fd0*/  LEA R8, P2, R10, R188.reuse, 0x2 ;  /* 0x000000bc0a087211 */ /* 0x080fe400078410ff */
[----:B------:R-:W-:Y:S02]  /*9fe0*/  LEA R4, P1, R0, R188, 0x2 ;  /* 0x000000bc00047211 */ /* 0x000fe400078210ff */
[-C--:B------:R-:W-:Y:S02]  /*9ff0*/  LEA.HI.X.SX32 R9, R10, R189.reuse, 0x2, P2 ;  /* 0x000000bd0a097211 */ /* 0x080fe400010f16ff */
[C---:B------:R-:W-:Y:S01]  /*a000*/  LEA.HI.X.SX32 R5, R0.reuse, R189, 0x2, P1 ;  /* 0x000000bd00057211 */ /* 0x040fe200008f16ff */
[----:B------:R-:W-:Y:S02]  /*a010*/  IMAD.IADD R0, R0, 0x1, -R10 ;  /* 0x0000000100007824 */ /* 0x000fe400078e0a0a */
[----:B------:R-:W3:Y:S02]  /*a020*/  LD.E R12, desc[UR4][R8.64] ;  /* 0x00000004080c7980 */ /* 0x000ee4000c101900 */
[----:B------:R-:W-:Y:S02]  /*a030*/  IMAD R2, R2, R0, -0x100 ;  /* 0xffffff0002027424 */ /* 0x000fe400078e0200 */
[----:B------:R1:W3:Y:S03]  /*a040*/  LD.E R11, desc[UR4][R4.64] ;  /* 0x00000004040b7980 */ /* 0x0002e6000c101900 */
        /* <DEDUP_REMOVED lines=14> */
.L_x_639:
[----:B------:R-:W-:Y:S05]  /*a130*/  BSYNC.RECONVERGENT B0 ;  /* 0x0000000000007941 */ /* 0x000fea0003800200 */
.L_x_638:
[----:B------:R-:W-:Y:S01]  /*a140*/  IMAD.IADD R14, R181, 0x1, R182 ;  /* 0x00000001b50e7824 */ /* 0x000fe200078e02b6 */
[----:B------:R-:W-:Y:S01]  /*a150*/  IADD3 R4, P1, PT, R3, R190, RZ ;  /* 0x000000be03047210 */ /* 0x000fe20007f3e0ff */
[----:B------:R-:W-:Y:S01]  /*a160*/  IMAD.MOV.U32 R6, RZ, RZ, R190 ;  /* 0x000000ffff067224 */ /* 0x000fe200078e00be */
[----:B------:R-:W-:Y:S01]  /*a170*/  SHF.L.U64.HI R0, R232, 0x6, R233 ;  /* 0x00000006e8007819 */ /* 0x000fe200000102e9 */
[----:B------:R-:W-:Y:S01]  /*a180*/  IMAD R14, R14, 0x2, R168 ;  /* 0x000000020e0e7824 */ /* 0x000fe200078e02a8 */
[-C--:B------:R-:W-:Y:S01]  /*a190*/  IADD3 R12, P2, PT, R4, R3.reuse, RZ ;  /* 0x00000003040c7210 */ /* 0x080fe20007f5e0ff */
[--C-:B------:R-:W-:Y:S02]  /*a1a0*/  IMAD.MOV.U32 R7, RZ, RZ, R187.reuse ;  /* 0x000000ffff077224 */ /* 0x100fe400078e00bb */
[----:B------:R-:W-:Y:S01]  /*a1b0*/  IMAD.X R5, R0, 0x1, R187, P1 ;  /* 0x0000000100057824 */ /* 0x000fe200008e06bb */
[-C--:B------:R-:W-:Y:S02]  /*a1c0*/  IADD3 R10, P1, PT, R12, R3.reuse, RZ ;  /* 0x000000030c0a7210 */ /* 0x080fe40007f3e0ff */
[----:B------:R-:W-:Y:S01]  /*a1d0*/  @!PT LDS RZ, [RZ] ;  /* 0x00000000fffff984 */ /* 0x000fe20000000800 */
[----:B------:R-:W-:Y:S01]  /*a1e0*/  @!PT LDS RZ, [RZ] ;  /* 0x00000000fffff984 */ /* 0x000fe20000000800 */
[----:B------:R-:W-:Y:S01]  /*a1f0*/  @!PT LDS RZ, [RZ] ;  /* 0x00000000fffff984 */ /* 0x000fe20000000800 */
[----:B------:R1:W-:Y:S02]  /*a200*/  LDGSTS.E.BYPASS.LTC128B.128 [R14+0x1000], desc[UR4][R6.64] ;  /* 0x01000000060e7fae */ /* 0x0003e4000b981a04 */
[-C--:B------:R-:W-:Y:S02]  /*a210*/  IADD3.X R13, PT, PT, R5, R0.reuse, RZ, P2, !PT ;  /* 0x00000000050d7210 */ /* 0x080fe400017fe4ff */
[----:B------:R2:W-:Y:S01]  /*a220*/  LDGSTS.E.BYPASS.LTC128B.128 [R14+0x1800], desc[UR4][R4.64] ;  /* 0x01800000040e7fae */ /* 0x0005e2000b981a04 */
[-C--:B------:R-:W-:Y:S02]  /*a230*/  IADD3 R8, P2, PT, R10, R3.reuse, RZ ;  /* 0x000000030a087210 */ /* 0x080fe40007f5e0ff */
[-C--:B------:R-:W-:Y:S01]  /*a240*/  IADD3.X R11, PT, PT, R13, R0.reuse, RZ, P1, !PT ;  /* 0x000000000d0b7210 */ /* 0x080fe20000ffe4ff */
[----:B------:R3:W-:Y:S04]  /*a250*/  LDGSTS.E.BYPASS.LTC128B.128 [R14+0x2000], desc[UR4][R12.64] ;  /* 0x020000000c0e7fae */ /* 0x0007e8000b981a04 */
        /* <DEDUP_REMOVED lines=13> */
.L_x_637:
[----:B------:R-:W-:Y:S05]  /*a330*/  BSYNC.RECONVERGENT B1 ;  /* 0x0000000000017941 */ /* 0x000fea0003800200 */
.L_x_636:
        /* <DEDUP_REMOVED lines=79> */
[C---:B------:R-:W-:Y:S02]  /*a830*/  FMUL.FTZ R44, R3.reuse, R21 ;  /* 0x00000015032c7220 */ /* 0x040fe40000410000 */
[----:B------:R1:W2:Y:S02]  /*a840*/  MUFU.EX2 R20, R0 ;  /* 0x0000000000147308 */ /* 0x0002a40000000800 */
[----:B-1----:R-:W-:Y:S01]  /*a850*/  FMUL.FTZ R0, R3, R2 ;  /* 0x0000000203007220 */ /* 0x002fe20000410000 */
[----:B------:R-:W-:Y:S01]  /*a860*/  FSEL R2, R4, RZ, P1 ;  /* 0x000000ff04027208 */ /* 0x000fe20000800000 */
[C---:B--2---:R-:W-:Y:S01]  /*a870*/  FMUL.FTZ R10, R20.reuse, R142 ;  /* 0x0000008e140a7220 */ /* 0x044fe20000410000 */
[----:B------:R-:W-:Y:S01]  /*a880*/  FSETP.NEU.FTZ.AND P1, PT, R21, -INF , PT ;  /* 0xff8000001500780b */ /* 0x000fe20003f3d000 */
[----:B------:R-:W-:Y:S04]  /*a890*/  FMUL.FTZ R11, R20, R143 ;  /* 0x0000008f140b7220 */ /* 0x000fe80000410000 */
        /* <DEDUP_REMOVED lines=8> */
[----:B------:R1:W-:Y:S01]  /*a920*/  MUFU.EX2 R158, R4 ;  /* 0x00000004009e7308 */ /* 0x0003e20000000800 */
[-CC-:B------:R-:W-:Y:S01]  /*a930*/  FFMA.FTZ R8, R58, R3.reuse, -R44.reuse ;  /* 0x000000033a087223 */ /* 0x180fe2000001082c */
[-CC-:B------:R-:W-:Y:S01]  /*a940*/  FFMA.FTZ R23, R23, R3.reuse, -R44.reuse ;  /* 0x0000000317177223 */ /* 0x180fe2000001082c */
[----:B------:R-:W-:Y:S01]  /*a950*/  FFMA.FTZ R24, R24, R3, -R44 ;  /* 0x0000000318187223 */ /* 0x000fe2000001082c */
[----:B------:R-:W-:Y:S06]  /*a960*/  ISETP.GT.AND P1, PT, R230, R231, PT ;  /* 0x000000e7e600720c */ /* 0x000fec0003f24270 */
[----:B------:R2:W-:Y:S10]  /*a970*/  MUFU.EX2 R175, R5 ;  /* 0x0000000500af7308 */ /* 0x0005f40000000800 */
[----:B------:R3:W-:Y:S01]  /*a980*/  MUFU.EX2 R176, R6 ;  /* 0x0000000600b07308 */ /* 0x0007e20000000800 */
[-CC-:B-1----:R-:W-:Y:S09]  /*a990*/  FFMA.FTZ R4, R179, R3.reuse, -R2.reuse ;  /* 0x00000003b3047223 */ /* 0x182ff20000010802 */
[----:B------:R1:W4:Y:S01]  /*a9a0*/  MUFU.EX2 R179, R4 ;  /* 0x0000000400b37308 */ /* 0x0003220000000800 */
[-CC-:B--2---:R-:W-:Y:S09]  /*a9b0*/  FFMA.FTZ R5, R153, R3.reuse, -R2.reuse ;  /* 0x0000000399057223 */ /* 0x184ff20000010802 */
[----:B------:R2:W-:Y:S01]  /*a9c0*/  MUFU.EX2 R220, R8 ;  /* 0x0000000800dc7308 */ /* 0x0005e20000000800 */
[-C--:B---3--:R-:W-:Y:S09]  /*a9d0*/  FFMA.FTZ R6, R154, R3.reuse, -R2 ;  /* 0x000000039a067223 */ /* 0x088ff20000010802 */
[----:B------:R3:W-:Y:S01]  /*a9e0*/  MUFU.EX2 R154, R6 ;  /* 0x00000006009a7308 */ /* 0x0007e20000000800 */
[-CC-:B-1----:R-:W-:Y:S09]  /*a9f0*/  FFMA.FTZ R4, R178, R3.reuse, -R44.reuse ;  /* 0x00000003b2047223 */ /* 0x182ff2000001082c */
[----:B------:R1:W-:Y:S01]  /*aa00*/  MUFU.EX2 R133, R4 ;  /* 0x0000000400857308 */ /* 0x0003e20000000800 */
[-C--:B--2---:R-:W-:Y:S09]  /*aa10*/  FFMA.FTZ R8, R62, R3.reuse, -R44 ;  /* 0x000000033e087223 */ /* 0x084ff2000001082c */
[----:B------:R2:W-:Y:S01]  /*aa20*/  MUFU.EX2 R225, R9 ;  /* 0x0000000900e17308 */ /* 0x0005e20000000800 */
[-C--:B---3--:R-:W-:Y:S01]  /*aa30*/  FFMA.FTZ R6, R28, R3.reuse, -R2 ;  /* 0x000000031c067223 */ /* 0x088fe20000010802 */
[----:B----4-:R-:W-:Y:S08]  /*aa40*/  F2FP.F16.F32.PACK_AB R28, R179, R158 ;  /* 0x0000009eb31c723e */ /* 0x010ff000000000ff */
[----:B------:R3:W-:Y:S01]  /*aa50*/  MUFU.EX2 R193, R6 ;  /* 0x0000000600c17308 */ /* 0x0007e20000000800 */
[----:B-1----:R-:W-:Y:S09]  /*aa60*/  FFMA.FTZ R4, R177, R3, -R44 ;  /* 0x00000003b1047223 */ /* 0x002ff2000001082c */
[----:B------:R1:W4:Y:S01]  /*aa70*/  MUFU.EX2 R156, R4 ;  /* 0x00000004009c7308 */ /* 0x0003220000000800 */
[----:B--2---:R-:W-:Y:S09]  /*aa80*/  FMUL.FTZ R9, R0, R141 ;  /* 0x0000008d00097220 */ /* 0x004ff20000410000 */
[----:B------:R2:W-:Y:S01]  /*aa90*/  MUFU.EX2 R177, R7 ;  /* 0x0000000700b17308 */ /* 0x0005e20000000800 */
[-CC-:B---3--:R-:W-:Y:S09]  /*aaa0*/  FFMA.FTZ R6, R36, R3.reuse, -R2.reuse ;  /* 0x0000000324067223 */ /* 0x188ff20000010802 */
[----:B------:R3:W-:Y:S01]  /*aab0*/  MUFU.EX2 R201, R6 ;  /* 0x0000000600c97308 */ /* 0x0007e20000000800 */
[-CC-:B-1----:R-:W-:Y:S09]  /*aac0*/  FFMA.FTZ R4, R185, R3.reuse, -R2.reuse ;  /* 0x00000003b9047223 */ /* 0x182ff20000010802 */
[----:B------:R1:W5:Y:S01]  /*aad0*/  MUFU.EX2 R178, R4 ;  /* 0x0000000400b27308 */ /* 0x0003620000000800 */
[-CC-:B--2---:R-:W-:Y:S09]  /*aae0*/  FFMA.FTZ R7, R162, R3.reuse, -R2.reuse ;  /* 0x00000003a2077223 */ /* 0x184ff20000010802 */
[----:B------:R2:W-:Y:S01]  /*aaf0*/  MUFU.EX2 R162, R7 ;  /* 0x0000000700a27308 */ /* 0x0005e20000000800 */
[-C--:B---3--:R-:W-:Y:S02]  /*ab00*/  FFMA.FTZ R6, R15, R3.reuse, -R2 ;  /* 0x000000030f067223 */ /* 0x088fe40000010802 */
[----:B------:R-:W3:Y:S07]  /*ab10*/  LDSM.16.MT88.4 R12, [R164+0x5000] ;  /* 0x00500000a40c783b */ /* 0x000eee0000004200 */
[----:B------:R4:W-:Y:S01]  /*ab20*/  MUFU.EX2 R209, R6 ;  /* 0x0000000600d17308 */ /* 0x0009e20000000800 */
[-C--:B-1----:R-:W-:Y:S09]  /*ab30*/  FFMA.FTZ R4, R184, R3.reuse, -R44 ;  /* 0x00000003b8047223 */ /* 0x082ff2000001082c */
[----:B------:R1:W-:Y:S01]  /*ab40*/  MUFU.EX2 R157, R4 ;  /* 0x00000004009d7308 */ /* 0x0003e20000000800 */
[-CC-:B--2---:R-:W-:Y:S01]  /*ab50*/  FFMA.FTZ R7, R18, R3.reuse, -R2.reuse ;  /* 0x0000000312077223 */ /* 0x184fe20000010802 */
[----:B------:R-:W-:Y:S08]  /*ab60*/  FMUL.FTZ R18, R20, R150 ;  /* 0x0000009614127220 */ /* 0x000ff00000410000 */
[----:B------:R2:W-:Y:S01]  /*ab70*/  MUFU.EX2 R184, R7 ;  /* 0x0000000700b87308 */ /* 0x0005e20000000800 */
[-C--:B----4-:R-:W-:Y:S09]  /*ab80*/  FFMA.FTZ R6, R52, R3.reuse, -R2 ;  /* 0x0000000334067223 */ /* 0x090ff20000010802 */
[----:B------:R4:W-:Y:S01]  /*ab90*/  MUFU.EX2 R219, R6 ;  /* 0x0000000600db7308 */ /* 0x0009e20000000800 */
[-C--:B-1----:R-:W-:Y:S09]  /*aba0*/  FFMA.FTZ R4, R183, R3.reuse, -R44 ;  /* 0x00000003b7047223 */ /* 0x082ff2000001082c */
[----:B------:R1:W3:Y:S01]  /*abb0*/  MUFU.EX2 R159, R4 ;  /* 0x00000004009f7308 */ /* 0x0002e20000000800 */
[-C--:B--2---:R-:W-:Y:S09]  /*abc0*/  FFMA.FTZ R7, R32, R3.reuse, -R2 ;  /* 0x0000000320077223 */ /* 0x084ff20000010802 */
[----:B------:R2:W-:Y:S01]  /*abd0*/  MUFU.EX2 R183, R5 ;  /* 0x0000000500b77308 */ /* 0x0005e20000000800 */
[----:B----4-:R-:W-:Y:S09]  /*abe0*/  FMUL.FTZ R6, R20, R138 ;  /* 0x0000008a14067220 */ /* 0x010ff20000410000 */
[----:B------:R4:W-:Y:S01]  /*abf0*/  MUFU.EX2 R197, R7 ;  /* 0x0000000700c57308 */ /* 0x0009e20000000800 */
[-C--:B-1----:R-:W-:Y:S09]  /*ac00*/  FFMA.FTZ R4, R174, R3.reuse, -R44 ;  /* 0x00000003ae047223 */ /* 0x082ff2000001082c */
[----:B------:R1:W-:Y:S01]  /*ac10*/  MUFU.EX2 R174, R4 ;  /* 0x0000000400ae7308 */ /* 0x0003e20000000800 */
[--C-:B--2---:R-:W-:Y:S01]  /*ac20*/  FFMA.FTZ R5, R29, R3, -R2.reuse ;  /* 0x000000031d057223 */ /* 0x104fe20000010802 */
[----:B------:R-:W-:Y:S08]  /*ac30*/  F2FP.F16.F32.PACK_AB R29, R156, R133 ;  /* 0x000000859c1d723e */ /* 0x000ff000000000ff */
[----:B------:R2:W-:Y:S01]  /*ac40*/  MUFU.EX2 R196, R5 ;  /* 0x0000000500c47308 */ /* 0x0005e20000000800 */
[-C--:B----4-:R-:W-:Y:S09]  /*ac50*/  FFMA.FTZ R7, R40, R3.reuse, -R2 ;  /* 0x0000000328077223 */ /* 0x090ff20000010802 */
[----:B------:R4:W-:Y:S01]  /*ac60*/  MUFU.EX2 R206, R7 ;  /* 0x0000000700ce7308 */ /* 0x0009e20000000800 */
[-C--:B-1----:R-:W-:Y:S09]  /*ac70*/  FFMA.FTZ R4, R163, R3.reuse, -R44 ;  /* 0x00000003a3047223 */ /* 0x082ff2000001082c */
[----:B------:R1:W3:Y:S01]  /*ac80*/  MUFU.EX2 R163, R4 ;  /* 0x0000000400a37308 */ /* 0x0002e20000000800 */
[-CC-:B--2---:R-:W-:Y:S09]  /*ac90*/  FFMA.FTZ R5, R37, R3.reuse, -R2.reuse ;  /* 0x0000000325057223 */ /* 0x184ff20000010802 */
[----:B------:R2:W-:Y:S01]  /*aca0*/  MUFU.EX2 R205, R5 ;  /* 0x0000000500cd7308 */ /* 0x0005e20000000800 */
[-CC-:B----4-:R-:W-:Y:S09]  /*acb0*/  FFMA.FTZ R7, R48, R3.reuse, -R2.reuse ;  /* 0x0000000330077223 */ /* 0x190ff20000010802 */
[----:B------:R4:W-:Y:S01]  /*acc0*/  MUFU.EX2 R213, R7 ;  /* 0x0000000700d57308 */ /* 0x0009e20000000800 */
[-CC-:B-1----:R-:W-:Y:S09]  /*acd0*/  FFMA.FTZ R4, R161, R3.reuse, -R2.reuse ;  /* 0x00000003a1047223 */ /* 0x182ff20000010802 */
[----:B------:R1:W3:Y:S01]  /*ace0*/  MUFU.EX2 R161, R4 ;  /* 0x0000000400a17308 */ /* 0x0002e20000000800 */
[----:B--2---:R-:W-:Y:S09]  /*acf0*/  FFMA.FTZ R5, R45, R3, -R2 ;  /* 0x000000032d057223 */ /* 0x004ff20000010802 */
[----:B------:R2:W-:Y:S01]  /*ad00*/  MUFU.EX2 R212, R5 ;  /* 0x0000000500d47308 */ /* 0x0005e20000000800 */
[----:B----4-:R-:W-:Y:S09]  /*ad10*/  FMUL.FTZ R7, R20, R139 ;  /* 0x0000008b14077220 */ /* 0x010ff20000410000 */
[----:B------:R4:W-:Y:S01]  /*ad20*/  MUFU.EX2 R217, R8 ;  /* 0x0000000800d97308 */ /* 0x0009e20000000800 */
[-C--:B-1----:R-:W-:Y:S09]  /*ad30*/  FFMA.FTZ R4, R160, R3.reuse, -R44 ;  /* 0x00000003a0047223 */ /* 0x082ff2000001082c */
[----:B------:R1:W-:Y:S01]  /*ad40*/  MUFU.EX2 R160, R4 ;  /* 0x0000000400a07308 */ /* 0x0003e20000000800 */
[-C--:B--2---:R-:W-:Y:S09]  /*ad50*/  FFMA.FTZ R5, R53, R3.reuse, -R2 ;  /* 0x0000000335057223 */ /* 0x084ff20000010802 */
[----:B------:R2:W-:Y:S01]  /*ad60*/  MUFU.EX2 R222, R5 ;  /* 0x0000000500de7308 */ /* 0x0005e20000000800 */
[-CC-:B----4-:R-:W-:Y:S09]  /*ad70*/  FFMA.FTZ R8, R63, R3.reuse, -R44.reuse ;  /* 0x000000033f087223 */ /* 0x190ff2000001082c */
[----:B------:R4:W-:Y:S01]  /*ad80*/  MUFU.EX2 R216, R8 ;  /* 0x0000000800d87308 */ /* 0x0009e20000000800 */
[--C-:B-1----:R-:W-:Y:S09]  /*ad90*/  FFMA.FTZ R4, R155, R3, -R44.reuse ;  /* 0x000000039b047223 */ /* 0x102ff2000001082c */
[----:B------:R1:W3:Y:S01]  /*ada0*/  MUFU.EX2 R155, R4 ;  /* 0x00000004009b7308 */ /* 0x0002e20000000800 */
[C---:B--2---:R-:W-:Y:S01]  /*adb0*/  FMUL.FTZ R5, R0.reuse, R137 ;  /* 0x0000008900057220 */ /* 0x044fe20000410000 */
[----:B----4-:R-:W-:Y:S01]  /*adc0*/  FMUL.FTZ R8, R0, R140 ;  /* 0x0000008c00087220 */ /* 0x010fe20000410000 */
[-CC-:B-1----:R-:W-:Y:S07]  /*add0*/  FFMA.FTZ R4, R152, R3.reuse, -R44.reuse ;  /* 0x0000000398047223 */ /* 0x182fee000001082c */
[----:B------:R1:W2:Y:S02]  /*ade0*/  MUFU.EX2 R152, R4 ;  /* 0x0000000400987308 */ /* 0x0002a40000000800 */
[----:B-1----:R-:W-:Y:S01]  /*adf0*/  FFMA.FTZ R4, R19, R3, -R44 ;  /* 0x0000000313047223 */ /* 0x002fe2000001082c */
[----:B------:R-:W-:Y:S07]  /*ae00*/  FMUL.FTZ R19, R20, R151 ;  /* 0x0000009714137220 */ /* 0x000fee0000410000 */
[----:B------:R1:W4:Y:S02]  /*ae10*/  MUFU.EX2 R153, R4 ;  /* 0x0000000400997308 */ /* 0x0003240000000800 */
[----:B-1----:R-:W-:Y:S01]  /*ae20*/  FFMA.FTZ R4, R17, R3, -R2 ;  /* 0x0000000311047223 */ /* 0x002fe20000010802 */
[----:B------:R-:W-:Y:S07]  /*ae30*/  FMUL.FTZ R17, R0, R149 ;  /* 0x0000009500117220 */ /* 0x000fee0000410000 */
[----:B------:R1:W-:Y:S02]  /*ae40*/  MUFU.EX2 R185, R4 ;  /* 0x0000000400b97308 */ /* 0x0003e40000000800 */
[-CC-:B-1----:R-:W-:Y:S01]  /*ae50*/  FFMA.FTZ R4, R16, R3.reuse, -R44.reuse ;  /* 0x0000000310047223 */ /* 0x182fe2000001082c */
[-CC-:B------:R-:W-:Y:S07]  /*ae60*/  FFMA.FTZ R16, R66, R3.reuse, -R44.reuse ;  /* 0x0000000342107223 */ /* 0x180fee000001082c */
[----:B------:R1:W4:Y:S10]  /*ae70*/  MUFU.EX2 R180, R4 ;  /* 0x0000000400b47308 */ /* 0x0003340000000800 */
[----:B------:R5:W-:Y:S01]  /*ae80*/  MUFU.EX2 R143, R16 ;  /* 0x00000010008f7308 */ /* 0x000be20000000800 */
[-C--:B-1----:R-:W-:Y:S01]  /*ae90*/  FFMA.FTZ R4, R27, R3.reuse, -R44 ;  /* 0x000000031b047223 */ /* 0x082fe2000001082c */
[-C--:B------:R-:W-:Y:S08]  /*aea0*/  FFMA.FTZ R27, R68, R3.reuse, -R2 ;  /* 0x00000003441b7223 */ /* 0x080ff00000010802 */
[----:B------:R1:W4:Y:S01]  /*aeb0*/  MUFU.EX2 R181, R4 ;  /* 0x0000000400b57308 */ /* 0x0003220000000800 */
[-CC-:B-----5:R-:W-:Y:S09]  /*aec0*/  FFMA.FTZ R16, R67, R3.reuse, -R44.reuse ;  /* 0x0000000343107223 */ /* 0x1a0ff2000001082c */
[----:B------:R5:W-:Y:S01]  /*aed0*/  MUFU.EX2 R52, R16 ;  /* 0x0000001000347308 */ /* 0x000be20000000800 */
[--C-:B-1----:R-:W-:Y:S01]  /*aee0*/  FFMA.FTZ R4, R30, R3, -R44.reuse ;  /* 0x000000031e047223 */ /* 0x102fe2000001082c */
[----:B------:R-:W-:Y:S08]  /*aef0*/  F2FP.F16.F32.PACK_AB R30, R178, R177 ;  /* 0x000000b1b21e723e */ /* 0x000ff000000000ff */
[----:B------:R1:W4:Y:S01]  /*af00*/  MUFU.EX2 R182, R4 ;  /* 0x0000000400b67308 */ /* 0x0003220000000800 */
[----:B-----5:R-:W-:Y:S01]  /*af10*/  FMUL.FTZ R16, R0, R148 ;  /* 0x0000009400107220 */ /* 0x020fe20000410000 */
[----:B-1----:R-:W-:Y:S01]  /*af20*/  FFMA.FTZ R4, R31, R3, -R44 ;  /* 0x000000031f047223 */ /* 0x002fe2000001082c */
[----:B---3--:R-:W-:Y:S07]  /*af30*/  F2FP.F16.F32.PACK_AB R31, R159, R157 ;  /* 0x0000009d9f1f723e */ /* 0x008fee00000000ff */
[----:B------:R1:W3:Y:S02]  /*af40*/  MUFU.EX2 R186, R4 ;  /* 0x0000000400ba7308 */ /* 0x0002e40000000800 */
[-C--:B-1----:R-:W-:Y:S08]  /*af50*/  FFMA.FTZ R4, R33, R3.reuse, -R2 ;  /* 0x0000000321047223 */ /* 0x082ff00000010802 */
[----:B------:R1:W-:Y:S02]  /*af60*/  MUFU.EX2 R199, R4 ;  /* 0x0000000400c77308 */ /* 0x0003e40000000800 */
[-CC-:B-1----:R-:W-:Y:S08]  /*af70*/  FFMA.FTZ R4, R34, R3.reuse, -R44.reuse ;  /* 0x0000000322047223 */ /* 0x182ff0000001082c */
[----:B------:R1:W5:Y:S02]  /*af80*/  MUFU.EX2 R194, R4 ;  /* 0x0000000400c27308 */ /* 0x0003640000000800 */
[-CC-:B-1----:R-:W-:Y:S02]  /*af90*/  FFMA.FTZ R4, R35, R3.reuse, -R44.reuse ;  /* 0x0000000323047223 */ /* 0x182fe4000001082c */
[----:B------:R-:W1:Y:S06]  /*afa0*/  LDSM.16.MT88.4 R32, [R166+0x5000] ;  /* 0x00500000a620783b */ /* 0x000e6c0000004200 */
[----:B------:R2:W5:Y:S02]  /*afb0*/  MUFU.EX2 R195, R4 ;  /* 0x0000000400c37308 */ /* 0x0005640000000800 */
[-CC-:B--2---:R-:W-:Y:S08]  /*afc0*/  FFMA.FTZ R4, R38, R3.reuse, -R44.reuse ;  /* 0x0000000326047223 */ /* 0x184ff0000001082c */
[----:B------:R2:W5:Y:S02]  /*afd0*/  MUFU.EX2 R198, R4 ;  /* 0x0000000400c67308 */ /* 0x0005640000000800 */
[-C--:B--2---:R-:W-:Y:S02]  /*afe0*/  FFMA.FTZ R4, R39, R3.reuse, -R44 ;  /* 0x0000000327047223 */ /* 0x084fe4000001082c */
[----:B------:R-:W2:Y:S06]  /*aff0*/  LDSM.16.MT88.4 R36, [R164+0x5400] ;  /* 0x00540000a424783b */ /* 0x000eac0000004200 */
[----:B------:R4:W5:Y:S02]  /*b000*/  MUFU.EX2 R200, R4 ;  /* 0x0000000400c87308 */ /* 0x0009640000000800 */
[-C--:B----4-:R-:W-:Y:S08]  /*b010*/  FFMA.FTZ R4, R41, R3.reuse, -R2 ;  /* 0x0000000329047223 */ /* 0x090ff00000010802 */
[----:B------:R4:W-:Y:S02]  /*b020*/  MUFU.EX2 R207, R4 ;  /* 0x0000000400cf7308 */ /* 0x0009e40000000800 */
[-CC-:B----4-:R-:W-:Y:S08]  /*b030*/  FFMA.FTZ R4, R42, R3.reuse, -R44.reuse ;  /* 0x000000032a047223 */ /* 0x190ff0000001082c */
[----:B------:R4:W5:Y:S02]  /*b040*/  MUFU.EX2 R202, R4 ;  /* 0x0000000400ca7308 */ /* 0x0009640000000800 */
[-CC-:B----4-:R-:W-:Y:S02]  /*b050*/  FFMA.FTZ R4, R43, R3.reuse, -R44.reuse ;  /* 0x000000032b047223 */ /* 0x190fe4000001082c */
[----:B------:R-:W4:Y:S06]  /*b060*/  LDSM.16.MT88.4 R40, [R166+0x5400] ;  /* 0x00540000a628783b */ /* 0x000f2c0000004200 */
[----:B------:R3:W5:Y:S02]  /*b070*/  MUFU.EX2 R203, R4 ;  /* 0x0000000400cb7308 */ /* 0x0007640000000800 */
[-CC-:B---3--:R-:W-:Y:S08]  /*b080*/  FFMA.FTZ R4, R46, R3.reuse, -R44.reuse ;  /* 0x000000032e047223 */ /* 0x188ff0000001082c */
[----:B------:R3:W5:Y:S02]  /*b090*/  MUFU.EX2 R204, R4 ;  /* 0x0000000400cc7308 */ /* 0x0007640000000800 */
[-C--:B---3--:R-:W-:Y:S08]  /*b0a0*/  FFMA.FTZ R4, R47, R3.reuse, -R44 ;  /* 0x000000032f047223 */ /* 0x088ff0000001082c */
[----:B------:R3:W5:Y:S02]  /*b0b0*/  MUFU.EX2 R208, R4 ;  /* 0x0000000400d07308 */ /* 0x0007640000000800 */
[-C--:B---3--:R-:W-:Y:S08]  /*b0c0*/  FFMA.FTZ R4, R49, R3.reuse, -R2 ;  /* 0x0000000331047223 */ /* 0x088ff00000010802 */
[----:B------:R3:W-:Y:S02]  /*b0d0*/  MUFU.EX2 R215, R4 ;  /* 0x0000000400d77308 */ /* 0x0007e40000000800 */
[-CC-:B---3--:R-:W-:Y:S08]  /*b0e0*/  FFMA.FTZ R4, R50, R3.reuse, -R44.reuse ;  /* 0x0000000332047223 */ /* 0x188ff0000001082c */
[----:B------:R3:W5:Y:S02]  /*b0f0*/  MUFU.EX2 R210, R4 ;  /* 0x0000000400d27308 */ /* 0x0007640000000800 */
[-CC-:B---3--:R-:W-:Y:S08]  /*b100*/  FFMA.FTZ R4, R51, R3.reuse, -R44.reuse ;  /* 0x0000000333047223 */ /* 0x188ff0000001082c */
[----:B------:R3:W5:Y:S02]  /*b110*/  MUFU.EX2 R211, R4 ;  /* 0x0000000400d37308 */ /* 0x0007640000000800 */
[-CC-:B---3--:R-:W-:Y:S08]  /*b120*/  FFMA.FTZ R4, R54, R3.reuse, -R44.reuse ;  /* 0x0000000336047223 */ /* 0x188ff0000001082c */
[----:B------:R3:W5:Y:S02]  /*b130*/  MUFU.EX2 R53, R4 ;  /* 0x0000000400357308 */ /* 0x0007640000000800 */
[-C--:B---3--:R-:W-:Y:S08]  /*b140*/  FFMA.FTZ R4, R55, R3.reuse, -R44 ;  /* 0x0000000337047223 */ /* 0x088ff0000001082c */
[----:B------:R3:W5:Y:S02]  /*b150*/  MUFU.EX2 R54, R4 ;  /* 0x0000000400367308 */ /* 0x0007640000000800 */
[-CC-:B---3--:R-:W-:Y:S08]  /*b160*/  FFMA.FTZ R4, R56, R3.reuse, -R2.reuse ;  /* 0x0000000338047223 */ /* 0x188ff00000010802 */
[----:B------:R3:W-:Y:S02]  /*b170*/  MUFU.EX2 R223, R4 ;  /* 0x0000000400df7308 */ /* 0x0007e40000000800 */
[-C--:B---3--:R-:W-:Y:S08]  /*b180*/  FFMA.FTZ R4, R57, R3.reuse, -R2 ;  /* 0x0000000339047223 */ /* 0x088ff00000010802 */
[----:B------:R3:W-:Y:S02]  /*b190*/  MUFU.EX2 R224, R4 ;  /* 0x0000000400e07308 */ /* 0x0007e40000000800 */
[-C--:B---3--:R-:W-:Y:S08]  /*b1a0*/  FFMA.FTZ R4, R59, R3.reuse, -R44 ;  /* 0x000000033b047223 */ /* 0x088ff0000001082c */
[----:B------:R3:W5:Y:S02]  /*b1b0*/  MUFU.EX2 R221, R4 ;  /* 0x0000000400dd7308 */ /* 0x0007640000000800 */
[-CC-:B---3--:R-:W-:Y:S08]  /*b1c0*/  FFMA.FTZ R4, R61, R3.reuse, -R2.reuse ;  /* 0x000000033d047223 */ /* 0x188ff00000010802 */
[----:B------:R3:W-:Y:S02]  /*b1d0*/  MUFU.EX2 R226, R4 ;  /* 0x0000000400e27308 */ /* 0x0007e40000000800 */
[----:B---3--:R-:W-:Y:S07]  /*b1e0*/  FMUL.FTZ R4, R0, R136 ;  /* 0x0000008800047220 */ /* 0x008fee0000410000 */
[C---:B------:R-:W-:Y:S05]  /*b1f0*/  HMMA.16816.F32 R4, R28.reuse, R12, R4 ;  /* 0x0000000c1c04723c */ /* 0x040fea0000001804 */
[----:B------:R-:W-:Y:S01]  /*b200*/  FFMA.FTZ R12, R64, R3, -R2 ;  /* 0x00000003400c7223 */ /* 0x000fe20000010802 */
[----:B------:R-:W-:Y:S02]  /*b210*/  FMUL.FTZ R13, R0, R145 ;  /* 0x00000091000d7220 */ /* 0x000fe40000410000 */
[C---:B------:R-:W-:Y:S01]  /*b220*/  HMMA.16816.F32 R8, R28.reuse, R14, R8 ;  /* 0x0000000e1c08723c */ /* 0x040fe20000001808 */
[----:B------:R3:W-:Y:S02]  /*b230*/  MUFU.EX2 R218, R12 ;  /* 0x0000000c00da7308 */ /* 0x0007e40000000800 */
[C---:B------:R-:W-:Y:S01]  /*b240*/  FMUL.FTZ R14, R20.reuse, R146 ;  /* 0x00000092140e7220 */ /* 0x040fe20000410000 */
[C---:B------:R-:W-:Y:S01]  /*b250*/  FMUL.FTZ R15, R20.reuse, R147 ;  /* 0x00000093140f7220 */ /* 0x040fe20000410000 */
[----:B------:R-:W-:Y:S01]  /*b260*/  FFMA.FTZ R20, R20, R228, R133 ;  /* 0x000000e414147223 */ /* 0x000fe20000010085 */
[----:B------:R-:W-:Y:S03]  /*b270*/  MOV R133, R22 ;  /* 0x0000001600857202 */ /* 0x000fe60000000f00 */
[----:B------:R-:W-:Y:S01]  /*b280*/  FADD.FTZ R20, R156, R20 ;  /* 0x000000149c147221 */ /* 0x000fe20000010000 */
[----:B---3--:R-:W-:Y:S04]  /*b290*/  FFMA.FTZ R12, R65, R3, -R2 ;  /* 0x00000003410c7223 */ /* 0x008fe80000010802 */
[----:B------:R3:W-:Y:S02]  /*b2a0*/  MUFU.EX2 R214, R12 ;  /* 0x0000000c00d67308 */ /* 0x0007e40000000800 */
[C---:B---3--:R-:W-:Y:S01]  /*b2b0*/  FMUL.FTZ R12, R0.reuse, R144 ;  /* 0x00000090000c7220 */ /* 0x048fe20000410000 */
[----:B------:R-:W-:Y:S07]  /*b2c0*/  FFMA.FTZ R0, R0, R227, R158 ;  /* 0x000000e300007223 */ /* 0x000fee000001009e */
[----:B------:R3:W-:Y:S01]  /*b2d0*/  MUFU.EX2 R144, R27 ;  /* 0x0000001b00907308 */ /* 0x0007e20000000800 */
[----:B------:R-:W-:Y:S01]  /*b2e0*/  FADD.FTZ R45, R179, R0 ;  /* 0x00000000b32d7221 */ /* 0x000fe20000010000 */
[----:B------:R-:W-:Y:S01]  /*b2f0*/  FADD.FTZ R0, R157, R20 ;  /* 0x000000149d007221 */ /* 0x000fe20000010000 */
[C---:B-1----:R-:W-:Y:S03]  /*b300*/  HMMA.16816.F32 R12, R28.reuse, R32, R12 ;  /* 0x000000201c0c723c */ /* 0x042fe6000000180c */
[-C--:B------:R-:W-:Y:S01]  /*b310*/  FFMA.FTZ R20, R106, R3.reuse, -R44 ;  /* 0x000000036a147223 */ /* 0x080fe2000001082c */
[----:B------:R-:W-:Y:S03]  /*b320*/  FADD.FTZ R0, R159, R0 ;  /* 0x000000009f007221 */ /* 0x000fe60000010000 */
[----:B------:R-:W-:Y:S01]  /*b330*/  MUFU.EX2 R66, R20 ;  /* 0x0000001400427308 */ /* 0x000fe20000000800 */
[----:B------:R-:W-:Y:S01]  /*b340*/  HMMA.16816.F32 R16, R28, R34, R16 ;  /* 0x000000221c10723c */ /* 0x000fe20000001810 */
[----:B------:R-:W1:Y:S02]  /*b350*/  LDSM.16.MT88.4 R32, [R164+0x5800] ;  /* 0x00580000a420783b */ /* 0x000e640000004200 */
[----:B------:R-:W-:Y:S01]  /*b360*/  F2FP.F16.F32.PACK_AB R28, R175, R176 ;  /* 0x000000b0af1c723e */ /* 0x000fe200000000ff */
[-C--:B---3--:R-:W-:Y:S01]  /*b370*/  FFMA.FTZ R27, R69, R3.reuse, -R2 ;  /* 0x00000003451b7223 */ /* 0x088fe20000010802 */
[----:B------:R-:W-:Y:S01]  /*b380*/  F2FP.F16.F32.PACK_AB R29, R163, R174 ;  /* 0x000000aea31d723e */ /* 0x000fe200000000ff */
[----:B------:R-:W-:Y:S01]  /*b390*/  FADD.FTZ R0, R174, R0 ;  /* 0x00000000ae007221 */ /* 0x000fe20000010000 */
[----:B------:R-:W-:Y:S02]  /*b3a0*/  F2FP.F16.F32.PACK_AB R30, R161, R162 ;  /* 0x000000a2a11e723e */ /* 0x000fe400000000ff */
[----:B------:R3:W-:Y:S01]  /*b3b0*/  MUFU.EX2 R142, R27 ;  /* 0x0000001b008e7308 */ /* 0x0007e20000000800 */
[----:B------:R-:W-:Y:S01]  /*b3c0*/  F2FP.F16.F32.PACK_AB R31, R155, R160 ;  /* 0x000000a09b1f723e */ /* 0x000fe200000000ff */
[----:B------:R-:W-:Y:S04]  /*b3d0*/  FADD.FTZ R0, R163, R0 ;  /* 0x00000000a3007221 */ /* 0x000fe80000010000 */
[----:B------:R-:W-:Y:S02]  /*b3e0*/  FADD.FTZ R0, R160, R0 ;  /* 0x00000000a0007221 */ /* 0x000fe40000010000 */
[C---:B--2---:R-:W-:Y:S03]  /*b3f0*/  HMMA.16816.F32 R4, R28.reuse, R36, R4 ;  /* 0x000000241c04723c */ /* 0x044fe60000001804 */
[----:B------:R-:W-:Y:S04]  /*b400*/  FADD.FTZ R0, R155, R0 ;  /* 0x000000009b007221 */ /* 0x000fe80000010000 */
[----:B------:R-:W-:Y:S01]  /*b410*/  FADD.FTZ R0, R152, R0 ;  /* 0x0000000098007221 */ /* 0x000fe20000010000 */
[C---:B------:R-:W-:Y:S01]  /*b420*/  HMMA.16816.F32 R8, R28.reuse, R38, R8 ;  /* 0x000000261c08723c */ /* 0x040fe20000001808 */
[----:B------:R-:W2:Y:S02]  /*b430*/  LDSM.16.MT88.4 R36, [R166+0x5800] ;  /* 0x00580000a624783b */ /* 0x000ea40000004200 */
[-C--:B---3--:R-:W-:Y:S01]  /*b440*/  FFMA.FTZ R27, R70, R3.reuse, -R44 ;  /* 0x00000003461b7223 */ /* 0x088fe2000001082c */
[----:B------:R-:W-:Y:S03]  /*b450*/  FADD.FTZ R0, R153, R0 ;  /* 0x0000000099007221 */ /* 0x000fe60000010000 */
[----:B------:R3:W2:Y:S01]  /*b460*/  MUFU.EX2 R141, R27 ;  /* 0x0000001b008d7308 */ /* 0x0006a20000000800 */
[C---:B----4-:R-:W-:Y:S03]  /*b470*/  HMMA.16816.F32 R12, R28.reuse, R40, R12 ;  /* 0x000000281c0c723c */ /* 0x050fe6000000180c */
[----:B------:R-:W-:Y:S04]  /*b480*/  FADD.FTZ R0, R180, R0 ;  /* 0x00000000b4007221 */ /* 0x000fe80000010000 */
[----:B------:R-:W-:Y:S01]  /*b490*/  FADD.FTZ R0, R181, R0 ;  /* 0x00000000b5007221 */ /* 0x000fe20000010000 */
[----:B------:R-:W-:Y:S01]  /*b4a0*/  HMMA.16816.F32 R16, R28, R42, R16 ;  /* 0x0000002a1c10723c */ /* 0x000fe20000001810 */
[----:B------:R-:W4:Y:S02]  /*b4b0*/  LDSM.16.MT88.4 R40, [R164+0x5c00] ;  /* 0x005c0000a428783b */ /* 0x000f240000004200 */
[----:B------:R-:W-:Y:S01]  /*b4c0*/  F2FP.F16.F32.PACK_AB R28, R183, R154 ;  /* 0x0000009ab71c723e */ /* 0x000fe200000000ff */
[----:B------:R-:W-:Y:S01]  /*b4d0*/  FADD.FTZ R0, R182, R0 ;  /* 0x00000000b6007221 */ /* 0x000fe20000010000 */
[----:B------:R-:W-:Y:S02]  /*b4e0*/  F2FP.F16.F32.PACK_AB R29, R153, R152 ;  /* 0x00000098991d723e */ /* 0x000fe400000000ff */
[----:B------:R-:W-:Y:S01]  /*b4f0*/  F2FP.F16.F32.PACK_AB R30, R185, R184 ;  /* 0x000000b8b91e723e */ /* 0x000fe200000000ff */
[-C--:B---3--:R-:W-:Y:S01]  /*b500*/  FFMA.FTZ R27, R71, R3.reuse, -R44 ;  /* 0x00000003471b7223 */ /* 0x088fe2000001082c */
[----:B------:R-:W-:Y:S01]  /*b510*/  F2FP.F16.F32.PACK_AB R31, R181, R180 ;  /* 0x000000b4b51f723e */ /* 0x000fe200000000ff */
[----:B------:R-:W-:Y:S02]  /*b520*/  FADD.FTZ R0, R186, R0 ;  /* 0x00000000ba007221 */ /* 0x000fe40000010000 */
[----:B------:R3:W4:Y:S02]  /*b530*/  MUFU.EX2 R51, R27 ;  /* 0x0000001b00337308 */ /* 0x0007240000000800 */
[----:B-----5:R-:W-:Y:S02]  /*b540*/  FADD.FTZ R0, R194, R0 ;  /* 0x00000000c2007221 */ /* 0x020fe40000010000 */
[C---:B-1----:R-:W-:Y:S03]  /*b550*/  HMMA.16816.F32 R4, R28.reuse, R32, R4 ;  /* 0x000000201c04723c */ /* 0x042fe60000001804 */
[----:B------:R-:W-:Y:S04]  /*b560*/  FADD.FTZ R0, R195, R0 ;  /* 0x00000000c3007221 */ /* 0x000fe80000010000 */
[----:B------:R-:W-:Y:S01]  /*b570*/  FADD.FTZ R0, R198, R0 ;  /* 0x00000000c6007221 */ /* 0x000fe20000010000 */
[C---:B------:R-:W-:Y:S01]  /*b580*/  HMMA.16816.F32 R8, R28.reuse, R34, R8 ;  /* 0x000000221c08723c */ /* 0x040fe20000001808 */
[----:B------:R-:W1:Y:S02]  /*b590*/  LDSM.16.MT88.4 R32, [R166+0x5c00] ;  /* 0x005c0000a620783b */ /* 0x000e640000004200 */
[----:B------:R-:W-:Y:S01]  /*b5a0*/  FADD.FTZ R0, R200, R0 ;  /* 0x00000000c8007221 */ /* 0x000fe20000010000 */
[----:B---3--:R-:W-:Y:S03]  /*b5b0*/  FFMA.FTZ R27, R72, R3, -R2 ;  /* 0x00000003481b7223 */ /* 0x008fe60000010802 */
[----:B------:R-:W-:Y:S01]  /*b5c0*/  FADD.FTZ R0, R202, R0 ;  /* 0x00000000ca007221 */ /* 0x000fe20000010000 */
[C---:B--2---:R-:W-:Y:S01]  /*b5d0*/  HMMA.16816.F32 R12, R28.reuse, R36, R12 ;  /* 0x000000241c0c723c */ /* 0x044fe2000000180c */
[----:B------:R2:W-:Y:S02]  /*b5e0*/  MUFU.EX2 R140, R27 ;  /* 0x0000001b008c7308 */ /* 0x0005e40000000800 */
[----:B------:R-:W-:Y:S04]  /*b5f0*/  FADD.FTZ R0, R203, R0 ;  /* 0x00000000cb007221 */ /* 0x000fe80000010000 */
[----:B------:R-:W-:Y:S01]  /*b600*/  FADD.FTZ R0, R204, R0 ;  /* 0x00000000cc007221 */ /* 0x000fe20000010000 */
[----:B------:R-:W-:Y:S01]  /*b610*/  HMMA.16816.F32 R16, R28, R38, R16 ;  /* 0x000000261c10723c */ /* 0x000fe20000001810 */
[----:B------:R-:W3:Y:S02]  /*b620*/  LDSM.16.MT88.4 R36, [R164+0x6000] ;  /* 0x00600000a424783b */ /* 0x000ee40000004200 */
[----:B------:R-:W-:Y:S01]  /*b630*/  F2FP.F16.F32.PACK_AB R28, R196, R193 ;  /* 0x000000c1c41c723e */ /* 0x000fe200000000ff */
[----:B------:R-:W-:Y:S01]  /*b640*/  FADD.FTZ R0, R208, R0 ;  /* 0x00000000d0007221 */ /* 0x000fe20000010000 */
[----:B------:R-:W-:Y:S02]  /*b650*/  F2FP.F16.F32.PACK_AB R29, R186, R182 ;  /* 0x000000b6ba1d723e */ /* 0x000fe400000000ff */
[----:B------:R-:W-:Y:S01]  /*b660*/  F2FP.F16.F32.PACK_AB R30, R199, R197 ;  /* 0x000000c5c71e723e */ /* 0x000fe200000000ff */
[----:B------:R-:W-:Y:S01]  /*b670*/  FADD.FTZ R0, R210, R0 ;  /* 0x00000000d2007221 */ /* 0x000fe20000010000 */
[----:B------:R-:W-:Y:S01]  /*b680*/  F2FP.F16.F32.PACK_AB R31, R195, R194 ;  /* 0x000000c2c31f723e */ /* 0x000fe200000000ff */
[-C--:B--2---:R-:W-:Y:S02]  /*b690*/  FFMA.FTZ R27, R73, R3.reuse, -R2 ;  /* 0x00000003491b7223 */ /* 0x084fe40000010802 */
[----:B------:R-:W-:Y:S02]  /*b6a0*/  FADD.FTZ R0, R211, R0 ;  /* 0x00000000d3007221 */ /* 0x000fe40000010000 */
[----:B------:R2:W-:Y:S02]  /*b6b0*/  MUFU.EX2 R139, R27 ;  /* 0x0000001b008b7308 */ /* 0x0005e40000000800 */
[C---:B----4-:R-:W-:Y:S03]  /*b6c0*/  HMMA.16816.F32 R4, R28.reuse, R40, R4 ;  /* 0x000000281c04723c */ /* 0x050fe60000001804 */
[----:B------:R-:W-:Y:S04]  /*b6d0*/  FADD.FTZ R0, R53, R0 ;  /* 0x0000000035007221 */ /* 0x000fe80000010000 */
[----:B------:R-:W-:Y:S01]  /*b6e0*/  FADD.FTZ R0, R54, R0 ;  /* 0x0000000036007221 */ /* 0x000fe20000010000 */
[C---:B------:R-:W-:Y:S01]  /*b6f0*/  HMMA.16816.F32 R8, R28.reuse, R42, R8 ;  /* 0x0000002a1c08723c */ /* 0x040fe20000001808 */
[----:B------:R-:W4:Y:S02]  /*b700*/  LDSM.16.MT88.4 R40, [R166+0x6000] ;  /* 0x00600000a628783b */ /* 0x000f240000004200 */
[----:B------:R-:W-:Y:S01]  /*b710*/  FADD.FTZ R0, R220, R0 ;  /* 0x00000000dc007221 */ /* 0x000fe20000010000 */
[----:B--2---:R-:W-:Y:S04]  /*b720*/  FFMA.FTZ R27, R74, R3, -R44 ;  /* 0x000000034a1b7223 */ /* 0x004fe8000001082c */
[C---:B-1----:R-:W-:Y:S01]  /*b730*/  HMMA.16816.F32 R12, R28.reuse, R32, R12 ;  /* 0x000000201c0c723c */ /* 0x042fe2000000180c */
[----:B------:R1:W2:Y:S02]  /*b740*/  MUFU.EX2 R50, R27 ;  /* 0x0000001b00327308 */ /* 0x0002a40000000800 */
[----:B------:R-:W-:Y:S05]  /*b750*/  FADD.FTZ R0, R221, R0 ;  /* 0x00000000dd007221 */ /* 0x000fea0000010000 */
[----:B------:R-:W-:Y:S01]  /*b760*/  HMMA.16816.F32 R16, R28, R34, R16 ;  /* 0x000000221c10723c */ /* 0x000fe20000001810 */
[----:B------:R-:W5:Y:S02]  /*b770*/  LDSM.16.MT88.4 R32, [R164+0x6400] ;  /* 0x00640000a420783b */ /* 0x000f640000004200 */
[----:B------:R-:W-:Y:S01]  /*b780*/  F2FP.F16.F32.PACK_AB R28, R205, R201 ;  /* 0x000000c9cd1c723e */ /* 0x000fe200000000ff */
[----:B------:R-:W-:Y:S01]  /*b790*/  FADD.FTZ R0, R217, R0 ;  /* 0x00000000d9007221 */ /* 0x000fe20000010000 */
[----:B------:R-:W-:Y:S02]  /*b7a0*/  F2FP.F16.F32.PACK_AB R29, R200, R198 ;  /* 0x000000c6c81d723e */ /* 0x000fe400000000ff */
[----:B------:R-:W-:Y:S01]  /*b7b0*/  F2FP.F16.F32.PACK_AB R30, R207, R206 ;  /* 0x000000cecf1e723e */ /* 0x000fe200000000ff */
[----:B------:R-:W-:Y:S01]  /*b7c0*/  FADD.FTZ R0, R216, R0 ;  /* 0x00000000d8007221 */ /* 0x000fe20000010000 */
[----:B------:R-:W-:Y:S01]  /*b7d0*/  F2FP.F16.F32.PACK_AB R31, R203, R202 ;  /* 0x000000cacb1f723e */ /* 0x000fe200000000ff */
[-C--:B-1----:R-:W-:Y:S02]  /*b7e0*/  FFMA.FTZ R27, R75, R3.reuse, -R44 ;  /* 0x000000034b1b7223 */ /* 0x082fe4000001082c */
[----:B------:R-:W-:Y:S02]  /*b7f0*/  FADD.FTZ R0, R143, R0 ;  /* 0x000000008f007221 */ /* 0x000fe40000010000 */
[----:B------:R1:W4:Y:S02]  /*b800*/  MUFU.EX2 R137, R27 ;  /* 0x0000001b00897308 */ /* 0x0003240000000800 */
[C---:B---3--:R-:W-:Y:S03]  /*b810*/  HMMA.16816.F32 R4, R28.reuse, R36, R4 ;  /* 0x000000241c04723c */ /* 0x048fe60000001804 */
[----:B------:R-:W-:Y:S04]  /*b820*/  FADD.FTZ R0, R52, R0 ;  /* 0x0000000034007221 */ /* 0x000fe80000010000 */
[----:B------:R-:W-:Y:S01]  /*b830*/  FADD.FTZ R0, R141, R0 ;  /* 0x000000008d007221 */ /* 0x000fe20000010000 */
[C---:B------:R-:W-:Y:S01]  /*b840*/  HMMA.16816.F32 R8, R28.reuse, R38, R8 ;  /* 0x000000261c08723c */ /* 0x040fe20000001808 */
[----:B------:R-:W3:Y:S02]  /*b850*/  LDSM.16.MT88.4 R36, [R166+0x6400] ;  /* 0x00640000a624783b */ /* 0x000ee40000004200 */
[----:B------:R-:W-:Y:S04]  /*b860*/  FADD.FTZ R0, R51, R0 ;  /* 0x0000000033007221 */ /* 0x000fe80000010000 */
[----:B--2---:R-:W-:Y:S01]  /*b870*/  FADD.FTZ R0, R50, R0 ;  /* 0x0000000032007221 */ /* 0x004fe20000010000 */
[----:B-1----:R-:W-:Y:S01]  /*b880*/  FFMA.FTZ R27, R76, R3, -R2 ;  /* 0x000000034c1b7223 */ /* 0x002fe20000010802 */
[C---:B----4-:R-:W-:Y:S03]  /*b890*/  HMMA.16816.F32 R12, R28.reuse, R40, R12 ;  /* 0x000000281c0c723c */ /* 0x050fe6000000180c */
[----:B------:R1:W-:Y:S01]  /*b8a0*/  MUFU.EX2 R138, R27 ;  /* 0x0000001b008a7308 */ /* 0x0003e20000000800 */
[----:B------:R-:W-:Y:S04]  /*b8b0*/  FADD.FTZ R0, R137, R0 ;  /* 0x0000000089007221 */ /* 0x000fe80000010000 */
[----:B------:R-:W-:Y:S01]  /*b8c0*/  HMMA.16816.F32 R16, R28, R42, R16 ;  /* 0x0000002a1c10723c */ /* 0x000fe20000001810 */
[----:B------:R-:W2:Y:S02]  /*b8d0*/  LDSM.16.MT88.4 R40, [R164+0x6800] ;  /* 0x00680000a428783b */ /* 0x000ea40000004200 */
[----:B------:R-:W-:Y:S02]  /*b8e0*/  F2FP.F16.F32.PACK_AB R28, R212, R209 ;  /* 0x000000d1d41c723e */ /* 0x000fe400000000ff */
[----:B------:R-:W-:Y:S02]  /*b8f0*/  F2FP.F16.F32.PACK_AB R29, R208, R204 ;  /* 0x000000ccd01d723e */ /* 0x000fe400000000ff */
[----:B------:R-:W-:Y:S02]  /*b900*/  F2FP.F16.F32.PACK_AB R30, R215, R213 ;  /* 0x000000d5d71e723e */ /* 0x000fe400000000ff */
[----:B------:R-:W-:Y:S01]  /*b910*/  F2FP.F16.F32.PACK_AB R31, R211, R210 ;  /* 0x000000d2d31f723e */ /* 0x000fe200000000ff */
[-C--:B-1----:R-:W-:Y:S04]  /*b920*/  FFMA.FTZ R27, R77, R3.reuse, -R2 ;  /* 0x000000034d1b7223 */ /* 0x082fe80000010802 */
[----:B------:R1:W-:Y:S02]  /*b930*/  MUFU.EX2 R136, R27 ;  /* 0x0000001b00887308 */ /* 0x0003e40000000800 */
[C---:B-----5:R-:W-:Y:S08]  /*b940*/  HMMA.16816.F32 R4, R28.reuse, R32, R4 ;  /* 0x000000201c04723c */ /* 0x060ff00000001804 */
[C---:B------:R-:W-:Y:S01]  /*b950*/  HMMA.16816.F32 R8, R28.reuse, R34, R8 ;  /* 0x000000221c08723c */ /* 0x040fe20000001808 */
[----:B------:R-:W4:Y:S02]  /*b960*/  LDSM.16.MT88.4 R32, [R166+0x6800] ;  /* 0x00680000a620783b */ /* 0x000f240000004200 */
[--C-:B-1----:R-:W-:Y:S05]  /*b970*/  FFMA.FTZ R27, R78, R3, -R44.reuse ;  /* 0x000000034e1b7223 */ /* 0x102fea000001082c */
[C---:B---3--:R-:W-:Y:S01]  /*b980*/  HMMA.16816.F32 R12, R28.reuse, R36, R12 ;  /* 0x000000241c0c723c */ /* 0x048fe2000000180c */
[----:B------:R1:W3:Y:S07]  /*b990*/  MUFU.EX2 R131, R27 ;  /* 0x0000001b00837308 */ /* 0x0002ee0000000800 */
[----:B------:R-:W-:Y:S01]  /*b9a0*/  HMMA.16816.F32 R16, R28, R38, R16 ;  /* 0x000000261c10723c */ /* 0x000fe20000001810 */
[----:B------:R-:W5:Y:S02]  /*b9b0*/  LDSM.16.MT88.4 R36, [R164+0x6c00] ;  /* 0x006c0000a424783b */ /* 0x000f640000004200 */
[----:B------:R-:W-:Y:S02]  /*b9c0*/  F2FP.F16.F32.PACK_AB R28, R222, R219 ;  /* 0x000000dbde1c723e */ /* 0x000fe400000000ff */
[----:B------:R-:W-:Y:S02]  /*b9d0*/  F2FP.F16.F32.PACK_AB R29, R54, R53 ;  /* 0x00000035361d723e */ /* 0x000fe400000000ff */
[----:B------:R-:W-:Y:S02]  /*b9e0*/  F2FP.F16.F32.PACK_AB R30, R224, R223 ;  /* 0x000000dfe01e723e */ /* 0x000fe400000000ff */
[----:B------:R-:W-:Y:S01]  /*b9f0*/  F2FP.F16.F32.PACK_AB R31, R221, R220 ;  /* 0x000000dcdd1f723e */ /* 0x000fe200000000ff */
[-C--:B-1----:R-:W-:Y:S01]  /*ba00*/  FFMA.FTZ R27, R79, R3.reuse, -R44 ;  /* 0x000000034f1b7223 */ /* 0x082fe2000001082c */
[----:B---3--:R-:W-:Y:S03]  /*ba10*/  FADD.FTZ R0, R131, R0 ;  /* 0x0000000083007221 */ /* 0x008fe60000010000 */
[----:B------:R1:W3:Y:S02]  /*ba20*/  MUFU.EX2 R49, R27 ;  /* 0x0000001b00317308 */ /* 0x0002e40000000800 */
[C---:B--2---:R-:W-:Y:S08]  /*ba30*/  HMMA.16816.F32 R4, R28.reuse, R40, R4 ;  /* 0x000000281c04723c */ /* 0x044ff00000001804 */
[C---:B------:R-:W-:Y:S01]  /*ba40*/  HMMA.16816.F32 R8, R28.reuse, R42, R8 ;  /* 0x0000002a1c08723c */ /* 0x040fe20000001808 */
[----:B------:R-:W2:Y:S02]  /*ba50*/  LDSM.16.MT88.4 R40, [R166+0x6c00] ;  /* 0x006c0000a628783b */ /* 0x000ea40000004200 */
[----:B-1----:R-:W-:Y:S05]  /*ba60*/  FFMA.FTZ R27, R80, R3, -R2 ;  /* 0x00000003501b7223 */ /* 0x002fea0000010802 */
[C---:B----4-:R-:W-:Y:S01]  /*ba70*/  HMMA.16816.F32 R12, R28.reuse, R32, R12 ;  /* 0x000000201c0c723c */ /* 0x050fe2000000180c */
[----:B------:R1:W-:Y:S02]  /*ba80*/  MUFU.EX2 R132, R27 ;  /* 0x0000001b00847308 */ /* 0x0003e40000000800 */
[----:B---3--:R-:W-:Y:S05]  /*ba90*/  FADD.FTZ R0, R49, R0 ;  /* 0x0000000031007221 */ /* 0x008fea0000010000 */
[----:B------:R-:W-:Y:S01]  /*baa0*/  HMMA.16816.F32 R16, R28, R34, R16 ;  /* 0x000000221c10723c */ /* 0x000fe20000001810 */
[----:B------:R-:W3:Y:S02]  /*bab0*/  LDSM.16.MT88.4 R32, [R164+0x7000] ;  /* 0x00700000a420783b */ /* 0x000ee40000004200 */
        /* <DEDUP_REMOVED lines=10> */
[C---:B--2---:R-:W-:Y:S01]  /*bb60*/  HMMA.16816.F32 R12, R28.reuse, R40, R12 ;  /* 0x000000281c0c723c */ /* 0x044fe2000000180c */
[----:B------:R1:W2:Y:S07]  /*bb70*/  MUFU.EX2 R126, R27 ;  /* 0x0000001b007e7308 */ /* 0x0002ae0000000800 */
[----:B------:R-:W-:Y:S01]  /*bb80*/  HMMA.16816.F32 R16, R28, R42, R16 ;  /* 0x0000002a1c10723c */ /* 0x000fe20000001810 */
[----:B------:R-:W5:Y:S02]  /*bb90*/  LDSM.16.MT88.4 R40, [R164+0x7400] ;  /* 0x00740000a428783b */ /* 0x000f640000004200 */
[----:B------:R-:W-:Y:S02]  /*bba0*/  F2FP.F16.F32.PACK_AB R28, R142, R144 ;  /* 0x000000908e1c723e */ /* 0x000fe400000000ff */
[----:B------:R-:W-:Y:S02]  /*bbb0*/  F2FP.F16.F32.PACK_AB R29, R51, R141 ;  /* 0x0000008d331d723e */ /* 0x000fe400000000ff */
[----:B------:R-:W-:Y:S02]  /*bbc0*/  F2FP.F16.F32.PACK_AB R30, R139, R140 ;  /* 0x0000008c8b1e723e */ /* 0x000fe400000000ff */
[----:B------:R-:W-:Y:S01]  /*bbd0*/  F2FP.F16.F32.PACK_AB R31, R137, R50 ;  /* 0x00000032891f723e */ /* 0x000fe200000000ff */
[-C--:B-1----:R-:W-:Y:S01]  /*bbe0*/  FFMA.FTZ R27, R83, R3.reuse, -R44 ;  /* 0x00000003531b7223 */ /* 0x082fe2000001082c */
[----:B--2---:R-:W-:Y:S03]  /*bbf0*/  FADD.FTZ R0, R126, R0 ;  /* 0x000000007e007221 */ /* 0x004fe60000010000 */
[----:B------:R1:W2:Y:S02]  /*bc00*/  MUFU.EX2 R47, R27 ;  /* 0x0000001b002f7308 */ /* 0x0002a40000000800 */
[C---:B---3--:R-:W-:Y:S08]  /*bc10*/  HMMA.16816.F32 R4, R28.reuse, R32, R4 ;  /* 0x000000201c04723c */ /* 0x048ff00000001804 */
[C---:B------:R-:W-:Y:S01]  /*bc20*/  HMMA.16816.F32 R8, R28.reuse, R34, R8 ;  /* 0x000000221c08723c */ /* 0x040fe20000001808 */
[----:B------:R-:W3:Y:S02]  /*bc30*/  LDSM.16.MT88.4 R32, [R166+0x7400] ;  /* 0x00740000a620783b */ /* 0x000ee40000004200 */
[----:B-1----:R-:W-:Y:S05]  /*bc40*/  FFMA.FTZ R27, R84, R3, -R2 ;  /* 0x00000003541b7223 */ /* 0x002fea0000010802 */
[C---:B----4-:R-:W-:Y:S01]  /*bc50*/  HMMA.16816.F32 R12, R28.reuse, R36, R12 ;  /* 0x000000241c0c723c */ /* 0x050fe2000000180c */
[----:B------:R1:W-:Y:S02]  /*bc60*/  MUFU.EX2 R127, R27 ;  /* 0x0000001b007f7308 */ /* 0x0003e40000000800 */
[----:B--2---:R-:W-:Y:S05]  /*bc70*/  FADD.FTZ R0, R47, R0 ;  /* 0x000000002f007221 */ /* 0x004fea0000010000 */
[----:B------:R-:W-:Y:S01]  /*bc80*/  HMMA.16816.F32 R16, R28, R38, R16 ;  /* 0x000000261c10723c */ /* 0x000fe20000001810 */
[----:B------:R-:W2:Y:S02]  /*bc90*/  LDSM.16.MT88.4 R36, [R164+0x7800] ;  /* 0x00780000a424783b */ /* 0x000ea40000004200 */
[----:B------:R-:W-:Y:S02]  /*bca0*/  F2FP.F16.F32.PACK_AB R28, R136, R138 ;  /* 0x0000008a881c723e */ /* 0x000fe400000000ff */
[----:B------:R-:W-:Y:S02]  /*bcb0*/  F2FP.F16.F32.PACK_AB R29, R49, R131 ;  /* 0x00000083311d723e */ /* 0x000fe400000000ff */
[----:B------:R-:W-:Y:S02]  /*bcc0*/  F2FP.F16.F32.PACK_AB R30, R130, R132 ;  /* 0x00000084821e723e */ /* 0x000fe400000000ff */
[----:B------:R-:W-:Y:S01]  /*bcd0*/  F2FP.F16.F32.PACK_AB R31, R47, R126 ;  /* 0x0000007e2f1f723e */ /* 0x000fe200000000ff */
[-C--:B-1----:R-:W-:Y:S04]  /*bce0*/  FFMA.FTZ R27, R85, R3.reuse, -R2 ;  /* 0x00000003551b7223 */ /* 0x082fe80000010802 */
[----:B------:R1:W4:Y:S02]  /*bcf0*/  MUFU.EX2 R85, R27 ;  /* 0x0000001b00557308 */ /* 0x0003240000000800 */
[C---:B-----5:R-:W-:Y:S08]  /*bd00*/  HMMA.16816.F32 R4, R28.reuse, R40, R4 ;  /* 0x000000281c04723c */ /* 0x060ff00000001804 */
[C---:B------:R-:W-:Y:S01]  /*bd10*/  HMMA.16816.F32 R8, R28.reuse, R42, R8 ;  /* 0x0000002a1c08723c */ /* 0x040fe20000001808 */
[----:B------:R-:W5:Y:S02]  /*bd20*/  LDSM.16.MT88.4 R40, [R166+0x7800] ;  /* 0x00780000a628783b */ /* 0x000f640000004200 */
[--C-:B-1----:R-:W-:Y:S05]  /*bd30*/  FFMA.FTZ R27, R86, R3, -R44.reuse ;  /* 0x00000003561b7223 */ /* 0x102fea000001082c */
[C---:B---3--:R-:W-:Y:S01]  /*bd40*/  HMMA.16816.F32 R12, R28.reuse, R32, R12 ;  /* 0x000000201c0c723c */ /* 0x048fe2000000180c */
[----:B------:R1:W3:Y:S07]  /*bd50*/  MUFU.EX2 R48, R27 ;  /* 0x0000001b00307308 */ /* 0x0002ee0000000800 */
[----:B------:R-:W-:Y:S01]  /*bd60*/  HMMA.16816.F32 R16, R28, R34, R16 ;  /* 0x000000221c10723c */ /* 0x000fe20000001810 */
[----:B------:R-:W5:Y:S02]  /*bd70*/  LDSM.16.MT88.4 R32, [R164+0x7c00] ;  /* 0x007c0000a420783b */ /* 0x000f640000004200 */
[----:B----4-:R-:W-:Y:S01]  /*bd80*/  F2FP.F16.F32.PACK_AB R28, R85, R127 ;  /* 0x0000007f551c723e */ /* 0x010fe200000000ff */
[-C--:B-1----:R-:W-:Y:S01]  /*bd90*/  FFMA.FTZ R27, R87, R3.reuse, -R44 ;  /* 0x00000003571b7223 */ /* 0x082fe2000001082c */
[----:B---3--:R-:W-:Y:S03]  /*bda0*/  FADD.FTZ R0, R48, R0 ;  /* 0x0000000030007221 */ /* 0x008fe60000010000 */
[----:B------:R1:W3:Y:S02]  /*bdb0*/  MUFU.EX2 R83, R27 ;  /* 0x0000001b00537308 */ /* 0x0002e40000000800 */
[-C--:B-1----:R-:W-:Y:S01]  /*bdc0*/  FFMA.FTZ R27, R88, R3.reuse, -R2 ;  /* 0x00000003581b7223 */ /* 0x082fe20000010802 */
[C---:B---3--:R-:W-:Y:S01]  /*bdd0*/  F2FP.F16.F32.PACK_AB R29, R83.reuse, R48 ;  /* 0x00000030531d723e */ /* 0x048fe200000000ff */
[----:B------:R-:W-:Y:S06]  /*bde0*/  FADD.FTZ R0, R83, R0 ;  /* 0x0000000053007221 */ /* 0x000fec0000010000 */
[----:B------:R1:W-:Y:S02]  /*bdf0*/  MUFU.EX2 R84, R27 ;  /* 0x0000001b00547308 */ /* 0x0003e40000000800 */
[-C--:B-1----:R-:W-:Y:S08]  /*be00*/  FFMA.FTZ R27, R89, R3.reuse, -R2 ;  /* 0x00000003591b7223 */ /* 0x082ff00000010802 */
[----:B------:R1:W3:Y:S02]  /*be10*/  MUFU.EX2 R82, R27 ;  /* 0x0000001b00527308 */ /* 0x0002e40000000800 */
[-CC-:B-1----:R-:W-:Y:S01]  /*be20*/  FFMA.FTZ R27, R90, R3.reuse, -R44.reuse ;  /* 0x000000035a1b7223 */ /* 0x182fe2000001082c */
[----:B---3--:R-:W-:Y:S07]  /*be30*/  F2FP.F16.F32.PACK_AB R30, R82, R84 ;  /* 0x00000054521e723e */ /* 0x008fee00000000ff */
[----:B------:R1:W3:Y:S02]  /*be40*/  MUFU.EX2 R46, R27 ;  /* 0x0000001b002e7308 */ /* 0x0002e40000000800 */
[-C--:B-1----:R-:W-:Y:S01]  /*be50*/  FFMA.FTZ R27, R91, R3.reuse, -R44 ;  /* 0x000000035b1b7223 */ /* 0x082fe2000001082c */
[----:B---3--:R-:W-:Y:S07]  /*be60*/  FADD.FTZ R0, R46, R0 ;  /* 0x000000002e007221 */ /* 0x008fee0000010000 */
[----:B------:R1:W3:Y:S02]  /*be70*/  MUFU.EX2 R79, R27 ;  /* 0x0000001b004f7308 */ /* 0x0002e40000000800 */
[-C--:B-1----:R-:W-:Y:S01]  /*be80*/  FFMA.FTZ R27, R92, R3.reuse, -R2 ;  /* 0x000000035c1b7223 */ /* 0x082fe20000010802 */
[C---:B---3--:R-:W-:Y:S01]  /*be90*/  F2FP.F16.F32.PACK_AB R31, R79.reuse, R46 ;  /* 0x0000002e4f1f723e */ /* 0x048fe200000000ff */
[----:B------:R-:W-:Y:S06]  /*bea0*/  FADD.FTZ R0, R79, R0 ;  /* 0x000000004f007221 */ /* 0x000fec0000010000 */
[----:B------:R1:W-:Y:S01]  /*beb0*/  MUFU.EX2 R46, R23 ;  /* 0x00000017002e7308 */ /* 0x0003e20000000800 */
[C---:B--2---:R-:W-:Y:S09]  /*bec0*/  HMMA.16816.F32 R4, R28.reuse, R36, R4 ;  /* 0x000000241c04723c */ /* 0x044ff20000001804 */
[----:B------:R2:W-:Y:S01]  /*bed0*/  MUFU.EX2 R81, R27 ;  /* 0x0000001b00517308 */ /* 0x0005e20000000800 */
[C---:B------:R-:W-:Y:S01]  /*bee0*/  HMMA.16816.F32 R8, R28.reuse, R38, R8 ;  /* 0x000000261c08723c */ /* 0x040fe20000001808 */
[----:B------:R-:W3:Y:S02]  /*bef0*/  LDSM.16.MT88.4 R36, [R166+0x7c00] ;  /* 0x007c0000a624783b */ /* 0x000ee40000004200 */
[-CC-:B-1----:R-:W-:Y:S05]  /*bf00*/  FFMA.FTZ R23, R128, R3.reuse, -R2.reuse ;  /* 0x0000000380177223 */ /* 0x182fea0000010802 */
[C---:B-----5:R-:W-:Y:S03]  /*bf10*/  HMMA.16816.F32 R12, R28.reuse, R40, R12 ;  /* 0x000000281c0c723c */ /* 0x060fe6000000180c */
[-C--:B--2---:R-:W-:Y:S04]  /*bf20*/  FFMA.FTZ R27, R93, R3.reuse, -R2 ;  /* 0x000000035d1b7223 */ /* 0x084fe80000010802 */
[----:B------:R1:W2:Y:S01]  /*bf30*/  MUFU.EX2 R80, R27 ;  /* 0x0000001b00507308 */ /* 0x0002a20000000800 */
[----:B------:R-:W-:Y:S01]  /*bf40*/  HMMA.16816.F32 R16, R28, R42, R16 ;  /* 0x0000002a1c10723c */ /* 0x000fe20000001810 */
[----:B------:R-:W4:Y:S02]  /*bf50*/  LDSM.16.MT88.4 R40, [R164+0x8000] ;  /* 0x00800000a428783b */ /* 0x000f240000004200 */
[--C-:B-1----:R-:W-:Y:S01]  /*bf60*/  FFMA.FTZ R27, R94, R3, -R44.reuse ;  /* 0x000000035e1b7223 */ /* 0x102fe2000001082c */
[----:B--2---:R-:W-:Y:S05]  /*bf70*/  F2FP.F16.F32.PACK_AB R28, R80, R81 ;  /* 0x00000051501c723e */ /* 0x004fea00000000ff */
[----:B------:R1:W2:Y:S02]  /*bf80*/  MUFU.EX2 R75, R27 ;  /* 0x0000001b004b7308 */ /* 0x0002a40000000800 */
[-C--:B-1----:R-:W-:Y:S01]  /*bf90*/  FFMA.FTZ R27, R95, R3.reuse, -R44 ;  /* 0x000000035f1b7223 */ /* 0x082fe2000001082c */
[----:B--2---:R-:W-:Y:S07]  /*bfa0*/  FADD.FTZ R0, R75, R0 ;  /* 0x000000004b007221 */ /* 0x004fee0000010000 */
[----:B------:R1:W2:Y:S02]  /*bfb0*/  MUFU.EX2 R76, R27 ;  /* 0x0000001b004c7308 */ /* 0x0002a40000000800 */
[----:B-1----:R-:W-:Y:S01]  /*bfc0*/  FFMA.FTZ R27, R96, R3, -R2 ;  /* 0x00000003601b7223 */ /* 0x002fe20000010802 */
[C---:B--2---:R-:W-:Y:S01]  /*bfd0*/  F2FP.F16.F32.PACK_AB R29, R76.reuse, R75 ;  /* 0x0000004b4c1d723e */ /* 0x044fe200000000ff */
[----:B------:R-:W-:Y:S06]  /*bfe0*/  FADD.FTZ R0, R76, R0 ;  /* 0x000000004c007221 */ /* 0x000fec0000010000 */
[----:B------:R1:W-:Y:S02]  /*bff0*/  MUFU.EX2 R77, R27 ;  /* 0x0000001b004d7308 */ /* 0x0003e40000000800 */
[-C--:B-1----:R-:W-:Y:S08]  /*c000*/  FFMA.FTZ R27, R97, R3.reuse, -R2 ;  /* 0x00000003611b7223 */ /* 0x082ff00000010802 */
[----:B------:R1:W2:Y:S02]  /*c010*/  MUFU.EX2 R78, R27 ;  /* 0x0000001b004e7308 */ /* 0x0002a40000000800 */
[--C-:B-1----:R-:W-:Y:S01]  /*c020*/  FFMA.FTZ R27, R98, R3, -R44.reuse ;  /* 0x00000003621b7223 */ /* 0x102fe2000001082c */
[----:B--2---:R-:W-:Y:S07]  /*c030*/  F2FP.F16.F32.PACK_AB R30, R78, R77 ;  /* 0x0000004d4e1e723e */ /* 0x004fee00000000ff */
[----:B------:R1:W2:Y:S02]  /*c040*/  MUFU.EX2 R72, R27 ;  /* 0x0000001b00487308 */ /* 0x0002a40000000800 */
[-C--:B-1----:R-:W-:Y:S01]  /*c050*/  FFMA.FTZ R27, R99, R3.reuse, -R44 ;  /* 0x00000003631b7223 */ /* 0x082fe2000001082c */
[----:B--2---:R-:W-:Y:S07]  /*c060*/  FADD.FTZ R0, R72, R0 ;  /* 0x0000000048007221 */ /* 0x004fee0000010000 */
[----:B------:R1:W2:Y:S02]  /*c070*/  MUFU.EX2 R71, R27 ;  /* 0x0000001b00477308 */ /* 0x0002a40000000800 */
[-CC-:B-1----:R-:W-:Y:S01]  /*c080*/  FFMA.FTZ R27, R100, R3.reuse, -R2.reuse ;  /* 0x00000003641b7223 */ /* 0x182fe20000010802 */
[----:B--2---:R-:W-:Y:S07]  /*c090*/  F2FP.F16.F32.PACK_AB R31, R71, R72 ;  /* 0x00000048471f723e */ /* 0x004fee00000000ff */
[----:B------:R1:W-:Y:S01]  /*c0a0*/  MUFU.EX2 R74, R27 ;  /* 0x0000001b004a7308 */ /* 0x0003e20000000800 */
[C---:B------:R-:W-:Y:S08]  /*c0b0*/  HMMA.16816.F32 R4, R28.reuse, R32, R4 ;  /* 0x000000201c04723c */ /* 0x040ff00000001804 */
[C---:B------:R-:W-:Y:S01]  /*c0c0*/  HMMA.16816.F32 R8, R28.reuse, R34, R8 ;  /* 0x000000221c08723c */ /* 0x040fe20000001808 */
[----:B------:R-:W2:Y:S02]  /*c0d0*/  LDSM.16.MT88.4 R32, [R166+0x8000] ;  /* 0x00800000a620783b */ /* 0x000ea40000004200 */
[-C--:B-1----:R-:W-:Y:S05]  /*c0e0*/  FFMA.FTZ R27, R101, R3.reuse, -R2 ;  /* 0x00000003651b7223 */ /* 0x082fea0000010802 */
[C---:B---3--:R-:W-:Y:S01]  /*c0f0*/  HMMA.16816.F32 R12, R28.reuse, R36, R12 ;  /* 0x000000241c0c723c */ /* 0x048fe2000000180c */
[----:B------:R1:W3:Y:S07]  /*c100*/  MUFU.EX2 R73, R27 ;  /* 0x0000001b00497308 */ /* 0x0002ee0000000800 */
[----:B------:R-:W-:Y:S01]  /*c110*/  HMMA.16816.F32 R16, R28, R38, R16 ;  /* 0x000000261c10723c */ /* 0x000fe20000001810 */
[----:B------:R-:W5:Y:S02]  /*c120*/  LDSM.16.MT88.4 R36, [R164+0x8400] ;  /* 0x00840000a424783b */ /* 0x000f640000004200 */
[-CC-:B-1----:R-:W-:Y:S01]  /*c130*/  FFMA.FTZ R27, R102, R3.reuse, -R44.reuse ;  /* 0x00000003661b7223 */ /* 0x182fe2000001082c */
[----:B---3--:R-:W-:Y:S03]  /*c140*/  F2FP.F16.F32.PACK_AB R28, R73, R74 ;  /* 0x0000004a491c723e */ /* 0x008fe600000000ff */
[----:B------:R1:W-:Y:S02]  /*c150*/  MUFU.EX2 R70, R27 ;  /* 0x0000001b00467308 */ /* 0x0003e40000000800 */
[-C--:B-1----:R-:W-:Y:S08]  /*c160*/  FFMA.FTZ R27, R103, R3.reuse, -R44 ;  /* 0x00000003671b7223 */ /* 0x082ff0000001082c */
[----:B------:R1:W3:Y:S02]  /*c170*/  MUFU.EX2 R69, R27 ;  /* 0x0000001b00457308 */ /* 0x0002e40000000800 */
[-CC-:B-1----:R-:W-:Y:S01]  /*c180*/  FFMA.FTZ R27, R104, R3.reuse, -R2.reuse ;  /* 0x00000003681b7223 */ /* 0x182fe20000010802 */
[----:B---3--:R-:W-:Y:S07]  /*c190*/  F2FP.F16.F32.PACK_AB R29, R69, R70 ;  /* 0x00000046451d723e */ /* 0x008fee00000000ff */
[----:B------:R1:W-:Y:S02]  /*c1a0*/  MUFU.EX2 R68, R27 ;  /* 0x0000001b00447308 */ /* 0x0003e40000000800 */
[-C--:B-1----:R-:W-:Y:S08]  /*c1b0*/  FFMA.FTZ R27, R105, R3.reuse, -R2 ;  /* 0x00000003691b7223 */ /* 0x082ff00000010802 */
        /* <DEDUP_REMOVED lines=12> */
[-C--:B-1----:R-:W-:Y:S01]  /*c280*/  FFMA.FTZ R27, R108, R3.reuse, -R2 ;  /* 0x000000036c1b7223 */ /* 0x082fe20000010802 */
        /* <DEDUP_REMOVED lines=20> */
[-C--:B-1----:R-:W-:Y:S01]  /*c3d0*/  FFMA.FTZ R27, R110, R3.reuse, -R44 ;  /* 0x000000036e1b7223 */ /* 0x082fe2000001082c */
        /* <DEDUP_REMOVED lines=23> */
[----:B-1----:R-:W-:Y:S01]  /*c550*/  FFMA.FTZ R27, R113, R3, -R2 ;  /* 0x00000003711b7223 */ /* 0x002fe20000010802 */
        /* <DEDUP_REMOVED lines=8> */
[-CC-:B-1----:R-:W-:Y:S03]  /*c5e0*/  FFMA.FTZ R27, R114, R3.reuse, -R44.reuse ;  /* 0x00000003721b7223 */ /* 0x182fe6000001082c */
[----:B------:R-:W-:Y:S01]  /*c5f0*/  MUFU.EX2 R48, R20 ;  /* 0x0000001400307308 */ /* 0x000fe20000000800 */
[----:B--2---:R-:W-:Y:S09]  /*c600*/  F2FP.F16.F32.PACK_AB R30, R59, R60 ;  /* 0x0000003c3b1e723e */ /* 0x004ff200000000ff */
[----:B------:R1:W-:Y:S02]  /*c610*/  MUFU.EX2 R58, R27 ;  /* 0x0000001b003a7308 */ /* 0x0003e40000000800 */
[-C--:B-1----:R-:W-:Y:S08]  /*c620*/  FFMA.FTZ R27, R115, R3.reuse, -R44 ;  /* 0x00000003731b7223 */ /* 0x082ff0000001082c */
[----:B------:R1:W2:Y:S02]  /*c630*/  MUFU.EX2 R57, R27 ;  /* 0x0000001b00397308 */ /* 0x0002a40000000800 */
[-CC-:B-1----:R-:W-:Y:S01]  /*c640*/  FFMA.FTZ R27, R116, R3.reuse, -R2.reuse ;  /* 0x00000003741b7223 */ /* 0x182fe20000010802 */
        /* <DEDUP_REMOVED lines=9> */
[----:B------:R-:W-:Y:S01]  /*c6e0*/  MUFU.EX2 R40, R23 ;  /* 0x0000001700287308 */ /* 0x000fe20000000800 */
[-CC-:B-1----:R-:W-:Y:S01]  /*c6f0*/  FFMA.FTZ R27, R118, R3.reuse, -R44.reuse ;  /* 0x00000003761b7223 */ /* 0x182fe2000001082c */
[----:B---3--:R-:W-:Y:S08]  /*c700*/  F2FP.F16.F32.PACK_AB R28, R55, R56 ;  /* 0x00000038371c723e */ /* 0x008ff000000000ff */
        /* <DEDUP_REMOVED lines=8> */
[-CC-:B-1----:R-:W-:Y:S01]  /*c790*/  FFMA.FTZ R27, R122, R3.reuse, -R44.reuse ;  /* 0x000000037a1b7223 */ /* 0x182fe2000001082c */
[----:B---3--:R-:W-:Y:S07]  /*c7a0*/  F2FP.F16.F32.PACK_AB R30, R51, R52 ;  /* 0x00000034331e723e */ /* 0x008fee00000000ff */
[----:B------:R1:W-:Y:S02]  /*c7b0*/  MUFU.EX2 R50, R27 ;  /* 0x0000001b00327308 */ /* 0x0003e40000000800 */
[-CC-:B-1----:R-:W-:Y:S01]  /*c7c0*/  FFMA.FTZ R27, R123, R3.reuse, -R44.reuse ;  /* 0x000000037b1b7223 */ /* 0x182fe2000001082c */
[-C--:B------:R-:W-:Y:S07]  /*c7d0*/  FFMA.FTZ R44, R26, R3.reuse, -R44 ;  /* 0x000000031a2c7223 */ /* 0x080fee000001082c */
[----:B------:R1:W3:Y:S10]  /*c7e0*/  MUFU.EX2 R49, R27 ;  /* 0x0000001b00317308 */ /* 0x0002f40000000800 */
[----:B------:R-:W-:Y:S01]  /*c7f0*/  MUFU.EX2 R44, R44 ;  /* 0x0000002c002c7308 */ /* 0x000fe20000000800 */
[-CC-:B-1----:R-:W-:Y:S01]  /*c800*/  FFMA.FTZ R27, R124, R3.reuse, -R2.reuse ;  /* 0x000000037c1b7223 */ /* 0x182fe20000010802 */
[----:B------:R-:W-:Y:S01]  /*c810*/  FFMA.FTZ R2, R129, R3, -R2 ;  /* 0x0000000381027223 */ /* 0x000fe20000010802 */
[----:B---3--:R-:W-:Y:S07]  /*c820*/  F2FP.F16.F32.PACK_AB R31, R49, R50 ;  /* 0x00000032311f723e */ /* 0x008fee00000000ff */
        /* <DEDUP_REMOVED lines=16> */
[----:B------:R-:W-:Y:S01]  /*c930*/  FADD.FTZ R24, R77, R20 ;  /* 0x000000144d187221 */ /* 0x000fe20000010000 */
[----:B------:R-:W-:Y:S03]  /*c940*/  FADD.FTZ R20, R71, R0 ;  /* 0x0000000047147221 */ /* 0x000fe60000010000 */
[----:B------:R-:W-:Y:S01]  /*c950*/  FADD.FTZ R0, R78, R24 ;  /* 0x000000184e007221 */ /* 0x000fe20000010000 */
[----:B------:R-:W-:Y:S03]  /*c960*/  FADD.FTZ R20, R70, R20 ;  /* 0x0000001446147221 */ /* 0x000fe60000010000 */
[----:B------:R-:W-:Y:S01]  /*c970*/  FADD.FTZ R2, R74, R0 ;  /* 0x000000004a027221 */ /* 0x000fe20000010000 */
[----:B------:R-:W-:Y:S02]  /*c980*/  FADD.FTZ R0, R69, R20 ;  /* 0x0000001445007221 */ /* 0x000fe40000010000 */
[----:B------:R1:W2:Y:S01]  /*c990*/  MUFU.EX2 R20, R25 ;  /* 0x0000001900147308 */ /* 0x0002a20000000800 */
[----:B------:R-:W-:Y:S01]  /*c9a0*/  FADD.FTZ R2, R73, R2 ;  /* 0x0000000249027221 */ /* 0x000fe20000010000 */
[----:B------:R-:W-:Y:S03]  /*c9b0*/  FADD.FTZ R0, R66, R0 ;  /* 0x0000000042007221 */ /* 0x000fe60000010000 */
[----:B------:R-:W-:Y:S01]  /*c9c0*/  FADD.FTZ R2, R68, R2 ;  /* 0x0000000244027221 */ /* 0x000fe20000010000 */
[----:B------:R-:W-:Y:S03]  /*c9d0*/  FADD.FTZ R0, R65, R0 ;  /* 0x0000000041007221 */ /* 0x000fe60000010000 */
[----:B------:R-:W-:Y:S01]  /*c9e0*/  FADD.FTZ R2, R67, R2 ;  /* 0x0000000243027221 */ /* 0x000fe20000010000 */
[----:B------:R-:W-:Y:S03]  /*c9f0*/  FADD.FTZ R0, R62, R0 ;  /* 0x000000003e007221 */ /* 0x000fe60000010000 */
[----:B------:R-:W-:Y:S01]  /*ca00*/  FADD.FTZ R2, R64, R2 ;  /* 0x0000000240027221 */ /* 0x000fe20000010000 */
[----:B------:R-:W-:Y:S01]  /*ca10*/  FADD.FTZ R0, R61, R0 ;  /* 0x000000003d007221 */ /* 0x000fe20000010000 */
[----:B-1----:R-:W1:Y:S01]  /*ca20*/  LDSM.16.MT88.4 R24, [R166+0x8c00] ;  /* 0x008c0000a618783b */ /* 0x002e620000004200 */
[----:B--2---:R-:W-:Y:S01]  /*ca30*/  F2FP.F16.F32.PACK_AB R151, R44, R20 ;  /* 0x000000142c97723e */ /* 0x004fe200000000ff */
[----:B------:R-:W-:Y:S01]  /*ca40*/  FADD.FTZ R2, R63, R2 ;  /* 0x000000023f027221 */ /* 0x000fe20000010000 */
[----:B------:R-:W-:Y:S03]  /*ca50*/  FADD.FTZ R0, R58, R0 ;  /* 0x000000003a007221 */ /* 0x000fe60000010000 */
[----:B------:R-:W-:Y:S01]  /*ca60*/  FADD.FTZ R2, R60, R2 ;  /* 0x000000023c027221 */ /* 0x000fe20000010000 */
[----:B------:R-:W-:Y:S01]  /*ca70*/  FADD.FTZ R0, R57, R0 ;  /* 0x0000000039007221 */ /* 0x000fe20000010000 */
[C---:B------:R-:W-:Y:S05]  /*ca80*/  HMMA.16816.F32 R136, R148.reuse, R140, R4 ;  /* 0x0000008c9488723c */ /* 0x040fea0000001804 */
[----:B------:R-:W-:Y:S01]  /*ca90*/  FADD.FTZ R2, R59, R2 ;  /* 0x000000023b027221 */ /* 0x000fe20000010000 */
[----:B------:R-:W-:Y:S02]  /*caa0*/  FADD.FTZ R0, R54, R0 ;  /* 0x0000000036007221 */ /* 0x000fe40000010000 */
[C---:B------:R-:W-:Y:S03]  /*cab0*/  HMMA.16816.F32 R140, R148.reuse, R142, R8 ;  /* 0x0000008e948c723c */ /* 0x040fe60000001808 */
[----:B------:R-:W-:Y:S01]  /*cac0*/  FADD.FTZ R2, R56, R2 ;  /* 0x0000000238027221 */ /* 0x000fe20000010000 */
[----:B------:R-:W-:Y:S03]  /*cad0*/  FADD.FTZ R0, R53, R0 ;  /* 0x0000000035007221 */ /* 0x000fe60000010000 */
        /* <DEDUP_REMOVED lines=9> */
[C---:B-1----:R-:W-:Y:S03]  /*cb70*/  HMMA.16816.F32 R144, R148.reuse, R24, R12 ;  /* 0x000000189490723c */ /* 0x042fe6000000180c */
[----:B------:R-:W-:Y:S01]  /*cb80*/  FADD.FTZ R2, R20, R2 ;  /* 0x0000000214027221 */ /* 0x000fe20000010000 */
[----:B------:R-:W-:Y:S03]  /*cb90*/  FADD.FTZ R0, R40, R0 ;  /* 0x0000000028007221 */ /* 0x000fe60000010000 */
[----:B------:R-:W-:Y:S01]  /*cba0*/  FADD.FTZ R228, R44, R2 ;  /* 0x000000022ce47221 */ /* 0x000fe20000010000 */
[----:B------:R-:W-:Y:S03]  /*cbb0*/  HMMA.16816.F32 R148, R148, R26, R16 ;  /* 0x0000001a9494723c */ /* 0x000fe60000001810 */
[----:B------:R-:W-:Y:S05]  /*cbc0*/  FADD.FTZ R227, R23, R0 ;  /* 0x0000000017e37221 */ /* 0x000fea0000010000 */
[----:B------:R-:W-:Y:S01]  /*cbd0*/  @!UPT UIADD3 URZ, UPT, UPT, URZ, URZ, URZ ;  /* 0x000000fffffff290 */ /* 0x000fe2000fffe0ff */
[----:B------:R-:W-:Y:S11]  /*cbe0*/  @P1 BRA `(.L_x_640) ;  /* 0xffffffb000901947 */ /* 0x000ff6000383ffff */
.L_x_633:
        /* <DEDUP_REMOVED lines=10> */
.L_x_648:
[----:B----4-:R-:W-:Y:S01]  /*cc90*/  FADD.FTZ R9, R2, R3 ;  /* 0x0000000302097221 */ /* 0x010fe20000010000 */
[----:B------:R-:W3:Y:S01]  /*cca0*/  MUFU.RCP R0, R8 ;  /* 0x0000000800007308 */ /* 0x000ee20000001000 */
[C---:B------:R-:W-:Y:S01]  /*ccb0*/  IMAD.SHL.U32 R3, R242.reuse, 0x2, RZ ;  /* 0x00000002f2037824 */ /* 0x040fe200078e00ff */
[----:B------:R-:W-:Y:S05]  /*ccc0*/  WARPSYNC.ALL ;  /* 0x0000000000007948 */ /* 0x000fea0003800000 */
[----:B------:R-:W-:Y:S01]  /*ccd0*/  IMAD.SHL.U32 R4, R242, 0x10, RZ ;  /* 0x00000010f2047824 */ /* 0x000fe200078e00ff */
[----:B------:R-:W2:Y:S01]  /*cce0*/  MUFU.RCP R5, R9 ;  /* 0x0000000900057308 */ /* 0x000ea20000001000 */
[----:B------:R-:W-:Y:S01]  /*ccf0*/  LOP3.LUT R3, R3, 0x6, RZ, 0xc0, !PT ;  /* 0x0000000603037812 */ /* 0x000fe200078ec0ff */
[----:B------:R-:W-:Y:S01]  /*cd00*/  BAR.SYNC.DEFER_BLOCKING 0x0 ;  /* 0x0000000000007b1d */ /* 0x000fe20000010000 */
[----:B------:R-:W-:-:S02]  /*cd10*/  FSETP.NE.FTZ.AND P0, PT, R8, RZ, PT ;  /* 0x000000ff0800720b */ /* 0x000fc40003f15000 */
[----:B------:R-:W-:Y:S02]  /*cd20*/  LOP3.LUT R3, R3, 0x3e00, R4, 0xf8, !PT ;  /* 0x00003e0003037812 */ /* 0x000fe400078ef804 */
[----:B------:R-:W-:Y:S02]  /*cd30*/  SHF.L.U32 R4, R236, 0x5, RZ ;  /* 0x00000005ec047819 */ /* 0x000fe400000006ff */
[----:B------:R-:W-:Y:S02]  /*cd40*/  FSETP.NE.FTZ.AND P5, PT, R9, RZ, PT ;  /* 0x000000ff0900720b */ /* 0x000fe40003fb5000 */
[----:B------:R-:W-:Y:S02]  /*cd50*/  LOP3.LUT R4, R3, 0x20, R4, 0xf8, !PT ;  /* 0x0000002003047812 */ /* 0x000fe400078ef804 */
[----:B---3--:R-:W-:Y:S02]  /*cd60*/  FSEL R2, R0, 1, P0 ;  /* 0x3f80000000027808 */ /* 0x008fe40000000000 */
[----:B------:R-:W-:-:S02]  /*cd70*/  LOP3.LUT R4, R4, R238, RZ, 0xfc, !PT ;  /* 0x000000ee04047212 */ /* 0x000fc400078efcff */
[----:B--2---:R-:W-:Y:S01]  /*cd80*/  FSEL R0, R5, 1, P5 ;  /* 0x3f80000005007808 */ /* 0x004fe20002800000 */
[C---:B------:R-:W-:Y:S01]  /*cd90*/  FMUL.FTZ R136, R2.reuse, R136 ;  /* 0x0000008802887220 */ /* 0x040fe20000410000 */
[C---:B------:R-:W-:Y:S01]  /*cda0*/  FMUL.FTZ R137, R2.reuse, R137 ;  /* 0x0000008902897220 */ /* 0x040fe20000410000 */
[C---:B------:R-:W-:Y:S01]  /*cdb0*/  FMUL.FTZ R140, R2.reuse, R140 ;  /* 0x0000008c028c7220 */ /* 0x040fe20000410000 */
[----:B------:R-:W-:Y:S01]  /*cdc0*/  FMUL.FTZ R141, R2, R141 ;  /* 0x0000008d028d7220 */ /* 0x000fe20000410000 */
        /* <DEDUP_REMOVED lines=9> */
[C---:B------:R-:W-:Y:S01]  /*ce60*/  FMUL.FTZ R145, R2.reuse, R145 ;  /* 0x0000009102917220 */ /* 0x040fe20000410000 */
[C---:B------:R-:W-:Y:S01]  /*ce70*/  FMUL.FTZ R148, R2.reuse, R148 ;  /* 0x0000009402947220 */ /* 0x040fe20000410000 */
[----:B------:R-:W-:Y:S01]  /*ce80*/  FMUL.FTZ R149, R2, R149 ;  /* 0x0000009502957220 */ /* 0x000fe20000410000 */
[----:B------:R-:W-:Y:S01]  /*ce90*/  IMAD R0, R4, 0x4, R168 ;  /* 0x0000000404007824 */ /* 0x000fe200078e02a8 */
[----:B------:R-:W-:-:S02]  /*cea0*/  LOP3.LUT R2, R229, 0x80, RZ, 0xc0, !PT ;  /* 0x00000080e5027812 */ /* 0x000fc400078ec0ff */
[----:B------:R-:W-:Y:S02]  /*ceb0*/  LOP3.LUT R3, R229, 0x40, RZ, 0xc0, !PT ;  /* 0x00000040e5037812 */ /* 0x000fe400078ec0ff */
[C---:B------:R-:W-:Y:S01]  /*cec0*/  IADD3 R2, PT, PT, R0.reuse, -R2, RZ ;  /* 0x8000000200027210 */ /* 0x040fe20007ffe0ff */
[----:B------:R-:W-:Y:S02]  /*ced0*/  STS.64 [R0], R136 ;  /* 0x0000008800007388 */ /* 0x000fe40000000a00 */
[----:B------:R-:W-:Y:S02]  /*cee0*/  IMAD.IADD R4, R0, 0x1, -R3 ;  /* 0x0000000100047824 */ /* 0x000fe400078e0a03 */
[----:B------:R2:W-:Y:S04]  /*cef0*/  STS.64 [R0+0x400], R138 ;  /* 0x0004008a00007388 */ /* 0x0005e80000000a00 */
[----:B------:R-:W-:Y:S04]  /*cf00*/  STS.64 [R4+0x20], R140 ;  /* 0x0000208c04007388 */ /* 0x000fe80000000a00 */
[----:B------:R3:W-:Y:S04]  /*cf10*/  STS.64 [R4+0x420], R142 ;  /* 0x0004208e04007388 */ /* 0x0007e80000000a00 */
[----:B------:R-:W-:Y:S04]  /*cf20*/  STS.64 [R2+0x40], R144 ;  /* 0x0000409002007388 */ /* 0x000fe80000000a00 */
[----:B------:R4:W-:Y:S01]  /*cf30*/  STS.64 [R2+0x440], R146 ;  /* 0x0004409202007388 */ /* 0x0009e20000000a00 */
[----:B--2---:R-:W-:-:S05]  /*cf40*/  IADD3 R0, PT, PT, -R3, R2, RZ ;  /* 0x0000000203007210 */ /* 0x004fca0007ffe1ff */
[----:B------:R-:W-:Y:S04]  /*cf50*/  STS.64 [R0+0x60], R148 ;  /* 0x0000609400007388 */ /* 0x000fe80000000a00 */
[----:B------:R2:W-:Y:S04]  /*cf60*/  STS.64 [R0+0x460], R150 ;  /* 0x0004609600007388 */ /* 0x0005e80000000a00 */
[----:B------:R-:W2:Y:S04]  /*cf70*/  LD.E.64 R6, desc[UR4][R134.64+0xb0] ;  /* 0x0000b00486067980 */ /* 0x000ea8000c101b00 */
[----:B---3--:R-:W3:Y:S04]  /*cf80*/  LD.E R4, desc[UR4][R134.64+0x60] ;  /* 0x0000600486047980 */ /* 0x008ee8000c101900 */
[----:B------:R-:W3:Y:S04]  /*cf90*/  LD.E R5, desc[UR4][R134.64+0xcc] ;  /* 0x0000cc0486057980 */ /* 0x000ee8000c101900 */
[----:B------:R-:W3:Y:S01]  /*cfa0*/  LD.E.64 R10, desc[UR4][R134.64+0x78] ;  /* 0x00007804860a7980 */ /* 0x000ee2000c101b00 */
[----:B------:R-:W-:-:S03]  /*cfb0*/  IMAD.SHL.U32 R15, R242, 0x4, RZ ;  /* 0x00000004f20f7824 */ /* 0x000fc600078e00ff */
[----:B------:R1:W5:Y:S01]  /*cfc0*/  LD.E.64 R12, desc[UR4][R134.64+0xa8] ;  /* 0x0000a804860c7980 */ /* 0x000362000c101b00 */
[----:B------:R-:W-:Y:S01]  /*cfd0*/  LOP3.LUT R3, R245, 0xd8, RZ, 0xc0, !PT ;  /* 0x000000d8f5037812 */ /* 0x000fe200078ec0ff */
[----:B------:R-:W-:Y:S01]  /*cfe0*/  BSSY.RECONVERGENT B0, `(.L_x_642) ;  /* 0x0000032000007945 */ /* 0x000fe20003800200 */
[----:B----4-:R-:W-:Y:S02]  /*cff0*/  SHF.L.U32 R2, R243, 0x5, RZ ;  /* 0x00000005f3027819 */ /* 0x010fe400000006ff */
[----:B------:R-:W-:Y:S02]  /*d000*/  SHF.R.U32.HI R20, RZ, 0x1, R242 ;  /* 0x00000001ff147819 */ /* 0x000fe400000116f2 */
[----:B--2---:R-:W-:Y:S01]  /*d010*/  LOP3.LUT R0, R15, 0xf04, RZ, 0xc0, !PT ;  /* 0x00000f040f007812 */ /* 0x004fe200078ec0ff */
[----:B------:R-:W-:Y:S01]  /*d020*/  BAR.SYNC.DEFER_BLOCKING 0x0 ;  /* 0x0000000000007b1d */ /* 0x000fe20000010000 */
[----:B------:R-:W-:Y:S02]  /*d030*/  LOP3.LUT P6, RZ, R242, 0x3, RZ, 0xc0, !PT ;  /* 0x00000003f2ff7812 */ /* 0x000fe400078cc0ff */
[----:B------:R-:W-:-:S02]  /*d040*/  LOP3.LUT R0, R0, 0x20, R2, 0xf8, !PT ;  /* 0x0000002000007812 */ /* 0x000fc400078ef802 */
[----:B------:R-:W-:Y:S02]  /*d050*/  LOP3.LUT R2, R3, 0x18, R20, 0x78, !PT ;  /* 0x0000001803027812 */ /* 0x000fe400078e7814 */
[----:B------:R2:W4:Y:S01]  /*d060*/  @P0 MUFU.LG2 R3, R8 ;  /* 0x0000000800030308 */ /* 0x0005220000000c00 */
[----:B------:R-:W-:Y:S02]  /*d070*/  ISETP.GE.AND P4, PT, R243, R241, PT ;  /* 0x000000f1f300720c */ /* 0x000fe40003f86270 */
[----:B------:R-:W-:-:S05]  /*d080*/  LOP3.LUT R0, R0, R2, RZ, 0xfc, !PT ;  /* 0x0000000200007212 */ /* 0x000fca00078efcff */
[----:B------:R-:W-:-:S05]  /*d090*/  IMAD R0, R0, 0x4, R168 ;  /* 0x0000000400007824 */ /* 0x000fca00078e02a8 */
[----:B------:R-:W1:Y:S01]  /*d0a0*/  LDS.128 R32, [R0] ;  /* 0x0000000000207984 */ /* 0x000e620000000c00 */
[----:B--2---:R-:W-:-:S03]  /*d0b0*/  IMAD.MOV.U32 R8, RZ, RZ, -0x800000 ;  /* 0xff800000ff087424 */ /* 0x004fc600078e00ff */
[----:B------:R-:W2:Y:S04]  /*d0c0*/  LDS.128 R28, [R0+0x800] ;  /* 0x00080000001c7984 */ /* 0x000ea80000000c00 */
[----:B------:R-:W1:Y:S04]  /*d0d0*/  LDS.128 R24, [R0+0x1000] ;  /* 0x0010000000187984 */ /* 0x000e680000000c00 */
[----:B------:R4:W1:Y:S01]  /*d0e0*/  LDS.128 R16, [R0+0x1800] ;  /* 0x0018000000107984 */ /* 0x0008620000000c00 */
[----:B------:R-:W-:Y:S01]  /*d0f0*/  IMAD R2, R6, UR8, R239 ;  /* 0x0000000806027c24 */ /* 0x000fe2000f8e02ef */
[----:B------:R-:W-:-:S03]  /*d100*/  IADD3 R6, PT, PT, R243, 0x10, RZ ;  /* 0x00000010f3067810 */ /* 0x000fc60007ffe0ff */
[----:B---3--:R-:W-:Y:S01]  /*d110*/  IMAD R2, R2, R4, R240 ;  /* 0x0000000402027224 */ /* 0x008fe200078e02f0 */
[----:B------:R-:W-:Y:S01]  /*d120*/  ISETP.GE.AND P3, PT, R6, R241, PT ;  /* 0x000000f10600720c */ /* 0x000fe20003f66270 */
[----:B------:R3:W1:Y:S01]  /*d130*/  @P5 MUFU.LG2 R4, R9 ;  /* 0x0000000900045308 */ /* 0x0006620000000c00 */
[----:B------:R-:W-:Y:S01]  /*d140*/  IADD3 R6, PT, PT, R243, 0x20, RZ ;  /* 0x00000020f3067810 */ /* 0x000fe20007ffe0ff */
[----:B------:R-:W-:Y:S02]  /*d150*/  IMAD R7, R7, R2, R244 ;  /* 0x0000000207077224 */ /* 0x000fe400078e02f4 */
[----:B----4-:R-:W-:Y:S01]  /*d160*/  @P0 FMUL.FTZ R2, R3, 0.69314718246459960938 ;  /* 0x3f31721803020820 */ /* 0x010fe20000410000 */
[----:B------:R-:W-:Y:S01]  /*d170*/  LOP3.LUT R3, R15, 0xffc, RZ, 0xc0, !PT ;  /* 0x00000ffc0f037812 */ /* 0x000fe200078ec0ff */
[----:B------:R-:W-:Y:S02]  /*d180*/  IMAD R0, R7, R5, RZ ;  /* 0x0000000507007224 */ /* 0x000fe400078e02ff */
[----:B-----5:R-:W-:Y:S01]  /*d190*/  @P0 FFMA.FTZ R8, R14, R22, R2 ;  /* 0x000000160e080223 */ /* 0x020fe20000010002 */
[----:B------:R-:W-:Y:S01]  /*d1a0*/  VIADD R5, R243, 0x30 ;  /* 0x00000030f3057836 */ /* 0x000fe20000000000 */
[----:B------:R-:W-:-:S02]  /*d1b0*/  ISETP.GE.AND P2, PT, R6, R241, PT ;  /* 0x000000f10600720c */ /* 0x000fc40003f46270 */
[C---:B------:R-:W-:Y:S02]  /*d1c0*/  IADD3 R3, P0, PT, R0.reuse, R3, RZ ;  /* 0x0000000300037210 */ /* 0x040fe40007f1e0ff */
[----:B------:R-:W-:Y:S02]  /*d1d0*/  ISETP.GE.AND P1, PT, R5, R241, PT ;  /* 0x000000f10500720c */ /* 0x000fe40003f26270 */
[----:B------:R-:W-:Y:S02]  /*d1e0*/  LEA.HI.X.SX32 R5, R0, RZ, 0x1, P0 ;  /* 0x000000ff00057211 */ /* 0x000fe400000f0eff */
[----:B---3--:R-:W-:Y:S01]  /*d1f0*/  LOP3.LUT R9, R20, 0x30, RZ, 0xc0, !PT ;  /* 0x0000003014097812 */ /* 0x008fe200078ec0ff */
[----:B-1----:R-:W-:Y:S01]  /*d200*/  @P5 FMUL.FTZ R4, R4, 0.69314718246459960938 ;  /* 0x3f31721804045820 */ /* 0x002fe20000410000 */
[----:B------:R-:W-:Y:S02]  /*d210*/  LEA R2, P0, R3, R10, 0x2 ;  /* 0x0000000a03027211 */ /* 0x000fe400078010ff */
[----:B------:R-:W-:Y:S01]  /*d220*/  MOV R6, 0xff800000 ;  /* 0xff80000000067802 */ /* 0x000fe20000000f00 */
[----:B------:R-:W-:Y:S01]  /*d230*/  @P5 FFMA.FTZ R6, R14, R21, R4 ;  /* 0x000000150e065223 */ /* 0x000fe20000010004 */
[----:B------:R-:W-:-:S02]  /*d240*/  LOP3.LUT R0, R9, 0x7, R236, 0xf8, !PT ;  /* 0x0000000709007812 */ /* 0x000fc400078ef8ec */
[----:B------:R-:W-:Y:S01]  /*d250*/  LEA.HI.X R3, R3, R11, R5, 0x2, P0 ;  /* 0x0000000b03037211 */ /* 0x000fe200000f1405 */
[----:B--2---:R-:W-:Y:S06]  /*d260*/  @P6 BRA `(.L_x_643) ;  /* 0x0000000000246947 */ /* 0x004fec0003800000 */
        /* <DEDUP_REMOVED lines=9> */
.L_x_643:
[----:B------:R-:W-:Y:S05]  /*d300*/  BSYNC.RECONVERGENT B0 ;  /* 0x0000000000007941 */ /* 0x000fea0003800200 */
.L_x_642:
[----:B-1----:R-:W-:Y:S01]  /*d310*/  MOV R4, R246 ;  /* 0x000000f600047202 */ /* 0x002fe20000000f00 */
[----:B------:R-:W-:Y:S01]  /*d320*/  @!P4 ST.E.128 desc[UR4][R2.64], R32 ;  /* 0x000000200200c985 */ /* 0x000fe2000c101d04 */
[----:B------:R-:W-:-:S03]  /*d330*/  MOV R5, 0x0 ;  /* 0x0000000000057802 */ /* 0x000fc60000000f00 */
[----:B------:R-:W-:Y:S04]  /*d340*/  @!P3 ST.E.128 desc[UR4][R2.64+0x800], R28 ;  /* 0x0008001c0200b985 */ /* 0x000fe8000c101d04 */
[----:B------:R1:W-:Y:S02]  /*d350*/  @!P2 ST.E.128 desc[UR4][R2.64+0x1000], R24 ;  /* 0x001000180200a985 */ /* 0x0003e4000c101d04 */
[----:B-1----:R-:W-:Y:S05]  /*d360*/  @P1 RET.REL.NODEC R4 `(_ZN5flash24flash_fwd_splitkv_kernelI23Flash_fwd_kernel_traitsILi32ELi64ELi256ELi4ELb0ELb0EN7cutlass6half_tE19Flash_kernel_traitsILi32ELi64ELi256ELi4ES3_EELb0ELb0ELb0ELb0ELb1ELb1ELb1ELb0EEEvNS_16Flash_fwd_paramsE) ;  /* 0xffffff2c04241950 */ /* 0x002fea0003c3ffff */
[----:B------:R1:W-:Y:S02]  /*d370*/  ST.E.128 desc[UR4][R2.64+0x1800], R16 ;  /* 0x0018001002007985 */ /* 0x0003e4000c101d04 */
[----:B-1----:R-:W-:Y:S02]  /*d380*/  MOV R2, R246 ;  /* 0x000000f600027202 */ /* 0x002fe40000000f00 */
[----:B------:R-:W-:-:S04]  /*d390*/  MOV R3, 0x0 ;  /* 0x0000000000037802 */ /* 0x000fc80000000f00 */
[----:B------:R-:W-:Y:S05]  /*d3a0*/  RET.REL.NODEC R2 `(_ZN5flash24flash_fwd_splitkv_kernelI23Flash_fwd_kernel_traitsILi32ELi64ELi256ELi4ELb0ELb0EN7cutlass6half_tE19Flash_kernel_traitsILi32ELi64ELi256ELi4ES3_EELb0ELb0ELb0ELb0ELb1ELb1ELb1ELb0EEEvNS_16Flash_fwd_paramsE) ;  /* 0xffffff2c02147950 */ /* 0x000fea0003c3ffff */
.L_x_641:
[----:B------:R-:W-:Y:S01]  /*d3b0*/  IMAD.MOV.U32 R0, RZ, RZ, 0x2 ;  /* 0x00000002ff007424 */ /* 0x000fe200078e00ff */
[----:B------:R-:W-:Y:S01]  /*d3c0*/  MOV R2, R227 ;  /* 0x000000e300027202 */ /* 0x000fe20000000f00 */
[----:B------:R-:W-:Y:S01]  /*d3d0*/  IMAD.MOV.U32 R4, RZ, RZ, -0x1 ;  /* 0xffffffffff047424 */ /* 0x000fe200078e00ff */
[----:B------:R-:W-:-:S07]  /*d3e0*/  MOV R3, 0x1f ;  /* 0x0000001f00037802 */ /* 0x000fce0000000f00 */
[----:B-1---5:R-:W-:Y:S05]  /*d3f0*/  WARPSYNC.COLLECTIVE R4, `(.L_x_644) ;  /* 0x0000000004087348 */ /* 0x022fea0003c00000 */
[----:B------:R2:W3:Y:S02]  /*d400*/  SHFL.BFLY P0, R0, R2, R0, R3 ;  /* 0x0c00000002007389 */ /* 0x0004e40000000003 */
[----:B-123-5:R-:W-:Y:S05]  /*d410*/  ENDCOLLECTIVE ;  /* 0x000000000000791b */ /* 0x02efea0003800000 */
.L_x_644:
[----:B------:R-:W-:Y:S02]  /*d420*/  MOV R5, R0 ;  /* 0x0000000000057202 */ /* 0x000fe40000000f00 */
[----:B------:R-:W-:-:S03]  /*d430*/  MOV R0, 0x1 ;  /* 0x0000000100007802 */ /* 0x000fc60000000f00 */
[----:B------:R-:W-:-:S04]  /*d440*/  FADD.FTZ R5, R5, R227 ;  /* 0x000000e305057221 */ /* 0x000fc80000010000 */
[----:B------:R-:W-:-:S07]  /*d450*/  IMAD.MOV.U32 R2, RZ, RZ, R5 ;  /* 0x000000ffff027224 */ /* 0x000fce00078e0005 */
[----:B------:R-:W-:Y:S05]  /*d460*/  WARPSYNC.COLLECTIVE R4, `(.L_x_645) ;  /* 0x0000000004087348 */ /* 0x000fea0003c00000 */
[----:B------:R1:W2:Y:S02]  /*d470*/  SHFL.BFLY P0, R0, R2, R0, R3 ;  /* 0x0c00000002007389 */ /* 0x0002a40000000003 */
[----:B-12---:R-:W-:Y:S05]  /*d480*/  ENDCOLLECTIVE ;  /* 0x000000000000791b */ /* 0x006fea0003800000 */
.L_x_645:
[----:B------:R-:W-:Y:S01]  /*d490*/  IMAD.MOV.U32 R8, RZ, RZ, R0 ;  /* 0x000000ffff087224 */ /* 0x000fe200078e0000 */
[----:B------:R-:W-:Y:S02]  /*d4a0*/  MOV R0, 0x2 ;  /* 0x0000000200007802 */ /* 0x000fe40000000f00 */
[----:B------:R-:W-:Y:S01]  /*d4b0*/  MOV R2, R228 ;  /* 0x000000e400027202 */ /* 0x000fe20000000f00 */
[----:B------:R-:W-:-:S07]  /*d4c0*/  FADD.FTZ R8, R5, R8 ;  /* 0x0000000805087221 */ /* 0x000fce0000010000 */
[----:B------:R-:W-:Y:S05]  /*d4d0*/  WARPSYNC.COLLECTIVE R4, `(.L_x_646) ;  /* 0x0000000004087348 */ /* 0x000fea0003c00000 */
[----:B------:R1:W2:Y:S02]  /*d4e0*/  SHFL.BFLY P0, R0, R2, R0, R3 ;  /* 0x0c00000002007389 */ /* 0x0002a40000000003 */
[----:B-12---:R-:W-:Y:S05]  /*d4f0*/  ENDCOLLECTIVE ;  /* 0x000000000000791b */ /* 0x006fea0003800000 */
.L_x_646:
[----:B------:R-:W-:Y:S01]  /*d500*/  IMAD.MOV.U32 R2, RZ, RZ, R0 ;  /* 0x000000ffff027224 */ /* 0x000fe200078e0000 */
[----:B------:R-:W-:-:S03]  /*d510*/  MOV R0, 0x1 ;  /* 0x0000000100007802 */ /* 0x000fc60000000f00 */
[----:B------:R-:W-:-:S07]  /*d520*/  FADD.FTZ R2, R2, R228 ;  /* 0x000000e402027221 */ /* 0x000fce0000010000 */
[----:B------:R-:W-:Y:S05]  /*d530*/  WARPSYNC.COLLECTIVE R4, `(.L_x_647) ;  /* 0x0000000004087348 */ /* 0x000fea0003c00000 */
[----:B------:R1:W2:Y:S02]  /*d540*/  SHFL.BFLY P0, R0, R2, R0, R3 ;  /* 0x0c00000002007389 */ /* 0x0002a40000000003 */
[----:B-12---:R-:W-:Y:S05]  /*d550*/  ENDCOLLECTIVE ;  /* 0x000000000000791b */ /* 0x006fea0003800000 */
.L_x_647:
[----:B------:R-:W-:Y:S01]  /*d560*/  MOV R3, R0 ;  /* 0x0000000000037202 */ /* 0x000fe20000000f00 */
[----:B------:R-:W-:Y:S06]  /*d570*/  BRA `(.L_x_648) ;  /* 0xfffffff400c47947 */ /* 0x000fec000383ffff */
.L_x_649:
        /* <DEDUP_REMOVED lines=16> */
.L_x_10225:


//--------------------- .text._ZN5flash24flash_fwd_splitkv_kernelI23Flash_fwd_kernel_traitsILi32ELi64ELi256ELi4ELb0ELb0EN7cutlass6half_tE19Flash_kernel_traitsILi32ELi64ELi256ELi4ES3_EELb0ELb0ELb0ELb0ELb0ELb0ELb0ELb0EEEvNS_16Flash_fwd_paramsE --------------------------
	.section	.text._ZN5flash24flash_fwd_splitkv_kernelI23Flash_fwd_kernel_traitsILi32ELi64ELi256ELi4ELb0ELb0EN7cutlass6half_tE19Flash_kernel_traitsILi32ELi64ELi256ELi4ES3_EELb0ELb0ELb0ELb0ELb0ELb0ELb0ELb0EEEvNS_16Flash_fwd_paramsE,"ax",@progbits
	.align	128
        .global         _ZN5flash24flash_fwd_splitkv_kernelI23Flash_fwd_kernel_traitsILi32ELi64ELi256ELi4ELb0ELb0EN7cutlass6half_tE19Flash_kernel_traitsILi32ELi64ELi256ELi4ES3_EELb0ELb0ELb0ELb0ELb0ELb0ELb0ELb0EEEvNS_16Flash_fwd_paramsE
        .type           _ZN5flash24flash_fwd_splitkv_kernelI23Flash_fwd_kernel_traitsILi32ELi64ELi256ELi4ELb0ELb0EN7cutlass6half_tE19Flash_kernel_traitsILi32ELi64ELi256ELi4ES3_EELb0ELb0ELb0ELb0ELb0ELb0ELb0ELb0EEEvNS_16Flash_fwd_paramsE,@function
        .size           _ZN5flash24flash_fwd_splitkv_kernelI23Flash_fwd_kernel_traitsILi32ELi64ELi256ELi4ELb0ELb0EN7cutlass6half_tE19Flash_kernel_traitsILi32ELi64ELi256ELi4ES3_EELb0ELb0ELb0ELb0ELb0ELb0ELb0ELb0EEEvNS_16Flash_fwd_paramsE,(.L_x_10226 - _ZN5flash24flash_fwd_splitkv_kernelI23Flash_fwd_kernel_traitsILi32ELi64ELi256ELi4ELb0ELb0EN7cutlass6half_tE19Flash_kernel_traitsILi32ELi64ELi256ELi4ES3_EELb0ELb0ELb0ELb0ELb0ELb0ELb0ELb0EEEvNS_16Flash_fwd_paramsE)
        .other          _ZN5flash24flash_fwd_splitkv_kernelI23Flash_fwd_kernel_traitsILi32ELi64ELi256ELi4ELb0ELb0EN7cutlass6half_tE19Flash_kernel_traitsILi32ELi64ELi256ELi4ES3_EELb0ELb0ELb0ELb0ELb0ELb0ELb0ELb0EEEvNS_16Flash_fwd_paramsE,@"STO_CUDA_ENTRY STV_DEFAULT"
_ZN5flash24flash_fwd_splitkv_kernelI23Flash_fwd_kernel_traitsILi32ELi64ELi256ELi4ELb0ELb0EN7cutlass6half_tE19Flash_kernel_traitsILi32ELi64ELi256ELi4ES3_EELb0ELb0ELb0ELb0ELb0ELb0ELb0ELb0EEEvNS_16Flash_fwd_paramsE:
.text._ZN5flash24flash_fwd_splitkv_kernelI23Flash_fwd_kernel_traitsILi32ELi64ELi256ELi4ELb0ELb0EN7cutlass6half_tE19Flash_kernel_traitsILi32ELi64ELi256ELi4ES3_EELb0ELb0ELb0ELb0ELb0ELb0ELb0ELb0EEEvNS_16Flash_fwd_paramsE:
[----:B------:R-:W-:Y:S01]  /*0000*/  LDC R1, c[0x0][0x37c] ;  /* 0x0000df00ff017b82 */ /* 0x000fe20000000800 */
[----:B------:R-:W1:Y:S07]  /*0010*/  S2R R231, SR_CTAID.X ;  /* 0x0000000000e77919 */ /* 0x000e6e0000002500 */
[----:B------:R-:W2:Y:S01]  /*0020*/  LDC.64 R2, c[0x0][0x348] ;  /* 0x0000d200ff027b82 */ /* 0x000ea20000000a00 */
[----:B------:R-:W-:Y:S01]  /*0030*/  BSSY.RECONVERGENT B2, `(.L_x_650) ;  /* 0x0000005000027945 */ /* 0x000fe20003800200 */
[----:B------:R-:W-:Y:S01]  /*0040*/  MOV R228, 0x80 ;  /* 0x0000008000e47802 */ /* 0x000fe20000000f00 */
[----:B------:R-:W3:Y:S01]  /*0050*/  S2R R230, SR_CTAID.Y ;  /* 0x0000000000e67919 */ /* 0x000ee20000002600 */
[----:B------:R-:W4:Y:S05]  /*0060*/  S2R R229, SR_CTAID.Z ;  /* 0x0000000000e57919 */ /* 0x000f2a0000002700 */
[----:B-1234-:R-:W-:Y:S05]  /*0070*/  CALL.REL.NOINC `($_ZN5flash24flash_fwd_splitkv_kernelI23Flash_fwd_kernel_traitsILi32ELi64ELi256ELi4ELb0ELb0EN7cutlass6half_tE19Flash_kernel_traitsILi32ELi64ELi256ELi4ES3_EELb0ELb0ELb0ELb0ELb0ELb0ELb0ELb0EEEvNS_16Flash_fwd_paramsE$_ZN5flash30compute_attn_1rowblock_splitkvI23Flash_fwd_kernel_traitsILi32ELi64ELi256ELi4ELb0ELb0EN7cutlass6half_tE19Flash_kernel_traitsILi32ELi64ELi256ELi4ES3_EELb0ELb0ELb0ELb0ELb0ELb0ELb0ELb0ENS_16Flash_fwd_paramsEEEvRKT8_iiiii) ;  /* 0x0000000000087944 */ /* 0x01efea0003c00000 */
[----:B------:R-:W-:Y:S05]  /*0080*/  BSYNC.RECONVERGENT B2 ;  /* 0x0000000000027941 */ /* 0x000fea0003800200 */
.L_x_650:
[----:B------:R-:W-:Y:S05]  /*0090*/  EXIT ;  /* 0x000000000000794d */ /* 0x000fea0003800000 */
        .type           $_ZN5flash24flash_fwd_splitkv_kernelI23Flash_fwd_kernel_traitsILi32ELi64ELi256ELi4ELb0ELb0EN7cutlass6half_tE19Flash_kernel_traitsILi32ELi64ELi256ELi4ES3_EELb0ELb0ELb0ELb0ELb0ELb0ELb0ELb0EEEvNS_16Flash_fwd_paramsE$_ZN5flash30compute_attn_1rowblock_splitkvI23Flash_fwd_kernel_traitsILi32ELi64ELi256ELi4ELb0ELb0EN7cutlass6half_tE19Flash_kernel_traitsILi32ELi64ELi256ELi4ES3_EELb0ELb0ELb0ELb0ELb0ELb0ELb0ELb0ENS_16Flash_fwd_paramsEEEvRKT8_iiiii,@function
        .size           $_ZN5flash24flash_fwd_splitkv_kernelI23Flash_fwd_kernel_traitsILi32ELi64ELi256ELi4ELb0ELb0EN7cutlass6half_tE19Flash_kernel_traitsILi32ELi64ELi256ELi4ES3_EELb0ELb0ELb0ELb0ELb0ELb0ELb0ELb0EEEvNS_16Flash_fwd_paramsE$_ZN5flash30compute_attn_1rowblock_splitkvI23Flash_fwd_kernel_traitsILi32ELi64ELi256ELi4ELb0ELb0EN7cutlass6half_tE19Flash_kernel_traitsILi32ELi64ELi256ELi4ES3_EELb0ELb0ELb0ELb0ELb0ELb0ELb0ELb0ENS_16Flash_fwd_paramsEEEvRKT8_iiiii,(.L_x_10226 - $_ZN5flash24flash_fwd_splitkv_kernelI23Flash_fwd_kernel_traitsILi32ELi64ELi256ELi4ELb0ELb0EN7cutlass6half_tE19Flash_kernel_traitsILi32ELi64ELi256ELi4ES3_EELb0ELb0ELb0ELb0ELb0ELb0ELb0ELb0EEEvNS_16Flash_fwd_paramsE$_ZN5flash30compute_attn_1rowblock_splitkvI23Flash_fwd_kernel_traitsILi32ELi64ELi256ELi4ELb0ELb0EN7cutlass6half_tE19Flash_kernel_traitsILi32ELi64ELi256ELi4ES3_EELb0ELb0ELb0ELb0ELb0ELb0ELb0ELb0ENS_16Flash_fwd_paramsEEEvRKT8_iiiii)
$_ZN5flash24flash_fwd_splitkv_kernelI23Flash_fwd_kernel_traitsILi32ELi64ELi256ELi4ELb0ELb0EN7cutlass6half_tE19Flash_kernel_traitsILi32ELi64ELi256ELi4ES3_EELb0ELb0ELb0ELb0ELb0ELb0ELb0ELb0EEEvNS_16Flash_fwd_paramsE$_ZN5flash30compute_attn_1rowblock_splitkvI23Flash_fwd_kernel_traitsILi32ELi64ELi256ELi4ELb0ELb0EN7cutlass6half_tE19Flash_kernel_traitsILi32ELi64ELi256ELi4ES3_EELb0ELb0ELb0ELb0ELb0ELb0ELb0ELb0ENS_16Flash_fwd_paramsEEEvRKT8_iiiii:
        /* <DEDUP_REMOVED lines=38> */
.L_x_652:
[----:B------:R-:W-:Y:S05]  /*0300*/  BSYNC.RECONVERGENT B0 ;  /* 0x0000000000007941 */ /* 0x000fea0003800200 */
.L_x_651:
[----:B------:R-:W-:Y:S04]  /*0310*/  BSSY.RECONVERGENT B0, `(.L_x_653) ;  /* 0x0000007000007945 */ /* 0x000fe80003800200 */
[----:B------:R-:W-:Y:S05]  /*0320*/  @!P3 BRA `(.L_x_654) ;  /* 0x000000000014b947 */ /* 0x000fea0003800000 */
[----:B-----5:R-:W3:Y:S02]  /*0330*/  LD.E.U8 R0, desc[UR4][R2.64+0x1b2] ;  /* 0x0001b20402007980 */ /* 0x020ee4000c101100 */
[----:B---3--:R-:W-:-:S13]  /*0340*/  ISETP.NE.AND P1, PT, R0, RZ, PT ;  /* 0x000000ff0000720c */ /* 0x008fda0003f25270 */
[----:B------:R-:W3:Y:S02]  /*0350*/  @P1 LD.E R13, desc[UR4][R14.64+0x4] ;  /* 0x000004040e0d1980 */ /* 0x000ee4000c101900 */
[----:B---3--:R-:W-:-:S06]  /*0360*/  @P1 IADD3 R0, PT, PT, R13, -R12, RZ ;  /* 0x8000000c0d001210 */ /* 0x008fcc0007ffe0ff */
[----:B------:R3:W5:Y:S02]  /*0370*/  @!P1 LD.E R0, desc[UR4][R14.64] ;  /* 0x000000040e009980 */ /* 0x000764000c101900 */
.L_x_654:
[----:B------:R-:W-:Y:S05]  /*0380*/  BSYNC.RECONVERGENT B0 ;  /* 0x0000000000007941 */ /* 0x000fea0003800200 */
.L_x_653:
[----:B------:R-:W-:Y:S01]  /*0390*/  BSSY.RECONVERGENT B1, `(.L_x_655) ;  /* 0x0000011000017945 */ /* 0x000fe20003800200 */
[----:B-----5:R-:W-:-:S03]  /*03a0*/  @P4 IADD3 R21, PT, PT, -R236, R7, RZ ;  /* 0x00000007ec154210 */ /* 0x020fc60007ffe1ff */
[----:B------:R-:W-:Y:S05]  /*03b0*/  @!P0 BRA `(.L_x_656) ;  /* 0x0000000000148947 */ /* 0x000fea0003800000 */
[----:B------:R-:W-:-:S05]  /*03c0*/  IADD3 R6, P0, PT, R8, R5, RZ ;  /* 0x0000000508067210 */ /* 0x000fca0007f1e0ff */
[----:B------:R-:W-:-:S05]  /*03d0*/  IMAD.X R7, R9, 0x1, R4, P0 ;  /* 0x0000000109077824 */ /* 0x000fca00000e0604 */
[----:B------:R-:W4:Y:S02]  /*03e0*/  LD.E R0, desc[UR4][R6.64] ;  /* 0x0000000406007980 */ /* 0x000f24000c101900 */
[----:B----4-:R-:W-:Y:S01]  /*03f0*/  IADD3 R0, PT, PT, R0, -R11, RZ ;  /* 0x8000000b00007210 */ /* 0x010fe20007ffe0ff */
[----:B------:R-:W-:Y:S05]  /*0400*/  BRA `(.L_x_657) ;  /* 0x0000000000247947 */ /* 0x000fea0003800000 */
.L_x_656:
[----:B------:R-:W4:Y:S01]  /*0410*/  LD.E.64 R6, desc[UR4][R2.64+0x108] ;  /* 0x0001080402067980 */ /* 0x000f22000c101b00 */
[----:B------:R-:W-:Y:S01]  /*0420*/  BSSY.RECONVERGENT B0, `(.L_x_658) ;  /* 0x0000006000007945 */ /* 0x000fe20003800200 */
[----:B----4-:R-:W-:Y:S01]  /*0430*/  ISETP.NE.U32.AND P0, PT, R6, RZ, PT ;  /* 0x000000ff0600720c */ /* 0x010fe20003f05070 */
[----:B------:R-:W-:-:S03]  /*0440*/  IMAD.MOV.U32 R6, RZ, RZ, RZ ;  /* 0x000000ffff067224 */ /* 0x000fc600078e00ff */
[----:B------:R-:W-:-:S13]  /*0450*/  ISETP.NE.AND.EX P0, PT, R7, RZ, PT, P0 ;  /* 0x000000ff0700720c */ /* 0x000fda0003f05300 */
[----:B------:R-:W-:Y:S05]  /*0460*/  @!P0 BRA `(.L_x_659) ;  /* 0x0000000000048947 */ /* 0x000fea0003800000 */
[----:B------:R4:W5:Y:S02]  /*0470*/  LD.E R6, desc[UR4][R2.64+0xbc] ;  /* 0x0000bc0402067980 */ /* 0x000964000c101900 */
.L_x_659:
[----:B------:R-:W-:Y:S05]  /*0480*/  BSYNC.RECONVERGENT B0 ;  /* 0x0000000000007941 */ /* 0x000fea0003800200 */
.L_x_658:
[----:B-----5:R-:W-:Y:S02]  /*0490*/  IADD3 R0, PT, PT, R6, R0, -R11 ;  /* 0x0000000006007210 */ /* 0x020fe40007ffe80b */
.L_x_657:
[----:B------:R-:W-:Y:S05]  /*04a0*/  BSYNC.RECONVERGENT B1 ;  /* 0x0000000000017941 */ /* 0x000fea0003800200 */
.L_x_655:
[----:B------:R-:W-:Y:S01]  /*04b0*/  IMAD.SHL.U32 R222, R231, 0x40, RZ ;  /* 0x00000040e7de7824 */ /* 0x000fe200078e00ff */
[----:B------:R-:W-:Y:S01]  /*04c0*/  MOV R6, R228 ;  /* 0x000000e400067202 */ /* 0x000fe20000000f00 */
[----:B------:R-:W-:-:S03]  /*04d0*/  IMAD.MOV.U32 R7, RZ, RZ, 0x0 ;  /* 0x00000000ff077424 */ /* 0x000fc600078e00ff */
[----:B------:R-:W-:-:S13]  /*04e0*/  ISETP.GT.AND P0, PT, R21, R222, PT ;  /* 0x000000de1500720c */ /* 0x000fda0003f04270 */
[----:B-1234-:R-:W-:Y:S05]  /*04f0*/  @!P0 RET.REL.NODEC R6 `(_ZN5flash24flash_fwd_splitkv_kernelI23Flash_fwd_kernel_traitsILi32ELi64ELi256ELi4ELb0ELb0EN7cutlass6half_tE19Flash_kernel_traitsILi32ELi64ELi256ELi4ES3_EELb0ELb0ELb0ELb0ELb0ELb0ELb0ELb0EEEvNS_16Flash_fwd_paramsE) ;  /* 0xfffffff806c08950 */ /* 0x01efea0003c3ffff */
        /* <DEDUP_REMOVED lines=15> */
[----:B------:R-:W3:Y:S04]  /*05f0*/  LD.E R0, desc[UR4][R2.64+0xc0] ;  /* 0x0000c00402007980 */ /* 0x000ee8000c101900 */
[----:B------:R-:W4:Y:S04]  /*0600*/  LD.E.64 R12, desc[UR4][R2.64+0x90] ;  /* 0x00009004020c7980 */ /* 0x000f28000c101b00 */
[----:B------:R-:W5:Y:S04]  /*0610*/  @!P0 LD.E.64 R6, desc[UR4][R2.64+0x80] ;  /* 0x0000800402068980 */ /* 0x000f68000c101b00 */
[----:B------:R-:W4:Y:S04]  /*0620*/  LD.E.64 R8, desc[UR4][R2.64+0x70] ;  /* 0x0000700402087980 */ /* 0x000f28000c101b00 */
[----:B------:R-:W4:Y:S04]  /*0630*/  LD.E R4, desc[UR4][R2.64+0x60] ;  /* 0x0000600402047980 */ /* 0x000f28000c101900 */
[----:B------:R-:W4:Y:S04]  /*0640*/  LD.E R5, desc[UR4][R2.64+0xb4] ;  /* 0x0000b40402057980 */ /* 0x000f28000c101900 */
[----:B------:R1:W4:Y:S01]  /*0650*/  LD.E.64 R18, desc[UR4][R2.64+0xa0] ;  /* 0x0000a00402127980 */ /* 0x000322000c101b00 */
[----:B------:R-:W-:Y:S01]  /*0660*/  IMAD.SHL.U32 R16, R154, 0x8, RZ ;  /* 0x000000089a107824 */ /* 0x000fe200078e00ff */
[----:B------:R-:W-:-:S04]  /*0670*/  MOV R17, RZ ;  /* 0x000000ff00117202 */ /* 0x000fc80000000f00 */
[----:B------:R-:W-:Y:S02]  /*0680*/  LOP3.LUT R16, R16, 0x18, RZ, 0xc0, !PT ;  /* 0x0000001810107812 */ /* 0x000fe400078ec0ff */
[----:B------:R-:W-:Y:S02]  /*0690*/  IADD3 R21, PT, PT, -R222, R21, RZ ;  /* 0x00000015de157210 */ /* 0x000fe40007ffe1ff */
[----:B------:R-:W-:Y:S02]  /*06a0*/  SHF.R.U32.HI R154, RZ, 0x2, R154 ;  /* 0x00000002ff9a7819 */ /* 0x000fe4000001169a */
[----:B------:R-:W-:-:S04]  /*06b0*/  ISETP.NE.AND P2, PT, R16, RZ, PT ;  /* 0x000000ff1000720c */ /* 0x000fc80003f45270 */
[CC--:B------:R-:W-:Y:S01]  /*06c0*/  ISETP.GE.OR P3, PT, R154.reuse, R21.reuse, P2 ;  /* 0x000000159a00720c */ /* 0x0c0fe20001766670 */
[----:B-1----:R-:W-:Y:S01]  /*06d0*/  VIADD R2, R154, 0x20 ;  /* 0x000000209a027836 */ /* 0x002fe20000000000 */
[----:B------:R-:W-:Y:S04]  /*06e0*/  BSSY.RECONVERGENT B0, `(.L_x_661) ;  /* 0x000002c000007945 */ /* 0x000fe80003800200 */
[----:B------:R-:W-:Y:S01]  /*06f0*/  ISETP.GE.OR P2, PT, R2, R21, P2 ;  /* 0x000000150200720c */ /* 0x000fe20001746670 */
[----:B--2---:R-:W-:Y:S01]  /*0700*/  IMAD.WIDE.U32 R22, R222, R14, R16 ;  /* 0x0000000ede167225 */ /* 0x004fe200078e0010 */
[----:B---3--:R-:W-:-:S03]  /*0710*/  ISETP.GE.AND P4, PT, R16, R0, PT ;  /* 0x000000001000720c */ /* 0x008fc60003f86270 */
[----:B-----5:R-:W-:-:S04]  /*0720*/  @!P0 IMAD.WIDE.U32 R10, R6, R230, RZ ;  /* 0x000000e6060a8225 */ /* 0x020fc800078e00ff */
[-C--:B------:R-:W-:Y:S02]  /*0730*/  @P0 IMAD R6, R15, R236.reuse, RZ ;  /* 0x000000ec0f060224 */ /* 0x080fe400078e02ff */
[----:B------:R-:W-:-:S04]  /*0740*/  @P0 IMAD.WIDE.U32 R236, R14, R236, RZ ;  /* 0x000000ec0eec0225 */ /* 0x000fc800078e00ff */
[----:B------:R-:W-:Y:S02]  /*0750*/  @!P0 IMAD R7, R7, R230, RZ ;  /* 0x000000e607078224 */ /* 0x000fe400078e02ff */
[----:B------:R-:W-:Y:S02]  /*0760*/  @P0 IMAD.MOV.U32 R10, RZ, RZ, R236 ;  /* 0x000000ffff0a0224 */ /* 0x000fe400078e00ec */
[----:B------:R-:W-:Y:S02]  /*0770*/  @!P0 IMAD.IADD R7, R11, 0x1, R7 ;  /* 0x000000010b078824 */ /* 0x000fe400078e0207 */
[----:B------:R-:W-:Y:S01]  /*0780*/  @P0 IMAD.IADD R7, R237, 0x1, R6 ;  /* 0x00000001ed070824 */ /* 0x000fe200078e0206 */
[----:B------:R-:W-:Y:S01]  /*0790*/  IADD3 R10, P0, PT, R10, R22, RZ ;  /* 0x000000160a0a7210 */ /* 0x000fe20007f1e0ff */
[----:B------:R-:W-:Y:S01]  /*07a0*/  IMAD R0, R15, R222, RZ ;  /* 0x000000de0f007224 */ /* 0x000fe200078e02ff */
[----:B------:R-:W-:-:S04]  /*07b0*/  ISETP.GE.OR P5, PT, R154, R21, P4 ;  /* 0x000000159a00720c */ /* 0x000fc800027a6670 */
[----:B------:R-:W-:Y:S01]  /*07c0*/  IADD3.X R11, PT, PT, R7, R23, R0, P0, !PT ;  /* 0x00000017070b7210 */ /* 0x000fe200007fe400 */
[-C--:B----4-:R-:W-:Y:S02]  /*07d0*/  IMAD R0, R13, R229.reuse, RZ ;  /* 0x000000e50d007224 */ /* 0x090fe400078e02ff */
[----:B------:R-:W-:-:S04]  /*07e0*/  IMAD.WIDE.U32 R10, R12, R229, R10 ;  /* 0x000000e50c0a7225 */ /* 0x000fc800078e000a */
[----:B------:R-:W-:Y:S02]  /*07f0*/  IMAD.IADD R13, R11, 0x1, R0 ;  /* 0x000000010b0d7824 */ /* 0x000fe400078e0200 */
[----:B------:R-:W-:Y:S01]  /*0800*/  @!P5 MOV R12, R10 ;  /* 0x0000000a000cd202 */ /* 0x000fe20000000f00 */
[----:B------:R-:W-:-:S04]  /*0810*/  @!P5 IMAD R0, R15, R154, RZ ;  /* 0x0000009a0f00d224 */ /* 0x000fc800078e02ff */
[----:B------:R-:W-:-:S04]  /*0820*/  @!P5 IMAD.WIDE.U32 R6, R14, R154, R12 ;  /* 0x0000009a0e06d225 */ /* 0x000fc800078e000c */
[----:B------:R-:W-:Y:S01]  /*0830*/  @!P5 IMAD.IADD R7, R7, 0x1, R0 ;  /* 0x000000010707d824 */ /* 0x000fe200078e0200 */
[----:B------:R-:W-:-:S04]  /*0840*/  @!P5 LEA R16, P1, R6, R8, 0x1 ;  /* 0x000000080610d211 */ /* 0x000fc800078208ff */
[----:B------:R-:W-:Y:S01]  /*0850*/  @!P5 LEA.HI.X R17, R6, R9, R7, 0x1, P1 ;  /* 0x000000090611d211 */ /* 0x000fe200008f0c07 */
[----:B------:R-:W-:-:S04]  /*0860*/  IMAD R4, R4, R230, R229 ;  /* 0x000000e604047224 */ /* 0x000fc800078e02e5 */
[----:B------:R1:W-:Y:S01]  /*0870*/  @!P5 ST.E.128 desc[UR4][R16.64], RZ ;  /* 0x000000ff1000d985 */ /* 0x0003e2000c101d04 */
[----:B------:R-:W-:Y:S01]  /*0880*/  ISETP.GE.OR P4, PT, R2, R21, P4 ;  /* 0x000000150200720c */ /* 0x000fe20002786670 */
[----:B------:R-:W-:-:S05]  /*0890*/  IMAD R5, R5, R4, R222 ;  /* 0x0000000405057224 */ /* 0x000fca00078e02de */
[----:B------:R-:W-:-:S04]  /*08a0*/  IADD3 R3, P0, PT, R5, R154, RZ ;  /* 0x0000009a05037210 */ /* 0x000fc80007f1e0ff */
[----:B------:R-:W-:Y:S02]  /*08b0*/  LEA.HI.X.SX32 R5, R5, RZ, 0x1, P0 ;  /* 0x000000ff05057211 */ /* 0x000fe400000f0eff */
[C---:B------:R-:W-:Y:S02]  /*08c0*/  LEA R2, P0, R3.reuse, R18, 0x2 ;  /* 0x0000001203027211 */ /* 0x040fe400078010ff */
[----:B------:R-:W-:Y:S02]  /*08d0*/  @!P3 MOV R0, 0x7f800000 ;  /* 0x7f8000000000b802 */ /* 0x000fe40000000f00 */
[----:B------:R-:W-:Y:S01]  /*08e0*/  LEA.HI.X R3, R3, R19, R5, 0x2, P0 ;  /* 0x0000001303037211 */ /* 0x000fe200000f1405 */
[----:B------:R-:W-:Y:S08]  /*08f0*/  @P4 BRA `(.L_x_662) ;  /* 0x0000000000284947 */ /* 0x000ff00003800000 */
[----:B------:R-:W-:Y:S02]  /*0900*/  IADD3 R7, P0, PT, R154, 0x20, RZ ;  /* 0x000000209a077810 */ /* 0x000fe40007f1e0ff */
[----:B------:R-:W-:Y:S02]  /*0910*/  MOV R11, R13 ;  /* 0x0000000d000b7202 */ /* 0x000fe40000000f00 */
[----:B------:R-:W-:Y:S01]  /*0920*/  IADD3.X R5, PT, PT, RZ, RZ, RZ, P0, !PT ;  /* 0x000000ffff057210 */ /* 0x000fe200007fe4ff */
[----:B------:R-:W-:-:S04]  /*0930*/  IMAD.WIDE.U32 R10, R14, R7, R10 ;  /* 0x000000070e0a7225 */ /* 0x000fc800078e000a */
[----:B------:R-:W-:Y:S01]  /*0940*/  IMAD R5, R5, R14, RZ ;  /* 0x0000000e05057224 */ /* 0x000fe200078e02ff */
[----:B------:R-:W-:-:S03]  /*0950*/  LEA R4, P0, R10, R8, 0x1 ;  /* 0x000000080a047211 */ /* 0x000fc600078008ff */
[----:B------:R-:W-:-:S05]  /*0960*/  IMAD R5, R15, R7, R5 ;  /* 0x000000070f057224 */ /* 0x000fca00078e0205 */
[----:B------:R-:W-:-:S04]  /*0970*/  IADD3 R5, PT, PT, R11, R5, RZ ;  /* 0x000000050b057210 */ /* 0x000fc80007ffe0ff */
[----:B------:R-:W-:-:S05]  /*0980*/  LEA.HI.X R5, R10, R9, R5, 0x1, P0 ;  /* 0x000000090a057211 */ /* 0x000fca00000f0c05 */
[----:B------:R2:W-:Y:S02]  /*0990*/  ST.E.128 desc[UR4][R4.64], RZ ;  /* 0x000000ff04007985 */ /* 0x0005e4000c101d04 */
.L_x_662:
[----:B------:R-:W-:Y:S05]  /*09a0*/  BSYNC.RECONVERGENT B0 ;  /* 0x0000000000007941 */ /* 0x000fea0003800200 */
.L_x_661:
[----:B------:R-:W-:Y:S01]  /*09b0*/  MOV R229, 0x0 ;  /* 0x0000000000e57802 */ /* 0x000fe20000000f00 */
[----:B------:R1:W-:Y:S03]  /*09c0*/  @!P3 ST.E desc[UR4][R2.64], R0 ;  /* 0x000000000200b985 */ /* 0x0003e6000c101904 */
[----:B-12---:R-:W-:Y:S05]  /*09d0*/  @P2 RET.REL.NODEC R228 `(_ZN5flash24flash_fwd_splitkv_kernelI23Flash_fwd_kernel_traitsILi32ELi64ELi256ELi4ELb0ELb0EN7cutlass6half_tE19Flash_kernel_traitsILi32ELi64ELi256ELi4ES3_EELb0ELb0ELb0ELb0ELb0ELb0ELb0ELb0EEEvNS_16Flash_fwd_paramsE) ;  /* 0xfffffff4e4882950 */ /* 0x006fea0003c3ffff */
[----:B------:R-:W-:Y:S02]  /*09e0*/  MOV R5, 0x7f800000 ;  /* 0x7f80000000057802 */ /* 0x000fe40000000f00 */
[----:B------:R-:W-:-:S03]  /*09f0*/  MOV R229, 0x0 ;  /* 0x0000000000e57802 */ /* 0x000fc60000000f00 */
[----:B------:R1:W-:Y:S02]  /*0a00*/  ST.E desc[UR4][R2.64+0x80], R5 ;  /* 0x0000800502007985 */ /* 0x0003e4000c101904 */
[----:B-1----:R-:W-:Y:S05]  /*0a10*/  RET.REL.NODEC R228 `(_ZN5flash24flash_fwd_splitkv_kernelI23Flash_fwd_kernel_traitsILi32ELi64ELi256ELi4ELb0ELb0EN7cutlass6half_tE19Flash_kernel_traitsILi32ELi64ELi256ELi4ES3_EELb0ELb0ELb0ELb0ELb0ELb0ELb0ELb0EEEvNS_16Flash_fwd_paramsE) ;  /* 0xfffffff4e4787950 */ /* 0x002fea0003c3ffff */
.L_x_660:
        /* <DEDUP_REMOVED lines=13> */
[----:B-----5:R-:W2:Y:S04]  /*0af0*/  LD.E.64 R10, desc[UR4][R2.64+0x168] ;  /* 0x00016804020a7980 */ /* 0x020ea8000c101b00 */
[----:B------:R-:W3:Y:S01]  /*0b00*/  LD.E R16, desc[UR4][R2.64+0x68] ;  /* 0x0000680402107980 */ /* 0x000ee2000c101900 */
[----:B------:R-:W-:-:S03]  /*0b10*/  LEA R234, R149, 0xffffff00, 0x8 ;  /* 0xffffff0095ea7811 */ /* 0x000fc600078e40ff */
[----:B------:R-:W4:Y:S04]  /*0b20*/  LD.E.64 R22, desc[UR4][R2.64+0x20] ;  /* 0x0000200402167980 */ /* 0x000f28000c101b00 */
[----:B------:R-:W4:Y:S04]  /*0b30*/  LD.E.64 R218, desc[UR4][R2.64+0x38] ;  /* 0x0000380402da7980 */ /* 0x000f28000c101b00 */
[----:B------:R-:W4:Y:S04]  /*0b40*/  LD.E.64 R18, desc[UR4][R2.64+0x50] ;  /* 0x0000500402127980 */ /* 0x000f28000c101b00 */
[----:B------:R-:W5:Y:S04]  /*0b50*/  LD.E.64 R30, desc[UR4][R2.64+0x58] ;  /* 0x00005804021e7980 */ /* 0x000f68000c101b00 */
        /* <DEDUP_REMOVED lines=21> */
[----:B------:R-:W-:Y:S02]  /*0cb0*/  @!P2 IADD3 R9, PT, PT, R9, 0x1, RZ ;  /* 0x000000010909a810 */ /* 0x000fe40007ffe0ff */
[----:B------:R-:W-:Y:S01]  /*0cc0*/  ISETP.NE.AND P2, PT, R13, RZ, PT ;  /* 0x000000ff0d00720c */ /* 0x000fe20003f45270 */
[-C--:B--2---:R-:W-:Y:S02]  /*0cd0*/  IMAD R4, R11, R230.reuse, RZ ;  /* 0x000000e60b047224 */ /* 0x084fe400078e02ff */
[----:B------:R-:W-:-:S05]  /*0ce0*/  IMAD.WIDE.U32 R10, R10, R230, RZ ;  /* 0x000000e60a0a7225 */ /* 0x000fca00078e00ff */
[----:B------:R-:W-:Y:S01]  /*0cf0*/  IADD3 R241, PT, PT, R11, R4, RZ ;  /* 0x000000040bf17210 */ /* 0x000fe20007ffe0ff */
[----:B------:R-:W-:Y:S01]  /*0d00*/  @P0 VIADD R9, R9, 0x1 ;  /* 0x0000000109090836 */ /* 0x000fe20000000000 */
[----:B------:R-:W-:-:S03]  /*0d10*/  LEA R240, P0, R10, R244, 0x2 ;  /* 0x000000f40af07211 */ /* 0x000fc600078010ff */
[----:B------:R-:W-:Y:S01]  /*0d20*/  @!P1 IMAD.MOV R9, RZ, RZ, -R9 ;  /* 0x000000ffff099224 */ /* 0x000fe200078e0a09 */
[----:B------:R-:W-:Y:S02]  /*0d30*/  LEA.HI.X R241, R10, R245, R241, 0x2, P0 ;  /* 0x000000f50af17211 */ /* 0x000fe400000f14f1 */
[----:B------:R-:W-:-:S05]  /*0d40*/  @!P2 LOP3.LUT R9, RZ, R13, RZ, 0x33, !PT ;  /* 0x0000000dff09a212 */ /* 0x000fca00078e33ff */
[----:B------:R-:W-:-:S06]  /*0d50*/  IMAD.WIDE R4, R9, 0x4, R240 ;  /* 0x0000000409047825 */ /* 0x000fcc00078e02f0 */
[----:B------:R1:W2:Y:S01]  /*0d60*/  LD.E R4, desc[UR4][R4.64] ;  /* 0x0000000404047980 */ /* 0x0002a2000c101900 */
[----:B---3--:R-:W-:-:S04]  /*0d70*/  IABS R8, R16 ;  /* 0x0000001000087213 */ /* 0x008fc80000000000 */
[----:B------:R-:W3:Y:S08]  /*0d80*/  I2F.RP R12, R8 ;  /* 0x00000008000c7306 */ /* 0x000ef00000209400 */
[----:B---3--:R-:W3:Y:S02]  /*0d90*/  MUFU.RCP R11, R12 ;  /* 0x0000000c000b7308 */ /* 0x008ee40000001000 */
[----:B---3--:R-:W-:-:S06]  /*0da0*/  IADD3 R11, PT, PT, R11, 0xffffffe, RZ ;  /* 0x0ffffffe0b0b7810 */ /* 0x008fcc0007ffe0ff */
[----:B------:R-:W1:Y:S01]  /*0db0*/  F2I.FTZ.U32.TRUNC.NTZ R25, R11 ;  /* 0x0000000b00197305 */ /* 0x000e62000021f000 */
[----:B------:R-:W-:Y:S02]  /*0dc0*/  MOV R24, RZ ;  /* 0x000000ff00187202 */ /* 0x000fe40000000f00 */
[----:B------:R-:W-:Y:S02]  /*0dd0*/  IABS R7, R229 ;  /* 0x000000e500077213 */ /* 0x000fe40000000000 */
[----:B------:R-:W-:Y:S01]  /*0de0*/  IABS R6, R16 ;  /* 0x0000001000067213 */ /* 0x000fe20000000000 */
[----:B-1----:R-:W-:-:S04]  /*0df0*/  IMAD.MOV R5, RZ, RZ, -R25 ;  /* 0x000000ffff057224 */ /* 0x002fc800078e0a19 */
[----:B------:R-:W-:-:S04]  /*0e00*/  IMAD R10, R5, R8, RZ ;  /* 0x00000008050a7224 */ /* 0x000fc800078e02ff */
        /* <DEDUP_REMOVED lines=13> */
[----:B------:R-:W-:Y:S01]  /*0ee0*/  @P2 VIADD R5, R5, 0x1 ;  /* 0x0000000105052836 */ /* 0x000fe20000000000 */
[----:B------:R-:W-:-:S03]  /*0ef0*/  SHF.R.S32.HI R7, RZ, 0x1f, R13 ;  /* 0x0000001fff077819 */ /* 0x000fc6000001140d */
[----:B------:R-:W-:Y:S02]  /*0f00*/  IMAD.MOV.U32 R11, RZ, RZ, R5 ;  /* 0x000000ffff0b7224 */ /* 0x000fe400078e0005 */
[----:B----4-:R-:W-:-:S03]  /*0f10*/  IMAD R5, R219, R13, RZ ;  /* 0x0000000ddb057224 */ /* 0x010fc600078e02ff */
[----:B------:R-:W-:Y:S01]  /*0f20*/  @!P0 IADD3 R11, PT, PT, -R11, RZ, RZ ;  /* 0x000000ff0b0b8210 */ /* 0x000fe20007ffe1ff */
[----:B------:R-:W-:Y:S01]  /*0f30*/  IMAD R5, R218, R7, R5 ;  /* 0x00000007da057224 */ /* 0x000fe200078e0205 */
[----:B------:R-:W-:Y:S02]  /*0f40*/  @!P1 LOP3.LUT R11, RZ, R16, RZ, 0x33, !PT ;  /* 0x00000010ff0b9212 */ /* 0x000fe400078e33ff */
[----:B--2---:R-:W-:Y:S01]  /*0f50*/  SHF.R.S32.HI R9, RZ, 0x1f, R4 ;  /* 0x0000001fff097819 */ /* 0x004fe20000011404 */
[----:B------:R-:W-:-:S04]  /*0f60*/  IMAD R6, R23, R4, RZ ;  /* 0x0000000417067224 */ /* 0x000fc800078e02ff */
[C---:B------:R-:W-:Y:S02]  /*0f70*/  IMAD R6, R22.reuse, R9, R6 ;  /* 0x0000000916067224 */ /* 0x040fe400078e0206 */
[----:B------:R-:W-:-:S05]  /*0f80*/  IMAD.WIDE.U32 R22, R22, R4, RZ ;  /* 0x0000000416167225 */ /* 0x000fca00078e00ff */
[----:B------:R-:W-:-:S03]  /*0f90*/  IADD3 R23, PT, PT, R23, R6, RZ ;  /* 0x0000000617177210 */ /* 0x000fc60007ffe0ff */
[----:B------:R-:W-:Y:S01]  /*0fa0*/  IMAD.WIDE.U32 R22, R13, R218, R22 ;  /* 0x000000da0d167225 */ /* 0x000fe200078e0016 */
[----:B------:R-:W-:-:S03]  /*0fb0*/  SHF.R.S32.HI R6, RZ, 0x1f, R11 ;  /* 0x0000001fff067819 */ /* 0x000fc6000001140b */
[----:B------:R-:W-:Y:S02]  /*0fc0*/  IMAD.IADD R23, R23, 0x1, R5 ;  /* 0x0000000117177824 */ /* 0x000fe400078e0205 */
[----:B------:R-:W-:-:S04]  /*0fd0*/  IMAD R5, R19, R11, RZ ;  /* 0x0000000b13057224 */ /* 0x000fc800078e02ff */
[----:B------:R-:W-:Y:S02]  /*0fe0*/  IMAD R6, R18, R6, R5 ;  /* 0x0000000612067224 */ /* 0x000fe400078e0205 */
[----:B------:R-:W-:Y:S02]  /*0ff0*/  IMAD R5, R15, R4, RZ ;  /* 0x000000040f057224 */ /* 0x000fe400078e02ff */
[----:B------:R-:W-:-:S04]  /*1000*/  IMAD.WIDE.U32 R18, R11, R18, R22 ;  /* 0x000000120b127225 */ /* 0x000fc800078e0016 */
[----:B------:R-:W-:-:S04]  /*1010*/  IMAD.WIDE.U32 R10, R14, R4, RZ ;  /* 0x000000040e0a7225 */ /* 0x000fc800078e00ff */
[----:B------:R-:W-:Y:S01]  /*1020*/  IMAD R5, R14, R9, R5 ;  /* 0x000000090e057224 */ /* 0x000fe200078e0205 */
[----:B------:R-:W-:Y:S01]  /*1030*/  IADD3 R6, PT, PT, R19, R6, RZ ;  /* 0x0000000613067210 */ /* 0x000fe20007ffe0ff */
[----:B------:R-:W-:Y:S01]  /*1040*/  IMAD.MOV.U32 R8, RZ, RZ, R18 ;  /* 0x000000ffff087224 */ /* 0x000fe200078e0012 */
[----:B------:R-:W-:Y:S01]  /*1050*/  MOV R14, R10 ;  /* 0x0000000a000e7202 */ /* 0x000fe20000000f00 */
[----:B------:R-:W-:Y:S01]  /*1060*/  IMAD.IADD R12, R11, 0x1, R5 ;  /* 0x000000010b0c7824 */ /* 0x000fe200078e0205 */
[----:B------:R-:W-:Y:S05]  /*1070*/  BRA `(.L_x_665) ;  /* 0x0000000400387947 */ /* 0x000fea0003800000 */
.L_x_664:
        /* <DEDUP_REMOVED lines=13> */
[----:B------:R-:W1:Y:S08]  /*1150*/  I2F.RP R9, R4 ;  /* 0x0000000400097306 */ /* 0x000e700000209400 */
[----:B-1----:R-:W1:Y:S02]  /*1160*/  MUFU.RCP R7, R9 ;  /* 0x0000000900077308 */ /* 0x002e640000001000 */
[----:B-1----:R-:W-:-:S06]  /*1170*/  IADD3 R7, PT, PT, R7, 0xffffffe, RZ ;  /* 0x0ffffffe07077810 */ /* 0x002fcc0007ffe0ff */
[----:B------:R-:W1:Y:S01]  /*1180*/  F2I.FTZ.U32.TRUNC.NTZ R25, R7 ;  /* 0x0000000700197305 */ /* 0x000e62000021f000 */
[----:B------:R-:W-:Y:S01]  /*1190*/  IABS R6, R16 ;  /* 0x0000001000067213 */ /* 0x000fe20000000000 */
[----:B-1----:R-:W-:-:S04]  /*11a0*/  IMAD.MOV R5, RZ, RZ, -R25 ;  /* 0x000000ffff057224 */ /* 0x002fc800078e0a19 */
[----:B------:R-:W-:-:S04]  /*11b0*/  IMAD R8, R5, R4, RZ ;  /* 0x0000000405087224 */ /* 0x000fc800078e02ff */
[----:B------:R-:W-:-:S04]  /*11c0*/  IMAD.HI.U32 R8, R25, R8, R24 ;  /* 0x0000000819087227 */ /* 0x000fc800078e0018 */
[----:B------:R-:W-:Y:S02]  /*11d0*/  IMAD.MOV R6, RZ, RZ, -R6 ;  /* 0x000000ffff067224 */ /* 0x000fe400078e0a06 */
[----:B------:R-:W-:-:S04]  /*11e0*/  IMAD.HI.U32 R9, R8, R13, RZ ;  /* 0x0000000d08097227 */ /* 0x000fc800078e00ff */
[----:B------:R-:W-:Y:S01]  /*11f0*/  IMAD R13, R9, R6, R13 ;  /* 0x00000006090d7224 */ /* 0x000fe200078e020d */
[----:B------:R-:W-:Y:S01]  /*1200*/  @!P2 SHF.R.S32.HI R6, RZ, 0x1f, R11 ;  /* 0x0000001fff06a819 */ /* 0x000fe2000001140b */
[----:B---3--:R-:W-:-:S03]  /*1210*/  @!P2 IMAD R5, R219, R11, RZ ;  /* 0x0000000bdb05a224 */ /* 0x008fc600078e02ff */
[----:B------:R-:W-:Y:S01]  /*1220*/  ISETP.GT.U32.AND P0, PT, R4, R13, PT ;  /* 0x0000000d0400720c */ /* 0x000fe20003f04070 */
[----:B------:R-:W-:Y:S02]  /*1230*/  @!P2 IMAD R5, R6, R218, R5 ;  /* 0x000000da0605a224 */ /* 0x000fe400078e0205 */
[----:B------:R-:W-:Y:S01]  /*1240*/  @!P2 IMAD.WIDE.U32 R24, R218, R11, RZ ;  /* 0x0000000bda18a225 */ /* 0x000fe200078e00ff */
[----:B-----5:R-:W-:-:S03]  /*1250*/  @!P2 SHF.R.S32.HI R6, RZ, 0x1f, R10 ;  /* 0x0000001fff06a819 */ /* 0x020fc6000001140a */
[----:B----4-:R-:W-:Y:S01]  /*1260*/  @!P2 IMAD R7, R23, R10, RZ ;  /* 0x0000000a1707a224 */ /* 0x010fe200078e02ff */
[----:B------:R-:W-:Y:S01]  /*1270*/  @!P2 IADD3 R25, PT, PT, R25, R5, RZ ;  /* 0x000000051919a210 */ /* 0x000fe20007ffe0ff */
[----:B------:R-:W-:-:S04]  /*1280*/  @P2 IMAD.IADD R5, R11, 0x1, R12 ;  /* 0x000000010b052824 */ /* 0x000fc800078e020c */
[----:B------:R-:W-:Y:S01]  /*1290*/  @!P0 IADD3 R13, PT, PT, R13, -R4, RZ ;  /* 0x800000040d0d8210 */ /* 0x000fe20007ffe0ff */
[C---:B------:R-:W-:Y:S02]  /*12a0*/  @!P2 IMAD R7, R22.reuse, R6, R7 ;  /* 0x000000061607a224 */ /* 0x040fe400078e0207 */
[----:B------:R-:W-:Y:S01]  /*12b0*/  @!P2 IMAD.WIDE.U32 R24, R22, R10, R24 ;  /* 0x0000000a1618a225 */ /* 0x000fe200078e0018 */
[----:B------:R-:W-:-:S03]  /*12c0*/  ISETP.GE.U32.AND P3, PT, R13, R4, PT ;  /* 0x000000040d00720c */ /* 0x000fc60003f66070 */
[-C--:B------:R-:W-:Y:S02]  /*12d0*/  @P2 IMAD R4, R219, R5.reuse, RZ ;  /* 0x00000005db042224 */ /* 0x080fe400078e02ff */
[----:B------:R-:W-:Y:S01]  /*12e0*/  @P2 IMAD.WIDE.U32 R22, R218, R5, RZ ;  /* 0x00000005da162225 */ /* 0x000fe200078e00ff */
[----:B------:R-:W-:-:S03]  /*12f0*/  LOP3.LUT R5, R229, R16, RZ, 0x3c, !PT ;  /* 0x00000010e5057212 */ /* 0x000fc600078e3cff */
[----:B------:R-:W-:Y:S01]  /*1300*/  @!P0 VIADD R9, R9, 0x1 ;  /* 0x0000000109098836 */ /* 0x000fe20000000000 */
[----:B------:R-:W-:Y:S01]  /*1310*/  ISETP.GE.AND P1, PT, R5, RZ, PT ;  /* 0x000000ff0500720c */ /* 0x000fe20003f26270 */
[----:B------:R-:W-:Y:S01]  /*1320*/  @!P2 IMAD.MOV.U32 R8, RZ, RZ, R24 ;  /* 0x000000ffff08a224 */ /* 0x000fe200078e0018 */
[----:B------:R-:W-:Y:S02]  /*1330*/  ISETP.NE.AND P0, PT, R16, RZ, PT ;  /* 0x000000ff1000720c */ /* 0x000fe40003f05270 */
        /* <DEDUP_REMOVED lines=8> */
[----:B------:R-:W-:Y:S02]  /*13c0*/  @!P2 IMAD R4, R5, R220, R4 ;  /* 0x000000dc0504a224 */ /* 0x000fe400078e0204 */
[----:B------:R-:W-:Y:S01]  /*13d0*/  @!P2 IMAD.WIDE.U32 R24, R220, R11, RZ ;  /* 0x0000000bdc18a225 */ /* 0x000fe200078e00ff */
[----:B------:R-:W-:-:S03]  /*13e0*/  @!P1 IADD3 R9, PT, PT, -R9, RZ, RZ ;  /* 0x000000ff09099210 */ /* 0x000fc60007ffe1ff */
[-C--:B------:R-:W-:Y:S02]  /*13f0*/  IMAD R6, R219, R234.reuse, RZ ;  /* 0x000000eadb067224 */ /* 0x080fe400078e02ff */
[----:B------:R-:W-:Y:S01]  /*1400*/  IMAD.WIDE.U32 R22, R218, R234, R22 ;  /* 0x000000eada167225 */ /* 0x000fe200078e0016 */
[----:B------:R-:W-:Y:S02]  /*1410*/  @!P0 LOP3.LUT R9, RZ, R16, RZ, 0x33, !PT ;  /* 0x00000010ff098212 */ /* 0x000fe400078e33ff */
[----:B------:R-:W-:Y:S01]  /*1420*/  @!P2 IADD3 R25, PT, PT, R25, R4, RZ ;  /* 0x000000041919a210 */ /* 0x000fe20007ffe0ff */
[----:B------:R-:W-:Y:S01]  /*1430*/  @P2 IMAD.IADD R11, R11, 0x1, R12 ;  /* 0x000000010b0b2824 */ /* 0x000fe200078e020c */
[----:B------:R-:W-:Y:S01]  /*1440*/  @!P2 SHF.R.S32.HI R5, RZ, 0x1f, R10 ;  /* 0x0000001fff05a819 */ /* 0x000fe2000001140a */
[----:B------:R-:W-:Y:S01]  /*1450*/  @!P2 IMAD R4, R15, R10, RZ ;  /* 0x0000000a0f04a224 */ /* 0x000fe200078e02ff */
[----:B------:R-:W-:Y:S01]  /*1460*/  IADD3 R13, PT, PT, R23, R6, RZ ;  /* 0x00000006170d7210 */ /* 0x000fe20007ffe0ff */
[----:B------:R-:W-:Y:S01]  /*1470*/  IMAD R7, R19, R9, RZ ;  /* 0x0000000913077224 */ /* 0x000fe200078e02ff */
[----:B------:R-:W-:-:S02]  /*1480*/  MOV R12, R22 ;  /* 0x00000016000c7202 */ /* 0x000fc40000000f00 */
[----:B------:R-:W-:Y:S01]  /*1490*/  SHF.R.S32.HI R6, RZ, 0x1f, R9 ;  /* 0x0000001fff067819 */ /* 0x000fe20000011409 */
[C---:B------:R-:W-:Y:S02]  /*14a0*/  @!P2 IMAD R4, R14.reuse, R5, R4 ;  /* 0x000000050e04a224 */ /* 0x040fe400078e0204 */
[----:B------:R-:W-:-:S04]  /*14b0*/  @!P2 IMAD.WIDE.U32 R14, R14, R10, R24 ;  /* 0x0000000a0e0ea225 */ /* 0x000fc800078e0018 */
[----:B------:R-:W-:Y:S02]  /*14c0*/  @P2 IMAD R5, R221, R11, RZ ;  /* 0x0000000bdd052224 */ /* 0x000fe400078e02ff */
[----:B------:R-:W-:-:S04]  /*14d0*/  IMAD.WIDE.U32 R8, R18, R9, R12 ;  /* 0x0000000912087225 */ /* 0x000fc800078e000c */
[----:B------:R-:W-:Y:S02]  /*14e0*/  IMAD R6, R18, R6, R7 ;  /* 0x0000000612067224 */ /* 0x000fe400078e0207 */
[----:B------:R-:W-:Y:S01]  /*14f0*/  @P2 IMAD.WIDE.U32 R10, R220, R11, RZ ;  /* 0x0000000bdc0a2225 */ /* 0x000fe200078e00ff */
[----:B------:R-:W-:Y:S02]  /*1500*/  MOV R7, RZ ;  /* 0x000000ff00077202 */ /* 0x000fe40000000f00 */
[----:B------:R-:W-:Y:S01]  /*1510*/  IADD3 R6, PT, PT, R9, R6, RZ ;  /* 0x0000000609067210 */ /* 0x000fe20007ffe0ff */
[----:B------:R-:W-:Y:S01]  /*1520*/  @!P2 IMAD.IADD R12, R15, 0x1, R4 ;  /* 0x000000010f0ca824 */ /* 0x000fe200078e0204 */
[----:B------:R-:W-:Y:S01]  /*1530*/  @P2 IADD3 R12, PT, PT, R11, R5, RZ ;  /* 0x000000050b0c2210 */ /* 0x000fe20007ffe0ff */
[----:B------:R-:W-:Y:S01]  /*1540*/  @P2 IMAD.MOV.U32 R14, RZ, RZ, R10 ;  /* 0x000000ffff0e2224 */ /* 0x000fe200078e000a */
[----:B------:R-:W-:Y:S02]  /*1550*/  MOV R13, R234 ;  /* 0x000000ea000d7202 */ /* 0x000fe40000000f00 */
.L_x_665:
[----:B------:R-:W-:Y:S05]  /*1560*/  BSYNC.RECONVERGENT B0 ;  /* 0x0000000000007941 */ /* 0x000fea0003800200 */
.L_x_663:
[----:B------:R-:W-:Y:S01]  /*1570*/  ISETP.NE.AND P0, PT, R236, -0x1, PT ;  /* 0xffffffffec00780c */ /* 0x000fe20003f05270 */
[----:B------:R-:W2:Y:S04]  /*1580*/  LD.E.64 R10, desc[UR4][R2.64+0x30] ;  /* 0x00003004020a7980 */ /* 0x000ea8000c101b00 */
[----:B------:R-:W3:Y:S04]  /*1590*/  LD.E.64 R18, desc[UR4][R2.64+0x48] ;  /* 0x0000480402127980 */ /* 0x000ee8000c101b00 */
[----:B------:R-:W4:Y:S04]  /*15a0*/  LD.E.64 R26, desc[UR4][R2.64+0x10] ;  /* 0x00001004021a7980 */ /* 0x000f28000c101b00 */
[----:B------:R-:W3:Y:S04]  /*15b0*/  @!P0 LD.E.64 R28, desc[UR4][R2.64+0x18] ;  /* 0x00001804021c8980 */ /* 0x000ee8000c101b00 */
[----:B------:R-:W4:Y:S04]  /*15c0*/  LD.E.64 R24, desc[UR4][R2.64+0x8] ;  /* 0x0000080402187980 */ /* 0x000f28000c101b00 */
[----:B------:R1:W5:Y:S04]  /*15d0*/  LD.E R235, desc[UR4][R2.64+0xc0] ;  /* 0x0000c00402eb7980 */ /* 0x000368000c101900 */
[----:B------:R1:W5:Y:S01]  /*15e0*/  LD.E.64 R4, desc[UR4][R2.64] ;  /* 0x0000000402047980 */ /* 0x000362000c101b00 */
[----:B------:R-:W-:-:S04]  /*15f0*/  IABS R17, R16 ;  /* 0x0000001000117213 */ /* 0x000fc80000000000 */
[----:B------:R-:W1:Y:S08]  /*1600*/  I2F.RP R23, R17 ;  /* 0x0000001100177306 */ /* 0x000e700000209400 */
[----:B-1----:R-:W1:Y:S02]  /*1610*/  MUFU.RCP R22, R23 ;  /* 0x0000001700167308 */ /* 0x002e640000001000 */
[----:B-1----:R-:W-:-:S06]  /*1620*/  VIADD R22, R22, 0xffffffe ;  /* 0x0ffffffe16167836 */ /* 0x002fcc0000000000 */
[----:B------:R-:W1:Y:S01]  /*1630*/  F2I.FTZ.U32.TRUNC.NTZ R33, R22 ;  /* 0x0000001600217305 */ /* 0x000e62000021f000 */
        /* <DEDUP_REMOVED lines=9> */
[----:B------:R-:W-:Y:S02]  /*16d0*/  ISETP.GT.U32.AND P2, PT, R17, R22, PT ;  /* 0x000000161100720c */ /* 0x000fe40003f44070 */
[----:B------:R-:W-:-:S11]  /*16e0*/  LOP3.LUT R9, R229, R16, RZ, 0x3c, !PT ;  /* 0x00000010e5097212 */ /* 0x000fd600078e3cff */
[----:B------:R-:W-:-:S05]  /*16f0*/  @!P2 IMAD.IADD R22, R22, 0x1, -R17 ;  /* 0x000000011616a824 */ /* 0x000fca00078e0a11 */
[----:B------:R-:W-:Y:S02]  /*1700*/  ISETP.GE.U32.AND P3, PT, R22, R17, PT ;  /* 0x000000111600720c */ /* 0x000fe40003f66070 */
[----:B------:R-:W-:Y:S02]  /*1710*/  ISETP.GE.AND P1, PT, R9, RZ, PT ;  /* 0x000000ff0900720c */ /* 0x000fe40003f26270 */
[----:B------:R-:W-:Y:S02]  /*1720*/  @!P2 IADD3 R20, PT, PT, R20, 0x1, RZ ;  /* 0x000000011414a810 */ /* 0x000fe40007ffe0ff */
[----:B------:R-:W-:-:S07]  /*1730*/  ISETP.NE.AND P2, PT, R16, RZ, PT ;  /* 0x000000ff1000720c */ /* 0x000fce0003f45270 */
[----:B------:R-:W-:-:S04]  /*1740*/  @P3 VIADD R20, R20, 0x1 ;  /* 0x0000000114143836 */ /* 0x000fc80000000000 */
[----:B------:R-:W-:Y:S02]  /*1750*/  IMAD.MOV.U32 R17, RZ, RZ, R20 ;  /* 0x000000ffff117224 */ /* 0x000fe400078e0014 */
[----:B-----5:R-:W-:Y:S01]  /*1760*/  IMAD R20, R7, R220, RZ ;  /* 0x000000dc07147224 */ /* 0x020fe200078e02ff */
[----:B------:R-:W-:Y:S01]  /*1770*/  SHF.L.U32 R7, R154, 0x3, RZ ;  /* 0x000000039a077819 */ /* 0x000fe200000006ff */
[----:B------:R-:W-:Y:S01]  /*1780*/  @!P1 IMAD.MOV R17, RZ, RZ, -R17 ;  /* 0x000000ffff119224 */ /* 0x000fe200078e0a11 */
[----:B------:R-:W-:Y:S01]  /*1790*/  @!P2 LOP3.LUT R17, RZ, R16, RZ, 0x33, !PT ;  /* 0x00000010ff11a212 */ /* 0x000fe200078e33ff */
[----:B------:R-:W-:Y:S01]  /*17a0*/  IMAD.WIDE.U32 R32, R13, R220, RZ ;  /* 0x000000dc0d207225 */ /* 0x000fe200078e00ff */
[C---:B------:R-:W-:Y:S02]  /*17b0*/  LOP3.LUT R238, R7.reuse, 0x18, RZ, 0xc0, !PT ;  /* 0x0000001807ee7812 */ /* 0x040fe400078ec0ff */
[----:B------:R-:W-:Y:S01]  /*17c0*/  LOP3.LUT R23, R7, 0xc0, RZ, 0xc0, !PT ;  /* 0x000000c007177812 */ /* 0x000fe200078ec0ff */
[----:B------:R-:W-:Y:S01]  /*17d0*/  IMAD R9, R13, R221, R20 ;  /* 0x000000dd0d097224 */ /* 0x000fe200078e0214 */
[----:B------:R-:W-:Y:S01]  /*17e0*/  SHF.R.S32.HI R16, RZ, 0x1f, R17 ;  /* 0x0000001fff107819 */ /* 0x000fe20000011411 */
[-C--:B------:R-:W-:Y:S01]  /*17f0*/  IMAD R15, R31, R17.reuse, RZ ;  /* 0x000000111f0f7224 */ /* 0x080fe200078e02ff */
[----:B------:R-:W-:Y:S01]  /*1800*/  IADD3 R13, P2, P1, R32, R14, R238 ;  /* 0x0000000e200d7210 */ /* 0x000fe2000795e0ee */
[----:B------:R-:W-:Y:S01]  /*1810*/  IMAD.IADD R9, R33, 0x1, R9 ;  /* 0x0000000121097824 */ /* 0x000fe200078e0209 */
[----:B------:R-:W-:Y:S01]  /*1820*/  LOP3.LUT R14, R23, 0x18, R154, 0xf8, !PT ;  /* 0x00000018170e7812 */ /* 0x000fe200078ef89a */
[----:B------:R-:W-:-:S04]  /*1830*/  IMAD.WIDE.U32 R22, R30, R17, RZ ;  /* 0x000000111e167225 */ /* 0x000fc800078e00ff */
[----:B------:R-:W-:Y:S01]  /*1840*/  IMAD R15, R16, R30, R15 ;  /* 0x0000001e100f7224 */ /* 0x000fe200078e020f */
[----:B------:R-:W-:Y:S02]  /*1850*/  IADD3.X R9, PT, PT, R9, R12, RZ, P2, P1 ;  /* 0x0000000c09097210 */ /* 0x000fe400017e24ff */
[----:B------:R-:W-:Y:S01]  /*1860*/  LOP3.LUT R14, R14, 0x18, R7, 0x78, !PT ;  /* 0x000000180e0e7812 */ /* 0x000fe200078e7807 */
[----:B------:R-:W-:Y:S01]  /*1870*/  IMAD.IADD R16, R23, 0x1, R15 ;  /* 0x0000000117107824 */ /* 0x000fe200078e020f */
[----:B------:R-:W-:Y:S01]  /*1880*/  IADD3 R20, P1, PT, R13, R22, RZ ;  /* 0x000000160d147210 */ /* 0x000fe20007f3e0ff */
[----:B------:R-:W1:Y:S01]  /*1890*/  S2UR UR6, SR_CgaCtaId ;  /* 0x00000000000679c3 */ /* 0x000e620000008800 */
[----:B------:R-:W-:Y:S02]  /*18a0*/  IADD3 R222, PT, PT, -R222, R21, RZ ;  /* 0x00000015dede7210 */ /* 0x000fe40007ffe1ff */
[----:B------:R-:W-:Y:S02]  /*18b0*/  LOP3.LUT R12, R14, 0x1f20, R7, 0xf8, !PT ;  /* 0x00001f200e0c7812 */ /* 0x000fe400078ef807 */
[----:B------:R-:W-:-:S02]  /*18c0*/  IADD3.X R21, PT, PT, R9, R16, RZ, P1, !PT ;  /* 0x0000001009157210 */ /* 0x000fc40000ffe4ff */
[----:B------:R-:W-:-:S05]  /*18d0*/  IADD3 R14, P1, PT, R238, R8, RZ ;  /* 0x00000008ee0e7210 */ /* 0x000fca0007f3e0ff */
[----:B------:R-:W-:Y:S01]  /*18e0*/  IMAD.X R15, RZ, RZ, R6, P1 ;  /* 0x000000ffff0f7224 */ /* 0x000fe200008e0606 */
[----:B------:R-:W-:Y:S01]  /*18f0*/  SHF.R.U32.HI R242, RZ, 0x2, R154 ;  /* 0x00000002fff27819 */ /* 0x000fe2000001169a */
[----:B------:R-:W-:-:S04]  /*1900*/  UMOV UR7, 0x400 ;  /* 0x0000040000077882 */ /* 0x000fc80000000000 */
[-C--:B------:R-:W-:Y:S02]  /*1910*/  IMAD R13, R221, R242.reuse, RZ ;  /* 0x000000f2dd0d7224 */ /* 0x080fe400078e02ff */
[----:B------:R-:W-:Y:S02]  /*1920*/  IMAD R8, R219, R242, RZ ;  /* 0x000000f2db087224 */ /* 0x000fe400078e02ff */
[----:B------:R-:W-:Y:S01]  /*1930*/  IMAD.WIDE.U32 R20, R242, R220, R20 ;  /* 0x000000dcf2147225 */ /* 0x000fe200078e0014 */
[----:B-1----:R-:W-:-:S03]  /*1940*/  ULEA UR6, UR6, UR7, 0x18 ;  /* 0x0000000706067291 */ /* 0x002fc6000f8ec0ff */
[----:B------:R-:W-:Y:S01]  /*1950*/  IMAD.WIDE.U32 R14, R242, R218, R14 ;  /* 0x000000daf20e7225 */ /* 0x000fe200078e000e */
[----:B------:R-:W-:Y:S02]  /*1960*/  IADD3 R13, PT, PT, R21, R13, RZ ;  /* 0x0000000d150d7210 */ /* 0x000fe40007ffe0ff */
[----:B------:R-:W-:Y:S01]  /*1970*/  MOV R243, RZ ;  /* 0x000000ff00f37202 */ /* 0x000fe20000000f00 */
[----:B------:R-:W-:Y:S01]  /*1980*/  IMAD.IADD R223, R15, 0x1, R8 ;  /* 0x000000010fdf7824 */ /* 0x000fe200078e0208 */
[----:B------:R-:W-:Y:S01]  /*1990*/  BSSY.RECONVERGENT B0, `(.L_x_666) ;  /* 0x0000026000007945 */ /* 0x000fe20003800200 */
[----:B------:R-:W-:-:S04]  /*19a0*/  IMAD.U32 R215, RZ, RZ, UR6 ;  /* 0x00000006ffd77e24 */ /* 0x000fc8000f8e00ff */
[----:B------:R-:W-:Y:S02]  /*19b0*/  IMAD R237, R12, 0x2, R215 ;  /* 0x000000020ced7824 */ /* 0x000fe400078e02d7 */
[----:B--2---:R-:W-:-:S04]  /*19c0*/  @P0 IMAD.WIDE.U32 R16, R10, R236, RZ ;  /* 0x000000ec0a100225 */ /* 0x004fc800078e00ff */
[----:B------:R-:W-:Y:S02]  /*19d0*/  @P0 IMAD R6, R11, R236, RZ ;  /* 0x000000ec0b060224 */ /* 0x000fe400078e02ff */
[-C--:B---3--:R-:W-:Y:S02]  /*19e0*/  @!P0 IMAD R7, R29, R230.reuse, RZ ;  /* 0x000000e61d078224 */ /* 0x088fe400078e02ff */
[----:B------:R-:W-:-:S03]  /*19f0*/  @!P0 IMAD.WIDE.U32 R28, R28, R230, RZ ;  /* 0x000000e61c1c8225 */ /* 0x000fc600078e00ff */
[----:B------:R-:W-:Y:S02]  /*1a00*/  @!P0 MOV R9, R28 ;  /* 0x0000001c00098202 */ /* 0x000fe40000000f00 */
[----:B------:R-:W-:Y:S01]  /*1a10*/  @P0 MOV R9, R16 ;  /* 0x0000001000090202 */ /* 0x000fe20000000f00 */
[----:B------:R-:W-:Y:S02]  /*1a20*/  @!P0 IMAD.IADD R7, R29, 0x1, R7 ;  /* 0x000000011d078824 */ /* 0x000fe400078e0207 */
[----:B------:R-:W-:Y:S01]  /*1a30*/  @P0 IMAD.IADD R7, R17, 0x1, R6 ;  /* 0x0000000111070824 */ /* 0x000fe200078e0206 */
[----:B------:R-:W-:-:S04]  /*1a40*/  IADD3 R16, P1, PT, R238, R9, RZ ;  /* 0x00000009ee107210 */ /* 0x000fc80007f3e0ff */
[----:B------:R-:W-:Y:S02]  /*1a50*/  IADD3.X R17, PT, PT, RZ, R7, RZ, P1, !PT ;  /* 0x00000007ff117210 */ /* 0x000fe40000ffe4ff */
[----:B------:R-:W-:Y:S01]  /*1a60*/  ISETP.GE.AND P1, PT, R242, R222, PT ;  /* 0x000000def200720c */ /* 0x000fe20003f26270 */
[-C--:B------:R-:W-:Y:S01]  /*1a70*/  IMAD R6, R19, R229.reuse, RZ ;  /* 0x000000e513067224 */ /* 0x080fe200078e02ff */
[----:B----4-:R-:W-:Y:S01]  /*1a80*/  LEA R226, P2, R20, R26, 0x1 ;  /* 0x0000001a14e27211 */ /* 0x010fe200078408ff */
[----:B------:R-:W-:Y:S01]  /*1a90*/  IMAD.WIDE.U32 R18, R18, R229, R16 ;  /* 0x000000e512127225 */ /* 0x000fe200078e0010 */
[----:B------:R-:W-:Y:S02]  /*1aa0*/  LEA R224, P3, R14, R24, 0x1 ;  /* 0x000000180ee07211 */ /* 0x000fe400078608ff */
[----:B------:R-:W-:Y:S02]  /*1ab0*/  LEA.HI.X R227, R20, R27, R13, 0x1, P2 ;  /* 0x0000001b14e37211 */ /* 0x000fe400010f0c0d */
[----:B------:R-:W-:Y:S01]  /*1ac0*/  LEA.HI.X R223, R14, R25, R223, 0x1, P3 ;  /* 0x000000190edf7211 */ /* 0x000fe200018f0cdf */
[----:B------:R-:W-:Y:S01]  /*1ad0*/  IMAD.WIDE.U32 R14, R231, 0x40, R242 ;  /* 0x00000040e70e7825 */ /* 0x000fe200078e00f2 */
[----:B------:R-:W-:-:S03]  /*1ae0*/  IADD3 R13, PT, PT, R19, R6, RZ ;  /* 0x00000006130d7210 */ /* 0x000fc60007ffe0ff */
[----:B------:R-:W-:Y:S05]  /*1af0*/  @P1 BRA `(.L_x_667) ;  /* 0x00000000003c1947 */ /* 0x000fea0003800000 */
[----:B------:R-:W-:-:S13]  /*1b00*/  ISETP.GE.AND P0, PT, R238, R235, PT ;  /* 0x000000ebee00720c */ /* 0x000fda0003f06270 */
[----:B------:R-:W-:Y:S05]  /*1b10*/  @P0 BRA `(.L_x_668) ;  /* 0x0000000000300947 */ /* 0x000fea0003800000 */
[----:B------:R-:W-:Y:S01]  /*1b20*/  MOV R12, R18 ;  /* 0x00000012000c7202 */ /* 0x000fe20000000f00 */
[----:B------:R-:W-:-:S04]  /*1b30*/  IMAD R7, R15, R10, RZ ;  /* 0x0000000a0f077224 */ /* 0x000fc800078e02ff */
[----:B------:R-:W-:-:S04]  /*1b40*/  IMAD.WIDE.U32 R8, R14, R10, R12 ;  /* 0x0000000a0e087225 */ /* 0x000fc800078e000c */
[----:B------:R-:W-:-:S05]  /*1b50*/  IMAD R6, R14, R11, R7 ;  /* 0x0000000b0e067224 */ /* 0x000fca00078e0207 */
[----:B------:R-:W-:Y:S02]  /*1b60*/  IADD3 R7, PT, PT, R9, R6, RZ ;  /* 0x0000000609077210 */ /* 0x000fe40007ffe0ff */
[----:B------:R-:W-:-:S04]  /*1b70*/  LEA R6, P0, R8, R4, 0x1 ;  /* 0x0000000408067211 */ /* 0x000fc800078008ff */
[----:B------:R-:W-:-:S05]  /*1b80*/  LEA.HI.X R7, R8, R5, R7, 0x1, P0 ;  /* 0x0000000508077211 */ /* 0x000fca00000f0c07 */
[----:B------:R-:W-:Y:S01]  /*1b90*/  @!PT LDS RZ, [RZ] ;  /* 0x00000000fffff984 */ /* 0x000fe20000000800 */
[----:B------:R-:W-:Y:S01]  /*1ba0*/  @!PT LDS RZ, [RZ] ;  /* 0x00000000fffff984 */ /* 0x000fe20000000800 */
[----:B------:R-:W-:Y:S01]  /*1bb0*/  @!PT LDS RZ, [RZ] ;  /* 0x00000000fffff984 */ /* 0x000fe20000000800 */
[----:B------:R2:W-:Y:S01]  /*1bc0*/  LDGSTS.E.BYPASS.LTC128B.128 [R237], desc[UR4][R6.64] ;  /* 0x0000000006ed7fae */ /* 0x0005e2000b981a04 */
[----:B------:R-:W-:Y:S05]  /*1bd0*/  BRA `(.L_x_667) ;  /* 0x0000000000047947 */ /* 0x000fea0003800000 */
.L_x_668:
[----:B------:R1:W-:Y:S02]  /*1be0*/  STS.128 [R237], RZ ;  /* 0x000000ffed007388 */ /* 0x0003e40000000c00 */
.L_x_667:
[----:B------:R-:W-:Y:S05]  /*1bf0*/  BSYNC.RECONVERGENT B0 ;  /* 0x0000000000007941 */ /* 0x000fea0003800200 */
.L_x_666:
[----:B--2---:R-:W-:Y:S01]  /*1c00*/  VIADD R6, R242, 0x20 ;  /* 0x00000020f2067836 */ /* 0x004fe20000000000 */
[----:B------:R-:W-:Y:S01]  /*1c10*/  BSSY.RECONVERGENT B0, `(.L_x_669) ;  /* 0x0000016000007945 */ /* 0x000fe20003800200 */
[----:B------:R-:W-:-:S03]  /*1c20*/  IMAD R7, R149, -0x100, R0 ;  /* 0xffffff0095077824 */ /* 0x000fc600078e0200 */
[----:B------:R-:W-:Y:S02]  /*1c30*/  ISETP.GE.AND P0, PT, R6, R222, PT ;  /* 0x000000de0600720c */ /* 0x000fe40003f06270 */
[----:B------:R-:W-:-:S04]  /*1c40*/  IADD3 R7, PT, PT, R7, 0x100, RZ ;  /* 0x0000010007077810 */ /* 0x000fc80007ffe0ff */
[----:B------:R-:W-:-:S07]  /*1c50*/  ISETP.GE.AND P6, PT, R242, R7, PT ;  /* 0x00000007f200720c */ /* 0x000fce0003fc6270 */
[----:B------:R-:W-:Y:S06]  /*1c60*/  @P0 BRA `(.L_x_670) ;  /* 0x0000000000400947 */ /* 0x000fec0003800000 */
[----:B------:R-:W-:-:S13]  /*1c70*/  ISETP.GE.AND P0, PT, R238, R235, PT ;  /* 0x000000ebee00720c */ /* 0x000fda0003f06270 */
[----:B------:R2:W-:Y:S01]  /*1c80*/  @P0 STS.128 [R237+0x800], RZ ;  /* 0x000800ffed000388 */ /* 0x0005e20000000c00 */
[----:B------:R-:W-:Y:S05]  /*1c90*/  @P0 BRA `(.L_x_670) ;  /* 0x0000000000340947 */ /* 0x000fea0003800000 */
[----:B------:R-:W-:Y:S02]  /*1ca0*/  IADD3 R9, P0, PT, R14, 0x20, RZ ;  /* 0x000000200e097810 */ /* 0x000fe40007f1e0ff */
[----:B------:R-:W-:Y:S02]  /*1cb0*/  MOV R12, R18 ;  /* 0x00000012000c7202 */ /* 0x000fe40000000f00 */
[----:B------:R-:W-:-:S03]  /*1cc0*/  IADD3.X R8, PT, PT, RZ, R15, RZ, P0, !PT ;  /* 0x0000000fff087210 */ /* 0x000fc600007fe4ff */
[----:B------:R-:W-:-:S04]  /*1cd0*/  IMAD.WIDE.U32 R12, R10, R9, R12 ;  /* 0x000000090a0c7225 */ /* 0x000fc800078e000c */
[----:B------:R-:W-:Y:S01]  /*1ce0*/  IMAD R8, R8, R10, RZ ;  /* 0x0000000a08087224 */ /* 0x000fe200078e02ff */
[----:B------:R-:W-:-:S03]  /*1cf0*/  LEA R10, P0, R12, R4, 0x1 ;  /* 0x000000040c0a7211 */ /* 0x000fc600078008ff */
[----:B------:R-:W-:-:S05]  /*1d00*/  IMAD R8, R11, R9, R8 ;  /* 0x000000090b087224 */ /* 0x000fca00078e0208 */
[----:B------:R-:W-:-:S04]  /*1d10*/  IADD3 R4, PT, PT, R13, R8, RZ ;  /* 0x000000080d047210 */ /* 0x000fc80007ffe0ff */
[----:B------:R-:W-:-:S05]  /*1d20*/  LEA.HI.X R11, R12, R5, R4, 0x1, P0 ;  /* 0x000000050c0b7211 */ /* 0x000fca00000f0c04 */
[----:B------:R-:W-:Y:S01]  /*1d30*/  @!PT LDS RZ, [RZ] ;  /* 0x00000000fffff984 */ /* 0x000fe20000000800 */
[----:B------:R-:W-:Y:S01]  /*1d40*/  @!PT LDS RZ, [RZ] ;  /* 0x00000000fffff984 */ /* 0x000fe20000000800 */
[----:B------:R-:W-:Y:S01]  /*1d50*/  @!PT LDS RZ, [RZ] ;  /* 0x00000000fffff984 */ /* 0x000fe20000000800 */
[----:B------:R3:W-:Y:S02]  /*1d60*/  LDGSTS.E.BYPASS.LTC128B.128 [R237+0x800], desc[UR4][R10.64] ;  /* 0x008000000aed7fae */ /* 0x0007e4000b981a04 */
.L_x_670:
[----:B------:R-:W-:Y:S05]  /*1d70*/  BSYNC.RECONVERGENT B0 ;  /* 0x0000000000007941 */ /* 0x000fea0003800200 */
.L_x_669:
[----:B------:R-:W-:Y:S01]  /*1d80*/  BSSY.RECONVERGENT B0, `(.L_x_671) ;  /* 0x000000d000007945 */ /* 0x000fe20003800200 */
[C---:B------:R-:W-:Y:S02]  /*1d90*/  SHF.L.U64.HI R5, R218.reuse, 0x5, R219 ;  /* 0x00000005da057819 */ /* 0x040fe400000102db */
[----:B------:R-:W-:Y:S01]  /*1da0*/  SHF.L.U32 R4, R218, 0x5, RZ ;  /* 0x00000005da047819 */ /* 0x000fe200000006ff */
[----:B------:R-:W-:Y:S05]  /*1db0*/  @P6 BRA `(.L_x_672) ;  /* 0x0000000000246947 */ /* 0x000fea0003800000 */
[----:B------:R-:W-:-:S13]  /*1dc0*/  ISETP.GE.AND P0, PT, R238, R235, PT ;  /* 0x000000ebee00720c */ /* 0x000fda0003f06270 */
[----:B------:R-:W-:Y:S05]  /*1dd0*/  @P0 BRA `(.L_x_673) ;  /* 0x0000000000180947 */ /* 0x000fea0003800000 */
[----:B------:R-:W-:-:S05]  /*1de0*/  MOV R225, R223 ;  /* 0x000000df00e17202 */ /* 0x000fca0000000f00 */
[----:B------:R-:W-:Y:S01]  /*1df0*/  @!PT LDS RZ, [RZ] ;  /* 0x00000000fffff984 */ /* 0x000fe20000000800 */
[----:B------:R-:W-:Y:S01]  /*1e00*/  @!PT LDS RZ, [RZ] ;  /* 0x00000000fffff984 */ /* 0x000fe20000000800 */
[----:B------:R-:W-:Y:S01]  /*1e10*/  @!PT LDS RZ, [RZ] ;  /* 0x00000000fffff984 */ /* 0x000fe20000000800 */
[----:B------:R4:W-:Y:S01]  /*1e20*/  LDGSTS.E.BYPASS.LTC128B.128 [R237+0x1000], desc[UR4][R224.64] ;  /* 0x01000000e0ed7fae */ /* 0x0009e2000b981a04 */
[----:B------:R-:W-:Y:S05]  /*1e30*/  BRA `(.L_x_672) ;  /* 0x0000000000047947 */ /* 0x000fea0003800000 */
.L_x_673:
[----:B------:R4:W-:Y:S02]  /*1e40*/  STS.128 [R237+0x1000], RZ ;  /* 0x001000ffed007388 */ /* 0x0009e40000000c00 */
.L_x_672:
[----:B------:R-:W-:Y:S05]  /*1e50*/  BSYNC.RECONVERGENT B0 ;  /* 0x0000000000007941 */ /* 0x000fea0003800200 */
.L_x_671:
[----:B------:R-:W-:Y:S01]  /*1e60*/  ISETP.GE.AND P1, PT, R6, R7, PT ;  /* 0x000000070600720c */ /* 0x000fe20003f26270 */
[----:B------:R-:W-:Y:S01]  /*1e70*/  VIADD R18, R242, 0x40 ;  /* 0x00000040f2127836 */ /* 0x000fe20000000000 */
[----:B------:R-:W-:Y:S01]  /*1e80*/  LEA R20, P0, R4, R224, 0x1 ;  /* 0x000000e004147211 */ /* 0x000fe200078008ff */
[C---:B------:R-:W-:Y:S01]  /*1e90*/  VIADD R12, R242.reuse, 0x60 ;  /* 0x00000060f20c7836 */ /* 0x040fe20000000000 */
[----:B------:R-:W-:Y:S01]  /*1ea0*/  BSSY.RECONVERGENT B0, `(.L_x_674) ;  /* 0x0000013000007945 */ /* 0x000fe20003800200 */
[----:B------:R-:W-:Y:S01]  /*1eb0*/  VIADD R16, R242, 0x80 ;  /* 0x00000080f2107836 */ /* 0x000fe20000000000 */
[----:B------:R-:W-:Y:S01]  /*1ec0*/  LEA.HI.X R21, R4, R223, R5, 0x1, P0 ;  /* 0x000000df04157211 */ /* 0x000fe200000f0c05 */
[----:B------:R-:W-:Y:S01]  /*1ed0*/  VIADD R14, R242, 0xa0 ;  /* 0x000000a0f20e7836 */ /* 0x000fe20000000000 */
[-C--:B------:R-:W-:Y:S01]  /*1ee0*/  ISETP.GE.AND P0, PT, R18, R7.reuse, PT ;  /* 0x000000071200720c */ /* 0x080fe20003f06270 */
[----:B---3--:R-:W-:Y:S01]  /*1ef0*/  VIADD R10, R242, 0xc0 ;  /* 0x000000c0f20a7836 */ /* 0x008fe20000000000 */
[-C--:B------:R-:W-:Y:S01]  /*1f00*/  ISETP.GE.AND P5, PT, R12, R7.reuse, PT ;  /* 0x000000070c00720c */ /* 0x080fe20003fa6270 */
[----:B------:R-:W-:Y:S01]  /*1f10*/  VIADD R8, R242, 0xe0 ;  /* 0x000000e0f2087836 */ /* 0x000fe20000000000 */
[----:B------:R-:W-:-:S02]  /*1f20*/  ISETP.GE.AND P4, PT, R16, R7, PT ;  /* 0x000000071000720c */ /* 0x000fc40003f86270 */
[-C--:B------:R-:W-:Y:S02]  /*1f30*/  ISETP.GE.AND P3, PT, R14, R7.reuse, PT ;  /* 0x000000070e00720c */ /* 0x080fe40003f66270 */
[----:B------:R-:W-:Y:S01]  /*1f40*/  ISETP.GE.AND P2, PT, R10, R7, PT ;  /* 0x000000070a00720c */ /* 0x000fe20003f46270 */
[----:B------:R-:W-:-:S12]  /*1f50*/  @P1 BRA `(.L_x_675) ;  /* 0x00000000001c1947 */ /* 0x000fd80003800000 */
[----:B------:R-:W-:-:S13]  /*1f60*/  ISETP.GE.AND P1, PT, R238, R235, PT ;  /* 0x000000ebee00720c */ /* 0x000fda0003f26270 */
[----:B------:R3:W-:Y:S01]  /*1f70*/  @P1 STS.128 [R237+0x1800], RZ ;  /* 0x001800ffed001388 */ /* 0x0007e20000000c00 */
[----:B------:R-:W-:Y:S05]  /*1f80*/  @P1 BRA `(.L_x_675) ;  /* 0x0000000000101947 */ /* 0x000fea0003800000 */
[----:B------:R-:W-:Y:S01]  /*1f90*/  @!PT LDS RZ, [RZ] ;  /* 0x00000000fffff984 */ /* 0x000fe20000000800 */
[----:B------:R-:W-:Y:S01]  /*1fa0*/  @!PT LDS RZ, [RZ] ;  /* 0x00000000fffff984 */ /* 0x000fe20000000800 */
[----:B------:R-:W-:Y:S01]  /*1fb0*/  @!PT LDS RZ, [RZ] ;  /* 0x00000000fffff984 */ /* 0x000fe20000000800 */
[----:B------:R1:W-:Y:S02]  /*1fc0*/  LDGSTS.E.BYPASS.LTC128B.128 [R237+0x1800], desc[UR4][R20.64] ;  /* 0x0180000014ed7fae */ /* 0x0003e4000b981a04 */
.L_x_675:
[----:B------:R-:W-:Y:S05]  /*1fd0*/  BSYNC.RECONVERGENT B0 ;  /* 0x0000000000007941 */ /* 0x000fea0003800200 */
.L_x_674:
[----:B------:R-:W-:Y:S01]  /*1fe0*/  BSSY.RECONVERGENT B0, `(.L_x_676) ;  /* 0x000000c000007945 */ /* 0x000fe20003800200 */
[----:B------:R-:W-:-:S03]  /*1ff0*/  ISETP.GE.AND P1, PT, R8, R7, PT ;  /* 0x000000070800720c */ /* 0x000fc60003f26270 */
[----:B------:R-:W-:Y:S10]  /*2000*/  @P0 BRA `(.L_x_677) ;  /* 0x0000000000240947 */ /* 0x000ff40003800000 */
[----:B------:R-:W-:-:S13]  /*2010*/  ISETP.GE.AND P0, PT, R238, R235, PT ;  /* 0x000000ebee00720c */ /* 0x000fda0003f06270 */
[----:B------:R1:W-:Y:S01]  /*2020*/  @P0 STS.128 [R237+0x2000], RZ ;  /* 0x002000ffed000388 */ /* 0x0003e20000000c00 */
[----:B------:R-:W-:Y:S05]  /*2030*/  @P0 BRA `(.L_x_677) ;  /* 0x0000000000180947 */ /* 0x000fea0003800000 */
[----:B------:R-:W-:-:S04]  /*2040*/  LEA R4, P0, R218, R20, 0x6 ;  /* 0x00000014da047211 */ /* 0x000fc800078030ff */
[----:B------:R-:W-:-:S05]  /*2050*/  LEA.HI.X R5, R218, R21, R219, 0x6, P0 ;  /* 0x00000015da057211 */ /* 0x000fca00000f34db */
[----:B------:R-:W-:Y:S01]  /*2060*/  @!PT LDS RZ, [RZ] ;  /* 0x00000000fffff984 */ /* 0x000fe20000000800 */
[----:B------:R-:W-:Y:S01]  /*2070*/  @!PT LDS RZ, [RZ] ;  /* 0x00000000fffff984 */ /* 0x000fe20000000800 */
[----:B------:R-:W-:Y:S01]  /*2080*/  @!PT LDS RZ, [RZ] ;  /* 0x00000000fffff984 */ /* 0x000fe20000000800 */
[----:B------:R1:W-:Y:S04]  /*2090*/  LDGSTS.E.BYPASS.LTC128B.128 [R237+0x2000], desc[UR4][R4.64] ;  /* 0x0200000004ed7fae */ /* 0x0003e8000b981a04 */
.L_x_677:
[----:B------:R-:W-:Y:S05]  /*20a0*/  BSYNC.RECONVERGENT B0 ;  /* 0x0000000000007941 */ /* 0x000fea0003800200 */
.L_x_676:
[----:B------:R-:W-:Y:S04]  /*20b0*/  BSSY.RECONVERGENT B0, `(.L_x_678) ;  /* 0x000000b000007945 */ /* 0x000fe80003800200 */
[----:B------:R-:W-:Y:S05]  /*20c0*/  @P5 BRA `(.L_x_679) ;  /* 0x0000000000245947 */ /* 0x000fea0003800000 */
[----:B------:R-:W-:-:S13]  /*20d0*/  ISETP.GE.AND P0, PT, R238, R235, PT ;  /* 0x000000ebee00720c */ /* 0x000fda0003f06270 */
[----:B------:R1:W-:Y:S01]  /*20e0*/  @P0 STS.128 [R237+0x2800], RZ ;  /* 0x002800ffed000388 */ /* 0x0003e20000000c00 */
[----:B------:R-:W-:Y:S05]  /*20f0*/  @P0 BRA `(.L_x_679) ;  /* 0x0000000000180947 */ /* 0x000fea0003800000 */
[----:B-1----:R-:W-:-:S04]  /*2100*/  LEA R4, P0, R218, R20, 0x7 ;  /* 0x00000014da047211 */ /* 0x002fc800078038ff */
[----:B------:R-:W-:-:S05]  /*2110*/  LEA.HI.X R5, R218, R21, R219, 0x7, P0 ;  /* 0x00000015da057211 */ /* 0x000fca00000f3cdb */
[----:B------:R-:W-:Y:S01]  /*2120*/  @!PT LDS RZ, [RZ] ;  /* 0x00000000fffff984 */ /* 0x000fe20000000800 */
[----:B------:R-:W-:Y:S01]  /*2130*/  @!PT LDS RZ, [RZ] ;  /* 0x00000000fffff984 */ /* 0x000fe20000000800 */
[----:B------:R-:W-:Y:S01]  /*2140*/  @!PT LDS RZ, [RZ] ;  /* 0x00000000fffff984 */ /* 0x000fe20000000800 */
[----:B------:R1:W-:Y:S04]  /*2150*/  LDGSTS.E.BYPASS.LTC128B.128 [R237+0x2800], desc[UR4][R4.64] ;  /* 0x0280000004ed7fae */ /* 0x0003e8000b981a04 */
.L_x_679:
[----:B------:R-:W-:Y:S05]  /*2160*/  BSYNC.RECONVERGENT B0 ;  /* 0x0000000000007941 */ /* 0x000fea0003800200 */
.L_x_678:
[----:B------:R-:W-:Y:S04]  /*2170*/  BSSY.RECONVERGENT B0, `(.L_x_680) ;  /* 0x000000e000007945 */ /* 0x000fe80003800200 */
[----:B------:R-:W-:Y:S05]  /*2180*/  @P4 BRA `(.L_x_681) ;  /* 0x0000000000304947 */ /* 0x000fea0003800000 */
[----:B------:R-:W-:-:S13]  /*2190*/  ISETP.GE.AND P0, PT, R238, R235, PT ;  /* 0x000000ebee00720c */ /* 0x000fda0003f06270 */
[----:B------:R1:W-:Y:S01]  /*21a0*/  @P0 STS.128 [R237+0x3000], RZ ;  /* 0x003000ffed000388 */ /* 0x0003e20000000c00 */
[----:B------:R-:W-:Y:S05]  /*21b0*/  @P0 BRA `(.L_x_681) ;  /* 0x0000000000240947 */ /* 0x000fea0003800000 */
[----:B------:R-:W-:Y:S01]  /*21c0*/  MOV R22, R20 ;  /* 0x0000001400167202 */ /* 0x000fe20000000f00 */
[----:B-1----:R-:W-:Y:S01]  /*21d0*/  IMAD R4, R219, 0xc0, RZ ;  /* 0x000000c0db047824 */ /* 0x002fe200078e02ff */
[----:B------:R-:W-:-:S03]  /*21e0*/  MOV R23, R21 ;  /* 0x0000001500177202 */ /* 0x000fc60000000f00 */
[----:B------:R-:W-:-:S05]  /*21f0*/  IMAD.WIDE.U32 R22, R218, 0xc0, R22 ;  /* 0x000000c0da167825 */ /* 0x000fca00078e0016 */
[----:B------:R-:W-:-:S05]  /*2200*/  IADD3 R23, PT, PT, R23, R4, RZ ;  /* 0x0000000417177210 */ /* 0x000fca0007ffe0ff */
[----:B------:R-:W-:Y:S01]  /*2210*/  @!PT LDS RZ, [RZ] ;  /* 0x00000000fffff984 */ /* 0x000fe20000000800 */
[----:B------:R-:W-:Y:S01]  /*2220*/  @!PT LDS RZ, [RZ] ;  /* 0x00000000fffff984 */ /* 0x000fe20000000800 */
[----:B------:R-:W-:Y:S01]  /*2230*/  @!PT LDS RZ, [RZ] ;  /* 0x00000000fffff984 */ /* 0x000fe20000000800 */
[----:B------:R1:W-:Y:S02]  /*2240*/  LDGSTS.E.BYPASS.LTC128B.128 [R237+0x3000], desc[UR4][R22.64] ;  /* 0x0300000016ed7fae */ /* 0x0003e4000b981a04 */
.L_x_681:
[----:B------:R-:W-:Y:S05]  /*2250*/  BSYNC.RECONVERGENT B0 ;  /* 0x0000000000007941 */ /* 0x000fea0003800200 */
.L_x_680:
        /* <DEDUP_REMOVED lines=11> */
.L_x_683:
[----:B------:R-:W-:Y:S05]  /*2310*/  BSYNC.RECONVERGENT B0 ;  /* 0x0000000000007941 */ /* 0x000fea0003800200 */
.L_x_682:
[----:B------:R-:W-:Y:S04]  /*2320*/  BSSY.RECONVERGENT B0, `(.L_x_684) ;  /* 0x000000e000007945 */ /* 0x000fe80003800200 */
[----:B------:R-:W-:Y:S05]  /*2330*/  @P2 BRA `(.L_x_685) ;  /* 0x0000000000302947 */ /* 0x000fea0003800000 */
[----:B------:R-:W-:-:S13]  /*2340*/  ISETP.GE.AND P0, PT, R238, R235, PT ;  /* 0x000000ebee00720c */ /* 0x000fda0003f06270 */
[----:B------:R1:W-:Y:S01]  /*2350*/  @P0 STS.128 [R237+0x4000], RZ ;  /* 0x004000ffed000388 */ /* 0x0003e20000000c00 */
[----:B------:R-:W-:Y:S05]  /*2360*/  @P0 BRA `(.L_x_685) ;  /* 0x0000000000240947 */ /* 0x000fea0003800000 */
[----:B-1----:R-:W-:Y:S01]  /*2370*/  MOV R22, R20 ;  /* 0x0000001400167202 */ /* 0x002fe20000000f00 */
[----:B------:R-:W-:Y:S01]  /*2380*/  IMAD R4, R219, 0x140, RZ ;  /* 0x00000140db047824 */ /* 0x000fe200078e02ff */
[----:B------:R-:W-:-:S03]  /*2390*/  MOV R23, R21 ;  /* 0x0000001500177202 */ /* 0x000fc60000000f00 */
[----:B------:R-:W-:-:S05]  /*23a0*/  IMAD.WIDE.U32 R22, R218, 0x140, R22 ;  /* 0x00000140da167825 */ /* 0x000fca00078e0016 */
[----:B------:R-:W-:-:S05]  /*23b0*/  IADD3 R23, PT, PT, R23, R4, RZ ;  /* 0x0000000417177210 */ /* 0x000fca0007ffe0ff */
[----:B------:R-:W-:Y:S01]  /*23c0*/  @!PT LDS RZ, [RZ] ;  /* 0x00000000fffff984 */ /* 0x000fe20000000800 */
[----:B------:R-:W-:Y:S01]  /*23d0*/  @!PT LDS RZ, [RZ] ;  /* 0x00000000fffff984 */ /* 0x000fe20000000800 */
[----:B------:R-:W-:Y:S01]  /*23e0*/  @!PT LDS RZ, [RZ] ;  /* 0x00000000fffff984 */ /* 0x000fe20000000800 */
[----:B------:R1:W-:Y:S02]  /*23f0*/  LDGSTS.E.BYPASS.LTC128B.128 [R237+0x4000], desc[UR4][R22.64] ;  /* 0x0400000016ed7fae */ /* 0x0003e4000b981a04 */
.L_x_685:
[----:B------:R-:W-:Y:S05]  /*2400*/  BSYNC.RECONVERGENT B0 ;  /* 0x0000000000007941 */ /* 0x000fea0003800200 */
.L_x_684:
[----:B------:R-:W-:Y:S04]  /*2410*/  BSSY.RECONVERGENT B0, `(.L_x_686) ;  /* 0x000000c000007945 */ /* 0x000fe80003800200 */
[----:B------:R-:W-:Y:S05]  /*2420*/  @P1 BRA `(.L_x_687) ;  /* 0x0000000000281947 */ /* 0x000fea0003800000 */
[----:B------:R-:W-:-:S13]  /*2430*/  ISETP.GE.AND P0, PT, R238, R235, PT ;  /* 0x000000ebee00720c */ /* 0x000fda0003f06270 */
[----:B------:R1:W-:Y:S01]  /*2440*/  @P0 STS.128 [R237+0x4800], RZ ;  /* 0x004800ffed000388 */ /* 0x0003e20000000c00 */
[----:B------:R-:W-:Y:S05]  /*2450*/  @P0 BRA `(.L_x_687) ;  /* 0x00000000001c0947 */ /* 0x000fea0003800000 */
[----:B-1----:R-:W-:Y:S02]  /*2460*/  IMAD R4, R219, 0x180, RZ ;  /* 0x00000180db047824 */ /* 0x002fe400078e02ff */
[----:B------:R-:W-:-:S05]  /*2470*/  IMAD.WIDE.U32 R20, R218, 0x180, R20 ;  /* 0x00000180da147825 */ /* 0x000fca00078e0014 */
[----:B------:R-:W-:-:S05]  /*2480*/  IADD3 R21, PT, PT, R21, R4, RZ ;  /* 0x0000000415157210 */ /* 0x000fca0007ffe0ff */
[----:B------:R-:W-:Y:S01]  /*2490*/  @!PT LDS RZ, [RZ] ;  /* 0x00000000fffff984 */ /* 0x000fe20000000800 */
[----:B------:R-:W-:Y:S01]  /*24a0*/  @!PT LDS RZ, [RZ] ;  /* 0x00000000fffff984 */ /* 0x000fe20000000800 */
[----:B------:R-:W-:Y:S01]  /*24b0*/  @!PT LDS RZ, [RZ] ;  /* 0x00000000fffff984 */ /* 0x000fe20000000800 */
[----:B------:R1:W-:Y:S02]  /*24c0*/  LDGSTS.E.BYPASS.LTC128B.128 [R237+0x4800], desc[UR4][R20.64] ;  /* 0x0480000014ed7fae */ /* 0x0003e4000b981a04 */
.L_x_687:
[----:B------:R-:W-:Y:S05]  /*24d0*/  BSYNC.RECONVERGENT B0 ;  /* 0x0000000000007941 */ /* 0x000fea0003800200 */
.L_x_686:
[----:B------:R-:W0:Y:S01]  /*24e0*/  LDGDEPBAR ;  /* 0x00000000000079af */ /* 0x000e220000000000 */
[C---:B-1----:R-:W-:Y:S02]  /*24f0*/  SHF.L.U64.HI R5, R220.reuse, 0x5, R221 ;  /* 0x00000005dc057819 */ /* 0x042fe400000102dd */
[----:B------:R-:W-:Y:S01]  /*2500*/  SHF.L.U32 R4, R220, 0x5, RZ ;  /* 0x00000005dc047819 */ /* 0x000fe200000006ff */
[----:B------:R-:W-:-:S06]  /*2510*/  DEPBAR.LE SB0, 0x0 ;  /* 0x000080000000791a */ /* 0x000fcc0000000000 */
[----:B------:R-:W-:Y:S05]  /*2520*/  WARPSYNC.ALL ;  /* 0x0000000000007948 */ /* 0x000fea0003800000 */
[----:B------:R-:W-:Y:S01]  /*2530*/  BSSY.RECONVERGENT B0, `(.L_x_688) ;  /* 0x000000d000007945 */ /* 0x000fe20003800200 */
[----:B------:R-:W-:Y:S06]  /*2540*/  BAR.SYNC.DEFER_BLOCKING 0x0 ;  /* 0x0000000000007b1d */ /* 0x000fec0000010000 */
[----:B------:R-:W-:Y:S05]  /*2550*/  @P6 BRA `(.L_x_689) ;  /* 0x0000000000246947 */ /* 0x000fea0003800000 */
[----:B------:R-:W-:-:S13]  /*2560*/  ISETP.GE.AND P0, PT, R238, R235, PT ;  /* 0x000000ebee00720c */ /* 0x000fda0003f06270 */
[----:B------:R-:W-:Y:S05]  /*2570*/  @P0 BRA `(.L_x_690) ;  /* 0x0000000000140947 */ /* 0x000fea0003800000 */
[----:B------:R-:W-:Y:S01]  /*2580*/  @!PT LDS RZ, [RZ] ;  /* 0x00000000fffff984 */ /* 0x000fe20000000800 */
[----:B------:R-:W-:Y:S01]  /*2590*/  @!PT LDS RZ, [RZ] ;  /* 0x00000000fffff984 */ /* 0x000fe20000000800 */
[----:B------:R-:W-:Y:S01]  /*25a0*/  @!PT LDS RZ, [RZ] ;  /* 0x00000000fffff984 */ /* 0x000fe20000000800 */
[----:B------:R1:W-:Y:S01]  /*25b0*/  LDGSTS.E.BYPASS.LTC128B.128 [R237+0x5000], desc[UR4][R226.64] ;  /* 0x05000000e2ed7fae */ /* 0x0003e2000b981a04 */
[----:B------:R-:W-:Y:S05]  /*25c0*/  BRA `(.L_x_691) ;  /* 0x00000000000c7947 */ /* 0x000fea0003800000 */
.L_x_690:
[----:B------:R1:W-:Y:S01]  /*25d0*/  STS.128 [R237+0x5000], RZ ;  /* 0x005000ffed007388 */ /* 0x0003e20000000c00 */
[----:B------:R-:W-:Y:S05]  /*25e0*/  BRA `(.L_x_691) ;  /* 0x0000000000047947 */ /* 0x000fea0003800000 */
.L_x_689:
[----:B------:R1:W-:Y:S02]  /*25f0*/  STS.128 [R237+0x5000], RZ ;  /* 0x005000ffed007388 */ /* 0x0003e40000000c00 */
.L_x_691:
[----:B------:R-:W-:Y:S05]  /*2600*/  BSYNC.RECONVERGENT B0 ;  /* 0x0000000000007941 */ /* 0x000fea0003800200 */
.L_x_688:
[-C--:B------:R-:W-:Y:S01]  /*2610*/  ISETP.GE.AND P0, PT, R6, R7.reuse, PT ;  /* 0x000000070600720c */ /* 0x080fe20003f06270 */
[----:B------:R-:W-:Y:S01]  /*2620*/  IMAD.SHL.U32 R152, R154, 0x20, RZ ;  /* 0x000000209a987824 */ /* 0x000fe200078e00ff */
[----:B------:R-:W-:Y:S01]  /*2630*/  ISETP.GE.AND P5, PT, R12, R7, PT ;  /* 0x000000070c00720c */ /* 0x000fe20003fa6270 */
[----:B------:R-:W-:Y:S01]  /*2640*/  IMAD.SHL.U32 R212, R154, 0x4, RZ ;  /* 0x000000049ad47824 */ /* 0x000fe200078e00ff */
[C---:B------:R-:W-:Y:S01]  /*2650*/  LEA R12, P1, R4.reuse, R226, 0x1 ;  /* 0x000000e2040c7211 */ /* 0x040fe200078208ff */
[----:B------:R-:W-:Y:S01]  /*2660*/  BSSY.RECONVERGENT B0, `(.L_x_692) ;  /* 0x000001f000007945 */ /* 0x000fe20003800200 */
[----:B------:R-:W-:Y:S02]  /*2670*/  SHF.R.U32.HI R213, RZ, 0x1, R154 ;  /* 0x00000001ffd57819 */ /* 0x000fe4000001169a */
[----:B------:R-:W-:Y:S01]  /*2680*/  LEA.HI.X R13, R4, R227, R5, 0x1, P1 ;  /* 0x000000e3040d7211 */ /* 0x000fe200008f0c05 */
[----:B------:R-:W-:Y:S01]  /*2690*/  IMAD.SHL.U32 R5, R154, 0x10, RZ ;  /* 0x000000109a057824 */ /* 0x000fe200078e00ff */
[----:B------:R-:W-:-:S02]  /*26a0*/  LOP3.LUT R151, R213, 0x8, RZ, 0xc0, !PT ;  /* 0x00000008d5977812 */ /* 0x000fc400078ec0ff */
[-C--:B------:R-:W-:Y:S01]  /*26b0*/  ISETP.GE.AND P6, PT, R18, R7.reuse, PT ;  /* 0x000000071200720c */ /* 0x080fe20003fc6270 */
[----:B------:R1:W-:Y:S01]  /*26c0*/  @P0 STS.128 [R237+0x5800], RZ ;  /* 0x005800ffed000388 */ /* 0x0003e20000000c00 */
[----:B------:R-:W-:Y:S02]  /*26d0*/  LOP3.LUT R214, R5, 0x3e00, RZ, 0xc0, !PT ;  /* 0x00003e0005d67812 */ /* 0x000fe400078ec0ff */
[-C--:B------:R-:W-:Y:S02]  /*26e0*/  ISETP.GE.AND P4, PT, R16, R7.reuse, PT ;  /* 0x000000071000720c */ /* 0x080fe40003f86270 */
[-C--:B------:R-:W-:Y:S02]  /*26f0*/  ISETP.GE.AND P3, PT, R14, R7.reuse, PT ;  /* 0x000000070e00720c */ /* 0x080fe40003f66270 */
[-C--:B------:R-:W-:Y:S02]  /*2700*/  ISETP.GE.AND P2, PT, R10, R7.reuse, PT ;  /* 0x000000070a00720c */ /* 0x080fe40003f46270 */
[----:B------:R-:W-:-:S02]  /*2710*/  ISETP.GE.AND P1, PT, R8, R7, PT ;  /* 0x000000070800720c */ /* 0x000fc40003f26270 */
[----:B------:R-:W-:Y:S02]  /*2720*/  LOP3.LUT R5, R5, 0x100, RZ, 0xc0, !PT ;  /* 0x0000010005057812 */ /* 0x000fe400078ec0ff */
[----:B------:R-:W-:Y:S02]  /*2730*/  LOP3.LUT R9, R152, 0xc0, RZ, 0xc0, !PT ;  /* 0x000000c098097812 */ /* 0x000fe400078ec0ff */
[----:B------:R-:W-:Y:S02]  /*2740*/  LOP3.LUT R6, R212, 0x18, RZ, 0xc0, !PT ;  /* 0x00000018d4067812 */ /* 0x000fe400078ec0ff */
[--C-:B------:R-:W-:Y:S02]  /*2750*/  LOP3.LUT R151, R151, 0xc0, R152.reuse, 0xf8, !PT ;  /* 0x000000c097977812 */ /* 0x100fe400078ef898 */
[--C-:B------:R-:W-:Y:S02]  /*2760*/  LOP3.LUT R7, R214, 0x20, R152.reuse, 0xf8, !PT ;  /* 0x00000020d6077812 */ /* 0x100fe400078ef898 */
[----:B------:R-:W-:-:S02]  /*2770*/  LOP3.LUT R5, R5, 0x20, R152, 0xf8, !PT ;  /* 0x0000002005057812 */ /* 0x000fc400078ef898 */
[----:B------:R-:W-:Y:S02]  /*2780*/  LOP3.LUT R4, R9, 0x8, R154, 0xf8, !PT ;  /* 0x0000000809047812 */ /* 0x000fe400078ef89a */
[----:B------:R-:W-:Y:S02]  /*2790*/  LOP3.LUT R151, R151, R6, RZ, 0x3c, !PT ;  /* 0x0000000697977212 */ /* 0x000fe400078e3cff */
[----:B------:R-:W-:Y:S02]  /*27a0*/  LOP3.LUT R8, R7, 0x100, R152, 0xf8, !PT ;  /* 0x0000010007087812 */ /* 0x000fe400078ef898 */
[----:B------:R-:W-:Y:S02]  /*27b0*/  LOP3.LUT R4, R5, R4, R6, 0xf6, !PT ;  /* 0x0000000405047212 */ /* 0x000fe400078ef606 */
[----:B------:R-:W-:Y:S01]  /*27c0*/  LOP3.LUT R8, R8, R151, RZ, 0xfc, !PT ;  /* 0x0000009708087212 */ /* 0x000fe200078efcff */
[----:B-1----:R-:W-:Y:S06]  /*27d0*/  @P0 BRA `(.L_x_693) ;  /* 0x00000000001c0947 */ /* 0x002fec0003800000 */
[----:B------:R-:W-:-:S13]  /*27e0*/  ISETP.GE.AND P0, PT, R238, R235, PT ;  /* 0x000000ebee00720c */ /* 0x000fda0003f06270 */
[----:B------:R1:W-:Y:S01]  /*27f0*/  @P0 STS.128 [R237+0x5800], RZ ;  /* 0x005800ffed000388 */ /* 0x0003e20000000c00 */
[----:B------:R-:W-:Y:S05]  /*2800*/  @P0 BRA `(.L_x_693) ;  /* 0x0000000000100947 */ /* 0x000fea0003800000 */
[----:B------:R-:W-:Y:S01]  /*2810*/  @!PT LDS RZ, [RZ] ;  /* 0x00000000fffff984 */ /* 0x000fe20000000800 */
[----:B------:R-:W-:Y:S01]  /*2820*/  @!PT LDS RZ, [RZ] ;  /* 0x00000000fffff984 */ /* 0x000fe20000000800 */
[----:B------:R-:W-:Y:S01]  /*2830*/  @!PT LDS RZ, [RZ] ;  /* 0x00000000fffff984 */ /* 0x000fe20000000800 */
[----:B------:R1:W-:Y:S02]  /*2840*/  LDGSTS.E.BYPASS.LTC128B.128 [R237+0x5800], desc[UR4][R12.64] ;  /* 0x058000000ced7fae */ /* 0x0003e4000b981a04 */
.L_x_693:
[----:B------:R-:W-:Y:S05]  /*2850*/  BSYNC.RECONVERGENT B0 ;  /* 0x0000000000007941 */ /* 0x000fea0003800200 */
.L_x_692:
[----:B------:R1:W-:Y:S01]  /*2860*/  @P6 STS.128 [R237+0x6000], RZ ;  /* 0x006000ffed006388 */ /* 0x0003e20000000c00 */
[----:B------:R-:W-:Y:S01]  /*2870*/  BSSY.RECONVERGENT B0, `(.L_x_694) ;  /* 0x000000d000007945 */ /* 0x000fe20003800200 */
[-C--:B------:R-:W-:Y:S02]  /*2880*/  LEA R9, R4, R215.reuse, 0x1 ;  /* 0x000000d704097211 */ /* 0x080fe400078e08ff */
[----:B------:R-:W-:Y:S01]  /*2890*/  LEA R11, R8, R215, 0x1 ;  /* 0x000000d7080b7211 */ /* 0x000fe200078e08ff */
[----:B------:R-:W-:Y:S05]  /*28a0*/  @P6 BRA `(.L_x_695) ;  /* 0x0000000000246947 */ /* 0x000fea0003800000 */
        /* <DEDUP_REMOVED lines=9> */
.L_x_695:
[----:B------:R-:W-:Y:S05]  /*2940*/  BSYNC.RECONVERGENT B0 ;  /* 0x0000000000007941 */ /* 0x000fea0003800200 */
.L_x_694:
[----:B------:R1:W-:Y:S01]  /*2950*/  @P5 STS.128 [R237+0x6800], RZ ;  /* 0x006800ffed005388 */ /* 0x0003e20000000c00 */
        /* <DEDUP_REMOVED lines=11> */
.L_x_697:
[----:B------:R-:W-:Y:S05]  /*2a10*/  BSYNC.RECONVERGENT B0 ;  /* 0x0000000000007941 */ /* 0x000fea0003800200 */
.L_x_696:
[----:B------:R1:W-:Y:S01]  /*2a20*/  @P4 STS.128 [R237+0x7000], RZ ;  /* 0x007000ffed004388 */ /* 0x0003e20000000c00 */
        /* <DEDUP_REMOVED lines=14> */
.L_x_699:
[----:B------:R-:W-:Y:S05]  /*2b10*/  BSYNC.RECONVERGENT B0 ;  /* 0x0000000000007941 */ /* 0x000fea0003800200 */
.L_x_698:
        /* <DEDUP_REMOVED lines=12> */
.L_x_701:
[----:B------:R-:W-:Y:S05]  /*2be0*/  BSYNC.RECONVERGENT B0 ;  /* 0x0000000000007941 */ /* 0x000fea0003800200 */
.L_x_700:
[----:B------:R1:W-:Y:S01]  /*2bf0*/  @P2 STS.128 [R237+0x8000], RZ ;  /* 0x008000ffed002388 */ /* 0x0003e20000000c00 */
        /* <DEDUP_REMOVED lines=14> */
.L_x_703:
[----:B------:R-:W-:Y:S05]  /*2ce0*/  BSYNC.RECONVERGENT B0 ;  /* 0x0000000000007941 */ /* 0x000fea0003800200 */
.L_x_702:
[----:B------:R1:W-:Y:S01]  /*2cf0*/  @P1 STS.128 [R237+0x8800], RZ ;  /* 0x008800ffed001388 */ /* 0x0003e20000000c00 */
        /* <DEDUP_REMOVED lines=12> */
.L_x_705:
[----:B------:R-:W-:Y:S05]  /*2dc0*/  BSYNC.RECONVERGENT B0 ;  /* 0x0000000000007941 */ /* 0x000fea0003800200 */
.L_x_704:
[----:B-1----:R-:W-:Y:S01]  /*2dd0*/  LDSM.16.M88.4 R4, [R11] ;  /* 0x000000000b04783b */ /* 0x002fe20000000200 */
[----:B------:R-:W-:Y:S01]  /*2de0*/  IMAD.MOV.U32 R150, RZ, RZ, 0x20 ;  /* 0x00000020ff967424 */ /* 0x000fe200078e00ff */
[C---:B------:R-:W-:Y:S01]  /*2df0*/  LOP3.LUT P0, RZ, R154.reuse, 0x4, RZ, 0xc0, !PT ;  /* 0x000000049aff7812 */ /* 0x040fe2000780c0ff */
[----:B------:R-:W-:Y:S01]  /*2e00*/  IMAD.SHL.U32 R189, R154, 0x2, RZ ;  /* 0x000000029abd7824 */ /* 0x000fe200078e00ff */
[----:B------:R-:W1:Y:S01]  /*2e10*/  LDSM.16.M88.4 R124, [R9+0x1000] ;  /* 0x00100000097c783b */ /* 0x000e620000000200 */
[----:B------:R-:W-:Y:S01]  /*2e20*/  BSSY.RECONVERGENT B1, `(.L_x_706) ;  /* 0x00001f7000017945 */ /* 0x000fe20003800200 */
[----:B------:R-:W-:Y:S02]  /*2e30*/  SEL R150, R150, 0xffffffe0, !P0 ;  /* 0xffffffe096967807 */ /* 0x000fe40004000000 */
[----:B------:R-:W5:Y:S01]  /*2e40*/  LDSM.16.M88.4 R116, [R9+0x1400] ;  /* 0x001400000974783b */ /* 0x000f620000000200 */
[----:B------:R-:W-:Y:S02]  /*2e50*/  LOP3.LUT R189, R234, 0x6, R189, 0xf8, !PT ;  /* 0x00000006eabd7812 */ /* 0x000fe400078ef8bd */
[--C-:B------:R-:W-:Y:S01]  /*2e60*/  IMAD.IADD R144, R11, 0x1, R150.reuse ;  /* 0x000000010b907824 */ /* 0x100fe200078e0296 */
[----:B------:R-:W2:Y:S01]  /*2e70*/  LDSM.16.M88.4 R108, [R9+0x1800] ;  /* 0x00180000096c783b */ /* 0x000ea20000000200 */
[----:B------:R-:W-:Y:S01]  /*2e80*/  IMAD.IADD R148, R9, 0x1, R150 ;  /* 0x0000000109947824 */ /* 0x000fe200078e0296 */
[----:B------:R-:W-:-:S02]  /*2e90*/  ISETP.GE.AND P0, PT, R189, R0, PT ;  /* 0x00000000bd00720c */ /* 0x000fc40003f06270 */
[----:B------:R-:W3:Y:S01]  /*2ea0*/  LDSM.16.M88.4 R100, [R9+0x1c00] ;  /* 0x001c00000964783b */ /* 0x000ee20000000200 */
[C---:B------:R-:W-:Y:S02]  /*2eb0*/  LOP3.LUT R155, R189.reuse, 0x10, RZ, 0xfc, !PT ;  /* 0x00000010bd9b7812 */ /* 0x040fe400078efcff */
[----:B------:R-:W-:Y:S01]  /*2ec0*/  LOP3.LUT R153, R189, 0x9, RZ, 0xfc, !PT ;  /* 0x00000009bd997812 */ /* 0x000fe200078efcff */
[----:B------:R-:W4:Y:S01]  /*2ed0*/  LDSM.16.M88.4 R92, [R9+0x2000] ;  /* 0x00200000095c783b */ /* 0x000f220000000200 */
[-C--:B------:R-:W-:Y:S02]  /*2ee0*/  ISETP.GE.AND P3, PT, R155, R0.reuse, PT ;  /* 0x000000009b00720c */ /* 0x080fe40003f66270 */
[----:B------:R-:W-:Y:S01]  /*2ef0*/  ISETP.GE.AND P4, PT, R153, R0, PT ;  /* 0x000000009900720c */ /* 0x000fe20003f86270 */
[----:B------:R-:W4:Y:S01]  /*2f00*/  LDSM.16.M88.4 R84, [R9+0x2400] ;  /* 0x002400000954783b */ /* 0x000f220000000200 */
[----:B------:R-:W-:-:S03]  /*2f10*/  LOP3.LUT R153, R189, 0x18, RZ, 0xfc, !PT ;  /* 0x00000018bd997812 */ /* 0x000fc600078efcff */
[----:B------:R-:W4:Y:S01]  /*2f20*/  LDSM.16.M88.4 R76, [R9+0x2800] ;  /* 0x00280000094c783b */ /* 0x000f220000000200 */
[----:B------:R-:W-:-:S03]  /*2f30*/  ISETP.GE.AND P1, PT, R153, R0, PT ;  /* 0x000000009900720c */ /* 0x000fc60003f26270 */
[----:B------:R-:W4:Y:S04]  /*2f40*/  LDSM.16.M88.4 R68, [R9+0x2c00] ;  /* 0x002c00000944783b */ /* 0x000f280000000200 */
[----:B------:R-:W4:Y:S04]  /*2f50*/  LDSM.16.M88.4 R60, [R9+0x3000] ;  /* 0x00300000093c783b */ /* 0x000f280000000200 */
[----:B------:R-:W4:Y:S04]  /*2f60*/  LDSM.16.M88.4 R52, [R9+0x3400] ;  /* 0x003400000934783b */ /* 0x000f280000000200 */
[----:B------:R-:W4:Y:S01]  /*2f70*/  LDSM.16.M88.4 R44, [R9+0x3800] ;  /* 0x00380000092c783b */ /* 0x000f220000000200 */
[C---:B-1----:R-:W-:Y:S03]  /*2f80*/  HMMA.16816.F32 R128, R4.reuse, R124, RZ ;  /* 0x0000007c0480723c */ /* 0x042fe600000018ff */
[----:B------:R-:W1:Y:S04]  /*2f90*/  LDSM.16.M88.4 R36, [R9+0x3c00] ;  /* 0x003c00000924783b */ /* 0x000e680000000200 */
[----:B------:R-:W1:Y:S01]  /*2fa0*/  LDSM.16.M88.4 R28, [R9+0x4000] ;  /* 0x00400000091c783b */ /* 0x000e620000000200 */
[C---:B------:R-:W-:Y:S03]  /*2fb0*/  HMMA.16816.F32 R124, R4.reuse, R126, RZ ;  /* 0x0000007e047c723c */ /* 0x040fe600000018ff */
[----:B------:R-:W1:Y:S04]  /*2fc0*/  LDSM.16.M88.4 R20, [R9+0x4400] ;  /* 0x004400000914783b */ /* 0x000e680000000200 */
[----:B------:R-:W1:Y:S01]  /*2fd0*/  LDSM.16.M88.4 R12, [R9+0x4800] ;  /* 0x00480000090c783b */ /* 0x000e620000000200 */
[C---:B-----5:R-:W-:Y:S03]  /*2fe0*/  HMMA.16816.F32 R120, R4.reuse, R116, RZ ;  /* 0x000000740478723c */ /* 0x060fe600000018ff */
[----:B------:R-:W5:Y:S04]  /*2ff0*/  LDSM.16.M88.4 R132, [R9+0x4c00] ;  /* 0x004c00000984783b */ /* 0x000f680000000200 */
[----:B------:R-:W-:Y:S01]  /*3000*/  LDSM.16.M88.4 R144, [R144] ;  /* 0x000000009090783b */ /* 0x000fe20000000200 */
[C---:B--2---:R-:W-:Y:S03]  /*3010*/  HMMA.16816.F32 R112, R4.reuse, R108, RZ ;  /* 0x0000006c0470723c */ /* 0x044fe600000018ff */
[----:B------:R-:W2:Y:S04]  /*3020*/  LDSM.16.M88.4 R140, [R148+0x1000] ;  /* 0x00100000948c783b */ /* 0x000ea80000000200 */
[----:B------:R-:W2:Y:S01]  /*3030*/  LDSM.16.M88.4 R136, [R148+0x1400] ;  /* 0x001400009488783b */ /* 0x000ea20000000200 */
[C---:B---3--:R-:W-:Y:S03]  /*3040*/  HMMA.16816.F32 R104, R4.reuse, R100, RZ ;  /* 0x000000640468723c */ /* 0x048fe600000018ff */
[----:B------:R-:W0:Y:S05]  /*3050*/  LDGDEPBAR ;  /* 0x00000000000079af */ /* 0x000e2a0000000000 */
[C---:B----4-:R-:W-:Y:S08]  /*3060*/  HMMA.16816.F32 R96, R4.reuse, R92, RZ ;  /* 0x0000005c0460723c */ /* 0x050ff000000018ff */
[C---:B------:R-:W-:Y:S08]  /*3070*/  HMMA.16816.F32 R88, R4.reuse, R84, RZ ;  /* 0x000000540458723c */ /* 0x040ff000000018ff */
[C---:B------:R-:W-:Y:S08]  /*3080*/  HMMA.16816.F32 R80, R4.reuse, R76, RZ ;  /* 0x0000004c0450723c */ /* 0x040ff000000018ff */
[C---:B------:R-:W-:Y:S08]  /*3090*/  HMMA.16816.F32 R72, R4.reuse, R68, RZ ;  /* 0x000000440448723c */ /* 0x040ff000000018ff */
        /* <DEDUP_REMOVED lines=21> */
[----:B-----5:R-:W-:Y:S08]  /*31f0*/  HMMA.16816.F32 R8, R4, R132, RZ ;  /* 0x000000840408723c */ /* 0x020ff000000018ff */
[----:B--2---:R-:W-:Y:S01]  /*3200*/  HMMA.16816.F32 R128, R144, R140, R128 ;  /* 0x0000008c9080723c */ /* 0x004fe20000001880 */
[----:B------:R-:W-:-:S04]  /*3210*/  LOP3.LUT R141, R189, 0x8, RZ, 0xfc, !PT ;  /* 0x00000008bd8d7812 */ /* 0x000fc800078efcff */
[----:B------:R-:W-:-:S03]  /*3220*/  ISETP.GE.AND P5, PT, R141, R0, PT ;  /* 0x000000008d00720c */ /* 0x000fc60003fa6270 */
[----:B------:R-:W-:Y:S01]  /*3230*/  HMMA.16816.F32 R124, R144, R142, R124 ;  /* 0x0000008e907c723c */ /* 0x000fe2000000187c */
[----:B------:R-:W-:-:S04]  /*3240*/  LOP3.LUT R143, R189, 0x1, RZ, 0xfc, !PT ;  /* 0x00000001bd8f7812 */ /* 0x000fc800078efcff */
[----:B------:R-:W-:Y:S02]  /*3250*/  ISETP.GE.AND P6, PT, R143, R0, PT ;  /* 0x000000008f00720c */ /* 0x000fe40003fc6270 */
[----:B------:R-:W1:Y:S01]  /*3260*/  LDSM.16.M88.4 R140, [R148+0x1c00] ;  /* 0x001c0000948c783b */ /* 0x000e620000000200 */
[----:B------:R-:W-:Y:S03]  /*3270*/  HMMA.16816.F32 R4, R4, R134, RZ ;  /* 0x000000860404723c */ /* 0x000fe600000018ff */
[----:B------:R-:W2:Y:S01]  /*3280*/  LDSM.16.M88.4 R132, [R148+0x1800] ;  /* 0x001800009484783b */ /* 0x000ea20000000200 */
[----:B------:R-:W-:Y:S02]  /*3290*/  FSEL R183, R128, -INF , !P0 ;  /* 0xff80000080b77808 */ /* 0x000fe40004000000 */
[----:B------:R-:W-:Y:S02]  /*32a0*/  FSEL R185, R129, -INF , !P6 ;  /* 0xff80000081b97808 */ /* 0x000fe40007000000 */
[----:B------:R-:W-:Y:S01]  /*32b0*/  HMMA.16816.F32 R120, R144, R136, R120 ;  /* 0x000000889078723c */ /* 0x000fe20000001878 */
[----:B------:R-:W-:-:S02]  /*32c0*/  FSEL R136, R130, -INF , !P0 ;  /* 0xff80000082887808 */ /* 0x000fc40004000000 */
[----:B------:R-:W-:Y:S02]  /*32d0*/  LOP3.LUT R137, R189, 0x11, RZ, 0xfc, !PT ;  /* 0x00000011bd897812 */ /* 0x000fe400078efcff */
[----:B------:R-:W-:Y:S02]  /*32e0*/  FSEL R191, R125, -INF , !P4 ;  /* 0xff8000007dbf7808 */ /* 0x000fe40006000000 */
[----:B------:R-:W-:Y:S01]  /*32f0*/  ISETP.GE.AND P2, PT, R137, R0, PT ;  /* 0x000000008900720c */ /* 0x000fe20003f46270 */
[----:B------:R-:W-:Y:S01]  /*3300*/  HMMA.16816.F32 R116, R144, R138, R116 ;  /* 0x0000008a9074723c */ /* 0x000fe20000001874 */
[----:B------:R-:W-:Y:S02]  /*3310*/  FSEL R138, R131, -INF , !P6 ;  /* 0xff800000838a7808 */ /* 0x000fe40007000000 */
[----:B------:R-:W3:Y:S01]  /*3320*/  LDSM.16.M88.4 R128, [R148+0x2000] ;  /* 0x002000009480783b */ /* 0x000ee20000000200 */
[C---:B------:R-:W-:Y:S02]  /*3330*/  LOP3.LUT R137, R189.reuse, 0x19, RZ, 0xfc, !PT ;  /* 0x00000019bd897812 */ /* 0x040fe400078efcff */
[----:B------:R-:W-:-:S02]  /*3340*/  LOP3.LUT R125, R189, 0x29, RZ, 0xfc, !PT ;  /* 0x00000029bd7d7812 */ /* 0x000fc400078efcff */
[----:B------:R-:W-:Y:S02]  /*3350*/  ISETP.GE.AND P0, PT, R137, R0, PT ;  /* 0x000000008900720c */ /* 0x000fe40003f06270 */
[----:B------:R-:W-:Y:S02]  /*3360*/  LOP3.LUT R137, R189, 0x20, RZ, 0xfc, !PT ;  /* 0x00000020bd897812 */ /* 0x000fe400078efcff */
[----:B------:R-:W-:Y:S02]  /*3370*/  FSEL R158, R122, -INF , !P3 ;  /* 0xff8000007a9e7808 */ /* 0x000fe40005800000 */
[----:B------:R-:W-:Y:S02]  /*3380*/  FSEL R197, R120, -INF , !P3 ;  /* 0xff80000078c57808 */ /* 0x000fe40005800000 */
[----:B------:R-:W-:Y:S02]  /*3390*/  FSEL R160, R123, -INF , !P2 ;  /* 0xff8000007ba07808 */ /* 0x000fe40005000000 */
[----:B------:R-:W-:-:S02]  /*33a0*/  FSEL R199, R121, -INF , !P2 ;  /* 0xff80000079c77808 */ /* 0x000fc40005000000 */
[----:B------:R-:W4:Y:S01]  /*33b0*/  LDSM.16.M88.4 R120, [R148+0x2400] ;  /* 0x002400009478783b */ /* 0x000f220000000200 */
[-C--:B------:R-:W-:Y:S01]  /*33c0*/  ISETP.GE.AND P6, PT, R137, R0.reuse, PT ;  /* 0x000000008900720c */ /* 0x080fe20003fc6270 */
[C---:B-1----:R-:W-:Y:S01]  /*33d0*/  HMMA.16816.F32 R104, R144.reuse, R140, R104 ;  /* 0x0000008c9068723c */ /* 0x042fe20000001868 */
[----:B------:R-:W-:Y:S02]  /*33e0*/  LOP3.LUT R137, R189, 0x21, RZ, 0xfc, !PT ;  /* 0x00000021bd897812 */ /* 0x000fe400078efcff */
[----:B------:R-:W-:Y:S02]  /*33f0*/  FSEL R124, R124, -INF , !P5 ;  /* 0xff8000007c7c7808 */ /* 0x000fe40006800000 */
[----:B------:R-:W-:Y:S02]  /*3400*/  FSEL R156, R127, -INF , !P4 ;  /* 0xff8000007f9c7808 */ /* 0x000fe40006000000 */
[----:B------:R-:W-:Y:S01]  /*3410*/  ISETP.GE.AND P3, PT, R125, R0, PT ;  /* 0x000000007d00720c */ /* 0x000fe20003f66270 */
[----:B--2---:R-:W-:Y:S01]  /*3420*/  HMMA.16816.F32 R112, R144, R132, R112 ;  /* 0x000000849070723c */ /* 0x004fe20000001870 */
[----:B------:R-:W-:-:S02]  /*3430*/  FSEL R132, R126, -INF , !P5 ;  /* 0xff8000007e847808 */ /* 0x000fc40006800000 */
[-C--:B------:R-:W-:Y:S02]  /*3440*/  ISETP.GE.AND P5, PT, R137, R0.reuse, PT ;  /* 0x000000008900720c */ /* 0x080fe40003fa6270 */
[C---:B------:R-:W-:Y:S02]  /*3450*/  LOP3.LUT R125, R189.reuse, 0x30, RZ, 0xfc, !PT ;  /* 0x00000030bd7d7812 */ /* 0x040fe400078efcff */
[----:B------:R-:W-:Y:S01]  /*3460*/  LOP3.LUT R127, R189, 0x31, RZ, 0xfc, !PT ;  /* 0x00000031bd7f7812 */ /* 0x000fe200078efcff */
[----:B------:R-:W-:Y:S01]  /*3470*/  HMMA.16816.F32 R108, R144, R134, R108 ;  /* 0x00000086906c723c */ /* 0x000fe2000000186c */
[----:B------:R-:W-:Y:S02]  /*3480*/  FSEL R118, R118, -INF , !P1 ;  /* 0xff80000076767808 */ /* 0x000fe40004800000 */
[----:B------:R-:W-:Y:S02]  /*3490*/  FSEL R207, R116, -INF , !P1 ;  /* 0xff80000074cf7808 */ /* 0x000fe40004800000 */
[----:B------:R-:W-:-:S02]  /*34a0*/  ISETP.GE.AND P2, PT, R125, R0, PT ;  /* 0x000000007d00720c */ /* 0x000fc40003f46270 */
[----:B------:R-:W-:Y:S01]  /*34b0*/  ISETP.GE.AND P1, PT, R127, R0, PT ;  /* 0x000000007f00720c */ /* 0x000fe20003f26270 */
[C---:B------:R-:W-:Y:S01]  /*34c0*/  HMMA.16816.F32 R100, R144.reuse, R142, R100 ;  /* 0x0000008e9064723c */ /* 0x040fe20000001864 */
[----:B------:R-:W-:Y:S02]  /*34d0*/  FSEL R179, R104, -INF , !P2 ;  /* 0xff80000068b37808 */ /* 0x000fe40005000000 */
[----:B------:R-:W-:Y:S02]  /*34e0*/  FSEL R140, R114, -INF , !P6 ;  /* 0xff800000728c7808 */ /* 0x000fe40007000000 */
[----:B------:R-:W-:Y:S02]  /*34f0*/  FSEL R195, R112, -INF , !P6 ;  /* 0xff80000070c37808 */ /* 0x000fe40007000000 */
[----:B------:R-:W-:Y:S01]  /*3500*/  FSEL R142, R115, -INF , !P5 ;  /* 0xff800000738e7808 */ /* 0x000fe20006800000 */
[----:B---3--:R-:W-:Y:S01]  /*3510*/  HMMA.16816.F32 R96, R144, R128, R96 ;  /* 0x000000809060723c */ /* 0x008fe20000001860 */
[----:B------:R-:W-:-:S02]  /*3520*/  FSEL R193, R113, -INF , !P5 ;  /* 0xff80000071c17808 */ /* 0x000fc40006800000 */
[----:B------:R-:W1:Y:S01]  /*3530*/  LDSM.16.M88.4 R112, [R148+0x2800] ;  /* 0x002800009470783b */ /* 0x000e620000000200 */
[----:B------:R-:W-:Y:S02]  /*3540*/  FSEL R166, R107, -INF , !P1 ;  /* 0xff8000006ba67808 */ /* 0x000fe40004800000 */
[----:B------:R-:W-:Y:S02]  /*3550*/  FSEL R181, R105, -INF , !P1 ;  /* 0xff80000069b57808 */ /* 0x000fe40004800000 */
[----:B------:R-:W-:Y:S01]  /*3560*/  HMMA.16816.F32 R92, R144, R130, R92 ;  /* 0x00000082905c723c */ /* 0x000fe2000000185c */
[----:B------:R-:W-:Y:S02]  /*3570*/  FSEL R130, R106, -INF , !P2 ;  /* 0xff8000006a827808 */ /* 0x000fe40005000000 */
[----:B------:R-:W2:Y:S01]  /*3580*/  LDSM.16.M88.4 R104, [R148+0x2c00] ;  /* 0x002c00009468783b */ /* 0x000ea20000000200 */
[----:B------:R-:W-:Y:S02]  /*3590*/  FSEL R203, R117, -INF , !P0 ;  /* 0xff80000075cb7808 */ /* 0x000fe40004000000 */
[----:B------:R-:W-:-:S02]  /*35a0*/  LOP3.LUT R133, R189, 0x28, RZ, 0xfc, !PT ;  /* 0x00000028bd857812 */ /* 0x000fc400078efcff */
[----:B------:R-:W-:Y:S01]  /*35b0*/  LOP3.LUT R117, R189, 0x39, RZ, 0xfc, !PT ;  /* 0x00000039bd757812 */ /* 0x000fe200078efcff */
[C---:B----4-:R-:W-:Y:S01]  /*35c0*/  HMMA.16816.F32 R84, R144.reuse, R122, R84 ;  /* 0x0000007a9054723c */ /* 0x050fe20000001854 */
[-C--:B------:R-:W-:Y:S02]  /*35d0*/  ISETP.GE.AND P4, PT, R133, R0.reuse, PT ;  /* 0x000000008500720c */ /* 0x080fe40003f86270 */
[----:B------:R-:W-:Y:S02]  /*35e0*/  FSEL R116, R119, -INF , !P0 ;  /* 0xff80000077747808 */ /* 0x000fe40004000000 */
[----:B------:R-:W-:Y:S02]  /*35f0*/  ISETP.GE.AND P6, PT, R117, R0, PT ;  /* 0x000000007500720c */ /* 0x000fe40003fc6270 */
[C---:B------:R-:W-:Y:S01]  /*3600*/  LOP3.LUT R117, R189.reuse, 0x40, RZ, 0xfc, !PT ;  /* 0x00000040bd757812 */ /* 0x040fe200078efcff */
[----:B------:R-:W-:Y:S01]  /*3610*/  HMMA.16816.F32 R88, R144, R120, R88 ;  /* 0x000000789058723c */ /* 0x000fe20000001858 */
[----:B------:R-:W-:-:S02]  /*3620*/  LOP3.LUT R119, R189, 0x41, RZ, 0xfc, !PT ;  /* 0x00000041bd777812 */ /* 0x000fc400078efcff */
[----:B------:R-:W-:Y:S02]  /*3630*/  FSEL R110, R110, -INF , !P4 ;  /* 0xff8000006e6e7808 */ /* 0x000fe40006000000 */
[----:B------:R-:W-:Y:S02]  /*3640*/  FSEL R187, R108, -INF , !P4 ;  /* 0xff8000006cbb7808 */ /* 0x000fe40006000000 */
[-C--:B------:R-:W-:Y:S02]  /*3650*/  ISETP.GE.AND P5, PT, R117, R0.reuse, PT ;  /* 0x000000007500720c */ /* 0x080fe40003fa6270 */
[----:B------:R-:W-:Y:S02]  /*3660*/  ISETP.GE.AND P4, PT, R119, R0, PT ;  /* 0x000000007700720c */ /* 0x000fe40003f86270 */
[----:B------:R-:W-:Y:S02]  /*3670*/  FSEL R122, R98, -INF , !P5 ;  /* 0xff800000627a7808 */ /* 0x000fe40006800000 */
[----:B------:R-:W-:-:S02]  /*3680*/  FSEL R171, R96, -INF , !P5 ;  /* 0xff80000060ab7808 */ /* 0x000fc40006800000 */
[----:B------:R-:W-:Y:S02]  /*3690*/  FSEL R170, R99, -INF , !P4 ;  /* 0xff80000063aa7808 */ /* 0x000fe40006000000 */
[----:B------:R-:W-:Y:S01]  /*36a0*/  FSEL R173, R97, -INF , !P4 ;  /* 0xff80000061ad7808 */ /* 0x000fe20006000000 */
[C---:B-1----:R-:W-:Y:S01]  /*36b0*/  HMMA.16816.F32 R80, R144.reuse, R112, R80 ;  /* 0x000000709050723c */ /* 0x042fe20000001850 */
[----:B------:R-:W1:Y:S01]  /*36c0*/  LDSM.16.M88.4 R96, [R148+0x3000] ;  /* 0x003000009460783b */ /* 0x000e620000000200 */
[----:B------:R-:W-:Y:S02]  /*36d0*/  FSEL R129, R109, -INF , !P3 ;  /* 0xff8000006d817808 */ /* 0x000fe40005800000 */
[C---:B------:R-:W-:Y:S02]  /*36e0*/  LOP3.LUT R125, R189.reuse, 0x38, RZ, 0xfc, !PT ;  /* 0x00000038bd7d7812 */ /* 0x040fe400078efcff */
[----:B------:R-:W-:Y:S02]  /*36f0*/  LOP3.LUT R109, R189, 0x49, RZ, 0xfc, !PT ;  /* 0x00000049bd6d7812 */ /* 0x000fe400078efcff */
        /* <DEDUP_REMOVED lines=11> */
[----:B------:R-:W-:Y:S01]  /*37b0*/  HMMA.16816.F32 R68, R144, R106, R68 ;  /* 0x0000006a9044723c */ /* 0x000fe20000001844 */
[----:B------:R-:W-:Y:S02]  /*37c0*/  FSEL R176, R90, -INF , !P1 ;  /* 0xff8000005ab07808 */ /* 0x000fe40004800000 */
[----:B------:R-:W-:Y:S02]  /*37d0*/  FSEL R163, R88, -INF , !P1 ;  /* 0xff80000058a37808 */ /* 0x000fe40004800000 */
[----:B------:R-:W-:Y:S02]  /*37e0*/  FSEL R178, R91, -INF , !P0 ;  /* 0xff8000005bb27808 */ /* 0x000fe40004000000 */
[----:B------:R-:W-:Y:S02]  /*37f0*/  FSEL R165, R89, -INF , !P0 ;  /* 0xff80000059a57808 */ /* 0x000fe40004000000 */
[----:B------:R-:W2:Y:S01]  /*3800*/  LDSM.16.M88.4 R88, [R148+0x3400] ;  /* 0x003400009458783b */ /* 0x000ea20000000200 */
[----:B------:R-:W-:-:S02]  /*3810*/  FSEL R175, R101, -INF , !P6 ;  /* 0xff80000065af7808 */ /* 0x000fc40007000000 */
[C---:B------:R-:W-:Y:S02]  /*3820*/  LOP3.LUT R117, R189.reuse, 0x48, RZ, 0xfc, !PT ;  /* 0x00000048bd757812 */ /* 0x040fe400078efcff */
[----:B------:R-:W-:Y:S02]  /*3830*/  LOP3.LUT R101, R189, 0x59, RZ, 0xfc, !PT ;  /* 0x00000059bd657812 */ /* 0x000fe400078efcff */
[-C--:B------:R-:W-:Y:S01]  /*3840*/  ISETP.GE.AND P3, PT, R117, R0.reuse, PT ;  /* 0x000000007500720c */ /* 0x080fe20003f66270 */
[----:B-1----:R-:W-:Y:S01]  /*3850*/  HMMA.16816.F32 R64, R144, R96, R64 ;  /* 0x000000609040723c */ /* 0x002fe20000001840 */
[----:B------:R-:W-:Y:S02]  /*3860*/  FSEL R168, R103, -INF , !P6 ;  /* 0xff80000067a87808 */ /* 0x000fe40007000000 */
[----:B------:R-:W-:Y:S02]  /*3870*/  ISETP.GE.AND P5, PT, R101, R0, PT ;  /* 0x000000006500720c */ /* 0x000fe40003fa6270 */
[----:B------:R-:W-:-:S02]  /*3880*/  FSEL R167, R93, -INF , !P2 ;  /* 0xff8000005da77808 */ /* 0x000fc40005000000 */
[C---:B------:R-:W-:Y:S01]  /*3890*/  LOP3.LUT R109, R189.reuse, 0x58, RZ, 0xfc, !PT ;  /* 0x00000058bd6d7812 */ /* 0x040fe200078efcff */
[----:B------:R-:W-:Y:S01]  /*38a0*/  HMMA.16816.F32 R60, R144, R98, R60 ;  /* 0x00000062903c723c */ /* 0x000fe2000000183c */
[C---:B------:R-:W-:Y:S02]  /*38b0*/  LOP3.LUT R101, R189.reuse, 0x60, RZ, 0xfc, !PT ;  /* 0x00000060bd657812 */ /* 0x040fe400078efcff */
[C---:B------:R-:W-:Y:S02]  /*38c0*/  LOP3.LUT R103, R189.reuse, 0x61, RZ, 0xfc, !PT ;  /* 0x00000061bd677812 */ /* 0x040fe400078efcff */
[----:B------:R-:W-:Y:S02]  /*38d0*/  LOP3.LUT R93, R189, 0x69, RZ, 0xfc, !PT ;  /* 0x00000069bd5d7812 */ /* 0x000fe400078efcff */
[----:B------:R-:W-:Y:S02]  /*38e0*/  FSEL R112, R94, -INF , !P3 ;  /* 0xff8000005e707808 */ /* 0x000fe40005800000 */
[----:B------:R-:W-:-:S02]  /*38f0*/  FSEL R169, R92, -INF , !P3 ;  /* 0xff8000005ca97808 */ /* 0x000fc40005800000 */
[-C--:B------:R-:W-:Y:S02]  /*3900*/  ISETP.GE.AND P6, PT, R109, R0.reuse, PT ;  /* 0x000000006d00720c */ /* 0x080fe40003fc6270 */
[-C--:B------:R-:W-:Y:S02]  /*3910*/  ISETP.GE.AND P4, PT, R101, R0.reuse, PT ;  /* 0x000000006500720c */ /* 0x080fe40003f86270 */
[-C--:B------:R-:W-:Y:S02]  /*3920*/  ISETP.GE.AND P3, PT, R103, R0.reuse, PT ;  /* 0x000000006700720c */ /* 0x080fe40003f66270 */
[----:B------:R-:W-:Y:S02]  /*3930*/  FSEL R172, R95, -INF , !P2 ;  /* 0xff8000005fac7808 */ /* 0x000fe40005000000 */
[----:B------:R-:W-:Y:S02]  /*3940*/  ISETP.GE.AND P1, PT, R93, R0, PT ;  /* 0x000000005d00720c */ /* 0x000fe40003f26270 */
[----:B------:R-:W-:-:S02]  /*3950*/  LOP3.LUT R93, R189, 0x70, RZ, 0xfc, !PT ;  /* 0x00000070bd5d7812 */ /* 0x000fc400078efcff */
[----:B------:R-:W-:Y:S01]  /*3960*/  LOP3.LUT R95, R189, 0x71, RZ, 0xfc, !PT ;  /* 0x00000071bd5f7812 */ /* 0x000fe200078efcff */
[C---:B--2---:R-:W-:Y:S01]  /*3970*/  HMMA.16816.F32 R56, R144.reuse, R88, R56 ;  /* 0x000000589038723c */ /* 0x044fe20000001838 */
[----:B------:R-:W-:Y:S02]  /*3980*/  FSEL R180, R86, -INF , !P6 ;  /* 0xff80000056b47808 */ /* 0x000fe40007000000 */
[----:B------:R-:W-:Y:S02]  /*3990*/  FSEL R161, R84, -INF , !P6 ;  /* 0xff80000054a17808 */ /* 0x000fe40007000000 */
[----:B------:R-:W-:Y:S02]  /*39a0*/  FSEL R184, R82, -INF , !P4 ;  /* 0xff80000052b87808 */ /* 0x000fe40006000000 */
[----:B------:R-:W-:Y:S01]  /*39b0*/  FSEL R155, R80, -INF , !P4 ;  /* 0xff800000509b7808 */ /* 0x000fe20006000000 */
[----:B------:R-:W-:Y:S01]  /*39c0*/  HMMA.16816.F32 R52, R144, R90, R52 ;  /* 0x0000005a9034723c */ /* 0x000fe20000001834 */
[----:B------:R-:W-:-:S02]  /*39d0*/  FSEL R186, R83, -INF , !P3 ;  /* 0xff80000053ba7808 */ /* 0x000fc40005800000 */
[----:B------:R-:W-:Y:S02]  /*39e0*/  FSEL R157, R81, -INF , !P3 ;  /* 0xff800000519d7808 */ /* 0x000fe40005800000 */
[-C--:B------:R-:W-:Y:S01]  /*39f0*/  ISETP.GE.AND P0, PT, R93, R0.reuse, PT ;  /* 0x000000005d00720c */ /* 0x080fe20003f06270 */
[----:B------:R-:W1:Y:S01]  /*3a00*/  LDSM.16.M88.4 R80, [R148+0x3800] ;  /* 0x003800009450783b */ /* 0x000e620000000200 */
[----:B------:R-:W-:Y:S02]  /*3a10*/  ISETP.GE.AND P6, PT, R95, R0, PT ;  /* 0x000000005f00720c */ /* 0x000fe40003fc6270 */
[----:B------:R-:W-:Y:S02]  /*3a20*/  FSEL R190, R74, -INF , !P0 ;  /* 0xff8000004abe7808 */ /* 0x000fe40004000000 */
[----:B------:R-:W-:Y:S02]  /*3a30*/  FSEL R139, R72, -INF , !P0 ;  /* 0xff800000488b7808 */ /* 0x000fe40004000000 */
[----:B------:R-:W-:-:S02]  /*3a40*/  FSEL R192, R75, -INF , !P6 ;  /* 0xff8000004bc07808 */ /* 0x000fc40007000000 */
[----:B------:R-:W-:Y:S02]  /*3a50*/  FSEL R141, R73, -INF , !P6 ;  /* 0xff800000498d7808 */ /* 0x000fe40007000000 */
[----:B------:R-:W2:Y:S01]  /*3a60*/  LDSM.16.M88.4 R72, [R148+0x3c00] ;  /* 0x003c00009448783b */ /* 0x000ea20000000200 */
[----:B------:R-:W-:Y:S02]  /*3a70*/  FSEL R159, R85, -INF , !P5 ;  /* 0xff800000559f7808 */ /* 0x000fe40006800000 */
[C---:B------:R-:W-:Y:S02]  /*3a80*/  LOP3.LUT R101, R189.reuse, 0x68, RZ, 0xfc, !PT ;  /* 0x00000068bd657812 */ /* 0x040fe400078efcff */
[----:B------:R-:W-:Y:S02]  /*3a90*/  LOP3.LUT R85, R189, 0x79, RZ, 0xfc, !PT ;  /* 0x00000079bd557812 */ /* 0x000fe400078efcff */
[----:B------:R-:W-:Y:S02]  /*3aa0*/  ISETP.GE.AND P2, PT, R101, R0, PT ;  /* 0x000000006500720c */ /* 0x000fe40003f46270 */
[----:B------:R-:W-:-:S02]  /*3ab0*/  FSEL R182, R87, -INF , !P5 ;  /* 0xff80000057b67808 */ /* 0x000fc40006800000 */
[-C--:B------:R-:W-:Y:S02]  /*3ac0*/  ISETP.GE.AND P4, PT, R85, R0.reuse, PT ;  /* 0x000000005500720c */ /* 0x080fe40003f86270 */
[C---:B------:R-:W-:Y:S02]  /*3ad0*/  LOP3.LUT R85, R189.reuse, 0x80, RZ, 0xfc, !PT ;  /* 0x00000080bd557812 */ /* 0x040fe400078efcff */
[----:B------:R-:W-:Y:S02]  /*3ae0*/  LOP3.LUT R87, R189, 0x81, RZ, 0xfc, !PT ;  /* 0x00000081bd577812 */ /* 0x000fe400078efcff */
[----:B------:R-:W-:Y:S02]  /*3af0*/  FSEL R78, R78, -INF , !P2 ;  /* 0xff8000004e4e7808 */ /* 0x000fe40005000000 */
[----:B------:R-:W-:Y:S02]  /*3b00*/  FSEL R153, R76, -INF , !P2 ;  /* 0xff8000004c997808 */ /* 0x000fe40005000000 */
[----:B------:R-:W-:-:S02]  /*3b10*/  ISETP.GE.AND P3, PT, R85, R0, PT ;  /* 0x000000005500720c */ /* 0x000fc40003f66270 */
[----:B------:R-:W-:Y:S02]  /*3b20*/  ISETP.GE.AND P2, PT, R87, R0, PT ;  /* 0x000000005700720c */ /* 0x000fe40003f46270 */
[----:B------:R-:W-:Y:S02]  /*3b30*/  FSEL R194, R66, -INF , !P3 ;  /* 0xff80000042c27808 */ /* 0x000fe40005800000 */
[----:B------:R-:W-:Y:S02]  /*3b40*/  FSEL R127, R64, -INF , !P3 ;  /* 0xff800000407f7808 */ /* 0x000fe40005800000 */
[----:B------:R-:W-:Y:S01]  /*3b50*/  FSEL R196, R67, -INF , !P2 ;  /* 0xff80000043c47808 */ /* 0x000fe20005000000 */
[----:B-1----:R-:W-:Y:S01]  /*3b60*/  HMMA.16816.F32 R44, R144, R82, R44 ;  /* 0x00000052902c723c */ /* 0x002fe2000000182c */
[----:B------:R-:W-:Y:S02]  /*3b70*/  FSEL R131, R65, -INF , !P2 ;  /* 0xff80000041837808 */ /* 0x000fe40005000000 */
[----:B------:R-:W1:Y:S01]  /*3b80*/  LDSM.16.M88.4 R64, [R148+0x4000] ;  /* 0x004000009440783b */ /* 0x000e620000000200 */
[----:B------:R-:W-:-:S02]  /*3b90*/  FSEL R143, R77, -INF , !P1 ;  /* 0xff8000004d8f7808 */ /* 0x000fc40004800000 */
[C---:B------:R-:W-:Y:S02]  /*3ba0*/  LOP3.LUT R93, R189.reuse, 0x78, RZ, 0xfc, !PT ;  /* 0x00000078bd5d7812 */ /* 0x040fe400078efcff */
[----:B------:R-:W-:Y:S01]  /*3bb0*/  LOP3.LUT R77, R189, 0x89, RZ, 0xfc, !PT ;  /* 0x00000089bd4d7812 */ /* 0x000fe200078efcff */
[C---:B------:R-:W-:Y:S01]  /*3bc0*/  HMMA.16816.F32 R48, R144.reuse, R80, R48 ;  /* 0x000000509030723c */ /* 0x040fe20000001830 */
[-C--:B------:R-:W-:Y:S02]  /*3bd0*/  ISETP.GE.AND P5, PT, R93, R0.reuse, PT ;  /* 0x000000005d00720c */ /* 0x080fe40003fa6270 */
[----:B------:R-:W-:Y:S02]  /*3be0*/  FSEL R76, R79, -INF , !P1 ;  /* 0xff8000004f4c7808 */ /* 0x000fe40004800000 */
[----:B------:R-:W-:Y:S02]  /*3bf0*/  ISETP.GE.AND P0, PT, R77, R0, PT ;  /* 0x000000004d00720c */ /* 0x000fe40003f06270 */
[C---:B------:R-:W-:Y:S01]  /*3c00*/  LOP3.LUT R77, R189.reuse, 0x90, RZ, 0xfc, !PT ;  /* 0x00000090bd4d7812 */ /* 0x040fe200078efcff */
[----:B--2---:R-:W-:Y:S01]  /*3c10*/  HMMA.16816.F32 R40, R144, R72, R40 ;  /* 0x000000489028723c */ /* 0x004fe20000001828 */
[----:B------:R-:W-:-:S02]  /*3c20*/  LOP3.LUT R79, R189, 0x91, RZ, 0xfc, !PT ;  /* 0x00000091bd4f7812 */ /* 0x000fc400078efcff */
[----:B------:R-:W-:Y:S02]  /*3c30*/  FSEL R70, R70, -INF , !P5 ;  /* 0xff80000046467808 */ /* 0x000fe40006800000 */
[----:B------:R-:W-:Y:S02]  /*3c40*/  FSEL R137, R68, -INF , !P5 ;  /* 0xff80000044897808 */ /* 0x000fe40006800000 */
[-C--:B------:R-:W-:Y:S01]  /*3c50*/  ISETP.GE.AND P6, PT, R77, R0.reuse, PT ;  /* 0x000000004d00720c */ /* 0x080fe20003fc6270 */
[----:B------:R-:W-:Y:S01]  /*3c60*/  HMMA.16816.F32 R72, R144, R74, R36 ;  /* 0x0000004a9048723c */ /* 0x000fe20000001824 */
[----:B------:R-:W-:Y:S01]  /*3c70*/  ISETP.GE.AND P5, PT, R79, R0, PT ;  /* 0x000000004f00720c */ /* 0x000fe20003fa6270 */
[----:B------:R-:W2:Y:S01]  /*3c80*/  LDSM.16.M88.4 R36, [R148+0x4800] ;  /* 0x004800009424783b */ /* 0x000ea20000000200 */
[----:B------:R-:W-:Y:S02]  /*3c90*/  FSEL R82, R58, -INF , !P6 ;  /* 0xff8000003a527808 */ /* 0x000fe40007000000 */
[----:B------:R-:W-:-:S02]  /*3ca0*/  FSEL R119, R56, -INF , !P6 ;  /* 0xff80000038777808 */ /* 0x000fc40007000000 */
[----:B------:R-:W-:Y:S02]  /*3cb0*/  FSEL R200, R59, -INF , !P5 ;  /* 0xff8000003bc87808 */ /* 0x000fe40006800000 */
[----:B------:R-:W-:Y:S02]  /*3cc0*/  FSEL R121, R57, -INF , !P5 ;  /* 0xff80000039797808 */ /* 0x000fe40006800000 */
[----:B------:R-:W3:Y:S01]  /*3cd0*/  LDSM.16.M88.4 R56, [R148+0x4400] ;  /* 0x004400009438783b */ /* 0x000ee20000000200 */
[----:B------:R-:W-:Y:S02]  /*3ce0*/  FSEL R135, R69, -INF , !P4 ;  /* 0xff80000045877808 */ /* 0x000fe40006000000 */
[C---:B------:R-:W-:Y:S02]  /*3cf0*/  LOP3.LUT R69, R189.reuse, 0x99, RZ, 0xfc, !PT ;  /* 0x00000099bd457812 */ /* 0x040fe400078efcff */
[----:B------:R-:W-:Y:S01]  /*3d00*/  LOP3.LUT R85, R189, 0x88, RZ, 0xfc, !PT ;  /* 0x00000088bd557812 */ /* 0x000fe200078efcff */
[----:B-1----:R-:W-:Y:S01]  /*3d10*/  HMMA.16816.F32 R32, R144, R64, R32 ;  /* 0x000000409020723c */ /* 0x002fe20000001820 */
[----:B------:R-:W-:-:S02]  /*3d20*/  ISETP.GE.AND P3, PT, R69, R0, PT ;  /* 0x000000004500720c */ /* 0x000fc40003f66270 */
[----:B------:R-:W-:Y:S02]  /*3d30*/  LOP3.LUT R69, R189, 0xa0, RZ, 0xfc, !PT ;  /* 0x000000a0bd457812 */ /* 0x000fe400078efcff */
[----:B------:R-:W-:Y:S02]  /*3d40*/  ISETP.GE.AND P1, PT, R85, R0, PT ;  /* 0x000000005500720c */ /* 0x000fe40003f26270 */
[----:B------:R-:W-:Y:S01]  /*3d50*/  FSEL R68, R71, -INF , !P4 ;  /* 0xff80000047447808 */ /* 0x000fe20006000000 */
[----:B------:R-:W-:Y:S01]  /*3d60*/  HMMA.16816.F32 R64, R144, R66, R28 ;  /* 0x000000429040723c */ /* 0x000fe2000000181c */
[----:B------:R-:W1:Y:S01]  /*3d70*/  LDSM.16.M88.4 R28, [R148+0x4c00] ;  /* 0x004c0000941c783b */ /* 0x000e620000000200 */
[----:B------:R-:W-:Y:S01]  /*3d80*/  LOP3.LUT R71, R189, 0xa1, RZ, 0xfc, !PT ;  /* 0x000000a1bd477812 */ /* 0x000fe200078efcff */
[----:B------:R-:W-:-:S04]  /*3d90*/  DEPBAR.LE SB0, 0x0 ;  /* 0x000080000000791a */ /* 0x000fc80000000000 */
[----:B------:R-:W-:Y:S02]  /*3da0*/  ISETP.GE.AND P2, PT, R69, R0, PT ;  /* 0x000000004500720c */ /* 0x000fe40003f46270 */
[----:B------:R-:W-:Y:S02]  /*3db0*/  FSEL R123, R61, -INF , !P0 ;  /* 0xff8000003d7b7808 */ /* 0x000fe40004000000 */
[----:B------:R-:W-:Y:S02]  /*3dc0*/  FSEL R115, R53, -INF , !P3 ;  /* 0xff80000035737808 */ /* 0x000fe40005800000 */
[----:B------:R-:W-:Y:S02]  /*3dd0*/  FSEL R62, R62, -INF , !P1 ;  /* 0xff8000003e3e7808 */ /* 0x000fe40004800000 */
[----:B------:R-:W-:Y:S01]  /*3de0*/  FSEL R125, R60, -INF , !P1 ;  /* 0xff8000003c7d7808 */ /* 0x000fe20004800000 */
[----:B--2---:R-:W-:Y:S01]  /*3df0*/  HMMA.16816.F32 R12, R144, R38, R12 ;  /* 0x00000026900c723c */ /* 0x004fe2000000180c */
[----:B------:R-:W-:-:S02]  /*3e00*/  LOP3.LUT R61, R189, 0xa9, RZ, 0xfc, !PT ;  /* 0x000000a9bd3d7812 */ /* 0x000fc400078efcff */
[C---:B------:R-:W-:Y:S02]  /*3e10*/  LOP3.LUT R53, R189.reuse, 0xb9, RZ, 0xfc, !PT ;  /* 0x000000b9bd357812 */ /* 0x040fe400078efcff */
[----:B------:R-:W-:Y:S02]  /*3e20*/  LOP3.LUT R69, R189, 0xa8, RZ, 0xfc, !PT ;  /* 0x000000a8bd457812 */ /* 0x000fe400078efcff */
[----:B------:R-:W-:Y:S01]  /*3e30*/  ISETP.GE.AND P1, PT, R71, R0, PT ;  /* 0x000000004700720c */ /* 0x000fe20003f26270 */
[----:B------:R-:W-:Y:S01]  /*3e40*/  HMMA.16816.F32 R16, R144, R36, R16 ;  /* 0x000000249010723c */ /* 0x000fe20000001810 */
[----:B------:R-:W-:Y:S02]  /*3e50*/  FSEL R202, R50, -INF , !P2 ;  /* 0xff80000032ca7808 */ /* 0x000fe40005000000 */
[----:B------:R-:W-:Y:S02]  /*3e60*/  FSEL R111, R48, -INF , !P2 ;  /* 0xff800000306f7808 */ /* 0x000fe40005000000 */
[----:B------:R-:W-:-:S02]  /*3e70*/  FSEL R60, R63, -INF , !P0 ;  /* 0xff8000003f3c7808 */ /* 0x000fc40004000000 */
[-C--:B------:R-:W-:Y:S01]  /*3e80*/  ISETP.GE.AND P6, PT, R61, R0.reuse, PT ;  /* 0x000000003d00720c */ /* 0x080fe20003fc6270 */
[C---:B---3--:R-:W-:Y:S01]  /*3e90*/  HMMA.16816.F32 R24, R144.reuse, R56, R24 ;  /* 0x000000389018723c */ /* 0x048fe20000001818 */
[-C--:B------:R-:W-:Y:S02]  /*3ea0*/  ISETP.GE.AND P2, PT, R53, R0.reuse, PT ;  /* 0x000000003500720c */ /* 0x080fe40003f46270 */
[----:B------:R-:W-:Y:S02]  /*3eb0*/  LOP3.LUT R77, R189, 0x98, RZ, 0xfc, !PT ;  /* 0x00000098bd4d7812 */ /* 0x000fe400078efcff */
[----:B------:R-:W-:Y:S02]  /*3ec0*/  ISETP.GE.AND P0, PT, R69, R0, PT ;  /* 0x000000004500720c */ /* 0x000fe40003f06270 */
[C---:B------:R-:W-:Y:S01]  /*3ed0*/  LOP3.LUT R61, R189.reuse, 0xb0, RZ, 0xfc, !PT ;  /* 0x000000b0bd3d7812 */ /* 0x040fe200078efcff */
[----:B------:R-:W-:Y:S01]  /*3ee0*/  HMMA.16816.F32 R20, R144, R58, R20 ;  /* 0x0000003a9014723c */ /* 0x000fe20000001814 */
[----:B------:R-:W-:-:S02]  /*3ef0*/  LOP3.LUT R53, R189, 0xc0, RZ, 0xfc, !PT ;  /* 0x000000c0bd357812 */ /* 0x000fc400078efcff */
[----:B------:R-:W-:Y:S02]  /*3f00*/  FSEL R204, R51, -INF , !P1 ;  /* 0xff80000033cc7808 */ /* 0x000fe40004800000 */
[----:B------:R-:W-:Y:S02]  /*3f10*/  LOP3.LUT R51, R189, 0xc1, RZ, 0xfc, !PT ;  /* 0x000000c1bd337812 */ /* 0x000fe400078efcff */
[----:B------:R-:W-:Y:S01]  /*3f20*/  FSEL R113, R49, -INF , !P1 ;  /* 0xff80000031717808 */ /* 0x000fe20004800000 */
[----:B-1----:R-:W-:Y:S01]  /*3f30*/  HMMA.16816.F32 R8, R144, R28, R8 ;  /* 0x0000001c9008723c */ /* 0x002fe20000001808 */
[-C--:B------:R-:W-:Y:S02]  /*3f40*/  ISETP.GE.AND P4, PT, R77, R0.reuse, PT ;  /* 0x000000004d00720c */ /* 0x080fe40003f86270 */
[-C--:B------:R-:W-:Y:S02]  /*3f50*/  ISETP.GE.AND P5, PT, R61, R0.reuse, PT ;  /* 0x000000003d00720c */ /* 0x080fe40003fa6270 */
[----:B------:R-:W-:-:S02]  /*3f60*/  ISETP.GE.AND P1, PT, R53, R0, PT ;  /* 0x000000003500720c */ /* 0x000fc40003f26270 */
[----:B------:R-:W-:Y:S01]  /*3f70*/  FSEL R206, R46, -INF , !P0 ;  /* 0xff8000002ece7808 */ /* 0x000fe20004000000 */
[----:B------:R-:W-:Y:S01]  /*3f80*/  HMMA.16816.F32 R4, R144, R30, R4 ;  /* 0x0000001e9004723c */ /* 0x000fe20000001804 */
[----:B------:R-:W-:Y:S02]  /*3f90*/  FSEL R109, R44, -INF , !P0 ;  /* 0xff8000002c6d7808 */ /* 0x000fe40004000000 */
[----:B------:R-:W-:Y:S02]  /*3fa0*/  FSEL R107, R45, -INF , !P6 ;  /* 0xff8000002d6b7808 */ /* 0x000fe40007000000 */
[C---:B------:R-:W-:Y:S02]  /*3fb0*/  LOP3.LUT R63, R189.reuse, 0xb1, RZ, 0xfc, !PT ;  /* 0x000000b1bd3f7812 */ /* 0x040fe400078efcff */
[----:B------:R-:W-:Y:S02]  /*3fc0*/  LOP3.LUT R49, R189, 0xc8, RZ, 0xfc, !PT ;  /* 0x000000c8bd317812 */ /* 0x000fe400078efcff */
[----:B------:R-:W-:-:S02]  /*3fd0*/  ISETP.GE.AND P0, PT, R51, R0, PT ;  /* 0x000000003300720c */ /* 0x000fc40003f06270 */
[----:B------:R-:W-:Y:S02]  /*3fe0*/  LOP3.LUT R45, R189, 0xc9, RZ, 0xfc, !PT ;  /* 0x000000c9bd2d7812 */ /* 0x000fe400078efcff */
[----:B------:R-:W-:Y:S02]  /*3ff0*/  FSEL R54, R54, -INF , !P4 ;  /* 0xff80000036367808 */ /* 0x000fe40006000000 */
[----:B------:R-:W-:Y:S02]  /*4000*/  FSEL R117, R52, -INF , !P4 ;  /* 0xff80000034757808 */ /* 0x000fe40006000000 */
[----:B------:R-:W-:Y:S02]  /*4010*/  FSEL R208, R47, -INF , !P6 ;  /* 0xff8000002fd07808 */ /* 0x000fe40007000000 */
[----:B------:R-:W-:Y:S02]  /*4020*/  FSEL R210, R42, -INF , !P5 ;  /* 0xff8000002ad27808 */ /* 0x000fe40006800000 */
[----:B------:R-:W-:-:S02]  /*4030*/  FSEL R105, R40, -INF , !P5 ;  /* 0xff80000028697808 */ /* 0x000fc40006800000 */
[----:B------:R-:W-:Y:S02]  /*4040*/  FSEL R246, R34, -INF , !P1 ;  /* 0xff80000022f67808 */ /* 0x000fe40004800000 */
[-C--:B------:R-:W-:Y:S02]  /*4050*/  ISETP.GE.AND P4, PT, R63, R0.reuse, PT ;  /* 0x000000003f00720c */ /* 0x080fe40003f86270 */
[-C--:B------:R-:W-:Y:S02]  /*4060*/  ISETP.GE.AND P6, PT, R49, R0.reuse, PT ;  /* 0x000000003100720c */ /* 0x080fe40003fc6270 */
[----:B------:R-:W-:Y:S02]  /*4070*/  ISETP.GE.AND P5, PT, R45, R0, PT ;  /* 0x000000002d00720c */ /* 0x000fe40003fa6270 */
[----:B------:R-:W-:Y:S02]  /*4080*/  FSEL R34, R35, -INF , !P0 ;  /* 0xff80000023227808 */ /* 0x000fe40004000000 */
[----:B------:R-:W-:-:S02]  /*4090*/  LOP3.LUT R45, R189, 0xd0, RZ, 0xfc, !PT ;  /* 0x000000d0bd2d7812 */ /* 0x000fc400078efcff */
[----:B------:R-:W-:Y:S02]  /*40a0*/  LOP3.LUT R35, R189, 0xe1, RZ, 0xfc, !PT ;  /* 0x000000e1bd237812 */ /* 0x000fe400078efcff */
[----:B------:R-:W-:Y:S02]  /*40b0*/  FSEL R91, R32, -INF , !P1 ;  /* 0xff800000205b7808 */ /* 0x000fe40004800000 */
[----:B------:R-:W-:Y:S02]  /*40c0*/  FSEL R216, R43, -INF , !P4 ;  /* 0xff8000002bd87808 */ /* 0x000fe40006000000 */
[----:B------:R-:W-:Y:S02]  /*40d0*/  FSEL R103, R41, -INF , !P4 ;  /* 0xff80000029677808 */ /* 0x000fe40006000000 */
[----:B------:R-:W-:Y:S02]  /*40e0*/  FSEL R32, R66, -INF , !P6 ;  /* 0xff80000042207808 */ /* 0x000fe40007000000 */
[----:B------:R-:W-:-:S02]  /*40f0*/  FSEL R87, R64, -INF , !P6 ;  /* 0xff80000040577808 */ /* 0x000fc40007000000 */
[-C--:B------:R-:W-:Y:S02]  /*4100*/  ISETP.GE.AND P4, PT, R45, R0.reuse, PT ;  /* 0x000000002d00720c */ /* 0x080fe40003f86270 */
[----:B------:R-:W-:Y:S02]  /*4110*/  ISETP.GE.AND P6, PT, R35, R0, PT ;  /* 0x000000002300720c */ /* 0x000fe40003fc6270 */
[C---:B------:R-:W-:Y:S02]  /*4120*/  LOP3.LUT R35, R189.reuse, 0xe9, RZ, 0xfc, !PT ;  /* 0x000000e9bd237812 */ /* 0x040fe400078efcff */
[----:B------:R-:W-:Y:S02]  /*4130*/  LOP3.LUT R61, R189, 0xb8, RZ, 0xfc, !PT ;  /* 0x000000b8bd3d7812 */ /* 0x000fe400078efcff */
[----:B------:R-:W-:Y:S02]  /*4140*/  FSEL R188, R26, -INF , !P4 ;  /* 0xff8000001abc7808 */ /* 0x000fe40006000000 */
[----:B------:R-:W-:-:S02]  /*4150*/  FSEL R39, R24, -INF , !P4 ;  /* 0xff80000018277808 */ /* 0x000fc40006000000 */
[----:B------:R-:W-:Y:S02]  /*4160*/  FSEL R52, R55, -INF , !P3 ;  /* 0xff80000037347808 */ /* 0x000fe40005800000 */
[-C--:B------:R-:W-:Y:S02]  /*4170*/  ISETP.GE.AND P4, PT, R35, R0.reuse, PT ;  /* 0x000000002300720c */ /* 0x080fe40003f86270 */
[----:B------:R-:W-:Y:S02]  /*4180*/  ISETP.GE.AND P3, PT, R61, R0, PT ;  /* 0x000000003d00720c */ /* 0x000fe40003f66270 */
[C---:B------:R-:W-:Y:S02]  /*4190*/  LOP3.LUT R43, R189.reuse, 0xd1, RZ, 0xfc, !PT ;  /* 0x000000d1bd2b7812 */ /* 0x040fe400078efcff */
[----:B------:R-:W-:Y:S02]  /*41a0*/  LOP3.LUT R41, R189, 0xd8, RZ, 0xfc, !PT ;  /* 0x000000d8bd297812 */ /* 0x000fe400078efcff */
[----:B------:R-:W-:-:S02]  /*41b0*/  FSEL R102, R15, -INF , !P4 ;  /* 0xff8000000f667808 */ /* 0x000fc40006000000 */
[----:B------:R-:W-:Y:S02]  /*41c0*/  FSEL R48, R13, -INF , !P4 ;  /* 0xff8000000d307808 */ /* 0x000fe40006000000 */
[----:B------:R-:W-:Y:S02]  /*41d0*/  FSEL R232, R74, -INF , !P3 ;  /* 0xff8000004ae87808 */ /* 0x000fe40005800000 */
[----:B------:R-:W-:Y:S02]  /*41e0*/  FSEL R99, R72, -INF , !P3 ;  /* 0xff80000048637808 */ /* 0x000fe40005800000 */
[----:B------:R-:W-:Y:S02]  /*41f0*/  FSEL R56, R75, -INF , !P2 ;  /* 0xff8000004b387808 */ /* 0x000fe40005000000 */
[----:B------:R-:W-:Y:S02]  /*4200*/  FSEL R95, R73, -INF , !P2 ;  /* 0xff800000495f7808 */ /* 0x000fe40005000000 */
[----:B------:R-:W-:-:S02]  /*4210*/  FSEL R89, R33, -INF , !P0 ;  /* 0xff80000021597808 */ /* 0x000fc40004000000 */
[----:B------:R-:W-:Y:S01]  /*4220*/  ISETP.NE.AND P4, PT, R149, 0x1, PT ;  /* 0x000000019500780c */ /* 0x000fe20003f85270 */
[----:B------:R-:W-:Y:S01]  /*4230*/  BAR.SYNC.DEFER_BLOCKING 0x0 ;  /* 0x0000000000007b1d */ /* 0x000fe20000010000 */
[-C--:B------:R-:W-:Y:S02]  /*4240*/  ISETP.GE.AND P3, PT, R43, R0.reuse, PT ;  /* 0x000000002b00720c */ /* 0x080fe40003f66270 */
[----:B------:R-:W-:Y:S02]  /*4250*/  ISETP.GE.AND P2, PT, R41, R0, PT ;  /* 0x000000002900720c */ /* 0x000fe40003f46270 */
[C---:B------:R-:W-:Y:S02]  /*4260*/  LOP3.LUT R33, R189.reuse, 0xe8, RZ, 0xfc, !PT ;  /* 0x000000e8bd217812 */ /* 0x040fe400078efcff */
[C---:B------:R-:W-:Y:S02]  /*4270*/  LOP3.LUT R43, R189.reuse, 0xd9, RZ, 0xfc, !PT ;  /* 0x000000d9bd2b7812 */ /* 0x040fe400078efcff */
[----:B------:R-:W-:-:S02]  /*4280*/  LOP3.LUT R41, R189, 0xe0, RZ, 0xfc, !PT ;  /* 0x000000e0bd297812 */ /* 0x000fc400078efcff */
[----:B------:R-:W-:Y:S02]  /*4290*/  FSEL R198, R67, -INF , !P5 ;  /* 0xff80000043c67808 */ /* 0x000fe40006800000 */
[----:B------:R-:W-:Y:S02]  /*42a0*/  FSEL R36, R65, -INF , !P5 ;  /* 0xff80000041247808 */ /* 0x000fe40006800000 */
[-C--:B------:R-:W-:Y:S02]  /*42b0*/  ISETP.GE.AND P5, PT, R33, R0.reuse, PT ;  /* 0x000000002100720c */ /* 0x080fe40003fa6270 */
[----:B------:R-:W-:Y:S02]  /*42c0*/  FSEL R174, R27, -INF , !P3 ;  /* 0xff8000001bae7808 */ /* 0x000fe40005800000 */
[----:B------:R-:W-:Y:S02]  /*42d0*/  FSEL R37, R25, -INF , !P3 ;  /* 0xff80000019257808 */ /* 0x000fe40005800000 */
[----:B------:R-:W-:-:S02]  /*42e0*/  ISETP.GE.AND P1, PT, R43, R0, PT ;  /* 0x000000002b00720c */ /* 0x000fc40003f26270 */
[----:B------:R-:W-:Y:S02]  /*42f0*/  ISETP.GE.AND P0, PT, R41, R0, PT ;  /* 0x000000002900720c */ /* 0x000fe40003f06270 */
[C---:B------:R-:W-:Y:S02]  /*4300*/  LOP3.LUT R33, R189.reuse, 0xf0, RZ, 0xfc, !PT ;  /* 0x000000f0bd217812 */ /* 0x040fe400078efcff */
[C---:B------:R-:W-:Y:S02]  /*4310*/  LOP3.LUT R27, R189.reuse, 0xf1, RZ, 0xfc, !PT ;  /* 0x000000f1bd1b7812 */ /* 0x040fe400078efcff */
        /* <DEDUP_REMOVED lines=8> */
[----:B------:R-:W-:-:S02]  /*43a0*/  ISETP.GE.AND P3, PT, R33, R0, PT ;  /* 0x000000002100720c */ /* 0x000fc40003f66270 */
[-C--:B------:R-:W-:Y:S02]  /*43b0*/  ISETP.GE.AND P2, PT, R27, R0.reuse, PT ;  /* 0x000000001b00720c */ /* 0x080fe40003f46270 */
        /* <DEDUP_REMOVED lines=14> */
[----:B------:R-:W-:Y:S06]  /*44a0*/  @!P4 BRA `(.L_x_707) ;  /* 0x000000080038c947 */ /* 0x000fec0003800000 */
        /* <DEDUP_REMOVED lines=13> */
.L_x_709:
        /* <DEDUP_REMOVED lines=60> */
.L_x_710:
[----:B------:R-:W-:Y:S05]  /*4940*/  BSYNC.RECONVERGENT B0 ;  /* 0x0000000000007941 */ /* 0x000fea0003800200 */
.L_x_708:
[CC--:B------:R-:W-:Y:S01]  /*4950*/  ISETP.GE.AND P0, PT, R238.reuse, R235.reuse, PT ;  /* 0x000000ebee00720c */ /* 0x0c0fe20003f06270 */
[----:B------:R-:W-:Y:S01]  /*4960*/  BSSY.RECONVERGENT B0, `(.L_x_711) ;  /* 0x0000041000007945 */ /* 0x000fe20003800200 */
[----:B------:R-:W-:Y:S02]  /*4970*/  ISETP.GE.AND P1, PT, R238, R235, PT ;  /* 0x000000ebee00720c */ /* 0x000fe40003f26270 */
[----:B------:R-:W-:-:S04]  /*4980*/  LEA R12, P2, R218, R224, 0x6 ;  /* 0x000000e0da0c7211 */ /* 0x000fc800078430ff */
[----:B------:R-:W-:-:S05]  /*4990*/  LEA.HI.X R13, R218, R223, R219, 0x6, P2 ;  /* 0x000000dfda0d7211 */ /* 0x000fca00010f34db */
[----:B------:R-:W-:Y:S01]  /*49a0*/  @!P0 IMAD.MOV.U32 R8, RZ, RZ, R12 ;  /* 0x000000ffff088224 */ /* 0x000fe200078e000c */
[CC--:B------:R-:W-:Y:S01]  /*49b0*/  @!P0 LEA R10, P3, R218.reuse, R12.reuse, 0x6 ;  /* 0x0000000cda0a8211 */ /* 0x0c0fe200078630ff */
[----:B------:R-:W-:Y:S01]  /*49c0*/  @!P0 IMAD.MOV.U32 R9, RZ, RZ, R13 ;  /* 0x000000ffff098224 */ /* 0x000fe200078e000d */
[-C--:B------:R-:W-:Y:S01]  /*49d0*/  @!P0 MOV R6, R12.reuse ;  /* 0x0000000c00068202 */ /* 0x080fe20000000f00 */
[----:B------:R-:W-:Y:S01]  /*49e0*/  @!P1 IMAD.MOV.U32 R225, RZ, RZ, R223 ;  /* 0x000000ffffe19224 */ /* 0x000fe200078e00df */
[C---:B------:R-:W-:Y:S01]  /*49f0*/  @!P0 LEA R14, P2, R218.reuse, R12, 0x7 ;  /* 0x0000000cda0e8211 */ /* 0x040fe200078438ff */
[----:B------:R-:W-:Y:S01]  /*4a00*/  @!P0 IMAD R4, R219, 0xc0, RZ ;  /* 0x000000c0db048824 */ /* 0x000fe200078e02ff */
[CC--:B------:R-:W-:Y:S01]  /*4a10*/  @!P0 LEA.HI.X R11, R218.reuse, R13.reuse, R219, 0x6, P3 ;  /* 0x0000000dda0b8211 */ /* 0x0c0fe200018f34db */
[C---:B------:R-:W-:Y:S01]  /*4a20*/  @!P0 IMAD.WIDE.U32 R8, R218.reuse, 0xc0, R8 ;  /* 0x000000c0da088825 */ /* 0x040fe200078e0008 */
[----:B------:R-:W-:Y:S01]  /*4a30*/  @!PT LDS RZ, [RZ] ;  /* 0x00000000fffff984 */ /* 0x000fe20000000800 */
[----:B------:R-:W-:Y:S01]  /*4a40*/  @!PT LDS RZ, [RZ] ;  /* 0x00000000fffff984 */ /* 0x000fe20000000800 */
[----:B------:R-:W-:Y:S01]  /*4a50*/  @!PT LDS RZ, [RZ] ;  /* 0x00000000fffff984 */ /* 0x000fe20000000800 */
[----:B------:R1:W-:Y:S01]  /*4a60*/  @!P1 LDGSTS.E.BYPASS.LTC128B.128 [R237+0x1000], desc[UR4][R224.64] ;  /* 0x01000000e0ed9fae */ /* 0x0003e2000b981a04 */
[----:B------:R-:W-:-:S02]  /*4a70*/  @!P0 LEA.HI.X R15, R218, R13, R219, 0x7, P2 ;  /* 0x0000000dda0f8211 */ /* 0x000fc400010f3cdb */
[----:B------:R-:W-:Y:S01]  /*4a80*/  @!P0 IMAD.MOV.U32 R7, RZ, RZ, R13 ;  /* 0x000000ffff078224 */ /* 0x000fe200078e000d */
[----:B------:R1:W-:Y:S01]  /*4a90*/  @P1 STS.128 [R237+0x1000], RZ ;  /* 0x001000ffed001388 */ /* 0x0003e20000000c00 */
[----:B------:R-:W-:Y:S01]  /*4aa0*/  @!P0 IMAD.IADD R9, R4, 0x1, R9 ;  /* 0x0000000104098824 */ /* 0x000fe200078e0209 */
[C---:B------:R-:W-:Y:S01]  /*4ab0*/  @!P0 LEA R4, P1, R218.reuse, R12, 0x8 ;  /* 0x0000000cda048211 */ /* 0x040fe200078240ff */
[----:B------:R-:W-:Y:S01]  /*4ac0*/  @!P0 IMAD R0, R219, 0x140, RZ ;  /* 0x00000140db008824 */ /* 0x000fe200078e02ff */
[----:B------:R1:W-:Y:S01]  /*4ad0*/  @P0 STS.128 [R237+0x1800], RZ ;  /* 0x001800ffed000388 */ /* 0x0003e20000000c00 */
[C---:B------:R-:W-:Y:S01]  /*4ae0*/  @!P0 IMAD.WIDE.U32 R6, R218.reuse, 0x140, R6 ;  /* 0x00000140da068825 */ /* 0x040fe200078e0006 */
[----:B------:R-:W-:Y:S02]  /*4af0*/  @!P0 LEA.HI.X R5, R218, R13, R219, 0x8, P1 ;  /* 0x0000000dda058211 */ /* 0x000fe400008f44db */
[----:B------:R-:W-:Y:S01]  /*4b00*/  @!PT LDS RZ, [RZ] ;  /* 0x00000000fffff984 */ /* 0x000fe20000000800 */
[----:B------:R-:W-:Y:S01]  /*4b10*/  @!PT LDS RZ, [RZ] ;  /* 0x00000000fffff984 */ /* 0x000fe20000000800 */
[----:B------:R-:W-:Y:S01]  /*4b20*/  @!PT LDS RZ, [RZ] ;  /* 0x00000000fffff984 */ /* 0x000fe20000000800 */
[----:B------:R1:W-:Y:S02]  /*4b30*/  @!P0 LDGSTS.E.BYPASS.LTC128B.128 [R237+0x1800], desc[UR4][R12.64] ;  /* 0x018000000ced8fae */ /* 0x0003e4000b981a04 */
[----:B------:R-:W-:-:S02]  /*4b40*/  @!P0 IADD3 R7, PT, PT, R0, R7, RZ ;  /* 0x0000000700078210 */ /* 0x000fc40007ffe0ff */
[----:B------:R1:W-:Y:S04]  /*4b50*/  @P0 STS.128 [R237+0x2000], RZ ;  /* 0x002000ffed000388 */ /* 0x0003e80000000c00 */
[----:B------:R-:W-:Y:S01]  /*4b60*/  @!PT LDS RZ, [RZ] ;  /* 0x00000000fffff984 */ /* 0x000fe20000000800 */
[----:B------:R-:W-:Y:S01]  /*4b70*/  @!PT LDS RZ, [RZ] ;  /* 0x00000000fffff984 */ /* 0x000fe20000000800 */
[----:B------:R-:W-:Y:S01]  /*4b80*/  @!PT LDS RZ, [RZ] ;  /* 0x00000000fffff984 */ /* 0x000fe20000000800 */
[----:B------:R1:W-:Y:S04]  /*4b90*/  @!P0 LDGSTS.E.BYPASS.LTC128B.128 [R237+0x2000], desc[UR4][R10.64] ;  /* 0x020000000aed8fae */ /* 0x0003e8000b981a04 */
        /* <DEDUP_REMOVED lines=20> */
[----:B------:R1:W-:Y:S01]  /*4ce0*/  @P0 STS.128 [R237+0x4800], RZ ;  /* 0x004800ffed000388 */ /* 0x0003e20000000c00 */
[----:B------:R-:W-:Y:S05]  /*4cf0*/  @P0 BRA `(.L_x_712) ;  /* 0x00000000001c0947 */ /* 0x000fea0003800000 */
[----:B------:R-:W-:Y:S02]  /*4d00*/  IMAD R0, R219, 0x180, RZ ;  /* 0x00000180db007824 */ /* 0x000fe400078e02ff */
[----:B-1----:R-:W-:-:S05]  /*4d10*/  IMAD.WIDE.U32 R12, R218, 0x180, R12 ;  /* 0x00000180da0c7825 */ /* 0x002fca00078e000c */
[----:B------:R-:W-:-:S05]  /*4d20*/  IADD3 R13, PT, PT, R0, R13, RZ ;  /* 0x0000000d000d7210 */ /* 0x000fca0007ffe0ff */
[----:B------:R-:W-:Y:S01]  /*4d30*/  @!PT LDS RZ, [RZ] ;  /* 0x00000000fffff984 */ /* 0x000fe20000000800 */
[----:B------:R-:W-:Y:S01]  /*4d40*/  @!PT LDS RZ, [RZ] ;  /* 0x00000000fffff984 */ /* 0x000fe20000000800 */
[----:B------:R-:W-:Y:S01]  /*4d50*/  @!PT LDS RZ, [RZ] ;  /* 0x00000000fffff984 */ /* 0x000fe20000000800 */
[----:B------:R2:W-:Y:S02]  /*4d60*/  LDGSTS.E.BYPASS.LTC128B.128 [R237+0x4800], desc[UR4][R12.64] ;  /* 0x048000000ced7fae */ /* 0x0005e4000b981a04 */
.L_x_712:
[----:B------:R-:W-:Y:S05]  /*4d70*/  BSYNC.RECONVERGENT B0 ;  /* 0x0000000000007941 */ /* 0x000fea0003800200 */
.L_x_711:
[----:B------:R-:W0:Y:S02]  /*4d80*/  LDGDEPBAR ;  /* 0x00000000000079af */ /* 0x000e240000000000 */
.L_x_707:
[----:B------:R-:W-:Y:S05]  /*4d90*/  BSYNC.RECONVERGENT B1 ;  /* 0x0000000000017941 */ /* 0x000fea0003800200 */
.L_x_706:
[----:B-1----:R-:W-:Y:S01]  /*4da0*/  FMNMX3.FTZ R5, R136, R138, R132, !PT ;  /* 0x0000008a88057276 */ /* 0x002fe20007810084 */
[----:B------:R-:W3:Y:S01]  /*4db0*/  LD.E R85, desc[UR4][R2.64+0xdc] ;  /* 0x0000dc0402557980 */ /* 0x000ee2000c101900 */
[----:B------:R-:W-:Y:S02]  /*4dc0*/  LOP3.LUT R152, R151, 0x120, R152, 0xf8, !PT ;  /* 0x0000012097987812 */ /* 0x000fe400078ef898 */
[----:B------:R-:W-:Y:S02]  /*4dd0*/  FMNMX3.FTZ R5, R5, R156, R158, !PT ;  /* 0x0000009c05057276 */ /* 0x000fe4000781009e */
[----:B------:R-:W-:Y:S02]  /*4de0*/  LEA R53, R152, R215, 0x1 ;  /* 0x000000d798357211 */ /* 0x000fe400078e08ff */
        /* <DEDUP_REMOVED lines=69> */
[----:B---3--:R-:W-:-:S05]  /*5240*/  FMUL.FTZ R83, R85, R0 ;  /* 0x0000000055537220 */ /* 0x008fca0000410000 */
[----:B------:R-:W-:Y:S02]  /*5250*/  FSEL R83, R83, RZ, P0 ;  /* 0x000000ff53537208 */ /* 0x000fe40000000000 */
[----:B-1----:R-:W-:-:S03]  /*5260*/  FMNMX.FTZ R4, R5, R4, !PT ;  /* 0x0000000405047209 */ /* 0x002fc60007810000 */
[-CC-:B------:R-:W-:Y:S01]  /*5270*/  FFMA.FTZ R73, R68, R85.reuse, -R83.reuse ;  /* 0x0000005544497223 */ /* 0x180fe20000010853 */
[-CC-:B------:R-:W-:Y:S01]  /*5280*/  FFMA.FTZ R68, R82, R85.reuse, -R83.reuse ;  /* 0x0000005552447223 */ /* 0x180fe20000010853 */
[--C-:B------:R-:W-:Y:S01]  /*5290*/  FFMA.FTZ R65, R52, R85, -R83.reuse ;  /* 0x0000005534417223 */ /* 0x100fe20000010853 */
[----:B------:R-:W1:Y:S01]  /*52a0*/  SHFL.BFLY PT, R5, R4, 0x1, 0x1f ;  /* 0x0c201f0004057f89 */ /* 0x000e6200000e0000 */
[----:B------:R-:W-:Y:S01]  /*52b0*/  IADD3 R52, PT, PT, R150, R53, RZ ;  /* 0x0000003596347210 */ /* 0x000fe20007ffe0ff */
[-CC-:B------:R-:W-:Y:S01]  /*52c0*/  FFMA.FTZ R133, R120, R85.reuse, -R83.reuse ;  /* 0x0000005578857223 */ /* 0x180fe20000010853 */
[-CC-:B------:R-:W-:Y:S01]  /*52d0*/  FFMA.FTZ R101, R122, R85.reuse, -R83.reuse ;  /* 0x000000557a657223 */ /* 0x180fe20000010853 */
[-CC-:B------:R-:W-:Y:S01]  /*52e0*/  FFMA.FTZ R217, R136, R85.reuse, -R83.reuse ;  /* 0x0000005588d97223 */ /* 0x180fe20000010853 */
[-CC-:B------:R-:W-:Y:S01]  /*52f0*/  FFMA.FTZ R126, R138, R85.reuse, -R83.reuse ;  /* 0x000000558a7e7223 */ /* 0x180fe20000010853 */
[----:B--2---:R-:W-:Y:S01]  /*5300*/  LDSM.16.MT88.4 R12, [R52+0x5000] ;  /* 0x00500000340c783b */ /* 0x004fe20000004200 */
[-CC-:B------:R-:W-:Y:S01]  /*5310*/  FFMA.FTZ R209, R132, R85.reuse, -R83.reuse ;  /* 0x0000005584d17223 */ /* 0x180fe20000010853 */
[-CC-:B------:R-:W-:Y:S01]  /*5320*/  FFMA.FTZ R114, R156, R85.reuse, -R83.reuse ;  /* 0x000000559c727223 */ /* 0x180fe20000010853 */
[-CC-:B------:R-:W-:Y:S01]  /*5330*/  FFMA.FTZ R104, R116, R85.reuse, -R83.reuse ;  /* 0x0000005574687223 */ /* 0x180fe20000010853 */
[----:B------:R-:W-:Y:S01]  /*5340*/  MUFU.EX2 R217, R217 ;  /* 0x000000d900d97308 */ /* 0x000fe20000000800 */
[----:B------:R-:W-:Y:S01]  /*5350*/  LDSM.16.MT88.4 R28, [R52+0x5400] ;  /* 0x00540000341c783b */ /* 0x000fe20000004200 */
        /* <DEDUP_REMOVED lines=9> */
[----:B------:R-:W-:Y:S01]  /*53f0*/  LDSM.16.MT88.4 R32, [R53+0x5800] ;  /* 0x005800003520783b */ /* 0x000fe20000004200 */
[-CC-:B------:R-:W-:Y:S01]  /*5400*/  FFMA.FTZ R98, R108, R85.reuse, -R83.reuse ;  /* 0x000000556c627223 */ /* 0x180fe20000010853 */
[--C-:B------:R-:W-:Y:S01]  /*5410*/  FFMA.FTZ R189, R140, R85, -R83.reuse ;  /* 0x000000558cbd7223 */ /* 0x100fe20000010853 */
[----:B-1----:R-:W-:Y:S01]  /*5420*/  FMNMX.FTZ R148, R4, R5, !PT ;  /* 0x0000000504947209 */ /* 0x002fe20007810000 */
[-CC-:B------:R-:W-:Y:S01]  /*5430*/  FFMA.FTZ R100, R142, R85.reuse, -R83.reuse ;  /* 0x000000558e647223 */ /* 0x180fe20000010853 */
[----:B------:R-:W1:Y:S01]  /*5440*/  LDSM.16.MT88.4 R4, [R53+0x5000] ;  /* 0x005000003504783b */ /* 0x000e620000004200 */
[----:B------:R-:W-:Y:S01]  /*5450*/  MUFU.EX2 R209, R209 ;  /* 0x000000d100d17308 */ /* 0x000fe20000000800 */
[----:B------:R-:W-:Y:S01]  /*5460*/  FSETP.NEU.FTZ.AND P0, PT, R148, -INF , PT ;  /* 0xff8000009400780b */ /* 0x000fe20003f1d000 */
[----:B------:R-:W-:Y:S01]  /*5470*/  FMUL.FTZ R82, R85, R148 ;  /* 0x0000009455527220 */ /* 0x000fe20000410000 */
[-CC-:B------:R-:W-:Y:S01]  /*5480*/  FFMA.FTZ R145, R130, R85.reuse, -R83.reuse ;  /* 0x0000005582917223 */ /* 0x180fe20000010853 */
[-CC-:B------:R-:W-:Y:S01]  /*5490*/  FFMA.FTZ R96, R166, R85.reuse, -R83.reuse ;  /* 0x00000055a6607223 */ /* 0x180fe20000010853 */
[-CC-:B------:R-:W-:Y:S01]  /*54a0*/  FFMA.FTZ R94, R168, R85.reuse, -R83.reuse ;  /* 0x00000055a85e7223 */ /* 0x180fe20000010853 */
[--C-:B------:R-:W-:Y:S01]  /*54b0*/  FFMA.FTZ R92, R170, R85, -R83.reuse ;  /* 0x00000055aa5c7223 */ /* 0x100fe20000010853 */
[----:B------:R-:W-:Y:S01]  /*54c0*/  FSEL R82, R82, RZ, P0 ;  /* 0x000000ff52527208 */ /* 0x000fe20000000000 */
        /* <DEDUP_REMOVED lines=16> */
[--C-:B------:R-:W-:Y:S01]  /*55d0*/  FFMA.FTZ R183, R129, R85, -R82.reuse ;  /* 0x0000005581b77223 */ /* 0x100fe20000010852 */
[----:B---3--:R-:W-:Y:S01]  /*55e0*/  F2FP.F16.F32.PACK_AB R23, R114, R209 ;  /* 0x000000d17217723e */ /* 0x008fe200000000ff */
        /* <DEDUP_REMOVED lines=33> */
[----:B---3--:R-:W-:Y:S01]  /*5800*/  F2FP.F16.F32.PACK_AB R22, R211, R120 ;  /* 0x00000078d316723e */ /* 0x008fe200000000ff */
[-CC-:B------:R-:W-:Y:S01]  /*5810*/  FFMA.FTZ R139, R139, R85.reuse, -R82.reuse ;  /* 0x000000558b8b7223 */ /* 0x180fe20000010852 */
[-CC-:B------:R-:W-:Y:S01]  /*5820*/  FFMA.FTZ R152, R141, R85.reuse, -R82.reuse ;  /* 0x000000558d987223 */ /* 0x180fe20000010852 */
[-CC-:B------:R-:W-:Y:S01]  /*5830*/  FFMA.FTZ R137, R135, R85.reuse, -R82.reuse ;  /* 0x0000005587897223 */ /* 0x180fe20000010852 */
[-CC-:B------:R-:W-:Y:S01]  /*5840*/  FFMA.FTZ R135, R144, R85.reuse, -R83.reuse ;  /* 0x0000005590877223 */ /* 0x180fe20000010853 */
[-CC-:B------:R-:W-:Y:S01]  /*5850*/  FFMA.FTZ R72, R194, R85.reuse, -R83.reuse ;  /* 0x00000055c2487223 */ /* 0x180fe20000010853 */
[-CC-:B------:R-:W-:Y:S01]  /*5860*/  FFMA.FTZ R71, R196, R85.reuse, -R83.reuse ;  /* 0x00000055c4477223 */ /* 0x180fe20000010853 */
[----:B------:R-:W-:Y:S01]  /*5870*/  MUFU.EX2 R201, R201 ;  /* 0x000000c900c97308 */ /* 0x000fe20000000800 */
[C---:B-1----:R-:W-:Y:S01]  /*5880*/  HMMA.16816.F32 R8, R20.reuse, R4, RZ ;  /* 0x000000041408723c */ /* 0x042fe200000018ff */
[-CC-:B------:R-:W-:Y:S01]  /*5890*/  FFMA.FTZ R70, R62, R85.reuse, -R83.reuse ;  /* 0x000000553e467223 */ /* 0x180fe20000010853 */
[-CC-:B------:R-:W-:Y:S01]  /*58a0*/  FFMA.FTZ R69, R60, R85.reuse, -R83.reuse ;  /* 0x000000553c457223 */ /* 0x180fe20000010853 */
[-CC-:B------:R-:W-:Y:S01]  /*58b0*/  FFMA.FTZ R127, R127, R85.reuse, -R82.reuse ;  /* 0x000000557f7f7223 */ /* 0x180fe20000010852 */
[-CC-:B------:R-:W-:Y:S01]  /*58c0*/  FFMA.FTZ R144, R131, R85.reuse, -R82.reuse ;  /* 0x0000005583907223 */ /* 0x180fe20000010852 */
[-CC-:B------:R-:W-:Y:S01]  /*58d0*/  FFMA.FTZ R125, R125, R85.reuse, -R82.reuse ;  /* 0x000000557d7d7223 */ /* 0x180fe20000010852 */
[-CC-:B------:R-:W-:Y:S01]  /*58e0*/  FFMA.FTZ R158, R123, R85.reuse, -R82.reuse ;  /* 0x000000557b9e7223 */ /* 0x180fe20000010852 */
[----:B------:R-:W1:Y:S01]  /*58f0*/  MUFU.EX2 R104, R104 ;  /* 0x0000006800687308 */ /* 0x000e620000000800 */
[C---:B------:R-:W-:Y:S01]  /*5900*/  HMMA.16816.F32 R4, R20.reuse, R6, RZ ;  /* 0x000000061404723c */ /* 0x040fe200000018ff */
[-CC-:B------:R-:W-:Y:S01]  /*5910*/  FFMA.FTZ R143, R162, R85.reuse, -R83.reuse ;  /* 0x00000055a28f7223 */ /* 0x180fe20000010853 */
[-C--:B------:R-:W-:Y:S01]  /*5920*/  FFMA.FTZ R67, R200, R85.reuse, -R83 ;  /* 0x00000055c8437223 */ /* 0x080fe20000010853 */
[-CC-:B------:R-:W-:Y:S01]  /*5930*/  FFMA.FTZ R119, R119, R85.reuse, -R82.reuse ;  /* 0x0000005577777223 */ /* 0x180fe20000010852 */
[-CC-:B------:R-:W-:Y:S01]  /*5940*/  FFMA.FTZ R160, R121, R85.reuse, -R82.reuse ;  /* 0x0000005579a07223 */ /* 0x180fe20000010852 */
[-CC-:B------:R-:W-:Y:S01]  /*5950*/  FFMA.FTZ R117, R117, R85.reuse, -R82.reuse ;  /* 0x0000005575757223 */ /* 0x180fe20000010852 */
[----:B------:R-:W-:Y:S01]  /*5960*/  FFMA.FTZ R162, R115, R85, -R82 ;  /* 0x0000005573a27223 */ /* 0x000fe20000010852 */
[----:B------:R-:W-:Y:S01]  /*5970*/  MUFU.EX2 R191, R191 ;  /* 0x000000bf00bf7308 */ /* 0x000fe20000000800 */
[C---:B------:R-:W-:Y:S01]  /*5980*/  HMMA.16816.F32 R24, R20.reuse, R12, RZ ;  /* 0x0000000c1418723c */ /* 0x040fe200000018ff */
[----:B--2---:R-:W-:Y:S01]  /*5990*/  F2FP.F16.F32.PACK_AB R13, R106, R205 ;  /* 0x000000cd6a0d723e */ /* 0x004fe200000000ff */
[----:B------:R-:W-:Y:S01]  /*59a0*/  FADD.FTZ R126, R217, R126 ;  /* 0x0000007ed97e7221 */ /* 0x000fe20000010000 */
[----:B------:R-:W-:Y:S01]  /*59b0*/  FADD.FTZ R225, R122, R225 ;  /* 0x000000e17ae17221 */ /* 0x000fe20000010000 */
[-CC-:B------:R-:W-:Y:S01]  /*59c0*/  FFMA.FTZ R115, R128, R85.reuse, -R83.reuse ;  /* 0x0000005580737223 */ /* 0x180fe20000010853 */
[--C-:B------:R-:W-:Y:S01]  /*59d0*/  FFMA.FTZ R64, R202, R85, -R83.reuse ;  /* 0x00000055ca407223 */ /* 0x100fe20000010853 */
[----:B------:R-:W-:Y:S01]  /*59e0*/  FADD.FTZ R209, R209, R126 ;  /* 0x0000007ed1d17221 */ /* 0x000fe20000010000 */
[----:B------:R-:W2:Y:S01]  /*59f0*/  MUFU.EX2 R116, R116 ;  /* 0x0000007400747308 */ /* 0x000ea20000000800 */
[----:B------:R-:W-:Y:S01]  /*5a00*/  HMMA.16816.F32 R20, R20, R14, RZ ;  /* 0x0000000e1414723c */ /* 0x000fe200000018ff */
[----:B-1----:R-:W-:Y:S01]  /*5a10*/  F2FP.F16.F32.PACK_AB R15, R104, R201 ;  /* 0x000000c9680f723e */ /* 0x002fe200000000ff */
        /* <DEDUP_REMOVED lines=30> */
[----:B-1----:R-:W-:Y:S01]  /*5c00*/  F2FP.F16.F32.PACK_AB R14, R185, R112 ;  /* 0x00000070b90e723e */ /* 0x002fe200000000ff */
[-CC-:B------:R-:W-:Y:S01]  /*5c10*/  FFMA.FTZ R48, R48, R85.reuse, -R82.reuse ;  /* 0x0000005530307223 */ /* 0x180fe20000010852 */
[-CC-:B------:R-:W-:Y:S01]  /*5c20*/  FFMA.FTZ R45, R45, R85.reuse, -R83.reuse ;  /* 0x000000552d2d7223 */ /* 0x180fe20000010853 */
[-CC-:B------:R-:W-:Y:S01]  /*5c30*/  FFMA.FTZ R47, R47, R85.reuse, -R82.reuse ;  /* 0x000000552f2f7223 */ /* 0x180fe20000010852 */
[-CC-:B------:R-:W-:Y:S01]  /*5c40*/  FFMA.FTZ R46, R46, R85.reuse, -R82.reuse ;  /* 0x000000552e2e7223 */ /* 0x180fe20000010852 */
[-CC-:B------:R-:W-:Y:S01]  /*5c50*/  FFMA.FTZ R43, R43, R85.reuse, -R82.reuse ;  /* 0x000000552b2b7223 */ /* 0x180fe20000010852 */
[-C--:B------:R-:W-:Y:S01]  /*5c60*/  FFMA.FTZ R246, R41, R85.reuse, -R82 ;  /* 0x0000005529f67223 */ /* 0x080fe20000010852 */
[----:B------:R-:W-:Y:S01]  /*5c70*/  HMMA.16816.F32 R8, R12, R16, R8 ;  /* 0x000000100c08723c */ /* 0x000fe20000001808 */
[----:B------:R-:W-:Y:S01]  /*5c80*/  MUFU.EX2 R147, R147 ;  /* 0x0000009300937308 */ /* 0x000fe20000000800 */
[----:B------:R-:W-:-:S06]  /*5c90*/  FFMA.FTZ R247, R42, R85, -R83 ;  /* 0x000000552af77223 */ /* 0x000fcc0000010853 */
[C---:B------:R-:W-:Y:S01]  /*5ca0*/  HMMA.16816.F32 R4, R12.reuse, R18, R4 ;  /* 0x000000120c04723c */ /* 0x040fe20000001804 */
[----:B------:R-:W1:Y:S01]  /*5cb0*/  LDSM.16.MT88.4 R16, [R52+0x5800] ;  /* 0x005800003410783b */ /* 0x000e620000004200 */
[----:B------:R-:W3:Y:S06]  /*5cc0*/  MUFU.EX2 R98, R98 ;  /* 0x0000006200627308 */ /* 0x000eec0000000800 */
[C---:B------:R-:W-:Y:S02]  /*5cd0*/  HMMA.16816.F32 R24, R12.reuse, R28, R24 ;  /* 0x0000001c0c18723c */ /* 0x040fe40000001818 */
[----:B------:R-:W-:Y:S06]  /*5ce0*/  MUFU.EX2 R151, R151 ;  /* 0x0000009700977308 */ /* 0x000fec0000000800 */
[----:B------:R-:W-:Y:S01]  /*5cf0*/  HMMA.16816.F32 R20, R12, R30, R20 ;  /* 0x0000001e0c14723c */ /* 0x000fe20000001814 */
[----:B------:R-:W4:Y:S01]  /*5d00*/  LDSM.16.MT88.4 R28, [R53+0x5c00] ;  /* 0x005c0000351c783b */ /* 0x000f220000004200 */
[----:B------:R-:W5:Y:S01]  /*5d10*/  MUFU.EX2 R108, R108 ;  /* 0x0000006c006c7308 */ /* 0x000f620000000800 */
[----:B--2---:R-:W-:-:S02]  /*5d20*/  F2FP.F16.F32.PACK_AB R13, R100, R189 ;  /* 0x000000bd640d723e */ /* 0x004fc400000000ff */
[----:B---3--:R-:W-:-:S05]  /*5d30*/  F2FP.F16.F32.PACK_AB R15, R98, R147 ;  /* 0x00000093620f723e */ /* 0x008fca00000000ff */
[----:B------:R-:W-:Y:S08]  /*5d40*/  MUFU.EX2 R110, R110 ;  /* 0x0000006e006e7308 */ /* 0x000ff00000000800 */
[----:B------:R-:W2:Y:S01]  /*5d50*/  MUFU.EX2 R183, R183 ;  /* 0x000000b700b77308 */ /* 0x000ea20000000800 */
[----:B-----5:R-:W-:-:S07]  /*5d60*/  F2FP.F16.F32.PACK_AB R12, R108, R151 ;  /* 0x000000976c0c723e */ /* 0x020fce00000000ff */
[----:B------:R-:W-:Y:S08]  /*5d70*/  MUFU.EX2 R145, R145 ;  /* 0x0000009100917308 */ /* 0x000ff00000000800 */
[----:B------:R-:W3:Y:S01]  /*5d80*/  MUFU.EX2 R96, R96 ;  /* 0x0000006000607308 */ /* 0x000ee20000000800 */
[----:B--2---:R-:W-:-:S07]  /*5d90*/  F2FP.F16.F32.PACK_AB R14, R183, R110 ;  /* 0x0000006eb70e723e */ /* 0x004fce00000000ff */
[----:B------:R-:W-:Y:S01]  /*5da0*/  MUFU.EX2 R133, R133 ;  /* 0x0000008500857308 */ /* 0x000fe20000000800 */
[C---:B------:R-:W-:Y:S07]  /*5db0*/  HMMA.16816.F32 R8, R12.reuse, R32, R8 ;  /* 0x000000200c08723c */ /* 0x040fee0000001808 */
[----:B------:R-:W2:Y:S01]  /*5dc0*/  MUFU.EX2 R94, R94 ;  /* 0x0000005e005e7308 */ /* 0x000ea20000000800 */
[C---:B------:R-:W-:Y:S01]  /*5dd0*/  HMMA.16816.F32 R4, R12.reuse, R34, R4 ;  /* 0x000000220c04723c */ /* 0x040fe20000001804 */
[----:B------:R-:W5:Y:S06]  /*5de0*/  LDSM.16.MT88.4 R32, [R52+0x5c00] ;  /* 0x005c00003420783b */ /* 0x000f6c0000004200 */
[----:B------:R-:W-:Y:S01]  /*5df0*/  MUFU.EX2 R124, R124 ;  /* 0x0000007c007c7308 */ /* 0x000fe20000000800 */
[C---:B-1----:R-:W-:Y:S07]  /*5e00*/  HMMA.16816.F32 R24, R12.reuse, R16, R24 ;  /* 0x000000100c18723c */ /* 0x042fee0000001818 */
[----:B------:R-:W1:Y:S01]  /*5e10*/  MUFU.EX2 R179, R179 ;  /* 0x000000b300b37308 */ /* 0x000e620000000800 */
[----:B------:R-:W-:Y:S01]  /*5e20*/  HMMA.16816.F32 R20, R12, R18, R20 ;  /* 0x000000120c14723c */ /* 0x000fe20000001814 */
[----:B---3--:R-:W-:Y:S01]  /*5e30*/  F2FP.F16.F32.PACK_AB R13, R96, R145 ;  /* 0x00000091600d723e */ /* 0x008fe200000000ff */
[----:B------:R-:W3:Y:S01]  /*5e40*/  LDSM.16.MT88.4 R16, [R53+0x6000] ;  /* 0x006000003510783b */ /* 0x000ee20000004200 */
[----:B--2---:R-:W-:-:S04]  /*5e50*/  F2FP.F16.F32.PACK_AB R15, R94, R133 ;  /* 0x000000855e0f723e */ /* 0x004fc800000000ff */
[----:B------:R-:W-:Y:S08]  /*5e60*/  MUFU.EX2 R130, R130 ;  /* 0x0000008200827308 */ /* 0x000ff00000000800 */
[----:B------:R-:W2:Y:S01]  /*5e70*/  MUFU.EX2 R175, R175 ;  /* 0x000000af00af7308 */ /* 0x000ea20000000800 */
[----:B-1----:R-:W-:-:S07]  /*5e80*/  F2FP.F16.F32.PACK_AB R12, R179, R124 ;  /* 0x0000007cb30c723e */ /* 0x002fce00000000ff */
[----:B------:R-:W-:Y:S08]  /*5e90*/  MUFU.EX2 R101, R101 ;  /* 0x0000006500657308 */ /* 0x000ff00000000800 */
[----:B------:R-:W1:Y:S01]  /*5ea0*/  MUFU.EX2 R92, R92 ;  /* 0x0000005c005c7308 */ /* 0x000e620000000800 */
[----:B--2---:R-:W-:-:S07]  /*5eb0*/  F2FP.F16.F32.PACK_AB R14, R175, R130 ;  /* 0x00000082af0e723e */ /* 0x004fce00000000ff */
[C---:B----4-:R-:W-:Y:S01]  /*5ec0*/  HMMA.16816.F32 R8, R12.reuse, R28, R8 ;  /* 0x0000001c0c08723c */ /* 0x050fe20000001808 */
[----:B------:R-:W-:Y:S07]  /*5ed0*/  MUFU.EX2 R97, R97 ;  /* 0x0000006100617308 */ /* 0x000fee0000000800 */
[C---:B------:R-:W-:Y:S01]  /*5ee0*/  HMMA.16816.F32 R4, R12.reuse, R30, R4 ;  /* 0x0000001e0c04723c */ /* 0x040fe20000001804 */
[----:B------:R-:W2:Y:S01]  /*5ef0*/  LDSM.16.MT88.4 R28, [R52+0x6000] ;  /* 0x00600000341c783b */ /* 0x000ea20000004200 */
[----:B------:R-:W4:Y:S06]  /*5f00*/  MUFU.EX2 R90, R90 ;  /* 0x0000005a005a7308 */ /* 0x000f2c0000000800 */
[C---:B-----5:R-:W-:Y:S02]  /*5f10*/  HMMA.16816.F32 R24, R12.reuse, R32, R24 ;  /* 0x000000200c18723c */ /* 0x060fe40000001818 */
[----:B------:R-:W-:Y:S06]  /*5f20*/  MUFU.EX2 R132, R132 ;  /* 0x0000008400847308 */ /* 0x000fec0000000800 */
[----:B------:R-:W-:Y:S01]  /*5f30*/  HMMA.16816.F32 R20, R12, R34, R20 ;  /* 0x000000220c14723c */ /* 0x000fe20000001814 */
[----:B------:R-:W5:Y:S01]  /*5f40*/  LDSM.16.MT88.4 R32, [R53+0x6400] ;  /* 0x006400003520783b */ /* 0x000f620000004200 */
[----:B------:R-:W3:Y:S01]  /*5f50*/  MUFU.EX2 R171, R171 ;  /* 0x000000ab00ab7308 */ /* 0x000ee20000000800 */
[----:B-1----:R-:W-:-:S02]  /*5f60*/  F2FP.F16.F32.PACK_AB R13, R92, R101 ;  /* 0x000000655c0d723e */ /* 0x002fc400000000ff */
[----:B----4-:R-:W-:-:S05]  /*5f70*/  F2FP.F16.F32.PACK_AB R15, R90, R97 ;  /* 0x000000615a0f723e */ /* 0x010fca00000000ff */
[----:B------:R-:W-:Y:S08]  /*5f80*/  MUFU.EX2 R136, R136 ;  /* 0x0000008800887308 */ /* 0x000ff00000000800 */
[----:B------:R-:W1:Y:S01]  /*5f90*/  MUFU.EX2 R169, R169 ;  /* 0x000000a900a97308 */ /* 0x000e620000000800 */
[----:B---3--:R-:W-:-:S07]  /*5fa0*/  F2FP.F16.F32.PACK_AB R12, R171, R132 ;  /* 0x00000084ab0c723e */ /* 0x008fce00000000ff */
[----:B------:R-:W-:Y:S08]  /*5fb0*/  MUFU.EX2 R93, R93 ;  /* 0x0000005d005d7308 */ /* 0x000ff00000000800 */
[----:B------:R-:W3:Y:S01]  /*5fc0*/  MUFU.EX2 R88, R88 ;  /* 0x0000005800587308 */ /* 0x000ee20000000800 */
[----:B-1----:R-:W-:-:S07]  /*5fd0*/  F2FP.F16.F32.PACK_AB R14, R169, R136 ;  /* 0x00000088a90e723e */ /* 0x002fce00000000ff */
[C---:B------:R-:W-:Y:S01]  /*5fe0*/  HMMA.16816.F32 R8, R12.reuse, R16, R8 ;  /* 0x000000100c08723c */ /* 0x040fe20000001808 */
[----:B------:R-:W-:Y:S07]  /*5ff0*/  MUFU.EX2 R84, R84 ;  /* 0x0000005400547308 */ /* 0x000fee0000000800 */
[C---:B------:R-:W-:Y:S01]  /*6000*/  HMMA.16816.F32 R4, R12.reuse, R18, R4 ;  /* 0x000000120c04723c */ /* 0x040fe20000001804 */
[----:B------:R-:W1:Y:S01]  /*6010*/  LDSM.16.MT88.4 R16, [R52+0x6400] ;  /* 0x006400003410783b */ /* 0x000e620000004200 */
[----:B------:R-:W4:Y:S06]  /*6020*/  MUFU.EX2 R81, R81 ;  /* 0x0000005100517308 */ /* 0x000f2c0000000800 */
[C---:B--2---:R-:W-:Y:S02]  /*6030*/  HMMA.16816.F32 R24, R12.reuse, R28, R24 ;  /* 0x0000001c0c18723c */ /* 0x044fe40000001818 */
[----:B------:R-:W-:Y:S06]  /*6040*/  MUFU.EX2 R140, R140 ;  /* 0x0000008c008c7308 */ /* 0x000fec0000000800 */
[----:B------:R-:W-:Y:S01]  /*6050*/  HMMA.16816.F32 R20, R12, R30, R20 ;  /* 0x0000001e0c14723c */ /* 0x000fe20000001814 */
[----:B------:R-:W2:Y:S01]  /*6060*/  LDSM.16.MT88.4 R28, [R53+0x6800] ;  /* 0x00680000351c783b */ /* 0x000ea20000004200 */
        /* <DEDUP_REMOVED lines=15> */
[C---:B-1----:R-:W-:Y:S07]  /*6160*/  HMMA.16816.F32 R24, R12.reuse, R16, R24 ;  /* 0x000000100c18723c */ /* 0x042fee0000001818 */
[----:B------:R-:W1:Y:S01]  /*6170*/  MUFU.EX2 R155, R155 ;  /* 0x0000009b009b7308 */ /* 0x000e620000000800 */
[----:B------:R-:W-:Y:S01]  /*6180*/  HMMA.16816.F32 R20, R12, R18, R20 ;  /* 0x000000120c14723c */ /* 0x000fe20000001814 */
[----:B----4-:R-:W-:Y:S01]  /*6190*/  F2FP.F16.F32.PACK_AB R13, R79, R80 ;  /* 0x000000504f0d723e */ /* 0x010fe200000000ff */
[----:B------:R-:W4:Y:S01]  /*61a0*/  LDSM.16.MT88.4 R16, [R53+0x6c00] ;  /* 0x006c00003510783b */ /* 0x000f220000004200 */
[----:B---3--:R-:W-:-:S04]  /*61b0*/  F2FP.F16.F32.PACK_AB R15, R77, R78 ;  /* 0x0000004e4d0f723e */ /* 0x008fc800000000ff */
[----:B------:R-:W-:Y:S08]  /*61c0*/  MUFU.EX2 R150, R150 ;  /* 0x0000009600967308 */ /* 0x000ff00000000800 */
[----:B------:R-:W3:Y:S01]  /*61d0*/  MUFU.EX2 R153, R153 ;  /* 0x0000009900997308 */ /* 0x000ee20000000800 */
[----:B-1----:R-:W-:-:S07]  /*61e0*/  F2FP.F16.F32.PACK_AB R12, R155, R146 ;  /* 0x000000929b0c723e */ /* 0x002fce00000000ff */
[----:B------:R-:W-:Y:S08]  /*61f0*/  MUFU.EX2 R76, R76 ;  /* 0x0000004c004c7308 */ /* 0x000ff00000000800 */
[----:B------:R-:W1:Y:S01]  /*6200*/  MUFU.EX2 R75, R75 ;  /* 0x0000004b004b7308 */ /* 0x000e620000000800 */
[----:B---3--:R-:W-:-:S07]  /*6210*/  F2FP.F16.F32.PACK_AB R14, R153, R150 ;  /* 0x00000096990e723e */ /* 0x008fce00000000ff */
[C---:B--2---:R-:W-:Y:S01]  /*6220*/  HMMA.16816.F32 R8, R12.reuse, R28, R8 ;  /* 0x0000001c0c08723c */ /* 0x044fe20000001808 */
[----:B------:R-:W-:Y:S07]  /*6230*/  MUFU.EX2 R74, R74 ;  /* 0x0000004a004a7308 */ /* 0x000fee0000000800 */
[C---:B------:R-:W-:Y:S01]  /*6240*/  HMMA.16816.F32 R4, R12.reuse, R30, R4 ;  /* 0x0000001e0c04723c */ /* 0x040fe20000001804 */
[----:B------:R-:W2:Y:S01]  /*6250*/  LDSM.16.MT88.4 R28, [R52+0x6c00] ;  /* 0x006c0000341c783b */ /* 0x000ea20000004200 */
[----:B------:R-:W3:Y:S06]  /*6260*/  MUFU.EX2 R73, R73 ;  /* 0x0000004900497308 */ /* 0x000eec0000000800 */
[C---:B-----5:R-:W-:Y:S02]  /*6270*/  HMMA.16816.F32 R24, R12.reuse, R32, R24 ;  /* 0x000000200c18723c */ /* 0x060fe40000001818 */
[----:B------:R-:W-:Y:S06]  /*6280*/  MUFU.EX2 R139, R139 ;  /* 0x0000008b008b7308 */ /* 0x000fec0000000800 */
[----:B------:R-:W-:Y:S01]  /*6290*/  HMMA.16816.F32 R20, R12, R34, R20 ;  /* 0x000000220c14723c */ /* 0x000fe20000001814 */
[----:B------:R-:W5:Y:S01]  /*62a0*/  LDSM.16.MT88.4 R32, [R53+0x7000] ;  /* 0x007000003520783b */ /* 0x000f620000004200 */
[----:B------:R-:W4:Y:S01]  /*62b0*/  MUFU.EX2 R152, R152 ;  /* 0x0000009800987308 */ /* 0x000f220000000800 */
[----:B-1----:R-:W-:-:S02]  /*62c0*/  F2FP.F16.F32.PACK_AB R13, R75, R76 ;  /* 0x0000004c4b0d723e */ /* 0x002fc400000000ff */
[----:B---3--:R-:W-:-:S05]  /*62d0*/  F2FP.F16.F32.PACK_AB R15, R73, R74 ;  /* 0x0000004a490f723e */ /* 0x008fca00000000ff */
[----:B------:R-:W-:Y:S08]  /*62e0*/  MUFU.EX2 R156, R156 ;  /* 0x0000009c009c7308 */ /* 0x000ff00000000800 */
[----:B------:R-:W1:Y:S01]  /*62f0*/  MUFU.EX2 R137, R137 ;  /* 0x0000008900897308 */ /* 0x000e620000000800 */
[----:B----4-:R-:W-:-:S07]  /*6300*/  F2FP.F16.F32.PACK_AB R12, R152, R139 ;  /* 0x0000008b980c723e */ /* 0x010fce00000000ff */
        /* <DEDUP_REMOVED lines=27> */
[----:B-1----:R-:W-:Y:S01]  /*64c0*/  HMMA.16816.F32 R24, R12, R16, R24 ;  /* 0x000000100c18723c */ /* 0x002fe20000001818 */
[----:B----4-:R-:W-:-:S06]  /*64d0*/  F2FP.F16.F32.PACK_AB R17, R67, R68 ;  /* 0x000000444311723e */ /* 0x010fcc00000000ff */
[----:B------:R-:W1:Y:S01]  /*64e0*/  MUFU.EX2 R160, R160 ;  /* 0x000000a000a07308 */ /* 0x000e620000000800 */
[----:B------:R-:W-:Y:S01]  /*64f0*/  HMMA.16816.F32 R20, R12, R18, R20 ;  /* 0x000000120c14723c */ /* 0x000fe20000001814 */
[----:B---3--:R-:W-:Y:S01]  /*6500*/  F2FP.F16.F32.PACK_AB R19, R65, R66 ;  /* 0x000000424113723e */ /* 0x008fe200000000ff */
[----:B------:R-:W3:Y:S05]  /*6510*/  LDSM.16.MT88.4 R12, [R53+0x7800] ;  /* 0x00780000350c783b */ /* 0x000eea0000004200 */
[----:B------:R-:W-:Y:S08]  /*6520*/  MUFU.EX2 R117, R117 ;  /* 0x0000007500757308 */ /* 0x000ff00000000800 */
[----:B------:R-:W4:Y:S01]  /*6530*/  MUFU.EX2 R162, R162 ;  /* 0x000000a200a27308 */ /* 0x000f220000000800 */
[----:B-1----:R-:W-:-:S07]  /*6540*/  F2FP.F16.F32.PACK_AB R16, R160, R119 ;  /* 0x00000077a010723e */ /* 0x002fce00000000ff */
[----:B------:R-:W-:Y:S08]  /*6550*/  MUFU.EX2 R64, R64 ;  /* 0x0000004000407308 */ /* 0x000ff00000000800 */
[----:B------:R-:W1:Y:S01]  /*6560*/  MUFU.EX2 R63, R63 ;  /* 0x0000003f003f7308 */ /* 0x000e620000000800 */
[----:B----4-:R-:W-:-:S07]  /*6570*/  F2FP.F16.F32.PACK_AB R18, R162, R117 ;  /* 0x00000075a212723e */ /* 0x010fce00000000ff */
[C---:B--2---:R-:W-:Y:S01]  /*6580*/  HMMA.16816.F32 R8, R16.reuse, R28, R8 ;  /* 0x0000001c1008723c */ /* 0x044fe20000001808 */
        /* <DEDUP_REMOVED lines=9> */
[----:B------:R-:W2:Y:S01]  /*6620*/  LDSM.16.MT88.4 R28, [R52+0x7800] ;  /* 0x00780000341c783b */ /* 0x000ea20000004200 */
        /* <DEDUP_REMOVED lines=10> */
[----:B-1----:R-:W-:Y:S01]  /*66d0*/  F2FP.F16.F32.PACK_AB R33, R63, R64 ;  /* 0x000000403f21723e */ /* 0x002fe200000000ff */
[----:B------:R-:W-:Y:S01]  /*66e0*/  HMMA.16816.F32 R20, R16, R34, R20 ;  /* 0x000000221014723c */ /* 0x000fe20000001814 */
[----:B------:R-:W-:Y:S01]  /*66f0*/  FADD.FTZ R151, R151, R112 ;  /* 0x0000007097977221 */ /* 0x000fe20000010000 */
[----:B------:R-:W-:Y:S01]  /*6700*/  FADD.FTZ R100, R100, R189 ;  /* 0x000000bd64647221 */ /* 0x000fe20000010000 */
[----:B------:R-:W1:Y:S01]  /*6710*/  LDSM.16.MT88.4 R16, [R53+0x7c00] ;  /* 0x007c00003510783b */ /* 0x000e620000004200 */
[----:B------:R-:W5:Y:S01]  /*6720*/  MUFU.EX2 R128, R128 ;  /* 0x0000008000807308 */ /* 0x000f620000000800 */
[----:B------:R-:W-:Y:S01]  /*6730*/  FADD.FTZ R151, R108, R151 ;  /* 0x000000976c977221 */ /* 0x000fe20000010000 */
[----:B------:R-:W-:Y:S01]  /*6740*/  FADD.FTZ R147, R147, R100 ;  /* 0x0000006493937221 */ /* 0x000fe20000010000 */
[----:B----4-:R-:W-:-:S02]  /*6750*/  F2FP.F16.F32.PACK_AB R35, R61, R62 ;  /* 0x0000003e3d23723e */ /* 0x010fc400000000ff */
[----:B------:R-:W-:Y:S01]  /*6760*/  FADD.FTZ R110, R110, R151 ;  /* 0x000000976e6e7221 */ /* 0x000fe20000010000 */
[----:B------:R-:W-:Y:S02]  /*6770*/  FADD.FTZ R98, R98, R147 ;  /* 0x0000009362627221 */ /* 0x000fe40000010000 */
[----:B------:R-:W-:Y:S01]  /*6780*/  MUFU.EX2 R109, R109 ;  /* 0x0000006d006d7308 */ /* 0x000fe20000000800 */
[----:B------:R-:W-:Y:S01]  /*6790*/  FADD.FTZ R183, R183, R110 ;  /* 0x0000006eb7b77221 */ /* 0x000fe20000010000 */
[----:B------:R-:W-:-:S03]  /*67a0*/  FADD.FTZ R145, R145, R98 ;  /* 0x0000006291917221 */ /* 0x000fc60000010000 */
[----:B------:R-:W-:Y:S01]  /*67b0*/  FADD.FTZ R124, R124, R183 ;  /* 0x000000b77c7c7221 */ /* 0x000fe20000010000 */
[----:B------:R-:W-:Y:S02]  /*67c0*/  FADD.FTZ R96, R96, R145 ;  /* 0x0000009160607221 */ /* 0x000fe40000010000 */
[----:B------:R-:W4:Y:S01]  /*67d0*/  MUFU.EX2 R114, R114 ;  /* 0x0000007200727308 */ /* 0x000f220000000800 */
[----:B-----5:R-:W-:Y:S01]  /*67e0*/  F2FP.F16.F32.PACK_AB R32, R128, R111 ;  /* 0x0000006f8020723e */ /* 0x020fe200000000ff */
[----:B------:R-:W-:Y:S01]  /*67f0*/  FADD.FTZ R179, R179, R124 ;  /* 0x0000007cb3b37221 */ /* 0x000fe20000010000 */
[----:B------:R-:W-:-:S03]  /*6800*/  FADD.FTZ R133, R133, R96 ;  /* 0x0000006085857221 */ /* 0x000fc60000010000 */
[----:B------:R-:W-:Y:S02]  /*6810*/  FADD.FTZ R130, R130, R179 ;  /* 0x000000b382827221 */ /* 0x000fe40000010000 */
[----:B------:R-:W-:Y:S02]  /*6820*/  MUFU.EX2 R60, R60 ;  /* 0x0000003c003c7308 */ /* 0x000fe40000000800 */
[----:B------:R-:W-:-:S04]  /*6830*/  FADD.FTZ R175, R175, R130 ;  /* 0x00000082afaf7221 */ /* 0x000fc80000010000 */
[----:B------:R-:W-:Y:S02]  /*6840*/  FADD.FTZ R132, R132, R175 ;  /* 0x000000af84847221 */ /* 0x000fe40000010000 */
[----:B------:R-:W5:Y:S01]  /*6850*/  MUFU.EX2 R59, R59 ;  /* 0x0000003b003b7308 */ /* 0x000f620000000800 */
[----:B----4-:R-:W-:Y:S01]  /*6860*/  F2FP.F16.F32.PACK_AB R34, R114, R109 ;  /* 0x0000006d7222723e */ /* 0x010fe200000000ff */
[----:B------:R-:W-:-:S04]  /*6870*/  FADD.FTZ R171, R171, R132 ;  /* 0x00000084abab7221 */ /* 0x000fc80000010000 */
        /* <DEDUP_REMOVED lines=11> */
[----:B--2---:R-:W-:Y:S02]  /*6930*/  HMMA.16816.F32 R24, R32, R28, R24 ;  /* 0x0000001c2018723c */ /* 0x004fe40000001818 */
[----:B------:R-:W-:-:S04]  /*6940*/  FADD.FTZ R159, R159, R142 ;  /* 0x0000008e9f9f7221 */ /* 0x000fc80000010000 */
[----:B------:R-:W-:Y:S01]  /*6950*/  FADD.FTZ R146, R146, R159 ;  /* 0x0000009f92927221 */ /* 0x000fe20000010000 */
[----:B------:R-:W2:Y:S01]  /*6960*/  MUFU.EX2 R103, R103 ;  /* 0x0000006700677308 */ /* 0x000ea20000000800 */
[----:B------:R-:W-:Y:S01]  /*6970*/  HMMA.16816.F32 R28, R32, R30, R20 ;  /* 0x0000001e201c723c */ /* 0x000fe20000001814 */
[----:B------:R-:W-:Y:S01]  /*6980*/  FADD.FTZ R20, R94, R133 ;  /* 0x000000855e147221 */ /* 0x000fe20000010000 */
[----:B-----5:R-:W-:Y:S01]  /*6990*/  F2FP.F16.F32.PACK_AB R33, R59, R60 ;  /* 0x0000003c3b21723e */ /* 0x020fe200000000ff */
[----:B------:R-:W-:Y:S01]  /*69a0*/  FADD.FTZ R155, R155, R146 ;  /* 0x000000929b9b7221 */ /* 0x000fe20000010000 */
[----:B---3--:R-:W-:Y:S01]  /*69b0*/  F2FP.F16.F32.PACK_AB R35, R57, R58 ;  /* 0x0000003a3923723e */ /* 0x008fe200000000ff */
[----:B------:R-:W-:Y:S02]  /*69c0*/  FADD.FTZ R101, R101, R20 ;  /* 0x0000001465657221 */ /* 0x000fe40000010000 */
[----:B------:R-:W-:Y:S01]  /*69d0*/  MUFU.EX2 R99, R99 ;  /* 0x0000006300637308 */ /* 0x000fe20000000800 */
[----:B------:R-:W3:Y:S01]  /*69e0*/  LDSM.16.MT88.4 R20, [R53+0x8000] ;  /* 0x008000003514783b */ /* 0x000ee20000004200 */
[----:B------:R-:W-:Y:S01]  /*69f0*/  FADD.FTZ R92, R92, R101 ;  /* 0x000000655c5c7221 */ /* 0x000fe20000010000 */
[----:B------:R-:W-:-:S03]  /*6a00*/  FADD.FTZ R150, R150, R155 ;  /* 0x0000009b96967221 */ /* 0x000fc60000010000 */
[----:B------:R-:W-:Y:S01]  /*6a10*/  FADD.FTZ R97, R97, R92 ;  /* 0x0000005c61617221 */ /* 0x000fe20000010000 */
[----:B------:R-:W-:Y:S01]  /*6a20*/  FADD.FTZ R150, R153, R150 ;  /* 0x0000009699967221 */ /* 0x000fe20000010000 */
[----:B------:R-:W5:Y:S01]  /*6a30*/  MUFU.EX2 R98, R95 ;  /* 0x0000005f00627308 */ /* 0x000f620000000800 */
[----:B--2---:R-:W-:Y:S02]  /*6a40*/  F2FP.F16.F32.PACK_AB R32, R103, R104 ;  /* 0x000000686720723e */ /* 0x004fe400000000ff */
[----:B------:R-:W-:-:S04]  /*6a50*/  FADD.FTZ R139, R139, R150 ;  /* 0x000000968b8b7221 */ /* 0x000fc80000010000 */
[----:B------:R-:W-:Y:S01]  /*6a60*/  FADD.FTZ R139, R152, R139 ;  /* 0x0000008b988b7221 */ /* 0x000fe20000010000 */
[----:B------:R2:W-:Y:S03]  /*6a70*/  MUFU.EX2 R94, R89 ;  /* 0x00000059005e7308 */ /* 0x0005e60000000800 */
[----:B------:R-:W-:-:S04]  /*6a80*/  FADD.FTZ R156, R156, R139 ;  /* 0x0000008b9c9c7221 */ /* 0x000fc80000010000 */
[----:B------:R-:W-:Y:S01]  /*6a90*/  FADD.FTZ R156, R137, R156 ;  /* 0x0000009c899c7221 */ /* 0x000fe20000010000 */
[----:B------:R-:W-:Y:S01]  /*6aa0*/  MUFU.EX2 R56, R56 ;  /* 0x0000003800387308 */ /* 0x000fe20000000800 */
[----:B-----5:R-:W-:Y:S02]  /*6ab0*/  F2FP.F16.F32.PACK_AB R34, R98, R99 ;  /* 0x000000636222723e */ /* 0x020fe400000000ff */
[----:B------:R-:W-:-:S04]  /*6ac0*/  FADD.FTZ R127, R127, R156 ;  /* 0x0000009c7f7f7221 */ /* 0x000fc80000010000 */
[----:B------:R-:W-:Y:S01]  /*6ad0*/  FADD.FTZ R144, R144, R127 ;  /* 0x0000007f90907221 */ /* 0x000fe20000010000 */
[C---:B-1----:R-:W-:Y:S01]  /*6ae0*/  HMMA.16816.F32 R8, R32.reuse, R16, R8 ;  /* 0x000000102008723c */ /* 0x042fe20000001808 */
[-C--:B--2---:R-:W-:Y:S01]  /*6af0*/  FFMA.FTZ R89, R36, R85.reuse, -R82 ;  /* 0x0000005524597223 */ /* 0x084fe20000010852 */
[----:B------:R-:W-:Y:S01]  /*6b00*/  FADD.FTZ R16, R90, R97 ;  /* 0x000000615a107221 */ /* 0x000fe20000010000 */
[----:B------:R-:W1:Y:S01]  /*6b10*/  MUFU.EX2 R55, R55 ;  /* 0x0000003700377308 */ /* 0x000e620000000800 */
[----:B------:R-:W-:Y:S01]  /*6b20*/  FADD.FTZ R125, R125, R144 ;  /* 0x000000907d7d7221 */ /* 0x000fe20000010000 */
[----:B------:R-:W-:Y:S01]  /*6b30*/  FFMA.FTZ R36, R86, R85, -R83 ;  /* 0x0000005556247223 */ /* 0x000fe20000010853 */
[----:B------:R-:W-:Y:S02]  /*6b40*/  FADD.FTZ R17, R93, R16 ;  /* 0x000000105d117221 */ /* 0x000fe40000010000 */
[----:B----4-:R-:W-:Y:S01]  /*6b50*/  HMMA.16816.F32 R24, R32, R12, R24 ;  /* 0x0000000c2018723c */ /* 0x010fe20000001818 */
[----:B------:R-:W-:Y:S01]  /*6b60*/  FADD.FTZ R158, R158, R125 ;  /* 0x0000007d9e9e7221 */ /* 0x000fe20000010000 */
[----:B------:R-:W-:Y:S01]  /*6b70*/  FADD.FTZ R17, R88, R17 ;  /* 0x0000001158117221 */ /* 0x000fe20000010000 */
[----:B------:R-:W-:Y:S02]  /*6b80*/  MUFU.EX2 R54, R54 ;  /* 0x0000003600367308 */ /* 0x000fe40000000800 */
[----:B------:R-:W-:Y:S01]  /*6b90*/  FADD.FTZ R119, R119, R158 ;  /* 0x0000009e77777221 */ /* 0x000fe20000010000 */
[----:B------:R-:W-:-:S02]  /*6ba0*/  FADD.FTZ R84, R84, R17 ;  /* 0x0000001154547221 */ /* 0x000fc40000010000 */
[C---:B------:R-:W-:Y:S01]  /*6bb0*/  HMMA.16816.F32 R28, R32.reuse, R14, R28 ;  /* 0x0000000e201c723c */ /* 0x040fe2000000181c */
[----:B------:R-:W-:Y:S01]  /*6bc0*/  FADD.FTZ R160, R160, R119 ;  /* 0x00000077a0a07221 */ /* 0x000fe20000010000 */
[----:B------:R-:W-:Y:S01]  /*6bd0*/  FADD.FTZ R81, R81, R84 ;  /* 0x0000005451517221 */ /* 0x000fe20000010000 */
[----:B------:R-:W2:Y:S01]  /*6be0*/  MUFU.EX2 R129, R129 ;  /* 0x0000008100817308 */ /* 0x000ea20000000800 */
[----:B-1----:R-:W-:Y:S01]  /*6bf0*/  F2FP.F16.F32.PACK_AB R13, R55, R56 ;  /* 0x00000038370d723e */ /* 0x002fe200000000ff */
[----:B------:R-:W-:Y:S01]  /*6c00*/  FADD.FTZ R117, R117, R160 ;  /* 0x000000a075757221 */ /* 0x000fe20000010000 */
[----:B------:R-:W-:Y:S02]  /*6c10*/  FADD.FTZ R80, R80, R81 ;  /* 0x0000005150507221 */ /* 0x000fe40000010000 */
[----:B------:R-:W-:Y:S01]  /*6c20*/  HMMA.16816.F32 R4, R32, R18, R4 ;  /* 0x000000122004723c */ /* 0x000fe20000001804 */
[----:B------:R-:W1:Y:S01]  /*6c30*/  LDSM.16.MT88.4 R16, [R52+0x8000] ;  /* 0x008000003410783b */ /* 0x000e620000004200 */
[----:B------:R-:W-:Y:S01]  /*6c40*/  FADD.FTZ R79, R79, R80 ;  /* 0x000000504f4f7221 */ /* 0x000fe20000010000 */
[----:B------:R-:W4:Y:S01]  /*6c50*/  MUFU.EX2 R91, R91 ;  /* 0x0000005b005b7308 */ /* 0x000f220000000800 */
[-CC-:B------:R-:W-:Y:S01]  /*6c60*/  FFMA.FTZ R80, R37, R85.reuse, -R82.reuse ;  /* 0x0000005525507223 */ /* 0x180fe20000010852 */
[----:B------:R-:W5:Y:S01]  /*6c70*/  LDSM.16.MT88.4 R32, [R53+0x8400] ;  /* 0x008400003520783b */ /* 0x000f620000004200 */
[-CC-:B------:R-:W-:Y:S01]  /*6c80*/  FFMA.FTZ R37, R40, R85.reuse, -R82.reuse ;  /* 0x0000005528257223 */ /* 0x180fe20000010852 */
[-CC-:B------:R-:W-:Y:S01]  /*6c90*/  FFMA.FTZ R40, R38, R85.reuse, -R82.reuse ;  /* 0x0000005526287223 */ /* 0x180fe20000010852 */
[----:B------:R-:W-:Y:S01]  /*6ca0*/  FADD.FTZ R162, R162, R117 ;  /* 0x00000075a2a27221 */ /* 0x000fe20000010000 */
[-C--:B------:R-:W-:Y:S01]  /*6cb0*/  FFMA.FTZ R38, R44, R85.reuse, -R83 ;  /* 0x000000552c267223 */ /* 0x080fe20000010853 */
[-CC-:B------:R-:W-:Y:S01]  /*6cc0*/  FFMA.FTZ R44, R51, R85.reuse, -R82.reuse ;  /* 0x00000055332c7223 */ /* 0x180fe20000010852 */
[----:B------:R-:W-:Y:S01]  /*6cd0*/  MUFU.EX2 R87, R87 ;  /* 0x0000005700577308 */ /* 0x000fe20000000800 */
[----:B--2---:R-:W-:Y:S01]  /*6ce0*/  F2FP.F16.F32.PACK_AB R15, R129, R54 ;  /* 0x00000036810f723e */ /* 0x004fe200000000ff */
[----:B------:R-:W-:Y:S01]  /*6cf0*/  FFMA.FTZ R51, R50, R85, -R82 ;  /* 0x0000005532337223 */ /* 0x000fe20000010852 */
[----:B------:R-:W-:-:S04]  /*6d00*/  FADD.FTZ R111, R111, R162 ;  /* 0x000000a26f6f7221 */ /* 0x000fc80000010000 */
[----:B------:R-:W-:Y:S01]  /*6d10*/  FADD.FTZ R128, R128, R111 ;  /* 0x0000006f80807221 */ /* 0x000fe20000010000 */
[----:B------:R-:W2:Y:S01]  /*6d20*/  MUFU.EX2 R90, R89 ;  /* 0x00000059005a7308 */ /* 0x000ea20000000800 */
[----:B----4-:R-:W-:Y:S02]  /*6d30*/  F2FP.F16.F32.PACK_AB R12, R94, R91 ;  /* 0x0000005b5e0c723e */ /* 0x010fe400000000ff */
[----:B------:R-:W-:-:S04]  /*6d40*/  FADD.FTZ R109, R109, R128 ;  /* 0x000000806d6d7221 */ /* 0x000fc80000010000 */
[----:B------:R-:W-:Y:S01]  /*6d50*/  FADD.FTZ R109, R114, R109 ;  /* 0x0000006d726d7221 */ /* 0x000fe20000010000 */
[----:B------:R-:W-:Y:S03]  /*6d60*/  MUFU.EX2 R118, R118 ;  /* 0x0000007600767308 */ /* 0x000fe60000000800 */
[----:B------:R-:W-:-:S04]  /*6d70*/  FADD.FTZ R104, R104, R109 ;  /* 0x0000006d68687221 */ /* 0x000fc80000010000 */
[----:B------:R-:W-:Y:S01]  /*6d80*/  FADD.FTZ R104, R103, R104 ;  /* 0x0000006867687221 */ /* 0x000fe20000010000 */
[----:B------:R-:W4:Y:S01]  /*6d90*/  MUFU.EX2 R167, R167 ;  /* 0x000000a700a77308 */ /* 0x000f220000000800 */
[----:B--2---:R-:W-:Y:S02]  /*6da0*/  F2FP.F16.F32.PACK_AB R14, R90, R87 ;  /* 0x000000575a0e723e */ /* 0x004fe400000000ff */
[----:B------:R-:W-:-:S04]  /*6db0*/  FADD.FTZ R99, R99, R104 ;  /* 0x0000006863637221 */ /* 0x000fc80000010000 */
[----:B------:R-:W-:Y:S01]  /*6dc0*/  FADD.FTZ R98, R98, R99 ;  /* 0x0000006362627221 */ /* 0x000fe20000010000 */
[C---:B---3--:R-:W-:Y:S01]  /*6dd0*/  HMMA.16816.F32 R8, R12.reuse, R20, R8 ;  /* 0x000000140c08723c */ /* 0x048fe20000001808 */
[----:B------:R-:W-:Y:S01]  /*6de0*/  FADD.FTZ R20, R78, R79 ;  /* 0x0000004f4e147221 */ /* 0x000fe20000010000 */
[----:B------:R-:W-:Y:S01]  /*6df0*/  MUFU.EX2 R138, R138 ;  /* 0x0000008a008a7308 */ /* 0x000fe20000000800 */
[----:B------:R-:W-:Y:S02]  /*6e00*/  FADD.FTZ R91, R91, R98 ;  /* 0x000000625b5b7221 */ /* 0x000fe40000010000 */
[----:B------:R-:W-:Y:S02]  /*6e10*/  FADD.FTZ R77, R77, R20 ;  /* 0x000000144d4d7221 */ /* 0x000fe40000010000 */
[----:B------:R-:W-:Y:S01]  /*6e20*/  FADD.FTZ R94, R94, R91 ;  /* 0x0000005b5e5e7221 */ /* 0x000fe20000010000 */
[----:B------:R-:W-:Y:S01]  /*6e30*/  HMMA.16816.F32 R4, R12, R22, R4 ;  /* 0x000000160c04723c */ /* 0x000fe20000001804 */
[----:B------:R-:W-:Y:S01]  /*6e40*/  FADD.FTZ R76, R76, R77 ;  /* 0x0000004d4c4c7221 */ /* 0x000fe20000010000 */
[----:B------:R-:W2:Y:S01]  /*6e50*/  LDSM.16.MT88.4 R20, [R52+0x8400] ;  /* 0x008400003414783b */ /* 0x000ea20000004200 */
[----:B------:R-:W3:Y:S01]  /*6e60*/  MUFU.EX2 R143, R143 ;  /* 0x0000008f008f7308 */ /* 0x000ee20000000800 */
[----:B------:R-:W-:Y:S01]  /*6e70*/  FADD.FTZ R87, R87, R94 ;  /* 0x0000005e57577221 */ /* 0x000fe20000010000 */
[----:B------:R-:W-:-:S03]  /*6e80*/  FADD.FTZ R75, R75, R76 ;  /* 0x0000004c4b4b7221 */ /* 0x000fc60000010000 */
[----:B-1----:R-:W-:Y:S01]  /*6e90*/  HMMA.16816.F32 R24, R12, R16, R24 ;  /* 0x000000100c18723c */ /* 0x002fe20000001818 */
[----:B------:R-:W-:Y:S01]  /*6ea0*/  FADD.FTZ R74, R74, R75 ;  /* 0x0000004b4a4a7221 */ /* 0x000fe20000010000 */
[----:B------:R-:W-:Y:S01]  /*6eb0*/  FADD.FTZ R90, R90, R87 ;  /* 0x000000575a5a7221 */ /* 0x000fe20000010000 */
[----:B------:R-:W-:Y:S02]  /*6ec0*/  MUFU.EX2 R39, R39 ;  /* 0x0000002700277308 */ /* 0x000fe40000000800 */
[----:B------:R-:W-:-:S03]  /*6ed0*/  FADD.FTZ R73, R73, R74 ;  /* 0x0000004a49497221 */ /* 0x000fc60000010000 */
[----:B------:R-:W-:Y:S01]  /*6ee0*/  HMMA.16816.F32 R28, R12, R18, R28 ;  /* 0x000000120c1c723c */ /* 0x000fe2000000181c */
[----:B------:R-:W-:Y:S01]  /*6ef0*/  FADD.FTZ R72, R72, R73 ;  /* 0x0000004948487221 */ /* 0x000fe20000010000 */
[----:B------:R-:W1:Y:S01]  /*6f00*/  LDSM.16.MT88.4 R16, [R53+0x8800] ;  /* 0x008800003510783b */ /* 0x000e620000004200 */
[----:B------:R-:W5:Y:S01]  /*6f10*/  MUFU.EX2 R78, R80 ;  /* 0x00000050004e7308 */ /* 0x000f620000000800 */
[----:B----4-:R-:W-:Y:S01]  /*6f20*/  F2FP.F16.F32.PACK_AB R13, R167, R118 ;  /* 0x00000076a70d723e */ /* 0x010fe200000000ff */
[----:B------:R-:W-:Y:S01]  /*6f30*/  FADD.FTZ R71, R71, R72 ;  /* 0x0000004847477221 */ /* 0x000fe20000010000 */
[----:B---3--:R-:W-:-:S03]  /*6f40*/  F2FP.F16.F32.PACK_AB R15, R143, R138 ;  /* 0x0000008a8f0f723e */ /* 0x008fc600000000ff */
[----:B------:R-:W-:Y:S02]  /*6f50*/  FADD.FTZ R70, R70, R71 ;  /* 0x0000004746467221 */ /* 0x000fe40000010000 */
[----:B------:R-:W-:Y:S02]  /*6f60*/  MUFU.EX2 R37, R37 ;  /* 0x0000002500257308 */ /* 0x000fe40000000800 */
[----:B------:R-:W-:-:S04]  /*6f70*/  FADD.FTZ R69, R69, R70 ;  /* 0x0000004645457221 */ /* 0x000fc80000010000 */
[----:B------:R-:W-:Y:S02]  /*6f80*/  FADD.FTZ R68, R68, R69 ;  /* 0x0000004544447221 */ /* 0x000fe40000010000 */
[----:B------:R-:W3:Y:S01]  /*6f90*/  MUFU.EX2 R40, R40 ;  /* 0x0000002800287308 */ /* 0x000ee20000000800 */
[----:B-----5:R-:W-:Y:S01]  /*6fa0*/  F2FP.F16.F32.PACK_AB R12, R78, R39 ;  /* 0x000000274e0c723e */ /* 0x020fe200000000ff */
[----:B------:R-:W-:Y:S01]  /*6fb0*/  FADD.FTZ R67, R67, R68 ;  /* 0x0000004443437221 */ /* 0x000fe20000010000 */
[----:B------:R-:W-:-:S03]  /*6fc0*/  FADD.FTZ R39, R39, R90 ;  /* 0x0000005a27277221 */ /* 0x000fc60000010000 */
[----:B------:R-:W-:Y:S01]  /*6fd0*/  FADD.FTZ R66, R66, R67 ;  /* 0x0000004342427221 */ /* 0x000fe20000010000 */
[----:B------:R-:W-:Y:S01]  /*6fe0*/  FADD.FTZ R78, R78, R39 ;  /* 0x000000274e4e7221 */ /* 0x000fe20000010000 */
[----:B------:R-:W-:Y:S02]  /*6ff0*/  MUFU.EX2 R135, R135 ;  /* 0x0000008700877308 */ /* 0x000fe40000000800 */
[----:B------:R-:W-:-:S04]  /*7000*/  FADD.FTZ R65, R65, R66 ;  /* 0x0000004241417221 */ /* 0x000fc80000010000 */
[----:B------:R-:W-:Y:S02]  /*7010*/  FADD.FTZ R64, R64, R65 ;  /* 0x0000004140407221 */ /* 0x000fe40000010000 */
[----:B------:R-:W4:Y:S01]  /*7020*/  MUFU.EX2 R134, R134 ;  /* 0x0000008600867308 */ /* 0x000f220000000800 */
[----:B---3--:R-:W-:Y:S01]  /*7030*/  F2FP.F16.F32.PACK_AB R14, R40, R37 ;  /* 0x00000025280e723e */ /* 0x008fe200000000ff */
[----:B------:R-:W-:-:S04]  /*7040*/  FADD.FTZ R63, R63, R64 ;  /* 0x000000403f3f7221 */ /* 0x000fc80000010000 */
[----:B------:R-:W-:Y:S02]  /*7050*/  FADD.FTZ R62, R62, R63 ;  /* 0x0000003f3e3e7221 */ /* 0x000fe40000010000 */
[----:B------:R-:W-:Y:S01]  /*7060*/  MUFU.EX2 R115, R115 ;  /* 0x0000007300737308 */ /* 0x000fe20000000800 */
[----:B------:R-:W-:Y:S01]  /*7070*/  HMMA.16816.F32 R8, R12, R32, R8 ;  /* 0x000000200c08723c */ /* 0x000fe20000001808 */
[----:B------:R-:W-:-:S04]  /*7080*/  FADD.FTZ R61, R61, R62 ;  /* 0x0000003e3d3d7221 */ /* 0x000fc80000010000 */
[----:B------:R-:W-:Y:S02]  /*7090*/  FADD.FTZ R60, R60, R61 ;  /* 0x0000003d3c3c7221 */ /* 0x000fe40000010000 */
[----:B------:R-:W3:Y:S01]  /*70a0*/  MUFU.EX2 R102, R102 ;  /* 0x0000006600667308 */ /* 0x000ee20000000800 */
[----:B------:R-:W-:Y:S01]  /*70b0*/  HMMA.16816.F32 R4, R12, R34, R4 ;  /* 0x000000220c04723c */ /* 0x000fe20000001804 */
[----:B------:R-:W5:Y:S01]  /*70c0*/  LDSM.16.MT88.4 R32, [R52+0x8800] ;  /* 0x008800003420783b */ /* 0x000f620000004200 */
[----:B------:R-:W-:-:S04]  /*70d0*/  FADD.FTZ R59, R59, R60 ;  /* 0x0000003c3b3b7221 */ /* 0x000fc80000010000 */
[----:B------:R-:W-:Y:S01]  /*70e0*/  FADD.FTZ R58, R58, R59 ;  /* 0x0000003b3a3a7221 */ /* 0x000fe20000010000 */
[----:B------:R-:W-:Y:S01]  /*70f0*/  MUFU.EX2 R44, R44 ;  /* 0x0000002c002c7308 */ /* 0x000fe20000000800 */
[----:B--2---:R-:W-:Y:S01]  /*7100*/  HMMA.16816.F32 R24, R12, R20, R24 ;  /* 0x000000140c18723c */ /* 0x004fe20000001818 */
[----:B----4-:R-:W-:Y:S01]  /*7110*/  F2FP.F16.F32.PACK_AB R21, R134, R135 ;  /* 0x000000878615723e */ /* 0x010fe200000000ff */
[----:B------:R-:W-:-:S04]  /*7120*/  FADD.FTZ R57, R57, R58 ;  /* 0x0000003a39397221 */ /* 0x000fc80000010000 */
[----:B------:R-:W-:Y:S01]  /*7130*/  FADD.FTZ R56, R56, R57 ;  /* 0x0000003938387221 */ /* 0x000fe20000010000 */
[----:B------:R-:W2:Y:S01]  /*7140*/  MUFU.EX2 R51, R51 ;  /* 0x0000003300337308 */ /* 0x000ea20000000800 */
[----:B------:R-:W-:Y:S01]  /*7150*/  HMMA.16816.F32 R28, R12, R22, R28 ;  /* 0x000000160c1c723c */ /* 0x000fe2000000181c */
[----:B------:R-:W4:Y:S01]  /*7160*/  LDSM.16.MT88.4 R12, [R53+0x8c00] ;  /* 0x008c0000350c783b */ /* 0x000f220000004200 */
[----:B---3--:R-:W-:Y:S01]  /*7170*/  F2FP.F16.F32.PACK_AB R23, R102, R115 ;  /* 0x000000736617723e */ /* 0x008fe200000000ff */
[----:B------:R-:W-:-:S04]  /*7180*/  FADD.FTZ R55, R55, R56 ;  /* 0x0000003837377221 */ /* 0x000fc80000010000 */
[----:B------:R-:W-:Y:S01]  /*7190*/  MUFU.EX2 R49, R49 ;  /* 0x0000003100317308 */ /* 0x000fe20000000800 */
[----:B------:R-:W-:-:S04]  /*71a0*/  FADD.FTZ R54, R54, R55 ;  /* 0x0000003736367221 */ /* 0x000fc80000010000 */
[----:B------:R-:W-:-:S03]  /*71b0*/  FADD.FTZ R129, R129, R54 ;  /* 0x0000003681817221 */ /* 0x000fc60000010000 */
[----:B------:R-:W3:Y:S01]  /*71c0*/  MUFU.EX2 R48, R48 ;  /* 0x0000003000307308 */ /* 0x000ee20000000800 */
[----:B--2---:R-:W-:Y:S01]  /*71d0*/  F2FP.F16.F32.PACK_AB R20, R51, R44 ;  /* 0x0000002c3314723e */ /* 0x004fe200000000ff */
[----:B------:R-:W-:-:S04]  /*71e0*/  FADD.FTZ R118, R118, R129 ;  /* 0x0000008176767221 */ /* 0x000fc80000010000 */
[----:B------:R-:W-:Y:S02]  /*71f0*/  FADD.FTZ R167, R167, R118 ;  /* 0x00000076a7a77221 */ /* 0x000fe40000010000 */
[----:B------:R-:W-:Y:S08]  /*7200*/  MUFU.EX2 R36, R36 ;  /* 0x0000002400247308 */ /* 0x000ff00000000800 */
[----:B------:R-:W2:Y:S01]  /*7210*/  MUFU.EX2 R45, R45 ;  /* 0x0000002d002d7308 */ /* 0x000ea20000000800 */
[----:B---3--:R-:W-:-:S07]  /*7220*/  F2FP.F16.F32.PACK_AB R22, R48, R49 ;  /* 0x000000313016723e */ /* 0x008fce00000000ff */
[C---:B-1----:R-:W-:Y:S01]  /*7230*/  HMMA.16816.F32 R8, R20.reuse, R16, R8 ;  /* 0x000000101408723c */ /* 0x042fe20000001808 */
[----:B------:R-:W-:Y:S07]  /*7240*/  MUFU.EX2 R38, R38 ;  /* 0x0000002600267308 */ /* 0x000fee0000000800 */
[C---:B------:R-:W-:Y:S01]  /*7250*/  HMMA.16816.F32 R16, R20.reuse, R18, R4 ;  /* 0x000000121410723c */ /* 0x040fe20000001804 */
[----:B------:R-:W-:Y:S01]  /*7260*/  MUFU.EX2 R47, R47 ;  /* 0x0000002f002f7308 */ /* 0x000fe20000000800 */
[----:B------:R-:W1:Y:S06]  /*7270*/  LDSM.16.MT88.4 R4, [R52+0x8c00] ;  /* 0x008c00003404783b */ /* 0x000e6c0000004200 */
[C---:B-----5:R-:W-:Y:S01]  /*7280*/  HMMA.16816.F32 R24, R20.reuse, R32, R24 ;  /* 0x000000201418723c */ /* 0x060fe20000001818 */
[----:B------:R-:W3:Y:S07]  /*7290*/  MUFU.EX2 R46, R46 ;  /* 0x0000002e002e7308 */ /* 0x000eee0000000800 */
[----:B------:R-:W-:Y:S01]  /*72a0*/  HMMA.16816.F32 R28, R20, R34, R28 ;  /* 0x00000022141c723c */ /* 0x000fe2000000181c */
[----:B------:R-:W-:Y:S01]  /*72b0*/  MUFU.EX2 R43, R43 ;  /* 0x0000002b002b7308 */ /* 0x000fe20000000800 */
[----:B--2---:R-:W-:-:S07]  /*72c0*/  F2FP.F16.F32.PACK_AB R21, R45, R36 ;  /* 0x000000242d15723e */ /* 0x004fce00000000ff */
[----:B------:R-:W2:Y:S01]  /*72d0*/  MUFU.EX2 R246, R246 ;  /* 0x000000f600f67308 */ /* 0x000ea20000000800 */
[----:B---3--:R-:W-:-:S07]  /*72e0*/  F2FP.F16.F32.PACK_AB R20, R46, R47 ;  /* 0x0000002f2e14723e */ /* 0x008fce00000000ff */
[----:B------:R-:W3:Y:S01]  /*72f0*/  MUFU.EX2 R247, R247 ;  /* 0x000000f700f77308 */ /* 0x000ee20000000800 */
[----:B--2---:R-:W-:Y:S02]  /*7300*/  F2FP.F16.F32.PACK_AB R22, R246, R43 ;  /* 0x0000002bf616723e */ /* 0x004fe400000000ff */
[----:B---3--:R-:W-:-:S07]  /*7310*/  F2FP.F16.F32.PACK_AB R23, R247, R38 ;  /* 0x00000026f717723e */ /* 0x008fce00000000ff */
[----:B----4-:R-:W-:Y:S01]  /*7320*/  HMMA.16816.F32 R144, R20, R12, R8 ;  /* 0x0000000c1490723c */ /* 0x010fe20000001808 */
[----:B------:R-:W-:Y:S01]  /*7330*/  FADD.FTZ R8, R138, R167 ;  /* 0x000000a78a087221 */ /* 0x000fe20000010000 */
[----:B------:R-:W-:-:S03]  /*7340*/  FADD.FTZ R9, R37, R78 ;  /* 0x0000004e25097221 */ /* 0x000fc60000010000 */
[----:B------:R-:W-:Y:S01]  /*7350*/  FADD.FTZ R8, R143, R8 ;  /* 0x000000088f087221 */ /* 0x000fe20000010000 */
[----:B------:R-:W-:Y:S02]  /*7360*/  FADD.FTZ R9, R40, R9 ;  /* 0x0000000928097221 */ /* 0x000fe40000010000 */
        /* <DEDUP_REMOVED lines=21> */
[----:B------:R-:W-:Y:S01]  /*74c0*/  IMAD.MOV.U32 R153, RZ, RZ, R0 ;  /* 0x000000ffff997224 */ /* 0x000fe200078e0000 */
[----:B------:R-:W-:Y:S01]  /*74d0*/  IADD3 R232, PT, PT, -R149, 0x1, RZ ;  /* 0x0000000195e87810 */ /* 0x000fe20007ffe1ff */
[----:B------:R-:W-:Y:S01]  /*74e0*/  IMAD.MOV.U32 R151, RZ, RZ, R148 ;  /* 0x000000ffff977224 */ /* 0x000fe200078e0094 */
[----:B------:R-:W-:Y:S01]  /*74f0*/  ISETP.NE.AND.EX P3, PT, R245, RZ, PT, P3 ;  /* 0x000000fff500720c */ /* 0x000fe20003f65330 */
[----:B------:R-:W-:-:S12]  /*7500*/  VIADD R233, R149, 0xfffffffe ;  /* 0xfffffffe95e97836 */ /* 0x000fd80000000000 */
.L_x_720:
[----:B------:R-:W1:Y:S01]  /*7510*/  S2R R154, SR_TID.X ;  /* 0x00000000009a7919 */ /* 0x000e620000002100 */
[----:B------:R-:W-:Y:S04]  /*7520*/  DEPBAR.LE SB0, 0x0 ;  /* 0x000080000000791a */ /* 0x000fe80000000000 */
[----:B------:R-:W-:Y:S05]  /*7530*/  WARPSYNC.ALL ;  /* 0x0000000000007948 */ /* 0x000fea0003800000 */
[----:B------:R-:W-:Y:S01]  /*7540*/  BAR.SYNC.DEFER_BLOCKING 0x0 ;  /* 0x0000000000007b1d */ /* 0x000fe20000010000 */
[----:B------:R-:W-:Y:S01]  /*7550*/  ISETP.GE.AND P2, PT, R238, R235, PT ;  /* 0x000000ebee00720c */ /* 0x000fe20003f46270 */
[----:B------:R-:W-:Y:S02]  /*7560*/  @!P3 IMAD.MOV.U32 R5, RZ, RZ, RZ ;  /* 0x000000ffff05b224 */ /* 0x000fe400078e00ff */
[----:B------:R-:W-:Y:S02]  /*7570*/  IMAD.MOV.U32 R4, RZ, RZ, R226 ;  /* 0x000000ffff047224 */ /* 0x000fe400078e00e2 */
[----:B------:R-:W-:Y:S01]  /*7580*/  IMAD.MOV.U32 R0, RZ, RZ, R227 ;  /* 0x000000ffff007224 */ /* 0x000fe200078e00e3 */
[----:B------:R-:W-:Y:S01]  /*7590*/  @!P3 IADD3 R5, P0, PT, RZ, -R5, RZ ;  /* 0x80000005ff05b210 */ /* 0x000fe20007f1e0ff */
[----:B------:R-:W2:Y:S01]  /*75a0*/  @!P3 LD.E R6, desc[UR4][R2.64+0x40] ;  /* 0x000040040206b980 */ /* 0x000ea2000c101900 */
[----:B------:R-:W-:Y:S01]  /*75b0*/  BSSY.RECONVERGENT B0, `(.L_x_714) ;  /* 0x0000045000007945 */ /* 0x000fe20003800200 */
[----:B--2---:R-:W-:Y:S04]  /*75c0*/  @!P3 IMAD.SHL.U32 R6, R6, 0x100, RZ ;  /* 0x000001000606b824 */ /* 0x004fe800078e00ff */
[----:B------:R-:W-:Y:S05]  /*75d0*/  @!P3 IMAD.X R6, RZ, RZ, ~R6, P0 ;  /* 0x000000ffff06b224 */ /* 0x000fea00000e0e06 */
        /* <DEDUP_REMOVED lines=32> */
[----:B------:R-:W-:Y:S01]  /*77e0*/  @!P4 IMAD.IADD R8, R8, 0x1, -R9 ;  /* 0x000000010808c824 */ /* 0x000fe200078e0a09 */
[----:B------:R-:W-:Y:S01]  /*77f0*/  ISETP.NE.AND P4, PT, R12, RZ, PT ;  /* 0x000000ff0c00720c */ /* 0x000fe20003f85270 */
[----:B------:R-:W-:Y:S01]  /*7800*/  @!P1 VIADD R10, R10, 0x1 ;  /* 0x000000010a0a9836 */ /* 0x000fe20000000000 */
[-C--:B------:R-:W-:Y:S02]  /*7810*/  ISETP.GE.U32.AND P5, PT, R6, R9.reuse, PT ;  /* 0x000000090600720c */ /* 0x080fe40003fa6070 */
[----:B------:R-:W-:Y:S02]  /*7820*/  ISETP.GE.U32.AND P6, PT, R8, R9, PT ;  /* 0x000000090800720c */ /* 0x000fe40003fc6070 */
[----:B------:R-:W-:Y:S04]  /*7830*/  LOP3.LUT R6, R234, R12, RZ, 0x3c, !PT ;  /* 0x0000000cea067212 */ /* 0x000fe800078e3cff */
[----:B------:R-:W-:Y:S05]  /*7840*/  ISETP.GE.AND P1, PT, R6, RZ, PT ;  /* 0x000000ff0600720c */ /* 0x000fea0003f26270 */
[----:B------:R-:W-:Y:S02]  /*7850*/  @P5 VIADD R10, R10, 0x1 ;  /* 0x000000010a0a5836 */ /* 0x000fe40000000000 */
[----:B------:R-:W-:Y:S02]  /*7860*/  @P6 VIADD R11, R11, 0x1 ;  /* 0x000000010b0b6836 */ /* 0x000fe40000000000 */
[----:B------:R-:W-:Y:S04]  /*7870*/  @!P0 IMAD.MOV R10, RZ, RZ, -R10 ;  /* 0x000000ffff0a8224 */ /* 0x000fe800078e0a0a */
        /* <DEDUP_REMOVED lines=24> */
.L_x_715:
[----:B------:R-:W-:Y:S05]  /*7a00*/  BSYNC.RECONVERGENT B0 ;  /* 0x0000000000007941 */ /* 0x000fea0003800200 */
.L_x_714:
[----:B------:R-:W-:Y:S01]  /*7a10*/  ISETP.GE.AND P1, PT, R238, R235, PT ;  /* 0x000000ebee00720c */ /* 0x000fe20003f26270 */
[C---:B------:R-:W-:Y:S01]  /*7a20*/  IMAD.SHL.U32 R101, R220.reuse, 0x40, RZ ;  /* 0x00000040dc657824 */ /* 0x040fe200078e00ff */
[----:B------:R-:W-:Y:S01]  /*7a30*/  SHF.L.U64.HI R100, R220, 0x6, R221 ;  /* 0x00000006dc647819 */ /* 0x000fe200000102dd */
[----:B------:R-:W-:Y:S01]  /*7a40*/  @!PT LDS RZ, [RZ] ;  /* 0x00000000fffff984 */ /* 0x000fe20000000800 */
[----:B------:R-:W-:Y:S01]  /*7a50*/  @!PT LDS RZ, [RZ] ;  /* 0x00000000fffff984 */ /* 0x000fe20000000800 */
[----:B------:R-:W-:Y:S01]  /*7a60*/  @!PT LDS RZ, [RZ] ;  /* 0x00000000fffff984 */ /* 0x000fe20000000800 */
[----:B------:R-:W-:Y:S01]  /*7a70*/  @!P2 LDGSTS.E.BYPASS.LTC128B.128 [R237+0x5000], desc[UR4][R226.64] ;  /* 0x05000000e2edafae */ /* 0x000fe2000b981a04 */
[----:B------:R-:W1:Y:S01]  /*7a80*/  S2UR UR6, SR_CgaCtaId ;  /* 0x00000000000679c3 */ /* 0x000e620000008800 */
[C---:B------:R-:W-:Y:S01]  /*7a90*/  IMAD.SHL.U32 R214, R154.reuse, 0x10, RZ ;  /* 0x000000109ad67824 */ /* 0x040fe200078e00ff */
[----:B------:R-:W-:Y:S02]  /*7aa0*/  IADD3 R102, P0, PT, R101, R226, RZ ;  /* 0x000000e265667210 */ /* 0x000fe40007f1e0ff */
[----:B------:R-:W-:Y:S01]  /*7ab0*/  @P2 STS.128 [R237+0x5000], RZ ;  /* 0x005000ffed002388 */ /* 0x000fe20000000c00 */
[C---:B------:R-:W-:Y:S01]  /*7ac0*/  IMAD.SHL.U32 R217, R154.reuse, 0x20, RZ ;  /* 0x000000209ad97824 */ /* 0x040fe200078e00ff */
[C---:B------:R-:W-:Y:S01]  /*7ad0*/  LOP3.LUT R148, R154.reuse, 0x8, RZ, 0xc0, !PT ;  /* 0x000000089a947812 */ /* 0x040fe200078ec0ff */
[----:B------:R-:W-:Y:S01]  /*7ae0*/  IMAD.SHL.U32 R212, R154, 0x4, RZ ;  /* 0x000000049ad47824 */ /* 0x000fe200078e00ff */
[----:B------:R-:W-:Y:S01]  /*7af0*/  LOP3.LUT R0, R214, 0x100, RZ, 0xc0, !PT ;  /* 0x00000100d6007812 */ /* 0x000fe200078ec0ff */
[----:B------:R-:W-:Y:S01]  /*7b00*/  IMAD.X R103, R100, 0x1, R227, P0 ;  /* 0x0000000164677824 */ /* 0x000fe200000e06e3 */
[----:B------:R-:W-:Y:S01]  /*7b10*/  @P1 STS.128 [R237+0x5800], RZ ;  /* 0x005800ffed001388 */ /* 0x000fe20000000c00 */
[----:B------:R-:W-:Y:S01]  /*7b20*/  @!P1 IADD3 R114, P0, PT, R102, R101, RZ ;  /* 0x0000006566729210 */ /* 0x000fe20007f1e0ff */
[----:B------:R-:W-:Y:S01]  /*7b30*/  @!P1 IMAD R104, R221, 0xc0, RZ ;  /* 0x000000c0dd689824 */ /* 0x000fe200078e02ff */
[----:B------:R-:W-:Y:S02]  /*7b40*/  SHF.R.U32.HI R213, RZ, 0x1, R154 ;  /* 0x00000001ffd57819 */ /* 0x000fe4000001169a */
[----:B------:R-:W-:Y:S01]  /*7b50*/  @!PT LDS RZ, [RZ] ;  /* 0x00000000fffff984 */ /* 0x000fe20000000800 */
[----:B------:R-:W-:Y:S01]  /*7b60*/  @!PT LDS RZ, [RZ] ;  /* 0x00000000fffff984 */ /* 0x000fe20000000800 */
[----:B------:R-:W-:Y:S01]  /*7b70*/  @!PT LDS RZ, [RZ] ;  /* 0x00000000fffff984 */ /* 0x000fe20000000800 */
[----:B------:R2:W-:Y:S01]  /*7b80*/  @!P1 LDGSTS.E.BYPASS.LTC128B.128 [R237+0x5800], desc[UR4][R102.64] ;  /* 0x0580000066ed9fae */ /* 0x0005e2000b981a04 */
[----:B------:R-:W-:Y:S01]  /*7b90*/  @!P1 IMAD.WIDE.U32 R106, R220, 0xc0, R102 ;  /* 0x000000c0dc6a9825 */ /* 0x000fe200078e0066 */
[----:B------:R-:W-:Y:S01]  /*7ba0*/  LOP3.LUT R148, R148, 0xc0, R217, 0xf8, !PT ;  /* 0x000000c094947812 */ /* 0x000fe200078ef8d9 */
[----:B------:R-:W-:Y:S02]  /*7bb0*/  UMOV UR7, 0x400 ;  /* 0x0000040000077882 */ /* 0x000fe40000000000 */
[----:B------:R-:W-:Y:S01]  /*7bc0*/  @P1 STS.128 [R237+0x6000], RZ ;  /* 0x006000ffed001388 */ /* 0x000fe20000000c00 */
[----:B------:R-:W-:Y:S01]  /*7bd0*/  @!P1 IMAD.X R115, R103, 0x1, R100, P0 ;  /* 0x0000000167739824 */ /* 0x000fe200000e0664 */
[----:B------:R-:W-:Y:S01]  /*7be0*/  @!P1 LEA R110, P0, R220, R102, 0x7 ;  /* 0x00000066dc6e9211 */ /* 0x000fe200078038ff */
[----:B------:R-:W-:Y:S01]  /*7bf0*/  @!P1 IMAD.IADD R107, R104, 0x1, R107 ;  /* 0x00000001686b9824 */ /* 0x000fe200078e026b */
[----:B------:R-:W-:Y:S01]  /*7c00*/  LOP3.LUT R149, R212, 0x18, RZ, 0xc0, !PT ;  /* 0x00000018d4957812 */ /* 0x000fe200078ec0ff */
[--C-:B------:R-:W-:Y:S01]  /*7c10*/  @!P1 IMAD.MOV.U32 R112, RZ, RZ, R102.reuse ;  /* 0x000000ffff709224 */ /* 0x100fe200078e0066 */
[----:B------:R-:W-:Y:S01]  /*7c20*/  @!PT LDS RZ, [RZ] ;  /* 0x00000000fffff984 */ /* 0x000fe20000000800 */
[----:B------:R-:W-:Y:S01]  /*7c30*/  @!PT LDS RZ, [RZ] ;  /* 0x00000000fffff984 */ /* 0x000fe20000000800 */
[----:B------:R-:W-:Y:S01]  /*7c40*/  @!PT LDS RZ, [RZ] ;  /* 0x00000000fffff984 */ /* 0x000fe20000000800 */
[----:B------:R-:W-:Y:S01]  /*7c50*/  @!P1 LDGSTS.E.BYPASS.LTC128B.128 [R237+0x6000], desc[UR4][R114.64] ;  /* 0x0600000072ed9fae */ /* 0x000fe2000b981a04 */
[CC--:B------:R-:W-:Y:S01]  /*7c60*/  @!P1 LEA.HI.X R111, R220.reuse, R103.reuse, R221, 0x7, P0 ;  /* 0x00000067dc6f9211 */ /* 0x0c0fe200000f3cdd */
[----:B------:R-:W-:Y:S01]  /*7c70*/  @!P1 IMAD.WIDE.U32 R108, R220, 0x180, R102 ;  /* 0x00000180dc6c9825 */ /* 0x000fe200078e0066 */
[----:B------:R-:W-:Y:S02]  /*7c80*/  LOP3.LUT R0, R0, 0x20, R217, 0xf8, !PT ;  /* 0x0000002000007812 */ /* 0x000fe400078ef8d9 */
[----:B------:R-:W-:Y:S01]  /*7c90*/  @P1 STS.128 [R237+0x6800], RZ ;  /* 0x006800ffed001388 */ /* 0x000fe20000000c00 */
[----:B------:R-:W-:Y:S01]  /*7ca0*/  LOP3.LUT R216, R213, 0x8, RZ, 0xc0, !PT ;  /* 0x00000008d5d87812 */ /* 0x000fe200078ec0ff */
[----:B------:R-:W-:Y:S01]  /*7cb0*/  @!P1 IMAD.MOV.U32 R113, RZ, RZ, R103 ;  /* 0x000000ffff719224 */ /* 0x000fe200078e0067 */
[----:B------:R-:W-:Y:S02]  /*7cc0*/  LOP3.LUT R214, R214, 0x3e00, RZ, 0xc0, !PT ;  /* 0x00003e00d6d67812 */ /* 0x000fe400078ec0ff */
[----:B------:R-:W-:Y:S01]  /*7cd0*/  @!PT LDS RZ, [RZ] ;  /* 0x00000000fffff984 */ /* 0x000fe20000000800 */
[----:B------:R-:W-:Y:S01]  /*7ce0*/  @!PT LDS RZ, [RZ] ;  /* 0x00000000fffff984 */ /* 0x000fe20000000800 */
[----:B------:R-:W-:Y:S01]  /*7cf0*/  @!PT LDS RZ, [RZ] ;  /* 0x00000000fffff984 */ /* 0x000fe20000000800 */
[----:B------:R-:W-:Y:S01]  /*7d00*/  @!P1 LDGSTS.E.BYPASS.LTC128B.128 [R237+0x6800], desc[UR4][R110.64] ;  /* 0x068000006eed9fae */ /* 0x000fe2000b981a04 */
[----:B------:R-:W-:Y:S01]  /*7d10*/  @!P1 IMAD R105, R221, 0x140, RZ ;  /* 0x00000140dd699824 */ /* 0x000fe200078e02ff */
[----:B------:R-:W-:Y:S01]  /*7d20*/  LOP3.LUT R148, R0, R148, R149, 0xf6, !PT ;  /* 0x0000009400947212 */ /* 0x000fe200078ef695 */
[----:B------:R-:W-:Y:S02]  /*7d30*/  @!P1 IMAD.WIDE.U32 R112, R220, 0x140, R112 ;  /* 0x00000140dc709825 */ /* 0x000fe400078e0070 */
[----:B------:R-:W-:Y:S01]  /*7d40*/  @P1 STS.128 [R237+0x7000], RZ ;  /* 0x007000ffed001388 */ /* 0x000fe20000000c00 */
[----:B-1----:R-:W-:Y:S01]  /*7d50*/  ULEA UR6, UR6, UR7, 0x18 ;  /* 0x0000000706067291 */ /* 0x002fe2000f8ec0ff */
[----:B------:R-:W-:Y:S01]  /*7d60*/  LOP3.LUT R216, R216, 0xc0, R217, 0xf8, !PT ;  /* 0x000000c0d8d87812 */ /* 0x000fe200078ef8d9 */
[----:B------:R-:W-:Y:S02]  /*7d70*/  @!P1 IMAD.IADD R105, R105, 0x1, R113 ;  /* 0x0000000169699824 */ /* 0x000fe400078e0271 */
[----:B------:R-:W-:Y:S01]  /*7d80*/  @!PT LDS RZ, [RZ] ;  /* 0x00000000fffff984 */ /* 0x000fe20000000800 */
[----:B------:R-:W-:Y:S01]  /*7d90*/  @!PT LDS RZ, [RZ] ;  /* 0x00000000fffff984 */ /* 0x000fe20000000800 */
[----:B------:R-:W-:Y:S01]  /*7da0*/  @!PT LDS RZ, [RZ] ;  /* 0x00000000fffff984 */ /* 0x000fe20000000800 */
[----:B------:R-:W-:Y:S01]  /*7db0*/  @!P1 LDGSTS.E.BYPASS.LTC128B.128 [R237+0x7000], desc[UR4][R106.64] ;  /* 0x070000006aed9fae */ /* 0x000fe2000b981a04 */
[----:B--2---:R-:W-:Y:S01]  /*7dc0*/  @!P1 LEA R102, P0, R220, R102, 0x8 ;  /* 0x00000066dc669211 */ /* 0x004fe200078040ff */
[----:B------:R-:W-:Y:S01]  /*7dd0*/  @!P1 IMAD.MOV.U32 R104, RZ, RZ, R112 ;  /* 0x000000ffff689224 */ /* 0x000fe200078e0070 */
[----:B------:R-:W-:Y:S02]  /*7de0*/  LOP3.LUT R0, R214, 0x20, R217, 0xf8, !PT ;  /* 0x00000020d6007812 */ /* 0x000fe400078ef8d9 */
[----:B------:R-:W-:Y:S01]  /*7df0*/  @P1 STS.128 [R237+0x7800], RZ ;  /* 0x007800ffed001388 */ /* 0x000fe20000000c00 */
[----:B------:R-:W-:Y:S01]  /*7e00*/  @!P1 LEA.HI.X R103, R220, R103, R221, 0x8, P0 ;  /* 0x00000067dc679211 */ /* 0x000fe200000f44dd */
[----:B------:R-:W-:Y:S01]  /*7e10*/  @!P1 IMAD R101, R221, 0x180, RZ ;  /* 0x00000180dd659824 */ /* 0x000fe200078e02ff */
[----:B------:R-:W-:Y:S01]  /*7e20*/  LOP3.LUT R216, R216, R149, RZ, 0x3c, !PT ;  /* 0x00000095d8d87212 */ /* 0x000fe200078e3cff */
[----:B------:R-:W-:Y:S01]  /*7e30*/  @!P1 IMAD.MOV.U32 R100, RZ, RZ, R108 ;  /* 0x000000ffff649224 */ /* 0x000fe200078e006c */
[----:B------:R-:W-:Y:S01]  /*7e40*/  LOP3.LUT R149, R0, 0x100, R217, 0xf8, !PT ;  /* 0x0000010000957812 */ /* 0x000fe200078ef8d9 */
[----:B------:R-:W-:Y:S01]  /*7e50*/  @!PT LDS RZ, [RZ] ;  /* 0x00000000fffff984 */ /* 0x000fe20000000800 */
[----:B------:R-:W-:Y:S01]  /*7e60*/  @!PT LDS RZ, [RZ] ;  /* 0x00000000fffff984 */ /* 0x000fe20000000800 */
[----:B------:R-:W-:Y:S01]  /*7e70*/  @!PT LDS RZ, [RZ] ;  /* 0x00000000fffff984 */ /* 0x000fe20000000800 */
[----:B------:R-:W-:Y:S01]  /*7e80*/  @!P1 LDGSTS.E.BYPASS.LTC128B.128 [R237+0x7800], desc[UR4][R102.64] ;  /* 0x0780000066ed9fae */ /* 0x000fe2000b981a04 */
[----:B------:R-:W-:Y:S01]  /*7e90*/  @!P1 IADD3 R101, PT, PT, R101, R109, RZ ;  /* 0x0000006d65659210 */ /* 0x000fe20007ffe0ff */
[----:B------:R-:W-:Y:S01]  /*7ea0*/  IMAD.U32 R215, RZ, RZ, UR6 ;  /* 0x00000006ffd77e24 */ /* 0x000fe2000f8e00ff */
[----:B------:R-:W-:Y:S02]  /*7eb0*/  LOP3.LUT R150, R149, R216, RZ, 0xfc, !PT ;  /* 0x000000d895967212 */ /* 0x000fe400078efcff */
[----:B------:R-:W-:Y:S01]  /*7ec0*/  @P1 STS.128 [R237+0x8000], RZ ;  /* 0x008000ffed001388 */ /* 0x000fe20000000c00 */
[----:B------:R-:W-:Y:S01]  /*7ed0*/  MOV R149, 0x20 ;  /* 0x0000002000957802 */ /* 0x000fe20000000f00 */
[--C-:B------:R-:W-:Y:S01]  /*7ee0*/  IMAD R148, R148, 0x2, R215.reuse ;  /* 0x0000000294947824 */ /* 0x100fe200078e02d7 */
[----:B------:R-:W-:Y:S02]  /*7ef0*/  LOP3.LUT P0, RZ, R154, 0x4, RZ, 0xc0, !PT ;  /* 0x000000049aff7812 */ /* 0x000fe4000780c0ff */
[----:B------:R-:W-:Y:S01]  /*7f00*/  @!PT LDS RZ, [RZ] ;  /* 0x00000000fffff984 */ /* 0x000fe20000000800 */
[----:B------:R-:W-:Y:S01]  /*7f10*/  @!PT LDS RZ, [RZ] ;  /* 0x00000000fffff984 */ /* 0x000fe20000000800 */
[----:B------:R-:W-:Y:S01]  /*7f20*/  @!PT LDS RZ, [RZ] ;  /* 0x00000000fffff984 */ /* 0x000fe20000000800 */
[----:B------:R-:W-:Y:S01]  /*7f30*/  @!P1 LDGSTS.E.BYPASS.LTC128B.128 [R237+0x8000], desc[UR4][R104.64] ;  /* 0x0800000068ed9fae */ /* 0x000fe2000b981a04 */
[----:B------:R-:W-:Y:S01]  /*7f40*/  IMAD R0, R150, 0x2, R215 ;  /* 0x0000000296007824 */ /* 0x000fe200078e02d7 */
[----:B------:R-:W-:Y:S01]  /*7f50*/  BSSY.RECONVERGENT B1, `(.L_x_716) ;  /* 0x0000100000017945 */ /* 0x000fe20003800200 */
[----:B------:R-:W-:Y:S02]  /*7f60*/  SEL R149, R149, 0xffffffe0, !P0 ;  /* 0xffffffe095957807 */ /* 0x000fe40004000000 */
[----:B------:R-:W-:Y:S01]  /*7f70*/  @P1 STS.128 [R237+0x8800], RZ ;  /* 0x008800ffed001388 */ /* 0x000fe20000000c00 */
[----:B------:R-:W-:Y:S04]  /*7f80*/  VIADD R232, R232, 0x1 ;  /* 0x00000001e8e87836 */ /* 0x000fe80000000000 */
[----:B------:R-:W-:Y:S01]  /*7f90*/  @!PT LDS RZ, [RZ] ;  /* 0x00000000fffff984 */ /* 0x000fe20000000800 */
[----:B------:R-:W-:Y:S01]  /*7fa0*/  @!PT LDS RZ, [RZ] ;  /* 0x00000000fffff984 */ /* 0x000fe20000000800 */
[----:B------:R-:W-:Y:S01]  /*7fb0*/  @!PT LDS RZ, [RZ] ;  /* 0x00000000fffff984 */ /* 0x000fe20000000800 */
[----:B------:R1:W-:Y:S01]  /*7fc0*/  @!P1 LDGSTS.E.BYPASS.LTC128B.128 [R237+0x8800], desc[UR4][R100.64] ;  /* 0x0880000064ed9fae */ /* 0x0003e2000b981a04 */
[--C-:B------:R-:W-:Y:S01]  /*7fd0*/  IMAD.IADD R204, R0, 0x1, R149.reuse ;  /* 0x0000000100cc7824 */ /* 0x100fe200078e0295 */
[----:B------:R-:W-:Y:S03]  /*7fe0*/  ISETP.NE.AND P4, PT, R232, RZ, PT ;  /* 0x000000ffe800720c */ /* 0x000fe60003f85270 */
[----:B------:R2:W-:Y:S05]  /*7ff0*/  LDSM.16.M88.4 R156, [R0] ;  /* 0x00000000009c783b */ /* 0x0005ea0000000200 */
[----:B------:R-:W3:Y:S05]  /*8000*/  LDSM.16.M88.4 R160, [R148+0x1000] ;  /* 0x0010000094a0783b */ /* 0x000eea0000000200 */
[----:B------:R-:W4:Y:S05]  /*8010*/  LDSM.16.M88.4 R164, [R148+0x1400] ;  /* 0x0014000094a4783b */ /* 0x000f2a0000000200 */
[----:B------:R-:W5:Y:S05]  /*8020*/  LDSM.16.M88.4 R168, [R148+0x1800] ;  /* 0x0018000094a8783b */ /* 0x000f6a0000000200 */
[----:B------:R-:W0:Y:S01]  /*8030*/  LDGDEPBAR ;  /* 0x00000000000079af */ /* 0x000e220000000000 */
[----:B--2---:R-:W-:Y:S04]  /*8040*/  IMAD.IADD R0, R148, 0x1, R149 ;  /* 0x0000000194007824 */ /* 0x004fe800078e0295 */
[----:B------:R-:W2:Y:S05]  /*8050*/  LDSM.16.M88.4 R172, [R148+0x1c00] ;  /* 0x001c000094ac783b */ /* 0x000eaa0000000200 */
[----:B------:R-:W1:Y:S05]  /*8060*/  LDSM.16.M88.4 R176, [R148+0x2000] ;  /* 0x0020000094b0783b */ /* 0x000e6a0000000200 */
[----:B------:R-:W-:Y:S05]  /*8070*/  LDSM.16.M88.4 R180, [R148+0x3000] ;  /* 0x0030000094b4783b */ /* 0x000fea0000000200 */
[----:B------:R-:W-:Y:S05]  /*8080*/  LDSM.16.M88.4 R184, [R148+0x3400] ;  /* 0x0034000094b8783b */ /* 0x000fea0000000200 */
[----:B------:R-:W-:Y:S01]  /*8090*/  LDSM.16.M88.4 R188, [R148+0x3c00] ;  /* 0x003c000094bc783b */ /* 0x000fe20000000200 */
[C---:B---3--:R-:W-:Y:S04]  /*80a0*/  HMMA.16816.F32 R4, R156.reuse, R160, RZ ;  /* 0x000000a09c04723c */ /* 0x048fe800000018ff */
[----:B------:R-:W-:Y:S04]  /*80b0*/  LDSM.16.M88.4 R192, [R148+0x4000] ;  /* 0x0040000094c0783b */ /* 0x000fe80000000200 */
[C---:B------:R-:W-:Y:S01]  /*80c0*/  HMMA.16816.F32 R8, R156.reuse, R162, RZ ;  /* 0x000000a29c08723c */ /* 0x040fe200000018ff */
[----:B------:R-:W3:Y:S05]  /*80d0*/  LDSM.16.M88.4 R160, [R148+0x2400] ;  /* 0x0024000094a0783b */ /* 0x000eea0000000200 */
[----:B------:R-:W-:Y:S02]  /*80e0*/  LDSM.16.M88.4 R196, [R148+0x4800] ;  /* 0x0048000094c4783b */ /* 0x000fe40000000200 */
[C---:B----4-:R-:W-:Y:S03]  /*80f0*/  HMMA.16816.F32 R12, R156.reuse, R164, RZ ;  /* 0x000000a49c0c723c */ /* 0x050fe600000018ff */
[----:B------:R-:W-:Y:S05]  /*8100*/  LDSM.16.M88.4 R200, [R148+0x4c00] ;  /* 0x004c000094c8783b */ /* 0x000fea0000000200 */
[C---:B------:R-:W-:Y:S01]  /*8110*/  HMMA.16816.F32 R16, R156.reuse, R166, RZ ;  /* 0x000000a69c10723c */ /* 0x040fe200000018ff */
[----:B------:R-:W4:Y:S05]  /*8120*/  LDSM.16.M88.4 R164, [R148+0x2800] ;  /* 0x0028000094a4783b */ /* 0x000f2a0000000200 */
[----:B------:R-:W-:Y:S02]  /*8130*/  LDSM.16.M88.4 R204, [R204] ;  /* 0x00000000cccc783b */ /* 0x000fe40000000200 */
[C---:B-----5:R-:W-:Y:S03]  /*8140*/  HMMA.16816.F32 R20, R156.reuse, R168, RZ ;  /* 0x000000a89c14723c */ /* 0x060fe600000018ff */
[----:B------:R-:W-:Y:S05]  /*8150*/  LDSM.16.M88.4 R208, [R0+0x1000] ;  /* 0x0010000000d0783b */ /* 0x000fea0000000200 */
[C---:B------:R-:W-:Y:S01]  /*8160*/  HMMA.16816.F32 R24, R156.reuse, R170, RZ ;  /* 0x000000aa9c18723c */ /* 0x040fe200000018ff */
[----:B------:R-:W5:Y:S07]  /*8170*/  LDSM.16.M88.4 R168, [R148+0x2c00] ;  /* 0x002c000094a8783b */ /* 0x000f6e0000000200 */
[C---:B--2---:R-:W-:Y:S08]  /*8180*/  HMMA.16816.F32 R28, R156.reuse, R172, RZ ;  /* 0x000000ac9c1c723c */ /* 0x044ff000000018ff */
[C---:B------:R-:W-:Y:S01]  /*8190*/  HMMA.16816.F32 R32, R156.reuse, R174, RZ ;  /* 0x000000ae9c20723c */ /* 0x040fe200000018ff */
[----:B------:R-:W2:Y:S07]  /*81a0*/  LDSM.16.M88.4 R172, [R148+0x3800] ;  /* 0x0038000094ac783b */ /* 0x000eae0000000200 */
[C---:B-1----:R-:W-:Y:S08]  /*81b0*/  HMMA.16816.F32 R36, R156.reuse, R176, RZ ;  /* 0x000000b09c24723c */ /* 0x042ff000000018ff */
[C---:B------:R-:W-:Y:S01]  /*81c0*/  HMMA.16816.F32 R40, R156.reuse, R178, RZ ;  /* 0x000000b29c28723c */ /* 0x040fe200000018ff */
[----:B------:R-:W1:Y:S07]  /*81d0*/  LDSM.16.M88.4 R176, [R148+0x4400] ;  /* 0x0044000094b0783b */ /* 0x000e6e0000000200 */
[C---:B---3--:R-:W-:Y:S08]  /*81e0*/  HMMA.16816.F32 R44, R156.reuse, R160, RZ ;  /* 0x000000a09c2c723c */ /* 0x048ff000000018ff */
[C---:B------:R-:W-:Y:S01]  /*81f0*/  HMMA.16816.F32 R48, R156.reuse, R162, RZ ;  /* 0x000000a29c30723c */ /* 0x040fe200000018ff */
[----:B------:R-:W3:Y:S07]  /*8200*/  LDSM.16.M88.4 R160, [R0+0x1400] ;  /* 0x0014000000a0783b */ /* 0x000eee0000000200 */
[C---:B----4-:R-:W-:Y:S08]  /*8210*/  HMMA.16816.F32 R52, R156.reuse, R164, RZ ;  /* 0x000000a49c34723c */ /* 0x050ff000000018ff */
[C---:B------:R-:W-:Y:S01]  /*8220*/  HMMA.16816.F32 R56, R156.reuse, R166, RZ ;  /* 0x000000a69c38723c */ /* 0x040fe200000018ff */
[----:B------:R-:W4:Y:S07]  /*8230*/  LDSM.16.M88.4 R164, [R0+0x1800] ;  /* 0x0018000000a4783b */ /* 0x000f2e0000000200 */
[C---:B-----5:R-:W-:Y:S08]  /*8240*/  HMMA.16816.F32 R60, R156.reuse, R168, RZ ;  /* 0x000000a89c3c723c */ /* 0x060ff000000018ff */
        /* <DEDUP_REMOVED lines=17> */
[C---:B-1----:R-:W-:Y:S08]  /*8360*/  HMMA.16816.F32 R108, R156.reuse, R176, RZ ;  /* 0x000000b09c6c723c */ /* 0x042ff000000018ff */
[C---:B------:R-:W-:Y:S01]  /*8370*/  HMMA.16816.F32 R112, R156.reuse, R178, RZ ;  /* 0x000000b29c70723c */ /* 0x040fe200000018ff */
[----:B------:R-:W-:Y:S07]  /*8380*/  LDSM.16.M88.4 R176, [R0+0x2800] ;  /* 0x0028000000b0783b */ /* 0x000fee0000000200 */
[C---:B------:R-:W-:Y:S08]  /*8390*/  HMMA.16816.F32 R116, R156.reuse, R196, RZ ;  /* 0x000000c49c74723c */ /* 0x040ff000000018ff */
[C---:B------:R-:W-:Y:S01]  /*83a0*/  HMMA.16816.F32 R120, R156.reuse, R198, RZ ;  /* 0x000000c69c78723c */ /* 0x040fe200000018ff */
[----:B------:R-:W-:Y:S07]  /*83b0*/  LDSM.16.M88.4 R196, [R0+0x4000] ;  /* 0x0040000000c4783b */ /* 0x000fee0000000200 */
[C---:B------:R-:W-:Y:S08]  /*83c0*/  HMMA.16816.F32 R124, R156.reuse, R200, RZ ;  /* 0x000000c89c7c723c */ /* 0x040ff000000018ff */
[----:B------:R-:W-:Y:S01]  /*83d0*/  HMMA.16816.F32 R128, R156, R202, RZ ;  /* 0x000000ca9c80723c */ /* 0x000fe200000018ff */
[----:B------:R-:W1:Y:S05]  /*83e0*/  LDSM.16.M88.4 R156, [R0+0x1c00] ;  /* 0x001c0000009c783b */ /* 0x000e6a0000000200 */
[----:B------:R-:W-:Y:S02]  /*83f0*/  LDSM.16.M88.4 R200, [R0+0x4400] ;  /* 0x0044000000c8783b */ /* 0x000fe40000000200 */
[C---:B------:R-:W-:Y:S08]  /*8400*/  HMMA.16816.F32 R4, R204.reuse, R208, R4 ;  /* 0x000000d0cc04723c */ /* 0x040ff00000001804 */
[C---:B------:R-:W-:Y:S01]  /*8410*/  HMMA.16816.F32 R8, R204.reuse, R210, R8 ;  /* 0x000000d2cc08723c */ /* 0x040fe20000001808 */
[----:B------:R-:W-:Y:S07]  /*8420*/  LDSM.16.M88.4 R208, [R0+0x4800] ;  /* 0x0048000000d0783b */ /* 0x000fee0000000200 */
[C---:B---3--:R-:W-:Y:S08]  /*8430*/  HMMA.16816.F32 R12, R204.reuse, R160, R12 ;  /* 0x000000a0cc0c723c */ /* 0x048ff0000000180c */
[C---:B------:R-:W-:Y:S01]  /*8440*/  HMMA.16816.F32 R16, R204.reuse, R162, R16 ;  /* 0x000000a2cc10723c */ /* 0x040fe20000001810 */
[----:B------:R-:W2:Y:S07]  /*8450*/  LDSM.16.M88.4 R160, [R0+0x3400] ;  /* 0x0034000000a0783b */ /* 0x000eae0000000200 */
[C---:B----4-:R-:W-:Y:S08]  /*8460*/  HMMA.16816.F32 R20, R204.reuse, R164, R20 ;  /* 0x000000a4cc14723c */ /* 0x050ff00000001814 */
[C---:B------:R-:W-:Y:S01]  /*8470*/  HMMA.16816.F32 R24, R204.reuse, R166, R24 ;  /* 0x000000a6cc18723c */ /* 0x040fe20000001818 */
[----:B------:R-:W3:Y:S01]  /*8480*/  LDSM.16.M88.4 R164, [R0+0x4c00] ;  /* 0x004c000000a4783b */ /* 0x000ee20000000200 */
[----:B------:R-:W-:Y:S04]  /*8490*/  DEPBAR.LE SB0, 0x0 ;  /* 0x000080000000791a */ /* 0x000fe80000000000 */
[----:B------:R-:W-:Y:S02]  /*84a0*/  BAR.SYNC.DEFER_BLOCKING 0x0 ;  /* 0x0000000000007b1d */ /* 0x000fe40000010000 */
        /* <DEDUP_REMOVED lines=38> */
[----:B------:R-:W-:Y:S04]  /*8710*/  @!P3 IADD3 R224, P4, PT, R149, R224, RZ ;  /* 0x000000e095e0b210 */ /* 0x000fe80007f9e0ff */
[----:B------:R-:W-:Y:S01]  /*8720*/  @!P3 LEA.HI.X.SX32 R223, R0, R223, 0x1, P4 ;  /* 0x000000df00dfb211 */ /* 0x000fe200020f0eff */
[----:B------:R-:W-:Y:S08]  /*8730*/  @!P3 BRA `(.L_x_719) ;  /* 0x0000000000fcb947 */ /* 0x000ff00003800000 */
[C---:B------:R-:W-:Y:S01]  /*8740*/  VIADD R156, R234.reuse, 0xfffffe00 ;  /* 0xfffffe00ea9c7836 */ /* 0x040fe20000000000 */
[----:B------:R-:W2:Y:S01]  /*8750*/  LD.E R159, desc[UR4][R2.64+0x170] ;  /* 0x00017004029f7980 */ /* 0x000ea2000c101900 */
[----:B------:R-:W-:Y:S03]  /*8760*/  VIADD R148, R234, 0xffffff00 ;  /* 0xffffff00ea947836 */ /* 0x000fe60000000000 */
[----:B------:R-:W-:Y:S01]  /*8770*/  IABS R149, R156 ;  /* 0x0000009c00957213 */ /* 0x000fe20000000000 */
[----:B------:R-:W3:Y:S01]  /*8780*/  LD.E.64 R162, desc[UR4][R2.64+0x20] ;  /* 0x0000200402a27980 */ /* 0x000ee2000c101b00 */
[-C--:B--2---:R-:W-:Y:S02]  /*8790*/  IABS R152, R159.reuse ;  /* 0x0000009f00987213 */ /* 0x084fe40000000000 */
[-C--:B------:R-:W-:Y:S02]  /*87a0*/  IABS R150, R159.reuse ;  /* 0x0000009f00967213 */ /* 0x080fe40000000000 */
[----:B------:R-:W1:Y:S01]  /*87b0*/  I2F.RP R0, R152 ;  /* 0x0000009800007306 */ /* 0x000e620000209400 */
[-C--:B------:R-:W-:Y:S02]  /*87c0*/  LOP3.LUT R156, R156, R159.reuse, RZ, 0x3c, !PT ;  /* 0x0000009f9c9c7212 */ /* 0x080fe400078e3cff */
[----:B------:R-:W-:Y:S07]  /*87d0*/  IMAD.MOV R150, RZ, RZ, -R150 ;  /* 0x000000ffff967224 */ /* 0x000fee00078e0a96 */
[----:B-1----:R-:W1:Y:S02]  /*87e0*/  MUFU.RCP R0, R0 ;  /* 0x0000000000007308 */ /* 0x002e640000001000 */
[----:B-1----:R-:W-:Y:S01]  /*87f0*/  VIADD R160, R0, 0xffffffe ;  /* 0x0ffffffe00a07836 */ /* 0x002fe20000000000 */
[----:B------:R-:W-:Y:S02]  /*8800*/  IABS R0, R148 ;  /* 0x0000009400007213 */ /* 0x000fe40000000000 */
[----:B------:R-:W-:Y:S05]  /*8810*/  LOP3.LUT R148, R148, R159, RZ, 0x3c, !PT ;  /* 0x0000009f94947212 */ /* 0x000fea00078e3cff */
[----:B------:R-:W1:Y:S02]  /*8820*/  F2I.FTZ.U32.TRUNC.NTZ R161, R160 ;  /* 0x000000a000a17305 */ /* 0x000e64000021f000 */
[--C-:B-1----:R-:W-:Y:S01]  /*8830*/  IMAD.MOV R157, RZ, RZ, -R161.reuse ;  /* 0x000000ffff9d7224 */ /* 0x102fe200078e0aa1 */
[----:B------:R-:W-:Y:S03]  /*8840*/  MOV R160, RZ ;  /* 0x000000ff00a07202 */ /* 0x000fe60000000f00 */
[----:B------:R-:W-:Y:S04]  /*8850*/  IMAD R157, R157, R152, RZ ;  /* 0x000000989d9d7224 */ /* 0x000fe800078e02ff */
[----:B------:R-:W-:Y:S02]  /*8860*/  IMAD.HI.U32 R157, R161, R157, R160 ;  /* 0x0000009da19d7227 */ /* 0x000fe400078e00a0 */
[----:B------:R-:W2:Y:S04]  /*8870*/  LD.E.64 R160, desc[UR4][R2.64+0x38] ;  /* 0x0000380402a07980 */ /* 0x000ea8000c101b00 */
[----:B------:R-:W-:Y:S04]  /*8880*/  IMAD.HI.U32 R155, R157, R149, RZ ;  /* 0x000000959d9b7227 */ /* 0x000fe800078e00ff */
[----:B------:R-:W-:Y:S02]  /*8890*/  IMAD R149, R155, R150, R149 ;  /* 0x000000969b957224 */ /* 0x000fe400078e0295 */
[----:B------:R-:W-:Y:S03]  /*88a0*/  IMAD.HI.U32 R157, R157, R0, RZ ;  /* 0x000000009d9d7227 */ /* 0x000fe600078e00ff */
[C---:B------:R-:W-:Y:S01]  /*88b0*/  ISETP.GT.U32.AND P6, PT, R152.reuse, R149, PT ;  /* 0x000000959800720c */ /* 0x040fe20003fc4070 */
[----:B------:R-:W-:Y:S05]  /*88c0*/  IMAD R0, R157, R150, R0 ;  /* 0x000000969d007224 */ /* 0x000fea00078e0200 */
[----:B------:R-:W-:Y:S07]  /*88d0*/  ISETP.GT.U32.AND P4, PT, R152, R0, PT ;  /* 0x000000009800720c */ /* 0x000fee0003f84070 */
[----:B------:R-:W-:Y:S02]  /*88e0*/  @!P6 IMAD.IADD R149, R149, 0x1, -R152 ;  /* 0x000000019595e824 */ /* 0x000fe400078e0a98 */
[----:B------:R-:W-:Y:S03]  /*88f0*/  @!P6 VIADD R155, R155, 0x1 ;  /* 0x000000019b9be836 */ /* 0x000fe60000000000 */
[-C--:B------:R-:W-:Y:S01]  /*8900*/  ISETP.GE.U32.AND P5, PT, R149, R152.reuse, PT ;  /* 0x000000989500720c */ /* 0x080fe20003fa6070 */
[----:B------:R-:W-:Y:S01]  /*8910*/  @!P4 VIADD R157, R157, 0x1 ;  /* 0x000000019d9dc836 */ /* 0x000fe20000000000 */
[-C--:B------:R-:W-:Y:S02]  /*8920*/  @!P4 IADD3 R0, PT, PT, R0, -R152.reuse, RZ ;  /* 0x800000980000c210 */ /* 0x080fe40007ffe0ff */
[----:B------:R-:W-:Y:S02]  /*8930*/  ISETP.GE.AND P4, PT, R156, RZ, PT ;  /* 0x000000ff9c00720c */ /* 0x000fe40003f86270 */
[----:B------:R-:W-:Y:S02]  /*8940*/  ISETP.GE.U32.AND P6, PT, R0, R152, PT ;  /* 0x000000980000720c */ /* 0x000fe40003fc6070 */
[----:B------:R-:W-:Y:S05]  /*8950*/  LOP3.LUT R0, RZ, R159, RZ, 0x33, !PT ;  /* 0x0000009fff007212 */ /* 0x000fea00078e33ff */
[----:B------:R-:W-:Y:S02]  /*8960*/  @P5 IADD3 R155, PT, PT, R155, 0x1, RZ ;  /* 0x000000019b9b5810 */ /* 0x000fe40007ffe0ff */
[----:B------:R-:W-:Y:S03]  /*8970*/  ISETP.GE.AND P5, PT, R148, RZ, PT ;  /* 0x000000ff9400720c */ /* 0x000fe60003fa6270 */
[----:B------:R-:W-:Y:S02]  /*8980*/  @!P4 IMAD.MOV R155, RZ, RZ, -R155 ;  /* 0x000000ffff9bc224 */ /* 0x000fe400078e0a9b */
[----:B------:R-:W-:Y:S01]  /*8990*/  @P6 VIADD R157, R157, 0x1 ;  /* 0x000000019d9d6836 */ /* 0x000fe20000000000 */
[----:B------:R-:W-:Y:S04]  /*89a0*/  ISETP.NE.AND P6, PT, R159, RZ, PT ;  /* 0x000000ff9f00720c */ /* 0x000fe80003fc5270 */
[C---:B------:R-:W-:Y:S03]  /*89b0*/  SEL R155, R0.reuse, R155, !P6 ;  /* 0x0000009b009b7207 */ /* 0x040fe60007000000 */
[----:B------:R-:W-:Y:S02]  /*89c0*/  @!P5 IADD3 R157, PT, PT, -R157, RZ, RZ ;  /* 0x000000ff9d9dd210 */ /* 0x000fe40007ffe1ff */
[CC--:B------:R-:W-:Y:S02]  /*89d0*/  LEA R166, P5, R155.reuse, R240.reuse, 0x2 ;  /* 0x000000f09ba67211 */ /* 0x0c0fe400078a10ff */
[----:B------:R-:W-:Y:S02]  /*89e0*/  SEL R157, R0, R157, !P6 ;  /* 0x0000009d009d7207 */ /* 0x000fe40007000000 */
[-C--:B------:R-:W-:Y:S02]  /*89f0*/  LEA.HI.X.SX32 R167, R155, R241.reuse, 0x2, P5 ;  /* 0x000000f19ba77211 */ /* 0x080fe400028f16ff */
[C---:B------:R-:W-:Y:S01]  /*8a00*/  LEA R164, P4, R157.reuse, R240, 0x2 ;  /* 0x000000f09da47211 */ /* 0x040fe200078810ff */
[C---:B------:R-:W-:Y:S02]  /*8a10*/  IMAD.IADD R148, R157.reuse, 0x1, -R155 ;  /* 0x000000019d947824 */ /* 0x040fe400078e0a9b */
[----:B------:R-:W4:Y:S01]  /*8a20*/  LD.E R149, desc[UR4][R166.64] ;  /* 0x00000004a6957980 */ /* 0x000f22000c101900 */
[----:B------:R-:W-:Y:S01]  /*8a30*/  LEA.HI.X.SX32 R165, R157, R241, 0x2, P4 ;  /* 0x000000f19da57211 */ /* 0x000fe200020f16ff */
[----:B------:R-:W-:Y:S04]  /*8a40*/  IMAD R159, R159, R148, -0x100 ;  /* 0xffffff009f9f7424 */ /* 0x000fe800078e0294 */
        /* <DEDUP_REMOVED lines=14> */
.L_x_719:
[----:B------:R-:W-:Y:S05]  /*8b30*/  BSYNC.RECONVERGENT B0 ;  /* 0x0000000000007941 */ /* 0x000fea0003800200 */
.L_x_718:
[----:B------:R-:W-:Y:S01]  /*8b40*/  @!P2 IMAD.MOV.U32 R225, RZ, RZ, R223 ;  /* 0x000000ffffe1a224 */ /* 0x000fe200078e00df */
[C---:B------:R-:W-:Y:S01]  /*8b50*/  LEA R164, P4, R218.reuse, R224, 0x6 ;  /* 0x000000e0daa47211 */ /* 0x040fe200078830ff */
[C---:B------:R-:W-:Y:S02]  /*8b60*/  @!P1 IMAD R149, R219.reuse, 0xc0, RZ ;  /* 0x000000c0db959824 */ /* 0x040fe400078e02ff */
[----:B------:R-:W-:Y:S01]  /*8b70*/  @!P1 IMAD R148, R219, 0x140, RZ ;  /* 0x00000140db949824 */ /* 0x000fe200078e02ff */
[----:B------:R-:W-:Y:S01]  /*8b80*/  @!PT LDS RZ, [RZ] ;  /* 0x00000000fffff984 */ /* 0x000fe20000000800 */
[----:B------:R-:W-:Y:S01]  /*8b90*/  @!PT LDS RZ, [RZ] ;  /* 0x00000000fffff984 */ /* 0x000fe20000000800 */
[----:B------:R-:W-:Y:S01]  /*8ba0*/  @!PT LDS RZ, [RZ] ;  /* 0x00000000fffff984 */ /* 0x000fe20000000800 */
[----:B------:R1:W-:Y:S01]  /*8bb0*/  @!P2 LDGSTS.E.BYPASS.LTC128B.128 [R237+0x1000], desc[UR4][R224.64] ;  /* 0x01000000e0edafae */ /* 0x0003e2000b981a04 */
[C-C-:B------:R-:W-:Y:S01]  /*8bc0*/  LEA.HI.X R165, R218.reuse, R223, R219.reuse, 0x6, P4 ;  /* 0x000000dfdaa57211 */ /* 0x140fe200020f34db */
[--C-:B------:R-:W-:Y:S01]  /*8bd0*/  @!P1 IMAD.MOV.U32 R160, RZ, RZ, R164.reuse ;  /* 0x000000ffffa09224 */ /* 0x100fe200078e00a4 */
[CC--:B------:R-:W-:Y:S01]  /*8be0*/  @!P1 LEA R166, P4, R218.reuse, R164.reuse, 0x6 ;  /* 0x000000a4daa69211 */ /* 0x0c0fe200078830ff */
[----:B------:R1:W-:Y:S01]  /*8bf0*/  @P2 STS.128 [R237+0x1000], RZ ;  /* 0x001000ffed002388 */ /* 0x0003e20000000c00 */
[-C--:B------:R-:W-:Y:S01]  /*8c00*/  @!P1 MOV R161, R165.reuse ;  /* 0x000000a500a19202 */ /* 0x080fe20000000f00 */
[----:B------:R-:W-:Y:S01]  /*8c10*/  @!P1 IMAD.MOV.U32 R158, RZ, RZ, R164 ;  /* 0x000000ffff9e9224 */ /* 0x000fe200078e00a4 */
[CC--:B------:R-:W-:Y:S01]  /*8c20*/  @!P1 LEA.HI.X R167, R218.reuse, R165.reuse, R219, 0x6, P4 ;  /* 0x000000a5daa79211 */ /* 0x0c0fe200020f34db */
[----:B------:R1:W-:Y:S01]  /*8c30*/  @P1 STS.128 [R237+0x1800], RZ ;  /* 0x001800ffed001388 */ /* 0x0003e20000000c00 */
[CC--:B------:R-:W-:Y:S01]  /*8c40*/  @!P1 LEA R162, P4, R218.reuse, R164.reuse, 0x7 ;  /* 0x000000a4daa29211 */ /* 0x0c0fe200078838ff */
[C---:B------:R-:W-:Y:S01]  /*8c50*/  @!P1 IMAD.WIDE.U32 R160, R218.reuse, 0xc0, R160 ;  /* 0x000000c0daa09825 */ /* 0x040fe200078e00a0 */
[-C--:B------:R-:W-:Y:S01]  /*8c60*/  @!P1 MOV R159, R165.reuse ;  /* 0x000000a5009f9202 */ /* 0x080fe20000000f00 */
[----:B------:R-:W-:Y:S01]  /*8c70*/  @!PT LDS RZ, [RZ] ;  /* 0x00000000fffff984 */ /* 0x000fe20000000800 */
[----:B------:R-:W-:Y:S01]  /*8c80*/  @!PT LDS RZ, [RZ] ;  /* 0x00000000fffff984 */ /* 0x000fe20000000800 */
[----:B------:R-:W-:Y:S01]  /*8c90*/  @!PT LDS RZ, [RZ] ;  /* 0x00000000fffff984 */ /* 0x000fe20000000800 */
[----:B------:R1:W-:Y:S01]  /*8ca0*/  @!P1 LDGSTS.E.BYPASS.LTC128B.128 [R237+0x1800], desc[UR4][R164.64] ;  /* 0x01800000a4ed9fae */ /* 0x0003e2000b981a04 */
[CC--:B------:R-:W-:Y:S01]  /*8cb0*/  @!P1 LEA.HI.X R163, R218.reuse, R165.reuse, R219, 0x7, P4 ;  /* 0x000000a5daa39211 */ /* 0x0c0fe200020f3cdb */
[----:B------:R-:W-:Y:S01]  /*8cc0*/  @!P1 IMAD.IADD R161, R149, 0x1, R161 ;  /* 0x0000000195a19824 */ /* 0x000fe200078e02a1 */
[----:B------:R-:W-:Y:S01]  /*8cd0*/  @!P1 MOV R157, R165 ;  /* 0x000000a5009d9202 */ /* 0x000fe20000000f00 */
[----:B------:R1:W-:Y:S01]  /*8ce0*/  @P1 STS.128 [R237+0x2000], RZ ;  /* 0x002000ffed001388 */ /* 0x0003e20000000c00 */
[----:B------:R-:W-:Y:S03]  /*8cf0*/  @!P1 IMAD.WIDE.U32 R158, R218, 0x140, R158 ;  /* 0x00000140da9e9825 */ /* 0x000fe600078e009e */
[----:B------:R-:W-:Y:S01]  /*8d00*/  @!PT LDS RZ, [RZ] ;  /* 0x00000000fffff984 */ /* 0x000fe20000000800 */
[----:B------:R-:W-:Y:S01]  /*8d10*/  @!PT LDS RZ, [RZ] ;  /* 0x00000000fffff984 */ /* 0x000fe20000000800 */
[----:B------:R-:W-:Y:S01]  /*8d20*/  @!PT LDS RZ, [RZ] ;  /* 0x00000000fffff984 */ /* 0x000fe20000000800 */
[----:B------:R1:W-:Y:S01]  /*8d30*/  @!P1 LDGSTS.E.BYPASS.LTC128B.128 [R237+0x2000], desc[UR4][R166.64] ;  /* 0x02000000a6ed9fae */ /* 0x0003e2000b981a04 */
[----:B------:R-:W-:Y:S01]  /*8d40*/  @!P1 IMAD.MOV.U32 R156, RZ, RZ, R164 ;  /* 0x000000ffff9c9224 */ /* 0x000fe200078e00a4 */
[----:B------:R-:W-:Y:S01]  /*8d50*/  @!P1 IADD3 R159, PT, PT, R148, R159, RZ ;  /* 0x0000009f949f9210 */ /* 0x000fe20007ffe0ff */
[----:B------:R-:W-:Y:S01]  /*8d60*/  @!P1 IMAD R0, R219, 0x180, RZ ;  /* 0x00000180db009824 */ /* 0x000fe200078e02ff */
[----:B------:R1:W-:Y:S01]  /*8d70*/  @P1 STS.128 [R237+0x2800], RZ ;  /* 0x002800ffed001388 */ /* 0x0003e20000000c00 */
[C---:B------:R-:W-:Y:S01]  /*8d80*/  @!P1 LEA R148, P2, R218.reuse, R164, 0x8 ;  /* 0x000000a4da949211 */ /* 0x040fe200078440ff */
[C---:B------:R-:W-:Y:S02]  /*8d90*/  @!P1 IMAD.WIDE.U32 R156, R218.reuse, 0x180, R156 ;  /* 0x00000180da9c9825 */ /* 0x040fe400078e009c */
[----:B------:R-:W-:Y:S01]  /*8da0*/  @!PT LDS RZ, [RZ] ;  /* 0x00000000fffff984 */ /* 0x000fe20000000800 */
[----:B------:R-:W-:Y:S01]  /*8db0*/  @!PT LDS RZ, [RZ] ;  /* 0x00000000fffff984 */ /* 0x000fe20000000800 */
[----:B------:R-:W-:Y:S01]  /*8dc0*/  @!PT LDS RZ, [RZ] ;  /* 0x00000000fffff984 */ /* 0x000fe20000000800 */
[----:B------:R1:W-:Y:S01]  /*8dd0*/  @!P1 LDGSTS.E.BYPASS.LTC128B.128 [R237+0x2800], desc[UR4][R162.64] ;  /* 0x02800000a2ed9fae */ /* 0x0003e2000b981a04 */
[----:B------:R-:W-:Y:S01]  /*8de0*/  @!P1 LEA.HI.X R149, R218, R165, R219, 0x8, P2 ;  /* 0x000000a5da959211 */ /* 0x000fe200010f44db */
[----:B------:R-:W-:Y:S02]  /*8df0*/  @!P1 IMAD.IADD R157, R0, 0x1, R157 ;  /* 0x00000001009d9824 */ /* 0x000fe400078e029d */
        /* <DEDUP_REMOVED lines=20> */
[----:B------:R-:W0:Y:S02]  /*8f40*/  LDGDEPBAR ;  /* 0x00000000000079af */ /* 0x000e240000000000 */
.L_x_717:
[----:B------:R-:W-:Y:S05]  /*8f50*/  BSYNC.RECONVERGENT B1 ;  /* 0x0000000000017941 */ /* 0x000fea0003800200 */
.L_x_716:
[----:B-1----:R-:W2:Y:S01]  /*8f60*/  LD.E R149, desc[UR4][R2.64+0xdc] ;  /* 0x0000dc0402957980 */ /* 0x002ea2000c101900 */
[----:B------:R-:W-:Y:S02]  /*8f70*/  LOP3.LUT R216, R216, 0x120, R217, 0xf8, !PT ;  /* 0x00000120d8d87812 */ /* 0x000fe400078ef8d9 */
        /* <DEDUP_REMOVED lines=97> */
[--C-:B------:R-:W-:Y:S01]  /*9590*/  FFMA.FTZ R164, R41, R149, -R156.reuse ;  /* 0x0000009529a47223 */ /* 0x100fe2000001089c */
[----:B------:R-:W-:Y:S01]  /*95a0*/  LEA R41, R216, R215, 0x1 ;  /* 0x000000d7d8297211 */ /* 0x000fe200078e08ff */
        /* <DEDUP_REMOVED lines=14> */
[----:B------:R-:W-:Y:S01]  /*9690*/  LDSM.16.MT88.4 R28, [R41+0x5400] ;  /* 0x00540000291c783b */ /* 0x000fe20000004200 */
[-CC-:B------:R-:W-:Y:S01]  /*96a0*/  FFMA.FTZ R176, R35, R149.reuse, -R152.reuse ;  /* 0x0000009523b07223 */ /* 0x180fe20000010898 */
[-CC-:B------:R-:W-:Y:S01]  /*96b0*/  FFMA.FTZ R172, R38, R149.reuse, -R152.reuse ;  /* 0x0000009526ac7223 */ /* 0x180fe20000010898 */
[-CC-:B------:R-:W-:Y:S01]  /*96c0*/  FFMA.FTZ R167, R39, R149.reuse, -R152.reuse ;  /* 0x0000009527a77223 */ /* 0x180fe20000010898 */
[-CC-:B------:R-:W-:Y:S03]  /*96d0*/  FFMA.FTZ R197, R10, R149.reuse, -R152.reuse ;  /* 0x000000950ac57223 */ /* 0x180fe60000010898 */
[----:B------:R-:W1:Y:S01]  /*96e0*/  MUFU.EX2 R196, R196 ;  /* 0x000000c400c47308 */ /* 0x000e620000000800 */
[C---:B------:R-:W-:Y:S01]  /*96f0*/  FMUL.FTZ R10, R150.reuse, R142 ;  /* 0x0000008e960a7220 */ /* 0x040fe20000410000 */
[----:B------:R-:W-:Y:S01]  /*9700*/  FFMA.FTZ R200, R11, R149, -R152 ;  /* 0x000000950bc87223 */ /* 0x000fe20000010898 */
[----:B------:R-:W-:Y:S01]  /*9710*/  FMUL.FTZ R11, R150, R143 ;  /* 0x0000008f960b7220 */ /* 0x000fe20000410000 */
[-CC-:B------:R-:W-:Y:S01]  /*9720*/  FFMA.FTZ R202, R4, R149.reuse, -R156.reuse ;  /* 0x0000009504ca7223 */ /* 0x180fe2000001089c */
[----:B------:R-:W-:Y:S01]  /*9730*/  LDSM.16.MT88.4 R140, [R41+0x8c00] ;  /* 0x008c0000298c783b */ /* 0x000fe20000004200 */
[C---:B------:R-:W-:Y:S01]  /*9740*/  IADD3 R4, PT, PT, R41.reuse, 0x5000, RZ ;  /* 0x0000500029047810 */ /* 0x040fe20007ffe0ff */
[-CC-:B------:R-:W-:Y:S03]  /*9750*/  FFMA.FTZ R161, R40, R149.reuse, -R156.reuse ;  /* 0x0000009528a17223 */ /* 0x180fe6000001089c */
[----:B------:R-:W-:Y:S01]  /*9760*/  MUFU.EX2 R197, R197 ;  /* 0x000000c500c57308 */ /* 0x000fe20000000800 */
[----:B------:R-:W-:Y:S01]  /*9770*/  IADD3 R40, PT, PT, R41, 0x5020, RZ ;  /* 0x0000502029287810 */ /* 0x000fe20007ffe0ff */
[-CC-:B------:R-:W-:Y:S01]  /*9780*/  FFMA.FTZ R186, R20, R149.reuse, -R156.reuse ;  /* 0x0000009514ba7223 */ /* 0x180fe2000001089c */
[----:B------:R-:W-:Y:S01]  /*9790*/  @P0 IADD3 R40, PT, PT, R4, -0x20, RZ ;  /* 0xffffffe004280810 */ /* 0x000fe20007ffe0ff */
[-C--:B------:R-:W-:Y:S01]  /*97a0*/  FFMA.FTZ R179, R21, R149.reuse, -R156 ;  /* 0x0000009515b37223 */ /* 0x080fe2000001089c */
[-CC-:B------:R-:W-:Y:S01]  /*97b0*/  FFMA.FTZ R188, R22, R149.reuse, -R152.reuse ;  /* 0x0000009516bc7223 */ /* 0x180fe20000010898 */
[----:B------:R-:W-:Y:S01]  /*97c0*/  FFMA.FTZ R183, R23, R149, -R152 ;  /* 0x0000009517b77223 */ /* 0x000fe20000010898 */
[C---:B------:R-:W-:Y:S03]  /*97d0*/  FMUL.FTZ R4, R151.reuse, R144 ;  /* 0x0000009097047220 */ /* 0x040fe60000410000 */
[----:B------:R-:W-:Y:S01]  /*97e0*/  MUFU.EX2 R202, R202 ;  /* 0x000000ca00ca7308 */ /* 0x000fe20000000800 */
[----:B------:R-:W3:Y:S01]  /*97f0*/  LDSM.16.MT88.4 R24, [R40] ;  /* 0x000000002818783b */ /* 0x000ee20000004200 */
[----:B-1----:R-:W-:Y:S01]  /*9800*/  F2FP.F16.F32.PACK_AB R22, R196, R193 ;  /* 0x000000c1c416723e */ /* 0x002fe200000000ff */
[-CC-:B------:R-:W-:Y:S01]  /*9810*/  FFMA.FTZ R185, R16, R149.reuse, -R156.reuse ;  /* 0x0000009510b97223 */ /* 0x180fe2000001089c */
[----:B------:R-:W-:Y:S01]  /*9820*/  FMUL.FTZ R16, R151, R132 ;  /* 0x0000008497107220 */ /* 0x000fe20000410000 */
[----:B------:R-:W-:Y:S01]  /*9830*/  FFMA.FTZ R190, R17, R149, -R156 ;  /* 0x0000009511be7223 */ /* 0x000fe2000001089c */
[----:B------:R-:W-:Y:S01]  /*9840*/  FMUL.FTZ R17, R151, R133 ;  /* 0x0000008597117220 */ /* 0x000fe20000410000 */
[-CC-:B------:R-:W-:Y:S03]  /*9850*/  FFMA.FTZ R189, R18, R149.reuse, -R152.reuse ;  /* 0x0000009512bd7223 */ /* 0x180fe60000010898 */
[----:B------:R-:W1:Y:S01]  /*9860*/  MUFU.EX2 R200, R200 ;  /* 0x000000c800c87308 */ /* 0x000e620000000800 */
[----:B------:R-:W4:Y:S01]  /*9870*/  LDSM.16.MT88.4 R32, [R40+0x400] ;  /* 0x000400002820783b */ /* 0x000f220000004200 */
[C---:B------:R-:W-:Y:S01]  /*9880*/  FMUL.FTZ R18, R150.reuse, R134 ;  /* 0x0000008696127220 */ /* 0x040fe20000410000 */
[--C-:B------:R-:W-:Y:S01]  /*9890*/  FFMA.FTZ R192, R19, R149, -R152.reuse ;  /* 0x0000009513c07223 */ /* 0x100fe20000010898 */
[----:B------:R-:W-:Y:S01]  /*98a0*/  FMUL.FTZ R19, R150, R135 ;  /* 0x0000008796137220 */ /* 0x000fe20000410000 */
[-CC-:B------:R-:W-:Y:S01]  /*98b0*/  FFMA.FTZ R168, R43, R149.reuse, -R152.reuse ;  /* 0x000000952ba87223 */ /* 0x180fe20000010898 */
[-CC-:B------:R-:W-:Y:S01]  /*98c0*/  FFMA.FTZ R166, R46, R149.reuse, -R152.reuse ;  /* 0x000000952ea67223 */ /* 0x180fe20000010898 */
[-C--:B------:R-:W-:Y:S03]  /*98d0*/  FFMA.FTZ R160, R51, R149.reuse, -R152 ;  /* 0x0000009533a07223 */ /* 0x080fe60000010898 */
[----:B------:R-:W-:Y:S01]  /*98e0*/  MUFU.EX2 R198, R198 ;  /* 0x000000c600c67308 */ /* 0x000fe20000000800 */
[----:B------:R-:W-:Y:S01]  /*98f0*/  LDSM.16.MT88.4 R36, [R40+0x1000] ;  /* 0x001000002824783b */ /* 0x000fe20000004200 */
[----:B------:R-:W-:Y:S01]  /*9900*/  FFMA.FTZ R195, R5, R149, -R156 ;  /* 0x0000009505c37223 */ /* 0x000fe2000001089c */
[----:B------:R-:W-:Y:S01]  /*9910*/  FMUL.FTZ R5, R151, R145 ;  /* 0x0000009197057220 */ /* 0x000fe20000410000 */
[-CC-:B------:R-:W-:Y:S01]  /*9920*/  FFMA.FTZ R201, R6, R149.reuse, -R152.reuse ;  /* 0x0000009506c97223 */ /* 0x180fe20000010898 */
[C---:B------:R-:W-:Y:S01]  /*9930*/  FMUL.FTZ R6, R150.reuse, R146 ;  /* 0x0000009296067220 */ /* 0x040fe20000410000 */
[--C-:B------:R-:W-:Y:S01]  /*9940*/  FFMA.FTZ R199, R7, R149, -R152.reuse ;  /* 0x0000009507c77223 */ /* 0x100fe20000010898 */
[----:B------:R-:W-:Y:S03]  /*9950*/  FMUL.FTZ R7, R150, R147 ;  /* 0x0000009396077220 */ /* 0x000fe60000410000 */
[----:B------:R-:W5:Y:S01]  /*9960*/  MUFU.EX2 R195, R195 ;  /* 0x000000c300c37308 */ /* 0x000f620000000800 */
[----:B-1----:R-:W-:Y:S01]  /*9970*/  F2FP.F16.F32.PACK_AB R23, R200, R197 ;  /* 0x000000c5c817723e */ /* 0x002fe200000000ff */
[-C--:B------:R-:W-:Y:S01]  /*9980*/  FFMA.FTZ R165, R42, R149.reuse, -R152 ;  /* 0x000000952aa57223 */ /* 0x080fe20000010898 */
[-CC-:B------:R-:W-:Y:S01]  /*9990*/  FFMA.FTZ R162, R44, R149.reuse, -R156.reuse ;  /* 0x000000952ca27223 */ /* 0x180fe2000001089c */
[-C--:B------:R-:W-:Y:S01]  /*99a0*/  FFMA.FTZ R155, R45, R149.reuse, -R156 ;  /* 0x000000952d9b7223 */ /* 0x080fe2000001089c */
[-C--:B------:R-:W-:Y:S01]  /*99b0*/  FFMA.FTZ R159, R47, R149.reuse, -R152 ;  /* 0x000000952f9f7223 */ /* 0x080fe20000010898 */
[-CC-:B------:R-:W-:Y:S01]  /*99c0*/  FFMA.FTZ R47, R60, R149.reuse, -R156.reuse ;  /* 0x000000953c2f7223 */ /* 0x180fe2000001089c */
[-CC-:B------:R-:W-:Y:S03]  /*99d0*/  FFMA.FTZ R153, R48, R149.reuse, -R156.reuse ;  /* 0x0000009530997223 */ /* 0x180fe6000001089c */
[----:B------:R-:W-:Y:S01]  /*99e0*/  MUFU.EX2 R201, R201 ;  /* 0x000000c900c97308 */ /* 0x000fe20000000800 */
[-CC-:B------:R-:W-:Y:S01]  /*99f0*/  FFMA.FTZ R158, R49, R149.reuse, -R156.reuse ;  /* 0x00000095319e7223 */ /* 0x180fe2000001089c */
[-CC-:B------:R-:W-:Y:S01]  /*9a00*/  FFMA.FTZ R49, R57, R149.reuse, -R156.reuse ;  /* 0x0000009539317223 */ /* 0x180fe2000001089c */
[-C--:B------:R-:W-:Y:S01]  /*9a10*/  FFMA.FTZ R57, R68, R149.reuse, -R156 ;  /* 0x0000009544397223 */ /* 0x080fe2000001089c */
[-CC-:B------:R-:W-:Y:S01]  /*9a20*/  FFMA.FTZ R157, R50, R149.reuse, -R152.reuse ;  /* 0x00000095329d7223 */ /* 0x180fe20000010898 */
[-C--:B------:R-:W-:Y:S01]  /*9a30*/  FFMA.FTZ R50, R54, R149.reuse, -R152 ;  /* 0x0000009536327223 */ /* 0x080fe20000010898 */
[-CC-:B------:R-:W-:Y:S01]  /*9a40*/  FFMA.FTZ R46, R52, R149.reuse, -R156.reuse ;  /* 0x00000095342e7223 */ /* 0x180fe2000001089c */
[-C--:B------:R-:W-:Y:S03]  /*9a50*/  FFMA.FTZ R43, R53, R149.reuse, -R156 ;  /* 0x00000095352b7223 */ /* 0x080fe6000001089c */
[----:B------:R-:W1:Y:S01]  /*9a60*/  MUFU.EX2 R199, R199 ;  /* 0x000000c700c77308 */ /* 0x000e620000000800 */
[----:B-----5:R-:W-:Y:S01]  /*9a70*/  F2FP.F16.F32.PACK_AB R20, R195, R202 ;  /* 0x000000cac314723e */ /* 0x020fe200000000ff */
[-C--:B------:R-:W-:Y:S01]  /*9a80*/  FFMA.FTZ R45, R55, R149.reuse, -R152 ;  /* 0x00000095372d7223 */ /* 0x080fe20000010898 */
[-CC-:B------:R-:W-:Y:S01]  /*9a90*/  FFMA.FTZ R55, R65, R149.reuse, -R156.reuse ;  /* 0x0000009541377223 */ /* 0x180fe2000001089c */
[-C--:B------:R-:W-:Y:S01]  /*9aa0*/  FFMA.FTZ R44, R56, R149.reuse, -R156 ;  /* 0x00000095382c7223 */ /* 0x080fe2000001089c */
[-CC-:B------:R-:W-:Y:S01]  /*9ab0*/  FFMA.FTZ R48, R58, R149.reuse, -R152.reuse ;  /* 0x000000953a307223 */ /* 0x180fe20000010898 */
[-C--:B------:R-:W-:Y:S01]  /*9ac0*/  FFMA.FTZ R51, R59, R149.reuse, -R152 ;  /* 0x000000953b337223 */ /* 0x080fe20000010898 */
[-C--:B------:R-:W-:Y:S03]  /*9ad0*/  FFMA.FTZ R42, R61, R149.reuse, -R156 ;  /* 0x000000953d2a7223 */ /* 0x080fe6000001089c */
[----:B------:R-:W5:Y:S01]  /*9ae0*/  MUFU.EX2 R191, R191 ;  /* 0x000000bf00bf7308 */ /* 0x000f620000000800 */
[-CC-:B------:R-:W-:Y:S01]  /*9af0*/  FFMA.FTZ R52, R62, R149.reuse, -R152.reuse ;  /* 0x000000953e347223 */ /* 0x180fe20000010898 */
[-C--:B------:R-:W-:Y:S01]  /*9b00*/  FFMA.FTZ R53, R63, R149.reuse, -R152 ;  /* 0x000000953f357223 */ /* 0x080fe20000010898 */
[-C--:B------:R-:W-:Y:S01]  /*9b10*/  FFMA.FTZ R54, R64, R149.reuse, -R156 ;  /* 0x0000009540367223 */ /* 0x080fe2000001089c */
[-CC-:B------:R-:W-:Y:S01]  /*9b20*/  FFMA.FTZ R56, R66, R149.reuse, -R152.reuse ;  /* 0x0000009542387223 */ /* 0x180fe20000010898 */
[-C--:B------:R-:W-:Y:S01]  /*9b30*/  FFMA.FTZ R59, R67, R149.reuse, -R152 ;  /* 0x00000095433b7223 */ /* 0x080fe20000010898 */
[-C--:B------:R-:W-:Y:S01]  /*9b40*/  FFMA.FTZ R58, R69, R149.reuse, -R156 ;  /* 0x00000095453a7223 */ /* 0x080fe2000001089c */
[--C-:B------:R-:W-:Y:S03]  /*9b50*/  FFMA.FTZ R60, R70, R149, -R152.reuse ;  /* 0x00000095463c7223 */ /* 0x100fe60000010898 */
[----:B------:R-:W-:Y:S01]  /*9b60*/  MUFU.EX2 R185, R185 ;  /* 0x000000b900b97308 */ /* 0x000fe20000000800 */
[----:B-1----:R-:W-:Y:S01]  /*9b70*/  F2FP.F16.F32.PACK_AB R21, R199, R201 ;  /* 0x000000c9c715723e */ /* 0x002fe200000000ff */
[-C--:B------:R-:W-:Y:S01]  /*9b80*/  FFMA.FTZ R61, R71, R149.reuse, -R152 ;  /* 0x00000095473d7223 */ /* 0x080fe20000010898 */
[-C--:B------:R-:W-:Y:S01]  /*9b90*/  FFMA.FTZ R62, R72, R149.reuse, -R156 ;  /* 0x00000095483e7223 */ /* 0x080fe2000001089c */
[-CC-:B------:R-:W-:Y:S01]  /*9ba0*/  FFMA.FTZ R72, R82, R149.reuse, -R152.reuse ;  /* 0x0000009552487223 */ /* 0x180fe20000010898 */
[-C--:B------:R-:W-:Y:S01]  /*9bb0*/  FFMA.FTZ R82, R94, R149.reuse, -R152 ;  /* 0x000000955e527223 */ /* 0x080fe20000010898 */
[-C--:B------:R-:W-:Y:S01]  /*9bc0*/  FFMA.FTZ R63, R73, R149.reuse, -R156 ;  /* 0x00000095493f7223 */ /* 0x080fe2000001089c */
[--C-:B------:R-:W-:Y:S03]  /*9bd0*/  FFMA.FTZ R64, R74, R149, -R152.reuse ;  /* 0x000000954a407223 */ /* 0x100fe60000010898 */
[----:B------:R-:W1:Y:S01]  /*9be0*/  MUFU.EX2 R190, R190 ;  /* 0x000000be00be7308 */ /* 0x000e620000000800 */
[C---:B--2---:R-:W-:Y:S05]  /*9bf0*/  HMMA.16816.F32 R4, R20.reuse, R12, R4 ;  /* 0x0000000c1404723c */ /* 0x044fea0000001804 */
[C---:B------:R-:W-:Y:S01]  /*9c00*/  FMUL.FTZ R12, R151.reuse, R136 ;  /* 0x00000088970c7220 */ /* 0x040fe20000410000 */
[----:B------:R-:W-:Y:S03]  /*9c10*/  FMUL.FTZ R13, R151, R137 ;  /* 0x00000089970d7220 */ /* 0x000fe60000410000 */
[----:B------:R-:W-:Y:S01]  /*9c20*/  MUFU.EX2 R189, R189 ;  /* 0x000000bd00bd7308 */ /* 0x000fe20000000800 */
[C---:B------:R-:W-:Y:S03]  /*9c30*/  HMMA.16816.F32 R8, R20.reuse, R14, R8 ;  /* 0x0000000e1408723c */ /* 0x040fe60000001808 */
[C---:B------:R-:W-:Y:S01]  /*9c40*/  FMUL.FTZ R14, R150.reuse, R138 ;  /* 0x0000008a960e7220 */ /* 0x040fe20000410000 */
[C---:B------:R-:W-:Y:S01]  /*9c50*/  FMUL.FTZ R15, R150.reuse, R139 ;  /* 0x0000008b960f7220 */ /* 0x040fe20000410000 */
[----:B------:R-:W-:Y:S01]  /*9c60*/  FFMA.FTZ R65, R75, R149, -R152 ;  /* 0x000000954b417223 */ /* 0x000fe20000010898 */
[----:B------:R-:W-:Y:S03]  /*9c70*/  FFMA.FTZ R201, R150, R247, R201 ;  /* 0x000000f796c97223 */ /* 0x000fe600000100c9 */
[----:B------:R-:W2:Y:S01]  /*9c80*/  MUFU.EX2 R192, R192 ;  /* 0x000000c000c07308 */ /* 0x000ea20000000800 */
[-CC-:B------:R-:W-:Y:S01]  /*9c90*/  FFMA.FTZ R66, R76, R149.reuse, -R156.reuse ;  /* 0x000000954c427223 */ /* 0x180fe2000001089c */
[-C--:B------:R-:W-:Y:S01]  /*9ca0*/  FFMA.FTZ R67, R77, R149.reuse, -R156 ;  /* 0x000000954d437223 */ /* 0x080fe2000001089c */
[-CC-:B------:R-:W-:Y:S01]  /*9cb0*/  FFMA.FTZ R68, R78, R149.reuse, -R152.reuse ;  /* 0x000000954e447223 */ /* 0x180fe20000010898 */
[C---:B---3--:R-:W-:Y:S03]  /*9cc0*/  HMMA.16816.F32 R12, R20.reuse, R24, R12 ;  /* 0x00000018140c723c */ /* 0x048fe6000000180c */
[-C--:B------:R-:W-:Y:S03]  /*9cd0*/  FFMA.FTZ R71, R79, R149.reuse, -R152 ;  /* 0x000000954f477223 */ /* 0x080fe60000010898 */
[----:B------:R-:W-:Y:S01]  /*9ce0*/  MUFU.EX2 R186, R186 ;  /* 0x000000ba00ba7308 */ /* 0x000fe20000000800 */
[-CC-:B------:R-:W-:Y:S01]  /*9cf0*/  FFMA.FTZ R69, R80, R149.reuse, -R156.reuse ;  /* 0x0000009550457223 */ /* 0x180fe2000001089c */
[-CC-:B------:R-:W-:Y:S01]  /*9d00*/  FFMA.FTZ R80, R97, R149.reuse, -R156.reuse ;  /* 0x0000009561507223 */ /* 0x180fe2000001089c */
[-C--:B------:R-:W-:Y:S01]  /*9d10*/  FFMA.FTZ R70, R81, R149.reuse, -R156 ;  /* 0x0000009551467223 */ /* 0x080fe2000001089c */
[----:B------:R-:W-:Y:S01]  /*9d20*/  HMMA.16816.F32 R16, R20, R26, R16 ;  /* 0x0000001a1410723c */ /* 0x000fe20000001810 */
[----:B------:R-:W3:Y:S02]  /*9d30*/  LDSM.16.MT88.4 R24, [R41+0x5800] ;  /* 0x005800002918783b */ /* 0x000ee40000004200 */
[----:B------:R-:W-:Y:S03]  /*9d40*/  F2FP.F16.F32.PACK_AB R20, R187, R194 ;  /* 0x000000c2bb14723e */ /* 0x000fe600000000ff */
[----:B------:R-:W4:Y:S01]  /*9d50*/  MUFU.EX2 R179, R179 ;  /* 0x000000b300b37308 */ /* 0x000f220000000800 */
[----:B-----5:R-:W-:Y:S01]  /*9d60*/  F2FP.F16.F32.PACK_AB R21, R191, R198 ;  /* 0x000000c6bf15723e */ /* 0x020fe200000000ff */
[--C-:B------:R-:W-:Y:S01]  /*9d70*/  FFMA.FTZ R81, R95, R149, -R152.reuse ;  /* 0x000000955f517223 */ /* 0x100fe20000010898 */
[----:B-1----:R-:W-:Y:S01]  /*9d80*/  F2FP.F16.F32.PACK_AB R22, R190, R185 ;  /* 0x000000b9be16723e */ /* 0x002fe200000000ff */
[----:B------:R-:W-:Y:S01]  /*9d90*/  FFMA.FTZ R75, R83, R149, -R152 ;  /* 0x00000095534b7223 */ /* 0x000fe20000010898 */
[----:B--2---:R-:W-:Y:S01]  /*9da0*/  F2FP.F16.F32.PACK_AB R23, R192, R189 ;  /* 0x000000bdc017723e */ /* 0x004fe200000000ff */
[-CC-:B------:R-:W-:Y:S01]  /*9db0*/  FFMA.FTZ R78, R93, R149.reuse, -R156.reuse ;  /* 0x000000955d4e7223 */ /* 0x180fe2000001089c */
[-CC-:B------:R-:W-:Y:S03]  /*9dc0*/  FFMA.FTZ R83, R96, R149.reuse, -R156.reuse ;  /* 0x0000009560537223 */ /* 0x180fe6000001089c */
[----:B------:R-:W-:Y:S01]  /*9dd0*/  MUFU.EX2 R188, R188 ;  /* 0x000000bc00bc7308 */ /* 0x000fe20000000800 */
[-C--:B------:R-:W-:Y:S01]  /*9de0*/  FFMA.FTZ R74, R84, R149.reuse, -R156 ;  /* 0x00000095544a7223 */ /* 0x080fe2000001089c */
[-C--:B------:R-:W-:Y:S01]  /*9df0*/  FFMA.FTZ R84, R98, R149.reuse, -R152 ;  /* 0x0000009562547223 */ /* 0x080fe20000010898 */
[-C--:B------:R-:W-:Y:S01]  /*9e00*/  FFMA.FTZ R73, R85, R149.reuse, -R156 ;  /* 0x0000009555497223 */ /* 0x080fe2000001089c */
[C---:B------:R-:W-:Y:S03]  /*9e10*/  HMMA.16816.F32 R4, R20.reuse, R28, R4 ;  /* 0x0000001c1404723c */ /* 0x040fe60000001804 */
[-C--:B------:R-:W-:Y:S03]  /*9e20*/  FFMA.FTZ R76, R86, R149.reuse, -R152 ;  /* 0x00000095564c7223 */ /* 0x080fe60000010898 */
[----:B------:R-:W1:Y:S01]  /*9e30*/  MUFU.EX2 R183, R183 ;  /* 0x000000b700b77308 */ /* 0x000e620000000800 */
[-C--:B------:R-:W-:Y:S01]  /*9e40*/  FFMA.FTZ R86, R101, R149.reuse, -R156 ;  /* 0x0000009565567223 */ /* 0x080fe2000001089c */
[-CC-:B------:R-:W-:Y:S01]  /*9e50*/  FFMA.FTZ R77, R87, R149.reuse, -R152.reuse ;  /* 0x00000095574d7223 */ /* 0x180fe20000010898 */
[-CC-:B------:R-:W-:Y:S01]  /*9e60*/  FFMA.FTZ R87, R99, R149.reuse, -R152.reuse ;  /* 0x0000009563577223 */ /* 0x180fe20000010898 */
[C---:B------:R-:W-:Y:S01]  /*9e70*/  HMMA.16816.F32 R8, R20.reuse, R30, R8 ;  /* 0x0000001e1408723c */ /* 0x040fe20000001808 */
[----:B------:R-:W2:Y:S02]  /*9e80*/  LDSM.16.MT88.4 R28, [R40+0x800] ;  /* 0x00080000281c783b */ /* 0x000ea40000004200 */
[-C--:B------:R-:W-:Y:S03]  /*9e90*/  FFMA.FTZ R79, R91, R149.reuse, -R152 ;  /* 0x000000955b4f7223 */ /* 0x080fe60000010898 */
[----:B------:R-:W-:Y:S01]  /*9ea0*/  MUFU.EX2 R177, R177 ;  /* 0x000000b100b17308 */ /* 0x000fe20000000800 */
[-CC-:B------:R-:W-:Y:S01]  /*9eb0*/  FFMA.FTZ R85, R100, R149.reuse, -R156.reuse ;  /* 0x0000009564557223 */ /* 0x180fe2000001089c */
[-C--:B------:R-:W-:Y:S01]  /*9ec0*/  FFMA.FTZ R91, R105, R149.reuse, -R156 ;  /* 0x00000095695b7223 */ /* 0x080fe2000001089c */
[-CC-:B------:R-:W-:Y:S01]  /*9ed0*/  FFMA.FTZ R106, R106, R149.reuse, -R152.reuse ;  /* 0x000000956a6a7223 */ /* 0x180fe20000010898 */
[C---:B----4-:R-:W-:Y:S03]  /*9ee0*/  HMMA.16816.F32 R12, R20.reuse, R32, R12 ;  /* 0x00000020140c723c */ /* 0x050fe6000000180c */
        /* <DEDUP_REMOVED lines=9> */
[----:B-1----:R-:W-:Y:S01]  /*9f80*/  F2FP.F16.F32.PACK_AB R21, R183, R188 ;  /* 0x000000bcb715723e */ /* 0x002fe200000000ff */
[-C--:B------:R-:W-:Y:S01]  /*9f90*/  FFMA.FTZ R112, R112, R149.reuse, -R156 ;  /* 0x0000009570707223 */ /* 0x080fe2000001089c */
[-CC-:B------:R-:W-:Y:S01]  /*9fa0*/  FFMA.FTZ R114, R114, R149.reuse, -R152.reuse ;  /* 0x0000009572727223 */ /* 0x180fe20000010898 */
[-C--:B------:R-:W-:Y:S01]  /*9fb0*/  FFMA.FTZ R115, R115, R149.reuse, -R152 ;  /* 0x0000009573737223 */ /* 0x080fe20000010898 */
[-CC-:B------:R-:W-:Y:S01]  /*9fc0*/  FFMA.FTZ R116, R116, R149.reuse, -R156.reuse ;  /* 0x0000009574747223 */ /* 0x180fe2000001089c */
[----:B------:R-:W-:Y:S01]  /*9fd0*/  FFMA.FTZ R117, R117, R149, -R156 ;  /* 0x0000009575757223 */ /* 0x000fe2000001089c */
[----:B------:R-:W-:Y:S03]  /*9fe0*/  FFMA.FTZ R202, R151, R246, R202 ;  /* 0x000000f697ca7223 */ /* 0x000fe600000100ca */
[----:B------:R-:W1:Y:S01]  /*9ff0*/  MUFU.EX2 R184, R184 ;  /* 0x000000b800b87308 */ /* 0x000e620000000800 */
[----:B----4-:R-:W-:Y:S01]  /*a000*/  F2FP.F16.F32.PACK_AB R22, R180, R177 ;  /* 0x000000b1b416723e */ /* 0x010fe200000000ff */
[----:B------:R-:W-:Y:S01]  /*a010*/  FFMA.FTZ R126, R126, R149, -R152 ;  /* 0x000000957e7e7223 */ /* 0x000fe20000010898 */
[----:B------:R-:W-:Y:S01]  /*a020*/  FADD.FTZ R202, R195, R202 ;  /* 0x000000cac3ca7221 */ /* 0x000fe20000010000 */
[----:B------:R-:W-:Y:S02]  /*a030*/  ISETP.NE.AND P0, PT, R233, -0x1, PT ;  /* 0xffffffffe900780c */ /* 0x000fe40003f05270 */
[----:B------:R-:W-:Y:S01]  /*a040*/  MOV R151, R148 ;  /* 0x0000009400977202 */ /* 0x000fe20000000f00 */
[----:B------:R-:W-:Y:S03]  /*a050*/  FADD.FTZ R93, R193, R202 ;  /* 0x000000cac15d7221 */ /* 0x000fe60000010000 */
[----:B------:R-:W-:Y:S01]  /*a060*/  MUFU.EX2 R178, R178 ;  /* 0x000000b200b27308 */ /* 0x000fe20000000800 */
[----:B------:R-:W-:Y:S04]  /*a070*/  FADD.FTZ R93, R196, R93 ;  /* 0x0000005dc45d7221 */ /* 0x000fe80000010000 */
[----:B------:R-:W-:Y:S05]  /*a080*/  FADD.FTZ R96, R194, R93 ;  /* 0x0000005dc2607221 */ /* 0x000fea0000010000 */
[----:B------:R-:W4:Y:S01]  /*a090*/  MUFU.EX2 R171, R171 ;  /* 0x000000ab00ab7308 */ /* 0x000f220000000800 */
[----:B-1----:R-:W-:Y:S01]  /*a0a0*/  F2FP.F16.F32.PACK_AB R23, R184, R181 ;  /* 0x000000b5b817723e */ /* 0x002fe200000000ff */
[----:B------:R-:W-:Y:S04]  /*a0b0*/  FADD.FTZ R96, R187, R96 ;  /* 0x00000060bb607221 */ /* 0x000fe80000010000 */
[----:B------:R-:W-:Y:S04]  /*a0c0*/  FADD.FTZ R95, R185, R96 ;  /* 0x00000060b95f7221 */ /* 0x000fe80000010000 */
[----:B------:R-:W-:Y:S01]  /*a0d0*/  MUFU.EX2 R182, R182 ;  /* 0x000000b600b67308 */ /* 0x000fe20000000800 */
[C---:B---3--:R-:W-:Y:S03]  /*a0e0*/  HMMA.16816.F32 R4, R20.reuse, R24, R4 ;  /* 0x000000181404723c */ /* 0x048fe60000001804 */
[----:B------:R-:W-:Y:S06]  /*a0f0*/  FADD.FTZ R95, R190, R95 ;  /* 0x0000005fbe5f7221 */ /* 0x000fec0000010000 */
[----:B------:R-:W1:Y:S01]  /*a100*/  MUFU.EX2 R175, R175 ;  /* 0x000000af00af7308 */ /* 0x000e620000000800 */
[C---:B------:R-:W-:Y:S01]  /*a110*/  HMMA.16816.F32 R8, R20.reuse, R26, R8 ;  /* 0x0000001a1408723c */ /* 0x040fe20000001808 */
[----:B------:R-:W3:Y:S02]  /*a120*/  LDSM.16.MT88.4 R24, [R40+0xc00] ;  /* 0x000c00002818783b */ /* 0x000ee40000004200 */
[----:B------:R-:W-:Y:S01]  /*a130*/  FADD.FTZ R98, R186, R95 ;  /* 0x0000005fba627221 */ /* 0x000fe20000010000 */
[----:B------:R-:W-:Y:S05]  /*a140*/  FFMA.FTZ R95, R109, R149, -R156 ;  /* 0x000000956d5f7223 */ /* 0x000fea000001089c */
[----:B------:R-:W-:Y:S01]  /*a150*/  MUFU.EX2 R169, R169 ;  /* 0x000000a900a97308 */ /* 0x000fe20000000800 */
[C---:B--2---:R-:W-:Y:S03]  /*a160*/  HMMA.16816.F32 R12, R20.reuse, R28, R12 ;  /* 0x0000001c140c723c */ /* 0x044fe6000000180c */
[----:B------:R-:W-:Y:S06]  /*a170*/  FADD.FTZ R98, R179, R98 ;  /* 0x00000062b3627221 */ /* 0x000fec0000010000 */
[----:B------:R-:W2:Y:S01]  /*a180*/  MUFU.EX2 R174, R174 ;  /* 0x000000ae00ae7308 */ /* 0x000ea20000000800 */
[----:B------:R-:W-:Y:S01]  /*a190*/  HMMA.16816.F32 R16, R20, R30, R16 ;  /* 0x0000001e1410723c */ /* 0x000fe20000001810 */
[----:B------:R-:W3:Y:S02]  /*a1a0*/  LDSM.16.MT88.4 R28, [R41+0x6000] ;  /* 0x00600000291c783b */ /* 0x000ee40000004200 */
[----:B----4-:R-:W-:Y:S01]  /*a1b0*/  F2FP.F16.F32.PACK_AB R20, R171, R178 ;  /* 0x000000b2ab14723e */ /* 0x010fe200000000ff */
[----:B------:R-:W-:Y:S01]  /*a1c0*/  FADD.FTZ R97, R177, R98 ;  /* 0x00000062b1617221 */ /* 0x000fe20000010000 */
[----:B-1----:R-:W-:Y:S04]  /*a1d0*/  F2FP.F16.F32.PACK_AB R21, R175, R182 ;  /* 0x000000b6af15723e */ /* 0x002fe800000000ff */
[----:B------:R-:W-:Y:S01]  /*a1e0*/  MUFU.EX2 R173, R173 ;  /* 0x000000ad00ad7308 */ /* 0x000fe20000000800 */
[----:B------:R-:W-:Y:S04]  /*a1f0*/  FADD.FTZ R97, R180, R97 ;  /* 0x00000061b4617221 */ /* 0x000fe80000010000 */
[----:B------:R-:W-:Y:S05]  /*a200*/  FADD.FTZ R100, R178, R97 ;  /* 0x00000061b2647221 */ /* 0x000fea0000010000 */
[----:B------:R-:W1:Y:S01]  /*a210*/  MUFU.EX2 R176, R176 ;  /* 0x000000b000b07308 */ /* 0x000e620000000800 */
[C---:B--2---:R-:W-:Y:S01]  /*a220*/  F2FP.F16.F32.PACK_AB R22, R174.reuse, R169 ;  /* 0x000000a9ae16723e */ /* 0x044fe200000000ff */
[----:B------:R-:W-:Y:S04]  /*a230*/  FADD.FTZ R100, R171, R100 ;  /* 0x00000064ab647221 */ /* 0x000fe80000010000 */
[----:B------:R-:W-:Y:S04]  /*a240*/  FADD.FTZ R99, R169, R100 ;  /* 0x00000064a9637221 */ /* 0x000fe80000010000 */
[----:B------:R-:W-:Y:S01]  /*a250*/  MUFU.EX2 R170, R170 ;  /* 0x000000aa00aa7308 */ /* 0x000fe20000000800 */
[----:B------:R-:W-:Y:S09]  /*a260*/  FADD.FTZ R99, R174, R99 ;  /* 0x00000063ae637221 */ /* 0x000ff20000010000 */
[----:B------:R-:W2:Y:S01]  /*a270*/  MUFU.EX2 R163, R163 ;  /* 0x000000a300a37308 */ /* 0x000ea20000000800 */
[----:B-1----:R-:W-:Y:S09]  /*a280*/  F2FP.F16.F32.PACK_AB R23, R176, R173 ;  /* 0x000000adb017723e */ /* 0x002ff200000000ff */
[----:B------:R-:W-:Y:S01]  /*a290*/  MUFU.EX2 R172, R172 ;  /* 0x000000ac00ac7308 */ /* 0x000fe20000000800 */
[C---:B-----5:R-:W-:Y:S09]  /*a2a0*/  HMMA.16816.F32 R4, R20.reuse, R32, R4 ;  /* 0x000000201404723c */ /* 0x060ff20000001804 */
[----:B------:R-:W1:Y:S01]  /*a2b0*/  MUFU.EX2 R167, R167 ;  /* 0x000000a700a77308 */ /* 0x000e620000000800 */
[C---:B------:R-:W-:Y:S01]  /*a2c0*/  HMMA.16816.F32 R8, R20.reuse, R34, R8 ;  /* 0x000000221408723c */ /* 0x040fe20000001808 */
[----:B------:R-:W-:Y:S08]  /*a2d0*/  LDSM.16.MT88.4 R32, [R41+0x6800] ;  /* 0x006800002920783b */ /* 0x000ff00000004200 */
        /* <DEDUP_REMOVED lines=19> */
[C---:B------:R-:W-:Y:S03]  /*a410*/  HMMA.16816.F32 R12, R20.reuse, R36, R12 ;  /* 0x00000024140c723c */ /* 0x040fe6000000180c */
[-CC-:B------:R-:W-:Y:S01]  /*a420*/  FFMA.FTZ R36, R88, R149.reuse, -R156.reuse ;  /* 0x0000009558247223 */ /* 0x180fe2000001089c */
[-C--:B------:R-:W-:Y:S01]  /*a430*/  FFMA.FTZ R37, R89, R149.reuse, -R156 ;  /* 0x0000009559257223 */ /* 0x080fe2000001089c */
[-C--:B------:R-:W-:Y:S01]  /*a440*/  FFMA.FTZ R88, R102, R149.reuse, -R152 ;  /* 0x0000009566587223 */ /* 0x080fe20000010898 */
[----:B------:R-:W-:Y:S03]  /*a450*/  FADD.FTZ R102, R170, R99 ;  /* 0x00000063aa667221 */ /* 0x000fe60000010000 */
[----:B------:R-:W5:Y:S01]  /*a460*/  MUFU.EX2 R158, R158 ;  /* 0x0000009e009e7308 */ /* 0x000f620000000800 */
[----:B------:R-:W-:Y:S03]  /*a470*/  HMMA.16816.F32 R16, R20, R38, R16 ;  /* 0x000000261410723c */ /* 0x000fe60000001810 */
[----:B--2---:R-:W-:Y:S01]  /*a480*/  F2FP.F16.F32.PACK_AB R20, R155, R162 ;  /* 0x000000a29b14723e */ /* 0x004fe200000000ff */
[----:B------:R-:W-:Y:S01]  /*a490*/  FADD.FTZ R102, R163, R102 ;  /* 0x00000066a3667221 */ /* 0x000fe20000010000 */
[----:B-1----:R-:W-:Y:S01]  /*a4a0*/  F2FP.F16.F32.PACK_AB R21, R159, R166 ;  /* 0x000000a69f15723e */ /* 0x002fe200000000ff */
[-C--:B------:R-:W-:Y:S03]  /*a4b0*/  FFMA.FTZ R39, R92, R149.reuse, -R156 ;  /* 0x000000955c277223 */ /* 0x080fe6000001089c */
[----:B------:R-:W-:Y:S01]  /*a4c0*/  MUFU.EX2 R157, R157 ;  /* 0x0000009d009d7308 */ /* 0x000fe20000000800 */
[----:B------:R-:W-:Y:S01]  /*a4d0*/  FADD.FTZ R101, R161, R102 ;  /* 0x00000066a1657221 */ /* 0x000fe20000010000 */
[----:B------:R-:W-:Y:S01]  /*a4e0*/  FADD.FTZ R92, R199, R201 ;  /* 0x000000c9c75c7221 */ /* 0x000fe20000010000 */
[-C--:B------:R-:W-:Y:S01]  /*a4f0*/  FFMA.FTZ R38, R90, R149.reuse, -R152 ;  /* 0x000000955a267223 */ /* 0x080fe20000010898 */
[-C--:B------:R-:W-:Y:S01]  /*a500*/  FFMA.FTZ R90, R104, R149.reuse, -R156 ;  /* 0x00000095685a7223 */ /* 0x080fe2000001089c */
[----:B------:R-:W-:Y:S01]  /*a510*/  FADD.FTZ R101, R164, R101 ;  /* 0x00000065a4657221 */ /* 0x000fe20000010000 */
[-C--:B------:R-:W-:Y:S01]  /*a520*/  FFMA.FTZ R89, R103, R149.reuse, -R152 ;  /* 0x0000009567597223 */ /* 0x080fe20000010898 */
[----:B------:R-:W-:Y:S03]  /*a530*/  FFMA.FTZ R99, R113, R149, -R156 ;  /* 0x0000009571637223 */ /* 0x000fe6000001089c */
[----:B------:R-:W1:Y:S01]  /*a540*/  MUFU.EX2 R160, R160 ;  /* 0x000000a000a07308 */ /* 0x000e620000000800 */
[----:B-----5:R-:W-:Y:S01]  /*a550*/  F2FP.F16.F32.PACK_AB R22, R158, R153 ;  /* 0x000000999e16723e */ /* 0x020fe200000000ff */
[----:B------:R-:W-:Y:S04]  /*a560*/  FADD.FTZ R104, R162, R101 ;  /* 0x00000065a2687221 */ /* 0x000fe80000010000 */
[----:B------:R-:W-:Y:S04]  /*a570*/  FADD.FTZ R104, R155, R104 ;  /* 0x000000689b687221 */ /* 0x000fe80000010000 */
[----:B------:R-:W-:Y:S01]  /*a580*/  MUFU.EX2 R46, R46 ;  /* 0x0000002e002e7308 */ /* 0x000fe20000000800 */
[----:B------:R-:W-:Y:S01]  /*a590*/  FADD.FTZ R103, R153, R104 ;  /* 0x0000006899677221 */ /* 0x000fe20000010000 */
[----:B------:R-:W-:Y:S03]  /*a5a0*/  MOV R153, R0 ;  /* 0x0000000000997202 */ /* 0x000fe60000000f00 */
[----:B------:R-:W-:Y:S05]  /*a5b0*/  FADD.FTZ R103, R158, R103 ;  /* 0x000000679e677221 */ /* 0x000fea0000010000 */
[----:B------:R-:W2:Y:S01]  /*a5c0*/  MUFU.EX2 R43, R43 ;  /* 0x0000002b002b7308 */ /* 0x000ea20000000800 */
[----:B-1----:R-:W-:Y:S09]  /*a5d0*/  F2FP.F16.F32.PACK_AB R23, R160, R157 ;  /* 0x0000009da017723e */ /* 0x002ff200000000ff */
[----:B------:R-:W-:Y:S01]  /*a5e0*/  MUFU.EX2 R50, R50 ;  /* 0x0000003200327308 */ /* 0x000fe20000000800 */
[C---:B----4-:R-:W-:Y:S09]  /*a5f0*/  HMMA.16816.F32 R4, R20.reuse, R24, R4 ;  /* 0x000000181404723c */ /* 0x050ff20000001804 */
        /* <DEDUP_REMOVED lines=8> */
[----:B--2---:R-:W-:Y:S01]  /*a680*/  F2FP.F16.F32.PACK_AB R20, R43, R46 ;  /* 0x0000002e2b14723e */ /* 0x004fe200000000ff */
[----:B------:R-:W-:Y:S01]  /*a690*/  FADD.FTZ R46, R46, R103 ;  /* 0x000000672e2e7221 */ /* 0x000fe20000010000 */
[----:B-1----:R-:W-:Y:S04]  /*a6a0*/  F2FP.F16.F32.PACK_AB R21, R45, R50 ;  /* 0x000000322d15723e */ /* 0x002fe800000000ff */
[----:B------:R-:W-:Y:S01]  /*a6b0*/  MUFU.EX2 R48, R48 ;  /* 0x0000003000307308 */ /* 0x000fe20000000800 */
[----:B------:R-:W-:Y:S01]  /*a6c0*/  FADD.FTZ R103, R43, R46 ;  /* 0x0000002e2b677221 */ /* 0x000fe20000010000 */
[----:B------:R-:W-:Y:S08]  /*a6d0*/  FFMA.FTZ R46, R122, R149, -R152 ;  /* 0x000000957a2e7223 */ /* 0x000ff00000010898 */
        /* <DEDUP_REMOVED lines=113> */
[----:B------:R-:W-:Y:S04]  /*adf0*/  FADD.FTZ R45, R45, R50 ;  /* 0x000000322d2d7221 */ /* 0x000fe80000010000 */
[----:B------:R-:W-:Y:S01]  /*ae00*/  FADD.FTZ R48, R48, R45 ;  /* 0x0000002d30307221 */ /* 0x000fe20000010000 */
[----:B------:R-:W-:Y:S03]  /*ae10*/  FFMA.FTZ R45, R119, R149, -R152 ;  /* 0x00000095772d7223 */ /* 0x000fe60000010898 */
[----:B------:R-:W1:Y:S01]  /*ae20*/  MUFU.EX2 R87, R87 ;  /* 0x0000005700577308 */ /* 0x000e620000000800 */
[----:B-----5:R-:W-:Y:S01]  /*ae30*/  F2FP.F16.F32.PACK_AB R22, R80, R83 ;  /* 0x000000535016723e */ /* 0x020fe200000000ff */
[----:B------:R-:W-:Y:S04]  /*ae40*/  FADD.FTZ R51, R51, R48 ;  /* 0x0000003033337221 */ /* 0x000fe80000010000 */
[----:B------:R-:W-:Y:S01]  /*ae50*/  FADD.FTZ R52, R52, R51 ;  /* 0x0000003334347221 */ /* 0x000fe20000010000 */
[-C--:B------:R-:W-:Y:S03]  /*ae60*/  FFMA.FTZ R51, R124, R149.reuse, -R156 ;  /* 0x000000957c337223 */ /* 0x080fe6000001089c */
[----:B------:R-:W-:Y:S01]  /*ae70*/  MUFU.EX2 R85, R85 ;  /* 0x0000005500557308 */ /* 0x000fe20000000800 */
[----:B------:R-:W-:Y:S04]  /*ae80*/  FADD.FTZ R53, R53, R52 ;  /* 0x0000003435357221 */ /* 0x000fe80000010000 */
[----:B------:R-:W-:Y:S05]  /*ae90*/  FADD.FTZ R56, R56, R53 ;  /* 0x0000003538387221 */ /* 0x000fea0000010000 */
[----:B------:R-:W5:Y:S01]  /*aea0*/  MUFU.EX2 R86, R86 ;  /* 0x0000005600567308 */ /* 0x000f620000000800 */
[----:B-1----:R-:W-:Y:S01]  /*aeb0*/  F2FP.F16.F32.PACK_AB R23, R87, R84 ;  /* 0x000000545717723e */ /* 0x002fe200000000ff */
[----:B------:R-:W-:Y:S04]  /*aec0*/  FADD.FTZ R59, R59, R56 ;  /* 0x000000383b3b7221 */ /* 0x000fe80000010000 */
[----:B------:R-:W-:Y:S04]  /*aed0*/  FADD.FTZ R60, R60, R59 ;  /* 0x0000003b3c3c7221 */ /* 0x000fe80000010000 */
[----:B------:R-:W-:Y:S01]  /*aee0*/  MUFU.EX2 R88, R88 ;  /* 0x0000005800587308 */ /* 0x000fe20000000800 */
[C---:B----4-:R-:W-:Y:S03]  /*aef0*/  HMMA.16816.F32 R4, R20.reuse, R24, R4 ;  /* 0x000000181404723c */ /* 0x050fe60000001804 */
[----:B------:R-:W-:Y:S01]  /*af00*/  FADD.FTZ R24, R44, R103 ;  /* 0x000000672c187221 */ /* 0x000fe20000010000 */
[-C--:B------:R-:W-:Y:S01]  /*af10*/  FFMA.FTZ R44, R118, R149.reuse, -R152 ;  /* 0x00000095762c7223 */ /* 0x080fe20000010898 */
[----:B------:R-:W-:Y:S04]  /*af20*/  FADD.FTZ R61, R61, R60 ;  /* 0x0000003c3d3d7221 */ /* 0x000fe80000010000 */
[----:B------:R-:W1:Y:S01]  /*af30*/  MUFU.EX2 R89, R89 ;  /* 0x0000005900597308 */ /* 0x000e620000000800 */
[----:B------:R-:W-:Y:S01]  /*af40*/  FADD.FTZ R24, R49, R24 ;  /* 0x0000001831187221 */ /* 0x000fe20000010000 */
[C---:B------:R-:W-:Y:S03]  /*af50*/  HMMA.16816.F32 R8, R20.reuse, R26, R8 ;  /* 0x0000001a1408723c */ /* 0x040fe60000001808 */
[----:B------:R-:W-:Y:S01]  /*af60*/  FADD.FTZ R47, R47, R24 ;  /* 0x000000182f2f7221 */ /* 0x000fe20000010000 */
[----:B------:R-:W-:Y:S01]  /*af70*/  FADD.FTZ R64, R64, R61 ;  /* 0x0000003d40407221 */ /* 0x000fe20000010000 */
[----:B------:R-:W4:Y:S03]  /*af80*/  LDSM.16.MT88.4 R24, [R40+0x3000] ;  /* 0x003000002818783b */ /* 0x000f260000004200 */
[----:B------:R-:W-:Y:S01]  /*af90*/  MUFU.EX2 R90, R90 ;  /* 0x0000005a005a7308 */ /* 0x000fe20000000800 */
[----:B------:R-:W-:Y:S01]  /*afa0*/  FADD.FTZ R47, R42, R47 ;  /* 0x0000002f2a2f7221 */ /* 0x000fe20000010000 */
[C---:B--2---:R-:W-:Y:S03]  /*afb0*/  HMMA.16816.F32 R12, R20.reuse, R28, R12 ;  /* 0x0000001c140c723c */ /* 0x044fe6000000180c */
[----:B------:R-:W-:Y:S01]  /*afc0*/  FADD.FTZ R28, R54, R47 ;  /* 0x0000002f361c7221 */ /* 0x000fe20000010000 */
[-CC-:B------:R-:W-:Y:S01]  /*afd0*/  FFMA.FTZ R42, R120, R149.reuse, -R156.reuse ;  /* 0x00000095782a7223 */ /* 0x180fe2000001089c */
[----:B------:R-:W-:Y:S03]  /*afe0*/  FFMA.FTZ R47, R121, R149, -R156 ;  /* 0x00000095792f7223 */ /* 0x000fe6000001089c */
[----:B------:R-:W2:Y:S01]  /*aff0*/  MUFU.EX2 R91, R91 ;  /* 0x0000005b005b7308 */ /* 0x000ea20000000800 */
[----:B------:R-:W-:Y:S01]  /*b000*/  FADD.FTZ R28, R55, R28 ;  /* 0x0000001c371c7221 */ /* 0x000fe20000010000 */
[----:B------:R-:W-:Y:S03]  /*b010*/  HMMA.16816.F32 R16, R20, R30, R16 ;  /* 0x0000001e1410723c */ /* 0x000fe60000001810 */
[----:B------:R-:W-:Y:S01]  /*b020*/  FADD.FTZ R49, R57, R28 ;  /* 0x0000001c39317221 */ /* 0x000fe20000010000 */
[----:B-----5:R-:W-:Y:S01]  /*b030*/  F2FP.F16.F32.PACK_AB R20, R86, R85 ;  /* 0x000000555614723e */ /* 0x020fe200000000ff */
[----:B------:R-:W5:Y:S03]  /*b040*/  LDSM.16.MT88.4 R28, [R41+0x8400] ;  /* 0x00840000291c783b */ /* 0x000f660000004200 */
[----:B------:R-:W-:Y:S01]  /*b050*/  MUFU.EX2 R92, R106 ;  /* 0x0000006a005c7308 */ /* 0x000fe20000000800 */
[----:B-1----:R-:W-:Y:S01]  /*b060*/  F2FP.F16.F32.PACK_AB R21, R89, R88 ;  /* 0x000000585915723e */ /* 0x002fe200000000ff */
[----:B------:R-:W-:Y:S01]  /*b070*/  FADD.FTZ R49, R58, R49 ;  /* 0x000000313a317221 */ /* 0x000fe20000010000 */
[----:B------:R-:W-:Y:S03]  /*b080*/  FADD.FTZ R65, R65, R64 ;  /* 0x0000004041417221 */ /* 0x000fe60000010000 */
[----:B------:R-:W-:Y:S01]  /*b090*/  FADD.FTZ R62, R62, R49 ;  /* 0x000000313e3e7221 */ /* 0x000fe20000010000 */
[-C--:B------:R-:W-:Y:S03]  /*b0a0*/  FFMA.FTZ R49, R123, R149.reuse, -R152 ;  /* 0x000000957b317223 */ /* 0x080fe60000010898 */
[----:B------:R-:W1:Y:S01]  /*b0b0*/  MUFU.EX2 R93, R107 ;  /* 0x0000006b005d7308 */ /* 0x000e620000000800 */
[----:B--2---:R-:W-:Y:S01]  /*b0c0*/  F2FP.F16.F32.PACK_AB R22, R91, R90 ;  /* 0x0000005a5b16723e */ /* 0x004fe200000000ff */
        /* <DEDUP_REMOVED lines=9> */
[----:B------:R-:W2:Y:S01]  /*b160*/  MUFU.EX2 R95, R95 ;  /* 0x0000005f005f7308 */ /* 0x000ea20000000800 */
[----:B-1----:R-:W-:Y:S01]  /*b170*/  F2FP.F16.F32.PACK_AB R23, R93, R92 ;  /* 0x0000005c5d17723e */ /* 0x002fe200000000ff */
        /* <DEDUP_REMOVED lines=9> */
[----:B------:R-:W1:Y:S01]  /*b210*/  MUFU.EX2 R97, R111 ;  /* 0x0000006f00617308 */ /* 0x000e620000000800 */
[C---:B------:R-:W-:Y:S01]  /*b220*/  HMMA.16816.F32 R8, R20.reuse, R34, R8 ;  /* 0x000000221408723c */ /* 0x040fe20000001808 */
[----:B------:R-:W3:Y:S02]  /*b230*/  LDSM.16.MT88.4 R32, [R40+0x3400] ;  /* 0x003400002820783b */ /* 0x000ee40000004200 */
[----:B------:R-:W-:Y:S06]  /*b240*/  FADD.FTZ R79, R79, R38 ;  /* 0x000000264f4f7221 */ /* 0x000fec0000010000 */
[----:B------:R-:W-:Y:S01]  /*b250*/  MUFU.EX2 R98, R112 ;  /* 0x0000007000627308 */ /* 0x000fe20000000800 */
[C---:B----4-:R-:W-:Y:S03]  /*b260*/  HMMA.16816.F32 R12, R20.reuse, R24, R12 ;  /* 0x00000018140c723c */ /* 0x050fe6000000180c */
[----:B------:R-:W-:Y:S06]  /*b270*/  FADD.FTZ R82, R82, R79 ;  /* 0x0000004f52527221 */ /* 0x000fec0000010000 */
[----:B------:R-:W4:Y:S01]  /*b280*/  MUFU.EX2 R99, R99 ;  /* 0x0000006300637308 */ /* 0x000f220000000800 */
[----:B------:R-:W-:Y:S01]  /*b290*/  HMMA.16816.F32 R16, R20, R26, R16 ;  /* 0x0000001a1410723c */ /* 0x000fe20000001810 */
[----:B------:R-:W3:Y:S02]  /*b2a0*/  LDSM.16.MT88.4 R24, [R41+0x8800] ;  /* 0x008800002918783b */ /* 0x000ee40000004200 */
[----:B--2---:R-:W-:Y:S01]  /*b2b0*/  F2FP.F16.F32.PACK_AB R20, R95, R94 ;  /* 0x0000005e5f14723e */ /* 0x004fe200000000ff */
[----:B------:R-:W-:Y:S01]  /*b2c0*/  FADD.FTZ R81, R81, R82 ;  /* 0x0000005251517221 */ /* 0x000fe20000010000 */
[----:B-1----:R-:W-:Y:S04]  /*b2d0*/  F2FP.F16.F32.PACK_AB R21, R97, R96 ;  /* 0x000000606115723e */ /* 0x002fe800000000ff */
[----:B------:R-:W-:Y:S01]  /*b2e0*/  MUFU.EX2 R100, R114 ;  /* 0x0000007200647308 */ /* 0x000fe20000000800 */
[----:B------:R-:W-:Y:S04]  /*b2f0*/  FADD.FTZ R84, R84, R81 ;  /* 0x0000005154547221 */ /* 0x000fe80000010000 */
[----:B------:R-:W-:Y:S05]  /*b300*/  FADD.FTZ R87, R87, R84 ;  /* 0x0000005457577221 */ /* 0x000fea0000010000 */
[----:B------:R-:W1:Y:S01]  /*b310*/  MUFU.EX2 R101, R115 ;  /* 0x0000007300657308 */ /* 0x000e620000000800 */
[----:B----4-:R-:W-:Y:S01]  /*b320*/  F2FP.F16.F32.PACK_AB R22, R99, R98 ;  /* 0x000000626316723e */ /* 0x010fe200000000ff */
[----:B------:R-:W-:Y:S04]  /*b330*/  FADD.FTZ R88, R88, R87 ;  /* 0x0000005758587221 */ /* 0x000fe80000010000 */
[----:B------:R-:W-:Y:S04]  /*b340*/  FADD.FTZ R89, R89, R88 ;  /* 0x0000005859597221 */ /* 0x000fe80000010000 */
[----:B------:R-:W-:Y:S01]  /*b350*/  MUFU.EX2 R102, R116 ;  /* 0x0000007400667308 */ /* 0x000fe20000000800 */
[----:B------:R-:W-:Y:S04]  /*b360*/  FADD.FTZ R92, R92, R89 ;  /* 0x000000595c5c7221 */ /* 0x000fe80000010000 */
[----:B------:R-:W-:Y:S05]  /*b370*/  FADD.FTZ R93, R93, R92 ;  /* 0x0000005c5d5d7221 */ /* 0x000fea0000010000 */
[----:B------:R-:W2:Y:S01]  /*b380*/  MUFU.EX2 R43, R117 ;  /* 0x00000075002b7308 */ /* 0x000ea20000000800 */
[----:B-1----:R-:W-:Y:S01]  /*b390*/  F2FP.F16.F32.PACK_AB R23, R101, R100 ;  /* 0x000000646517723e */ /* 0x002fe200000000ff */
[----:B------:R-:W-:Y:S04]  /*b3a0*/  FADD.FTZ R96, R96, R93 ;  /* 0x0000005d60607221 */ /* 0x000fe80000010000 */
[----:B------:R-:W-:Y:S04]  /*b3b0*/  FADD.FTZ R97, R97, R96 ;  /* 0x0000006061617221 */ /* 0x000fe80000010000 */
[----:B------:R-:W-:Y:S01]  /*b3c0*/  MUFU.EX2 R44, R44 ;  /* 0x0000002c002c7308 */ /* 0x000fe20000000800 */
[C---:B-----5:R-:W-:Y:S03]  /*b3d0*/  HMMA.16816.F32 R4, R20.reuse, R28, R4 ;  /* 0x0000001c1404723c */ /* 0x060fe60000001804 */
[----:B------:R-:W-:Y:S01]  /*b3e0*/  FADD.FTZ R28, R36, R73 ;  /* 0x00000049241c7221 */ /* 0x000fe20000010000 */
[----:B------:R-:W-:Y:S05]  /*b3f0*/  FADD.FTZ R100, R100, R97 ;  /* 0x0000006164647221 */ /* 0x000fea0000010000 */
[----:B------:R-:W1:Y:S01]  /*b400*/  MUFU.EX2 R45, R45 ;  /* 0x0000002d002d7308 */ /* 0x000e620000000800 */
[----:B------:R-:W-:Y:S01]  /*b410*/  FADD.FTZ R38, R37, R28 ;  /* 0x0000001c25267221 */ /* 0x000fe20000010000 */
[C---:B------:R-:W-:Y:S01]  /*b420*/  HMMA.16816.F32 R8, R20.reuse, R30, R8 ;  /* 0x0000001e1408723c */ /* 0x040fe20000001808 */
[----:B------:R-:W4:Y:S02]  /*b430*/  LDSM.16.MT88.4 R28, [R40+0x3800] ;  /* 0x00380000281c783b */ /* 0x000f240000004200 */
[----:B------:R-:W-:Y:S01]  /*b440*/  FADD.FTZ R39, R39, R38 ;  /* 0x0000002627277221 */ /* 0x000fe20000010000 */
[-C--:B------:R-:W-:Y:S01]  /*b450*/  FFMA.FTZ R37, R127, R149.reuse, -R152 ;  /* 0x000000957f257223 */ /* 0x080fe20000010898 */
[----:B------:R-:W-:Y:S03]  /*b460*/  FADD.FTZ R101, R101, R100 ;  /* 0x0000006465657221 */ /* 0x000fe60000010000 */
[----:B------:R-:W-:Y:S01]  /*b470*/  MUFU.EX2 R42, R42 ;  /* 0x0000002a002a7308 */ /* 0x000fe20000000800 */
[----:B------:R-:W-:Y:S01]  /*b480*/  FADD.FTZ R78, R78, R39 ;  /* 0x000000274e4e7221 */ /* 0x000fe20000010000 */
[C---:B---3--:R-:W-:Y:S03]  /*b490*/  HMMA.16816.F32 R12, R20.reuse, R32, R12 ;  /* 0x00000020140c723c */ /* 0x048fe6000000180c */
[-CC-:B------:R-:W-:Y:S01]  /*b4a0*/  FFMA.FTZ R32, R128, R149.reuse, -R156.reuse ;  /* 0x0000009580207223 */ /* 0x180fe2000001089c */
[-C--:B------:R-:W-:Y:S01]  /*b4b0*/  FFMA.FTZ R156, R129, R149.reuse, -R156 ;  /* 0x00000095819c7223 */ /* 0x080fe2000001089c */
[----:B------:R-:W-:Y:S03]  /*b4c0*/  FADD.FTZ R83, R83, R78 ;  /* 0x0000004e53537221 */ /* 0x000fe60000010000 */
[----:B------:R-:W3:Y:S01]  /*b4d0*/  MUFU.EX2 R47, R47 ;  /* 0x0000002f002f7308 */ /* 0x000ee20000000800 */
[----:B------:R-:W-:Y:S03]  /*b4e0*/  HMMA.16816.F32 R16, R20, R34, R16 ;  /* 0x000000221410723c */ /* 0x000fe60000001810 */
[----:B--2---:R-:W-:Y:S01]  /*b4f0*/  F2FP.F16.F32.PACK_AB R20, R43, R102 ;  /* 0x000000662b14723e */ /* 0x004fe200000000ff */
[-CC-:B------:R-:W-:Y:S01]  /*b500*/  FFMA.FTZ R34, R130, R149.reuse, -R152.reuse ;  /* 0x0000009582227223 */ /* 0x180fe20000010898 */
[----:B-1----:R-:W-:Y:S04]  /*b510*/  F2FP.F16.F32.PACK_AB R21, R45, R44 ;  /* 0x0000002c2d15723e */ /* 0x002fe800000000ff */
[----:B------:R-:W-:Y:S01]  /*b520*/  MUFU.EX2 R46, R46 ;  /* 0x0000002e002e7308 */ /* 0x000fe20000000800 */
[----:B------:R-:W-:Y:S01]  /*b530*/  FFMA.FTZ R152, R131, R149, -R152 ;  /* 0x0000009583987223 */ /* 0x000fe20000010898 */
[----:B------:R-:W-:Y:S01]  /*b540*/  FADD.FTZ R80, R80, R83 ;  /* 0x0000005350507221 */ /* 0x000fe20000010000 */
[----:B------:R-:W-:Y:S03]  /*b550*/  FADD.FTZ R44, R44, R101 ;  /* 0x000000652c2c7221 */ /* 0x000fe60000010000 */
[----:B------:R-:W-:Y:S01]  /*b560*/  FADD.FTZ R85, R85, R80 ;  /* 0x0000005055557221 */ /* 0x000fe20000010000 */
[----:B------:R-:W-:Y:S03]  /*b570*/  FADD.FTZ R45, R45, R44 ;  /* 0x0000002c2d2d7221 */ /* 0x000fe60000010000 */
[----:B------:R-:W1:Y:S01]  /*b580*/  MUFU.EX2 R49, R49 ;  /* 0x0000003100317308 */ /* 0x000e620000000800 */
[----:B---3--:R-:W-:Y:S01]  /*b590*/  F2FP.F16.F32.PACK_AB R22, R47, R42 ;  /* 0x0000002a2f16723e */ /* 0x008fe200000000ff */
[----:B------:R-:W-:Y:S04]  /*b5a0*/  FADD.FTZ R85, R86, R85 ;  /* 0x0000005556557221 */ /* 0x000fe80000010000 */
[----:B------:R-:W-:Y:S04]  /*b5b0*/  FADD.FTZ R90, R90, R85 ;  /* 0x000000555a5a7221 */ /* 0x000fe80000010000 */
[----:B------:R-:W-:Y:S01]  /*b5c0*/  MUFU.EX2 R51, R51 ;  /* 0x0000003300337308 */ /* 0x000fe20000000800 */
[----:B------:R-:W-:Y:S04]  /*b5d0*/  FADD.FTZ R91, R91, R90 ;  /* 0x0000005a5b5b7221 */ /* 0x000fe80000010000 */
[----:B------:R-:W-:Y:S05]  /*b5e0*/  FADD.FTZ R94, R94, R91 ;  /* 0x0000005b5e5e7221 */ /* 0x000fea0000010000 */
[----:B------:R-:W2:Y:S01]  /*b5f0*/  MUFU.EX2 R48, R48 ;  /* 0x0000003000307308 */ /* 0x000ea20000000800 */
[----:B-1----:R-:W-:Y:S01]  /*b600*/  F2FP.F16.F32.PACK_AB R23, R49, R46 ;  /* 0x0000002e3117723e */ /* 0x002fe200000000ff */
[----:B------:R-:W-:Y:S01]  /*b610*/  FADD.FTZ R95, R95, R94 ;  /* 0x0000005e5f5f7221 */ /* 0x000fe20000010000 */
[----:B------:R-:W-:Y:S03]  /*b620*/  FADD.FTZ R46, R46, R45 ;  /* 0x0000002d2e2e7221 */ /* 0x000fe60000010000 */
[----:B------:R-:W-:Y:S01]  /*b630*/  FADD.FTZ R98, R98, R95 ;  /* 0x0000005f62627221 */ /* 0x000fe20000010000 */
[----:B------:R-:W-:Y:S01]  /*b640*/  FADD.FTZ R49, R49, R46 ;  /* 0x0000002e31317221 */ /* 0x000fe20000010000 */
[C---:B------:R-:W-:Y:S02]  /*b650*/  HMMA.16816.F32 R4, R20.reuse, R24, R4 ;  /* 0x000000181404723c */ /* 0x040fe40000001804 */
[----:B------:R-:W-:Y:S01]  /*b660*/  MUFU.EX2 R36, R126 ;  /* 0x0000007e00247308 */ /* 0x000fe20000000800 */
[----:B------:R-:W-:Y:S04]  /*b670*/  FADD.FTZ R99, R99, R98 ;  /* 0x0000006263637221 */ /* 0x000fe80000010000 */
[----:B------:R-:W-:Y:S01]  /*b680*/  FADD.FTZ R102, R102, R99 ;  /* 0x0000006366667221 */ /* 0x000fe20000010000 */
[C---:B------:R-:W-:Y:S01]  /*b690*/  HMMA.16816.F32 R8, R20.reuse, R26, R8 ;  /* 0x0000001a1408723c */ /* 0x040fe20000001808 */
[----:B------:R-:W1:Y:S03]  /*b6a0*/  LDSM.16.MT88.4 R24, [R40+0x3c00] ;  /* 0x003c00002818783b */ /* 0x000e660000004200 */
[----:B------:R-:W3:Y:S01]  /*b6b0*/  MUFU.EX2 R37, R37 ;  /* 0x0000002500257308 */ /* 0x000ee20000000800 */
[----:B--2---:R-:W-:Y:S01]  /*b6c0*/  F2FP.F16.F32.PACK_AB R132, R48, R51 ;  /* 0x000000333084723e */ /* 0x004fe200000000ff */
[----:B------:R-:W-:Y:S02]  /*b6d0*/  FADD.FTZ R43, R43, R102 ;  /* 0x000000662b2b7221 */ /* 0x000fe40000010000 */
[C---:B----4-:R-:W-:Y:S06]  /*b6e0*/  HMMA.16816.F32 R12, R20.reuse, R28, R12 ;  /* 0x0000001c140c723c */ /* 0x050fec000000180c */
[----:B------:R-:W-:Y:S01]  /*b6f0*/  MUFU.EX2 R32, R32 ;  /* 0x0000002000207308 */ /* 0x000fe20000000800 */
[----:B------:R-:W-:Y:S04]  /*b700*/  FADD.FTZ R42, R42, R43 ;  /* 0x0000002b2a2a7221 */ /* 0x000fe80000010000 */
[----:B------:R-:W-:Y:S01]  /*b710*/  FADD.FTZ R42, R47, R42 ;  /* 0x0000002a2f2a7221 */ /* 0x000fe20000010000 */
[----:B------:R-:W-:Y:S04]  /*b720*/  HMMA.16816.F32 R16, R20, R30, R16 ;  /* 0x0000001e1410723c */ /* 0x000fe80000001810 */
[----:B------:R-:W2:Y:S01]  /*b730*/  MUFU.EX2 R33, R156 ;  /* 0x0000009c00217308 */ /* 0x000ea20000000800 */
[----:B---3--:R-:W-:Y:S01]  /*b740*/  F2FP.F16.F32.PACK_AB R133, R37, R36 ;  /* 0x000000242585723e */ /* 0x008fe200000000ff */
        /* <DEDUP_REMOVED lines=18> */
.L_x_713:
        /* <DEDUP_REMOVED lines=11> */
.L_x_730:
[----:B----4-:R-:W-:Y:S01]  /*b920*/  FADD.FTZ R11, R10, R11 ;  /* 0x0000000b0a0b7221 */ /* 0x010fe20000010000 */
[----:B------:R-:W2:Y:S01]  /*b930*/  MUFU.RCP R4, R8 ;  /* 0x0000000800047308 */ /* 0x000ea20000001000 */
[----:B------:R-:W-:Y:S02]  /*b940*/  SHF.L.U32 R5, R154, 0x1, RZ ;  /* 0x000000019a057819 */ /* 0x000fe400000006ff */
[----:B------:R-:W-:Y:S02]  /*b950*/  FSETP.NE.FTZ.AND P3, PT, R8, RZ, PT ;  /* 0x000000ff0800720b */ /* 0x000fe40003f75000 */
[----:B------:R-:W-:Y:S02]  /*b960*/  LOP3.LUT R214, R214, 0x6, R5, 0xf8, !PT ;  /* 0x00000006d6d67812 */ /* 0x000fe400078ef805 */
[----:B------:R-:W-:Y:S01]  /*b970*/  SHF.L.U32 R5, R154, 0x3, RZ ;  /* 0x000000039a057819 */ /* 0x000fe200000006ff */
[----:B------:R-:W4:Y:S01]  /*b980*/  MUFU.RCP R6, R11 ;  /* 0x0000000b00067308 */ /* 0x000f220000001000 */
[----:B------:R-:W-:-:S02]  /*b990*/  FSETP.NE.FTZ.AND P2, PT, R11, RZ, PT ;  /* 0x000000ff0b00720b */ /* 0x000fc40003f55000 */
[----:B------:R-:W-:Y:S02]  /*b9a0*/  LOP3.LUT R214, R214, 0x20, R5, 0xf8, !PT ;  /* 0x00000020d6d67812 */ /* 0x000fe400078ef805 */
[----:B------:R-:W-:-:S04]  /*b9b0*/  LOP3.LUT R5, R5, 0xc0, RZ, 0xc0, !PT ;  /* 0x000000c005057812 */ /* 0x000fc800078ec0ff */
[----:B------:R-:W-:Y:S02]  /*b9c0*/  LOP3.LUT R5, R5, 0x18, R154, 0xf8, !PT ;  /* 0x0000001805057812 */ /* 0x000fe400078ef89a */
[----:B--2---:R-:W-:Y:S02]  /*b9d0*/  FSEL R4, R4, 1, P3 ;  /* 0x3f80000004047808 */ /* 0x004fe40001800000 */
[----:B------:R-:W-:-:S03]  /*b9e0*/  LOP3.LUT R214, R214, R5, RZ, 0xfc, !PT ;  /* 0x00000005d6d67212 */ /* 0x000fc600078efcff */
[----:B------:R-:W-:Y:S01]  /*b9f0*/  FMUL.FTZ R144, R4, R144 ;  /* 0x0000009004907220 */ /* 0x000fe20000410000 */
[----:B----4-:R-:W-:Y:S01]  /*ba00*/  FSEL R6, R6, 1, P2 ;  /* 0x3f80000006067808 */ /* 0x010fe20001000000 */
[C---:B------:R-:W-:Y:S01]  /*ba10*/  FMUL.FTZ R145, R4.reuse, R145 ;  /* 0x0000009104917220 */ /* 0x040fe20000410000 */
[C---:B------:R-:W-:Y:S01]  /*ba20*/  FMUL.FTZ R140, R4.reuse, R140 ;  /* 0x0000008c048c7220 */ /* 0x040fe20000410000 */
[C---:B------:R-:W-:Y:S01]  /*ba30*/  FMUL.FTZ R141, R4.reuse, R141 ;  /* 0x0000008d048d7220 */ /* 0x040fe20000410000 */
[C---:B------:R-:W-:Y:S01]  /*ba40*/  FMUL.FTZ R136, R4.reuse, R136 ;  /* 0x0000008804887220 */ /* 0x040fe20000410000 */
[C---:B------:R-:W-:Y:S01]  /*ba50*/  FMUL.FTZ R137, R4.reuse, R137 ;  /* 0x0000008904897220 */ /* 0x040fe20000410000 */
[C---:B------:R-:W-:Y:S01]  /*ba60*/  FMUL.FTZ R132, R4.reuse, R132 ;  /* 0x0000008404847220 */ /* 0x040fe20000410000 */
[----:B------:R-:W-:Y:S01]  /*ba70*/  FMUL.FTZ R133, R4, R133 ;  /* 0x0000008504857220 */ /* 0x000fe20000410000 */
[----:B------:R-:W-:Y:S01]  /*ba80*/  LEA R215, R214, R215, 0x1 ;  /* 0x000000d7d6d77211 */ /* 0x000fe200078e08ff */
[----:B------:R-:W-:Y:S01]  /*ba90*/  FMUL.FTZ R146, R6, R146 ;  /* 0x0000009206927220 */ /* 0x000fe20000410000 */
[----:B------:R-:W-:Y:S01]  /*baa0*/  LOP3.LUT R4, R212, 0x40, RZ, 0xc0, !PT ;  /* 0x00000040d4047812 */ /* 0x000fe200078ec0ff */
        /* <DEDUP_REMOVED lines=8> */
[----:B------:R-:W-:Y:S01]  /*bb30*/  IMAD.IADD R5, R215, 0x1, -R4 ;  /* 0x00000001d7057824 */ /* 0x000fe200078e0a04 */
[----:B------:R-:W-:-:S02]  /*bb40*/  F2FP.F16.F32.PACK_AB R144, R145, R144 ;  /* 0x000000909190723e */ /* 0x000fc400000000ff */
[----:B------:R-:W-:Y:S01]  /*bb50*/  F2FP.F16.F32.PACK_AB R146, R147, R146 ;  /* 0x000000929392723e */ /* 0x000fe200000000ff */
[----:B------:R-:W-:Y:S01]  /*bb60*/  IMAD.IADD R15, R5, 0x1, -R212 ;  /* 0x00000001050f7824 */ /* 0x000fe200078e0ad4 */
[----:B------:R-:W-:Y:S01]  /*bb70*/  F2FP.F16.F32.PACK_AB R140, R141, R140 ;  /* 0x0000008c8d8c723e */ /* 0x000fe200000000ff */
[----:B------:R-:W-:Y:S01]  /*bb80*/  STS [R215], R144 ;  /* 0x00000090d7007388 */ /* 0x000fe20000000800 */
[----:B------:R-:W-:Y:S02]  /*bb90*/  F2FP.F16.F32.PACK_AB R142, R143, R142 ;  /* 0x0000008e8f8e723e */ /* 0x000fe400000000ff */
[----:B------:R-:W-:Y:S01]  /*bba0*/  IADD3 R9, PT, PT, R215, -R212, RZ ;  /* 0x800000d4d7097210 */ /* 0x000fe20007ffe0ff */
[----:B------:R-:W-:Y:S01]  /*bbb0*/  STS [R215+0x200], R146 ;  /* 0x00020092d7007388 */ /* 0x000fe20000000800 */
[----:B------:R-:W-:Y:S02]  /*bbc0*/  F2FP.F16.F32.PACK_AB R136, R137, R136 ;  /* 0x000000888988723e */ /* 0x000fe400000000ff */
[----:B------:R-:W-:Y:S01]  /*bbd0*/  F2FP.F16.F32.PACK_AB R138, R139, R138 ;  /* 0x0000008a8b8a723e */ /* 0x000fe200000000ff */
[----:B------:R-:W-:Y:S01]  /*bbe0*/  STS [R9+0x10], R140 ;  /* 0x0000108c09007388 */ /* 0x000fe20000000800 */
[----:B------:R-:W-:-:S02]  /*bbf0*/  F2FP.F16.F32.PACK_AB R132, R133, R132 ;  /* 0x000000848584723e */ /* 0x000fc400000000ff */
[----:B------:R-:W-:Y:S01]  /*bc00*/  F2FP.F16.F32.PACK_AB R134, R135, R134 ;  /* 0x000000868786723e */ /* 0x000fe200000000ff */
[----:B------:R-:W-:Y:S04]  /*bc10*/  STS [R9+0x210], R142 ;  /* 0x0002108e09007388 */ /* 0x000fe80000000800 */
[----:B------:R-:W-:Y:S04]  /*bc20*/  STS [R5+0x20], R136 ;  /* 0x0000208805007388 */ /* 0x000fe80000000800 */
[----:B------:R2:W-:Y:S04]  /*bc30*/  STS [R5+0x220], R138 ;  /* 0x0002208a05007388 */ /* 0x0005e80000000800 */
[----:B------:R4:W-:Y:S04]  /*bc40*/  STS [R15+0x30], R132 ;  /* 0x000030840f007388 */ /* 0x0009e80000000800 */
[----:B------:R4:W-:Y:S04]  /*bc50*/  STS [R15+0x230], R134 ;  /* 0x000230860f007388 */ /* 0x0009e80000000800 */
[----:B------:R-:W3:Y:S04]  /*bc60*/  LD.E.U8 R4, desc[UR4][R2.64+0x1c8] ;  /* 0x0001c80402047980 */ /* 0x000ee8000c101100 */
[----:B------:R-:W4:Y:S01]  /*bc70*/  LD.E.64 R16, desc[UR4][R2.64+0x88] ;  /* 0x0000880402107980 */ /* 0x000f22000c101b00 */
[----:B------:R-:W2:Y:S01]  /*bc80*/  @P2 MUFU.LG2 R11, R11 ;  /* 0x0000000b000b2308 */ /* 0x000ea20000000c00 */
[----:B---3--:R-:W-:-:S13]  /*bc90*/  ISETP.NE.AND P1, PT, R4, RZ, PT ;  /* 0x000000ff0400720c */ /* 0x008fda0003f25270 */
[----:B------:R-:W3:Y:S04]  /*bca0*/  @!P1 LD.E R4, desc[UR4][R2.64+0x60] ;  /* 0x0000600402049980 */ /* 0x000ee8000c101900 */
[----:B------:R-:W3:Y:S01]  /*bcb0*/  @!P1 LD.E R14, desc[UR4][R2.64+0xb4] ;  /* 0x0000b404020e9980 */ /* 0x000ee2000c101900 */
[----:B------:R-:W1:Y:S01]  /*bcc0*/  @P3 MUFU.LG2 R8, R8 ;  /* 0x0000000800083308 */ /* 0x000e620000000c00 */
[----:B------:R-:W-:Y:S01]  /*bcd0*/  ISETP.NE.AND P0, PT, R236, -0x1, PT ;  /* 0xffffffffec00780c */ /* 0x000fe20003f05270 */
[----:B--2---:R-:W-:Y:S01]  /*bce0*/  @P2 FMUL.FTZ R5, R11, 0.69314718246459960938 ;  /* 0x3f3172180b052820 */ /* 0x004fe20000410000 */
[----:B------:R-:W-:Y:S01]  /*bcf0*/  BSSY.RECONVERGENT B0, `(.L_x_722) ;  /* 0x0000011000007945 */ /* 0x000fe20003800200 */
[----:B------:R-:W-:Y:S02]  /*bd00*/  MOV R12, 0x7f800000 ;  /* 0x7f800000000c7802 */ /* 0x000fe40000000f00 */
[----:B------:R-:W-:Y:S01]  /*bd10*/  MOV R13, 0x7f800000 ;  /* 0x7f800000000d7802 */ /* 0x000fe20000000f00 */
[----:B-----5:R-:W-:Y:S01]  /*bd20*/  @P2 FFMA.FTZ R12, R7, R0, R5 ;  /* 0x00000000070c2223 */ /* 0x020fe20000010005 */
[----:B------:R-:W-:Y:S01]  /*bd30*/  LOP3.LUT P4, RZ, R154, 0x3, RZ, 0xc0, !PT ;  /* 0x000000039aff7812 */ /* 0x000fe2000788c0ff */
[----:B-1----:R-:W-:-:S05]  /*bd40*/  @P3 FMUL.FTZ R6, R8, 0.69314718246459960938 ;  /* 0x3f31721808063820 */ /* 0x002fca0000410000 */
[-C--:B----4-:R-:W-:Y:S02]  /*bd50*/  @P0 IMAD R0, R17, R236.reuse, RZ ;  /* 0x000000ec11000224 */ /* 0x090fe400078e02ff */
[----:B------:R-:W-:-:S04]  /*bd60*/  @P0 IMAD.WIDE.U32 R20, R16, R236, RZ ;  /* 0x000000ec10140225 */ /* 0x000fc800078e00ff */
[----:B------:R-:W-:Y:S01]  /*bd70*/  @P3 FFMA.FTZ R13, R7, R148, R6 ;  /* 0x00000094070d3223 */ /* 0x000fe20000010006 */
[----:B---3--:R-:W-:-:S04]  /*bd80*/  @!P1 IMAD R9, R4, R230, R229 ;  /* 0x000000e604099224 */ /* 0x008fc800078e02e5 */
[----:B------:R-:W-:Y:S01]  /*bd90*/  @!P1 IMAD R14, R9, R14, RZ ;  /* 0x0000000e090e9224 */ /* 0x000fe200078e02ff */
[----:B------:R-:W-:Y:S06]  /*bda0*/  @!P1 BRA `(.L_x_723) ;  /* 0x0000000000149947 */ /* 0x000fec0003800000 */
[----:B------:R-:W2:Y:S04]  /*bdb0*/  @!P0 LD.E R5, desc[UR4][R2.64+0xb4] ;  /* 0x0000b40402058980 */ /* 0x000ea8000c101900 */
[----:B------:R-:W3:Y:S01]  /*bdc0*/  LD.E R4, desc[UR4][R2.64+0xd4] ;  /* 0x0000d40402047980 */ /* 0x000ee2000c101900 */
[----:B--2---:R-:W-:Y:S02]  /*bdd0*/  @!P0 IMAD R236, R5, R230, RZ ;  /* 0x000000e605ec8224 */ /* 0x004fe400078e02ff */
[----:B---3--:R-:W-:-:S05]  /*bde0*/  IMAD R5, R4, R229, RZ ;  /* 0x000000e504057224 */ /* 0x008fca00078e02ff */
[----:B------:R-:W-:Y:S02]  /*bdf0*/  IADD3 R14, PT, PT, R5, R236, RZ ;  /* 0x000000ec050e7210 */ /* 0x000fe40007ffe0ff */
.L_x_723:
[----:B------:R-:W-:Y:S05]  /*be00*/  BSYNC.RECONVERGENT B0 ;  /* 0x0000000000007941 */ /* 0x000fea0003800200 */
.L_x_722:
[----:B------:R1:W5:Y:S01]  /*be10*/  @!P0 LD.E.64 R26, desc[UR4][R2.64+0x80] ;  /* 0x00008004021a8980 */ /* 0x000362000c101b00 */
[----:B------:R-:W-:Y:S05]  /*be20*/  WARPSYNC.ALL ;  /* 0x0000000000007948 */ /* 0x000fea0003800000 */
[----:B------:R1:W5:Y:S01]  /*be30*/  LD.E.64 R24, desc[UR4][R2.64+0x90] ;  /* 0x0000900402187980 */ /* 0x000362000c101b00 */
[----:B------:R-:W-:-:S03]  /*be40*/  SHF.L.U32 R231, R231, 0x6, RZ ;  /* 0x00000006e7e77819 */ /* 0x000fc600000006ff */
[----:B------:R1:W5:Y:S04]  /*be50*/  LD.E.64 R22, desc[UR4][R2.64+0x70] ;  /* 0x0000700402167980 */ /* 0x000368000c101b00 */
[----:B------:R1:W5:Y:S01]  /*be60*/  LD.E.64 R28, desc[UR4][R2.64+0xa0] ;  /* 0x0000a004021c7980 */ /* 0x000362000c101b00 */
[----:B------:R-:W-:Y:S06]  /*be70*/  BAR.SYNC.DEFER_BLOCKING 0x0 ;  /* 0x0000000000007b1d */ /* 0x000fec0000010000 */
[----:B------:R1:W2:Y:S04]  /*be80*/  LDS.128 R4, [R237] ;  /* 0x00000000ed047984 */ /* 0x0002a80000000c00 */
[----:B------:R1:W3:Y:S01]  /*be90*/  LDS.128 R8, [R237+0x800] ;  /* 0x00080000ed087984 */ /* 0x0002e20000000c00 */
[----:B------:R-:W-:Y:S04]  /*bea0*/  BSSY.RECONVERGENT B0, `(.L_x_724) ;  /* 0x000000e000007945 */ /* 0x000fe80003800200 */
[----:B------:R-:W-:Y:S05]  /*beb0*/  @P4 BRA `(.L_x_725) ;  /* 0x0000000000304947 */ /* 0x000fea0003800000 */
[----:B------:R-:W-:Y:S01]  /*bec0*/  LOP3.LUT R15, R213, 0x30, RZ, 0xc0, !PT ;  /* 0x00000030d50f7812 */ /* 0x000fe200078ec0ff */
[----:B------:R-:W-:-:S03]  /*bed0*/  IMAD.IADD R14, R231, 0x1, R14 ;  /* 0x00000001e70e7824 */ /* 0x000fc600078e020e */
[----:B------:R-:W-:-:S04]  /*bee0*/  LOP3.LUT R15, R15, 0x7, R242, 0xf8, !PT ;  /* 0x000000070f0f7812 */ /* 0x000fc800078ef8f2 */
[C---:B------:R-:W-:Y:S01]  /*bef0*/  IADD3 R18, P1, PT, R14.reuse, R15, RZ ;  /* 0x0000000f0e127210 */ /* 0x040fe20007f3e0ff */
[C---:B------:R-:W-:Y:S01]  /*bf00*/  VIADD R19, R15.reuse, 0x8 ;  /* 0x000000080f137836 */ /* 0x040fe20000000000 */
[-C--:B------:R-:W-:Y:S02]  /*bf10*/  ISETP.GE.AND P3, PT, R15, R222.reuse, PT ;  /* 0x000000de0f00720c */ /* 0x080fe40003f66270 */
[----:B------:R-:W-:Y:S02]  /*bf20*/  LEA.HI.X.SX32 R15, R14, RZ, 0x1, P1 ;  /* 0x000000ff0e0f7211 */ /* 0x000fe400008f0eff */
[----:B------:R-:W-:Y:S02]  /*bf30*/  ISETP.GE.AND P2, PT, R19, R222, PT ;  /* 0x000000de1300720c */ /* 0x000fe40003f46270 */
[----:B-----5:R-:W-:-:S04]  /*bf40*/  LEA R14, P1, R18, R28, 0x2 ;  /* 0x0000001c120e7211 */ /* 0x020fc800078210ff */
[----:B------:R-:W-:-:S05]  /*bf50*/  LEA.HI.X R15, R18, R29, R15, 0x2, P1 ;  /* 0x0000001d120f7211 */ /* 0x000fca00008f140f */
[----:B------:R4:W-:Y:S04]  /*bf60*/  @!P3 ST.E desc[UR4][R14.64], R13 ;  /* 0x0000000d0e00b985 */ /* 0x0009e8000c101904 */
[----:B------:R4:W-:Y:S02]  /*bf70*/  @!P2 ST.E desc[UR4][R14.64+0x20], R12 ;  /* 0x0000200c0e00a985 */ /* 0x0009e4000c101904 */
.L_x_725:
[----:B------:R-:W-:Y:S05]  /*bf80*/  BSYNC.RECONVERGENT B0 ;  /* 0x0000000000007941 */ /* 0x000fea0003800200 */
.L_x_724:
[----:B-1----:R-:W2:Y:S01]  /*bf90*/  LD.E R3, desc[UR4][R2.64+0xc0] ;  /* 0x0000c00402037980 */ /* 0x002ea2000c101900 */
[----:B------:R-:W-:Y:S01]  /*bfa0*/  MOV R239, RZ ;  /* 0x000000ff00ef7202 */ /* 0x000fe20000000f00 */
[-C--:B----45:R-:W-:Y:S02]  /*bfb0*/  @!P0 IMAD R12, R27, R230.reuse, RZ ;  /* 0x000000e61b0c8224 */ /* 0x0b0fe400078e02ff */
[----:B------:R-:W-:-:S04]  /*bfc0*/  @!P0 IMAD.WIDE.U32 R14, R26, R230, RZ ;  /* 0x000000e61a0e8225 */ /* 0x000fc800078e00ff */
[-C--:B------:R-:W-:Y:S01]  /*bfd0*/  IMAD R13, R25, R229.reuse, RZ ;  /* 0x000000e5190d7224 */ /* 0x080fe200078e02ff */
[----:B------:R-:W-:Y:S01]  /*bfe0*/  @!P0 IADD3 R12, PT, PT, R15, R12, RZ ;  /* 0x0000000c0f0c8210 */ /* 0x000fe20007ffe0ff */
[----:B------:R-:W-:Y:S01]  /*bff0*/  IMAD.WIDE.U32 R24, R24, R229, RZ ;  /* 0x000000e518187225 */ /* 0x000fe200078e00ff */
[----:B------:R-:W-:-:S03]  /*c000*/  @P0 IADD3 R12, PT, PT, R21, R0, RZ ;  /* 0x00000000150c0210 */ /* 0x000fc60007ffe0ff */
[----:B------:R-:W-:Y:S01]  /*c010*/  @P0 IMAD.MOV.U32 R14, RZ, RZ, R20 ;  /* 0x000000ffff0e0224 */ /* 0x000fe200078e0014 */
[----:B------:R-:W-:Y:S01]  /*c020*/  IADD3 R13, PT, PT, R25, R13, RZ ;  /* 0x0000000d190d7210 */ /* 0x000fe20007ffe0ff */
[----:B------:R-:W-:Y:S01]  /*c030*/  IMAD.MOV.U32 R229, RZ, RZ, 0x0 ;  /* 0x00000000ffe57424 */ /* 0x000fe200078e00ff */
[----:B--2---:R-:W-:Y:S01]  /*c040*/  ISETP.GE.AND P2, PT, R238, R3, PT ;  /* 0x00000003ee00720c */ /* 0x004fe20003f46270 */
[----:B------:R-:W-:-:S03]  /*c050*/  IMAD.WIDE.U32 R238, R231, R16, R238 ;  /* 0x00000010e7ee7225 */ /* 0x000fc600078e00ee */
[----:B------:R-:W-:Y:S01]  /*c060*/  ISETP.GE.OR P1, PT, R242, R222, P2 ;  /* 0x000000def200720c */ /* 0x000fe20001726670 */
[----:B------:R-:W-:Y:S01]  /*c070*/  IMAD R231, R17, R231, RZ ;  /* 0x000000e711e77224 */ /* 0x000fe200078e02ff */
[----:B------:R-:W-:Y:S01]  /*c080*/  IADD3 R14, P3, P0, R24, R238, R14 ;  /* 0x000000ee180e7210 */ /* 0x000fe2000787e00e */
[----:B------:R-:W-:Y:S02]  /*c090*/  VIADD R3, R242, 0x20 ;  /* 0x00000020f2037836 */ /* 0x000fe40000000000 */
[----:B------:R-:W-:-:S03]  /*c0a0*/  IMAD.IADD R231, R239, 0x1, R231 ;  /* 0x00000001efe77824 */ /* 0x000fc600078e02e7 */
[----:B------:R-:W-:Y:S02]  /*c0b0*/  ISETP.GE.OR P2, PT, R3, R222, P2 ;  /* 0x000000de0300720c */ /* 0x000fe40001746670 */
[----:B------:R-:W-:-:S03]  /*c0c0*/  IADD3.X R15, PT, PT, R13, R231, R12, P3, P0 ;  /* 0x000000e70d0f7210 */ /* 0x000fc60001fe040c */
[----:B------:R-:W-:Y:S02]  /*c0d0*/  @!P1 IMAD R0, R17, R242, RZ ;  /* 0x000000f211009224 */ /* 0x000fe400078e02ff */
[----:B------:R-:W-:-:S05]  /*c0e0*/  @!P1 IMAD.WIDE.U32 R12, R242, R16, R14 ;  /* 0x00000010f20c9225 */ /* 0x000fca00078e000e */
[----:B------:R-:W-:Y:S02]  /*c0f0*/  @!P1 IADD3 R13, PT, PT, R13, R0, RZ ;  /* 0x000000000d0d9210 */ /* 0x000fe40007ffe0ff */
[----:B------:R-:W-:-:S04]  /*c100*/  @!P1 LEA R2, P0, R12, R22, 0x1 ;  /* 0x000000160c029211 */ /* 0x000fc800078008ff */
[----:B------:R-:W-:-:S05]  /*c110*/  @!P1 LEA.HI.X R3, R12, R23, R13, 0x1, P0 ;  /* 0x000000170c039211 */ /* 0x000fca00000f0c0d */
[----:B------:R3:W-:Y:S02]  /*c120*/  @!P1 ST.E.128 desc[UR4][R2.64], R4 ;  /* 0x0000000402009985 */ /* 0x0007e4000c101d04 */
[----:B---3--:R-:W-:Y:S05]  /*c130*/  @P2 RET.REL.NODEC R228 `(_ZN5flash24flash_fwd_splitkv_kernelI23Flash_fwd_kernel_traitsILi32ELi64ELi256ELi4ELb0ELb0EN7cutlass6half_tE19Flash_kernel_traitsILi32ELi64ELi256ELi4ES3_EELb0ELb0ELb0ELb0ELb0ELb0ELb0ELb0EEEvNS_16Flash_fwd_paramsE) ;  /* 0xffffff3ce4b02950 */ /* 0x008fea0003c3ffff */
        /* <DEDUP_REMOVED lines=12> */
[----:B-1----:R-:W-:Y:S05]  /*c200*/  RET.REL.NODEC R228 `(_ZN5flash24flash_fwd_splitkv_kernelI23Flash_fwd_kernel_traitsILi32ELi64ELi256ELi4ELb0ELb0EN7cutlass6half_tE19Flash_kernel_traitsILi32ELi64ELi256ELi4ES3_EELb0ELb0ELb0ELb0ELb0ELb0ELb0ELb0EEEvNS_16Flash_fwd_paramsE) ;  /* 0xffffff3ce47c7950 */ /* 0x002fea0003c3ffff */
.L_x_721:
[----:B------:R-:W-:Y:S01]  /*c210*/  MOV R5, 0x2 ;  /* 0x0000000200057802 */ /* 0x000fe20000000f00 */
[----:B------:R-:W-:Y:S01]  /*c220*/  IMAD.MOV.U32 R4, RZ, RZ, 0x1f ;  /* 0x0000001fff047424 */ /* 0x000fe200078e00ff */
[----:B------:R-:W-:-:S07]  /*c230*/  MOV R6, 0xffffffff ;  /* 0xffffffff00067802 */ /* 0x000fce0000000f00 */
[----:B-1---5:R-:W-:Y:S05]  /*c240*/  WARPSYNC.COLLECTIVE R6, `(.L_x_726) ;  /* 0x0000000006087348 */ /* 0x022fea0003c00000 */
[----:B------:R2:W3:Y:S02]  /*c250*/  SHFL.BFLY P0, R11, R246, R5, R4 ;  /* 0x0c000005f60b7389 */ /* 0x0004e40000000004 */
[----:B-123-5:R-:W-:Y:S05]  /*c260*/  ENDCOLLECTIVE ;  /* 0x000000000000791b */ /* 0x02efea0003800000 */
.L_x_726:
[----:B------:R-:W-:Y:S02]  /*c270*/  IMAD.MOV.U32 R9, RZ, RZ, R11 ;  /* 0x000000ffff097224 */ /* 0x000fe400078e000b */
[----:B------:R-:W-:Y:S02]  /*c280*/  IMAD.MOV.U32 R5, RZ, RZ, 0x1 ;  /* 0x00000001ff057424 */ /* 0x000fe400078e00ff */
[----:B------:R-:W-:-:S05]  /*c290*/  FADD.FTZ R9, R9, R246 ;  /* 0x000000f609097221 */ /* 0x000fca0000010000 */
[----:B------:R-:W-:-:S07]  /*c2a0*/  MOV R246, R9 ;  /* 0x0000000900f67202 */ /* 0x000fce0000000f00 */
[----:B------:R-:W-:Y:S05]  /*c2b0*/  WARPSYNC.COLLECTIVE R6, `(.L_x_727) ;  /* 0x0000000006087348 */ /* 0x000fea0003c00000 */
[----:B------:R1:W2:Y:S02]  /*c2c0*/  SHFL.BFLY P0, R11, R246, R5, R4 ;  /* 0x0c000005f60b7389 */ /* 0x0002a40000000004 */
[----:B-12---:R-:W-:Y:S05]  /*c2d0*/  ENDCOLLECTIVE ;  /* 0x000000000000791b */ /* 0x006fea0003800000 */
.L_x_727:
[----:B------:R-:W-:Y:S01]  /*c2e0*/  MOV R246, R247 ;  /* 0x000000f700f67202 */ /* 0x000fe20000000f00 */
[----:B------:R-:W-:Y:S01]  /*c2f0*/  IMAD.MOV.U32 R5, RZ, RZ, 0x2 ;  /* 0x00000002ff057424 */ /* 0x000fe200078e00ff */
[----:B------:R-:W-:-:S07]  /*c300*/  MOV R8, R11 ;  /* 0x0000000b00087202 */ /* 0x000fce0000000f00 */
[----:B------:R-:W-:Y:S05]  /*c310*/  WARPSYNC.COLLECTIVE R6, `(.L_x_728) ;  /* 0x0000000006087348 */ /* 0x000fea0003c00000 */
[----:B------:R1:W2:Y:S02]  /*c320*/  SHFL.BFLY P0, R11, R246, R5, R4 ;  /* 0x0c000005f60b7389 */ /* 0x0002a40000000004 */
[----:B-12---:R-:W-:Y:S05]  /*c330*/  ENDCOLLECTIVE ;  /* 0x000000000000791b */ /* 0x006fea0003800000 */
.L_x_728:
[----:B------:R-:W-:Y:S01]  /*c340*/  FADD.FTZ R8, R9, R8 ;  /* 0x0000000809087221 */ /* 0x000fe20000010000 */
[----:B------:R-:W-:Y:S01]  /*c350*/  FADD.FTZ R10, R11, R247 ;  /* 0x000000f70b0a7221 */ /* 0x000fe20000010000 */
[----:B------:R-:W-:-:S04]  /*c360*/  MOV R5, 0x1 ;  /* 0x0000000100057802 */ /* 0x000fc80000000f00 */
[----:B------:R-:W-:-:S07]  /*c370*/  MOV R246, R10 ;  /* 0x0000000a00f67202 */ /* 0x000fce0000000f00 */
[----:B------:R-:W-:Y:S05]  /*c380*/  WARPSYNC.COLLECTIVE R6, `(.L_x_729) ;  /* 0x0000000006087348 */ /* 0x000fea0003c00000 */
[----:B------:R1:W2:Y:S02]  /*c390*/  SHFL.BFLY P0, R11, R246, R5, R4 ;  /* 0x0c000005f60b7389 */ /* 0x0002a40000000004 */
[----:B-12---:R-:W-:Y:S05]  /*c3a0*/  ENDCOLLECTIVE ;  /* 0x000000000000791b */ /* 0x006fea0003800000 */
.L_x_729:
[----:B------:R-:W-:Y:S05]  /*c3b0*/  BRA `(.L_x_730) ;  /* 0xfffffff400587947 */ /* 0x000fea000383ffff */
.L_x_731:
        /* <DEDUP_REMOVED lines=12> */
.L_x_10226:


//--------------------- .text._ZN5flash24flash_fwd_splitkv_kernelI23Flash_fwd_kernel_traitsILi32ELi64ELi256ELi4ELb0ELb0EN7cutlass6half_tE19Flash_kernel_traitsILi32ELi64ELi256ELi4ES3_EELb0ELb0ELb0ELb0ELb0ELb1ELb0ELb0EEEvNS_16Flash_fwd_paramsE --------------------------
	.section	.text._ZN5flash24flash_fwd_splitkv_kernelI23Flash_fwd_kernel_traitsILi32ELi64ELi256ELi4ELb0ELb0EN7cutlass6half_tE19Flash_kernel_traitsILi32ELi64ELi256ELi4ES3_EELb0ELb0ELb0ELb0ELb0ELb1ELb0ELb0EEEvNS_16Flash_fwd_paramsE,"ax",@progbits
	.align	128
        .global         _ZN5flash24flash_fwd_splitkv_kernelI23Flash_fwd_kernel_traitsILi32ELi64ELi256ELi4ELb0ELb0EN7cutlass6half_tE19Flash_kernel_traitsILi32ELi64ELi256ELi4ES3_EELb0ELb0ELb0ELb0ELb0ELb1ELb0ELb0EEEvNS_16Flash_fwd_paramsE
        .type           _ZN5flash24flash_fwd_splitkv_kernelI23Flash_fwd_kernel_traitsILi32ELi64ELi256ELi4ELb0ELb0EN7cutlass6half_tE19Flash_kernel_traitsILi32ELi64ELi256ELi4ES3_EELb0ELb0ELb0ELb0ELb0ELb1ELb0ELb0EEEvNS_16Flash_fwd_paramsE,@function
        .size           _ZN5flash24flash_fwd_splitkv_kernelI23Flash_fwd_kernel_traitsILi32ELi64ELi256ELi4ELb0ELb0EN7cutlass6half_tE19Flash_kernel_traitsILi32ELi64ELi256ELi4ES3_EELb0ELb0ELb0ELb0ELb0ELb1ELb0ELb0EEEvNS_16Flash_fwd_paramsE,(.L_x_10227 - _ZN5flash24flash_fwd_splitkv_kernelI23Flash_fwd_kernel_traitsILi32ELi64ELi256ELi4ELb0ELb0EN7cutlass6half_tE19Flash_kernel_traitsILi32ELi64ELi256ELi4ES3_EELb0ELb0ELb0ELb0ELb0ELb1ELb0ELb0EEEvNS_16Flash_fwd_paramsE)
        .other          _ZN5flash24flash_fwd_splitkv_kernelI23Flash_fwd_kernel_traitsILi32ELi64ELi256ELi4ELb0ELb0EN7cutlass6half_tE19Flash_kernel_traitsILi32ELi64ELi256ELi4ES3_EELb0ELb0ELb0ELb0ELb0ELb1ELb0ELb0EEEvNS_16Flash_fwd_paramsE,@"STO_CUDA_ENTRY STV_DEFAULT"
_ZN5flash24flash_fwd_splitkv_kernelI23Flash_fwd_kernel_traitsILi32ELi64ELi256ELi4ELb0ELb0EN7cutlass6half_tE19Flash_kernel_traitsILi32ELi64ELi256ELi4ES3_EELb0ELb0ELb0ELb0ELb0ELb1ELb0ELb0EEEvNS_16Flash_fwd_paramsE:
.text._ZN5flash24flash_fwd_splitkv_kernelI23Flash_fwd_kernel_traitsILi32ELi64ELi256ELi4ELb0ELb0EN7cutlass6half_tE19Flash_kernel_traitsILi32ELi64ELi256ELi4ES3_EELb0ELb0ELb0ELb0ELb0ELb1ELb0ELb0EEEvNS_16Flash_fwd_paramsE:
[----:B------:R-:W-:Y:S01]  /*0000*/  LDC R1, c[0x0][0x37c] ;  /* 0x0000df00ff017b82 */ /* 0x000fe20000000800 */
[----:B------:R-:W1:Y:S07]  /*0010*/  S2R R245, SR_CTAID.X ;  /* 0x0000000000f57919 */ /* 0x000e6e0000002500 */
[----:B------:R-:W2:Y:S01]  /*0020*/  LDC.64 R134, c[0x0][0x348] ;  /* 0x0000d200ff867b82 */ /* 0x000ea20000000a00 */
[----:B------:R-:W-:Y:S01]  /*0030*/  BSSY.RECONVERGENT B2, `(.L_x_732) ;  /* 0x0000005000027945 */ /* 0x000fe20003800200 */
[----:B------:R-:W-:Y:S01]  /*0040*/  MOV R243, 0x80 ;  /* 0x0000008000f37802 */ /* 0x000fe20000000f00 */
[----:B------:R-:W3:Y:S01]  /*0050*/  S2R R235, SR_CTAID.Y ;  /* 0x0000000000eb7919 */ /* 0x000ee20000002600 */
[----:B------:R-:W4:Y:S05]  /*0060*/  S2R R242, SR_CTAID.Z ;  /* 0x0000000000f27919 */ /* 0x000f2a0000002700 */
[----:B-1234-:R-:W-:Y:S05]  /*0070*/  CALL.REL.NOINC `($_ZN5flash24flash_fwd_splitkv_kernelI23Flash_fwd_kernel_traitsILi32ELi64ELi256ELi4ELb0ELb0EN7cutlass6half_tE19Flash_kernel_traitsILi32ELi64ELi256ELi4ES3_EELb0ELb0ELb0ELb0ELb0ELb1ELb0ELb0EEEvNS_16Flash_fwd_paramsE$_ZN5flash30compute_attn_1rowblock_splitkvI23Flash_fwd_kernel_traitsILi32ELi64ELi256ELi4ELb0ELb0EN7cutlass6half_tE19Flash_kernel_traitsILi32ELi64ELi256ELi4ES3_EELb0ELb0ELb0ELb0ELb0ELb1ELb0ELb0ENS_16Flash_fwd_paramsEEEvRKT8_iiiii) ;  /* 0x0000000000087944 */ /* 0x01efea0003c00000 */
[----:B------:R-:W-:Y:S05]  /*0080*/  BSYNC.RECONVERGENT B2 ;  /* 0x0000000000027941 */ /* 0x000fea0003800200 */
.L_x_732:
[----:B------:R-:W-:Y:S05]  /*0090*/  EXIT ;  /* 0x000000000000794d */ /* 0x000fea0003800000 */
        .type           $_ZN5flash24flash_fwd_splitkv_kernelI23Flash_fwd_kernel_traitsILi32ELi64ELi256ELi4ELb0ELb0EN7cutlass6half_tE19Flash_kernel_traitsILi32ELi64ELi256ELi4ES3_EELb0ELb0ELb0ELb0ELb0ELb1ELb0ELb0EEEvNS_16Flash_fwd_paramsE$_ZN5flash30compute_attn_1rowblock_splitkvI23Flash_fwd_kernel_traitsILi32ELi64ELi256ELi4ELb0ELb0EN7cutlass6half_tE19Flash_kernel_traitsILi32ELi64ELi256ELi4ES3_EELb0ELb0ELb0ELb0ELb0ELb1ELb0ELb0ENS_16Flash_fwd_paramsEEEvRKT8_iiiii,@function
        .size           $_ZN5flash24flash_fwd_splitkv_kernelI23Flash_fwd_kernel_traitsILi32ELi64ELi256ELi4ELb0ELb0EN7cutlass6half_tE19Flash_kernel_traitsILi32ELi64ELi256ELi4ES3_EELb0ELb0ELb0ELb0ELb0ELb1ELb0ELb0EEEvNS_16Flash_fwd_paramsE$_ZN5flash30compute_attn_1rowblock_splitkvI23Flash_fwd_kernel_traitsILi32ELi64ELi256ELi4ELb0ELb0EN7cutlass6half_tE19Flash_kernel_traitsILi32ELi64ELi256ELi4ES3_EELb0ELb0ELb0ELb0ELb0ELb1ELb0ELb0ENS_16Flash_fwd_paramsEEEvRKT8_iiiii,(.L_x_10227 - $_ZN5flash24flash_fwd_splitkv_kernelI23Flash_fwd_kernel_traitsILi32ELi64ELi256ELi4ELb0ELb0EN7cutlass6half_tE19Flash_kernel_traitsILi32ELi64ELi256ELi4ES3_EELb0ELb0ELb0ELb0ELb0ELb1ELb0ELb0EEEvNS_16Flash_fwd_paramsE$_ZN5flash30compute_attn_1rowblock_splitkvI23Flash_fwd_kernel_traitsILi32ELi64ELi256ELi4ELb0ELb0EN7cutlass6half_tE19Flash_kernel_traitsILi32ELi64ELi256ELi4ES3_EELb0ELb0ELb0ELb0ELb0ELb1ELb0ELb0ENS_16Flash_fwd_paramsEEEvRKT8_iiiii)
$_ZN5flash24flash_fwd_splitkv_kernelI23Flash_fwd_kernel_traitsILi32ELi64ELi256ELi4ELb0ELb0EN7cutlass6half_tE19Flash_kernel_traitsILi32ELi64ELi256ELi4ES3_EELb0ELb0ELb0ELb0ELb0ELb1ELb0ELb0EEEvNS_16Flash_fwd_paramsE$_ZN5flash30compute_attn_1rowblock_splitkvI23Flash_fwd_kernel_traitsILi32ELi64ELi256ELi4ELb0ELb0EN7cutlass6half_tE19Flash_kernel_traitsILi32ELi64ELi256ELi4ES3_EELb0ELb0ELb0ELb0ELb0ELb1ELb0ELb0ENS_16Flash_fwd_paramsEEEvRKT8_iiiii:
        /* <DEDUP_REMOVED lines=38> */
.L_x_734:
[----:B------:R-:W-:Y:S05]  /*0300*/  BSYNC.RECONVERGENT B0 ;  /* 0x0000000000007941 */ /* 0x000fea0003800200 */
.L_x_733:
[----:B------:R-:W-:Y:S04]  /*0310*/  BSSY.RECONVERGENT B0, `(.L_x_735) ;  /* 0x0000007000007945 */ /* 0x000fe80003800200 */
[----:B------:R-:W-:Y:S05]  /*0320*/  @!P3 BRA `(.L_x_736) ;  /* 0x000000000014b947 */ /* 0x000fea0003800000 */
[----:B-----5:R-:W3:Y:S02]  /*0330*/  LD.E.U8 R0, desc[UR4][R134.64+0x1b2] ;  /* 0x0001b20486007980 */ /* 0x020ee4000c101100 */
[----:B---3--:R-:W-:-:S13]  /*0340*/  ISETP.NE.AND P1, PT, R0, RZ, PT ;  /* 0x000000ff0000720c */ /* 0x008fda0003f25270 */
[----:B------:R-:W3:Y:S02]  /*0350*/  @P1 LD.E R0, desc[UR4][R2.64+0x4] ;  /* 0x0000040402001980 */ /* 0x000ee4000c101900 */
[----:B---3--:R-:W-:-:S06]  /*0360*/  @P1 IADD3 R0, PT, PT, R0, -R13, RZ ;  /* 0x8000000d00001210 */ /* 0x008fcc0007ffe0ff */
[----:B------:R3:W5:Y:S02]  /*0370*/  @!P1 LD.E R0, desc[UR4][R2.64] ;  /* 0x0000000402009980 */ /* 0x000764000c101900 */
.L_x_736:
[----:B------:R-:W-:Y:S05]  /*0380*/  BSYNC.RECONVERGENT B0 ;  /* 0x0000000000007941 */ /* 0x000fea0003800200 */
.L_x_735:
[----:B------:R-:W-:Y:S01]  /*0390*/  BSSY.RECONVERGENT B1, `(.L_x_737) ;  /* 0x0000011000017945 */ /* 0x000fe20003800200 */
[----:B-----5:R-:W-:-:S03]  /*03a0*/  @P4 IADD3 R27, PT, PT, -R240, R5, RZ ;  /* 0x00000005f01b4210 */ /* 0x020fc60007ffe1ff */
[----:B------:R-:W-:Y:S05]  /*03b0*/  @!P0 BRA `(.L_x_738) ;  /* 0x0000000000148947 */ /* 0x000fea0003800000 */
[----:B--23--:R-:W-:-:S05]  /*03c0*/  IADD3 R2, P0, PT, R8, R10, RZ ;  /* 0x0000000a08027210 */ /* 0x00cfca0007f1e0ff */
[----:B------:R-:W-:-:S05]  /*03d0*/  IMAD.X R3, R9, 0x1, R12, P0 ;  /* 0x0000000109037824 */ /* 0x000fca00000e060c */
[----:B------:R-:W2:Y:S02]  /*03e0*/  LD.E R2, desc[UR4][R2.64] ;  /* 0x0000000402027980 */ /* 0x000ea4000c101900 */
[----:B--2---:R-:W-:Y:S01]  /*03f0*/  IADD3 R2, PT, PT, R2, -R11, RZ ;  /* 0x8000000b02027210 */ /* 0x004fe20007ffe0ff */
[----:B------:R-:W-:Y:S05]  /*0400*/  BRA `(.L_x_739) ;  /* 0x0000000000247947 */ /* 0x000fea0003800000 */
.L_x_738:
[----:B--23--:R-:W2:Y:S01]  /*0410*/  LD.E.64 R2, desc[UR4][R134.64+0x108] ;  /* 0x0001080486027980 */ /* 0x00cea2000c101b00 */
[----:B------:R-:W-:Y:S01]  /*0420*/  BSSY.RECONVERGENT B0, `(.L_x_740) ;  /* 0x0000006000007945 */ /* 0x000fe20003800200 */
[----:B--2---:R-:W-:Y:S01]  /*0430*/  ISETP.NE.U32.AND P0, PT, R2, RZ, PT ;  /* 0x000000ff0200720c */ /* 0x004fe20003f05070 */
[----:B------:R-:W-:-:S03]  /*0440*/  IMAD.MOV.U32 R2, RZ, RZ, RZ ;  /* 0x000000ffff027224 */ /* 0x000fc600078e00ff */
[----:B------:R-:W-:-:S13]  /*0450*/  ISETP.NE.AND.EX P0, PT, R3, RZ, PT, P0 ;  /* 0x000000ff0300720c */ /* 0x000fda0003f05300 */
[----:B------:R-:W-:Y:S05]  /*0460*/  @!P0 BRA `(.L_x_741) ;  /* 0x0000000000048947 */ /* 0x000fea0003800000 */
[----:B------:R2:W5:Y:S02]  /*0470*/  LD.E R2, desc[UR4][R134.64+0xbc] ;  /* 0x0000bc0486027980 */ /* 0x000564000c101900 */
.L_x_741:
[----:B------:R-:W-:Y:S05]  /*0480*/  BSYNC.RECONVERGENT B0 ;  /* 0x0000000000007941 */ /* 0x000fea0003800200 */
.L_x_740:
[----:B-----5:R-:W-:Y:S02]  /*0490*/  IADD3 R2, PT, PT, R2, R0, -R11 ;  /* 0x0000000002027210 */ /* 0x020fe40007ffe80b */
.L_x_739:
[----:B------:R-:W-:Y:S05]  /*04a0*/  BSYNC.RECONVERGENT B1 ;  /* 0x0000000000017941 */ /* 0x000fea0003800200 */
.L_x_737:
[----:B------:R-:W-:Y:S01]  /*04b0*/  IMAD.SHL.U32 R30, R245, 0x40, RZ ;  /* 0x00000040f51e7824 */ /* 0x000fe200078e00ff */
[----:B-1----:R-:W-:Y:S01]  /*04c0*/  MOV R4, R243 ;  /* 0x000000f300047202 */ /* 0x002fe20000000f00 */
[----:B------:R-:W-:-:S03]  /*04d0*/  IMAD.MOV.U32 R5, RZ, RZ, 0x0 ;  /* 0x00000000ff057424 */ /* 0x000fc600078e00ff */
[----:B------:R-:W-:-:S13]  /*04e0*/  ISETP.GT.AND P0, PT, R27, R30, PT ;  /* 0x0000001e1b00720c */ /* 0x000fda0003f04270 */
[----:B--2---:R-:W-:Y:S05]  /*04f0*/  @!P0 RET.REL.NODEC R4 `(_ZN5flash24flash_fwd_splitkv_kernelI23Flash_fwd_kernel_traitsILi32ELi64ELi256ELi4ELb0ELb0EN7cutlass6half_tE19Flash_kernel_traitsILi32ELi64ELi256ELi4ES3_EELb0ELb0ELb0ELb0ELb0ELb1ELb0ELb0EEEvNS_16Flash_fwd_paramsE) ;  /* 0xfffffff804c08950 */ /* 0x004fea0003c3ffff */
        /* <DEDUP_REMOVED lines=21> */
[----:B------:R-:W4:Y:S01]  /*0650*/  LD.E.64 R134, desc[UR4][R134.64+0xa0] ;  /* 0x0000a00486867980 */ /* 0x000f22000c101b00 */
[----:B------:R-:W-:Y:S01]  /*0660*/  IMAD.SHL.U32 R8, R170, 0x8, RZ ;  /* 0x00000008aa087824 */ /* 0x000fe200078e00ff */
[----:B------:R-:W-:Y:S01]  /*0670*/  SHF.R.U32.HI R170, RZ, 0x2, R170 ;  /* 0x00000002ffaa7819 */ /* 0x000fe200000116aa */
[----:B------:R-:W-:Y:S01]  /*0680*/  BSSY.RECONVERGENT B0, `(.L_x_743) ;  /* 0x0000033000007945 */ /* 0x000fe20003800200 */
[----:B--2---:R-:W-:-:S02]  /*0690*/  @P0 IMAD R13, R3, R240, RZ ;  /* 0x000000f0030d0224 */ /* 0x004fc400078e02ff */
[----:B-----5:R-:W-:Y:S01]  /*06a0*/  @!P0 IMAD.WIDE.U32 R6, R4, R235, RZ ;  /* 0x000000eb04068225 */ /* 0x020fe200078e00ff */
[----:B------:R-:W-:-:S03]  /*06b0*/  LOP3.LUT R4, R8, 0x18, RZ, 0xc0, !PT ;  /* 0x0000001808047812 */ /* 0x000fc600078ec0ff */
[----:B------:R-:W-:Y:S02]  /*06c0*/  @!P0 IMAD R0, R5, R235, RZ ;  /* 0x000000eb05008224 */ /* 0x000fe400078e02ff */
[----:B------:R-:W-:-:S04]  /*06d0*/  @P0 IMAD.WIDE.U32 R8, R2, R240, RZ ;  /* 0x000000f002080225 */ /* 0x000fc800078e00ff */
[----:B------:R-:W-:Y:S01]  /*06e0*/  IMAD.MOV.U32 R5, RZ, RZ, RZ ;  /* 0x000000ffff057224 */ /* 0x000fe200078e00ff */
[----:B------:R-:W-:Y:S01]  /*06f0*/  @!P0 IADD3 R0, PT, PT, R7, R0, RZ ;  /* 0x0000000007008210 */ /* 0x000fe20007ffe0ff */
[----:B------:R-:W-:Y:S02]  /*0700*/  @!P0 IMAD.MOV.U32 R12, RZ, RZ, R6 ;  /* 0x000000ffff0c8224 */ /* 0x000fe400078e0006 */
[----:B------:R-:W-:-:S04]  /*0710*/  IMAD.WIDE.U32 R6, R30, R2, R4 ;  /* 0x000000021e067225 */ /* 0x000fc800078e0004 */
[----:B------:R-:W-:Y:S01]  /*0720*/  @P0 IMAD.MOV.U32 R12, RZ, RZ, R8 ;  /* 0x000000ffff0c0224 */ /* 0x000fe200078e0008 */
[----:B------:R-:W-:Y:S02]  /*0730*/  @P0 IADD3 R0, PT, PT, R9, R13, RZ ;  /* 0x0000000d09000210 */ /* 0x000fe40007ffe0ff */
[----:B---3--:R-:W-:Y:S02]  /*0740*/  ISETP.GE.AND P4, PT, R4, R16, PT ;  /* 0x000000100400720c */ /* 0x008fe40003f86270 */
[----:B------:R-:W-:Y:S01]  /*0750*/  IADD3 R8, P0, PT, R12, R6, RZ ;  /* 0x000000060c087210 */ /* 0x000fe20007f1e0ff */
[----:B------:R-:W-:Y:S02]  /*0760*/  IMAD.IADD R12, R27, 0x1, -R30 ;  /* 0x000000011b0c7824 */ /* 0x000fe400078e0a1e */
[----:B------:R-:W-:-:S03]  /*0770*/  IMAD R5, R3, R30, RZ ;  /* 0x0000001e03057224 */ /* 0x000fc600078e02ff */
[----:B------:R-:W-:Y:S02]  /*0780*/  ISETP.GE.OR P5, PT, R170, R12, P4 ;  /* 0x0000000caa00720c */ /* 0x000fe400027a6670 */
[----:B------:R-:W-:Y:S01]  /*0790*/  IADD3.X R9, PT, PT, R0, R7, R5, P0, !PT ;  /* 0x0000000700097210 */ /* 0x000fe200007fe405 */
[-C--:B----4-:R-:W-:Y:S02]  /*07a0*/  IMAD R5, R11, R242.reuse, RZ ;  /* 0x000000f20b057224 */ /* 0x090fe400078e02ff */
[----:B------:R-:W-:Y:S01]  /*07b0*/  IMAD.WIDE.U32 R8, R10, R242, R8 ;  /* 0x000000f20a087225 */ /* 0x000fe200078e0008 */
[----:B------:R-:W-:-:S04]  /*07c0*/  ISETP.NE.AND P2, PT, R4, RZ, PT ;  /* 0x000000ff0400720c */ /* 0x000fc80003f45270 */
[----:B------:R-:W-:-:S03]  /*07d0*/  IADD3 R5, PT, PT, R9, R5, RZ ;  /* 0x0000000509057210 */ /* 0x000fc60007ffe0ff */
[----:B------:R-:W-:Y:S01]  /*07e0*/  @!P5 MOV R4, R8 ;  /* 0x000000080004d202 */ /* 0x000fe20000000f00 */
[----:B------:R-:W-:-:S04]  /*07f0*/  @!P5 IMAD R10, R3, R170, RZ ;  /* 0x000000aa030ad224 */ /* 0x000fc800078e02ff */
[----:B------:R-:W-:-:S04]  /*0800*/  @!P5 IMAD.WIDE.U32 R6, R2, R170, R4 ;  /* 0x000000aa0206d225 */ /* 0x000fc800078e0004 */
[----:B------:R-:W-:Y:S02]  /*0810*/  VIADD R11, R170, 0x20 ;  /* 0x00000020aa0b7836 */ /* 0x000fe40000000000 */
[----:B------:R-:W-:Y:S01]  /*0820*/  @!P5 IMAD.IADD R7, R7, 0x1, R10 ;  /* 0x000000010707d824 */ /* 0x000fe200078e020a */
[----:B------:R-:W-:Y:S02]  /*0830*/  @!P5 LEA R10, P1, R6, R14, 0x1 ;  /* 0x0000000e060ad211 */ /* 0x000fe400078208ff */
[-C--:B------:R-:W-:Y:S02]  /*0840*/  ISETP.GE.OR P3, PT, R170, R12.reuse, P2 ;  /* 0x0000000caa00720c */ /* 0x080fe40001766670 */
[CC--:B------:R-:W-:Y:S02]  /*0850*/  ISETP.GE.OR P2, PT, R11.reuse, R12.reuse, P2 ;  /* 0x0000000c0b00720c */ /* 0x0c0fe40001746670 */
[----:B------:R-:W-:Y:S02]  /*0860*/  ISETP.GE.OR P4, PT, R11, R12, P4 ;  /* 0x0000000c0b00720c */ /* 0x000fe40002786670 */
[----:B------:R-:W-:Y:S01]  /*0870*/  @!P5 LEA.HI.X R11, R6, R15, R7, 0x1, P1 ;  /* 0x0000000f060bd211 */ /* 0x000fe200008f0c07 */
[----:B------:R-:W-:-:S04]  /*0880*/  IMAD R0, R17, R235, R242 ;  /* 0x000000eb11007224 */ /* 0x000fc800078e02f2 */
[----:B------:R1:W-:Y:S01]  /*0890*/  @!P5 ST.E.128 desc[UR4][R10.64], RZ ;  /* 0x000000ff0a00d985 */ /* 0x0003e2000c101d04 */
[----:B------:R-:W-:-:S05]  /*08a0*/  IMAD R0, R18, R0, R30 ;  /* 0x0000000012007224 */ /* 0x000fca00078e021e */
[----:B------:R-:W-:-:S04]  /*08b0*/  IADD3 R13, P0, PT, R0, R170, RZ ;  /* 0x000000aa000d7210 */ /* 0x000fc80007f1e0ff */
[----:B------:R-:W-:Y:S02]  /*08c0*/  LEA.HI.X.SX32 R0, R0, RZ, 0x1, P0 ;  /* 0x000000ff00007211 */ /* 0x000fe400000f0eff */
[C---:B------:R-:W-:Y:S02]  /*08d0*/  LEA R12, P0, R13.reuse, R134, 0x2 ;  /* 0x000000860d0c7211 */ /* 0x040fe400078010ff */
[----:B------:R-:W-:Y:S02]  /*08e0*/  @!P3 MOV R7, 0x7f800000 ;  /* 0x7f8000000007b802 */ /* 0x000fe40000000f00 */
[----:B------:R-:W-:Y:S01]  /*08f0*/  LEA.HI.X R13, R13, R135, R0, 0x2, P0 ;  /* 0x000000870d0d7211 */ /* 0x000fe200000f1400 */
[----:B------:R-:W-:Y:S08]  /*0900*/  @P4 BRA `(.L_x_744) ;  /* 0x0000000000284947 */ /* 0x000ff00003800000 */
[----:B------:R-:W-:-:S04]  /*0910*/  IADD3 R0, P0, PT, R170, 0x20, RZ ;  /* 0x00000020aa007810 */ /* 0x000fc80007f1e0ff */
[----:B------:R-:W-:-:S05]  /*0920*/  IADD3.X R4, PT, PT, RZ, RZ, RZ, P0, !PT ;  /* 0x000000ffff047210 */ /* 0x000fca00007fe4ff */
[----:B------:R-:W-:Y:S01]  /*0930*/  IMAD R6, R4, R2, RZ ;  /* 0x0000000204067224 */ /* 0x000fe200078e02ff */
[----:B------:R-:W-:-:S03]  /*0940*/  MOV R4, R8 ;  /* 0x0000000800047202 */ /* 0x000fc60000000f00 */
[-C--:B------:R-:W-:Y:S02]  /*0950*/  IMAD R3, R3, R0.reuse, R6 ;  /* 0x0000000003037224 */ /* 0x080fe400078e0206 */
[----:B------:R-:W-:-:S03]  /*0960*/  IMAD.WIDE.U32 R4, R2, R0, R4 ;  /* 0x0000000002047225 */ /* 0x000fc600078e0004 */
[----:B------:R-:W-:Y:S02]  /*0970*/  LEA R2, P0, R4, R14, 0x1 ;  /* 0x0000000e04027211 */ /* 0x000fe400078008ff */
[----:B------:R-:W-:-:S04]  /*0980*/  IADD3 R3, PT, PT, R5, R3, RZ ;  /* 0x0000000305037210 */ /* 0x000fc80007ffe0ff */
[----:B------:R-:W-:-:S05]  /*0990*/  LEA.HI.X R3, R4, R15, R3, 0x1, P0 ;  /* 0x0000000f04037211 */ /* 0x000fca00000f0c03 */
[----:B------:R2:W-:Y:S02]  /*09a0*/  ST.E.128 desc[UR4][R2.64], RZ ;  /* 0x000000ff02007985 */ /* 0x0005e4000c101d04 */
.L_x_744:
[----:B------:R-:W-:Y:S05]  /*09b0*/  BSYNC.RECONVERGENT B0 ;  /* 0x0000000000007941 */ /* 0x000fea0003800200 */
.L_x_743:
[----:B--2---:R-:W-:Y:S01]  /*09c0*/  MOV R2, R243 ;  /* 0x000000f300027202 */ /* 0x004fe20000000f00 */
[----:B------:R1:W-:Y:S01]  /*09d0*/  @!P3 ST.E desc[UR4][R12.64], R7 ;  /* 0x000000070c00b985 */ /* 0x0003e2000c101904 */
[----:B------:R-:W-:-:S04]  /*09e0*/  MOV R3, 0x0 ;  /* 0x0000000000037802 */ /* 0x000fc80000000f00 */
[----:B-1----:R-:W-:Y:S05]  /*09f0*/  @P2 RET.REL.NODEC R2 `(_ZN5flash24flash_fwd_splitkv_kernelI23Flash_fwd_kernel_traitsILi32ELi64ELi256ELi4ELb0ELb0EN7cutlass6half_tE19Flash_kernel_traitsILi32ELi64ELi256ELi4ES3_EELb0ELb0ELb0ELb0ELb0ELb1ELb0ELb0EEEvNS_16Flash_fwd_paramsE) ;  /* 0xfffffff402802950 */ /* 0x002fea0003c3ffff */
[----:B------:R-:W-:Y:S02]  /*0a00*/  MOV R0, 0x7f800000 ;  /* 0x7f80000000007802 */ /* 0x000fe40000000f00 */
[----:B------:R-:W-:Y:S02]  /*0a10*/  MOV R2, R243 ;  /* 0x000000f300027202 */ /* 0x000fe40000000f00 */
[----:B------:R-:W-:Y:S01]  /*0a20*/  MOV R3, 0x0 ;  /* 0x0000000000037802 */ /* 0x000fe20000000f00 */
[----:B------:R1:W-:Y:S03]  /*0a30*/  ST.E desc[UR4][R12.64+0x80], R0 ;  /* 0x000080000c007985 */ /* 0x0003e6000c101904 */
[----:B-1----:R-:W-:Y:S05]  /*0a40*/  RET.REL.NODEC R2 `(_ZN5flash24flash_fwd_splitkv_kernelI23Flash_fwd_kernel_traitsILi32ELi64ELi256ELi4ELb0ELb0EN7cutlass6half_tE19Flash_kernel_traitsILi32ELi64ELi256ELi4ES3_EELb0ELb0ELb0ELb0ELb0ELb1ELb0ELb0EEEvNS_16Flash_fwd_paramsE) ;  /* 0xfffffff4026c7950 */ /* 0x002fea0003c3ffff */
.L_x_742:
        /* <DEDUP_REMOVED lines=36> */
[----:B------:R-:W-:-:S13]  /*0c90*/  ISETP.GT.U32.AND P2, PT, R6, R3, PT ;  /* 0x000000030600720c */ /* 0x000fda0003f44070 */
[----:B------:R-:W-:-:S05]  /*0ca0*/  @!P2 IMAD.IADD R3, R3, 0x1, -R6 ;  /* 0x000000010303a824 */ /* 0x000fca00078e0a06 */
[----:B------:R-:W-:Y:S02]  /*0cb0*/  ISETP.GE.U32.AND P0, PT, R3, R6, PT ;  /* 0x000000060300720c */ /* 0x000fe40003f06070 */
[----:B------:R-:W-:Y:S02]  /*0cc0*/  @!P2 IADD3 R0, PT, PT, R0, 0x1, RZ ;  /* 0x000000010000a810 */ /* 0x000fe40007ffe0ff */
[----:B------:R-:W-:Y:S01]  /*0cd0*/  LOP3.LUT R3, R186, R11, RZ, 0x3c, !PT ;  /* 0x0000000bba037212 */ /* 0x000fe200078e3cff */
[-C--:B---3--:R-:W-:Y:S01]  /*0ce0*/  IMAD.WIDE.U32 R4, R8, R235.reuse, RZ ;  /* 0x000000eb08047225 */ /* 0x088fe200078e00ff */
[----:B------:R-:W-:Y:S02]  /*0cf0*/  ISETP.NE.AND P2, PT, R11, RZ, PT ;  /* 0x000000ff0b00720c */ /* 0x000fe40003f45270 */
[----:B------:R-:W-:Y:S01]  /*0d00*/  ISETP.GE.AND P1, PT, R3, RZ, PT ;  /* 0x000000ff0300720c */ /* 0x000fe20003f26270 */
[----:B------:R-:W-:Y:S02]  /*0d10*/  IMAD R3, R9, R235, RZ ;  /* 0x000000eb09037224 */ /* 0x000fe400078e02ff */
[----:B------:R-:W2:Y:S02]  /*0d20*/  LD.E.64 R8, desc[UR4][R134.64+0x20] ;  /* 0x0000200486087980 */ /* 0x000ea4000c101b00 */
[----:B------:R-:W-:Y:S01]  /*0d30*/  @P0 VIADD R0, R0, 0x1 ;  /* 0x0000000100000836 */ /* 0x000fe20000000000 */
[----:B------:R-:W-:-:S04]  /*0d40*/  LEA R189, P0, R4, R236, 0x2 ;  /* 0x000000ec04bd7211 */ /* 0x000fc800078010ff */
[----:B------:R-:W-:Y:S01]  /*0d50*/  MOV R7, R0 ;  /* 0x0000000000077202 */ /* 0x000fe20000000f00 */
[----:B------:R-:W-:-:S05]  /*0d60*/  IMAD.IADD R0, R5, 0x1, R3 ;  /* 0x0000000105007824 */ /* 0x000fca00078e0203 */
[----:B------:R-:W-:Y:S02]  /*0d70*/  LEA.HI.X R188, R4, R237, R0, 0x2, P0 ;  /* 0x000000ed04bc7211 */ /* 0x000fe400000f1400 */
[----:B------:R-:W-:Y:S01]  /*0d80*/  @!P1 IADD3 R7, PT, PT, -R7, RZ, RZ ;  /* 0x000000ff07079210 */ /* 0x000fe20007ffe1ff */
[----:B------:R-:W-:Y:S01]  /*0d90*/  IMAD.MOV.U32 R4, RZ, RZ, R189 ;  /* 0x000000ffff047224 */ /* 0x000fe200078e00bd */
[----:B------:R-:W-:Y:S02]  /*0da0*/  @!P2 LOP3.LUT R7, RZ, R11, RZ, 0x33, !PT ;  /* 0x0000000bff07a212 */ /* 0x000fe400078e33ff */
[----:B------:R-:W-:-:S03]  /*0db0*/  MOV R5, R188 ;  /* 0x000000bc00057202 */ /* 0x000fc60000000f00 */
[----:B------:R-:W-:-:S05]  /*0dc0*/  IMAD.WIDE R4, R7, 0x4, R4 ;  /* 0x0000000407047825 */ /* 0x000fca00078e0204 */
[----:B-----5:R1:W3:Y:S01]  /*0dd0*/  LD.E R10, desc[UR4][R4.64] ;  /* 0x00000004040a7980 */ /* 0x0202e2000c101900 */
[----:B----4-:R-:W-:-:S04]  /*0de0*/  IABS R6, R14 ;  /* 0x0000000e00067213 */ /* 0x010fc80000000000 */
[----:B-1----:R-:W1:Y:S08]  /*0df0*/  I2F.RP R4, R6 ;  /* 0x0000000600047306 */ /* 0x002e700000209400 */
[----:B-1----:R-:W1:Y:S02]  /*0e00*/  MUFU.RCP R4, R4 ;  /* 0x0000000400047308 */ /* 0x002e640000001000 */
[----:B-1----:R-:W-:-:S06]  /*0e10*/  VIADD R4, R4, 0xffffffe ;  /* 0x0ffffffe04047836 */ /* 0x002fcc0000000000 */
[----:B------:R-:W1:Y:S01]  /*0e20*/  F2I.FTZ.U32.TRUNC.NTZ R5, R4 ;  /* 0x0000000400057305 */ /* 0x000e62000021f000 */
[----:B------:R-:W-:Y:S02]  /*0e30*/  IABS R3, R14 ;  /* 0x0000000e00037213 */ /* 0x000fe40000000000 */
[----:B------:R-:W-:Y:S02]  /*0e40*/  IABS R15, R242 ;  /* 0x000000f2000f7213 */ /* 0x000fe40000000000 */
[----:B-1----:R-:W-:Y:S01]  /*0e50*/  IADD3 R0, PT, PT, RZ, -R5, RZ ;  /* 0x80000005ff007210 */ /* 0x002fe20007ffe0ff */
[----:B------:R-:W-:-:S04]  /*0e60*/  IMAD.MOV.U32 R4, RZ, RZ, RZ ;  /* 0x000000ffff047224 */ /* 0x000fc800078e00ff */
[----:B------:R-:W-:-:S04]  /*0e70*/  IMAD R0, R0, R6, RZ ;  /* 0x0000000600007224 */ /* 0x000fc800078e02ff */
[----:B------:R-:W-:Y:S01]  /*0e80*/  IMAD.HI.U32 R4, R5, R0, R4 ;  /* 0x0000000005047227 */ /* 0x000fe200078e0004 */
[----:B------:R-:W-:-:S03]  /*0e90*/  MOV R5, R15 ;  /* 0x0000000f00057202 */ /* 0x000fc60000000f00 */
        /* <DEDUP_REMOVED lines=11> */
[----:B------:R-:W-:-:S07]  /*0f50*/  ISETP.GE.AND P0, PT, R3, RZ, PT ;  /* 0x000000ff0300720c */ /* 0x000fce0003f06270 */
[----:B------:R-:W-:-:S06]  /*0f60*/  @P2 IADD3 R0, PT, PT, R0, 0x1, RZ ;  /* 0x0000000100002810 */ /* 0x000fcc0007ffe0ff */
[----:B------:R-:W-:Y:S02]  /*0f70*/  @!P0 IADD3 R0, PT, PT, -R0, RZ, RZ ;  /* 0x000000ff00008210 */ /* 0x000fe40007ffe1ff */
[----:B------:R-:W-:-:S04]  /*0f80*/  @!P1 LOP3.LUT R0, RZ, R14, RZ, 0x33, !PT ;  /* 0x0000000eff009212 */ /* 0x000fc800078e33ff */
[----:B------:R-:W-:Y:S02]  /*0f90*/  SHF.R.S32.HI R6, RZ, 0x1f, R0 ;  /* 0x0000001fff067819 */ /* 0x000fe40000011400 */
[----:B---3--:R-:W-:Y:S01]  /*0fa0*/  SHF.R.S32.HI R15, RZ, 0x1f, R10 ;  /* 0x0000001fff0f7819 */ /* 0x008fe2000001140a */
[-C--:B--2---:R-:W-:Y:S02]  /*0fb0*/  IMAD R4, R9, R10.reuse, RZ ;  /* 0x0000000a09047224 */ /* 0x084fe400078e02ff */
[----:B------:R-:W-:Y:S02]  /*0fc0*/  IMAD R9, R11, R7, R186 ;  /* 0x000000070b097224 */ /* 0x000fe400078e02ba */
[C---:B------:R-:W-:Y:S02]  /*0fd0*/  IMAD R3, R8.reuse, R15, R4 ;  /* 0x0000000f08037224 */ /* 0x040fe400078e0204 */
[----:B------:R-:W-:Y:S01]  /*0fe0*/  IMAD.WIDE.U32 R4, R8, R10, RZ ;  /* 0x0000000a08047225 */ /* 0x000fe200078e00ff */
[----:B------:R-:W-:-:S03]  /*0ff0*/  SHF.R.S32.HI R8, RZ, 0x1f, R9 ;  /* 0x0000001fff087819 */ /* 0x000fc60000011409 */
[----:B------:R-:W-:Y:S02]  /*1000*/  IMAD.IADD R5, R5, 0x1, R3 ;  /* 0x0000000105057824 */ /* 0x000fe400078e0203 */
[----:B------:R-:W-:Y:S02]  /*1010*/  IMAD R3, R185, R9, RZ ;  /* 0x00000009b9037224 */ /* 0x000fe400078e02ff */
[----:B------:R-:W-:-:S04]  /*1020*/  IMAD.WIDE.U32 R4, R9, R184, R4 ;  /* 0x000000b809047225 */ /* 0x000fc800078e0004 */
[----:B------:R-:W-:Y:S02]  /*1030*/  IMAD R3, R184, R8, R3 ;  /* 0x00000008b8037224 */ /* 0x000fe400078e0203 */
        /* <DEDUP_REMOVED lines=12> */
.L_x_746:
        /* <DEDUP_REMOVED lines=12> */
[----:B--2---:R-:W-:-:S04]  /*11c0*/  IABS R0, R14 ;  /* 0x0000000e00007213 */ /* 0x004fc80000000000 */
[----:B------:R-:W-:-:S04]  /*11d0*/  MOV R9, R0 ;  /* 0x0000000000097202 */ /* 0x000fc80000000f00 */
[----:B-1----:R-:W1:Y:S08]  /*11e0*/  I2F.RP R4, R9 ;  /* 0x0000000900047306 */ /* 0x002e700000209400 */
[----:B-1----:R-:W1:Y:S02]  /*11f0*/  MUFU.RCP R4, R4 ;  /* 0x0000000400047308 */ /* 0x002e640000001000 */
[----:B-1----:R-:W-:-:S06]  /*1200*/  IADD3 R4, PT, PT, R4, 0xffffffe, RZ ;  /* 0x0ffffffe04047810 */ /* 0x002fcc0007ffe0ff */
[----:B------:R-:W1:Y:S02]  /*1210*/  F2I.FTZ.U32.TRUNC.NTZ R5, R4 ;  /* 0x0000000400057305 */ /* 0x000e64000021f000 */
[----:B-1----:R-:W-:Y:S01]  /*1220*/  IMAD.MOV R0, RZ, RZ, -R5 ;  /* 0x000000ffff007224 */ /* 0x002fe200078e0a05 */
[----:B------:R-:W-:-:S03]  /*1230*/  MOV R4, RZ ;  /* 0x000000ff00047202 */ /* 0x000fc60000000f00 */
[----:B------:R-:W-:Y:S01]  /*1240*/  IMAD R3, R0, R9, RZ ;  /* 0x0000000900037224 */ /* 0x000fe200078e02ff */
[----:B------:R-:W-:-:S03]  /*1250*/  IABS R0, R14 ;  /* 0x0000000e00007213 */ /* 0x000fc60000000000 */
        /* <DEDUP_REMOVED lines=55> */
[----:B------:R-:W-:Y:S02]  /*15d0*/  MOV R8, RZ ;  /* 0x000000ff00087202 */ /* 0x000fe40000000f00 */
[----:B------:R-:W-:Y:S02]  /*15e0*/  MOV R9, R186 ;  /* 0x000000ba00097202 */ /* 0x000fe40000000f00 */
.L_x_747:
[----:B------:R-:W-:Y:S05]  /*15f0*/  BSYNC.RECONVERGENT B0 ;  /* 0x0000000000007941 */ /* 0x000fea0003800200 */
.L_x_745:
        /* <DEDUP_REMOVED lines=13> */
[----:B------:R-:W-:Y:S02]  /*16d0*/  IABS R3, R14 ;  /* 0x0000000e00037213 */ /* 0x000fe40000000000 */
[----:B------:R-:W-:Y:S01]  /*16e0*/  IABS R7, R242 ;  /* 0x000000f200077213 */ /* 0x000fe20000000000 */
[----:B-1----:R-:W-:Y:S01]  /*16f0*/  IMAD.MOV R0, RZ, RZ, -R5 ;  /* 0x000000ffff007224 */ /* 0x002fe200078e0a05 */
[----:B------:R-:W-:-:S03]  /*1700*/  MOV R4, RZ ;  /* 0x000000ff00047202 */ /* 0x000fc60000000f00 */
[----:B------:R-:W-:-:S04]  /*1710*/  IMAD R0, R0, R6, RZ ;  /* 0x0000000600007224 */ /* 0x000fc800078e02ff */
[----:B------:R-:W-:-:S04]  /*1720*/  IMAD.HI.U32 R4, R5, R0, R4 ;  /* 0x0000000005047227 */ /* 0x000fc800078e0004 */
[----:B------:R-:W-:Y:S02]  /*1730*/  IMAD.MOV R0, RZ, RZ, -R3 ;  /* 0x000000ffff007224 */ /* 0x000fe400078e0a03 */
[----:B------:R-:W-:-:S03]  /*1740*/  IMAD.MOV.U32 R5, RZ, RZ, R7 ;  /* 0x000000ffff057224 */ /* 0x000fc600078e0007 */
[----:B------:R-:W-:Y:S01]  /*1750*/  MOV R3, R0 ;  /* 0x0000000000037202 */ /* 0x000fe20000000f00 */
[----:B------:R-:W-:-:S04]  /*1760*/  IMAD.HI.U32 R0, R4, R5, RZ ;  /* 0x0000000504007227 */ /* 0x000fc800078e00ff */
[----:B------:R-:W-:-:S05]  /*1770*/  IMAD R3, R0, R3, R5 ;  /* 0x0000000300037224 */ /* 0x000fca00078e0205 */
[----:B------:R-:W-:-:S13]  /*1780*/  ISETP.GT.U32.AND P2, PT, R6, R3, PT ;  /* 0x000000030600720c */ /* 0x000fda0003f44070 */
[----:B------:R-:W-:-:S05]  /*1790*/  @!P2 IMAD.IADD R3, R3, 0x1, -R6 ;  /* 0x000000010303a824 */ /* 0x000fca00078e0a06 */
[----:B------:R-:W-:Y:S02]  /*17a0*/  ISETP.GE.U32.AND P3, PT, R3, R6, PT ;  /* 0x000000060300720c */ /* 0x000fe40003f66070 */
[----:B------:R-:W-:Y:S01]  /*17b0*/  LOP3.LUT R3, R242, R14, RZ, 0x3c, !PT ;  /* 0x0000000ef2037212 */ /* 0x000fe200078e3cff */
[----:B------:R-:W-:Y:S01]  /*17c0*/  @!P2 VIADD R0, R0, 0x1 ;  /* 0x000000010000a836 */ /* 0x000fe20000000000 */
[----:B------:R-:W-:Y:S02]  /*17d0*/  ISETP.NE.AND P2, PT, R14, RZ, PT ;  /* 0x000000ff0e00720c */ /* 0x000fe40003f45270 */
[----:B------:R-:W-:Y:S01]  /*17e0*/  ISETP.GE.AND P1, PT, R3, RZ, PT ;  /* 0x000000ff0300720c */ /* 0x000fe20003f26270 */
[----:B------:R-:W-:Y:S02]  /*17f0*/  IMAD R3, R8, R190, RZ ;  /* 0x000000be08037224 */ /* 0x000fe400078e02ff */
[----:B------:R-:W-:-:S04]  /*1800*/  IMAD.SHL.U32 R172, R170, 0x8, RZ ;  /* 0x00000008aaac7824 */ /* 0x000fc800078e00ff */
[----:B------:R-:W-:Y:S01]  /*1810*/  @P3 IADD3 R0, PT, PT, R0, 0x1, RZ ;  /* 0x0000000100003810 */ /* 0x000fe20007ffe0ff */
[C---:B------:R-:W-:Y:S02]  /*1820*/  IMAD R3, R9.reuse, R191, R3 ;  /* 0x000000bf09037224 */ /* 0x040fe400078e0203 */
[----:B------:R-:W-:Y:S01]  /*1830*/  IMAD.WIDE.U32 R4, R9, R190, RZ ;  /* 0x000000be09047225 */ /* 0x000fe200078e00ff */
[----:B------:R-:W-:-:S03]  /*1840*/  LOP3.LUT R234, R172, 0x18, RZ, 0xc0, !PT ;  /* 0x00000018acea7812 */ /* 0x000fc600078ec0ff */
[----:B------:R-:W-:Y:S01]  /*1850*/  @!P1 IMAD.MOV R0, RZ, RZ, -R0 ;  /* 0x000000ffff009224 */ /* 0x000fe200078e0a00 */
[----:B------:R-:W-:Y:S02]  /*1860*/  @!P2 LOP3.LUT R0, RZ, R14, RZ, 0x33, !PT ;  /* 0x0000000eff00a212 */ /* 0x000fe400078e33ff */
[----:B------:R-:W-:Y:S02]  /*1870*/  IADD3 R9, PT, PT, R5, R3, RZ ;  /* 0x0000000305097210 */ /* 0x000fe40007ffe0ff */
[----:B------:R-:W-:Y:S01]  /*1880*/  SHF.R.S32.HI R8, RZ, 0x1f, R0 ;  /* 0x0000001fff087819 */ /* 0x000fe20000011400 */
[----:B------:R-:W-:Y:S01]  /*1890*/  IMAD R7, R29, R0, RZ ;  /* 0x000000001d077224 */ /* 0x000fe200078e02ff */
[----:B------:R-:W-:Y:S01]  /*18a0*/  IADD3 R3, P2, P1, R4, R10, R234 ;  /* 0x0000000a04037210 */ /* 0x000fe2000795e0ea */
[----:B------:R-:W-:Y:S01]  /*18b0*/  IMAD.WIDE.U32 R4, R28, R0, RZ ;  /* 0x000000001c047225 */ /* 0x000fe200078e00ff */
[----:B------:R-:W-:Y:S01]  /*18c0*/  LOP3.LUT R6, R172, 0xc0, RZ, 0xc0, !PT ;  /* 0x000000c0ac067812 */ /* 0x000fe200078ec0ff */
[----:B------:R-:W1:Y:S02]  /*18d0*/  S2UR UR6, SR_CgaCtaId ;  /* 0x00000000000679c3 */ /* 0x000e640000008800 */
[----:B------:R-:W-:Y:S01]  /*18e0*/  IMAD R0, R8, R28, R7 ;  /* 0x0000001c08007224 */ /* 0x000fe200078e0207 */
[----:B------:R-:W-:-:S02]  /*18f0*/  IADD3.X R7, PT, PT, R9, R11, RZ, P2, P1 ;  /* 0x0000000b09077210 */ /* 0x000fc400017e24ff */
[----:B------:R-:W-:Y:S01]  /*1900*/  LOP3.LUT R6, R6, 0x18, R170, 0xf8, !PT ;  /* 0x0000001806067812 */ /* 0x000fe200078ef8aa */
[----:B------:R-:W-:Y:S01]  /*1910*/  IMAD.IADD R5, R5, 0x1, R0 ;  /* 0x0000000105057824 */ /* 0x000fe200078e0200 */
[----:B------:R-:W-:Y:S02]  /*1920*/  IADD3 R4, P1, PT, R3, R4, RZ ;  /* 0x0000000403047210 */ /* 0x000fe40007f3e0ff */
[--C-:B------:R-:W-:Y:S02]  /*1930*/  LOP3.LUT R6, R6, 0x18, R172.reuse, 0x78, !PT ;  /* 0x0000001806067812 */ /* 0x100fe400078e78ac */
[----:B------:R-:W-:Y:S02]  /*1940*/  IADD3.X R5, PT, PT, R7, R5, RZ, P1, !PT ;  /* 0x0000000507057210 */ /* 0x000fe40000ffe4ff */
[----:B------:R-:W-:Y:S02]  /*1950*/  LOP3.LUT R172, R6, 0x1f20, R172, 0xf8, !PT ;  /* 0x00001f2006ac7812 */ /* 0x000fe400078ef8ac */
[----:B------:R-:W-:Y:S01]  /*1960*/  IADD3 R6, P1, PT, R234, R15, RZ ;  /* 0x0000000fea067210 */ /* 0x000fe20007f3e0ff */
[----:B------:R-:W-:Y:S01]  /*1970*/  IMAD.IADD R241, R27, 0x1, -R30 ;  /* 0x000000011bf17824 */ /* 0x000fe200078e0a1e */
[----:B------:R-:W-:-:S02]  /*1980*/  SHF.R.U32.HI R238, RZ, 0x2, R170 ;  /* 0x00000002ffee7819 */ /* 0x000fc400000116aa */
[----:B------:R-:W-:Y:S01]  /*1990*/  IADD3.X R7, PT, PT, RZ, R26, RZ, P1, !PT ;  /* 0x0000001aff077210 */ /* 0x000fe20000ffe4ff */
[----:B------:R-:W-:Y:S02]  /*19a0*/  UMOV UR7, 0x400 ;  /* 0x0000040000077882 */ /* 0x000fe40000000000 */
[----:B------:R-:W-:Y:S01]  /*19b0*/  IMAD.WIDE.U32 R6, R238, R184, R6 ;  /* 0x000000b8ee067225 */ /* 0x000fe200078e0006 */
[----:B-1----:R-:W-:-:S03]  /*19c0*/  ULEA UR6, UR6, UR7, 0x18 ;  /* 0x0000000706067291 */ /* 0x002fc6000f8ec0ff */
[----:B------:R-:W-:Y:S02]  /*19d0*/  IMAD R3, R191, R238, RZ ;  /* 0x000000eebf037224 */ /* 0x000fe400078e02ff */
[----:B------:R-:W-:Y:S01]  /*19e0*/  IMAD.WIDE.U32 R4, R238, R190, R4 ;  /* 0x000000beee047225 */ /* 0x000fe200078e0004 */
[-C--:B------:R-:W-:Y:S02]  /*19f0*/  LOP3.LUT R189, R189, R188.reuse, RZ, 0x3c, !PT ;  /* 0x000000bcbdbd7212 */ /* 0x080fe400078e3cff */
[----:B------:R-:W-:Y:S02]  /*1a00*/  MOV R239, RZ ;  /* 0x000000ff00ef7202 */ /* 0x000fe40000000f00 */
[----:B------:R-:W-:Y:S01]  /*1a10*/  IADD3 R3, PT, PT, R5, R3, RZ ;  /* 0x0000000305037210 */ /* 0x000fe20007ffe0ff */
[----:B------:R-:W-:Y:S01]  /*1a20*/  IMAD.U32 R165, RZ, RZ, UR6 ;  /* 0x00000006ffa57e24 */ /* 0x000fe2000f8e00ff */
[C---:B------:R-:W-:Y:S01]  /*1a30*/  LOP3.LUT R188, R189.reuse, R188, RZ, 0x3c, !PT ;  /* 0x000000bcbdbc7212 */ /* 0x040fe200078e3cff */
[----:B------:R-:W-:Y:S02]  /*1a40*/  BSSY.RECONVERGENT B0, `(.L_x_748) ;  /* 0x000002c000007945 */ /* 0x000fe40003800200 */
[----:B------:R-:W-:Y:S01]  /*1a50*/  IMAD R172, R172, 0x2, R165 ;  /* 0x00000002acac7824 */ /* 0x000fe200078e02a5 */
[----:B------:R-:W-:Y:S01]  /*1a60*/  LOP3.LUT R189, R189, R188, RZ, 0x3c, !PT ;  /* 0x000000bcbdbd7212 */ /* 0x000fe200078e3cff */
[----:B--2---:R-:W-:-:S02]  /*1a70*/  @P0 IMAD R11, R17, R240, RZ ;  /* 0x000000f0110b0224 */ /* 0x004fc400078e02ff */
[-C--:B---3--:R-:W-:Y:S02]  /*1a80*/  @!P0 IMAD R10, R13, R235.reuse, RZ ;  /* 0x000000eb0d0a8224 */ /* 0x088fe400078e02ff */
[----:B------:R-:W-:-:S04]  /*1a90*/  @!P0 IMAD.WIDE.U32 R8, R12, R235, RZ ;  /* 0x000000eb0c088225 */ /* 0x000fc800078e00ff */
[----:B------:R-:W-:Y:S02]  /*1aa0*/  @!P0 IMAD.IADD R10, R9, 0x1, R10 ;  /* 0x00000001090a8824 */ /* 0x000fe400078e020a */
[----:B------:R-:W-:Y:S02]  /*1ab0*/  @!P0 IMAD.MOV.U32 R0, RZ, RZ, R8 ;  /* 0x000000ffff008224 */ /* 0x000fe400078e0008 */
[----:B------:R-:W-:-:S04]  /*1ac0*/  @P0 IMAD.WIDE.U32 R8, R16, R240, RZ ;  /* 0x000000f010080225 */ /* 0x000fc800078e00ff */
[----:B------:R-:W-:Y:S02]  /*1ad0*/  @P0 IMAD.MOV.U32 R0, RZ, RZ, R8 ;  /* 0x000000ffff000224 */ /* 0x000fe400078e0008 */
[----:B------:R-:W-:-:S03]  /*1ae0*/  @P0 IMAD.IADD R10, R9, 0x1, R11 ;  /* 0x00000001090a0824 */ /* 0x000fc600078e020b */
[----:B------:R-:W-:Y:S01]  /*1af0*/  IADD3 R8, P1, PT, R234, R0, RZ ;  /* 0x00000000ea087210 */ /* 0x000fe20007f3e0ff */
[----:B------:R-:W-:-:S03]  /*1b00*/  IMAD R12, R185, R238, RZ ;  /* 0x000000eeb90c7224 */ /* 0x000fc600078e02ff */
[----:B------:R-:W-:Y:S02]  /*1b10*/  IADD3.X R9, PT, PT, RZ, R10, RZ, P1, !PT ;  /* 0x0000000aff097210 */ /* 0x000fe40000ffe4ff */
[----:B------:R-:W-:Y:S01]  /*1b20*/  ISETP.GE.AND P1, PT, R238, R241, PT ;  /* 0x000000f1ee00720c */ /* 0x000fe20003f26270 */
[----:B------:R-:W-:Y:S01]  /*1b30*/  IMAD.IADD R0, R7, 0x1, R12 ;  /* 0x0000000107007824 */ /* 0x000fe200078e020c */
[----:B------:R-:W-:Y:S01]  /*1b40*/  LEA R192, P3, R6, R22, 0x1 ;  /* 0x0000001606c07211 */ /* 0x000fe200078608ff */
[----:B----4-:R-:W-:Y:S01]  /*1b50*/  IMAD.WIDE.U32 R12, R24, R242, R8 ;  /* 0x000000f2180c7225 */ /* 0x010fe200078e0008 */
[----:B------:R-:W-:Y:S02]  /*1b60*/  LEA R194, P2, R4, R20, 0x1 ;  /* 0x0000001404c27211 */ /* 0x000fe400078408ff */
[----:B------:R-:W-:Y:S01]  /*1b70*/  LEA.HI.X R187, R6, R23, R0, 0x1, P3 ;  /* 0x0000001706bb7211 */ /* 0x000fe200018f0c00 */
[----:B------:R-:W-:Y:S01]  /*1b80*/  IMAD R0, R25, R242, RZ ;  /* 0x000000f219007224 */ /* 0x000fe200078e02ff */
[----:B------:R-:W-:Y:S01]  /*1b90*/  LEA.HI.X R193, R4, R21, R3, 0x1, P2 ;  /* 0x0000001504c17211 */ /* 0x000fe200010f0c03 */
[----:B------:R-:W-:Y:S01]  /*1ba0*/  @!P0 IMAD.MOV.U32 R4, RZ, RZ, R16 ;  /* 0x000000ffff048224 */ /* 0x000fe200078e0010 */
[----:B------:R-:W-:Y:S01]  /*1bb0*/  @!P0 MOV R5, R17 ;  /* 0x0000001100058202 */ /* 0x000fe20000000f00 */
[----:B------:R-:W-:Y:S01]  /*1bc0*/  @P0 IMAD.MOV.U32 R5, RZ, RZ, R17 ;  /* 0x000000ffff050224 */ /* 0x000fe200078e0011 */
[----:B------:R-:W-:Y:S01]  /*1bd0*/  @P0 MOV R4, R16 ;  /* 0x0000001000040202 */ /* 0x000fe20000000f00 */
[----:B------:R-:W-:Y:S01]  /*1be0*/  IMAD.WIDE.U32 R6, R245, 0x40, R238 ;  /* 0x00000040f5067825 */ /* 0x000fe200078e00ee */
[----:B------:R-:W-:Y:S01]  /*1bf0*/  IADD3 R9, PT, PT, R13, R0, RZ ;  /* 0x000000000d097210 */ /* 0x000fe20007ffe0ff */
[----:B------:R-:W-:Y:S06]  /*1c00*/  @P1 BRA `(.L_x_749) ;  /* 0x00000000003c1947 */ /* 0x000fec0003800000 */
[----:B-----5:R-:W-:-:S13]  /*1c10*/  ISETP.GE.AND P0, PT, R234, R233, PT ;  /* 0x000000e9ea00720c */ /* 0x020fda0003f06270 */
[----:B------:R-:W-:Y:S05]  /*1c20*/  @P0 BRA `(.L_x_750) ;  /* 0x0000000000300947 */ /* 0x000fea0003800000 */
[----:B------:R-:W-:Y:S01]  /*1c30*/  MOV R8, R12 ;  /* 0x0000000c00087202 */ /* 0x000fe20000000f00 */
[----:B------:R-:W-:-:S04]  /*1c40*/  IMAD R0, R7, R4, RZ ;  /* 0x0000000407007224 */ /* 0x000fc800078e02ff */
[----:B------:R-:W-:-:S04]  /*1c50*/  IMAD.WIDE.U32 R10, R6, R4, R8 ;  /* 0x00000004060a7225 */ /* 0x000fc800078e0008 */
[----:B------:R-:W-:Y:S01]  /*1c60*/  IMAD R0, R6, R5, R0 ;  /* 0x0000000506007224 */ /* 0x000fe200078e0200 */
[----:B------:R-:W-:-:S04]  /*1c70*/  LEA R14, P0, R10, R18, 0x1 ;  /* 0x000000120a0e7211 */ /* 0x000fc800078008ff */
[----:B------:R-:W-:-:S04]  /*1c80*/  IADD3 R0, PT, PT, R11, R0, RZ ;  /* 0x000000000b007210 */ /* 0x000fc80007ffe0ff */
[----:B------:R-:W-:-:S05]  /*1c90*/  LEA.HI.X R15, R10, R19, R0, 0x1, P0 ;  /* 0x000000130a0f7211 */ /* 0x000fca00000f0c00 */
[----:B------:R-:W-:Y:S01]  /*1ca0*/  @!PT LDS RZ, [RZ] ;  /* 0x00000000fffff984 */ /* 0x000fe20000000800 */
[----:B------:R-:W-:Y:S01]  /*1cb0*/  @!PT LDS RZ, [RZ] ;  /* 0x00000000fffff984 */ /* 0x000fe20000000800 */
[----:B------:R-:W-:Y:S01]  /*1cc0*/  @!PT LDS RZ, [RZ] ;  /* 0x00000000fffff984 */ /* 0x000fe20000000800 */
[----:B------:R2:W-:Y:S01]  /*1cd0*/  LDGSTS.E.BYPASS.LTC128B.128 [R172], desc[UR4][R14.64] ;  /* 0x000000000eac7fae */ /* 0x0005e2000b981a04 */
[----:B------:R-:W-:Y:S05]  /*1ce0*/  BRA `(.L_x_749) ;  /* 0x0000000000047947 */ /* 0x000fea0003800000 */
.L_x_750:
[----:B------:R1:W-:Y:S02]  /*1cf0*/  STS.128 [R172], RZ ;  /* 0x000000ffac007388 */ /* 0x0003e40000000c00 */
.L_x_749:
[----:B------:R-:W-:Y:S05]  /*1d00*/  BSYNC.RECONVERGENT B0 ;  /* 0x0000000000007941 */ /* 0x000fea0003800200 */
.L_x_748:
[----:B--2---:R-:W-:Y:S01]  /*1d10*/  VIADD R14, R238, 0x20 ;  /* 0x00000020ee0e7836 */ /* 0x004fe20000000000 */
[----:B------:R-:W-:Y:S01]  /*1d20*/  BSSY.RECONVERGENT B0, `(.L_x_751) ;  /* 0x0000017000007945 */ /* 0x000fe20003800200 */
[----:B------:R-:W-:-:S03]  /*1d30*/  IMAD R0, R229, -0x100, R2 ;  /* 0xffffff00e5007824 */ /* 0x000fc600078e0202 */
[----:B------:R-:W-:Y:S02]  /*1d40*/  ISETP.GE.AND P0, PT, R14, R241, PT ;  /* 0x000000f10e00720c */ /* 0x000fe40003f06270 */
[----:B------:R-:W-:-:S04]  /*1d50*/  IADD3 R0, PT, PT, R0, 0x100, RZ ;  /* 0x0000010000007810 */ /* 0x000fc80007ffe0ff */
[----:B------:R-:W-:-:S07]  /*1d60*/  ISETP.GE.AND P6, PT, R238, R0, PT ;  /* 0x00000000ee00720c */ /* 0x000fce0003fc6270 */
[----:B------:R-:W-:Y:S06]  /*1d70*/  @P0 BRA `(.L_x_752) ;  /* 0x0000000000440947 */ /* 0x000fec0003800000 */
[----:B-----5:R-:W-:-:S13]  /*1d80*/  ISETP.GE.AND P0, PT, R234, R233, PT ;  /* 0x000000e9ea00720c */ /* 0x020fda0003f06270 */
[----:B------:R2:W-:Y:S01]  /*1d90*/  @P0 STS.128 [R172+0x800], RZ ;  /* 0x000800ffac000388 */ /* 0x0005e20000000c00 */
[----:B------:R-:W-:Y:S05]  /*1da0*/  @P0 BRA `(.L_x_752) ;  /* 0x0000000000380947 */ /* 0x000fea0003800000 */
[----:B------:R-:W-:-:S05]  /*1db0*/  IADD3 R3, P0, PT, R6, 0x20, RZ ;  /* 0x0000002006037810 */ /* 0x000fca0007f1e0ff */
[----:B------:R-:W-:Y:S01]  /*1dc0*/  IMAD.X R6, RZ, RZ, R7, P0 ;  /* 0x000000ffff067224 */ /* 0x000fe200000e0607 */
[----:B------:R-:W-:-:S03]  /*1dd0*/  MOV R7, R9 ;  /* 0x0000000900077202 */ /* 0x000fc60000000f00 */
[----:B------:R-:W-:Y:S02]  /*1de0*/  IMAD R8, R6, R4, RZ ;  /* 0x0000000406087224 */ /* 0x000fe400078e02ff */
[----:B------:R-:W-:Y:S02]  /*1df0*/  IMAD.MOV.U32 R6, RZ, RZ, R12 ;  /* 0x000000ffff067224 */ /* 0x000fe400078e000c */
[-C--:B------:R-:W-:Y:S02]  /*1e00*/  IMAD R5, R5, R3.reuse, R8 ;  /* 0x0000000305057224 */ /* 0x080fe400078e0208 */
[----:B------:R-:W-:-:S03]  /*1e10*/  IMAD.WIDE.U32 R6, R4, R3, R6 ;  /* 0x0000000304067225 */ /* 0x000fc600078e0006 */
[----:B------:R-:W-:Y:S02]  /*1e20*/  LEA R4, P0, R6, R18, 0x1 ;  /* 0x0000001206047211 */ /* 0x000fe400078008ff */
[----:B------:R-:W-:-:S04]  /*1e30*/  IADD3 R5, PT, PT, R7, R5, RZ ;  /* 0x0000000507057210 */ /* 0x000fc80007ffe0ff */
[----:B------:R-:W-:-:S05]  /*1e40*/  LEA.HI.X R5, R6, R19, R5, 0x1, P0 ;  /* 0x0000001306057211 */ /* 0x000fca00000f0c05 */
[----:B------:R-:W-:Y:S01]  /*1e50*/  @!PT LDS RZ, [RZ] ;  /* 0x00000000fffff984 */ /* 0x000fe20000000800 */
[----:B------:R-:W-:Y:S01]  /*1e60*/  @!PT LDS RZ, [RZ] ;  /* 0x00000000fffff984 */ /* 0x000fe20000000800 */
[----:B------:R-:W-:Y:S01]  /*1e70*/  @!PT LDS RZ, [RZ] ;  /* 0x00000000fffff984 */ /* 0x000fe20000000800 */
[----:B------:R3:W-:Y:S02]  /*1e80*/  LDGSTS.E.BYPASS.LTC128B.128 [R172+0x800], desc[UR4][R4.64] ;  /* 0x0080000004ac7fae */ /* 0x0007e4000b981a04 */
.L_x_752:
[----:B------:R-:W-:Y:S05]  /*1e90*/  BSYNC.RECONVERGENT B0 ;  /* 0x0000000000007941 */ /* 0x000fea0003800200 */
.L_x_751:
[----:B------:R-:W-:Y:S01]  /*1ea0*/  BSSY.RECONVERGENT B0, `(.L_x_753) ;  /* 0x000000e000007945 */ /* 0x000fe20003800200 */
[C---:B------:R-:W-:Y:S02]  /*1eb0*/  SHF.L.U64.HI R6, R184.reuse, 0x5, R185 ;  /* 0x00000005b8067819 */ /* 0x040fe400000102b9 */
[----:B------:R-:W-:Y:S01]  /*1ec0*/  SHF.L.U32 R3, R184, 0x5, RZ ;  /* 0x00000005b8037819 */ /* 0x000fe200000006ff */
[----:B------:R-:W-:Y:S05]  /*1ed0*/  @P6 BRA `(.L_x_754) ;  /* 0x0000000000286947 */ /* 0x000fea0003800000 */
[----:B-----5:R-:W-:-:S13]  /*1ee0*/  ISETP.GE.AND P0, PT, R234, R233, PT ;  /* 0x000000e9ea00720c */ /* 0x020fda0003f06270 */
[----:B------:R-:W-:Y:S05]  /*1ef0*/  @P0 BRA `(.L_x_755) ;  /* 0x00000000001c0947 */ /* 0x000fea0003800000 */
[----:B---3--:R-:W-:Y:S02]  /*1f00*/  MOV R4, R192 ;  /* 0x000000c000047202 */ /* 0x008fe40000000f00 */
[----:B------:R-:W-:-:S05]  /*1f10*/  MOV R5, R187 ;  /* 0x000000bb00057202 */ /* 0x000fca0000000f00 */
[----:B------:R-:W-:Y:S01]  /*1f20*/  @!PT LDS RZ, [RZ] ;  /* 0x00000000fffff984 */ /* 0x000fe20000000800 */
[----:B------:R-:W-:Y:S01]  /*1f30*/  @!PT LDS RZ, [RZ] ;  /* 0x00000000fffff984 */ /* 0x000fe20000000800 */
[----:B------:R-:W-:Y:S01]  /*1f40*/  @!PT LDS RZ, [RZ] ;  /* 0x00000000fffff984 */ /* 0x000fe20000000800 */
[----:B------:R4:W-:Y:S01]  /*1f50*/  LDGSTS.E.BYPASS.LTC128B.128 [R172+0x1000], desc[UR4][R4.64] ;  /* 0x0100000004ac7fae */ /* 0x0009e2000b981a04 */
[----:B------:R-:W-:Y:S05]  /*1f60*/  BRA `(.L_x_754) ;  /* 0x0000000000047947 */ /* 0x000fea0003800000 */
.L_x_755:
[----:B------:R4:W-:Y:S02]  /*1f70*/  STS.128 [R172+0x1000], RZ ;  /* 0x001000ffac007388 */ /* 0x0009e40000000c00 */
.L_x_754:
[----:B------:R-:W-:Y:S05]  /*1f80*/  BSYNC.RECONVERGENT B0 ;  /* 0x0000000000007941 */ /* 0x000fea0003800200 */
.L_x_753:
[----:B------:R-:W-:Y:S01]  /*1f90*/  ISETP.GE.AND P1, PT, R14, R0, PT ;  /* 0x000000000e00720c */ /* 0x000fe20003f26270 */
[C---:B------:R-:W-:Y:S01]  /*1fa0*/  VIADD R13, R238.reuse, 0x40 ;  /* 0x00000040ee0d7836 */ /* 0x040fe20000000000 */
[C---:B---34-:R-:W-:Y:S01]  /*1fb0*/  LEA R4, P0, R3.reuse, R192, 0x1 ;  /* 0x000000c003047211 */ /* 0x058fe200078008ff */
[C---:B------:R-:W-:Y:S01]  /*1fc0*/  VIADD R8, R238.reuse, 0x60 ;  /* 0x00000060ee087836 */ /* 0x040fe20000000000 */
[----:B------:R-:W-:Y:S01]  /*1fd0*/  BSSY.RECONVERGENT B0, `(.L_x_756) ;  /* 0x0000013000007945 */ /* 0x000fe20003800200 */
[C---:B------:R-:W-:Y:S01]  /*1fe0*/  VIADD R12, R238.reuse, 0x80 ;  /* 0x00000080ee0c7836 */ /* 0x040fe20000000000 */
[----:B------:R-:W-:Y:S01]  /*1ff0*/  LEA.HI.X R5, R3, R187, R6, 0x1, P0 ;  /* 0x000000bb03057211 */ /* 0x000fe200000f0c06 */
[C---:B------:R-:W-:Y:S01]  /*2000*/  VIADD R11, R238.reuse, 0xa0 ;  /* 0x000000a0ee0b7836 */ /* 0x040fe20000000000 */
[-C--:B------:R-:W-:Y:S01]  /*2010*/  ISETP.GE.AND P0, PT, R13, R0.reuse, PT ;  /* 0x000000000d00720c */ /* 0x080fe20003f06270 */
[----:B------:R-:W-:Y:S01]  /*2020*/  VIADD R10, R238, 0xc0 ;  /* 0x000000c0ee0a7836 */ /* 0x000fe20000000000 */
[-C--:B------:R-:W-:Y:S01]  /*2030*/  ISETP.GE.AND P5, PT, R8, R0.reuse, PT ;  /* 0x000000000800720c */ /* 0x080fe20003fa6270 */
[----:B------:R-:W-:Y:S01]  /*2040*/  VIADD R9, R238, 0xe0 ;  /* 0x000000e0ee097836 */ /* 0x000fe20000000000 */
[----:B------:R-:W-:-:S02]  /*2050*/  ISETP.GE.AND P4, PT, R12, R0, PT ;  /* 0x000000000c00720c */ /* 0x000fc40003f86270 */
[-C--:B------:R-:W-:Y:S02]  /*2060*/  ISETP.GE.AND P3, PT, R11, R0.reuse, PT ;  /* 0x000000000b00720c */ /* 0x080fe40003f66270 */
[----:B------:R-:W-:Y:S01]  /*2070*/  ISETP.GE.AND P2, PT, R10, R0, PT ;  /* 0x000000000a00720c */ /* 0x000fe20003f46270 */
[----:B------:R-:W-:-:S12]  /*2080*/  @P1 BRA `(.L_x_757) ;  /* 0x00000000001c1947 */ /* 0x000fd80003800000 */
[----:B-----5:R-:W-:-:S13]  /*2090*/  ISETP.GE.AND P1, PT, R234, R233, PT ;  /* 0x000000e9ea00720c */ /* 0x020fda0003f26270 */
[----:B------:R3:W-:Y:S01]  /*20a0*/  @P1 STS.128 [R172+0x1800], RZ ;  /* 0x001800ffac001388 */ /* 0x0007e20000000c00 */
[----:B------:R-:W-:Y:S05]  /*20b0*/  @P1 BRA `(.L_x_757) ;  /* 0x0000000000101947 */ /* 0x000fea0003800000 */
[----:B------:R-:W-:Y:S01]  /*20c0*/  @!PT LDS RZ, [RZ] ;  /* 0x00000000fffff984 */ /* 0x000fe20000000800 */
[----:B------:R-:W-:Y:S01]  /*20d0*/  @!PT LDS RZ, [RZ] ;  /* 0x00000000fffff984 */ /* 0x000fe20000000800 */
[----:B------:R-:W-:Y:S01]  /*20e0*/  @!PT LDS RZ, [RZ] ;  /* 0x00000000fffff984 */ /* 0x000fe20000000800 */
[----:B------:R4:W-:Y:S02]  /*20f0*/  LDGSTS.E.BYPASS.LTC128B.128 [R172+0x1800], desc[UR4][R4.64] ;  /* 0x0180000004ac7fae */ /* 0x0009e4000b981a04 */
.L_x_757:
[----:B------:R-:W-:Y:S05]  /*2100*/  BSYNC.RECONVERGENT B0 ;  /* 0x0000000000007941 */ /* 0x000fea0003800200 */
.L_x_756:
[----:B------:R-:W-:Y:S01]  /*2110*/  BSSY.RECONVERGENT B0, `(.L_x_758) ;  /* 0x000000c000007945 */ /* 0x000fe20003800200 */
[----:B------:R-:W-:-:S03]  /*2120*/  ISETP.GE.AND P1, PT, R9, R0, PT ;  /* 0x000000000900720c */ /* 0x000fc60003f26270 */
[----:B------:R-:W-:Y:S10]  /*2130*/  @P0 BRA `(.L_x_759) ;  /* 0x0000000000240947 */ /* 0x000ff40003800000 */
[----:B-----5:R-:W-:-:S13]  /*2140*/  ISETP.GE.AND P0, PT, R234, R233, PT ;  /* 0x000000e9ea00720c */ /* 0x020fda0003f06270 */
        /* <DEDUP_REMOVED lines=8> */
.L_x_759:
[----:B------:R-:W-:Y:S05]  /*21d0*/  BSYNC.RECONVERGENT B0 ;  /* 0x0000000000007941 */ /* 0x000fea0003800200 */
.L_x_758:
[----:B------:R-:W-:Y:S04]  /*21e0*/  BSSY.RECONVERGENT B0, `(.L_x_760) ;  /* 0x000000b000007945 */ /* 0x000fe80003800200 */
[----:B------:R-:W-:Y:S05]  /*21f0*/  @P5 BRA `(.L_x_761) ;  /* 0x0000000000245947 */ /* 0x000fea0003800000 */
[----:B-----5:R-:W-:-:S13]  /*2200*/  ISETP.GE.AND P0, PT, R234, R233, PT ;  /* 0x000000e9ea00720c */ /* 0x020fda0003f06270 */
        /* <DEDUP_REMOVED lines=8> */
.L_x_761:
[----:B------:R-:W-:Y:S05]  /*2290*/  BSYNC.RECONVERGENT B0 ;  /* 0x0000000000007941 */ /* 0x000fea0003800200 */
.L_x_760:
[----:B------:R-:W-:Y:S04]  /*22a0*/  BSSY.RECONVERGENT B0, `(.L_x_762) ;  /* 0x000000e000007945 */ /* 0x000fe80003800200 */
[----:B------:R-:W-:Y:S05]  /*22b0*/  @P4 BRA `(.L_x_763) ;  /* 0x0000000000304947 */ /* 0x000fea0003800000 */
[----:B-----5:R-:W-:-:S13]  /*22c0*/  ISETP.GE.AND P0, PT, R234, R233, PT ;  /* 0x000000e9ea00720c */ /* 0x020fda0003f06270 */
        /* <DEDUP_REMOVED lines=11> */
.L_x_763:
[----:B------:R-:W-:Y:S05]  /*2380*/  BSYNC.RECONVERGENT B0 ;  /* 0x0000000000007941 */ /* 0x000fea0003800200 */
.L_x_762:
        /* <DEDUP_REMOVED lines=11> */
.L_x_765:
[----:B------:R-:W-:Y:S05]  /*2440*/  BSYNC.RECONVERGENT B0 ;  /* 0x0000000000007941 */ /* 0x000fea0003800200 */
.L_x_764:
        /* <DEDUP_REMOVED lines=14> */
.L_x_767:
[----:B------:R-:W-:Y:S05]  /*2530*/  BSYNC.RECONVERGENT B0 ;  /* 0x0000000000007941 */ /* 0x000fea0003800200 */
.L_x_766:
[----:B------:R-:W-:Y:S04]  /*2540*/  BSSY.RECONVERGENT B0, `(.L_x_768) ;  /* 0x000000c000007945 */ /* 0x000fe80003800200 */
[----:B------:R-:W-:Y:S05]  /*2550*/  @P1 BRA `(.L_x_769) ;  /* 0x0000000000281947 */ /* 0x000fea0003800000 */
[----:B-----5:R-:W-:-:S13]  /*2560*/  ISETP.GE.AND P0, PT, R234, R233, PT ;  /* 0x000000e9ea00720c */ /* 0x020fda0003f06270 */
[----:B------:R1:W-:Y:S01]  /*2570*/  @P0 STS.128 [R172+0x4800], RZ ;  /* 0x004800ffac000388 */ /* 0x0003e20000000c00 */
[----:B------:R-:W-:Y:S05]  /*2580*/  @P0 BRA `(.L_x_769) ;  /* 0x00000000001c0947 */ /* 0x000fea0003800000 */
[----:B------:R-:W-:Y:S02]  /*2590*/  IMAD R3, R185, 0x180, RZ ;  /* 0x00000180b9037824 */ /* 0x000fe400078e02ff */
[----:B----4-:R-:W-:-:S05]  /*25a0*/  IMAD.WIDE.U32 R4, R184, 0x180, R4 ;  /* 0x00000180b8047825 */ /* 0x010fca00078e0004 */
[----:B------:R-:W-:-:S05]  /*25b0*/  IADD3 R5, PT, PT, R5, R3, RZ ;  /* 0x0000000305057210 */ /* 0x000fca0007ffe0ff */
[----:B------:R-:W-:Y:S01]  /*25c0*/  @!PT LDS RZ, [RZ] ;  /* 0x00000000fffff984 */ /* 0x000fe20000000800 */
[----:B------:R-:W-:Y:S01]  /*25d0*/  @!PT LDS RZ, [RZ] ;  /* 0x00000000fffff984 */ /* 0x000fe20000000800 */
[----:B------:R-:W-:Y:S01]  /*25e0*/  @!PT LDS RZ, [RZ] ;  /* 0x00000000fffff984 */ /* 0x000fe20000000800 */
[----:B------:R4:W-:Y:S02]  /*25f0*/  LDGSTS.E.BYPASS.LTC128B.128 [R172+0x4800], desc[UR4][R4.64] ;  /* 0x0480000004ac7fae */ /* 0x0009e4000b981a04 */
.L_x_769:
[----:B------:R-:W-:Y:S05]  /*2600*/  BSYNC.RECONVERGENT B0 ;  /* 0x0000000000007941 */ /* 0x000fea0003800200 */
.L_x_768:
        /* <DEDUP_REMOVED lines=8> */
[----:B-----5:R-:W-:-:S13]  /*2690*/  ISETP.GE.AND P0, PT, R234, R233, PT ;  /* 0x000000e9ea00720c */ /* 0x020fda0003f06270 */
[----:B------:R-:W-:Y:S05]  /*26a0*/  @P0 BRA `(.L_x_772) ;  /* 0x00000000001c0947 */ /* 0x000fea0003800000 */
[----:B----4-:R-:W-:Y:S02]  /*26b0*/  MOV R4, R194 ;  /* 0x000000c200047202 */ /* 0x010fe40000000f00 */
[----:B------:R-:W-:-:S05]  /*26c0*/  MOV R5, R193 ;  /* 0x000000c100057202 */ /* 0x000fca0000000f00 */
[----:B------:R-:W-:Y:S01]  /*26d0*/  @!PT LDS RZ, [RZ] ;  /* 0x00000000fffff984 */ /* 0x000fe20000000800 */
[----:B------:R-:W-:Y:S01]  /*26e0*/  @!PT LDS RZ, [RZ] ;  /* 0x00000000fffff984 */ /* 0x000fe20000000800 */
[----:B------:R-:W-:Y:S01]  /*26f0*/  @!PT LDS RZ, [RZ] ;  /* 0x00000000fffff984 */ /* 0x000fe20000000800 */
[----:B------:R1:W-:Y:S01]  /*2700*/  LDGSTS.E.BYPASS.LTC128B.128 [R172+0x5000], desc[UR4][R4.64] ;  /* 0x0500000004ac7fae */ /* 0x0003e2000b981a04 */
[----:B------:R-:W-:Y:S05]  /*2710*/  BRA `(.L_x_773) ;  /* 0x00000000000c7947 */ /* 0x000fea0003800000 */
.L_x_772:
[----:B------:R1:W-:Y:S01]  /*2720*/  STS.128 [R172+0x5000], RZ ;  /* 0x005000ffac007388 */ /* 0x0003e20000000c00 */
[----:B------:R-:W-:Y:S05]  /*2730*/  BRA `(.L_x_773) ;  /* 0x0000000000047947 */ /* 0x000fea0003800000 */
.L_x_771:
[----:B------:R1:W-:Y:S02]  /*2740*/  STS.128 [R172+0x5000], RZ ;  /* 0x005000ffac007388 */ /* 0x0003e40000000c00 */
.L_x_773:
[----:B------:R-:W-:Y:S05]  /*2750*/  BSYNC.RECONVERGENT B0 ;  /* 0x0000000000007941 */ /* 0x000fea0003800200 */
.L_x_770:
[----:B------:R-:W-:Y:S01]  /*2760*/  ISETP.GE.AND P0, PT, R14, R0, PT ;  /* 0x000000000e00720c */ /* 0x000fe20003f06270 */
[----:B------:R-:W-:Y:S01]  /*2770*/  BSSY.RECONVERGENT B0, `(.L_x_774) ;  /* 0x0000012000007945 */ /* 0x000fe20003800200 */
[----:B-1--4-:R-:W-:Y:S02]  /*2780*/  LEA R4, P1, R3, R194, 0x1 ;  /* 0x000000c203047211 */ /* 0x012fe400078208ff */
[-C--:B------:R-:W-:Y:S02]  /*2790*/  ISETP.GE.AND P6, PT, R13, R0.reuse, PT ;  /* 0x000000000d00720c */ /* 0x080fe40003fc6270 */
[----:B------:R-:W-:Y:S02]  /*27a0*/  LEA.HI.X R5, R3, R193, R6, 0x1, P1 ;  /* 0x000000c103057211 */ /* 0x000fe400008f0c06 */
[-C--:B------:R-:W-:Y:S02]  /*27b0*/  ISETP.GE.AND P5, PT, R8, R0.reuse, PT ;  /* 0x000000000800720c */ /* 0x080fe40003fa6270 */
[----:B------:R-:W-:-:S02]  /*27c0*/  ISETP.GE.AND P4, PT, R12, R0, PT ;  /* 0x000000000c00720c */ /* 0x000fc40003f86270 */
[-C--:B------:R-:W-:Y:S01]  /*27d0*/  ISETP.GE.AND P3, PT, R11, R0.reuse, PT ;  /* 0x000000000b00720c */ /* 0x080fe20003f66270 */
[----:B------:R1:W-:Y:S01]  /*27e0*/  @P0 STS.128 [R172+0x5800], RZ ;  /* 0x005800ffac000388 */ /* 0x0003e20000000c00 */
        /* <DEDUP_REMOVED lines=10> */
.L_x_775:
[----:B------:R-:W-:Y:S05]  /*2890*/  BSYNC.RECONVERGENT B0 ;  /* 0x0000000000007941 */ /* 0x000fea0003800200 */
.L_x_774:
[----:B------:R1:W-:Y:S01]  /*28a0*/  @P6 STS.128 [R172+0x6000], RZ ;  /* 0x006000ffac006388 */ /* 0x0003e20000000c00 */
[----:B------:R-:W-:Y:S04]  /*28b0*/  BSSY.RECONVERGENT B0, `(.L_x_776) ;  /* 0x000000b000007945 */ /* 0x000fe80003800200 */
[----:B------:R-:W-:Y:S05]  /*28c0*/  @P6 BRA `(.L_x_777) ;  /* 0x0000000000246947 */ /* 0x000fea0003800000 */
        /* <DEDUP_REMOVED lines=9> */
.L_x_777:
[----:B------:R-:W-:Y:S05]  /*2960*/  BSYNC.RECONVERGENT B0 ;  /* 0x0000000000007941 */ /* 0x000fea0003800200 */
.L_x_776:
[----:B------:R1:W-:Y:S01]  /*2970*/  @P5 STS.128 [R172+0x6800], RZ ;  /* 0x006800ffac005388 */ /* 0x0003e20000000c00 */
        /* <DEDUP_REMOVED lines=11> */
.L_x_779:
[----:B------:R-:W-:Y:S05]  /*2a30*/  BSYNC.RECONVERGENT B0 ;  /* 0x0000000000007941 */ /* 0x000fea0003800200 */
.L_x_778:
[----:B------:R1:W-:Y:S01]  /*2a40*/  @P4 STS.128 [R172+0x7000], RZ ;  /* 0x007000ffac004388 */ /* 0x0003e20000000c00 */
        /* <DEDUP_REMOVED lines=14> */
.L_x_781:
[----:B------:R-:W-:Y:S05]  /*2b30*/  BSYNC.RECONVERGENT B0 ;  /* 0x0000000000007941 */ /* 0x000fea0003800200 */
.L_x_780:
        /* <DEDUP_REMOVED lines=12> */
.L_x_783:
[----:B------:R-:W-:Y:S05]  /*2c00*/  BSYNC.RECONVERGENT B0 ;  /* 0x0000000000007941 */ /* 0x000fea0003800200 */
.L_x_782:
        /* <DEDUP_REMOVED lines=15> */
.L_x_785:
[----:B------:R-:W-:Y:S05]  /*2d00*/  BSYNC.RECONVERGENT B0 ;  /* 0x0000000000007941 */ /* 0x000fea0003800200 */
.L_x_784:
[----:B------:R1:W-:Y:S01]  /*2d10*/  @P1 STS.128 [R172+0x8800], RZ ;  /* 0x008800ffac001388 */ /* 0x0003e20000000c00 */
[----:B------:R-:W-:Y:S04]  /*2d20*/  BSSY.RECONVERGENT B0, `(.L_x_786) ;  /* 0x000000c000007945 */ /* 0x000fe80003800200 */
[----:B------:R-:W-:Y:S05]  /*2d30*/  @P1 BRA `(.L_x_787) ;  /* 0x0000000000281947 */ /* 0x000fea0003800000 */
[----:B-----5:R-:W-:-:S13]  /*2d40*/  ISETP.GE.AND P0, PT, R234, R233, PT ;  /* 0x000000e9ea00720c */ /* 0x020fda0003f06270 */
        /* <DEDUP_REMOVED lines=9> */
.L_x_787:
[----:B------:R-:W-:Y:S05]  /*2de0*/  BSYNC.RECONVERGENT B0 ;  /* 0x0000000000007941 */ /* 0x000fea0003800200 */
.L_x_786:
[----:B------:R-:W2:Y:S01]  /*2df0*/  LD.E R0, desc[UR4][R134.64+0x18c] ;  /* 0x00018c0486007980 */ /* 0x000ea2000c101900 */
[----:B------:R-:W-:Y:S01]  /*2e00*/  SHF.R.U32.HI R167, RZ, 0x1, R170 ;  /* 0x00000001ffa77819 */ /* 0x000fe200000116aa */
[C---:B------:R-:W-:Y:S01]  /*2e10*/  IMAD.SHL.U32 R3, R170.reuse, 0x10, RZ ;  /* 0x00000010aa037824 */ /* 0x040fe200078e00ff */
[C---:B------:R-:W-:Y:S01]  /*2e20*/  LOP3.LUT P0, RZ, R170.reuse, 0x4, RZ, 0xc0, !PT ;  /* 0x00000004aaff7812 */ /* 0x040fe2000780c0ff */
[C---:B------:R-:W-:Y:S01]  /*2e30*/  IMAD.SHL.U32 R219, R170.reuse, 0x20, RZ ;  /* 0x00000020aadb7824 */ /* 0x040fe200078e00ff */
[----:B-1----:R-:W-:Y:S01]  /*2e40*/  LOP3.LUT R4, R167, 0x8, RZ, 0xc0, !PT ;  /* 0x00000008a7047812 */ /* 0x002fe200078ec0ff */
[C---:B------:R-:W-:Y:S01]  /*2e50*/  IMAD.SHL.U32 R166, R170.reuse, 0x4, RZ ;  /* 0x00000004aaa67824 */ /* 0x040fe200078e00ff */
[C---:B------:R-:W-:Y:S01]  /*2e60*/  LOP3.LUT R168, R3.reuse, 0x3e00, RZ, 0xc0, !PT ;  /* 0x00003e0003a87812 */ /* 0x040fe200078ec0ff */
[----:B------:R-:W-:Y:S01]  /*2e70*/  IMAD.MOV.U32 R136, RZ, RZ, 0x20 ;  /* 0x00000020ff887424 */ /* 0x000fe200078e00ff */
[----:B------:R-:W-:Y:S01]  /*2e80*/  LOP3.LUT R6, R3, 0x100, RZ, 0xc0, !PT ;  /* 0x0000010003067812 */ /* 0x000fe200078ec0ff */
[----:B------:R-:W-:Y:S01]  /*2e90*/  IMAD.SHL.U32 R14, R170, 0x2, RZ ;  /* 0x00000002aa0e7824 */ /* 0x000fe200078e00ff */
[----:B------:R-:W-:Y:S01]  /*2ea0*/  LOP3.LUT R3, R166, 0x18, RZ, 0xc0, !PT ;  /* 0x00000018a6037812 */ /* 0x000fe200078ec0ff */
[----:B------:R-:W0:Y:S01]  /*2eb0*/  LDGDEPBAR ;  /* 0x00000000000079af */ /* 0x000e220000000000 */
[--C-:B------:R-:W-:Y:S01]  /*2ec0*/  LOP3.LUT R4, R4, 0xc0, R219.reuse, 0xf8, !PT ;  /* 0x000000c004047812 */ /* 0x100fe200078ef8db */
[----:B------:R-:W-:Y:S01]  /*2ed0*/  BSSY.RECONVERGENT B1, `(.L_x_788) ;  /* 0x0000306000017945 */ /* 0x000fe20003800200 */
[----:B------:R-:W-:-:S02]  /*2ee0*/  LOP3.LUT R5, R168, 0x20, R219, 0xf8, !PT ;  /* 0x00000020a8057812 */ /* 0x000fc400078ef8db */
[----:B------:R-:W-:Y:S02]  /*2ef0*/  LOP3.LUT R12, R219, 0xc0, RZ, 0xc0, !PT ;  /* 0x000000c0db0c7812 */ /* 0x000fe400078ec0ff */
[----:B------:R-:W-:Y:S02]  /*2f00*/  LOP3.LUT R160, R4, R3, RZ, 0x3c, !PT ;  /* 0x0000000304a07212 */ /* 0x000fe400078e3cff */
[--C-:B------:R-:W-:Y:S02]  /*2f10*/  LOP3.LUT R6, R6, 0x20, R219.reuse, 0xf8, !PT ;  /* 0x0000002006067812 */ /* 0x100fe400078ef8db */
[----:B------:R-:W-:Y:S02]  /*2f20*/  LOP3.LUT R4, R5, 0x100, R219, 0xf8, !PT ;  /* 0x0000010005047812 */ /* 0x000fe400078ef8db */
[----:B------:R-:W-:Y:S02]  /*2f30*/  LOP3.LUT R12, R12, 0x8, R170, 0xf8, !PT ;  /* 0x000000080c0c7812 */ /* 0x000fe400078ef8aa */
[----:B------:R-:W-:-:S02]  /*2f40*/  LOP3.LUT R4, R4, R160, RZ, 0xfc, !PT ;  /* 0x000000a004047212 */ /* 0x000fc400078efcff */
[----:B------:R-:W-:Y:S02]  /*2f50*/  LOP3.LUT R12, R6, R12, R3, 0xf6, !PT ;  /* 0x0000000c060c7212 */ /* 0x000fe400078ef603 */
[----:B------:R-:W-:Y:S01]  /*2f60*/  SEL R136, R136, 0xffffffe0, !P0 ;  /* 0xffffffe088887807 */ /* 0x000fe20004000000 */
[--C-:B------:R-:W-:Y:S02]  /*2f70*/  IMAD R3, R4, 0x2, R165.reuse ;  /* 0x0000000204037824 */ /* 0x100fe400078e02a5 */
[----:B------:R-:W-:-:S03]  /*2f80*/  IMAD R12, R12, 0x2, R165 ;  /* 0x000000020c0c7824 */ /* 0x000fc600078e02a5 */
[----:B------:R1:W-:Y:S01]  /*2f90*/  LDSM.16.M88.4 R8, [R3] ;  /* 0x000000000308783b */ /* 0x0003e20000000200 */
[----:B------:R-:W-:-:S03]  /*2fa0*/  IMAD.IADD R13, R12, 0x1, R136 ;  /* 0x000000010c0d7824 */ /* 0x000fc600078e0288 */
[----:B------:R-:W3:Y:S04]  /*2fb0*/  LDSM.16.M88.4 R20, [R12+0x1000] ;  /* 0x001000000c14783b */ /* 0x000ee80000000200 */
[----:B------:R-:W-:Y:S04]  /*2fc0*/  LDSM.16.M88.4 R28, [R13+0x1000] ;  /* 0x001000000d1c783b */ /* 0x000fe80000000200 */
[----:B------:R-:W-:Y:S04]  /*2fd0*/  LDSM.16.M88.4 R32, [R12+0x1400] ;  /* 0x001400000c20783b */ /* 0x000fe80000000200 */
[----:B------:R-:W-:Y:S04]  /*2fe0*/  LDSM.16.M88.4 R36, [R13+0x1400] ;  /* 0x001400000d24783b */ /* 0x000fe80000000200 */
[----:B------:R-:W-:Y:S01]  /*2ff0*/  LDSM.16.M88.4 R40, [R12+0x1800] ;  /* 0x001800000c28783b */ /* 0x000fe20000000200 */
[----:B-1----:R-:W-:-:S03]  /*3000*/  IMAD.IADD R3, R3, 0x1, R136 ;  /* 0x0000000103037824 */ /* 0x002fc600078e0288 */
[----:B------:R-:W-:Y:S04]  /*3010*/  LDSM.16.M88.4 R44, [R12+0x1c00] ;  /* 0x001c00000c2c783b */ /* 0x000fe80000000200 */
[----:B------:R-:W1:Y:S04]  /*3020*/  LDSM.16.M88.4 R4, [R3] ;  /* 0x000000000304783b */ /* 0x000e680000000200 */
[----:B------:R-:W-:Y:S01]  /*3030*/  LDSM.16.M88.4 R48, [R12+0x3000] ;  /* 0x003000000c30783b */ /* 0x000fe20000000200 */
[----:B---3-5:R-:W-:-:S15]  /*3040*/  HMMA.16816.F32 R16, R8, R20, RZ ;  /* 0x000000140810723c */ /* 0x028fde00000018ff */
[----:B------:R-:W-:-:S05]  /*3050*/  NOP ;  /* 0x0000000000007918 */ /* 0x000fca0000000000 */
[----:B-1----:R-:W-:Y:S08]  /*3060*/  HMMA.16816.F32 R24, R4, R28, R16 ;  /* 0x0000001c0418723c */ /* 0x002ff00000001810 */
[C---:B------:R-:W-:Y:S08]  /*3070*/  HMMA.16816.F32 R16, R8.reuse, R22, RZ ;  /* 0x000000160810723c */ /* 0x040ff000000018ff */
[----:B------:R-:W-:-:S12]  /*3080*/  HMMA.16816.F32 R20, R8, R32, RZ ;  /* 0x000000200814723c */ /* 0x000fd800000018ff */
[----:B------:R-:W-:Y:S08]  /*3090*/  HMMA.16816.F32 R28, R4, R30, R16 ;  /* 0x0000001e041c723c */ /* 0x000ff00000001810 */
[----:B------:R-:W-:Y:S01]  /*30a0*/  HMMA.16816.F32 R16, R8, R34, RZ ;  /* 0x000000220810723c */ /* 0x000fe200000018ff */
[----:B------:R-:W-:-:S15]  /*30b0*/  LDSM.16.M88.4 R32, [R13+0x1800] ;  /* 0x001800000d20783b */ /* 0x000fde0000000200 */
[----:B------:R-:W-:-:S04]  /*30c0*/  NOP ;  /* 0x0000000000007918 */ /* 0x000fc80000000000 */
[----:B------:R-:W-:Y:S01]  /*30d0*/  HMMA.16816.F32 R16, R4, R38, R16 ;  /* 0x000000260410723c */ /* 0x000fe20000001810 */
[-C--:B--2---:R-:W-:Y:S01]  /*30e0*/  FMUL.FTZ R24, R24, R0.reuse ;  /* 0x0000000018187220 */ /* 0x084fe20000410000 */
[-C--:B------:R-:W-:Y:S01]  /*30f0*/  FMUL.FTZ R25, R25, R0.reuse ;  /* 0x0000000019197220 */ /* 0x080fe20000410000 */
[-C--:B------:R-:W-:Y:S01]  /*3100*/  FMUL.FTZ R26, R26, R0.reuse ;  /* 0x000000001a1a7220 */ /* 0x080fe20000410000 */
[----:B------:R-:W-:Y:S01]  /*3110*/  FMUL.FTZ R27, R27, R0 ;  /* 0x000000001b1b7220 */ /* 0x000fe20000410000 */
[----:B------:R-:W-:-:S14]  /*3120*/  MUFU.TANH R86, R24 ;  /* 0x0000001800567308 */ /* 0x000fdc0000002400 */
[-C--:B------:R-:W-:Y:S01]  /*3130*/  FMUL.FTZ R16, R16, R0.reuse ;  /* 0x0000000010107220 */ /* 0x080fe20000410000 */
[-C--:B------:R-:W-:Y:S01]  /*3140*/  FMUL.FTZ R17, R17, R0.reuse ;  /* 0x0000000011117220 */ /* 0x080fe20000410000 */
[-C--:B------:R-:W-:Y:S01]  /*3150*/  FMUL.FTZ R18, R18, R0.reuse ;  /* 0x0000000012127220 */ /* 0x080fe20000410000 */
[-C--:B------:R-:W-:Y:S01]  /*3160*/  FMUL.FTZ R19, R19, R0.reuse ;  /* 0x0000000013137220 */ /* 0x080fe20000410000 */
[-C--:B------:R-:W-:Y:S01]  /*3170*/  FMUL.FTZ R28, R28, R0.reuse ;  /* 0x000000001c1c7220 */ /* 0x080fe20000410000 */
[-C--:B------:R-:W-:Y:S01]  /*3180*/  FMUL.FTZ R29, R29, R0.reuse ;  /* 0x000000001d1d7220 */ /* 0x080fe20000410000 */
[-C--:B------:R-:W-:Y:S01]  /*3190*/  FMUL.FTZ R30, R30, R0.reuse ;  /* 0x000000001e1e7220 */ /* 0x080fe20000410000 */
[----:B------:R-:W-:Y:S01]  /*31a0*/  MUFU.TANH R85, R25 ;  /* 0x0000001900557308 */ /* 0x000fe20000002400 */
[----:B------:R-:W-:-:S07]  /*31b0*/  FMUL.FTZ R31, R31, R0 ;  /* 0x000000001f1f7220 */ /* 0x000fce0000410000 */
[----:B------:R-:W1:Y:S08]  /*31c0*/  MUFU.TANH R76, R26 ;  /* 0x0000001a004c7308 */ /* 0x000e700000002400 */
[----:B------:R2:W3:Y:S08]  /*31d0*/  MUFU.TANH R75, R27 ;  /* 0x0000001b004b7308 */ /* 0x0004f00000002400 */
[----:B------:R-:W-:Y:S08]  /*31e0*/  MUFU.TANH R88, R16 ;  /* 0x0000001000587308 */ /* 0x000ff00000002400 */
[----:B------:R-:W-:Y:S01]  /*31f0*/  MUFU.TANH R89, R17 ;  /* 0x0000001100597308 */ /* 0x000fe20000002400 */
[----:B--2---:R-:W-:Y:S01]  /*3200*/  HMMA.16816.F32 R24, R4, R36, R20 ;  /* 0x000000240418723c */ /* 0x004fe20000001814 */
[----:B------:R-:W2:Y:S06]  /*3210*/  LDSM.16.M88.4 R36, [R13+0x1c00] ;  /* 0x001c00000d24783b */ /* 0x000eac0000000200 */
[----:B------:R-:W-:Y:S01]  /*3220*/  MUFU.TANH R73, R18 ;  /* 0x0000001200497308 */ /* 0x000fe20000002400 */
[C---:B------:R-:W-:Y:S07]  /*3230*/  HMMA.16816.F32 R20, R8.reuse, R40, RZ ;  /* 0x000000280814723c */ /* 0x040fee00000018ff */
[----:B------:R4:W-:Y:S04]  /*3240*/  MUFU.TANH R72, R19 ;  /* 0x0000001300487308 */ /* 0x0009e80000002400 */
[-C--:B------:R-:W-:Y:S01]  /*3250*/  FMUL.FTZ R24, R24, R0.reuse ;  /* 0x0000000018187220 */ /* 0x080fe20000410000 */
[-C--:B------:R-:W-:Y:S01]  /*3260*/  FMUL.FTZ R25, R25, R0.reuse ;  /* 0x0000000019197220 */ /* 0x080fe20000410000 */
[-C--:B------:R-:W-:Y:S01]  /*3270*/  FMUL.FTZ R26, R26, R0.reuse ;  /* 0x000000001a1a7220 */ /* 0x080fe20000410000 */
[-C--:B------:R-:W-:Y:S01]  /*3280*/  FMUL.FTZ R27, R27, R0.reuse ;  /* 0x000000001b1b7220 */ /* 0x080fe20000410000 */
[----:B------:R-:W-:Y:S08]  /*3290*/  MUFU.TANH R87, R28 ;  /* 0x0000001c00577308 */ /* 0x000ff00000002400 */
[----:B------:R-:W-:Y:S01]  /*32a0*/  MUFU.TANH R90, R29 ;  /* 0x0000001d005a7308 */ /* 0x000fe20000002400 */
[----:B----4-:R-:W-:Y:S07]  /*32b0*/  HMMA.16816.F32 R16, R8, R44, RZ ;  /* 0x0000002c0810723c */ /* 0x010fee00000018ff */
[----:B------:R-:W4:Y:S08]  /*32c0*/  MUFU.TANH R74, R30 ;  /* 0x0000001e004a7308 */ /* 0x000f300000002400 */
[----:B------:R1:W4:Y:S05]  /*32d0*/  MUFU.TANH R79, R31 ;  /* 0x0000001f004f7308 */ /* 0x00032a0000002400 */
[C---:B--2---:R-:W-:Y:S03]  /*32e0*/  HMMA.16816.F32 R16, R4.reuse, R36, R16 ;  /* 0x000000240410723c */ /* 0x044fe60000001810 */
[----:B------:R-:W-:Y:S08]  /*32f0*/  MUFU.TANH R92, R24 ;  /* 0x00000018005c7308 */ /* 0x000ff00000002400 */
[----:B------:R-:W-:Y:S01]  /*3300*/  MUFU.TANH R91, R25 ;  /* 0x00000019005b7308 */ /* 0x000fe20000002400 */
[----:B-1----:R-:W-:Y:S07]  /*3310*/  HMMA.16816.F32 R28, R4, R32, R20 ;  /* 0x00000020041c723c */ /* 0x002fee0000001814 */
[----:B------:R-:W1:Y:S01]  /*3320*/  MUFU.TANH R78, R26 ;  /* 0x0000001a004e7308 */ /* 0x000e620000002400 */
[----:B------:R-:W-:Y:S01]  /*3330*/  HMMA.16816.F32 R20, R8, R42, RZ ;  /* 0x0000002a0814723c */ /* 0x000fe200000018ff */
[----:B------:R-:W2:Y:S01]  /*3340*/  LDSM.16.M88.4 R40, [R12+0x2000] ;  /* 0x002000000c28783b */ /* 0x000ea20000000200 */
[-C--:B------:R-:W-:Y:S01]  /*3350*/  FMUL.FTZ R16, R16, R0.reuse ;  /* 0x0000000010107220 */ /* 0x080fe20000410000 */
[-C--:B------:R-:W-:Y:S01]  /*3360*/  FMUL.FTZ R17, R17, R0.reuse ;  /* 0x0000000011117220 */ /* 0x080fe20000410000 */
[-C--:B------:R-:W-:Y:S01]  /*3370*/  FMUL.FTZ R18, R18, R0.reuse ;  /* 0x0000000012127220 */ /* 0x080fe20000410000 */
[----:B------:R-:W-:-:S02]  /*3380*/  FMUL.FTZ R19, R19, R0 ;  /* 0x0000000013137220 */ /* 0x000fc40000410000 */
[----:B------:R3:W1:Y:S04]  /*3390*/  MUFU.TANH R77, R27 ;  /* 0x0000001b004d7308 */ /* 0x0006680000002400 */
[-C--:B------:R-:W-:Y:S01]  /*33a0*/  FMUL.FTZ R28, R28, R0.reuse ;  /* 0x000000001c1c7220 */ /* 0x080fe20000410000 */
[-C--:B------:R-:W-:Y:S01]  /*33b0*/  FMUL.FTZ R29, R29, R0.reuse ;  /* 0x000000001d1d7220 */ /* 0x080fe20000410000 */
[-C--:B------:R-:W-:Y:S01]  /*33c0*/  FMUL.FTZ R30, R30, R0.reuse ;  /* 0x000000001e1e7220 */ /* 0x080fe20000410000 */
[-C--:B------:R-:W-:Y:S01]  /*33d0*/  FMUL.FTZ R31, R31, R0.reuse ;  /* 0x000000001f1f7220 */ /* 0x080fe20000410000 */
[----:B------:R-:W-:Y:S08]  /*33e0*/  MUFU.TANH R95, R28 ;  /* 0x0000001c005f7308 */ /* 0x000ff00000002400 */
[----:B------:R-:W-:Y:S01]  /*33f0*/  MUFU.TANH R97, R29 ;  /* 0x0000001d00617308 */ /* 0x000fe20000002400 */
[----:B---3--:R-:W-:Y:S01]  /*3400*/  HMMA.16816.F32 R24, R4, R34, R20 ;  /* 0x000000220418723c */ /* 0x008fe20000001814 */
[----:B------:R-:W3:Y:S06]  /*3410*/  LDSM.16.M88.4 R32, [R13+0x2000] ;  /* 0x002000000d20783b */ /* 0x000eec0000000200 */
[----:B------:R-:W1:Y:S01]  /*3420*/  MUFU.TANH R69, R30 ;  /* 0x0000001e00457308 */ /* 0x000e620000002400 */
[----:B------:R-:W-:Y:S01]  /*3430*/  HMMA.16816.F32 R20, R8, R46, RZ ;  /* 0x0000002e0814723c */ /* 0x000fe200000018ff */
[----:B------:R-:W4:Y:S06]  /*3440*/  LDSM.16.M88.4 R44, [R12+0x2400] ;  /* 0x002400000c2c783b */ /* 0x000f2c0000000200 */
[----:B------:R2:W1:Y:S04]  /*3450*/  MUFU.TANH R68, R31 ;  /* 0x0000001f00447308 */ /* 0x0004680000002400 */
[-C--:B------:R-:W-:Y:S01]  /*3460*/  FMUL.FTZ R24, R24, R0.reuse ;  /* 0x0000000018187220 */ /* 0x080fe20000410000 */
[-C--:B------:R-:W-:Y:S01]  /*3470*/  FMUL.FTZ R25, R25, R0.reuse ;  /* 0x0000000019197220 */ /* 0x080fe20000410000 */
[-C--:B------:R-:W-:Y:S01]  /*3480*/  FMUL.FTZ R26, R26, R0.reuse ;  /* 0x000000001a1a7220 */ /* 0x080fe20000410000 */
[-C--:B------:R-:W-:Y:S01]  /*3490*/  FMUL.FTZ R27, R27, R0.reuse ;  /* 0x000000001b1b7220 */ /* 0x080fe20000410000 */
[----:B------:R-:W-:Y:S08]  /*34a0*/  MUFU.TANH R101, R16 ;  /* 0x0000001000657308 */ /* 0x000ff00000002400 */
[----:B------:R-:W-:Y:S01]  /*34b0*/  MUFU.TANH R100, R17 ;  /* 0x0000001100647308 */ /* 0x000fe20000002400 */
[----:B--2---:R-:W-:Y:S01]  /*34c0*/  HMMA.16816.F32 R28, R4, R38, R20 ;  /* 0x00000026041c723c */ /* 0x004fe20000001814 */
[----:B------:R-:W-:Y:S06]  /*34d0*/  LDSM.16.M88.4 R36, [R13+0x2800] ;  /* 0x002800000d24783b */ /* 0x000fec0000000200 */
        /* <DEDUP_REMOVED lines=9> */
[----:B--2---:R-:W-:Y:S01]  /*3570*/  HMMA.16816.F32 R16, R8, R42, RZ ;  /* 0x0000002a0810723c */ /* 0x004fe200000018ff */
[----:B------:R-:W2:Y:S06]  /*3580*/  LDSM.16.M88.4 R40, [R13+0x2400] ;  /* 0x002400000d28783b */ /* 0x000eac0000000200 */
[----:B------:R-:W1:Y:S08]  /*3590*/  MUFU.TANH R67, R26 ;  /* 0x0000001a00437308 */ /* 0x000e700000002400 */
[----:B------:R4:W1:Y:S05]  /*35a0*/  MUFU.TANH R66, R27 ;  /* 0x0000001b00427308 */ /* 0x00086a0000002400 */
[C---:B---3--:R-:W-:Y:S03]  /*35b0*/  HMMA.16816.F32 R16, R4.reuse, R34, R16 ;  /* 0x000000220410723c */ /* 0x048fe60000001810 */
[----:B------:R-:W-:Y:S08]  /*35c0*/  MUFU.TANH R102, R28 ;  /* 0x0000001c00667308 */ /* 0x000ff00000002400 */
[----:B------:R-:W-:Y:S01]  /*35d0*/  MUFU.TANH R103, R29 ;  /* 0x0000001d00677308 */ /* 0x000fe20000002400 */
[----:B----4-:R-:W-:Y:S01]  /*35e0*/  HMMA.16816.F32 R24, R4, R32, R20 ;  /* 0x000000200418723c */ /* 0x010fe20000001814 */
[----:B------:R-:W3:Y:S06]  /*35f0*/  LDSM.16.M88.4 R32, [R12+0x2800] ;  /* 0x002800000c20783b */ /* 0x000eec0000000200 */
[----:B------:R-:W4:Y:S01]  /*3600*/  MUFU.TANH R62, R30 ;  /* 0x0000001e003e7308 */ /* 0x000f220000002400 */
[----:B------:R-:W-:Y:S01]  /*3610*/  HMMA.16816.F32 R20, R8, R44, RZ ;  /* 0x0000002c0814723c */ /* 0x000fe200000018ff */
[-C--:B------:R-:W-:Y:S01]  /*3620*/  FMUL.FTZ R16, R16, R0.reuse ;  /* 0x0000000010107220 */ /* 0x080fe20000410000 */
[-C--:B------:R-:W-:Y:S01]  /*3630*/  FMUL.FTZ R17, R17, R0.reuse ;  /* 0x0000000011117220 */ /* 0x080fe20000410000 */
[-C--:B------:R-:W-:Y:S01]  /*3640*/  FMUL.FTZ R18, R18, R0.reuse ;  /* 0x0000000012127220 */ /* 0x080fe20000410000 */
[----:B------:R-:W-:-:S03]  /*3650*/  FMUL.FTZ R19, R19, R0 ;  /* 0x0000000013137220 */ /* 0x000fc60000410000 */
[----:B------:R2:W4:Y:S04]  /*3660*/  MUFU.TANH R61, R31 ;  /* 0x0000001f003d7308 */ /* 0x0005280000002400 */
[-C--:B------:R-:W-:Y:S01]  /*3670*/  FMUL.FTZ R24, R24, R0.reuse ;  /* 0x0000000018187220 */ /* 0x080fe20000410000 */
[-C--:B------:R-:W-:Y:S01]  /*3680*/  FMUL.FTZ R25, R25, R0.reuse ;  /* 0x0000000019197220 */ /* 0x080fe20000410000 */
[-C--:B------:R-:W-:Y:S01]  /*3690*/  FMUL.FTZ R26, R26, R0.reuse ;  /* 0x000000001a1a7220 */ /* 0x080fe20000410000 */
[-C--:B------:R-:W-:Y:S01]  /*36a0*/  FMUL.FTZ R27, R27, R0.reuse ;  /* 0x000000001b1b7220 */ /* 0x080fe20000410000 */
[----:B------:R-:W-:Y:S08]  /*36b0*/  MUFU.TANH R106, R16 ;  /* 0x00000010006a7308 */ /* 0x000ff00000002400 */
[----:B------:R-:W-:Y:S01]  /*36c0*/  MUFU.TANH R107, R17 ;  /* 0x00000011006b7308 */ /* 0x000fe20000002400 */
[----:B--2---:R-:W-:Y:S07]  /*36d0*/  HMMA.16816.F32 R28, R4, R40, R20 ;  /* 0x00000028041c723c */ /* 0x004fee0000001814 */
[----:B------:R-:W-:Y:S01]  /*36e0*/  MUFU.TANH R58, R18 ;  /* 0x00000012003a7308 */ /* 0x000fe20000002400 */
[C---:B------:R-:W-:Y:S01]  /*36f0*/  HMMA.16816.F32 R20, R8.reuse, R46, RZ ;  /* 0x0000002e0814723c */ /* 0x040fe200000018ff */
[----:B------:R-:W-:Y:S06]  /*3700*/  LDSM.16.M88.4 R44, [R12+0x3400] ;  /* 0x003400000c2c783b */ /* 0x000fec0000000200 */
[----:B------:R3:W-:Y:S04]  /*3710*/  MUFU.TANH R57, R19 ;  /* 0x0000001300397308 */ /* 0x0007e80000002400 */
[-C--:B------:R-:W-:Y:S01]  /*3720*/  FMUL.FTZ R28, R28, R0.reuse ;  /* 0x000000001c1c7220 */ /* 0x080fe20000410000 */
[-C--:B------:R-:W-:Y:S01]  /*3730*/  FMUL.FTZ R29, R29, R0.reuse ;  /* 0x000000001d1d7220 */ /* 0x080fe20000410000 */
[-C--:B------:R-:W-:Y:S01]  /*3740*/  FMUL.FTZ R30, R30, R0.reuse ;  /* 0x000000001e1e7220 */ /* 0x080fe20000410000 */
[-C--:B------:R-:W-:Y:S01]  /*3750*/  FMUL.FTZ R31, R31, R0.reuse ;  /* 0x000000001f1f7220 */ /* 0x080fe20000410000 */
[----:B------:R-:W-:Y:S08]  /*3760*/  MUFU.TANH R105, R24 ;  /* 0x0000001800697308 */ /* 0x000ff00000002400 */
[----:B------:R-:W-:Y:S01]  /*3770*/  MUFU.TANH R104, R25 ;  /* 0x0000001900687308 */ /* 0x000fe20000002400 */
[----:B---3--:R-:W-:Y:S07]  /*3780*/  HMMA.16816.F32 R16, R8, R32, RZ ;  /* 0x000000200810723c */ /* 0x008fee00000018ff */
[----:B------:R-:W2:Y:S08]  /*3790*/  MUFU.TANH R60, R26 ;  /* 0x0000001a003c7308 */ /* 0x000eb00000002400 */
[----:B------:R3:W2:Y:S05]  /*37a0*/  MUFU.TANH R59, R27 ;  /* 0x0000001b003b7308 */ /* 0x0006aa0000002400 */
[C---:B------:R-:W-:Y:S03]  /*37b0*/  HMMA.16816.F32 R16, R4.reuse, R36, R16 ;  /* 0x000000240410723c */ /* 0x040fe60000001810 */
[----:B------:R-:W-:Y:S08]  /*37c0*/  MUFU.TANH R112, R28 ;  /* 0x0000001c00707308 */ /* 0x000ff00000002400 */
[----:B------:R-:W-:Y:S01]  /*37d0*/  MUFU.TANH R111, R29 ;  /* 0x0000001d006f7308 */ /* 0x000fe20000002400 */
[----:B---3--:R-:W-:Y:S01]  /*37e0*/  HMMA.16816.F32 R24, R4, R42, R20 ;  /* 0x0000002a0418723c */ /* 0x008fe20000001814 */
[----:B------:R-:W3:Y:S06]  /*37f0*/  LDSM.16.M88.4 R40, [R12+0x2c00] ;  /* 0x002c00000c28783b */ /* 0x000eec0000000200 */
[-C--:B------:R-:W-:Y:S01]  /*3800*/  FMUL.FTZ R16, R16, R0.reuse ;  /* 0x0000000010107220 */ /* 0x080fe20000410000 */
[----:B------:R-:W-:Y:S01]  /*3810*/  HMMA.16816.F32 R20, R8, R34, RZ ;  /* 0x000000220814723c */ /* 0x000fe200000018ff */
[----:B------:R-:W1:Y:S01]  /*3820*/  LDSM.16.M88.4 R32, [R13+0x2c00] ;  /* 0x002c00000d20783b */ /* 0x000e620000000200 */
[-C--:B------:R-:W-:Y:S01]  /*3830*/  FMUL.FTZ R17, R17, R0.reuse ;  /* 0x0000000011117220 */ /* 0x080fe20000410000 */
[-C--:B------:R-:W-:Y:S01]  /*3840*/  FMUL.FTZ R18, R18, R0.reuse ;  /* 0x0000000012127220 */ /* 0x080fe20000410000 */
[-C--:B------:R-:W-:Y:S01]  /*3850*/  FMUL.FTZ R19, R19, R0.reuse ;  /* 0x0000000013137220 */ /* 0x080fe20000410000 */
[----:B------:R-:W2:Y:S06]  /*3860*/  MUFU.TANH R53, R30 ;  /* 0x0000001e00357308 */ /* 0x000eac0000002400 */
[-C--:B------:R-:W-:Y:S01]  /*3870*/  FMUL.FTZ R24, R24, R0.reuse ;  /* 0x0000000018187220 */ /* 0x080fe20000410000 */
[-C--:B------:R-:W-:Y:S01]  /*3880*/  FMUL.FTZ R25, R25, R0.reuse ;  /* 0x0000000019197220 */ /* 0x080fe20000410000 */
[----:B------:R4:W-:Y:S01]  /*3890*/  MUFU.TANH R55, R31 ;  /* 0x0000001f00377308 */ /* 0x0009e20000002400 */
[-C--:B------:R-:W-:Y:S01]  /*38a0*/  FMUL.FTZ R26, R26, R0.reuse ;  /* 0x000000001a1a7220 */ /* 0x080fe20000410000 */
[----:B------:R-:W-:-:S06]  /*38b0*/  FMUL.FTZ R27, R27, R0 ;  /* 0x000000001b1b7220 */ /* 0x000fcc0000410000 */
[----:B------:R-:W-:Y:S08]  /*38c0*/  MUFU.TANH R117, R16 ;  /* 0x0000001000757308 */ /* 0x000ff00000002400 */
[----:B------:R-:W-:Y:S01]  /*38d0*/  MUFU.TANH R116, R17 ;  /* 0x0000001100747308 */ /* 0x000fe20000002400 */
[----:B----4-:R-:W-:Y:S01]  /*38e0*/  HMMA.16816.F32 R28, R4, R38, R20 ;  /* 0x00000026041c723c */ /* 0x010fe20000001814 */
[----:B------:R-:W4:Y:S06]  /*38f0*/  LDSM.16.M88.4 R36, [R13+0x3000] ;  /* 0x003000000d24783b */ /* 0x000f2c0000000200 */
[----:B------:R-:W2:Y:S01]  /*3900*/  MUFU.TANH R80, R18 ;  /* 0x0000001200507308 */ /* 0x000ea20000002400 */
[C---:B---3--:R-:W-:Y:S07]  /*3910*/  HMMA.16816.F32 R20, R8.reuse, R40, RZ ;  /* 0x000000280814723c */ /* 0x048fee00000018ff */
[----:B------:R3:W-:Y:S04]  /*3920*/  MUFU.TANH R82, R19 ;  /* 0x0000001300527308 */ /* 0x0007e80000002400 */
[-C--:B------:R-:W-:Y:S01]  /*3930*/  FMUL.FTZ R28, R28, R0.reuse ;  /* 0x000000001c1c7220 */ /* 0x080fe20000410000 */
[-C--:B------:R-:W-:Y:S01]  /*3940*/  FMUL.FTZ R29, R29, R0.reuse ;  /* 0x000000001d1d7220 */ /* 0x080fe20000410000 */
[-C--:B------:R-:W-:Y:S01]  /*3950*/  FMUL.FTZ R30, R30, R0.reuse ;  /* 0x000000001e1e7220 */ /* 0x080fe20000410000 */
[-C--:B------:R-:W-:Y:S01]  /*3960*/  FMUL.FTZ R31, R31, R0.reuse ;  /* 0x000000001f1f7220 */ /* 0x080fe20000410000 */
[----:B------:R-:W-:Y:S08]  /*3970*/  MUFU.TANH R114, R24 ;  /* 0x0000001800727308 */ /* 0x000ff00000002400 */
[----:B------:R-:W-:Y:S01]  /*3980*/  MUFU.TANH R115, R25 ;  /* 0x0000001900737308 */ /* 0x000fe20000002400 */
[----:B---3--:R-:W-:Y:S01]  /*3990*/  HMMA.16816.F32 R16, R8, R42, RZ ;  /* 0x0000002a0810723c */ /* 0x008fe200000018ff */
[----:B------:R-:W-:Y:S06]  /*39a0*/  LDSM.16.M88.4 R40, [R12+0x3800] ;  /* 0x003800000c28783b */ /* 0x000fec0000000200 */
[----:B------:R-:W3:Y:S08]  /*39b0*/  MUFU.TANH R54, R26 ;  /* 0x0000001a00367308 */ /* 0x000ef00000002400 */
[----:B------:R2:W3:Y:S05]  /*39c0*/  MUFU.TANH R56, R27 ;  /* 0x0000001b00387308 */ /* 0x0004ea0000002400 */
[C---:B-1----:R-:W-:Y:S03]  /*39d0*/  HMMA.16816.F32 R16, R4.reuse, R34, R16 ;  /* 0x000000220410723c */ /* 0x042fe60000001810 */
[----:B------:R-:W-:Y:S08]  /*39e0*/  MUFU.TANH R118, R28 ;  /* 0x0000001c00767308 */ /* 0x000ff00000002400 */
[----:B------:R-:W-:Y:S01]  /*39f0*/  MUFU.TANH R119, R29 ;  /* 0x0000001d00777308 */ /* 0x000fe20000002400 */
[----:B--2---:R-:W-:Y:S01]  /*3a00*/  HMMA.16816.F32 R24, R4, R32, R20 ;  /* 0x000000200418723c */ /* 0x004fe20000001814 */
[----:B------:R-:W1:Y:S06]  /*3a10*/  LDSM.16.M88.4 R32, [R13+0x3400] ;  /* 0x003400000d20783b */ /* 0x000e6c0000000200 */
[----:B------:R-:W-:Y:S01]  /*3a20*/  MUFU.TANH R84, R30 ;  /* 0x0000001e00547308 */ /* 0x000fe20000002400 */
[----:B------:R-:W-:Y:S01]  /*3a30*/  HMMA.16816.F32 R20, R8, R48, RZ ;  /* 0x000000300814723c */ /* 0x000fe200000018ff */
[-C--:B------:R-:W-:Y:S01]  /*3a40*/  FMUL.FTZ R16, R16, R0.reuse ;  /* 0x0000000010107220 */ /* 0x080fe20000410000 */
[-C--:B------:R-:W-:Y:S01]  /*3a50*/  FMUL.FTZ R17, R17, R0.reuse ;  /* 0x0000000011117220 */ /* 0x080fe20000410000 */
[-C--:B------:R-:W-:Y:S01]  /*3a60*/  FMUL.FTZ R18, R18, R0.reuse ;  /* 0x0000000012127220 */ /* 0x080fe20000410000 */
[----:B------:R-:W-:-:S03]  /*3a70*/  FMUL.FTZ R19, R19, R0 ;  /* 0x0000000013137220 */ /* 0x000fc60000410000 */
[----:B------:R4:W-:Y:S04]  /*3a80*/  MUFU.TANH R83, R31 ;  /* 0x0000001f00537308 */ /* 0x0009e80000002400 */
[-C--:B------:R-:W-:Y:S01]  /*3a90*/  FMUL.FTZ R24, R24, R0.reuse ;  /* 0x0000000018187220 */ /* 0x080fe20000410000 */
[-C--:B------:R-:W-:Y:S01]  /*3aa0*/  FMUL.FTZ R25, R25, R0.reuse ;  /* 0x0000000019197220 */ /* 0x080fe20000410000 */
[-C--:B------:R-:W-:Y:S01]  /*3ab0*/  FMUL.FTZ R26, R26, R0.reuse ;  /* 0x000000001a1a7220 */ /* 0x080fe20000410000 */
[-C--:B------:R-:W-:Y:S01]  /*3ac0*/  FMUL.FTZ R27, R27, R0.reuse ;  /* 0x000000001b1b7220 */ /* 0x080fe20000410000 */
[----:B------:R-:W-:Y:S08]  /*3ad0*/  MUFU.TANH R122, R16 ;  /* 0x00000010007a7308 */ /* 0x000ff00000002400 */
[----:B------:R-:W-:Y:S01]  /*3ae0*/  MUFU.TANH R159, R17 ;  /* 0x00000011009f7308 */ /* 0x000fe20000002400 */
[----:B----4-:R-:W-:Y:S07]  /*3af0*/  HMMA.16816.F32 R28, R4, R36, R20 ;  /* 0x00000024041c723c */ /* 0x010fee0000001814 */
[----:B------:R-:W-:Y:S01]  /*3b00*/  MUFU.TANH R71, R18 ;  /* 0x0000001200477308 */ /* 0x000fe20000002400 */
[C---:B------:R-:W-:Y:S07]  /*3b10*/  HMMA.16816.F32 R20, R8.reuse, R50, RZ ;  /* 0x000000320814723c */ /* 0x040fee00000018ff */
[----:B------:R2:W4:Y:S04]  /*3b20*/  MUFU.TANH R124, R19 ;  /* 0x00000013007c7308 */ /* 0x0005280000002400 */
[-C--:B------:R-:W-:Y:S01]  /*3b30*/  FMUL.FTZ R28, R28, R0.reuse ;  /* 0x000000001c1c7220 */ /* 0x080fe20000410000 */
[-C--:B------:R-:W-:Y:S01]  /*3b40*/  FMUL.FTZ R29, R29, R0.reuse ;  /* 0x000000001d1d7220 */ /* 0x080fe20000410000 */
[-C--:B------:R-:W-:Y:S01]  /*3b50*/  FMUL.FTZ R30, R30, R0.reuse ;  /* 0x000000001e1e7220 */ /* 0x080fe20000410000 */
[-C--:B------:R-:W-:Y:S01]  /*3b60*/  FMUL.FTZ R31, R31, R0.reuse ;  /* 0x000000001f1f7220 */ /* 0x080fe20000410000 */
[----:B------:R-:W-:Y:S08]  /*3b70*/  MUFU.TANH R121, R24 ;  /* 0x0000001800797308 */ /* 0x000ff00000002400 */
[----:B------:R-:W-:Y:S01]  /*3b80*/  MUFU.TANH R120, R25 ;  /* 0x0000001900787308 */ /* 0x000fe20000002400 */
[----:B--2---:R-:W-:Y:S07]  /*3b90*/  HMMA.16816.F32 R16, R8, R44, RZ ;  /* 0x0000002c0810723c */ /* 0x004fee00000018ff */
[----:B------:R-:W2:Y:S08]  /*3ba0*/  MUFU.TANH R52, R26 ;  /* 0x0000001a00347308 */ /* 0x000eb00000002400 */
[----:B------:R3:W2:Y:S08]  /*3bb0*/  MUFU.TANH R81, R27 ;  /* 0x0000001b00517308 */ /* 0x0006b00000002400 */
[----:B------:R-:W-:Y:S08]  /*3bc0*/  MUFU.TANH R126, R28 ;  /* 0x0000001c007e7308 */ /* 0x000ff00000002400 */
[----:B------:R-:W-:Y:S01]  /*3bd0*/  MUFU.TANH R125, R29 ;  /* 0x0000001d007d7308 */ /* 0x000fe20000002400 */
[C---:B---3--:R-:W-:Y:S01]  /*3be0*/  HMMA.16816.F32 R24, R4.reuse, R38, R20 ;  /* 0x000000260418723c */ /* 0x048fe20000001814 */
[----:B------:R-:W3:Y:S06]  /*3bf0*/  LDSM.16.M88.4 R36, [R13+0x3800] ;  /* 0x003800000d24783b */ /* 0x000eec0000000200 */
[----:B------:R-:W2:Y:S01]  /*3c00*/  MUFU.TANH R44, R30 ;  /* 0x0000001e002c7308 */ /* 0x000ea20000002400 */
[----:B-1----:R-:W-:Y:S07]  /*3c10*/  HMMA.16816.F32 R20, R4, R32, R16 ;  /* 0x000000200414723c */ /* 0x002fee0000001810 */
[----:B------:R1:W2:Y:S01]  /*3c20*/  MUFU.TANH R70, R31 ;  /* 0x0000001f00467308 */ /* 0x0002a20000002400 */
[----:B------:R-:W-:Y:S03]  /*3c30*/  HMMA.16816.F32 R16, R8, R46, RZ ;  /* 0x0000002e0810723c */ /* 0x000fe600000018ff */
[-C--:B------:R-:W-:Y:S01]  /*3c40*/  FMUL.FTZ R24, R24, R0.reuse ;  /* 0x0000000018187220 */ /* 0x080fe20000410000 */
[-C--:B------:R-:W-:Y:S01]  /*3c50*/  FMUL.FTZ R25, R25, R0.reuse ;  /* 0x0000000019197220 */ /* 0x080fe20000410000 */
[-C--:B------:R-:W-:Y:S01]  /*3c60*/  FMUL.FTZ R26, R26, R0.reuse ;  /* 0x000000001a1a7220 */ /* 0x080fe20000410000 */
[-C--:B------:R-:W-:Y:S01]  /*3c70*/  FMUL.FTZ R27, R27, R0.reuse ;  /* 0x000000001b1b7220 */ /* 0x080fe20000410000 */
[----:B------:R-:W-:Y:S04]  /*3c80*/  MUFU.TANH R156, R24 ;  /* 0x00000018009c7308 */ /* 0x000fe80000002400 */
[-C--:B------:R-:W-:Y:S01]  /*3c90*/  FMUL.FTZ R20, R20, R0.reuse ;  /* 0x0000000014147220 */ /* 0x080fe20000410000 */
[-C--:B------:R-:W-:Y:S01]  /*3ca0*/  FMUL.FTZ R21, R21, R0.reuse ;  /* 0x0000000015157220 */ /* 0x080fe20000410000 */
[-C--:B------:R-:W-:Y:S01]  /*3cb0*/  FMUL.FTZ R22, R22, R0.reuse ;  /* 0x0000000016167220 */ /* 0x080fe20000410000 */
[-C--:B------:R-:W-:Y:S01]  /*3cc0*/  FMUL.FTZ R23, R23, R0.reuse ;  /* 0x0000000017177220 */ /* 0x080fe20000410000 */
[----:B------:R-:W-:Y:S01]  /*3cd0*/  MUFU.TANH R133, R25 ;  /* 0x0000001900857308 */ /* 0x000fe20000002400 */
[----:B-1----:R-:W-:Y:S07]  /*3ce0*/  LDSM.16.M88.4 R28, [R13+0x3c00] ;  /* 0x003c00000d1c783b */ /* 0x002fee0000000200 */
[----:B------:R-:W1:Y:S08]  /*3cf0*/  MUFU.TANH R130, R26 ;  /* 0x0000001a00827308 */ /* 0x000e700000002400 */
[----:B------:R4:W1:Y:S08]  /*3d00*/  MUFU.TANH R131, R27 ;  /* 0x0000001b00837308 */ /* 0x0008700000002400 */
[----:B------:R-:W-:Y:S08]  /*3d10*/  MUFU.TANH R157, R20 ;  /* 0x00000014009d7308 */ /* 0x000ff00000002400 */
[----:B------:R-:W-:Y:S01]  /*3d20*/  MUFU.TANH R158, R21 ;  /* 0x00000015009e7308 */ /* 0x000fe20000002400 */
[----:B----4-:R-:W-:Y:S01]  /*3d30*/  HMMA.16816.F32 R24, R4, R34, R16 ;  /* 0x000000220418723c */ /* 0x010fe20000001810 */
[----:B------:R-:W4:Y:S06]  /*3d40*/  LDSM.16.M88.4 R32, [R12+0x3c00] ;  /* 0x003c00000c20783b */ /* 0x000f2c0000000200 */
[----:B------:R-:W1:Y:S01]  /*3d50*/  MUFU.TANH R132, R22 ;  /* 0x0000001600847308 */ /* 0x000e620000002400 */
[----:B------:R-:W-:Y:S07]  /*3d60*/  HMMA.16816.F32 R16, R8, R40, RZ ;  /* 0x000000280810723c */ /* 0x000fee00000018ff */
[----:B------:R2:W1:Y:S04]  /*3d70*/  MUFU.TANH R154, R23 ;  /* 0x00000017009a7308 */ /* 0x0004680000002400 */
[-C--:B------:R-:W-:Y:S01]  /*3d80*/  FMUL.FTZ R24, R24, R0.reuse ;  /* 0x0000000018187220 */ /* 0x080fe20000410000 */
[-C--:B------:R-:W-:Y:S01]  /*3d90*/  FMUL.FTZ R25, R25, R0.reuse ;  /* 0x0000000019197220 */ /* 0x080fe20000410000 */
[-C--:B------:R-:W-:Y:S01]  /*3da0*/  FMUL.FTZ R26, R26, R0.reuse ;  /* 0x000000001a1a7220 */ /* 0x080fe20000410000 */
[-C--:B------:R-:W-:Y:S01]  /*3db0*/  FMUL.FTZ R27, R27, R0.reuse ;  /* 0x000000001b1b7220 */ /* 0x080fe20000410000 */
[----:B------:R-:W-:Y:S05]  /*3dc0*/  MUFU.TANH R155, R24 ;  /* 0x00000018009b7308 */ /* 0x000fea0000002400 */
[----:B---3--:R-:W-:Y:S03]  /*3dd0*/  HMMA.16816.F32 R16, R4, R36, R16 ;  /* 0x000000240410723c */ /* 0x008fe60000001810 */
[----:B------:R-:W-:Y:S05]  /*3de0*/  MUFU.TANH R153, R25 ;  /* 0x0000001900997308 */ /* 0x000fea0000002400 */
[----:B--2---:R-:W-:Y:S01]  /*3df0*/  HMMA.16816.F32 R20, R8, R42, RZ ;  /* 0x0000002a0814723c */ /* 0x004fe200000018ff */
[----:B------:R-:W-:Y:S02]  /*3e00*/  LDSM.16.M88.4 R40, [R13+0x4000] ;  /* 0x004000000d28783b */ /* 0x000fe40000000200 */
[----:B------:R-:W2:Y:S08]  /*3e10*/  MUFU.TANH R137, R26 ;  /* 0x0000001a00897308 */ /* 0x000eb00000002400 */
[----:B------:R3:W2:Y:S01]  /*3e20*/  MUFU.TANH R138, R27 ;  /* 0x0000001b008a7308 */ /* 0x0006a20000002400 */
[-C--:B------:R-:W-:Y:S01]  /*3e30*/  FMUL.FTZ R16, R16, R0.reuse ;  /* 0x0000000010107220 */ /* 0x080fe20000410000 */
[-C--:B------:R-:W-:Y:S01]  /*3e40*/  FMUL.FTZ R17, R17, R0.reuse ;  /* 0x0000000011117220 */ /* 0x080fe20000410000 */
[-C--:B------:R-:W-:Y:S01]  /*3e50*/  FMUL.FTZ R18, R18, R0.reuse ;  /* 0x0000000012127220 */ /* 0x080fe20000410000 */
[----:B------:R-:W-:-:S04]  /*3e60*/  FMUL.FTZ R19, R19, R0 ;  /* 0x0000000013137220 */ /* 0x000fc80000410000 */
[----:B------:R-:W-:Y:S08]  /*3e70*/  MUFU.TANH R140, R16 ;  /* 0x00000010008c7308 */ /* 0x000ff00000002400 */
[----:B------:R-:W-:Y:S01]  /*3e80*/  MUFU.TANH R152, R17 ;  /* 0x0000001100987308 */ /* 0x000fe20000002400 */
[----:B---3--:R-:W-:Y:S01]  /*3e90*/  HMMA.16816.F32 R24, R4, R38, R20 ;  /* 0x000000260418723c */ /* 0x008fe20000001814 */
[----:B------:R-:W3:Y:S06]  /*3ea0*/  LDSM.16.M88.4 R36, [R12+0x4000] ;  /* 0x004000000c24783b */ /* 0x000eec0000000200 */
[----:B------:R-:W2:Y:S01]  /*3eb0*/  MUFU.TANH R139, R18 ;  /* 0x00000012008b7308 */ /* 0x000ea20000002400 */
[----:B----4-:R-:W-:Y:S07]  /*3ec0*/  HMMA.16816.F32 R20, R8, R32, RZ ;  /* 0x000000200814723c */ /* 0x010fee00000018ff */
[----:B------:R4:W2:Y:S04]  /*3ed0*/  MUFU.TANH R149, R19 ;  /* 0x0000001300957308 */ /* 0x0008a80000002400 */
[-C--:B------:R-:W-:Y:S01]  /*3ee0*/  FMUL.FTZ R3, R26, R0.reuse ;  /* 0x000000001a037220 */ /* 0x080fe20000410000 */
[-C--:B------:R-:W-:Y:S01]  /*3ef0*/  FMUL.FTZ R24, R24, R0.reuse ;  /* 0x0000000018187220 */ /* 0x080fe20000410000 */
[-C--:B------:R-:W-:Y:S01]  /*3f00*/  FMUL.FTZ R25, R25, R0.reuse ;  /* 0x0000000019197220 */ /* 0x080fe20000410000 */
[----:B------:R-:W-:Y:S01]  /*3f10*/  FMUL.FTZ R27, R27, R0 ;  /* 0x000000001b1b7220 */ /* 0x000fe20000410000 */
[----:B------:R1:W2:Y:S08]  /*3f20*/  MUFU.TANH R141, R3 ;  /* 0x00000003008d7308 */ /* 0x0002b00000002400 */
[----:B------:R2:W3:Y:S01]  /*3f30*/  MUFU.TANH R150, R24 ;  /* 0x0000001800967308 */ /* 0x0004e20000002400 */
[----:B----4-:R-:W-:Y:S07]  /*3f40*/  HMMA.16816.F32 R16, R4, R28, R20 ;  /* 0x0000001c0410723c */ /* 0x010fee0000001814 */
[----:B------:R-:W-:Y:S01]  /*3f50*/  MUFU.TANH R151, R25 ;  /* 0x0000001900977308 */ /* 0x000fe20000002400 */
[----:B-1----:R-:W-:Y:S01]  /*3f60*/  LOP3.LUT R3, R186, 0x6, R14, 0xf8, !PT ;  /* 0x00000006ba037812 */ /* 0x002fe200078ef80e */
[----:B------:R-:W-:Y:S01]  /*3f70*/  HMMA.16816.F32 R20, R8, R34, RZ ;  /* 0x000000220814723c */ /* 0x000fe200000018ff */
[----:B------:R-:W-:Y:S02]  /*3f80*/  LDSM.16.M88.4 R32, [R13+0x4400] ;  /* 0x004400000d20783b */ /* 0x000fe40000000200 */
[----:B------:R-:W-:-:S02]  /*3f90*/  LOP3.LUT R14, R3, 0x9, RZ, 0xfc, !PT ;  /* 0x00000009030e7812 */ /* 0x000fc400078efcff */
[CC--:B------:R-:W-:Y:S01]  /*3fa0*/  ISETP.GE.AND P1, PT, R3.reuse, R2.reuse, PT ;  /* 0x000000020300720c */ /* 0x0c0fe20003f26270 */
[----:B------:R-:W1:Y:S01]  /*3fb0*/  MUFU.TANH R142, R27 ;  /* 0x0000001b008e7308 */ /* 0x000e620000002400 */
[----:B------:R-:W-:Y:S02]  /*3fc0*/  ISETP.GE.AND P5, PT, R14, R2, PT ;  /* 0x000000020e00720c */ /* 0x000fe40003fa6270 */
[----:B------:R-:W-:Y:S01]  /*3fd0*/  LOP3.LUT R14, R3, 0x18, RZ, 0xfc, !PT ;  /* 0x00000018030e7812 */ /* 0x000fe200078efcff */
[----:B------:R-:W-:Y:S01]  /*3fe0*/  FMUL.FTZ R17, R17, R0 ;  /* 0x0000000011117220 */ /* 0x000fe20000410000 */
[C---:B--2---:R-:W-:Y:S02]  /*3ff0*/  LOP3.LUT R24, R3.reuse, 0x1, RZ, 0xfc, !PT ;  /* 0x0000000103187812 */ /* 0x044fe400078efcff */
[----:B------:R-:W-:Y:S01]  /*4000*/  ISETP.GE.AND P2, PT, R14, R2, PT ;  /* 0x000000020e00720c */ /* 0x000fe20003f46270 */
[----:B------:R-:W-:Y:S01]  /*4010*/  MUFU.TANH R147, R17 ;  /* 0x0000001100937308 */ /* 0x000fe20000002400 */
[----:B------:R-:W-:-:S02]  /*4020*/  LOP3.LUT R14, R3, 0x19, RZ, 0xfc, !PT ;  /* 0x00000019030e7812 */ /* 0x000fc400078efcff */
[C---:B------:R-:W-:Y:S02]  /*4030*/  LOP3.LUT R15, R3.reuse, 0x8, RZ, 0xfc, !PT ;  /* 0x00000008030f7812 */ /* 0x040fe400078efcff */
[----:B------:R-:W-:Y:S01]  /*4040*/  FSEL R76, R76, -INF , !P1 ;  /* 0xff8000004c4c7808 */ /* 0x000fe20004800000 */
[----:B------:R-:W-:Y:S01]  /*4050*/  HMMA.16816.F32 R20, R4, R30, R20 ;  /* 0x0000001e0414723c */ /* 0x000fe20000001814 */
[----:B------:R-:W-:Y:S01]  /*4060*/  FSEL R86, R86, -INF , !P1 ;  /* 0xff80000056567808 */ /* 0x000fe20004800000 */
[----:B------:R-:W-:Y:S01]  /*4070*/  LDSM.16.M88.4 R28, [R12+0x4800] ;  /* 0x004800000c1c783b */ /* 0x000fe20000000200 */
[----:B------:R-:W-:Y:S01]  /*4080*/  ISETP.GE.AND P0, PT, R24, R2, PT ;  /* 0x000000021800720c */ /* 0x000fe20003f06270 */
[----:B------:R-:W-:Y:S01]  /*4090*/  FMUL.FTZ R24, R16, R0 ;  /* 0x0000000010187220 */ /* 0x000fe20000410000 */
[-C--:B------:R-:W-:Y:S02]  /*40a0*/  ISETP.GE.AND P1, PT, R14, R2.reuse, PT ;  /* 0x000000020e00720c */ /* 0x080fe40003f26270 */
[----:B------:R-:W-:Y:S01]  /*40b0*/  LOP3.LUT R14, R3, 0x20, RZ, 0xfc, !PT ;  /* 0x00000020030e7812 */ /* 0x000fe200078efcff */
[----:B------:R2:W-:Y:S01]  /*40c0*/  MUFU.TANH R148, R24 ;  /* 0x0000001800947308 */ /* 0x0005e20000002400 */
[----:B------:R-:W-:-:S02]  /*40d0*/  ISETP.GE.AND P6, PT, R15, R2, PT ;  /* 0x000000020f00720c */ /* 0x000fc40003fc6270 */
[----:B------:R-:W-:Y:S02]  /*40e0*/  LOP3.LUT R15, R3, 0x11, RZ, 0xfc, !PT ;  /* 0x00000011030f7812 */ /* 0x000fe400078efcff */
[----:B------:R-:W-:Y:S02]  /*40f0*/  FSEL R75, R75, -INF , !P0 ;  /* 0xff8000004b4b7808 */ /* 0x000fe40004000000 */
[----:B------:R-:W-:Y:S02]  /*4100*/  FSEL R85, R85, -INF , !P0 ;  /* 0xff80000055557808 */ /* 0x000fe40004000000 */
[----:B------:R-:W-:Y:S02]  /*4110*/  ISETP.GE.AND P0, PT, R14, R2, PT ;  /* 0x000000020e00720c */ /* 0x000fe40003f06270 */
[----:B------:R-:W-:Y:S01]  /*4120*/  LOP3.LUT R14, R3, 0x21, RZ, 0xfc, !PT ;  /* 0x00000021030e7812 */ /* 0x000fe200078efcff */
[----:B------:R-:W-:Y:S01]  /*4130*/  FMUL.FTZ R22, R22, R0 ;  /* 0x0000000016167220 */ /* 0x000fe20000410000 */
[----:B------:R-:W-:Y:S01]  /*4140*/  ISETP.GE.AND P3, PT, R15, R2, PT ;  /* 0x000000020f00720c */ /* 0x000fe20003f66270 */
[----:B------:R-:W-:Y:S01]  /*4150*/  FMUL.FTZ R15, R18, R0 ;  /* 0x00000000120f7220 */ /* 0x000fe20000410000 */
[----:B------:R-:W-:Y:S01]  /*4160*/  FSEL R74, R74, -INF , !P6 ;  /* 0xff8000004a4a7808 */ /* 0x000fe20007000000 */
[----:B------:R-:W-:Y:S01]  /*4170*/  MUFU.TANH R123, R22 ;  /* 0x00000016007b7308 */ /* 0x000fe20000002400 */
[----:B------:R-:W-:Y:S01]  /*4180*/  FSEL R87, R87, -INF , !P6 ;  /* 0xff80000057577808 */ /* 0x000fe20007000000 */
[----:B--2---:R-:W2:Y:S01]  /*4190*/  LDSM.16.M88.4 R24, [R12+0x4400] ;  /* 0x004400000c18783b */ /* 0x004ea20000000200 */
[----:B------:R-:W-:-:S02]  /*41a0*/  LOP3.LUT R16, R3, 0x10, RZ, 0xfc, !PT ;  /* 0x0000001003107812 */ /* 0x000fc400078efcff */
[-C--:B------:R-:W-:Y:S02]  /*41b0*/  ISETP.GE.AND P6, PT, R14, R2.reuse, PT ;  /* 0x000000020e00720c */ /* 0x080fe40003fc6270 */
[----:B------:R-:W-:Y:S01]  /*41c0*/  LOP3.LUT R14, R3, 0x28, RZ, 0xfc, !PT ;  /* 0x00000028030e7812 */ /* 0x000fe200078efcff */
[----:B------:R4:W-:Y:S01]  /*41d0*/  MUFU.TANH R145, R15 ;  /* 0x0000000f00917308 */ /* 0x0009e20000002400 */
[-C--:B------:R-:W-:Y:S02]  /*41e0*/  ISETP.GE.AND P4, PT, R16, R2.reuse, PT ;  /* 0x000000021000720c */ /* 0x080fe40003f86270 */
[----:B------:R-:W-:Y:S02]  /*41f0*/  FSEL R79, R79, -INF , !P5 ;  /* 0xff8000004f4f7808 */ /* 0x000fe40006800000 */
[----:B------:R-:W-:Y:S02]  /*4200*/  FSEL R90, R90, -INF , !P5 ;  /* 0xff8000005a5a7808 */ /* 0x000fe40006800000 */
[----:B------:R-:W-:-:S02]  /*4210*/  ISETP.GE.AND P5, PT, R14, R2, PT ;  /* 0x000000020e00720c */ /* 0x000fc40003fa6270 */
[----:B------:R-:W-:Y:S02]  /*4220*/  LOP3.LUT R14, R3, 0x29, RZ, 0xfc, !PT ;  /* 0x00000029030e7812 */ /* 0x000fe400078efcff */
[----:B------:R-:W-:Y:S02]  /*4230*/  FSEL R78, R78, -INF , !P4 ;  /* 0xff8000004e4e7808 */ /* 0x000fe40006000000 */
[----:B------:R-:W-:Y:S02]  /*4240*/  FSEL R92, R92, -INF , !P4 ;  /* 0xff8000005c5c7808 */ /* 0x000fe40006000000 */
[----:B------:R-:W-:Y:S01]  /*4250*/  ISETP.GE.AND P4, PT, R14, R2, PT ;  /* 0x000000020e00720c */ /* 0x000fe20003f86270 */
[----:B----4-:R-:W-:Y:S01]  /*4260*/  FMUL.FTZ R15, R19, R0 ;  /* 0x00000000130f7220 */ /* 0x010fe20000410000 */
[----:B------:R-:W-:Y:S01]  /*4270*/  LOP3.LUT R14, R3, 0x30, RZ, 0xfc, !PT ;  /* 0x00000030030e7812 */ /* 0x000fe200078efcff */
[----:B---3--:R-:W-:Y:S01]  /*4280*/  HMMA.16816.F32 R16, R8, R36, RZ ;  /* 0x000000240810723c */ /* 0x008fe200000018ff */
[----:B------:R-:W-:Y:S01]  /*4290*/  FSEL R77, R77, -INF , !P3 ;  /* 0xff8000004d4d7808 */ /* 0x000fe20005800000 */
[----:B------:R3:W-:Y:S01]  /*42a0*/  MUFU.TANH R143, R15 ;  /* 0x0000000f008f7308 */ /* 0x0007e20000002400 */
[----:B------:R-:W-:-:S02]  /*42b0*/  FSEL R91, R91, -INF , !P3 ;  /* 0xff8000005b5b7808 */ /* 0x000fc40005800000 */
[-C--:B------:R-:W-:Y:S02]  /*42c0*/  ISETP.GE.AND P3, PT, R14, R2.reuse, PT ;  /* 0x000000020e00720c */ /* 0x080fe40003f66270 */
[----:B------:R-:W-:Y:S02]  /*42d0*/  LOP3.LUT R14, R3, 0x31, RZ, 0xfc, !PT ;  /* 0x00000031030e7812 */ /* 0x000fe400078efcff */
[----:B------:R-:W-:Y:S02]  /*42e0*/  FSEL R73, R73, -INF , !P2 ;  /* 0xff80000049497808 */ /* 0x000fe40005000000 */
[----:B------:R-:W-:Y:S02]  /*42f0*/  FSEL R88, R88, -INF , !P2 ;  /* 0xff80000058587808 */ /* 0x000fe40005000000 */
[----:B------:R-:W-:Y:S02]  /*4300*/  ISETP.GE.AND P2, PT, R14, R2, PT ;  /* 0x000000020e00720c */ /* 0x000fe40003f46270 */
[----:B------:R-:W-:-:S02]  /*4310*/  LOP3.LUT R14, R3, 0x38, RZ, 0xfc, !PT ;  /* 0x00000038030e7812 */ /* 0x000fc400078efcff */
[----:B------:R-:W-:Y:S02]  /*4320*/  FSEL R72, R72, -INF , !P1 ;  /* 0xff80000048487808 */ /* 0x000fe40004800000 */
[----:B------:R-:W-:Y:S01]  /*4330*/  FSEL R89, R89, -INF , !P1 ;  /* 0xff80000059597808 */ /* 0x000fe20004800000 */
[----:B---3--:R-:W-:Y:S01]  /*4340*/  FMUL.FTZ R15, R20, R0 ;  /* 0x00000000140f7220 */ /* 0x008fe20000410000 */
[----:B------:R-:W-:Y:S01]  /*4350*/  HMMA.16816.F32 R16, R4, R40, R16 ;  /* 0x000000280410723c */ /* 0x000fe20000001810 */
[----:B------:R-:W-:Y:S02]  /*4360*/  ISETP.GE.AND P1, PT, R14, R2, PT ;  /* 0x000000020e00720c */ /* 0x000fe40003f26270 */
[----:B------:R-:W-:Y:S01]  /*4370*/  LOP3.LUT R14, R3, 0x39, RZ, 0xfc, !PT ;  /* 0x00000039030e7812 */ /* 0x000fe200078efcff */
[----:B------:R3:W-:Y:S01]  /*4380*/  MUFU.TANH R144, R15 ;  /* 0x0000000f00907308 */ /* 0x0007e20000002400 */
[----:B------:R-:W-:Y:S02]  /*4390*/  FSEL R69, R69, -INF , !P0 ;  /* 0xff80000045457808 */ /* 0x000fe40004000000 */
[----:B------:R-:W-:-:S02]  /*43a0*/  FSEL R95, R95, -INF , !P0 ;  /* 0xff8000005f5f7808 */ /* 0x000fc40004000000 */
[-C--:B------:R-:W-:Y:S02]  /*43b0*/  ISETP.GE.AND P0, PT, R14, R2.reuse, PT ;  /* 0x000000020e00720c */ /* 0x080fe40003f06270 */
[----:B------:R-:W-:Y:S02]  /*43c0*/  LOP3.LUT R14, R3, 0x40, RZ, 0xfc, !PT ;  /* 0x00000040030e7812 */ /* 0x000fe400078efcff */
[----:B------:R-:W-:Y:S02]  /*43d0*/  FSEL R68, R68, -INF , !P6 ;  /* 0xff80000044447808 */ /* 0x000fe40007000000 */
[----:B------:R-:W-:Y:S02]  /*43e0*/  FSEL R97, R97, -INF , !P6 ;  /* 0xff80000061617808 */ /* 0x000fe40007000000 */
[----:B------:R-:W-:Y:S02]  /*43f0*/  ISETP.GE.AND P6, PT, R14, R2, PT ;  /* 0x000000020e00720c */ /* 0x000fe40003fc6270 */
[----:B------:R-:W-:Y:S01]  /*4400*/  LOP3.LUT R14, R3, 0x41, RZ, 0xfc, !PT ;  /* 0x00000041030e7812 */ /* 0x000fe200078efcff */
[-C--:B------:R-:W-:Y:S01]  /*4410*/  FMUL.FTZ R16, R16, R0.reuse ;  /* 0x0000000010107220 */ /* 0x080fe20000410000 */
[-C--:B---3--:R-:W-:Y:S01]  /*4420*/  FMUL.FTZ R15, R21, R0.reuse ;  /* 0x00000000150f7220 */ /* 0x088fe20000410000 */
[----:B------:R-:W-:Y:S01]  /*4430*/  FSEL R67, R67, -INF , !P5 ;  /* 0xff80000043437808 */ /* 0x000fe20006800000 */
[----:B------:R-:W-:Y:S01]  /*4440*/  FMUL.FTZ R17, R17, R0 ;  /* 0x0000000011117220 */ /* 0x000fe20000410000 */
[----:B------:R-:W-:Y:S01]  /*4450*/  FSEL R98, R98, -INF , !P5 ;  /* 0xff80000062627808 */ /* 0x000fe20006800000 */
[----:B------:R3:W-:Y:S01]  /*4460*/  MUFU.TANH R146, R15 ;  /* 0x0000000f00927308 */ /* 0x0007e20000002400 */
[----:B------:R-:W-:Y:S01]  /*4470*/  ISETP.GE.AND P5, PT, R14, R2, PT ;  /* 0x000000020e00720c */ /* 0x000fe20003fa6270 */
[----:B------:R-:W-:Y:S01]  /*4480*/  FMUL.FTZ R18, R18, R0 ;  /* 0x0000000012127220 */ /* 0x000fe20000410000 */
[----:B------:R-:W-:-:S02]  /*4490*/  LOP3.LUT R14, R3, 0x48, RZ, 0xfc, !PT ;  /* 0x00000048030e7812 */ /* 0x000fc400078efcff */
[----:B------:R-:W-:Y:S02]  /*44a0*/  FSEL R66, R66, -INF , !P4 ;  /* 0xff80000042427808 */ /* 0x000fe40006000000 */
[----:B------:R-:W-:Y:S01]  /*44b0*/  FSEL R99, R99, -INF , !P4 ;  /* 0xff80000063637808 */ /* 0x000fe20006000000 */
[----:B------:R-:W-:Y:S01]  /*44c0*/  MUFU.TANH R128, R16 ;  /* 0x0000001000807308 */ /* 0x000fe20000002400 */
[----:B------:R-:W-:Y:S02]  /*44d0*/  ISETP.GE.AND P4, PT, R14, R2, PT ;  /* 0x000000020e00720c */ /* 0x000fe40003f86270 */
[----:B------:R-:W-:Y:S02]  /*44e0*/  LOP3.LUT R14, R3, 0x49, RZ, 0xfc, !PT ;  /* 0x00000049030e7812 */ /* 0x000fe400078efcff */
[----:B------:R-:W-:Y:S02]  /*44f0*/  FSEL R65, R65, -INF , !P3 ;  /* 0xff80000041417808 */ /* 0x000fe40005800000 */
[----:B------:R-:W-:Y:S01]  /*4500*/  FSEL R101, R101, -INF , !P3 ;  /* 0xff80000065657808 */ /* 0x000fe20005800000 */
[----:B------:R-:W-:Y:S01]  /*4510*/  MUFU.TANH R127, R17 ;  /* 0x00000011007f7308 */ /* 0x000fe20000002400 */
[----:B---3--:R-:W-:Y:S01]  /*4520*/  FMUL.FTZ R15, R23, R0 ;  /* 0x00000000170f7220 */ /* 0x008fe20000410000 */
[----:B------:R-:W-:Y:S01]  /*4530*/  ISETP.GE.AND P3, PT, R14, R2, PT ;  /* 0x000000020e00720c */ /* 0x000fe20003f66270 */
[----:B------:R-:W-:Y:S01]  /*4540*/  HMMA.16816.F32 R20, R8, R38, RZ ;  /* 0x000000260814723c */ /* 0x000fe200000018ff */
[----:B------:R-:W-:Y:S01]  /*4550*/  LOP3.LUT R14, R3, 0x50, RZ, 0xfc, !PT ;  /* 0x00000050030e7812 */ /* 0x000fe200078efcff */
[----:B------:R-:W3:Y:S01]  /*4560*/  LDSM.16.M88.4 R36, [R13+0x4800] ;  /* 0x004800000d24783b */ /* 0x000ee20000000200 */
[----:B------:R-:W-:-:S02]  /*4570*/  FSEL R64, R64, -INF , !P2 ;  /* 0xff80000040407808 */ /* 0x000fc40005000000 */
[----:B------:R4:W1:Y:S01]  /*4580*/  MUFU.TANH R129, R15 ;  /* 0x0000000f00817308 */ /* 0x0008620000002400 */
[----:B------:R-:W-:Y:S02]  /*4590*/  FSEL R100, R100, -INF , !P2 ;  /* 0xff80000064647808 */ /* 0x000fe40005000000 */
[-C--:B------:R-:W-:Y:S02]  /*45a0*/  ISETP.GE.AND P2, PT, R14, R2.reuse, PT ;  /* 0x000000020e00720c */ /* 0x080fe40003f46270 */
[----:B------:R-:W-:Y:S02]  /*45b0*/  LOP3.LUT R14, R3, 0x51, RZ, 0xfc, !PT ;  /* 0x00000051030e7812 */ /* 0x000fe400078efcff */
[----:B------:R-:W-:Y:S01]  /*45c0*/  FSEL R62, R62, -INF , !P1 ;  /* 0xff8000003e3e7808 */ /* 0x000fe20004800000 */
[----:B------:R2:W1:Y:S01]  /*45d0*/  MUFU.TANH R113, R18 ;  /* 0x0000001200717308 */ /* 0x0004620000002400 */
[----:B------:R-:W-:Y:S02]  /*45e0*/  FSEL R102, R102, -INF , !P1 ;  /* 0xff80000066667808 */ /* 0x000fe40004800000 */
[----:B------:R-:W-:-:S02]  /*45f0*/  ISETP.GE.AND P1, PT, R14, R2, PT ;  /* 0x000000020e00720c */ /* 0x000fc40003f26270 */
[----:B------:R-:W-:Y:S02]  /*4600*/  LOP3.LUT R14, R3, 0x58, RZ, 0xfc, !PT ;  /* 0x00000058030e7812 */ /* 0x000fe400078efcff */
[----:B------:R-:W-:Y:S01]  /*4610*/  HMMA.16816.F32 R20, R4, R42, R20 ;  /* 0x0000002a0414723c */ /* 0x000fe20000001814 */
[----:B------:R-:W-:Y:S01]  /*4620*/  FSEL R61, R61, -INF , !P0 ;  /* 0xff8000003d3d7808 */ /* 0x000fe20004000000 */
[----:B----4-:R-:W-:Y:S01]  /*4630*/  FMUL.FTZ R15, R19, R0 ;  /* 0x00000000130f7220 */ /* 0x010fe20000410000 */
[----:B------:R-:W-:Y:S02]  /*4640*/  FSEL R103, R103, -INF , !P0 ;  /* 0xff80000067677808 */ /* 0x000fe40004000000 */
[----:B------:R-:W-:Y:S01]  /*4650*/  ISETP.GE.AND P0, PT, R14, R2, PT ;  /* 0x000000020e00720c */ /* 0x000fe20003f06270 */
[----:B------:R4:W1:Y:S01]  /*4660*/  MUFU.TANH R110, R15 ;  /* 0x0000000f006e7308 */ /* 0x0008620000002400 */
[----:B------:R-:W-:Y:S02]  /*4670*/  LOP3.LUT R14, R3, 0x59, RZ, 0xfc, !PT ;  /* 0x00000059030e7812 */ /* 0x000fe400078efcff */
[----:B------:R-:W-:Y:S01]  /*4680*/  FSEL R60, R60, -INF , !P6 ;  /* 0xff8000003c3c7808 */ /* 0x000fe20007000000 */
[----:B--2---:R-:W-:Y:S01]  /*4690*/  HMMA.16816.F32 R16, R8, R24, RZ ;  /* 0x000000180810723c */ /* 0x004fe200000018ff */
[----:B------:R-:W-:-:S02]  /*46a0*/  FSEL R105, R105, -INF , !P6 ;  /* 0xff80000069697808 */ /* 0x000fc40007000000 */
[----:B------:R-:W-:Y:S02]  /*46b0*/  ISETP.GE.AND P6, PT, R14, R2, PT ;  /* 0x000000020e00720c */ /* 0x000fe40003fc6270 */
[----:B------:R-:W-:Y:S02]  /*46c0*/  LOP3.LUT R14, R3, 0x60, RZ, 0xfc, !PT ;  /* 0x00000060030e7812 */ /* 0x000fe400078efcff */
[----:B------:R-:W-:Y:S02]  /*46d0*/  FSEL R59, R59, -INF , !P5 ;  /* 0xff8000003b3b7808 */ /* 0x000fe40006800000 */
[----:B------:R-:W-:Y:S01]  /*46e0*/  FSEL R104, R104, -INF , !P5 ;  /* 0xff80000068687808 */ /* 0x000fe20006800000 */
[-C--:B------:R-:W-:Y:S01]  /*46f0*/  FMUL.FTZ R20, R20, R0.reuse ;  /* 0x0000000014147220 */ /* 0x080fe20000410000 */
[----:B------:R-:W-:Y:S01]  /*4700*/  FMUL.FTZ R21, R21, R0 ;  /* 0x0000000015157220 */ /* 0x000fe20000410000 */
[----:B------:R-:W-:Y:S01]  /*4710*/  ISETP.GE.AND P5, PT, R14, R2, PT ;  /* 0x000000020e00720c */ /* 0x000fe20003fa6270 */
[-C--:B------:R-:W-:Y:S01]  /*4720*/  FMUL.FTZ R22, R22, R0.reuse ;  /* 0x0000000016167220 */ /* 0x080fe20000410000 */
[----:B------:R-:W-:Y:S01]  /*4730*/  LOP3.LUT R14, R3, 0x61, RZ, 0xfc, !PT ;  /* 0x00000061030e7812 */ /* 0x000fe200078efcff */
[----:B------:R-:W-:Y:S01]  /*4740*/  MUFU.TANH R109, R20 ;  /* 0x00000014006d7308 */ /* 0x000fe20000002400 */
[----:B------:R-:W-:Y:S01]  /*4750*/  FSEL R58, R58, -INF , !P4 ;  /* 0xff8000003a3a7808 */ /* 0x000fe20006000000 */
[----:B----4-:R-:W-:Y:S01]  /*4760*/  FMUL.FTZ R15, R23, R0 ;  /* 0x00000000170f7220 */ /* 0x010fe20000410000 */
[----:B------:R-:W-:-:S02]  /*4770*/  FSEL R106, R106, -INF , !P4 ;  /* 0xff8000006a6a7808 */ /* 0x000fc40006000000 */
[----:B------:R-:W-:Y:S01]  /*4780*/  HMMA.16816.F32 R16, R4, R32, R16 ;  /* 0x000000200410723c */ /* 0x000fe20000001810 */
[-C--:B------:R-:W-:Y:S02]  /*4790*/  ISETP.GE.AND P4, PT, R14, R2.reuse, PT ;  /* 0x000000020e00720c */ /* 0x080fe40003f86270 */
[----:B------:R-:W-:Y:S01]  /*47a0*/  MUFU.TANH R108, R21 ;  /* 0x00000015006c7308 */ /* 0x000fe20000002400 */
[----:B------:R-:W-:Y:S02]  /*47b0*/  LOP3.LUT R14, R3, 0x68, RZ, 0xfc, !PT ;  /* 0x00000068030e7812 */ /* 0x000fe400078efcff */
[----:B------:R-:W-:Y:S02]  /*47c0*/  FSEL R57, R57, -INF , !P3 ;  /* 0xff80000039397808 */ /* 0x000fe40005800000 */
[----:B------:R-:W-:Y:S02]  /*47d0*/  FSEL R107, R107, -INF , !P3 ;  /* 0xff8000006b6b7808 */ /* 0x000fe40005800000 */
[----:B------:R-:W-:Y:S01]  /*47e0*/  ISETP.GE.AND P3, PT, R14, R2, PT ;  /* 0x000000020e00720c */ /* 0x000fe20003f66270 */
[----:B------:R2:W4:Y:S01]  /*47f0*/  MUFU.TANH R96, R22 ;  /* 0x0000001600607308 */ /* 0x0005220000002400 */
[----:B------:R-:W-:-:S02]  /*4800*/  LOP3.LUT R14, R3, 0x69, RZ, 0xfc, !PT ;  /* 0x00000069030e7812 */ /* 0x000fc400078efcff */
[----:B------:R-:W-:Y:S02]  /*4810*/  FSEL R53, R53, -INF , !P2 ;  /* 0xff80000035357808 */ /* 0x000fe40005000000 */
[----:B------:R-:W-:Y:S02]  /*4820*/  FSEL R112, R112, -INF , !P2 ;  /* 0xff80000070707808 */ /* 0x000fe40005000000 */
[----:B------:R-:W-:Y:S01]  /*4830*/  ISETP.GE.AND P2, PT, R14, R2, PT ;  /* 0x000000020e00720c */ /* 0x000fe20003f46270 */
[-C--:B------:R-:W-:Y:S01]  /*4840*/  FMUL.FTZ R16, R16, R0.reuse ;  /* 0x0000000010107220 */ /* 0x080fe20000410000 */
[-C--:B------:R-:W-:Y:S01]  /*4850*/  FMUL.FTZ R17, R17, R0.reuse ;  /* 0x0000000011117220 */ /* 0x080fe20000410000 */
[----:B------:R-:W-:Y:S01]  /*4860*/  FMUL.FTZ R18, R18, R0 ;  /* 0x0000000012127220 */ /* 0x000fe20000410000 */
[----:B------:R3:W-:Y:S01]  /*4870*/  MUFU.TANH R63, R15 ;  /* 0x0000000f003f7308 */ /* 0x0007e20000002400 */
[----:B------:R-:W-:Y:S02]  /*4880*/  LOP3.LUT R14, R3, 0x70, RZ, 0xfc, !PT ;  /* 0x00000070030e7812 */ /* 0x000fe400078efcff */
[----:B------:R-:W-:-:S02]  /*4890*/  FSEL R50, R80, -INF , !P5 ;  /* 0xff80000050327808 */ /* 0x000fc40006800000 */
[----:B------:R-:W-:Y:S01]  /*48a0*/  FSEL R55, R55, -INF , !P1 ;  /* 0xff80000037377808 */ /* 0x000fe20004800000 */
[----:B--2---:R-:W-:Y:S01]  /*48b0*/  HMMA.16816.F32 R20, R8, R26, RZ ;  /* 0x0000001a0814723c */ /* 0x004fe200000018ff */
        /* <DEDUP_REMOVED lines=8> */
[----:B------:R-:W-:-:S02]  /*4940*/  ISETP.GE.AND P0, PT, R14, R2, PT ;  /* 0x000000020e00720c */ /* 0x000fc40003f06270 */
[----:B------:R-:W-:Y:S02]  /*4950*/  LOP3.LUT R14, R3, 0x78, RZ, 0xfc, !PT ;  /* 0x00000078030e7812 */ /* 0x000fe400078efcff */
[----:B------:R-:W-:Y:S02]  /*4960*/  FSEL R56, R56, -INF , !P6 ;  /* 0xff80000038387808 */ /* 0x000fe40007000000 */
[----:B------:R2:W3:Y:S01]  /*4970*/  MUFU.TANH R80, R18 ;  /* 0x0000001200507308 */ /* 0x0004e20000002400 */
[----:B------:R-:W-:Y:S01]  /*4980*/  FSEL R115, R115, -INF , !P6 ;  /* 0xff80000073737808 */ /* 0x000fe20007000000 */
[----:B------:R-:W-:Y:S01]  /*4990*/  HMMA.16816.F32 R24, R4, R34, R20 ;  /* 0x000000220418723c */ /* 0x000fe20000001814 */
[----:B------:R-:W-:Y:S01]  /*49a0*/  ISETP.GE.AND P6, PT, R14, R2, PT ;  /* 0x000000020e00720c */ /* 0x000fe20003fc6270 */
[----:B------:R1:W4:Y:S01]  /*49b0*/  LDSM.16.M88.4 R32, [R12+0x4c00] ;  /* 0x004c00000c20783b */ /* 0x0003220000000200 */
[----:B------:R-:W-:Y:S02]  /*49c0*/  LOP3.LUT R14, R3, 0x79, RZ, 0xfc, !PT ;  /* 0x00000079030e7812 */ /* 0x000fe400078efcff */
[----:B------:R-:W-:-:S02]  /*49d0*/  FSEL R117, R117, -INF , !P5 ;  /* 0xff80000075757808 */ /* 0x000fc40006800000 */
[-C--:B------:R-:W-:Y:S02]  /*49e0*/  ISETP.GE.AND P5, PT, R14, R2.reuse, PT ;  /* 0x000000020e00720c */ /* 0x080fe40003fa6270 */
[C---:B------:R-:W-:Y:S02]  /*49f0*/  LOP3.LUT R14, R3.reuse, 0x80, RZ, 0xfc, !PT ;  /* 0x00000080030e7812 */ /* 0x040fe400078efcff */
[----:B------:R-:W-:Y:S02]  /*4a00*/  FSEL R49, R82, -INF , !P4 ;  /* 0xff80000052317808 */ /* 0x000fe40006000000 */
[----:B------:R-:W-:Y:S01]  /*4a10*/  FSEL R116, R116, -INF , !P4 ;  /* 0xff80000074747808 */ /* 0x000fe20006000000 */
[----:B------:R3:W-:Y:S01]  /*4a20*/  MUFU.TANH R82, R15 ;  /* 0x0000000f00527308 */ /* 0x0007e20000002400 */
[----:B--2---:R-:W-:Y:S01]  /*4a30*/  HMMA.16816.F32 R16, R8, R28, RZ ;  /* 0x0000001c0810723c */ /* 0x004fe200000018ff */
[----:B------:R-:W-:Y:S02]  /*4a40*/  ISETP.GE.AND P4, PT, R14, R2, PT ;  /* 0x000000020e00720c */ /* 0x000fe40003f86270 */
[----:B------:R-:W-:Y:S01]  /*4a50*/  LOP3.LUT R14, R3, 0x81, RZ, 0xfc, !PT ;  /* 0x00000081030e7812 */ /* 0x000fe200078efcff */
[-C--:B------:R-:W-:Y:S01]  /*4a60*/  FMUL.FTZ R24, R24, R0.reuse ;  /* 0x0000000018187220 */ /* 0x080fe20000410000 */
[----:B------:R-:W-:Y:S01]  /*4a70*/  FSEL R45, R124, -INF , !P5 ;  /* 0xff8000007c2d7808 */ /* 0x000fe20006800000 */
[-C--:B------:R-:W-:Y:S01]  /*4a80*/  FMUL.FTZ R26, R26, R0.reuse ;  /* 0x000000001a1a7220 */ /* 0x080fe20000410000 */
[----:B------:R-:W-:Y:S01]  /*4a90*/  FSEL R124, R159, -INF , !P5 ;  /* 0xff8000009f7c7808 */ /* 0x000fe20006800000 */
[----:B------:R-:W-:Y:S01]  /*4aa0*/  FMUL.FTZ R27, R27, R0 ;  /* 0x000000001b1b7220 */ /* 0x000fe20000410000 */
[----:B------:R-:W-:-:S02]  /*4ab0*/  FSEL R47, R84, -INF , !P3 ;  /* 0xff800000542f7808 */ /* 0x000fc40005800000 */
[----:B-1----:R-:W-:Y:S01]  /*4ac0*/  LOP3.LUT R12, R3, 0x98, RZ, 0xfc, !PT ;  /* 0x00000098030c7812 */ /* 0x002fe200078efcff */
[----:B------:R-:W-:Y:S01]  /*4ad0*/  MUFU.TANH R84, R24 ;  /* 0x0000001800547308 */ /* 0x000fe20000002400 */
[----:B------:R-:W-:Y:S02]  /*4ae0*/  FSEL R118, R118, -INF , !P3 ;  /* 0xff80000076767808 */ /* 0x000fe40005800000 */
[----:B------:R-:W-:Y:S01]  /*4af0*/  ISETP.GE.AND P5, PT, R12, R2, PT ;  /* 0x000000020c00720c */ /* 0x000fe20003fa6270 */
[----:B---3--:R-:W-:Y:S01]  /*4b00*/  FMUL.FTZ R15, R25, R0 ;  /* 0x00000000190f7220 */ /* 0x008fe20000410000 */
[----:B------:R-:W-:Y:S02]  /*4b10*/  ISETP.GE.AND P3, PT, R14, R2, PT ;  /* 0x000000020e00720c */ /* 0x000fe40003f66270 */
[C---:B------:R-:W-:Y:S01]  /*4b20*/  LOP3.LUT R12, R3.reuse, 0x99, RZ, 0xfc, !PT ;  /* 0x00000099030c7812 */ /* 0x040fe200078efcff */
[----:B------:R-:W-:Y:S01]  /*4b30*/  HMMA.16816.F32 R20, R4, R36, R16 ;  /* 0x000000240414723c */ /* 0x000fe20000001810 */
[----:B------:R-:W-:-:S02]  /*4b40*/  LOP3.LUT R14, R3, 0x88, RZ, 0xfc, !PT ;  /* 0x00000088030e7812 */ /* 0x000fc400078efcff */
[----:B------:R-:W-:Y:S02]  /*4b50*/  FSEL R51, R52, -INF , !P1 ;  /* 0xff80000034337808 */ /* 0x000fe40004800000 */
[----:B------:R-:W-:Y:S02]  /*4b60*/  FSEL R52, R81, -INF , !P0 ;  /* 0xff80000051347808 */ /* 0x000fe40004000000 */
[----:B------:R-:W-:Y:S01]  /*4b70*/  FSEL R46, R71, -INF , !P6 ;  /* 0xff800000472e7808 */ /* 0x000fe20007000000 */
[----:B------:R-:W-:Y:S01]  /*4b80*/  HMMA.16816.F32 R16, R8, R30, RZ ;  /* 0x0000001e0810723c */ /* 0x000fe200000018ff */
[----:B------:R-:W-:Y:S01]  /*4b90*/  FSEL R42, R44, -INF , !P4 ;  /* 0xff8000002c2a7808 */ /* 0x000fe20006000000 */
[----:B------:R-:W-:Y:S01]  /*4ba0*/  MUFU.TANH R81, R26 ;  /* 0x0000001a00517308 */ /* 0x000fe20000002400 */
[----:B------:R-:W-:Y:S02]  /*4bb0*/  FSEL R126, R126, -INF , !P4 ;  /* 0xff8000007e7e7808 */ /* 0x000fe40006000000 */
[----:B------:R-:W-:-:S02]  /*4bc0*/  FSEL R48, R83, -INF , !P2 ;  /* 0xff80000053307808 */ /* 0x000fc40005000000 */
[----:B------:R-:W-:Y:S02]  /*4bd0*/  FSEL R119, R119, -INF , !P2 ;  /* 0xff80000077777808 */ /* 0x000fe40005000000 */
[-C--:B------:R-:W-:Y:S01]  /*4be0*/  ISETP.GE.AND P4, PT, R12, R2.reuse, PT ;  /* 0x000000020c00720c */ /* 0x080fe20003f86270 */
[----:B------:R1:W-:Y:S01]  /*4bf0*/  MUFU.TANH R71, R27 ;  /* 0x0000001b00477308 */ /* 0x0003e20000002400 */
[----:B------:R-:W-:Y:S01]  /*4c00*/  ISETP.GE.AND P2, PT, R14, R2, PT ;  /* 0x000000020e00720c */ /* 0x000fe20003f46270 */
[-C--:B------:R-:W-:Y:S01]  /*4c10*/  FMUL.FTZ R20, R20, R0.reuse ;  /* 0x0000000014147220 */ /* 0x080fe20000410000 */
[----:B------:R-:W-:Y:S01]  /*4c20*/  LOP3.LUT R12, R3, 0xa0, RZ, 0xfc, !PT ;  /* 0x000000a0030c7812 */ /* 0x000fe200078efcff */
[-C--:B------:R-:W-:Y:S01]  /*4c30*/  FMUL.FTZ R21, R21, R0.reuse ;  /* 0x0000000015157220 */ /* 0x080fe20000410000 */
[----:B------:R-:W-:Y:S01]  /*4c40*/  LOP3.LUT R14, R3, 0x89, RZ, 0xfc, !PT ;  /* 0x00000089030e7812 */ /* 0x000fe200078efcff */
[-C--:B------:R-:W-:Y:S01]  /*4c50*/  FMUL.FTZ R23, R23, R0.reuse ;  /* 0x0000000017177220 */ /* 0x080fe20000410000 */
[----:B------:R-:W-:Y:S01]  /*4c60*/  FSEL R44, R70, -INF , !P3 ;  /* 0xff800000462c7808 */ /* 0x000fe20005800000 */
[----:B------:R-:W-:Y:S01]  /*4c70*/  MUFU.TANH R83, R15 ;  /* 0x0000000f00537308 */ /* 0x000fe20000002400 */
[----:B------:R-:W-:Y:S01]  /*4c80*/  FSEL R125, R125, -INF , !P3 ;  /* 0xff8000007d7d7808 */ /* 0x000fe20005800000 */
[----:B------:R-:W-:Y:S01]  /*4c90*/  HMMA.16816.F32 R16, R4, R38, R16 ;  /* 0x000000260410723c */ /* 0x000fe20000001810 */
[----:B------:R-:W-:Y:S01]  /*4ca0*/  FSEL R121, R121, -INF , !P1 ;  /* 0xff80000079797808 */ /* 0x000fe20004800000 */
[----:B------:R-:W-:Y:S01]  /*4cb0*/  FMUL.FTZ R22, R22, R0 ;  /* 0x0000000016167220 */ /* 0x000fe20000410000 */
[----:B------:R-:W-:-:S02]  /*4cc0*/  ISETP.GE.AND P3, PT, R12, R2, PT ;  /* 0x000000020c00720c */ /* 0x000fc40003f66270 */
[----:B------:R-:W-:Y:S01]  /*4cd0*/  ISETP.GE.AND P1, PT, R14, R2, PT ;  /* 0x000000020e00720c */ /* 0x000fe20003f26270 */
[----:B------:R2:W3:Y:S01]  /*4ce0*/  MUFU.TANH R70, R20 ;  /* 0x0000001400467308 */ /* 0x0004e20000002400 */
[----:B-1----:R4:W1:Y:S01]  /*4cf0*/  LDSM.16.M88.4 R24, [R13+0x4c00] ;  /* 0x004c00000d18783b */ /* 0x0028620000000200 */
[----:B------:R-:W-:Y:S01]  /*4d00*/  LOP3.LUT R12, R3, 0xa1, RZ, 0xfc, !PT ;  /* 0x000000a1030c7812 */ /* 0x000fe200078efcff */
[----:B------:R-:W-:-:S04]  /*4d10*/  DEPBAR.LE SB0, 0x0 ;  /* 0x000080000000791a */ /* 0x000fc80000000000 */
[----:B------:R-:W-:Y:S01]  /*4d20*/  LOP3.LUT R14, R3, 0x90, RZ, 0xfc, !PT ;  /* 0x00000090030e7812 */ /* 0x000fe200078efcff */
[----:B------:R-:W-:Y:S01]  /*4d30*/  MUFU.TANH R21, R21 ;  /* 0x0000001500157308 */ /* 0x000fe20000002400 */
[----:B------:R-:W-:Y:S02]  /*4d40*/  FSEL R41, R130, -INF , !P2 ;  /* 0xff80000082297808 */ /* 0x000fe40005000000 */
[----:B------:R-:W-:Y:S02]  /*4d50*/  FSEL R130, R156, -INF , !P2 ;  /* 0xff8000009c827808 */ /* 0x000fe40005000000 */
[----:B------:R-:W-:Y:S01]  /*4d60*/  FSEL R120, R120, -INF , !P0 ;  /* 0xff80000078787808 */ /* 0x000fe20004000000 */
[----:B------:R-:W-:Y:S01]  /*4d70*/  FMUL.FTZ R16, R16, R0 ;  /* 0x0000000010107220 */ /* 0x000fe20000410000 */
[-C--:B------:R-:W-:Y:S01]  /*4d80*/  ISETP.GE.AND P2, PT, R12, R2.reuse, PT ;  /* 0x000000020c00720c */ /* 0x080fe20003f46270 */
[----:B------:R-:W3:Y:S01]  /*4d90*/  MUFU.TANH R23, R23 ;  /* 0x0000001700177308 */ /* 0x000ee20000002400 */
[----:B------:R-:W-:Y:S01]  /*4da0*/  ISETP.GE.AND P0, PT, R14, R2, PT ;  /* 0x000000020e00720c */ /* 0x000fe20003f06270 */
[-C--:B------:R-:W-:Y:S01]  /*4db0*/  FMUL.FTZ R17, R17, R0.reuse ;  /* 0x0000000011117220 */ /* 0x080fe20000410000 */
[C---:B------:R-:W-:Y:S01]  /*4dc0*/  LOP3.LUT R12, R3.reuse, 0xa8, RZ, 0xfc, !PT ;  /* 0x000000a8030c7812 */ /* 0x040fe200078efcff */
[-C--:B------:R-:W-:Y:S01]  /*4dd0*/  FMUL.FTZ R18, R18, R0.reuse ;  /* 0x0000000012127220 */ /* 0x080fe20000410000 */
[----:B------:R-:W-:Y:S01]  /*4de0*/  LOP3.LUT R14, R3, 0x91, RZ, 0xfc, !PT ;  /* 0x00000091030e7812 */ /* 0x000fe200078efcff */
[----:B------:R-:W-:Y:S01]  /*4df0*/  FMUL.FTZ R19, R19, R0 ;  /* 0x0000000013137220 */ /* 0x000fe20000410000 */
[----:B------:R-:W-:Y:S01]  /*4e00*/  FSEL R43, R131, -INF , !P1 ;  /* 0xff800000832b7808 */ /* 0x000fe20004800000 */
[----:B------:R-:W3:Y:S01]  /*4e10*/  MUFU.TANH R22, R22 ;  /* 0x0000001600167308 */ /* 0x000ee20000002400 */
[----:B------:R-:W-:-:S02]  /*4e20*/  FSEL R131, R133, -INF , !P1 ;  /* 0xff80000085837808 */ /* 0x000fc40004800000 */
[----:B------:R-:W-:Y:S02]  /*4e30*/  FSEL R122, R122, -INF , !P6 ;  /* 0xff8000007a7a7808 */ /* 0x000fe40007000000 */
[-C--:B------:R-:W-:Y:S02]  /*4e40*/  ISETP.GE.AND P1, PT, R12, R2.reuse, PT ;  /* 0x000000020c00720c */ /* 0x080fe40003f26270 */
[----:B------:R-:W-:Y:S01]  /*4e50*/  ISETP.GE.AND P6, PT, R14, R2, PT ;  /* 0x000000020e00720c */ /* 0x000fe20003fc6270 */
[----:B------:R-:W-:Y:S01]  /*4e60*/  MUFU.TANH R17, R17 ;  /* 0x0000001100117308 */ /* 0x000fe20000002400 */
[C---:B------:R-:W-:Y:S02]  /*4e70*/  LOP3.LUT R12, R3.reuse, 0xa9, RZ, 0xfc, !PT ;  /* 0x000000a9030c7812 */ /* 0x040fe400078efcff */
[----:B--2---:R-:W-:Y:S02]  /*4e80*/  LOP3.LUT R20, R3, 0xb0, RZ, 0xfc, !PT ;  /* 0x000000b003147812 */ /* 0x004fe400078efcff */
[----:B------:R-:W-:-:S02]  /*4e90*/  FSEL R40, R132, -INF , !P0 ;  /* 0xff80000084287808 */ /* 0x000fc40004000000 */
[----:B------:R-:W-:Y:S01]  /*4ea0*/  FSEL R133, R157, -INF , !P0 ;  /* 0xff8000009d857808 */ /* 0x000fe20004000000 */
[----:B------:R-:W2:Y:S01]  /*4eb0*/  MUFU.TANH R18, R18 ;  /* 0x0000001200127308 */ /* 0x000ea20000002400 */
[-C--:B------:R-:W-:Y:S02]  /*4ec0*/  ISETP.GE.AND P0, PT, R12, R2.reuse, PT ;  /* 0x000000020c00720c */ /* 0x080fe40003f06270 */
[----:B------:R-:W-:Y:S01]  /*4ed0*/  FSEL R39, R154, -INF , !P6 ;  /* 0xff8000009a277808 */ /* 0x000fe20007000000 */
[----:B----4-:R-:W-:Y:S01]  /*4ee0*/  HMMA.16816.F32 R12, R8, R32, RZ ;  /* 0x00000020080c723c */ /* 0x010fe200000018ff */
[----:B------:R-:W-:Y:S02]  /*4ef0*/  FSEL R132, R158, -INF , !P6 ;  /* 0xff8000009e847808 */ /* 0x000fe40007000000 */
[----:B------:R-:W-:Y:S01]  /*4f00*/  ISETP.GE.AND P6, PT, R20, R2, PT ;  /* 0x000000021400720c */ /* 0x000fe20003fc6270 */
[----:B------:R-:W-:Y:S01]  /*4f10*/  MUFU.TANH R19, R19 ;  /* 0x0000001300137308 */ /* 0x000fe20000002400 */
[----:B------:R-:W-:-:S02]  /*4f20*/  LOP3.LUT R20, R3, 0xb1, RZ, 0xfc, !PT ;  /* 0x000000b103147812 */ /* 0x000fc400078efcff */
[----:B------:R-:W-:Y:S01]  /*4f30*/  FSEL R38, R137, -INF , !P5 ;  /* 0xff80000089267808 */ /* 0x000fe20006800000 */
[----:B------:R-:W-:Y:S01]  /*4f40*/  HMMA.16816.F32 R8, R8, R34, RZ ;  /* 0x000000220808723c */ /* 0x000fe200000018ff */
[----:B------:R-:W-:Y:S02]  /*4f50*/  FSEL R137, R155, -INF , !P5 ;  /* 0xff8000009b897808 */ /* 0x000fe40006800000 */
[----:B------:R-:W-:Y:S02]  /*4f60*/  ISETP.GE.AND P5, PT, R20, R2, PT ;  /* 0x000000021400720c */ /* 0x000fe40003fa6270 */
[----:B------:R-:W-:Y:S02]  /*4f70*/  LOP3.LUT R20, R3, 0xb8, RZ, 0xfc, !PT ;  /* 0x000000b803147812 */ /* 0x000fe400078efcff */
[----:B------:R-:W-:Y:S02]  /*4f80*/  FSEL R37, R138, -INF , !P4 ;  /* 0xff8000008a257808 */ /* 0x000fe40006000000 */
[----:B------:R-:W-:-:S02]  /*4f90*/  FSEL R138, R153, -INF , !P4 ;  /* 0xff800000998a7808 */ /* 0x000fc40006000000 */
[----:B------:R-:W-:Y:S01]  /*4fa0*/  ISETP.GE.AND P4, PT, R20, R2, PT ;  /* 0x000000021400720c */ /* 0x000fe20003f86270 */
[C---:B-1----:R-:W-:Y:S01]  /*4fb0*/  HMMA.16816.F32 R12, R4.reuse, R24, R12 ;  /* 0x00000018040c723c */ /* 0x042fe2000000180c */
[----:B------:R1:W4:Y:S01]  /*4fc0*/  MUFU.TANH R20, R16 ;  /* 0x0000001000147308 */ /* 0x0003220000002400 */
[----:B------:R-:W-:Y:S02]  /*4fd0*/  FSEL R36, R139, -INF , !P3 ;  /* 0xff8000008b247808 */ /* 0x000fe40005800000 */
[----:B------:R-:W-:Y:S02]  /*4fe0*/  FSEL R140, R140, -INF , !P3 ;  /* 0xff8000008c8c7808 */ /* 0x000fe40005800000 */
[----:B------:R-:W-:Y:S02]  /*4ff0*/  FSEL R33, R149, -INF , !P2 ;  /* 0xff80000095217808 */ /* 0x000fe40005000000 */
[----:B------:R-:W-:Y:S01]  /*5000*/  FSEL R139, R152, -INF , !P2 ;  /* 0xff800000988b7808 */ /* 0x000fe20005000000 */
[----:B------:R-:W-:Y:S01]  /*5010*/  HMMA.16816.F32 R4, R4, R26, R8 ;  /* 0x0000001a0404723c */ /* 0x000fe20000001808 */
[----:B------:R-:W-:-:S02]  /*5020*/  FSEL R32, R141, -INF , !P1 ;  /* 0xff8000008d207808 */ /* 0x000fc40004800000 */
[----:B------:R-:W-:Y:S02]  /*5030*/  FSEL R141, R150, -INF , !P1 ;  /* 0xff800000968d7808 */ /* 0x000fe40004800000 */
[----:B------:R-:W-:Y:S02]  /*5040*/  FSEL R31, R142, -INF , !P0 ;  /* 0xff8000008e1f7808 */ /* 0x000fe40004000000 */
[C---:B------:R-:W-:Y:S02]  /*5050*/  LOP3.LUT R8, R3.reuse, 0xd8, RZ, 0xfc, !PT ;  /* 0x000000d803087812 */ /* 0x040fe400078efcff */
[----:B-1----:R-:W-:Y:S01]  /*5060*/  LOP3.LUT R16, R3, 0xb9, RZ, 0xfc, !PT ;  /* 0x000000b903107812 */ /* 0x002fe200078efcff */
[-C--:B------:R-:W-:Y:S01]  /*5070*/  FMUL.FTZ R9, R15, R0.reuse ;  /* 0x000000000f097220 */ /* 0x080fe20000410000 */
[----:B------:R-:W-:Y:S01]  /*5080*/  FSEL R142, R151, -INF , !P0 ;  /* 0xff800000978e7808 */ /* 0x000fe20004000000 */
[----:B------:R-:W-:Y:S01]  /*5090*/  FMUL.FTZ R12, R12, R0 ;  /* 0x000000000c0c7220 */ /* 0x000fe20000410000 */
[----:B------:R-:W-:Y:S01]  /*50a0*/  ISETP.GE.AND P3, PT, R16, R2, PT ;  /* 0x000000021000720c */ /* 0x000fe20003f66270 */
[----:B------:R1:W-:Y:S01]  /*50b0*/  MUFU.TANH R10, R9 ;  /* 0x00000009000a7308 */ /* 0x0003e20000002400 */
[----:B------:R-:W-:Y:S01]  /*50c0*/  LOP3.LUT R16, R3, 0xc0, RZ, 0xfc, !PT ;  /* 0x000000c003107812 */ /* 0x000fe200078efcff */
[-C--:B------:R-:W-:Y:S01]  /*50d0*/  FMUL.FTZ R14, R14, R0.reuse ;  /* 0x000000000e0e7220 */ /* 0x080fe20000410000 */
[----:B------:R-:W-:Y:S01]  /*50e0*/  FSEL R26, R129, -INF , !P3 ;  /* 0xff800000811a7808 */ /* 0x000fe20005800000 */
[----:B------:R-:W-:Y:S01]  /*50f0*/  FMUL.FTZ R13, R13, R0 ;  /* 0x000000000d0d7220 */ /* 0x000fe20000410000 */
[----:B------:R-:W-:Y:S01]  /*5100*/  ISETP.GE.AND P2, PT, R16, R2, PT ;  /* 0x000000021000720c */ /* 0x000fe20003f46270 */
[-C--:B------:R-:W-:Y:S01]  /*5110*/  FMUL.FTZ R6, R6, R0.reuse ;  /* 0x0000000006067220 */ /* 0x080fe20000410000 */
[----:B------:R-:W-:Y:S01]  /*5120*/  LOP3.LUT R16, R3, 0xc1, RZ, 0xfc, !PT ;  /* 0x000000c103107812 */ /* 0x000fe200078efcff */
[----:B------:R-:W-:Y:S01]  /*5130*/  FMUL.FTZ R5, R5, R0 ;  /* 0x0000000005057220 */ /* 0x000fe20000410000 */
[----:B------:R-:W-:Y:S01]  /*5140*/  FSEL R146, R146, -INF , !P3 ;  /* 0xff80000092927808 */ /* 0x000fe20005800000 */
[----:B------:R-:W4:Y:S01]  /*5150*/  MUFU.TANH R14, R14 ;  /* 0x0000000e000e7308 */ /* 0x000f220000002400 */
[----:B------:R-:W-:-:S02]  /*5160*/  ISETP.GE.AND P1, PT, R16, R2, PT ;  /* 0x000000021000720c */ /* 0x000fc40003f26270 */
[C---:B------:R-:W-:Y:S02]  /*5170*/  LOP3.LUT R16, R3.reuse, 0xc8, RZ, 0xfc, !PT ;  /* 0x000000c803107812 */ /* 0x040fe400078efcff */
[-C--:B------:R-:W-:Y:S02]  /*5180*/  ISETP.GE.AND P3, PT, R8, R2.reuse, PT ;  /* 0x000000020800720c */ /* 0x080fe40003f66270 */
[----:B------:R-:W-:Y:S01]  /*5190*/  ISETP.GE.AND P0, PT, R16, R2, PT ;  /* 0x000000021000720c */ /* 0x000fe20003f06270 */
[-C--:B-1----:R-:W-:Y:S01]  /*51a0*/  FMUL.FTZ R9, R4, R0.reuse ;  /* 0x0000000004097220 */ /* 0x082fe20000410000 */
[----:B------:R-:W-:Y:S01]  /*51b0*/  LOP3.LUT R16, R3, 0xc9, RZ, 0xfc, !PT ;  /* 0x000000c903107812 */ /* 0x000fe200078efcff */
[----:B------:R-:W-:Y:S01]  /*51c0*/  FMUL.FTZ R0, R7, R0 ;  /* 0x0000000007007220 */ /* 0x000fe20000410000 */
[----:B------:R-:W-:Y:S01]  /*51d0*/  FSEL R30, R145, -INF , !P6 ;  /* 0xff800000911e7808 */ /* 0x000fe20007000000 */
[----:B------:R-:W-:Y:S01]  /*51e0*/  MUFU.TANH R13, R13 ;  /* 0x0000000d000d7308 */ /* 0x000fe20000002400 */
[----:B------:R-:W-:-:S02]  /*51f0*/  LOP3.LUT R8, R3, 0xd9, RZ, 0xfc, !PT ;  /* 0x000000d903087812 */ /* 0x000fc400078efcff */
[----:B------:R-:W-:Y:S02]  /*5200*/  FSEL R145, R148, -INF , !P6 ;  /* 0xff80000094917808 */ /* 0x000fe40007000000 */
[-C--:B------:R-:W-:Y:S02]  /*5210*/  ISETP.GE.AND P6, PT, R16, R2.reuse, PT ;  /* 0x000000021000720c */ /* 0x080fe40003fc6270 */
[----:B------:R-:W-:Y:S01]  /*5220*/  LOP3.LUT R16, R3, 0xd0, RZ, 0xfc, !PT ;  /* 0x000000d003107812 */ /* 0x000fe200078efcff */
[----:B------:R-:W-:Y:S01]  /*5230*/  MUFU.TANH R9, R9 ;  /* 0x0000000900097308 */ /* 0x000fe20000002400 */
[----:B------:R-:W-:Y:S02]  /*5240*/  FSEL R25, R113, -INF , !P2 ;  /* 0xff80000071197808 */ /* 0x000fe40005000000 */
[----:B------:R-:W-:Y:S02]  /*5250*/  FSEL R128, R128, -INF , !P2 ;  /* 0xff80000080807808 */ /* 0x000fe40005000000 */
[----:B------:R-:W-:-:S02]  /*5260*/  ISETP.GE.AND P2, PT, R8, R2, PT ;  /* 0x000000020800720c */ /* 0x000fc40003f46270 */
[----:B------:R-:W-:Y:S01]  /*5270*/  LOP3.LUT R8, R3, 0xe0, RZ, 0xfc, !PT ;  /* 0x000000e003087812 */ /* 0x000fe200078efcff */
[----:B------:R-:W-:Y:S01]  /*5280*/  MUFU.TANH R6, R6 ;  /* 0x0000000600067308 */ /* 0x000fe20000002400 */
[----:B------:R-:W-:Y:S02]  /*5290*/  FSEL R29, R143, -INF , !P5 ;  /* 0xff8000008f1d7808 */ /* 0x000fe40006800000 */
[----:B------:R-:W-:Y:S02]  /*52a0*/  FSEL R143, R147, -INF , !P5 ;  /* 0xff800000938f7808 */ /* 0x000fe40006800000 */
[----:B------:R-:W-:Y:S02]  /*52b0*/  ISETP.GE.AND P5, PT, R16, R2, PT ;  /* 0x000000021000720c */ /* 0x000fe40003fa6270 */
[----:B------:R-:W-:Y:S01]  /*52c0*/  FSEL R24, R110, -INF , !P1 ;  /* 0xff8000006e187808 */ /* 0x000fe20004800000 */
[----:B------:R1:W4:Y:S01]  /*52d0*/  MUFU.TANH R16, R12 ;  /* 0x0000000c00107308 */ /* 0x0003220000002400 */
[----:B------:R-:W-:-:S02]  /*52e0*/  FSEL R127, R127, -INF , !P1 ;  /* 0xff8000007f7f7808 */ /* 0x000fc40004800000 */
[----:B------:R-:W-:Y:S02]  /*52f0*/  ISETP.GE.AND P1, PT, R8, R2, PT ;  /* 0x000000020800720c */ /* 0x000fe40003f26270 */
[C---:B------:R-:W-:Y:S02]  /*5300*/  LOP3.LUT R8, R3.reuse, 0xe1, RZ, 0xfc, !PT ;  /* 0x000000e103087812 */ /* 0x040fe400078efcff */
[----:B------:R-:W-:Y:S01]  /*5310*/  LOP3.LUT R4, R3, 0xe9, RZ, 0xfc, !PT ;  /* 0x000000e903047812 */ /* 0x000fe200078efcff */
[----:B------:R-:W-:Y:S01]  /*5320*/  MUFU.TANH R5, R5 ;  /* 0x0000000500057308 */ /* 0x000fe20000002400 */
[----:B------:R-:W-:Y:S02]  /*5330*/  FSEL R28, R123, -INF , !P4 ;  /* 0xff8000007b1c7808 */ /* 0x000fe40006000000 */
[----:B------:R-:W-:Y:S02]  /*5340*/  FSEL R144, R144, -INF , !P4 ;  /* 0xff80000090907808 */ /* 0x000fe40006000000 */
[----:B------:R-:W-:-:S02]  /*5350*/  FSEL R27, R96, -INF , !P0 ;  /* 0xff800000601b7808 */ /* 0x000fc40004000000 */
[----:B------:R-:W-:Y:S01]  /*5360*/  FSEL R109, R109, -INF , !P0 ;  /* 0xff8000006d6d7808 */ /* 0x000fe20004000000 */
[----:B------:R-:W4:Y:S01]  /*5370*/  MUFU.TANH R0, R0 ;  /* 0x0000000000007308 */ /* 0x000f220000002400 */
[----:B-1----:R-:W-:Y:S02]  /*5380*/  LOP3.LUT R12, R3, 0xd1, RZ, 0xfc, !PT ;  /* 0x000000d1030c7812 */ /* 0x002fe400078efcff */
[----:B------:R-:W-:Y:S02]  /*5390*/  FSEL R80, R80, -INF , !P5 ;  /* 0xff80000050507808 */ /* 0x000fe40006800000 */
[----:B------:R-:W-:Y:S02]  /*53a0*/  FSEL R110, R94, -INF , !P5 ;  /* 0xff8000005e6e7808 */ /* 0x000fe40006800000 */
[-C--:B------:R-:W-:Y:S02]  /*53b0*/  ISETP.GE.AND P4, PT, R12, R2.reuse, PT ;  /* 0x000000020c00720c */ /* 0x080fe40003f86270 */
[----:B------:R-:W-:-:S02]  /*53c0*/  ISETP.GE.AND P0, PT, R8, R2, PT ;  /* 0x000000020800720c */ /* 0x000fc40003f06270 */
[----:B------:R-:W-:Y:S02]  /*53d0*/  ISETP.GE.AND P5, PT, R4, R2, PT ;  /* 0x000000020400720c */ /* 0x000fe40003fa6270 */
[----:B------:R-:W-:Y:S02]  /*53e0*/  LOP3.LUT R4, R3, 0xf0, RZ, 0xfc, !PT ;  /* 0x000000f003047812 */ /* 0x000fe400078efcff */
[----:B---3--:R-:W-:Y:S02]  /*53f0*/  FSEL R148, R70, -INF , !P1 ;  /* 0xff80000046947808 */ /* 0x008fe40004800000 */
[----:B------:R-:W-:Y:S02]  /*5400*/  FSEL R82, R82, -INF , !P4 ;  /* 0xff80000052527808 */ /* 0x000fe40006000000 */
[----:B------:R-:W-:Y:S02]  /*5410*/  FSEL R113, R93, -INF , !P4 ;  /* 0xff8000005d717808 */ /* 0x000fe40006000000 */
[----:B------:R-:W-:-:S02]  /*5420*/  FSEL R70, R23, -INF , !P0 ;  /* 0xff80000017467808 */ /* 0x000fc40004000000 */
[----:B------:R-:W-:Y:S02]  /*5430*/  FSEL R149, R21, -INF , !P0 ;  /* 0xff80000015957808 */ /* 0x000fe40004000000 */
[----:B------:R-:W-:Y:S02]  /*5440*/  ISETP.GE.AND P4, PT, R4, R2, PT ;  /* 0x000000020400720c */ /* 0x000fe40003f86270 */
[----:B------:R-:W-:Y:S02]  /*5450*/  ISETP.NE.AND P0, PT, R229, 0x1, PT ;  /* 0x00000001e500780c */ /* 0x000fe40003f05270 */
[----:B------:R-:W-:Y:S02]  /*5460*/  LOP3.LUT R4, R3, 0xf1, RZ, 0xfc, !PT ;  /* 0x000000f103047812 */ /* 0x000fe400078efcff */
[----:B------:R-:W-:Y:S02]  /*5470*/  FSEL R81, R81, -INF , !P3 ;  /* 0xff80000051517808 */ /* 0x000fe40005800000 */
[----:B------:R-:W-:-:S02]  /*5480*/  FSEL R129, R84, -INF , !P3 ;  /* 0xff80000054817808 */ /* 0x000fc40005800000 */
[----:B------:R-:W-:Y:S02]  /*5490*/  ISETP.GE.AND P3, PT, R4, R2, PT ;  /* 0x000000020400720c */ /* 0x000fe40003f66270 */
[C---:B------:R-:W-:Y:S02]  /*54a0*/  LOP3.LUT R8, R3.reuse, 0xe8, RZ, 0xfc, !PT ;  /* 0x000000e803087812 */ /* 0x040fe400078efcff */
[C---:B------:R-:W-:Y:S02]  /*54b0*/  LOP3.LUT R4, R3.reuse, 0xf8, RZ, 0xfc, !PT ;  /* 0x000000f803047812 */ /* 0x040fe400078efcff */
[----:B------:R-:W-:Y:S02]  /*54c0*/  LOP3.LUT R3, R3, 0xf9, RZ, 0xfc, !PT ;  /* 0x000000f903037812 */ /* 0x000fe400078efcff */
[----:B------:R-:W-:Y:S02]  /*54d0*/  FSEL R147, R83, -INF , !P2 ;  /* 0xff80000053937808 */ /* 0x000fe40005000000 */
[----:B------:R-:W-:-:S02]  /*54e0*/  FSEL R63, R63, -INF , !P6 ;  /* 0xff8000003f3f7808 */ /* 0x000fc40007000000 */
[----:B------:R-:W-:Y:S02]  /*54f0*/  FSEL R108, R108, -INF , !P6 ;  /* 0xff8000006c6c7808 */ /* 0x000fe40007000000 */
[----:B------:R-:W-:Y:S02]  /*5500*/  FSEL R71, R71, -INF , !P2 ;  /* 0xff80000047477808 */ /* 0x000fe40005000000 */
[----:B------:R-:W-:Y:S02]  /*5510*/  FSEL R83, R22, -INF , !P1 ;  /* 0xff80000016537808 */ /* 0x000fe40004800000 */
[-C--:B------:R-:W-:Y:S02]  /*5520*/  ISETP.GE.AND P6, PT, R8, R2.reuse, PT ;  /* 0x000000020800720c */ /* 0x080fe40003fc6270 */
[-C--:B------:R-:W-:Y:S02]  /*5530*/  ISETP.GE.AND P2, PT, R4, R2.reuse, PT ;  /* 0x000000020400720c */ /* 0x080fe40003f46270 */
[----:B------:R-:W-:-:S02]  /*5540*/  ISETP.GE.AND P1, PT, R3, R2, PT ;  /* 0x000000020300720c */ /* 0x000fc40003f26270 */
[----:B--2---:R-:W-:Y:S02]  /*5550*/  FSEL R84, R18, -INF , !P6 ;  /* 0xff80000012547808 */ /* 0x004fe40007000000 */
[----:B----4-:R-:W-:Y:S02]  /*5560*/  FSEL R150, R20, -INF , !P6 ;  /* 0xff80000014967808 */ /* 0x010fe40007000000 */
        /* <DEDUP_REMOVED lines=25> */
.L_x_791:
        /* <DEDUP_REMOVED lines=10> */
[----:B-1----:R-:W-:Y:S01]  /*57a0*/  IMAD.MOV R3, RZ, RZ, -R5 ;  /* 0x000000ffff037224 */ /* 0x002fe200078e0a05 */
[----:B------:R-:W-:-:S03]  /*57b0*/  MOV R4, RZ ;  /* 0x000000ff00047202 */ /* 0x000fc60000000f00 */
[----:B------:R-:W-:-:S04]  /*57c0*/  IMAD R3, R3, R0, RZ ;  /* 0x0000000003037224 */ /* 0x000fc800078e02ff */
        /* <DEDUP_REMOVED lines=22> */
[----:B------:R-:W-:-:S04]  /*5930*/  @P6 IADD3 R4, PT, PT, R4, 0x1, RZ ;  /* 0x0000000104046810 */ /* 0x000fc80007ffe0ff */
[----:B------:R-:W-:Y:S02]  /*5940*/  @!P3 IADD3 R4, PT, PT, -R4, RZ, RZ ;  /* 0x000000ff0404b210 */ /* 0x000fe40007ffe1ff */
[----:B------:R-:W-:-:S05]  /*5950*/  @!P1 IMAD.MOV R3, RZ, RZ, -R3 ;  /* 0x000000ffff039224 */ /* 0x000fca00078e0a03 */
        /* <DEDUP_REMOVED lines=23> */
.L_x_792:
[----:B------:R-:W-:Y:S05]  /*5ad0*/  BSYNC.RECONVERGENT B0 ;  /* 0x0000000000007941 */ /* 0x000fea0003800200 */
.L_x_790:
[CC--:B------:R-:W-:Y:S01]  /*5ae0*/  ISETP.GE.AND P2, PT, R234.reuse, R233.reuse, PT ;  /* 0x000000e9ea00720c */ /* 0x0c0fe20003f46270 */
[----:B------:R-:W-:Y:S01]  /*5af0*/  BSSY.RECONVERGENT B0, `(.L_x_793) ;  /* 0x0000042000007945 */ /* 0x000fe20003800200 */
[----:B------:R-:W-:Y:S02]  /*5b00*/  ISETP.GE.AND P1, PT, R234, R233, PT ;  /* 0x000000e9ea00720c */ /* 0x000fe40003f26270 */
[----:B------:R-:W-:-:S04]  /*5b10*/  LEA R2, P3, R184, R192, 0x6 ;  /* 0x000000c0b8027211 */ /* 0x000fc800078630ff */
[----:B------:R-:W-:-:S05]  /*5b20*/  LEA.HI.X R3, R184, R187, R185, 0x6, P3 ;  /* 0x000000bbb8037211 */ /* 0x000fca00018f34b9 */
[----:B------:R-:W-:Y:S02]  /*5b30*/  @!P2 IMAD.MOV.U32 R4, RZ, RZ, R192 ;  /* 0x000000ffff04a224 */ /* 0x000fe400078e00c0 */
[----:B------:R-:W-:Y:S01]  /*5b40*/  @!P2 IMAD.MOV.U32 R5, RZ, RZ, R187 ;  /* 0x000000ffff05a224 */ /* 0x000fe200078e00bb */
[CC--:B------:R-:W-:Y:S01]  /*5b50*/  @!P1 LEA R12, P4, R184.reuse, R2.reuse, 0x6 ;  /* 0x00000002b80c9211 */ /* 0x0c0fe200078830ff */
[----:B------:R-:W-:Y:S01]  /*5b60*/  @!P1 IMAD.MOV.U32 R6, RZ, RZ, R2 ;  /* 0x000000ffff069224 */ /* 0x000fe200078e0002 */
[C---:B------:R-:W-:Y:S01]  /*5b70*/  @!P1 LEA R10, P3, R184.reuse, R2, 0x7 ;  /* 0x00000002b80a9211 */ /* 0x040fe200078638ff */
[----:B------:R-:W-:Y:S01]  /*5b80*/  @!P1 IMAD.MOV.U32 R7, RZ, RZ, R3 ;  /* 0x000000ffff079224 */ /* 0x000fe200078e0003 */
[----:B------:R-:W-:Y:S01]  /*5b90*/  @!PT LDS RZ, [RZ] ;  /* 0x00000000fffff984 */ /* 0x000fe20000000800 */
[----:B------:R-:W-:Y:S01]  /*5ba0*/  @!PT LDS RZ, [RZ] ;  /* 0x00000000fffff984 */ /* 0x000fe20000000800 */
[----:B------:R-:W-:Y:S01]  /*5bb0*/  @!PT LDS RZ, [RZ] ;  /* 0x00000000fffff984 */ /* 0x000fe20000000800 */
[----:B------:R1:W-:Y:S01]  /*5bc0*/  @!P2 LDGSTS.E.BYPASS.LTC128B.128 [R172+0x1000], desc[UR4][R4.64] ;  /* 0x0100000004acafae */ /* 0x0003e2000b981a04 */
[----:B------:R-:W-:Y:S01]  /*5bd0*/  @!P1 IMAD R8, R185, 0xc0, RZ ;  /* 0x000000c0b9089824 */ /* 0x000fe200078e02ff */
[CC--:B------:R-:W-:Y:S01]  /*5be0*/  @!P1 LEA.HI.X R13, R184.reuse, R3.reuse, R185, 0x6, P4 ;  /* 0x00000003b80d9211 */ /* 0x0c0fe200020f34b9 */
[C---:B------:R-:W-:Y:S01]  /*5bf0*/  @!P1 IMAD.WIDE.U32 R6, R184.reuse, 0xc0, R6 ;  /* 0x000000c0b8069825 */ /* 0x040fe200078e0006 */
[----:B------:R2:W-:Y:S01]  /*5c00*/  @P2 STS.128 [R172+0x1000], RZ ;  /* 0x001000ffac002388 */ /* 0x0005e20000000c00 */
[----:B------:R-:W-:-:S02]  /*5c10*/  @!P1 LEA.HI.X R11, R184, R3, R185, 0x7, P3 ;  /* 0x00000003b80b9211 */ /* 0x000fc400018f3cb9 */
[----:B------:R-:W-:Y:S01]  /*5c20*/  @!P1 IMAD.IADD R7, R8, 0x1, R7 ;  /* 0x0000000108079824 */ /* 0x000fe200078e0207 */
[----:B------:R2:W-:Y:S01]  /*5c30*/  @P1 STS.128 [R172+0x1800], RZ ;  /* 0x001800ffac001388 */ /* 0x0005e20000000c00 */
[C---:B------:R-:W-:Y:S01]  /*5c40*/  @!P1 LEA R8, P2, R184.reuse, R2, 0x8 ;  /* 0x00000002b8089211 */ /* 0x040fe200078440ff */
[----:B------:R-:W-:Y:S02]  /*5c50*/  @!P1 IMAD R0, R185, 0x140, RZ ;  /* 0x00000140b9009824 */ /* 0x000fe400078e02ff */
[----:B------:R-:W-:Y:S01]  /*5c60*/  @!PT LDS RZ, [RZ] ;  /* 0x00000000fffff984 */ /* 0x000fe20000000800 */
[----:B------:R-:W-:Y:S01]  /*5c70*/  @!PT LDS RZ, [RZ] ;  /* 0x00000000fffff984 */ /* 0x000fe20000000800 */
[----:B------:R-:W-:Y:S01]  /*5c80*/  @!PT LDS RZ, [RZ] ;  /* 0x00000000fffff984 */ /* 0x000fe20000000800 */
[----:B------:R2:W-:Y:S01]  /*5c90*/  @!P1 LDGSTS.E.BYPASS.LTC128B.128 [R172+0x1800], desc[UR4][R2.64] ;  /* 0x0180000002ac9fae */ /* 0x0005e2000b981a04 */
[----:B------:R-:W-:-:S03]  /*5ca0*/  @!P1 LEA.HI.X R9, R184, R3, R185, 0x8, P2 ;  /* 0x00000003b8099211 */ /* 0x000fc600010f44b9 */
[----:B------:R2:W-:Y:S04]  /*5cb0*/  @P1 STS.128 [R172+0x2000], RZ ;  /* 0x002000ffac001388 */ /* 0x0005e80000000c00 */
[----:B------:R-:W-:Y:S01]  /*5cc0*/  @!PT LDS RZ, [RZ] ;  /* 0x00000000fffff984 */ /* 0x000fe20000000800 */
[----:B------:R-:W-:Y:S01]  /*5cd0*/  @!PT LDS RZ, [RZ] ;  /* 0x00000000fffff984 */ /* 0x000fe20000000800 */
[----:B------:R-:W-:Y:S01]  /*5ce0*/  @!PT LDS RZ, [RZ] ;  /* 0x00000000fffff984 */ /* 0x000fe20000000800 */
[----:B------:R2:W-:Y:S04]  /*5cf0*/  @!P1 LDGSTS.E.BYPASS.LTC128B.128 [R172+0x2000], desc[UR4][R12.64] ;  /* 0x020000000cac9fae */ /* 0x0005e8000b981a04 */
[----:B------:R2:W-:Y:S01]  /*5d00*/  @P1 STS.128 [R172+0x2800], RZ ;  /* 0x002800ffac001388 */ /* 0x0005e20000000c00 */
[----:B-1----:R-:W-:Y:S01]  /*5d10*/  @!P1 MOV R4, R2 ;  /* 0x0000000200049202 */ /* 0x002fe20000000f00 */
[----:B------:R-:W-:-:S02]  /*5d20*/  @!P1 IMAD.MOV.U32 R5, RZ, RZ, R3 ;  /* 0x000000ffff059224 */ /* 0x000fc400078e0003 */
[----:B------:R-:W-:Y:S01]  /*5d30*/  @!PT LDS RZ, [RZ] ;  /* 0x00000000fffff984 */ /* 0x000fe20000000800 */
[----:B------:R-:W-:Y:S01]  /*5d40*/  @!PT LDS RZ, [RZ] ;  /* 0x00000000fffff984 */ /* 0x000fe20000000800 */
[----:B------:R-:W-:Y:S01]  /*5d50*/  @!PT LDS RZ, [RZ] ;  /* 0x00000000fffff984 */ /* 0x000fe20000000800 */
[----:B------:R2:W-:Y:S02]  /*5d60*/  @!P1 LDGSTS.E.BYPASS.LTC128B.128 [R172+0x2800], desc[UR4][R10.64] ;  /* 0x028000000aac9fae */ /* 0x0005e4000b981a04 */
[----:B------:R-:W-:Y:S02]  /*5d70*/  @!P1 IMAD.WIDE.U32 R4, R184, 0x140, R4 ;  /* 0x00000140b8049825 */ /* 0x000fe400078e0004 */
[----:B------:R2:W-:Y:S03]  /*5d80*/  @P1 STS.128 [R172+0x3000], RZ ;  /* 0x003000ffac001388 */ /* 0x0005e60000000c00 */
[----:B------:R-:W-:Y:S01]  /*5d90*/  @!P1 IADD3 R5, PT, PT, R0, R5, RZ ;  /* 0x0000000500059210 */ /* 0x000fe20007ffe0ff */
        /* <DEDUP_REMOVED lines=17> */
[----:B--2---:R-:W-:-:S05]  /*5eb0*/  IMAD.WIDE.U32 R2, R184, 0x180, R2 ;  /* 0x00000180b8027825 */ /* 0x004fca00078e0002 */
[----:B------:R-:W-:-:S05]  /*5ec0*/  IADD3 R3, PT, PT, R0, R3, RZ ;  /* 0x0000000300037210 */ /* 0x000fca0007ffe0ff */
[----:B------:R-:W-:Y:S01]  /*5ed0*/  @!PT LDS RZ, [RZ] ;  /* 0x00000000fffff984 */ /* 0x000fe20000000800 */
[----:B------:R-:W-:Y:S01]  /*5ee0*/  @!PT LDS RZ, [RZ] ;  /* 0x00000000fffff984 */ /* 0x000fe20000000800 */
[----:B------:R-:W-:Y:S01]  /*5ef0*/  @!PT LDS RZ, [RZ] ;  /* 0x00000000fffff984 */ /* 0x000fe20000000800 */
[----:B------:R1:W-:Y:S02]  /*5f00*/  LDGSTS.E.BYPASS.LTC128B.128 [R172+0x4800], desc[UR4][R2.64] ;  /* 0x0480000002ac7fae */ /* 0x0003e4000b981a04 */
.L_x_794:
[----:B------:R-:W-:Y:S05]  /*5f10*/  BSYNC.RECONVERGENT B0 ;  /* 0x0000000000007941 */ /* 0x000fea0003800200 */
.L_x_793:
[----:B------:R-:W0:Y:S02]  /*5f20*/  LDGDEPBAR ;  /* 0x00000000000079af */ /* 0x000e240000000000 */
.L_x_789:
[----:B------:R-:W-:Y:S05]  /*5f30*/  BSYNC.RECONVERGENT B1 ;  /* 0x0000000000017941 */ /* 0x000fea0003800200 */
.L_x_788:
[----:B------:R-:W3:Y:S01]  /*5f40*/  LD.E R0, desc[UR4][R134.64+0xdc] ;  /* 0x0000dc0486007980 */ /* 0x000ee2000c101900 */
        /* <DEDUP_REMOVED lines=63> */
[----:B------:R-:W-:-:S03]  /*6340*/  FMNMX.FTZ R22, R155, R22, !PT ;  /* 0x000000169b167209 */ /* 0x000fc60007810000 */
[----:B-12---:R-:W1:Y:S04]  /*6350*/  SHFL.BFLY PT, R2, R21, 0x2, 0x1f ;  /* 0x0c401f0015027f89 */ /* 0x006e6800000e0000 */
[----:B------:R-:W2:Y:S01]  /*6360*/  SHFL.BFLY PT, R5, R22, 0x2, 0x1f ;  /* 0x0c401f0016057f89 */ /* 0x000ea200000e0000 */
[----:B-1----:R-:W-:Y:S02]  /*6370*/  FMNMX.FTZ R21, R21, R2, !PT ;  /* 0x0000000215157209 */ /* 0x002fe40007810000 */
[----:B--2---:R-:W-:-:S03]  /*6380*/  FMNMX.FTZ R22, R22, R5, !PT ;  /* 0x0000000516167209 */ /* 0x004fc60007810000 */
[----:B------:R-:W1:Y:S02]  /*6390*/  SHFL.BFLY PT, R2, R21, 0x1, 0x1f ;  /* 0x0c201f0015027f89 */ /* 0x000e6400000e0000 */
[----:B-1----:R-:W-:-:S04]  /*63a0*/  FMNMX.FTZ R21, R21, R2, !PT ;  /* 0x0000000215157209 */ /* 0x002fc80007810000 */
[----:B------:R-:W-:Y:S01]  /*63b0*/  FSETP.NEU.FTZ.AND P1, PT, R21, -INF , PT ;  /* 0xff8000001500780b */ /* 0x000fe20003f3d000 */
[----:B---3--:R-:W-:-:S05]  /*63c0*/  FMUL.FTZ R3, R0, R21 ;  /* 0x0000001500037220 */ /* 0x008fca0000410000 */
        /* <DEDUP_REMOVED lines=9> */
[----:B---3--:R-:W-:-:S05]  /*6460*/  F2FP.F16.F32.PACK_AB R9, R157, R158 ;  /* 0x0000009e9d09723e */ /* 0x008fca00000000ff */
[----:B------:R1:W-:Y:S01]  /*6470*/  MUFU.EX2 R159, R2 ;  /* 0x00000002009f7308 */ /* 0x0003e20000000800 */
[----:B--2---:R-:W-:-:S04]  /*6480*/  FMNMX.FTZ R22, R22, R4, !PT ;  /* 0x0000000416167209 */ /* 0x004fc80007810000 */
[----:B------:R-:W-:Y:S01]  /*6490*/  FSETP.NEU.FTZ.AND P1, PT, R22, -INF , PT ;  /* 0xff8000001600780b */ /* 0x000fe20003f3d000 */
[----:B------:R-:W-:Y:S01]  /*64a0*/  FMUL.FTZ R5, R0, R22 ;  /* 0x0000001600057220 */ /* 0x000fe20000410000 */
[----:B-1----:R-:W-:-:S04]  /*64b0*/  FFMA.FTZ R2, R79, R0, -R3 ;  /* 0x000000004f027223 */ /* 0x002fc80000010803 */
[----:B------:R-:W-:Y:S01]  /*64c0*/  FSEL R5, R5, RZ, P1 ;  /* 0x000000ff05057208 */ /* 0x000fe20000800000 */
[----:B------:R1:W2:Y:S04]  /*64d0*/  MUFU.EX2 R161, R2 ;  /* 0x0000000200a17308 */ /* 0x0002a80000000800 */
[----:B------:R-:W-:-:S04]  /*64e0*/  FFMA.FTZ R4, R86, R0, -R5 ;  /* 0x0000000056047223 */ /* 0x000fc80000010805 */
[----:B------:R3:W-:Y:S01]  /*64f0*/  MUFU.EX2 R7, R4 ;  /* 0x0000000400077308 */ /* 0x0007e20000000800 */
[----:B-1----:R-:W-:Y:S01]  /*6500*/  FFMA.FTZ R2, R78, R0, -R3 ;  /* 0x000000004e027223 */ /* 0x002fe20000010803 */
[----:B--2---:R-:W-:-:S06]  /*6510*/  F2FP.F16.F32.PACK_AB R11, R161, R159 ;  /* 0x0000009fa10b723e */ /* 0x004fcc00000000ff */
[----:B------:R1:W2:Y:S01]  /*6520*/  MUFU.EX2 R162, R2 ;  /* 0x0000000200a27308 */ /* 0x0002a20000000800 */
[----:B---3--:R-:W-:-:S04]  /*6530*/  FADD.FTZ R4, R158, R157 ;  /* 0x0000009d9e047221 */ /* 0x008fc80000010000 */
[----:B------:R-:W-:-:S04]  /*6540*/  FADD.FTZ R4, R159, R4 ;  /* 0x000000049f047221 */ /* 0x000fc80000010000 */
[----:B------:R-:W-:Y:S01]  /*6550*/  FADD.FTZ R4, R161, R4 ;  /* 0x00000004a1047221 */ /* 0x000fe20000010000 */
[----:B-1----:R-:W-:-:S03]  /*6560*/  FFMA.FTZ R2, R77, R0, -R3 ;  /* 0x000000004d027223 */ /* 0x002fc60000010803 */
[----:B--2---:R-:W-:Y:S01]  /*6570*/  FADD.FTZ R4, R162, R4 ;  /* 0x00000004a2047221 */ /* 0x004fe20000010000 */
        /* <DEDUP_REMOVED lines=87> */
[----:B-1----:R-:W-:-:S04]  /*6af0*/  LOP3.LUT R2, R160, 0x120, R219, 0xf8, !PT ;  /* 0x00000120a0027812 */ /* 0x002fc800078ef8db */
[----:B------:R-:W-:Y:S01]  /*6b00*/  LEA R23, R2, R165, 0x1 ;  /* 0x000000a502177211 */ /* 0x000fe200078e08ff */
[----:B------:R-:W-:-:S03]  /*6b10*/  FFMA.FTZ R2, R85, R0, -R5 ;  /* 0x0000000055027223 */ /* 0x000fc60000010805 */
[----:B------:R-:W-:Y:S01]  /*6b20*/  IADD3 R20, PT, PT, R136, R23, RZ ;  /* 0x0000001788147210 */ /* 0x000fe20007ffe0ff */
[----:B------:R1:W2:Y:S01]  /*6b30*/  MUFU.EX2 R6, R2 ;  /* 0x0000000200067308 */ /* 0x0002a20000000800 */
[----:B------:R-:W3:Y:S04]  /*6b40*/  LDSM.16.MT88.4 R16, [R23+0x5000] ;  /* 0x005000001710783b */ /* 0x000ee80000004200 */
[----:B------:R-:W4:Y:S04]  /*6b50*/  LDSM.16.MT88.4 R12, [R20+0x5000] ;  /* 0x00500000140c783b */ /* 0x000f280000004200 */
[----:B------:R-:W5:Y:S04]  /*6b60*/  LDSM.16.MT88.4 R32, [R23+0x5400] ;  /* 0x005400001720783b */ /* 0x000f680000004200 */
[----:B------:R-:W5:Y:S01]  /*6b70*/  LDSM.16.MT88.4 R36, [R20+0x5400] ;  /* 0x005400001424783b */ /* 0x000f620000004200 */
[----:B-1----:R-:W-:Y:S01]  /*6b80*/  FFMA.FTZ R2, R87, R0, -R5 ;  /* 0x0000000057027223 */ /* 0x002fe20000010805 */
[----:B--2---:R-:W-:-:S02]  /*6b90*/  F2FP.F16.F32.PACK_AB R8, R6, R7 ;  /* 0x000000070608723e */ /* 0x004fc400000000ff */
[----:B------:R-:W1:Y:S01]  /*6ba0*/  LDSM.16.MT88.4 R40, [R23+0x5800] ;  /* 0x005800001728783b */ /* 0x000e620000004200 */
[----:B------:R-:W-:Y:S01]  /*6bb0*/  FADD.FTZ R6, R7, R6 ;  /* 0x0000000607067221 */ /* 0x000fe20000010000 */
[----:B------:R2:W2:Y:S01]  /*6bc0*/  MUFU.EX2 R49, R2 ;  /* 0x0000000200317308 */ /* 0x0004a20000000800 */
[-C--:B------:R-:W-:Y:S01]  /*6bd0*/  FFMA.FTZ R7, R93, R0.reuse, -R3 ;  /* 0x000000005d077223 */ /* 0x080fe20000010803 */
[----:B------:R-:W1:Y:S01]  /*6be0*/  LDSM.16.MT88.4 R44, [R20+0x5800] ;  /* 0x00580000142c783b */ /* 0x000e620000004200 */
[----:B--2---:R-:W-:Y:S01]  /*6bf0*/  FFMA.FTZ R2, R90, R0, -R5 ;  /* 0x000000005a027223 */ /* 0x004fe20000010805 */
[----:B------:R-:W-:-:S04]  /*6c00*/  FADD.FTZ R6, R49, R6 ;  /* 0x0000000631067221 */ /* 0x000fc80000010000 */
[----:B------:R2:W3:Y:S02]  /*6c10*/  MUFU.EX2 R48, R2 ;  /* 0x0000000200307308 */ /* 0x0004e40000000800 */
[----:B--2---:R-:W-:Y:S01]  /*6c20*/  FFMA.FTZ R2, R92, R0, -R5 ;  /* 0x000000005c027223 */ /* 0x004fe20000010805 */
[C---:B---3--:R-:W-:Y:S01]  /*6c30*/  F2FP.F16.F32.PACK_AB R10, R48.reuse, R49 ;  /* 0x00000031300a723e */ /* 0x048fe200000000ff */
[----:B------:R-:W-:-:S04]  /*6c40*/  FADD.FTZ R6, R48, R6 ;  /* 0x0000000630067221 */ /* 0x000fc80000010000 */
[----:B------:R2:W3:Y:S02]  /*6c50*/  MUFU.EX2 R50, R2 ;  /* 0x0000000200327308 */ /* 0x0004e40000000800 */
[----:B------:R-:W-:Y:S01]  /*6c60*/  HMMA.16816.F32 R28, R8, R16, RZ ;  /* 0x00000010081c723c */ /* 0x000fe200000018ff */
[----:B--2---:R-:W-:Y:S01]  /*6c70*/  FFMA.FTZ R2, R91, R0, -R5 ;  /* 0x000000005b027223 */ /* 0x004fe20000010805 */
[----:B---3--:R-:W-:-:S04]  /*6c80*/  FADD.FTZ R6, R50, R6 ;  /* 0x0000000632067221 */ /* 0x008fc80000010000 */
[----:B------:R2:W3:Y:S02]  /*6c90*/  MUFU.EX2 R56, R2 ;  /* 0x0000000200387308 */ /* 0x0004e40000000800 */
[----:B--2---:R-:W-:-:S06]  /*6ca0*/  FFMA.FTZ R2, R88, R0, -R5 ;  /* 0x0000000058027223 */ /* 0x004fcc0000010805 */
[----:B------:R2:W-:Y:S02]  /*6cb0*/  MUFU.EX2 R59, R2 ;  /* 0x00000002003b7308 */ /* 0x0005e40000000800 */
[----:B--2---:R-:W-:-:S06]  /*6cc0*/  FFMA.FTZ R2, R89, R0, -R5 ;  /* 0x0000000059027223 */ /* 0x004fcc0000010805 */
[----:B------:R2:W5:Y:S02]  /*6cd0*/  MUFU.EX2 R58, R2 ;  /* 0x00000002003a7308 */ /* 0x0005640000000800 */
[----:B--2---:R-:W-:Y:S02]  /*6ce0*/  FFMA.FTZ R2, R27, R0, -R3 ;  /* 0x000000001b027223 */ /* 0x004fe40000010803 */
[C---:B------:R-:W-:Y:S04]  /*6cf0*/  HMMA.16816.F32 R24, R8.reuse, R18, RZ ;  /* 0x000000120818723c */ /* 0x040fe800000018ff */
[----:B------:R2:W-:Y:S04]  /*6d00*/  MUFU.EX2 R219, R2 ;  /* 0x0000000200db7308 */ /* 0x0005e80000000800 */
[C---:B----4-:R-:W-:Y:S08]  /*6d10*/  HMMA.16816.F32 R16, R8.reuse, R12, RZ ;  /* 0x0000000c0810723c */ /* 0x050ff000000018ff */
[----:B------:R-:W-:Y:S01]  /*6d20*/  HMMA.16816.F32 R12, R8, R14, RZ ;  /* 0x0000000e080c723c */ /* 0x000fe200000018ff */
[----:B---3--:R-:W-:Y:S01]  /*6d30*/  F2FP.F16.F32.PACK_AB R8, R56, R50 ;  /* 0x000000323808723e */ /* 0x008fe200000000ff */
[----:B--2---:R-:W-:Y:S01]  /*6d40*/  FFMA.FTZ R2, R95, R0, -R5 ;  /* 0x000000005f027223 */ /* 0x004fe20000010805 */
[----:B------:R-:W-:Y:S01]  /*6d50*/  F2FP.F16.F32.PACK_AB R9, R163, R162 ;  /* 0x000000a2a309723e */ /* 0x000fe200000000ff */
[----:B------:R-:W-:Y:S01]  /*6d60*/  LDSM.16.MT88.4 R48, [R20+0x7800] ;  /* 0x007800001430783b */ /* 0x000fe20000004200 */
[----:B-----5:R-:W-:Y:S01]  /*6d70*/  F2FP.F16.F32.PACK_AB R10, R58, R59 ;  /* 0x0000003b3a0a723e */ /* 0x020fe200000000ff */
[----:B------:R2:W-:Y:S01]  /*6d80*/  MUFU.EX2 R60, R2 ;  /* 0x00000002003c7308 */ /* 0x0005e20000000800 */
[----:B------:R-:W-:-:S07]  /*6d90*/  F2FP.F16.F32.PACK_AB R11, R169, R164 ;  /* 0x000000a4a90b723e */ /* 0x000fce00000000ff */
[C---:B------:R-:W-:Y:S08]  /*6da0*/  HMMA.16816.F32 R28, R8.reuse, R32, R28 ;  /* 0x00000020081c723c */ /* 0x040ff0000000181c */
[C---:B------:R-:W-:Y:S01]  /*6db0*/  HMMA.16816.F32 R24, R8.reuse, R34, R24 ;  /* 0x000000220818723c */ /* 0x040fe20000001818 */
[--C-:B--2---:R-:W-:Y:S01]  /*6dc0*/  FFMA.FTZ R2, R97, R0, -R5.reuse ;  /* 0x0000000061027223 */ /* 0x104fe20000010805 */
[----:B------:R-:W2:Y:S03]  /*6dd0*/  LDSM.16.MT88.4 R32, [R23+0x5c00] ;  /* 0x005c00001720783b */ /* 0x000ea60000004200 */
[----:B------:R3:W4:Y:S03]  /*6de0*/  MUFU.EX2 R92, R2 ;  /* 0x00000002005c7308 */ /* 0x0007260000000800 */
[C---:B------:R-:W-:Y:S08]  /*6df0*/  HMMA.16816.F32 R16, R8.reuse, R36, R16 ;  /* 0x000000240810723c */ /* 0x040ff00000001810 */
[----:B------:R-:W-:Y:S01]  /*6e00*/  HMMA.16816.F32 R12, R8, R38, R12 ;  /* 0x00000026080c723c */ /* 0x000fe2000000180c */
[----:B------:R-:W-:Y:S01]  /*6e10*/  F2FP.F16.F32.PACK_AB R9, R173, R171 ;  /* 0x000000abad09723e */ /* 0x000fe200000000ff */
[----:B------:R-:W5:Y:S01]  /*6e20*/  LDSM.16.MT88.4 R36, [R20+0x5c00] ;  /* 0x005c00001424783b */ /* 0x000f620000004200 */
[----:B------:R-:W-:Y:S01]  /*6e30*/  F2FP.F16.F32.PACK_AB R11, R175, R174 ;  /* 0x000000aeaf0b723e */ /* 0x000fe200000000ff */
[----:B---3--:R-:W-:Y:S01]  /*6e40*/  FFMA.FTZ R2, R98, R0, -R5 ;  /* 0x0000000062027223 */ /* 0x008fe20000010805 */
[----:B----4-:R-:W-:-:S03]  /*6e50*/  F2FP.F16.F32.PACK_AB R8, R92, R60 ;  /* 0x0000003c5c08723e */ /* 0x010fc600000000ff */
[----:B------:R3:W-:Y:S02]  /*6e60*/  MUFU.EX2 R95, R2 ;  /* 0x00000002005f7308 */ /* 0x0007e40000000800 */
[----:B---3--:R-:W-:-:S06]  /*6e70*/  FFMA.FTZ R2, R99, R0, -R5 ;  /* 0x0000000063027223 */ /* 0x008fcc0000010805 */
[----:B------:R3:W4:Y:S02]  /*6e80*/  MUFU.EX2 R91, R2 ;  /* 0x00000002005b7308 */ /* 0x0007240000000800 */
[----:B---3--:R-:W-:Y:S01]  /*6e90*/  FFMA.FTZ R2, R63, R0, -R3 ;  /* 0x000000003f027223 */ /* 0x008fe20000010803 */
[----:B----4-:R-:W-:-:S05]  /*6ea0*/  F2FP.F16.F32.PACK_AB R10, R91, R95 ;  /* 0x0000005f5b0a723e */ /* 0x010fca00000000ff */
[----:B------:R3:W-:Y:S02]  /*6eb0*/  MUFU.EX2 R160, R2 ;  /* 0x0000000200a07308 */ /* 0x0007e40000000800 */
[C---:B-1----:R-:W-:Y:S08]  /*6ec0*/  HMMA.16816.F32 R28, R8.reuse, R40, R28 ;  /* 0x00000028081c723c */ /* 0x042ff0000000181c */
[----:B------:R-:W-:Y:S01]  /*6ed0*/  HMMA.16816.F32 R24, R8, R42, R24 ;  /* 0x0000002a0818723c */ /* 0x000fe20000001818 */
[----:B------:R-:W1:Y:S01]  /*6ee0*/  LDSM.16.MT88.4 R40, [R23+0x6000] ;  /* 0x006000001728783b */ /* 0x000e620000004200 */
[----:B---3--:R-:W-:-:S06]  /*6ef0*/  FFMA.FTZ R2, R101, R0, -R5 ;  /* 0x0000000065027223 */ /* 0x008fcc0000010805 */
[C---:B------:R-:W-:Y:S01]  /*6f00*/  HMMA.16816.F32 R16, R8.reuse, R44, R16 ;  /* 0x0000002c0810723c */ /* 0x040fe20000001810 */
[----:B------:R3:W-:Y:S07]  /*6f10*/  MUFU.EX2 R90, R2 ;  /* 0x00000002005a7308 */ /* 0x0007ee0000000800 */
[----:B------:R-:W-:Y:S01]  /*6f20*/  HMMA.16816.F32 R12, R8, R46, R12 ;  /* 0x0000002e080c723c */ /* 0x000fe2000000180c */
[----:B------:R-:W-:Y:S01]  /*6f30*/  F2FP.F16.F32.PACK_AB R9, R177, R176 ;  /* 0x000000b0b109723e */ /* 0x000fe200000000ff */
[----:B------:R-:W4:Y:S01]  /*6f40*/  LDSM.16.MT88.4 R44, [R20+0x6000] ;  /* 0x00600000142c783b */ /* 0x000f220000004200 */
[----:B------:R-:W-:Y:S01]  /*6f50*/  F2FP.F16.F32.PACK_AB R11, R179, R178 ;  /* 0x000000b2b30b723e */ /* 0x000fe200000000ff */
[----:B---3--:R-:W-:-:S04]  /*6f60*/  FFMA.FTZ R2, R100, R0, -R5 ;  /* 0x0000000064027223 */ /* 0x008fc80000010805 */
[----:B------:R3:W2:Y:S02]  /*6f70*/  MUFU.EX2 R55, R2 ;  /* 0x0000000200377308 */ /* 0x0006a40000000800 */
[----:B---3--:R-:W-:Y:S01]  /*6f80*/  FFMA.FTZ R2, R102, R0, -R5 ;  /* 0x0000000066027223 */ /* 0x008fe20000010805 */
[----:B--2---:R-:W-:-:S05]  /*6f90*/  F2FP.F16.F32.PACK_AB R8, R55, R90 ;  /* 0x0000005a3708723e */ /* 0x004fca00000000ff */
        /* <DEDUP_REMOVED lines=10> */
[C---:B-----5:R-:W-:Y:S01]  /*7040*/  HMMA.16816.F32 R16, R8.reuse, R36, R16 ;  /* 0x000000240810723c */ /* 0x060fe20000001810 */
        /* <DEDUP_REMOVED lines=94> */
[----:B------:R-:W-:Y:S02]  /*7630*/  MUFU.EX2 R70, R7 ;  /* 0x0000000700467308 */ /* 0x000fe40000000800 */
[C---:B--2---:R-:W-:Y:S06]  /*7640*/  HMMA.16816.F32 R28, R8.reuse, R40, R28 ;  /* 0x00000028081c723c */ /* 0x044fec000000181c */
[----:B------:R1:W-:Y:S02]  /*7650*/  MUFU.EX2 R97, R2 ;  /* 0x0000000200617308 */ /* 0x0003e40000000800 */
[C---:B------:R-:W-:Y:S01]  /*7660*/  HMMA.16816.F32 R24, R8.reuse, R42, R24 ;  /* 0x0000002a0818723c */ /* 0x040fe20000001818 */
[----:B------:R-:W2:Y:S07]  /*7670*/  LDSM.16.MT88.4 R40, [R20+0x7400] ;  /* 0x007400001428783b */ /* 0x000eae0000004200 */
[----:B---3--:R-:W-:Y:S01]  /*7680*/  HMMA.16816.F32 R12, R8, R34, R12 ;  /* 0x00000022080c723c */ /* 0x008fe2000000180c */
[----:B-1----:R-:W-:-:S04]  /*7690*/  FFMA.FTZ R2, R133, R0, -R5 ;  /* 0x0000000085027223 */ /* 0x002fc80000010805 */
[----:B------:R1:W-:Y:S03]  /*76a0*/  MUFU.EX2 R68, R2 ;  /* 0x0000000200447308 */ /* 0x0003e60000000800 */
[----:B------:R-:W-:Y:S01]  /*76b0*/  HMMA.16816.F32 R16, R8, R32, R16 ;  /* 0x000000200810723c */ /* 0x000fe20000001810 */
[----:B------:R-:W-:Y:S01]  /*76c0*/  F2FP.F16.F32.PACK_AB R9, R212, R211 ;  /* 0x000000d3d409723e */ /* 0x000fe200000000ff */
[----:B------:R-:W3:Y:S01]  /*76d0*/  LDSM.16.MT88.4 R32, [R23+0x7c00] ;  /* 0x007c00001720783b */ /* 0x000ee20000004200 */
        /* <DEDUP_REMOVED lines=11> */
[C---:B--2---:R-:W-:Y:S08]  /*7790*/  HMMA.16816.F32 R12, R8.reuse, R42, R12 ;  /* 0x0000002a080c723c */ /* 0x044ff0000000180c */
[----:B------:R-:W-:Y:S01]  /*77a0*/  HMMA.16816.F32 R28, R8, R36, R28 ;  /* 0x00000024081c723c */ /* 0x000fe2000000181c */
[----:B-1----:R-:W-:-:S07]  /*77b0*/  FFMA.FTZ R2, R140, R0, -R5 ;  /* 0x000000008c027223 */ /* 0x002fce0000010805 */
[C---:B------:R-:W-:Y:S01]  /*77c0*/  HMMA.16816.F32 R24, R8.reuse, R38, R24 ;  /* 0x000000260818723c */ /* 0x040fe20000001818 */
[----:B------:R1:W-:Y:S01]  /*77d0*/  MUFU.EX2 R64, R2 ;  /* 0x0000000200407308 */ /* 0x0003e20000000800 */
[----:B------:R-:W2:Y:S06]  /*77e0*/  LDSM.16.MT88.4 R36, [R20+0x7c00] ;  /* 0x007c00001424783b */ /* 0x000eac0000004200 */
        /* <DEDUP_REMOVED lines=13> */
[--C-:B------:R-:W-:Y:S01]  /*78c0*/  FFMA.FTZ R6, R143, R0, -R5.reuse ;  /* 0x000000008f067223 */ /* 0x100fe20000010805 */
[----:B-----5:R-:W-:Y:S01]  /*78d0*/  F2FP.F16.F32.PACK_AB R10, R61, R62 ;  /* 0x0000003e3d0a723e */ /* 0x020fe200000000ff */
[----:B------:R-:W-:Y:S01]  /*78e0*/  FADD.FTZ R2, R164, R2 ;  /* 0x00000002a4027221 */ /* 0x000fe20000010000 */
[----:B------:R-:W-:Y:S01]  /*78f0*/  FADD.FTZ R4, R59, R4 ;  /* 0x000000043b047221 */ /* 0x000fe20000010000 */
[----:B------:R-:W-:Y:S02]  /*7900*/  LDSM.16.MT88.4 R140, [R23+0x8800] ;  /* 0x00880000178c783b */ /* 0x000fe40000004200 */
[----:B------:R-:W-:Y:S01]  /*7910*/  FADD.FTZ R7, R169, R2 ;  /* 0x00000002a9077221 */ /* 0x000fe20000010000 */
[----:B------:R-:W-:Y:S01]  /*7920*/  FFMA.FTZ R2, R145, R0, -R5 ;  /* 0x0000000091027223 */ /* 0x000fe20000010805 */
[----:B------:R-:W-:Y:S01]  /*7930*/  FADD.FTZ R4, R58, R4 ;  /* 0x000000043a047221 */ /* 0x000fe20000010000 */
[----:B------:R-:W-:Y:S02]  /*7940*/  HMMA.16816.F32 R12, R8, R50, R12 ;  /* 0x00000032080c723c */ /* 0x000fe4000000180c */
[----:B------:R1:W-:Y:S01]  /*7950*/  MUFU.EX2 R58, R2 ;  /* 0x00000002003a7308 */ /* 0x0003e20000000800 */
[----:B------:R-:W-:-:S04]  /*7960*/  FADD.FTZ R4, R60, R4 ;  /* 0x000000043c047221 */ /* 0x000fc80000010000 */
[----:B------:R-:W-:Y:S01]  /*7970*/  FADD.FTZ R4, R92, R4 ;  /* 0x000000045c047221 */ /* 0x000fe20000010000 */
[----:B------:R-:W-:Y:S02]  /*7980*/  HMMA.16816.F32 R28, R8, R44, R28 ;  /* 0x0000002c081c723c */ /* 0x000fe4000000181c */
[----:B------:R5:W3:Y:S01]  /*7990*/  MUFU.EX2 R60, R6 ;  /* 0x00000006003c7308 */ /* 0x000ae20000000800 */
[----:B------:R-:W-:-:S04]  /*79a0*/  FADD.FTZ R4, R95, R4 ;  /* 0x000000045f047221 */ /* 0x000fc80000010000 */
[----:B------:R-:W-:Y:S01]  /*79b0*/  FADD.FTZ R4, R91, R4 ;  /* 0x000000045b047221 */ /* 0x000fe20000010000 */
[C---:B------:R-:W-:Y:S01]  /*79c0*/  HMMA.16816.F32 R24, R8.reuse, R46, R24 ;  /* 0x0000002e0818723c */ /* 0x040fe20000001818 */
[----:B-1----:R-:W-:Y:S02]  /*79d0*/  FADD.FTZ R2, R171, R7 ;  /* 0x00000007ab027221 */ /* 0x002fe40000010000 */
[----:B------:R-:W-:Y:S01]  /*79e0*/  FADD.FTZ R4, R90, R4 ;  /* 0x000000045a047221 */ /* 0x000fe20000010000 */
[--C-:B------:R-:W-:Y:S01]  /*79f0*/  FFMA.FTZ R7, R154, R0, -R5.reuse ;  /* 0x000000009a077223 */ /* 0x100fe20000010805 */
[----:B------:R-:W-:Y:S02]  /*7a00*/  FADD.FTZ R2, R173, R2 ;  /* 0x00000002ad027221 */ /* 0x000fe40000010000 */
[----:B------:R-:W-:Y:S01]  /*7a10*/  FADD.FTZ R4, R55, R4 ;  /* 0x0000000437047221 */ /* 0x000fe20000010000 */
[----:B------:R-:W-:Y:S01]  /*7a20*/  HMMA.16816.F32 R16, R8, R48, R16 ;  /* 0x000000300810723c */ /* 0x000fe20000001810 */
[----:B------:R-:W-:Y:S01]  /*7a30*/  F2FP.F16.F32.PACK_AB R9, R221, R220 ;  /* 0x000000dcdd09723e */ /* 0x000fe200000000ff */
[----:B------:R-:W-:Y:S01]  /*7a40*/  FADD.FTZ R2, R174, R2 ;  /* 0x00000002ae027221 */ /* 0x000fe20000010000 */
[----:B-----5:R-:W-:Y:S01]  /*7a50*/  FFMA.FTZ R6, R144, R0, -R5 ;  /* 0x0000000090067223 */ /* 0x020fe20000010805 */
[----:B------:R-:W-:Y:S01]  /*7a60*/  FADD.FTZ R4, R89, R4 ;  /* 0x0000000459047221 */ /* 0x000fe20000010000 */
[----:B---3--:R-:W-:Y:S01]  /*7a70*/  F2FP.F16.F32.PACK_AB R8, R60, R58 ;  /* 0x0000003a3c08723e */ /* 0x008fe200000000ff */
[----:B------:R-:W-:Y:S01]  /*7a80*/  FADD.FTZ R2, R175, R2 ;  /* 0x00000002af027221 */ /* 0x000fe20000010000 */
[----:B------:R1:W-:Y:S01]  /*7a90*/  MUFU.EX2 R59, R6 ;  /* 0x00000006003b7308 */ /* 0x0003e20000000800 */
[----:B------:R-:W-:Y:S01]  /*7aa0*/  FADD.FTZ R4, R54, R4 ;  /* 0x0000000436047221 */ /* 0x000fe20000010000 */
[----:B------:R-:W-:Y:S01]  /*7ab0*/  F2FP.F16.F32.PACK_AB R11, R222, R223 ;  /* 0x000000dfde0b723e */ /* 0x000fe200000000ff */
[----:B------:R-:W-:-:S02]  /*7ac0*/  FADD.FTZ R2, R176, R2 ;  /* 0x00000002b0027221 */ /* 0x000fc40000010000 */
[----:B------:R-:W-:Y:S02]  /*7ad0*/  FADD.FTZ R4, R52, R4 ;  /* 0x0000000434047221 */ /* 0x000fe40000010000 */
        /* <DEDUP_REMOVED lines=8> */
[----:B------:R1:W3:Y:S01]  /*7b60*/  MUFU.EX2 R56, R6 ;  /* 0x0000000600387308 */ /* 0x0002e20000000800 */
[----:B------:R-:W-:Y:S02]  /*7b70*/  FADD.FTZ R4, R57, R4 ;  /* 0x0000000439047221 */ /* 0x000fe40000010000 */
[----:B------:R-:W-:Y:S02]  /*7b80*/  FADD.FTZ R2, R181, R2 ;  /* 0x00000002b5027221 */ /* 0x000fe40000010000 */
[----:B------:R-:W-:Y:S02]  /*7b90*/  FADD.FTZ R4, R53, R4 ;  /* 0x0000000435047221 */ /* 0x000fe40000010000 */
[----:B------:R-:W-:Y:S02]  /*7ba0*/  FADD.FTZ R2, R182, R2 ;  /* 0x00000002b6027221 */ /* 0x000fe40000010000 */
[----:B------:R-:W-:-:S02]  /*7bb0*/  FADD.FTZ R4, R85, R4 ;  /* 0x0000000455047221 */ /* 0x000fc40000010000 */
[----:B------:R-:W-:-:S04]  /*7bc0*/  FADD.FTZ R2, R183, R2 ;  /* 0x00000002b7027221 */ /* 0x000fc80000010000 */
[----:B------:R-:W-:Y:S01]  /*7bd0*/  FADD.FTZ R2, R196, R2 ;  /* 0x00000002c4027221 */ /* 0x000fe20000010000 */
[----:B-1----:R-:W-:-:S03]  /*7be0*/  FFMA.FTZ R6, R128, R0, -R5 ;  /* 0x0000000080067223 */ /* 0x002fc60000010805 */
[----:B------:R-:W-:Y:S01]  /*7bf0*/  FADD.FTZ R2, R195, R2 ;  /* 0x00000002c3027221 */ /* 0x000fe20000010000 */
[----:B---3--:R-:W-:Y:S01]  /*7c00*/  F2FP.F16.F32.PACK_AB R10, R56, R59 ;  /* 0x0000003b380a723e */ /* 0x008fe200000000ff */
[----:B------:R1:W-:Y:S02]  /*7c10*/  MUFU.EX2 R55, R6 ;  /* 0x0000000600377308 */ /* 0x0003e40000000800 */
[----:B------:R-:W-:-:S04]  /*7c20*/  FADD.FTZ R2, R197, R2 ;  /* 0x00000002c5027221 */ /* 0x000fc80000010000 */
[----:B------:R-:W-:Y:S01]  /*7c30*/  FADD.FTZ R2, R198, R2 ;  /* 0x00000002c6027221 */ /* 0x000fe20000010000 */
[----:B------:R-:W-:Y:S03]  /*7c40*/  HMMA.16816.F32 R28, R8, R32, R28 ;  /* 0x00000020081c723c */ /* 0x000fe6000000181c */
[----:B------:R-:W-:-:S04]  /*7c50*/  FADD.FTZ R2, R199, R2 ;  /* 0x00000002c7027221 */ /* 0x000fc80000010000 */
[----:B------:R-:W-:Y:S01]  /*7c60*/  FADD.FTZ R2, R200, R2 ;  /* 0x00000002c8027221 */ /* 0x000fe20000010000 */
[----:B------:R-:W-:Y:S01]  /*7c70*/  HMMA.16816.F32 R24, R8, R34, R24 ;  /* 0x000000220818723c */ /* 0x000fe20000001818 */
[----:B------:R-:W3:Y:S01]  /*7c80*/  LDSM.16.MT88.4 R32, [R20+0x8000] ;  /* 0x008000001420783b */ /* 0x000ee20000004200 */
[----:B-1----:R-:W-:Y:S01]  /*7c90*/  FFMA.FTZ R6, R127, R0, -R5 ;  /* 0x000000007f067223 */ /* 0x002fe20000010805 */
[----:B------:R-:W-:-:S03]  /*7ca0*/  FADD.FTZ R2, R201, R2 ;  /* 0x00000002c9027221 */ /* 0x000fc60000010000 */
[----:B------:R1:W5:Y:S01]  /*7cb0*/  MUFU.EX2 R54, R6 ;  /* 0x0000000600367308 */ /* 0x0003620000000800 */
[----:B------:R-:W-:Y:S01]  /*7cc0*/  FADD.FTZ R2, R203, R2 ;  /* 0x00000002cb027221 */ /* 0x000fe20000010000 */
[----:B--2---:R-:W-:Y:S03]  /*7cd0*/  HMMA.16816.F32 R16, R8, R36, R16 ;  /* 0x000000240810723c */ /* 0x004fe60000001810 */
[----:B------:R-:W-:-:S04]  /*7ce0*/  FADD.FTZ R2, R202, R2 ;  /* 0x00000002ca027221 */ /* 0x000fc80000010000 */
[----:B------:R-:W-:Y:S01]  /*7cf0*/  FADD.FTZ R2, R205, R2 ;  /* 0x00000002cd027221 */ /* 0x000fe20000010000 */
[----:B------:R-:W-:Y:S01]  /*7d00*/  HMMA.16816.F32 R12, R8, R38, R12 ;  /* 0x00000026080c723c */ /* 0x000fe2000000180c */
[----:B------:R-:W2:Y:S01]  /*7d10*/  LDSM.16.MT88.4 R36, [R23+0x8400] ;  /* 0x008400001724783b */ /* 0x000ea20000004200 */
        /* <DEDUP_REMOVED lines=18> */
[--C-:B-1----:R-:W-:Y:S01]  /*7e40*/  FFMA.FTZ R6, R94, R0, -R3.reuse ;  /* 0x000000005e067223 */ /* 0x102fe20000010803 */
[----:B-----5:R-:W-:Y:S02]  /*7e50*/  F2FP.F16.F32.PACK_AB R10, R51, R52 ;  /* 0x00000034330a723e */ /* 0x020fe400000000ff */
[----:B------:R-:W-:Y:S01]  /*7e60*/  FADD.FTZ R2, R216, R2 ;  /* 0x00000002d8027221 */ /* 0x000fe20000010000 */
[----:B------:R1:W-:Y:S04]  /*7e70*/  MUFU.EX2 R57, R6 ;  /* 0x0000000600397308 */ /* 0x0003e80000000800 */
[C---:B----4-:R-:W-:Y:S08]  /*7e80*/  HMMA.16816.F32 R24, R8.reuse, R42, R24 ;  /* 0x0000002a0818723c */ /* 0x050ff00000001818 */
[----:B------:R-:W-:Y:S01]  /*7e90*/  HMMA.16816.F32 R28, R8, R40, R28 ;  /* 0x00000028081c723c */ /* 0x000fe2000000181c */
[----:B------:R-:W4:Y:S01]  /*7ea0*/  LDSM.16.MT88.4 R40, [R20+0x8400] ;  /* 0x008400001428783b */ /* 0x000f220000004200 */
[----:B-1----:R-:W-:-:S06]  /*7eb0*/  FFMA.FTZ R6, R96, R0, -R3 ;  /* 0x0000000060067223 */ /* 0x002fcc0000010803 */
[C---:B---3--:R-:W-:Y:S01]  /*7ec0*/  HMMA.16816.F32 R16, R8.reuse, R32, R16 ;  /* 0x000000200810723c */ /* 0x048fe20000001810 */
[----:B------:R1:W-:Y:S07]  /*7ed0*/  MUFU.EX2 R53, R6 ;  /* 0x0000000600357308 */ /* 0x0003ee0000000800 */
[----:B------:R-:W-:Y:S01]  /*7ee0*/  HMMA.16816.F32 R12, R8, R34, R12 ;  /* 0x00000022080c723c */ /* 0x000fe2000000180c */
[----:B------:R-:W-:Y:S01]  /*7ef0*/  F2FP.F16.F32.PACK_AB R9, R101, R102 ;  /* 0x000000666509723e */ /* 0x000fe200000000ff */
[----:B------:R3:W-:Y:S01]  /*7f00*/  LDSM.16.MT88.4 R32, [R23+0x8c00] ;  /* 0x008c00001720783b */ /* 0x0007e20000004200 */
[----:B------:R-:W-:Y:S01]  /*7f10*/  F2FP.F16.F32.PACK_AB R11, R99, R100 ;  /* 0x00000064630b723e */ /* 0x000fe200000000ff */
[----:B-1----:R-:W-:Y:S01]  /*7f20*/  FADD.FTZ R6, R82, R4 ;  /* 0x0000000452067221 */ /* 0x002fe20000010000 */
[----:B------:R-:W-:-:S03]  /*7f30*/  FFMA.FTZ R4, R110, R0, -R5 ;  /* 0x000000006e047223 */ /* 0x000fc60000010805 */
[----:B------:R-:W-:Y:S01]  /*7f40*/  FADD.FTZ R6, R81, R6 ;  /* 0x0000000651067221 */ /* 0x000fe20000010000 */
[----:B------:R1:W-:Y:S03]  /*7f50*/  MUFU.EX2 R50, R4 ;  /* 0x0000000400327308 */ /* 0x0003e60000000800 */
[----:B------:R-:W-:-:S04]  /*7f60*/  FADD.FTZ R6, R78, R6 ;  /* 0x000000064e067221 */ /* 0x000fc80000010000 */
[----:B------:R-:W-:Y:S01]  /*7f70*/  FADD.FTZ R6, R80, R6 ;  /* 0x0000000650067221 */ /* 0x000fe20000010000 */
[----:B---3--:R-:W-:Y:S03]  /*7f80*/  MUFU.EX2 R23, R7 ;  /* 0x0000000700177308 */ /* 0x008fe60000000800 */
[----:B------:R-:W-:-:S04]  /*7f90*/  FADD.FTZ R6, R79, R6 ;  /* 0x000000064f067221 */ /* 0x000fc80000010000 */
[----:B------:R-:W-:Y:S01]  /*7fa0*/  FADD.FTZ R6, R77, R6 ;  /* 0x000000064d067221 */ /* 0x000fe20000010000 */
[----:B-1----:R-:W-:-:S03]  /*7fb0*/  FFMA.FTZ R4, R113, R0, -R5 ;  /* 0x0000000071047223 */ /* 0x002fc60000010805 */
[----:B------:R-:W-:Y:S01]  /*7fc0*/  FADD.FTZ R6, R74, R6 ;  /* 0x000000064a067221 */ /* 0x000fe20000010000 */
[----:B------:R1:W3:Y:S03]  /*7fd0*/  MUFU.EX2 R47, R4 ;  /* 0x00000004002f7308 */ /* 0x0002e60000000800 */
[----:B------:R-:W-:-:S04]  /*7fe0*/  FADD.FTZ R6, R75, R6 ;  /* 0x000000064b067221 */ /* 0x000fc80000010000 */
[----:B------:R-:W-:-:S04]  /*7ff0*/  FADD.FTZ R6, R76, R6 ;  /* 0x000000064c067221 */ /* 0x000fc80000010000 */
[----:B------:R-:W-:-:S04]  /*8000*/  FADD.FTZ R6, R73, R6 ;  /* 0x0000000649067221 */ /* 0x000fc80000010000 */
[----:B------:R-:W-:Y:S01]  /*8010*/  FADD.FTZ R6, R71, R6 ;  /* 0x0000000647067221 */ /* 0x000fe20000010000 */
[----:B-1----:R-:W-:-:S03]  /*8020*/  FFMA.FTZ R4, R129, R0, -R5 ;  /* 0x0000000081047223 */ /* 0x002fc60000010805 */
[----:B------:R-:W-:Y:S01]  /*8030*/  FADD.FTZ R6, R72, R6 ;  /* 0x0000000648067221 */ /* 0x000fe20000010000 */
[----:B---3--:R-:W-:Y:S01]  /*8040*/  F2FP.F16.F32.PACK_AB R8, R47, R50 ;  /* 0x000000322f08723e */ /* 0x008fe200000000ff */
[----:B------:R1:W-:Y:S02]  /*8050*/  MUFU.EX2 R48, R4 ;  /* 0x0000000400307308 */ /* 0x0003e40000000800 */
[----:B------:R-:W-:-:S04]  /*8060*/  FADD.FTZ R6, R69, R6 ;  /* 0x0000000645067221 */ /* 0x000fc80000010000 */
[----:B------:R-:W-:-:S04]  /*8070*/  FADD.FTZ R6, R68, R6 ;  /* 0x0000000644067221 */ /* 0x000fc80000010000 */
        /* <DEDUP_REMOVED lines=9> */
[--C-:B-1----:R-:W-:Y:S01]  /*8110*/  FFMA.FTZ R4, R123, R0, -R3.reuse ;  /* 0x000000007b047223 */ /* 0x102fe20000010803 */
[----:B---3--:R-:W-:Y:S01]  /*8120*/  F2FP.F16.F32.PACK_AB R10, R46, R48 ;  /* 0x000000302e0a723e */ /* 0x008fe200000000ff */
[-C--:B------:R-:W-:Y:S02]  /*8130*/  FFMA.FTZ R3, R156, R0.reuse, -R3 ;  /* 0x000000009c037223 */ /* 0x080fe40000010803 */
[----:B------:R1:W-:Y:S04]  /*8140*/  MUFU.EX2 R49, R4 ;  /* 0x0000000400317308 */ /* 0x0003e80000000800 */
[C---:B--2---:R-:W-:Y:S04]  /*8150*/  HMMA.16816.F32 R24, R8.reuse, R38, R24 ;  /* 0x000000260818723c */ /* 0x044fe80000001818 */
[----:B------:R-:W-:Y:S04]  /*8160*/  MUFU.EX2 R3, R3 ;  /* 0x0000000300037308 */ /* 0x000fe80000000800 */
[----:B------:R-:W-:Y:S01]  /*8170*/  HMMA.16816.F32 R136, R8, R36, R28 ;  /* 0x000000240888723c */ /* 0x000fe2000000181c */
[----:B------:R-:W2:Y:S01]  /*8180*/  LDSM.16.MT88.4 R28, [R20+0x8800] ;  /* 0x00880000141c783b */ /* 0x000ea20000004200 */
[----:B-1----:R-:W-:-:S06]  /*8190*/  FFMA.FTZ R4, R148, R0, -R5 ;  /* 0x0000000094047223 */ /* 0x002fcc0000010805 */
[C---:B----4-:R-:W-:Y:S01]  /*81a0*/  HMMA.16816.F32 R16, R8.reuse, R40, R16 ;  /* 0x000000280810723c */ /* 0x050fe20000001810 */
[----:B------:R1:W-:Y:S07]  /*81b0*/  MUFU.EX2 R45, R4 ;  /* 0x00000004002d7308 */ /* 0x0003ee0000000800 */
[----:B------:R-:W-:Y:S01]  /*81c0*/  HMMA.16816.F32 R12, R8, R42, R12 ;  /* 0x0000002a080c723c */ /* 0x000fe2000000180c */
[----:B------:R-:W-:Y:S02]  /*81d0*/  F2FP.F16.F32.PACK_AB R9, R97, R98 ;  /* 0x000000626109723e */ /* 0x000fe400000000ff */
[----:B------:R-:W-:Y:S01]  /*81e0*/  F2FP.F16.F32.PACK_AB R11, R70, R83 ;  /* 0x00000053460b723e */ /* 0x000fe200000000ff */
[----:B-1----:R-:W-:Y:S01]  /*81f0*/  FFMA.FTZ R4, R149, R0, -R5 ;  /* 0x0000000095047223 */ /* 0x002fe20000010805 */
[----:B------:R-:W-:-:S03]  /*8200*/  F2FP.F16.F32.PACK_AB R149, R53, R57 ;  /* 0x000000393595723e */ /* 0x000fc600000000ff */
[----:B------:R1:W3:Y:S02]  /*8210*/  MUFU.EX2 R44, R4 ;  /* 0x00000004002c7308 */ /* 0x0002e40000000800 */
[----:B-1----:R-:W-:Y:S01]  /*8220*/  FFMA.FTZ R4, R150, R0, -R5 ;  /* 0x0000000096047223 */ /* 0x002fe20000010805 */
[----:B---3--:R-:W-:-:S05]  /*8230*/  F2FP.F16.F32.PACK_AB R8, R44, R45 ;  /* 0x0000002d2c08723e */ /* 0x008fca00000000ff */
[----:B------:R1:W-:Y:S02]  /*8240*/  MUFU.EX2 R39, R4 ;  /* 0x0000000400277308 */ /* 0x0003e40000000800 */
[----:B-1----:R-:W-:Y:S01]  /*8250*/  FFMA.FTZ R4, R151, R0, -R5 ;  /* 0x0000000097047223 */ /* 0x002fe20000010805 */
[----:B------:R-:W-:-:S05]  /*8260*/  F2FP.F16.F32.PACK_AB R151, R3, R49 ;  /* 0x000000310397723e */ /* 0x000fca00000000ff */
[----:B------:R1:W3:Y:S02]  /*8270*/  MUFU.EX2 R37, R4 ;  /* 0x0000000400257308 */ /* 0x0002e40000000800 */
[----:B-1----:R-:W-:Y:S01]  /*8280*/  FFMA.FTZ R4, R152, R0, -R5 ;  /* 0x0000000098047223 */ /* 0x002fe20000010805 */
[----:B---3--:R-:W-:-:S05]  /*8290*/  F2FP.F16.F32.PACK_AB R10, R37, R39 ;  /* 0x00000027250a723e */ /* 0x008fca00000000ff */
[----:B------:R1:W-:Y:S02]  /*82a0*/  MUFU.EX2 R38, R4 ;  /* 0x0000000400267308 */ /* 0x0003e40000000800 */
[C---:B------:R-:W-:Y:S08]  /*82b0*/  HMMA.16816.F32 R136, R8.reuse, R140, R136 ;  /* 0x0000008c0888723c */ /* 0x040ff00000001888 */
[----:B------:R-:W-:Y:S01]  /*82c0*/  HMMA.16816.F32 R140, R8, R142, R24 ;  /* 0x0000008e088c723c */ /* 0x000fe20000001818 */
[----:B-1----:R-:W-:Y:S01]  /*82d0*/  FADD.FTZ R4, R217, R2 ;  /* 0x00000002d9047221 */ /* 0x002fe20000010000 */
[-CC-:B------:R-:W-:Y:S01]  /*82e0*/  FFMA.FTZ R2, R153, R0.reuse, -R5.reuse ;  /* 0x0000000099027223 */ /* 0x180fe20000010805 */
[----:B------:R-:W-:-:S05]  /*82f0*/  FFMA.FTZ R5, R155, R0, -R5 ;  /* 0x000000009b057223 */ /* 0x000fca0000010805 */
[C---:B--2---:R-:W-:Y:S01]  /*8300*/  HMMA.16816.F32 R144, R8.reuse, R28, R16 ;  /* 0x0000001c0890723c */ /* 0x044fe20000001810 */
[----:B------:R-:W-:Y:S01]  /*8310*/  FADD.FTZ R4, R218, R4 ;  /* 0x00000004da047221 */ /* 0x000fe20000010000 */
[----:B------:R1:W2:Y:S06]  /*8320*/  MUFU.EX2 R36, R2 ;  /* 0x0000000200247308 */ /* 0x0002ac0000000800 */
[----:B------:R-:W-:Y:S02]  /*8330*/  HMMA.16816.F32 R12, R8, R30, R12 ;  /* 0x0000001e080c723c */ /* 0x000fe4000000180c */
[----:B------:R-:W3:Y:S01]  /*8340*/  MUFU.EX2 R231, R5 ;  /* 0x0000000500e77308 */ /* 0x000ee20000000800 */
[----:B-1----:R-:W-:Y:S01]  /*8350*/  FADD.FTZ R2, R220, R4 ;  /* 0x00000004dc027221 */ /* 0x002fe20000010000 */
[----:B------:R-:W-:Y:S01]  /*8360*/  FADD.FTZ R4, R58, R6 ;  /* 0x000000063a047221 */ /* 0x000fe20000010000 */
[----:B--2---:R-:W-:-:S02]  /*8370*/  F2FP.F16.F32.PACK_AB R148, R36, R38 ;  /* 0x000000262494723e */ /* 0x004fc400000000ff */
        /* <DEDUP_REMOVED lines=9> */
[----:B------:R-:W-:Y:S01]  /*8410*/  HMMA.16816.F32 R136, R148, R32, R136 ;  /* 0x000000209488723c */ /* 0x000fe20000001888 */
[----:B------:R-:W1:Y:S01]  /*8420*/  LDSM.16.MT88.4 R4, [R20+0x8c00] ;  /* 0x008c00001404783b */ /* 0x000e620000004200 */
        /* <DEDUP_REMOVED lines=32> */
[----:B------:R-:W-:Y:S01]  /*8630*/  FADD.FTZ R231, R231, R2 ;  /* 0x00000002e7e77221 */ /* 0x000fe20000010000 */
[----:B------:R-:W-:Y:S08]  /*8640*/  @!P0 BRA `(.L_x_795) ;  /* 0x0000005000f08947 */ /* 0x000ff00003800000 */
[----:B------:R-:W-:Y:S01]  /*8650*/  ISETP.NE.U32.AND P3, PT, R236, RZ, PT ;  /* 0x000000ffec00720c */ /* 0x000fe20003f65070 */
[C---:B------:R-:W-:Y:S01]  /*8660*/  VIADD R230, R229.reuse, 0xfffffffe ;  /* 0xfffffffee5e67836 */ /* 0x040fe20000000000 */
[----:B------:R-:W-:Y:S01]  /*8670*/  IADD3 R229, PT, PT, -R229, 0x1, RZ ;  /* 0x00000001e5e57810 */ /* 0x000fe20007ffe1ff */
[----:B------:R-:W-:Y:S01]  /*8680*/  IMAD.MOV.U32 R132, RZ, RZ, R21 ;  /* 0x000000ffff847224 */ /* 0x000fe200078e0015 */
[----:B------:R-:W-:Y:S01]  /*8690*/  ISETP.NE.AND.EX P3, PT, R237, RZ, PT, P3 ;  /* 0x000000ffed00720c */ /* 0x000fe20003f65330 */
[----:B------:R-:W-:-:S12]  /*86a0*/  IMAD.MOV.U32 R133, RZ, RZ, R22 ;  /* 0x000000ffff857224 */ /* 0x000fd800078e0016 */
.L_x_802:
[CC--:B------:R-:W-:Y:S01]  /*86b0*/  ISETP.GE.AND P1, PT, R234.reuse, R233.reuse, PT ;  /* 0x000000e9ea00720c */ /* 0x0c0fe20003f26270 */
[----:B------:R-:W-:Y:S04]  /*86c0*/  DEPBAR.LE SB0, 0x0 ;  /* 0x000080000000791a */ /* 0x000fe80000000000 */
[----:B------:R-:W-:Y:S05]  /*86d0*/  WARPSYNC.ALL ;  /* 0x0000000000007948 */ /* 0x000fea0003800000 */
[----:B------:R-:W-:Y:S01]  /*86e0*/  BAR.SYNC.DEFER_BLOCKING 0x0 ;  /* 0x0000000000007b1d */ /* 0x000fe20000010000 */
[----:B------:R-:W-:Y:S01]  /*86f0*/  @!P3 IMAD.MOV.U32 R0, RZ, RZ, RZ ;  /* 0x000000ffff00b224 */ /* 0x000fe200078e00ff */
[----:B------:R-:W-:Y:S01]  /*8700*/  ISETP.GE.AND P2, PT, R234, R233, PT ;  /* 0x000000e9ea00720c */ /* 0x000fe20003f46270 */
[----:B------:R-:W-:Y:S02]  /*8710*/  IMAD.MOV.U32 R13, RZ, RZ, R194 ;  /* 0x000000ffff0d7224 */ /* 0x000fe400078e00c2 */
[----:B------:R-:W-:Y:S01]  /*8720*/  IMAD.MOV.U32 R12, RZ, RZ, R193 ;  /* 0x000000ffff0c7224 */ /* 0x000fe200078e00c1 */
[----:B------:R-:W-:Y:S01]  /*8730*/  @!P3 IADD3 R3, P0, PT, RZ, -R0, RZ ;  /* 0x80000000ff03b210 */ /* 0x000fe20007f1e0ff */
[----:B------:R-:W-:Y:S01]  /*8740*/  IMAD.SHL.U32 R11, R190, 0x40, RZ ;  /* 0x00000040be0b7824 */ /* 0x000fe200078e00ff */
[----:B------:R-:W2:Y:S01]  /*8750*/  @!P3 LD.E R2, desc[UR4][R134.64+0x40] ;  /* 0x000040048602b980 */ /* 0x000ea2000c101900 */
[----:B------:R-:W-:Y:S01]  /*8760*/  BSSY.RECONVERGENT B0, `(.L_x_796) ;  /* 0x0000045000007945 */ /* 0x000fe20003800200 */
[----:B--2---:R-:W-:Y:S04]  /*8770*/  @!P3 IMAD.SHL.U32 R0, R2, 0x100, RZ ;  /* 0x000001000200b824 */ /* 0x004fe800078e00ff */
[----:B------:R-:W-:Y:S05]  /*8780*/  @!P3 IMAD.X R0, RZ, RZ, ~R0, P0 ;  /* 0x000000ffff00b224 */ /* 0x000fea00000e0e00 */
        /* <DEDUP_REMOVED lines=12> */
[----:B------:R-:W-:Y:S07]  /*8850*/  IADD3 R8, PT, PT, RZ, -R8, RZ ;  /* 0x80000008ff087210 */ /* 0x000fee0007ffe0ff */
        /* <DEDUP_REMOVED lines=18> */
[----:B------:R-:W-:Y:S02]  /*8980*/  ISETP.GE.AND P0, PT, R9, RZ, PT ;  /* 0x000000ff0900720c */ /* 0x000fe40003f06270 */
[----:B------:R-:W-:Y:S02]  /*8990*/  ISETP.GE.U32.AND P6, PT, R6, R0, PT ;  /* 0x000000000600720c */ /* 0x000fe40003fc6070 */
[-C--:B------:R-:W-:Y:S04]  /*89a0*/  LOP3.LUT R0, R186, R2.reuse, RZ, 0x3c, !PT ;  /* 0x00000002ba007212 */ /* 0x080fe800078e3cff */
[----:B------:R-:W-:Y:S02]  /*89b0*/  ISETP.GE.AND P4, PT, R0, RZ, PT ;  /* 0x000000ff0000720c */ /* 0x000fe40003f86270 */
[----:B------:R-:W-:Y:S01]  /*89c0*/  LOP3.LUT R0, RZ, R2, RZ, 0x33, !PT ;  /* 0x00000002ff007212 */ /* 0x000fe200078e33ff */
[----:B------:R-:W-:Y:S01]  /*89d0*/  @P5 VIADD R3, R3, 0x1 ;  /* 0x0000000103035836 */ /* 0x000fe20000000000 */
[----:B------:R-:W-:Y:S03]  /*89e0*/  ISETP.NE.AND P5, PT, R2, RZ, PT ;  /* 0x000000ff0200720c */ /* 0x000fe60003fa5270 */
[----:B------:R-:W-:Y:S02]  /*89f0*/  @!P0 IMAD.MOV R3, RZ, RZ, -R3 ;  /* 0x000000ffff038224 */ /* 0x000fe400078e0a03 */
[----:B------:R-:W-:Y:S03]  /*8a00*/  @P6 VIADD R4, R4, 0x1 ;  /* 0x0000000104046836 */ /* 0x000fe60000000000 */
[----:B------:R-:W-:Y:S02]  /*8a10*/  SEL R3, R0, R3, !P5 ;  /* 0x0000000300037207 */ /* 0x000fe40006800000 */
[----:B------:R-:W-:Y:S02]  /*8a20*/  @!P4 IADD3 R4, PT, PT, -R4, RZ, RZ ;  /* 0x000000ff0404c210 */ /* 0x000fe40007ffe1ff */
[C---:B------:R-:W-:Y:S02]  /*8a30*/  LEA R8, P4, R3.reuse, R188, 0x2 ;  /* 0x000000bc03087211 */ /* 0x040fe400078810ff */
[----:B------:R-:W-:Y:S02]  /*8a40*/  SEL R0, R0, R4, !P5 ;  /* 0x0000000400007207 */ /* 0x000fe40006800000 */
[-C--:B------:R-:W-:Y:S01]  /*8a50*/  LEA.HI.X.SX32 R9, R3, R189.reuse, 0x2, P4 ;  /* 0x000000bd03097211 */ /* 0x080fe200020f16ff */
[----:B------:R-:W2:Y:S01]  /*8a60*/  LD.E.64 R4, desc[UR4][R134.64+0x40] ;  /* 0x0000400486047980 */ /* 0x000ea2000c101b00 */
[C---:B------:R-:W-:Y:S04]  /*8a70*/  LEA R6, P0, R0.reuse, R188, 0x2 ;  /* 0x000000bc00067211 */ /* 0x040fe800078010ff */
[C---:B------:R-:W-:Y:S01]  /*8a80*/  LEA.HI.X.SX32 R7, R0.reuse, R189, 0x2, P0 ;  /* 0x000000bd00077211 */ /* 0x040fe200000f16ff */
[----:B------:R-:W-:Y:S01]  /*8a90*/  IMAD.IADD R0, R0, 0x1, -R3 ;  /* 0x0000000100007824 */ /* 0x000fe200078e0a03 */
[----:B------:R1:W3:Y:S03]  /*8aa0*/  LD.E R10, desc[UR4][R8.64] ;  /* 0x00000004080a7980 */ /* 0x0002e6000c101900 */
[----:B------:R-:W-:Y:S01]  /*8ab0*/  IMAD R2, R2, R0, -0x100 ;  /* 0xffffff0002027424 */ /* 0x000fe200078e0200 */
[----:B------:R-:W3:Y:S04]  /*8ac0*/  LD.E R9, desc[UR4][R6.64] ;  /* 0x0000000406097980 */ /* 0x000ee8000c101900 */
        /* <DEDUP_REMOVED lines=14> */
.L_x_797:
[----:B------:R-:W-:Y:S05]  /*8bb0*/  BSYNC.RECONVERGENT B0 ;  /* 0x0000000000007941 */ /* 0x000fea0003800200 */
.L_x_796:
[-C--:B------:R-:W-:Y:S01]  /*8bc0*/  @!P2 MOV R4, R194.reuse ;  /* 0x000000c20004a202 */ /* 0x080fe20000000f00 */
[C---:B------:R-:W-:Y:S01]  /*8bd0*/  @!P1 IMAD R13, R191.reuse, 0xc0, RZ ;  /* 0x000000c0bf0d9824 */ /* 0x040fe200078e02ff */
[-C--:B------:R-:W-:Y:S01]  /*8be0*/  @!P2 MOV R5, R193.reuse ;  /* 0x000000c10005a202 */ /* 0x080fe20000000f00 */
[----:B------:R-:W-:Y:S01]  /*8bf0*/  @!P1 IMAD R12, R191, 0x140, RZ ;  /* 0x00000140bf0c9824 */ /* 0x000fe200078e02ff */
[----:B------:R-:W-:Y:S01]  /*8c00*/  IADD3 R2, P0, PT, R11, R194, RZ ;  /* 0x000000c20b027210 */ /* 0x000fe20007f1e0ff */
[----:B------:R-:W1:Y:S01]  /*8c10*/  S2R R170, SR_TID.X ;  /* 0x0000000000aa7919 */ /* 0x000e620000002100 */
[----:B------:R-:W-:Y:S01]  /*8c20*/  SHF.L.U64.HI R0, R190, 0x6, R191 ;  /* 0x00000006be007819 */ /* 0x000fe200000102bf */
[----:B------:R-:W2:Y:S01]  /*8c30*/  S2UR UR6, SR_CgaCtaId ;  /* 0x00000000000679c3 */ /* 0x000ea20000008800 */
[----:B------:R-:W-:Y:S01]  /*8c40*/  @!P1 MOV R6, R2 ;  /* 0x0000000200069202 */ /* 0x000fe20000000f00 */
[----:B------:R-:W-:Y:S01]  /*8c50*/  @!PT LDS RZ, [RZ] ;  /* 0x00000000fffff984 */ /* 0x000fe20000000800 */
[----:B------:R-:W-:Y:S01]  /*8c60*/  @!PT LDS RZ, [RZ] ;  /* 0x00000000fffff984 */ /* 0x000fe20000000800 */
[----:B------:R-:W-:Y:S01]  /*8c70*/  @!PT LDS RZ, [RZ] ;  /* 0x00000000fffff984 */ /* 0x000fe20000000800 */
[----:B------:R3:W-:Y:S01]  /*8c80*/  @!P2 LDGSTS.E.BYPASS.LTC128B.128 [R172+0x5000], desc[UR4][R4.64] ;  /* 0x0500000004acafae */ /* 0x0007e2000b981a04 */
[----:B------:R-:W-:Y:S01]  /*8c90*/  IADD3.X R3, PT, PT, R0, R193, RZ, P0, !PT ;  /* 0x000000c100037210 */ /* 0x000fe200007fe4ff */
[----:B------:R-:W-:Y:S01]  /*8ca0*/  UMOV UR7, 0x400 ;  /* 0x0000040000077882 */ /* 0x000fe20000000000 */
[----:B------:R-:W-:Y:S01]  /*8cb0*/  @!P1 IADD3 R10, P0, PT, R2, R11, RZ ;  /* 0x0000000b020a9210 */ /* 0x000fe20007f1e0ff */
[----:B------:R-:W-:Y:S01]  /*8cc0*/  BSSY.RECONVERGENT B1, `(.L_x_798) ;  /* 0x0000244000017945 */ /* 0x000fe20003800200 */
[----:B------:R-:W-:Y:S01]  /*8cd0*/  @!P1 MOV R7, R3 ;  /* 0x0000000300079202 */ /* 0x000fe20000000f00 */
[C---:B------:R-:W-:Y:S01]  /*8ce0*/  @!P1 IMAD.WIDE.U32 R8, R190.reuse, 0xc0, R2 ;  /* 0x000000c0be089825 */ /* 0x040fe200078e0002 */
[----:B------:R-:W-:Y:S01]  /*8cf0*/  @!P1 IADD3.X R11, PT, PT, R3, R0, RZ, P0, !PT ;  /* 0x00000000030b9210 */ /* 0x000fe200007fe4ff */
[----:B------:R-:W-:Y:S01]  /*8d00*/  @P2 STS.128 [R172+0x5000], RZ ;  /* 0x005000ffac002388 */ /* 0x000fe20000000c00 */
[----:B------:R-:W-:Y:S01]  /*8d10*/  IADD3 R229, PT, PT, R229, 0x1, RZ ;  /* 0x00000001e5e57810 */ /* 0x000fe20007ffe0ff */
[----:B------:R-:W-:Y:S01]  /*8d20*/  @!P1 IMAD.WIDE.U32 R6, R190, 0x140, R6 ;  /* 0x00000140be069825 */ /* 0x000fe200078e0006 */
[----:B------:R-:W-:Y:S03]  /*8d30*/  @!P1 IADD3 R9, PT, PT, R13, R9, RZ ;  /* 0x000000090d099210 */ /* 0x000fe60007ffe0ff */
[----:B------:R-:W-:Y:S01]  /*8d40*/  @!P1 IMAD R0, R191, 0x180, RZ ;  /* 0x00000180bf009824 */ /* 0x000fe200078e02ff */
[----:B------:R-:W-:Y:S01]  /*8d50*/  @!P1 IADD3 R7, PT, PT, R12, R7, RZ ;  /* 0x000000070c079210 */ /* 0x000fe20007ffe0ff */
[----:B------:R-:W-:Y:S08]  /*8d60*/  @P1 STS.128 [R172+0x5800], RZ ;  /* 0x005800ffac001388 */ /* 0x000ff00000000c00 */
[----:B------:R-:W-:Y:S01]  /*8d70*/  @!PT LDS RZ, [RZ] ;  /* 0x00000000fffff984 */ /* 0x000fe20000000800 */
[----:B------:R-:W-:Y:S01]  /*8d80*/  @!PT LDS RZ, [RZ] ;  /* 0x00000000fffff984 */ /* 0x000fe20000000800 */
[----:B------:R-:W-:Y:S01]  /*8d90*/  @!PT LDS RZ, [RZ] ;  /* 0x00000000fffff984 */ /* 0x000fe20000000800 */
[----:B------:R-:W-:Y:S01]  /*8da0*/  @!P1 LDGSTS.E.BYPASS.LTC128B.128 [R172+0x5800], desc[UR4][R2.64] ;  /* 0x0580000002ac9fae */ /* 0x000fe2000b981a04 */
[-C--:B---3--:R-:W-:Y:S01]  /*8db0*/  @!P1 MOV R4, R2.reuse ;  /* 0x0000000200049202 */ /* 0x088fe20000000f00 */
[----:B--2---:R-:W-:Y:S01]  /*8dc0*/  ULEA UR6, UR6, UR7, 0x18 ;  /* 0x0000000706067291 */ /* 0x004fe2000f8ec0ff */
[----:B------:R-:W-:Y:S02]  /*8dd0*/  @!P1 MOV R5, R3 ;  /* 0x0000000300059202 */ /* 0x000fe40000000f00 */
[C---:B-1----:R-:W-:Y:S03]  /*8de0*/  SHF.L.U32 R166, R170.reuse, 0x2, RZ ;  /* 0x00000002aaa67819 */ /* 0x042fe600000006ff */
[----:B------:R-:W-:Y:S01]  /*8df0*/  @P1 STS.128 [R172+0x6000], RZ ;  /* 0x006000ffac001388 */ /* 0x000fe20000000c00 */
[----:B------:R-:W-:Y:S01]  /*8e00*/  SHF.L.U32 R169, R170, 0x5, RZ ;  /* 0x00000005aaa97819 */ /* 0x000fe200000006ff */
[----:B------:R-:W-:Y:S01]  /*8e10*/  @!P1 IMAD.WIDE.U32 R4, R190, 0x180, R4 ;  /* 0x00000180be049825 */ /* 0x000fe200078e0004 */
[----:B------:R-:W-:Y:S02]  /*8e20*/  MOV R165, UR6 ;  /* 0x0000000600a57c02 */ /* 0x000fe40008000f00 */
[----:B------:R-:W-:Y:S02]  /*8e30*/  LOP3.LUT R152, R170, 0x8, RZ, 0xc0, !PT ;  /* 0x00000008aa987812 */ /* 0x000fe400078ec0ff */
[----:B------:R-:W-:Y:S01]  /*8e40*/  @!P1 IADD3 R5, PT, PT, R0, R5, RZ ;  /* 0x0000000500059210 */ /* 0x000fe20007ffe0ff */
[----:B------:R-:W-:Y:S01]  /*8e50*/  @!PT LDS RZ, [RZ] ;  /* 0x00000000fffff984 */ /* 0x000fe20000000800 */
[----:B------:R-:W-:Y:S01]  /*8e60*/  @!PT LDS RZ, [RZ] ;  /* 0x00000000fffff984 */ /* 0x000fe20000000800 */
[----:B------:R-:W-:Y:S01]  /*8e70*/  @!PT LDS RZ, [RZ] ;  /* 0x00000000fffff984 */ /* 0x000fe20000000800 */
[----:B------:R1:W-:Y:S01]  /*8e80*/  @!P1 LDGSTS.E.BYPASS.LTC128B.128 [R172+0x6000], desc[UR4][R10.64] ;  /* 0x060000000aac9fae */ /* 0x0003e2000b981a04 */
[----:B------:R-:W-:Y:S02]  /*8e90*/  LOP3.LUT R0, R166, 0x18, RZ, 0xc0, !PT ;  /* 0x00000018a6007812 */ /* 0x000fe400078ec0ff */
[----:B------:R-:W-:Y:S02]  /*8ea0*/  LOP3.LUT R152, R152, 0xc0, R169, 0xf8, !PT ;  /* 0x000000c098987812 */ /* 0x000fe400078ef8a9 */
[----:B------:R-:W-:Y:S03]  /*8eb0*/  SHF.R.U32.HI R167, RZ, 0x1, R170 ;  /* 0x00000001ffa77819 */ /* 0x000fe600000116aa */
[----:B------:R-:W-:Y:S01]  /*8ec0*/  @P1 STS.128 [R172+0x6800], RZ ;  /* 0x006800ffac001388 */ /* 0x000fe20000000c00 */
[CC--:B-1----:R-:W-:Y:S02]  /*8ed0*/  @!P1 LEA R10, P4, R190.reuse, R2.reuse, 0x7 ;  /* 0x00000002be0a9211 */ /* 0x0c2fe400078838ff */
[C---:B------:R-:W-:Y:S02]  /*8ee0*/  @!P1 LEA R2, P0, R190.reuse, R2, 0x8 ;  /* 0x00000002be029211 */ /* 0x040fe400078040ff */
[CCC-:B------:R-:W-:Y:S02]  /*8ef0*/  @!P1 LEA.HI.X R11, R190.reuse, R3.reuse, R191.reuse, 0x7, P4 ;  /* 0x00000003be0b9211 */ /* 0x1c0fe400020f3cbf */
[----:B------:R-:W-:Y:S02]  /*8f00*/  @!P1 LEA.HI.X R3, R190, R3, R191, 0x8, P0 ;  /* 0x00000003be039211 */ /* 0x000fe400000f44bf */
[C---:B------:R-:W-:Y:S01]  /*8f10*/  LOP3.LUT P0, RZ, R170.reuse, 0x4, RZ, 0xc0, !PT ;  /* 0x00000004aaff7812 */ /* 0x040fe2000780c0ff */
[----:B------:R-:W-:Y:S01]  /*8f20*/  @!PT LDS RZ, [RZ] ;  /* 0x00000000fffff984 */ /* 0x000fe20000000800 */
[----:B------:R-:W-:Y:S01]  /*8f30*/  @!PT LDS RZ, [RZ] ;  /* 0x00000000fffff984 */ /* 0x000fe20000000800 */
[----:B------:R-:W-:Y:S01]  /*8f40*/  @!PT LDS RZ, [RZ] ;  /* 0x00000000fffff984 */ /* 0x000fe20000000800 */
[----:B------:R-:W-:Y:S01]  /*8f50*/  @!P1 LDGSTS.E.BYPASS.LTC128B.128 [R172+0x6800], desc[UR4][R10.64] ;  /* 0x068000000aac9fae */ /* 0x000fe2000b981a04 */
[----:B------:R-:W-:Y:S07]  /*8f60*/  ISETP.NE.AND P4, PT, R229, RZ, PT ;  /* 0x000000ffe500720c */ /* 0x000fee0003f85270 */
[----:B------:R-:W-:Y:S08]  /*8f70*/  @P1 STS.128 [R172+0x7000], RZ ;  /* 0x007000ffac001388 */ /* 0x000ff00000000c00 */
[----:B------:R-:W-:Y:S01]  /*8f80*/  @!PT LDS RZ, [RZ] ;  /* 0x00000000fffff984 */ /* 0x000fe20000000800 */
[----:B------:R-:W-:Y:S01]  /*8f90*/  @!PT LDS RZ, [RZ] ;  /* 0x00000000fffff984 */ /* 0x000fe20000000800 */
[----:B------:R-:W-:Y:S01]  /*8fa0*/  @!PT LDS RZ, [RZ] ;  /* 0x00000000fffff984 */ /* 0x000fe20000000800 */
[----:B------:R-:W-:Y:S08]  /*8fb0*/  @!P1 LDGSTS.E.BYPASS.LTC128B.128 [R172+0x7000], desc[UR4][R8.64] ;  /* 0x0700000008ac9fae */ /* 0x000ff0000b981a04 */
[----:B------:R-:W-:Y:S08]  /*8fc0*/  @P1 STS.128 [R172+0x7800], RZ ;  /* 0x007800ffac001388 */ /* 0x000ff00000000c00 */
[----:B------:R-:W-:Y:S01]  /*8fd0*/  @!PT LDS RZ, [RZ] ;  /* 0x00000000fffff984 */ /* 0x000fe20000000800 */
[----:B------:R-:W-:Y:S01]  /*8fe0*/  @!PT LDS RZ, [RZ] ;  /* 0x00000000fffff984 */ /* 0x000fe20000000800 */
[----:B------:R-:W-:Y:S01]  /*8ff0*/  @!PT LDS RZ, [RZ] ;  /* 0x00000000fffff984 */ /* 0x000fe20000000800 */
[----:B------:R1:W-:Y:S08]  /*9000*/  @!P1 LDGSTS.E.BYPASS.LTC128B.128 [R172+0x7800], desc[UR4][R2.64] ;  /* 0x0780000002ac9fae */ /* 0x0003f0000b981a04 */
[----:B------:R-:W-:Y:S08]  /*9010*/  @P1 STS.128 [R172+0x8000], RZ ;  /* 0x008000ffac001388 */ /* 0x000ff00000000c00 */
[----:B------:R-:W-:Y:S01]  /*9020*/  @!PT LDS RZ, [RZ] ;  /* 0x00000000fffff984 */ /* 0x000fe20000000800 */
[----:B------:R-:W-:Y:S01]  /*9030*/  @!PT LDS RZ, [RZ] ;  /* 0x00000000fffff984 */ /* 0x000fe20000000800 */
[----:B------:R-:W-:Y:S01]  /*9040*/  @!PT LDS RZ, [RZ] ;  /* 0x00000000fffff984 */ /* 0x000fe20000000800 */
[----:B------:R-:W-:Y:S08]  /*9050*/  @!P1 LDGSTS.E.BYPASS.LTC128B.128 [R172+0x8000], desc[UR4][R6.64] ;  /* 0x0800000006ac9fae */ /* 0x000ff0000b981a04 */
[----:B------:R-:W-:Y:S01]  /*9060*/  @P1 STS.128 [R172+0x8800], RZ ;  /* 0x008800ffac001388 */ /* 0x000fe20000000c00 */
[----:B-1----:R-:W-:Y:S02]  /*9070*/  SHF.L.U32 R3, R170, 0x4, RZ ;  /* 0x00000004aa037819 */ /* 0x002fe400000006ff */
[----:B------:R-:W-:Y:S02]  /*9080*/  LOP3.LUT R2, R167, 0x8, RZ, 0xc0, !PT ;  /* 0x00000008a7027812 */ /* 0x000fe400078ec0ff */
[C---:B------:R-:W-:Y:S03]  /*9090*/  LOP3.LUT R168, R3.reuse, 0x3e00, RZ, 0xc0, !PT ;  /* 0x00003e0003a87812 */ /* 0x040fe600078ec0ff */
[----:B------:R-:W-:Y:S01]  /*90a0*/  @!PT LDS RZ, [RZ] ;  /* 0x00000000fffff984 */ /* 0x000fe20000000800 */
[----:B------:R-:W-:Y:S01]  /*90b0*/  @!PT LDS RZ, [RZ] ;  /* 0x00000000fffff984 */ /* 0x000fe20000000800 */
[----:B------:R-:W-:Y:S01]  /*90c0*/  @!PT LDS RZ, [RZ] ;  /* 0x00000000fffff984 */ /* 0x000fe20000000800 */
[----:B------:R1:W-:Y:S01]  /*90d0*/  @!P1 LDGSTS.E.BYPASS.LTC128B.128 [R172+0x8800], desc[UR4][R4.64] ;  /* 0x0880000004ac9fae */ /* 0x0003e2000b981a04 */
[--C-:B------:R-:W-:Y:S04]  /*90e0*/  LOP3.LUT R2, R2, 0xc0, R169.reuse, 0xf8, !PT ;  /* 0x000000c002027812 */ /* 0x100fe800078ef8a9 */
[----:B------:R-:W-:Y:S03]  /*90f0*/  LOP3.LUT R164, R2, R0, RZ, 0x3c, !PT ;  /* 0x0000000002a47212 */ /* 0x000fe600078e3cff */
[----:B------:R-:W2:Y:S04]  /*9100*/  LD.E R171, desc[UR4][R134.64+0x18c] ;  /* 0x00018c0486ab7980 */ /* 0x000ea8000c101900 */
[----:B------:R-:W0:Y:S01]  /*9110*/  LDGDEPBAR ;  /* 0x00000000000079af */ /* 0x000e220000000000 */
[----:B-1----:R-:W-:Y:S02]  /*9120*/  LOP3.LUT R4, R3, 0x100, RZ, 0xc0, !PT ;  /* 0x0000010003047812 */ /* 0x002fe400078ec0ff */
[--C-:B------:R-:W-:Y:S04]  /*9130*/  LOP3.LUT R3, R168, 0x20, R169.reuse, 0xf8, !PT ;  /* 0x00000020a8037812 */ /* 0x100fe800078ef8a9 */
[--C-:B------:R-:W-:Y:S02]  /*9140*/  LOP3.LUT R2, R3, 0x100, R169.reuse, 0xf8, !PT ;  /* 0x0000010003027812 */ /* 0x100fe400078ef8a9 */
[----:B------:R-:W-:Y:S02]  /*9150*/  LOP3.LUT R3, R4, 0x20, R169, 0xf8, !PT ;  /* 0x0000002004037812 */ /* 0x000fe400078ef8a9 */
[----:B------:R-:W-:Y:S02]  /*9160*/  LOP3.LUT R2, R2, R164, RZ, 0xfc, !PT ;  /* 0x000000a402027212 */ /* 0x000fe400078efcff */
[----:B------:R-:W-:Y:S02]  /*9170*/  LOP3.LUT R152, R3, R152, R0, 0xf6, !PT ;  /* 0x0000009803987212 */ /* 0x000fe400078ef600 */
[-C--:B------:R-:W-:Y:S02]  /*9180*/  LEA R2, R2, R165.reuse, 0x1 ;  /* 0x000000a502027211 */ /* 0x080fe400078e08ff */
[----:B------:R-:W-:Y:S02]  /*9190*/  LEA R152, R152, R165, 0x1 ;  /* 0x000000a598987211 */ /* 0x000fe400078e08ff */
[----:B------:R-:W-:Y:S01]  /*91a0*/  MOV R0, 0x20 ;  /* 0x0000002000007802 */ /* 0x000fe20000000f00 */
[----:B------:R-:W-:Y:S03]  /*91b0*/  LDSM.16.M88.4 R128, [R2] ;  /* 0x000000000280783b */ /* 0x000fe60000000200 */
[----:B------:R-:W-:Y:S04]  /*91c0*/  SEL R0, R0, 0xffffffe0, !P0 ;  /* 0xffffffe000007807 */ /* 0x000fe80004000000 */
[-C--:B------:R-:W-:Y:S01]  /*91d0*/  IADD3 R156, PT, PT, R2, R0.reuse, RZ ;  /* 0x00000000029c7210 */ /* 0x080fe20007ffe0ff */
[----:B------:R-:W1:Y:S01]  /*91e0*/  LDSM.16.M88.4 R8, [R152+0x1000] ;  /* 0x001000009808783b */ /* 0x000e620000000200 */
[----:B------:R-:W-:Y:S07]  /*91f0*/  IADD3 R0, PT, PT, R152, R0, RZ ;  /* 0x0000000098007210 */ /* 0x000fee0007ffe0ff */
        /* <DEDUP_REMOVED lines=25> */
[C---:B------:R-:W-:Y:S07]  /*9390*/  HMMA.16816.F32 R44, R128.reuse, R48, RZ ;  /* 0x00000030802c723c */ /* 0x040fee00000018ff */
[----:B------:R-:W-:Y:S01]  /*93a0*/  LDSM.16.M88.4 R156, [R156] ;  /* 0x000000009c9c783b */ /* 0x000fe20000000200 */
[C---:B------:R-:W-:Y:S07]  /*93b0*/  HMMA.16816.F32 R48, R128.reuse, R50, RZ ;  /* 0x000000328030723c */ /* 0x040fee00000018ff */
[----:B------:R-:W5:Y:S01]  /*93c0*/  LDSM.16.M88.4 R160, [R0+0x1000] ;  /* 0x0010000000a0783b */ /* 0x000f620000000200 */
[C---:B-1----:R-:W-:Y:S08]  /*93d0*/  HMMA.16816.F32 R52, R128.reuse, R56, RZ ;  /* 0x000000388034723c */ /* 0x042ff000000018ff */
        /* <DEDUP_REMOVED lines=341> */
[----:B------:R-:W-:Y:S02]  /*a930*/  IABS R6, R10 ;  /* 0x0000000a00067213 */ /* 0x000fe40000000000 */
[----:B------:R-:W-:Y:S02]  /*a940*/  IABS R8, R9 ;  /* 0x0000000900087213 */ /* 0x000fe40000000000 */
[-C--:B--2---:R-:W-:Y:S02]  /*a950*/  IABS R0, R2.reuse ;  /* 0x0000000200007213 */ /* 0x084fe40000000000 */
[-C--:B------:R-:W-:Y:S02]  /*a960*/  IABS R7, R2.reuse ;  /* 0x0000000200077213 */ /* 0x080fe40000000000 */
[----:B------:R-:W1:Y:S01]  /*a970*/  I2F.RP R4, R0 ;  /* 0x0000000000047306 */ /* 0x000e620000209400 */
[-C--:B------:R-:W-:Y:S02]  /*a980*/  LOP3.LUT R10, R10, R2.reuse, RZ, 0x3c, !PT ;  /* 0x000000020a0a7212 */ /* 0x080fe400078e3cff */
[----:B------:R-:W-:Y:S01]  /*a990*/  IMAD.MOV R7, RZ, RZ, -R7 ;  /* 0x000000ffff077224 */ /* 0x000fe200078e0a07 */
[----:B------:R-:W-:Y:S06]  /*a9a0*/  LOP3.LUT R9, R9, R2, RZ, 0x3c, !PT ;  /* 0x0000000209097212 */ /* 0x000fec00078e3cff */
[----:B-1----:R-:W1:Y:S02]  /*a9b0*/  MUFU.RCP R4, R4 ;  /* 0x0000000400047308 */ /* 0x002e640000001000 */
[----:B-1----:R-:W-:Y:S08]  /*a9c0*/  VIADD R4, R4, 0xffffffe ;  /* 0x0ffffffe04047836 */ /* 0x002ff00000000000 */
[----:B------:R-:W1:Y:S02]  /*a9d0*/  F2I.FTZ.U32.TRUNC.NTZ R5, R4 ;  /* 0x0000000400057305 */ /* 0x000e64000021f000 */
[--C-:B-1----:R-:W-:Y:S01]  /*a9e0*/  IMAD.MOV R3, RZ, RZ, -R5.reuse ;  /* 0x000000ffff037224 */ /* 0x102fe200078e0a05 */
[----:B------:R-:W-:Y:S03]  /*a9f0*/  MOV R4, RZ ;  /* 0x000000ff00047202 */ /* 0x000fe60000000f00 */
[----:B------:R-:W-:Y:S04]  /*aa00*/  IMAD R3, R3, R0, RZ ;  /* 0x0000000003037224 */ /* 0x000fe800078e02ff */
[----:B------:R-:W-:Y:S06]  /*aa10*/  IMAD.HI.U32 R5, R5, R3, R4 ;  /* 0x0000000305057227 */ /* 0x000fec00078e0004 */
[----:B------:R-:W-:Y:S04]  /*aa20*/  IMAD.HI.U32 R3, R5, R6, RZ ;  /* 0x0000000605037227 */ /* 0x000fe800078e00ff */
[-C--:B------:R-:W-:Y:S02]  /*aa30*/  IMAD R6, R3, R7.reuse, R6 ;  /* 0x0000000703067224 */ /* 0x080fe400078e0206 */
[----:B------:R-:W-:Y:S03]  /*aa40*/  IMAD.HI.U32 R4, R5, R8, RZ ;  /* 0x0000000805047227 */ /* 0x000fe600078e00ff */
[----:B------:R-:W-:Y:S01]  /*aa50*/  ISETP.GT.U32.AND P6, PT, R0, R6, PT ;  /* 0x000000060000720c */ /* 0x000fe20003fc4070 */
        /* <DEDUP_REMOVED lines=15> */
[----:B------:R-:W-:Y:S03]  /*ab50*/  SEL R3, R0, R3, !P6 ;  /* 0x0000000300037207 */ /* 0x000fe60007000000 */
        /* <DEDUP_REMOVED lines=25> */
.L_x_801:
[----:B------:R-:W-:Y:S05]  /*acf0*/  BSYNC.RECONVERGENT B0 ;  /* 0x0000000000007941 */ /* 0x000fea0003800200 */
.L_x_800:
[----:B------:R-:W-:Y:S01]  /*ad00*/  @!P2 IMAD.MOV.U32 R4, RZ, RZ, R192 ;  /* 0x000000ffff04a224 */ /* 0x000fe200078e00c0 */
[-C--:B------:R-:W-:Y:S01]  /*ad10*/  @!P2 MOV R5, R187.reuse ;  /* 0x000000bb0005a202 */ /* 0x080fe20000000f00 */
[C---:B------:R-:W-:Y:S01]  /*ad20*/  @!P1 IMAD R12, R185.reuse, 0xc0, RZ ;  /* 0x000000c0b90c9824 */ /* 0x040fe200078e02ff */
[C---:B------:R-:W-:Y:S01]  /*ad30*/  LEA R2, P4, R184.reuse, R192, 0x6 ;  /* 0x000000c0b8027211 */ /* 0x040fe200078830ff */
[C---:B------:R-:W-:Y:S02]  /*ad40*/  @!P1 IMAD R0, R185.reuse, 0x140, RZ ;  /* 0x00000140b9009824 */ /* 0x040fe400078e02ff */
[----:B------:R-:W-:Y:S01]  /*ad50*/  @!PT LDS RZ, [RZ] ;  /* 0x00000000fffff984 */ /* 0x000fe20000000800 */
[----:B------:R-:W-:Y:S01]  /*ad60*/  @!PT LDS RZ, [RZ] ;  /* 0x00000000fffff984 */ /* 0x000fe20000000800 */
[----:B------:R-:W-:Y:S01]  /*ad70*/  @!PT LDS RZ, [RZ] ;  /* 0x00000000fffff984 */ /* 0x000fe20000000800 */
[----:B------:R1:W-:Y:S01]  /*ad80*/  @!P2 LDGSTS.E.BYPASS.LTC128B.128 [R172+0x1000], desc[UR4][R4.64] ;  /* 0x0100000004acafae */ /* 0x0003e2000b981a04 */
[C---:B------:R-:W-:Y:S01]  /*ad90*/  LEA.HI.X R3, R184.reuse, R187, R185, 0x6, P4 ;  /* 0x000000bbb8037211 */ /* 0x040fe200020f34b9 */
[--C-:B------:R-:W-:Y:S01]  /*ada0*/  @!P1 IMAD.MOV.U32 R6, RZ, RZ, R2.reuse ;  /* 0x000000ffff069224 */ /* 0x100fe200078e0002 */
[CC--:B------:R-:W-:Y:S01]  /*adb0*/  @!P1 LEA R10, P4, R184.reuse, R2.reuse, 0x6 ;  /* 0x00000002b80a9211 */ /* 0x0c0fe200078830ff */
[----:B------:R2:W-:Y:S01]  /*adc0*/  @P2 STS.128 [R172+0x1000], RZ ;  /* 0x001000ffac002388 */ /* 0x0005e20000000c00 */
[-C--:B------:R-:W-:Y:S01]  /*add0*/  @!P1 MOV R7, R3.reuse ;  /* 0x0000000300079202 */ /* 0x080fe20000000f00 */
[C---:B------:R-:W-:Y:S01]  /*ade0*/  @!P1 IMAD.WIDE.U32 R8, R184.reuse, 0xc0, R2 ;  /* 0x000000c0b8089825 */ /* 0x040fe200078e0002 */
[----:B------:R-:W-:Y:S01]  /*adf0*/  @!P1 LEA.HI.X R11, R184, R3, R185, 0x6, P4 ;  /* 0x00000003b80b9211 */ /* 0x000fe200020f34b9 */
[----:B------:R2:W-:Y:S02]  /*ae00*/  @P1 STS.128 [R172+0x1800], RZ ;  /* 0x001800ffac001388 */ /* 0x0005e40000000c00 */
[----:B------:R-:W-:Y:S02]  /*ae10*/  @!P1 IMAD.IADD R9, R12, 0x1, R9 ;  /* 0x000000010c099824 */ /* 0x000fe400078e0209 */
[----:B------:R-:W-:Y:S01]  /*ae20*/  @!PT LDS RZ, [RZ] ;  /* 0x00000000fffff984 */ /* 0x000fe20000000800 */
[----:B------:R-:W-:Y:S01]  /*ae30*/  @!PT LDS RZ, [RZ] ;  /* 0x00000000fffff984 */ /* 0x000fe20000000800 */
[----:B------:R-:W-:Y:S01]  /*ae40*/  @!PT LDS RZ, [RZ] ;  /* 0x00000000fffff984 */ /* 0x000fe20000000800 */
[----:B------:R-:W-:Y:S01]  /*ae50*/  @!P1 LDGSTS.E.BYPASS.LTC128B.128 [R172+0x1800], desc[UR4][R2.64] ;  /* 0x0180000002ac9fae */ /* 0x000fe2000b981a04 */
[----:B------:R-:W-:Y:S03]  /*ae60*/  @!P1 IMAD.WIDE.U32 R6, R184, 0x140, R6 ;  /* 0x00000140b8069825 */ /* 0x000fe600078e0006 */
[----:B------:R2:W-:Y:S01]  /*ae70*/  @P1 STS.128 [R172+0x2000], RZ ;  /* 0x002000ffac001388 */ /* 0x0005e20000000c00 */
[----:B------:R-:W-:Y:S01]  /*ae80*/  @!P1 IMAD R13, R185, 0x180, RZ ;  /* 0x00000180b90d9824 */ /* 0x000fe200078e02ff */
[----:B------:R-:W-:Y:S02]  /*ae90*/  @!P1 IADD3 R7, PT, PT, R0, R7, RZ ;  /* 0x0000000700079210 */ /* 0x000fe40007ffe0ff */
[----:B------:R-:W-:Y:S01]  /*aea0*/  @!PT LDS RZ, [RZ] ;  /* 0x00000000fffff984 */ /* 0x000fe20000000800 */
[----:B------:R-:W-:Y:S01]  /*aeb0*/  @!PT LDS RZ, [RZ] ;  /* 0x00000000fffff984 */ /* 0x000fe20000000800 */
[----:B------:R-:W-:Y:S01]  /*aec0*/  @!PT LDS RZ, [RZ] ;  /* 0x00000000fffff984 */ /* 0x000fe20000000800 */
[----:B------:R3:W-:Y:S04]  /*aed0*/  @!P1 LDGSTS.E.BYPASS.LTC128B.128 [R172+0x2000], desc[UR4][R10.64] ;  /* 0x020000000aac9fae */ /* 0x0007e8000b981a04 */
[----:B------:R2:W-:Y:S01]  /*aee0*/  @P1 STS.128 [R172+0x2800], RZ ;  /* 0x002800ffac001388 */ /* 0x0005e20000000c00 */
[----:B-1----:R-:W-:Y:S01]  /*aef0*/  @!P1 IMAD.MOV.U32 R4, RZ, RZ, R2 ;  /* 0x000000ffff049224 */ /* 0x002fe200078e0002 */
[-C--:B------:R-:W-:Y:S03]  /*af00*/  @!P1 MOV R5, R3.reuse ;  /* 0x0000000300059202 */ /* 0x080fe60000000f00 */
[C---:B------:R-:W-:Y:S04]  /*af10*/  @!P1 IMAD.WIDE.U32 R4, R184.reuse, 0x180, R4 ;  /* 0x00000180b8049825 */ /* 0x040fe800078e0004 */
[----:B------:R-:W-:Y:S01]  /*af20*/  @!P1 IMAD.IADD R5, R13, 0x1, R5 ;  /* 0x000000010d059824 */ /* 0x000fe200078e0205 */
[CC--:B---3--:R-:W-:Y:S02]  /*af30*/  @!P1 LEA R10, P4, R184.reuse, R2.reuse, 0x7 ;  /* 0x00000002b80a9211 */ /* 0x0c8fe400078838ff */
[C---:B------:R-:W-:Y:S02]  /*af40*/  @!P1 LEA R2, P2, R184.reuse, R2, 0x8 ;  /* 0x00000002b8029211 */ /* 0x040fe400078440ff */
[CCC-:B------:R-:W-:Y:S02]  /*af50*/  @!P1 LEA.HI.X R11, R184.reuse, R3.reuse, R185.reuse, 0x7, P4 ;  /* 0x00000003b80b9211 */ /* 0x1c0fe400020f3cb9 */
[----:B------:R-:W-:Y:S03]  /*af60*/  @!P1 LEA.HI.X R3, R184, R3, R185, 0x8, P2 ;  /* 0x00000003b8039211 */ /* 0x000fe600010f44b9 */
        /* <DEDUP_REMOVED lines=25> */
.L_x_799:
[----:B------:R-:W-:Y:S05]  /*b100*/  BSYNC.RECONVERGENT B1 ;  /* 0x0000000000017941 */ /* 0x000fea0003800200 */
.L_x_798:
[----:B--2---:R-:W2:Y:S01]  /*b110*/  LD.E R3, desc[UR4][R134.64+0xdc] ;  /* 0x0000dc0486037980 */ /* 0x004ea2000c101900 */
        /* <DEDUP_REMOVED lines=86> */
[-CC-:B------:R-:W-:Y:S01]  /*b680*/  FFMA.FTZ R5, R175, R3.reuse, -R44.reuse ;  /* 0x00000003af057223 */ /* 0x180fe2000001082c */
[----:B------:R3:W-:Y:S01]  /*b690*/  MUFU.EX2 R174, R4 ;  /* 0x0000000400ae7308 */ /* 0x0007e20000000800 */
[-C--:B------:R-:W-:Y:S01]  /*b6a0*/  FFMA.FTZ R8, R60, R3.reuse, -R44 ;  /* 0x000000033c087223 */ /* 0x080fe2000001082c */
[-CC-:B------:R-:W-:Y:S01]  /*b6b0*/  FFMA.FTZ R25, R25, R3.reuse, -R46.reuse ;  /* 0x0000000319197223 */ /* 0x180fe2000001082e */
[-CC-:B------:R-:W-:Y:S01]  /*b6c0*/  FFMA.FTZ R24, R24, R3.reuse, -R46.reuse ;  /* 0x0000000318187223 */ /* 0x180fe2000001082e */
[-C--:B------:R-:W-:Y:S01]  /*b6d0*/  FFMA.FTZ R23, R23, R3.reuse, -R46 ;  /* 0x0000000317177223 */ /* 0x080fe2000001082e */
[----:B-1----:R-:W-:Y:S01]  /*b6e0*/  FMUL.FTZ R0, R3, R2 ;  /* 0x0000000203007220 */ /* 0x002fe20000410000 */
[--C-:B------:R-:W-:Y:S04]  /*b6f0*/  FFMA.FTZ R2, R179, R3, -R44.reuse ;  /* 0x00000003b3027223 */ /* 0x100fe8000001082c */
[----:B------:R1:W-:Y:S01]  /*b700*/  MUFU.EX2 R175, R5 ;  /* 0x0000000500af7308 */ /* 0x0003e20000000800 */
[C---:B--2---:R-:W-:Y:S01]  /*b710*/  FMUL.FTZ R11, R20.reuse, R143 ;  /* 0x0000008f140b7220 */ /* 0x044fe20000410000 */
[C---:B------:R-:W-:Y:S01]  /*b720*/  FMUL.FTZ R10, R20.reuse, R142 ;  /* 0x0000008e140a7220 */ /* 0x040fe20000410000 */
[----:B------:R-:W-:Y:S07]  /*b730*/  FMUL.FTZ R7, R20, R139 ;  /* 0x0000008b14077220 */ /* 0x000fee0000410000 */
[----:B------:R2:W-:Y:S01]  /*b740*/  MUFU.EX2 R159, R2 ;  /* 0x00000002009f7308 */ /* 0x0005e20000000800 */
[-CC-:B---3--:R-:W-:Y:S09]  /*b750*/  FFMA.FTZ R4, R153, R3.reuse, -R44.reuse ;  /* 0x0000000399047223 */ /* 0x188ff2000001082c */
[----:B------:R-:W3:Y:S01]  /*b760*/  MUFU.EX2 R0, R0 ;  /* 0x0000000000007308 */ /* 0x000ee20000000800 */
[-CC-:B-1----:R-:W-:Y:S09]  /*b770*/  FFMA.FTZ R5, R154, R3.reuse, -R44.reuse ;  /* 0x000000039a057223 */ /* 0x182ff2000001082c */
[----:B------:R1:W-:Y:S01]  /*b780*/  MUFU.EX2 R154, R5 ;  /* 0x00000005009a7308 */ /* 0x0003e20000000800 */
[--C-:B--2---:R-:W-:Y:S09]  /*b790*/  FFMA.FTZ R2, R178, R3, -R44.reuse ;  /* 0x00000003b2027223 */ /* 0x104ff2000001082c */
[----:B------:R2:W4:Y:S01]  /*b7a0*/  MUFU.EX2 R178, R2 ;  /* 0x0000000200b27308 */ /* 0x0005220000000800 */
[----:B---3--:R-:W-:Y:S09]  /*b7b0*/  FMUL.FTZ R9, R0, R141 ;  /* 0x0000008d00097220 */ /* 0x008ff20000410000 */
[----:B------:R3:W-:Y:S01]  /*b7c0*/  MUFU.EX2 R226, R8 ;  /* 0x0000000800e27308 */ /* 0x0007e20000000800 */
[-C--:B-1----:R-:W-:Y:S09]  /*b7d0*/  FFMA.FTZ R5, R28, R3.reuse, -R44 ;  /* 0x000000031c057223 */ /* 0x082ff2000001082c */
[----:B------:R1:W-:Y:S01]  /*b7e0*/  MUFU.EX2 R197, R5 ;  /* 0x0000000500c57308 */ /* 0x0003e20000000800 */
[--C-:B--2---:R-:W-:Y:S01]  /*b7f0*/  FFMA.FTZ R2, R177, R3, -R46.reuse ;  /* 0x00000003b1027223 */ /* 0x104fe2000001082e */
[----:B----4-:R-:W-:Y:S08]  /*b800*/  F2FP.F16.F32.PACK_AB R28, R178, R159 ;  /* 0x0000009fb21c723e */ /* 0x010ff000000000ff */
[----:B------:R2:W-:Y:S01]  /*b810*/  MUFU.EX2 R156, R2 ;  /* 0x00000002009c7308 */ /* 0x0005e20000000800 */
[-C--:B---3--:R-:W-:Y:S01]  /*b820*/  FFMA.FTZ R8, R62, R3.reuse, -R46 ;  /* 0x000000033e087223 */ /* 0x088fe2000001082e */
[-C--:B-1----:R-:W-:Y:S08]  /*b830*/  FFMA.FTZ R5, R36, R3.reuse, -R44 ;  /* 0x0000000324057223 */ /* 0x082ff0000001082c */
[----:B------:R1:W-:Y:S01]  /*b840*/  MUFU.EX2 R205, R5 ;  /* 0x0000000500cd7308 */ /* 0x0003e20000000800 */
[-C--:B--2---:R-:W-:Y:S09]  /*b850*/  FFMA.FTZ R2, R176, R3.reuse, -R46 ;  /* 0x00000003b0027223 */ /* 0x084ff2000001082e */
[----:B------:R2:W3:Y:S10]  /*b860*/  MUFU.EX2 R157, R2 ;  /* 0x00000002009d7308 */ /* 0x0004f40000000800 */
[----:B------:R4:W-:Y:S01]  /*b870*/  MUFU.EX2 R176, R6 ;  /* 0x0000000600b07308 */ /* 0x0009e20000000800 */
[-CC-:B-1----:R-:W-:Y:S09]  /*b880*/  FFMA.FTZ R5, R15, R3.reuse, -R44.reuse ;  /* 0x000000030f057223 */ /* 0x182ff2000001082c */
[----:B------:R1:W-:Y:S01]  /*b890*/  MUFU.EX2 R213, R5 ;  /* 0x0000000500d57308 */ /* 0x0003e20000000800 */
[-CC-:B--2---:R-:W-:Y:S09]  /*b8a0*/  FFMA.FTZ R2, R182, R3.reuse, -R44.reuse ;  /* 0x00000003b6027223 */ /* 0x184ff2000001082c */
[----:B------:R2:W5:Y:S01]  /*b8b0*/  MUFU.EX2 R177, R2 ;  /* 0x0000000200b17308 */ /* 0x0005620000000800 */
[-CC-:B----4-:R-:W-:Y:S09]  /*b8c0*/  FFMA.FTZ R6, R162, R3.reuse, -R44.reuse ;  /* 0x00000003a2067223 */ /* 0x190ff2000001082c */
[----:B------:R4:W-:Y:S01]  /*b8d0*/  MUFU.EX2 R182, R4 ;  /* 0x0000000400b67308 */ /* 0x0009e20000000800 */
[-C--:B-1----:R-:W-:Y:S09]  /*b8e0*/  FFMA.FTZ R5, R53, R3.reuse, -R44 ;  /* 0x0000000335057223 */ /* 0x082ff2000001082c */
[----:B------:R1:W-:Y:S01]  /*b8f0*/  MUFU.EX2 R162, R6 ;  /* 0x0000000600a27308 */ /* 0x0003e20000000800 */
[-C--:B--2---:R-:W-:Y:S09]  /*b900*/  FFMA.FTZ R2, R181, R3.reuse, -R46 ;  /* 0x00000003b5027223 */ /* 0x084ff2000001082e */
[----:B------:R2:W-:Y:S01]  /*b910*/  MUFU.EX2 R158, R2 ;  /* 0x00000002009e7308 */ /* 0x0005e20000000800 */
[-CC-:B----4-:R-:W-:Y:S01]  /*b920*/  FFMA.FTZ R4, R29, R3.reuse, -R44.reuse ;  /* 0x000000031d047223 */ /* 0x190fe2000001082c */
[----:B---3--:R-:W-:Y:S08]  /*b930*/  F2FP.F16.F32.PACK_AB R29, R157, R156 ;  /* 0x0000009c9d1d723e */ /* 0x008ff000000000ff */
[----:B------:R3:W-:Y:S01]  /*b940*/  MUFU.EX2 R200, R4 ;  /* 0x0000000400c87308 */ /* 0x0007e20000000800 */
[-C--:B-1----:R-:W-:Y:S01]  /*b950*/  FFMA.FTZ R6, R18, R3.reuse, -R44 ;  /* 0x0000000312067223 */ /* 0x082fe2000001082c */
[----:B------:R-:W-:Y:S08]  /*b960*/  FMUL.FTZ R18, R20, R150 ;  /* 0x0000009614127220 */ /* 0x000ff00000410000 */
[----:B------:R1:W-:Y:S01]  /*b970*/  MUFU.EX2 R183, R6 ;  /* 0x0000000600b77308 */ /* 0x0003e20000000800 */
[-C--:B--2---:R-:W-:Y:S09]  /*b980*/  FFMA.FTZ R2, R180, R3.reuse, -R46 ;  /* 0x00000003b4027223 */ /* 0x084ff2000001082e */
[----:B------:R2:W4:Y:S01]  /*b990*/  MUFU.EX2 R171, R2 ;  /* 0x0000000200ab7308 */ /* 0x0005220000000800 */
[-CC-:B---3--:R-:W-:Y:S09]  /*b9a0*/  FFMA.FTZ R4, R37, R3.reuse, -R44.reuse ;  /* 0x0000000325047223 */ /* 0x188ff2000001082c */
[----:B------:R3:W-:Y:S01]  /*b9b0*/  MUFU.EX2 R209, R4 ;  /* 0x0000000400d17308 */ /* 0x0007e20000000800 */
[-C--:B-1----:R-:W-:Y:S09]  /*b9c0*/  FFMA.FTZ R6, R32, R3.reuse, -R44 ;  /* 0x0000000320067223 */ /* 0x082ff2000001082c */
[----:B------:R1:W-:Y:S01]  /*b9d0*/  MUFU.EX2 R201, R6 ;  /* 0x0000000600c97308 */ /* 0x0003e20000000800 */
[-C--:B--2---:R-:W-:Y:S09]  /*b9e0*/  FFMA.FTZ R2, R173, R3.reuse, -R46 ;  /* 0x00000003ad027223 */ /* 0x084ff2000001082e */
[----:B------:R2:W4:Y:S01]  /*b9f0*/  MUFU.EX2 R173, R2 ;  /* 0x0000000200ad7308 */ /* 0x0005220000000800 */
[-C--:B---3--:R-:W-:Y:S01]  /*ba00*/  FFMA.FTZ R4, R45, R3.reuse, -R44 ;  /* 0x000000032d047223 */ /* 0x088fe2000001082c */
[-C--:B------:R-:W-:Y:S08]  /*ba10*/  FFMA.FTZ R45, R70, R3.reuse, -R46 ;  /* 0x00000003462d7223 */ /* 0x080ff0000001082e */
        /* <DEDUP_REMOVED lines=9> */
[-CC-:B--2---:R-:W-:Y:S09]  /*bab0*/  FFMA.FTZ R2, R161, R3.reuse, -R44.reuse ;  /* 0x00000003a1027223 */ /* 0x184ff2000001082c */
[----:B------:R2:W4:Y:S01]  /*bac0*/  MUFU.EX2 R161, R2 ;  /* 0x0000000200a17308 */ /* 0x0005220000000800 */
[-C--:B---3--:R-:W-:Y:S09]  /*bad0*/  FFMA.FTZ R4, R56, R3.reuse, -R44 ;  /* 0x0000000338047223 */ /* 0x088ff2000001082c */
[----:B------:R3:W-:Y:S01]  /*bae0*/  MUFU.EX2 R225, R4 ;  /* 0x0000000400e17308 */ /* 0x0007e20000000800 */
[----:B-1----:R-:W-:Y:S09]  /*baf0*/  FMUL.FTZ R6, R20, R138 ;  /* 0x0000008a14067220 */ /* 0x002ff20000410000 */
[----:B------:R1:W-:Y:S01]  /*bb00*/  MUFU.EX2 R227, R5 ;  /* 0x0000000500e37308 */ /* 0x0003e20000000800 */
[-C--:B--2---:R-:W-:Y:S09]  /*bb10*/  FFMA.FTZ R2, R160, R3.reuse, -R46 ;  /* 0x00000003a0027223 */ /* 0x084ff2000001082e */
[----:B------:R2:W-:Y:S01]  /*bb20*/  MUFU.EX2 R160, R2 ;  /* 0x0000000200a07308 */ /* 0x0005e20000000800 */
[----:B---3--:R-:W-:Y:S09]  /*bb30*/  FFMA.FTZ R4, R57, R3, -R44 ;  /* 0x0000000339047223 */ /* 0x008ff2000001082c */
[----:B------:R3:W-:Y:S01]  /*bb40*/  MUFU.EX2 R224, R4 ;  /* 0x0000000400e07308 */ /* 0x0007e20000000800 */
[----:B-1----:R-:W-:Y:S09]  /*bb50*/  FMUL.FTZ R5, R0, R137 ;  /* 0x0000008900057220 */ /* 0x002ff20000410000 */
[----:B------:R1:W-:Y:S01]  /*bb60*/  MUFU.EX2 R141, R45 ;  /* 0x0000002d008d7308 */ /* 0x0003e20000000800 */
[-CC-:B--2---:R-:W-:Y:S09]  /*bb70*/  FFMA.FTZ R2, R155, R3.reuse, -R46.reuse ;  /* 0x000000039b027223 */ /* 0x184ff2000001082e */
[----:B------:R2:W4:Y:S01]  /*bb80*/  MUFU.EX2 R155, R2 ;  /* 0x00000002009b7308 */ /* 0x0005220000000800 */
[-C--:B---3--:R-:W-:Y:S01]  /*bb90*/  FFMA.FTZ R4, R58, R3.reuse, -R46 ;  /* 0x000000033a047223 */ /* 0x088fe2000001082e */
[-C--:B-1----:R-:W-:Y:S01]  /*bba0*/  FFMA.FTZ R45, R72, R3.reuse, -R44 ;  /* 0x00000003482d7223 */ /* 0x082fe2000001082c */
[-CC-:B--2---:R-:W-:Y:S07]  /*bbb0*/  FFMA.FTZ R2, R152, R3.reuse, -R46.reuse ;  /* 0x0000000398027223 */ /* 0x184fee000001082e */
[----:B------:R1:W2:Y:S02]  /*bbc0*/  MUFU.EX2 R152, R2 ;  /* 0x0000000200987308 */ /* 0x0002a40000000800 */
[----:B-1----:R-:W-:Y:S01]  /*bbd0*/  FFMA.FTZ R2, R19, R3, -R46 ;  /* 0x0000000313027223 */ /* 0x002fe2000001082e */
[----:B------:R-:W-:Y:S07]  /*bbe0*/  FMUL.FTZ R19, R20, R151 ;  /* 0x0000009714137220 */ /* 0x000fee0000410000 */
[----:B------:R1:W3:Y:S02]  /*bbf0*/  MUFU.EX2 R153, R2 ;  /* 0x0000000200997308 */ /* 0x0002e40000000800 */
[----:B-1----:R-:W-:Y:S01]  /*bc00*/  FFMA.FTZ R2, R17, R3, -R44 ;  /* 0x0000000311027223 */ /* 0x002fe2000001082c */
[----:B------:R-:W-:Y:S07]  /*bc10*/  FMUL.FTZ R17, R0, R149 ;  /* 0x0000009500117220 */ /* 0x000fee0000410000 */
[----:B------:R1:W-:Y:S02]  /*bc20*/  MUFU.EX2 R195, R2 ;  /* 0x0000000200c37308 */ /* 0x0003e40000000800 */
[-CC-:B-1----:R-:W-:Y:S01]  /*bc30*/  FFMA.FTZ R2, R16, R3.reuse, -R46.reuse ;  /* 0x0000000310027223 */ /* 0x182fe2000001082e */
[-CC-:B------:R-:W-:Y:S07]  /*bc40*/  FFMA.FTZ R16, R66, R3.reuse, -R46.reuse ;  /* 0x0000000342107223 */ /* 0x180fee000001082e */
[----:B------:R1:W3:Y:S10]  /*bc50*/  MUFU.EX2 R179, R2 ;  /* 0x0000000200b37308 */ /* 0x0002f40000000800 */
[----:B------:R5:W-:Y:S01]  /*bc60*/  MUFU.EX2 R143, R16 ;  /* 0x00000010008f7308 */ /* 0x000be20000000800 */
[-CC-:B-1----:R-:W-:Y:S09]  /*bc70*/  FFMA.FTZ R2, R27, R3.reuse, -R46.reuse ;  /* 0x000000031b027223 */ /* 0x182ff2000001082e */
[----:B------:R1:W3:Y:S01]  /*bc80*/  MUFU.EX2 R180, R2 ;  /* 0x0000000200b47308 */ /* 0x0002e20000000800 */
[-CC-:B-----5:R-:W-:Y:S09]  /*bc90*/  FFMA.FTZ R16, R67, R3.reuse, -R46.reuse ;  /* 0x0000000343107223 */ /* 0x1a0ff2000001082e */
[----:B------:R5:W-:Y:S01]  /*bca0*/  MUFU.EX2 R53, R16 ;  /* 0x0000001000357308 */ /* 0x000be20000000800 */
[-CC-:B-1----:R-:W-:Y:S01]  /*bcb0*/  FFMA.FTZ R2, R30, R3.reuse, -R46.reuse ;  /* 0x000000031e027223 */ /* 0x182fe2000001082e */
[----:B------:R-:W-:Y:S08]  /*bcc0*/  F2FP.F16.F32.PACK_AB R30, R177, R176 ;  /* 0x000000b0b11e723e */ /* 0x000ff000000000ff */
[----:B------:R1:W3:Y:S01]  /*bcd0*/  MUFU.EX2 R181, R2 ;  /* 0x0000000200b57308 */ /* 0x0002e20000000800 */
[----:B-----5:R-:W-:Y:S01]  /*bce0*/  FMUL.FTZ R16, R0, R148 ;  /* 0x0000009400107220 */ /* 0x020fe20000410000 */
[-C--:B-1----:R-:W-:Y:S01]  /*bcf0*/  FFMA.FTZ R2, R31, R3.reuse, -R46 ;  /* 0x000000031f027223 */ /* 0x082fe2000001082e */
[----:B----4-:R-:W-:Y:S07]  /*bd00*/  F2FP.F16.F32.PACK_AB R31, R171, R158 ;  /* 0x0000009eab1f723e */ /* 0x010fee00000000ff */
[----:B------:R1:W4:Y:S02]  /*bd10*/  MUFU.EX2 R196, R2 ;  /* 0x0000000200c47308 */ /* 0x0003240000000800 */
[-C--:B-1----:R-:W-:Y:S08]  /*bd20*/  FFMA.FTZ R2, R33, R3.reuse, -R44 ;  /* 0x0000000321027223 */ /* 0x082ff0000001082c */
[----:B------:R1:W-:Y:S02]  /*bd30*/  MUFU.EX2 R203, R2 ;  /* 0x0000000200cb7308 */ /* 0x0003e40000000800 */
[-CC-:B-1----:R-:W-:Y:S08]  /*bd40*/  FFMA.FTZ R2, R34, R3.reuse, -R46.reuse ;  /* 0x0000000322027223 */ /* 0x182ff0000001082e */
[----:B------:R1:W5:Y:S02]  /*bd50*/  MUFU.EX2 R198, R2 ;  /* 0x0000000200c67308 */ /* 0x0003640000000800 */
[-CC-:B-1----:R-:W-:Y:S08]  /*bd60*/  FFMA.FTZ R2, R35, R3.reuse, -R46.reuse ;  /* 0x0000000323027223 */ /* 0x182ff0000001082e */
[----:B------:R1:W5:Y:S02]  /*bd70*/  MUFU.EX2 R199, R2 ;  /* 0x0000000200c77308 */ /* 0x0003640000000800 */
[-CC-:B-1----:R-:W-:Y:S08]  /*bd80*/  FFMA.FTZ R2, R38, R3.reuse, -R46.reuse ;  /* 0x0000000326027223 */ /* 0x182ff0000001082e */
[----:B------:R1:W5:Y:S02]  /*bd90*/  MUFU.EX2 R202, R2 ;  /* 0x0000000200ca7308 */ /* 0x0003640000000800 */
[-C--:B-1----:R-:W-:Y:S08]  /*bda0*/  FFMA.FTZ R2, R39, R3.reuse, -R46 ;  /* 0x0000000327027223 */ /* 0x082ff0000001082e */
[----:B------:R1:W5:Y:S02]  /*bdb0*/  MUFU.EX2 R204, R2 ;  /* 0x0000000200cc7308 */ /* 0x0003640000000800 */
        /* <DEDUP_REMOVED lines=18> */
[-CC-:B-1----:R-:W-:Y:S08]  /*bee0*/  FFMA.FTZ R2, R55, R3.reuse, -R46.reuse ;  /* 0x0000000337027223 */ /* 0x182ff0000001082e */
[----:B------:R1:W-:Y:S10]  /*bef0*/  MUFU.EX2 R55, R4 ;  /* 0x0000000400377308 */ /* 0x0003f40000000800 */
[----:B------:R2:W5:Y:S01]  /*bf00*/  MUFU.EX2 R222, R2 ;  /* 0x0000000200de7308 */ /* 0x0005620000000800 */
[----:B-1----:R-:W-:Y:S09]  /*bf10*/  FFMA.FTZ R4, R59, R3, -R46 ;  /* 0x000000033b047223 */ /* 0x002ff2000001082e */
[----:B------:R1:W5:Y:S01]  /*bf20*/  MUFU.EX2 R221, R4 ;  /* 0x0000000400dd7308 */ /* 0x0003620000000800 */
[----:B--2---:R-:W-:Y:S09]  /*bf30*/  LOP3.LUT R2, R164, 0x120, R169, 0xf8, !PT ;  /* 0x00000120a4027812 */ /* 0x004ff200078ef8a9 */
[----:B------:R2:W5:Y:S01]  /*bf40*/  MUFU.EX2 R169, R8 ;  /* 0x0000000800a97308 */ /* 0x0005620000000800 */
[----:B------:R-:W-:Y:S04]  /*bf50*/  LEA R2, R2, R165, 0x1 ;  /* 0x000000a502027211 */ /* 0x000fe800078e08ff */
[C---:B------:R-:W-:Y:S01]  /*bf60*/  IADD3 R27, PT, PT, R2.reuse, 0x5020, RZ ;  /* 0x00005020021b7810 */ /* 0x040fe20007ffe0ff */
[----:B------:R-:W3:Y:S01]  /*bf70*/  LDSM.16.MT88.4 R12, [R2+0x5000] ;  /* 0x00500000020c783b */ /* 0x000ee20000004200 */
[----:B-1----:R-:W-:Y:S04]  /*bf80*/  IADD3 R4, PT, PT, R2, 0x5000, RZ ;  /* 0x0000500002047810 */ /* 0x002fe80007ffe0ff */
[----:B------:R-:W-:Y:S01]  /*bf90*/  @P0 IADD3 R27, PT, PT, R4, -0x20, RZ ;  /* 0xffffffe0041b0810 */ /* 0x000fe20007ffe0ff */
[-C--:B------:R-:W-:Y:S02]  /*bfa0*/  FFMA.FTZ R4, R61, R3.reuse, -R44 ;  /* 0x000000033d047223 */ /* 0x080fe4000001082c */
[----:B------:R-:W-:Y:S01]  /*bfb0*/  LDSM.16.MT88.4 R36, [R2+0x5400] ;  /* 0x005400000224783b */ /* 0x000fe20000004200 */
[----:B------:R-:W-:Y:S01]  /*bfc0*/  ISETP.NE.AND P0, PT, R230, -0x1, PT ;  /* 0xffffffffe600780c */ /* 0x000fe20003f05270 */
[-C--:B--2---:R-:W-:Y:S01]  /*bfd0*/  FFMA.FTZ R8, R63, R3.reuse, -R46 ;  /* 0x000000033f087223 */ /* 0x084fe2000001082e */
[----:B------:R1:W-:Y:S05]  /*bfe0*/  MUFU.EX2 R228, R4 ;  /* 0x0000000400e47308 */ /* 0x0003ea0000000800 */
[----:B------:R-:W2:Y:S05]  /*bff0*/  LDSM.16.MT88.4 R32, [R27] ;  /* 0x000000001b20783b */ /* 0x000eaa0000004200 */
[----:B------:R4:W5:Y:S03]  /*c000*/  MUFU.EX2 R54, R8 ;  /* 0x0000000800367308 */ /* 0x0009660000000800 */
[----:B------:R-:W5:Y:S01]  /*c010*/  LDSM.16.MT88.4 R40, [R27+0x400] ;  /* 0x000400001b28783b */ /* 0x000f620000004200 */
[C---:B-1----:R-:W-:Y:S01]  /*c020*/  FMUL.FTZ R4, R0.reuse, R136 ;  /* 0x0000008800047220 */ /* 0x042fe20000410000 */
[----:B----4-:R-:W-:Y:S05]  /*c030*/  FMUL.FTZ R8, R0, R140 ;  /* 0x0000008c00087220 */ /* 0x010fea0000410000 */
[----:B------:R1:W-:Y:S01]  /*c040*/  MUFU.EX2 R140, R45 ;  /* 0x0000002d008c7308 */ /* 0x0003e20000000800 */
[C---:B---3--:R-:W-:Y:S05]  /*c050*/  HMMA.16816.F32 R4, R28.reuse, R12, R4 ;  /* 0x0000000c1c04723c */ /* 0x048fea0000001804 */
[----:B------:R-:W-:Y:S01]  /*c060*/  FFMA.FTZ R12, R64, R3, -R44 ;  /* 0x00000003400c7223 */ /* 0x000fe2000001082c */
[----:B------:R-:W-:Y:S02]  /*c070*/  FMUL.FTZ R13, R0, R145 ;  /* 0x00000091000d7220 */ /* 0x000fe40000410000 */
[C---:B------:R-:W-:Y:S01]  /*c080*/  HMMA.16816.F32 R8, R28.reuse, R14, R8 ;  /* 0x0000000e1c08723c */ /* 0x040fe20000001808 */
[----:B------:R3:W-:Y:S02]  /*c090*/  MUFU.EX2 R220, R12 ;  /* 0x0000000c00dc7308 */ /* 0x0007e40000000800 */
[C---:B------:R-:W-:Y:S01]  /*c0a0*/  FMUL.FTZ R14, R20.reuse, R146 ;  /* 0x00000092140e7220 */ /* 0x040fe20000410000 */
[C---:B------:R-:W-:Y:S01]  /*c0b0*/  FMUL.FTZ R15, R20.reuse, R147 ;  /* 0x00000093140f7220 */ /* 0x040fe20000410000 */
[----:B------:R-:W-:Y:S01]  /*c0c0*/  FFMA.FTZ R20, R20, R232, R156 ;  /* 0x000000e814147223 */ /* 0x000fe2000001009c */
[-C--:B-1----:R-:W-:Y:S03]  /*c0d0*/  FFMA.FTZ R45, R75, R3.reuse, -R46 ;  /* 0x000000034b2d7223 */ /* 0x082fe6000001082e */
[----:B------:R-:W-:Y:S02]  /*c0e0*/  FADD.FTZ R20, R157, R20 ;  /* 0x000000149d147221 */ /* 0x000fe40000010000 */
[----:B------:R1:W-:Y:S01]  /*c0f0*/  MUFU.EX2 R137, R45 ;  /* 0x0000002d00897308 */ /* 0x0003e20000000800 */
[-CC-:B---3--:R-:W-:Y:S09]  /*c100*/  FFMA.FTZ R12, R65, R3.reuse, -R44.reuse ;  /* 0x00000003410c7223 */ /* 0x188ff2000001082c */
[----:B------:R3:W-:Y:S01]  /*c110*/  MUFU.EX2 R164, R12 ;  /* 0x0000000c00a47308 */ /* 0x0007e20000000800 */
[----:B-1----:R-:W-:Y:S09]  /*c120*/  FFMA.FTZ R45, R77, R3, -R44 ;  /* 0x000000034d2d7223 */ /* 0x002ff2000001082c */
[----:B------:R1:W-:Y:S01]  /*c130*/  MUFU.EX2 R136, R45 ;  /* 0x0000002d00887308 */ /* 0x0003e20000000800 */
[C---:B---3--:R-:W-:Y:S01]  /*c140*/  FMUL.FTZ R12, R0.reuse, R144 ;  /* 0x00000090000c7220 */ /* 0x048fe20000410000 */
[----:B------:R-:W-:Y:S04]  /*c150*/  FFMA.FTZ R0, R0, R231, R159 ;  /* 0x000000e700007223 */ /* 0x000fe8000001009f */
[----:B------:R-:W-:Y:S01]  /*c160*/  FADD.FTZ R47, R178, R0 ;  /* 0x00000000b22f7221 */ /* 0x000fe20000010000 */
[----:B------:R-:W-:Y:S01]  /*c170*/  FADD.FTZ R0, R158, R20 ;  /* 0x000000149e007221 */ /* 0x000fe20000010000 */
[C---:B--2---:R-:W-:Y:S03]  /*c180*/  HMMA.16816.F32 R12, R28.reuse, R32, R12 ;  /* 0x000000201c0c723c */ /* 0x044fe6000000180c */
[-CC-:B------:R-:W-:Y:S01]  /*c190*/  FFMA.FTZ R32, R68, R3.reuse, -R44.reuse ;  /* 0x0000000344207223 */ /* 0x180fe2000001082c */
[-C--:B-1----:R-:W-:Y:S01]  /*c1a0*/  FFMA.FTZ R45, R80, R3.reuse, -R44 ;  /* 0x00000003502d7223 */ /* 0x082fe2000001082c */
[----:B------:R-:W-:Y:S01]  /*c1b0*/  FFMA.FTZ R20, R106, R3, -R46 ;  /* 0x000000036a147223 */ /* 0x000fe2000001082e */
[----:B------:R-:W-:Y:S01]  /*c1c0*/  FADD.FTZ R0, R171, R0 ;  /* 0x00000000ab007221 */ /* 0x000fe20000010000 */
[----:B------:R1:W-:Y:S01]  /*c1d0*/  MUFU.EX2 R144, R32 ;  /* 0x0000002000907308 */ /* 0x0003e20000000800 */
[----:B------:R-:W-:Y:S03]  /*c1e0*/  HMMA.16816.F32 R16, R28, R34, R16 ;  /* 0x000000221c10723c */ /* 0x000fe60000001810 */
[----:B------:R-:W-:Y:S01]  /*c1f0*/  F2FP.F16.F32.PACK_AB R28, R174, R175 ;  /* 0x000000afae1c723e */ /* 0x000fe200000000ff */
[----:B------:R-:W-:Y:S01]  /*c200*/  FADD.FTZ R0, R173, R0 ;  /* 0x00000000ad007221 */ /* 0x000fe20000010000 */
[----:B------:R-:W-:Y:S02]  /*c210*/  F2FP.F16.F32.PACK_AB R29, R163, R173 ;  /* 0x000000ada31d723e */ /* 0x000fe400000000ff */
[----:B------:R-:W-:Y:S02]  /*c220*/  F2FP.F16.F32.PACK_AB R30, R161, R162 ;  /* 0x000000a2a11e723e */ /* 0x000fe400000000ff */
[----:B------:R2:W-:Y:S01]  /*c230*/  MUFU.EX2 R133, R45 ;  /* 0x0000002d00857308 */ /* 0x0005e20000000800 */
[----:B------:R-:W-:Y:S01]  /*c240*/  F2FP.F16.F32.PACK_AB R31, R155, R160 ;  /* 0x000000a09b1f723e */ /* 0x000fe200000000ff */
[----:B------:R-:W-:Y:S04]  /*c250*/  FADD.FTZ R0, R163, R0 ;  /* 0x00000000a3007221 */ /* 0x000fe80000010000 */
[----:B------:R-:W-:Y:S02]  /*c260*/  FADD.FTZ R0, R160, R0 ;  /* 0x00000000a0007221 */ /* 0x000fe40000010000 */
[C---:B------:R-:W-:Y:S02]  /*c270*/  HMMA.16816.F32 R4, R28.reuse, R36, R4 ;  /* 0x000000241c04723c */ /* 0x040fe40000001804 */
[----:B------:R-:W-:Y:S01]  /*c280*/  MUFU.EX2 R67, R20 ;  /* 0x0000001400437308 */ /* 0x000fe20000000800 */
[-C--:B-1----:R-:W-:Y:S01]  /*c290*/  FFMA.FTZ R32, R69, R3.reuse, -R44 ;  /* 0x0000000345207223 */ /* 0x082fe2000001082c */
[-C--:B------:R-:W-:Y:S01]  /*c2a0*/  FFMA.FTZ R36, R71, R3.reuse, -R46 ;  /* 0x0000000347247223 */ /* 0x080fe2000001082e */
[----:B------:R-:W-:Y:S03]  /*c2b0*/  FADD.FTZ R0, R155, R0 ;  /* 0x000000009b007221 */ /* 0x000fe60000010000 */
[C---:B------:R-:W-:Y:S04]  /*c2c0*/  HMMA.16816.F32 R8, R28.reuse, R38, R8 ;  /* 0x000000261c08723c */ /* 0x040fe80000001808 */
[----:B------:R1:W-:Y:S01]  /*c2d0*/  MUFU.EX2 R142, R32 ;  /* 0x00000020008e7308 */ /* 0x0003e20000000800 */
[-C--:B--2---:R-:W-:Y:S01]  /*c2e0*/  FFMA.FTZ R45, R82, R3.reuse, -R46 ;  /* 0x00000003522d7223 */ /* 0x084fe2000001082e */
[----:B------:R-:W-:Y:S02]  /*c2f0*/  FADD.FTZ R0, R152, R0 ;  /* 0x0000000098007221 */ /* 0x000fe40000010000 */
[C---:B-----5:R-:W-:Y:S06]  /*c300*/  HMMA.16816.F32 R12, R28.reuse, R40, R12 ;  /* 0x000000281c0c723c */ /* 0x060fec000000180c */
[----:B------:R2:W3:Y:S01]  /*c310*/  MUFU.EX2 R52, R36 ;  /* 0x0000002400347308 */ /* 0x0004e20000000800 */
[----:B------:R-:W-:Y:S01]  /*c320*/  FFMA.FTZ R40, R73, R3, -R44 ;  /* 0x0000000349287223 */ /* 0x000fe2000001082c */
[----:B------:R-:W-:Y:S01]  /*c330*/  FADD.FTZ R0, R153, R0 ;  /* 0x0000000099007221 */ /* 0x000fe20000010000 */
[----:B------:R-:W-:Y:S07]  /*c340*/  HMMA.16816.F32 R16, R28, R42, R16 ;  /* 0x0000002a1c10723c */ /* 0x000fee0000001810 */
[----:B------:R4:W-:Y:S01]  /*c350*/  MUFU.EX2 R139, R40 ;  /* 0x00000028008b7308 */ /* 0x0009e20000000800 */
[----:B-1----:R-:W1:Y:S01]  /*c360*/  LDSM.16.MT88.4 R32, [R2+0x5800] ;  /* 0x005800000220783b */ /* 0x002e620000004200 */
[----:B------:R-:W-:Y:S01]  /*c370*/  F2FP.F16.F32.PACK_AB R28, R182, R154 ;  /* 0x0000009ab61c723e */ /* 0x000fe200000000ff */
[----:B------:R-:W-:Y:S01]  /*c380*/  FADD.FTZ R0, R179, R0 ;  /* 0x00000000b3007221 */ /* 0x000fe20000010000 */
[----:B------:R-:W-:Y:S02]  /*c390*/  F2FP.F16.F32.PACK_AB R29, R153, R152 ;  /* 0x00000098991d723e */ /* 0x000fe400000000ff */
[----:B------:R-:W-:Y:S01]  /*c3a0*/  F2FP.F16.F32.PACK_AB R30, R195, R183 ;  /* 0x000000b7c31e723e */ /* 0x000fe200000000ff */
[C---:B------:R-:W-:Y:S01]  /*c3b0*/  FADD.FTZ R0, R180.reuse, R0 ;  /* 0x00000000b4007221 */ /* 0x040fe20000010000 */
[----:B------:R-:W-:Y:S01]  /*c3c0*/  F2FP.F16.F32.PACK_AB R31, R180, R179 ;  /* 0x000000b3b41f723e */ /* 0x000fe200000000ff */
[----:B--2---:R-:W2:Y:S01]  /*c3d0*/  LDSM.16.MT88.4 R36, [R27+0x800] ;  /* 0x000800001b24783b */ /* 0x004ea20000004200 */
[----:B------:R5:W-:Y:S01]  /*c3e0*/  MUFU.EX2 R126, R45 ;  /* 0x0000002d007e7308 */ /* 0x000be20000000800 */
[----:B------:R-:W-:Y:S04]  /*c3f0*/  FADD.FTZ R0, R181, R0 ;  /* 0x00000000b5007221 */ /* 0x000fe80000010000 */
[----:B------:R-:W-:Y:S01]  /*c400*/  FADD.FTZ R0, R196, R0 ;  /* 0x00000000c4007221 */ /* 0x000fe20000010000 */
[-C--:B----4-:R-:W-:Y:S03]  /*c410*/  FFMA.FTZ R40, R74, R3.reuse, -R46 ;  /* 0x000000034a287223 */ /* 0x090fe6000001082e */
[----:B------:R-:W-:Y:S01]  /*c420*/  FADD.FTZ R0, R198, R0 ;  /* 0x00000000c6007221 */ /* 0x000fe20000010000 */
[----:B------:R4:W3:Y:S03]  /*c430*/  MUFU.EX2 R51, R40 ;  /* 0x0000002800337308 */ /* 0x0008e60000000800 */
[----:B------:R-:W-:Y:S01]  /*c440*/  FADD.FTZ R0, R199, R0 ;  /* 0x00000000c7007221 */ /* 0x000fe20000010000 */
[-C--:B-----5:R-:W-:Y:S03]  /*c450*/  FFMA.FTZ R45, R85, R3.reuse, -R44 ;  /* 0x00000003552d7223 */ /* 0x0a0fe6000001082c */
[----:B------:R-:W-:Y:S03]  /*c460*/  FADD.FTZ R0, R202, R0 ;  /* 0x00000000ca007221 */ /* 0x000fe60000010000 */
[----:B------:R5:W-:Y:S01]  /*c470*/  MUFU.EX2 R130, R45 ;  /* 0x0000002d00827308 */ /* 0x000be20000000800 */
[----:B------:R-:W-:Y:S04]  /*c480*/  FADD.FTZ R0, R204, R0 ;  /* 0x00000000cc007221 */ /* 0x000fe80000010000 */
[----:B------:R-:W-:Y:S01]  /*c490*/  FADD.FTZ R0, R206, R0 ;  /* 0x00000000ce007221 */ /* 0x000fe20000010000 */
[----:B----4-:R-:W4:Y:S03]  /*c4a0*/  LDSM.16.MT88.4 R40, [R2+0x5c00] ;  /* 0x005c00000228783b */ /* 0x010f260000004200 */
[----:B------:R-:W-:Y:S01]  /*c4b0*/  FADD.FTZ R0, R207, R0 ;  /* 0x00000000cf007221 */ /* 0x000fe20000010000 */
[C---:B-1----:R-:W-:Y:S03]  /*c4c0*/  HMMA.16816.F32 R4, R28.reuse, R32, R4 ;  /* 0x000000201c04723c */ /* 0x042fe60000001804 */
[-C--:B------:R-:W-:Y:S01]  /*c4d0*/  FFMA.FTZ R32, R76, R3.reuse, -R44 ;  /* 0x000000034c207223 */ /* 0x080fe2000001082c */
[----:B------:R-:W-:Y:S03]  /*c4e0*/  FADD.FTZ R0, R208, R0 ;  /* 0x00000000d0007221 */ /* 0x000fe60000010000 */
[----:B------:R1:W-:Y:S01]  /*c4f0*/  MUFU.EX2 R138, R32 ;  /* 0x00000020008a7308 */ /* 0x0003e20000000800 */
[C---:B------:R-:W-:Y:S03]  /*c500*/  HMMA.16816.F32 R8, R28.reuse, R34, R8 ;  /* 0x000000221c08723c */ /* 0x040fe60000001808 */
[-C--:B-----5:R-:W-:Y:S01]  /*c510*/  FFMA.FTZ R45, R87, R3.reuse, -R46 ;  /* 0x00000003572d7223 */ /* 0x0a0fe2000001082e */
[----:B------:R-:W-:Y:S05]  /*c520*/  FADD.FTZ R0, R212, R0 ;  /* 0x00000000d4007221 */ /* 0x000fea0000010000 */
[----:B------:R5:W-:Y:S01]  /*c530*/  MUFU.EX2 R85, R45 ;  /* 0x0000002d00557308 */ /* 0x000be20000000800 */
[C---:B--2---:R-:W-:Y:S03]  /*c540*/  HMMA.16816.F32 R12, R28.reuse, R36, R12 ;  /* 0x000000241c0c723c */ /* 0x044fe6000000180c */
[----:B------:R-:W-:Y:S01]  /*c550*/  FFMA.FTZ R36, R78, R3, -R46 ;  /* 0x000000034e247223 */ /* 0x000fe2000001082e */
[----:B------:R-:W-:Y:S05]  /*c560*/  FADD.FTZ R0, R214, R0 ;  /* 0x00000000d6007221 */ /* 0x000fea0000010000 */
[----:B------:R2:W3:Y:S01]  /*c570*/  MUFU.EX2 R132, R36 ;  /* 0x0000002400847308 */ /* 0x0004e20000000800 */
[----:B------:R-:W-:Y:S01]  /*c580*/  HMMA.16816.F32 R16, R28, R38, R16 ;  /* 0x000000261c10723c */ /* 0x000fe20000001810 */
[----:B-1----:R-:W1:Y:S02]  /*c590*/  LDSM.16.MT88.4 R32, [R27+0xc00] ;  /* 0x000c00001b20783b */ /* 0x002e640000004200 */
[----:B------:R-:W-:Y:S01]  /*c5a0*/  F2FP.F16.F32.PACK_AB R28, R200, R197 ;  /* 0x000000c5c81c723e */ /* 0x000fe200000000ff */
[----:B------:R-:W-:Y:S01]  /*c5b0*/  FADD.FTZ R0, R215, R0 ;  /* 0x00000000d7007221 */ /* 0x000fe20000010000 */
[----:B------:R-:W-:Y:S02]  /*c5c0*/  F2FP.F16.F32.PACK_AB R29, R196, R181 ;  /* 0x000000b5c41d723e */ /* 0x000fe400000000ff */
[----:B------:R-:W-:Y:S01]  /*c5d0*/  F2FP.F16.F32.PACK_AB R30, R203, R201 ;  /* 0x000000c9cb1e723e */ /* 0x000fe200000000ff */
[-C--:B-----5:R-:W-:Y:S01]  /*c5e0*/  FFMA.FTZ R45, R90, R3.reuse, -R46 ;  /* 0x000000035a2d7223 */ /* 0x0a0fe2000001082e */
[----:B------:R-:W-:Y:S01]  /*c5f0*/  F2FP.F16.F32.PACK_AB R31, R199, R198 ;  /* 0x000000c6c71f723e */ /* 0x000fe200000000ff */
[----:B------:R-:W-:Y:S04]  /*c600*/  FADD.FTZ R0, R218, R0 ;  /* 0x00000000da007221 */ /* 0x000fe80000010000 */
[----:B------:R-:W-:Y:S02]  /*c610*/  FADD.FTZ R0, R222, R0 ;  /* 0x00000000de007221 */ /* 0x000fe40000010000 */
[C---:B----4-:R-:W-:Y:S03]  /*c620*/  HMMA.16816.F32 R4, R28.reuse, R40, R4 ;  /* 0x000000281c04723c */ /* 0x050fe60000001804 */
[-C--:B--2---:R-:W-:Y:S01]  /*c630*/  FFMA.FTZ R36, R79, R3.reuse, -R46 ;  /* 0x000000034f247223 */ /* 0x084fe2000001082e */
[-C--:B------:R-:W-:Y:S01]  /*c640*/  FFMA.FTZ R40, R81, R3.reuse, -R44 ;  /* 0x0000000351287223 */ /* 0x080fe2000001082c */
[----:B------:R-:W-:Y:S02]  /*c650*/  FADD.FTZ R0, R55, R0 ;  /* 0x0000000037007221 */ /* 0x000fe40000010000 */
[----:B------:R2:W4:Y:S01]  /*c660*/  MUFU.EX2 R50, R36 ;  /* 0x0000002400327308 */ /* 0x0005220000000800 */
[C---:B------:R-:W-:Y:S03]  /*c670*/  HMMA.16816.F32 R8, R28.reuse, R42, R8 ;  /* 0x0000002a1c08723c */ /* 0x040fe60000001808 */
[----:B------:R-:W-:Y:S06]  /*c680*/  FADD.FTZ R0, R221, R0 ;  /* 0x00000000dd007221 */ /* 0x000fec0000010000 */
[----:B------:R5:W-:Y:S01]  /*c690*/  MUFU.EX2 R131, R40 ;  /* 0x0000002800837308 */ /* 0x000be20000000800 */
[----:B------:R-:W-:Y:S04]  /*c6a0*/  FADD.FTZ R0, R169, R0 ;  /* 0x00000000a9007221 */ /* 0x000fe80000010000 */
[----:B------:R-:W-:Y:S01]  /*c6b0*/  FADD.FTZ R0, R54, R0 ;  /* 0x0000000036007221 */ /* 0x000fe20000010000 */
[----:B--2---:R-:W2:Y:S01]  /*c6c0*/  LDSM.16.MT88.4 R36, [R2+0x6000] ;  /* 0x006000000224783b */ /* 0x004ea20000004200 */
[C---:B-1----:R-:W-:Y:S03]  /*c6d0*/  HMMA.16816.F32 R12, R28.reuse, R32, R12 ;  /* 0x000000201c0c723c */ /* 0x042fe6000000180c */
[----:B------:R-:W-:Y:S01]  /*c6e0*/  FFMA.FTZ R32, R83, R3, -R46 ;  /* 0x0000000353207223 */ /* 0x000fe2000001082e */
[----:B------:R-:W-:Y:S01]  /*c6f0*/  FADD.FTZ R0, R143, R0 ;  /* 0x000000008f007221 */ /* 0x000fe20000010000 */
[----:B------:R1:W-:Y:S02]  /*c700*/  MUFU.EX2 R83, R45 ;  /* 0x0000002d00537308 */ /* 0x0003e40000000800 */
[----:B-----5:R-:W5:Y:S01]  /*c710*/  LDSM.16.MT88.4 R40, [R27+0x1000] ;  /* 0x001000001b28783b */ /* 0x020f620000004200 */
[----:B------:R-:W-:Y:S03]  /*c720*/  HMMA.16816.F32 R16, R28, R34, R16 ;  /* 0x000000221c10723c */ /* 0x000fe60000001810 */
[----:B------:R-:W-:Y:S01]  /*c730*/  F2FP.F16.F32.PACK_AB R28, R209, R205 ;  /* 0x000000cdd11c723e */ /* 0x000fe200000000ff */
[----:B------:R-:W-:Y:S03]  /*c740*/  FADD.FTZ R0, R53, R0 ;  /* 0x0000000035007221 */ /* 0x000fe60000010000 */
[----:B------:R4:W2:Y:S01]  /*c750*/  MUFU.EX2 R48, R32 ;  /* 0x0000002000307308 */ /* 0x0008a20000000800 */
[----:B------:R-:W-:Y:S02]  /*c760*/  F2FP.F16.F32.PACK_AB R29, R204, R202 ;  /* 0x000000cacc1d723e */ /* 0x000fe400000000ff */
[----:B------:R-:W-:Y:S01]  /*c770*/  F2FP.F16.F32.PACK_AB R30, R211, R210 ;  /* 0x000000d2d31e723e */ /* 0x000fe200000000ff */
[----:B------:R-:W-:Y:S01]  /*c780*/  FADD.FTZ R0, R141, R0 ;  /* 0x000000008d007221 */ /* 0x000fe20000010000 */
[----:B------:R-:W-:Y:S03]  /*c790*/  F2FP.F16.F32.PACK_AB R31, R207, R206 ;  /* 0x000000cecf1f723e */ /* 0x000fe600000000ff */
[----:B---3--:R-:W-:Y:S01]  /*c7a0*/  FADD.FTZ R0, R52, R0 ;  /* 0x0000000034007221 */ /* 0x008fe20000010000 */
[-C--:B-1----:R-:W-:Y:S03]  /*c7b0*/  FFMA.FTZ R45, R92, R3.reuse, -R44 ;  /* 0x000000035c2d7223 */ /* 0x082fe6000001082c */
[----:B------:R-:W-:Y:S01]  /*c7c0*/  FADD.FTZ R0, R51, R0 ;  /* 0x0000000033007221 */ /* 0x000fe20000010000 */
[----:B------:R1:W-:Y:S03]  /*c7d0*/  MUFU.EX2 R82, R45 ;  /* 0x0000002d00527308 */ /* 0x0003e60000000800 */
[----:B------:R-:W-:Y:S01]  /*c7e0*/  FADD.FTZ R0, R137, R0 ;  /* 0x0000000089007221 */ /* 0x000fe20000010000 */
[-C--:B----4-:R-:W-:Y:S03]  /*c7f0*/  FFMA.FTZ R32, R84, R3.reuse, -R44 ;  /* 0x0000000354207223 */ /* 0x090fe6000001082c */
[----:B------:R-:W-:Y:S03]  /*c800*/  FADD.FTZ R0, R132, R0 ;  /* 0x0000000084007221 */ /* 0x000fe60000010000 */
[----:B------:R3:W-:Y:S01]  /*c810*/  MUFU.EX2 R127, R32 ;  /* 0x00000020007f7308 */ /* 0x0007e20000000800 */
[----:B------:R-:W-:Y:S01]  /*c820*/  FADD.FTZ R0, R50, R0 ;  /* 0x0000000032007221 */ /* 0x000fe20000010000 */
[C---:B--2---:R-:W-:Y:S03]  /*c830*/  HMMA.16816.F32 R4, R28.reuse, R36, R4 ;  /* 0x000000241c04723c */ /* 0x044fe60000001804 */
[-CC-:B------:R-:W-:Y:S01]  /*c840*/  FFMA.FTZ R36, R86, R3.reuse, -R46.reuse ;  /* 0x0000000356247223 */ /* 0x180fe2000001082e */
[-C--:B-1----:R-:W-:Y:S01]  /*c850*/  FFMA.FTZ R45, R95, R3.reuse, -R46 ;  /* 0x000000035f2d7223 */ /* 0x082fe2000001082e */
[----:B------:R-:W-:Y:S03]  /*c860*/  FADD.FTZ R0, R126, R0 ;  /* 0x000000007e007221 */ /* 0x000fe60000010000 */
[----:B------:R1:W2:Y:S01]  /*c870*/  MUFU.EX2 R49, R36 ;  /* 0x0000002400317308 */ /* 0x0002a20000000800 */
[C---:B------:R-:W-:Y:S03]  /*c880*/  HMMA.16816.F32 R8, R28.reuse, R38, R8 ;  /* 0x000000261c08723c */ /* 0x040fe60000001808 */
[----:B------:R-:W-:Y:S01]  /*c890*/  FADD.FTZ R0, R48, R0 ;  /* 0x0000000030007221 */ /* 0x000fe20000010000 */
[----:B---3--:R-:W3:Y:S05]  /*c8a0*/  LDSM.16.MT88.4 R32, [R2+0x6400] ;  /* 0x006400000220783b */ /* 0x008eea0000004200 */
[----:B------:R4:W-:Y:S01]  /*c8b0*/  MUFU.EX2 R77, R45 ;  /* 0x0000002d004d7308 */ /* 0x0009e20000000800 */
[C---:B-----5:R-:W-:Y:S03]  /*c8c0*/  HMMA.16816.F32 R12, R28.reuse, R40, R12 ;  /* 0x000000281c0c723c */ /* 0x060fe6000000180c */
[----:B------:R-:W-:Y:S06]  /*c8d0*/  FFMA.FTZ R40, R88, R3, -R44 ;  /* 0x0000000358287223 */ /* 0x000fec000001082c */
[----:B------:R5:W-:Y:S01]  /*c8e0*/  MUFU.EX2 R86, R40 ;  /* 0x0000002800567308 */ /* 0x000be20000000800 */
[----:B------:R-:W-:Y:S01]  /*c8f0*/  HMMA.16816.F32 R16, R28, R42, R16 ;  /* 0x0000002a1c10723c */ /* 0x000fe20000001810 */
[----:B-1----:R-:W1:Y:S02]  /*c900*/  LDSM.16.MT88.4 R36, [R27+0x1400] ;  /* 0x001400001b24783b */ /* 0x002e640000004200 */
[----:B------:R-:W-:Y:S01]  /*c910*/  F2FP.F16.F32.PACK_AB R28, R216, R213 ;  /* 0x000000d5d81c723e */ /* 0x000fe200000000ff */
[----:B--2---:R-:W-:Y:S01]  /*c920*/  FADD.FTZ R0, R49, R0 ;  /* 0x0000000031007221 */ /* 0x004fe20000010000 */
[----:B------:R-:W-:Y:S02]  /*c930*/  F2FP.F16.F32.PACK_AB R29, R212, R208 ;  /* 0x000000d0d41d723e */ /* 0x000fe400000000ff */
[----:B------:R-:W-:Y:S01]  /*c940*/  F2FP.F16.F32.PACK_AB R30, R219, R217 ;  /* 0x000000d9db1e723e */ /* 0x000fe200000000ff */
[-C--:B----4-:R-:W-:Y:S01]  /*c950*/  FFMA.FTZ R45, R97, R3.reuse, -R44 ;  /* 0x00000003612d7223 */ /* 0x090fe2000001082c */
[----:B------:R-:W-:Y:S01]  /*c960*/  F2FP.F16.F32.PACK_AB R31, R215, R214 ;  /* 0x000000d6d71f723e */ /* 0x000fe200000000ff */
[----:B------:R-:W-:Y:S02]  /*c970*/  FADD.FTZ R0, R85, R0 ;  /* 0x0000000055007221 */ /* 0x000fe40000010000 */
[----:B------:R2:W-:Y:S02]  /*c980*/  MUFU.EX2 R79, R45 ;  /* 0x0000002d004f7308 */ /* 0x0005e40000000800 */
[----:B------:R-:W-:Y:S01]  /*c990*/  FADD.FTZ R0, R83, R0 ;  /* 0x0000000053007221 */ /* 0x000fe20000010000 */
[-C--:B-----5:R-:W-:Y:S07]  /*c9a0*/  FFMA.FTZ R40, R89, R3.reuse, -R44 ;  /* 0x0000000359287223 */ /* 0x0a0fee000001082c */
[----:B------:R4:W-:Y:S01]  /*c9b0*/  MUFU.EX2 R84, R40 ;  /* 0x0000002800547308 */ /* 0x0009e20000000800 */
[C---:B---3--:R-:W-:Y:S03]  /*c9c0*/  HMMA.16816.F32 R4, R28.reuse, R32, R4 ;  /* 0x000000201c04723c */ /* 0x048fe60000001804 */
[-CC-:B------:R-:W-:Y:S01]  /*c9d0*/  FFMA.FTZ R32, R91, R3.reuse, -R46.reuse ;  /* 0x000000035b207223 */ /* 0x180fe2000001082e */
[-C--:B--2---:R-:W-:Y:S05]  /*c9e0*/  FFMA.FTZ R45, R99, R3.reuse, -R46 ;  /* 0x00000003632d7223 */ /* 0x084fea000001082e */
[----:B------:R2:W3:Y:S01]  /*c9f0*/  MUFU.EX2 R80, R32 ;  /* 0x0000002000507308 */ /* 0x0004e20000000800 */
[C---:B------:R-:W-:Y:S01]  /*ca00*/  HMMA.16816.F32 R8, R28.reuse, R34, R8 ;  /* 0x000000221c08723c */ /* 0x040fe20000001808 */
[----:B----4-:R-:W4:Y:S08]  /*ca10*/  LDSM.16.MT88.4 R40, [R2+0x6800] ;  /* 0x006800000228783b */ /* 0x010f300000004200 */
[----:B------:R5:W-:Y:S01]  /*ca20*/  MUFU.EX2 R72, R45 ;  /* 0x0000002d00487308 */ /* 0x000be20000000800 */
[C---:B-1----:R-:W-:Y:S03]  /*ca30*/  HMMA.16816.F32 R12, R28.reuse, R36, R12 ;  /* 0x000000241c0c723c */ /* 0x042fe6000000180c */
[----:B------:R-:W-:Y:S06]  /*ca40*/  FFMA.FTZ R36, R93, R3, -R44 ;  /* 0x000000035d247223 */ /* 0x000fec000001082c */
[----:B------:R1:W-:Y:S01]  /*ca50*/  MUFU.EX2 R81, R36 ;  /* 0x0000002400517308 */ /* 0x0003e20000000800 */
[----:B------:R-:W-:Y:S01]  /*ca60*/  HMMA.16816.F32 R16, R28, R38, R16 ;  /* 0x000000261c10723c */ /* 0x000fe20000001810 */
[----:B--2---:R-:W2:Y:S02]  /*ca70*/  LDSM.16.MT88.4 R32, [R27+0x1800] ;  /* 0x001800001b20783b */ /* 0x004ea40000004200 */
[----:B------:R-:W-:Y:S01]  /*ca80*/  F2FP.F16.F32.PACK_AB R28, R227, R223 ;  /* 0x000000dfe31c723e */ /* 0x000fe200000000ff */
[----:B---3--:R-:W-:Y:S01]  /*ca90*/  FADD.FTZ R0, R80, R0 ;  /* 0x0000000050007221 */ /* 0x008fe20000010000 */
[----:B------:R-:W-:Y:S02]  /*caa0*/  F2FP.F16.F32.PACK_AB R29, R222, R218 ;  /* 0x000000dade1d723e */ /* 0x000fe400000000ff */
[----:B------:R-:W-:Y:S01]  /*cab0*/  F2FP.F16.F32.PACK_AB R30, R224, R225 ;  /* 0x000000e1e01e723e */ /* 0x000fe200000000ff */
[----:B-----5:R-:W-:Y:S01]  /*cac0*/  FFMA.FTZ R45, R100, R3, -R44 ;  /* 0x00000003642d7223 */ /* 0x020fe2000001082c */
[----:B------:R-:W-:Y:S03]  /*cad0*/  F2FP.F16.F32.PACK_AB R31, R221, R55 ;  /* 0x00000037dd1f723e */ /* 0x000fe600000000ff */
[----:B------:R3:W-:Y:S01]  /*cae0*/  MUFU.EX2 R75, R45 ;  /* 0x0000002d004b7308 */ /* 0x0007e20000000800 */
[-C--:B-1----:R-:W-:Y:S09]  /*caf0*/  FFMA.FTZ R36, R94, R3.reuse, -R46 ;  /* 0x000000035e247223 */ /* 0x082ff2000001082e */
[----:B------:R1:W5:Y:S01]  /*cb00*/  MUFU.EX2 R76, R36 ;  /* 0x00000024004c7308 */ /* 0x0003620000000800 */
[C---:B----4-:R-:W-:Y:S03]  /*cb10*/  HMMA.16816.F32 R4, R28.reuse, R40, R4 ;  /* 0x000000281c04723c */ /* 0x050fe60000001804 */
[-C--:B------:R-:W-:Y:S01]  /*cb20*/  FFMA.FTZ R40, R96, R3.reuse, -R44 ;  /* 0x0000000360287223 */ /* 0x080fe2000001082c */
[-C--:B---3--:R-:W-:Y:S05]  /*cb30*/  FFMA.FTZ R45, R102, R3.reuse, -R46 ;  /* 0x00000003662d7223 */ /* 0x088fea000001082e */
[----:B------:R3:W-:Y:S01]  /*cb40*/  MUFU.EX2 R78, R40 ;  /* 0x00000028004e7308 */ /* 0x0007e20000000800 */
[C---:B------:R-:W-:Y:S01]  /*cb50*/  HMMA.16816.F32 R8, R28.reuse, R42, R8 ;  /* 0x0000002a1c08723c */ /* 0x040fe20000001808 */
[----:B-1----:R-:W1:Y:S02]  /*cb60*/  LDSM.16.MT88.4 R36, [R2+0x6c00] ;  /* 0x006c00000224783b */ /* 0x002e640000004200 */
[----:B-----5:R-:W-:Y:S06]  /*cb70*/  FADD.FTZ R0, R76, R0 ;  /* 0x000000004c007221 */ /* 0x020fec0000010000 */
[----:B------:R4:W-:Y:S01]  /*cb80*/  MUFU.EX2 R71, R45 ;  /* 0x0000002d00477308 */ /* 0x0009e20000000800 */
[C---:B--2---:R-:W-:Y:S03]  /*cb90*/  HMMA.16816.F32 R12, R28.reuse, R32, R12 ;  /* 0x000000201c0c723c */ /* 0x044fe6000000180c */
[----:B------:R-:W-:Y:S01]  /*cba0*/  FFMA.FTZ R32, R98, R3, -R46 ;  /* 0x0000000362207223 */ /* 0x000fe2000001082e */
[----:B------:R-:W-:Y:S05]  /*cbb0*/  FADD.FTZ R0, R77, R0 ;  /* 0x000000004d007221 */ /* 0x000fea0000010000 */
[----:B------:R2:W5:Y:S01]  /*cbc0*/  MUFU.EX2 R73, R32 ;  /* 0x0000002000497308 */ /* 0x0005620000000800 */
[----:B------:R-:W-:Y:S01]  /*cbd0*/  HMMA.16816.F32 R16, R28, R34, R16 ;  /* 0x000000221c10723c */ /* 0x000fe20000001810 */
[----:B---3--:R-:W3:Y:S02]  /*cbe0*/  LDSM.16.MT88.4 R40, [R27+0x1c00] ;  /* 0x001c00001b28783b */ /* 0x008ee40000004200 */
[----:B------:R-:W-:Y:S02]  /*cbf0*/  F2FP.F16.F32.PACK_AB R31, R53, R143 ;  /* 0x0000008f351f723e */ /* 0x000fe400000000ff */
[----:B------:R-:W-:Y:S02]  /*cc00*/  F2FP.F16.F32.PACK_AB R28, R228, R226 ;  /* 0x000000e2e41c723e */ /* 0x000fe400000000ff */
[----:B------:R-:W-:Y:S01]  /*cc10*/  F2FP.F16.F32.PACK_AB R29, R54, R169 ;  /* 0x000000a9361d723e */ /* 0x000fe200000000ff */
[-C--:B----4-:R-:W-:Y:S01]  /*cc20*/  FFMA.FTZ R45, R105, R3.reuse, -R44 ;  /* 0x00000003692d7223 */ /* 0x090fe2000001082c */
[----:B------:R-:W-:Y:S03]  /*cc30*/  F2FP.F16.F32.PACK_AB R30, R164, R220 ;  /* 0x000000dca41e723e */ /* 0x000fe600000000ff */
[----:B------:R4:W-:Y:S01]  /*cc40*/  MUFU.EX2 R68, R45 ;  /* 0x0000002d00447308 */ /* 0x0009e20000000800 */
[----:B--2---:R-:W2:Y:S01]  /*cc50*/  LDSM.16.MT88.4 R32, [R2+0x7000] ;  /* 0x007000000220783b */ /* 0x004ea20000004200 */
[----:B-----5:R-:W-:Y:S02]  /*cc60*/  FADD.FTZ R0, R73, R0 ;  /* 0x0000000049007221 */ /* 0x020fe40000010000 */
[C---:B-1----:R-:W-:Y:S03]  /*cc70*/  HMMA.16816.F32 R4, R28.reuse, R36, R4 ;  /* 0x000000241c04723c */ /* 0x042fe60000001804 */
[-C--:B------:R-:W-:Y:S01]  /*cc80*/  FFMA.FTZ R36, R101, R3.reuse, -R44 ;  /* 0x0000000365247223 */ /* 0x080fe2000001082c */
[-CC-:B----4-:R-:W-:Y:S03]  /*cc90*/  FFMA.FTZ R45, R107, R3.reuse, -R46.reuse ;  /* 0x000000036b2d7223 */ /* 0x190fe6000001082e */
[----:B------:R1:W4:Y:S01]  /*cca0*/  MUFU.EX2 R74, R36 ;  /* 0x00000024004a7308 */ /* 0x0003220000000800 */
[C---:B------:R-:W-:Y:S09]  /*ccb0*/  HMMA.16816.F32 R8, R28.reuse, R38, R8 ;  /* 0x000000261c08723c */ /* 0x040ff20000001808 */
[----:B------:R5:W-:Y:S01]  /*ccc0*/  MUFU.EX2 R66, R45 ;  /* 0x0000002d00427308 */ /* 0x000be20000000800 */
[C---:B---3--:R-:W-:Y:S03]  /*ccd0*/  HMMA.16816.F32 R12, R28.reuse, R40, R12 ;  /* 0x000000281c0c723c */ /* 0x048fe6000000180c */
[----:B------:R-:W-:Y:S06]  /*cce0*/  FFMA.FTZ R40, R103, R3, -R46 ;  /* 0x0000000367287223 */ /* 0x000fec000001082e */
[----:B------:R3:W4:Y:S01]  /*ccf0*/  MUFU.EX2 R70, R40 ;  /* 0x0000002800467308 */ /* 0x0007220000000800 */
[----:B------:R-:W-:Y:S01]  /*cd00*/  HMMA.16816.F32 R16, R28, R42, R16 ;  /* 0x0000002a1c10723c */ /* 0x000fe20000001810 */
[----:B-1----:R-:W1:Y:S02]  /*cd10*/  LDSM.16.MT88.4 R36, [R27+0x2000] ;  /* 0x002000001b24783b */ /* 0x002e640000004200 */
[----:B------:R-:W-:Y:S02]  /*cd20*/  F2FP.F16.F32.PACK_AB R28, R142, R144 ;  /* 0x000000908e1c723e */ /* 0x000fe400000000ff */
[----:B------:R-:W-:Y:S02]  /*cd30*/  F2FP.F16.F32.PACK_AB R29, R52, R141 ;  /* 0x0000008d341d723e */ /* 0x000fe400000000ff */
[----:B------:R-:W-:Y:S01]  /*cd40*/  F2FP.F16.F32.PACK_AB R30, R139, R140 ;  /* 0x0000008c8b1e723e */ /* 0x000fe200000000ff */
[--C-:B-----5:R-:W-:Y:S01]  /*cd50*/  FFMA.FTZ R45, R109, R3, -R44.reuse ;  /* 0x000000036d2d7223 */ /* 0x120fe2000001082c */
[----:B------:R-:W-:Y:S03]  /*cd60*/  F2FP.F16.F32.PACK_AB R31, R137, R51 ;  /* 0x00000033891f723e */ /* 0x000fe600000000ff */
[----:B------:R5:W-:Y:S04]  /*cd70*/  MUFU.EX2 R64, R45 ;  /* 0x0000002d00407308 */ /* 0x000be80000000800 */
[C---:B--2---:R-:W-:Y:S03]  /*cd80*/  HMMA.16816.F32 R4, R28.reuse, R32, R4 ;  /* 0x000000201c04723c */ /* 0x044fe60000001804 */
[-C--:B---3--:R-:W-:Y:S01]  /*cd90*/  FFMA.FTZ R40, R104, R3.reuse, -R44 ;  /* 0x0000000368287223 */ /* 0x088fe2000001082c */
[----:B------:R-:W-:Y:S02]  /*cda0*/  FADD.FTZ R32, R176, R47 ;  /* 0x0000002fb0207221 */ /* 0x000fe40000010000 */
[----:B------:R2:W-:Y:S02]  /*cdb0*/  MUFU.EX2 R47, R23 ;  /* 0x00000017002f7308 */ /* 0x0005e40000000800 */
[C---:B------:R-:W-:Y:S03]  /*cdc0*/  HMMA.16816.F32 R8, R28.reuse, R34, R8 ;  /* 0x000000221c08723c */ /* 0x040fe60000001808 */
[----:B------:R-:W-:Y:S01]  /*cdd0*/  FADD.FTZ R32, R177, R32 ;  /* 0x00000020b1207221 */ /* 0x000fe20000010000 */
[-C--:B-----5:R-:W-:Y:S04]  /*cde0*/  FFMA.FTZ R45, R111, R3.reuse, -R46 ;  /* 0x000000036f2d7223 */ /* 0x0a0fe8000001082e */
[----:B------:R3:W5:Y:S01]  /*cdf0*/  MUFU.EX2 R69, R40 ;  /* 0x0000002800457308 */ /* 0x0007620000000800 */
[----:B------:R-:W-:Y:S02]  /*ce00*/  FADD.FTZ R20, R175, R32 ;  /* 0x00000020af147221 */ /* 0x000fe40000010000 */
[----:B------:R-:W-:Y:S02]  /*ce10*/  LDSM.16.MT88.4 R32, [R27+0x2400] ;  /* 0x002400001b20783b */ /* 0x000fe40000004200 */
[----:B------:R-:W-:Y:S05]  /*ce20*/  FADD.FTZ R20, R174, R20 ;  /* 0x00000014ae147221 */ /* 0x000fea0000010000 */
[----:B------:R4:W-:Y:S01]  /*ce30*/  MUFU.EX2 R62, R45 ;  /* 0x0000002d003e7308 */ /* 0x0009e20000000800 */
[----:B------:R-:W-:Y:S01]  /*ce40*/  FADD.FTZ R20, R162, R20 ;  /* 0x00000014a2147221 */ /* 0x000fe20000010000 */
[-CC-:B--2---:R-:W-:Y:S01]  /*ce50*/  FFMA.FTZ R23, R128, R3.reuse, -R44.reuse ;  /* 0x0000000380177223 */ /* 0x184fe2000001082c */
[C---:B-1----:R-:W-:Y:S03]  /*ce60*/  HMMA.16816.F32 R12, R28.reuse, R36, R12 ;  /* 0x000000241c0c723c */ /* 0x042fe6000000180c */
[-C--:B------:R-:W-:Y:S01]  /*ce70*/  FFMA.FTZ R36, R108, R3.reuse, -R44 ;  /* 0x000000036c247223 */ /* 0x080fe2000001082c */
[----:B------:R-:W-:Y:S03]  /*ce80*/  FADD.FTZ R20, R161, R20 ;  /* 0x00000014a1147221 */ /* 0x000fe60000010000 */
[----:B------:R-:W-:Y:S01]  /*ce90*/  MUFU.EX2 R23, R23 ;  /* 0x0000001700177308 */ /* 0x000fe20000000800 */
[----:B---3--:R-:W1:Y:S01]  /*cea0*/  LDSM.16.MT88.4 R40, [R2+0x7400] ;  /* 0x007400000228783b */ /* 0x008e620000004200 */
[----:B------:R-:W-:Y:S03]  /*ceb0*/  HMMA.16816.F32 R16, R28, R38, R16 ;  /* 0x000000261c10723c */ /* 0x000fe60000001810 */
[----:B------:R-:W-:Y:S01]  /*cec0*/  F2FP.F16.F32.PACK_AB R28, R136, R138 ;  /* 0x0000008a881c723e */ /* 0x000fe200000000ff */
[----:B------:R-:W-:Y:S04]  /*ced0*/  FADD.FTZ R20, R154, R20 ;  /* 0x000000149a147221 */ /* 0x000fe80000010000 */
[----:B------:R2:W3:Y:S01]  /*cee0*/  MUFU.EX2 R65, R36 ;  /* 0x0000002400417308 */ /* 0x0004e20000000800 */
[----:B------:R-:W-:Y:S01]  /*cef0*/  F2FP.F16.F32.PACK_AB R29, R50, R132 ;  /* 0x00000084321d723e */ /* 0x000fe200000000ff */
[----:B----4-:R-:W-:Y:S01]  /*cf00*/  FFMA.FTZ R45, R113, R3, -R44 ;  /* 0x00000003712d7223 */ /* 0x010fe2000001082c */
[----:B------:R-:W-:Y:S01]  /*cf10*/  F2FP.F16.F32.PACK_AB R30, R131, R133 ;  /* 0x00000085831e723e */ /* 0x000fe200000000ff */
[----:B------:R-:W-:Y:S01]  /*cf20*/  FADD.FTZ R20, R182, R20 ;  /* 0x00000014b6147221 */ /* 0x000fe20000010000 */
[----:B------:R-:W-:Y:S02]  /*cf30*/  F2FP.F16.F32.PACK_AB R31, R48, R126 ;  /* 0x0000007e301f723e */ /* 0x000fe400000000ff */
[----:B------:R-:W-:Y:S03]  /*cf40*/  MOV R132, R21 ;  /* 0x0000001500847202 */ /* 0x000fe60000000f00 */
[----:B------:R4:W-:Y:S01]  /*cf50*/  MUFU.EX2 R60, R45 ;  /* 0x0000002d003c7308 */ /* 0x0009e20000000800 */
[----:B------:R-:W-:Y:S04]  /*cf60*/  FADD.FTZ R20, R183, R20 ;  /* 0x00000014b7147221 */ /* 0x000fe80000010000 */
[----:B------:R-:W-:Y:S01]  /*cf70*/  FADD.FTZ R20, R195, R20 ;  /* 0x00000014c3147221 */ /* 0x000fe20000010000 */
[----:B--2---:R-:W2:Y:S03]  /*cf80*/  LDSM.16.MT88.4 R36, [R2+0x7800] ;  /* 0x007800000224783b */ /* 0x004ea60000004200 */
[----:B------:R-:W-:Y:S04]  /*cf90*/  FADD.FTZ R20, R197, R20 ;  /* 0x00000014c5147221 */ /* 0x000fe80000010000 */
[----:B------:R-:W-:Y:S01]  /*cfa0*/  FADD.FTZ R20, R200, R20 ;  /* 0x00000014c8147221 */ /* 0x000fe20000010000 */
[-C--:B----4-:R-:W-:Y:S03]  /*cfb0*/  FFMA.FTZ R45, R115, R3.reuse, -R46 ;  /* 0x00000003732d7223 */ /* 0x090fe6000001082e */
[----:B------:R-:W-:Y:S01]  /*cfc0*/  FADD.FTZ R20, R201, R20 ;  /* 0x00000014c9147221 */ /* 0x000fe20000010000 */
[----:B------:R4:W-:Y:S03]  /*cfd0*/  MUFU.EX2 R58, R45 ;  /* 0x0000002d003a7308 */ /* 0x0009e60000000800 */
[----:B------:R-:W-:Y:S01]  /*cfe0*/  FADD.FTZ R20, R203, R20 ;  /* 0x00000014cb147221 */ /* 0x000fe20000010000 */
[C---:B-1----:R-:W-:Y:S03]  /*cff0*/  HMMA.16816.F32 R4, R28.reuse, R40, R4 ;  /* 0x000000281c04723c */ /* 0x042fe60000001804 */
[-C--:B------:R-:W-:Y:S01]  /*d000*/  FFMA.FTZ R40, R110, R3.reuse, -R46 ;  /* 0x000000036e287223 */ /* 0x080fe2000001082e */
[----:B------:R-:W-:Y:S03]  /*d010*/  FADD.FTZ R20, R205, R20 ;  /* 0x00000014cd147221 */ /* 0x000fe60000010000 */
[----:B------:R1:W3:Y:S01]  /*d020*/  MUFU.EX2 R63, R40 ;  /* 0x00000028003f7308 */ /* 0x0002e20000000800 */
[C---:B------:R-:W-:Y:S03]  /*d030*/  HMMA.16816.F32 R8, R28.reuse, R42, R8 ;  /* 0x0000002a1c08723c */ /* 0x040fe60000001808 */
[----:B------:R-:W-:Y:S01]  /*d040*/  FADD.FTZ R20, R209, R20 ;  /* 0x00000014d1147221 */ /* 0x000fe20000010000 */
[-C--:B----4-:R-:W-:Y:S03]  /*d050*/  FFMA.FTZ R45, R117, R3.reuse, -R44 ;  /* 0x00000003752d7223 */ /* 0x090fe6000001082c */
[----:B------:R-:W-:Y:S01]  /*d060*/  FADD.FTZ R20, R210, R20 ;  /* 0x00000014d2147221 */ /* 0x000fe20000010000 */
[C---:B------:R-:W-:Y:S01]  /*d070*/  HMMA.16816.F32 R12, R28.reuse, R32, R12 ;  /* 0x000000201c0c723c */ /* 0x040fe2000000180c */
[----:B------:R4:W-:Y:S02]  /*d080*/  MUFU.EX2 R56, R45 ;  /* 0x0000002d00387308 */ /* 0x0009e40000000800 */
[----:B------:R-:W-:Y:S01]  /*d090*/  FFMA.FTZ R32, R112, R3, -R44 ;  /* 0x0000000370207223 */ /* 0x000fe2000001082c */
[----:B------:R-:W-:Y:S04]  /*d0a0*/  FADD.FTZ R20, R211, R20 ;  /* 0x00000014d3147221 */ /* 0x000fe80000010000 */
[----:B------:R-:W-:Y:S03]  /*d0b0*/  HMMA.16816.F32 R16, R28, R34, R16 ;  /* 0x000000221c10723c */ /* 0x000fe60000001810 */
[----:B------:R5:W3:Y:S01]  /*d0c0*/  MUFU.EX2 R61, R32 ;  /* 0x00000020003d7308 */ /* 0x000ae20000000800 */
[----:B-1----:R-:W1:Y:S01]  /*d0d0*/  LDSM.16.MT88.4 R40, [R27+0x2800] ;  /* 0x002800001b28783b */ /* 0x002e620000004200 */
[----:B------:R-:W-:Y:S01]  /*d0e0*/  F2FP.F16.F32.PACK_AB R28, R130, R127 ;  /* 0x0000007f821c723e */ /* 0x000fe200000000ff */
[----:B------:R-:W-:Y:S01]  /*d0f0*/  FADD.FTZ R20, R213, R20 ;  /* 0x00000014d5147221 */ /* 0x000fe20000010000 */
[----:B------:R-:W-:Y:S02]  /*d100*/  F2FP.F16.F32.PACK_AB R29, R85, R49 ;  /* 0x00000031551d723e */ /* 0x000fe400000000ff */
[----:B------:R-:W-:Y:S01]  /*d110*/  F2FP.F16.F32.PACK_AB R30, R84, R86 ;  /* 0x00000056541e723e */ /* 0x000fe200000000ff */
[----:B------:R-:W-:Y:S01]  /*d120*/  FADD.FTZ R20, R216, R20 ;  /* 0x00000014d8147221 */ /* 0x000fe20000010000 */
[----:B------:R-:W-:Y:S01]  /*d130*/  F2FP.F16.F32.PACK_AB R31, R80, R83 ;  /* 0x00000053501f723e */ /* 0x000fe200000000ff */
[-C--:B----4-:R-:W-:Y:S02]  /*d140*/  FFMA.FTZ R45, R119, R3.reuse, -R46 ;  /* 0x00000003772d7223 */ /* 0x090fe4000001082e */
[----:B------:R-:W-:Y:S02]  /*d150*/  FADD.FTZ R20, R217, R20 ;  /* 0x00000014d9147221 */ /* 0x000fe40000010000 */
[----:B------:R4:W-:Y:S02]  /*d160*/  MUFU.EX2 R54, R45 ;  /* 0x0000002d00367308 */ /* 0x0009e40000000800 */
[C---:B--2---:R-:W-:Y:S01]  /*d170*/  HMMA.16816.F32 R4, R28.reuse, R36, R4 ;  /* 0x000000241c04723c */ /* 0x044fe20000001804 */
[----:B-----5:R-:W2:Y:S02]  /*d180*/  LDSM.16.MT88.4 R32, [R2+0x7c00] ;  /* 0x007c00000220783b */ /* 0x020ea40000004200 */
[-C--:B------:R-:W-:Y:S01]  /*d190*/  FFMA.FTZ R36, R114, R3.reuse, -R46 ;  /* 0x0000000372247223 */ /* 0x080fe2000001082e */
[----:B------:R-:W-:Y:S04]  /*d1a0*/  FADD.FTZ R20, R219, R20 ;  /* 0x00000014db147221 */ /* 0x000fe80000010000 */
[----:B------:R5:W3:Y:S01]  /*d1b0*/  MUFU.EX2 R59, R36 ;  /* 0x00000024003b7308 */ /* 0x000ae20000000800 */
[C---:B------:R-:W-:Y:S03]  /*d1c0*/  HMMA.16816.F32 R8, R28.reuse, R38, R8 ;  /* 0x000000261c08723c */ /* 0x040fe60000001808 */
[----:B------:R-:W-:Y:S01]  /*d1d0*/  FADD.FTZ R20, R223, R20 ;  /* 0x00000014df147221 */ /* 0x000fe20000010000 */
[-C--:B----4-:R-:W-:Y:S03]  /*d1e0*/  FFMA.FTZ R45, R121, R3.reuse, -R44 ;  /* 0x00000003792d7223 */ /* 0x090fe6000001082c */
[----:B------:R-:W-:Y:S02]  /*d1f0*/  FADD.FTZ R20, R227, R20 ;  /* 0x00000014e3147221 */ /* 0x000fe40000010000 */
[----:B------:R4:W-:Y:S02]  /*d200*/  MUFU.EX2 R52, R45 ;  /* 0x0000002d00347308 */ /* 0x0009e40000000800 */
[----:B------:R-:W-:Y:S01]  /*d210*/  FADD.FTZ R20, R225, R20 ;  /* 0x00000014e1147221 */ /* 0x000fe20000010000 */
[----:B-----5:R-:W5:Y:S03]  /*d220*/  LDSM.16.MT88.4 R36, [R27+0x2c00] ;  /* 0x002c00001b24783b */ /* 0x020f660000004200 */
[----:B------:R-:W-:Y:S01]  /*d230*/  FADD.FTZ R20, R224, R20 ;  /* 0x00000014e0147221 */ /* 0x000fe20000010000 */
[C---:B-1----:R-:W-:Y:S03]  /*d240*/  HMMA.16816.F32 R12, R28.reuse, R40, R12 ;  /* 0x000000281c0c723c */ /* 0x042fe6000000180c */
[-C--:B------:R-:W-:Y:S01]  /*d250*/  FFMA.FTZ R40, R116, R3.reuse, -R44 ;  /* 0x0000000374287223 */ /* 0x080fe2000001082c */
[----:B------:R-:W-:Y:S03]  /*d260*/  FADD.FTZ R20, R226, R20 ;  /* 0x00000014e2147221 */ /* 0x000fe60000010000 */
[----:B------:R1:W-:Y:S01]  /*d270*/  MUFU.EX2 R57, R40 ;  /* 0x0000002800397308 */ /* 0x0003e20000000800 */
[----:B------:R-:W-:Y:S03]  /*d280*/  HMMA.16816.F32 R16, R28, R42, R16 ;  /* 0x0000002a1c10723c */ /* 0x000fe60000001810 */
[----:B------:R-:W-:Y:S01]  /*d290*/  F2FP.F16.F32.PACK_AB R28, R81, R82 ;  /* 0x00000052511c723e */ /* 0x000fe200000000ff */
[----:B------:R-:W-:Y:S01]  /*d2a0*/  FADD.FTZ R20, R228, R20 ;  /* 0x00000014e4147221 */ /* 0x000fe20000010000 */
[----:B------:R-:W-:Y:S01]  /*d2b0*/  F2FP.F16.F32.PACK_AB R29, R77, R76 ;  /* 0x0000004c4d1d723e */ /* 0x000fe200000000ff */
[----:B----4-:R-:W-:Y:S01]  /*d2c0*/  FFMA.FTZ R45, R123, R3, -R46 ;  /* 0x000000037b2d7223 */ /* 0x010fe2000001082e */
[----:B------:R-:W-:Y:S01]  /*d2d0*/  F2FP.F16.F32.PACK_AB R30, R79, R78 ;  /* 0x0000004e4f1e723e */ /* 0x000fe200000000ff */
[----:B------:R-:W-:Y:S01]  /*d2e0*/  FADD.FTZ R20, R220, R20 ;  /* 0x00000014dc147221 */ /* 0x000fe20000010000 */
[----:B------:R-:W-:Y:S01]  /*d2f0*/  F2FP.F16.F32.PACK_AB R31, R72, R73 ;  /* 0x00000049481f723e */ /* 0x000fe200000000ff */
[----:B------:R-:W-:Y:S02]  /*d300*/  MUFU.EX2 R50, R45 ;  /* 0x0000002d00327308 */ /* 0x000fe40000000800 */
[----:B------:R-:W-:Y:S04]  /*d310*/  FADD.FTZ R20, R164, R20 ;  /* 0x00000014a4147221 */ /* 0x000fe80000010000 */
[C---:B--2---:R-:W-:Y:S01]  /*d320*/  HMMA.16816.F32 R4, R28.reuse, R32, R4 ;  /* 0x000000201c04723c */ /* 0x044fe20000001804 */
[----:B-1----:R-:W1:Y:S02]  /*d330*/  LDSM.16.MT88.4 R40, [R2+0x8000] ;  /* 0x008000000228783b */ /* 0x002e640000004200 */
[-C--:B------:R-:W-:Y:S01]  /*d340*/  FFMA.FTZ R32, R118, R3.reuse, -R46 ;  /* 0x0000000376207223 */ /* 0x080fe2000001082e */
[----:B------:R-:W-:Y:S03]  /*d350*/  FADD.FTZ R20, R144, R20 ;  /* 0x0000001490147221 */ /* 0x000fe60000010000 */
[----:B------:R2:W-:Y:S01]  /*d360*/  MUFU.EX2 R55, R32 ;  /* 0x0000002000377308 */ /* 0x0005e20000000800 */
[C---:B------:R-:W-:Y:S03]  /*d370*/  HMMA.16816.F32 R8, R28.reuse, R34, R8 ;  /* 0x000000221c08723c */ /* 0x040fe60000001808 */
[----:B------:R-:W-:Y:S04]  /*d380*/  FADD.FTZ R20, R142, R20 ;  /* 0x000000148e147221 */ /* 0x000fe80000010000 */
[----:B------:R-:W-:Y:S01]  /*d390*/  FADD.FTZ R20, R140, R20 ;  /* 0x000000148c147221 */ /* 0x000fe20000010000 */
[C---:B-----5:R-:W-:Y:S01]  /*d3a0*/  HMMA.16816.F32 R12, R28.reuse, R36, R12 ;  /* 0x000000241c0c723c */ /* 0x060fe2000000180c */
[----:B------:R-:W-:Y:S02]  /*d3b0*/  LDSM.16.MT88.4 R140, [R2+0x8c00] ;  /* 0x008c0000028c783b */ /* 0x000fe40000004200 */
[----:B------:R-:W-:Y:S01]  /*d3c0*/  FFMA.FTZ R36, R120, R3, -R44 ;  /* 0x0000000378247223 */ /* 0x000fe2000001082c */
[----:B------:R-:W-:Y:S03]  /*d3d0*/  FADD.FTZ R20, R139, R20 ;  /* 0x000000148b147221 */ /* 0x000fe60000010000 */
[----:B------:R4:W-:Y:S01]  /*d3e0*/  MUFU.EX2 R53, R36 ;  /* 0x0000002400357308 */ /* 0x0009e20000000800 */
[----:B------:R-:W-:Y:S01]  /*d3f0*/  HMMA.16816.F32 R16, R28, R38, R16 ;  /* 0x000000261c10723c */ /* 0x000fe20000001810 */
[----:B--2---:R-:W2:Y:S02]  /*d400*/  LDSM.16.MT88.4 R32, [R27+0x3000] ;  /* 0x003000001b20783b */ /* 0x004ea40000004200 */
[----:B------:R-:W-:Y:S01]  /*d410*/  F2FP.F16.F32.PACK_AB R28, R74, R75 ;  /* 0x0000004b4a1c723e */ /* 0x000fe200000000ff */
[----:B------:R-:W-:Y:S01]  /*d420*/  FADD.FTZ R20, R138, R20 ;  /* 0x000000148a147221 */ /* 0x000fe20000010000 */
[----:B------:R-:W-:Y:S02]  /*d430*/  F2FP.F16.F32.PACK_AB R29, R70, R71 ;  /* 0x00000047461d723e */ /* 0x000fe400000000ff */
[----:B------:R-:W-:Y:S01]  /*d440*/  F2FP.F16.F32.PACK_AB R30, R68, R69 ;  /* 0x00000045441e723e */ /* 0x000fe200000000ff */
[----:B------:R-:W-:Y:S01]  /*d450*/  FADD.FTZ R20, R136, R20 ;  /* 0x0000001488147221 */ /* 0x000fe20000010000 */
[----:B------:R-:W-:Y:S03]  /*d460*/  F2FP.F16.F32.PACK_AB R31, R66, R67 ;  /* 0x00000043421f723e */ /* 0x000fe600000000ff */
[----:B------:R-:W-:Y:S01]  /*d470*/  FADD.FTZ R20, R133, R20 ;  /* 0x0000001485147221 */ /* 0x000fe20000010000 */
[----:B------:R-:W-:Y:S01]  /*d480*/  MOV R133, R22 ;  /* 0x0000001600857202 */ /* 0x000fe20000000f00 */
[----:B----4-:R-:W4:Y:S02]  /*d490*/  LDSM.16.MT88.4 R36, [R2+0x8400] ;  /* 0x008400000224783b */ /* 0x010f240000004200 */
[C---:B-1----:R-:W-:Y:S03]  /*d4a0*/  HMMA.16816.F32 R4, R28.reuse, R40, R4 ;  /* 0x000000281c04723c */ /* 0x042fe60000001804 */
[-CC-:B------:R-:W-:Y:S01]  /*d4b0*/  FFMA.FTZ R40, R122, R3.reuse, -R46.reuse ;  /* 0x000000037a287223 */ /* 0x180fe2000001082e */
[-C--:B------:R-:W-:Y:S01]  /*d4c0*/  FFMA.FTZ R46, R26, R3.reuse, -R46 ;  /* 0x000000031a2e7223 */ /* 0x080fe2000001082e */
[----:B------:R-:W-:Y:S01]  /*d4d0*/  FADD.FTZ R45, R131, R20 ;  /* 0x00000014832d7221 */ /* 0x000fe20000010000 */
[-CC-:B------:R-:W-:Y:S01]  /*d4e0*/  FFMA.FTZ R20, R125, R3.reuse, -R44.reuse ;  /* 0x000000037d147223 */ /* 0x180fe2000001082c */
[----:B------:R1:W-:Y:S01]  /*d4f0*/  MUFU.EX2 R51, R40 ;  /* 0x0000002800337308 */ /* 0x0003e20000000800 */
[C---:B------:R-:W-:Y:S03]  /*d500*/  HMMA.16816.F32 R8, R28.reuse, R42, R8 ;  /* 0x0000002a1c08723c */ /* 0x040fe60000001808 */
[----:B------:R-:W-:Y:S06]  /*d510*/  FADD.FTZ R45, R127, R45 ;  /* 0x0000002d7f2d7221 */ /* 0x000fec0000010000 */
[----:B------:R5:W-:Y:S10]  /*d520*/  MUFU.EX2 R49, R20 ;  /* 0x0000001400317308 */ /* 0x000bf40000000800 */
[----:B------:R-:W-:Y:S01]  /*d530*/  MUFU.EX2 R46, R46 ;  /* 0x0000002e002e7308 */ /* 0x000fe20000000800 */
[C---:B--2---:R-:W-:Y:S01]  /*d540*/  HMMA.16816.F32 R12, R28.reuse, R32, R12 ;  /* 0x000000201c0c723c */ /* 0x044fe2000000180c */
[----:B-1----:R-:W1:Y:S02]  /*d550*/  LDSM.16.MT88.4 R40, [R27+0x3400] ;  /* 0x003400001b28783b */ /* 0x002e640000004200 */
[-CC-:B------:R-:W-:Y:S01]  /*d560*/  FFMA.FTZ R32, R124, R3.reuse, -R44.reuse ;  /* 0x000000037c207223 */ /* 0x180fe2000001082c */
[----:B------:R-:W-:Y:S05]  /*d570*/  FFMA.FTZ R44, R129, R3, -R44 ;  /* 0x00000003812c7223 */ /* 0x000fea000001082c */
[----:B------:R2:W2:Y:S01]  /*d580*/  MUFU.EX2 R48, R32 ;  /* 0x0000002000307308 */ /* 0x0004a20000000800 */
[----:B------:R-:W-:Y:S03]  /*d590*/  HMMA.16816.F32 R16, R28, R34, R16 ;  /* 0x000000221c10723c */ /* 0x000fe60000001810 */
[----:B---3--:R-:W-:Y:S01]  /*d5a0*/  F2FP.F16.F32.PACK_AB R28, R64, R65 ;  /* 0x00000041401c723e */ /* 0x008fe200000000ff */
[----:B-----5:R-:W-:Y:S01]  /*d5b0*/  FADD.FTZ R20, R130, R45 ;  /* 0x0000002d82147221 */ /* 0x020fe20000010000 */
[----:B------:R-:W-:Y:S02]  /*d5c0*/  F2FP.F16.F32.PACK_AB R29, R62, R63 ;  /* 0x0000003f3e1d723e */ /* 0x000fe400000000ff */
[----:B------:R-:W-:Y:S02]  /*d5d0*/  F2FP.F16.F32.PACK_AB R30, R60, R61 ;  /* 0x0000003d3c1e723e */ /* 0x000fe400000000ff */
[----:B------:R3:W5:Y:S01]  /*d5e0*/  MUFU.EX2 R45, R24 ;  /* 0x00000018002d7308 */ /* 0x0007620000000800 */
[----:B------:R-:W-:Y:S01]  /*d5f0*/  F2FP.F16.F32.PACK_AB R31, R58, R59 ;  /* 0x0000003b3a1f723e */ /* 0x000fe200000000ff */
[----:B------:R-:W-:Y:S04]  /*d600*/  FADD.FTZ R20, R86, R20 ;  /* 0x0000001456147221 */ /* 0x000fe80000010000 */
[----:B------:R-:W-:Y:S02]  /*d610*/  FADD.FTZ R20, R84, R20 ;  /* 0x0000001454147221 */ /* 0x000fe40000010000 */
[C---:B----4-:R-:W-:Y:S01]  /*d620*/  HMMA.16816.F32 R4, R28.reuse, R36, R4 ;  /* 0x000000241c04723c */ /* 0x050fe20000001804 */
[----:B--2---:R2:W4:Y:S01]  /*d630*/  LDSM.16.MT88.4 R32, [R2+0x8800] ;  /* 0x008800000220783b */ /* 0x0045220000004200 */
[----:B------:R-:W1:Y:S01]  /*d640*/  MUFU.EX2 R44, R44 ;  /* 0x0000002c002c7308 */ /* 0x000e620000000800 */
[----:B------:R-:W-:Y:S01]  /*d650*/  FADD.FTZ R20, R82, R20 ;  /* 0x0000001452147221 */ /* 0x000fe20000010000 */
[----:B------:R-:W-:Y:S03]  /*d660*/  F2FP.F16.F32.PACK_AB R148, R49, R48 ;  /* 0x000000303194723e */ /* 0x000fe600000000ff */
[----:B------:R-:W-:Y:S01]  /*d670*/  FADD.FTZ R20, R81, R20 ;  /* 0x0000001451147221 */ /* 0x000fe20000010000 */
[C---:B------:R-:W-:Y:S01]  /*d680*/  HMMA.16816.F32 R8, R28.reuse, R38, R8 ;  /* 0x000000261c08723c */ /* 0x040fe20000001808 */
[----:B------:R-:W4:Y:S02]  /*d690*/  LDSM.16.MT88.4 R36, [R27+0x3800] ;  /* 0x003800001b24783b */ /* 0x000f240000004200 */
[----:B---3--:R-:W-:Y:S01]  /*d6a0*/  FADD.FTZ R24, R78, R20 ;  /* 0x000000144e187221 */ /* 0x008fe20000010000 */
[----:B------:R-:W-:Y:S01]  /*d6b0*/  FADD.FTZ R20, R72, R0 ;  /* 0x0000000048147221 */ /* 0x000fe20000010000 */
[----:B-----5:R-:W-:Y:S02]  /*d6c0*/  F2FP.F16.F32.PACK_AB R149, R45, R47 ;  /* 0x0000002f2d95723e */ /* 0x020fe400000000ff */
[----:B------:R-:W-:Y:S01]  /*d6d0*/  FADD.FTZ R0, R79, R24 ;  /* 0x000000184f007221 */ /* 0x000fe20000010000 */
[----:B------:R-:W-:Y:S01]  /*d6e0*/  FADD.FTZ R20, R71, R20 ;  /* 0x0000001447147221 */ /* 0x000fe20000010000 */
[C---:B-1----:R-:W-:Y:S03]  /*d6f0*/  HMMA.16816.F32 R12, R28.reuse, R40, R12 ;  /* 0x000000281c0c723c */ /* 0x042fe6000000180c */
[----:B------:R-:W-:Y:S01]  /*d700*/  F2FP.F16.F32.PACK_AB R150, R44, R23 ;  /* 0x000000172c96723e */ /* 0x000fe200000000ff */
[----:B--2---:R-:W-:Y:S04]  /*d710*/  FADD.FTZ R2, R75, R0 ;  /* 0x000000004b027221 */ /* 0x004fe80000010000 */
[----:B------:R-:W-:Y:S03]  /*d720*/  HMMA.16816.F32 R16, R28, R42, R16 ;  /* 0x0000002a1c10723c */ /* 0x000fe60000001810 */
[----:B------:R-:W-:Y:S01]  /*d730*/  FADD.FTZ R0, R70, R20 ;  /* 0x0000001446007221 */ /* 0x000fe20000010000 */
[----:B------:R-:W-:Y:S01]  /*d740*/  F2FP.F16.F32.PACK_AB R28, R56, R57 ;  /* 0x00000039381c723e */ /* 0x000fe200000000ff */
[----:B------:R1:W2:Y:S01]  /*d750*/  MUFU.EX2 R20, R25 ;  /* 0x0000001900147308 */ /* 0x0002a20000000800 */
[----:B------:R-:W-:Y:S01]  /*d760*/  F2FP.F16.F32.PACK_AB R29, R54, R55 ;  /* 0x00000037361d723e */ /* 0x000fe200000000ff */
[----:B------:R-:W-:Y:S01]  /*d770*/  FADD.FTZ R2, R74, R2 ;  /* 0x000000024a027221 */ /* 0x000fe20000010000 */
[----:B------:R-:W-:Y:S01]  /*d780*/  F2FP.F16.F32.PACK_AB R30, R52, R53 ;  /* 0x00000035341e723e */ /* 0x000fe200000000ff */
[----:B------:R-:W-:Y:S01]  /*d790*/  FADD.FTZ R0, R67, R0 ;  /* 0x0000000043007221 */ /* 0x000fe20000010000 */
[----:B------:R-:W-:Y:S01]  /*d7a0*/  F2FP.F16.F32.PACK_AB R31, R50, R51 ;  /* 0x00000033321f723e */ /* 0x000fe200000000ff */
[----:B------:R-:W-:Y:S02]  /*d7b0*/  FADD.FTZ R2, R69, R2 ;  /* 0x0000000245027221 */ /* 0x000fe40000010000 */
[----:B------:R-:W-:Y:S02]  /*d7c0*/  FADD.FTZ R0, R66, R0 ;  /* 0x0000000042007221 */ /* 0x000fe40000010000 */
[----:B------:R-:W-:Y:S02]  /*d7d0*/  FADD.FTZ R2, R68, R2 ;  /* 0x0000000244027221 */ /* 0x000fe40000010000 */
[C---:B----4-:R-:W-:Y:S03]  /*d7e0*/  HMMA.16816.F32 R4, R28.reuse, R32, R4 ;  /* 0x000000201c04723c */ /* 0x050fe60000001804 */
[----:B------:R-:W-:Y:S01]  /*d7f0*/  FADD.FTZ R0, R63, R0 ;  /* 0x000000003f007221 */ /* 0x000fe20000010000 */
[----:B------:R-:W-:Y:S01]  /*d800*/  FADD.FTZ R2, R65, R2 ;  /* 0x0000000241027221 */ /* 0x000fe20000010000 */
[----:B-1----:R-:W1:Y:S01]  /*d810*/  LDSM.16.MT88.4 R24, [R27+0x3c00] ;  /* 0x003c00001b18783b */ /* 0x002e620000004200 */
[----:B--2---:R-:W-:Y:S01]  /*d820*/  F2FP.F16.F32.PACK_AB R151, R46, R20 ;  /* 0x000000142e97723e */ /* 0x004fe200000000ff */
[----:B------:R-:W-:Y:S01]  /*d830*/  FADD.FTZ R0, R62, R0 ;  /* 0x000000003e007221 */ /* 0x000fe20000010000 */
[C---:B------:R-:W-:Y:S03]  /*d840*/  HMMA.16816.F32 R8, R28.reuse, R34, R8 ;  /* 0x000000221c08723c */ /* 0x040fe60000001808 */
[----:B------:R-:W-:Y:S01]  /*d850*/  FADD.FTZ R2, R64, R2 ;  /* 0x0000000240027221 */ /* 0x000fe20000010000 */
[----:B------:R-:W-:Y:S03]  /*d860*/  FADD.FTZ R0, R59, R0 ;  /* 0x000000003b007221 */ /* 0x000fe60000010000 */
[----:B------:R-:W-:Y:S01]  /*d870*/  FADD.FTZ R2, R61, R2 ;  /* 0x000000023d027221 */ /* 0x000fe20000010000 */
[C---:B------:R-:W-:Y:S03]  /*d880*/  HMMA.16816.F32 R12, R28.reuse, R36, R12 ;  /* 0x000000241c0c723c */ /* 0x040fe6000000180c */
[----:B------:R-:W-:Y:S01]  /*d890*/  FADD.FTZ R0, R58, R0 ;  /* 0x000000003a007221 */ /* 0x000fe20000010000 */
[----:B------:R-:W-:Y:S03]  /*d8a0*/  FADD.FTZ R2, R60, R2 ;  /* 0x000000023c027221 */ /* 0x000fe60000010000 */
[----:B------:R-:W-:Y:S01]  /*d8b0*/  FADD.FTZ R0, R55, R0 ;  /* 0x0000000037007221 */ /* 0x000fe20000010000 */
[----:B------:R-:W-:Y:S03]  /*d8c0*/  HMMA.16816.F32 R16, R28, R38, R16 ;  /* 0x000000261c10723c */ /* 0x000fe60000001810 */
[----:B------:R-:W-:Y:S01]  /*d8d0*/  FADD.FTZ R2, R57, R2 ;  /* 0x0000000239027221 */ /* 0x000fe20000010000 */
[----:B------:R-:W-:Y:S03]  /*d8e0*/  FADD.FTZ R0, R54, R0 ;  /* 0x0000000036007221 */ /* 0x000fe60000010000 */
        /* <DEDUP_REMOVED lines=13> */
[----:B------:R-:W-:Y:S01]  /*d9c0*/  FADD.FTZ R2, R20, R2 ;  /* 0x0000000214027221 */ /* 0x000fe20000010000 */
[----:B------:R-:W-:Y:S03]  /*d9d0*/  FADD.FTZ R0, R23, R0 ;  /* 0x0000000017007221 */ /* 0x000fe60000010000 */
[----:B------:R-:W-:Y:S01]  /*d9e0*/  FADD.FTZ R232, R46, R2 ;  /* 0x000000022ee87221 */ /* 0x000fe20000010000 */
[----:B------:R-:W-:Y:S01]  /*d9f0*/  FADD.FTZ R231, R44, R0 ;  /* 0x000000002ce77221 */ /* 0x000fe20000010000 */
[----:B------:R-:W-:Y:S11]  /*da00*/  @P0 BRA `(.L_x_802) ;  /* 0xffffffac00280947 */ /* 0x000ff6000383ffff */
.L_x_795:
        /* <DEDUP_REMOVED lines=10> */
.L_x_812:
[----:B------:R-:W3:Y:S01]  /*dab0*/  MUFU.RCP R0, R12 ;  /* 0x0000000c00007308 */ /* 0x000ee20000001000 */
[----:B----4-:R-:W-:Y:S01]  /*dac0*/  FADD.FTZ R13, R2, R13 ;  /* 0x0000000d020d7221 */ /* 0x010fe20000010000 */
[----:B------:R-:W-:Y:S02]  /*dad0*/  FSETP.NE.FTZ.AND P3, PT, R12, RZ, PT ;  /* 0x000000ff0c00720b */ /* 0x000fe40003f75000 */
[----:B------:R-:W-:Y:S02]  /*dae0*/  SHF.L.U32 R4, R170, 0x1, RZ ;  /* 0x00000001aa047819 */ /* 0x000fe400000006ff */
[----:B------:R-:W-:Y:S02]  /*daf0*/  FSETP.NE.FTZ.AND P2, PT, R13, RZ, PT ;  /* 0x000000ff0d00720b */ /* 0x000fe40003f55000 */
[----:B------:R-:W2:Y:S01]  /*db00*/  MUFU.RCP R3, R13 ;  /* 0x0000000d00037308 */ /* 0x000ea20000001000 */
[----:B------:R-:W-:Y:S02]  /*db10*/  LOP3.LUT R168, R168, 0x6, R4, 0xf8, !PT ;  /* 0x00000006a8a87812 */ /* 0x000fe400078ef804 */
[----:B------:R-:W-:-:S04]  /*db20*/  SHF.L.U32 R4, R170, 0x3, RZ ;  /* 0x00000003aa047819 */ /* 0x000fc800000006ff */
[----:B------:R-:W-:Y:S02]  /*db30*/  LOP3.LUT R168, R168, 0x20, R4, 0xf8, !PT ;  /* 0x00000020a8a87812 */ /* 0x000fe400078ef804 */
[----:B---3--:R-:W-:-:S05]  /*db40*/  FSEL R2, R0, 1, P3 ;  /* 0x3f80000000027808 */ /* 0x008fca0001800000 */
        /* <DEDUP_REMOVED lines=8> */
[----:B------:R-:W-:Y:S02]  /*dbd0*/  LOP3.LUT R2, R4, 0xc0, RZ, 0xc0, !PT ;  /* 0x000000c004027812 */ /* 0x000fe400078ec0ff */
[----:B--2---:R-:W-:-:S02]  /*dbe0*/  FSEL R0, R3, 1, P2 ;  /* 0x3f80000003007808 */ /* 0x004fc40001000000 */
[----:B------:R-:W-:Y:S02]  /*dbf0*/  LOP3.LUT R2, R2, 0x18, R170, 0xf8, !PT ;  /* 0x0000001802027812 */ /* 0x000fe400078ef8aa */
[----:B------:R-:W-:Y:S01]  /*dc00*/  F2FP.F16.F32.PACK_AB R10, R10, R136 ;  /* 0x000000880a0a723e */ /* 0x000fe200000000ff */
[----:B------:R-:W-:Y:S01]  /*dc10*/  FMUL.FTZ R138, R0, R138 ;  /* 0x0000008a008a7220 */ /* 0x000fe20000410000 */
[----:B------:R-:W-:Y:S01]  /*dc20*/  LOP3.LUT R2, R168, R2, RZ, 0xfc, !PT ;  /* 0x00000002a8027212 */ /* 0x000fe200078efcff */
[C---:B------:R-:W-:Y:S01]  /*dc30*/  FMUL.FTZ R7, R0.reuse, R139 ;  /* 0x0000008b00077220 */ /* 0x040fe20000410000 */
[C---:B------:R-:W-:Y:S01]  /*dc40*/  FMUL.FTZ R142, R0.reuse, R142 ;  /* 0x0000008e008e7220 */ /* 0x040fe20000410000 */
[C---:B------:R-:W-:Y:S01]  /*dc50*/  FMUL.FTZ R6, R0.reuse, R143 ;  /* 0x0000008f00067220 */ /* 0x040fe20000410000 */
[C---:B------:R-:W-:Y:S01]  /*dc60*/  FMUL.FTZ R146, R0.reuse, R146 ;  /* 0x0000009200927220 */ /* 0x040fe20000410000 */
[C---:B------:R-:W-:Y:S01]  /*dc70*/  FMUL.FTZ R5, R0.reuse, R147 ;  /* 0x0000009300057220 */ /* 0x040fe20000410000 */
[C---:B------:R-:W-:Y:S01]  /*dc80*/  FMUL.FTZ R150, R0.reuse, R150 ;  /* 0x0000009600967220 */ /* 0x040fe20000410000 */
[----:B------:R-:W-:Y:S01]  /*dc90*/  FMUL.FTZ R4, R0, R151 ;  /* 0x0000009700047220 */ /* 0x000fe20000410000 */
[----:B------:R-:W-:-:S02]  /*dca0*/  LEA R165, R2, R165, 0x1 ;  /* 0x000000a502a57211 */ /* 0x000fc400078e08ff */
[C---:B------:R-:W-:Y:S02]  /*dcb0*/  LOP3.LUT R0, R166.reuse, 0x40, RZ, 0xc0, !PT ;  /* 0x00000040a6007812 */ /* 0x040fe400078ec0ff */
[----:B------:R-:W-:Y:S01]  /*dcc0*/  LOP3.LUT R2, R166, 0x20, RZ, 0xc0, !PT ;  /* 0x00000020a6027812 */ /* 0x000fe200078ec0ff */
[----:B------:R-:W-:Y:S01]  /*dcd0*/  STS [R165], R10 ;  /* 0x0000000aa5007388 */ /* 0x000fe20000000800 */
[----:B------:R-:W-:Y:S01]  /*dce0*/  F2FP.F16.F32.PACK_AB R7, R7, R138 ;  /* 0x0000008a0707723e */ /* 0x000fe200000000ff */
[----:B------:R-:W-:Y:S01]  /*dcf0*/  IMAD.IADD R0, R165, 0x1, -R0 ;  /* 0x00000001a5007824 */ /* 0x000fe200078e0a00 */
[----:B------:R-:W-:Y:S02]  /*dd00*/  F2FP.F16.F32.PACK_AB R11, R11, R140 ;  /* 0x0000008c0b0b723e */ /* 0x000fe400000000ff */
[----:B------:R-:W-:Y:S01]  /*dd10*/  F2FP.F16.F32.PACK_AB R6, R6, R142 ;  /* 0x0000008e0606723e */ /* 0x000fe200000000ff */
[----:B------:R-:W-:Y:S01]  /*dd20*/  STS [R165+0x200], R7 ;  /* 0x00020007a5007388 */ /* 0x000fe20000000800 */
[----:B------:R-:W-:Y:S01]  /*dd30*/  IADD3 R3, PT, PT, R165, -R2, RZ ;  /* 0x80000002a5037210 */ /* 0x000fe20007ffe0ff */
[----:B------:R-:W-:Y:S01]  /*dd40*/  IMAD.IADD R2, R0, 0x1, -R2 ;  /* 0x0000000100027824 */ /* 0x000fe200078e0a02 */
[----:B------:R-:W-:-:S02]  /*dd50*/  F2FP.F16.F32.PACK_AB R9, R9, R144 ;  /* 0x000000900909723e */ /* 0x000fc400000000ff */
[----:B------:R-:W-:Y:S01]  /*dd60*/  F2FP.F16.F32.PACK_AB R5, R5, R146 ;  /* 0x000000920505723e */ /* 0x000fe200000000ff */
[----:B------:R-:W-:Y:S01]  /*dd70*/  STS [R3+0x10], R11 ;  /* 0x0000100b03007388 */ /* 0x000fe20000000800 */
[----:B------:R-:W-:Y:S02]  /*dd80*/  F2FP.F16.F32.PACK_AB R8, R8, R148 ;  /* 0x000000940808723e */ /* 0x000fe400000000ff */
[----:B------:R-:W-:Y:S01]  /*dd90*/  F2FP.F16.F32.PACK_AB R4, R4, R150 ;  /* 0x000000960404723e */ /* 0x000fe200000000ff */
[----:B------:R2:W-:Y:S04]  /*dda0*/  STS [R3+0x210], R6 ;  /* 0x0002100603007388 */ /* 0x0005e80000000800 */
[----:B------:R-:W-:Y:S04]  /*ddb0*/  STS [R0+0x20], R9 ;  /* 0x0000200900007388 */ /* 0x000fe80000000800 */
[----:B------:R3:W-:Y:S04]  /*ddc0*/  STS [R0+0x220], R5 ;  /* 0x0002200500007388 */ /* 0x0007e80000000800 */
[----:B------:R-:W-:Y:S04]  /*ddd0*/  STS [R2+0x30], R8 ;  /* 0x0000300802007388 */ /* 0x000fe80000000800 */
[----:B------:R4:W-:Y:S04]  /*dde0*/  STS [R2+0x230], R4 ;  /* 0x0002300402007388 */ /* 0x0009e80000000800 */
[----:B--2---:R-:W2:Y:S04]  /*ddf0*/  LD.E.64 R6, desc[UR4][R134.64+0x88] ;  /* 0x0000880486067980 */ /* 0x004ea8000c101b00 */
[----:B---3--:R-:W3:Y:S02]  /*de00*/  LD.E.U8 R0, desc[UR4][R134.64+0x1c8] ;  /* 0x0001c80486007980 */ /* 0x008ee4000c101100 */
[----:B---3--:R-:W-:-:S13]  /*de10*/  ISETP.NE.AND P1, PT, R0, RZ, PT ;  /* 0x000000ff0000720c */ /* 0x008fda0003f25270 */
[----:B------:R-:W3:Y:S04]  /*de20*/  @!P1 LD.E R3, desc[UR4][R134.64+0x60] ;  /* 0x0000600486039980 */ /* 0x000ee8000c101900 */
[----:B----4-:R-:W4:Y:S01]  /*de30*/  @!P1 LD.E R4, desc[UR4][R134.64+0xb4] ;  /* 0x0000b40486049980 */ /* 0x010f22000c101900 */
[----:B------:R-:W1:Y:S08]  /*de40*/  @P3 MUFU.LG2 R0, R12 ;  /* 0x0000000c00003308 */ /* 0x000e700000000c00 */
[----:B------:R-:W2:Y:S01]  /*de50*/  @P2 MUFU.LG2 R2, R13 ;  /* 0x0000000d00022308 */ /* 0x000ea20000000c00 */
[----:B------:R-:W-:Y:S01]  /*de60*/  ISETP.NE.AND P0, PT, R240, -0x1, PT ;  /* 0xfffffffff000780c */ /* 0x000fe20003f05270 */
[----:B------:R-:W-:Y:S01]  /*de70*/  BSSY.RECONVERGENT B0, `(.L_x_804) ;  /* 0x0000012000007945 */ /* 0x000fe20003800200 */
[----:B------:R-:W-:-:S02]  /*de80*/  MOV R18, 0x7f800000 ;  /* 0x7f80000000127802 */ /* 0x000fc40000000f00 */
[----:B------:R-:W-:Y:S01]  /*de90*/  MOV R17, 0x7f800000 ;  /* 0x7f80000000117802 */ /* 0x000fe20000000f00 */
[----:B-1----:R-:W-:Y:S01]  /*dea0*/  @P3 FMUL.FTZ R5, R0, 0.69314718246459960938 ;  /* 0x3f31721800053820 */ /* 0x002fe20000410000 */
[----:B------:R-:W-:-:S03]  /*deb0*/  LOP3.LUT P4, RZ, R170, 0x3, RZ, 0xc0, !PT ;  /* 0x00000003aaff7812 */ /* 0x000fc6000788c0ff */
[----:B-----5:R-:W-:Y:S01]  /*dec0*/  @P3 FFMA.FTZ R18, R14, R22, R5 ;  /* 0x000000160e123223 */ /* 0x020fe20000010005 */
[----:B--2---:R-:W-:-:S03]  /*ded0*/  @P2 FMUL.FTZ R2, R2, 0.69314718246459960938 ;  /* 0x3f31721802022820 */ /* 0x004fc60000410000 */
[-C--:B------:R-:W-:Y:S02]  /*dee0*/  @P0 IMAD R19, R7, R240.reuse, RZ ;  /* 0x000000f007130224 */ /* 0x080fe400078e02ff */
[----:B------:R-:W-:Y:S01]  /*def0*/  @P2 FFMA.FTZ R17, R14, R21, R2 ;  /* 0x000000150e112223 */ /* 0x000fe20000010002 */
[----:B------:R-:W-:-:S04]  /*df00*/  @P0 IMAD.WIDE.U32 R14, R6, R240, RZ ;  /* 0x000000f0060e0225 */ /* 0x000fc800078e00ff */
[----:B---3--:R-:W-:-:S04]  /*df10*/  @!P1 IMAD R0, R3, R235, R242 ;  /* 0x000000eb03009224 */ /* 0x008fc800078e02f2 */
[----:B----4-:R-:W-:Y:S01]  /*df20*/  @!P1 IMAD R0, R0, R4, RZ ;  /* 0x0000000400009224 */ /* 0x010fe200078e02ff */
[----:B------:R-:W-:Y:S06]  /*df30*/  @!P1 BRA `(.L_x_805) ;  /* 0x0000000000149947 */ /* 0x000fec0003800000 */
[----:B------:R-:W2:Y:S04]  /*df40*/  @!P0 LD.E R0, desc[UR4][R134.64+0xb4] ;  /* 0x0000b40486008980 */ /* 0x000ea8000c101900 */
[----:B------:R-:W3:Y:S01]  /*df50*/  LD.E R2, desc[UR4][R134.64+0xd4] ;  /* 0x0000d40486027980 */ /* 0x000ee2000c101900 */
[----:B--2---:R-:W-:Y:S02]  /*df60*/  @!P0 IMAD R240, R0, R235, RZ ;  /* 0x000000eb00f08224 */ /* 0x004fe400078e02ff */
[----:B---3--:R-:W-:-:S05]  /*df70*/  IMAD R0, R2, R242, RZ ;  /* 0x000000f202007224 */ /* 0x008fca00078e02ff */
[----:B------:R-:W-:Y:S02]  /*df80*/  IADD3 R0, PT, PT, R0, R240, RZ ;  /* 0x000000f000007210 */ /* 0x000fe40007ffe0ff */
.L_x_805:
[----:B------:R-:W-:Y:S05]  /*df90*/  BSYNC.RECONVERGENT B0 ;  /* 0x0000000000007941 */ /* 0x000fea0003800200 */
.L_x_804:
        /* <DEDUP_REMOVED lines=8> */
[----:B------:R-:W3:Y:S01]  /*e020*/  LDS.128 R172, [R172+0x800] ;  /* 0x00080000acac7984 */ /* 0x000ee20000000c00 */
[----:B------:R-:W-:Y:S04]  /*e030*/  BSSY.RECONVERGENT B0, `(.L_x_806) ;  /* 0x000000e000007945 */ /* 0x000fe80003800200 */
[----:B------:R-:W-:Y:S05]  /*e040*/  @P4 BRA `(.L_x_807) ;  /* 0x0000000000304947 */ /* 0x000fea0003800000 */
[----:B------:R-:W-:Y:S01]  /*e050*/  LOP3.LUT R8, R167, 0x30, RZ, 0xc0, !PT ;  /* 0x00000030a7087812 */ /* 0x000fe200078ec0ff */
[----:B------:R-:W-:-:S03]  /*e060*/  IMAD.IADD R0, R24, 0x1, R0 ;  /* 0x0000000118007824 */ /* 0x000fc600078e0200 */
[----:B------:R-:W-:-:S04]  /*e070*/  LOP3.LUT R8, R8, 0x7, R238, 0xf8, !PT ;  /* 0x0000000708087812 */ /* 0x000fc800078ef8ee */
[----:B------:R-:W-:Y:S01]  /*e080*/  IADD3 R9, P1, PT, R0, R8, RZ ;  /* 0x0000000800097210 */ /* 0x000fe20007f3e0ff */
        /* <DEDUP_REMOVED lines=8> */
.L_x_807:
[----:B------:R-:W-:Y:S05]  /*e110*/  BSYNC.RECONVERGENT B0 ;  /* 0x0000000000007941 */ /* 0x000fea0003800200 */
.L_x_806:
[----:B------:R-:W2:Y:S01]  /*e120*/  LD.E R8, desc[UR4][R134.64+0xc0] ;  /* 0x0000c00486087980 */ /* 0x000ea2000c101900 */
[-C--:B-----5:R-:W-:Y:S01]  /*e130*/  @!P0 IMAD R0, R5, R235.reuse, RZ ;  /* 0x000000eb05008224 */ /* 0x0a0fe200078e02ff */
[----:B------:R-:W-:Y:S01]  /*e140*/  IADD3 R9, PT, PT, R238, 0x20, RZ ;  /* 0x00000020ee097810 */ /* 0x000fe20007ffe0ff */
[----:B----4-:R-:W-:-:S04]  /*e150*/  @!P0 IMAD.WIDE.U32 R2, R4, R235, RZ ;  /* 0x000000eb04028225 */ /* 0x010fc800078e00ff */
[----:B------:R-:W-:Y:S01]  /*e160*/  IMAD.MOV.U32 R235, RZ, RZ, RZ ;  /* 0x000000ffffeb7224 */ /* 0x000fe200078e00ff */
[----:B------:R-:W-:Y:S01]  /*e170*/  @!P0 IADD3 R4, PT, PT, R3, R0, RZ ;  /* 0x0000000003048210 */ /* 0x000fe20007ffe0ff */
[----:B------:R-:W-:Y:S01]  /*e180*/  IMAD R5, R7, R24, RZ ;  /* 0x0000001807057224 */ /* 0x000fe200078e02ff */
[----:B------:R-:W-:Y:S01]  /*e190*/  @!P0 MOV R0, R2 ;  /* 0x0000000200008202 */ /* 0x000fe20000000f00 */
[----:B------:R-:W-:Y:S01]  /*e1a0*/  IMAD.WIDE.U32 R2, R24, R6, R234 ;  /* 0x0000000618027225 */ /* 0x000fe200078e00ea */
[----:B------:R-:W-:-:S03]  /*e1b0*/  @P0 MOV R0, R14 ;  /* 0x0000000e00000202 */ /* 0x000fc60000000f00 */
[----:B------:R-:W-:Y:S01]  /*e1c0*/  @P0 IMAD.IADD R4, R15, 0x1, R19 ;  /* 0x000000010f040824 */ /* 0x000fe200078e0213 */
[----:B------:R-:W-:Y:S02]  /*e1d0*/  IADD3 R5, PT, PT, R3, R5, RZ ;  /* 0x0000000503057210 */ /* 0x000fe40007ffe0ff */
[----:B--2---:R-:W-:Y:S01]  /*e1e0*/  ISETP.GE.AND P2, PT, R234, R8, PT ;  /* 0x00000008ea00720c */ /* 0x004fe20003f46270 */
[-C--:B------:R-:W-:Y:S02]  /*e1f0*/  IMAD R8, R11, R242.reuse, RZ ;  /* 0x000000f20b087224 */ /* 0x080fe400078e02ff */
[----:B------:R-:W-:Y:S01]  /*e200*/  IMAD.WIDE.U32 R10, R10, R242, RZ ;  /* 0x000000f20a0a7225 */ /* 0x000fe200078e00ff */
[-C--:B------:R-:W-:Y:S02]  /*e210*/  ISETP.GE.OR P1, PT, R238, R241.reuse, P2 ;  /* 0x000000f1ee00720c */ /* 0x080fe40001726670 */
[----:B------:R-:W-:Y:S01]  /*e220*/  ISETP.GE.OR P2, PT, R9, R241, P2 ;  /* 0x000000f10900720c */ /* 0x000fe20001746670 */
[----:B------:R-:W-:Y:S01]  /*e230*/  IMAD.IADD R3, R11, 0x1, R8 ;  /* 0x000000010b037824 */ /* 0x000fe200078e0208 */
[----:B------:R-:W-:-:S04]  /*e240*/  IADD3 R2, P3, P0, R10, R2, R0 ;  /* 0x000000020a027210 */ /* 0x000fc8000787e000 */
[----:B------:R-:W-:-:S05]  /*e250*/  IADD3.X R3, PT, PT, R3, R5, R4, P3, P0 ;  /* 0x0000000503037210 */ /* 0x000fca0001fe0404 */
[----:B------:R-:W-:Y:S02]  /*e260*/  @!P1 IMAD R0, R7, R238, RZ ;  /* 0x000000ee07009224 */ /* 0x000fe400078e02ff */
[----:B------:R-:W-:-:S04]  /*e270*/  @!P1 IMAD.WIDE.U32 R4, R238, R6, R2 ;  /* 0x00000006ee049225 */ /* 0x000fc800078e0002 */
[----:B------:R-:W-:Y:S01]  /*e280*/  @!P1 IMAD.IADD R0, R5, 0x1, R0 ;  /* 0x0000000105009824 */ /* 0x000fe200078e0200 */
[----:B------:R-:W-:Y:S01]  /*e290*/  @!P1 LEA R8, P0, R4, R12, 0x1 ;  /* 0x0000000c04089211 */ /* 0x000fe200078008ff */
[----:B------:R-:W-:-:S03]  /*e2a0*/  IMAD.MOV.U32 R5, RZ, RZ, 0x0 ;  /* 0x00000000ff057424 */ /* 0x000fc600078e00ff */
[----:B------:R-:W-:Y:S02]  /*e2b0*/  @!P1 LEA.HI.X R9, R4, R13, R0, 0x1, P0 ;  /* 0x0000000d04099211 */ /* 0x000fe400000f0c00 */
[----:B------:R-:W-:-:S03]  /*e2c0*/  MOV R4, R243 ;  /* 0x000000f300047202 */ /* 0x000fc60000000f00 */
[----:B------:R1:W-:Y:S02]  /*e2d0*/  @!P1 ST.E.128 desc[UR4][R8.64], R20 ;  /* 0x0000001408009985 */ /* 0x0003e4000c101d04 */
[----:B-1-3--:R-:W-:Y:S05]  /*e2e0*/  @P2 RET.REL.NODEC R4 `(_ZN5flash24flash_fwd_splitkv_kernelI23Flash_fwd_kernel_traitsILi32ELi64ELi256ELi4ELb0ELb0EN7cutlass6half_tE19Flash_kernel_traitsILi32ELi64ELi256ELi4ES3_EELb0ELb0ELb0ELb0ELb0ELb1ELb0ELb0EEEvNS_16Flash_fwd_paramsE) ;  /* 0xffffff1c04442950 */ /* 0x00afea0003c3ffff */
[----:B------:R-:W-:-:S05]  /*e2f0*/  IADD3 R0, P0, PT, R238, 0x20, RZ ;  /* 0x00000020ee007810 */ /* 0x000fca0007f1e0ff */
[----:B------:R-:W-:-:S04]  /*e300*/  IMAD.X R4, RZ, RZ, RZ, P0 ;  /* 0x000000ffff047224 */ /* 0x000fc800000e06ff */
[----:B------:R-:W-:Y:S02]  /*e310*/  IMAD R8, R4, R6, RZ ;  /* 0x0000000604087224 */ /* 0x000fe400078e02ff */
        /* <DEDUP_REMOVED lines=8> */
[----:B------:R-:W-:Y:S05]  /*e3a0*/  RET.REL.NODEC R2 `(_ZN5flash24flash_fwd_splitkv_kernelI23Flash_fwd_kernel_traitsILi32ELi64ELi256ELi4ELb0ELb0EN7cutlass6half_tE19Flash_kernel_traitsILi32ELi64ELi256ELi4ES3_EELb0ELb0ELb0ELb0ELb0ELb1ELb0ELb0EEEvNS_16Flash_fwd_paramsE) ;  /* 0xffffff1c02147950 */ /* 0x000fea0003c3ffff */
.L_x_803:
[----:B------:R-:W-:Y:S01]  /*e3b0*/  IMAD.MOV.U32 R0, RZ, RZ, 0x2 ;  /* 0x00000002ff007424 */ /* 0x000fe200078e00ff */
[----:B------:R-:W-:Y:S01]  /*e3c0*/  MOV R2, R231 ;  /* 0x000000e700027202 */ /* 0x000fe20000000f00 */
[----:B------:R-:W-:Y:S01]  /*e3d0*/  IMAD.MOV.U32 R4, RZ, RZ, -0x1 ;  /* 0xffffffffff047424 */ /* 0x000fe200078e00ff */
[----:B------:R-:W-:-:S07]  /*e3e0*/  MOV R3, 0x1f ;  /* 0x0000001f00037802 */ /* 0x000fce0000000f00 */
[----:B-1---5:R-:W-:Y:S05]  /*e3f0*/  WARPSYNC.COLLECTIVE R4, `(.L_x_808) ;  /* 0x0000000004087348 */ /* 0x022fea0003c00000 */
[----:B------:R2:W3:Y:S02]  /*e400*/  SHFL.BFLY P0, R0, R2, R0, R3 ;  /* 0x0c00000002007389 */ /* 0x0004e40000000003 */
[----:B-123-5:R-:W-:Y:S05]  /*e410*/  ENDCOLLECTIVE ;  /* 0x000000000000791b */ /* 0x02efea0003800000 */
.L_x_808:
[----:B------:R-:W-:Y:S02]  /*e420*/  MOV R5, R0 ;  /* 0x0000000000057202 */ /* 0x000fe40000000f00 */
[----:B------:R-:W-:-:S03]  /*e430*/  MOV R0, 0x1 ;  /* 0x0000000100007802 */ /* 0x000fc60000000f00 */
[----:B------:R-:W-:-:S04]  /*e440*/  FADD.FTZ R5, R5, R231 ;  /* 0x000000e705057221 */ /* 0x000fc80000010000 */
[----:B------:R-:W-:-:S07]  /*e450*/  IMAD.MOV.U32 R2, RZ, RZ, R5 ;  /* 0x000000ffff027224 */ /* 0x000fce00078e0005 */
[----:B------:R-:W-:Y:S05]  /*e460*/  WARPSYNC.COLLECTIVE R4, `(.L_x_809) ;  /* 0x0000000004087348 */ /* 0x000fea0003c00000 */
[----:B------:R1:W2:Y:S02]  /*e470*/  SHFL.BFLY P0, R0, R2, R0, R3 ;  /* 0x0c00000002007389 */ /* 0x0002a40000000003 */
[----:B-12---:R-:W-:Y:S05]  /*e480*/  ENDCOLLECTIVE ;  /* 0x000000000000791b */ /* 0x006fea0003800000 */
.L_x_809:
[----:B------:R-:W-:Y:S01]  /*e490*/  IMAD.MOV.U32 R12, RZ, RZ, R0 ;  /* 0x000000ffff0c7224 */ /* 0x000fe200078e0000 */
[----:B------:R-:W-:Y:S02]  /*e4a0*/  MOV R0, 0x2 ;  /* 0x0000000200007802 */ /* 0x000fe40000000f00 */
[----:B------:R-:W-:Y:S01]  /*e4b0*/  MOV R2, R232 ;  /* 0x000000e800027202 */ /* 0x000fe20000000f00 */
[----:B------:R-:W-:-:S07]  /*e4c0*/  FADD.FTZ R12, R5, R12 ;  /* 0x0000000c050c7221 */ /* 0x000fce0000010000 */
[----:B------:R-:W-:Y:S05]  /*e4d0*/  WARPSYNC.COLLECTIVE R4, `(.L_x_810) ;  /* 0x0000000004087348 */ /* 0x000fea0003c00000 */
[----:B------:R1:W2:Y:S02]  /*e4e0*/  SHFL.BFLY P0, R0, R2, R0, R3 ;  /* 0x0c00000002007389 */ /* 0x0002a40000000003 */
[----:B-12---:R-:W-:Y:S05]  /*e4f0*/  ENDCOLLECTIVE ;  /* 0x000000000000791b */ /* 0x006fea0003800000 */
.L_x_810:
[----:B------:R-:W-:Y:S01]  /*e500*/  IMAD.MOV.U32 R2, RZ, RZ, R0 ;  /* 0x000000ffff027224 */ /* 0x000fe200078e0000 */
[----:B------:R-:W-:-:S03]  /*e510*/  MOV R0, 0x1 ;  /* 0x0000000100007802 */ /* 0x000fc60000000f00 */
[----:B------:R-:W-:-:S07]  /*e520*/  FADD.FTZ R2, R2, R232 ;  /* 0x000000e802027221 */ /* 0x000fce0000010000 */
[----:B------:R-:W-:Y:S05]  /*e530*/  WARPSYNC.COLLECTIVE R4, `(.L_x_811) ;  /* 0x0000000004087348 */ /* 0x000fea0003c00000 */
[----:B------:R1:W2:Y:S02]  /*e540*/  SHFL.BFLY P0, R0, R2, R0, R3 ;  /* 0x0c00000002007389 */ /* 0x0002a40000000003 */
[----:B-12---:R-:W-:Y:S05]  /*e550*/  ENDCOLLECTIVE ;  /* 0x000000000000791b */ /* 0x006fea0003800000 */
.L_x_811:
[----:B------:R-:W-:Y:S01]  /*e560*/  MOV R13, R0 ;  /* 0x00000000000d7202 */ /* 0x000fe20000000f00 */
[----:B------:R-:W-:Y:S06]  /*e570*/  BRA `(.L_x_812) ;  /* 0xfffffff4004c7947 */ /* 0x000fec000383ffff */
.L_x_813:
        /* <DEDUP_REMOVED lines=16> */
.L_x_10227:


//--------------------- .text._ZN5flash24flash_fwd_splitkv_kernelI23Flash_fwd_kernel_traitsILi32ELi64ELi256ELi4ELb0ELb0EN7cutlass6half_tE19Flash_kernel_traitsILi32ELi64ELi256ELi4ES3_EELb0ELb0ELb0ELb0ELb0ELb0ELb0ELb1EEEvNS_16Flash_fwd_paramsE --------------------------
	.section	.text._ZN5flash24flash_fwd_splitkv_kernelI23Flash_fwd_kernel_traitsILi32ELi64ELi256ELi4ELb0ELb0EN7cutlass6half_tE19Flash_kernel_traitsILi32ELi64ELi256ELi4ES3_EELb0ELb0ELb0ELb0ELb0ELb0ELb0ELb1EEEvNS_16Flash_fwd_paramsE,"ax",@progbits
	.align	128
        .global         _ZN5flash24flash_fwd_splitkv_kernelI23Flash_fwd_kernel_traitsILi32ELi64ELi256ELi4ELb0ELb0EN7cutlass6half_tE19Flash_kernel_traitsILi32ELi64ELi256ELi4ES3_EELb0ELb0ELb0ELb0ELb0ELb0ELb0ELb1EEEvNS_16Flash_fwd_paramsE
        .type           _ZN5flash24flash_fwd_splitkv_kernelI23Flash_fwd_kernel_traitsILi32ELi64ELi256ELi4ELb0ELb0EN7cutlass6half_tE19Flash_kernel_traitsILi32ELi64ELi256ELi4ES3_EELb0ELb0ELb0ELb0ELb0ELb0ELb0ELb1EEEvNS_16Flash_fwd_paramsE,@function
        .size           _ZN5flash24flash_fwd_splitkv_kernelI23Flash_fwd_kernel_traitsILi32ELi64ELi256ELi4ELb0ELb0EN7cutlass6half_tE19Flash_kernel_traitsILi32ELi64ELi256ELi4ES3_EELb0ELb0ELb0ELb0ELb0ELb0ELb0ELb1EEEvNS_16Flash_fwd_paramsE,(.L_x_10228 - _ZN5flash24flash_fwd_splitkv_kernelI23Flash_fwd_kernel_traitsILi32ELi64ELi256ELi4ELb0ELb0EN7cutlass6half_tE19Flash_kernel_traitsILi32ELi64ELi256ELi4ES3_EELb0ELb0ELb0ELb0ELb0ELb0ELb0ELb1EEEvNS_16Flash_fwd_paramsE)
        .other          _ZN5flash24flash_fwd_splitkv_kernelI23Flash_fwd_kernel_traitsILi32ELi64ELi256ELi4ELb0ELb0EN7cutlass6half_tE19Flash_kernel_traitsILi32ELi64ELi256ELi4ES3_EELb0ELb0ELb0ELb0ELb0ELb0ELb0ELb1EEEvNS_16Flash_fwd_paramsE,@"STO_CUDA_ENTRY STV_DEFAULT"
_ZN5flash24flash_fwd_splitkv_kernelI23Flash_fwd_kernel_traitsILi32ELi64ELi256ELi4ELb0ELb0EN7cutlass6half_tE19Flash_kernel_traitsILi32ELi64ELi256ELi4ES3_EELb0ELb0ELb0ELb0ELb0ELb0ELb0ELb1EEEvNS_16Flash_fwd_paramsE:
.text._ZN5flash24flash_fwd_splitkv_kernelI23Flash_fwd_kernel_traitsILi32ELi64ELi256ELi4ELb0ELb0EN7cutlass6half_tE19Flash_kernel_traitsILi32ELi64ELi256ELi4ES3_EELb0ELb0ELb0ELb0ELb0ELb0ELb0ELb1EEEvNS_16Flash_fwd_paramsE:
[----:B------:R-:W-:Y:S01]  /*0000*/  LDC R1, c[0x0][0x37c] ;  /* 0x0000df00ff017b82 */ /* 0x000fe20000000800 */
[----:B------:R-:W1:Y:S07]  /*0010*/  S2R R229, SR_CTAID.X ;  /* 0x0000000000e57919 */ /* 0x000e6e0000002500 */
[----:B------:R-:W2:Y:S01]  /*0020*/  LDC.64 R150, c[0x0][0x348] ;  /* 0x0000d200ff967b82 */ /* 0x000ea20000000a00 */
[----:B------:R-:W-:Y:S01]  /*0030*/  BSSY.RECONVERGENT B3, `(.L_x_814) ;  /* 0x0000005000037945 */ /* 0x000fe20003800200 */
[----:B------:R-:W-:Y:S01]  /*0040*/  MOV R226, 0x80 ;  /* 0x0000008000e27802 */ /* 0x000fe20000000f00 */
[----:B------:R-:W3:Y:S01]  /*0050*/  S2R R228, SR_CTAID.Y ;  /* 0x0000000000e47919 */ /* 0x000ee20000002600 */
[----:B------:R-:W4:Y:S05]  /*0060*/  S2R R227, SR_CTAID.Z ;  /* 0x0000000000e37919 */ /* 0x000f2a0000002700 */
[----:B-1234-:R-:W-:Y:S05]  /*0070*/  CALL.REL.NOINC `($_ZN5flash24flash_fwd_splitkv_kernelI23Flash_fwd_kernel_traitsILi32ELi64ELi256ELi4ELb0ELb0EN7cutlass6half_tE19Flash_kernel_traitsILi32ELi64ELi256ELi4ES3_EELb0ELb0ELb0ELb0ELb0ELb0ELb0ELb1EEEvNS_16Flash_fwd_paramsE$_ZN5flash30compute_attn_1rowblock_splitkvI23Flash_fwd_kernel_traitsILi32ELi64ELi256ELi4ELb0ELb0EN7cutlass6half_tE19Flash_kernel_traitsILi32ELi64ELi256ELi4ES3_EELb0ELb0ELb0ELb0ELb0ELb0ELb0ELb1ENS_16Flash_fwd_paramsEEEvRKT8_iiiii) ;  /* 0x0000000000087944 */ /* 0x01efea0003c00000 */
[----:B------:R-:W-:Y:S05]  /*0080*/  BSYNC.RECONVERGENT B3 ;  /* 0x0000000000037941 */ /* 0x000fea0003800200 */
.L_x_814:
[----:B------:R-:W-:Y:S05]  /*0090*/  EXIT ;  /* 0x000000000000794d */ /* 0x000fea0003800000 */
        .type           $_ZN5flash24flash_fwd_splitkv_kernelI23Flash_fwd_kernel_traitsILi32ELi64ELi256ELi4ELb0ELb0EN7cutlass6half_tE19Flash_kernel_traitsILi32ELi64ELi256ELi4ES3_EELb0ELb0ELb0ELb0ELb0ELb0ELb0ELb1EEEvNS_16Flash_fwd_paramsE$_ZN5flash30compute_attn_1rowblock_splitkvI23Flash_fwd_kernel_traitsILi32ELi64ELi256ELi4ELb0ELb0EN7cutlass6half_tE19Flash_kernel_traitsILi32ELi64ELi256ELi4ES3_EELb0ELb0ELb0ELb0ELb0ELb0ELb0ELb1ENS_16Flash_fwd_paramsEEEvRKT8_iiiii,@function
        .size           $_ZN5flash24flash_fwd_splitkv_kernelI23Flash_fwd_kernel_traitsILi32ELi64ELi256ELi4ELb0ELb0EN7cutlass6half_tE19Flash_kernel_traitsILi32ELi64ELi256ELi4ES3_EELb0ELb0ELb0ELb0ELb0ELb0ELb0ELb1EEEvNS_16Flash_fwd_paramsE$_ZN5flash30compute_attn_1rowblock_splitkvI23Flash_fwd_kernel_traitsILi32ELi64ELi256ELi4ELb0ELb0EN7cutlass6half_tE19Flash_kernel_traitsILi32ELi64ELi256ELi4ES3_EELb0ELb0ELb0ELb0ELb0ELb0ELb0ELb1ENS_16Flash_fwd_paramsEEEvRKT8_iiiii,(.L_x_10228 - $_ZN5flash24flash_fwd_splitkv_kernelI23Flash_fwd_kernel_traitsILi32ELi64ELi256ELi4ELb0ELb0EN7cutlass6half_tE19Flash_kernel_traitsILi32ELi64ELi256ELi4ES3_EELb0ELb0ELb0ELb0ELb0ELb0ELb0ELb1EEEvNS_16Flash_fwd_paramsE$_ZN5flash30compute_attn_1rowblock_splitkvI23Flash_fwd_kernel_traitsILi32ELi64ELi256ELi4ELb0ELb0EN7cutlass6half_tE19Flash_kernel_traitsILi32ELi64ELi256ELi4ES3_EELb0ELb0ELb0ELb0ELb0ELb0ELb0ELb1ENS_16Flash_fwd_paramsEEEvRKT8_iiiii)
$_ZN5flash24flash_fwd_splitkv_kernelI23Flash_fwd_kernel_traitsILi32ELi64ELi256ELi4ELb0ELb0EN7cutlass6half_tE19Flash_kernel_traitsILi32ELi64ELi256ELi4ES3_EELb0ELb0ELb0ELb0ELb0ELb0ELb0ELb1EEEvNS_16Flash_fwd_paramsE$_ZN5flash30compute_attn_1rowblock_splitkvI23Flash_fwd_kernel_traitsILi32ELi64ELi256ELi4ELb0ELb0EN7cutlass6half_tE19Flash_kernel_traitsILi32ELi64ELi256ELi4ES3_EELb0ELb0ELb0ELb0ELb0ELb0ELb0ELb1ENS_16Flash_fwd_paramsEEEvRKT8_iiiii:
[----:B------:R-:W1:Y:S02]  /*00a0*/  LDCU.64 UR4, c[0x0][0x358] ;  /* 0x00006b00ff0477ac */ /* 0x000e640008000a00 */
[----:B-1----:R-:W2:Y:S04]  /*00b0*/  LD.E.64 R14, desc[UR4][R150.64+0xe0] ;  /* 0x0000e004960e7980 */ /* 0x002ea8000c101b00 */
[----:B------:R-:W3:Y:S04]  /*00c0*/  LD.E.64 R6, desc[UR4][R150.64+0xe8] ;  /* 0x0000e80496067980 */ /* 0x000ee8000c101b00 */
[----:B------:R-:W4:Y:S01]  /*00d0*/  LD.E.64 R2, desc[UR4][R150.64+0xf0] ;  /* 0x0000f00496027980 */ /* 0x000f22000c101b00 */
[----:B------:R-:W-:Y:S01]  /*00e0*/  IMAD.SHL.U32 R67, R228, 0x4, RZ ;  /* 0x00000004e4437824 */ /* 0x000fe200078e00ff */
[----:B------:R-:W-:-:S02]  /*00f0*/  SHF.R.U32.HI R65, RZ, 0x1e, R228 ;  /* 0x0000001eff417819 */ /* 0x000fc400000116e4 */
[----:B------:R-:W4:Y:S01]  /*0100*/  LD.E.64 R4, desc[UR4][R150.64+0xf8] ;  /* 0x0000f80496047980 */ /* 0x000f22000c101b00 */
[----:B------:R-:W-:Y:S02]  /*0110*/  IMAD.MOV.U32 R11, RZ, RZ, RZ ;  /* 0x000000ffff0b7224 */ /* 0x000fe400078e00ff */
[----:B------:R-:W-:Y:S01]  /*0120*/  IMAD.MOV.U32 R232, RZ, RZ, -0x1 ;  /* 0xffffffffffe87424 */ /* 0x000fe200078e00ff */
[C---:B--2---:R-:W-:Y:S02]  /*0130*/  ISETP.NE.U32.AND P2, PT, R14.reuse, RZ, PT ;  /* 0x000000ff0e00720c */ /* 0x044fe40003f45070 */
[----:B------:R-:W-:Y:S02]  /*0140*/  ISETP.NE.U32.AND P0, PT, R14, RZ, PT ;  /* 0x000000ff0e00720c */ /* 0x000fe40003f05070 */
[----:B---3--:R-:W-:Y:S02]  /*0150*/  ISETP.NE.U32.AND P4, PT, R6, RZ, PT ;  /* 0x000000ff0600720c */ /* 0x008fe40003f85070 */
[----:B------:R-:W-:-:S02]  /*0160*/  ISETP.NE.AND.EX P3, PT, R15, RZ, PT, P2 ;  /* 0x000000ff0f00720c */ /* 0x000fc40003f65320 */
[----:B----4-:R-:W-:Y:S02]  /*0170*/  ISETP.NE.U32.AND P5, PT, R2, RZ, PT ;  /* 0x000000ff0200720c */ /* 0x010fe40003fa5070 */
[----:B------:R-:W-:Y:S02]  /*0180*/  ISETP.NE.AND.EX P4, PT, R7, RZ, PT, P4 ;  /* 0x000000ff0700720c */ /* 0x000fe40003f85340 */
[----:B------:R-:W-:Y:S02]  /*0190*/  ISETP.NE.AND.EX P6, PT, R3, RZ, PT, P5 ;  /* 0x000000ff0300720c */ /* 0x000fe40003fc5350 */
[----:B------:R-:W-:Y:S01]  /*01a0*/  ISETP.NE.AND.EX P1, PT, R15, RZ, PT, P0 ;  /* 0x000000ff0f00720c */ /* 0x000fe20003f25300 */
[----:B------:R-:W-:Y:S01]  /*01b0*/  IMAD.WIDE.U32 R14, R228, 0x4, R14 ;  /* 0x00000004e40e7825 */ /* 0x000fe200078e000e */
[----:B------:R-:W-:-:S03]  /*01c0*/  IADD3 R18, P0, PT, R2, R67, RZ ;  /* 0x0000004302127210 */ /* 0x000fc60007f1e0ff */
[----:B------:R1:W5:Y:S02]  /*01d0*/  @!P3 LD.E R230, desc[UR4][R150.64+0xb4] ;  /* 0x0000b40496e6b980 */ /* 0x000364000c101900 */
[----:B------:R-:W-:Y:S02]  /*01e0*/  IMAD.X R19, R3, 0x1, R65, P0 ;  /* 0x0000000103137824 */ /* 0x000fe400000e0641 */
[----:B------:R1:W5:Y:S04]  /*01f0*/  @P3 LD.E R3, desc[UR4][R14.64+0x4] ;  /* 0x000004040e033980 */ /* 0x000368000c101900 */
[----:B------:R1:W5:Y:S04]  /*0200*/  @!P4 LD.E R66, desc[UR4][R150.64+0xb8] ;  /* 0x0000b8049642c980 */ /* 0x000368000c101900 */
[----:B------:R1:W5:Y:S01]  /*0210*/  @P6 LD.E R11, desc[UR4][R18.64] ;  /* 0x00000004120b6980 */ /* 0x000362000c101900 */
[----:B------:R-:W-:-:S03]  /*0220*/  ISETP.NE.U32.AND P2, PT, R6, RZ, PT ;  /* 0x000000ff0600720c */ /* 0x000fc60003f45070 */
[----:B------:R1:W5:Y:S01]  /*0230*/  @P1 LD.E R232, desc[UR4][R14.64] ;  /* 0x000000040ee81980 */ /* 0x000362000c101900 */
[C---:B------:R-:W-:Y:S02]  /*0240*/  ISETP.NE.AND.EX P2, PT, R7.reuse, RZ, PT, P2 ;  /* 0x000000ff0700720c */ /* 0x040fe40003f45320 */
[----:B------:R-:W-:Y:S01]  /*0250*/  IADD3 R8, P1, PT, R6, R67, RZ ;  /* 0x0000004306087210 */ /* 0x000fe20007f3e0ff */
[----:B------:R-:W-:Y:S01]  /*0260*/  BSSY.RECONVERGENT B0, `(.L_x_815) ;  /* 0x000000a000007945 */ /* 0x000fe20003800200 */
[----:B------:R-:W-:Y:S01]  /*0270*/  ISETP.NE.U32.AND P0, PT, R4, RZ, PT ;  /* 0x000000ff0400720c */ /* 0x000fe20003f05070 */
[----:B------:R-:W-:Y:S02]  /*0280*/  IMAD.MOV.U32 R12, RZ, RZ, -0x1 ;  /* 0xffffffffff0c7424 */ /* 0x000fe400078e00ff */
[----:B------:R-:W-:Y:S01]  /*0290*/  IMAD.X R9, R7, 0x1, R65, P1 ;  /* 0x0000000107097824 */ /* 0x000fe200008e0641 */
[----:B------:R-:W-:-:S05]  /*02a0*/  ISETP.NE.AND.EX P5, PT, R5, RZ, PT, P0 ;  /* 0x000000ff0500720c */ /* 0x000fca0003fa5300 */
[----:B------:R-:W-:Y:S08]  /*02b0*/  @!P2 BRA `(.L_x_816) ;  /* 0x000000000010a947 */ /* 0x000ff00003800000 */
[----:B------:R-:W2:Y:S02]  /*02c0*/  LD.E.U8 R0, desc[UR4][R150.64+0x1b2] ;  /* 0x0001b20496007980 */ /* 0x000ea4000c101100 */
[----:B--2---:R-:W-:-:S13]  /*02d0*/  ISETP.NE.AND P0, PT, R0, RZ, PT ;  /* 0x000000ff0000720c */ /* 0x004fda0003f05270 */
[----:B------:R-:W-:Y:S05]  /*02e0*/  @!P0 BRA `(.L_x_816) ;  /* 0x0000000000048947 */ /* 0x000fea0003800000 */
[----:B------:R2:W5:Y:S02]  /*02f0*/  LD.E R12, desc[UR4][R8.64] ;  /* 0x00000004080c7980 */ /* 0x000564000c101900 */
.L_x_816:
[----:B------:R-:W-:Y:S05]  /*0300*/  BSYNC.RECONVERGENT B0 ;  /* 0x0000000000007941 */ /* 0x000fea0003800200 */
.L_x_815:
[----:B------:R-:W-:Y:S04]  /*0310*/  BSSY.RECONVERGENT B0, `(.L_x_817) ;  /* 0x0000007000007945 */ /* 0x000fe80003800200 */
[----:B------:R-:W-:Y:S05]  /*0320*/  @!P4 BRA `(.L_x_818) ;  /* 0x000000000014c947 */ /* 0x000fea0003800000 */
[----:B------:R-:W3:Y:S02]  /*0330*/  LD.E.U8 R0, desc[UR4][R150.64+0x1b2] ;  /* 0x0001b20496007980 */ /* 0x000ee4000c101100 */
[----:B---3--:R-:W-:-:S13]  /*0340*/  ISETP.NE.AND P0, PT, R0, RZ, PT ;  /* 0x000000ff0000720c */ /* 0x008fda0003f05270 */
[----:B------:R-:W3:Y:S02]  /*0350*/  @P0 LD.E R7, desc[UR4][R8.64+0x4] ;  /* 0x0000040408070980 */ /* 0x000ee4000c101900 */
[----:B---3-5:R-:W-:-:S06]  /*0360*/  @P0 IADD3 R66, PT, PT, R7, -R12, RZ ;  /* 0x8000000c07420210 */ /* 0x028fcc0007ffe0ff */
[----:B------:R3:W5:Y:S02]  /*0370*/  @!P0 LD.E R66, desc[UR4][R8.64] ;  /* 0x0000000408428980 */ /* 0x000764000c101900 */
.L_x_818:
[----:B------:R-:W-:Y:S05]  /*0380*/  BSYNC.RECONVERGENT B0 ;  /* 0x0000000000007941 */ /* 0x000fea0003800200 */
.L_x_817:
[----:B------:R-:W-:Y:S01]  /*0390*/  BSSY.RECONVERGENT B1, `(.L_x_819) ;  /* 0x0000012000017945 */ /* 0x000fe20003800200 */
[----:B-----5:R-:W-:Y:S02]  /*03a0*/  @P3 IADD3 R230, PT, PT, -R232, R3, RZ ;  /* 0x00000003e8e63210 */ /* 0x020fe40007ffe1ff */
[----:B------:R-:W-:Y:S01]  /*03b0*/  IADD3 R66, PT, PT, R66, -R11, RZ ;  /* 0x8000000b42427210 */ /* 0x000fe20007ffe0ff */
[----:B------:R-:W-:Y:S06]  /*03c0*/  @!P5 BRA `(.L_x_820) ;  /* 0x000000000014d947 */ /* 0x000fec0003800000 */
[----:B------:R-:W-:-:S05]  /*03d0*/  IADD3 R2, P0, PT, R4, R67, RZ ;  /* 0x0000004304027210 */ /* 0x000fca0007f1e0ff */
[----:B------:R-:W-:-:S05]  /*03e0*/  IMAD.X R3, R5, 0x1, R65, P0 ;  /* 0x0000000105037824 */ /* 0x000fca00000e0641 */
[----:B------:R-:W4:Y:S02]  /*03f0*/  LD.E R58, desc[UR4][R2.64] ;  /* 0x00000004023a7980 */ /* 0x000f24000c101900 */
[----:B----4-:R-:W-:Y:S01]  /*0400*/  IADD3 R58, PT, PT, R58, -R11, RZ ;  /* 0x8000000b3a3a7210 */ /* 0x010fe20007ffe0ff */
[----:B------:R-:W-:Y:S05]  /*0410*/  BRA `(.L_x_821) ;  /* 0x0000000000247947 */ /* 0x000fea0003800000 */
.L_x_820:
[----:B------:R-:W4:Y:S01]  /*0420*/  LD.E.64 R2, desc[UR4][R150.64+0x108] ;  /* 0x0001080496027980 */ /* 0x000f22000c101b00 */
[----:B------:R-:W-:Y:S01]  /*0430*/  BSSY.RECONVERGENT B0, `(.L_x_822) ;  /* 0x0000006000007945 */ /* 0x000fe20003800200 */
[----:B----4-:R-:W-:-:S04]  /*0440*/  ISETP.NE.U32.AND P0, PT, R2, RZ, PT ;  /* 0x000000ff0200720c */ /* 0x010fc80003f05070 */
[----:B------:R-:W-:Y:S01]  /*0450*/  ISETP.NE.AND.EX P0, PT, R3, RZ, PT, P0 ;  /* 0x000000ff0300720c */ /* 0x000fe20003f05300 */
[----:B------:R-:W-:-:S12]  /*0460*/  IMAD.MOV.U32 R3, RZ, RZ, RZ ;  /* 0x000000ffff037224 */ /* 0x000fd800078e00ff */
[----:B------:R-:W-:Y:S05]  /*0470*/  @!P0 BRA `(.L_x_823) ;  /* 0x0000000000048947 */ /* 0x000fea0003800000 */
[----:B------:R4:W5:Y:S02]  /*0480*/  LD.E R3, desc[UR4][R150.64+0xbc] ;  /* 0x0000bc0496037980 */ /* 0x000964000c101900 */
.L_x_823:
[----:B------:R-:W-:Y:S05]  /*0490*/  BSYNC.RECONVERGENT B0 ;  /* 0x0000000000007941 */ /* 0x000fea0003800200 */
.L_x_822:
[----:B-----5:R-:W-:Y:S02]  /*04a0*/  IADD3 R58, PT, PT, R66, R3, RZ ;  /* 0x00000003423a7210 */ /* 0x020fe40007ffe0ff */
.L_x_821:
[----:B------:R-:W-:Y:S05]  /*04b0*/  BSYNC.RECONVERGENT B1 ;  /* 0x0000000000017941 */ /* 0x000fea0003800200 */
.L_x_819:
[----:B------:R-:W-:Y:S01]  /*04c0*/  IMAD.SHL.U32 R69, R229, 0x40, RZ ;  /* 0x00000040e5457824 */ /* 0x000fe200078e00ff */
[----:B------:R-:W-:Y:S01]  /*04d0*/  MOV R2, R226 ;  /* 0x000000e200027202 */ /* 0x000fe20000000f00 */
[----:B------:R-:W-:-:S03]  /*04e0*/  IMAD.MOV.U32 R3, RZ, RZ, 0x0 ;  /* 0x00000000ff037424 */ /* 0x000fc600078e00ff */
[----:B------:R-:W-:-:S13]  /*04f0*/  ISETP.GT.AND P0, PT, R230, R69, PT ;  /* 0x00000045e600720c */ /* 0x000fda0003f04270 */
[----:B-1234-:R-:W-:Y:S05]  /*0500*/  @!P0 RET.REL.NODEC R2 `(_ZN5flash24flash_fwd_splitkv_kernelI23Flash_fwd_kernel_traitsILi32ELi64ELi256ELi4ELb0ELb0EN7cutlass6half_tE19Flash_kernel_traitsILi32ELi64ELi256ELi4ES3_EELb0ELb0ELb0ELb0ELb0ELb0ELb0ELb1EEEvNS_16Flash_fwd_paramsE) ;  /* 0xfffffff802bc8950 */ /* 0x01efea0003c3ffff */
        /* <DEDUP_REMOVED lines=18> */
[----:B------:R-:W4:Y:S04]  /*0630*/  LD.E R3, desc[UR4][R150.64+0x60] ;  /* 0x0000600496037980 */ /* 0x000f28000c101900 */
[----:B------:R-:W4:Y:S04]  /*0640*/  LD.E R0, desc[UR4][R150.64+0xb4] ;  /* 0x0000b40496007980 */ /* 0x000f28000c101900 */
[----:B------:R-:W4:Y:S04]  /*0650*/  LD.E.64 R6, desc[UR4][R150.64+0x70] ;  /* 0x0000700496067980 */ /* 0x000f28000c101b00 */
[----:B------:R-:W4:Y:S01]  /*0660*/  LD.E.64 R18, desc[UR4][R150.64+0xa0] ;  /* 0x0000a00496127980 */ /* 0x000f22000c101b00 */
[----:B------:R-:W-:Y:S01]  /*0670*/  IMAD.SHL.U32 R16, R10, 0x8, RZ ;  /* 0x000000080a107824 */ /* 0x000fe200078e00ff */
[----:B------:R-:W-:-:S04]  /*0680*/  MOV R17, RZ ;  /* 0x000000ff00117202 */ /* 0x000fc80000000f00 */
[----:B------:R-:W-:Y:S02]  /*0690*/  LOP3.LUT R16, R16, 0x18, RZ, 0xc0, !PT ;  /* 0x0000001810107812 */ /* 0x000fe400078ec0ff */
[C---:B------:R-:W-:Y:S02]  /*06a0*/  IADD3 R230, PT, PT, -R69.reuse, R230, RZ ;  /* 0x000000e645e67210 */ /* 0x040fe40007ffe1ff */
[----:B------:R-:W-:Y:S01]  /*06b0*/  ISETP.NE.AND P1, PT, R16, RZ, PT ;  /* 0x000000ff1000720c */ /* 0x000fe20003f25270 */
[----:B------:R-:W-:Y:S01]  /*06c0*/  BSSY.RECONVERGENT B0, `(.L_x_825) ;  /* 0x000002f000007945 */ /* 0x000fe20003800200 */
[----:B--2---:R-:W-:-:S04]  /*06d0*/  IMAD.WIDE.U32 R20, R69, R14, R16 ;  /* 0x0000000e45147225 */ /* 0x004fc800078e0010 */
[----:B-----5:R-:W-:-:S04]  /*06e0*/  @!P0 IMAD.WIDE.U32 R8, R4, R228, RZ ;  /* 0x000000e404088225 */ /* 0x020fc800078e00ff */
[-C--:B------:R-:W-:Y:S02]  /*06f0*/  @P0 IMAD R4, R15, R232.reuse, RZ ;  /* 0x000000e80f040224 */ /* 0x080fe400078e02ff */
[----:B------:R-:W-:-:S04]  /*0700*/  @P0 IMAD.WIDE.U32 R232, R14, R232, RZ ;  /* 0x000000e80ee80225 */ /* 0x000fc800078e00ff */
[----:B------:R-:W-:Y:S02]  /*0710*/  @!P0 IMAD R5, R5, R228, RZ ;  /* 0x000000e405058224 */ /* 0x000fe400078e02ff */
[----:B------:R-:W-:Y:S01]  /*0720*/  @P0 IMAD.MOV.U32 R8, RZ, RZ, R232 ;  /* 0x000000ffff080224 */ /* 0x000fe200078e00e8 */
[----:B---3--:R-:W-:Y:S01]  /*0730*/  ISETP.GE.AND P2, PT, R16, R2, PT ;  /* 0x000000021000720c */ /* 0x008fe20003f46270 */
[----:B------:R-:W-:Y:S02]  /*0740*/  @!P0 IMAD.IADD R5, R9, 0x1, R5 ;  /* 0x0000000109058824 */ /* 0x000fe400078e0205 */
[----:B------:R-:W-:Y:S01]  /*0750*/  @P0 IMAD.IADD R5, R233, 0x1, R4 ;  /* 0x00000001e9050824 */ /* 0x000fe200078e0204 */
[----:B------:R-:W-:Y:S01]  /*0760*/  IADD3 R4, P0, PT, R8, R20, RZ ;  /* 0x0000001408047210 */ /* 0x000fe20007f1e0ff */
[----:B------:R-:W-:Y:S01]  /*0770*/  IMAD R2, R15, R69, RZ ;  /* 0x000000450f027224 */ /* 0x000fe200078e02ff */
[----:B------:R-:W-:-:S04]  /*0780*/  SHF.R.U32.HI R9, RZ, 0x2, R10 ;  /* 0x00000002ff097819 */ /* 0x000fc8000001160a */
[----:B------:R-:W-:Y:S02]  /*0790*/  IADD3.X R5, PT, PT, R5, R21, R2, P0, !PT ;  /* 0x0000001505057210 */ /* 0x000fe400007fe402 */
[----:B------:R-:W-:Y:S01]  /*07a0*/  ISETP.GE.OR P0, PT, R9, R230, P2 ;  /* 0x000000e60900720c */ /* 0x000fe20001706670 */
[-C--:B----4-:R-:W-:Y:S02]  /*07b0*/  IMAD R2, R13, R227.reuse, RZ ;  /* 0x000000e30d027224 */ /* 0x090fe400078e02ff */
[----:B------:R-:W-:-:S04]  /*07c0*/  IMAD.WIDE.U32 R4, R12, R227, R4 ;  /* 0x000000e30c047225 */ /* 0x000fc800078e0004 */
[----:B------:R-:W-:Y:S02]  /*07d0*/  IMAD R3, R3, R228, R227 ;  /* 0x000000e403037224 */ /* 0x000fe400078e02e3 */
[----:B------:R-:W-:-:S04]  /*07e0*/  IMAD.IADD R17, R5, 0x1, R2 ;  /* 0x0000000105117824 */ /* 0x000fc800078e0202 */
[----:B------:R-:W-:Y:S01]  /*07f0*/  @!P0 MOV R16, R4 ;  /* 0x0000000400108202 */ /* 0x000fe20000000f00 */
[----:B------:R-:W-:Y:S02]  /*0800*/  IMAD R2, R0, R3, R69 ;  /* 0x0000000300027224 */ /* 0x000fe400078e0245 */
[-C--:B------:R-:W-:Y:S02]  /*0810*/  @!P0 IMAD R0, R15, R9.reuse, RZ ;  /* 0x000000090f008224 */ /* 0x080fe400078e02ff */
[----:B------:R-:W-:-:S04]  /*0820*/  @!P0 IMAD.WIDE.U32 R12, R14, R9, R16 ;  /* 0x000000090e0c8225 */ /* 0x000fc800078e0010 */
[----:B------:R-:W-:Y:S01]  /*0830*/  VIADD R11, R9, 0x20 ;  /* 0x00000020090b7836 */ /* 0x000fe20000000000 */
[----:B------:R-:W-:Y:S01]  /*0840*/  @!P0 LEA R10, P3, R12, R6, 0x1 ;  /* 0x000000060c0a8211 */ /* 0x000fe200078608ff */
[----:B------:R-:W-:-:S03]  /*0850*/  @!P0 IMAD.IADD R13, R13, 0x1, R0 ;  /* 0x000000010d0d8824 */ /* 0x000fc600078e0200 */
[CC--:B------:R-:W-:Y:S02]  /*0860*/  ISETP.GE.OR P5, PT, R11.reuse, R230.reuse, P1 ;  /* 0x000000e60b00720c */ /* 0x0c0fe40000fa6670 */
[----:B------:R-:W-:Y:S02]  /*0870*/  ISETP.GE.OR P2, PT, R11, R230, P2 ;  /* 0x000000e60b00720c */ /* 0x000fe40001746670 */
[----:B------:R-:W-:-:S05]  /*0880*/  @!P0 LEA.HI.X R11, R12, R7, R13, 0x1, P3 ;  /* 0x000000070c0b8211 */ /* 0x000fca00018f0c0d */
[----:B------:R1:W-:Y:S01]  /*0890*/  @!P0 ST.E.128 desc[UR4][R10.64], RZ ;  /* 0x000000ff0a008985 */ /* 0x0003e2000c101d04 */
[----:B------:R-:W-:Y:S02]  /*08a0*/  ISETP.GE.OR P4, PT, R9, R230, P1 ;  /* 0x000000e60900720c */ /* 0x000fe40000f86670 */
[----:B------:R-:W-:-:S04]  /*08b0*/  IADD3 R3, P1, PT, R2, R9, RZ ;  /* 0x0000000902037210 */ /* 0x000fc80007f3e0ff */
[----:B------:R-:W-:Y:S02]  /*08c0*/  LEA.HI.X.SX32 R2, R2, RZ, 0x1, P1 ;  /* 0x000000ff02027211 */ /* 0x000fe400008f0eff */
[----:B------:R-:W-:-:S04]  /*08d0*/  LEA R18, P1, R3, R18, 0x2 ;  /* 0x0000001203127211 */ /* 0x000fc800078210ff */
[----:B------:R-:W-:Y:S02]  /*08e0*/  LEA.HI.X R19, R3, R19, R2, 0x2, P1 ;  /* 0x0000001303137211 */ /* 0x000fe400008f1402 */
[----:B------:R-:W-:Y:S01]  /*08f0*/  @!P4 MOV R0, 0x7f800000 ;  /* 0x7f8000000000c802 */ /* 0x000fe20000000f00 */
[----:B------:R-:W-:Y:S06]  /*0900*/  @P2 BRA `(.L_x_826) ;  /* 0x0000000000282947 */ /* 0x000fec0003800000 */
        /* <DEDUP_REMOVED lines=10> */
.L_x_826:
[----:B------:R-:W-:Y:S05]  /*09b0*/  BSYNC.RECONVERGENT B0 ;  /* 0x0000000000007941 */ /* 0x000fea0003800200 */
.L_x_825:
[----:B------:R-:W-:Y:S01]  /*09c0*/  MOV R227, 0x0 ;  /* 0x0000000000e37802 */ /* 0x000fe20000000f00 */
[----:B------:R1:W-:Y:S03]  /*09d0*/  @!P4 ST.E desc[UR4][R18.64], R0 ;  /* 0x000000001200c985 */ /* 0x0003e6000c101904 */
[----:B-12---:R-:W-:Y:S05]  /*09e0*/  @P5 RET.REL.NODEC R226 `(_ZN5flash24flash_fwd_splitkv_kernelI23Flash_fwd_kernel_traitsILi32ELi64ELi256ELi4ELb0ELb0EN7cutlass6half_tE19Flash_kernel_traitsILi32ELi64ELi256ELi4ES3_EELb0ELb0ELb0ELb0ELb0ELb0ELb0ELb1EEEvNS_16Flash_fwd_paramsE) ;  /* 0xfffffff4e2845950 */ /* 0x006fea0003c3ffff */
[----:B------:R-:W-:Y:S02]  /*09f0*/  MOV R3, 0x7f800000 ;  /* 0x7f80000000037802 */ /* 0x000fe40000000f00 */
[----:B------:R-:W-:-:S03]  /*0a00*/  MOV R227, 0x0 ;  /* 0x0000000000e37802 */ /* 0x000fc60000000f00 */
[----:B------:R1:W-:Y:S02]  /*0a10*/  ST.E desc[UR4][R18.64+0x80], R3 ;  /* 0x0000800312007985 */ /* 0x0003e4000c101904 */
[----:B-1----:R-:W-:Y:S05]  /*0a20*/  RET.REL.NODEC R226 `(_ZN5flash24flash_fwd_splitkv_kernelI23Flash_fwd_kernel_traitsILi32ELi64ELi256ELi4ELb0ELb0EN7cutlass6half_tE19Flash_kernel_traitsILi32ELi64ELi256ELi4ES3_EELb0ELb0ELb0ELb0ELb0ELb0ELb0ELb1EEEvNS_16Flash_fwd_paramsE) ;  /* 0xfffffff4e2747950 */ /* 0x002fea0003c3ffff */
.L_x_824:
[----:B------:R-:W2:Y:S04]  /*0a30*/  LD.E.64 R2, desc[UR4][R150.64+0x158] ;  /* 0x0001580496027980 */ /* 0x000ea8000c101b00 */
[----:B------:R-:W3:Y:S01]  /*0a40*/  LD.E.64 R236, desc[UR4][R150.64+0x160] ;  /* 0x0001600496ec7980 */ /* 0x000ee2000c101b00 */
[----:B------:R-:W-:Y:S01]  /*0a50*/  IMAD.MOV.U32 R9, RZ, RZ, R228 ;  /* 0x000000ffff097224 */ /* 0x000fe200078e00e4 */
[----:B------:R-:W-:Y:S01]  /*0a60*/  BSSY.RECONVERGENT B0, `(.L_x_827) ;  /* 0x00000b1000007945 */ /* 0x000fe20003800200 */
[----:B--2---:R-:W-:-:S04]  /*0a70*/  ISETP.NE.U32.AND P0, PT, R2, RZ, PT ;  /* 0x000000ff0200720c */ /* 0x004fc80003f05070 */
[----:B------:R-:W-:-:S13]  /*0a80*/  ISETP.NE.AND.EX P0, PT, R3, RZ, PT, P0 ;  /* 0x000000ff0300720c */ /* 0x000fda0003f05300 */
[----:B------:R-:W-:-:S05]  /*0a90*/  @P0 IADD3 R2, P1, PT, R2, R67, RZ ;  /* 0x0000004302020210 */ /* 0x000fca0007f3e0ff */
[----:B------:R-:W-:-:S05]  /*0aa0*/  @P0 IMAD.X R3, R3, 0x1, R65, P1 ;  /* 0x0000000103030824 */ /* 0x000fca00008e0641 */
[----:B------:R1:W5:Y:S01]  /*0ab0*/  @P0 LD.E R9, desc[UR4][R2.64] ;  /* 0x0000000402090980 */ /* 0x000362000c101900 */
[----:B---3--:R-:W-:-:S04]  /*0ac0*/  ISETP.NE.U32.AND P0, PT, R236, RZ, PT ;  /* 0x000000ffec00720c */ /* 0x008fc80003f05070 */
[----:B------:R-:W-:-:S13]  /*0ad0*/  ISETP.NE.AND.EX P0, PT, R237, RZ, PT, P0 ;  /* 0x000000ffed00720c */ /* 0x000fda0003f05300 */
[----:B------:R-:W-:Y:S05]  /*0ae0*/  @!P0 BRA `(.L_x_828) ;  /* 0x0000000400648947 */ /* 0x000fea0003800000 */
[----:B-----5:R-:W2:Y:S04]  /*0af0*/  LD.E R9, desc[UR4][R150.64+0x170] ;  /* 0x0001700496097980 */ /* 0x020ea8000c101900 */
[----:B------:R-:W3:Y:S04]  /*0b00*/  LD.E.64 R12, desc[UR4][R150.64+0x168] ;  /* 0x00016804960c7980 */ /* 0x000ee8000c101b00 */
[----:B------:R-:W4:Y:S01]  /*0b10*/  LD.E R8, desc[UR4][R150.64+0x68] ;  /* 0x0000680496087980 */ /* 0x000f22000c101900 */
[----:B-1----:R-:W-:-:S03]  /*0b20*/  LEA R2, R51, 0xffffff00, 0x8 ;  /* 0xffffff0033027811 */ /* 0x002fc600078e40ff */
[----:B------:R-:W4:Y:S04]  /*0b30*/  LD.E.64 R20, desc[UR4][R150.64+0x20] ;  /* 0x0000200496147980 */ /* 0x000f28000c101b00 */
[----:B------:R-:W4:Y:S04]  /*0b40*/  LD.E.64 R218, desc[UR4][R150.64+0x38] ;  /* 0x0000380496da7980 */ /* 0x000f28000c101b00 */
[----:B------:R-:W4:Y:S04]  /*0b50*/  LD.E.64 R16, desc[UR4][R150.64+0x50] ;  /* 0x0000500496107980 */ /* 0x000f28000c101b00 */
[----:B------:R-:W5:Y:S04]  /*0b60*/  LD.E.64 R24, desc[UR4][R150.64+0x58] ;  /* 0x0000580496187980 */ /* 0x000f68000c101b00 */
[----:B------:R-:W5:Y:S01]  /*0b70*/  LD.E.64 R220, desc[UR4][R150.64+0x40] ;  /* 0x0000400496dc7980 */ /* 0x000f62000c101b00 */
[----:B--2---:R-:W-:-:S04]  /*0b80*/  IABS R4, R9 ;  /* 0x0000000900047213 */ /* 0x004fc80000000000 */
[----:B------:R-:W1:Y:S08]  /*0b90*/  I2F.RP R5, R4 ;  /* 0x0000000400057306 */ /* 0x000e700000209400 */
        /* <DEDUP_REMOVED lines=8> */
[----:B------:R-:W-:Y:S01]  /*0c20*/  IMAD.HI.U32 R6, R15, R6, R14 ;  /* 0x000000060f067227 */ /* 0x000fe200078e000e */
[----:B------:R-:W-:Y:S01]  /*0c30*/  ISETP.NE.AND P3, PT, R9, RZ, PT ;  /* 0x000000ff0900720c */ /* 0x000fe20003f65270 */
[----:B------:R-:W2:Y:S02]  /*0c40*/  LD.E.64 R14, desc[UR4][R150.64+0x28] ;  /* 0x00002804960e7980 */ /* 0x000ea4000c101b00 */
[----:B------:R-:W-:Y:S02]  /*0c50*/  IMAD.MOV R0, RZ, RZ, -R0 ;  /* 0x000000ffff007224 */ /* 0x000fe400078e0a00 */
[----:B------:R-:W-:-:S04]  /*0c60*/  IMAD.HI.U32 R7, R6, R3, RZ ;  /* 0x0000000306077227 */ /* 0x000fc800078e00ff */
[----:B------:R-:W-:-:S05]  /*0c70*/  IMAD R3, R7, R0, R3 ;  /* 0x0000000007037224 */ /* 0x000fca00078e0203 */
[----:B------:R-:W-:Y:S02]  /*0c80*/  ISETP.GT.U32.AND P0, PT, R4, R3, PT ;  /* 0x000000030400720c */ /* 0x000fe40003f04070 */
[----:B------:R-:W-:-:S11]  /*0c90*/  LOP3.LUT R0, R2, R9, RZ, 0x3c, !PT ;  /* 0x0000000902007212 */ /* 0x000fd600078e3cff */
[----:B------:R-:W-:-:S04]  /*0ca0*/  @!P0 IADD3 R3, PT, PT, R3, -R4, RZ ;  /* 0x8000000403038210 */ /* 0x000fc80007ffe0ff */
[----:B------:R-:W-:Y:S02]  /*0cb0*/  ISETP.GE.U32.AND P1, PT, R3, R4, PT ;  /* 0x000000040300720c */ /* 0x000fe40003f26070 */
[----:B------:R-:W-:Y:S01]  /*0cc0*/  ISETP.GE.AND P2, PT, R0, RZ, PT ;  /* 0x000000ff0000720c */ /* 0x000fe20003f46270 */
[----:B------:R-:W-:Y:S02]  /*0cd0*/  @!P0 VIADD R7, R7, 0x1 ;  /* 0x0000000107078836 */ /* 0x000fe40000000000 */
[-C--:B---3--:R-:W-:Y:S02]  /*0ce0*/  IMAD R0, R13, R228.reuse, RZ ;  /* 0x000000e40d007224 */ /* 0x088fe400078e02ff */
[----:B------:R-:W-:-:S04]  /*0cf0*/  IMAD.WIDE.U32 R12, R12, R228, RZ ;  /* 0x000000e40c0c7225 */ /* 0x000fc800078e00ff */
[----:B------:R-:W-:Y:S01]  /*0d00*/  IMAD.IADD R235, R13, 0x1, R0 ;  /* 0x000000010deb7824 */ /* 0x000fe200078e0200 */
[C---:B------:R-:W-:Y:S02]  /*0d10*/  LEA R234, P0, R12.reuse, R236, 0x2 ;  /* 0x000000ec0cea7211 */ /* 0x040fe400078010ff */
[----:B------:R-:W-:Y:S02]  /*0d20*/  @P1 IADD3 R7, PT, PT, R7, 0x1, RZ ;  /* 0x0000000107071810 */ /* 0x000fe40007ffe0ff */
[----:B------:R-:W-:Y:S02]  /*0d30*/  LEA.HI.X R235, R12, R237, R235, 0x2, P0 ;  /* 0x000000ed0ceb7211 */ /* 0x000fe400000f14eb */
[----:B------:R-:W-:Y:S02]  /*0d40*/  @!P2 IADD3 R7, PT, PT, -R7, RZ, RZ ;  /* 0x000000ff0707a210 */ /* 0x000fe40007ffe1ff */
[----:B------:R-:W-:-:S05]  /*0d50*/  @!P3 LOP3.LUT R7, RZ, R9, RZ, 0x33, !PT ;  /* 0x00000009ff07b212 */ /* 0x000fca00078e33ff */
[----:B------:R-:W-:-:S05]  /*0d60*/  IMAD.WIDE R4, R7, 0x4, R234 ;  /* 0x0000000407047825 */ /* 0x000fca00078e02ea */
[----:B------:R1:W3:Y:S01]  /*0d70*/  LD.E R0, desc[UR4][R4.64] ;  /* 0x0000000404007980 */ /* 0x0002e2000c101900 */
[----:B----4-:R-:W-:-:S04]  /*0d80*/  IABS R6, R8 ;  /* 0x0000000800067213 */ /* 0x010fc80000000000 */
[----:B------:R-:W4:Y:S08]  /*0d90*/  I2F.RP R13, R6 ;  /* 0x00000006000d7306 */ /* 0x000f300000209400 */
[----:B----4-:R-:W4:Y:S02]  /*0da0*/  MUFU.RCP R11, R13 ;  /* 0x0000000d000b7308 */ /* 0x010f240000001000 */
[----:B----4-:R-:W-:-:S06]  /*0db0*/  VIADD R11, R11, 0xffffffe ;  /* 0x0ffffffe0b0b7836 */ /* 0x010fcc0000000000 */
[----:B------:R-:W4:Y:S01]  /*0dc0*/  F2I.FTZ.U32.TRUNC.NTZ R23, R11 ;  /* 0x0000000b00177305 */ /* 0x000f22000021f000 */
[----:B------:R-:W-:Y:S01]  /*0dd0*/  IMAD.MOV.U32 R22, RZ, RZ, RZ ;  /* 0x000000ffff167224 */ /* 0x000fe200078e00ff */
[----:B-1----:R-:W-:Y:S02]  /*0de0*/  IABS R5, R227 ;  /* 0x000000e300057213 */ /* 0x002fe40000000000 */
[----:B------:R-:W-:Y:S02]  /*0df0*/  IABS R4, R8 ;  /* 0x0000000800047213 */ /* 0x000fe40000000000 */
[----:B----4-:R-:W-:-:S05]  /*0e00*/  IADD3 R3, PT, PT, RZ, -R23, RZ ;  /* 0x80000017ff037210 */ /* 0x010fca0007ffe0ff */
[----:B------:R-:W-:-:S04]  /*0e10*/  IMAD R12, R3, R6, RZ ;  /* 0x00000006030c7224 */ /* 0x000fc800078e02ff */
[----:B------:R-:W-:Y:S01]  /*0e20*/  IMAD.HI.U32 R12, R23, R12, R22 ;  /* 0x0000000c170c7227 */ /* 0x000fe200078e0016 */
[----:B------:R-:W-:-:S05]  /*0e30*/  IADD3 R4, PT, PT, RZ, -R4, RZ ;  /* 0x80000004ff047210 */ /* 0x000fca0007ffe0ff */
[----:B------:R-:W-:-:S04]  /*0e40*/  IMAD.HI.U32 R3, R12, R5, RZ ;  /* 0x000000050c037227 */ /* 0x000fc800078e00ff */
[----:B------:R-:W-:-:S05]  /*0e50*/  IMAD R5, R3, R4, R5 ;  /* 0x0000000403057224 */ /* 0x000fca00078e0205 */
[----:B------:R-:W-:-:S13]  /*0e60*/  ISETP.GT.U32.AND P0, PT, R6, R5, PT ;  /* 0x000000050600720c */ /* 0x000fda0003f04070 */
[----:B------:R-:W-:-:S05]  /*0e70*/  @!P0 IMAD.IADD R5, R5, 0x1, -R6 ;  /* 0x0000000105058824 */ /* 0x000fca00078e0a06 */
[----:B------:R-:W-:Y:S02]  /*0e80*/  ISETP.GE.U32.AND P2, PT, R5, R6, PT ;  /* 0x000000060500720c */ /* 0x000fe40003f46070 */
[----:B------:R-:W-:Y:S01]  /*0e90*/  LOP3.LUT R6, R227, R8, RZ, 0x3c, !PT ;  /* 0x00000008e3067212 */ /* 0x000fe200078e3cff */
[----:B------:R-:W-:Y:S01]  /*0ea0*/  @!P0 VIADD R3, R3, 0x1 ;  /* 0x0000000103038836 */ /* 0x000fe20000000000 */
[----:B------:R-:W-:Y:S02]  /*0eb0*/  IADD3 R7, PT, PT, -R7, RZ, RZ ;  /* 0x000000ff07077210 */ /* 0x000fe40007ffe1ff */
[----:B------:R-:W-:Y:S02]  /*0ec0*/  ISETP.GE.AND P1, PT, R6, RZ, PT ;  /* 0x000000ff0600720c */ /* 0x000fe40003f26270 */
[----:B------:R-:W-:Y:S01]  /*0ed0*/  ISETP.NE.AND P0, PT, R8, RZ, PT ;  /* 0x000000ff0800720c */ /* 0x000fe20003f05270 */
[----:B------:R-:W-:-:S04]  /*0ee0*/  IMAD R2, R9, R7, R2 ;  /* 0x0000000709027224 */ /* 0x000fc800078e0202 */
[----:B------:R-:W-:-:S04]  /*0ef0*/  @P2 IADD3 R3, PT, PT, R3, 0x1, RZ ;  /* 0x0000000103032810 */ /* 0x000fc80007ffe0ff */
[----:B------:R-:W-:Y:S02]  /*0f00*/  MOV R7, R3 ;  /* 0x0000000300077202 */ /* 0x000fe40000000f00 */
[----:B------:R-:W-:-:S03]  /*0f10*/  SHF.R.S32.HI R3, RZ, 0x1f, R2 ;  /* 0x0000001fff037819 */ /* 0x000fc60000011402 */
[----:B------:R-:W-:Y:S01]  /*0f20*/  @!P1 IMAD.MOV R7, RZ, RZ, -R7 ;  /* 0x000000ffff079224 */ /* 0x000fe200078e0a07 */
[----:B------:R-:W-:-:S04]  /*0f30*/  @!P0 LOP3.LUT R7, RZ, R8, RZ, 0x33, !PT ;  /* 0x00000008ff078212 */ /* 0x000fc800078e33ff */
[----:B------:R-:W-:Y:S01]  /*0f40*/  SHF.R.S32.HI R6, RZ, 0x1f, R7 ;  /* 0x0000001fff067819 */ /* 0x000fe20000011407 */
[----:B------:R-:W-:-:S04]  /*0f50*/  IMAD R9, R17, R7, RZ ;  /* 0x0000000711097224 */ /* 0x000fc800078e02ff */
[----:B------:R-:W-:Y:S01]  /*0f60*/  IMAD R6, R16, R6, R9 ;  /* 0x0000000610067224 */ /* 0x000fe200078e0209 */
[----:B---3--:R-:W-:Y:S01]  /*0f70*/  SHF.R.S32.HI R5, RZ, 0x1f, R0 ;  /* 0x0000001fff057819 */ /* 0x008fe20000011400 */
[-C--:B------:R-:W-:Y:S02]  /*0f80*/  IMAD R4, R21, R0.reuse, RZ ;  /* 0x0000000015047224 */ /* 0x080fe400078e02ff */
[----:B------:R-:W-:-:S04]  /*0f90*/  IMAD.WIDE.U32 R12, R20, R0, RZ ;  /* 0x00000000140c7225 */ /* 0x000fc800078e00ff */
[----:B------:R-:W-:-:S04]  /*0fa0*/  IMAD R4, R20, R5, R4 ;  /* 0x0000000514047224 */ /* 0x000fc800078e0204 */
[----:B------:R-:W-:Y:S02]  /*0fb0*/  IMAD.IADD R13, R13, 0x1, R4 ;  /* 0x000000010d0d7824 */ /* 0x000fe400078e0204 */
[----:B------:R-:W-:Y:S02]  /*0fc0*/  IMAD R4, R219, R2, RZ ;  /* 0x00000002db047224 */ /* 0x000fe400078e02ff */
[----:B------:R-:W-:-:S04]  /*0fd0*/  IMAD.WIDE.U32 R12, R2, R218, R12 ;  /* 0x000000da020c7225 */ /* 0x000fc800078e000c */
[----:B------:R-:W-:-:S05]  /*0fe0*/  IMAD R4, R218, R3, R4 ;  /* 0x00000003da047224 */ /* 0x000fca00078e0204 */
[----:B------:R-:W-:Y:S01]  /*0ff0*/  IADD3 R13, PT, PT, R13, R4, RZ ;  /* 0x000000040d0d7210 */ /* 0x000fe20007ffe0ff */
[----:B--2---:R-:W-:Y:S02]  /*1000*/  IMAD R4, R15, R0, RZ ;  /* 0x000000000f047224 */ /* 0x004fe400078e02ff */
[----:B------:R-:W-:-:S04]  /*1010*/  IMAD.WIDE.U32 R12, R7, R16, R12 ;  /* 0x00000010070c7225 */ /* 0x000fc800078e000c */
[----:B------:R-:W-:-:S04]  /*1020*/  IMAD.WIDE.U32 R16, R14, R0, RZ ;  /* 0x000000000e107225 */ /* 0x000fc800078e00ff */
[----:B------:R-:W-:Y:S02]  /*1030*/  IMAD R4, R14, R5, R4 ;  /* 0x000000050e047224 */ /* 0x000fe400078e0204 */
[----:B------:R-:W-:Y:S01]  /*1040*/  IMAD.IADD R0, R13, 0x1, R6 ;  /* 0x000000010d007824 */ /* 0x000fe200078e0206 */
[----:B------:R-:W-:Y:S02]  /*1050*/  MOV R6, R12 ;  /* 0x0000000c00067202 */ /* 0x000fe40000000f00 */
[----:B------:R-:W-:Y:S01]  /*1060*/  IADD3 R7, PT, PT, R17, R4, RZ ;  /* 0x0000000411077210 */ /* 0x000fe20007ffe0ff */
[----:B------:R-:W-:Y:S05]  /*1070*/  BRA `(.L_x_829) ;  /* 0x00000004003c7947 */ /* 0x000fea0003800000 */
.L_x_828:
        /* <DEDUP_REMOVED lines=9> */
[----:B-1----:R-:W-:-:S02]  /*1110*/  IABS R3, R227 ;  /* 0x000000e300037213 */ /* 0x002fc40000000000 */
[----:B------:R-:W-:Y:S02]  /*1120*/  CS2R R234, SRZ ;  /* 0x0000000000ea7805 */ /* 0x000fe4000001ff00 */
[----:B--2---:R-:W-:-:S04]  /*1130*/  IABS R0, R8 ;  /* 0x0000000800007213 */ /* 0x004fc80000000000 */
[----:B------:R-:W1:Y:S08]  /*1140*/  I2F.RP R6, R0 ;  /* 0x0000000000067306 */ /* 0x000e700000209400 */
[----:B-1----:R-:W1:Y:S02]  /*1150*/  MUFU.RCP R5, R6 ;  /* 0x0000000600057308 */ /* 0x002e640000001000 */
[----:B-1----:R-:W-:-:S06]  /*1160*/  IADD3 R5, PT, PT, R5, 0xffffffe, RZ ;  /* 0x0ffffffe05057810 */ /* 0x002fcc0007ffe0ff */
[----:B------:R-:W1:Y:S02]  /*1170*/  F2I.FTZ.U32.TRUNC.NTZ R23, R5 ;  /* 0x0000000500177305 */ /* 0x000e64000021f000 */
[----:B-1----:R-:W-:-:S05]  /*1180*/  IADD3 R2, PT, PT, RZ, -R23, RZ ;  /* 0x80000017ff027210 */ /* 0x002fca0007ffe0ff */
[----:B------:R-:W-:Y:S01]  /*1190*/  IMAD R4, R2, R0, RZ ;  /* 0x0000000002047224 */ /* 0x000fe200078e02ff */
[----:B------:R-:W-:-:S03]  /*11a0*/  IABS R2, R8 ;  /* 0x0000000800027213 */ /* 0x000fc60000000000 */
[----:B------:R-:W-:Y:S01]  /*11b0*/  IMAD.HI.U32 R4, R23, R4, R22 ;  /* 0x0000000417047227 */ /* 0x000fe200078e0016 */
[----:B------:R-:W-:-:S05]  /*11c0*/  IADD3 R2, PT, PT, RZ, -R2, RZ ;  /* 0x80000002ff027210 */ /* 0x000fca0007ffe0ff */
[----:B------:R-:W-:-:S04]  /*11d0*/  IMAD.HI.U32 R7, R4, R3, RZ ;  /* 0x0000000304077227 */ /* 0x000fc800078e00ff */
[----:B------:R-:W-:-:S05]  /*11e0*/  IMAD R3, R7, R2, R3 ;  /* 0x0000000207037224 */ /* 0x000fca00078e0203 */
[----:B------:R-:W-:Y:S01]  /*11f0*/  ISETP.GT.U32.AND P1, PT, R0, R3, PT ;  /* 0x000000030000720c */ /* 0x000fe20003f24070 */
[-C--:B---3--:R-:W-:Y:S01]  /*1200*/  @!P0 IMAD R5, R219, R11.reuse, RZ ;  /* 0x0000000bdb058224 */ /* 0x088fe200078e02ff */
[----:B------:R-:W-:Y:S01]  /*1210*/  @!P0 SHF.R.S32.HI R2, RZ, 0x1f, R11 ;  /* 0x0000001fff028819 */ /* 0x000fe2000001140b */
[----:B------:R-:W-:Y:S01]  /*1220*/  @!P0 IMAD.WIDE.U32 R22, R218, R11, RZ ;  /* 0x0000000bda168225 */ /* 0x000fe200078e00ff */
[----:B-----5:R-:W-:-:S03]  /*1230*/  @!P0 SHF.R.S32.HI R4, RZ, 0x1f, R9 ;  /* 0x0000001fff048819 */ /* 0x020fc60000011409 */
[----:B------:R-:W-:Y:S02]  /*1240*/  @!P0 IMAD R2, R2, R218, R5 ;  /* 0x000000da02028224 */ /* 0x000fe400078e0205 */
[----:B----4-:R-:W-:-:S04]  /*1250*/  @!P0 IMAD R5, R21, R9, RZ ;  /* 0x0000000915058224 */ /* 0x010fc800078e02ff */
[----:B------:R-:W-:Y:S02]  /*1260*/  @!P1 IMAD.IADD R3, R3, 0x1, -R0 ;  /* 0x0000000103039824 */ /* 0x000fe400078e0a00 */
[----:B------:R-:W-:Y:S01]  /*1270*/  @!P0 IMAD.IADD R23, R23, 0x1, R2 ;  /* 0x0000000117178824 */ /* 0x000fe200078e0202 */
[----:B------:R-:W-:Y:S02]  /*1280*/  @P0 IADD3 R2, PT, PT, R11, R12, RZ ;  /* 0x0000000c0b020210 */ /* 0x000fe40007ffe0ff */
[----:B------:R-:W-:Y:S01]  /*1290*/  ISETP.GE.U32.AND P3, PT, R3, R0, PT ;  /* 0x000000000300720c */ /* 0x000fe20003f66070 */
[C---:B------:R-:W-:Y:S01]  /*12a0*/  @!P0 IMAD R5, R20.reuse, R4, R5 ;  /* 0x0000000414058224 */ /* 0x040fe200078e0205 */
[----:B------:R-:W-:Y:S01]  /*12b0*/  LOP3.LUT R3, R227, R8, RZ, 0x3c, !PT ;  /* 0x00000008e3037212 */ /* 0x000fe200078e3cff */
[----:B------:R-:W-:Y:S01]  /*12c0*/  @!P0 IMAD.WIDE.U32 R22, R20, R9, R22 ;  /* 0x0000000914168225 */ /* 0x000fe200078e0016 */
[----:B------:R-:W-:Y:S02]  /*12d0*/  @!P1 IADD3 R7, PT, PT, R7, 0x1, RZ ;  /* 0x0000000107079810 */ /* 0x000fe40007ffe0ff */
[----:B------:R-:W-:Y:S01]  /*12e0*/  ISETP.GE.AND P2, PT, R3, RZ, PT ;  /* 0x000000ff0300720c */ /* 0x000fe20003f46270 */
[----:B------:R-:W-:-:S02]  /*12f0*/  @P0 IMAD R0, R219, R2, RZ ;  /* 0x00000002db000224 */ /* 0x000fc400078e02ff */
[----:B------:R-:W-:Y:S01]  /*1300*/  @P0 IMAD.WIDE.U32 R20, R218, R2, RZ ;  /* 0x00000002da140225 */ /* 0x000fe200078e00ff */
[----:B------:R-:W-:Y:S02]  /*1310*/  ISETP.NE.AND P1, PT, R8, RZ, PT ;  /* 0x000000ff0800720c */ /* 0x000fe40003f25270 */
[----:B------:R-:W-:Y:S01]  /*1320*/  @!P0 IADD3 R5, PT, PT, R23, R5, RZ ;  /* 0x0000000517058210 */ /* 0x000fe20007ffe0ff */
[----:B------:R-:W-:Y:S01]  /*1330*/  @P0 IMAD.IADD R5, R21, 0x1, R0 ;  /* 0x0000000115050824 */ /* 0x000fe200078e0200 */
[----:B------:R-:W-:Y:S02]  /*1340*/  @!P0 MOV R6, R22 ;  /* 0x0000001600068202 */ /* 0x000fe40000000f00 */
[----:B------:R-:W-:Y:S01]  /*1350*/  @P0 MOV R6, R20 ;  /* 0x0000001400060202 */ /* 0x000fe20000000f00 */
[----:B------:R-:W-:Y:S01]  /*1360*/  @!P0 IMAD R0, R221, R11, RZ ;  /* 0x0000000bdd008224 */ /* 0x000fe200078e02ff */
[----:B------:R-:W-:Y:S02]  /*1370*/  @!P0 SHF.R.S32.HI R3, RZ, 0x1f, R11 ;  /* 0x0000001fff038819 */ /* 0x000fe4000001140b */
[----:B------:R-:W-:Y:S01]  /*1380*/  LEA R2, R51, 0xffffff00, 0x8 ;  /* 0xffffff0033027811 */ /* 0x000fe200078e40ff */
[----:B------:R-:W-:Y:S01]  /*1390*/  IMAD.MOV.U32 R20, RZ, RZ, R6 ;  /* 0x000000ffff147224 */ /* 0x000fe200078e0006 */
[----:B------:R-:W-:-:S02]  /*13a0*/  MOV R21, R5 ;  /* 0x0000000500157202 */ /* 0x000fc40000000f00 */
[----:B------:R-:W-:Y:S01]  /*13b0*/  @P3 IADD3 R7, PT, PT, R7, 0x1, RZ ;  /* 0x0000000107073810 */ /* 0x000fe20007ffe0ff */
[----:B------:R-:W-:Y:S02]  /*13c0*/  @!P0 IMAD R0, R3, R220, R0 ;  /* 0x000000dc03008224 */ /* 0x000fe400078e0200 */
[----:B------:R-:W-:Y:S01]  /*13d0*/  @!P0 IMAD.WIDE.U32 R22, R220, R11, RZ ;  /* 0x0000000bdc168225 */ /* 0x000fe200078e00ff */
[----:B------:R-:W-:Y:S02]  /*13e0*/  @!P2 IADD3 R7, PT, PT, -R7, RZ, RZ ;  /* 0x000000ff0707a210 */ /* 0x000fe40007ffe1ff */
[----:B------:R-:W-:Y:S01]  /*13f0*/  @!P1 LOP3.LUT R7, RZ, R8, RZ, 0x33, !PT ;  /* 0x00000008ff079212 */ /* 0x000fe200078e33ff */
[-C--:B------:R-:W-:Y:S02]  /*1400*/  IMAD R4, R219, R2.reuse, RZ ;  /* 0x00000002db047224 */ /* 0x080fe400078e02ff */
[----:B------:R-:W-:Y:S01]  /*1410*/  IMAD.WIDE.U32 R20, R218, R2, R20 ;  /* 0x00000002da147225 */ /* 0x000fe200078e0014 */
[----:B------:R-:W-:-:S03]  /*1420*/  @!P0 SHF.R.S32.HI R3, RZ, 0x1f, R9 ;  /* 0x0000001fff038819 */ /* 0x000fc60000011409 */
[----:B------:R-:W-:Y:S01]  /*1430*/  @!P0 IMAD.IADD R23, R23, 0x1, R0 ;  /* 0x0000000117178824 */ /* 0x000fe200078e0200 */
[----:B------:R-:W-:Y:S01]  /*1440*/  @P0 IADD3 R11, PT, PT, R11, R12, RZ ;  /* 0x0000000c0b0b0210 */ /* 0x000fe20007ffe0ff */
[----:B------:R-:W-:Y:S01]  /*1450*/  @!P0 IMAD R0, R15, R9, RZ ;  /* 0x000000090f008224 */ /* 0x000fe200078e02ff */
[----:B------:R-:W-:Y:S01]  /*1460*/  MOV R12, R20 ;  /* 0x00000014000c7202 */ /* 0x000fe20000000f00 */
[----:B------:R-:W-:Y:S01]  /*1470*/  IMAD.IADD R13, R21, 0x1, R4 ;  /* 0x00000001150d7824 */ /* 0x000fe200078e0204 */
[----:B------:R-:W-:Y:S01]  /*1480*/  SHF.R.S32.HI R4, RZ, 0x1f, R7 ;  /* 0x0000001fff047819 */ /* 0x000fe20000011407 */
[----:B------:R-:W-:Y:S02]  /*1490*/  IMAD R5, R17, R7, RZ ;  /* 0x0000000711057224 */ /* 0x000fe400078e02ff */
[C---:B------:R-:W-:Y:S02]  /*14a0*/  @!P0 IMAD R0, R14.reuse, R3, R0 ;  /* 0x000000030e008224 */ /* 0x040fe400078e0200 */
[----:B------:R-:W-:-:S04]  /*14b0*/  @!P0 IMAD.WIDE.U32 R14, R14, R9, R22 ;  /* 0x000000090e0e8225 */ /* 0x000fc800078e0016 */
[----:B------:R-:W-:Y:S01]  /*14c0*/  IMAD.WIDE.U32 R12, R16, R7, R12 ;  /* 0x00000007100c7225 */ /* 0x000fe200078e000c */
[----:B------:R-:W-:-:S03]  /*14d0*/  @!P0 IADD3 R7, PT, PT, R15, R0, RZ ;  /* 0x000000000f078210 */ /* 0x000fc60007ffe0ff */
[----:B------:R-:W-:Y:S02]  /*14e0*/  IMAD R4, R16, R4, R5 ;  /* 0x0000000410047224 */ /* 0x000fe400078e0205 */
[-C--:B------:R-:W-:Y:S02]  /*14f0*/  @P0 IMAD R3, R221, R11.reuse, RZ ;  /* 0x0000000bdd030224 */ /* 0x080fe400078e02ff */
[----:B------:R-:W-:Y:S01]  /*1500*/  @P0 IMAD.WIDE.U32 R20, R220, R11, RZ ;  /* 0x0000000bdc140225 */ /* 0x000fe200078e00ff */
[----:B------:R-:W-:Y:S02]  /*1510*/  MOV R6, R12 ;  /* 0x0000000c00067202 */ /* 0x000fe40000000f00 */
[----:B------:R-:W-:Y:S01]  /*1520*/  IADD3 R0, PT, PT, R13, R4, RZ ;  /* 0x000000040d007210 */ /* 0x000fe20007ffe0ff */
[----:B------:R-:W-:Y:S01]  /*1530*/  @!P0 IMAD.MOV.U32 R16, RZ, RZ, R14 ;  /* 0x000000ffff108224 */ /* 0x000fe200078e000e */
[----:B------:R-:W-:Y:S01]  /*1540*/  @P0 MOV R16, R20 ;  /* 0x0000001400100202 */ /* 0x000fe20000000f00 */
[----:B------:R-:W-:Y:S01]  /*1550*/  @P0 IMAD.IADD R7, R21, 0x1, R3 ;  /* 0x0000000115070824 */ /* 0x000fe200078e0203 */
[----:B------:R-:W-:-:S02]  /*1560*/  MOV R3, RZ ;  /* 0x000000ff00037202 */ /* 0x000fc40000000f00 */
.L_x_829:
[----:B------:R-:W-:Y:S05]  /*1570*/  BSYNC.RECONVERGENT B0 ;  /* 0x0000000000007941 */ /* 0x000fea0003800200 */
.L_x_827:
[----:B------:R-:W-:Y:S01]  /*1580*/  ISETP.NE.AND P0, PT, R232, -0x1, PT ;  /* 0xffffffffe800780c */ /* 0x000fe20003f05270 */
[----:B------:R-:W2:Y:S04]  /*1590*/  LD.E.64 R22, desc[UR4][R150.64+0x30] ;  /* 0x0000300496167980 */ /* 0x000ea8000c101b00 */
[----:B------:R-:W3:Y:S04]  /*15a0*/  LD.E.64 R20, desc[UR4][R150.64+0x48] ;  /* 0x0000480496147980 */ /* 0x000ee8000c101b00 */
[----:B------:R-:W4:Y:S04]  /*15b0*/  LD.E.64 R12, desc[UR4][R150.64+0x10] ;  /* 0x00001004960c7980 */ /* 0x000f28000c101b00 */
[----:B------:R-:W3:Y:S04]  /*15c0*/  @!P0 LD.E.64 R26, desc[UR4][R150.64+0x18] ;  /* 0x00001804961a8980 */ /* 0x000ee8000c101b00 */
[----:B------:R-:W4:Y:S04]  /*15d0*/  LD.E.64 R14, desc[UR4][R150.64+0x8] ;  /* 0x00000804960e7980 */ /* 0x000f28000c101b00 */
[----:B------:R-:W4:Y:S04]  /*15e0*/  LD.E.64 R4, desc[UR4][R150.64] ;  /* 0x0000000496047980 */ /* 0x000f28000c101b00 */
[----:B------:R-:W4:Y:S04]  /*15f0*/  LD.E R11, desc[UR4][R150.64+0xd0] ;  /* 0x0000d004960b7980 */ /* 0x000f28000c101900 */
[----:B------:R-:W5:Y:S01]  /*1600*/  LD.E R231, desc[UR4][R150.64+0xc0] ;  /* 0x0000c00496e77980 */ /* 0x000f62000c101900 */
[----:B------:R-:W-:-:S04]  /*1610*/  IABS R9, R8 ;  /* 0x0000000800097213 */ /* 0x000fc80000000000 */
[----:B------:R-:W1:Y:S08]  /*1620*/  I2F.RP R29, R9 ;  /* 0x00000009001d7306 */ /* 0x000e700000209400 */
[----:B-1----:R-:W1:Y:S02]  /*1630*/  MUFU.RCP R28, R29 ;  /* 0x0000001d001c7308 */ /* 0x002e640000001000 */
[----:B-1----:R-:W-:-:S06]  /*1640*/  VIADD R28, R28, 0xffffffe ;  /* 0x0ffffffe1c1c7836 */ /* 0x002fcc0000000000 */
[----:B------:R-:W1:Y:S01]  /*1650*/  F2I.FTZ.U32.TRUNC.NTZ R31, R28 ;  /* 0x0000001c001f7305 */ /* 0x000e62000021f000 */
[----:B------:R-:W-:Y:S02]  /*1660*/  IMAD.MOV.U32 R88, RZ, RZ, RZ ;  /* 0x000000ffff587224 */ /* 0x000fe400078e00ff */
[----:B------:R-:W-:-:S04]  /*1670*/  IMAD.MOV.U32 R30, RZ, RZ, RZ ;  /* 0x000000ffff1e7224 */ /* 0x000fc800078e00ff */
[----:B------:R1:W5:Y:S02]  /*1680*/  @P6 LD.E R88, desc[UR4][R18.64] ;  /* 0x0000000412586980 */ /* 0x000364000c101900 */
[----:B-1----:R-:W-:-:S05]  /*1690*/  IADD3 R17, PT, PT, RZ, -R31, RZ ;  /* 0x8000001fff117210 */ /* 0x002fca0007ffe0ff */
[----:B------:R-:W-:-:S04]  /*16a0*/  IMAD R17, R17, R9, RZ ;  /* 0x0000000911117224 */ /* 0x000fc800078e02ff */
[----:B------:R-:W-:Y:S01]  /*16b0*/  IMAD.HI.U32 R17, R31, R17, R30 ;  /* 0x000000111f117227 */ /* 0x000fe200078e001e */
[----:B------:R-:W-:Y:S02]  /*16c0*/  IABS R18, R227 ;  /* 0x000000e300127213 */ /* 0x000fe40000000000 */
[----:B------:R-:W-:-:S03]  /*16d0*/  IABS R19, R8 ;  /* 0x0000000800137213 */ /* 0x000fc60000000000 */
[----:B------:R-:W-:-:S04]  /*16e0*/  IMAD.HI.U32 R17, R17, R18, RZ ;  /* 0x0000001211117227 */ /* 0x000fc800078e00ff */
[----:B------:R-:W-:-:S04]  /*16f0*/  IMAD.MOV R19, RZ, RZ, -R19 ;  /* 0x000000ffff137224 */ /* 0x000fc800078e0a13 */
[----:B------:R-:W-:-:S05]  /*1700*/  IMAD R18, R17, R19, R18 ;  /* 0x0000001311127224 */ /* 0x000fca00078e0212 */
[----:B------:R-:W-:Y:S01]  /*1710*/  ISETP.GT.U32.AND P1, PT, R9, R18, PT ;  /* 0x000000120900720c */ /* 0x000fe20003f24070 */
[----:B------:R-:W-:-:S05]  /*1720*/  IMAD.SHL.U32 R233, R10, 0x8, RZ ;  /* 0x000000080ae97824 */ /* 0x000fca00078e00ff */
[----:B------:R-:W-:-:S07]  /*1730*/  LOP3.LUT R148, R233, 0x18, RZ, 0xc0, !PT ;  /* 0x00000018e9947812 */ /* 0x000fce00078ec0ff */
[----:B------:R-:W-:-:S04]  /*1740*/  @!P1 IADD3 R18, PT, PT, R18, -R9, RZ ;  /* 0x8000000912129210 */ /* 0x000fc80007ffe0ff */
[----:B------:R-:W-:Y:S02]  /*1750*/  ISETP.GE.U32.AND P4, PT, R18, R9, PT ;  /* 0x000000091200720c */ /* 0x000fe40003f86070 */
[----:B------:R-:W-:Y:S02]  /*1760*/  IADD3 R18, P2, PT, R148, R16, RZ ;  /* 0x0000001094127210 */ /* 0x000fe40007f5e0ff */
[----:B------:R-:W-:Y:S02]  /*1770*/  LOP3.LUT R9, R227, R8, RZ, 0x3c, !PT ;  /* 0x00000008e3097212 */ /* 0x000fe400078e3cff */
[----:B------:R-:W-:Y:S01]  /*1780*/  @!P1 IADD3 R17, PT, PT, R17, 0x1, RZ ;  /* 0x0000000111119810 */ /* 0x000fe20007ffe0ff */
[----:B-----5:R-:W-:Y:S01]  /*1790*/  IMAD R3, R3, R220, RZ ;  /* 0x000000dc03037224 */ /* 0x020fe200078e02ff */
[----:B------:R-:W-:Y:S01]  /*17a0*/  ISETP.GE.AND P3, PT, R9, RZ, PT ;  /* 0x000000ff0900720c */ /* 0x000fe20003f66270 */
[----:B------:R-:W-:Y:S01]  /*17b0*/  IMAD.X R19, RZ, RZ, R7, P2 ;  /* 0x000000ffff137224 */ /* 0x000fe200010e0607 */
[----:B------:R-:W-:Y:S01]  /*17c0*/  ISETP.NE.AND P1, PT, R8, RZ, PT ;  /* 0x000000ff0800720c */ /* 0x000fe20003f25270 */
[----:B------:R-:W-:-:S02]  /*17d0*/  IMAD R3, R2, R221, R3 ;  /* 0x000000dd02037224 */ /* 0x000fc400078e0203 */
[----:B------:R-:W-:Y:S02]  /*17e0*/  @P4 VIADD R17, R17, 0x1 ;  /* 0x0000000111114836 */ /* 0x000fe40000000000 */
[----:B------:R-:W-:-:S04]  /*17f0*/  IMAD.WIDE.U32 R18, R2, R220, R18 ;  /* 0x000000dc02127225 */ /* 0x000fc800078e0012 */
[----:B------:R-:W-:Y:S01]  /*1800*/  IMAD.MOV.U32 R2, RZ, RZ, R17 ;  /* 0x000000ffff027224 */ /* 0x000fe200078e0011 */
[----:B------:R-:W-:-:S03]  /*1810*/  IADD3 R19, PT, PT, R19, R3, RZ ;  /* 0x0000000313137210 */ /* 0x000fc60007ffe0ff */
[----:B------:R-:W-:Y:S01]  /*1820*/  @!P3 IMAD.MOV R2, RZ, RZ, -R2 ;  /* 0x000000ffff02b224 */ /* 0x000fe200078e0a02 */
[----:B------:R-:W-:Y:S01]  /*1830*/  @!P1 LOP3.LUT R2, RZ, R8, RZ, 0x33, !PT ;  /* 0x00000008ff029212 */ /* 0x000fe200078e33ff */
[----:B------:R-:W-:Y:S01]  /*1840*/  IMAD.MOV.U32 R127, RZ, RZ, RZ ;  /* 0x000000ffff7f7224 */ /* 0x000fe200078e00ff */
[----:B------:R-:W-:Y:S02]  /*1850*/  SHF.R.U32.HI R126, RZ, 0x2, R10 ;  /* 0x00000002ff7e7819 */ /* 0x000fe4000001160a */
[----:B------:R-:W-:Y:S01]  /*1860*/  SHF.R.S32.HI R8, RZ, 0x1f, R2 ;  /* 0x0000001fff087819 */ /* 0x000fe20000011402 */
[----:B------:R-:W-:Y:S01]  /*1870*/  IMAD.WIDE.U32 R18, R2, R24, R18 ;  /* 0x0000001802127225 */ /* 0x000fe200078e0012 */
[----:B------:R-:W1:Y:S03]  /*1880*/  S2UR UR6, SR_CgaCtaId ;  /* 0x00000000000679c3 */ /* 0x000e660000008800 */
[-C--:B------:R-:W-:Y:S01]  /*1890*/  IMAD R225, R221, R126.reuse, RZ ;  /* 0x0000007edde17224 */ /* 0x080fe200078e02ff */
[----:B------:R-:W-:Y:S01]  /*18a0*/  UMOV UR7, 0x400 ;  /* 0x0000040000077882 */ /* 0x000fe20000000000 */
[----:B------:R-:W-:-:S02]  /*18b0*/  IMAD R223, R219, R126, RZ ;  /* 0x0000007edbdf7224 */ /* 0x000fc400078e02ff */
[----:B------:R-:W-:Y:S02]  /*18c0*/  IMAD.SHL.U32 R68, R10, 0x4, RZ ;  /* 0x000000040a447824 */ /* 0x000fe400078e00ff */
[----:B------:R-:W-:Y:S01]  /*18d0*/  IMAD.SHL.U32 R56, R51, 0x100, RZ ;  /* 0x0000010033387824 */ /* 0x000fe200078e00ff */
[----:B------:R-:W-:Y:S01]  /*18e0*/  SHF.L.U64.HI R62, R220, 0x5, R221 ;  /* 0x00000005dc3e7819 */ /* 0x000fe200000102dd */
[----:B------:R-:W-:Y:S01]  /*18f0*/  IMAD.SHL.U32 R57, R218, 0x20, RZ ;  /* 0x00000020da397824 */ /* 0x000fe200078e00ff */
[----:B------:R-:W-:Y:S02]  /*1900*/  SHF.L.U32 R59, R220, 0x5, RZ ;  /* 0x00000005dc3b7819 */ /* 0x000fe400000006ff */
[----:B------:R-:W-:Y:S01]  /*1910*/  SHF.L.U64.HI R60, R218, 0x5, R219 ;  /* 0x00000005da3c7819 */ /* 0x000fe200000102db */
[----:B-1----:R-:W-:Y:S01]  /*1920*/  ULEA UR6, UR6, UR7, 0x18 ;  /* 0x0000000706067291 */ /* 0x002fe2000f8ec0ff */
[----:B------:R-:W-:Y:S02]  /*1930*/  LOP3.LUT R68, R68, 0xc, RZ, 0xc0, !PT ;  /* 0x0000000c44447812 */ /* 0x000fe400078ec0ff */
[----:B------:R-:W-:Y:S01]  /*1940*/  IADD3 R61, PT, PT, R56, -0x100, RZ ;  /* 0xffffff00383d7810 */ /* 0x000fe20007ffe0ff */
[----:B--2---:R-:W-:-:S04]  /*1950*/  @P0 IMAD.WIDE.U32 R16, R22, R232, RZ ;  /* 0x000000e816100225 */ /* 0x004fc800078e00ff */
[----:B------:R-:W-:Y:S02]  /*1960*/  @P0 IMAD R9, R23, R232, RZ ;  /* 0x000000e817090224 */ /* 0x000fe400078e02ff */
[-C--:B---3--:R-:W-:Y:S02]  /*1970*/  @!P0 IMAD R7, R27, R228.reuse, RZ ;  /* 0x000000e41b078224 */ /* 0x088fe400078e02ff */
[----:B------:R-:W-:-:S03]  /*1980*/  @!P0 IMAD.WIDE.U32 R26, R26, R228, RZ ;  /* 0x000000e41a1a8225 */ /* 0x000fc600078e00ff */
[----:B------:R-:W-:Y:S01]  /*1990*/  @!P0 MOV R3, R26 ;  /* 0x0000001a00038202 */ /* 0x000fe20000000f00 */
[----:B------:R-:W-:Y:S02]  /*19a0*/  @P0 IMAD.MOV.U32 R3, RZ, RZ, R16 ;  /* 0x000000ffff030224 */ /* 0x000fe400078e0010 */
[----:B------:R-:W-:Y:S02]  /*19b0*/  @!P0 IMAD.IADD R7, R27, 0x1, R7 ;  /* 0x000000011b078824 */ /* 0x000fe400078e0207 */
[----:B------:R-:W-:Y:S01]  /*19c0*/  @P0 IMAD.IADD R7, R17, 0x1, R9 ;  /* 0x0000000111070824 */ /* 0x000fe200078e0209 */
[----:B------:R-:W-:-:S04]  /*19d0*/  IADD3 R26, P1, PT, R148, R3, RZ ;  /* 0x00000003941a7210 */ /* 0x000fc80007f3e0ff */
[----:B------:R-:W-:Y:S01]  /*19e0*/  IADD3.X R27, PT, PT, RZ, R7, RZ, P1, !PT ;  /* 0x00000007ff1b7210 */ /* 0x000fe20000ffe4ff */
[-C--:B------:R-:W-:Y:S01]  /*19f0*/  IMAD R7, R21, R227.reuse, RZ ;  /* 0x000000e315077224 */ /* 0x080fe200078e02ff */
[----:B------:R-:W-:Y:S01]  /*1a00*/  LOP3.LUT R3, R233, 0xc0, RZ, 0xc0, !PT ;  /* 0x000000c0e9037812 */ /* 0x000fe200078ec0ff */
[----:B------:R-:W-:-:S03]  /*1a10*/  IMAD.WIDE.U32 R26, R20, R227, R26 ;  /* 0x000000e3141a7225 */ /* 0x000fc600078e001a */
[----:B------:R-:W-:Y:S01]  /*1a20*/  LOP3.LUT R16, R3, 0x18, R10, 0xf8, !PT ;  /* 0x0000001803107812 */ /* 0x000fe200078ef80a */
[----:B------:R-:W-:Y:S01]  /*1a30*/  IMAD.WIDE.U32 R20, R229, 0x40, R126 ;  /* 0x00000040e5147825 */ /* 0x000fe200078e007e */
[----:B------:R-:W-:-:S03]  /*1a40*/  IADD3 R27, PT, PT, R27, R7, RZ ;  /* 0x000000071b1b7210 */ /* 0x000fc60007ffe0ff */
[----:B------:R-:W-:Y:S02]  /*1a50*/  IMAD R9, R25, R2, RZ ;  /* 0x0000000219097224 */ /* 0x000fe400078e02ff */
[----:B------:R-:W-:Y:S01]  /*1a60*/  IMAD R3, R21, R22, RZ ;  /* 0x0000001615037224 */ /* 0x000fe200078e02ff */
[----:B------:R-:W-:Y:S01]  /*1a70*/  LOP3.LUT R16, R16, 0x18, R233, 0x78, !PT ;  /* 0x0000001810107812 */ /* 0x000fe200078e78e9 */
[----:B------:R-:W-:Y:S01]  /*1a80*/  IMAD R9, R8, R24, R9 ;  /* 0x0000001808097224 */ /* 0x000fe200078e0209 */
[----:B------:R-:W-:Y:S01]  /*1a90*/  IADD3 R24, P0, PT, R148, R6, RZ ;  /* 0x0000000694187210 */ /* 0x000fe20007f1e0ff */
[C---:B------:R-:W-:Y:S02]  /*1aa0*/  IMAD R3, R20.reuse, R23, R3 ;  /* 0x0000001714037224 */ /* 0x040fe400078e0203 */
[----:B------:R-:W-:Y:S01]  /*1ab0*/  IMAD.WIDE.U32 R6, R20, R22, R26 ;  /* 0x0000001614067225 */ /* 0x000fe200078e001a */
[----:B------:R-:W-:-:S03]  /*1ac0*/  LOP3.LUT R233, R16, 0x1f20, R233, 0xf8, !PT ;  /* 0x00001f2010e97812 */ /* 0x000fc600078ef8e9 */
[----:B------:R-:W-:Y:S02]  /*1ad0*/  IMAD.IADD R17, R19, 0x1, R9 ;  /* 0x0000000113117824 */ /* 0x000fe400078e0209 */
[----:B------:R-:W-:Y:S02]  /*1ae0*/  IMAD.MOV.U32 R16, RZ, RZ, R18 ;  /* 0x000000ffff107224 */ /* 0x000fe400078e0012 */
[----:B------:R-:W-:Y:S01]  /*1af0*/  IMAD.IADD R3, R7, 0x1, R3 ;  /* 0x0000000107037824 */ /* 0x000fe200078e0203 */
[----:B------:R-:W-:Y:S01]  /*1b00*/  SHF.R.S32.HI R7, RZ, 0x1f, R66 ;  /* 0x0000001fff077819 */ /* 0x000fe20000011442 */
[----:B------:R-:W-:-:S04]  /*1b10*/  IMAD.WIDE.U32 R16, R126, R220, R16 ;  /* 0x000000dc7e107225 */ /* 0x000fc800078e0010 */
[----:B------:R-:W-:Y:S01]  /*1b20*/  IMAD.X R25, RZ, RZ, R0, P0 ;  /* 0x000000ffff197224 */ /* 0x000fe200000e0600 */
[----:B------:R-:W-:Y:S02]  /*1b30*/  LEA.HI R0, R7, R66, RZ, 0x8 ;  /* 0x0000004207007211 */ /* 0x000fe400078f40ff */
[----:B------:R-:W-:Y:S02]  /*1b40*/  IADD3 R225, PT, PT, R17, R225, RZ ;  /* 0x000000e111e17210 */ /* 0x000fe40007ffe0ff */
[C---:B----4-:R-:W-:Y:S02]  /*1b50*/  LEA R224, P0, R16.reuse, R12, 0x1 ;  /* 0x0000000c10e07211 */ /* 0x050fe400078008ff */
[----:B------:R-:W-:Y:S02]  /*1b60*/  SHF.R.S32.HI R0, RZ, 0x8, R0 ;  /* 0x00000008ff007819 */ /* 0x000fe40000011400 */
[----:B------:R-:W-:Y:S02]  /*1b70*/  LEA.HI.X R225, R16, R13, R225, 0x1, P0 ;  /* 0x0000000d10e17211 */ /* 0x000fe400000f0ce1 */
[----:B------:R-:W-:Y:S01]  /*1b80*/  ISETP.GE.AND P0, PT, R0, R51, PT ;  /* 0x000000330000720c */ /* 0x000fe20003f06270 */
[----:B------:R-:W-:Y:S01]  /*1b90*/  IMAD.WIDE.U32 R18, R126, R218, R24 ;  /* 0x000000da7e127225 */ /* 0x000fe200078e0018 */
[----:B------:R-:W-:-:S03]  /*1ba0*/  LEA R124, P2, R6, R4, 0x1 ;  /* 0x00000004067c7211 */ /* 0x000fc600078408ff */
[----:B------:R-:W-:Y:S01]  /*1bb0*/  IMAD.IADD R223, R19, 0x1, R223 ;  /* 0x0000000113df7824 */ /* 0x000fe200078e02df */
[----:B------:R-:W-:Y:S02]  /*1bc0*/  LEA R222, P1, R18, R14, 0x1 ;  /* 0x0000000e12de7211 */ /* 0x000fe400078208ff */
[----:B------:R-:W-:Y:S02]  /*1bd0*/  LEA R233, R233, UR6, 0x1 ;  /* 0x00000006e9e97c11 */ /* 0x000fe4000f8e08ff */
[C---:B------:R-:W-:Y:S02]  /*1be0*/  SHF.L.U64.HI R64, R22.reuse, 0x5, R23 ;  /* 0x0000000516407819 */ /* 0x040fe40000010217 */
[----:B------:R-:W-:Y:S02]  /*1bf0*/  SHF.L.U32 R63, R22, 0x5, RZ ;  /* 0x00000005163f7819 */ /* 0x000fe400000006ff */
[----:B------:R-:W-:Y:S02]  /*1c00*/  LEA.HI.X R223, R18, R15, R223, 0x1, P1 ;  /* 0x0000000f12df7211 */ /* 0x000fe400008f0cdf */
[----:B------:R-:W-:-:S02]  /*1c10*/  LEA.HI.X R125, R6, R5, R3, 0x1, P2 ;  /* 0x00000005067d7211 */ /* 0x000fc400010f0c03 */
[----:B------:R-:W-:Y:S01]  /*1c20*/  LEA.HI R11, R11, R11, RZ, 0x1 ;  /* 0x0000000b0b0b7211 */ /* 0x000fe200078f08ff */
[----:B------:R-:W-:Y:S06]  /*1c30*/  @P0 BRA `(.L_x_830) ;  /* 0x0000006400e80947 */ /* 0x000fec0003800000 */
[----:B------:R-:W2:Y:S04]  /*1c40*/  LD.E.64 R18, desc[UR4][R150.64+0x120] ;  /* 0x0001200496127980 */ /* 0x000ea8000c101b00 */
[----:B------:R-:W3:Y:S04]  /*1c50*/  LD.E.64 R24, desc[UR4][R150.64+0x118] ;  /* 0x0001180496187980 */ /* 0x000ee8000c101b00 */
[----:B------:R-:W4:Y:S04]  /*1c60*/  LD.E.64 R128, desc[UR4][R150.64+0x130] ;  /* 0x0001300496807980 */ /* 0x000f28000c101b00 */
[----:B------:R-:W5:Y:S04]  /*1c70*/  LD.E.64 R22, desc[UR4][R150.64+0x140] ;  /* 0x0001400496167980 */ /* 0x000f68000c101b00 */
[----:B------:R-:W5:Y:S04]  /*1c80*/  LD.E.64 R12, desc[UR4][R150.64+0x138] ;  /* 0x00013804960c7980 */ /* 0x000f68000c101b00 */
[----:B------:R-:W5:Y:S04]  /*1c90*/  LD.E.64 R130, desc[UR4][R150.64+0x128] ;  /* 0x0001280496827980 */ /* 0x000f68000c101b00 */
[----:B------:R-:W5:Y:S04]  /*1ca0*/  LD.E.64 R20, desc[UR4][R150.64+0x110] ;  /* 0x0001100496147980 */ /* 0x000f68000c101b00 */
[----:B------:R-:W5:Y:S04]  /*1cb0*/  LD.E.64 R16, desc[UR4][R150.64+0x108] ;  /* 0x0001080496107980 */ /* 0x000f68000c101b00 */
[----:B------:R-:W5:Y:S04]  /*1cc0*/  LD.E.64 R6, desc[UR4][R150.64+0x150] ;  /* 0x0001500496067980 */ /* 0x000f68000c101b00 */
[----:B------:R-:W5:Y:S01]  /*1cd0*/  LD.E.64 R4, desc[UR4][R150.64+0x148] ;  /* 0x0001480496047980 */ /* 0x000f62000c101b00 */
[----:B------:R-:W-:Y:S01]  /*1ce0*/  IMAD.MOV.U32 R149, RZ, RZ, RZ ;  /* 0x000000ffff957224 */ /* 0x000fe200078e00ff */
[----:B------:R-:W-:-:S02]  /*1cf0*/  SHF.R.S32.HI R11, RZ, 0x1, R11 ;  /* 0x00000001ff0b7819 */ /* 0x000fc4000001140b */
[----:B------:R-:W-:Y:S02]  /*1d00*/  IADD3 R88, PT, PT, R61, R88, RZ ;  /* 0x000000583d587210 */ /* 0x000fe40007ffe0ff */
[----:B------:R-:W-:-:S03]  /*1d10*/  LOP3.LUT R10, R10, 0x3, RZ, 0xc0, !PT ;  /* 0x000000030a0a7812 */ /* 0x000fc600078ec0ff */
[----:B------:R-:W-:Y:S01]  /*1d20*/  IMAD R88, R88, R11, RZ ;  /* 0x0000000b58587224 */ /* 0x000fe200078e02ff */
[C---:B------:R-:W-:Y:S01]  /*1d30*/  SHF.L.U32 R103, R11.reuse, 0x6, RZ ;  /* 0x000000060b677819 */ /* 0x040fe200000006ff */
[C---:B------:R-:W-:Y:S02]  /*1d40*/  IMAD.SHL.U32 R120, R11.reuse, 0x20, RZ ;  /* 0x000000200b787824 */ /* 0x040fe400078e00ff */
[C---:B------:R-:W-:Y:S02]  /*1d50*/  IMAD R107, R11.reuse, 0x60, RZ ;  /* 0x000000600b6b7824 */ /* 0x040fe400078e02ff */
[C---:B------:R-:W-:Y:S02]  /*1d60*/  IMAD R106, R11.reuse, 0xa0, RZ ;  /* 0x000000a00b6a7824 */ /* 0x040fe400078e02ff */
[C---:B------:R-:W-:Y:S02]  /*1d70*/  IMAD R105, R11.reuse, 0xc0, RZ ;  /* 0x000000c00b697824 */ /* 0x040fe400078e02ff */
[----:B------:R-:W-:-:S02]  /*1d80*/  IMAD R104, R11, 0xe0, RZ ;  /* 0x000000e00b687824 */ /* 0x000fc400078e02ff */
[----:B------:R-:W-:Y:S01]  /*1d90*/  IMAD.SHL.U32 R102, R11, 0x80, RZ ;  /* 0x000000800b667824 */ /* 0x000fe200078e00ff */
[----:B------:R-:W-:Y:S01]  /*1da0*/  VIMNMX R71, PT, PT, RZ, R0, !PT ;  /* 0x00000000ff477248 */ /* 0x000fe20007fe0100 */
[C---:B------:R-:W-:Y:S01]  /*1db0*/  VIADD R118, R126.reuse, 0x40 ;  /* 0x000000407e767836 */ /* 0x040fe20000000000 */
[C---:B------:R-:W-:Y:S01]  /*1dc0*/  IADD3 R70, PT, PT, R126.reuse, 0x20, RZ ;  /* 0x000000207e467810 */ /* 0x040fe20007ffe0ff */
[C---:B------:R-:W-:Y:S01]  /*1dd0*/  VIADD R114, R126.reuse, 0x80 ;  /* 0x000000807e727836 */ /* 0x040fe20000000000 */
[C---:B------:R-:W-:Y:S01]  /*1de0*/  IADD3 R116, PT, PT, R126.reuse, 0x60, RZ ;  /* 0x000000607e747810 */ /* 0x040fe20007ffe0ff */
[C---:B------:R-:W-:Y:S01]  /*1df0*/  VIADD R110, R126.reuse, 0xc0 ;  /* 0x000000c07e6e7836 */ /* 0x040fe20000000000 */
[C---:B------:R-:W-:Y:S01]  /*1e00*/  IADD3 R112, PT, PT, R126.reuse, 0xa0, RZ ;  /* 0x000000a07e707810 */ /* 0x040fe20007ffe0ff */
[C---:B------:R-:W-:Y:S01]  /*1e10*/  IMAD R101, R51.reuse, -0x100, R66 ;  /* 0xffffff0033657824 */ /* 0x040fe200078e0242 */
[----:B------:R-:W-:Y:S01]  /*1e20*/  IADD3 R108, PT, PT, R126, 0xe0, RZ ;  /* 0x000000e07e6c7810 */ /* 0x000fe20007ffe0ff */
[----:B------:R-:W-:Y:S01]  /*1e30*/  IMAD R99, R51, -0x100, R58 ;  /* 0xffffff0033637824 */ /* 0x000fe200078e023a */
[----:B------:R-:W-:Y:S01]  /*1e40*/  MOV R98, R51 ;  /* 0x0000003300627202 */ /* 0x000fe20000000f00 */
[----:B------:R-:W-:Y:S01]  /*1e50*/  IMAD.MOV.U32 R100, RZ, RZ, R61 ;  /* 0x000000ffff647224 */ /* 0x000fe200078e003d */
[----:B------:R-:W-:Y:S01]  /*1e60*/  MOV R91, R223 ;  /* 0x000000df005b7202 */ /* 0x000fe20000000f00 */
[----:B------:R-:W-:Y:S01]  /*1e70*/  IMAD.MOV.U32 R90, RZ, RZ, R222 ;  /* 0x000000ffff5a7224 */ /* 0x000fe200078e00de */
[----:B------:R-:W-:Y:S01]  /*1e80*/  MOV R93, R225 ;  /* 0x000000e1005d7202 */ /* 0x000fe20000000f00 */
[----:B------:R-:W-:Y:S01]  /*1e90*/  IMAD.MOV.U32 R92, RZ, RZ, R224 ;  /* 0x000000ffff5c7224 */ /* 0x000fe200078e00e0 */
[----:B------:R-:W-:-:S02]  /*1ea0*/  SHF.R.S32.HI R97, RZ, 0x1f, R120 ;  /* 0x0000001fff617819 */ /* 0x000fc40000011478 */
[----:B------:R-:W-:Y:S02]  /*1eb0*/  SHF.R.S32.HI R96, RZ, 0x1f, R103 ;  /* 0x0000001fff607819 */ /* 0x000fe40000011467 */
[----:B------:R-:W-:Y:S02]  /*1ec0*/  SHF.R.S32.HI R94, RZ, 0x1f, R107 ;  /* 0x0000001fff5e7819 */ /* 0x000fe4000001146b */
[----:B------:R-:W-:Y:S02]  /*1ed0*/  SHF.R.S32.HI R82, RZ, 0x1f, R102 ;  /* 0x0000001fff527819 */ /* 0x000fe40000011466 */
[----:B------:R-:W-:Y:S02]  /*1ee0*/  SHF.R.S32.HI R80, RZ, 0x1f, R106 ;  /* 0x0000001fff507819 */ /* 0x000fe4000001146a */
[----:B------:R-:W-:Y:S02]  /*1ef0*/  SHF.R.S32.HI R78, RZ, 0x1f, R105 ;  /* 0x0000001fff4e7819 */ /* 0x000fe40000011469 */
[----:B------:R-:W-:Y:S01]  /*1f00*/  SHF.R.S32.HI R76, RZ, 0x1f, R104 ;  /* 0x0000001fff4c7819 */ /* 0x000fe20000011468 */
[----:B--2---:R-:W-:-:S02]  /*1f10*/  IMAD R9, R19, R228, RZ ;  /* 0x000000e413097224 */ /* 0x004fc400078e02ff */
[----:B------:R-:W-:-:S04]  /*1f20*/  IMAD.WIDE.U32 R18, R228, R18, R148 ;  /* 0x00000012e4127225 */ /* 0x000fc800078e0094 */
[----:B---3--:R-:W-:-:S04]  /*1f30*/  IMAD.WIDE.U32 R14, R228, R24, R148 ;  /* 0x00000018e40e7225 */ /* 0x008fc800078e0094 */
[----:B------:R-:W-:Y:S02]  /*1f40*/  IMAD R3, R25, R228, RZ ;  /* 0x000000e419037224 */ /* 0x000fe400078e02ff */
[----:B------:R-:W-:-:S03]  /*1f50*/  IMAD.IADD R19, R19, 0x1, R9 ;  /* 0x0000000113137824 */ /* 0x000fc600078e0209 */
[----:B------:R-:W-:Y:S01]  /*1f60*/  IADD3 R15, PT, PT, R15, R3, RZ ;  /* 0x000000030f0f7210 */ /* 0x000fe20007ffe0ff */
[----:B----4-:R-:W-:Y:S02]  /*1f70*/  IMAD R3, R129, R61, RZ ;  /* 0x0000003d81037224 */ /* 0x010fe400078e02ff */
[----:B------:R-:W-:-:S04]  /*1f80*/  IMAD.WIDE.U32 R18, R61, R128, R18 ;  /* 0x000000803d127225 */ /* 0x000fc800078e0012 */
[----:B------:R-:W-:Y:S02]  /*1f90*/  IMAD.IADD R19, R19, 0x1, R3 ;  /* 0x0000000113137824 */ /* 0x000fe400078e0203 */
[-C--:B-----5:R-:W-:Y:S02]  /*1fa0*/  IMAD R3, R23, R2.reuse, RZ ;  /* 0x0000000217037224 */ /* 0x0a0fe400078e02ff */
[----:B------:R-:W-:Y:S02]  /*1fb0*/  IMAD R9, R13, R2, RZ ;  /* 0x000000020d097224 */ /* 0x000fe400078e02ff */
[----:B------:R-:W-:Y:S02]  /*1fc0*/  IMAD R24, R131, R61, RZ ;  /* 0x0000003d83187224 */ /* 0x000fe400078e02ff */
[----:B------:R-:W-:-:S04]  /*1fd0*/  IMAD.WIDE.U32 R14, R61, R130, R14 ;  /* 0x000000823d0e7225 */ /* 0x000fc800078e000e */
[----:B------:R-:W-:Y:S02]  /*1fe0*/  IMAD R3, R22, R8, R3 ;  /* 0x0000000816037224 */ /* 0x000fe400078e0203 */
[----:B------:R-:W-:Y:S01]  /*1ff0*/  IMAD.WIDE.U32 R22, R2, R22, R18 ;  /* 0x0000001602167225 */ /* 0x000fe200078e0012 */
[----:B------:R-:W-:-:S03]  /*2000*/  IADD3 R13, P0, PT, -R66, R126, RZ ;  /* 0x0000007e420d7210 */ /* 0x000fc60007f1e1ff */
[----:B------:R-:W-:Y:S02]  /*2010*/  IMAD R19, R126, R11, RZ ;  /* 0x0000000b7e137224 */ /* 0x000fe400078e02ff */
[----:B------:R-:W-:Y:S01]  /*2020*/  IMAD R8, R12, R8, R9 ;  /* 0x000000080c087224 */ /* 0x000fe200078e0209 */
[----:B------:R-:W-:Y:S02]  /*2030*/  SHF.R.S32.HI R9, RZ, 0x1f, R66 ;  /* 0x0000001fff097819 */ /* 0x000fe40000011442 */
[----:B------:R-:W-:Y:S01]  /*2040*/  IADD3 R25, PT, PT, R15, R24, RZ ;  /* 0x000000180f197210 */ /* 0x000fe20007ffe0ff */
[----:B------:R-:W-:Y:S02]  /*2050*/  IMAD.MOV.U32 R24, RZ, RZ, R14 ;  /* 0x000000ffff187224 */ /* 0x000fe400078e000e */
[----:B------:R-:W-:Y:S01]  /*2060*/  IMAD R15, R10, 0x8, R19 ;  /* 0x000000080a0f7824 */ /* 0x000fe200078e0213 */
[----:B------:R-:W-:Y:S01]  /*2070*/  IADD3 R19, PT, PT, R68, R19, RZ ;  /* 0x0000001344137210 */ /* 0x000fe20007ffe0ff */
[----:B------:R-:W-:-:S02]  /*2080*/  IMAD.X R9, RZ, RZ, ~R9, P0 ;  /* 0x000000ffff097224 */ /* 0x000fc400000e0e09 */
[----:B------:R-:W-:Y:S01]  /*2090*/  IMAD.WIDE.U32 R24, R2, R12, R24 ;  /* 0x0000000c02187225 */ /* 0x000fe200078e0018 */
[----:B------:R-:W-:Y:S02]  /*20a0*/  SHF.R.S32.HI R2, RZ, 0x1f, R88 ;  /* 0x0000001fff027819 */ /* 0x000fe40000011458 */
[C---:B------:R-:W-:Y:S01]  /*20b0*/  IADD3 R12, P1, PT, R88.reuse, R19, RZ ;  /* 0x00000013580c7210 */ /* 0x040fe20007f3e0ff */
[----:B------:R-:W-:Y:S01]  /*20c0*/  IMAD R85, R9, R128, RZ ;  /* 0x0000008009557224 */ /* 0x000fe200078e02ff */
[----:B------:R-:W-:Y:S02]  /*20d0*/  IADD3 R88, P0, PT, R88, R15, RZ ;  /* 0x0000000f58587210 */ /* 0x000fe40007f1e0ff */
[----:B------:R-:W-:Y:S01]  /*20e0*/  IADD3 R23, PT, PT, R23, R3, RZ ;  /* 0x0000000317177210 */ /* 0x000fe20007ffe0ff */
[----:B------:R-:W-:Y:S02]  /*20f0*/  IMAD.IADD R25, R25, 0x1, R8 ;  /* 0x0000000119197824 */ /* 0x000fe400078e0208 */
[----:B------:R-:W-:Y:S01]  /*2100*/  IMAD R9, R9, R130, RZ ;  /* 0x0000008209097224 */ /* 0x000fe200078e02ff */
[-C--:B------:R-:W-:Y:S01]  /*2110*/  LEA.HI.X.SX32 R89, R15, R2.reuse, 0x1, P0 ;  /* 0x000000020f597211 */ /* 0x080fe200000f0eff */
[-C--:B------:R-:W-:Y:S01]  /*2120*/  IMAD R85, R129, R13.reuse, R85 ;  /* 0x0000000d81557224 */ /* 0x080fe200078e0255 */
[----:B------:R-:W-:Y:S01]  /*2130*/  LEA.HI.X.SX32 R3, R19, R2, 0x1, P1 ;  /* 0x0000000213037211 */ /* 0x000fe200008f0eff */
[----:B------:R-:W-:-:S04]  /*2140*/  IMAD.WIDE.U32 R14, R128, R13, R22 ;  /* 0x0000000d800e7225 */ /* 0x000fc800078e0016 */
[-C--:B------:R-:W-:Y:S02]  /*2150*/  IMAD R9, R131, R13.reuse, R9 ;  /* 0x0000000d83097224 */ /* 0x080fe400078e0209 */
[----:B------:R-:W-:Y:S01]  /*2160*/  IMAD.WIDE.U32 R18, R130, R13, R24 ;  /* 0x0000000d82127225 */ /* 0x000fe200078e0018 */
[----:B------:R-:W-:Y:S02]  /*2170*/  SHF.L.U64.HI R2, R12, 0x1, R3 ;  /* 0x000000010c027819 */ /* 0x000fe40000010203 */
[----:B------:R-:W-:Y:S01]  /*2180*/  LEA R84, P1, R14, R20, 0x1 ;  /* 0x000000140e547211 */ /* 0x000fe200078208ff */
[----:B------:R-:W-:Y:S01]  /*2190*/  IMAD.IADD R85, R15, 0x1, R85 ;  /* 0x000000010f557824 */ /* 0x000fe200078e0255 */
[----:B------:R-:W-:Y:S01]  /*21a0*/  IADD3 R9, PT, PT, R19, R9, RZ ;  /* 0x0000000913097210 */ /* 0x000fe20007ffe0ff */
[----:B------:R-:W-:Y:S01]  /*21b0*/  IMAD.SHL.U32 R12, R12, 0x2, RZ ;  /* 0x000000020c0c7824 */ /* 0x000fe200078e00ff */
[----:B------:R-:W-:Y:S02]  /*21c0*/  LEA R10, P0, R18, R16, 0x1 ;  /* 0x00000010120a7211 */ /* 0x000fe400078008ff */
[----:B------:R-:W-:-:S02]  /*21d0*/  LEA.HI.X R85, R14, R21, R85, 0x1, P1 ;  /* 0x000000150e557211 */ /* 0x000fc400008f0c55 */
[----:B------:R-:W-:Y:S02]  /*21e0*/  LEA.HI.X R9, R18, R17, R9, 0x1, P0 ;  /* 0x0000001112097211 */ /* 0x000fe400000f0c09 */
[-C--:B------:R-:W-:Y:S02]  /*21f0*/  IADD3 R48, P1, PT, R6, R12.reuse, RZ ;  /* 0x0000000c06307210 */ /* 0x080fe40007f3e0ff */
[----:B------:R-:W-:Y:S02]  /*2200*/  SHF.L.U64.HI R89, R88, 0x1, R89 ;  /* 0x0000000158597819 */ /* 0x000fe40000010259 */
[----:B------:R-:W-:Y:S02]  /*2210*/  IADD3 R12, P0, PT, R4, R12, RZ ;  /* 0x0000000c040c7210 */ /* 0x000fe40007f1e0ff */
[----:B------:R-:W-:Y:S01]  /*2220*/  SHF.L.U32 R88, R88, 0x1, RZ ;  /* 0x0000000158587819 */ /* 0x000fe200000006ff */
[----:B------:R-:W-:Y:S02]  /*2230*/  IMAD R75, R131, 0xc0, RZ ;  /* 0x000000c0834b7824 */ /* 0x000fe400078e02ff */
[----:B------:R-:W-:Y:S01]  /*2240*/  IMAD.X R13, R5, 0x1, R2, P0 ;  /* 0x00000001050d7824 */ /* 0x000fe200000e0602 */
[-C--:B------:R-:W-:Y:S01]  /*2250*/  IADD3 R86, P3, PT, R6, R88.reuse, RZ ;  /* 0x0000005806567210 */ /* 0x080fe20007f7e0ff */
[----:B------:R-:W-:Y:S01]  /*2260*/  IMAD.WIDE.U32 R132, R130, 0xc0, RZ ;  /* 0x000000c082847825 */ /* 0x000fe200078e00ff */
[----:B------:R-:W-:-:S02]  /*2270*/  IADD3 R88, P2, PT, R4, R88, RZ ;  /* 0x0000005804587210 */ /* 0x000fc40007f5e0ff */
[----:B------:R-:W-:Y:S01]  /*2280*/  ISETP.GE.AND P0, PT, R148, R231, PT ;  /* 0x000000e79400720c */ /* 0x000fe20003f06270 */
[C---:B------:R-:W-:Y:S01]  /*2290*/  IMAD.X R49, R7.reuse, 0x1, R2, P1 ;  /* 0x0000000107317824 */ /* 0x040fe200008e0602 */
[-C--:B------:R-:W-:Y:S01]  /*22a0*/  IADD3.X R87, PT, PT, R7, R89.reuse, RZ, P3, !PT ;  /* 0x0000005907577210 */ /* 0x080fe20001ffe4ff */
[C---:B------:R-:W-:Y:S01]  /*22b0*/  IMAD.SHL.U32 R79, R130.reuse, 0x40, RZ ;  /* 0x00000040824f7824 */ /* 0x040fe200078e00ff */
[----:B------:R-:W-:Y:S01]  /*22c0*/  IADD3.X R89, PT, PT, R5, R89, RZ, P2, !PT ;  /* 0x0000005905597210 */ /* 0x000fe200017fe4ff */
[----:B------:R-:W-:Y:S01]  /*22d0*/  IMAD.SHL.U32 R95, R130, 0x20, RZ ;  /* 0x00000020825f7824 */ /* 0x000fe200078e00ff */
[----:B------:R-:W-:Y:S02]  /*22e0*/  P2R R109, PR, RZ, 0x1 ;  /* 0x00000001ff6d7803 */ /* 0x000fe40000000000 */
[C---:B------:R-:W-:Y:S02]  /*22f0*/  SHF.L.U64.HI R72, R128.reuse, 0x6, R129 ;  /* 0x0000000680487819 */ /* 0x040fe40000010281 */
[----:B------:R-:W-:-:S02]  /*2300*/  SHF.L.U32 R73, R128, 0x6, RZ ;  /* 0x0000000680497819 */ /* 0x000fc400000006ff */
[C-C-:B------:R-:W-:Y:S02]  /*2310*/  SHF.L.U64.HI R77, R130.reuse, 0x6, R131.reuse ;  /* 0x00000006824d7819 */ /* 0x140fe40000010283 */
[C-C-:B------:R-:W-:Y:S02]  /*2320*/  SHF.L.U64.HI R81, R130.reuse, 0x7, R131.reuse ;  /* 0x0000000782517819 */ /* 0x140fe40000010283 */
[C---:B------:R-:W-:Y:S02]  /*2330*/  SHF.L.U32 R83, R130.reuse, 0x7, RZ ;  /* 0x0000000782537819 */ /* 0x040fe400000006ff */
[----:B------:R-:W-:Y:S02]  /*2340*/  SHF.L.U64.HI R74, R130, 0x5, R131 ;  /* 0x00000005824a7819 */ /* 0x000fe40000010283 */
[----:B------:R-:W-:-:S07]  /*2350*/  IADD3 R75, PT, PT, R133, R75, RZ ;  /* 0x0000004b854b7210 */ /* 0x000fce0007ffe0ff */
.L_x_869:
[----:B------:R-:W-:Y:S01]  /*2360*/  ISETP.NE.AND P3, PT, R109, RZ, PT ;  /* 0x000000ff6d00720c */ /* 0x000fe20003f65270 */
[----:B------:R-:W-:Y:S01]  /*2370*/  VIADD R99, R99, 0x100 ;  /* 0x0000010063637836 */ /* 0x000fe20000000000 */
[----:B------:R-:W-:Y:S01]  /*2380*/  UMOV UR6, URZ ;  /* 0x000000ff00067c82 */ /* 0x000fe20008000000 */
[----:B------:R-:W-:Y:S01]  /*2390*/  VIADD R101, R101, 0x100 ;  /* 0x0000010065657836 */ /* 0x000fe20000000000 */
[----:B------:R-:W-:Y:S01]  /*23a0*/  BSSY.RECONVERGENT B1, `(.L_x_831) ;  /* 0x000059a000017945 */ /* 0x000fe20003800200 */
[----:B------:R-:W-:Y:S01]  /*23b0*/  IMAD.MOV.U32 R122, RZ, RZ, R100 ;  /* 0x000000ffff7a7224 */ /* 0x000fe200078e0064 */
[-C--:B------:R-:W-:Y:S01]  /*23c0*/  ISETP.GE.OR P0, PT, R126, R99.reuse, P3 ;  /* 0x000000637e00720c */ /* 0x080fe20001f06670 */
[----:B------:R-:W-:Y:S01]  /*23d0*/  VIADD R98, R98, 0xffffffff ;  /* 0xffffffff62627836 */ /* 0x000fe20000000000 */
[----:B------:R-:W-:Y:S01]  /*23e0*/  ISETP.GE.OR P4, PT, R112, R99, P3 ;  /* 0x000000637000720c */ /* 0x000fe20001f86670 */
[----:B------:R-:W-:Y:S01]  /*23f0*/  VIADD R100, R100, 0xffffff00 ;  /* 0xffffff0064647836 */ /* 0x000fe20000000000 */
[----:B------:R-:W-:Y:S02]  /*2400*/  ISETP.LT.OR P1, PT, R126, R101, P0 ;  /* 0x000000657e00720c */ /* 0x000fe40000721670 */
[C---:B------:R-:W-:Y:S02]  /*2410*/  ISETP.GE.OR P0, PT, R70.reuse, R99, P3 ;  /* 0x000000634600720c */ /* 0x040fe40001f06670 */
[----:B------:R-:W-:Y:S02]  /*2420*/  P2R R2, PR, RZ, 0x2 ;  /* 0x00000002ff027803 */ /* 0x000fe40000000000 */
[----:B------:R-:W-:Y:S02]  /*2430*/  ISETP.LT.OR P2, PT, R70, R101, P0 ;  /* 0x000000654600720c */ /* 0x000fe40000741670 */
[----:B------:R-:W-:Y:S02]  /*2440*/  IADD3 R26, P0, PT, R84, R73, RZ ;  /* 0x00000049541a7210 */ /* 0x000fe40007f1e0ff */
[----:B------:R-:W-:Y:S02]  /*2450*/  ISETP.LT.OR P4, PT, R112, R101, P4 ;  /* 0x000000657000720c */ /* 0x000fe40002781670 */
[----:B------:R-:W-:Y:S01]  /*2460*/  P2R R0, PR, RZ, 0x4 ;  /* 0x00000004ff007803 */ /* 0x000fe20000000000 */
[----:B------:R-:W2:Y:S01]  /*2470*/  @!P1 LD.E.128 R16, desc[UR4][R84.64] ;  /* 0x0000000454109980 */ /* 0x000ea2000c101d00 */
[--C-:B------:R-:W-:Y:S01]  /*2480*/  IMAD.X R27, R85, 0x1, R72.reuse, P0 ;  /* 0x00000001551b7824 */ /* 0x100fe200000e0648 */
[C---:B------:R-:W-:Y:S04]  /*2490*/  ISETP.GE.OR P0, PT, R118.reuse, R99, P3 ;  /* 0x000000637600720c */ /* 0x040fe80001f06670 */
[----:B------:R-:W-:Y:S11]  /*24a0*/  ISETP.LT.OR P6, PT, R118, R101, P0 ;  /* 0x000000657600720c */ /* 0x000ff600007c1670 */
[----:B------:R-:W-:Y:S02]  /*24b0*/  @!UPT UIADD3 URZ, UPT, UPT, URZ, URZ, URZ ;  /* 0x000000fffffff290 */ /* 0x000fe4000fffe0ff */
[----:B------:R-:W-:Y:S05]  /*24c0*/  @!P6 IADD3 R28, P0, PT, R26, R73, RZ ;  /* 0x000000491a1ce210 */ /* 0x000fea0007f1e0ff */
[----:B------:R-:W-:Y:S01]  /*24d0*/  @!P6 IMAD.X R29, R27, 0x1, R72, P0 ;  /* 0x000000011b1de824 */ /* 0x000fe200000e0648 */
[C---:B------:R-:W-:Y:S04]  /*24e0*/  ISETP.GE.OR P0, PT, R116.reuse, R99, P3 ;  /* 0x000000637400720c */ /* 0x040fe80001f06670 */
[----:B------:R-:W-:Y:S01]  /*24f0*/  ISETP.LT.OR P5, PT, R116, R101, P0 ;  /* 0x000000657400720c */ /* 0x000fe200007a1670 */
[----:B--2---:R1:W-:Y:S01]  /*2500*/  @!P1 ST.E.128 desc[UR4][R92.64], R16 ;  /* 0x000000105c009985 */ /* 0x0043e2000c101d04 */
[C---:B------:R-:W-:Y:S03]  /*2510*/  LEA R24, P1, R59.reuse, R92, 0x1 ;  /* 0x0000005c3b187211 */ /* 0x040fe600078208ff */
[----:B----4-:R-:W2:Y:S01]  /*2520*/  @!P2 LD.E.128 R20, desc[UR4][R26.64] ;  /* 0x000000041a14a980 */ /* 0x010ea2000c101d00 */
[----:B------:R-:W-:Y:S02]  /*2530*/  LEA.HI.X R25, R59, R93, R62, 0x1, P1 ;  /* 0x0000005d3b197211 */ /* 0x000fe400008f0c3e */
[C---:B------:R-:W-:Y:S04]  /*2540*/  @!P6 LEA R34, P1, R220.reuse, R24, 0x6 ;  /* 0x00000018dc22e211 */ /* 0x040fe800078230ff */
[----:B------:R-:W-:Y:S02]  /*2550*/  @!P6 LEA.HI.X R35, R220, R25, R221, 0x6, P1 ;  /* 0x00000019dc23e211 */ /* 0x000fe400008f34dd */
[C---:B------:R-:W-:Y:S04]  /*2560*/  ISETP.GE.OR P1, PT, R110.reuse, R99, P3 ;  /* 0x000000636e00720c */ /* 0x040fe80001f26670 */
[----:B------:R-:W-:Y:S11]  /*2570*/  ISETP.LT.OR P1, PT, R110, R101, P1 ;  /* 0x000000656e00720c */ /* 0x000ff60000f21670 */
[----:B------:R-:W-:Y:S02]  /*2580*/  @!UPT UIADD3 URZ, UPT, UPT, URZ, URZ, URZ ;  /* 0x000000fffffff290 */ /* 0x000fe4000fffe0ff */
[----:B------:R-:W-:Y:S01]  /*2590*/  @!P1 IMAD R14, R221, 0x140, RZ ;  /* 0x00000140dd0e9824 */ /* 0x000fe200078e02ff */
[C---:B-1----:R-:W-:Y:S04]  /*25a0*/  @!P5 LEA R16, P0, R128.reuse, R26, 0x7 ;  /* 0x0000001a8010d211 */ /* 0x042fe800078038ff */
[----:B------:R-:W-:Y:S02]  /*25b0*/  @!P5 LEA.HI.X R17, R128, R27, R129, 0x7, P0 ;  /* 0x0000001b8011d211 */ /* 0x000fe400000f3c81 */
[C---:B------:R-:W-:Y:S04]  /*25c0*/  @!P5 LEA R32, P0, R220.reuse, R24, 0x7 ;  /* 0x00000018dc20d211 */ /* 0x040fe800078038ff */
[----:B------:R-:W-:Y:S02]  /*25d0*/  @!P5 LEA.HI.X R33, R220, R25, R221, 0x7, P0 ;  /* 0x00000019dc21d211 */ /* 0x000fe400000f3cdd */
[C---:B------:R-:W-:Y:S04]  /*25e0*/  @!P4 LEA R30, P0, R128.reuse, R26, 0x8 ;  /* 0x0000001a801ec211 */ /* 0x040fe800078040ff */
[----:B------:R-:W-:Y:S01]  /*25f0*/  @!P4 LEA.HI.X R31, R128, R27, R129, 0x8, P0 ;  /* 0x0000001b801fc211 */ /* 0x000fe200000f4481 */
[----:B--2---:R-:W-:Y:S01]  /*2600*/  @!P2 ST.E.128 desc[UR4][R24.64], R20 ;  /* 0x000000141800a985 */ /* 0x004fe2000c101d04 */
[C---:B------:R-:W-:Y:S03]  /*2610*/  ISETP.GE.OR P2, PT, R114.reuse, R99, P3 ;  /* 0x000000637200720c */ /* 0x040fe60001f46670 */
[----:B------:R1:W2:Y:S01]  /*2620*/  @!P6 LD.E.128 R4, desc[UR4][R28.64] ;  /* 0x000000041c04e980 */ /* 0x0002a2000c101d00 */
[----:B------:R-:W-:Y:S11]  /*2630*/  ISETP.LT.OR P2, PT, R114, R101, P2 ;  /* 0x000000657200720c */ /* 0x000ff60001741670 */
[----:B------:R-:W-:Y:S02]  /*2640*/  @!UPT UIADD3 URZ, UPT, UPT, URZ, URZ, URZ ;  /* 0x000000fffffff290 */ /* 0x000fe4000fffe0ff */
[C---:B------:R-:W-:Y:S01]  /*2650*/  @!P2 IMAD R3, R129.reuse, 0xc0, RZ ;  /* 0x000000c08103a824 */ /* 0x040fe200078e02ff */
[C---:B-1----:R-:W-:Y:S04]  /*2660*/  @!P4 LEA R28, P0, R220.reuse, R24, 0x8 ;  /* 0x00000018dc1cc211 */ /* 0x042fe800078040ff */
[----:B------:R-:W-:Y:S02]  /*2670*/  @!P4 LEA.HI.X R29, R220, R25, R221, 0x8, P0 ;  /* 0x00000019dc1dc211 */ /* 0x000fe400000f44dd */
[----:B------:R-:W-:Y:S04]  /*2680*/  ISETP.GE.AND P0, PT, R108, R99, PT ;  /* 0x000000636c00720c */ /* 0x000fe80003f06270 */
[----:B------:R-:W-:Y:S04]  /*2690*/  ISETP.GE.OR P3, PT, R148, R231, P0 ;  /* 0x000000e79400720c */ /* 0x000fe80000766670 */
[----:B------:R-:W-:Y:S11]  /*26a0*/  ISETP.LT.OR P3, PT, R108, R101, P3 ;  /* 0x000000656c00720c */ /* 0x000ff60001f61670 */
[----:B------:R-:W-:Y:S02]  /*26b0*/  @!UPT UIADD3 URZ, UPT, UPT, URZ, URZ, URZ ;  /* 0x000000fffffff290 */ /* 0x000fe4000fffe0ff */
[----:B------:R-:W-:Y:S01]  /*26c0*/  @!P3 IMAD R8, R129, 0x180, RZ ;  /* 0x000001808108b824 */ /* 0x000fe200078e02ff */
[----:B--2---:R1:W-:Y:S04]  /*26d0*/  @!P6 ST.E.128 desc[UR4][R34.64], R4 ;  /* 0x000000042200e985 */ /* 0x0043e8000c101d04 */
[----:B------:R-:W2:Y:S01]  /*26e0*/  @!P5 LD.E.128 R16, desc[UR4][R16.64] ;  /* 0x000000041010d980 */ /* 0x000ea2000c101d00 */
[----:B-1----:R-:W-:Y:S04]  /*26f0*/  @!P2 IMAD.WIDE.U32 R4, R128, 0xc0, R26 ;  /* 0x000000c08004a825 */ /* 0x002fe800078e001a */
[----:B------:R-:W-:Y:S02]  /*2700*/  @!P2 IMAD.IADD R5, R5, 0x1, R3 ;  /* 0x000000010505a824 */ /* 0x000fe400078e0203 */
[----:B------:R-:W-:Y:S04]  /*2710*/  @!P2 IMAD.WIDE.U32 R6, R220, 0xc0, R24 ;  /* 0x000000c0dc06a825 */ /* 0x000fe800078e0018 */
[----:B------:R-:W-:Y:S04]  /*2720*/  @!P2 IMAD R3, R221, 0xc0, RZ ;  /* 0x000000c0dd03a824 */ /* 0x000fe800078e02ff */
[----:B------:R-:W-:Y:S02]  /*2730*/  @!P2 IMAD.IADD R7, R7, 0x1, R3 ;  /* 0x000000010707a824 */ /* 0x000fe400078e0203 */
[----:B------:R-:W-:Y:S01]  /*2740*/  @!P1 IMAD R3, R129, 0x140, RZ ;  /* 0x0000014081039824 */ /* 0x000fe200078e02ff */
[----:B--2---:R1:W-:Y:S04]  /*2750*/  @!P5 ST.E.128 desc[UR4][R32.64], R16 ;  /* 0x000000102000d985 */ /* 0x0043e8000c101d04 */
[----:B------:R-:W2:Y:S01]  /*2760*/  @!P2 LD.E.128 R20, desc[UR4][R4.64] ;  /* 0x000000040414a980 */ /* 0x000ea2000c101d00 */
[C---:B-1----:R-:W-:Y:S04]  /*2770*/  @!P1 IMAD.WIDE.U32 R16, R128.reuse, 0x140, R26 ;  /* 0x0000014080109825 */ /* 0x042fe800078e001a */
[----:B------:R-:W-:Y:S01]  /*2780*/  @!P1 IMAD.IADD R17, R17, 0x1, R3 ;  /* 0x0000000111119824 */ /* 0x000fe200078e0203 */
[----:B------:R-:W-:Y:S01]  /*2790*/  P2R R3, PR, RZ, 0x1 ;  /* 0x00000001ff037803 */ /* 0x000fe20000000000 */
[----:B------:R-:W-:Y:S04]  /*27a0*/  @!P3 IMAD.WIDE.U32 R26, R128, 0x180, R26 ;  /* 0x00000180801ab825 */ /* 0x000fe800078e001a */
[----:B------:R-:W-:Y:S01]  /*27b0*/  @!P3 IMAD.IADD R27, R27, 0x1, R8 ;  /* 0x000000011b1bb824 */ /* 0x000fe200078e0208 */
[----:B--2---:R1:W-:Y:S04]  /*27c0*/  @!P2 ST.E.128 desc[UR4][R6.64], R20 ;  /* 0x000000140600a985 */ /* 0x0043e8000c101d04 */
[----:B-1----:R-:W2:Y:S01]  /*27d0*/  @!P4 LD.E.128 R4, desc[UR4][R30.64] ;  /* 0x000000041e04c980 */ /* 0x002ea2000c101d00 */
[C---:B------:R-:W-:Y:S04]  /*27e0*/  @!P1 IMAD.WIDE.U32 R20, R220.reuse, 0x140, R24 ;  /* 0x00000140dc149825 */ /* 0x040fe800078e0018 */
[----:B------:R-:W-:Y:S02]  /*27f0*/  @!P1 IMAD.IADD R21, R21, 0x1, R14 ;  /* 0x0000000115159824 */ /* 0x000fe400078e020e */
[----:B------:R-:W-:Y:S01]  /*2800*/  @!P3 IMAD.WIDE.U32 R24, R220, 0x180, R24 ;  /* 0x00000180dc18b825 */ /* 0x000fe200078e0018 */
[----:B--2---:R1:W-:Y:S04]  /*2810*/  @!P4 ST.E.128 desc[UR4][R28.64], R4 ;  /* 0x000000041c00c985 */ /* 0x0043e8000c101d04 */
[----:B------:R-:W2:Y:S04]  /*2820*/  @!P1 LD.E.128 R16, desc[UR4][R16.64] ;  /* 0x0000000410109980 */ /* 0x000ea8000c101d00 */
[----:B--2---:R2:W-:Y:S04]  /*2830*/  @!P1 ST.E.128 desc[UR4][R20.64], R16 ;  /* 0x0000001014009985 */ /* 0x0045e8000c101d04 */
[----:B-1----:R-:W3:Y:S01]  /*2840*/  @!P3 LD.E.128 R4, desc[UR4][R26.64] ;  /* 0x000000041a04b980 */ /* 0x002ee2000c101d00 */
[----:B--2---:R-:W-:Y:S01]  /*2850*/  IADD3 R17, P0, PT, RZ, -UR6, RZ ;  /* 0x80000006ff117c10 */ /* 0x004fe2000ff1e0ff */
[----:B------:R-:W-:Y:S04]  /*2860*/  @!P3 IMAD R21, R221, 0x180, RZ ;  /* 0x00000180dd15b824 */ /* 0x000fe800078e02ff */
[----:B------:R-:W-:Y:S05]  /*2870*/  @!P3 IMAD.IADD R25, R25, 0x1, R21 ;  /* 0x000000011919b824 */ /* 0x000fea00078e0215 */
[----:B---3--:R1:W-:Y:S04]  /*2880*/  @!P3 ST.E.128 desc[UR4][R24.64], R4 ;  /* 0x000000041800b985 */ /* 0x0083e8000c101d04 */
[----:B------:R-:W2:Y:S04]  /*2890*/  LD.E R8, desc[UR4][R150.64+0x130] ;  /* 0x0001300496087980 */ /* 0x000ea8000c101900 */
[----:B------:R-:W3:Y:S01]  /*28a0*/  LD.E R15, desc[UR4][R150.64+0xd0] ;  /* 0x0000d004960f7980 */ /* 0x000ee2000c101900 */
[----:B--2---:R-:W-:Y:S04]  /*28b0*/  IMAD.SHL.U32 R8, R8, 0x100, RZ ;  /* 0x0000010008087824 */ /* 0x004fe800078e00ff */
[----:B------:R-:W-:Y:S05]  /*28c0*/  IMAD.X R8, RZ, RZ, ~R8, P0 ;  /* 0x000000ffff087224 */ /* 0x000fea00000e0e08 */
[----:B------:R-:W-:Y:S04]  /*28d0*/  SHF.R.S64 R17, R17, 0x1f, R8 ;  /* 0x0000001f11117819 */ /* 0x000fe80000001008 */
[----:B------:R-:W-:Y:S04]  /*28e0*/  IADD3 R84, P0, PT, R84, R17, RZ ;  /* 0x0000001154547210 */ /* 0x000fe80007f1e0ff */
[----:B------:R-:W-:Y:S02]  /*28f0*/  LEA.HI.X.SX32 R85, R8, R85, 0x1, P0 ;  /* 0x0000005508557211 */ /* 0x000fe400000f0eff */
[----:B------:R-:W-:Y:S04]  /*2900*/  ISETP.GE.AND P0, PT, R108, R101, PT ;  /* 0x000000656c00720c */ /* 0x000fe80003f06270 */
[----:B------:R-:W-:Y:S02]  /*2910*/  P2R R40, PR, RZ, 0x1 ;  /* 0x00000001ff287803 */ /* 0x000fe40000000000 */
[----:B---3--:R-:W-:Y:S11]  /*2920*/  ISETP.NE.AND P0, PT, R15, RZ, PT ;  /* 0x000000ff0f00720c */ /* 0x008ff60003f05270 */
[----:B------:R-:W-:Y:S02]  /*2930*/  @!UPT UIADD3 URZ, UPT, UPT, URZ, URZ, URZ ;  /* 0x000000fffffff290 */ /* 0x000fe4000fffe0ff */
[----:B-1----:R-:W-:Y:S05]  /*2940*/  @P0 BRA `(.L_x_832) ;  /* 0x0000000000e80947 */ /* 0x002fea0003800000 */
[C---:B------:R-:W-:Y:S04]  /*2950*/  LEA R24, P0, R95.reuse, R10, 0x1 ;  /* 0x0000000a5f187211 */ /* 0x040fe800078008ff */
[----:B------:R-:W-:Y:S02]  /*2960*/  LEA.HI.X R25, R95, R9, R74, 0x1, P0 ;  /* 0x000000095f197211 */ /* 0x000fe400000f0c4a */
[C---:B------:R-:W-:Y:S04]  /*2970*/  LEA R14, P0, R57.reuse, R90, 0x1 ;  /* 0x0000005a390e7211 */ /* 0x040fe800078008ff */
[----:B------:R-:W-:Y:S02]  /*2980*/  LEA.HI.X R15, R57, R91, R60, 0x1, P0 ;  /* 0x0000005b390f7211 */ /* 0x000fe400000f0c3c */
[----:B------:R-:W-:Y:S11]  /*2990*/  ISETP.NE.AND P0, PT, R2, RZ, PT ;  /* 0x000000ff0200720c */ /* 0x000ff60003f05270 */
[----:B------:R-:W-:Y:S02]  /*29a0*/  @!UPT UIADD3 URZ, UPT, UPT, URZ, URZ, URZ ;  /* 0x000000fffffff290 */ /* 0x000fe4000fffe0ff */
[----:B------:R-:W-:Y:S05]  /*29b0*/  @!P0 IMAD.MOV.U32 R8, RZ, RZ, R10 ;  /* 0x000000ffff088224 */ /* 0x000fea00078e000a */
[----:B------:R-:W2:Y:S04]  /*29c0*/  @!P0 LD.E.128 R4, desc[UR4][R8.64] ;  /* 0x0000000408048980 */ /* 0x000ea8000c101d00 */
[----:B--2---:R1:W-:Y:S01]  /*29d0*/  @!P0 ST.E.128 desc[UR4][R90.64], R4 ;  /* 0x000000045a008985 */ /* 0x0043e2000c101d04 */
[----:B------:R-:W-:Y:S05]  /*29e0*/  @!P6 IADD3 R28, P0, PT, R24, R79, RZ ;  /* 0x0000004f181ce210 */ /* 0x000fea0007f1e0ff */
[----:B------:R-:W-:Y:S01]  /*29f0*/  @!P6 IMAD.X R29, R25, 0x1, R77, P0 ;  /* 0x00000001191de824 */ /* 0x000fe200000e064d */
[----:B------:R-:W-:Y:S01]  /*2a00*/  ISETP.NE.AND P0, PT, R0, RZ, PT ;  /* 0x000000ff0000720c */ /* 0x000fe20003f05270 */
[----:B------:R-:W-:Y:S11]  /*2a10*/  @!P2 IMAD R0, R219, 0xc0, RZ ;  /* 0x000000c0db00a824 */ /* 0x000ff600078e02ff */
[----:B------:R-:W-:Y:S01]  /*2a20*/  @!UPT UIADD3 URZ, UPT, UPT, URZ, URZ, URZ ;  /* 0x000000fffffff290 */ /* 0x000fe2000fffe0ff */
[----:B------:R-:W2:Y:S04]  /*2a30*/  @!P0 LD.E.128 R20, desc[UR4][R24.64] ;  /* 0x0000000418148980 */ /* 0x000ea8000c101d00 */
[----:B--2---:R-:W-:Y:S01]  /*2a40*/  @!P0 ST.E.128 desc[UR4][R14.64], R20 ;  /* 0x000000140e008985 */ /* 0x004fe2000c101d04 */
[C---:B------:R-:W-:Y:S03]  /*2a50*/  @!P6 LEA R2, P0, R218.reuse, R14, 0x6 ;  /* 0x0000000eda02e211 */ /* 0x040fe600078030ff */
[----:B------:R2:W3:Y:S01]  /*2a60*/  @!P6 LD.E.128 R16, desc[UR4][R28.64] ;  /* 0x000000041c10e980 */ /* 0x0004e2000c101d00 */
[----:B------:R-:W-:Y:S02]  /*2a70*/  @!P6 LEA.HI.X R3, R218, R15, R219, 0x6, P0 ;  /* 0x0000000fda03e211 */ /* 0x000fe400000f34db */
[C---:B------:R-:W-:Y:S05]  /*2a80*/  @!P5 IADD3 R32, P0, PT, R24.reuse, R83, RZ ;  /* 0x000000531820d210 */ /* 0x040fea0007f1e0ff */
[C---:B------:R-:W-:Y:S01]  /*2a90*/  @!P5 IMAD.X R33, R25.reuse, 0x1, R81, P0 ;  /* 0x000000011921d824 */ /* 0x040fe200000e0651 */
[----:B------:R-:W-:Y:S05]  /*2aa0*/  @!P2 IADD3 R26, P0, PT, R24, R132, RZ ;  /* 0x00000084181aa210 */ /* 0x000fea0007f1e0ff */
[----:B------:R-:W-:Y:S01]  /*2ab0*/  @!P2 IMAD.X R27, R25, 0x1, R75, P0 ;  /* 0x00000001191ba824 */ /* 0x000fe200000e064b */
[C---:B--2---:R-:W-:Y:S04]  /*2ac0*/  @!P4 LEA R28, P0, R130.reuse, R24, 0x8 ;  /* 0x00000018821cc211 */ /* 0x044fe800078040ff */
[----:B------:R-:W-:Y:S01]  /*2ad0*/  @!P4 LEA.HI.X R29, R130, R25, R131, 0x8, P0 ;  /* 0x00000019821dc211 */ /* 0x000fe200000f4483 */
[----:B---3--:R2:W-:Y:S01]  /*2ae0*/  @!P6 ST.E.128 desc[UR4][R2.64], R16 ;  /* 0x000000100200e985 */ /* 0x0085e2000c101d04 */
[CC--:B------:R-:W-:Y:S03]  /*2af0*/  @!P5 LEA R30, P6, R218.reuse, R14.reuse, 0x7 ;  /* 0x0000000eda1ed211 */ /* 0x0c0fe600078c38ff */
[----:B-1----:R-:W3:Y:S01]  /*2b00*/  @!P5 LD.E.128 R4, desc[UR4][R32.64] ;  /* 0x000000042004d980 */ /* 0x002ee2000c101d00 */
[CC--:B------:R-:W-:Y:S01]  /*2b10*/  @!P5 LEA.HI.X R31, R218.reuse, R15.reuse, R219, 0x7, P6 ;  /* 0x0000000fda1fd211 */ /* 0x0c0fe200030f3cdb */
[C---:B--2---:R-:W-:Y:S04]  /*2b20*/  @!P2 IMAD.WIDE.U32 R2, R218.reuse, 0xc0, R14 ;  /* 0x000000c0da02a825 */ /* 0x044fe800078e000e */
[----:B------:R-:W-:Y:S02]  /*2b30*/  @!P2 IMAD.IADD R3, R3, 0x1, R0 ;  /* 0x000000010303a824 */ /* 0x000fe400078e0200 */
[----:B------:R-:W-:Y:S01]  /*2b40*/  @!P1 IMAD R0, R131, 0x140, RZ ;  /* 0x0000014083009824 */ /* 0x000fe200078e02ff */
[----:B---3--:R-:W-:Y:S04]  /*2b50*/  @!P5 ST.E.128 desc[UR4][R30.64], R4 ;  /* 0x000000041e00d985 */ /* 0x008fe8000c101d04 */
[----:B------:R1:W2:Y:S02]  /*2b60*/  @!P2 LD.E.128 R20, desc[UR4][R26.64] ;  /* 0x000000041a14a980 */ /* 0x0002a4000c101d00 */
[C---:B-1----:R-:W-:Y:S04]  /*2b70*/  @!P4 LEA R26, P0, R218.reuse, R14, 0x8 ;  /* 0x0000000eda1ac211 */ /* 0x042fe800078040ff */
[----:B------:R-:W-:Y:S02]  /*2b80*/  @!P4 LEA.HI.X R27, R218, R15, R219, 0x8, P0 ;  /* 0x0000000fda1bc211 */ /* 0x000fe400000f44db */
[----:B------:R-:W-:Y:S04]  /*2b90*/  ISETP.GE.AND P0, PT, R148, R231, PT ;  /* 0x000000e79400720c */ /* 0x000fe80003f06270 */
[----:B------:R-:W-:Y:S01]  /*2ba0*/  P2R R109, PR, RZ, 0x1 ;  /* 0x00000001ff6d7803 */ /* 0x000fe20000000000 */
[----:B--2---:R1:W-:Y:S04]  /*2bb0*/  @!P2 ST.E.128 desc[UR4][R2.64], R20 ;  /* 0x000000140200a985 */ /* 0x0043e8000c101d04 */
[----:B------:R-:W2:Y:S01]  /*2bc0*/  @!P4 LD.E.128 R16, desc[UR4][R28.64] ;  /* 0x000000041c10c980 */ /* 0x000ea2000c101d00 */
[----:B-1----:R-:W-:Y:S04]  /*2bd0*/  @!P1 IMAD.WIDE.U32 R2, R130, 0x140, R24 ;  /* 0x0000014082029825 */ /* 0x002fe800078e0018 */
[----:B------:R-:W-:Y:S02]  /*2be0*/  @!P1 IMAD.IADD R3, R3, 0x1, R0 ;  /* 0x0000000103039824 */ /* 0x000fe400078e0200 */
[----:B------:R-:W-:Y:S04]  /*2bf0*/  @!P1 IMAD.WIDE.U32 R20, R218, 0x140, R14 ;  /* 0x00000140da149825 */ /* 0x000fe800078e000e */
[----:B------:R-:W-:Y:S04]  /*2c00*/  @!P1 IMAD R0, R219, 0x140, RZ ;  /* 0x00000140db009824 */ /* 0x000fe800078e02ff */
[----:B------:R-:W-:Y:S01]  /*2c10*/  @!P1 IMAD.IADD R21, R21, 0x1, R0 ;  /* 0x0000000115159824 */ /* 0x000fe200078e0200 */
[----:B--2---:R1:W-:Y:S04]  /*2c20*/  @!P4 ST.E.128 desc[UR4][R26.64], R16 ;  /* 0x000000101a00c985 */ /* 0x0043e8000c101d04 */
[----:B------:R-:W2:Y:S04]  /*2c30*/  @!P1 LD.E.128 R4, desc[UR4][R2.64] ;  /* 0x0000000402049980 */ /* 0x000ea8000c101d00 */
[----:B--2---:R1:W-:Y:S01]  /*2c40*/  @!P1 ST.E.128 desc[UR4][R20.64], R4 ;  /* 0x0000000414009985 */ /* 0x0043e2000c101d04 */
[----:B------:R-:W-:Y:S05]  /*2c50*/  @P3 BRA `(.L_x_833) ;  /* 0x0000005000383947 */ /* 0x000fea0003800000 */
[----:B------:R-:W-:Y:S02]  /*2c60*/  IMAD R3, R131, 0x180, RZ ;  /* 0x0000018083037824 */ /* 0x000fe400078e02ff */
[----:B------:R-:W-:Y:S04]  /*2c70*/  IMAD.WIDE.U32 R24, R130, 0x180, R24 ;  /* 0x0000018082187825 */ /* 0x000fe800078e0018 */
[----:B------:R-:W-:Y:S01]  /*2c80*/  IMAD.WIDE.U32 R14, R218, 0x180, R14 ;  /* 0x00000180da0e7825 */ /* 0x000fe200078e000e */
[----:B------:R-:W-:Y:S03]  /*2c90*/  IADD3 R25, PT, PT, R25, R3, RZ ;  /* 0x0000000319197210 */ /* 0x000fe60007ffe0ff */
[----:B------:R-:W-:Y:S02]  /*2ca0*/  IMAD R3, R219, 0x180, RZ ;  /* 0x00000180db037824 */ /* 0x000fe400078e02ff */
[----:B-1----:R-:W2:Y:S03]  /*2cb0*/  LD.E.128 R4, desc[UR4][R24.64] ;  /* 0x0000000418047980 */ /* 0x002ea6000c101d00 */
[----:B------:R-:W-:Y:S05]  /*2cc0*/  IADD3 R15, PT, PT, R15, R3, RZ ;  /* 0x000000030f0f7210 */ /* 0x000fea0007ffe0ff */
[----:B--2---:R1:W-:Y:S01]  /*2cd0*/  ST.E.128 desc[UR4][R14.64], R4 ;  /* 0x000000040e007985 */ /* 0x0043e2000c101d04 */
[----:B------:R-:W-:Y:S05]  /*2ce0*/  BRA `(.L_x_833) ;  /* 0x0000005000147947 */ /* 0x000fea0003800000 */
.L_x_832:
[----:B------:R-:W2:Y:S02]  /*2cf0*/  LD.E.U8 R0, desc[UR4][R150.64+0x1b3] ;  /* 0x0001b30496007980 */ /* 0x000ea4000c101100 */
[----:B--2---:R-:W-:Y:S11]  /*2d00*/  ISETP.NE.AND P0, PT, R0, RZ, PT ;  /* 0x000000ff0000720c */ /* 0x004ff60003f05270 */
[----:B------:R-:W-:Y:S02]  /*2d10*/  @!UPT UIADD3 URZ, UPT, UPT, URZ, URZ, URZ ;  /* 0x000000fffffff290 */ /* 0x000fe4000fffe0ff */
[----:B------:R-:W-:Y:S05]  /*2d20*/  @!P0 BRA `(.L_x_834) ;  /* 0x0000001c00c48947 */ /* 0x000fea0003800000 */
[----:B------:R-:W-:Y:S01]  /*2d30*/  ISETP.NE.AND P1, PT, R3, RZ, PT ;  /* 0x000000ff0300720c */ /* 0x000fe20003f25270 */
[----:B------:R-:W-:Y:S01]  /*2d40*/  IMAD.SHL.U32 R5, R120, 0x2, RZ ;  /* 0x0000000278057824 */ /* 0x000fe200078e00ff */
[C---:B------:R-:W-:Y:S01]  /*2d50*/  LEA R36, P0, R57.reuse, R90, 0x1 ;  /* 0x0000005a39247211 */ /* 0x040fe200078008ff */
[----:B------:R-:W2:Y:S01]  /*2d60*/  LD.E R3, desc[UR4][R150.64+0xc0] ;  /* 0x0000c00496037980 */ /* 0x000ea2000c101900 */
[----:B------:R-:W-:Y:S02]  /*2d70*/  BSSY.RECONVERGENT B0, `(.L_x_835) ;  /* 0x0000043000007945 */ /* 0x000fe40003800200 */
[----:B------:R-:W-:Y:S02]  /*2d80*/  LEA.HI.X R37, R57, R91, R60, 0x1, P0 ;  /* 0x0000005b39257211 */ /* 0x000fe400000f0c3c */
[----:B------:R-:W-:Y:S02]  /*2d90*/  IADD3 R6, P3, PT, R12, R5, RZ ;  /* 0x000000050c067210 */ /* 0x000fe40007f7e0ff */
[CC--:B--2---:R-:W-:Y:S02]  /*2da0*/  ISETP.GE.AND P2, PT, R148.reuse, R3.reuse, PT ;  /* 0x000000039400720c */ /* 0x0c4fe40003f46270 */
[----:B------:R-:W-:Y:S02]  /*2db0*/  ISETP.GE.OR P6, PT, R148, R3, P1 ;  /* 0x000000039400720c */ /* 0x000fe40000fc6670 */
[C---:B------:R-:W-:Y:S02]  /*2dc0*/  ISETP.GE.OR P0, PT, R126.reuse, R99, P2 ;  /* 0x000000637e00720c */ /* 0x040fe40001706670 */
[C---:B------:R-:W-:Y:S02]  /*2dd0*/  LEA R38, P1, R95.reuse, R10, 0x1 ;  /* 0x0000000a5f267211 */ /* 0x040fe400078208ff */
[----:B------:R-:W-:Y:S02]  /*2de0*/  ISETP.LT.OR P0, PT, R126, R101, P0 ;  /* 0x000000657e00720c */ /* 0x000fe40000701670 */
[----:B------:R-:W-:Y:S02]  /*2df0*/  LEA.HI.X R39, R95, R9, R74, 0x1, P1 ;  /* 0x000000095f277211 */ /* 0x000fe400008f0c4a */
[----:B------:R-:W-:Y:S02]  /*2e00*/  SHF.L.U64.HI R3, R120, 0x1, R97 ;  /* 0x0000000178037819 */ /* 0x000fe40000010261 */
[----:B------:R-:W-:Y:S03]  /*2e10*/  IADD3 R34, P1, PT, R48, R5, RZ ;  /* 0x0000000530227210 */ /* 0x000fe60007f3e0ff */
[--C-:B------:R-:W-:Y:S01]  /*2e20*/  IMAD.X R7, R13, 0x1, R3.reuse, P3 ;  /* 0x000000010d077824 */ /* 0x100fe200018e0603 */
[-C--:B------:R-:W-:Y:S01]  /*2e30*/  ISETP.GE.OR P3, PT, R70, R99.reuse, P2 ;  /* 0x000000634600720c */ /* 0x080fe20001766670 */
[----:B------:R-:W-:Y:S01]  /*2e40*/  IMAD.X R35, R49, 0x1, R3, P1 ;  /* 0x0000000131237824 */ /* 0x000fe200008e0603 */
[----:B------:R-:W-:Y:S01]  /*2e50*/  ISETP.GE.OR P1, PT, R118, R99, P2 ;  /* 0x000000637600720c */ /* 0x000fe20001726670 */
[----:B------:R-:W-:Y:S01]  /*2e60*/  @!UPT UIADD3 URZ, UPT, UPT, URZ, URZ, URZ ;  /* 0x000000fffffff290 */ /* 0x000fe2000fffe0ff */
[----:B------:R-:W-:Y:S11]  /*2e70*/  @P0 BRA `(.L_x_836) ;  /* 0x0000000000c80947 */ /* 0x000ff60003800000 */
[----:B------:R-:W-:Y:S02]  /*2e80*/  ISETP.GE.AND P0, PT, R148, R15, PT ;  /* 0x0000000f9400720c */ /* 0x000fe40003f06270 */
[----:B------:R-:W-:Y:S05]  /*2e90*/  MOV R8, R10 ;  /* 0x0000000a00087202 */ /* 0x000fea0000000f00 */
[----:B------:R-:W2:Y:S08]  /*2ea0*/  LD.E.128 R20, desc[UR4][R8.64] ;  /* 0x0000000408147980 */ /* 0x000eb0000c101d00 */
[----:B------:R-:W3:Y:S06]  /*2eb0*/  @!P0 LD.E.64 R32, desc[UR4][R48.64] ;  /* 0x0000000430208980 */ /* 0x000eec000c101b00 */
[----:B------:R-:W4:Y:S01]  /*2ec0*/  @!P0 LD.E.64 R16, desc[UR4][R12.64] ;  /* 0x000000040c108980 */ /* 0x000f22000c101b00 */
[--C-:B---3--:R-:W-:Y:S01]  /*2ed0*/  @!P0 HADD2.F32 R27, -RZ, R32.reuse.H0_H0 ;  /* 0x20000020ff1b8230 */ /* 0x108fe20000004100 */
[----:B--2---:R-:W-:Y:S01]  /*2ee0*/  @!P0 MOV R19, R20 ;  /* 0x0000001400138202 */ /* 0x004fe20000000f00 */
[----:B------:R-:W-:Y:S01]  /*2ef0*/  @!P0 HADD2.F32 R26, -RZ, R33.H0_H0 ;  /* 0x20000021ff1a8230 */ /* 0x000fe20000004100 */
[----:B------:R-:W-:Y:S01]  /*2f00*/  @!P0 MOV R14, R21 ;  /* 0x00000015000e8202 */ /* 0x000fe20000000f00 */
[----:B------:R-:W-:Y:S02]  /*2f10*/  @!P0 HADD2.F32 R31, -RZ, R32.H1_H1 ;  /* 0x30000020ff1f8230 */ /* 0x000fe40000004100 */
[--C-:B------:R-:W-:Y:S02]  /*2f20*/  @!P0 HADD2.F32 R25, -RZ, R19.reuse.H1_H1 ;  /* 0x30000013ff198230 */ /* 0x100fe40000004100 */
[--C-:B----4-:R-:W-:Y:S02]  /*2f30*/  @!P0 HADD2.F32 R18, -RZ, R16.reuse.H0_H0 ;  /* 0x20000010ff128230 */ /* 0x110fe40000004100 */
[----:B------:R-:W-:Y:S01]  /*2f40*/  @!P0 HADD2.F32 R29, -RZ, R19.H0_H0 ;  /* 0x20000013ff1d8230 */ /* 0x000fe20000004100 */
[----:B------:R-:W-:Y:S01]  /*2f50*/  @!P0 MOV R19, R22 ;  /* 0x0000001600138202 */ /* 0x000fe20000000f00 */
[----:B------:R-:W-:Y:S02]  /*2f60*/  @!P0 HADD2.F32 R16, -RZ, R16.H1_H1 ;  /* 0x30000010ff108230 */ /* 0x000fe40000004100 */
[C---:B------:R-:W-:Y:S01]  /*2f70*/  @!P0 FMUL.FTZ R41, R25.reuse, R27 ;  /* 0x0000001b19298220 */ /* 0x040fe20000410000 */
[-C--:B------:R-:W-:Y:S01]  /*2f80*/  @!P0 FMUL.FTZ R0, R25, R18.reuse ;  /* 0x0000001219008220 */ /* 0x080fe20000410000 */
[--C-:B------:R-:W-:Y:S02]  /*2f90*/  @!P0 HADD2.F32 R25, -RZ, R14.reuse.H1_H1 ;  /* 0x3000000eff198230 */ /* 0x100fe40000004100 */
[----:B------:R-:W-:Y:S01]  /*2fa0*/  @!P0 FFMA.FTZ R41, R29, R18, -R41 ;  /* 0x000000121d298223 */ /* 0x000fe20000010829 */
[----:B------:R-:W-:Y:S01]  /*2fb0*/  @!P0 MOV R18, R23 ;  /* 0x0000001700128202 */ /* 0x000fe20000000f00 */
[----:B------:R-:W-:Y:S01]  /*2fc0*/  @!P0 FFMA.FTZ R0, R27, R29, R0 ;  /* 0x0000001d1b008223 */ /* 0x000fe20000010000 */
[----:B------:R-:W-:Y:S02]  /*2fd0*/  @!P0 HADD2.F32 R5, -RZ, R17.H0_H0 ;  /* 0x20000011ff058230 */ /* 0x000fe40000004100 */
[C---:B------:R-:W-:Y:S01]  /*2fe0*/  @!P0 FMUL.FTZ R2, R25.reuse, R16 ;  /* 0x0000001019028220 */ /* 0x040fe20000410000 */
[----:B------:R-:W-:Y:S02]  /*2ff0*/  @!P0 HADD2.F32 R27, -RZ, R14.H0_H0 ;  /* 0x2000000eff1b8230 */ /* 0x000fe40000004100 */
[----:B------:R-:W-:Y:S01]  /*3000*/  @!P0 FMUL.FTZ R43, R25, R31 ;  /* 0x0000001f192b8220 */ /* 0x000fe20000410000 */
[----:B------:R-:W-:Y:S01]  /*3010*/  @!P0 F2FP.F16.F32.PACK_AB R41, R0, R41 ;  /* 0x000000290029823e */ /* 0x000fe200000000ff */
[----:B------:R-:W-:Y:S02]  /*3020*/  @!P0 HADD2.F32 R24, -RZ, R19.H1_H1 ;  /* 0x30000013ff188230 */ /* 0x000fe40000004100 */
[----:B------:R-:W-:Y:S01]  /*3030*/  @!P0 HADD2.F32 R17, -RZ, R17.H1_H1 ;  /* 0x30000011ff118230 */ /* 0x000fe20000004100 */
[----:B------:R-:W-:Y:S01]  /*3040*/  @!P0 MOV R20, R41 ;  /* 0x0000002900148202 */ /* 0x000fe20000000f00 */
[----:B------:R-:W-:Y:S02]  /*3050*/  @!P0 HADD2.F32 R33, -RZ, R33.H1_H1 ;  /* 0x30000021ff218230 */ /* 0x000fe40000004100 */
[C---:B------:R-:W-:Y:S01]  /*3060*/  @!P0 FMUL.FTZ R3, R24.reuse, R5 ;  /* 0x0000000518038220 */ /* 0x040fe20000410000 */
[--C-:B------:R-:W-:Y:S02]  /*3070*/  @!P0 HADD2.F32 R14, -RZ, R18.reuse.H1_H1 ;  /* 0x30000012ff0e8230 */ /* 0x100fe40000004100 */
[----:B------:R-:W-:Y:S01]  /*3080*/  @!P0 FMUL.FTZ R8, R24, R26 ;  /* 0x0000001a18088220 */ /* 0x000fe20000410000 */
[----:B------:R-:W-:Y:S02]  /*3090*/  @!P0 HADD2.F32 R28, -RZ, R19.H0_H0 ;  /* 0x20000013ff1c8230 */ /* 0x000fe40000004100 */
[----:B------:R-:W-:Y:S01]  /*30a0*/  @!P0 FFMA.FTZ R2, R31, R27, R2 ;  /* 0x0000001b1f028223 */ /* 0x000fe20000010002 */
[----:B------:R-:W-:Y:S02]  /*30b0*/  @!P0 HADD2.F32 R30, -RZ, R18.H0_H0 ;  /* 0x20000012ff1e8230 */ /* 0x000fe40000004100 */
[C---:B------:R-:W-:Y:S01]  /*30c0*/  @!P0 FMUL.FTZ R45, R14.reuse, R33 ;  /* 0x000000210e2d8220 */ /* 0x040fe20000410000 */
[----:B------:R-:W-:Y:S01]  /*30d0*/  @!P0 FMUL.FTZ R4, R14, R17 ;  /* 0x000000110e048220 */ /* 0x000fe20000410000 */
[----:B------:R-:W-:Y:S01]  /*30e0*/  @!P0 FFMA.FTZ R3, R26, R28, R3 ;  /* 0x0000001c1a038223 */ /* 0x000fe20000010003 */
[----:B------:R-:W-:Y:S01]  /*30f0*/  @!P0 FFMA.FTZ R43, R27, R16, -R43 ;  /* 0x000000101b2b8223 */ /* 0x000fe2000001082b */
[----:B------:R-:W-:Y:S01]  /*3100*/  @!P0 FFMA.FTZ R8, R28, R5, -R8 ;  /* 0x000000051c088223 */ /* 0x000fe20000010808 */
[----:B------:R-:W-:Y:S01]  /*3110*/  @!P0 FFMA.FTZ R45, R30, R17, -R45 ;  /* 0x000000111e2d8223 */ /* 0x000fe2000001082d */
[----:B------:R-:W-:Y:S02]  /*3120*/  @!P0 FFMA.FTZ R4, R33, R30, R4 ;  /* 0x0000001e21048223 */ /* 0x000fe40000010004 */
[----:B------:R-:W-:Y:S02]  /*3130*/  @!P0 F2FP.F16.F32.PACK_AB R42, R2, R43 ;  /* 0x0000002b022a823e */ /* 0x000fe400000000ff */
[----:B------:R-:W-:Y:S02]  /*3140*/  @!P0 F2FP.F16.F32.PACK_AB R8, R3, R8 ;  /* 0x000000080308823e */ /* 0x000fe400000000ff */
[----:B------:R-:W-:Y:S02]  /*3150*/  @!P0 F2FP.F16.F32.PACK_AB R45, R4, R45 ;  /* 0x0000002d042d823e */ /* 0x000fe400000000ff */
[----:B------:R-:W-:Y:S02]  /*3160*/  @!P0 MOV R21, R42 ;  /* 0x0000002a00158202 */ /* 0x000fe40000000f00 */
[----:B------:R-:W-:Y:S02]  /*3170*/  @!P0 MOV R22, R8 ;  /* 0x0000000800168202 */ /* 0x000fe40000000f00 */
[----:B------:R-:W-:Y:S05]  /*3180*/  @!P0 MOV R23, R45 ;  /* 0x0000002d00178202 */ /* 0x000fea0000000f00 */
[----:B------:R1:W-:Y:S02]  /*3190*/  ST.E.128 desc[UR4][R90.64], R20 ;  /* 0x000000145a007985 */ /* 0x0003e4000c101d04 */
.L_x_836:
[----:B------:R-:W-:Y:S05]  /*31a0*/  BSYNC.RECONVERGENT B0 ;  /* 0x0000000000007941 */ /* 0x000fea0003800200 */
.L_x_835:
[----:B------:R-:W-:Y:S01]  /*31b0*/  ISETP.LT.OR P0, PT, R70, R101, P3 ;  /* 0x000000654600720c */ /* 0x000fe20001f01670 */
[----:B------:R-:W-:Y:S01]  /*31c0*/  BSSY.RECONVERGENT B0, `(.L_x_837) ;  /* 0x0000036000007945 */ /* 0x000fe20003800200 */
[----:B------:R-:W-:Y:S02]  /*31d0*/  ISETP.GE.OR P4, PT, R116, R99, P2 ;  /* 0x000000637400720c */ /* 0x000fe40001786670 */
[----:B------:R-:W-:Y:S09]  /*31e0*/  ISETP.LT.OR P1, PT, R118, R101, P1 ;  /* 0x000000657600720c */ /* 0x000ff20000f21670 */
[----:B------:R-:W-:Y:S05]  /*31f0*/  @P0 BRA `(.L_x_838) ;  /* 0x0000000000c80947 */ /* 0x000fea0003800000 */
[----:B------:R-:W-:Y:S01]  /*3200*/  ISETP.GE.AND P0, PT, R148, R15, PT ;  /* 0x0000000f9400720c */ /* 0x000fe20003f06270 */
[----:B-1----:R-:W2:Y:S11]  /*3210*/  LD.E.128 R20, desc[UR4][R38.64] ;  /* 0x0000000426147980 */ /* 0x002eb6000c101d00 */
[----:B------:R-:W-:Y:S01]  /*3220*/  @!UPT UIADD3 URZ, UPT, UPT, URZ, URZ, URZ ;  /* 0x000000fffffff290 */ /* 0x000fe2000fffe0ff */
[----:B------:R-:W3:Y:S06]  /*3230*/  @!P0 LD.E.64 R30, desc[UR4][R34.64] ;  /* 0x00000004221e8980 */ /* 0x000eec000c101b00 */
[----:B------:R-:W4:Y:S01]  /*3240*/  @!P0 LD.E.64 R16, desc[UR4][R6.64] ;  /* 0x0000000406108980 */ /* 0x000f22000c101b00 */
[--C-:B---3--:R-:W-:Y:S01]  /*3250*/  @!P0 HADD2.F32 R25, -RZ, R30.reuse.H0_H0 ;  /* 0x2000001eff198230 */ /* 0x108fe20000004100 */
[----:B--2---:R-:W-:Y:S01]  /*3260*/  @!P0 MOV R18, R20 ;  /* 0x0000001400128202 */ /* 0x004fe20000000f00 */
[----:B------:R-:W-:Y:S01]  /*3270*/  @!P0 HADD2.F32 R26, -RZ, R31.H0_H0 ;  /* 0x2000001fff1a8230 */ /* 0x000fe20000004100 */
[----:B------:R-:W-:Y:S01]  /*3280*/  @!P0 MOV R8, R21 ;  /* 0x0000001500088202 */ /* 0x000fe20000000f00 */
[----:B------:R-:W-:Y:S02]  /*3290*/  @!P0 HADD2.F32 R29, -RZ, R30.H1_H1 ;  /* 0x3000001eff1d8230 */ /* 0x000fe40000004100 */
[----:B------:R-:W-:Y:S02]  /*32a0*/  @!P0 HADD2.F32 R19, -RZ, R18.H1_H1 ;  /* 0x30000012ff138230 */ /* 0x000fe40000004100 */
[----:B----4-:R-:W-:Y:S02]  /*32b0*/  @!P0 HADD2.F32 R14, -RZ, R16.H0_H0 ;  /* 0x20000010ff0e8230 */ /* 0x010fe40000004100 */
        /* <DEDUP_REMOVED lines=9> */
[--C-:B------:R-:W-:Y:S02]  /*3350*/  @!P0 HADD2.F32 R5, -RZ, R17.reuse.H0_H0 ;  /* 0x20000011ff058230 */ /* 0x100fe40000004100 */
        /* <DEDUP_REMOVED lines=9> */
[----:B------:R-:W-:Y:S02]  /*33f0*/  @!P0 HADD2.F32 R8, -RZ, R14.H1_H1 ;  /* 0x3000000eff088230 */ /* 0x000fe40000004100 */
        /* <DEDUP_REMOVED lines=18> */
.L_x_838:
[----:B------:R-:W-:Y:S05]  /*3520*/  BSYNC.RECONVERGENT B0 ;  /* 0x0000000000007941 */ /* 0x000fea0003800200 */
.L_x_837:
[----:B------:R-:W-:Y:S04]  /*3530*/  BSSY.RECONVERGENT B0, `(.L_x_839) ;  /* 0x0000039000007945 */ /* 0x000fe80003800200 */
[----:B------:R-:W-:Y:S05]  /*3540*/  @P1 BRA `(.L_x_840) ;  /* 0x0000000000dc1947 */ /* 0x000fea0003800000 */
[----:B------:R-:W-:Y:S02]  /*3550*/  ISETP.GE.AND P0, PT, R148, R15, PT ;  /* 0x0000000f9400720c */ /* 0x000fe40003f06270 */
[----:B------:R-:W-:Y:S04]  /*3560*/  IADD3 R42, P1, PT, R38, R79, RZ ;  /* 0x0000004f262a7210 */ /* 0x000fe80007f3e0ff */
[----:B------:R-:W-:Y:S02]  /*3570*/  IADD3.X R43, PT, PT, R39, R77, RZ, P1, !PT ;  /* 0x0000004d272b7210 */ /* 0x000fe40000ffe4ff */
[C---:B------:R-:W-:Y:S03]  /*3580*/  LEA R46, P1, R218.reuse, R36, 0x6 ;  /* 0x00000024da2e7211 */ /* 0x040fe600078230ff */
[----:B-12---:R-:W2:Y:S01]  /*3590*/  LD.E.128 R20, desc[UR4][R42.64] ;  /* 0x000000042a147980 */ /* 0x006ea2000c101d00 */
[----:B------:R-:W-:Y:S01]  /*35a0*/  LEA.HI.X R47, R218, R37, R219, 0x6, P1 ;  /* 0x00000025da2f7211 */ /* 0x000fe200008f34db */
[C---:B------:R-:W-:Y:S04]  /*35b0*/  @!P0 IMAD.WIDE R32, R11.reuse, 0x40, R34 ;  /* 0x000000400b208825 */ /* 0x040fe800078e0222 */
[----:B------:R-:W-:Y:S02]  /*35c0*/  @!P0 IMAD.WIDE R24, R11, 0x40, R6 ;  /* 0x000000400b188825 */ /* 0x000fe400078e0206 */
        /* <DEDUP_REMOVED lines=47> */
.L_x_840:
[----:B------:R-:W-:Y:S05]  /*38c0*/  BSYNC.RECONVERGENT B0 ;  /* 0x0000000000007941 */ /* 0x000fea0003800200 */
.L_x_839:
[-C--:B------:R-:W-:Y:S01]  /*38d0*/  ISETP.GE.OR P3, PT, R114, R99.reuse, P2 ;  /* 0x000000637200720c */ /* 0x080fe20001766670 */
[----:B------:R-:W-:Y:S01]  /*38e0*/  BSSY.RECONVERGENT B0, `(.L_x_841) ;  /* 0x0000041000007945 */ /* 0x000fe20003800200 */
[-C--:B------:R-:W-:Y:S02]  /*38f0*/  ISETP.GE.OR P1, PT, R112, R99.reuse, P2 ;  /* 0x000000637000720c */ /* 0x080fe40001726670 */
[----:B------:R-:W-:Y:S02]  /*3900*/  ISETP.GE.OR P0, PT, R110, R99, P2 ;  /* 0x000000636e00720c */ /* 0x000fe40001706670 */
[-C--:B------:R-:W-:Y:S02]  /*3910*/  ISETP.LT.OR P2, PT, R116, R101.reuse, P4 ;  /* 0x000000657400720c */ /* 0x080fe40002741670 */
[----:B------:R-:W-:Y:S02]  /*3920*/  ISETP.NE.AND P5, PT, R40, RZ, PT ;  /* 0x000000ff2800720c */ /* 0x000fe40003fa5270 */
[-C--:B------:R-:W-:Y:S02]  /*3930*/  ISETP.LT.OR P3, PT, R114, R101.reuse, P3 ;  /* 0x000000657200720c */ /* 0x080fe40001f61670 */
[----:B------:R-:W-:Y:S02]  /*3940*/  PLOP3.LUT P6, PT, P6, P5, PT, 0xf2, 0x2f ;  /* 0x00000000002f781c */ /* 0x000fe400037cbe72 */
[-C--:B------:R-:W-:Y:S02]  /*3950*/  ISETP.LT.OR P4, PT, R112, R101.reuse, P1 ;  /* 0x000000657000720c */ /* 0x080fe40000f81670 */
[----:B------:R-:W-:Y:S03]  /*3960*/  ISETP.LT.OR P5, PT, R110, R101, P0 ;  /* 0x000000656e00720c */ /* 0x000fe600007a1670 */
[----:B------:R-:W-:Y:S10]  /*3970*/  @P2 BRA `(.L_x_842) ;  /* 0x0000000000dc2947 */ /* 0x000ff40003800000 */
[----:B------:R-:W-:Y:S02]  /*3980*/  ISETP.GE.AND P0, PT, R148, R15, PT ;  /* 0x0000000f9400720c */ /* 0x000fe40003f06270 */
[----:B------:R-:W-:Y:S04]  /*3990*/  IADD3 R40, P1, PT, R38, R83, RZ ;  /* 0x0000005326287210 */ /* 0x000fe80007f3e0ff */
[----:B------:R-:W-:Y:S02]  /*39a0*/  IADD3.X R41, PT, PT, R39, R81, RZ, P1, !PT ;  /* 0x0000005127297210 */ /* 0x000fe40000ffe4ff */
[C---:B---3--:R-:W-:Y:S03]  /*39b0*/  LEA R46, P1, R218.reuse, R36, 0x7 ;  /* 0x00000024da2e7211 */ /* 0x048fe600078238ff */
        /* <DEDUP_REMOVED lines=51> */
.L_x_842:
[----:B------:R-:W-:Y:S05]  /*3cf0*/  BSYNC.RECONVERGENT B0 ;  /* 0x0000000000007941 */ /* 0x000fea0003800200 */
.L_x_841:
[----:B------:R-:W-:Y:S04]  /*3d00*/  BSSY.RECONVERGENT B0, `(.L_x_843) ;  /* 0x000003a000007945 */ /* 0x000fe80003800200 */
[----:B------:R-:W-:Y:S05]  /*3d10*/  @P3 BRA `(.L_x_844) ;  /* 0x0000000000e03947 */ /* 0x000fea0003800000 */
[----:B------:R-:W-:Y:S01]  /*3d20*/  IMAD R42, R219, 0xc0, RZ ;  /* 0x000000c0db2a7824 */ /* 0x000fe200078e02ff */
[----:B------:R-:W-:Y:S01]  /*3d30*/  ISETP.GE.AND P0, PT, R148, R15, PT ;  /* 0x0000000f9400720c */ /* 0x000fe20003f06270 */
[----:B---34-:R-:W-:Y:S01]  /*3d40*/  IMAD.WIDE.U32 R46, R218, 0xc0, R36 ;  /* 0x000000c0da2e7825 */ /* 0x018fe200078e0024 */
[----:B------:R-:W-:Y:S04]  /*3d50*/  IADD3 R40, P1, PT, R38, R132, RZ ;  /* 0x0000008426287210 */ /* 0x000fe80007f3e0ff */
[----:B------:R-:W-:Y:S02]  /*3d60*/  IADD3.X R41, PT, PT, R39, R75, RZ, P1, !PT ;  /* 0x0000004b27297210 */ /* 0x000fe40000ffe4ff */
[----:B------:R-:W-:Y:S03]  /*3d70*/  IADD3 R47, PT, PT, R42, R47, RZ ;  /* 0x0000002f2a2f7210 */ /* 0x000fe60007ffe0ff */
[----:B-12---:R-:W2:Y:S02]  /*3d80*/  LD.E.128 R20, desc[UR4][R40.64] ;  /* 0x0000000428147980 */ /* 0x006ea4000c101d00 */
        /* <DEDUP_REMOVED lines=49> */
.L_x_844:
[----:B------:R-:W-:Y:S05]  /*40a0*/  BSYNC.RECONVERGENT B0 ;  /* 0x0000000000007941 */ /* 0x000fea0003800200 */
.L_x_843:
[----:B------:R-:W-:Y:S04]  /*40b0*/  BSSY.RECONVERGENT B0, `(.L_x_845) ;  /* 0x0000039000007945 */ /* 0x000fe80003800200 */
[----:B------:R-:W-:Y:S05]  /*40c0*/  @P4 BRA `(.L_x_846) ;  /* 0x0000000000dc4947 */ /* 0x000fea0003800000 */
[----:B------:R-:W-:Y:S02]  /*40d0*/  ISETP.GE.AND P0, PT, R148, R15, PT ;  /* 0x0000000f9400720c */ /* 0x000fe40003f06270 */
[C---:B------:R-:W-:Y:S04]  /*40e0*/  LEA R40, P1, R130.reuse, R38, 0x8 ;  /* 0x0000002682287211 */ /* 0x040fe800078240ff */
[----:B------:R-:W-:Y:S02]  /*40f0*/  LEA.HI.X R41, R130, R39, R131, 0x8, P1 ;  /* 0x0000002782297211 */ /* 0x000fe400008f4483 */
[C---:B-1-34-:R-:W-:Y:S03]  /*4100*/  LEA R46, P1, R218.reuse, R36, 0x8 ;  /* 0x00000024da2e7211 */ /* 0x05afe600078240ff */
[----:B--2---:R-:W2:Y:S01]  /*4110*/  LD.E.128 R20, desc[UR4][R40.64] ;  /* 0x0000000428147980 */ /* 0x004ea2000c101d00 */
        /* <DEDUP_REMOVED lines=50> */
.L_x_846:
[----:B------:R-:W-:Y:S05]  /*4440*/  BSYNC.RECONVERGENT B0 ;  /* 0x0000000000007941 */ /* 0x000fea0003800200 */
.L_x_845:
[----:B------:R-:W-:Y:S04]  /*4450*/  BSSY.RECONVERGENT B0, `(.L_x_847) ;  /* 0x000003b000007945 */ /* 0x000fe80003800200 */
[----:B------:R-:W-:Y:S05]  /*4460*/  @P5 BRA `(.L_x_848) ;  /* 0x0000000000e45947 */ /* 0x000fea0003800000 */
[----:B------:R-:W-:Y:S01]  /*4470*/  IMAD R40, R131, 0x140, RZ ;  /* 0x0000014083287824 */ /* 0x000fe200078e02ff */
[----:B------:R-:W-:Y:S01]  /*4480*/  ISETP.GE.AND P0, PT, R148, R15, PT ;  /* 0x0000000f9400720c */ /* 0x000fe20003f06270 */
[----:B------:R-:W-:Y:S04]  /*4490*/  IMAD.WIDE.U32 R42, R130, 0x140, R38 ;  /* 0x00000140822a7825 */ /* 0x000fe800078e0026 */
[----:B-1-34-:R-:W-:Y:S01]  /*44a0*/  IMAD.WIDE.U32 R46, R218, 0x140, R36 ;  /* 0x00000140da2e7825 */ /* 0x01afe200078e0024 */
[----:B------:R-:W-:Y:S05]  /*44b0*/  IADD3 R43, PT, PT, R40, R43, RZ ;  /* 0x0000002b282b7210 */ /* 0x000fea0007ffe0ff */
[----:B--2---:R1:W2:Y:S02]  /*44c0*/  LD.E.128 R20, desc[UR4][R42.64] ;  /* 0x000000042a147980 */ /* 0x0042a4000c101d00 */
[C---:B------:R-:W-:Y:S04]  /*44d0*/  @!P0 IMAD.WIDE R32, R11.reuse, 0x140, R34 ;  /* 0x000001400b208825 */ /* 0x040fe800078e0222 */
[----:B------:R-:W-:Y:S02]  /*44e0*/  @!P0 IMAD.WIDE R24, R11, 0x140, R6 ;  /* 0x000001400b188825 */ /* 0x000fe400078e0206 */
[----:B------:R-:W3:Y:S06]  /*44f0*/  @!P0 LD.E.64 R32, desc[UR4][R32.64] ;  /* 0x0000000420208980 */ /* 0x000eec000c101b00 */
[----:B------:R-:W4:Y:S01]  /*4500*/  @!P0 LD.E.64 R16, desc[UR4][R24.64] ;  /* 0x0000000418108980 */ /* 0x000f22000c101b00 */
[----:B-1----:R-:W-:Y:S05]  /*4510*/  IMAD R42, R219, 0x140, RZ ;  /* 0x00000140db2a7824 */ /* 0x002fea00078e02ff */
[----:B------:R-:W-:Y:S01]  /*4520*/  IADD3 R47, PT, PT, R42, R47, RZ ;  /* 0x0000002f2a2f7210 */ /* 0x000fe20007ffe0ff */
        /* <DEDUP_REMOVED lines=45> */
.L_x_848:
[----:B------:R-:W-:Y:S05]  /*4800*/  BSYNC.RECONVERGENT B0 ;  /* 0x0000000000007941 */ /* 0x000fea0003800200 */
.L_x_847:
[----:B------:R-:W-:Y:S04]  /*4810*/  BSSY.RECONVERGENT B0, `(.L_x_849) ;  /* 0x000003b000007945 */ /* 0x000fe80003800200 */
[----:B------:R-:W-:Y:S05]  /*4820*/  @P6 BRA `(.L_x_850) ;  /* 0x0000000000e46947 */ /* 0x000fea0003800000 */
[----:B------:R-:W-:Y:S01]  /*4830*/  IMAD R33, R131, 0x180, RZ ;  /* 0x0000018083217824 */ /* 0x000fe200078e02ff */
[----:B------:R-:W-:Y:S01]  /*4840*/  ISETP.GE.AND P0, PT, R148, R15, PT ;  /* 0x0000000f9400720c */ /* 0x000fe20003f06270 */
[----:B------:R-:W-:Y:S04]  /*4850*/  IMAD.WIDE.U32 R38, R130, 0x180, R38 ;  /* 0x0000018082267825 */ /* 0x000fe800078e0026 */
[----:B------:R-:W-:Y:S01]  /*4860*/  IMAD R43, R219, 0x180, RZ ;  /* 0x00000180db2b7824 */ /* 0x000fe200078e02ff */
[----:B------:R-:W-:Y:S01]  /*4870*/  IADD3 R39, PT, PT, R33, R39, RZ ;  /* 0x0000002721277210 */ /* 0x000fe20007ffe0ff */
[----:B--2---:R-:W-:Y:S04]  /*4880*/  IMAD.WIDE.U32 R36, R218, 0x180, R36 ;  /* 0x00000180da247825 */ /* 0x004fe800078e0024 */
[----:B------:R-:W1:Y:S01]  /*4890*/  LD.E.128 R16, desc[UR4][R38.64] ;  /* 0x0000000426107980 */ /* 0x000e62000c101d00 */
[----:B------:R-:W-:Y:S01]  /*48a0*/  IADD3 R37, PT, PT, R43, R37, RZ ;  /* 0x000000252b257210 */ /* 0x000fe20007ffe0ff */
[C---:B------:R-:W-:Y:S04]  /*48b0*/  @!P0 IMAD.WIDE R34, R11.reuse, 0x180, R34 ;  /* 0x000001800b228825 */ /* 0x040fe800078e0222 */
[----:B------:R-:W-:Y:S02]  /*48c0*/  @!P0 IMAD.WIDE R6, R11, 0x180, R6 ;  /* 0x000001800b068825 */ /* 0x000fe400078e0206 */
[----:B------:R-:W2:Y:S06]  /*48d0*/  @!P0 LD.E.64 R34, desc[UR4][R34.64] ;  /* 0x0000000422228980 */ /* 0x000eac000c101b00 */
[----:B------:R-:W5:Y:S01]  /*48e0*/  @!P0 LD.E.64 R6, desc[UR4][R6.64] ;  /* 0x0000000406068980 */ /* 0x000f62000c101b00 */
[--C-:B--2---:R-:W-:Y:S01]  /*48f0*/  @!P0 HADD2.F32 R25, -RZ, R34.reuse.H0_H0 ;  /* 0x20000022ff198230 */ /* 0x104fe20000004100 */
[----:B-1-34-:R-:W-:Y:S01]  /*4900*/  @!P0 MOV R21, R16 ;  /* 0x0000001000158202 */ /* 0x01afe20000000f00 */
[----:B------:R-:W-:Y:S01]  /*4910*/  @!P0 HADD2.F32 R27, -RZ, R34.H1_H1 ;  /* 0x30000022ff1b8230 */ /* 0x000fe20000004100 */
[----:B------:R-:W-:Y:S01]  /*4920*/  @!P0 MOV R20, R17 ;  /* 0x0000001100148202 */ /* 0x000fe20000000f00 */
[----:B------:R-:W-:Y:S02]  /*4930*/  @!P0 HADD2.F32 R26, -RZ, R35.H0_H0 ;  /* 0x20000023ff1a8230 */ /* 0x000fe40000004100 */
[--C-:B------:R-:W-:Y:S02]  /*4940*/  @!P0 HADD2.F32 R22, -RZ, R21.reuse.H1_H1 ;  /* 0x30000015ff168230 */ /* 0x100fe40000004100 */
[--C-:B-----5:R-:W-:Y:S02]  /*4950*/  @!P0 HADD2.F32 R15, -RZ, R6.reuse.H0_H0 ;  /* 0x20000006ff0f8230 */ /* 0x120fe40000004100 */
[----:B------:R-:W-:Y:S02]  /*4960*/  @!P0 HADD2.F32 R24, -RZ, R21.H0_H0 ;  /* 0x20000015ff188230 */ /* 0x000fe40000004100 */
[C---:B------:R-:W-:Y:S01]  /*4970*/  @!P0 FMUL.FTZ R33, R22.reuse, R25 ;  /* 0x0000001916218220 */ /* 0x040fe20000410000 */
[--C-:B------:R-:W-:Y:S02]  /*4980*/  @!P0 HADD2.F32 R8, -RZ, R7.reuse.H0_H0 ;  /* 0x20000007ff088230 */ /* 0x100fe40000004100 */
[----:B------:R-:W-:Y:S01]  /*4990*/  @!P0 FMUL.FTZ R0, R22, R15 ;  /* 0x0000000f16008220 */ /* 0x000fe20000410000 */
[----:B------:R-:W-:Y:S01]  /*49a0*/  @!P0 HADD2.F32 R5, -RZ, R7.H1_H1 ;  /* 0x30000007ff058230 */ /* 0x000fe20000004100 */
[----:B------:R-:W-:Y:S01]  /*49b0*/  @!P0 MOV R7, R19 ;  /* 0x0000001300078202 */ /* 0x000fe20000000f00 */
[----:B------:R-:W-:Y:S01]  /*49c0*/  @!P0 FFMA.FTZ R33, R24, R15, -R33 ;  /* 0x0000000f18218223 */ /* 0x000fe20000010821 */
[----:B------:R-:W-:Y:S01]  /*49d0*/  @!P0 MOV R15, R18 ;  /* 0x00000012000f8202 */ /* 0x000fe20000000f00 */
[----:B------:R-:W-:Y:S02]  /*49e0*/  @!P0 HADD2.F32 R14, -RZ, R6.H1_H1 ;  /* 0x30000006ff0e8230 */ /* 0x000fe40000004100 */
[----:B------:R-:W-:Y:S01]  /*49f0*/  @!P0 FFMA.FTZ R0, R25, R24, R0 ;  /* 0x0000001819008223 */ /* 0x000fe20000010000 */
[--C-:B------:R-:W-:Y:S02]  /*4a00*/  @!P0 HADD2.F32 R23, -RZ, R20.reuse.H1_H1 ;  /* 0x30000014ff178230 */ /* 0x100fe40000004100 */
[----:B------:R-:W-:Y:S02]  /*4a10*/  @!P0 HADD2.F32 R21, -RZ, R15.H1_H1 ;  /* 0x3000000fff158230 */ /* 0x000fe40000004100 */
[----:B------:R-:W-:Y:S01]  /*4a20*/  @!P0 F2FP.F16.F32.PACK_AB R33, R0, R33 ;  /* 0x000000210021823e */ /* 0x000fe200000000ff */
[----:B------:R-:W-:Y:S02]  /*4a30*/  @!P0 HADD2.F32 R31, -RZ, R35.H1_H1 ;  /* 0x30000023ff1f8230 */ /* 0x000fe40000004100 */
[----:B------:R-:W-:Y:S01]  /*4a40*/  @!P0 FMUL.FTZ R2, R23, R14 ;  /* 0x0000000e17028220 */ /* 0x000fe20000410000 */
[----:B------:R-:W-:Y:S01]  /*4a50*/  @!P0 HADD2.F32 R6, -RZ, R7.H1_H1 ;  /* 0x30000007ff068230 */ /* 0x000fe20000004100 */
[----:B------:R-:W-:Y:S01]  /*4a60*/  @!P0 MOV R16, R33 ;  /* 0x0000002100108202 */ /* 0x000fe20000000f00 */
[----:B------:R-:W-:Y:S02]  /*4a70*/  @!P0 HADD2.F32 R25, -RZ, R20.H0_H0 ;  /* 0x20000014ff198230 */ /* 0x000fe40000004100 */
[----:B------:R-:W-:Y:S01]  /*4a80*/  @!P0 FMUL.FTZ R3, R21, R8 ;  /* 0x0000000815038220 */ /* 0x000fe20000410000 */
[----:B------:R-:W-:Y:S02]  /*4a90*/  @!P0 HADD2.F32 R29, -RZ, R15.H0_H0 ;  /* 0x2000000fff1d8230 */ /* 0x000fe40000004100 */
[----:B------:R-:W-:Y:S01]  /*4aa0*/  @!P0 FMUL.FTZ R39, R23, R27 ;  /* 0x0000001b17278220 */ /* 0x000fe20000410000 */
[----:B------:R-:W-:Y:S02]  /*4ab0*/  @!P0 HADD2.F32 R24, -RZ, R7.H0_H0 ;  /* 0x20000007ff188230 */ /* 0x000fe40000004100 */
[----:B------:R-:W-:Y:S01]  /*4ac0*/  @!P0 FMUL.FTZ R28, R21, R26 ;  /* 0x0000001a151c8220 */ /* 0x000fe20000410000 */
[C---:B------:R-:W-:Y:S01]  /*4ad0*/  @!P0 FMUL.FTZ R41, R6.reuse, R31 ;  /* 0x0000001f06298220 */ /* 0x040fe20000410000 */
[----:B------:R-:W-:Y:S01]  /*4ae0*/  @!P0 FMUL.FTZ R4, R6, R5 ;  /* 0x0000000506048220 */ /* 0x000fe20000410000 */
[----:B------:R-:W-:Y:S01]  /*4af0*/  @!P0 FFMA.FTZ R2, R27, R25, R2 ;  /* 0x000000191b028223 */ /* 0x000fe20000010002 */
        /* <DEDUP_REMOVED lines=12> */
.L_x_850:
[----:B------:R-:W-:Y:S05]  /*4bc0*/  BSYNC.RECONVERGENT B0 ;  /* 0x0000000000007941 */ /* 0x000fea0003800200 */
.L_x_849:
[----:B------:R-:W5:Y:S02]  /*4bd0*/  LD.E R3, desc[UR4][R150.64+0xd0] ;  /* 0x0000d00496037980 */ /* 0x000f64000c101900 */
[----:B-----5:R-:W-:Y:S05]  /*4be0*/  IMAD.U32 R3, R3, -0x80, RZ ;  /* 0xffffff8003037824 */ /* 0x020fea00078e00ff */
[C---:B------:R-:W-:Y:S02]  /*4bf0*/  LEA R12, P1, R3.reuse, R12, 0x1 ;  /* 0x0000000c030c7211 */ /* 0x040fe400078208ff */
[C---:B------:R-:W-:Y:S02]  /*4c00*/  LEA R48, P0, R3.reuse, R48, 0x1 ;  /* 0x0000003003307211 */ /* 0x040fe400078008ff */
[C---:B------:R-:W-:Y:S02]  /*4c10*/  LEA.HI.X.SX32 R13, R3.reuse, R13, 0x1, P1 ;  /* 0x0000000d030d7211 */ /* 0x040fe400008f0eff */
[----:B------:R-:W-:Y:S01]  /*4c20*/  LEA.HI.X.SX32 R49, R3, R49, 0x1, P0 ;  /* 0x0000003103317211 */ /* 0x000fe200000f0eff */
[----:B------:R-:W-:Y:S05]  /*4c30*/  BRA `(.L_x_833) ;  /* 0x0000003000407947 */ /* 0x000fea0003800000 */
.L_x_834:
[----:B------:R-:W-:Y:S01]  /*4c40*/  LEA.HI R17, R15, R15, RZ, 0x1 ;  /* 0x0000000f0f117211 */ /* 0x000fe200078f08ff */
[----:B------:R-:W2:Y:S01]  /*4c50*/  LD.E R3, desc[UR4][R150.64+0xc0] ;  /* 0x0000c00496037980 */ /* 0x000ea2000c101900 */
[----:B------:R-:W-:Y:S02]  /*4c60*/  BSSY.RECONVERGENT B0, `(.L_x_851) ;  /* 0x0000061000007945 */ /* 0x000fe40003800200 */
[----:B------:R-:W-:Y:S04]  /*4c70*/  SHF.R.S32.HI R17, RZ, 0x1, R17 ;  /* 0x00000001ff117819 */ /* 0x000fe80000011411 */
[C---:B------:R-:W-:Y:S01]  /*4c80*/  ISETP.GE.AND P1, PT, R148.reuse, R17, PT ;  /* 0x000000119400720c */ /* 0x040fe20003f26270 */
[----:B------:R-:W-:Y:S05]  /*4c90*/  IMAD.MOV R14, RZ, RZ, -R17 ;  /* 0x000000ffff0e7224 */ /* 0x000fea00078e0a11 */
[----:B------:R-:W-:Y:S02]  /*4ca0*/  SEL R17, R17, R14, !P1 ;  /* 0x0000000e11117207 */ /* 0x000fe40004800000 */
[----:B------:R-:W-:Y:S02]  /*4cb0*/  SHF.R.S32.HI R111, RZ, 0x1f, R14 ;  /* 0x0000001fff6f7819 */ /* 0x000fe4000001140e */
[----:B--2---:R-:W-:Y:S04]  /*4cc0*/  ISETP.GE.AND P4, PT, R148, R3, PT ;  /* 0x000000039400720c */ /* 0x004fe80003f86270 */
[C---:B------:R-:W-:Y:S04]  /*4cd0*/  ISETP.GE.OR P0, PT, R126.reuse, R99, P4 ;  /* 0x000000637e00720c */ /* 0x040fe80002706670 */
[----:B------:R-:W-:Y:S11]  /*4ce0*/  ISETP.LT.OR P0, PT, R126, R101, P0 ;  /* 0x000000657e00720c */ /* 0x000ff60000701670 */
[----:B------:R-:W-:Y:S02]  /*4cf0*/  @!UPT UIADD3 URZ, UPT, UPT, URZ, URZ, URZ ;  /* 0x000000fffffff290 */ /* 0x000fe4000fffe0ff */
[----:B------:R-:W-:Y:S05]  /*4d00*/  @P0 BRA `(.L_x_852) ;  /* 0x0000000400580947 */ /* 0x000fea0003800000 */
[----:B------:R-:W-:Y:S02]  /*4d10*/  ISETP.GE.AND P0, PT, R148, R15, PT ;  /* 0x0000000f9400720c */ /* 0x000fe40003f06270 */
[----:B------:R-:W-:Y:S05]  /*4d20*/  MOV R8, R10 ;  /* 0x0000000a00087202 */ /* 0x000fea0000000f00 */
[----:B------:R-:W2:Y:S06]  /*4d30*/  LD.E.128 R52, desc[UR4][R8.64] ;  /* 0x0000000408347980 */ /* 0x000eac000c101d00 */
[----:B------:R-:W-:Y:S01]  /*4d40*/  @!P0 IMAD.WIDE R20, R17, 0x2, R8 ;  /* 0x0000000211148825 */ /* 0x000fe200078e0208 */
[----:B------:R-:W-:Y:S02]  /*4d50*/  @!P0 SEL R113, R14, RZ, P1 ;  /* 0x000000ff0e718207 */ /* 0x000fe40000800000 */
[----:B------:R-:W-:Y:S02]  /*4d60*/  @!P0 SEL R50, R111, RZ, P1 ;  /* 0x000000ff6f328207 */ /* 0x000fe40000800000 */
[C---:B------:R-:W-:Y:S01]  /*4d70*/  @!P0 SHF.L.U32 R47, R113.reuse, 0x1, RZ ;  /* 0x00000001712f8819 */ /* 0x040fe200000006ff */
[----:B------:R-:W3:Y:S01]  /*4d80*/  @!P0 LD.E.128 R20, desc[UR4][R20.64] ;  /* 0x0000000414148980 */ /* 0x000ee2000c101d00 */
[----:B------:R-:W-:Y:S02]  /*4d90*/  @!P0 SHF.L.U64.HI R50, R113, 0x1, R50 ;  /* 0x0000000171328819 */ /* 0x000fe40000010232 */
[C---:B------:R-:W-:Y:S04]  /*4da0*/  @!P0 IADD3 R136, P2, PT, R47.reuse, R86, RZ ;  /* 0x000000562f888210 */ /* 0x040fe80007f5e0ff */
[C---:B------:R-:W-:Y:S02]  /*4db0*/  @!P0 IADD3.X R137, PT, PT, R50.reuse, R87, RZ, P2, !PT ;  /* 0x0000005732898210 */ /* 0x040fe400017fe4ff */
[----:B------:R-:W-:Y:S04]  /*4dc0*/  @!P0 IADD3 R34, P2, PT, R47, R88, RZ ;  /* 0x000000582f228210 */ /* 0x000fe80007f5e0ff */
[----:B------:R-:W4:Y:S01]  /*4dd0*/  @!P0 LD.E.128 R136, desc[UR4][R136.64] ;  /* 0x0000000488888980 */ /* 0x000f22000c101d00 */
[----:B------:R-:W-:Y:S02]  /*4de0*/  @!P0 IADD3.X R35, PT, PT, R50, R89, RZ, P2, !PT ;  /* 0x0000005932238210 */ /* 0x000fe400017fe4ff */
[----:B------:R-:W-:Y:S02]  /*4df0*/  PLOP3.LUT P2, PT, PT, PT, PT, 0x80, 0x8 ;  /* 0x000000000008781c */ /* 0x000fe40003f4f070 */
[----:B------:R-:W-:Y:S03]  /*4e00*/  @!P0 PLOP3.LUT P2, PT, P1, PT, PT, 0x80, 0x8 ;  /* 0x000000000008881c */ /* 0x000fe60000f4f070 */
[----:B------:R1:W5:Y:S01]  /*4e10*/  @!P0 LD.E.128 R40, desc[UR4][R34.64] ;  /* 0x0000000422288980 */ /* 0x000362000c101d00 */
[--C-:B---3--:R-:W-:Y:S01]  /*4e20*/  @!P0 HADD2.F32 R28, -RZ, R20.reuse.H0_H0 ;  /* 0x20000014ff1c8230 */ /* 0x108fe20000004100 */
[----:B--2---:R-:W-:Y:S01]  /*4e30*/  @!P0 MOV R32, R52 ;  /* 0x0000003400208202 */ /* 0x004fe20000000f00 */
[----:B------:R-:W-:Y:S01]  /*4e40*/  @!P0 HADD2.F32 R26, -RZ, R20.H1_H1 ;  /* 0x30000014ff1a8230 */ /* 0x000fe20000004100 */
[----:B------:R-:W-:Y:S01]  /*4e50*/  @!P0 MOV R45, R53 ;  /* 0x00000035002d8202 */ /* 0x000fe20000000f00 */
[--C-:B------:R-:W-:Y:S01]  /*4e60*/  @!P0 HADD2.F32 R18, -RZ, R23.reuse.H0_H0 ;  /* 0x20000017ff128230 */ /* 0x100fe20000004100 */
[----:B------:R-:W-:Y:S01]  /*4e70*/  @!P0 MOV R46, R55 ;  /* 0x00000037002e8202 */ /* 0x000fe20000000f00 */
[--C-:B-1----:R-:W-:Y:S02]  /*4e80*/  @!P0 HADD2.F32 R35, -RZ, R32.reuse.H0_H0 ;  /* 0x20000020ff238230 */ /* 0x102fe40000004100 */
[----:B------:R-:W-:Y:S02]  /*4e90*/  @!P0 HADD2.F32 R37, -RZ, R32.H1_H1 ;  /* 0x30000020ff258230 */ /* 0x000fe40000004100 */
[----:B------:R-:W-:Y:S02]  /*4ea0*/  @!P0 HADD2.F32 R19, -RZ, R23.H1_H1 ;  /* 0x30000017ff138230 */ /* 0x000fe40000004100 */
[----:B------:R-:W-:Y:S02]  /*4eb0*/  @!P0 HADD2.F32 R25, -RZ, R21.H0_H0 ;  /* 0x20000015ff198230 */ /* 0x000fe40000004100 */
[--C-:B----4-:R-:W-:Y:S02]  /*4ec0*/  @!P0 HADD2.F32 R33, -RZ, R136.reuse.H0_H0 ;  /* 0x20000088ff218230 */ /* 0x110fe40000004100 */
[----:B------:R-:W-:Y:S02]  /*4ed0*/  @!P0 HADD2.F32 R31, -RZ, R136.H1_H1 ;  /* 0x30000088ff1f8230 */ /* 0x000fe40000004100 */
[--C-:B------:R-:W-:Y:S02]  /*4ee0*/  @!P0 HADD2.F32 R30, -RZ, R137.reuse.H0_H0 ;  /* 0x20000089ff1e8230 */ /* 0x100fe40000004100 */
[----:B------:R-:W-:Y:S01]  /*4ef0*/  @!P2 FADD.FTZ R33, -R33, -RZ ;  /* 0x800000ff2121a221 */ /* 0x000fe20000010100 */
[----:B------:R-:W-:Y:S02]  /*4f00*/  @!P0 HADD2.F32 R29, -RZ, R137.H1_H1 ;  /* 0x30000089ff1d8230 */ /* 0x000fe40000004100 */
[----:B------:R-:W-:Y:S01]  /*4f10*/  @!P2 FADD.FTZ R31, -R31, -RZ ;  /* 0x800000ff1f1fa221 */ /* 0x000fe20000010100 */
[----:B------:R-:W-:Y:S02]  /*4f20*/  @!P0 HADD2.F32 R27, -RZ, R138.H0_H0 ;  /* 0x2000008aff1b8230 */ /* 0x000fe40000004100 */
[----:B------:R-:W-:Y:S01]  /*4f30*/  @!P0 FMUL.FTZ R0, R28, R33 ;  /* 0x000000211c008220 */ /* 0x000fe20000410000 */
[--C-:B-----5:R-:W-:Y:S02]  /*4f40*/  @!P0 HADD2.F32 R32, -RZ, R40.reuse.H0_H0 ;  /* 0x20000028ff208230 */ /* 0x120fe40000004100 */
[----:B------:R-:W-:Y:S01]  /*4f50*/  @!P0 FMUL.FTZ R2, R26, R31 ;  /* 0x0000001f1a028220 */ /* 0x000fe20000410000 */
[----:B------:R-:W-:Y:S02]  /*4f60*/  @!P0 HADD2.F32 R34, -RZ, R40.H1_H1 ;  /* 0x30000028ff228230 */ /* 0x000fe40000004100 */
[----:B------:R-:W-:Y:S01]  /*4f70*/  @!P2 FADD.FTZ R30, -R30, -RZ ;  /* 0x800000ff1e1ea221 */ /* 0x000fe20000010100 */
[--C-:B------:R-:W-:Y:S02]  /*4f80*/  @!P0 HADD2.F32 R38, -RZ, R41.reuse.H0_H0 ;  /* 0x20000029ff268230 */ /* 0x100fe40000004100 */
[----:B------:R-:W-:Y:S01]  /*4f90*/  @!P0 FFMA.FTZ R0, R35, R32, R0 ;  /* 0x0000002023008223 */ /* 0x000fe20000010000 */
[----:B------:R-:W-:Y:S02]  /*4fa0*/  @!P0 HADD2.F32 R39, -RZ, R41.H1_H1 ;  /* 0x30000029ff278230 */ /* 0x000fe40000004100 */
[----:B------:R-:W-:Y:S01]  /*4fb0*/  @!P0 FFMA.FTZ R2, R37, R34, R2 ;  /* 0x0000002225028223 */ /* 0x000fe20000010002 */
[----:B------:R-:W-:Y:S02]  /*4fc0*/  @!P0 HADD2.F32 R24, -RZ, R21.H1_H1 ;  /* 0x30000015ff188230 */ /* 0x000fe40000004100 */
[----:B------:R-:W-:Y:S01]  /*4fd0*/  @!P0 FMUL.FTZ R3, R25, R30 ;  /* 0x0000001e19038220 */ /* 0x000fe20000410000 */
[----:B------:R-:W-:Y:S02]  /*4fe0*/  @!P0 HADD2.F32 R23, -RZ, R138.H1_H1 ;  /* 0x3000008aff178230 */ /* 0x000fe40000004100 */
[----:B------:R-:W-:Y:S01]  /*4ff0*/  @!P2 FADD.FTZ R29, -R29, -RZ ;  /* 0x800000ff1d1da221 */ /* 0x000fe20000010100 */
[--C-:B------:R-:W-:Y:S01]  /*5000*/  @!P0 HADD2.F32 R40, -RZ, R42.reuse.H0_H0 ;  /* 0x2000002aff288230 */ /* 0x100fe20000004100 */
[----:B------:R-:W-:Y:S01]  /*5010*/  @!P0 F2FP.F16.F32.PACK_AB R47, R2, R0 ;  /* 0x00000000022f823e */ /* 0x000fe200000000ff */
[----:B------:R-:W-:Y:S02]  /*5020*/  @!P0 HADD2.F32 R41, -RZ, R42.H1_H1 ;  /* 0x3000002aff298230 */ /* 0x000fe40000004100 */
[----:B------:R-:W-:Y:S01]  /*5030*/  @!P0 FMUL.FTZ R4, R24, R29 ;  /* 0x0000001d18048220 */ /* 0x000fe20000410000 */
[----:B------:R-:W-:Y:S01]  /*5040*/  @!P0 HADD2.F32 R21, -RZ, R139.H0_H0 ;  /* 0x2000008bff158230 */ /* 0x000fe20000004100 */
[----:B------:R-:W-:Y:S01]  /*5050*/  @!P0 MOV R52, R47 ;  /* 0x0000002f00348202 */ /* 0x000fe20000000f00 */
[--C-:B------:R-:W-:Y:S02]  /*5060*/  @!P0 HADD2.F32 R42, -RZ, R43.reuse.H0_H0 ;  /* 0x2000002bff2a8230 */ /* 0x100fe40000004100 */
[----:B------:R-:W-:Y:S01]  /*5070*/  @!P2 FADD.FTZ R27, -R27, -RZ ;  /* 0x800000ff1b1ba221 */ /* 0x000fe20000010100 */
[----:B------:R-:W-:Y:S01]  /*5080*/  @!P0 HADD2.F32 R44, -RZ, R43.H1_H1 ;  /* 0x3000002bff2c8230 */ /* 0x000fe20000004100 */
[----:B------:R-:W-:Y:S01]  /*5090*/  @!P0 MOV R43, R54 ;  /* 0x00000036002b8202 */ /* 0x000fe20000000f00 */
[----:B------:R-:W-:Y:S02]  /*50a0*/  @!P0 HADD2.F32 R16, -RZ, R139.H1_H1 ;  /* 0x3000008bff108230 */ /* 0x000fe40000004100 */
[----:B------:R-:W-:Y:S01]  /*50b0*/  @!P2 FADD.FTZ R23, -R23, -RZ ;  /* 0x800000ff1717a221 */ /* 0x000fe20000010100 */
[--C-:B------:R-:W-:Y:S02]  /*50c0*/  @!P0 HADD2.F32 R20, -RZ, R22.reuse.H0_H0 ;  /* 0x20000016ff148230 */ /* 0x100fe40000004100 */
[----:B------:R-:W-:Y:S01]  /*50d0*/  @!P2 FADD.FTZ R21, -R21, -RZ ;  /* 0x800000ff1515a221 */ /* 0x000fe20000010100 */
[----:B------:R-:W-:Y:S02]  /*50e0*/  @!P0 HADD2.F32 R22, -RZ, R22.H1_H1 ;  /* 0x30000016ff168230 */ /* 0x000fe40000004100 */
[----:B------:R-:W-:Y:S01]  /*50f0*/  @!P2 FADD.FTZ R16, -R16, -RZ ;  /* 0x800000ff1010a221 */ /* 0x000fe20000010100 */
[--C-:B------:R-:W-:Y:S02]  /*5100*/  @!P0 HADD2.F32 R36, -RZ, R45.reuse.H0_H0 ;  /* 0x2000002dff248230 */ /* 0x100fe40000004100 */
[----:B------:R-:W-:Y:S01]  /*5110*/  @!P0 FMUL.FTZ R5, R20, R27 ;  /* 0x0000001b14058220 */ /* 0x000fe20000410000 */
[----:B------:R-:W-:Y:S02]  /*5120*/  @!P0 HADD2.F32 R35, -RZ, R45.H1_H1 ;  /* 0x3000002dff238230 */ /* 0x000fe40000004100 */
[----:B------:R-:W-:Y:S01]  /*5130*/  @!P0 FMUL.FTZ R6, R22, R23 ;  /* 0x0000001716068220 */ /* 0x000fe20000410000 */
[--C-:B------:R-:W-:Y:S02]  /*5140*/  @!P0 HADD2.F32 R32, -RZ, R43.reuse.H0_H0 ;  /* 0x2000002bff208230 */ /* 0x100fe40000004100 */
[----:B------:R-:W-:Y:S01]  /*5150*/  @!P0 FFMA.FTZ R3, R36, R38, R3 ;  /* 0x0000002624038223 */ /* 0x000fe20000010003 */
[----:B------:R-:W-:Y:S02]  /*5160*/  @!P0 HADD2.F32 R37, -RZ, R43.H1_H1 ;  /* 0x3000002bff258230 */ /* 0x000fe40000004100 */
[----:B------:R-:W-:Y:S01]  /*5170*/  @!P0 FMUL.FTZ R7, R18, R21 ;  /* 0x0000001512078220 */ /* 0x000fe20000410000 */
[--C-:B------:R-:W-:Y:S02]  /*5180*/  @!P0 HADD2.F32 R34, -RZ, R46.reuse.H0_H0 ;  /* 0x2000002eff228230 */ /* 0x100fe40000004100 */
[----:B------:R-:W-:Y:S01]  /*5190*/  @!P0 FFMA.FTZ R4, R35, R39, R4 ;  /* 0x0000002723048223 */ /* 0x000fe20000010004 */
[----:B------:R-:W-:Y:S02]  /*51a0*/  @!P0 HADD2.F32 R43, -RZ, R46.H1_H1 ;  /* 0x3000002eff2b8230 */ /* 0x000fe40000004100 */
[----:B------:R-:W-:Y:S01]  /*51b0*/  @!P0 FMUL.FTZ R8, R19, R16 ;  /* 0x0000001013088220 */ /* 0x000fe20000410000 */
[----:B------:R-:W-:Y:S01]  /*51c0*/  @!P0 FFMA.FTZ R5, R32, R40, R5 ;  /* 0x0000002820058223 */ /* 0x000fe20000010005 */
[----:B------:R-:W-:Y:S01]  /*51d0*/  @!P0 FFMA.FTZ R6, R37, R41, R6 ;  /* 0x0000002925068223 */ /* 0x000fe20000010006 */
[----:B------:R-:W-:Y:S01]  /*51e0*/  @!P0 F2FP.F16.F32.PACK_AB R50, R4, R3 ;  /* 0x000000030432823e */ /* 0x000fe200000000ff */
[----:B------:R-:W-:Y:S01]  /*51f0*/  @!P0 FFMA.FTZ R7, R34, R42, R7 ;  /* 0x0000002a22078223 */ /* 0x000fe20000010007 */
[----:B------:R-:W-:Y:S02]  /*5200*/  @!P0 FFMA.FTZ R8, R43, R44, R8 ;  /* 0x0000002c2b088223 */ /* 0x000fe40000010008 */
[----:B------:R-:W-:Y:S02]  /*5210*/  @!P0 F2FP.F16.F32.PACK_AB R113, R6, R5 ;  /* 0x000000050671823e */ /* 0x000fe400000000ff */
[----:B------:R-:W-:Y:S02]  /*5220*/  @!P0 MOV R53, R50 ;  /* 0x0000003200358202 */ /* 0x000fe40000000f00 */
[----:B------:R-:W-:Y:S02]  /*5230*/  @!P0 F2FP.F16.F32.PACK_AB R134, R8, R7 ;  /* 0x000000070886823e */ /* 0x000fe400000000ff */
[----:B------:R-:W-:Y:S02]  /*5240*/  @!P0 MOV R54, R113 ;  /* 0x0000007100368202 */ /* 0x000fe40000000f00 */
[----:B------:R-:W-:Y:S05]  /*5250*/  @!P0 MOV R55, R134 ;  /* 0x0000008600378202 */ /* 0x000fea0000000f00 */
[----:B------:R1:W-:Y:S02]  /*5260*/  ST.E.128 desc[UR4][R90.64], R52 ;  /* 0x000000345a007985 */ /* 0x0003e4000c101d04 */
.L_x_852:
[----:B------:R-:W-:Y:S05]  /*5270*/  BSYNC.RECONVERGENT B0 ;  /* 0x0000000000007941 */ /* 0x000fea0003800200 */
.L_x_851:
[C---:B------:R-:W-:Y:S01]  /*5280*/  ISETP.GE.OR P0, PT, R70.reuse, R99, P4 ;  /* 0x000000634600720c */ /* 0x040fe20002706670 */
[----:B------:R-:W-:Y:S01]  /*5290*/  BSSY.RECONVERGENT B0, `(.L_x_853) ;  /* 0x000005f000007945 */ /* 0x000fe20003800200 */
[----:B------:R-:W-:Y:S02]  /*52a0*/  LEA R18, P2, R95, R10, 0x1 ;  /* 0x0000000a5f127211 */ /* 0x000fe400078408ff */
[----:B------:R-:W-:Y:S02]  /*52b0*/  ISETP.LT.OR P3, PT, R70, R101, P0 ;  /* 0x000000654600720c */ /* 0x000fe40000761670 */
[----:B------:R-:W-:Y:S02]  /*52c0*/  LEA R134, P0, R57, R90, 0x1 ;  /* 0x0000005a39867211 */ /* 0x000fe400078008ff */
[----:B------:R-:W-:Y:S02]  /*52d0*/  LEA.HI.X R19, R95, R9, R74, 0x1, P2 ;  /* 0x000000095f137211 */ /* 0x000fe400010f0c4a */
[----:B------:R-:W-:Y:S07]  /*52e0*/  LEA.HI.X R135, R57, R91, R60, 0x1, P0 ;  /* 0x0000005b39877211 */ /* 0x000fee00000f0c3c */
[----:B------:R-:W-:Y:S05]  /*52f0*/  @P3 BRA `(.L_x_854) ;  /* 0x0000000400603947 */ /* 0x000fea0003800000 */
[----:B------:R-:W-:Y:S01]  /*5300*/  ISETP.GE.AND P0, PT, R148, R15, PT ;  /* 0x0000000f9400720c */ /* 0x000fe20003f06270 */
[----:B-1----:R-:W2:Y:S11]  /*5310*/  LD.E.128 R52, desc[UR4][R18.64] ;  /* 0x0000000412347980 */ /* 0x002eb6000c101d00 */
[----:B------:R-:W-:Y:S01]  /*5320*/  @!UPT UIADD3 URZ, UPT, UPT, URZ, URZ, URZ ;  /* 0x000000fffffff290 */ /* 0x000fe2000fffe0ff */
[----:B------:R-:W-:Y:S01]  /*5330*/  @!P0 IMAD.WIDE R20, R17, 0x2, R18 ;  /* 0x0000000211148825 */ /* 0x000fe200078e0212 */
[----:B------:R-:W-:Y:S02]  /*5340*/  @!P0 SEL R115, R14, RZ, P1 ;  /* 0x000000ff0e738207 */ /* 0x000fe40000800000 */
[----:B------:R-:W-:Y:S02]  /*5350*/  @!P0 SEL R140, R111, RZ, P1 ;  /* 0x000000ff6f8c8207 */ /* 0x000fe40000800000 */
[----:B------:R-:W-:Y:S01]  /*5360*/  @!P0 IADD3 R115, P2, PT, R120, R115, RZ ;  /* 0x0000007378738210 */ /* 0x000fe20007f5e0ff */
[----:B------:R-:W3:Y:S03]  /*5370*/  @!P0 LD.E.128 R20, desc[UR4][R20.64] ;  /* 0x0000000414148980 */ /* 0x000ee6000c101d00 */
[----:B------:R-:W-:Y:S02]  /*5380*/  @!P0 IADD3.X R140, PT, PT, R97, R140, RZ, P2, !PT ;  /* 0x0000008c618c8210 */ /* 0x000fe400017fe4ff */
[C---:B------:R-:W-:Y:S02]  /*5390*/  @!P0 SHF.L.U32 R113, R115.reuse, 0x1, RZ ;  /* 0x0000000173718819 */ /* 0x040fe400000006ff */
        /* <DEDUP_REMOVED lines=13> */
[--C-:B------:R-:W-:Y:S02]  /*5470*/  @!P0 HADD2.F32 R27, -RZ, R21.reuse.H0_H0 ;  /* 0x20000015ff1b8230 */ /* 0x100fe40000004100 */
[--C-:B-1----:R-:W-:Y:S02]  /*5480*/  @!P0 HADD2.F32 R37, -RZ, R34.reuse.H0_H0 ;  /* 0x20000022ff258230 */ /* 0x102fe40000004100 */
[----:B------:R-:W-:Y:S02]  /*5490*/  @!P0 HADD2.F32 R39, -RZ, R34.H1_H1 ;  /* 0x30000022ff278230 */ /* 0x000fe40000004100 */
[----:B------:R-:W-:Y:S02]  /*54a0*/  @!P0 HADD2.F32 R26, -RZ, R21.H1_H1 ;  /* 0x30000015ff1a8230 */ /* 0x000fe40000004100 */
[--C-:B------:R-:W-:Y:S02]  /*54b0*/  @!P0 HADD2.F32 R24, -RZ, R22.reuse.H0_H0 ;  /* 0x20000016ff188230 */ /* 0x100fe40000004100 */
[----:B------:R-:W-:Y:S02]  /*54c0*/  @!P0 HADD2.F32 R22, -RZ, R22.H1_H1 ;  /* 0x30000016ff168230 */ /* 0x000fe40000004100 */
[----:B------:R-:W-:Y:S02]  /*54d0*/  @!P0 HADD2.F32 R20, -RZ, R23.H0_H0 ;  /* 0x20000017ff148230 */ /* 0x000fe40000004100 */
[----:B------:R-:W-:Y:S02]  /*54e0*/  @!P0 HADD2.F32 R38, -RZ, R50.H0_H0 ;  /* 0x20000032ff268230 */ /* 0x000fe40000004100 */
[--C-:B----4-:R-:W-:Y:S02]  /*54f0*/  @!P0 HADD2.F32 R35, -RZ, R136.reuse.H0_H0 ;  /* 0x20000088ff238230 */ /* 0x110fe40000004100 */
[----:B------:R-:W-:Y:S02]  /*5500*/  @!P0 HADD2.F32 R33, -RZ, R136.H1_H1 ;  /* 0x30000088ff218230 */ /* 0x000fe40000004100 */
        /* <DEDUP_REMOVED lines=8> */
[--C-:B-----5:R-:W-:Y:S02]  /*5590*/  @!P0 HADD2.F32 R34, -RZ, R44.reuse.H0_H0 ;  /* 0x2000002cff228230 */ /* 0x120fe40000004100 */
[----:B------:R-:W-:Y:S01]  /*55a0*/  @!P2 FADD.FTZ R32, -R32, -RZ ;  /* 0x800000ff2020a221 */ /* 0x000fe20000010100 */
[----:B------:R-:W-:Y:S02]  /*55b0*/  @!P0 HADD2.F32 R21, -RZ, R139.H0_H0 ;  /* 0x2000008bff158230 */ /* 0x000fe40000004100 */
[----:B------:R-:W-:Y:S01]  /*55c0*/  @!P2 FADD.FTZ R31, -R31, -RZ ;  /* 0x800000ff1f1fa221 */ /* 0x000fe20000010100 */
[--C-:B------:R-:W-:Y:S02]  /*55d0*/  @!P0 HADD2.F32 R40, -RZ, R45.reuse.H0_H0 ;  /* 0x2000002dff288230 */ /* 0x100fe40000004100 */
[----:B------:R-:W-:Y:S01]  /*55e0*/  @!P0 FFMA.FTZ R0, R37, R34, R0 ;  /* 0x0000002225008223 */ /* 0x000fe20000010000 */
[----:B------:R-:W-:Y:S01]  /*55f0*/  @!P0 HADD2.F32 R41, -RZ, R45.H1_H1 ;  /* 0x3000002dff298230 */ /* 0x000fe20000004100 */
[----:B------:R-:W-:Y:S01]  /*5600*/  @!P0 MOV R45, R54 ;  /* 0x00000036002d8202 */ /* 0x000fe20000000f00 */
[----:B------:R-:W-:Y:S02]  /*5610*/  @!P0 HADD2.F32 R16, -RZ, R139.H1_H1 ;  /* 0x3000008bff108230 */ /* 0x000fe40000004100 */
[----:B------:R-:W-:Y:S01]  /*5620*/  @!P0 FMUL.FTZ R3, R27, R32 ;  /* 0x000000201b038220 */ /* 0x000fe20000410000 */
[----:B------:R-:W-:Y:S02]  /*5630*/  @!P0 HADD2.F32 R36, -RZ, R44.H1_H1 ;  /* 0x3000002cff248230 */ /* 0x000fe40000004100 */
[----:B------:R-:W-:Y:S01]  /*5640*/  @!P0 FMUL.FTZ R4, R26, R31 ;  /* 0x0000001f1a048220 */ /* 0x000fe20000410000 */
[--C-:B------:R-:W-:Y:S02]  /*5650*/  @!P0 HADD2.F32 R42, -RZ, R46.reuse.H0_H0 ;  /* 0x2000002eff2a8230 */ /* 0x100fe40000004100 */
[----:B------:R-:W-:Y:S01]  /*5660*/  @!P2 FADD.FTZ R29, -R29, -RZ ;  /* 0x800000ff1d1da221 */ /* 0x000fe20000010100 */
[----:B------:R-:W-:Y:S02]  /*5670*/  @!P0 HADD2.F32 R43, -RZ, R46.H1_H1 ;  /* 0x3000002eff2b8230 */ /* 0x000fe40000004100 */
[----:B------:R-:W-:Y:S01]  /*5680*/  @!P2 FADD.FTZ R25, -R25, -RZ ;  /* 0x800000ff1919a221 */ /* 0x000fe20000010100 */
[--C-:B------:R-:W-:Y:S02]  /*5690*/  @!P0 HADD2.F32 R44, -RZ, R47.reuse.H0_H0 ;  /* 0x2000002fff2c8230 */ /* 0x100fe40000004100 */
[----:B------:R-:W-:Y:S01]  /*56a0*/  @!P2 FADD.FTZ R21, -R21, -RZ ;  /* 0x800000ff1515a221 */ /* 0x000fe20000010100 */
[----:B------:R-:W-:Y:S01]  /*56b0*/  @!P0 HADD2.F32 R46, -RZ, R47.H1_H1 ;  /* 0x3000002fff2e8230 */ /* 0x000fe20000004100 */
[----:B------:R-:W-:Y:S01]  /*56c0*/  @!P0 MOV R47, R55 ;  /* 0x00000037002f8202 */ /* 0x000fe20000000f00 */
[----:B------:R-:W-:Y:S02]  /*56d0*/  @!P0 HADD2.F32 R37, -RZ, R50.H1_H1 ;  /* 0x30000032ff258230 */ /* 0x000fe40000004100 */
[----:B------:R-:W-:Y:S01]  /*56e0*/  @!P0 FFMA.FTZ R2, R39, R36, R2 ;  /* 0x0000002427028223 */ /* 0x000fe20000010002 */
[----:B------:R-:W-:Y:S02]  /*56f0*/  @!P0 HADD2.F32 R23, -RZ, R23.H1_H1 ;  /* 0x30000017ff178230 */ /* 0x000fe40000004100 */
[----:B------:R-:W-:Y:S01]  /*5700*/  @!P2 FADD.FTZ R16, -R16, -RZ ;  /* 0x800000ff1010a221 */ /* 0x000fe20000010100 */
[--C-:B------:R-:W-:Y:S02]  /*5710*/  @!P0 HADD2.F32 R34, -RZ, R45.reuse.H0_H0 ;  /* 0x2000002dff228230 */ /* 0x100fe40000004100 */
[----:B------:R-:W-:Y:S01]  /*5720*/  @!P0 FMUL.FTZ R5, R24, R29 ;  /* 0x0000001d18058220 */ /* 0x000fe20000410000 */
[----:B------:R-:W-:Y:S01]  /*5730*/  @!P0 F2FP.F16.F32.PACK_AB R113, R2, R0 ;  /* 0x000000000271823e */ /* 0x000fe200000000ff */
[----:B------:R-:W-:Y:S02]  /*5740*/  @!P0 HADD2.F32 R39, -RZ, R45.H1_H1 ;  /* 0x3000002dff278230 */ /* 0x000fe40000004100 */
[----:B------:R-:W-:Y:S01]  /*5750*/  @!P0 FMUL.FTZ R6, R22, R25 ;  /* 0x0000001916068220 */ /* 0x000fe20000410000 */
[--C-:B------:R-:W-:Y:S01]  /*5760*/  @!P0 HADD2.F32 R36, -RZ, R47.reuse.H0_H0 ;  /* 0x2000002fff248230 */ /* 0x100fe20000004100 */
[----:B------:R-:W-:Y:S01]  /*5770*/  @!P0 MOV R52, R113 ;  /* 0x0000007100348202 */ /* 0x000fe20000000f00 */
[----:B------:R-:W-:Y:S01]  /*5780*/  @!P0 FFMA.FTZ R3, R38, R40, R3 ;  /* 0x0000002826038223 */ /* 0x000fe20000010003 */
[----:B------:R-:W-:Y:S01]  /*5790*/  @!P0 FMUL.FTZ R7, R20, R21 ;  /* 0x0000001514078220 */ /* 0x000fe20000410000 */
[----:B------:R-:W-:Y:S02]  /*57a0*/  @!P0 HADD2.F32 R45, -RZ, R47.H1_H1 ;  /* 0x3000002fff2d8230 */ /* 0x000fe40000004100 */
[----:B------:R-:W-:Y:S01]  /*57b0*/  @!P0 FFMA.FTZ R4, R37, R41, R4 ;  /* 0x0000002925048223 */ /* 0x000fe20000010004 */
[----:B------:R-:W-:Y:S01]  /*57c0*/  @!P0 FMUL.FTZ R8, R23, R16 ;  /* 0x0000001017088220 */ /* 0x000fe20000410000 */
[----:B------:R-:W-:Y:S01]  /*57d0*/  @!P0 FFMA.FTZ R5, R34, R42, R5 ;  /* 0x0000002a22058223 */ /* 0x000fe20000010005 */
[----:B------:R-:W-:Y:S01]  /*57e0*/  @!P0 FFMA.FTZ R6, R39, R43, R6 ;  /* 0x0000002b27068223 */ /* 0x000fe20000010006 */
[----:B------:R-:W-:Y:S01]  /*57f0*/  @!P0 FFMA.FTZ R7, R36, R44, R7 ;  /* 0x0000002c24078223 */ /* 0x000fe20000010007 */
[----:B------:R-:W-:Y:S01]  /*5800*/  @!P0 F2FP.F16.F32.PACK_AB R136, R4, R3 ;  /* 0x000000030488823e */ /* 0x000fe200000000ff */
[----:B------:R-:W-:Y:S02]  /*5810*/  @!P0 FFMA.FTZ R8, R45, R46, R8 ;  /* 0x0000002e2d088223 */ /* 0x000fe40000010008 */
[----:B------:R-:W-:Y:S02]  /*5820*/  @!P0 F2FP.F16.F32.PACK_AB R115, R6, R5 ;  /* 0x000000050673823e */ /* 0x000fe400000000ff */
[----:B------:R-:W-:Y:S02]  /*5830*/  @!P0 MOV R53, R136 ;  /* 0x0000008800358202 */ /* 0x000fe40000000f00 */
[----:B------:R-:W-:Y:S02]  /*5840*/  @!P0 F2FP.F16.F32.PACK_AB R138, R8, R7 ;  /* 0x00000007088a823e */ /* 0x000fe400000000ff */
[----:B------:R-:W-:Y:S02]  /*5850*/  @!P0 MOV R54, R115 ;  /* 0x0000007300368202 */ /* 0x000fe40000000f00 */
[----:B------:R-:W-:Y:S05]  /*5860*/  @!P0 MOV R55, R138 ;  /* 0x0000008a00378202 */ /* 0x000fea0000000f00 */
[----:B------:R2:W-:Y:S02]  /*5870*/  ST.E.128 desc[UR4][R134.64], R52 ;  /* 0x0000003486007985 */ /* 0x0005e4000c101d04 */
.L_x_854:
[----:B------:R-:W-:Y:S05]  /*5880*/  BSYNC.RECONVERGENT B0 ;  /* 0x0000000000007941 */ /* 0x000fea0003800200 */
.L_x_853:
[-C--:B------:R-:W-:Y:S01]  /*5890*/  ISETP.GE.OR P0, PT, R118, R99.reuse, P4 ;  /* 0x000000637600720c */ /* 0x080fe20002706670 */
[----:B------:R-:W-:Y:S01]  /*58a0*/  BSSY.RECONVERGENT B0, `(.L_x_855) ;  /* 0x0000062000007945 */ /* 0x000fe20003800200 */
[----:B------:R-:W-:Y:S02]  /*58b0*/  ISETP.GE.OR P3, PT, R116, R99, P4 ;  /* 0x000000637400720c */ /* 0x000fe40002766670 */
[----:B------:R-:W-:Y:S02]  /*58c0*/  ISETP.LT.OR P0, PT, R118, R101, P0 ;  /* 0x000000657600720c */ /* 0x000fe40000701670 */
[----:B------:R-:W-:Y:S02]  /*58d0*/  ISETP.GE.OR P2, PT, R114, R99, P4 ;  /* 0x000000637200720c */ /* 0x000fe40002746670 */
[-C--:B------:R-:W-:Y:S02]  /*58e0*/  ISETP.LT.OR P3, PT, R116, R101.reuse, P3 ;  /* 0x000000657400720c */ /* 0x080fe40001f61670 */
[----:B------:R-:W-:Y:S07]  /*58f0*/  ISETP.LT.OR P5, PT, R114, R101, P2 ;  /* 0x000000657200720c */ /* 0x000fee00017a1670 */
[----:B------:R-:W-:Y:S06]  /*5900*/  @P0 BRA `(.L_x_856) ;  /* 0x00000004006c0947 */ /* 0x000fec0003800000 */
[----:B------:R-:W-:Y:S02]  /*5910*/  ISETP.GE.AND P0, PT, R148, R15, PT ;  /* 0x0000000f9400720c */ /* 0x000fe40003f06270 */
[----:B------:R-:W-:Y:S04]  /*5920*/  IADD3 R32, P2, PT, R18, R79, RZ ;  /* 0x0000004f12207210 */ /* 0x000fe80007f5e0ff */
[----:B------:R-:W-:Y:S05]  /*5930*/  IADD3.X R33, PT, PT, R19, R77, RZ, P2, !PT ;  /* 0x0000004d13217210 */ /* 0x000fea00017fe4ff */
[----:B-12---:R-:W2:Y:S02]  /*5940*/  LD.E.128 R52, desc[UR4][R32.64] ;  /* 0x0000000420347980 */ /* 0x006ea4000c101d00 */
        /* <DEDUP_REMOVED lines=26> */
[--C-:B------:R-:W-:Y:S02]  /*5af0*/  @!P0 HADD2.F32 R20, -RZ, R23.reuse.H0_H0 ;  /* 0x20000017ff148230 */ /* 0x100fe40000004100 */
[----:B------:R-:W-:Y:S02]  /*5b00*/  @!P0 HADD2.F32 R23, -RZ, R23.H1_H1 ;  /* 0x30000017ff178230 */ /* 0x000fe40000004100 */
[--C-:B----4-:R-:W-:Y:S02]  /*5b10*/  @!P0 HADD2.F32 R35, -RZ, R136.reuse.H0_H0 ;  /* 0x20000088ff238230 */ /* 0x110fe40000004100 */
[----:B------:R-:W-:Y:S02]  /*5b20*/  @!P0 HADD2.F32 R33, -RZ, R136.H1_H1 ;  /* 0x30000088ff218230 */ /* 0x000fe40000004100 */
[--C-:B------:R-:W-:Y:S02]  /*5b30*/  @!P0 HADD2.F32 R32, -RZ, R137.reuse.H0_H0 ;  /* 0x20000089ff208230 */ /* 0x100fe40000004100 */
[----:B------:R-:W-:Y:S01]  /*5b40*/  @!P2 FADD.FTZ R35, -R35, -RZ ;  /* 0x800000ff2323a221 */ /* 0x000fe20000010100 */
[----:B------:R-:W-:Y:S02]  /*5b50*/  @!P0 HADD2.F32 R31, -RZ, R137.H1_H1 ;  /* 0x30000089ff1f8230 */ /* 0x000fe40000004100 */
[----:B------:R-:W-:Y:S01]  /*5b60*/  @!P2 FADD.FTZ R33, -R33, -RZ ;  /* 0x800000ff2121a221 */ /* 0x000fe20000010100 */
[----:B-----5:R-:W-:Y:S02]  /*5b70*/  @!P0 HADD2.F32 R34, -RZ, R44.H0_H0 ;  /* 0x2000002cff228230 */ /* 0x020fe40000004100 */
[----:B------:R-:W-:Y:S01]  /*5b80*/  @!P0 FMUL.FTZ R0, R30, R35 ;  /* 0x000000231e008220 */ /* 0x000fe20000410000 */
[--C-:B------:R-:W-:Y:S02]  /*5b90*/  @!P0 HADD2.F32 R29, -RZ, R138.reuse.H0_H0 ;  /* 0x2000008aff1d8230 */ /* 0x100fe40000004100 */
[----:B------:R-:W-:Y:S01]  /*5ba0*/  @!P2 FADD.FTZ R32, -R32, -RZ ;  /* 0x800000ff2020a221 */ /* 0x000fe20000010100 */
[----:B------:R-:W-:Y:S02]  /*5bb0*/  @!P0 HADD2.F32 R25, -RZ, R138.H1_H1 ;  /* 0x3000008aff198230 */ /* 0x000fe40000004100 */
[----:B------:R-:W-:Y:S01]  /*5bc0*/  @!P2 FADD.FTZ R31, -R31, -RZ ;  /* 0x800000ff1f1fa221 */ /* 0x000fe20000010100 */
[----:B------:R-:W-:Y:S02]  /*5bd0*/  @!P0 HADD2.F32 R36, -RZ, R44.H1_H1 ;  /* 0x3000002cff248230 */ /* 0x000fe40000004100 */
[----:B------:R-:W-:Y:S01]  /*5be0*/  @!P0 FFMA.FTZ R0, R37, R34, R0 ;  /* 0x0000002225008223 */ /* 0x000fe20000010000 */
[----:B------:R-:W-:Y:S02]  /*5bf0*/  @!P0 HADD2.F32 R21, -RZ, R139.H0_H0 ;  /* 0x2000008bff158230 */ /* 0x000fe40000004100 */
[----:B------:R-:W-:Y:S01]  /*5c00*/  @!P2 FADD.FTZ R29, -R29, -RZ ;  /* 0x800000ff1d1da221 */ /* 0x000fe20000010100 */
[----:B------:R-:W-:Y:S02]  /*5c10*/  @!P0 HADD2.F32 R38, -RZ, R45.H0_H0 ;  /* 0x2000002dff268230 */ /* 0x000fe40000004100 */
[----:B------:R-:W-:Y:S01]  /*5c20*/  @!P0 FMUL.FTZ R2, R28, R33 ;  /* 0x000000211c028220 */ /* 0x000fe20000410000 */
[--C-:B------:R-:W-:Y:S02]  /*5c30*/  @!P0 HADD2.F32 R41, -RZ, R46.reuse.H0_H0 ;  /* 0x2000002eff298230 */ /* 0x100fe40000004100 */
[----:B------:R-:W-:Y:S01]  /*5c40*/  @!P0 FMUL.FTZ R3, R27, R32 ;  /* 0x000000201b038220 */ /* 0x000fe20000410000 */
[----:B------:R-:W-:Y:S01]  /*5c50*/  @!P0 HADD2.F32 R42, -RZ, R46.H1_H1 ;  /* 0x3000002eff2a8230 */ /* 0x000fe20000004100 */
[----:B------:R-:W-:Y:S01]  /*5c60*/  @!P0 MOV R46, R54 ;  /* 0x00000036002e8202 */ /* 0x000fe20000000f00 */
[--C-:B------:R-:W-:Y:S02]  /*5c70*/  @!P0 HADD2.F32 R34, -RZ, R50.reuse.H0_H0 ;  /* 0x20000032ff228230 */ /* 0x100fe40000004100 */
[----:B------:R-:W-:Y:S01]  /*5c80*/  @!P2 FADD.FTZ R25, -R25, -RZ ;  /* 0x800000ff1919a221 */ /* 0x000fe20000010100 */
[----:B------:R-:W-:Y:S02]  /*5c90*/  @!P0 HADD2.F32 R16, -RZ, R139.H1_H1 ;  /* 0x3000008bff108230 */ /* 0x000fe40000004100 */
[----:B------:R-:W-:Y:S01]  /*5ca0*/  @!P0 FFMA.FTZ R2, R39, R36, R2 ;  /* 0x0000002427028223 */ /* 0x000fe20000010002 */
[----:B------:R-:W-:Y:S01]  /*5cb0*/  @!P0 HADD2.F32 R40, -RZ, R45.H1_H1 ;  /* 0x3000002dff288230 */ /* 0x000fe20000004100 */
[----:B------:R-:W-:Y:S01]  /*5cc0*/  @!P0 MOV R45, R55 ;  /* 0x00000037002d8202 */ /* 0x000fe20000000f00 */
[----:B------:R-:W-:Y:S02]  /*5cd0*/  @!P0 HADD2.F32 R37, -RZ, R50.H1_H1 ;  /* 0x30000032ff258230 */ /* 0x000fe40000004100 */
[----:B------:R-:W-:Y:S01]  /*5ce0*/  @!P0 FMUL.FTZ R4, R26, R31 ;  /* 0x0000001f1a048220 */ /* 0x000fe20000410000 */
[----:B------:R-:W-:Y:S01]  /*5cf0*/  @!P0 F2FP.F16.F32.PACK_AB R113, R2, R0 ;  /* 0x000000000271823e */ /* 0x000fe200000000ff */
[----:B------:R-:W-:Y:S01]  /*5d00*/  @!P2 FADD.FTZ R21, -R21, -RZ ;  /* 0x800000ff1515a221 */ /* 0x000fe20000010100 */
[----:B------:R-:W-:Y:S01]  /*5d10*/  @!P0 FFMA.FTZ R3, R34, R38, R3 ;  /* 0x0000002622038223 */ /* 0x000fe20000010003 */
[----:B------:R-:W-:Y:S01]  /*5d20*/  @!P2 FADD.FTZ R16, -R16, -RZ ;  /* 0x800000ff1010a221 */ /* 0x000fe20000010100 */
[----:B------:R-:W-:Y:S01]  /*5d30*/  LEA R140, P2, R218, R134, 0x6 ;  /* 0x00000086da8c7211 */ /* 0x000fe200078430ff */
[--C-:B------:R-:W-:Y:S01]  /*5d40*/  @!P0 HADD2.F32 R34, -RZ, R46.reuse.H0_H0 ;  /* 0x2000002eff228230 */ /* 0x100fe20000004100 */
[----:B------:R-:W-:Y:S01]  /*5d50*/  @!P0 MOV R52, R113 ;  /* 0x0000007100348202 */ /* 0x000fe20000000f00 */
[----:B------:R-:W-:Y:S01]  /*5d60*/  @!P0 FMUL.FTZ R5, R24, R29 ;  /* 0x0000001d18058220 */ /* 0x000fe20000410000 */
[----:B------:R-:W-:Y:S01]  /*5d70*/  LEA.HI.X R141, R218, R135, R219, 0x6, P2 ;  /* 0x00000087da8d7211 */ /* 0x000fe200010f34db */
[----:B------:R-:W-:Y:S02]  /*5d80*/  @!P0 HADD2.F32 R39, -RZ, R46.H1_H1 ;  /* 0x3000002eff278230 */ /* 0x000fe40000004100 */
[----:B------:R-:W-:Y:S01]  /*5d90*/  @!P0 FFMA.FTZ R4, R37, R40, R4 ;  /* 0x0000002825048223 */ /* 0x000fe20000010004 */
[----:B------:R-:W-:Y:S01]  /*5da0*/  @!P0 FMUL.FTZ R6, R22, R25 ;  /* 0x0000001916068220 */ /* 0x000fe20000410000 */
[----:B------:R-:W-:Y:S02]  /*5db0*/  @!P0 HADD2.F32 R43, -RZ, R47.H0_H0 ;  /* 0x2000002fff2b8230 */ /* 0x000fe40000004100 */
[----:B------:R-:W-:Y:S01]  /*5dc0*/  @!P0 FMUL.FTZ R7, R20, R21 ;  /* 0x0000001514078220 */ /* 0x000fe20000410000 */
[----:B------:R-:W-:Y:S01]  /*5dd0*/  @!P0 HADD2.F32 R36, -RZ, R45.H0_H0 ;  /* 0x2000002dff248230 */ /* 0x000fe20000004100 */
[----:B------:R-:W-:Y:S01]  /*5de0*/  @!P0 F2FP.F16.F32.PACK_AB R136, R4, R3 ;  /* 0x000000030488823e */ /* 0x000fe200000000ff */
[----:B------:R-:W-:Y:S02]  /*5df0*/  @!P0 HADD2.F32 R44, -RZ, R47.H1_H1 ;  /* 0x3000002fff2c8230 */ /* 0x000fe40000004100 */
[----:B------:R-:W-:Y:S01]  /*5e00*/  @!P0 FMUL.FTZ R8, R23, R16 ;  /* 0x0000001017088220 */ /* 0x000fe20000410000 */
[----:B------:R-:W-:Y:S01]  /*5e10*/  @!P0 HADD2.F32 R37, -RZ, R45.H1_H1 ;  /* 0x3000002dff258230 */ /* 0x000fe20000004100 */
[----:B------:R-:W-:Y:S01]  /*5e20*/  @!P0 MOV R53, R136 ;  /* 0x0000008800358202 */ /* 0x000fe20000000f00 */
[----:B------:R-:W-:Y:S01]  /*5e30*/  @!P0 FFMA.FTZ R5, R34, R41, R5 ;  /* 0x0000002922058223 */ /* 0x000fe20000010005 */
[----:B------:R-:W-:Y:S01]  /*5e40*/  @!P0 FFMA.FTZ R6, R39, R42, R6 ;  /* 0x0000002a27068223 */ /* 0x000fe20000010006 */
[----:B------:R-:W-:Y:S01]  /*5e50*/  @!P0 FFMA.FTZ R7, R36, R43, R7 ;  /* 0x0000002b24078223 */ /* 0x000fe20000010007 */
[----:B------:R-:W-:Y:S03]  /*5e60*/  @!P0 FFMA.FTZ R8, R37, R44, R8 ;  /* 0x0000002c25088223 */ /* 0x000fe60000010008 */
[----:B------:R-:W-:Y:S02]  /*5e70*/  @!P0 F2FP.F16.F32.PACK_AB R115, R6, R5 ;  /* 0x000000050673823e */ /* 0x000fe400000000ff */
[----:B------:R-:W-:Y:S02]  /*5e80*/  @!P0 F2FP.F16.F32.PACK_AB R138, R8, R7 ;  /* 0x00000007088a823e */ /* 0x000fe400000000ff */
[----:B------:R-:W-:Y:S02]  /*5e90*/  @!P0 MOV R54, R115 ;  /* 0x0000007300368202 */ /* 0x000fe40000000f00 */
[----:B------:R-:W-:Y:S05]  /*5ea0*/  @!P0 MOV R55, R138 ;  /* 0x0000008a00378202 */ /* 0x000fea0000000f00 */
[----:B------:R3:W-:Y:S02]  /*5eb0*/  ST.E.128 desc[UR4][R140.64], R52 ;  /* 0x000000348c007985 */ /* 0x0007e4000c101d04 */
.L_x_856:
[----:B------:R-:W-:Y:S05]  /*5ec0*/  BSYNC.RECONVERGENT B0 ;  /* 0x0000000000007941 */ /* 0x000fea0003800200 */
.L_x_855:
[----:B------:R-:W-:Y:S04]  /*5ed0*/  BSSY.RECONVERGENT B0, `(.L_x_857) ;  /* 0x000005d000007945 */ /* 0x000fe80003800200 */
[----:B------:R-:W-:Y:S05]  /*5ee0*/  @P3 BRA `(.L_x_858) ;  /* 0x00000004006c3947 */ /* 0x000fea0003800000 */
[----:B------:R-:W-:Y:S02]  /*5ef0*/  ISETP.GE.AND P0, PT, R148, R15, PT ;  /* 0x0000000f9400720c */ /* 0x000fe40003f06270 */
[----:B------:R-:W-:Y:S04]  /*5f00*/  IADD3 R32, P2, PT, R18, R83, RZ ;  /* 0x0000005312207210 */ /* 0x000fe80007f5e0ff */
[----:B------:R-:W-:Y:S05]  /*5f10*/  IADD3.X R33, PT, PT, R19, R81, RZ, P2, !PT ;  /* 0x0000005113217210 */ /* 0x000fea00017fe4ff */
[----:B-123--:R-:W2:Y:S02]  /*5f20*/  LD.E.128 R52, desc[UR4][R32.64] ;  /* 0x0000000420347980 */ /* 0x00eea4000c101d00 */
        /* <DEDUP_REMOVED lines=87> */
.L_x_858:
[----:B------:R-:W-:Y:S05]  /*64a0*/  BSYNC.RECONVERGENT B0 ;  /* 0x0000000000007941 */ /* 0x000fea0003800200 */
.L_x_857:
[----:B------:R-:W-:Y:S04]  /*64b0*/  BSSY.RECONVERGENT B0, `(.L_x_859) ;  /* 0x000005e000007945 */ /* 0x000fe80003800200 */
[----:B------:R-:W-:Y:S05]  /*64c0*/  @P5 BRA `(.L_x_860) ;  /* 0x0000000400705947 */ /* 0x000fea0003800000 */
[----:B------:R-:W-:Y:S02]  /*64d0*/  ISETP.GE.AND P0, PT, R148, R15, PT ;  /* 0x0000000f9400720c */ /* 0x000fe40003f06270 */
[----:B------:R-:W-:Y:S04]  /*64e0*/  IADD3 R32, P2, PT, R18, R132, RZ ;  /* 0x0000008412207210 */ /* 0x000fe80007f5e0ff */
[----:B------:R-:W-:Y:S05]  /*64f0*/  IADD3.X R33, PT, PT, R19, R75, RZ, P2, !PT ;  /* 0x0000004b13217210 */ /* 0x000fea00017fe4ff */
[----:B-1234-:R-:W2:Y:S02]  /*6500*/  LD.E.128 R52, desc[UR4][R32.64] ;  /* 0x0000000420347980 */ /* 0x01eea4000c101d00 */
        /* <DEDUP_REMOVED lines=10> */
[----:B------:R-:W-:Y:S01]  /*65b0*/  @!P0 IADD3 R36, P2, PT, R113, R88, RZ ;  /* 0x0000005871248210 */ /* 0x000fe20007f5e0ff */
[----:B------:R-:W-:Y:S03]  /*65c0*/  IMAD R113, R219, 0xc0, RZ ;  /* 0x000000c0db717824 */ /* 0x000fe600078e02ff */
[----:B------:R-:W4:Y:S01]  /*65d0*/  @!P0 LD.E.128 R136, desc[UR4][R136.64] ;  /* 0x0000000488888980 */ /* 0x000f22000c101d00 */
[----:B------:R-:W-:Y:S01]  /*65e0*/  @!P0 IADD3.X R37, PT, PT, R140, R89, RZ, P2, !PT ;  /* 0x000000598c258210 */ /* 0x000fe200017fe4ff */
[----:B------:R-:W-:Y:S01]  /*65f0*/  IMAD.WIDE.U32 R140, R218, 0xc0, R134 ;  /* 0x000000c0da8c7825 */ /* 0x000fe200078e0086 */
[----:B------:R-:W-:Y:S02]  /*6600*/  PLOP3.LUT P2, PT, PT, PT, PT, 0x80, 0x8 ;  /* 0x000000000008781c */ /* 0x000fe40003f4f070 */
[----:B------:R-:W-:Y:S02]  /*6610*/  @!P0 PLOP3.LUT P2, PT, P1, PT, PT, 0x80, 0x8 ;  /* 0x000000000008881c */ /* 0x000fe40000f4f070 */
[----:B------:R-:W-:Y:S01]  /*6620*/  IADD3 R141, PT, PT, R113, R141, RZ ;  /* 0x0000008d718d7210 */ /* 0x000fe20007ffe0ff */
        /* <DEDUP_REMOVED lines=19> */
[--C-:B-----5:R-:W-:Y:S02]  /*6760*/  @!P0 HADD2.F32 R34, -RZ, R44.reuse.H0_H0 ;  /* 0x2000002cff228230 */ /* 0x120fe40000004100 */
[----:B------:R-:W-:Y:S01]  /*6770*/  @!P0 FMUL.FTZ R0, R30, R35 ;  /* 0x000000231e008220 */ /* 0x000fe20000410000 */
[----:B------:R-:W-:Y:S02]  /*6780*/  @!P0 HADD2.F32 R36, -RZ, R44.H1_H1 ;  /* 0x3000002cff248230 */ /* 0x000fe40000004100 */
[----:B------:R-:W-:Y:S01]  /*6790*/  @!P0 FMUL.FTZ R2, R28, R33 ;  /* 0x000000211c028220 */ /* 0x000fe20000410000 */
[--C-:B------:R-:W-:Y:S02]  /*67a0*/  @!P0 HADD2.F32 R38, -RZ, R45.reuse.H0_H0 ;  /* 0x2000002dff268230 */ /* 0x100fe40000004100 */
[----:B------:R-:W-:Y:S01]  /*67b0*/  @!P0 FFMA.FTZ R0, R37, R34, R0 ;  /* 0x0000002225008223 */ /* 0x000fe20000010000 */
[----:B------:R-:W-:Y:S01]  /*67c0*/  @!P0 HADD2.F32 R40, -RZ, R45.H1_H1 ;  /* 0x3000002dff288230 */ /* 0x000fe20000004100 */
[----:B------:R-:W-:Y:S01]  /*67d0*/  @!P0 MOV R45, R54 ;  /* 0x00000036002d8202 */ /* 0x000fe20000000f00 */
[--C-:B------:R-:W-:Y:S02]  /*67e0*/  @!P0 HADD2.F32 R29, -RZ, R138.reuse.H0_H0 ;  /* 0x2000008aff1d8230 */ /* 0x100fe40000004100 */
[----:B------:R-:W-:Y:S01]  /*67f0*/  @!P0 FFMA.FTZ R2, R39, R36, R2 ;  /* 0x0000002427028223 */ /* 0x000fe20000010002 */
[----:B------:R-:W-:Y:S02]  /*6800*/  @!P0 HADD2.F32 R25, -RZ, R138.H1_H1 ;  /* 0x3000008aff198230 */ /* 0x000fe40000004100 */
[----:B------:R-:W-:Y:S01]  /*6810*/  @!P2 FADD.FTZ R32, -R32, -RZ ;  /* 0x800000ff2020a221 */ /* 0x000fe20000010100 */
[--C-:B------:R-:W-:Y:S02]  /*6820*/  @!P0 HADD2.F32 R21, -RZ, R139.reuse.H0_H0 ;  /* 0x2000008bff158230 */ /* 0x100fe40000004100 */
[----:B------:R-:W-:Y:S01]  /*6830*/  @!P2 FADD.FTZ R31, -R31, -RZ ;  /* 0x800000ff1f1fa221 */ /* 0x000fe20000010100 */
[----:B------:R-:W-:Y:S01]  /*6840*/  @!P0 HADD2.F32 R16, -RZ, R139.H1_H1 ;  /* 0x3000008bff108230 */ /* 0x000fe20000004100 */
[----:B------:R-:W-:Y:S01]  /*6850*/  @!P0 F2FP.F16.F32.PACK_AB R115, R2, R0 ;  /* 0x000000000273823e */ /* 0x000fe200000000ff */
[--C-:B------:R-:W-:Y:S02]  /*6860*/  @!P0 HADD2.F32 R34, -RZ, R50.reuse.H0_H0 ;  /* 0x20000032ff228230 */ /* 0x100fe40000004100 */
[----:B------:R-:W-:Y:S01]  /*6870*/  @!P0 FMUL.FTZ R3, R27, R32 ;  /* 0x000000201b038220 */ /* 0x000fe20000410000 */
[--C-:B------:R-:W-:Y:S01]  /*6880*/  @!P0 HADD2.F32 R36, -RZ, R45.reuse.H0_H0 ;  /* 0x2000002dff248230 */ /* 0x100fe20000004100 */
[----:B------:R-:W-:Y:S01]  /*6890*/  @!P0 MOV R52, R115 ;  /* 0x0000007300348202 */ /* 0x000fe20000000f00 */
[----:B------:R-:W-:Y:S01]  /*68a0*/  @!P0 HADD2.F32 R39, -RZ, R45.H1_H1 ;  /* 0x3000002dff278230 */ /* 0x000fe20000004100 */
[----:B------:R-:W-:Y:S01]  /*68b0*/  @!P0 MOV R45, R55 ;  /* 0x00000037002d8202 */ /* 0x000fe20000000f00 */
[----:B------:R-:W-:Y:S01]  /*68c0*/  @!P0 FFMA.FTZ R3, R34, R38, R3 ;  /* 0x0000002622038223 */ /* 0x000fe20000010003 */
[----:B------:R-:W-:Y:S02]  /*68d0*/  @!P0 HADD2.F32 R37, -RZ, R50.H1_H1 ;  /* 0x30000032ff258230 */ /* 0x000fe40000004100 */
[----:B------:R-:W-:Y:S01]  /*68e0*/  @!P0 FMUL.FTZ R4, R26, R31 ;  /* 0x0000001f1a048220 */ /* 0x000fe20000410000 */
[--C-:B------:R-:W-:Y:S02]  /*68f0*/  @!P0 HADD2.F32 R41, -RZ, R46.reuse.H0_H0 ;  /* 0x2000002eff298230 */ /* 0x100fe40000004100 */
[----:B------:R-:W-:Y:S01]  /*6900*/  @!P2 FADD.FTZ R29, -R29, -RZ ;  /* 0x800000ff1d1da221 */ /* 0x000fe20000010100 */
[----:B------:R-:W-:Y:S02]  /*6910*/  @!P0 HADD2.F32 R42, -RZ, R46.H1_H1 ;  /* 0x3000002eff2a8230 */ /* 0x000fe40000004100 */
[----:B------:R-:W-:Y:S01]  /*6920*/  @!P0 FFMA.FTZ R4, R37, R40, R4 ;  /* 0x0000002825048223 */ /* 0x000fe20000010004 */
[----:B------:R-:W-:Y:S01]  /*6930*/  @!P2 FADD.FTZ R25, -R25, -RZ ;  /* 0x800000ff1919a221 */ /* 0x000fe20000010100 */
[----:B------:R-:W-:Y:S01]  /*6940*/  @!P2 FADD.FTZ R21, -R21, -RZ ;  /* 0x800000ff1515a221 */ /* 0x000fe20000010100 */
[----:B------:R-:W-:Y:S01]  /*6950*/  @!P2 FADD.FTZ R16, -R16, -RZ ;  /* 0x800000ff1010a221 */ /* 0x000fe20000010100 */
[----:B------:R-:W-:Y:S01]  /*6960*/  @!P0 FMUL.FTZ R5, R24, R29 ;  /* 0x0000001d18058220 */ /* 0x000fe20000410000 */
[----:B------:R-:W-:Y:S01]  /*6970*/  @!P0 F2FP.F16.F32.PACK_AB R136, R4, R3 ;  /* 0x000000030488823e */ /* 0x000fe200000000ff */
[----:B------:R-:W-:Y:S01]  /*6980*/  @!P0 FMUL.FTZ R6, R22, R25 ;  /* 0x0000001916068220 */ /* 0x000fe20000410000 */
[----:B------:R-:W-:Y:S02]  /*6990*/  @!P0 HADD2.F32 R43, -RZ, R47.H0_H0 ;  /* 0x2000002fff2b8230 */ /* 0x000fe40000004100 */
[----:B------:R-:W-:Y:S01]  /*69a0*/  @!P0 FMUL.FTZ R7, R20, R21 ;  /* 0x0000001514078220 */ /* 0x000fe20000410000 */
[----:B------:R-:W-:Y:S01]  /*69b0*/  @!P0 MOV R53, R136 ;  /* 0x0000008800358202 */ /* 0x000fe20000000f00 */
[----:B------:R-:W-:Y:S02]  /*69c0*/  @!P0 HADD2.F32 R34, -RZ, R45.H0_H0 ;  /* 0x2000002dff228230 */ /* 0x000fe40000004100 */
[----:B------:R-:W-:Y:S01]  /*69d0*/  @!P0 FMUL.FTZ R8, R23, R16 ;  /* 0x0000001017088220 */ /* 0x000fe20000410000 */
[----:B------:R-:W-:Y:S02]  /*69e0*/  @!P0 HADD2.F32 R44, -RZ, R47.H1_H1 ;  /* 0x3000002fff2c8230 */ /* 0x000fe40000004100 */
[----:B------:R-:W-:Y:S01]  /*69f0*/  @!P0 FFMA.FTZ R5, R36, R41, R5 ;  /* 0x0000002924058223 */ /* 0x000fe20000010005 */
[----:B------:R-:W-:Y:S02]  /*6a00*/  @!P0 HADD2.F32 R37, -RZ, R45.H1_H1 ;  /* 0x3000002dff258230 */ /* 0x000fe40000004100 */
[----:B------:R-:W-:Y:S01]  /*6a10*/  @!P0 FFMA.FTZ R6, R39, R42, R6 ;  /* 0x0000002a27068223 */ /* 0x000fe20000010006 */
[----:B------:R-:W-:Y:S02]  /*6a20*/  @!P0 FFMA.FTZ R7, R34, R43, R7 ;  /* 0x0000002b22078223 */ /* 0x000fe40000010007 */
[----:B------:R-:W-:Y:S02]  /*6a30*/  @!P0 FFMA.FTZ R8, R37, R44, R8 ;  /* 0x0000002c25088223 */ /* 0x000fe40000010008 */
[----:B------:R-:W-:Y:S03]  /*6a40*/  @!P0 F2FP.F16.F32.PACK_AB R113, R6, R5 ;  /* 0x000000050671823e */ /* 0x000fe600000000ff */
[----:B------:R-:W-:Y:S02]  /*6a50*/  @!P0 F2FP.F16.F32.PACK_AB R138, R8, R7 ;  /* 0x00000007088a823e */ /* 0x000fe400000000ff */
[----:B------:R-:W-:Y:S02]  /*6a60*/  @!P0 MOV R54, R113 ;  /* 0x0000007100368202 */ /* 0x000fe40000000f00 */
[----:B------:R-:W-:Y:S05]  /*6a70*/  @!P0 MOV R55, R138 ;  /* 0x0000008a00378202 */ /* 0x000fea0000000f00 */
[----:B------:R1:W-:Y:S02]  /*6a80*/  ST.E.128 desc[UR4][R140.64], R52 ;  /* 0x000000348c007985 */ /* 0x0003e4000c101d04 */
.L_x_860:
[----:B------:R-:W-:Y:S05]  /*6a90*/  BSYNC.RECONVERGENT B0 ;  /* 0x0000000000007941 */ /* 0x000fea0003800200 */
.L_x_859:
        /* <DEDUP_REMOVED lines=9> */
[C---:B------:R-:W-:Y:S04]  /*6b30*/  LEA R32, P2, R130.reuse, R18, 0x8 ;  /* 0x0000001282207211 */ /* 0x040fe800078440ff */
[----:B------:R-:W-:Y:S05]  /*6b40*/  LEA.HI.X R33, R130, R19, R131, 0x8, P2 ;  /* 0x0000001382217211 */ /* 0x000fea00010f4483 */
        /* <DEDUP_REMOVED lines=88> */
.L_x_862:
[----:B------:R-:W-:Y:S05]  /*70d0*/  BSYNC.RECONVERGENT B0 ;  /* 0x0000000000007941 */ /* 0x000fea0003800200 */
.L_x_861:
[----:B------:R-:W-:Y:S04]  /*70e0*/  BSSY.RECONVERGENT B0, `(.L_x_863) ;  /* 0x000005f000007945 */ /* 0x000fe80003800200 */
[----:B------:R-:W-:Y:S05]  /*70f0*/  @P3 BRA `(.L_x_864) ;  /* 0x0000000400743947 */ /* 0x000fea0003800000 */
[----:B------:R-:W-:Y:S01]  /*7100*/  IMAD R113, R131, 0x140, RZ ;  /* 0x0000014083717824 */ /* 0x000fe200078e02ff */
[----:B------:R-:W-:Y:S01]  /*7110*/  ISETP.GE.AND P0, PT, R148, R15, PT ;  /* 0x0000000f9400720c */ /* 0x000fe20003f06270 */
[----:B------:R-:W-:Y:S05]  /*7120*/  IMAD.WIDE.U32 R32, R130, 0x140, R18 ;  /* 0x0000014082207825 */ /* 0x000fea00078e0012 */
[----:B------:R-:W-:Y:S05]  /*7130*/  IADD3 R33, PT, PT, R113, R33, RZ ;  /* 0x0000002171217210 */ /* 0x000fea0007ffe0ff */
        /* <DEDUP_REMOVED lines=89> */
.L_x_864:
[----:B------:R-:W-:Y:S05]  /*76d0*/  BSYNC.RECONVERGENT B0 ;  /* 0x0000000000007941 */ /* 0x000fea0003800200 */
.L_x_863:
[----:B------:R-:W-:Y:S04]  /*76e0*/  BSSY.RECONVERGENT B0, `(.L_x_865) ;  /* 0x000005f000007945 */ /* 0x000fe80003800200 */
[----:B------:R-:W-:Y:S05]  /*76f0*/  @P4 BRA `(.L_x_866) ;  /* 0x0000000400744947 */ /* 0x000fea0003800000 */
[----:B-1234-:R-:W-:Y:S01]  /*7700*/  IMAD R55, R131, 0x180, RZ ;  /* 0x0000018083377824 */ /* 0x01efe200078e02ff */
[----:B------:R-:W-:Y:S01]  /*7710*/  ISETP.GE.AND P0, PT, R148, R15, PT ;  /* 0x0000000f9400720c */ /* 0x000fe20003f06270 */
[----:B------:R-:W-:Y:S04]  /*7720*/  IMAD.WIDE.U32 R18, R130, 0x180, R18 ;  /* 0x0000018082127825 */ /* 0x000fe800078e0012 */
[----:B------:R-:W-:Y:S01]  /*7730*/  IMAD.WIDE.U32 R134, R218, 0x180, R134 ;  /* 0x00000180da867825 */ /* 0x000fe200078e0086 */
[----:B------:R-:W-:Y:S05]  /*7740*/  IADD3 R19, PT, PT, R55, R19, RZ ;  /* 0x0000001337137210 */ /* 0x000fea0007ffe0ff */
[----:B------:R-:W2:Y:S02]  /*7750*/  LD.E.128 R44, desc[UR4][R18.64] ;  /* 0x00000004122c7980 */ /* 0x000ea4000c101d00 */
        /* <DEDUP_REMOVED lines=21> */
[--C-:B------:R-:W-:Y:S02]  /*78b0*/  @!P0 HADD2.F32 R33, -RZ, R32.reuse.H0_H0 ;  /* 0x20000020ff218230 */ /* 0x100fe40000004100 */
        /* <DEDUP_REMOVED lines=37> */
[----:B------:R-:W-:Y:S01]  /*7b10*/  @!P0 FFMA.FTZ R3, R32, R36, R3 ;  /* 0x0000002420038223 */ /* 0x000fe20000010003 */
[----:B------:R-:W-:Y:S02]  /*7b20*/  @!P0 HADD2.F32 R33, -RZ, R50.H1_H1 ;  /* 0x30000032ff218230 */ /* 0x000fe40000004100 */
[----:B------:R-:W-:Y:S01]  /*7b30*/  @!P0 FMUL.FTZ R4, R24, R29 ;  /* 0x0000001d18048220 */ /* 0x000fe20000410000 */
[----:B------:R-:W-:Y:S01]  /*7b40*/  @!P2 FADD.FTZ R21, -R21, -RZ ;  /* 0x800000ff1515a221 */ /* 0x000fe20000010100 */
[----:B------:R-:W-:Y:S01]  /*7b50*/  @!P2 FADD.FTZ R17, -R17, -RZ ;  /* 0x800000ff1111a221 */ /* 0x000fe20000010100 */
[----:B------:R-:W-:Y:S01]  /*7b60*/  @!P2 FADD.FTZ R14, -R14, -RZ ;  /* 0x800000ff0e0ea221 */ /* 0x000fe20000010100 */
[----:B------:R-:W-:Y:S01]  /*7b70*/  @!P0 FMUL.FTZ R5, R20, R23 ;  /* 0x0000001714058220 */ /* 0x000fe20000410000 */
[----:B------:R-:W-:Y:S01]  /*7b80*/  @!P0 FFMA.FTZ R4, R33, R37, R4 ;  /* 0x0000002521048223 */ /* 0x000fe20000010004 */
[----:B------:R-:W-:Y:S01]  /*7b90*/  @!P0 FMUL.FTZ R6, R22, R21 ;  /* 0x0000001516068220 */ /* 0x000fe20000410000 */
[--C-:B------:R-:W-:Y:S02]  /*7ba0*/  @!P0 HADD2.F32 R40, -RZ, R43.reuse.H0_H0 ;  /* 0x2000002bff288230 */ /* 0x100fe40000004100 */
[----:B------:R-:W-:Y:S01]  /*7bb0*/  @!P0 FMUL.FTZ R7, R16, R17 ;  /* 0x0000001110078220 */ /* 0x000fe20000410000 */
[--C-:B------:R-:W-:Y:S01]  /*7bc0*/  @!P0 HADD2.F32 R32, -RZ, R42.reuse.H0_H0 ;  /* 0x2000002aff208230 */ /* 0x100fe20000004100 */
[----:B------:R-:W-:Y:S01]  /*7bd0*/  @!P0 F2FP.F16.F32.PACK_AB R55, R4, R3 ;  /* 0x000000030437823e */ /* 0x000fe200000000ff */
[----:B------:R-:W-:Y:S02]  /*7be0*/  @!P0 HADD2.F32 R41, -RZ, R43.H1_H1 ;  /* 0x3000002bff298230 */ /* 0x000fe40000004100 */
[----:B------:R-:W-:Y:S01]  /*7bf0*/  @!P0 FMUL.FTZ R8, R15, R14 ;  /* 0x0000000e0f088220 */ /* 0x000fe20000410000 */
[----:B------:R-:W-:Y:S01]  /*7c00*/  @!P0 HADD2.F32 R33, -RZ, R42.H1_H1 ;  /* 0x3000002aff218230 */ /* 0x000fe20000004100 */
[----:B------:R-:W-:Y:S01]  /*7c10*/  @!P0 MOV R45, R55 ;  /* 0x00000037002d8202 */ /* 0x000fe20000000f00 */
[----:B------:R-:W-:Y:S01]  /*7c20*/  @!P0 FFMA.FTZ R5, R34, R38, R5 ;  /* 0x0000002622058223 */ /* 0x000fe20000010005 */
[----:B------:R-:W-:Y:S01]  /*7c30*/  @!P0 FFMA.FTZ R6, R35, R39, R6 ;  /* 0x0000002723068223 */ /* 0x000fe20000010006 */
[----:B------:R-:W-:Y:S02]  /*7c40*/  IMAD R53, R219, 0x180, RZ ;  /* 0x00000180db357824 */ /* 0x000fe400078e02ff */
[----:B------:R-:W-:Y:S01]  /*7c50*/  @!P0 FFMA.FTZ R7, R32, R40, R7 ;  /* 0x0000002820078223 */ /* 0x000fe20000010007 */
[----:B------:R-:W-:Y:S02]  /*7c60*/  @!P0 FFMA.FTZ R8, R33, R41, R8 ;  /* 0x0000002921088223 */ /* 0x000fe40000010008 */
[----:B------:R-:W-:Y:S02]  /*7c70*/  IADD3 R135, PT, PT, R53, R135, RZ ;  /* 0x0000008735877210 */ /* 0x000fe40007ffe0ff */
[----:B------:R-:W-:Y:S02]  /*7c80*/  @!P0 F2FP.F16.F32.PACK_AB R53, R6, R5 ;  /* 0x000000050635823e */ /* 0x000fe400000000ff */
[----:B------:R-:W-:Y:S02]  /*7c90*/  @!P0 F2FP.F16.F32.PACK_AB R54, R8, R7 ;  /* 0x000000070836823e */ /* 0x000fe400000000ff */
[----:B------:R-:W-:Y:S02]  /*7ca0*/  @!P0 MOV R46, R53 ;  /* 0x00000035002e8202 */ /* 0x000fe40000000f00 */
[----:B------:R-:W-:Y:S05]  /*7cb0*/  @!P0 MOV R47, R54 ;  /* 0x00000036002f8202 */ /* 0x000fea0000000f00 */
[----:B------:R1:W-:Y:S02]  /*7cc0*/  ST.E.128 desc[UR4][R134.64], R44 ;  /* 0x0000002c86007985 */ /* 0x0003e4000c101d04 */
.L_x_866:
[----:B------:R-:W-:Y:S05]  /*7cd0*/  BSYNC.RECONVERGENT B0 ;  /* 0x0000000000007941 */ /* 0x000fea0003800200 */
.L_x_865:
[----:B------:R-:W5:Y:S02]  /*7ce0*/  LD.E R3, desc[UR4][R150.64+0xd0] ;  /* 0x0000d00496037980 */ /* 0x000f64000c101900 */
[----:B-----5:R-:W-:Y:S05]  /*7cf0*/  IMAD.U32 R3, R3, -0x80, RZ ;  /* 0xffffff8003037824 */ /* 0x020fea00078e00ff */
[C---:B------:R-:W-:Y:S02]  /*7d00*/  LEA R88, P1, R3.reuse, R88, 0x1 ;  /* 0x0000005803587211 */ /* 0x040fe400078208ff */
[C---:B------:R-:W-:Y:S02]  /*7d10*/  LEA R86, P0, R3.reuse, R86, 0x1 ;  /* 0x0000005603567211 */ /* 0x040fe400078008ff */
[C---:B------:R-:W-:Y:S02]  /*7d20*/  LEA.HI.X.SX32 R89, R3.reuse, R89, 0x1, P1 ;  /* 0x0000005903597211 */ /* 0x040fe400008f0eff */
[----:B------:R-:W-:Y:S09]  /*7d30*/  LEA.HI.X.SX32 R87, R3, R87, 0x1, P0 ;  /* 0x0000005703577211 */ /* 0x000ff200000f0eff */
.L_x_833:
[----:B------:R-:W-:Y:S05]  /*7d40*/  BSYNC.RECONVERGENT B1 ;  /* 0x0000000000017941 */ /* 0x000fea0003800200 */
.L_x_831:
[----:B------:R-:W-:Y:S01]  /*7d50*/  ISETP.NE.U32.AND P0, PT, R236, RZ, PT ;  /* 0x000000ffec00720c */ /* 0x000fe20003f05070 */
[----:B-1----:R-:W5:Y:S01]  /*7d60*/  LD.E R4, desc[UR4][R150.64+0x128] ;  /* 0x0001280496047980 */ /* 0x002f62000c101900 */
[----:B------:R-:W-:Y:S01]  /*7d70*/  UMOV UR6, URZ ;  /* 0x000000ff00067c82 */ /* 0x000fe20008000000 */
[----:B------:R-:W-:Y:S01]  /*7d80*/  BSSY.RECONVERGENT B0, `(.L_x_867) ;  /* 0x0000062000007945 */ /* 0x000fe20003800200 */
[----:B------:R-:W-:Y:S02]  /*7d90*/  ISETP.NE.AND.EX P0, PT, R237, RZ, PT, P0 ;  /* 0x000000ffed00720c */ /* 0x000fe40003f05300 */
[----:B------:R-:W-:Y:S11]  /*7da0*/  IADD3 R3, P1, PT, RZ, -UR6, RZ ;  /* 0x80000006ff037c10 */ /* 0x000ff6000ff3e0ff */
[----:B------:R-:W2:Y:S04]  /*7db0*/  @!P0 LD.E R2, desc[UR4][R150.64+0x40] ;  /* 0x0000400496028980 */ /* 0x000ea8000c101900 */
[----:B------:R-:W3:Y:S02]  /*7dc0*/  @!P0 LD.E R0, desc[UR4][R150.64+0x38] ;  /* 0x0000380496008980 */ /* 0x000ee4000c101900 */
[----:B---3--:R-:W-:Y:S02]  /*7dd0*/  @!P0 IMAD.SHL.U32 R0, R0, 0x100, RZ ;  /* 0x0000010000008824 */ /* 0x008fe400078e00ff */
[----:B-----5:R-:W-:Y:S02]  /*7de0*/  IMAD.SHL.U32 R4, R4, 0x100, RZ ;  /* 0x0000010004047824 */ /* 0x020fe400078e00ff */
[----:B--2---:R-:W-:Y:S02]  /*7df0*/  @!P0 IMAD.SHL.U32 R2, R2, 0x100, RZ ;  /* 0x0000010002028824 */ /* 0x004fe400078e00ff */
[----:B------:R-:W-:Y:S02]  /*7e00*/  IMAD.X R4, RZ, RZ, ~R4, P1 ;  /* 0x000000ffff047224 */ /* 0x000fe400008e0e04 */
[----:B------:R-:W-:Y:S02]  /*7e10*/  @!P0 IMAD.X R2, RZ, RZ, ~R2, P1 ;  /* 0x000000ffff028224 */ /* 0x000fe400008e0e02 */
[----:B------:R-:W-:Y:S01]  /*7e20*/  @!P0 IMAD.X R0, RZ, RZ, ~R0, P1 ;  /* 0x000000ffff008224 */ /* 0x000fe200008e0e00 */
[C---:B------:R-:W-:Y:S02]  /*7e30*/  SHF.R.S64 R5, R3.reuse, 0x1f, R4 ;  /* 0x0000001f03057819 */ /* 0x040fe40000001004 */
[C---:B------:R-:W-:Y:S02]  /*7e40*/  @!P0 SHF.R.S64 R7, R3.reuse, 0x1f, R2 ;  /* 0x0000001f03078819 */ /* 0x040fe40000001002 */
[----:B------:R-:W-:Y:S02]  /*7e50*/  @!P0 SHF.R.S64 R3, R3, 0x1f, R0 ;  /* 0x0000001f03038819 */ /* 0x000fe40000001000 */
[----:B------:R-:W-:Y:S02]  /*7e60*/  IADD3 R10, P3, PT, R10, R5, RZ ;  /* 0x000000050a0a7210 */ /* 0x000fe40007f7e0ff */
[----:B------:R-:W-:Y:S02]  /*7e70*/  @!P0 IADD3 R92, P2, PT, R7, R92, RZ ;  /* 0x0000005c075c8210 */ /* 0x000fe40007f5e0ff */
[----:B------:R-:W-:Y:S02]  /*7e80*/  @!P0 IADD3 R90, P1, PT, R3, R90, RZ ;  /* 0x0000005a035a8210 */ /* 0x000fe40007f3e0ff */
[----:B------:R-:W-:Y:S02]  /*7e90*/  LEA.HI.X.SX32 R9, R4, R9, 0x1, P3 ;  /* 0x0000000904097211 */ /* 0x000fe400018f0eff */
[----:B------:R-:W-:Y:S02]  /*7ea0*/  @!P0 LEA.HI.X.SX32 R93, R2, R93, 0x1, P2 ;  /* 0x0000005d025d8211 */ /* 0x000fe400010f0eff */
[----:B------:R-:W-:Y:S01]  /*7eb0*/  @!P0 LEA.HI.X.SX32 R91, R0, R91, 0x1, P1 ;  /* 0x0000005b005b8211 */ /* 0x000fe200008f0eff */
[----:B------:R-:W-:Y:S06]  /*7ec0*/  @!P0 BRA `(.L_x_868) ;  /* 0x0000000400348947 */ /* 0x000fec0003800000 */
[----:B------:R-:W-:Y:S11]  /*7ed0*/  ISETP.GT.AND P0, PT, R98, R71, PT ;  /* 0x000000476200720c */ /* 0x000ff60003f04270 */
[----:B------:R-:W-:Y:S02]  /*7ee0*/  @!UPT UIADD3 URZ, UPT, UPT, URZ, URZ, URZ ;  /* 0x000000fffffff290 */ /* 0x000fe4000fffe0ff */
[----:B------:R-:W-:Y:S05]  /*7ef0*/  @!P0 BRA `(.L_x_868) ;  /* 0x0000000400288947 */ /* 0x000fea0003800000 */
[----:B------:R-:W2:Y:S01]  /*7f00*/  LD.E R3, desc[UR4][R150.64+0x170] ;  /* 0x0001700496037980 */ /* 0x000ea2000c101900 */
[----:B------:R-:W-:Y:S03]  /*7f10*/  IABS R14, R122 ;  /* 0x0000007a000e7213 */ /* 0x000fe60000000000 */
[----:B------:R-:W3:Y:S06]  /*7f20*/  LD.E.64 R24, desc[UR4][R150.64+0x40] ;  /* 0x0000400496187980 */ /* 0x000eec000c101b00 */
[----:B----4-:R-:W4:Y:S01]  /*7f30*/  LD.E.64 R22, desc[UR4][R150.64+0x20] ;  /* 0x0000200496167980 */ /* 0x010f22000c101b00 */
[-C--:B--2---:R-:W-:Y:S02]  /*7f40*/  IABS R17, R3.reuse ;  /* 0x0000000300117213 */ /* 0x084fe40000000000 */
[----:B------:R-:W-:Y:S02]  /*7f50*/  LOP3.LUT R4, RZ, R3, RZ, 0x33, !PT ;  /* 0x00000003ff047212 */ /* 0x000fe400078e33ff */
[----:B------:R-:W1:Y:S10]  /*7f60*/  I2F.RP R16, R17 ;  /* 0x0000001100107306 */ /* 0x000e740000209400 */
[----:B-1----:R-:W1:Y:S02]  /*7f70*/  MUFU.RCP R6, R16 ;  /* 0x0000001000067308 */ /* 0x002e640000001000 */
[----:B-1----:R-:W-:Y:S01]  /*7f80*/  VIADD R18, R6, 0xffffffe ;  /* 0x0ffffffe06127836 */ /* 0x002fe20000000000 */
[----:B------:R-:W-:Y:S07]  /*7f90*/  IABS R6, R100 ;  /* 0x0000006400067213 */ /* 0x000fee0000000000 */
[----:B------:R-:W1:Y:S02]  /*7fa0*/  F2I.FTZ.U32.TRUNC.NTZ R19, R18 ;  /* 0x0000001200137305 */ /* 0x000e64000021f000 */
[--C-:B-1----:R-:W-:Y:S01]  /*7fb0*/  IMAD.MOV R8, RZ, RZ, -R19.reuse ;  /* 0x000000ffff087224 */ /* 0x102fe200078e0a13 */
[----:B------:R-:W-:Y:S03]  /*7fc0*/  MOV R18, RZ ;  /* 0x000000ff00127202 */ /* 0x000fe60000000f00 */
[----:B------:R-:W-:Y:S01]  /*7fd0*/  IMAD R21, R8, R17, RZ ;  /* 0x0000001108157224 */ /* 0x000fe200078e02ff */
[----:B------:R-:W-:Y:S03]  /*7fe0*/  IABS R8, R3 ;  /* 0x0000000300087213 */ /* 0x000fe60000000000 */
[----:B------:R-:W-:Y:S02]  /*7ff0*/  IMAD.HI.U32 R19, R19, R21, R18 ;  /* 0x0000001513137227 */ /* 0x000fe400078e0012 */
[----:B------:R-:W2:Y:S02]  /*8000*/  LD.E.64 R20, desc[UR4][R150.64+0x28] ;  /* 0x0000280496147980 */ /* 0x000ea4000c101b00 */
[----:B------:R-:W-:Y:S02]  /*8010*/  IMAD.MOV R8, RZ, RZ, -R8 ;  /* 0x000000ffff087224 */ /* 0x000fe400078e0a08 */
[C---:B------:R-:W-:Y:S04]  /*8020*/  IMAD.HI.U32 R7, R19.reuse, R6, RZ ;  /* 0x0000000613077227 */ /* 0x040fe800078e00ff */
[----:B------:R-:W-:Y:S02]  /*8030*/  IMAD.HI.U32 R5, R19, R14, RZ ;  /* 0x0000000e13057227 */ /* 0x000fe400078e00ff */
[----:B------:R-:W5:Y:S02]  /*8040*/  LD.E.64 R18, desc[UR4][R150.64+0x38] ;  /* 0x0000380496127980 */ /* 0x000f64000c101b00 */
[-C--:B------:R-:W-:Y:S02]  /*8050*/  IMAD R6, R7, R8.reuse, R6 ;  /* 0x0000000807067224 */ /* 0x080fe400078e0206 */
[----:B------:R-:W-:Y:S01]  /*8060*/  IMAD R14, R5, R8, R14 ;  /* 0x00000008050e7224 */ /* 0x000fe200078e020e */
[----:B------:R-:W-:Y:S02]  /*8070*/  LOP3.LUT R8, R122, R3, RZ, 0x3c, !PT ;  /* 0x000000037a087212 */ /* 0x000fe400078e3cff */
[C---:B------:R-:W-:Y:S02]  /*8080*/  ISETP.GT.U32.AND P0, PT, R17.reuse, R6, PT ;  /* 0x000000061100720c */ /* 0x040fe40003f04070 */
[----:B------:R-:W-:Y:S02]  /*8090*/  ISETP.GT.U32.AND P1, PT, R17, R14, PT ;  /* 0x0000000e1100720c */ /* 0x000fe40003f24070 */
[----:B------:R-:W-:Y:S09]  /*80a0*/  ISETP.GE.AND P5, PT, R8, RZ, PT ;  /* 0x000000ff0800720c */ /* 0x000ff20003fa6270 */
[----:B------:R-:W-:Y:S02]  /*80b0*/  @!P0 IMAD.IADD R6, R6, 0x1, -R17 ;  /* 0x0000000106068824 */ /* 0x000fe400078e0a11 */
[----:B------:R-:W-:Y:S01]  /*80c0*/  @!P0 VIADD R7, R7, 0x1 ;  /* 0x0000000107078836 */ /* 0x000fe20000000000 */
[-C--:B------:R-:W-:Y:S01]  /*80d0*/  @!P1 IADD3 R14, PT, PT, R14, -R17.reuse, RZ ;  /* 0x800000110e0e9210 */ /* 0x080fe20007ffe0ff */
[----:B------:R-:W-:Y:S01]  /*80e0*/  @!P1 VIADD R5, R5, 0x1 ;  /* 0x0000000105059836 */ /* 0x000fe20000000000 */
[-C--:B------:R-:W-:Y:S02]  /*80f0*/  ISETP.GE.U32.AND P2, PT, R6, R17.reuse, PT ;  /* 0x000000110600720c */ /* 0x080fe40003f46070 */
[----:B------:R-:W-:Y:S02]  /*8100*/  ISETP.GE.U32.AND P3, PT, R14, R17, PT ;  /* 0x000000110e00720c */ /* 0x000fe40003f66070 */
[----:B------:R-:W-:Y:S02]  /*8110*/  LOP3.LUT R6, R100, R3, RZ, 0x3c, !PT ;  /* 0x0000000364067212 */ /* 0x000fe400078e3cff */
[----:B------:R-:W-:Y:S02]  /*8120*/  ISETP.NE.AND P0, PT, R3, RZ, PT ;  /* 0x000000ff0300720c */ /* 0x000fe40003f05270 */
[----:B------:R-:W-:Y:S05]  /*8130*/  ISETP.GE.AND P4, PT, R6, RZ, PT ;  /* 0x000000ff0600720c */ /* 0x000fea0003f86270 */
[----:B------:R-:W-:Y:S02]  /*8140*/  @P2 IADD3 R7, PT, PT, R7, 0x1, RZ ;  /* 0x0000000107072810 */ /* 0x000fe40007ffe0ff */
[----:B------:R-:W-:Y:S05]  /*8150*/  @P3 VIADD R5, R5, 0x1 ;  /* 0x0000000105053836 */ /* 0x000fea0000000000 */
[----:B------:R-:W-:Y:S01]  /*8160*/  @!P5 IADD3 R5, PT, PT, -R5, RZ, RZ ;  /* 0x000000ff0505d210 */ /* 0x000fe20007ffe1ff */
[----:B------:R-:W-:Y:S03]  /*8170*/  @!P4 IMAD.MOV R7, RZ, RZ, -R7 ;  /* 0x000000ffff07c224 */ /* 0x000fe600078e0a07 */
[C---:B------:R-:W-:Y:S02]  /*8180*/  SEL R15, R4.reuse, R5, !P0 ;  /* 0x00000005040f7207 */ /* 0x040fe40004000000 */
[----:B------:R-:W-:Y:S02]  /*8190*/  SEL R2, R4, R7, !P0 ;  /* 0x0000000704027207 */ /* 0x000fe40004000000 */
[CC--:B------:R-:W-:Y:S02]  /*81a0*/  LEA R26, P0, R15.reuse, R234.reuse, 0x2 ;  /* 0x000000ea0f1a7211 */ /* 0x0c0fe400078010ff */
[C---:B------:R-:W-:Y:S02]  /*81b0*/  LEA R28, P1, R2.reuse, R234, 0x2 ;  /* 0x000000ea021c7211 */ /* 0x040fe400078210ff */
[CC--:B------:R-:W-:Y:S02]  /*81c0*/  LEA.HI.X.SX32 R27, R15.reuse, R235.reuse, 0x2, P0 ;  /* 0x000000eb0f1b7211 */ /* 0x0c0fe400000f16ff */
[----:B------:R-:W-:Y:S01]  /*81d0*/  LEA.HI.X.SX32 R29, R2, R235, 0x2, P1 ;  /* 0x000000eb021d7211 */ /* 0x000fe200008f16ff */
[----:B------:R-:W-:Y:S02]  /*81e0*/  IMAD.IADD R2, R15, 0x1, -R2 ;  /* 0x000000010f027824 */ /* 0x000fe400078e0a02 */
[----:B------:R1:W4:Y:S02]  /*81f0*/  LD.E R6, desc[UR4][R26.64] ;  /* 0x000000041a067980 */ /* 0x000324000c101900 */
[----:B------:R-:W-:Y:S02]  /*8200*/  IMAD R0, R2, R3, -0x100 ;  /* 0xffffff0002007424 */ /* 0x000fe400078e0203 */
[----:B------:R-:W4:Y:S02]  /*8210*/  LD.E R17, desc[UR4][R28.64] ;  /* 0x000000041c117980 */ /* 0x000f24000c101900 */
[----:B---3--:R-:W-:Y:S01]  /*8220*/  IMAD R14, R25, R0, RZ ;  /* 0x00000000190e7224 */ /* 0x008fe200078e02ff */
[----:B------:R-:W-:Y:S05]  /*8230*/  SHF.R.S32.HI R8, RZ, 0x1f, R0 ;  /* 0x0000001fff087819 */ /* 0x000fea0000011400 */
[C---:B------:R-:W-:Y:S02]  /*8240*/  IMAD R14, R24.reuse, R8, R14 ;  /* 0x00000008180e7224 */ /* 0x040fe400078e020e */
[-C--:B-1----:R-:W-:Y:S04]  /*8250*/  IMAD.WIDE.U32 R26, R24, R0.reuse, RZ ;  /* 0x00000000181a7225 */ /* 0x082fe800078e00ff */
[----:B-----5:R-:W-:Y:S04]  /*8260*/  IMAD R19, R19, R0, RZ ;  /* 0x0000000013137224 */ /* 0x020fe800078e02ff */
[----:B------:R-:W-:Y:S02]  /*8270*/  IMAD R19, R18, R8, R19 ;  /* 0x0000000812137224 */ /* 0x000fe400078e0213 */
[----:B----4-:R-:W-:Y:S04]  /*8280*/  IMAD.IADD R16, R17, 0x1, -R6 ;  /* 0x0000000111107824 */ /* 0x010fe800078e0a06 */
[-C--:B------:R-:W-:Y:S01]  /*8290*/  IMAD R6, R23, R16.reuse, RZ ;  /* 0x0000001017067224 */ /* 0x080fe200078e02ff */
[----:B------:R-:W-:Y:S01]  /*82a0*/  SHF.R.S32.HI R17, RZ, 0x1f, R16 ;  /* 0x0000001fff117819 */ /* 0x000fe20000011410 */
[C---:B------:R-:W-:Y:S01]  /*82b0*/  IMAD.WIDE.U32 R24, R22.reuse, R16, RZ ;  /* 0x0000001016187225 */ /* 0x040fe200078e00ff */
[----:B------:R-:W-:Y:S03]  /*82c0*/  IADD3 R23, PT, PT, R27, R14, RZ ;  /* 0x0000000e1b177210 */ /* 0x000fe60007ffe0ff */
[-C--:B------:R-:W-:Y:S01]  /*82d0*/  IMAD R6, R22, R17.reuse, R6 ;  /* 0x0000001116067224 */ /* 0x080fe200078e0206 */
[----:B------:R-:W-:Y:S03]  /*82e0*/  MOV R22, R26 ;  /* 0x0000001a00167202 */ /* 0x000fe60000000f00 */
[----:B------:R-:W-:Y:S02]  /*82f0*/  IMAD.IADD R25, R25, 0x1, R6 ;  /* 0x0000000119197824 */ /* 0x000fe400078e0206 */
[----:B--2---:R-:W-:Y:S04]  /*8300*/  IMAD.WIDE.U32 R22, R16, R20, R22 ;  /* 0x0000001410167225 */ /* 0x004fe800078e0016 */
[----:B------:R-:W-:Y:S01]  /*8310*/  IMAD R16, R21, R16, RZ ;  /* 0x0000001015107224 */ /* 0x000fe200078e02ff */
[----:B------:R-:W-:Y:S01]  /*8320*/  LEA R92, P1, R22, R92, 0x1 ;  /* 0x0000005c165c7211 */ /* 0x000fe200078208ff */
[----:B------:R-:W-:Y:S04]  /*8330*/  IMAD.WIDE.U32 R24, R18, R0, R24 ;  /* 0x0000000012187225 */ /* 0x000fe800078e0018 */
[----:B------:R-:W-:Y:S01]  /*8340*/  IMAD R16, R20, R17, R16 ;  /* 0x0000001114107224 */ /* 0x000fe200078e0210 */
[C---:B------:R-:W-:Y:S02]  /*8350*/  LEA R90, P0, R24.reuse, R90, 0x1 ;  /* 0x0000005a185a7211 */ /* 0x040fe400078008ff */
[----:B------:R-:W-:Y:S01]  /*8360*/  IADD3 R6, PT, PT, R25, R19, RZ ;  /* 0x0000001319067210 */ /* 0x000fe20007ffe0ff */
[----:B------:R-:W-:Y:S03]  /*8370*/  IMAD.IADD R16, R23, 0x1, R16 ;  /* 0x0000000117107824 */ /* 0x000fe600078e0210 */
[----:B------:R-:W-:Y:S02]  /*8380*/  LEA.HI.X R91, R24, R91, R6, 0x1, P0 ;  /* 0x0000005b185b7211 */ /* 0x000fe400000f0c06 */
[----:B------:R-:W-:Y:S02]  /*8390*/  LEA.HI.X R93, R22, R93, R16, 0x1, P1 ;  /* 0x0000005d165d7211 */ /* 0x000fe400008f0c10 */
.L_x_868:
[----:B------:R-:W-:Y:S05]  /*83a0*/  BSYNC.RECONVERGENT B0 ;  /* 0x0000000000007941 */ /* 0x000fea0003800200 */
.L_x_867:
[----:B------:R-:W-:Y:S11]  /*83b0*/  ISETP.GT.AND P0, PT, R98, R71, PT ;  /* 0x000000476200720c */ /* 0x000ff60003f04270 */
[----:B------:R-:W-:Y:S02]  /*83c0*/  @!UPT UIADD3 URZ, UPT, UPT, URZ, URZ, URZ ;  /* 0x000000fffffff290 */ /* 0x000fe4000fffe0ff */
[----:B------:R-:W-:Y:S05]  /*83d0*/  @P0 BRA `(.L_x_869) ;  /* 0xffffff9c00e00947 */ /* 0x000fea000383ffff */
.L_x_830:
[----:B------:R-:W-:Y:S05]  /*83e0*/  WARPSYNC.ALL ;  /* 0x0000000000007948 */ /* 0x000fea0003800000 */
[----:B------:R-:W-:Y:S06]  /*83f0*/  BAR.SYNC.DEFER_BLOCKING 0x0 ;  /* 0x0000000000007b1d */ /* 0x000fec0000010000 */
[----:B----4-:R-:W2:Y:S01]  /*8400*/  LD.E R21, desc[UR4][R150.64+0xd0] ;  /* 0x0000d00496157980 */ /* 0x010ea2000c101900 */
[----:B------:R-:W-:Y:S01]  /*8410*/  BSSY.RECONVERGENT B2, `(.L_x_870) ;  /* 0x0000160000027945 */ /* 0x000fe20003800200 */
[----:B--2---:R-:W-:-:S13]  /*8420*/  ISETP.NE.AND P0, PT, R21, RZ, PT ;  /* 0x000000ff1500720c */ /* 0x004fda0003f05270 */
[----:B------:R-:W-:Y:S05]  /*8430*/  @P0 BRA `(.L_x_871) ;  /* 0x0000000000680947 */ /* 0x000fea0003800000 */
[----:B------:R-:W-:Y:S01]  /*8440*/  IADD3 R69, PT, PT, -R69, R230, RZ ;  /* 0x000000e645457210 */ /* 0x000fe20007ffe1ff */
[----:B------:R-:W-:Y:S03]  /*8450*/  BSSY.RECONVERGENT B0, `(.L_x_872) ;  /* 0x000000b000007945 */ /* 0x000fe60003800200 */
[----:B------:R-:W-:-:S13]  /*8460*/  ISETP.GE.AND P0, PT, R126, R69, PT ;  /* 0x000000457e00720c */ /* 0x000fda0003f06270 */
[----:B------:R-:W-:Y:S05]  /*8470*/  @P0 BRA `(.L_x_873) ;  /* 0x0000000000200947 */ /* 0x000fea0003800000 */
[----:B------:R-:W-:-:S13]  /*8480*/  ISETP.GE.AND P0, PT, R148, R231, PT ;  /* 0x000000e79400720c */ /* 0x000fda0003f06270 */
[----:B------:R-:W-:Y:S05]  /*8490*/  @P0 BRA `(.L_x_874) ;  /* 0x0000000000140947 */ /* 0x000fea0003800000 */
[----:B------:R-:W-:Y:S01]  /*84a0*/  @!PT LDS RZ, [RZ] ;  /* 0x00000000fffff984 */ /* 0x000fe20000000800 */
[----:B------:R-:W-:Y:S01]  /*84b0*/  @!PT LDS RZ, [RZ] ;  /* 0x00000000fffff984 */ /* 0x000fe20000000800 */
[----:B------:R-:W-:Y:S01]  /*84c0*/  @!PT LDS RZ, [RZ] ;  /* 0x00000000fffff984 */ /* 0x000fe20000000800 */
[----:B------:R1:W-:Y:S01]  /*84d0*/  LDGSTS.E.BYPASS.LTC128B.128 [R233], desc[UR4][R124.64] ;  /* 0x000000007ce97fae */ /* 0x0003e2000b981a04 */
[----:B------:R-:W-:Y:S05]  /*84e0*/  BRA `(.L_x_873) ;  /* 0x0000000000047947 */ /* 0x000fea0003800000 */
.L_x_874:
[----:B------:R2:W-:Y:S02]  /*84f0*/  STS.128 [R233], RZ ;  /* 0x000000ffe9007388 */ /* 0x0005e40000000c00 */
.L_x_873:
[----:B------:R-:W-:Y:S05]  /*8500*/  BSYNC.RECONVERGENT B0 ;  /* 0x0000000000007941 */ /* 0x000fea0003800200 */
.L_x_872:
[----:B------:R-:W-:-:S04]  /*8510*/  IADD3 R24, PT, PT, R126, 0x20, RZ ;  /* 0x000000207e187810 */ /* 0x000fc80007ffe0ff */
[----:B------:R-:W-:-:S13]  /*8520*/  ISETP.GE.AND P0, PT, R24, R69, PT ;  /* 0x000000451800720c */ /* 0x000fda0003f06270 */
        /* <DEDUP_REMOVED lines=9> */
[----:B------:R4:W-:Y:S01]  /*85c0*/  LDGSTS.E.BYPASS.LTC128B.128 [R233+0x800], desc[UR4][R2.64] ;  /* 0x0080000002e97fae */ /* 0x0009e2000b981a04 */
[----:B------:R-:W-:Y:S05]  /*85d0*/  BRA `(.L_x_875) ;  /* 0x00000014000c7947 */ /* 0x000fea0003800000 */
.L_x_871:
[----:B------:R-:W2:Y:S01]  /*85e0*/  LD.E.64 R2, desc[UR4][R150.64+0xf0] ;  /* 0x0000f00496027980 */ /* 0x000ea2000c101b00 */
[----:B------:R-:W-:-:S03]  /*85f0*/  IMAD.MOV.U32 R5, RZ, RZ, RZ ;  /* 0x000000ffff057224 */ /* 0x000fc600078e00ff */
[----:B------:R-:W3:Y:S04]  /*8600*/  LD.E.U8 R0, desc[UR4][R150.64+0x1b3] ;  /* 0x0001b30496007980 */ /* 0x000ee8000c101100 */
[----:B------:R1:W5:Y:S04]  /*8610*/  LD.E.64 R22, desc[UR4][R150.64+0x148] ;  /* 0x0001480496167980 */ /* 0x000368000c101b00 */
[----:B------:R1:W5:Y:S01]  /*8620*/  LD.E.64 R26, desc[UR4][R150.64+0x150] ;  /* 0x00015004961a7980 */ /* 0x000362000c101b00 */
[----:B--2---:R-:W-:-:S04]  /*8630*/  ISETP.NE.U32.AND P0, PT, R2, RZ, PT ;  /* 0x000000ff0200720c */ /* 0x004fc80003f05070 */
[----:B------:R-:W-:-:S13]  /*8640*/  ISETP.NE.AND.EX P0, PT, R3, RZ, PT, P0 ;  /* 0x000000ff0300720c */ /* 0x000fda0003f05300 */
[----:B------:R-:W-:-:S05]  /*8650*/  @P0 IADD3 R8, P1, PT, R2, R67, RZ ;  /* 0x0000004302080210 */ /* 0x000fca0007f3e0ff */
[----:B------:R-:W-:-:S05]  /*8660*/  @P0 IMAD.X R9, R3, 0x1, R65, P1 ;  /* 0x0000000103090824 */ /* 0x000fca00008e0641 */
[----:B------:R-:W2:Y:S01]  /*8670*/  @P0 LD.E R5, desc[UR4][R8.64] ;  /* 0x0000000408050980 */ /* 0x000ea2000c101900 */
[----:B------:R-:W-:-:S04]  /*8680*/  LEA.HI R3, R21, R21, RZ, 0x1 ;  /* 0x0000001515037211 */ /* 0x000fc800078f08ff */
[----:B------:R-:W-:Y:S02]  /*8690*/  SHF.R.S32.HI R3, RZ, 0x1, R3 ;  /* 0x00000001ff037819 */ /* 0x000fe40000011403 */
[----:B---3--:R-:W-:Y:S01]  /*86a0*/  ISETP.NE.AND P2, PT, R0, RZ, PT ;  /* 0x000000ff0000720c */ /* 0x008fe20003f45270 */
[----:B--2---:R-:W-:-:S04]  /*86b0*/  IMAD.IADD R66, R66, 0x1, R5 ;  /* 0x0000000142427824 */ /* 0x004fc800078e0205 */
[----:B------:R-:W-:-:S05]  /*86c0*/  IMAD R7, R66, R3, RZ ;  /* 0x0000000342077224 */ /* 0x000fca00078e02ff */
[----:B------:R-:W-:-:S04]  /*86d0*/  IADD3 R5, P1, PT, R68, R7, RZ ;  /* 0x0000000744057210 */ /* 0x000fc80007f3e0ff */
[----:B------:R-:W-:Y:S02]  /*86e0*/  IADD3 R68, P0, PT, R68, R5, RZ ;  /* 0x0000000544447210 */ /* 0x000fe40007f1e0ff */
[----:B------:R-:W-:-:S05]  /*86f0*/  LEA.HI.X.SX32 R2, R7, RZ, 0x1, P1 ;  /* 0x000000ff07027211 */ /* 0x000fca00008f0eff */
[----:B------:R-:W-:Y:S01]  /*8700*/  IMAD.X R0, RZ, RZ, R2, P0 ;  /* 0x000000ffff007224 */ /* 0x000fe200000e0602 */
[----:B-1----:R-:W-:Y:S06]  /*8710*/  @!P2 BRA `(.L_x_876) ;  /* 0x0000000400d8a947 */ /* 0x002fec0003800000 */
[----:B------:R1:W5:Y:S01]  /*8720*/  LD.E R7, desc[UR4][R150.64+0xc0] ;  /* 0x0000c00496077980 */ /* 0x000362000c101900 */
[----:B------:R-:W-:Y:S01]  /*8730*/  IMAD.IADD R69, R230, 0x1, -R69 ;  /* 0x00000001e6457824 */ /* 0x000fe200078e0a45 */
[----:B------:R-:W-:Y:S01]  /*8740*/  BSSY.RECONVERGENT B1, `(.L_x_877) ;  /* 0x000003d000017945 */ /* 0x000fe20003800200 */
[C---:B------:R-:W-:Y:S01]  /*8750*/  IMAD.SHL.U32 R3, R5.reuse, 0x2, RZ ;  /* 0x0000000205037824 */ /* 0x040fe200078e00ff */
[----:B------:R-:W-:Y:S02]  /*8760*/  SHF.L.U64.HI R5, R5, 0x1, R2 ;  /* 0x0000000105057819 */ /* 0x000fe40000010202 */
[----:B------:R-:W-:Y:S02]  /*8770*/  ISETP.GE.AND P2, PT, R126, R69, PT ;  /* 0x000000457e00720c */ /* 0x000fe40003f46270 */
[-C--:B-----5:R-:W-:Y:S02]  /*8780*/  IADD3 R12, P1, PT, R22, R3.reuse, RZ ;  /* 0x00000003160c7210 */ /* 0x0a0fe40007f3e0ff */
[----:B------:R-:W-:-:S03]  /*8790*/  IADD3 R26, P0, PT, R26, R3, RZ ;  /* 0x000000031a1a7210 */ /* 0x000fc60007f1e0ff */
[--C-:B------:R-:W-:Y:S02]  /*87a0*/  IMAD.X R13, R23, 0x1, R5.reuse, P1 ;  /* 0x00000001170d7824 */ /* 0x100fe400008e0605 */
[----:B------:R-:W-:-:S04]  /*87b0*/  IMAD.X R27, R27, 0x1, R5, P0 ;  /* 0x000000011b1b7824 */ /* 0x000fc800000e0605 */
[----:B------:R-:W-:Y:S05]  /*87c0*/  @P2 BRA `(.L_x_878) ;  /* 0x0000000000d02947 */ /* 0x000fea0003800000 */
[----:B------:R-:W-:-:S13]  /*87d0*/  ISETP.GE.AND P0, PT, R148, R7, PT ;  /* 0x000000079400720c */ /* 0x000fda0003f06270 */
[----:B------:R-:W-:Y:S05]  /*87e0*/  @P0 BRA `(.L_x_879) ;  /* 0x0000000000c40947 */ /* 0x000fea0003800000 */
[----:B------:R-:W-:Y:S01]  /*87f0*/  IMAD.MOV.U32 R8, RZ, RZ, R124 ;  /* 0x000000ffff087224 */ /* 0x000fe200078e007c */
[----:B------:R-:W-:-:S06]  /*8800*/  MOV R9, R125 ;  /* 0x0000007d00097202 */ /* 0x000fcc0000000f00 */
[----:B------:R-:W5:Y:S01]  /*8810*/  LD.E.128 R8, desc[UR4][R8.64] ;  /* 0x0000000408087980 */ /* 0x000f62000c101d00 */
[----:B------:R-:W-:Y:S01]  /*8820*/  ISETP.GE.AND P0, PT, R148, R21, PT ;  /* 0x000000159400720c */ /* 0x000fe20003f06270 */
[----:B------:R-:W-:-:S12]  /*8830*/  BSSY.RECONVERGENT B0, `(.L_x_880) ;  /* 0x000002a000007945 */ /* 0x000fd80003800200 */
[----:B------:R-:W-:Y:S05]  /*8840*/  @P0 BRA `(.L_x_881) ;  /* 0x0000000000a00947 */ /* 0x000fea0003800000 */
[----:B------:R-:W2:Y:S04]  /*8850*/  LD.E.64 R2, desc[UR4][R26.64] ;  /* 0x000000041a027980 */ /* 0x000ea8000c101b00 */
[----:B------:R-:W3:Y:S01]  /*8860*/  LD.E.64 R4, desc[UR4][R12.64] ;  /* 0x000000040c047980 */ /* 0x000ee2000c101b00 */
[----:B-----5:R-:W-:Y:S01]  /*8870*/  MOV R15, R10 ;  /* 0x0000000a000f7202 */ /* 0x020fe20000000f00 */
[--C-:B------:R-:W-:Y:S02]  /*8880*/  HADD2.F32 R17, -RZ, R9.reuse.H0_H0 ;  /* 0x20000009ff117230 */ /* 0x100fe40000004100 */
[----:B------:R-:W-:Y:S02]  /*8890*/  HADD2.F32 R23, -RZ, R9.H1_H1 ;  /* 0x30000009ff177230 */ /* 0x000fe40000004100 */
[----:B------:R-:W-:-:S02]  /*88a0*/  HADD2.F32 R14, -RZ, R11.H1_H1 ;  /* 0x3000000bff0e7230 */ /* 0x000fc40000004100 */
[----:B------:R-:W-:Y:S02]  /*88b0*/  HADD2.F32 R19, -RZ, R11.H0_H0 ;  /* 0x2000000bff137230 */ /* 0x000fe40000004100 */
[----:B--2---:R-:W-:Y:S02]  /*88c0*/  HADD2.F32 R6, -RZ, R2.H1_H1 ;  /* 0x30000002ff067230 */ /* 0x004fe40000004100 */
[----:B------:R-:W-:Y:S02]  /*88d0*/  HADD2.F32 R0, -RZ, R3.H1_H1 ;  /* 0x30000003ff007230 */ /* 0x000fe40000004100 */
[--C-:B---3--:R-:W-:Y:S02]  /*88e0*/  HADD2.F32 R10, -RZ, R4.reuse.H1_H1 ;  /* 0x30000004ff0a7230 */ /* 0x108fe40000004100 */
[----:B------:R-:W-:Y:S01]  /*88f0*/  FMUL.FTZ R18, R23, R6 ;  /* 0x0000000617127220 */ /* 0x000fe20000410000 */
[----:B------:R-:W-:Y:S02]  /*8900*/  HADD2.F32 R9, -RZ, R5.H1_H1 ;  /* 0x30000005ff097230 */ /* 0x000fe40000004100 */
[----:B------:R-:W-:Y:S01]  /*8910*/  FMUL.FTZ R16, R14, R0 ;  /* 0x000000000e107220 */ /* 0x000fe20000410000 */
[----:B------:R-:W-:-:S02]  /*8920*/  HADD2.F32 R4, -RZ, R4.H0_H0 ;  /* 0x20000004ff047230 */ /* 0x000fc40000004100 */
[-C--:B------:R-:W-:Y:S01]  /*8930*/  FMUL.FTZ R11, R23, R10.reuse ;  /* 0x0000000a170b7220 */ /* 0x080fe20000410000 */
[----:B------:R-:W-:Y:S02]  /*8940*/  HADD2.F32 R2, -RZ, R2.H0_H0 ;  /* 0x20000002ff027230 */ /* 0x000fe40000004100 */
[-C--:B------:R-:W-:Y:S01]  /*8950*/  FMUL.FTZ R23, R14, R9.reuse ;  /* 0x000000090e177220 */ /* 0x080fe20000410000 */
[----:B------:R-:W-:Y:S01]  /*8960*/  FFMA.FTZ R16, R19, R9, -R16 ;  /* 0x0000000913107223 */ /* 0x000fe20000010810 */
[----:B------:R-:W-:Y:S02]  /*8970*/  HADD2.F32 R9, -RZ, R8.H1_H1 ;  /* 0x30000008ff097230 */ /* 0x000fe40000004100 */
[----:B------:R-:W-:Y:S01]  /*8980*/  FFMA.FTZ R18, R17, R10, -R18 ;  /* 0x0000000a11127223 */ /* 0x000fe20000010812 */
[----:B------:R-:W-:Y:S01]  /*8990*/  FFMA.FTZ R23, R19, R0, R23 ;  /* 0x0000000013177223 */ /* 0x000fe20000010017 */
[----:B------:R-:W-:Y:S02]  /*89a0*/  HADD2.F32 R3, -RZ, R3.H0_H0 ;  /* 0x20000003ff037230 */ /* 0x000fe40000004100 */
[----:B------:R-:W-:Y:S01]  /*89b0*/  FFMA.FTZ R11, R17, R6, R11 ;  /* 0x00000006110b7223 */ /* 0x000fe2000001000b */
[----:B------:R-:W-:-:S02]  /*89c0*/  HADD2.F32 R0, -RZ, R15.H1_H1 ;  /* 0x3000000fff007230 */ /* 0x000fc40000004100 */
[----:B------:R-:W-:Y:S01]  /*89d0*/  FMUL.FTZ R6, R9, R2 ;  /* 0x0000000209067220 */ /* 0x000fe20000410000 */
[----:B------:R-:W-:Y:S02]  /*89e0*/  HADD2.F32 R5, -RZ, R5.H0_H0 ;  /* 0x20000005ff057230 */ /* 0x000fe40000004100 */
[----:B------:R-:W-:Y:S01]  /*89f0*/  HADD2.F32 R17, -RZ, R8.H0_H0 ;  /* 0x20000008ff117230 */ /* 0x000fe20000004100 */
[----:B------:R-:W-:Y:S01]  /*8a00*/  F2FP.F16.F32.PACK_AB R18, R11, R18 ;  /* 0x000000120b12723e */ /* 0x000fe200000000ff */
[----:B------:R-:W-:Y:S02]  /*8a10*/  HADD2.F32 R8, -RZ, R15.H0_H0 ;  /* 0x2000000fff087230 */ /* 0x000fe40000004100 */
[-C--:B------:R-:W-:Y:S01]  /*8a20*/  FMUL.FTZ R15, R9, R4.reuse ;  /* 0x00000004090f7220 */ /* 0x080fe20000410000 */
[C---:B------:R-:W-:Y:S01]  /*8a30*/  FMUL.FTZ R9, R0.reuse, R3 ;  /* 0x0000000300097220 */ /* 0x040fe20000410000 */
[-C--:B------:R-:W-:Y:S01]  /*8a40*/  FMUL.FTZ R0, R0, R5.reuse ;  /* 0x0000000500007220 */ /* 0x080fe20000410000 */
[C---:B------:R-:W-:Y:S01]  /*8a50*/  FFMA.FTZ R6, R17.reuse, R4, -R6 ;  /* 0x0000000411067223 */ /* 0x040fe20000010806 */
[----:B------:R-:W-:Y:S01]  /*8a60*/  FFMA.FTZ R15, R17, R2, R15 ;  /* 0x00000002110f7223 */ /* 0x000fe2000001000f */
[C---:B------:R-:W-:Y:S01]  /*8a70*/  FFMA.FTZ R9, R8.reuse, R5, -R9 ;  /* 0x0000000508097223 */ /* 0x040fe20000010809 */
[----:B------:R-:W-:Y:S01]  /*8a80*/  FFMA.FTZ R0, R8, R3, R0 ;  /* 0x0000000308007223 */ /* 0x000fe20000010000 */
[----:B------:R-:W-:-:S02]  /*8a90*/  F2FP.F16.F32.PACK_AB R11, R23, R16 ;  /* 0x00000010170b723e */ /* 0x000fc400000000ff */
[----:B------:R-:W-:Y:S02]  /*8aa0*/  F2FP.F16.F32.PACK_AB R8, R15, R6 ;  /* 0x000000060f08723e */ /* 0x000fe400000000ff */
[----:B------:R-:W-:Y:S02]  /*8ab0*/  F2FP.F16.F32.PACK_AB R10, R0, R9 ;  /* 0x00000009000a723e */ /* 0x000fe400000000ff */
[----:B------:R-:W-:Y:S02]  /*8ac0*/  MOV R9, R18 ;  /* 0x0000001200097202 */ /* 0x000fe40000000f00 */
.L_x_881:
[----:B------:R-:W-:Y:S05]  /*8ad0*/  BSYNC.RECONVERGENT B0 ;  /* 0x0000000000007941 */ /* 0x000fea0003800200 */
.L_x_880:
[----:B-----5:R3:W-:Y:S01]  /*8ae0*/  STS.128 [R233], R8 ;  /* 0x00000008e9007388 */ /* 0x0207e20000000c00 */
[----:B------:R-:W-:Y:S05]  /*8af0*/  BRA `(.L_x_878) ;  /* 0x0000000000047947 */ /* 0x000fea0003800000 */
.L_x_879:
[----:B------:R2:W-:Y:S02]  /*8b00*/  STS.128 [R233], RZ ;  /* 0x000000ffe9007388 */ /* 0x0005e40000000c00 */
.L_x_878:
[----:B------:R-:W-:Y:S05]  /*8b10*/  BSYNC.RECONVERGENT B1 ;  /* 0x0000000000017941 */ /* 0x000fea0003800200 */
.L_x_877:
[----:B------:R-:W-:-:S04]  /*8b20*/  IADD3 R24, PT, PT, R126, 0x20, RZ ;  /* 0x000000207e187810 */ /* 0x000fc80007ffe0ff */
[----:B------:R-:W-:-:S13]  /*8b30*/  ISETP.GE.AND P0, PT, R24, R69, PT ;  /* 0x000000451800720c */ /* 0x000fda0003f06270 */
[----:B------:R-:W-:Y:S05]  /*8b40*/  @P0 BRA `(.L_x_875) ;  /* 0x0000000c00b00947 */ /* 0x000fea0003800000 */
[----:B------:R-:W-:-:S13]  /*8b50*/  ISETP.GE.AND P0, PT, R148, R7, PT ;  /* 0x000000079400720c */ /* 0x000fda0003f06270 */
[----:B------:R4:W-:Y:S01]  /*8b60*/  @P0 STS.128 [R233+0x800], RZ ;  /* 0x000800ffe9000388 */ /* 0x0009e20000000c00 */
[----:B------:R-:W-:Y:S05]  /*8b70*/  @P0 BRA `(.L_x_875) ;  /* 0x0000000c00a40947 */ /* 0x000fea0003800000 */
[----:B---3--:R-:W-:-:S04]  /*8b80*/  LEA R8, P0, R63, R124, 0x1 ;  /* 0x0000007c3f087211 */ /* 0x008fc800078008ff */
[----:B------:R-:W-:-:S06]  /*8b90*/  LEA.HI.X R9, R63, R125, R64, 0x1, P0 ;  /* 0x0000007d3f097211 */ /* 0x000fcc00000f0c40 */
[----:B------:R-:W5:Y:S01]  /*8ba0*/  LD.E.128 R8, desc[UR4][R8.64] ;  /* 0x0000000408087980 */ /* 0x000f62000c101d00 */
[----:B------:R-:W-:Y:S01]  /*8bb0*/  ISETP.GE.AND P0, PT, R148, R21, PT ;  /* 0x000000159400720c */ /* 0x000fe20003f06270 */
[----:B------:R-:W-:-:S12]  /*8bc0*/  BSSY.RECONVERGENT B0, `(.L_x_882) ;  /* 0x0000029000007945 */ /* 0x000fd80003800200 */
[----:B------:R-:W-:Y:S05]  /*8bd0*/  @P0 BRA `(.L_x_883) ;  /* 0x00000000009c0947 */ /* 0x000fea0003800000 */
[----:B------:R-:W3:Y:S04]  /*8be0*/  LD.E.64 R2, desc[UR4][R26.64] ;  /* 0x000000041a027980 */ /* 0x000ee8000c101b00 */
[----:B------:R1:W2:Y:S01]  /*8bf0*/  LD.E.64 R4, desc[UR4][R12.64] ;  /* 0x000000040c047980 */ /* 0x0002a2000c101b00 */
[----:B-----5:R-:W-:Y:S01]  /*8c00*/  MOV R14, R10 ;  /* 0x0000000a000e7202 */ /* 0x020fe20000000f00 */
[--C-:B------:R-:W-:Y:S02]  /*8c10*/  HADD2.F32 R15, -RZ, R9.reuse.H0_H0 ;  /* 0x20000009ff0f7230 */ /* 0x100fe40000004100 */
[----:B------:R-:W-:Y:S02]  /*8c20*/  HADD2.F32 R17, -RZ, R9.H1_H1 ;  /* 0x30000009ff117230 */ /* 0x000fe40000004100 */
[----:B------:R-:W-:-:S02]  /*8c30*/  HADD2.F32 R10, -RZ, R11.H1_H1 ;  /* 0x3000000bff0a7230 */ /* 0x000fc40000004100 */
[----:B-1----:R-:W-:Y:S02]  /*8c40*/  HADD2.F32 R13, -RZ, R11.H0_H0 ;  /* 0x2000000bff0d7230 */ /* 0x002fe40000004100 */
[----:B---3--:R-:W-:Y:S02]  /*8c50*/  HADD2.F32 R6, -RZ, R2.H1_H1 ;  /* 0x30000002ff067230 */ /* 0x008fe40000004100 */
[----:B------:R-:W-:Y:S02]  /*8c60*/  HADD2.F32 R0, -RZ, R3.H1_H1 ;  /* 0x30000003ff007230 */ /* 0x000fe40000004100 */
[--C-:B--2---:R-:W-:Y:S02]  /*8c70*/  HADD2.F32 R9, -RZ, R4.reuse.H1_H1 ;  /* 0x30000004ff097230 */ /* 0x104fe40000004100 */
[----:B------:R-:W-:Y:S01]  /*8c80*/  FMUL.FTZ R16, R17, R6 ;  /* 0x0000000611107220 */ /* 0x000fe20000410000 */
[----:B------:R-:W-:Y:S02]  /*8c90*/  HADD2.F32 R7, -RZ, R5.H1_H1 ;  /* 0x30000005ff077230 */ /* 0x000fe40000004100 */
[----:B------:R-:W-:Y:S01]  /*8ca0*/  FMUL.FTZ R12, R10, R0 ;  /* 0x000000000a0c7220 */ /* 0x000fe20000410000 */
[----:B------:R-:W-:-:S02]  /*8cb0*/  HADD2.F32 R4, -RZ, R4.H0_H0 ;  /* 0x20000004ff047230 */ /* 0x000fc40000004100 */
[----:B------:R-:W-:Y:S01]  /*8cc0*/  FMUL.FTZ R11, R17, R9 ;  /* 0x00000009110b7220 */ /* 0x000fe20000410000 */
[----:B------:R-:W-:Y:S02]  /*8cd0*/  HADD2.F32 R2, -RZ, R2.H0_H0 ;  /* 0x20000002ff027230 */ /* 0x000fe40000004100 */
[-C--:B------:R-:W-:Y:S01]  /*8ce0*/  FMUL.FTZ R17, R10, R7.reuse ;  /* 0x000000070a117220 */ /* 0x080fe20000410000 */
[----:B------:R-:W-:Y:S01]  /*8cf0*/  FFMA.FTZ R12, R13, R7, -R12 ;  /* 0x000000070d0c7223 */ /* 0x000fe2000001080c */
[----:B------:R-:W-:Y:S02]  /*8d00*/  HADD2.F32 R7, -RZ, R8.H1_H1 ;  /* 0x30000008ff077230 */ /* 0x000fe40000004100 */
[----:B------:R-:W-:Y:S01]  /*8d10*/  FFMA.FTZ R11, R15, R6, R11 ;  /* 0x000000060f0b7223 */ /* 0x000fe2000001000b */
[----:B------:R-:W-:Y:S01]  /*8d20*/  FFMA.FTZ R17, R13, R0, R17 ;  /* 0x000000000d117223 */ /* 0x000fe20000010011 */
[----:B------:R-:W-:Y:S02]  /*8d30*/  HADD2.F32 R3, -RZ, R3.H0_H0 ;  /* 0x20000003ff037230 */ /* 0x000fe40000004100 */
[----:B------:R-:W-:Y:S01]  /*8d40*/  FFMA.FTZ R16, R15, R9, -R16 ;  /* 0x000000090f107223 */ /* 0x000fe20000010810 */
[----:B------:R-:W-:-:S02]  /*8d50*/  HADD2.F32 R0, -RZ, R14.H1_H1 ;  /* 0x3000000eff007230 */ /* 0x000fc40000004100 */
[C---:B------:R-:W-:Y:S01]  /*8d60*/  FMUL.FTZ R6, R7.reuse, R2 ;  /* 0x0000000207067220 */ /* 0x040fe20000410000 */
[----:B------:R-:W-:Y:S02]  /*8d70*/  HADD2.F32 R5, -RZ, R5.H0_H0 ;  /* 0x20000005ff057230 */ /* 0x000fe40000004100 */
[-C--:B------:R-:W-:Y:S01]  /*8d80*/  FMUL.FTZ R13, R7, R4.reuse ;  /* 0x00000004070d7220 */ /* 0x080fe20000410000 */
[----:B------:R-:W-:Y:S02]  /*8d90*/  HADD2.F32 R9, -RZ, R8.H0_H0 ;  /* 0x20000008ff097230 */ /* 0x000fe40000004100 */
[C---:B------:R-:W-:Y:S01]  /*8da0*/  FMUL.FTZ R7, R0.reuse, R3 ;  /* 0x0000000300077220 */ /* 0x040fe20000410000 */
[----:B------:R-:W-:Y:S02]  /*8db0*/  HADD2.F32 R14, -RZ, R14.H0_H0 ;  /* 0x2000000eff0e7230 */ /* 0x000fe40000004100 */
        /* <DEDUP_REMOVED lines=8> */
[----:B------:R-:W-:Y:S02]  /*8e40*/  F2FP.F16.F32.PACK_AB R10, R0, R7 ;  /* 0x00000007000a723e */ /* 0x000fe400000000ff */
.L_x_883:
[----:B------:R-:W-:Y:S05]  /*8e50*/  BSYNC.RECONVERGENT B0 ;  /* 0x0000000000007941 */ /* 0x000fea0003800200 */
.L_x_882:
[----:B-----5:R3:W-:Y:S01]  /*8e60*/  STS.128 [R233+0x800], R8 ;  /* 0x00080008e9007388 */ /* 0x0207e20000000c00 */
[----:B------:R-:W-:Y:S05]  /*8e70*/  BRA `(.L_x_875) ;  /* 0x0000000800e47947 */ /* 0x000fea0003800000 */
.L_x_876:
[----:B------:R1:W5:Y:S01]  /*8e80*/  LD.E R25, desc[UR4][R150.64+0xc0] ;  /* 0x0000c00496197980 */ /* 0x000362000c101900 */
[----:B------:R-:W-:Y:S01]  /*8e90*/  IMAD.IADD R69, R230, 0x1, -R69 ;  /* 0x00000001e6457824 */ /* 0x000fe200078e0a45 */
[----:B------:R-:W-:Y:S01]  /*8ea0*/  ISETP.GE.AND P1, PT, R148, R3, PT ;  /* 0x000000039400720c */ /* 0x000fe20003f26270 */
[----:B------:R-:W-:Y:S01]  /*8eb0*/  IMAD.MOV R2, RZ, RZ, -R3 ;  /* 0x000000ffff027224 */ /* 0x000fe200078e0a03 */
[----:B------:R-:W-:Y:S02]  /*8ec0*/  BSSY.RECONVERGENT B1, `(.L_x_884) ;  /* 0x000005c000017945 */ /* 0x000fe40003800200 */
[----:B------:R-:W-:Y:S02]  /*8ed0*/  ISETP.GE.AND P0, PT, R126, R69, PT ;  /* 0x000000457e00720c */ /* 0x000fe40003f06270 */
[----:B------:R-:W-:Y:S02]  /*8ee0*/  SEL R20, R3, R2, !P1 ;  /* 0x0000000203147207 */ /* 0x000fe40004800000 */
[----:B------:R-:W-:-:S09]  /*8ef0*/  SHF.R.S32.HI R3, RZ, 0x1f, R2 ;  /* 0x0000001fff037819 */ /* 0x000fd20000011402 */
[----:B------:R-:W-:Y:S05]  /*8f00*/  @P0 BRA `(.L_x_885) ;  /* 0x00000004005c0947 */ /* 0x000fea0003800000 */
[----:B-----5:R-:W-:-:S13]  /*8f10*/  ISETP.GE.AND P0, PT, R148, R25, PT ;  /* 0x000000199400720c */ /* 0x020fda0003f06270 */
[----:B------:R-:W-:Y:S05]  /*8f20*/  @P0 BRA `(.L_x_886) ;  /* 0x0000000400500947 */ /* 0x000fea0003800000 */
[----:B------:R-:W-:Y:S01]  /*8f30*/  IMAD.MOV.U32 R12, RZ, RZ, R124 ;  /* 0x000000ffff0c7224 */ /* 0x000fe200078e007c */
[----:B------:R-:W-:-:S05]  /*8f40*/  MOV R13, R125 ;  /* 0x0000007d000d7202 */ /* 0x000fca0000000f00 */
[----:B------:R2:W5:Y:S01]  /*8f50*/  LD.E.128 R16, desc[UR4][R12.64] ;  /* 0x000000040c107980 */ /* 0x000562000c101d00 */
[----:B------:R-:W-:Y:S01]  /*8f60*/  ISETP.GE.AND P0, PT, R148, R21, PT ;  /* 0x000000159400720c */ /* 0x000fe20003f06270 */
[----:B------:R-:W-:-:S12]  /*8f70*/  BSSY.RECONVERGENT B0, `(.L_x_887) ;  /* 0x000004d000007945 */ /* 0x000fd80003800200 */
[----:B------:R-:W-:Y:S05]  /*8f80*/  @P0 BRA `(.L_x_888) ;  /* 0x00000004002c0947 */ /* 0x000fea0003800000 */
[----:B------:R-:W-:Y:S01]  /*8f90*/  SEL R5, R2, RZ, P1 ;  /* 0x000000ff02057207 */ /* 0x000fe20000800000 */
[----:B--2---:R-:W-:Y:S01]  /*8fa0*/  IMAD.WIDE R12, R20, 0x2, R12 ;  /* 0x00000002140c7825 */ /* 0x004fe200078e020c */
[----:B------:R-:W-:Y:S02]  /*8fb0*/  SEL R9, R3, RZ, P1 ;  /* 0x000000ff03097207 */ /* 0x000fe40000800000 */
[----:B------:R-:W-:-:S03]  /*8fc0*/  IADD3 R4, P0, PT, R5, R68, RZ ;  /* 0x0000004405047210 */ /* 0x000fc60007f1e0ff */
[----:B------:R-:W2:Y:S01]  /*8fd0*/  LD.E.128 R12, desc[UR4][R12.64] ;  /* 0x000000040c0c7980 */ /* 0x000ea2000c101d00 */
[----:B------:R-:W-:Y:S02]  /*8fe0*/  IADD3.X R9, PT, PT, R9, R0, RZ, P0, !PT ;  /* 0x0000000009097210 */ /* 0x000fe400007fe4ff */
[C---:B------:R-:W-:Y:S02]  /*8ff0*/  SHF.L.U32 R11, R4.reuse, 0x1, RZ ;  /* 0x00000001040b7819 */ /* 0x040fe400000006ff */
[----:B------:R-:W-:Y:S02]  /*9000*/  SHF.L.U64.HI R9, R4, 0x1, R9 ;  /* 0x0000000104097819 */ /* 0x000fe40000010209 */
[----:B------:R-:W-:-:S04]  /*9010*/  IADD3 R4, P0, PT, R26, R11, RZ ;  /* 0x0000000b1a047210 */ /* 0x000fc80007f1e0ff */
[----:B------:R-:W-:Y:S02]  /*9020*/  IADD3.X R5, PT, PT, R27, R9, RZ, P0, !PT ;  /* 0x000000091b057210 */ /* 0x000fe400007fe4ff */
[----:B------:R-:W-:-:S04]  /*9030*/  IADD3 R8, P0, PT, R22, R11, RZ ;  /* 0x0000000b16087210 */ /* 0x000fc80007f1e0ff */
[----:B------:R-:W3:Y:S01]  /*9040*/  LD.E.128 R4, desc[UR4][R4.64] ;  /* 0x0000000404047980 */ /* 0x000ee2000c101d00 */
[----:B------:R-:W-:-:S06]  /*9050*/  IADD3.X R9, PT, PT, R23, R9, RZ, P0, !PT ;  /* 0x0000000917097210 */ /* 0x000fcc00007fe4ff */
[----:B------:R-:W4:Y:S01]  /*9060*/  LD.E.128 R8, desc[UR4][R8.64] ;  /* 0x0000000408087980 */ /* 0x000f22000c101d00 */
[----:B-----5:R-:W-:Y:S01]  /*9070*/  MOV R24, R18 ;  /* 0x0000001200187202 */ /* 0x020fe20000000f00 */
[--C-:B--2---:R-:W-:Y:S02]  /*9080*/  HADD2.F32 R18, -RZ, R12.reuse.H0_H0 ;  /* 0x2000000cff127230 */ /* 0x104fe40000004100 */
[----:B------:R-:W-:Y:S02]  /*9090*/  HADD2.F32 R28, -RZ, R12.H1_H1 ;  /* 0x3000000cff1c7230 */ /* 0x000fe40000004100 */
[--C-:B------:R-:W-:Y:S02]  /*90a0*/  HADD2.F32 R12, -RZ, R13.reuse.H0_H0 ;  /* 0x2000000dff0c7230 */ /* 0x100fe40000004100 */
[----:B------:R-:W-:Y:S02]  /*90b0*/  HADD2.F32 R29, -RZ, R13.H1_H1 ;  /* 0x3000000dff1d7230 */ /* 0x000fe40000004100 */
[----:B------:R-:W-:-:S02]  /*90c0*/  HADD2.F32 R13, -RZ, R14.H0_H0 ;  /* 0x2000000eff0d7230 */ /* 0x000fc40000004100 */
[----:B------:R-:W-:Y:S02]  /*90d0*/  HADD2.F32 R30, -RZ, R14.H1_H1 ;  /* 0x3000000eff1e7230 */ /* 0x000fe40000004100 */
[--C-:B------:R-:W-:Y:S02]  /*90e0*/  HADD2.F32 R14, -RZ, R15.reuse.H0_H0 ;  /* 0x2000000fff0e7230 */ /* 0x100fe40000004100 */
[----:B------:R-:W-:Y:S02]  /*90f0*/  HADD2.F32 R31, -RZ, R15.H1_H1 ;  /* 0x3000000fff1f7230 */ /* 0x000fe40000004100 */
[--C-:B---3--:R-:W-:Y:S02]  /*9100*/  HADD2.F32 R15, -RZ, R4.reuse.H0_H0 ;  /* 0x20000004ff0f7230 */ /* 0x108fe40000004100 */
[----:B------:R-:W-:Y:S02]  /*9110*/  HADD2.F32 R35, -RZ, R4.H1_H1 ;  /* 0x30000004ff237230 */ /* 0x000fe40000004100 */
[----:B------:R-:W-:-:S02]  /*9120*/  HADD2.F32 R33, -RZ, R5.H0_H0 ;  /* 0x20000005ff217230 */ /* 0x000fc40000004100 */
[----:B------:R-:W-:Y:S02]  /*9130*/  HADD2.F32 R32, -RZ, R5.H1_H1 ;  /* 0x30000005ff207230 */ /* 0x000fe40000004100 */
[--C-:B------:R-:W-:Y:S02]  /*9140*/  HADD2.F32 R4, -RZ, R6.reuse.H0_H0 ;  /* 0x20000006ff047230 */ /* 0x100fe40000004100 */
[----:B------:R-:W-:Y:S02]  /*9150*/  HADD2.F32 R37, -RZ, R6.H1_H1 ;  /* 0x30000006ff257230 */ /* 0x000fe40000004100 */
[--C-:B------:R-:W-:Y:S02]  /*9160*/  HADD2.F32 R5, -RZ, R7.reuse.H0_H0 ;  /* 0x20000007ff057230 */ /* 0x100fe40000004100 */
[----:B------:R-:W-:Y:S02]  /*9170*/  HADD2.F32 R6, -RZ, R7.H1_H1 ;  /* 0x30000007ff067230 */ /* 0x000fe40000004100 */
[----:B------:R-:W-:Y:S01]  /*9180*/  @!P1 FADD.FTZ R4, -R4, -RZ ;  /* 0x800000ff04049221 */ /* 0x000fe20000010100 */
[----:B------:R-:W-:Y:S01]  /*9190*/  @!P1 FADD.FTZ R15, -R15, -RZ ;  /* 0x800000ff0f0f9221 */ /* 0x000fe20000010100 */
[----:B------:R-:W-:Y:S01]  /*91a0*/  @!P1 FADD.FTZ R5, -R5, -RZ ;  /* 0x800000ff05059221 */ /* 0x000fe20000010100 */
[----:B------:R-:W-:Y:S01]  /*91b0*/  @!P1 FADD.FTZ R6, -R6, -RZ ;  /* 0x800000ff06069221 */ /* 0x000fe20000010100 */
[----:B------:R-:W-:Y:S01]  /*91c0*/  @!P1 FADD.FTZ R35, -R35, -RZ ;  /* 0x800000ff23239221 */ /* 0x000fe20000010100 */
[----:B------:R-:W-:Y:S01]  /*91d0*/  @!P1 FADD.FTZ R33, -R33, -RZ ;  /* 0x800000ff21219221 */ /* 0x000fe20000010100 */
[----:B------:R-:W-:Y:S01]  /*91e0*/  FMUL.FTZ R13, R13, R4 ;  /* 0x000000040d0d7220 */ /* 0x000fe20000410000 */
[----:B------:R-:W-:Y:S01]  /*91f0*/  FMUL.FTZ R18, R18, R15 ;  /* 0x0000000f12127220 */ /* 0x000fe20000410000 */
[----:B------:R-:W-:Y:S01]  /*9200*/  FMUL.FTZ R14, R14, R5 ;  /* 0x000000050e0e7220 */ /* 0x000fe20000410000 */
[----:B------:R-:W-:Y:S01]  /*9210*/  FMUL.FTZ R31, R31, R6 ;  /* 0x000000061f1f7220 */ /* 0x000fe20000410000 */
[----:B----4-:R-:W-:-:S02]  /*9220*/  HADD2.F32 R4, -RZ, R8.H0_H0 ;  /* 0x20000008ff047230 */ /* 0x010fc40000004100 */
[----:B------:R-:W-:Y:S01]  /*9230*/  @!P1 FADD.FTZ R32, -R32, -RZ ;  /* 0x800000ff20209221 */ /* 0x000fe20000010100 */
[--C-:B------:R-:W-:Y:S02]  /*9240*/  HADD2.F32 R5, -RZ, R16.reuse.H0_H0 ;  /* 0x20000010ff057230 */ /* 0x100fe40000004100 */
[----:B------:R-:W-:Y:S01]  /*9250*/  FMUL.FTZ R28, R28, R35 ;  /* 0x000000231c1c7220 */ /* 0x000fe20000410000 */
[----:B------:R-:W-:Y:S02]  /*9260*/  HADD2.F32 R15, -RZ, R16.H1_H1 ;  /* 0x30000010ff0f7230 */ /* 0x000fe40000004100 */
[----:B------:R-:W-:Y:S01]  /*9270*/  FMUL.FTZ R12, R12, R33 ;  /* 0x000000210c0c7220 */ /* 0x000fe20000410000 */
[----:B------:R-:W-:Y:S02]  /*9280*/  HADD2.F32 R7, -RZ, R17.H0_H0 ;  /* 0x20000011ff077230 */ /* 0x000fe40000004100 */
[----:B------:R-:W-:Y:S02]  /*9290*/  HADD2.F32 R8, -RZ, R8.H1_H1 ;  /* 0x30000008ff087230 */ /* 0x000fe40000004100 */
[----:B------:R-:W-:-:S02]  /*92a0*/  HADD2.F32 R6, -RZ, R9.H0_H0 ;  /* 0x20000009ff067230 */ /* 0x000fc40000004100 */
[----:B------:R-:W-:Y:S01]  /*92b0*/  @!P1 FADD.FTZ R37, -R37, -RZ ;  /* 0x800000ff25259221 */ /* 0x000fe20000010100 */
[----:B------:R-:W-:Y:S01]  /*92c0*/  FMUL.FTZ R29, R29, R32 ;  /* 0x000000201d1d7220 */ /* 0x000fe20000410000 */
[----:B------:R-:W-:Y:S02]  /*92d0*/  HADD2.F32 R32, -RZ, R9.H1_H1 ;  /* 0x30000009ff207230 */ /* 0x000fe40000004100 */
[----:B------:R-:W-:Y:S01]  /*92e0*/  FFMA.FTZ R4, R5, R4, R18 ;  /* 0x0000000405047223 */ /* 0x000fe20000010012 */
[--C-:B------:R-:W-:Y:S02]  /*92f0*/  HADD2.F32 R16, -RZ, R10.reuse.H0_H0 ;  /* 0x2000000aff107230 */ /* 0x100fe40000004100 */
[----:B------:R-:W-:Y:S01]  /*9300*/  FFMA.FTZ R15, R15, R8, R28 ;  /* 0x000000080f0f7223 */ /* 0x000fe2000001001c */
[----:B------:R-:W-:Y:S02]  /*9310*/  HADD2.F32 R33, -RZ, R10.H1_H1 ;  /* 0x3000000aff217230 */ /* 0x000fe40000004100 */
[----:B------:R-:W-:Y:S01]  /*9320*/  FFMA.FTZ R6, R7, R6, R12 ;  /* 0x0000000607067223 */ /* 0x000fe2000001000c */
[----:B------:R-:W-:-:S02]  /*9330*/  HADD2.F32 R9, -RZ, R11.H0_H0 ;  /* 0x2000000bff097230 */ /* 0x000fc40000004100 */
[----:B------:R-:W-:Y:S01]  /*9340*/  FMUL.FTZ R30, R30, R37 ;  /* 0x000000251e1e7220 */ /* 0x000fe20000410000 */
[----:B------:R-:W-:Y:S02]  /*9350*/  HADD2.F32 R10, -RZ, R11.H1_H1 ;  /* 0x3000000bff0a7230 */ /* 0x000fe40000004100 */
[----:B------:R-:W-:Y:S02]  /*9360*/  HADD2.F32 R12, -RZ, R17.H1_H1 ;  /* 0x30000011ff0c7230 */ /* 0x000fe40000004100 */
[--C-:B------:R-:W-:Y:S02]  /*9370*/  HADD2.F32 R8, -RZ, R24.reuse.H0_H0 ;  /* 0x20000018ff087230 */ /* 0x100fe40000004100 */
[----:B------:R-:W-:Y:S02]  /*9380*/  HADD2.F32 R7, -RZ, R24.H1_H1 ;  /* 0x30000018ff077230 */ /* 0x000fe40000004100 */
[--C-:B------:R-:W-:Y:S02]  /*9390*/  HADD2.F32 R5, -RZ, R19.reuse.H0_H0 ;  /* 0x20000013ff057230 */ /* 0x100fe40000004100 */
[----:B------:R-:W-:-:S02]  /*93a0*/  HADD2.F32 R18, -RZ, R19.H1_H1 ;  /* 0x30000013ff127230 */ /* 0x000fc40000004100 */
[----:B------:R-:W-:Y:S01]  /*93b0*/  FFMA.FTZ R29, R12, R32, R29 ;  /* 0x000000200c1d7223 */ /* 0x000fe2000001001d */
[----:B------:R-:W-:Y:S01]  /*93c0*/  FFMA.FTZ R8, R8, R16, R13 ;  /* 0x0000001008087223 */ /* 0x000fe2000001000d */
[----:B------:R-:W-:Y:S01]  /*93d0*/  FFMA.FTZ R7, R7, R33, R30 ;  /* 0x0000002107077223 */ /* 0x000fe2000001001e */
[----:B------:R-:W-:Y:S01]  /*93e0*/  FFMA.FTZ R5, R5, R9, R14 ;  /* 0x0000000905057223 */ /* 0x000fe2000001000e */
[----:B------:R-:W-:Y:S01]  /*93f0*/  FFMA.FTZ R10, R18, R10, R31 ;  /* 0x0000000a120a7223 */ /* 0x000fe2000001001f */
[----:B------:R-:W-:Y:S02]  /*9400*/  F2FP.F16.F32.PACK_AB R16, R15, R4 ;  /* 0x000000040f10723e */ /* 0x000fe400000000ff */
[----:B------:R-:W-:Y:S02]  /*9410*/  F2FP.F16.F32.PACK_AB R17, R29, R6 ;  /* 0x000000061d11723e */ /* 0x000fe400000000ff */
[----:B------:R-:W-:Y:S02]  /*9420*/  F2FP.F16.F32.PACK_AB R18, R7, R8 ;  /* 0x000000080712723e */ /* 0x000fe400000000ff */
[----:B------:R-:W-:-:S02]  /*9430*/  F2FP.F16.F32.PACK_AB R19, R10, R5 ;  /* 0x000000050a13723e */ /* 0x000fc400000000ff */
.L_x_888:
[----:B------:R-:W-:Y:S05]  /*9440*/  BSYNC.RECONVERGENT B0 ;  /* 0x0000000000007941 */ /* 0x000fea0003800200 */
.L_x_887:
[----:B-----5:R3:W-:Y:S01]  /*9450*/  STS.128 [R233], R16 ;  /* 0x00000010e9007388 */ /* 0x0207e20000000c00 */
[----:B------:R-:W-:Y:S05]  /*9460*/  BRA `(.L_x_885) ;  /* 0x0000000000047947 */ /* 0x000fea0003800000 */
.L_x_886:
[----:B------:R2:W-:Y:S02]  /*9470*/  STS.128 [R233], RZ ;  /* 0x000000ffe9007388 */ /* 0x0005e40000000c00 */
.L_x_885:
[----:B------:R-:W-:Y:S05]  /*9480*/  BSYNC.RECONVERGENT B1 ;  /* 0x0000000000017941 */ /* 0x000fea0003800200 */
.L_x_884:
[----:B------:R-:W-:-:S04]  /*9490*/  IADD3 R24, PT, PT, R126, 0x20, RZ ;  /* 0x000000207e187810 */ /* 0x000fc80007ffe0ff */
[----:B------:R-:W-:-:S13]  /*94a0*/  ISETP.GE.AND P0, PT, R24, R69, PT ;  /* 0x000000451800720c */ /* 0x000fda0003f06270 */
[----:B------:R-:W-:Y:S05]  /*94b0*/  @P0 BRA `(.L_x_875) ;  /* 0x0000000400540947 */ /* 0x000fea0003800000 */
[----:B-----5:R-:W-:-:S13]  /*94c0*/  ISETP.GE.AND P0, PT, R148, R25, PT ;  /* 0x000000199400720c */ /* 0x020fda0003f06270 */
[----:B------:R4:W-:Y:S01]  /*94d0*/  @P0 STS.128 [R233+0x800], RZ ;  /* 0x000800ffe9000388 */ /* 0x0009e20000000c00 */
[----:B------:R-:W-:Y:S05]  /*94e0*/  @P0 BRA `(.L_x_875) ;  /* 0x0000000400480947 */ /* 0x000fea0003800000 */
[----:B------:R-:W-:-:S04]  /*94f0*/  LEA R6, P0, R63, R124, 0x1 ;  /* 0x0000007c3f067211 */ /* 0x000fc800078008ff */
[----:B------:R-:W-:-:S05]  /*9500*/  LEA.HI.X R7, R63, R125, R64, 0x1, P0 ;  /* 0x0000007d3f077211 */ /* 0x000fca00000f0c40 */
[----:B---3--:R3:W5:Y:S01]  /*9510*/  LD.E.128 R16, desc[UR4][R6.64] ;  /* 0x0000000406107980 */ /* 0x008762000c101d00 */
        /* <DEDUP_REMOVED lines=14> */
[----:B---3--:R-:W3:Y:S01]  /*9600*/  LD.E.128 R4, desc[UR4][R4.64] ;  /* 0x0000000404047980 */ /* 0x008ee2000c101d00 */
[----:B------:R-:W-:-:S06]  /*9610*/  IADD3.X R9, PT, PT, R23, R9, RZ, P0, !PT ;  /* 0x0000000917097210 */ /* 0x000fcc00007fe4ff */
[----:B------:R-:W4:Y:S01]  /*9620*/  LD.E.128 R8, desc[UR4][R8.64] ;  /* 0x0000000408087980 */ /* 0x000f22000c101d00 */
[--C-:B--2---:R-:W-:Y:S02]  /*9630*/  HADD2.F32 R3, -RZ, R14.reuse.H0_H0 ;  /* 0x2000000eff037230 */ /* 0x104fe40000004100 */
[----:B------:R-:W-:Y:S02]  /*9640*/  HADD2.F32 R20, -RZ, R14.H1_H1 ;  /* 0x3000000eff147230 */ /* 0x000fe40000004100 */
[--C-:B------:R-:W-:Y:S02]  /*9650*/  HADD2.F32 R14, -RZ, R15.reuse.H0_H0 ;  /* 0x2000000fff0e7230 */ /* 0x100fe40000004100 */
[----:B------:R-:W-:Y:S02]  /*9660*/  HADD2.F32 R21, -RZ, R15.H1_H1 ;  /* 0x3000000fff157230 */ /* 0x000fe40000004100 */
[----:B------:R-:W-:Y:S02]  /*9670*/  HADD2.F32 R0, -RZ, R12.H0_H0 ;  /* 0x2000000cff007230 */ /* 0x000fe40000004100 */
[----:B---3--:R-:W-:-:S02]  /*9680*/  HADD2.F32 R15, -RZ, R4.H0_H0 ;  /* 0x20000004ff0f7230 */ /* 0x008fc40000004100 */
[----:B------:R-:W-:Y:S02]  /*9690*/  HADD2.F32 R25, -RZ, R4.H1_H1 ;  /* 0x30000004ff197230 */ /* 0x000fe40000004100 */
[--C-:B------:R-:W-:Y:S02]  /*96a0*/  HADD2.F32 R23, -RZ, R5.reuse.H0_H0 ;  /* 0x20000005ff177230 */ /* 0x100fe40000004100 */
[----:B------:R-:W-:Y:S02]  /*96b0*/  HADD2.F32 R22, -RZ, R5.H1_H1 ;  /* 0x30000005ff167230 */ /* 0x000fe40000004100 */
[--C-:B------:R-:W-:Y:S02]  /*96c0*/  HADD2.F32 R4, -RZ, R6.reuse.H0_H0 ;  /* 0x20000006ff047230 */ /* 0x100fe40000004100 */
[----:B------:R-:W-:Y:S02]  /*96d0*/  HADD2.F32 R27, -RZ, R6.H1_H1 ;  /* 0x30000006ff1b7230 */ /* 0x000fe40000004100 */
[----:B------:R-:W-:-:S02]  /*96e0*/  HADD2.F32 R5, -RZ, R7.H0_H0 ;  /* 0x20000007ff057230 */ /* 0x000fc40000004100 */
[----:B------:R-:W-:Y:S02]  /*96f0*/  HADD2.F32 R6, -RZ, R7.H1_H1 ;  /* 0x30000007ff067230 */ /* 0x000fe40000004100 */
[----:B------:R-:W-:Y:S01]  /*9700*/  @!P1 FADD.FTZ R4, -R4, -RZ ;  /* 0x800000ff04049221 */ /* 0x000fe20000010100 */
[----:B------:R-:W-:Y:S01]  /*9710*/  @!P1 FADD.FTZ R15, -R15, -RZ ;  /* 0x800000ff0f0f9221 */ /* 0x000fe20000010100 */
[----:B------:R-:W-:Y:S01]  /*9720*/  @!P1 FADD.FTZ R5, -R5, -RZ ;  /* 0x800000ff05059221 */ /* 0x000fe20000010100 */
[----:B------:R-:W-:Y:S02]  /*9730*/  HADD2.F32 R12, -RZ, R12.H1_H1 ;  /* 0x3000000cff0c7230 */ /* 0x000fe40000004100 */
[----:B------:R-:W-:Y:S01]  /*9740*/  @!P1 FADD.FTZ R6, -R6, -RZ ;  /* 0x800000ff06069221 */ /* 0x000fe20000010100 */
[--C-:B------:R-:W-:Y:S02]  /*9750*/  HADD2.F32 R2, -RZ, R13.reuse.H0_H0 ;  /* 0x2000000dff027230 */ /* 0x100fe40000004100 */
[----:B------:R-:W-:Y:S01]  /*9760*/  @!P1 FADD.FTZ R25, -R25, -RZ ;  /* 0x800000ff19199221 */ /* 0x000fe20000010100 */
[----:B------:R-:W-:Y:S01]  /*9770*/  @!P1 FADD.FTZ R23, -R23, -RZ ;  /* 0x800000ff17179221 */ /* 0x000fe20000010100 */
[----:B------:R-:W-:Y:S01]  /*9780*/  FMUL.FTZ R3, R3, R4 ;  /* 0x0000000403037220 */ /* 0x000fe20000410000 */
[----:B------:R-:W-:-:S02]  /*9790*/  HADD2.F32 R13, -RZ, R13.H1_H1 ;  /* 0x3000000dff0d7230 */ /* 0x000fc40000004100 */
[----:B------:R-:W-:Y:S01]  /*97a0*/  FMUL.FTZ R0, R0, R15 ;  /* 0x0000000f00007220 */ /* 0x000fe20000410000 */
[----:B------:R-:W-:Y:S01]  /*97b0*/  FMUL.FTZ R14, R14, R5 ;  /* 0x000000050e0e7220 */ /* 0x000fe20000410000 */
[----:B------:R-:W-:Y:S01]  /*97c0*/  FMUL.FTZ R21, R21, R6 ;  /* 0x0000000615157220 */ /* 0x000fe20000410000 */
[----:B----4-:R-:W-:Y:S02]  /*97d0*/  HADD2.F32 R4, -RZ, R8.H0_H0 ;  /* 0x20000008ff047230 */ /* 0x010fe40000004100 */
[----:B------:R-:W-:Y:S01]  /*97e0*/  @!P1 FADD.FTZ R22, -R22, -RZ ;  /* 0x800000ff16169221 */ /* 0x000fe20000010100 */
[--C-:B-----5:R-:W-:Y:S02]  /*97f0*/  HADD2.F32 R5, -RZ, R16.reuse.H0_H0 ;  /* 0x20000010ff057230 */ /* 0x120fe40000004100 */
[----:B------:R-:W-:Y:S01]  /*9800*/  FMUL.FTZ R12, R12, R25 ;  /* 0x000000190c0c7220 */ /* 0x000fe20000410000 */
[----:B------:R-:W-:Y:S02]  /*9810*/  HADD2.F32 R15, -RZ, R16.H1_H1 ;  /* 0x30000010ff0f7230 */ /* 0x000fe40000004100 */
[----:B------:R-:W-:Y:S01]  /*9820*/  FMUL.FTZ R2, R2, R23 ;  /* 0x0000001702027220 */ /* 0x000fe20000410000 */
[----:B------:R-:W-:-:S02]  /*9830*/  HADD2.F32 R7, -RZ, R17.H0_H0 ;  /* 0x20000011ff077230 */ /* 0x000fc40000004100 */
[----:B------:R-:W-:Y:S02]  /*9840*/  HADD2.F32 R8, -RZ, R8.H1_H1 ;  /* 0x30000008ff087230 */ /* 0x000fe40000004100 */
[--C-:B------:R-:W-:Y:S02]  /*9850*/  HADD2.F32 R6, -RZ, R9.reuse.H0_H0 ;  /* 0x20000009ff067230 */ /* 0x100fe40000004100 */
[----:B------:R-:W-:Y:S01]  /*9860*/  @!P1 FADD.FTZ R27, -R27, -RZ ;  /* 0x800000ff1b1b9221 */ /* 0x000fe20000010100 */
[----:B------:R-:W-:Y:S01]  /*9870*/  FMUL.FTZ R13, R13, R22 ;  /* 0x000000160d0d7220 */ /* 0x000fe20000410000 */
[----:B------:R-:W-:Y:S02]  /*9880*/  HADD2.F32 R22, -RZ, R9.H1_H1 ;  /* 0x30000009ff167230 */ /* 0x000fe40000004100 */
[----:B------:R-:W-:Y:S01]  /*9890*/  FFMA.FTZ R0, R5, R4, R0 ;  /* 0x0000000405007223 */ /* 0x000fe20000010000 */
[--C-:B------:R-:W-:Y:S02]  /*98a0*/  HADD2.F32 R16, -RZ, R10.reuse.H0_H0 ;  /* 0x2000000aff107230 */ /* 0x100fe40000004100 */
[----:B------:R-:W-:Y:S01]  /*98b0*/  FFMA.FTZ R15, R15, R8, R12 ;  /* 0x000000080f0f7223 */ /* 0x000fe2000001000c */
[----:B------:R-:W-:-:S02]  /*98c0*/  HADD2.F32 R23, -RZ, R10.H1_H1 ;  /* 0x3000000aff177230 */ /* 0x000fc40000004100 */
[----:B------:R-:W-:Y:S01]  /*98d0*/  FFMA.FTZ R2, R7, R6, R2 ;  /* 0x0000000607027223 */ /* 0x000fe20000010002 */
[--C-:B------:R-:W-:Y:S02]  /*98e0*/  HADD2.F32 R9, -RZ, R11.reuse.H0_H0 ;  /* 0x2000000bff097230 */ /* 0x100fe40000004100 */
[----:B------:R-:W-:Y:S01]  /*98f0*/  FMUL.FTZ R20, R20, R27 ;  /* 0x0000001b14147220 */ /* 0x000fe20000410000 */
[----:B------:R-:W-:Y:S02]  /*9900*/  HADD2.F32 R10, -RZ, R11.H1_H1 ;  /* 0x3000000bff0a7230 */ /* 0x000fe40000004100 */
[----:B------:R-:W-:Y:S02]  /*9910*/  HADD2.F32 R6, -RZ, R17.H1_H1 ;  /* 0x30000011ff067230 */ /* 0x000fe40000004100 */
[--C-:B------:R-:W-:Y:S02]  /*9920*/  HADD2.F32 R4, -RZ, R18.reuse.H0_H0 ;  /* 0x20000012ff047230 */ /* 0x100fe40000004100 */
[----:B------:R-:W-:-:S02]  /*9930*/  HADD2.F32 R7, -RZ, R18.H1_H1 ;  /* 0x30000012ff077230 */ /* 0x000fc40000004100 */
[--C-:B------:R-:W-:Y:S02]  /*9940*/  HADD2.F32 R5, -RZ, R19.reuse.H0_H0 ;  /* 0x20000013ff057230 */ /* 0x100fe40000004100 */
[----:B------:R-:W-:Y:S02]  /*9950*/  HADD2.F32 R8, -RZ, R19.H1_H1 ;  /* 0x30000013ff087230 */ /* 0x000fe40000004100 */
[----:B------:R-:W-:Y:S01]  /*9960*/  FFMA.FTZ R13, R6, R22, R13 ;  /* 0x00000016060d7223 */ /* 0x000fe2000001000d */
[----:B------:R-:W-:Y:S01]  /*9970*/  FFMA.FTZ R3, R4, R16, R3 ;  /* 0x0000001004037223 */ /* 0x000fe20000010003 */
[----:B------:R-:W-:Y:S01]  /*9980*/  FFMA.FTZ R20, R7, R23, R20 ;  /* 0x0000001707147223 */ /* 0x000fe20000010014 */
[----:B------:R-:W-:Y:S01]  /*9990*/  FFMA.FTZ R5, R5, R9, R14 ;  /* 0x0000000905057223 */ /* 0x000fe2000001000e */
[----:B------:R-:W-:Y:S01]  /*99a0*/  FFMA.FTZ R8, R8, R10, R21 ;  /* 0x0000000a08087223 */ /* 0x000fe20000010015 */
[----:B------:R-:W-:Y:S02]  /*99b0*/  F2FP.F16.F32.PACK_AB R16, R15, R0 ;  /* 0x000000000f10723e */ /* 0x000fe400000000ff */
[----:B------:R-:W-:-:S02]  /*99c0*/  F2FP.F16.F32.PACK_AB R17, R13, R2 ;  /* 0x000000020d11723e */ /* 0x000fc400000000ff */
[----:B------:R-:W-:Y:S02]  /*99d0*/  F2FP.F16.F32.PACK_AB R18, R20, R3 ;  /* 0x000000031412723e */ /* 0x000fe400000000ff */
[----:B------:R-:W-:Y:S02]  /*99e0*/  F2FP.F16.F32.PACK_AB R19, R8, R5 ;  /* 0x000000050813723e */ /* 0x000fe400000000ff */
.L_x_890:
[----:B------:R-:W-:Y:S05]  /*99f0*/  BSYNC.RECONVERGENT B0 ;  /* 0x0000000000007941 */ /* 0x000fea0003800200 */
.L_x_889:
[----:B-----5:R1:W-:Y:S02]  /*9a00*/  STS.128 [R233+0x800], R16 ;  /* 0x00080010e9007388 */ /* 0x0203e40000000c00 */
.L_x_875:
[----:B------:R-:W-:Y:S05]  /*9a10*/  BSYNC.RECONVERGENT B2 ;  /* 0x0000000000027941 */ /* 0x000fea0003800200 */
.L_x_870:
        /* <DEDUP_REMOVED lines=11> */
.L_x_893:
[----:B------:R1:W-:Y:S02]  /*9ad0*/  STS.128 [R233+0x1000], RZ ;  /* 0x001000ffe9007388 */ /* 0x0003e40000000c00 */
.L_x_892:
[----:B------:R-:W-:Y:S05]  /*9ae0*/  BSYNC.RECONVERGENT B0 ;  /* 0x0000000000007941 */ /* 0x000fea0003800200 */
.L_x_891:
[----:B------:R-:W-:Y:S01]  /*9af0*/  ISETP.GE.AND P1, PT, R24, R61, PT ;  /* 0x0000003d1800720c */ /* 0x000fe20003f26270 */
[----:B------:R-:W-:Y:S01]  /*9b00*/  BSSY.RECONVERGENT B0, `(.L_x_894) ;  /* 0x000000c000007945 */ /* 0x000fe20003800200 */
[----:B--2---:R-:W-:-:S04]  /*9b10*/  LEA R12, P0, R57, R222, 0x1 ;  /* 0x000000de390c7211 */ /* 0x004fc800078008ff */
[----:B------:R-:W-:-:S07]  /*9b20*/  LEA.HI.X R13, R57, R223, R60, 0x1, P0 ;  /* 0x000000df390d7211 */ /* 0x000fce00000f0c3c */
        /* <DEDUP_REMOVED lines=8> */
.L_x_896:
[----:B------:R2:W-:Y:S02]  /*9bb0*/  STS.128 [R233+0x1800], RZ ;  /* 0x001800ffe9007388 */ /* 0x0005e40000000c00 */
.L_x_895:
[----:B------:R-:W-:Y:S05]  /*9bc0*/  BSYNC.RECONVERGENT B0 ;  /* 0x0000000000007941 */ /* 0x000fea0003800200 */
.L_x_894:
[----:B---3--:R-:W-:Y:S01]  /*9bd0*/  IADD3 R10, PT, PT, R126, 0x40, RZ ;  /* 0x000000407e0a7810 */ /* 0x008fe20007ffe0ff */
[----:B------:R-:W-:Y:S03]  /*9be0*/  BSSY.RECONVERGENT B0, `(.L_x_897) ;  /* 0x000000d000007945 */ /* 0x000fe60003800200 */
[----:B------:R-:W-:-:S13]  /*9bf0*/  ISETP.GE.AND P0, PT, R10, R61, PT ;  /* 0x0000003d0a00720c */ /* 0x000fda0003f06270 */
[----:B------:R-:W-:Y:S05]  /*9c00*/  @P0 BRA `(.L_x_898) ;  /* 0x0000000000280947 */ /* 0x000fea0003800000 */
[----:B------:R-:W-:-:S13]  /*9c10*/  ISETP.GE.AND P0, PT, R148, R231, PT ;  /* 0x000000e79400720c */ /* 0x000fda0003f06270 */
[----:B------:R-:W-:Y:S05]  /*9c20*/  @P0 BRA `(.L_x_899) ;  /* 0x00000000001c0947 */ /* 0x000fea0003800000 */
[----:B----4-:R-:W-:-:S04]  /*9c30*/  LEA R2, P0, R218, R12, 0x6 ;  /* 0x0000000cda027211 */ /* 0x010fc800078030ff */
[----:B------:R-:W-:-:S05]  /*9c40*/  LEA.HI.X R3, R218, R13, R219, 0x6, P0 ;  /* 0x0000000dda037211 */ /* 0x000fca00000f34db */
[----:B------:R-:W-:Y:S01]  /*9c50*/  @!PT LDS RZ, [RZ] ;  /* 0x00000000fffff984 */ /* 0x000fe20000000800 */
[----:B------:R-:W-:Y:S01]  /*9c60*/  @!PT LDS RZ, [RZ] ;  /* 0x00000000fffff984 */ /* 0x000fe20000000800 */
[----:B------:R-:W-:Y:S01]  /*9c70*/  @!PT LDS RZ, [RZ] ;  /* 0x00000000fffff984 */ /* 0x000fe20000000800 */
[----:B------:R3:W-:Y:S01]  /*9c80*/  LDGSTS.E.BYPASS.LTC128B.128 [R233+0x2000], desc[UR4][R2.64] ;  /* 0x0200000002e97fae */ /* 0x0007e2000b981a04 */
[----:B------:R-:W-:Y:S05]  /*9c90*/  BRA `(.L_x_898) ;  /* 0x0000000000047947 */ /* 0x000fea0003800000 */
.L_x_899:
[----:B------:R3:W-:Y:S02]  /*9ca0*/  STS.128 [R233+0x2000], RZ ;  /* 0x002000ffe9007388 */ /* 0x0007e40000000c00 */
.L_x_898:
[----:B------:R-:W-:Y:S05]  /*9cb0*/  BSYNC.RECONVERGENT B0 ;  /* 0x0000000000007941 */ /* 0x000fea0003800200 */
.L_x_897:
[----:B------:R-:W-:Y:S01]  /*9cc0*/  IADD3 R8, PT, PT, R126, 0x60, RZ ;  /* 0x000000607e087810 */ /* 0x000fe20007ffe0ff */
[----:B------:R-:W-:Y:S03]  /*9cd0*/  BSSY.RECONVERGENT B0, `(.L_x_900) ;  /* 0x000000d000007945 */ /* 0x000fe60003800200 */
[----:B------:R-:W-:-:S13]  /*9ce0*/  ISETP.GE.AND P0, PT, R8, R61, PT ;  /* 0x0000003d0800720c */ /* 0x000fda0003f06270 */
[----:B------:R-:W-:Y:S05]  /*9cf0*/  @P0 BRA `(.L_x_901) ;  /* 0x0000000000280947 */ /* 0x000fea0003800000 */
[----:B------:R-:W-:-:S13]  /*9d00*/  ISETP.GE.AND P0, PT, R148, R231, PT ;  /* 0x000000e79400720c */ /* 0x000fda0003f06270 */
[----:B------:R-:W-:Y:S05]  /*9d10*/  @P0 BRA `(.L_x_902) ;  /* 0x00000000001c0947 */ /* 0x000fea0003800000 */
[----:B---34-:R-:W-:-:S04]  /*9d20*/  LEA R2, P0, R218, R12, 0x7 ;  /* 0x0000000cda027211 */ /* 0x018fc800078038ff */
[----:B------:R-:W-:-:S05]  /*9d30*/  LEA.HI.X R3, R218, R13, R219, 0x7, P0 ;  /* 0x0000000dda037211 */ /* 0x000fca00000f3cdb */
[----:B------:R-:W-:Y:S01]  /*9d40*/  @!PT LDS RZ, [RZ] ;  /* 0x00000000fffff984 */ /* 0x000fe20000000800 */
[----:B------:R-:W-:Y:S01]  /*9d50*/  @!PT LDS RZ, [RZ] ;  /* 0x00000000fffff984 */ /* 0x000fe20000000800 */
[----:B------:R-:W-:Y:S01]  /*9d60*/  @!PT LDS RZ, [RZ] ;  /* 0x00000000fffff984 */ /* 0x000fe20000000800 */
[----:B------:R3:W-:Y:S01]  /*9d70*/  LDGSTS.E.BYPASS.LTC128B.128 [R233+0x2800], desc[UR4][R2.64] ;  /* 0x0280000002e97fae */ /* 0x0007e2000b981a04 */
[----:B------:R-:W-:Y:S05]  /*9d80*/  BRA `(.L_x_901) ;  /* 0x0000000000047947 */ /* 0x000fea0003800000 */
.L_x_902:
[----:B------:R1:W-:Y:S02]  /*9d90*/  STS.128 [R233+0x2800], RZ ;  /* 0x002800ffe9007388 */ /* 0x0003e40000000c00 */
.L_x_901:
[----:B------:R-:W-:Y:S05]  /*9da0*/  BSYNC.RECONVERGENT B0 ;  /* 0x0000000000007941 */ /* 0x000fea0003800200 */
.L_x_900:
[----:B------:R-:W-:Y:S01]  /*9db0*/  IADD3 R6, PT, PT, R126, 0x80, RZ ;  /* 0x000000807e067810 */ /* 0x000fe20007ffe0ff */
[----:B------:R-:W-:Y:S03]  /*9dc0*/  BSSY.RECONVERGENT B0, `(.L_x_903) ;  /* 0x0000010000007945 */ /* 0x000fe60003800200 */
[----:B------:R-:W-:-:S13]  /*9dd0*/  ISETP.GE.AND P0, PT, R6, R61, PT ;  /* 0x0000003d0600720c */ /* 0x000fda0003f06270 */
[----:B------:R-:W-:Y:S05]  /*9de0*/  @P0 BRA `(.L_x_904) ;  /* 0x0000000000340947 */ /* 0x000fea0003800000 */
[----:B------:R-:W-:-:S13]  /*9df0*/  ISETP.GE.AND P0, PT, R148, R231, PT ;  /* 0x000000e79400720c */ /* 0x000fda0003f06270 */
[----:B------:R-:W-:Y:S05]  /*9e00*/  @P0 BRA `(.L_x_905) ;  /* 0x0000000000280947 */ /* 0x000fea0003800000 */
[----:B---34-:R-:W-:Y:S01]  /*9e10*/  MOV R2, R12 ;  /* 0x0000000c00027202 */ /* 0x018fe20000000f00 */
[----:B------:R-:W-:Y:S01]  /*9e20*/  IMAD R0, R219, 0xc0, RZ ;  /* 0x000000c0db007824 */ /* 0x000fe200078e02ff */
[----:B------:R-:W-:-:S03]  /*9e30*/  MOV R3, R13 ;  /* 0x0000000d00037202 */ /* 0x000fc60000000f00 */
[----:B------:R-:W-:-:S05]  /*9e40*/  IMAD.WIDE.U32 R2, R218, 0xc0, R2 ;  /* 0x000000c0da027825 */ /* 0x000fca00078e0002 */
[----:B------:R-:W-:-:S05]  /*9e50*/  IADD3 R3, PT, PT, R0, R3, RZ ;  /* 0x0000000300037210 */ /* 0x000fca0007ffe0ff */
[----:B------:R-:W-:Y:S01]  /*9e60*/  @!PT LDS RZ, [RZ] ;  /* 0x00000000fffff984 */ /* 0x000fe20000000800 */
[----:B------:R-:W-:Y:S01]  /*9e70*/  @!PT LDS RZ, [RZ] ;  /* 0x00000000fffff984 */ /* 0x000fe20000000800 */
[----:B------:R-:W-:Y:S01]  /*9e80*/  @!PT LDS RZ, [RZ] ;  /* 0x00000000fffff984 */ /* 0x000fe20000000800 */
[----:B------:R3:W-:Y:S01]  /*9e90*/  LDGSTS.E.BYPASS.LTC128B.128 [R233+0x3000], desc[UR4][R2.64] ;  /* 0x0300000002e97fae */ /* 0x0007e2000b981a04 */
[----:B------:R-:W-:Y:S05]  /*9ea0*/  BRA `(.L_x_904) ;  /* 0x0000000000047947 */ /* 0x000fea0003800000 */
.L_x_905:
[----:B------:R1:W-:Y:S02]  /*9eb0*/  STS.128 [R233+0x3000], RZ ;  /* 0x003000ffe9007388 */ /* 0x0003e40000000c00 */
.L_x_904:
[----:B------:R-:W-:Y:S05]  /*9ec0*/  BSYNC.RECONVERGENT B0 ;  /* 0x0000000000007941 */ /* 0x000fea0003800200 */
.L_x_903:
        /* <DEDUP_REMOVED lines=13> */
.L_x_908:
[----:B------:R1:W-:Y:S02]  /*9fa0*/  STS.128 [R233+0x3800], RZ ;  /* 0x003800ffe9007388 */ /* 0x0003e40000000c00 */
.L_x_907:
[----:B------:R-:W-:Y:S05]  /*9fb0*/  BSYNC.RECONVERGENT B0 ;  /* 0x0000000000007941 */ /* 0x000fea0003800200 */
.L_x_906:
[----:B---34-:R-:W-:Y:S01]  /*9fc0*/  IADD3 R2, PT, PT, R126, 0xc0, RZ ;  /* 0x000000c07e027810 */ /* 0x018fe20007ffe0ff */
[----:B------:R-:W-:Y:S03]  /*9fd0*/  BSSY.RECONVERGENT B0, `(.L_x_909) ;  /* 0x0000010000007945 */ /* 0x000fe60003800200 */
[----:B------:R-:W-:-:S13]  /*9fe0*/  ISETP.GE.AND P0, PT, R2, R61, PT ;  /* 0x0000003d0200720c */ /* 0x000fda0003f06270 */
[----:B------:R-:W-:Y:S05]  /*9ff0*/  @P0 BRA `(.L_x_910) ;  /* 0x0000000000340947 */ /* 0x000fea0003800000 */
[----:B------:R-:W-:-:S13]  /*a000*/  ISETP.GE.AND P0, PT, R148, R231, PT ;  /* 0x000000e79400720c */ /* 0x000fda0003f06270 */
[----:B------:R-:W-:Y:S05]  /*a010*/  @P0 BRA `(.L_x_911) ;  /* 0x0000000000280947 */ /* 0x000fea0003800000 */
[----:B------:R-:W-:Y:S01]  /*a020*/  MOV R14, R12 ;  /* 0x0000000c000e7202 */ /* 0x000fe20000000f00 */
        /* <DEDUP_REMOVED lines=9> */
.L_x_911:
[----:B------:R4:W-:Y:S02]  /*a0c0*/  STS.128 [R233+0x4000], RZ ;  /* 0x004000ffe9007388 */ /* 0x0009e40000000c00 */
.L_x_910:
[----:B------:R-:W-:Y:S05]  /*a0d0*/  BSYNC.RECONVERGENT B0 ;  /* 0x0000000000007941 */ /* 0x000fea0003800200 */
.L_x_909:
[----:B------:R-:W-:Y:S01]  /*a0e0*/  IADD3 R126, PT, PT, R126, 0xe0, RZ ;  /* 0x000000e07e7e7810 */ /* 0x000fe20007ffe0ff */
[----:B------:R-:W-:Y:S03]  /*a0f0*/  BSSY.RECONVERGENT B0, `(.L_x_912) ;  /* 0x000000e000007945 */ /* 0x000fe60003800200 */
[----:B------:R-:W-:-:S13]  /*a100*/  ISETP.GE.AND P0, PT, R126, R61, PT ;  /* 0x0000003d7e00720c */ /* 0x000fda0003f06270 */
[----:B------:R-:W-:Y:S05]  /*a110*/  @P0 BRA `(.L_x_913) ;  /* 0x00000000002c0947 */ /* 0x000fea0003800000 */
[----:B------:R-:W-:-:S13]  /*a120*/  ISETP.GE.AND P0, PT, R148, R231, PT ;  /* 0x000000e79400720c */ /* 0x000fda0003f06270 */
[----:B------:R-:W-:Y:S05]  /*a130*/  @P0 BRA `(.L_x_914) ;  /* 0x0000000000200947 */ /* 0x000fea0003800000 */
[----:B------:R-:W-:Y:S02]  /*a140*/  IMAD R0, R219, 0x180, RZ ;  /* 0x00000180db007824 */ /* 0x000fe400078e02ff */
[----:B--2---:R-:W-:-:S05]  /*a150*/  IMAD.WIDE.U32 R12, R218, 0x180, R12 ;  /* 0x00000180da0c7825 */ /* 0x004fca00078e000c */
[----:B------:R-:W-:-:S05]  /*a160*/  IADD3 R13, PT, PT, R0, R13, RZ ;  /* 0x0000000d000d7210 */ /* 0x000fca0007ffe0ff */
[----:B------:R-:W-:Y:S01]  /*a170*/  @!PT LDS RZ, [RZ] ;  /* 0x00000000fffff984 */ /* 0x000fe20000000800 */
[----:B------:R-:W-:Y:S01]  /*a180*/  @!PT LDS RZ, [RZ] ;  /* 0x00000000fffff984 */ /* 0x000fe20000000800 */
[----:B------:R-:W-:Y:S01]  /*a190*/  @!PT LDS RZ, [RZ] ;  /* 0x00000000fffff984 */ /* 0x000fe20000000800 */
[----:B------:R2:W-:Y:S01]  /*a1a0*/  LDGSTS.E.BYPASS.LTC128B.128 [R233+0x4800], desc[UR4][R12.64] ;  /* 0x048000000ce97fae */ /* 0x0005e2000b981a04 */
[----:B------:R-:W-:Y:S05]  /*a1b0*/  BRA `(.L_x_913) ;  /* 0x0000000000047947 */ /* 0x000fea0003800000 */
.L_x_914:
[----:B------:R1:W-:Y:S02]  /*a1c0*/  STS.128 [R233+0x4800], RZ ;  /* 0x004800ffe9007388 */ /* 0x0003e40000000c00 */
.L_x_913:
[----:B------:R-:W-:Y:S05]  /*a1d0*/  BSYNC.RECONVERGENT B0 ;  /* 0x0000000000007941 */ /* 0x000fea0003800200 */
.L_x_912:
[----:B------:R-:W0:Y:S01]  /*a1e0*/  LDGDEPBAR ;  /* 0x00000000000079af */ /* 0x000e220000000000 */
[----:B------:R-:W-:Y:S01]  /*a1f0*/  BSSY.RECONVERGENT B0, `(.L_x_915) ;  /* 0x000000e000007945 */ /* 0x000fe20003800200 */
[----:B------:R-:W-:-:S04]  /*a200*/  DEPBAR.LE SB0, 0x0 ;  /* 0x000080000000791a */ /* 0x000fc80000000000 */
        /* <DEDUP_REMOVED lines=9> */
.L_x_917:
[----:B------:R1:W-:Y:S01]  /*a2a0*/  STS.128 [R233+0x5000], RZ ;  /* 0x005000ffe9007388 */ /* 0x0003e20000000c00 */
[----:B------:R-:W-:Y:S05]  /*a2b0*/  BRA `(.L_x_918) ;  /* 0x0000000000047947 */ /* 0x000fea0003800000 */
.L_x_916:
[----:B------:R1:W-:Y:S02]  /*a2c0*/  STS.128 [R233+0x5000], RZ ;  /* 0x005000ffe9007388 */ /* 0x0003e40000000c00 */
.L_x_918:
[----:B------:R-:W-:Y:S05]  /*a2d0*/  BSYNC.RECONVERGENT B0 ;  /* 0x0000000000007941 */ /* 0x000fea0003800200 */
.L_x_915:
[----:B------:R-:W-:Y:S01]  /*a2e0*/  ISETP.GE.AND P0, PT, R24, R61, PT ;  /* 0x0000003d1800720c */ /* 0x000fe20003f06270 */
[----:B------:R-:W-:Y:S01]  /*a2f0*/  BSSY.RECONVERGENT B0, `(.L_x_919) ;  /* 0x000000d000007945 */ /* 0x000fe20003800200 */
[----:B--2---:R-:W-:-:S04]  /*a300*/  LEA R12, P1, R59, R224, 0x1 ;  /* 0x000000e03b0c7211 */ /* 0x004fc800078208ff */
[----:B------:R-:W-:-:S07]  /*a310*/  LEA.HI.X R13, R59, R225, R62, 0x1, P1 ;  /* 0x000000e13b0d7211 */ /* 0x000fce00008f0c3e */
[----:B------:R2:W-:Y:S01]  /*a320*/  @P0 STS.128 [R233+0x5800], RZ ;  /* 0x005800ffe9000388 */ /* 0x0005e20000000c00 */
        /* <DEDUP_REMOVED lines=8> */
.L_x_921:
[----:B------:R1:W-:Y:S02]  /*a3b0*/  STS.128 [R233+0x5800], RZ ;  /* 0x005800ffe9007388 */ /* 0x0003e40000000c00 */
.L_x_920:
[----:B------:R-:W-:Y:S05]  /*a3c0*/  BSYNC.RECONVERGENT B0 ;  /* 0x0000000000007941 */ /* 0x000fea0003800200 */
.L_x_919:
[----:B------:R-:W-:Y:S01]  /*a3d0*/  ISETP.GE.AND P0, PT, R10, R61, PT ;  /* 0x0000003d0a00720c */ /* 0x000fe20003f06270 */
[----:B------:R-:W-:-:S12]  /*a3e0*/  BSSY.RECONVERGENT B0, `(.L_x_922) ;  /* 0x000000d000007945 */ /* 0x000fd80003800200 */
[----:B------:R1:W-:Y:S01]  /*a3f0*/  @P0 STS.128 [R233+0x6000], RZ ;  /* 0x006000ffe9000388 */ /* 0x0003e20000000c00 */
[----:B------:R-:W-:Y:S05]  /*a400*/  @P0 BRA `(.L_x_923) ;  /* 0x0000000000280947 */ /* 0x000fea0003800000 */
[----:B------:R-:W-:-:S13]  /*a410*/  ISETP.GE.AND P0, PT, R148, R231, PT ;  /* 0x000000e79400720c */ /* 0x000fda0003f06270 */
        /* <DEDUP_REMOVED lines=8> */
.L_x_924:
[----:B------:R1:W-:Y:S02]  /*a4a0*/  STS.128 [R233+0x6000], RZ ;  /* 0x006000ffe9007388 */ /* 0x0003e40000000c00 */
.L_x_923:
[----:B------:R-:W-:Y:S05]  /*a4b0*/  BSYNC.RECONVERGENT B0 ;  /* 0x0000000000007941 */ /* 0x000fea0003800200 */
.L_x_922:
        /* <DEDUP_REMOVED lines=13> */
.L_x_927:
[----:B------:R1:W-:Y:S02]  /*a590*/  STS.128 [R233+0x6800], RZ ;  /* 0x006800ffe9007388 */ /* 0x0003e40000000c00 */
.L_x_926:
[----:B------:R-:W-:Y:S05]  /*a5a0*/  BSYNC.RECONVERGENT B0 ;  /* 0x0000000000007941 */ /* 0x000fea0003800200 */
.L_x_925:
[----:B------:R-:W-:Y:S01]  /*a5b0*/  ISETP.GE.AND P0, PT, R6, R61, PT ;  /* 0x0000003d0600720c */ /* 0x000fe20003f06270 */
[----:B------:R-:W-:-:S12]  /*a5c0*/  BSSY.RECONVERGENT B0, `(.L_x_928) ;  /* 0x0000010000007945 */ /* 0x000fd80003800200 */
[----:B------:R1:W-:Y:S01]  /*a5d0*/  @P0 STS.128 [R233+0x7000], RZ ;  /* 0x007000ffe9000388 */ /* 0x0003e20000000c00 */
        /* <DEDUP_REMOVED lines=13> */
.L_x_930:
[----:B------:R1:W-:Y:S02]  /*a6b0*/  STS.128 [R233+0x7000], RZ ;  /* 0x007000ffe9007388 */ /* 0x0003e40000000c00 */
.L_x_929:
[----:B------:R-:W-:Y:S05]  /*a6c0*/  BSYNC.RECONVERGENT B0 ;  /* 0x0000000000007941 */ /* 0x000fea0003800200 */
.L_x_928:
        /* <DEDUP_REMOVED lines=13> */
.L_x_933:
[----:B------:R1:W-:Y:S02]  /*a7a0*/  STS.128 [R233+0x7800], RZ ;  /* 0x007800ffe9007388 */ /* 0x0003e40000000c00 */
.L_x_932:
[----:B------:R-:W-:Y:S05]  /*a7b0*/  BSYNC.RECONVERGENT B0 ;  /* 0x0000000000007941 */ /* 0x000fea0003800200 */
.L_x_931:
        /* <DEDUP_REMOVED lines=16> */
.L_x_936:
[----:B------:R1:W-:Y:S02]  /*a8c0*/  STS.128 [R233+0x8000], RZ ;  /* 0x008000ffe9007388 */ /* 0x0003e40000000c00 */
.L_x_935:
[----:B------:R-:W-:Y:S05]  /*a8d0*/  BSYNC.RECONVERGENT B0 ;  /* 0x0000000000007941 */ /* 0x000fea0003800200 */
.L_x_934:
[----:B------:R-:W-:Y:S01]  /*a8e0*/  ISETP.GE.AND P0, PT, R126, R61, PT ;  /* 0x0000003d7e00720c */ /* 0x000fe20003f06270 */
[----:B------:R-:W-:-:S12]  /*a8f0*/  BSSY.RECONVERGENT B0, `(.L_x_937) ;  /* 0x000000e000007945 */ /* 0x000fd80003800200 */
[----:B------:R1:W-:Y:S01]  /*a900*/  @P0 STS.128 [R233+0x8800], RZ ;  /* 0x008800ffe9000388 */ /* 0x0003e20000000c00 */
[----:B------:R-:W-:Y:S05]  /*a910*/  @P0 BRA `(.L_x_938) ;  /* 0x00000000002c0947 */ /* 0x000fea0003800000 */
[----:B------:R-:W-:-:S13]  /*a920*/  ISETP.GE.AND P0, PT, R148, R231, PT ;  /* 0x000000e79400720c */ /* 0x000fda0003f06270 */
[----:B------:R-:W-:Y:S05]  /*a930*/  @P0 BRA `(.L_x_939) ;  /* 0x0000000000200947 */ /* 0x000fea0003800000 */
[----:B------:R-:W-:Y:S02]  /*a940*/  IMAD R0, R221, 0x180, RZ ;  /* 0x00000180dd007824 */ /* 0x000fe400078e02ff */
[----:B-1----:R-:W-:-:S05]  /*a950*/  IMAD.WIDE.U32 R12, R220, 0x180, R12 ;  /* 0x00000180dc0c7825 */ /* 0x002fca00078e000c */
[----:B------:R-:W-:-:S05]  /*a960*/  IADD3 R13, PT, PT, R0, R13, RZ ;  /* 0x0000000d000d7210 */ /* 0x000fca0007ffe0ff */
[----:B------:R-:W-:Y:S01]  /*a970*/  @!PT LDS RZ, [RZ] ;  /* 0x00000000fffff984 */ /* 0x000fe20000000800 */
[----:B------:R-:W-:Y:S01]  /*a980*/  @!PT LDS RZ, [RZ] ;  /* 0x00000000fffff984 */ /* 0x000fe20000000800 */
[----:B------:R-:W-:Y:S01]  /*a990*/  @!PT LDS RZ, [RZ] ;  /* 0x00000000fffff984 */ /* 0x000fe20000000800 */
[----:B------:R1:W-:Y:S01]  /*a9a0*/  LDGSTS.E.BYPASS.LTC128B.128 [R233+0x8800], desc[UR4][R12.64] ;  /* 0x088000000ce97fae */ /* 0x0003e2000b981a04 */
[----:B------:R-:W-:Y:S05]  /*a9b0*/  BRA `(.L_x_938) ;  /* 0x0000000000047947 */ /* 0x000fea0003800000 */
.L_x_939:
[----:B------:R1:W-:Y:S02]  /*a9c0*/  STS.128 [R233+0x8800], RZ ;  /* 0x008800ffe9007388 */ /* 0x0003e40000000c00 */
.L_x_938:
[----:B------:R-:W-:Y:S05]  /*a9d0*/  BSYNC.RECONVERGENT B0 ;  /* 0x0000000000007941 */ /* 0x000fea0003800200 */
.L_x_937:
[----:B------:R-:W1:Y:S01]  /*a9e0*/  S2R R213, SR_TID.X ;  /* 0x0000000000d57919 */ /* 0x000e620000002100 */
[----:B------:R-:W2:Y:S01]  /*a9f0*/  S2UR UR6, SR_CgaCtaId ;  /* 0x00000000000679c3 */ /* 0x000ea20000008800 */
[----:B------:R-:W-:Y:S01]  /*aa00*/  UMOV UR7, 0x400 ;  /* 0x0000040000077882 */ /* 0x000fe20000000000 */
[----:B------:R-:W-:Y:S01]  /*aa10*/  IMAD.MOV.U32 R160, RZ, RZ, 0x20 ;  /* 0x00000020ffa07424 */ /* 0x000fe200078e00ff */
[----:B------:R-:W0:Y:S01]  /*aa20*/  LDGDEPBAR ;  /* 0x00000000000079af */ /* 0x000e220000000000 */
[----:B------:R-:W-:Y:S01]  /*aa30*/  VIADD R238, R56, 0xffffff00 ;  /* 0xffffff0038ee7836 */ /* 0x000fe20000000000 */
[----:B------:R-:W-:Y:S01]  /*aa40*/  BSSY.RECONVERGENT B1, `(.L_x_940) ;  /* 0x000020d000017945 */ /* 0x000fe20003800200 */
[----:B--2---:R-:W-:Y:S01]  /*aa50*/  ULEA UR6, UR6, UR7, 0x18 ;  /* 0x0000000706067291 */ /* 0x004fe2000f8ec0ff */
[C---:B-1----:R-:W-:Y:S01]  /*aa60*/  IMAD.SHL.U32 R3, R213.reuse, 0x10, RZ ;  /* 0x00000010d5037824 */ /* 0x042fe200078e00ff */
[----:B------:R-:W-:Y:S01]  /*aa70*/  SHF.R.U32.HI R214, RZ, 0x1, R213 ;  /* 0x00000001ffd67819 */ /* 0x000fe200000116d5 */
[C---:B------:R-:W-:Y:S01]  /*aa80*/  IMAD.SHL.U32 R162, R213.reuse, 0x20, RZ ;  /* 0x00000020d5a27824 */ /* 0x040fe200078e00ff */
[C---:B------:R-:W-:Y:S01]  /*aa90*/  LOP3.LUT R7, R213.reuse, 0x8, RZ, 0xc0, !PT ;  /* 0x00000008d5077812 */ /* 0x040fe200078ec0ff */
[C---:B------:R-:W-:Y:S01]  /*aaa0*/  IMAD.SHL.U32 R212, R213.reuse, 0x4, RZ ;  /* 0x00000004d5d47824 */ /* 0x040fe200078e00ff */
[----:B------:R-:W-:Y:S01]  /*aab0*/  LOP3.LUT R161, R214, 0x8, RZ, 0xc0, !PT ;  /* 0x00000008d6a17812 */ /* 0x000fe200078ec0ff */
[----:B------:R-:W-:Y:S01]  /*aac0*/  IMAD.SHL.U32 R49, R213, 0x2, RZ ;  /* 0x00000002d5317824 */ /* 0x000fe200078e00ff */
[----:B------:R-:W-:-:S02]  /*aad0*/  LOP3.LUT R215, R3, 0x3e00, RZ, 0xc0, !PT ;  /* 0x00003e0003d77812 */ /* 0x000fc400078ec0ff */
[----:B------:R-:W-:Y:S02]  /*aae0*/  LOP3.LUT R3, R3, 0x100, RZ, 0xc0, !PT ;  /* 0x0000010003037812 */ /* 0x000fe400078ec0ff */
[----:B------:R-:W-:Y:S02]  /*aaf0*/  LOP3.LUT R2, R212, 0x18, RZ, 0xc0, !PT ;  /* 0x00000018d4027812 */ /* 0x000fe400078ec0ff */
[--C-:B------:R-:W-:Y:S02]  /*ab00*/  LOP3.LUT R161, R161, 0xc0, R162.reuse, 0xf8, !PT ;  /* 0x000000c0a1a17812 */ /* 0x100fe400078ef8a2 */
[--C-:B------:R-:W-:Y:S02]  /*ab10*/  LOP3.LUT R5, R215, 0x20, R162.reuse, 0xf8, !PT ;  /* 0x00000020d7057812 */ /* 0x100fe400078ef8a2 */
[--C-:B------:R-:W-:Y:S02]  /*ab20*/  LOP3.LUT R0, R7, 0xc0, R162.reuse, 0xf8, !PT ;  /* 0x000000c007007812 */ /* 0x100fe400078ef8a2 */
[----:B------:R-:W-:-:S02]  /*ab30*/  LOP3.LUT R3, R3, 0x20, R162, 0xf8, !PT ;  /* 0x0000002003037812 */ /* 0x000fc400078ef8a2 */
[----:B------:R-:W-:Y:S02]  /*ab40*/  LOP3.LUT R161, R161, R2, RZ, 0x3c, !PT ;  /* 0x00000002a1a17212 */ /* 0x000fe400078e3cff */
[----:B------:R-:W-:Y:S02]  /*ab50*/  LOP3.LUT R4, R5, 0x100, R162, 0xf8, !PT ;  /* 0x0000010005047812 */ /* 0x000fe400078ef8a2 */
[----:B------:R-:W-:Y:S02]  /*ab60*/  LOP3.LUT R0, R3, R0, R2, 0xf6, !PT ;  /* 0x0000000003007212 */ /* 0x000fe400078ef602 */
[----:B------:R-:W-:Y:S02]  /*ab70*/  LOP3.LUT R3, R4, R161, RZ, 0xfc, !PT ;  /* 0x000000a104037212 */ /* 0x000fe400078efcff */
[----:B------:R-:W-:Y:S02]  /*ab80*/  LEA R17, R0, UR6, 0x1 ;  /* 0x0000000600117c11 */ /* 0x000fe4000f8e08ff */
[----:B------:R-:W-:-:S02]  /*ab90*/  LEA R3, R3, UR6, 0x1 ;  /* 0x0000000603037c11 */ /* 0x000fc4000f8e08ff */
[----:B------:R-:W-:Y:S01]  /*aba0*/  LOP3.LUT P0, RZ, R213, 0x4, RZ, 0xc0, !PT ;  /* 0x00000004d5ff7812 */ /* 0x000fe2000780c0ff */
[----:B------:R-:W-:Y:S01]  /*abb0*/  LDSM.16.M88.4 R4, [R17+0x1000] ;  /* 0x001000001104783b */ /* 0x000fe20000000200 */
[----:B------:R-:W-:Y:S02]  /*abc0*/  LOP3.LUT R49, R238, 0x6, R49, 0xf8, !PT ;  /* 0x00000006ee317812 */ /* 0x000fe400078ef831 */
[----:B------:R-:W-:Y:S01]  /*abd0*/  SEL R160, R160, 0xffffffe0, !P0 ;  /* 0xffffffe0a0a07807 */ /* 0x000fe20004000000 */
[----:B---3--:R1:W2:Y:S01]  /*abe0*/  LDSM.16.M88.4 R12, [R3] ;  /* 0x00000000030c783b */ /* 0x0082a20000000200 */
[C---:B------:R-:W-:Y:S02]  /*abf0*/  LOP3.LUT R57, R49.reuse, 0x1, RZ, 0xfc, !PT ;  /* 0x0000000131397812 */ /* 0x040fe400078efcff */
[-C--:B------:R-:W-:Y:S01]  /*ac00*/  ISETP.GE.AND P0, PT, R49, R58.reuse, PT ;  /* 0x0000003a3100720c */ /* 0x080fe20003f06270 */
[----:B------:R-:W3:Y:S01]  /*ac10*/  LDSM.16.M88.4 R132, [R17+0x1400] ;  /* 0x001400001184783b */ /* 0x000ee20000000200 */
[--C-:B------:R-:W-:Y:S01]  /*ac20*/  IMAD.IADD R156, R3, 0x1, R160.reuse ;  /* 0x00000001039c7824 */ /* 0x100fe200078e02a0 */
[----:B------:R-:W-:Y:S01]  /*ac30*/  ISETP.GE.AND P1, PT, R57, R58, PT ;  /* 0x0000003a3900720c */ /* 0x000fe20003f26270 */
[----:B------:R-:W-:Y:S01]  /*ac40*/  IMAD.IADD R0, R17, 0x1, R160 ;  /* 0x0000000111007824 */ /* 0x000fe200078e02a0 */
[----:B------:R-:W4:Y:S01]  /*ac50*/  LDSM.16.M88.4 R124, [R17+0x1800] ;  /* 0x00180000117c783b */ /* 0x000f220000000200 */
[----:B------:R-:W-:-:S02]  /*ac60*/  LOP3.LUT R57, R49, 0x11, RZ, 0xfc, !PT ;  /* 0x0000001131397812 */ /* 0x000fc400078efcff */
[----:B------:R-:W-:Y:S01]  /*ac70*/  LOP3.LUT R59, R49, 0x10, RZ, 0xfc, !PT ;  /* 0x00000010313b7812 */ /* 0x000fe200078efcff */
[----:B------:R-:W4:Y:S01]  /*ac80*/  LDSM.16.M88.4 R116, [R17+0x1c00] ;  /* 0x001c00001174783b */ /* 0x000f220000000200 */
[-C--:B------:R-:W-:Y:S02]  /*ac90*/  ISETP.GE.AND P6, PT, R57, R58.reuse, PT ;  /* 0x0000003a3900720c */ /* 0x080fe40003fc6270 */
[----:B------:R-:W-:Y:S01]  /*aca0*/  LOP3.LUT R57, R49, 0x19, RZ, 0xfc, !PT ;  /* 0x0000001931397812 */ /* 0x000fe200078efcff */
[----:B------:R-:W4:Y:S01]  /*acb0*/  LDSM.16.M88.4 R108, [R17+0x2000] ;  /* 0x00200000116c783b */ /* 0x000f220000000200 */
[----:B------:R-:W-:Y:S02]  /*acc0*/  ISETP.GE.AND P5, PT, R59, R58, PT ;  /* 0x0000003a3b00720c */ /* 0x000fe40003fa6270 */
[C---:B------:R-:W-:Y:S01]  /*acd0*/  LOP3.LUT R59, R49.reuse, 0x21, RZ, 0xfc, !PT ;  /* 0x00000021313b7812 */ /* 0x040fe200078efcff */
[----:B------:R-:W4:Y:S01]  /*ace0*/  LDSM.16.M88.4 R100, [R17+0x2400] ;  /* 0x002400001164783b */ /* 0x000f220000000200 */
[----:B-1----:R-:W-:-:S03]  /*acf0*/  LOP3.LUT R3, R49, 0x8, RZ, 0xfc, !PT ;  /* 0x0000000831037812 */ /* 0x002fc600078efcff */
[----:B------:R-:W1:Y:S01]  /*ad00*/  LDSM.16.M88.4 R92, [R17+0x2800] ;  /* 0x00280000115c783b */ /* 0x000e620000000200 */
[----:B------:R-:W-:-:S03]  /*ad10*/  ISETP.GE.AND P2, PT, R3, R58, PT ;  /* 0x0000003a0300720c */ /* 0x000fc60003f46270 */
[----:B------:R-:W1:Y:S01]  /*ad20*/  LDSM.16.M88.4 R84, [R17+0x2c00] ;  /* 0x002c00001154783b */ /* 0x000e620000000200 */
[----:B------:R-:W-:-:S03]  /*ad30*/  LOP3.LUT R3, R49, 0x9, RZ, 0xfc, !PT ;  /* 0x0000000931037812 */ /* 0x000fc600078efcff */
[----:B------:R-:W1:Y:S01]  /*ad40*/  LDSM.16.M88.4 R76, [R17+0x3000] ;  /* 0x00300000114c783b */ /* 0x000e620000000200 */
[-C--:B------:R-:W-:Y:S02]  /*ad50*/  ISETP.GE.AND P4, PT, R3, R58.reuse, PT ;  /* 0x0000003a0300720c */ /* 0x080fe40003f86270 */
[----:B------:R-:W-:Y:S01]  /*ad60*/  LOP3.LUT R3, R49, 0x18, RZ, 0xfc, !PT ;  /* 0x0000001831037812 */ /* 0x000fe200078efcff */
[----:B------:R-:W1:Y:S03]  /*ad70*/  LDSM.16.M88.4 R68, [R17+0x3400] ;  /* 0x003400001144783b */ /* 0x000e660000000200 */
[-C--:B------:R-:W-:Y:S01]  /*ad80*/  ISETP.GE.AND P3, PT, R3, R58.reuse, PT ;  /* 0x0000003a0300720c */ /* 0x080fe20003f66270 */
[----:B------:R-:W1:Y:S01]  /*ad90*/  LDSM.16.M88.4 R60, [R17+0x3800] ;  /* 0x00380000113c783b */ /* 0x000e620000000200 */
[----:B--2---:R-:W-:Y:S02]  /*ada0*/  HMMA.16816.F32 R8, R12, R4, RZ ;  /* 0x000000040c08723c */ /* 0x004fe400000018ff */
[----:B------:R-:W-:Y:S01]  /*adb0*/  P2R R3, PR, RZ, 0x8 ;  /* 0x00000008ff037803 */ /* 0x000fe20000000000 */
[----:B------:R-:W2:Y:S01]  /*adc0*/  LDSM.16.M88.4 R44, [R17+0x3c00] ;  /* 0x003c0000112c783b */ /* 0x000ea20000000200 */
[----:B------:R-:W-:-:S02]  /*add0*/  ISETP.GE.AND P3, PT, R59, R58, PT ;  /* 0x0000003a3b00720c */ /* 0x000fc40003f66270 */
[----:B------:R-:W-:Y:S01]  /*ade0*/  LOP3.LUT R59, R49, 0x61, RZ, 0xfc, !PT ;  /* 0x00000061313b7812 */ /* 0x000fe200078efcff */
[----:B------:R-:W2:Y:S01]  /*adf0*/  LDSM.16.M88.4 R36, [R17+0x4000] ;  /* 0x004000001124783b */ /* 0x000ea20000000200 */
[C---:B---3--:R-:W-:Y:S03]  /*ae00*/  HMMA.16816.F32 R136, R12.reuse, R132, RZ ;  /* 0x000000840c88723c */ /* 0x048fe600000018ff */
[----:B------:R-:W3:Y:S04]  /*ae10*/  LDSM.16.M88.4 R28, [R17+0x4400] ;  /* 0x00440000111c783b */ /* 0x000ee80000000200 */
[----:B-----5:R-:W3:Y:S01]  /*ae20*/  LDSM.16.M88.4 R20, [R17+0x4800] ;  /* 0x004800001114783b */ /* 0x020ee20000000200 */
[C---:B----4-:R-:W-:Y:S03]  /*ae30*/  HMMA.16816.F32 R128, R12.reuse, R124, RZ ;  /* 0x0000007c0c80723c */ /* 0x050fe600000018ff */
[----:B------:R-:W4:Y:S04]  /*ae40*/  LDSM.16.M88.4 R144, [R17+0x4c00] ;  /* 0x004c00001190783b */ /* 0x000f280000000200 */
[----:B------:R-:W-:Y:S01]  /*ae50*/  LDSM.16.M88.4 R140, [R0+0x1000] ;  /* 0x00100000008c783b */ /* 0x000fe20000000200 */
[C---:B------:R-:W-:Y:S03]  /*ae60*/  HMMA.16816.F32 R120, R12.reuse, R116, RZ ;  /* 0x000000740c78723c */ /* 0x040fe600000018ff */
[----:B------:R-:W4:Y:S04]  /*ae70*/  LDSM.16.M88.4 R156, [R156] ;  /* 0x000000009c9c783b */ /* 0x000f280000000200 */
[----:B------:R-:W4:Y:S01]  /*ae80*/  LDSM.16.M88.4 R152, [R0+0x1400] ;  /* 0x001400000098783b */ /* 0x000f220000000200 */
[C---:B------:R-:W-:Y:S08]  /*ae90*/  HMMA.16816.F32 R112, R12.reuse, R108, RZ ;  /* 0x0000006c0c70723c */ /* 0x040ff000000018ff */
[C---:B------:R-:W-:Y:S08]  /*aea0*/  HMMA.16816.F32 R104, R12.reuse, R100, RZ ;  /* 0x000000640c68723c */ /* 0x040ff000000018ff */
[C---:B-1----:R-:W-:Y:S08]  /*aeb0*/  HMMA.16816.F32 R96, R12.reuse, R92, RZ ;  /* 0x0000005c0c60723c */ /* 0x042ff000000018ff */
        /* <DEDUP_REMOVED lines=23> */
[C---:B----4-:R-:W-:Y:S08]  /*b030*/  HMMA.16816.F32 R16, R12.reuse, R144, RZ ;  /* 0x000000900c10723c */ /* 0x050ff000000018ff */
[----:B------:R-:W-:Y:S01]  /*b040*/  HMMA.16816.F32 R12, R12, R146, RZ ;  /* 0x000000920c0c723c */ /* 0x000fe200000018ff */
[----:B------:R-:W1:Y:S07]  /*b050*/  LDSM.16.M88.4 R144, [R0+0x1800] ;  /* 0x001800000090783b */ /* 0x000e6e0000000200 */
[C---:B------:R-:W-:Y:S08]  /*b060*/  HMMA.16816.F32 R8, R156.reuse, R140, R8 ;  /* 0x0000008c9c08723c */ /* 0x040ff00000001808 */
[C---:B------:R-:W-:Y:S01]  /*b070*/  HMMA.16816.F32 R4, R156.reuse, R142, R4 ;  /* 0x0000008e9c04723c */ /* 0x040fe20000001804 */
[----:B------:R-:W2:Y:S07]  /*b080*/  LDSM.16.M88.4 R140, [R0+0x1c00] ;  /* 0x001c0000008c783b */ /* 0x000eae0000000200 */
[----:B------:R-:W-:Y:S03]  /*b090*/  HMMA.16816.F32 R136, R156, R152, R136 ;  /* 0x000000989c88723c */ /* 0x000fe60000001888 */
[----:B------:R-:W-:-:S02]  /*b0a0*/  FSEL R2, R10, -INF , !P0 ;  /* 0xff8000000a027808 */ /* 0x000fc40004000000 */
[----:B------:R-:W-:Y:S02]  /*b0b0*/  FSEL R185, R8, -INF , !P0 ;  /* 0xff80000008b97808 */ /* 0x000fe40004000000 */
[----:B------:R-:W-:Y:S01]  /*b0c0*/  FSEL R152, R11, -INF , !P1 ;  /* 0xff8000000b987808 */ /* 0x000fe20004800000 */
[C---:B------:R-:W-:Y:S01]  /*b0d0*/  HMMA.16816.F32 R132, R156.reuse, R154, R132 ;  /* 0x0000009a9c84723c */ /* 0x040fe20000001884 */
[----:B------:R-:W-:Y:S02]  /*b0e0*/  FSEL R189, R9, -INF , !P1 ;  /* 0xff80000009bd7808 */ /* 0x000fe40004800000 */
[----:B------:R-:W3:Y:S01]  /*b0f0*/  LDSM.16.M88.4 R8, [R0+0x2000] ;  /* 0x002000000008783b */ /* 0x000ee20000000200 */
[----:B------:R-:W-:Y:S02]  /*b100*/  FSEL R154, R6, -INF , !P2 ;  /* 0xff800000069a7808 */ /* 0x000fe40005000000 */
[----:B------:R-:W-:Y:S02]  /*b110*/  FSEL R164, R7, -INF , !P4 ;  /* 0xff80000007a47808 */ /* 0x000fe40006000000 */
[----:B------:R-:W-:Y:S01]  /*b120*/  FSEL R193, R5, -INF , !P4 ;  /* 0xff80000005c17808 */ /* 0x000fe20006000000 */
[----:B-1----:R-:W-:Y:S01]  /*b130*/  HMMA.16816.F32 R128, R156, R144, R128 ;  /* 0x000000909c80723c */ /* 0x002fe20000001880 */
[----:B------:R-:W-:-:S02]  /*b140*/  FSEL R144, R4, -INF , !P2 ;  /* 0xff80000004907808 */ /* 0x000fc40005000000 */
[----:B------:R-:W1:Y:S01]  /*b150*/  LDSM.16.M88.4 R4, [R0+0x2400] ;  /* 0x002400000004783b */ /* 0x000e620000000200 */
[-C--:B------:R-:W-:Y:S02]  /*b160*/  ISETP.GE.AND P0, PT, R57, R58.reuse, PT ;  /* 0x0000003a3900720c */ /* 0x080fe40003f06270 */
[----:B------:R-:W-:Y:S02]  /*b170*/  LOP3.LUT R57, R49, 0x20, RZ, 0xfc, !PT ;  /* 0x0000002031397812 */ /* 0x000fe400078efcff */
[----:B------:R-:W-:Y:S01]  /*b180*/  HMMA.16816.F32 R124, R156, R146, R124 ;  /* 0x000000929c7c723c */ /* 0x000fe2000000187c */
[----:B------:R-:W-:Y:S02]  /*b190*/  ISETP.NE.AND P2, PT, R3, RZ, PT ;  /* 0x000000ff0300720c */ /* 0x000fe40003f45270 */
[----:B------:R-:W-:Y:S02]  /*b1a0*/  ISETP.GE.AND P1, PT, R57, R58, PT ;  /* 0x0000003a3900720c */ /* 0x000fe40003f26270 */
[----:B------:R-:W-:-:S02]  /*b1b0*/  LOP3.LUT R57, R49, 0x28, RZ, 0xfc, !PT ;  /* 0x0000002831397812 */ /* 0x000fc400078efcff */
[----:B------:R-:W-:Y:S01]  /*b1c0*/  LOP3.LUT R3, R49, 0x29, RZ, 0xfc, !PT ;  /* 0x0000002931037812 */ /* 0x000fe200078efcff */
[C---:B--2---:R-:W-:Y:S01]  /*b1d0*/  HMMA.16816.F32 R120, R156.reuse, R140, R120 ;  /* 0x0000008c9c78723c */ /* 0x044fe20000001878 */
[----:B------:R-:W-:Y:S02]  /*b1e0*/  FSEL R138, R138, -INF , !P5 ;  /* 0xff8000008a8a7808 */ /* 0x000fe40006800000 */
[----:B------:R-:W-:Y:S02]  /*b1f0*/  FSEL R199, R136, -INF , !P5 ;  /* 0xff80000088c77808 */ /* 0x000fe40006800000 */
[-C--:B------:R-:W-:Y:S02]  /*b200*/  ISETP.GE.AND P4, PT, R57, R58.reuse, PT ;  /* 0x0000003a3900720c */ /* 0x080fe40003f86270 */
[----:B------:R-:W-:Y:S01]  /*b210*/  ISETP.GE.AND P5, PT, R3, R58, PT ;  /* 0x0000003a0300720c */ /* 0x000fe20003fa6270 */
[----:B------:R-:W-:Y:S01]  /*b220*/  HMMA.16816.F32 R116, R156, R142, R116 ;  /* 0x0000008e9c74723c */ /* 0x000fe20000001874 */
[----:B------:R-:W-:-:S02]  /*b230*/  LOP3.LUT R57, R49, 0x38, RZ, 0xfc, !PT ;  /* 0x0000003831397812 */ /* 0x000fc400078efcff */
[C---:B------:R-:W-:Y:S02]  /*b240*/  LOP3.LUT R3, R49.reuse, 0x30, RZ, 0xfc, !PT ;  /* 0x0000003031037812 */ /* 0x040fe400078efcff */
[----:B------:R-:W-:Y:S02]  /*b250*/  FSEL R209, R132, -INF , !P2 ;  /* 0xff80000084d17808 */ /* 0x000fe40005000000 */
[----:B------:R-:W-:Y:S02]  /*b260*/  FSEL R142, R130, -INF , !P1 ;  /* 0xff800000828e7808 */ /* 0x000fe40004800000 */
[----:B------:R-:W-:Y:S01]  /*b270*/  FSEL R197, R128, -INF , !P1 ;  /* 0xff80000080c57808 */ /* 0x000fe20004800000 */
[----:B---3--:R-:W-:Y:S01]  /*b280*/  HMMA.16816.F32 R112, R156, R8, R112 ;  /* 0x000000089c70723c */ /* 0x008fe20000001870 */
[----:B------:R-:W-:Y:S02]  /*b290*/  LOP3.LUT R9, R49, 0x48, RZ, 0xfc, !PT ;  /* 0x0000004831097812 */ /* 0x000fe400078efcff */
[----:B------:R-:W-:-:S02]  /*b2a0*/  FSEL R168, R131, -INF , !P3 ;  /* 0xff80000083a87808 */ /* 0x000fc40005800000 */
[----:B------:R-:W-:Y:S02]  /*b2b0*/  FSEL R195, R129, -INF , !P3 ;  /* 0xff80000081c37808 */ /* 0x000fe40005800000 */
[----:B------:R-:W-:Y:S01]  /*b2c0*/  FSEL R132, R135, -INF , !P0 ;  /* 0xff80000087847808 */ /* 0x000fe20004000000 */
[----:B------:R-:W2:Y:S01]  /*b2d0*/  LDSM.16.M88.4 R128, [R0+0x2800] ;  /* 0x002800000080783b */ /* 0x000ea20000000200 */
[----:B------:R-:W-:Y:S01]  /*b2e0*/  FSEL R205, R133, -INF , !P0 ;  /* 0xff80000085cd7808 */ /* 0x000fe20004000000 */
[----:B-1----:R-:W-:Y:S01]  /*b2f0*/  HMMA.16816.F32 R104, R156, R4, R104 ;  /* 0x000000049c68723c */ /* 0x002fe20000001868 */
[----:B------:R-:W-:Y:S02]  /*b300*/  FSEL R172, R127, -INF , !P5 ;  /* 0xff8000007fac7808 */ /* 0x000fe40006800000 */
[----:B------:R-:W-:Y:S02]  /*b310*/  FSEL R135, R125, -INF , !P5 ;  /* 0xff8000007d877808 */ /* 0x000fe40006800000 */
[----:B------:R-:W-:-:S02]  /*b320*/  FSEL R136, R139, -INF , !P6 ;  /* 0xff8000008b887808 */ /* 0x000fc40007000000 */
[----:B------:R-:W-:Y:S01]  /*b330*/  FSEL R201, R137, -INF , !P6 ;  /* 0xff80000089c97808 */ /* 0x000fe20007000000 */
[C---:B------:R-:W-:Y:S01]  /*b340*/  HMMA.16816.F32 R108, R156.reuse, R10, R108 ;  /* 0x0000000a9c6c723c */ /* 0x040fe2000000186c */
[-C--:B------:R-:W-:Y:S02]  /*b350*/  ISETP.GE.AND P0, PT, R57, R58.reuse, PT ;  /* 0x0000003a3900720c */ /* 0x080fe40003f06270 */
[-C--:B------:R-:W-:Y:S02]  /*b360*/  ISETP.GE.AND P5, PT, R9, R58.reuse, PT ;  /* 0x0000003a0900720c */ /* 0x080fe40003fa6270 */
[----:B------:R-:W-:Y:S02]  /*b370*/  ISETP.GE.AND P6, PT, R3, R58, PT ;  /* 0x0000003a0300720c */ /* 0x000fe40003fc6270 */
[C---:B------:R-:W-:Y:S01]  /*b380*/  LOP3.LUT R57, R49.reuse, 0x39, RZ, 0xfc, !PT ;  /* 0x0000003931397812 */ /* 0x040fe200078efcff */
[----:B------:R-:W-:Y:S01]  /*b390*/  HMMA.16816.F32 R100, R156, R6, R100 ;  /* 0x000000069c64723c */ /* 0x000fe20000001864 */
[----:B------:R-:W-:-:S02]  /*b3a0*/  LOP3.LUT R9, R49, 0x49, RZ, 0xfc, !PT ;  /* 0x0000004931097812 */ /* 0x000fc400078efcff */
[----:B------:R-:W-:Y:S02]  /*b3b0*/  FSEL R140, R134, -INF , !P2 ;  /* 0xff800000868c7808 */ /* 0x000fe40005000000 */
[----:B------:R-:W-:Y:S02]  /*b3c0*/  ISETP.GE.AND P2, PT, R57, R58, PT ;  /* 0x0000003a3900720c */ /* 0x000fe40003f46270 */
[----:B------:R-:W-:Y:S02]  /*b3d0*/  FSEL R122, R122, -INF , !P6 ;  /* 0xff8000007a7a7808 */ /* 0x000fe40007000000 */
[----:B------:R-:W-:Y:S02]  /*b3e0*/  FSEL R181, R120, -INF , !P6 ;  /* 0xff80000078b57808 */ /* 0x000fe40007000000 */
[C---:B------:R-:W-:Y:S02]  /*b3f0*/  LOP3.LUT R5, R49.reuse, 0x58, RZ, 0xfc, !PT ;  /* 0x0000005831057812 */ /* 0x040fe400078efcff */
[----:B------:R-:W-:-:S02]  /*b400*/  LOP3.LUT R57, R49, 0x40, RZ, 0xfc, !PT ;  /* 0x0000004031397812 */ /* 0x000fc400078efcff */
[-C--:B------:R-:W-:Y:S02]  /*b410*/  ISETP.GE.AND P6, PT, R9, R58.reuse, PT ;  /* 0x0000003a0900720c */ /* 0x080fe40003fc6270 */
[----:B------:R-:W1:Y:S01]  /*b420*/  LDSM.16.M88.4 R8, [R0+0x2c00] ;  /* 0x002c00000008783b */ /* 0x000e620000000200 */
[----:B------:R-:W-:Y:S02]  /*b430*/  FSEL R118, R118, -INF , !P0 ;  /* 0xff80000076767808 */ /* 0x000fe40004000000 */
[----:B------:R-:W-:Y:S02]  /*b440*/  FSEL R179, R116, -INF , !P0 ;  /* 0xff80000074b37808 */ /* 0x000fe40004000000 */
[-C--:B------:R-:W-:Y:S01]  /*b450*/  ISETP.GE.AND P0, PT, R5, R58.reuse, PT ;  /* 0x0000003a0500720c */ /* 0x080fe20003f06270 */
[----:B--2---:R-:W-:Y:S01]  /*b460*/  HMMA.16816.F32 R96, R156, R128, R96 ;  /* 0x000000809c60723c */ /* 0x004fe20000001860 */
[----:B------:R-:W-:Y:S02]  /*b470*/  ISETP.GE.AND P3, PT, R57, R58, PT ;  /* 0x0000003a3900720c */ /* 0x000fe40003f66270 */
[----:B------:R-:W-:-:S02]  /*b480*/  LOP3.LUT R5, R49, 0x59, RZ, 0xfc, !PT ;  /* 0x0000005931057812 */ /* 0x000fc400078efcff */
[----:B------:R-:W-:Y:S02]  /*b490*/  FSEL R176, R114, -INF , !P3 ;  /* 0xff80000072b07808 */ /* 0x000fe40005800000 */
[----:B------:R-:W-:Y:S01]  /*b4a0*/  FSEL R173, R112, -INF , !P3 ;  /* 0xff80000070ad7808 */ /* 0x000fe20005800000 */
[----:B------:R-:W-:Y:S01]  /*b4b0*/  HMMA.16816.F32 R92, R156, R130, R92 ;  /* 0x000000829c5c723c */ /* 0x000fe2000000185c */
[----:B------:R-:W-:Y:S02]  /*b4c0*/  ISETP.GE.AND P3, PT, R5, R58, PT ;  /* 0x0000003a0500720c */ /* 0x000fe40003f66270 */
[----:B------:R-:W2:Y:S01]  /*b4d0*/  LDSM.16.M88.4 R4, [R0+0x3000] ;  /* 0x003000000004783b */ /* 0x000ea20000000200 */
[C---:B------:R-:W-:Y:S02]  /*b4e0*/  LOP3.LUT R3, R49.reuse, 0x31, RZ, 0xfc, !PT ;  /* 0x0000003131037812 */ /* 0x040fe400078efcff */
[----:B------:R-:W-:Y:S02]  /*b4f0*/  LOP3.LUT R57, R49, 0x41, RZ, 0xfc, !PT ;  /* 0x0000004131397812 */ /* 0x000fe400078efcff */
        /* <DEDUP_REMOVED lines=9> */
[----:B------:R-:W-:Y:S01]  /*b590*/  FSEL R177, R117, -INF , !P2 ;  /* 0xff80000075b17808 */ /* 0x000fe20005000000 */
[----:B-1----:R-:W-:Y:S01]  /*b5a0*/  HMMA.16816.F32 R88, R156, R8, R88 ;  /* 0x000000089c58723c */ /* 0x002fe20000001858 */
[-C--:B------:R-:W-:Y:S02]  /*b5b0*/  ISETP.GE.AND P1, PT, R57, R58.reuse, PT ;  /* 0x0000003a3900720c */ /* 0x080fe40003f26270 */
[----:B------:R-:W-:Y:S02]  /*b5c0*/  ISETP.GE.AND P2, PT, R3, R58, PT ;  /* 0x0000003a0300720c */ /* 0x000fe40003f46270 */
[----:B------:R-:W-:-:S02]  /*b5d0*/  LOP3.LUT R9, R49, 0x78, RZ, 0xfc, !PT ;  /* 0x0000007831097812 */ /* 0x000fc400078efcff */
[----:B------:R-:W-:Y:S01]  /*b5e0*/  LOP3.LUT R57, R49, 0x60, RZ, 0xfc, !PT ;  /* 0x0000006031397812 */ /* 0x000fe200078efcff */
[C---:B------:R-:W-:Y:S01]  /*b5f0*/  HMMA.16816.F32 R84, R156.reuse, R10, R84 ;  /* 0x0000000a9c54723c */ /* 0x040fe20000001854 */
[----:B------:R-:W-:Y:S02]  /*b600*/  FSEL R180, R102, -INF , !P0 ;  /* 0xff80000066b47808 */ /* 0x000fe40004000000 */
[----:B------:R-:W-:Y:S02]  /*b610*/  FSEL R163, R100, -INF , !P0 ;  /* 0xff80000064a37808 */ /* 0x000fe40004000000 */
[----:B------:R-:W-:Y:S02]  /*b620*/  FSEL R112, R115, -INF , !P4 ;  /* 0xff80000073707808 */ /* 0x000fe40006000000 */
[----:B------:R-:W-:Y:S01]  /*b630*/  FSEL R175, R113, -INF , !P4 ;  /* 0xff80000071af7808 */ /* 0x000fe20006000000 */
[----:B--2---:R-:W-:Y:S01]  /*b640*/  HMMA.16816.F32 R80, R156, R4, R80 ;  /* 0x000000049c50723c */ /* 0x004fe20000001850 */
[----:B------:R-:W-:-:S02]  /*b650*/  LOP3.LUT R3, R49, 0x69, RZ, 0xfc, !PT ;  /* 0x0000006931037812 */ /* 0x000fc400078efcff */
[----:B------:R-:W-:Y:S02]  /*b660*/  FSEL R128, R106, -INF , !P2 ;  /* 0xff8000006a807808 */ /* 0x000fe40005000000 */
[----:B------:R-:W-:Y:S02]  /*b670*/  FSEL R165, R104, -INF , !P2 ;  /* 0xff80000068a57808 */ /* 0x000fe40005000000 */
[----:B------:R-:W-:Y:S01]  /*b680*/  FSEL R130, R107, -INF , !P1 ;  /* 0xff8000006b827808 */ /* 0x000fe20004800000 */
[----:B------:R-:W-:Y:S01]  /*b690*/  HMMA.16816.F32 R76, R156, R6, R76 ;  /* 0x000000069c4c723c */ /* 0x000fe2000000184c */
[----:B------:R-:W-:Y:S02]  /*b6a0*/  FSEL R167, R105, -INF , !P1 ;  /* 0xff80000069a77808 */ /* 0x000fe40004800000 */
[-C--:B------:R-:W-:Y:S01]  /*b6b0*/  ISETP.GE.AND P0, PT, R9, R58.reuse, PT ;  /* 0x0000003a0900720c */ /* 0x080fe20003f06270 */
[----:B------:R-:W1:Y:S01]  /*b6c0*/  LDSM.16.M88.4 R104, [R0+0x3400] ;  /* 0x003400000068783b */ /* 0x000e620000000200 */
[----:B------:R-:W-:-:S02]  /*b6d0*/  ISETP.GE.AND P4, PT, R57, R58, PT ;  /* 0x0000003a3900720c */ /* 0x000fc40003f86270 */
[----:B------:R-:W-:Y:S02]  /*b6e0*/  LOP3.LUT R9, R49, 0x79, RZ, 0xfc, !PT ;  /* 0x0000007931097812 */ /* 0x000fe400078efcff */
[----:B------:R-:W-:Y:S02]  /*b6f0*/  FSEL R182, R103, -INF , !P3 ;  /* 0xff80000067b67808 */ /* 0x000fe40005800000 */
[----:B------:R-:W-:Y:S02]  /*b700*/  FSEL R155, R101, -INF , !P3 ;  /* 0xff800000659b7808 */ /* 0x000fe40005800000 */
[----:B------:R-:W-:Y:S02]  /*b710*/  ISETP.GE.AND P3, PT, R3, R58, PT ;  /* 0x0000003a0300720c */ /* 0x000fe40003f66270 */
[----:B------:R-:W-:Y:S02]  /*b720*/  FSEL R184, R98, -INF , !P4 ;  /* 0xff80000062b87808 */ /* 0x000fe40006000000 */
[----:B------:R-:W-:-:S02]  /*b730*/  FSEL R147, R96, -INF , !P4 ;  /* 0xff80000060937808 */ /* 0x000fc40006000000 */
[----:B------:R-:W-:Y:S02]  /*b740*/  LOP3.LUT R5, R49, 0x88, RZ, 0xfc, !PT ;  /* 0x0000008831057812 */ /* 0x000fe400078efcff */
[-C--:B------:R-:W-:Y:S02]  /*b750*/  ISETP.GE.AND P4, PT, R9, R58.reuse, PT ;  /* 0x0000003a0900720c */ /* 0x080fe40003f86270 */
[----:B------:R-:W2:Y:S01]  /*b760*/  LDSM.16.M88.4 R8, [R0+0x3800] ;  /* 0x003800000008783b */ /* 0x000ea20000000200 */
[----:B------:R-:W-:Y:S02]  /*b770*/  FSEL R192, R95, -INF , !P3 ;  /* 0xff8000005fc07808 */ /* 0x000fe40005800000 */
[----:B------:R-:W-:Y:S02]  /*b780*/  FSEL R143, R93, -INF , !P3 ;  /* 0xff8000005d8f7808 */ /* 0x000fe40005800000 */
[----:B------:R-:W-:Y:S02]  /*b790*/  ISETP.GE.AND P3, PT, R5, R58, PT ;  /* 0x0000003a0500720c */ /* 0x000fe40003f66270 */
[----:B------:R-:W-:-:S02]  /*b7a0*/  LOP3.LUT R5, R49, 0x89, RZ, 0xfc, !PT ;  /* 0x0000008931057812 */ /* 0x000fc400078efcff */
[----:B------:R-:W-:Y:S02]  /*b7b0*/  P2R R3, PR, RZ, 0x8 ;  /* 0x00000008ff037803 */ /* 0x000fe40000000000 */
[-C--:B------:R-:W-:Y:S02]  /*b7c0*/  ISETP.GE.AND P3, PT, R5, R58.reuse, PT ;  /* 0x0000003a0500720c */ /* 0x080fe40003f66270 */
[----:B------:R-:W3:Y:S01]  /*b7d0*/  LDSM.16.M88.4 R4, [R0+0x3c00] ;  /* 0x003c00000004783b */ /* 0x000ee20000000200 */
[----:B------:R-:W-:Y:S02]  /*b7e0*/  LOP3.LUT R57, R49, 0x68, RZ, 0xfc, !PT ;  /* 0x0000006831397812 */ /* 0x000fe400078efcff */
[----:B------:R-:W-:Y:S02]  /*b7f0*/  FSEL R171, R108, -INF , !P5 ;  /* 0xff8000006cab7808 */ /* 0x000fe40006800000 */
[----:B------:R-:W-:Y:S02]  /*b800*/  FSEL R108, R111, -INF , !P6 ;  /* 0xff8000006f6c7808 */ /* 0x000fe40007000000 */
[----:B------:R-:W-:Y:S01]  /*b810*/  FSEL R169, R109, -INF , !P6 ;  /* 0xff8000006da97808 */ /* 0x000fe20007000000 */
[----:B-1----:R-:W-:Y:S01]  /*b820*/  HMMA.16816.F32 R68, R156, R106, R68 ;  /* 0x0000006a9c44723c */ /* 0x002fe20000001844 */
[----:B------:R-:W-:-:S02]  /*b830*/  ISETP.GE.AND P6, PT, R57, R58, PT ;  /* 0x0000003a3900720c */ /* 0x000fc40003fc6270 */
[----:B------:R-:W-:Y:S02]  /*b840*/  LOP3.LUT R57, R49, 0x70, RZ, 0xfc, !PT ;  /* 0x0000007031397812 */ /* 0x000fe400078efcff */
[----:B------:R-:W-:Y:S02]  /*b850*/  FSEL R110, R110, -INF , !P5 ;  /* 0xff8000006e6e7808 */ /* 0x000fe40006800000 */
[-C--:B------:R-:W-:Y:S01]  /*b860*/  ISETP.GE.AND P2, PT, R57, R58.reuse, PT ;  /* 0x0000003a3900720c */ /* 0x080fe20003f46270 */
[----:B------:R-:W-:Y:S01]  /*b870*/  HMMA.16816.F32 R72, R156, R104, R72 ;  /* 0x000000689c48723c */ /* 0x000fe20000001848 */
[----:B------:R-:W-:Y:S02]  /*b880*/  LOP3.LUT R57, R49, 0x71, RZ, 0xfc, !PT ;  /* 0x0000007131397812 */ /* 0x000fe400078efcff */
[-C--:B------:R-:W-:Y:S02]  /*b890*/  ISETP.GE.AND P5, PT, R59, R58.reuse, PT ;  /* 0x0000003a3b00720c */ /* 0x080fe40003fa6270 */
[----:B------:R-:W-:-:S02]  /*b8a0*/  ISETP.GE.AND P1, PT, R57, R58, PT ;  /* 0x0000003a3900720c */ /* 0x000fc40003f26270 */
[----:B------:R-:W-:Y:S02]  /*b8b0*/  LOP3.LUT R57, R49, 0x80, RZ, 0xfc, !PT ;  /* 0x0000008031397812 */ /* 0x000fe400078efcff */
[----:B------:R-:W-:Y:S02]  /*b8c0*/  FSEL R186, R99, -INF , !P5 ;  /* 0xff80000063ba7808 */ /* 0x000fe40006800000 */
[----:B------:R-:W-:Y:S01]  /*b8d0*/  FSEL R153, R97, -INF , !P5 ;  /* 0xff80000061997808 */ /* 0x000fe20006800000 */
[----:B--2---:R-:W-:Y:S01]  /*b8e0*/  HMMA.16816.F32 R64, R156, R8, R64 ;  /* 0x000000089c40723c */ /* 0x004fe20000001840 */
[----:B------:R-:W-:Y:S02]  /*b8f0*/  ISETP.GE.AND P5, PT, R57, R58, PT ;  /* 0x0000003a3900720c */ /* 0x000fe40003fa6270 */
[----:B------:R-:W-:Y:S02]  /*b900*/  LOP3.LUT R57, R49, 0x81, RZ, 0xfc, !PT ;  /* 0x0000008131397812 */ /* 0x000fe400078efcff */
[----:B------:R-:W-:-:S02]  /*b910*/  FSEL R188, R94, -INF , !P6 ;  /* 0xff8000005ebc7808 */ /* 0x000fc40007000000 */
[----:B------:R-:W-:Y:S01]  /*b920*/  FSEL R145, R92, -INF , !P6 ;  /* 0xff8000005c917808 */ /* 0x000fe20007000000 */
[C---:B------:R-:W-:Y:S01]  /*b930*/  HMMA.16816.F32 R60, R156.reuse, R10, R60 ;  /* 0x0000000a9c3c723c */ /* 0x040fe2000000183c */
[-C--:B------:R-:W-:Y:S02]  /*b940*/  ISETP.GE.AND P6, PT, R57, R58.reuse, PT ;  /* 0x0000003a3900720c */ /* 0x080fe40003fc6270 */
[----:B------:R-:W-:Y:S02]  /*b950*/  LOP3.LUT R57, R49, 0x90, RZ, 0xfc, !PT ;  /* 0x0000009031397812 */ /* 0x000fe400078efcff */
[----:B------:R-:W-:Y:S02]  /*b960*/  FSEL R194, R90, -INF , !P2 ;  /* 0xff8000005ac27808 */ /* 0x000fe40005000000 */
[----:B------:R-:W-:Y:S01]  /*b970*/  FSEL R137, R88, -INF , !P2 ;  /* 0xff80000058897808 */ /* 0x000fe20005000000 */
[----:B---3--:R-:W-:Y:S01]  /*b980*/  HMMA.16816.F32 R52, R156, R4, R52 ;  /* 0x000000049c34723c */ /* 0x008fe20000001834 */
[----:B------:R-:W-:-:S02]  /*b990*/  ISETP.GE.AND P2, PT, R57, R58, PT ;  /* 0x0000003a3900720c */ /* 0x000fc40003f46270 */
[----:B------:R-:W-:Y:S02]  /*b9a0*/  FSEL R200, R87, -INF , !P4 ;  /* 0xff80000057c87808 */ /* 0x000fe40006000000 */
[----:B------:R-:W-:Y:S02]  /*b9b0*/  FSEL R131, R85, -INF , !P4 ;  /* 0xff80000055837808 */ /* 0x000fe40006000000 */
[----:B------:R-:W-:Y:S01]  /*b9c0*/  LOP3.LUT R57, R49, 0x98, RZ, 0xfc, !PT ;  /* 0x0000009831397812 */ /* 0x000fe200078efcff */
[----:B------:R-:W-:Y:S01]  /*b9d0*/  HMMA.16816.F32 R44, R156, R6, R44 ;  /* 0x000000069c2c723c */ /* 0x000fe2000000182c */
[----:B------:R-:W-:Y:S02]  /*b9e0*/  ISETP.NE.AND P4, PT, R3, RZ, PT ;  /* 0x000000ff0300720c */ /* 0x000fe40003f85270 */
[----:B------:R-:W-:Y:S02]  /*b9f0*/  LOP3.LUT R3, R49, 0x99, RZ, 0xfc, !PT ;  /* 0x0000009931037812 */ /* 0x000fe400078efcff */
[----:B------:R-:W-:-:S02]  /*ba00*/  FSEL R198, R86, -INF , !P0 ;  /* 0xff80000056c67808 */ /* 0x000fc40004000000 */
[----:B------:R-:W-:Y:S02]  /*ba10*/  FSEL R133, R84, -INF , !P0 ;  /* 0xff80000054857808 */ /* 0x000fe40004000000 */
[-C--:B------:R-:W-:Y:S02]  /*ba20*/  ISETP.GE.AND P0, PT, R57, R58.reuse, PT ;  /* 0x0000003a3900720c */ /* 0x080fe40003f06270 */
[----:B------:R-:W-:Y:S02]  /*ba30*/  FSEL R202, R82, -INF , !P5 ;  /* 0xff80000052ca7808 */ /* 0x000fe40006800000 */
[----:B------:R-:W-:Y:S02]  /*ba40*/  FSEL R127, R80, -INF , !P5 ;  /* 0xff800000507f7808 */ /* 0x000fe40006800000 */
[----:B------:R-:W-:Y:S02]  /*ba50*/  ISETP.GE.AND P5, PT, R3, R58, PT ;  /* 0x0000003a0300720c */ /* 0x000fe40003fa6270 */
[----:B------:R-:W-:-:S02]  /*ba60*/  FSEL R204, R83, -INF , !P6 ;  /* 0xff80000053cc7808 */ /* 0x000fc40007000000 */
[----:B------:R-:W-:Y:S02]  /*ba70*/  FSEL R129, R81, -INF , !P6 ;  /* 0xff80000051817808 */ /* 0x000fe40007000000 */
[C---:B------:R-:W-:Y:S01]  /*ba80*/  LOP3.LUT R5, R49.reuse, 0xb8, RZ, 0xfc, !PT ;  /* 0x000000b831057812 */ /* 0x040fe200078efcff */
[----:B------:R-:W1:Y:S01]  /*ba90*/  LDSM.16.M88.4 R80, [R0+0x4000] ;  /* 0x004000000050783b */ /* 0x000e620000000200 */
[C---:B------:R-:W-:Y:S02]  /*baa0*/  LOP3.LUT R3, R49.reuse, 0xa0, RZ, 0xfc, !PT ;  /* 0x000000a031037812 */ /* 0x040fe400078efcff */
[----:B------:R-:W-:Y:S02]  /*bab0*/  LOP3.LUT R9, R49, 0xa8, RZ, 0xfc, !PT ;  /* 0x000000a831097812 */ /* 0x000fe400078efcff */
[----:B------:R-:W-:Y:S02]  /*bac0*/  FSEL R242, R70, -INF , !P0 ;  /* 0xff80000046f27808 */ /* 0x000fe40004000000 */
[----:B------:R-:W-:-:S02]  /*bad0*/  FSEL R117, R68, -INF , !P0 ;  /* 0xff80000044757808 */ /* 0x000fc40004000000 */
[-C--:B------:R-:W-:Y:S02]  /*bae0*/  ISETP.GE.AND P0, PT, R5, R58.reuse, PT ;  /* 0x0000003a0500720c */ /* 0x080fe40003f06270 */
[-C--:B------:R-:W-:Y:S02]  /*baf0*/  ISETP.GE.AND P6, PT, R3, R58.reuse, PT ;  /* 0x0000003a0300720c */ /* 0x080fe40003fc6270 */
[----:B------:R-:W-:Y:S02]  /*bb00*/  LOP3.LUT R5, R49, 0xb9, RZ, 0xfc, !PT ;  /* 0x000000b931057812 */ /* 0x000fe400078efcff */
[----:B------:R-:W-:Y:S02]  /*bb10*/  FSEL R208, R78, -INF , !P4 ;  /* 0xff8000004ed07808 */ /* 0x000fe40006000000 */
[----:B------:R-:W-:Y:S02]  /*bb20*/  FSEL R125, R76, -INF , !P4 ;  /* 0xff8000004c7d7808 */ /* 0x000fe40006000000 */
[----:B------:R-:W-:-:S02]  /*bb30*/  ISETP.GE.AND P4, PT, R9, R58, PT ;  /* 0x0000003a0900720c */ /* 0x000fc40003f86270 */
[----:B------:R-:W-:Y:S02]  /*bb40*/  LOP3.LUT R9, R49, 0xa9, RZ, 0xfc, !PT ;  /* 0x000000a931097812 */ /* 0x000fe400078efcff */
[----:B------:R-:W-:Y:S02]  /*bb50*/  FSEL R246, R66, -INF , !P6 ;  /* 0xff80000042f67808 */ /* 0x000fe40007000000 */
[----:B------:R-:W-:Y:S02]  /*bb60*/  FSEL R111, R64, -INF , !P6 ;  /* 0xff800000406f7808 */ /* 0x000fe40007000000 */
[----:B------:R-:W-:Y:S02]  /*bb70*/  ISETP.GE.AND P6, PT, R5, R58, PT ;  /* 0x0000003a0500720c */ /* 0x000fe40003fc6270 */
[----:B------:R-:W2:Y:S01]  /*bb80*/  LDSM.16.M88.4 R4, [R0+0x4800] ;  /* 0x004800000004783b */ /* 0x000ea20000000200 */
[----:B------:R-:W-:Y:S02]  /*bb90*/  FSEL R210, R79, -INF , !P3 ;  /* 0xff8000004fd27808 */ /* 0x000fe40005800000 */
[----:B------:R-:W-:-:S02]  /*bba0*/  FSEL R123, R77, -INF , !P3 ;  /* 0xff8000004d7b7808 */ /* 0x000fc40005800000 */
[----:B------:R-:W-:Y:S02]  /*bbb0*/  ISETP.GE.AND P3, PT, R9, R58, PT ;  /* 0x0000003a0900720c */ /* 0x000fe40003f66270 */
[----:B------:R-:W3:Y:S01]  /*bbc0*/  LDSM.16.M88.4 R8, [R0+0x4400] ;  /* 0x004400000008783b */ /* 0x000ee20000000200 */
[----:B------:R-:W-:Y:S02]  /*bbd0*/  FSEL R250, R62, -INF , !P4 ;  /* 0xff8000003efa7808 */ /* 0x000fe40006000000 */
[----:B------:R-:W-:Y:S01]  /*bbe0*/  FSEL R109, R60, -INF , !P4 ;  /* 0xff8000003c6d7808 */ /* 0x000fe20006000000 */
[----:B-1----:R-:W-:Y:S01]  /*bbf0*/  HMMA.16816.F32 R40, R156, R80, R40 ;  /* 0x000000509c28723c */ /* 0x002fe20000001828 */
[----:B------:R-:W-:Y:S02]  /*bc00*/  FSEL R252, R63, -INF , !P3 ;  /* 0xff8000003ffc7808 */ /* 0x000fe40005800000 */
[----:B------:R-:W-:Y:S02]  /*bc10*/  FSEL R107, R61, -INF , !P3 ;  /* 0xff8000003d6b7808 */ /* 0x000fe40005800000 */
[----:B------:R-:W1:Y:S01]  /*bc20*/  LDSM.16.M88.4 R60, [R0+0x4c00] ;  /* 0x004c0000003c783b */ /* 0x000e620000000200 */
[----:B------:R-:W-:Y:S01]  /*bc30*/  LOP3.LUT R3, R49, 0xa1, RZ, 0xfc, !PT ;  /* 0x000000a131037812 */ /* 0x000fe200078efcff */
[----:B------:R-:W-:-:S04]  /*bc40*/  DEPBAR.LE SB0, 0x0 ;  /* 0x000080000000791a */ /* 0x000fc80000000000 */
[----:B------:R-:W-:Y:S01]  /*bc50*/  FSEL R244, R71, -INF , !P5 ;  /* 0xff80000047f47808 */ /* 0x000fe20006800000 */
[----:B------:R-:W-:Y:S01]  /*bc60*/  HMMA.16816.F32 R36, R156, R82, R36 ;  /* 0x000000529c24723c */ /* 0x000fe20000001824 */
[----:B------:R-:W-:Y:S02]  /*bc70*/  FSEL R115, R69, -INF , !P5 ;  /* 0xff80000045737808 */ /* 0x000fe40006800000 */
[----:B------:R-:W-:Y:S02]  /*bc80*/  ISETP.GE.AND P5, PT, R3, R58, PT ;  /* 0x0000003a0300720c */ /* 0x000fe40003fa6270 */
[C---:B------:R-:W-:Y:S02]  /*bc90*/  LOP3.LUT R3, R49.reuse, 0xc0, RZ, 0xfc, !PT ;  /* 0x000000c031037812 */ /* 0x040fe400078efcff */
[----:B------:R-:W-:Y:S02]  /*bca0*/  LOP3.LUT R59, R49, 0x91, RZ, 0xfc, !PT ;  /* 0x00000091313b7812 */ /* 0x000fe400078efcff */
[----:B------:R-:W-:-:S02]  /*bcb0*/  FSEL R248, R67, -INF , !P5 ;  /* 0xff80000043f87808 */ /* 0x000fc40006800000 */
[----:B------:R-:W-:Y:S02]  /*bcc0*/  FSEL R113, R65, -INF , !P5 ;  /* 0xff80000041717808 */ /* 0x000fe40006800000 */
[-C--:B------:R-:W-:Y:S02]  /*bcd0*/  ISETP.GE.AND P5, PT, R3, R58.reuse, PT ;  /* 0x0000003a0300720c */ /* 0x080fe40003fa6270 */
[----:B------:R-:W-:Y:S02]  /*bce0*/  FSEL R196, R91, -INF , !P1 ;  /* 0xff8000005bc47808 */ /* 0x000fe40004800000 */
[----:B------:R-:W-:Y:S01]  /*bcf0*/  FSEL R141, R89, -INF , !P1 ;  /* 0xff800000598d7808 */ /* 0x000fe20004800000 */
[----:B--2---:R-:W-:Y:S01]  /*bd00*/  HMMA.16816.F32 R24, R156, R4, R24 ;  /* 0x000000049c18723c */ /* 0x004fe20000001818 */
[----:B------:R-:W-:Y:S02]  /*bd10*/  ISETP.GE.AND P1, PT, R59, R58, PT ;  /* 0x0000003a3b00720c */ /* 0x000fe40003f26270 */
[----:B------:R-:W-:-:S02]  /*bd20*/  LOP3.LUT R57, R49, 0xb0, RZ, 0xfc, !PT ;  /* 0x000000b031397812 */ /* 0x000fc400078efcff */
[----:B------:R-:W-:Y:S02]  /*bd30*/  LOP3.LUT R59, R49, 0xc1, RZ, 0xfc, !PT ;  /* 0x000000c1313b7812 */ /* 0x000fe400078efcff */
[----:B------:R-:W-:Y:S01]  /*bd40*/  P2R R3, PR, RZ, 0x20 ;  /* 0x00000020ff037803 */ /* 0x000fe20000000000 */
[C---:B---3--:R-:W-:Y:S01]  /*bd50*/  HMMA.16816.F32 R32, R156.reuse, R8, R32 ;  /* 0x000000089c20723c */ /* 0x048fe20000001820 */
[----:B------:R-:W-:Y:S02]  /*bd60*/  FSEL R216, R74, -INF , !P2 ;  /* 0xff8000004ad87808 */ /* 0x000fe40005000000 */
[----:B------:R-:W-:Y:S02]  /*bd70*/  FSEL R119, R72, -INF , !P2 ;  /* 0xff80000048777808 */ /* 0x000fe40005000000 */
[----:B------:R-:W-:Y:S02]  /*bd80*/  FSEL R8, R47, -INF , !P6 ;  /* 0xff8000002f087808 */ /* 0x000fe40007000000 */
[----:B------:R-:W-:Y:S01]  /*bd90*/  FSEL R95, R45, -INF , !P6 ;  /* 0xff8000002d5f7808 */ /* 0x000fe20007000000 */
[----:B------:R-:W-:Y:S01]  /*bda0*/  HMMA.16816.F32 R28, R156, R10, R28 ;  /* 0x0000000a9c1c723c */ /* 0x000fe2000000181c */
[----:B------:R-:W-:-:S02]  /*bdb0*/  ISETP.GE.AND P2, PT, R57, R58, PT ;  /* 0x0000003a3900720c */ /* 0x000fc40003f46270 */
[----:B------:R-:W-:Y:S02]  /*bdc0*/  ISETP.GE.AND P5, PT, R59, R58, PT ;  /* 0x0000003a3b00720c */ /* 0x000fe40003fa6270 */
[----:B------:R-:W-:Y:S02]  /*bdd0*/  ISETP.NE.AND P6, PT, R3, RZ, PT ;  /* 0x000000ff0300720c */ /* 0x000fe40003fc5270 */
[C---:B------:R-:W-:Y:S01]  /*bde0*/  LOP3.LUT R57, R49.reuse, 0xb1, RZ, 0xfc, !PT ;  /* 0x000000b131397812 */ /* 0x040fe200078efcff */
[----:B------:R-:W-:Y:S01]  /*bdf0*/  HMMA.16816.F32 R20, R156, R6, R20 ;  /* 0x000000069c14723c */ /* 0x000fe20000001814 */
[----:B------:R-:W-:Y:S02]  /*be00*/  LOP3.LUT R3, R49, 0xe0, RZ, 0xfc, !PT ;  /* 0x000000e031037812 */ /* 0x000fe400078efcff */
[----:B------:R-:W-:Y:S02]  /*be10*/  FSEL R240, R75, -INF , !P1 ;  /* 0xff8000004bf07808 */ /* 0x000fe40004800000 */
[----:B------:R-:W-:-:S02]  /*be20*/  FSEL R121, R73, -INF , !P1 ;  /* 0xff80000049797808 */ /* 0x000fc40004800000 */
[----:B------:R-:W-:Y:S01]  /*be30*/  FSEL R10, R43, -INF , !P5 ;  /* 0xff8000002b0a7808 */ /* 0x000fe20006800000 */
[C---:B-1----:R-:W-:Y:S01]  /*be40*/  HMMA.16816.F32 R16, R156.reuse, R60, R16 ;  /* 0x0000003c9c10723c */ /* 0x042fe20000001810 */
[----:B------:R-:W-:Y:S02]  /*be50*/  FSEL R89, R41, -INF , !P5 ;  /* 0xff80000029597808 */ /* 0x000fe40006800000 */
[-C--:B------:R-:W-:Y:S02]  /*be60*/  ISETP.GE.AND P1, PT, R57, R58.reuse, PT ;  /* 0x0000003a3900720c */ /* 0x080fe40003f26270 */
[----:B------:R-:W-:Y:S02]  /*be70*/  ISETP.GE.AND P5, PT, R3, R58, PT ;  /* 0x0000003a0300720c */ /* 0x000fe40003fa6270 */
[C---:B------:R-:W-:Y:S01]  /*be80*/  LOP3.LUT R57, R49.reuse, 0xc8, RZ, 0xfc, !PT ;  /* 0x000000c831397812 */ /* 0x040fe200078efcff */
[----:B------:R-:W-:Y:S01]  /*be90*/  HMMA.16816.F32 R12, R156, R62, R12 ;  /* 0x0000003e9c0c723c */ /* 0x000fe2000000180c */
[----:B------:R-:W-:-:S02]  /*bea0*/  LOP3.LUT R3, R49, 0xe1, RZ, 0xfc, !PT ;  /* 0x000000e131037812 */ /* 0x000fc400078efcff */
[----:B------:R-:W-:Y:S02]  /*beb0*/  FSEL R11, R42, -INF , !P6 ;  /* 0xff8000002a0b7808 */ /* 0x000fe40007000000 */
[----:B------:R-:W-:Y:S02]  /*bec0*/  FSEL R91, R40, -INF , !P6 ;  /* 0xff800000285b7808 */ /* 0x000fe40007000000 */
[-C--:B------:R-:W-:Y:S02]  /*bed0*/  ISETP.GE.AND P4, PT, R57, R58.reuse, PT ;  /* 0x0000003a3900720c */ /* 0x080fe40003f86270 */
[----:B------:R-:W-:Y:S02]  /*bee0*/  FSEL R105, R52, -INF , !P2 ;  /* 0xff80000034697808 */ /* 0x000fe40005000000 */
[----:B------:R-:W-:Y:S02]  /*bef0*/  ISETP.GE.AND P6, PT, R3, R58, PT ;  /* 0x0000003a0300720c */ /* 0x000fe40003fc6270 */
[----:B------:R-:W-:-:S02]  /*bf00*/  LOP3.LUT R57, R49, 0xc9, RZ, 0xfc, !PT ;  /* 0x000000c931397812 */ /* 0x000fc400078efcff */
[----:B------:R-:W-:Y:S02]  /*bf10*/  FSEL R52, R55, -INF , !P1 ;  /* 0xff80000037347808 */ /* 0x000fe40004800000 */
[----:B------:R-:W-:Y:S02]  /*bf20*/  FSEL R101, R53, -INF , !P1 ;  /* 0xff80000035657808 */ /* 0x000fe40004800000 */
[C---:B------:R-:W-:Y:S02]  /*bf30*/  LOP3.LUT R5, R49.reuse, 0xe8, RZ, 0xfc, !PT ;  /* 0x000000e831057812 */ /* 0x040fe400078efcff */
[C---:B------:R-:W-:Y:S02]  /*bf40*/  LOP3.LUT R55, R49.reuse, 0xd1, RZ, 0xfc, !PT ;  /* 0x000000d131377812 */ /* 0x040fe400078efcff */
[----:B------:R-:W-:Y:S02]  /*bf50*/  LOP3.LUT R53, R49, 0xd8, RZ, 0xfc, !PT ;  /* 0x000000d831357812 */ /* 0x000fe400078efcff */
[----:B------:R-:W-:-:S02]  /*bf60*/  P2R R0, PR, RZ, 0x20 ;  /* 0x00000020ff007803 */ /* 0x000fc40000000000 */
[----:B------:R-:W-:Y:S02]  /*bf70*/  FSEL R134, R27, -INF , !P6 ;  /* 0xff8000001b867808 */ /* 0x000fe40007000000 */
[----:B------:R-:W-:Y:S02]  /*bf80*/  FSEL R50, R25, -INF , !P6 ;  /* 0xff80000019327808 */ /* 0x000fe40007000000 */
[-C--:B------:R-:W-:Y:S02]  /*bf90*/  ISETP.GE.AND P3, PT, R57, R58.reuse, PT ;  /* 0x0000003a3900720c */ /* 0x080fe40003f66270 */
[----:B------:R-:W-:Y:S02]  /*bfa0*/  FSEL R9, R46, -INF , !P0 ;  /* 0xff8000002e097808 */ /* 0x000fe40004000000 */
[----:B------:R-:W-:Y:S02]  /*bfb0*/  FSEL R99, R44, -INF , !P0 ;  /* 0xff8000002c637808 */ /* 0x000fe40004000000 */
[----:B------:R-:W-:-:S02]  /*bfc0*/  ISETP.GE.AND P5, PT, R5, R58, PT ;  /* 0x0000003a0500720c */ /* 0x000fc40003fa6270 */
[----:B------:R-:W-:Y:S02]  /*bfd0*/  ISETP.NE.AND P6, PT, R51, 0x1, PT ;  /* 0x000000013300780c */ /* 0x000fe40003fc5270 */
[-C--:B------:R-:W-:Y:S02]  /*bfe0*/  ISETP.GE.AND P1, PT, R55, R58.reuse, PT ;  /* 0x0000003a3700720c */ /* 0x080fe40003f26270 */
[----:B------:R-:W-:Y:S02]  /*bff0*/  ISETP.GE.AND P0, PT, R53, R58, PT ;  /* 0x0000003a3500720c */ /* 0x000fe40003f06270 */
[C---:B------:R-:W-:Y:S02]  /*c000*/  LOP3.LUT R7, R49.reuse, 0xe9, RZ, 0xfc, !PT ;  /* 0x000000e931077812 */ /* 0x040fe400078efcff */
[C---:B------:R-:W-:Y:S02]  /*c010*/  LOP3.LUT R5, R49.reuse, 0xf0, RZ, 0xfc, !PT ;  /* 0x000000f031057812 */ /* 0x040fe400078efcff */
        /* <DEDUP_REMOVED lines=8> */
[----:B------:R-:W-:Y:S02]  /*c0a0*/  FSEL R178, R35, -INF , !P1 ;  /* 0xff80000023b27808 */ /* 0x000fe40004800000 */
[----:B------:R-:W-:Y:S02]  /*c0b0*/  FSEL R36, R33, -INF , !P1 ;  /* 0xff80000021247808 */ /* 0x000fe40004800000 */
[----:B------:R-:W-:Y:S02]  /*c0c0*/  ISETP.GE.AND P3, PT, R5, R58, PT ;  /* 0x0000003a0500720c */ /* 0x000fe40003f66270 */
[----:B------:R-:W-:Y:S02]  /*c0d0*/  FSEL R174, R30, -INF , !P0 ;  /* 0xff8000001eae7808 */ /* 0x000fe40004000000 */
[----:B------:R-:W-:-:S02]  /*c0e0*/  FSEL R39, R28, -INF , !P0 ;  /* 0xff8000001c277808 */ /* 0x000fc40004000000 */
[-C--:B------:R-:W-:Y:S02]  /*c0f0*/  ISETP.GE.AND P2, PT, R57, R58.reuse, PT ;  /* 0x0000003a3900720c */ /* 0x080fe40003f46270 */
[C---:B------:R-:W-:Y:S02]  /*c100*/  LOP3.LUT R7, R49.reuse, 0xf1, RZ, 0xfc, !PT ;  /* 0x000000f131077812 */ /* 0x040fe400078efcff */
[----:B------:R-:W-:Y:S02]  /*c110*/  LOP3.LUT R5, R49, 0xf8, RZ, 0xfc, !PT ;  /* 0x000000f831057812 */ /* 0x000fe400078efcff */
[----:B------:R-:W-:Y:S02]  /*c120*/  ISETP.GE.AND P1, PT, R45, R58, PT ;  /* 0x0000003a2d00720c */ /* 0x000fe40003f26270 */
[----:B------:R-:W-:Y:S02]  /*c130*/  ISETP.NE.AND P0, PT, R0, RZ, PT ;  /* 0x000000ff0000720c */ /* 0x000fe40003f05270 */
[----:B------:R-:W-:-:S02]  /*c140*/  LOP3.LUT R49, R49, 0xf9, RZ, 0xfc, !PT ;  /* 0x000000f931317812 */ /* 0x000fc400078efcff */
[----:B------:R-:W-:Y:S02]  /*c150*/  FSEL R190, R34, -INF , !P2 ;  /* 0xff80000022be7808 */ /* 0x000fe40005000000 */
[----:B------:R-:W-:Y:S02]  /*c160*/  FSEL R38, R32, -INF , !P2 ;  /* 0xff80000020267808 */ /* 0x000fe40005000000 */
[----:B------:R-:W-:Y:S02]  /*c170*/  FSEL R166, R31, -INF , !P1 ;  /* 0xff8000001fa67808 */ /* 0x000fe40004800000 */
[----:B------:R-:W-:Y:S02]  /*c180*/  FSEL R37, R29, -INF , !P1 ;  /* 0xff8000001d257808 */ /* 0x000fe40004800000 */
[----:B------:R-:W-:Y:S02]  /*c190*/  FSEL R146, R26, -INF , !P0 ;  /* 0xff8000001a927808 */ /* 0x000fe40004000000 */
[----:B------:R-:W-:-:S02]  /*c1a0*/  FSEL R40, R24, -INF , !P0 ;  /* 0xff80000018287808 */ /* 0x000fc40004000000 */
        /* <DEDUP_REMOVED lines=30> */
.L_x_943:
[----:B------:R-:W2:Y:S01]  /*c390*/  LD.E R5, desc[UR4][R150.64+0x170] ;  /* 0x0001700496057980 */ /* 0x000ea2000c101900 */
[----:B------:R-:W-:Y:S02]  /*c3a0*/  IADD3 R56, PT, PT, R56, -0x200, RZ ;  /* 0xfffffe0038387810 */ /* 0x000fe40007ffe0ff */
[----:B------:R-:W-:Y:S01]  /*c3b0*/  IABS R6, R238 ;  /* 0x000000ee00067213 */ /* 0x000fe20000000000 */
[----:B------:R-:W3:Y:S01]  /*c3c0*/  LD.E.64 R16, desc[UR4][R150.64+0x20] ;  /* 0x0000200496107980 */ /* 0x000ee2000c101b00 */
        /* <DEDUP_REMOVED lines=10> */
[----:B-1----:R-:W-:Y:S02]  /*c470*/  IMAD.MOV R13, RZ, RZ, -R15 ;  /* 0x000000ffff0d7224 */ /* 0x002fe400078e0a0f */
[----:B------:R-:W-:Y:S02]  /*c480*/  IMAD.MOV.U32 R14, RZ, RZ, RZ ;  /* 0x000000ffff0e7224 */ /* 0x000fe400078e00ff */
[----:B------:R-:W-:-:S04]  /*c490*/  IMAD R13, R13, R0, RZ ;  /* 0x000000000d0d7224 */ /* 0x000fc800078e02ff */
[----:B------:R-:W-:-:S06]  /*c4a0*/  IMAD.HI.U32 R13, R15, R13, R14 ;  /* 0x0000000d0f0d7227 */ /* 0x000fcc00078e000e */
[----:B------:R-:W-:-:S04]  /*c4b0*/  IMAD.HI.U32 R12, R13, R4, RZ ;  /* 0x000000040d0c7227 */ /* 0x000fc800078e00ff */
[----:B------:R-:W-:-:S04]  /*c4c0*/  IMAD.HI.U32 R13, R13, R6, RZ ;  /* 0x000000060d0d7227 */ /* 0x000fc800078e00ff */
[-C--:B------:R-:W-:Y:S02]  /*c4d0*/  IMAD R15, R12, R7.reuse, R4 ;  /* 0x000000070c0f7224 */ /* 0x080fe400078e0204 */
[----:B------:R-:W-:-:S03]  /*c4e0*/  IMAD R7, R13, R7, R6 ;  /* 0x000000070d077224 */ /* 0x000fc600078e0206 */
[C---:B------:R-:W-:Y:S02]  /*c4f0*/  ISETP.GT.U32.AND P0, PT, R0.reuse, R15, PT ;  /* 0x0000000f0000720c */ /* 0x040fe40003f04070 */
[----:B------:R-:W-:-:S11]  /*c500*/  ISETP.GT.U32.AND P1, PT, R0, R7, PT ;  /* 0x000000070000720c */ /* 0x000fd60003f24070 */
[-C--:B------:R-:W-:Y:S02]  /*c510*/  @!P0 IADD3 R15, PT, PT, R15, -R0.reuse, RZ ;  /* 0x800000000f0f8210 */ /* 0x080fe40007ffe0ff */
[----:B------:R-:W-:Y:S01]  /*c520*/  @!P1 IMAD.IADD R7, R7, 0x1, -R0 ;  /* 0x0000000107079824 */ /* 0x000fe200078e0a00 */
[----:B------:R-:W-:Y:S01]  /*c530*/  @!P0 IADD3 R12, PT, PT, R12, 0x1, RZ ;  /* 0x000000010c0c8810 */ /* 0x000fe20007ffe0ff */
[----:B------:R-:W-:Y:S01]  /*c540*/  @!P1 VIADD R13, R13, 0x1 ;  /* 0x000000010d0d9836 */ /* 0x000fe20000000000 */
[-C--:B------:R-:W-:Y:S02]  /*c550*/  ISETP.GE.U32.AND P2, PT, R15, R0.reuse, PT ;  /* 0x000000000f00720c */ /* 0x080fe40003f46070 */
[----:B------:R-:W-:Y:S01]  /*c560*/  ISETP.GE.U32.AND P3, PT, R7, R0, PT ;  /* 0x000000000700720c */ /* 0x000fe20003f66070 */
[----:B------:R-:W2:Y:S01]  /*c570*/  LD.E.64 R14, desc[UR4][R150.64+0x38] ;  /* 0x00003804960e7980 */ /* 0x000ea2000c101b00 */
[----:B------:R-:W-:Y:S02]  /*c580*/  LOP3.LUT R0, R238, R5, RZ, 0x3c, !PT ;  /* 0x00000005ee007212 */ /* 0x000fe400078e3cff */
[----:B------:R-:W-:-:S02]  /*c590*/  ISETP.NE.AND P0, PT, R5, RZ, PT ;  /* 0x000000ff0500720c */ /* 0x000fc40003f05270 */
[----:B------:R-:W-:-:S05]  /*c5a0*/  ISETP.GE.AND P5, PT, R0, RZ, PT ;  /* 0x000000ff0000720c */ /* 0x000fca0003fa6270 */
[----:B------:R-:W-:Y:S02]  /*c5b0*/  @P2 IADD3 R12, PT, PT, R12, 0x1, RZ ;  /* 0x000000010c0c2810 */ /* 0x000fe40007ffe0ff */
[----:B------:R-:W-:-:S03]  /*c5c0*/  @P3 VIADD R13, R13, 0x1 ;  /* 0x000000010d0d3836 */ /* 0x000fc60000000000 */
[----:B------:R-:W-:Y:S02]  /*c5d0*/  @!P4 IMAD.MOV R12, RZ, RZ, -R12 ;  /* 0x000000ffff0cc224 */ /* 0x000fe400078e0a0c */
[----:B------:R-:W-:Y:S02]  /*c5e0*/  MOV R0, R13 ;  /* 0x0000000d00007202 */ /* 0x000fe40000000f00 */
[----:B------:R-:W-:Y:S02]  /*c5f0*/  LOP3.LUT R13, RZ, R5, RZ, 0x33, !PT ;  /* 0x00000005ff0d7212 */ /* 0x000fe400078e33ff */
[----:B------:R-:W-:Y:S02]  /*c600*/  @!P5 IADD3 R0, PT, PT, -R0, RZ, RZ ;  /* 0x000000ff0000d210 */ /* 0x000fe40007ffe1ff */
[C---:B------:R-:W-:Y:S02]  /*c610*/  SEL R4, R13.reuse, R12, !P0 ;  /* 0x0000000c0d047207 */ /* 0x040fe40004000000 */
[----:B------:R-:W-:-:S03]  /*c620*/  SEL R13, R13, R0, !P0 ;  /* 0x000000000d0d7207 */ /* 0x000fc60004000000 */
[----:B------:R-:W-:-:S04]  /*c630*/  IMAD.WIDE R20, R4, 0x4, R234 ;  /* 0x0000000404147825 */ /* 0x000fc800078e02ea */
[C---:B------:R-:W-:Y:S01]  /*c640*/  IMAD.WIDE R18, R13.reuse, 0x4, R234 ;  /* 0x000000040d127825 */ /* 0x040fe200078e02ea */
[----:B------:R-:W4:Y:S04]  /*c650*/  LD.E R7, desc[UR4][R20.64] ;  /* 0x0000000414077980 */ /* 0x000f28000c101900 */
[----:B------:R-:W4:Y:S01]  /*c660*/  LD.E R0, desc[UR4][R18.64] ;  /* 0x0000000412007980 */ /* 0x000f22000c101900 */
[----:B------:R-:W-:-:S04]  /*c670*/  IMAD.IADD R6, R13, 0x1, -R4 ;  /* 0x000000010d067824 */ /* 0x000fc800078e0a04 */
[----:B------:R-:W-:-:S05]  /*c680*/  IMAD R6, R5, R6, -0x100 ;  /* 0xffffff0005067424 */ /* 0x000fca00078e0206 */
[----:B------:R-:W-:Y:S01]  /*c690*/  SHF.R.S32.HI R5, RZ, 0x1f, R6 ;  /* 0x0000001fff057819 */ /* 0x000fe20000011406 */
[-C--:B--2---:R-:W-:Y:S02]  /*c6a0*/  IMAD R4, R15, R6.reuse, RZ ;  /* 0x000000060f047224 */ /* 0x084fe400078e02ff */
[----:B------:R-:W-:-:S04]  /*c6b0*/  IMAD.WIDE.U32 R12, R14, R6, RZ ;  /* 0x000000060e0c7225 */ /* 0x000fc800078e00ff */
[----:B------:R-:W-:-:S04]  /*c6c0*/  IMAD R4, R14, R5, R4 ;  /* 0x000000050e047224 */ /* 0x000fc800078e0204 */
[----:B------:R-:W-:Y:S01]  /*c6d0*/  IMAD.IADD R13, R13, 0x1, R4 ;  /* 0x000000010d0d7824 */ /* 0x000fe200078e0204 */
[----:B----4-:R-:W-:-:S04]  /*c6e0*/  IADD3 R7, PT, PT, R7, -R0, RZ ;  /* 0x8000000007077210 */ /* 0x010fc80007ffe0ff */
[----:B------:R-:W-:Y:S01]  /*c6f0*/  SHF.R.S32.HI R0, RZ, 0x1f, R7 ;  /* 0x0000001fff007819 */ /* 0x000fe20000011407 */
[----:B---3--:R-:W-:Y:S02]  /*c700*/  IMAD R5, R17, R7, RZ ;  /* 0x0000000711057224 */ /* 0x008fe400078e02ff */
[----:B------:R-:W-:-:S04]  /*c710*/  IMAD.WIDE.U32 R6, R7, R16, R12 ;  /* 0x0000001007067225 */ /* 0x000fc800078e000c */
[----:B------:R-:W-:Y:S01]  /*c720*/  IMAD R0, R16, R0, R5 ;  /* 0x0000000010007224 */ /* 0x000fe200078e0205 */
[----:B------:R-:W-:-:S04]  /*c730*/  LEA R222, P0, R6, R222, 0x1 ;  /* 0x000000de06de7211 */ /* 0x000fc800078008ff */
[----:B------:R-:W-:-:S04]  /*c740*/  IADD3 R0, PT, PT, R7, R0, RZ ;  /* 0x0000000007007210 */ /* 0x000fc80007ffe0ff */
[----:B------:R-:W-:Y:S02]  /*c750*/  LEA.HI.X R223, R6, R223, R0, 0x1, P0 ;  /* 0x000000df06df7211 */ /* 0x000fe400000f0c00 */
.L_x_944:
[----:B------:R-:W-:Y:S05]  /*c760*/  BSYNC.RECONVERGENT B0 ;  /* 0x0000000000007941 */ /* 0x000fea0003800200 */
.L_x_942:
[C---:B------:R-:W-:Y:S01]  /*c770*/  IMAD.SHL.U32 R0, R218.reuse, 0x40, RZ ;  /* 0x00000040da007824 */ /* 0x040fe200078e00ff */
[C---:B------:R-:W-:Y:S02]  /*c780*/  LEA R20, P1, R218.reuse, R222, 0x6 ;  /* 0x000000deda147211 */ /* 0x040fe400078230ff */
[--C-:B------:R-:W-:Y:S02]  /*c790*/  SHF.L.U64.HI R4, R218, 0x6, R219.reuse ;  /* 0x00000006da047819 */ /* 0x100fe400000102db */
[----:B------:R-:W-:Y:S02]  /*c7a0*/  IADD3 R18, P2, PT, R0, R20, RZ ;  /* 0x0000001400127210 */ /* 0x000fe40007f5e0ff */
[----:B------:R-:W-:Y:S02]  /*c7b0*/  LEA.HI.X R21, R218, R223, R219, 0x6, P1 ;  /* 0x000000dfda157211 */ /* 0x000fe400008f34db */
[----:B------:R-:W-:Y:S02]  /*c7c0*/  ISETP.GE.AND P0, PT, R148, R231, PT ;  /* 0x000000e79400720c */ /* 0x000fe40003f06270 */
[----:B------:R-:W-:Y:S01]  /*c7d0*/  IADD3 R16, P1, PT, R18, R0, RZ ;  /* 0x0000000012107210 */ /* 0x000fe20007f3e0ff */
[----:B------:R-:W-:-:S03]  /*c7e0*/  IMAD.X R19, R4, 0x1, R21, P2 ;  /* 0x0000000104137824 */ /* 0x000fc600010e0615 */
[----:B------:R-:W-:Y:S01]  /*c7f0*/  IADD3 R14, P2, PT, R16, R0, RZ ;  /* 0x00000000100e7210 */ /* 0x000fe20007f5e0ff */
[----:B------:R-:W-:-:S03]  /*c800*/  IMAD.X R17, R19, 0x1, R4, P1 ;  /* 0x0000000113117824 */ /* 0x000fc600008e0604 */
[-C--:B------:R-:W-:Y:S01]  /*c810*/  IADD3 R12, P1, PT, R14, R0.reuse, RZ ;  /* 0x000000000e0c7210 */ /* 0x080fe20007f3e0ff */
[--C-:B------:R-:W-:Y:S02]  /*c820*/  IMAD.X R15, R17, 0x1, R4.reuse, P2 ;  /* 0x00000001110f7824 */ /* 0x100fe400010e0604 */
[----:B------:R-:W-:Y:S01]  /*c830*/  @!PT LDS RZ, [RZ] ;  /* 0x00000000fffff984 */ /* 0x000fe20000000800 */
[----:B------:R-:W-:Y:S01]  /*c840*/  @!PT LDS RZ, [RZ] ;  /* 0x00000000fffff984 */ /* 0x000fe20000000800 */
[----:B------:R-:W-:Y:S01]  /*c850*/  @!PT LDS RZ, [RZ] ;  /* 0x00000000fffff984 */ /* 0x000fe20000000800 */
[----:B------:R1:W-:Y:S01]  /*c860*/  @!P0 LDGSTS.E.BYPASS.LTC128B.128 [R233+0x1000], desc[UR4][R222.64] ;  /* 0x01000000dee98fae */ /* 0x0003e2000b981a04 */
[-C--:B------:R-:W-:Y:S01]  /*c870*/  IADD3 R6, P2, PT, R12, R0.reuse, RZ ;  /* 0x000000000c067210 */ /* 0x080fe20007f5e0ff */
[--C-:B------:R-:W-:Y:S02]  /*c880*/  IMAD.X R13, R15, 0x1, R4.reuse, P1 ;  /* 0x000000010f0d7824 */ /* 0x100fe400008e0604 */
[----:B------:R1:W-:Y:S01]  /*c890*/  @P0 STS.128 [R233+0x1000], RZ ;  /* 0x001000ffe9000388 */ /* 0x0003e20000000c00 */
[----:B------:R-:W-:Y:S01]  /*c8a0*/  @!P0 IADD3 R22, P1, PT, R6, R0, RZ ;  /* 0x0000000006168210 */ /* 0x000fe20007f3e0ff */
[--C-:B------:R-:W-:Y:S02]  /*c8b0*/  IMAD.X R7, R13, 0x1, R4.reuse, P2 ;  /* 0x000000010d077824 */ /* 0x100fe400010e0604 */
[----:B------:R-:W-:Y:S01]  /*c8c0*/  @!PT LDS RZ, [RZ] ;  /* 0x00000000fffff984 */ /* 0x000fe20000000800 */
[----:B------:R-:W-:Y:S01]  /*c8d0*/  @!PT LDS RZ, [RZ] ;  /* 0x00000000fffff984 */ /* 0x000fe20000000800 */
[----:B------:R-:W-:Y:S01]  /*c8e0*/  @!PT LDS RZ, [RZ] ;  /* 0x00000000fffff984 */ /* 0x000fe20000000800 */
[----:B------:R1:W-:Y:S02]  /*c8f0*/  @!P0 LDGSTS.E.BYPASS.LTC128B.128 [R233+0x1800], desc[UR4][R20.64] ;  /* 0x0180000014e98fae */ /* 0x0003e4000b981a04 */
[----:B------:R-:W-:-:S02]  /*c900*/  @!P0 IMAD.X R23, R7, 0x1, R4, P1 ;  /* 0x0000000107178824 */ /* 0x000fc400008e0604 */
        /* <DEDUP_REMOVED lines=31> */
[----:B------:R-:W0:Y:S02]  /*cb00*/  LDGDEPBAR ;  /* 0x00000000000079af */ /* 0x000e240000000000 */
.L_x_941:
[----:B------:R-:W-:Y:S05]  /*cb10*/  BSYNC.RECONVERGENT B1 ;  /* 0x0000000000017941 */ /* 0x000fea0003800200 */
.L_x_940:
[----:B------:R-:W2:Y:S01]  /*cb20*/  LD.E R85, desc[UR4][R150.64+0xdc] ;  /* 0x0000dc0496557980 */ /* 0x000ea2000c101900 */
[----:B------:R-:W-:Y:S02]  /*cb30*/  FMNMX3.FTZ R5, R2, R152, R154, !PT ;  /* 0x0000009802057276 */ /* 0x000fe4000781009a */
[----:B------:R-:W-:Y:S02]  /*cb40*/  LOP3.LUT R53, R161, 0x120, R162, 0xf8, !PT ;  /* 0x00000120a1357812 */ /* 0x000fe400078ef8a2 */
[----:B------:R-:W-:Y:S02]  /*cb50*/  FMNMX3.FTZ R5, R5, R164, R138, !PT ;  /* 0x000000a405057276 */ /* 0x000fe4000781008a */
[----:B------:R-:W-:Y:S02]  /*cb60*/  LEA R53, R53, UR6, 0x1 ;  /* 0x0000000635357c11 */ /* 0x000fe4000f8e08ff */
[----:B------:R-:W-:-:S03]  /*cb70*/  FMNMX3.FTZ R5, R5, R136, R140, !PT ;  /* 0x0000008805057276 */ /* 0x000fc6000781008c */
[----:B-1----:R-:W-:Y:S01]  /*cb80*/  LDSM.16.MT88.4 R16, [R53+0x5400] ;  /* 0x005400003510783b */ /* 0x002fe20000004200 */
        /* <DEDUP_REMOVED lines=33> */
[----:B-1----:R-:W-:-:S04]  /*cda0*/  FMNMX.FTZ R0, R5, R0, !PT ;  /* 0x0000000005007209 */ /* 0x002fc80007810000 */
[----:B------:R-:W-:Y:S01]  /*cdb0*/  FSETP.NEU.FTZ.AND P0, PT, R0, -INF , PT ;  /* 0xff8000000000780b */ /* 0x000fe20003f1d000 */
[----:B--2---:R-:W-:-:S05]  /*cdc0*/  FMUL.FTZ R83, R85, R0 ;  /* 0x0000000055537220 */ /* 0x004fca0000410000 */
[----:B------:R-:W-:-:S05]  /*cdd0*/  FSEL R83, R83, RZ, P0 ;  /* 0x000000ff53537208 */ /* 0x000fca0000000000 */
[--C-:B------:R-:W-:Y:S01]  /*cde0*/  FFMA.FTZ R239, R2, R85, -R83.reuse ;  /* 0x0000005502ef7223 */ /* 0x100fe20000010853 */
[----:B------:R-:W-:Y:S01]  /*cdf0*/  FMNMX3.FTZ R2, R185, R189, R144, !PT ;  /* 0x000000bdb9027276 */ /* 0x000fe20007810090 */
[-CC-:B------:R-:W-:Y:S01]  /*ce00*/  FFMA.FTZ R60, R82, R85.reuse, -R83.reuse ;  /* 0x00000055523c7223 */ /* 0x180fe20000010853 */
[--C-:B------:R-:W-:Y:S01]  /*ce10*/  FFMA.FTZ R59, R52, R85, -R83.reuse ;  /* 0x00000055343b7223 */ /* 0x100fe20000010853 */
[----:B------:R-:W-:Y:S01]  /*ce20*/  IADD3 R52, PT, PT, R160, R53, RZ ;  /* 0x00000035a0347210 */ /* 0x000fe20007ffe0ff */
[----:B------:R-:W-:Y:S01]  /*ce30*/  FFMA.FTZ R157, R122, R85, -R83 ;  /* 0x000000557a9d7223 */ /* 0x000fe20000010853 */
[----:B------:R-:W-:Y:S01]  /*ce40*/  FMNMX3.FTZ R2, R2, R193, R199, !PT ;  /* 0x000000c102027276 */ /* 0x000fe200078100c7 */
[-CC-:B------:R-:W-:Y:S01]  /*ce50*/  FFMA.FTZ R96, R120, R85.reuse, -R83.reuse ;  /* 0x0000005578607223 */ /* 0x180fe20000010853 */
[----:B------:R-:W-:Y:S01]  /*ce60*/  FFMA.FTZ R124, R152, R85, -R83 ;  /* 0x00000055987c7223 */ /* 0x000fe20000010853 */
[----:B------:R-:W-:Y:S01]  /*ce70*/  LDSM.16.MT88.4 R12, [R52+0x5000] ;  /* 0x00500000340c783b */ /* 0x000fe20000004200 */
[----:B------:R-:W-:Y:S01]  /*ce80*/  FMNMX3.FTZ R2, R2, R201, R209, !PT ;  /* 0x000000c902027276 */ /* 0x000fe200078100d1 */
[-CC-:B------:R-:W-:Y:S01]  /*ce90*/  FFMA.FTZ R211, R154, R85.reuse, -R83.reuse ;  /* 0x000000559ad37223 */ /* 0x180fe20000010853 */
[----:B------:R-:W-:Y:S01]  /*cea0*/  FFMA.FTZ R114, R164, R85, -R83 ;  /* 0x00000055a4727223 */ /* 0x000fe20000010853 */
[----:B------:R-:W-:Y:S01]  /*ceb0*/  MUFU.EX2 R239, R239 ;  /* 0x000000ef00ef7308 */ /* 0x000fe20000000800 */
[----:B------:R-:W-:Y:S01]  /*cec0*/  FMNMX3.FTZ R2, R2, R205, R197, !PT ;  /* 0x000000cd02027276 */ /* 0x000fe200078100c5 */
[----:B------:R-:W-:Y:S01]  /*ced0*/  LDSM.16.MT88.4 R28, [R52+0x5400] ;  /* 0x00540000341c783b */ /* 0x000fe20000004200 */
[-CC-:B------:R-:W-:Y:S01]  /*cee0*/  FFMA.FTZ R94, R116, R85.reuse, -R83.reuse ;  /* 0x00000055745e7223 */ /* 0x180fe20000010853 */
[----:B------:R-:W-:Y:S01]  /*cef0*/  FFMA.FTZ R92, R112, R85, -R83 ;  /* 0x00000055705c7223 */ /* 0x000fe20000010853 */
[----:B------:R-:W-:Y:S01]  /*cf00*/  FMNMX3.FTZ R2, R2, R195, R191, !PT ;  /* 0x000000c302027276 */ /* 0x000fe200078100bf */
[-CC-:B------:R-:W-:Y:S01]  /*cf10*/  FFMA.FTZ R207, R138, R85.reuse, -R83.reuse ;  /* 0x000000558acf7223 */ /* 0x180fe20000010853 */
[----:B------:R-:W-:Y:S01]  /*cf20*/  FFMA.FTZ R106, R136, R85, -R83 ;  /* 0x00000055886a7223 */ /* 0x000fe20000010853 */
[----:B------:R-:W1:Y:S01]  /*cf30*/  MUFU.EX2 R124, R124 ;  /* 0x0000007c007c7308 */ /* 0x000e620000000800 */
[----:B------:R-:W-:Y:S01]  /*cf40*/  FMNMX3.FTZ R2, R2, R135, R181, !PT ;  /* 0x0000008702027276 */ /* 0x000fe200078100b5 */
[-CC-:B------:R-:W-:Y:S01]  /*cf50*/  FFMA.FTZ R203, R140, R85.reuse, -R83.reuse ;  /* 0x000000558ccb7223 */ /* 0x180fe20000010853 */
[-CC-:B------:R-:W-:Y:S01]  /*cf60*/  FFMA.FTZ R104, R132, R85.reuse, -R83.reuse ;  /* 0x0000005584687223 */ /* 0x180fe20000010853 */
[----:B------:R-:W-:Y:S01]  /*cf70*/  FFMA.FTZ R58, R9, R85, -R83 ;  /* 0x00000055093a7223 */ /* 0x000fe20000010853 */
[----:B------:R-:W-:Y:S01]  /*cf80*/  FMNMX3.FTZ R2, R2, R183, R179, !PT ;  /* 0x000000b702027276 */ /* 0x000fe200078100b3 */
[-CC-:B------:R-:W-:Y:S01]  /*cf90*/  FFMA.FTZ R57, R8, R85.reuse, -R83.reuse ;  /* 0x0000005508397223 */ /* 0x180fe20000010853 */
[----:B------:R-:W-:Y:S01]  /*cfa0*/  FFMA.FTZ R56, R11, R85, -R83 ;  /* 0x000000550b387223 */ /* 0x000fe20000010853 */
[----:B------:R-:W-:Y:S01]  /*cfb0*/  MUFU.EX2 R211, R211 ;  /* 0x000000d300d37308 */ /* 0x000fe20000000800 */
[----:B------:R-:W-:Y:S01]  /*cfc0*/  FMNMX3.FTZ R2, R2, R177, R173, !PT ;  /* 0x000000b102027276 */ /* 0x000fe200078100ad */
[-CC-:B------:R-:W-:Y:S01]  /*cfd0*/  FFMA.FTZ R55, R10, R85.reuse, -R83.reuse ;  /* 0x000000550a377223 */ /* 0x180fe20000010853 */
[-CC-:B------:R-:W-:Y:S01]  /*cfe0*/  FFMA.FTZ R97, R110, R85.reuse, -R83.reuse ;  /* 0x000000556e617223 */ /* 0x180fe20000010853 */
[----:B------:R-:W-:Y:S01]  /*cff0*/  FFMA.FTZ R90, R108, R85, -R83 ;  /* 0x000000556c5a7223 */ /* 0x000fe20000010853 */
[----:B------:R-:W-:Y:S01]  /*d000*/  FMNMX3.FTZ R2, R2, R175, R171, !PT ;  /* 0x000000af02027276 */ /* 0x000fe200078100ab */
[-CC-:B------:R-:W-:Y:S01]  /*d010*/  FFMA.FTZ R187, R142, R85.reuse, -R83.reuse ;  /* 0x000000558ebb7223 */ /* 0x180fe20000010853 */
[----:B------:R-:W-:Y:S01]  /*d020*/  FFMA.FTZ R100, R168, R85, -R83 ;  /* 0x00000055a8647223 */ /* 0x000fe20000010853 */
[----:B------:R-:W2:Y:S01]  /*d030*/  MUFU.EX2 R114, R114 ;  /* 0x0000007200727308 */ /* 0x000ea20000000800 */
[----:B------:R-:W-:Y:S01]  /*d040*/  FMNMX3.FTZ R2, R2, R169, R165, !PT ;  /* 0x000000a902027276 */ /* 0x000fe200078100a5 */
[--C-:B------:R-:W-:Y:S01]  /*d050*/  FFMA.FTZ R159, R170, R85, -R83.reuse ;  /* 0x00000055aa9f7223 */ /* 0x100fe20000010853 */
[----:B-1----:R-:W-:Y:S01]  /*d060*/  F2FP.F16.F32.PACK_AB R21, R124, R239 ;  /* 0x000000ef7c15723e */ /* 0x002fe200000000ff */
        /* <DEDUP_REMOVED lines=14> */
[--C-:B------:R-:W-:Y:S01]  /*d150*/  FFMA.FTZ R79, R186, R85, -R83.reuse ;  /* 0x00000055ba4f7223 */ /* 0x100fe20000010853 */
[----:B--2---:R-:W-:Y:S01]  /*d160*/  F2FP.F16.F32.PACK_AB R23, R114, R211 ;  /* 0x000000d37217723e */ /* 0x004fe200000000ff */
        /* <DEDUP_REMOVED lines=23> */
[----:B------:R-:W-:Y:S01]  /*d2e0*/  FADD.FTZ R124, R239, R124 ;  /* 0x0000007cef7c7221 */ /* 0x000fe20000010000 */
[----:B------:R-:W-:Y:S01]  /*d2f0*/  FFMA.FTZ R64, R246, R85, -R83 ;  /* 0x00000055f6407223 */ /* 0x000fe20000010853 */
[----:B------:R-:W-:Y:S01]  /*d300*/  FMNMX3.FTZ R2, R2, R113, R109, !PT ;  /* 0x0000007102027276 */ /* 0x000fe2000781006d */
[----:B------:R-:W-:Y:S01]  /*d310*/  FFMA.FTZ R63, R248, R85, -R83 ;  /* 0x00000055f83f7223 */ /* 0x000fe20000010853 */
[----:B------:R-:W-:Y:S01]  /*d320*/  FADD.FTZ R211, R211, R124 ;  /* 0x0000007cd3d37221 */ /* 0x000fe20000010000 */
        /* <DEDUP_REMOVED lines=13> */
[----:B------:R-:W-:-:S03]  /*d400*/  FMNMX3.FTZ R2, R2, R89, R87, !PT ;  /* 0x0000005902027276 */ /* 0x000fc60007810057 */
[----:B------:R-:W-:Y:S01]  /*d410*/  MUFU.EX2 R98, R98 ;  /* 0x0000006200627308 */ /* 0x000fe20000000800 */
[----:B------:R-:W-:-:S04]  /*d420*/  FMNMX3.FTZ R2, R2, R3, R38, !PT ;  /* 0x0000000302027276 */ /* 0x000fc80007810026 */
        /* <DEDUP_REMOVED lines=8> */
[----:B------:R-:W-:-:S05]  /*d4b0*/  FMNMX.FTZ R2, R41, R2, !PT ;  /* 0x0000000229027209 */ /* 0x000fca0007810000 */
[----:B------:R-:W1:Y:S02]  /*d4c0*/  SHFL.BFLY PT, R5, R2, 0x2, 0x1f ;  /* 0x0c401f0002057f89 */ /* 0x000e6400000e0000 */
[----:B------:R-:W-:Y:S08]  /*d4d0*/  MUFU.EX2 R94, R94 ;  /* 0x0000005e005e7308 */ /* 0x000ff00000000800 */
[----:B------:R-:W-:Y:S08]  /*d4e0*/  MUFU.EX2 R103, R103 ;  /* 0x0000006700677308 */ /* 0x000ff00000000800 */
[----:B------:R-:W-:Y:S01]  /*d4f0*/  MUFU.EX2 R92, R92 ;  /* 0x0000005c005c7308 */ /* 0x000fe20000000800 */
[----:B-1----:R-:W-:-:S07]  /*d500*/  FMNMX.FTZ R4, R2, R5, !PT ;  /* 0x0000000502047209 */ /* 0x002fce0007810000 */
[----:B------:R-:W-:Y:S01]  /*d510*/  MUFU.EX2 R97, R97 ;  /* 0x0000006100617308 */ /* 0x000fe20000000800 */
[----:B------:R-:W1:Y:S07]  /*d520*/  SHFL.BFLY PT, R5, R4, 0x1, 0x1f ;  /* 0x0c201f0004057f89 */ /* 0x000e6e00000e0000 */
[----:B------:R-:W-:Y:S08]  /*d530*/  MUFU.EX2 R90, R90 ;  /* 0x0000005a005a7308 */ /* 0x000ff00000000800 */
[----:B------:R-:W-:Y:S08]  /*d540*/  MUFU.EX2 R93, R93 ;  /* 0x0000005d005d7308 */ /* 0x000ff00000000800 */
[----:B------:R-:W-:Y:S01]  /*d550*/  MUFU.EX2 R88, R88 ;  /* 0x0000005800587308 */ /* 0x000fe20000000800 */
[----:B-1----:R-:W-:-:S02]  /*d560*/  FMNMX.FTZ R2, R4, R5, !PT ;  /* 0x0000000504027209 */ /* 0x002fc40007810000 */
[----:B------:R-:W1:Y:S02]  /*d570*/  LDSM.16.MT88.4 R4, [R53+0x5000] ;  /* 0x005000003504783b */ /* 0x000e640000004200 */
[----:B------:R-:W-:Y:S01]  /*d580*/  FSETP.NEU.FTZ.AND P0, PT, R2, -INF , PT ;  /* 0xff8000000200780b */ /* 0x000fe20003f1d000 */
[----:B------:R-:W-:Y:S02]  /*d590*/  FMUL.FTZ R82, R85, R2 ;  /* 0x0000000255527220 */ /* 0x000fe40000410000 */
[----:B------:R-:W-:Y:S03]  /*d5a0*/  MUFU.EX2 R84, R84 ;  /* 0x0000005400547308 */ /* 0x000fe60000000800 */
[----:B------:R-:W-:-:S05]  /*d5b0*/  FSEL R82, R82, RZ, P0 ;  /* 0x000000ff52527208 */ /* 0x000fca0000000000 */
        /* <DEDUP_REMOVED lines=38> */
[-C--:B------:R-:W-:Y:S01]  /*d820*/  FFMA.FTZ R131, R146, R85.reuse, -R83 ;  /* 0x0000005592837223 */ /* 0x080fe20000010853 */
        /* <DEDUP_REMOVED lines=11> */
[----:B------:R-:W-:Y:S01]  /*d8e0*/  FADD.FTZ R241, R122, R241 ;  /* 0x000000f17af17221 */ /* 0x000fe20000010000 */
        /* <DEDUP_REMOVED lines=20> */
[--C-:B------:R-:W-:Y:S01]  /*da30*/  FFMA.FTZ R47, R47, R85, -R82.reuse ;  /* 0x000000552f2f7223 */ /* 0x100fe20000010852 */
[----:B------:R-:W-:Y:S01]  /*da40*/  MUFU.EX2 R161, R161 ;  /* 0x000000a100a17308 */ /* 0x000fe20000000800 */
[----:B------:R-:W-:Y:S01]  /*da50*/  HMMA.16816.F32 R24, R20, R12, RZ ;  /* 0x0000000c1418723c */ /* 0x000fe200000018ff */
[----:B--2---:R-:W-:Y:S01]  /*da60*/  F2FP.F16.F32.PACK_AB R12, R116, R193 ;  /* 0x000000c1740c723e */ /* 0x004fe200000000ff */
[--C-:B------:R-:W-:Y:S01]  /*da70*/  FFMA.FTZ R46, R46, R85, -R82.reuse ;  /* 0x000000552e2e7223 */ /* 0x100fe20000010852 */
[----:B------:R-:W-:Y:S01]  /*da80*/  F2FP.F16.F32.PACK_AB R13, R106, R207 ;  /* 0x000000cf6a0d723e */ /* 0x000fe200000000ff */
[----:B------:R-:W-:-:S03]  /*da90*/  FFMA.FTZ R43, R43, R85, -R82 ;  /* 0x000000552b2b7223 */ /* 0x000fc60000010852 */
[----:B------:R-:W2:Y:S01]  /*daa0*/  MUFU.EX2 R108, R108 ;  /* 0x0000006c006c7308 */ /* 0x000ea20000000800 */
[----:B------:R-:W-:Y:S01]  /*dab0*/  HMMA.16816.F32 R20, R20, R14, RZ ;  /* 0x0000000e1414723c */ /* 0x000fe200000018ff */
[----:B-1----:R-:W-:Y:S02]  /*dac0*/  F2FP.F16.F32.PACK_AB R14, R189, R112 ;  /* 0x00000070bd0e723e */ /* 0x002fe400000000ff */
[----:B------:R-:W-:-:S04]  /*dad0*/  F2FP.F16.F32.PACK_AB R15, R104, R203 ;  /* 0x000000cb680f723e */ /* 0x000fc800000000ff */
[----:B------:R-:W-:Y:S03]  /*dae0*/  MUFU.EX2 R110, R110 ;  /* 0x0000006e006e7308 */ /* 0x000fe60000000800 */
[C---:B------:R-:W-:Y:S05]  /*daf0*/  HMMA.16816.F32 R8, R12.reuse, R16, R8 ;  /* 0x000000100c08723c */ /* 0x040fea0000001808 */
[----:B------:R-:W1:Y:S03]  /*db00*/  MUFU.EX2 R185, R185 ;  /* 0x000000b900b97308 */ /* 0x000e660000000800 */
[C---:B------:R-:W-:Y:S01]  /*db10*/  HMMA.16816.F32 R4, R12.reuse, R18, R4 ;  /* 0x000000120c04723c */ /* 0x040fe20000001804 */
[----:B------:R-:W3:Y:S04]  /*db20*/  LDSM.16.MT88.4 R16, [R52+0x5800] ;  /* 0x005800003410783b */ /* 0x000ee80000004200 */
[----:B------:R-:W-:Y:S03]  /*db30*/  MUFU.EX2 R128, R128 ;  /* 0x0000008000807308 */ /* 0x000fe60000000800 */
[C---:B------:R-:W-:Y:S05]  /*db40*/  HMMA.16816.F32 R24, R12.reuse, R28, R24 ;  /* 0x0000001c0c18723c */ /* 0x040fea0000001818 */
[----:B------:R-:W4:Y:S03]  /*db50*/  MUFU.EX2 R181, R181 ;  /* 0x000000b500b57308 */ /* 0x000f260000000800 */
[----:B------:R-:W-:Y:S01]  /*db60*/  HMMA.16816.F32 R20, R12, R30, R20 ;  /* 0x0000001e0c14723c */ /* 0x000fe20000001814 */
[----:B------:R-:W5:Y:S01]  /*db70*/  LDSM.16.MT88.4 R28, [R53+0x5c00] ;  /* 0x005c0000351c783b */ /* 0x000f620000004200 */
[----:B--2---:R-:W-:-:S02]  /*db80*/  F2FP.F16.F32.PACK_AB R12, R108, R161 ;  /* 0x000000a16c0c723e */ /* 0x004fc400000000ff */
[----:B------:R-:W-:Y:S01]  /*db90*/  F2FP.F16.F32.PACK_AB R13, R100, R187 ;  /* 0x000000bb640d723e */ /* 0x000fe200000000ff */
[----:B------:R-:W-:Y:S01]  /*dba0*/  MUFU.EX2 R130, R130 ;  /* 0x0000008200827308 */ /* 0x000fe20000000800 */
[----:B-1----:R-:W-:Y:S02]  /*dbb0*/  F2FP.F16.F32.PACK_AB R14, R185, R110 ;  /* 0x0000006eb90e723e */ /* 0x002fe400000000ff */
[----:B------:R-:W-:-:S05]  /*dbc0*/  F2FP.F16.F32.PACK_AB R15, R98, R159 ;  /* 0x0000009f620f723e */ /* 0x000fca00000000ff */
[----:B------:R-:W1:Y:S02]  /*dbd0*/  MUFU.EX2 R177, R177 ;  /* 0x000000b100b17308 */ /* 0x000e640000000800 */
[C---:B------:R-:W-:Y:S06]  /*dbe0*/  HMMA.16816.F32 R8, R12.reuse, R32, R8 ;  /* 0x000000200c08723c */ /* 0x040fec0000001808 */
[----:B------:R-:W-:Y:S02]  /*dbf0*/  MUFU.EX2 R132, R132 ;  /* 0x0000008400847308 */ /* 0x000fe40000000800 */
[C---:B------:R-:W-:Y:S01]  /*dc00*/  HMMA.16816.F32 R4, R12.reuse, R34, R4 ;  /* 0x000000220c04723c */ /* 0x040fe20000001804 */
[----:B------:R-:W2:Y:S05]  /*dc10*/  LDSM.16.MT88.4 R32, [R52+0x5c00] ;  /* 0x005c00003420783b */ /* 0x000eaa0000004200 */
[----:B------:R-:W2:Y:S02]  /*dc20*/  MUFU.EX2 R173, R173 ;  /* 0x000000ad00ad7308 */ /* 0x000ea40000000800 */
[C---:B---3--:R-:W-:Y:S06]  /*dc30*/  HMMA.16816.F32 R24, R12.reuse, R16, R24 ;  /* 0x000000100c18723c */ /* 0x048fec0000001818 */
[----:B------:R-:W-:Y:S02]  /*dc40*/  MUFU.EX2 R136, R136 ;  /* 0x0000008800887308 */ /* 0x000fe40000000800 */
[----:B------:R-:W-:Y:S01]  /*dc50*/  HMMA.16816.F32 R20, R12, R18, R20 ;  /* 0x000000120c14723c */ /* 0x000fe20000001814 */
[----:B----4-:R-:W-:Y:S01]  /*dc60*/  F2FP.F16.F32.PACK_AB R12, R181, R128 ;  /* 0x00000080b50c723e */ /* 0x010fe200000000ff */
[----:B------:R-:W3:Y:S01]  /*dc70*/  LDSM.16.MT88.4 R16, [R53+0x6000] ;  /* 0x006000003510783b */ /* 0x000ee20000004200 */
[----:B------:R-:W-:-:S02]  /*dc80*/  F2FP.F16.F32.PACK_AB R13, R96, R157 ;  /* 0x0000009d600d723e */ /* 0x000fc400000000ff */
[----:B-1----:R-:W-:Y:S01]  /*dc90*/  F2FP.F16.F32.PACK_AB R14, R177, R130 ;  /* 0x00000082b10e723e */ /* 0x002fe200000000ff */
[----:B------:R-:W1:Y:S01]  /*dca0*/  MUFU.EX2 R171, R171 ;  /* 0x000000ab00ab7308 */ /* 0x000e620000000800 */
[----:B------:R-:W-:-:S07]  /*dcb0*/  F2FP.F16.F32.PACK_AB R15, R94, R139 ;  /* 0x0000008b5e0f723e */ /* 0x000fce00000000ff */
[C---:B-----5:R-:W-:Y:S01]  /*dcc0*/  HMMA.16816.F32 R8, R12.reuse, R28, R8 ;  /* 0x0000001c0c08723c */ /* 0x060fe20000001808 */
[----:B------:R-:W-:Y:S07]  /*dcd0*/  MUFU.EX2 R140, R140 ;  /* 0x0000008c008c7308 */ /* 0x000fee0000000800 */
[C---:B------:R-:W-:Y:S01]  /*dce0*/  HMMA.16816.F32 R4, R12.reuse, R30, R4 ;  /* 0x0000001e0c04723c */ /* 0x040fe20000001804 */
[----:B------:R-:W4:Y:S01]  /*dcf0*/  LDSM.16.MT88.4 R28, [R52+0x6000] ;  /* 0x00600000341c783b */ /* 0x000f220000004200 */
[----:B------:R-:W5:Y:S06]  /*dd00*/  MUFU.EX2 R165, R165 ;  /* 0x000000a500a57308 */ /* 0x000f6c0000000800 */
[C---:B--2---:R-:W-:Y:S02]  /*dd10*/  HMMA.16816.F32 R24, R12.reuse, R32, R24 ;  /* 0x000000200c18723c */ /* 0x044fe40000001818 */
[----:B------:R-:W-:Y:S06]  /*dd20*/  MUFU.EX2 R142, R142 ;  /* 0x0000008e008e7308 */ /* 0x000fec0000000800 */
[----:B------:R-:W-:Y:S01]  /*dd30*/  HMMA.16816.F32 R20, R12, R34, R20 ;  /* 0x000000220c14723c */ /* 0x000fe20000001814 */
[----:B------:R-:W2:Y:S01]  /*dd40*/  LDSM.16.MT88.4 R32, [R53+0x6400] ;  /* 0x006400003520783b */ /* 0x000ea20000004200 */
[----:B------:R-:W-:Y:S01]  /*dd50*/  F2FP.F16.F32.PACK_AB R12, R173, R132 ;  /* 0x00000084ad0c723e */ /* 0x000fe200000000ff */
[----:B------:R-:W5:Y:S01]  /*dd60*/  MUFU.EX2 R155, R155 ;  /* 0x0000009b009b7308 */ /* 0x000f620000000800 */
[----:B------:R-:W-:-:S02]  /*dd70*/  F2FP.F16.F32.PACK_AB R13, R92, R103 ;  /* 0x000000675c0d723e */ /* 0x000fc400000000ff */
[----:B-1----:R-:W-:Y:S02]  /*dd80*/  F2FP.F16.F32.PACK_AB R14, R171, R136 ;  /* 0x00000088ab0e723e */ /* 0x002fe400000000ff */
[----:B------:R-:W-:-:S03]  /*dd90*/  F2FP.F16.F32.PACK_AB R15, R90, R97 ;  /* 0x000000615a0f723e */ /* 0x000fc600000000ff */
[----:B------:R-:W-:Y:S04]  /*dda0*/  MUFU.EX2 R80, R80 ;  /* 0x0000005000507308 */ /* 0x000fe80000000800 */
[C---:B---3--:R-:W-:Y:S04]  /*ddb0*/  HMMA.16816.F32 R8, R12.reuse, R16, R8 ;  /* 0x000000100c08723c */ /* 0x048fe80000001808 */
[----:B------:R-:W-:Y:S04]  /*ddc0*/  MUFU.EX2 R79, R79 ;  /* 0x0000004f004f7308 */ /* 0x000fe80000000800 */
[C---:B------:R-:W-:Y:S01]  /*ddd0*/  HMMA.16816.F32 R4, R12.reuse, R18, R4 ;  /* 0x000000120c04723c */ /* 0x040fe20000001804 */
[----:B------:R-:W1:Y:S03]  /*dde0*/  LDSM.16.MT88.4 R16, [R52+0x6400] ;  /* 0x006400003410783b */ /* 0x000e660000004200 */
[----:B------:R-:W-:Y:S04]  /*ddf0*/  MUFU.EX2 R78, R78 ;  /* 0x0000004e004e7308 */ /* 0x000fe80000000800 */
[C---:B----4-:R-:W-:Y:S04]  /*de00*/  HMMA.16816.F32 R24, R12.reuse, R28, R24 ;  /* 0x0000001c0c18723c */ /* 0x050fe80000001818 */
[----:B------:R-:W-:Y:S04]  /*de10*/  MUFU.EX2 R77, R77 ;  /* 0x0000004d004d7308 */ /* 0x000fe80000000800 */
[----:B------:R-:W-:Y:S01]  /*de20*/  HMMA.16816.F32 R20, R12, R30, R20 ;  /* 0x0000001e0c14723c */ /* 0x000fe20000001814 */
[----:B------:R-:W3:Y:S01]  /*de30*/  LDSM.16.MT88.4 R28, [R53+0x6800] ;  /* 0x00680000351c783b */ /* 0x000ee20000004200 */
[----:B-----5:R-:W-:-:S02]  /*de40*/  F2FP.F16.F32.PACK_AB R12, R165, R140 ;  /* 0x0000008ca50c723e */ /* 0x020fc400000000ff */
[----:B------:R-:W-:Y:S01]  /*de50*/  F2FP.F16.F32.PACK_AB R13, R88, R93 ;  /* 0x0000005d580d723e */ /* 0x000fe200000000ff */
[----:B------:R-:W-:Y:S01]  /*de60*/  MUFU.EX2 R144, R144 ;  /* 0x0000009000907308 */ /* 0x000fe20000000800 */
[----:B------:R-:W-:Y:S02]  /*de70*/  F2FP.F16.F32.PACK_AB R14, R155, R142 ;  /* 0x0000008e9b0e723e */ /* 0x000fe400000000ff */
[----:B------:R-:W-:-:S05]  /*de80*/  F2FP.F16.F32.PACK_AB R15, R81, R84 ;  /* 0x00000054510f723e */ /* 0x000fca00000000ff */
[----:B------:R-:W4:Y:S02]  /*de90*/  MUFU.EX2 R147, R147 ;  /* 0x0000009300937308 */ /* 0x000f240000000800 */
[C---:B--2---:R-:W-:Y:S06]  /*dea0*/  HMMA.16816.F32 R8, R12.reuse, R32, R8 ;  /* 0x000000200c08723c */ /* 0x044fec0000001808 */
[----:B------:R-:W-:Y:S02]  /*deb0*/  MUFU.EX2 R145, R145 ;  /* 0x0000009100917308 */ /* 0x000fe40000000800 */
[C---:B------:R-:W-:Y:S01]  /*dec0*/  HMMA.16816.F32 R4, R12.reuse, R34, R4 ;  /* 0x000000220c04723c */ /* 0x040fe20000001804 */
[----:B------:R-:W2:Y:S05]  /*ded0*/  LDSM.16.MT88.4 R32, [R52+0x6800] ;  /* 0x006800003420783b */ /* 0x000eaa0000004200 */
[----:B------:R-:W5:Y:S02]  /*dee0*/  MUFU.EX2 R152, R152 ;  /* 0x0000009800987308 */ /* 0x000f640000000800 */
[C---:B-1----:R-:W-:Y:S06]  /*def0*/  HMMA.16816.F32 R24, R12.reuse, R16, R24 ;  /* 0x000000100c18723c */ /* 0x042fec0000001818 */
[----:B------:R-:W-:Y:S02]  /*df00*/  MUFU.EX2 R76, R76 ;  /* 0x0000004c004c7308 */ /* 0x000fe40000000800 */
[----:B------:R-:W-:Y:S01]  /*df10*/  HMMA.16816.F32 R20, R12, R18, R20 ;  /* 0x000000120c14723c */ /* 0x000fe20000001814 */
[----:B----4-:R-:W-:Y:S01]  /*df20*/  F2FP.F16.F32.PACK_AB R12, R147, R144 ;  /* 0x00000090930c723e */ /* 0x010fe200000000ff */
[----:B------:R-:W1:Y:S01]  /*df30*/  LDSM.16.MT88.4 R16, [R53+0x6c00] ;  /* 0x006c00003510783b */ /* 0x000e620000004200 */
[----:B------:R-:W-:-:S02]  /*df40*/  F2FP.F16.F32.PACK_AB R13, R79, R80 ;  /* 0x000000504f0d723e */ /* 0x000fc400000000ff */
[----:B------:R-:W-:Y:S01]  /*df50*/  F2FP.F16.F32.PACK_AB R15, R77, R78 ;  /* 0x0000004e4d0f723e */ /* 0x000fe200000000ff */
[----:B------:R-:W4:Y:S01]  /*df60*/  MUFU.EX2 R75, R75 ;  /* 0x0000004b004b7308 */ /* 0x000f220000000800 */
[----:B-----5:R-:W-:-:S07]  /*df70*/  F2FP.F16.F32.PACK_AB R14, R152, R145 ;  /* 0x00000091980e723e */ /* 0x020fce00000000ff */
[C---:B---3--:R-:W-:Y:S01]  /*df80*/  HMMA.16816.F32 R8, R12.reuse, R28, R8 ;  /* 0x0000001c0c08723c */ /* 0x048fe20000001808 */
[----:B------:R-:W-:Y:S07]  /*df90*/  MUFU.EX2 R74, R74 ;  /* 0x0000004a004a7308 */ /* 0x000fee0000000800 */
[C---:B------:R-:W-:Y:S01]  /*dfa0*/  HMMA.16816.F32 R4, R12.reuse, R30, R4 ;  /* 0x0000001e0c04723c */ /* 0x040fe20000001804 */
[----:B------:R-:W3:Y:S01]  /*dfb0*/  LDSM.16.MT88.4 R28, [R52+0x6c00] ;  /* 0x006c0000341c783b */ /* 0x000ee20000004200 */
[----:B------:R-:W5:Y:S06]  /*dfc0*/  MUFU.EX2 R73, R73 ;  /* 0x0000004900497308 */ /* 0x000f6c0000000800 */
[C---:B--2---:R-:W-:Y:S02]  /*dfd0*/  HMMA.16816.F32 R24, R12.reuse, R32, R24 ;  /* 0x000000200c18723c */ /* 0x044fe40000001818 */
[----:B------:R-:W-:Y:S06]  /*dfe0*/  MUFU.EX2 R137, R137 ;  /* 0x0000008900897308 */ /* 0x000fec0000000800 */
[----:B------:R-:W-:Y:S01]  /*dff0*/  HMMA.16816.F32 R20, R12, R34, R20 ;  /* 0x000000220c14723c */ /* 0x000fe20000001814 */
[----:B------:R-:W2:Y:S01]  /*e000*/  LDSM.16.MT88.4 R32, [R53+0x7000] ;  /* 0x007000003520783b */ /* 0x000ea20000004200 */
[----:B------:R-:W1:Y:S01]  /*e010*/  MUFU.EX2 R154, R154 ;  /* 0x0000009a009a7308 */ /* 0x000e620000000800 */
[----:B----4-:R-:W-:-:S02]  /*e020*/  F2FP.F16.F32.PACK_AB R13, R75, R76 ;  /* 0x0000004c4b0d723e */ /* 0x010fc400000000ff */
[----:B-----5:R-:W-:-:S05]  /*e030*/  F2FP.F16.F32.PACK_AB R15, R73, R74 ;  /* 0x0000004a490f723e */ /* 0x020fca00000000ff */
[----:B------:R-:W-:Y:S08]  /*e040*/  MUFU.EX2 R156, R156 ;  /* 0x0000009c009c7308 */ /* 0x000ff00000000800 */
[----:B------:R-:W4:Y:S01]  /*e050*/  MUFU.EX2 R133, R133 ;  /* 0x0000008500857308 */ /* 0x000f220000000800 */
[----:B-1----:R-:W-:-:S07]  /*e060*/  F2FP.F16.F32.PACK_AB R12, R154, R137 ;  /* 0x000000899a0c723e */ /* 0x002fce00000000ff */
        /* <DEDUP_REMOVED lines=8> */
[C---:B---3--:R-:W-:Y:S02]  /*e0f0*/  HMMA.16816.F32 R24, R12.reuse, R28, R24 ;  /* 0x0000001c0c18723c */ /* 0x048fe40000001818 */
[----:B------:R-:W-:Y:S06]  /*e100*/  MUFU.EX2 R127, R127 ;  /* 0x0000007f007f7308 */ /* 0x000fec0000000800 */
[----:B------:R-:W-:Y:S01]  /*e110*/  HMMA.16816.F32 R20, R12, R30, R20 ;  /* 0x0000001e0c14723c */ /* 0x000fe20000001814 */
[----:B------:R-:W3:Y:S01]  /*e120*/  LDSM.16.MT88.4 R28, [R53+0x7400] ;  /* 0x00740000351c783b */ /* 0x000ee20000004200 */
[----:B------:R-:W2:Y:S01]  /*e130*/  MUFU.EX2 R146, R146 ;  /* 0x0000009200927308 */ /* 0x000ea20000000800 */
[----:B-1----:R-:W-:-:S02]  /*e140*/  F2FP.F16.F32.PACK_AB R13, R71, R72 ;  /* 0x00000048470d723e */ /* 0x002fc400000000ff */
[----:B-----5:R-:W-:-:S05]  /*e150*/  F2FP.F16.F32.PACK_AB R15, R69, R70 ;  /* 0x00000046450f723e */ /* 0x020fca00000000ff */
[----:B------:R-:W-:Y:S08]  /*e160*/  MUFU.EX2 R125, R125 ;  /* 0x0000007d007d7308 */ /* 0x000ff00000000800 */
[----:B------:R-:W1:Y:S01]  /*e170*/  MUFU.EX2 R158, R158 ;  /* 0x0000009e009e7308 */ /* 0x000e620000000800 */
[----:B--2---:R-:W-:-:S07]  /*e180*/  F2FP.F16.F32.PACK_AB R12, R146, R127 ;  /* 0x0000007f920c723e */ /* 0x004fce00000000ff */
[----:B------:R-:W-:Y:S08]  /*e190*/  MUFU.EX2 R68, R68 ;  /* 0x0000004400447308 */ /* 0x000ff00000000800 */
[----:B------:R-:W2:Y:S01]  /*e1a0*/  MUFU.EX2 R67, R67 ;  /* 0x0000004300437308 */ /* 0x000ea20000000800 */
[----:B-1----:R-:W-:-:S07]  /*e1b0*/  F2FP.F16.F32.PACK_AB R14, R158, R125 ;  /* 0x0000007d9e0e723e */ /* 0x002fce00000000ff */
[----:B------:R-:W-:Y:S01]  /*e1c0*/  MUFU.EX2 R66, R66 ;  /* 0x0000004200427308 */ /* 0x000fe20000000800 */
[C---:B------:R-:W-:Y:S07]  /*e1d0*/  HMMA.16816.F32 R8, R12.reuse, R32, R8 ;  /* 0x000000200c08723c */ /* 0x040fee0000001808 */
[----:B------:R-:W1:Y:S01]  /*e1e0*/  MUFU.EX2 R65, R65 ;  /* 0x0000004100417308 */ /* 0x000e620000000800 */
[C---:B------:R-:W-:Y:S01]  /*e1f0*/  HMMA.16816.F32 R4, R12.reuse, R34, R4 ;  /* 0x000000220c04723c */ /* 0x040fe20000001804 */
[----:B------:R-:W5:Y:S06]  /*e200*/  LDSM.16.MT88.4 R32, [R52+0x7400] ;  /* 0x007400003420783b */ /* 0x000f6c0000004200 */
[----:B------:R-:W-:Y:S01]  /*e210*/  MUFU.EX2 R119, R119 ;  /* 0x0000007700777308 */ /* 0x000fe20000000800 */
[----:B----4-:R-:W-:Y:S01]  /*e220*/  HMMA.16816.F32 R24, R12, R16, R24 ;  /* 0x000000100c18723c */ /* 0x010fe20000001818 */
[----:B--2---:R-:W-:-:S06]  /*e230*/  F2FP.F16.F32.PACK_AB R17, R67, R68 ;  /* 0x000000444311723e */ /* 0x004fcc00000000ff */
[----:B------:R-:W2:Y:S01]  /*e240*/  MUFU.EX2 R160, R160 ;  /* 0x000000a000a07308 */ /* 0x000ea20000000800 */
[----:B------:R-:W-:Y:S01]  /*e250*/  HMMA.16816.F32 R20, R12, R18, R20 ;  /* 0x000000120c14723c */ /* 0x000fe20000001814 */
[----:B-1----:R-:W-:Y:S01]  /*e260*/  F2FP.F16.F32.PACK_AB R19, R65, R66 ;  /* 0x000000424113723e */ /* 0x002fe200000000ff */
[----:B------:R-:W1:Y:S05]  /*e270*/  LDSM.16.MT88.4 R12, [R53+0x7800] ;  /* 0x00780000350c783b */ /* 0x000e6a0000004200 */
[----:B------:R-:W-:Y:S08]  /*e280*/  MUFU.EX2 R117, R117 ;  /* 0x0000007500757308 */ /* 0x000ff00000000800 */
[----:B------:R-:W4:Y:S01]  /*e290*/  MUFU.EX2 R162, R162 ;  /* 0x000000a200a27308 */ /* 0x000f220000000800 */
[----:B--2---:R-:W-:-:S07]  /*e2a0*/  F2FP.F16.F32.PACK_AB R16, R160, R119 ;  /* 0x00000077a010723e */ /* 0x004fce00000000ff */
[----:B------:R-:W-:Y:S08]  /*e2b0*/  MUFU.EX2 R64, R64 ;  /* 0x0000004000407308 */ /* 0x000ff00000000800 */
[----:B------:R-:W2:Y:S01]  /*e2c0*/  MUFU.EX2 R63, R63 ;  /* 0x0000003f003f7308 */ /* 0x000ea20000000800 */
[----:B----4-:R-:W-:-:S07]  /*e2d0*/  F2FP.F16.F32.PACK_AB R18, R162, R117 ;  /* 0x00000075a212723e */ /* 0x010fce00000000ff */
[C---:B---3--:R-:W-:Y:S01]  /*e2e0*/  HMMA.16816.F32 R8, R16.reuse, R28, R8 ;  /* 0x0000001c1008723c */ /* 0x048fe20000001808 */
        /* <DEDUP_REMOVED lines=9> */
[----:B------:R-:W3:Y:S01]  /*e380*/  LDSM.16.MT88.4 R28, [R52+0x7800] ;  /* 0x00780000341c783b */ /* 0x000ee20000004200 */
[----:B------:R-:W4:Y:S01]  /*e390*/  MUFU.EX2 R61, R61 ;  /* 0x0000003d003d7308 */ /* 0x000f220000000800 */
        /* <DEDUP_REMOVED lines=37> */
[----:B-1----:R-:W-:Y:S01]  /*e5f0*/  HMMA.16816.F32 R8, R32, R12, R8 ;  /* 0x0000000c2008723c */ /* 0x002fe20000001808 */
[----:B------:R-:W-:Y:S01]  /*e600*/  MUFU.EX2 R58, R58 ;  /* 0x0000003a003a7308 */ /* 0x000fe20000000800 */
[----:B------:R-:W-:-:S04]  /*e610*/  FADD.FTZ R171, R171, R136 ;  /* 0x00000088abab7221 */ /* 0x000fc80000010000 */
[----:B------:R-:W-:Y:S02]  /*e620*/  FADD.FTZ R140, R140, R171 ;  /* 0x000000ab8c8c7221 */ /* 0x000fe40000010000 */
[----:B------:R-:W-:Y:S01]  /*e630*/  HMMA.16816.F32 R4, R32, R14, R4 ;  /* 0x0000000e2004723c */ /* 0x000fe20000001804 */
[----:B------:R-:W1:Y:S01]  /*e640*/  LDSM.16.MT88.4 R12, [R52+0x7c00] ;  /* 0x007c0000340c783b */ /* 0x000e620000004200 */
[----:B------:R-:W4:Y:S01]  /*e650*/  MUFU.EX2 R57, R57 ;  /* 0x0000003900397308 */ /* 0x000f220000000800 */
[----:B------:R-:W-:-:S04]  /*e660*/  FADD.FTZ R165, R165, R140 ;  /* 0x0000008ca5a57221 */ /* 0x000fc80000010000 */
[----:B------:R-:W-:Y:S01]  /*e670*/  FADD.FTZ R142, R142, R165 ;  /* 0x000000a58e8e7221 */ /* 0x000fe20000010000 */
[----:B---3--:R-:W-:Y:S02]  /*e680*/  HMMA.16816.F32 R24, R32, R28, R24 ;  /* 0x0000001c2018723c */ /* 0x008fe40000001818 */
[----:B------:R-:W-:Y:S01]  /*e690*/  MUFU.EX2 R104, R104 ;  /* 0x0000006800687308 */ /* 0x000fe20000000800 */
[----:B------:R-:W-:-:S05]  /*e6a0*/  FADD.FTZ R155, R155, R142 ;  /* 0x0000008e9b9b7221 */ /* 0x000fca0000010000 */
[----:B------:R-:W-:Y:S01]  /*e6b0*/  HMMA.16816.F32 R28, R32, R30, R20 ;  /* 0x0000001e201c723c */ /* 0x000fe20000001814 */
[----:B------:R-:W-:Y:S01]  /*e6c0*/  FADD.FTZ R20, R94, R139 ;  /* 0x0000008b5e147221 */ /* 0x000fe20000010000 */
[----:B------:R-:W3:Y:S01]  /*e6d0*/  MUFU.EX2 R101, R101 ;  /* 0x0000006500657308 */ /* 0x000ee20000000800 */
[----:B-----5:R-:W-:Y:S02]  /*e6e0*/  F2FP.F16.F32.PACK_AB R33, R59, R60 ;  /* 0x0000003c3b21723e */ /* 0x020fe400000000ff */
[----:B------:R-:W-:Y:S01]  /*e6f0*/  FADD.FTZ R103, R103, R20 ;  /* 0x0000001467677221 */ /* 0x000fe20000010000 */
[----:B----4-:R-:W-:Y:S01]  /*e700*/  F2FP.F16.F32.PACK_AB R35, R57, R58 ;  /* 0x0000003a3923723e */ /* 0x010fe200000000ff */
[----:B------:R-:W4:Y:S02]  /*e710*/  LDSM.16.MT88.4 R20, [R53+0x8000] ;  /* 0x008000003514783b */ /* 0x000f240000004200 */
[----:B------:R-:W-:Y:S01]  /*e720*/  FADD.FTZ R92, R92, R103 ;  /* 0x000000675c5c7221 */ /* 0x000fe20000010000 */
[----:B------:R-:W-:Y:S03]  /*e730*/  MUFU.EX2 R99, R99 ;  /* 0x0000006300637308 */ /* 0x000fe60000000800 */
[----:B------:R-:W-:-:S05]  /*e740*/  FADD.FTZ R97, R97, R92 ;  /* 0x0000005c61617221 */ /* 0x000fca0000010000 */
[----:B------:R-:W5:Y:S01]  /*e750*/  MUFU.EX2 R98, R95 ;  /* 0x0000005f00627308 */ /* 0x000f620000000800 */
[----:B---3--:R-:W-:-:S07]  /*e760*/  F2FP.F16.F32.PACK_AB R32, R101, R104 ;  /* 0x000000686520723e */ /* 0x008fce00000000ff */
[----:B------:R3:W-:Y:S08]  /*e770*/  MUFU.EX2 R94, R89 ;  /* 0x00000059005e7308 */ /* 0x0007f00000000800 */
[----:B------:R-:W-:Y:S01]  /*e780*/  MUFU.EX2 R56, R56 ;  /* 0x0000003800387308 */ /* 0x000fe20000000800 */
[----:B-----5:R-:W-:-:S07]  /*e790*/  F2FP.F16.F32.PACK_AB R34, R98, R99 ;  /* 0x000000636222723e */ /* 0x020fce00000000ff */
[----:B--2---:R-:W-:Y:S01]  /*e7a0*/  HMMA.16816.F32 R8, R32, R16, R8 ;  /* 0x000000102008723c */ /* 0x004fe20000001808 */
[----:B------:R-:W-:Y:S01]  /*e7b0*/  FADD.FTZ R16, R90, R97 ;  /* 0x000000615a107221 */ /* 0x000fe20000010000 */
[-C--:B---3--:R-:W-:Y:S01]  /*e7c0*/  FFMA.FTZ R89, R3, R85.reuse, -R82 ;  /* 0x0000005503597223 */ /* 0x088fe20000010852 */
[----:B------:R-:W2:Y:S01]  /*e7d0*/  MUFU.EX2 R55, R55 ;  /* 0x0000003700377308 */ /* 0x000ea20000000800 */
[----:B------:R-:W-:Y:S01]  /*e7e0*/  FFMA.FTZ R3, R86, R85, -R83 ;  /* 0x0000005556037223 */ /* 0x000fe20000010853 */
[----:B------:R-:W-:-:S03]  /*e7f0*/  FADD.FTZ R17, R93, R16 ;  /* 0x000000105d117221 */ /* 0x000fc60000010000 */
[C---:B-1----:R-:W-:Y:S01]  /*e800*/  HMMA.16816.F32 R24, R32.reuse, R12, R24 ;  /* 0x0000000c2018723c */ /* 0x042fe20000001818 */
[----:B------:R-:W-:Y:S02]  /*e810*/  FADD.FTZ R17, R88, R17 ;  /* 0x0000001158117221 */ /* 0x000fe40000010000 */
[----:B------:R-:W-:Y:S02]  /*e820*/  MUFU.EX2 R54, R54 ;  /* 0x0000003600367308 */ /* 0x000fe40000000800 */
[----:B------:R-:W-:Y:S01]  /*e830*/  FADD.FTZ R12, R84, R17 ;  /* 0x00000011540c7221 */ /* 0x000fe20000010000 */
[-C--:B------:R-:W-:Y:S01]  /*e840*/  FFMA.FTZ R84, R45, R85.reuse, -R83 ;  /* 0x000000552d547223 */ /* 0x080fe20000010853 */
[-C--:B------:R-:W-:Y:S01]  /*e850*/  FFMA.FTZ R45, R36, R85.reuse, -R82 ;  /* 0x00000055242d7223 */ /* 0x080fe20000010852 */
[C---:B------:R-:W-:Y:S01]  /*e860*/  HMMA.16816.F32 R4, R32.reuse, R18, R4 ;  /* 0x000000122004723c */ /* 0x040fe20000001804 */
[----:B------:R-:W-:Y:S01]  /*e870*/  FADD.FTZ R81, R81, R12 ;  /* 0x0000000c51517221 */ /* 0x000fe20000010000 */
[----:B------:R-:W1:Y:S01]  /*e880*/  LDSM.16.MT88.4 R16, [R52+0x8000] ;  /* 0x008000003410783b */ /* 0x000e620000004200 */
[----:B------:R-:W3:Y:S01]  /*e890*/  MUFU.EX2 R135, R135 ;  /* 0x0000008700877308 */ /* 0x000ee20000000800 */
[----:B--2---:R-:W-:Y:S01]  /*e8a0*/  F2FP.F16.F32.PACK_AB R13, R55, R56 ;  /* 0x00000038370d723e */ /* 0x004fe200000000ff */
[----:B------:R-:W-:Y:S01]  /*e8b0*/  FADD.FTZ R80, R80, R81 ;  /* 0x0000005150507221 */ /* 0x000fe20000010000 */
[-CC-:B------:R-:W-:Y:S01]  /*e8c0*/  FFMA.FTZ R36, R39, R85.reuse, -R82.reuse ;  /* 0x0000005527247223 */ /* 0x180fe20000010852 */
[-C--:B------:R-:W-:Y:S01]  /*e8d0*/  FFMA.FTZ R39, R37, R85.reuse, -R82 ;  /* 0x0000005525277223 */ /* 0x080fe20000010852 */
[----:B------:R-:W-:Y:S01]  /*e8e0*/  HMMA.16816.F32 R28, R32, R14, R28 ;  /* 0x0000000e201c723c */ /* 0x000fe2000000181c */
[----:B------:R-:W-:Y:S01]  /*e8f0*/  FADD.FTZ R32, R144, R155 ;  /* 0x0000009b90207221 */ /* 0x000fe20000010000 */
[----:B------:R-:W-:Y:S01]  /*e900*/  FADD.FTZ R79, R79, R80 ;  /* 0x000000504f4f7221 */ /* 0x000fe20000010000 */
[----:B------:R-:W2:Y:S01]  /*e910*/  MUFU.EX2 R91, R91 ;  /* 0x0000005b005b7308 */ /* 0x000ea20000000800 */
[-C--:B------:R-:W-:Y:S01]  /*e920*/  FFMA.FTZ R37, R44, R85.reuse, -R83 ;  /* 0x000000552c257223 */ /* 0x080fe20000010853 */
[----:B------:R-:W-:Y:S01]  /*e930*/  FADD.FTZ R32, R147, R32 ;  /* 0x0000002093207221 */ /* 0x000fe20000010000 */
[----:B------:R-:W-:Y:S01]  /*e940*/  FADD.FTZ R78, R78, R79 ;  /* 0x0000004f4e4e7221 */ /* 0x000fe20000010000 */
[-CC-:B------:R-:W-:Y:S01]  /*e950*/  FFMA.FTZ R44, R49, R85.reuse, -R82.reuse ;  /* 0x00000055312c7223 */ /* 0x180fe20000010852 */
[-C--:B------:R-:W-:Y:S01]  /*e960*/  FFMA.FTZ R49, R48, R85.reuse, -R82 ;  /* 0x0000005530317223 */ /* 0x080fe20000010852 */
[----:B------:R-:W-:Y:S01]  /*e970*/  FADD.FTZ R145, R145, R32 ;  /* 0x0000002091917221 */ /* 0x000fe20000010000 */
[----:B------:R-:W-:Y:S01]  /*e980*/  FADD.FTZ R77, R77, R78 ;  /* 0x0000004e4d4d7221 */ /* 0x000fe20000010000 */
[----:B------:R-:W-:Y:S01]  /*e990*/  MUFU.EX2 R87, R87 ;  /* 0x0000005700577308 */ /* 0x000fe20000000800 */
[----:B---3--:R-:W-:Y:S01]  /*e9a0*/  F2FP.F16.F32.PACK_AB R15, R135, R54 ;  /* 0x00000036870f723e */ /* 0x008fe200000000ff */
[----:B------:R-:W-:Y:S01]  /*e9b0*/  FADD.FTZ R152, R152, R145 ;  /* 0x0000009198987221 */ /* 0x000fe20000010000 */
[----:B------:R-:W-:Y:S01]  /*e9c0*/  FADD.FTZ R76, R76, R77 ;  /* 0x0000004d4c4c7221 */ /* 0x000fe20000010000 */
[----:B------:R-:W3:Y:S01]  /*e9d0*/  LDSM.16.MT88.4 R32, [R53+0x8400] ;  /* 0x008400003520783b */ /* 0x000ee20000004200 */
[----:B------:R-:W-:Y:S01]  /*e9e0*/  FFMA.FTZ R48, R41, R85, -R82 ;  /* 0x0000005529307223 */ /* 0x000fe20000010852 */
[----:B------:R-:W-:Y:S01]  /*e9f0*/  FADD.FTZ R137, R137, R152 ;  /* 0x0000009889897221 */ /* 0x000fe20000010000 */
[----:B------:R-:W-:Y:S01]  /*ea00*/  FADD.FTZ R75, R75, R76 ;  /* 0x0000004c4b4b7221 */ /* 0x000fe20000010000 */
[----:B------:R-:W5:Y:S01]  /*ea10*/  MUFU.EX2 R90, R89 ;  /* 0x00000059005a7308 */ /* 0x000f620000000800 */
[----:B--2---:R-:W-:Y:S01]  /*ea20*/  F2FP.F16.F32.PACK_AB R12, R94, R91 ;  /* 0x0000005b5e0c723e */ /* 0x004fe200000000ff */
        /* <DEDUP_REMOVED lines=9> */
[----:B------:R-:W2:Y:S01]  /*eac0*/  MUFU.EX2 R169, R169 ;  /* 0x000000a900a97308 */ /* 0x000ea20000000800 */
[----:B-----5:R-:W-:Y:S01]  /*ead0*/  F2FP.F16.F32.PACK_AB R14, R90, R87 ;  /* 0x000000575a0e723e */ /* 0x020fe200000000ff */
[----:B------:R-:W-:Y:S01]  /*eae0*/  FADD.FTZ R146, R146, R127 ;  /* 0x0000007f92927221 */ /* 0x000fe20000010000 */
[----:B------:R-:W-:-:S03]  /*eaf0*/  FADD.FTZ R70, R70, R71 ;  /* 0x0000004746467221 */ /* 0x000fc60000010000 */
[----:B------:R-:W-:Y:S02]  /*eb00*/  FADD.FTZ R125, R125, R146 ;  /* 0x000000927d7d7221 */ /* 0x000fe40000010000 */
[----:B----4-:R-:W-:Y:S01]  /*eb10*/  HMMA.16816.F32 R8, R12, R20, R8 ;  /* 0x000000140c08723c */ /* 0x010fe20000001808 */
[----:B------:R-:W-:Y:S01]  /*eb20*/  MUFU.EX2 R138, R138 ;  /* 0x0000008a008a7308 */ /* 0x000fe20000000800 */
[----:B------:R-:W-:-:S04]  /*eb30*/  FADD.FTZ R158, R158, R125 ;  /* 0x0000007d9e9e7221 */ /* 0x000fc80000010000 */
[----:B------:R-:W-:Y:S02]  /*eb40*/  FADD.FTZ R119, R119, R158 ;  /* 0x0000009e77777221 */ /* 0x000fe40000010000 */
[----:B------:R-:W-:Y:S01]  /*eb50*/  HMMA.16816.F32 R4, R12, R22, R4 ;  /* 0x000000160c04723c */ /* 0x000fe20000001804 */
[----:B------:R-:W4:Y:S01]  /*eb60*/  LDSM.16.MT88.4 R20, [R52+0x8400] ;  /* 0x008400003414783b */ /* 0x000f220000004200 */
[----:B------:R-:W5:Y:S01]  /*eb70*/  MUFU.EX2 R143, R143 ;  /* 0x0000008f008f7308 */ /* 0x000f620000000800 */
[----:B------:R-:W-:-:S04]  /*eb80*/  FADD.FTZ R160, R160, R119 ;  /* 0x00000077a0a07221 */ /* 0x000fc80000010000 */
[----:B------:R-:W-:Y:S01]  /*eb90*/  FADD.FTZ R117, R117, R160 ;  /* 0x000000a075757221 */ /* 0x000fe20000010000 */
[C---:B-1----:R-:W-:Y:S01]  /*eba0*/  HMMA.16816.F32 R24, R12.reuse, R16, R24 ;  /* 0x000000100c18723c */ /* 0x042fe20000001818 */
[----:B------:R-:W-:Y:S01]  /*ebb0*/  FADD.FTZ R17, R69, R70 ;  /* 0x0000004645117221 */ /* 0x000fe20000010000 */
[----:B------:R-:W-:Y:S01]  /*ebc0*/  MUFU.EX2 R38, R38 ;  /* 0x0000002600267308 */ /* 0x000fe20000000800 */
[----:B------:R-:W-:Y:S02]  /*ebd0*/  FADD.FTZ R162, R162, R117 ;  /* 0x00000075a2a27221 */ /* 0x000fe40000010000 */
[----:B------:R-:W-:Y:S02]  /*ebe0*/  FADD.FTZ R68, R68, R17 ;  /* 0x0000001144447221 */ /* 0x000fe40000010000 */
[----:B------:R-:W-:Y:S01]  /*ebf0*/  FADD.FTZ R111, R111, R162 ;  /* 0x000000a26f6f7221 */ /* 0x000fe20000010000 */
[----:B------:R-:W-:Y:S01]  /*ec00*/  HMMA.16816.F32 R28, R12, R18, R28 ;  /* 0x000000120c1c723c */ /* 0x000fe2000000181c */
[----:B------:R-:W-:Y:S01]  /*ec10*/  FADD.FTZ R67, R67, R68 ;  /* 0x0000004443437221 */ /* 0x000fe20000010000 */
[----:B------:R-:W1:Y:S01]  /*ec20*/  MUFU.EX2 R45, R45 ;  /* 0x0000002d002d7308 */ /* 0x000e620000000800 */
[----:B------:R-:W4:Y:S01]  /*ec30*/  LDSM.16.MT88.4 R16, [R53+0x8800] ;  /* 0x008800003510783b */ /* 0x000f220000004200 */
[----:B--2---:R-:W-:Y:S01]  /*ec40*/  F2FP.F16.F32.PACK_AB R13, R169, R118 ;  /* 0x00000076a90d723e */ /* 0x004fe200000000ff */
        /* <DEDUP_REMOVED lines=9> */
[----:B------:R-:W2:Y:S01]  /*ece0*/  MUFU.EX2 R39, R39 ;  /* 0x0000002700277308 */ /* 0x000ea20000000800 */
        /* <DEDUP_REMOVED lines=11> */
[----:B--2---:R-:W-:Y:S01]  /*eda0*/  F2FP.F16.F32.PACK_AB R14, R39, R36 ;  /* 0x00000024270e723e */ /* 0x004fe200000000ff */
[----:B------:R-:W-:Y:S01]  /*edb0*/  FADD.FTZ R91, R91, R98 ;  /* 0x000000625b5b7221 */ /* 0x000fe20000010000 */
[----:B------:R-:W-:-:S03]  /*edc0*/  FADD.FTZ R58, R58, R59 ;  /* 0x0000003b3a3a7221 */ /* 0x000fc60000010000 */
[----:B------:R-:W-:Y:S01]  /*edd0*/  FADD.FTZ R94, R94, R91 ;  /* 0x0000005b5e5e7221 */ /* 0x000fe20000010000 */
[----:B------:R-:W-:Y:S01]  /*ede0*/  FADD.FTZ R57, R57, R58 ;  /* 0x0000003a39397221 */ /* 0x000fe20000010000 */
[----:B------:R-:W-:Y:S01]  /*edf0*/  MUFU.EX2 R115, R115 ;  /* 0x0000007300737308 */ /* 0x000fe20000000800 */
[----:B---3--:R-:W-:Y:S01]  /*ee00*/  HMMA.16816.F32 R8, R12, R32, R8 ;  /* 0x000000200c08723c */ /* 0x008fe20000001808 */
[----:B------:R-:W-:Y:S01]  /*ee10*/  FADD.FTZ R87, R87, R94 ;  /* 0x0000005e57577221 */ /* 0x000fe20000010000 */
[----:B------:R-:W-:-:S03]  /*ee20*/  FADD.FTZ R56, R56, R57 ;  /* 0x0000003938387221 */ /* 0x000fc60000010000 */
        /* <DEDUP_REMOVED lines=8> */
[----:B------:R-:W-:Y:S01]  /*eeb0*/  MUFU.EX2 R40, R40 ;  /* 0x0000002800287308 */ /* 0x000fe20000000800 */
[----:B----4-:R-:W-:Y:S01]  /*eec0*/  HMMA.16816.F32 R24, R12, R20, R24 ;  /* 0x000000140c18723c */ /* 0x010fe20000001818 */
[----:B-1----:R-:W-:Y:S01]  /*eed0*/  F2FP.F16.F32.PACK_AB R21, R134, R131 ;  /* 0x000000838615723e */ /* 0x002fe200000000ff */
[----:B------:R-:W-:Y:S01]  /*eee0*/  FADD.FTZ R118, R118, R135 ;  /* 0x0000008776767221 */ /* 0x000fe20000010000 */
[----:B------:R-:W-:-:S03]  /*eef0*/  FADD.FTZ R45, R45, R38 ;  /* 0x000000262d2d7221 */ /* 0x000fc60000010000 */
[----:B------:R-:W-:Y:S01]  /*ef00*/  FADD.FTZ R169, R169, R118 ;  /* 0x00000076a9a97221 */ /* 0x000fe20000010000 */
[----:B------:R-:W1:Y:S01]  /*ef10*/  MUFU.EX2 R69, R50 ;  /* 0x0000003200457308 */ /* 0x000e620000000800 */
[----:B------:R-:W-:Y:S01]  /*ef20*/  HMMA.16816.F32 R28, R12, R22, R28 ;  /* 0x000000160c1c723c */ /* 0x000fe2000000181c */
[----:B------:R-:W4:Y:S01]  /*ef30*/  LDSM.16.MT88.4 R12, [R53+0x8c00] ;  /* 0x008c0000350c783b */ /* 0x000f220000004200 */
[----:B--2---:R-:W-:Y:S01]  /*ef40*/  F2FP.F16.F32.PACK_AB R23, R102, R115 ;  /* 0x000000736617723e */ /* 0x004fe200000000ff */
[----:B------:R-:W-:-:S04]  /*ef50*/  FADD.FTZ R36, R36, R45 ;  /* 0x0000002d24247221 */ /* 0x000fc80000010000 */
[----:B------:R-:W-:Y:S01]  /*ef60*/  MUFU.EX2 R44, R44 ;  /* 0x0000002c002c7308 */ /* 0x000fe20000000800 */
[----:B------:R-:W-:-:S07]  /*ef70*/  FADD.FTZ R39, R39, R36 ;  /* 0x0000002427277221 */ /* 0x000fce0000010000 */
[----:B------:R-:W2:Y:S01]  /*ef80*/  MUFU.EX2 R49, R49 ;  /* 0x0000003100317308 */ /* 0x000ea20000000800 */
[----:B-1----:R-:W-:Y:S01]  /*ef90*/  F2FP.F16.F32.PACK_AB R20, R69, R40 ;  /* 0x000000284514723e */ /* 0x002fe200000000ff */
[----:B------:R-:W-:-:S04]  /*efa0*/  FADD.FTZ R40, R40, R39 ;  /* 0x0000002728287221 */ /* 0x000fc80000010000 */
[----:B------:R-:W-:Y:S02]  /*efb0*/  FADD.FTZ R69, R69, R40 ;  /* 0x0000002845457221 */ /* 0x000fe40000010000 */
[----:B------:R-:W-:Y:S08]  /*efc0*/  MUFU.EX2 R3, R3 ;  /* 0x0000000300037308 */ /* 0x000ff00000000800 */
[----:B------:R-:W1:Y:S01]  /*efd0*/  MUFU.EX2 R84, R84 ;  /* 0x0000005400547308 */ /* 0x000e620000000800 */
[----:B--2---:R-:W-:-:S07]  /*efe0*/  F2FP.F16.F32.PACK_AB R22, R49, R44 ;  /* 0x0000002c3116723e */ /* 0x004fce00000000ff */
[C---:B------:R-:W-:Y:S01]  /*eff0*/  HMMA.16816.F32 R8, R20.reuse, R16, R8 ;  /* 0x000000101408723c */ /* 0x040fe20000001808 */
[----:B------:R-:W-:Y:S07]  /*f000*/  MUFU.EX2 R37, R37 ;  /* 0x0000002500257308 */ /* 0x000fee0000000800 */
[C---:B------:R-:W-:Y:S01]  /*f010*/  HMMA.16816.F32 R16, R20.reuse, R18, R4 ;  /* 0x000000121410723c */ /* 0x040fe20000001804 */
[----:B------:R-:W-:Y:S01]  /*f020*/  MUFU.EX2 R47, R47 ;  /* 0x0000002f002f7308 */ /* 0x000fe20000000800 */
[----:B------:R-:W2:Y:S06]  /*f030*/  LDSM.16.MT88.4 R4, [R52+0x8c00] ;  /* 0x008c00003404783b */ /* 0x000eac0000004200 */
[C---:B---3--:R-:W-:Y:S01]  /*f040*/  HMMA.16816.F32 R24, R20.reuse, R32, R24 ;  /* 0x000000201418723c */ /* 0x048fe20000001818 */
[----:B------:R-:W3:Y:S07]  /*f050*/  MUFU.EX2 R46, R46 ;  /* 0x0000002e002e7308 */ /* 0x000eee0000000800 */
[----:B------:R-:W-:Y:S01]  /*f060*/  HMMA.16816.F32 R28, R20, R34, R28 ;  /* 0x00000022141c723c */ /* 0x000fe2000000181c */
[----:B------:R-:W-:Y:S01]  /*f070*/  MUFU.EX2 R43, R43 ;  /* 0x0000002b002b7308 */ /* 0x000fe20000000800 */
[----:B-1----:R-:W-:-:S07]  /*f080*/  F2FP.F16.F32.PACK_AB R21, R84, R3 ;  /* 0x000000035415723e */ /* 0x002fce00000000ff */
[----:B------:R-:W1:Y:S01]  /*f090*/  MUFU.EX2 R48, R48 ;  /* 0x0000003000307308 */ /* 0x000e620000000800 */
[----:B---3--:R-:W-:-:S07]  /*f0a0*/  F2FP.F16.F32.PACK_AB R20, R46, R47 ;  /* 0x0000002f2e14723e */ /* 0x008fce00000000ff */
[----:B------:R-:W3:Y:S01]  /*f0b0*/  MUFU.EX2 R240, R240 ;  /* 0x000000f000f07308 */ /* 0x000ee20000000800 */
[----:B-1----:R-:W-:Y:S02]  /*f0c0*/  F2FP.F16.F32.PACK_AB R22, R48, R43 ;  /* 0x0000002b3016723e */ /* 0x002fe400000000ff */
[----:B---3--:R-:W-:-:S07]  /*f0d0*/  F2FP.F16.F32.PACK_AB R23, R240, R37 ;  /* 0x00000025f017723e */ /* 0x008fce00000000ff */
[----:B----4-:R-:W-:Y:S01]  /*f0e0*/  HMMA.16816.F32 R144, R20, R12, R8 ;  /* 0x0000000c1490723c */ /* 0x010fe20000001808 */
[----:B------:R-:W-:-:S04]  /*f0f0*/  FADD.FTZ R8, R138, R169 ;  /* 0x000000a98a087221 */ /* 0x000fc80000010000 */
[----:B------:R-:W-:-:S03]  /*f100*/  FADD.FTZ R8, R143, R8 ;  /* 0x000000088f087221 */ /* 0x000fc60000010000 */
[----:B--2---:R-:W-:Y:S01]  /*f110*/  HMMA.16816.F32 R136, R20, R4, R24 ;  /* 0x000000041488723c */ /* 0x004fe20000001818 */
        /* <DEDUP_REMOVED lines=14> */
[----:B------:R-:W-:-:S04]  /*f200*/  FADD.FTZ R37, R37, R84 ;  /* 0x0000005425257221 */ /* 0x000fc80000010000 */
[----:B------:R-:W-:Y:S01]  /*f210*/  FADD.FTZ R240, R240, R37 ;  /* 0x00000025f0f07221 */ /* 0x000fe20000010000 */
[----:B------:R-:W-:Y:S06]  /*f220*/  @!P6 BRA `(.L_x_945) ;  /* 0x0000004000b0e947 */ /* 0x000fec0003800000 */
[----:B------:R-:W-:Y:S01]  /*f230*/  ISETP.NE.U32.AND P0, PT, R236, RZ, PT ;  /* 0x000000ffec00720c */ /* 0x000fe20003f05070 */
[----:B------:R-:W-:Y:S01]  /*f240*/  VIADD R239, R51, 0xfffffffe ;  /* 0xfffffffe33ef7836 */ /* 0x000fe20000000000 */
[----:B------:R-:W-:Y:S01]  /*f250*/  MOV R155, R0 ;  /* 0x00000000009b7202 */ /* 0x000fe20000000f00 */
[----:B------:R-:W-:Y:S01]  /*f260*/  IMAD.MOV.U32 R153, RZ, RZ, R2 ;  /* 0x000000ffff997224 */ /* 0x000fe200078e0002 */
[----:B------:R-:W-:-:S13]  /*f270*/  ISETP.NE.AND.EX P4, PT, R237, RZ, PT, P0 ;  /* 0x000000ffed00720c */ /* 0x000fda0003f85300 */
.L_x_952:
        /* <DEDUP_REMOVED lines=79> */
.L_x_947:
[----:B------:R-:W-:Y:S05]  /*f770*/  BSYNC.RECONVERGENT B0 ;  /* 0x0000000000007941 */ /* 0x000fea0003800200 */
.L_x_946:
[C---:B------:R-:W-:Y:S01]  /*f780*/  IMAD.SHL.U32 R9, R220.reuse, 0x40, RZ ;  /* 0x00000040dc097824 */ /* 0x040fe200078e00ff */
[----:B------:R-:W-:Y:S01]  /*f790*/  SHF.L.U64.HI R8, R220, 0x6, R221 ;  /* 0x00000006dc087819 */ /* 0x000fe200000102dd */
[----:B------:R-:W-:Y:S01]  /*f7a0*/  @!PT LDS RZ, [RZ] ;  /* 0x00000000fffff984 */ /* 0x000fe20000000800 */
[----:B------:R-:W-:Y:S01]  /*f7b0*/  @!PT LDS RZ, [RZ] ;  /* 0x00000000fffff984 */ /* 0x000fe20000000800 */
[----:B------:R-:W-:Y:S01]  /*f7c0*/  @!PT LDS RZ, [RZ] ;  /* 0x00000000fffff984 */ /* 0x000fe20000000800 */
[----:B------:R-:W-:Y:S01]  /*f7d0*/  @!P1 LDGSTS.E.BYPASS.LTC128B.128 [R233+0x5000], desc[UR4][R224.64] ;  /* 0x05000000e0e99fae */ /* 0x000fe2000b981a04 */
[----:B------:R-:W1:Y:S01]  /*f7e0*/  S2UR UR7, SR_CgaCtaId ;  /* 0x00000000000779c3 */ /* 0x000e620000008800 */
[----:B------:R-:W-:Y:S01]  /*f7f0*/  IMAD.SHL.U32 R215, R213, 0x10, RZ ;  /* 0x00000010d5d77824 */ /* 0x000fe200078e00ff */
[----:B------:R-:W-:Y:S02]  /*f800*/  IADD3 R10, P0, PT, R9, R224, RZ ;  /* 0x000000e0090a7210 */ /* 0x000fe40007f1e0ff */
[----:B------:R-:W-:Y:S01]  /*f810*/  @P1 STS.128 [R233+0x5000], RZ ;  /* 0x005000ffe9001388 */ /* 0x000fe20000000c00 */
[C---:B------:R-:W-:Y:S01]  /*f820*/  IMAD.SHL.U32 R217, R213.reuse, 0x20, RZ ;  /* 0x00000020d5d97824 */ /* 0x040fe200078e00ff */
[C---:B------:R-:W-:Y:S01]  /*f830*/  LOP3.LUT R2, R213.reuse, 0x8, RZ, 0xc0, !PT ;  /* 0x00000008d5027812 */ /* 0x040fe200078ec0ff */
[----:B------:R-:W-:Y:S01]  /*f840*/  IMAD.SHL.U32 R212, R213, 0x4, RZ ;  /* 0x00000004d5d47824 */ /* 0x000fe200078e00ff */
[----:B------:R-:W-:Y:S01]  /*f850*/  LOP3.LUT R0, R215, 0x100, RZ, 0xc0, !PT ;  /* 0x00000100d7007812 */ /* 0x000fe200078ec0ff */
[----:B------:R-:W-:Y:S01]  /*f860*/  IMAD.X R11, R8, 0x1, R225, P0 ;  /* 0x00000001080b7824 */ /* 0x000fe200000e06e1 */
[-C--:B------:R-:W-:Y:S01]  /*f870*/  IADD3 R16, P0, PT, R10, R9.reuse, RZ ;  /* 0x000000090a107210 */ /* 0x080fe20007f1e0ff */
[----:B------:R-:W-:Y:S01]  /*f880*/  UMOV UR8, 0x400 ;  /* 0x0000040000087882 */ /* 0x000fe20000000000 */
[----:B------:R-:W-:Y:S01]  /*f890*/  SHF.R.U32.HI R214, RZ, 0x1, R213 ;  /* 0x00000001ffd67819 */ /* 0x000fe200000116d5 */
[----:B------:R-:W-:Y:S01]  /*f8a0*/  BSSY.RECONVERGENT B1, `(.L_x_948) ;  /* 0x0000133000017945 */ /* 0x000fe20003800200 */
[----:B------:R-:W-:Y:S01]  /*f8b0*/  @!PT LDS RZ, [RZ] ;  /* 0x00000000fffff984 */ /* 0x000fe20000000800 */
[----:B------:R-:W-:Y:S01]  /*f8c0*/  @!PT LDS RZ, [RZ] ;  /* 0x00000000fffff984 */ /* 0x000fe20000000800 */
[----:B------:R-:W-:Y:S01]  /*f8d0*/  @!PT LDS RZ, [RZ] ;  /* 0x00000000fffff984 */ /* 0x000fe20000000800 */
[----:B------:R2:W-:Y:S01]  /*f8e0*/  @!P1 LDGSTS.E.BYPASS.LTC128B.128 [R233+0x5800], desc[UR4][R10.64] ;  /* 0x058000000ae99fae */ /* 0x0005e2000b981a04 */
[--C-:B------:R-:W-:Y:S01]  /*f8f0*/  IMAD.X R17, R11, 0x1, R8.reuse, P0 ;  /* 0x000000010b117824 */ /* 0x100fe200000e0608 */
[-C--:B------:R-:W-:Y:S03]  /*f900*/  IADD3 R18, P0, PT, R16, R9.reuse, RZ ;  /* 0x0000000910127210 */ /* 0x080fe60007f1e0ff */
[----:B------:R-:W-:Y:S01]  /*f910*/  @P1 STS.128 [R233+0x5800], RZ ;  /* 0x005800ffe9001388 */ /* 0x000fe20000000c00 */
[--C-:B------:R-:W-:Y:S01]  /*f920*/  LOP3.LUT R2, R2, 0xc0, R217.reuse, 0xf8, !PT ;  /* 0x000000c002027812 */ /* 0x100fe200078ef8d9 */
[--C-:B------:R-:W-:Y:S03]  /*f930*/  IMAD.X R19, R17, 0x1, R8.reuse, P0 ;  /* 0x0000000111137824 */ /* 0x100fe600000e0608 */
[----:B------:R-:W-:Y:S01]  /*f940*/  @!PT LDS RZ, [RZ] ;  /* 0x00000000fffff984 */ /* 0x000fe20000000800 */
[----:B------:R-:W-:Y:S01]  /*f950*/  @!PT LDS RZ, [RZ] ;  /* 0x00000000fffff984 */ /* 0x000fe20000000800 */
[----:B------:R-:W-:Y:S01]  /*f960*/  @!PT LDS RZ, [RZ] ;  /* 0x00000000fffff984 */ /* 0x000fe20000000800 */
[----:B------:R3:W-:Y:S01]  /*f970*/  @!P1 LDGSTS.E.BYPASS.LTC128B.128 [R233+0x6000], desc[UR4][R16.64] ;  /* 0x0600000010e99fae */ /* 0x0007e2000b981a04 */
[-C--:B------:R-:W-:Y:S02]  /*f980*/  IADD3 R14, P0, PT, R18, R9.reuse, RZ ;  /* 0x00000009120e7210 */ /* 0x080fe40007f1e0ff */
[----:B------:R-:W-:Y:S02]  /*f990*/  LOP3.LUT R3, R212, 0x18, RZ, 0xc0, !PT ;  /* 0x00000018d4037812 */ /* 0x000fe400078ec0ff */
[----:B------:R-:W-:Y:S01]  /*f9a0*/  @P1 STS.128 [R233+0x6000], RZ ;  /* 0x006000ffe9001388 */ /* 0x000fe20000000c00 */
[----:B------:R-:W-:Y:S01]  /*f9b0*/  LOP3.LUT R0, R0, 0x20, R217, 0xf8, !PT ;  /* 0x0000002000007812 */ /* 0x000fe200078ef8d9 */
[--C-:B------:R-:W-:Y:S01]  /*f9c0*/  IMAD.X R15, R19, 0x1, R8.reuse, P0 ;  /* 0x00000001130f7824 */ /* 0x100fe200000e0608 */
[-C--:B------:R-:W-:Y:S02]  /*f9d0*/  IADD3 R12, P0, PT, R14, R9.reuse, RZ ;  /* 0x000000090e0c7210 */ /* 0x080fe40007f1e0ff */
[----:B------:R-:W-:Y:S01]  /*f9e0*/  @!PT LDS RZ, [RZ] ;  /* 0x00000000fffff984 */ /* 0x000fe20000000800 */
[----:B------:R-:W-:Y:S01]  /*f9f0*/  @!PT LDS RZ, [RZ] ;  /* 0x00000000fffff984 */ /* 0x000fe20000000800 */
[----:B------:R-:W-:Y:S01]  /*fa00*/  @!PT LDS RZ, [RZ] ;  /* 0x00000000fffff984 */ /* 0x000fe20000000800 */
[----:B------:R-:W-:Y:S01]  /*fa10*/  @!P1 LDGSTS.E.BYPASS.LTC128B.128 [R233+0x6800], desc[UR4][R18.64] ;  /* 0x0680000012e99fae */ /* 0x000fe2000b981a04 */
[----:B------:R-:W-:Y:S01]  /*fa20*/  LOP3.LUT R216, R214, 0x8, RZ, 0xc0, !PT ;  /* 0x00000008d6d87812 */ /* 0x000fe200078ec0ff */
[----:B-1----:R-:W-:Y:S01]  /*fa30*/  ULEA UR6, UR7, UR8, 0x18 ;  /* 0x0000000807067291 */ /* 0x002fe2000f8ec0ff */
[----:B------:R-:W-:Y:S02]  /*fa40*/  LOP3.LUT R215, R215, 0x3e00, RZ, 0xc0, !PT ;  /* 0x00003e00d7d77812 */ /* 0x000fe400078ec0ff */
[----:B------:R-:W-:Y:S01]  /*fa50*/  @P1 STS.128 [R233+0x6800], RZ ;  /* 0x006800ffe9001388 */ /* 0x000fe20000000c00 */
[--C-:B------:R-:W-:Y:S01]  /*fa60*/  IMAD.X R13, R15, 0x1, R8.reuse, P0 ;  /* 0x000000010f0d7824 */ /* 0x100fe200000e0608 */
[----:B------:R-:W-:Y:S03]  /*fa70*/  LOP3.LUT R2, R0, R2, R3, 0xf6, !PT ;  /* 0x0000000200027212 */ /* 0x000fe600078ef603 */
[----:B------:R-:W-:Y:S01]  /*fa80*/  @!PT LDS RZ, [RZ] ;  /* 0x00000000fffff984 */ /* 0x000fe20000000800 */
[----:B------:R-:W-:Y:S01]  /*fa90*/  @!PT LDS RZ, [RZ] ;  /* 0x00000000fffff984 */ /* 0x000fe20000000800 */
[----:B------:R-:W-:Y:S01]  /*faa0*/  @!PT LDS RZ, [RZ] ;  /* 0x00000000fffff984 */ /* 0x000fe20000000800 */
[----:B------:R-:W-:Y:S01]  /*fab0*/  @!P1 LDGSTS.E.BYPASS.LTC128B.128 [R233+0x7000], desc[UR4][R14.64] ;  /* 0x070000000ee99fae */ /* 0x000fe2000b981a04 */
[--C-:B------:R-:W-:Y:S02]  /*fac0*/  LOP3.LUT R216, R216, 0xc0, R217.reuse, 0xf8, !PT ;  /* 0x000000c0d8d87812 */ /* 0x100fe400078ef8d9 */
[----:B--2---:R-:W-:Y:S02]  /*fad0*/  IADD3 R10, P0, PT, R12, R9, RZ ;  /* 0x000000090c0a7210 */ /* 0x004fe40007f1e0ff */
[----:B------:R-:W-:Y:S01]  /*fae0*/  @P1 STS.128 [R233+0x7000], RZ ;  /* 0x007000ffe9001388 */ /* 0x000fe20000000c00 */
[--C-:B------:R-:W-:Y:S02]  /*faf0*/  LOP3.LUT R0, R215, 0x20, R217.reuse, 0xf8, !PT ;  /* 0x00000020d7007812 */ /* 0x100fe400078ef8d9 */
[----:B------:R-:W-:Y:S02]  /*fb00*/  LOP3.LUT R216, R216, R3, RZ, 0x3c, !PT ;  /* 0x00000003d8d87212 */ /* 0x000fe400078e3cff */
[----:B------:R-:W-:Y:S01]  /*fb10*/  @!PT LDS RZ, [RZ] ;  /* 0x00000000fffff984 */ /* 0x000fe20000000800 */
[----:B------:R-:W-:Y:S01]  /*fb20*/  @!PT LDS RZ, [RZ] ;  /* 0x00000000fffff984 */ /* 0x000fe20000000800 */
[----:B------:R-:W-:Y:S01]  /*fb30*/  @!PT LDS RZ, [RZ] ;  /* 0x00000000fffff984 */ /* 0x000fe20000000800 */
[----:B------:R-:W-:Y:S01]  /*fb40*/  @!P1 LDGSTS.E.BYPASS.LTC128B.128 [R233+0x7800], desc[UR4][R12.64] ;  /* 0x078000000ce99fae */ /* 0x000fe2000b981a04 */
[--C-:B------:R-:W-:Y:S01]  /*fb50*/  IMAD.X R11, R13, 0x1, R8.reuse, P0 ;  /* 0x000000010d0b7824 */ /* 0x100fe200000e0608 */
[----:B------:R-:W-:Y:S03]  /*fb60*/  LOP3.LUT R3, R0, 0x100, R217, 0xf8, !PT ;  /* 0x0000010000037812 */ /* 0x000fe600078ef8d9 */
[----:B------:R-:W-:Y:S01]  /*fb70*/  @P1 STS.128 [R233+0x7800], RZ ;  /* 0x007800ffe9001388 */ /* 0x000fe20000000c00 */
[----:B---3--:R-:W-:Y:S02]  /*fb80*/  @!P1 IADD3 R16, P0, PT, R10, R9, RZ ;  /* 0x000000090a109210 */ /* 0x008fe40007f1e0ff */
[----:B------:R-:W-:Y:S02]  /*fb90*/  LOP3.LUT R3, R3, R216, RZ, 0xfc, !PT ;  /* 0x000000d803037212 */ /* 0x000fe400078efcff */
[----:B------:R-:W-:Y:S01]  /*fba0*/  @!PT LDS RZ, [RZ] ;  /* 0x00000000fffff984 */ /* 0x000fe20000000800 */
[----:B------:R-:W-:Y:S01]  /*fbb0*/  @!PT LDS RZ, [RZ] ;  /* 0x00000000fffff984 */ /* 0x000fe20000000800 */
[----:B------:R-:W-:Y:S01]  /*fbc0*/  @!PT LDS RZ, [RZ] ;  /* 0x00000000fffff984 */ /* 0x000fe20000000800 */
[----:B------:R1:W-:Y:S01]  /*fbd0*/  @!P1 LDGSTS.E.BYPASS.LTC128B.128 [R233+0x8000], desc[UR4][R10.64] ;  /* 0x080000000ae99fae */ /* 0x0003e2000b981a04 */
[----:B------:R-:W-:Y:S01]  /*fbe0*/  LEA R2, R2, UR6, 0x1 ;  /* 0x0000000602027c11 */ /* 0x000fe2000f8e08ff */
[----:B------:R-:W-:Y:S01]  /*fbf0*/  @!P1 IMAD.X R17, R11, 0x1, R8, P0 ;  /* 0x000000010b119824 */ /* 0x000fe200000e0608 */
[----:B------:R-:W-:Y:S02]  /*fc00*/  LEA R0, R3, UR6, 0x1 ;  /* 0x0000000603007c11 */ /* 0x000fe4000f8e08ff */
[----:B------:R-:W-:Y:S01]  /*fc10*/  @P1 STS.128 [R233+0x8000], RZ ;  /* 0x008000ffe9001388 */ /* 0x000fe20000000c00 */
[----:B------:R-:W-:Y:S01]  /*fc20*/  IMAD.MOV.U32 R3, RZ, RZ, 0x20 ;  /* 0x00000020ff037424 */ /* 0x000fe200078e00ff */
[----:B------:R-:W-:Y:S03]  /*fc30*/  LOP3.LUT P0, RZ, R213, 0x4, RZ, 0xc0, !PT ;  /* 0x00000004d5ff7812 */ /* 0x000fe6000780c0ff */
[----:B------:R-:W-:Y:S01]  /*fc40*/  @!PT LDS RZ, [RZ] ;  /* 0x00000000fffff984 */ /* 0x000fe20000000800 */
[----:B------:R-:W-:Y:S01]  /*fc50*/  @!PT LDS RZ, [RZ] ;  /* 0x00000000fffff984 */ /* 0x000fe20000000800 */
[----:B------:R-:W-:Y:S01]  /*fc60*/  @!PT LDS RZ, [RZ] ;  /* 0x00000000fffff984 */ /* 0x000fe20000000800 */
[----:B------:R2:W-:Y:S01]  /*fc70*/  @!P1 LDGSTS.E.BYPASS.LTC128B.128 [R233+0x8800], desc[UR4][R16.64] ;  /* 0x0880000010e99fae */ /* 0x0005e2000b981a04 */
[----:B------:R-:W-:Y:S04]  /*fc80*/  SEL R3, R3, 0xffffffe0, !P0 ;  /* 0xffffffe003037807 */ /* 0x000fe80004000000 */
[----:B------:R-:W-:Y:S01]  /*fc90*/  @P1 STS.128 [R233+0x8800], RZ ;  /* 0x008800ffe9001388 */ /* 0x000fe20000000c00 */
[----:B------:R-:W-:Y:S04]  /*fca0*/  ISETP.NE.AND P1, PT, R239, RZ, PT ;  /* 0x000000ffef00720c */ /* 0x000fe80003f25270 */
[----:B------:R-:W-:Y:S05]  /*fcb0*/  LDSM.16.M88.4 R156, [R0] ;  /* 0x00000000009c783b */ /* 0x000fea0000000200 */
[----:B------:R-:W3:Y:S05]  /*fcc0*/  LDSM.16.M88.4 R160, [R2+0x1000] ;  /* 0x0010000002a0783b */ /* 0x000eea0000000200 */
[----:B------:R-:W4:Y:S05]  /*fcd0*/  LDSM.16.M88.4 R164, [R2+0x1400] ;  /* 0x0014000002a4783b */ /* 0x000f2a0000000200 */
[----:B------:R-:W5:Y:S05]  /*fce0*/  LDSM.16.M88.4 R168, [R2+0x1800] ;  /* 0x0018000002a8783b */ /* 0x000f6a0000000200 */
[----:B------:R-:W0:Y:S05]  /*fcf0*/  LDGDEPBAR ;  /* 0x00000000000079af */ /* 0x000e2a0000000000 */
[----:B------:R-:W5:Y:S05]  /*fd00*/  LDSM.16.M88.4 R172, [R2+0x1c00] ;  /* 0x001c000002ac783b */ /* 0x000f6a0000000200 */
[----:B------:R-:W5:Y:S05]  /*fd10*/  LDSM.16.M88.4 R176, [R2+0x2000] ;  /* 0x0020000002b0783b */ /* 0x000f6a0000000200 */
[----:B------:R-:W5:Y:S05]  /*fd20*/  LDSM.16.M88.4 R48, [R2+0x2400] ;  /* 0x002400000230783b */ /* 0x000f6a0000000200 */
[----:B------:R-:W5:Y:S05]  /*fd30*/  LDSM.16.M88.4 R56, [R2+0x2800] ;  /* 0x002800000238783b */ /* 0x000f6a0000000200 */
[----:B------:R-:W5:Y:S01]  /*fd40*/  LDSM.16.M88.4 R64, [R2+0x2c00] ;  /* 0x002c00000240783b */ /* 0x000f620000000200 */
[C---:B---3--:R-:W-:Y:S03]  /*fd50*/  HMMA.16816.F32 R4, R156.reuse, R160, RZ ;  /* 0x000000a09c04723c */ /* 0x048fe600000018ff */
[--C-:B------:R-:W-:Y:S01]  /*fd60*/  IMAD.IADD R160, R0, 0x1, R3.reuse ;  /* 0x0000000100a07824 */ /* 0x100fe200078e0203 */
[----:B------:R-:W3:Y:S01]  /*fd70*/  LDSM.16.M88.4 R72, [R2+0x3000] ;  /* 0x003000000248783b */ /* 0x000ee20000000200 */
[----:B------:R-:W-:Y:S03]  /*fd80*/  IMAD.IADD R0, R2, 0x1, R3 ;  /* 0x0000000102007824 */ /* 0x000fe600078e0203 */
[C---:B-1----:R-:W-:Y:S01]  /*fd90*/  HMMA.16816.F32 R8, R156.reuse, R162, RZ ;  /* 0x000000a29c08723c */ /* 0x042fe200000018ff */
[----:B------:R-:W1:Y:S05]  /*fda0*/  LDSM.16.M88.4 R80, [R2+0x3400] ;  /* 0x003400000250783b */ /* 0x000e6a0000000200 */
[----:B------:R-:W1:Y:S02]  /*fdb0*/  LDSM.16.M88.4 R88, [R2+0x3800] ;  /* 0x003800000258783b */ /* 0x000e640000000200 */
[C---:B----4-:R-:W-:Y:S03]  /*fdc0*/  HMMA.16816.F32 R12, R156.reuse, R164, RZ ;  /* 0x000000a49c0c723c */ /* 0x050fe600000018ff */
[----:B------:R-:W4:Y:S05]  /*fdd0*/  LDSM.16.M88.4 R96, [R2+0x3c00] ;  /* 0x003c00000260783b */ /* 0x000f2a0000000200 */
[C---:B--2---:R-:W-:Y:S01]  /*fde0*/  HMMA.16816.F32 R16, R156.reuse, R166, RZ ;  /* 0x000000a69c10723c */ /* 0x044fe200000018ff */
[----:B------:R-:W2:Y:S05]  /*fdf0*/  LDSM.16.M88.4 R104, [R2+0x4000] ;  /* 0x004000000268783b */ /* 0x000eaa0000000200 */
[----:B------:R-:W2:Y:S02]  /*fe00*/  LDSM.16.M88.4 R112, [R2+0x4400] ;  /* 0x004400000270783b */ /* 0x000ea40000000200 */
[C---:B-----5:R-:W-:Y:S03]  /*fe10*/  HMMA.16816.F32 R20, R156.reuse, R168, RZ ;  /* 0x000000a89c14723c */ /* 0x060fe600000018ff */
[----:B------:R-:W5:Y:S05]  /*fe20*/  LDSM.16.M88.4 R120, [R2+0x4800] ;  /* 0x004800000278783b */ /* 0x000f6a0000000200 */
[C---:B------:R-:W-:Y:S01]  /*fe30*/  HMMA.16816.F32 R24, R156.reuse, R170, RZ ;  /* 0x000000aa9c18723c */ /* 0x040fe200000018ff */
[----:B------:R-:W5:Y:S05]  /*fe40*/  LDSM.16.M88.4 R128, [R2+0x4c00] ;  /* 0x004c00000280783b */ /* 0x000f6a0000000200 */
[----:B------:R-:W-:Y:S02]  /*fe50*/  LDSM.16.M88.4 R160, [R160] ;  /* 0x00000000a0a0783b */ /* 0x000fe40000000200 */
[C---:B------:R-:W-:Y:S03]  /*fe60*/  HMMA.16816.F32 R28, R156.reuse, R172, RZ ;  /* 0x000000ac9c1c723c */ /* 0x040fe600000018ff */
[----:B------:R-:W5:Y:S05]  /*fe70*/  LDSM.16.M88.4 R164, [R0+0x1000] ;  /* 0x0010000000a4783b */ /* 0x000f6a0000000200 */
[C---:B------:R-:W-:Y:S01]  /*fe80*/  HMMA.16816.F32 R32, R156.reuse, R174, RZ ;  /* 0x000000ae9c20723c */ /* 0x040fe200000018ff */
[----:B------:R-:W5:Y:S05]  /*fe90*/  LDSM.16.M88.4 R168, [R0+0x1400] ;  /* 0x0014000000a8783b */ /* 0x000f6a0000000200 */
[----:B------:R-:W5:Y:S02]  /*fea0*/  LDSM.16.M88.4 R172, [R0+0x1800] ;  /* 0x0018000000ac783b */ /* 0x000f640000000200 */
[C---:B------:R-:W-:Y:S03]  /*feb0*/  HMMA.16816.F32 R36, R156.reuse, R176, RZ ;  /* 0x000000b09c24723c */ /* 0x040fe600000018ff */
[----:B------:R-:W-:Y:S05]  /*fec0*/  LDSM.16.M88.4 R180, [R0+0x2400] ;  /* 0x0024000000b4783b */ /* 0x000fea0000000200 */
[C---:B------:R-:W-:Y:S01]  /*fed0*/  HMMA.16816.F32 R40, R156.reuse, R178, RZ ;  /* 0x000000b29c28723c */ /* 0x040fe200000018ff */
[----:B------:R-:W-:Y:S05]  /*fee0*/  LDSM.16.M88.4 R176, [R0+0x2000] ;  /* 0x0020000000b0783b */ /* 0x000fea0000000200 */
[----:B------:R-:W-:Y:S02]  /*fef0*/  LDSM.16.M88.4 R184, [R0+0x2800] ;  /* 0x0028000000b8783b */ /* 0x000fe40000000200 */
        /* <DEDUP_REMOVED lines=10> */
[C---:B------:R-:W-:Y:S08]  /*ffa0*/  HMMA.16816.F32 R60, R156.reuse, R64, RZ ;  /* 0x000000409c3c723c */ /* 0x040ff000000018ff */
[C---:B------:R-:W-:Y:S08]  /*ffb0*/  HMMA.16816.F32 R64, R156.reuse, R66, RZ ;  /* 0x000000429c40723c */ /* 0x040ff000000018ff */
[C---:B---3--:R-:W-:Y:S08]  /*ffc0*/  HMMA.16816.F32 R68, R156.reuse, R72, RZ ;  /* 0x000000489c44723c */ /* 0x048ff000000018ff */
[C---:B------:R-:W-:Y:S08]  /*ffd0*/  HMMA.16816.F32 R72, R156.reuse, R74, RZ ;  /* 0x0000004a9c48723c */ /* 0x040ff000000018ff */
[C---:B-1----:R-:W-:Y:S08]  /*ffe0*/  HMMA.16816.F32 R76, R156.reuse, R80, RZ ;  /* 0x000000509c4c723c */ /* 0x042ff000000018ff */
[C---:B------:R-:W-:Y:S08]  /*fff0*/  HMMA.16816.F32 R80, R156.reuse, R82, RZ ;  /* 0x000000529c50723c */ /* 0x040ff000000018ff */
[C---:B------:R-:W-:Y:S08]  /*10000*/  HMMA.16816.F32 R84, R156.reuse, R88, RZ ;  /* 0x000000589c54723c */ /* 0x040ff000000018ff */
[C---:B------:R-:W-:Y:S08]  /*10010*/  HMMA.16816.F32 R88, R156.reuse, R90, RZ ;  /* 0x0000005a9c58723c */ /* 0x040ff000000018ff */
[C---:B----4-:R-:W-:Y:S08]  /*10020*/  HMMA.16816.F32 R92, R156.reuse, R96, RZ ;  /* 0x000000609c5c723c */ /* 0x050ff000000018ff */
[C---:B------:R-:W-:Y:S08]  /*10030*/  HMMA.16816.F32 R96, R156.reuse, R98, RZ ;  /* 0x000000629c60723c */ /* 0x040ff000000018ff */
[C---:B--2---:R-:W-:Y:S08]  /*10040*/  HMMA.16816.F32 R100, R156.reuse, R104, RZ ;  /* 0x000000689c64723c */ /* 0x044ff000000018ff */
[C---:B------:R-:W-:Y:S08]  /*10050*/  HMMA.16816.F32 R104, R156.reuse, R106, RZ ;  /* 0x0000006a9c68723c */ /* 0x040ff000000018ff */
[C---:B------:R-:W-:Y:S08]  /*10060*/  HMMA.16816.F32 R108, R156.reuse, R112, RZ ;  /* 0x000000709c6c723c */ /* 0x040ff000000018ff */
[C---:B------:R-:W-:Y:S08]  /*10070*/  HMMA.16816.F32 R112, R156.reuse, R114, RZ ;  /* 0x000000729c70723c */ /* 0x040ff000000018ff */
[C---:B-----5:R-:W-:Y:S08]  /*10080*/  HMMA.16816.F32 R116, R156.reuse, R120, RZ ;  /* 0x000000789c74723c */ /* 0x060ff000000018ff */
[C---:B------:R-:W-:Y:S08]  /*10090*/  HMMA.16816.F32 R120, R156.reuse, R122, RZ ;  /* 0x0000007a9c78723c */ /* 0x040ff000000018ff */
[C---:B------:R-:W-:Y:S08]  /*100a0*/  HMMA.16816.F32 R124, R156.reuse, R128, RZ ;  /* 0x000000809c7c723c */ /* 0x040ff000000018ff */
[----:B------:R-:W-:Y:S01]  /*100b0*/  HMMA.16816.F32 R128, R156, R130, RZ ;  /* 0x000000829c80723c */ /* 0x000fe200000018ff */
[----:B------:R-:W1:Y:S07]  /*100c0*/  LDSM.16.M88.4 R156, [R0+0x1c00] ;  /* 0x001c0000009c783b */ /* 0x000e6e0000000200 */
[C---:B------:R-:W-:Y:S08]  /*100d0*/  HMMA.16816.F32 R4, R160.reuse, R164, R4 ;  /* 0x000000a4a004723c */ /* 0x040ff00000001804 */
[C---:B------:R-:W-:Y:S01]  /*100e0*/  HMMA.16816.F32 R8, R160.reuse, R166, R8 ;  /* 0x000000a6a008723c */ /* 0x040fe20000001808 */
[----:B------:R-:W2:Y:S07]  /*100f0*/  LDSM.16.M88.4 R164, [R0+0x3000] ;  /* 0x0030000000a4783b */ /* 0x000eae0000000200 */
[C---:B------:R-:W-:Y:S08]  /*10100*/  HMMA.16816.F32 R12, R160.reuse, R168, R12 ;  /* 0x000000a8a00c723c */ /* 0x040ff0000000180c */
[C---:B------:R-:W-:Y:S01]  /*10110*/  HMMA.16816.F32 R16, R160.reuse, R170, R16 ;  /* 0x000000aaa010723c */ /* 0x040fe20000001810 */
[----:B------:R-:W3:Y:S07]  /*10120*/  LDSM.16.M88.4 R168, [R0+0x3400] ;  /* 0x0034000000a8783b */ /* 0x000eee0000000200 */
[C---:B------:R-:W-:Y:S08]  /*10130*/  HMMA.16816.F32 R20, R160.reuse, R172, R20 ;  /* 0x000000aca014723c */ /* 0x040ff00000001814 */
[C---:B------:R-:W-:Y:S01]  /*10140*/  HMMA.16816.F32 R24, R160.reuse, R174, R24 ;  /* 0x000000aea018723c */ /* 0x040fe20000001818 */
[----:B------:R-:W4:Y:S01]  /*10150*/  LDSM.16.M88.4 R172, [R0+0x4c00] ;  /* 0x004c000000ac783b */ /* 0x000f220000000200 */
        /* <DEDUP_REMOVED lines=26> */
[C---:B----4-:R-:W-:Y:S08]  /*10300*/  HMMA.16816.F32 R124, R160.reuse, R172, R124 ;  /* 0x000000aca07c723c */ /* 0x050ff0000000187c */
[----:B------:R-:W-:Y:S01]  /*10310*/  HMMA.16816.F32 R128, R160, R174, R128 ;  /* 0x000000aea080723c */ /* 0x000fe20000001880 */
[----:B------:R-:W-:Y:S08]  /*10320*/  @!UPT UIADD3 URZ, UPT, UPT, URZ, URZ, URZ ;  /* 0x000000fffffff290 */ /* 0x000ff0000fffe0ff */
[----:B------:R-:W-:Y:S11]  /*10330*/  @!P1 BRA `(.L_x_949) ;  /* 0x0000000800249947 */ /* 0x000ff60003800000 */
[----:B------:R-:W-:Y:S01]  /*10340*/  ISETP.NE.U32.AND P1, PT, R236, RZ, PT ;  /* 0x000000ffec00720c */ /* 0x000fe20003f25070 */
[----:B------:R-:W-:Y:S01]  /*10350*/  BSSY.RECONVERGENT B0, `(.L_x_950) ;  /* 0x000004f000007945 */ /* 0x000fe20003800200 */
[----:B------:R-:W-:Y:S02]  /*10360*/  IMAD.SHL.U32 R0, R218, 0x40, RZ ;  /* 0x00000040da007824 */ /* 0x000fe400078e00ff */
[----:B------:R-:W-:Y:S11]  /*10370*/  ISETP.NE.AND.EX P4, PT, R237, RZ, PT, P1 ;  /* 0x000000ffed00720c */ /* 0x000ff60003f85310 */
[----:B------:R-:W-:Y:S02]  /*10380*/  @!UPT UIADD3 URZ, UPT, UPT, URZ, URZ, URZ ;  /* 0x000000fffffff290 */ /* 0x000fe4000fffe0ff */
[----:B------:R-:W2:Y:S01]  /*10390*/  @!P4 LD.E R2, desc[UR4][R150.64+0x38] ;  /* 0x000038049602c980 */ /* 0x000ea2000c101900 */
[----:B------:R-:W-:Y:S05]  /*103a0*/  @!P4 IMAD.MOV.U32 R3, RZ, RZ, RZ ;  /* 0x000000ffff03c224 */ /* 0x000fea00078e00ff */
[----:B------:R-:W-:Y:S01]  /*103b0*/  @!P4 IADD3 R3, P1, PT, RZ, -R3, RZ ;  /* 0x80000003ff03c210 */ /* 0x000fe20007f3e0ff */
[----:B--2---:R-:W-:Y:S04]  /*103c0*/  @!P4 IMAD.SHL.U32 R2, R2, 0x100, RZ ;  /* 0x000001000202c824 */ /* 0x004fe800078e00ff */
[----:B------:R-:W-:Y:S01]  /*103d0*/  @!P4 IMAD.X R2, RZ, RZ, ~R2, P1 ;  /* 0x000000ffff02c224 */ /* 0x000fe200008e0e02 */
[----:B------:R-:W-:Y:S04]  /*103e0*/  ISETP.GE.AND P1, PT, R148, R231, PT ;  /* 0x000000e79400720c */ /* 0x000fe80003f26270 */
[----:B------:R-:W-:Y:S04]  /*103f0*/  @!P4 SHF.R.S64 R3, R3, 0x1f, R2 ;  /* 0x0000001f0303c819 */ /* 0x000fe80000001002 */
[----:B------:R-:W-:Y:S04]  /*10400*/  @!P4 IADD3 R222, P2, PT, R3, R222, RZ ;  /* 0x000000de03dec210 */ /* 0x000fe80007f5e0ff */
        /* <DEDUP_REMOVED lines=12> */
[----:B-1----:R-:W-:Y:S02]  /*104d0*/  VIADD R162, R2, 0xffffffe ;  /* 0x0ffffffe02a27836 */ /* 0x002fe40000000000 */
[----:B------:R-:W-:Y:S06]  /*104e0*/  VIADD R2, R238, 0xffffff00 ;  /* 0xffffff00ee027836 */ /* 0x000fec0000000000 */
[----:B------:R-:W1:Y:S02]  /*104f0*/  F2I.FTZ.U32.TRUNC.NTZ R163, R162 ;  /* 0x000000a200a37305 */ /* 0x000e64000021f000 */
[--C-:B-1----:R-:W-:Y:S01]  /*10500*/  IMAD.MOV R157, RZ, RZ, -R163.reuse ;  /* 0x000000ffff9d7224 */ /* 0x102fe200078e0aa3 */
[----:B------:R-:W-:Y:S03]  /*10510*/  MOV R162, RZ ;  /* 0x000000ff00a27202 */ /* 0x000fe60000000f00 */
        /* <DEDUP_REMOVED lines=14> */
[----:B------:R-:W-:Y:S01]  /*10600*/  ISETP.GE.AND P2, PT, R2, RZ, PT ;  /* 0x000000ff0200720c */ /* 0x000fe20003f46270 */
[----:B------:R-:W-:Y:S01]  /*10610*/  @!P3 VIADD R159, R159, 0x1 ;  /* 0x000000019f9fb836 */ /* 0x000fe20000000000 */
[-C--:B------:R-:W-:Y:S02]  /*10620*/  ISETP.GE.U32.AND P5, PT, R157, R154.reuse, PT ;  /* 0x0000009a9d00720c */ /* 0x080fe40003fa6070 */
[----:B------:R-:W-:Y:S02]  /*10630*/  ISETP.GE.U32.AND P6, PT, R3, R154, PT ;  /* 0x0000009a0300720c */ /* 0x000fe40003fc6070 */
[----:B------:R-:W-:Y:S02]  /*10640*/  P2R R3, PR, RZ, 0x20 ;  /* 0x00000020ff037803 */ /* 0x000fe40000000000 */
[----:B------:R-:W-:Y:S02]  /*10650*/  ISETP.GE.AND P5, PT, R158, RZ, PT ;  /* 0x000000ff9e00720c */ /* 0x000fe40003fa6270 */
[----:B------:R-:W-:Y:S02]  /*10660*/  ISETP.NE.AND P3, PT, R3, RZ, PT ;  /* 0x000000ff0300720c */ /* 0x000fe40003f65270 */
[----:B------:R-:W-:Y:S05]  /*10670*/  LOP3.LUT R2, RZ, R161, RZ, 0x33, !PT ;  /* 0x000000a1ff027212 */ /* 0x000fea00078e33ff */
[----:B------:R-:W-:Y:S05]  /*10680*/  @P6 VIADD R156, R156, 0x1 ;  /* 0x000000019c9c6836 */ /* 0x000fea0000000000 */
[----:B------:R-:W-:Y:S01]  /*10690*/  @!P5 IADD3 R156, PT, PT, -R156, RZ, RZ ;  /* 0x000000ff9c9cd210 */ /* 0x000fe20007ffe1ff */
[----:B------:R-:W-:Y:S01]  /*106a0*/  @P3 VIADD R159, R159, 0x1 ;  /* 0x000000019f9f3836 */ /* 0x000fe20000000000 */
[----:B------:R-:W-:Y:S03]  /*106b0*/  ISETP.NE.AND P3, PT, R161, RZ, PT ;  /* 0x000000ffa100720c */ /* 0x000fe60003f65270 */
[----:B------:R-:W-:Y:S01]  /*106c0*/  @!P2 IMAD.MOV R159, RZ, RZ, -R159 ;  /* 0x000000ffff9fa224 */ /* 0x000fe200078e0a9f */
[C---:B------:R-:W-:Y:S04]  /*106d0*/  SEL R157, R2.reuse, R156, !P3 ;  /* 0x0000009c029d7207 */ /* 0x040fe80005800000 */
        /* <DEDUP_REMOVED lines=22> */
.L_x_951:
[----:B------:R-:W-:Y:S05]  /*10840*/  BSYNC.RECONVERGENT B0 ;  /* 0x0000000000007941 */ /* 0x000fea0003800200 */
.L_x_950:
[----:B------:R-:W-:Y:S01]  /*10850*/  @!PT LDS RZ, [RZ] ;  /* 0x00000000fffff984 */ /* 0x000fe20000000800 */
[----:B------:R-:W-:Y:S01]  /*10860*/  @!PT LDS RZ, [RZ] ;  /* 0x00000000fffff984 */ /* 0x000fe20000000800 */
[----:B------:R-:W-:Y:S01]  /*10870*/  @!PT LDS RZ, [RZ] ;  /* 0x00000000fffff984 */ /* 0x000fe20000000800 */
[----:B------:R1:W-:Y:S01]  /*10880*/  @!P1 LDGSTS.E.BYPASS.LTC128B.128 [R233+0x1000], desc[UR4][R222.64] ;  /* 0x01000000dee99fae */ /* 0x0003e2000b981a04 */
[C---:B------:R-:W-:Y:S02]  /*10890*/  LEA R168, P2, R218.reuse, R222, 0x6 ;  /* 0x000000dedaa87211 */ /* 0x040fe400078430ff */
[C-C-:B------:R-:W-:Y:S01]  /*108a0*/  SHF.L.U64.HI R2, R218.reuse, 0x6, R219.reuse ;  /* 0x00000006da027819 */ /* 0x140fe200000102db */
[----:B------:R1:W-:Y:S01]  /*108b0*/  @P1 STS.128 [R233+0x1000], RZ ;  /* 0x001000ffe9001388 */ /* 0x0003e20000000c00 */
[----:B------:R-:W-:Y:S02]  /*108c0*/  LEA.HI.X R169, R218, R223, R219, 0x6, P2 ;  /* 0x000000dfdaa97211 */ /* 0x000fe400010f34db */
[CC--:B------:R-:W-:Y:S02]  /*108d0*/  @!P1 IADD3 R164, P2, PT, R0.reuse, R168.reuse, RZ ;  /* 0x000000a800a49210 */ /* 0x0c0fe40007f5e0ff */
[----:B------:R-:W-:Y:S01]  /*108e0*/  IADD3 R162, P6, P5, R0, R168, R0 ;  /* 0x000000a800a27210 */ /* 0x000fe20007dde000 */
[----:B------:R-:W-:Y:S01]  /*108f0*/  @!PT LDS RZ, [RZ] ;  /* 0x00000000fffff984 */ /* 0x000fe20000000800 */
[----:B------:R-:W-:Y:S01]  /*10900*/  @!PT LDS RZ, [RZ] ;  /* 0x00000000fffff984 */ /* 0x000fe20000000800 */
[----:B------:R-:W-:Y:S01]  /*10910*/  @!PT LDS RZ, [RZ] ;  /* 0x00000000fffff984 */ /* 0x000fe20000000800 */
[----:B------:R1:W-:Y:S02]  /*10920*/  @!P1 LDGSTS.E.BYPASS.LTC128B.128 [R233+0x1800], desc[UR4][R168.64] ;  /* 0x01800000a8e99fae */ /* 0x0003e4000b981a04 */
[C---:B------:R-:W-:Y:S01]  /*10930*/  @!P1 IMAD.X R165, R2.reuse, 0x1, R169, P2 ;  /* 0x0000000102a59824 */ /* 0x040fe200010e06a9 */
[--C-:B------:R-:W-:Y:S01]  /*10940*/  IADD3.X R163, PT, PT, R2, R169, R2.reuse, P6, P5 ;  /* 0x000000a902a37210 */ /* 0x100fe200037ea402 */
[----:B------:R1:W-:Y:S01]  /*10950*/  @P1 STS.128 [R233+0x1800], RZ ;  /* 0x001800ffe9001388 */ /* 0x0003e20000000c00 */
[-C--:B------:R-:W-:Y:S03]  /*10960*/  IADD3 R160, P3, PT, R162, R0.reuse, RZ ;  /* 0x00000000a2a07210 */ /* 0x080fe60007f7e0ff */
[----:B------:R-:W-:Y:S01]  /*10970*/  @!PT LDS RZ, [RZ] ;  /* 0x00000000fffff984 */ /* 0x000fe20000000800 */
[----:B------:R-:W-:Y:S01]  /*10980*/  @!PT LDS RZ, [RZ] ;  /* 0x00000000fffff984 */ /* 0x000fe20000000800 */
[----:B------:R-:W-:Y:S01]  /*10990*/  @!PT LDS RZ, [RZ] ;  /* 0x00000000fffff984 */ /* 0x000fe20000000800 */
[----:B------:R1:W-:Y:S01]  /*109a0*/  @!P1 LDGSTS.E.BYPASS.LTC128B.128 [R233+0x2000], desc[UR4][R164.64] ;  /* 0x02000000a4e99fae */ /* 0x0003e2000b981a04 */
[-C--:B------:R-:W-:Y:S01]  /*109b0*/  IADD3 R158, P2, PT, R160, R0.reuse, RZ ;  /* 0x00000000a09e7210 */ /* 0x080fe20007f5e0ff */
[--C-:B------:R-:W-:Y:S02]  /*109c0*/  IMAD.X R161, R163, 0x1, R2.reuse, P3 ;  /* 0x00000001a3a17824 */ /* 0x100fe400018e0602 */
[----:B------:R1:W-:Y:S01]  /*109d0*/  @P1 STS.128 [R233+0x2000], RZ ;  /* 0x002000ffe9001388 */ /* 0x0003e20000000c00 */
[-C--:B------:R-:W-:Y:S01]  /*109e0*/  IADD3 R156, P3, PT, R158, R0.reuse, RZ ;  /* 0x000000009e9c7210 */ /* 0x080fe20007f7e0ff */
[--C-:B------:R-:W-:Y:S02]  /*109f0*/  IMAD.X R159, R161, 0x1, R2.reuse, P2 ;  /* 0x00000001a19f7824 */ /* 0x100fe400010e0602 */
[----:B------:R-:W-:Y:S01]  /*10a00*/  @!PT LDS RZ, [RZ] ;  /* 0x00000000fffff984 */ /* 0x000fe20000000800 */
[----:B------:R-:W-:Y:S01]  /*10a10*/  @!PT LDS RZ, [RZ] ;  /* 0x00000000fffff984 */ /* 0x000fe20000000800 */
[----:B------:R-:W-:Y:S01]  /*10a20*/  @!PT LDS RZ, [RZ] ;  /* 0x00000000fffff984 */ /* 0x000fe20000000800 */
[----:B------:R1:W-:Y:S01]  /*10a30*/  @!P1 LDGSTS.E.BYPASS.LTC128B.128 [R233+0x2800], desc[UR4][R162.64] ;  /* 0x02800000a2e99fae */ /* 0x0003e2000b981a04 */
[----:B------:R-:W-:Y:S01]  /*10a40*/  @!P1 IADD3 R166, P2, PT, R156, R0, RZ ;  /* 0x000000009ca69210 */ /* 0x000fe20007f5e0ff */
[--C-:B------:R-:W-:Y:S02]  /*10a50*/  IMAD.X R157, R159, 0x1, R2.reuse, P3 ;  /* 0x000000019f9d7824 */ /* 0x100fe400018e0602 */
[----:B------:R1:W-:Y:S02]  /*10a60*/  @P1 STS.128 [R233+0x2800], RZ ;  /* 0x002800ffe9001388 */ /* 0x0003e40000000c00 */
[----:B------:R-:W-:Y:S02]  /*10a70*/  @!P1 IMAD.X R167, R157, 0x1, R2, P2 ;  /* 0x000000019da79824 */ /* 0x000fe400010e0602 */
        /* <DEDUP_REMOVED lines=21> */
.L_x_949:
[----:B------:R-:W-:Y:S05]  /*10bd0*/  BSYNC.RECONVERGENT B1 ;  /* 0x0000000000017941 */ /* 0x000fea0003800200 */
.L_x_948:
[----:B------:R-:W2:Y:S01]  /*10be0*/  LD.E R3, desc[UR4][R150.64+0xdc] ;  /* 0x0000dc0496037980 */ /* 0x000ea2000c101900 */
        /* <DEDUP_REMOVED lines=63> */
[----:B-1----:R-:W-:Y:S02]  /*10fe0*/  FMNMX3.FTZ R163, R2, R128, R129, !PT ;  /* 0x0000008002a37276 */ /* 0x002fe40007810081 */
        /* <DEDUP_REMOVED lines=8> */
[----:B-1----:R-:W-:Y:S04]  /*11070*/  FMNMX.FTZ R2, R161, R2, !PT ;  /* 0x00000002a1027209 */ /* 0x002fe80007810000 */
[----:B------:R-:W-:Y:S02]  /*11080*/  FSETP.NEU.FTZ.AND P1, PT, R2, -INF , PT ;  /* 0xff8000000200780b */ /* 0x000fe40003f3d000 */
[----:B---3--:R-:W-:Y:S05]  /*11090*/  FMNMX.FTZ R0, R157, R0, !PT ;  /* 0x000000009d007209 */ /* 0x008fea0007810000 */
[----:B------:R-:W-:Y:S01]  /*110a0*/  FADD.FTZ R152, -R0, R155 ;  /* 0x0000009b00987221 */ /* 0x000fe20000010100 */
[C---:B--2---:R-:W-:Y:S01]  /*110b0*/  FMUL.FTZ R158, R3.reuse, R2 ;  /* 0x00000002039e7220 */ /* 0x044fe20000410000 */
[C---:B------:R-:W-:Y:S02]  /*110c0*/  FMUL.FTZ R156, R3.reuse, R0 ;  /* 0x00000000039c7220 */ /* 0x040fe40000410000 */
[C---:B------:R-:W-:Y:S01]  /*110d0*/  FMUL.FTZ R154, R3.reuse, R152 ;  /* 0x00000098039a7220 */ /* 0x040fe20000410000 */
[----:B------:R-:W-:Y:S01]  /*110e0*/  FADD.FTZ R152, -R2, R153 ;  /* 0x0000009902987221 */ /* 0x000fe20000010100 */
[----:B------:R-:W-:Y:S02]  /*110f0*/  FSEL R158, R158, RZ, P1 ;  /* 0x000000ff9e9e7208 */ /* 0x000fe40000800000 */
[----:B------:R-:W-:Y:S01]  /*11100*/  MUFU.EX2 R153, R154 ;  /* 0x0000009a00997308 */ /* 0x000fe20000000800 */
[----:B------:R-:W-:Y:S01]  /*11110*/  FSETP.NEU.FTZ.AND P1, PT, R0, -INF , PT ;  /* 0xff8000000000780b */ /* 0x000fe20003f3d000 */
[----:B------:R-:W-:Y:S01]  /*11120*/  FMUL.FTZ R155, R3, R152 ;  /* 0x00000098039b7220 */ /* 0x000fe20000410000 */
[-CC-:B------:R-:W-:Y:S01]  /*11130*/  FFMA.FTZ R191, R12, R3.reuse, -R158.reuse ;  /* 0x000000030cbf7223 */ /* 0x180fe2000001089e */
[-CC-:B------:R-:W-:Y:S01]  /*11140*/  FFMA.FTZ R188, R13, R3.reuse, -R158.reuse ;  /* 0x000000030dbc7223 */ /* 0x180fe2000001089e */
[-CC-:B------:R-:W-:Y:S01]  /*11150*/  FFMA.FTZ R174, R24, R3.reuse, -R158.reuse ;  /* 0x0000000318ae7223 */ /* 0x180fe2000001089e */
[-CC-:B------:R-:W-:Y:S04]  /*11160*/  FFMA.FTZ R177, R25, R3.reuse, -R158.reuse ;  /* 0x0000000319b17223 */ /* 0x180fe8000001089e */
[----:B------:R-:W1:Y:S01]  /*11170*/  MUFU.EX2 R152, R155 ;  /* 0x0000009b00987308 */ /* 0x000e620000000800 */
[-CC-:B------:R-:W-:Y:S01]  /*11180*/  FFMA.FTZ R175, R28, R3.reuse, -R158.reuse ;  /* 0x000000031caf7223 */ /* 0x180fe2000001089e */
[-CC-:B------:R-:W-:Y:S01]  /*11190*/  FFMA.FTZ R172, R29, R3.reuse, -R158.reuse ;  /* 0x000000031dac7223 */ /* 0x180fe2000001089e */
[-CC-:B------:R-:W-:Y:S01]  /*111a0*/  FFMA.FTZ R170, R32, R3.reuse, -R158.reuse ;  /* 0x0000000320aa7223 */ /* 0x180fe2000001089e */
[-CC-:B------:R-:W-:Y:S01]  /*111b0*/  FFMA.FTZ R171, R33, R3.reuse, -R158.reuse ;  /* 0x0000000321ab7223 */ /* 0x180fe2000001089e */
[-CC-:B------:R-:W-:Y:S01]  /*111c0*/  FFMA.FTZ R166, R36, R3.reuse, -R158.reuse ;  /* 0x0000000324a67223 */ /* 0x180fe2000001089e */
[-CC-:B------:R-:W-:Y:S01]  /*111d0*/  FFMA.FTZ R161, R37, R3.reuse, -R158.reuse ;  /* 0x0000000325a17223 */ /* 0x180fe2000001089e */
[----:B------:R-:W-:Y:S03]  /*111e0*/  FSEL R156, R156, RZ, P1 ;  /* 0x000000ff9c9c7208 */ /* 0x000fe60000800000 */
[----:B------:R-:W-:Y:S01]  /*111f0*/  MUFU.EX2 R191, R191 ;  /* 0x000000bf00bf7308 */ /* 0x000fe20000000800 */
[-CC-:B------:R-:W-:Y:S01]  /*11200*/  FFMA.FTZ R162, R41, R3.reuse, -R158.reuse ;  /* 0x0000000329a27223 */ /* 0x180fe2000001089e */
[----:B------:R-:W-:Y:S01]  /*11210*/  LEA R41, R216, UR6, 0x1 ;  /* 0x00000006d8297c11 */ /* 0x000fe2000f8e08ff */
[-C--:B------:R-:W-:Y:S01]  /*11220*/  FFMA.FTZ R190, R8, R3.reuse, -R158 ;  /* 0x0000000308be7223 */ /* 0x080fe2000001089e */
[-CC-:B------:R-:W-:Y:S01]  /*11230*/  FFMA.FTZ R198, R14, R3.reuse, -R156.reuse ;  /* 0x000000030ec67223 */ /* 0x180fe2000001089c */
[-CC-:B------:R-:W-:Y:S01]  /*11240*/  FFMA.FTZ R195, R15, R3.reuse, -R156.reuse ;  /* 0x000000030fc37223 */ /* 0x180fe2000001089c */
[-CC-:B------:R-:W-:Y:S01]  /*11250*/  FFMA.FTZ R184, R26, R3.reuse, -R156.reuse ;  /* 0x000000031ab87223 */ /* 0x180fe2000001089c */
[----:B------:R-:W2:Y:S03]  /*11260*/  LDSM.16.MT88.4 R12, [R41+0x5000] ;  /* 0x00500000290c783b */ /* 0x000ea60000004200 */
[----:B------:R-:W-:Y:S01]  /*11270*/  MUFU.EX2 R188, R188 ;  /* 0x000000bc00bc7308 */ /* 0x000fe20000000800 */
[-CC-:B------:R-:W-:Y:S01]  /*11280*/  FFMA.FTZ R181, R27, R3.reuse, -R156.reuse ;  /* 0x000000031bb57223 */ /* 0x180fe2000001089c */
[-CC-:B------:R-:W-:Y:S01]  /*11290*/  FFMA.FTZ R182, R30, R3.reuse, -R156.reuse ;  /* 0x000000031eb67223 */ /* 0x180fe2000001089c */
[-CC-:B------:R-:W-:Y:S01]  /*112a0*/  FFMA.FTZ R179, R31, R3.reuse, -R156.reuse ;  /* 0x000000031fb37223 */ /* 0x180fe2000001089c */
[----:B-1----:R-:W-:Y:S01]  /*112b0*/  FMUL.FTZ R8, R152, R140 ;  /* 0x0000008c98087220 */ /* 0x002fe20000410000 */
[-CC-:B------:R-:W-:Y:S01]  /*112c0*/  FFMA.FTZ R180, R34, R3.reuse, -R156.reuse ;  /* 0x0000000322b47223 */ /* 0x180fe2000001089c */
[-CC-:B------:R-:W-:Y:S01]  /*112d0*/  FFMA.FTZ R173, R35, R3.reuse, -R156.reuse ;  /* 0x0000000323ad7223 */ /* 0x180fe2000001089c */
[----:B------:R-:W-:Y:S03]  /*112e0*/  LDSM.16.MT88.4 R28, [R41+0x5400] ;  /* 0x00540000291c783b */ /* 0x000fe60000004200 */
[----:B------:R-:W-:Y:S01]  /*112f0*/  MUFU.EX2 R190, R190 ;  /* 0x000000be00be7308 */ /* 0x000fe20000000800 */
[-CC-:B------:R-:W-:Y:S01]  /*11300*/  FFMA.FTZ R178, R38, R3.reuse, -R156.reuse ;  /* 0x0000000326b27223 */ /* 0x180fe2000001089c */
[-C--:B------:R-:W-:Y:S01]  /*11310*/  FFMA.FTZ R169, R39, R3.reuse, -R156 ;  /* 0x0000000327a97223 */ /* 0x080fe2000001089c */
[----:B------:R-:W-:Y:S01]  /*11320*/  FFMA.FTZ R193, R9, R3, -R158 ;  /* 0x0000000309c17223 */ /* 0x000fe2000001089e */
[----:B------:R-:W-:Y:S01]  /*11330*/  FMUL.FTZ R9, R152, R141 ;  /* 0x0000008d98097220 */ /* 0x000fe20000410000 */
[-CC-:B------:R-:W-:Y:S01]  /*11340*/  FFMA.FTZ R200, R10, R3.reuse, -R156.reuse ;  /* 0x000000030ac87223 */ /* 0x180fe2000001089c */
[----:B------:R-:W-:Y:S01]  /*11350*/  FMUL.FTZ R10, R153, R142 ;  /* 0x0000008e990a7220 */ /* 0x000fe20000410000 */
[----:B------:R-:W-:Y:S03]  /*11360*/  FFMA.FTZ R197, R11, R3, -R156 ;  /* 0x000000030bc57223 */ /* 0x000fe6000001089c */
[----:B------:R-:W-:Y:S01]  /*11370*/  MUFU.EX2 R198, R198 ;  /* 0x000000c600c67308 */ /* 0x000fe20000000800 */
[----:B------:R-:W-:Y:S01]  /*11380*/  FMUL.FTZ R11, R153, R143 ;  /* 0x0000008f990b7220 */ /* 0x000fe20000410000 */
[-CC-:B------:R-:W-:Y:S01]  /*11390*/  FFMA.FTZ R199, R4, R3.reuse, -R158.reuse ;  /* 0x0000000304c77223 */ /* 0x180fe2000001089e */
[----:B------:R-:W-:Y:S01]  /*113a0*/  LDSM.16.MT88.4 R140, [R41+0x8c00] ;  /* 0x008c0000298c783b */ /* 0x000fe20000004200 */
[C---:B------:R-:W-:Y:S01]  /*113b0*/  IADD3 R4, PT, PT, R41.reuse, 0x5000, RZ ;  /* 0x0000500029047810 */ /* 0x040fe20007ffe0ff */
[-CC-:B------:R-:W-:Y:S01]  /*113c0*/  FFMA.FTZ R159, R40, R3.reuse, -R158.reuse ;  /* 0x00000003289f7223 */ /* 0x180fe2000001089e */
[----:B------:R-:W-:Y:S01]  /*113d0*/  IADD3 R40, PT, PT, R41, 0x5020, RZ ;  /* 0x0000502029287810 */ /* 0x000fe20007ffe0ff */
[-CC-:B------:R-:W-:Y:S03]  /*113e0*/  FFMA.FTZ R183, R20, R3.reuse, -R158.reuse ;  /* 0x0000000314b77223 */ /* 0x180fe6000001089e */
[----:B------:R-:W-:Y:S01]  /*113f0*/  MUFU.EX2 R199, R199 ;  /* 0x000000c700c77308 */ /* 0x000fe20000000800 */
[----:B------:R-:W-:Y:S01]  /*11400*/  @P0 IADD3 R40, PT, PT, R4, -0x20, RZ ;  /* 0xffffffe004280810 */ /* 0x000fe20007ffe0ff */
[-C--:B------:R-:W-:Y:S01]  /*11410*/  FFMA.FTZ R176, R21, R3.reuse, -R158 ;  /* 0x0000000315b07223 */ /* 0x080fe2000001089e */
[-CC-:B------:R-:W-:Y:S01]  /*11420*/  FFMA.FTZ R194, R22, R3.reuse, -R156.reuse ;  /* 0x0000000316c27223 */ /* 0x180fe2000001089c */
[-C--:B------:R-:W-:Y:S01]  /*11430*/  FFMA.FTZ R185, R23, R3.reuse, -R156 ;  /* 0x0000000317b97223 */ /* 0x080fe2000001089c */
[----:B------:R-:W-:Y:S01]  /*11440*/  FMUL.FTZ R4, R152, R144 ;  /* 0x0000009098047220 */ /* 0x000fe20000410000 */
[----:B------:R-:W1:Y:S01]  /*11450*/  LDSM.16.MT88.4 R24, [R40] ;  /* 0x000000002818783b */ /* 0x000e620000004200 */
[-CC-:B------:R-:W-:Y:S03]  /*11460*/  FFMA.FTZ R186, R16, R3.reuse, -R158.reuse ;  /* 0x0000000310ba7223 */ /* 0x180fe6000001089e */
[----:B------:R-:W3:Y:S01]  /*11470*/  MUFU.EX2 R193, R193 ;  /* 0x000000c100c17308 */ /* 0x000ee20000000800 */
[C---:B------:R-:W-:Y:S01]  /*11480*/  FMUL.FTZ R16, R152.reuse, R132 ;  /* 0x0000008498107220 */ /* 0x040fe20000410000 */
[----:B------:R-:W-:Y:S01]  /*11490*/  FFMA.FTZ R187, R17, R3, -R158 ;  /* 0x0000000311bb7223 */ /* 0x000fe2000001089e */
[----:B------:R-:W-:Y:S01]  /*114a0*/  FMUL.FTZ R17, R152, R133 ;  /* 0x0000008598117220 */ /* 0x000fe20000410000 */
[-CC-:B------:R-:W-:Y:S01]  /*114b0*/  FFMA.FTZ R196, R18, R3.reuse, -R156.reuse ;  /* 0x0000000312c47223 */ /* 0x180fe2000001089c */
[----:B------:R-:W-:Y:S01]  /*114c0*/  FMUL.FTZ R18, R153, R134 ;  /* 0x0000008699127220 */ /* 0x000fe20000410000 */
[----:B------:R-:W4:Y:S01]  /*114d0*/  LDSM.16.MT88.4 R32, [R40+0x400] ;  /* 0x000400002820783b */ /* 0x000f220000004200 */
[----:B------:R-:W-:Y:S03]  /*114e0*/  FFMA.FTZ R189, R19, R3, -R156 ;  /* 0x0000000313bd7223 */ /* 0x000fe6000001089c */
[----:B------:R-:W-:Y:S01]  /*114f0*/  MUFU.EX2 R200, R200 ;  /* 0x000000c800c87308 */ /* 0x000fe20000000800 */
[----:B------:R-:W-:Y:S01]  /*11500*/  FMUL.FTZ R19, R153, R135 ;  /* 0x0000008799137220 */ /* 0x000fe20000410000 */
[-CC-:B------:R-:W-:Y:S01]  /*11510*/  FFMA.FTZ R160, R44, R3.reuse, -R158.reuse ;  /* 0x000000032ca07223 */ /* 0x180fe2000001089e */
[----:B------:R-:W-:Y:S01]  /*11520*/  FFMA.FTZ R192, R5, R3, -R158 ;  /* 0x0000000305c07223 */ /* 0x000fe2000001089e */
[----:B------:R-:W-:Y:S01]  /*11530*/  FMUL.FTZ R5, R152, R145 ;  /* 0x0000009198057220 */ /* 0x000fe20000410000 */
[-CC-:B------:R-:W-:Y:S01]  /*11540*/  FFMA.FTZ R202, R6, R3.reuse, -R156.reuse ;  /* 0x0000000306ca7223 */ /* 0x180fe2000001089c */
[----:B------:R-:W-:Y:S01]  /*11550*/  LDSM.16.MT88.4 R36, [R40+0x1000] ;  /* 0x001000002824783b */ /* 0x000fe20000004200 */
[----:B------:R-:W-:Y:S03]  /*11560*/  FMUL.FTZ R6, R153, R146 ;  /* 0x0000009299067220 */ /* 0x000fe60000410000 */
[----:B------:R-:W5:Y:S01]  /*11570*/  MUFU.EX2 R197, R197 ;  /* 0x000000c500c57308 */ /* 0x000f620000000800 */
[----:B---3--:R-:W-:Y:S01]  /*11580*/  F2FP.F16.F32.PACK_AB R22, R193, R190 ;  /* 0x000000bec116723e */ /* 0x008fe200000000ff */
[--C-:B------:R-:W-:Y:S01]  /*11590*/  FFMA.FTZ R201, R7, R3, -R156.reuse ;  /* 0x0000000307c97223 */ /* 0x100fe2000001089c */
[----:B------:R-:W-:Y:S01]  /*115a0*/  FMUL.FTZ R7, R153, R147 ;  /* 0x0000009399077220 */ /* 0x000fe20000410000 */
[-CC-:B------:R-:W-:Y:S01]  /*115b0*/  FFMA.FTZ R168, R42, R3.reuse, -R156.reuse ;  /* 0x000000032aa87223 */ /* 0x180fe2000001089c */
[-CC-:B------:R-:W-:Y:S01]  /*115c0*/  FFMA.FTZ R165, R43, R3.reuse, -R156.reuse ;  /* 0x000000032ba57223 */ /* 0x180fe2000001089c */
[-C--:B------:R-:W-:Y:S01]  /*115d0*/  FFMA.FTZ R163, R50, R3.reuse, -R156 ;  /* 0x0000000332a37223 */ /* 0x080fe2000001089c */
[-CC-:B------:R-:W-:Y:S03]  /*115e0*/  FFMA.FTZ R157, R45, R3.reuse, -R158.reuse ;  /* 0x000000032d9d7223 */ /* 0x180fe6000001089e */
[----:B------:R-:W3:Y:S01]  /*115f0*/  MUFU.EX2 R192, R192 ;  /* 0x000000c000c07308 */ /* 0x000ee20000000800 */
[-C--:B------:R-:W-:Y:S01]  /*11600*/  FFMA.FTZ R45, R60, R3.reuse, -R158 ;  /* 0x000000033c2d7223 */ /* 0x080fe2000001089e */
[-CC-:B------:R-:W-:Y:S01]  /*11610*/  FFMA.FTZ R167, R46, R3.reuse, -R156.reuse ;  /* 0x000000032ea77223 */ /* 0x180fe2000001089c */
[-C--:B------:R-:W-:Y:S01]  /*11620*/  FFMA.FTZ R164, R47, R3.reuse, -R156 ;  /* 0x000000032fa47223 */ /* 0x080fe2000001089c */
[-CC-:B------:R-:W-:Y:S01]  /*11630*/  FFMA.FTZ R47, R57, R3.reuse, -R158.reuse ;  /* 0x00000003392f7223 */ /* 0x180fe2000001089e */
[-CC-:B------:R-:W-:Y:S01]  /*11640*/  FFMA.FTZ R154, R48, R3.reuse, -R158.reuse ;  /* 0x00000003309a7223 */ /* 0x180fe2000001089e */
[-C--:B------:R-:W-:Y:S01]  /*11650*/  FFMA.FTZ R155, R49, R3.reuse, -R158 ;  /* 0x00000003319b7223 */ /* 0x080fe2000001089e */
[-C--:B------:R-:W-:Y:S03]  /*11660*/  FFMA.FTZ R50, R51, R3.reuse, -R156 ;  /* 0x0000000333327223 */ /* 0x080fe6000001089c */
[----:B------:R-:W-:Y:S01]  /*11670*/  MUFU.EX2 R202, R202 ;  /* 0x000000ca00ca7308 */ /* 0x000fe20000000800 */
[----:B-----5:R-:W-:Y:S01]  /*11680*/  F2FP.F16.F32.PACK_AB R23, R197, R200 ;  /* 0x000000c8c517723e */ /* 0x020fe200000000ff */
[-CC-:B------:R-:W-:Y:S01]  /*11690*/  FFMA.FTZ R46, R52, R3.reuse, -R158.reuse ;  /* 0x00000003342e7223 */ /* 0x180fe2000001089e */
[-C--:B------:R-:W-:Y:S01]  /*116a0*/  FFMA.FTZ R43, R53, R3.reuse, -R158 ;  /* 0x00000003352b7223 */ /* 0x080fe2000001089e */
[-CC-:B------:R-:W-:Y:S01]  /*116b0*/  FFMA.FTZ R54, R54, R3.reuse, -R156.reuse ;  /* 0x0000000336367223 */ /* 0x180fe2000001089c */
[-C--:B------:R-:W-:Y:S01]  /*116c0*/  FFMA.FTZ R49, R55, R3.reuse, -R156 ;  /* 0x0000000337317223 */ /* 0x080fe2000001089c */
[-CC-:B------:R-:W-:Y:S01]  /*116d0*/  FFMA.FTZ R44, R56, R3.reuse, -R158.reuse ;  /* 0x00000003382c7223 */ /* 0x180fe2000001089e */
[----:B------:R-:W-:Y:S03]  /*116e0*/  FFMA.FTZ R56, R65, R3, -R158 ;  /* 0x0000000341387223 */ /* 0x000fe6000001089e */
[----:B------:R-:W5:Y:S01]  /*116f0*/  MUFU.EX2 R201, R201 ;  /* 0x000000c900c97308 */ /* 0x000f620000000800 */
[----:B---3--:R-:W-:Y:S01]  /*11700*/  F2FP.F16.F32.PACK_AB R20, R192, R199 ;  /* 0x000000c7c014723e */ /* 0x008fe200000000ff */
[-C--:B------:R-:W-:Y:S01]  /*11710*/  FFMA.FTZ R51, R58, R3.reuse, -R156 ;  /* 0x000000033a337223 */ /* 0x080fe2000001089c */
[-C--:B------:R-:W-:Y:S01]  /*11720*/  FFMA.FTZ R58, R68, R3.reuse, -R158 ;  /* 0x00000003443a7223 */ /* 0x080fe2000001089e */
[-C--:B------:R-:W-:Y:S01]  /*11730*/  FFMA.FTZ R48, R59, R3.reuse, -R156 ;  /* 0x000000033b307223 */ /* 0x080fe2000001089c */
[-C--:B------:R-:W-:Y:S01]  /*11740*/  FFMA.FTZ R42, R61, R3.reuse, -R158 ;  /* 0x000000033d2a7223 */ /* 0x080fe2000001089e */
[-CC-:B------:R-:W-:Y:S01]  /*11750*/  FFMA.FTZ R52, R62, R3.reuse, -R156.reuse ;  /* 0x000000033e347223 */ /* 0x180fe2000001089c */
[-C--:B------:R-:W-:Y:S03]  /*11760*/  FFMA.FTZ R55, R63, R3.reuse, -R156 ;  /* 0x000000033f377223 */ /* 0x080fe6000001089c */
[----:B------:R-:W3:Y:S01]  /*11770*/  MUFU.EX2 R195, R195 ;  /* 0x000000c300c37308 */ /* 0x000ee20000000800 */
[-C--:B------:R-:W-:Y:S01]  /*11780*/  FFMA.FTZ R53, R64, R3.reuse, -R158 ;  /* 0x0000000340357223 */ /* 0x080fe2000001089e */
[-CC-:B------:R-:W-:Y:S01]  /*11790*/  FFMA.FTZ R57, R66, R3.reuse, -R156.reuse ;  /* 0x0000000342397223 */ /* 0x180fe2000001089c */
[-C--:B------:R-:W-:Y:S01]  /*117a0*/  FFMA.FTZ R60, R67, R3.reuse, -R156 ;  /* 0x00000003433c7223 */ /* 0x080fe2000001089c */
[-C--:B------:R-:W-:Y:S01]  /*117b0*/  FFMA.FTZ R59, R69, R3.reuse, -R158 ;  /* 0x00000003453b7223 */ /* 0x080fe2000001089e */
[-CC-:B------:R-:W-:Y:S01]  /*117c0*/  FFMA.FTZ R63, R70, R3.reuse, -R156.reuse ;  /* 0x00000003463f7223 */ /* 0x180fe2000001089c */
[-C--:B------:R-:W-:Y:S01]  /*117d0*/  FFMA.FTZ R62, R71, R3.reuse, -R156 ;  /* 0x00000003473e7223 */ /* 0x080fe2000001089c */
[-C--:B------:R-:W-:Y:S03]  /*117e0*/  FFMA.FTZ R71, R81, R3.reuse, -R158 ;  /* 0x0000000351477223 */ /* 0x080fe6000001089e */
[----:B------:R-:W-:Y:S01]  /*117f0*/  MUFU.EX2 R186, R186 ;  /* 0x000000ba00ba7308 */ /* 0x000fe20000000800 */
[----:B-----5:R-:W-:Y:S01]  /*11800*/  F2FP.F16.F32.PACK_AB R21, R201, R202 ;  /* 0x000000cac915723e */ /* 0x020fe200000000ff */
[-C--:B------:R-:W-:Y:S01]  /*11810*/  FFMA.FTZ R81, R95, R3.reuse, -R156 ;  /* 0x000000035f517223 */ /* 0x080fe2000001089c */
[-CC-:B------:R-:W-:Y:S01]  /*11820*/  FFMA.FTZ R61, R72, R3.reuse, -R158.reuse ;  /* 0x00000003483d7223 */ /* 0x180fe2000001089e */
[-C--:B------:R-:W-:Y:S01]  /*11830*/  FFMA.FTZ R64, R73, R3.reuse, -R158 ;  /* 0x0000000349407223 */ /* 0x080fe2000001089e */
[-CC-:B------:R-:W-:Y:S01]  /*11840*/  FFMA.FTZ R66, R74, R3.reuse, -R156.reuse ;  /* 0x000000034a427223 */ /* 0x180fe2000001089c */
[----:B------:R-:W-:Y:S01]  /*11850*/  FFMA.FTZ R65, R75, R3, -R156 ;  /* 0x000000034b417223 */ /* 0x000fe2000001089c */
[C---:B------:R-:W-:Y:S03]  /*11860*/  FFMA.FTZ R199, R152.reuse, R241, R199 ;  /* 0x000000f198c77223 */ /* 0x040fe600000100c7 */
[----:B------:R-:W5:Y:S01]  /*11870*/  MUFU.EX2 R187, R187 ;  /* 0x000000bb00bb7308 */ /* 0x000f620000000800 */
[C---:B--2---:R-:W-:Y:S05]  /*11880*/  HMMA.16816.F32 R4, R20.reuse, R12, R4 ;  /* 0x0000000c1404723c */ /* 0x044fea0000001804 */
[C---:B------:R-:W-:Y:S01]  /*11890*/  FMUL.FTZ R12, R152.reuse, R136 ;  /* 0x00000088980c7220 */ /* 0x040fe20000410000 */
[----:B------:R-:W-:Y:S03]  /*118a0*/  FMUL.FTZ R13, R152, R137 ;  /* 0x00000089980d7220 */ /* 0x000fe60000410000 */
[----:B------:R-:W-:Y:S01]  /*118b0*/  MUFU.EX2 R196, R196 ;  /* 0x000000c400c47308 */ /* 0x000fe20000000800 */
[C---:B------:R-:W-:Y:S03]  /*118c0*/  HMMA.16816.F32 R8, R20.reuse, R14, R8 ;  /* 0x0000000e1408723c */ /* 0x040fe60000001808 */
[C---:B------:R-:W-:Y:S01]  /*118d0*/  FMUL.FTZ R14, R153.reuse, R138 ;  /* 0x0000008a990e7220 */ /* 0x040fe20000410000 */
[----:B------:R-:W-:Y:S01]  /*118e0*/  FMUL.FTZ R15, R153, R139 ;  /* 0x0000008b990f7220 */ /* 0x000fe20000410000 */
[----:B------:R-:W-:Y:S01]  /*118f0*/  FADD.FTZ R199, R192, R199 ;  /* 0x000000c7c0c77221 */ /* 0x000fe20000010000 */
[-CC-:B------:R-:W-:Y:S03]  /*11900*/  FFMA.FTZ R67, R76, R3.reuse, -R158.reuse ;  /* 0x000000034c437223 */ /* 0x180fe6000001089e */
[----:B------:R-:W2:Y:S01]  /*11910*/  MUFU.EX2 R189, R189 ;  /* 0x000000bd00bd7308 */ /* 0x000ea20000000800 */
[-CC-:B------:R-:W-:Y:S01]  /*11920*/  FFMA.FTZ R76, R84, R3.reuse, -R158.reuse ;  /* 0x00000003544c7223 */ /* 0x180fe2000001089e */
[-CC-:B------:R-:W-:Y:S01]  /*11930*/  FFMA.FTZ R84, R97, R3.reuse, -R158.reuse ;  /* 0x0000000361547223 */ /* 0x180fe2000001089e */
[-C--:B------:R-:W-:Y:S01]  /*11940*/  FFMA.FTZ R68, R77, R3.reuse, -R158 ;  /* 0x000000034d447223 */ /* 0x080fe2000001089e */
[C---:B-1----:R-:W-:Y:S03]  /*11950*/  HMMA.16816.F32 R12, R20.reuse, R24, R12 ;  /* 0x00000018140c723c */ /* 0x042fe6000000180c */
[-CC-:B------:R-:W-:Y:S03]  /*11960*/  FFMA.FTZ R69, R78, R3.reuse, -R156.reuse ;  /* 0x000000034e457223 */ /* 0x180fe6000001089c */
[----:B------:R-:W-:Y:S01]  /*11970*/  MUFU.EX2 R183, R183 ;  /* 0x000000b700b77308 */ /* 0x000fe20000000800 */
[-C--:B------:R-:W-:Y:S01]  /*11980*/  FFMA.FTZ R72, R79, R3.reuse, -R156 ;  /* 0x000000034f487223 */ /* 0x080fe2000001089c */
[-CC-:B------:R-:W-:Y:S01]  /*11990*/  FFMA.FTZ R79, R92, R3.reuse, -R158.reuse ;  /* 0x000000035c4f7223 */ /* 0x180fe2000001089e */
[----:B------:R-:W-:Y:S01]  /*119a0*/  FFMA.FTZ R70, R80, R3, -R158 ;  /* 0x0000000350467223 */ /* 0x000fe2000001089e */
[----:B------:R-:W-:Y:S01]  /*119b0*/  HMMA.16816.F32 R16, R20, R26, R16 ;  /* 0x0000001a1410723c */ /* 0x000fe20000001810 */
[----:B------:R-:W1:Y:S02]  /*119c0*/  LDSM.16.MT88.4 R24, [R41+0x5800] ;  /* 0x005800002918783b */ /* 0x000e640000004200 */
[----:B------:R-:W-:Y:S03]  /*119d0*/  F2FP.F16.F32.PACK_AB R20, R188, R191 ;  /* 0x000000bfbc14723e */ /* 0x000fe600000000ff */
[----:B------:R-:W4:Y:S01]  /*119e0*/  MUFU.EX2 R176, R176 ;  /* 0x000000b000b07308 */ /* 0x000f220000000800 */
[----:B---3--:R-:W-:Y:S01]  /*119f0*/  F2FP.F16.F32.PACK_AB R21, R195, R198 ;  /* 0x000000c6c315723e */ /* 0x008fe200000000ff */
[-CC-:B------:R-:W-:Y:S01]  /*11a00*/  FFMA.FTZ R73, R82, R3.reuse, -R156.reuse ;  /* 0x0000000352497223 */ /* 0x180fe2000001089c */
[----:B-----5:R-:W-:Y:S01]  /*11a10*/  F2FP.F16.F32.PACK_AB R22, R187, R186 ;  /* 0x000000babb16723e */ /* 0x020fe200000000ff */
[-C--:B------:R-:W-:Y:S01]  /*11a20*/  FFMA.FTZ R74, R83, R3.reuse, -R156 ;  /* 0x00000003534a7223 */ /* 0x080fe2000001089c */
[----:B--2---:R-:W-:Y:S01]  /*11a30*/  F2FP.F16.F32.PACK_AB R23, R189, R196 ;  /* 0x000000c4bd17723e */ /* 0x004fe200000000ff */
[-C--:B------:R-:W-:Y:S01]  /*11a40*/  FFMA.FTZ R75, R85, R3.reuse, -R158 ;  /* 0x00000003554b7223 */ /* 0x080fe2000001089e */
[-CC-:B------:R-:W-:Y:S03]  /*11a50*/  FFMA.FTZ R78, R86, R3.reuse, -R156.reuse ;  /* 0x00000003564e7223 */ /* 0x180fe6000001089c */
[----:B------:R-:W-:Y:S01]  /*11a60*/  MUFU.EX2 R194, R194 ;  /* 0x000000c200c27308 */ /* 0x000fe20000000800 */
[-C--:B------:R-:W-:Y:S01]  /*11a70*/  FFMA.FTZ R77, R87, R3.reuse, -R156 ;  /* 0x00000003574d7223 */ /* 0x080fe2000001089c */
[-C--:B------:R-:W-:Y:S01]  /*11a80*/  FFMA.FTZ R80, R93, R3.reuse, -R158 ;  /* 0x000000035d507223 */ /* 0x080fe2000001089e */
[-C--:B------:R-:W-:Y:S01]  /*11a90*/  FFMA.FTZ R82, R94, R3.reuse, -R156 ;  /* 0x000000035e527223 */ /* 0x080fe2000001089c */
[C---:B------:R-:W-:Y:S03]  /*11aa0*/  HMMA.16816.F32 R4, R20.reuse, R28, R4 ;  /* 0x0000001c1404723c */ /* 0x040fe60000001804 */
[-C--:B------:R-:W-:Y:S03]  /*11ab0*/  FFMA.FTZ R83, R96, R3.reuse, -R158 ;  /* 0x0000000360537223 */ /* 0x080fe6000001089e */
[----:B------:R-:W2:Y:S01]  /*11ac0*/  MUFU.EX2 R185, R185 ;  /* 0x000000b900b97308 */ /* 0x000ea20000000800 */
[-C--:B------:R-:W-:Y:S01]  /*11ad0*/  FFMA.FTZ R85, R98, R3.reuse, -R156 ;  /* 0x0000000362557223 */ /* 0x080fe2000001089c */
[-CC-:B------:R-:W-:Y:S01]  /*11ae0*/  FFMA.FTZ R86, R100, R3.reuse, -R158.reuse ;  /* 0x0000000364567223 */ /* 0x180fe2000001089e */
[-CC-:B------:R-:W-:Y:S01]  /*11af0*/  FFMA.FTZ R87, R101, R3.reuse, -R158.reuse ;  /* 0x0000000365577223 */ /* 0x180fe2000001089e */
[C---:B------:R-:W-:Y:S01]  /*11b00*/  HMMA.16816.F32 R8, R20.reuse, R30, R8 ;  /* 0x0000001e1408723c */ /* 0x040fe20000001808 */
[----:B------:R-:W3:Y:S02]  /*11b10*/  LDSM.16.MT88.4 R28, [R40+0x800] ;  /* 0x00080000281c783b */ /* 0x000ee40000004200 */
[-C--:B------:R-:W-:Y:S03]  /*11b20*/  FFMA.FTZ R92, R105, R3.reuse, -R158 ;  /* 0x00000003695c7223 */ /* 0x080fe6000001089e */
[----:B------:R-:W-:Y:S01]  /*11b30*/  MUFU.EX2 R174, R174 ;  /* 0x000000ae00ae7308 */ /* 0x000fe20000000800 */
[-CC-:B------:R-:W-:Y:S01]  /*11b40*/  FFMA.FTZ R93, R106, R3.reuse, -R156.reuse ;  /* 0x000000036a5d7223 */ /* 0x180fe2000001089c */
[-C--:B------:R-:W-:Y:S01]  /*11b50*/  FFMA.FTZ R94, R107, R3.reuse, -R156 ;  /* 0x000000036b5e7223 */ /* 0x080fe2000001089c */
[-C--:B------:R-:W-:Y:S01]  /*11b60*/  FFMA.FTZ R96, R109, R3.reuse, -R158 ;  /* 0x000000036d607223 */ /* 0x080fe2000001089e */
[C---:B----4-:R-:W-:Y:S03]  /*11b70*/  HMMA.16816.F32 R12, R20.reuse, R32, R12 ;  /* 0x00000020140c723c */ /* 0x050fe6000000180c */
[-C--:B------:R-:W-:Y:S03]  /*11b80*/  FFMA.FTZ R98, R111, R3.reuse, -R156 ;  /* 0x000000036f627223 */ /* 0x080fe6000001089c */
[----:B------:R-:W4:Y:S01]  /*11b90*/  MUFU.EX2 R177, R177 ;  /* 0x000000b100b17308 */ /* 0x000f220000000800 */
[-C--:B------:R-:W-:Y:S01]  /*11ba0*/  FFMA.FTZ R100, R113, R3.reuse, -R158 ;  /* 0x0000000371647223 */ /* 0x080fe2000001089e */
[-C--:B------:R-:W-:Y:S01]  /*11bb0*/  FFMA.FTZ R101, R114, R3.reuse, -R156 ;  /* 0x0000000372657223 */ /* 0x080fe2000001089c */
[----:B------:R-:W-:Y:S01]  /*11bc0*/  FFMA.FTZ R108, R108, R3, -R158 ;  /* 0x000000036c6c7223 */ /* 0x000fe2000001089e */
[----:B------:R-:W-:Y:S01]  /*11bd0*/  HMMA.16816.F32 R16, R20, R34, R16 ;  /* 0x000000221410723c */ /* 0x000fe20000001810 */
[----:B------:R-:W5:Y:S02]  /*11be0*/  LDSM.16.MT88.4 R32, [R41+0x5c00] ;  /* 0x005c00002920783b */ /* 0x000f640000004200 */
[----:B------:R-:W-:Y:S03]  /*11bf0*/  F2FP.F16.F32.PACK_AB R20, R176, R183 ;  /* 0x000000b7b014723e */ /* 0x000fe600000000ff */
[----:B------:R-:W-:Y:S01]  /*11c00*/  MUFU.EX2 R184, R184 ;  /* 0x000000b800b87308 */ /* 0x000fe20000000800 */
[----:B--2---:R-:W-:Y:S01]  /*11c10*/  F2FP.F16.F32.PACK_AB R21, R185, R194 ;  /* 0x000000c2b915723e */ /* 0x004fe200000000ff */
[-C--:B------:R-:W-:Y:S01]  /*11c20*/  FFMA.FTZ R110, R110, R3.reuse, -R156 ;  /* 0x000000036e6e7223 */ /* 0x080fe2000001089c */
[-CC-:B------:R-:W-:Y:S01]  /*11c30*/  FFMA.FTZ R112, R112, R3.reuse, -R158.reuse ;  /* 0x0000000370707223 */ /* 0x180fe2000001089e */
[-CC-:B------:R-:W-:Y:S01]  /*11c40*/  FFMA.FTZ R117, R117, R3.reuse, -R158.reuse ;  /* 0x0000000375757223 */ /* 0x180fe2000001089e */
[-C--:B------:R-:W-:Y:S01]  /*11c50*/  FFMA.FTZ R120, R120, R3.reuse, -R158 ;  /* 0x0000000378787223 */ /* 0x080fe2000001089e */
[-C--:B------:R-:W-:Y:S01]  /*11c60*/  FFMA.FTZ R122, R122, R3.reuse, -R156 ;  /* 0x000000037a7a7223 */ /* 0x080fe2000001089c */
[----:B------:R-:W-:Y:S03]  /*11c70*/  FFMA.FTZ R202, R153, R240, R202 ;  /* 0x000000f099ca7223 */ /* 0x000fe600000100ca */
[----:B------:R-:W2:Y:S01]  /*11c80*/  MUFU.EX2 R181, R181 ;  /* 0x000000b500b57308 */ /* 0x000ea20000000800 */
[----:B----4-:R-:W-:Y:S01]  /*11c90*/  F2FP.F16.F32.PACK_AB R22, R177, R174 ;  /* 0x000000aeb116723e */ /* 0x010fe200000000ff */
[----:B------:R-:W-:Y:S01]  /*11ca0*/  FFMA.FTZ R126, R126, R3, -R156 ;  /* 0x000000037e7e7223 */ /* 0x000fe2000001089c */
[----:B------:R-:W-:Y:S01]  /*11cb0*/  FADD.FTZ R201, R201, R202 ;  /* 0x000000cac9c97221 */ /* 0x000fe20000010000 */
[C---:B------:R-:W-:Y:S02]  /*11cc0*/  ISETP.GT.AND P0, PT, R239.reuse, RZ, PT ;  /* 0x000000ffef00720c */ /* 0x040fe40003f04270 */
[----:B------:R-:W-:Y:S01]  /*11cd0*/  IADD3 R239, PT, PT, R239, -0x1, RZ ;  /* 0xffffffffefef7810 */ /* 0x000fe20007ffe0ff */
[----:B------:R-:W-:Y:S03]  /*11ce0*/  FADD.FTZ R200, R200, R201 ;  /* 0x000000c9c8c87221 */ /* 0x000fe60000010000 */
[----:B------:R-:W-:Y:S01]  /*11cf0*/  MUFU.EX2 R175, R175 ;  /* 0x000000af00af7308 */ /* 0x000fe20000000800 */
[----:B------:R-:W-:Y:S01]  /*11d00*/  MOV R153, R2 ;  /* 0x0000000200997202 */ /* 0x000fe20000000f00 */
[----:B------:R-:W-:Y:S04]  /*11d10*/  FADD.FTZ R197, R197, R200 ;  /* 0x000000c8c5c57221 */ /* 0x000fe80000010000 */
[----:B------:R-:W-:Y:S04]  /*11d20*/  FADD.FTZ R198, R198, R197 ;  /* 0x000000c5c6c67221 */ /* 0x000fe80000010000 */
        /* <DEDUP_REMOVED lines=10> */
[----:B------:R-:W-:Y:S06]  /*11dd0*/  FADD.FTZ R194, R194, R189 ;  /* 0x000000bdc2c27221 */ /* 0x000fec0000010000 */
        /* <DEDUP_REMOVED lines=13> */
[----:B---3--:R-:W-:Y:S01]  /*11eb0*/  F2FP.F16.F32.PACK_AB R22, R171, R170 ;  /* 0x000000aaab16723e */ /* 0x008fe200000000ff */
[----:B------:R-:W-:Y:S08]  /*11ec0*/  FADD.FTZ R179, R179, R182 ;  /* 0x000000b6b3b37221 */ /* 0x000ff00000010000 */
[----:B------:R-:W-:Y:S10]  /*11ed0*/  MUFU.EX2 R166, R166 ;  /* 0x000000a600a67308 */ /* 0x000ff40000000800 */
[----:B------:R-:W3:Y:S01]  /*11ee0*/  MUFU.EX2 R161, R161 ;  /* 0x000000a100a17308 */ /* 0x000ee20000000800 */
[C---:B-1----:R-:W-:Y:S01]  /*11ef0*/  F2FP.F16.F32.PACK_AB R23, R173.reuse, R180 ;  /* 0x000000b4ad17723e */ /* 0x042fe200000000ff */
[----:B------:R-:W-:Y:S04]  /*11f00*/  FADD.FTZ R180, R180, R179 ;  /* 0x000000b3b4b47221 */ /* 0x000fe80000010000 */
[----:B------:R-:W-:Y:S04]  /*11f10*/  FADD.FTZ R173, R173, R180 ;  /* 0x000000b4adad7221 */ /* 0x000fe80000010000 */
[----:B------:R-:W-:Y:S01]  /*11f20*/  MUFU.EX2 R178, R178 ;  /* 0x000000b200b27308 */ /* 0x000fe20000000800 */
[C---:B-----5:R-:W-:Y:S09]  /*11f30*/  HMMA.16816.F32 R4, R20.reuse, R32, R4 ;  /* 0x000000201404723c */ /* 0x060ff20000001804 */
[----:B------:R-:W1:Y:S01]  /*11f40*/  MUFU.EX2 R169, R169 ;  /* 0x000000a900a97308 */ /* 0x000e620000000800 */
[C---:B------:R-:W-:Y:S01]  /*11f50*/  HMMA.16816.F32 R8, R20.reuse, R34, R8 ;  /* 0x000000221408723c */ /* 0x040fe20000001808 */
[----:B------:R-:W-:Y:S08]  /*11f60*/  LDSM.16.MT88.4 R32, [R41+0x6800] ;  /* 0x006800002920783b */ /* 0x000ff00000004200 */
[----:B------:R-:W-:Y:S01]  /*11f70*/  MUFU.EX2 R159, R159 ;  /* 0x0000009f009f7308 */ /* 0x000fe20000000800 */
[C---:B--2---:R-:W-:Y:S09]  /*11f80*/  HMMA.16816.F32 R12, R20.reuse, R24, R12 ;  /* 0x00000018140c723c */ /* 0x044ff2000000180c */
[----:B------:R-:W2:Y:S01]  /*11f90*/  MUFU.EX2 R162, R162 ;  /* 0x000000a200a27308 */ /* 0x000ea20000000800 */
[----:B------:R-:W-:Y:S01]  /*11fa0*/  HMMA.16816.F32 R16, R20, R26, R16 ;  /* 0x0000001a1410723c */ /* 0x000fe20000001810 */
[----:B------:R-:W4:Y:S02]  /*11fb0*/  LDSM.16.MT88.4 R24, [R41+0x6400] ;  /* 0x006400002918783b */ /* 0x000f240000004200 */
[----:B---3--:R-:W-:Y:S02]  /*11fc0*/  F2FP.F16.F32.PACK_AB R20, R161, R166 ;  /* 0x000000a6a114723e */ /* 0x008fe400000000ff */
[C---:B-1----:R-:W-:Y:S01]  /*11fd0*/  F2FP.F16.F32.PACK_AB R21, R169.reuse, R178 ;  /* 0x000000b2a915723e */ /* 0x042fe200000000ff */
[----:B------:R-:W-:Y:S03]  /*11fe0*/  FADD.FTZ R178, R178, R173 ;  /* 0x000000adb2b27221 */ /* 0x000fe60000010000 */
[----:B------:R-:W-:Y:S01]  /*11ff0*/  MUFU.EX2 R168, R168 ;  /* 0x000000a800a87308 */ /* 0x000fe20000000800 */
[----:B------:R-:W-:Y:S09]  /*12000*/  FADD.FTZ R169, R169, R178 ;  /* 0x000000b2a9a97221 */ /* 0x000ff20000010000 */
[----:B------:R-:W1:Y:S01]  /*12010*/  MUFU.EX2 R165, R165 ;  /* 0x000000a500a57308 */ /* 0x000e620000000800 */
[----:B--2---:R-:W-:Y:S09]  /*12020*/  F2FP.F16.F32.PACK_AB R22, R162, R159 ;  /* 0x0000009fa216723e */ /* 0x004ff200000000ff */
[----:B------:R-:W-:Y:S10]  /*12030*/  MUFU.EX2 R160, R160 ;  /* 0x000000a000a07308 */ /* 0x000ff40000000800 */
[----:B------:R-:W2:Y:S01]  /*12040*/  MUFU.EX2 R157, R157 ;  /* 0x0000009d009d7308 */ /* 0x000ea20000000800 */
[C---:B-1----:R-:W-:Y:S01]  /*12050*/  F2FP.F16.F32.PACK_AB R23, R165.reuse, R168 ;  /* 0x000000a8a517723e */ /* 0x042fe200000000ff */
[----:B------:R-:W-:Y:S04]  /*12060*/  FADD.FTZ R168, R168, R169 ;  /* 0x000000a9a8a87221 */ /* 0x000fe80000010000 */
[----:B------:R-:W-:Y:S04]  /*12070*/  FADD.FTZ R168, R165, R168 ;  /* 0x000000a8a5a87221 */ /* 0x000fe80000010000 */
[----:B------:R-:W-:Y:S01]  /*12080*/  MUFU.EX2 R167, R167 ;  /* 0x000000a700a77308 */ /* 0x000fe20000000800 */
[C---:B------:R-:W-:Y:S09]  /*12090*/  HMMA.16816.F32 R4, R20.reuse, R28, R4 ;  /* 0x0000001c1404723c */ /* 0x040ff20000001804 */
[----:B------:R-:W1:Y:S01]  /*120a0*/  MUFU.EX2 R164, R164 ;  /* 0x000000a400a47308 */ /* 0x000e620000000800 */
[C---:B------:R-:W-:Y:S01]  /*120b0*/  HMMA.16816.F32 R8, R20.reuse, R30, R8 ;  /* 0x0000001e1408723c */ /* 0x040fe20000001808 */
[----:B------:R-:W3:Y:S08]  /*120c0*/  LDSM.16.MT88.4 R28, [R40+0x1400] ;  /* 0x00140000281c783b */ /* 0x000ef00000004200 */
[----:B------:R-:W-:Y:S01]  /*120d0*/  MUFU.EX2 R154, R154 ;  /* 0x0000009a009a7308 */ /* 0x000fe20000000800 */
[C---:B------:R-:W-:Y:S03]  /*120e0*/  HMMA.16816.F32 R12, R20.reuse, R36, R12 ;  /* 0x00000024140c723c */ /* 0x040fe6000000180c */
[-C--:B------:R-:W-:Y:S01]  /*120f0*/  FFMA.FTZ R36, R88, R3.reuse, -R158 ;  /* 0x0000000358247223 */ /* 0x080fe2000001089e */
[-C--:B------:R-:W-:Y:S01]  /*12100*/  FFMA.FTZ R88, R99, R3.reuse, -R156 ;  /* 0x0000000363587223 */ /* 0x080fe2000001089c */
[-C--:B------:R-:W-:Y:S01]  /*12110*/  FFMA.FTZ R37, R89, R3.reuse, -R158 ;  /* 0x0000000359257223 */ /* 0x080fe2000001089e */
[-CC-:B------:R-:W-:Y:S03]  /*12120*/  FFMA.FTZ R89, R102, R3.reuse, -R156.reuse ;  /* 0x0000000366597223 */ /* 0x180fe6000001089c */
[----:B------:R-:W5:Y:S01]  /*12130*/  MUFU.EX2 R155, R155 ;  /* 0x0000009b009b7308 */ /* 0x000f620000000800 */
[----:B------:R-:W-:Y:S03]  /*12140*/  HMMA.16816.F32 R16, R20, R38, R16 ;  /* 0x000000261410723c */ /* 0x000fe60000001810 */
[----:B--2---:R-:W-:Y:S01]  /*12150*/  F2FP.F16.F32.PACK_AB R20, R157, R160 ;  /* 0x000000a09d14723e */ /* 0x004fe200000000ff */
[--C-:B------:R-:W-:Y:S01]  /*12160*/  FFMA.FTZ R38, R90, R3, -R156.reuse ;  /* 0x000000035a267223 */ /* 0x100fe2000001089c */
[----:B-1----:R-:W-:Y:S01]  /*12170*/  F2FP.F16.F32.PACK_AB R21, R164, R167 ;  /* 0x000000a7a415723e */ /* 0x002fe200000000ff */
[-CC-:B------:R-:W-:Y:S03]  /*12180*/  FFMA.FTZ R39, R91, R3.reuse, -R156.reuse ;  /* 0x000000035b277223 */ /* 0x180fe6000001089c */
[----:B------:R-:W-:Y:S01]  /*12190*/  MUFU.EX2 R163, R163 ;  /* 0x000000a300a37308 */ /* 0x000fe20000000800 */
[-C--:B------:R-:W-:Y:S01]  /*121a0*/  FFMA.FTZ R90, R103, R3.reuse, -R156 ;  /* 0x00000003675a7223 */ /* 0x080fe2000001089c */
[----:B------:R-:W-:Y:S01]  /*121b0*/  FFMA.FTZ R91, R104, R3, -R158 ;  /* 0x00000003685b7223 */ /* 0x000fe2000001089e */
[----:B------:R-:W-:Y:S04]  /*121c0*/  FADD.FTZ R167, R167, R168 ;  /* 0x000000a8a7a77221 */ /* 0x000fe80000010000 */
[----:B------:R-:W-:Y:S03]  /*121d0*/  FADD.FTZ R164, R164, R167 ;  /* 0x000000a7a4a47221 */ /* 0x000fe60000010000 */
[----:B------:R-:W1:Y:S01]  /*121e0*/  MUFU.EX2 R50, R50 ;  /* 0x0000003200327308 */ /* 0x000e620000000800 */
[----:B-----5:R-:W-:Y:S09]  /*121f0*/  F2FP.F16.F32.PACK_AB R22, R155, R154 ;  /* 0x0000009a9b16723e */ /* 0x020ff200000000ff */
[----:B------:R-:W-:Y:S10]  /*12200*/  MUFU.EX2 R46, R46 ;  /* 0x0000002e002e7308 */ /* 0x000ff40000000800 */
[----:B------:R-:W2:Y:S01]  /*12210*/  MUFU.EX2 R43, R43 ;  /* 0x0000002b002b7308 */ /* 0x000ea20000000800 */
[C---:B-1----:R-:W-:Y:S01]  /*12220*/  F2FP.F16.F32.PACK_AB R23, R50.reuse, R163 ;  /* 0x000000a33217723e */ /* 0x042fe200000000ff */
[----:B------:R-:W-:Y:S04]  /*12230*/  FADD.FTZ R163, R163, R164 ;  /* 0x000000a4a3a37221 */ /* 0x000fe80000010000 */
[----:B------:R-:W-:Y:S01]  /*12240*/  FADD.FTZ R163, R50, R163 ;  /* 0x000000a332a37221 */ /* 0x000fe20000010000 */
[----:B------:R-:W-:Y:S03]  /*12250*/  FFMA.FTZ R50, R116, R3, -R158 ;  /* 0x0000000374327223 */ /* 0x000fe6000001089e */
        /* <DEDUP_REMOVED lines=11> */
[C---:B-1----:R-:W-:Y:S01]  /*12310*/  F2FP.F16.F32.PACK_AB R21, R49.reuse, R54 ;  /* 0x000000363115723e */ /* 0x042fe200000000ff */
[----:B------:R-:W-:Y:S03]  /*12320*/  FADD.FTZ R54, R54, R163 ;  /* 0x000000a336367221 */ /* 0x000fe60000010000 */
[----:B------:R-:W-:Y:S01]  /*12330*/  MUFU.EX2 R51, R51 ;  /* 0x0000003300337308 */ /* 0x000fe20000000800 */
[----:B------:R-:W-:Y:S09]  /*12340*/  FADD.FTZ R54, R49, R54 ;  /* 0x0000003631367221 */ /* 0x000ff20000010000 */
[----:B------:R-:W1:Y:S01]  /*12350*/  MUFU.EX2 R48, R48 ;  /* 0x0000003000307308 */ /* 0x000e620000000800 */
[----:B---3--:R-:W-:Y:S09]  /*12360*/  F2FP.F16.F32.PACK_AB R22, R47, R44 ;  /* 0x0000002c2f16723e */ /* 0x008ff200000000ff */
[----:B------:R-:W-:Y:S10]  /*12370*/  MUFU.EX2 R45, R45 ;  /* 0x0000002d002d7308 */ /* 0x000ff40000000800 */
[----:B------:R-:W2:Y:S01]  /*12380*/  MUFU.EX2 R42, R42 ;  /* 0x0000002a002a7308 */ /* 0x000ea20000000800 */
[C---:B-1----:R-:W-:Y:S01]  /*12390*/  F2FP.F16.F32.PACK_AB R23, R48.reuse, R51 ;  /* 0x000000333017723e */ /* 0x042fe200000000ff */
[----:B------:R-:W-:Y:S04]  /*123a0*/  FADD.FTZ R51, R51, R54 ;  /* 0x0000003633337221 */ /* 0x000fe80000010000 */
[----:B------:R-:W-:Y:S01]  /*123b0*/  FADD.FTZ R51, R48, R51 ;  /* 0x0000003330337221 */ /* 0x000fe20000010000 */
[----:B------:R-:W-:Y:S03]  /*123c0*/  FFMA.FTZ R48, R124, R3, -R158 ;  /* 0x000000037c307223 */ /* 0x000fe6000001089e */
        /* <DEDUP_REMOVED lines=11> */
[C---:B-1----:R-:W-:Y:S01]  /*12480*/  F2FP.F16.F32.PACK_AB R21, R55.reuse, R52 ;  /* 0x000000343715723e */ /* 0x042fe200000000ff */
[----:B------:R-:W-:Y:S03]  /*12490*/  FADD.FTZ R52, R52, R51 ;  /* 0x0000003334347221 */ /* 0x000fe60000010000 */
[----:B------:R-:W-:Y:S01]  /*124a0*/  MUFU.EX2 R57, R57 ;  /* 0x0000003900397308 */ /* 0x000fe20000000800 */
[----:B------:R-:W-:Y:S09]  /*124b0*/  FADD.FTZ R52, R55, R52 ;  /* 0x0000003437347221 */ /* 0x000ff20000010000 */
[----:B------:R-:W1:Y:S01]  /*124c0*/  MUFU.EX2 R60, R60 ;  /* 0x0000003c003c7308 */ /* 0x000e620000000800 */
[----:B----4-:R-:W-:Y:S09]  /*124d0*/  F2FP.F16.F32.PACK_AB R22, R56, R53 ;  /* 0x000000353816723e */ /* 0x010ff200000000ff */
[----:B------:R-:W-:Y:S10]  /*124e0*/  MUFU.EX2 R58, R58 ;  /* 0x0000003a003a7308 */ /* 0x000ff40000000800 */
[----:B------:R-:W2:Y:S01]  /*124f0*/  MUFU.EX2 R59, R59 ;  /* 0x0000003b003b7308 */ /* 0x000ea20000000800 */
[C---:B-1----:R-:W-:Y:S01]  /*12500*/  F2FP.F16.F32.PACK_AB R23, R60.reuse, R57 ;  /* 0x000000393c17723e */ /* 0x042fe200000000ff */
[----:B------:R-:W-:Y:S04]  /*12510*/  FADD.FTZ R57, R57, R52 ;  /* 0x0000003439397221 */ /* 0x000fe80000010000 */
[----:B------:R-:W-:Y:S04]  /*12520*/  FADD.FTZ R60, R60, R57 ;  /* 0x000000393c3c7221 */ /* 0x000fe80000010000 */
        /* <DEDUP_REMOVED lines=21> */
[----:B------:R-:W-:Y:S04]  /*12680*/  FADD.FTZ R66, R65, R66 ;  /* 0x0000004241427221 */ /* 0x000fe80000010000 */
        /* <DEDUP_REMOVED lines=20> */
[----:B------:R-:W-:Y:S01]  /*127d0*/  FADD.FTZ R97, R176, R97 ;  /* 0x00000061b0617221 */ /* 0x000fe20000010000 */
[----:B------:R-:W-:Y:S04]  /*127e0*/  FADD.FTZ R69, R69, R66 ;  /* 0x0000004245457221 */ /* 0x000fe80000010000 */
[----:B------:R-:W-:Y:S03]  /*127f0*/  FADD.FTZ R72, R72, R69 ;  /* 0x0000004548487221 */ /* 0x000fe60000010000 */
[----:B------:R-:W1:Y:S01]  /*12800*/  MUFU.EX2 R74, R74 ;  /* 0x0000004a004a7308 */ /* 0x000e620000000800 */
[----:B----4-:R-:W-:Y:S09]  /*12810*/  F2FP.F16.F32.PACK_AB R22, R71, R70 ;  /* 0x000000464716723e */ /* 0x010ff200000000ff */
[----:B------:R-:W-:Y:S10]  /*12820*/  MUFU.EX2 R76, R76 ;  /* 0x0000004c004c7308 */ /* 0x000ff40000000800 */
[----:B------:R-:W4:Y:S01]  /*12830*/  MUFU.EX2 R75, R75 ;  /* 0x0000004b004b7308 */ /* 0x000f220000000800 */
[C---:B-1----:R-:W-:Y:S01]  /*12840*/  F2FP.F16.F32.PACK_AB R23, R74.reuse, R73 ;  /* 0x000000494a17723e */ /* 0x042fe200000000ff */
[----:B------:R-:W-:Y:S04]  /*12850*/  FADD.FTZ R73, R73, R72 ;  /* 0x0000004849497221 */ /* 0x000fe80000010000 */
[----:B------:R-:W-:Y:S04]  /*12860*/  FADD.FTZ R73, R74, R73 ;  /* 0x000000494a497221 */ /* 0x000fe80000010000 */
        /* <DEDUP_REMOVED lines=14> */
[----:B------:R-:W-:Y:S01]  /*12950*/  HMMA.16816.F32 R16, R20, R26, R16 ;  /* 0x0000001a1410723c */ /* 0x000fe20000001810 */
[----:B------:R-:W5:Y:S02]  /*12960*/  LDSM.16.MT88.4 R24, [R41+0x7c00] ;  /* 0x007c00002918783b */ /* 0x000f640000004200 */
[----:B----4-:R-:W-:Y:S01]  /*12970*/  F2FP.F16.F32.PACK_AB R20, R75, R76 ;  /* 0x0000004c4b14723e */ /* 0x010fe200000000ff */
[----:B------:R-:W-:Y:S01]  /*12980*/  FADD.FTZ R102, R166, R171 ;  /* 0x000000aba6667221 */ /* 0x000fe20000010000 */
[----:B-1----:R-:W-:Y:S03]  /*12990*/  F2FP.F16.F32.PACK_AB R21, R77, R78 ;  /* 0x0000004e4d15723e */ /* 0x002fe600000000ff */
[----:B------:R-:W-:Y:S01]  /*129a0*/  MUFU.EX2 R38, R38 ;  /* 0x0000002600267308 */ /* 0x000fe20000000800 */
[----:B------:R-:W-:Y:S01]  /*129b0*/  FADD.FTZ R78, R78, R73 ;  /* 0x000000494e4e7221 */ /* 0x000fe20000010000 */
[----:B------:R-:W-:Y:S03]  /*129c0*/  FADD.FTZ R102, R161, R102 ;  /* 0x00000066a1667221 */ /* 0x000fe60000010000 */
[----:B------:R-:W-:Y:S05]  /*129d0*/  FADD.FTZ R77, R77, R78 ;  /* 0x0000004e4d4d7221 */ /* 0x000fea0000010000 */
[----:B------:R-:W1:Y:S01]  /*129e0*/  MUFU.EX2 R39, R39 ;  /* 0x0000002700277308 */ /* 0x000e620000000800 */
[----:B---3--:R-:W-:Y:S09]  /*129f0*/  F2FP.F16.F32.PACK_AB R22, R37, R36 ;  /* 0x000000242516723e */ /* 0x008ff200000000ff */
[----:B------:R-:W-:Y:S10]  /*12a00*/  MUFU.EX2 R79, R79 ;  /* 0x0000004f004f7308 */ /* 0x000ff40000000800 */
[----:B------:R-:W-:Y:S01]  /*12a10*/  MUFU.EX2 R80, R80 ;  /* 0x0000005000507308 */ /* 0x000fe20000000800 */
[C---:B-1----:R-:W-:Y:S01]  /*12a20*/  F2FP.F16.F32.PACK_AB R23, R39.reuse, R38 ;  /* 0x000000262717723e */ /* 0x042fe200000000ff */
[----:B------:R-:W-:Y:S04]  /*12a30*/  FADD.FTZ R38, R38, R77 ;  /* 0x0000004d26267221 */ /* 0x000fe80000010000 */
[----:B------:R-:W-:Y:S04]  /*12a40*/  FADD.FTZ R39, R39, R38 ;  /* 0x0000002627277221 */ /* 0x000fe80000010000 */
[----:B------:R-:W1:Y:S01]  /*12a50*/  MUFU.EX2 R82, R82 ;  /* 0x0000005200527308 */ /* 0x000e620000000800 */
[C---:B--2---:R-:W-:Y:S03]  /*12a60*/  HMMA.16816.F32 R4, R20.reuse, R28, R4 ;  /* 0x0000001c1404723c */ /* 0x044fe60000001804 */
[----:B------:R-:W-:Y:S01]  /*12a70*/  FADD.FTZ R29, R159, R102 ;  /* 0x000000669f1d7221 */ /* 0x000fe20000010000 */
[----:B------:R-:W-:Y:S05]  /*12a80*/  FFMA.FTZ R102, R115, R3, -R156 ;  /* 0x0000000373667223 */ /* 0x000fea000001089c */
[----:B------:R-:W2:Y:S01]  /*12a90*/  MUFU.EX2 R81, R81 ;  /* 0x0000005100517308 */ /* 0x000ea20000000800 */
[----:B------:R-:W-:Y:S01]  /*12aa0*/  FADD.FTZ R29, R162, R29 ;  /* 0x0000001da21d7221 */ /* 0x000fe20000010000 */
[C---:B------:R-:W-:Y:S03]  /*12ab0*/  HMMA.16816.F32 R8, R20.reuse, R30, R8 ;  /* 0x0000001e1408723c */ /* 0x040fe60000001808 */
[----:B------:R-:W-:Y:S02]  /*12ac0*/  FADD.FTZ R160, R160, R29 ;  /* 0x0000001da0a07221 */ /* 0x000fe40000010000 */
[----:B------:R-:W3:Y:S03]  /*12ad0*/  LDSM.16.MT88.4 R28, [R40+0x2c00] ;  /* 0x002c0000281c783b */ /* 0x000ee60000004200 */
[----:B------:R-:W-:Y:S01]  /*12ae0*/  MUFU.EX2 R83, R83 ;  /* 0x0000005300537308 */ /* 0x000fe20000000800 */
[----:B------:R-:W-:Y:S01]  /*12af0*/  FADD.FTZ R157, R157, R160 ;  /* 0x000000a09d9d7221 */ /* 0x000fe20000010000 */
[C---:B-----5:R-:W-:Y:S03]  /*12b00*/  HMMA.16816.F32 R12, R20.reuse, R32, R12 ;  /* 0x00000020140c723c */ /* 0x060fe6000000180c */
[----:B------:R-:W-:Y:S01]  /*12b10*/  FADD.FTZ R154, R154, R157 ;  /* 0x0000009d9a9a7221 */ /* 0x000fe20000010000 */
[----:B-1----:R-:W-:Y:S04]  /*12b20*/  FADD.FTZ R38, R82, R39 ;  /* 0x0000002752267221 */ /* 0x002fe80000010000 */
[----:B------:R-:W1:Y:S01]  /*12b30*/  MUFU.EX2 R84, R84 ;  /* 0x0000005400547308 */ /* 0x000e620000000800 */
[----:B------:R-:W-:Y:S01]  /*12b40*/  FADD.FTZ R155, R155, R154 ;  /* 0x0000009a9b9b7221 */ /* 0x000fe20000010000 */
[----:B------:R-:W-:Y:S01]  /*12b50*/  HMMA.16816.F32 R16, R20, R34, R16 ;  /* 0x000000221410723c */ /* 0x000fe20000001810 */
[----:B------:R-:W4:Y:S02]  /*12b60*/  LDSM.16.MT88.4 R32, [R41+0x8000] ;  /* 0x008000002920783b */ /* 0x000f240000004200 */
[----:B------:R-:W-:Y:S01]  /*12b70*/  F2FP.F16.F32.PACK_AB R20, R80, R79 ;  /* 0x0000004f5014723e */ /* 0x000fe200000000ff */
[----:B------:R-:W-:Y:S01]  /*12b80*/  FADD.FTZ R46, R46, R155 ;  /* 0x0000009b2e2e7221 */ /* 0x000fe20000010000 */
[C---:B--2---:R-:W-:Y:S03]  /*12b90*/  F2FP.F16.F32.PACK_AB R21, R81.reuse, R82 ;  /* 0x000000525115723e */ /* 0x044fe600000000ff */
[----:B------:R-:W-:Y:S01]  /*12ba0*/  MUFU.EX2 R85, R85 ;  /* 0x0000005500557308 */ /* 0x000fe20000000800 */
[----:B------:R-:W-:Y:S01]  /*12bb0*/  FADD.FTZ R38, R81, R38 ;  /* 0x0000002651267221 */ /* 0x000fe20000010000 */
[----:B------:R-:W-:Y:S01]  /*12bc0*/  FADD.FTZ R49, R43, R46 ;  /* 0x0000002e2b317221 */ /* 0x000fe20000010000 */
[----:B------:R-:W-:Y:S07]  /*12bd0*/  MOV R155, R0 ;  /* 0x00000000009b7202 */ /* 0x000fee0000000f00 */
[----:B------:R-:W2:Y:S01]  /*12be0*/  MUFU.EX2 R88, R88 ;  /* 0x0000005800587308 */ /* 0x000ea20000000800 */
[----:B-1----:R-:W-:Y:S09]  /*12bf0*/  F2FP.F16.F32.PACK_AB R22, R84, R83 ;  /* 0x000000535416723e */ /* 0x002ff200000000ff */
[----:B------:R-:W-:Y:S10]  /*12c00*/  MUFU.EX2 R86, R86 ;  /* 0x0000005600567308 */ /* 0x000ff40000000800 */
[----:B------:R-:W1:Y:S01]  /*12c10*/  MUFU.EX2 R87, R87 ;  /* 0x0000005700577308 */ /* 0x000e620000000800 */
[C---:B--2---:R-:W-:Y:S01]  /*12c20*/  F2FP.F16.F32.PACK_AB R23, R88.reuse, R85 ;  /* 0x000000555817723e */ /* 0x044fe200000000ff */
[----:B------:R-:W-:Y:S04]  /*12c30*/  FADD.FTZ R85, R85, R38 ;  /* 0x0000002655557221 */ /* 0x000fe80000010000 */
[----:B------:R-:W-:Y:S04]  /*12c40*/  FADD.FTZ R88, R88, R85 ;  /* 0x0000005558587221 */ /* 0x000fe80000010000 */
[----:B------:R-:W-:Y:S01]  /*12c50*/  MUFU.EX2 R89, R89 ;  /* 0x0000005900597308 */ /* 0x000fe20000000800 */
[C---:B------:R-:W-:Y:S03]  /*12c60*/  HMMA.16816.F32 R4, R20.reuse, R24, R4 ;  /* 0x000000181404723c */ /* 0x040fe60000001804 */
[----:B------:R-:W-:Y:S01]  /*12c70*/  FADD.FTZ R24, R44, R49 ;  /* 0x000000312c187221 */ /* 0x000fe20000010000 */
[-CC-:B------:R-:W-:Y:S01]  /*12c80*/  FFMA.FTZ R44, R118, R3.reuse, -R156.reuse ;  /* 0x00000003762c7223 */ /* 0x180fe2000001089c */
[-C--:B------:R-:W-:Y:S04]  /*12c90*/  FFMA.FTZ R49, R123, R3.reuse, -R156 ;  /* 0x000000037b317223 */ /* 0x080fe8000001089c */
[----:B------:R-:W2:Y:S01]  /*12ca0*/  MUFU.EX2 R90, R90 ;  /* 0x0000005a005a7308 */ /* 0x000ea20000000800 */
[----:B------:R-:W-:Y:S01]  /*12cb0*/  FADD.FTZ R24, R47, R24 ;  /* 0x000000182f187221 */ /* 0x000fe20000010000 */
[C---:B------:R-:W-:Y:S03]  /*12cc0*/  HMMA.16816.F32 R8, R20.reuse, R26, R8 ;  /* 0x0000001a1408723c */ /* 0x040fe60000001808 */
[----:B------:R-:W-:Y:S01]  /*12cd0*/  FADD.FTZ R47, R45, R24 ;  /* 0x000000182d2f7221 */ /* 0x000fe20000010000 */
[-C--:B------:R-:W-:Y:S01]  /*12ce0*/  FFMA.FTZ R45, R119, R3.reuse, -R156 ;  /* 0x00000003772d7223 */ /* 0x080fe2000001089c */
[----:B------:R-:W5:Y:S03]  /*12cf0*/  LDSM.16.MT88.4 R24, [R40+0x3000] ;  /* 0x003000002818783b */ /* 0x000f660000004200 */
        /* <DEDUP_REMOVED lines=9> */
[----:B-1----:R-:W-:Y:S01]  /*12d90*/  F2FP.F16.F32.PACK_AB R20, R87, R86 ;  /* 0x000000565714723e */ /* 0x002fe200000000ff */
[----:B------:R-:W1:Y:S03]  /*12da0*/  LDSM.16.MT88.4 R28, [R41+0x8400] ;  /* 0x00840000291c783b */ /* 0x000e660000004200 */
[----:B------:R-:W-:Y:S01]  /*12db0*/  MUFU.EX2 R93, R93 ;  /* 0x0000005d005d7308 */ /* 0x000fe20000000800 */
[C---:B--2---:R-:W-:Y:S01]  /*12dc0*/  F2FP.F16.F32.PACK_AB R21, R90.reuse, R89 ;  /* 0x000000595a15723e */ /* 0x044fe200000000ff */
[----:B------:R-:W-:Y:S01]  /*12dd0*/  FADD.FTZ R46, R59, R46 ;  /* 0x0000002e3b2e7221 */ /* 0x000fe20000010000 */
[----:B------:R-:W-:Y:S03]  /*12de0*/  FADD.FTZ R89, R89, R88 ;  /* 0x0000005859597221 */ /* 0x000fe60000010000 */
[----:B------:R-:W-:Y:S01]  /*12df0*/  FADD.FTZ R61, R61, R46 ;  /* 0x0000002e3d3d7221 */ /* 0x000fe20000010000 */
[----:B------:R-:W-:Y:S03]  /*12e00*/  FADD.FTZ R90, R90, R89 ;  /* 0x000000595a5a7221 */ /* 0x000fe60000010000 */
[----:B------:R-:W2:Y:S01]  /*12e10*/  MUFU.EX2 R94, R94 ;  /* 0x0000005e005e7308 */ /* 0x000ea20000000800 */
[----:B---3--:R-:W-:Y:S01]  /*12e20*/  F2FP.F16.F32.PACK_AB R22, R92, R91 ;  /* 0x0000005b5c16723e */ /* 0x008fe200000000ff */
[----:B------:R-:W-:Y:S04]  /*12e30*/  FADD.FTZ R64, R64, R61 ;  /* 0x0000003d40407221 */ /* 0x000fe80000010000 */
[----:B------:R-:W-:Y:S04]  /*12e40*/  FADD.FTZ R51, R67, R64 ;  /* 0x0000004043337221 */ /* 0x000fe80000010000 */
[----:B------:R-:W-:Y:S01]  /*12e50*/  MUFU.EX2 R95, R108 ;  /* 0x0000006c005f7308 */ /* 0x000fe20000000800 */
[----:B------:R-:W-:Y:S04]  /*12e60*/  FADD.FTZ R51, R68, R51 ;  /* 0x0000003344337221 */ /* 0x000fe80000010000 */
[----:B------:R-:W-:Y:S01]  /*12e70*/  FADD.FTZ R70, R70, R51 ;  /* 0x0000003346467221 */ /* 0x000fe20000010000 */
[----:B------:R-:W-:Y:S04]  /*12e80*/  FFMA.FTZ R51, R125, R3, -R158 ;  /* 0x000000037d337223 */ /* 0x000fe8000001089e */
[----:B------:R-:W3:Y:S01]  /*12e90*/  MUFU.EX2 R96, R96 ;  /* 0x0000006000607308 */ /* 0x000ee20000000800 */
[----:B--2---:R-:W-:Y:S01]  /*12ea0*/  F2FP.F16.F32.PACK_AB R23, R94, R93 ;  /* 0x0000005d5e17723e */ /* 0x004fe200000000ff */
[----:B------:R-:W-:Y:S01]  /*12eb0*/  FADD.FTZ R71, R71, R70 ;  /* 0x0000004647477221 */ /* 0x000fe20000010000 */
[----:B------:R-:W-:Y:S03]  /*12ec0*/  FADD.FTZ R93, R93, R90 ;  /* 0x0000005a5d5d7221 */ /* 0x000fe60000010000 */
[----:B------:R-:W-:Y:S01]  /*12ed0*/  FADD.FTZ R76, R76, R71 ;  /* 0x000000474c4c7221 */ /* 0x000fe20000010000 */
[----:B------:R-:W-:Y:S03]  /*12ee0*/  FADD.FTZ R94, R94, R93 ;  /* 0x0000005d5e5e7221 */ /* 0x000fe60000010000 */
[----:B------:R-:W-:Y:S01]  /*12ef0*/  MUFU.EX2 R97, R110 ;  /* 0x0000006e00617308 */ /* 0x000fe20000000800 */
[C---:B----4-:R-:W-:Y:S03]  /*12f00*/  HMMA.16816.F32 R4, R20.reuse, R32, R4 ;  /* 0x000000201404723c */ /* 0x050fe60000001804 */
[----:B------:R-:W-:Y:S06]  /*12f10*/  FADD.FTZ R75, R75, R76 ;  /* 0x0000004c4b4b7221 */ /* 0x000fec0000010000 */
[----:B------:R-:W2:Y:S01]  /*12f20*/  MUFU.EX2 R98, R98 ;  /* 0x0000006200627308 */ /* 0x000ea20000000800 */
[C---:B------:R-:W-:Y:S01]  /*12f30*/  HMMA.16816.F32 R8, R20.reuse, R34, R8 ;  /* 0x000000221408723c */ /* 0x040fe20000001808 */
[----:B------:R-:W4:Y:S08]  /*12f40*/  LDSM.16.MT88.4 R32, [R40+0x3400] ;  /* 0x003400002820783b */ /* 0x000f300000004200 */
[----:B------:R-:W-:Y:S01]  /*12f50*/  MUFU.EX2 R99, R112 ;  /* 0x0000007000637308 */ /* 0x000fe20000000800 */
[C---:B-----5:R-:W-:Y:S09]  /*12f60*/  HMMA.16816.F32 R12, R20.reuse, R24, R12 ;  /* 0x00000018140c723c */ /* 0x060ff2000000180c */
[----:B------:R-:W5:Y:S01]  /*12f70*/  MUFU.EX2 R100, R100 ;  /* 0x0000006400647308 */ /* 0x000f620000000800 */
[----:B------:R-:W-:Y:S01]  /*12f80*/  HMMA.16816.F32 R16, R20, R26, R16 ;  /* 0x0000001a1410723c */ /* 0x000fe20000001810 */
[----:B------:R-:W4:Y:S02]  /*12f90*/  LDSM.16.MT88.4 R24, [R41+0x8800] ;  /* 0x008800002918783b */ /* 0x000f240000004200 */
[----:B---3--:R-:W-:Y:S02]  /*12fa0*/  F2FP.F16.F32.PACK_AB R20, R96, R95 ;  /* 0x0000005f6014723e */ /* 0x008fe400000000ff */
[C---:B--2---:R-:W-:Y:S01]  /*12fb0*/  F2FP.F16.F32.PACK_AB R21, R98.reuse, R97 ;  /* 0x000000616215723e */ /* 0x044fe200000000ff */
[----:B------:R-:W-:Y:S03]  /*12fc0*/  FADD.FTZ R97, R97, R94 ;  /* 0x0000005e61617221 */ /* 0x000fe60000010000 */
[----:B------:R-:W-:Y:S01]  /*12fd0*/  MUFU.EX2 R101, R101 ;  /* 0x0000006500657308 */ /* 0x000fe20000000800 */
[----:B------:R-:W-:Y:S09]  /*12fe0*/  FADD.FTZ R98, R98, R97 ;  /* 0x0000006162627221 */ /* 0x000ff20000010000 */
[----:B------:R-:W2:Y:S01]  /*12ff0*/  MUFU.EX2 R102, R102 ;  /* 0x0000006600667308 */ /* 0x000ea20000000800 */
[----:B-----5:R-:W-:Y:S09]  /*13000*/  F2FP.F16.F32.PACK_AB R22, R100, R99 ;  /* 0x000000636416723e */ /* 0x020ff200000000ff */
[----:B------:R-:W-:Y:S10]  /*13010*/  MUFU.EX2 R50, R50 ;  /* 0x0000003200327308 */ /* 0x000ff40000000800 */
[----:B------:R-:W3:Y:S01]  /*13020*/  MUFU.EX2 R43, R117 ;  /* 0x00000075002b7308 */ /* 0x000ee20000000800 */
[C---:B--2---:R-:W-:Y:S01]  /*13030*/  F2FP.F16.F32.PACK_AB R23, R102.reuse, R101 ;  /* 0x000000656617723e */ /* 0x044fe200000000ff */
[----:B------:R-:W-:Y:S04]  /*13040*/  FADD.FTZ R101, R101, R98 ;  /* 0x0000006265657221 */ /* 0x000fe80000010000 */
[----:B------:R-:W-:Y:S04]  /*13050*/  FADD.FTZ R101, R102, R101 ;  /* 0x0000006566657221 */ /* 0x000fe80000010000 */
[----:B------:R-:W-:Y:S01]  /*13060*/  MUFU.EX2 R44, R44 ;  /* 0x0000002c002c7308 */ /* 0x000fe20000000800 */
[C---:B-1----:R-:W-:Y:S03]  /*13070*/  HMMA.16816.F32 R4, R20.reuse, R28, R4 ;  /* 0x0000001c1404723c */ /* 0x042fe60000001804 */
[----:B------:R-:W-:Y:S06]  /*13080*/  FADD.FTZ R28, R36, R75 ;  /* 0x0000004b241c7221 */ /* 0x000fec0000010000 */
[----:B------:R-:W1:Y:S01]  /*13090*/  MUFU.EX2 R45, R45 ;  /* 0x0000002d002d7308 */ /* 0x000e620000000800 */
[----:B------:R-:W-:Y:S01]  /*130a0*/  FADD.FTZ R28, R37, R28 ;  /* 0x0000001c251c7221 */ /* 0x000fe20000010000 */
[C---:B------:R-:W-:Y:S03]  /*130b0*/  HMMA.16816.F32 R8, R20.reuse, R30, R8 ;  /* 0x0000001e1408723c */ /* 0x040fe60000001808 */
[----:B------:R-:W-:Y:S01]  /*130c0*/  FADD.FTZ R79, R79, R28 ;  /* 0x0000001c4f4f7221 */ /* 0x000fe20000010000 */
[-C--:B------:R-:W-:Y:S01]  /*130d0*/  FFMA.FTZ R37, R127, R3.reuse, -R156 ;  /* 0x000000037f257223 */ /* 0x080fe2000001089c */
[----:B------:R-:W2:Y:S03]  /*130e0*/  LDSM.16.MT88.4 R28, [R40+0x3800] ;  /* 0x00380000281c783b */ /* 0x000ea60000004200 */
[----:B------:R-:W-:Y:S01]  /*130f0*/  MUFU.EX2 R42, R120 ;  /* 0x00000078002a7308 */ /* 0x000fe20000000800 */
[----:B------:R-:W-:Y:S01]  /*13100*/  FADD.FTZ R80, R80, R79 ;  /* 0x0000004f50507221 */ /* 0x000fe20000010000 */
[C---:B----4-:R-:W-:Y:S03]  /*13110*/  HMMA.16816.F32 R12, R20.reuse, R32, R12 ;  /* 0x00000020140c723c */ /* 0x050fe6000000180c */
[----:B------:R-:W-:Y:S01]  /*13120*/  FADD.FTZ R33, R83, R80 ;  /* 0x0000005053217221 */ /* 0x000fe20000010000 */
[-CC-:B------:R-:W-:Y:S01]  /*13130*/  FFMA.FTZ R32, R128, R3.reuse, -R158.reuse ;  /* 0x0000000380207223 */ /* 0x180fe2000001089e */
[-C--:B------:R-:W-:Y:S03]  /*13140*/  FFMA.FTZ R158, R129, R3.reuse, -R158 ;  /* 0x00000003819e7223 */ /* 0x080fe6000001089e */
[----:B------:R-:W4:Y:S01]  /*13150*/  MUFU.EX2 R47, R47 ;  /* 0x0000002f002f7308 */ /* 0x000f220000000800 */
[----:B------:R-:W-:Y:S01]  /*13160*/  FADD.FTZ R33, R84, R33 ;  /* 0x0000002154217221 */ /* 0x000fe20000010000 */
[----:B------:R-:W-:Y:S03]  /*13170*/  HMMA.16816.F32 R16, R20, R34, R16 ;  /* 0x000000221410723c */ /* 0x000fe60000001810 */
[----:B---3--:R-:W-:Y:S01]  /*13180*/  F2FP.F16.F32.PACK_AB R20, R43, R50 ;  /* 0x000000322b14723e */ /* 0x008fe200000000ff */
[----:B------:R-:W-:Y:S01]  /*13190*/  FADD.FTZ R86, R86, R33 ;  /* 0x0000002156567221 */ /* 0x000fe20000010000 */
[----:B-1----:R-:W-:Y:S03]  /*131a0*/  F2FP.F16.F32.PACK_AB R21, R45, R44 ;  /* 0x0000002c2d15723e */ /* 0x002fe600000000ff */
[----:B------:R-:W-:Y:S01]  /*131b0*/  MUFU.EX2 R46, R122 ;  /* 0x0000007a002e7308 */ /* 0x000fe20000000800 */
[-CC-:B------:R-:W-:Y:S01]  /*131c0*/  FFMA.FTZ R33, R130, R3.reuse, -R156.reuse ;  /* 0x0000000382217223 */ /* 0x180fe2000001089c */
[----:B------:R-:W-:Y:S01]  /*131d0*/  FFMA.FTZ R156, R131, R3, -R156 ;  /* 0x00000003839c7223 */ /* 0x000fe2000001089c */
[----:B------:R-:W-:Y:S01]  /*131e0*/  FADD.FTZ R86, R87, R86 ;  /* 0x0000005657567221 */ /* 0x000fe20000010000 */
[----:B------:R-:W-:Y:S03]  /*131f0*/  FADD.FTZ R44, R44, R101 ;  /* 0x000000652c2c7221 */ /* 0x000fe60000010000 */
[----:B------:R-:W-:Y:S03]  /*13200*/  FADD.FTZ R91, R91, R86 ;  /* 0x000000565b5b7221 */ /* 0x000fe60000010000 */
[----:B------:R-:W1:Y:S01]  /*13210*/  MUFU.EX2 R49, R49 ;  /* 0x0000003100317308 */ /* 0x000e620000000800 */
[----:B----4-:R-:W-:Y:S01]  /*13220*/  F2FP.F16.F32.PACK_AB R22, R47, R42 ;  /* 0x0000002a2f16723e */ /* 0x010fe200000000ff */
[----:B------:R-:W-:Y:S01]  /*13230*/  FADD.FTZ R45, R45, R44 ;  /* 0x0000002c2d2d7221 */ /* 0x000fe20000010000 */
[----:B------:R-:W-:Y:S04]  /*13240*/  FADD.FTZ R92, R92, R91 ;  /* 0x0000005b5c5c7221 */ /* 0x000fe80000010000 */
[----:B------:R-:W-:Y:S03]  /*13250*/  FADD.FTZ R95, R95, R92 ;  /* 0x0000005c5f5f7221 */ /* 0x000fe60000010000 */
[----:B------:R-:W-:Y:S01]  /*13260*/  MUFU.EX2 R48, R48 ;  /* 0x0000003000307308 */ /* 0x000fe20000000800 */
[----:B------:R-:W-:Y:S09]  /*13270*/  FADD.FTZ R96, R96, R95 ;  /* 0x0000005f60607221 */ /* 0x000ff20000010000 */
[----:B------:R-:W3:Y:S01]  /*13280*/  MUFU.EX2 R51, R51 ;  /* 0x0000003300337308 */ /* 0x000ee20000000800 */
[C---:B-1----:R-:W-:Y:S01]  /*13290*/  F2FP.F16.F32.PACK_AB R23, R49.reuse, R46 ;  /* 0x0000002e3117723e */ /* 0x042fe200000000ff */
[----:B------:R-:W-:Y:S04]  /*132a0*/  FADD.FTZ R46, R46, R45 ;  /* 0x0000002d2e2e7221 */ /* 0x000fe80000010000 */
[----:B------:R-:W-:Y:S02]  /*132b0*/  FADD.FTZ R49, R49, R46 ;  /* 0x0000002e31317221 */ /* 0x000fe40000010000 */
[C---:B------:R-:W-:Y:S02]  /*132c0*/  HMMA.16816.F32 R4, R20.reuse, R24, R4 ;  /* 0x000000181404723c */ /* 0x040fe40000001804 */
[----:B------:R-:W-:Y:S06]  /*132d0*/  MUFU.EX2 R36, R126 ;  /* 0x0000007e00247308 */ /* 0x000fec0000000800 */
[C---:B------:R-:W-:Y:S01]  /*132e0*/  HMMA.16816.F32 R8, R20.reuse, R26, R8 ;  /* 0x0000001a1408723c */ /* 0x040fe20000001808 */
[----:B------:R-:W1:Y:S03]  /*132f0*/  LDSM.16.MT88.4 R24, [R40+0x3c00] ;  /* 0x003c00002818783b */ /* 0x000e660000004200 */
[----:B------:R-:W4:Y:S01]  /*13300*/  MUFU.EX2 R37, R37 ;  /* 0x0000002500257308 */ /* 0x000f220000000800 */
[----:B---3--:R-:W-:Y:S03]  /*13310*/  F2FP.F16.F32.PACK_AB R132, R51, R48 ;  /* 0x000000303384723e */ /* 0x008fe600000000ff */
[C---:B--2---:R-:W-:Y:S06]  /*13320*/  HMMA.16816.F32 R12, R20.reuse, R28, R12 ;  /* 0x0000001c140c723c */ /* 0x044fec000000180c */
[----:B------:R-:W-:Y:S02]  /*13330*/  MUFU.EX2 R32, R32 ;  /* 0x0000002000207308 */ /* 0x000fe40000000800 */
[----:B------:R-:W-:Y:S08]  /*13340*/  HMMA.16816.F32 R16, R20, R30, R16 ;  /* 0x0000001e1410723c */ /* 0x000ff00000001810 */
        /* <DEDUP_REMOVED lines=11> */
[----:B------:R-:W-:Y:S04]  /*13400*/  FADD.FTZ R48, R48, R47 ;  /* 0x0000002f30307221 */ /* 0x000fe80000010000 */
[----:B------:R-:W-:Y:S01]  /*13410*/  FADD.FTZ R51, R51, R48 ;  /* 0x0000003033337221 */ /* 0x000fe20000010000 */
[----:B---3--:R-:W-:Y:S03]  /*13420*/  F2FP.F16.F32.PACK_AB R135, R156, R33 ;  /* 0x000000219c87723e */ /* 0x008fe600000000ff */
[----:B------:R-:W-:Y:S04]  /*13430*/  FADD.FTZ R32, R32, R51 ;  /* 0x0000003320207221 */ /* 0x000fe80000010000 */
[----:B------:R-:W-:Y:S01]  /*13440*/  FADD.FTZ R241, R241, R32 ;  /* 0x00000020f1f17221 */ /* 0x000fe20000010000 */
[C---:B------:R-:W-:Y:S05]  /*13450*/  HMMA.16816.F32 R144, R132.reuse, R140, R4 ;  /* 0x0000008c8490723c */ /* 0x040fea0000001804 */
[----:B------:R-:W-:Y:S03]  /*13460*/  FADD.FTZ R4, R36, R49 ;  /* 0x0000003124047221 */ /* 0x000fe60000010000 */
[C---:B------:R-:W-:Y:S03]  /*13470*/  HMMA.16816.F32 R140, R132.reuse, R142, R8 ;  /* 0x0000008e848c723c */ /* 0x040fe60000001808 */
[----:B------:R-:W-:Y:S04]  /*13480*/  FADD.FTZ R4, R37, R4 ;  /* 0x0000000425047221 */ /* 0x000fe80000010000 */
[----:B------:R-:W-:Y:S01]  /*13490*/  FADD.FTZ R33, R33, R4 ;  /* 0x0000000421217221 */ /* 0x000fe20000010000 */
[C---:B-1----:R-:W-:Y:S03]  /*134a0*/  HMMA.16816.F32 R136, R132.reuse, R24, R12 ;  /* 0x000000188488723c */ /* 0x042fe6000000180c */
[----:B------:R-:W-:Y:S05]  /*134b0*/  FADD.FTZ R240, R156, R33 ;  /* 0x000000219cf07221 */ /* 0x000fea0000010000 */
[----:B------:R-:W-:Y:S01]  /*134c0*/  HMMA.16816.F32 R132, R132, R26, R16 ;  /* 0x0000001a8484723c */ /* 0x000fe20000001810 */
[----:B------:R-:W-:Y:S08]  /*134d0*/  @!UPT UIADD3 URZ, UPT, UPT, URZ, URZ, URZ ;  /* 0x000000fffffff290 */ /* 0x000ff0000fffe0ff */
[----:B------:R-:W-:Y:S11]  /*134e0*/  @P0 BRA `(.L_x_952) ;  /* 0xffffffbc00640947 */ /* 0x000ff6000383ffff */
.L_x_945:
        /* <DEDUP_REMOVED lines=11> */
.L_x_962:
[----:B------:R-:W2:Y:S01]  /*135a0*/  MUFU.RCP R3, R6 ;  /* 0x0000000600037308 */ /* 0x000ea20000001000 */
[----:B------:R-:W-:Y:S01]  /*135b0*/  FSETP.NE.FTZ.AND P3, PT, R6, RZ, PT ;  /* 0x000000ff0600720b */ /* 0x000fe20003f75000 */
[----:B----4-:R-:W-:Y:S01]  /*135c0*/  FADD.FTZ R10, R8, R10 ;  /* 0x0000000a080a7221 */ /* 0x010fe20000010000 */
[----:B------:R-:W-:-:S04]  /*135d0*/  SHF.L.U32 R4, R213, 0x1, RZ ;  /* 0x00000001d5047819 */ /* 0x000fc800000006ff */
[----:B------:R-:W-:Y:S01]  /*135e0*/  LOP3.LUT R4, R215, 0x6, R4, 0xf8, !PT ;  /* 0x00000006d7047812 */ /* 0x000fe200078ef804 */
[----:B------:R-:W4:Y:S01]  /*135f0*/  MUFU.RCP R5, R10 ;  /* 0x0000000a00057308 */ /* 0x000f220000001000 */
[----:B------:R-:W-:Y:S02]  /*13600*/  FSETP.NE.FTZ.AND P2, PT, R10, RZ, PT ;  /* 0x000000ff0a00720b */ /* 0x000fe40003f55000 */
[----:B--2---:R-:W-:-:S05]  /*13610*/  FSEL R3, R3, 1, P3 ;  /* 0x3f80000003037808 */ /* 0x004fca0001800000 */
        /* <DEDUP_REMOVED lines=8> */
[----:B------:R-:W-:Y:S02]  /*136a0*/  SHF.L.U32 R3, R213, 0x3, RZ ;  /* 0x00000003d5037819 */ /* 0x000fe400000006ff */
[----:B----4-:R-:W-:-:S02]  /*136b0*/  FSEL R5, R5, 1, P2 ;  /* 0x3f80000005057808 */ /* 0x010fc40001000000 */
[----:B---3--:R-:W-:Y:S02]  /*136c0*/  LOP3.LUT R8, R3, 0xc0, RZ, 0xc0, !PT ;  /* 0x000000c003087812 */ /* 0x008fe400078ec0ff */
[----:B------:R-:W-:Y:S01]  /*136d0*/  LOP3.LUT R4, R4, 0x20, R3, 0xf8, !PT ;  /* 0x0000002004047812 */ /* 0x000fe200078ef803 */
[C---:B------:R-:W-:Y:S01]  /*136e0*/  FMUL.FTZ R146, R5.reuse, R146 ;  /* 0x0000009205927220 */ /* 0x040fe20000410000 */
[----:B------:R-:W-:Y:S01]  /*136f0*/  LOP3.LUT R3, R8, 0x18, R213, 0xf8, !PT ;  /* 0x0000001808037812 */ /* 0x000fe200078ef8d5 */
[C---:B------:R-:W-:Y:S01]  /*13700*/  FMUL.FTZ R147, R5.reuse, R147 ;  /* 0x0000009305937220 */ /* 0x040fe20000410000 */
[C---:B------:R-:W-:Y:S01]  /*13710*/  FMUL.FTZ R142, R5.reuse, R142 ;  /* 0x0000008e058e7220 */ /* 0x040fe20000410000 */
[C---:B------:R-:W-:Y:S01]  /*13720*/  FMUL.FTZ R143, R5.reuse, R143 ;  /* 0x0000008f058f7220 */ /* 0x040fe20000410000 */
[----:B------:R-:W-:Y:S01]  /*13730*/  LOP3.LUT R3, R4, R3, RZ, 0xfc, !PT ;  /* 0x0000000304037212 */ /* 0x000fe200078efcff */
[C---:B------:R-:W-:Y:S01]  /*13740*/  FMUL.FTZ R138, R5.reuse, R138 ;  /* 0x0000008a058a7220 */ /* 0x040fe20000410000 */
[C---:B------:R-:W-:Y:S01]  /*13750*/  LOP3.LUT R4, R212.reuse, 0x40, RZ, 0xc0, !PT ;  /* 0x00000040d4047812 */ /* 0x040fe200078ec0ff */
[----:B------:R-:W-:Y:S01]  /*13760*/  FMUL.FTZ R139, R5, R139 ;  /* 0x0000008b058b7220 */ /* 0x000fe20000410000 */
[----:B------:R-:W-:Y:S01]  /*13770*/  LEA R3, R3, UR6, 0x1 ;  /* 0x0000000603037c11 */ /* 0x000fe2000f8e08ff */
[C---:B------:R-:W-:Y:S01]  /*13780*/  FMUL.FTZ R134, R5.reuse, R134 ;  /* 0x0000008605867220 */ /* 0x040fe20000410000 */
[----:B------:R-:W-:Y:S01]  /*13790*/  LOP3.LUT R212, R212, 0x20, RZ, 0xc0, !PT ;  /* 0x00000020d4d47812 */ /* 0x000fe200078ec0ff */
[----:B------:R-:W-:Y:S01]  /*137a0*/  FMUL.FTZ R5, R5, R135 ;  /* 0x0000008705057220 */ /* 0x000fe20000410000 */
[----:B------:R-:W-:Y:S01]  /*137b0*/  F2FP.F16.F32.PACK_AB R144, R145, R144 ;  /* 0x000000909190723e */ /* 0x000fe200000000ff */
[----:B------:R-:W-:Y:S01]  /*137c0*/  IMAD.IADD R9, R3, 0x1, -R4 ;  /* 0x0000000103097824 */ /* 0x000fe200078e0a04 */
[----:B------:R-:W-:-:S02]  /*137d0*/  F2FP.F16.F32.PACK_AB R146, R147, R146 ;  /* 0x000000929392723e */ /* 0x000fc400000000ff */
[----:B------:R-:W-:Y:S01]  /*137e0*/  F2FP.F16.F32.PACK_AB R140, R141, R140 ;  /* 0x0000008c8d8c723e */ /* 0x000fe200000000ff */
[----:B------:R-:W-:Y:S01]  /*137f0*/  STS [R3], R144 ;  /* 0x0000009003007388 */ /* 0x000fe20000000800 */
[----:B------:R-:W-:Y:S02]  /*13800*/  F2FP.F16.F32.PACK_AB R142, R143, R142 ;  /* 0x0000008e8f8e723e */ /* 0x000fe400000000ff */
[----:B------:R-:W-:Y:S01]  /*13810*/  IADD3 R11, PT, PT, R3, -R212, RZ ;  /* 0x800000d4030b7210 */ /* 0x000fe20007ffe0ff */
[----:B------:R-:W-:Y:S01]  /*13820*/  IMAD.IADD R212, R9, 0x1, -R212 ;  /* 0x0000000109d47824 */ /* 0x000fe200078e0ad4 */
[----:B------:R-:W-:Y:S01]  /*13830*/  F2FP.F16.F32.PACK_AB R136, R137, R136 ;  /* 0x000000888988723e */ /* 0x000fe200000000ff */
[----:B------:R2:W-:Y:S01]  /*13840*/  STS [R3+0x200], R146 ;  /* 0x0002009203007388 */ /* 0x0005e20000000800 */
[----:B------:R-:W-:Y:S02]  /*13850*/  F2FP.F16.F32.PACK_AB R138, R139, R138 ;  /* 0x0000008a8b8a723e */ /* 0x000fe400000000ff */
[----:B------:R-:W-:Y:S01]  /*13860*/  F2FP.F16.F32.PACK_AB R132, R133, R132 ;  /* 0x000000848584723e */ /* 0x000fe200000000ff */
[----:B------:R-:W-:Y:S01]  /*13870*/  STS [R11+0x10], R140 ;  /* 0x0000108c0b007388 */ /* 0x000fe20000000800 */
[----:B------:R-:W-:-:S03]  /*13880*/  F2FP.F16.F32.PACK_AB R5, R5, R134 ;  /* 0x000000860505723e */ /* 0x000fc600000000ff */
[----:B------:R-:W-:Y:S04]  /*13890*/  STS [R11+0x210], R142 ;  /* 0x0002108e0b007388 */ /* 0x000fe80000000800 */
[----:B------:R-:W-:Y:S04]  /*138a0*/  STS [R9+0x20], R136 ;  /* 0x0000208809007388 */ /* 0x000fe80000000800 */
[----:B------:R-:W-:Y:S04]  /*138b0*/  STS [R9+0x220], R138 ;  /* 0x0002208a09007388 */ /* 0x000fe80000000800 */
[----:B------:R-:W-:Y:S04]  /*138c0*/  STS [R212+0x30], R132 ;  /* 0x00003084d4007388 */ /* 0x000fe80000000800 */
[----:B------:R3:W-:Y:S04]  /*138d0*/  STS [R212+0x230], R5 ;  /* 0x00023005d4007388 */ /* 0x0007e80000000800 */
[----:B------:R-:W4:Y:S04]  /*138e0*/  LD.E.U8 R4, desc[UR4][R150.64+0x1c8] ;  /* 0x0001c80496047980 */ /* 0x000f28000c101100 */
[----:B------:R-:W3:Y:S01]  /*138f0*/  LD.E.64 R14, desc[UR4][R150.64+0x88] ;  /* 0x00008804960e7980 */ /* 0x000ee2000c101b00 */
[----:B------:R-:W1:Y:S01]  /*13900*/  @P3 MUFU.LG2 R6, R6 ;  /* 0x0000000600063308 */ /* 0x000e620000000c00 */
[----:B----4-:R-:W-:-:S13]  /*13910*/  ISETP.NE.AND P1, PT, R4, RZ, PT ;  /* 0x000000ff0400720c */ /* 0x010fda0003f25270 */
[----:B------:R-:W4:Y:S04]  /*13920*/  @!P1 LD.E R8, desc[UR4][R150.64+0x60] ;  /* 0x0000600496089980 */ /* 0x000f28000c101900 */
[----:B------:R-:W4:Y:S01]  /*13930*/  @!P1 LD.E R4, desc[UR4][R150.64+0xb4] ;  /* 0x0000b40496049980 */ /* 0x000f22000c101900 */
[----:B------:R-:W3:Y:S01]  /*13940*/  @P2 MUFU.LG2 R10, R10 ;  /* 0x0000000a000a2308 */ /* 0x000ee20000000c00 */
[----:B------:R-:W4:Y:S01]  /*13950*/  S2R R13, SR_TID.X ;  /* 0x00000000000d7919 */ /* 0x000f220000002100 */
[----:B------:R-:W-:Y:S01]  /*13960*/  ISETP.NE.AND P0, PT, R232, -0x1, PT ;  /* 0xffffffffe800780c */ /* 0x000fe20003f05270 */
[----:B-1----:R-:W-:Y:S01]  /*13970*/  @P3 FMUL.FTZ R16, R6, 0.69314718246459960938 ;  /* 0x3f31721806103820 */ /* 0x002fe20000410000 */
[----:B------:R-:W-:Y:S01]  /*13980*/  BSSY.RECONVERGENT B0, `(.L_x_954) ;  /* 0x0000011000007945 */ /* 0x000fe20003800200 */
[----:B------:R-:W-:-:S02]  /*13990*/  MOV R12, 0x7f800000 ;  /* 0x7f800000000c7802 */ /* 0x000fc40000000f00 */
[----:B--2---:R-:W-:Y:S01]  /*139a0*/  MOV R3, 0x7f800000 ;  /* 0x7f80000000037802 */ /* 0x004fe20000000f00 */
[----:B-----5:R-:W-:Y:S01]  /*139b0*/  @P3 FFMA.FTZ R12, R7, R2, R16 ;  /* 0x00000002070c3223 */ /* 0x020fe20000010010 */
[----:B------:R-:W-:Y:S01]  /*139c0*/  LOP3.LUT P4, RZ, R213, 0x3, RZ, 0xc0, !PT ;  /* 0x00000003d5ff7812 */ /* 0x000fe2000788c0ff */
[----:B---3--:R-:W-:-:S05]  /*139d0*/  @P2 FMUL.FTZ R5, R10, 0.69314718246459960938 ;  /* 0x3f3172180a052820 */ /* 0x008fca0000410000 */
[----:B------:R-:W-:-:S04]  /*139e0*/  @P0 IMAD.WIDE.U32 R20, R14, R232, RZ ;  /* 0x000000e80e140225 */ /* 0x000fc800078e00ff */
[----:B------:R-:W-:Y:S01]  /*139f0*/  @P2 FFMA.FTZ R3, R7, R0, R5 ;  /* 0x0000000007032223 */ /* 0x000fe20000010005 */
[----:B------:R-:W-:Y:S02]  /*13a00*/  @P0 IMAD R0, R15, R232, RZ ;  /* 0x000000e80f000224 */ /* 0x000fe400078e02ff */
[----:B----4-:R-:W-:-:S04]  /*13a10*/  @!P1 IMAD R9, R8, R228, R227 ;  /* 0x000000e408099224 */ /* 0x010fc800078e02e3 */
[----:B------:R-:W-:Y:S01]  /*13a20*/  @!P1 IMAD R2, R9, R4, RZ ;  /* 0x0000000409029224 */ /* 0x000fe200078e02ff */
[----:B------:R-:W-:Y:S06]  /*13a30*/  @!P1 BRA `(.L_x_955) ;  /* 0x0000000000149947 */ /* 0x000fec0003800000 */
[----:B------:R-:W2:Y:S04]  /*13a40*/  @!P0 LD.E R5, desc[UR4][R150.64+0xb4] ;  /* 0x0000b40496058980 */ /* 0x000ea8000c101900 */
[----:B------:R-:W3:Y:S01]  /*13a50*/  LD.E R2, desc[UR4][R150.64+0xd4] ;  /* 0x0000d40496027980 */ /* 0x000ee2000c101900 */
[----:B--2---:R-:W-:Y:S02]  /*13a60*/  @!P0 IMAD R232, R5, R228, RZ ;  /* 0x000000e405e88224 */ /* 0x004fe400078e02ff */
[----:B---3--:R-:W-:-:S05]  /*13a70*/  IMAD R5, R2, R227, RZ ;  /* 0x000000e302057224 */ /* 0x008fca00078e02ff */
[----:B------:R-:W-:Y:S02]  /*13a80*/  IADD3 R2, PT, PT, R5, R232, RZ ;  /* 0x000000e805027210 */ /* 0x000fe40007ffe0ff */
.L_x_955:
[----:B------:R-:W-:Y:S05]  /*13a90*/  BSYNC.RECONVERGENT B0 ;  /* 0x0000000000007941 */ /* 0x000fea0003800200 */
.L_x_954:
[----:B------:R1:W5:Y:S01]  /*13aa0*/  @!P0 LD.E.64 R28, desc[UR4][R150.64+0x80] ;  /* 0x00008004961c8980 */ /* 0x000362000c101b00 */
[----:B------:R-:W-:Y:S05]  /*13ab0*/  WARPSYNC.ALL ;  /* 0x0000000000007948 */ /* 0x000fea0003800000 */
[----:B------:R1:W5:Y:S01]  /*13ac0*/  LD.E.64 R26, desc[UR4][R150.64+0x90] ;  /* 0x00009004961a7980 */ /* 0x000362000c101b00 */
[----:B------:R-:W-:Y:S02]  /*13ad0*/  SHF.L.U32 R229, R229, 0x6, RZ ;  /* 0x00000006e5e57819 */ /* 0x000fe400000006ff */
[----:B------:R-:W-:Y:S01]  /*13ae0*/  SHF.R.U32.HI R13, RZ, 0x2, R13 ;  /* 0x00000002ff0d7819 */ /* 0x000fe2000001160d */
        /* <DEDUP_REMOVED lines=8> */
[----:B------:R-:W-:Y:S02]  /*13b70*/  IMAD.IADD R19, R229, 0x1, R2 ;  /* 0x00000001e5137824 */ /* 0x000fe400078e0202 */
[----:B------:R-:W-:Y:S01]  /*13b80*/  IMAD.IADD R17, R230, 0x1, -R229 ;  /* 0x00000001e6117824 */ /* 0x000fe200078e0ae5 */
        /* <DEDUP_REMOVED lines=10> */
.L_x_957:
[----:B------:R-:W-:Y:S05]  /*13c30*/  BSYNC.RECONVERGENT B0 ;  /* 0x0000000000007941 */ /* 0x000fea0003800200 */
.L_x_956:
[----:B-1----:R-:W2:Y:S01]  /*13c40*/  LD.E R151, desc[UR4][R150.64+0xc0] ;  /* 0x0000c00496977980 */ /* 0x002ea2000c101900 */
[----:B-----5:R-:W-:Y:S01]  /*13c50*/  @!P0 IMAD R2, R29, R228, RZ ;  /* 0x000000e41d028224 */ /* 0x020fe200078e02ff */
[----:B----4-:R-:W-:Y:S01]  /*13c60*/  MOV R16, R148 ;  /* 0x0000009400107202 */ /* 0x010fe20000000f00 */
[----:B------:R-:W-:Y:S01]  /*13c70*/  @!P0 IMAD.WIDE.U32 R28, R28, R228, RZ ;  /* 0x000000e41c1c8225 */ /* 0x000fe200078e00ff */
[----:B------:R-:W-:-:S03]  /*13c80*/  IADD3 R230, PT, PT, -R229, R230, RZ ;  /* 0x000000e6e5e67210 */ /* 0x000fc60007ffe1ff */
[----:B------:R-:W-:Y:S01]  /*13c90*/  IMAD.MOV.U32 R17, RZ, RZ, RZ ;  /* 0x000000ffff117224 */ /* 0x000fe200078e00ff */
[----:B------:R-:W-:Y:S01]  /*13ca0*/  @!P0 IADD3 R2, PT, PT, R29, R2, RZ ;  /* 0x000000021d028210 */ /* 0x000fe20007ffe0ff */
[----:B------:R-:W-:Y:S01]  /*13cb0*/  @!P0 IMAD.MOV.U32 R12, RZ, RZ, R28 ;  /* 0x000000ffff0c8224 */ /* 0x000fe200078e001c */
[----:B------:R-:W-:Y:S01]  /*13cc0*/  @P0 IADD3 R2, PT, PT, R21, R0, RZ ;  /* 0x0000000015020210 */ /* 0x000fe20007ffe0ff */
[----:B------:R-:W-:-:S04]  /*13cd0*/  IMAD.WIDE.U32 R16, R229, R14, R16 ;  /* 0x0000000ee5107225 */ /* 0x000fc800078e0010 */
[----:B------:R-:W-:Y:S02]  /*13ce0*/  IMAD R3, R27, R227, RZ ;  /* 0x000000e31b037224 */ /* 0x000fe400078e02ff */
[----:B------:R-:W-:Y:S02]  /*13cf0*/  IMAD R229, R15, R229, RZ ;  /* 0x000000e50fe57224 */ /* 0x000fe400078e02ff */
[----:B------:R-:W-:Y:S01]  /*13d00*/  IMAD.WIDE.U32 R26, R26, R227, RZ ;  /* 0x000000e31a1a7225 */ /* 0x000fe200078e00ff */
[----:B------:R-:W-:-:S03]  /*13d10*/  MOV R227, 0x0 ;  /* 0x0000000000e37802 */ /* 0x000fc60000000f00 */
[----:B------:R-:W-:Y:S01]  /*13d20*/  @P0 IMAD.MOV.U32 R12, RZ, RZ, R20 ;  /* 0x000000ffff0c0224 */ /* 0x000fe200078e0014 */
[----:B------:R-:W-:Y:S01]  /*13d30*/  IADD3 R3, PT, PT, R27, R3, RZ ;  /* 0x000000031b037210 */ /* 0x000fe20007ffe0ff */
[----:B------:R-:W-:-:S03]  /*13d40*/  IMAD.IADD R229, R17, 0x1, R229 ;  /* 0x0000000111e57824 */ /* 0x000fc600078e02e5 */
[----:B------:R-:W-:-:S04]  /*13d50*/  IADD3 R26, P2, P0, R26, R16, R12 ;  /* 0x000000101a1a7210 */ /* 0x000fc8000785e00c */
[----:B------:R-:W-:Y:S01]  /*13d60*/  IADD3.X R27, PT, PT, R3, R229, R2, P2, P0 ;  /* 0x000000e5031b7210 */ /* 0x000fe200017e0402 */
[----:B------:R-:W-:Y:S01]  /*13d70*/  VIADD R3, R13, 0x20 ;  /* 0x000000200d037836 */ /* 0x000fe20000000000 */
[----:B--2---:R-:W-:-:S04]  /*13d80*/  ISETP.GE.AND P3, PT, R148, R151, PT ;  /* 0x000000979400720c */ /* 0x004fc80003f66270 */
[-C--:B------:R-:W-:Y:S02]  /*13d90*/  ISETP.GE.OR P1, PT, R13, R230.reuse, P3 ;  /* 0x000000e60d00720c */ /* 0x080fe40001f26670 */
[----:B------:R-:W-:-:S11]  /*13da0*/  ISETP.GE.OR P2, PT, R3, R230, P3 ;  /* 0x000000e60300720c */ /* 0x000fd60001f46670 */
[----:B------:R-:W-:Y:S02]  /*13db0*/  @!P1 IMAD R0, R15, R13, RZ ;  /* 0x0000000d0f009224 */ /* 0x000fe400078e02ff */
[----:B------:R-:W-:-:S05]  /*13dc0*/  @!P1 IMAD.WIDE.U32 R16, R13, R14, R26 ;  /* 0x0000000e0d109225 */ /* 0x000fca00078e001a */
[----:B------:R-:W-:Y:S02]  /*13dd0*/  @!P1 IADD3 R17, PT, PT, R17, R0, RZ ;  /* 0x0000000011119210 */ /* 0x000fe40007ffe0ff */
[----:B------:R-:W-:-:S04]  /*13de0*/  @!P1 LEA R2, P0, R16, R24, 0x1 ;  /* 0x0000001810029211 */ /* 0x000fc800078008ff */
[----:B------:R-:W-:-:S05]  /*13df0*/  @!P1 LEA.HI.X R3, R16, R25, R17, 0x1, P0 ;  /* 0x0000001910039211 */ /* 0x000fca00000f0c11 */
[----:B------:R3:W-:Y:S02]  /*13e00*/  @!P1 ST.E.128 desc[UR4][R2.64], R4 ;  /* 0x0000000402009985 */ /* 0x0007e4000c101d04 */
[----:B---3--:R-:W-:Y:S05]  /*13e10*/  @P2 RET.REL.NODEC R226 `(_ZN5flash24flash_fwd_splitkv_kernelI23Flash_fwd_kernel_traitsILi32ELi64ELi256ELi4ELb0ELb0EN7cutlass6half_tE19Flash_kernel_traitsILi32ELi64ELi256ELi4ES3_EELb0ELb0ELb0ELb0ELb0ELb0ELb0ELb1EEEvNS_16Flash_fwd_paramsE) ;  /* 0xfffffec0e2782950 */ /* 0x008fea0003c3ffff */
        /* <DEDUP_REMOVED lines=12> */
[----:B-1----:R-:W-:Y:S05]  /*13ee0*/  RET.REL.NODEC R226 `(_ZN5flash24flash_fwd_splitkv_kernelI23Flash_fwd_kernel_traitsILi32ELi64ELi256ELi4ELb0ELb0EN7cutlass6half_tE19Flash_kernel_traitsILi32ELi64ELi256ELi4ES3_EELb0ELb0ELb0ELb0ELb0ELb0ELb0ELb1EEEvNS_16Flash_fwd_paramsE) ;  /* 0xfffffec0e2447950 */ /* 0x002fea0003c3ffff */
.L_x_953:
[----:B------:R-:W-:Y:S01]  /*13ef0*/  MOV R4, 0x2 ;  /* 0x0000000200047802 */ /* 0x000fe20000000f00 */
[----:B------:R-:W-:Y:S01]  /*13f00*/  IMAD.MOV.U32 R3, RZ, RZ, 0x1f ;  /* 0x0000001fff037424 */ /* 0x000fe200078e00ff */
[----:B------:R-:W-:-:S07]  /*13f10*/  MOV R5, 0xffffffff ;  /* 0xffffffff00057802 */ /* 0x000fce0000000f00 */
[----:B-1---5:R-:W-:Y:S05]  /*13f20*/  WARPSYNC.COLLECTIVE R5, `(.L_x_958) ;  /* 0x0000000005087348 */ /* 0x022fea0003c00000 */
[----:B------:R2:W3:Y:S02]  /*13f30*/  SHFL.BFLY P0, R10, R241, R4, R3 ;  /* 0x0c000004f10a7389 */ /* 0x0004e40000000003 */
[----:B-123-5:R-:W-:Y:S05]  /*13f40*/  ENDCOLLECTIVE ;  /* 0x000000000000791b */ /* 0x02efea0003800000 */
.L_x_958:
[----:B------:R-:W-:Y:S02]  /*13f50*/  IMAD.MOV.U32 R6, RZ, RZ, R10 ;  /* 0x000000ffff067224 */ /* 0x000fe400078e000a */
[----:B------:R-:W-:Y:S02]  /*13f60*/  IMAD.MOV.U32 R4, RZ, RZ, 0x1 ;  /* 0x00000001ff047424 */ /* 0x000fe400078e00ff */
[----:B------:R-:W-:-:S05]  /*13f70*/  FADD.FTZ R9, R6, R241 ;  /* 0x000000f106097221 */ /* 0x000fca0000010000 */
[----:B------:R-:W-:-:S07]  /*13f80*/  MOV R241, R9 ;  /* 0x0000000900f17202 */ /* 0x000fce0000000f00 */
[----:B------:R-:W-:Y:S05]  /*13f90*/  WARPSYNC.COLLECTIVE R5, `(.L_x_959) ;  /* 0x0000000005087348 */ /* 0x000fea0003c00000 */
[----:B------:R1:W2:Y:S02]  /*13fa0*/  SHFL.BFLY P0, R10, R241, R4, R3 ;  /* 0x0c000004f10a7389 */ /* 0x0002a40000000003 */
[----:B-12---:R-:W-:Y:S05]  /*13fb0*/  ENDCOLLECTIVE ;  /* 0x000000000000791b */ /* 0x006fea0003800000 */
.L_x_959:
[----:B------:R-:W-:Y:S01]  /*13fc0*/  MOV R241, R240 ;  /* 0x000000f000f17202 */ /* 0x000fe20000000f00 */
[----:B------:R-:W-:Y:S01]  /*13fd0*/  IMAD.MOV.U32 R4, RZ, RZ, 0x2 ;  /* 0x00000002ff047424 */ /* 0x000fe200078e00ff */
[----:B------:R-:W-:-:S07]  /*13fe0*/  MOV R6, R10 ;  /* 0x0000000a00067202 */ /* 0x000fce0000000f00 */
[----:B------:R-:W-:Y:S05]  /*13ff0*/  WARPSYNC.COLLECTIVE R5, `(.L_x_960) ;  /* 0x0000000005087348 */ /* 0x000fea0003c00000 */
[----:B------:R1:W2:Y:S02]  /*14000*/  SHFL.BFLY P0, R10, R241, R4, R3 ;  /* 0x0c000004f10a7389 */ /* 0x0002a40000000003 */
[----:B-12---:R-:W-:Y:S05]  /*14010*/  ENDCOLLECTIVE ;  /* 0x000000000000791b */ /* 0x006fea0003800000 */
.L_x_960:
[----:B------:R-:W-:Y:S01]  /*14020*/  FADD.FTZ R6, R9, R6 ;  /* 0x0000000609067221 */ /* 0x000fe20000010000 */
[----:B------:R-:W-:Y:S01]  /*14030*/  FADD.FTZ R8, R10, R240 ;  /* 0x000000f00a087221 */ /* 0x000fe20000010000 */
[----:B------:R-:W-:-:S04]  /*14040*/  MOV R4, 0x1 ;  /* 0x0000000100047802 */ /* 0x000fc80000000f00 */
[----:B------:R-:W-:-:S07]  /*14050*/  MOV R241, R8 ;  /* 0x0000000800f17202 */ /* 0x000fce0000000f00 */
[----:B------:R-:W-:Y:S05]  /*14060*/  WARPSYNC.COLLECTIVE R5, `(.L_x_961) ;  /* 0x0000000005087348 */ /* 0x000fea0003c00000 */
[----:B------:R1:W2:Y:S02]  /*14070*/  SHFL.BFLY P0, R10, R241, R4, R3 ;  /* 0x0c000004f10a7389 */ /* 0x0002a40000000003 */
[----:B-12---:R-:W-:Y:S05]  /*14080*/  ENDCOLLECTIVE ;  /* 0x000000000000791b */ /* 0x006fea0003800000 */
.L_x_961:
[----:B------:R-:W-:Y:S05]  /*14090*/  BRA `(.L_x_962) ;  /* 0xfffffff400407947 */ /* 0x000fea000383ffff */
.L_x_963:
        /* <DEDUP_REMOVED lines=14> */
.L_x_10228:


//--------------------- .text._ZN5flash24flash_fwd_splitkv_kernelI23Flash_fwd_kernel_traitsILi32ELi64ELi256ELi4ELb0ELb0EN7cutlass6half_tE19Flash_kernel_traitsILi32ELi64ELi256ELi4ES3_EELb0ELb0ELb0ELb0ELb0ELb1ELb0ELb1EEEvNS_16Flash_fwd_paramsE --------------------------
	.section	.text._ZN5flash24flash_fwd_splitkv_kernelI23Flash_fwd_kernel_traitsILi32ELi64ELi256ELi4ELb0ELb0EN7cutlass6half_tE19Flash_kernel_traitsILi32ELi64ELi256ELi4ES3_EELb0ELb0ELb0ELb0ELb0ELb1ELb0ELb1EEEvNS_16Flash_fwd_paramsE,"ax",@progbits
	.align	128
        .global         _ZN5flash24flash_fwd_splitkv_kernelI23Flash_fwd_kernel_traitsILi32ELi64ELi256ELi4ELb0ELb0EN7cutlass6half_tE19Flash_kernel_traitsILi32ELi64ELi256ELi4ES3_EELb0ELb0ELb0ELb0ELb0ELb1ELb0ELb1EEEvNS_16Flash_fwd_paramsE
        .type           _ZN5flash24flash_fwd_splitkv_kernelI23Flash_fwd_kernel_traitsILi32ELi64ELi256ELi4ELb0ELb0EN7cutlass6half_tE19Flash_kernel_traitsILi32ELi64ELi256ELi4ES3_EELb0ELb0ELb0ELb0ELb0ELb1ELb0ELb1EEEvNS_16Flash_fwd_paramsE,@function
        .size           _ZN5flash24flash_fwd_splitkv_kernelI23Flash_fwd_kernel_traitsILi32ELi64ELi256ELi4ELb0ELb0EN7cutlass6half_tE19Flash_kernel_traitsILi32ELi64ELi256ELi4ES3_EELb0ELb0ELb0ELb0ELb0ELb1ELb0ELb1EEEvNS_16Flash_fwd_paramsE,(.L_x_10229 - _ZN5flash24flash_fwd_splitkv_kernelI23Flash_fwd_kernel_traitsILi32ELi64ELi256ELi4ELb0ELb0EN7cutlass6half_tE19Flash_kernel_traitsILi32ELi64ELi256ELi4ES3_EELb0ELb0ELb0ELb0ELb0ELb1ELb0ELb1EEEvNS_16Flash_fwd_paramsE)
        .other          _ZN5flash24flash_fwd_splitkv_kernelI23Flash_fwd_kernel_traitsILi32ELi64ELi256ELi4ELb0ELb0EN7cutlass6half_tE19Flash_kernel_traitsILi32ELi64ELi256ELi4ES3_EELb0ELb0ELb0ELb0ELb0ELb1ELb0ELb1EEEvNS_16Flash_fwd_paramsE,@"STO_CUDA_ENTRY STV_DEFAULT"
_ZN5flash24flash_fwd_splitkv_kernelI23Flash_fwd_kernel_traitsILi32ELi64ELi256ELi4ELb0ELb0EN7cutlass6half_tE19Flash_kernel_traitsILi32ELi64ELi256ELi4ES3_EELb0ELb0ELb0ELb0ELb0ELb1ELb0ELb1EEEvNS_16Flash_fwd_paramsE:
.text._ZN5flash24flash_fwd_splitkv_kernelI23Flash_fwd_kernel_traitsILi32ELi64ELi256ELi4ELb0ELb0EN7cutlass6half_tE19Flash_kernel_traitsILi32ELi64ELi256ELi4ES3_EELb0ELb0ELb0ELb0ELb0ELb1ELb0ELb1EEEvNS_16Flash_fwd_paramsE:
[----:B------:R-:W-:Y:S01]  /*0000*/  LDC R1, c[0x0][0x37c] ;  /* 0x0000df00ff017b82 */ /* 0x000fe20000000800 */
[----:B------:R-:W1:Y:S07]  /*0010*/  S2R R241, SR_CTAID.X ;  /* 0x0000000000f17919 */ /* 0x000e6e0000002500 */
[----:B------:R-:W2:Y:S01]  /*0020*/  LDC.64 R152, c[0x0][0x348] ;  /* 0x0000d200ff987b82 */ /* 0x000ea20000000a00 */
[----:B------:R-:W-:Y:S01]  /*0030*/  BSSY.RECONVERGENT B3, `(.L_x_964) ;  /* 0x0000005000037945 */ /* 0x000fe20003800200 */
[----:B------:R-:W-:Y:S01]  /*0040*/  MOV R239, 0x80 ;  /* 0x0000008000ef7802 */ /* 0x000fe20000000f00 */
[----:B------:R-:W3:Y:S01]  /*0050*/  S2R R238, SR_CTAID.Y ;  /* 0x0000000000ee7919 */ /* 0x000ee20000002600 */
[----:B------:R-:W4:Y:S05]  /*0060*/  S2R R237, SR_CTAID.Z ;  /* 0x0000000000ed7919 */ /* 0x000f2a0000002700 */
[----:B-1234-:R-:W-:Y:S05]  /*0070*/  CALL.REL.NOINC `($_ZN5flash24flash_fwd_splitkv_kernelI23Flash_fwd_kernel_traitsILi32ELi64ELi256ELi4ELb0ELb0EN7cutlass6half_tE19Flash_kernel_traitsILi32ELi64ELi256ELi4ES3_EELb0ELb0ELb0ELb0ELb0ELb1ELb0ELb1EEEvNS_16Flash_fwd_paramsE$_ZN5flash30compute_attn_1rowblock_splitkvI23Flash_fwd_kernel_traitsILi32ELi64ELi256ELi4ELb0ELb0EN7cutlass6half_tE19Flash_kernel_traitsILi32ELi64ELi256ELi4ES3_EELb0ELb0ELb0ELb0ELb0ELb1ELb0ELb1ENS_16Flash_fwd_paramsEEEvRKT8_iiiii) ;  /* 0x0000000000087944 */ /* 0x01efea0003c00000 */
[----:B------:R-:W-:Y:S05]  /*0080*/  BSYNC.RECONVERGENT B3 ;  /* 0x0000000000037941 */ /* 0x000fea0003800200 */
.L_x_964:
[----:B------:R-:W-:Y:S05]  /*0090*/  EXIT ;  /* 0x000000000000794d */ /* 0x000fea0003800000 */
        .type           $_ZN5flash24flash_fwd_splitkv_kernelI23Flash_fwd_kernel_traitsILi32ELi64ELi256ELi4ELb0ELb0EN7cutlass6half_tE19Flash_kernel_traitsILi32ELi64ELi256ELi4ES3_EELb0ELb0ELb0ELb0ELb0ELb1ELb0ELb1EEEvNS_16Flash_fwd_paramsE$_ZN5flash30compute_attn_1rowblock_splitkvI23Flash_fwd_kernel_traitsILi32ELi64ELi256ELi4ELb0ELb0EN7cutlass6half_tE19Flash_kernel_traitsILi32ELi64ELi256ELi4ES3_EELb0ELb0ELb0ELb0ELb0ELb1ELb0ELb1ENS_16Flash_fwd_paramsEEEvRKT8_iiiii,@function
        .size           $_ZN5flash24flash_fwd_splitkv_kernelI23Flash_fwd_kernel_traitsILi32ELi64ELi256ELi4ELb0ELb0EN7cutlass6half_tE19Flash_kernel_traitsILi32ELi64ELi256ELi4ES3_EELb0ELb0ELb0ELb0ELb0ELb1ELb0ELb1EEEvNS_16Flash_fwd_paramsE$_ZN5flash30compute_attn_1rowblock_splitkvI23Flash_fwd_kernel_traitsILi32ELi64ELi256ELi4ELb0ELb0EN7cutlass6half_tE19Flash_kernel_traitsILi32ELi64ELi256ELi4ES3_EELb0ELb0ELb0ELb0ELb0ELb1ELb0ELb1ENS_16Flash_fwd_paramsEEEvRKT8_iiiii,(.L_x_10229 - $_ZN5flash24flash_fwd_splitkv_kernelI23Flash_fwd_kernel_traitsILi32ELi64ELi256ELi4ELb0ELb0EN7cutlass6half_tE19Flash_kernel_traitsILi32ELi64ELi256ELi4ES3_EELb0ELb0ELb0ELb0ELb0ELb1ELb0ELb1EEEvNS_16Flash_fwd_paramsE$_ZN5flash30compute_attn_1rowblock_splitkvI23Flash_fwd_kernel_traitsILi32ELi64ELi256ELi4ELb0ELb0EN7cutlass6half_tE19Flash_kernel_traitsILi32ELi64ELi256ELi4ES3_EELb0ELb0ELb0ELb0ELb0ELb1ELb0ELb1ENS_16Flash_fwd_paramsEEEvRKT8_iiiii)
$_ZN5flash24flash_fwd_splitkv_kernelI23Flash_fwd_kernel_traitsILi32ELi64ELi256ELi4ELb0ELb0EN7cutlass6half_tE19Flash_kernel_traitsILi32ELi64ELi256ELi4ES3_EELb0ELb0ELb0ELb0ELb0ELb1ELb0ELb1EEEvNS_16Flash_fwd_paramsE$_ZN5flash30compute_attn_1rowblock_splitkvI23Flash_fwd_kernel_traitsILi32ELi64ELi256ELi4ELb0ELb0EN7cutlass6half_tE19Flash_kernel_traitsILi32ELi64ELi256ELi4ES3_EELb0ELb0ELb0ELb0ELb0ELb1ELb0ELb1ENS_16Flash_fwd_paramsEEEvRKT8_iiiii:
[----:B------:R-:W1:Y:S02]  /*00a0*/  LDCU.64 UR4, c[0x0][0x358] ;  /* 0x00006b00ff0477ac */ /* 0x000e640008000a00 */
[----:B-1----:R-:W2:Y:S04]  /*00b0*/  LD.E.64 R4, desc[UR4][R152.64+0xe0] ;  /* 0x0000e00498047980 */ /* 0x002ea8000c101b00 */
[----:B------:R-:W3:Y:S04]  /*00c0*/  LD.E.64 R2, desc[UR4][R152.64+0xe8] ;  /* 0x0000e80498027980 */ /* 0x000ee8000c101b00 */
[----:B------:R-:W4:Y:S01]  /*00d0*/  LD.E.64 R6, desc[UR4][R152.64+0xf0] ;  /* 0x0000f00498067980 */ /* 0x000f22000c101b00 */
[----:B------:R-:W-:Y:S01]  /*00e0*/  IMAD.SHL.U32 R113, R238, 0x4, RZ ;  /* 0x00000004ee717824 */ /* 0x000fe200078e00ff */
[----:B------:R-:W-:Y:S01]  /*00f0*/  SHF.R.U32.HI R114, RZ, 0x1e, R238 ;  /* 0x0000001eff727819 */ /* 0x000fe200000116ee */
[----:B------:R-:W-:Y:S01]  /*0100*/  IMAD.MOV.U32 R233, RZ, RZ, -0x1 ;  /* 0xffffffffffe97424 */ /* 0x000fe200078e00ff */
[----:B------:R-:W4:Y:S01]  /*0110*/  LD.E.64 R8, desc[UR4][R152.64+0xf8] ;  /* 0x0000f80498087980 */ /* 0x000f22000c101b00 */
[----:B------:R-:W-:Y:S01]  /*0120*/  IMAD.MOV.U32 R12, RZ, RZ, RZ ;  /* 0x000000ffff0c7224 */ /* 0x000fe200078e00ff */
[----:B--2---:R-:W-:-:S02]  /*0130*/  ISETP.NE.U32.AND P0, PT, R4, RZ, PT ;  /* 0x000000ff0400720c */ /* 0x004fc40003f05070 */
[----:B------:R-:W-:Y:S02]  /*0140*/  ISETP.NE.U32.AND P2, PT, R4, RZ, PT ;  /* 0x000000ff0400720c */ /* 0x000fe40003f45070 */
[----:B---3--:R-:W-:Y:S02]  /*0150*/  ISETP.NE.U32.AND P4, PT, R2, RZ, PT ;  /* 0x000000ff0200720c */ /* 0x008fe40003f85070 */
[C---:B------:R-:W-:Y:S02]  /*0160*/  ISETP.NE.AND.EX P1, PT, R5.reuse, RZ, PT, P0 ;  /* 0x000000ff0500720c */ /* 0x040fe40003f25300 */
[----:B----4-:R-:W-:Y:S02]  /*0170*/  ISETP.NE.U32.AND P5, PT, R6, RZ, PT ;  /* 0x000000ff0600720c */ /* 0x010fe40003fa5070 */
[----:B------:R-:W-:Y:S01]  /*0180*/  ISETP.NE.AND.EX P3, PT, R5, RZ, PT, P2 ;  /* 0x000000ff0500720c */ /* 0x000fe20003f65320 */
[----:B------:R-:W-:Y:S01]  /*0190*/  IMAD.WIDE.U32 R4, R238, 0x4, R4 ;  /* 0x00000004ee047825 */ /* 0x000fe200078e0004 */
[----:B------:R-:W-:-:S02]  /*01a0*/  ISETP.NE.AND.EX P4, PT, R3, RZ, PT, P4 ;  /* 0x000000ff0300720c */ /* 0x000fc40003f85340 */
[----:B------:R-:W-:Y:S02]  /*01b0*/  ISETP.NE.AND.EX P6, PT, R7, RZ, PT, P5 ;  /* 0x000000ff0700720c */ /* 0x000fe40003fc5350 */
[----:B------:R-:W-:-:S03]  /*01c0*/  IADD3 R28, P0, PT, R6, R113, RZ ;  /* 0x00000071061c7210 */ /* 0x000fc60007f1e0ff */
[----:B------:R1:W5:Y:S02]  /*01d0*/  @P1 LD.E R233, desc[UR4][R4.64] ;  /* 0x0000000404e91980 */ /* 0x000364000c101900 */
[----:B------:R-:W-:Y:S02]  /*01e0*/  IMAD.X R29, R7, 0x1, R114, P0 ;  /* 0x00000001071d7824 */ /* 0x000fe400000e0672 */
[----:B------:R1:W5:Y:S04]  /*01f0*/  @!P3 LD.E R236, desc[UR4][R152.64+0xb4] ;  /* 0x0000b40498ecb980 */ /* 0x000368000c101900 */
[----:B------:R1:W5:Y:S04]  /*0200*/  @!P4 LD.E R0, desc[UR4][R152.64+0xb8] ;  /* 0x0000b8049800c980 */ /* 0x000368000c101900 */
[----:B------:R1:W5:Y:S04]  /*0210*/  @P6 LD.E R12, desc[UR4][R28.64] ;  /* 0x000000041c0c6980 */ /* 0x000368000c101900 */
[----:B------:R1:W5:Y:S01]  /*0220*/  @P3 LD.E R5, desc[UR4][R4.64+0x4] ;  /* 0x0000040404053980 */ /* 0x000362000c101900 */
[----:B------:R-:W-:-:S04]  /*0230*/  ISETP.NE.U32.AND P2, PT, R2, RZ, PT ;  /* 0x000000ff0200720c */ /* 0x000fc80003f45070 */
        /* <DEDUP_REMOVED lines=8> */
[----:B-1----:R-:W2:Y:S02]  /*02c0*/  LD.E.U8 R4, desc[UR4][R152.64+0x1b2] ;  /* 0x0001b20498047980 */ /* 0x002ea4000c101100 */
[----:B--2---:R-:W-:-:S13]  /*02d0*/  ISETP.NE.AND P0, PT, R4, RZ, PT ;  /* 0x000000ff0400720c */ /* 0x004fda0003f05270 */
[----:B------:R-:W-:Y:S05]  /*02e0*/  @!P0 BRA `(.L_x_966) ;  /* 0x0000000000048947 */ /* 0x000fea0003800000 */
[----:B------:R2:W5:Y:S02]  /*02f0*/  LD.E R13, desc[UR4][R2.64] ;  /* 0x00000004020d7980 */ /* 0x000564000c101900 */
.L_x_966:
[----:B------:R-:W-:Y:S05]  /*0300*/  BSYNC.RECONVERGENT B0 ;  /* 0x0000000000007941 */ /* 0x000fea0003800200 */
.L_x_965:
[----:B------:R-:W-:Y:S04]  /*0310*/  BSSY.RECONVERGENT B0, `(.L_x_967) ;  /* 0x0000007000007945 */ /* 0x000fe80003800200 */
[----:B------:R-:W-:Y:S05]  /*0320*/  @!P4 BRA `(.L_x_968) ;  /* 0x000000000014c947 */ /* 0x000fea0003800000 */
[----:B-----5:R-:W3:Y:S02]  /*0330*/  LD.E.U8 R0, desc[UR4][R152.64+0x1b2] ;  /* 0x0001b20498007980 */ /* 0x020ee4000c101100 */
[----:B---3--:R-:W-:-:S13]  /*0340*/  ISETP.NE.AND P0, PT, R0, RZ, PT ;  /* 0x000000ff0000720c */ /* 0x008fda0003f05270 */
[----:B------:R-:W3:Y:S02]  /*0350*/  @P0 LD.E R0, desc[UR4][R2.64+0x4] ;  /* 0x0000040402000980 */ /* 0x000ee4000c101900 */
[----:B---3--:R-:W-:-:S06]  /*0360*/  @P0 IADD3 R0, PT, PT, R0, -R13, RZ ;  /* 0x8000000d00000210 */ /* 0x008fcc0007ffe0ff */
[----:B------:R3:W5:Y:S02]  /*0370*/  @!P0 LD.E R0, desc[UR4][R2.64] ;  /* 0x0000000402008980 */ /* 0x000764000c101900 */
.L_x_968:
[----:B------:R-:W-:Y:S05]  /*0380*/  BSYNC.RECONVERGENT B0 ;  /* 0x0000000000007941 */ /* 0x000fea0003800200 */
.L_x_967:
[----:B------:R-:W-:Y:S01]  /*0390*/  BSSY.RECONVERGENT B1, `(.L_x_969) ;  /* 0x0000012000017945 */ /* 0x000fe20003800200 */
[----:B-----5:R-:W-:Y:S02]  /*03a0*/  @P3 IADD3 R236, PT, PT, -R233, R5, RZ ;  /* 0x00000005e9ec3210 */ /* 0x020fe40007ffe1ff */
[----:B------:R-:W-:Y:S01]  /*03b0*/  IADD3 R83, PT, PT, R0, -R12, RZ ;  /* 0x8000000c00537210 */ /* 0x000fe20007ffe0ff */
[----:B------:R-:W-:Y:S06]  /*03c0*/  @!P5 BRA `(.L_x_970) ;  /* 0x000000000014d947 */ /* 0x000fec0003800000 */
[----:B--23--:R-:W-:-:S05]  /*03d0*/  IADD3 R2, P0, PT, R8, R113, RZ ;  /* 0x0000007108027210 */ /* 0x00cfca0007f1e0ff */
[----:B------:R-:W-:-:S05]  /*03e0*/  IMAD.X R3, R9, 0x1, R114, P0 ;  /* 0x0000000109037824 */ /* 0x000fca00000e0672 */
[----:B------:R-:W2:Y:S02]  /*03f0*/  LD.E R2, desc[UR4][R2.64] ;  /* 0x0000000402027980 */ /* 0x000ea4000c101900 */
[----:B--2---:R-:W-:Y:S01]  /*0400*/  IADD3 R77, PT, PT, R2, -R12, RZ ;  /* 0x8000000c024d7210 */ /* 0x004fe20007ffe0ff */
[----:B------:R-:W-:Y:S05]  /*0410*/  BRA `(.L_x_971) ;  /* 0x0000000000247947 */ /* 0x000fea0003800000 */
.L_x_970:
[----:B--23--:R-:W2:Y:S01]  /*0420*/  LD.E.64 R2, desc[UR4][R152.64+0x108] ;  /* 0x0001080498027980 */ /* 0x00cea2000c101b00 */
[----:B------:R-:W-:Y:S01]  /*0430*/  BSSY.RECONVERGENT B0, `(.L_x_972) ;  /* 0x0000006000007945 */ /* 0x000fe20003800200 */
[----:B------:R-:W-:Y:S01]  /*0440*/  IMAD.MOV.U32 R0, RZ, RZ, RZ ;  /* 0x000000ffff007224 */ /* 0x000fe200078e00ff */
[----:B--2---:R-:W-:-:S04]  /*0450*/  ISETP.NE.U32.AND P0, PT, R2, RZ, PT ;  /* 0x000000ff0200720c */ /* 0x004fc80003f05070 */
[----:B------:R-:W-:-:S13]  /*0460*/  ISETP.NE.AND.EX P0, PT, R3, RZ, PT, P0 ;  /* 0x000000ff0300720c */ /* 0x000fda0003f05300 */
[----:B------:R-:W-:Y:S05]  /*0470*/  @!P0 BRA `(.L_x_973) ;  /* 0x0000000000048947 */ /* 0x000fea0003800000 */
[----:B------:R2:W5:Y:S02]  /*0480*/  LD.E R0, desc[UR4][R152.64+0xbc] ;  /* 0x0000bc0498007980 */ /* 0x000564000c101900 */
.L_x_973:
[----:B------:R-:W-:Y:S05]  /*0490*/  BSYNC.RECONVERGENT B0 ;  /* 0x0000000000007941 */ /* 0x000fea0003800200 */
.L_x_972:
[----:B-----5:R-:W-:Y:S02]  /*04a0*/  IADD3 R77, PT, PT, R83, R0, RZ ;  /* 0x00000000534d7210 */ /* 0x020fe40007ffe0ff */
.L_x_971:
[----:B------:R-:W-:Y:S05]  /*04b0*/  BSYNC.RECONVERGENT B1 ;  /* 0x0000000000017941 */ /* 0x000fea0003800200 */
.L_x_969:
[----:B------:R-:W-:Y:S01]  /*04c0*/  IMAD.SHL.U32 R111, R241, 0x40, RZ ;  /* 0x00000040f16f7824 */ /* 0x000fe200078e00ff */
[----:B------:R-:W-:Y:S01]  /*04d0*/  MOV R2, R239 ;  /* 0x000000ef00027202 */ /* 0x000fe20000000f00 */
[----:B------:R-:W-:-:S03]  /*04e0*/  IMAD.MOV.U32 R3, RZ, RZ, 0x0 ;  /* 0x00000000ff037424 */ /* 0x000fc600078e00ff */
[----:B------:R-:W-:-:S13]  /*04f0*/  ISETP.GT.AND P0, PT, R236, R111, PT ;  /* 0x0000006fec00720c */ /* 0x000fda0003f04270 */
[----:B-12---:R-:W-:Y:S05]  /*0500*/  @!P0 RET.REL.NODEC R2 `(_ZN5flash24flash_fwd_splitkv_kernelI23Flash_fwd_kernel_traitsILi32ELi64ELi256ELi4ELb0ELb0EN7cutlass6half_tE19Flash_kernel_traitsILi32ELi64ELi256ELi4ES3_EELb0ELb0ELb0ELb0ELb0ELb1ELb0ELb1EEEvNS_16Flash_fwd_paramsE) ;  /* 0xfffffff802bc8950 */ /* 0x006fea0003c3ffff */
        /* <DEDUP_REMOVED lines=34> */
[----:B------:R-:W-:Y:S01]  /*0730*/  @P0 IADD3 R0, PT, PT, R9, R13, RZ ;  /* 0x0000000d09000210 */ /* 0x000fe20007ffe0ff */
[----:B------:R-:W-:Y:S01]  /*0740*/  IMAD R5, R3, R111, RZ ;  /* 0x0000006f03057224 */ /* 0x000fe200078e02ff */
[----:B---3--:R-:W-:Y:S02]  /*0750*/  ISETP.GE.AND P2, PT, R4, R16, PT ;  /* 0x000000100400720c */ /* 0x008fe40003f46270 */
[----:B------:R-:W-:Y:S01]  /*0760*/  IADD3 R6, P0, PT, R12, R6, RZ ;  /* 0x000000060c067210 */ /* 0x000fe20007f1e0ff */
[----:B------:R-:W-:Y:S01]  /*0770*/  IMAD.IADD R12, R236, 0x1, -R111 ;  /* 0x00000001ec0c7824 */ /* 0x000fe200078e0a6f */
[----:B------:R-:W-:Y:S02]  /*0780*/  SHF.R.U32.HI R16, RZ, 0x2, R32 ;  /* 0x00000002ff107819 */ /* 0x000fe40000011620 */
[----:B------:R-:W-:Y:S02]  /*0790*/  IADD3.X R7, PT, PT, R0, R7, R5, P0, !PT ;  /* 0x0000000700077210 */ /* 0x000fe400007fe405 */
[----:B------:R-:W-:Y:S01]  /*07a0*/  ISETP.GE.OR P0, PT, R16, R12, P2 ;  /* 0x0000000c1000720c */ /* 0x000fe20001706670 */
[----:B----4-:R-:W-:-:S02]  /*07b0*/  IMAD R5, R11, R237, RZ ;  /* 0x000000ed0b057224 */ /* 0x010fc400078e02ff */
[----:B------:R-:W-:Y:S01]  /*07c0*/  IMAD.WIDE.U32 R8, R10, R237, R6 ;  /* 0x000000ed0a087225 */ /* 0x000fe200078e0006 */
[----:B------:R-:W-:-:S04]  /*07d0*/  ISETP.NE.AND P1, PT, R4, RZ, PT ;  /* 0x000000ff0400720c */ /* 0x000fc80003f25270 */
[----:B------:R-:W-:-:S05]  /*07e0*/  IADD3 R5, PT, PT, R9, R5, RZ ;  /* 0x0000000509057210 */ /* 0x000fca0007ffe0ff */
[----:B------:R-:W-:Y:S01]  /*07f0*/  @!P0 MOV R4, R8 ;  /* 0x0000000800048202 */ /* 0x000fe20000000f00 */
[----:B------:R-:W-:-:S04]  /*0800*/  @!P0 IMAD R10, R3, R16, RZ ;  /* 0x00000010030a8224 */ /* 0x000fc800078e02ff */
[----:B------:R-:W-:-:S04]  /*0810*/  @!P0 IMAD.WIDE.U32 R6, R2, R16, R4 ;  /* 0x0000001002068225 */ /* 0x000fc800078e0004 */
[----:B------:R-:W-:Y:S02]  /*0820*/  VIADD R11, R16, 0x20 ;  /* 0x00000020100b7836 */ /* 0x000fe40000000000 */
[----:B------:R-:W-:Y:S01]  /*0830*/  @!P0 IMAD.IADD R7, R7, 0x1, R10 ;  /* 0x0000000107078824 */ /* 0x000fe200078e020a */
[C---:B------:R-:W-:Y:S02]  /*0840*/  @!P0 LEA R10, P3, R6.reuse, R14, 0x1 ;  /* 0x0000000e060a8211 */ /* 0x040fe400078608ff */
[CC--:B------:R-:W-:Y:S02]  /*0850*/  ISETP.GE.OR P5, PT, R11.reuse, R12.reuse, P1 ;  /* 0x0000000c0b00720c */ /* 0x0c0fe40000fa6670 */
[----:B------:R-:W-:Y:S02]  /*0860*/  ISETP.GE.OR P2, PT, R11, R12, P2 ;  /* 0x0000000c0b00720c */ /* 0x000fe40001746670 */
[----:B------:R-:W-:Y:S01]  /*0870*/  @!P0 LEA.HI.X R11, R6, R15, R7, 0x1, P3 ;  /* 0x0000000f060b8211 */ /* 0x000fe200018f0c07 */
[----:B------:R-:W-:-:S04]  /*0880*/  IMAD R0, R17, R238, R237 ;  /* 0x000000ee11007224 */ /* 0x000fc800078e02ed */
[----:B------:R1:W-:Y:S01]  /*0890*/  @!P0 ST.E.128 desc[UR4][R10.64], RZ ;  /* 0x000000ff0a008985 */ /* 0x0003e2000c101d04 */
[----:B------:R-:W-:Y:S01]  /*08a0*/  IMAD R0, R18, R0, R111 ;  /* 0x0000000012007224 */ /* 0x000fe200078e026f */
[----:B------:R-:W-:-:S04]  /*08b0*/  ISETP.GE.OR P4, PT, R16, R12, P1 ;  /* 0x0000000c1000720c */ /* 0x000fc80000f86670 */
[----:B------:R-:W-:-:S04]  /*08c0*/  IADD3 R13, P1, PT, R0, R16, RZ ;  /* 0x00000010000d7210 */ /* 0x000fc80007f3e0ff */
[----:B------:R-:W-:Y:S02]  /*08d0*/  LEA.HI.X.SX32 R0, R0, RZ, 0x1, P1 ;  /* 0x000000ff00007211 */ /* 0x000fe400008f0eff */
[----:B------:R-:W-:-:S03]  /*08e0*/  LEA R12, P1, R13, R152, 0x2 ;  /* 0x000000980d0c7211 */ /* 0x000fc600078210ff */
[----:B------:R-:W-:Y:S02]  /*08f0*/  @!P4 MOV R7, 0x7f800000 ;  /* 0x7f8000000007c802 */ /* 0x000fe40000000f00 */
[----:B------:R-:W-:Y:S01]  /*0900*/  LEA.HI.X R13, R13, R153, R0, 0x2, P1 ;  /* 0x000000990d0d7211 */ /* 0x000fe200008f1400 */
[----:B------:R-:W-:Y:S07]  /*0910*/  @P2 BRA `(.L_x_976) ;  /* 0x0000000000282947 */ /* 0x000fee0003800000 */
        /* <DEDUP_REMOVED lines=10> */
.L_x_976:
[----:B------:R-:W-:Y:S05]  /*09c0*/  BSYNC.RECONVERGENT B0 ;  /* 0x0000000000007941 */ /* 0x000fea0003800200 */
.L_x_975:
[----:B--2---:R-:W-:Y:S01]  /*09d0*/  MOV R2, R239 ;  /* 0x000000ef00027202 */ /* 0x004fe20000000f00 */
[----:B------:R1:W-:Y:S01]  /*09e0*/  @!P4 ST.E desc[UR4][R12.64], R7 ;  /* 0x000000070c00c985 */ /* 0x0003e2000c101904 */
[----:B------:R-:W-:-:S04]  /*09f0*/  MOV R3, 0x0 ;  /* 0x0000000000037802 */ /* 0x000fc80000000f00 */
[----:B-1----:R-:W-:Y:S05]  /*0a00*/  @P5 RET.REL.NODEC R2 `(_ZN5flash24flash_fwd_splitkv_kernelI23Flash_fwd_kernel_traitsILi32ELi64ELi256ELi4ELb0ELb0EN7cutlass6half_tE19Flash_kernel_traitsILi32ELi64ELi256ELi4ES3_EELb0ELb0ELb0ELb0ELb0ELb1ELb0ELb1EEEvNS_16Flash_fwd_paramsE) ;  /* 0xfffffff4027c5950 */ /* 0x002fea0003c3ffff */
[----:B------:R-:W-:Y:S02]  /*0a10*/  MOV R0, 0x7f800000 ;  /* 0x7f80000000007802 */ /* 0x000fe40000000f00 */
[----:B------:R-:W-:Y:S02]  /*0a20*/  MOV R2, R239 ;  /* 0x000000ef00027202 */ /* 0x000fe40000000f00 */
[----:B------:R-:W-:Y:S01]  /*0a30*/  MOV R3, 0x0 ;  /* 0x0000000000037802 */ /* 0x000fe20000000f00 */
[----:B------:R1:W-:Y:S03]  /*0a40*/  ST.E desc[UR4][R12.64+0x80], R0 ;  /* 0x000080000c007985 */ /* 0x0003e6000c101904 */
[----:B-1----:R-:W-:Y:S05]  /*0a50*/  RET.REL.NODEC R2 `(_ZN5flash24flash_fwd_splitkv_kernelI23Flash_fwd_kernel_traitsILi32ELi64ELi256ELi4ELb0ELb0EN7cutlass6half_tE19Flash_kernel_traitsILi32ELi64ELi256ELi4ES3_EELb0ELb0ELb0ELb0ELb0ELb1ELb0ELb1EEEvNS_16Flash_fwd_paramsE) ;  /* 0xfffffff402687950 */ /* 0x002fea0003c3ffff */
.L_x_974:
        /* <DEDUP_REMOVED lines=25> */
[----:B-1----:R-:W-:-:S06]  /*0bf0*/  IADD3 R2, PT, PT, R2, 0xffffffe, RZ ;  /* 0x0ffffffe02027810 */ /* 0x002fcc0007ffe0ff */
[----:B------:R-:W1:Y:S01]  /*0c00*/  F2I.FTZ.U32.TRUNC.NTZ R3, R2 ;  /* 0x0000000200037305 */ /* 0x000e62000021f000 */
[----:B------:R-:W-:Y:S02]  /*0c10*/  IABS R8, R9 ;  /* 0x0000000900087213 */ /* 0x000fe40000000000 */
[----:B-1----:R-:W-:Y:S01]  /*0c20*/  IADD3 R0, PT, PT, RZ, -R3, RZ ;  /* 0x80000003ff007210 */ /* 0x002fe20007ffe0ff */
[----:B------:R-:W-:-:S04]  /*0c30*/  IMAD.MOV.U32 R2, RZ, RZ, RZ ;  /* 0x000000ffff027224 */ /* 0x000fc800078e00ff */
[----:B------:R-:W-:-:S04]  /*0c40*/  IMAD R0, R0, R5, RZ ;  /* 0x0000000500007224 */ /* 0x000fc800078e02ff */
[----:B------:R-:W-:Y:S01]  /*0c50*/  IMAD.HI.U32 R3, R3, R0, R2 ;  /* 0x0000000003037227 */ /* 0x000fe200078e0002 */
[----:B------:R-:W-:-:S03]  /*0c60*/  MOV R2, R4 ;  /* 0x0000000400027202 */ /* 0x000fc60000000f00 */
[----:B------:R-:W-:Y:S02]  /*0c70*/  IMAD.MOV R0, RZ, RZ, -R8 ;  /* 0x000000ffff007224 */ /* 0x000fe400078e0a08 */
[----:B------:R-:W-:-:S04]  /*0c80*/  IMAD.HI.U32 R4, R3, R2, RZ ;  /* 0x0000000203047227 */ /* 0x000fc800078e00ff */
[----:B------:R-:W-:-:S05]  /*0c90*/  IMAD R0, R4, R0, R2 ;  /* 0x0000000004007224 */ /* 0x000fca00078e0202 */
[----:B------:R-:W-:-:S13]  /*0ca0*/  ISETP.GT.U32.AND P0, PT, R5, R0, PT ;  /* 0x000000000500720c */ /* 0x000fda0003f04070 */
[----:B------:R-:W-:-:S04]  /*0cb0*/  @!P0 IADD3 R0, PT, PT, R0, -R5, RZ ;  /* 0x8000000500008210 */ /* 0x000fc80007ffe0ff */
[----:B------:R-:W-:Y:S02]  /*0cc0*/  ISETP.GE.U32.AND P1, PT, R0, R5, PT ;  /* 0x000000050000720c */ /* 0x000fe40003f26070 */
[----:B------:R-:W-:Y:S01]  /*0cd0*/  LOP3.LUT R0, R16, R9, RZ, 0x3c, !PT ;  /* 0x0000000910007212 */ /* 0x000fe200078e3cff */
[----:B------:R-:W-:Y:S01]  /*0ce0*/  @!P0 VIADD R4, R4, 0x1 ;  /* 0x0000000104048836 */ /* 0x000fe20000000000 */
[----:B------:R-:W-:Y:S01]  /*0cf0*/  ISETP.NE.AND P3, PT, R9, RZ, PT ;  /* 0x000000ff0900720c */ /* 0x000fe20003f65270 */
[----:B---3--:R-:W-:Y:S01]  /*0d00*/  IMAD.WIDE.U32 R2, R6, R238, RZ ;  /* 0x000000ee06027225 */ /* 0x008fe200078e00ff */
[----:B------:R-:W-:-:S03]  /*0d10*/  ISETP.GE.AND P2, PT, R0, RZ, PT ;  /* 0x000000ff0000720c */ /* 0x000fc60003f46270 */
[----:B------:R-:W-:Y:S01]  /*0d20*/  IMAD R0, R7, R238, RZ ;  /* 0x000000ee07007224 */ /* 0x000fe200078e02ff */
[----:B------:R-:W-:Y:S01]  /*0d30*/  LEA R189, P0, R2, R234, 0x2 ;  /* 0x000000ea02bd7211 */ /* 0x000fe200078010ff */
[----:B------:R-:W2:Y:S02]  /*0d40*/  LD.E.64 R6, desc[UR4][R152.64+0x20] ;  /* 0x0000200498067980 */ /* 0x000ea4000c101b00 */
[----:B------:R-:W-:Y:S02]  /*0d50*/  @P1 IADD3 R4, PT, PT, R4, 0x1, RZ ;  /* 0x0000000104041810 */ /* 0x000fe40007ffe0ff */
[----:B------:R-:W-:-:S03]  /*0d60*/  IADD3 R0, PT, PT, R3, R0, RZ ;  /* 0x0000000003007210 */ /* 0x000fc60007ffe0ff */
[----:B------:R-:W-:Y:S01]  /*0d70*/  IMAD.MOV.U32 R5, RZ, RZ, R4 ;  /* 0x000000ffff057224 */ /* 0x000fe200078e0004 */
[----:B------:R-:W-:Y:S02]  /*0d80*/  LEA.HI.X R188, R2, R235, R0, 0x2, P0 ;  /* 0x000000eb02bc7211 */ /* 0x000fe400000f1400 */
[----:B------:R-:W-:Y:S01]  /*0d90*/  MOV R2, R189 ;  /* 0x000000bd00027202 */ /* 0x000fe20000000f00 */
[----:B------:R-:W-:Y:S01]  /*0da0*/  @!P2 IMAD.MOV R5, RZ, RZ, -R5 ;  /* 0x000000ffff05a224 */ /* 0x000fe200078e0a05 */
[----:B------:R-:W-:Y:S01]  /*0db0*/  @!P3 LOP3.LUT R5, RZ, R9, RZ, 0x33, !PT ;  /* 0x00000009ff05b212 */ /* 0x000fe200078e33ff */
        /* <DEDUP_REMOVED lines=31> */
[----:B------:R-:W-:Y:S02]  /*0fb0*/  @!P0 LOP3.LUT R0, RZ, R15, RZ, 0x33, !PT ;  /* 0x0000000fff008212 */ /* 0x000fe400078e33ff */
        /* <DEDUP_REMOVED lines=8> */
[----:B------:R-:W-:Y:S01]  /*1040*/  IMAD.WIDE.U32 R2, R14, R174, R2 ;  /* 0x000000ae0e027225 */ /* 0x000fe200078e0002 */
[----:B------:R-:W-:-:S03]  /*1050*/  SHF.R.S32.HI R5, RZ, 0x1f, R0 ;  /* 0x0000001fff057819 */ /* 0x000fc60000011400 */
        /* <DEDUP_REMOVED lines=12> */
.L_x_978:
        /* <DEDUP_REMOVED lines=31> */
[----:B----4-:R-:W-:Y:S02]  /*1310*/  @!P0 IMAD R4, R11, R9, RZ ;  /* 0x000000090b048224 */ /* 0x010fe400078e02ff */
[----:B------:R-:W-:Y:S01]  /*1320*/  @!P0 IMAD.IADD R3, R3, 0x1, R0 ;  /* 0x0000000103038824 */ /* 0x000fe200078e0200 */
[----:B------:R-:W-:Y:S01]  /*1330*/  @P0 IADD3 R0, PT, PT, R12, R13, RZ ;  /* 0x0000000d0c000210 */ /* 0x000fe20007ffe0ff */
[----:B------:R-:W-:Y:S02]  /*1340*/  @!P0 IMAD R11, R10, R5, R4 ;  /* 0x000000050a0b8224 */ /* 0x000fe400078e0204 */
[----:B------:R-:W-:Y:S02]  /*1350*/  @!P1 IMAD.IADD R6, R6, 0x1, -R8 ;  /* 0x0000000106069824 */ /* 0x000fe400078e0a08 */
[----:B------:R-:W-:-:S03]  /*1360*/  @!P0 IMAD.WIDE.U32 R4, R10, R9, R2 ;  /* 0x000000090a048225 */ /* 0x000fc600078e0002 */
[----:B------:R-:W-:Y:S01]  /*1370*/  ISETP.GE.U32.AND P3, PT, R6, R8, PT ;  /* 0x000000080600720c */ /* 0x000fe20003f66070 */
[-C--:B------:R-:W-:Y:S02]  /*1380*/  @P0 IMAD R6, R175, R0.reuse, RZ ;  /* 0x00000000af060224 */ /* 0x080fe400078e02ff */
[----:B------:R-:W-:Y:S01]  /*1390*/  @P0 IMAD.WIDE.U32 R2, R174, R0, RZ ;  /* 0x00000000ae020225 */ /* 0x000fe200078e00ff */
[----:B------:R-:W-:Y:S02]  /*13a0*/  @!P0 IADD3 R0, PT, PT, R5, R11, RZ ;  /* 0x0000000b05008210 */ /* 0x000fe40007ffe0ff */
[----:B------:R-:W-:Y:S01]  /*13b0*/  LOP3.LUT R5, R237, R15, RZ, 0x3c, !PT ;  /* 0x0000000fed057212 */ /* 0x000fe200078e3cff */
[----:B------:R-:W-:Y:S01]  /*13c0*/  @P0 IMAD.MOV.U32 R4, RZ, RZ, R2 ;  /* 0x000000ffff040224 */ /* 0x000fe200078e0002 */
[----:B------:R-:W-:Y:S02]  /*13d0*/  @!P1 IADD3 R7, PT, PT, R7, 0x1, RZ ;  /* 0x0000000107079810 */ /* 0x000fe40007ffe0ff */
[----:B------:R-:W-:-:S02]  /*13e0*/  ISETP.GE.AND P2, PT, R5, RZ, PT ;  /* 0x000000ff0500720c */ /* 0x000fc40003f46270 */
[----:B------:R-:W-:Y:S02]  /*13f0*/  @P0 IADD3 R0, PT, PT, R3, R6, RZ ;  /* 0x0000000603000210 */ /* 0x000fe40007ffe0ff */
[----:B------:R-:W-:Y:S01]  /*1400*/  ISETP.NE.AND P1, PT, R15, RZ, PT ;  /* 0x000000ff0f00720c */ /* 0x000fe20003f25270 */
[----:B------:R-:W-:Y:S01]  /*1410*/  @!P0 IMAD R6, R193, R12, RZ ;  /* 0x0000000cc1068224 */ /* 0x000fe200078e02ff */
[----:B------:R-:W-:Y:S01]  /*1420*/  @!P0 SHF.R.S32.HI R5, RZ, 0x1f, R12 ;  /* 0x0000001fff058819 */ /* 0x000fe2000001140c */
[----:B------:R-:W-:Y:S01]  /*1430*/  IMAD.MOV.U32 R3, RZ, RZ, R0 ;  /* 0x000000ffff037224 */ /* 0x000fe200078e0000 */
[----:B------:R-:W-:Y:S02]  /*1440*/  MOV R2, R4 ;  /* 0x0000000400027202 */ /* 0x000fe40000000f00 */
[----:B------:R-:W-:Y:S01]  /*1450*/  @P3 IADD3 R7, PT, PT, R7, 0x1, RZ ;  /* 0x0000000107073810 */ /* 0x000fe20007ffe0ff */
[-C--:B------:R-:W-:Y:S02]  /*1460*/  IMAD R8, R175, R14.reuse, RZ ;  /* 0x0000000eaf087224 */ /* 0x080fe400078e02ff */
        /* <DEDUP_REMOVED lines=11> */
[----:B------:R-:W-:Y:S01]  /*1520*/  @!P0 MOV R2, R6 ;  /* 0x0000000600028202 */ /* 0x000fe20000000f00 */
[----:B------:R-:W-:Y:S01]  /*1530*/  IMAD R10, R19, R0, RZ ;  /* 0x00000000130a7224 */ /* 0x000fe200078e02ff */
[----:B------:R-:W-:Y:S02]  /*1540*/  @P0 IADD3 R12, PT, PT, R12, R13, RZ ;  /* 0x0000000d0c0c0210 */ /* 0x000fe40007ffe0ff */
[----:B------:R-:W-:Y:S01]  /*1550*/  SHF.R.S32.HI R11, RZ, 0x1f, R0 ;  /* 0x0000001fff0b7819 */ /* 0x000fe20000011400 */
[C---:B------:R-:W-:Y:S02]  /*1560*/  @!P0 IMAD R8, R16.reuse, R7, R8 ;  /* 0x0000000710088224 */ /* 0x040fe400078e0208 */
[----:B------:R-:W-:-:S04]  /*1570*/  @!P0 IMAD.WIDE.U32 R6, R16, R9, R2 ;  /* 0x0000000910068225 */ /* 0x000fc800078e0002 */
[----:B------:R-:W-:-:S04]  /*1580*/  IMAD.WIDE.U32 R4, R18, R0, R4 ;  /* 0x0000000012047225 */ /* 0x000fc800078e0004 */
[----:B------:R-:W-:Y:S02]  /*1590*/  IMAD R10, R18, R11, R10 ;  /* 0x0000000b120a7224 */ /* 0x000fe400078e020a */
[----:B------:R-:W-:-:S04]  /*15a0*/  @P0 IMAD.WIDE.U32 R2, R192, R12, RZ ;  /* 0x0000000cc0020225 */ /* 0x000fc800078e00ff */
[----:B------:R-:W-:Y:S01]  /*15b0*/  @P0 IMAD R0, R193, R12, RZ ;  /* 0x0000000cc1000224 */ /* 0x000fe200078e02ff */
[----:B------:R-:W-:Y:S01]  /*15c0*/  MOV R13, R4 ;  /* 0x00000004000d7202 */ /* 0x000fe20000000f00 */
[----:B------:R-:W-:Y:S01]  /*15d0*/  @!P0 IMAD.IADD R7, R7, 0x1, R8 ;  /* 0x0000000107078824 */ /* 0x000fe200078e0208 */
[----:B------:R-:W-:Y:S01]  /*15e0*/  IADD3 R17, PT, PT, R5, R10, RZ ;  /* 0x0000000a05117210 */ /* 0x000fe20007ffe0ff */
[----:B------:R-:W-:Y:S01]  /*15f0*/  @P0 IMAD.IADD R7, R3, 0x1, R0 ;  /* 0x0000000103070824 */ /* 0x000fe200078e0200 */
[----:B------:R-:W-:Y:S02]  /*1600*/  @P0 MOV R6, R2 ;  /* 0x0000000200060202 */ /* 0x000fe40000000f00 */
[----:B------:R-:W-:Y:S02]  /*1610*/  MOV R16, RZ ;  /* 0x000000ff00107202 */ /* 0x000fe40000000f00 */
.L_x_979:
[----:B------:R-:W-:Y:S05]  /*1620*/  BSYNC.RECONVERGENT B0 ;  /* 0x0000000000007941 */ /* 0x000fea0003800200 */
.L_x_977:
        /* <DEDUP_REMOVED lines=20> */
[----:B------:R-:W-:Y:S02]  /*1770*/  IMAD.MOV.U32 R3, RZ, RZ, R12 ;  /* 0x000000ffff037224 */ /* 0x000fe400078e000c */
[----:B------:R-:W-:Y:S02]  /*1780*/  IMAD.MOV R0, RZ, RZ, -R5 ;  /* 0x000000ffff007224 */ /* 0x000fe400078e0a05 */
[----:B------:R-:W-:-:S04]  /*1790*/  IMAD.HI.U32 R5, R2, R3, RZ ;  /* 0x0000000302057227 */ /* 0x000fc800078e00ff */
[----:B------:R-:W-:-:S05]  /*17a0*/  IMAD R0, R5, R0, R3 ;  /* 0x0000000005007224 */ /* 0x000fca00078e0203 */
[----:B------:R-:W-:Y:S01]  /*17b0*/  ISETP.GT.U32.AND P1, PT, R4, R0, PT ;  /* 0x000000000400720c */ /* 0x000fe20003f24070 */
[----:B------:R-:W-:-:S12]  /*17c0*/  IMAD.SHL.U32 R173, R32, 0x8, RZ ;  /* 0x0000000820ad7824 */ /* 0x000fd800078e00ff */
[----:B------:R-:W-:-:S04]  /*17d0*/  @!P1 IADD3 R0, PT, PT, R0, -R4, RZ ;  /* 0x8000000400009210 */ /* 0x000fc80007ffe0ff */
[----:B------:R-:W-:Y:S02]  /*17e0*/  ISETP.GE.U32.AND P4, PT, R0, R4, PT ;  /* 0x000000040000720c */ /* 0x000fe40003f86070 */
[----:B------:R-:W-:Y:S02]  /*17f0*/  LOP3.LUT R0, R237, R15, RZ, 0x3c, !PT ;  /* 0x0000000fed007212 */ /* 0x000fe400078e3cff */
[----:B------:R-:W-:Y:S02]  /*1800*/  LOP3.LUT R132, R173, 0x18, RZ, 0xc0, !PT ;  /* 0x00000018ad847812 */ /* 0x000fe400078ec0ff */
[----:B------:R-:W-:Y:S02]  /*1810*/  ISETP.GE.AND P3, PT, R0, RZ, PT ;  /* 0x000000ff0000720c */ /* 0x000fe40003f66270 */
[----:B------:R-:W-:Y:S02]  /*1820*/  @!P1 IADD3 R5, PT, PT, R5, 0x1, RZ ;  /* 0x0000000105059810 */ /* 0x000fe40007ffe0ff */
[----:B------:R-:W-:-:S02]  /*1830*/  ISETP.NE.AND P1, PT, R15, RZ, PT ;  /* 0x000000ff0f00720c */ /* 0x000fc40003f25270 */
[----:B------:R-:W-:Y:S01]  /*1840*/  IADD3 R2, P2, PT, R132, R6, RZ ;  /* 0x0000000684027210 */ /* 0x000fe20007f5e0ff */
[----:B------:R-:W-:Y:S02]  /*1850*/  @P4 VIADD R5, R5, 0x1 ;  /* 0x0000000105054836 */ /* 0x000fe40000000000 */
[----:B-----5:R-:W-:Y:S02]  /*1860*/  IMAD R0, R16, R192, RZ ;  /* 0x000000c010007224 */ /* 0x020fe400078e02ff */
[----:B------:R-:W-:Y:S02]  /*1870*/  IMAD.X R3, RZ, RZ, R7, P2 ;  /* 0x000000ffff037224 */ /* 0x000fe400010e0607 */
[----:B------:R-:W-:Y:S02]  /*1880*/  IMAD.MOV.U32 R16, RZ, RZ, R5 ;  /* 0x000000ffff107224 */ /* 0x000fe400078e0005 */
[----:B------:R-:W-:Y:S02]  /*1890*/  IMAD.MOV.U32 R30, RZ, RZ, RZ ;  /* 0x000000ffff1e7224 */ /* 0x000fe400078e00ff */
[----:B------:R-:W-:-:S02]  /*18a0*/  IMAD R0, R14, R193, R0 ;  /* 0x000000c10e007224 */ /* 0x000fc400078e0200 */
[----:B------:R-:W-:Y:S02]  /*18b0*/  IMAD.WIDE.U32 R2, R14, R192, R2 ;  /* 0x000000c00e027225 */ /* 0x000fe400078e0002 */
[----:B------:R1:W5:Y:S02]  /*18c0*/  @P6 LD.E R30, desc[UR4][R28.64] ;  /* 0x000000041c1e6980 */ /* 0x000364000c101900 */
[----:B------:R-:W-:Y:S01]  /*18d0*/  @!P3 IMAD.MOV R16, RZ, RZ, -R16 ;  /* 0x000000ffff10b224 */ /* 0x000fe200078e0a10 */
[----:B------:R-:W-:Y:S02]  /*18e0*/  @!P1 LOP3.LUT R16, RZ, R15, RZ, 0x33, !PT ;  /* 0x0000000fff109212 */ /* 0x000fe400078e33ff */
[----:B------:R-:W-:Y:S01]  /*18f0*/  IADD3 R5, PT, PT, R3, R0, RZ ;  /* 0x0000000003057210 */ /* 0x000fe20007ffe0ff */
[----:B------:R-:W-:Y:S01]  /*1900*/  IMAD.MOV.U32 R59, RZ, RZ, RZ ;  /* 0x000000ffff3b7224 */ /* 0x000fe200078e00ff */
[----:B------:R-:W-:Y:S02]  /*1910*/  SHF.R.U32.HI R58, RZ, 0x2, R32 ;  /* 0x00000002ff3a7819 */ /* 0x000fe40000011620 */
[----:B-1----:R-:W-:Y:S01]  /*1920*/  SHF.R.S32.HI R28, RZ, 0x1f, R16 ;  /* 0x0000001fff1c7819 */ /* 0x002fe20000011410 */
[----:B------:R-:W1:Y:S01]  /*1930*/  S2UR UR6, SR_CgaCtaId ;  /* 0x00000000000679c3 */ /* 0x000e620000008800 */
[----:B------:R-:W-:Y:S01]  /*1940*/  UMOV UR7, 0x400 ;  /* 0x0000040000077882 */ /* 0x000fe20000000000 */
[----:B------:R-:W-:Y:S01]  /*1950*/  LOP3.LUT R189, R189, R188, RZ, 0x3c, !PT ;  /* 0x000000bcbdbd7212 */ /* 0x000fe200078e3cff */
[----:B------:R-:W-:-:S03]  /*1960*/  IMAD.SHL.U32 R163, R190, 0x100, RZ ;  /* 0x00000100bea37824 */ /* 0x000fc600078e00ff */
[----:B------:R-:W-:Y:S01]  /*1970*/  LOP3.LUT R188, R189, R188, RZ, 0x3c, !PT ;  /* 0x000000bcbdbc7212 */ /* 0x000fe200078e3cff */
[----:B------:R-:W-:Y:S01]  /*1980*/  IMAD.SHL.U32 R68, R174, 0x20, RZ ;  /* 0x00000020ae447824 */ /* 0x000fe200078e00ff */
[C---:B------:R-:W-:Y:S02]  /*1990*/  SHF.L.U64.HI R82, R192.reuse, 0x5, R193 ;  /* 0x00000005c0527819 */ /* 0x040fe400000102c1 */
[----:B------:R-:W-:Y:S02]  /*19a0*/  SHF.L.U32 R80, R192, 0x5, RZ ;  /* 0x00000005c0507819 */ /* 0x000fe400000006ff */
[----:B------:R-:W-:Y:S02]  /*19b0*/  SHF.L.U64.HI R76, R174, 0x5, R175 ;  /* 0x00000005ae4c7819 */ /* 0x000fe400000102af */
[----:B------:R-:W-:Y:S01]  /*19c0*/  IADD3 R86, PT, PT, R163, -0x100, RZ ;  /* 0xffffff00a3567810 */ /* 0x000fe20007ffe0ff */
[----:B-1----:R-:W-:Y:S01]  /*19d0*/  ULEA UR6, UR6, UR7, 0x18 ;  /* 0x0000000706067291 */ /* 0x002fe2000f8ec0ff */
[----:B------:R-:W-:Y:S01]  /*19e0*/  LOP3.LUT R189, R189, R188, RZ, 0x3c, !PT ;  /* 0x000000bcbdbd7212 */ /* 0x000fe200078e3cff */
[----:B--2---:R-:W-:-:S04]  /*19f0*/  @P0 IMAD.WIDE.U32 R6, R10, R233, RZ ;  /* 0x000000e90a060225 */ /* 0x004fc800078e00ff */
[----:B------:R-:W-:Y:S02]  /*1a00*/  @P0 IMAD R12, R11, R233, RZ ;  /* 0x000000e90b0c0224 */ /* 0x000fe400078e02ff */
[-C--:B---3--:R-:W-:Y:S02]  /*1a10*/  @!P0 IMAD R4, R9, R238.reuse, RZ ;  /* 0x000000ee09048224 */ /* 0x088fe400078e02ff */
[----:B------:R-:W-:-:S04]  /*1a20*/  @!P0 IMAD.WIDE.U32 R8, R8, R238, RZ ;  /* 0x000000ee08088225 */ /* 0x000fc800078e00ff */
[----:B------:R-:W-:Y:S02]  /*1a30*/  @P0 IMAD.MOV.U32 R8, RZ, RZ, R6 ;  /* 0x000000ffff080224 */ /* 0x000fe400078e0006 */
[----:B------:R-:W-:Y:S02]  /*1a40*/  @!P0 IMAD.IADD R0, R9, 0x1, R4 ;  /* 0x0000000109008824 */ /* 0x000fe400078e0204 */
[----:B------:R-:W-:Y:S01]  /*1a50*/  @P0 IMAD.IADD R0, R7, 0x1, R12 ;  /* 0x0000000107000824 */ /* 0x000fe200078e020c */
[----:B------:R-:W-:Y:S01]  /*1a60*/  IADD3 R6, P1, PT, R132, R8, RZ ;  /* 0x0000000884067210 */ /* 0x000fe20007f3e0ff */
[----:B------:R-:W-:Y:S01]  /*1a70*/  IMAD R7, R27, R16, RZ ;  /* 0x000000101b077224 */ /* 0x000fe200078e02ff */
[----:B------:R-:W-:-:S03]  /*1a80*/  LOP3.LUT R8, R173, 0xc0, RZ, 0xc0, !PT ;  /* 0x000000c0ad087812 */ /* 0x000fc600078ec0ff */
[----:B------:R-:W-:Y:S01]  /*1a90*/  IMAD R12, R28, R26, R7 ;  /* 0x0000001a1c0c7224 */ /* 0x000fe200078e0207 */
[----:B------:R-:W-:Y:S01]  /*1aa0*/  MOV R4, R2 ;  /* 0x0000000200047202 */ /* 0x000fe20000000f00 */
[----:B------:R-:W-:Y:S01]  /*1ab0*/  IMAD.X R7, RZ, RZ, R0, P1 ;  /* 0x000000ffff077224 */ /* 0x000fe200008e0600 */
[-C--:B------:R-:W-:Y:S02]  /*1ac0*/  @!P0 MOV R2, R10.reuse ;  /* 0x0000000a00028202 */ /* 0x080fe40000000f00 */
[----:B------:R-:W-:Y:S01]  /*1ad0*/  @P0 MOV R2, R10 ;  /* 0x0000000a00020202 */ /* 0x000fe20000000f00 */
[-C--:B------:R-:W-:Y:S01]  /*1ae0*/  IMAD R10, R19, R237.reuse, RZ ;  /* 0x000000ed130a7224 */ /* 0x080fe200078e02ff */
[----:B------:R-:W-:Y:S01]  /*1af0*/  LOP3.LUT R0, R8, 0x18, R32, 0xf8, !PT ;  /* 0x0000001808007812 */ /* 0x000fe200078ef820 */
[----:B------:R-:W-:-:S03]  /*1b00*/  IMAD.WIDE.U32 R6, R18, R237, R6 ;  /* 0x000000ed12067225 */ /* 0x000fc600078e0006 */
[----:B------:R-:W-:Y:S01]  /*1b10*/  LOP3.LUT R0, R0, 0x18, R173, 0x78, !PT ;  /* 0x0000001800007812 */ /* 0x000fe200078e78ad */
[--C-:B------:R-:W-:Y:S02]  /*1b20*/  @!P0 IMAD.MOV.U32 R3, RZ, RZ, R11.reuse ;  /* 0x000000ffff038224 */ /* 0x100fe400078e000b */
[----:B------:R-:W-:Y:S02]  /*1b30*/  @P0 IMAD.MOV.U32 R3, RZ, RZ, R11 ;  /* 0x000000ffff030224 */ /* 0x000fe400078e000b */
[----:B------:R-:W-:Y:S01]  /*1b40*/  IMAD.WIDE.U32 R8, R241, 0x40, R58 ;  /* 0x00000040f1087825 */ /* 0x000fe200078e003a */
[----:B------:R-:W-:-:S03]  /*1b50*/  LOP3.LUT R173, R0, 0x1f20, R173, 0xf8, !PT ;  /* 0x00001f2000ad7812 */ /* 0x000fc600078ef8ad */
[----:B------:R-:W-:Y:S01]  /*1b60*/  IMAD.IADD R7, R7, 0x1, R10 ;  /* 0x0000000107077824 */ /* 0x000fe200078e020a */
[----:B------:R-:W-:Y:S01]  /*1b70*/  IADD3 R10, P0, PT, R132, R13, RZ ;  /* 0x0000000d840a7210 */ /* 0x000fe20007f1e0ff */
[----:B------:R-:W-:-:S04]  /*1b80*/  IMAD.WIDE.U32 R4, R16, R26, R4 ;  /* 0x0000001a10047225 */ /* 0x000fc800078e0004 */
[----:B------:R-:W-:Y:S01]  /*1b90*/  IMAD R0, R9, R2, RZ ;  /* 0x0000000209007224 */ /* 0x000fe200078e02ff */
[----:B------:R-:W-:Y:S01]  /*1ba0*/  IADD3 R5, PT, PT, R5, R12, RZ ;  /* 0x0000000c05057210 */ /* 0x000fe20007ffe0ff */
[----:B------:R-:W-:Y:S02]  /*1bb0*/  IMAD.X R11, RZ, RZ, R17, P0 ;  /* 0x000000ffff0b7224 */ /* 0x000fe400000e0611 */
[C---:B------:R-:W-:Y:S02]  /*1bc0*/  IMAD R12, R8.reuse, R3, R0 ;  /* 0x00000003080c7224 */ /* 0x040fe400078e0200 */
[----:B------:R-:W-:Y:S01]  /*1bd0*/  IMAD.WIDE.U32 R8, R8, R2, R6 ;  /* 0x0000000208087225 */ /* 0x000fe200078e0006 */
[----:B------:R-:W-:-:S03]  /*1be0*/  SHF.L.U64.HI R97, R2, 0x5, R3 ;  /* 0x0000000502617819 */ /* 0x000fc60000010203 */
[----:B------:R-:W-:Y:S02]  /*1bf0*/  IMAD R0, R175, R58, RZ ;  /* 0x0000003aaf007224 */ /* 0x000fe400078e02ff */
[----:B------:R-:W-:Y:S01]  /*1c00*/  IMAD.WIDE.U32 R6, R58, R174, R10 ;  /* 0x000000ae3a067225 */ /* 0x000fe200078e000a */
[----:B------:R-:W-:-:S03]  /*1c10*/  SHF.L.U32 R87, R2, 0x5, RZ ;  /* 0x0000000502577819 */ /* 0x000fc600000006ff */
[----:B------:R-:W-:Y:S02]  /*1c20*/  IMAD R10, R193, R58, RZ ;  /* 0x0000003ac10a7224 */ /* 0x000fe400078e02ff */
[----:B------:R-:W-:Y:S01]  /*1c30*/  IMAD.WIDE.U32 R4, R58, R192, R4 ;  /* 0x000000c03a047225 */ /* 0x000fe200078e0004 */
[----:B----4-:R-:W-:-:S03]  /*1c40*/  LEA R84, P2, R8, R24, 0x1 ;  /* 0x0000001808547211 */ /* 0x010fc600078408ff */
[----:B------:R-:W-:Y:S01]  /*1c50*/  IMAD.IADD R2, R7, 0x1, R0 ;  /* 0x0000000107027824 */ /* 0x000fe200078e0200 */
[----:B------:R-:W-:Y:S01]  /*1c60*/  IADD3 R3, PT, PT, R5, R10, RZ ;  /* 0x0000000a05037210 */ /* 0x000fe20007ffe0ff */
[----:B------:R-:W-:Y:S01]  /*1c70*/  IMAD.IADD R0, R9, 0x1, R12 ;  /* 0x0000000109007824 */ /* 0x000fe200078e020c */
[----:B------:R-:W-:-:S04]  /*1c80*/  SHF.R.S32.HI R5, RZ, 0x1f, R83 ;  /* 0x0000001fff057819 */ /* 0x000fc80000011453 */
[----:B------:R-:W-:Y:S02]  /*1c90*/  LEA.HI.X R85, R8, R25, R0, 0x1, P2 ;  /* 0x0000001908557211 */ /* 0x000fe400010f0c00 */
[----:B------:R-:W-:Y:S02]  /*1ca0*/  LEA.HI R0, R5, R83, RZ, 0x8 ;  /* 0x0000005305007211 */ /* 0x000fe400078f40ff */
[C---:B------:R-:W-:Y:S02]  /*1cb0*/  LEA R231, P0, R4.reuse, R20, 0x1 ;  /* 0x0000001404e77211 */ /* 0x040fe400078008ff */
[----:B------:R-:W-:Y:S02]  /*1cc0*/  SHF.R.S32.HI R25, RZ, 0x8, R0 ;  /* 0x00000008ff197819 */ /* 0x000fe40000011400 */
[----:B------:R-:W-:Y:S02]  /*1cd0*/  LEA.HI.X R230, R4, R21, R3, 0x1, P0 ;  /* 0x0000001504e67211 */ /* 0x000fe400000f0c03 */
[----:B------:R-:W-:-:S02]  /*1ce0*/  ISETP.GE.AND P0, PT, R25, R190, PT ;  /* 0x000000be1900720c */ /* 0x000fc40003f06270 */
[----:B------:R-:W-:-:S04]  /*1cf0*/  LEA R229, P1, R6, R22, 0x1 ;  /* 0x0000001606e57211 */ /* 0x000fc800078208ff */
[----:B------:R-:W-:Y:S01]  /*1d00*/  LEA.HI.X R228, R6, R23, R2, 0x1, P1 ;  /* 0x0000001706e47211 */ /* 0x000fe200008f0c02 */
[----:B------:R-:W-:Y:S01]  /*1d10*/  IMAD.SHL.U32 R2, R32, 0x4, RZ ;  /* 0x0000000420027824 */ /* 0x000fe200078e00ff */
[----:B------:R-:W-:Y:S02]  /*1d20*/  LEA R173, R173, UR6, 0x1 ;  /* 0x00000006adad7c11 */ /* 0x000fe4000f8e08ff */
[----:B------:R-:W-:Y:S02]  /*1d30*/  LEA.HI R0, R31, R31, RZ, 0x1 ;  /* 0x0000001f1f007211 */ /* 0x000fe400078f08ff */
[----:B------:R-:W-:Y:S01]  /*1d40*/  LOP3.LUT R112, R2, 0xc, RZ, 0xc0, !PT ;  /* 0x0000000c02707812 */ /* 0x000fe200078ec0ff */
[----:B------:R-:W-:Y:S06]  /*1d50*/  @P0 BRA `(.L_x_980) ;  /* 0x0000006800940947 */ /* 0x000fec0003800000 */
[----:B------:R-:W2:Y:S04]  /*1d60*/  LD.E.64 R4, desc[UR4][R152.64+0x120] ;  /* 0x0001200498047980 */ /* 0x000ea8000c101b00 */
[----:B------:R-:W3:Y:S04]  /*1d70*/  LD.E.64 R2, desc[UR4][R152.64+0x118] ;  /* 0x0001180498027980 */ /* 0x000ee8000c101b00 */
[----:B------:R-:W4:Y:S04]  /*1d80*/  LD.E.64 R48, desc[UR4][R152.64+0x130] ;  /* 0x0001300498307980 */ /* 0x000f28000c101b00 */
[----:B------:R-:W4:Y:S04]  /*1d90*/  LD.E.64 R8, desc[UR4][R152.64+0x140] ;  /* 0x0001400498087980 */ /* 0x000f28000c101b00 */
[----:B------:R-:W4:Y:S04]  /*1da0*/  LD.E.64 R46, desc[UR4][R152.64+0x128] ;  /* 0x00012804982e7980 */ /* 0x000f28000c101b00 */
[----:B------:R-:W4:Y:S04]  /*1db0*/  LD.E.64 R10, desc[UR4][R152.64+0x138] ;  /* 0x00013804980a7980 */ /* 0x000f28000c101b00 */
[----:B------:R-:W4:Y:S04]  /*1dc0*/  LD.E.64 R20, desc[UR4][R152.64+0x108] ;  /* 0x0001080498147980 */ /* 0x000f28000c101b00 */
[----:B------:R-:W4:Y:S04]  /*1dd0*/  LD.E.64 R14, desc[UR4][R152.64+0x148] ;  /* 0x00014804980e7980 */ /* 0x000f28000c101b00 */
[----:B------:R-:W4:Y:S04]  /*1de0*/  LD.E.64 R18, desc[UR4][R152.64+0x110] ;  /* 0x0001100498127980 */ /* 0x000f28000c101b00 */
[----:B------:R-:W4:Y:S01]  /*1df0*/  LD.E.64 R12, desc[UR4][R152.64+0x150] ;  /* 0x00015004980c7980 */ /* 0x000f22000c101b00 */
[----:B------:R-:W-:Y:S01]  /*1e00*/  IMAD.MOV.U32 R133, RZ, RZ, RZ ;  /* 0x000000ffff857224 */ /* 0x000fe200078e00ff */
[----:B------:R-:W-:-:S05]  /*1e10*/  SHF.R.S32.HI R22, RZ, 0x1, R0 ;  /* 0x00000001ff167819 */ /* 0x000fca0000011400 */
[----:B------:R-:W-:Y:S01]  /*1e20*/  IMAD R0, R58, R22, RZ ;  /* 0x000000163a007224 */ /* 0x000fe200078e02ff */
[----:B------:R-:W-:Y:S01]  /*1e30*/  LOP3.LUT R56, R56, 0xfffffff7, RZ, 0xc0, !PT ;  /* 0xfffffff738387812 */ /* 0x000fe200078ec0ff */
[C---:B------:R-:W-:Y:S01]  /*1e40*/  IMAD.SHL.U32 R79, R22.reuse, 0x20, RZ ;  /* 0x00000020164f7824 */ /* 0x040fe200078e00ff */
[C---:B------:R-:W-:Y:S01]  /*1e50*/  SHF.L.U32 R89, R22.reuse, 0x6, RZ ;  /* 0x0000000616597819 */ /* 0x040fe200000006ff */
        /* <DEDUP_REMOVED lines=11> */
[----:B------:R-:W-:Y:S01]  /*1f10*/  IADD3 R65, PT, PT, R58, 0xa0, RZ ;  /* 0x000000a03a417810 */ /* 0x000fe20007ffe0ff */
[----:B------:R-:W-:Y:S01]  /*1f20*/  IMAD R44, R190, -0x100, R83 ;  /* 0xffffff00be2c7824 */ /* 0x000fe200078e0253 */
        /* <DEDUP_REMOVED lines=23> */
[----:B------:R-:W-:Y:S01]  /*20a0*/  IMAD.MOV.U32 R2, RZ, RZ, R6 ;  /* 0x000000ffff027224 */ /* 0x000fe200078e0006 */
[----:B------:R-:W-:Y:S01]  /*20b0*/  IADD3 R5, PT, PT, R5, R7, RZ ;  /* 0x0000000705057210 */ /* 0x000fe20007ffe0ff */
[----:B------:R-:W-:Y:S02]  /*20c0*/  IMAD R7, R9, R16, RZ ;  /* 0x0000001009077224 */ /* 0x000fe400078e02ff */
[----:B------:R-:W-:Y:S02]  /*20d0*/  IMAD R6, R47, R86, RZ ;  /* 0x000000562f067224 */ /* 0x000fe400078e02ff */
[----:B------:R-:W-:Y:S01]  /*20e0*/  IMAD.WIDE.U32 R2, R86, R46, R2 ;  /* 0x0000002e56027225 */ /* 0x000fe200078e0002 */
[----:B------:R-:W-:-:S03]  /*20f0*/  LOP3.LUT R9, R32, 0x3, RZ, 0xc0, !PT ;  /* 0x0000000320097812 */ /* 0x000fc600078ec0ff */
[----:B------:R-:W-:Y:S01]  /*2100*/  IMAD R23, R8, R28, R7 ;  /* 0x0000001c08177224 */ /* 0x000fe200078e0207 */
[----:B-----5:R-:W-:Y:S01]  /*2110*/  IADD3 R7, PT, PT, R86, R30, RZ ;  /* 0x0000001e56077210 */ /* 0x020fe20007ffe0ff */
[----:B------:R-:W-:Y:S02]  /*2120*/  IMAD.IADD R3, R3, 0x1, R6 ;  /* 0x0000000103037824 */ /* 0x000fe400078e0206 */
[----:B------:R-:W-:Y:S02]  /*2130*/  IMAD R6, R11, R16, RZ ;  /* 0x000000100b067224 */ /* 0x000fe400078e02ff */
[----:B------:R-:W-:-:S04]  /*2140*/  IMAD.WIDE.U32 R4, R16, R8, R4 ;  /* 0x0000000810047225 */ /* 0x000fc800078e0004 */
[----:B------:R-:W-:Y:S01]  /*2150*/  IMAD R8, R7, R22, RZ ;  /* 0x0000001607087224 */ /* 0x000fe200078e02ff */
[----:B------:R-:W-:Y:S01]  /*2160*/  IADD3 R7, PT, PT, R112, R0, RZ ;  /* 0x0000000070077210 */ /* 0x000fe20007ffe0ff */
[----:B------:R-:W-:Y:S01]  /*2170*/  IMAD R17, R10, R28, R6 ;  /* 0x0000001c0a117224 */ /* 0x000fe200078e0206 */
[----:B------:R-:W-:Y:S01]  /*2180*/  SHF.R.S32.HI R6, RZ, 0x1f, R83 ;  /* 0x0000001fff067819 */ /* 0x000fe20000011453 */
[----:B------:R-:W-:Y:S01]  /*2190*/  IMAD R9, R9, 0x8, R0 ;  /* 0x0000000809097824 */ /* 0x000fe200078e0200 */
[----:B------:R-:W-:Y:S01]  /*21a0*/  IADD3 R0, P0, PT, -R83, R58, RZ ;  /* 0x0000003a53007210 */ /* 0x000fe20007f1e1ff */
[----:B------:R-:W-:Y:S01]  /*21b0*/  IMAD.WIDE.U32 R2, R16, R10, R2 ;  /* 0x0000000a10027225 */ /* 0x000fe200078e0002 */
[----:B------:R-:W-:-:S03]  /*21c0*/  SHF.R.S32.HI R11, RZ, 0x1f, R8 ;  /* 0x0000001fff0b7819 */ /* 0x000fc60000011408 */
[----:B------:R-:W-:Y:S01]  /*21d0*/  IMAD.X R6, RZ, RZ, ~R6, P0 ;  /* 0x000000ffff067224 */ /* 0x000fe200000e0e06 */
[----:B------:R-:W-:Y:S01]  /*21e0*/  IADD3 R10, P1, PT, R8, R7, RZ ;  /* 0x00000007080a7210 */ /* 0x000fe20007f3e0ff */
[----:B------:R-:W-:Y:S01]  /*21f0*/  IMAD.IADD R3, R3, 0x1, R17 ;  /* 0x0000000103037824 */ /* 0x000fe200078e0211 */
[----:B------:R-:W-:Y:S01]  /*2200*/  IADD3 R5, PT, PT, R5, R23, RZ ;  /* 0x0000001705057210 */ /* 0x000fe20007ffe0ff */
[C---:B------:R-:W-:Y:S01]  /*2210*/  IMAD R23, R6.reuse, R46, RZ ;  /* 0x0000002e06177224 */ /* 0x040fe200078e02ff */
[----:B------:R-:W-:Y:S01]  /*2220*/  LEA.HI.X.SX32 R16, R7, R11, 0x1, P1 ;  /* 0x0000000b07107211 */ /* 0x000fe200008f0eff */
[----:B------:R-:W-:Y:S01]  /*2230*/  IMAD R7, R6, R48, RZ ;  /* 0x0000003006077224 */ /* 0x000fe200078e02ff */
[----:B------:R-:W-:Y:S01]  /*2240*/  IADD3 R8, P0, PT, R8, R9, RZ ;  /* 0x0000000908087210 */ /* 0x000fe20007f1e0ff */
[-C--:B------:R-:W-:Y:S02]  /*2250*/  IMAD R23, R47, R0.reuse, R23 ;  /* 0x000000002f177224 */ /* 0x080fe400078e0217 */
[----:B------:R-:W-:Y:S01]  /*2260*/  IMAD.WIDE.U32 R2, R46, R0, R2 ;  /* 0x000000002e027225 */ /* 0x000fe200078e0002 */
[----:B------:R-:W-:-:S03]  /*2270*/  LEA.HI.X.SX32 R52, R9, R11, 0x1, P0 ;  /* 0x0000000b09347211 */ /* 0x000fc600000f0eff */
[-C--:B------:R-:W-:Y:S02]  /*2280*/  IMAD R7, R49, R0.reuse, R7 ;  /* 0x0000000031077224 */ /* 0x080fe400078e0207 */
[----:B------:R-:W-:Y:S01]  /*2290*/  IMAD.WIDE.U32 R4, R48, R0, R4 ;  /* 0x0000000030047225 */ /* 0x000fe200078e0004 */
[C---:B------:R-:W-:Y:S02]  /*22a0*/  SHF.L.U64.HI R0, R10.reuse, 0x1, R16 ;  /* 0x000000010a007819 */ /* 0x040fe40000010210 */
[----:B------:R-:W-:Y:S01]  /*22b0*/  IADD3 R23, PT, PT, R3, R23, RZ ;  /* 0x0000001703177210 */ /* 0x000fe20007ffe0ff */
[----:B------:R-:W-:Y:S01]  /*22c0*/  IMAD.SHL.U32 R10, R10, 0x2, RZ ;  /* 0x000000020a0a7824 */ /* 0x000fe200078e00ff */
[----:B------:R-:W-:Y:S01]  /*22d0*/  LEA R24, P0, R2, R20, 0x1 ;  /* 0x0000001402187211 */ /* 0x000fe200078008ff */
[----:B------:R-:W-:-:S03]  /*22e0*/  IMAD.IADD R5, R5, 0x1, R7 ;  /* 0x0000000105057824 */ /* 0x000fc600078e0207 */
[----:B------:R-:W-:Y:S02]  /*22f0*/  LEA.HI.X R23, R2, R21, R23, 0x1, P0 ;  /* 0x0000001502177211 */ /* 0x000fe400000f0c17 */
[----:B------:R-:W-:Y:S02]  /*2300*/  IADD3 R26, P0, PT, R14, R10, RZ ;  /* 0x0000000a0e1a7210 */ /* 0x000fe40007f1e0ff */
[----:B------:R-:W-:-:S03]  /*2310*/  LEA R71, P1, R4, R18, 0x1 ;  /* 0x0000001204477211 */ /* 0x000fc600078208ff */
[----:B------:R-:W-:Y:S01]  /*2320*/  IMAD.X R27, R15, 0x1, R0, P0 ;  /* 0x000000010f1b7824 */ /* 0x000fe200000e0600 */
[----:B------:R-:W-:Y:S02]  /*2330*/  ISETP.GE.AND P0, PT, R132, R232, PT ;  /* 0x000000e88400720c */ /* 0x000fe40003f06270 */
[----:B------:R-:W-:Y:S02]  /*2340*/  LEA.HI.X R70, R4, R19, R5, 0x1, P1 ;  /* 0x0000001304467211 */ /* 0x000fe400008f0c05 */
[----:B------:R-:W-:Y:S02]  /*2350*/  IADD3 R40, P1, PT, R12, R10, RZ ;  /* 0x0000000a0c287210 */ /* 0x000fe40007f3e0ff */
[C---:B------:R-:W-:Y:S02]  /*2360*/  SHF.L.U64.HI R52, R8.reuse, 0x1, R52 ;  /* 0x0000000108347819 */ /* 0x040fe40000010234 */
[----:B------:R-:W-:Y:S01]  /*2370*/  SHF.L.U32 R8, R8, 0x1, RZ ;  /* 0x0000000108087819 */ /* 0x000fe200000006ff */
[----:B------:R-:W-:-:S02]  /*2380*/  IMAD.X R41, R13, 0x1, R0, P1 ;  /* 0x000000010d297824 */ /* 0x000fc400008e0600 */
[----:B------:R-:W-:Y:S01]  /*2390*/  IMAD R0, R47, 0xc0, RZ ;  /* 0x000000c02f007824 */ /* 0x000fe200078e02ff */
[-C--:B------:R-:W-:Y:S01]  /*23a0*/  IADD3 R54, P3, PT, R12, R8.reuse, RZ ;  /* 0x000000080c367210 */ /* 0x080fe20007f7e0ff */
[----:B------:R-:W-:Y:S01]  /*23b0*/  IMAD.WIDE.U32 R94, R46, 0xc0, RZ ;  /* 0x000000c02e5e7825 */ /* 0x000fe200078e00ff */
[----:B------:R-:W-:Y:S02]  /*23c0*/  IADD3 R55, P2, PT, R14, R8, RZ ;  /* 0x000000080e377210 */ /* 0x000fe40007f5e0ff */
[-C--:B------:R-:W-:Y:S01]  /*23d0*/  IADD3.X R53, PT, PT, R13, R52.reuse, RZ, P3, !PT ;  /* 0x000000340d357210 */ /* 0x080fe20001ffe4ff */
[C---:B------:R-:W-:Y:S01]  /*23e0*/  IMAD.SHL.U32 R99, R46.reuse, 0x40, RZ ;  /* 0x000000402e637824 */ /* 0x040fe200078e00ff */
[----:B------:R-:W-:Y:S01]  /*23f0*/  IADD3.X R52, PT, PT, R15, R52, RZ, P2, !PT ;  /* 0x000000340f347210 */ /* 0x000fe200017fe4ff */
[----:B------:R-:W-:Y:S01]  /*2400*/  IMAD.SHL.U32 R96, R46, 0x20, RZ ;  /* 0x000000202e607824 */ /* 0x000fe200078e00ff */
[----:B------:R-:W-:Y:S02]  /*2410*/  @P0 LOP3.LUT R56, R56, 0x8, RZ, 0xfc, !PT ;  /* 0x0000000838380812 */ /* 0x000fe400078efcff */
[----:B------:R-:W-:-:S02]  /*2420*/  SHF.L.U64.HI R103, R48, 0x6, R49 ;  /* 0x0000000630677819 */ /* 0x000fc40000010231 */
[----:B------:R-:W-:Y:S02]  /*2430*/  SHF.L.U32 R104, R48, 0x6, RZ ;  /* 0x0000000630687819 */ /* 0x000fe400000006ff */
[C-C-:B------:R-:W-:Y:S02]  /*2440*/  SHF.L.U64.HI R98, R46.reuse, 0x6, R47.reuse ;  /* 0x000000062e627819 */ /* 0x140fe4000001022f */
[C-C-:B------:R-:W-:Y:S02]  /*2450*/  SHF.L.U64.HI R100, R46.reuse, 0x7, R47.reuse ;  /* 0x000000072e647819 */ /* 0x140fe4000001022f */
[C---:B------:R-:W-:Y:S02]  /*2460*/  SHF.L.U32 R101, R46.reuse, 0x7, RZ ;  /* 0x000000072e657819 */ /* 0x040fe400000006ff */
[----:B------:R-:W-:Y:S02]  /*2470*/  SHF.L.U64.HI R102, R46, 0x5, R47 ;  /* 0x000000052e667819 */ /* 0x000fe4000001022f */
[----:B------:R-:W-:-:S07]  /*2480*/  IADD3 R74, PT, PT, R95, R0, RZ ;  /* 0x000000005f4a7210 */ /* 0x000fce0007ffe0ff */
.L_x_1019:
[C---:B------:R-:W-:Y:S01]  /*2490*/  LOP3.LUT P3, RZ, R56.reuse, 0x8, RZ, 0xc0, !PT ;  /* 0x0000000838ff7812 */ /* 0x040fe2000786c0ff */
[----:B------:R-:W-:Y:S01]  /*24a0*/  VIADD R45, R45, 0x100 ;  /* 0x000001002d2d7836 */ /* 0x000fe20000000000 */
[----:B------:R-:W-:Y:S01]  /*24b0*/  LOP3.LUT R56, R56, 0xffffffef, RZ, 0xc0, !PT ;  /* 0xffffffef38387812 */ /* 0x000fe200078ec0ff */
[----:B------:R-:W-:Y:S01]  /*24c0*/  VIADD R44, R44, 0x100 ;  /* 0x000001002c2c7836 */ /* 0x000fe20000000000 */
[----:B------:R-:W-:Y:S01]  /*24d0*/  UMOV UR6, URZ ;  /* 0x000000ff00067c82 */ /* 0x000fe20008000000 */
[----:B------:R-:W-:Y:S01]  /*24e0*/  BSSY.RECONVERGENT B1, `(.L_x_981) ;  /* 0x00005c3000017945 */ /* 0x000fe20003800200 */
[CC--:B------:R-:W-:Y:S01]  /*24f0*/  ISETP.GE.OR P0, PT, R58.reuse, R45.reuse, P3 ;  /* 0x0000002d3a00720c */ /* 0x0c0fe20001f06670 */
[----:B------:R-:W-:Y:S01]  /*2500*/  IMAD.MOV.U32 R72, RZ, RZ, R67 ;  /* 0x000000ffff487224 */ /* 0x000fe200078e0043 */
[-C--:B------:R-:W-:Y:S01]  /*2510*/  ISETP.GE.OR P4, PT, R65, R45.reuse, P3 ;  /* 0x0000002d4100720c */ /* 0x080fe20001f86670 */
[----:B------:R-:W-:Y:S01]  /*2520*/  VIADD R73, R73, 0xffffffff ;  /* 0xffffffff49497836 */ /* 0x000fe20000000000 */
[-C--:B------:R-:W-:Y:S01]  /*2530*/  ISETP.LT.OR P1, PT, R58, R44.reuse, P0 ;  /* 0x0000002c3a00720c */ /* 0x080fe20000721670 */
[----:B------:R-:W-:Y:S01]  /*2540*/  VIADD R67, R67, 0xffffff00 ;  /* 0xffffff0043437836 */ /* 0x000fe20000000000 */
[CC--:B------:R-:W-:Y:S02]  /*2550*/  ISETP.GE.OR P0, PT, R57.reuse, R45.reuse, P3 ;  /* 0x0000002d3900720c */ /* 0x0c0fe40001f06670 */
[----:B------:R-:W-:Y:S02]  /*2560*/  P2R R18, PR, RZ, 0x2 ;  /* 0x00000002ff127803 */ /* 0x000fe40000000000 */
[----:B------:R-:W-:Y:S02]  /*2570*/  ISETP.LT.OR P2, PT, R57, R44, P0 ;  /* 0x0000002c3900720c */ /* 0x000fe40000741670 */
[----:B------:R-:W-:Y:S02]  /*2580*/  IADD3 R4, P0, PT, R71, R104, RZ ;  /* 0x0000006847047210 */ /* 0x000fe40007f1e0ff */
[----:B------:R-:W-:Y:S02]  /*2590*/  P2R R19, PR, RZ, 0x4 ;  /* 0x00000004ff137803 */ /* 0x000fe40000000000 */
[-C--:B------:R-:W-:Y:S01]  /*25a0*/  ISETP.LT.OR P4, PT, R65, R44.reuse, P4 ;  /* 0x0000002c4100720c */ /* 0x080fe20002781670 */
[----:B------:R-:W-:Y:S02]  /*25b0*/  @!P1 IMAD.MOV.U32 R2, RZ, RZ, R71 ;  /* 0x000000ffff029224 */ /* 0x000fe400078e0047 */
[----:B------:R-:W-:Y:S02]  /*25c0*/  @!P1 IMAD.MOV.U32 R3, RZ, RZ, R70 ;  /* 0x000000ffff039224 */ /* 0x000fe400078e0046 */
[--C-:B------:R-:W-:Y:S01]  /*25d0*/  IMAD.X R5, R70, 0x1, R103.reuse, P0 ;  /* 0x0000000146057824 */ /* 0x100fe200000e0667 */
[CC--:B------:R-:W-:Y:S02]  /*25e0*/  ISETP.GE.OR P0, PT, R62.reuse, R45.reuse, P3 ;  /* 0x0000002d3e00720c */ /* 0x0c0fe40001f06670 */
[----:B------:R1:W2:Y:S02]  /*25f0*/  @!P1 LD.E.128 R8, desc[UR4][R2.64] ;  /* 0x0000000402089980 */ /* 0x0002a4000c101d00 */
[----:B------:R-:W-:Y:S11]  /*2600*/  ISETP.LT.OR P6, PT, R62, R44, P0 ;  /* 0x0000002c3e00720c */ /* 0x000ff600007c1670 */
[----:B------:R-:W-:Y:S02]  /*2610*/  @!UPT UIADD3 URZ, UPT, UPT, URZ, URZ, URZ ;  /* 0x000000fffffff290 */ /* 0x000fe4000fffe0ff */
[----:B------:R-:W-:Y:S05]  /*2620*/  @!P6 IADD3 R6, P0, PT, R4, R104, RZ ;  /* 0x000000680406e210 */ /* 0x000fea0007f1e0ff */
[----:B------:R-:W-:Y:S01]  /*2630*/  @!P6 IMAD.X R7, R5, 0x1, R103, P0 ;  /* 0x000000010507e824 */ /* 0x000fe200000e0667 */
[C---:B------:R-:W-:Y:S01]  /*2640*/  ISETP.GE.OR P0, PT, R61.reuse, R45, P3 ;  /* 0x0000002d3d00720c */ /* 0x040fe20001f06670 */
[----:B-1----:R-:W-:Y:S03]  /*2650*/  @!P1 IMAD.MOV.U32 R2, RZ, RZ, R64 ;  /* 0x000000ffff029224 */ /* 0x002fe600078e0040 */
[----:B------:R-:W-:Y:S01]  /*2660*/  ISETP.LT.OR P5, PT, R61, R44, P0 ;  /* 0x0000002c3d00720c */ /* 0x000fe200007a1670 */
[----:B------:R-:W-:Y:S05]  /*2670*/  @!P1 IMAD.MOV.U32 R3, RZ, RZ, R63 ;  /* 0x000000ffff039224 */ /* 0x000fea00078e003f */
[----:B--2---:R1:W-:Y:S04]  /*2680*/  @!P1 ST.E.128 desc[UR4][R2.64], R8 ;  /* 0x0000000802009985 */ /* 0x0043e8000c101d04 */
[----:B-1----:R-:W2:Y:S01]  /*2690*/  @!P2 LD.E.128 R8, desc[UR4][R4.64] ;  /* 0x000000040408a980 */ /* 0x002ea2000c101d00 */
[C---:B------:R-:W-:Y:S04]  /*26a0*/  LEA R2, P1, R80.reuse, R64, 0x1 ;  /* 0x0000004050027211 */ /* 0x040fe800078208ff */
[----:B------:R-:W-:Y:S05]  /*26b0*/  LEA.HI.X R3, R80, R63, R82, 0x1, P1 ;  /* 0x0000003f50037211 */ /* 0x000fea00008f0c52 */
[----:B--2---:R1:W-:Y:S01]  /*26c0*/  @!P2 ST.E.128 desc[UR4][R2.64], R8 ;  /* 0x000000080200a985 */ /* 0x0043e2000c101d04 */
[C---:B------:R-:W-:Y:S03]  /*26d0*/  ISETP.GE.OR P2, PT, R60.reuse, R45, P3 ;  /* 0x0000002d3c00720c */ /* 0x040fe60001f46670 */
[----:B------:R2:W3:Y:S01]  /*26e0*/  @!P6 LD.E.128 R12, desc[UR4][R6.64] ;  /* 0x00000004060ce980 */ /* 0x0004e2000c101d00 */
[----:B------:R-:W-:Y:S11]  /*26f0*/  ISETP.LT.OR P2, PT, R60, R44, P2 ;  /* 0x0000002c3c00720c */ /* 0x000ff60001741670 */
[----:B------:R-:W-:Y:S02]  /*2700*/  @!UPT UIADD3 URZ, UPT, UPT, URZ, URZ, URZ ;  /* 0x000000fffffff290 */ /* 0x000fe4000fffe0ff */
[----:B------:R-:W-:Y:S01]  /*2710*/  @!P2 IMAD R0, R49, 0xc0, RZ ;  /* 0x000000c03100a824 */ /* 0x000fe200078e02ff */
[----:B--2---:R-:W-:Y:S02]  /*2720*/  @!P5 LEA R6, P0, R48, R4, 0x7 ;  /* 0x000000043006d211 */ /* 0x004fe400078038ff */
[----:B-1----:R-:W-:Y:S02]  /*2730*/  @!P6 LEA R8, P1, R192, R2, 0x6 ;  /* 0x00000002c008e211 */ /* 0x002fe400078230ff */
[----:B------:R-:W-:Y:S02]  /*2740*/  @!P5 LEA.HI.X R7, R48, R5, R49, 0x7, P0 ;  /* 0x000000053007d211 */ /* 0x000fe400000f3c31 */
[--C-:B------:R-:W-:Y:S02]  /*2750*/  @!P6 LEA.HI.X R9, R192, R3, R193.reuse, 0x6, P1 ;  /* 0x00000003c009e211 */ /* 0x100fe400008f34c1 */
[C---:B------:R-:W-:Y:S04]  /*2760*/  ISETP.GE.OR P1, PT, R66.reuse, R45, P3 ;  /* 0x0000002d4200720c */ /* 0x040fe80001f26670 */
[----:B------:R-:W-:Y:S01]  /*2770*/  ISETP.LT.OR P1, PT, R66, R44, P1 ;  /* 0x0000002c4200720c */ /* 0x000fe20000f21670 */
[----:B---3--:R1:W-:Y:S04]  /*2780*/  @!P6 ST.E.128 desc[UR4][R8.64], R12 ;  /* 0x0000000c0800e985 */ /* 0x0083e8000c101d04 */
[----:B-1----:R1:W2:Y:S01]  /*2790*/  @!P5 LD.E.128 R12, desc[UR4][R6.64] ;  /* 0x00000004060cd980 */ /* 0x0022a2000c101d00 */
[C---:B------:R-:W-:Y:S04]  /*27a0*/  @!P5 LEA R8, P0, R192.reuse, R2, 0x7 ;  /* 0x00000002c008d211 */ /* 0x040fe800078038ff */
[----:B------:R-:W-:Y:S02]  /*27b0*/  @!P5 LEA.HI.X R9, R192, R3, R193, 0x7, P0 ;  /* 0x00000003c009d211 */ /* 0x000fe400000f3cc1 */
[C---:B------:R-:W-:Y:S04]  /*27c0*/  @!P4 LEA R10, P0, R48.reuse, R4, 0x8 ;  /* 0x00000004300ac211 */ /* 0x040fe800078040ff */
[----:B------:R-:W-:Y:S02]  /*27d0*/  @!P4 LEA.HI.X R11, R48, R5, R49, 0x8, P0 ;  /* 0x00000005300bc211 */ /* 0x000fe400000f4431 */
[C---:B------:R-:W-:Y:S04]  /*27e0*/  @!P4 LEA R16, P0, R192.reuse, R2, 0x8 ;  /* 0x00000002c010c211 */ /* 0x040fe800078040ff */
[----:B------:R-:W-:Y:S02]  /*27f0*/  @!P4 LEA.HI.X R17, R192, R3, R193, 0x8, P0 ;  /* 0x00000003c011c211 */ /* 0x000fe400000f44c1 */
[C---:B------:R-:W-:Y:S04]  /*2800*/  ISETP.GE.AND P0, PT, R69.reuse, R45, PT ;  /* 0x0000002d4500720c */ /* 0x040fe80003f06270 */
[----:B------:R-:W-:Y:S01]  /*2810*/  ISETP.GE.OR P3, PT, R132, R232, P0 ;  /* 0x000000e88400720c */ /* 0x000fe20000766670 */
[----:B-1----:R-:W-:Y:S03]  /*2820*/  @!P2 IMAD.WIDE.U32 R6, R48, 0xc0, R4 ;  /* 0x000000c03006a825 */ /* 0x002fe600078e0004 */
[----:B------:R-:W-:Y:S01]  /*2830*/  ISETP.LT.OR P3, PT, R69, R44, P3 ;  /* 0x0000002c4500720c */ /* 0x000fe20001f61670 */
[----:B------:R-:W-:Y:S02]  /*2840*/  @!P2 IMAD.IADD R7, R7, 0x1, R0 ;  /* 0x000000010707a824 */ /* 0x000fe400078e0200 */
[----:B------:R-:W-:Y:S01]  /*2850*/  @!P2 IMAD R0, R193, 0xc0, RZ ;  /* 0x000000c0c100a824 */ /* 0x000fe200078e02ff */
[----:B--2---:R1:W-:Y:S04]  /*2860*/  @!P5 ST.E.128 desc[UR4][R8.64], R12 ;  /* 0x0000000c0800d985 */ /* 0x0043e8000c101d04 */
[----:B-1----:R1:W2:Y:S02]  /*2870*/  @!P2 LD.E.128 R12, desc[UR4][R6.64] ;  /* 0x00000004060ca980 */ /* 0x0022a4000c101d00 */
[----:B-1----:R-:W-:Y:S04]  /*2880*/  @!P2 IMAD.WIDE.U32 R6, R192, 0xc0, R2 ;  /* 0x000000c0c006a825 */ /* 0x002fe800078e0002 */
[----:B------:R-:W-:Y:S02]  /*2890*/  @!P2 IMAD.IADD R7, R7, 0x1, R0 ;  /* 0x000000010707a824 */ /* 0x000fe400078e0200 */
[----:B------:R-:W-:Y:S03]  /*28a0*/  @!P1 IMAD R0, R49, 0x140, RZ ;  /* 0x0000014031009824 */ /* 0x000fe600078e02ff */
[----:B--2---:R1:W-:Y:S04]  /*28b0*/  @!P2 ST.E.128 desc[UR4][R6.64], R12 ;  /* 0x0000000c0600a985 */ /* 0x0043e8000c101d04 */
[----:B------:R-:W2:Y:S01]  /*28c0*/  @!P4 LD.E.128 R8, desc[UR4][R10.64] ;  /* 0x000000040a08c980 */ /* 0x000ea2000c101d00 */
[C---:B-1----:R-:W-:Y:S01]  /*28d0*/  @!P1 IMAD.WIDE.U32 R6, R48.reuse, 0x140, R4 ;  /* 0x0000014030069825 */ /* 0x042fe200078e0004 */
[----:B------:R-:W-:Y:S03]  /*28e0*/  P2R R13, PR, RZ, 0x1 ;  /* 0x00000001ff0d7803 */ /* 0x000fe60000000000 */
[----:B------:R-:W-:Y:S02]  /*28f0*/  @!P1 IMAD.IADD R7, R7, 0x1, R0 ;  /* 0x0000000107079824 */ /* 0x000fe400078e0200 */
[----:B------:R-:W-:Y:S02]  /*2900*/  @!P3 IMAD R12, R49, 0x180, RZ ;  /* 0x00000180310cb824 */ /* 0x000fe400078e02ff */
[----:B------:R-:W-:Y:S04]  /*2910*/  @!P3 IMAD.WIDE.U32 R4, R48, 0x180, R4 ;  /* 0x000001803004b825 */ /* 0x000fe800078e0004 */
[----:B------:R-:W-:Y:S02]  /*2920*/  @!P3 IMAD.IADD R5, R5, 0x1, R12 ;  /* 0x000000010505b824 */ /* 0x000fe400078e020c */
[----:B------:R-:W-:Y:S01]  /*2930*/  @!P1 IMAD R0, R193, 0x140, RZ ;  /* 0x00000140c1009824 */ /* 0x000fe200078e02ff */
[----:B--2---:R1:W-:Y:S04]  /*2940*/  @!P4 ST.E.128 desc[UR4][R16.64], R8 ;  /* 0x000000081000c985 */ /* 0x0043e8000c101d04 */
[----:B-1----:R1:W2:Y:S02]  /*2950*/  @!P1 LD.E.128 R8, desc[UR4][R6.64] ;  /* 0x0000000406089980 */ /* 0x0022a4000c101d00 */
[C---:B-1----:R-:W-:Y:S04]  /*2960*/  @!P1 IMAD.WIDE.U32 R6, R192.reuse, 0x140, R2 ;  /* 0x00000140c0069825 */ /* 0x042fe800078e0002 */
[----:B------:R-:W-:Y:S02]  /*2970*/  @!P1 IMAD.IADD R7, R7, 0x1, R0 ;  /* 0x0000000107079824 */ /* 0x000fe400078e0200 */
[----:B------:R-:W-:Y:S02]  /*2980*/  @!P3 IMAD R0, R193, 0x180, RZ ;  /* 0x00000180c100b824 */ /* 0x000fe400078e02ff */
[----:B------:R-:W-:Y:S04]  /*2990*/  @!P3 IMAD.WIDE.U32 R2, R192, 0x180, R2 ;  /* 0x00000180c002b825 */ /* 0x000fe800078e0002 */
[----:B------:R-:W-:Y:S01]  /*29a0*/  @!P3 IMAD.IADD R3, R3, 0x1, R0 ;  /* 0x000000010303b824 */ /* 0x000fe200078e0200 */
[----:B--2---:R1:W-:Y:S04]  /*29b0*/  @!P1 ST.E.128 desc[UR4][R6.64], R8 ;  /* 0x0000000806009985 */ /* 0x0043e8000c101d04 */
[----:B-1----:R-:W2:Y:S04]  /*29c0*/  @!P3 LD.E.128 R4, desc[UR4][R4.64] ;  /* 0x000000040404b980 */ /* 0x002ea8000c101d00 */
[----:B--2---:R1:W-:Y:S04]  /*29d0*/  @!P3 ST.E.128 desc[UR4][R2.64], R4 ;  /* 0x000000040200b985 */ /* 0x0043e8000c101d04 */
[----:B------:R-:W2:Y:S04]  /*29e0*/  LD.E R0, desc[UR4][R152.64+0x130] ;  /* 0x0001300498007980 */ /* 0x000ea8000c101900 */
[----:B------:R-:W3:Y:S01]  /*29f0*/  LD.E R12, desc[UR4][R152.64+0xd0] ;  /* 0x0000d004980c7980 */ /* 0x000ee2000c101900 */
[----:B-1----:R-:W-:Y:S01]  /*2a00*/  IADD3 R2, P0, PT, RZ, -UR6, RZ ;  /* 0x80000006ff027c10 */ /* 0x002fe2000ff1e0ff */
[----:B--2---:R-:W-:Y:S04]  /*2a10*/  IMAD.SHL.U32 R0, R0, 0x100, RZ ;  /* 0x0000010000007824 */ /* 0x004fe800078e00ff */
[----:B------:R-:W-:Y:S05]  /*2a20*/  IMAD.X R0, RZ, RZ, ~R0, P0 ;  /* 0x000000ffff007224 */ /* 0x000fea00000e0e00 */
[----:B------:R-:W-:Y:S04]  /*2a30*/  SHF.R.S64 R2, R2, 0x1f, R0 ;  /* 0x0000001f02027819 */ /* 0x000fe80000001000 */
[----:B------:R-:W-:Y:S04]  /*2a40*/  IADD3 R71, P0, PT, R71, R2, RZ ;  /* 0x0000000247477210 */ /* 0x000fe80007f1e0ff */
[----:B------:R-:W-:Y:S02]  /*2a50*/  LEA.HI.X.SX32 R70, R0, R70, 0x1, P0 ;  /* 0x0000004600467211 */ /* 0x000fe400000f0eff */
[----:B------:R-:W-:Y:S11]  /*2a60*/  ISETP.GE.AND P0, PT, R69, R44, PT ;  /* 0x0000002c4500720c */ /* 0x000ff60003f06270 */
[----:B------:R-:W-:Y:S02]  /*2a70*/  @!UPT UIADD3 URZ, UPT, UPT, URZ, URZ, URZ ;  /* 0x000000fffffff290 */ /* 0x000fe4000fffe0ff */
[----:B------:R-:W-:Y:S02]  /*2a80*/  @P0 LOP3.LUT R56, R56, 0x10, RZ, 0xfc, !PT ;  /* 0x0000001038380812 */ /* 0x000fe400078efcff */
[----:B---3--:R-:W-:Y:S11]  /*2a90*/  ISETP.NE.AND P0, PT, R12, RZ, PT ;  /* 0x000000ff0c00720c */ /* 0x008ff60003f05270 */
[----:B------:R-:W-:Y:S02]  /*2aa0*/  @!UPT UIADD3 URZ, UPT, UPT, URZ, URZ, URZ ;  /* 0x000000fffffff290 */ /* 0x000fe4000fffe0ff */
[----:B------:R-:W-:Y:S05]  /*2ab0*/  @P0 BRA `(.L_x_982) ;  /* 0x0000000000f80947 */ /* 0x000fea0003800000 */
[----:B------:R-:W-:Y:S01]  /*2ac0*/  LEA R2, P0, R96, R24, 0x1 ;  /* 0x0000001860027211 */ /* 0x000fe200078008ff */
[----:B------:R-:W-:Y:S01]  /*2ad0*/  @!P2 IMAD R0, R175, 0xc0, RZ ;  /* 0x000000c0af00a824 */ /* 0x000fe200078e02ff */
[----:B------:R-:W-:Y:S02]  /*2ae0*/  LOP3.LUT R56, R56, 0xfffffff7, RZ, 0xc0, !PT ;  /* 0xfffffff738387812 */ /* 0x000fe400078ec0ff */
[----:B------:R-:W-:Y:S02]  /*2af0*/  LEA.HI.X R3, R96, R23, R102, 0x1, P0 ;  /* 0x0000001760037211 */ /* 0x000fe400000f0c66 */
[C---:B------:R-:W-:Y:S04]  /*2b00*/  LEA R4, P0, R68.reuse, R51, 0x1 ;  /* 0x0000003344047211 */ /* 0x040fe800078008ff */
[----:B------:R-:W-:Y:S02]  /*2b10*/  LEA.HI.X R5, R68, R50, R76, 0x1, P0 ;  /* 0x0000003244057211 */ /* 0x000fe400000f0c4c */
[----:B------:R-:W-:Y:S11]  /*2b20*/  ISETP.NE.AND P0, PT, R18, RZ, PT ;  /* 0x000000ff1200720c */ /* 0x000ff60003f05270 */
[----:B------:R-:W-:Y:S02]  /*2b30*/  @!UPT UIADD3 URZ, UPT, UPT, URZ, URZ, URZ ;  /* 0x000000fffffff290 */ /* 0x000fe4000fffe0ff */
[----:B------:R-:W-:Y:S02]  /*2b40*/  @!P0 IMAD.MOV.U32 R25, RZ, RZ, R23 ;  /* 0x000000ffff198224 */ /* 0x000fe400078e0017 */
[----:B------:R-:W-:Y:S02]  /*2b50*/  @!P0 IMAD.MOV.U32 R6, RZ, RZ, R51 ;  /* 0x000000ffff068224 */ /* 0x000fe400078e0033 */
[----:B------:R-:W-:Y:S01]  /*2b60*/  @!P0 IMAD.MOV.U32 R7, RZ, RZ, R50 ;  /* 0x000000ffff078224 */ /* 0x000fe200078e0032 */
[----:B------:R-:W2:Y:S04]  /*2b70*/  @!P0 LD.E.128 R8, desc[UR4][R24.64] ;  /* 0x0000000418088980 */ /* 0x000ea8000c101d00 */
[----:B--2---:R1:W-:Y:S02]  /*2b80*/  @!P0 ST.E.128 desc[UR4][R6.64], R8 ;  /* 0x0000000806008985 */ /* 0x0043e4000c101d04 */
[----:B-1----:R-:W-:Y:S05]  /*2b90*/  @!P6 IADD3 R6, P0, PT, R2, R99, RZ ;  /* 0x000000630206e210 */ /* 0x002fea0007f1e0ff */
[----:B------:R-:W-:Y:S01]  /*2ba0*/  @!P6 IMAD.X R7, R3, 0x1, R98, P0 ;  /* 0x000000010307e824 */ /* 0x000fe200000e0662 */
[----:B------:R-:W-:Y:S11]  /*2bb0*/  ISETP.NE.AND P0, PT, R19, RZ, PT ;  /* 0x000000ff1300720c */ /* 0x000ff60003f05270 */
[----:B------:R-:W-:Y:S02]  /*2bc0*/  @!UPT UIADD3 URZ, UPT, UPT, URZ, URZ, URZ ;  /* 0x000000fffffff290 */ /* 0x000fe4000fffe0ff */
[----:B------:R-:W2:Y:S04]  /*2bd0*/  @!P0 LD.E.128 R8, desc[UR4][R2.64] ;  /* 0x0000000402088980 */ /* 0x000ea8000c101d00 */
[----:B--2---:R1:W-:Y:S04]  /*2be0*/  @!P0 ST.E.128 desc[UR4][R4.64], R8 ;  /* 0x0000000804008985 */ /* 0x0043e8000c101d04 */
[----:B------:R2:W3:Y:S01]  /*2bf0*/  @!P6 LD.E.128 R12, desc[UR4][R6.64] ;  /* 0x00000004060ce980 */ /* 0x0004e2000c101d00 */
[CC--:B-1----:R-:W-:Y:S04]  /*2c00*/  @!P6 LEA R8, P0, R174.reuse, R4.reuse, 0x6 ;  /* 0x00000004ae08e211 */ /* 0x0c2fe800078030ff */
[--C-:B------:R-:W-:Y:S02]  /*2c10*/  @!P6 LEA.HI.X R9, R174, R5, R175.reuse, 0x6, P0 ;  /* 0x00000005ae09e211 */ /* 0x100fe400000f34af */
[----:B--2---:R-:W-:Y:S05]  /*2c20*/  @!P5 IADD3 R6, P0, PT, R2, R101, RZ ;  /* 0x000000650206d210 */ /* 0x004fea0007f1e0ff */
[C---:B------:R-:W-:Y:S01]  /*2c30*/  @!P5 IMAD.X R7, R3.reuse, 0x1, R100, P0 ;  /* 0x000000010307d824 */ /* 0x040fe200000e0664 */
[----:B---3--:R1:W-:Y:S04]  /*2c40*/  @!P6 ST.E.128 desc[UR4][R8.64], R12 ;  /* 0x0000000c0800e985 */ /* 0x0083e8000c101d04 */
[----:B-1----:R1:W2:Y:S01]  /*2c50*/  @!P5 LD.E.128 R12, desc[UR4][R6.64] ;  /* 0x00000004060cd980 */ /* 0x0022a2000c101d00 */
[C---:B------:R-:W-:Y:S04]  /*2c60*/  @!P5 LEA R8, P6, R174.reuse, R4, 0x7 ;  /* 0x00000004ae08d211 */ /* 0x040fe800078c38ff */
[----:B------:R-:W-:Y:S02]  /*2c70*/  @!P5 LEA.HI.X R9, R174, R5, R175, 0x7, P6 ;  /* 0x00000005ae09d211 */ /* 0x000fe400030f3caf */
[----:B-1----:R-:W-:Y:S05]  /*2c80*/  @!P2 IADD3 R6, P0, PT, R2, R94, RZ ;  /* 0x0000005e0206a210 */ /* 0x002fea0007f1e0ff */
[----:B------:R-:W-:Y:S01]  /*2c90*/  @!P2 IMAD.X R7, R3, 0x1, R74, P0 ;  /* 0x000000010307a824 */ /* 0x000fe200000e064a */
[----:B--2---:R1:W-:Y:S04]  /*2ca0*/  @!P5 ST.E.128 desc[UR4][R8.64], R12 ;  /* 0x0000000c0800d985 */ /* 0x0043e8000c101d04 */
[----:B-1----:R1:W2:Y:S01]  /*2cb0*/  @!P2 LD.E.128 R12, desc[UR4][R6.64] ;  /* 0x00000004060ca980 */ /* 0x0022a2000c101d00 */
[C---:B------:R-:W-:Y:S04]  /*2cc0*/  @!P4 LEA R8, P0, R46.reuse, R2, 0x8 ;  /* 0x000000022e08c211 */ /* 0x040fe800078040ff */
[----:B------:R-:W-:Y:S01]  /*2cd0*/  @!P4 LEA.HI.X R9, R46, R3, R47, 0x8, P0 ;  /* 0x000000032e09c211 */ /* 0x000fe200000f442f */
[----:B-1----:R-:W-:Y:S04]  /*2ce0*/  @!P2 IMAD.WIDE.U32 R6, R174, 0xc0, R4 ;  /* 0x000000c0ae06a825 */ /* 0x002fe800078e0004 */
[----:B------:R-:W-:Y:S02]  /*2cf0*/  @!P2 IMAD.IADD R7, R7, 0x1, R0 ;  /* 0x000000010707a824 */ /* 0x000fe400078e0200 */
[----:B------:R-:W-:Y:S03]  /*2d00*/  @!P1 IMAD R0, R47, 0x140, RZ ;  /* 0x000001402f009824 */ /* 0x000fe600078e02ff */
[----:B--2---:R1:W-:Y:S04]  /*2d10*/  @!P2 ST.E.128 desc[UR4][R6.64], R12 ;  /* 0x0000000c0600a985 */ /* 0x0043e8000c101d04 */
[----:B-1----:R1:W2:Y:S01]  /*2d20*/  @!P4 LD.E.128 R12, desc[UR4][R8.64] ;  /* 0x00000004080cc980 */ /* 0x0022a2000c101d00 */
[----:B------:R-:W-:Y:S04]  /*2d30*/  @!P1 IMAD.WIDE.U32 R6, R46, 0x140, R2 ;  /* 0x000001402e069825 */ /* 0x000fe800078e0002 */
[----:B------:R-:W-:Y:S02]  /*2d40*/  @!P1 IMAD.IADD R7, R7, 0x1, R0 ;  /* 0x0000000107079824 */ /* 0x000fe400078e0200 */
[----:B------:R-:W-:Y:S01]  /*2d50*/  @!P1 IMAD R0, R175, 0x140, RZ ;  /* 0x00000140af009824 */ /* 0x000fe200078e02ff */
[C---:B-1----:R-:W-:Y:S04]  /*2d60*/  @!P4 LEA R8, P0, R174.reuse, R4, 0x8 ;  /* 0x00000004ae08c211 */ /* 0x042fe800078040ff */
[----:B------:R-:W-:Y:S02]  /*2d70*/  @!P4 LEA.HI.X R9, R174, R5, R175, 0x8, P0 ;  /* 0x00000005ae09c211 */ /* 0x000fe400000f44af */
[----:B------:R-:W-:Y:S11]  /*2d80*/  ISETP.GE.AND P0, PT, R132, R232, PT ;  /* 0x000000e88400720c */ /* 0x000ff60003f06270 */
[----:B------:R-:W-:Y:S02]  /*2d90*/  @!UPT UIADD3 URZ, UPT, UPT, URZ, URZ, URZ ;  /* 0x000000fffffff290 */ /* 0x000fe4000fffe0ff */
[----:B------:R-:W-:Y:S01]  /*2da0*/  @P0 LOP3.LUT R56, R56, 0x8, RZ, 0xfc, !PT ;  /* 0x0000000838380812 */ /* 0x000fe200078efcff */
[----:B--2---:R1:W-:Y:S04]  /*2db0*/  @!P4 ST.E.128 desc[UR4][R8.64], R12 ;  /* 0x0000000c0800c985 */ /* 0x0043e8000c101d04 */
[----:B-1----:R1:W2:Y:S02]  /*2dc0*/  @!P1 LD.E.128 R8, desc[UR4][R6.64] ;  /* 0x0000000406089980 */ /* 0x0022a4000c101d00 */
[----:B-1----:R-:W-:Y:S04]  /*2dd0*/  @!P1 IMAD.WIDE.U32 R6, R174, 0x140, R4 ;  /* 0x00000140ae069825 */ /* 0x002fe800078e0004 */
[----:B------:R-:W-:Y:S05]  /*2de0*/  @!P1 IMAD.IADD R7, R7, 0x1, R0 ;  /* 0x0000000107079824 */ /* 0x000fea00078e0200 */
        /* <DEDUP_REMOVED lines=11> */
.L_x_982:
[----:B------:R-:W2:Y:S02]  /*2ea0*/  LD.E.U8 R0, desc[UR4][R152.64+0x1b3] ;  /* 0x0001b30498007980 */ /* 0x000ea4000c101100 */
[----:B--2---:R-:W-:Y:S11]  /*2eb0*/  ISETP.NE.AND P0, PT, R0, RZ, PT ;  /* 0x000000ff0000720c */ /* 0x004ff60003f05270 */
[----:B------:R-:W-:Y:S02]  /*2ec0*/  @!UPT UIADD3 URZ, UPT, UPT, URZ, URZ, URZ ;  /* 0x000000fffffff290 */ /* 0x000fe4000fffe0ff */
[----:B------:R-:W-:Y:S05]  /*2ed0*/  @!P0 BRA `(.L_x_984) ;  /* 0x0000002000008947 */ /* 0x000fea0003800000 */
[C---:B------:R-:W-:Y:S01]  /*2ee0*/  LEA R34, P0, R68.reuse, R51, 0x1 ;  /* 0x0000003344227211 */ /* 0x040fe200078008ff */
[----:B------:R-:W2:Y:S01]  /*2ef0*/  LD.E R0, desc[UR4][R152.64+0xc0] ;  /* 0x0000c00498007980 */ /* 0x000ea2000c101900 */
[----:B------:R-:W-:Y:S01]  /*2f00*/  ISETP.NE.AND P1, PT, R13, RZ, PT ;  /* 0x000000ff0d00720c */ /* 0x000fe20003f25270 */
[C---:B------:R-:W-:Y:S01]  /*2f10*/  IMAD.SHL.U32 R28, R79.reuse, 0x2, RZ ;  /* 0x000000024f1c7824 */ /* 0x040fe200078e00ff */
[----:B------:R-:W-:Y:S01]  /*2f20*/  LEA.HI.X R35, R68, R50, R76, 0x1, P0 ;  /* 0x0000003244237211 */ /* 0x000fe200000f0c4c */
[----:B------:R-:W-:Y:S03]  /*2f30*/  BSSY.RECONVERGENT B0, `(.L_x_985) ;  /* 0x0000044000007945 */ /* 0x000fe60003800200 */
[----:B------:R-:W-:Y:S02]  /*2f40*/  IADD3 R16, P3, PT, R26, R28, RZ ;  /* 0x0000001c1a107210 */ /* 0x000fe40007f7e0ff */
[CC--:B--2---:R-:W-:Y:S02]  /*2f50*/  ISETP.GE.AND P2, PT, R132.reuse, R0.reuse, PT ;  /* 0x000000008400720c */ /* 0x0c4fe40003f46270 */
[----:B------:R-:W-:Y:S02]  /*2f60*/  ISETP.GE.OR P6, PT, R132, R0, P1 ;  /* 0x000000008400720c */ /* 0x000fe40000fc6670 */
[----:B------:R-:W-:Y:S02]  /*2f70*/  ISETP.GE.OR P0, PT, R58, R45, P2 ;  /* 0x0000002d3a00720c */ /* 0x000fe40001706670 */
[----:B------:R-:W-:Y:S02]  /*2f80*/  LEA R32, P1, R96, R24, 0x1 ;  /* 0x0000001860207211 */ /* 0x000fe400078208ff */
        /* <DEDUP_REMOVED lines=17> */
[----:B------:R-:W-:Y:S01]  /*30a0*/  @!P0 HADD2.F32 R19, -RZ, R20.H1_H1 ;  /* 0x30000014ff138230 */ /* 0x000fe20000004100 */
[----:B------:R-:W-:Y:S01]  /*30b0*/  @!P0 MOV R7, R10 ;  /* 0x0000000a00078202 */ /* 0x000fe20000000f00 */
[----:B------:R-:W-:Y:S01]  /*30c0*/  @!P0 HADD2.F32 R20, -RZ, R21.H0_H0 ;  /* 0x20000015ff148230 */ /* 0x000fe20000004100 */
[----:B------:R-:W-:Y:S01]  /*30d0*/  @!P0 MOV R6, R11 ;  /* 0x0000000b00068202 */ /* 0x000fe20000000f00 */
[----:B------:R-:W-:Y:S02]  /*30e0*/  @!P0 HADD2.F32 R0, -RZ, R4.H1_H1 ;  /* 0x30000004ff008230 */ /* 0x000fe40000004100 */
[--C-:B----4-:R-:W-:Y:S02]  /*30f0*/  @!P0 HADD2.F32 R15, -RZ, R3.reuse.H0_H0 ;  /* 0x20000003ff0f8230 */ /* 0x110fe40000004100 */
[----:B------:R-:W-:Y:S02]  /*3100*/  @!P0 HADD2.F32 R14, -RZ, R3.H1_H1 ;  /* 0x30000003ff0e8230 */ /* 0x000fe40000004100 */
[--C-:B------:R-:W-:Y:S02]  /*3110*/  @!P0 HADD2.F32 R5, -RZ, R2.reuse.H0_H0 ;  /* 0x20000002ff058230 */ /* 0x100fe40000004100 */
[----:B------:R-:W-:Y:S01]  /*3120*/  @!P0 HADD2.F32 R13, -RZ, R2.H1_H1 ;  /* 0x30000002ff0d8230 */ /* 0x000fe20000004100 */
[----:B------:R-:W-:Y:S01]  /*3130*/  @!P0 MOV R2, R9 ;  /* 0x0000000900028202 */ /* 0x000fe20000000f00 */
[----:B------:R-:W-:Y:S02]  /*3140*/  @!P0 HADD2.F32 R3, -RZ, R4.H0_H0 ;  /* 0x20000004ff038230 */ /* 0x000fe40000004100 */
[C---:B------:R-:W-:Y:S01]  /*3150*/  @!P0 FMUL.FTZ R4, R0.reuse, R18 ;  /* 0x0000001200048220 */ /* 0x040fe20000410000 */
[-C--:B------:R-:W-:Y:S01]  /*3160*/  @!P0 FMUL.FTZ R0, R0, R5.reuse ;  /* 0x0000000500008220 */ /* 0x080fe20000410000 */
[----:B------:R-:W-:Y:S02]  /*3170*/  @!P0 HADD2.F32 R21, -RZ, R21.H1_H1 ;  /* 0x30000015ff158230 */ /* 0x000fe40000004100 */
[----:B------:R-:W-:Y:S01]  /*3180*/  @!P0 FFMA.FTZ R30, R3, R5, -R4 ;  /* 0x00000005031e8223 */ /* 0x000fe20000010804 */
[--C-:B------:R-:W-:Y:S02]  /*3190*/  @!P0 HADD2.F32 R5, -RZ, R2.reuse.H1_H1 ;  /* 0x30000002ff058230 */ /* 0x100fe40000004100 */
[----:B------:R-:W-:Y:S01]  /*31a0*/  @!P0 FFMA.FTZ R0, R18, R3, R0 ;  /* 0x0000000312008223 */ /* 0x000fe20000010000 */
[----:B------:R-:W-:Y:S02]  /*31b0*/  @!P0 HADD2.F32 R18, -RZ, R2.H0_H0 ;  /* 0x20000002ff128230 */ /* 0x000fe40000004100 */
[--C-:B------:R-:W-:Y:S02]  /*31c0*/  @!P0 HADD2.F32 R3, -RZ, R7.reuse.H1_H1 ;  /* 0x30000007ff038230 */ /* 0x100fe40000004100 */
[C---:B------:R-:W-:Y:S01]  /*31d0*/  @!P0 FMUL.FTZ R25, R5.reuse, R19 ;  /* 0x0000001305198220 */ /* 0x040fe20000410000 */
[--C-:B------:R-:W-:Y:S02]  /*31e0*/  @!P0 HADD2.F32 R4, -RZ, R6.reuse.H1_H1 ;  /* 0x30000006ff048230 */ /* 0x100fe40000004100 */
[-C--:B------:R-:W-:Y:S01]  /*31f0*/  @!P0 FMUL.FTZ R2, R5, R13.reuse ;  /* 0x0000000d05028220 */ /* 0x080fe20000410000 */
[----:B------:R-:W-:Y:S02]  /*3200*/  @!P0 HADD2.F32 R5, -RZ, R7.H0_H0 ;  /* 0x20000007ff058230 */ /* 0x000fe40000004100 */
[----:B------:R-:W-:Y:S01]  /*3210*/  @!P0 FFMA.FTZ R25, R18, R13, -R25 ;  /* 0x0000000d12198223 */ /* 0x000fe20000010819 */
[C---:B------:R-:W-:Y:S01]  /*3220*/  @!P0 FMUL.FTZ R13, R3.reuse, R20 ;  /* 0x00000014030d8220 */ /* 0x040fe20000410000 */
[----:B------:R-:W-:Y:S01]  /*3230*/  @!P0 FMUL.FTZ R3, R3, R15 ;  /* 0x0000000f03038220 */ /* 0x000fe20000410000 */
[----:B------:R-:W-:Y:S02]  /*3240*/  @!P0 HADD2.F32 R6, -RZ, R6.H0_H0 ;  /* 0x20000006ff068230 */ /* 0x000fe40000004100 */
[C---:B------:R-:W-:Y:S01]  /*3250*/  @!P0 FMUL.FTZ R7, R4.reuse, R21 ;  /* 0x0000001504078220 */ /* 0x040fe20000410000 */
[----:B------:R-:W-:Y:S01]  /*3260*/  @!P0 FMUL.FTZ R4, R4, R14 ;  /* 0x0000000e04048220 */ /* 0x000fe20000410000 */
[----:B------:R-:W-:Y:S01]  /*3270*/  @!P0 FFMA.FTZ R2, R19, R18, R2 ;  /* 0x0000001213028223 */ /* 0x000fe20000010002 */
[----:B------:R-:W-:Y:S01]  /*3280*/  @!P0 FFMA.FTZ R3, R20, R5, R3 ;  /* 0x0000000514038223 */ /* 0x000fe20000010003 */
[----:B------:R-:W-:Y:S01]  /*3290*/  @!P0 FFMA.FTZ R13, R5, R15, -R13 ;  /* 0x0000000f050d8223 */ /* 0x000fe2000001080d */
[----:B------:R-:W-:Y:S01]  /*32a0*/  @!P0 F2FP.F16.F32.PACK_AB R5, R0, R30 ;  /* 0x0000001e0005823e */ /* 0x000fe200000000ff */
[----:B------:R-:W-:Y:S01]  /*32b0*/  @!P0 FFMA.FTZ R7, R6, R14, -R7 ;  /* 0x0000000e06078223 */ /* 0x000fe20000010807 */
[----:B------:R-:W-:Y:S01]  /*32c0*/  @!P0 F2FP.F16.F32.PACK_AB R2, R2, R25 ;  /* 0x000000190202823e */ /* 0x000fe200000000ff */
[----:B------:R-:W-:Y:S01]  /*32d0*/  @!P0 FFMA.FTZ R4, R21, R6, R4 ;  /* 0x0000000615048223 */ /* 0x000fe20000010004 */
[----:B------:R-:W-:Y:S02]  /*32e0*/  @!P0 F2FP.F16.F32.PACK_AB R0, R3, R13 ;  /* 0x0000000d0300823e */ /* 0x000fe400000000ff */
[----:B------:R-:W-:Y:S02]  /*32f0*/  @!P0 MOV R9, R2 ;  /* 0x0000000200098202 */ /* 0x000fe40000000f00 */
[----:B------:R-:W-:Y:S02]  /*3300*/  @!P0 F2FP.F16.F32.PACK_AB R4, R4, R7 ;  /* 0x000000070404823e */ /* 0x000fe400000000ff */
[----:B------:R-:W-:Y:S02]  /*3310*/  @!P0 MOV R8, R5 ;  /* 0x0000000500088202 */ /* 0x000fe40000000f00 */
[----:B------:R-:W-:Y:S02]  /*3320*/  MOV R2, R51 ;  /* 0x0000003300027202 */ /* 0x000fe40000000f00 */
[----:B------:R-:W-:Y:S02]  /*3330*/  MOV R3, R50 ;  /* 0x0000003200037202 */ /* 0x000fe40000000f00 */
[----:B------:R-:W-:Y:S02]  /*3340*/  @!P0 MOV R10, R0 ;  /* 0x00000000000a8202 */ /* 0x000fe40000000f00 */
[----:B------:R-:W-:Y:S05]  /*3350*/  @!P0 MOV R11, R4 ;  /* 0x00000004000b8202 */ /* 0x000fea0000000f00 */
[----:B------:R1:W-:Y:S02]  /*3360*/  ST.E.128 desc[UR4][R2.64], R8 ;  /* 0x0000000802007985 */ /* 0x0003e4000c101d04 */
.L_x_986:
[----:B------:R-:W-:Y:S05]  /*3370*/  BSYNC.RECONVERGENT B0 ;  /* 0x0000000000007941 */ /* 0x000fea0003800200 */
.L_x_985:
[-C--:B------:R-:W-:Y:S01]  /*3380*/  ISETP.LT.OR P0, PT, R57, R44.reuse, P3 ;  /* 0x0000002c3900720c */ /* 0x080fe20001f01670 */
        /* <DEDUP_REMOVED lines=31> */
[----:B------:R-:W-:Y:S01]  /*3580*/  @!P0 F2FP.F16.F32.PACK_AB R0, R0, R30 ;  /* 0x0000001e0000823e */ /* 0x000fe200000000ff */
[--C-:B------:R-:W-:Y:S02]  /*3590*/  @!P0 HADD2.F32 R4, -RZ, R6.reuse.H1_H1 ;  /* 0x30000006ff048230 */ /* 0x100fe40000004100 */
[-C--:B------:R-:W-:Y:S01]  /*35a0*/  @!P0 FMUL.FTZ R2, R5, R13.reuse ;  /* 0x0000000d05028220 */ /* 0x080fe20000410000 */
[----:B------:R-:W-:Y:S01]  /*35b0*/  @!P0 FFMA.FTZ R25, R18, R13, -R25 ;  /* 0x0000000d12198223 */ /* 0x000fe20000010819 */
[----:B------:R-:W-:Y:S01]  /*35c0*/  @!P0 MOV R8, R0 ;  /* 0x0000000000088202 */ /* 0x000fe20000000f00 */
[----:B------:R-:W-:Y:S02]  /*35d0*/  @!P0 HADD2.F32 R5, -RZ, R7.H0_H0 ;  /* 0x20000007ff058230 */ /* 0x000fe40000004100 */
[C---:B------:R-:W-:Y:S01]  /*35e0*/  @!P0 FMUL.FTZ R13, R3.reuse, R20 ;  /* 0x00000014030d8220 */ /* 0x040fe20000410000 */
[----:B------:R-:W-:Y:S02]  /*35f0*/  @!P0 HADD2.F32 R6, -RZ, R6.H0_H0 ;  /* 0x20000006ff068230 */ /* 0x000fe40000004100 */
[C---:B------:R-:W-:Y:S01]  /*3600*/  @!P0 FMUL.FTZ R7, R4.reuse, R21 ;  /* 0x0000001504078220 */ /* 0x040fe20000410000 */
[-C--:B------:R-:W-:Y:S01]  /*3610*/  @!P0 FMUL.FTZ R3, R3, R15.reuse ;  /* 0x0000000f03038220 */ /* 0x080fe20000410000 */
[----:B------:R-:W-:Y:S01]  /*3620*/  @!P0 FMUL.FTZ R4, R4, R14 ;  /* 0x0000000e04048220 */ /* 0x000fe20000410000 */
[----:B------:R-:W-:Y:S01]  /*3630*/  @!P0 FFMA.FTZ R2, R19, R18, R2 ;  /* 0x0000001213028223 */ /* 0x000fe20000010002 */
[----:B------:R-:W-:Y:S01]  /*3640*/  @!P0 FFMA.FTZ R13, R5, R15, -R13 ;  /* 0x0000000f050d8223 */ /* 0x000fe2000001080d */
[----:B------:R-:W-:Y:S01]  /*3650*/  @!P0 FFMA.FTZ R3, R20, R5, R3 ;  /* 0x0000000514038223 */ /* 0x000fe20000010003 */
[----:B------:R-:W-:Y:S01]  /*3660*/  @!P0 FFMA.FTZ R7, R6, R14, -R7 ;  /* 0x0000000e06078223 */ /* 0x000fe20000010807 */
[----:B------:R-:W-:Y:S01]  /*3670*/  @!P0 FFMA.FTZ R4, R21, R6, R4 ;  /* 0x0000000615048223 */ /* 0x000fe20000010004 */
[----:B------:R-:W-:Y:S02]  /*3680*/  @!P0 F2FP.F16.F32.PACK_AB R2, R2, R25 ;  /* 0x000000190202823e */ /* 0x000fe400000000ff */
[----:B------:R-:W-:Y:S02]  /*3690*/  @!P0 F2FP.F16.F32.PACK_AB R3, R3, R13 ;  /* 0x0000000d0303823e */ /* 0x000fe400000000ff */
[----:B------:R-:W-:Y:S02]  /*36a0*/  @!P0 F2FP.F16.F32.PACK_AB R4, R4, R7 ;  /* 0x000000070404823e */ /* 0x000fe400000000ff */
[----:B------:R-:W-:Y:S02]  /*36b0*/  @!P0 MOV R9, R2 ;  /* 0x0000000200098202 */ /* 0x000fe40000000f00 */
[----:B------:R-:W-:Y:S02]  /*36c0*/  @!P0 MOV R10, R3 ;  /* 0x00000003000a8202 */ /* 0x000fe40000000f00 */
[----:B------:R-:W-:Y:S05]  /*36d0*/  @!P0 MOV R11, R4 ;  /* 0x00000004000b8202 */ /* 0x000fea0000000f00 */
[----:B------:R2:W-:Y:S02]  /*36e0*/  ST.E.128 desc[UR4][R34.64], R8 ;  /* 0x0000000822007985 */ /* 0x0005e4000c101d04 */
.L_x_988:
[----:B------:R-:W-:Y:S05]  /*36f0*/  BSYNC.RECONVERGENT B0 ;  /* 0x0000000000007941 */ /* 0x000fea0003800200 */
.L_x_987:
[----:B------:R-:W-:Y:S04]  /*3700*/  BSSY.RECONVERGENT B0, `(.L_x_989) ;  /* 0x0000039000007945 */ /* 0x000fe80003800200 */
[----:B------:R-:W-:Y:S05]  /*3710*/  @P1 BRA `(.L_x_990) ;  /* 0x0000000000dc1947 */ /* 0x000fea0003800000 */
[----:B------:R-:W-:Y:S02]  /*3720*/  ISETP.GE.AND P0, PT, R132, R12, PT ;  /* 0x0000000c8400720c */ /* 0x000fe40003f06270 */
[----:B-12---:R-:W-:Y:S04]  /*3730*/  IADD3 R8, P1, PT, R32, R99, RZ ;  /* 0x0000006320087210 */ /* 0x006fe80007f3e0ff */
[----:B------:R-:W-:Y:S06]  /*3740*/  IADD3.X R9, PT, PT, R33, R98, RZ, P1, !PT ;  /* 0x0000006221097210 */ /* 0x000fec0000ffe4ff */
[----:B------:R-:W2:Y:S01]  /*3750*/  LD.E.128 R8, desc[UR4][R8.64] ;  /* 0x0000000408087980 */ /* 0x000ea2000c101d00 */
[C---:B------:R-:W-:Y:S04]  /*3760*/  @!P0 IMAD.WIDE R4, R22.reuse, 0x40, R28 ;  /* 0x0000004016048825 */ /* 0x040fe800078e021c */
[----:B------:R-:W-:Y:S03]  /*3770*/  @!P0 IMAD.WIDE R2, R22, 0x40, R16 ;  /* 0x0000004016028825 */ /* 0x000fe600078e0210 */
        /* <DEDUP_REMOVED lines=33> */
[----:B------:R-:W-:Y:S01]  /*3990*/  @!P0 FMUL.FTZ R3, R3, R15 ;  /* 0x0000000f03038220 */ /* 0x000fe20000410000 */
[----:B------:R-:W-:Y:S01]  /*39a0*/  @!P0 FMUL.FTZ R4, R4, R14 ;  /* 0x0000000e04048220 */ /* 0x000fe20000410000 */
[----:B------:R-:W-:Y:S01]  /*39b0*/  @!P0 FFMA.FTZ R2, R19, R18, R2 ;  /* 0x0000001213028223 */ /* 0x000fe20000010002 */
[----:B------:R-:W-:Y:S01]  /*39c0*/  @!P0 FFMA.FTZ R14, R6, R14, -R7 ;  /* 0x0000000e060e8223 */ /* 0x000fe20000010807 */
[----:B------:R-:W-:Y:S01]  /*39d0*/  @!P0 FFMA.FTZ R3, R20, R5, R3 ;  /* 0x0000000514038223 */ /* 0x000fe20000010003 */
[----:B------:R-:W-:Y:S01]  /*39e0*/  @!P0 FFMA.FTZ R4, R21, R6, R4 ;  /* 0x0000000615048223 */ /* 0x000fe20000010004 */
[----:B------:R-:W-:Y:S01]  /*39f0*/  LEA R6, P1, R174, R34, 0x6 ;  /* 0x00000022ae067211 */ /* 0x000fe200078230ff */
[----:B------:R-:W-:Y:S01]  /*3a00*/  @!P0 FFMA.FTZ R13, R5, R15, -R13 ;  /* 0x0000000f050d8223 */ /* 0x000fe2000001080d */
[----:B------:R-:W-:Y:S02]  /*3a10*/  @!P0 F2FP.F16.F32.PACK_AB R2, R2, R25 ;  /* 0x000000190202823e */ /* 0x000fe400000000ff */
[----:B------:R-:W-:Y:S02]  /*3a20*/  @!P0 F2FP.F16.F32.PACK_AB R4, R4, R14 ;  /* 0x0000000e0404823e */ /* 0x000fe400000000ff */
[----:B------:R-:W-:Y:S02]  /*3a30*/  @!P0 F2FP.F16.F32.PACK_AB R3, R3, R13 ;  /* 0x0000000d0303823e */ /* 0x000fe400000000ff */
[----:B------:R-:W-:Y:S02]  /*3a40*/  LEA.HI.X R7, R174, R35, R175, 0x6, P1 ;  /* 0x00000023ae077211 */ /* 0x000fe400008f34af */
[----:B------:R-:W-:Y:S02]  /*3a50*/  @!P0 MOV R9, R2 ;  /* 0x0000000200098202 */ /* 0x000fe40000000f00 */
[----:B------:R-:W-:Y:S02]  /*3a60*/  @!P0 MOV R10, R3 ;  /* 0x00000003000a8202 */ /* 0x000fe40000000f00 */
[----:B------:R-:W-:Y:S05]  /*3a70*/  @!P0 MOV R11, R4 ;  /* 0x00000004000b8202 */ /* 0x000fea0000000f00 */
[----:B------:R3:W-:Y:S02]  /*3a80*/  ST.E.128 desc[UR4][R6.64], R8 ;  /* 0x0000000806007985 */ /* 0x0007e4000c101d04 */
.L_x_990:
[----:B------:R-:W-:Y:S05]  /*3a90*/  BSYNC.RECONVERGENT B0 ;  /* 0x0000000000007941 */ /* 0x000fea0003800200 */
.L_x_989:
[-C--:B------:R-:W-:Y:S01]  /*3aa0*/  ISETP.GE.OR P3, PT, R60, R45.reuse, P2 ;  /* 0x0000002d3c00720c */ /* 0x080fe20001766670 */
[----:B------:R-:W-:Y:S01]  /*3ab0*/  BSSY.RECONVERGENT B0, `(.L_x_991) ;  /* 0x0000041000007945 */ /* 0x000fe20003800200 */
[-C--:B------:R-:W-:Y:S02]  /*3ac0*/  ISETP.GE.OR P1, PT, R65, R45.reuse, P2 ;  /* 0x0000002d4100720c */ /* 0x080fe40001726670 */
[----:B------:R-:W-:Y:S02]  /*3ad0*/  ISETP.GE.OR P0, PT, R66, R45, P2 ;  /* 0x0000002d4200720c */ /* 0x000fe40001706670 */
[-C--:B------:R-:W-:Y:S02]  /*3ae0*/  ISETP.LT.OR P2, PT, R61, R44.reuse, P4 ;  /* 0x0000002c3d00720c */ /* 0x080fe40002741670 */
[----:B------:R-:W-:Y:S02]  /*3af0*/  LOP3.LUT P5, RZ, R56, 0x10, RZ, 0xc0, !PT ;  /* 0x0000001038ff7812 */ /* 0x000fe400078ac0ff */
[-C--:B------:R-:W-:Y:S02]  /*3b00*/  ISETP.LT.OR P3, PT, R60, R44.reuse, P3 ;  /* 0x0000002c3c00720c */ /* 0x080fe40001f61670 */
[----:B------:R-:W-:Y:S02]  /*3b10*/  PLOP3.LUT P6, PT, P6, P5, PT, 0xf2, 0x2f ;  /* 0x00000000002f781c */ /* 0x000fe400037cbe72 */
[-C--:B------:R-:W-:Y:S02]  /*3b20*/  ISETP.LT.OR P4, PT, R65, R44.reuse, P1 ;  /* 0x0000002c4100720c */ /* 0x080fe40000f81670 */
[----:B------:R-:W-:Y:S03]  /*3b30*/  ISETP.LT.OR P5, PT, R66, R44, P0 ;  /* 0x0000002c4200720c */ /* 0x000fe600007a1670 */
[----:B------:R-:W-:Y:S10]  /*3b40*/  @P2 BRA `(.L_x_992) ;  /* 0x0000000000dc2947 */ /* 0x000ff40003800000 */
[----:B------:R-:W-:Y:S02]  /*3b50*/  ISETP.GE.AND P0, PT, R132, R12, PT ;  /* 0x0000000c8400720c */ /* 0x000fe40003f06270 */
[----:B-123--:R-:W-:Y:S04]  /*3b60*/  IADD3 R8, P1, PT, R32, R101, RZ ;  /* 0x0000006520087210 */ /* 0x00efe80007f3e0ff */
        /* <DEDUP_REMOVED lines=53> */
.L_x_992:
[----:B------:R-:W-:Y:S05]  /*3ec0*/  BSYNC.RECONVERGENT B0 ;  /* 0x0000000000007941 */ /* 0x000fea0003800200 */
.L_x_991:
[----:B------:R-:W-:Y:S04]  /*3ed0*/  BSSY.RECONVERGENT B0, `(.L_x_993) ;  /* 0x000003d000007945 */ /* 0x000fe80003800200 */
[----:B------:R-:W-:Y:S05]  /*3ee0*/  @P3 BRA `(.L_x_994) ;  /* 0x0000000000ec3947 */ /* 0x000fea0003800000 */
[----:B------:R-:W-:Y:S02]  /*3ef0*/  ISETP.GE.AND P0, PT, R132, R12, PT ;  /* 0x0000000c8400720c */ /* 0x000fe40003f06270 */
[----:B-1234-:R-:W-:Y:S04]  /*3f00*/  IADD3 R8, P1, PT, R32, R94, RZ ;  /* 0x0000005e20087210 */ /* 0x01efe80007f3e0ff */
        /* <DEDUP_REMOVED lines=32> */
[----:B------:R-:W-:Y:S02]  /*4110*/  @!P0 HADD2.F32 R6, -RZ, R6.H0_H0 ;  /* 0x20000006ff068230 */ /* 0x000fe40000004100 */
[C---:B------:R-:W-:Y:S01]  /*4120*/  @!P0 FMUL.FTZ R13, R3.reuse, R20 ;  /* 0x00000014030d8220 */ /* 0x040fe20000410000 */
[C---:B------:R-:W-:Y:S01]  /*4130*/  @!P0 FMUL.FTZ R7, R4.reuse, R21 ;  /* 0x0000001504078220 */ /* 0x040fe20000410000 */
[-C--:B------:R-:W-:Y:S01]  /*4140*/  @!P0 FMUL.FTZ R3, R3, R15.reuse ;  /* 0x0000000f03038220 */ /* 0x080fe20000410000 */
[-C--:B------:R-:W-:Y:S01]  /*4150*/  @!P0 FMUL.FTZ R4, R4, R14.reuse ;  /* 0x0000000e04048220 */ /* 0x080fe20000410000 */
[----:B------:R-:W-:Y:S01]  /*4160*/  @!P0 FFMA.FTZ R13, R5, R15, -R13 ;  /* 0x0000000f050d8223 */ /* 0x000fe2000001080d */
[----:B------:R-:W-:Y:S01]  /*4170*/  MOV R15, R35 ;  /* 0x00000023000f7202 */ /* 0x000fe20000000f00 */
[----:B------:R-:W-:Y:S01]  /*4180*/  @!P0 FFMA.FTZ R7, R6, R14, -R7 ;  /* 0x0000000e06078223 */ /* 0x000fe20000010807 */
[----:B------:R-:W-:Y:S01]  /*4190*/  MOV R14, R34 ;  /* 0x00000022000e7202 */ /* 0x000fe20000000f00 */
[----:B------:R-:W-:Y:S01]  /*41a0*/  @!P0 FFMA.FTZ R2, R19, R18, R2 ;  /* 0x0000001213028223 */ /* 0x000fe20000010002 */
[----:B------:R-:W-:Y:S01]  /*41b0*/  @!P0 FFMA.FTZ R3, R20, R5, R3 ;  /* 0x0000000514038223 */ /* 0x000fe20000010003 */
[----:B------:R-:W-:Y:S01]  /*41c0*/  @!P0 FFMA.FTZ R4, R21, R6, R4 ;  /* 0x0000000615048223 */ /* 0x000fe20000010004 */
[----:B------:R-:W-:Y:S01]  /*41d0*/  @!P0 F2FP.F16.F32.PACK_AB R6, R0, R30 ;  /* 0x0000001e0006823e */ /* 0x000fe200000000ff */
[----:B------:R-:W-:Y:S01]  /*41e0*/  IMAD R18, R175, 0xc0, RZ ;  /* 0x000000c0af127824 */ /* 0x000fe200078e02ff */
[----:B------:R-:W-:Y:S01]  /*41f0*/  @!P0 F2FP.F16.F32.PACK_AB R2, R2, R25 ;  /* 0x000000190202823e */ /* 0x000fe200000000ff */
[----:B------:R-:W-:Y:S01]  /*4200*/  IMAD.WIDE.U32 R14, R174, 0xc0, R14 ;  /* 0x000000c0ae0e7825 */ /* 0x000fe200078e000e */
[----:B------:R-:W-:Y:S02]  /*4210*/  @!P0 F2FP.F16.F32.PACK_AB R3, R3, R13 ;  /* 0x0000000d0303823e */ /* 0x000fe400000000ff */
[----:B------:R-:W-:Y:S02]  /*4220*/  @!P0 F2FP.F16.F32.PACK_AB R0, R4, R7 ;  /* 0x000000070400823e */ /* 0x000fe400000000ff */
[----:B------:R-:W-:Y:S02]  /*4230*/  IADD3 R5, PT, PT, R18, R15, RZ ;  /* 0x0000000f12057210 */ /* 0x000fe40007ffe0ff */
[----:B------:R-:W-:Y:S02]  /*4240*/  MOV R4, R14 ;  /* 0x0000000e00047202 */ /* 0x000fe40000000f00 */
[----:B------:R-:W-:Y:S02]  /*4250*/  @!P0 MOV R8, R6 ;  /* 0x0000000600088202 */ /* 0x000fe40000000f00 */
[----:B------:R-:W-:Y:S02]  /*4260*/  @!P0 MOV R9, R2 ;  /* 0x0000000200098202 */ /* 0x000fe40000000f00 */
[----:B------:R-:W-:Y:S02]  /*4270*/  @!P0 MOV R10, R3 ;  /* 0x00000003000a8202 */ /* 0x000fe40000000f00 */
[----:B------:R-:W-:Y:S05]  /*4280*/  @!P0 MOV R11, R0 ;  /* 0x00000000000b8202 */ /* 0x000fea0000000f00 */
[----:B------:R1:W-:Y:S02]  /*4290*/  ST.E.128 desc[UR4][R4.64], R8 ;  /* 0x0000000804007985 */ /* 0x0003e4000c101d04 */
.L_x_994:
[----:B------:R-:W-:Y:S05]  /*42a0*/  BSYNC.RECONVERGENT B0 ;  /* 0x0000000000007941 */ /* 0x000fea0003800200 */
.L_x_993:
[----:B------:R-:W-:Y:S04]  /*42b0*/  BSSY.RECONVERGENT B0, `(.L_x_995) ;  /* 0x0000039000007945 */ /* 0x000fe80003800200 */
[----:B------:R-:W-:Y:S05]  /*42c0*/  @P4 BRA `(.L_x_996) ;  /* 0x0000000000dc4947 */ /* 0x000fea0003800000 */
[----:B------:R-:W-:Y:S02]  /*42d0*/  ISETP.GE.AND P0, PT, R132, R12, PT ;  /* 0x0000000c8400720c */ /* 0x000fe40003f06270 */
[C---:B-1234-:R-:W-:Y:S04]  /*42e0*/  LEA R8, P1, R46.reuse, R32, 0x8 ;  /* 0x000000202e087211 */ /* 0x05efe800078240ff */
[----:B------:R-:W-:Y:S06]  /*42f0*/  LEA.HI.X R9, R46, R33, R47, 0x8, P1 ;  /* 0x000000212e097211 */ /* 0x000fec00008f442f */
        /* <DEDUP_REMOVED lines=52> */
.L_x_996:
[----:B------:R-:W-:Y:S05]  /*4640*/  BSYNC.RECONVERGENT B0 ;  /* 0x0000000000007941 */ /* 0x000fea0003800200 */
.L_x_995:
[----:B------:R-:W-:Y:S04]  /*4650*/  BSSY.RECONVERGENT B0, `(.L_x_997) ;  /* 0x0000040000007945 */ /* 0x000fe80003800200 */
[----:B------:R-:W-:Y:S05]  /*4660*/  @P5 BRA `(.L_x_998) ;  /* 0x0000000000f85947 */ /* 0x000fea0003800000 */
[----:B------:R-:W-:Y:S01]  /*4670*/  IMAD R0, R47, 0x140, RZ ;  /* 0x000001402f007824 */ /* 0x000fe200078e02ff */
[----:B-1234-:R-:W-:Y:S02]  /*4680*/  MOV R8, R32 ;  /* 0x0000002000087202 */ /* 0x01efe40000000f00 */
[----:B------:R-:W-:Y:S02]  /*4690*/  MOV R9, R33 ;  /* 0x0000002100097202 */ /* 0x000fe40000000f00 */
[----:B------:R-:W-:Y:S01]  /*46a0*/  ISETP.GE.AND P0, PT, R132, R12, PT ;  /* 0x0000000c8400720c */ /* 0x000fe20003f06270 */
[----:B------:R-:W-:Y:S05]  /*46b0*/  IMAD.WIDE.U32 R8, R46, 0x140, R8 ;  /* 0x000001402e087825 */ /* 0x000fea00078e0008 */
[----:B------:R-:W-:Y:S07]  /*46c0*/  IADD3 R9, PT, PT, R0, R9, RZ ;  /* 0x0000000900097210 */ /* 0x000fee0007ffe0ff */
[C---:B------:R-:W-:Y:S01]  /*46d0*/  @!P0 IMAD.WIDE R4, R22.reuse, 0x140, R28 ;  /* 0x0000014016048825 */ /* 0x040fe200078e021c */
[----:B------:R-:W2:Y:S03]  /*46e0*/  LD.E.128 R8, desc[UR4][R8.64] ;  /* 0x0000000408087980 */ /* 0x000ea6000c101d00 */
[----:B------:R-:W-:Y:S05]  /*46f0*/  @!P0 IMAD.WIDE R2, R22, 0x140, R16 ;  /* 0x0000014016028825 */ /* 0x000fea00078e0210 */
        /* <DEDUP_REMOVED lines=53> */
.L_x_998:
[----:B------:R-:W-:Y:S05]  /*4a50*/  BSYNC.RECONVERGENT B0 ;  /* 0x0000000000007941 */ /* 0x000fea0003800200 */
.L_x_997:
        /* <DEDUP_REMOVED lines=17> */
[----:B------:R-:W-:Y:S02]  /*4b70*/  @!P0 HADD2.F32 R17, -RZ, R7.H0_H0 ;  /* 0x20000007ff118230 */ /* 0x000fe40000004100 */
        /* <DEDUP_REMOVED lines=8> */
[----:B------:R-:W-:Y:S01]  /*4c00*/  @!P0 HADD2.F32 R18, -RZ, R7.H1_H1 ;  /* 0x30000007ff128230 */ /* 0x000fe20000004100 */
[----:B------:R-:W-:Y:S01]  /*4c10*/  @!P0 MOV R7, R10 ;  /* 0x0000000a00078202 */ /* 0x000fe20000000f00 */
[-C--:B------:R-:W-:Y:S01]  /*4c20*/  @!P0 FMUL.FTZ R0, R0, R5.reuse ;  /* 0x0000000500008220 */ /* 0x080fe20000410000 */
[----:B------:R-:W-:Y:S01]  /*4c30*/  @!P0 FFMA.FTZ R21, R3, R5, -R4 ;  /* 0x0000000503158223 */ /* 0x000fe20000010804 */
[--C-:B------:R-:W-:Y:S02]  /*4c40*/  @!P0 HADD2.F32 R5, -RZ, R2.reuse.H1_H1 ;  /* 0x30000002ff058230 */ /* 0x100fe40000004100 */
[----:B------:R-:W-:Y:S01]  /*4c50*/  @!P0 FFMA.FTZ R0, R15, R3, R0 ;  /* 0x000000030f008223 */ /* 0x000fe20000010000 */
[----:B------:R-:W-:Y:S02]  /*4c60*/  @!P0 HADD2.F32 R15, -RZ, R2.H0_H0 ;  /* 0x20000002ff0f8230 */ /* 0x000fe40000004100 */
[C---:B------:R-:W-:Y:S01]  /*4c70*/  @!P0 FMUL.FTZ R19, R5.reuse, R16 ;  /* 0x0000001005138220 */ /* 0x040fe20000410000 */
[--C-:B------:R-:W-:Y:S02]  /*4c80*/  @!P0 HADD2.F32 R3, -RZ, R7.reuse.H1_H1 ;  /* 0x30000007ff038230 */ /* 0x100fe40000004100 */
[-C--:B------:R-:W-:Y:S01]  /*4c90*/  @!P0 FMUL.FTZ R2, R5, R12.reuse ;  /* 0x0000000c05028220 */ /* 0x080fe20000410000 */
[--C-:B------:R-:W-:Y:S02]  /*4ca0*/  @!P0 HADD2.F32 R4, -RZ, R6.reuse.H1_H1 ;  /* 0x30000006ff048230 */ /* 0x100fe40000004100 */
[----:B------:R-:W-:Y:S01]  /*4cb0*/  @!P0 FFMA.FTZ R19, R15, R12, -R19 ;  /* 0x0000000c0f138223 */ /* 0x000fe20000010813 */
[----:B------:R-:W-:Y:S02]  /*4cc0*/  @!P0 HADD2.F32 R5, -RZ, R7.H0_H0 ;  /* 0x20000007ff058230 */ /* 0x000fe40000004100 */
[C---:B------:R-:W-:Y:S01]  /*4cd0*/  @!P0 FMUL.FTZ R12, R3.reuse, R17 ;  /* 0x00000011030c8220 */ /* 0x040fe20000410000 */
[----:B------:R-:W-:Y:S02]  /*4ce0*/  @!P0 HADD2.F32 R6, -RZ, R6.H0_H0 ;  /* 0x20000006ff068230 */ /* 0x000fe40000004100 */
        /* <DEDUP_REMOVED lines=23> */
.L_x_1000:
[----:B------:R-:W-:Y:S05]  /*4e60*/  BSYNC.RECONVERGENT B0 ;  /* 0x0000000000007941 */ /* 0x000fea0003800200 */
.L_x_999:
[----:B------:R-:W5:Y:S02]  /*4e70*/  LD.E R0, desc[UR4][R152.64+0xd0] ;  /* 0x0000d00498007980 */ /* 0x000f64000c101900 */
[----:B-----5:R-:W-:Y:S05]  /*4e80*/  IMAD.U32 R0, R0, -0x80, RZ ;  /* 0xffffff8000007824 */ /* 0x020fea00078e00ff */
[C---:B------:R-:W-:Y:S02]  /*4e90*/  LEA R26, P1, R0.reuse, R26, 0x1 ;  /* 0x0000001a001a7211 */ /* 0x040fe400078208ff */
[C---:B------:R-:W-:Y:S02]  /*4ea0*/  LEA R40, P0, R0.reuse, R40, 0x1 ;  /* 0x0000002800287211 */ /* 0x040fe400078008ff */
[C---:B------:R-:W-:Y:S02]  /*4eb0*/  LEA.HI.X.SX32 R27, R0.reuse, R27, 0x1, P1 ;  /* 0x0000001b001b7211 */ /* 0x040fe400008f0eff */
[----:B------:R-:W-:Y:S01]  /*4ec0*/  LEA.HI.X.SX32 R41, R0, R41, 0x1, P0 ;  /* 0x0000002900297211 */ /* 0x000fe200000f0eff */
[----:B------:R-:W-:Y:S05]  /*4ed0*/  BRA `(.L_x_983) ;  /* 0x00000030008c7947 */ /* 0x000fea0003800000 */
.L_x_984:
[----:B------:R-:W2:Y:S01]  /*4ee0*/  LD.E R0, desc[UR4][R152.64+0xc0] ;  /* 0x0000c00498007980 */ /* 0x000ea2000c101900 */
[----:B------:R-:W-:Y:S01]  /*4ef0*/  BSSY.RECONVERGENT B0, `(.L_x_1001) ;  /* 0x0000064000007945 */ /* 0x000fe20003800200 */
[----:B--2---:R-:W-:Y:S02]  /*4f00*/  ISETP.GE.AND P4, PT, R132, R0, PT ;  /* 0x000000008400720c */ /* 0x004fe40003f86270 */
[----:B------:R-:W-:Y:S02]  /*4f10*/  LEA.HI R0, R12, R12, RZ, 0x1 ;  /* 0x0000000c0c007211 */ /* 0x000fe400078f08ff */
[C---:B------:R-:W-:Y:S02]  /*4f20*/  ISETP.GE.OR P0, PT, R58.reuse, R45, P4 ;  /* 0x0000002d3a00720c */ /* 0x040fe40002706670 */
[----:B------:R-:W-:Y:S02]  /*4f30*/  SHF.R.S32.HI R0, RZ, 0x1, R0 ;  /* 0x00000001ff007819 */ /* 0x000fe40000011400 */
[----:B------:R-:W-:Y:S02]  /*4f40*/  ISETP.LT.OR P0, PT, R58, R44, P0 ;  /* 0x0000002c3a00720c */ /* 0x000fe40000701670 */
[----:B------:R-:W-:Y:S01]  /*4f50*/  ISETP.GE.AND P1, PT, R132, R0, PT ;  /* 0x000000008400720c */ /* 0x000fe20003f26270 */
[----:B------:R-:W-:Y:S05]  /*4f60*/  IMAD.MOV R13, RZ, RZ, -R0 ;  /* 0x000000ffff0d7224 */ /* 0x000fea00078e0a00 */
[----:B------:R-:W-:Y:S02]  /*4f70*/  SEL R21, R0, R13, !P1 ;  /* 0x0000000d00157207 */ /* 0x000fe40004800000 */
[----:B------:R-:W-:Y:S03]  /*4f80*/  SHF.R.S32.HI R75, RZ, 0x1f, R13 ;  /* 0x0000001fff4b7819 */ /* 0x000fe6000001140d */
[----:B------:R-:W-:Y:S05]  /*4f90*/  @P0 BRA `(.L_x_1002) ;  /* 0x0000000400640947 */ /* 0x000fea0003800000 */
[----:B------:R-:W-:Y:S02]  /*4fa0*/  ISETP.GE.AND P0, PT, R132, R12, PT ;  /* 0x0000000c8400720c */ /* 0x000fe40003f06270 */
[----:B------:R-:W-:Y:S02]  /*4fb0*/  MOV R8, R24 ;  /* 0x0000001800087202 */ /* 0x000fe40000000f00 */
[----:B------:R-:W-:Y:S05]  /*4fc0*/  MOV R9, R23 ;  /* 0x0000001700097202 */ /* 0x000fea0000000f00 */
[----:B------:R-:W2:Y:S04]  /*4fd0*/  LD.E.128 R32, desc[UR4][R8.64] ;  /* 0x0000000408207980 */ /* 0x000ea8000c101d00 */
[----:B------:R-:W-:Y:S01]  /*4fe0*/  @!P0 IMAD.WIDE R2, R21, 0x2, R8 ;  /* 0x0000000215028825 */ /* 0x000fe200078e0208 */
[----:B------:R-:W-:Y:S02]  /*4ff0*/  @!P0 SEL R0, R13, RZ, P1 ;  /* 0x000000ff0d008207 */ /* 0x000fe40000800000 */
[----:B------:R-:W-:Y:S02]  /*5000*/  @!P0 SEL R4, R75, RZ, P1 ;  /* 0x000000ff4b048207 */ /* 0x000fe40000800000 */
[C---:B------:R-:W-:Y:S02]  /*5010*/  @!P0 SHF.L.U32 R14, R0.reuse, 0x1, RZ ;  /* 0x00000001000e8819 */ /* 0x040fe400000006ff */
[----:B------:R-:W-:Y:S02]  /*5020*/  @!P0 SHF.L.U64.HI R0, R0, 0x1, R4 ;  /* 0x0000000100008819 */ /* 0x000fe40000010204 */
[----:B------:R1:W3:Y:S01]  /*5030*/  @!P0 LD.E.128 R4, desc[UR4][R2.64] ;  /* 0x0000000402048980 */ /* 0x0002e2000c101d00 */
[----:B------:R-:W-:Y:S04]  /*5040*/  @!P0 IADD3 R10, P2, PT, R14, R54, RZ ;  /* 0x000000360e0a8210 */ /* 0x000fe80007f5e0ff */
[----:B------:R-:W-:Y:S05]  /*5050*/  @!P0 IADD3.X R11, PT, PT, R0, R53, RZ, P2, !PT ;  /* 0x00000035000b8210 */ /* 0x000fea00017fe4ff */
[----:B------:R3:W4:Y:S01]  /*5060*/  @!P0 LD.E.128 R28, desc[UR4][R10.64] ;  /* 0x000000040a1c8980 */ /* 0x000722000c101d00 */
[----:B-1----:R-:W-:Y:S04]  /*5070*/  @!P0 IADD3 R2, P2, PT, R14, R55, RZ ;  /* 0x000000370e028210 */ /* 0x002fe80007f5e0ff */
[----:B------:R-:W-:Y:S02]  /*5080*/  @!P0 IADD3.X R3, PT, PT, R0, R52, RZ, P2, !PT ;  /* 0x0000003400038210 */ /* 0x000fe400017fe4ff */
[----:B------:R-:W-:Y:S02]  /*5090*/  PLOP3.LUT P2, PT, PT, PT, PT, 0x80, 0x8 ;  /* 0x000000000008781c */ /* 0x000fe40003f4f070 */
[----:B------:R-:W-:Y:S01]  /*50a0*/  @!P0 PLOP3.LUT P2, PT, P1, PT, PT, 0x80, 0x8 ;  /* 0x000000000008881c */ /* 0x000fe20000f4f070 */
[----:B------:R1:W5:Y:S01]  /*50b0*/  @!P0 LD.E.128 R36, desc[UR4][R2.64] ;  /* 0x0000000402248980 */ /* 0x000362000c101d00 */
[--C-:B---3--:R-:W-:Y:S02]  /*50c0*/  @!P0 HADD2.F32 R10, -RZ, R4.reuse.H0_H0 ;  /* 0x20000004ff0a8230 */ /* 0x108fe40000004100 */
[----:B------:R-:W-:Y:S02]  /*50d0*/  @!P0 HADD2.F32 R9, -RZ, R4.H1_H1 ;  /* 0x30000004ff098230 */ /* 0x000fe40000004100 */
[--C-:B------:R-:W-:Y:S02]  /*50e0*/  @!P0 HADD2.F32 R14, -RZ, R5.reuse.H0_H0 ;  /* 0x20000005ff0e8230 */ /* 0x100fe40000004100 */
[----:B------:R-:W-:Y:S02]  /*50f0*/  @!P0 HADD2.F32 R11, -RZ, R5.H1_H1 ;  /* 0x30000005ff0b8230 */ /* 0x000fe40000004100 */
[----:B------:R-:W-:Y:S02]  /*5100*/  @!P0 HADD2.F32 R16, -RZ, R6.H0_H0 ;  /* 0x20000006ff108230 */ /* 0x000fe40000004100 */
[--C-:B----4-:R-:W-:Y:S02]  /*5110*/  @!P0 HADD2.F32 R0, -RZ, R28.reuse.H0_H0 ;  /* 0x2000001cff008230 */ /* 0x110fe40000004100 */
[----:B-1----:R-:W-:Y:S01]  /*5120*/  @!P0 HADD2.F32 R2, -RZ, R28.H1_H1 ;  /* 0x3000001cff028230 */ /* 0x002fe20000004100 */
[----:B--2---:R-:W-:Y:S01]  /*5130*/  @!P0 MOV R28, R35 ;  /* 0x00000023001c8202 */ /* 0x004fe20000000f00 */
[--C-:B------:R-:W-:Y:S02]  /*5140*/  @!P0 HADD2.F32 R4, -RZ, R29.reuse.H1_H1 ;  /* 0x3000001dff048230 */ /* 0x100fe40000004100 */
[----:B------:R-:W-:Y:S01]  /*5150*/  @!P2 FADD.FTZ R0, -R0, -RZ ;  /* 0x800000ff0000a221 */ /* 0x000fe20000010100 */
[----:B------:R-:W-:Y:S01]  /*5160*/  @!P0 HADD2.F32 R3, -RZ, R29.H0_H0 ;  /* 0x2000001dff038230 */ /* 0x000fe20000004100 */
[----:B------:R-:W-:Y:S01]  /*5170*/  @!P0 MOV R29, R34 ;  /* 0x00000022001d8202 */ /* 0x000fe20000000f00 */
[----:B------:R-:W-:Y:S02]  /*5180*/  @!P0 HADD2.F32 R15, -RZ, R6.H1_H1 ;  /* 0x30000006ff0f8230 */ /* 0x000fe40000004100 */
[----:B------:R-:W-:Y:S01]  /*5190*/  @!P0 FMUL.FTZ R0, R10, R0 ;  /* 0x000000000a008220 */ /* 0x000fe20000410000 */
[--C-:B------:R-:W-:Y:S01]  /*51a0*/  @!P0 HADD2.F32 R5, -RZ, R30.reuse.H0_H0 ;  /* 0x2000001eff058230 */ /* 0x100fe20000004100 */
[----:B------:R-:W-:Y:S01]  /*51b0*/  @!P0 MOV R10, R32 ;  /* 0x00000020000a8202 */ /* 0x000fe20000000f00 */
[----:B------:R-:W-:Y:S02]  /*51c0*/  @!P0 HADD2.F32 R6, -RZ, R30.H1_H1 ;  /* 0x3000001eff068230 */ /* 0x000fe40000004100 */
[----:B------:R-:W-:Y:S01]  /*51d0*/  @!P2 FADD.FTZ R2, -R2, -RZ ;  /* 0x800000ff0202a221 */ /* 0x000fe20000010100 */
[--C-:B------:R-:W-:Y:S02]  /*51e0*/  @!P0 HADD2.F32 R18, -RZ, R7.reuse.H0_H0 ;  /* 0x20000007ff128230 */ /* 0x100fe40000004100 */
[----:B------:R-:W-:Y:S01]  /*51f0*/  @!P2 FADD.FTZ R4, -R4, -RZ ;  /* 0x800000ff0404a221 */ /* 0x000fe20000010100 */
[----:B------:R-:W-:Y:S01]  /*5200*/  @!P0 HADD2.F32 R17, -RZ, R7.H1_H1 ;  /* 0x30000007ff118230 */ /* 0x000fe20000004100 */
[----:B------:R-:W-:Y:S01]  /*5210*/  @!P0 MOV R30, R33 ;  /* 0x00000021001e8202 */ /* 0x000fe20000000f00 */
[--C-:B------:R-:W-:Y:S02]  /*5220*/  @!P0 HADD2.F32 R8, -RZ, R31.reuse.H1_H1 ;  /* 0x3000001fff088230 */ /* 0x100fe40000004100 */
[----:B------:R-:W-:Y:S01]  /*5230*/  @!P0 FMUL.FTZ R2, R9, R2 ;  /* 0x0000000209028220 */ /* 0x000fe20000410000 */
[----:B------:R-:W-:Y:S02]  /*5240*/  @!P0 HADD2.F32 R7, -RZ, R31.H0_H0 ;  /* 0x2000001fff078230 */ /* 0x000fe40000004100 */
[----:B------:R-:W-:Y:S01]  /*5250*/  @!P2 FADD.FTZ R3, -R3, -RZ ;  /* 0x800000ff0303a221 */ /* 0x000fe20000010100 */
[--C-:B------:R-:W-:Y:S02]  /*5260*/  @!P0 HADD2.F32 R9, -RZ, R10.reuse.H0_H0 ;  /* 0x2000000aff098230 */ /* 0x100fe40000004100 */
[----:B------:R-:W-:Y:S01]  /*5270*/  @!P0 FMUL.FTZ R4, R11, R4 ;  /* 0x000000040b048220 */ /* 0x000fe20000410000 */
[----:B------:R-:W-:Y:S02]  /*5280*/  @!P0 HADD2.F32 R11, -RZ, R10.H1_H1 ;  /* 0x3000000aff0b8230 */ /* 0x000fe40000004100 */
[----:B------:R-:W-:Y:S01]  /*5290*/  @!P2 FADD.FTZ R5, -R5, -RZ ;  /* 0x800000ff0505a221 */ /* 0x000fe20000010100 */
[----:B-----5:R-:W-:Y:S02]  /*52a0*/  @!P0 HADD2.F32 R10, -RZ, R36.H0_H0 ;  /* 0x20000024ff0a8230 */ /* 0x020fe40000004100 */
[----:B------:R-:W-:Y:S01]  /*52b0*/  @!P2 FADD.FTZ R6, -R6, -RZ ;  /* 0x800000ff0606a221 */ /* 0x000fe20000010100 */
[----:B------:R-:W-:Y:S02]  /*52c0*/  @!P0 HADD2.F32 R19, -RZ, R38.H1_H1 ;  /* 0x30000026ff138230 */ /* 0x000fe40000004100 */
[----:B------:R-:W-:Y:S01]  /*52d0*/  @!P0 FMUL.FTZ R3, R14, R3 ;  /* 0x000000030e038220 */ /* 0x000fe20000410000 */
[----:B------:R-:W-:Y:S02]  /*52e0*/  @!P0 HADD2.F32 R14, -RZ, R36.H1_H1 ;  /* 0x30000024ff0e8230 */ /* 0x000fe40000004100 */
[----:B------:R-:W-:Y:S01]  /*52f0*/  @!P2 FADD.FTZ R8, -R8, -RZ ;  /* 0x800000ff0808a221 */ /* 0x000fe20000010100 */
[----:B------:R-:W-:Y:S02]  /*5300*/  @!P0 HADD2.F32 R20, -RZ, R39.H0_H0 ;  /* 0x20000027ff148230 */ /* 0x000fe40000004100 */
[----:B------:R-:W-:Y:S01]  /*5310*/  @!P2 FADD.FTZ R7, -R7, -RZ ;  /* 0x800000ff0707a221 */ /* 0x000fe20000010100 */
[----:B------:R-:W-:Y:S01]  /*5320*/  @!P0 FMUL.FTZ R5, R16, R5 ;  /* 0x0000000510058220 */ /* 0x000fe20000410000 */
[----:B------:R-:W-:Y:S01]  /*5330*/  @!P0 FMUL.FTZ R6, R15, R6 ;  /* 0x000000060f068220 */ /* 0x000fe20000410000 */
[--C-:B------:R-:W-:Y:S02]  /*5340*/  @!P0 HADD2.F32 R16, -RZ, R37.reuse.H0_H0 ;  /* 0x20000025ff108230 */ /* 0x100fe40000004100 */
[----:B------:R-:W-:Y:S01]  /*5350*/  @!P0 FFMA.FTZ R0, R9, R10, R0 ;  /* 0x0000000a09008223 */ /* 0x000fe20000010000 */
[--C-:B------:R-:W-:Y:S02]  /*5360*/  @!P0 HADD2.F32 R15, -RZ, R30.reuse.H0_H0 ;  /* 0x2000001eff0f8230 */ /* 0x100fe40000004100 */
[----:B------:R-:W-:Y:S01]  /*5370*/  @!P0 FMUL.FTZ R8, R17, R8 ;  /* 0x0000000811088220 */ /* 0x000fe20000410000 */
[----:B------:R-:W-:Y:S01]  /*5380*/  @!P0 FMUL.FTZ R7, R18, R7 ;  /* 0x0000000712078220 */ /* 0x000fe20000410000 */
[----:B------:R-:W-:Y:S02]  /*5390*/  @!P0 HADD2.F32 R17, -RZ, R37.H1_H1 ;  /* 0x30000025ff118230 */ /* 0x000fe40000004100 */
[----:B------:R-:W-:Y:S01]  /*53a0*/  @!P0 FFMA.FTZ R2, R11, R14, R2 ;  /* 0x0000000e0b028223 */ /* 0x000fe20000010002 */
[----:B------:R-:W-:Y:S02]  /*53b0*/  @!P0 HADD2.F32 R9, -RZ, R30.H1_H1 ;  /* 0x3000001eff098230 */ /* 0x000fe40000004100 */
[----:B------:R-:W-:Y:S01]  /*53c0*/  @!P0 FFMA.FTZ R3, R15, R16, R3 ;  /* 0x000000100f038223 */ /* 0x000fe20000010003 */
[----:B------:R-:W-:Y:S01]  /*53d0*/  @!P0 HADD2.F32 R18, -RZ, R38.H0_H0 ;  /* 0x20000026ff128230 */ /* 0x000fe20000004100 */
[----:B------:R-:W-:Y:S01]  /*53e0*/  @!P0 F2FP.F16.F32.PACK_AB R0, R2, R0 ;  /* 0x000000000200823e */ /* 0x000fe200000000ff */
[--C-:B------:R-:W-:Y:S01]  /*53f0*/  @!P0 HADD2.F32 R10, -RZ, R29.reuse.H0_H0 ;  /* 0x2000001dff0a8230 */ /* 0x100fe20000004100 */
[----:B------:R-:W-:Y:S01]  /*5400*/  MOV R2, R51 ;  /* 0x0000003300027202 */ /* 0x000fe20000000f00 */
[----:B------:R-:W-:Y:S01]  /*5410*/  @!P0 HADD2.F32 R11, -RZ, R29.H1_H1 ;  /* 0x3000001dff0b8230 */ /* 0x000fe20000004100 */
[----:B------:R-:W-:Y:S01]  /*5420*/  @!P0 MOV R32, R0 ;  /* 0x0000000000208202 */ /* 0x000fe20000000f00 */
[--C-:B------:R-:W-:Y:S02]  /*5430*/  @!P0 HADD2.F32 R14, -RZ, R28.reuse.H0_H0 ;  /* 0x2000001cff0e8230 */ /* 0x100fe40000004100 */
[----:B------:R-:W-:Y:S01]  /*5440*/  @!P0 FFMA.FTZ R4, R9, R17, R4 ;  /* 0x0000001109048223 */ /* 0x000fe20000010004 */
[----:B------:R-:W-:Y:S02]  /*5450*/  @!P0 HADD2.F32 R25, -RZ, R39.H1_H1 ;  /* 0x30000027ff198230 */ /* 0x000fe40000004100 */
[----:B------:R-:W-:Y:S01]  /*5460*/  @!P0 FFMA.FTZ R5, R10, R18, R5 ;  /* 0x000000120a058223 */ /* 0x000fe20000010005 */
[----:B------:R-:W-:Y:S02]  /*5470*/  @!P0 HADD2.F32 R15, -RZ, R28.H1_H1 ;  /* 0x3000001cff0f8230 */ /* 0x000fe40000004100 */
[----:B------:R-:W-:Y:S01]  /*5480*/  @!P0 FFMA.FTZ R6, R11, R19, R6 ;  /* 0x000000130b068223 */ /* 0x000fe20000010006 */
[----:B------:R-:W-:Y:S01]  /*5490*/  @!P0 F2FP.F16.F32.PACK_AB R3, R4, R3 ;  /* 0x000000030403823e */ /* 0x000fe200000000ff */
[----:B------:R-:W-:Y:S01]  /*54a0*/  @!P0 FFMA.FTZ R7, R14, R20, R7 ;  /* 0x000000140e078223 */ /* 0x000fe20000010007 */
[----:B------:R-:W-:Y:S02]  /*54b0*/  @!P0 FFMA.FTZ R8, R15, R25, R8 ;  /* 0x000000190f088223 */ /* 0x000fe40000010008 */
[----:B------:R-:W-:Y:S02]  /*54c0*/  @!P0 F2FP.F16.F32.PACK_AB R5, R6, R5 ;  /* 0x000000050605823e */ /* 0x000fe400000000ff */
[----:B------:R-:W-:Y:S02]  /*54d0*/  @!P0 MOV R33, R3 ;  /* 0x0000000300218202 */ /* 0x000fe40000000f00 */
[----:B------:R-:W-:Y:S02]  /*54e0*/  @!P0 F2FP.F16.F32.PACK_AB R7, R8, R7 ;  /* 0x000000070807823e */ /* 0x000fe400000000ff */
[----:B------:R-:W-:Y:S02]  /*54f0*/  MOV R3, R50 ;  /* 0x0000003200037202 */ /* 0x000fe40000000f00 */
[----:B------:R-:W-:Y:S02]  /*5500*/  @!P0 MOV R34, R5 ;  /* 0x0000000500228202 */ /* 0x000fe40000000f00 */
[----:B------:R-:W-:Y:S05]  /*5510*/  @!P0 MOV R35, R7 ;  /* 0x0000000700238202 */ /* 0x000fea0000000f00 */
[----:B------:R1:W-:Y:S02]  /*5520*/  ST.E.128 desc[UR4][R2.64], R32 ;  /* 0x0000002002007985 */ /* 0x0003e4000c101d04 */
.L_x_1002:
[----:B------:R-:W-:Y:S05]  /*5530*/  BSYNC.RECONVERGENT B0 ;  /* 0x0000000000007941 */ /* 0x000fea0003800200 */
.L_x_1001:
        /* <DEDUP_REMOVED lines=11> */
[----:B------:R-:W-:Y:S02]  /*55f0*/  @!P0 SEL R0, R13, RZ, P1 ;  /* 0x000000ff0d008207 */ /* 0x000fe40000800000 */
[----:B------:R-:W-:Y:S02]  /*5600*/  @!P0 SEL R2, R75, RZ, P1 ;  /* 0x000000ff4b028207 */ /* 0x000fe40000800000 */
[----:B------:R-:W-:Y:S04]  /*5610*/  @!P0 IADD3 R0, P2, PT, R79, R0, RZ ;  /* 0x000000004f008210 */ /* 0x000fe80007f5e0ff */
[----:B------:R-:W-:Y:S01]  /*5620*/  @!P0 IADD3.X R4, PT, PT, R81, R2, RZ, P2, !PT ;  /* 0x0000000251048210 */ /* 0x000fe200017fe4ff */
[----:B------:R-:W-:Y:S01]  /*5630*/  @!P0 IMAD.WIDE R2, R21, 0x2, R10 ;  /* 0x0000000215028825 */ /* 0x000fe200078e020a */
[C---:B------:R-:W-:Y:S02]  /*5640*/  @!P0 SHF.L.U32 R14, R0.reuse, 0x1, RZ ;  /* 0x00000001000e8819 */ /* 0x040fe400000006ff */
[----:B------:R-:W-:Y:S02]  /*5650*/  @!P0 SHF.L.U64.HI R0, R0, 0x1, R4 ;  /* 0x0000000100008819 */ /* 0x000fe40000010204 */
[----:B------:R1:W3:Y:S01]  /*5660*/  @!P0 LD.E.128 R4, desc[UR4][R2.64] ;  /* 0x0000000402048980 */ /* 0x0002e2000c101d00 */
[----:B------:R-:W-:Y:S04]  /*5670*/  @!P0 IADD3 R8, P2, PT, R14, R54, RZ ;  /* 0x000000360e088210 */ /* 0x000fe80007f5e0ff */
[----:B------:R-:W-:Y:S05]  /*5680*/  @!P0 IADD3.X R9, PT, PT, R0, R53, RZ, P2, !PT ;  /* 0x0000003500098210 */ /* 0x000fea00017fe4ff */
[----:B------:R4:W5:Y:S01]  /*5690*/  @!P0 LD.E.128 R36, desc[UR4][R8.64] ;  /* 0x0000000408248980 */ /* 0x000962000c101d00 */
[----:B-1----:R-:W-:Y:S04]  /*56a0*/  @!P0 IADD3 R2, P2, PT, R14, R55, RZ ;  /* 0x000000370e028210 */ /* 0x002fe80007f5e0ff */
[----:B------:R-:W-:Y:S02]  /*56b0*/  @!P0 IADD3.X R3, PT, PT, R0, R52, RZ, P2, !PT ;  /* 0x0000003400038210 */ /* 0x000fe400017fe4ff */
[----:B------:R-:W-:Y:S02]  /*56c0*/  PLOP3.LUT P2, PT, PT, PT, PT, 0x80, 0x8 ;  /* 0x000000000008781c */ /* 0x000fe40003f4f070 */
[----:B------:R-:W-:Y:S01]  /*56d0*/  @!P0 PLOP3.LUT P2, PT, P1, PT, PT, 0x80, 0x8 ;  /* 0x000000000008881c */ /* 0x000fe20000f4f070 */
[----:B------:R1:W2:Y:S01]  /*56e0*/  @!P0 LD.E.128 R28, desc[UR4][R2.64] ;  /* 0x00000004021c8980 */ /* 0x0002a2000c101d00 */
[--C-:B---3--:R-:W-:Y:S02]  /*56f0*/  @!P0 HADD2.F32 R14, -RZ, R4.reuse.H0_H0 ;  /* 0x20000004ff0e8230 */ /* 0x108fe40000004100 */
[----:B----4-:R-:W-:Y:S02]  /*5700*/  @!P0 HADD2.F32 R9, -RZ, R4.H1_H1 ;  /* 0x30000004ff098230 */ /* 0x010fe40000004100 */
[--C-:B------:R-:W-:Y:S02]  /*5710*/  @!P0 HADD2.F32 R16, -RZ, R5.reuse.H0_H0 ;  /* 0x20000005ff108230 */ /* 0x100fe40000004100 */
[----:B------:R-:W-:Y:S02]  /*5720*/  @!P0 HADD2.F32 R15, -RZ, R5.H1_H1 ;  /* 0x30000005ff0f8230 */ /* 0x000fe40000004100 */
[----:B------:R-:W-:Y:S02]  /*5730*/  @!P0 HADD2.F32 R20, -RZ, R7.H0_H0 ;  /* 0x20000007ff148230 */ /* 0x000fe40000004100 */
[--C-:B-----5:R-:W-:Y:S02]  /*5740*/  @!P0 HADD2.F32 R0, -RZ, R36.reuse.H0_H0 ;  /* 0x20000024ff008230 */ /* 0x120fe40000004100 */
[----:B-1----:R-:W-:Y:S01]  /*5750*/  @!P0 HADD2.F32 R2, -RZ, R36.H1_H1 ;  /* 0x30000024ff028230 */ /* 0x002fe20000004100 */
[----:B--2---:R-:W-:Y:S01]  /*5760*/  @!P0 MOV R36, R33 ;  /* 0x0000002100248202 */ /* 0x004fe20000000f00 */
[--C-:B------:R-:W-:Y:S02]  /*5770*/  @!P0 HADD2.F32 R4, -RZ, R37.reuse.H1_H1 ;  /* 0x30000025ff048230 */ /* 0x100fe40000004100 */
[----:B------:R-:W-:Y:S01]  /*5780*/  @!P2 FADD.FTZ R0, -R0, -RZ ;  /* 0x800000ff0000a221 */ /* 0x000fe20000010100 */
[----:B------:R-:W-:Y:S02]  /*5790*/  @!P0 HADD2.F32 R3, -RZ, R37.H0_H0 ;  /* 0x20000025ff038230 */ /* 0x000fe40000004100 */
[----:B------:R-:W-:Y:S01]  /*57a0*/  @!P2 FADD.FTZ R2, -R2, -RZ ;  /* 0x800000ff0202a221 */ /* 0x000fe20000010100 */
[----:B------:R-:W-:Y:S02]  /*57b0*/  @!P0 HADD2.F32 R5, -RZ, R38.H0_H0 ;  /* 0x20000026ff058230 */ /* 0x000fe40000004100 */
[----:B------:R-:W-:Y:S01]  /*57c0*/  @!P0 FMUL.FTZ R0, R14, R0 ;  /* 0x000000000e008220 */ /* 0x000fe20000410000 */
[----:B------:R-:W-:Y:S01]  /*57d0*/  @!P0 HADD2.F32 R8, -RZ, R39.H1_H1 ;  /* 0x30000027ff088230 */ /* 0x000fe20000004100 */
[----:B------:R-:W-:Y:S01]  /*57e0*/  @!P0 MOV R14, R32 ;  /* 0x00000020000e8202 */ /* 0x000fe20000000f00 */
[----:B------:R-:W-:Y:S02]  /*57f0*/  @!P0 HADD2.F32 R19, -RZ, R7.H1_H1 ;  /* 0x30000007ff138230 */ /* 0x000fe40000004100 */
[----:B------:R-:W-:Y:S01]  /*5800*/  @!P0 FMUL.FTZ R2, R9, R2 ;  /* 0x0000000209028220 */ /* 0x000fe20000410000 */
[--C-:B------:R-:W-:Y:S02]  /*5810*/  @!P0 HADD2.F32 R18, -RZ, R6.reuse.H0_H0 ;  /* 0x20000006ff128230 */ /* 0x100fe40000004100 */
[----:B------:R-:W-:Y:S01]  /*5820*/  @!P2 FADD.FTZ R4, -R4, -RZ ;  /* 0x800000ff0404a221 */ /* 0x000fe20000010100 */
[----:B------:R-:W-:Y:S02]  /*5830*/  @!P0 HADD2.F32 R17, -RZ, R6.H1_H1 ;  /* 0x30000006ff118230 */ /* 0x000fe40000004100 */
[----:B------:R-:W-:Y:S01]  /*5840*/  @!P2 FADD.FTZ R3, -R3, -RZ ;  /* 0x800000ff0303a221 */ /* 0x000fe20000010100 */
[----:B------:R-:W-:Y:S02]  /*5850*/  @!P0 HADD2.F32 R7, -RZ, R39.H0_H0 ;  /* 0x20000027ff078230 */ /* 0x000fe40000004100 */
[----:B------:R-:W-:Y:S01]  /*5860*/  @!P0 FMUL.FTZ R4, R15, R4 ;  /* 0x000000040f048220 */ /* 0x000fe20000410000 */
        /* <DEDUP_REMOVED lines=11> */
[----:B------:R-:W-:Y:S01]  /*5920*/  @!P0 FMUL.FTZ R8, R19, R8 ;  /* 0x0000000813088220 */ /* 0x000fe20000410000 */
[----:B------:R-:W-:Y:S02]  /*5930*/  @!P0 HADD2.F32 R19, -RZ, R29.H1_H1 ;  /* 0x3000001dff138230 */ /* 0x000fe40000004100 */
[----:B------:R-:W-:Y:S01]  /*5940*/  @!P2 FADD.FTZ R6, -R6, -RZ ;  /* 0x800000ff0606a221 */ /* 0x000fe20000010100 */
[--C-:B------:R-:W-:Y:S02]  /*5950*/  @!P0 HADD2.F32 R28, -RZ, R31.reuse.H0_H0 ;  /* 0x2000001fff1c8230 */ /* 0x100fe40000004100 */
[----:B------:R-:W-:Y:S01]  /*5960*/  @!P0 FMUL.FTZ R7, R20, R7 ;  /* 0x0000000714078220 */ /* 0x000fe20000410000 */
[----:B------:R-:W-:Y:S01]  /*5970*/  @!P0 HADD2.F32 R29, -RZ, R31.H1_H1 ;  /* 0x3000001fff1d8230 */ /* 0x000fe20000004100 */
[----:B------:R-:W-:Y:S01]  /*5980*/  @!P0 MOV R31, R34 ;  /* 0x00000022001f8202 */ /* 0x000fe20000000f00 */
[--C-:B------:R-:W-:Y:S02]  /*5990*/  @!P0 HADD2.F32 R20, -RZ, R30.reuse.H0_H0 ;  /* 0x2000001eff148230 */ /* 0x100fe40000004100 */
[----:B------:R-:W-:Y:S01]  /*59a0*/  @!P0 FMUL.FTZ R6, R17, R6 ;  /* 0x0000000611068220 */ /* 0x000fe20000410000 */
[----:B------:R-:W-:Y:S01]  /*59b0*/  @!P0 HADD2.F32 R25, -RZ, R30.H1_H1 ;  /* 0x3000001eff198230 */ /* 0x000fe20000004100 */
[----:B------:R-:W-:Y:S01]  /*59c0*/  @!P0 MOV R30, R35 ;  /* 0x00000023001e8202 */ /* 0x000fe20000000f00 */
[--C-:B------:R-:W-:Y:S02]  /*59d0*/  @!P0 HADD2.F32 R17, -RZ, R36.reuse.H0_H0 ;  /* 0x20000024ff118230 */ /* 0x100fe40000004100 */
[----:B------:R-:W-:Y:S01]  /*59e0*/  @!P0 FFMA.FTZ R0, R9, R14, R0 ;  /* 0x0000000e09008223 */ /* 0x000fe20000010000 */
[----:B------:R-:W-:Y:S02]  /*59f0*/  @!P0 HADD2.F32 R9, -RZ, R36.H1_H1 ;  /* 0x30000024ff098230 */ /* 0x000fe40000004100 */
[----:B------:R-:W-:Y:S01]  /*5a00*/  @!P0 FFMA.FTZ R2, R15, R16, R2 ;  /* 0x000000100f028223 */ /* 0x000fe20000010002 */
[--C-:B------:R-:W-:Y:S02]  /*5a10*/  @!P0 HADD2.F32 R14, -RZ, R31.reuse.H0_H0 ;  /* 0x2000001fff0e8230 */ /* 0x100fe40000004100 */
[----:B------:R-:W-:Y:S01]  /*5a20*/  @!P0 FFMA.FTZ R3, R17, R18, R3 ;  /* 0x0000001211038223 */ /* 0x000fe20000010003 */
[----:B------:R-:W-:Y:S02]  /*5a30*/  @!P0 HADD2.F32 R15, -RZ, R31.H1_H1 ;  /* 0x3000001fff0f8230 */ /* 0x000fe40000004100 */
[----:B------:R-:W-:Y:S01]  /*5a40*/  @!P0 FFMA.FTZ R4, R9, R19, R4 ;  /* 0x0000001309048223 */ /* 0x000fe20000010004 */
[----:B------:R-:W-:Y:S01]  /*5a50*/  @!P0 F2FP.F16.F32.PACK_AB R0, R2, R0 ;  /* 0x000000000200823e */ /* 0x000fe200000000ff */
[--C-:B------:R-:W-:Y:S02]  /*5a60*/  @!P0 HADD2.F32 R16, -RZ, R30.reuse.H0_H0 ;  /* 0x2000001eff108230 */ /* 0x100fe40000004100 */
[----:B------:R-:W-:Y:S01]  /*5a70*/  @!P0 FFMA.FTZ R5, R14, R20, R5 ;  /* 0x000000140e058223 */ /* 0x000fe20000010005 */
[----:B------:R-:W-:Y:S01]  /*5a80*/  @!P0 HADD2.F32 R17, -RZ, R30.H1_H1 ;  /* 0x3000001eff118230 */ /* 0x000fe20000004100 */
[----:B------:R-:W-:Y:S01]  /*5a90*/  @!P0 F2FP.F16.F32.PACK_AB R3, R4, R3 ;  /* 0x000000030403823e */ /* 0x000fe200000000ff */
[----:B------:R-:W-:Y:S01]  /*5aa0*/  @!P0 FFMA.FTZ R6, R15, R25, R6 ;  /* 0x000000190f068223 */ /* 0x000fe20000010006 */
[----:B------:R-:W-:Y:S01]  /*5ab0*/  @!P0 MOV R32, R0 ;  /* 0x0000000000208202 */ /* 0x000fe20000000f00 */
[----:B------:R-:W-:Y:S01]  /*5ac0*/  @!P0 FFMA.FTZ R7, R16, R28, R7 ;  /* 0x0000001c10078223 */ /* 0x000fe20000010007 */
[----:B------:R-:W-:Y:S01]  /*5ad0*/  @!P0 MOV R33, R3 ;  /* 0x0000000300218202 */ /* 0x000fe20000000f00 */
[----:B------:R-:W-:Y:S01]  /*5ae0*/  @!P0 FFMA.FTZ R8, R17, R29, R8 ;  /* 0x0000001d11088223 */ /* 0x000fe20000010008 */
[----:B------:R-:W-:Y:S04]  /*5af0*/  @!P0 F2FP.F16.F32.PACK_AB R5, R6, R5 ;  /* 0x000000050605823e */ /* 0x000fe800000000ff */
[----:B------:R-:W-:Y:S02]  /*5b00*/  @!P0 F2FP.F16.F32.PACK_AB R7, R8, R7 ;  /* 0x000000070807823e */ /* 0x000fe400000000ff */
[----:B------:R-:W-:Y:S02]  /*5b10*/  @!P0 MOV R34, R5 ;  /* 0x0000000500228202 */ /* 0x000fe40000000f00 */
[----:B------:R-:W-:Y:S05]  /*5b20*/  @!P0 MOV R35, R7 ;  /* 0x0000000700238202 */ /* 0x000fea0000000f00 */
[----:B------:R2:W-:Y:S02]  /*5b30*/  ST.E.128 desc[UR4][R42.64], R32 ;  /* 0x000000202a007985 */ /* 0x0005e4000c101d04 */
.L_x_1004:
[----:B------:R-:W-:Y:S05]  /*5b40*/  BSYNC.RECONVERGENT B0 ;  /* 0x0000000000007941 */ /* 0x000fea0003800200 */
.L_x_1003:
[CC--:B------:R-:W-:Y:S01]  /*5b50*/  ISETP.GE.OR P0, PT, R62.reuse, R45.reuse, P4 ;  /* 0x0000002d3e00720c */ /* 0x0c0fe20002706670 */
[----:B------:R-:W-:Y:S01]  /*5b60*/  BSSY.RECONVERGENT B0, `(.L_x_1005) ;  /* 0x0000062000007945 */ /* 0x000fe20003800200 */
[CC--:B------:R-:W-:Y:S02]  /*5b70*/  ISETP.GE.OR P3, PT, R61.reuse, R45.reuse, P4 ;  /* 0x0000002d3d00720c */ /* 0x0c0fe40002766670 */
[-C--:B------:R-:W-:Y:S02]  /*5b80*/  ISETP.LT.OR P0, PT, R62, R44.reuse, P0 ;  /* 0x0000002c3e00720c */ /* 0x080fe40000701670 */
[C---:B------:R-:W-:Y:S02]  /*5b90*/  ISETP.GE.OR P2, PT, R60.reuse, R45, P4 ;  /* 0x0000002d3c00720c */ /* 0x040fe40002746670 */
[-C--:B------:R-:W-:Y:S02]  /*5ba0*/  ISETP.LT.OR P3, PT, R61, R44.reuse, P3 ;  /* 0x0000002c3d00720c */ /* 0x080fe40001f61670 */
[----:B------:R-:W-:Y:S07]  /*5bb0*/  ISETP.LT.OR P5, PT, R60, R44, P2 ;  /* 0x0000002c3c00720c */ /* 0x000fee00017a1670 */
[----:B------:R-:W-:Y:S06]  /*5bc0*/  @P0 BRA `(.L_x_1006) ;  /* 0x00000004006c0947 */ /* 0x000fec0003800000 */
[----:B------:R-:W-:Y:S02]  /*5bd0*/  ISETP.GE.AND P0, PT, R132, R12, PT ;  /* 0x0000000c8400720c */ /* 0x000fe40003f06270 */
[----:B-1----:R-:W-:Y:S04]  /*5be0*/  IADD3 R2, P2, PT, R10, R99, RZ ;  /* 0x000000630a027210 */ /* 0x002fe80007f5e0ff */
[----:B------:R-:W-:Y:S05]  /*5bf0*/  IADD3.X R3, PT, PT, R11, R98, RZ, P2, !PT ;  /* 0x000000620b037210 */ /* 0x000fea00017fe4ff */
[----:B--2---:R-:W2:Y:S02]  /*5c00*/  LD.E.128 R32, desc[UR4][R2.64] ;  /* 0x0000000402207980 */ /* 0x004ea4000c101d00 */
[----:B------:R-:W-:Y:S02]  /*5c10*/  @!P0 SEL R0, R13, RZ, P1 ;  /* 0x000000ff0d008207 */ /* 0x000fe40000800000 */
[----:B------:R-:W-:Y:S02]  /*5c20*/  @!P0 SEL R4, R75, RZ, P1 ;  /* 0x000000ff4b048207 */ /* 0x000fe40000800000 */
[----:B------:R-:W-:Y:S04]  /*5c30*/  @!P0 IADD3 R0, P2, PT, R89, R0, RZ ;  /* 0x0000000059008210 */ /* 0x000fe80007f5e0ff */
[----:B------:R-:W-:Y:S01]  /*5c40*/  @!P0 IADD3.X R6, PT, PT, R110, R4, RZ, P2, !PT ;  /* 0x000000046e068210 */ /* 0x000fe200017fe4ff */
[----:B------:R-:W-:Y:S01]  /*5c50*/  @!P0 IMAD.WIDE R4, R21, 0x2, R2 ;  /* 0x0000000215048825 */ /* 0x000fe200078e0202 */
[C---:B------:R-:W-:Y:S02]  /*5c60*/  @!P0 SHF.L.U32 R14, R0.reuse, 0x1, RZ ;  /* 0x00000001000e8819 */ /* 0x040fe400000006ff */
[----:B------:R-:W-:Y:S02]  /*5c70*/  @!P0 SHF.L.U64.HI R0, R0, 0x1, R6 ;  /* 0x0000000100008819 */ /* 0x000fe40000010206 */
[----:B------:R-:W-:Y:S01]  /*5c80*/  @!P0 IADD3 R8, P2, PT, R14, R54, RZ ;  /* 0x000000360e088210 */ /* 0x000fe20007f5e0ff */
[----:B------:R-:W3:Y:S03]  /*5c90*/  @!P0 LD.E.128 R4, desc[UR4][R4.64] ;  /* 0x0000000404048980 */ /* 0x000ee6000c101d00 */
[----:B------:R-:W-:Y:S05]  /*5ca0*/  @!P0 IADD3.X R9, PT, PT, R0, R53, RZ, P2, !PT ;  /* 0x0000003500098210 */ /* 0x000fea00017fe4ff */
[----:B------:R1:W4:Y:S02]  /*5cb0*/  @!P0 LD.E.128 R28, desc[UR4][R8.64] ;  /* 0x00000004081c8980 */ /* 0x000324000c101d00 */
[----:B-1----:R-:W-:Y:S04]  /*5cc0*/  @!P0 IADD3 R8, P2, PT, R14, R55, RZ ;  /* 0x000000370e088210 */ /* 0x002fe80007f5e0ff */
[----:B------:R-:W-:Y:S02]  /*5cd0*/  @!P0 IADD3.X R9, PT, PT, R0, R52, RZ, P2, !PT ;  /* 0x0000003400098210 */ /* 0x000fe400017fe4ff */
[----:B------:R-:W-:Y:S02]  /*5ce0*/  PLOP3.LUT P2, PT, PT, PT, PT, 0x80, 0x8 ;  /* 0x000000000008781c */ /* 0x000fe40003f4f070 */
[----:B------:R-:W-:Y:S01]  /*5cf0*/  @!P0 PLOP3.LUT P2, PT, P1, PT, PT, 0x80, 0x8 ;  /* 0x000000000008881c */ /* 0x000fe20000f4f070 */
[----:B------:R1:W5:Y:S01]  /*5d00*/  @!P0 LD.E.128 R36, desc[UR4][R8.64] ;  /* 0x0000000408248980 */ /* 0x000362000c101d00 */
[--C-:B---3--:R-:W-:Y:S02]  /*5d10*/  @!P0 HADD2.F32 R14, -RZ, R4.reuse.H0_H0 ;  /* 0x20000004ff0e8230 */ /* 0x108fe40000004100 */
[----:B-1----:R-:W-:Y:S02]  /*5d20*/  @!P0 HADD2.F32 R9, -RZ, R4.H1_H1 ;  /* 0x30000004ff098230 */ /* 0x002fe40000004100 */
[----:B------:R-:W-:Y:S02]  /*5d30*/  @!P0 HADD2.F32 R15, -RZ, R5.H1_H1 ;  /* 0x30000005ff0f8230 */ /* 0x000fe40000004100 */
[----:B------:R-:W-:Y:S02]  /*5d40*/  @!P0 HADD2.F32 R18, -RZ, R6.H0_H0 ;  /* 0x20000006ff128230 */ /* 0x000fe40000004100 */
[--C-:B----4-:R-:W-:Y:S02]  /*5d50*/  @!P0 HADD2.F32 R0, -RZ, R28.reuse.H0_H0 ;  /* 0x2000001cff008230 */ /* 0x110fe40000004100 */
[----:B------:R-:W-:Y:S02]  /*5d60*/  @!P0 HADD2.F32 R2, -RZ, R28.H1_H1 ;  /* 0x3000001cff028230 */ /* 0x000fe40000004100 */
[--C-:B------:R-:W-:Y:S02]  /*5d70*/  @!P0 HADD2.F32 R4, -RZ, R29.reuse.H1_H1 ;  /* 0x3000001dff048230 */ /* 0x100fe40000004100 */
[----:B------:R-:W-:Y:S01]  /*5d80*/  @!P2 FADD.FTZ R0, -R0, -RZ ;  /* 0x800000ff0000a221 */ /* 0x000fe20000010100 */
[----:B------:R-:W-:Y:S02]  /*5d90*/  @!P0 HADD2.F32 R17, -RZ, R6.H1_H1 ;  /* 0x30000006ff118230 */ /* 0x000fe40000004100 */
[----:B------:R-:W-:Y:S01]  /*5da0*/  @!P2 FADD.FTZ R2, -R2, -RZ ;  /* 0x800000ff0202a221 */ /* 0x000fe20000010100 */
[----:B------:R-:W-:Y:S02]  /*5db0*/  @!P0 HADD2.F32 R3, -RZ, R29.H0_H0 ;  /* 0x2000001dff038230 */ /* 0x000fe40000004100 */
[----:B------:R-:W-:Y:S01]  /*5dc0*/  @!P0 FMUL.FTZ R0, R14, R0 ;  /* 0x000000000e008220 */ /* 0x000fe20000410000 */
[--C-:B------:R-:W-:Y:S02]  /*5dd0*/  @!P0 HADD2.F32 R6, -RZ, R30.reuse.H1_H1 ;  /* 0x3000001eff068230 */ /* 0x100fe40000004100 */
[----:B------:R-:W-:Y:S01]  /*5de0*/  @!P2 FADD.FTZ R4, -R4, -RZ ;  /* 0x800000ff0404a221 */ /* 0x000fe20000010100 */
[----:B------:R-:W-:Y:S01]  /*5df0*/  @!P0 HADD2.F32 R16, -RZ, R5.H0_H0 ;  /* 0x20000005ff108230 */ /* 0x000fe20000004100 */
[----:B--2---:R-:W-:Y:S01]  /*5e00*/  @!P0 MOV R14, R32 ;  /* 0x00000020000e8202 */ /* 0x004fe20000000f00 */
[--C-:B------:R-:W-:Y:S02]  /*5e10*/  @!P0 HADD2.F32 R20, -RZ, R7.reuse.H0_H0 ;  /* 0x20000007ff148230 */ /* 0x100fe40000004100 */
[----:B------:R-:W-:Y:S01]  /*5e20*/  @!P0 FMUL.FTZ R2, R9, R2 ;  /* 0x0000000209028220 */ /* 0x000fe20000410000 */
[----:B------:R-:W-:Y:S02]  /*5e30*/  @!P0 HADD2.F32 R19, -RZ, R7.H1_H1 ;  /* 0x30000007ff138230 */ /* 0x000fe40000004100 */
[----:B------:R-:W-:Y:S01]  /*5e40*/  @!P0 FMUL.FTZ R4, R15, R4 ;  /* 0x000000040f048220 */ /* 0x000fe20000410000 */
[----:B------:R-:W-:Y:S02]  /*5e50*/  @!P0 HADD2.F32 R5, -RZ, R30.H0_H0 ;  /* 0x2000001eff058230 */ /* 0x000fe40000004100 */
[----:B------:R-:W-:Y:S01]  /*5e60*/  @!P2 FADD.FTZ R3, -R3, -RZ ;  /* 0x800000ff0303a221 */ /* 0x000fe20000010100 */
[--C-:B------:R-:W-:Y:S02]  /*5e70*/  @!P0 HADD2.F32 R9, -RZ, R14.reuse.H0_H0 ;  /* 0x2000000eff098230 */ /* 0x100fe40000004100 */
[----:B------:R-:W-:Y:S01]  /*5e80*/  @!P2 FADD.FTZ R6, -R6, -RZ ;  /* 0x800000ff0606a221 */ /* 0x000fe20000010100 */
[----:B------:R-:W-:Y:S02]  /*5e90*/  @!P0 HADD2.F32 R15, -RZ, R14.H1_H1 ;  /* 0x3000000eff0f8230 */ /* 0x000fe40000004100 */
[----:B------:R-:W-:Y:S01]  /*5ea0*/  @!P2 FADD.FTZ R5, -R5, -RZ ;  /* 0x800000ff0505a221 */ /* 0x000fe20000010100 */
[--C-:B------:R-:W-:Y:S01]  /*5eb0*/  @!P0 HADD2.F32 R7, -RZ, R31.reuse.H0_H0 ;  /* 0x2000001fff078230 */ /* 0x100fe20000004100 */
[----:B------:R-:W-:Y:S01]  /*5ec0*/  @!P0 MOV R30, R34 ;  /* 0x00000022001e8202 */ /* 0x000fe20000000f00 */
[----:B------:R-:W-:Y:S01]  /*5ed0*/  @!P0 HADD2.F32 R8, -RZ, R31.H1_H1 ;  /* 0x3000001fff088230 */ /* 0x000fe20000004100 */
[----:B------:R-:W-:Y:S01]  /*5ee0*/  @!P0 MOV R31, R33 ;  /* 0x00000021001f8202 */ /* 0x000fe20000000f00 */
[----:B------:R-:W-:Y:S01]  /*5ef0*/  @!P0 FMUL.FTZ R3, R16, R3 ;  /* 0x0000000310038220 */ /* 0x000fe20000410000 */
[----:B------:R-:W-:Y:S01]  /*5f00*/  @!P2 FADD.FTZ R7, -R7, -RZ ;  /* 0x800000ff0707a221 */ /* 0x000fe20000010100 */
[----:B------:R-:W-:Y:S01]  /*5f10*/  @!P0 MOV R29, R35 ;  /* 0x00000023001d8202 */ /* 0x000fe20000000f00 */
[----:B------:R-:W-:Y:S01]  /*5f20*/  @!P2 FADD.FTZ R8, -R8, -RZ ;  /* 0x800000ff0808a221 */ /* 0x000fe20000010100 */
[----:B------:R-:W-:Y:S01]  /*5f30*/  @!P0 FMUL.FTZ R6, R17, R6 ;  /* 0x0000000611068220 */ /* 0x000fe20000410000 */
[----:B------:R-:W-:Y:S01]  /*5f40*/  @!P0 FMUL.FTZ R7, R20, R7 ;  /* 0x0000000714078220 */ /* 0x000fe20000410000 */
[--C-:B-----5:R-:W-:Y:S02]  /*5f50*/  @!P0 HADD2.F32 R14, -RZ, R36.reuse.H0_H0 ;  /* 0x20000024ff0e8230 */ /* 0x120fe40000004100 */
[----:B------:R-:W-:Y:S01]  /*5f60*/  @!P0 FMUL.FTZ R5, R18, R5 ;  /* 0x0000000512058220 */ /* 0x000fe20000410000 */
[----:B------:R-:W-:Y:S02]  /*5f70*/  @!P0 HADD2.F32 R16, -RZ, R36.H1_H1 ;  /* 0x30000024ff108230 */ /* 0x000fe40000004100 */
[----:B------:R-:W-:Y:S01]  /*5f80*/  @!P0 FMUL.FTZ R8, R19, R8 ;  /* 0x0000000813088220 */ /* 0x000fe20000410000 */
[----:B------:R-:W-:Y:S02]  /*5f90*/  @!P0 HADD2.F32 R17, -RZ, R37.H0_H0 ;  /* 0x20000025ff118230 */ /* 0x000fe40000004100 */
[----:B------:R-:W-:Y:S01]  /*5fa0*/  @!P0 FFMA.FTZ R0, R9, R14, R0 ;  /* 0x0000000e09008223 */ /* 0x000fe20000010000 */
[----:B------:R-:W-:Y:S02]  /*5fb0*/  @!P0 HADD2.F32 R9, -RZ, R31.H0_H0 ;  /* 0x2000001fff098230 */ /* 0x000fe40000004100 */
[----:B------:R-:W-:Y:S01]  /*5fc0*/  @!P0 FFMA.FTZ R2, R15, R16, R2 ;  /* 0x000000100f028223 */ /* 0x000fe20000010002 */
[----:B------:R-:W-:Y:S02]  /*5fd0*/  @!P0 HADD2.F32 R18, -RZ, R37.H1_H1 ;  /* 0x30000025ff128230 */ /* 0x000fe40000004100 */
[----:B------:R-:W-:Y:S02]  /*5fe0*/  @!P0 HADD2.F32 R14, -RZ, R31.H1_H1 ;  /* 0x3000001fff0e8230 */ /* 0x000fe40000004100 */
[----:B------:R-:W-:Y:S01]  /*5ff0*/  @!P0 FFMA.FTZ R3, R9, R17, R3 ;  /* 0x0000001109038223 */ /* 0x000fe20000010003 */
[----:B------:R-:W-:Y:S01]  /*6000*/  @!P0 F2FP.F16.F32.PACK_AB R0, R2, R0 ;  /* 0x000000000200823e */ /* 0x000fe200000000ff */
[----:B------:R-:W-:Y:S02]  /*6010*/  @!P0 HADD2.F32 R19, -RZ, R38.H0_H0 ;  /* 0x20000026ff138230 */ /* 0x000fe40000004100 */
[----:B------:R-:W-:Y:S01]  /*6020*/  @!P0 HADD2.F32 R9, -RZ, R30.H0_H0 ;  /* 0x2000001eff098230 */ /* 0x000fe20000004100 */
[----:B------:R-:W-:Y:S01]  /*6030*/  @!P0 MOV R32, R0 ;  /* 0x0000000000208202 */ /* 0x000fe20000000f00 */
[----:B------:R-:W-:Y:S02]  /*6040*/  @!P0 HADD2.F32 R20, -RZ, R38.H1_H1 ;  /* 0x30000026ff148230 */ /* 0x000fe40000004100 */
[----:B------:R-:W-:Y:S01]  /*6050*/  @!P0 FFMA.FTZ R4, R14, R18, R4 ;  /* 0x000000120e048223 */ /* 0x000fe20000010004 */
[----:B------:R-:W-:Y:S02]  /*6060*/  @!P0 HADD2.F32 R15, -RZ, R30.H1_H1 ;  /* 0x3000001eff0f8230 */ /* 0x000fe40000004100 */
[----:B------:R-:W-:Y:S01]  /*6070*/  @!P0 FFMA.FTZ R5, R9, R19, R5 ;  /* 0x0000001309058223 */ /* 0x000fe20000010005 */
[----:B------:R-:W-:Y:S01]  /*6080*/  @!P0 HADD2.F32 R16, -RZ, R29.H0_H0 ;  /* 0x2000001dff108230 */ /* 0x000fe20000004100 */
[----:B------:R-:W-:Y:S01]  /*6090*/  @!P0 F2FP.F16.F32.PACK_AB R3, R4, R3 ;  /* 0x000000030403823e */ /* 0x000fe200000000ff */
[--C-:B------:R-:W-:Y:S02]  /*60a0*/  @!P0 HADD2.F32 R25, -RZ, R39.reuse.H0_H0 ;  /* 0x20000027ff198230 */ /* 0x100fe40000004100 */
[----:B------:R-:W-:Y:S01]  /*60b0*/  @!P0 FFMA.FTZ R6, R15, R20, R6 ;  /* 0x000000140f068223 */ /* 0x000fe20000010006 */
[----:B------:R-:W-:Y:S01]  /*60c0*/  @!P0 HADD2.F32 R28, -RZ, R39.H1_H1 ;  /* 0x30000027ff1c8230 */ /* 0x000fe20000004100 */
[----:B------:R-:W-:Y:S01]  /*60d0*/  @!P0 MOV R33, R3 ;  /* 0x0000000300218202 */ /* 0x000fe20000000f00 */
[----:B------:R-:W-:Y:S02]  /*60e0*/  @!P0 HADD2.F32 R14, -RZ, R29.H1_H1 ;  /* 0x3000001dff0e8230 */ /* 0x000fe40000004100 */
[----:B------:R-:W-:Y:S01]  /*60f0*/  @!P0 FFMA.FTZ R7, R16, R25, R7 ;  /* 0x0000001910078223 */ /* 0x000fe20000010007 */
[----:B------:R-:W-:Y:S02]  /*6100*/  LEA R16, P2, R174, R42, 0x6 ;  /* 0x0000002aae107211 */ /* 0x000fe400078430ff */
[----:B------:R-:W-:Y:S01]  /*6110*/  @!P0 F2FP.F16.F32.PACK_AB R5, R6, R5 ;  /* 0x000000050605823e */ /* 0x000fe200000000ff */
[----:B------:R-:W-:Y:S01]  /*6120*/  @!P0 FFMA.FTZ R8, R14, R28, R8 ;  /* 0x0000001c0e088223 */ /* 0x000fe20000010008 */
[----:B------:R-:W-:Y:S02]  /*6130*/  LEA.HI.X R17, R174, R43, R175, 0x6, P2 ;  /* 0x0000002bae117211 */ /* 0x000fe400010f34af */
[----:B------:R-:W-:Y:S02]  /*6140*/  @!P0 MOV R34, R5 ;  /* 0x0000000500228202 */ /* 0x000fe40000000f00 */
[----:B------:R-:W-:Y:S04]  /*6150*/  @!P0 F2FP.F16.F32.PACK_AB R7, R8, R7 ;  /* 0x000000070807823e */ /* 0x000fe800000000ff */
[----:B------:R-:W-:Y:S05]  /*6160*/  @!P0 MOV R35, R7 ;  /* 0x0000000700238202 */ /* 0x000fea0000000f00 */
[----:B------:R3:W-:Y:S02]  /*6170*/  ST.E.128 desc[UR4][R16.64], R32 ;  /* 0x0000002010007985 */ /* 0x0007e4000c101d04 */
.L_x_1006:
[----:B------:R-:W-:Y:S05]  /*6180*/  BSYNC.RECONVERGENT B0 ;  /* 0x0000000000007941 */ /* 0x000fea0003800200 */
.L_x_1005:
[----:B------:R-:W-:Y:S04]  /*6190*/  BSSY.RECONVERGENT B0, `(.L_x_1007) ;  /* 0x000005d000007945 */ /* 0x000fe80003800200 */
[----:B------:R-:W-:Y:S05]  /*61a0*/  @P3 BRA `(.L_x_1008) ;  /* 0x00000004006c3947 */ /* 0x000fea0003800000 */
[----:B------:R-:W-:Y:S02]  /*61b0*/  ISETP.GE.AND P0, PT, R132, R12, PT ;  /* 0x0000000c8400720c */ /* 0x000fe40003f06270 */
[----:B-1----:R-:W-:Y:S04]  /*61c0*/  IADD3 R2, P2, PT, R10, R101, RZ ;  /* 0x000000650a027210 */ /* 0x002fe80007f5e0ff */
[----:B------:R-:W-:Y:S05]  /*61d0*/  IADD3.X R3, PT, PT, R11, R100, RZ, P2, !PT ;  /* 0x000000640b037210 */ /* 0x000fea00017fe4ff */
[----:B--23--:R-:W2:Y:S02]  /*61e0*/  LD.E.128 R32, desc[UR4][R2.64] ;  /* 0x0000000402207980 */ /* 0x00cea4000c101d00 */
        /* <DEDUP_REMOVED lines=87> */
.L_x_1008:
[----:B------:R-:W-:Y:S05]  /*6760*/  BSYNC.RECONVERGENT B0 ;  /* 0x0000000000007941 */ /* 0x000fea0003800200 */
.L_x_1007:
[----:B------:R-:W-:Y:S04]  /*6770*/  BSSY.RECONVERGENT B0, `(.L_x_1009) ;  /* 0x0000061000007945 */ /* 0x000fe80003800200 */
[----:B------:R-:W-:Y:S05]  /*6780*/  @P5 BRA `(.L_x_1010) ;  /* 0x00000004007c5947 */ /* 0x000fea0003800000 */
[----:B------:R-:W-:Y:S02]  /*6790*/  ISETP.GE.AND P0, PT, R132, R12, PT ;  /* 0x0000000c8400720c */ /* 0x000fe40003f06270 */
[----:B-1----:R-:W-:Y:S04]  /*67a0*/  IADD3 R2, P2, PT, R10, R94, RZ ;  /* 0x0000005e0a027210 */ /* 0x002fe80007f5e0ff */
[----:B------:R-:W-:Y:S05]  /*67b0*/  IADD3.X R3, PT, PT, R11, R74, RZ, P2, !PT ;  /* 0x0000004a0b037210 */ /* 0x000fea00017fe4ff */
[----:B--234-:R-:W2:Y:S02]  /*67c0*/  LD.E.128 R32, desc[UR4][R2.64] ;  /* 0x0000000402207980 */ /* 0x01cea4000c101d00 */
        /* <DEDUP_REMOVED lines=24> */
[----:B------:R-:W-:Y:S02]  /*6950*/  @!P0 HADD2.F32 R3, -RZ, R29.H0_H0 ;  /* 0x2000001dff038230 */ /* 0x000fe40000004100 */
[----:B------:R-:W-:Y:S01]  /*6960*/  @!P2 FADD.FTZ R2, -R2, -RZ ;  /* 0x800000ff0202a221 */ /* 0x000fe20000010100 */
[----:B------:R-:W-:Y:S02]  /*6970*/  @!P0 HADD2.F32 R17, -RZ, R6.H1_H1 ;  /* 0x30000006ff118230 */ /* 0x000fe40000004100 */
[----:B------:R-:W-:Y:S01]  /*6980*/  @!P0 FMUL.FTZ R0, R14, R0 ;  /* 0x000000000e008220 */ /* 0x000fe20000410000 */
[----:B------:R-:W-:Y:S01]  /*6990*/  @!P0 HADD2.F32 R16, -RZ, R5.H0_H0 ;  /* 0x20000005ff108230 */ /* 0x000fe20000004100 */
[----:B--2---:R-:W-:Y:S01]  /*69a0*/  @!P0 MOV R14, R32 ;  /* 0x00000020000e8202 */ /* 0x004fe20000000f00 */
[--C-:B------:R-:W-:Y:S02]  /*69b0*/  @!P0 HADD2.F32 R6, -RZ, R30.reuse.H1_H1 ;  /* 0x3000001eff068230 */ /* 0x100fe40000004100 */
[----:B------:R-:W-:Y:S01]  /*69c0*/  @!P2 FADD.FTZ R4, -R4, -RZ ;  /* 0x800000ff0404a221 */ /* 0x000fe20000010100 */
[----:B------:R-:W-:Y:S02]  /*69d0*/  @!P0 HADD2.F32 R5, -RZ, R30.H0_H0 ;  /* 0x2000001eff058230 */ /* 0x000fe40000004100 */
[----:B------:R-:W-:Y:S01]  /*69e0*/  @!P0 FMUL.FTZ R2, R9, R2 ;  /* 0x0000000209028220 */ /* 0x000fe20000410000 */
[--C-:B------:R-:W-:Y:S02]  /*69f0*/  @!P0 HADD2.F32 R9, -RZ, R14.reuse.H0_H0 ;  /* 0x2000000eff098230 */ /* 0x100fe40000004100 */
[----:B------:R-:W-:Y:S01]  /*6a00*/  @!P0 FMUL.FTZ R4, R15, R4 ;  /* 0x000000040f048220 */ /* 0x000fe20000410000 */
[----:B------:R-:W-:Y:S02]  /*6a10*/  @!P0 HADD2.F32 R15, -RZ, R14.H1_H1 ;  /* 0x3000000eff0f8230 */ /* 0x000fe40000004100 */
[----:B------:R-:W-:Y:S01]  /*6a20*/  @!P2 FADD.FTZ R3, -R3, -RZ ;  /* 0x800000ff0303a221 */ /* 0x000fe20000010100 */
[--C-:B------:R-:W-:Y:S01]  /*6a30*/  @!P0 HADD2.F32 R20, -RZ, R7.reuse.H0_H0 ;  /* 0x20000007ff148230 */ /* 0x100fe20000004100 */
[----:B------:R-:W-:Y:S01]  /*6a40*/  @!P0 MOV R29, R33 ;  /* 0x00000021001d8202 */ /* 0x000fe20000000f00 */
[----:B------:R-:W-:Y:S01]  /*6a50*/  @!P0 HADD2.F32 R19, -RZ, R7.H1_H1 ;  /* 0x30000007ff138230 */ /* 0x000fe20000004100 */
[----:B------:R-:W-:Y:S01]  /*6a60*/  @!P0 MOV R30, R34 ;  /* 0x00000022001e8202 */ /* 0x000fe20000000f00 */
[--C-:B------:R-:W-:Y:S02]  /*6a70*/  @!P0 HADD2.F32 R8, -RZ, R31.reuse.H1_H1 ;  /* 0x3000001fff088230 */ /* 0x100fe40000004100 */
[----:B------:R-:W-:Y:S01]  /*6a80*/  @!P0 FMUL.FTZ R3, R16, R3 ;  /* 0x0000000310038220 */ /* 0x000fe20000410000 */
[----:B------:R-:W-:Y:S02]  /*6a90*/  @!P0 HADD2.F32 R7, -RZ, R31.H0_H0 ;  /* 0x2000001fff078230 */ /* 0x000fe40000004100 */
[----:B------:R-:W-:Y:S01]  /*6aa0*/  @!P2 FADD.FTZ R6, -R6, -RZ ;  /* 0x800000ff0606a221 */ /* 0x000fe20000010100 */
[----:B------:R-:W-:Y:S01]  /*6ab0*/  @!P2 FADD.FTZ R5, -R5, -RZ ;  /* 0x800000ff0505a221 */ /* 0x000fe20000010100 */
[----:B------:R-:W-:Y:S02]  /*6ac0*/  @!P2 FADD.FTZ R8, -R8, -RZ ;  /* 0x800000ff0808a221 */ /* 0x000fe40000010100 */
[----:B------:R-:W-:Y:S01]  /*6ad0*/  @!P0 FMUL.FTZ R6, R17, R6 ;  /* 0x0000000611068220 */ /* 0x000fe20000410000 */
[----:B------:R-:W-:Y:S01]  /*6ae0*/  @!P0 FMUL.FTZ R5, R18, R5 ;  /* 0x0000000512058220 */ /* 0x000fe20000410000 */
[----:B------:R-:W-:Y:S01]  /*6af0*/  @!P0 FMUL.FTZ R8, R19, R8 ;  /* 0x0000000813088220 */ /* 0x000fe20000410000 */
[--C-:B-----5:R-:W-:Y:S02]  /*6b00*/  @!P0 HADD2.F32 R14, -RZ, R36.reuse.H0_H0 ;  /* 0x20000024ff0e8230 */ /* 0x120fe40000004100 */
[----:B------:R-:W-:Y:S01]  /*6b10*/  @!P2 FADD.FTZ R7, -R7, -RZ ;  /* 0x800000ff0707a221 */ /* 0x000fe20000010100 */
[----:B------:R-:W-:Y:S02]  /*6b20*/  @!P0 HADD2.F32 R16, -RZ, R36.H1_H1 ;  /* 0x30000024ff108230 */ /* 0x000fe40000004100 */
[----:B------:R-:W-:Y:S02]  /*6b30*/  @!P0 HADD2.F32 R17, -RZ, R37.H0_H0 ;  /* 0x20000025ff118230 */ /* 0x000fe40000004100 */
[----:B------:R-:W-:Y:S01]  /*6b40*/  @!P0 FFMA.FTZ R0, R9, R14, R0 ;  /* 0x0000000e09008223 */ /* 0x000fe20000010000 */
[--C-:B------:R-:W-:Y:S02]  /*6b50*/  @!P0 HADD2.F32 R9, -RZ, R29.reuse.H0_H0 ;  /* 0x2000001dff098230 */ /* 0x100fe40000004100 */
[----:B------:R-:W-:Y:S01]  /*6b60*/  @!P0 FFMA.FTZ R2, R15, R16, R2 ;  /* 0x000000100f028223 */ /* 0x000fe20000010002 */
[----:B------:R-:W-:Y:S01]  /*6b70*/  @!P0 HADD2.F32 R14, -RZ, R29.H1_H1 ;  /* 0x3000001dff0e8230 */ /* 0x000fe20000004100 */
[----:B------:R-:W-:Y:S01]  /*6b80*/  @!P0 MOV R29, R35 ;  /* 0x00000023001d8202 */ /* 0x000fe20000000f00 */
[----:B------:R-:W-:Y:S02]  /*6b90*/  @!P0 HADD2.F32 R18, -RZ, R37.H1_H1 ;  /* 0x30000025ff128230 */ /* 0x000fe40000004100 */
[----:B------:R-:W-:Y:S01]  /*6ba0*/  @!P0 FMUL.FTZ R7, R20, R7 ;  /* 0x0000000714078220 */ /* 0x000fe20000410000 */
[----:B------:R-:W-:Y:S01]  /*6bb0*/  @!P0 F2FP.F16.F32.PACK_AB R0, R2, R0 ;  /* 0x000000000200823e */ /* 0x000fe200000000ff */
[----:B------:R-:W-:Y:S02]  /*6bc0*/  @!P0 HADD2.F32 R15, -RZ, R30.H0_H0 ;  /* 0x2000001eff0f8230 */ /* 0x000fe40000004100 */
[----:B------:R-:W-:Y:S01]  /*6bd0*/  @!P0 FFMA.FTZ R3, R9, R17, R3 ;  /* 0x0000001109038223 */ /* 0x000fe20000010003 */
[----:B------:R-:W-:Y:S01]  /*6be0*/  MOV R17, R43 ;  /* 0x0000002b00117202 */ /* 0x000fe20000000f00 */
[--C-:B------:R-:W-:Y:S01]  /*6bf0*/  @!P0 HADD2.F32 R19, -RZ, R38.reuse.H0_H0 ;  /* 0x20000026ff138230 */ /* 0x100fe20000004100 */
[----:B------:R-:W-:Y:S01]  /*6c00*/  @!P0 MOV R32, R0 ;  /* 0x0000000000208202 */ /* 0x000fe20000000f00 */
[----:B------:R-:W-:Y:S02]  /*6c10*/  @!P0 HADD2.F32 R20, -RZ, R38.H1_H1 ;  /* 0x30000026ff148230 */ /* 0x000fe40000004100 */
[----:B------:R-:W-:Y:S01]  /*6c20*/  @!P0 FFMA.FTZ R4, R14, R18, R4 ;  /* 0x000000120e048223 */ /* 0x000fe20000010004 */
[----:B------:R-:W-:Y:S02]  /*6c30*/  @!P0 HADD2.F32 R16, -RZ, R30.H1_H1 ;  /* 0x3000001eff108230 */ /* 0x000fe40000004100 */
[----:B------:R-:W-:Y:S01]  /*6c40*/  @!P0 FFMA.FTZ R5, R15, R19, R5 ;  /* 0x000000130f058223 */ /* 0x000fe20000010005 */
[----:B------:R-:W-:Y:S01]  /*6c50*/  @!P0 HADD2.F32 R25, -RZ, R39.H0_H0 ;  /* 0x20000027ff198230 */ /* 0x000fe20000004100 */
[----:B------:R-:W-:Y:S01]  /*6c60*/  @!P0 F2FP.F16.F32.PACK_AB R4, R4, R3 ;  /* 0x000000030404823e */ /* 0x000fe200000000ff */
[----:B------:R-:W-:Y:S02]  /*6c70*/  @!P0 HADD2.F32 R9, -RZ, R29.H0_H0 ;  /* 0x2000001dff098230 */ /* 0x000fe40000004100 */
[----:B------:R-:W-:Y:S01]  /*6c80*/  @!P0 FFMA.FTZ R6, R16, R20, R6 ;  /* 0x0000001410068223 */ /* 0x000fe20000010006 */
[----:B------:R-:W-:Y:S01]  /*6c90*/  MOV R16, R42 ;  /* 0x0000002a00107202 */ /* 0x000fe20000000f00 */
[----:B------:R-:W-:Y:S01]  /*6ca0*/  @!P0 HADD2.F32 R28, -RZ, R39.H1_H1 ;  /* 0x30000027ff1c8230 */ /* 0x000fe20000004100 */
[----:B------:R-:W-:Y:S01]  /*6cb0*/  @!P0 MOV R33, R4 ;  /* 0x0000000400218202 */ /* 0x000fe20000000f00 */
[----:B------:R-:W-:Y:S01]  /*6cc0*/  @!P0 HADD2.F32 R14, -RZ, R29.H1_H1 ;  /* 0x3000001dff0e8230 */ /* 0x000fe20000004100 */
[----:B------:R-:W-:Y:S01]  /*6cd0*/  @!P0 F2FP.F16.F32.PACK_AB R5, R6, R5 ;  /* 0x000000050605823e */ /* 0x000fe200000000ff */
[----:B------:R-:W-:Y:S01]  /*6ce0*/  @!P0 FFMA.FTZ R7, R9, R25, R7 ;  /* 0x0000001909078223 */ /* 0x000fe20000010007 */
[----:B------:R-:W-:Y:S02]  /*6cf0*/  IMAD R15, R175, 0xc0, RZ ;  /* 0x000000c0af0f7824 */ /* 0x000fe400078e02ff */
[----:B------:R-:W-:Y:S01]  /*6d00*/  @!P0 MOV R34, R5 ;  /* 0x0000000500228202 */ /* 0x000fe20000000f00 */
[----:B------:R-:W-:Y:S01]  /*6d10*/  @!P0 FFMA.FTZ R8, R14, R28, R8 ;  /* 0x0000001c0e088223 */ /* 0x000fe20000010008 */
[----:B------:R-:W-:Y:S04]  /*6d20*/  IMAD.WIDE.U32 R16, R174, 0xc0, R16 ;  /* 0x000000c0ae107825 */ /* 0x000fe800078e0010 */
[----:B------:R-:W-:Y:S02]  /*6d30*/  @!P0 F2FP.F16.F32.PACK_AB R7, R8, R7 ;  /* 0x000000070807823e */ /* 0x000fe400000000ff */
[----:B------:R-:W-:Y:S02]  /*6d40*/  IADD3 R3, PT, PT, R15, R17, RZ ;  /* 0x000000110f037210 */ /* 0x000fe40007ffe0ff */
[----:B------:R-:W-:Y:S02]  /*6d50*/  MOV R2, R16 ;  /* 0x0000001000027202 */ /* 0x000fe40000000f00 */
[----:B------:R-:W-:Y:S05]  /*6d60*/  @!P0 MOV R35, R7 ;  /* 0x0000000700238202 */ /* 0x000fea0000000f00 */
[----:B------:R1:W-:Y:S02]  /*6d70*/  ST.E.128 desc[UR4][R2.64], R32 ;  /* 0x0000002002007985 */ /* 0x0003e4000c101d04 */
.L_x_1010:
[----:B------:R-:W-:Y:S05]  /*6d80*/  BSYNC.RECONVERGENT B0 ;  /* 0x0000000000007941 */ /* 0x000fea0003800200 */
.L_x_1009:
        /* <DEDUP_REMOVED lines=9> */
[C---:B-1----:R-:W-:Y:S04]  /*6e20*/  LEA R2, P2, R46.reuse, R10, 0x8 ;  /* 0x0000000a2e027211 */ /* 0x042fe800078440ff */
[----:B------:R-:W-:Y:S05]  /*6e30*/  LEA.HI.X R3, R46, R11, R47, 0x8, P2 ;  /* 0x0000000b2e037211 */ /* 0x000fea00010f442f */
        /* <DEDUP_REMOVED lines=88> */
.L_x_1012:
[----:B------:R-:W-:Y:S05]  /*73c0*/  BSYNC.RECONVERGENT B0 ;  /* 0x0000000000007941 */ /* 0x000fea0003800200 */
.L_x_1011:
[----:B------:R-:W-:Y:S04]  /*73d0*/  BSSY.RECONVERGENT B0, `(.L_x_1013) ;  /* 0x0000064000007945 */ /* 0x000fe80003800200 */
[----:B------:R-:W-:Y:S05]  /*73e0*/  @P3 BRA `(.L_x_1014) ;  /* 0x0000000400883947 */ /* 0x000fea0003800000 */
[----:B------:R-:W-:Y:S01]  /*73f0*/  IMAD R4, R47, 0x140, RZ ;  /* 0x000001402f047824 */ /* 0x000fe200078e02ff */
[----:B------:R-:W-:Y:S02]  /*7400*/  ISETP.GE.AND P0, PT, R132, R12, PT ;  /* 0x0000000c8400720c */ /* 0x000fe40003f06270 */
[----:B-1----:R-:W-:Y:S02]  /*7410*/  MOV R2, R10 ;  /* 0x0000000a00027202 */ /* 0x002fe40000000f00 */
[----:B------:R-:W-:Y:S03]  /*7420*/  MOV R3, R11 ;  /* 0x0000000b00037202 */ /* 0x000fe60000000f00 */
[----:B------:R-:W-:Y:S06]  /*7430*/  IMAD.WIDE.U32 R2, R46, 0x140, R2 ;  /* 0x000001402e027825 */ /* 0x000fec00078e0002 */
[----:B------:R-:W-:Y:S02]  /*7440*/  @!P0 SEL R0, R13, RZ, P1 ;  /* 0x000000ff0d008207 */ /* 0x000fe40000800000 */
[----:B------:R-:W-:Y:S02]  /*7450*/  @!P0 SEL R6, R75, RZ, P1 ;  /* 0x000000ff4b068207 */ /* 0x000fe40000800000 */
[----:B------:R-:W-:Y:S02]  /*7460*/  @!P0 IADD3 R0, P2, PT, R91, R0, RZ ;  /* 0x000000005b008210 */ /* 0x000fe40007f5e0ff */
[----:B------:R-:W-:Y:S02]  /*7470*/  IADD3 R3, PT, PT, R4, R3, RZ ;  /* 0x0000000304037210 */ /* 0x000fe40007ffe0ff */
[----:B------:R-:W-:Y:S02]  /*7480*/  @!P0 IADD3.X R6, PT, PT, R106, R6, RZ, P2, !PT ;  /* 0x000000066a068210 */ /* 0x000fe400017fe4ff */
[C---:B------:R-:W-:Y:S01]  /*7490*/  @!P0 SHF.L.U32 R14, R0.reuse, 0x1, RZ ;  /* 0x00000001000e8819 */ /* 0x040fe200000006ff */
[----:B------:R-:W-:Y:S01]  /*74a0*/  @!P0 IMAD.WIDE R4, R21, 0x2, R2 ;  /* 0x0000000215048825 */ /* 0x000fe200078e0202 */
[----:B------:R-:W-:Y:S01]  /*74b0*/  @!P0 SHF.L.U64.HI R0, R0, 0x1, R6 ;  /* 0x0000000100008819 */ /* 0x000fe20000010206 */
[----:B--234-:R-:W2:Y:S01]  /*74c0*/  LD.E.128 R32, desc[UR4][R2.64] ;  /* 0x0000000402207980 */ /* 0x01cea2000c101d00 */
[----:B------:R-:W-:Y:S04]  /*74d0*/  @!P0 IADD3 R8, P2, PT, R14, R54, RZ ;  /* 0x000000360e088210 */ /* 0x000fe80007f5e0ff */
[----:B------:R-:W-:Y:S03]  /*74e0*/  @!P0 IADD3.X R9, PT, PT, R0, R53, RZ, P2, !PT ;  /* 0x0000003500098210 */ /* 0x000fe600017fe4ff */
[----:B------:R-:W3:Y:S08]  /*74f0*/  @!P0 LD.E.128 R4, desc[UR4][R4.64] ;  /* 0x0000000404048980 */ /* 0x000ef0000c101d00 */
        /* <DEDUP_REMOVED lines=81> */
.L_x_1014:
[----:B------:R-:W-:Y:S05]  /*7a10*/  BSYNC.RECONVERGENT B0 ;  /* 0x0000000000007941 */ /* 0x000fea0003800200 */
.L_x_1013:
        /* <DEDUP_REMOVED lines=8> */
[----:B------:R-:W-:Y:S02]  /*7aa0*/  IADD3 R3, PT, PT, R4, R3, RZ ;  /* 0x0000000304037210 */ /* 0x000fe40007ffe0ff */
[----:B------:R-:W-:Y:S02]  /*7ab0*/  @!P0 SEL R4, R75, RZ, P1 ;  /* 0x000000ff4b048207 */ /* 0x000fe40000800000 */
[----:B------:R-:W-:Y:S01]  /*7ac0*/  @!P0 IADD3 R0, P2, PT, R90, R0, RZ ;  /* 0x000000005a008210 */ /* 0x000fe20007f5e0ff */
[----:B------:R-:W5:Y:S03]  /*7ad0*/  LD.E.128 R28, desc[UR4][R2.64] ;  /* 0x00000004021c7980 */ /* 0x000f66000c101d00 */
[----:B------:R-:W-:Y:S01]  /*7ae0*/  @!P0 IADD3.X R6, PT, PT, R105, R4, RZ, P2, !PT ;  /* 0x0000000469068210 */ /* 0x000fe200017fe4ff */
[----:B------:R-:W-:Y:S01]  /*7af0*/  @!P0 IMAD.WIDE R4, R21, 0x2, R2 ;  /* 0x0000000215048825 */ /* 0x000fe200078e0202 */
[C---:B------:R-:W-:Y:S02]  /*7b00*/  @!P0 SHF.L.U32 R10, R0.reuse, 0x1, RZ ;  /* 0x00000001000a8819 */ /* 0x040fe400000006ff */
[----:B------:R-:W-:Y:S02]  /*7b10*/  @!P0 SHF.L.U64.HI R0, R0, 0x1, R6 ;  /* 0x0000000100008819 */ /* 0x000fe40000010206 */
[----:B------:R-:W-:Y:S01]  /*7b20*/  @!P0 IADD3 R8, P2, PT, R10, R54, RZ ;  /* 0x000000360a088210 */ /* 0x000fe20007f5e0ff */
[----:B------:R-:W5:Y:S03]  /*7b30*/  @!P0 LD.E.128 R4, desc[UR4][R4.64] ;  /* 0x0000000404048980 */ /* 0x000f66000c101d00 */
[----:B------:R-:W-:Y:S05]  /*7b40*/  @!P0 IADD3.X R9, PT, PT, R0, R53, RZ, P2, !PT ;  /* 0x0000003500098210 */ /* 0x000fea00017fe4ff */
[----:B------:R1:W5:Y:S02]  /*7b50*/  @!P0 LD.E.128 R36, desc[UR4][R8.64] ;  /* 0x0000000408248980 */ /* 0x000364000c101d00 */
[----:B-1----:R-:W-:Y:S04]  /*7b60*/  @!P0 IADD3 R8, P2, PT, R10, R55, RZ ;  /* 0x000000370a088210 */ /* 0x002fe80007f5e0ff */
[----:B------:R-:W-:Y:S02]  /*7b70*/  @!P0 IADD3.X R9, PT, PT, R0, R52, RZ, P2, !PT ;  /* 0x0000003400098210 */ /* 0x000fe400017fe4ff */
[----:B------:R-:W-:Y:S02]  /*7b80*/  PLOP3.LUT P2, PT, PT, PT, PT, 0x80, 0x8 ;  /* 0x000000000008781c */ /* 0x000fe40003f4f070 */
[----:B------:R-:W-:Y:S01]  /*7b90*/  @!P0 PLOP3.LUT P2, PT, P1, PT, PT, 0x80, 0x8 ;  /* 0x000000000008881c */ /* 0x000fe20000f4f070 */
[----:B--234-:R1:W2:Y:S01]  /*7ba0*/  @!P0 LD.E.128 R32, desc[UR4][R8.64] ;  /* 0x0000000408208980 */ /* 0x01c2a2000c101d00 */
[--C-:B-----5:R-:W-:Y:S01]  /*7bb0*/  @!P0 HADD2.F32 R10, -RZ, R4.reuse.H0_H0 ;  /* 0x20000004ff0a8230 */ /* 0x120fe20000004100 */
[----:B------:R-:W-:Y:S01]  /*7bc0*/  @!P0 MOV R19, R29 ;  /* 0x0000001d00138202 */ /* 0x000fe20000000f00 */
[----:B-1----:R-:W-:Y:S01]  /*7bd0*/  @!P0 HADD2.F32 R9, -RZ, R4.H1_H1 ;  /* 0x30000004ff098230 */ /* 0x002fe20000004100 */
[----:B------:R-:W-:Y:S01]  /*7be0*/  @!P0 MOV R20, R30 ;  /* 0x0000001e00148202 */ /* 0x000fe20000000f00 */
[----:B------:R-:W-:Y:S02]  /*7bf0*/  @!P0 HADD2.F32 R11, -RZ, R5.H1_H1 ;  /* 0x30000005ff0b8230 */ /* 0x000fe40000004100 */
[----:B------:R-:W-:Y:S02]  /*7c00*/  @!P0 HADD2.F32 R14, -RZ, R6.H0_H0 ;  /* 0x20000006ff0e8230 */ /* 0x000fe40000004100 */
[--C-:B------:R-:W-:Y:S02]  /*7c10*/  @!P0 HADD2.F32 R0, -RZ, R36.reuse.H0_H0 ;  /* 0x20000024ff008230 */ /* 0x100fe40000004100 */
        /* <DEDUP_REMOVED lines=8> */
[----:B------:R-:W-:Y:S01]  /*7ca0*/  @!P0 MOV R10, R28 ;  /* 0x0000001c000a8202 */ /* 0x000fe20000000f00 */
        /* <DEDUP_REMOVED lines=8> */
[--C-:B------:R-:W-:Y:S02]  /*7d30*/  @!P0 HADD2.F32 R16, -RZ, R7.reuse.H0_H0 ;  /* 0x20000007ff108230 */ /* 0x100fe40000004100 */
[----:B------:R-:W-:Y:S01]  /*7d40*/  @!P2 FADD.FTZ R6, -R6, -RZ ;  /* 0x800000ff0606a221 */ /* 0x000fe20000010100 */
[----:B------:R-:W-:Y:S02]  /*7d50*/  @!P0 HADD2.F32 R15, -RZ, R7.H1_H1 ;  /* 0x30000007ff0f8230 */ /* 0x000fe40000004100 */
[----:B------:R-:W-:Y:S01]  /*7d60*/  @!P0 FMUL.FTZ R3, R12, R3 ;  /* 0x000000030c038220 */ /* 0x000fe20000410000 */
[--C-:B------:R-:W-:Y:S02]  /*7d70*/  @!P0 HADD2.F32 R8, -RZ, R39.reuse.H1_H1 ;  /* 0x30000027ff088230 */ /* 0x100fe40000004100 */
[----:B------:R-:W-:Y:S01]  /*7d80*/  @!P0 FMUL.FTZ R6, R13, R6 ;  /* 0x000000060d068220 */ /* 0x000fe20000410000 */
[----:B------:R-:W-:Y:S02]  /*7d90*/  @!P0 HADD2.F32 R7, -RZ, R39.H0_H0 ;  /* 0x20000027ff078230 */ /* 0x000fe40000004100 */
[----:B------:R-:W-:Y:S01]  /*7da0*/  @!P2 FADD.FTZ R5, -R5, -RZ ;  /* 0x800000ff0505a221 */ /* 0x000fe20000010100 */
[----:B------:R-:W-:Y:S03]  /*7db0*/  @!P2 FADD.FTZ R8, -R8, -RZ ;  /* 0x800000ff0808a221 */ /* 0x000fe60000010100 */
[----:B------:R-:W-:Y:S01]  /*7dc0*/  @!P0 FMUL.FTZ R5, R14, R5 ;  /* 0x000000050e058220 */ /* 0x000fe20000410000 */
[----:B------:R-:W-:Y:S01]  /*7dd0*/  @!P2 FADD.FTZ R7, -R7, -RZ ;  /* 0x800000ff0707a221 */ /* 0x000fe20000010100 */
[----:B------:R-:W-:Y:S01]  /*7de0*/  @!P0 FMUL.FTZ R8, R15, R8 ;  /* 0x000000080f088220 */ /* 0x000fe20000410000 */
[--C-:B--2---:R-:W-:Y:S02]  /*7df0*/  @!P0 HADD2.F32 R10, -RZ, R32.reuse.H0_H0 ;  /* 0x20000020ff0a8230 */ /* 0x104fe40000004100 */
[----:B------:R-:W-:Y:S02]  /*7e00*/  @!P0 HADD2.F32 R12, -RZ, R32.H1_H1 ;  /* 0x30000020ff0c8230 */ /* 0x000fe40000004100 */
[----:B------:R-:W-:Y:S01]  /*7e10*/  @!P0 FMUL.FTZ R7, R16, R7 ;  /* 0x0000000710078220 */ /* 0x000fe20000410000 */
[----:B------:R-:W-:Y:S02]  /*7e20*/  @!P0 HADD2.F32 R13, -RZ, R33.H0_H0 ;  /* 0x20000021ff0d8230 */ /* 0x000fe40000004100 */
[----:B------:R-:W-:Y:S01]  /*7e30*/  @!P0 FFMA.FTZ R0, R9, R10, R0 ;  /* 0x0000000a09008223 */ /* 0x000fe20000010000 */
[--C-:B------:R-:W-:Y:S02]  /*7e40*/  @!P0 HADD2.F32 R9, -RZ, R19.reuse.H0_H0 ;  /* 0x20000013ff098230 */ /* 0x100fe40000004100 */
[----:B------:R-:W-:Y:S01]  /*7e50*/  @!P0 FFMA.FTZ R2, R11, R12, R2 ;  /* 0x0000000c0b028223 */ /* 0x000fe20000010002 */
[----:B------:R-:W-:Y:S01]  /*7e60*/  @!P0 HADD2.F32 R10, -RZ, R19.H1_H1 ;  /* 0x30000013ff0a8230 */ /* 0x000fe20000004100 */
[----:B------:R-:W-:Y:S01]  /*7e70*/  @!P0 MOV R19, R31 ;  /* 0x0000001f00138202 */ /* 0x000fe20000000f00 */
[----:B------:R-:W-:Y:S02]  /*7e80*/  @!P0 HADD2.F32 R14, -RZ, R33.H1_H1 ;  /* 0x30000021ff0e8230 */ /* 0x000fe40000004100 */
[----:B------:R-:W-:Y:S01]  /*7e90*/  @!P0 FFMA.FTZ R3, R9, R13, R3 ;  /* 0x0000000d09038223 */ /* 0x000fe20000010003 */
[----:B------:R-:W-:Y:S01]  /*7ea0*/  MOV R13, R43 ;  /* 0x0000002b000d7202 */ /* 0x000fe20000000f00 */
        /* <DEDUP_REMOVED lines=14> */
[----:B------:R-:W-:Y:S01]  /*7f90*/  MOV R12, R42 ;  /* 0x0000002a000c7202 */ /* 0x000fe20000000f00 */
[----:B------:R-:W-:Y:S02]  /*7fa0*/  @!P0 HADD2.F32 R10, -RZ, R19.H1_H1 ;  /* 0x30000013ff0a8230 */ /* 0x000fe40000004100 */
[----:B------:R-:W-:Y:S01]  /*7fb0*/  @!P0 FFMA.FTZ R7, R9, R17, R7 ;  /* 0x0000001109078223 */ /* 0x000fe20000010007 */
[----:B------:R-:W-:Y:S01]  /*7fc0*/  IMAD R11, R175, 0x180, RZ ;  /* 0x00000180af0b7824 */ /* 0x000fe200078e02ff */
[----:B------:R-:W-:Y:S01]  /*7fd0*/  @!P0 F2FP.F16.F32.PACK_AB R5, R6, R5 ;  /* 0x000000050605823e */ /* 0x000fe200000000ff */
[----:B------:R-:W-:Y:S04]  /*7fe0*/  IMAD.WIDE.U32 R12, R174, 0x180, R12 ;  /* 0x00000180ae0c7825 */ /* 0x000fe800078e000c */
[----:B------:R-:W-:Y:S01]  /*7ff0*/  @!P0 FFMA.FTZ R8, R10, R18, R8 ;  /* 0x000000120a088223 */ /* 0x000fe20000010008 */
[----:B------:R-:W-:Y:S02]  /*8000*/  @!P0 MOV R30, R5 ;  /* 0x00000005001e8202 */ /* 0x000fe40000000f00 */
[----:B------:R-:W-:Y:S02]  /*8010*/  IADD3 R3, PT, PT, R11, R13, RZ ;  /* 0x0000000d0b037210 */ /* 0x000fe40007ffe0ff */
[----:B------:R-:W-:Y:S02]  /*8020*/  @!P0 F2FP.F16.F32.PACK_AB R7, R8, R7 ;  /* 0x000000070807823e */ /* 0x000fe400000000ff */
[----:B------:R-:W-:Y:S02]  /*8030*/  MOV R2, R12 ;  /* 0x0000000c00027202 */ /* 0x000fe40000000f00 */
[----:B------:R-:W-:Y:S05]  /*8040*/  @!P0 MOV R31, R7 ;  /* 0x00000007001f8202 */ /* 0x000fea0000000f00 */
[----:B------:R1:W-:Y:S02]  /*8050*/  ST.E.128 desc[UR4][R2.64], R28 ;  /* 0x0000001c02007985 */ /* 0x0003e4000c101d04 */
.L_x_1016:
[----:B------:R-:W-:Y:S05]  /*8060*/  BSYNC.RECONVERGENT B0 ;  /* 0x0000000000007941 */ /* 0x000fea0003800200 */
.L_x_1015:
[----:B------:R-:W-:Y:S01]  /*8070*/  MOV R5, R52 ;  /* 0x0000003400057202 */ /* 0x000fe20000000f00 */
[----:B------:R-:W5:Y:S01]  /*8080*/  LD.E R0, desc[UR4][R152.64+0xd0] ;  /* 0x0000d00498007980 */ /* 0x000f62000c101900 */
[----:B-1----:R-:W-:Y:S01]  /*8090*/  MOV R3, R53 ;  /* 0x0000003500037202 */ /* 0x002fe20000000f00 */
[----:B------:R-:W-:Y:S02]  /*80a0*/  IMAD.MOV.U32 R4, RZ, RZ, R55 ;  /* 0x000000ffff047224 */ /* 0x000fe400078e0037 */
[----:B------:R-:W-:Y:S02]  /*80b0*/  IMAD.MOV.U32 R2, RZ, RZ, R54 ;  /* 0x000000ffff027224 */ /* 0x000fe400078e0036 */
[----:B-----5:R-:W-:Y:S05]  /*80c0*/  IMAD.U32 R0, R0, -0x80, RZ ;  /* 0xffffff8000007824 */ /* 0x020fea00078e00ff */
[C---:B------:R-:W-:Y:S02]  /*80d0*/  LEA R55, P1, R0.reuse, R4, 0x1 ;  /* 0x0000000400377211 */ /* 0x040fe400078208ff */
[C---:B------:R-:W-:Y:S02]  /*80e0*/  LEA R54, P0, R0.reuse, R2, 0x1 ;  /* 0x0000000200367211 */ /* 0x040fe400078008ff */
[C---:B------:R-:W-:Y:S02]  /*80f0*/  LEA.HI.X.SX32 R52, R0.reuse, R5, 0x1, P1 ;  /* 0x0000000500347211 */ /* 0x040fe400008f0eff */
[----:B------:R-:W-:Y:S09]  /*8100*/  LEA.HI.X.SX32 R53, R0, R3, 0x1, P0 ;  /* 0x0000000300357211 */ /* 0x000ff200000f0eff */
.L_x_983:
[----:B------:R-:W-:Y:S05]  /*8110*/  BSYNC.RECONVERGENT B1 ;  /* 0x0000000000017941 */ /* 0x000fea0003800200 */
.L_x_981:
        /* <DEDUP_REMOVED lines=15> */
[C---:B----4-:R-:W-:Y:S02]  /*8210*/  @!P0 SHF.R.S64 R6, R0.reuse, 0x1f, R3 ;  /* 0x0000001f00068819 */ /* 0x050fe40000001003 */
        /* <DEDUP_REMOVED lines=12> */
[----:B------:R-:W-:Y:S02]  /*82e0*/  IABS R3, R72 ;  /* 0x0000004800037213 */ /* 0x000fe40000000000 */
[----:B------:R-:W-:Y:S01]  /*82f0*/  IABS R5, R67 ;  /* 0x0000004300057213 */ /* 0x000fe20000000000 */
[----:B------:R-:W3:Y:S01]  /*8300*/  LD.E.64 R12, desc[UR4][R152.64+0x28] ;  /* 0x00002804980c7980 */ /* 0x000ee2000c101b00 */
[-C--:B--2---:R-:W-:Y:S02]  /*8310*/  IABS R4, R2.reuse ;  /* 0x0000000200047213 */ /* 0x084fe40000000000 */
[----:B------:R-:W-:Y:S02]  /*8320*/  IABS R8, R2 ;  /* 0x0000000200087213 */ /* 0x000fe40000000000 */
[----:B------:R-:W1:Y:S03]  /*8330*/  I2F.RP R6, R4 ;  /* 0x0000000400067306 */ /* 0x000e660000209400 */
[----:B------:R-:W-:Y:S07]  /*8340*/  IMAD.MOV R8, RZ, RZ, -R8 ;  /* 0x000000ffff087224 */ /* 0x000fee00078e0a08 */
[----:B-1----:R-:W1:Y:S02]  /*8350*/  MUFU.RCP R6, R6 ;  /* 0x0000000600067308 */ /* 0x002e640000001000 */
[----:B-1----:R-:W-:Y:S08]  /*8360*/  VIADD R6, R6, 0xffffffe ;  /* 0x0ffffffe06067836 */ /* 0x002ff00000000000 */
[----:B------:R-:W1:Y:S02]  /*8370*/  F2I.FTZ.U32.TRUNC.NTZ R7, R6 ;  /* 0x0000000600077305 */ /* 0x000e64000021f000 */
[--C-:B-1----:R-:W-:Y:S01]  /*8380*/  IMAD.MOV R0, RZ, RZ, -R7.reuse ;  /* 0x000000ffff007224 */ /* 0x102fe200078e0a07 */
[----:B------:R-:W-:Y:S03]  /*8390*/  MOV R6, RZ ;  /* 0x000000ff00067202 */ /* 0x000fe60000000f00 */
[----:B------:R-:W-:Y:S04]  /*83a0*/  IMAD R0, R0, R4, RZ ;  /* 0x0000000400007224 */ /* 0x000fe800078e02ff */
[----:B------:R-:W-:Y:S04]  /*83b0*/  IMAD.HI.U32 R7, R7, R0, R6 ;  /* 0x0000000007077227 */ /* 0x000fe800078e0006 */
[----:B------:R-:W-:Y:S02]  /*83c0*/  IMAD.MOV.U32 R6, RZ, RZ, R3 ;  /* 0x000000ffff067224 */ /* 0x000fe400078e0003 */
[C---:B------:R-:W-:Y:S04]  /*83d0*/  IMAD.HI.U32 R0, R7.reuse, R5, RZ ;  /* 0x0000000507007227 */ /* 0x040fe800078e00ff */
[----:B------:R-:W-:Y:S04]  /*83e0*/  IMAD.HI.U32 R3, R7, R6, RZ ;  /* 0x0000000607037227 */ /* 0x000fe800078e00ff */
[CC--:B------:R-:W-:Y:S02]  /*83f0*/  IMAD R6, R3.reuse, R8.reuse, R6 ;  /* 0x0000000803067224 */ /* 0x0c0fe400078e0206 */
[----:B------:R-:W-:Y:S03]  /*8400*/  IMAD R5, R0, R8, R5 ;  /* 0x0000000800057224 */ /* 0x000fe600078e0205 */
[C---:B------:R-:W-:Y:S02]  /*8410*/  ISETP.GT.U32.AND P1, PT, R4.reuse, R6, PT ;  /* 0x000000060400720c */ /* 0x040fe40003f24070 */
[----:B------:R-:W-:Y:S11]  /*8420*/  ISETP.GT.U32.AND P0, PT, R4, R5, PT ;  /* 0x000000050400720c */ /* 0x000ff60003f04070 */
[----:B------:R-:W-:Y:S01]  /*8430*/  @!P1 IADD3 R3, PT, PT, R3, 0x1, RZ ;  /* 0x0000000103039810 */ /* 0x000fe20007ffe0ff */
[----:B------:R-:W-:Y:S01]  /*8440*/  @!P1 IMAD.IADD R6, R6, 0x1, -R4 ;  /* 0x0000000106069824 */ /* 0x000fe200078e0a04 */
[-C--:B------:R-:W-:Y:S01]  /*8450*/  @!P0 IADD3 R5, PT, PT, R5, -R4.reuse, RZ ;  /* 0x8000000405058210 */ /* 0x080fe20007ffe0ff */
[----:B------:R-:W-:Y:S01]  /*8460*/  @!P0 VIADD R0, R0, 0x1 ;  /* 0x0000000100008836 */ /* 0x000fe20000000000 */
[----:B------:R-:W-:Y:S02]  /*8470*/  ISETP.NE.AND P0, PT, R2, RZ, PT ;  /* 0x000000ff0200720c */ /* 0x000fe40003f05270 */
[-C--:B------:R-:W-:Y:S02]  /*8480*/  ISETP.GE.U32.AND P2, PT, R5, R4.reuse, PT ;  /* 0x000000040500720c */ /* 0x080fe40003f46070 */
[----:B------:R-:W-:Y:S02]  /*8490*/  ISETP.GE.U32.AND P3, PT, R6, R4, PT ;  /* 0x000000040600720c */ /* 0x000fe40003f66070 */
[-C--:B------:R-:W-:Y:S01]  /*84a0*/  LOP3.LUT R4, R67, R2.reuse, RZ, 0x3c, !PT ;  /* 0x0000000243047212 */ /* 0x080fe200078e3cff */
[----:B------:R-:W2:Y:S01]  /*84b0*/  LD.E.64 R6, desc[UR4][R152.64+0x40] ;  /* 0x0000400498067980 */ /* 0x000ea2000c101b00 */
[-C--:B------:R-:W-:Y:S02]  /*84c0*/  LOP3.LUT R5, R72, R2.reuse, RZ, 0x3c, !PT ;  /* 0x0000000248057212 */ /* 0x080fe400078e3cff */
[----:B------:R-:W-:Y:S02]  /*84d0*/  ISETP.GE.AND P4, PT, R4, RZ, PT ;  /* 0x000000ff0400720c */ /* 0x000fe40003f86270 */
[----:B------:R-:W-:Y:S02]  /*84e0*/  ISETP.GE.AND P5, PT, R5, RZ, PT ;  /* 0x000000ff0500720c */ /* 0x000fe40003fa6270 */
[----:B------:R-:W-:Y:S01]  /*84f0*/  LOP3.LUT R5, RZ, R2, RZ, 0x33, !PT ;  /* 0x00000002ff057212 */ /* 0x000fe200078e33ff */
[----:B------:R-:W-:Y:S02]  /*8500*/  @P2 VIADD R0, R0, 0x1 ;  /* 0x0000000100002836 */ /* 0x000fe40000000000 */
[----:B------:R-:W-:Y:S06]  /*8510*/  @P3 VIADD R3, R3, 0x1 ;  /* 0x0000000103033836 */ /* 0x000fec0000000000 */
[----:B------:R-:W-:Y:S02]  /*8520*/  @!P4 IADD3 R0, PT, PT, -R0, RZ, RZ ;  /* 0x000000ff0000c210 */ /* 0x000fe40007ffe1ff */
[----:B------:R-:W-:Y:S02]  /*8530*/  @!P5 IMAD.MOV R3, RZ, RZ, -R3 ;  /* 0x000000ffff03d224 */ /* 0x000fe400078e0a03 */
[C---:B------:R-:W-:Y:S03]  /*8540*/  SEL R4, R5.reuse, R0, !P0 ;  /* 0x0000000005047207 */ /* 0x040fe60004000000 */
[----:B------:R-:W-:Y:S02]  /*8550*/  SEL R0, R5, R3, !P0 ;  /* 0x0000000305007207 */ /* 0x000fe40004000000 */
[-C--:B------:R-:W-:Y:S02]  /*8560*/  LEA R10, P1, R4, R188.reuse, 0x2 ;  /* 0x000000bc040a7211 */ /* 0x080fe400078210ff */
[----:B------:R-:W-:Y:S02]  /*8570*/  LEA R8, P0, R0, R188, 0x2 ;  /* 0x000000bc00087211 */ /* 0x000fe400078010ff */
[-C--:B------:R-:W-:Y:S02]  /*8580*/  LEA.HI.X.SX32 R11, R4, R189.reuse, 0x2, P1 ;  /* 0x000000bd040b7211 */ /* 0x080fe400008f16ff */
[C---:B------:R-:W-:Y:S01]  /*8590*/  LEA.HI.X.SX32 R9, R0.reuse, R189, 0x2, P0 ;  /* 0x000000bd00097211 */ /* 0x040fe200000f16ff */
[----:B------:R-:W-:Y:S02]  /*85a0*/  IMAD.IADD R0, R0, 0x1, -R4 ;  /* 0x0000000100007824 */ /* 0x000fe400078e0a04 */
[----:B------:R-:W4:Y:S02]  /*85b0*/  LD.E R5, desc[UR4][R10.64] ;  /* 0x000000040a057980 */ /* 0x000f24000c101900 */
[----:B------:R-:W-:Y:S02]  /*85c0*/  IMAD R0, R0, R2, -0x100 ;  /* 0xffffff0000007424 */ /* 0x000fe400078e0202 */
[----:B------:R-:W4:Y:S03]  /*85d0*/  LD.E R3, desc[UR4][R8.64] ;  /* 0x0000000408037980 */ /* 0x000f26000c101900 */
[----:B------:R-:W-:Y:S01]  /*85e0*/  SHF.R.S32.HI R14, RZ, 0x1f, R0 ;  /* 0x0000001fff0e7819 */ /* 0x000fe20000011400 */
[----:B------:R-:W5:Y:S06]  /*85f0*/  LD.E.64 R10, desc[UR4][R152.64+0x38] ;  /* 0x00003804980a7980 */ /* 0x000f6c000c101b00 */
[----:B------:R-:W5:Y:S01]  /*8600*/  LD.E.64 R8, desc[UR4][R152.64+0x20] ;  /* 0x0000200498087980 */ /* 0x000f62000c101b00 */
[----:B--2---:R-:W-:Y:S04]  /*8610*/  IMAD R2, R7, R0, RZ ;  /* 0x0000000007027224 */ /* 0x004fe800078e02ff */
[C---:B------:R-:W-:Y:S01]  /*8620*/  IMAD R7, R6.reuse, R14, R2 ;  /* 0x0000000e06077224 */ /* 0x040fe200078e0202 */
[----:B----4-:R-:W-:Y:S01]  /*8630*/  IADD3 R15, PT, PT, R5, -R3, RZ ;  /* 0x80000003050f7210 */ /* 0x010fe20007ffe0ff */
[----:B------:R-:W-:Y:S03]  /*8640*/  IMAD.WIDE.U32 R4, R6, R0, RZ ;  /* 0x0000000006047225 */ /* 0x000fe600078e00ff */
[----:B------:R-:W-:Y:S01]  /*8650*/  SHF.R.S32.HI R16, RZ, 0x1f, R15 ;  /* 0x0000001fff107819 */ /* 0x000fe2000001140f */
[----:B------:R-:W-:Y:S02]  /*8660*/  IMAD.IADD R5, R5, 0x1, R7 ;  /* 0x0000000105057824 */ /* 0x000fe400078e0207 */
[----:B---3--:R-:W-:Y:S03]  /*8670*/  IMAD.WIDE.U32 R4, R15, R12, R4 ;  /* 0x0000000c0f047225 */ /* 0x008fe600078e0004 */
[----:B------:R-:W-:Y:S01]  /*8680*/  LEA R64, P1, R4, R64, 0x1 ;  /* 0x0000004004407211 */ /* 0x000fe200078208ff */
[-C--:B-----5:R-:W-:Y:S04]  /*8690*/  IMAD R2, R9, R15.reuse, RZ ;  /* 0x0000000f09027224 */ /* 0x0a0fe800078e02ff */
[C---:B------:R-:W-:Y:S02]  /*86a0*/  IMAD R6, R8.reuse, R16, R2 ;  /* 0x0000001008067224 */ /* 0x040fe400078e0202 */
[-C--:B------:R-:W-:Y:S04]  /*86b0*/  IMAD.WIDE.U32 R2, R8, R15.reuse, RZ ;  /* 0x0000000f08027225 */ /* 0x080fe800078e00ff */
[----:B------:R-:W-:Y:S01]  /*86c0*/  IMAD R15, R13, R15, RZ ;  /* 0x0000000f0d0f7224 */ /* 0x000fe200078e02ff */
[----:B------:R-:W-:Y:S01]  /*86d0*/  IADD3 R3, PT, PT, R3, R6, RZ ;  /* 0x0000000603037210 */ /* 0x000fe20007ffe0ff */
[-C--:B------:R-:W-:Y:S02]  /*86e0*/  IMAD R6, R11, R0.reuse, RZ ;  /* 0x000000000b067224 */ /* 0x080fe400078e02ff */
[----:B------:R-:W-:Y:S04]  /*86f0*/  IMAD.WIDE.U32 R2, R10, R0, R2 ;  /* 0x000000000a027225 */ /* 0x000fe800078e0002 */
[----:B------:R-:W-:Y:S01]  /*8700*/  IMAD R0, R12, R16, R15 ;  /* 0x000000100c007224 */ /* 0x000fe200078e020f */
[----:B------:R-:W-:Y:S01]  /*8710*/  LEA R51, P0, R2, R51, 0x1 ;  /* 0x0000003302337211 */ /* 0x000fe200078008ff */
[----:B------:R-:W-:Y:S02]  /*8720*/  IMAD R10, R10, R14, R6 ;  /* 0x0000000e0a0a7224 */ /* 0x000fe400078e0206 */
[----:B------:R-:W-:Y:S03]  /*8730*/  IMAD.IADD R0, R5, 0x1, R0 ;  /* 0x0000000105007824 */ /* 0x000fe600078e0200 */
[----:B------:R-:W-:Y:S02]  /*8740*/  IADD3 R10, PT, PT, R3, R10, RZ ;  /* 0x0000000a030a7210 */ /* 0x000fe40007ffe0ff */
[----:B------:R-:W-:Y:S02]  /*8750*/  LEA.HI.X R63, R4, R63, R0, 0x1, P1 ;  /* 0x0000003f043f7211 */ /* 0x000fe400008f0c00 */
[----:B------:R-:W-:Y:S02]  /*8760*/  LEA.HI.X R50, R2, R50, R10, 0x1, P0 ;  /* 0x0000003202327211 */ /* 0x000fe400000f0c0a */
.L_x_1018:
[----:B------:R-:W-:Y:S05]  /*8770*/  BSYNC.RECONVERGENT B0 ;  /* 0x0000000000007941 */ /* 0x000fea0003800200 */
.L_x_1017:
[----:B------:R-:W-:Y:S11]  /*8780*/  ISETP.GT.AND P0, PT, R73, R78, PT ;  /* 0x0000004e4900720c */ /* 0x000ff60003f04270 */
[----:B------:R-:W-:Y:S02]  /*8790*/  @!UPT UIADD3 URZ, UPT, UPT, URZ, URZ, URZ ;  /* 0x000000fffffff290 */ /* 0x000fe4000fffe0ff */
[----:B------:R-:W-:Y:S05]  /*87a0*/  @P0 BRA `(.L_x_1019) ;  /* 0xffffff9c00380947 */ /* 0x000fea000383ffff */
.L_x_980:
[----:B------:R-:W-:Y:S05]  /*87b0*/  WARPSYNC.ALL ;  /* 0x0000000000007948 */ /* 0x000fea0003800000 */
[----:B------:R-:W-:Y:S06]  /*87c0*/  BAR.SYNC.DEFER_BLOCKING 0x0 ;  /* 0x0000000000007b1d */ /* 0x000fec0000010000 */
[----:B------:R-:W2:Y:S01]  /*87d0*/  LD.E R28, desc[UR4][R152.64+0xd0] ;  /* 0x0000d004981c7980 */ /* 0x000ea2000c101900 */
        /* <DEDUP_REMOVED lines=14> */
.L_x_1024:
[----:B------:R2:W-:Y:S02]  /*88c0*/  STS.128 [R173], RZ ;  /* 0x000000ffad007388 */ /* 0x0005e40000000c00 */
.L_x_1023:
[----:B------:R-:W-:Y:S05]  /*88d0*/  BSYNC.RECONVERGENT B0 ;  /* 0x0000000000007941 */ /* 0x000fea0003800200 */
.L_x_1022:
        /* <DEDUP_REMOVED lines=13> */
.L_x_1021:
[----:B------:R-:W2:Y:S01]  /*89b0*/  LD.E.64 R2, desc[UR4][R152.64+0xf0] ;  /* 0x0000f00498027980 */ /* 0x000ea2000c101b00 */
[----:B------:R-:W-:-:S03]  /*89c0*/  IMAD.MOV.U32 R0, RZ, RZ, RZ ;  /* 0x000000ffff007224 */ /* 0x000fc600078e00ff */
[----:B------:R-:W3:Y:S04]  /*89d0*/  LD.E.U8 R4, desc[UR4][R152.64+0x1b3] ;  /* 0x0001b30498047980 */ /* 0x000ee8000c101100 */
[----:B------:R-:W5:Y:S04]  /*89e0*/  LD.E.64 R20, desc[UR4][R152.64+0x148] ;  /* 0x0001480498147980 */ /* 0x000f68000c101b00 */
[----:B------:R-:W5:Y:S01]  /*89f0*/  LD.E.64 R18, desc[UR4][R152.64+0x150] ;  /* 0x0001500498127980 */ /* 0x000f62000c101b00 */
[----:B--2---:R-:W-:-:S04]  /*8a00*/  ISETP.NE.U32.AND P0, PT, R2, RZ, PT ;  /* 0x000000ff0200720c */ /* 0x004fc80003f05070 */
[----:B------:R-:W-:-:S13]  /*8a10*/  ISETP.NE.AND.EX P0, PT, R3, RZ, PT, P0 ;  /* 0x000000ff0300720c */ /* 0x000fda0003f05300 */
[----:B------:R-:W-:-:S05]  /*8a20*/  @P0 IADD3 R2, P1, PT, R2, R113, RZ ;  /* 0x0000007102020210 */ /* 0x000fca0007f3e0ff */
[----:B------:R-:W-:-:S05]  /*8a30*/  @P0 IMAD.X R3, R3, 0x1, R114, P1 ;  /* 0x0000000103030824 */ /* 0x000fca00008e0672 */
[----:B------:R1:W2:Y:S01]  /*8a40*/  @P0 LD.E R0, desc[UR4][R2.64] ;  /* 0x0000000402000980 */ /* 0x0002a2000c101900 */
[----:B---3--:R-:W-:Y:S02]  /*8a50*/  ISETP.NE.AND P2, PT, R4, RZ, PT ;  /* 0x000000ff0400720c */ /* 0x008fe40003f45270 */
[----:B-1----:R-:W-:Y:S01]  /*8a60*/  LEA.HI R3, R28, R28, RZ, 0x1 ;  /* 0x0000001c1c037211 */ /* 0x002fe200078f08ff */
[----:B--2---:R-:W-:-:S03]  /*8a70*/  IMAD.IADD R2, R83, 0x1, R0 ;  /* 0x0000000153027824 */ /* 0x004fc600078e0200 */
[----:B------:R-:W-:-:S05]  /*8a80*/  SHF.R.S32.HI R0, RZ, 0x1, R3 ;  /* 0x00000001ff007819 */ /* 0x000fca0000011403 */
[----:B------:R-:W-:-:S05]  /*8a90*/  IMAD R3, R2, R0, RZ ;  /* 0x0000000002037224 */ /* 0x000fca00078e02ff */
[----:B------:R-:W-:-:S04]  /*8aa0*/  IADD3 R2, P1, PT, R112, R3, RZ ;  /* 0x0000000370027210 */ /* 0x000fc80007f3e0ff */
[----:B------:R-:W-:Y:S02]  /*8ab0*/  IADD3 R34, P0, PT, R112, R2, RZ ;  /* 0x0000000270227210 */ /* 0x000fe40007f1e0ff */
[----:B------:R-:W-:-:S05]  /*8ac0*/  LEA.HI.X.SX32 R3, R3, RZ, 0x1, P1 ;  /* 0x000000ff03037211 */ /* 0x000fca00008f0eff */
[----:B------:R-:W-:Y:S01]  /*8ad0*/  IMAD.X R33, RZ, RZ, R3, P0 ;  /* 0x000000ffff217224 */ /* 0x000fe200000e0603 */
[----:B------:R-:W-:Y:S06]  /*8ae0*/  @!P2 BRA `(.L_x_1026) ;  /* 0x00000008001ca947 */ /* 0x000fec0003800000 */
        /* <DEDUP_REMOVED lines=21> */
[----:B-----5:R-:W-:Y:S02]  /*8c40*/  MOV R3, R5 ;  /* 0x0000000500037202 */ /* 0x020fe40000000f00 */
[----:B------:R-:W-:Y:S02]  /*8c50*/  MOV R2, R7 ;  /* 0x0000000700027202 */ /* 0x000fe40000000f00 */
[----:B------:R-:W-:Y:S01]  /*8c60*/  MOV R7, R4 ;  /* 0x0000000400077202 */ /* 0x000fe20000000f00 */
[--C-:B------:R-:W-:Y:S01]  /*8c70*/  HADD2.F32 R4, -RZ, R3.reuse.H0_H0 ;  /* 0x20000003ff047230 */ /* 0x100fe20000004100 */
[----:B------:R-:W-:Y:S01]  /*8c80*/  MOV R5, R6 ;  /* 0x0000000600057202 */ /* 0x000fe20000000f00 */
[----:B------:R-:W-:-:S02]  /*8c90*/  HADD2.F32 R3, -RZ, R3.H1_H1 ;  /* 0x30000003ff037230 */ /* 0x000fc40000004100 */
[--C-:B------:R-:W-:Y:S02]  /*8ca0*/  HADD2.F32 R0, -RZ, R2.reuse.H1_H1 ;  /* 0x30000002ff007230 */ /* 0x100fe40000004100 */
[----:B------:R-:W-:Y:S02]  /*8cb0*/  HADD2.F32 R2, -RZ, R2.H0_H0 ;  /* 0x20000002ff027230 */ /* 0x000fe40000004100 */
[----:B--2---:R-:W-:Y:S02]  /*8cc0*/  HADD2.F32 R18, -RZ, R10.H1_H1 ;  /* 0x3000000aff127230 */ /* 0x004fe40000004100 */
[----:B------:R-:W-:Y:S02]  /*8cd0*/  HADD2.F32 R20, -RZ, R11.H1_H1 ;  /* 0x3000000bff147230 */ /* 0x000fe40000004100 */
[----:B---3--:R-:W-:Y:S02]  /*8ce0*/  HADD2.F32 R19, -RZ, R8.H1_H1 ;  /* 0x30000008ff137230 */ /* 0x008fe40000004100 */
[----:B------:R-:W-:Y:S01]  /*8cf0*/  FMUL.FTZ R16, R3, R18 ;  /* 0x0000001203107220 */ /* 0x000fe20000410000 */
[----:B------:R-:W-:-:S02]  /*8d00*/  HADD2.F32 R17, -RZ, R9.H1_H1 ;  /* 0x30000009ff117230 */ /* 0x000fc40000004100 */
[----:B------:R-:W-:Y:S02]  /*8d10*/  HADD2.F32 R8, -RZ, R8.H0_H0 ;  /* 0x20000008ff087230 */ /* 0x000fe40000004100 */
[----:B------:R-:W-:Y:S01]  /*8d20*/  FMUL.FTZ R6, R3, R19 ;  /* 0x0000001303067220 */ /* 0x000fe20000410000 */
[CC--:B------:R-:W-:Y:S01]  /*8d30*/  FMUL.FTZ R3, R0.reuse, R20.reuse ;  /* 0x0000001400037220 */ /* 0x0c0fe20000410000 */
[----:B------:R-:W-:Y:S01]  /*8d40*/  FMUL.FTZ R0, R0, R17 ;  /* 0x0000001100007220 */ /* 0x000fe20000410000 */
[----:B------:R-:W-:Y:S01]  /*8d50*/  FFMA.FTZ R19, R4, R19, -R16 ;  /* 0x0000001304137223 */ /* 0x000fe20000010810 */
[----:B------:R-:W-:Y:S02]  /*8d60*/  HADD2.F32 R10, -RZ, R10.H0_H0 ;  /* 0x2000000aff0a7230 */ /* 0x000fe40000004100 */
[C---:B------:R-:W-:Y:S01]  /*8d70*/  FFMA.FTZ R17, R2.reuse, R17, -R3 ;  /* 0x0000001102117223 */ /* 0x040fe20000010803 */
[----:B------:R-:W-:Y:S01]  /*8d80*/  FFMA.FTZ R16, R2, R20, R0 ;  /* 0x0000001402107223 */ /* 0x000fe20000010000 */
[----:B------:R-:W-:-:S02]  /*8d90*/  HADD2.F32 R3, -RZ, R7.H1_H1 ;  /* 0x30000007ff037230 */ /* 0x000fc40000004100 */
[----:B------:R-:W-:Y:S01]  /*8da0*/  FFMA.FTZ R18, R4, R18, R6 ;  /* 0x0000001204127223 */ /* 0x000fe20000010006 */
[----:B------:R-:W-:Y:S02]  /*8db0*/  HADD2.F32 R11, -RZ, R11.H0_H0 ;  /* 0x2000000bff0b7230 */ /* 0x000fe40000004100 */
[----:B------:R-:W-:Y:S02]  /*8dc0*/  HADD2.F32 R0, -RZ, R5.H1_H1 ;  /* 0x30000005ff007230 */ /* 0x000fe40000004100 */
[C---:B------:R-:W-:Y:S01]  /*8dd0*/  FMUL.FTZ R6, R3.reuse, R10 ;  /* 0x0000000a03067220 */ /* 0x040fe20000410000 */
[----:B------:R-:W-:Y:S02]  /*8de0*/  HADD2.F32 R9, -RZ, R9.H0_H0 ;  /* 0x20000009ff097230 */ /* 0x000fe40000004100 */
[----:B------:R-:W-:Y:S02]  /*8df0*/  HADD2.F32 R2, -RZ, R5.H0_H0 ;  /* 0x20000005ff027230 */ /* 0x000fe40000004100 */
[----:B------:R-:W-:Y:S01]  /*8e00*/  FMUL.FTZ R5, R3, R8 ;  /* 0x0000000803057220 */ /* 0x000fe20000410000 */
[----:B------:R-:W-:-:S02]  /*8e10*/  HADD2.F32 R4, -RZ, R7.H0_H0 ;  /* 0x20000007ff047230 */ /* 0x000fc40000004100 */
[C---:B------:R-:W-:Y:S01]  /*8e20*/  FMUL.FTZ R3, R0.reuse, R11 ;  /* 0x0000000b00037220 */ /* 0x040fe20000410000 */
[-C--:B------:R-:W-:Y:S02]  /*8e30*/  FMUL.FTZ R0, R0, R9.reuse ;  /* 0x0000000900007220 */ /* 0x080fe40000410000 */
[C---:B------:R-:W-:Y:S01]  /*8e40*/  FFMA.FTZ R7, R4.reuse, R8, -R6 ;  /* 0x0000000804077223 */ /* 0x040fe20000010806 */
[----:B------:R-:W-:Y:S01]  /*8e50*/  FFMA.FTZ R5, R4, R10, R5 ;  /* 0x0000000a04057223 */ /* 0x000fe20000010005 */
[C---:B------:R-:W-:Y:S01]  /*8e60*/  FFMA.FTZ R3, R2.reuse, R9, -R3 ;  /* 0x0000000902037223 */ /* 0x040fe20000010803 */
[----:B------:R-:W-:Y:S01]  /*8e70*/  FFMA.FTZ R0, R2, R11, R0 ;  /* 0x0000000b02007223 */ /* 0x000fe20000010000 */
[----:B------:R-:W-:Y:S02]  /*8e80*/  F2FP.F16.F32.PACK_AB R4, R18, R19 ;  /* 0x000000131204723e */ /* 0x000fe400000000ff */
[----:B------:R-:W-:Y:S02]  /*8e90*/  F2FP.F16.F32.PACK_AB R5, R5, R7 ;  /* 0x000000070505723e */ /* 0x000fe400000000ff */
[----:B------:R-:W-:-:S02]  /*8ea0*/  F2FP.F16.F32.PACK_AB R6, R16, R17 ;  /* 0x000000111006723e */ /* 0x000fc400000000ff */
[----:B------:R-:W-:Y:S02]  /*8eb0*/  F2FP.F16.F32.PACK_AB R7, R0, R3 ;  /* 0x000000030007723e */ /* 0x000fe400000000ff */
[----:B------:R-:W-:Y:S02]  /*8ec0*/  LOP3.LUT R5, R5, R4, RZ, 0x3c, !PT ;  /* 0x0000000405057212 */ /* 0x000fe400078e3cff */
[----:B------:R-:W-:Y:S02]  /*8ed0*/  LOP3.LUT R7, R7, R6, RZ, 0x3c, !PT ;  /* 0x0000000607077212 */ /* 0x000fe400078e3cff */
[----:B------:R-:W-:Y:S02]  /*8ee0*/  LOP3.LUT R4, R5, R4, RZ, 0x3c, !PT ;  /* 0x0000000405047212 */ /* 0x000fe400078e3cff */
[----:B------:R-:W-:Y:S02]  /*8ef0*/  LOP3.LUT R6, R7, R6, RZ, 0x3c, !PT ;  /* 0x0000000607067212 */ /* 0x000fe400078e3cff */
[----:B------:R-:W-:-:S02]  /*8f00*/  LOP3.LUT R5, R5, R4, RZ, 0x3c, !PT ;  /* 0x0000000405057212 */ /* 0x000fc400078e3cff */
[----:B------:R-:W-:Y:S02]  /*8f10*/  LOP3.LUT R7, R7, R6, RZ, 0x3c, !PT ;  /* 0x0000000607077212 */ /* 0x000fe400078e3cff */
.L_x_1031:
[----:B------:R-:W-:Y:S05]  /*8f20*/  BSYNC.RECONVERGENT B0 ;  /* 0x0000000000007941 */ /* 0x000fea0003800200 */
.L_x_1030:
[----:B-----5:R3:W-:Y:S01]  /*8f30*/  STS.128 [R173], R4 ;  /* 0x00000004ad007388 */ /* 0x0207e20000000c00 */
[----:B------:R-:W-:Y:S05]  /*8f40*/  BRA `(.L_x_1028) ;  /* 0x0000000000047947 */ /* 0x000fea0003800000 */
.L_x_1029:
[----:B------:R2:W-:Y:S02]  /*8f50*/  STS.128 [R173], RZ ;  /* 0x000000ffad007388 */ /* 0x0005e40000000c00 */
.L_x_1028:
[----:B------:R-:W-:Y:S05]  /*8f60*/  BSYNC.RECONVERGENT B1 ;  /* 0x0000000000017941 */ /* 0x000fea0003800200 */
.L_x_1027:
        /* <DEDUP_REMOVED lines=22> */
[----:B---3--:R-:W-:Y:S02]  /*90d0*/  HADD2.F32 R14, -RZ, R10.H1_H1 ;  /* 0x3000000aff0e7230 */ /* 0x008fe40000004100 */
[----:B------:R-:W-:Y:S02]  /*90e0*/  HADD2.F32 R16, -RZ, R11.H1_H1 ;  /* 0x3000000bff107230 */ /* 0x000fe40000004100 */
[----:B--2---:R-:W-:Y:S02]  /*90f0*/  HADD2.F32 R15, -RZ, R8.H1_H1 ;  /* 0x30000008ff0f7230 */ /* 0x004fe40000004100 */
        /* <DEDUP_REMOVED lines=35> */
.L_x_1033:
[----:B------:R-:W-:Y:S05]  /*9330*/  BSYNC.RECONVERGENT B0 ;  /* 0x0000000000007941 */ /* 0x000fea0003800200 */
.L_x_1032:
[----:B-----5:R3:W-:Y:S01]  /*9340*/  STS.128 [R173+0x800], R4 ;  /* 0x00080004ad007388 */ /* 0x0207e20000000c00 */
[----:B------:R-:W-:Y:S05]  /*9350*/  BRA `(.L_x_1025) ;  /* 0x0000000c00307947 */ /* 0x000fea0003800000 */
.L_x_1026:
[----:B------:R1:W5:Y:S02]  /*9360*/  LD.E R31, desc[UR4][R152.64+0xc0] ;  /* 0x0000c004981f7980 */ /* 0x000364000c101900 */
[----:B-----5:R-:W-:Y:S01]  /*9370*/  IMAD.IADD R30, R236, 0x1, -R111 ;  /* 0x00000001ec1e7824 */ /* 0x020fe200078e0a6f */
[----:B------:R-:W-:Y:S01]  /*9380*/  ISETP.GE.AND P1, PT, R132, R0, PT ;  /* 0x000000008400720c */ /* 0x000fe20003f26270 */
[----:B------:R-:W-:Y:S01]  /*9390*/  IMAD.MOV R29, RZ, RZ, -R0 ;  /* 0x000000ffff1d7224 */ /* 0x000fe200078e0a00 */
[----:B------:R-:W-:Y:S02]  /*93a0*/  BSSY.RECONVERGENT B1, `(.L_x_1034) ;  /* 0x0000065000017945 */ /* 0x000fe40003800200 */
[----:B------:R-:W-:Y:S02]  /*93b0*/  ISETP.GE.AND P0, PT, R58, R30, PT ;  /* 0x0000001e3a00720c */ /* 0x000fe40003f06270 */
[----:B------:R-:W-:Y:S02]  /*93c0*/  SEL R32, R0, R29, !P1 ;  /* 0x0000001d00207207 */ /* 0x000fe40004800000 */
[----:B------:R-:W-:-:S09]  /*93d0*/  SHF.R.S32.HI R42, RZ, 0x1f, R29 ;  /* 0x0000001fff2a7819 */ /* 0x000fd2000001141d */
[----:B------:R-:W-:Y:S05]  /*93e0*/  @P0 BRA `(.L_x_1035) ;  /* 0x0000000400800947 */ /* 0x000fea0003800000 */
[----:B------:R-:W-:-:S13]  /*93f0*/  ISETP.GE.AND P0, PT, R132, R31, PT ;  /* 0x0000001f8400720c */ /* 0x000fda0003f06270 */
[----:B------:R-:W-:Y:S05]  /*9400*/  @P0 BRA `(.L_x_1036) ;  /* 0x0000000400740947 */ /* 0x000fea0003800000 */
[----:B------:R-:W-:Y:S01]  /*9410*/  IMAD.MOV.U32 R2, RZ, RZ, R84 ;  /* 0x000000ffff027224 */ /* 0x000fe200078e0054 */
[----:B------:R-:W-:-:S05]  /*9420*/  MOV R3, R85 ;  /* 0x0000005500037202 */ /* 0x000fca0000000f00 */
[----:B------:R2:W5:Y:S01]  /*9430*/  LD.E.128 R4, desc[UR4][R2.64] ;  /* 0x0000000402047980 */ /* 0x000562000c101d00 */
[----:B------:R-:W-:Y:S01]  /*9440*/  ISETP.GE.AND P0, PT, R132, R28, PT ;  /* 0x0000001c8400720c */ /* 0x000fe20003f06270 */
[----:B------:R-:W-:-:S12]  /*9450*/  BSSY.RECONVERGENT B0, `(.L_x_1037) ;  /* 0x0000056000007945 */ /* 0x000fd80003800200 */
[----:B------:R-:W-:Y:S05]  /*9460*/  @P0 BRA `(.L_x_1038) ;  /* 0x0000000400500947 */ /* 0x000fea0003800000 */
[----:B------:R-:W-:Y:S02]  /*9470*/  SEL R0, R29, RZ, P1 ;  /* 0x000000ff1d007207 */ /* 0x000fe40000800000 */
[----:B------:R-:W-:Y:S02]  /*9480*/  SEL R8, R42, RZ, P1 ;  /* 0x000000ff2a087207 */ /* 0x000fe40000800000 */
[----:B------:R-:W-:-:S04]  /*9490*/  IADD3 R0, P0, PT, R0, R34, RZ ;  /* 0x0000002200007210 */ /* 0x000fc80007f1e0ff */
[----:B------:R-:W-:Y:S01]  /*94a0*/  IADD3.X R10, PT, PT, R8, R33, RZ, P0, !PT ;  /* 0x00000021080a7210 */ /* 0x000fe200007fe4ff */
[----:B------:R-:W-:Y:S01]  /*94b0*/  IMAD.WIDE R8, R32, 0x2, R2 ;  /* 0x0000000220087825 */ /* 0x000fe200078e0202 */
[C---:B------:R-:W-:Y:S02]  /*94c0*/  SHF.L.U32 R16, R0.reuse, 0x1, RZ ;  /* 0x0000000100107819 */ /* 0x040fe400000006ff */
[----:B------:R-:W-:Y:S02]  /*94d0*/  SHF.L.U64.HI R0, R0, 0x1, R10 ;  /* 0x0000000100007819 */ /* 0x000fe4000001020a */
[----:B--2---:R-:W-:Y:S01]  /*94e0*/  IADD3 R2, P0, PT, R18, R16, RZ ;  /* 0x0000001012027210 */ /* 0x004fe20007f1e0ff */
[----:B------:R-:W2:Y:S03]  /*94f0*/  LD.E.128 R8, desc[UR4][R8.64] ;  /* 0x0000000408087980 */ /* 0x000ea6000c101d00 */
[----:B------:R-:W-:-:S05]  /*9500*/  IADD3.X R3, PT, PT, R19, R0, RZ, P0, !PT ;  /* 0x0000000013037210 */ /* 0x000fca00007fe4ff */
[----:B------:R3:W4:Y:S02]  /*9510*/  LD.E.128 R12, desc[UR4][R2.64] ;  /* 0x00000004020c7980 */ /* 0x000724000c101d00 */
[----:B---3--:R-:W-:-:S04]  /*9520*/  IADD3 R2, P0, PT, R20, R16, RZ ;  /* 0x0000001014027210 */ /* 0x008fc80007f1e0ff */
[----:B------:R-:W-:-:S05]  /*9530*/  IADD3.X R3, PT, PT, R21, R0, RZ, P0, !PT ;  /* 0x0000000015037210 */ /* 0x000fca00007fe4ff */
[----:B------:R3:W3:Y:S01]  /*9540*/  LD.E.128 R24, desc[UR4][R2.64] ;  /* 0x0000000402187980 */ /* 0x0006e2000c101d00 */
[----:B-----5:R-:W-:Y:S02]  /*9550*/  MOV R16, R4 ;  /* 0x0000000400107202 */ /* 0x020fe40000000f00 */
[----:B------:R-:W-:Y:S02]  /*9560*/  MOV R23, R7 ;  /* 0x0000000700177202 */ /* 0x000fe40000000f00 */
[----:B------:R-:W-:Y:S02]  /*9570*/  MOV R22, R5 ;  /* 0x0000000500167202 */ /* 0x000fe40000000f00 */
[----:B------:R-:W-:Y:S01]  /*9580*/  MOV R17, R6 ;  /* 0x0000000600117202 */ /* 0x000fe20000000f00 */
[--C-:B--2---:R-:W-:Y:S02]  /*9590*/  HADD2.F32 R36, -RZ, R8.reuse.H0_H0 ;  /* 0x20000008ff247230 */ /* 0x104fe40000004100 */
[----:B------:R-:W-:-:S02]  /*95a0*/  HADD2.F32 R35, -RZ, R8.H1_H1 ;  /* 0x30000008ff237230 */ /* 0x000fc40000004100 */
[--C-:B------:R-:W-:Y:S02]  /*95b0*/  HADD2.F32 R39, -RZ, R10.reuse.H0_H0 ;  /* 0x2000000aff277230 */ /* 0x100fe40000004100 */
[----:B------:R-:W-:Y:S02]  /*95c0*/  HADD2.F32 R10, -RZ, R10.H1_H1 ;  /* 0x3000000aff0a7230 */ /* 0x000fe40000004100 */
[--C-:B----4-:R-:W-:Y:S02]  /*95d0*/  HADD2.F32 R8, -RZ, R12.reuse.H0_H0 ;  /* 0x2000000cff087230 */ /* 0x110fe40000004100 */
[----:B------:R-:W-:Y:S02]  /*95e0*/  HADD2.F32 R7, -RZ, R12.H1_H1 ;  /* 0x3000000cff077230 */ /* 0x000fe40000004100 */
[--C-:B------:R-:W-:Y:S02]  /*95f0*/  HADD2.F32 R4, -RZ, R14.reuse.H0_H0 ;  /* 0x2000000eff047230 */ /* 0x100fe40000004100 */
[----:B------:R-:W-:Y:S01]  /*9600*/  @!P1 FADD.FTZ R8, -R8, -RZ ;  /* 0x800000ff08089221 */ /* 0x000fe20000010100 */
[----:B---3--:R-:W-:-:S02]  /*9610*/  HADD2.F32 R3, -RZ, R14.H1_H1 ;  /* 0x3000000eff037230 */ /* 0x008fc40000004100 */
[----:B------:R-:W-:Y:S01]  /*9620*/  @!P1 FADD.FTZ R7, -R7, -RZ ;  /* 0x800000ff07079221 */ /* 0x000fe20000010100 */
[--C-:B------:R-:W-:Y:S02]  /*9630*/  HADD2.F32 R6, -RZ, R13.reuse.H0_H0 ;  /* 0x2000000dff067230 */ /* 0x100fe40000004100 */
[----:B------:R-:W-:Y:S01]  /*9640*/  @!P1 FADD.FTZ R4, -R4, -RZ ;  /* 0x800000ff04049221 */ /* 0x000fe20000010100 */
[----:B------:R-:W-:Y:S02]  /*9650*/  HADD2.F32 R5, -RZ, R13.H1_H1 ;  /* 0x3000000dff057230 */ /* 0x000fe40000004100 */
[----:B------:R-:W-:Y:S01]  /*9660*/  @!P1 FADD.FTZ R3, -R3, -RZ ;  /* 0x800000ff03039221 */ /* 0x000fe20000010100 */
[--C-:B------:R-:W-:Y:S02]  /*9670*/  HADD2.F32 R2, -RZ, R15.reuse.H0_H0 ;  /* 0x2000000fff027230 */ /* 0x100fe40000004100 */
[----:B------:R-:W-:Y:S01]  /*9680*/  @!P1 FADD.FTZ R6, -R6, -RZ ;  /* 0x800000ff06069221 */ /* 0x000fe20000010100 */
[----:B------:R-:W-:-:S02]  /*9690*/  HADD2.F32 R0, -RZ, R15.H1_H1 ;  /* 0x3000000fff007230 */ /* 0x000fc40000004100 */
[----:B------:R-:W-:Y:S01]  /*96a0*/  @!P1 FADD.FTZ R5, -R5, -RZ ;  /* 0x800000ff05059221 */ /* 0x000fe20000010100 */
[--C-:B------:R-:W-:Y:S02]  /*96b0*/  HADD2.F32 R38, -RZ, R9.reuse.H0_H0 ;  /* 0x20000009ff267230 */ /* 0x100fe40000004100 */
[----:B------:R-:W-:Y:S01]  /*96c0*/  @!P1 FADD.FTZ R2, -R2, -RZ ;  /* 0x800000ff02029221 */ /* 0x000fe20000010100 */
[----:B------:R-:W-:Y:S02]  /*96d0*/  HADD2.F32 R37, -RZ, R9.H1_H1 ;  /* 0x30000009ff257230 */ /* 0x000fe40000004100 */
[----:B------:R-:W-:Y:S01]  /*96e0*/  @!P1 FADD.FTZ R0, -R0, -RZ ;  /* 0x800000ff00009221 */ /* 0x000fe20000010100 */
[--C-:B------:R-:W-:Y:S02]  /*96f0*/  HADD2.F32 R41, -RZ, R11.reuse.H0_H0 ;  /* 0x2000000bff297230 */ /* 0x100fe40000004100 */
[----:B------:R-:W-:Y:S01]  /*9700*/  FMUL.FTZ R9, R36, R8 ;  /* 0x0000000824097220 */ /* 0x000fe20000410000 */
[----:B------:R-:W-:-:S02]  /*9710*/  HADD2.F32 R40, -RZ, R11.H1_H1 ;  /* 0x3000000bff287230 */ /* 0x000fc40000004100 */
[----:B------:R-:W-:Y:S01]  /*9720*/  FMUL.FTZ R8, R35, R7 ;  /* 0x0000000723087220 */ /* 0x000fe20000410000 */
[----:B------:R-:W-:Y:S01]  /*9730*/  FMUL.FTZ R13, R39, R4 ;  /* 0x00000004270d7220 */ /* 0x000fe20000410000 */
[----:B------:R-:W-:Y:S01]  /*9740*/  FMUL.FTZ R12, R10, R3 ;  /* 0x000000030a0c7220 */ /* 0x000fe20000410000 */
[----:B------:R-:W-:Y:S01]  /*9750*/  FMUL.FTZ R7, R38, R6 ;  /* 0x0000000626077220 */ /* 0x000fe20000410000 */
[----:B------:R-:W-:Y:S01]  /*9760*/  FMUL.FTZ R14, R37, R5 ;  /* 0x00000005250e7220 */ /* 0x000fe20000410000 */
[----:B------:R-:W-:Y:S01]  /*9770*/  FMUL.FTZ R11, R41, R2 ;  /* 0x00000002290b7220 */ /* 0x000fe20000410000 */
[----:B------:R-:W-:Y:S01]  /*9780*/  FMUL.FTZ R10, R40, R0 ;  /* 0x00000000280a7220 */ /* 0x000fe20000410000 */
[--C-:B------:R-:W-:Y:S02]  /*9790*/  HADD2.F32 R3, -RZ, R16.reuse.H0_H0 ;  /* 0x20000010ff037230 */ /* 0x100fe40000004100 */
[----:B------:R-:W-:Y:S02]  /*97a0*/  HADD2.F32 R2, -RZ, R16.H1_H1 ;  /* 0x30000010ff027230 */ /* 0x000fe40000004100 */
[----:B------:R-:W-:-:S02]  /*97b0*/  HADD2.F32 R4, -RZ, R24.H0_H0 ;  /* 0x20000018ff047230 */ /* 0x000fc40000004100 */
[----:B------:R-:W-:Y:S02]  /*97c0*/  HADD2.F32 R0, -RZ, R22.H0_H0 ;  /* 0x20000016ff007230 */ /* 0x000fe40000004100 */
[----:B------:R-:W-:Y:S02]  /*97d0*/  HADD2.F32 R5, -RZ, R24.H1_H1 ;  /* 0x30000018ff057230 */ /* 0x000fe40000004100 */
[----:B------:R-:W-:Y:S01]  /*97e0*/  FFMA.FTZ R9, R3, R4, R9 ;  /* 0x0000000403097223 */ /* 0x000fe20000010009 */
[--C-:B------:R-:W-:Y:S02]  /*97f0*/  HADD2.F32 R6, -RZ, R25.reuse.H0_H0 ;  /* 0x20000019ff067230 */ /* 0x100fe40000004100 */
[----:B------:R-:W-:Y:S02]  /*9800*/  HADD2.F32 R25, -RZ, R25.H1_H1 ;  /* 0x30000019ff197230 */ /* 0x000fe40000004100 */
[----:B------:R-:W-:Y:S01]  /*9810*/  FFMA.FTZ R5, R2, R5, R8 ;  /* 0x0000000502057223 */ /* 0x000fe20000010008 */
[----:B------:R-:W-:-:S02]  /*9820*/  HADD2.F32 R15, -RZ, R26.H0_H0 ;  /* 0x2000001aff0f7230 */ /* 0x000fc40000004100 */
[----:B------:R-:W-:Y:S01]  /*9830*/  FFMA.FTZ R7, R0, R6, R7 ;  /* 0x0000000600077223 */ /* 0x000fe20000010007 */
[--C-:B------:R-:W-:Y:S02]  /*9840*/  HADD2.F32 R16, -RZ, R27.reuse.H0_H0 ;  /* 0x2000001bff107230 */ /* 0x100fe40000004100 */
[----:B------:R-:W-:Y:S01]  /*9850*/  HADD2.F32 R4, -RZ, R22.H1_H1 ;  /* 0x30000016ff047230 */ /* 0x000fe20000004100 */
[----:B------:R-:W-:Y:S01]  /*9860*/  F2FP.F16.F32.PACK_AB R5, R5, R9 ;  /* 0x000000090505723e */ /* 0x000fe200000000ff */
[----:B------:R-:W-:Y:S02]  /*9870*/  HADD2.F32 R26, -RZ, R26.H1_H1 ;  /* 0x3000001aff1a7230 */ /* 0x000fe40000004100 */
[----:B------:R-:W-:Y:S02]  /*9880*/  HADD2.F32 R27, -RZ, R27.H1_H1 ;  /* 0x3000001bff1b7230 */ /* 0x000fe40000004100 */
[----:B------:R-:W-:Y:S01]  /*9890*/  FFMA.FTZ R4, R4, R25, R14 ;  /* 0x0000001904047223 */ /* 0x000fe2000001000e */
[----:B------:R-:W-:-:S02]  /*98a0*/  HADD2.F32 R3, -RZ, R17.H0_H0 ;  /* 0x20000011ff037230 */ /* 0x000fc40000004100 */
[----:B------:R-:W-:Y:S02]  /*98b0*/  HADD2.F32 R2, -RZ, R17.H1_H1 ;  /* 0x30000011ff027230 */ /* 0x000fe40000004100 */
[--C-:B------:R-:W-:Y:S02]  /*98c0*/  HADD2.F32 R0, -RZ, R23.reuse.H0_H0 ;  /* 0x20000017ff007230 */ /* 0x100fe40000004100 */
[----:B------:R-:W-:Y:S01]  /*98d0*/  FFMA.FTZ R3, R3, R15, R13 ;  /* 0x0000000f03037223 */ /* 0x000fe2000001000d */
[----:B------:R-:W-:Y:S02]  /*98e0*/  HADD2.F32 R6, -RZ, R23.H1_H1 ;  /* 0x30000017ff067230 */ /* 0x000fe40000004100 */
[----:B------:R-:W-:Y:S01]  /*98f0*/  FFMA.FTZ R2, R2, R26, R12 ;  /* 0x0000001a02027223 */ /* 0x000fe2000001000c */
[----:B------:R-:W-:Y:S01]  /*9900*/  F2FP.F16.F32.PACK_AB R4, R4, R7 ;  /* 0x000000070404723e */ /* 0x000fe200000000ff */
[----:B------:R-:W-:Y:S01]  /*9910*/  FFMA.FTZ R0, R0, R16, R11 ;  /* 0x0000001000007223 */ /* 0x000fe2000001000b */
[----:B------:R-:W-:-:S02]  /*9920*/  FFMA.FTZ R6, R6, R27, R10 ;  /* 0x0000001b06067223 */ /* 0x000fc4000001000a */
[----:B------:R-:W-:Y:S02]  /*9930*/  F2FP.F16.F32.PACK_AB R7, R2, R3 ;  /* 0x000000030207723e */ /* 0x000fe400000000ff */
[----:B------:R-:W-:Y:S02]  /*9940*/  LOP3.LUT R5, R5, R4, RZ, 0x3c, !PT ;  /* 0x0000000405057212 */ /* 0x000fe400078e3cff */
[----:B------:R-:W-:Y:S02]  /*9950*/  F2FP.F16.F32.PACK_AB R6, R6, R0 ;  /* 0x000000000606723e */ /* 0x000fe400000000ff */
[----:B------:R-:W-:Y:S02]  /*9960*/  LOP3.LUT R4, R5, R4, RZ, 0x3c, !PT ;  /* 0x0000000405047212 */ /* 0x000fe400078e3cff */
[----:B------:R-:W-:Y:S02]  /*9970*/  LOP3.LUT R7, R7, R6, RZ, 0x3c, !PT ;  /* 0x0000000607077212 */ /* 0x000fe400078e3cff */
[----:B------:R-:W-:-:S02]  /*9980*/  LOP3.LUT R5, R5, R4, RZ, 0x3c, !PT ;  /* 0x0000000405057212 */ /* 0x000fc400078e3cff */
[----:B------:R-:W-:-:S04]  /*9990*/  LOP3.LUT R6, R7, R6, RZ, 0x3c, !PT ;  /* 0x0000000607067212 */ /* 0x000fc800078e3cff */
[----:B------:R-:W-:Y:S02]  /*99a0*/  LOP3.LUT R7, R7, R6, RZ, 0x3c, !PT ;  /* 0x0000000607077212 */ /* 0x000fe400078e3cff */
.L_x_1038:
[----:B------:R-:W-:Y:S05]  /*99b0*/  BSYNC.RECONVERGENT B0 ;  /* 0x0000000000007941 */ /* 0x000fea0003800200 */
.L_x_1037:
[----:B-----5:R3:W-:Y:S01]  /*99c0*/  STS.128 [R173], R4 ;  /* 0x00000004ad007388 */ /* 0x0207e20000000c00 */
[----:B------:R-:W-:Y:S05]  /*99d0*/  BRA `(.L_x_1035) ;  /* 0x0000000000047947 */ /* 0x000fea0003800000 */
.L_x_1036:
[----:B------:R2:W-:Y:S02]  /*99e0*/  STS.128 [R173], RZ ;  /* 0x000000ffad007388 */ /* 0x0005e40000000c00 */
.L_x_1035:
[----:B------:R-:W-:Y:S05]  /*99f0*/  BSYNC.RECONVERGENT B1 ;  /* 0x0000000000017941 */ /* 0x000fea0003800200 */
.L_x_1034:
[----:B------:R-:W-:-:S04]  /*9a00*/  IADD3 R24, PT, PT, R58, 0x20, RZ ;  /* 0x000000203a187810 */ /* 0x000fc80007ffe0ff */
[----:B------:R-:W-:-:S13]  /*9a10*/  ISETP.GE.AND P0, PT, R24, R30, PT ;  /* 0x0000001e1800720c */ /* 0x000fda0003f06270 */
[----:B------:R-:W-:Y:S05]  /*9a20*/  @P0 BRA `(.L_x_1025) ;  /* 0x00000004007c0947 */ /* 0x000fea0003800000 */
[----:B------:R-:W-:-:S13]  /*9a30*/  ISETP.GE.AND P0, PT, R132, R31, PT ;  /* 0x0000001f8400720c */ /* 0x000fda0003f06270 */
[----:B------:R4:W-:Y:S01]  /*9a40*/  @P0 STS.128 [R173+0x800], RZ ;  /* 0x000800ffad000388 */ /* 0x0009e20000000c00 */
[----:B------:R-:W-:Y:S05]  /*9a50*/  @P0 BRA `(.L_x_1025) ;  /* 0x0000000400700947 */ /* 0x000fea0003800000 */
[----:B--2---:R-:W-:-:S04]  /*9a60*/  LEA R2, P0, R87, R84, 0x1 ;  /* 0x0000005457027211 */ /* 0x004fc800078008ff */
[----:B------:R-:W-:-:S05]  /*9a70*/  LEA.HI.X R3, R87, R85, R97, 0x1, P0 ;  /* 0x0000005557037211 */ /* 0x000fca00000f0c61 */
[----:B---3--:R2:W5:Y:S01]  /*9a80*/  LD.E.128 R4, desc[UR4][R2.64] ;  /* 0x0000000402047980 */ /* 0x008562000c101d00 */
        /* <DEDUP_REMOVED lines=23> */
[----:B------:R-:W-:Y:S02]  /*9c00*/  HADD2.F32 R28, -RZ, R10.H0_H0 ;  /* 0x2000000aff1c7230 */ /* 0x000fe40000004100 */
[----:B------:R-:W-:Y:S02]  /*9c10*/  HADD2.F32 R27, -RZ, R9.H0_H0 ;  /* 0x20000009ff1b7230 */ /* 0x000fe40000004100 */
[--C-:B----4-:R-:W-:Y:S02]  /*9c20*/  HADD2.F32 R3, -RZ, R14.reuse.H1_H1 ;  /* 0x3000000eff037230 */ /* 0x110fe40000004100 */
[----:B------:R-:W-:Y:S02]  /*9c30*/  HADD2.F32 R5, -RZ, R13.H1_H1 ;  /* 0x3000000dff057230 */ /* 0x000fe40000004100 */
[----:B------:R-:W-:Y:S02]  /*9c40*/  HADD2.F32 R4, -RZ, R14.H0_H0 ;  /* 0x2000000eff047230 */ /* 0x000fe40000004100 */
[----:B------:R-:W-:Y:S01]  /*9c50*/  @!P1 FADD.FTZ R3, -R3, -RZ ;  /* 0x800000ff03039221 */ /* 0x000fe20000010100 */
[----:B------:R-:W-:-:S02]  /*9c60*/  HADD2.F32 R2, -RZ, R15.H0_H0 ;  /* 0x2000000fff027230 */ /* 0x000fc40000004100 */
[----:B------:R-:W-:Y:S01]  /*9c70*/  @!P1 FADD.FTZ R5, -R5, -RZ ;  /* 0x800000ff05059221 */ /* 0x000fe20000010100 */
[----:B------:R-:W-:Y:S02]  /*9c80*/  HADD2.F32 R0, -RZ, R15.H1_H1 ;  /* 0x3000000fff007230 */ /* 0x000fe40000004100 */
[----:B------:R-:W-:Y:S01]  /*9c90*/  @!P1 FADD.FTZ R4, -R4, -RZ ;  /* 0x800000ff04049221 */ /* 0x000fe20000010100 */
[--C-:B------:R-:W-:Y:S02]  /*9ca0*/  HADD2.F32 R8, -RZ, R12.reuse.H0_H0 ;  /* 0x2000000cff087230 */ /* 0x100fe40000004100 */
[----:B------:R-:W-:Y:S01]  /*9cb0*/  @!P1 FADD.FTZ R2, -R2, -RZ ;  /* 0x800000ff02029221 */ /* 0x000fe20000010100 */
[----:B------:R-:W-:Y:S02]  /*9cc0*/  HADD2.F32 R7, -RZ, R12.H1_H1 ;  /* 0x3000000cff077230 */ /* 0x000fe40000004100 */
[----:B------:R-:W-:Y:S01]  /*9cd0*/  @!P1 FADD.FTZ R0, -R0, -RZ ;  /* 0x800000ff00009221 */ /* 0x000fe20000010100 */
[----:B------:R-:W-:-:S02]  /*9ce0*/  HADD2.F32 R10, -RZ, R10.H1_H1 ;  /* 0x3000000aff0a7230 */ /* 0x000fc40000004100 */
[----:B------:R-:W-:Y:S01]  /*9cf0*/  @!P1 FADD.FTZ R8, -R8, -RZ ;  /* 0x800000ff08089221 */ /* 0x000fe20000010100 */
[----:B------:R-:W-:Y:S02]  /*9d00*/  HADD2.F32 R6, -RZ, R13.H0_H0 ;  /* 0x2000000dff067230 */ /* 0x000fe40000004100 */
[----:B------:R-:W-:Y:S01]  /*9d10*/  @!P1 FADD.FTZ R7, -R7, -RZ ;  /* 0x800000ff07079221 */ /* 0x000fe20000010100 */
[----:B------:R-:W-:Y:S02]  /*9d20*/  HADD2.F32 R9, -RZ, R9.H1_H1 ;  /* 0x30000009ff097230 */ /* 0x000fe40000004100 */
[----:B------:R-:W-:Y:S01]  /*9d30*/  FMUL.FTZ R12, R28, R4 ;  /* 0x000000041c0c7220 */ /* 0x000fe20000410000 */
[--C-:B------:R-:W-:Y:S02]  /*9d40*/  HADD2.F32 R30, -RZ, R11.reuse.H0_H0 ;  /* 0x2000000bff1e7230 */ /* 0x100fe40000004100 */
[----:B------:R-:W-:Y:S01]  /*9d50*/  @!P1 FADD.FTZ R6, -R6, -RZ ;  /* 0x800000ff06069221 */ /* 0x000fe20000010100 */
[----:B------:R-:W-:-:S02]  /*9d60*/  HADD2.F32 R29, -RZ, R11.H1_H1 ;  /* 0x3000000bff1d7230 */ /* 0x000fc40000004100 */
[----:B------:R-:W-:Y:S01]  /*9d70*/  FMUL.FTZ R11, R10, R3 ;  /* 0x000000030a0b7220 */ /* 0x000fe20000410000 */
[----:B------:R-:W-:Y:S01]  /*9d80*/  FMUL.FTZ R13, R9, R5 ;  /* 0x00000005090d7220 */ /* 0x000fe20000410000 */
[----:B------:R-:W-:Y:S01]  /*9d90*/  FMUL.FTZ R10, R30, R2 ;  /* 0x000000021e0a7220 */ /* 0x000fe20000410000 */
[--C-:B------:R-:W-:Y:S02]  /*9da0*/  HADD2.F32 R3, -RZ, R16.reuse.H0_H0 ;  /* 0x20000010ff037230 */ /* 0x100fe40000004100 */
[----:B------:R-:W-:Y:S01]  /*9db0*/  FMUL.FTZ R9, R29, R0 ;  /* 0x000000001d097220 */ /* 0x000fe20000410000 */
[----:B------:R-:W-:Y:S02]  /*9dc0*/  HADD2.F32 R2, -RZ, R16.H1_H1 ;  /* 0x30000010ff027230 */ /* 0x000fe40000004100 */
[----:B------:R-:W-:Y:S01]  /*9dd0*/  FMUL.FTZ R8, R26, R8 ;  /* 0x000000081a087220 */ /* 0x000fe20000410000 */
[----:B------:R-:W-:Y:S01]  /*9de0*/  FMUL.FTZ R7, R25, R7 ;  /* 0x0000000719077220 */ /* 0x000fe20000410000 */
[----:B------:R-:W-:-:S02]  /*9df0*/  HADD2.F32 R0, -RZ, R18.H0_H0 ;  /* 0x20000012ff007230 */ /* 0x000fc40000004100 */
[----:B------:R-:W-:Y:S01]  /*9e00*/  FMUL.FTZ R6, R27, R6 ;  /* 0x000000061b067220 */ /* 0x000fe20000410000 */
[--C-:B---3--:R-:W-:Y:S02]  /*9e10*/  HADD2.F32 R4, -RZ, R20.reuse.H0_H0 ;  /* 0x20000014ff047230 */ /* 0x108fe40000004100 */
[----:B------:R-:W-:Y:S02]  /*9e20*/  HADD2.F32 R5, -RZ, R20.H1_H1 ;  /* 0x30000014ff057230 */ /* 0x000fe40000004100 */
[--C-:B------:R-:W-:Y:S02]  /*9e30*/  HADD2.F32 R14, -RZ, R21.reuse.H0_H0 ;  /* 0x20000015ff0e7230 */ /* 0x100fe40000004100 */
[----:B------:R-:W-:Y:S01]  /*9e40*/  FFMA.FTZ R8, R3, R4, R8 ;  /* 0x0000000403087223 */ /* 0x000fe20000010008 */
        /* <DEDUP_REMOVED lines=27> */
.L_x_1040:
[----:B------:R-:W-:Y:S05]  /*a000*/  BSYNC.RECONVERGENT B0 ;  /* 0x0000000000007941 */ /* 0x000fea0003800200 */
.L_x_1039:
[----:B-----5:R3:W-:Y:S02]  /*a010*/  STS.128 [R173+0x800], R4 ;  /* 0x00080004ad007388 */ /* 0x0207e40000000c00 */
.L_x_1025:
[----:B------:R-:W-:Y:S05]  /*a020*/  BSYNC.RECONVERGENT B2 ;  /* 0x0000000000027941 */ /* 0x000fea0003800200 */
.L_x_1020:
[----:B------:R-:W-:Y:S01]  /*a030*/  IADD3 R0, PT, PT, -R86, R77, RZ ;  /* 0x0000004d56007210 */ /* 0x000fe20007ffe1ff */
[----:B------:R-:W-:Y:S03]  /*a040*/  BSSY.RECONVERGENT B0, `(.L_x_1041) ;  /* 0x000000d000007945 */ /* 0x000fe60003800200 */
[----:B------:R-:W-:-:S13]  /*a050*/  ISETP.GE.AND P2, PT, R58, R0, PT ;  /* 0x000000003a00720c */ /* 0x000fda0003f46270 */
[----:B------:R-:W-:Y:S05]  /*a060*/  @P2 BRA `(.L_x_1042) ;  /* 0x0000000000282947 */ /* 0x000fea0003800000 */
[----:B------:R-:W-:-:S13]  /*a070*/  ISETP.GE.AND P0, PT, R132, R232, PT ;  /* 0x000000e88400720c */ /* 0x000fda0003f06270 */
[----:B------:R-:W-:Y:S05]  /*a080*/  @P0 BRA `(.L_x_1043) ;  /* 0x00000000001c0947 */ /* 0x000fea0003800000 */
[----:B--2-4-:R-:W-:Y:S02]  /*a090*/  MOV R2, R229 ;  /* 0x000000e500027202 */ /* 0x014fe40000000f00 */
[----:B------:R-:W-:-:S05]  /*a0a0*/  MOV R3, R228 ;  /* 0x000000e400037202 */ /* 0x000fca0000000f00 */
[----:B------:R-:W-:Y:S01]  /*a0b0*/  @!PT LDS RZ, [RZ] ;  /* 0x00000000fffff984 */ /* 0x000fe20000000800 */
[----:B------:R-:W-:Y:S01]  /*a0c0*/  @!PT LDS RZ, [RZ] ;  /* 0x00000000fffff984 */ /* 0x000fe20000000800 */
[----:B------:R-:W-:Y:S01]  /*a0d0*/  @!PT LDS RZ, [RZ] ;  /* 0x00000000fffff984 */ /* 0x000fe20000000800 */
[----:B------:R2:W-:Y:S01]  /*a0e0*/  LDGSTS.E.BYPASS.LTC128B.128 [R173+0x1000], desc[UR4][R2.64] ;  /* 0x0100000002ad7fae */ /* 0x0005e2000b981a04 */
[----:B------:R-:W-:Y:S05]  /*a0f0*/  BRA `(.L_x_1042) ;  /* 0x0000000000047947 */ /* 0x000fea0003800000 */
.L_x_1043:
[----:B------:R1:W-:Y:S02]  /*a100*/  STS.128 [R173+0x1000], RZ ;  /* 0x001000ffad007388 */ /* 0x0003e40000000c00 */
.L_x_1042:
[----:B------:R-:W-:Y:S05]  /*a110*/  BSYNC.RECONVERGENT B0 ;  /* 0x0000000000007941 */ /* 0x000fea0003800200 */
.L_x_1041:
[----:B------:R-:W-:Y:S01]  /*a120*/  ISETP.GE.AND P1, PT, R24, R0, PT ;  /* 0x000000001800720c */ /* 0x000fe20003f26270 */
[----:B------:R-:W-:Y:S01]  /*a130*/  BSSY.RECONVERGENT B0, `(.L_x_1044) ;  /* 0x000000c000007945 */ /* 0x000fe20003800200 */
[----:B--2-4-:R-:W-:-:S04]  /*a140*/  LEA R2, P0, R68, R229, 0x1 ;  /* 0x000000e544027211 */ /* 0x014fc800078008ff */
        /* <DEDUP_REMOVED lines=9> */
.L_x_1046:
[----:B------:R2:W-:Y:S02]  /*a1e0*/  STS.128 [R173+0x1800], RZ ;  /* 0x001800ffad007388 */ /* 0x0005e40000000c00 */
.L_x_1045:
[----:B------:R-:W-:Y:S05]  /*a1f0*/  BSYNC.RECONVERGENT B0 ;  /* 0x0000000000007941 */ /* 0x000fea0003800200 */
.L_x_1044:
[----:B------:R-:W-:Y:S01]  /*a200*/  IADD3 R11, PT, PT, R58, 0x40, RZ ;  /* 0x000000403a0b7810 */ /* 0x000fe20007ffe0ff */
[----:B------:R-:W-:Y:S03]  /*a210*/  BSSY.RECONVERGENT B0, `(.L_x_1047) ;  /* 0x000000d000007945 */ /* 0x000fe60003800200 */
[----:B------:R-:W-:-:S13]  /*a220*/  ISETP.GE.AND P0, PT, R11, R0, PT ;  /* 0x000000000b00720c */ /* 0x000fda0003f06270 */
[----:B------:R-:W-:Y:S05]  /*a230*/  @P0 BRA `(.L_x_1048) ;  /* 0x0000000000280947 */ /* 0x000fea0003800000 */
[----:B------:R-:W-:-:S13]  /*a240*/  ISETP.GE.AND P0, PT, R132, R232, PT ;  /* 0x000000e88400720c */ /* 0x000fda0003f06270 */
[----:B------:R-:W-:Y:S05]  /*a250*/  @P0 BRA `(.L_x_1049) ;  /* 0x00000000001c0947 */ /* 0x000fea0003800000 */
[----:B---3--:R-:W-:-:S04]  /*a260*/  LEA R4, P0, R174, R2, 0x6 ;  /* 0x00000002ae047211 */ /* 0x008fc800078030ff */
[----:B------:R-:W-:-:S05]  /*a270*/  LEA.HI.X R5, R174, R3, R175, 0x6, P0 ;  /* 0x00000003ae057211 */ /* 0x000fca00000f34af */
[----:B------:R-:W-:Y:S01]  /*a280*/  @!PT LDS RZ, [RZ] ;  /* 0x00000000fffff984 */ /* 0x000fe20000000800 */
[----:B------:R-:W-:Y:S01]  /*a290*/  @!PT LDS RZ, [RZ] ;  /* 0x00000000fffff984 */ /* 0x000fe20000000800 */
[----:B------:R-:W-:Y:S01]  /*a2a0*/  @!PT LDS RZ, [RZ] ;  /* 0x00000000fffff984 */ /* 0x000fe20000000800 */
[----:B------:R3:W-:Y:S01]  /*a2b0*/  LDGSTS.E.BYPASS.LTC128B.128 [R173+0x2000], desc[UR4][R4.64] ;  /* 0x0200000004ad7fae */ /* 0x0007e2000b981a04 */
[----:B------:R-:W-:Y:S05]  /*a2c0*/  BRA `(.L_x_1048) ;  /* 0x0000000000047947 */ /* 0x000fea0003800000 */
.L_x_1049:
[----:B------:R1:W-:Y:S02]  /*a2d0*/  STS.128 [R173+0x2000], RZ ;  /* 0x002000ffad007388 */ /* 0x0003e40000000c00 */
.L_x_1048:
[----:B------:R-:W-:Y:S05]  /*a2e0*/  BSYNC.RECONVERGENT B0 ;  /* 0x0000000000007941 */ /* 0x000fea0003800200 */
.L_x_1047:
        /* <DEDUP_REMOVED lines=13> */
.L_x_1052:
[----:B------:R1:W-:Y:S02]  /*a3c0*/  STS.128 [R173+0x2800], RZ ;  /* 0x002800ffad007388 */ /* 0x0003e40000000c00 */
.L_x_1051:
[----:B------:R-:W-:Y:S05]  /*a3d0*/  BSYNC.RECONVERGENT B0 ;  /* 0x0000000000007941 */ /* 0x000fea0003800200 */
.L_x_1050:
[----:B------:R-:W-:Y:S01]  /*a3e0*/  IADD3 R9, PT, PT, R58, 0x80, RZ ;  /* 0x000000803a097810 */ /* 0x000fe20007ffe0ff */
[----:B------:R-:W-:Y:S03]  /*a3f0*/  BSSY.RECONVERGENT B0, `(.L_x_1053) ;  /* 0x0000010000007945 */ /* 0x000fe60003800200 */
[----:B------:R-:W-:-:S13]  /*a400*/  ISETP.GE.AND P0, PT, R9, R0, PT ;  /* 0x000000000900720c */ /* 0x000fda0003f06270 */
[----:B------:R-:W-:Y:S05]  /*a410*/  @P0 BRA `(.L_x_1054) ;  /* 0x0000000000340947 */ /* 0x000fea0003800000 */
[----:B------:R-:W-:-:S13]  /*a420*/  ISETP.GE.AND P0, PT, R132, R232, PT ;  /* 0x000000e88400720c */ /* 0x000fda0003f06270 */
[----:B------:R-:W-:Y:S05]  /*a430*/  @P0 BRA `(.L_x_1055) ;  /* 0x0000000000280947 */ /* 0x000fea0003800000 */
[----:B---3--:R-:W-:Y:S01]  /*a440*/  MOV R4, R2 ;  /* 0x0000000200047202 */ /* 0x008fe20000000f00 */
        /* <DEDUP_REMOVED lines=9> */
.L_x_1055:
[----:B------:R1:W-:Y:S02]  /*a4e0*/  STS.128 [R173+0x3000], RZ ;  /* 0x003000ffad007388 */ /* 0x0003e40000000c00 */
.L_x_1054:
[----:B------:R-:W-:Y:S05]  /*a4f0*/  BSYNC.RECONVERGENT B0 ;  /* 0x0000000000007941 */ /* 0x000fea0003800200 */
.L_x_1053:
        /* <DEDUP_REMOVED lines=13> */
.L_x_1058:
[----:B------:R1:W-:Y:S02]  /*a5d0*/  STS.128 [R173+0x3800], RZ ;  /* 0x003800ffad007388 */ /* 0x0003e40000000c00 */
.L_x_1057:
[----:B------:R-:W-:Y:S05]  /*a5e0*/  BSYNC.RECONVERGENT B0 ;  /* 0x0000000000007941 */ /* 0x000fea0003800200 */
.L_x_1056:
[----:B---3--:R-:W-:Y:S01]  /*a5f0*/  IADD3 R7, PT, PT, R58, 0xc0, RZ ;  /* 0x000000c03a077810 */ /* 0x008fe20007ffe0ff */
        /* <DEDUP_REMOVED lines=15> */
.L_x_1061:
[----:B------:R3:W-:Y:S02]  /*a6f0*/  STS.128 [R173+0x4000], RZ ;  /* 0x004000ffad007388 */ /* 0x0007e40000000c00 */
.L_x_1060:
[----:B------:R-:W-:Y:S05]  /*a700*/  BSYNC.RECONVERGENT B0 ;  /* 0x0000000000007941 */ /* 0x000fea0003800200 */
.L_x_1059:
[----:B------:R-:W-:Y:S01]  /*a710*/  IADD3 R58, PT, PT, R58, 0xe0, RZ ;  /* 0x000000e03a3a7810 */ /* 0x000fe20007ffe0ff */
[----:B------:R-:W-:Y:S03]  /*a720*/  BSSY.RECONVERGENT B0, `(.L_x_1062) ;  /* 0x000000e000007945 */ /* 0x000fe60003800200 */
[----:B------:R-:W-:-:S13]  /*a730*/  ISETP.GE.AND P0, PT, R58, R0, PT ;  /* 0x000000003a00720c */ /* 0x000fda0003f06270 */
[----:B------:R-:W-:Y:S05]  /*a740*/  @P0 BRA `(.L_x_1063) ;  /* 0x00000000002c0947 */ /* 0x000fea0003800000 */
[----:B------:R-:W-:-:S13]  /*a750*/  ISETP.GE.AND P0, PT, R132, R232, PT ;  /* 0x000000e88400720c */ /* 0x000fda0003f06270 */
[----:B------:R-:W-:Y:S05]  /*a760*/  @P0 BRA `(.L_x_1064) ;  /* 0x0000000000200947 */ /* 0x000fea0003800000 */
[----:B---3--:R-:W-:Y:S02]  /*a770*/  IMAD R4, R175, 0x180, RZ ;  /* 0x00000180af047824 */ /* 0x008fe400078e02ff */
[----:B----4-:R-:W-:-:S05]  /*a780*/  IMAD.WIDE.U32 R2, R174, 0x180, R2 ;  /* 0x00000180ae027825 */ /* 0x010fca00078e0002 */
[----:B------:R-:W-:-:S05]  /*a790*/  IADD3 R3, PT, PT, R4, R3, RZ ;  /* 0x0000000304037210 */ /* 0x000fca0007ffe0ff */
[----:B------:R-:W-:Y:S01]  /*a7a0*/  @!PT LDS RZ, [RZ] ;  /* 0x00000000fffff984 */ /* 0x000fe20000000800 */
[----:B------:R-:W-:Y:S01]  /*a7b0*/  @!PT LDS RZ, [RZ] ;  /* 0x00000000fffff984 */ /* 0x000fe20000000800 */
[----:B------:R-:W-:Y:S01]  /*a7c0*/  @!PT LDS RZ, [RZ] ;  /* 0x00000000fffff984 */ /* 0x000fe20000000800 */
[----:B------:R3:W-:Y:S01]  /*a7d0*/  LDGSTS.E.BYPASS.LTC128B.128 [R173+0x4800], desc[UR4][R2.64] ;  /* 0x0480000002ad7fae */ /* 0x0007e2000b981a04 */
[----:B------:R-:W-:Y:S05]  /*a7e0*/  BRA `(.L_x_1063) ;  /* 0x0000000000047947 */ /* 0x000fea0003800000 */
.L_x_1064:
[----:B------:R1:W-:Y:S02]  /*a7f0*/  STS.128 [R173+0x4800], RZ ;  /* 0x004800ffad007388 */ /* 0x0003e40000000c00 */
.L_x_1063:
[----:B------:R-:W-:Y:S05]  /*a800*/  BSYNC.RECONVERGENT B0 ;  /* 0x0000000000007941 */ /* 0x000fea0003800200 */
.L_x_1062:
[----:B------:R-:W0:Y:S01]  /*a810*/  LDGDEPBAR ;  /* 0x00000000000079af */ /* 0x000e220000000000 */
[----:B------:R-:W-:Y:S01]  /*a820*/  BSSY.RECONVERGENT B0, `(.L_x_1065) ;  /* 0x0000010000007945 */ /* 0x000fe20003800200 */
[----:B------:R-:W-:-:S04]  /*a830*/  DEPBAR.LE SB0, 0x0 ;  /* 0x000080000000791a */ /* 0x000fc80000000000 */
[----:B------:R-:W-:Y:S06]  /*a840*/  BAR.SYNC.DEFER_BLOCKING 0x0 ;  /* 0x0000000000007b1d */ /* 0x000fec0000010000 */
[----:B------:R-:W-:Y:S05]  /*a850*/  @P2 BRA `(.L_x_1066) ;  /* 0x00000000002c2947 */ /* 0x000fea0003800000 */
[----:B------:R-:W-:-:S13]  /*a860*/  ISETP.GE.AND P0, PT, R132, R232, PT ;  /* 0x000000e88400720c */ /* 0x000fda0003f06270 */
[----:B------:R-:W-:Y:S05]  /*a870*/  @P0 BRA `(.L_x_1067) ;  /* 0x00000000001c0947 */ /* 0x000fea0003800000 */
[----:B---34-:R-:W-:Y:S02]  /*a880*/  MOV R2, R231 ;  /* 0x000000e700027202 */ /* 0x018fe40000000f00 */
[----:B------:R-:W-:-:S05]  /*a890*/  MOV R3, R230 ;  /* 0x000000e600037202 */ /* 0x000fca0000000f00 */
[----:B------:R-:W-:Y:S01]  /*a8a0*/  @!PT LDS RZ, [RZ] ;  /* 0x00000000fffff984 */ /* 0x000fe20000000800 */
[----:B------:R-:W-:Y:S01]  /*a8b0*/  @!PT LDS RZ, [RZ] ;  /* 0x00000000fffff984 */ /* 0x000fe20000000800 */
[----:B------:R-:W-:Y:S01]  /*a8c0*/  @!PT LDS RZ, [RZ] ;  /* 0x00000000fffff984 */ /* 0x000fe20000000800 */
[----:B------:R3:W-:Y:S01]  /*a8d0*/  LDGSTS.E.BYPASS.LTC128B.128 [R173+0x5000], desc[UR4][R2.64] ;  /* 0x0500000002ad7fae */ /* 0x0007e2000b981a04 */
[----:B------:R-:W-:Y:S05]  /*a8e0*/  BRA `(.L_x_1068) ;  /* 0x00000000000c7947 */ /* 0x000fea0003800000 */
.L_x_1067:
[----:B------:R1:W-:Y:S01]  /*a8f0*/  STS.128 [R173+0x5000], RZ ;  /* 0x005000ffad007388 */ /* 0x0003e20000000c00 */
[----:B------:R-:W-:Y:S05]  /*a900*/  BRA `(.L_x_1068) ;  /* 0x0000000000047947 */ /* 0x000fea0003800000 */
.L_x_1066:
[----:B------:R1:W-:Y:S02]  /*a910*/  STS.128 [R173+0x5000], RZ ;  /* 0x005000ffad007388 */ /* 0x0003e40000000c00 */
.L_x_1068:
[----:B------:R-:W-:Y:S05]  /*a920*/  BSYNC.RECONVERGENT B0 ;  /* 0x0000000000007941 */ /* 0x000fea0003800200 */
.L_x_1065:
[----:B------:R-:W-:Y:S01]  /*a930*/  ISETP.GE.AND P0, PT, R24, R0, PT ;  /* 0x000000001800720c */ /* 0x000fe20003f06270 */
[----:B------:R-:W-:Y:S01]  /*a940*/  BSSY.RECONVERGENT B0, `(.L_x_1069) ;  /* 0x000000d000007945 */ /* 0x000fe20003800200 */
[----:B---34-:R-:W-:-:S04]  /*a950*/  LEA R2, P1, R80, R231, 0x1 ;  /* 0x000000e750027211 */ /* 0x018fc800078208ff */
        /* <DEDUP_REMOVED lines=10> */
.L_x_1071:
[----:B------:R4:W-:Y:S02]  /*aa00*/  STS.128 [R173+0x5800], RZ ;  /* 0x005800ffad007388 */ /* 0x0009e40000000c00 */
.L_x_1070:
[----:B------:R-:W-:Y:S05]  /*aa10*/  BSYNC.RECONVERGENT B0 ;  /* 0x0000000000007941 */ /* 0x000fea0003800200 */
.L_x_1069:
        /* <DEDUP_REMOVED lines=13> */
.L_x_1074:
[----:B------:R1:W-:Y:S02]  /*aaf0*/  STS.128 [R173+0x6000], RZ ;  /* 0x006000ffad007388 */ /* 0x0003e40000000c00 */
.L_x_1073:
[----:B------:R-:W-:Y:S05]  /*ab00*/  BSYNC.RECONVERGENT B0 ;  /* 0x0000000000007941 */ /* 0x000fea0003800200 */
.L_x_1072:
[----:B------:R-:W-:Y:S01]  /*ab10*/  ISETP.GE.AND P0, PT, R10, R0, PT ;  /* 0x000000000a00720c */ /* 0x000fe20003f06270 */
[----:B------:R-:W-:-:S12]  /*ab20*/  BSSY.RECONVERGENT B0, `(.L_x_1075) ;  /* 0x000000d000007945 */ /* 0x000fd80003800200 */
[----:B------:R1:W-:Y:S01]  /*ab30*/  @P0 STS.128 [R173+0x6800], RZ ;  /* 0x006800ffad000388 */ /* 0x0003e20000000c00 */
[----:B------:R-:W-:Y:S05]  /*ab40*/  @P0 BRA `(.L_x_1076) ;  /* 0x0000000000280947 */ /* 0x000fea0003800000 */
[----:B------:R-:W-:-:S13]  /*ab50*/  ISETP.GE.AND P0, PT, R132, R232, PT ;  /* 0x000000e88400720c */ /* 0x000fda0003f06270 */
[----:B------:R-:W-:Y:S05]  /*ab60*/  @P0 BRA `(.L_x_1077) ;  /* 0x00000000001c0947 */ /* 0x000fea0003800000 */
[----:B-1----:R-:W-:-:S04]  /*ab70*/  LEA R4, P0, R192, R2, 0x7 ;  /* 0x00000002c0047211 */ /* 0x002fc800078038ff */
[----:B------:R-:W-:-:S05]  /*ab80*/  LEA.HI.X R5, R192, R3, R193, 0x7, P0 ;  /* 0x00000003c0057211 */ /* 0x000fca00000f3cc1 */
[----:B------:R-:W-:Y:S01]  /*ab90*/  @!PT LDS RZ, [RZ] ;  /* 0x00000000fffff984 */ /* 0x000fe20000000800 */
[----:B------:R-:W-:Y:S01]  /*aba0*/  @!PT LDS RZ, [RZ] ;  /* 0x00000000fffff984 */ /* 0x000fe20000000800 */
[----:B------:R-:W-:Y:S01]  /*abb0*/  @!PT LDS RZ, [RZ] ;  /* 0x00000000fffff984 */ /* 0x000fe20000000800 */
[----:B------:R1:W-:Y:S01]  /*abc0*/  LDGSTS.E.BYPASS.LTC128B.128 [R173+0x6800], desc[UR4][R4.64] ;  /* 0x0680000004ad7fae */ /* 0x0003e2000b981a04 */
[----:B------:R-:W-:Y:S05]  /*abd0*/  BRA `(.L_x_1076) ;  /* 0x0000000000047947 */ /* 0x000fea0003800000 */
.L_x_1077:
[----:B------:R1:W-:Y:S02]  /*abe0*/  STS.128 [R173+0x6800], RZ ;  /* 0x006800ffad007388 */ /* 0x0003e40000000c00 */
.L_x_1076:
[----:B------:R-:W-:Y:S05]  /*abf0*/  BSYNC.RECONVERGENT B0 ;  /* 0x0000000000007941 */ /* 0x000fea0003800200 */
.L_x_1075:
[----:B------:R-:W-:Y:S01]  /*ac00*/  ISETP.GE.AND P0, PT, R9, R0, PT ;  /* 0x000000000900720c */ /* 0x000fe20003f06270 */
[----:B------:R-:W-:-:S12]  /*ac10*/  BSSY.RECONVERGENT B0, `(.L_x_1078) ;  /* 0x0000010000007945 */ /* 0x000fd80003800200 */
[----:B------:R1:W-:Y:S01]  /*ac20*/  @P0 STS.128 [R173+0x7000], RZ ;  /* 0x007000ffad000388 */ /* 0x0003e20000000c00 */
[----:B------:R-:W-:Y:S05]  /*ac30*/  @P0 BRA `(.L_x_1079) ;  /* 0x0000000000340947 */ /* 0x000fea0003800000 */
[----:B------:R-:W-:-:S13]  /*ac40*/  ISETP.GE.AND P0, PT, R132, R232, PT ;  /* 0x000000e88400720c */ /* 0x000fda0003f06270 */
        /* <DEDUP_REMOVED lines=11> */
.L_x_1080:
[----:B------:R1:W-:Y:S02]  /*ad00*/  STS.128 [R173+0x7000], RZ ;  /* 0x007000ffad007388 */ /* 0x0003e40000000c00 */
.L_x_1079:
[----:B------:R-:W-:Y:S05]  /*ad10*/  BSYNC.RECONVERGENT B0 ;  /* 0x0000000000007941 */ /* 0x000fea0003800200 */
.L_x_1078:
        /* <DEDUP_REMOVED lines=13> */
.L_x_1083:
[----:B------:R1:W-:Y:S02]  /*adf0*/  STS.128 [R173+0x7800], RZ ;  /* 0x007800ffad007388 */ /* 0x0003e40000000c00 */
.L_x_1082:
[----:B------:R-:W-:Y:S05]  /*ae00*/  BSYNC.RECONVERGENT B0 ;  /* 0x0000000000007941 */ /* 0x000fea0003800200 */
.L_x_1081:
        /* <DEDUP_REMOVED lines=16> */
.L_x_1086:
[----:B------:R1:W-:Y:S02]  /*af10*/  STS.128 [R173+0x8000], RZ ;  /* 0x008000ffad007388 */ /* 0x0003e40000000c00 */
.L_x_1085:
[----:B------:R-:W-:Y:S05]  /*af20*/  BSYNC.RECONVERGENT B0 ;  /* 0x0000000000007941 */ /* 0x000fea0003800200 */
.L_x_1084:
[----:B------:R-:W-:Y:S01]  /*af30*/  ISETP.GE.AND P0, PT, R58, R0, PT ;  /* 0x000000003a00720c */ /* 0x000fe20003f06270 */
[----:B------:R-:W-:-:S12]  /*af40*/  BSSY.RECONVERGENT B0, `(.L_x_1087) ;  /* 0x000000e000007945 */ /* 0x000fd80003800200 */
[----:B------:R1:W-:Y:S01]  /*af50*/  @P0 STS.128 [R173+0x8800], RZ ;  /* 0x008800ffad000388 */ /* 0x0003e20000000c00 */
[----:B------:R-:W-:Y:S05]  /*af60*/  @P0 BRA `(.L_x_1088) ;  /* 0x00000000002c0947 */ /* 0x000fea0003800000 */
[----:B------:R-:W-:-:S13]  /*af70*/  ISETP.GE.AND P0, PT, R132, R232, PT ;  /* 0x000000e88400720c */ /* 0x000fda0003f06270 */
[----:B------:R-:W-:Y:S05]  /*af80*/  @P0 BRA `(.L_x_1089) ;  /* 0x0000000000200947 */ /* 0x000fea0003800000 */
[----:B------:R-:W-:Y:S02]  /*af90*/  IMAD R0, R193, 0x180, RZ ;  /* 0x00000180c1007824 */ /* 0x000fe400078e02ff */
[----:B----4-:R-:W-:-:S05]  /*afa0*/  IMAD.WIDE.U32 R2, R192, 0x180, R2 ;  /* 0x00000180c0027825 */ /* 0x010fca00078e0002 */
[----:B------:R-:W-:-:S05]  /*afb0*/  IADD3 R3, PT, PT, R0, R3, RZ ;  /* 0x0000000300037210 */ /* 0x000fca0007ffe0ff */
[----:B------:R-:W-:Y:S01]  /*afc0*/  @!PT LDS RZ, [RZ] ;  /* 0x00000000fffff984 */ /* 0x000fe20000000800 */
[----:B------:R-:W-:Y:S01]  /*afd0*/  @!PT LDS RZ, [RZ] ;  /* 0x00000000fffff984 */ /* 0x000fe20000000800 */
[----:B------:R-:W-:Y:S01]  /*afe0*/  @!PT LDS RZ, [RZ] ;  /* 0x00000000fffff984 */ /* 0x000fe20000000800 */
[----:B------:R4:W-:Y:S01]  /*aff0*/  LDGSTS.E.BYPASS.LTC128B.128 [R173+0x8800], desc[UR4][R2.64] ;  /* 0x0880000002ad7fae */ /* 0x0009e2000b981a04 */
[----:B------:R-:W-:Y:S05]  /*b000*/  BRA `(.L_x_1088) ;  /* 0x0000000000047947 */ /* 0x000fea0003800000 */
.L_x_1089:
[----:B------:R1:W-:Y:S02]  /*b010*/  STS.128 [R173+0x8800], RZ ;  /* 0x008800ffad007388 */ /* 0x0003e40000000c00 */
.L_x_1088:
[----:B------:R-:W-:Y:S05]  /*b020*/  BSYNC.RECONVERGENT B0 ;  /* 0x0000000000007941 */ /* 0x000fea0003800200 */
.L_x_1087:
[----:B------:R-:W2:Y:S01]  /*b030*/  LD.E R0, desc[UR4][R152.64+0x18c] ;  /* 0x00018c0498007980 */ /* 0x000ea2000c101900 */
[----:B------:R-:W3:Y:S01]  /*b040*/  S2UR UR6, SR_CgaCtaId ;  /* 0x00000000000679c3 */ /* 0x000ee20000008800 */
[----:B------:R-:W-:Y:S01]  /*b050*/  UMOV UR7, 0x400 ;  /* 0x0000040000077882 */ /* 0x000fe20000000000 */
[----:B------:R-:W-:Y:S01]  /*b060*/  IMAD.MOV.U32 R138, RZ, RZ, 0x20 ;  /* 0x00000020ff8a7424 */ /* 0x000fe200078e00ff */
[----:B------:R-:W4:Y:S01]  /*b070*/  S2R R171, SR_TID.X ;  /* 0x0000000000ab7919 */ /* 0x000f220000002100 */
[----:B------:R-:W-:Y:S01]  /*b080*/  VIADD R187, R163, 0xffffff00 ;  /* 0xffffff00a3bb7836 */ /* 0x000fe20000000000 */
[----:B------:R-:W-:Y:S01]  /*b090*/  LOP3.LUT R56, R56, 0xfffffffe, RZ, 0xc0, !PT ;  /* 0xfffffffe38387812 */ /* 0x000fe200078ec0ff */
[----:B------:R-:W-:Y:S01]  /*b0a0*/  BSSY.RECONVERGENT B1, `(.L_x_1090) ;  /* 0x0000314000017945 */ /* 0x000fe20003800200 */
[----:B------:R-:W0:Y:S01]  /*b0b0*/  LDGDEPBAR ;  /* 0x00000000000079af */ /* 0x000e220000000000 */
[----:B---3--:R-:W-:Y:S01]  /*b0c0*/  ULEA UR6, UR6, UR7, 0x18 ;  /* 0x0000000706067291 */ /* 0x008fe2000f8ec0ff */
[C---:B----4-:R-:W-:Y:S01]  /*b0d0*/  IMAD.SHL.U32 R2, R171.reuse, 0x10, RZ ;  /* 0x00000010ab027824 */ /* 0x050fe200078e00ff */
[----:B------:R-:W-:Y:S01]  /*b0e0*/  SHF.R.U32.HI R168, RZ, 0x1, R171 ;  /* 0x00000001ffa87819 */ /* 0x000fe200000116ab */
[C---:B------:R-:W-:Y:S01]  /*b0f0*/  IMAD.SHL.U32 R216, R171.reuse, 0x20, RZ ;  /* 0x00000020abd87824 */ /* 0x040fe200078e00ff */
[C---:B-1----:R-:W-:Y:S01]  /*b100*/  LOP3.LUT R5, R171.reuse, 0x8, RZ, 0xc0, !PT ;  /* 0x00000008ab057812 */ /* 0x042fe200078ec0ff */
        /* <DEDUP_REMOVED lines=17> */
[----:B------:R-:W-:Y:S03]  /*b220*/  LDSM.16.M88.4 R20, [R3+0x1000] ;  /* 0x001000000314783b */ /* 0x000fe60000000200 */
[----:B------:R-:W-:Y:S01]  /*b230*/  SEL R138, R138, 0xffffffe0, !P0 ;  /* 0xffffffe08a8a7807 */ /* 0x000fe20004000000 */
[----:B------:R1:W3:Y:S04]  /*b240*/  LDSM.16.M88.4 R8, [R2] ;  /* 0x000000000208783b */ /* 0x0002e80000000200 */
[--C-:B------:R-:W-:Y:S01]  /*b250*/  IMAD.IADD R12, R3, 0x1, R138.reuse ;  /* 0x00000001030c7824 */ /* 0x100fe200078e028a */
[----:B------:R-:W-:Y:S04]  /*b260*/  LDSM.16.M88.4 R32, [R3+0x1400] ;  /* 0x001400000320783b */ /* 0x000fe80000000200 */
[----:B-----5:R-:W-:Y:S04]  /*b270*/  LDSM.16.M88.4 R28, [R12+0x1000] ;  /* 0x001000000c1c783b */ /* 0x020fe80000000200 */
[----:B------:R-:W-:Y:S04]  /*b280*/  LDSM.16.M88.4 R40, [R12+0x1400] ;  /* 0x001400000c28783b */ /* 0x000fe80000000200 */
[----:B------:R-:W-:Y:S04]  /*b290*/  LDSM.16.M88.4 R36, [R3+0x1800] ;  /* 0x001800000324783b */ /* 0x000fe80000000200 */
[----:B------:R-:W-:Y:S01]  /*b2a0*/  LDSM.16.M88.4 R44, [R3+0x1c00] ;  /* 0x001c0000032c783b */ /* 0x000fe20000000200 */
[----:B-1----:R-:W-:-:S05]  /*b2b0*/  IMAD.IADD R2, R2, 0x1, R138 ;  /* 0x0000000102027824 */ /* 0x002fca00078e028a */
[----:B------:R-:W1:Y:S01]  /*b2c0*/  LDSM.16.M88.4 R4, [R2] ;  /* 0x000000000204783b */ /* 0x000e620000000200 */
[C---:B---3--:R-:W-:Y:S08]  /*b2d0*/  HMMA.16816.F32 R16, R8.reuse, R20, RZ ;  /* 0x000000140810723c */ /* 0x048ff000000018ff */
[----:B------:R-:W-:-:S12]  /*b2e0*/  HMMA.16816.F32 R20, R8, R22, RZ ;  /* 0x000000160814723c */ /* 0x000fd800000018ff */
[----:B-1----:R-:W-:Y:S08]  /*b2f0*/  HMMA.16816.F32 R24, R4, R28, R16 ;  /* 0x0000001c0418723c */ /* 0x002ff00000001810 */
[----:B------:R-:W-:Y:S08]  /*b300*/  HMMA.16816.F32 R16, R8, R32, RZ ;  /* 0x000000200810723c */ /* 0x000ff000000018ff */
[----:B------:R-:W-:Y:S08]  /*b310*/  HMMA.16816.F32 R28, R4, R30, R20 ;  /* 0x0000001e041c723c */ /* 0x000ff00000001814 */
[----:B------:R-:W-:Y:S01]  /*b320*/  HMMA.16816.F32 R20, R8, R34, RZ ;  /* 0x000000220814723c */ /* 0x000fe200000018ff */
[----:B------:R-:W1:Y:S07]  /*b330*/  LDSM.16.M88.4 R32, [R12+0x1800] ;  /* 0x001800000c20783b */ /* 0x000e6e0000000200 */
[----:B------:R-:W-:Y:S03]  /*b340*/  HMMA.16816.F32 R16, R4, R40, R16 ;  /* 0x000000280410723c */ /* 0x000fe60000001810 */
[-C--:B--2---:R-:W-:Y:S01]  /*b350*/  FMUL.FTZ R28, R28, R0.reuse ;  /* 0x000000001c1c7220 */ /* 0x084fe20000410000 */
[-C--:B------:R-:W-:Y:S01]  /*b360*/  FMUL.FTZ R29, R29, R0.reuse ;  /* 0x000000001d1d7220 */ /* 0x080fe20000410000 */
[-C--:B------:R-:W-:Y:S01]  /*b370*/  FMUL.FTZ R30, R30, R0.reuse ;  /* 0x000000001e1e7220 */ /* 0x080fe20000410000 */
[----:B------:R-:W-:-:S13]  /*b380*/  FMUL.FTZ R31, R31, R0 ;  /* 0x000000001f1f7220 */ /* 0x000fda0000410000 */
[-C--:B------:R-:W-:Y:S01]  /*b390*/  FMUL.FTZ R2, R18, R0.reuse ;  /* 0x0000000012027220 */ /* 0x080fe20000410000 */
[-C--:B------:R-:W-:Y:S01]  /*b3a0*/  FMUL.FTZ R16, R16, R0.reuse ;  /* 0x0000000010107220 */ /* 0x080fe20000410000 */
[-C--:B------:R-:W-:Y:S01]  /*b3b0*/  FMUL.FTZ R17, R17, R0.reuse ;  /* 0x0000000011117220 */ /* 0x080fe20000410000 */
[----:B------:R-:W-:Y:S01]  /*b3c0*/  MUFU.TANH R89, R28 ;  /* 0x0000001c00597308 */ /* 0x000fe20000002400 */
[-C--:B------:R-:W-:Y:S01]  /*b3d0*/  FMUL.FTZ R24, R24, R0.reuse ;  /* 0x0000000018187220 */ /* 0x080fe20000410000 */
[-C--:B------:R-:W-:Y:S01]  /*b3e0*/  FMUL.FTZ R25, R25, R0.reuse ;  /* 0x0000000019197220 */ /* 0x080fe20000410000 */
[-C--:B------:R-:W-:Y:S01]  /*b3f0*/  FMUL.FTZ R26, R26, R0.reuse ;  /* 0x000000001a1a7220 */ /* 0x080fe20000410000 */
[----:B------:R-:W-:-:S04]  /*b400*/  FMUL.FTZ R27, R27, R0 ;  /* 0x000000001b1b7220 */ /* 0x000fc80000410000 */
[----:B------:R-:W-:Y:S08]  /*b410*/  MUFU.TANH R92, R29 ;  /* 0x0000001d005c7308 */ /* 0x000ff00000002400 */
[----:B------:R-:W2:Y:S08]  /*b420*/  MUFU.TANH R73, R30 ;  /* 0x0000001e00497308 */ /* 0x000eb00000002400 */
[----:B------:R3:W4:Y:S08]  /*b430*/  MUFU.TANH R79, R31 ;  /* 0x0000001f004f7308 */ /* 0x0007300000002400 */
[----:B------:R1:W4:Y:S08]  /*b440*/  MUFU.TANH R78, R2 ;  /* 0x00000002004e7308 */ /* 0x0003300000002400 */
[----:B------:R-:W4:Y:S01]  /*b450*/  MUFU.TANH R94, R16 ;  /* 0x00000010005e7308 */ /* 0x000f220000002400 */
[----:B---3--:R-:W-:Y:S01]  /*b460*/  HMMA.16816.F32 R28, R4, R42, R20 ;  /* 0x0000002a041c723c */ /* 0x008fe20000001814 */
[----:B------:R-:W-:Y:S06]  /*b470*/  LDSM.16.M88.4 R40, [R12+0x1c00] ;  /* 0x001c00000c28783b */ /* 0x000fec0000000200 */
[----:B------:R3:W-:Y:S01]  /*b480*/  MUFU.TANH R93, R17 ;  /* 0x00000011005d7308 */ /* 0x0007e20000002400 */
[-C--:B-1----:R-:W-:Y:S01]  /*b490*/  FMUL.FTZ R2, R19, R0.reuse ;  /* 0x0000000013027220 */ /* 0x082fe20000410000 */
[C---:B------:R-:W-:Y:S06]  /*b4a0*/  HMMA.16816.F32 R20, R8.reuse, R36, RZ ;  /* 0x000000240814723c */ /* 0x040fec00000018ff */
[----:B------:R-:W-:Y:S08]  /*b4b0*/  MUFU.TANH R88, R24 ;  /* 0x0000001800587308 */ /* 0x000ff00000002400 */
[----:B------:R-:W-:Y:S01]  /*b4c0*/  MUFU.TANH R87, R25 ;  /* 0x0000001900577308 */ /* 0x000fe20000002400 */
[----:B---3--:R-:W-:Y:S01]  /*b4d0*/  HMMA.16816.F32 R16, R8, R38, RZ ;  /* 0x000000260810723c */ /* 0x008fe200000018ff */
[----:B------:R-:W-:Y:S06]  /*b4e0*/  LDSM.16.M88.4 R36, [R12+0x2000] ;  /* 0x002000000c24783b */ /* 0x000fec0000000200 */
[----:B------:R-:W1:Y:S08]  /*b4f0*/  MUFU.TANH R75, R26 ;  /* 0x0000001a004b7308 */ /* 0x000e700000002400 */
[----:B------:R3:W-:Y:S05]  /*b500*/  MUFU.TANH R74, R27 ;  /* 0x0000001b004a7308 */ /* 0x0007ea0000002400 */
[C---:B------:R-:W-:Y:S03]  /*b510*/  HMMA.16816.F32 R16, R4.reuse, R34, R16 ;  /* 0x000000220410723c */ /* 0x040fe60000001810 */
[----:B------:R2:W1:Y:S05]  /*b520*/  MUFU.TANH R76, R2 ;  /* 0x00000002004c7308 */ /* 0x00046a0000002400 */
[----:B---3--:R-:W-:Y:S01]  /*b530*/  HMMA.16816.F32 R24, R4, R32, R20 ;  /* 0x000000200418723c */ /* 0x008fe20000001814 */
[----:B------:R-:W3:Y:S10]  /*b540*/  LDSM.16.M88.4 R32, [R3+0x2000] ;  /* 0x002000000320783b */ /* 0x000ef40000000200 */
[-C--:B------:R-:W-:Y:S01]  /*b550*/  FMUL.FTZ R16, R16, R0.reuse ;  /* 0x0000000010107220 */ /* 0x080fe20000410000 */
[----:B------:R-:W-:Y:S01]  /*b560*/  HMMA.16816.F32 R20, R8, R44, RZ ;  /* 0x0000002c0814723c */ /* 0x000fe200000018ff */
[-C--:B--2---:R-:W-:Y:S01]  /*b570*/  FMUL.FTZ R2, R28, R0.reuse ;  /* 0x000000001c027220 */ /* 0x084fe20000410000 */
[-C--:B------:R-:W-:Y:S01]  /*b580*/  FMUL.FTZ R17, R17, R0.reuse ;  /* 0x0000000011117220 */ /* 0x080fe20000410000 */
[-C--:B------:R-:W-:Y:S01]  /*b590*/  FMUL.FTZ R18, R18, R0.reuse ;  /* 0x0000000012127220 */ /* 0x080fe20000410000 */
[-C--:B------:R-:W-:Y:S01]  /*b5a0*/  FMUL.FTZ R19, R19, R0.reuse ;  /* 0x0000000013137220 */ /* 0x080fe20000410000 */
[----:B------:R2:W-:Y:S02]  /*b5b0*/  MUFU.TANH R90, R2 ;  /* 0x00000002005a7308 */ /* 0x0005e40000002400 */
[-C--:B------:R-:W-:Y:S01]  /*b5c0*/  FMUL.FTZ R25, R25, R0.reuse ;  /* 0x0000000019197220 */ /* 0x080fe20000410000 */
[-C--:B------:R-:W-:Y:S01]  /*b5d0*/  FMUL.FTZ R26, R26, R0.reuse ;  /* 0x000000001a1a7220 */ /* 0x080fe20000410000 */
[----:B------:R-:W-:-:S04]  /*b5e0*/  FMUL.FTZ R27, R27, R0 ;  /* 0x000000001b1b7220 */ /* 0x000fc80000410000 */
[----:B------:R-:W-:Y:S01]  /*b5f0*/  MUFU.TANH R98, R16 ;  /* 0x0000001000627308 */ /* 0x000fe20000002400 */
[----:B--2---:R-:W-:-:S07]  /*b600*/  FMUL.FTZ R2, R29, R0 ;  /* 0x000000001d027220 */ /* 0x004fce0000410000 */
[----:B------:R-:W-:Y:S08]  /*b610*/  MUFU.TANH R99, R17 ;  /* 0x0000001100637308 */ /* 0x000ff00000002400 */
[----:B------:R2:W-:Y:S08]  /*b620*/  MUFU.TANH R91, R2 ;  /* 0x00000002005b7308 */ /* 0x0005f00000002400 */
[----:B------:R-:W-:Y:S08]  /*b630*/  MUFU.TANH R67, R18 ;  /* 0x0000001200437308 */ /* 0x000ff00000002400 */
[----:B------:R3:W-:Y:S01]  /*b640*/  MUFU.TANH R66, R19 ;  /* 0x0000001300427308 */ /* 0x0007e20000002400 */
[----:B--2---:R-:W-:-:S07]  /*b650*/  FMUL.FTZ R2, R30, R0 ;  /* 0x000000001e027220 */ /* 0x004fce0000410000 */
[----:B------:R2:W1:Y:S08]  /*b660*/  MUFU.TANH R72, R2 ;  /* 0x0000000200487308 */ /* 0x0004700000002400 */
[----:B------:R-:W-:Y:S01]  /*b670*/  MUFU.TANH R96, R25 ;  /* 0x0000001900607308 */ /* 0x000fe20000002400 */
[----:B---3--:R-:W-:Y:S07]  /*b680*/  HMMA.16816.F32 R16, R8, R32, RZ ;  /* 0x000000200810723c */ /* 0x008fee00000018ff */
[----:B------:R-:W3:Y:S01]  /*b690*/  MUFU.TANH R69, R26 ;  /* 0x0000001a00457308 */ /* 0x000ee20000002400 */
[----:B--2---:R-:W-:-:S02]  /*b6a0*/  FMUL.FTZ R2, R31, R0 ;  /* 0x000000001f027220 */ /* 0x004fc40000410000 */
[----:B------:R-:W-:Y:S05]  /*b6b0*/  HMMA.16816.F32 R28, R4, R40, R20 ;  /* 0x00000028041c723c */ /* 0x000fea0000001814 */
[----:B------:R2:W-:Y:S03]  /*b6c0*/  MUFU.TANH R71, R2 ;  /* 0x0000000200477308 */ /* 0x0005e60000002400 */
[----:B------:R-:W-:Y:S01]  /*b6d0*/  HMMA.16816.F32 R20, R8, R46, RZ ;  /* 0x0000002e0814723c */ /* 0x000fe200000018ff */
[----:B------:R-:W-:Y:S04]  /*b6e0*/  LDSM.16.M88.4 R44, [R3+0x2800] ;  /* 0x00280000032c783b */ /* 0x000fe80000000200 */
[----:B------:R4:W-:Y:S03]  /*b6f0*/  MUFU.TANH R68, R27 ;  /* 0x0000001b00447308 */ /* 0x0009e60000002400 */
[C---:B------:R-:W-:Y:S03]  /*b700*/  HMMA.16816.F32 R16, R4.reuse, R36, R16 ;  /* 0x000000240410723c */ /* 0x040fe60000001810 */
[-C--:B------:R-:W-:Y:S01]  /*b710*/  FMUL.FTZ R28, R28, R0.reuse ;  /* 0x000000001c1c7220 */ /* 0x080fe20000410000 */
[-C--:B------:R-:W-:Y:S01]  /*b720*/  FMUL.FTZ R29, R29, R0.reuse ;  /* 0x000000001d1d7220 */ /* 0x080fe20000410000 */
[-C--:B------:R-:W-:Y:S01]  /*b730*/  FMUL.FTZ R30, R30, R0.reuse ;  /* 0x000000001e1e7220 */ /* 0x080fe20000410000 */
[-C--:B--2---:R-:W-:Y:S01]  /*b740*/  FMUL.FTZ R2, R24, R0.reuse ;  /* 0x0000000018027220 */ /* 0x084fe20000410000 */
[-C--:B------:R-:W-:Y:S01]  /*b750*/  FMUL.FTZ R31, R31, R0.reuse ;  /* 0x000000001f1f7220 */ /* 0x080fe20000410000 */
[----:B------:R-:W-:Y:S04]  /*b760*/  MUFU.TANH R102, R28 ;  /* 0x0000001c00667308 */ /* 0x000fe80000002400 */
[----:B----4-:R-:W-:Y:S01]  /*b770*/  HMMA.16816.F32 R24, R4, R42, R20 ;  /* 0x0000002a0418723c */ /* 0x010fe20000001814 */
[----:B------:R-:W2:Y:S03]  /*b780*/  LDSM.16.M88.4 R40, [R3+0x2400] ;  /* 0x002400000328783b */ /* 0x000ea60000000200 */
[----:B------:R4:W3:Y:S03]  /*b790*/  MUFU.TANH R95, R2 ;  /* 0x00000002005f7308 */ /* 0x0008e60000002400 */
[-C--:B------:R-:W-:Y:S01]  /*b7a0*/  FMUL.FTZ R16, R16, R0.reuse ;  /* 0x0000000010107220 */ /* 0x080fe20000410000 */
[-C--:B------:R-:W-:Y:S01]  /*b7b0*/  FMUL.FTZ R17, R17, R0.reuse ;  /* 0x0000000011117220 */ /* 0x080fe20000410000 */
[----:B------:R-:W-:Y:S01]  /*b7c0*/  HMMA.16816.F32 R20, R8, R34, RZ ;  /* 0x000000220814723c */ /* 0x000fe200000018ff */
[----:B------:R-:W1:Y:S02]  /*b7d0*/  LDSM.16.M88.4 R32, [R12+0x2400] ;  /* 0x002400000c20783b */ /* 0x000e640000000200 */
[----:B------:R-:W-:Y:S08]  /*b7e0*/  MUFU.TANH R101, R29 ;  /* 0x0000001d00657308 */ /* 0x000ff00000002400 */
[----:B------:R-:W3:Y:S01]  /*b7f0*/  MUFU.TANH R65, R30 ;  /* 0x0000001e00417308 */ /* 0x000ee20000002400 */
[-C--:B----4-:R-:W-:Y:S01]  /*b800*/  FMUL.FTZ R2, R18, R0.reuse ;  /* 0x0000000012027220 */ /* 0x090fe20000410000 */
[-C--:B------:R-:W-:Y:S01]  /*b810*/  FMUL.FTZ R24, R24, R0.reuse ;  /* 0x0000000018187220 */ /* 0x080fe20000410000 */
[-C--:B------:R-:W-:Y:S01]  /*b820*/  FMUL.FTZ R25, R25, R0.reuse ;  /* 0x0000000019197220 */ /* 0x080fe20000410000 */
[-C--:B------:R-:W-:Y:S01]  /*b830*/  FMUL.FTZ R26, R26, R0.reuse ;  /* 0x000000001a1a7220 */ /* 0x080fe20000410000 */
[----:B------:R-:W-:-:S03]  /*b840*/  FMUL.FTZ R27, R27, R0 ;  /* 0x000000001b1b7220 */ /* 0x000fc60000410000 */
[----:B------:R4:W3:Y:S08]  /*b850*/  MUFU.TANH R64, R31 ;  /* 0x0000001f00407308 */ /* 0x0008f00000002400 */
[----:B------:R2:W-:Y:S08]  /*b860*/  MUFU.TANH R60, R2 ;  /* 0x00000002003c7308 */ /* 0x0005f00000002400 */
[----:B------:R-:W-:Y:S01]  /*b870*/  MUFU.TANH R107, R16 ;  /* 0x00000010006b7308 */ /* 0x000fe20000002400 */
[----:B----4-:R-:W-:Y:S01]  /*b880*/  HMMA.16816.F32 R28, R4, R38, R20 ;  /* 0x00000026041c723c */ /* 0x010fe20000001814 */
[----:B------:R-:W-:Y:S06]  /*b890*/  LDSM.16.M88.4 R36, [R12+0x2c00] ;  /* 0x002c00000c24783b */ /* 0x000fec0000000200 */
[----:B------:R4:W-:Y:S01]  /*b8a0*/  MUFU.TANH R106, R17 ;  /* 0x00000011006a7308 */ /* 0x0009e20000002400 */
[-C--:B--2---:R-:W-:Y:S01]  /*b8b0*/  FMUL.FTZ R2, R19, R0.reuse ;  /* 0x0000000013027220 */ /* 0x084fe20000410000 */
[C---:B------:R-:W-:Y:S06]  /*b8c0*/  HMMA.16816.F32 R20, R8.reuse, R40, RZ ;  /* 0x000000280814723c */ /* 0x040fec00000018ff */
[----:B------:R-:W-:Y:S08]  /*b8d0*/  MUFU.TANH R104, R24 ;  /* 0x0000001800687308 */ /* 0x000ff00000002400 */
[----:B------:R-:W-:Y:S01]  /*b8e0*/  MUFU.TANH R105, R25 ;  /* 0x0000001900697308 */ /* 0x000fe20000002400 */
[----:B----4-:R-:W-:Y:S01]  /*b8f0*/  HMMA.16816.F32 R16, R8, R42, RZ ;  /* 0x0000002a0810723c */ /* 0x010fe200000018ff */
[----:B------:R-:W-:Y:S06]  /*b900*/  LDSM.16.M88.4 R40, [R12+0x2800] ;  /* 0x002800000c28783b */ /* 0x000fec0000000200 */
[----:B------:R-:W-:Y:S08]  /*b910*/  MUFU.TANH R62, R26 ;  /* 0x0000001a003e7308 */ /* 0x000ff00000002400 */
[----:B------:R2:W4:Y:S05]  /*b920*/  MUFU.TANH R61, R27 ;  /* 0x0000001b003d7308 */ /* 0x00052a0000002400 */
[C---:B-1----:R-:W-:Y:S03]  /*b930*/  HMMA.16816.F32 R16, R4.reuse, R34, R16 ;  /* 0x000000220410723c */ /* 0x042fe60000001810 */
[----:B------:R1:W4:Y:S05]  /*b940*/  MUFU.TANH R59, R2 ;  /* 0x00000002003b7308 */ /* 0x00032a0000002400 */
[----:B--2---:R-:W-:Y:S01]  /*b950*/  HMMA.16816.F32 R24, R4, R32, R20 ;  /* 0x000000200418723c */ /* 0x004fe20000001814 */
[----:B------:R-:W2:Y:S10]  /*b960*/  LDSM.16.M88.4 R32, [R3+0x2c00] ;  /* 0x002c00000320783b */ /* 0x000eb40000000200 */
[-C--:B------:R-:W-:Y:S01]  /*b970*/  FMUL.FTZ R16, R16, R0.reuse ;  /* 0x0000000010107220 */ /* 0x080fe20000410000 */
[----:B------:R-:W-:Y:S01]  /*b980*/  HMMA.16816.F32 R20, R8, R44, RZ ;  /* 0x0000002c0814723c */ /* 0x000fe200000018ff */
[-C--:B-1----:R-:W-:Y:S01]  /*b990*/  FMUL.FTZ R2, R28, R0.reuse ;  /* 0x000000001c027220 */ /* 0x082fe20000410000 */
[-C--:B------:R-:W-:Y:S01]  /*b9a0*/  FMUL.FTZ R17, R17, R0.reuse ;  /* 0x0000000011117220 */ /* 0x080fe20000410000 */
[-C--:B------:R-:W-:Y:S01]  /*b9b0*/  FMUL.FTZ R18, R18, R0.reuse ;  /* 0x0000000012127220 */ /* 0x080fe20000410000 */
[-C--:B------:R-:W-:Y:S01]  /*b9c0*/  FMUL.FTZ R19, R19, R0.reuse ;  /* 0x0000000013137220 */ /* 0x080fe20000410000 */
[----:B------:R1:W-:Y:S02]  /*b9d0*/  MUFU.TANH R108, R2 ;  /* 0x00000002006c7308 */ /* 0x0003e40000002400 */
[-C--:B------:R-:W-:Y:S01]  /*b9e0*/  FMUL.FTZ R25, R25, R0.reuse ;  /* 0x0000000019197220 */ /* 0x080fe20000410000 */
[----:B------:R-:W-:-:S05]  /*b9f0*/  FMUL.FTZ R26, R26, R0 ;  /* 0x000000001a1a7220 */ /* 0x000fca0000410000 */
[----:B------:R-:W-:Y:S01]  /*ba00*/  MUFU.TANH R113, R16 ;  /* 0x0000001000717308 */ /* 0x000fe20000002400 */
[----:B------:R-:W-:-:S07]  /*ba10*/  FMUL.FTZ R27, R27, R0 ;  /* 0x000000001b1b7220 */ /* 0x000fce0000410000 */
[----:B------:R-:W-:Y:S01]  /*ba20*/  MUFU.TANH R115, R17 ;  /* 0x0000001100737308 */ /* 0x000fe20000002400 */
[----:B-1----:R-:W-:-:S07]  /*ba30*/  FMUL.FTZ R2, R29, R0 ;  /* 0x000000001d027220 */ /* 0x002fce0000410000 */
[----:B------:R1:W-:Y:S08]  /*ba40*/  MUFU.TANH R109, R2 ;  /* 0x00000002006d7308 */ /* 0x0003f00000002400 */
[----:B------:R-:W-:Y:S08]  /*ba50*/  MUFU.TANH R53, R18 ;  /* 0x0000001200357308 */ /* 0x000ff00000002400 */
[----:B------:R2:W-:Y:S01]  /*ba60*/  MUFU.TANH R55, R19 ;  /* 0x0000001300377308 */ /* 0x0005e20000002400 */
[----:B-1----:R-:W-:-:S07]  /*ba70*/  FMUL.FTZ R2, R30, R0 ;  /* 0x000000001e027220 */ /* 0x002fce0000410000 */
[----:B------:R1:W4:Y:S08]  /*ba80*/  MUFU.TANH R58, R2 ;  /* 0x00000002003a7308 */ /* 0x0003300000002400 */
[----:B------:R-:W-:Y:S01]  /*ba90*/  MUFU.TANH R110, R25 ;  /* 0x00000019006e7308 */ /* 0x000fe20000002400 */
[----:B--2---:R-:W-:Y:S07]  /*baa0*/  HMMA.16816.F32 R16, R8, R32, RZ ;  /* 0x000000200810723c */ /* 0x004fee00000018ff */
[----:B------:R-:W-:Y:S01]  /*bab0*/  MUFU.TANH R52, R26 ;  /* 0x0000001a00347308 */ /* 0x000fe20000002400 */
[----:B-1----:R-:W-:-:S02]  /*bac0*/  FMUL.FTZ R2, R31, R0 ;  /* 0x000000001f027220 */ /* 0x002fc40000410000 */
[----:B------:R-:W-:Y:S05]  /*bad0*/  HMMA.16816.F32 R28, R4, R40, R20 ;  /* 0x00000028041c723c */ /* 0x000fea0000001814 */
[----:B------:R1:W2:Y:S03]  /*bae0*/  MUFU.TANH R57, R2 ;  /* 0x0000000200397308 */ /* 0x0002a60000002400 */
[----:B------:R-:W-:Y:S01]  /*baf0*/  HMMA.16816.F32 R20, R8, R46, RZ ;  /* 0x0000002e0814723c */ /* 0x000fe200000018ff */
[----:B------:R-:W-:Y:S04]  /*bb00*/  LDSM.16.M88.4 R44, [R3+0x3400] ;  /* 0x00340000032c783b */ /* 0x000fe80000000200 */
[----:B------:R3:W-:Y:S03]  /*bb10*/  MUFU.TANH R54, R27 ;  /* 0x0000001b00367308 */ /* 0x0007e60000002400 */
[C---:B------:R-:W-:Y:S03]  /*bb20*/  HMMA.16816.F32 R16, R4.reuse, R36, R16 ;  /* 0x000000240410723c */ /* 0x040fe60000001810 */
[-C--:B------:R-:W-:Y:S01]  /*bb30*/  FMUL.FTZ R28, R28, R0.reuse ;  /* 0x000000001c1c7220 */ /* 0x080fe20000410000 */
[-C--:B------:R-:W-:Y:S01]  /*bb40*/  FMUL.FTZ R29, R29, R0.reuse ;  /* 0x000000001d1d7220 */ /* 0x080fe20000410000 */
[-C--:B------:R-:W-:Y:S01]  /*bb50*/  FMUL.FTZ R30, R30, R0.reuse ;  /* 0x000000001e1e7220 */ /* 0x080fe20000410000 */
[-C--:B-1----:R-:W-:Y:S01]  /*bb60*/  FMUL.FTZ R2, R24, R0.reuse ;  /* 0x0000000018027220 */ /* 0x082fe20000410000 */
[-C--:B------:R-:W-:Y:S01]  /*bb70*/  FMUL.FTZ R31, R31, R0.reuse ;  /* 0x000000001f1f7220 */ /* 0x080fe20000410000 */
[----:B------:R-:W-:Y:S04]  /*bb80*/  MUFU.TANH R118, R28 ;  /* 0x0000001c00767308 */ /* 0x000fe80000002400 */
[----:B---3--:R-:W-:Y:S01]  /*bb90*/  HMMA.16816.F32 R24, R4, R42, R20 ;  /* 0x0000002a0418723c */ /* 0x008fe20000001814 */
[----:B------:R-:W1:Y:S03]  /*bba0*/  LDSM.16.M88.4 R40, [R3+0x3000] ;  /* 0x003000000328783b */ /* 0x000e660000000200 */
[----:B------:R-:W-:Y:S03]  /*bbb0*/  MUFU.TANH R117, R29 ;  /* 0x0000001d00757308 */ /* 0x000fe60000002400 */
[-C--:B------:R-:W-:Y:S01]  /*bbc0*/  FMUL.FTZ R16, R16, R0.reuse ;  /* 0x0000000010107220 */ /* 0x080fe20000410000 */
[-C--:B------:R-:W-:Y:S01]  /*bbd0*/  FMUL.FTZ R17, R17, R0.reuse ;  /* 0x0000000011117220 */ /* 0x080fe20000410000 */
[----:B------:R-:W-:Y:S01]  /*bbe0*/  HMMA.16816.F32 R20, R8, R34, RZ ;  /* 0x000000220814723c */ /* 0x000fe200000018ff */
[----:B------:R-:W3:Y:S02]  /*bbf0*/  LDSM.16.M88.4 R32, [R12+0x3000] ;  /* 0x003000000c20783b */ /* 0x000ee40000000200 */
[----:B------:R-:W-:Y:S08]  /*bc00*/  MUFU.TANH R50, R30 ;  /* 0x0000001e00327308 */ /* 0x000ff00000002400 */
[----:B------:R4:W-:Y:S01]  /*bc10*/  MUFU.TANH R49, R31 ;  /* 0x0000001f00317308 */ /* 0x0009e20000002400 */
[-C--:B------:R-:W-:Y:S01]  /*bc20*/  FMUL.FTZ R24, R24, R0.reuse ;  /* 0x0000000018187220 */ /* 0x080fe20000410000 */
[-C--:B------:R-:W-:Y:S01]  /*bc30*/  FMUL.FTZ R25, R25, R0.reuse ;  /* 0x0000000019197220 */ /* 0x080fe20000410000 */
[-C--:B------:R-:W-:Y:S01]  /*bc40*/  FMUL.FTZ R26, R26, R0.reuse ;  /* 0x000000001a1a7220 */ /* 0x080fe20000410000 */
[----:B------:R-:W-:-:S04]  /*bc50*/  FMUL.FTZ R27, R27, R0 ;  /* 0x000000001b1b7220 */ /* 0x000fc80000410000 */
[----:B------:R2:W3:Y:S08]  /*bc60*/  MUFU.TANH R111, R2 ;  /* 0x00000002006f7308 */ /* 0x0004f00000002400 */
[----:B------:R-:W-:Y:S01]  /*bc70*/  MUFU.TANH R123, R16 ;  /* 0x00000010007b7308 */ /* 0x000fe20000002400 */
[----:B----4-:R-:W-:Y:S01]  /*bc80*/  HMMA.16816.F32 R28, R4, R38, R20 ;  /* 0x00000026041c723c */ /* 0x010fe20000001814 */
[----:B------:R-:W4:Y:S06]  /*bc90*/  LDSM.16.M88.4 R36, [R12+0x3400] ;  /* 0x003400000c24783b */ /* 0x000f2c0000000200 */
[----:B------:R-:W-:Y:S01]  /*bca0*/  MUFU.TANH R122, R17 ;  /* 0x00000011007a7308 */ /* 0x000fe20000002400 */
[-C--:B--2---:R-:W-:Y:S01]  /*bcb0*/  FMUL.FTZ R2, R18, R0.reuse ;  /* 0x0000000012027220 */ /* 0x084fe20000410000 */
[----:B-1----:R-:W-:Y:S06]  /*bcc0*/  HMMA.16816.F32 R20, R8, R40, RZ ;  /* 0x000000280814723c */ /* 0x002fec00000018ff */
[----:B------:R1:W-:Y:S08]  /*bcd0*/  MUFU.TANH R48, R2 ;  /* 0x0000000200307308 */ /* 0x0003f00000002400 */
[----:B------:R-:W-:Y:S08]  /*bce0*/  MUFU.TANH R120, R24 ;  /* 0x0000001800787308 */ /* 0x000ff00000002400 */
[----:B------:R-:W-:Y:S01]  /*bcf0*/  MUFU.TANH R121, R25 ;  /* 0x0000001900797308 */ /* 0x000fe20000002400 */
[----:B-1----:R-:W-:-:S02]  /*bd00*/  FMUL.FTZ R2, R19, R0 ;  /* 0x0000000013027220 */ /* 0x002fc40000410000 */
[----:B------:R-:W-:Y:S05]  /*bd10*/  HMMA.16816.F32 R16, R8, R42, RZ ;  /* 0x0000002a0810723c */ /* 0x000fea00000018ff */
[----:B------:R1:W-:Y:S08]  /*bd20*/  MUFU.TANH R51, R2 ;  /* 0x0000000200337308 */ /* 0x0003f00000002400 */
[----:B------:R-:W2:Y:S08]  /*bd30*/  MUFU.TANH R82, R26 ;  /* 0x0000001a00527308 */ /* 0x000eb00000002400 */
[----:B------:R3:W2:Y:S01]  /*bd40*/  MUFU.TANH R83, R27 ;  /* 0x0000001b00537308 */ /* 0x0006a20000002400 */
[----:B-1----:R-:W-:-:S07]  /*bd50*/  FMUL.FTZ R2, R28, R0 ;  /* 0x000000001c027220 */ /* 0x002fce0000410000 */
[----:B------:R1:W-:Y:S01]  /*bd60*/  MUFU.TANH R124, R2 ;  /* 0x00000002007c7308 */ /* 0x0003e20000002400 */
[----:B---3--:R-:W-:Y:S01]  /*bd70*/  HMMA.16816.F32 R24, R4, R32, R20 ;  /* 0x000000200418723c */ /* 0x008fe20000001814 */
[----:B-1----:R-:W-:-:S07]  /*bd80*/  FMUL.FTZ R2, R29, R0 ;  /* 0x000000001d027220 */ /* 0x002fce0000410000 */
[----:B------:R-:W-:Y:S01]  /*bd90*/  HMMA.16816.F32 R20, R4, R34, R16 ;  /* 0x000000220414723c */ /* 0x000fe20000001810 */
[----:B------:R-:W-:Y:S01]  /*bda0*/  LDSM.16.M88.4 R32, [R12+0x3800] ;  /* 0x003800000c20783b */ /* 0x000fe20000000200 */
[----:B------:R1:W-:Y:S06]  /*bdb0*/  MUFU.TANH R125, R2 ;  /* 0x00000002007d7308 */ /* 0x0003ec0000002400 */
[----:B------:R-:W-:Y:S03]  /*bdc0*/  HMMA.16816.F32 R16, R8, R44, RZ ;  /* 0x0000002c0810723c */ /* 0x000fe600000018ff */
[-C--:B------:R-:W-:Y:S01]  /*bdd0*/  FMUL.FTZ R25, R25, R0.reuse ;  /* 0x0000000019197220 */ /* 0x080fe20000410000 */
[-C--:B------:R-:W-:Y:S01]  /*bde0*/  FMUL.FTZ R26, R26, R0.reuse ;  /* 0x000000001a1a7220 */ /* 0x080fe20000410000 */
[----:B------:R-:W-:-:S02]  /*bdf0*/  FMUL.FTZ R27, R27, R0 ;  /* 0x000000001b1b7220 */ /* 0x000fc40000410000 */
[----:B------:R-:W-:Y:S04]  /*be00*/  MUFU.TANH R126, R25 ;  /* 0x00000019007e7308 */ /* 0x000fe80000002400 */
[-C--:B------:R-:W-:Y:S01]  /*be10*/  FMUL.FTZ R20, R20, R0.reuse ;  /* 0x0000000014147220 */ /* 0x080fe20000410000 */
[-C--:B-1----:R-:W-:Y:S01]  /*be20*/  FMUL.FTZ R2, R30, R0.reuse ;  /* 0x000000001e027220 */ /* 0x082fe20000410000 */
[-C--:B------:R-:W-:Y:S02]  /*be30*/  FMUL.FTZ R21, R21, R0.reuse ;  /* 0x0000000015157220 */ /* 0x080fe40000410000 */
[----:B------:R-:W-:Y:S01]  /*be40*/  MUFU.TANH R41, R26 ;  /* 0x0000001a00297308 */ /* 0x000fe20000002400 */
[-C--:B------:R-:W-:Y:S01]  /*be50*/  FMUL.FTZ R22, R22, R0.reuse ;  /* 0x0000000016167220 */ /* 0x080fe20000410000 */
[----:B------:R-:W-:-:S06]  /*be60*/  FMUL.FTZ R23, R23, R0 ;  /* 0x0000000017177220 */ /* 0x000fcc0000410000 */
[----:B------:R1:W3:Y:S08]  /*be70*/  MUFU.TANH R81, R2 ;  /* 0x0000000200517308 */ /* 0x0002f00000002400 */
[----:B------:R-:W-:Y:S08]  /*be80*/  MUFU.TANH R70, R27 ;  /* 0x0000001b00467308 */ /* 0x000ff00000002400 */
[----:B------:R-:W-:Y:S01]  /*be90*/  MUFU.TANH R128, R20 ;  /* 0x0000001400807308 */ /* 0x000fe20000002400 */
[----:B-1----:R-:W-:-:S02]  /*bea0*/  FMUL.FTZ R2, R31, R0 ;  /* 0x000000001f027220 */ /* 0x002fc40000410000 */
[----:B------:R-:W1:Y:S05]  /*beb0*/  LDSM.16.M88.4 R28, [R3+0x3800] ;  /* 0x00380000031c783b */ /* 0x000e6a0000000200 */
[----:B------:R4:W-:Y:S08]  /*bec0*/  MUFU.TANH R43, R2 ;  /* 0x00000002002b7308 */ /* 0x0009f00000002400 */
[----:B------:R-:W-:Y:S08]  /*bed0*/  MUFU.TANH R129, R21 ;  /* 0x0000001500817308 */ /* 0x000ff00000002400 */
[----:B------:R-:W-:Y:S01]  /*bee0*/  MUFU.TANH R40, R22 ;  /* 0x0000001600287308 */ /* 0x000fe20000002400 */
[----:B----4-:R-:W-:-:S02]  /*bef0*/  FMUL.FTZ R2, R24, R0 ;  /* 0x0000000018027220 */ /* 0x010fc40000410000 */
[----:B------:R-:W-:Y:S05]  /*bf00*/  HMMA.16816.F32 R24, R4, R36, R16 ;  /* 0x000000240418723c */ /* 0x000fea0000001810 */
[----:B------:R1:W-:Y:S03]  /*bf10*/  MUFU.TANH R42, R23 ;  /* 0x00000017002a7308 */ /* 0x0003e60000002400 */
[C---:B------:R-:W-:Y:S05]  /*bf20*/  HMMA.16816.F32 R16, R8.reuse, R46, RZ ;  /* 0x0000002e0810723c */ /* 0x040fea00000018ff */
[----:B------:R4:W3:Y:S06]  /*bf30*/  MUFU.TANH R127, R2 ;  /* 0x00000002007f7308 */ /* 0x0008ec0000002400 */
[-C--:B------:R-:W-:Y:S01]  /*bf40*/  FMUL.FTZ R24, R24, R0.reuse ;  /* 0x0000000018187220 */ /* 0x080fe20000410000 */
[-C--:B------:R-:W-:Y:S01]  /*bf50*/  FMUL.FTZ R25, R25, R0.reuse ;  /* 0x0000000019197220 */ /* 0x080fe20000410000 */
[-C--:B------:R-:W-:Y:S01]  /*bf60*/  FMUL.FTZ R26, R26, R0.reuse ;  /* 0x000000001a1a7220 */ /* 0x080fe20000410000 */
[----:B-1----:R-:W-:Y:S01]  /*bf70*/  HMMA.16816.F32 R20, R8, R28, RZ ;  /* 0x0000001c0814723c */ /* 0x002fe200000018ff */
[----:B------:R-:W-:Y:S07]  /*bf80*/  MUFU.TANH R134, R24 ;  /* 0x0000001800867308 */ /* 0x000fee0000002400 */
[----:B------:R-:W-:Y:S01]  /*bf90*/  HMMA.16816.F32 R16, R4, R38, R16 ;  /* 0x000000260410723c */ /* 0x000fe20000001810 */
[----:B------:R-:W1:Y:S01]  /*bfa0*/  LDSM.16.M88.4 R36, [R3+0x3c00] ;  /* 0x003c00000324783b */ /* 0x000e620000000200 */
[----:B------:R-:W-:Y:S01]  /*bfb0*/  MUFU.TANH R161, R25 ;  /* 0x0000001900a17308 */ /* 0x000fe20000002400 */
[----:B----4-:R-:W-:-:S07]  /*bfc0*/  FMUL.FTZ R2, R27, R0 ;  /* 0x000000001b027220 */ /* 0x010fce0000410000 */
[----:B------:R4:W-:Y:S08]  /*bfd0*/  MUFU.TANH R130, R26 ;  /* 0x0000001a00827308 */ /* 0x0009f00000002400 */
[----:B------:R2:W-:Y:S01]  /*bfe0*/  MUFU.TANH R160, R2 ;  /* 0x0000000200a07308 */ /* 0x0005e20000002400 */
[----:B----4-:R-:W-:Y:S08]  /*bff0*/  HMMA.16816.F32 R24, R4, R32, R20 ;  /* 0x000000200418723c */ /* 0x010ff00000001814 */
[----:B------:R-:W-:Y:S01]  /*c000*/  HMMA.16816.F32 R20, R8, R30, RZ ;  /* 0x0000001e0814723c */ /* 0x000fe200000018ff */
[-C--:B--2---:R-:W-:Y:S01]  /*c010*/  FMUL.FTZ R2, R16, R0.reuse ;  /* 0x0000000010027220 */ /* 0x084fe20000410000 */
[----:B------:R-:W2:Y:S03]  /*c020*/  LDSM.16.M88.4 R28, [R12+0x3c00] ;  /* 0x003c00000c1c783b */ /* 0x000ea60000000200 */
[----:B------:R4:W-:Y:S06]  /*c030*/  MUFU.TANH R159, R2 ;  /* 0x00000002009f7308 */ /* 0x0009ec0000002400 */
[-C--:B------:R-:W-:Y:S01]  /*c040*/  FMUL.FTZ R26, R26, R0.reuse ;  /* 0x000000001a1a7220 */ /* 0x080fe20000410000 */
[----:B------:R-:W-:-:S03]  /*c050*/  FMUL.FTZ R27, R27, R0 ;  /* 0x000000001b1b7220 */ /* 0x000fc60000410000 */
[----:B------:R-:W-:Y:S05]  /*c060*/  MUFU.TANH R140, R26 ;  /* 0x0000001a008c7308 */ /* 0x000fea0000002400 */
[----:B------:R-:W-:Y:S01]  /*c070*/  HMMA.16816.F32 R20, R4, R34, R20 ;  /* 0x000000220414723c */ /* 0x000fe20000001814 */
[----:B------:R-:W3:Y:S01]  /*c080*/  LDSM.16.M88.4 R32, [R3+0x4000] ;  /* 0x004000000320783b */ /* 0x000ee20000000200 */
[-C--:B----4-:R-:W-:Y:S01]  /*c090*/  FMUL.FTZ R2, R17, R0.reuse ;  /* 0x0000000011027220 */ /* 0x090fe20000410000 */
[----:B------:R-:W-:Y:S08]  /*c0a0*/  MUFU.TANH R151, R27 ;  /* 0x0000001b00977308 */ /* 0x000ff00000002400 */
[----:B------:R4:W-:Y:S08]  /*c0b0*/  MUFU.TANH R158, R2 ;  /* 0x00000002009e7308 */ /* 0x0009f00000002400 */
[-C--:B------:R-:W-:Y:S01]  /*c0c0*/  FMUL.FTZ R20, R20, R0.reuse ;  /* 0x0000000014147220 */ /* 0x080fe20000410000 */
[-C--:B------:R-:W-:Y:S01]  /*c0d0*/  FMUL.FTZ R21, R21, R0.reuse ;  /* 0x0000000015157220 */ /* 0x080fe20000410000 */
[----:B------:R-:W-:-:S02]  /*c0e0*/  FMUL.FTZ R23, R23, R0 ;  /* 0x0000000017177220 */ /* 0x000fc40000410000 */
[----:B------:R-:W-:Y:S01]  /*c0f0*/  MUFU.TANH R154, R20 ;  /* 0x00000014009a7308 */ /* 0x000fe20000002400 */
[----:B----4-:R-:W-:-:S07]  /*c100*/  FMUL.FTZ R2, R18, R0 ;  /* 0x0000000012027220 */ /* 0x010fce0000410000 */
[----:B------:R-:W-:Y:S08]  /*c110*/  MUFU.TANH R156, R21 ;  /* 0x00000015009c7308 */ /* 0x000ff00000002400 */
[----:B------:R4:W-:Y:S08]  /*c120*/  MUFU.TANH R135, R2 ;  /* 0x0000000200877308 */ /* 0x0009f00000002400 */
[----:B------:R-:W-:Y:S01]  /*c130*/  MUFU.TANH R144, R23 ;  /* 0x0000001700907308 */ /* 0x000fe20000002400 */
[----:B----4-:R-:W-:-:S02]  /*c140*/  FMUL.FTZ R2, R19, R0 ;  /* 0x0000000013027220 */ /* 0x010fc40000410000 */
[----:B-1----:R-:W-:Y:S05]  /*c150*/  HMMA.16816.F32 R16, R8, R36, RZ ;  /* 0x000000240810723c */ /* 0x002fea00000018ff */
[----:B------:R1:W4:Y:S02]  /*c160*/  MUFU.TANH R137, R2 ;  /* 0x0000000200897308 */ /* 0x0003240000002400 */
[----:B-1----:R-:W-:-:S06]  /*c170*/  FMUL.FTZ R2, R24, R0 ;  /* 0x0000000018027220 */ /* 0x002fcc0000410000 */
[----:B------:R1:W4:Y:S02]  /*c180*/  MUFU.TANH R142, R2 ;  /* 0x00000002008e7308 */ /* 0x0003240000002400 */
[----:B-1----:R-:W-:-:S05]  /*c190*/  FMUL.FTZ R2, R25, R0 ;  /* 0x0000000019027220 */ /* 0x002fca0000410000 */
[----:B--2---:R-:W-:Y:S01]  /*c1a0*/  HMMA.16816.F32 R24, R4, R28, R16 ;  /* 0x0000001c0418723c */ /* 0x004fe20000001810 */
[----:B------:R1:W2:Y:S07]  /*c1b0*/  MUFU.TANH R157, R2 ;  /* 0x00000002009d7308 */ /* 0x0002ae0000002400 */
[----:B------:R-:W-:Y:S01]  /*c1c0*/  HMMA.16816.F32 R16, R8, R38, RZ ;  /* 0x000000260810723c */ /* 0x000fe200000018ff */
[----:B------:R-:W4:Y:S01]  /*c1d0*/  LDSM.16.M88.4 R36, [R12+0x4000] ;  /* 0x004000000c24783b */ /* 0x000f220000000200 */
[----:B-1----:R-:W-:-:S09]  /*c1e0*/  FMUL.FTZ R2, R22, R0 ;  /* 0x0000000016027220 */ /* 0x002fd20000410000 */
[-C--:B------:R-:W-:Y:S01]  /*c1f0*/  FMUL.FTZ R24, R24, R0.reuse ;  /* 0x0000000018187220 */ /* 0x080fe20000410000 */
[----:B---3--:R-:W-:Y:S01]  /*c200*/  HMMA.16816.F32 R20, R8, R32, RZ ;  /* 0x000000200814723c */ /* 0x008fe200000018ff */
[-C--:B------:R-:W-:Y:S01]  /*c210*/  FMUL.FTZ R25, R25, R0.reuse ;  /* 0x0000000019197220 */ /* 0x080fe20000410000 */
[----:B------:R1:W3:Y:S01]  /*c220*/  MUFU.TANH R143, R2 ;  /* 0x00000002008f7308 */ /* 0x0002e20000002400 */
[----:B------:R-:W-:-:S05]  /*c230*/  FMUL.FTZ R27, R27, R0 ;  /* 0x000000001b1b7220 */ /* 0x000fca0000410000 */
[----:B------:R-:W-:Y:S01]  /*c240*/  HMMA.16816.F32 R16, R4, R30, R16 ;  /* 0x0000001e0410723c */ /* 0x000fe20000001810 */
[----:B------:R-:W2:Y:S01]  /*c250*/  LDSM.16.M88.4 R28, [R3+0x4400] ;  /* 0x00440000031c783b */ /* 0x000ea20000000200 */
[----:B------:R-:W-:Y:S08]  /*c260*/  MUFU.TANH R150, R24 ;  /* 0x0000001800967308 */ /* 0x000ff00000002400 */
[----:B------:R-:W-:Y:S01]  /*c270*/  MUFU.TANH R149, R25 ;  /* 0x0000001900957308 */ /* 0x000fe20000002400 */
[----:B-1----:R-:W-:-:S04]  /*c280*/  LOP3.LUT R2, R187, 0x6, R13, 0xf8, !PT ;  /* 0x00000006bb027812 */ /* 0x002fc800078ef80d */
[C---:B------:R-:W-:Y:S02]  /*c290*/  LOP3.LUT R13, R2.reuse, 0x9, RZ, 0xfc, !PT ;  /* 0x00000009020d7812 */ /* 0x040fe400078efcff */
[----:B------:R-:W-:Y:S01]  /*c2a0*/  LOP3.LUT R14, R2, 0x8, RZ, 0xfc, !PT ;  /* 0x00000008020e7812 */ /* 0x000fe200078efcff */
[----:B------:R1:W-:Y:S01]  /*c2b0*/  MUFU.TANH R146, R27 ;  /* 0x0000001b00927308 */ /* 0x0003e20000002400 */
[-C--:B------:R-:W-:Y:S01]  /*c2c0*/  ISETP.GE.AND P4, PT, R13, R77.reuse, PT ;  /* 0x0000004d0d00720c */ /* 0x080fe20003f86270 */
[----:B------:R-:W-:Y:S01]  /*c2d0*/  FMUL.FTZ R18, R18, R0 ;  /* 0x0000000012127220 */ /* 0x000fe20000410000 */
[----:B------:R-:W-:Y:S01]  /*c2e0*/  LOP3.LUT R13, R2, 0x18, RZ, 0xfc, !PT ;  /* 0x00000018020d7812 */ /* 0x000fe200078efcff */
[----:B----4-:R-:W-:Y:S01]  /*c2f0*/  HMMA.16816.F32 R20, R4, R36, R20 ;  /* 0x000000240414723c */ /* 0x010fe20000001814 */
[-C--:B------:R-:W-:Y:S02]  /*c300*/  ISETP.GE.AND P2, PT, R14, R77.reuse, PT ;  /* 0x0000004d0e00720c */ /* 0x080fe40003f46270 */
[----:B------:R-:W-:Y:S01]  /*c310*/  ISETP.GE.AND P3, PT, R13, R77, PT ;  /* 0x0000004d0d00720c */ /* 0x000fe20003f66270 */
[----:B------:R-:W-:Y:S01]  /*c320*/  MUFU.TANH R131, R18 ;  /* 0x0000001200837308 */ /* 0x000fe20000002400 */
[----:B------:R-:W-:-:S02]  /*c330*/  LOP3.LUT R15, R2, 0x1, RZ, 0xfc, !PT ;  /* 0x00000001020f7812 */ /* 0x000fc400078efcff */
[----:B------:R-:W-:Y:S02]  /*c340*/  P2R R13, PR, RZ, 0x8 ;  /* 0x00000008ff0d7803 */ /* 0x000fe40000000000 */
[----:B------:R-:W-:Y:S02]  /*c350*/  FSEL R73, R73, -INF , !P2 ;  /* 0xff80000049497808 */ /* 0x000fe40005000000 */
[----:B------:R-:W-:Y:S02]  /*c360*/  FSEL R89, R89, -INF , !P2 ;  /* 0xff80000059597808 */ /* 0x000fe40005000000 */
[----:B------:R-:W-:Y:S02]  /*c370*/  ISETP.GE.AND P1, PT, R15, R77, PT ;  /* 0x0000004d0f00720c */ /* 0x000fe40003f26270 */
[----:B------:R-:W-:Y:S02]  /*c380*/  ISETP.NE.AND P2, PT, R13, RZ, PT ;  /* 0x000000ff0d00720c */ /* 0x000fe40003f45270 */
[----:B------:R-:W-:-:S02]  /*c390*/  LOP3.LUT R15, R2, 0x10, RZ, 0xfc, !PT ;  /* 0x00000010020f7812 */ /* 0x000fc400078efcff */
[----:B------:R-:W-:Y:S01]  /*c3a0*/  LOP3.LUT R13, R2, 0x28, RZ, 0xfc, !PT ;  /* 0x00000028020d7812 */ /* 0x000fe200078efcff */
[-C--:B------:R-:W-:Y:S01]  /*c3b0*/  FMUL.FTZ R20, R20, R0.reuse ;  /* 0x0000000014147220 */ /* 0x080fe20000410000 */
[----:B------:R-:W-:Y:S01]  /*c3c0*/  FSEL R79, R79, -INF , !P4 ;  /* 0xff8000004f4f7808 */ /* 0x000fe20006000000 */
[-C--:B------:R-:W-:Y:S01]  /*c3d0*/  FMUL.FTZ R21, R21, R0.reuse ;  /* 0x0000000015157220 */ /* 0x080fe20000410000 */
[----:B------:R-:W-:Y:S01]  /*c3e0*/  FSEL R92, R92, -INF , !P4 ;  /* 0xff8000005c5c7808 */ /* 0x000fe20006000000 */
[-C--:B------:R-:W-:Y:S01]  /*c3f0*/  FMUL.FTZ R22, R22, R0.reuse ;  /* 0x0000000016167220 */ /* 0x080fe20000410000 */
[----:B------:R-:W-:Y:S01]  /*c400*/  LOP3.LUT R14, R2, 0x11, RZ, 0xfc, !PT ;  /* 0x00000011020e7812 */ /* 0x000fe200078efcff */
[----:B------:R-:W-:Y:S01]  /*c410*/  MUFU.TANH R139, R20 ;  /* 0x00000014008b7308 */ /* 0x000fe20000002400 */
[-C--:B------:R-:W-:Y:S01]  /*c420*/  ISETP.GE.AND P5, PT, R15, R77.reuse, PT ;  /* 0x0000004d0f00720c */ /* 0x080fe20003fa6270 */
[----:B------:R-:W-:Y:S01]  /*c430*/  FMUL.FTZ R15, R26, R0 ;  /* 0x000000001a0f7220 */ /* 0x000fe20000410000 */
[----:B------:R-:W-:Y:S01]  /*c440*/  ISETP.GE.AND P4, PT, R13, R77, PT ;  /* 0x0000004d0d00720c */ /* 0x000fe20003f86270 */
[----:B-1----:R-:W-:Y:S01]  /*c450*/  LDSM.16.M88.4 R24, [R3+0x4800] ;  /* 0x004800000318783b */ /* 0x002fe20000000200 */
[----:B------:R-:W-:-:S02]  /*c460*/  LOP3.LUT R13, R2, 0x29, RZ, 0xfc, !PT ;  /* 0x00000029020d7812 */ /* 0x000fc400078efcff */
[-C--:B------:R-:W-:Y:S01]  /*c470*/  ISETP.GE.AND P6, PT, R14, R77.reuse, PT ;  /* 0x0000004d0e00720c */ /* 0x080fe20003fc6270 */
[----:B------:R1:W4:Y:S01]  /*c480*/  MUFU.TANH R145, R15 ;  /* 0x0000000f00917308 */ /* 0x0003220000002400 */
[-C--:B------:R-:W-:Y:S02]  /*c490*/  ISETP.GE.AND P0, PT, R2, R77.reuse, PT ;  /* 0x0000004d0200720c */ /* 0x080fe40003f06270 */
[----:B------:R-:W-:Y:S02]  /*c4a0*/  FSEL R78, R78, -INF , !P5 ;  /* 0xff8000004e4e7808 */ /* 0x000fe40006800000 */
[----:B------:R-:W-:Y:S02]  /*c4b0*/  FSEL R94, R94, -INF , !P5 ;  /* 0xff8000005e5e7808 */ /* 0x000fe40006800000 */
[----:B------:R-:W-:Y:S01]  /*c4c0*/  LOP3.LUT R14, R2, 0x19, RZ, 0xfc, !PT ;  /* 0x00000019020e7812 */ /* 0x000fe200078efcff */
[----:B------:R-:W-:Y:S01]  /*c4d0*/  MUFU.TANH R136, R21 ;  /* 0x0000001500887308 */ /* 0x000fe20000002400 */
[----:B------:R-:W-:-:S02]  /*c4e0*/  ISETP.GE.AND P5, PT, R13, R77, PT ;  /* 0x0000004d0d00720c */ /* 0x000fc40003fa6270 */
[----:B------:R-:W-:Y:S02]  /*c4f0*/  LOP3.LUT R13, R2, 0x30, RZ, 0xfc, !PT ;  /* 0x00000030020d7812 */ /* 0x000fe400078efcff */
[----:B------:R-:W-:Y:S02]  /*c500*/  FSEL R75, R75, -INF , !P0 ;  /* 0xff8000004b4b7808 */ /* 0x000fe40004000000 */
[----:B------:R-:W-:Y:S01]  /*c510*/  FSEL R88, R88, -INF , !P0 ;  /* 0xff80000058587808 */ /* 0x000fe20004000000 */
[----:B------:R-:W-:Y:S01]  /*c520*/  MUFU.TANH R119, R22 ;  /* 0x0000001600777308 */ /* 0x000fe20000002400 */
[----:B------:R-:W-:Y:S01]  /*c530*/  ISETP.GE.AND P0, PT, R14, R77, PT ;  /* 0x0000004d0e00720c */ /* 0x000fe20003f06270 */
[----:B-1----:R-:W-:Y:S01]  /*c540*/  FMUL.FTZ R15, R19, R0 ;  /* 0x00000000130f7220 */ /* 0x002fe20000410000 */
[----:B------:R-:W-:Y:S02]  /*c550*/  FSEL R76, R76, -INF , !P6 ;  /* 0xff8000004c4c7808 */ /* 0x000fe40007000000 */
[----:B------:R-:W-:-:S02]  /*c560*/  FSEL R93, R93, -INF , !P6 ;  /* 0xff8000005d5d7808 */ /* 0x000fc40007000000 */
[C---:B------:R-:W-:Y:S01]  /*c570*/  LOP3.LUT R14, R2.reuse, 0x20, RZ, 0xfc, !PT ;  /* 0x00000020020e7812 */ /* 0x040fe200078efcff */
[----:B------:R1:W-:Y:S01]  /*c580*/  MUFU.TANH R141, R15 ;  /* 0x0000000f008d7308 */ /* 0x0003e20000002400 */
[-C--:B------:R-:W-:Y:S02]  /*c590*/  ISETP.GE.AND P6, PT, R13, R77.reuse, PT ;  /* 0x0000004d0d00720c */ /* 0x080fe40003fc6270 */
[----:B------:R-:W-:Y:S02]  /*c5a0*/  LOP3.LUT R13, R2, 0x31, RZ, 0xfc, !PT ;  /* 0x00000031020d7812 */ /* 0x000fe400078efcff */
[----:B------:R-:W-:Y:S02]  /*c5b0*/  FSEL R74, R74, -INF , !P1 ;  /* 0xff8000004a4a7808 */ /* 0x000fe40004800000 */
[----:B------:R-:W-:Y:S02]  /*c5c0*/  FSEL R87, R87, -INF , !P1 ;  /* 0xff80000057577808 */ /* 0x000fe40004800000 */
[----:B------:R-:W-:-:S02]  /*c5d0*/  ISETP.GE.AND P1, PT, R14, R77, PT ;  /* 0x0000004d0e00720c */ /* 0x000fc40003f26270 */
[----:B------:R-:W-:Y:S02]  /*c5e0*/  FSEL R72, R72, -INF , !P2 ;  /* 0xff80000048487808 */ /* 0x000fe40005000000 */
[----:B------:R-:W-:Y:S02]  /*c5f0*/  FSEL R90, R90, -INF , !P2 ;  /* 0xff8000005a5a7808 */ /* 0x000fe40005000000 */
[----:B------:R-:W-:Y:S02]  /*c600*/  LOP3.LUT R14, R2, 0x21, RZ, 0xfc, !PT ;  /* 0x00000021020e7812 */ /* 0x000fe400078efcff */
[-C--:B------:R-:W-:Y:S01]  /*c610*/  ISETP.GE.AND P2, PT, R13, R77.reuse, PT ;  /* 0x0000004d0d00720c */ /* 0x080fe20003f46270 */
[-C--:B-1----:R-:W-:Y:S01]  /*c620*/  FMUL.FTZ R15, R23, R0.reuse ;  /* 0x00000000170f7220 */ /* 0x082fe20000410000 */
[----:B------:R-:W-:Y:S01]  /*c630*/  ISETP.GE.AND P3, PT, R14, R77, PT ;  /* 0x0000004d0e00720c */ /* 0x000fe20003f66270 */
[----:B------:R-:W-:Y:S01]  /*c640*/  FMUL.FTZ R14, R16, R0 ;  /* 0x00000000100e7220 */ /* 0x000fe20000410000 */
[----:B------:R-:W-:Y:S01]  /*c650*/  P2R R13, PR, RZ, 0x4 ;  /* 0x00000004ff0d7803 */ /* 0x000fe20000000000 */
[----:B--2---:R-:W-:Y:S01]  /*c660*/  HMMA.16816.F32 R20, R8, R28, RZ ;  /* 0x0000001c0814723c */ /* 0x004fe200000018ff */
[----:B------:R-:W-:Y:S01]  /*c670*/  FSEL R69, R69, -INF , !P1 ;  /* 0xff80000045457808 */ /* 0x000fe20004800000 */
[----:B------:R1:W2:Y:S01]  /*c680*/  MUFU.TANH R147, R14 ;  /* 0x0000000e00937308 */ /* 0x0002a20000002400 */
[----:B------:R-:W-:-:S02]  /*c690*/  FSEL R95, R95, -INF , !P1 ;  /* 0xff8000005f5f7808 */ /* 0x000fc40004800000 */
[----:B------:R-:W-:Y:S02]  /*c6a0*/  ISETP.NE.AND P1, PT, R13, RZ, PT ;  /* 0x000000ff0d00720c */ /* 0x000fe40003f25270 */
[----:B------:R-:W-:Y:S02]  /*c6b0*/  LOP3.LUT R13, R2, 0x40, RZ, 0xfc, !PT ;  /* 0x00000040020d7812 */ /* 0x000fe400078efcff */
[----:B------:R-:W-:Y:S01]  /*c6c0*/  FSEL R68, R68, -INF , !P3 ;  /* 0xff80000044447808 */ /* 0x000fe20005800000 */
[----:B------:R-:W-:Y:S01]  /*c6d0*/  MUFU.TANH R116, R15 ;  /* 0x0000000f00747308 */ /* 0x000fe20000002400 */
[----:B------:R-:W-:Y:S02]  /*c6e0*/  FSEL R96, R96, -INF , !P3 ;  /* 0xff80000060607808 */ /* 0x000fe40005800000 */
[----:B------:R-:W-:Y:S02]  /*c6f0*/  ISETP.GE.AND P3, PT, R13, R77, PT ;  /* 0x0000004d0d00720c */ /* 0x000fe40003f66270 */
[----:B------:R-:W-:-:S02]  /*c700*/  LOP3.LUT R13, R2, 0x41, RZ, 0xfc, !PT ;  /* 0x00000041020d7812 */ /* 0x000fc400078efcff */
[----:B------:R-:W-:Y:S01]  /*c710*/  FSEL R67, R67, -INF , !P4 ;  /* 0xff80000043437808 */ /* 0x000fe20006000000 */
[----:B-1----:R-:W-:Y:S01]  /*c720*/  FMUL.FTZ R14, R17, R0 ;  /* 0x00000000110e7220 */ /* 0x002fe20000410000 */
[----:B------:R-:W-:Y:S01]  /*c730*/  FSEL R98, R98, -INF , !P4 ;  /* 0xff80000062627808 */ /* 0x000fe20006000000 */
[----:B------:R-:W-:Y:S01]  /*c740*/  HMMA.16816.F32 R16, R8, R34, RZ ;  /* 0x000000220810723c */ /* 0x000fe200000018ff */
[----:B------:R-:W-:Y:S01]  /*c750*/  ISETP.GE.AND P4, PT, R13, R77, PT ;  /* 0x0000004d0d00720c */ /* 0x000fe20003f86270 */
[----:B------:R-:W1:Y:S01]  /*c760*/  LDSM.16.M88.4 R32, [R12+0x4400] ;  /* 0x004400000c20783b */ /* 0x000e620000000200 */
[----:B------:R-:W-:Y:S01]  /*c770*/  LOP3.LUT R13, R2, 0x48, RZ, 0xfc, !PT ;  /* 0x00000048020d7812 */ /* 0x000fe200078efcff */
[----:B------:R3:W2:Y:S01]  /*c780*/  MUFU.TANH R148, R14 ;  /* 0x0000000e00947308 */ /* 0x0006a20000002400 */
[----:B------:R-:W-:Y:S02]  /*c790*/  FSEL R66, R66, -INF , !P5 ;  /* 0xff80000042427808 */ /* 0x000fe40006800000 */
[----:B------:R-:W-:-:S02]  /*c7a0*/  FSEL R99, R99, -INF , !P5 ;  /* 0xff80000063637808 */ /* 0x000fc40006800000 */
[-C--:B------:R-:W-:Y:S02]  /*c7b0*/  ISETP.GE.AND P5, PT, R13, R77.reuse, PT ;  /* 0x0000004d0d00720c */ /* 0x080fe40003fa6270 */
[----:B------:R-:W-:Y:S02]  /*c7c0*/  LOP3.LUT R13, R2, 0x49, RZ, 0xfc, !PT ;  /* 0x00000049020d7812 */ /* 0x000fe400078efcff */
[----:B------:R-:W-:Y:S02]  /*c7d0*/  FSEL R65, R65, -INF , !P6 ;  /* 0xff80000041417808 */ /* 0x000fe40007000000 */
[----:B------:R-:W-:Y:S02]  /*c7e0*/  FSEL R102, R102, -INF , !P6 ;  /* 0xff80000066667808 */ /* 0x000fe40007000000 */
[----:B------:R-:W-:Y:S02]  /*c7f0*/  ISETP.GE.AND P6, PT, R13, R77, PT ;  /* 0x0000004d0d00720c */ /* 0x000fe40003fc6270 */
[C---:B------:R-:W-:Y:S01]  /*c800*/  LOP3.LUT R13, R2.reuse, 0x50, RZ, 0xfc, !PT ;  /* 0x00000050020d7812 */ /* 0x040fe200078efcff */
[----:B------:R-:W-:Y:S01]  /*c810*/  HMMA.16816.F32 R16, R4, R38, R16 ;  /* 0x000000260410723c */ /* 0x000fe20000001810 */
[----:B---3--:R-:W-:Y:S01]  /*c820*/  LOP3.LUT R14, R2, 0x38, RZ, 0xfc, !PT ;  /* 0x00000038020e7812 */ /* 0x008fe200078efcff */
[----:B------:R-:W3:Y:S01]  /*c830*/  LDSM.16.M88.4 R36, [R12+0x4800] ;  /* 0x004800000c24783b */ /* 0x000ee20000000200 */
[----:B------:R-:W-:-:S02]  /*c840*/  FSEL R71, R71, -INF , !P0 ;  /* 0xff80000047477808 */ /* 0x000fc40004000000 */
[----:B------:R-:W-:Y:S02]  /*c850*/  FSEL R91, R91, -INF , !P0 ;  /* 0xff8000005b5b7808 */ /* 0x000fe40004000000 */
[-C--:B------:R-:W-:Y:S02]  /*c860*/  ISETP.GE.AND P0, PT, R14, R77.reuse, PT ;  /* 0x0000004d0e00720c */ /* 0x080fe40003f06270 */
[----:B------:R-:W-:Y:S02]  /*c870*/  LOP3.LUT R14, R2, 0x39, RZ, 0xfc, !PT ;  /* 0x00000039020e7812 */ /* 0x000fe400078efcff */
[----:B------:R-:W-:Y:S02]  /*c880*/  FSEL R64, R64, -INF , !P1 ;  /* 0xff80000040407808 */ /* 0x000fe40004800000 */
[----:B------:R-:W-:Y:S02]  /*c890*/  FSEL R101, R101, -INF , !P1 ;  /* 0xff80000065657808 */ /* 0x000fe40004800000 */
[----:B------:R-:W-:-:S02]  /*c8a0*/  ISETP.GE.AND P1, PT, R13, R77, PT ;  /* 0x0000004d0d00720c */ /* 0x000fc40003f26270 */
[----:B------:R-:W-:Y:S02]  /*c8b0*/  ISETP.GE.AND P2, PT, R14, R77, PT ;  /* 0x0000004d0e00720c */ /* 0x000fe40003f46270 */
[----:B------:R-:W-:Y:S01]  /*c8c0*/  P2R R13, PR, RZ, 0x2 ;  /* 0x00000002ff0d7803 */ /* 0x000fe20000000000 */
[-C--:B------:R-:W-:Y:S01]  /*c8d0*/  FMUL.FTZ R16, R16, R0.reuse ;  /* 0x0000000010107220 */ /* 0x080fe20000410000 */
[----:B------:R-:W-:Y:S01]  /*c8e0*/  FSEL R61, R61, -INF , !P2 ;  /* 0xff8000003d3d7808 */ /* 0x000fe20005000000 */
[-C--:B------:R-:W-:Y:S01]  /*c8f0*/  FMUL.FTZ R17, R17, R0.reuse ;  /* 0x0000000011117220 */ /* 0x080fe20000410000 */
[----:B------:R-:W-:Y:S01]  /*c900*/  FSEL R105, R105, -INF , !P2 ;  /* 0xff80000069697808 */ /* 0x000fe20005000000 */
[----:B------:R-:W-:Y:S01]  /*c910*/  FMUL.FTZ R18, R18, R0 ;  /* 0x0000000012127220 */ /* 0x000fe20000410000 */
[----:B------:R-:W-:Y:S01]  /*c920*/  ISETP.NE.AND P2, PT, R13, RZ, PT ;  /* 0x000000ff0d00720c */ /* 0x000fe20003f45270 */
[----:B------:R-:W-:Y:S01]  /*c930*/  MUFU.TANH R114, R16 ;  /* 0x0000001000727308 */ /* 0x000fe20000002400 */
[C---:B------:R-:W-:Y:S01]  /*c940*/  LOP3.LUT R13, R2.reuse, 0x59, RZ, 0xfc, !PT ;  /* 0x00000059020d7812 */ /* 0x040fe200078efcff */
[----:B-1----:R-:W-:Y:S01]  /*c950*/  HMMA.16816.F32 R20, R4, R32, R20 ;  /* 0x000000200414723c */ /* 0x002fe20000001814 */
[----:B------:R-:W-:-:S02]  /*c960*/  LOP3.LUT R14, R2, 0x51, RZ, 0xfc, !PT ;  /* 0x00000051020e7812 */ /* 0x000fc400078efcff */
[----:B------:R-:W-:Y:S02]  /*c970*/  FSEL R60, R60, -INF , !P3 ;  /* 0xff8000003c3c7808 */ /* 0x000fe40005800000 */
[----:B------:R-:W-:Y:S01]  /*c980*/  FSEL R107, R107, -INF , !P3 ;  /* 0xff8000006b6b7808 */ /* 0x000fe20005800000 */
[----:B------:R-:W-:Y:S01]  /*c990*/  MUFU.TANH R112, R17 ;  /* 0x0000001100707308 */ /* 0x000fe20000002400 */
[-C--:B------:R-:W-:Y:S02]  /*c9a0*/  ISETP.GE.AND P3, PT, R13, R77.reuse, PT ;  /* 0x0000004d0d00720c */ /* 0x080fe40003f66270 */
[----:B------:R-:W-:Y:S02]  /*c9b0*/  LOP3.LUT R13, R2, 0x60, RZ, 0xfc, !PT ;  /* 0x00000060020d7812 */ /* 0x000fe400078efcff */
[----:B------:R-:W-:Y:S02]  /*c9c0*/  ISETP.GE.AND P1, PT, R14, R77, PT ;  /* 0x0000004d0e00720c */ /* 0x000fe40003f26270 */
[----:B------:R-:W-:Y:S01]  /*c9d0*/  LOP3.LUT R14, R2, 0x58, RZ, 0xfc, !PT ;  /* 0x00000058020e7812 */ /* 0x000fe200078efcff */
[----:B------:R1:W2:Y:S01]  /*c9e0*/  MUFU.TANH R97, R18 ;  /* 0x0000001200617308 */ /* 0x0002a20000002400 */
[----:B------:R-:W-:-:S02]  /*c9f0*/  FSEL R59, R59, -INF , !P4 ;  /* 0xff8000003b3b7808 */ /* 0x000fc40006000000 */
[----:B------:R-:W-:Y:S02]  /*ca00*/  FSEL R106, R106, -INF , !P4 ;  /* 0xff8000006a6a7808 */ /* 0x000fe40006000000 */
[-C--:B------:R-:W-:Y:S01]  /*ca10*/  ISETP.GE.AND P4, PT, R13, R77.reuse, PT ;  /* 0x0000004d0d00720c */ /* 0x080fe20003f86270 */
[-C--:B------:R-:W-:Y:S01]  /*ca20*/  FMUL.FTZ R20, R20, R0.reuse ;  /* 0x0000000014147220 */ /* 0x080fe20000410000 */
[----:B------:R-:W-:Y:S01]  /*ca30*/  FSEL R62, R62, -INF , !P0 ;  /* 0xff8000003e3e7808 */ /* 0x000fe20004000000 */
[-C--:B------:R-:W-:Y:S01]  /*ca40*/  FMUL.FTZ R21, R21, R0.reuse ;  /* 0x0000000015157220 */ /* 0x080fe20000410000 */
[----:B------:R-:W-:Y:S01]  /*ca50*/  FSEL R104, R104, -INF , !P0 ;  /* 0xff80000068687808 */ /* 0x000fe20004000000 */
[----:B------:R-:W-:Y:S01]  /*ca60*/  MUFU.TANH R103, R20 ;  /* 0x0000001400677308 */ /* 0x000fe20000002400 */
[----:B------:R-:W-:Y:S02]  /*ca70*/  LOP3.LUT R13, R2, 0x61, RZ, 0xfc, !PT ;  /* 0x00000061020d7812 */ /* 0x000fe400078efcff */
[----:B------:R-:W-:Y:S01]  /*ca80*/  ISETP.GE.AND P0, PT, R14, R77, PT ;  /* 0x0000004d0e00720c */ /* 0x000fe20003f06270 */
[----:B------:R-:W-:Y:S01]  /*ca90*/  FMUL.FTZ R14, R19, R0 ;  /* 0x00000000130e7220 */ /* 0x000fe20000410000 */
[----:B------:R-:W-:-:S02]  /*caa0*/  FSEL R58, R58, -INF , !P5 ;  /* 0xff8000003a3a7808 */ /* 0x000fc40006800000 */
[----:B------:R-:W-:Y:S01]  /*cab0*/  FSEL R108, R108, -INF , !P5 ;  /* 0xff8000006c6c7808 */ /* 0x000fe20006800000 */
[----:B-1----:R-:W-:Y:S01]  /*cac0*/  HMMA.16816.F32 R16, R8, R30, RZ ;  /* 0x0000001e0810723c */ /* 0x002fe200000018ff */
[-C--:B------:R-:W-:Y:S01]  /*cad0*/  ISETP.GE.AND P5, PT, R13, R77.reuse, PT ;  /* 0x0000004d0d00720c */ /* 0x080fe20003fa6270 */
[----:B------:R1:W2:Y:S01]  /*cae0*/  MUFU.TANH R63, R14 ;  /* 0x0000000e003f7308 */ /* 0x0002a20000002400 */
[C---:B------:R-:W-:Y:S01]  /*caf0*/  LOP3.LUT R13, R2.reuse, 0x68, RZ, 0xfc, !PT ;  /* 0x00000068020d7812 */ /* 0x040fe200078efcff */
[----:B------:R4:W2:Y:S01]  /*cb00*/  LDSM.16.M88.4 R28, [R3+0x4c00] ;  /* 0x004c0000031c783b */ /* 0x0008a20000000200 */
[----:B------:R-:W-:Y:S02]  /*cb10*/  FSEL R57, R57, -INF , !P6 ;  /* 0xff80000039397808 */ /* 0x000fe40007000000 */
[----:B------:R-:W-:Y:S02]  /*cb20*/  FSEL R109, R109, -INF , !P6 ;  /* 0xff8000006d6d7808 */ /* 0x000fe40007000000 */
[----:B------:R-:W-:Y:S01]  /*cb30*/  ISETP.GE.AND P6, PT, R13, R77, PT ;  /* 0x0000004d0d00720c */ /* 0x000fe20003fc6270 */
[----:B------:R-:W-:Y:S01]  /*cb40*/  MUFU.TANH R100, R21 ;  /* 0x0000001500647308 */ /* 0x000fe20000002400 */
[----:B------:R-:W-:-:S02]  /*cb50*/  LOP3.LUT R13, R2, 0x70, RZ, 0xfc, !PT ;  /* 0x00000070020d7812 */ /* 0x000fc400078efcff */
[----:B------:R-:W-:Y:S02]  /*cb60*/  FSEL R52, R52, -INF , !P2 ;  /* 0xff80000034347808 */ /* 0x000fe40005000000 */
[----:B------:R-:W-:Y:S02]  /*cb70*/  FSEL R111, R111, -INF , !P2 ;  /* 0xff8000006f6f7808 */ /* 0x000fe40005000000 */
[----:B------:R-:W-:Y:S02]  /*cb80*/  ISETP.GE.AND P2, PT, R13, R77, PT ;  /* 0x0000004d0d00720c */ /* 0x000fe40003f46270 */
[----:B------:R-:W-:Y:S01]  /*cb90*/  LOP3.LUT R13, R2, 0x71, RZ, 0xfc, !PT ;  /* 0x00000071020d7812 */ /* 0x000fe200078efcff */
[----:B------:R-:W-:Y:S01]  /*cba0*/  HMMA.16816.F32 R16, R4, R34, R16 ;  /* 0x000000220410723c */ /* 0x000fe20000001810 */
[----:B------:R-:W-:Y:S01]  /*cbb0*/  FSEL R54, R54, -INF , !P1 ;  /* 0xff80000036367808 */ /* 0x000fe20004800000 */
[----:B-1----:R-:W-:Y:S01]  /*cbc0*/  FMUL.FTZ R14, R22, R0 ;  /* 0x00000000160e7220 */ /* 0x002fe20000410000 */
[----:B------:R-:W-:-:S02]  /*cbd0*/  FSEL R110, R110, -INF , !P1 ;  /* 0xff8000006e6e7808 */ /* 0x000fc40004800000 */
[-C--:B------:R-:W-:Y:S01]  /*cbe0*/  ISETP.GE.AND P1, PT, R13, R77.reuse, PT ;  /* 0x0000004d0d00720c */ /* 0x080fe20003f26270 */
[----:B------:R1:W2:Y:S01]  /*cbf0*/  MUFU.TANH R80, R14 ;  /* 0x0000000e00507308 */ /* 0x0002a20000002400 */
[C---:B------:R-:W-:Y:S02]  /*cc00*/  LOP3.LUT R13, R2.reuse, 0x78, RZ, 0xfc, !PT ;  /* 0x00000078020d7812 */ /* 0x040fe400078efcff */
[----:B------:R-:W-:Y:S02]  /*cc10*/  FSEL R53, R53, -INF , !P0 ;  /* 0xff80000035357808 */ /* 0x000fe40004000000 */
[----:B------:R-:W-:Y:S02]  /*cc20*/  FSEL R113, R113, -INF , !P0 ;  /* 0xff80000071717808 */ /* 0x000fe40004000000 */
[----:B------:R-:W-:Y:S02]  /*cc30*/  ISETP.GE.AND P0, PT, R13, R77, PT ;  /* 0x0000004d0d00720c */ /* 0x000fe40003f06270 */
[----:B------:R-:W-:-:S02]  /*cc40*/  LOP3.LUT R13, R2, 0x79, RZ, 0xfc, !PT ;  /* 0x00000079020d7812 */ /* 0x000fc400078efcff */
[----:B------:R-:W-:Y:S02]  /*cc50*/  FSEL R50, R50, -INF , !P4 ;  /* 0xff80000032327808 */ /* 0x000fe40006000000 */
[----:B------:R-:W-:Y:S01]  /*cc60*/  FSEL R118, R118, -INF , !P4 ;  /* 0xff80000076767808 */ /* 0x000fe20006000000 */
[-C--:B----4-:R-:W-:Y:S01]  /*cc70*/  FMUL.FTZ R3, R18, R0.reuse ;  /* 0x0000000012037220 */ /* 0x090fe20000410000 */
[-C--:B------:R-:W-:Y:S02]  /*cc80*/  ISETP.GE.AND P4, PT, R13, R77.reuse, PT ;  /* 0x0000004d0d00720c */ /* 0x080fe40003f86270 */
[----:B------:R-:W-:Y:S01]  /*cc90*/  LOP3.LUT R13, R2, 0x80, RZ, 0xfc, !PT ;  /* 0x00000080020d7812 */ /* 0x000fe200078efcff */
[----:B-1----:R-:W-:Y:S01]  /*cca0*/  FMUL.FTZ R14, R23, R0 ;  /* 0x00000000170e7220 */ /* 0x002fe20000410000 */
[----:B------:R-:W-:Y:S01]  /*ccb0*/  FSEL R49, R49, -INF , !P5 ;  /* 0xff80000031317808 */ /* 0x000fe20006800000 */
[----:B------:R-:W-:Y:S01]  /*ccc0*/  HMMA.16816.F32 R20, R8, R24, RZ ;  /* 0x000000180814723c */ /* 0x000fe200000018ff */
[----:B------:R-:W-:Y:S01]  /*ccd0*/  FSEL R117, R117, -INF , !P5 ;  /* 0xff80000075757808 */ /* 0x000fe20006800000 */
[----:B------:R1:W4:Y:S01]  /*cce0*/  MUFU.TANH R84, R14 ;  /* 0x0000000e00547308 */ /* 0x0003220000002400 */
[----:B------:R-:W-:-:S02]  /*ccf0*/  ISETP.GE.AND P5, PT, R13, R77, PT ;  /* 0x0000004d0d00720c */ /* 0x000fc40003fa6270 */
[C---:B------:R-:W-:Y:S02]  /*cd00*/  LOP3.LUT R15, R2.reuse, 0x69, RZ, 0xfc, !PT ;  /* 0x00000069020f7812 */ /* 0x040fe400078efcff */
[----:B------:R-:W-:Y:S02]  /*cd10*/  LOP3.LUT R13, R2, 0x81, RZ, 0xfc, !PT ;  /* 0x00000081020d7812 */ /* 0x000fe400078efcff */
[----:B------:R-:W-:Y:S02]  /*cd20*/  FSEL R55, R55, -INF , !P3 ;  /* 0xff80000037377808 */ /* 0x000fe40005800000 */
[----:B------:R-:W-:Y:S02]  /*cd30*/  FSEL R115, R115, -INF , !P3 ;  /* 0xff80000073737808 */ /* 0x000fe40005800000 */
[----:B------:R-:W-:Y:S02]  /*cd40*/  FSEL R47, R82, -INF , !P6 ;  /* 0xff800000522f7808 */ /* 0x000fe40007000000 */
[----:B------:R-:W-:-:S02]  /*cd50*/  FSEL R120, R120, -INF , !P6 ;  /* 0xff80000078787808 */ /* 0x000fc40007000000 */
[-C--:B------:R-:W-:Y:S01]  /*cd60*/  ISETP.GE.AND P3, PT, R15, R77.reuse, PT ;  /* 0x0000004d0f00720c */ /* 0x080fe20003f66270 */
[----:B------:R-:W-:Y:S01]  /*cd70*/  FMUL.FTZ R15, R16, R0 ;  /* 0x00000000100f7220 */ /* 0x000fe20000410000 */
[-C--:B------:R-:W-:Y:S01]  /*cd80*/  ISETP.GE.AND P6, PT, R13, R77.reuse, PT ;  /* 0x0000004d0d00720c */ /* 0x080fe20003fc6270 */
[----:B---3--:R-:W-:Y:S01]  /*cd90*/  HMMA.16816.F32 R20, R4, R36, R20 ;  /* 0x000000240414723c */ /* 0x008fe20000001814 */
[----:B------:R-:W-:Y:S01]  /*cda0*/  LOP3.LUT R13, R2, 0x88, RZ, 0xfc, !PT ;  /* 0x00000088020d7812 */ /* 0x000fe200078efcff */
[----:B------:R3:W-:Y:S01]  /*cdb0*/  MUFU.TANH R86, R15 ;  /* 0x0000000f00567308 */ /* 0x0007e20000002400 */
[----:B------:R-:W-:Y:S02]  /*cdc0*/  FSEL R46, R83, -INF , !P3 ;  /* 0xff800000532e7808 */ /* 0x000fe40005800000 */
[----:B------:R-:W-:Y:S02]  /*cdd0*/  FSEL R121, R121, -INF , !P3 ;  /* 0xff80000079797808 */ /* 0x000fe40005800000 */
[----:B------:R-:W-:-:S02]  /*cde0*/  ISETP.GE.AND P3, PT, R13, R77, PT ;  /* 0x0000004d0d00720c */ /* 0x000fc40003f66270 */
[----:B-1----:R-:W-:Y:S01]  /*cdf0*/  LOP3.LUT R14, R2, 0x89, RZ, 0xfc, !PT ;  /* 0x00000089020e7812 */ /* 0x002fe200078efcff */
[----:B------:R1:W4:Y:S01]  /*ce00*/  MUFU.TANH R83, R3 ;  /* 0x0000000300537308 */ /* 0x0003220000002400 */
[----:B------:R-:W-:Y:S02]  /*ce10*/  P2R R13, PR, RZ, 0x8 ;  /* 0x00000008ff0d7803 */ /* 0x000fe40000000000 */
[-C--:B------:R-:W-:Y:S02]  /*ce20*/  ISETP.GE.AND P3, PT, R14, R77.reuse, PT ;  /* 0x0000004d0e00720c */ /* 0x080fe40003f66270 */
[----:B------:R-:W-:Y:S02]  /*ce30*/  LOP3.LUT R14, R2, 0x90, RZ, 0xfc, !PT ;  /* 0x00000090020e7812 */ /* 0x000fe400078efcff */
[----:B------:R-:W-:Y:S02]  /*ce40*/  FSEL R45, R81, -INF , !P0 ;  /* 0xff800000512d7808 */ /* 0x000fe40004000000 */
[----:B------:R-:W-:Y:S01]  /*ce50*/  FSEL R124, R124, -INF , !P0 ;  /* 0xff8000007c7c7808 */ /* 0x000fe20004000000 */
[-C--:B---3--:R-:W-:Y:S01]  /*ce60*/  FMUL.FTZ R15, R17, R0.reuse ;  /* 0x00000000110f7220 */ /* 0x088fe20000410000 */
[----:B------:R-:W-:Y:S01]  /*ce70*/  FSEL R48, R48, -INF , !P2 ;  /* 0xff80000030307808 */ /* 0x000fe20005000000 */
[-C--:B------:R-:W-:Y:S01]  /*ce80*/  FMUL.FTZ R21, R21, R0.reuse ;  /* 0x0000000015157220 */ /* 0x080fe20000410000 */
[----:B------:R-:W-:Y:S01]  /*ce90*/  FSEL R123, R123, -INF , !P2 ;  /* 0xff8000007b7b7808 */ /* 0x000fe20005000000 */
[----:B------:R-:W-:Y:S01]  /*cea0*/  MUFU.TANH R85, R15 ;  /* 0x0000000f00557308 */ /* 0x000fe20000002400 */
[----:B------:R-:W-:Y:S01]  /*ceb0*/  ISETP.GE.AND P2, PT, R14, R77, PT ;  /* 0x0000004d0e00720c */ /* 0x000fe20003f46270 */
[----:B------:R-:W-:Y:S01]  /*cec0*/  FMUL.FTZ R23, R23, R0 ;  /* 0x0000000017177220 */ /* 0x000fe20000410000 */
[----:B-1----:R-:W-:-:S02]  /*ced0*/  LOP3.LUT R3, R2, 0x98, RZ, 0xfc, !PT ;  /* 0x0000009802037812 */ /* 0x002fc400078efcff */
[C---:B------:R-:W-:Y:S02]  /*cee0*/  LOP3.LUT R14, R2.reuse, 0x91, RZ, 0xfc, !PT ;  /* 0x00000091020e7812 */ /* 0x040fe400078efcff */
[-C--:B------:R-:W-:Y:S01]  /*cef0*/  ISETP.GE.AND P0, PT, R3, R77.reuse, PT ;  /* 0x0000004d0300720c */ /* 0x080fe20003f06270 */
[----:B------:R-:W-:Y:S01]  /*cf00*/  MUFU.TANH R23, R23 ;  /* 0x0000001700177308 */ /* 0x000fe20000002400 */
[----:B------:R-:W-:Y:S02]  /*cf10*/  LOP3.LUT R3, R2, 0x99, RZ, 0xfc, !PT ;  /* 0x0000009902037812 */ /* 0x000fe400078efcff */
[----:B------:R-:W-:Y:S02]  /*cf20*/  FSEL R41, R41, -INF , !P5 ;  /* 0xff80000029297808 */ /* 0x000fe40006800000 */
[----:B------:R-:W-:Y:S02]  /*cf30*/  FSEL R127, R127, -INF , !P5 ;  /* 0xff8000007f7f7808 */ /* 0x000fe40006800000 */
[----:B------:R-:W-:-:S02]  /*cf40*/  ISETP.GE.AND P5, PT, R3, R77, PT ;  /* 0x0000004d0300720c */ /* 0x000fc40003fa6270 */
[----:B------:R-:W-:Y:S02]  /*cf50*/  LOP3.LUT R3, R2, 0xa0, RZ, 0xfc, !PT ;  /* 0x000000a002037812 */ /* 0x000fe400078efcff */
[----:B------:R-:W-:Y:S02]  /*cf60*/  FSEL R51, R51, -INF , !P1 ;  /* 0xff80000033337808 */ /* 0x000fe40004800000 */
[----:B------:R-:W-:Y:S02]  /*cf70*/  FSEL R122, R122, -INF , !P1 ;  /* 0xff8000007a7a7808 */ /* 0x000fe40004800000 */
[----:B------:R-:W-:Y:S01]  /*cf80*/  ISETP.GE.AND P1, PT, R14, R77, PT ;  /* 0x0000004d0e00720c */ /* 0x000fe20003f26270 */
[----:B------:R-:W-:Y:S01]  /*cf90*/  FMUL.FTZ R14, R19, R0 ;  /* 0x00000000130e7220 */ /* 0x000fe20000410000 */
[----:B------:R-:W-:Y:S01]  /*cfa0*/  FSEL R44, R43, -INF , !P4 ;  /* 0xff8000002b2c7808 */ /* 0x000fe20006000000 */
[----:B------:R-:W-:Y:S01]  /*cfb0*/  HMMA.16816.F32 R16, R8, R26, RZ ;  /* 0x0000001a0810723c */ /* 0x000fe200000018ff */
[----:B------:R-:W-:Y:S01]  /*cfc0*/  FSEL R125, R125, -INF , !P4 ;  /* 0xff8000007d7d7808 */ /* 0x000fe20006000000 */
[----:B------:R1:W3:Y:S01]  /*cfd0*/  LDSM.16.M88.4 R24, [R12+0x4c00] ;  /* 0x004c00000c18783b */ /* 0x0002e20000000200 */
[----:B------:R-:W-:Y:S01]  /*cfe0*/  FSEL R43, R70, -INF , !P6 ;  /* 0xff800000462b7808 */ /* 0x000fe20007000000 */
[----:B------:R-:W4:Y:S01]  /*cff0*/  MUFU.TANH R82, R14 ;  /* 0x0000000e00527308 */ /* 0x000f220000002400 */
[----:B------:R-:W-:Y:S01]  /*d000*/  FSEL R126, R126, -INF , !P6 ;  /* 0xff8000007e7e7808 */ /* 0x000fe20007000000 */
[----:B------:R-:W-:-:S04]  /*d010*/  DEPBAR.LE SB0, 0x0 ;  /* 0x000080000000791a */ /* 0x000fc80000000000 */
[----:B------:R-:W-:Y:S01]  /*d020*/  ISETP.NE.AND P4, PT, R13, RZ, PT ;  /* 0x000000ff0d00720c */ /* 0x000fe20003f85270 */
[----:B------:R-:W-:Y:S01]  /*d030*/  FMUL.FTZ R13, R20, R0 ;  /* 0x00000000140d7220 */ /* 0x000fe20000410000 */
[-C--:B------:R-:W-:Y:S01]  /*d040*/  ISETP.GE.AND P6, PT, R3, R77.reuse, PT ;  /* 0x0000004d0300720c */ /* 0x080fe20003fc6270 */
[----:B------:R-:W-:Y:S01]  /*d050*/  MUFU.TANH R70, R21 ;  /* 0x0000001500467308 */ /* 0x000fe20000002400 */
[----:B------:R-:W-:Y:S02]  /*d060*/  LOP3.LUT R3, R2, 0xa1, RZ, 0xfc, !PT ;  /* 0x000000a102037812 */ /* 0x000fe400078efcff */
[----:B------:R-:W-:Y:S02]  /*d070*/  FSEL R40, R40, -INF , !P4 ;  /* 0xff80000028287808 */ /* 0x000fe40006000000 */
[----:B------:R-:W-:Y:S02]  /*d080*/  FSEL R128, R128, -INF , !P4 ;  /* 0xff80000080807808 */ /* 0x000fe40006000000 */
[----:B------:R-:W-:Y:S01]  /*d090*/  ISETP.GE.AND P4, PT, R3, R77, PT ;  /* 0x0000004d0300720c */ /* 0x000fe20003f86270 */
[----:B------:R2:W-:Y:S01]  /*d0a0*/  MUFU.TANH R81, R13 ;  /* 0x0000000d00517308 */ /* 0x0005e20000002400 */
[----:B------:R-:W-:Y:S01]  /*d0b0*/  FSEL R35, R137, -INF , !P5 ;  /* 0xff80000089237808 */ /* 0x000fe20006800000 */
[----:B------:R-:W-:Y:S01]  /*d0c0*/  HMMA.16816.F32 R16, R4, R38, R16 ;  /* 0x000000260410723c */ /* 0x000fe20000001810 */
[----:B------:R-:W-:-:S02]  /*d0d0*/  P2R R3, PR, RZ, 0x10 ;  /* 0x00000010ff037803 */ /* 0x000fc40000000000 */
[----:B-1----:R-:W-:Y:S02]  /*d0e0*/  LOP3.LUT R12, R2, 0xa8, RZ, 0xfc, !PT ;  /* 0x000000a8020c7812 */ /* 0x002fe400078efcff */
[----:B------:R-:W-:Y:S02]  /*d0f0*/  FSEL R137, R158, -INF , !P5 ;  /* 0xff8000009e897808 */ /* 0x000fe40006800000 */
[----:B------:R-:W-:Y:S02]  /*d100*/  ISETP.NE.AND P5, PT, R3, RZ, PT ;  /* 0x000000ff0300720c */ /* 0x000fe40003fa5270 */
[----:B------:R-:W-:Y:S02]  /*d110*/  LOP3.LUT R3, R2, 0xb9, RZ, 0xfc, !PT ;  /* 0x000000b902037812 */ /* 0x000fe400078efcff */
[----:B------:R-:W-:Y:S02]  /*d120*/  ISETP.GE.AND P4, PT, R12, R77, PT ;  /* 0x0000004d0c00720c */ /* 0x000fe40003f86270 */
[----:B------:R-:W-:Y:S01]  /*d130*/  LOP3.LUT R12, R2, 0xa9, RZ, 0xfc, !PT ;  /* 0x000000a9020c7812 */ /* 0x000fe200078efcff */
[----:B--2---:R-:W-:Y:S01]  /*d140*/  FMUL.FTZ R13, R22, R0 ;  /* 0x00000000160d7220 */ /* 0x004fe20000410000 */
[----:B------:R-:W-:-:S02]  /*d150*/  FSEL R34, R140, -INF , !P6 ;  /* 0xff8000008c227808 */ /* 0x000fc40007000000 */
[----:B------:R-:W-:Y:S01]  /*d160*/  FSEL R142, R142, -INF , !P6 ;  /* 0xff8000008e8e7808 */ /* 0x000fe20007000000 */
[----:B------:R1:W2:Y:S01]  /*d170*/  MUFU.TANH R21, R13 ;  /* 0x0000000d00157308 */ /* 0x0002a20000002400 */
[-C--:B------:R-:W-:Y:S01]  /*d180*/  ISETP.GE.AND P6, PT, R3, R77.reuse, PT ;  /* 0x0000004d0300720c */ /* 0x080fe20003fc6270 */
[-C--:B------:R-:W-:Y:S01]  /*d190*/  FMUL.FTZ R16, R16, R0.reuse ;  /* 0x0000000010107220 */ /* 0x080fe20000410000 */
[----:B------:R-:W-:Y:S01]  /*d1a0*/  FSEL R42, R42, -INF , !P3 ;  /* 0xff8000002a2a7808 */ /* 0x000fe20005800000 */
[-C--:B------:R-:W-:Y:S01]  /*d1b0*/  FMUL.FTZ R17, R17, R0.reuse ;  /* 0x0000000011117220 */ /* 0x080fe20000410000 */
[----:B------:R-:W-:Y:S01]  /*d1c0*/  FSEL R129, R129, -INF , !P3 ;  /* 0xff80000081817808 */ /* 0x000fe20005800000 */
[-C--:B------:R-:W-:Y:S01]  /*d1d0*/  FMUL.FTZ R18, R18, R0.reuse ;  /* 0x0000000012127220 */ /* 0x080fe20000410000 */
[----:B------:R-:W-:Y:S01]  /*d1e0*/  LOP3.LUT R3, R2, 0xc1, RZ, 0xfc, !PT ;  /* 0x000000c102037812 */ /* 0x000fe200078efcff */
[----:B------:R-:W-:Y:S01]  /*d1f0*/  FMUL.FTZ R19, R19, R0 ;  /* 0x0000000013137220 */ /* 0x000fe20000410000 */
[----:B------:R-:W-:Y:S01]  /*d200*/  ISETP.GE.AND P3, PT, R12, R77, PT ;  /* 0x0000004d0c00720c */ /* 0x000fe20003f66270 */
[----:B------:R-:W-:Y:S01]  /*d210*/  MUFU.TANH R17, R17 ;  /* 0x0000001100117308 */ /* 0x000fe20000002400 */
[----:B------:R-:W-:-:S02]  /*d220*/  FSEL R32, R151, -INF , !P5 ;  /* 0xff80000097207808 */ /* 0x000fc40006800000 */
[----:B------:R-:W-:Y:S02]  /*d230*/  FSEL R140, R157, -INF , !P5 ;  /* 0xff8000009d8c7808 */ /* 0x000fe40006800000 */
[-C--:B------:R-:W-:Y:S01]  /*d240*/  ISETP.GE.AND P5, PT, R3, R77.reuse, PT ;  /* 0x0000004d0300720c */ /* 0x080fe20003fa6270 */
[C---:B-1----:R-:W-:Y:S01]  /*d250*/  HMMA.16816.F32 R12, R8.reuse, R28, RZ ;  /* 0x0000001c080c723c */ /* 0x042fe200000018ff */
[----:B------:R-:W-:Y:S01]  /*d260*/  LOP3.LUT R3, R2, 0xc8, RZ, 0xfc, !PT ;  /* 0x000000c802037812 */ /* 0x000fe200078efcff */
[----:B------:R-:W1:Y:S01]  /*d270*/  MUFU.TANH R18, R18 ;  /* 0x0000001200127308 */ /* 0x000e620000002400 */
[----:B------:R-:W-:Y:S02]  /*d280*/  FSEL R33, R143, -INF , !P4 ;  /* 0xff8000008f217808 */ /* 0x000fe40006000000 */
[----:B------:R-:W-:Y:S02]  /*d290*/  FSEL R143, R154, -INF , !P4 ;  /* 0xff8000009a8f7808 */ /* 0x000fe40006000000 */
[C---:B------:R-:W-:Y:S01]  /*d2a0*/  LOP3.LUT R20, R2.reuse, 0xb0, RZ, 0xfc, !PT ;  /* 0x000000b002147812 */ /* 0x040fe200078efcff */
[----:B------:R-:W-:Y:S01]  /*d2b0*/  HMMA.16816.F32 R8, R8, R30, RZ ;  /* 0x0000001e0808723c */ /* 0x000fe200000018ff */
[----:B------:R-:W-:Y:S01]  /*d2c0*/  ISETP.GE.AND P4, PT, R3, R77, PT ;  /* 0x0000004d0300720c */ /* 0x000fe20003f86270 */
[----:B------:R-:W-:Y:S01]  /*d2d0*/  MUFU.TANH R19, R19 ;  /* 0x0000001300137308 */ /* 0x000fe20000002400 */
[----:B------:R-:W-:-:S02]  /*d2e0*/  LOP3.LUT R3, R2, 0xc9, RZ, 0xfc, !PT ;  /* 0x000000c902037812 */ /* 0x000fc400078efcff */
[----:B------:R-:W-:Y:S02]  /*d2f0*/  FSEL R38, R130, -INF , !P2 ;  /* 0xff80000082267808 */ /* 0x000fe40005000000 */
[----:B------:R-:W-:Y:S02]  /*d300*/  FSEL R134, R134, -INF , !P2 ;  /* 0xff80000086867808 */ /* 0x000fe40005000000 */
[----:B------:R-:W-:Y:S02]  /*d310*/  FSEL R30, R144, -INF , !P3 ;  /* 0xff800000901e7808 */ /* 0x000fe40005800000 */
[----:B------:R-:W-:Y:S01]  /*d320*/  ISETP.GE.AND P2, PT, R20, R77, PT ;  /* 0x0000004d1400720c */ /* 0x000fe20003f46270 */
[----:B---3--:R-:W-:Y:S01]  /*d330*/  HMMA.16816.F32 R12, R4, R24, R12 ;  /* 0x00000018040c723c */ /* 0x008fe2000000180c */
[----:B------:R-:W-:Y:S02]  /*d340*/  FSEL R144, R156, -INF , !P3 ;  /* 0xff8000009c907808 */ /* 0x000fe40005800000 */
[----:B------:R-:W-:-:S02]  /*d350*/  LOP3.LUT R20, R2, 0xb1, RZ, 0xfc, !PT ;  /* 0x000000b102147812 */ /* 0x000fc400078efcff */
[-C--:B------:R-:W-:Y:S02]  /*d360*/  ISETP.GE.AND P3, PT, R3, R77.reuse, PT ;  /* 0x0000004d0300720c */ /* 0x080fe40003f66270 */
[----:B------:R-:W-:Y:S01]  /*d370*/  LOP3.LUT R3, R2, 0xd0, RZ, 0xfc, !PT ;  /* 0x000000d002037812 */ /* 0x000fe200078efcff */
[----:B------:R-:W-:Y:S01]  /*d380*/  HMMA.16816.F32 R4, R4, R26, R8 ;  /* 0x0000001a0404723c */ /* 0x000fe20000001808 */
[----:B------:R-:W-:Y:S02]  /*d390*/  FSEL R37, R160, -INF , !P1 ;  /* 0xff800000a0257808 */ /* 0x000fe40004800000 */
[----:B------:R-:W-:Y:S02]  /*d3a0*/  FSEL R130, R161, -INF , !P1 ;  /* 0xff800000a1827808 */ /* 0x000fe40004800000 */
[----:B------:R-:W-:Y:S02]  /*d3b0*/  FSEL R29, R145, -INF , !P2 ;  /* 0xff800000911d7808 */ /* 0x000fe40005000000 */
[----:B------:R-:W-:-:S02]  /*d3c0*/  ISETP.GE.AND P1, PT, R20, R77, PT ;  /* 0x0000004d1400720c */ /* 0x000fc40003f26270 */
[----:B------:R-:W-:Y:S02]  /*d3d0*/  FSEL R145, R150, -INF , !P2 ;  /* 0xff80000096917808 */ /* 0x000fe40005000000 */
[-C--:B------:R-:W-:Y:S01]  /*d3e0*/  ISETP.GE.AND P2, PT, R3, R77.reuse, PT ;  /* 0x0000004d0300720c */ /* 0x080fe20003f46270 */
[-C--:B------:R-:W-:Y:S01]  /*d3f0*/  FMUL.FTZ R8, R14, R0.reuse ;  /* 0x000000000e087220 */ /* 0x080fe20000410000 */
[----:B------:R-:W-:Y:S01]  /*d400*/  LOP3.LUT R20, R2, 0xb8, RZ, 0xfc, !PT ;  /* 0x000000b802147812 */ /* 0x000fe200078efcff */
[-C--:B------:R-:W-:Y:S01]  /*d410*/  FMUL.FTZ R12, R12, R0.reuse ;  /* 0x000000000c0c7220 */ /* 0x080fe20000410000 */
[----:B------:R-:W-:Y:S01]  /*d420*/  LOP3.LUT R3, R2, 0xd1, RZ, 0xfc, !PT ;  /* 0x000000d102037812 */ /* 0x000fe200078efcff */
[----:B------:R3:W-:Y:S01]  /*d430*/  MUFU.TANH R10, R8 ;  /* 0x00000008000a7308 */ /* 0x0007e20000002400 */
[----:B------:R-:W-:Y:S01]  /*d440*/  FSEL R36, R135, -INF , !P0 ;  /* 0xff80000087247808 */ /* 0x000fe20004000000 */
[-C--:B------:R-:W-:Y:S01]  /*d450*/  FMUL.FTZ R13, R13, R0.reuse ;  /* 0x000000000d0d7220 */ /* 0x080fe20000410000 */
[----:B------:R-:W-:Y:S01]  /*d460*/  FSEL R28, R146, -INF , !P1 ;  /* 0xff800000921c7808 */ /* 0x000fe20004800000 */
[-C--:B------:R-:W-:Y:S01]  /*d470*/  FMUL.FTZ R4, R4, R0.reuse ;  /* 0x0000000004047220 */ /* 0x080fe20000410000 */
[----:B------:R-:W-:Y:S01]  /*d480*/  FSEL R135, R159, -INF , !P0 ;  /* 0xff8000009f877808 */ /* 0x000fe20004000000 */
[-C--:B------:R-:W-:Y:S01]  /*d490*/  FMUL.FTZ R5, R5, R0.reuse ;  /* 0x0000000005057220 */ /* 0x080fe20000410000 */
[----:B------:R-:W-:Y:S01]  /*d4a0*/  FSEL R146, R149, -INF , !P1 ;  /* 0xff80000095927808 */ /* 0x000fe20004800000 */
[----:B------:R-:W-:Y:S01]  /*d4b0*/  FMUL.FTZ R6, R6, R0 ;  /* 0x0000000006067220 */ /* 0x000fe20000410000 */
[-C--:B------:R-:W-:Y:S01]  /*d4c0*/  ISETP.GE.AND P0, PT, R20, R77.reuse, PT ;  /* 0x0000004d1400720c */ /* 0x080fe20003f06270 */
[----:B------:R-:W-:Y:S01]  /*d4d0*/  MUFU.TANH R12, R12 ;  /* 0x0000000c000c7308 */ /* 0x000fe20000002400 */
[----:B------:R-:W-:-:S02]  /*d4e0*/  ISETP.GE.AND P1, PT, R3, R77, PT ;  /* 0x0000004d0300720c */ /* 0x000fc40003f26270 */
[C---:B------:R-:W-:Y:S02]  /*d4f0*/  LOP3.LUT R3, R2.reuse, 0xd8, RZ, 0xfc, !PT ;  /* 0x000000d802037812 */ /* 0x040fe400078efcff */
[----:B------:R-:W-:Y:S02]  /*d500*/  FSEL R25, R131, -INF , !P0 ;  /* 0xff80000083197808 */ /* 0x000fe40004000000 */
[----:B------:R-:W-:Y:S01]  /*d510*/  FSEL R147, R147, -INF , !P0 ;  /* 0xff80000093937808 */ /* 0x000fe20004000000 */
[----:B------:R4:W1:Y:S01]  /*d520*/  MUFU.TANH R20, R16 ;  /* 0x0000001000147308 */ /* 0x0008620000002400 */
[----:B------:R-:W-:Y:S01]  /*d530*/  ISETP.GE.AND P0, PT, R3, R77, PT ;  /* 0x0000004d0300720c */ /* 0x000fe20003f06270 */
[-C--:B---3--:R-:W-:Y:S01]  /*d540*/  FMUL.FTZ R8, R15, R0.reuse ;  /* 0x000000000f087220 */ /* 0x088fe20000410000 */
[----:B------:R-:W-:Y:S01]  /*d550*/  LOP3.LUT R3, R2, 0xe0, RZ, 0xfc, !PT ;  /* 0x000000e002037812 */ /* 0x000fe200078efcff */
[----:B------:R-:W-:Y:S01]  /*d560*/  FMUL.FTZ R0, R7, R0 ;  /* 0x0000000007007220 */ /* 0x000fe20000410000 */
[----:B------:R-:W-:-:S02]  /*d570*/  FSEL R24, R141, -INF , !P6 ;  /* 0xff8000008d187808 */ /* 0x000fc40007000000 */
[----:B------:R-:W-:Y:S01]  /*d580*/  FSEL R131, R148, -INF , !P6 ;  /* 0xff80000094837808 */ /* 0x000fe20007000000 */
[----:B------:R-:W-:Y:S01]  /*d590*/  MUFU.TANH R13, R13 ;  /* 0x0000000d000d7308 */ /* 0x000fe20000002400 */
[----:B------:R-:W-:Y:S02]  /*d5a0*/  FSEL R136, R136, -INF , !P5 ;  /* 0xff80000088887808 */ /* 0x000fe40006800000 */
[----:B------:R-:W-:Y:S02]  /*d5b0*/  FSEL R26, R97, -INF , !P4 ;  /* 0xff800000611a7808 */ /* 0x000fe40006000000 */
[----:B------:R-:W-:Y:S02]  /*d5c0*/  FSEL R114, R114, -INF , !P4 ;  /* 0xff80000072727808 */ /* 0x000fe40006000000 */
[----:B------:R-:W-:Y:S01]  /*d5d0*/  FSEL R63, R63, -INF , !P3 ;  /* 0xff8000003f3f7808 */ /* 0x000fe20005800000 */
[----:B------:R-:W3:Y:S01]  /*d5e0*/  MUFU.TANH R8, R8 ;  /* 0x0000000800087308 */ /* 0x000ee20000002400 */
[----:B----4-:R-:W-:-:S02]  /*d5f0*/  LOP3.LUT R16, R2, 0xc0, RZ, 0xfc, !PT ;  /* 0x000000c002107812 */ /* 0x010fc400078efcff */
[----:B------:R-:W-:Y:S02]  /*d600*/  FSEL R112, R112, -INF , !P3 ;  /* 0xff80000070707808 */ /* 0x000fe40005800000 */
[-C--:B------:R-:W-:Y:S02]  /*d610*/  ISETP.GE.AND P6, PT, R16, R77.reuse, PT ;  /* 0x0000004d1000720c */ /* 0x080fe40003fc6270 */
[----:B------:R-:W-:Y:S01]  /*d620*/  FSEL R16, R116, -INF , !P5 ;  /* 0xff80000074107808 */ /* 0x000fe20006800000 */
[----:B------:R-:W-:Y:S01]  /*d630*/  MUFU.TANH R4, R4 ;  /* 0x0000000400047308 */ /* 0x000fe20000002400 */
[----:B------:R-:W-:Y:S02]  /*d640*/  ISETP.GE.AND P5, PT, R3, R77, PT ;  /* 0x0000004d0300720c */ /* 0x000fe40003fa6270 */
[----:B------:R-:W-:Y:S02]  /*d650*/  LOP3.LUT R3, R2, 0xe1, RZ, 0xfc, !PT ;  /* 0x000000e102037812 */ /* 0x000fe400078efcff */
[----:B------:R-:W-:-:S02]  /*d660*/  FSEL R14, R119, -INF , !P6 ;  /* 0xff800000770e7808 */ /* 0x000fc40007000000 */
[----:B------:R-:W-:Y:S01]  /*d670*/  FSEL R139, R139, -INF , !P6 ;  /* 0xff8000008b8b7808 */ /* 0x000fe20007000000 */
[----:B------:R-:W-:Y:S01]  /*d680*/  MUFU.TANH R5, R5 ;  /* 0x0000000500057308 */ /* 0x000fe20000002400 */
[-C--:B------:R-:W-:Y:S02]  /*d690*/  ISETP.GE.AND P6, PT, R3, R77.reuse, PT ;  /* 0x0000004d0300720c */ /* 0x080fe40003fc6270 */
[C---:B------:R-:W-:Y:S02]  /*d6a0*/  LOP3.LUT R3, R2.reuse, 0xe8, RZ, 0xfc, !PT ;  /* 0x000000e802037812 */ /* 0x040fe400078efcff */
[----:B------:R-:W-:Y:S02]  /*d6b0*/  LOP3.LUT R9, R2, 0xd9, RZ, 0xfc, !PT ;  /* 0x000000d902097812 */ /* 0x000fe400078efcff */
[----:B------:R-:W-:Y:S01]  /*d6c0*/  @P5 LOP3.LUT R56, R56, 0x1, RZ, 0xfc, !PT ;  /* 0x0000000138385812 */ /* 0x000fe200078efcff */
[----:B------:R-:W4:Y:S01]  /*d6d0*/  MUFU.TANH R6, R6 ;  /* 0x0000000600067308 */ /* 0x000f220000002400 */
[----:B------:R-:W-:-:S02]  /*d6e0*/  ISETP.GE.AND P5, PT, R3, R77, PT ;  /* 0x0000004d0300720c */ /* 0x000fc40003fa6270 */
[----:B------:R-:W-:Y:S02]  /*d6f0*/  LOP3.LUT R3, R2, 0xe9, RZ, 0xfc, !PT ;  /* 0x000000e902037812 */ /* 0x000fe400078efcff */
[----:B------:R-:W-:Y:S02]  /*d700*/  FSEL R80, R80, -INF , !P2 ;  /* 0xff80000050507808 */ /* 0x000fe40005000000 */
[-C--:B------:R-:W-:Y:S01]  /*d710*/  ISETP.GE.AND P4, PT, R3, R77.reuse, PT ;  /* 0x0000004d0300720c */ /* 0x080fe20003f86270 */
[----:B------:R-:W4:Y:S01]  /*d720*/  MUFU.TANH R0, R0 ;  /* 0x0000000000007308 */ /* 0x000f220000002400 */
[----:B------:R-:W-:Y:S02]  /*d730*/  LOP3.LUT R3, R2, 0xf0, RZ, 0xfc, !PT ;  /* 0x000000f002037812 */ /* 0x000fe400078efcff */
[----:B------:R-:W-:Y:S02]  /*d740*/  FSEL R103, R103, -INF , !P2 ;  /* 0xff80000067677808 */ /* 0x000fe40005000000 */
[----:B------:R-:W-:-:S02]  /*d750*/  ISETP.GE.AND P3, PT, R3, R77, PT ;  /* 0x0000004d0300720c */ /* 0x000fc40003f66270 */
[----:B------:R-:W-:Y:S02]  /*d760*/  LOP3.LUT R3, R2, 0xf1, RZ, 0xfc, !PT ;  /* 0x000000f102037812 */ /* 0x000fe400078efcff */
[----:B------:R-:W-:Y:S02]  /*d770*/  FSEL R84, R84, -INF , !P1 ;  /* 0xff80000054547808 */ /* 0x000fe40004800000 */
[----:B------:R-:W-:Y:S02]  /*d780*/  FSEL R100, R100, -INF , !P1 ;  /* 0xff80000064647808 */ /* 0x000fe40004800000 */
[----:B------:R-:W-:Y:S02]  /*d790*/  FSEL R83, R83, -INF , !P0 ;  /* 0xff80000053537808 */ /* 0x000fe40004000000 */
[----:B------:R-:W-:Y:S01]  /*d7a0*/  FSEL R116, R86, -INF , !P0 ;  /* 0xff80000056747808 */ /* 0x000fe20004000000 */
[----:B------:R-:W-:Y:S01]  /*d7b0*/  BAR.SYNC.DEFER_BLOCKING 0x0 ;  /* 0x0000000000007b1d */ /* 0x000fe20000010000 */
[----:B------:R-:W-:-:S02]  /*d7c0*/  ISETP.GE.AND P2, PT, R3, R77, PT ;  /* 0x0000004d0300720c */ /* 0x000fc40003f46270 */
[----:B------:R-:W-:Y:S02]  /*d7d0*/  LOP3.LUT P0, RZ, R56, 0x1, RZ, 0xc0, !PT ;  /* 0x0000000138ff7812 */ /* 0x000fe4000780c0ff */
[----:B------:R-:W-:Y:S02]  /*d7e0*/  ISETP.GE.AND P1, PT, R9, R77, PT ;  /* 0x0000004d0900720c */ /* 0x000fe40003f26270 */
[C---:B------:R-:W-:Y:S02]  /*d7f0*/  LOP3.LUT R3, R2.reuse, 0xf8, RZ, 0xfc, !PT ;  /* 0x000000f802037812 */ /* 0x040fe400078efcff */
[----:B------:R-:W-:Y:S02]  /*d800*/  LOP3.LUT R2, R2, 0xf9, RZ, 0xfc, !PT ;  /* 0x000000f902027812 */ /* 0x000fe400078efcff */
[----:B------:R-:W-:Y:S02]  /*d810*/  FSEL R82, R82, -INF , !P1 ;  /* 0xff80000052527808 */ /* 0x000fe40004800000 */
[----:B------:R-:W-:-:S02]  /*d820*/  FSEL R119, R85, -INF , !P1 ;  /* 0xff80000055777808 */ /* 0x000fc40004800000 */
[----:B--2---:R-:W-:Y:S02]  /*d830*/  FSEL R56, R21, -INF , !P0 ;  /* 0xff80000015387808 */ /* 0x004fe40004000000 */
[----:B------:R-:W-:Y:S02]  /*d840*/  FSEL R141, R81, -INF , !P0 ;  /* 0xff800000518d7808 */ /* 0x000fe40004000000 */
[-C--:B------:R-:W-:Y:S02]  /*d850*/  ISETP.GE.AND P1, PT, R3, R77.reuse, PT ;  /* 0x0000004d0300720c */ /* 0x080fe40003f26270 */
[----:B------:R-:W-:Y:S02]  /*d860*/  ISETP.GE.AND P0, PT, R2, R77, PT ;  /* 0x0000004d0200720c */ /* 0x000fe40003f06270 */
[----:B------:R-:W-:Y:S02]  /*d870*/  FSEL R77, R23, -INF , !P6 ;  /* 0xff800000174d7808 */ /* 0x000fe40007000000 */
[----:B------:R-:W-:-:S02]  /*d880*/  FSEL R148, R70, -INF , !P6 ;  /* 0xff80000046947808 */ /* 0x000fc40007000000 */
[----:B------:R-:W-:Y:S02]  /*d890*/  ISETP.NE.AND P6, PT, R190, 0x1, PT ;  /* 0x00000001be00780c */ /* 0x000fe40003fc5270 */
[----:B-1----:R-:W-:Y:S02]  /*d8a0*/  FSEL R70, R18, -INF , !P5 ;  /* 0xff80000012467808 */ /* 0x002fe40006800000 */
[----:B------:R-:W-:Y:S02]  /*d8b0*/  FSEL R149, R20, -INF , !P5 ;  /* 0xff80000014957808 */ /* 0x000fe40006800000 */
[----:B------:R-:W-:Y:S02]  /*d8c0*/  FSEL R81, R19, -INF , !P4 ;  /* 0xff80000013517808 */ /* 0x000fe40006000000 */
[----:B------:R-:W-:Y:S02]  /*d8d0*/  FSEL R150, R17, -INF , !P4 ;  /* 0xff80000011967808 */ /* 0x000fe40006000000 */
[----:B------:R-:W-:-:S02]  /*d8e0*/  FSEL R85, R10, -INF , !P3 ;  /* 0xff8000000a557808 */ /* 0x000fc40005800000 */
[----:B------:R-:W-:Y:S02]  /*d8f0*/  FSEL R151, R12, -INF , !P3 ;  /* 0xff8000000c977808 */ /* 0x000fe40005800000 */
[----:B---3--:R-:W-:Y:S02]  /*d900*/  FSEL R86, R8, -INF , !P2 ;  /* 0xff80000008567808 */ /* 0x008fe40005000000 */
[----:B------:R-:W-:Y:S02]  /*d910*/  FSEL R154, R13, -INF , !P2 ;  /* 0xff8000000d9a7808 */ /* 0x000fe40005000000 */
[----:B----4-:R-:W-:Y:S02]  /*d920*/  FSEL R97, R6, -INF , !P1 ;  /* 0xff80000006617808 */ /* 0x010fe40004800000 */
[----:B------:R-:W-:Y:S02]  /*d930*/  FSEL R156, R4, -INF , !P1 ;  /* 0xff800000049c7808 */ /* 0x000fe40004800000 */
[----:B------:R-:W-:-:S02]  /*d940*/  FSEL R158, R0, -INF , !P0 ;  /* 0xff800000009e7808 */ /* 0x000fc40004000000 */
        /* <DEDUP_REMOVED lines=15> */
.L_x_1093:
        /* <DEDUP_REMOVED lines=10> */
[----:B-1----:R-:W-:Y:S02]  /*dae0*/  IMAD.MOV R3, RZ, RZ, -R5 ;  /* 0x000000ffff037224 */ /* 0x002fe400078e0a05 */
[----:B------:R-:W-:Y:S02]  /*daf0*/  IMAD.MOV.U32 R4, RZ, RZ, RZ ;  /* 0x000000ffff047224 */ /* 0x000fe400078e00ff */
[----:B------:R-:W-:-:S04]  /*db00*/  IMAD R3, R3, R0, RZ ;  /* 0x0000000003037224 */ /* 0x000fc800078e02ff */
        /* <DEDUP_REMOVED lines=48> */
.L_x_1094:
[----:B------:R-:W-:Y:S05]  /*de10*/  BSYNC.RECONVERGENT B0 ;  /* 0x0000000000007941 */ /* 0x000fea0003800200 */
.L_x_1092:
[----:B------:R-:W-:Y:S01]  /*de20*/  ISETP.GE.AND P0, PT, R132, R232, PT ;  /* 0x000000e88400720c */ /* 0x000fe20003f06270 */
[C---:B------:R-:W-:Y:S01]  /*de30*/  IMAD.SHL.U32 R12, R174.reuse, 0x40, RZ ;  /* 0x00000040ae0c7824 */ /* 0x040fe200078e00ff */
[C---:B------:R-:W-:Y:S02]  /*de40*/  LEA R2, P1, R174.reuse, R229, 0x6 ;  /* 0x000000e5ae027211 */ /* 0x040fe400078230ff */
[--C-:B------:R-:W-:Y:S02]  /*de50*/  SHF.L.U64.HI R0, R174, 0x6, R175.reuse ;  /* 0x00000006ae007819 */ /* 0x100fe400000102af */
[----:B------:R-:W-:Y:S02]  /*de60*/  IADD3 R10, P2, PT, R12, R2, RZ ;  /* 0x000000020c0a7210 */ /* 0x000fe40007f5e0ff */
[----:B------:R-:W-:Y:S02]  /*de70*/  LEA.HI.X R3, R174, R228, R175, 0x6, P1 ;  /* 0x000000e4ae037211 */ /* 0x000fe400008f34af */
[----:B------:R-:W-:-:S03]  /*de80*/  IADD3 R8, P1, PT, R10, R12, RZ ;  /* 0x0000000c0a087210 */ /* 0x000fc60007f3e0ff */
[----:B------:R-:W-:Y:S01]  /*de90*/  IMAD.X R11, R0, 0x1, R3, P2 ;  /* 0x00000001000b7824 */ /* 0x000fe200010e0603 */
[----:B------:R-:W-:Y:S01]  /*dea0*/  IADD3 R6, P2, PT, R8, R12, RZ ;  /* 0x0000000c08067210 */ /* 0x000fe20007f5e0ff */
[----:B------:R-:W-:Y:S02]  /*deb0*/  @!P0 IMAD.MOV.U32 R4, RZ, RZ, R229 ;  /* 0x000000ffff048224 */ /* 0x000fe400078e00e5 */
[----:B------:R-:W-:Y:S02]  /*dec0*/  @!P0 IMAD.MOV.U32 R5, RZ, RZ, R228 ;  /* 0x000000ffff058224 */ /* 0x000fe400078e00e4 */
[----:B------:R-:W-:-:S03]  /*ded0*/  IMAD.X R9, R11, 0x1, R0, P1 ;  /* 0x000000010b097824 */ /* 0x000fc600008e0600 */
[----:B------:R-:W-:Y:S01]  /*dee0*/  @!PT LDS RZ, [RZ] ;  /* 0x00000000fffff984 */ /* 0x000fe20000000800 */
[----:B------:R-:W-:Y:S01]  /*def0*/  @!PT LDS RZ, [RZ] ;  /* 0x00000000fffff984 */ /* 0x000fe20000000800 */
[----:B------:R-:W-:Y:S01]  /*df00*/  @!PT LDS RZ, [RZ] ;  /* 0x00000000fffff984 */ /* 0x000fe20000000800 */
[----:B------:R1:W-:Y:S01]  /*df10*/  @!P0 LDGSTS.E.BYPASS.LTC128B.128 [R173+0x1000], desc[UR4][R4.64] ;  /* 0x0100000004ad8fae */ /* 0x0003e2000b981a04 */
[----:B------:R-:W-:-:S03]  /*df20*/  IMAD.X R7, R9, 0x1, R0, P2 ;  /* 0x0000000109077824 */ /* 0x000fc600010e0600 */
        /* <DEDUP_REMOVED lines=14> */
[----:B------:R2:W-:Y:S01]  /*e010*/  @!P0 LDGSTS.E.BYPASS.LTC128B.128 [R173+0x2800], desc[UR4][R8.64] ;  /* 0x0280000008ad8fae */ /* 0x0005e2000b981a04 */
[----:B-1----:R-:W-:-:S03]  /*e020*/  IADD3 R4, P1, PT, R6, R12, RZ ;  /* 0x0000000c06047210 */ /* 0x002fc60007f3e0ff */
[----:B------:R2:W-:Y:S02]  /*e030*/  @P0 STS.128 [R173+0x2800], RZ ;  /* 0x002800ffad000388 */ /* 0x0005e40000000c00 */
[----:B------:R-:W-:Y:S02]  /*e040*/  IMAD.X R5, R7, 0x1, R0, P1 ;  /* 0x0000000107057824 */ /* 0x000fe400008e0600 */
[----:B------:R-:W-:Y:S01]  /*e050*/  @!PT LDS RZ, [RZ] ;  /* 0x00000000fffff984 */ /* 0x000fe20000000800 */
[----:B------:R-:W-:Y:S01]  /*e060*/  @!PT LDS RZ, [RZ] ;  /* 0x00000000fffff984 */ /* 0x000fe20000000800 */
[----:B------:R-:W-:Y:S01]  /*e070*/  @!PT LDS RZ, [RZ] ;  /* 0x00000000fffff984 */ /* 0x000fe20000000800 */
[----:B------:R2:W-:Y:S01]  /*e080*/  @!P0 LDGSTS.E.BYPASS.LTC128B.128 [R173+0x3000], desc[UR4][R6.64] ;  /* 0x0300000006ad8fae */ /* 0x0005e2000b981a04 */
[----:B---3--:R-:W-:-:S03]  /*e090*/  IADD3 R2, P2, PT, R4, R12, RZ ;  /* 0x0000000c04027210 */ /* 0x008fc60007f5e0ff */
[----:B------:R2:W-:Y:S02]  /*e0a0*/  @P0 STS.128 [R173+0x3000], RZ ;  /* 0x003000ffad000388 */ /* 0x0005e40000000c00 */
[----:B------:R-:W-:Y:S02]  /*e0b0*/  IMAD.X R3, R5, 0x1, R0, P2 ;  /* 0x0000000105037824 */ /* 0x000fe400010e0600 */
[----:B------:R-:W-:Y:S01]  /*e0c0*/  @!PT LDS RZ, [RZ] ;  /* 0x00000000fffff984 */ /* 0x000fe20000000800 */
[----:B------:R-:W-:Y:S01]  /*e0d0*/  @!PT LDS RZ, [RZ] ;  /* 0x00000000fffff984 */ /* 0x000fe20000000800 */
[----:B------:R-:W-:Y:S01]  /*e0e0*/  @!PT LDS RZ, [RZ] ;  /* 0x00000000fffff984 */ /* 0x000fe20000000800 */
[----:B------:R2:W-:Y:S01]  /*e0f0*/  @!P0 LDGSTS.E.BYPASS.LTC128B.128 [R173+0x3800], desc[UR4][R4.64] ;  /* 0x0380000004ad8fae */ /* 0x0005e2000b981a04 */
[----:B----4-:R-:W-:-:S03]  /*e100*/  @!P0 IADD3 R10, P1, PT, R2, R12, RZ ;  /* 0x0000000c020a8210 */ /* 0x010fc60007f3e0ff */
        /* <DEDUP_REMOVED lines=13> */
.L_x_1091:
[----:B------:R-:W-:Y:S05]  /*e1e0*/  BSYNC.RECONVERGENT B1 ;  /* 0x0000000000017941 */ /* 0x000fea0003800200 */
.L_x_1090:
        /* <DEDUP_REMOVED lines=65> */
[----:B--2---:R-:W1:Y:S04]  /*e600*/  SHFL.BFLY PT, R2, R21, 0x2, 0x1f ;  /* 0x0c401f0015027f89 */ /* 0x004e6800000e0000 */
        /* <DEDUP_REMOVED lines=122> */
[----:B------:R-:W-:Y:S01]  /*edb0*/  LEA R23, R2, UR6, 0x1 ;  /* 0x0000000602177c11 */ /* 0x000fe2000f8e08ff */
        /* <DEDUP_REMOVED lines=181> */
[----:B------:R-:W2:Y:S01]  /*f910*/  LDSM.16.MT88.4 R40, [R20+0x7400] ;  /* 0x007400001428783b */ /* 0x000ea20000004200 */
[----:B-1----:R-:W-:-:S06]  /*f920*/  FFMA.FTZ R2, R134, R0, -R5 ;  /* 0x0000000086027223 */ /* 0x002fcc0000010805 */
[C---:B---3--:R-:W-:Y:S01]  /*f930*/  HMMA.16816.F32 R12, R8.reuse, R34, R12 ;  /* 0x00000022080c723c */ /* 0x048fe2000000180c */
[----:B------:R1:W-:Y:S07]  /*f940*/  MUFU.EX2 R68, R2 ;  /* 0x0000000200447308 */ /* 0x0003ee0000000800 */
        /* <DEDUP_REMOVED lines=16> */
[C---:B------:R-:W-:Y:S08]  /*fa50*/  HMMA.16816.F32 R28, R8.reuse, R36, R28 ;  /* 0x00000024081c723c */ /* 0x040ff0000000181c */
[----:B------:R-:W-:Y:S01]  /*fa60*/  HMMA.16816.F32 R24, R8, R38, R24 ;  /* 0x000000260818723c */ /* 0x000fe20000001818 */
[----:B------:R-:W2:Y:S01]  /*fa70*/  LDSM.16.MT88.4 R36, [R20+0x7c00] ;  /* 0x007c00001424783b */ /* 0x000ea20000004200 */
        /* <DEDUP_REMOVED lines=18> */
[----:B------:R-:W-:Y:S02]  /*fba0*/  FADD.FTZ R4, R60, R4 ;  /* 0x000000043c047221 */ /* 0x000fe40000010000 */
[----:B------:R1:W-:Y:S01]  /*fbb0*/  MUFU.EX2 R60, R6 ;  /* 0x00000006003c7308 */ /* 0x0003e20000000800 */
[----:B------:R-:W-:Y:S01]  /*fbc0*/  FADD.FTZ R7, R167, R2 ;  /* 0x00000002a7077221 */ /* 0x000fe20000010000 */
[-CC-:B------:R-:W-:Y:S01]  /*fbd0*/  FFMA.FTZ R2, R145, R0.reuse, -R5.reuse ;  /* 0x0000000091027223 */ /* 0x180fe20000010805 */
[----:B------:R-:W-:Y:S01]  /*fbe0*/  FADD.FTZ R4, R59, R4 ;  /* 0x000000043b047221 */ /* 0x000fe20000010000 */
[C---:B------:R-:W-:Y:S03]  /*fbf0*/  HMMA.16816.F32 R12, R8.reuse, R50, R12 ;  /* 0x00000032080c723c */ /* 0x040fe6000000180c */
[----:B------:R-:W-:Y:S01]  /*fc00*/  FADD.FTZ R4, R94, R4 ;  /* 0x000000045e047221 */ /* 0x000fe20000010000 */
[----:B------:R5:W3:Y:S03]  /*fc10*/  MUFU.EX2 R58, R2 ;  /* 0x00000002003a7308 */ /* 0x000ae60000000800 */
        /* <DEDUP_REMOVED lines=13> */
[----:B---3--:R-:W-:Y:S01]  /*fcf0*/  F2FP.F16.F32.PACK_AB R8, R60, R58 ;  /* 0x0000003a3c08723e */ /* 0x008fe200000000ff */
        /* <DEDUP_REMOVED lines=9> */
[----:B------:R1:W3:Y:S01]  /*fd90*/  MUFU.EX2 R56, R6 ;  /* 0x0000000600387308 */ /* 0x0002e20000000800 */
        /* <DEDUP_REMOVED lines=11> */
[----:B---3--:R-:W-:Y:S01]  /*fe50*/  F2FP.F16.F32.PACK_AB R10, R56, R59 ;  /* 0x0000003b380a723e */ /* 0x008fe200000000ff */
        /* <DEDUP_REMOVED lines=48> */
[C---:B---3--:R-:W-:Y:S01]  /*10160*/  HMMA.16816.F32 R16, R8.reuse, R32, R16 ;  /* 0x000000200810723c */ /* 0x048fe20000001810 */
        /* <DEDUP_REMOVED lines=42> */
[----:B------:R-:W-:Y:S01]  /*10410*/  LDSM.16.MT88.4 R28, [R20+0x8800] ;  /* 0x00880000141c783b */ /* 0x000fe20000004200 */
[----:B-1----:R-:W-:-:S03]  /*10420*/  FFMA.FTZ R4, R141, R0, -R5 ;  /* 0x000000008d047223 */ /* 0x002fc60000010805 */
[----:B------:R1:W2:Y:S03]  /*10430*/  LDSM.16.MT88.4 R140, [R23+0x8800] ;  /* 0x00880000178c783b */ /* 0x0002a60000004200 */
[C---:B----4-:R-:W-:Y:S01]  /*10440*/  HMMA.16816.F32 R16, R8.reuse, R40, R16 ;  /* 0x000000280810723c */ /* 0x050fe20000001810 */
[----:B------:R3:W-:Y:S07]  /*10450*/  MUFU.EX2 R45, R4 ;  /* 0x00000004002d7308 */ /* 0x0007ee0000000800 */
[----:B------:R-:W-:Y:S01]  /*10460*/  HMMA.16816.F32 R12, R8, R42, R12 ;  /* 0x0000002a080c723c */ /* 0x000fe2000000180c */
[----:B------:R-:W-:-:S02]  /*10470*/  F2FP.F16.F32.PACK_AB R9, R82, R99 ;  /* 0x000000635209723e */ /* 0x000fc400000000ff */
[----:B------:R-:W-:Y:S01]  /*10480*/  F2FP.F16.F32.PACK_AB R11, R70, R77 ;  /* 0x0000004d460b723e */ /* 0x000fe200000000ff */
[----:B---3--:R-:W-:-:S04]  /*10490*/  FFMA.FTZ R4, R148, R0, -R5 ;  /* 0x0000000094047223 */ /* 0x008fc80000010805 */
[----:B------:R3:W4:Y:S08]  /*104a0*/  MUFU.EX2 R44, R4 ;  /* 0x00000004002c7308 */ /* 0x0007300000000800 */
[----:B-1----:R-:W-:Y:S01]  /*104b0*/  MUFU.EX2 R23, R7 ;  /* 0x0000000700177308 */ /* 0x002fe20000000800 */
[----:B---3--:R-:W-:Y:S01]  /*104c0*/  FFMA.FTZ R4, R149, R0, -R5 ;  /* 0x0000000095047223 */ /* 0x008fe20000010805 */
[----:B----4-:R-:W-:-:S02]  /*104d0*/  F2FP.F16.F32.PACK_AB R8, R44, R45 ;  /* 0x0000002d2c08723e */ /* 0x010fc400000000ff */
[----:B------:R-:W-:-:S04]  /*104e0*/  F2FP.F16.F32.PACK_AB R149, R53, R57 ;  /* 0x000000393595723e */ /* 0x000fc800000000ff */
[----:B------:R1:W-:Y:S02]  /*104f0*/  MUFU.EX2 R39, R4 ;  /* 0x0000000400277308 */ /* 0x0003e40000000800 */
[----:B-1----:R-:W-:-:S06]  /*10500*/  FFMA.FTZ R4, R150, R0, -R5 ;  /* 0x0000000096047223 */ /* 0x002fcc0000010805 */
[----:B------:R1:W3:Y:S02]  /*10510*/  MUFU.EX2 R37, R4 ;  /* 0x0000000400257308 */ /* 0x0002e40000000800 */
[----:B-1----:R-:W-:Y:S01]  /*10520*/  FFMA.FTZ R4, R151, R0, -R5 ;  /* 0x0000000097047223 */ /* 0x002fe20000010805 */
[----:B---3--:R-:W-:Y:S02]  /*10530*/  F2FP.F16.F32.PACK_AB R10, R37, R39 ;  /* 0x00000027250a723e */ /* 0x008fe400000000ff */
[----:B------:R-:W-:-:S03]  /*10540*/  F2FP.F16.F32.PACK_AB R151, R3, R49 ;  /* 0x000000310397723e */ /* 0x000fc600000000ff */
[----:B------:R1:W-:Y:S02]  /*10550*/  MUFU.EX2 R38, R4 ;  /* 0x0000000400267308 */ /* 0x0003e40000000800 */
[C---:B--2---:R-:W-:Y:S08]  /*10560*/  HMMA.16816.F32 R136, R8.reuse, R140, R136 ;  /* 0x0000008c0888723c */ /* 0x044ff00000001888 */
[----:B------:R-:W-:Y:S01]  /*10570*/  HMMA.16816.F32 R140, R8, R142, R24 ;  /* 0x0000008e088c723c */ /* 0x000fe20000001818 */
[----:B-1----:R-:W-:Y:S01]  /*10580*/  FADD.FTZ R4, R214, R2 ;  /* 0x00000002d6047221 */ /* 0x002fe20000010000 */
[-CC-:B------:R-:W-:Y:S01]  /*10590*/  FFMA.FTZ R2, R154, R0.reuse, -R5.reuse ;  /* 0x000000009a027223 */ /* 0x180fe20000010805 */
[----:B------:R-:W-:-:S05]  /*105a0*/  FFMA.FTZ R5, R157, R0, -R5 ;  /* 0x000000009d057223 */ /* 0x000fca0000010805 */
[C---:B------:R-:W-:Y:S01]  /*105b0*/  HMMA.16816.F32 R144, R8.reuse, R28, R16 ;  /* 0x0000001c0890723c */ /* 0x040fe20000001810 */
        /* <DEDUP_REMOVED lines=53> */
[----:B------:R-:W-:Y:S01]  /*10910*/  VIADD R190, R190, 0xfffffffe ;  /* 0xfffffffebebe7836 */ /* 0x000fe20000000000 */
[----:B------:R-:W-:Y:S01]  /*10920*/  MOV R134, R21 ;  /* 0x0000001500867202 */ /* 0x000fe20000000f00 */
[----:B------:R-:W-:Y:S01]  /*10930*/  IMAD.MOV.U32 R135, RZ, RZ, R22 ;  /* 0x000000ffff877224 */ /* 0x000fe200078e0016 */
[----:B------:R-:W-:-:S13]  /*10940*/  ISETP.NE.AND.EX P4, PT, R235, RZ, PT, P0 ;  /* 0x000000ffeb00720c */ /* 0x000fda0003f85300 */
.L_x_1102:
[----:B------:R-:W-:Y:S01]  /*10950*/  MOV R13, R231 ;  /* 0x000000e7000d7202 */ /* 0x000fe20000000f00 */
[----:B------:R-:W-:Y:S04]  /*10960*/  DEPBAR.LE SB0, 0x0 ;  /* 0x000080000000791a */ /* 0x000fe80000000000 */
[----:B------:R-:W-:Y:S05]  /*10970*/  WARPSYNC.ALL ;  /* 0x0000000000007948 */ /* 0x000fea0003800000 */
[----:B------:R-:W-:Y:S01]  /*10980*/  BAR.SYNC.DEFER_BLOCKING 0x0 ;  /* 0x0000000000007b1d */ /* 0x000fe20000010000 */
[----:B------:R-:W-:Y:S01]  /*10990*/  MOV R11, R230 ;  /* 0x000000e6000b7202 */ /* 0x000fe20000000f00 */
[----:B------:R-:W-:Y:S02]  /*109a0*/  @!P4 IMAD.MOV.U32 R0, RZ, RZ, RZ ;  /* 0x000000ffff00c224 */ /* 0x000fe400078e00ff */
[----:B------:R-:W-:Y:S03]  /*109b0*/  IMAD.SHL.U32 R12, R192, 0x40, RZ ;  /* 0x00000040c00c7824 */ /* 0x000fe600078e00ff */
[----:B------:R-:W-:Y:S01]  /*109c0*/  @!P4 IADD3 R3, P0, PT, RZ, -R0, RZ ;  /* 0x80000000ff03c210 */ /* 0x000fe20007f1e0ff */
[----:B------:R-:W2:Y:S01]  /*109d0*/  @!P4 LD.E R2, desc[UR4][R152.64+0x40] ;  /* 0x000040049802c980 */ /* 0x000ea2000c101900 */
[----:B------:R-:W-:Y:S01]  /*109e0*/  BSSY.RECONVERGENT B0, `(.L_x_1096) ;  /* 0x0000046000007945 */ /* 0x000fe20003800200 */
        /* <DEDUP_REMOVED lines=37> */
[-C--:B------:R-:W-:Y:S04]  /*10c40*/  LOP3.LUT R0, R187, R2.reuse, RZ, 0x3c, !PT ;  /* 0x00000002bb007212 */ /* 0x080fe800078e3cff */
[----:B------:R-:W-:Y:S02]  /*10c50*/  ISETP.GE.AND P1, PT, R0, RZ, PT ;  /* 0x000000ff0000720c */ /* 0x000fe40003f26270 */
[----:B------:R-:W-:Y:S03]  /*10c60*/  LOP3.LUT R0, RZ, R2, RZ, 0x33, !PT ;  /* 0x00000002ff007212 */ /* 0x000fe600078e33ff */
[----:B------:R-:W-:Y:S02]  /*10c70*/  @P3 VIADD R3, R3, 0x1 ;  /* 0x0000000103033836 */ /* 0x000fe40000000000 */
        /* <DEDUP_REMOVED lines=28> */
.L_x_1097:
[----:B------:R-:W-:Y:S05]  /*10e40*/  BSYNC.RECONVERGENT B0 ;  /* 0x0000000000007941 */ /* 0x000fea0003800200 */
.L_x_1096:
[-C--:B------:R-:W-:Y:S01]  /*10e50*/  @!P0 MOV R4, R231.reuse ;  /* 0x000000e700048202 */ /* 0x080fe20000000f00 */
[----:B------:R-:W1:Y:S01]  /*10e60*/  S2UR UR7, SR_CgaCtaId ;  /* 0x00000000000779c3 */ /* 0x000e620000008800 */
[----:B------:R-:W-:Y:S01]  /*10e70*/  @!P0 MOV R5, R230 ;  /* 0x000000e600058202 */ /* 0x000fe20000000f00 */
[----:B------:R-:W-:Y:S01]  /*10e80*/  UMOV UR8, 0x400 ;  /* 0x0000040000087882 */ /* 0x000fe20000000000 */
[----:B------:R-:W-:Y:S01]  /*10e90*/  IADD3 R2, P1, PT, R12, R231, RZ ;  /* 0x000000e70c027210 */ /* 0x000fe20007f3e0ff */
[----:B------:R-:W2:Y:S01]  /*10ea0*/  S2R R171, SR_TID.X ;  /* 0x0000000000ab7919 */ /* 0x000ea20000002100 */
[----:B------:R-:W-:Y:S01]  /*10eb0*/  SHF.L.U64.HI R0, R192, 0x6, R193 ;  /* 0x00000006c0007819 */ /* 0x000fe200000102c1 */
[----:B------:R-:W-:Y:S01]  /*10ec0*/  BSSY.RECONVERGENT B1, `(.L_x_1098) ;  /* 0x0000243000017945 */ /* 0x000fe20003800200 */
[----:B------:R-:W-:Y:S01]  /*10ed0*/  IADD3 R10, P2, PT, R2, R12, RZ ;  /* 0x0000000c020a7210 */ /* 0x000fe20007f5e0ff */
[----:B------:R-:W-:Y:S01]  /*10ee0*/  @!PT LDS RZ, [RZ] ;  /* 0x00000000fffff984 */ /* 0x000fe20000000800 */
[----:B------:R-:W-:Y:S01]  /*10ef0*/  @!PT LDS RZ, [RZ] ;  /* 0x00000000fffff984 */ /* 0x000fe20000000800 */
[----:B------:R-:W-:Y:S01]  /*10f00*/  @!PT LDS RZ, [RZ] ;  /* 0x00000000fffff984 */ /* 0x000fe20000000800 */
[----:B------:R3:W-:Y:S01]  /*10f10*/  @!P0 LDGSTS.E.BYPASS.LTC128B.128 [R173+0x5000], desc[UR4][R4.64] ;  /* 0x0500000004ad8fae */ /* 0x0007e2000b981a04 */
[----:B------:R-:W-:Y:S02]  /*10f20*/  IADD3.X R3, PT, PT, R0, R230, RZ, P1, !PT ;  /* 0x000000e600037210 */ /* 0x000fe40000ffe4ff */
[----:B------:R-:W-:Y:S02]  /*10f30*/  IADD3 R8, P1, PT, R10, R12, RZ ;  /* 0x0000000c0a087210 */ /* 0x000fe40007f3e0ff */
[----:B------:R-:W-:Y:S02]  /*10f40*/  IADD3.X R11, PT, PT, R3, R0, RZ, P2, !PT ;  /* 0x00000000030b7210 */ /* 0x000fe400017fe4ff */
[----:B------:R-:W-:Y:S01]  /*10f50*/  IADD3 R6, P2, PT, R8, R12, RZ ;  /* 0x0000000c08067210 */ /* 0x000fe20007f5e0ff */
[----:B------:R-:W-:Y:S01]  /*10f60*/  @P0 STS.128 [R173+0x5000], RZ ;  /* 0x005000ffad000388 */ /* 0x000fe20000000c00 */
[-C--:B------:R-:W-:Y:S04]  /*10f70*/  IADD3.X R9, PT, PT, R11, R0.reuse, RZ, P1, !PT ;  /* 0x000000000b097210 */ /* 0x080fe80000ffe4ff */
[----:B------:R-:W-:Y:S03]  /*10f80*/  IADD3.X R7, PT, PT, R9, R0, RZ, P2, !PT ;  /* 0x0000000009077210 */ /* 0x000fe600017fe4ff */
[----:B------:R-:W-:Y:S01]  /*10f90*/  @!PT LDS RZ, [RZ] ;  /* 0x00000000fffff984 */ /* 0x000fe20000000800 */
[----:B------:R-:W-:Y:S01]  /*10fa0*/  @!PT LDS RZ, [RZ] ;  /* 0x00000000fffff984 */ /* 0x000fe20000000800 */
[----:B------:R-:W-:Y:S01]  /*10fb0*/  @!PT LDS RZ, [RZ] ;  /* 0x00000000fffff984 */ /* 0x000fe20000000800 */
[----:B------:R4:W-:Y:S08]  /*10fc0*/  @!P0 LDGSTS.E.BYPASS.LTC128B.128 [R173+0x5800], desc[UR4][R2.64] ;  /* 0x0580000002ad8fae */ /* 0x0009f0000b981a04 */
[----:B------:R-:W-:Y:S01]  /*10fd0*/  @P0 STS.128 [R173+0x5800], RZ ;  /* 0x005800ffad000388 */ /* 0x000fe20000000c00 */
[----:B---3--:R-:W-:Y:S01]  /*10fe0*/  IADD3 R4, P1, PT, R6, R12, RZ ;  /* 0x0000000c06047210 */ /* 0x008fe20007f3e0ff */
[----:B-1----:R-:W-:Y:S01]  /*10ff0*/  ULEA UR6, UR7, UR8, 0x18 ;  /* 0x0000000807067291 */ /* 0x002fe2000f8ec0ff */
[----:B--2---:R-:W-:Y:S02]  /*11000*/  SHF.L.U32 R155, R171, 0x2, RZ ;  /* 0x00000002ab9b7819 */ /* 0x004fe400000006ff */
[----:B------:R-:W-:Y:S03]  /*11010*/  IADD3.X R5, PT, PT, R7, R0, RZ, P1, !PT ;  /* 0x0000000007057210 */ /* 0x000fe60000ffe4ff */
[----:B------:R-:W-:Y:S01]  /*11020*/  @!PT LDS RZ, [RZ] ;  /* 0x00000000fffff984 */ /* 0x000fe20000000800 */
[----:B------:R-:W-:Y:S01]  /*11030*/  @!PT LDS RZ, [RZ] ;  /* 0x00000000fffff984 */ /* 0x000fe20000000800 */
[----:B------:R-:W-:Y:S01]  /*11040*/  @!PT LDS RZ, [RZ] ;  /* 0x00000000fffff984 */ /* 0x000fe20000000800 */
[----:B------:R-:W-:Y:S01]  /*11050*/  @!P0 LDGSTS.E.BYPASS.LTC128B.128 [R173+0x6000], desc[UR4][R10.64] ;  /* 0x060000000aad8fae */ /* 0x000fe2000b981a04 */
[----:B------:R-:W-:Y:S02]  /*11060*/  SHF.L.U32 R170, R171, 0x5, RZ ;  /* 0x00000005abaa7819 */ /* 0x000fe400000006ff */
[----:B------:R-:W-:Y:S05]  /*11070*/  SHF.R.U32.HI R168, RZ, 0x1, R171 ;  /* 0x00000001ffa87819 */ /* 0x000fea00000116ab */
[----:B------:R-:W-:Y:S01]  /*11080*/  @P0 STS.128 [R173+0x6000], RZ ;  /* 0x006000ffad000388 */ /* 0x000fe20000000c00 */
[----:B----4-:R-:W-:Y:S04]  /*11090*/  IADD3 R2, P2, PT, R4, R12, RZ ;  /* 0x0000000c04027210 */ /* 0x010fe80007f5e0ff */
[----:B------:R-:W-:Y:S03]  /*110a0*/  IADD3.X R3, PT, PT, R5, R0, RZ, P2, !PT ;  /* 0x0000000005037210 */ /* 0x000fe600017fe4ff */
[----:B------:R-:W-:Y:S01]  /*110b0*/  @!PT LDS RZ, [RZ] ;  /* 0x00000000fffff984 */ /* 0x000fe20000000800 */
[----:B------:R-:W-:Y:S01]  /*110c0*/  @!PT LDS RZ, [RZ] ;  /* 0x00000000fffff984 */ /* 0x000fe20000000800 */
[----:B------:R-:W-:Y:S01]  /*110d0*/  @!PT LDS RZ, [RZ] ;  /* 0x00000000fffff984 */ /* 0x000fe20000000800 */
[----:B------:R-:W-:Y:S01]  /*110e0*/  @!P0 LDGSTS.E.BYPASS.LTC128B.128 [R173+0x6800], desc[UR4][R8.64] ;  /* 0x0680000008ad8fae */ /* 0x000fe2000b981a04 */
[----:B------:R-:W-:Y:S04]  /*110f0*/  @!P0 IADD3 R12, P1, PT, R2, R12, RZ ;  /* 0x0000000c020c8210 */ /* 0x000fe80007f3e0ff */
[----:B------:R-:W-:Y:S02]  /*11100*/  @!P0 IADD3.X R13, PT, PT, R3, R0, RZ, P1, !PT ;  /* 0x00000000030d8210 */ /* 0x000fe40000ffe4ff */
[----:B------:R-:W-:Y:S01]  /*11110*/  LOP3.LUT R0, R155, 0x18, RZ, 0xc0, !PT ;  /* 0x000000189b007812 */ /* 0x000fe200078ec0ff */
[----:B------:R-:W-:Y:S01]  /*11120*/  @P0 STS.128 [R173+0x6800], RZ ;  /* 0x006800ffad000388 */ /* 0x000fe20000000c00 */
[----:B------:R-:W-:Y:S07]  /*11130*/  ISETP.NE.AND P1, PT, R190, RZ, PT ;  /* 0x000000ffbe00720c */ /* 0x000fee0003f25270 */
        /* <DEDUP_REMOVED lines=13> */
[----:B------:R2:W-:Y:S08]  /*11210*/  @!P0 LDGSTS.E.BYPASS.LTC128B.128 [R173+0x8000], desc[UR4][R2.64] ;  /* 0x0800000002ad8fae */ /* 0x0005f0000b981a04 */
[----:B------:R-:W-:Y:S01]  /*11220*/  @P0 STS.128 [R173+0x8000], RZ ;  /* 0x008000ffad000388 */ /* 0x000fe20000000c00 */
[C---:B-1----:R-:W-:Y:S02]  /*11230*/  LOP3.LUT R5, R171.reuse, 0x8, RZ, 0xc0, !PT ;  /* 0x00000008ab057812 */ /* 0x042fe400078ec0ff */
[----:B------:R-:W-:Y:S05]  /*11240*/  SHF.L.U32 R4, R171, 0x4, RZ ;  /* 0x00000004ab047819 */ /* 0x000fea00000006ff */
[----:B------:R-:W-:Y:S01]  /*11250*/  @!PT LDS RZ, [RZ] ;  /* 0x00000000fffff984 */ /* 0x000fe20000000800 */
[----:B------:R-:W-:Y:S01]  /*11260*/  @!PT LDS RZ, [RZ] ;  /* 0x00000000fffff984 */ /* 0x000fe20000000800 */
[----:B------:R-:W-:Y:S01]  /*11270*/  @!PT LDS RZ, [RZ] ;  /* 0x00000000fffff984 */ /* 0x000fe20000000800 */
[----:B------:R1:W-:Y:S01]  /*11280*/  @!P0 LDGSTS.E.BYPASS.LTC128B.128 [R173+0x8800], desc[UR4][R12.64] ;  /* 0x088000000cad8fae */ /* 0x0003e2000b981a04 */
[C---:B------:R-:W-:Y:S02]  /*11290*/  LOP3.LUT R169, R4.reuse, 0x3e00, RZ, 0xc0, !PT ;  /* 0x00003e0004a97812 */ /* 0x040fe400078ec0ff */
[----:B------:R-:W-:Y:S02]  /*112a0*/  LOP3.LUT R156, R4, 0x100, RZ, 0xc0, !PT ;  /* 0x00000100049c7812 */ /* 0x000fe400078ec0ff */
[--C-:B------:R-:W-:Y:S02]  /*112b0*/  LOP3.LUT R4, R5, 0xc0, R170.reuse, 0xf8, !PT ;  /* 0x000000c005047812 */ /* 0x100fe400078ef8aa */
[----:B------:R-:W-:Y:S01]  /*112c0*/  LOP3.LUT R156, R156, 0x20, R170, 0xf8, !PT ;  /* 0x000000209c9c7812 */ /* 0x000fe200078ef8aa */
[----:B------:R-:W-:Y:S01]  /*112d0*/  @P0 STS.128 [R173+0x8800], RZ ;  /* 0x008800ffad000388 */ /* 0x000fe20000000c00 */
[----:B------:R-:W-:Y:S02]  /*112e0*/  LOP3.LUT P0, RZ, R171, 0x4, RZ, 0xc0, !PT ;  /* 0x00000004abff7812 */ /* 0x000fe4000780c0ff */
[----:B------:R-:W-:Y:S02]  /*112f0*/  LOP3.LUT R156, R156, R4, R0, 0xf6, !PT ;  /* 0x000000049c9c7212 */ /* 0x000fe400078ef600 */
[--C-:B--2---:R-:W-:Y:S02]  /*11300*/  LOP3.LUT R3, R169, 0x20, R170.reuse, 0xf8, !PT ;  /* 0x00000020a9037812 */ /* 0x104fe400078ef8aa */
[----:B------:R-:W-:Y:S01]  /*11310*/  LEA R156, R156, UR6, 0x1 ;  /* 0x000000069c9c7c11 */ /* 0x000fe2000f8e08ff */
[----:B------:R-:W0:Y:S01]  /*11320*/  LDGDEPBAR ;  /* 0x00000000000079af */ /* 0x000e220000000000 */
[----:B------:R-:W-:Y:S07]  /*11330*/  LOP3.LUT R2, R168, 0x8, RZ, 0xc0, !PT ;  /* 0x00000008a8027812 */ /* 0x000fee00078ec0ff */
[----:B------:R-:W-:Y:S01]  /*11340*/  LDSM.16.M88.4 R8, [R156+0x1000] ;  /* 0x001000009c08783b */ /* 0x000fe20000000200 */
[--C-:B------:R-:W-:Y:S04]  /*11350*/  LOP3.LUT R2, R2, 0xc0, R170.reuse, 0xf8, !PT ;  /* 0x000000c002027812 */ /* 0x100fe800078ef8aa */
[----:B------:R-:W-:Y:S02]  /*11360*/  LOP3.LUT R154, R2, R0, RZ, 0x3c, !PT ;  /* 0x00000000029a7212 */ /* 0x000fe400078e3cff */
[----:B------:R-:W-:Y:S01]  /*11370*/  LOP3.LUT R2, R3, 0x100, R170, 0xf8, !PT ;  /* 0x0000010003027812 */ /* 0x000fe200078ef8aa */
[----:B------:R-:W2:Y:S01]  /*11380*/  LD.E R172, desc[UR4][R152.64+0x18c] ;  /* 0x00018c0498ac7980 */ /* 0x000ea2000c101900 */
[----:B------:R-:W-:Y:S02]  /*11390*/  MOV R0, 0x20 ;  /* 0x0000002000007802 */ /* 0x000fe40000000f00 */
[----:B------:R-:W-:Y:S01]  /*113a0*/  LOP3.LUT R2, R2, R154, RZ, 0xfc, !PT ;  /* 0x0000009a02027212 */ /* 0x000fe200078efcff */
[----:B------:R-:W-:Y:S01]  /*113b0*/  LDSM.16.M88.4 R16, [R156+0x1400] ;  /* 0x001400009c10783b */ /* 0x000fe20000000200 */
[----:B------:R-:W-:Y:S02]  /*113c0*/  SEL R0, R0, 0xffffffe0, !P0 ;  /* 0xffffffe000007807 */ /* 0x000fe40004000000 */
[----:B------:R-:W-:Y:S04]  /*113d0*/  LEA R2, R2, UR6, 0x1 ;  /* 0x0000000602027c11 */ /* 0x000fe8000f8e08ff */
[-C--:B------:R-:W-:Y:S01]  /*113e0*/  IADD3 R160, PT, PT, R2, R0.reuse, RZ ;  /* 0x0000000002a07210 */ /* 0x080fe20007ffe0ff */
[----:B------:R-:W3:Y:S01]  /*113f0*/  LDSM.16.M88.4 R128, [R2] ;  /* 0x000000000280783b */ /* 0x000ee20000000200 */
[----:B------:R-:W-:Y:S07]  /*11400*/  IADD3 R0, PT, PT, R156, R0, RZ ;  /* 0x000000009c007210 */ /* 0x000fee0007ffe0ff */
[----:B------:R-:W4:Y:S08]  /*11410*/  LDSM.16.M88.4 R24, [R156+0x1800] ;  /* 0x001800009c18783b */ /* 0x000f300000000200 */
[----:B------:R-:W5:Y:S08]  /*11420*/  LDSM.16.M88.4 R32, [R156+0x1c00] ;  /* 0x001c00009c20783b */ /* 0x000f700000000200 */
[----:B------:R-:W5:Y:S08]  /*11430*/  LDSM.16.M88.4 R40, [R156+0x2000] ;  /* 0x002000009c28783b */ /* 0x000f700000000200 */
[----:B------:R-:W5:Y:S08]  /*11440*/  LDSM.16.M88.4 R48, [R156+0x2400] ;  /* 0x002400009c30783b */ /* 0x000f700000000200 */
[----:B------:R-:W5:Y:S01]  /*11450*/  LDSM.16.M88.4 R56, [R156+0x2800] ;  /* 0x002800009c38783b */ /* 0x000f620000000200 */
[C---:B---3--:R-:W-:Y:S07]  /*11460*/  HMMA.16816.F32 R4, R128.reuse, R8, RZ ;  /* 0x000000088004723c */ /* 0x048fee00000018ff */
[----:B------:R-:W3:Y:S01]  /*11470*/  LDSM.16.M88.4 R64, [R156+0x2c00] ;  /* 0x002c00009c40783b */ /* 0x000ee20000000200 */
[C---:B------:R-:W-:Y:S07]  /*11480*/  HMMA.16816.F32 R8, R128.reuse, R10, RZ ;  /* 0x0000000a8008723c */ /* 0x040fee00000018ff */
[----:B------:R-:W3:Y:S01]  /*11490*/  LDSM.16.M88.4 R72, [R156+0x3000] ;  /* 0x003000009c48783b */ /* 0x000ee20000000200 */
[C---:B-1----:R-:W-:Y:S07]  /*114a0*/  HMMA.16816.F32 R12, R128.reuse, R16, RZ ;  /* 0x00000010800c723c */ /* 0x042fee00000018ff */
[----:B------:R-:W1:Y:S01]  /*114b0*/  LDSM.16.M88.4 R80, [R156+0x3400] ;  /* 0x003400009c50783b */ /* 0x000e620000000200 */
[C---:B------:R-:W-:Y:S07]  /*114c0*/  HMMA.16816.F32 R16, R128.reuse, R18, RZ ;  /* 0x000000128010723c */ /* 0x040fee00000018ff */
[----:B------:R-:W1:Y:S01]  /*114d0*/  LDSM.16.M88.4 R88, [R156+0x3800] ;  /* 0x003800009c58783b */ /* 0x000e620000000200 */
        /* <DEDUP_REMOVED lines=17> */
[C---:B---3--:R-:W-:Y:S08]  /*115f0*/  HMMA.16816.F32 R60, R128.reuse, R64, RZ ;  /* 0x00000040803c723c */ /* 0x048ff000000018ff */
[C---:B------:R-:W-:Y:S08]  /*11600*/  HMMA.16816.F32 R64, R128.reuse, R66, RZ ;  /* 0x000000428040723c */ /* 0x040ff000000018ff */
[C---:B------:R-:W-:Y:S08]  /*11610*/  HMMA.16816.F32 R68, R128.reuse, R72, RZ ;  /* 0x000000488044723c */ /* 0x040ff000000018ff */
[C---:B------:R-:W-:Y:S08]  /*11620*/  HMMA.16816.F32 R72, R128.reuse, R74, RZ ;  /* 0x0000004a8048723c */ /* 0x040ff000000018ff */
[C---:B-1----:R-:W-:Y:S08]  /*11630*/  HMMA.16816.F32 R76, R128.reuse, R80, RZ ;  /* 0x00000050804c723c */ /* 0x042ff000000018ff */
        /* <DEDUP_REMOVED lines=320> */
[----:B------:R-:W-:Y:S01]  /*12a40*/  BSSY.RECONVERGENT B0, `(.L_x_1100) ;  /* 0x0000050000007945 */ /* 0x000fe20003800200 */
[----:B------:R-:W-:Y:S02]  /*12a50*/  IMAD.SHL.U32 R5, R174, 0x40, RZ ;  /* 0x00000040ae057824 */ /* 0x000fe400078e00ff */
[----:B------:R-:W-:Y:S11]  /*12a60*/  ISETP.NE.AND.EX P4, PT, R235, RZ, PT, P1 ;  /* 0x000000ffeb00720c */ /* 0x000ff60003f85310 */
[----:B------:R-:W-:Y:S02]  /*12a70*/  @!UPT UIADD3 URZ, UPT, UPT, URZ, URZ, URZ ;  /* 0x000000fffffff290 */ /* 0x000fe4000fffe0ff */
[----:B------:R-:W2:Y:S01]  /*12a80*/  @!P4 LD.E R2, desc[UR4][R152.64+0x38] ;  /* 0x000038049802c980 */ /* 0x000ea2000c101900 */
[----:B-1----:R-:W-:Y:S05]  /*12a90*/  @!P4 IMAD.MOV.U32 R0, RZ, RZ, RZ ;  /* 0x000000ffff00c224 */ /* 0x002fea00078e00ff */
        /* <DEDUP_REMOVED lines=29> */
[-C--:B------:R-:W-:Y:S02]  /*12c70*/  IMAD R7, R4, R8.reuse, R9 ;  /* 0x0000000804077224 */ /* 0x080fe400078e0209 */
[----:B------:R-:W-:Y:S03]  /*12c80*/  IMAD R6, R3, R8, R6 ;  /* 0x0000000803067224 */ /* 0x000fe600078e0206 */
[C---:B------:R-:W-:Y:S02]  /*12c90*/  ISETP.GT.U32.AND P3, PT, R0.reuse, R7, PT ;  /* 0x000000070000720c */ /* 0x040fe40003f64070 */
[----:B------:R-:W-:Y:S11]  /*12ca0*/  ISETP.GT.U32.AND P2, PT, R0, R6, PT ;  /* 0x000000060000720c */ /* 0x000ff60003f44070 */
[-C--:B------:R-:W-:Y:S01]  /*12cb0*/  @!P3 IADD3 R7, PT, PT, R7, -R0.reuse, RZ ;  /* 0x800000000707b210 */ /* 0x080fe20007ffe0ff */
[----:B------:R-:W-:Y:S02]  /*12cc0*/  @!P3 VIADD R4, R4, 0x1 ;  /* 0x000000010404b836 */ /* 0x000fe40000000000 */
[----:B------:R-:W-:Y:S01]  /*12cd0*/  @!P2 IMAD.IADD R6, R6, 0x1, -R0 ;  /* 0x000000010606a824 */ /* 0x000fe200078e0a00 */
[-C--:B------:R-:W-:Y:S01]  /*12ce0*/  ISETP.GE.U32.AND P5, PT, R7, R0.reuse, PT ;  /* 0x000000000700720c */ /* 0x080fe20003fa6070 */
[----:B------:R-:W-:Y:S01]  /*12cf0*/  @!P2 VIADD R3, R3, 0x1 ;  /* 0x000000010303a836 */ /* 0x000fe20000000000 */
[----:B------:R-:W-:Y:S02]  /*12d00*/  ISETP.GE.AND P2, PT, R10, RZ, PT ;  /* 0x000000ff0a00720c */ /* 0x000fe40003f46270 */
[----:B------:R-:W-:Y:S02]  /*12d10*/  ISETP.GE.U32.AND P6, PT, R6, R0, PT ;  /* 0x000000000600720c */ /* 0x000fe40003fc6070 */
[----:B------:R-:W-:Y:S01]  /*12d20*/  P2R R0, PR, RZ, 0x20 ;  /* 0x00000020ff007803 */ /* 0x000fe20000000000 */
[----:B------:R-:W2:Y:S01]  /*12d30*/  LD.E.64 R6, desc[UR4][R152.64+0x38] ;  /* 0x0000380498067980 */ /* 0x000ea2000c101b00 */
[----:B------:R-:W-:Y:S02]  /*12d40*/  ISETP.GE.AND P5, PT, R11, RZ, PT ;  /* 0x000000ff0b00720c */ /* 0x000fe40003fa6270 */
[----:B------:R-:W-:Y:S02]  /*12d50*/  ISETP.NE.AND P3, PT, R0, RZ, PT ;  /* 0x000000ff0000720c */ /* 0x000fe40003f65270 */
[----:B------:R-:W-:Y:S05]  /*12d60*/  LOP3.LUT R0, RZ, R2, RZ, 0x33, !PT ;  /* 0x00000002ff007212 */ /* 0x000fea00078e33ff */
[----:B------:R-:W-:Y:S04]  /*12d70*/  @P6 VIADD R3, R3, 0x1 ;  /* 0x0000000103036836 */ /* 0x000fe80000000000 */
[----:B------:R-:W-:Y:S02]  /*12d80*/  @!P5 IMAD.MOV R3, RZ, RZ, -R3 ;  /* 0x000000ffff03d224 */ /* 0x000fe400078e0a03 */
[----:B------:R-:W-:Y:S02]  /*12d90*/  @P3 IADD3 R4, PT, PT, R4, 0x1, RZ ;  /* 0x0000000104043810 */ /* 0x000fe40007ffe0ff */
[----:B------:R-:W-:Y:S03]  /*12da0*/  ISETP.NE.AND P3, PT, R2, RZ, PT ;  /* 0x000000ff0200720c */ /* 0x000fe60003f65270 */
[----:B------:R-:W-:Y:S01]  /*12db0*/  @!P2 IMAD.MOV R4, RZ, RZ, -R4 ;  /* 0x000000ffff04a224 */ /* 0x000fe200078e0a04 */
[C---:B------:R-:W-:Y:S04]  /*12dc0*/  SEL R3, R0.reuse, R3, !P3 ;  /* 0x0000000300037207 */ /* 0x040fe80005800000 */
[----:B------:R-:W-:Y:S02]  /*12dd0*/  SEL R4, R0, R4, !P3 ;  /* 0x0000000400047207 */ /* 0x000fe40005800000 */
[CC--:B------:R-:W-:Y:S02]  /*12de0*/  LEA R10, P3, R3.reuse, R188.reuse, 0x2 ;  /* 0x000000bc030a7211 */ /* 0x0c0fe400078610ff */
[C---:B------:R-:W-:Y:S02]  /*12df0*/  LEA R8, P2, R4.reuse, R188, 0x2 ;  /* 0x000000bc04087211 */ /* 0x040fe400078410ff */
[-C--:B------:R-:W-:Y:S01]  /*12e00*/  LEA.HI.X.SX32 R11, R3, R189.reuse, 0x2, P3 ;  /* 0x000000bd030b7211 */ /* 0x080fe200018f16ff */
[C---:B------:R-:W-:Y:S01]  /*12e10*/  IMAD.IADD R3, R4.reuse, 0x1, -R3 ;  /* 0x0000000104037824 */ /* 0x040fe200078e0a03 */
[----:B------:R-:W-:Y:S03]  /*12e20*/  LEA.HI.X.SX32 R9, R4, R189, 0x2, P2 ;  /* 0x000000bd04097211 */ /* 0x000fe600010f16ff */
[----:B------:R-:W-:Y:S01]  /*12e30*/  IMAD R2, R2, R3, -0x100 ;  /* 0xffffff0002027424 */ /* 0x000fe200078e0203 */
[----:B------:R-:W3:Y:S04]  /*12e40*/  LD.E R11, desc[UR4][R10.64] ;  /* 0x000000040a0b7980 */ /* 0x000ee8000c101900 */
[----:B------:R-:W-:Y:S01]  /*12e50*/  SHF.R.S32.HI R4, RZ, 0x1f, R2 ;  /* 0x0000001fff047819 */ /* 0x000fe20000011402 */
[----:B------:R-:W3:Y:S04]  /*12e60*/  LD.E R10, desc[UR4][R8.64] ;  /* 0x00000004080a7980 */ /* 0x000ee8000c101900 */
[----:B------:R-:W4:Y:S01]  /*12e70*/  LD.E.64 R8, desc[UR4][R152.64+0x20] ;  /* 0x0000200498087980 */ /* 0x000f22000c101b00 */
[-C--:B--2---:R-:W-:Y:S02]  /*12e80*/  IMAD R0, R7, R2.reuse, RZ ;  /* 0x0000000207007224 */ /* 0x084fe400078e02ff */
[C---:B------:R-:W-:Y:S04]  /*12e90*/  IMAD.WIDE.U32 R2, R6.reuse, R2, RZ ;  /* 0x0000000206027225 */ /* 0x040fe800078e00ff */
[----:B------:R-:W-:Y:S04]  /*12ea0*/  IMAD R6, R6, R4, R0 ;  /* 0x0000000406067224 */ /* 0x000fe800078e0200 */
[----:B------:R-:W-:Y:S01]  /*12eb0*/  IMAD.IADD R3, R3, 0x1, R6 ;  /* 0x0000000103037824 */ /* 0x000fe200078e0206 */
[----:B---3--:R-:W-:Y:S04]  /*12ec0*/  IADD3 R10, PT, PT, R11, -R10, RZ ;  /* 0x8000000a0b0a7210 */ /* 0x008fe80007ffe0ff */
[----:B------:R-:W-:Y:S01]  /*12ed0*/  SHF.R.S32.HI R4, RZ, 0x1f, R10 ;  /* 0x0000001fff047819 */ /* 0x000fe2000001140a */
[----:B----4-:R-:W-:Y:S02]  /*12ee0*/  IMAD R0, R9, R10, RZ ;  /* 0x0000000a09007224 */ /* 0x010fe400078e02ff */
[----:B------:R-:W-:Y:S04]  /*12ef0*/  IMAD.WIDE.U32 R2, R10, R8, R2 ;  /* 0x000000080a027225 */ /* 0x000fe800078e0002 */
[----:B------:R-:W-:Y:S01]  /*12f00*/  IMAD R0, R8, R4, R0 ;  /* 0x0000000408007224 */ /* 0x000fe200078e0200 */
[C---:B------:R-:W-:Y:S03]  /*12f10*/  LEA R229, P2, R2.reuse, R229, 0x1 ;  /* 0x000000e502e57211 */ /* 0x040fe600078408ff */
[----:B------:R-:W-:Y:S05]  /*12f20*/  IMAD.IADD R0, R3, 0x1, R0 ;  /* 0x0000000103007824 */ /* 0x000fea00078e0200 */
[----:B------:R-:W-:Y:S02]  /*12f30*/  LEA.HI.X R228, R2, R228, R0, 0x1, P2 ;  /* 0x000000e402e47211 */ /* 0x000fe400010f0c00 */
.L_x_1101:
[----:B------:R-:W-:Y:S05]  /*12f40*/  BSYNC.RECONVERGENT B0 ;  /* 0x0000000000007941 */ /* 0x000fea0003800200 */
.L_x_1100:
[----:B------:R-:W-:Y:S01]  /*12f50*/  @!P1 IMAD.MOV.U32 R6, RZ, RZ, R229 ;  /* 0x000000ffff069224 */ /* 0x000fe200078e00e5 */
[C---:B------:R-:W-:Y:S01]  /*12f60*/  LEA R2, P2, R174.reuse, R229, 0x6 ;  /* 0x000000e5ae027211 */ /* 0x040fe200078430ff */
[----:B------:R-:W-:Y:S01]  /*12f70*/  @!P1 IMAD.MOV.U32 R7, RZ, RZ, R228 ;  /* 0x000000ffff079224 */ /* 0x000fe200078e00e4 */
[C-C-:B------:R-:W-:Y:S02]  /*12f80*/  SHF.L.U64.HI R0, R174.reuse, 0x6, R175.reuse ;  /* 0x00000006ae007819 */ /* 0x140fe400000102af */
[----:B------:R-:W-:Y:S02]  /*12f90*/  LEA.HI.X R3, R174, R228, R175, 0x6, P2 ;  /* 0x000000e4ae037211 */ /* 0x000fe400010f34af */
[----:B------:R-:W-:Y:S01]  /*12fa0*/  @!PT LDS RZ, [RZ] ;  /* 0x00000000fffff984 */ /* 0x000fe20000000800 */
[----:B------:R-:W-:Y:S01]  /*12fb0*/  @!PT LDS RZ, [RZ] ;  /* 0x00000000fffff984 */ /* 0x000fe20000000800 */
[----:B------:R-:W-:Y:S01]  /*12fc0*/  @!PT LDS RZ, [RZ] ;  /* 0x00000000fffff984 */ /* 0x000fe20000000800 */
[----:B------:R1:W-:Y:S01]  /*12fd0*/  @!P1 LDGSTS.E.BYPASS.LTC128B.128 [R173+0x1000], desc[UR4][R6.64] ;  /* 0x0100000006ad9fae */ /* 0x0003e2000b981a04 */
[CC--:B------:R-:W-:Y:S02]  /*12fe0*/  @!P1 IADD3 R12, P2, PT, R5.reuse, R2.reuse, RZ ;  /* 0x00000002050c9210 */ /* 0x0c0fe40007f5e0ff */
[----:B------:R-:W-:Y:S01]  /*12ff0*/  IADD3 R10, P6, P5, R5, R2, R5 ;  /* 0x00000002050a7210 */ /* 0x000fe20007dde005 */
[----:B------:R2:W-:Y:S02]  /*13000*/  @P1 STS.128 [R173+0x1000], RZ ;  /* 0x001000ffad001388 */ /* 0x0005e40000000c00 */
[C---:B------:R-:W-:Y:S01]  /*13010*/  @!P1 IMAD.X R13, R0.reuse, 0x1, R3, P2 ;  /* 0x00000001000d9824 */ /* 0x040fe200010e0603 */
[--C-:B------:R-:W-:Y:S01]  /*13020*/  IADD3.X R11, PT, PT, R0, R3, R0.reuse, P6, P5 ;  /* 0x00000003000b7210 */ /* 0x100fe200037ea400 */
[----:B------:R-:W-:Y:S01]  /*13030*/  @!PT LDS RZ, [RZ] ;  /* 0x00000000fffff984 */ /* 0x000fe20000000800 */
[----:B------:R-:W-:Y:S01]  /*13040*/  @!PT LDS RZ, [RZ] ;  /* 0x00000000fffff984 */ /* 0x000fe20000000800 */
[----:B------:R-:W-:Y:S01]  /*13050*/  @!PT LDS RZ, [RZ] ;  /* 0x00000000fffff984 */ /* 0x000fe20000000800 */
[----:B------:R3:W-:Y:S01]  /*13060*/  @!P1 LDGSTS.E.BYPASS.LTC128B.128 [R173+0x1800], desc[UR4][R2.64] ;  /* 0x0180000002ad9fae */ /* 0x0007e2000b981a04 */
[-C--:B------:R-:W-:Y:S03]  /*13070*/  IADD3 R8, P3, PT, R10, R5.reuse, RZ ;  /* 0x000000050a087210 */ /* 0x080fe60007f7e0ff */
[----:B------:R2:W-:Y:S02]  /*13080*/  @P1 STS.128 [R173+0x1800], RZ ;  /* 0x001800ffad001388 */ /* 0x0005e40000000c00 */
[--C-:B------:R-:W-:Y:S02]  /*13090*/  IMAD.X R9, R11, 0x1, R0.reuse, P3 ;  /* 0x000000010b097824 */ /* 0x100fe400018e0600 */
        /* <DEDUP_REMOVED lines=9> */
[-C--:B-1----:R-:W-:Y:S03]  /*13130*/  IADD3 R6, P2, PT, R8, R5.reuse, RZ ;  /* 0x0000000508067210 */ /* 0x082fe60007f5e0ff */
[----:B------:R2:W-:Y:S04]  /*13140*/  @P1 STS.128 [R173+0x2800], RZ ;  /* 0x002800ffad001388 */ /* 0x0005e80000000c00 */
[----:B------:R-:W-:Y:S01]  /*13150*/  @!PT LDS RZ, [RZ] ;  /* 0x00000000fffff984 */ /* 0x000fe20000000800 */
[----:B------:R-:W-:Y:S01]  /*13160*/  @!PT LDS RZ, [RZ] ;  /* 0x00000000fffff984 */ /* 0x000fe20000000800 */
[----:B------:R-:W-:Y:S01]  /*13170*/  @!PT LDS RZ, [RZ] ;  /* 0x00000000fffff984 */ /* 0x000fe20000000800 */
[----:B------:R2:W-:Y:S01]  /*13180*/  @!P1 LDGSTS.E.BYPASS.LTC128B.128 [R173+0x3000], desc[UR4][R8.64] ;  /* 0x0300000008ad9fae */ /* 0x0005e2000b981a04 */
[--C-:B------:R-:W-:Y:S01]  /*13190*/  IMAD.X R7, R9, 0x1, R0.reuse, P2 ;  /* 0x0000000109077824 */ /* 0x100fe200010e0600 */
[-C--:B---3--:R-:W-:Y:S02]  /*131a0*/  IADD3 R2, P3, PT, R6, R5.reuse, RZ ;  /* 0x0000000506027210 */ /* 0x088fe40007f7e0ff */
[----:B------:R2:W-:Y:S02]  /*131b0*/  @P1 STS.128 [R173+0x3000], RZ ;  /* 0x003000ffad001388 */ /* 0x0005e40000000c00 */
[----:B------:R-:W-:Y:S02]  /*131c0*/  @!P1 IADD3 R4, P2, PT, R2, R5, RZ ;  /* 0x0000000502049210 */ /* 0x000fe40007f5e0ff */
[----:B------:R-:W-:Y:S01]  /*131d0*/  @!PT LDS RZ, [RZ] ;  /* 0x00000000fffff984 */ /* 0x000fe20000000800 */
[----:B------:R-:W-:Y:S01]  /*131e0*/  @!PT LDS RZ, [RZ] ;  /* 0x00000000fffff984 */ /* 0x000fe20000000800 */
[----:B------:R-:W-:Y:S01]  /*131f0*/  @!PT LDS RZ, [RZ] ;  /* 0x00000000fffff984 */ /* 0x000fe20000000800 */
[----:B------:R2:W-:Y:S01]  /*13200*/  @!P1 LDGSTS.E.BYPASS.LTC128B.128 [R173+0x3800], desc[UR4][R6.64] ;  /* 0x0380000006ad9fae */ /* 0x0005e2000b981a04 */
[--C-:B------:R-:W-:Y:S03]  /*13210*/  IMAD.X R3, R7, 0x1, R0.reuse, P3 ;  /* 0x0000000107037824 */ /* 0x100fe600018e0600 */
[----:B------:R2:W-:Y:S01]  /*13220*/  @P1 STS.128 [R173+0x3800], RZ ;  /* 0x003800ffad001388 */ /* 0x0005e20000000c00 */
[----:B------:R-:W-:Y:S03]  /*13230*/  @!P1 IMAD.X R5, R3, 0x1, R0, P2 ;  /* 0x0000000103059824 */ /* 0x000fe600010e0600 */
        /* <DEDUP_REMOVED lines=11> */
.L_x_1099:
[----:B------:R-:W-:Y:S05]  /*132f0*/  BSYNC.RECONVERGENT B1 ;  /* 0x0000000000017941 */ /* 0x000fea0003800200 */
.L_x_1098:
        /* <DEDUP_REMOVED lines=109> */
[-C--:B--2---:R-:W-:Y:S01]  /*139d0*/  FFMA.FTZ R2, R180, R3.reuse, -R46 ;  /* 0x00000003b4027223 */ /* 0x084fe2000001082e */
        /* <DEDUP_REMOVED lines=11> */
[-CC-:B-1----:R-:W-:Y:S09]  /*13a90*/  FFMA.FTZ R5, R15, R3.reuse, -R44.reuse ;  /* 0x000000030f057223 */ /* 0x182ff2000001082c */
[----:B------:R1:W-:Y:S01]  /*13aa0*/  MUFU.EX2 R179, R6 ;  /* 0x0000000600b37308 */ /* 0x0003e20000000800 */
[-CC-:B--2---:R-:W-:Y:S01]  /*13ab0*/  FFMA.FTZ R2, R185, R3.reuse, -R44.reuse ;  /* 0x00000003b9027223 */ /* 0x184fe2000001082c */
[----:B----4-:R-:W-:Y:S08]  /*13ac0*/  F2FP.F16.F32.PACK_AB R29, R160, R134 ;  /* 0x00000086a01d723e */ /* 0x010ff000000000ff */
[----:B------:R2:W-:Y:S01]  /*13ad0*/  MUFU.EX2 R180, R2 ;  /* 0x0000000200b47308 */ /* 0x0005e20000000800 */
[-CC-:B---3--:R-:W-:Y:S09]  /*13ae0*/  FFMA.FTZ R4, R52, R3.reuse, -R44.reuse ;  /* 0x0000000334047223 */ /* 0x188ff2000001082c */
[----:B------:R3:W-:Y:S01]  /*13af0*/  MUFU.EX2 R220, R4 ;  /* 0x0000000400dc7308 */ /* 0x0007e20000000800 */
[-C--:B-1----:R-:W-:Y:S09]  /*13b00*/  FFMA.FTZ R6, R166, R3.reuse, -R44 ;  /* 0x00000003a6067223 */ /* 0x082ff2000001082c */
[----:B------:R1:W-:Y:S01]  /*13b10*/  MUFU.EX2 R166, R6 ;  /* 0x0000000600a67308 */ /* 0x0003e20000000800 */
[-C--:B--2---:R-:W-:Y:S09]  /*13b20*/  FFMA.FTZ R2, R184, R3.reuse, -R46 ;  /* 0x00000003b8027223 */ /* 0x084ff2000001082e */
[----:B------:R2:W-:Y:S01]  /*13b30*/  MUFU.EX2 R161, R2 ;  /* 0x0000000200a17308 */ /* 0x0005e20000000800 */
[-CC-:B---3--:R-:W-:Y:S09]  /*13b40*/  FFMA.FTZ R4, R56, R3.reuse, -R44.reuse ;  /* 0x0000000338047223 */ /* 0x188ff2000001082c */
[----:B------:R3:W-:Y:S01]  /*13b50*/  MUFU.EX2 R222, R4 ;  /* 0x0000000400de7308 */ /* 0x0007e20000000800 */
[-C--:B-1----:R-:W-:Y:S01]  /*13b60*/  FFMA.FTZ R6, R18, R3.reuse, -R44 ;  /* 0x0000000312067223 */ /* 0x082fe2000001082c */
[----:B------:R-:W-:Y:S08]  /*13b70*/  FMUL.FTZ R18, R20, R150 ;  /* 0x0000009614127220 */ /* 0x000ff00000410000 */
        /* <DEDUP_REMOVED lines=13> */
[-CC-:B--2---:R-:W-:Y:S09]  /*13c50*/  FFMA.FTZ R2, R167, R3.reuse, -R46.reuse ;  /* 0x00000003a7027223 */ /* 0x184ff2000001082e */
[----:B------:R2:W-:Y:S01]  /*13c60*/  MUFU.EX2 R167, R2 ;  /* 0x0000000200a77308 */ /* 0x0005e20000000800 */
[-C--:B---3--:R-:W-:Y:S09]  /*13c70*/  FFMA.FTZ R4, R59, R3.reuse, -R46 ;  /* 0x000000033b047223 */ /* 0x088ff2000001082e */
[----:B------:R-:W-:Y:S01]  /*13c80*/  MUFU.EX2 R219, R4 ;  /* 0x0000000400db7308 */ /* 0x000fe20000000800 */
[-CC-:B-1----:R-:W-:Y:S09]  /*13c90*/  FFMA.FTZ R6, R48, R3.reuse, -R44.reuse ;  /* 0x0000000330067223 */ /* 0x182ff2000001082c */
[----:B------:R1:W-:Y:S01]  /*13ca0*/  MUFU.EX2 R212, R5 ;  /* 0x0000000500d47308 */ /* 0x0003e20000000800 */
[-CC-:B--2---:R-:W-:Y:S09]  /*13cb0*/  FFMA.FTZ R2, R165, R3.reuse, -R44.reuse ;  /* 0x00000003a5027223 */ /* 0x184ff2000001082c */
[----:B------:R2:W-:Y:S10]  /*13cc0*/  MUFU.EX2 R165, R2 ;  /* 0x0000000200a57308 */ /* 0x0005f40000000800 */
[----:B------:R-:W3:Y:S01]  /*13cd0*/  MUFU.EX2 R0, R0 ;  /* 0x0000000000007308 */ /* 0x000ee20000000800 */
[-C--:B-1----:R-:W-:Y:S09]  /*13ce0*/  FFMA.FTZ R5, R53, R3.reuse, -R44 ;  /* 0x0000000335057223 */ /* 0x082ff2000001082c */
[----:B------:R1:W-:Y:S01]  /*13cf0*/  MUFU.EX2 R215, R6 ;  /* 0x0000000600d77308 */ /* 0x0003e20000000800 */
[--C-:B--2---:R-:W-:Y:S09]  /*13d00*/  FFMA.FTZ R2, R164, R3, -R46.reuse ;  /* 0x00000003a4027223 */ /* 0x104ff2000001082e */
[----:B------:R2:W-:Y:S01]  /*13d10*/  MUFU.EX2 R164, R2 ;  /* 0x0000000200a47308 */ /* 0x0005e20000000800 */
[----:B---3--:R-:W-:Y:S09]  /*13d20*/  FMUL.FTZ R9, R0, R141 ;  /* 0x0000008d00097220 */ /* 0x008ff20000410000 */
[----:B------:R3:W-:Y:S01]  /*13d30*/  MUFU.EX2 R224, R5 ;  /* 0x0000000500e07308 */ /* 0x0007e20000000800 */
[----:B-1----:R-:W-:Y:S09]  /*13d40*/  FMUL.FTZ R6, R20, R138 ;  /* 0x0000008a14067220 */ /* 0x002ff20000410000 */
[----:B------:R1:W-:Y:S01]  /*13d50*/  MUFU.EX2 R223, R8 ;  /* 0x0000000800df7308 */ /* 0x0003e20000000800 */
[--C-:B--2---:R-:W-:Y:S09]  /*13d60*/  FFMA.FTZ R2, R159, R3, -R46.reuse ;  /* 0x000000039f027223 */ /* 0x104ff2000001082e */
[----:B------:R2:W4:Y:S01]  /*13d70*/  MUFU.EX2 R159, R2 ;  /* 0x00000002009f7308 */ /* 0x0005220000000800 */
[----:B---3--:R-:W-:Y:S09]  /*13d80*/  FMUL.FTZ R5, R0, R137 ;  /* 0x0000008900057220 */ /* 0x008ff20000410000 */
[----:B------:R3:W-:Y:S01]  /*13d90*/  MUFU.EX2 R53, R45 ;  /* 0x0000002d00357308 */ /* 0x0007e20000000800 */
[-CC-:B-1----:R-:W-:Y:S01]  /*13da0*/  FFMA.FTZ R8, R62, R3.reuse, -R46.reuse ;  /* 0x000000033e087223 */ /* 0x182fe2000001082e */
[-C--:B--2---:R-:W-:Y:S08]  /*13db0*/  FFMA.FTZ R2, R156, R3.reuse, -R46 ;  /* 0x000000039c027223 */ /* 0x084ff0000001082e */
[----:B------:R1:W-:Y:S01]  /*13dc0*/  MUFU.EX2 R156, R2 ;  /* 0x00000002009c7308 */ /* 0x0003e20000000800 */
[-C--:B---3--:R-:W-:Y:S09]  /*13dd0*/  FFMA.FTZ R45, R72, R3.reuse, -R44 ;  /* 0x00000003482d7223 */ /* 0x088ff2000001082c */
[----:B------:R2:W-:Y:S01]  /*13de0*/  MUFU.EX2 R141, R45 ;  /* 0x0000002d008d7308 */ /* 0x0005e20000000800 */
[--C-:B-1----:R-:W-:Y:S01]  /*13df0*/  FFMA.FTZ R2, R19, R3, -R46.reuse ;  /* 0x0000000313027223 */ /* 0x102fe2000001082e */
[----:B------:R-:W-:Y:S08]  /*13e00*/  FMUL.FTZ R19, R20, R151 ;  /* 0x0000009714137220 */ /* 0x000ff00000410000 */
[----:B------:R1:W3:Y:S01]  /*13e10*/  MUFU.EX2 R157, R2 ;  /* 0x00000002009d7308 */ /* 0x0002e20000000800 */
[-C--:B--2---:R-:W-:Y:S01]  /*13e20*/  FFMA.FTZ R45, R75, R3.reuse, -R46 ;  /* 0x000000034b2d7223 */ /* 0x084fe2000001082e */
[----:B-1----:R-:W-:Y:S01]  /*13e30*/  FFMA.FTZ R2, R17, R3, -R44 ;  /* 0x0000000311027223 */ /* 0x002fe2000001082c */
[----:B------:R-:W-:Y:S07]  /*13e40*/  FMUL.FTZ R17, R0, R149 ;  /* 0x0000009500117220 */ /* 0x000fee0000410000 */
[----:B------:R1:W2:Y:S02]  /*13e50*/  MUFU.EX2 R195, R2 ;  /* 0x0000000200c37308 */ /* 0x0002a40000000800 */
[-CC-:B-1----:R-:W-:Y:S01]  /*13e60*/  FFMA.FTZ R2, R16, R3.reuse, -R46.reuse ;  /* 0x0000000310027223 */ /* 0x182fe2000001082e */
[-CC-:B------:R-:W-:Y:S07]  /*13e70*/  FFMA.FTZ R16, R66, R3.reuse, -R46.reuse ;  /* 0x0000000342107223 */ /* 0x180fee000001082e */
[----:B------:R1:W-:Y:S02]  /*13e80*/  MUFU.EX2 R158, R2 ;  /* 0x00000002009e7308 */ /* 0x0003e40000000800 */
[-CC-:B-1----:R-:W-:Y:S08]  /*13e90*/  FFMA.FTZ R2, R27, R3.reuse, -R46.reuse ;  /* 0x000000031b027223 */ /* 0x182ff0000001082e */
[----:B------:R1:W5:Y:S02]  /*13ea0*/  MUFU.EX2 R183, R2 ;  /* 0x0000000200b77308 */ /* 0x0003640000000800 */
[--C-:B-1----:R-:W-:Y:S01]  /*13eb0*/  FFMA.FTZ R2, R30, R3, -R46.reuse ;  /* 0x000000031e027223 */ /* 0x102fe2000001082e */
[----:B------:R-:W-:Y:S07]  /*13ec0*/  F2FP.F16.F32.PACK_AB R30, R180, R179 ;  /* 0x000000b3b41e723e */ /* 0x000fee00000000ff */
[----:B------:R1:W-:Y:S02]  /*13ed0*/  MUFU.EX2 R176, R2 ;  /* 0x0000000200b07308 */ /* 0x0003e40000000800 */
[----:B-1----:R-:W-:Y:S01]  /*13ee0*/  FFMA.FTZ R2, R31, R3, -R46 ;  /* 0x000000031f027223 */ /* 0x002fe2000001082e */
[----:B------:R-:W-:Y:S07]  /*13ef0*/  F2FP.F16.F32.PACK_AB R31, R163, R161 ;  /* 0x000000a1a31f723e */ /* 0x000fee00000000ff */
[----:B------:R1:W5:Y:S02]  /*13f00*/  MUFU.EX2 R184, R2 ;  /* 0x0000000200b87308 */ /* 0x0003640000000800 */
[-C--:B-1----:R-:W-:Y:S08]  /*13f10*/  FFMA.FTZ R2, R33, R3.reuse, -R44 ;  /* 0x0000000321027223 */ /* 0x082ff0000001082c */
[----:B------:R1:W5:Y:S02]  /*13f20*/  MUFU.EX2 R201, R2 ;  /* 0x0000000200c97308 */ /* 0x0003640000000800 */
[-CC-:B-1----:R-:W-:Y:S08]  /*13f30*/  FFMA.FTZ R2, R34, R3.reuse, -R46.reuse ;  /* 0x0000000322027223 */ /* 0x182ff0000001082e */
[----:B------:R1:W-:Y:S02]  /*13f40*/  MUFU.EX2 R185, R2 ;  /* 0x0000000200b97308 */ /* 0x0003e40000000800 */
[-CC-:B-1----:R-:W-:Y:S08]  /*13f50*/  FFMA.FTZ R2, R35, R3.reuse, -R46.reuse ;  /* 0x0000000323027223 */ /* 0x182ff0000001082e */
[----:B------:R1:W5:Y:S02]  /*13f60*/  MUFU.EX2 R197, R2 ;  /* 0x0000000200c57308 */ /* 0x0003640000000800 */
[-CC-:B-1----:R-:W-:Y:S08]  /*13f70*/  FFMA.FTZ R2, R38, R3.reuse, -R46.reuse ;  /* 0x0000000326027223 */ /* 0x182ff0000001082e */
[----:B------:R1:W-:Y:S02]  /*13f80*/  MUFU.EX2 R191, R2 ;  /* 0x0000000200bf7308 */ /* 0x0003e40000000800 */
[-C--:B-1----:R-:W-:Y:S08]  /*13f90*/  FFMA.FTZ R2, R39, R3.reuse, -R46 ;  /* 0x0000000327027223 */ /* 0x082ff0000001082e */
        /* <DEDUP_REMOVED lines=18> */
[----:B------:R1:W-:Y:S10]  /*140c0*/  MUFU.EX2 R54, R16 ;  /* 0x0000001000367308 */ /* 0x0003f40000000800 */
[----:B------:R4:W-:Y:S01]  /*140d0*/  MUFU.EX2 R209, R2 ;  /* 0x0000000200d17308 */ /* 0x0009e20000000800 */
[-CC-:B-1----:R-:W-:Y:S09]  /*140e0*/  FFMA.FTZ R16, R67, R3.reuse, -R46.reuse ;  /* 0x0000000343107223 */ /* 0x182ff2000001082e */
[----:B------:R1:W-:Y:S01]  /*140f0*/  MUFU.EX2 R142, R16 ;  /* 0x00000010008e7308 */ /* 0x0003e20000000800 */
[-C--:B----4-:R-:W-:Y:S09]  /*14100*/  FFMA.FTZ R2, R55, R3.reuse, -R46 ;  /* 0x0000000337027223 */ /* 0x090ff2000001082e */
[----:B------:R4:W5:Y:S10]  /*14110*/  MUFU.EX2 R216, R2 ;  /* 0x0000000200d87308 */ /* 0x0009740000000800 */
[----:B------:R3:W-:Y:S01]  /*14120*/  MUFU.EX2 R55, R8 ;  /* 0x0000000800377308 */ /* 0x0007e20000000800 */
[----:B-1----:R-:W-:Y:S01]  /*14130*/  FMUL.FTZ R16, R0, R148 ;  /* 0x0000009400107220 */ /* 0x002fe20000410000 */
[----:B----4-:R-:W-:Y:S04]  /*14140*/  LOP3.LUT R2, R154, 0x120, R170, 0xf8, !PT ;  /* 0x000001209a027812 */ /* 0x010fe800078ef8aa */
[----:B------:R-:W-:Y:S04]  /*14150*/  LEA R2, R2, UR6, 0x1 ;  /* 0x0000000602027c11 */ /* 0x000fe8000f8e08ff */
[C---:B------:R-:W-:Y:S01]  /*14160*/  IADD3 R4, PT, PT, R2.reuse, 0x5000, RZ ;  /* 0x0000500002047810 */ /* 0x040fe20007ffe0ff */
[----:B------:R-:W1:Y:S01]  /*14170*/  LDSM.16.MT88.4 R12, [R2+0x5000] ;  /* 0x00500000020c783b */ /* 0x000e620000004200 */
[----:B------:R-:W-:Y:S01]  /*14180*/  IADD3 R27, PT, PT, R2, 0x5020, RZ ;  /* 0x00005020021b7810 */ /* 0x000fe20007ffe0ff */
[-C--:B---3--:R-:W-:Y:S01]  /*14190*/  FFMA.FTZ R8, R63, R3.reuse, -R46 ;  /* 0x000000033f087223 */ /* 0x088fe2000001082e */
[----:B------:R-:W-:Y:S01]  /*141a0*/  @P0 IADD3 R27, PT, PT, R4, -0x20, RZ ;  /* 0xffffffe0041b0810 */ /* 0x000fe20007ffe0ff */
[-CC-:B------:R-:W-:Y:S01]  /*141b0*/  FFMA.FTZ R4, R61, R3.reuse, -R44.reuse ;  /* 0x000000033d047223 */ /* 0x180fe2000001082c */
[----:B------:R-:W-:Y:S01]  /*141c0*/  ISETP.GT.AND P0, PT, R190, RZ, PT ;  /* 0x000000ffbe00720c */ /* 0x000fe20003f04270 */
[----:B------:R3:W-:Y:S02]  /*141d0*/  MUFU.EX2 R154, R8 ;  /* 0x00000008009a7308 */ /* 0x0007e40000000800 */
[----:B------:R-:W4:Y:S08]  /*141e0*/  LDSM.16.MT88.4 R32, [R27] ;  /* 0x000000001b20783b */ /* 0x000f300000004200 */
[----:B------:R2:W5:Y:S01]  /*141f0*/  MUFU.EX2 R225, R4 ;  /* 0x0000000400e17308 */ /* 0x0005620000000800 */
[----:B------:R-:W5:Y:S01]  /*14200*/  LDSM.16.MT88.4 R36, [R2+0x5400] ;  /* 0x005400000224783b */ /* 0x000f620000004200 */
[C---:B---3--:R-:W-:Y:S07]  /*14210*/  FMUL.FTZ R8, R0.reuse, R140 ;  /* 0x0000008c00087220 */ /* 0x048fee0000410000 */
[----:B------:R-:W3:Y:S01]  /*14220*/  LDSM.16.MT88.4 R40, [R27+0x400] ;  /* 0x000400001b28783b */ /* 0x000ee20000004200 */
[----:B--2---:R-:W-:Y:S02]  /*14230*/  FMUL.FTZ R4, R0, R136 ;  /* 0x0000008800047220 */ /* 0x004fe40000410000 */
[----:B------:R2:W-:Y:S05]  /*14240*/  MUFU.EX2 R136, R45 ;  /* 0x0000002d00887308 */ /* 0x0005ea0000000800 */
[C---:B-1----:R-:W-:Y:S05]  /*14250*/  HMMA.16816.F32 R4, R28.reuse, R12, R4 ;  /* 0x0000000c1c04723c */ /* 0x042fea0000001804 */
[--C-:B------:R-:W-:Y:S01]  /*14260*/  FFMA.FTZ R12, R64, R3, -R44.reuse ;  /* 0x00000003400c7223 */ /* 0x100fe2000001082c */
[----:B------:R-:W-:Y:S02]  /*14270*/  FMUL.FTZ R13, R0, R145 ;  /* 0x00000091000d7220 */ /* 0x000fe40000410000 */
[C---:B------:R-:W-:Y:S01]  /*14280*/  HMMA.16816.F32 R8, R28.reuse, R14, R8 ;  /* 0x0000000e1c08723c */ /* 0x040fe20000001808 */
[----:B------:R1:W-:Y:S02]  /*14290*/  MUFU.EX2 R218, R12 ;  /* 0x0000000c00da7308 */ /* 0x0003e40000000800 */
[C---:B------:R-:W-:Y:S01]  /*142a0*/  FMUL.FTZ R14, R20.reuse, R146 ;  /* 0x00000092140e7220 */ /* 0x040fe20000410000 */
[----:B------:R-:W-:Y:S01]  /*142b0*/  FMUL.FTZ R15, R20, R147 ;  /* 0x00000093140f7220 */ /* 0x000fe20000410000 */
[-CC-:B--2---:R-:W-:Y:S06]  /*142c0*/  FFMA.FTZ R45, R77, R3.reuse, -R44.reuse ;  /* 0x000000034d2d7223 */ /* 0x184fec000001082c */
[----:B------:R2:W-:Y:S01]  /*142d0*/  MUFU.EX2 R137, R45 ;  /* 0x0000002d00897308 */ /* 0x0005e20000000800 */
[-CC-:B-1----:R-:W-:Y:S09]  /*142e0*/  FFMA.FTZ R12, R65, R3.reuse, -R44.reuse ;  /* 0x00000003410c7223 */ /* 0x182ff2000001082c */
[----:B------:R1:W3:Y:S01]  /*142f0*/  MUFU.EX2 R170, R12 ;  /* 0x0000000c00aa7308 */ /* 0x0002e20000000800 */
[-CC-:B--2---:R-:W-:Y:S09]  /*14300*/  FFMA.FTZ R45, R80, R3.reuse, -R44.reuse ;  /* 0x00000003502d7223 */ /* 0x184ff2000001082c */
[----:B------:R2:W-:Y:S01]  /*14310*/  MUFU.EX2 R135, R45 ;  /* 0x0000002d00877308 */ /* 0x0005e20000000800 */
[----:B-1----:R-:W-:Y:S07]  /*14320*/  FMUL.FTZ R12, R0, R144 ;  /* 0x00000090000c7220 */ /* 0x002fee0000410000 */
[C---:B----4-:R-:W-:Y:S03]  /*14330*/  HMMA.16816.F32 R12, R28.reuse, R32, R12 ;  /* 0x000000201c0c723c */ /* 0x050fe6000000180c */
[-C--:B------:R-:W-:Y:S01]  /*14340*/  FFMA.FTZ R32, R68, R3.reuse, -R44 ;  /* 0x0000000344207223 */ /* 0x080fe2000001082c */
[-C--:B--2---:R-:W-:Y:S03]  /*14350*/  FFMA.FTZ R45, R82, R3.reuse, -R46 ;  /* 0x00000003522d7223 */ /* 0x084fe6000001082e */
[----:B------:R1:W-:Y:S01]  /*14360*/  MUFU.EX2 R144, R32 ;  /* 0x0000002000907308 */ /* 0x0003e20000000800 */
[----:B------:R-:W-:Y:S03]  /*14370*/  HMMA.16816.F32 R16, R28, R34, R16 ;  /* 0x000000221c10723c */ /* 0x000fe60000001810 */
[----:B------:R-:W-:Y:S02]  /*14380*/  F2FP.F16.F32.PACK_AB R28, R177, R178 ;  /* 0x000000b2b11c723e */ /* 0x000fe400000000ff */
[----:B------:R-:W-:Y:S02]  /*14390*/  F2FP.F16.F32.PACK_AB R29, R167, R162 ;  /* 0x000000a2a71d723e */ /* 0x000fe400000000ff */
[----:B------:R-:W-:Y:S02]  /*143a0*/  F2FP.F16.F32.PACK_AB R30, R165, R166 ;  /* 0x000000a6a51e723e */ /* 0x000fe400000000ff */
[----:B------:R2:W-:Y:S01]  /*143b0*/  MUFU.EX2 R50, R45 ;  /* 0x0000002d00327308 */ /* 0x0005e20000000800 */
[----:B------:R-:W-:Y:S07]  /*143c0*/  F2FP.F16.F32.PACK_AB R31, R159, R164 ;  /* 0x000000a49f1f723e */ /* 0x000fee00000000ff */
[C---:B-----5:R-:W-:Y:S03]  /*143d0*/  HMMA.16816.F32 R4, R28.reuse, R36, R4 ;  /* 0x000000241c04723c */ /* 0x060fe60000001804 */
[-C--:B-1----:R-:W-:Y:S01]  /*143e0*/  FFMA.FTZ R32, R69, R3.reuse, -R44 ;  /* 0x0000000345207223 */ /* 0x082fe2000001082c */
[-C--:B------:R-:W-:Y:S03]  /*143f0*/  FFMA.FTZ R36, R71, R3.reuse, -R46 ;  /* 0x0000000347247223 */ /* 0x080fe6000001082e */
[----:B------:R1:W4:Y:S01]  /*14400*/  MUFU.EX2 R143, R32 ;  /* 0x00000020008f7308 */ /* 0x0003220000000800 */
[C---:B------:R-:W-:Y:S03]  /*14410*/  HMMA.16816.F32 R8, R28.reuse, R38, R8 ;  /* 0x000000261c08723c */ /* 0x040fe60000001808 */
[-CC-:B--2---:R-:W-:Y:S06]  /*14420*/  FFMA.FTZ R45, R85, R3.reuse, -R44.reuse ;  /* 0x00000003552d7223 */ /* 0x184fec000001082c */
[----:B------:R2:W-:Y:S01]  /*14430*/  MUFU.EX2 R139, R36 ;  /* 0x00000024008b7308 */ /* 0x0005e20000000800 */
[C---:B---3--:R-:W-:Y:S03]  /*14440*/  HMMA.16816.F32 R12, R28.reuse, R40, R12 ;  /* 0x000000281c0c723c */ /* 0x048fe6000000180c */
[-C--:B------:R-:W-:Y:S06]  /*14450*/  FFMA.FTZ R40, R73, R3.reuse, -R44 ;  /* 0x0000000349287223 */ /* 0x080fec000001082c */
[----:B------:R3:W5:Y:S01]  /*14460*/  MUFU.EX2 R140, R40 ;  /* 0x00000028008c7308 */ /* 0x0007620000000800 */
[----:B------:R-:W-:Y:S01]  /*14470*/  HMMA.16816.F32 R16, R28, R42, R16 ;  /* 0x0000002a1c10723c */ /* 0x000fe20000001810 */
[----:B-1----:R-:W1:Y:S02]  /*14480*/  LDSM.16.MT88.4 R32, [R2+0x5800] ;  /* 0x005800000220783b */ /* 0x002e640000004200 */
[----:B------:R-:W-:Y:S02]  /*14490*/  F2FP.F16.F32.PACK_AB R28, R186, R182 ;  /* 0x000000b6ba1c723e */ /* 0x000fe400000000ff */
[----:B------:R-:W-:Y:S02]  /*144a0*/  F2FP.F16.F32.PACK_AB R29, R157, R156 ;  /* 0x0000009c9d1d723e */ /* 0x000fe400000000ff */
[----:B------:R-:W-:Y:S02]  /*144b0*/  F2FP.F16.F32.PACK_AB R30, R195, R194 ;  /* 0x000000c2c31e723e */ /* 0x000fe400000000ff */
[----:B------:R4:W-:Y:S01]  /*144c0*/  MUFU.EX2 R127, R45 ;  /* 0x0000002d007f7308 */ /* 0x0009e20000000800 */
[----:B--2---:R-:W2:Y:S01]  /*144d0*/  LDSM.16.MT88.4 R36, [R27+0x800] ;  /* 0x000800001b24783b */ /* 0x004ea20000004200 */
[----:B------:R-:W-:Y:S01]  /*144e0*/  F2FP.F16.F32.PACK_AB R31, R183, R158 ;  /* 0x0000009eb71f723e */ /* 0x000fe200000000ff */
[-CC-:B---3--:R-:W-:Y:S07]  /*144f0*/  FFMA.FTZ R40, R74, R3.reuse, -R46.reuse ;  /* 0x000000034a287223 */ /* 0x188fee000001082e */
[----:B------:R3:W5:Y:S01]  /*14500*/  MUFU.EX2 R52, R40 ;  /* 0x0000002800347308 */ /* 0x0007620000000800 */
[-C--:B----4-:R-:W-:Y:S01]  /*14510*/  FFMA.FTZ R45, R87, R3.reuse, -R46 ;  /* 0x00000003572d7223 */ /* 0x090fe2000001082e */
[----:B---3--:R-:W3:Y:S01]  /*14520*/  LDSM.16.MT88.4 R40, [R2+0x5c00] ;  /* 0x005c00000228783b */ /* 0x008ee20000004200 */
[C---:B-1----:R-:W-:Y:S03]  /*14530*/  HMMA.16816.F32 R4, R28.reuse, R32, R4 ;  /* 0x000000201c04723c */ /* 0x042fe60000001804 */
[-C--:B------:R-:W-:Y:S04]  /*14540*/  FFMA.FTZ R32, R76, R3.reuse, -R44 ;  /* 0x000000034c207223 */ /* 0x080fe8000001082c */
[----:B------:R1:W4:Y:S01]  /*14550*/  MUFU.EX2 R138, R32 ;  /* 0x00000020008a7308 */ /* 0x0003220000000800 */
[C---:B------:R-:W-:Y:S08]  /*14560*/  HMMA.16816.F32 R8, R28.reuse, R34, R8 ;  /* 0x000000221c08723c */ /* 0x040ff00000001808 */
[C---:B--2---:R-:W-:Y:S03]  /*14570*/  HMMA.16816.F32 R12, R28.reuse, R36, R12 ;  /* 0x000000241c0c723c */ /* 0x044fe6000000180c */
[--C-:B------:R-:W-:Y:S04]  /*14580*/  FFMA.FTZ R36, R78, R3, -R46.reuse ;  /* 0x000000034e247223 */ /* 0x100fe8000001082e */
[----:B------:R2:W-:Y:S01]  /*14590*/  MUFU.EX2 R51, R36 ;  /* 0x0000002400337308 */ /* 0x0005e20000000800 */
[----:B------:R-:W-:Y:S01]  /*145a0*/  HMMA.16816.F32 R16, R28, R38, R16 ;  /* 0x000000261c10723c */ /* 0x000fe20000001810 */
[----:B-1----:R-:W1:Y:S02]  /*145b0*/  LDSM.16.MT88.4 R32, [R27+0xc00] ;  /* 0x000c00001b20783b */ /* 0x002e640000004200 */
[----:B------:R-:W-:Y:S02]  /*145c0*/  F2FP.F16.F32.PACK_AB R28, R198, R196 ;  /* 0x000000c4c61c723e */ /* 0x000fe400000000ff */
[----:B------:R-:W-:Y:S02]  /*145d0*/  F2FP.F16.F32.PACK_AB R29, R184, R176 ;  /* 0x000000b0b81d723e */ /* 0x000fe400000000ff */
[----:B------:R-:W-:Y:S02]  /*145e0*/  F2FP.F16.F32.PACK_AB R30, R201, R199 ;  /* 0x000000c7c91e723e */ /* 0x000fe400000000ff */
[----:B------:R-:W-:Y:S07]  /*145f0*/  F2FP.F16.F32.PACK_AB R31, R197, R185 ;  /* 0x000000b9c51f723e */ /* 0x000fee00000000ff */
[C---:B---3--:R-:W-:Y:S03]  /*14600*/  HMMA.16816.F32 R4, R28.reuse, R40, R4 ;  /* 0x000000281c04723c */ /* 0x048fe60000001804 */
[-C--:B--2---:R-:W-:Y:S01]  /*14610*/  FFMA.FTZ R36, R79, R3.reuse, -R46 ;  /* 0x000000034f247223 */ /* 0x084fe2000001082e */
[-C--:B------:R-:W-:Y:S03]  /*14620*/  FFMA.FTZ R40, R81, R3.reuse, -R44 ;  /* 0x0000000351287223 */ /* 0x080fe6000001082c */
[----:B------:R2:W3:Y:S01]  /*14630*/  MUFU.EX2 R130, R36 ;  /* 0x0000002400827308 */ /* 0x0004e20000000800 */
[C---:B------:R-:W-:Y:S09]  /*14640*/  HMMA.16816.F32 R8, R28.reuse, R42, R8 ;  /* 0x0000002a1c08723c */ /* 0x040ff20000001808 */
[----:B------:R5:W3:Y:S01]  /*14650*/  MUFU.EX2 R131, R40 ;  /* 0x0000002800837308 */ /* 0x000ae20000000800 */
[----:B--2---:R-:W2:Y:S01]  /*14660*/  LDSM.16.MT88.4 R36, [R2+0x6000] ;  /* 0x006000000224783b */ /* 0x004ea20000004200 */
[C---:B-1----:R-:W-:Y:S03]  /*14670*/  HMMA.16816.F32 R12, R28.reuse, R32, R12 ;  /* 0x000000201c0c723c */ /* 0x042fe6000000180c */
[----:B------:R-:W-:Y:S05]  /*14680*/  FFMA.FTZ R32, R83, R3, -R46 ;  /* 0x0000000353207223 */ /* 0x000fea000001082e */
[----:B------:R1:W3:Y:S01]  /*14690*/  MUFU.EX2 R49, R32 ;  /* 0x0000002000317308 */ /* 0x0002e20000000800 */
[----:B------:R-:W-:Y:S01]  /*146a0*/  HMMA.16816.F32 R16, R28, R34, R16 ;  /* 0x000000221c10723c */ /* 0x000fe20000001810 */
[----:B-----5:R-:W5:Y:S02]  /*146b0*/  LDSM.16.MT88.4 R40, [R27+0x1000] ;  /* 0x001000001b28783b */ /* 0x020f640000004200 */
[----:B------:R-:W-:Y:S02]  /*146c0*/  F2FP.F16.F32.PACK_AB R28, R208, R204 ;  /* 0x000000ccd01c723e */ /* 0x000fe400000000ff */
[----:B------:R-:W-:Y:S02]  /*146d0*/  F2FP.F16.F32.PACK_AB R29, R200, R191 ;  /* 0x000000bfc81d723e */ /* 0x000fe400000000ff */
[----:B------:R-:W-:Y:S02]  /*146e0*/  F2FP.F16.F32.PACK_AB R30, R211, R210 ;  /* 0x000000d2d31e723e */ /* 0x000fe400000000ff */
[----:B------:R-:W-:Y:S01]  /*146f0*/  F2FP.F16.F32.PACK_AB R31, R205, R202 ;  /* 0x000000cacd1f723e */ /* 0x000fe200000000ff */
[-C--:B-1----:R-:W-:Y:S02]  /*14700*/  FFMA.FTZ R32, R84, R3.reuse, -R44 ;  /* 0x0000000354207223 */ /* 0x082fe4000001082c */
[----:B------:R1:W-:Y:S10]  /*14710*/  MUFU.EX2 R84, R45 ;  /* 0x0000002d00547308 */ /* 0x0003f40000000800 */
[----:B------:R4:W3:Y:S01]  /*14720*/  MUFU.EX2 R126, R32 ;  /* 0x00000020007e7308 */ /* 0x0008e20000000800 */
[C---:B--2---:R-:W-:Y:S03]  /*14730*/  HMMA.16816.F32 R4, R28.reuse, R36, R4 ;  /* 0x000000241c04723c */ /* 0x044fe60000001804 */
[-CC-:B------:R-:W-:Y:S01]  /*14740*/  FFMA.FTZ R36, R86, R3.reuse, -R46.reuse ;  /* 0x0000000356247223 */ /* 0x180fe2000001082e */
[-C--:B-1----:R-:W-:Y:S05]  /*14750*/  FFMA.FTZ R45, R90, R3.reuse, -R46 ;  /* 0x000000035a2d7223 */ /* 0x082fea000001082e */
[----:B------:R1:W2:Y:S01]  /*14760*/  MUFU.EX2 R48, R36 ;  /* 0x0000002400307308 */ /* 0x0002a20000000800 */
[C---:B------:R-:W-:Y:S01]  /*14770*/  HMMA.16816.F32 R8, R28.reuse, R38, R8 ;  /* 0x000000261c08723c */ /* 0x040fe20000001808 */
[----:B----4-:R-:W4:Y:S08]  /*14780*/  LDSM.16.MT88.4 R32, [R2+0x6400] ;  /* 0x006400000220783b */ /* 0x010f300000004200 */
[----:B------:R3:W-:Y:S01]  /*14790*/  MUFU.EX2 R82, R45 ;  /* 0x0000002d00527308 */ /* 0x0007e20000000800 */
[C---:B-----5:R-:W-:Y:S03]  /*147a0*/  HMMA.16816.F32 R12, R28.reuse, R40, R12 ;  /* 0x000000281c0c723c */ /* 0x060fe6000000180c */
[--C-:B------:R-:W-:Y:S06]  /*147b0*/  FFMA.FTZ R40, R88, R3, -R44.reuse ;  /* 0x0000000358287223 */ /* 0x100fec000001082c */
[----:B------:R5:W-:Y:S01]  /*147c0*/  MUFU.EX2 R85, R40 ;  /* 0x0000002800557308 */ /* 0x000be20000000800 */
[----:B------:R-:W-:Y:S01]  /*147d0*/  HMMA.16816.F32 R16, R28, R42, R16 ;  /* 0x0000002a1c10723c */ /* 0x000fe20000001810 */
[----:B-1----:R-:W1:Y:S02]  /*147e0*/  LDSM.16.MT88.4 R36, [R27+0x1400] ;  /* 0x001400001b24783b */ /* 0x002e640000004200 */
[----:B------:R-:W-:Y:S02]  /*147f0*/  F2FP.F16.F32.PACK_AB R28, R214, R212 ;  /* 0x000000d4d61c723e */ /* 0x000fe400000000ff */
[----:B------:R-:W-:Y:S02]  /*14800*/  F2FP.F16.F32.PACK_AB R29, R206, R203 ;  /* 0x000000cbce1d723e */ /* 0x000fe400000000ff */
[----:B------:R-:W-:Y:S01]  /*14810*/  F2FP.F16.F32.PACK_AB R30, R217, R215 ;  /* 0x000000d7d91e723e */ /* 0x000fe200000000ff */
[--C-:B---3--:R-:W-:Y:S01]  /*14820*/  FFMA.FTZ R45, R92, R3, -R44.reuse ;  /* 0x000000035c2d7223 */ /* 0x108fe2000001082c */
[----:B------:R-:W-:Y:S03]  /*14830*/  F2FP.F16.F32.PACK_AB R31, R213, R207 ;  /* 0x000000cfd51f723e */ /* 0x000fe600000000ff */
[----:B------:R3:W-:Y:S01]  /*14840*/  MUFU.EX2 R81, R45 ;  /* 0x0000002d00517308 */ /* 0x0007e20000000800 */
[-C--:B-----5:R-:W-:Y:S09]  /*14850*/  FFMA.FTZ R40, R89, R3.reuse, -R44 ;  /* 0x0000000359287223 */ /* 0x0a0ff2000001082c */
[----:B------:R5:W2:Y:S01]  /*14860*/  MUFU.EX2 R83, R40 ;  /* 0x0000002800537308 */ /* 0x000aa20000000800 */
[C---:B----4-:R-:W-:Y:S03]  /*14870*/  HMMA.16816.F32 R4, R28.reuse, R32, R4 ;  /* 0x000000201c04723c */ /* 0x050fe60000001804 */
[-CC-:B------:R-:W-:Y:S01]  /*14880*/  FFMA.FTZ R32, R91, R3.reuse, -R46.reuse ;  /* 0x000000035b207223 */ /* 0x180fe2000001082e */
[-C--:B---3--:R-:W-:Y:S05]  /*14890*/  FFMA.FTZ R45, R95, R3.reuse, -R46 ;  /* 0x000000035f2d7223 */ /* 0x088fea000001082e */
[----:B------:R3:W4:Y:S01]  /*148a0*/  MUFU.EX2 R47, R32 ;  /* 0x00000020002f7308 */ /* 0x0007220000000800 */
[C---:B------:R-:W-:Y:S01]  /*148b0*/  HMMA.16816.F32 R8, R28.reuse, R34, R8 ;  /* 0x000000221c08723c */ /* 0x040fe20000001808 */
[----:B-----5:R-:W5:Y:S08]  /*148c0*/  LDSM.16.MT88.4 R40, [R2+0x6800] ;  /* 0x006800000228783b */ /* 0x020f700000004200 */
[----:B------:R2:W-:Y:S01]  /*148d0*/  MUFU.EX2 R78, R45 ;  /* 0x0000002d004e7308 */ /* 0x0005e20000000800 */
[C---:B-1----:R-:W-:Y:S03]  /*148e0*/  HMMA.16816.F32 R12, R28.reuse, R36, R12 ;  /* 0x000000241c0c723c */ /* 0x042fe6000000180c */
[--C-:B------:R-:W-:Y:S06]  /*148f0*/  FFMA.FTZ R36, R93, R3, -R44.reuse ;  /* 0x000000035d247223 */ /* 0x100fec000001082c */
[----:B------:R1:W4:Y:S01]  /*14900*/  MUFU.EX2 R80, R36 ;  /* 0x0000002400507308 */ /* 0x0003220000000800 */
[----:B------:R-:W-:Y:S01]  /*14910*/  HMMA.16816.F32 R16, R28, R38, R16 ;  /* 0x000000261c10723c */ /* 0x000fe20000001810 */
[----:B---3--:R-:W3:Y:S02]  /*14920*/  LDSM.16.MT88.4 R32, [R27+0x1800] ;  /* 0x001800001b20783b */ /* 0x008ee40000004200 */
[----:B------:R-:W-:Y:S02]  /*14930*/  F2FP.F16.F32.PACK_AB R28, R224, R220 ;  /* 0x000000dce01c723e */ /* 0x000fe400000000ff */
[----:B------:R-:W-:Y:S02]  /*14940*/  F2FP.F16.F32.PACK_AB R29, R216, R209 ;  /* 0x000000d1d81d723e */ /* 0x000fe400000000ff */
[----:B------:R-:W-:Y:S01]  /*14950*/  F2FP.F16.F32.PACK_AB R30, R221, R222 ;  /* 0x000000dedd1e723e */ /* 0x000fe200000000ff */
[-C--:B--2---:R-:W-:Y:S01]  /*14960*/  FFMA.FTZ R45, R97, R3.reuse, -R44 ;  /* 0x00000003612d7223 */ /* 0x084fe2000001082c */
[----:B------:R-:W-:Y:S03]  /*14970*/  F2FP.F16.F32.PACK_AB R31, R219, R56 ;  /* 0x00000038db1f723e */ /* 0x000fe600000000ff */
[----:B------:R2:W-:Y:S01]  /*14980*/  MUFU.EX2 R77, R45 ;  /* 0x0000002d004d7308 */ /* 0x0005e20000000800 */
[-C--:B-1----:R-:W-:Y:S09]  /*14990*/  FFMA.FTZ R36, R94, R3.reuse, -R46 ;  /* 0x000000035e247223 */ /* 0x082ff2000001082e */
[----:B------:R1:W4:Y:S01]  /*149a0*/  MUFU.EX2 R76, R36 ;  /* 0x00000024004c7308 */ /* 0x0003220000000800 */
[C---:B-----5:R-:W-:Y:S03]  /*149b0*/  HMMA.16816.F32 R4, R28.reuse, R40, R4 ;  /* 0x000000281c04723c */ /* 0x060fe60000001804 */
[-C--:B------:R-:W-:Y:S01]  /*149c0*/  FFMA.FTZ R40, R96, R3.reuse, -R44 ;  /* 0x0000000360287223 */ /* 0x080fe2000001082c */
[-CC-:B--2---:R-:W-:Y:S05]  /*149d0*/  FFMA.FTZ R45, R99, R3.reuse, -R46.reuse ;  /* 0x00000003632d7223 */ /* 0x184fea000001082e */
[----:B------:R2:W5:Y:S01]  /*149e0*/  MUFU.EX2 R79, R40 ;  /* 0x00000028004f7308 */ /* 0x0005620000000800 */
[C---:B------:R-:W-:Y:S01]  /*149f0*/  HMMA.16816.F32 R8, R28.reuse, R42, R8 ;  /* 0x0000002a1c08723c */ /* 0x040fe20000001808 */
[----:B-1----:R-:W1:Y:S08]  /*14a00*/  LDSM.16.MT88.4 R36, [R2+0x6c00] ;  /* 0x006c00000224783b */ /* 0x002e700000004200 */
[----:B------:R4:W-:Y:S01]  /*14a10*/  MUFU.EX2 R72, R45 ;  /* 0x0000002d00487308 */ /* 0x0009e20000000800 */
[C---:B---3--:R-:W-:Y:S03]  /*14a20*/  HMMA.16816.F32 R12, R28.reuse, R32, R12 ;  /* 0x000000201c0c723c */ /* 0x048fe6000000180c */
[----:B------:R-:W-:Y:S06]  /*14a30*/  FFMA.FTZ R32, R98, R3, -R46 ;  /* 0x0000000362207223 */ /* 0x000fec000001082e */
[----:B------:R3:W5:Y:S01]  /*14a40*/  MUFU.EX2 R73, R32 ;  /* 0x0000002000497308 */ /* 0x0007620000000800 */
[----:B------:R-:W-:Y:S01]  /*14a50*/  HMMA.16816.F32 R16, R28, R34, R16 ;  /* 0x000000221c10723c */ /* 0x000fe20000001810 */
[----:B--2---:R-:W2:Y:S02]  /*14a60*/  LDSM.16.MT88.4 R40, [R27+0x1c00] ;  /* 0x001c00001b28783b */ /* 0x004ea40000004200 */
[----:B------:R-:W-:Y:S02]  /*14a70*/  F2FP.F16.F32.PACK_AB R31, R142, R54 ;  /* 0x000000368e1f723e */ /* 0x000fe400000000ff */
[----:B------:R-:W-:Y:S02]  /*14a80*/  F2FP.F16.F32.PACK_AB R28, R225, R223 ;  /* 0x000000dfe11c723e */ /* 0x000fe400000000ff */
[----:B------:R-:W-:Y:S01]  /*14a90*/  F2FP.F16.F32.PACK_AB R29, R154, R55 ;  /* 0x000000379a1d723e */ /* 0x000fe200000000ff */
[-CC-:B----4-:R-:W-:Y:S01]  /*14aa0*/  FFMA.FTZ R45, R100, R3.reuse, -R44.reuse ;  /* 0x00000003642d7223 */ /* 0x190fe2000001082c */
[----:B------:R-:W-:Y:S03]  /*14ab0*/  F2FP.F16.F32.PACK_AB R30, R170, R218 ;  /* 0x000000daaa1e723e */ /* 0x000fe600000000ff */
[----:B------:R4:W-:Y:S01]  /*14ac0*/  MUFU.EX2 R75, R45 ;  /* 0x0000002d004b7308 */ /* 0x0009e20000000800 */
[----:B---3--:R-:W3:Y:S03]  /*14ad0*/  LDSM.16.MT88.4 R32, [R2+0x7000] ;  /* 0x007000000220783b */ /* 0x008ee60000004200 */
[C---:B-1----:R-:W-:Y:S03]  /*14ae0*/  HMMA.16816.F32 R4, R28.reuse, R36, R4 ;  /* 0x000000241c04723c */ /* 0x042fe60000001804 */
[-C--:B------:R-:W-:Y:S01]  /*14af0*/  FFMA.FTZ R36, R101, R3.reuse, -R44 ;  /* 0x0000000365247223 */ /* 0x080fe2000001082c */
[-CC-:B----4-:R-:W-:Y:S03]  /*14b00*/  FFMA.FTZ R45, R102, R3.reuse, -R46.reuse ;  /* 0x00000003662d7223 */ /* 0x190fe6000001082e */
[----:B------:R1:W4:Y:S01]  /*14b10*/  MUFU.EX2 R74, R36 ;  /* 0x00000024004a7308 */ /* 0x0003220000000800 */
[C---:B------:R-:W-:Y:S09]  /*14b20*/  HMMA.16816.F32 R8, R28.reuse, R38, R8 ;  /* 0x000000261c08723c */ /* 0x040ff20000001808 */
[----:B------:R5:W-:Y:S01]  /*14b30*/  MUFU.EX2 R71, R45 ;  /* 0x0000002d00477308 */ /* 0x000be20000000800 */
[C---:B--2---:R-:W-:Y:S03]  /*14b40*/  HMMA.16816.F32 R12, R28.reuse, R40, R12 ;  /* 0x000000281c0c723c */ /* 0x044fe6000000180c */
[----:B------:R-:W-:Y:S01]  /*14b50*/  FFMA.FTZ R40, R103, R3, -R46 ;  /* 0x0000000367287223 */ /* 0x000fe2000001082e */
[----:B------:R-:W-:Y:S01]  /*14b60*/  FFMA.FTZ R41, R20, R226, R134 ;  /* 0x000000e214297223 */ /* 0x000fe20000010086 */
[----:B------:R-:W-:Y:S01]  /*14b70*/  FFMA.FTZ R20, R0, R227, R172 ;  /* 0x000000e300147223 */ /* 0x000fe200000100ac */
[----:B------:R-:W-:Y:S03]  /*14b80*/  MOV R134, R21 ;  /* 0x0000001500867202 */ /* 0x000fe60000000f00 */
[----:B------:R2:W4:Y:S01]  /*14b90*/  MUFU.EX2 R70, R40 ;  /* 0x0000002800467308 */ /* 0x0005220000000800 */
[----:B------:R-:W-:Y:S01]  /*14ba0*/  HMMA.16816.F32 R16, R28, R42, R16 ;  /* 0x0000002a1c10723c */ /* 0x000fe20000001810 */
[----:B-1----:R-:W1:Y:S02]  /*14bb0*/  LDSM.16.MT88.4 R36, [R27+0x2000] ;  /* 0x002000001b24783b */ /* 0x002e640000004200 */
[----:B------:R-:W-:Y:S01]  /*14bc0*/  F2FP.F16.F32.PACK_AB R28, R143, R144 ;  /* 0x000000908f1c723e */ /* 0x000fe200000000ff */
[----:B------:R-:W-:Y:S01]  /*14bd0*/  FADD.FTZ R20, R181, R20 ;  /* 0x00000014b5147221 */ /* 0x000fe20000010000 */
[----:B------:R-:W-:Y:S01]  /*14be0*/  F2FP.F16.F32.PACK_AB R30, R140, R141 ;  /* 0x0000008d8c1e723e */ /* 0x000fe200000000ff */
[----:B------:R-:W-:Y:S01]  /*14bf0*/  FADD.FTZ R0, R160, R41 ;  /* 0x00000029a0007221 */ /* 0x000fe20000010000 */
[----:B------:R-:W-:Y:S01]  /*14c00*/  F2FP.F16.F32.PACK_AB R29, R139, R53 ;  /* 0x000000358b1d723e */ /* 0x000fe200000000ff */
[-C--:B-----5:R-:W-:Y:S01]  /*14c10*/  FFMA.FTZ R45, R105, R3.reuse, -R44 ;  /* 0x00000003692d7223 */ /* 0x0a0fe2000001082c */
[----:B------:R-:W-:Y:S01]  /*14c20*/  F2FP.F16.F32.PACK_AB R31, R136, R52 ;  /* 0x00000034881f723e */ /* 0x000fe200000000ff */
[----:B------:R-:W-:Y:S02]  /*14c30*/  FADD.FTZ R0, R161, R0 ;  /* 0x00000000a1007221 */ /* 0x000fe40000010000 */
[----:B------:R5:W-:Y:S02]  /*14c40*/  MUFU.EX2 R68, R45 ;  /* 0x0000002d00447308 */ /* 0x000be40000000800 */
[----:B------:R-:W-:Y:S02]  /*14c50*/  FADD.FTZ R0, R163, R0 ;  /* 0x00000000a3007221 */ /* 0x000fe40000010000 */
[C---:B---3--:R-:W-:Y:S03]  /*14c60*/  HMMA.16816.F32 R4, R28.reuse, R32, R4 ;  /* 0x000000201c04723c */ /* 0x048fe60000001804 */
[-C--:B--2---:R-:W-:Y:S01]  /*14c70*/  FFMA.FTZ R40, R104, R3.reuse, -R44 ;  /* 0x0000000368287223 */ /* 0x084fe2000001082c */
[----:B------:R-:W-:Y:S01]  /*14c80*/  FADD.FTZ R32, R179, R20 ;  /* 0x00000014b3207221 */ /* 0x000fe20000010000 */
[-C--:B------:R-:W-:Y:S01]  /*14c90*/  FFMA.FTZ R20, R106, R3.reuse, -R46 ;  /* 0x000000036a147223 */ /* 0x080fe2000001082e */
[----:B------:R-:W-:Y:S01]  /*14ca0*/  FADD.FTZ R0, R162, R0 ;  /* 0x00000000a2007221 */ /* 0x000fe20000010000 */
[----:B------:R2:W3:Y:S01]  /*14cb0*/  MUFU.EX2 R69, R40 ;  /* 0x0000002800457308 */ /* 0x0004e20000000800 */
[C---:B------:R-:W-:Y:S03]  /*14cc0*/  HMMA.16816.F32 R8, R28.reuse, R34, R8 ;  /* 0x000000221c08723c */ /* 0x040fe60000001808 */
[----:B------:R-:W-:Y:S01]  /*14cd0*/  FADD.FTZ R32, R180, R32 ;  /* 0x00000020b4207221 */ /* 0x000fe20000010000 */
[----:B------:R-:W-:Y:S01]  /*14ce0*/  FADD.FTZ R0, R167, R0 ;  /* 0x00000000a7007221 */ /* 0x000fe20000010000 */
[-C--:B-----5:R-:W-:Y:S04]  /*14cf0*/  FFMA.FTZ R45, R107, R3.reuse, -R46 ;  /* 0x000000036b2d7223 */ /* 0x0a0fe8000001082e */
[----:B------:R5:W-:Y:S01]  /*14d00*/  MUFU.EX2 R67, R20 ;  /* 0x0000001400437308 */ /* 0x000be20000000800 */
[----:B------:R-:W-:Y:S04]  /*14d10*/  FADD.FTZ R0, R164, R0 ;  /* 0x00000000a4007221 */ /* 0x000fe80000010000 */
[----:B------:R-:W-:Y:S05]  /*14d20*/  FADD.FTZ R0, R159, R0 ;  /* 0x000000009f007221 */ /* 0x000fea0000010000 */
[----:B------:R4:W3:Y:S01]  /*14d30*/  MUFU.EX2 R65, R45 ;  /* 0x0000002d00417308 */ /* 0x0008e20000000800 */
[----:B--2---:R-:W2:Y:S01]  /*14d40*/  LDSM.16.MT88.4 R40, [R2+0x7400] ;  /* 0x007400000228783b */ /* 0x004ea20000004200 */
[C---:B-1----:R-:W-:Y:S03]  /*14d50*/  HMMA.16816.F32 R12, R28.reuse, R36, R12 ;  /* 0x000000241c0c723c */ /* 0x042fe6000000180c */
[----:B------:R-:W-:Y:S01]  /*14d60*/  FFMA.FTZ R36, R108, R3, -R44 ;  /* 0x000000036c247223 */ /* 0x000fe2000001082c */
[----:B------:R-:W-:Y:S01]  /*14d70*/  FADD.FTZ R0, R156, R0 ;  /* 0x000000009c007221 */ /* 0x000fe20000010000 */
[----:B-----5:R-:W-:Y:S03]  /*14d80*/  FADD.FTZ R20, R178, R32 ;  /* 0x00000020b2147221 */ /* 0x020fe60000010000 */
[----:B------:R-:W-:Y:S01]  /*14d90*/  HMMA.16816.F32 R16, R28, R38, R16 ;  /* 0x000000261c10723c */ /* 0x000fe20000001810 */
[----:B------:R-:W1:Y:S01]  /*14da0*/  LDSM.16.MT88.4 R32, [R27+0x2400] ;  /* 0x002400001b20783b */ /* 0x000e620000004200 */
[----:B------:R5:W-:Y:S01]  /*14db0*/  MUFU.EX2 R66, R36 ;  /* 0x0000002400427308 */ /* 0x000be20000000800 */
[----:B------:R-:W-:Y:S01]  /*14dc0*/  F2FP.F16.F32.PACK_AB R28, R137, R138 ;  /* 0x0000008a891c723e */ /* 0x000fe200000000ff */
[----:B------:R-:W-:Y:S01]  /*14dd0*/  FADD.FTZ R0, R157, R0 ;  /* 0x000000009d007221 */ /* 0x000fe20000010000 */
[----:B------:R-:W-:Y:S01]  /*14de0*/  F2FP.F16.F32.PACK_AB R29, R130, R51 ;  /* 0x00000033821d723e */ /* 0x000fe200000000ff */
[----:B------:R-:W-:Y:S01]  /*14df0*/  FADD.FTZ R20, R177, R20 ;  /* 0x00000014b1147221 */ /* 0x000fe20000010000 */
[----:B----4-:R-:W-:Y:S01]  /*14e00*/  FFMA.FTZ R45, R109, R3, -R44 ;  /* 0x000000036d2d7223 */ /* 0x010fe2000001082c */
[----:B------:R-:W-:Y:S01]  /*14e10*/  F2FP.F16.F32.PACK_AB R30, R131, R135 ;  /* 0x00000087831e723e */ /* 0x000fe200000000ff */
[----:B------:R-:W-:Y:S01]  /*14e20*/  FADD.FTZ R0, R158, R0 ;  /* 0x000000009e007221 */ /* 0x000fe20000010000 */
[----:B------:R-:W-:Y:S02]  /*14e30*/  F2FP.F16.F32.PACK_AB R31, R49, R50 ;  /* 0x00000032311f723e */ /* 0x000fe400000000ff */
[----:B------:R4:W3:Y:S01]  /*14e40*/  MUFU.EX2 R64, R45 ;  /* 0x0000002d00407308 */ /* 0x0008e20000000800 */
[----:B------:R-:W-:Y:S01]  /*14e50*/  FADD.FTZ R20, R166, R20 ;  /* 0x00000014a6147221 */ /* 0x000fe20000010000 */
[----:B------:R-:W-:Y:S03]  /*14e60*/  FADD.FTZ R0, R183, R0 ;  /* 0x00000000b7007221 */ /* 0x000fe60000010000 */
[----:B------:R-:W-:Y:S01]  /*14e70*/  FADD.FTZ R20, R165, R20 ;  /* 0x00000014a5147221 */ /* 0x000fe20000010000 */
[----:B------:R-:W-:Y:S01]  /*14e80*/  FADD.FTZ R0, R176, R0 ;  /* 0x00000000b0007221 */ /* 0x000fe20000010000 */
[----:B-----5:R-:W5:Y:S02]  /*14e90*/  LDSM.16.MT88.4 R36, [R2+0x7800] ;  /* 0x007800000224783b */ /* 0x020f640000004200 */
[----:B------:R-:W-:Y:S01]  /*14ea0*/  FADD.FTZ R20, R182, R20 ;  /* 0x00000014b6147221 */ /* 0x000fe20000010000 */
[----:B------:R-:W-:Y:S03]  /*14eb0*/  FADD.FTZ R0, R184, R0 ;  /* 0x00000000b8007221 */ /* 0x000fe60000010000 */
[----:B------:R-:W-:Y:S01]  /*14ec0*/  FADD.FTZ R20, R186, R20 ;  /* 0x00000014ba147221 */ /* 0x000fe20000010000 */
[----:B------:R-:W-:Y:S01]  /*14ed0*/  FADD.FTZ R0, R185, R0 ;  /* 0x00000000b9007221 */ /* 0x000fe20000010000 */
[-C--:B----4-:R-:W-:Y:S03]  /*14ee0*/  FFMA.FTZ R45, R111, R3.reuse, -R46 ;  /* 0x000000036f2d7223 */ /* 0x090fe6000001082e */
[----:B------:R-:W-:Y:S01]  /*14ef0*/  FADD.FTZ R0, R197, R0 ;  /* 0x00000000c5007221 */ /* 0x000fe20000010000 */
[----:B------:R-:W-:Y:S01]  /*14f00*/  FADD.FTZ R20, R194, R20 ;  /* 0x00000014c2147221 */ /* 0x000fe20000010000 */
[C---:B--2---:R-:W-:Y:S01]  /*14f10*/  HMMA.16816.F32 R4, R28.reuse, R40, R4 ;  /* 0x000000281c04723c */ /* 0x044fe20000001804 */
[----:B------:R2:W-:Y:S02]  /*14f20*/  MUFU.EX2 R62, R45 ;  /* 0x0000002d003e7308 */ /* 0x0005e40000000800 */
[-C--:B------:R-:W-:Y:S01]  /*14f30*/  FFMA.FTZ R40, R110, R3.reuse, -R46 ;  /* 0x000000036e287223 */ /* 0x080fe2000001082e */
[----:B------:R-:W-:Y:S01]  /*14f40*/  FADD.FTZ R0, R191, R0 ;  /* 0x00000000bf007221 */ /* 0x000fe20000010000 */
[----:B------:R-:W-:Y:S03]  /*14f50*/  FADD.FTZ R20, R195, R20 ;  /* 0x00000014c3147221 */ /* 0x000fe60000010000 */
[C---:B------:R-:W-:Y:S03]  /*14f60*/  HMMA.16816.F32 R8, R28.reuse, R42, R8 ;  /* 0x0000002a1c08723c */ /* 0x040fe60000001808 */
[----:B------:R4:W3:Y:S01]  /*14f70*/  MUFU.EX2 R63, R40 ;  /* 0x00000028003f7308 */ /* 0x0008e20000000800 */
[----:B------:R-:W-:Y:S01]  /*14f80*/  FADD.FTZ R0, R200, R0 ;  /* 0x00000000c8007221 */ /* 0x000fe20000010000 */
[----:B------:R-:W-:Y:S03]  /*14f90*/  FADD.FTZ R20, R196, R20 ;  /* 0x00000014c4147221 */ /* 0x000fe60000010000 */
[----:B------:R-:W-:Y:S01]  /*14fa0*/  FADD.FTZ R0, R202, R0 ;  /* 0x00000000ca007221 */ /* 0x000fe20000010000 */
[C---:B-1----:R-:W-:Y:S03]  /*14fb0*/  HMMA.16816.F32 R12, R28.reuse, R32, R12 ;  /* 0x000000201c0c723c */ /* 0x042fe6000000180c */
[-CC-:B------:R-:W-:Y:S01]  /*14fc0*/  FFMA.FTZ R32, R112, R3.reuse, -R44.reuse ;  /* 0x0000000370207223 */ /* 0x180fe2000001082c */
[----:B--2---:R-:W-:Y:S01]  /*14fd0*/  FFMA.FTZ R45, R113, R3, -R44 ;  /* 0x00000003712d7223 */ /* 0x004fe2000001082c */
[----:B------:R-:W-:Y:S01]  /*14fe0*/  FADD.FTZ R0, R205, R0 ;  /* 0x00000000cd007221 */ /* 0x000fe20000010000 */
[----:B------:R-:W-:Y:S01]  /*14ff0*/  FADD.FTZ R20, R198, R20 ;  /* 0x00000014c6147221 */ /* 0x000fe20000010000 */
[----:B------:R1:W-:Y:S01]  /*15000*/  MUFU.EX2 R61, R32 ;  /* 0x00000020003d7308 */ /* 0x0003e20000000800 */
[----:B------:R-:W-:Y:S01]  /*15010*/  HMMA.16816.F32 R16, R28, R34, R16 ;  /* 0x000000221c10723c */ /* 0x000fe20000001810 */
[----:B----4-:R-:W2:Y:S02]  /*15020*/  LDSM.16.MT88.4 R40, [R27+0x2800] ;  /* 0x002800001b28783b */ /* 0x010ea40000004200 */
[----:B------:R-:W-:Y:S01]  /*15030*/  FADD.FTZ R0, R203, R0 ;  /* 0x00000000cb007221 */ /* 0x000fe20000010000 */
[----:B------:R-:W-:Y:S01]  /*15040*/  F2FP.F16.F32.PACK_AB R28, R127, R126 ;  /* 0x0000007e7f1c723e */ /* 0x000fe200000000ff */
[----:B------:R-:W-:Y:S01]  /*15050*/  FADD.FTZ R20, R199, R20 ;  /* 0x00000014c7147221 */ /* 0x000fe20000010000 */
[----:B------:R-:W-:Y:S03]  /*15060*/  F2FP.F16.F32.PACK_AB R29, R84, R48 ;  /* 0x00000030541d723e */ /* 0x000fe600000000ff */
[----:B------:R4:W3:Y:S01]  /*15070*/  MUFU.EX2 R60, R45 ;  /* 0x0000002d003c7308 */ /* 0x0008e20000000800 */
[----:B------:R-:W-:Y:S01]  /*15080*/  F2FP.F16.F32.PACK_AB R30, R83, R85 ;  /* 0x00000055531e723e */ /* 0x000fe200000000ff */
[----:B------:R-:W-:Y:S01]  /*15090*/  FADD.FTZ R0, R206, R0 ;  /* 0x00000000ce007221 */ /* 0x000fe20000010000 */
[----:B------:R-:W-:Y:S01]  /*150a0*/  F2FP.F16.F32.PACK_AB R31, R47, R82 ;  /* 0x000000522f1f723e */ /* 0x000fe200000000ff */
[----:B------:R-:W-:Y:S02]  /*150b0*/  FADD.FTZ R20, R201, R20 ;  /* 0x00000014c9147221 */ /* 0x000fe40000010000 */
[----:B------:R-:W-:Y:S02]  /*150c0*/  FADD.FTZ R0, R207, R0 ;  /* 0x00000000cf007221 */ /* 0x000fe40000010000 */
[----:B------:R-:W-:Y:S01]  /*150d0*/  FADD.FTZ R20, R204, R20 ;  /* 0x00000014cc147221 */ /* 0x000fe20000010000 */
[----:B-1----:R-:W1:Y:S01]  /*150e0*/  LDSM.16.MT88.4 R32, [R2+0x7c00] ;  /* 0x007c00000220783b */ /* 0x002e620000004200 */
[C---:B-----5:R-:W-:Y:S03]  /*150f0*/  HMMA.16816.F32 R4, R28.reuse, R36, R4 ;  /* 0x000000241c04723c */ /* 0x060fe60000001804 */
[-C--:B------:R-:W-:Y:S01]  /*15100*/  FFMA.FTZ R36, R114, R3.reuse, -R46 ;  /* 0x0000000372247223 */ /* 0x080fe2000001082e */
[----:B------:R-:W-:Y:S01]  /*15110*/  FADD.FTZ R0, R213, R0 ;  /* 0x00000000d5007221 */ /* 0x000fe20000010000 */
[----:B------:R-:W-:Y:S01]  /*15120*/  FADD.FTZ R20, R208, R20 ;  /* 0x00000014d0147221 */ /* 0x000fe20000010000 */
[-C--:B----4-:R-:W-:Y:S02]  /*15130*/  FFMA.FTZ R45, R115, R3.reuse, -R46 ;  /* 0x00000003732d7223 */ /* 0x090fe4000001082e */
[C---:B------:R-:W-:Y:S01]  /*15140*/  HMMA.16816.F32 R8, R28.reuse, R38, R8 ;  /* 0x000000261c08723c */ /* 0x040fe20000001808 */
[----:B------:R4:W-:Y:S02]  /*15150*/  MUFU.EX2 R59, R36 ;  /* 0x00000024003b7308 */ /* 0x0009e40000000800 */
[----:B------:R-:W-:Y:S01]  /*15160*/  FADD.FTZ R0, R209, R0 ;  /* 0x00000000d1007221 */ /* 0x000fe20000010000 */
[----:B------:R-:W-:Y:S03]  /*15170*/  FADD.FTZ R20, R210, R20 ;  /* 0x00000014d2147221 */ /* 0x000fe60000010000 */
[----:B------:R-:W-:Y:S01]  /*15180*/  FADD.FTZ R0, R216, R0 ;  /* 0x00000000d8007221 */ /* 0x000fe20000010000 */
[----:B------:R-:W-:Y:S03]  /*15190*/  FADD.FTZ R20, R211, R20 ;  /* 0x00000014d3147221 */ /* 0x000fe60000010000 */
[----:B------:R5:W3:Y:S01]  /*151a0*/  MUFU.EX2 R58, R45 ;  /* 0x0000002d003a7308 */ /* 0x000ae20000000800 */
[----:B------:R-:W-:Y:S01]  /*151b0*/  FADD.FTZ R0, R56, R0 ;  /* 0x0000000038007221 */ /* 0x000fe20000010000 */
[----:B------:R-:W-:Y:S03]  /*151c0*/  FADD.FTZ R20, R212, R20 ;  /* 0x00000014d4147221 */ /* 0x000fe60000010000 */
[----:B------:R-:W-:Y:S01]  /*151d0*/  FADD.FTZ R0, R219, R0 ;  /* 0x00000000db007221 */ /* 0x000fe20000010000 */
[----:B------:R-:W-:Y:S01]  /*151e0*/  FADD.FTZ R20, R214, R20 ;  /* 0x00000014d6147221 */ /* 0x000fe20000010000 */
[C---:B--2---:R-:W-:Y:S01]  /*151f0*/  HMMA.16816.F32 R12, R28.reuse, R40, R12 ;  /* 0x000000281c0c723c */ /* 0x044fe2000000180c */
[----:B----4-:R-:W2:Y:S02]  /*15200*/  LDSM.16.MT88.4 R36, [R27+0x2c00] ;  /* 0x002c00001b24783b */ /* 0x010ea40000004200 */
[-C--:B------:R-:W-:Y:S01]  /*15210*/  FFMA.FTZ R40, R116, R3.reuse, -R44 ;  /* 0x0000000374287223 */ /* 0x080fe2000001082c */
[----:B------:R-:W-:Y:S01]  /*15220*/  FADD.FTZ R0, R55, R0 ;  /* 0x0000000037007221 */ /* 0x000fe20000010000 */
[----:B------:R-:W-:Y:S02]  /*15230*/  FADD.FTZ R20, R215, R20 ;  /* 0x00000014d7147221 */ /* 0x000fe40000010000 */
[----:B------:R4:W-:Y:S01]  /*15240*/  MUFU.EX2 R57, R40 ;  /* 0x0000002800397308 */ /* 0x0009e20000000800 */
[----:B------:R-:W-:Y:S03]  /*15250*/  HMMA.16816.F32 R16, R28, R42, R16 ;  /* 0x0000002a1c10723c */ /* 0x000fe60000001810 */
[----:B-----5:R-:W-:Y:S01]  /*15260*/  FFMA.FTZ R45, R117, R3, -R44 ;  /* 0x00000003752d7223 */ /* 0x020fe2000001082c */
[----:B------:R-:W-:Y:S01]  /*15270*/  F2FP.F16.F32.PACK_AB R28, R80, R81 ;  /* 0x00000051501c723e */ /* 0x000fe200000000ff */
[----:B------:R-:W-:Y:S01]  /*15280*/  FADD.FTZ R20, R217, R20 ;  /* 0x00000014d9147221 */ /* 0x000fe20000010000 */
[----:B------:R-:W-:Y:S03]  /*15290*/  F2FP.F16.F32.PACK_AB R29, R78, R76 ;  /* 0x0000004c4e1d723e */ /* 0x000fe600000000ff */
[----:B------:R5:W-:Y:S01]  /*152a0*/  MUFU.EX2 R56, R45 ;  /* 0x0000002d00387308 */ /* 0x000be20000000800 */
[----:B------:R-:W-:Y:S01]  /*152b0*/  F2FP.F16.F32.PACK_AB R30, R77, R79 ;  /* 0x0000004f4d1e723e */ /* 0x000fe200000000ff */
[----:B------:R-:W-:Y:S01]  /*152c0*/  FADD.FTZ R0, R154, R0 ;  /* 0x000000009a007221 */ /* 0x000fe20000010000 */
[----:B------:R-:W-:Y:S01]  /*152d0*/  F2FP.F16.F32.PACK_AB R31, R72, R73 ;  /* 0x00000049481f723e */ /* 0x000fe200000000ff */
[----:B------:R-:W-:Y:S02]  /*152e0*/  FADD.FTZ R20, R220, R20 ;  /* 0x00000014dc147221 */ /* 0x000fe40000010000 */
[----:B------:R-:W-:Y:S02]  /*152f0*/  FADD.FTZ R0, R54, R0 ;  /* 0x0000000036007221 */ /* 0x000fe40000010000 */
[----:B------:R-:W-:Y:S01]  /*15300*/  FADD.FTZ R20, R224, R20 ;  /* 0x00000014e0147221 */ /* 0x000fe20000010000 */
[----:B----4-:R-:W4:Y:S01]  /*15310*/  LDSM.16.MT88.4 R40, [R2+0x8000] ;  /* 0x008000000228783b */ /* 0x010f220000004200 */
[C---:B-1----:R-:W-:Y:S03]  /*15320*/  HMMA.16816.F32 R4, R28.reuse, R32, R4 ;  /* 0x000000201c04723c */ /* 0x042fe60000001804 */
[-C--:B------:R-:W-:Y:S01]  /*15330*/  FFMA.FTZ R32, R118, R3.reuse, -R46 ;  /* 0x0000000376207223 */ /* 0x080fe2000001082e */
[----:B------:R-:W-:Y:S01]  /*15340*/  FADD.FTZ R20, R222, R20 ;  /* 0x00000014de147221 */ /* 0x000fe20000010000 */
[----:B------:R-:W-:Y:S01]  /*15350*/  FADD.FTZ R0, R142, R0 ;  /* 0x000000008e007221 */ /* 0x000fe20000010000 */
[-C--:B-----5:R-:W-:Y:S02]  /*15360*/  FFMA.FTZ R45, R119, R3.reuse, -R46 ;  /* 0x00000003772d7223 */ /* 0x0a0fe4000001082e */
[C---:B------:R-:W-:Y:S01]  /*15370*/  HMMA.16816.F32 R8, R28.reuse, R34, R8 ;  /* 0x000000221c08723c */ /* 0x040fe20000001808 */
[----:B------:R1:W-:Y:S02]  /*15380*/  MUFU.EX2 R55, R32 ;  /* 0x0000002000377308 */ /* 0x0003e40000000800 */
[----:B------:R-:W-:Y:S01]  /*15390*/  FADD.FTZ R20, R221, R20 ;  /* 0x00000014dd147221 */ /* 0x000fe20000010000 */
[----:B------:R-:W-:Y:S03]  /*153a0*/  FADD.FTZ R0, R53, R0 ;  /* 0x0000000035007221 */ /* 0x000fe60000010000 */
[----:B------:R-:W-:Y:S01]  /*153b0*/  FADD.FTZ R20, R223, R20 ;  /* 0x00000014df147221 */ /* 0x000fe20000010000 */
[C---:B--2---:R-:W-:Y:S03]  /*153c0*/  HMMA.16816.F32 R12, R28.reuse, R36, R12 ;  /* 0x000000241c0c723c */ /* 0x044fe6000000180c */
[----:B------:R2:W-:Y:S01]  /*153d0*/  MUFU.EX2 R54, R45 ;  /* 0x0000002d00367308 */ /* 0x0005e20000000800 */
[----:B------:R-:W-:Y:S01]  /*153e0*/  FADD.FTZ R0, R139, R0 ;  /* 0x000000008b007221 */ /* 0x000fe20000010000 */
[----:B------:R-:W-:Y:S01]  /*153f0*/  FADD.FTZ R20, R225, R20 ;  /* 0x00000014e1147221 */ /* 0x000fe20000010000 */
[----:B------:R-:W-:Y:S02]  /*15400*/  FFMA.FTZ R36, R120, R3, -R44 ;  /* 0x0000000378247223 */ /* 0x000fe4000001082c */
[----:B------:R-:W-:Y:S01]  /*15410*/  FADD.FTZ R0, R52, R0 ;  /* 0x0000000034007221 */ /* 0x000fe20000010000 */
[----:B------:R-:W-:Y:S04]  /*15420*/  HMMA.16816.F32 R16, R28, R38, R16 ;  /* 0x000000261c10723c */ /* 0x000fe80000001810 */
[----:B------:R5:W-:Y:S01]  /*15430*/  MUFU.EX2 R53, R36 ;  /* 0x0000002400357308 */ /* 0x000be20000000800 */
[----:B-1----:R-:W1:Y:S01]  /*15440*/  LDSM.16.MT88.4 R32, [R27+0x3000] ;  /* 0x003000001b20783b */ /* 0x002e620000004200 */
[----:B------:R-:W-:Y:S01]  /*15450*/  FADD.FTZ R20, R218, R20 ;  /* 0x00000014da147221 */ /* 0x000fe20000010000 */
[----:B------:R-:W-:Y:S01]  /*15460*/  FADD.FTZ R0, R136, R0 ;  /* 0x0000000088007221 */ /* 0x000fe20000010000 */
[----:B------:R-:W-:Y:S02]  /*15470*/  F2FP.F16.F32.PACK_AB R28, R74, R75 ;  /* 0x0000004b4a1c723e */ /* 0x000fe400000000ff */
[----:B------:R-:W-:Y:S01]  /*15480*/  FADD.FTZ R20, R170, R20 ;  /* 0x00000014aa147221 */ /* 0x000fe20000010000 */
[----:B------:R-:W-:Y:S01]  /*15490*/  F2FP.F16.F32.PACK_AB R29, R70, R71 ;  /* 0x00000047461d723e */ /* 0x000fe200000000ff */
[----:B------:R-:W-:Y:S01]  /*154a0*/  FADD.FTZ R0, R51, R0 ;  /* 0x0000000033007221 */ /* 0x000fe20000010000 */
[----:B--2---:R-:W-:Y:S01]  /*154b0*/  FFMA.FTZ R45, R121, R3, -R44 ;  /* 0x00000003792d7223 */ /* 0x004fe2000001082c */
[----:B------:R-:W-:Y:S01]  /*154c0*/  FADD.FTZ R20, R144, R20 ;  /* 0x0000001490147221 */ /* 0x000fe20000010000 */
[----:B---3--:R-:W-:Y:S01]  /*154d0*/  F2FP.F16.F32.PACK_AB R30, R68, R69 ;  /* 0x00000045441e723e */ /* 0x008fe200000000ff */
[----:B------:R-:W-:Y:S01]  /*154e0*/  FADD.FTZ R0, R130, R0 ;  /* 0x0000000082007221 */ /* 0x000fe20000010000 */
[----:B------:R2:W-:Y:S01]  /*154f0*/  MUFU.EX2 R52, R45 ;  /* 0x0000002d00347308 */ /* 0x0005e20000000800 */
[----:B------:R-:W-:Y:S01]  /*15500*/  FADD.FTZ R20, R143, R20 ;  /* 0x000000148f147221 */ /* 0x000fe20000010000 */
[----:B------:R-:W-:Y:S01]  /*15510*/  F2FP.F16.F32.PACK_AB R31, R65, R67 ;  /* 0x00000043411f723e */ /* 0x000fe200000000ff */
[----:B------:R-:W-:Y:S01]  /*15520*/  FADD.FTZ R0, R50, R0 ;  /* 0x0000000032007221 */ /* 0x000fe20000010000 */
[----:B-----5:R-:W3:Y:S01]  /*15530*/  LDSM.16.MT88.4 R36, [R2+0x8400] ;  /* 0x008400000224783b */ /* 0x020ee20000004200 */
[----:B------:R-:W-:Y:S02]  /*15540*/  FADD.FTZ R20, R141, R20 ;  /* 0x000000148d147221 */ /* 0x000fe40000010000 */
[----:B------:R-:W-:Y:S02]  /*15550*/  FADD.FTZ R0, R49, R0 ;  /* 0x0000000031007221 */ /* 0x000fe40000010000 */
[C---:B----4-:R-:W-:Y:S03]  /*15560*/  HMMA.16816.F32 R4, R28.reuse, R40, R4 ;  /* 0x000000281c04723c */ /* 0x050fe60000001804 */
[----:B------:R-:W-:Y:S01]  /*15570*/  FADD.FTZ R20, R140, R20 ;  /* 0x000000148c147221 */ /* 0x000fe20000010000 */
[-C--:B------:R-:W-:Y:S01]  /*15580*/  FFMA.FTZ R40, R122, R3.reuse, -R46 ;  /* 0x000000037a287223 */ /* 0x080fe2000001082e */
[----:B------:R-:W-:Y:S02]  /*15590*/  LDSM.16.MT88.4 R140, [R2+0x8c00] ;  /* 0x008c0000028c783b */ /* 0x000fe40000004200 */
[----:B------:R-:W-:Y:S01]  /*155a0*/  FADD.FTZ R20, R138, R20 ;  /* 0x000000148a147221 */ /* 0x000fe20000010000 */
[C---:B------:R-:W-:Y:S01]  /*155b0*/  HMMA.16816.F32 R8, R28.reuse, R42, R8 ;  /* 0x0000002a1c08723c */ /* 0x040fe20000001808 */
[----:B------:R4:W-:Y:S02]  /*155c0*/  MUFU.EX2 R51, R40 ;  /* 0x0000002800337308 */ /* 0x0009e40000000800 */
[-C--:B--2---:R-:W-:Y:S01]  /*155d0*/  FFMA.FTZ R45, R123, R3.reuse, -R46 ;  /* 0x000000037b2d7223 */ /* 0x084fe2000001082e */
[----:B------:R-:W-:Y:S01]  /*155e0*/  FADD.FTZ R20, R137, R20 ;  /* 0x0000001489147221 */ /* 0x000fe20000010000 */
[-C--:B------:R-:W-:Y:S03]  /*155f0*/  FFMA.FTZ R46, R26, R3.reuse, -R46 ;  /* 0x000000031a2e7223 */ /* 0x080fe6000001082e */
[----:B------:R-:W-:Y:S03]  /*15600*/  FADD.FTZ R20, R135, R20 ;  /* 0x0000001487147221 */ /* 0x000fe60000010000 */
[----:B------:R2:W-:Y:S01]  /*15610*/  MUFU.EX2 R50, R45 ;  /* 0x0000002d00327308 */ /* 0x0005e20000000800 */
[----:B------:R-:W-:Y:S01]  /*15620*/  MOV R135, R22 ;  /* 0x0000001600877202 */ /* 0x000fe20000000f00 */
[C---:B-1----:R-:W-:Y:S03]  /*15630*/  HMMA.16816.F32 R12, R28.reuse, R32, R12 ;  /* 0x000000201c0c723c */ /* 0x042fe6000000180c */
[----:B------:R-:W-:Y:S01]  /*15640*/  FADD.FTZ R33, R131, R20 ;  /* 0x0000001483217221 */ /* 0x000fe20000010000 */
[-CC-:B------:R-:W-:Y:S01]  /*15650*/  FFMA.FTZ R20, R125, R3.reuse, -R44.reuse ;  /* 0x000000037d147223 */ /* 0x180fe2000001082c */
[----:B------:R-:W-:Y:S03]  /*15660*/  FFMA.FTZ R32, R124, R3, -R44 ;  /* 0x000000037c207223 */ /* 0x000fe6000001082c */
[----:B------:R-:W-:Y:S01]  /*15670*/  MUFU.EX2 R46, R46 ;  /* 0x0000002e002e7308 */ /* 0x000fe20000000800 */
[----:B----4-:R-:W1:Y:S01]  /*15680*/  LDSM.16.MT88.4 R40, [R27+0x3400] ;  /* 0x003400001b28783b */ /* 0x010e620000004200 */
[----:B------:R-:W-:Y:S03]  /*15690*/  HMMA.16816.F32 R16, R28, R34, R16 ;  /* 0x000000221c10723c */ /* 0x000fe60000001810 */
[----:B------:R-:W-:Y:S02]  /*156a0*/  F2FP.F16.F32.PACK_AB R28, R64, R66 ;  /* 0x00000042401c723e */ /* 0x000fe400000000ff */
[----:B------:R-:W-:Y:S03]  /*156b0*/  F2FP.F16.F32.PACK_AB R29, R62, R63 ;  /* 0x0000003f3e1d723e */ /* 0x000fe600000000ff */
[----:B------:R4:W-:Y:S01]  /*156c0*/  MUFU.EX2 R49, R32 ;  /* 0x0000002000317308 */ /* 0x0009e20000000800 */
[----:B--2---:R-:W-:Y:S01]  /*156d0*/  FADD.FTZ R45, R48, R0 ;  /* 0x00000000302d7221 */ /* 0x004fe20000010000 */
[----:B------:R-:W-:Y:S01]  /*156e0*/  FADD.FTZ R0, R126, R33 ;  /* 0x000000217e007221 */ /* 0x000fe20000010000 */
[----:B------:R-:W-:Y:S02]  /*156f0*/  F2FP.F16.F32.PACK_AB R30, R60, R61 ;  /* 0x0000003d3c1e723e */ /* 0x000fe400000000ff */
[----:B------:R-:W-:Y:S01]  /*15700*/  FADD.FTZ R45, R84, R45 ;  /* 0x0000002d542d7221 */ /* 0x000fe20000010000 */
[----:B------:R-:W-:Y:S01]  /*15710*/  F2FP.F16.F32.PACK_AB R31, R58, R59 ;  /* 0x0000003b3a1f723e */ /* 0x000fe200000000ff */
[----:B------:R-:W-:Y:S03]  /*15720*/  FADD.FTZ R0, R127, R0 ;  /* 0x000000007f007221 */ /* 0x000fe60000010000 */
[----:B------:R2:W5:Y:S01]  /*15730*/  MUFU.EX2 R48, R20 ;  /* 0x0000001400307308 */ /* 0x0005620000000800 */
[----:B------:R-:W-:Y:S02]  /*15740*/  FADD.FTZ R0, R85, R0 ;  /* 0x0000000055007221 */ /* 0x000fe40000010000 */
[C---:B---3--:R-:W-:Y:S03]  /*15750*/  HMMA.16816.F32 R4, R28.reuse, R36, R4 ;  /* 0x000000241c04723c */ /* 0x048fe60000001804 */
[----:B------:R-:W-:Y:S01]  /*15760*/  FADD.FTZ R0, R83, R0 ;  /* 0x0000000053007221 */ /* 0x000fe20000010000 */
[----:B----4-:R3:W4:Y:S03]  /*15770*/  LDSM.16.MT88.4 R32, [R2+0x8800] ;  /* 0x008800000220783b */ /* 0x0107260000004200 */
[----:B------:R-:W-:Y:S01]  /*15780*/  FADD.FTZ R0, R81, R0 ;  /* 0x0000000051007221 */ /* 0x000fe20000010000 */
[C---:B------:R-:W-:Y:S03]  /*15790*/  HMMA.16816.F32 R8, R28.reuse, R38, R8 ;  /* 0x000000261c08723c */ /* 0x040fe60000001808 */
[----:B--2---:R-:W-:Y:S01]  /*157a0*/  FADD.FTZ R20, R82, R45 ;  /* 0x0000002d52147221 */ /* 0x004fe20000010000 */
[----:B------:R-:W2:Y:S01]  /*157b0*/  LDSM.16.MT88.4 R36, [R27+0x3800] ;  /* 0x003800001b24783b */ /* 0x000ea20000004200 */
[----:B------:R3:W-:Y:S01]  /*157c0*/  MUFU.EX2 R45, R24 ;  /* 0x00000018002d7308 */ /* 0x0007e20000000800 */
[----:B-----5:R-:W-:Y:S01]  /*157d0*/  F2FP.F16.F32.PACK_AB R148, R48, R49 ;  /* 0x000000313094723e */ /* 0x020fe200000000ff */
[----:B------:R-:W-:Y:S01]  /*157e0*/  FADD.FTZ R20, R47, R20 ;  /* 0x000000142f147221 */ /* 0x000fe20000010000 */
[C---:B-1----:R-:W-:Y:S07]  /*157f0*/  HMMA.16816.F32 R12, R28.reuse, R40, R12 ;  /* 0x000000281c0c723c */ /* 0x042fee000000180c */
[----:B------:R1:W5:Y:S01]  /*15800*/  MUFU.EX2 R47, R23 ;  /* 0x00000017002f7308 */ /* 0x0003620000000800 */
[----:B------:R-:W-:Y:S04]  /*15810*/  FADD.FTZ R20, R76, R20 ;  /* 0x000000144c147221 */ /* 0x000fe80000010000 */
[----:B------:R-:W-:Y:S01]  /*15820*/  FADD.FTZ R20, R78, R20 ;  /* 0x000000144e147221 */ /* 0x000fe20000010000 */
[----:B------:R-:W-:Y:S03]  /*15830*/  HMMA.16816.F32 R16, R28, R42, R16 ;  /* 0x0000002a1c10723c */ /* 0x000fe60000001810 */
[----:B---3--:R-:W-:Y:S01]  /*15840*/  FADD.FTZ R24, R80, R0 ;  /* 0x0000000050187221 */ /* 0x008fe20000010000 */
[----:B------:R-:W-:Y:S01]  /*15850*/  FADD.FTZ R0, R73, R20 ;  /* 0x0000001449007221 */ /* 0x000fe20000010000 */
[----:B------:R-:W-:Y:S02]  /*15860*/  F2FP.F16.F32.PACK_AB R28, R56, R57 ;  /* 0x00000039381c723e */ /* 0x000fe400000000ff */
[----:B------:R-:W-:Y:S01]  /*15870*/  FADD.FTZ R20, R79, R24 ;  /* 0x000000184f147221 */ /* 0x000fe20000010000 */
[----:B------:R-:W-:Y:S01]  /*15880*/  F2FP.F16.F32.PACK_AB R29, R54, R55 ;  /* 0x00000037361d723e */ /* 0x000fe200000000ff */
[----:B------:R-:W-:Y:S01]  /*15890*/  FADD.FTZ R0, R72, R0 ;  /* 0x0000000048007221 */ /* 0x000fe20000010000 */
[----:B------:R-:W-:Y:S01]  /*158a0*/  F2FP.F16.F32.PACK_AB R30, R52, R53 ;  /* 0x00000035341e723e */ /* 0x000fe200000000ff */
[----:B------:R-:W-:Y:S01]  /*158b0*/  FADD.FTZ R20, R77, R20 ;  /* 0x000000144d147221 */ /* 0x000fe20000010000 */
[----:B------:R-:W-:Y:S01]  /*158c0*/  F2FP.F16.F32.PACK_AB R31, R50, R51 ;  /* 0x00000033321f723e */ /* 0x000fe200000000ff */
[-CC-:B-1----:R-:W-:Y:S01]  /*158d0*/  FFMA.FTZ R23, R128, R3.reuse, -R44.reuse ;  /* 0x0000000380177223 */ /* 0x182fe2000001082c */
[----:B------:R-:W-:Y:S01]  /*158e0*/  FFMA.FTZ R44, R129, R3, -R44 ;  /* 0x00000003812c7223 */ /* 0x000fe2000001082c */
[----:B------:R-:W-:Y:S01]  /*158f0*/  FADD.FTZ R2, R75, R20 ;  /* 0x000000144b027221 */ /* 0x000fe20000010000 */
[----:B------:R-:W-:Y:S01]  /*15900*/  FADD.FTZ R0, R71, R0 ;  /* 0x0000000047007221 */ /* 0x000fe20000010000 */
[----:B------:R1:W3:Y:S01]  /*15910*/  MUFU.EX2 R20, R25 ;  /* 0x0000001900147308 */ /* 0x0002e20000000800 */
[----:B-----5:R-:W-:Y:S01]  /*15920*/  F2FP.F16.F32.PACK_AB R149, R45, R47 ;  /* 0x0000002f2d95723e */ /* 0x020fe200000000ff */
[C---:B----4-:R-:W-:Y:S03]  /*15930*/  HMMA.16816.F32 R4, R28.reuse, R32, R4 ;  /* 0x000000201c04723c */ /* 0x050fe60000001804 */
[----:B------:R-:W-:Y:S01]  /*15940*/  FADD.FTZ R0, R70, R0 ;  /* 0x0000000046007221 */ /* 0x000fe20000010000 */
[----:B------:R-:W-:Y:S04]  /*15950*/  FADD.FTZ R2, R74, R2 ;  /* 0x000000024a027221 */ /* 0x000fe80000010000 */
[----:B------:R-:W-:Y:S01]  /*15960*/  MUFU.EX2 R23, R23 ;  /* 0x0000001700177308 */ /* 0x000fe20000000800 */
[----:B------:R-:W-:Y:S01]  /*15970*/  FADD.FTZ R0, R67, R0 ;  /* 0x0000000043007221 */ /* 0x000fe20000010000 */
[C---:B------:R-:W-:Y:S03]  /*15980*/  HMMA.16816.F32 R8, R28.reuse, R34, R8 ;  /* 0x000000221c08723c */ /* 0x040fe60000001808 */
[----:B------:R-:W-:Y:S01]  /*15990*/  FADD.FTZ R2, R69, R2 ;  /* 0x0000000245027221 */ /* 0x000fe20000010000 */
[----:B------:R-:W-:Y:S04]  /*159a0*/  FADD.FTZ R0, R65, R0 ;  /* 0x0000000041007221 */ /* 0x000fe80000010000 */
[----:B------:R-:W4:Y:S01]  /*159b0*/  MUFU.EX2 R44, R44 ;  /* 0x0000002c002c7308 */ /* 0x000f220000000800 */
[----:B-1----:R-:W1:Y:S01]  /*159c0*/  LDSM.16.MT88.4 R24, [R27+0x3c00] ;  /* 0x003c00001b18783b */ /* 0x002e620000004200 */
[C---:B--2---:R-:W-:Y:S03]  /*159d0*/  HMMA.16816.F32 R12, R28.reuse, R36, R12 ;  /* 0x000000241c0c723c */ /* 0x044fe6000000180c */
[----:B---3--:R-:W-:Y:S01]  /*159e0*/  F2FP.F16.F32.PACK_AB R151, R46, R20 ;  /* 0x000000142e97723e */ /* 0x008fe200000000ff */
[----:B------:R-:W-:Y:S01]  /*159f0*/  FADD.FTZ R2, R68, R2 ;  /* 0x0000000244027221 */ /* 0x000fe20000010000 */
[----:B------:R-:W-:Y:S03]  /*15a00*/  FADD.FTZ R0, R63, R0 ;  /* 0x000000003f007221 */ /* 0x000fe60000010000 */
[----:B------:R-:W-:Y:S03]  /*15a10*/  HMMA.16816.F32 R16, R28, R38, R16 ;  /* 0x000000261c10723c */ /* 0x000fe60000001810 */
[----:B------:R-:W-:Y:S01]  /*15a20*/  FADD.FTZ R2, R66, R2 ;  /* 0x0000000242027221 */ /* 0x000fe20000010000 */
[----:B------:R-:W-:Y:S01]  /*15a30*/  FADD.FTZ R0, R62, R0 ;  /* 0x000000003e007221 */ /* 0x000fe20000010000 */
[----:B----4-:R-:W-:Y:S02]  /*15a40*/  F2FP.F16.F32.PACK_AB R150, R44, R23 ;  /* 0x000000172c96723e */ /* 0x010fe400000000ff */
        /* <DEDUP_REMOVED lines=20> */
[----:B------:R-:W-:Y:S03]  /*15b90*/  FADD.FTZ R3, R48, R2 ;  /* 0x0000000230037221 */ /* 0x000fe60000010000 */
[----:B------:R-:W-:Y:S01]  /*15ba0*/  FADD.FTZ R2, R20, R0 ;  /* 0x0000000014027221 */ /* 0x000fe20000010000 */
[----:B------:R-:W-:Y:S01]  /*15bb0*/  IADD3 R0, PT, PT, R190, -0x1, RZ ;  /* 0xffffffffbe007810 */ /* 0x000fe20007ffe0ff */
[----:B------:R-:W-:Y:S02]  /*15bc0*/  FADD.FTZ R3, R23, R3 ;  /* 0x0000000317037221 */ /* 0x000fe40000010000 */
[----:B------:R-:W-:Y:S01]  /*15bd0*/  FADD.FTZ R226, R46, R2 ;  /* 0x000000022ee27221 */ /* 0x000fe20000010000 */
[----:B------:R-:W-:Y:S01]  /*15be0*/  MOV R190, R0 ;  /* 0x0000000000be7202 */ /* 0x000fe20000000f00 */
[----:B------:R-:W-:Y:S01]  /*15bf0*/  FADD.FTZ R227, R44, R3 ;  /* 0x000000032ce37221 */ /* 0x000fe20000010000 */
[----:B------:R-:W-:Y:S06]  /*15c00*/  @P0 BRA `(.L_x_1102) ;  /* 0xffffffac00500947 */ /* 0x000fec000383ffff */
.L_x_1095:
        /* <DEDUP_REMOVED lines=10> */
.L_x_1112:
[----:B------:R-:W3:Y:S01]  /*15cb0*/  MUFU.RCP R0, R12 ;  /* 0x0000000c00007308 */ /* 0x000ee20000001000 */
[----:B----4-:R-:W-:Y:S01]  /*15cc0*/  FADD.FTZ R13, R2, R13 ;  /* 0x0000000d020d7221 */ /* 0x010fe20000010000 */
[----:B------:R-:W-:Y:S02]  /*15cd0*/  FSETP.NE.FTZ.AND P3, PT, R12, RZ, PT ;  /* 0x000000ff0c00720b */ /* 0x000fe40003f75000 */
[----:B------:R-:W-:Y:S02]  /*15ce0*/  SHF.L.U32 R4, R171, 0x1, RZ ;  /* 0x00000001ab047819 */ /* 0x000fe400000006ff */
[----:B------:R-:W-:Y:S02]  /*15cf0*/  FSETP.NE.FTZ.AND P2, PT, R13, RZ, PT ;  /* 0x000000ff0d00720b */ /* 0x000fe40003f55000 */
[----:B------:R-:W2:Y:S01]  /*15d00*/  MUFU.RCP R3, R13 ;  /* 0x0000000d00037308 */ /* 0x000ea20000001000 */
        /* <DEDUP_REMOVED lines=11> */
[----:B--2---:R-:W-:-:S02]  /*15dc0*/  FSEL R0, R3, 1, P2 ;  /* 0x3f80000003007808 */ /* 0x004fc40001000000 */
[----:B------:R-:W-:Y:S02]  /*15dd0*/  LOP3.LUT R169, R169, 0x20, R2, 0xf8, !PT ;  /* 0x00000020a9a97812 */ /* 0x000fe400078ef802 */
[----:B------:R-:W-:Y:S01]  /*15de0*/  LOP3.LUT R2, R2, 0xc0, RZ, 0xc0, !PT ;  /* 0x000000c002027812 */ /* 0x000fe200078ec0ff */
        /* <DEDUP_REMOVED lines=8> */
[----:B------:R-:W-:-:S02]  /*15e70*/  LOP3.LUT R0, R2, 0x18, R171, 0xf8, !PT ;  /* 0x0000001802007812 */ /* 0x000fc400078ef8ab */
[----:B------:R-:W-:Y:S02]  /*15e80*/  LOP3.LUT R2, R155, 0x40, RZ, 0xc0, !PT ;  /* 0x000000409b027812 */ /* 0x000fe400078ec0ff */
[----:B------:R-:W-:Y:S02]  /*15e90*/  LOP3.LUT R0, R169, R0, RZ, 0xfc, !PT ;  /* 0x00000000a9007212 */ /* 0x000fe400078efcff */
[----:B------:R-:W-:Y:S02]  /*15ea0*/  F2FP.F16.F32.PACK_AB R9, R9, R136 ;  /* 0x000000880909723e */ /* 0x000fe400000000ff */
[----:B------:R-:W-:Y:S02]  /*15eb0*/  LEA R0, R0, UR6, 0x1 ;  /* 0x0000000600007c11 */ /* 0x000fe4000f8e08ff */
[----:B------:R-:W-:Y:S02]  /*15ec0*/  F2FP.F16.F32.PACK_AB R7, R7, R138 ;  /* 0x0000008a0707723e */ /* 0x000fe400000000ff */
[----:B------:R-:W-:Y:S01]  /*15ed0*/  LOP3.LUT R155, R155, 0x20, RZ, 0xc0, !PT ;  /* 0x000000209b9b7812 */ /* 0x000fe200078ec0ff */
[----:B------:R-:W-:Y:S01]  /*15ee0*/  IMAD.IADD R2, R0, 0x1, -R2 ;  /* 0x0000000100027824 */ /* 0x000fe200078e0a02 */
[----:B------:R-:W-:Y:S01]  /*15ef0*/  F2FP.F16.F32.PACK_AB R11, R11, R140 ;  /* 0x0000008c0b0b723e */ /* 0x000fe200000000ff */
[----:B------:R-:W-:Y:S01]  /*15f00*/  STS [R0], R9 ;  /* 0x0000000900007388 */ /* 0x000fe20000000800 */
[----:B------:R-:W-:-:S02]  /*15f10*/  F2FP.F16.F32.PACK_AB R6, R6, R142 ;  /* 0x0000008e0606723e */ /* 0x000fc400000000ff */
[----:B------:R-:W-:Y:S01]  /*15f20*/  IADD3 R3, PT, PT, R0, -R155, RZ ;  /* 0x8000009b00037210 */ /* 0x000fe20007ffe0ff */
[----:B------:R2:W-:Y:S01]  /*15f30*/  STS [R0+0x200], R7 ;  /* 0x0002000700007388 */ /* 0x0005e20000000800 */
[----:B------:R-:W-:Y:S02]  /*15f40*/  F2FP.F16.F32.PACK_AB R10, R10, R144 ;  /* 0x000000900a0a723e */ /* 0x000fe400000000ff */
[----:B------:R-:W-:Y:S01]  /*15f50*/  F2FP.F16.F32.PACK_AB R5, R5, R146 ;  /* 0x000000920505723e */ /* 0x000fe200000000ff */
[----:B------:R-:W-:Y:S01]  /*15f60*/  STS [R3+0x10], R11 ;  /* 0x0000100b03007388 */ /* 0x000fe20000000800 */
[----:B------:R-:W-:Y:S02]  /*15f70*/  F2FP.F16.F32.PACK_AB R8, R8, R148 ;  /* 0x000000940808723e */ /* 0x000fe400000000ff */
[----:B------:R-:W-:Y:S01]  /*15f80*/  F2FP.F16.F32.PACK_AB R4, R4, R150 ;  /* 0x000000960404723e */ /* 0x000fe200000000ff */
[----:B------:R-:W-:Y:S04]  /*15f90*/  STS [R3+0x210], R6 ;  /* 0x0002100603007388 */ /* 0x000fe80000000800 */
[----:B------:R-:W-:Y:S04]  /*15fa0*/  STS [R2+0x20], R10 ;  /* 0x0000200a02007388 */ /* 0x000fe80000000800 */
[----:B------:R-:W-:Y:S01]  /*15fb0*/  STS [R2+0x220], R5 ;  /* 0x0002200502007388 */ /* 0x000fe20000000800 */
[----:B--2---:R-:W-:-:S05]  /*15fc0*/  IMAD.IADD R0, R2, 0x1, -R155 ;  /* 0x0000000102007824 */ /* 0x004fca00078e0a9b */
[----:B------:R2:W-:Y:S04]  /*15fd0*/  STS [R0+0x30], R8 ;  /* 0x0000300800007388 */ /* 0x0005e80000000800 */
[----:B------:R3:W-:Y:S04]  /*15fe0*/  STS [R0+0x230], R4 ;  /* 0x0002300400007388 */ /* 0x0007e80000000800 */
[----:B--2---:R-:W2:Y:S04]  /*15ff0*/  LD.E.64 R8, desc[UR4][R152.64+0x88] ;  /* 0x0000880498087980 */ /* 0x004ea8000c101b00 */
[----:B---3--:R-:W3:Y:S01]  /*16000*/  LD.E.U8 R0, desc[UR4][R152.64+0x1c8] ;  /* 0x0001c80498007980 */ /* 0x008ee2000c101100 */
[----:B------:R-:W4:Y:S01]  /*16010*/  @P2 MUFU.LG2 R2, R13 ;  /* 0x0000000d00022308 */ /* 0x000f220000000c00 */
[----:B---3--:R-:W-:-:S13]  /*16020*/  ISETP.NE.AND P1, PT, R0, RZ, PT ;  /* 0x000000ff0000720c */ /* 0x008fda0003f25270 */
[----:B------:R-:W3:Y:S04]  /*16030*/  @!P1 LD.E R3, desc[UR4][R152.64+0x60] ;  /* 0x0000600498039980 */ /* 0x000ee8000c101900 */
[----:B------:R-:W3:Y:S01]  /*16040*/  @!P1 LD.E R4, desc[UR4][R152.64+0xb4] ;  /* 0x0000b40498049980 */ /* 0x000ee2000c101900 */
[----:B------:R-:W1:Y:S01]  /*16050*/  @P3 MUFU.LG2 R0, R12 ;  /* 0x0000000c00003308 */ /* 0x000e620000000c00 */
[----:B------:R-:W3:Y:S01]  /*16060*/  S2R R30, SR_TID.X ;  /* 0x00000000001e7919 */ /* 0x000ee20000002100 */
[----:B------:R-:W-:Y:S01]  /*16070*/  ISETP.NE.AND P0, PT, R233, -0x1, PT ;  /* 0xffffffffe900780c */ /* 0x000fe20003f05270 */
[----:B----4-:R-:W-:Y:S01]  /*16080*/  @P2 FMUL.FTZ R2, R2, 0.69314718246459960938 ;  /* 0x3f31721802022820 */ /* 0x010fe20000410000 */
[----:B------:R-:W-:Y:S01]  /*16090*/  BSSY.RECONVERGENT B0, `(.L_x_1104) ;  /* 0x0000011000007945 */ /* 0x000fe20003800200 */
[----:B------:R-:W-:-:S02]  /*160a0*/  MOV R18, 0x7f800000 ;  /* 0x7f80000000127802 */ /* 0x000fc40000000f00 */
[----:B------:R-:W-:Y:S01]  /*160b0*/  MOV R17, 0x7f800000 ;  /* 0x7f80000000117802 */ /* 0x000fe20000000f00 */
[----:B-----5:R-:W-:Y:S01]  /*160c0*/  @P2 FFMA.FTZ R17, R14, R21, R2 ;  /* 0x000000150e112223 */ /* 0x020fe20000010002 */
[----:B------:R-:W-:Y:S01]  /*160d0*/  LOP3.LUT P4, RZ, R171, 0x3, RZ, 0xc0, !PT ;  /* 0x00000003abff7812 */ /* 0x000fe2000788c0ff */
[----:B-1----:R-:W-:-:S05]  /*160e0*/  @P3 FMUL.FTZ R5, R0, 0.69314718246459960938 ;  /* 0x3f31721800053820 */ /* 0x002fca0000410000 */
[-C--:B--2---:R-:W-:Y:S02]  /*160f0*/  @P0 IMAD R28, R9, R233.reuse, RZ ;  /* 0x000000e9091c0224 */ /* 0x084fe400078e02ff */
[----:B------:R-:W-:Y:S01]  /*16100*/  @P3 FFMA.FTZ R18, R14, R22, R5 ;  /* 0x000000160e123223 */ /* 0x000fe20000010005 */
[----:B------:R-:W-:-:S04]  /*16110*/  @P0 IMAD.WIDE.U32 R14, R8, R233, RZ ;  /* 0x000000e9080e0225 */ /* 0x000fc800078e00ff */
        /* <DEDUP_REMOVED lines=8> */
.L_x_1105:
[----:B------:R-:W-:Y:S05]  /*161a0*/  BSYNC.RECONVERGENT B0 ;  /* 0x0000000000007941 */ /* 0x000fea0003800200 */
.L_x_1104:
        /* <DEDUP_REMOVED lines=12> */
[----:B------:R-:W-:-:S04]  /*16270*/  LOP3.LUT R10, R168, 0x30, RZ, 0xc0, !PT ;  /* 0x00000030a80a7812 */ /* 0x000fc800078ec0ff */
[----:B------:R-:W-:Y:S01]  /*16280*/  LOP3.LUT R16, R10, 0x7, R30, 0xf8, !PT ;  /* 0x000000070a107812 */ /* 0x000fe200078ef81e */
[----:B------:R-:W-:Y:S02]  /*16290*/  IMAD.IADD R10, R29, 0x1, R0 ;  /* 0x000000011d0a7824 */ /* 0x000fe400078e0200 */
[----:B------:R-:W-:Y:S02]  /*162a0*/  IMAD.IADD R0, R236, 0x1, -R29 ;  /* 0x00000001ec007824 */ /* 0x000fe400078e0a1d */
[C---:B------:R-:W-:Y:S01]  /*162b0*/  VIADD R19, R16.reuse, 0x8 ;  /* 0x0000000810137836 */ /* 0x040fe20000000000 */
[C---:B------:R-:W-:Y:S02]  /*162c0*/  IADD3 R11, P1, PT, R16.reuse, R10, RZ ;  /* 0x0000000a100b7210 */ /* 0x040fe40007f3e0ff */
[-C--:B------:R-:W-:Y:S02]  /*162d0*/  ISETP.GE.AND P3, PT, R16, R0.reuse, PT ;  /* 0x000000001000720c */ /* 0x080fe40003f66270 */
[----:B------:R-:W-:-:S02]  /*162e0*/  ISETP.GE.AND P2, PT, R19, R0, PT ;  /* 0x000000001300720c */ /* 0x000fc40003f46270 */
[----:B------:R-:W-:Y:S02]  /*162f0*/  LEA.HI.X.SX32 R0, R10, RZ, 0x1, P1 ;  /* 0x000000ff0a007211 */ /* 0x000fe400008f0eff */
[----:B-----5:R-:W-:-:S04]  /*16300*/  LEA R2, P1, R11, R2, 0x2 ;  /* 0x000000020b027211 */ /* 0x020fc800078210ff */
[----:B------:R-:W-:-:S05]  /*16310*/  LEA.HI.X R3, R11, R3, R0, 0x2, P1 ;  /* 0x000000030b037211 */ /* 0x000fca00008f1400 */
[----:B------:R4:W-:Y:S04]  /*16320*/  @!P3 ST.E desc[UR4][R2.64], R18 ;  /* 0x000000120200b985 */ /* 0x0009e8000c101904 */
[----:B------:R4:W-:Y:S02]  /*16330*/  @!P2 ST.E desc[UR4][R2.64+0x20], R17 ;  /* 0x000020110200a985 */ /* 0x0009e4000c101904 */
.L_x_1107:
[----:B------:R-:W-:Y:S05]  /*16340*/  BSYNC.RECONVERGENT B0 ;  /* 0x0000000000007941 */ /* 0x000fea0003800200 */
.L_x_1106:
[----:B------:R-:W2:Y:S01]  /*16350*/  LD.E R10, desc[UR4][R152.64+0xc0] ;  /* 0x0000c004980a7980 */ /* 0x000ea2000c101900 */
[-C--:B-----5:R-:W-:Y:S02]  /*16360*/  @!P0 IMAD R0, R5, R238.reuse, RZ ;  /* 0x000000ee05008224 */ /* 0x0a0fe400078e02ff */
[----:B----4-:R-:W-:-:S04]  /*16370*/  @!P0 IMAD.WIDE.U32 R2, R4, R238, RZ ;  /* 0x000000ee04028225 */ /* 0x010fc800078e00ff */
[----:B------:R-:W-:Y:S01]  /*16380*/  IMAD R5, R9, R29, RZ ;  /* 0x0000001d09057224 */ /* 0x000fe200078e02ff */
[----:B------:R-:W-:Y:S01]  /*16390*/  @!P0 IADD3 R4, PT, PT, R3, R0, RZ ;  /* 0x0000000003048210 */ /* 0x000fe20007ffe0ff */
[-C--:B------:R-:W-:Y:S01]  /*163a0*/  IMAD R11, R7, R237.reuse, RZ ;  /* 0x000000ed070b7224 */ /* 0x080fe200078e02ff */
[----:B------:R-:W-:Y:S01]  /*163b0*/  @!P0 MOV R0, R2 ;  /* 0x0000000200008202 */ /* 0x000fe20000000f00 */
[----:B------:R-:W-:Y:S01]  /*163c0*/  IMAD.MOV.U32 R2, RZ, RZ, R132 ;  /* 0x000000ffff027224 */ /* 0x000fe200078e0084 */
[----:B------:R-:W-:Y:S01]  /*163d0*/  MOV R3, RZ ;  /* 0x000000ff00037202 */ /* 0x000fe20000000f00 */
[----:B------:R-:W-:Y:S01]  /*163e0*/  IMAD.WIDE.U32 R6, R6, R237, RZ ;  /* 0x000000ed06067225 */ /* 0x000fe200078e00ff */
[----:B------:R-:W-:-:S03]  /*163f0*/  @P0 MOV R0, R14 ;  /* 0x0000000e00000202 */ /* 0x000fc60000000f00 */
[----:B------:R-:W-:-:S04]  /*16400*/  IMAD.WIDE.U32 R2, R29, R8, R2 ;  /* 0x000000081d027225 */ /* 0x000fc800078e0002 */
[----:B------:R-:W-:Y:S01]  /*16410*/  @P0 IMAD.IADD R4, R15, 0x1, R28 ;  /* 0x000000010f040824 */ /* 0x000fe200078e021c */
[----:B------:R-:W-:Y:S01]  /*16420*/  IADD3 R5, PT, PT, R3, R5, RZ ;  /* 0x0000000503057210 */ /* 0x000fe20007ffe0ff */
[----:B------:R-:W-:Y:S01]  /*16430*/  IMAD.IADD R3, R7, 0x1, R11 ;  /* 0x0000000107037824 */ /* 0x000fe200078e020b */
[----:B------:R-:W-:Y:S02]  /*16440*/  IADD3 R2, P2, P0, R6, R2, R0 ;  /* 0x0000000206027210 */ /* 0x000fe4000785e000 */
[----:B------:R-:W-:Y:S02]  /*16450*/  IADD3 R7, PT, PT, R30, 0x20, RZ ;  /* 0x000000201e077810 */ /* 0x000fe40007ffe0ff */
[----:B------:R-:W-:Y:S02]  /*16460*/  IADD3.X R3, PT, PT, R3, R5, R4, P2, P0 ;  /* 0x0000000503037210 */ /* 0x000fe400017e0404 */
[----:B--2---:R-:W-:Y:S01]  /*16470*/  ISETP.GE.AND P3, PT, R132, R10, PT ;  /* 0x0000000a8400720c */ /* 0x004fe20003f66270 */
[----:B------:R-:W-:-:S05]  /*16480*/  IMAD.IADD R10, R236, 0x1, -R29 ;  /* 0x00000001ec0a7824 */ /* 0x000fca00078e0a1d */
[-C--:B------:R-:W-:Y:S02]  /*16490*/  ISETP.GE.OR P1, PT, R30, R10.reuse, P3 ;  /* 0x0000000a1e00720c */ /* 0x080fe40001f26670 */
[----:B------:R-:W-:-:S11]  /*164a0*/  ISETP.GE.OR P2, PT, R7, R10, P3 ;  /* 0x0000000a0700720c */ /* 0x000fd60001f46670 */
        /* <DEDUP_REMOVED lines=8> */
[----:B-1-3--:R-:W-:Y:S05]  /*16530*/  @P2 RET.REL.NODEC R4 `(_ZN5flash24flash_fwd_splitkv_kernelI23Flash_fwd_kernel_traitsILi32ELi64ELi256ELi4ELb0ELb0EN7cutlass6half_tE19Flash_kernel_traitsILi32ELi64ELi256ELi4ES3_EELb0ELb0ELb0ELb0ELb0ELb1ELb0ELb1EEEvNS_16Flash_fwd_paramsE) ;  /* 0xfffffe9804b02950 */ /* 0x00afea0003c3ffff */
        /* <DEDUP_REMOVED lines=11> */
[----:B------:R-:W-:Y:S05]  /*165f0*/  RET.REL.NODEC R2 `(_ZN5flash24flash_fwd_splitkv_kernelI23Flash_fwd_kernel_traitsILi32ELi64ELi256ELi4ELb0ELb0EN7cutlass6half_tE19Flash_kernel_traitsILi32ELi64ELi256ELi4ES3_EELb0ELb0ELb0ELb0ELb0ELb1ELb0ELb1EEEvNS_16Flash_fwd_paramsE) ;  /* 0xfffffe9802807950 */ /* 0x000fea0003c3ffff */
.L_x_1103:
[----:B------:R-:W-:Y:S01]  /*16600*/  IMAD.MOV.U32 R0, RZ, RZ, 0x2 ;  /* 0x00000002ff007424 */ /* 0x000fe200078e00ff */
[----:B------:R-:W-:Y:S01]  /*16610*/  MOV R2, R227 ;  /* 0x000000e300027202 */ /* 0x000fe20000000f00 */
[----:B------:R-:W-:Y:S01]  /*16620*/  IMAD.MOV.U32 R4, RZ, RZ, -0x1 ;  /* 0xffffffffff047424 */ /* 0x000fe200078e00ff */
[----:B------:R-:W-:-:S07]  /*16630*/  MOV R3, 0x1f ;  /* 0x0000001f00037802 */ /* 0x000fce0000000f00 */
[----:B-1---5:R-:W-:Y:S05]  /*16640*/  WARPSYNC.COLLECTIVE R4, `(.L_x_1108) ;  /* 0x0000000004087348 */ /* 0x022fea0003c00000 */
[----:B------:R2:W3:Y:S02]  /*16650*/  SHFL.BFLY P0, R0, R2, R0, R3 ;  /* 0x0c00000002007389 */ /* 0x0004e40000000003 */
[----:B-123-5:R-:W-:Y:S05]  /*16660*/  ENDCOLLECTIVE ;  /* 0x000000000000791b */ /* 0x02efea0003800000 */
.L_x_1108:
[----:B------:R-:W-:Y:S02]  /*16670*/  MOV R5, R0 ;  /* 0x0000000000057202 */ /* 0x000fe40000000f00 */
[----:B------:R-:W-:-:S03]  /*16680*/  MOV R0, 0x1 ;  /* 0x0000000100007802 */ /* 0x000fc60000000f00 */
[----:B------:R-:W-:-:S04]  /*16690*/  FADD.FTZ R5, R5, R227 ;  /* 0x000000e305057221 */ /* 0x000fc80000010000 */
[----:B------:R-:W-:-:S07]  /*166a0*/  IMAD.MOV.U32 R2, RZ, RZ, R5 ;  /* 0x000000ffff027224 */ /* 0x000fce00078e0005 */
[----:B------:R-:W-:Y:S05]  /*166b0*/  WARPSYNC.COLLECTIVE R4, `(.L_x_1109) ;  /* 0x0000000004087348 */ /* 0x000fea0003c00000 */
[----:B------:R1:W2:Y:S02]  /*166c0*/  SHFL.BFLY P0, R0, R2, R0, R3 ;  /* 0x0c00000002007389 */ /* 0x0002a40000000003 */
[----:B-12---:R-:W-:Y:S05]  /*166d0*/  ENDCOLLECTIVE ;  /* 0x000000000000791b */ /* 0x006fea0003800000 */
.L_x_1109:
[----:B------:R-:W-:Y:S01]  /*166e0*/  IMAD.MOV.U32 R12, RZ, RZ, R0 ;  /* 0x000000ffff0c7224 */ /* 0x000fe200078e0000 */
[----:B------:R-:W-:Y:S02]  /*166f0*/  MOV R0, 0x2 ;  /* 0x0000000200007802 */ /* 0x000fe40000000f00 */
[----:B------:R-:W-:Y:S01]  /*16700*/  MOV R2, R226 ;  /* 0x000000e200027202 */ /* 0x000fe20000000f00 */
[----:B------:R-:W-:-:S07]  /*16710*/  FADD.FTZ R12, R5, R12 ;  /* 0x0000000c050c7221 */ /* 0x000fce0000010000 */
[----:B------:R-:W-:Y:S05]  /*16720*/  WARPSYNC.COLLECTIVE R4, `(.L_x_1110) ;  /* 0x0000000004087348 */ /* 0x000fea0003c00000 */
[----:B------:R1:W2:Y:S02]  /*16730*/  SHFL.BFLY P0, R0, R2, R0, R3 ;  /* 0x0c00000002007389 */ /* 0x0002a40000000003 */
[----:B-12---:R-:W-:Y:S05]  /*16740*/  ENDCOLLECTIVE ;  /* 0x000000000000791b */ /* 0x006fea0003800000 */
.L_x_1110:
[----:B------:R-:W-:Y:S01]  /*16750*/  IMAD.MOV.U32 R2, RZ, RZ, R0 ;  /* 0x000000ffff027224 */ /* 0x000fe200078e0000 */
[----:B------:R-:W-:-:S03]  /*16760*/  MOV R0, 0x1 ;  /* 0x0000000100007802 */ /* 0x000fc60000000f00 */
[----:B------:R-:W-:-:S07]  /*16770*/  FADD.FTZ R2, R2, R226 ;  /* 0x000000e202027221 */ /* 0x000fce0000010000 */
[----:B------:R-:W-:Y:S05]  /*16780*/  WARPSYNC.COLLECTIVE R4, `(.L_x_1111) ;  /* 0x0000000004087348 */ /* 0x000fea0003c00000 */
[----:B------:R1:W2:Y:S02]  /*16790*/  SHFL.BFLY P0, R0, R2, R0, R3 ;  /* 0x0c00000002007389 */ /* 0x0002a40000000003 */
[----:B-12---:R-:W-:Y:S05]  /*167a0*/  ENDCOLLECTIVE ;  /* 0x000000000000791b */ /* 0x006fea0003800000 */
.L_x_1111:
[----:B------:R-:W-:Y:S01]  /*167b0*/  MOV R13, R0 ;  /* 0x00000000000d7202 */ /* 0x000fe20000000f00 */
[----:B------:R-:W-:Y:S06]  /*167c0*/  BRA `(.L_x_1112) ;  /* 0xfffffff400387947 */ /* 0x000fec000383ffff */
.L_x_1113:
        /* <DEDUP_REMOVED lines=11> */
.L_x_10229:


//--------------------- .text._ZN5flash24flash_fwd_splitkv_kernelI23Flash_fwd_kernel_traitsILi32ELi64ELi256ELi4ELb0ELb0EN7cutlass6half_tE19Flash_kernel_traitsILi32ELi64ELi256ELi4ES3_EELb0ELb0ELb0ELb0ELb0ELb0ELb1ELb0EEEvNS_16Flash_fwd_paramsE --------------------------
	.section	.text._ZN5flash24flash_fwd_splitkv_kernelI23Flash_fwd_kernel_traitsILi32ELi64ELi256ELi4ELb0ELb0EN7cutlass6half_tE19Flash_kernel_traitsILi32ELi64ELi256ELi4ES3_EELb0ELb0ELb0ELb0ELb0ELb0ELb1ELb0EEEvNS_16Flash_fwd_paramsE,"ax",@progbits
	.align	128
        .global         _ZN5flash24flash_fwd_splitkv_kernelI23Flash_fwd_kernel_traitsILi32ELi64ELi256ELi4ELb0ELb0EN7cutlass6half_tE19Flash_kernel_traitsILi32ELi64ELi256ELi4ES3_EELb0ELb0ELb0ELb0ELb0ELb0ELb1ELb0EEEvNS_16Flash_fwd_paramsE
        .type           _ZN5flash24flash_fwd_splitkv_kernelI23Flash_fwd_kernel_traitsILi32ELi64ELi256ELi4ELb0ELb0EN7cutlass6half_tE19Flash_kernel_traitsILi32ELi64ELi256ELi4ES3_EELb0ELb0ELb0ELb0ELb0ELb0ELb1ELb0EEEvNS_16Flash_fwd_paramsE,@function
        .size           _ZN5flash24flash_fwd_splitkv_kernelI23Flash_fwd_kernel_traitsILi32ELi64ELi256ELi4ELb0ELb0EN7cutlass6half_tE19Flash_kernel_traitsILi32ELi64ELi256ELi4ES3_EELb0ELb0ELb0ELb0ELb0ELb0ELb1ELb0EEEvNS_16Flash_fwd_paramsE,(.L_x_10230 - _ZN5flash24flash_fwd_splitkv_kernelI23Flash_fwd_kernel_traitsILi32ELi64ELi256ELi4ELb0ELb0EN7cutlass6half_tE19Flash_kernel_traitsILi32ELi64ELi256ELi4ES3_EELb0ELb0ELb0ELb0ELb0ELb0ELb1ELb0EEEvNS_16Flash_fwd_paramsE)
        .other          _ZN5flash24flash_fwd_splitkv_kernelI23Flash_fwd_kernel_traitsILi32ELi64ELi256ELi4ELb0ELb0EN7cutlass6half_tE19Flash_kernel_traitsILi32ELi64ELi256ELi4ES3_EELb0ELb0ELb0ELb0ELb0ELb0ELb1ELb0EEEvNS_16Flash_fwd_paramsE,@"STO_CUDA_ENTRY STV_DEFAULT"
_ZN5flash24flash_fwd_splitkv_kernelI23Flash_fwd_kernel_traitsILi32ELi64ELi256ELi4ELb0ELb0EN7cutlass6half_tE19Flash_kernel_traitsILi32ELi64ELi256ELi4ES3_EELb0ELb0ELb0ELb0ELb0ELb0ELb1ELb0EEEvNS_16Flash_fwd_paramsE:
.text._ZN5flash24flash_fwd_splitkv_kernelI23Flash_fwd_kernel_traitsILi32ELi64ELi256ELi4ELb0ELb0EN7cutlass6half_tE19Flash_kernel_traitsILi32ELi64ELi256ELi4ES3_EELb0ELb0ELb0ELb0ELb0ELb0ELb1ELb0EEEvNS_16Flash_fwd_paramsE:
        /* <DEDUP_REMOVED lines=13> */
[----:B-1----:R-:W-:Y:S01]  /*00d0*/  IMAD.MOV R0, RZ, RZ, -R3 ;  /* 0x000000ffff007224 */ /* 0x002fe200078e0a03 */
[----:B------:R-:W-:-:S03]  /*00e0*/  MOV R2, RZ ;  /* 0x000000ff00027202 */ /* 0x000fc60000000f00 */
[----:B------:R-:W-:-:S04]  /*00f0*/  IMAD R7, R0, R5, RZ ;  /* 0x0000000500077224 */ /* 0x000fc800078e02ff */
[----:B------:R-:W-:Y:S02]  /*0100*/  IMAD.HI.U32 R7, R3, R7, R2 ;  /* 0x0000000703077227 */ /* 0x000fe400078e0002 */
[----:B------:R-:W1:Y:S04]  /*0110*/  LDC.64 R2, c[0x0][0x348] ;  /* 0x0000d200ff027b82 */ /* 0x000e680000000a00 */
        /* <DEDUP_REMOVED lines=10> */
[----:B-12-4-:R-:W-:Y:S02]  /*01c0*/  IMAD R236, R5, R236, UR4 ;  /* 0x0000000405ec7e24 */ /* 0x016fe4000f8e02ec */
[----:B------:R-:W-:Y:S05]  /*01d0*/  CALL.REL.NOINC `($_ZN5flash24flash_fwd_splitkv_kernelI23Flash_fwd_kernel_traitsILi32ELi64ELi256ELi4ELb0ELb0EN7cutlass6half_tE19Flash_kernel_traitsILi32ELi64ELi256ELi4ES3_EELb0ELb0ELb0ELb0ELb0ELb0ELb1ELb0EEEvNS_16Flash_fwd_paramsE$_ZN5flash30compute_attn_1rowblock_splitkvI23Flash_fwd_kernel_traitsILi32ELi64ELi256ELi4ELb0ELb0EN7cutlass6half_tE19Flash_kernel_traitsILi32ELi64ELi256ELi4ES3_EELb0ELb0ELb0ELb0ELb0ELb0ELb1ELb0ENS_16Flash_fwd_paramsEEEvRKT8_iiiii) ;  /* 0x0000000000087944 */ /* 0x000fea0003c00000 */
[----:B------:R-:W-:Y:S05]  /*01e0*/  BSYNC.RECONVERGENT B2 ;  /* 0x0000000000027941 */ /* 0x000fea0003800200 */
.L_x_1114:
[----:B------:R-:W-:Y:S05]  /*01f0*/  EXIT ;  /* 0x000000000000794d */ /* 0x000fea0003800000 */
        .type           $_ZN5flash24flash_fwd_splitkv_kernelI23Flash_fwd_kernel_traitsILi32ELi64ELi256ELi4ELb0ELb0EN7cutlass6half_tE19Flash_kernel_traitsILi32ELi64ELi256ELi4ES3_EELb0ELb0ELb0ELb0ELb0ELb0ELb1ELb0EEEvNS_16Flash_fwd_paramsE$_ZN5flash30compute_attn_1rowblock_splitkvI23Flash_fwd_kernel_traitsILi32ELi64ELi256ELi4ELb0ELb0EN7cutlass6half_tE19Flash_kernel_traitsILi32ELi64ELi256ELi4ES3_EELb0ELb0ELb0ELb0ELb0ELb0ELb1ELb0ENS_16Flash_fwd_paramsEEEvRKT8_iiiii,@function
        .size           $_ZN5flash24flash_fwd_splitkv_kernelI23Flash_fwd_kernel_traitsILi32ELi64ELi256ELi4ELb0ELb0EN7cutlass6half_tE19Flash_kernel_traitsILi32ELi64ELi256ELi4ES3_EELb0ELb0ELb0ELb0ELb0ELb0ELb1ELb0EEEvNS_16Flash_fwd_paramsE$_ZN5flash30compute_attn_1rowblock_splitkvI23Flash_fwd_kernel_traitsILi32ELi64ELi256ELi4ELb0ELb0EN7cutlass6half_tE19Flash_kernel_traitsILi32ELi64ELi256ELi4ES3_EELb0ELb0ELb0ELb0ELb0ELb0ELb1ELb0ENS_16Flash_fwd_paramsEEEvRKT8_iiiii,(.L_x_10230 - $_ZN5flash24flash_fwd_splitkv_kernelI23Flash_fwd_kernel_traitsILi32ELi64ELi256ELi4ELb0ELb0EN7cutlass6half_tE19Flash_kernel_traitsILi32ELi64ELi256ELi4ES3_EELb0ELb0ELb0ELb0ELb0ELb0ELb1ELb0EEEvNS_16Flash_fwd_paramsE$_ZN5flash30compute_attn_1rowblock_splitkvI23Flash_fwd_kernel_traitsILi32ELi64ELi256ELi4ELb0ELb0EN7cutlass6half_tE19Flash_kernel_traitsILi32ELi64ELi256ELi4ES3_EELb0ELb0ELb0ELb0ELb0ELb0ELb1ELb0ENS_16Flash_fwd_paramsEEEvRKT8_iiiii)
$_ZN5flash24flash_fwd_splitkv_kernelI23Flash_fwd_kernel_traitsILi32ELi64ELi256ELi4ELb0ELb0EN7cutlass6half_tE19Flash_kernel_traitsILi32ELi64ELi256ELi4ES3_EELb0ELb0ELb0ELb0ELb0ELb0ELb1ELb0EEEvNS_16Flash_fwd_paramsE$_ZN5flash30compute_attn_1rowblock_splitkvI23Flash_fwd_kernel_traitsILi32ELi64ELi256ELi4ELb0ELb0EN7cutlass6half_tE19Flash_kernel_traitsILi32ELi64ELi256ELi4ES3_EELb0ELb0ELb0ELb0ELb0ELb0ELb1ELb0ENS_16Flash_fwd_paramsEEEvRKT8_iiiii:
[----:B------:R-:W1:Y:S02]  /*0200*/  LDCU.64 UR4, c[0x0][0x358] ;  /* 0x00006b00ff0477ac */ /* 0x000e640008000a00 */
[----:B-1----:R-:W2:Y:S04]  /*0210*/  LD.E.64 R6, desc[UR4][R2.64+0xf0] ;  /* 0x0000f00402067980 */ /* 0x002ea8000c101b00 */
[----:B------:R-:W3:Y:S04]  /*0220*/  LD.E.64 R22, desc[UR4][R2.64+0xe0] ;  /* 0x0000e00402167980 */ /* 0x000ee8000c101b00 */
[----:B------:R-:W4:Y:S01]  /*0230*/  LD.E.64 R12, desc[UR4][R2.64+0xe8] ;  /* 0x0000e804020c7980 */ /* 0x000f22000c101b00 */
[----:B------:R-:W-:-:S03]  /*0240*/  IMAD.SHL.U32 R4, R237, 0x4, RZ ;  /* 0x00000004ed047824 */ /* 0x000fc600078e00ff */
[----:B------:R-:W4:Y:S01]  /*0250*/  LD.E.64 R16, desc[UR4][R2.64+0xf8] ;  /* 0x0000f80402107980 */ /* 0x000f22000c101b00 */
[----:B--2---:R-:W-:Y:S02]  /*0260*/  ISETP.NE.U32.AND P1, PT, R6, RZ, PT ;  /* 0x000000ff0600720c */ /* 0x004fe40003f25070 */
[----:B---3--:R-:W-:Y:S02]  /*0270*/  ISETP.NE.U32.AND P4, PT, R22, RZ, PT ;  /* 0x000000ff1600720c */ /* 0x008fe40003f85070 */
[----:B------:R-:W-:Y:S02]  /*0280*/  ISETP.NE.AND.EX P1, PT, R7, RZ, PT, P1 ;  /* 0x000000ff0700720c */ /* 0x000fe40003f25310 */
[----:B----4-:R-:W-:Y:S02]  /*0290*/  ISETP.NE.U32.AND P3, PT, R12, RZ, PT ;  /* 0x000000ff0c00720c */ /* 0x010fe40003f65070 */
[----:B------:R-:W-:Y:S02]  /*02a0*/  ISETP.NE.AND.EX P4, PT, R23, RZ, PT, P4 ;  /* 0x000000ff1700720c */ /* 0x000fe40003f85340 */
[----:B------:R-:W-:-:S02]  /*02b0*/  ISETP.NE.AND.EX P3, PT, R13, RZ, PT, P3 ;  /* 0x000000ff0d00720c */ /* 0x000fc40003f65330 */
[----:B------:R-:W-:-:S04]  /*02c0*/  ISETP.NE.U32.AND P2, PT, R22, RZ, PT ;  /* 0x000000ff1600720c */ /* 0x000fc80003f45070 */
[----:B------:R-:W-:Y:S01]  /*02d0*/  ISETP.NE.AND.EX P2, PT, R23, RZ, PT, P2 ;  /* 0x000000ff1700720c */ /* 0x000fe20003f45320 */
[----:B------:R-:W-:Y:S01]  /*02e0*/  IMAD.WIDE.U32 R22, R237, 0x4, R22 ;  /* 0x00000004ed167825 */ /* 0x000fe200078e0016 */
[----:B------:R-:W-:-:S03]  /*02f0*/  @P1 IADD3 R20, P0, PT, R6, R4, RZ ;  /* 0x0000000406141210 */ /* 0x000fc60007f1e0ff */
[----:B------:R1:W5:Y:S04]  /*0300*/  @!P4 LD.E R219, desc[UR4][R2.64+0xb4] ;  /* 0x0000b40402dbc980 */ /* 0x000368000c101900 */
[----:B------:R1:W5:Y:S04]  /*0310*/  @P4 LD.E R6, desc[UR4][R22.64+0x4] ;  /* 0x0000040416064980 */ /* 0x000368000c101900 */
[----:B------:R1:W5:Y:S01]  /*0320*/  @!P3 LD.E R43, desc[UR4][R2.64+0xb8] ;  /* 0x0000b804022bb980 */ /* 0x000362000c101900 */
[----:B------:R-:W-:Y:S01]  /*0330*/  IMAD.MOV.U32 R15, RZ, RZ, -0x1 ;  /* 0xffffffffff0f7424 */ /* 0x000fe200078e00ff */
[----:B------:R-:W-:-:S05]  /*0340*/  SHF.R.U32.HI R0, RZ, 0x1e, R237 ;  /* 0x0000001eff007819 */ /* 0x000fca00000116ed */
[----:B------:R1:W5:Y:S01]  /*0350*/  @P2 LD.E R15, desc[UR4][R22.64] ;  /* 0x00000004160f2980 */ /* 0x000362000c101900 */
[----:B------:R-:W-:Y:S01]  /*0360*/  ISETP.NE.U32.AND P2, PT, R12, RZ, PT ;  /* 0x000000ff0c00720c */ /* 0x000fe20003f45070 */
[----:B------:R-:W-:-:S03]  /*0370*/  IMAD.MOV.U32 R10, RZ, RZ, RZ ;  /* 0x000000ffff0a7224 */ /* 0x000fc600078e00ff */
[----:B------:R-:W-:Y:S01]  /*0380*/  ISETP.NE.AND.EX P2, PT, R13, RZ, PT, P2 ;  /* 0x000000ff0d00720c */ /* 0x000fe20003f45320 */
[----:B------:R-:W-:Y:S01]  /*0390*/  @P1 IMAD.X R21, R7, 0x1, R0, P0 ;  /* 0x0000000107151824 */ /* 0x000fe200000e0600 */
[----:B------:R-:W-:-:S04]  /*03a0*/  ISETP.NE.U32.AND P0, PT, R16, RZ, PT ;  /* 0x000000ff1000720c */ /* 0x000fc80003f05070 */
[----:B------:R1:W5:Y:S01]  /*03b0*/  @P1 LD.E R10, desc[UR4][R20.64] ;  /* 0x00000004140a1980 */ /* 0x000362000c101900 */
[----:B------:R-:W-:Y:S01]  /*03c0*/  IADD3 R18, P1, PT, R12, R4, RZ ;  /* 0x000000040c127210 */ /* 0x000fe20007f3e0ff */
[----:B------:R-:W-:Y:S01]  /*03d0*/  BSSY.RECONVERGENT B0, `(.L_x_1115) ;  /* 0x0000009000007945 */ /* 0x000fe20003800200 */
[----:B------:R-:W-:-:S03]  /*03e0*/  ISETP.NE.AND.EX P0, PT, R17, RZ, PT, P0 ;  /* 0x000000ff1100720c */ /* 0x000fc60003f05300 */
[----:B------:R-:W-:Y:S02]  /*03f0*/  IMAD.X R19, R13, 0x1, R0, P1 ;  /* 0x000000010d137824 */ /* 0x000fe400008e0600 */
[----:B------:R-:W-:Y:S01]  /*0400*/  IMAD.MOV.U32 R13, RZ, RZ, -0x1 ;  /* 0xffffffffff0d7424 */ /* 0x000fe200078e00ff */
[----:B------:R-:W-:Y:S07]  /*0410*/  @!P2 BRA `(.L_x_1116) ;  /* 0x000000000010a947 */ /* 0x000fee0003800000 */
[----:B------:R-:W2:Y:S02]  /*0420*/  LD.E.U8 R5, desc[UR4][R2.64+0x1b2] ;  /* 0x0001b20402057980 */ /* 0x000ea4000c101100 */
[----:B--2---:R-:W-:-:S13]  /*0430*/  ISETP.NE.AND P1, PT, R5, RZ, PT ;  /* 0x000000ff0500720c */ /* 0x004fda0003f25270 */
[----:B------:R-:W-:Y:S05]  /*0440*/  @!P1 BRA `(.L_x_1116) ;  /* 0x0000000000049947 */ /* 0x000fea0003800000 */
[----:B------:R2:W5:Y:S02]  /*0450*/  LD.E R13, desc[UR4][R18.64] ;  /* 0x00000004120d7980 */ /* 0x000564000c101900 */
.L_x_1116:
[----:B------:R-:W-:Y:S05]  /*0460*/  BSYNC.RECONVERGENT B0 ;  /* 0x0000000000007941 */ /* 0x000fea0003800200 */
.L_x_1115:
[----:B------:R-:W-:Y:S04]  /*0470*/  BSSY.RECONVERGENT B0, `(.L_x_1117) ;  /* 0x0000007000007945 */ /* 0x000fe80003800200 */
[----:B------:R-:W-:Y:S05]  /*0480*/  @!P3 BRA `(.L_x_1118) ;  /* 0x000000000014b947 */ /* 0x000fea0003800000 */
[----:B------:R-:W3:Y:S02]  /*0490*/  LD.E.U8 R5, desc[UR4][R2.64+0x1b2] ;  /* 0x0001b20402057980 */ /* 0x000ee4000c101100 */
[----:B---3--:R-:W-:-:S13]  /*04a0*/  ISETP.NE.AND P1, PT, R5, RZ, PT ;  /* 0x000000ff0500720c */ /* 0x008fda0003f25270 */
[----:B------:R-:W3:Y:S02]  /*04b0*/  @P1 LD.E R8, desc[UR4][R18.64+0x4] ;  /* 0x0000040412081980 */ /* 0x000ee4000c101900 */
[----:B---3-5:R-:W-:-:S06]  /*04c0*/  @P1 IADD3 R43, PT, PT, R8, -R13, RZ ;  /* 0x8000000d082b1210 */ /* 0x028fcc0007ffe0ff */
[----:B------:R3:W5:Y:S02]  /*04d0*/  @!P1 LD.E R43, desc[UR4][R18.64] ;  /* 0x00000004122b9980 */ /* 0x000764000c101900 */
.L_x_1118:
[----:B------:R-:W-:Y:S05]  /*04e0*/  BSYNC.RECONVERGENT B0 ;  /* 0x0000000000007941 */ /* 0x000fea0003800200 */
.L_x_1117:
        /* <DEDUP_REMOVED lines=8> */
.L_x_1120:
[----:B------:R-:W4:Y:S01]  /*0570*/  LD.E.64 R6, desc[UR4][R2.64+0x108] ;  /* 0x0001080402067980 */ /* 0x000f22000c101b00 */
[----:B------:R-:W-:Y:S01]  /*0580*/  BSSY.RECONVERGENT B0, `(.L_x_1122) ;  /* 0x0000006000007945 */ /* 0x000fe20003800200 */
[----:B------:R-:W-:Y:S01]  /*0590*/  IMAD.MOV.U32 R5, RZ, RZ, RZ ;  /* 0x000000ffff057224 */ /* 0x000fe200078e00ff */
[----:B----4-:R-:W-:-:S04]  /*05a0*/  ISETP.NE.U32.AND P0, PT, R6, RZ, PT ;  /* 0x000000ff0600720c */ /* 0x010fc80003f05070 */
[----:B------:R-:W-:-:S13]  /*05b0*/  ISETP.NE.AND.EX P0, PT, R7, RZ, PT, P0 ;  /* 0x000000ff0700720c */ /* 0x000fda0003f05300 */
[----:B------:R-:W-:Y:S05]  /*05c0*/  @!P0 BRA `(.L_x_1123) ;  /* 0x0000000000048947 */ /* 0x000fea0003800000 */
[----:B------:R4:W5:Y:S02]  /*05d0*/  LD.E R5, desc[UR4][R2.64+0xbc] ;  /* 0x0000bc0402057980 */ /* 0x000964000c101900 */
.L_x_1123:
[----:B------:R-:W-:Y:S05]  /*05e0*/  BSYNC.RECONVERGENT B0 ;  /* 0x0000000000007941 */ /* 0x000fea0003800200 */
.L_x_1122:
[----:B-----5:R-:W-:Y:S02]  /*05f0*/  IADD3 R43, PT, PT, R5, R43, -R10 ;  /* 0x0000002b052b7210 */ /* 0x020fe40007ffe80a */
.L_x_1121:
[----:B------:R-:W-:Y:S05]  /*0600*/  BSYNC.RECONVERGENT B1 ;  /* 0x0000000000017941 */ /* 0x000fea0003800200 */
.L_x_1119:
[----:B------:R-:W-:Y:S01]  /*0610*/  IMAD.SHL.U32 R234, R11, 0x40, RZ ;  /* 0x000000400bea7824 */ /* 0x000fe200078e00ff */
[----:B------:R-:W-:-:S04]  /*0620*/  MOV R231, 0x0 ;  /* 0x0000000000e77802 */ /* 0x000fc80000000f00 */
[----:B------:R-:W-:-:S13]  /*0630*/  ISETP.GT.AND P0, PT, R219, R234, PT ;  /* 0x000000eadb00720c */ /* 0x000fda0003f04270 */
[----:B-1234-:R-:W-:Y:S05]  /*0640*/  @!P0 RET.REL.NODEC R230 `(_ZN5flash24flash_fwd_splitkv_kernelI23Flash_fwd_kernel_traitsILi32ELi64ELi256ELi4ELb0ELb0EN7cutlass6half_tE19Flash_kernel_traitsILi32ELi64ELi256ELi4ES3_EELb0ELb0ELb0ELb0ELb0ELb0ELb1ELb0EEEvNS_16Flash_fwd_paramsE) ;  /* 0xfffffff8e66c8950 */ /* 0x01efea0003c3ffff */
        /* <DEDUP_REMOVED lines=42> */
[----:B------:R-:W5:Y:S04]  /*08f0*/  LD.E R0, desc[UR4][R2.64+0xc0] ;  /* 0x0000c00402007980 */ /* 0x000f68000c101900 */
[----:B------:R-:W5:Y:S04]  /*0900*/  LD.E.64 R8, desc[UR4][R2.64+0x78] ;  /* 0x0000780402087980 */ /* 0x000f68000c101b00 */
[----:B------:R1:W5:Y:S01]  /*0910*/  LD.E.64 R10, desc[UR4][R2.64+0xa8] ;  /* 0x0000a804020a7980 */ /* 0x000362000c101b00 */
[----:B------:R-:W-:Y:S01]  /*0920*/  SHF.R.U32.HI R12, RZ, 0x3, R213 ;  /* 0x00000003ff0c7819 */ /* 0x000fe200000116d5 */
[----:B------:R-:W-:-:S02]  /*0930*/  IMAD.IADD R219, R219, 0x1, -R234 ;  /* 0x00000001dbdb7824 */ /* 0x000fc400078e0aea */
[----:B------:R-:W-:Y:S02]  /*0940*/  IMAD.MOV.U32 R231, RZ, RZ, 0x0 ;  /* 0x00000000ffe77424 */ /* 0x000fe400078e00ff */
[----:B-1----:R-:W-:Y:S02]  /*0950*/  VIADD R2, R12, 0x20 ;  /* 0x000000200c027836 */ /* 0x002fe40000000000 */
[----:B--2---:R-:W-:-:S04]  /*0960*/  IMAD R4, R4, UR8, R237 ;  /* 0x0000000804047c24 */ /* 0x004fc8000f8e02ed */
[----:B---3--:R-:W-:Y:S02]  /*0970*/  IMAD R7, R4, R7, R236 ;  /* 0x0000000704077224 */ /* 0x008fe400078e02ec */
[----:B------:R-:W-:Y:S02]  /*0980*/  IMAD.SHL.U32 R4, R213, 0x4, RZ ;  /* 0x00000004d5047824 */ /* 0x000fe400078e00ff */
[----:B------:R-:W-:-:S03]  /*0990*/  IMAD R5, R5, R7, R234 ;  /* 0x0000000705057224 */ /* 0x000fc600078e02ea */
[C---:B------:R-:W-:Y:S01]  /*09a0*/  LOP3.LUT R7, R4.reuse, 0x1c, RZ, 0xc0, !PT ;  /* 0x0000001c04077812 */ /* 0x040fe200078ec0ff */
[----:B----4-:R-:W-:Y:S01]  /*09b0*/  IMAD R6, R5, R6, RZ ;  /* 0x0000000605067224 */ /* 0x010fe200078e02ff */
[----:B------:R-:W-:Y:S02]  /*09c0*/  LOP3.LUT R13, R4, 0xffc, RZ, 0xc0, !PT ;  /* 0x00000ffc040d7812 */ /* 0x000fe400078ec0ff */
[----:B-----5:R-:W-:Y:S01]  /*09d0*/  ISETP.GE.AND P5, PT, R7, R0, PT ;  /* 0x000000000700720c */ /* 0x020fe20003fa6270 */
[----:B------:R-:W-:Y:S01]  /*09e0*/  VIADD R0, R12, 0x10 ;  /* 0x000000100c007836 */ /* 0x000fe20000000000 */
[----:B------:R-:W-:Y:S02]  /*09f0*/  IADD3 R13, P1, PT, R6, R13, RZ ;  /* 0x0000000d060d7210 */ /* 0x000fe40007f3e0ff */
[-C--:B------:R-:W-:Y:S02]  /*0a00*/  ISETP.GE.OR P3, PT, R12, R219.reuse, P5 ;  /* 0x000000db0c00720c */ /* 0x080fe40002f66670 */
[----:B------:R-:W-:-:S02]  /*0a10*/  ISETP.GE.OR P0, PT, R0, R219, P5 ;  /* 0x000000db0000720c */ /* 0x000fc40002f06670 */
[----:B------:R-:W-:Y:S02]  /*0a20*/  LEA.HI.X.SX32 R6, R6, RZ, 0x1, P1 ;  /* 0x000000ff06067211 */ /* 0x000fe400008f0eff */
[----:B------:R-:W-:Y:S02]  /*0a30*/  LEA R8, P1, R13, R8, 0x2 ;  /* 0x000000080d087211 */ /* 0x000fe400078210ff */
[----:B------:R-:W-:Y:S02]  /*0a40*/  ISETP.NE.AND P4, PT, R7, RZ, PT ;  /* 0x000000ff0700720c */ /* 0x000fe40003f85270 */
[----:B------:R-:W-:Y:S02]  /*0a50*/  LEA.HI.X R9, R13, R9, R6, 0x2, P1 ;  /* 0x000000090d097211 */ /* 0x000fe400008f1406 */
[-C--:B------:R-:W-:Y:S01]  /*0a60*/  ISETP.GE.OR P2, PT, R0, R219.reuse, P4 ;  /* 0x000000db0000720c */ /* 0x080fe20002746670 */
[----:B------:R-:W-:Y:S01]  /*0a70*/  VIADD R0, R12, 0x30 ;  /* 0x000000300c007836 */ /* 0x000fe20000000000 */
[-C--:B------:R-:W-:Y:S01]  /*0a80*/  ISETP.GE.OR P1, PT, R2, R219.reuse, P4 ;  /* 0x000000db0200720c */ /* 0x080fe20002726670 */
[----:B------:R-:W-:Y:S01]  /*0a90*/  @!P3 ST.E.128 desc[UR4][R8.64], RZ ;  /* 0x000000ff0800b985 */ /* 0x000fe2000c101d04 */
[----:B------:R-:W-:-:S02]  /*0aa0*/  ISETP.GE.OR P3, PT, R12, R219, P4 ;  /* 0x000000db0c00720c */ /* 0x000fc40002766670 */
[-C--:B------:R-:W-:Y:S01]  /*0ab0*/  ISETP.GE.OR P6, PT, R2, R219.reuse, P5 ;  /* 0x000000db0200720c */ /* 0x080fe20002fc6670 */
[----:B------:R-:W-:Y:S01]  /*0ac0*/  @!P0 ST.E.128 desc[UR4][R8.64+0x800], RZ ;  /* 0x000800ff08008985 */ /* 0x000fe2000c101d04 */
[C---:B------:R-:W-:Y:S02]  /*0ad0*/  IADD3 R3, P0, PT, R5.reuse, R12, RZ ;  /* 0x0000000c05037210 */ /* 0x040fe40007f1e0ff */
[CC--:B------:R-:W-:Y:S02]  /*0ae0*/  ISETP.GE.OR P5, PT, R0.reuse, R219.reuse, P5 ;  /* 0x000000db0000720c */ /* 0x0c0fe40002fa6670 */
[----:B------:R-:W-:Y:S02]  /*0af0*/  ISETP.GE.OR P4, PT, R0, R219, P4 ;  /* 0x000000db0000720c */ /* 0x000fe40002786670 */
[----:B------:R-:W-:Y:S01]  /*0b00*/  LEA.HI.X.SX32 R5, R5, RZ, 0x1, P0 ;  /* 0x000000ff05057211 */ /* 0x000fe200000f0eff */
[----:B------:R-:W-:Y:S01]  /*0b10*/  @!P1 IMAD.MOV.U32 R2, RZ, RZ, -0x800000 ;  /* 0xff800000ff029424 */ /* 0x000fe200078e00ff */
[----:B------:R-:W-:Y:S01]  /*0b20*/  LEA R6, P0, R3, R10, 0x2 ;  /* 0x0000000a03067211 */ /* 0x000fe200078010ff */
[----:B------:R-:W-:-:S02]  /*0b30*/  @!P3 IMAD.MOV.U32 R4, RZ, RZ, -0x800000 ;  /* 0xff800000ff04b424 */ /* 0x000fc400078e00ff */
[----:B------:R-:W-:Y:S01]  /*0b40*/  @!P6 ST.E.128 desc[UR4][R8.64+0x1000], RZ ;  /* 0x001000ff0800e985 */ /* 0x000fe2000c101d04 */
[----:B------:R-:W-:Y:S01]  /*0b50*/  LEA.HI.X R7, R3, R11, R5, 0x2, P0 ;  /* 0x0000000b03077211 */ /* 0x000fe200000f1405 */
[----:B------:R-:W-:Y:S02]  /*0b60*/  @!P2 IMAD.MOV.U32 R3, RZ, RZ, -0x800000 ;  /* 0xff800000ff03a424 */ /* 0x000fe400078e00ff */
[----:B------:R-:W-:Y:S04]  /*0b70*/  @!P5 ST.E.128 desc[UR4][R8.64+0x1800], RZ ;  /* 0x001800ff0800d985 */ /* 0x000fe8000c101d04 */
[----:B------:R-:W-:Y:S04]  /*0b80*/  @!P2 ST.E desc[UR4][R6.64+0x40], R3 ;  /* 0x000040030600a985 */ /* 0x000fe8000c101904 */
[----:B------:R-:W-:Y:S04]  /*0b90*/  @!P1 ST.E desc[UR4][R6.64+0x80], R2 ;  /* 0x0000800206009985 */ /* 0x000fe8000c101904 */
[----:B------:R1:W-:Y:S02]  /*0ba0*/  @!P3 ST.E desc[UR4][R6.64], R4 ;  /* 0x000000040600b985 */ /* 0x0003e4000c101904 */
[----:B-1----:R-:W-:Y:S05]  /*0bb0*/  @P4 RET.REL.NODEC R230 `(_ZN5flash24flash_fwd_splitkv_kernelI23Flash_fwd_kernel_traitsILi32ELi64ELi256ELi4ELb0ELb0EN7cutlass6half_tE19Flash_kernel_traitsILi32ELi64ELi256ELi4ES3_EELb0ELb0ELb0ELb0ELb0ELb0ELb1ELb0EEEvNS_16Flash_fwd_paramsE) ;  /* 0xfffffff4e6104950 */ /* 0x002fea0003c3ffff */
[----:B------:R-:W-:Y:S02]  /*0bc0*/  MOV R3, 0xff800000 ;  /* 0xff80000000037802 */ /* 0x000fe40000000f00 */
[----:B------:R-:W-:-:S03]  /*0bd0*/  MOV R231, 0x0 ;  /* 0x0000000000e77802 */ /* 0x000fc60000000f00 */
[----:B------:R1:W-:Y:S02]  /*0be0*/  ST.E desc[UR4][R6.64+0xc0], R3 ;  /* 0x0000c00306007985 */ /* 0x0003e4000c101904 */
[----:B-1----:R-:W-:Y:S05]  /*0bf0*/  RET.REL.NODEC R230 `(_ZN5flash24flash_fwd_splitkv_kernelI23Flash_fwd_kernel_traitsILi32ELi64ELi256ELi4ELb0ELb0EN7cutlass6half_tE19Flash_kernel_traitsILi32ELi64ELi256ELi4ES3_EELb0ELb0ELb0ELb0ELb0ELb0ELb1ELb0EEEvNS_16Flash_fwd_paramsE) ;  /* 0xfffffff4e6007950 */ /* 0x002fea0003c3ffff */
.L_x_1124:
        /* <DEDUP_REMOVED lines=12> */
[----:B-----5:R-:W2:Y:S04]  /*0cc0*/  LD.E R9, desc[UR4][R2.64+0x170] ;  /* 0x0001700402097980 */ /* 0x020ea8000c101900 */
[----:B------:R-:W3:Y:S04]  /*0cd0*/  LD.E.64 R12, desc[UR4][R2.64+0x168] ;  /* 0x00016804020c7980 */ /* 0x000ee8000c101b00 */
[----:B------:R-:W4:Y:S01]  /*0ce0*/  LD.E R23, desc[UR4][R2.64+0x68] ;  /* 0x0000680402177980 */ /* 0x000f22000c101900 */
[----:B------:R-:W-:-:S03]  /*0cf0*/  LEA R18, R41, 0xffffff00, 0x8 ;  /* 0xffffff0029127811 */ /* 0x000fc600078e40ff */
[----:B------:R-:W4:Y:S01]  /*0d00*/  LD.E.64 R24, desc[UR4][R2.64+0x20] ;  /* 0x0000200402187980 */ /* 0x000f22000c101b00 */
[----:B-1----:R-:W-:-:S03]  /*0d10*/  IABS R4, R18 ;  /* 0x0000001200047213 */ /* 0x002fc60000000000 */
        /* <DEDUP_REMOVED lines=8> */
[----:B------:R-:W1:Y:S02]  /*0da0*/  F2I.FTZ.U32.TRUNC.NTZ R17, R16 ;  /* 0x0000001000117305 */ /* 0x000e64000021f000 */
[----:B-1----:R-:W-:Y:S01]  /*0db0*/  IMAD.MOV R0, RZ, RZ, -R17 ;  /* 0x000000ffff007224 */ /* 0x002fe200078e0a11 */
[----:B------:R-:W-:-:S03]  /*0dc0*/  MOV R16, RZ ;  /* 0x000000ff00107202 */ /* 0x000fc60000000f00 */
[----:B------:R-:W-:Y:S01]  /*0dd0*/  IMAD R7, R0, R5, RZ ;  /* 0x0000000500077224 */ /* 0x000fe200078e02ff */
[----:B------:R-:W-:-:S03]  /*0de0*/  IABS R0, R9 ;  /* 0x0000000900007213 */ /* 0x000fc60000000000 */
[----:B------:R-:W-:Y:S02]  /*0df0*/  IMAD.HI.U32 R7, R17, R7, R16 ;  /* 0x0000000711077227 */ /* 0x000fe400078e0010 */
[----:B------:R-:W2:Y:S02]  /*0e00*/  LD.E.64 R16, desc[UR4][R2.64+0x28] ;  /* 0x0000280402107980 */ /* 0x000ea4000c101b00 */
        /* <DEDUP_REMOVED lines=8> */
[----:B------:R-:W-:Y:S02]  /*0e90*/  ISETP.NE.AND P2, PT, R9, RZ, PT ;  /* 0x000000ff0900720c */ /* 0x000fe40003f45270 */
[----:B------:R-:W-:Y:S01]  /*0ea0*/  ISETP.GE.AND P1, PT, R0, RZ, PT ;  /* 0x000000ff0000720c */ /* 0x000fe20003f26270 */
[-C--:B---3--:R-:W-:Y:S02]  /*0eb0*/  IMAD R0, R13, R237.reuse, RZ ;  /* 0x000000ed0d007224 */ /* 0x088fe400078e02ff */
[----:B------:R-:W-:-:S04]  /*0ec0*/  IMAD.WIDE.U32 R12, R12, R237, RZ ;  /* 0x000000ed0c0c7225 */ /* 0x000fc800078e00ff */
[----:B------:R-:W-:Y:S01]  /*0ed0*/  @P0 IADD3 R8, PT, PT, R8, 0x1, RZ ;  /* 0x0000000108080810 */ /* 0x000fe20007ffe0ff */
[----:B------:R-:W-:Y:S01]  /*0ee0*/  IMAD.IADD R241, R13, 0x1, R0 ;  /* 0x000000010df17824 */ /* 0x000fe200078e0200 */
[----:B------:R-:W-:-:S04]  /*0ef0*/  LEA R240, P0, R12, R242, 0x2 ;  /* 0x000000f20cf07211 */ /* 0x000fc800078010ff */
[----:B------:R-:W-:Y:S02]  /*0f00*/  @!P1 IADD3 R8, PT, PT, -R8, RZ, RZ ;  /* 0x000000ff08089210 */ /* 0x000fe40007ffe1ff */
[----:B------:R-:W-:Y:S02]  /*0f10*/  LEA.HI.X R241, R12, R243, R241, 0x2, P0 ;  /* 0x000000f30cf17211 */ /* 0x000fe400000f14f1 */
        /* <DEDUP_REMOVED lines=9> */
[----:B------:R-:W-:Y:S02]  /*0fb0*/  IABS R6, R236 ;  /* 0x000000ec00067213 */ /* 0x000fe40000000000 */
[----:B-1----:R-:W-:Y:S02]  /*0fc0*/  IABS R5, R23 ;  /* 0x0000001700057213 */ /* 0x002fe40000000000 */
        /* <DEDUP_REMOVED lines=15> */
[----:B------:R-:W-:Y:S02]  /*10c0*/  @P2 IADD3 R4, PT, PT, R4, 0x1, RZ ;  /* 0x0000000104042810 */ /* 0x000fe40007ffe0ff */
[----:B------:R-:W-:Y:S02]  /*10d0*/  SHF.R.S32.HI R19, RZ, 0x1f, R18 ;  /* 0x0000001fff137819 */ /* 0x000fe40000011412 */
[----:B------:R-:W-:Y:S01]  /*10e0*/  MOV R7, R4 ;  /* 0x0000000400077202 */ /* 0x000fe20000000f00 */
[----:B------:R-:W-:-:S04]  /*10f0*/  IMAD R4, R221, R18, RZ ;  /* 0x00000012dd047224 */ /* 0x000fc800078e02ff */
[----:B------:R-:W-:Y:S01]  /*1100*/  @!P0 IMAD.MOV R7, RZ, RZ, -R7 ;  /* 0x000000ffff078224 */ /* 0x000fe200078e0a07 */
[----:B------:R-:W-:Y:S01]  /*1110*/  @!P1 LOP3.LUT R7, RZ, R23, RZ, 0x33, !PT ;  /* 0x00000017ff079212 */ /* 0x000fe200078e33ff */
[----:B------:R-:W-:-:S04]  /*1120*/  IMAD R4, R220, R19, R4 ;  /* 0x00000013dc047224 */ /* 0x000fc800078e0204 */
[----:B------:R-:W-:Y:S01]  /*1130*/  IMAD R9, R21, R7, RZ ;  /* 0x0000000715097224 */ /* 0x000fe200078e02ff */
[----:B---3--:R-:W-:Y:S01]  /*1140*/  SHF.R.S32.HI R5, RZ, 0x1f, R0 ;  /* 0x0000001fff057819 */ /* 0x008fe20000011400 */
[-C--:B------:R-:W-:Y:S02]  /*1150*/  IMAD R6, R25, R0.reuse, RZ ;  /* 0x0000000019067224 */ /* 0x080fe400078e02ff */
[----:B------:R-:W-:-:S04]  /*1160*/  IMAD.WIDE.U32 R12, R24, R0, RZ ;  /* 0x00000000180c7225 */ /* 0x000fc800078e00ff */
[----:B------:R-:W-:-:S04]  /*1170*/  IMAD R6, R24, R5, R6 ;  /* 0x0000000518067224 */ /* 0x000fc800078e0206 */
[----:B------:R-:W-:Y:S02]  /*1180*/  IMAD.IADD R13, R13, 0x1, R6 ;  /* 0x000000010d0d7824 */ /* 0x000fe400078e0206 */
[----:B------:R-:W-:Y:S01]  /*1190*/  IMAD.WIDE.U32 R12, R18, R220, R12 ;  /* 0x000000dc120c7225 */ /* 0x000fe200078e000c */
[----:B------:R-:W-:-:S04]  /*11a0*/  SHF.R.S32.HI R6, RZ, 0x1f, R7 ;  /* 0x0000001fff067819 */ /* 0x000fc80000011407 */
[----:B------:R-:W-:Y:S01]  /*11b0*/  IADD3 R13, PT, PT, R13, R4, RZ ;  /* 0x000000040d0d7210 */ /* 0x000fe20007ffe0ff */
[----:B--2---:R-:W-:Y:S02]  /*11c0*/  IMAD R4, R17, R0, RZ ;  /* 0x0000000011047224 */ /* 0x004fe400078e02ff */
[----:B------:R-:W-:Y:S02]  /*11d0*/  IMAD R6, R20, R6, R9 ;  /* 0x0000000614067224 */ /* 0x000fe400078e0209 */
[----:B------:R-:W-:-:S04]  /*11e0*/  IMAD.WIDE.U32 R8, R7, R20, R12 ;  /* 0x0000001407087225 */ /* 0x000fc800078e000c */
[----:B------:R-:W-:-:S04]  /*11f0*/  IMAD.WIDE.U32 R12, R16, R0, RZ ;  /* 0x00000000100c7225 */ /* 0x000fc800078e00ff */
[----:B------:R-:W-:Y:S01]  /*1200*/  IMAD R4, R16, R5, R4 ;  /* 0x0000000510047224 */ /* 0x000fe200078e0204 */
[----:B------:R-:W-:Y:S01]  /*1210*/  MOV R10, R12 ;  /* 0x0000000c000a7202 */ /* 0x000fe20000000f00 */
[----:B------:R-:W-:-:S03]  /*1220*/  IMAD.IADD R0, R9, 0x1, R6 ;  /* 0x0000000109007824 */ /* 0x000fc600078e0206 */
[----:B------:R-:W-:Y:S01]  /*1230*/  IADD3 R9, PT, PT, R13, R4, RZ ;  /* 0x000000040d097210 */ /* 0x000fe20007ffe0ff */
[----:B------:R-:W-:Y:S05]  /*1240*/  BRA `(.L_x_1127) ;  /* 0x0000000400387947 */ /* 0x000fea0003800000 */
.L_x_1126:
[----:B------:R-:W1:Y:S01]  /*1250*/  LD.E R23, desc[UR4][R2.64+0x68] ;  /* 0x0000680402177980 */ /* 0x000e62000c101900 */
[----:B------:R-:W-:-:S03]  /*1260*/  ISETP.NE.AND P3, PT, R13, -0x1, PT ;  /* 0xffffffff0d00780c */ /* 0x000fc60003f65270 */
[----:B------:R-:W2:Y:S04]  /*1270*/  LD.E.64 R220, desc[UR4][R2.64+0x38] ;  /* 0x0000380402dc7980 */ /* 0x000ea8000c101b00 */
[----:B------:R-:W3:Y:S04]  /*1280*/  LD.E.64 R222, desc[UR4][R2.64+0x40] ;  /* 0x0000400402de7980 */ /* 0x000ee8000c101b00 */
[----:B------:R-:W4:Y:S04]  /*1290*/  LD.E.64 R20, desc[UR4][R2.64+0x50] ;  /* 0x0000500402147980 */ /* 0x000f28000c101b00 */
[----:B------:R-:W3:Y:S04]  /*12a0*/  @!P3 LD.E.64 R18, desc[UR4][R2.64+0x20] ;  /* 0x000020040212b980 */ /* 0x000ee8000c101b00 */
[----:B------:R-:W4:Y:S04]  /*12b0*/  @!P3 LD.E.64 R16, desc[UR4][R2.64+0x28] ;  /* 0x000028040210b980 */ /* 0x000f28000c101b00 */
[----:B------:R1:W5:Y:S01]  /*12c0*/  LD.E.64 R30, desc[UR4][R2.64+0x58] ;  /* 0x00005804021e7980 */ /* 0x000362000c101b00 */
[----:B------:R-:W-:Y:S01]  /*12d0*/  IMAD.MOV.U32 R24, RZ, RZ, RZ ;  /* 0x000000ffff187224 */ /* 0x000fe200078e00ff */
[----:B------:R-:W-:-:S02]  /*12e0*/  IABS R6, R236 ;  /* 0x000000ec00067213 */ /* 0x000fc40000000000 */
[----:B------:R-:W-:Y:S02]  /*12f0*/  CS2R R240, SRZ ;  /* 0x0000000000f07805 */ /* 0x000fe4000001ff00 */
[----:B-1----:R-:W-:-:S04]  /*1300*/  IABS R4, R23 ;  /* 0x0000001700047213 */ /* 0x002fc80000000000 */
        /* <DEDUP_REMOVED lines=11> */
[----:B------:R-:W-:-:S04]  /*13c0*/  @!P3 SHF.R.S32.HI R0, RZ, 0x1f, R10 ;  /* 0x0000001fff00b819 */ /* 0x000fc8000001140a */
[----:B------:R-:W-:Y:S01]  /*13d0*/  ISETP.GT.U32.AND P2, PT, R4, R5, PT ;  /* 0x000000050400720c */ /* 0x000fe20003f44070 */
[-C--:B--2---:R-:W-:Y:S02]  /*13e0*/  @!P3 IMAD R7, R221, R10.reuse, RZ ;  /* 0x0000000add07b224 */ /* 0x084fe400078e02ff */
[----:B------:R-:W-:-:S04]  /*13f0*/  @!P3 IMAD.WIDE.U32 R24, R220, R10, RZ ;  /* 0x0000000adc18b225 */ /* 0x000fc800078e00ff */
[----:B------:R-:W-:Y:S02]  /*1400*/  @!P3 IMAD R0, R0, R220, R7 ;  /* 0x000000dc0000b224 */ /* 0x000fe400078e0207 */
[----:B---3-5:R-:W-:Y:S02]  /*1410*/  @!P3 IMAD R7, R19, R9, RZ ;  /* 0x000000091307b224 */ /* 0x028fe400078e02ff */
[----:B------:R-:W-:Y:S01]  /*1420*/  @!P3 IMAD.IADD R25, R25, 0x1, R0 ;  /* 0x000000011919b824 */ /* 0x000fe200078e0200 */
[----:B------:R-:W-:Y:S01]  /*1430*/  @!P3 SHF.R.S32.HI R0, RZ, 0x1f, R9 ;  /* 0x0000001fff00b819 */ /* 0x000fe20000011409 */
[----:B------:R-:W-:Y:S01]  /*1440*/  @!P2 IMAD.IADD R5, R5, 0x1, -R4 ;  /* 0x000000010505a824 */ /* 0x000fe200078e0a04 */
[----:B------:R-:W-:-:S03]  /*1450*/  @P3 IADD3 R6, PT, PT, R10, R13, RZ ;  /* 0x0000000d0a063210 */ /* 0x000fc60007ffe0ff */
[C---:B------:R-:W-:Y:S01]  /*1460*/  @!P3 IMAD R7, R18.reuse, R0, R7 ;  /* 0x000000001207b224 */ /* 0x040fe200078e0207 */
[----:B------:R-:W-:Y:S01]  /*1470*/  ISETP.GE.U32.AND P4, PT, R5, R4, PT ;  /* 0x000000040500720c */ /* 0x000fe20003f86070 */
[----:B------:R-:W-:Y:S01]  /*1480*/  @!P3 IMAD.WIDE.U32 R18, R18, R9, R24 ;  /* 0x000000091212b225 */ /* 0x000fe200078e0018 */
[----:B------:R-:W-:Y:S02]  /*1490*/  LOP3.LUT R4, R236, R23, RZ, 0x3c, !PT ;  /* 0x00000017ec047212 */ /* 0x000fe400078e3cff */
[----:B------:R-:W-:Y:S01]  /*14a0*/  ISETP.NE.AND P0, PT, R23, RZ, PT ;  /* 0x000000ff1700720c */ /* 0x000fe20003f05270 */
[-C--:B------:R-:W-:Y:S01]  /*14b0*/  @P3 IMAD R0, R221, R6.reuse, RZ ;  /* 0x00000006dd003224 */ /* 0x080fe200078e02ff */
[----:B------:R-:W-:Y:S01]  /*14c0*/  ISETP.GE.AND P1, PT, R4, RZ, PT ;  /* 0x000000ff0400720c */ /* 0x000fe20003f26270 */
[----:B------:R-:W-:Y:S01]  /*14d0*/  @P3 IMAD.WIDE.U32 R24, R220, R6, RZ ;  /* 0x00000006dc183225 */ /* 0x000fe200078e00ff */
[----:B------:R-:W-:Y:S02]  /*14e0*/  @!P3 MOV R6, R18 ;  /* 0x000000120006b202 */ /* 0x000fe40000000f00 */
[----:B------:R-:W-:-:S02]  /*14f0*/  LEA R18, R41, 0xffffff00, 0x8 ;  /* 0xffffff0029127811 */ /* 0x000fc400078e40ff */
[----:B------:R-:W-:Y:S02]  /*1500*/  @!P2 IADD3 R8, PT, PT, R8, 0x1, RZ ;  /* 0x000000010808a810 */ /* 0x000fe40007ffe0ff */
[----:B------:R-:W-:Y:S01]  /*1510*/  @!P3 IADD3 R7, PT, PT, R19, R7, RZ ;  /* 0x000000071307b210 */ /* 0x000fe20007ffe0ff */
[----:B------:R-:W-:Y:S01]  /*1520*/  @P3 IMAD.IADD R7, R25, 0x1, R0 ;  /* 0x0000000119073824 */ /* 0x000fe200078e0200 */
[----:B------:R-:W-:Y:S01]  /*1530*/  @P3 MOV R6, R24 ;  /* 0x0000001800063202 */ /* 0x000fe20000000f00 */
[----:B------:R-:W-:Y:S01]  /*1540*/  IMAD R4, R221, R18, RZ ;  /* 0x00000012dd047224 */ /* 0x000fe200078e02ff */
[----:B------:R-:W-:Y:S01]  /*1550*/  SHF.R.S32.HI R19, RZ, 0x1f, R18 ;  /* 0x0000001fff137819 */ /* 0x000fe20000011412 */
[----:B------:R-:W-:Y:S01]  /*1560*/  @P4 VIADD R8, R8, 0x1 ;  /* 0x0000000108084836 */ /* 0x000fe20000000000 */
[----:B------:R-:W-:Y:S01]  /*1570*/  @!P3 SHF.R.S32.HI R5, RZ, 0x1f, R10 ;  /* 0x0000001fff05b819 */ /* 0x000fe2000001140a */
[----:B------:R-:W-:Y:S02]  /*1580*/  @!P3 IMAD R0, R223, R10, RZ ;  /* 0x0000000adf00b224 */ /* 0x000fe400078e02ff */
[----:B------:R-:W-:Y:S01]  /*1590*/  IMAD R4, R19, R220, R4 ;  /* 0x000000dc13047224 */ /* 0x000fe200078e0204 */
[----:B------:R-:W-:Y:S01]  /*15a0*/  @!P1 IADD3 R8, PT, PT, -R8, RZ, RZ ;  /* 0x000000ff08089210 */ /* 0x000fe20007ffe1ff */
[----:B------:R-:W-:Y:S01]  /*15b0*/  IMAD.WIDE.U32 R24, R220, R18, R6 ;  /* 0x00000012dc187225 */ /* 0x000fe200078e0006 */
[----:B------:R-:W-:-:S03]  /*15c0*/  @!P0 LOP3.LUT R8, RZ, R23, RZ, 0x33, !PT ;  /* 0x00000017ff088212 */ /* 0x000fc600078e33ff */
[----:B------:R-:W-:Y:S02]  /*15d0*/  @!P3 IMAD R0, R5, R222, R0 ;  /* 0x000000de0500b224 */ /* 0x000fe400078e0200 */
[----:B------:R-:W-:Y:S01]  /*15e0*/  @!P3 IMAD.WIDE.U32 R6, R222, R10, RZ ;  /* 0x0000000ade06b225 */ /* 0x000fe200078e00ff */
[----:B------:R-:W-:Y:S02]  /*15f0*/  IADD3 R25, PT, PT, R25, R4, RZ ;  /* 0x0000000419197210 */ /* 0x000fe40007ffe0ff */
[----:B------:R-:W-:Y:S01]  /*1600*/  @!P3 SHF.R.S32.HI R5, RZ, 0x1f, R9 ;  /* 0x0000001fff05b819 */ /* 0x000fe20000011409 */
[----:B------:R-:W-:Y:S01]  /*1610*/  @P3 IMAD.IADD R10, R10, 0x1, R13 ;  /* 0x000000010a0a3824 */ /* 0x000fe200078e020d */
[----:B------:R-:W-:Y:S01]  /*1620*/  @!P3 IADD3 R13, PT, PT, R7, R0, RZ ;  /* 0x00000000070db210 */ /* 0x000fe20007ffe0ff */
[----:B----4-:R-:W-:Y:S01]  /*1630*/  @!P3 IMAD R0, R17, R9, RZ ;  /* 0x000000091100b224 */ /* 0x010fe200078e02ff */
[----:B------:R-:W-:Y:S01]  /*1640*/  @!P3 MOV R12, R6 ;  /* 0x00000006000cb202 */ /* 0x000fe20000000f00 */
[----:B------:R-:W-:Y:S01]  /*1650*/  IMAD R7, R21, R8, RZ ;  /* 0x0000000815077224 */ /* 0x000fe200078e02ff */
[----:B------:R-:W-:Y:S01]  /*1660*/  SHF.R.S32.HI R4, RZ, 0x1f, R8 ;  /* 0x0000001fff047819 */ /* 0x000fe20000011408 */
[----:B------:R-:W-:-:S02]  /*1670*/  @!P3 IMAD R0, R16, R5, R0 ;  /* 0x000000051000b224 */ /* 0x000fc400078e0200 */
[----:B------:R-:W-:-:S04]  /*1680*/  @!P3 IMAD.WIDE.U32 R12, R16, R9, R12 ;  /* 0x00000009100cb225 */ /* 0x000fc800078e000c */
[C---:B------:R-:W-:Y:S02]  /*1690*/  IMAD R7, R20.reuse, R4, R7 ;  /* 0x0000000414077224 */ /* 0x040fe400078e0207 */
[----:B------:R-:W-:-:S04]  /*16a0*/  IMAD.WIDE.U32 R24, R20, R8, R24 ;  /* 0x0000000814187225 */ /* 0x000fc800078e0018 */
[-C--:B------:R-:W-:Y:S02]  /*16b0*/  @P3 IMAD R4, R223, R10.reuse, RZ ;  /* 0x0000000adf043224 */ /* 0x080fe400078e02ff */
[----:B------:R-:W-:Y:S01]  /*16c0*/  @P3 IMAD.WIDE.U32 R16, R222, R10, RZ ;  /* 0x0000000ade103225 */ /* 0x000fe200078e00ff */
[----:B------:R-:W-:Y:S02]  /*16d0*/  @!P3 MOV R10, R12 ;  /* 0x0000000c000ab202 */ /* 0x000fe40000000f00 */
[----:B------:R-:W-:Y:S01]  /*16e0*/  MOV R8, R24 ;  /* 0x0000001800087202 */ /* 0x000fe20000000f00 */
[----:B------:R-:W-:Y:S01]  /*16f0*/  @!P3 IMAD.IADD R9, R13, 0x1, R0 ;  /* 0x000000010d09b824 */ /* 0x000fe200078e0200 */
[----:B------:R-:W-:Y:S01]  /*1700*/  @P3 IADD3 R9, PT, PT, R17, R4, RZ ;  /* 0x0000000411093210 */ /* 0x000fe20007ffe0ff */
[----:B------:R-:W-:Y:S01]  /*1710*/  IMAD.IADD R0, R25, 0x1, R7 ;  /* 0x0000000119007824 */ /* 0x000fe200078e0207 */
[----:B------:R-:W-:Y:S02]  /*1720*/  @P3 MOV R10, R16 ;  /* 0x00000010000a3202 */ /* 0x000fe40000000f00 */
.L_x_1127:
[----:B------:R-:W-:Y:S05]  /*1730*/  BSYNC.RECONVERGENT B0 ;  /* 0x0000000000007941 */ /* 0x000fea0003800200 */
.L_x_1125:
[----:B------:R-:W-:Y:S01]  /*1740*/  ISETP.NE.AND P3, PT, R15, -0x1, PT ;  /* 0xffffffff0f00780c */ /* 0x000fe20003f65270 */
[----:B------:R-:W2:Y:S04]  /*1750*/  LD.E.64 R6, desc[UR4][R2.64+0x30] ;  /* 0x0000300402067980 */ /* 0x000ea8000c101b00 */
[----:B------:R-:W3:Y:S04]  /*1760*/  LD.E.64 R26, desc[UR4][R2.64+0x10] ;  /* 0x00001004021a7980 */ /* 0x000ee8000c101b00 */
[----:B------:R-:W4:Y:S04]  /*1770*/  LD.E.64 R24, desc[UR4][R2.64+0x48] ;  /* 0x0000480402187980 */ /* 0x000f28000c101b00 */
[----:B------:R-:W4:Y:S04]  /*1780*/  @!P3 LD.E.64 R28, desc[UR4][R2.64+0x18] ;  /* 0x00001804021cb980 */ /* 0x000f28000c101b00 */
        /* <DEDUP_REMOVED lines=18> */
[----:B------:R-:W-:-:S05]  /*18b0*/  @!P1 IMAD.IADD R14, R14, 0x1, -R17 ;  /* 0x000000010e0e9824 */ /* 0x000fca00078e0a11 */
[----:B------:R-:W-:Y:S02]  /*18c0*/  ISETP.GE.U32.AND P2, PT, R14, R17, PT ;  /* 0x000000110e00720c */ /* 0x000fe40003f46070 */
[----:B------:R-:W-:Y:S02]  /*18d0*/  LOP3.LUT R14, R236, R23, RZ, 0x3c, !PT ;  /* 0x00000017ec0e7212 */ /* 0x000fe400078e3cff */
[----:B------:R-:W-:Y:S02]  /*18e0*/  @!P1 IADD3 R21, PT, PT, R21, 0x1, RZ ;  /* 0x0000000115159810 */ /* 0x000fe40007ffe0ff */
[----:B------:R-:W-:Y:S02]  /*18f0*/  ISETP.GE.AND P0, PT, R14, RZ, PT ;  /* 0x000000ff0e00720c */ /* 0x000fe40003f06270 */
[----:B------:R-:W-:Y:S01]  /*1900*/  ISETP.NE.AND P1, PT, R23, RZ, PT ;  /* 0x000000ff1700720c */ /* 0x000fe20003f25270 */
[----:B-----5:R-:W-:-:S04]  /*1910*/  IMAD R14, R19, R222, RZ ;  /* 0x000000de130e7224 */ /* 0x020fc800078e02ff */
[----:B------:R-:W-:Y:S01]  /*1920*/  @P2 VIADD R21, R21, 0x1 ;  /* 0x0000000115152836 */ /* 0x000fe20000000000 */
[----:B------:R-:W-:Y:S01]  /*1930*/  SHF.L.U32 R16, R213, 0x3, RZ ;  /* 0x00000003d5107819 */ /* 0x000fe200000006ff */
[----:B------:R-:W-:-:S04]  /*1940*/  IMAD R14, R18, R223, R14 ;  /* 0x000000df120e7224 */ /* 0x000fc800078e020e */
[----:B------:R-:W-:Y:S02]  /*1950*/  @!P0 IMAD.MOV R21, RZ, RZ, -R21 ;  /* 0x000000ffff158224 */ /* 0x000fe400078e0a15 */
[----:B------:R-:W-:Y:S01]  /*1960*/  @!P1 LOP3.LUT R21, RZ, R23, RZ, 0x33, !PT ;  /* 0x00000017ff159212 */ /* 0x000fe200078e33ff */
[----:B------:R-:W-:Y:S01]  /*1970*/  IMAD.WIDE.U32 R22, R18, R222, RZ ;  /* 0x000000de12167225 */ /* 0x000fe200078e00ff */
[----:B------:R-:W-:Y:S02]  /*1980*/  LOP3.LUT R235, R16, 0x18, RZ, 0xc0, !PT ;  /* 0x0000001810eb7812 */ /* 0x000fe400078ec0ff */
[----:B------:R-:W-:Y:S01]  /*1990*/  SHF.R.S32.HI R18, RZ, 0x1f, R21 ;  /* 0x0000001fff127819 */ /* 0x000fe20000011415 */
[-C--:B------:R-:W-:Y:S01]  /*19a0*/  IMAD R17, R31, R21.reuse, RZ ;  /* 0x000000151f117224 */ /* 0x080fe200078e02ff */
[----:B------:R-:W-:Y:S01]  /*19b0*/  IADD3 R10, P1, P0, R22, R10, R235 ;  /* 0x0000000a160a7210 */ /* 0x000fe2000783e0eb */
[----:B------:R-:W-:Y:S02]  /*19c0*/  IMAD.IADD R14, R23, 0x1, R14 ;  /* 0x00000001170e7824 */ /* 0x000fe400078e020e */
[----:B------:R-:W-:Y:S01]  /*19d0*/  IMAD.WIDE.U32 R20, R30, R21, RZ ;  /* 0x000000151e147225 */ /* 0x000fe200078e00ff */
[----:B------:R-:W1:Y:S03]  /*19e0*/  S2UR UR6, SR_CgaCtaId ;  /* 0x00000000000679c3 */ /* 0x000e660000008800 */
[----:B------:R-:W-:Y:S01]  /*19f0*/  IMAD R17, R18, R30, R17 ;  /* 0x0000001e12117224 */ /* 0x000fe200078e0211 */
[----:B------:R-:W-:-:S02]  /*1a00*/  IADD3.X R9, PT, PT, R14, R9, RZ, P1, P0 ;  /* 0x000000090e097210 */ /* 0x000fc40000fe04ff */
[----:B------:R-:W-:Y:S01]  /*1a10*/  IADD3 R30, P0, PT, R10, R20, RZ ;  /* 0x000000140a1e7210 */ /* 0x000fe20007f1e0ff */
[----:B------:R-:W-:Y:S01]  /*1a20*/  IMAD.IADD R10, R21, 0x1, R17 ;  /* 0x00000001150a7824 */ /* 0x000fe200078e0211 */
[----:B------:R-:W-:Y:S02]  /*1a30*/  LOP3.LUT R22, R16, 0xc0, RZ, 0xc0, !PT ;  /* 0x000000c010167812 */ /* 0x000fe400078ec0ff */
[--C-:B------:R-:W-:Y:S02]  /*1a40*/  SHF.R.U32.HI R18, RZ, 0x2, R213.reuse ;  /* 0x00000002ff127819 */ /* 0x100fe400000116d5 */
[----:B------:R-:W-:Y:S01]  /*1a50*/  MOV R19, RZ ;  /* 0x000000ff00137202 */ /* 0x000fe20000000f00 */
[----:B------:R-:W-:Y:S01]  /*1a60*/  IMAD.X R31, R9, 0x1, R10, P0 ;  /* 0x00000001091f7824 */ /* 0x000fe200000e060a */
[----:B------:R-:W-:Y:S01]  /*1a70*/  LOP3.LUT R233, R22, 0x18, R213, 0xf8, !PT ;  /* 0x0000001816e97812 */ /* 0x000fe200078ef8d5 */
[----:B------:R-:W-:-:S03]  /*1a80*/  IMAD.WIDE.U32 R20, R11, 0x40, R18 ;  /* 0x000000400b147825 */ /* 0x000fc600078e0012 */
[----:B------:R-:W-:Y:S01]  /*1a90*/  LOP3.LUT R233, R233, 0x18, R16, 0x78, !PT ;  /* 0x00000018e9e97812 */ /* 0x000fe200078e7810 */
[----:B------:R-:W-:Y:S02]  /*1aa0*/  IMAD R11, R223, R18, RZ ;  /* 0x00000012df0b7224 */ /* 0x000fe400078e02ff */
[----:B------:R-:W-:Y:S01]  /*1ab0*/  IMAD.WIDE.U32 R30, R18, R222, R30 ;  /* 0x000000de121e7225 */ /* 0x000fe200078e001e */
[----:B------:R-:W-:-:S03]  /*1ac0*/  LOP3.LUT R233, R233, 0x1f20, R16, 0xf8, !PT ;  /* 0x00001f20e9e97812 */ /* 0x000fc600078ef810 */
[----:B------:R-:W-:Y:S01]  /*1ad0*/  IMAD.IADD R11, R31, 0x1, R11 ;  /* 0x000000011f0b7824 */ /* 0x000fe200078e020b */
[----:B------:R-:W-:Y:S02]  /*1ae0*/  IADD3 R16, P2, PT, R235, R8, RZ ;  /* 0x00000008eb107210 */ /* 0x000fe40007f5e0ff */
[----:B------:R-:W-:Y:S02]  /*1af0*/  IADD3 R219, PT, PT, -R234, R219, RZ ;  /* 0x000000dbeadb7210 */ /* 0x000fe40007ffe1ff */
[----:B------:R-:W-:Y:S01]  /*1b00*/  IADD3.X R17, PT, PT, RZ, R0, RZ, P2, !PT ;  /* 0x00000000ff117210 */ /* 0x000fe200017fe4ff */
[----:B------:R-:W-:Y:S01]  /*1b10*/  UMOV UR7, 0x400 ;  /* 0x0000040000077882 */ /* 0x000fe20000000000 */
[----:B------:R-:W-:Y:S01]  /*1b20*/  IMAD R225, R221, R18, RZ ;  /* 0x00000012dde17224 */ /* 0x000fe200078e02ff */
[----:B-1----:R-:W-:Y:S01]  /*1b30*/  ULEA UR6, UR6, UR7, 0x18 ;  /* 0x0000000706067291 */ /* 0x002fe2000f8ec0ff */
[----:B------:R-:W-:Y:S01]  /*1b40*/  IMAD.WIDE.U32 R16, R18, R220, R16 ;  /* 0x000000dc12107225 */ /* 0x000fe200078e0010 */
[----:B------:R-:W-:Y:S03]  /*1b50*/  BSSY.RECONVERGENT B0, `(.L_x_1128) ;  /* 0x000002d000007945 */ /* 0x000fe60003800200 */
[----:B------:R-:W-:Y:S01]  /*1b60*/  IMAD.IADD R225, R17, 0x1, R225 ;  /* 0x0000000111e17824 */ /* 0x000fe200078e02e1 */
[----:B------:R-:W-:-:S02]  /*1b70*/  MOV R216, UR6 ;  /* 0x0000000600d87c02 */ /* 0x000fc40008000f00 */
[----:B------:R-:W-:-:S03]  /*1b80*/  SHF.R.U32.HI R212, RZ, 0x3, R213 ;  /* 0x00000003ffd47819 */ /* 0x000fc600000116d5 */
[----:B------:R-:W-:Y:S02]  /*1b90*/  IMAD R233, R233, 0x2, R216 ;  /* 0x00000002e9e97824 */ /* 0x000fe400078e02d8 */
[----:B--2---:R-:W-:Y:S01]  /*1ba0*/  @P3 IMAD.WIDE.U32 R22, R6, R15, RZ ;  /* 0x0000000f06163225 */ /* 0x004fe200078e00ff */
[----:B---3--:R-:W-:-:S03]  /*1bb0*/  LEA R228, P1, R30, R26, 0x1 ;  /* 0x0000001a1ee47211 */ /* 0x008fc600078208ff */
[-C--:B----4-:R-:W-:Y:S02]  /*1bc0*/  @!P3 IMAD R14, R29, R237.reuse, RZ ;  /* 0x000000ed1d0eb224 */ /* 0x090fe400078e02ff */
[----:B------:R-:W-:Y:S01]  /*1bd0*/  @!P3 IMAD.WIDE.U32 R28, R28, R237, RZ ;  /* 0x000000ed1c1cb225 */ /* 0x000fe200078e00ff */
[----:B------:R-:W-:Y:S02]  /*1be0*/  LEA.HI.X R229, R30, R27, R11, 0x1, P1 ;  /* 0x0000001b1ee57211 */ /* 0x000fe400008f0c0b */
[----:B------:R-:W-:Y:S01]  /*1bf0*/  @!P3 MOV R10, R28 ;  /* 0x0000001c000ab202 */ /* 0x000fe20000000f00 */
[----:B------:R-:W-:Y:S01]  /*1c00*/  @P3 IMAD R9, R7, R15, RZ ;  /* 0x0000000f07093224 */ /* 0x000fe200078e02ff */
[----:B------:R-:W-:Y:S01]  /*1c10*/  @P3 MOV R10, R22 ;  /* 0x00000016000a3202 */ /* 0x000fe20000000f00 */
[----:B------:R-:W-:Y:S01]  /*1c20*/  @!P3 IMAD.IADD R14, R29, 0x1, R14 ;  /* 0x000000011d0eb824 */ /* 0x000fe200078e020e */
[----:B------:R-:W-:Y:S01]  /*1c30*/  ISETP.GE.AND P1, PT, R18, R219, PT ;  /* 0x000000db1200720c */ /* 0x000fe20003f26270 */
[----:B------:R-:W-:Y:S01]  /*1c40*/  @P3 IMAD.IADD R14, R23, 0x1, R9 ;  /* 0x00000001170e3824 */ /* 0x000fe200078e0209 */
[----:B------:R-:W-:Y:S01]  /*1c50*/  IADD3 R10, P0, PT, R235, R10, RZ ;  /* 0x0000000aeb0a7210 */ /* 0x000fe20007f1e0ff */
[----:B------:R-:W-:Y:S01]  /*1c60*/  IMAD R8, R25, R236, RZ ;  /* 0x000000ec19087224 */ /* 0x000fe200078e02ff */
[----:B------:R-:W-:-:S03]  /*1c70*/  SHF.R.S32.HI R9, RZ, 0x1f, R236 ;  /* 0x0000001fff097819 */ /* 0x000fc600000114ec */
[----:B------:R-:W-:Y:S01]  /*1c80*/  IMAD.X R11, RZ, RZ, R14, P0 ;  /* 0x000000ffff0b7224 */ /* 0x000fe200000e060e */
[----:B------:R-:W-:Y:S01]  /*1c90*/  LEA R226, P0, R16, R12, 0x1 ;  /* 0x0000000c10e27211 */ /* 0x000fe200078008ff */
[----:B------:R-:W-:Y:S02]  /*1ca0*/  IMAD R0, R24, R9, R8 ;  /* 0x0000000918007224 */ /* 0x000fe400078e0208 */
[----:B------:R-:W-:Y:S01]  /*1cb0*/  IMAD.WIDE.U32 R24, R236, R24, R10 ;  /* 0x00000018ec187225 */ /* 0x000fe200078e000a */
[----:B------:R-:W-:Y:S02]  /*1cc0*/  @!P3 MOV R10, R6 ;  /* 0x00000006000ab202 */ /* 0x000fe40000000f00 */
[----:B------:R-:W-:Y:S01]  /*1cd0*/  LEA.HI.X R225, R16, R13, R225, 0x1, P0 ;  /* 0x0000000d10e17211 */ /* 0x000fe200000f0ce1 */
[----:B------:R-:W-:Y:S01]  /*1ce0*/  @!P3 IMAD.MOV.U32 R11, RZ, RZ, R7 ;  /* 0x000000ffff0bb224 */ /* 0x000fe200078e0007 */
[----:B------:R-:W-:Y:S01]  /*1cf0*/  @P3 MOV R11, R7 ;  /* 0x00000007000b3202 */ /* 0x000fe20000000f00 */
[----:B------:R-:W-:Y:S01]  /*1d00*/  @P3 IMAD.MOV.U32 R10, RZ, RZ, R6 ;  /* 0x000000ffff0a3224 */ /* 0x000fe200078e0006 */
[----:B------:R-:W-:Y:S01]  /*1d10*/  IADD3 R13, PT, PT, R25, R0, RZ ;  /* 0x00000000190d7210 */ /* 0x000fe20007ffe0ff */
[----:B------:R-:W-:Y:S06]  /*1d20*/  @P1 BRA `(.L_x_1129) ;  /* 0x00000000003c1947 */ /* 0x000fec0003800000 */
[----:B------:R-:W-:-:S13]  /*1d30*/  ISETP.GE.AND P0, PT, R235, R232, PT ;  /* 0x000000e8eb00720c */ /* 0x000fda0003f06270 */
        /* <DEDUP_REMOVED lines=13> */
.L_x_1130:
[----:B------:R2:W-:Y:S02]  /*1e10*/  STS.128 [R233], RZ ;  /* 0x000000ffe9007388 */ /* 0x0005e40000000c00 */
.L_x_1129:
[----:B------:R-:W-:Y:S05]  /*1e20*/  BSYNC.RECONVERGENT B0 ;  /* 0x0000000000007941 */ /* 0x000fea0003800200 */
.L_x_1128:
[----:B-1----:R-:W-:Y:S01]  /*1e30*/  IADD3 R6, PT, PT, R18, 0x20, RZ ;  /* 0x0000002012067810 */ /* 0x002fe20007ffe0ff */
[----:B------:R-:W-:Y:S01]  /*1e40*/  VIADD R231, R41, 0xffffffff ;  /* 0xffffffff29e77836 */ /* 0x000fe20000000000 */
[----:B------:R-:W-:Y:S02]  /*1e50*/  BSSY.RECONVERGENT B0, `(.L_x_1131) ;  /* 0x0000016000007945 */ /* 0x000fe40003800200 */
[----:B------:R-:W-:Y:S01]  /*1e60*/  ISETP.GE.AND P0, PT, R6, R219, PT ;  /* 0x000000db0600720c */ /* 0x000fe20003f06270 */
[----:B------:R-:W-:-:S04]  /*1e70*/  IMAD.SHL.U32 R238, R231, 0x100, RZ ;  /* 0x00000100e7ee7824 */ /* 0x000fc800078e00ff */
[----:B------:R-:W-:-:S05]  /*1e80*/  IMAD.IADD R7, R43, 0x1, -R238 ;  /* 0x000000012b077824 */ /* 0x000fca00078e0aee */
[----:B------:R-:W-:-:S03]  /*1e90*/  ISETP.GE.AND P6, PT, R18, R7, PT ;  /* 0x000000071200720c */ /* 0x000fc60003fc6270 */
[----:B------:R-:W-:Y:S10]  /*1ea0*/  @P0 BRA `(.L_x_1132) ;  /* 0x0000000000400947 */ /* 0x000ff40003800000 */
        /* <DEDUP_REMOVED lines=16> */
.L_x_1132:
[----:B------:R-:W-:Y:S05]  /*1fb0*/  BSYNC.RECONVERGENT B0 ;  /* 0x0000000000007941 */ /* 0x000fea0003800200 */
.L_x_1131:
[----:B------:R-:W-:Y:S01]  /*1fc0*/  BSSY.RECONVERGENT B0, `(.L_x_1133) ;  /* 0x000000d000007945 */ /* 0x000fe20003800200 */
[C---:B---3--:R-:W-:Y:S02]  /*1fd0*/  SHF.L.U64.HI R4, R220.reuse, 0x5, R221 ;  /* 0x00000005dc047819 */ /* 0x048fe400000102dd */
        /* <DEDUP_REMOVED lines=10> */
.L_x_1135:
[----:B------:R3:W-:Y:S02]  /*2080*/  STS.128 [R233+0x1000], RZ ;  /* 0x001000ffe9007388 */ /* 0x0007e40000000c00 */
.L_x_1134:
[----:B------:R-:W-:Y:S05]  /*2090*/  BSYNC.RECONVERGENT B0 ;  /* 0x0000000000007941 */ /* 0x000fea0003800200 */
.L_x_1133:
        /* <DEDUP_REMOVED lines=23> */
.L_x_1137:
[----:B------:R-:W-:Y:S05]  /*2210*/  BSYNC.RECONVERGENT B0 ;  /* 0x0000000000007941 */ /* 0x000fea0003800200 */
.L_x_1136:
        /* <DEDUP_REMOVED lines=12> */
.L_x_1139:
[----:B------:R-:W-:Y:S05]  /*22e0*/  BSYNC.RECONVERGENT B0 ;  /* 0x0000000000007941 */ /* 0x000fea0003800200 */
.L_x_1138:
        /* <DEDUP_REMOVED lines=11> */
.L_x_1141:
[----:B------:R-:W-:Y:S05]  /*23a0*/  BSYNC.RECONVERGENT B0 ;  /* 0x0000000000007941 */ /* 0x000fea0003800200 */
.L_x_1140:
        /* <DEDUP_REMOVED lines=14> */
.L_x_1143:
[----:B------:R-:W-:Y:S05]  /*2490*/  BSYNC.RECONVERGENT B0 ;  /* 0x0000000000007941 */ /* 0x000fea0003800200 */
.L_x_1142:
        /* <DEDUP_REMOVED lines=11> */
.L_x_1145:
[----:B------:R-:W-:Y:S05]  /*2550*/  BSYNC.RECONVERGENT B0 ;  /* 0x0000000000007941 */ /* 0x000fea0003800200 */
.L_x_1144:
        /* <DEDUP_REMOVED lines=14> */
.L_x_1147:
[----:B------:R-:W-:Y:S05]  /*2640*/  BSYNC.RECONVERGENT B0 ;  /* 0x0000000000007941 */ /* 0x000fea0003800200 */
.L_x_1146:
[----:B------:R-:W-:Y:S04]  /*2650*/  BSSY.RECONVERGENT B0, `(.L_x_1148) ;  /* 0x000000c000007945 */ /* 0x000fe80003800200 */
[----:B------:R-:W-:Y:S05]  /*2660*/  @P1 BRA `(.L_x_1149) ;  /* 0x0000000000281947 */ /* 0x000fea0003800000 */
[----:B------:R-:W-:-:S13]  /*2670*/  ISETP.GE.AND P0, PT, R235, R232, PT ;  /* 0x000000e8eb00720c */ /* 0x000fda0003f06270 */
        /* <DEDUP_REMOVED lines=9> */
.L_x_1149:
[----:B------:R-:W-:Y:S05]  /*2710*/  BSYNC.RECONVERGENT B0 ;  /* 0x0000000000007941 */ /* 0x000fea0003800200 */
.L_x_1148:
        /* <DEDUP_REMOVED lines=15> */
.L_x_1152:
[----:B------:R1:W-:Y:S01]  /*2810*/  STS.128 [R233+0x5000], RZ ;  /* 0x005000ffe9007388 */ /* 0x0003e20000000c00 */
[----:B------:R-:W-:Y:S05]  /*2820*/  BRA `(.L_x_1153) ;  /* 0x0000000000047947 */ /* 0x000fea0003800000 */
.L_x_1151:
[----:B------:R1:W-:Y:S02]  /*2830*/  STS.128 [R233+0x5000], RZ ;  /* 0x005000ffe9007388 */ /* 0x0003e40000000c00 */
.L_x_1153:
[----:B------:R-:W-:Y:S05]  /*2840*/  BSYNC.RECONVERGENT B0 ;  /* 0x0000000000007941 */ /* 0x000fea0003800200 */
.L_x_1150:
[-C--:B------:R-:W-:Y:S01]  /*2850*/  ISETP.GE.AND P0, PT, R6, R7.reuse, PT ;  /* 0x000000070600720c */ /* 0x080fe20003f06270 */
[C---:B------:R-:W-:Y:S01]  /*2860*/  IMAD.SHL.U32 R155, R213.reuse, 0x20, RZ ;  /* 0x00000020d59b7824 */ /* 0x040fe200078e00ff */
[----:B------:R-:W-:Y:S01]  /*2870*/  ISETP.GE.AND P5, PT, R10, R7, PT ;  /* 0x000000070a00720c */ /* 0x000fe20003fa6270 */
[----:B------:R-:W-:Y:S01]  /*2880*/  IMAD.SHL.U32 R215, R213, 0x10, RZ ;  /* 0x00000010d5d77824 */ /* 0x000fe200078e00ff */
[----:B------:R-:W-:Y:S01]  /*2890*/  LEA R10, P1, R5, R228, 0x1 ;  /* 0x000000e4050a7211 */ /* 0x000fe200078208ff */
[----:B------:R-:W-:Y:S01]  /*28a0*/  IMAD.SHL.U32 R154, R213, 0x4, RZ ;  /* 0x00000004d59a7824 */ /* 0x000fe200078e00ff */
[----:B------:R-:W-:Y:S01]  /*28b0*/  SHF.R.U32.HI R40, RZ, 0x1, R213 ;  /* 0x00000001ff287819 */ /* 0x000fe200000116d5 */
[----:B------:R-:W-:Y:S01]  /*28c0*/  IMAD.SHL.U32 R156, R212, 0x100, RZ ;  /* 0x00000100d49c7824 */ /* 0x000fe200078e00ff */
[----:B------:R-:W-:Y:S01]  /*28d0*/  LEA.HI.X R11, R5, R229, R12, 0x1, P1 ;  /* 0x000000e5050b7211 */ /* 0x000fe200008f0c0c */
[----:B------:R-:W-:Y:S01]  /*28e0*/  BSSY.RECONVERGENT B0, `(.L_x_1154) ;  /* 0x000001c000007945 */ /* 0x000fe20003800200 */
[----:B------:R-:W-:-:S02]  /*28f0*/  LOP3.LUT R12, R40, 0x8, RZ, 0xc0, !PT ;  /* 0x00000008280c7812 */ /* 0x000fc400078ec0ff */
[-C--:B------:R-:W-:Y:S01]  /*2900*/  ISETP.GE.AND P4, PT, R8, R7.reuse, PT ;  /* 0x000000070800720c */ /* 0x080fe20003f86270 */
[----:B------:R1:W-:Y:S01]  /*2910*/  @P0 STS.128 [R233+0x5800], RZ ;  /* 0x005800ffe9000388 */ /* 0x0003e20000000c00 */
[-C--:B------:R-:W-:Y:S02]  /*2920*/  ISETP.GE.AND P2, PT, R0, R7.reuse, PT ;  /* 0x000000070000720c */ /* 0x080fe40003f46270 */
[----:B------:R-:W-:Y:S02]  /*2930*/  ISETP.GE.AND P3, PT, R4, R7, PT ;  /* 0x000000070400720c */ /* 0x000fe40003f66270 */
[----:B------:R-:W-:Y:S02]  /*2940*/  LOP3.LUT R8, R215, 0x100, RZ, 0xc0, !PT ;  /* 0x00000100d7087812 */ /* 0x000fe400078ec0ff */
[----:B------:R-:W-:Y:S02]  /*2950*/  LOP3.LUT R0, R155, 0xc0, RZ, 0xc0, !PT ;  /* 0x000000c09b007812 */ /* 0x000fe400078ec0ff */
[----:B------:R-:W-:-:S02]  /*2960*/  LOP3.LUT R4, R154, 0x18, RZ, 0xc0, !PT ;  /* 0x000000189a047812 */ /* 0x000fc400078ec0ff */
[----:B------:R-:W-:Y:S02]  /*2970*/  LOP3.LUT R6, R215, 0x3e00, RZ, 0xc0, !PT ;  /* 0x00003e00d7067812 */ /* 0x000fe400078ec0ff */
[--C-:B------:R-:W-:Y:S02]  /*2980*/  LOP3.LUT R153, R12, 0xc0, R155.reuse, 0xf8, !PT ;  /* 0x000000c00c997812 */ /* 0x100fe400078ef89b */
[----:B------:R-:W-:Y:S02]  /*2990*/  LOP3.LUT R5, R8, 0x20, R155, 0xf8, !PT ;  /* 0x0000002008057812 */ /* 0x000fe400078ef89b */
[----:B------:R-:W-:Y:S02]  /*29a0*/  LOP3.LUT R0, R0, 0x8, R213, 0xf8, !PT ;  /* 0x0000000800007812 */ /* 0x000fe400078ef8d5 */
[----:B------:R-:W-:Y:S02]  /*29b0*/  LOP3.LUT R156, R156, 0x100, RZ, 0xc0, !PT ;  /* 0x000001009c9c7812 */ /* 0x000fe400078ec0ff */
[----:B------:R-:W-:-:S02]  /*29c0*/  LOP3.LUT R6, R6, 0x20, R155, 0xf8, !PT ;  /* 0x0000002006067812 */ /* 0x000fc400078ef89b */
[----:B------:R-:W-:Y:S02]  /*29d0*/  LOP3.LUT R153, R153, R4, RZ, 0x3c, !PT ;  /* 0x0000000499997212 */ /* 0x000fe400078e3cff */
[----:B------:R-:W-:Y:S02]  /*29e0*/  LOP3.LUT R9, R5, R0, R4, 0xf6, !PT ;  /* 0x0000000005097212 */ /* 0x000fe400078ef604 */
[-C--:B------:R-:W-:Y:S02]  /*29f0*/  ISETP.GE.AND P6, PT, R14, R7.reuse, PT ;  /* 0x000000070e00720c */ /* 0x080fe40003fc6270 */
[----:B------:R-:W-:Y:S02]  /*2a00*/  ISETP.GE.AND P1, PT, R18, R7, PT ;  /* 0x000000071200720c */ /* 0x000fe40003f26270 */
[----:B------:R-:W-:Y:S01]  /*2a10*/  LOP3.LUT R5, R153, R6, R156, 0xfe, !PT ;  /* 0x0000000699057212 */ /* 0x000fe200078efe9c */
[----:B-1----:R-:W-:Y:S10]  /*2a20*/  @P0 BRA `(.L_x_1155) ;  /* 0x00000000001c0947 */ /* 0x002ff40003800000 */
[----:B------:R-:W-:-:S13]  /*2a30*/  ISETP.GE.AND P0, PT, R235, R232, PT ;  /* 0x000000e8eb00720c */ /* 0x000fda0003f06270 */
[----:B------:R1:W-:Y:S01]  /*2a40*/  @P0 STS.128 [R233+0x5800], RZ ;  /* 0x005800ffe9000388 */ /* 0x0003e20000000c00 */
[----:B------:R-:W-:Y:S05]  /*2a50*/  @P0 BRA `(.L_x_1155) ;  /* 0x0000000000100947 */ /* 0x000fea0003800000 */
[----:B------:R-:W-:Y:S01]  /*2a60*/  @!PT LDS RZ, [RZ] ;  /* 0x00000000fffff984 */ /* 0x000fe20000000800 */
[----:B------:R-:W-:Y:S01]  /*2a70*/  @!PT LDS RZ, [RZ] ;  /* 0x00000000fffff984 */ /* 0x000fe20000000800 */
[----:B------:R-:W-:Y:S01]  /*2a80*/  @!PT LDS RZ, [RZ] ;  /* 0x00000000fffff984 */ /* 0x000fe20000000800 */
[----:B------:R1:W-:Y:S02]  /*2a90*/  LDGSTS.E.BYPASS.LTC128B.128 [R233+0x5800], desc[UR4][R10.64] ;  /* 0x058000000ae97fae */ /* 0x0003e4000b981a04 */
.L_x_1155:
[----:B------:R-:W-:Y:S05]  /*2aa0*/  BSYNC.RECONVERGENT B0 ;  /* 0x0000000000007941 */ /* 0x000fea0003800200 */
.L_x_1154:
        /* <DEDUP_REMOVED lines=14> */
.L_x_1157:
[----:B------:R-:W-:Y:S05]  /*2b90*/  BSYNC.RECONVERGENT B0 ;  /* 0x0000000000007941 */ /* 0x000fea0003800200 */
.L_x_1156:
        /* <DEDUP_REMOVED lines=12> */
.L_x_1159:
[----:B------:R-:W-:Y:S05]  /*2c60*/  BSYNC.RECONVERGENT B0 ;  /* 0x0000000000007941 */ /* 0x000fea0003800200 */
.L_x_1158:
        /* <DEDUP_REMOVED lines=15> */
.L_x_1161:
[----:B------:R-:W-:Y:S05]  /*2d60*/  BSYNC.RECONVERGENT B0 ;  /* 0x0000000000007941 */ /* 0x000fea0003800200 */
.L_x_1160:
        /* <DEDUP_REMOVED lines=12> */
.L_x_1163:
[----:B------:R-:W-:Y:S05]  /*2e30*/  BSYNC.RECONVERGENT B0 ;  /* 0x0000000000007941 */ /* 0x000fea0003800200 */
.L_x_1162:
        /* <DEDUP_REMOVED lines=15> */
.L_x_1165:
[----:B------:R-:W-:Y:S05]  /*2f30*/  BSYNC.RECONVERGENT B0 ;  /* 0x0000000000007941 */ /* 0x000fea0003800200 */
.L_x_1164:
[----:B------:R1:W-:Y:S01]  /*2f40*/  @P1 STS.128 [R233+0x8800], RZ ;  /* 0x008800ffe9001388 */ /* 0x0003e20000000c00 */
        /* <DEDUP_REMOVED lines=12> */
.L_x_1167:
[----:B------:R-:W-:Y:S05]  /*3010*/  BSYNC.RECONVERGENT B0 ;  /* 0x0000000000007941 */ /* 0x000fea0003800200 */
.L_x_1166:
[----:B-1----:R-:W-:Y:S01]  /*3020*/  LDSM.16.M88.4 R4, [R214] ;  /* 0x00000000d604783b */ /* 0x002fe20000000200 */
[----:B------:R-:W-:Y:S01]  /*3030*/  IMAD.MOV.U32 R152, RZ, RZ, 0x20 ;  /* 0x00000020ff987424 */ /* 0x000fe200078e00ff */
[C---:B------:R-:W-:Y:S01]  /*3040*/  LOP3.LUT P0, RZ, R213.reuse, 0x4, RZ, 0xc0, !PT ;  /* 0x00000004d5ff7812 */ /* 0x040fe2000780c0ff */
[----:B------:R-:W-:Y:S01]  /*3050*/  IMAD.SHL.U32 R42, R213, 0x2, RZ ;  /* 0x00000002d52a7824 */ /* 0x000fe200078e00ff */
[----:B------:R-:W1:Y:S01]  /*3060*/  LDSM.16.M88.4 R128, [R9+0x1000] ;  /* 0x001000000980783b */ /* 0x000e620000000200 */
[----:B------:R-:W-:Y:S01]  /*3070*/  BSSY.RECONVERGENT B1, `(.L_x_1168) ;  /* 0x00001f8000017945 */ /* 0x000fe20003800200 */
[----:B------:R-:W-:Y:S02]  /*3080*/  SEL R152, R152, 0xffffffe0, !P0 ;  /* 0xffffffe098987807 */ /* 0x000fe40004000000 */
[----:B------:R-:W5:Y:S03]  /*3090*/  LDSM.16.M88.4 R120, [R9+0x1400] ;  /* 0x001400000978783b */ /* 0x000f660000000200 */
[--C-:B------:R-:W-:Y:S01]  /*30a0*/  IMAD.IADD R148, R214, 0x1, R152.reuse ;  /* 0x00000001d6947824 */ /* 0x100fe200078e0298 */
[----:B------:R-:W-:Y:S01]  /*30b0*/  LDSM.16.M88.4 R112, [R9+0x1800] ;  /* 0x001800000970783b */ /* 0x000fe20000000200 */
[----:B------:R-:W-:-:S03]  /*30c0*/  IMAD.IADD R0, R9, 0x1, R152 ;  /* 0x0000000109007824 */ /* 0x000fc600078e0298 */
[----:B------:R-:W-:Y:S04]  /*30d0*/  LDSM.16.M88.4 R104, [R9+0x1c00] ;  /* 0x001c00000968783b */ /* 0x000fe80000000200 */
[----:B------:R-:W-:Y:S04]  /*30e0*/  LDSM.16.M88.4 R148, [R148] ;  /* 0x000000009494783b */ /* 0x000fe80000000200 */
[----:B------:R-:W2:Y:S04]  /*30f0*/  LDSM.16.M88.4 R144, [R0+0x1000] ;  /* 0x001000000090783b */ /* 0x000ea80000000200 */
[----:B------:R-:W3:Y:S04]  /*3100*/  LDSM.16.M88.4 R96, [R9+0x2000] ;  /* 0x002000000960783b */ /* 0x000ee80000000200 */
        /* <DEDUP_REMOVED lines=10> */
[----:B-----5:R-:W-:Y:S03]  /*31b0*/  HMMA.16816.F32 R124, R4, R120, RZ ;  /* 0x00000078047c723c */ /* 0x020fe600000018ff */
[----:B------:R-:W5:Y:S04]  /*31c0*/  LDSM.16.M88.4 R20, [R9+0x4400] ;  /* 0x004400000914783b */ /* 0x000f680000000200 */
[----:B------:R-:W5:Y:S01]  /*31d0*/  LDSM.16.M88.4 R12, [R9+0x4800] ;  /* 0x00480000090c783b */ /* 0x000f620000000200 */
[----:B--2---:R-:W-:Y:S01]  /*31e0*/  HMMA.16816.F32 R132, R148, R144, R132 ;  /* 0x000000909484723c */ /* 0x004fe20000001884 */
[----:B------:R-:W-:-:S02]  /*31f0*/  LOP3.LUT R145, R42, 0x6, RZ, 0xc0, !PT ;  /* 0x000000062a917812 */ /* 0x000fc400078ec0ff */
[----:B------:R-:W2:Y:S03]  /*3200*/  LDSM.16.M88.4 R136, [R9+0x4c00] ;  /* 0x004c00000988783b */ /* 0x000ea60000000200 */
[----:B------:R-:W-:Y:S01]  /*3210*/  IMAD.IADD R158, R238, 0x1, R145 ;  /* 0x00000001ee9e7824 */ /* 0x000fe200078e0291 */
[----:B------:R-:W2:Y:S01]  /*3220*/  LDSM.16.M88.4 R140, [R0+0x1400] ;  /* 0x00140000008c783b */ /* 0x000ea20000000200 */
[C---:B------:R-:W-:Y:S02]  /*3230*/  HMMA.16816.F32 R116, R4.reuse, R112, RZ ;  /* 0x000000700474723c */ /* 0x040fe400000018ff */
[C---:B------:R-:W-:Y:S01]  /*3240*/  VIADD R42, R158.reuse, 0x8 ;  /* 0x000000089e2a7836 */ /* 0x040fe20000000000 */
[CC--:B------:R-:W-:Y:S01]  /*3250*/  ISETP.GE.AND P0, PT, R158.reuse, R43.reuse, PT ;  /* 0x0000002b9e00720c */ /* 0x0c0fe20003f06270 */
[C---:B------:R-:W-:Y:S01]  /*3260*/  VIADD R144, R158.reuse, 0x1 ;  /* 0x000000019e907836 */ /* 0x040fe20000000000 */
[----:B------:R-:W0:Y:S01]  /*3270*/  LDGDEPBAR ;  /* 0x00000000000079af */ /* 0x000e220000000000 */
[----:B------:R-:W-:Y:S01]  /*3280*/  VIADD R160, R158, 0x10 ;  /* 0x000000109ea07836 */ /* 0x000fe20000000000 */
[-C--:B------:R-:W-:Y:S01]  /*3290*/  ISETP.GE.AND P5, PT, R42, R43.reuse, PT ;  /* 0x0000002b2a00720c */ /* 0x080fe20003fa6270 */
[----:B------:R-:W-:Y:S01]  /*32a0*/  HMMA.16816.F32 R108, R4, R104, RZ ;  /* 0x00000068046c723c */ /* 0x000fe200000018ff */
[----:B------:R-:W-:Y:S01]  /*32b0*/  VIADD R42, R158, 0x9 ;  /* 0x000000099e2a7836 */ /* 0x000fe20000000000 */
[----:B------:R-:W-:-:S02]  /*32c0*/  ISETP.GE.AND P6, PT, R144, R43, PT ;  /* 0x0000002b9000720c */ /* 0x000fc40003fc6270 */
[----:B------:R-:W-:Y:S02]  /*32d0*/  FSEL R185, R132, -INF , !P0 ;  /* 0xff80000084b97808 */ /* 0x000fe40004000000 */
[-C--:B------:R-:W-:Y:S01]  /*32e0*/  ISETP.GE.AND P4, PT, R42, R43.reuse, PT ;  /* 0x0000002b2a00720c */ /* 0x080fe20003f86270 */
[----:B------:R-:W-:Y:S01]  /*32f0*/  VIADD R42, R158, 0x18 ;  /* 0x000000189e2a7836 */ /* 0x000fe20000000000 */
[----:B---3--:R-:W-:Y:S01]  /*3300*/  HMMA.16816.F32 R100, R4, R96, RZ ;  /* 0x000000600464723c */ /* 0x008fe200000018ff */
[----:B------:R-:W-:Y:S02]  /*3310*/  FSEL R187, R133, -INF , !P6 ;  /* 0xff80000085bb7808 */ /* 0x000fe40007000000 */
[-C--:B------:R-:W-:Y:S02]  /*3320*/  ISETP.GE.AND P3, PT, R160, R43.reuse, PT ;  /* 0x0000002ba000720c */ /* 0x080fe40003f66270 */
[----:B------:R-:W-:Y:S01]  /*3330*/  ISETP.GE.AND P1, PT, R42, R43, PT ;  /* 0x0000002b2a00720c */ /* 0x000fe20003f26270 */
[----:B------:R-:W-:-:S02]  /*3340*/  VIADD R42, R158, 0x19 ;  /* 0x000000199e2a7836 */ /* 0x000fc40000000000 */
[C---:B----4-:R-:W-:Y:S08]  /*3350*/  HMMA.16816.F32 R92, R4.reuse, R88, RZ ;  /* 0x00000058045c723c */ /* 0x050ff000000018ff */
[C---:B------:R-:W-:Y:S08]  /*3360*/  HMMA.16816.F32 R84, R4.reuse, R80, RZ ;  /* 0x000000500454723c */ /* 0x040ff000000018ff */
[C---:B------:R-:W-:Y:S08]  /*3370*/  HMMA.16816.F32 R76, R4.reuse, R72, RZ ;  /* 0x00000048044c723c */ /* 0x040ff000000018ff */
[C---:B------:R-:W-:Y:S08]  /*3380*/  HMMA.16816.F32 R68, R4.reuse, R64, RZ ;  /* 0x000000400444723c */ /* 0x040ff000000018ff */
[C---:B-1----:R-:W-:Y:S08]  /*3390*/  HMMA.16816.F32 R60, R4.reuse, R56, RZ ;  /* 0x00000038043c723c */ /* 0x042ff000000018ff */
        /* <DEDUP_REMOVED lines=20> */
[----:B------:R-:W-:Y:S01]  /*34e0*/  HMMA.16816.F32 R4, R4, R138, RZ ;  /* 0x0000008a0404723c */ /* 0x000fe200000018ff */
[----:B------:R-:W1:Y:S07]  /*34f0*/  LDSM.16.M88.4 R136, [R0+0x1800] ;  /* 0x001800000088783b */ /* 0x000e6e0000000200 */
[C---:B------:R-:W-:Y:S01]  /*3500*/  HMMA.16816.F32 R128, R148.reuse, R146, R128 ;  /* 0x000000929480723c */ /* 0x040fe20000001880 */
[----:B------:R-:W2:Y:S07]  /*3510*/  LDSM.16.M88.4 R144, [R0+0x1c00] ;  /* 0x001c00000090783b */ /* 0x000eae0000000200 */
[----:B------:R-:W-:Y:S01]  /*3520*/  HMMA.16816.F32 R124, R148, R140, R124 ;  /* 0x0000008c947c723c */ /* 0x000fe2000000187c */
[----:B------:R-:W-:-:S05]  /*3530*/  VIADD R140, R158, 0x11 ;  /* 0x000000119e8c7836 */ /* 0x000fca0000000000 */
[-C--:B------:R-:W-:Y:S02]  /*3540*/  ISETP.GE.AND P2, PT, R140, R43.reuse, PT ;  /* 0x0000002b8c00720c */ /* 0x080fe40003f46270 */
[----:B------:R-:W-:Y:S01]  /*3550*/  FSEL R140, R134, -INF , !P0 ;  /* 0xff800000868c7808 */ /* 0x000fe20004000000 */
[----:B------:R-:W-:Y:S01]  /*3560*/  HMMA.16816.F32 R120, R148, R142, R120 ;  /* 0x0000008e9478723c */ /* 0x000fe20000001878 */
[-C--:B------:R-:W-:Y:S01]  /*3570*/  ISETP.GE.AND P0, PT, R42, R43.reuse, PT ;  /* 0x0000002b2a00720c */ /* 0x080fe20003f06270 */
[----:B------:R-:W-:Y:S01]  /*3580*/  VIADD R42, R158, 0x20 ;  /* 0x000000209e2a7836 */ /* 0x000fe20000000000 */
[----:B------:R-:W-:Y:S02]  /*3590*/  FSEL R142, R135, -INF , !P6 ;  /* 0xff800000878e7808 */ /* 0x000fe40007000000 */
[----:B------:R-:W3:Y:S01]  /*35a0*/  LDSM.16.M88.4 R132, [R0+0x2000] ;  /* 0x002000000084783b */ /* 0x000ee20000000200 */
[----:B------:R-:W-:Y:S02]  /*35b0*/  FSEL R162, R131, -INF , !P4 ;  /* 0xff80000083a27808 */ /* 0x000fe40006000000 */
[----:B------:R-:W-:Y:S01]  /*35c0*/  ISETP.GE.AND P6, PT, R42, R43, PT ;  /* 0x0000002b2a00720c */ /* 0x000fe20003fc6270 */
[----:B------:R-:W-:Y:S01]  /*35d0*/  VIADD R42, R158, 0x28 ;  /* 0x000000289e2a7836 */ /* 0x000fe20000000000 */
[----:B------:R-:W-:-:S02]  /*35e0*/  FSEL R193, R129, -INF , !P4 ;  /* 0xff80000081c17808 */ /* 0x000fc40006000000 */
[----:B------:R-:W-:Y:S02]  /*35f0*/  FSEL R199, R124, -INF , !P3 ;  /* 0xff8000007cc77808 */ /* 0x000fe40005800000 */
[----:B------:R-:W-:Y:S01]  /*3600*/  ISETP.GE.AND P4, PT, R42, R43, PT ;  /* 0x0000002b2a00720c */ /* 0x000fe20003f86270 */
[C---:B------:R-:W-:Y:S01]  /*3610*/  VIADD R42, R158.reuse, 0x29 ;  /* 0x000000299e2a7836 */ /* 0x040fe20000000000 */
[C---:B-1----:R-:W-:Y:S01]  /*3620*/  HMMA.16816.F32 R116, R148.reuse, R136, R116 ;  /* 0x000000889474723c */ /* 0x042fe20000001874 */
[----:B------:R-:W-:Y:S01]  /*3630*/  FSEL R164, R127, -INF , !P2 ;  /* 0xff8000007fa47808 */ /* 0x000fe20005000000 */
[----:B------:R-:W-:Y:S01]  /*3640*/  VIADD R136, R158, 0x21 ;  /* 0x000000219e887836 */ /* 0x000fe20000000000 */
[----:B------:R-:W-:Y:S02]  /*3650*/  FSEL R203, R125, -INF , !P2 ;  /* 0xff8000007dcb7808 */ /* 0x000fe40005000000 */
[----:B------:R-:W-:Y:S02]  /*3660*/  FSEL R209, R120, -INF , !P1 ;  /* 0xff80000078d17808 */ /* 0x000fe40004800000 */
[----:B------:R-:W-:Y:S01]  /*3670*/  FSEL R120, R123, -INF , !P0 ;  /* 0xff8000007b787808 */ /* 0x000fe20004000000 */
[----:B------:R-:W-:Y:S01]  /*3680*/  HMMA.16816.F32 R112, R148, R138, R112 ;  /* 0x0000008a9470723c */ /* 0x000fe20000001870 */
[----:B------:R-:W-:-:S02]  /*3690*/  FSEL R138, R126, -INF , !P3 ;  /* 0xff8000007e8a7808 */ /* 0x000fc40005800000 */
[-C--:B------:R-:W-:Y:S01]  /*36a0*/  ISETP.GE.AND P3, PT, R42, R43.reuse, PT ;  /* 0x0000002b2a00720c */ /* 0x080fe20003f66270 */
[----:B------:R-:W-:Y:S01]  /*36b0*/  VIADD R42, R158, 0x30 ;  /* 0x000000309e2a7836 */ /* 0x000fe20000000000 */
[----:B------:R-:W1:Y:S01]  /*36c0*/  LDSM.16.M88.4 R124, [R0+0x2400] ;  /* 0x00240000007c783b */ /* 0x000e620000000200 */
[----:B------:R-:W-:Y:S02]  /*36d0*/  FSEL R205, R121, -INF , !P0 ;  /* 0xff80000079cd7808 */ /* 0x000fe40004000000 */
[----:B--2---:R-:W-:Y:S01]  /*36e0*/  HMMA.16816.F32 R108, R148, R144, R108 ;  /* 0x00000090946c723c */ /* 0x004fe2000000186c */
[----:B------:R-:W-:Y:S01]  /*36f0*/  ISETP.GE.AND P2, PT, R42, R43, PT ;  /* 0x0000002b2a00720c */ /* 0x000fe20003f46270 */
[----:B------:R-:W-:Y:S01]  /*3700*/  VIADD R42, R158, 0x38 ;  /* 0x000000389e2a7836 */ /* 0x000fe20000000000 */
[----:B------:R-:W-:Y:S01]  /*3710*/  FSEL R160, R130, -INF , !P5 ;  /* 0xff80000082a07808 */ /* 0x000fe20006800000 */
[----:B------:R-:W-:Y:S01]  /*3720*/  VIADD R130, R158, 0x31 ;  /* 0x000000319e827836 */ /* 0x000fe20000000000 */
[----:B------:R-:W-:-:S02]  /*3730*/  FSEL R144, R118, -INF , !P6 ;  /* 0xff80000076907808 */ /* 0x000fc40007000000 */
[-C--:B------:R-:W-:Y:S01]  /*3740*/  ISETP.GE.AND P0, PT, R42, R43.reuse, PT ;  /* 0x0000002b2a00720c */ /* 0x080fe20003f06270 */
[----:B------:R-:W-:Y:S01]  /*3750*/  VIADD R42, R158, 0x39 ;  /* 0x000000399e2a7836 */ /* 0x000fe20000000000 */
[----:B------:R-:W-:Y:S01]  /*3760*/  FSEL R197, R116, -INF , !P6 ;  /* 0xff80000074c57808 */ /* 0x000fe20007000000 */
[C---:B------:R-:W-:Y:S01]  /*3770*/  HMMA.16816.F32 R104, R148.reuse, R146, R104 ;  /* 0x000000929468723c */ /* 0x040fe20000001868 */
[----:B------:R-:W-:Y:S02]  /*3780*/  FSEL R128, R128, -INF , !P5 ;  /* 0xff80000080807808 */ /* 0x000fe40006800000 */
[-C--:B------:R-:W-:Y:S01]  /*3790*/  ISETP.GE.AND P6, PT, R42, R43.reuse, PT ;  /* 0x0000002b2a00720c */ /* 0x080fe20003fc6270 */
[----:B------:R-:W-:Y:S01]  /*37a0*/  VIADD R42, R158, 0x40 ;  /* 0x000000409e2a7836 */ /* 0x000fe20000000000 */
[-C--:B------:R-:W-:Y:S02]  /*37b0*/  ISETP.GE.AND P5, PT, R136, R43.reuse, PT ;  /* 0x0000002b8800720c */ /* 0x080fe40003fa6270 */
[----:B------:R-:W-:Y:S01]  /*37c0*/  FSEL R122, R122, -INF , !P1 ;  /* 0xff8000007a7a7808 */ /* 0x000fe20004800000 */
[----:B---3--:R-:W-:Y:S01]  /*37d0*/  HMMA.16816.F32 R100, R148, R132, R100 ;  /* 0x000000849464723c */ /* 0x008fe20000001864 */
[----:B------:R-:W-:Y:S01]  /*37e0*/  ISETP.GE.AND P1, PT, R130, R43, PT ;  /* 0x0000002b8200720c */ /* 0x000fe20003f26270 */
[----:B------:R-:W-:Y:S01]  /*37f0*/  VIADD R130, R158, 0x41 ;  /* 0x000000419e827836 */ /* 0x000fe20000000000 */
[----:B------:R-:W-:-:S02]  /*3800*/  FSEL R168, R119, -INF , !P5 ;  /* 0xff80000077a87808 */ /* 0x000fc40006800000 */
[----:B------:R-:W-:Y:S02]  /*3810*/  FSEL R195, R117, -INF , !P5 ;  /* 0xff80000075c37808 */ /* 0x000fe40006800000 */
[----:B------:R-:W-:Y:S01]  /*3820*/  ISETP.GE.AND P5, PT, R42, R43, PT ;  /* 0x0000002b2a00720c */ /* 0x000fe20003fa6270 */
[----:B------:R-:W-:Y:S01]  /*3830*/  VIADD R42, R158, 0x48 ;  /* 0x000000489e2a7836 */ /* 0x000fe20000000000 */
[----:B------:R-:W-:Y:S01]  /*3840*/  HMMA.16816.F32 R96, R148, R134, R96 ;  /* 0x000000869460723c */ /* 0x000fe20000001860 */
[----:B------:R-:W-:Y:S01]  /*3850*/  FSEL R132, R110, -INF , !P2 ;  /* 0xff8000006e847808 */ /* 0x000fe20005000000 */
[----:B------:R-:W2:Y:S01]  /*3860*/  LDSM.16.M88.4 R116, [R0+0x2800] ;  /* 0x002800000074783b */ /* 0x000ea20000000200 */
[----:B------:R-:W-:Y:S02]  /*3870*/  FSEL R181, R108, -INF , !P2 ;  /* 0xff8000006cb57808 */ /* 0x000fe40005000000 */
[----:B------:R-:W-:Y:S02]  /*3880*/  FSEL R134, R111, -INF , !P1 ;  /* 0xff8000006f867808 */ /* 0x000fe40004800000 */
[----:B------:R-:W-:-:S02]  /*3890*/  FSEL R183, R109, -INF , !P1 ;  /* 0xff8000006db77808 */ /* 0x000fc40004800000 */
[----:B------:R-:W-:Y:S01]  /*38a0*/  FSEL R189, R112, -INF , !P4 ;  /* 0xff80000070bd7808 */ /* 0x000fe20006000000 */
[----:B------:R-:W3:Y:S01]  /*38b0*/  LDSM.16.M88.4 R108, [R0+0x2c00] ;  /* 0x002c0000006c783b */ /* 0x000ee20000000200 */
[----:B------:R-:W-:Y:S01]  /*38c0*/  FSEL R112, R115, -INF , !P3 ;  /* 0xff80000073707808 */ /* 0x000fe20005800000 */
[C---:B-1----:R-:W-:Y:S01]  /*38d0*/  HMMA.16816.F32 R88, R148.reuse, R126, R88 ;  /* 0x0000007e9458723c */ /* 0x042fe20000001858 */
[----:B------:R-:W-:Y:S02]  /*38e0*/  FSEL R137, R113, -INF , !P3 ;  /* 0xff80000071897808 */ /* 0x000fe40005800000 */
[-C--:B------:R-:W-:Y:S01]  /*38f0*/  ISETP.GE.AND P3, PT, R42, R43.reuse, PT ;  /* 0x0000002b2a00720c */ /* 0x080fe20003f66270 */
[----:B------:R-:W-:Y:S01]  /*3900*/  VIADD R42, R158, 0x49 ;  /* 0x000000499e2a7836 */ /* 0x000fe20000000000 */
[----:B------:R-:W-:Y:S02]  /*3910*/  FSEL R114, R114, -INF , !P4 ;  /* 0xff80000072727808 */ /* 0x000fe40006000000 */
[-C--:B------:R-:W-:Y:S01]  /*3920*/  ISETP.GE.AND P4, PT, R130, R43.reuse, PT ;  /* 0x0000002b8200720c */ /* 0x080fe20003f86270 */
[----:B------:R-:W-:Y:S01]  /*3930*/  HMMA.16816.F32 R92, R148, R124, R92 ;  /* 0x0000007c945c723c */ /* 0x000fe2000000185c */
[----:B------:R-:W-:Y:S01]  /*3940*/  ISETP.GE.AND P2, PT, R42, R43, PT ;  /* 0x0000002b2a00720c */ /* 0x000fe20003f46270 */
[C---:B------:R-:W-:Y:S01]  /*3950*/  VIADD R42, R158.reuse, 0x50 ;  /* 0x000000509e2a7836 */ /* 0x040fe20000000000 */
[----:B------:R-:W-:Y:S01]  /*3960*/  FSEL R174, R107, -INF , !P6 ;  /* 0xff8000006bae7808 */ /* 0x000fe20007000000 */
[----:B------:R-:W-:Y:S01]  /*3970*/  VIADD R124, R158, 0x51 ;  /* 0x000000519e7c7836 */ /* 0x000fe20000000000 */
[----:B------:R-:W-:-:S02]  /*3980*/  FSEL R177, R105, -INF , !P6 ;  /* 0xff80000069b17808 */ /* 0x000fc40007000000 */
[-C--:B------:R-:W-:Y:S01]  /*3990*/  ISETP.GE.AND P1, PT, R42, R43.reuse, PT ;  /* 0x0000002b2a00720c */ /* 0x080fe20003f26270 */
[----:B------:R-:W-:Y:S01]  /*39a0*/  VIADD R42, R158, 0x58 ;  /* 0x000000589e2a7836 */ /* 0x000fe20000000000 */
[----:B------:R-:W-:Y:S02]  /*39b0*/  FSEL R126, R102, -INF , !P5 ;  /* 0xff800000667e7808 */ /* 0x000fe40006800000 */
[----:B------:R-:W-:Y:S02]  /*39c0*/  FSEL R173, R100, -INF , !P5 ;  /* 0xff80000064ad7808 */ /* 0x000fe40006800000 */
[----:B------:R-:W-:Y:S01]  /*39d0*/  ISETP.GE.AND P6, PT, R42, R43, PT ;  /* 0x0000002b2a00720c */ /* 0x000fe20003fc6270 */
[----:B------:R-:W-:Y:S01]  /*39e0*/  VIADD R42, R158, 0x59 ;  /* 0x000000599e2a7836 */ /* 0x000fe20000000000 */
[----:B------:R-:W-:Y:S02]  /*39f0*/  FSEL R176, R103, -INF , !P4 ;  /* 0xff80000067b07808 */ /* 0x000fe40006000000 */
[----:B------:R-:W-:-:S02]  /*3a00*/  FSEL R175, R101, -INF , !P4 ;  /* 0xff80000065af7808 */ /* 0x000fc40006000000 */
[----:B------:R-:W1:Y:S01]  /*3a10*/  LDSM.16.M88.4 R100, [R0+0x3000] ;  /* 0x003000000064783b */ /* 0x000e620000000200 */
[-C--:B------:R-:W-:Y:S01]  /*3a20*/  ISETP.GE.AND P5, PT, R42, R43.reuse, PT ;  /* 0x0000002b2a00720c */ /* 0x080fe20003fa6270 */
[----:B------:R-:W-:Y:S01]  /*3a30*/  VIADD R42, R158, 0x60 ;  /* 0x000000609e2a7836 */ /* 0x000fe20000000000 */
[----:B------:R-:W-:Y:S01]  /*3a40*/  FSEL R172, R106, -INF , !P0 ;  /* 0xff8000006aac7808 */ /* 0x000fe20004000000 */
[C---:B--2---:R-:W-:Y:S01]  /*3a50*/  HMMA.16816.F32 R84, R148.reuse, R116, R84 ;  /* 0x000000749454723c */ /* 0x044fe20000001854 */
[----:B------:R-:W-:Y:S01]  /*3a60*/  FSEL R179, R104, -INF , !P0 ;  /* 0xff80000068b37808 */ /* 0x000fe20004000000 */
[----:B------:R-:W-:Y:S01]  /*3a70*/  VIADD R104, R158, 0x61 ;  /* 0x000000619e687836 */ /* 0x000fe20000000000 */
[-C--:B------:R-:W-:Y:S01]  /*3a80*/  ISETP.GE.AND P4, PT, R42, R43.reuse, PT ;  /* 0x0000002b2a00720c */ /* 0x080fe20003f86270 */
[----:B------:R-:W-:Y:S01]  /*3a90*/  VIADD R42, R158, 0x68 ;  /* 0x000000689e2a7836 */ /* 0x000fe20000000000 */
[----:B------:R-:W-:Y:S02]  /*3aa0*/  FSEL R180, R99, -INF , !P2 ;  /* 0xff80000063b47808 */ /* 0x000fe40005000000 */
[----:B------:R-:W-:Y:S01]  /*3ab0*/  FSEL R169, R97, -INF , !P2 ;  /* 0xff80000061a97808 */ /* 0x000fe20005000000 */
[----:B---3--:R-:W-:Y:S01]  /*3ac0*/  HMMA.16816.F32 R76, R148, R108, R76 ;  /* 0x0000006c944c723c */ /* 0x008fe2000000184c */
[----:B------:R-:W-:-:S02]  /*3ad0*/  ISETP.GE.AND P0, PT, R124, R43, PT ;  /* 0x0000002b7c00720c */ /* 0x000fc40003f06270 */
[-C--:B------:R-:W-:Y:S01]  /*3ae0*/  ISETP.GE.AND P2, PT, R42, R43.reuse, PT ;  /* 0x0000002b2a00720c */ /* 0x080fe20003f46270 */
[----:B------:R-:W-:Y:S01]  /*3af0*/  VIADD R42, R158, 0x69 ;  /* 0x000000699e2a7836 */ /* 0x000fe20000000000 */
[----:B------:R-:W-:Y:S02]  /*3b00*/  FSEL R165, R92, -INF , !P1 ;  /* 0xff8000005ca57808 */ /* 0x000fe40004800000 */
[----:B------:R-:W-:Y:S01]  /*3b10*/  FSEL R184, R95, -INF , !P0 ;  /* 0xff8000005fb87808 */ /* 0x000fe20004000000 */
[C---:B------:R-:W-:Y:S01]  /*3b20*/  HMMA.16816.F32 R80, R148.reuse, R118, R80 ;  /* 0x000000769450723c */ /* 0x040fe20000001850 */
[----:B------:R-:W-:Y:S02]  /*3b30*/  FSEL R118, R94, -INF , !P1 ;  /* 0xff8000005e767808 */ /* 0x000fe40004800000 */
[----:B------:R-:W-:Y:S02]  /*3b40*/  FSEL R167, R93, -INF , !P0 ;  /* 0xff8000005da77808 */ /* 0x000fe40004000000 */
[----:B------:R-:W2:Y:S01]  /*3b50*/  LDSM.16.M88.4 R92, [R0+0x3400] ;  /* 0x00340000005c783b */ /* 0x000ea20000000200 */
[-C--:B------:R-:W-:Y:S01]  /*3b60*/  ISETP.GE.AND P1, PT, R42, R43.reuse, PT ;  /* 0x0000002b2a00720c */ /* 0x080fe20003f26270 */
[----:B------:R-:W-:Y:S01]  /*3b70*/  VIADD R42, R158, 0x70 ;  /* 0x000000709e2a7836 */ /* 0x000fe20000000000 */
[----:B------:R-:W-:Y:S01]  /*3b80*/  FSEL R171, R96, -INF , !P3 ;  /* 0xff80000060ab7808 */ /* 0x000fe20005800000 */
[----:B------:R-:W-:Y:S01]  /*3b90*/  VIADD R96, R158, 0x71 ;  /* 0x000000719e607836 */ /* 0x000fe20000000000 */
[----:B------:R-:W-:Y:S01]  /*3ba0*/  FSEL R186, R90, -INF , !P6 ;  /* 0xff8000005aba7808 */ /* 0x000fe20007000000 */
[----:B------:R-:W-:Y:S01]  /*3bb0*/  HMMA.16816.F32 R72, R148, R110, R72 ;  /* 0x0000006e9448723c */ /* 0x000fe20000001848 */
[----:B------:R-:W-:Y:S01]  /*3bc0*/  ISETP.GE.AND P0, PT, R42, R43, PT ;  /* 0x0000002b2a00720c */ /* 0x000fe20003f06270 */
[----:B------:R-:W-:Y:S01]  /*3bd0*/  VIADD R42, R158, 0x78 ;  /* 0x000000789e2a7836 */ /* 0x000fe20000000000 */
[----:B------:R-:W-:Y:S01]  /*3be0*/  FSEL R163, R88, -INF , !P6 ;  /* 0xff80000058a37808 */ /* 0x000fe20007000000 */
[----:B------:R-:W-:Y:S01]  /*3bf0*/  VIADD R88, R158, 0x81 ;  /* 0x000000819e587836 */ /* 0x000fe20000000000 */
[----:B------:R-:W-:-:S02]  /*3c00*/  FSEL R178, R98, -INF , !P3 ;  /* 0xff80000062b27808 */ /* 0x000fc40005800000 */
[-C--:B------:R-:W-:Y:S02]  /*3c10*/  ISETP.GE.AND P6, PT, R96, R43.reuse, PT ;  /* 0x0000002b6000720c */ /* 0x080fe40003fc6270 */
[----:B------:R-:W-:Y:S01]  /*3c20*/  FSEL R188, R91, -INF , !P5 ;  /* 0xff8000005bbc7808 */ /* 0x000fe20006800000 */
[C---:B-1----:R-:W-:Y:S01]  /*3c30*/  HMMA.16816.F32 R68, R148.reuse, R100, R68 ;  /* 0x000000649444723c */ /* 0x042fe20000001844 */
[----:B------:R-:W-:Y:S02]  /*3c40*/  FSEL R161, R89, -INF , !P5 ;  /* 0xff80000059a17808 */ /* 0x000fe40006800000 */
[-C--:B------:R-:W-:Y:S02]  /*3c50*/  ISETP.GE.AND P3, PT, R104, R43.reuse, PT ;  /* 0x0000002b6800720c */ /* 0x080fe40003f66270 */
[----:B------:R-:W-:Y:S01]  /*3c60*/  ISETP.GE.AND P5, PT, R42, R43, PT ;  /* 0x0000002b2a00720c */ /* 0x000fe20003fa6270 */
[----:B------:R-:W-:Y:S01]  /*3c70*/  VIADD R42, R158, 0x79 ;  /* 0x000000799e2a7836 */ /* 0x000fe20000000000 */
[----:B------:R-:W-:Y:S01]  /*3c80*/  FSEL R198, R78, -INF , !P0 ;  /* 0xff8000004ec67808 */ /* 0x000fe20004000000 */
[----:B------:R-:W-:Y:S01]  /*3c90*/  HMMA.16816.F32 R64, R148, R102, R64 ;  /* 0x000000669440723c */ /* 0x000fe20000001840 */
[----:B------:R-:W-:-:S02]  /*3ca0*/  FSEL R141, R76, -INF , !P0 ;  /* 0xff8000004c8d7808 */ /* 0x000fc40004000000 */
[----:B------:R-:W-:Y:S02]  /*3cb0*/  FSEL R200, R79, -INF , !P6 ;  /* 0xff8000004fc87808 */ /* 0x000fe40007000000 */
[----:B------:R-:W-:Y:S02]  /*3cc0*/  FSEL R143, R77, -INF , !P6 ;  /* 0xff8000004d8f7808 */ /* 0x000fe40007000000 */
[----:B------:R-:W-:Y:S01]  /*3cd0*/  FSEL R110, R86, -INF , !P4 ;  /* 0xff800000566e7808 */ /* 0x000fe20006000000 */
[----:B------:R-:W1:Y:S01]  /*3ce0*/  LDSM.16.M88.4 R76, [R0+0x3c00] ;  /* 0x003c0000004c783b */ /* 0x000e620000000200 */
[----:B------:R-:W-:Y:S02]  /*3cf0*/  FSEL R157, R84, -INF , !P4 ;  /* 0xff800000549d7808 */ /* 0x000fe40006000000 */
[----:B------:R-:W-:Y:S02]  /*3d00*/  FSEL R190, R87, -INF , !P3 ;  /* 0xff80000057be7808 */ /* 0x000fe40005800000 */
[----:B------:R-:W-:-:S02]  /*3d10*/  FSEL R159, R85, -INF , !P3 ;  /* 0xff800000559f7808 */ /* 0x000fc40005800000 */
[----:B------:R-:W3:Y:S01]  /*3d20*/  LDSM.16.M88.4 R84, [R0+0x3800] ;  /* 0x003800000054783b */ /* 0x000ee20000000200 */
[-C--:B------:R-:W-:Y:S01]  /*3d30*/  ISETP.GE.AND P4, PT, R42, R43.reuse, PT ;  /* 0x0000002b2a00720c */ /* 0x080fe20003f86270 */
[----:B------:R-:W-:Y:S01]  /*3d40*/  VIADD R42, R158, 0x80 ;  /* 0x000000809e2a7836 */ /* 0x000fe20000000000 */
[----:B------:R-:W-:Y:S01]  /*3d50*/  FSEL R196, R83, -INF , !P1 ;  /* 0xff80000053c47808 */ /* 0x000fe20004800000 */
[C---:B--2---:R-:W-:Y:S01]  /*3d60*/  HMMA.16816.F32 R60, R148.reuse, R92, R60 ;  /* 0x0000005c943c723c */ /* 0x044fe2000000183c */
[----:B------:R-:W-:Y:S02]  /*3d70*/  FSEL R145, R81, -INF , !P1 ;  /* 0xff80000051917808 */ /* 0x000fe40004800000 */
[-C--:B------:R-:W-:Y:S01]  /*3d80*/  ISETP.GE.AND P3, PT, R42, R43.reuse, PT ;  /* 0x0000002b2a00720c */ /* 0x080fe20003f66270 */
[----:B------:R-:W-:Y:S01]  /*3d90*/  VIADD R42, R158, 0x88 ;  /* 0x000000889e2a7836 */ /* 0x000fe20000000000 */
[----:B------:R-:W-:Y:S02]  /*3da0*/  FSEL R192, R82, -INF , !P2 ;  /* 0xff80000052c07808 */ /* 0x000fe40005000000 */
[----:B------:R-:W-:Y:S01]  /*3db0*/  FSEL R147, R80, -INF , !P2 ;  /* 0xff80000050937808 */ /* 0x000fe20005000000 */
[----:B------:R-:W-:Y:S01]  /*3dc0*/  HMMA.16816.F32 R56, R148, R94, R56 ;  /* 0x0000005e9438723c */ /* 0x000fe20000001838 */
[-C--:B------:R-:W-:Y:S01]  /*3dd0*/  ISETP.GE.AND P1, PT, R42, R43.reuse, PT ;  /* 0x0000002b2a00720c */ /* 0x080fe20003f26270 */
[----:B------:R-:W-:Y:S01]  /*3de0*/  VIADD R42, R158, 0x89 ;  /* 0x000000899e2a7836 */ /* 0x000fe20000000000 */
[----:B------:R-:W-:Y:S01]  /*3df0*/  ISETP.GE.AND P2, PT, R88, R43, PT ;  /* 0x0000002b5800720c */ /* 0x000fe20003f46270 */
[----:B------:R-:W-:Y:S01]  /*3e00*/  VIADD R80, R158, 0x91 ;  /* 0x000000919e507836 */ /* 0x000fe20000000000 */
[----:B------:R-:W-:-:S02]  /*3e10*/  FSEL R202, R70, -INF , !P3 ;  /* 0xff80000046ca7808 */ /* 0x000fc40005800000 */
[-C--:B------:R-:W-:Y:S01]  /*3e20*/  ISETP.GE.AND P0, PT, R42, R43.reuse, PT ;  /* 0x0000002b2a00720c */ /* 0x080fe20003f06270 */
[----:B------:R-:W-:Y:S01]  /*3e30*/  VIADD R42, R158, 0x90 ;  /* 0x000000909e2a7836 */ /* 0x000fe20000000000 */
[----:B------:R-:W-:Y:S02]  /*3e40*/  FSEL R129, R68, -INF , !P3 ;  /* 0xff80000044817808 */ /* 0x000fe40005800000 */
[----:B------:R-:W-:Y:S02]  /*3e50*/  FSEL R204, R71, -INF , !P2 ;  /* 0xff80000047cc7808 */ /* 0x000fe40005000000 */
[----:B------:R-:W-:Y:S02]  /*3e60*/  FSEL R131, R69, -INF , !P2 ;  /* 0xff80000045837808 */ /* 0x000fe40005000000 */
[----:B------:R-:W2:Y:S01]  /*3e70*/  LDSM.16.M88.4 R68, [R0+0x4000] ;  /* 0x004000000044783b */ /* 0x000ea20000000200 */
[----:B------:R-:W-:Y:S01]  /*3e80*/  ISETP.GE.AND P6, PT, R42, R43, PT ;  /* 0x0000002b2a00720c */ /* 0x000fe20003fc6270 */
[----:B------:R-:W-:Y:S01]  /*3e90*/  VIADD R42, R158, 0x98 ;  /* 0x000000989e2a7836 */ /* 0x000fe20000000000 */
[----:B------:R-:W-:-:S02]  /*3ea0*/  FSEL R135, R72, -INF , !P5 ;  /* 0xff80000048877808 */ /* 0x000fc40006800000 */
[----:B------:R-:W-:Y:S01]  /*3eb0*/  FSEL R72, R75, -INF , !P4 ;  /* 0xff8000004b487808 */ /* 0x000fe20006000000 */
[C---:B-1----:R-:W-:Y:S01]  /*3ec0*/  HMMA.16816.F32 R44, R148.reuse, R76, R44 ;  /* 0x0000004c942c723c */ /* 0x042fe2000000182c */
[----:B------:R-:W-:Y:S01]  /*3ed0*/  FSEL R133, R73, -INF , !P4 ;  /* 0xff80000049857808 */ /* 0x000fe20006000000 */
[----:B------:R-:W-:Y:S01]  /*3ee0*/  VIADD R76, R158, 0xb1 ;  /* 0x000000b19e4c7836 */ /* 0x000fe20000000000 */
[-C--:B------:R-:W-:Y:S01]  /*3ef0*/  ISETP.GE.AND P4, PT, R42, R43.reuse, PT ;  /* 0x0000002b2a00720c */ /* 0x080fe20003f86270 */
[----:B------:R-:W-:Y:S01]  /*3f00*/  VIADD R42, R158, 0x99 ;  /* 0x000000999e2a7836 */ /* 0x000fe20000000000 */
[----:B------:R-:W-:Y:S02]  /*3f10*/  FSEL R74, R74, -INF , !P5 ;  /* 0xff8000004a4a7808 */ /* 0x000fe40006800000 */
[-C--:B------:R-:W-:Y:S01]  /*3f20*/  ISETP.GE.AND P5, PT, R80, R43.reuse, PT ;  /* 0x0000002b5000720c */ /* 0x080fe20003fa6270 */
[----:B---3--:R-:W-:Y:S01]  /*3f30*/  HMMA.16816.F32 R52, R148, R84, R52 ;  /* 0x000000549434723c */ /* 0x008fe20000001834 */
[----:B------:R-:W-:Y:S01]  /*3f40*/  ISETP.GE.AND P3, PT, R42, R43, PT ;  /* 0x0000002b2a00720c */ /* 0x000fe20003f66270 */
[----:B------:R-:W-:Y:S01]  /*3f50*/  VIADD R42, R158, 0xa0 ;  /* 0x000000a09e2a7836 */ /* 0x000fe20000000000 */
[----:B------:R-:W-:Y:S01]  /*3f60*/  FSEL R84, R62, -INF , !P6 ;  /* 0xff8000003e547808 */ /* 0x000fe20007000000 */
[----:B------:R-:W-:Y:S01]  /*3f70*/  VIADD R80, R158, 0xa1 ;  /* 0x000000a19e507836 */ /* 0x000fe20000000000 */
[----:B------:R-:W-:-:S02]  /*3f80*/  FSEL R121, R60, -INF , !P6 ;  /* 0xff8000003c797808 */ /* 0x000fc40007000000 */
[----:B------:R-:W-:Y:S01]  /*3f90*/  FSEL R208, R63, -INF , !P5 ;  /* 0xff8000003fd07808 */ /* 0x000fe20006800000 */
[----:B------:R-:W-:Y:S01]  /*3fa0*/  HMMA.16816.F32 R48, R148, R86, R48 ;  /* 0x000000569430723c */ /* 0x000fe20000001830 */
[----:B------:R-:W-:Y:S02]  /*3fb0*/  FSEL R123, R61, -INF , !P5 ;  /* 0xff8000003d7b7808 */ /* 0x000fe40006800000 */
[----:B------:R-:W1:Y:S01]  /*3fc0*/  LDSM.16.M88.4 R60, [R0+0x4400] ;  /* 0x00440000003c783b */ /* 0x000e620000000200 */
[-C--:B------:R-:W-:Y:S01]  /*3fd0*/  ISETP.GE.AND P2, PT, R42, R43.reuse, PT ;  /* 0x0000002b2a00720c */ /* 0x080fe20003f46270 */
[----:B------:R-:W-:Y:S01]  /*3fe0*/  VIADD R42, R158, 0xa8 ;  /* 0x000000a89e2a7836 */ /* 0x000fe20000000000 */
[----:B------:R-:W-:Y:S02]  /*3ff0*/  FSEL R58, R58, -INF , !P4 ;  /* 0xff8000003a3a7808 */ /* 0x000fe40006000000 */
[----:B------:R-:W-:Y:S02]  /*4000*/  FSEL R119, R56, -INF , !P4 ;  /* 0xff80000038777808 */ /* 0x000fe40006000000 */
[----:B------:R-:W-:-:S02]  /*4010*/  ISETP.GE.AND P4, PT, R76, R43, PT ;  /* 0x0000002b4c00720c */ /* 0x000fc40003f86270 */
[C---:B------:R-:W-:Y:S01]  /*4020*/  HMMA.16816.F32 R76, R148.reuse, R78, R36 ;  /* 0x0000004e944c723c */ /* 0x040fe20000001824 */
[----:B------:R-:W-:Y:S01]  /*4030*/  FSEL R127, R64, -INF , !P1 ;  /* 0xff800000407f7808 */ /* 0x000fe20004800000 */
[----:B------:R-:W3:Y:S01]  /*4040*/  LDSM.16.M88.4 R36, [R0+0x4800] ;  /* 0x004800000024783b */ /* 0x000ee20000000200 */
[----:B------:R-:W-:Y:S02]  /*4050*/  FSEL R64, R67, -INF , !P0 ;  /* 0xff80000043407808 */ /* 0x000fe40004000000 */
[----:B------:R-:W-:Y:S02]  /*4060*/  FSEL R125, R65, -INF , !P0 ;  /* 0xff800000417d7808 */ /* 0x000fe40004000000 */
[----:B------:R-:W-:Y:S01]  /*4070*/  ISETP.GE.AND P0, PT, R42, R43, PT ;  /* 0x0000002b2a00720c */ /* 0x000fe20003f06270 */
[----:B------:R-:W-:Y:S01]  /*4080*/  VIADD R42, R158, 0xa9 ;  /* 0x000000a99e2a7836 */ /* 0x000fe20000000000 */
[----:B--2---:R-:W-:Y:S01]  /*4090*/  HMMA.16816.F32 R32, R148, R68, R32 ;  /* 0x000000449420723c */ /* 0x004fe20000001820 */
[----:B------:R-:W-:-:S02]  /*40a0*/  FSEL R56, R59, -INF , !P3 ;  /* 0xff8000003b387808 */ /* 0x000fc40005800000 */
[----:B------:R-:W-:Y:S02]  /*40b0*/  FSEL R117, R57, -INF , !P3 ;  /* 0xff80000039757808 */ /* 0x000fe40005800000 */
[-C--:B------:R-:W-:Y:S01]  /*40c0*/  ISETP.GE.AND P6, PT, R42, R43.reuse, PT ;  /* 0x0000002b2a00720c */ /* 0x080fe20003fc6270 */
[----:B------:R-:W-:Y:S01]  /*40d0*/  VIADD R42, R158, 0xb0 ;  /* 0x000000b09e2a7836 */ /* 0x000fe20000000000 */
[----:B------:R-:W-:Y:S01]  /*40e0*/  FSEL R54, R54, -INF , !P2 ;  /* 0xff80000036367808 */ /* 0x000fe20005000000 */
[----:B------:R-:W-:Y:S01]  /*40f0*/  HMMA.16816.F32 R68, R148, R70, R28 ;  /* 0x000000469444723c */ /* 0x000fe2000000181c */
[----:B------:R2:W4:Y:S01]  /*4100*/  LDSM.16.M88.4 R28, [R0+0x4c00] ;  /* 0x004c0000001c783b */ /* 0x0005220000000200 */
[----:B------:R-:W-:Y:S01]  /*4110*/  FSEL R113, R52, -INF , !P2 ;  /* 0xff80000034717808 */ /* 0x000fe20005000000 */
[----:B------:R-:W-:Y:S01]  /*4120*/  VIADD R52, R158, 0xc1 ;  /* 0x000000c19e347836 */ /* 0x000fe20000000000 */
[----:B------:R-:W-:Y:S01]  /*4130*/  ISETP.GE.AND P5, PT, R42, R43, PT ;  /* 0x0000002b2a00720c */ /* 0x000fe20003fa6270 */
[----:B------:R-:W-:Y:S01]  /*4140*/  VIADD R42, R158, 0xb8 ;  /* 0x000000b89e2a7836 */ /* 0x000fe20000000000 */
[----:B------:R-:W-:Y:S01]  /*4150*/  FSEL R66, R66, -INF , !P1 ;  /* 0xff80000042427808 */ /* 0x000fe20004800000 */
[----:B------:R-:W-:-:S04]  /*4160*/  DEPBAR.LE SB0, 0x0 ;  /* 0x000080000000791a */ /* 0x000fc80000000000 */
[-C--:B------:R-:W-:Y:S01]  /*4170*/  ISETP.GE.AND P3, PT, R42, R43.reuse, PT ;  /* 0x0000002b2a00720c */ /* 0x080fe20003f66270 */
[----:B------:R-:W-:Y:S01]  /*4180*/  VIADD R42, R158, 0xb9 ;  /* 0x000000b99e2a7836 */ /* 0x000fe20000000000 */
[-C--:B------:R-:W-:Y:S01]  /*4190*/  ISETP.GE.AND P1, PT, R80, R43.reuse, PT ;  /* 0x0000002b5000720c */ /* 0x080fe20003f26270 */
[C---:B-1----:R-:W-:Y:S01]  /*41a0*/  HMMA.16816.F32 R24, R148.reuse, R60, R24 ;  /* 0x0000003c9418723c */ /* 0x042fe20000001818 */
[----:B------:R-:W-:Y:S02]  /*41b0*/  FSEL R244, R51, -INF , !P6 ;  /* 0xff80000033f47808 */ /* 0x000fe40007000000 */
[-C--:B------:R-:W-:Y:S01]  /*41c0*/  ISETP.GE.AND P2, PT, R42, R43.reuse, PT ;  /* 0x0000002b2a00720c */ /* 0x080fe20003f46270 */
[----:B------:R-:W-:Y:S01]  /*41d0*/  VIADD R42, R158, 0xc0 ;  /* 0x000000c09e2a7836 */ /* 0x000fe20000000000 */
[----:B------:R-:W-:Y:S02]  /*41e0*/  FSEL R210, R55, -INF , !P1 ;  /* 0xff80000037d27808 */ /* 0x000fe40004800000 */
[----:B------:R-:W-:Y:S01]  /*41f0*/  FSEL R115, R53, -INF , !P1 ;  /* 0xff80000035737808 */ /* 0x000fe20004800000 */
[----:B------:R-:W-:Y:S01]  /*4200*/  HMMA.16816.F32 R20, R148, R62, R20 ;  /* 0x0000003e9414723c */ /* 0x000fe20000001814 */
[----:B------:R-:W-:Y:S01]  /*4210*/  ISETP.GE.AND P1, PT, R42, R43, PT ;  /* 0x0000002b2a00720c */ /* 0x000fe20003f26270 */
[C---:B------:R-:W-:Y:S01]  /*4220*/  VIADD R42, R158.reuse, 0xc8 ;  /* 0x000000c89e2a7836 */ /* 0x040fe20000000000 */
[----:B------:R-:W-:Y:S01]  /*4230*/  FSEL R109, R49, -INF , !P6 ;  /* 0xff800000316d7808 */ /* 0x000fe20007000000 */
[----:B--2---:R-:W-:Y:S01]  /*4240*/  VIADD R0, R158, 0xe0 ;  /* 0x000000e09e007836 */ /* 0x004fe20000000000 */
[----:B------:R-:W-:-:S02]  /*4250*/  FSEL R246, R46, -INF , !P5 ;  /* 0xff8000002ef67808 */ /* 0x000fc40006800000 */
[-C--:B------:R-:W-:Y:S01]  /*4260*/  ISETP.GE.AND P6, PT, R42, R43.reuse, PT ;  /* 0x0000002b2a00720c */ /* 0x080fe20003fc6270 */
[----:B------:R-:W-:Y:S01]  /*4270*/  VIADD R42, R158, 0xc9 ;  /* 0x000000c99e2a7836 */ /* 0x000fe20000000000 */
[C---:B---3--:R-:W-:Y:S01]  /*4280*/  HMMA.16816.F32 R12, R148.reuse, R38, R12 ;  /* 0x00000026940c723c */ /* 0x048fe2000000180c */
[----:B------:R-:W-:Y:S01]  /*4290*/  FSEL R107, R44, -INF , !P5 ;  /* 0xff8000002c6b7808 */ /* 0x000fe20006800000 */
[----:B------:R-:W-:Y:S01]  /*42a0*/  VIADD R38, R158, 0xe9 ;  /* 0x000000e99e267836 */ /* 0x000fe20000000000 */
[----:B------:R-:W-:Y:S01]  /*42b0*/  FSEL R218, R50, -INF , !P0 ;  /* 0xff80000032da7808 */ /* 0x000fe20004000000 */
[----:B------:R-:W-:Y:S01]  /*42c0*/  VIADD R44, R158, 0xd1 ;  /* 0x000000d19e2c7836 */ /* 0x000fe20000000000 */
[-C--:B------:R-:W-:Y:S01]  /*42d0*/  ISETP.GE.AND P5, PT, R42, R43.reuse, PT ;  /* 0x0000002b2a00720c */ /* 0x080fe20003fa6270 */
[----:B------:R-:W-:Y:S01]  /*42e0*/  VIADD R42, R158, 0xd0 ;  /* 0x000000d09e2a7836 */ /* 0x000fe20000000000 */
[----:B------:R-:W-:Y:S01]  /*42f0*/  FSEL R111, R48, -INF , !P0 ;  /* 0xff800000306f7808 */ /* 0x000fe20004000000 */
[----:B------:R-:W-:Y:S01]  /*4300*/  HMMA.16816.F32 R16, R148, R36, R16 ;  /* 0x000000249410723c */ /* 0x000fe20000001810 */
[----:B------:R-:W-:Y:S01]  /*4310*/  ISETP.GE.AND P0, PT, R52, R43, PT ;  /* 0x0000002b3400720c */ /* 0x000fe20003f06270 */
[----:B------:R-:W-:Y:S01]  /*4320*/  VIADD R36, R158, 0xe1 ;  /* 0x000000e19e247836 */ /* 0x000fe20000000000 */
[----:B------:R-:W-:-:S02]  /*4330*/  FSEL R248, R47, -INF , !P4 ;  /* 0xff8000002ff87808 */ /* 0x000fc40006000000 */
[----:B------:R-:W-:Y:S02]  /*4340*/  FSEL R103, R45, -INF , !P4 ;  /* 0xff8000002d677808 */ /* 0x000fe40006000000 */
[-C--:B------:R-:W-:Y:S01]  /*4350*/  ISETP.GE.AND P4, PT, R42, R43.reuse, PT ;  /* 0x0000002b2a00720c */ /* 0x080fe20003f86270 */
[----:B------:R-:W-:Y:S01]  /*4360*/  VIADD R42, R158, 0xd8 ;  /* 0x000000d89e2a7836 */ /* 0x000fe20000000000 */
[----:B------:R-:W-:Y:S01]  /*4370*/  FSEL R252, R35, -INF , !P0 ;  /* 0xff80000023fc7808 */ /* 0x000fe20004000000 */
[----:B----4-:R-:W-:Y:S01]  /*4380*/  HMMA.16816.F32 R8, R148, R28, R8 ;  /* 0x0000001c9408723c */ /* 0x010fe20000001808 */
[----:B------:R-:W-:Y:S02]  /*4390*/  FSEL R91, R33, -INF , !P0 ;  /* 0xff800000215b7808 */ /* 0x000fe40004000000 */
[----:B------:R-:W-:Y:S01]  /*43a0*/  ISETP.GE.AND P0, PT, R0, R43, PT ;  /* 0x0000002b0000720c */ /* 0x000fe20003f06270 */
[----:B------:R-:W-:Y:S01]  /*43b0*/  VIADD R0, R158, 0xe8 ;  /* 0x000000e89e007836 */ /* 0x000fe20000000000 */
[----:B------:R-:W-:-:S02]  /*43c0*/  FSEL R93, R32, -INF , !P1 ;  /* 0xff800000205d7808 */ /* 0x000fc40004800000 */
[----:B------:R-:W-:Y:S01]  /*43d0*/  FSEL R194, R26, -INF , !P4 ;  /* 0xff8000001ac27808 */ /* 0x000fe20006000000 */
[----:B------:R-:W-:Y:S01]  /*43e0*/  HMMA.16816.F32 R4, R148, R30, R4 ;  /* 0x0000001e9404723c */ /* 0x000fe20000001804 */
[----:B------:R-:W-:Y:S01]  /*43f0*/  FSEL R39, R24, -INF , !P4 ;  /* 0xff80000018277808 */ /* 0x000fe20006000000 */
[----:B------:R-:W-:Y:S01]  /*4400*/  VIADD R24, R158, 0xf1 ;  /* 0x000000f19e187836 */ /* 0x000fe20000000000 */
[----:B------:R-:W-:Y:S02]  /*4410*/  FSEL R32, R70, -INF , !P6 ;  /* 0xff80000046207808 */ /* 0x000fe40007000000 */
[----:B------:R-:W-:Y:S02]  /*4420*/  FSEL R89, R68, -INF , !P6 ;  /* 0xff80000044597808 */ /* 0x000fe40007000000 */
[-C--:B------:R-:W-:Y:S02]  /*4430*/  ISETP.GE.AND P4, PT, R38, R43.reuse, PT ;  /* 0x0000002b2600720c */ /* 0x080fe40003f86270 */
[----:B------:R-:W-:-:S02]  /*4440*/  ISETP.GE.AND P6, PT, R36, R43, PT ;  /* 0x0000002b2400720c */ /* 0x000fc40003fc6270 */
[----:B------:R-:W-:Y:S02]  /*4450*/  FSEL R206, R71, -INF , !P5 ;  /* 0xff80000047ce7808 */ /* 0x000fe40006800000 */
[----:B------:R-:W-:Y:S02]  /*4460*/  FSEL R36, R69, -INF , !P5 ;  /* 0xff80000045247808 */ /* 0x000fe40006800000 */
[----:B------:R-:W-:Y:S02]  /*4470*/  FSEL R60, R78, -INF , !P3 ;  /* 0xff8000004e3c7808 */ /* 0x000fe40005800000 */
[----:B------:R-:W-:Y:S02]  /*4480*/  FSEL R101, R76, -INF , !P3 ;  /* 0xff8000004c657808 */ /* 0x000fe40005800000 */
[-C--:B------:R-:W-:Y:S01]  /*4490*/  ISETP.GE.AND P5, PT, R0, R43.reuse, PT ;  /* 0x0000002b0000720c */ /* 0x080fe20003fa6270 */
[----:B------:R-:W-:Y:S01]  /*44a0*/  VIADD R0, R158, 0xf0 ;  /* 0x000000f09e007836 */ /* 0x000fe20000000000 */
[----:B------:R-:W-:-:S02]  /*44b0*/  ISETP.GE.AND P3, PT, R44, R43, PT ;  /* 0x0000002b2c00720c */ /* 0x000fc40003f66270 */
[----:B------:R-:W-:Y:S02]  /*44c0*/  FSEL R250, R79, -INF , !P2 ;  /* 0xff8000004ffa7808 */ /* 0x000fe40005000000 */
[----:B------:R-:W-:Y:S02]  /*44d0*/  FSEL R97, R77, -INF , !P2 ;  /* 0xff8000004d617808 */ /* 0x000fe40005000000 */
[----:B------:R-:W-:Y:S02]  /*44e0*/  FSEL R104, R15, -INF , !P4 ;  /* 0xff8000000f687808 */ /* 0x000fe40006000000 */
[----:B------:R-:W-:Y:S02]  /*44f0*/  FSEL R50, R13, -INF , !P4 ;  /* 0xff8000000d327808 */ /* 0x000fe40006000000 */
[----:B------:R-:W-:Y:S01]  /*4500*/  ISETP.GE.AND P2, PT, R42, R43, PT ;  /* 0x0000002b2a00720c */ /* 0x000fe20003f46270 */
[----:B------:R-:W-:Y:S01]  /*4510*/  VIADD R42, R158, 0xd9 ;  /* 0x000000d99e2a7836 */ /* 0x000fe20000000000 */
[----:B------:R-:W-:-:S02]  /*4520*/  ISETP.GT.AND P4, PT, R231, R224, PT ;  /* 0x000000e0e700720c */ /* 0x000fc40003f84270 */
[----:B------:R-:W-:Y:S02]  /*4530*/  FSEL R182, R27, -INF , !P3 ;  /* 0xff8000001bb67808 */ /* 0x000fe40005800000 */
[----:B------:R-:W-:Y:S02]  /*4540*/  FSEL R37, R25, -INF , !P3 ;  /* 0xff80000019257808 */ /* 0x000fe40005800000 */
[-C--:B------:R-:W-:Y:S01]  /*4550*/  ISETP.GE.AND P3, PT, R0, R43.reuse, PT ;  /* 0x0000002b0000720c */ /* 0x080fe20003f66270 */
[----:B------:R-:W-:Y:S01]  /*4560*/  VIADD R0, R158, 0xf8 ;  /* 0x000000f89e007836 */ /* 0x000fe20000000000 */
        /* <DEDUP_REMOVED lines=11> */
[----:B------:R-:W-:Y:S02]  /*4620*/  ISETP.GE.AND P0, PT, R158, R43, PT ;  /* 0x0000002b9e00720c */ /* 0x000fe40003f06270 */
        /* <DEDUP_REMOVED lines=27> */
.L_x_1171:
[----:B------:R-:W2:Y:S01]  /*47e0*/  LD.E R9, desc[UR4][R2.64+0x170] ;  /* 0x0001700402097980 */ /* 0x000ea2000c101900 */
[----:B------:R-:W-:Y:S02]  /*47f0*/  IADD3 R8, PT, PT, R238, -0x100, RZ ;  /* 0xffffff00ee087810 */ /* 0x000fe40007ffe0ff */
        /* <DEDUP_REMOVED lines=14> */
[----:B------:R-:W-:Y:S02]  /*48e0*/  IMAD.HI.U32 R11, R13, R11, R12 ;  /* 0x0000000b0d0b7227 */ /* 0x000fe400078e000c */
[----:B------:R-:W2:Y:S04]  /*48f0*/  LD.E.64 R12, desc[UR4][R2.64+0x20] ;  /* 0x00002004020c7980 */ /* 0x000ea8000c101b00 */
[----:B------:R-:W-:-:S04]  /*4900*/  IMAD.HI.U32 R7, R11, R0, RZ ;  /* 0x000000000b077227 */ /* 0x000fc800078e00ff */
[----:B------:R-:W-:-:S04]  /*4910*/  IMAD.HI.U32 R10, R11, R4, RZ ;  /* 0x000000040b0a7227 */ /* 0x000fc800078e00ff */
[----:B------:R-:W-:Y:S01]  /*4920*/  IMAD R11, R7, R5, R0 ;  /* 0x00000005070b7224 */ /* 0x000fe200078e0200 */
[----:B------:R-:W-:Y:S01]  /*4930*/  LOP3.LUT R0, R238, R9, RZ, 0x3c, !PT ;  /* 0x00000009ee007212 */ /* 0x000fe200078e3cff */
[----:B------:R-:W-:Y:S01]  /*4940*/  IMAD R5, R10, R5, R4 ;  /* 0x000000050a057224 */ /* 0x000fe200078e0204 */
[----:B------:R-:W-:Y:S02]  /*4950*/  LOP3.LUT R4, RZ, R9, RZ, 0x33, !PT ;  /* 0x00000009ff047212 */ /* 0x000fe400078e33ff */
[C---:B------:R-:W-:Y:S02]  /*4960*/  ISETP.GT.U32.AND P1, PT, R6.reuse, R11, PT ;  /* 0x0000000b0600720c */ /* 0x040fe40003f24070 */
[----:B------:R-:W-:Y:S02]  /*4970*/  ISETP.GT.U32.AND P3, PT, R6, R5, PT ;  /* 0x000000050600720c */ /* 0x000fe40003f64070 */
[----:B------:R-:W-:-:S09]  /*4980*/  ISETP.GE.AND P2, PT, R0, RZ, PT ;  /* 0x000000ff0000720c */ /* 0x000fd20003f46270 */
[-C--:B------:R-:W-:Y:S01]  /*4990*/  @!P1 IADD3 R11, PT, PT, R11, -R6.reuse, RZ ;  /* 0x800000060b0b9210 */ /* 0x080fe20007ffe0ff */
[----:B------:R-:W-:Y:S01]  /*49a0*/  @!P1 VIADD R7, R7, 0x1 ;  /* 0x0000000107079836 */ /* 0x000fe20000000000 */
[----:B------:R-:W-:Y:S01]  /*49b0*/  @!P3 IADD3 R10, PT, PT, R10, 0x1, RZ ;  /* 0x000000010a0ab810 */ /* 0x000fe20007ffe0ff */
[----:B------:R-:W-:Y:S01]  /*49c0*/  @!P3 IMAD.IADD R5, R5, 0x1, -R6 ;  /* 0x000000010505b824 */ /* 0x000fe200078e0a06 */
[-C--:B------:R-:W-:Y:S02]  /*49d0*/  ISETP.GE.U32.AND P4, PT, R11, R6.reuse, PT ;  /* 0x000000060b00720c */ /* 0x080fe40003f86070 */
[----:B------:R-:W-:Y:S02]  /*49e0*/  ISETP.NE.AND P1, PT, R9, RZ, PT ;  /* 0x000000ff0900720c */ /* 0x000fe40003f25270 */
[----:B------:R-:W-:-:S09]  /*49f0*/  ISETP.GE.U32.AND P5, PT, R5, R6, PT ;  /* 0x000000060500720c */ /* 0x000fd20003fa6070 */
[----:B------:R-:W-:-:S04]  /*4a00*/  @P4 VIADD R7, R7, 0x1 ;  /* 0x0000000107074836 */ /* 0x000fc80000000000 */
[----:B------:R-:W-:Y:S01]  /*4a10*/  @P5 IADD3 R10, PT, PT, R10, 0x1, RZ ;  /* 0x000000010a0a5810 */ /* 0x000fe20007ffe0ff */
[----:B------:R-:W-:-:S03]  /*4a20*/  @!P0 IMAD.MOV R7, RZ, RZ, -R7 ;  /* 0x000000ffff078224 */ /* 0x000fc600078e0a07 */
[----:B------:R-:W-:Y:S02]  /*4a30*/  @!P2 IADD3 R10, PT, PT, -R10, RZ, RZ ;  /* 0x000000ff0a0aa210 */ /* 0x000fe40007ffe1ff */
        /* <DEDUP_REMOVED lines=22> */
.L_x_1172:
[----:B------:R-:W-:Y:S05]  /*4ba0*/  BSYNC.RECONVERGENT B0 ;  /* 0x0000000000007941 */ /* 0x000fea0003800200 */
.L_x_1170:
        /* <DEDUP_REMOVED lines=66> */
.L_x_1174:
[----:B------:R-:W-:Y:S05]  /*4fd0*/  BSYNC.RECONVERGENT B0 ;  /* 0x0000000000007941 */ /* 0x000fea0003800200 */
.L_x_1173:
[----:B------:R-:W0:Y:S02]  /*4fe0*/  LDGDEPBAR ;  /* 0x00000000000079af */ /* 0x000e240000000000 */
.L_x_1169:
[----:B------:R-:W-:Y:S05]  /*4ff0*/  BSYNC.RECONVERGENT B1 ;  /* 0x0000000000017941 */ /* 0x000fea0003800200 */
.L_x_1168:
[----:B-1----:R-:W-:Y:S01]  /*5000*/  FMNMX3.FTZ R5, R140, R142, R160, !PT ;  /* 0x0000008e8c057276 */ /* 0x002fe200078100a0 */
[----:B------:R-:W3:Y:S01]  /*5010*/  LD.E R87, desc[UR4][R2.64+0xdc] ;  /* 0x0000dc0402577980 */ /* 0x000ee2000c101900 */
[----:B------:R-:W-:Y:S02]  /*5020*/  LOP3.LUT R156, R156, 0x20, R155, 0xf8, !PT ;  /* 0x000000209c9c7812 */ /* 0x000fe400078ef89b */
[----:B------:R-:W-:Y:S02]  /*5030*/  FMNMX3.FTZ R5, R5, R162, R138, !PT ;  /* 0x000000a205057276 */ /* 0x000fe4000781008a */
[----:B------:R-:W-:Y:S02]  /*5040*/  LOP3.LUT R55, R156, R153, RZ, 0xfc, !PT ;  /* 0x000000999c377212 */ /* 0x000fe400078efcff */
[----:B------:R-:W-:Y:S02]  /*5050*/  FMNMX3.FTZ R5, R5, R164, R122, !PT ;  /* 0x000000a405057276 */ /* 0x000fe4000781007a */
[----:B------:R-:W-:-:S02]  /*5060*/  LEA R55, R55, R216, 0x1 ;  /* 0x000000d837377211 */ /* 0x000fc400078e08ff */
[----:B------:R-:W-:Y:S02]  /*5070*/  FMNMX3.FTZ R5, R5, R120, R144, !PT ;  /* 0x0000007805057276 */ /* 0x000fe40007810090 */
[----:B------:R-:W-:Y:S01]  /*5080*/  IADD3 R41, PT, PT, R41, -0x2, RZ ;  /* 0xfffffffe29297810 */ /* 0x000fe20007ffe0ff */
        /* <DEDUP_REMOVED lines=72> */
[-CC-:B------:R-:W-:Y:S01]  /*5510*/  FFMA.FTZ R72, R66, R87.reuse, -R85.reuse ;  /* 0x0000005742487223 */ /* 0x180fe20000010855 */
[----:B------:R-:W1:Y:S01]  /*5520*/  SHFL.BFLY PT, R5, R4, 0x1, 0x1f ;  /* 0x0c201f0004057f89 */ /* 0x000e6200000e0000 */
[--C-:B------:R-:W-:Y:S01]  /*5530*/  FFMA.FTZ R66, R54, R87, -R85.reuse ;  /* 0x0000005736427223 */ /* 0x100fe20000010855 */
        /* <DEDUP_REMOVED lines=20> */
[--C-:B------:R-:W-:Y:S01]  /*5680*/  FFMA.FTZ R100, R112, R87, -R85.reuse ;  /* 0x0000005770647223 */ /* 0x100fe20000010855 */
[----:B------:R-:W-:Y:S01]  /*5690*/  LDSM.16.MT88.4 R32, [R55+0x5800] ;  /* 0x005800003720783b */ /* 0x000fe20000004200 */
[----:B-1----:R-:W-:Y:S01]  /*56a0*/  FMNMX.FTZ R148, R4, R5, !PT ;  /* 0x0000000504947209 */ /* 0x002fe20007810000 */
[-CC-:B------:R-:W-:Y:S01]  /*56b0*/  FFMA.FTZ R82, R110, R87.reuse, -R85.reuse ;  /* 0x000000576e527223 */ /* 0x180fe20000010855 */
[-CC-:B------:R-:W-:Y:S01]  /*56c0*/  FFMA.FTZ R191, R144, R87.reuse, -R85.reuse ;  /* 0x0000005790bf7223 */ /* 0x180fe20000010855 */
[----:B------:R-:W1:Y:S01]  /*56d0*/  LDSM.16.MT88.4 R4, [R55+0x5000] ;  /* 0x005000003704783b */ /* 0x000e620000004200 */
[----:B------:R-:W-:Y:S01]  /*56e0*/  FSETP.NEU.FTZ.AND P0, PT, R148, -INF , PT ;  /* 0xff8000009400780b */ /* 0x000fe20003f1d000 */
[----:B------:R-:W-:Y:S01]  /*56f0*/  FMUL.FTZ R84, R87, R148 ;  /* 0x0000009457547220 */ /* 0x000fe20000410000 */
[----:B------:R-:W-:Y:S01]  /*5700*/  MUFU.EX2 R211, R211 ;  /* 0x000000d300d37308 */ /* 0x000fe20000000800 */
[-CC-:B------:R-:W-:Y:S01]  /*5710*/  FFMA.FTZ R102, R168, R87.reuse, -R85.reuse ;  /* 0x00000057a8667223 */ /* 0x180fe20000010855 */
[-CC-:B------:R-:W-:Y:S01]  /*5720*/  FFMA.FTZ R149, R132, R87.reuse, -R85.reuse ;  /* 0x0000005784957223 */ /* 0x180fe20000010855 */
[-CC-:B------:R-:W-:Y:S01]  /*5730*/  FFMA.FTZ R98, R134, R87.reuse, -R85.reuse ;  /* 0x0000005786627223 */ /* 0x180fe20000010855 */
[----:B------:R-:W-:Y:S01]  /*5740*/  FSEL R84, R84, RZ, P0 ;  /* 0x000000ff54547208 */ /* 0x000fe20000000000 */
[--C-:B------:R-:W-:Y:S01]  /*5750*/  FFMA.FTZ R139, R172, R87, -R85.reuse ;  /* 0x00000057ac8b7223 */ /* 0x100fe20000010855 */
[----:B--2---:R-:W-:Y:S01]  /*5760*/  F2FP.F16.F32.PACK_AB R21, R124, R217 ;  /* 0x000000d97c15723e */ /* 0x004fe200000000ff */
        /* <DEDUP_REMOVED lines=67> */
[-C--:B------:R-:W-:Y:S01]  /*5ba0*/  FFMA.FTZ R69, R208, R87.reuse, -R85 ;  /* 0x00000057d0457223 */ /* 0x080fe20000010855 */
[-CC-:B------:R-:W-:Y:S01]  /*5bb0*/  FFMA.FTZ R121, R121, R87.reuse, -R84.reuse ;  /* 0x0000005779797223 */ /* 0x180fe20000010854 */
[-CC-:B------:R-:W-:Y:S01]  /*5bc0*/  FFMA.FTZ R162, R123, R87.reuse, -R84.reuse ;  /* 0x000000577ba27223 */ /* 0x180fe20000010854 */
[-CC-:B------:R-:W-:Y:S01]  /*5bd0*/  FFMA.FTZ R119, R119, R87.reuse, -R84.reuse ;  /* 0x0000005777777223 */ /* 0x180fe20000010854 */
[----:B------:R-:W-:Y:S01]  /*5be0*/  FFMA.FTZ R164, R117, R87, -R84 ;  /* 0x0000005775a47223 */ /* 0x000fe20000010854 */
[----:B------:R-:W-:Y:S01]  /*5bf0*/  FADD.FTZ R124, R217, R124 ;  /* 0x0000007cd97c7221 */ /* 0x000fe20000010000 */
[----:B------:R-:W-:Y:S01]  /*5c00*/  MUFU.EX2 R187, R187 ;  /* 0x000000bb00bb7308 */ /* 0x000fe20000000800 */
[C---:B------:R-:W-:Y:S01]  /*5c10*/  HMMA.16816.F32 R24, R20.reuse, R12, RZ ;  /* 0x0000000c1418723c */ /* 0x040fe200000018ff */
[----:B---3--:R-:W-:Y:S01]  /*5c20*/  F2FP.F16.F32.PACK_AB R13, R108, R207 ;  /* 0x000000cf6c0d723e */ /* 0x008fe200000000ff */
[----:B------:R-:W-:Y:S01]  /*5c30*/  FADD.FTZ R227, R126, R227 ;  /* 0x000000e37ee37221 */ /* 0x000fe20000010000 */
[----:B------:R-:W-:Y:S01]  /*5c40*/  FADD.FTZ R211, R211, R124 ;  /* 0x0000007cd3d37221 */ /* 0x000fe20000010000 */
[-CC-:B------:R-:W-:Y:S01]  /*5c50*/  FFMA.FTZ R117, R130, R87.reuse, -R85.reuse ;  /* 0x0000005782757223 */ /* 0x180fe20000010855 */
[-CC-:B------:R-:W-:Y:S01]  /*5c60*/  FFMA.FTZ R65, R210, R87.reuse, -R85.reuse ;  /* 0x00000057d2417223 */ /* 0x180fe20000010855 */
[--C-:B------:R-:W-:Y:S01]  /*5c70*/  FFMA.FTZ R64, R218, R87, -R85.reuse ;  /* 0x00000057da407223 */ /* 0x100fe20000010855 */
        /* <DEDUP_REMOVED lines=42> */
[----:B------:R-:W-:Y:S01]  /*5f20*/  FFMA.FTZ R239, R44, R87, -R85 ;  /* 0x000000572cef7223 */ /* 0x000fe20000010855 */
[----:B------:R-:W-:-:S05]  /*5f30*/  ISETP.GE.AND P0, PT, R41, R224, PT ;  /* 0x000000e02900720c */ /* 0x000fca0003f06270 */
        /* <DEDUP_REMOVED lines=202> */
[----:B------:R-:W-:-:S05]  /*6be0*/  FADD.FTZ R161, R161, R144 ;  /* 0x00000090a1a17221 */ /* 0x000fca0000010000 */
[----:B------:R-:W2:Y:S01]  /*6bf0*/  MUFU.EX2 R103, R103 ;  /* 0x0000006700677308 */ /* 0x000ea20000000800 */
[----:B------:R-:W-:Y:S01]  /*6c00*/  HMMA.16816.F32 R28, R32, R30, R20 ;  /* 0x0000001e201c723c */ /* 0x000fe20000001814 */
[----:B------:R-:W-:Y:S01]  /*6c10*/  FADD.FTZ R20, R96, R139 ;  /* 0x0000008b60147221 */ /* 0x000fe20000010000 */
[----:B-----5:R-:W-:Y:S02]  /*6c20*/  F2FP.F16.F32.PACK_AB R33, R61, R62 ;  /* 0x0000003e3d21723e */ /* 0x020fe400000000ff */
[----:B---3--:R-:W-:Y:S01]  /*6c30*/  F2FP.F16.F32.PACK_AB R35, R59, R60 ;  /* 0x0000003c3b23723e */ /* 0x008fe200000000ff */
[----:B------:R-:W-:Y:S02]  /*6c40*/  FADD.FTZ R105, R105, R20 ;  /* 0x0000001469697221 */ /* 0x000fe40000010000 */
[----:B------:R-:W-:Y:S01]  /*6c50*/  MUFU.EX2 R101, R101 ;  /* 0x0000006500657308 */ /* 0x000fe20000000800 */
[----:B------:R-:W3:Y:S01]  /*6c60*/  LDSM.16.MT88.4 R20, [R55+0x8000] ;  /* 0x008000003714783b */ /* 0x000ee20000004200 */
[----:B------:R-:W-:-:S04]  /*6c70*/  FADD.FTZ R94, R94, R105 ;  /* 0x000000695e5e7221 */ /* 0x000fc80000010000 */
[----:B------:R-:W-:Y:S02]  /*6c80*/  FADD.FTZ R99, R99, R94 ;  /* 0x0000005e63637221 */ /* 0x000fe40000010000 */
[----:B------:R-:W5:Y:S01]  /*6c90*/  MUFU.EX2 R100, R97 ;  /* 0x0000006100647308 */ /* 0x000f620000000800 */
[----:B--2---:R-:W-:-:S07]  /*6ca0*/  F2FP.F16.F32.PACK_AB R32, R103, R106 ;  /* 0x0000006a6720723e */ /* 0x004fce00000000ff */
[----:B------:R2:W-:Y:S08]  /*6cb0*/  MUFU.EX2 R96, R91 ;  /* 0x0000005b00607308 */ /* 0x0005f00000000800 */
[----:B------:R-:W-:Y:S01]  /*6cc0*/  MUFU.EX2 R58, R58 ;  /* 0x0000003a003a7308 */ /* 0x000fe20000000800 */
[----:B-----5:R-:W-:-:S07]  /*6cd0*/  F2FP.F16.F32.PACK_AB R34, R100, R101 ;  /* 0x000000656422723e */ /* 0x020fce00000000ff */
[C---:B-1----:R-:W-:Y:S01]  /*6ce0*/  HMMA.16816.F32 R8, R32.reuse, R16, R8 ;  /* 0x000000102008723c */ /* 0x042fe20000001808 */
[-C--:B--2---:R-:W-:Y:S01]  /*6cf0*/  FFMA.FTZ R91, R36, R87.reuse, -R84 ;  /* 0x00000057245b7223 */ /* 0x084fe20000010854 */
[----:B------:R-:W-:Y:S01]  /*6d00*/  FADD.FTZ R16, R92, R99 ;  /* 0x000000635c107221 */ /* 0x000fe20000010000 */
[----:B------:R-:W1:Y:S01]  /*6d10*/  MUFU.EX2 R57, R57 ;  /* 0x0000003900397308 */ /* 0x000e620000000800 */
[----:B------:R-:W-:Y:S02]  /*6d20*/  FFMA.FTZ R36, R88, R87, -R85 ;  /* 0x0000005758247223 */ /* 0x000fe40000010855 */
[----:B------:R-:W-:Y:S02]  /*6d30*/  FADD.FTZ R17, R95, R16 ;  /* 0x000000105f117221 */ /* 0x000fe40000010000 */
[----:B------:R-:W-:Y:S02]  /*6d40*/  HMMA.16816.F32 R4, R32, R18, R4 ;  /* 0x000000122004723c */ /* 0x000fe40000001804 */
[----:B------:R-:W-:Y:S01]  /*6d50*/  FADD.FTZ R17, R90, R17 ;  /* 0x000000115a117221 */ /* 0x000fe20000010000 */
[----:B------:R-:W-:Y:S03]  /*6d60*/  MUFU.EX2 R56, R56 ;  /* 0x0000003800387308 */ /* 0x000fe60000000800 */
[----:B------:R-:W-:-:S02]  /*6d70*/  FADD.FTZ R86, R86, R17 ;  /* 0x0000001156567221 */ /* 0x000fc40000010000 */
[C---:B----4-:R-:W-:Y:S01]  /*6d80*/  HMMA.16816.F32 R24, R32.reuse, R12, R24 ;  /* 0x0000000c2018723c */ /* 0x050fe20000001818 */
[----:B------:R-:W2:Y:S01]  /*6d90*/  LDSM.16.MT88.4 R16, [R54+0x8000] ;  /* 0x008000003610783b */ /* 0x000ea20000004200 */
[----:B------:R-:W-:Y:S01]  /*6da0*/  FADD.FTZ R83, R83, R86 ;  /* 0x0000005653537221 */ /* 0x000fe20000010000 */
[----:B------:R-:W4:Y:S01]  /*6db0*/  MUFU.EX2 R137, R137 ;  /* 0x0000008900897308 */ /* 0x000f220000000800 */
[----:B-1----:R-:W-:Y:S02]  /*6dc0*/  F2FP.F16.F32.PACK_AB R13, R57, R58 ;  /* 0x0000003a390d723e */ /* 0x002fe400000000ff */
[----:B------:R-:W-:Y:S02]  /*6dd0*/  FADD.FTZ R82, R82, R83 ;  /* 0x0000005352527221 */ /* 0x000fe40000010000 */
[----:B------:R-:W-:Y:S01]  /*6de0*/  HMMA.16816.F32 R28, R32, R14, R28 ;  /* 0x0000000e201c723c */ /* 0x000fe2000000181c */
[----:B------:R-:W-:Y:S01]  /*6df0*/  FADD.FTZ R32, R150, R161 ;  /* 0x000000a196207221 */ /* 0x000fe20000010000 */
[----:B------:R-:W-:Y:S01]  /*6e00*/  FADD.FTZ R81, R81, R82 ;  /* 0x0000005251517221 */ /* 0x000fe20000010000 */
[----:B------:R-:W1:Y:S01]  /*6e10*/  MUFU.EX2 R93, R93 ;  /* 0x0000005d005d7308 */ /* 0x000e620000000800 */
[-C--:B------:R-:W-:Y:S01]  /*6e20*/  FFMA.FTZ R82, R37, R87.reuse, -R84 ;  /* 0x0000005725527223 */ /* 0x080fe20000010854 */
[----:B------:R-:W-:Y:S01]  /*6e30*/  FADD.FTZ R32, R159, R32 ;  /* 0x000000209f207221 */ /* 0x000fe20000010000 */
[-CC-:B------:R-:W-:Y:S01]  /*6e40*/  FFMA.FTZ R37, R42, R87.reuse, -R84.reuse ;  /* 0x000000572a257223 */ /* 0x180fe20000010854 */
[-C--:B------:R-:W-:Y:S01]  /*6e50*/  FFMA.FTZ R42, R38, R87.reuse, -R84 ;  /* 0x00000057262a7223 */ /* 0x080fe20000010854 */
[-C--:B------:R-:W-:Y:S01]  /*6e60*/  FFMA.FTZ R38, R46, R87.reuse, -R85 ;  /* 0x000000572e267223 */ /* 0x080fe20000010855 */
[----:B------:R-:W-:Y:S01]  /*6e70*/  FADD.FTZ R147, R147, R32 ;  /* 0x0000002093937221 */ /* 0x000fe20000010000 */
[----:B------:R-:W-:Y:S01]  /*6e80*/  FFMA.FTZ R46, R53, R87, -R84 ;  /* 0x00000057352e7223 */ /* 0x000fe20000010854 */
[----:B------:R-:W-:Y:S01]  /*6e90*/  MUFU.EX2 R89, R89 ;  /* 0x0000005900597308 */ /* 0x000fe20000000800 */
[----:B----4-:R-:W-:Y:S01]  /*6ea0*/  F2FP.F16.F32.PACK_AB R15, R137, R56 ;  /* 0x00000038890f723e */ /* 0x010fe200000000ff */
[----:B------:R-:W-:Y:S01]  /*6eb0*/  FADD.FTZ R152, R152, R147 ;  /* 0x0000009398987221 */ /* 0x000fe20000010000 */
[----:B------:R-:W4:Y:S03]  /*6ec0*/  LDSM.16.MT88.4 R32, [R55+0x8400] ;  /* 0x008400003720783b */ /* 0x000f260000004200 */
[----:B------:R-:W-:-:S02]  /*6ed0*/  FADD.FTZ R141, R141, R152 ;  /* 0x000000988d8d7221 */ /* 0x000fc40000010000 */
[----:B------:R-:W5:Y:S01]  /*6ee0*/  MUFU.EX2 R92, R91 ;  /* 0x0000005b005c7308 */ /* 0x000f620000000800 */
[----:B-1----:R-:W-:Y:S01]  /*6ef0*/  F2FP.F16.F32.PACK_AB R12, R96, R93 ;  /* 0x0000005d600c723e */ /* 0x002fe200000000ff */
[----:B------:R-:W-:-:S04]  /*6f00*/  FADD.FTZ R141, R156, R141 ;  /* 0x0000008d9c8d7221 */ /* 0x000fc80000010000 */
[----:B------:R-:W-:Y:S02]  /*6f10*/  FADD.FTZ R158, R158, R141 ;  /* 0x0000008d9e9e7221 */ /* 0x000fe40000010000 */
[----:B------:R-:W-:Y:S02]  /*6f20*/  MUFU.EX2 R120, R120 ;  /* 0x0000007800787308 */ /* 0x000fe40000000800 */
[----:B------:R-:W-:-:S04]  /*6f30*/  FADD.FTZ R158, R135, R158 ;  /* 0x0000009e879e7221 */ /* 0x000fc80000010000 */
[----:B------:R-:W-:Y:S02]  /*6f40*/  FADD.FTZ R129, R129, R158 ;  /* 0x0000009e81817221 */ /* 0x000fe40000010000 */
[----:B------:R-:W1:Y:S01]  /*6f50*/  MUFU.EX2 R169, R169 ;  /* 0x000000a900a97308 */ /* 0x000e620000000800 */
[----:B-----5:R-:W-:Y:S01]  /*6f60*/  F2FP.F16.F32.PACK_AB R14, R92, R89 ;  /* 0x000000595c0e723e */ /* 0x020fe200000000ff */
[----:B------:R-:W-:-:S04]  /*6f70*/  FADD.FTZ R146, R146, R129 ;  /* 0x0000008192927221 */ /* 0x000fc80000010000 */
[----:B------:R-:W-:Y:S02]  /*6f80*/  FADD.FTZ R127, R127, R146 ;  /* 0x000000927f7f7221 */ /* 0x000fe40000010000 */
[C---:B---3--:R-:W-:Y:S01]  /*6f90*/  HMMA.16816.F32 R8, R12.reuse, R20, R8 ;  /* 0x000000140c08723c */ /* 0x048fe20000001808 */
[----:B------:R-:W-:Y:S01]  /*6fa0*/  FADD.FTZ R20, R80, R81 ;  /* 0x0000005150147221 */ /* 0x000fe20000010000 */
[----:B------:R-:W-:Y:S01]  /*6fb0*/  FADD.FTZ R160, R160, R127 ;  /* 0x0000007fa0a07221 */ /* 0x000fe20000010000 */
[----:B------:R-:W-:Y:S02]  /*6fc0*/  MUFU.EX2 R140, R140 ;  /* 0x0000008c008c7308 */ /* 0x000fe40000000800 */
[----:B------:R-:W-:Y:S01]  /*6fd0*/  FADD.FTZ R79, R79, R20 ;  /* 0x000000144f4f7221 */ /* 0x000fe20000010000 */
[----:B------:R-:W-:Y:S02]  /*6fe0*/  FADD.FTZ R121, R121, R160 ;  /* 0x000000a079797221 */ /* 0x000fe40000010000 */
[----:B------:R-:W-:Y:S01]  /*6ff0*/  HMMA.16816.F32 R4, R12, R22, R4 ;  /* 0x000000160c04723c */ /* 0x000fe20000001804 */
[----:B------:R-:W-:Y:S01]  /*7000*/  FADD.FTZ R78, R78, R79 ;  /* 0x0000004f4e4e7221 */ /* 0x000fe20000010000 */
[----:B------:R-:W3:Y:S01]  /*7010*/  LDSM.16.MT88.4 R20, [R54+0x8400] ;  /* 0x008400003614783b */ /* 0x000ee20000004200 */
[----:B------:R-:W-:Y:S01]  /*7020*/  FADD.FTZ R162, R162, R121 ;  /* 0x00000079a2a27221 */ /* 0x000fe20000010000 */
[----:B------:R-:W5:Y:S01]  /*7030*/  MUFU.EX2 R157, R157 ;  /* 0x0000009d009d7308 */ /* 0x000f620000000800 */
[----:B------:R-:W-:-:S02]  /*7040*/  FADD.FTZ R77, R77, R78 ;  /* 0x0000004e4d4d7221 */ /* 0x000fc40000010000 */
[----:B------:R-:W-:Y:S01]  /*7050*/  FADD.FTZ R119, R119, R162 ;  /* 0x000000a277777221 */ /* 0x000fe20000010000 */
[C---:B--2---:R-:W-:Y:S01]  /*7060*/  HMMA.16816.F32 R24, R12.reuse, R16, R24 ;  /* 0x000000100c18723c */ /* 0x044fe20000001818 */
[----:B------:R-:W-:Y:S02]  /*7070*/  FADD.FTZ R76, R76, R77 ;  /* 0x0000004d4c4c7221 */ /* 0x000fe40000010000 */
[----:B------:R-:W-:Y:S01]  /*7080*/  FADD.FTZ R164, R164, R119 ;  /* 0x00000077a4a47221 */ /* 0x000fe20000010000 */
[----:B------:R-:W-:Y:S01]  /*7090*/  MUFU.EX2 R39, R39 ;  /* 0x0000002700277308 */ /* 0x000fe20000000800 */
[----:B------:R-:W-:Y:S02]  /*70a0*/  FADD.FTZ R75, R75, R76 ;  /* 0x0000004c4b4b7221 */ /* 0x000fe40000010000 */
[----:B------:R-:W-:Y:S01]  /*70b0*/  FADD.FTZ R113, R113, R164 ;  /* 0x000000a471717221 */ /* 0x000fe20000010000 */
[----:B------:R-:W-:Y:S01]  /*70c0*/  HMMA.16816.F32 R28, R12, R18, R28 ;  /* 0x000000120c1c723c */ /* 0x000fe2000000181c */
[----:B------:R-:W-:Y:S01]  /*70d0*/  FADD.FTZ R74, R74, R75 ;  /* 0x0000004b4a4a7221 */ /* 0x000fe20000010000 */
[----:B-1----:R-:W-:Y:S01]  /*70e0*/  F2FP.F16.F32.PACK_AB R13, R169, R120 ;  /* 0x00000078a90d723e */ /* 0x002fe200000000ff */
[----:B------:R-:W-:Y:S01]  /*70f0*/  FADD.FTZ R130, R130, R113 ;  /* 0x0000007182827221 */ /* 0x000fe20000010000 */
[----:B------:R-:W1:Y:S01]  /*7100*/  MUFU.EX2 R80, R82 ;  /* 0x0000005200507308 */ /* 0x000e620000000800 */
[----:B------:R-:W-:Y:S01]  /*7110*/  FADD.FTZ R73, R73, R74 ;  /* 0x0000004a49497221 */ /* 0x000fe20000010000 */
[----:B-----5:R-:W-:Y:S01]  /*7120*/  F2FP.F16.F32.PACK_AB R15, R157, R140 ;  /* 0x0000008c9d0f723e */ /* 0x020fe200000000ff */
[----:B------:R-:W-:-:S02]  /*7130*/  FADD.FTZ R111, R111, R130 ;  /* 0x000000826f6f7221 */ /* 0x000fc40000010000 */
[----:B------:R-:W-:Y:S02]  /*7140*/  FADD.FTZ R72, R72, R73 ;  /* 0x0000004948487221 */ /* 0x000fe40000010000 */
[----:B------:R-:W-:Y:S01]  /*7150*/  FADD.FTZ R111, R116, R111 ;  /* 0x0000006f746f7221 */ /* 0x000fe20000010000 */
[----:B------:R-:W-:Y:S01]  /*7160*/  MUFU.EX2 R37, R37 ;  /* 0x0000002500257308 */ /* 0x000fe20000000800 */
[----:B------:R-:W-:Y:S02]  /*7170*/  FADD.FTZ R17, R71, R72 ;  /* 0x0000004847117221 */ /* 0x000fe40000010000 */
[----:B------:R-:W-:Y:S02]  /*7180*/  FADD.FTZ R106, R106, R111 ;  /* 0x0000006f6a6a7221 */ /* 0x000fe40000010000 */
[----:B------:R-:W-:Y:S02]  /*7190*/  FADD.FTZ R70, R70, R17 ;  /* 0x0000001146467221 */ /* 0x000fe40000010000 */
[----:B------:R-:W2:Y:S01]  /*71a0*/  LDSM.16.MT88.4 R16, [R55+0x8800] ;  /* 0x008800003710783b */ /* 0x000ea20000004200 */
[----:B------:R-:W5:Y:S01]  /*71b0*/  MUFU.EX2 R42, R42 ;  /* 0x0000002a002a7308 */ /* 0x000f620000000800 */
[----:B------:R-:W-:Y:S01]  /*71c0*/  FADD.FTZ R69, R69, R70 ;  /* 0x0000004645457221 */ /* 0x000fe20000010000 */
[----:B-1----:R-:W-:Y:S01]  /*71d0*/  F2FP.F16.F32.PACK_AB R12, R80, R39 ;  /* 0x00000027500c723e */ /* 0x002fe200000000ff */
        /* <DEDUP_REMOVED lines=15> */
[----:B------:R-:W-:Y:S01]  /*72d0*/  FADD.FTZ R63, R63, R64 ;  /* 0x000000403f3f7221 */ /* 0x000fe20000010000 */
[C---:B----4-:R-:W-:Y:S01]  /*72e0*/  HMMA.16816.F32 R8, R12.reuse, R32, R8 ;  /* 0x000000200c08723c */ /* 0x050fe20000001808 */
[----:B------:R-:W-:Y:S02]  /*72f0*/  FADD.FTZ R92, R92, R89 ;  /* 0x000000595c5c7221 */ /* 0x000fe40000010000 */
[----:B------:R-:W-:Y:S02]  /*7300*/  FADD.FTZ R62, R62, R63 ;  /* 0x0000003f3e3e7221 */ /* 0x000fe40000010000 */
[----:B------:R-:W-:Y:S01]  /*7310*/  FADD.FTZ R39, R39, R92 ;  /* 0x0000005c27277221 */ /* 0x000fe20000010000 */
[----:B------:R-:W4:Y:S01]  /*7320*/  MUFU.EX2 R104, R104 ;  /* 0x0000006800687308 */ /* 0x000f220000000800 */
[----:B------:R-:W-:Y:S01]  /*7330*/  FADD.FTZ R61, R61, R62 ;  /* 0x0000003e3d3d7221 */ /* 0x000fe20000010000 */
[----:B------:R-:W-:Y:S01]  /*7340*/  HMMA.16816.F32 R4, R12, R34, R4 ;  /* 0x000000220c04723c */ /* 0x000fe20000001804 */
[----:B------:R-:W5:Y:S01]  /*7350*/  LDSM.16.MT88.4 R32, [R54+0x8800] ;  /* 0x008800003620783b */ /* 0x000f620000004200 */
[----:B------:R-:W-:Y:S01]  /*7360*/  FADD.FTZ R80, R80, R39 ;  /* 0x0000002750507221 */ /* 0x000fe20000010000 */
[----:B------:R-:W-:-:S03]  /*7370*/  FADD.FTZ R60, R60, R61 ;  /* 0x0000003d3c3c7221 */ /* 0x000fc60000010000 */
[----:B------:R-:W-:Y:S01]  /*7380*/  MUFU.EX2 R46, R46 ;  /* 0x0000002e002e7308 */ /* 0x000fe20000000800 */
[----:B------:R-:W-:Y:S01]  /*7390*/  FADD.FTZ R59, R59, R60 ;  /* 0x0000003c3b3b7221 */ /* 0x000fe20000010000 */
[----:B---3--:R-:W-:Y:S01]  /*73a0*/  HMMA.16816.F32 R24, R12, R20, R24 ;  /* 0x000000140c18723c */ /* 0x008fe20000001818 */
[----:B-1----:R-:W-:Y:S02]  /*73b0*/  F2FP.F16.F32.PACK_AB R21, R136, R133 ;  /* 0x000000858815723e */ /* 0x002fe400000000ff */
[----:B------:R-:W-:-:S03]  /*73c0*/  FADD.FTZ R58, R58, R59 ;  /* 0x0000003b3a3a7221 */ /* 0x000fc60000010000 */
[----:B------:R-:W1:Y:S01]  /*73d0*/  MUFU.EX2 R71, R52 ;  /* 0x0000003400477308 */ /* 0x000e620000000800 */
[----:B------:R-:W-:Y:S01]  /*73e0*/  FADD.FTZ R57, R57, R58 ;  /* 0x0000003a39397221 */ /* 0x000fe20000010000 */
[----:B------:R-:W-:Y:S01]  /*73f0*/  HMMA.16816.F32 R28, R12, R22, R28 ;  /* 0x000000160c1c723c */ /* 0x000fe2000000181c */
[----:B------:R-:W3:Y:S01]  /*7400*/  LDSM.16.MT88.4 R12, [R55+0x8c00] ;  /* 0x008c0000370c783b */ /* 0x000ee20000004200 */
[----:B----4-:R-:W-:Y:S01]  /*7410*/  F2FP.F16.F32.PACK_AB R23, R104, R117 ;  /* 0x000000756817723e */ /* 0x010fe200000000ff */
[----:B------:R-:W-:-:S03]  /*7420*/  FADD.FTZ R56, R56, R57 ;  /* 0x0000003938387221 */ /* 0x000fc60000010000 */
[----:B------:R-:W-:Y:S01]  /*7430*/  MUFU.EX2 R51, R51 ;  /* 0x0000003300337308 */ /* 0x000fe20000000800 */
[----:B------:R-:W-:-:S04]  /*7440*/  FADD.FTZ R137, R137, R56 ;  /* 0x0000003889897221 */ /* 0x000fc80000010000 */
[----:B------:R-:W-:-:S03]  /*7450*/  FADD.FTZ R120, R120, R137 ;  /* 0x0000008978787221 */ /* 0x000fc60000010000 */
[----:B------:R-:W4:Y:S01]  /*7460*/  MUFU.EX2 R50, R50 ;  /* 0x0000003200327308 */ /* 0x000f220000000800 */
[----:B-1----:R-:W-:Y:S01]  /*7470*/  F2FP.F16.F32.PACK_AB R20, R71, R46 ;  /* 0x0000002e4714723e */ /* 0x002fe200000000ff */
[----:B------:R-:W1:Y:S01]  /*7480*/  LDSM.16.MT88.4 R52, [R54+0x8c00] ;  /* 0x008c00003634783b */ /* 0x000e620000004200 */
[----:B------:R-:W-:-:S05]  /*7490*/  FADD.FTZ R169, R169, R120 ;  /* 0x00000078a9a97221 */ /* 0x000fca0000010000 */
[----:B------:R-:W-:Y:S08]  /*74a0*/  MUFU.EX2 R36, R36 ;  /* 0x0000002400247308 */ /* 0x000ff00000000800 */
[----:B------:R-:W5:Y:S01]  /*74b0*/  MUFU.EX2 R47, R47 ;  /* 0x0000002f002f7308 */ /* 0x000f620000000800 */
[----:B----4-:R-:W-:-:S07]  /*74c0*/  F2FP.F16.F32.PACK_AB R22, R50, R51 ;  /* 0x000000333216723e */ /* 0x010fce00000000ff */
[----:B------:R-:W-:Y:S01]  /*74d0*/  MUFU.EX2 R38, R38 ;  /* 0x0000002600267308 */ /* 0x000fe20000000800 */
[C---:B--2---:R-:W-:Y:S07]  /*74e0*/  HMMA.16816.F32 R8, R20.reuse, R16, R8 ;  /* 0x000000101408723c */ /* 0x044fee0000001808 */
[----:B------:R-:W-:Y:S01]  /*74f0*/  MUFU.EX2 R49, R49 ;  /* 0x0000003100317308 */ /* 0x000fe20000000800 */
[----:B------:R-:W-:Y:S01]  /*7500*/  HMMA.16816.F32 R4, R20, R18, R4 ;  /* 0x000000121404723c */ /* 0x000fe20000001804 */
[----:B-----5:R-:W-:-:S06]  /*7510*/  F2FP.F16.F32.PACK_AB R17, R47, R36 ;  /* 0x000000242f11723e */ /* 0x020fcc00000000ff */
[----:B------:R-:W2:Y:S01]  /*7520*/  MUFU.EX2 R48, R48 ;  /* 0x0000003000307308 */ /* 0x000ea20000000800 */
[C---:B------:R-:W-:Y:S07]  /*7530*/  HMMA.16816.F32 R24, R20.reuse, R32, R24 ;  /* 0x000000201418723c */ /* 0x040fee0000001818 */
[----:B------:R-:W-:Y:S01]  /*7540*/  MUFU.EX2 R45, R45 ;  /* 0x0000002d002d7308 */ /* 0x000fe20000000800 */
[----:B------:R-:W-:Y:S07]  /*7550*/  HMMA.16816.F32 R28, R20, R34, R28 ;  /* 0x00000022141c723c */ /* 0x000fee000000181c */
[----:B------:R-:W4:Y:S01]  /*7560*/  MUFU.EX2 R244, R244 ;  /* 0x000000f400f47308 */ /* 0x000f220000000800 */
[----:B--2---:R-:W-:-:S07]  /*7570*/  F2FP.F16.F32.PACK_AB R16, R48, R49 ;  /* 0x000000313010723e */ /* 0x004fce00000000ff */
[----:B------:R-:W2:Y:S01]  /*7580*/  MUFU.EX2 R239, R239 ;  /* 0x000000ef00ef7308 */ /* 0x000ea20000000800 */
[----:B----4-:R-:W-:Y:S02]  /*7590*/  F2FP.F16.F32.PACK_AB R18, R244, R45 ;  /* 0x0000002df412723e */ /* 0x010fe400000000ff */
[----:B--2---:R-:W-:-:S07]  /*75a0*/  F2FP.F16.F32.PACK_AB R19, R239, R38 ;  /* 0x00000026ef13723e */ /* 0x004fce00000000ff */
        /* <DEDUP_REMOVED lines=26> */
[----:B------:R-:W-:Y:S02]  /*7750*/  IMAD.MOV.U32 R153, RZ, RZ, R0 ;  /* 0x000000ffff997224 */ /* 0x000fe400078e0000 */
[----:B------:R-:W-:Y:S01]  /*7760*/  IMAD.MOV.U32 R151, RZ, RZ, R148 ;  /* 0x000000ffff977224 */ /* 0x000fe200078e0094 */
[----:B------:R-:W-:-:S13]  /*7770*/  ISETP.NE.AND.EX P3, PT, R243, RZ, PT, P3 ;  /* 0x000000fff300720c */ /* 0x000fda0003f65330 */
.L_x_1182:
        /* <DEDUP_REMOVED lines=17> */
[----:B------:R-:W-:Y:S01]  /*7890*/  VIADD R6, R238, 0xffffff00 ;  /* 0xffffff00ee067836 */ /* 0x000fe20000000000 */
[----:B------:R-:W2:Y:S01]  /*78a0*/  LD.E R11, desc[UR4][R2.64+0x170] ;  /* 0x00017004020b7980 */ /* 0x000ea2000c101900 */
[----:B------:R-:W-:Y:S02]  /*78b0*/  IABS R7, R238 ;  /* 0x000000ee00077213 */ /* 0x000fe40000000000 */
[-C--:B--2---:R-:W-:Y:S02]  /*78c0*/  IABS R10, R11.reuse ;  /* 0x0000000b000a7213 */ /* 0x084fe40000000000 */
[-C--:B------:R-:W-:Y:S02]  /*78d0*/  IABS R8, R11.reuse ;  /* 0x0000000b00087213 */ /* 0x080fe40000000000 */
[----:B------:R-:W1:Y:S02]  /*78e0*/  I2F.RP R9, R10 ;  /* 0x0000000a00097306 */ /* 0x000e640000209400 */
[----:B------:R-:W-:Y:S08]  /*78f0*/  IADD3 R8, PT, PT, RZ, -R8, RZ ;  /* 0x80000008ff087210 */ /* 0x000ff00007ffe0ff */
[----:B-1----:R-:W1:Y:S02]  /*7900*/  MUFU.RCP R5, R9 ;  /* 0x0000000900057308 */ /* 0x002e640000001000 */
[----:B-1----:R-:W-:Y:S08]  /*7910*/  VIADD R14, R5, 0xffffffe ;  /* 0x0ffffffe050e7836 */ /* 0x002ff00000000000 */
        /* <DEDUP_REMOVED lines=31> */
[-C--:B------:R-:W-:Y:S01]  /*7b10*/  LEA R18, P1, R7, R240.reuse, 0x2 ;  /* 0x000000f007127211 */ /* 0x080fe200078210ff */
[----:B------:R-:W3:Y:S01]  /*7b20*/  LD.E.64 R12, desc[UR4][R2.64+0x40] ;  /* 0x00004004020c7980 */ /* 0x000ee2000c101b00 */
        /* <DEDUP_REMOVED lines=8> */
[-C--:B---3--:R-:W-:Y:S02]  /*7bb0*/  IMAD R5, R13, R7.reuse, RZ ;  /* 0x000000070d057224 */ /* 0x088fe400078e02ff */
[C---:B------:R-:W-:Y:S04]  /*7bc0*/  IMAD.WIDE.U32 R10, R12.reuse, R7, RZ ;  /* 0x000000070c0a7225 */ /* 0x040fe800078e00ff */
[----:B------:R-:W-:Y:S05]  /*7bd0*/  IMAD R5, R12, R6, R5 ;  /* 0x000000060c057224 */ /* 0x000fea00078e0205 */
[----:B------:R-:W-:Y:S01]  /*7be0*/  IADD3 R11, PT, PT, R11, R5, RZ ;  /* 0x000000050b0b7210 */ /* 0x000fe20007ffe0ff */
[----:B----4-:R-:W-:Y:S04]  /*7bf0*/  IMAD.IADD R9, R9, 0x1, -R8 ;  /* 0x0000000109097824 */ /* 0x010fe800078e0a08 */
[----:B--2---:R-:W-:Y:S01]  /*7c00*/  IMAD R5, R15, R9, RZ ;  /* 0x000000090f057224 */ /* 0x004fe200078e02ff */
[----:B------:R-:W-:Y:S01]  /*7c10*/  SHF.R.S32.HI R6, RZ, 0x1f, R9 ;  /* 0x0000001fff067819 */ /* 0x000fe20000011409 */
[----:B------:R-:W-:Y:S04]  /*7c20*/  IMAD.WIDE.U32 R10, R9, R14, R10 ;  /* 0x0000000e090a7225 */ /* 0x000fe800078e000a */
[----:B------:R-:W-:Y:S01]  /*7c30*/  IMAD R5, R14, R6, R5 ;  /* 0x000000060e057224 */ /* 0x000fe200078e0205 */
[C---:B------:R-:W-:Y:S03]  /*7c40*/  LEA R228, P0, R10.reuse, R4, 0x1 ;  /* 0x000000040ae47211 */ /* 0x040fe600078008ff */
[----:B------:R-:W-:Y:S05]  /*7c50*/  IMAD.IADD R5, R11, 0x1, R5 ;  /* 0x000000010b057824 */ /* 0x000fea00078e0205 */
[----:B------:R-:W-:Y:S02]  /*7c60*/  LEA.HI.X R229, R10, R0, R5, 0x1, P0 ;  /* 0x000000000ae57211 */ /* 0x000fe400000f0c05 */
.L_x_1177:
[----:B------:R-:W-:Y:S05]  /*7c70*/  BSYNC.RECONVERGENT B0 ;  /* 0x0000000000007941 */ /* 0x000fea0003800200 */
.L_x_1176:
        /* <DEDUP_REMOVED lines=19> */
[----:B------:R-:W-:Y:S02]  /*7db0*/  UMOV UR7, 0x400 ;  /* 0x0000040000077882 */ /* 0x000fe40000000000 */
[----:B------:R-:W-:Y:S01]  /*7dc0*/  @!PT LDS RZ, [RZ] ;  /* 0x00000000fffff984 */ /* 0x000fe20000000800 */
[----:B------:R-:W-:Y:S01]  /*7dd0*/  @!PT LDS RZ, [RZ] ;  /* 0x00000000fffff984 */ /* 0x000fe20000000800 */
[----:B------:R-:W-:Y:S01]  /*7de0*/  @!PT LDS RZ, [RZ] ;  /* 0x00000000fffff984 */ /* 0x000fe20000000800 */
[----:B------:R-:W-:Y:S01]  /*7df0*/  @!P1 LDGSTS.E.BYPASS.LTC128B.128 [R233+0x5800], desc[UR4][R116.64] ;  /* 0x0580000074e99fae */ /* 0x000fe2000b981a04 */
[----:B------:R-:W-:Y:S01]  /*7e00*/  @!P1 IADD3.X R119, PT, PT, R117, R112, RZ, P0, !PT ;  /* 0x0000007075779210 */ /* 0x000fe200007fe4ff */
[C---:B------:R-:W-:Y:S01]  /*7e10*/  @!P1 IMAD.WIDE.U32 R124, R222.reuse, 0x180, R116 ;  /* 0x00000180de7c9825 */ /* 0x040fe200078e0074 */
[C---:B------:R-:W-:Y:S02]  /*7e20*/  @!P1 LEA R112, P4, R222.reuse, R116, 0x7 ;  /* 0x00000074de709211 */ /* 0x040fe400078838ff */
[----:B------:R-:W-:Y:S01]  /*7e30*/  @P1 STS.128 [R233+0x6000], RZ ;  /* 0x006000ffe9001388 */ /* 0x000fe20000000c00 */
[----:B------:R-:W-:Y:S01]  /*7e40*/  LOP3.LUT R0, R155, 0xc0, R218, 0xf8, !PT ;  /* 0x000000c09b007812 */ /* 0x000fe200078ef8da */
[----:B------:R-:W-:Y:S01]  /*7e50*/  @!P1 IMAD.IADD R125, R113, 0x1, R125 ;  /* 0x00000001717d9824 */ /* 0x000fe200078e027d */
[CC--:B------:R-:W-:Y:S02]  /*7e60*/  @!P1 LEA.HI.X R113, R222.reuse, R117.reuse, R223, 0x7, P4 ;  /* 0x00000075de719211 */ /* 0x0c0fe400020f3cdf */
[----:B------:R-:W-:Y:S01]  /*7e70*/  @!PT LDS RZ, [RZ] ;  /* 0x00000000fffff984 */ /* 0x000fe20000000800 */
[----:B------:R-:W-:Y:S01]  /*7e80*/  @!PT LDS RZ, [RZ] ;  /* 0x00000000fffff984 */ /* 0x000fe20000000800 */
[----:B------:R-:W-:Y:S01]  /*7e90*/  @!PT LDS RZ, [RZ] ;  /* 0x00000000fffff984 */ /* 0x000fe20000000800 */
[----:B------:R-:W-:Y:S01]  /*7ea0*/  @!P1 LDGSTS.E.BYPASS.LTC128B.128 [R233+0x6000], desc[UR4][R118.64] ;  /* 0x0600000076e99fae */ /* 0x000fe2000b981a04 */
[----:B------:R-:W-:Y:S01]  /*7eb0*/  @!P1 IMAD.WIDE.U32 R122, R222, 0xc0, R116 ;  /* 0x000000c0de7a9825 */ /* 0x000fe200078e0074 */
[----:B------:R-:W-:Y:S01]  /*7ec0*/  LOP3.LUT R217, R154, 0x18, RZ, 0xc0, !PT ;  /* 0x000000189ad97812 */ /* 0x000fe200078ec0ff */
[----:B-1----:R-:W-:Y:S02]  /*7ed0*/  ULEA UR6, UR6, UR7, 0x18 ;  /* 0x0000000706067291 */ /* 0x002fe4000f8ec0ff */
[----:B------:R-:W-:Y:S01]  /*7ee0*/  @P1 STS.128 [R233+0x6800], RZ ;  /* 0x006800ffe9001388 */ /* 0x000fe20000000c00 */
[----:B------:R-:W-:Y:S01]  /*7ef0*/  @!P1 IMAD R115, R223, 0xc0, RZ ;  /* 0x000000c0df739824 */ /* 0x000fe200078e02ff */
[----:B------:R-:W-:Y:S01]  /*7f00*/  LOP3.LUT R149, R149, 0x20, R218, 0xf8, !PT ;  /* 0x0000002095957812 */ /* 0x000fe200078ef8da */
[----:B------:R-:W-:Y:S02]  /*7f10*/  @!P1 IMAD.WIDE.U32 R120, R222, 0x140, R116 ;  /* 0x00000140de789825 */ /* 0x000fe400078e0074 */
[----:B------:R-:W-:Y:S01]  /*7f20*/  @!PT LDS RZ, [RZ] ;  /* 0x00000000fffff984 */ /* 0x000fe20000000800 */
[----:B------:R-:W-:Y:S01]  /*7f30*/  @!PT LDS RZ, [RZ] ;  /* 0x00000000fffff984 */ /* 0x000fe20000000800 */
[----:B------:R-:W-:Y:S01]  /*7f40*/  @!PT LDS RZ, [RZ] ;  /* 0x00000000fffff984 */ /* 0x000fe20000000800 */
[----:B------:R-:W-:Y:S01]  /*7f50*/  @!P1 LDGSTS.E.BYPASS.LTC128B.128 [R233+0x6800], desc[UR4][R112.64] ;  /* 0x0680000070e99fae */ /* 0x000fe2000b981a04 */
[----:B------:R-:W-:Y:S01]  /*7f60*/  BSSY.RECONVERGENT B1, `(.L_x_1178) ;  /* 0x0000119000017945 */ /* 0x000fe20003800200 */
[----:B------:R-:W-:Y:S01]  /*7f70*/  LOP3.LUT R149, R149, R0, R217, 0xf6, !PT ;  /* 0x0000000095957212 */ /* 0x000fe200078ef6d9 */
[----:B------:R-:W-:Y:S02]  /*7f80*/  @!P1 IMAD R114, R223, 0x140, RZ ;  /* 0x00000140df729824 */ /* 0x000fe400078e02ff */
[----:B------:R-:W-:Y:S01]  /*7f90*/  @P1 STS.128 [R233+0x7000], RZ ;  /* 0x007000ffe9001388 */ /* 0x000fe20000000c00 */
[----:B------:R-:W-:Y:S01]  /*7fa0*/  @!P1 IMAD.IADD R123, R115, 0x1, R123 ;  /* 0x00000001737b9824 */ /* 0x000fe200078e027b */
[----:B------:R-:W-:Y:S01]  /*7fb0*/  MOV R216, UR6 ;  /* 0x0000000600d87c02 */ /* 0x000fe20008000f00 */
[----:B------:R-:W-:Y:S01]  /*7fc0*/  @!P1 IMAD.IADD R121, R114, 0x1, R121 ;  /* 0x0000000172799824 */ /* 0x000fe200078e0279 */
[C---:B------:R-:W-:Y:S01]  /*7fd0*/  @!P1 LEA R114, P0, R222.reuse, R116, 0x8 ;  /* 0x00000074de729211 */ /* 0x040fe200078040ff */
[----:B------:R-:W-:Y:S01]  /*7fe0*/  VIADD R231, R231, 0xffffffff ;  /* 0xffffffffe7e77836 */ /* 0x000fe20000000000 */
[----:B------:R-:W-:Y:S01]  /*7ff0*/  @!PT LDS RZ, [RZ] ;  /* 0x00000000fffff984 */ /* 0x000fe20000000800 */
[----:B------:R-:W-:Y:S01]  /*8000*/  @!PT LDS RZ, [RZ] ;  /* 0x00000000fffff984 */ /* 0x000fe20000000800 */
[----:B------:R-:W-:Y:S01]  /*8010*/  @!PT LDS RZ, [RZ] ;  /* 0x00000000fffff984 */ /* 0x000fe20000000800 */
[----:B------:R-:W-:Y:S01]  /*8020*/  @!P1 LDGSTS.E.BYPASS.LTC128B.128 [R233+0x7000], desc[UR4][R122.64] ;  /* 0x070000007ae99fae */ /* 0x000fe2000b981a04 */
[----:B------:R-:W-:Y:S01]  /*8030*/  IMAD R148, R149, 0x2, R216 ;  /* 0x0000000295947824 */ /* 0x000fe200078e02d8 */
[----:B------:R-:W-:Y:S01]  /*8040*/  @!P1 LEA.HI.X R115, R222, R117, R223, 0x8, P0 ;  /* 0x00000075de739211 */ /* 0x000fe200000f44df */
[----:B------:R-:W-:Y:S02]  /*8050*/  IMAD.MOV.U32 R149, RZ, RZ, 0x20 ;  /* 0x00000020ff957424 */ /* 0x000fe400078e00ff */
[----:B------:R-:W-:Y:S01]  /*8060*/  @P1 STS.128 [R233+0x7800], RZ ;  /* 0x007800ffe9001388 */ /* 0x000fe20000000c00 */
[----:B------:R-:W-:Y:S02]  /*8070*/  LOP3.LUT P0, RZ, R213, 0x4, RZ, 0xc0, !PT ;  /* 0x00000004d5ff7812 */ /* 0x000fe4000780c0ff */
[----:B------:R-:W-:Y:S02]  /*8080*/  ISETP.GT.AND P4, PT, R231, R224, PT ;  /* 0x000000e0e700720c */ /* 0x000fe40003f84270 */
[----:B------:R-:W-:Y:S01]  /*8090*/  @!PT LDS RZ, [RZ] ;  /* 0x00000000fffff984 */ /* 0x000fe20000000800 */
[----:B------:R-:W-:Y:S01]  /*80a0*/  @!PT LDS RZ, [RZ] ;  /* 0x00000000fffff984 */ /* 0x000fe20000000800 */
[----:B------:R-:W-:Y:S01]  /*80b0*/  @!PT LDS RZ, [RZ] ;  /* 0x00000000fffff984 */ /* 0x000fe20000000800 */
[----:B------:R1:W-:Y:S01]  /*80c0*/  @!P1 LDGSTS.E.BYPASS.LTC128B.128 [R233+0x7800], desc[UR4][R114.64] ;  /* 0x0780000072e99fae */ /* 0x0003e2000b981a04 */
[----:B------:R-:W-:Y:S04]  /*80d0*/  SEL R149, R149, 0xffffffe0, !P0 ;  /* 0xffffffe095957807 */ /* 0x000fe80004000000 */
[----:B------:R-:W-:Y:S01]  /*80e0*/  @P1 STS.128 [R233+0x8000], RZ ;  /* 0x008000ffe9001388 */ /* 0x000fe20000000c00 */
[----:B------:R-:W-:Y:S01]  /*80f0*/  IADD3 R0, PT, PT, R148, R149, RZ ;  /* 0x0000009594007210 */ /* 0x000fe20007ffe0ff */
[----:B------:R-:W-:Y:S03]  /*8100*/  IMAD.IADD R204, R214, 0x1, R149 ;  /* 0x00000001d6cc7824 */ /* 0x000fe600078e0295 */
[----:B------:R-:W-:Y:S01]  /*8110*/  @!PT LDS RZ, [RZ] ;  /* 0x00000000fffff984 */ /* 0x000fe20000000800 */
[----:B------:R-:W-:Y:S01]  /*8120*/  @!PT LDS RZ, [RZ] ;  /* 0x00000000fffff984 */ /* 0x000fe20000000800 */
[----:B------:R-:W-:Y:S01]  /*8130*/  @!PT LDS RZ, [RZ] ;  /* 0x00000000fffff984 */ /* 0x000fe20000000800 */
[----:B------:R2:W-:Y:S05]  /*8140*/  @!P1 LDGSTS.E.BYPASS.LTC128B.128 [R233+0x8000], desc[UR4][R120.64] ;  /* 0x0800000078e99fae */ /* 0x0005ea000b981a04 */
[----:B------:R-:W-:Y:S05]  /*8150*/  @P1 STS.128 [R233+0x8800], RZ ;  /* 0x008800ffe9001388 */ /* 0x000fea0000000c00 */
[----:B------:R-:W-:Y:S01]  /*8160*/  @!PT LDS RZ, [RZ] ;  /* 0x00000000fffff984 */ /* 0x000fe20000000800 */
[----:B------:R-:W-:Y:S01]  /*8170*/  @!PT LDS RZ, [RZ] ;  /* 0x00000000fffff984 */ /* 0x000fe20000000800 */
[----:B------:R-:W-:Y:S01]  /*8180*/  @!PT LDS RZ, [RZ] ;  /* 0x00000000fffff984 */ /* 0x000fe20000000800 */
[----:B------:R3:W-:Y:S05]  /*8190*/  @!P1 LDGSTS.E.BYPASS.LTC128B.128 [R233+0x8800], desc[UR4][R124.64] ;  /* 0x088000007ce99fae */ /* 0x0007ea000b981a04 */
[----:B------:R-:W-:Y:S05]  /*81a0*/  LDSM.16.M88.4 R156, [R214] ;  /* 0x00000000d69c783b */ /* 0x000fea0000000200 */
[----:B------:R-:W4:Y:S05]  /*81b0*/  LDSM.16.M88.4 R160, [R148+0x1000] ;  /* 0x0010000094a0783b */ /* 0x000f2a0000000200 */
[----:B------:R-:W5:Y:S05]  /*81c0*/  LDSM.16.M88.4 R164, [R148+0x1400] ;  /* 0x0014000094a4783b */ /* 0x000f6a0000000200 */
[----:B------:R-:W1:Y:S05]  /*81d0*/  LDSM.16.M88.4 R168, [R148+0x1800] ;  /* 0x0018000094a8783b */ /* 0x000e6a0000000200 */
[----:B------:R-:W0:Y:S05]  /*81e0*/  LDGDEPBAR ;  /* 0x00000000000079af */ /* 0x000e2a0000000000 */
[----:B------:R-:W2:Y:S05]  /*81f0*/  LDSM.16.M88.4 R172, [R148+0x1c00] ;  /* 0x001c000094ac783b */ /* 0x000eaa0000000200 */
[----:B------:R-:W3:Y:S05]  /*8200*/  LDSM.16.M88.4 R176, [R148+0x2000] ;  /* 0x0020000094b0783b */ /* 0x000eea0000000200 */
[----:B------:R-:W-:Y:S05]  /*8210*/  LDSM.16.M88.4 R180, [R148+0x3000] ;  /* 0x0030000094b4783b */ /* 0x000fea0000000200 */
[----:B------:R-:W-:Y:S05]  /*8220*/  LDSM.16.M88.4 R184, [R148+0x3400] ;  /* 0x0034000094b8783b */ /* 0x000fea0000000200 */
[----:B------:R-:W-:Y:S01]  /*8230*/  LDSM.16.M88.4 R188, [R148+0x3c00] ;  /* 0x003c000094bc783b */ /* 0x000fe20000000200 */
[C---:B----4-:R-:W-:Y:S04]  /*8240*/  HMMA.16816.F32 R4, R156.reuse, R160, RZ ;  /* 0x000000a09c04723c */ /* 0x050fe800000018ff */
[----:B------:R-:W-:Y:S04]  /*8250*/  LDSM.16.M88.4 R192, [R148+0x4000] ;  /* 0x0040000094c0783b */ /* 0x000fe80000000200 */
[C---:B------:R-:W-:Y:S01]  /*8260*/  HMMA.16816.F32 R8, R156.reuse, R162, RZ ;  /* 0x000000a29c08723c */ /* 0x040fe200000018ff */
[----:B------:R-:W4:Y:S05]  /*8270*/  LDSM.16.M88.4 R160, [R148+0x2400] ;  /* 0x0024000094a0783b */ /* 0x000f2a0000000200 */
[----:B------:R-:W-:Y:S02]  /*8280*/  LDSM.16.M88.4 R196, [R148+0x4800] ;  /* 0x0048000094c4783b */ /* 0x000fe40000000200 */
[C---:B-----5:R-:W-:Y:S03]  /*8290*/  HMMA.16816.F32 R12, R156.reuse, R164, RZ ;  /* 0x000000a49c0c723c */ /* 0x060fe600000018ff */
[----:B------:R-:W-:Y:S05]  /*82a0*/  LDSM.16.M88.4 R200, [R148+0x4c00] ;  /* 0x004c000094c8783b */ /* 0x000fea0000000200 */
[C---:B------:R-:W-:Y:S01]  /*82b0*/  HMMA.16816.F32 R16, R156.reuse, R166, RZ ;  /* 0x000000a69c10723c */ /* 0x040fe200000018ff */
[----:B------:R-:W5:Y:S05]  /*82c0*/  LDSM.16.M88.4 R164, [R148+0x2800] ;  /* 0x0028000094a4783b */ /* 0x000f6a0000000200 */
[----:B------:R-:W-:Y:S02]  /*82d0*/  LDSM.16.M88.4 R204, [R204] ;  /* 0x00000000cccc783b */ /* 0x000fe40000000200 */
[C---:B-1----:R-:W-:Y:S03]  /*82e0*/  HMMA.16816.F32 R20, R156.reuse, R168, RZ ;  /* 0x000000a89c14723c */ /* 0x042fe600000018ff */
[----:B------:R-:W-:Y:S05]  /*82f0*/  LDSM.16.M88.4 R208, [R0+0x1000] ;  /* 0x0010000000d0783b */ /* 0x000fea0000000200 */
[C---:B------:R-:W-:Y:S01]  /*8300*/  HMMA.16816.F32 R24, R156.reuse, R170, RZ ;  /* 0x000000aa9c18723c */ /* 0x040fe200000018ff */
[----:B------:R-:W1:Y:S07]  /*8310*/  LDSM.16.M88.4 R168, [R148+0x2c00] ;  /* 0x002c000094a8783b */ /* 0x000e6e0000000200 */
[C---:B--2---:R-:W-:Y:S08]  /*8320*/  HMMA.16816.F32 R28, R156.reuse, R172, RZ ;  /* 0x000000ac9c1c723c */ /* 0x044ff000000018ff */
[C---:B------:R-:W-:Y:S01]  /*8330*/  HMMA.16816.F32 R32, R156.reuse, R174, RZ ;  /* 0x000000ae9c20723c */ /* 0x040fe200000018ff */
[----:B------:R-:W2:Y:S07]  /*8340*/  LDSM.16.M88.4 R172, [R148+0x3800] ;  /* 0x0038000094ac783b */ /* 0x000eae0000000200 */
        /* <DEDUP_REMOVED lines=8> */
[----:B------:R-:W5:Y:S07]  /*83d0*/  LDSM.16.M88.4 R164, [R0+0x1800] ;  /* 0x0018000000a4783b */ /* 0x000f6e0000000200 */
[C---:B-1----:R-:W-:Y:S08]  /*83e0*/  HMMA.16816.F32 R60, R156.reuse, R168, RZ ;  /* 0x000000a89c3c723c */ /* 0x042ff000000018ff */
        /* <DEDUP_REMOVED lines=17> */
[C---:B---3--:R-:W-:Y:S08]  /*8500*/  HMMA.16816.F32 R108, R156.reuse, R176, RZ ;  /* 0x000000b09c6c723c */ /* 0x048ff000000018ff */
        /* <DEDUP_REMOVED lines=12> */
[C---:B----4-:R-:W-:Y:S08]  /*85d0*/  HMMA.16816.F32 R12, R204.reuse, R160, R12 ;  /* 0x000000a0cc0c723c */ /* 0x050ff0000000180c */
[C---:B------:R-:W-:Y:S01]  /*85e0*/  HMMA.16816.F32 R16, R204.reuse, R162, R16 ;  /* 0x000000a2cc10723c */ /* 0x040fe20000001810 */
[----:B------:R-:W2:Y:S07]  /*85f0*/  LDSM.16.M88.4 R160, [R0+0x3400] ;  /* 0x0034000000a0783b */ /* 0x000eae0000000200 */
[C---:B-----5:R-:W-:Y:S08]  /*8600*/  HMMA.16816.F32 R20, R204.reuse, R164, R20 ;  /* 0x000000a4cc14723c */ /* 0x060ff00000001814 */
        /* <DEDUP_REMOVED lines=108> */
.L_x_1181:
[----:B------:R-:W-:Y:S05]  /*8cd0*/  BSYNC.RECONVERGENT B0 ;  /* 0x0000000000007941 */ /* 0x000fea0003800200 */
.L_x_1180:
        /* <DEDUP_REMOVED lines=65> */
.L_x_1179:
[----:B------:R-:W-:Y:S05]  /*90f0*/  BSYNC.RECONVERGENT B1 ;  /* 0x0000000000017941 */ /* 0x000fea0003800200 */
.L_x_1178:
        /* <DEDUP_REMOVED lines=105> */
[-CC-:B------:R-:W-:Y:S01]  /*9790*/  FFMA.FTZ R184, R27, R149.reuse, -R152.reuse ;  /* 0x000000951bb87223 */ /* 0x180fe20000010898 */
[-CC-:B------:R-:W-:Y:S01]  /*97a0*/  FFMA.FTZ R182, R30, R149.reuse, -R152.reuse ;  /* 0x000000951eb67223 */ /* 0x180fe20000010898 */
[--C-:B------:R-:W-:Y:S01]  /*97b0*/  FFMA.FTZ R175, R31, R149, -R152.reuse ;  /* 0x000000951faf7223 */ /* 0x100fe20000010898 */
[C---:B-1----:R-:W-:Y:S01]  /*97c0*/  FMUL.FTZ R8, R151.reuse, R140 ;  /* 0x0000008c97087220 */ /* 0x042fe20000410000 */
[----:B------:R-:W-:Y:S03]  /*97d0*/  FMUL.FTZ R9, R151, R141 ;  /* 0x0000008d97097220 */ /* 0x000fe60000410000 */
[----:B------:R-:W-:Y:S01]  /*97e0*/  MUFU.EX2 R193, R193 ;  /* 0x000000c100c17308 */ /* 0x000fe20000000800 */
[-CC-:B------:R-:W-:Y:S01]  /*97f0*/  FFMA.FTZ R173, R34, R149.reuse, -R152.reuse ;  /* 0x0000009522ad7223 */ /* 0x180fe20000010898 */
[-CC-:B------:R-:W-:Y:S01]  /*9800*/  FFMA.FTZ R176, R35, R149.reuse, -R152.reuse ;  /* 0x0000009523b07223 */ /* 0x180fe20000010898 */
[-CC-:B------:R-:W-:Y:S01]  /*9810*/  FFMA.FTZ R172, R38, R149.reuse, -R152.reuse ;  /* 0x0000009526ac7223 */ /* 0x180fe20000010898 */
[-CC-:B------:R-:W-:Y:S01]  /*9820*/  FFMA.FTZ R167, R39, R149.reuse, -R152.reuse ;  /* 0x0000009527a77223 */ /* 0x180fe20000010898 */
[-CC-:B------:R-:W-:Y:S01]  /*9830*/  FFMA.FTZ R165, R42, R149.reuse, -R152.reuse ;  /* 0x000000952aa57223 */ /* 0x180fe20000010898 */
[-CC-:B------:R-:W-:Y:S01]  /*9840*/  FFMA.FTZ R197, R10, R149.reuse, -R152.reuse ;  /* 0x000000950ac57223 */ /* 0x180fe20000010898 */
[C---:B------:R-:W-:Y:S03]  /*9850*/  FMUL.FTZ R10, R150.reuse, R142 ;  /* 0x0000008e960a7220 */ /* 0x040fe60000410000 */
[----:B------:R-:W1:Y:S01]  /*9860*/  MUFU.EX2 R196, R196 ;  /* 0x000000c400c47308 */ /* 0x000e620000000800 */
[----:B------:R-:W-:Y:S01]  /*9870*/  FFMA.FTZ R200, R11, R149, -R152 ;  /* 0x000000950bc87223 */ /* 0x000fe20000010898 */
[----:B------:R-:W-:Y:S01]  /*9880*/  FMUL.FTZ R11, R150, R143 ;  /* 0x0000008f960b7220 */ /* 0x000fe20000410000 */
[-C--:B------:R-:W-:Y:S01]  /*9890*/  FFMA.FTZ R179, R21, R149.reuse, -R156 ;  /* 0x0000009515b37223 */ /* 0x080fe2000001089c */
[-CC-:B------:R-:W-:Y:S01]  /*98a0*/  FFMA.FTZ R188, R22, R149.reuse, -R152.reuse ;  /* 0x0000009516bc7223 */ /* 0x180fe20000010898 */
[-C--:B------:R-:W-:Y:S01]  /*98b0*/  FFMA.FTZ R183, R23, R149.reuse, -R152 ;  /* 0x0000009517b77223 */ /* 0x080fe20000010898 */
[-CC-:B------:R-:W-:Y:S01]  /*98c0*/  FFMA.FTZ R185, R16, R149.reuse, -R156.reuse ;  /* 0x0000009510b97223 */ /* 0x180fe2000001089c */
[----:B------:R-:W-:Y:S03]  /*98d0*/  FMUL.FTZ R16, R151, R132 ;  /* 0x0000008497107220 */ /* 0x000fe60000410000 */
[----:B------:R-:W-:Y:S01]  /*98e0*/  MUFU.EX2 R197, R197 ;  /* 0x000000c500c57308 */ /* 0x000fe20000000800 */
[----:B------:R-:W-:Y:S01]  /*98f0*/  FFMA.FTZ R190, R17, R149, -R156 ;  /* 0x0000009511be7223 */ /* 0x000fe2000001089c */
[----:B------:R-:W-:Y:S01]  /*9900*/  FMUL.FTZ R17, R151, R133 ;  /* 0x0000008597117220 */ /* 0x000fe20000410000 */
[-CC-:B------:R-:W-:Y:S01]  /*9910*/  FFMA.FTZ R189, R18, R149.reuse, -R152.reuse ;  /* 0x0000009512bd7223 */ /* 0x180fe20000010898 */
[C---:B------:R-:W-:Y:S01]  /*9920*/  FMUL.FTZ R18, R150.reuse, R134 ;  /* 0x0000008696127220 */ /* 0x040fe20000410000 */
[--C-:B------:R-:W-:Y:S01]  /*9930*/  FFMA.FTZ R192, R19, R149, -R152.reuse ;  /* 0x0000009513c07223 */ /* 0x100fe20000010898 */
[----:B------:R-:W-:Y:S01]  /*9940*/  FMUL.FTZ R19, R150, R135 ;  /* 0x0000008796137220 */ /* 0x000fe20000410000 */
[--C-:B------:R-:W-:Y:S03]  /*9950*/  FFMA.FTZ R168, R43, R149, -R152.reuse ;  /* 0x000000952ba87223 */ /* 0x100fe60000010898 */
[----:B------:R-:W2:Y:S01]  /*9960*/  MUFU.EX2 R200, R200 ;  /* 0x000000c800c87308 */ /* 0x000ea20000000800 */
[----:B-1----:R-:W-:Y:S01]  /*9970*/  F2FP.F16.F32.PACK_AB R22, R196, R193 ;  /* 0x000000c1c416723e */ /* 0x002fe200000000ff */
        /* <DEDUP_REMOVED lines=8> */
[----:B------:R-:W-:Y:S01]  /*9a00*/  FMUL.FTZ R6, R150, R146 ;  /* 0x0000009296067220 */ /* 0x000fe20000410000 */
[-CC-:B------:R-:W-:Y:S01]  /*9a10*/  FFMA.FTZ R162, R44, R149.reuse, -R156.reuse ;  /* 0x000000952ca27223 */ /* 0x180fe2000001089c */
[-C--:B------:R-:W-:Y:S01]  /*9a20*/  FFMA.FTZ R155, R45, R149.reuse, -R156 ;  /* 0x000000952d9b7223 */ /* 0x080fe2000001089c */
[-C--:B------:R-:W-:Y:S01]  /*9a30*/  FFMA.FTZ R159, R47, R149.reuse, -R152 ;  /* 0x000000952f9f7223 */ /* 0x080fe20000010898 */
[-C--:B------:R-:W-:Y:S01]  /*9a40*/  FFMA.FTZ R153, R48, R149.reuse, -R156 ;  /* 0x0000009530997223 */ /* 0x080fe2000001089c */
[----:B------:R-:W-:Y:S03]  /*9a50*/  FFMA.FTZ R48, R54, R149, -R152 ;  /* 0x0000009536307223 */ /* 0x000fe60000010898 */
[----:B------:R-:W-:Y:S01]  /*9a60*/  MUFU.EX2 R202, R202 ;  /* 0x000000ca00ca7308 */ /* 0x000fe20000000800 */
[----:B--2---:R-:W-:Y:S01]  /*9a70*/  F2FP.F16.F32.PACK_AB R23, R200, R197 ;  /* 0x000000c5c817723e */ /* 0x004fe200000000ff */
[-C--:B------:R-:W-:Y:S01]  /*9a80*/  FFMA.FTZ R158, R49, R149.reuse, -R156 ;  /* 0x00000095319e7223 */ /* 0x080fe2000001089c */
[-C--:B------:R-:W-:Y:S01]  /*9a90*/  FFMA.FTZ R157, R50, R149.reuse, -R152 ;  /* 0x00000095329d7223 */ /* 0x080fe20000010898 */
[-CC-:B------:R-:W-:Y:S01]  /*9aa0*/  FFMA.FTZ R44, R52, R149.reuse, -R156.reuse ;  /* 0x00000095342c7223 */ /* 0x180fe2000001089c */
[-C--:B------:R-:W-:Y:S01]  /*9ab0*/  FFMA.FTZ R43, R53, R149.reuse, -R156 ;  /* 0x00000095352b7223 */ /* 0x080fe2000001089c */
[-C--:B------:R-:W-:Y:S01]  /*9ac0*/  FFMA.FTZ R45, R55, R149.reuse, -R152 ;  /* 0x00000095372d7223 */ /* 0x080fe20000010898 */
[-CC-:B------:R-:W-:Y:S03]  /*9ad0*/  FFMA.FTZ R47, R56, R149.reuse, -R156.reuse ;  /* 0x00000095382f7223 */ /* 0x180fe6000001089c */
[----:B------:R-:W1:Y:S01]  /*9ae0*/  MUFU.EX2 R195, R195 ;  /* 0x000000c300c37308 */ /* 0x000e620000000800 */
[-CC-:B------:R-:W-:Y:S01]  /*9af0*/  FFMA.FTZ R56, R65, R149.reuse, -R156.reuse ;  /* 0x0000009541387223 */ /* 0x180fe2000001089c */
[-C--:B------:R-:W-:Y:S01]  /*9b00*/  FFMA.FTZ R50, R57, R149.reuse, -R156 ;  /* 0x0000009539327223 */ /* 0x080fe2000001089c */
[-C--:B------:R-:W-:Y:S01]  /*9b10*/  FFMA.FTZ R51, R58, R149.reuse, -R152 ;  /* 0x000000953a337223 */ /* 0x080fe20000010898 */
[-C--:B------:R-:W-:Y:S01]  /*9b20*/  FFMA.FTZ R58, R68, R149.reuse, -R156 ;  /* 0x00000095443a7223 */ /* 0x080fe2000001089c */
[-C--:B------:R-:W-:Y:S01]  /*9b30*/  FFMA.FTZ R52, R59, R149.reuse, -R152 ;  /* 0x000000953b347223 */ /* 0x080fe20000010898 */
[-CC-:B------:R-:W-:Y:S01]  /*9b40*/  FFMA.FTZ R49, R60, R149.reuse, -R156.reuse ;  /* 0x000000953c317223 */ /* 0x180fe2000001089c */
[-C--:B------:R-:W-:Y:S03]  /*9b50*/  FFMA.FTZ R46, R61, R149.reuse, -R156 ;  /* 0x000000953d2e7223 */ /* 0x080fe6000001089c */
[----:B------:R-:W-:Y:S01]  /*9b60*/  MUFU.EX2 R201, R201 ;  /* 0x000000c900c97308 */ /* 0x000fe20000000800 */
[-CC-:B------:R-:W-:Y:S01]  /*9b70*/  FFMA.FTZ R53, R62, R149.reuse, -R152.reuse ;  /* 0x000000953e357223 */ /* 0x180fe20000010898 */
[-C--:B------:R-:W-:Y:S01]  /*9b80*/  FFMA.FTZ R54, R63, R149.reuse, -R152 ;  /* 0x000000953f367223 */ /* 0x080fe20000010898 */
[-C--:B------:R-:W-:Y:S01]  /*9b90*/  FFMA.FTZ R55, R64, R149.reuse, -R156 ;  /* 0x0000009540377223 */ /* 0x080fe2000001089c */
[-CC-:B------:R-:W-:Y:S01]  /*9ba0*/  FFMA.FTZ R57, R66, R149.reuse, -R152.reuse ;  /* 0x0000009542397223 */ /* 0x180fe20000010898 */
[-C--:B------:R-:W-:Y:S01]  /*9bb0*/  FFMA.FTZ R60, R67, R149.reuse, -R152 ;  /* 0x00000095433c7223 */ /* 0x080fe20000010898 */
[-C--:B------:R-:W-:Y:S01]  /*9bc0*/  FFMA.FTZ R59, R69, R149.reuse, -R156 ;  /* 0x00000095453b7223 */ /* 0x080fe2000001089c */
[-CC-:B------:R-:W-:Y:S03]  /*9bd0*/  FFMA.FTZ R61, R70, R149.reuse, -R152.reuse ;  /* 0x00000095463d7223 */ /* 0x180fe60000010898 */
[----:B------:R-:W2:Y:S01]  /*9be0*/  MUFU.EX2 R199, R199 ;  /* 0x000000c700c77308 */ /* 0x000ea20000000800 */
[----:B-1----:R-:W-:Y:S01]  /*9bf0*/  F2FP.F16.F32.PACK_AB R20, R195, R202 ;  /* 0x000000cac314723e */ /* 0x002fe200000000ff */
[-C--:B------:R-:W-:Y:S01]  /*9c00*/  FFMA.FTZ R62, R71, R149.reuse, -R152 ;  /* 0x00000095473e7223 */ /* 0x080fe20000010898 */
[-CC-:B------:R-:W-:Y:S01]  /*9c10*/  FFMA.FTZ R63, R72, R149.reuse, -R156.reuse ;  /* 0x00000095483f7223 */ /* 0x180fe2000001089c */
[-C--:B------:R-:W-:Y:S01]  /*9c20*/  FFMA.FTZ R64, R73, R149.reuse, -R156 ;  /* 0x0000009549407223 */ /* 0x080fe2000001089c */
[-CC-:B------:R-:W-:Y:S01]  /*9c30*/  FFMA.FTZ R65, R74, R149.reuse, -R152.reuse ;  /* 0x000000954a417223 */ /* 0x180fe20000010898 */
[-C--:B------:R-:W-:Y:S01]  /*9c40*/  FFMA.FTZ R66, R75, R149.reuse, -R152 ;  /* 0x000000954b427223 */ /* 0x080fe20000010898 */
[-CC-:B------:R-:W-:Y:S03]  /*9c50*/  FFMA.FTZ R75, R84, R149.reuse, -R156.reuse ;  /* 0x00000095544b7223 */ /* 0x180fe6000001089c */
[----:B------:R-:W-:Y:S01]  /*9c60*/  MUFU.EX2 R191, R191 ;  /* 0x000000bf00bf7308 */ /* 0x000fe20000000800 */
[-CC-:B------:R-:W-:Y:S01]  /*9c70*/  FFMA.FTZ R84, R96, R149.reuse, -R156.reuse ;  /* 0x0000009560547223 */ /* 0x180fe2000001089c */
[-C--:B------:R-:W-:Y:S01]  /*9c80*/  FFMA.FTZ R67, R76, R149.reuse, -R156 ;  /* 0x000000954c437223 */ /* 0x080fe2000001089c */
[-CC-:B------:R-:W-:Y:S01]  /*9c90*/  FFMA.FTZ R76, R83, R149.reuse, -R152.reuse ;  /* 0x00000095534c7223 */ /* 0x180fe20000010898 */
[-C--:B------:R-:W-:Y:S01]  /*9ca0*/  FFMA.FTZ R83, R94, R149.reuse, -R152 ;  /* 0x000000955e537223 */ /* 0x080fe20000010898 */
[-C--:B------:R-:W-:Y:S01]  /*9cb0*/  FFMA.FTZ R68, R77, R149.reuse, -R156 ;  /* 0x000000954d447223 */ /* 0x080fe2000001089c */
[-CC-:B------:R-:W-:Y:S01]  /*9cc0*/  FFMA.FTZ R69, R78, R149.reuse, -R152.reuse ;  /* 0x000000954e457223 */ /* 0x180fe20000010898 */
[----:B------:R-:W-:Y:S03]  /*9cd0*/  FFMA.FTZ R72, R79, R149, -R152 ;  /* 0x000000954f487223 */ /* 0x000fe60000010898 */
[----:B------:R-:W1:Y:S01]  /*9ce0*/  MUFU.EX2 R185, R185 ;  /* 0x000000b900b97308 */ /* 0x000e620000000800 */
[----:B--2---:R-:W-:Y:S01]  /*9cf0*/  F2FP.F16.F32.PACK_AB R21, R199, R201 ;  /* 0x000000c9c715723e */ /* 0x004fe200000000ff */
[----:B------:R-:W-:Y:S01]  /*9d00*/  FFMA.FTZ R201, R150, R239, R201 ;  /* 0x000000ef96c97223 */ /* 0x000fe200000100c9 */
[-CC-:B------:R-:W-:Y:S01]  /*9d10*/  FFMA.FTZ R70, R80, R149.reuse, -R156.reuse ;  /* 0x0000009550467223 */ /* 0x180fe2000001089c */
[-CC-:B------:R-:W-:Y:S01]  /*9d20*/  FFMA.FTZ R71, R81, R149.reuse, -R156.reuse ;  /* 0x0000009551477223 */ /* 0x180fe2000001089c */
[-C--:B------:R-:W-:Y:S01]  /*9d30*/  FFMA.FTZ R81, R97, R149.reuse, -R156 ;  /* 0x0000009561517223 */ /* 0x080fe2000001089c */
[----:B------:R-:W-:Y:S01]  /*9d40*/  FADD.FTZ R94, R199, R201 ;  /* 0x000000c9c75e7221 */ /* 0x000fe20000010000 */
[-CC-:B------:R-:W-:Y:S03]  /*9d50*/  FFMA.FTZ R73, R82, R149.reuse, -R152.reuse ;  /* 0x0000009552497223 */ /* 0x180fe60000010898 */
[----:B------:R-:W2:Y:S01]  /*9d60*/  MUFU.EX2 R190, R190 ;  /* 0x000000be00be7308 */ /* 0x000ea20000000800 */
[-C--:B------:R-:W-:Y:S01]  /*9d70*/  FFMA.FTZ R82, R95, R149.reuse, -R152 ;  /* 0x000000955f527223 */ /* 0x080fe20000010898 */
[-C--:B------:R-:W-:Y:S01]  /*9d80*/  FFMA.FTZ R74, R85, R149.reuse, -R156 ;  /* 0x00000095554a7223 */ /* 0x080fe2000001089c */
[-CC-:B------:R-:W-:Y:S01]  /*9d90*/  FFMA.FTZ R85, R98, R149.reuse, -R152.reuse ;  /* 0x0000009562557223 */ /* 0x180fe20000010898 */
[-C--:B------:R-:W-:Y:S01]  /*9da0*/  FFMA.FTZ R77, R86, R149.reuse, -R152 ;  /* 0x00000095564d7223 */ /* 0x080fe20000010898 */
        /* <DEDUP_REMOVED lines=8> */
[-C--:B------:R-:W-:Y:S01]  /*9e30*/  FFMA.FTZ R119, R119, R149.reuse, -R152 ;  /* 0x0000009577777223 */ /* 0x080fe20000010898 */
[----:B------:R-:W-:Y:S01]  /*9e40*/  SHF.L.U32 R5, R212, 0x8, RZ ;  /* 0x00000008d4057819 */ /* 0x000fe200000006ff */
[----:B------:R-:W-:Y:S03]  /*9e50*/  FFMA.FTZ R202, R151, R244, R202 ;  /* 0x000000f497ca7223 */ /* 0x000fe600000100ca */
[----:B------:R-:W-:Y:S01]  /*9e60*/  MUFU.EX2 R192, R192 ;  /* 0x000000c000c07308 */ /* 0x000fe20000000800 */
[----:B------:R-:W-:Y:S01]  /*9e70*/  SHF.R.U32.HI R40, RZ, 0x1, R213 ;  /* 0x00000001ff287819 */ /* 0x000fe200000116d5 */
[----:B------:R-:W-:Y:S01]  /*9e80*/  FFMA.FTZ R126, R126, R149, -R152 ;  /* 0x000000957e7e7223 */ /* 0x000fe20000010898 */
[----:B------:R-:W-:Y:S01]  /*9e90*/  LOP3.LUT R5, R5, 0x100, RZ, 0xc0, !PT ;  /* 0x0000010005057812 */ /* 0x000fe200078ec0ff */
[----:B------:R-:W-:Y:S01]  /*9ea0*/  FADD.FTZ R202, R195, R202 ;  /* 0x000000cac3ca7221 */ /* 0x000fe20000010000 */
[----:B------:R-:W-:Y:S02]  /*9eb0*/  LOP3.LUT R7, R40, 0x8, RZ, 0xc0, !PT ;  /* 0x0000000828077812 */ /* 0x000fe400078ec0ff */
[--C-:B------:R-:W-:Y:S03]  /*9ec0*/  LOP3.LUT R4, R5, 0x20, R218.reuse, 0xf8, !PT ;  /* 0x0000002005047812 */ /* 0x100fe600078ef8da */
[----:B------:R-:W3:Y:S01]  /*9ed0*/  MUFU.EX2 R186, R186 ;  /* 0x000000ba00ba7308 */ /* 0x000ee20000000800 */
[----:B------:R-:W-:Y:S01]  /*9ee0*/  LOP3.LUT R7, R7, 0xc0, R218, 0xf8, !PT ;  /* 0x000000c007077812 */ /* 0x000fe200078ef8da */
[----:B------:R-:W-:Y:S01]  /*9ef0*/  FMUL.FTZ R5, R151, R145 ;  /* 0x0000009197057220 */ /* 0x000fe20000410000 */
[----:B------:R-:W-:Y:S02]  /*9f00*/  FADD.FTZ R95, R193, R202 ;  /* 0x000000cac15f7221 */ /* 0x000fe40000010000 */
[----:B------:R-:W-:Y:S02]  /*9f10*/  LOP3.LUT R7, R4, R7, R217, 0xf6, !PT ;  /* 0x0000000704077212 */ /* 0x000fe400078ef6d9 */
[----:B------:R-:W-:Y:S03]  /*9f20*/  FADD.FTZ R95, R196, R95 ;  /* 0x0000005fc45f7221 */ /* 0x000fe60000010000 */
[----:B------:R-:W4:Y:S01]  /*9f30*/  MUFU.EX2 R179, R179 ;  /* 0x000000b300b37308 */ /* 0x000f220000000800 */
[----:B------:R-:W-:Y:S01]  /*9f40*/  LEA R42, R7, R216, 0x1 ;  /* 0x000000d8072a7211 */ /* 0x000fe200078e08ff */
[----:B------:R-:W-:Y:S01]  /*9f50*/  FMUL.FTZ R7, R150, R147 ;  /* 0x0000009396077220 */ /* 0x000fe20000410000 */
[----:B------:R-:W-:Y:S01]  /*9f60*/  FADD.FTZ R98, R194, R95 ;  /* 0x0000005fc2627221 */ /* 0x000fe20000010000 */
[-C--:B------:R-:W-:Y:S01]  /*9f70*/  FFMA.FTZ R95, R108, R149.reuse, -R156 ;  /* 0x000000956c5f7223 */ /* 0x080fe2000001089c */
[C---:B------:R-:W-:Y:S01]  /*9f80*/  IADD3 R4, PT, PT, R42.reuse, 0x5000, RZ ;  /* 0x000050002a047810 */ /* 0x040fe20007ffe0ff */
[----:B------:R-:W5:Y:S01]  /*9f90*/  LDSM.16.MT88.4 R12, [R42+0x5000] ;  /* 0x005000002a0c783b */ /* 0x000f620000004200 */
[----:B------:R-:W-:Y:S03]  /*9fa0*/  IADD3 R41, PT, PT, R42, 0x5020, RZ ;  /* 0x000050202a297810 */ /* 0x000fe60007ffe0ff */
[----:B------:R-:W-:Y:S01]  /*9fb0*/  MUFU.EX2 R188, R188 ;  /* 0x000000bc00bc7308 */ /* 0x000fe20000000800 */
[----:B------:R-:W-:Y:S01]  /*9fc0*/  @P0 IADD3 R41, PT, PT, R4, -0x20, RZ ;  /* 0xffffffe004290810 */ /* 0x000fe20007ffe0ff */
[----:B------:R-:W-:Y:S01]  /*9fd0*/  FADD.FTZ R98, R187, R98 ;  /* 0x00000062bb627221 */ /* 0x000fe20000010000 */
[----:B------:R-:W-:Y:S01]  /*9fe0*/  FMUL.FTZ R4, R151, R144 ;  /* 0x0000009097047220 */ /* 0x000fe20000410000 */
[----:B------:R-:W-:Y:S02]  /*9ff0*/  ISETP.GT.AND P0, PT, R231, R224, PT ;  /* 0x000000e0e700720c */ /* 0x000fe40003f04270 */
[----:B------:R-:W5:Y:S01]  /*a000*/  LDSM.16.MT88.4 R24, [R41] ;  /* 0x000000002918783b */ /* 0x000f620000004200 */
[----:B-1----:R-:W-:Y:S03]  /*a010*/  FADD.FTZ R97, R185, R98 ;  /* 0x00000062b9617221 */ /* 0x002fe60000010000 */
[----:B------:R-:W1:Y:S01]  /*a020*/  MUFU.EX2 R183, R183 ;  /* 0x000000b700b77308 */ /* 0x000e620000000800 */
[----:B--2---:R-:W-:Y:S03]  /*a030*/  FADD.FTZ R97, R190, R97 ;  /* 0x00000061be617221 */ /* 0x004fe60000010000 */
[----:B------:R-:W2:Y:S01]  /*a040*/  LDSM.16.MT88.4 R28, [R42+0x5400] ;  /* 0x005400002a1c783b */ /* 0x000ea20000004200 */
[----:B---3--:R-:W-:Y:S05]  /*a050*/  FADD.FTZ R100, R186, R97 ;  /* 0x00000061ba647221 */ /* 0x008fea0000010000 */
[----:B------:R-:W-:Y:S01]  /*a060*/  MUFU.EX2 R177, R177 ;  /* 0x000000b100b17308 */ /* 0x000fe20000000800 */
[----:B------:R-:W-:Y:S01]  /*a070*/  FFMA.FTZ R97, R110, R149, -R152 ;  /* 0x000000956e617223 */ /* 0x000fe20000010898 */
[----:B----4-:R-:W-:Y:S01]  /*a080*/  FADD.FTZ R100, R179, R100 ;  /* 0x00000064b3647221 */ /* 0x010fe20000010000 */
[----:B------:R-:W3:Y:S07]  /*a090*/  LDSM.16.MT88.4 R32, [R41+0x400] ;  /* 0x000400002920783b */ /* 0x000eee0000004200 */
[----:B------:R-:W4:Y:S01]  /*a0a0*/  MUFU.EX2 R180, R180 ;  /* 0x000000b400b47308 */ /* 0x000f220000000800 */
[----:B------:R-:W-:Y:S09]  /*a0b0*/  LDSM.16.MT88.4 R36, [R41+0x1000] ;  /* 0x001000002924783b */ /* 0x000ff20000004200 */
[----:B------:R-:W-:Y:S01]  /*a0c0*/  MUFU.EX2 R181, R181 ;  /* 0x000000b500b57308 */ /* 0x000fe20000000800 */
[----:B------:R-:W-:Y:S01]  /*a0d0*/  LDSM.16.MT88.4 R140, [R42+0x8c00] ;  /* 0x008c00002a8c783b */ /* 0x000fe20000004200 */
[C---:B-----5:R-:W-:Y:S08]  /*a0e0*/  HMMA.16816.F32 R4, R20.reuse, R12, R4 ;  /* 0x0000000c1404723c */ /* 0x060ff00000001804 */
[----:B------:R-:W5:Y:S01]  /*a0f0*/  MUFU.EX2 R184, R184 ;  /* 0x000000b800b87308 */ /* 0x000f620000000800 */
[C---:B------:R-:W-:Y:S01]  /*a100*/  FMUL.FTZ R12, R151.reuse, R136 ;  /* 0x00000088970c7220 */ /* 0x040fe20000410000 */
[----:B------:R-:W-:Y:S01]  /*a110*/  FMUL.FTZ R13, R151, R137 ;  /* 0x00000089970d7220 */ /* 0x000fe20000410000 */
[----:B------:R-:W-:Y:S01]  /*a120*/  MOV R151, R148 ;  /* 0x0000009400977202 */ /* 0x000fe20000000f00 */
[C---:B------:R-:W-:Y:S06]  /*a130*/  HMMA.16816.F32 R8, R20.reuse, R14, R8 ;  /* 0x0000000e1408723c */ /* 0x040fec0000001808 */
[----:B------:R-:W-:Y:S01]  /*a140*/  MUFU.EX2 R178, R178 ;  /* 0x000000b200b27308 */ /* 0x000fe20000000800 */
[C---:B------:R-:W-:Y:S01]  /*a150*/  FMUL.FTZ R14, R150.reuse, R138 ;  /* 0x0000008a960e7220 */ /* 0x040fe20000410000 */
[----:B------:R-:W-:Y:S08]  /*a160*/  FMUL.FTZ R15, R150, R139 ;  /* 0x0000008b960f7220 */ /* 0x000ff00000410000 */
[----:B------:R-:W5:Y:S01]  /*a170*/  MUFU.EX2 R171, R171 ;  /* 0x000000ab00ab7308 */ /* 0x000f620000000800 */
[C---:B------:R-:W-:Y:S09]  /*a180*/  HMMA.16816.F32 R12, R20.reuse, R24, R12 ;  /* 0x00000018140c723c */ /* 0x040ff2000000180c */
[----:B------:R-:W-:Y:S01]  /*a190*/  MUFU.EX2 R182, R182 ;  /* 0x000000b600b67308 */ /* 0x000fe20000000800 */
[----:B------:R-:W-:Y:S01]  /*a1a0*/  HMMA.16816.F32 R16, R20, R26, R16 ;  /* 0x0000001a1410723c */ /* 0x000fe20000001810 */
[----:B------:R-:W5:Y:S02]  /*a1b0*/  LDSM.16.MT88.4 R24, [R42+0x5800] ;  /* 0x005800002a18783b */ /* 0x000f640000004200 */
[----:B------:R-:W-:Y:S02]  /*a1c0*/  F2FP.F16.F32.PACK_AB R20, R187, R194 ;  /* 0x000000c2bb14723e */ /* 0x000fe400000000ff */
[----:B------:R-:W-:Y:S04]  /*a1d0*/  F2FP.F16.F32.PACK_AB R21, R191, R198 ;  /* 0x000000c6bf15723e */ /* 0x000fe800000000ff */
[----:B------:R-:W5:Y:S01]  /*a1e0*/  MUFU.EX2 R175, R175 ;  /* 0x000000af00af7308 */ /* 0x000f620000000800 */
[----:B------:R-:W-:Y:S02]  /*a1f0*/  F2FP.F16.F32.PACK_AB R22, R190, R185 ;  /* 0x000000b9be16723e */ /* 0x000fe400000000ff */
[----:B------:R-:W-:Y:S07]  /*a200*/  F2FP.F16.F32.PACK_AB R23, R192, R189 ;  /* 0x000000bdc017723e */ /* 0x000fee00000000ff */
[----:B------:R-:W-:Y:S01]  /*a210*/  MUFU.EX2 R169, R169 ;  /* 0x000000a900a97308 */ /* 0x000fe20000000800 */
[C---:B--2---:R-:W-:Y:S09]  /*a220*/  HMMA.16816.F32 R4, R20.reuse, R28, R4 ;  /* 0x0000001c1404723c */ /* 0x044ff20000001804 */
[----:B------:R-:W2:Y:S01]  /*a230*/  MUFU.EX2 R174, R174 ;  /* 0x000000ae00ae7308 */ /* 0x000ea20000000800 */
[C---:B------:R-:W-:Y:S01]  /*a240*/  HMMA.16816.F32 R8, R20.reuse, R30, R8 ;  /* 0x0000001e1408723c */ /* 0x040fe20000001808 */
[----:B------:R-:W2:Y:S08]  /*a250*/  LDSM.16.MT88.4 R28, [R41+0x800] ;  /* 0x00080000291c783b */ /* 0x000eb00000004200 */
[----:B------:R-:W-:Y:S01]  /*a260*/  MUFU.EX2 R173, R173 ;  /* 0x000000ad00ad7308 */ /* 0x000fe20000000800 */
[C---:B---3--:R-:W-:Y:S09]  /*a270*/  HMMA.16816.F32 R12, R20.reuse, R32, R12 ;  /* 0x00000020140c723c */ /* 0x048ff2000000180c */
[----:B------:R-:W3:Y:S01]  /*a280*/  MUFU.EX2 R176, R176 ;  /* 0x000000b000b07308 */ /* 0x000ee20000000800 */
[----:B------:R-:W-:Y:S01]  /*a290*/  HMMA.16816.F32 R16, R20, R34, R16 ;  /* 0x000000221410723c */ /* 0x000fe20000001810 */
[----:B------:R-:W3:Y:S02]  /*a2a0*/  LDSM.16.MT88.4 R32, [R42+0x5c00] ;  /* 0x005c00002a20783b */ /* 0x000ee40000004200 */
[----:B------:R-:W-:Y:S02]  /*a2b0*/  F2FP.F16.F32.PACK_AB R20, R179, R186 ;  /* 0x000000bab314723e */ /* 0x000fe400000000ff */
[----:B-1----:R-:W-:Y:S04]  /*a2c0*/  F2FP.F16.F32.PACK_AB R21, R183, R188 ;  /* 0x000000bcb715723e */ /* 0x002fe800000000ff */
[----:B------:R-:W-:Y:S01]  /*a2d0*/  MUFU.EX2 R170, R170 ;  /* 0x000000aa00aa7308 */ /* 0x000fe20000000800 */
[----:B----4-:R-:W-:Y:S02]  /*a2e0*/  F2FP.F16.F32.PACK_AB R22, R180, R177 ;  /* 0x000000b1b416723e */ /* 0x010fe400000000ff */
[----:B-----5:R-:W-:Y:S07]  /*a2f0*/  F2FP.F16.F32.PACK_AB R23, R184, R181 ;  /* 0x000000b5b817723e */ /* 0x020fee00000000ff */
[----:B------:R-:W1:Y:S01]  /*a300*/  MUFU.EX2 R163, R163 ;  /* 0x000000a300a37308 */ /* 0x000e620000000800 */
[C---:B------:R-:W-:Y:S09]  /*a310*/  HMMA.16816.F32 R4, R20.reuse, R24, R4 ;  /* 0x000000181404723c */ /* 0x040ff20000001804 */
[----:B------:R-:W-:Y:S01]  /*a320*/  MUFU.EX2 R172, R172 ;  /* 0x000000ac00ac7308 */ /* 0x000fe20000000800 */
[C---:B------:R-:W-:Y:S01]  /*a330*/  HMMA.16816.F32 R8, R20.reuse, R26, R8 ;  /* 0x0000001a1408723c */ /* 0x040fe20000001808 */
[----:B------:R-:W4:Y:S08]  /*a340*/  LDSM.16.MT88.4 R24, [R41+0xc00] ;  /* 0x000c00002918783b */ /* 0x000f300000004200 */
[----:B------:R-:W5:Y:S01]  /*a350*/  MUFU.EX2 R167, R167 ;  /* 0x000000a700a77308 */ /* 0x000f620000000800 */
[C---:B--2---:R-:W-:Y:S09]  /*a360*/  HMMA.16816.F32 R12, R20.reuse, R28, R12 ;  /* 0x0000001c140c723c */ /* 0x044ff2000000180c */
[----:B------:R-:W-:Y:S01]  /*a370*/  MUFU.EX2 R161, R161 ;  /* 0x000000a100a17308 */ /* 0x000fe20000000800 */
[----:B------:R-:W-:Y:S01]  /*a380*/  HMMA.16816.F32 R16, R20, R30, R16 ;  /* 0x0000001e1410723c */ /* 0x000fe20000001810 */
[----:B------:R-:W2:Y:S02]  /*a390*/  LDSM.16.MT88.4 R28, [R42+0x6000] ;  /* 0x006000002a1c783b */ /* 0x000ea40000004200 */
[----:B------:R-:W-:Y:S02]  /*a3a0*/  F2FP.F16.F32.PACK_AB R20, R171, R178 ;  /* 0x000000b2ab14723e */ /* 0x000fe400000000ff */
[----:B------:R-:W-:Y:S04]  /*a3b0*/  F2FP.F16.F32.PACK_AB R21, R175, R182 ;  /* 0x000000b6af15723e */ /* 0x000fe800000000ff */
[----:B------:R-:W5:Y:S01]  /*a3c0*/  MUFU.EX2 R164, R164 ;  /* 0x000000a400a47308 */ /* 0x000f620000000800 */
[----:B------:R-:W-:Y:S02]  /*a3d0*/  F2FP.F16.F32.PACK_AB R22, R174, R169 ;  /* 0x000000a9ae16723e */ /* 0x000fe400000000ff */
[----:B---3--:R-:W-:Y:S07]  /*a3e0*/  F2FP.F16.F32.PACK_AB R23, R176, R173 ;  /* 0x000000adb017723e */ /* 0x008fee00000000ff */
[----:B------:R-:W-:Y:S01]  /*a3f0*/  MUFU.EX2 R165, R165 ;  /* 0x000000a500a57308 */ /* 0x000fe20000000800 */
[C---:B------:R-:W-:Y:S09]  /*a400*/  HMMA.16816.F32 R4, R20.reuse, R32, R4 ;  /* 0x000000201404723c */ /* 0x040ff20000001804 */
[----:B------:R-:W3:Y:S01]  /*a410*/  MUFU.EX2 R168, R168 ;  /* 0x000000a800a87308 */ /* 0x000ee20000000800 */
[C---:B------:R-:W-:Y:S01]  /*a420*/  HMMA.16816.F32 R8, R20.reuse, R34, R8 ;  /* 0x000000221408723c */ /* 0x040fe20000001808 */
[----:B------:R-:W-:Y:S08]  /*a430*/  LDSM.16.MT88.4 R32, [R42+0x6800] ;  /* 0x006800002a20783b */ /* 0x000ff00000004200 */
[----:B------:R-:W-:Y:S01]  /*a440*/  MUFU.EX2 R162, R162 ;  /* 0x000000a200a27308 */ /* 0x000fe20000000800 */
[C---:B----4-:R-:W-:Y:S09]  /*a450*/  HMMA.16816.F32 R12, R20.reuse, R24, R12 ;  /* 0x00000018140c723c */ /* 0x050ff2000000180c */
[----:B------:R-:W4:Y:S01]  /*a460*/  MUFU.EX2 R155, R155 ;  /* 0x0000009b009b7308 */ /* 0x000f220000000800 */
[----:B------:R-:W-:Y:S01]  /*a470*/  HMMA.16816.F32 R16, R20, R26, R16 ;  /* 0x0000001a1410723c */ /* 0x000fe20000001810 */
[----:B------:R-:W4:Y:S02]  /*a480*/  LDSM.16.MT88.4 R24, [R42+0x6400] ;  /* 0x006400002a18783b */ /* 0x000f240000004200 */
[----:B-1----:R-:W-:Y:S02]  /*a490*/  F2FP.F16.F32.PACK_AB R20, R163, R170 ;  /* 0x000000aaa314723e */ /* 0x002fe400000000ff */
[----:B-----5:R-:W-:Y:S04]  /*a4a0*/  F2FP.F16.F32.PACK_AB R21, R167, R172 ;  /* 0x000000aca715723e */ /* 0x020fe800000000ff */
[----:B------:R-:W-:Y:S01]  /*a4b0*/  MUFU.EX2 R166, R166 ;  /* 0x000000a600a67308 */ /* 0x000fe20000000800 */
[----:B------:R-:W-:Y:S02]  /*a4c0*/  F2FP.F16.F32.PACK_AB R22, R164, R161 ;  /* 0x000000a1a416723e */ /* 0x000fe400000000ff */
[----:B---3--:R-:W-:Y:S07]  /*a4d0*/  F2FP.F16.F32.PACK_AB R23, R168, R165 ;  /* 0x000000a5a817723e */ /* 0x008fee00000000ff */
[----:B------:R-:W1:Y:S01]  /*a4e0*/  MUFU.EX2 R159, R159 ;  /* 0x0000009f009f7308 */ /* 0x000e620000000800 */
[C---:B--2---:R-:W-:Y:S09]  /*a4f0*/  HMMA.16816.F32 R4, R20.reuse, R28, R4 ;  /* 0x0000001c1404723c */ /* 0x044ff20000001804 */
[----:B------:R-:W-:Y:S01]  /*a500*/  MUFU.EX2 R153, R153 ;  /* 0x0000009900997308 */ /* 0x000fe20000000800 */
[C---:B------:R-:W-:Y:S01]  /*a510*/  HMMA.16816.F32 R8, R20.reuse, R30, R8 ;  /* 0x0000001e1408723c */ /* 0x040fe20000001808 */
[----:B------:R-:W2:Y:S08]  /*a520*/  LDSM.16.MT88.4 R28, [R41+0x1400] ;  /* 0x00140000291c783b */ /* 0x000eb00000004200 */
[----:B------:R-:W3:Y:S01]  /*a530*/  MUFU.EX2 R158, R158 ;  /* 0x0000009e009e7308 */ /* 0x000ee20000000800 */
[C---:B------:R-:W-:Y:S03]  /*a540*/  HMMA.16816.F32 R12, R20.reuse, R36, R12 ;  /* 0x00000024140c723c */ /* 0x040fe6000000180c */
[-CC-:B------:R-:W-:Y:S01]  /*a550*/  FFMA.FTZ R36, R88, R149.reuse, -R156.reuse ;  /* 0x0000009558247223 */ /* 0x180fe2000001089c */
[-C--:B------:R-:W-:Y:S01]  /*a560*/  FFMA.FTZ R37, R89, R149.reuse, -R156 ;  /* 0x0000009559257223 */ /* 0x080fe2000001089c */
[-C--:B------:R-:W-:Y:S04]  /*a570*/  FFMA.FTZ R88, R99, R149.reuse, -R152 ;  /* 0x0000009563587223 */ /* 0x080fe80000010898 */
[----:B------:R-:W-:Y:S01]  /*a580*/  MUFU.EX2 R157, R157 ;  /* 0x0000009d009d7308 */ /* 0x000fe20000000800 */
[----:B------:R-:W-:Y:S01]  /*a590*/  FADD.FTZ R99, R177, R100 ;  /* 0x00000064b1637221 */ /* 0x000fe20000010000 */
[----:B------:R-:W-:Y:S03]  /*a5a0*/  HMMA.16816.F32 R16, R20, R38, R16 ;  /* 0x000000261410723c */ /* 0x000fe60000001810 */
[----:B----4-:R-:W-:Y:S01]  /*a5b0*/  F2FP.F16.F32.PACK_AB R20, R155, R162 ;  /* 0x000000a29b14723e */ /* 0x010fe200000000ff */
[--C-:B------:R-:W-:Y:S01]  /*a5c0*/  FFMA.FTZ R38, R90, R149, -R152.reuse ;  /* 0x000000955a267223 */ /* 0x100fe20000010898 */
[----:B-1----:R-:W-:Y:S03]  /*a5d0*/  F2FP.F16.F32.PACK_AB R21, R159, R166 ;  /* 0x000000a69f15723e */ /* 0x002fe600000000ff */
[----:B------:R-:W1:Y:S01]  /*a5e0*/  MUFU.EX2 R160, R160 ;  /* 0x000000a000a07308 */ /* 0x000e620000000800 */
[----:B---3--:R-:W-:Y:S01]  /*a5f0*/  F2FP.F16.F32.PACK_AB R22, R158, R153 ;  /* 0x000000999e16723e */ /* 0x008fe200000000ff */
[-CC-:B------:R-:W-:Y:S01]  /*a600*/  FFMA.FTZ R90, R103, R149.reuse, -R152.reuse ;  /* 0x00000095675a7223 */ /* 0x180fe20000010898 */
[----:B------:R-:W-:Y:S01]  /*a610*/  FADD.FTZ R99, R180, R99 ;  /* 0x00000063b4637221 */ /* 0x000fe20000010000 */
[-C--:B------:R-:W-:Y:S01]  /*a620*/  FFMA.FTZ R89, R102, R149.reuse, -R152 ;  /* 0x0000009566597223 */ /* 0x080fe20000010898 */
[-CC-:B------:R-:W-:Y:S01]  /*a630*/  FFMA.FTZ R39, R92, R149.reuse, -R156.reuse ;  /* 0x000000955c277223 */ /* 0x180fe2000001089c */
[-CC-:B------:R-:W-:Y:S01]  /*a640*/  FFMA.FTZ R92, R105, R149.reuse, -R156.reuse ;  /* 0x00000095695c7223 */ /* 0x180fe2000001089c */
[----:B------:R-:W-:Y:S03]  /*a650*/  FADD.FTZ R102, R178, R99 ;  /* 0x00000063b2667221 */ /* 0x000fe60000010000 */
[----:B------:R-:W-:Y:S01]  /*a660*/  MUFU.EX2 R44, R44 ;  /* 0x0000002c002c7308 */ /* 0x000fe20000000800 */
[----:B------:R-:W-:Y:S01]  /*a670*/  FFMA.FTZ R99, R112, R149, -R156 ;  /* 0x0000009570637223 */ /* 0x000fe2000001089c */
[----:B------:R-:W-:Y:S04]  /*a680*/  FADD.FTZ R102, R171, R102 ;  /* 0x00000066ab667221 */ /* 0x000fe80000010000 */
[----:B------:R-:W-:Y:S04]  /*a690*/  FADD.FTZ R101, R169, R102 ;  /* 0x00000066a9657221 */ /* 0x000fe80000010000 */
[----:B------:R-:W3:Y:S01]  /*a6a0*/  MUFU.EX2 R43, R43 ;  /* 0x0000002b002b7308 */ /* 0x000ee20000000800 */
[----:B-1----:R-:W-:Y:S01]  /*a6b0*/  F2FP.F16.F32.PACK_AB R23, R160, R157 ;  /* 0x0000009da017723e */ /* 0x002fe200000000ff */
[----:B------:R-:W-:Y:S04]  /*a6c0*/  FADD.FTZ R101, R174, R101 ;  /* 0x00000065ae657221 */ /* 0x000fe80000010000 */
[----:B------:R-:W-:Y:S04]  /*a6d0*/  FADD.FTZ R104, R170, R101 ;  /* 0x00000065aa687221 */ /* 0x000fe80000010000 */
[----:B------:R-:W-:Y:S01]  /*a6e0*/  MUFU.EX2 R48, R48 ;  /* 0x0000003000307308 */ /* 0x000fe20000000800 */
[C---:B------:R-:W-:Y:S03]  /*a6f0*/  HMMA.16816.F32 R4, R20.reuse, R24, R4 ;  /* 0x000000181404723c */ /* 0x040fe60000001804 */
[----:B------:R-:W-:Y:S01]  /*a700*/  FADD.FTZ R104, R163, R104 ;  /* 0x00000068a3687221 */ /* 0x000fe20000010000 */
[-C--:B------:R-:W-:Y:S05]  /*a710*/  FFMA.FTZ R101, R114, R149.reuse, -R152 ;  /* 0x0000009572657223 */ /* 0x080fea0000010898 */
[----:B------:R-:W1:Y:S01]  /*a720*/  MUFU.EX2 R45, R45 ;  /* 0x0000002d002d7308 */ /* 0x000e620000000800 */
[C---:B------:R-:W-:Y:S01]  /*a730*/  HMMA.16816.F32 R8, R20.reuse, R26, R8 ;  /* 0x0000001a1408723c */ /* 0x040fe20000001808 */
[----:B------:R-:W4:Y:S02]  /*a740*/  LDSM.16.MT88.4 R24, [R41+0x1800] ;  /* 0x001800002918783b */ /* 0x000f240000004200 */
[----:B------:R-:W-:Y:S06]  /*a750*/  FADD.FTZ R103, R161, R104 ;  /* 0x00000068a1677221 */ /* 0x000fec0000010000 */
[----:B------:R-:W-:Y:S01]  /*a760*/  MUFU.EX2 R47, R47 ;  /* 0x0000002f002f7308 */ /* 0x000fe20000000800 */
[C---:B--2---:R-:W-:Y:S03]  /*a770*/  HMMA.16816.F32 R12, R20.reuse, R28, R12 ;  /* 0x0000001c140c723c */ /* 0x044fe6000000180c */
[----:B------:R-:W-:Y:S06]  /*a780*/  FADD.FTZ R103, R164, R103 ;  /* 0x00000067a4677221 */ /* 0x000fec0000010000 */
[----:B------:R-:W2:Y:S01]  /*a790*/  MUFU.EX2 R50, R50 ;  /* 0x0000003200327308 */ /* 0x000ea20000000800 */
[----:B------:R-:W-:Y:S01]  /*a7a0*/  HMMA.16816.F32 R16, R20, R30, R16 ;  /* 0x0000001e1410723c */ /* 0x000fe20000001810 */
[----:B------:R-:W5:Y:S02]  /*a7b0*/  LDSM.16.MT88.4 R28, [R42+0x6c00] ;  /* 0x006c00002a1c783b */ /* 0x000f640000004200 */
[----:B---3--:R-:W-:Y:S01]  /*a7c0*/  F2FP.F16.F32.PACK_AB R20, R43, R44 ;  /* 0x0000002c2b14723e */ /* 0x008fe200000000ff */
[----:B------:R-:W-:Y:S01]  /*a7d0*/  FADD.FTZ R106, R162, R103 ;  /* 0x00000067a26a7221 */ /* 0x000fe20000010000 */
[----:B-1----:R-:W-:Y:S01]  /*a7e0*/  F2FP.F16.F32.PACK_AB R21, R45, R48 ;  /* 0x000000302d15723e */ /* 0x002fe200000000ff */
[----:B------:R-:W-:Y:S03]  /*a7f0*/  FFMA.FTZ R103, R116, R149, -R156 ;  /* 0x0000009574677223 */ /* 0x000fe6000001089c */
[----:B------:R-:W-:Y:S01]  /*a800*/  MUFU.EX2 R51, R51 ;  /* 0x0000003300337308 */ /* 0x000fe20000000800 */
[----:B------:R-:W-:Y:S04]  /*a810*/  FADD.FTZ R106, R155, R106 ;  /* 0x0000006a9b6a7221 */ /* 0x000fe80000010000 */
[----:B------:R-:W-:Y:S01]  /*a820*/  FADD.FTZ R105, R153, R106 ;  /* 0x0000006a99697221 */ /* 0x000fe20000010000 */
[----:B------:R-:W-:Y:S04]  /*a830*/  MOV R153, R0 ;  /* 0x0000000000997202 */ /* 0x000fe80000000f00 */
[----:B------:R-:W1:Y:S01]  /*a840*/  MUFU.EX2 R52, R52 ;  /* 0x0000003400347308 */ /* 0x000e620000000800 */
[----:B--2---:R-:W-:Y:S01]  /*a850*/  F2FP.F16.F32.PACK_AB R22, R50, R47 ;  /* 0x0000002f3216723e */ /* 0x004fe200000000ff */
[----:B------:R-:W-:Y:S08]  /*a860*/  FADD.FTZ R105, R158, R105 ;  /* 0x000000699e697221 */ /* 0x000ff00000010000 */
        /* <DEDUP_REMOVED lines=97> */
[----:B------:R-:W-:Y:S01]  /*ae80*/  FADD.FTZ R29, R165, R102 ;  /* 0x00000066a51d7221 */ /* 0x000fe20000010000 */
[-C--:B------:R-:W-:Y:S05]  /*ae90*/  FFMA.FTZ R102, R115, R149.reuse, -R152 ;  /* 0x0000009573667223 */ /* 0x080fea0000010898 */
        /* <DEDUP_REMOVED lines=10> */
[----:B------:R-:W-:Y:S03]  /*af40*/  FFMA.FTZ R44, R117, R149, -R156 ;  /* 0x00000095752c7223 */ /* 0x000fe6000001089c */
        /* <DEDUP_REMOVED lines=8> */
[----:B------:R-:W-:Y:S01]  /*afd0*/  FADD.FTZ R104, R43, R104 ;  /* 0x000000682b687221 */ /* 0x000fe20000010000 */
[----:B------:R-:W-:Y:S01]  /*afe0*/  FADD.FTZ R48, R45, R48 ;  /* 0x000000302d307221 */ /* 0x000fe20000010000 */
[-C--:B------:R-:W-:Y:S01]  /*aff0*/  FFMA.FTZ R43, R118, R149.reuse, -R152 ;  /* 0x00000095762b7223 */ /* 0x080fe20000010898 */
[-C--:B------:R-:W-:Y:S01]  /*b000*/  FFMA.FTZ R45, R120, R149.reuse, -R156 ;  /* 0x00000095782d7223 */ /* 0x080fe2000001089c */
[----:B------:R-:W-:Y:S01]  /*b010*/  FADD.FTZ R47, R47, R104 ;  /* 0x000000682f2f7221 */ /* 0x000fe20000010000 */
[----:B------:R-:W-:Y:S03]  /*b020*/  FADD.FTZ R51, R51, R48 ;  /* 0x0000003033337221 */ /* 0x000fe60000010000 */
[----:B------:R-:W1:Y:S01]  /*b030*/  MUFU.EX2 R88, R88 ;  /* 0x0000005800587308 */ /* 0x000e620000000800 */
[----:B-----5:R-:W-:Y:S01]  /*b040*/  F2FP.F16.F32.PACK_AB R22, R81, R84 ;  /* 0x000000545116723e */ /* 0x020fe200000000ff */
[----:B------:R-:W-:Y:S01]  /*b050*/  FADD.FTZ R50, R50, R47 ;  /* 0x0000002f32327221 */ /* 0x000fe20000010000 */
[-C--:B------:R-:W-:Y:S01]  /*b060*/  FFMA.FTZ R47, R122, R149.reuse, -R152 ;  /* 0x000000957a2f7223 */ /* 0x080fe20000010898 */
[----:B------:R-:W-:Y:S02]  /*b070*/  FADD.FTZ R52, R52, R51 ;  /* 0x0000003334347221 */ /* 0x000fe40000010000 */
[----:B------:R-:W-:Y:S04]  /*b080*/  FADD.FTZ R49, R49, R50 ;  /* 0x0000003231317221 */ /* 0x000fe80000010000 */
[----:B------:R-:W-:Y:S01]  /*b090*/  MUFU.EX2 R86, R86 ;  /* 0x0000005600567308 */ /* 0x000fe20000000800 */
[----:B------:R-:W-:Y:S01]  /*b0a0*/  FADD.FTZ R53, R53, R52 ;  /* 0x0000003435357221 */ /* 0x000fe20000010000 */
[----:B------:R-:W-:Y:S01]  /*b0b0*/  FADD.FTZ R48, R46, R49 ;  /* 0x000000312e307221 */ /* 0x000fe20000010000 */
[----:B------:R-:W-:Y:S02]  /*b0c0*/  FFMA.FTZ R52, R124, R149, -R156 ;  /* 0x000000957c347223 */ /* 0x000fe4000001089c */
[----:B------:R-:W-:Y:S05]  /*b0d0*/  FADD.FTZ R54, R54, R53 ;  /* 0x0000003536367221 */ /* 0x000fea0000010000 */
[----:B------:R-:W5:Y:S01]  /*b0e0*/  MUFU.EX2 R87, R87 ;  /* 0x0000005700577308 */ /* 0x000f620000000800 */
[----:B-1----:R-:W-:Y:S01]  /*b0f0*/  F2FP.F16.F32.PACK_AB R23, R88, R85 ;  /* 0x000000555817723e */ /* 0x002fe200000000ff */
[----:B------:R-:W-:Y:S04]  /*b100*/  FADD.FTZ R57, R57, R54 ;  /* 0x0000003639397221 */ /* 0x000fe80000010000 */
[----:B------:R-:W-:Y:S04]  /*b110*/  FADD.FTZ R60, R60, R57 ;  /* 0x000000393c3c7221 */ /* 0x000fe80000010000 */
[----:B------:R-:W-:Y:S01]  /*b120*/  MUFU.EX2 R89, R89 ;  /* 0x0000005900597308 */ /* 0x000fe20000000800 */
[C---:B----4-:R-:W-:Y:S03]  /*b130*/  HMMA.16816.F32 R4, R20.reuse, R24, R4 ;  /* 0x000000181404723c */ /* 0x050fe60000001804 */
[----:B------:R-:W-:Y:S06]  /*b140*/  FADD.FTZ R61, R61, R60 ;  /* 0x0000003c3d3d7221 */ /* 0x000fec0000010000 */
[----:B------:R-:W1:Y:S01]  /*b150*/  MUFU.EX2 R90, R90 ;  /* 0x0000005a005a7308 */ /* 0x000e620000000800 */
[C---:B------:R-:W-:Y:S01]  /*b160*/  HMMA.16816.F32 R8, R20.reuse, R26, R8 ;  /* 0x0000001a1408723c */ /* 0x040fe20000001808 */
[----:B------:R-:W4:Y:S02]  /*b170*/  LDSM.16.MT88.4 R24, [R41+0x3000] ;  /* 0x003000002918783b */ /* 0x000f240000004200 */
[----:B------:R-:W-:Y:S06]  /*b180*/  FADD.FTZ R62, R62, R61 ;  /* 0x0000003d3e3e7221 */ /* 0x000fec0000010000 */
[----:B------:R-:W-:Y:S01]  /*b190*/  MUFU.EX2 R91, R91 ;  /* 0x0000005b005b7308 */ /* 0x000fe20000000800 */
[C---:B--2---:R-:W-:Y:S03]  /*b1a0*/  HMMA.16816.F32 R12, R20.reuse, R28, R12 ;  /* 0x0000001c140c723c */ /* 0x044fe6000000180c */
[----:B------:R-:W-:Y:S01]  /*b1b0*/  FADD.FTZ R29, R55, R48 ;  /* 0x00000030371d7221 */ /* 0x000fe20000010000 */
[----:B------:R-:W-:Y:S01]  /*b1c0*/  FFMA.FTZ R48, R121, R149, -R156 ;  /* 0x0000009579307223 */ /* 0x000fe2000001089c */
[----:B------:R-:W-:Y:S04]  /*b1d0*/  FADD.FTZ R65, R65, R62 ;  /* 0x0000003e41417221 */ /* 0x000fe80000010000 */
        /* <DEDUP_REMOVED lines=11> */
[----:B------:R-:W-:Y:S03]  /*b290*/  FFMA.FTZ R50, R123, R149, -R152 ;  /* 0x000000957b327223 */ /* 0x000fe60000010898 */
        /* <DEDUP_REMOVED lines=15> */
[----:B------:R-:W-:Y:S02]  /*b390*/  FFMA.FTZ R49, R125, R149, -R156 ;  /* 0x000000957d317223 */ /* 0x000fe4000001089c */
        /* <DEDUP_REMOVED lines=48> */
[----:B------:R-:W-:Y:S01]  /*b6a0*/  FFMA.FTZ R156, R129, R149, -R156 ;  /* 0x00000095819c7223 */ /* 0x000fe2000001089c */
[----:B------:R-:W-:Y:S03]  /*b6b0*/  FADD.FTZ R84, R84, R39 ;  /* 0x0000002754547221 */ /* 0x000fe60000010000 */
[----:B------:R-:W3:Y:S01]  /*b6c0*/  MUFU.EX2 R48, R48 ;  /* 0x0000003000307308 */ /* 0x000ee20000000800 */
[----:B------:R-:W-:Y:S03]  /*b6d0*/  HMMA.16816.F32 R16, R20, R34, R16 ;  /* 0x000000221410723c */ /* 0x000fe60000001810 */
[----:B--2---:R-:W-:Y:S01]  /*b6e0*/  F2FP.F16.F32.PACK_AB R20, R44, R103 ;  /* 0x000000672c14723e */ /* 0x004fe200000000ff */
[--C-:B------:R-:W-:Y:S01]  /*b6f0*/  FFMA.FTZ R34, R130, R149, -R152.reuse ;  /* 0x0000009582227223 */ /* 0x100fe20000010898 */
        /* <DEDUP_REMOVED lines=54> */
.L_x_1175:
        /* <DEDUP_REMOVED lines=10> */
.L_x_1190:
[----:B----4-:R-:W-:Y:S01]  /*bb00*/  FADD.FTZ R4, R10, R11 ;  /* 0x0000000b0a047221 */ /* 0x010fe20000010000 */
[C---:B---3--:R-:W-:Y:S01]  /*bb10*/  SHF.L.U32 R10, R213.reuse, 0x1, RZ ;  /* 0x00000001d50a7819 */ /* 0x048fe200000006ff */
[----:B------:R-:W2:Y:S01]  /*bb20*/  MUFU.RCP R9, R6 ;  /* 0x0000000600097308 */ /* 0x000ea20000001000 */
[----:B------:R-:W-:Y:S01]  /*bb30*/  SHF.L.U32 R7, R213, 0x3, RZ ;  /* 0x00000003d5077819 */ /* 0x000fe200000006ff */
[----:B------:R-:W-:Y:S05]  /*bb40*/  WARPSYNC.ALL ;  /* 0x0000000000007948 */ /* 0x000fea0003800000 */
[----:B------:R-:W-:Y:S01]  /*bb50*/  LOP3.LUT R10, R10, 0x6, RZ, 0xc0, !PT ;  /* 0x000000060a0a7812 */ /* 0x000fe200078ec0ff */
[----:B------:R-:W3:Y:S01]  /*bb60*/  MUFU.RCP R8, R4 ;  /* 0x0000000400087308 */ /* 0x000ee20000001000 */
[----:B------:R-:W-:Y:S01]  /*bb70*/  LOP3.LUT R12, R7, 0xc0, RZ, 0xc0, !PT ;  /* 0x000000c0070c7812 */ /* 0x000fe200078ec0ff */
[----:B------:R-:W-:Y:S01]  /*bb80*/  BAR.SYNC.DEFER_BLOCKING 0x0 ;  /* 0x0000000000007b1d */ /* 0x000fe20000010000 */
[----:B------:R-:W-:-:S02]  /*bb90*/  LOP3.LUT R10, R10, 0x3e00, R215, 0xf8, !PT ;  /* 0x00003e000a0a7812 */ /* 0x000fc400078ef8d7 */
[----:B------:R-:W-:Y:S02]  /*bba0*/  FSETP.NE.FTZ.AND P0, PT, R4, RZ, PT ;  /* 0x000000ff0400720b */ /* 0x000fe40003f15000 */
[----:B------:R-:W-:Y:S02]  /*bbb0*/  LOP3.LUT R11, R12, 0x18, R213, 0xf8, !PT ;  /* 0x000000180c0b7812 */ /* 0x000fe400078ef8d5 */
[----:B------:R-:W-:Y:S02]  /*bbc0*/  LOP3.LUT R10, R10, 0x20, R7, 0xf8, !PT ;  /* 0x000000200a0a7812 */ /* 0x000fe400078ef807 */
[----:B------:R-:W-:Y:S02]  /*bbd0*/  FSETP.NE.FTZ.AND P1, PT, R6, RZ, PT ;  /* 0x000000ff0600720b */ /* 0x000fe40003f35000 */
[----:B------:R-:W-:Y:S02]  /*bbe0*/  LOP3.LUT R11, R10, R11, RZ, 0xfc, !PT ;  /* 0x0000000b0a0b7212 */ /* 0x000fe400078efcff */
[----:B--2---:R-:W-:-:S02]  /*bbf0*/  FSEL R9, R9, 1, P1 ;  /* 0x3f80000009097808 */ /* 0x004fc40000800000 */
[----:B---3--:R-:W-:Y:S01]  /*bc00*/  FSEL R8, R8, 1, P0 ;  /* 0x3f80000008087808 */ /* 0x008fe20000000000 */
[----:B------:R-:W-:Y:S02]  /*bc10*/  IMAD R11, R11, 0x4, R216 ;  /* 0x000000040b0b7824 */ /* 0x000fe400078e02d8 */
        /* <DEDUP_REMOVED lines=11> */
[----:B------:R-:W-:Y:S01]  /*bcd0*/  FMUL.FTZ R140, R9, R140 ;  /* 0x0000008c098c7220 */ /* 0x000fe20000410000 */
[----:B------:R-:W-:Y:S01]  /*bce0*/  LOP3.LUT R7, R7, 0x80, RZ, 0xc0, !PT ;  /* 0x0000008007077812 */ /* 0x000fe200078ec0ff */
[C---:B------:R-:W-:Y:S01]  /*bcf0*/  FMUL.FTZ R141, R9.reuse, R141 ;  /* 0x0000008d098d7220 */ /* 0x040fe20000410000 */
[----:B------:R-:W-:Y:S01]  /*bd00*/  FMUL.FTZ R136, R9, R136 ;  /* 0x0000008809887220 */ /* 0x000fe20000410000 */
[C---:B------:R-:W-:Y:S01]  /*bd10*/  IMAD.IADD R10, R11.reuse, 0x1, -R8 ;  /* 0x000000010b0a7824 */ /* 0x040fe200078e0a08 */
[----:B------:R-:W-:Y:S01]  /*bd20*/  IADD3 R7, PT, PT, R11, -R7, RZ ;  /* 0x800000070b077210 */ /* 0x000fe20007ffe0ff */
[C---:B------:R-:W-:Y:S01]  /*bd30*/  FMUL.FTZ R137, R9.reuse, R137 ;  /* 0x0000008909897220 */ /* 0x040fe20000410000 */
[C---:B------:R-:W-:Y:S01]  /*bd40*/  FMUL.FTZ R132, R9.reuse, R132 ;  /* 0x0000008409847220 */ /* 0x040fe20000410000 */
[----:B------:R-:W-:Y:S01]  /*bd50*/  FMUL.FTZ R133, R9, R133 ;  /* 0x0000008509857220 */ /* 0x000fe20000410000 */
[----:B------:R-:W-:Y:S01]  /*bd60*/  IADD3 R12, PT, PT, -R8, R7, RZ ;  /* 0x00000007080c7210 */ /* 0x000fe20007ffe1ff */
[----:B------:R-:W-:Y:S04]  /*bd70*/  STS.64 [R11], R144 ;  /* 0x000000900b007388 */ /* 0x000fe80000000a00 */
[----:B------:R2:W-:Y:S04]  /*bd80*/  STS.64 [R11+0x400], R146 ;  /* 0x000400920b007388 */ /* 0x0005e80000000a00 */
[----:B------:R-:W-:Y:S04]  /*bd90*/  STS.64 [R10+0x20], R140 ;  /* 0x0000208c0a007388 */ /* 0x000fe80000000a00 */
[----:B------:R3:W-:Y:S04]  /*bda0*/  STS.64 [R10+0x420], R142 ;  /* 0x0004208e0a007388 */ /* 0x0007e80000000a00 */
[----:B------:R-:W-:Y:S04]  /*bdb0*/  STS.64 [R7+0x40], R136 ;  /* 0x0000408807007388 */ /* 0x000fe80000000a00 */
[----:B------:R4:W-:Y:S04]  /*bdc0*/  STS.64 [R7+0x440], R138 ;  /* 0x0004408a07007388 */ /* 0x0009e80000000a00 */
[----:B------:R1:W-:Y:S04]  /*bdd0*/  STS.64 [R12+0x60], R132 ;  /* 0x000060840c007388 */ /* 0x0003e80000000a00 */
[----:B------:R1:W-:Y:S04]  /*bde0*/  STS.64 [R12+0x460], R134 ;  /* 0x000460860c007388 */ /* 0x0003e80000000a00 */
[----:B------:R-:W4:Y:S04]  /*bdf0*/  LD.E.64 R8, desc[UR4][R2.64+0xb0] ;  /* 0x0000b00402087980 */ /* 0x000f28000c101b00 */
[----:B------:R-:W4:Y:S01]  /*be00*/  LD.E R13, desc[UR4][R2.64+0x60] ;  /* 0x00006004020d7980 */ /* 0x000f22000c101900 */
[----:B------:R-:W1:Y:S01]  /*be10*/  @P1 MUFU.LG2 R6, R6 ;  /* 0x0000000600061308 */ /* 0x000e620000000c00 */
[----:B------:R-:W-:Y:S01]  /*be20*/  SHF.L.U32 R14, R212, 0x5, RZ ;  /* 0x00000005d40e7819 */ /* 0x000fe200000006ff */
[----:B------:R-:W-:Y:S01]  /*be30*/  IMAD.MOV.U32 R22, RZ, RZ, -0x800000 ;  /* 0xff800000ff167424 */ /* 0x000fe200078e00ff */
[----:B------:R1:W5:Y:S01]  /*be40*/  LD.E R23, desc[UR4][R2.64+0xcc] ;  /* 0x0000cc0402177980 */ /* 0x000362000c101900 */
[----:B------:R-:W-:-:S02]  /*be50*/  LOP3.LUT R15, R154, 0xf04, RZ, 0xc0, !PT ;  /* 0x00000f049a0f7812 */ /* 0x000fc400078ec0ff */
[----:B--2---:R-:W-:Y:S01]  /*be60*/  LOP3.LUT R11, R154, 0xd8, RZ, 0xc0, !PT ;  /* 0x000000d89a0b7812 */ /* 0x004fe200078ec0ff */
[----:B------:R2:W5:Y:S01]  /*be70*/  LD.E.64 R28, desc[UR4][R2.64+0x78] ;  /* 0x00007804021c7980 */ /* 0x000562000c101b00 */
[----:B------:R-:W2:Y:S01]  /*be80*/  @P0 MUFU.LG2 R4, R4 ;  /* 0x0000000400040308 */ /* 0x000ea20000000c00 */
[----:B---3--:R-:W-:Y:S02]  /*be90*/  LOP3.LUT R10, R15, 0x20, R14, 0xf8, !PT ;  /* 0x000000200f0a7812 */ /* 0x008fe400078ef80e */
[----:B------:R3:W5:Y:S01]  /*bea0*/  LD.E.64 R26, desc[UR4][R2.64+0xa8] ;  /* 0x0000a804021a7980 */ /* 0x000762000c101b00 */
[----:B------:R-:W-:Y:S02]  /*beb0*/  LOP3.LUT R11, R11, 0x18, R40, 0x78, !PT ;  /* 0x000000180b0b7812 */ /* 0x000fe400078e7828 */
[----:B----4-:R-:W-:Y:S02]  /*bec0*/  LOP3.LUT R7, R40, 0x30, RZ, 0xc0, !PT ;  /* 0x0000003028077812 */ /* 0x010fe400078ec0ff */
[----:B------:R-:W-:Y:S01]  /*bed0*/  SHF.R.U32.HI R20, RZ, 0x2, R213 ;  /* 0x00000002ff147819 */ /* 0x000fe200000116d5 */
[----:B-1----:R-:W-:Y:S01]  /*bee0*/  @P1 FMUL.FTZ R6, R6, 0.69314718246459960938 ;  /* 0x3f31721806061820 */ /* 0x002fe20000410000 */
[----:B------:R-:W-:-:S02]  /*bef0*/  LOP3.LUT R11, R10, R11, RZ, 0xfc, !PT ;  /* 0x0000000b0a0b7212 */ /* 0x000fc400078efcff */
[----:B------:R-:W-:Y:S01]  /*bf00*/  LOP3.LUT R20, R7, 0x7, R20, 0xf8, !PT ;  /* 0x0000000707147812 */ /* 0x000fe200078ef814 */
[----:B-----5:R-:W-:Y:S01]  /*bf10*/  @P1 FFMA.FTZ R22, R5, R148, R6 ;  /* 0x0000009405161223 */ /* 0x020fe20000010006 */
[----:B------:R-:W-:Y:S01]  /*bf20*/  LEA R216, R11, R216, 0x2 ;  /* 0x000000d80bd87211 */ /* 0x000fe200078e10ff */
[----:B------:R-:W-:Y:S01]  /*bf30*/  BAR.SYNC.DEFER_BLOCKING 0x0 ;  /* 0x0000000000007b1d */ /* 0x000fe20000010000 */
[----:B------:R-:W-:Y:S01]  /*bf40*/  MOV R21, 0xff800000 ;  /* 0xff80000000157802 */ /* 0x000fe20000000f00 */
[----:B--2---:R-:W-:Y:S01]  /*bf50*/  @P0 FMUL.FTZ R7, R4, 0.69314718246459960938 ;  /* 0x3f31721804070820 */ /* 0x004fe20000410000 */
[----:B------:R-:W-:-:S03]  /*bf60*/  LOP3.LUT P2, RZ, R213, 0x3, RZ, 0xc0, !PT ;  /* 0x00000003d5ff7812 */ /* 0x000fc6000784c0ff */
[----:B------:R-:W-:Y:S01]  /*bf70*/  @P0 FFMA.FTZ R21, R5, R0, R7 ;  /* 0x0000000005150223 */ /* 0x000fe20000010007 */
[----:B------:R3:W1:Y:S04]  /*bf80*/  LDS.128 R16, [R216] ;  /* 0x00000000d8107984 */ /* 0x0006680000000c00 */
[----:B------:R3:W2:Y:S01]  /*bf90*/  LDS.128 R4, [R216+0x1800] ;  /* 0x00180000d8047984 */ /* 0x0006a20000000c00 */
[----:B------:R-:W-:Y:S01]  /*bfa0*/  BSSY.RECONVERGENT B0, `(.L_x_1184) ;  /* 0x0000010000007945 */ /* 0x000fe20003800200 */
[----:B------:R-:W-:-:S04]  /*bfb0*/  IMAD R8, R8, UR8, R237 ;  /* 0x0000000808087c24 */ /* 0x000fc8000f8e02ed */
[----:B------:R-:W-:Y:S02]  /*bfc0*/  IMAD R8, R8, R13, R236 ;  /* 0x0000000d08087224 */ /* 0x000fe400078e02ec */
[----:B------:R3:W4:Y:S02]  /*bfd0*/  LDS.128 R12, [R216+0x800] ;  /* 0x00080000d80c7984 */ /* 0x0007240000000c00 */
[----:B------:R-:W-:Y:S02]  /*bfe0*/  IMAD R234, R9, R8, R234 ;  /* 0x0000000809ea7224 */ /* 0x000fe400078e02ea */
[----:B------:R3:W1:Y:S01]  /*bff0*/  LDS.128 R8, [R216+0x1000] ;  /* 0x00100000d8087984 */ /* 0x0006620000000c00 */
[----:B--2---:R-:W-:Y:S05]  /*c000*/  @P2 BRA `(.L_x_1185) ;  /* 0x0000000000242947 */ /* 0x004fea0003800000 */
[----:B------:R-:W-:Y:S01]  /*c010*/  VIADD R24, R20, 0x8 ;  /* 0x0000000814187836 */ /* 0x000fe20000000000 */
[----:B------:R-:W-:Y:S02]  /*c020*/  IADD3 R0, P0, PT, R234, R20, RZ ;  /* 0x00000014ea007210 */ /* 0x000fe40007f1e0ff */
[-C--:B------:R-:W-:Y:S02]  /*c030*/  ISETP.GE.AND P2, PT, R20, R219.reuse, PT ;  /* 0x000000db1400720c */ /* 0x080fe40003f46270 */
[----:B------:R-:W-:Y:S02]  /*c040*/  ISETP.GE.AND P1, PT, R24, R219, PT ;  /* 0x000000db1800720c */ /* 0x000fe40003f26270 */
[----:B------:R-:W-:Y:S02]  /*c050*/  LEA.HI.X.SX32 R25, R234, RZ, 0x1, P0 ;  /* 0x000000ffea197211 */ /* 0x000fe400000f0eff */
[----:B------:R-:W-:-:S04]  /*c060*/  LEA R24, P0, R0, R26, 0x2 ;  /* 0x0000001a00187211 */ /* 0x000fc800078010ff */
[----:B------:R-:W-:-:S05]  /*c070*/  LEA.HI.X R25, R0, R27, R25, 0x2, P0 ;  /* 0x0000001b00197211 */ /* 0x000fca00000f1419 */
[----:B------:R2:W-:Y:S04]  /*c080*/  @!P2 ST.E desc[UR4][R24.64], R22 ;  /* 0x000000161800a985 */ /* 0x0005e8000c101904 */
[----:B------:R2:W-:Y:S02]  /*c090*/  @!P1 ST.E desc[UR4][R24.64+0x20], R21 ;  /* 0x0000201518009985 */ /* 0x0005e4000c101904 */
.L_x_1185:
[----:B------:R-:W-:Y:S05]  /*c0a0*/  BSYNC.RECONVERGENT B0 ;  /* 0x0000000000007941 */ /* 0x000fea0003800200 */
.L_x_1184:
[----:B---3--:R-:W3:Y:S01]  /*c0b0*/  LD.E R2, desc[UR4][R2.64+0xc0] ;  /* 0x0000c00402027980 */ /* 0x008ee2000c101900 */
[----:B--2---:R-:W-:Y:S01]  /*c0c0*/  LOP3.LUT R21, R154, 0x1c, RZ, 0xc0, !PT ;  /* 0x0000001c9a157812 */ /* 0x004fe200078ec0ff */
[----:B------:R-:W-:Y:S02]  /*c0d0*/  IMAD R23, R234, R23, RZ ;  /* 0x00000017ea177224 */ /* 0x000fe400078e02ff */
[C---:B------:R-:W-:Y:S01]  /*c0e0*/  VIADD R20, R212.reuse, 0x10 ;  /* 0x00000010d4147836 */ /* 0x040fe20000000000 */
[C---:B------:R-:W-:Y:S01]  /*c0f0*/  LOP3.LUT R154, R21.reuse, 0xfe0, R154, 0xf8, !PT ;  /* 0x00000fe0159a7812 */ /* 0x040fe200078ef89a */
[----:B------:R-:W-:Y:S02]  /*c100*/  VIADD R0, R212, 0x20 ;  /* 0x00000020d4007836 */ /* 0x000fe40000000000 */
[----:B------:R-:W-:Y:S01]  /*c110*/  IMAD.MOV.U32 R231, RZ, RZ, 0x0 ;  /* 0x00000000ffe77424 */ /* 0x000fe200078e00ff */
[----:B---3--:R-:W-:Y:S02]  /*c120*/  ISETP.GE.AND P4, PT, R21, R2, PT ;  /* 0x000000021500720c */ /* 0x008fe40003f86270 */
[----:B------:R-:W-:-:S02]  /*c130*/  IADD3 R21, P0, PT, R23, R154, RZ ;  /* 0x0000009a17157210 */ /* 0x000fc40007f1e0ff */
[CC--:B------:R-:W-:Y:S01]  /*c140*/  ISETP.GE.OR P3, PT, R212.reuse, R219.reuse, P4 ;  /* 0x000000dbd400720c */ /* 0x0c0fe20002766670 */
[----:B------:R-:W-:Y:S01]  /*c150*/  VIADD R212, R212, 0x30 ;  /* 0x00000030d4d47836 */ /* 0x000fe20000000000 */
[-C--:B------:R-:W-:Y:S02]  /*c160*/  ISETP.GE.OR P2, PT, R20, R219.reuse, P4 ;  /* 0x000000db1400720c */ /* 0x080fe40002746670 */
[-C--:B------:R-:W-:Y:S02]  /*c170*/  ISETP.GE.OR P1, PT, R0, R219.reuse, P4 ;  /* 0x000000db0000720c */ /* 0x080fe40002726670 */
[----:B------:R-:W-:Y:S02]  /*c180*/  ISETP.GE.OR P4, PT, R212, R219, P4 ;  /* 0x000000dbd400720c */ /* 0x000fe40002786670 */
[----:B------:R-:W-:Y:S02]  /*c190*/  LEA.HI.X.SX32 R23, R23, RZ, 0x1, P0 ;  /* 0x000000ff17177211 */ /* 0x000fe400000f0eff */
[----:B------:R-:W-:-:S04]  /*c1a0*/  LEA R2, P0, R21, R28, 0x2 ;  /* 0x0000001c15027211 */ /* 0x000fc800078010ff */
[----:B------:R-:W-:-:S05]  /*c1b0*/  LEA.HI.X R3, R21, R29, R23, 0x2, P0 ;  /* 0x0000001d15037211 */ /* 0x000fca00000f1417 */
[----:B-1----:R-:W-:Y:S04]  /*c1c0*/  @!P3 ST.E.128 desc[UR4][R2.64], R16 ;  /* 0x000000100200b985 */ /* 0x002fe8000c101d04 */
[----:B----4-:R-:W-:Y:S04]  /*c1d0*/  @!P2 ST.E.128 desc[UR4][R2.64+0x800], R12 ;  /* 0x0008000c0200a985 */ /* 0x010fe8000c101d04 */
[----:B------:R1:W-:Y:S02]  /*c1e0*/  @!P1 ST.E.128 desc[UR4][R2.64+0x1000], R8 ;  /* 0x0010000802009985 */ /* 0x0003e4000c101d04 */
[----:B-1----:R-:W-:Y:S05]  /*c1f0*/  @P4 RET.REL.NODEC R230 `(_ZN5flash24flash_fwd_splitkv_kernelI23Flash_fwd_kernel_traitsILi32ELi64ELi256ELi4ELb0ELb0EN7cutlass6half_tE19Flash_kernel_traitsILi32ELi64ELi256ELi4ES3_EELb0ELb0ELb0ELb0ELb0ELb0ELb1ELb0EEEvNS_16Flash_fwd_paramsE) ;  /* 0xffffff3ce6804950 */ /* 0x002fea0003c3ffff */
[----:B------:R-:W-:Y:S01]  /*c200*/  MOV R231, 0x0 ;  /* 0x0000000000e77802 */ /* 0x000fe20000000f00 */
[----:B------:R1:W-:Y:S03]  /*c210*/  ST.E.128 desc[UR4][R2.64+0x1800], R4 ;  /* 0x0018000402007985 */ /* 0x0003e6000c101d04 */
[----:B-1----:R-:W-:Y:S05]  /*c220*/  RET.REL.NODEC R230 `(_ZN5flash24flash_fwd_splitkv_kernelI23Flash_fwd_kernel_traitsILi32ELi64ELi256ELi4ELb0ELb0EN7cutlass6half_tE19Flash_kernel_traitsILi32ELi64ELi256ELi4ES3_EELb0ELb0ELb0ELb0ELb0ELb0ELb1ELb0EEEvNS_16Flash_fwd_paramsE) ;  /* 0xffffff3ce6747950 */ /* 0x002fea0003c3ffff */
.L_x_1183:
[----:B------:R-:W-:Y:S01]  /*c230*/  MOV R7, 0x2 ;  /* 0x0000000200077802 */ /* 0x000fe20000000f00 */
[----:B------:R-:W-:Y:S01]  /*c240*/  IMAD.MOV.U32 R4, RZ, RZ, 0x1f ;  /* 0x0000001fff047424 */ /* 0x000fe200078e00ff */
[----:B------:R-:W-:-:S07]  /*c250*/  MOV R8, 0xffffffff ;  /* 0xffffffff00087802 */ /* 0x000fce0000000f00 */
[----:B-1---5:R-:W-:Y:S05]  /*c260*/  WARPSYNC.COLLECTIVE R8, `(.L_x_1186) ;  /* 0x0000000008087348 */ /* 0x022fea0003c00000 */
[----:B------:R2:W3:Y:S02]  /*c270*/  SHFL.BFLY P0, R11, R244, R7, R4 ;  /* 0x0c000007f40b7389 */ /* 0x0004e40000000004 */
[----:B-123-5:R-:W-:Y:S05]  /*c280*/  ENDCOLLECTIVE ;  /* 0x000000000000791b */ /* 0x02efea0003800000 */
.L_x_1186:
[----:B------:R-:W-:Y:S02]  /*c290*/  IMAD.MOV.U32 R9, RZ, RZ, R11 ;  /* 0x000000ffff097224 */ /* 0x000fe400078e000b */
[----:B------:R-:W-:Y:S02]  /*c2a0*/  IMAD.MOV.U32 R7, RZ, RZ, 0x1 ;  /* 0x00000001ff077424 */ /* 0x000fe400078e00ff */
[----:B------:R-:W-:-:S05]  /*c2b0*/  FADD.FTZ R9, R9, R244 ;  /* 0x000000f409097221 */ /* 0x000fca0000010000 */
[----:B------:R-:W-:-:S07]  /*c2c0*/  MOV R244, R9 ;  /* 0x0000000900f47202 */ /* 0x000fce0000000f00 */
[----:B------:R-:W-:Y:S05]  /*c2d0*/  WARPSYNC.COLLECTIVE R8, `(.L_x_1187) ;  /* 0x0000000008087348 */ /* 0x000fea0003c00000 */
[----:B------:R1:W2:Y:S02]  /*c2e0*/  SHFL.BFLY P0, R11, R244, R7, R4 ;  /* 0x0c000007f40b7389 */ /* 0x0002a40000000004 */
[----:B-12---:R-:W-:Y:S05]  /*c2f0*/  ENDCOLLECTIVE ;  /* 0x000000000000791b */ /* 0x006fea0003800000 */
.L_x_1187:
[----:B------:R-:W-:Y:S01]  /*c300*/  MOV R244, R239 ;  /* 0x000000ef00f47202 */ /* 0x000fe20000000f00 */
[----:B------:R-:W-:Y:S01]  /*c310*/  IMAD.MOV.U32 R7, RZ, RZ, 0x2 ;  /* 0x00000002ff077424 */ /* 0x000fe200078e00ff */
[----:B------:R-:W-:-:S07]  /*c320*/  MOV R6, R11 ;  /* 0x0000000b00067202 */ /* 0x000fce0000000f00 */
[----:B------:R-:W-:Y:S05]  /*c330*/  WARPSYNC.COLLECTIVE R8, `(.L_x_1188) ;  /* 0x0000000008087348 */ /* 0x000fea0003c00000 */
[----:B------:R1:W2:Y:S02]  /*c340*/  SHFL.BFLY P0, R11, R244, R7, R4 ;  /* 0x0c000007f40b7389 */ /* 0x0002a40000000004 */
[----:B-12---:R-:W-:Y:S05]  /*c350*/  ENDCOLLECTIVE ;  /* 0x000000000000791b */ /* 0x006fea0003800000 */
.L_x_1188:
[----:B------:R-:W-:Y:S01]  /*c360*/  FADD.FTZ R6, R9, R6 ;  /* 0x0000000609067221 */ /* 0x000fe20000010000 */
[----:B------:R-:W-:Y:S01]  /*c370*/  FADD.FTZ R10, R11, R239 ;  /* 0x000000ef0b0a7221 */ /* 0x000fe20000010000 */
[----:B------:R-:W-:-:S04]  /*c380*/  MOV R7, 0x1 ;  /* 0x0000000100077802 */ /* 0x000fc80000000f00 */
[----:B------:R-:W-:-:S07]  /*c390*/  MOV R244, R10 ;  /* 0x0000000a00f47202 */ /* 0x000fce0000000f00 */
[----:B------:R-:W-:Y:S05]  /*c3a0*/  WARPSYNC.COLLECTIVE R8, `(.L_x_1189) ;  /* 0x0000000008087348 */ /* 0x000fea0003c00000 */
[----:B------:R1:W2:Y:S02]  /*c3b0*/  SHFL.BFLY P0, R11, R244, R7, R4 ;  /* 0x0c000007f40b7389 */ /* 0x0002a40000000004 */
[----:B-12---:R-:W-:Y:S05]  /*c3c0*/  ENDCOLLECTIVE ;  /* 0x000000000000791b */ /* 0x006fea0003800000 */
.L_x_1189:
[----:B------:R-:W-:Y:S05]  /*c3d0*/  BRA `(.L_x_1190) ;  /* 0xfffffff400c87947 */ /* 0x000fea000383ffff */
.L_x_1191:
        /* <DEDUP_REMOVED lines=10> */
.L_x_10230:


//--------------------- .text._ZN5flash24flash_fwd_splitkv_kernelI23Flash_fwd_kernel_traitsILi32ELi64ELi256ELi4ELb0ELb0EN7cutlass6half_tE19Flash_kernel_traitsILi32ELi64ELi256ELi4ES3_EELb0ELb0ELb0ELb0ELb0ELb1ELb1ELb0EEEvNS_16Flash_fwd_paramsE --------------------------
	.section	.text._ZN5flash24flash_fwd_splitkv_kernelI23Flash_fwd_kernel_traitsILi32ELi64ELi256ELi4ELb0ELb0EN7cutlass6half_tE19Flash_kernel_traitsILi32ELi64ELi256ELi4ES3_EELb0ELb0ELb0ELb0ELb0ELb1ELb1ELb0EEEvNS_16Flash_fwd_paramsE,"ax",@progbits
	.align	128
        .global         _ZN5flash24flash_fwd_splitkv_kernelI23Flash_fwd_kernel_traitsILi32ELi64ELi256ELi4ELb0ELb0EN7cutlass6half_tE19Flash_kernel_traitsILi32ELi64ELi256ELi4ES3_EELb0ELb0ELb0ELb0ELb0ELb1ELb1ELb0EEEvNS_16Flash_fwd_paramsE
        .type           _ZN5flash24flash_fwd_splitkv_kernelI23Flash_fwd_kernel_traitsILi32ELi64ELi256ELi4ELb0ELb0EN7cutlass6half_tE19Flash_kernel_traitsILi32ELi64ELi256ELi4ES3_EELb0ELb0ELb0ELb0ELb0ELb1ELb1ELb0EEEvNS_16Flash_fwd_paramsE,@function
        .size           _ZN5flash24flash_fwd_splitkv_kernelI23Flash_fwd_kernel_traitsILi32ELi64ELi256ELi4ELb0ELb0EN7cutlass6half_tE19Flash_kernel_traitsILi32ELi64ELi256ELi4ES3_EELb0ELb0ELb0ELb0ELb0ELb1ELb1ELb0EEEvNS_16Flash_fwd_paramsE,(.L_x_10231 - _ZN5flash24flash_fwd_splitkv_kernelI23Flash_fwd_kernel_traitsILi32ELi64ELi256ELi4ELb0ELb0EN7cutlass6half_tE19Flash_kernel_traitsILi32ELi64ELi256ELi4ES3_EELb0ELb0ELb0ELb0ELb0ELb1ELb1ELb0EEEvNS_16Flash_fwd_paramsE)
        .other          _ZN5flash24flash_fwd_splitkv_kernelI23Flash_fwd_kernel_traitsILi32ELi64ELi256ELi4ELb0ELb0EN7cutlass6half_tE19Flash_kernel_traitsILi32ELi64ELi256ELi4ES3_EELb0ELb0ELb0ELb0ELb0ELb1ELb1ELb0EEEvNS_16Flash_fwd_paramsE,@"STO_CUDA_ENTRY STV_DEFAULT"
_ZN5flash24flash_fwd_splitkv_kernelI23Flash_fwd_kernel_traitsILi32ELi64ELi256ELi4ELb0ELb0EN7cutlass6half_tE19Flash_kernel_traitsILi32ELi64ELi256ELi4ES3_EELb0ELb0ELb0ELb0ELb0ELb1ELb1ELb0EEEvNS_16Flash_fwd_paramsE:
.text._ZN5flash24flash_fwd_splitkv_kernelI23Flash_fwd_kernel_traitsILi32ELi64ELi256ELi4ELb0ELb0EN7cutlass6half_tE19Flash_kernel_traitsILi32ELi64ELi256ELi4ES3_EELb0ELb0ELb0ELb0ELb0ELb1ELb1ELb0EEEvNS_16Flash_fwd_paramsE:
        /* <DEDUP_REMOVED lines=29> */
[----:B------:R-:W-:Y:S05]  /*01d0*/  CALL.REL.NOINC `($_ZN5flash24flash_fwd_splitkv_kernelI23Flash_fwd_kernel_traitsILi32ELi64ELi256ELi4ELb0ELb0EN7cutlass6half_tE19Flash_kernel_traitsILi32ELi64ELi256ELi4ES3_EELb0ELb0ELb0ELb0ELb0ELb1ELb1ELb0EEEvNS_16Flash_fwd_paramsE$_ZN5flash30compute_attn_1rowblock_splitkvI23Flash_fwd_kernel_traitsILi32ELi64ELi256ELi4ELb0ELb0EN7cutlass6half_tE19Flash_kernel_traitsILi32ELi64ELi256ELi4ES3_EELb0ELb0ELb0ELb0ELb0ELb1ELb1ELb0ENS_16Flash_fwd_paramsEEEvRKT8_iiiii) ;  /* 0x0000000000087944 */ /* 0x000fea0003c00000 */
[----:B------:R-:W-:Y:S05]  /*01e0*/  BSYNC.RECONVERGENT B2 ;  /* 0x0000000000027941 */ /* 0x000fea0003800200 */
.L_x_1192:
[----:B------:R-:W-:Y:S05]  /*01f0*/  EXIT ;  /* 0x000000000000794d */ /* 0x000fea0003800000 */
        .type           $_ZN5flash24flash_fwd_splitkv_kernelI23Flash_fwd_kernel_traitsILi32ELi64ELi256ELi4ELb0ELb0EN7cutlass6half_tE19Flash_kernel_traitsILi32ELi64ELi256ELi4ES3_EELb0ELb0ELb0ELb0ELb0ELb1ELb1ELb0EEEvNS_16Flash_fwd_paramsE$_ZN5flash30compute_attn_1rowblock_splitkvI23Flash_fwd_kernel_traitsILi32ELi64ELi256ELi4ELb0ELb0EN7cutlass6half_tE19Flash_kernel_traitsILi32ELi64ELi256ELi4ES3_EELb0ELb0ELb0ELb0ELb0ELb1ELb1ELb0ENS_16Flash_fwd_paramsEEEvRKT8_iiiii,@function
        .size           $_ZN5flash24flash_fwd_splitkv_kernelI23Flash_fwd_kernel_traitsILi32ELi64ELi256ELi4ELb0ELb0EN7cutlass6half_tE19Flash_kernel_traitsILi32ELi64ELi256ELi4ES3_EELb0ELb0ELb0ELb0ELb0ELb1ELb1ELb0EEEvNS_16Flash_fwd_paramsE$_ZN5flash30compute_attn_1rowblock_splitkvI23Flash_fwd_kernel_traitsILi32ELi64ELi256ELi4ELb0ELb0EN7cutlass6half_tE19Flash_kernel_traitsILi32ELi64ELi256ELi4ES3_EELb0ELb0ELb0ELb0ELb0ELb1ELb1ELb0ENS_16Flash_fwd_paramsEEEvRKT8_iiiii,(.L_x_10231 - $_ZN5flash24flash_fwd_splitkv_kernelI23Flash_fwd_kernel_traitsILi32ELi64ELi256ELi4ELb0ELb0EN7cutlass6half_tE19Flash_kernel_traitsILi32ELi64ELi256ELi4ES3_EELb0ELb0ELb0ELb0ELb0ELb1ELb1ELb0EEEvNS_16Flash_fwd_paramsE$_ZN5flash30compute_attn_1rowblock_splitkvI23Flash_fwd_kernel_traitsILi32ELi64ELi256ELi4ELb0ELb0EN7cutlass6half_tE19Flash_kernel_traitsILi32ELi64ELi256ELi4ES3_EELb0ELb0ELb0ELb0ELb0ELb1ELb1ELb0ENS_16Flash_fwd_paramsEEEvRKT8_iiiii)
$_ZN5flash24flash_fwd_splitkv_kernelI23Flash_fwd_kernel_traitsILi32ELi64ELi256ELi4ELb0ELb0EN7cutlass6half_tE19Flash_kernel_traitsILi32ELi64ELi256ELi4ES3_EELb0ELb0ELb0ELb0ELb0ELb1ELb1ELb0EEEvNS_16Flash_fwd_paramsE$_ZN5flash30compute_attn_1rowblock_splitkvI23Flash_fwd_kernel_traitsILi32ELi64ELi256ELi4ELb0ELb0EN7cutlass6half_tE19Flash_kernel_traitsILi32ELi64ELi256ELi4ES3_EELb0ELb0ELb0ELb0ELb0ELb1ELb1ELb0ENS_16Flash_fwd_paramsEEEvRKT8_iiiii:
        /* <DEDUP_REMOVED lines=38> */
.L_x_1194:
[----:B------:R-:W-:Y:S05]  /*0460*/  BSYNC.RECONVERGENT B0 ;  /* 0x0000000000007941 */ /* 0x000fea0003800200 */
.L_x_1193:
[----:B------:R-:W-:Y:S04]  /*0470*/  BSSY.RECONVERGENT B0, `(.L_x_1195) ;  /* 0x0000007000007945 */ /* 0x000fe80003800200 */
[----:B------:R-:W-:Y:S05]  /*0480*/  @!P3 BRA `(.L_x_1196) ;  /* 0x000000000014b947 */ /* 0x000fea0003800000 */
[----:B-----5:R-:W3:Y:S02]  /*0490*/  LD.E.U8 R0, desc[UR4][R134.64+0x1b2] ;  /* 0x0001b20486007980 */ /* 0x020ee4000c101100 */
[----:B---3--:R-:W-:-:S13]  /*04a0*/  ISETP.NE.AND P1, PT, R0, RZ, PT ;  /* 0x000000ff0000720c */ /* 0x008fda0003f25270 */
[----:B------:R-:W3:Y:S02]  /*04b0*/  @P1 LD.E R0, desc[UR4][R2.64+0x4] ;  /* 0x0000040402001980 */ /* 0x000ee4000c101900 */
[----:B---3--:R-:W-:-:S06]  /*04c0*/  @P1 IADD3 R0, PT, PT, R0, -R15, RZ ;  /* 0x8000000f00001210 */ /* 0x008fcc0007ffe0ff */
[----:B------:R3:W5:Y:S02]  /*04d0*/  @!P1 LD.E R0, desc[UR4][R2.64] ;  /* 0x0000000402009980 */ /* 0x000764000c101900 */
.L_x_1196:
[----:B------:R-:W-:Y:S05]  /*04e0*/  BSYNC.RECONVERGENT B0 ;  /* 0x0000000000007941 */ /* 0x000fea0003800200 */
.L_x_1195:
[----:B------:R-:W-:Y:S01]  /*04f0*/  BSSY.RECONVERGENT B1, `(.L_x_1197) ;  /* 0x0000011000017945 */ /* 0x000fe20003800200 */
[----:B-----5:R-:W-:-:S03]  /*0500*/  @P4 IADD3 R34, PT, PT, R5, -R33, RZ ;  /* 0x8000002105224210 */ /* 0x020fc60007ffe0ff */
[----:B------:R-:W-:Y:S05]  /*0510*/  @!P0 BRA `(.L_x_1198) ;  /* 0x0000000000148947 */ /* 0x000fea0003800000 */
[----:B--23--:R-:W-:-:S05]  /*0520*/  IADD3 R2, P0, PT, R8, R11, RZ ;  /* 0x0000000b08027210 */ /* 0x00cfca0007f1e0ff */
[----:B------:R-:W-:-:S06]  /*0530*/  IMAD.X R3, R9, 0x1, R13, P0 ;  /* 0x0000000109037824 */ /* 0x000fcc00000e060d */
[----:B------:R-:W2:Y:S02]  /*0540*/  LD.E R3, desc[UR4][R2.64] ;  /* 0x0000000402037980 */ /* 0x000ea4000c101900 */
[----:B--2---:R-:W-:Y:S01]  /*0550*/  IADD3 R3, PT, PT, R3, -R12, RZ ;  /* 0x8000000c03037210 */ /* 0x004fe20007ffe0ff */
[----:B------:R-:W-:Y:S05]  /*0560*/  BRA `(.L_x_1199) ;  /* 0x0000000000247947 */ /* 0x000fea0003800000 */
.L_x_1198:
[----:B--23--:R-:W2:Y:S01]  /*0570*/  LD.E.64 R2, desc[UR4][R134.64+0x108] ;  /* 0x0001080486027980 */ /* 0x00cea2000c101b00 */
[----:B------:R-:W-:Y:S01]  /*0580*/  BSSY.RECONVERGENT B0, `(.L_x_1200) ;  /* 0x0000006000007945 */ /* 0x000fe20003800200 */
[----:B--2---:R-:W-:-:S04]  /*0590*/  ISETP.NE.U32.AND P0, PT, R2, RZ, PT ;  /* 0x000000ff0200720c */ /* 0x004fc80003f05070 */
[----:B------:R-:W-:Y:S01]  /*05a0*/  ISETP.NE.AND.EX P0, PT, R3, RZ, PT, P0 ;  /* 0x000000ff0300720c */ /* 0x000fe20003f05300 */
[----:B------:R-:W-:-:S12]  /*05b0*/  IMAD.MOV.U32 R3, RZ, RZ, RZ ;  /* 0x000000ffff037224 */ /* 0x000fd800078e00ff */
[----:B------:R-:W-:Y:S05]  /*05c0*/  @!P0 BRA `(.L_x_1201) ;  /* 0x0000000000048947 */ /* 0x000fea0003800000 */
[----:B------:R2:W5:Y:S02]  /*05d0*/  LD.E R3, desc[UR4][R134.64+0xbc] ;  /* 0x0000bc0486037980 */ /* 0x000564000c101900 */
.L_x_1201:
[----:B------:R-:W-:Y:S05]  /*05e0*/  BSYNC.RECONVERGENT B0 ;  /* 0x0000000000007941 */ /* 0x000fea0003800200 */
.L_x_1200:
[----:B-----5:R-:W-:Y:S02]  /*05f0*/  IADD3 R3, PT, PT, R3, R0, -R12 ;  /* 0x0000000003037210 */ /* 0x020fe40007ffe80c */
.L_x_1199:
[----:B------:R-:W-:Y:S05]  /*0600*/  BSYNC.RECONVERGENT B1 ;  /* 0x0000000000017941 */ /* 0x000fea0003800200 */
.L_x_1197:
[----:B------:R-:W-:Y:S01]  /*0610*/  IMAD.SHL.U32 R241, R35, 0x40, RZ ;  /* 0x0000004023f17824 */ /* 0x000fe200078e00ff */
[----:B-1----:R-:W-:Y:S01]  /*0620*/  MOV R4, R242 ;  /* 0x000000f200047202 */ /* 0x002fe20000000f00 */
[----:B------:R-:W-:-:S03]  /*0630*/  IMAD.MOV.U32 R5, RZ, RZ, 0x0 ;  /* 0x00000000ff057424 */ /* 0x000fc600078e00ff */
[----:B------:R-:W-:-:S13]  /*0640*/  ISETP.GT.AND P0, PT, R34, R241, PT ;  /* 0x000000f12200720c */ /* 0x000fda0003f04270 */
[----:B--2---:R-:W-:Y:S05]  /*0650*/  @!P0 RET.REL.NODEC R4 `(_ZN5flash24flash_fwd_splitkv_kernelI23Flash_fwd_kernel_traitsILi32ELi64ELi256ELi4ELb0ELb0EN7cutlass6half_tE19Flash_kernel_traitsILi32ELi64ELi256ELi4ES3_EELb0ELb0ELb0ELb0ELb0ELb1ELb1ELb0EEEvNS_16Flash_fwd_paramsE) ;  /* 0xfffffff804688950 */ /* 0x004fea0003c3ffff */
        /* <DEDUP_REMOVED lines=19> */
[----:B------:R-:W-:-:S04]  /*0790*/  IMAD.MOV.U32 R4, RZ, RZ, R8 ;  /* 0x000000ffff047224 */ /* 0x000fc800078e0008 */
        /* <DEDUP_REMOVED lines=10> */
[----:B------:R-:W-:Y:S01]  /*0840*/  SHF.R.S32.HI R4, RZ, 0x1f, R2 ;  /* 0x0000001fff047819 */ /* 0x000fe20000011402 */
[----:B------:R-:W-:-:S03]  /*0850*/  @P2 VIADD R0, R0, 0x1 ;  /* 0x0000000100002836 */ /* 0x000fc60000000000 */
        /* <DEDUP_REMOVED lines=13> */
[----:B------:R-:W5:Y:S01]  /*0930*/  LD.E.64 R134, desc[UR4][R134.64+0xa8] ;  /* 0x0000a80486867980 */ /* 0x000f62000c101b00 */
[----:B--2---:R-:W-:-:S04]  /*0940*/  IMAD R0, R6, UR8, R238 ;  /* 0x0000000806007c24 */ /* 0x004fc8000f8e02ee */
[----:B---3--:R-:W-:Y:S02]  /*0950*/  IMAD R0, R0, R4, R239 ;  /* 0x0000000400007224 */ /* 0x008fe400078e02ef */
[----:B------:R-:W-:Y:S01]  /*0960*/  IMAD.SHL.U32 R4, R170, 0x4, RZ ;  /* 0x00000004aa047824 */ /* 0x000fe200078e00ff */
[----:B------:R-:W-:Y:S01]  /*0970*/  SHF.R.U32.HI R170, RZ, 0x3, R170 ;  /* 0x00000003ffaa7819 */ /* 0x000fe200000116aa */
[--C-:B------:R-:W-:Y:S02]  /*0980*/  IMAD R6, R7, R0, R241.reuse ;  /* 0x0000000007067224 */ /* 0x100fe400078e02f1 */
[----:B------:R-:W-:Y:S01]  /*0990*/  IMAD.IADD R7, R34, 0x1, -R241 ;  /* 0x0000000122077824 */ /* 0x000fe200078e0af1 */
[----:B------:R-:W-:Y:S01]  /*09a0*/  LOP3.LUT R9, R4, 0x1c, RZ, 0xc0, !PT ;  /* 0x0000001c04097812 */ /* 0x000fe200078ec0ff */
[----:B----4-:R-:W-:Y:S01]  /*09b0*/  IMAD R0, R6, R5, RZ ;  /* 0x0000000506007224 */ /* 0x010fe200078e02ff */
[----:B------:R-:W-:Y:S02]  /*09c0*/  LOP3.LUT R5, R4, 0xffc, RZ, 0xc0, !PT ;  /* 0x00000ffc04057812 */ /* 0x000fe400078ec0ff */
[----:B-----5:R-:W-:Y:S01]  /*09d0*/  ISETP.GE.AND P5, PT, R9, R8, PT ;  /* 0x000000080900720c */ /* 0x020fe20003fa6270 */
[----:B------:R-:W-:Y:S01]  /*09e0*/  VIADD R8, R170, 0x10 ;  /* 0x00000010aa087836 */ /* 0x000fe20000000000 */
[----:B------:R-:W-:-:S02]  /*09f0*/  IADD3 R5, P1, PT, R0, R5, RZ ;  /* 0x0000000500057210 */ /* 0x000fc40007f3e0ff */
[-C--:B------:R-:W-:Y:S02]  /*0a00*/  ISETP.GE.OR P6, PT, R170, R7.reuse, P5 ;  /* 0x00000007aa00720c */ /* 0x080fe40002fc6670 */
[----:B------:R-:W-:Y:S02]  /*0a10*/  ISETP.GE.OR P0, PT, R8, R7, P5 ;  /* 0x000000070800720c */ /* 0x000fe40002f06670 */
[----:B------:R-:W-:Y:S02]  /*0a20*/  LEA.HI.X.SX32 R0, R0, RZ, 0x1, P1 ;  /* 0x000000ff00007211 */ /* 0x000fe400008f0eff */
[----:B------:R-:W-:Y:S02]  /*0a30*/  LEA R4, P1, R5, R2, 0x2 ;  /* 0x0000000205047211 */ /* 0x000fe400078210ff */
[----:B------:R-:W-:Y:S01]  /*0a40*/  ISETP.NE.AND P4, PT, R9, RZ, PT ;  /* 0x000000ff0900720c */ /* 0x000fe20003f85270 */
[C---:B------:R-:W-:Y:S01]  /*0a50*/  VIADD R9, R170.reuse, 0x30 ;  /* 0x00000030aa097836 */ /* 0x040fe20000000000 */
[----:B------:R-:W-:Y:S01]  /*0a60*/  LEA.HI.X R5, R5, R3, R0, 0x2, P1 ;  /* 0x0000000305057211 */ /* 0x000fe200008f1400 */
[----:B------:R-:W-:Y:S01]  /*0a70*/  VIADD R0, R170, 0x20 ;  /* 0x00000020aa007836 */ /* 0x000fe20000000000 */
[----:B------:R-:W-:-:S02]  /*0a80*/  ISETP.GE.OR P2, PT, R8, R7, P4 ;  /* 0x000000070800720c */ /* 0x000fc40002746670 */
[-C--:B------:R-:W-:Y:S01]  /*0a90*/  ISETP.GE.OR P3, PT, R170, R7.reuse, P4 ;  /* 0x00000007aa00720c */ /* 0x080fe20002766670 */
[----:B------:R-:W-:Y:S01]  /*0aa0*/  @!P6 ST.E.128 desc[UR4][R4.64], RZ ;  /* 0x000000ff0400e985 */ /* 0x000fe2000c101d04 */
[CC--:B------:R-:W-:Y:S02]  /*0ab0*/  ISETP.GE.OR P1, PT, R0.reuse, R7.reuse, P4 ;  /* 0x000000070000720c */ /* 0x0c0fe40002726670 */
[-C--:B------:R-:W-:Y:S01]  /*0ac0*/  ISETP.GE.OR P6, PT, R0, R7.reuse, P5 ;  /* 0x000000070000720c */ /* 0x080fe20002fc6670 */
[----:B------:R-:W-:Y:S01]  /*0ad0*/  @!P0 ST.E.128 desc[UR4][R4.64+0x800], RZ ;  /* 0x000800ff04008985 */ /* 0x000fe2000c101d04 */
[CC--:B------:R-:W-:Y:S02]  /*0ae0*/  ISETP.GE.OR P5, PT, R9.reuse, R7.reuse, P5 ;  /* 0x000000070900720c */ /* 0x0c0fe40002fa6670 */
[----:B------:R-:W-:Y:S02]  /*0af0*/  IADD3 R0, P0, PT, R6, R170, RZ ;  /* 0x000000aa06007210 */ /* 0x000fe40007f1e0ff */
[----:B------:R-:W-:-:S02]  /*0b00*/  ISETP.GE.OR P4, PT, R9, R7, P4 ;  /* 0x000000070900720c */ /* 0x000fc40002786670 */
[----:B------:R-:W-:Y:S01]  /*0b10*/  LEA.HI.X.SX32 R6, R6, RZ, 0x1, P0 ;  /* 0x000000ff06067211 */ /* 0x000fe200000f0eff */
[----:B------:R-:W-:Y:S01]  /*0b20*/  @!P3 IMAD.MOV.U32 R8, RZ, RZ, -0x800000 ;  /* 0xff800000ff08b424 */ /* 0x000fe200078e00ff */
[----:B------:R-:W-:-:S03]  /*0b30*/  LEA R2, P0, R0, R134, 0x2 ;  /* 0x0000008600027211 */ /* 0x000fc600078010ff */
[----:B------:R-:W-:Y:S01]  /*0b40*/  @!P6 ST.E.128 desc[UR4][R4.64+0x1000], RZ ;  /* 0x001000ff0400e985 */ /* 0x000fe2000c101d04 */
[----:B------:R-:W-:Y:S01]  /*0b50*/  LEA.HI.X R3, R0, R135, R6, 0x2, P0 ;  /* 0x0000008700037211 */ /* 0x000fe200000f1406 */
[----:B------:R-:W-:Y:S02]  /*0b60*/  @!P2 IMAD.MOV.U32 R6, RZ, RZ, -0x800000 ;  /* 0xff800000ff06a424 */ /* 0x000fe400078e00ff */
[----:B------:R-:W-:Y:S01]  /*0b70*/  @!P1 IMAD.MOV.U32 R0, RZ, RZ, -0x800000 ;  /* 0xff800000ff009424 */ /* 0x000fe200078e00ff */
[----:B------:R1:W-:Y:S04]  /*0b80*/  @!P5 ST.E.128 desc[UR4][R4.64+0x1800], RZ ;  /* 0x001800ff0400d985 */ /* 0x0003e8000c101d04 */
[----:B------:R-:W-:Y:S04]  /*0b90*/  @!P3 ST.E desc[UR4][R2.64], R8 ;  /* 0x000000080200b985 */ /* 0x000fe8000c101904 */
[----:B------:R-:W-:Y:S04]  /*0ba0*/  @!P2 ST.E desc[UR4][R2.64+0x40], R6 ;  /* 0x000040060200a985 */ /* 0x000fe8000c101904 */
[----:B------:R2:W-:Y:S01]  /*0bb0*/  @!P1 ST.E desc[UR4][R2.64+0x80], R0 ;  /* 0x0000800002009985 */ /* 0x0005e2000c101904 */
[----:B-1----:R-:W-:-:S02]  /*0bc0*/  IMAD.MOV.U32 R4, RZ, RZ, R242 ;  /* 0x000000ffff047224 */ /* 0x002fc400078e00f2 */
[----:B------:R-:W-:-:S04]  /*0bd0*/  IMAD.MOV.U32 R5, RZ, RZ, 0x0 ;  /* 0x00000000ff057424 */ /* 0x000fc800078e00ff */
[----:B--2---:R-:W-:Y:S05]  /*0be0*/  @P4 RET.REL.NODEC R4 `(_ZN5flash24flash_fwd_splitkv_kernelI23Flash_fwd_kernel_traitsILi32ELi64ELi256ELi4ELb0ELb0EN7cutlass6half_tE19Flash_kernel_traitsILi32ELi64ELi256ELi4ES3_EELb0ELb0ELb0ELb0ELb0ELb1ELb1ELb0EEEvNS_16Flash_fwd_paramsE) ;  /* 0xfffffff404044950 */ /* 0x004fea0003c3ffff */
[----:B------:R-:W-:-:S05]  /*0bf0*/  MOV R0, 0xff800000 ;  /* 0xff80000000007802 */ /* 0x000fca0000000f00 */
[----:B------:R1:W-:Y:S02]  /*0c00*/  ST.E desc[UR4][R2.64+0xc0], R0 ;  /* 0x0000c00002007985 */ /* 0x0003e4000c101904 */
[----:B-1----:R-:W-:Y:S02]  /*0c10*/  MOV R2, R242 ;  /* 0x000000f200027202 */ /* 0x002fe40000000f00 */
[----:B------:R-:W-:-:S04]  /*0c20*/  MOV R3, 0x0 ;  /* 0x0000000000037802 */ /* 0x000fc80000000f00 */
[----:B------:R-:W-:Y:S05]  /*0c30*/  RET.REL.NODEC R2 `(_ZN5flash24flash_fwd_splitkv_kernelI23Flash_fwd_kernel_traitsILi32ELi64ELi256ELi4ELb0ELb0EN7cutlass6half_tE19Flash_kernel_traitsILi32ELi64ELi256ELi4ES3_EELb0ELb0ELb0ELb0ELb0ELb1ELb1ELb0EEEvNS_16Flash_fwd_paramsE) ;  /* 0xfffffff002f07950 */ /* 0x000fea0003c3ffff */
.L_x_1202:
        /* <DEDUP_REMOVED lines=32> */
[----:B------:R-:W-:-:S05]  /*0e40*/  IADD3 R0, PT, PT, RZ, -R7, RZ ;  /* 0x80000007ff007210 */ /* 0x000fca0007ffe0ff */
        /* <DEDUP_REMOVED lines=8> */
[-C--:B---3--:R-:W-:Y:S01]  /*0ed0*/  IMAD.WIDE.U32 R4, R8, R238.reuse, RZ ;  /* 0x000000ee08047225 */ /* 0x088fe200078e00ff */
[----:B------:R-:W-:Y:S02]  /*0ee0*/  ISETP.NE.AND P2, PT, R11, RZ, PT ;  /* 0x000000ff0b00720c */ /* 0x000fe40003f45270 */
[----:B------:R-:W-:Y:S01]  /*0ef0*/  ISETP.GE.AND P1, PT, R2, RZ, PT ;  /* 0x000000ff0200720c */ /* 0x000fe20003f26270 */
[----:B------:R-:W-:Y:S02]  /*0f00*/  IMAD R2, R9, R238, RZ ;  /* 0x000000ee09027224 */ /* 0x000fe400078e02ff */
        /* <DEDUP_REMOVED lines=47> */
[----:B------:R-:W-:-:S04]  /*1200*/  IMAD.WIDE.U32 R4, R11, R176, R4 ;  /* 0x000000b00b047225 */ /* 0x000fc800078e0004 */
[----:B------:R-:W-:-:S04]  /*1210*/  IMAD R2, R176, R26, R2 ;  /* 0x0000001ab0027224 */ /* 0x000fc800078e0202 */
        /* <DEDUP_REMOVED lines=12> */
.L_x_1204:
[----:B------:R-:W2:Y:S01]  /*12e0*/  LD.E R13, desc[UR4][R134.64+0x68] ;  /* 0x00006804860d7980 */ /* 0x000ea2000c101900 */
[----:B------:R-:W-:-:S03]  /*12f0*/  ISETP.NE.AND P3, PT, R15, -0x1, PT ;  /* 0xffffffff0f00780c */ /* 0x000fc60003f65270 */
[----:B------:R-:W3:Y:S04]  /*1300*/  LD.E.64 R176, desc[UR4][R134.64+0x38] ;  /* 0x0000380486b07980 */ /* 0x000ee8000c101b00 */
[----:B------:R-:W4:Y:S04]  /*1310*/  LD.E.64 R192, desc[UR4][R134.64+0x40] ;  /* 0x0000400486c07980 */ /* 0x000f28000c101b00 */
[----:B------:R-:W4:Y:S04]  /*1320*/  LD.E.64 R18, desc[UR4][R134.64+0x50] ;  /* 0x0000500486127980 */ /* 0x000f28000c101b00 */
[----:B------:R-:W4:Y:S04]  /*1330*/  @!P3 LD.E.64 R6, desc[UR4][R134.64+0x20] ;  /* 0x000020048606b980 */ /* 0x000f28000c101b00 */
[----:B------:R-:W4:Y:S04]  /*1340*/  @!P3 LD.E.64 R16, desc[UR4][R134.64+0x28] ;  /* 0x000028048610b980 */ /* 0x000f28000c101b00 */
[----:B------:R1:W5:Y:S02]  /*1350*/  LD.E.64 R30, desc[UR4][R134.64+0x58] ;  /* 0x00005804861e7980 */ /* 0x000364000c101b00 */
[----:B-----5:R-:W-:-:S02]  /*1360*/  @!P3 SHF.R.S32.HI R11, RZ, 0x1f, R10 ;  /* 0x0000001fff0bb819 */ /* 0x020fc4000001140a */
[----:B------:R-:W-:Y:S02]  /*1370*/  CS2R R190, SRZ ;  /* 0x0000000000be7805 */ /* 0x000fe4000001ff00 */
        /* <DEDUP_REMOVED lines=15> */
[----:B------:R-:W-:Y:S01]  /*1470*/  IMAD R0, R2, R4, R0 ;  /* 0x0000000402007224 */ /* 0x000fe200078e0200 */
[----:B------:R-:W-:-:S04]  /*1480*/  @!P3 SHF.R.S32.HI R5, RZ, 0x1f, R12 ;  /* 0x0000001fff05b819 */ /* 0x000fc8000001140c */
[----:B------:R-:W-:Y:S01]  /*1490*/  ISETP.GT.U32.AND P2, PT, R8, R0, PT ;  /* 0x000000000800720c */ /* 0x000fe20003f44070 */
[----:B---3--:R-:W-:-:S04]  /*14a0*/  @!P3 IMAD R9, R177, R12, RZ ;  /* 0x0000000cb109b224 */ /* 0x008fc800078e02ff */
[----:B------:R-:W-:Y:S02]  /*14b0*/  @!P3 IMAD R9, R5, R176, R9 ;  /* 0x000000b00509b224 */ /* 0x000fe400078e0209 */
[----:B------:R-:W-:-:S04]  /*14c0*/  @!P3 IMAD.WIDE.U32 R4, R176, R12, RZ ;  /* 0x0000000cb004b225 */ /* 0x000fc800078e00ff */
[----:B----4-:R-:W-:Y:S01]  /*14d0*/  @!P3 IMAD R7, R7, R10, RZ ;  /* 0x0000000a0707b224 */ /* 0x010fe200078e02ff */
[----:B------:R-:W-:Y:S02]  /*14e0*/  @!P3 IADD3 R5, PT, PT, R5, R9, RZ ;  /* 0x000000090505b210 */ /* 0x000fe40007ffe0ff */
[----:B------:R-:W-:Y:S01]  /*14f0*/  @!P2 IADD3 R0, PT, PT, R0, -R8, RZ ;  /* 0x800000080000a210 */ /* 0x000fe20007ffe0ff */
[----:B------:R-:W-:-:S03]  /*1500*/  @!P3 IMAD R11, R6, R11, R7 ;  /* 0x0000000b060bb224 */ /* 0x000fc600078e0207 */
[----:B------:R-:W-:Y:S01]  /*1510*/  ISETP.GE.U32.AND P4, PT, R0, R8, PT ;  /* 0x000000080000720c */ /* 0x000fe20003f86070 */
[----:B------:R-:W-:Y:S01]  /*1520*/  @!P3 IMAD.WIDE.U32 R6, R6, R10, R4 ;  /* 0x0000000a0606b225 */ /* 0x000fe200078e0004 */
[----:B------:R-:W-:-:S03]  /*1530*/  LOP3.LUT R0, R239, R13, RZ, 0x3c, !PT ;  /* 0x0000000def007212 */ /* 0x000fc600078e3cff */
[----:B------:R-:W-:Y:S01]  /*1540*/  @P3 IMAD.IADD R9, R12, 0x1, R15 ;  /* 0x000000010c093824 */ /* 0x000fe200078e020f */
[----:B------:R-:W-:Y:S02]  /*1550*/  @!P3 IADD3 R7, PT, PT, R7, R11, RZ ;  /* 0x0000000b0707b210 */ /* 0x000fe40007ffe0ff */
[----:B------:R-:W-:Y:S01]  /*1560*/  LEA R11, R161, 0xffffff00, 0x8 ;  /* 0xffffff00a10b7811 */ /* 0x000fe200078e40ff */
[-C--:B------:R-:W-:Y:S01]  /*1570*/  @P3 IMAD.WIDE.U32 R4, R176, R9.reuse, RZ ;  /* 0x00000009b0043225 */ /* 0x080fe200078e00ff */
[----:B------:R-:W-:Y:S02]  /*1580*/  @!P2 IADD3 R2, PT, PT, R2, 0x1, RZ ;  /* 0x000000010202a810 */ /* 0x000fe40007ffe0ff */
[----:B------:R-:W-:Y:S01]  /*1590*/  ISETP.GE.AND P1, PT, R0, RZ, PT ;  /* 0x000000ff0000720c */ /* 0x000fe20003f26270 */
[----:B------:R-:W-:Y:S01]  /*15a0*/  @P3 IMAD R14, R177, R9, RZ ;  /* 0x00000009b10e3224 */ /* 0x000fe200078e02ff */
[----:B------:R-:W-:Y:S01]  /*15b0*/  ISETP.NE.AND P0, PT, R13, RZ, PT ;  /* 0x000000ff0d00720c */ /* 0x000fe20003f05270 */
[----:B------:R-:W-:Y:S01]  /*15c0*/  IMAD R0, R177, R11, RZ ;  /* 0x0000000bb1007224 */ /* 0x000fe200078e02ff */
[----:B------:R-:W-:Y:S01]  /*15d0*/  @P3 MOV R6, R4 ;  /* 0x0000000400063202 */ /* 0x000fe20000000f00 */
[----:B------:R-:W-:Y:S01]  /*15e0*/  @P4 VIADD R2, R2, 0x1 ;  /* 0x0000000102024836 */ /* 0x000fe20000000000 */
[----:B------:R-:W-:Y:S01]  /*15f0*/  SHF.R.S32.HI R26, RZ, 0x1f, R11 ;  /* 0x0000001fff1a7819 */ /* 0x000fe2000001140b */
[----:B------:R-:W-:Y:S01]  /*1600*/  @!P3 IMAD R8, R193, R12, RZ ;  /* 0x0000000cc108b224 */ /* 0x000fe200078e02ff */
[----:B------:R-:W-:Y:S01]  /*1610*/  @!P3 SHF.R.S32.HI R4, RZ, 0x1f, R12 ;  /* 0x0000001fff04b819 */ /* 0x000fe2000001140c */
[----:B------:R-:W-:-:S02]  /*1620*/  @P3 IMAD.IADD R7, R5, 0x1, R14 ;  /* 0x0000000105073824 */ /* 0x000fc400078e020e */
[----:B------:R-:W-:Y:S01]  /*1630*/  IMAD R9, R26, R176, R0 ;  /* 0x000000b01a097224 */ /* 0x000fe200078e0200 */
[----:B------:R-:W-:Y:S01]  /*1640*/  MOV R0, R2 ;  /* 0x0000000200007202 */ /* 0x000fe20000000f00 */
[----:B------:R-:W-:Y:S02]  /*1650*/  @!P3 IMAD R8, R4, R192, R8 ;  /* 0x000000c00408b224 */ /* 0x000fe400078e0208 */
[----:B------:R-:W-:-:S04]  /*1660*/  @!P3 IMAD.WIDE.U32 R4, R192, R12, RZ ;  /* 0x0000000cc004b225 */ /* 0x000fc800078e00ff */
[----:B------:R-:W-:Y:S01]  /*1670*/  IMAD.WIDE.U32 R6, R176, R11, R6 ;  /* 0x0000000bb0067225 */ /* 0x000fe200078e0006 */
[----:B------:R-:W-:-:S03]  /*1680*/  @!P3 IADD3 R5, PT, PT, R5, R8, RZ ;  /* 0x000000080505b210 */ /* 0x000fc60007ffe0ff */
[----:B------:R-:W-:Y:S01]  /*1690*/  @!P1 IMAD.MOV R0, RZ, RZ, -R0 ;  /* 0x000000ffff009224 */ /* 0x000fe200078e0a00 */
[----:B------:R-:W-:Y:S02]  /*16a0*/  @!P0 LOP3.LUT R0, RZ, R13, RZ, 0x33, !PT ;  /* 0x0000000dff008212 */ /* 0x000fe400078e33ff */
[----:B------:R-:W-:Y:S01]  /*16b0*/  IADD3 R7, PT, PT, R7, R9, RZ ;  /* 0x0000000907077210 */ /* 0x000fe20007ffe0ff */
[----:B------:R-:W-:Y:S01]  /*16c0*/  @!P3 IMAD R9, R17, R10, RZ ;  /* 0x0000000a1109b224 */ /* 0x000fe200078e02ff */
[----:B------:R-:W-:Y:S02]  /*16d0*/  @!P3 SHF.R.S32.HI R8, RZ, 0x1f, R10 ;  /* 0x0000001fff08b819 */ /* 0x000fe4000001140a */
[----:B------:R-:W-:Y:S01]  /*16e0*/  @P3 IADD3 R2, PT, PT, R12, R15, RZ ;  /* 0x0000000f0c023210 */ /* 0x000fe20007ffe0ff */
[----:B------:R-:W-:Y:S01]  /*16f0*/  IMAD R12, R19, R0, RZ ;  /* 0x00000000130c7224 */ /* 0x000fe200078e02ff */
[----:B------:R-:W-:Y:S01]  /*1700*/  SHF.R.S32.HI R14, RZ, 0x1f, R0 ;  /* 0x0000001fff0e7819 */ /* 0x000fe20000011400 */
[----:B------:R-:W-:-:S02]  /*1710*/  @!P3 IMAD R15, R16, R8, R9 ;  /* 0x00000008100fb224 */ /* 0x000fc400078e0209 */
[----:B------:R-:W-:-:S04]  /*1720*/  @!P3 IMAD.WIDE.U32 R8, R16, R10, R4 ;  /* 0x0000000a1008b225 */ /* 0x000fc800078e0004 */
[----:B------:R-:W-:-:S04]  /*1730*/  IMAD.WIDE.U32 R6, R18, R0, R6 ;  /* 0x0000000012067225 */ /* 0x000fc800078e0006 */
[-C--:B------:R-:W-:Y:S02]  /*1740*/  @P3 IMAD R0, R193, R2.reuse, RZ ;  /* 0x00000002c1003224 */ /* 0x080fe400078e02ff */
[----:B------:R-:W-:Y:S01]  /*1750*/  @P3 IMAD.WIDE.U32 R4, R192, R2, RZ ;  /* 0x00000002c0043225 */ /* 0x000fe200078e00ff */
[----:B------:R-:W-:-:S03]  /*1760*/  @!P3 MOV R10, R8 ;  /* 0x00000008000ab202 */ /* 0x000fc60000000f00 */
[----:B------:R-:W-:Y:S01]  /*1770*/  IMAD R12, R18, R14, R12 ;  /* 0x0000000e120c7224 */ /* 0x000fe200078e020c */
[----:B------:R-:W-:Y:S01]  /*1780*/  MOV R27, R6 ;  /* 0x00000006001b7202 */ /* 0x000fe20000000f00 */
[----:B------:R-:W-:Y:S01]  /*1790*/  @!P3 IMAD.IADD R15, R9, 0x1, R15 ;  /* 0x00000001090fb824 */ /* 0x000fe200078e020f */
[----:B------:R-:W-:Y:S01]  /*17a0*/  @P3 IADD3 R15, PT, PT, R5, R0, RZ ;  /* 0x00000000050f3210 */ /* 0x000fe20007ffe0ff */
[----:B------:R-:W-:Y:S01]  /*17b0*/  IMAD.IADD R32, R7, 0x1, R12 ;  /* 0x0000000107207824 */ /* 0x000fe200078e020c */
[----:B------:R-:W-:Y:S02]  /*17c0*/  @P3 MOV R10, R4 ;  /* 0x00000004000a3202 */ /* 0x000fe40000000f00 */
.L_x_1205:
[----:B------:R-:W-:Y:S05]  /*17d0*/  BSYNC.RECONVERGENT B0 ;  /* 0x0000000000007941 */ /* 0x000fea0003800200 */
.L_x_1203:
        /* <DEDUP_REMOVED lines=19> */
[----:B------:R-:W-:-:S04]  /*1910*/  IMAD.MOV R0, RZ, RZ, -R7 ;  /* 0x000000ffff007224 */ /* 0x000fc800078e0a07 */
[----:B------:R-:W-:Y:S02]  /*1920*/  IMAD.MOV.U32 R4, RZ, RZ, R0 ;  /* 0x000000ffff047224 */ /* 0x000fe400078e0000 */
        /* <DEDUP_REMOVED lines=9> */
[----:B------:R-:W-:-:S06]  /*19c0*/  IMAD R2, R26, R192, RZ ;  /* 0x000000c01a027224 */ /* 0x000fcc00078e02ff */
[----:B------:R-:W-:Y:S02]  /*19d0*/  @P2 VIADD R0, R0, 0x1 ;  /* 0x0000000100002836 */ /* 0x000fe40000000000 */
[----:B------:R-:W-:-:S04]  /*19e0*/  IMAD.SHL.U32 R172, R170, 0x8, RZ ;  /* 0x00000008aaac7824 */ /* 0x000fc800078e00ff */
[----:B------:R-:W-:Y:S02]  /*19f0*/  @!P0 IADD3 R0, PT, PT, -R0, RZ, RZ ;  /* 0x000000ff00008210 */ /* 0x000fe40007ffe1ff */
[----:B------:R-:W-:Y:S01]  /*1a00*/  @!P1 LOP3.LUT R0, RZ, R13, RZ, 0x33, !PT ;  /* 0x0000000dff009212 */ /* 0x000fe200078e33ff */
[C---:B------:R-:W-:Y:S01]  /*1a10*/  IMAD R2, R11.reuse, R193, R2 ;  /* 0x000000c10b027224 */ /* 0x040fe200078e0202 */
[----:B------:R-:W-:Y:S01]  /*1a20*/  LOP3.LUT R174, R172, 0x18, RZ, 0xc0, !PT ;  /* 0x00000018acae7812 */ /* 0x000fe200078ec0ff */
[----:B------:R-:W-:Y:S01]  /*1a30*/  IMAD.WIDE.U32 R4, R11, R192, RZ ;  /* 0x000000c00b047225 */ /* 0x000fe200078e00ff */
[----:B------:R-:W-:-:S03]  /*1a40*/  SHF.R.S32.HI R9, RZ, 0x1f, R0 ;  /* 0x0000001fff097819 */ /* 0x000fc60000011400 */
[----:B------:R-:W-:Y:S02]  /*1a50*/  IMAD R8, R31, R0, RZ ;  /* 0x000000001f087224 */ /* 0x000fe400078e02ff */
[----:B------:R-:W-:Y:S01]  /*1a60*/  IMAD.IADD R2, R5, 0x1, R2 ;  /* 0x0000000105027824 */ /* 0x000fe200078e0202 */
[----:B------:R-:W-:Y:S01]  /*1a70*/  IADD3 R5, P1, P0, R4, R10, R174 ;  /* 0x0000000a04057210 */ /* 0x000fe2000783e0ae */
[----:B------:R-:W-:-:S04]  /*1a80*/  IMAD.WIDE.U32 R6, R30, R0, RZ ;  /* 0x000000001e067225 */ /* 0x000fc800078e00ff */
[----:B------:R-:W-:Y:S01]  /*1a90*/  IMAD R0, R9, R30, R8 ;  /* 0x0000001e09007224 */ /* 0x000fe200078e0208 */
[----:B------:R-:W-:Y:S01]  /*1aa0*/  IADD3.X R10, PT, PT, R2, R15, RZ, P1, P0 ;  /* 0x0000000f020a7210 */ /* 0x000fe20000fe04ff */
[----:B------:R-:W1:Y:S01]  /*1ab0*/  S2UR UR6, SR_CgaCtaId ;  /* 0x00000000000679c3 */ /* 0x000e620000008800 */
[----:B------:R-:W-:Y:S02]  /*1ac0*/  IADD3 R6, P0, PT, R5, R6, RZ ;  /* 0x0000000605067210 */ /* 0x000fe40007f1e0ff */
[----:B------:R-:W-:Y:S02]  /*1ad0*/  IADD3 R0, PT, PT, R7, R0, RZ ;  /* 0x0000000007007210 */ /* 0x000fe40007ffe0ff */
[----:B------:R-:W-:Y:S02]  /*1ae0*/  LOP3.LUT R11, R172, 0xc0, RZ, 0xc0, !PT ;  /* 0x000000c0ac0b7812 */ /* 0x000fe400078ec0ff */
[----:B------:R-:W-:Y:S01]  /*1af0*/  SHF.R.U32.HI R4, RZ, 0x2, R170 ;  /* 0x00000002ff047819 */ /* 0x000fe200000116aa */
[----:B------:R-:W-:Y:S01]  /*1b00*/  IMAD.X R7, R10, 0x1, R0, P0 ;  /* 0x000000010a077824 */ /* 0x000fe200000e0600 */
[----:B------:R-:W-:-:S03]  /*1b10*/  LOP3.LUT R0, R11, 0x18, R170, 0xf8, !PT ;  /* 0x000000180b007812 */ /* 0x000fc600078ef8aa */
[----:B------:R-:W-:Y:S01]  /*1b20*/  IMAD.WIDE.U32 R6, R4, R192, R6 ;  /* 0x000000c004067225 */ /* 0x000fe200078e0006 */
[----:B------:R-:W-:-:S03]  /*1b30*/  LOP3.LUT R11, R0, 0x18, R172, 0x78, !PT ;  /* 0x00000018000b7812 */ /* 0x000fc600078e78ac */
[----:B------:R-:W-:Y:S02]  /*1b40*/  IMAD R0, R193, R4, RZ ;  /* 0x00000004c1007224 */ /* 0x000fe400078e02ff */
[----:B------:R-:W-:Y:S02]  /*1b50*/  IMAD.IADD R240, R34, 0x1, -R241 ;  /* 0x0000000122f07824 */ /* 0x000fe400078e0af1 */
[----:B------:R-:W-:Y:S01]  /*1b60*/  IMAD.IADD R7, R7, 0x1, R0 ;  /* 0x0000000107077824 */ /* 0x000fe200078e0200 */
[----:B------:R-:W-:Y:S02]  /*1b70*/  LOP3.LUT R172, R11, 0x1f20, R172, 0xf8, !PT ;  /* 0x00001f200bac7812 */ /* 0x000fe400078ef8ac */
[----:B------:R-:W-:Y:S01]  /*1b80*/  SHF.R.S32.HI R11, RZ, 0x1f, R239 ;  /* 0x0000001fff0b7819 */ /* 0x000fe200000114ef */
[----:B------:R-:W-:Y:S02]  /*1b90*/  UMOV UR7, 0x400 ;  /* 0x0000040000077882 */ /* 0x000fe40000000000 */
[----:B-1----:R-:W-:Y:S01]  /*1ba0*/  ULEA UR6, UR6, UR7, 0x18 ;  /* 0x0000000706067291 */ /* 0x002fe2000f8ec0ff */
[-C--:B------:R-:W-:Y:S01]  /*1bb0*/  LOP3.LUT R191, R191, R190.reuse, RZ, 0x3c, !PT ;  /* 0x000000bebfbf7212 */ /* 0x080fe200078e3cff */
[----:B------:R-:W-:Y:S01]  /*1bc0*/  IMAD.MOV.U32 R5, RZ, RZ, RZ ;  /* 0x000000ffff057224 */ /* 0x000fe200078e00ff */
[----:B------:R-:W-:Y:S02]  /*1bd0*/  BSSY.RECONVERGENT B0, `(.L_x_1206) ;  /* 0x0000033000007945 */ /* 0x000fe40003800200 */
[----:B------:R-:W-:-:S02]  /*1be0*/  LOP3.LUT R190, R191, R190, RZ, 0x3c, !PT ;  /* 0x000000bebfbe7212 */ /* 0x000fc400078e3cff */
[----:B------:R-:W-:Y:S01]  /*1bf0*/  MOV R165, UR6 ;  /* 0x0000000600a57c02 */ /* 0x000fe20008000f00 */
[----:B------:R-:W-:Y:S01]  /*1c00*/  IMAD.WIDE.U32 R12, R35, 0x40, R4 ;  /* 0x00000040230c7825 */ /* 0x000fe200078e0004 */
[----:B------:R-:W-:Y:S02]  /*1c10*/  SHF.R.U32.HI R171, RZ, 0x3, R170 ;  /* 0x00000003ffab7819 */ /* 0x000fe400000116aa */
[----:B------:R-:W-:Y:S01]  /*1c20*/  LOP3.LUT R191, R191, R190, RZ, 0x3c, !PT ;  /* 0x000000bebfbf7212 */ /* 0x000fe200078e3cff */
[----:B------:R-:W-:Y:S02]  /*1c30*/  IMAD R172, R172, 0x2, R165 ;  /* 0x00000002acac7824 */ /* 0x000fe400078e02a5 */
[----:B--2---:R-:W-:Y:S02]  /*1c40*/  @P3 IMAD R14, R17, R33, RZ ;  /* 0x00000021110e3224 */ /* 0x004fe400078e02ff */
[-C--:B---3--:R-:W-:Y:S02]  /*1c50*/  @!P3 IMAD R2, R19, R238.reuse, RZ ;  /* 0x000000ee1302b224 */ /* 0x088fe400078e02ff */
[----:B------:R-:W-:-:S04]  /*1c60*/  @!P3 IMAD.WIDE.U32 R8, R18, R238, RZ ;  /* 0x000000ee1208b225 */ /* 0x000fc800078e00ff */
[----:B------:R-:W-:Y:S01]  /*1c70*/  @!P3 IMAD.MOV.U32 R10, RZ, RZ, R8 ;  /* 0x000000ffff0ab224 */ /* 0x000fe200078e0008 */
[----:B------:R-:W-:Y:S01]  /*1c80*/  @!P3 IADD3 R2, PT, PT, R9, R2, RZ ;  /* 0x000000020902b210 */ /* 0x000fe20007ffe0ff */
[----:B------:R-:W-:Y:S01]  /*1c90*/  @P3 IMAD.WIDE.U32 R8, R16, R33, RZ ;  /* 0x0000002110083225 */ /* 0x000fe200078e00ff */
[----:B------:R-:W-:Y:S02]  /*1ca0*/  LEA R196, P1, R6, R24, 0x1 ;  /* 0x0000001806c47211 */ /* 0x000fe400078208ff */
[----:B------:R-:W-:Y:S02]  /*1cb0*/  @P3 MOV R10, R8 ;  /* 0x00000008000a3202 */ /* 0x000fe40000000f00 */
[----:B------:R-:W-:Y:S01]  /*1cc0*/  IADD3 R8, P2, PT, R174, R27, RZ ;  /* 0x0000001bae087210 */ /* 0x000fe20007f5e0ff */
[----:B------:R-:W-:Y:S01]  /*1cd0*/  @P3 IMAD.IADD R2, R9, 0x1, R14 ;  /* 0x0000000109023824 */ /* 0x000fe200078e020e */
[----:B------:R-:W-:Y:S01]  /*1ce0*/  LEA.HI.X R195, R6, R25, R7, 0x1, P1 ;  /* 0x0000001906c37211 */ /* 0x000fe200008f0c07 */
[----:B----4-:R-:W-:Y:S01]  /*1cf0*/  IMAD R0, R21, R239, RZ ;  /* 0x000000ef15007224 */ /* 0x010fe200078e02ff */
[----:B------:R-:W-:Y:S01]  /*1d00*/  ISETP.GE.AND P1, PT, R4, R240, PT ;  /* 0x000000f00400720c */ /* 0x000fe20003f26270 */
[----:B------:R-:W-:Y:S01]  /*1d10*/  IMAD.X R9, RZ, RZ, R32, P2 ;  /* 0x000000ffff097224 */ /* 0x000fe200010e0620 */
[----:B------:R-:W-:Y:S01]  /*1d20*/  IADD3 R10, P0, PT, R174, R10, RZ ;  /* 0x0000000aae0a7210 */ /* 0x000fe20007f1e0ff */
[----:B------:R-:W-:-:S02]  /*1d30*/  IMAD R18, R20, R11, R0 ;  /* 0x0000000b14127224 */ /* 0x000fc400078e0200 */
[----:B------:R-:W-:Y:S01]  /*1d40*/  IMAD R0, R177, R4, RZ ;  /* 0x00000004b1007224 */ /* 0x000fe200078e02ff */
[----:B------:R-:W-:Y:S01]  /*1d50*/  IADD3.X R11, PT, PT, RZ, R2, RZ, P0, !PT ;  /* 0x00000002ff0b7210 */ /* 0x000fe200007fe4ff */
[----:B------:R-:W-:-:S04]  /*1d60*/  IMAD.WIDE.U32 R8, R4, R176, R8 ;  /* 0x000000b004087225 */ /* 0x000fc800078e0008 */
[----:B------:R-:W-:Y:S01]  /*1d70*/  IMAD.WIDE.U32 R14, R239, R20, R10 ;  /* 0x00000014ef0e7225 */ /* 0x000fe200078e000a */
[----:B------:R-:W-:-:S03]  /*1d80*/  LEA R194, P0, R8, R28, 0x1 ;  /* 0x0000001c08c27211 */ /* 0x000fc600078008ff */
[----:B------:R-:W-:Y:S01]  /*1d90*/  IMAD.IADD R0, R9, 0x1, R0 ;  /* 0x0000000109007824 */ /* 0x000fe200078e0200 */
[----:B------:R-:W-:Y:S01]  /*1da0*/  @!P3 MOV R6, R16 ;  /* 0x000000100006b202 */ /* 0x000fe20000000f00 */
[----:B------:R-:W-:Y:S01]  /*1db0*/  @!P3 IMAD.MOV.U32 R7, RZ, RZ, R17 ;  /* 0x000000ffff07b224 */ /* 0x000fe200078e0011 */
[----:B------:R-:W-:Y:S01]  /*1dc0*/  @P3 MOV R7, R17 ;  /* 0x0000001100073202 */ /* 0x000fe20000000f00 */
[----:B------:R-:W-:Y:S01]  /*1dd0*/  @P3 IMAD.MOV.U32 R6, RZ, RZ, R16 ;  /* 0x000000ffff063224 */ /* 0x000fe200078e0010 */
[----:B------:R-:W-:Y:S02]  /*1de0*/  LEA.HI.X R189, R8, R29, R0, 0x1, P0 ;  /* 0x0000001d08bd7211 */ /* 0x000fe400000f0c00 */
        /* <DEDUP_REMOVED lines=16> */
.L_x_1208:
[----:B------:R2:W-:Y:S02]  /*1ef0*/  STS.128 [R172], RZ ;  /* 0x000000ffac007388 */ /* 0x0005e40000000c00 */
.L_x_1207:
[----:B------:R-:W-:Y:S05]  /*1f00*/  BSYNC.RECONVERGENT B0 ;  /* 0x0000000000007941 */ /* 0x000fea0003800200 */
.L_x_1206:
        /* <DEDUP_REMOVED lines=8> */
[----:B-----5:R-:W-:-:S13]  /*1f90*/  ISETP.GE.AND P0, PT, R174, R173, PT ;  /* 0x000000adae00720c */ /* 0x020fda0003f06270 */
        /* <DEDUP_REMOVED lines=15> */
.L_x_1210:
[----:B------:R-:W-:Y:S05]  /*2090*/  BSYNC.RECONVERGENT B0 ;  /* 0x0000000000007941 */ /* 0x000fea0003800200 */
.L_x_1209:
        /* <DEDUP_REMOVED lines=13> */
.L_x_1213:
[----:B------:R4:W-:Y:S02]  /*2170*/  STS.128 [R172+0x1000], RZ ;  /* 0x001000ffac007388 */ /* 0x0009e40000000c00 */
.L_x_1212:
[----:B------:R-:W-:Y:S05]  /*2180*/  BSYNC.RECONVERGENT B0 ;  /* 0x0000000000007941 */ /* 0x000fea0003800200 */
.L_x_1211:
[----:B------:R-:W-:Y:S01]  /*2190*/  ISETP.GE.AND P1, PT, R16, R0, PT ;  /* 0x000000001000720c */ /* 0x000fe20003f26270 */
[----:B------:R-:W-:Y:S01]  /*21a0*/  VIADD R13, R4, 0x40 ;  /* 0x00000040040d7836 */ /* 0x000fe20000000000 */
[----:B---3--:R-:W-:Y:S01]  /*21b0*/  LEA R6, P0, R2, R194, 0x1 ;  /* 0x000000c202067211 */ /* 0x008fe200078008ff */
[C---:B------:R-:W-:Y:S01]  /*21c0*/  VIADD R9, R4.reuse, 0x60 ;  /* 0x0000006004097836 */ /* 0x040fe20000000000 */
[----:B------:R-:W-:Y:S01]  /*21d0*/  BSSY.RECONVERGENT B0, `(.L_x_1214) ;  /* 0x0000013000007945 */ /* 0x000fe20003800200 */
[----:B------:R-:W-:Y:S01]  /*21e0*/  VIADD R12, R4, 0x80 ;  /* 0x00000080040c7836 */ /* 0x000fe20000000000 */
[----:B------:R-:W-:Y:S01]  /*21f0*/  LEA.HI.X R7, R2, R189, R8, 0x1, P0 ;  /* 0x000000bd02077211 */ /* 0x000fe200000f0c08 */
[C---:B------:R-:W-:Y:S01]  /*2200*/  VIADD R11, R4.reuse, 0xa0 ;  /* 0x000000a0040b7836 */ /* 0x040fe20000000000 */
[-C--:B------:R-:W-:Y:S01]  /*2210*/  ISETP.GE.AND P0, PT, R13, R0.reuse, PT ;  /* 0x000000000d00720c */ /* 0x080fe20003f06270 */
[C---:B------:R-:W-:Y:S01]  /*2220*/  VIADD R10, R4.reuse, 0xc0 ;  /* 0x000000c0040a7836 */ /* 0x040fe20000000000 */
        /* <DEDUP_REMOVED lines=13> */
.L_x_1215:
[----:B------:R-:W-:Y:S05]  /*2300*/  BSYNC.RECONVERGENT B0 ;  /* 0x0000000000007941 */ /* 0x000fea0003800200 */
.L_x_1214:
        /* <DEDUP_REMOVED lines=12> */
.L_x_1217:
[----:B------:R-:W-:Y:S05]  /*23d0*/  BSYNC.RECONVERGENT B0 ;  /* 0x0000000000007941 */ /* 0x000fea0003800200 */
.L_x_1216:
        /* <DEDUP_REMOVED lines=11> */
.L_x_1219:
[----:B------:R-:W-:Y:S05]  /*2490*/  BSYNC.RECONVERGENT B0 ;  /* 0x0000000000007941 */ /* 0x000fea0003800200 */
.L_x_1218:
        /* <DEDUP_REMOVED lines=14> */
.L_x_1221:
[----:B------:R-:W-:Y:S05]  /*2580*/  BSYNC.RECONVERGENT B0 ;  /* 0x0000000000007941 */ /* 0x000fea0003800200 */
.L_x_1220:
        /* <DEDUP_REMOVED lines=11> */
.L_x_1223:
[----:B------:R-:W-:Y:S05]  /*2640*/  BSYNC.RECONVERGENT B0 ;  /* 0x0000000000007941 */ /* 0x000fea0003800200 */
.L_x_1222:
        /* <DEDUP_REMOVED lines=14> */
.L_x_1225:
[----:B------:R-:W-:Y:S05]  /*2730*/  BSYNC.RECONVERGENT B0 ;  /* 0x0000000000007941 */ /* 0x000fea0003800200 */
.L_x_1224:
        /* <DEDUP_REMOVED lines=14> */
.L_x_1227:
[----:B------:R-:W-:Y:S05]  /*2820*/  BSYNC.RECONVERGENT B0 ;  /* 0x0000000000007941 */ /* 0x000fea0003800200 */
.L_x_1226:
        /* <DEDUP_REMOVED lines=10> */
[----:B------:R-:W-:Y:S02]  /*28d0*/  MOV R4, R196 ;  /* 0x000000c400047202 */ /* 0x000fe40000000f00 */
[----:B------:R-:W-:-:S05]  /*28e0*/  MOV R5, R195 ;  /* 0x000000c300057202 */ /* 0x000fca0000000f00 */
[----:B------:R-:W-:Y:S01]  /*28f0*/  @!PT LDS RZ, [RZ] ;  /* 0x00000000fffff984 */ /* 0x000fe20000000800 */
[----:B------:R-:W-:Y:S01]  /*2900*/  @!PT LDS RZ, [RZ] ;  /* 0x00000000fffff984 */ /* 0x000fe20000000800 */
[----:B------:R-:W-:Y:S01]  /*2910*/  @!PT LDS RZ, [RZ] ;  /* 0x00000000fffff984 */ /* 0x000fe20000000800 */
[----:B------:R1:W-:Y:S01]  /*2920*/  LDGSTS.E.BYPASS.LTC128B.128 [R172+0x5000], desc[UR4][R4.64] ;  /* 0x0500000004ac7fae */ /* 0x0003e2000b981a04 */
[----:B------:R-:W-:Y:S05]  /*2930*/  BRA `(.L_x_1231) ;  /* 0x00000000000c7947 */ /* 0x000fea0003800000 */
.L_x_1230:
[----:B------:R1:W-:Y:S01]  /*2940*/  STS.128 [R172+0x5000], RZ ;  /* 0x005000ffac007388 */ /* 0x0003e20000000c00 */
[----:B------:R-:W-:Y:S05]  /*2950*/  BRA `(.L_x_1231) ;  /* 0x0000000000047947 */ /* 0x000fea0003800000 */
.L_x_1229:
[----:B------:R1:W-:Y:S02]  /*2960*/  STS.128 [R172+0x5000], RZ ;  /* 0x005000ffac007388 */ /* 0x0003e40000000c00 */
.L_x_1231:
[----:B------:R-:W-:Y:S05]  /*2970*/  BSYNC.RECONVERGENT B0 ;  /* 0x0000000000007941 */ /* 0x000fea0003800200 */
.L_x_1228:
[----:B------:R-:W-:Y:S01]  /*2980*/  ISETP.GE.AND P0, PT, R16, R0, PT ;  /* 0x000000001000720c */ /* 0x000fe20003f06270 */
[----:B------:R-:W-:Y:S01]  /*2990*/  BSSY.RECONVERGENT B0, `(.L_x_1232) ;  /* 0x0000012000007945 */ /* 0x000fe20003800200 */
[C---:B-1----:R-:W-:Y:S02]  /*29a0*/  LEA R4, P1, R2.reuse, R196, 0x1 ;  /* 0x000000c402047211 */ /* 0x042fe400078208ff */
        /* <DEDUP_REMOVED lines=16> */
.L_x_1233:
[----:B------:R-:W-:Y:S05]  /*2ab0*/  BSYNC.RECONVERGENT B0 ;  /* 0x0000000000007941 */ /* 0x000fea0003800200 */
.L_x_1232:
        /* <DEDUP_REMOVED lines=12> */
.L_x_1235:
[----:B------:R-:W-:Y:S05]  /*2b80*/  BSYNC.RECONVERGENT B0 ;  /* 0x0000000000007941 */ /* 0x000fea0003800200 */
.L_x_1234:
        /* <DEDUP_REMOVED lines=12> */
.L_x_1237:
[----:B------:R-:W-:Y:S05]  /*2c50*/  BSYNC.RECONVERGENT B0 ;  /* 0x0000000000007941 */ /* 0x000fea0003800200 */
.L_x_1236:
        /* <DEDUP_REMOVED lines=15> */
.L_x_1239:
[----:B------:R-:W-:Y:S05]  /*2d50*/  BSYNC.RECONVERGENT B0 ;  /* 0x0000000000007941 */ /* 0x000fea0003800200 */
.L_x_1238:
        /* <DEDUP_REMOVED lines=12> */
.L_x_1241:
[----:B------:R-:W-:Y:S05]  /*2e20*/  BSYNC.RECONVERGENT B0 ;  /* 0x0000000000007941 */ /* 0x000fea0003800200 */
.L_x_1240:
        /* <DEDUP_REMOVED lines=15> */
.L_x_1243:
[----:B------:R-:W-:Y:S05]  /*2f20*/  BSYNC.RECONVERGENT B0 ;  /* 0x0000000000007941 */ /* 0x000fea0003800200 */
.L_x_1242:
        /* <DEDUP_REMOVED lines=13> */
.L_x_1245:
[----:B------:R-:W-:Y:S05]  /*3000*/  BSYNC.RECONVERGENT B0 ;  /* 0x0000000000007941 */ /* 0x000fea0003800200 */
.L_x_1244:
[----:B------:R-:W2:Y:S01]  /*3010*/  LD.E R2, desc[UR4][R134.64+0x18c] ;  /* 0x00018c0486027980 */ /* 0x000ea2000c101900 */
[----:B------:R-:W-:Y:S01]  /*3020*/  IMAD.SHL.U32 R0, R171, 0x100, RZ ;  /* 0x00000100ab007824 */ /* 0x000fe200078e00ff */
[----:B------:R-:W-:Y:S01]  /*3030*/  SHF.R.U32.HI R44, RZ, 0x1, R170 ;  /* 0x00000001ff2c7819 */ /* 0x000fe200000116aa */
[C---:B------:R-:W-:Y:S01]  /*3040*/  IMAD.SHL.U32 R167, R170.reuse, 0x10, RZ ;  /* 0x00000010aaa77824 */ /* 0x040fe200078e00ff */
[C---:B------:R-:W-:Y:S01]  /*3050*/  LOP3.LUT P0, RZ, R170.reuse, 0x4, RZ, 0xc0, !PT ;  /* 0x00000004aaff7812 */ /* 0x040fe2000780c0ff */
[----:B------:R-:W-:Y:S01]  /*3060*/  IMAD.SHL.U32 R231, R170, 0x20, RZ ;  /* 0x00000020aae77824 */ /* 0x000fe200078e00ff */
[----:B------:R-:W-:Y:S01]  /*3070*/  LOP3.LUT R160, R0, 0x100, RZ, 0xc0, !PT ;  /* 0x0000010000a07812 */ /* 0x000fe200078ec0ff */
[----:B------:R-:W-:Y:S01]  /*3080*/  IMAD.SHL.U32 R166, R170, 0x4, RZ ;  /* 0x00000004aaa67824 */ /* 0x000fe200078e00ff */
[----:B------:R-:W-:Y:S01]  /*3090*/  LOP3.LUT R0, R44, 0x8, RZ, 0xc0, !PT ;  /* 0x000000082c007812 */ /* 0x000fe200078ec0ff */
[----:B------:R-:W-:Y:S01]  /*30a0*/  IMAD.MOV.U32 R137, RZ, RZ, 0x20 ;  /* 0x00000020ff897424 */ /* 0x000fe200078e00ff */
[C---:B-1----:R-:W-:Y:S01]  /*30b0*/  LOP3.LUT R5, R167.reuse, 0x100, RZ, 0xc0, !PT ;  /* 0x00000100a7057812 */ /* 0x042fe200078ec0ff */
[----:B------:R-:W0:Y:S01]  /*30c0*/  LDGDEPBAR ;  /* 0x00000000000079af */ /* 0x000e220000000000 */
[----:B------:R-:W-:Y:S01]  /*30d0*/  LOP3.LUT R4, R166, 0x18, RZ, 0xc0, !PT ;  /* 0x00000018a6047812 */ /* 0x000fe200078ec0ff */
[----:B------:R-:W-:Y:S01]  /*30e0*/  BSSY.RECONVERGENT B1, `(.L_x_1246) ;  /* 0x0000307000017945 */ /* 0x000fe20003800200 */
[----:B------:R-:W-:-:S02]  /*30f0*/  LOP3.LUT R6, R167, 0x3e00, RZ, 0xc0, !PT ;  /* 0x00003e00a7067812 */ /* 0x000fc400078ec0ff */
[--C-:B------:R-:W-:Y:S02]  /*3100*/  LOP3.LUT R0, R0, 0xc0, R231.reuse, 0xf8, !PT ;  /* 0x000000c000007812 */ /* 0x100fe400078ef8e7 */
[----:B------:R-:W-:Y:S02]  /*3110*/  LOP3.LUT R12, R231, 0xc0, RZ, 0xc0, !PT ;  /* 0x000000c0e70c7812 */ /* 0x000fe400078ec0ff */
[--C-:B------:R-:W-:Y:S02]  /*3120*/  LOP3.LUT R7, R5, 0x20, R231.reuse, 0xf8, !PT ;  /* 0x0000002005077812 */ /* 0x100fe400078ef8e7 */
[----:B------:R-:W-:Y:S02]  /*3130*/  LOP3.LUT R5, R6, 0x20, R231, 0xf8, !PT ;  /* 0x0000002006057812 */ /* 0x000fe400078ef8e7 */
[----:B------:R-:W-:Y:S02]  /*3140*/  LOP3.LUT R162, R0, R4, RZ, 0x3c, !PT ;  /* 0x0000000400a27212 */ /* 0x000fe400078e3cff */
[----:B------:R-:W-:-:S02]  /*3150*/  LOP3.LUT R12, R12, 0x8, R170, 0xf8, !PT ;  /* 0x000000080c0c7812 */ /* 0x000fc400078ef8aa */
[----:B------:R-:W-:Y:S02]  /*3160*/  LOP3.LUT R0, R162, R5, R160, 0xfe, !PT ;  /* 0x00000005a2007212 */ /* 0x000fe400078efea0 */
[----:B------:R-:W-:Y:S02]  /*3170*/  LOP3.LUT R12, R7, R12, R4, 0xf6, !PT ;  /* 0x0000000c070c7212 */ /* 0x000fe400078ef604 */
[----:B------:R-:W-:Y:S01]  /*3180*/  SEL R137, R137, 0xffffffe0, !P0 ;  /* 0xffffffe089897807 */ /* 0x000fe20004000000 */
[--C-:B------:R-:W-:Y:S02]  /*3190*/  IMAD R168, R0, 0x2, R165.reuse ;  /* 0x0000000200a87824 */ /* 0x100fe400078e02a5 */
[----:B------:R-:W-:Y:S02]  /*31a0*/  IMAD R12, R12, 0x2, R165 ;  /* 0x000000020c0c7824 */ /* 0x000fe400078e02a5 */
[--C-:B------:R-:W-:Y:S01]  /*31b0*/  IMAD.IADD R0, R168, 0x1, R137.reuse ;  /* 0x00000001a8007824 */ /* 0x100fe200078e0289 */
[----:B------:R-:W-:Y:S01]  /*31c0*/  LDSM.16.M88.4 R8, [R168] ;  /* 0x00000000a808783b */ /* 0x000fe20000000200 */
[----:B------:R-:W-:-:S03]  /*31d0*/  IMAD.IADD R13, R12, 0x1, R137 ;  /* 0x000000010c0d7824 */ /* 0x000fc600078e0289 */
[----:B------:R-:W1:Y:S04]  /*31e0*/  LDSM.16.M88.4 R16, [R12+0x1000] ;  /* 0x001000000c10783b */ /* 0x000e680000000200 */
[----:B------:R3:W-:Y:S04]  /*31f0*/  LDSM.16.M88.4 R4, [R0] ;  /* 0x000000000004783b */ /* 0x0007e80000000200 */
[----:B------:R-:W4:Y:S04]  /*3200*/  LDSM.16.M88.4 R28, [R13+0x1000] ;  /* 0x001000000d1c783b */ /* 0x000f280000000200 */
[----:B------:R-:W4:Y:S04]  /*3210*/  LDSM.16.M88.4 R36, [R12+0x1400] ;  /* 0x001400000c24783b */ /* 0x000f280000000200 */
[----:B------:R-:W4:Y:S04]  /*3220*/  LDSM.16.M88.4 R32, [R13+0x1400] ;  /* 0x001400000d20783b */ /* 0x000f280000000200 */
[----:B------:R-:W2:Y:S04]  /*3230*/  LDSM.16.M88.4 R48, [R12+0x1800] ;  /* 0x001800000c30783b */ /* 0x000ea80000000200 */
[----:B------:R-:W2:Y:S01]  /*3240*/  LDSM.16.M88.4 R40, [R13+0x1800] ;  /* 0x001800000d28783b */ /* 0x000ea20000000200 */
[----:B---3--:R-:W-:-:S05]  /*3250*/  IMAD.SHL.U32 R0, R170, 0x2, RZ ;  /* 0x00000002aa007824 */ /* 0x008fca00078e00ff */
[----:B------:R-:W-:-:S05]  /*3260*/  LOP3.LUT R0, R0, 0x6, RZ, 0xc0, !PT ;  /* 0x0000000600007812 */ /* 0x000fca00078ec0ff */
[----:B------:R-:W-:Y:S01]  /*3270*/  IMAD.IADD R0, R175, 0x1, R0 ;  /* 0x00000001af007824 */ /* 0x000fe200078e0200 */
[----:B-1---5:R-:W-:Y:S03]  /*3280*/  HMMA.16816.F32 R20, R8, R16, RZ ;  /* 0x000000100814723c */ /* 0x022fe600000018ff */
[C---:B------:R-:W-:Y:S01]  /*3290*/  VIADD R14, R0.reuse, 0x9 ;  /* 0x00000009000e7836 */ /* 0x040fe20000000000 */
[C---:B------:R-:W-:Y:S01]  /*32a0*/  ISETP.GE.AND P1, PT, R0.reuse, R3, PT ;  /* 0x000000030000720c */ /* 0x040fe20003f26270 */
[----:B------:R-:W-:-:S03]  /*32b0*/  VIADD R15, R0, 0x8 ;  /* 0x00000008000f7836 */ /* 0x000fc60000000000 */
[-C--:B------:R-:W-:Y:S01]  /*32c0*/  ISETP.GE.AND P5, PT, R14, R3.reuse, PT ;  /* 0x000000030e00720c */ /* 0x080fe20003fa6270 */
[C---:B------:R-:W-:Y:S01]  /*32d0*/  VIADD R14, R0.reuse, 0x18 ;  /* 0x00000018000e7836 */ /* 0x040fe20000000000 */
[----:B------:R-:W-:Y:S01]  /*32e0*/  HMMA.16816.F32 R16, R8, R18, RZ ;  /* 0x000000120810723c */ /* 0x000fe200000018ff */
[-C--:B------:R-:W-:Y:S01]  /*32f0*/  ISETP.GE.AND P6, PT, R15, R3.reuse, PT ;  /* 0x000000030f00720c */ /* 0x080fe20003fc6270 */
[----:B------:R-:W-:Y:S02]  /*3300*/  VIADD R15, R0, 0x11 ;  /* 0x00000011000f7836 */ /* 0x000fe40000000000 */
[-C--:B------:R-:W-:Y:S01]  /*3310*/  ISETP.GE.AND P2, PT, R14, R3.reuse, PT ;  /* 0x000000030e00720c */ /* 0x080fe20003f46270 */
[----:B------:R-:W-:Y:S02]  /*3320*/  VIADD R14, R0, 0x19 ;  /* 0x00000019000e7836 */ /* 0x000fe40000000000 */
[----:B------:R-:W-:-:S03]  /*3330*/  ISETP.GE.AND P3, PT, R15, R3, PT ;  /* 0x000000030f00720c */ /* 0x000fc60003f66270 */
[----:B----4-:R-:W-:Y:S08]  /*3340*/  HMMA.16816.F32 R24, R4, R28, R20 ;  /* 0x0000001c0418723c */ /* 0x010ff00000001814 */
[----:B------:R-:W-:Y:S08]  /*3350*/  HMMA.16816.F32 R20, R8, R36, RZ ;  /* 0x000000240814723c */ /* 0x000ff000000018ff */
[----:B------:R-:W-:-:S12]  /*3360*/  HMMA.16816.F32 R16, R4, R30, R16 ;  /* 0x0000001e0410723c */ /* 0x000fd80000001810 */
[----:B------:R-:W-:Y:S08]  /*3370*/  HMMA.16816.F32 R28, R4, R32, R20 ;  /* 0x00000020041c723c */ /* 0x000ff00000001814 */
[----:B------:R-:W-:Y:S01]  /*3380*/  HMMA.16816.F32 R20, R8, R38, RZ ;  /* 0x000000260814723c */ /* 0x000fe200000018ff */
[----:B------:R-:W-:Y:S01]  /*3390*/  LDSM.16.M88.4 R36, [R13+0x1c00] ;  /* 0x001c00000d24783b */ /* 0x000fe20000000200 */
[-C--:B--2---:R-:W-:Y:S01]  /*33a0*/  FMUL.FTZ R16, R16, R2.reuse ;  /* 0x0000000210107220 */ /* 0x084fe20000410000 */
[-C--:B------:R-:W-:Y:S01]  /*33b0*/  FMUL.FTZ R17, R17, R2.reuse ;  /* 0x0000000211117220 */ /* 0x080fe20000410000 */
[-C--:B------:R-:W-:Y:S01]  /*33c0*/  FMUL.FTZ R18, R18, R2.reuse ;  /* 0x0000000212127220 */ /* 0x080fe20000410000 */
[-C--:B------:R-:W-:Y:S01]  /*33d0*/  FMUL.FTZ R19, R19, R2.reuse ;  /* 0x0000000213137220 */ /* 0x080fe20000410000 */
[-C--:B------:R-:W-:Y:S01]  /*33e0*/  FMUL.FTZ R24, R24, R2.reuse ;  /* 0x0000000218187220 */ /* 0x080fe20000410000 */
[-C--:B------:R-:W-:Y:S01]  /*33f0*/  FMUL.FTZ R25, R25, R2.reuse ;  /* 0x0000000219197220 */ /* 0x080fe20000410000 */
[-C--:B------:R-:W-:Y:S01]  /*3400*/  FMUL.FTZ R26, R26, R2.reuse ;  /* 0x000000021a1a7220 */ /* 0x080fe20000410000 */
[-C--:B------:R-:W-:Y:S01]  /*3410*/  FMUL.FTZ R27, R27, R2.reuse ;  /* 0x000000021b1b7220 */ /* 0x080fe20000410000 */
[----:B------:R-:W1:Y:S01]  /*3420*/  MUFU.TANH R89, R16 ;  /* 0x0000001000597308 */ /* 0x000e620000002400 */
[-C--:B------:R-:W-:Y:S01]  /*3430*/  FMUL.FTZ R28, R28, R2.reuse ;  /* 0x000000021c1c7220 */ /* 0x080fe20000410000 */
[-C--:B------:R-:W-:Y:S01]  /*3440*/  FMUL.FTZ R29, R29, R2.reuse ;  /* 0x000000021d1d7220 */ /* 0x080fe20000410000 */
[-C--:B------:R-:W-:Y:S01]  /*3450*/  FMUL.FTZ R30, R30, R2.reuse ;  /* 0x000000021e1e7220 */ /* 0x080fe20000410000 */
[----:B------:R-:W-:-:S04]  /*3460*/  FMUL.FTZ R31, R31, R2 ;  /* 0x000000021f1f7220 */ /* 0x000fc80000410000 */
[----:B------:R-:W2:Y:S08]  /*3470*/  MUFU.TANH R92, R17 ;  /* 0x00000011005c7308 */ /* 0x000eb00000002400 */
[----:B------:R-:W3:Y:S01]  /*3480*/  MUFU.TANH R74, R18 ;  /* 0x00000012004a7308 */ /* 0x000ee20000002400 */
[----:B-1----:R-:W-:-:S07]  /*3490*/  FSEL R89, R89, -INF , !P6 ;  /* 0xff80000059597808 */ /* 0x002fce0007000000 */
[----:B------:R1:W4:Y:S01]  /*34a0*/  MUFU.TANH R80, R19 ;  /* 0x0000001300507308 */ /* 0x0003220000002400 */
[----:B--2---:R-:W-:-:S07]  /*34b0*/  FSEL R92, R92, -INF , !P5 ;  /* 0xff8000005c5c7808 */ /* 0x004fce0006800000 */
[----:B------:R-:W2:Y:S01]  /*34c0*/  MUFU.TANH R88, R24 ;  /* 0x0000001800587308 */ /* 0x000ea20000002400 */
[----:B---3--:R-:W-:-:S07]  /*34d0*/  FSEL R74, R74, -INF , !P6 ;  /* 0xff8000004a4a7808 */ /* 0x008fce0007000000 */
[----:B------:R-:W-:Y:S01]  /*34e0*/  MUFU.TANH R87, R25 ;  /* 0x0000001900577308 */ /* 0x000fe20000002400 */
[----:B-1----:R-:W-:Y:S01]  /*34f0*/  HMMA.16816.F32 R16, R8, R48, RZ ;  /* 0x000000300810723c */ /* 0x002fe200000018ff */
[----:B----4-:R-:W-:-:S06]  /*3500*/  FSEL R80, R80, -INF , !P5 ;  /* 0xff80000050507808 */ /* 0x010fcc0006800000 */
[----:B------:R-:W1:Y:S01]  /*3510*/  MUFU.TANH R77, R26 ;  /* 0x0000001a004d7308 */ /* 0x000e620000002400 */
[----:B--2---:R-:W-:-:S07]  /*3520*/  FSEL R88, R88, -INF , !P1 ;  /* 0xff80000058587808 */ /* 0x004fce0004800000 */
[----:B------:R2:W-:Y:S05]  /*3530*/  MUFU.TANH R76, R27 ;  /* 0x0000001b004c7308 */ /* 0x0005ea0000002400 */
[----:B------:R-:W-:Y:S03]  /*3540*/  HMMA.16816.F32 R16, R4, R40, R16 ;  /* 0x000000280410723c */ /* 0x000fe60000001810 */
[----:B------:R-:W-:Y:S01]  /*3550*/  MUFU.TANH R94, R28 ;  /* 0x0000001c005e7308 */ /* 0x000fe20000002400 */
[----:B-1----:R-:W-:Y:S02]  /*3560*/  FSEL R77, R77, -INF , !P1 ;  /* 0xff8000004d4d7808 */ /* 0x002fe40004800000 */
[----:B------:R-:W-:Y:S01]  /*3570*/  ISETP.GE.AND P1, PT, R14, R3, PT ;  /* 0x000000030e00720c */ /* 0x000fe20003f26270 */
[----:B------:R-:W-:-:S04]  /*3580*/  VIADD R14, R0, 0x20 ;  /* 0x00000020000e7836 */ /* 0x000fc80000000000 */
[----:B------:R-:W1:Y:S01]  /*3590*/  MUFU.TANH R93, R29 ;  /* 0x0000001d005d7308 */ /* 0x000e620000002400 */
[----:B--2---:R-:W-:Y:S01]  /*35a0*/  HMMA.16816.F32 R24, R4, R34, R20 ;  /* 0x000000220418723c */ /* 0x004fe20000001814 */
[----:B------:R-:W2:Y:S06]  /*35b0*/  LDSM.16.M88.4 R32, [R12+0x1c00] ;  /* 0x001c00000c20783b */ /* 0x000eac0000000200 */
[----:B------:R-:W-:Y:S01]  /*35c0*/  MUFU.TANH R79, R30 ;  /* 0x0000001e004f7308 */ /* 0x000fe20000002400 */
[----:B------:R-:W-:Y:S01]  /*35d0*/  HMMA.16816.F32 R20, R8, R50, RZ ;  /* 0x000000320814723c */ /* 0x000fe200000018ff */
[-C--:B------:R-:W-:Y:S01]  /*35e0*/  FMUL.FTZ R16, R16, R2.reuse ;  /* 0x0000000210107220 */ /* 0x080fe20000410000 */
[-C--:B------:R-:W-:Y:S01]  /*35f0*/  FMUL.FTZ R17, R17, R2.reuse ;  /* 0x0000000211117220 */ /* 0x080fe20000410000 */
[-C--:B------:R-:W-:Y:S01]  /*3600*/  FMUL.FTZ R18, R18, R2.reuse ;  /* 0x0000000212127220 */ /* 0x080fe20000410000 */
[----:B------:R-:W-:Y:S01]  /*3610*/  FMUL.FTZ R19, R19, R2 ;  /* 0x0000000213137220 */ /* 0x000fe20000410000 */
[----:B------:R-:W-:Y:S02]  /*3620*/  LDSM.16.M88.4 R48, [R12+0x2400] ;  /* 0x002400000c30783b */ /* 0x000fe40000000200 */
[----:B------:R3:W4:Y:S01]  /*3630*/  MUFU.TANH R78, R31 ;  /* 0x0000001f004e7308 */ /* 0x0007220000002400 */
[----:B-1----:R-:W-:-:S03]  /*3640*/  FSEL R93, R93, -INF , !P3 ;  /* 0xff8000005d5d7808 */ /* 0x002fc60005800000 */
[-C--:B------:R-:W-:Y:S01]  /*3650*/  FMUL.FTZ R24, R24, R2.reuse ;  /* 0x0000000218187220 */ /* 0x080fe20000410000 */
[-C--:B------:R-:W-:Y:S01]  /*3660*/  FMUL.FTZ R25, R25, R2.reuse ;  /* 0x0000000219197220 */ /* 0x080fe20000410000 */
[-C--:B------:R-:W-:Y:S01]  /*3670*/  FMUL.FTZ R26, R26, R2.reuse ;  /* 0x000000021a1a7220 */ /* 0x080fe20000410000 */
[----:B------:R-:W-:Y:S01]  /*3680*/  FMUL.FTZ R27, R27, R2 ;  /* 0x000000021b1b7220 */ /* 0x000fe20000410000 */
[----:B------:R-:W-:Y:S08]  /*3690*/  MUFU.TANH R97, R16 ;  /* 0x0000001000617308 */ /* 0x000ff00000002400 */
[----:B------:R-:W-:Y:S01]  /*36a0*/  MUFU.TANH R98, R17 ;  /* 0x0000001100627308 */ /* 0x000fe20000002400 */
[----:B---3--:R-:W-:Y:S01]  /*36b0*/  HMMA.16816.F32 R28, R4, R42, R20 ;  /* 0x0000002a041c723c */ /* 0x008fe20000001814 */
[----:B------:R-:W1:Y:S01]  /*36c0*/  LDSM.16.M88.4 R40, [R12+0x2000] ;  /* 0x002000000c28783b */ /* 0x000e620000000200 */
[----:B----4-:R-:W-:-:S05]  /*36d0*/  FSEL R78, R78, -INF , !P3 ;  /* 0xff8000004e4e7808 */ /* 0x010fca0005800000 */
[----:B------:R-:W-:Y:S01]  /*36e0*/  MUFU.TANH R71, R18 ;  /* 0x0000001200477308 */ /* 0x000fe20000002400 */
[C---:B--2---:R-:W-:Y:S07]  /*36f0*/  HMMA.16816.F32 R20, R8.reuse, R32, RZ ;  /* 0x000000200814723c */ /* 0x044fee00000018ff */
[----:B------:R2:W-:Y:S04]  /*3700*/  MUFU.TANH R70, R19 ;  /* 0x0000001300467308 */ /* 0x0005e80000002400 */
[-C--:B------:R-:W-:Y:S01]  /*3710*/  FMUL.FTZ R28, R28, R2.reuse ;  /* 0x000000021c1c7220 */ /* 0x080fe20000410000 */
[-C--:B------:R-:W-:Y:S01]  /*3720*/  FMUL.FTZ R29, R29, R2.reuse ;  /* 0x000000021d1d7220 */ /* 0x080fe20000410000 */
[-C--:B------:R-:W-:Y:S01]  /*3730*/  FMUL.FTZ R30, R30, R2.reuse ;  /* 0x000000021e1e7220 */ /* 0x080fe20000410000 */
[----:B------:R-:W-:Y:S01]  /*3740*/  FMUL.FTZ R31, R31, R2 ;  /* 0x000000021f1f7220 */ /* 0x000fe20000410000 */
[----:B------:R-:W3:Y:S08]  /*3750*/  MUFU.TANH R90, R24 ;  /* 0x00000018005a7308 */ /* 0x000ef00000002400 */
[----:B------:R-:W4:Y:S01]  /*3760*/  MUFU.TANH R91, R25 ;  /* 0x00000019005b7308 */ /* 0x000f220000002400 */
[----:B--2---:R-:W-:Y:S01]  /*3770*/  HMMA.16816.F32 R16, R8, R34, RZ ;  /* 0x000000220810723c */ /* 0x004fe200000018ff */
[----:B------:R-:W2:Y:S06]  /*3780*/  LDSM.16.M88.4 R32, [R13+0x2000] ;  /* 0x002000000d20783b */ /* 0x000eac0000000200 */
[----:B------:R-:W1:Y:S01]  /*3790*/  MUFU.TANH R73, R26 ;  /* 0x0000001a00497308 */ /* 0x000e620000002400 */
[----:B---3--:R-:W-:-:S07]  /*37a0*/  FSEL R90, R90, -INF , !P2 ;  /* 0xff8000005a5a7808 */ /* 0x008fce0005000000 */
[----:B------:R3:W3:Y:S01]  /*37b0*/  MUFU.TANH R72, R27 ;  /* 0x0000001b00487308 */ /* 0x0006e20000002400 */
[----:B----4-:R-:W-:-:S04]  /*37c0*/  FSEL R91, R91, -INF , !P1 ;  /* 0xff8000005b5b7808 */ /* 0x010fc80004800000 */
[----:B------:R-:W-:Y:S03]  /*37d0*/  HMMA.16816.F32 R16, R4, R38, R16 ;  /* 0x000000260410723c */ /* 0x000fe60000001810 */
[----:B------:R-:W-:Y:S01]  /*37e0*/  MUFU.TANH R99, R28 ;  /* 0x0000001c00637308 */ /* 0x000fe20000002400 */
[----:B-1----:R-:W-:-:S07]  /*37f0*/  FSEL R73, R73, -INF , !P2 ;  /* 0xff80000049497808 */ /* 0x002fce0005000000 */
[----:B------:R-:W-:Y:S01]  /*3800*/  MUFU.TANH R100, R29 ;  /* 0x0000001d00647308 */ /* 0x000fe20000002400 */
[----:B---3--:R-:W-:Y:S01]  /*3810*/  HMMA.16816.F32 R24, R4, R36, R20 ;  /* 0x000000240418723c */ /* 0x008fe20000001814 */
[----:B------:R-:W1:Y:S01]  /*3820*/  LDSM.16.M88.4 R36, [R13+0x2400] ;  /* 0x002400000d24783b */ /* 0x000e620000000200 */
[----:B------:R-:W-:-:S05]  /*3830*/  FSEL R72, R72, -INF , !P1 ;  /* 0xff80000048487808 */ /* 0x000fca0004800000 */
[-C--:B------:R-:W-:Y:S01]  /*3840*/  FMUL.FTZ R16, R16, R2.reuse ;  /* 0x0000000210107220 */ /* 0x080fe20000410000 */
[----:B------:R-:W-:Y:S01]  /*3850*/  HMMA.16816.F32 R20, R8, R40, RZ ;  /* 0x000000280814723c */ /* 0x000fe200000018ff */
[-C--:B------:R-:W-:Y:S01]  /*3860*/  FMUL.FTZ R17, R17, R2.reuse ;  /* 0x0000000211117220 */ /* 0x080fe20000410000 */
[-C--:B------:R-:W-:Y:S01]  /*3870*/  FMUL.FTZ R18, R18, R2.reuse ;  /* 0x0000000212127220 */ /* 0x080fe20000410000 */
[-C--:B------:R-:W-:Y:S01]  /*3880*/  FMUL.FTZ R19, R19, R2.reuse ;  /* 0x0000000213137220 */ /* 0x080fe20000410000 */
[----:B------:R-:W3:Y:S07]  /*3890*/  MUFU.TANH R69, R30 ;  /* 0x0000001e00457308 */ /* 0x000eee0000002400 */
[-C--:B------:R-:W-:Y:S01]  /*38a0*/  FMUL.FTZ R24, R24, R2.reuse ;  /* 0x0000000218187220 */ /* 0x080fe20000410000 */
[----:B------:R2:W4:Y:S01]  /*38b0*/  MUFU.TANH R68, R31 ;  /* 0x0000001f00447308 */ /* 0x0005220000002400 */
[-C--:B------:R-:W-:Y:S01]  /*38c0*/  FMUL.FTZ R25, R25, R2.reuse ;  /* 0x0000000219197220 */ /* 0x080fe20000410000 */
[-C--:B------:R-:W-:Y:S01]  /*38d0*/  FMUL.FTZ R26, R26, R2.reuse ;  /* 0x000000021a1a7220 */ /* 0x080fe20000410000 */
[----:B------:R-:W-:-:S05]  /*38e0*/  FMUL.FTZ R27, R27, R2 ;  /* 0x000000021b1b7220 */ /* 0x000fca0000410000 */
[----:B------:R-:W-:Y:S08]  /*38f0*/  MUFU.TANH R103, R16 ;  /* 0x0000001000677308 */ /* 0x000ff00000002400 */
[----:B------:R-:W-:Y:S01]  /*3900*/  MUFU.TANH R104, R17 ;  /* 0x0000001100687308 */ /* 0x000fe20000002400 */
[----:B--2---:R-:W-:Y:S07]  /*3910*/  HMMA.16816.F32 R28, R4, R32, R20 ;  /* 0x00000020041c723c */ /* 0x004fee0000001814 */
[----:B------:R-:W-:Y:S01]  /*3920*/  MUFU.TANH R64, R18 ;  /* 0x0000001200407308 */ /* 0x000fe20000002400 */
[C---:B------:R-:W-:Y:S01]  /*3930*/  HMMA.16816.F32 R20, R8.reuse, R42, RZ ;  /* 0x0000002a0814723c */ /* 0x040fe200000018ff */
[----:B------:R-:W2:Y:S06]  /*3940*/  LDSM.16.M88.4 R40, [R12+0x2800] ;  /* 0x002800000c28783b */ /* 0x000eac0000000200 */
        /* <DEDUP_REMOVED lines=8> */
[----:B------:R-:W3:Y:S08]  /*39d0*/  MUFU.TANH R67, R26 ;  /* 0x0000001a00437308 */ /* 0x000ef00000002400 */
[----:B------:R4:W3:Y:S05]  /*39e0*/  MUFU.TANH R65, R27 ;  /* 0x0000001b00417308 */ /* 0x0008ea0000002400 */
[C---:B-1----:R-:W-:Y:S03]  /*39f0*/  HMMA.16816.F32 R16, R4.reuse, R36, R16 ;  /* 0x000000240410723c */ /* 0x042fe60000001810 */
[----:B------:R-:W-:Y:S08]  /*3a00*/  MUFU.TANH R106, R28 ;  /* 0x0000001c006a7308 */ /* 0x000ff00000002400 */
[----:B------:R-:W-:Y:S01]  /*3a10*/  MUFU.TANH R105, R29 ;  /* 0x0000001d00697308 */ /* 0x000fe20000002400 */
[----:B----4-:R-:W-:Y:S01]  /*3a20*/  HMMA.16816.F32 R24, R4, R34, R20 ;  /* 0x000000220418723c */ /* 0x010fe20000001814 */
[----:B------:R-:W1:Y:S06]  /*3a30*/  LDSM.16.M88.4 R32, [R13+0x2800] ;  /* 0x002800000d20783b */ /* 0x000e6c0000000200 */
[-C--:B------:R-:W-:Y:S01]  /*3a40*/  FMUL.FTZ R16, R16, R2.reuse ;  /* 0x0000000210107220 */ /* 0x080fe20000410000 */
[----:B------:R-:W-:Y:S01]  /*3a50*/  HMMA.16816.F32 R20, R8, R50, RZ ;  /* 0x000000320814723c */ /* 0x000fe200000018ff */
[----:B------:R-:W4:Y:S01]  /*3a60*/  LDSM.16.M88.4 R48, [R12+0x2c00] ;  /* 0x002c00000c30783b */ /* 0x000f220000000200 */
[-C--:B------:R-:W-:Y:S01]  /*3a70*/  FMUL.FTZ R17, R17, R2.reuse ;  /* 0x0000000211117220 */ /* 0x080fe20000410000 */
[-C--:B------:R-:W-:Y:S01]  /*3a80*/  FMUL.FTZ R18, R18, R2.reuse ;  /* 0x0000000212127220 */ /* 0x080fe20000410000 */
[-C--:B------:R-:W-:Y:S01]  /*3a90*/  FMUL.FTZ R19, R19, R2.reuse ;  /* 0x0000000213137220 */ /* 0x080fe20000410000 */
[----:B------:R-:W3:Y:S06]  /*3aa0*/  MUFU.TANH R62, R30 ;  /* 0x0000001e003e7308 */ /* 0x000eec0000002400 */
[-C--:B------:R-:W-:Y:S01]  /*3ab0*/  FMUL.FTZ R24, R24, R2.reuse ;  /* 0x0000000218187220 */ /* 0x080fe20000410000 */
[-C--:B------:R-:W-:Y:S01]  /*3ac0*/  FMUL.FTZ R25, R25, R2.reuse ;  /* 0x0000000219197220 */ /* 0x080fe20000410000 */
[----:B------:R2:W3:Y:S01]  /*3ad0*/  MUFU.TANH R61, R31 ;  /* 0x0000001f003d7308 */ /* 0x0004e20000002400 */
[-C--:B------:R-:W-:Y:S01]  /*3ae0*/  FMUL.FTZ R26, R26, R2.reuse ;  /* 0x000000021a1a7220 */ /* 0x080fe20000410000 */
[----:B------:R-:W-:-:S06]  /*3af0*/  FMUL.FTZ R27, R27, R2 ;  /* 0x000000021b1b7220 */ /* 0x000fcc0000410000 */
        /* <DEDUP_REMOVED lines=14> */
[----:B------:R-:W3:Y:S06]  /*3be0*/  LDSM.16.M88.4 R40, [R12+0x3000] ;  /* 0x003000000c28783b */ /* 0x000eec0000000200 */
[----:B------:R-:W3:Y:S08]  /*3bf0*/  MUFU.TANH R60, R26 ;  /* 0x0000001a003c7308 */ /* 0x000ef00000002400 */
[----:B------:R4:W3:Y:S05]  /*3c00*/  MUFU.TANH R59, R27 ;  /* 0x0000001b003b7308 */ /* 0x0008ea0000002400 */
[C---:B-1----:R-:W-:Y:S03]  /*3c10*/  HMMA.16816.F32 R16, R4.reuse, R34, R16 ;  /* 0x000000220410723c */ /* 0x042fe60000001810 */
[----:B------:R-:W-:Y:S08]  /*3c20*/  MUFU.TANH R115, R28 ;  /* 0x0000001c00737308 */ /* 0x000ff00000002400 */
[----:B------:R-:W-:Y:S01]  /*3c30*/  MUFU.TANH R116, R29 ;  /* 0x0000001d00747308 */ /* 0x000fe20000002400 */
[----:B----4-:R-:W-:Y:S01]  /*3c40*/  HMMA.16816.F32 R24, R4, R32, R20 ;  /* 0x000000200418723c */ /* 0x010fe20000001814 */
[----:B------:R-:W1:Y:S06]  /*3c50*/  LDSM.16.M88.4 R32, [R13+0x3000] ;  /* 0x003000000d20783b */ /* 0x000e6c0000000200 */
        /* <DEDUP_REMOVED lines=25> */
[----:B------:R3:W2:Y:S08]  /*3df0*/  MUFU.TANH R81, R27 ;  /* 0x0000001b00517308 */ /* 0x0006b00000002400 */
[----:B------:R-:W-:Y:S08]  /*3e00*/  MUFU.TANH R122, R28 ;  /* 0x0000001c007a7308 */ /* 0x000ff00000002400 */
[----:B------:R-:W-:Y:S01]  /*3e10*/  MUFU.TANH R121, R29 ;  /* 0x0000001d00797308 */ /* 0x000fe20000002400 */
[C---:B---3--:R-:W-:Y:S01]  /*3e20*/  HMMA.16816.F32 R24, R4.reuse, R38, R20 ;  /* 0x000000260418723c */ /* 0x048fe20000001814 */
[----:B------:R-:W3:Y:S06]  /*3e30*/  LDSM.16.M88.4 R36, [R12+0x3400] ;  /* 0x003400000c24783b */ /* 0x000eec0000000200 */
[----:B------:R-:W-:Y:S01]  /*3e40*/  MUFU.TANH R53, R30 ;  /* 0x0000001e00357308 */ /* 0x000fe20000002400 */
[----:B-1----:R-:W-:Y:S07]  /*3e50*/  HMMA.16816.F32 R20, R4, R32, R16 ;  /* 0x000000200414723c */ /* 0x002fee0000001810 */
[----:B------:R1:W-:Y:S01]  /*3e60*/  MUFU.TANH R54, R31 ;  /* 0x0000001f00367308 */ /* 0x0003e20000002400 */
[----:B------:R-:W-:Y:S01]  /*3e70*/  HMMA.16816.F32 R16, R8, R42, RZ ;  /* 0x0000002a0810723c */ /* 0x000fe200000018ff */
[----:B------:R-:W-:Y:S02]  /*3e80*/  LDSM.16.M88.4 R40, [R12+0x3c00] ;  /* 0x003c00000c28783b */ /* 0x000fe40000000200 */
        /* <DEDUP_REMOVED lines=10> */
[----:B-1----:R-:W1:Y:S07]  /*3f30*/  LDSM.16.M88.4 R28, [R13+0x3400] ;  /* 0x003400000d1c783b */ /* 0x002e6e0000000200 */
[----:B------:R-:W-:Y:S08]  /*3f40*/  MUFU.TANH R48, R26 ;  /* 0x0000001a00307308 */ /* 0x000ff00000002400 */
[----:B------:R4:W2:Y:S08]  /*3f50*/  MUFU.TANH R47, R27 ;  /* 0x0000001b002f7308 */ /* 0x0008b00000002400 */
[----:B------:R-:W-:Y:S08]  /*3f60*/  MUFU.TANH R127, R20 ;  /* 0x00000014007f7308 */ /* 0x000ff00000002400 */
[----:B------:R-:W-:Y:S01]  /*3f70*/  MUFU.TANH R126, R21 ;  /* 0x00000015007e7308 */ /* 0x000fe20000002400 */
[----:B----4-:R-:W-:Y:S01]  /*3f80*/  HMMA.16816.F32 R24, R4, R34, R16 ;  /* 0x000000220418723c */ /* 0x010fe20000001810 */
[----:B------:R-:W4:Y:S06]  /*3f90*/  LDSM.16.M88.4 R32, [R12+0x3800] ;  /* 0x003800000c20783b */ /* 0x000f2c0000000200 */
[----:B------:R-:W2:Y:S01]  /*3fa0*/  MUFU.TANH R46, R22 ;  /* 0x00000016002e7308 */ /* 0x000ea20000002400 */
[----:B---3--:R-:W-:Y:S07]  /*3fb0*/  HMMA.16816.F32 R16, R8, R36, RZ ;  /* 0x000000240810723c */ /* 0x008fee00000018ff */
[----:B------:R3:W2:Y:S04]  /*3fc0*/  MUFU.TANH R75, R23 ;  /* 0x00000017004b7308 */ /* 0x0006a80000002400 */
[-C--:B------:R-:W-:Y:S01]  /*3fd0*/  FMUL.FTZ R24, R24, R2.reuse ;  /* 0x0000000218187220 */ /* 0x080fe20000410000 */
[-C--:B------:R-:W-:Y:S01]  /*3fe0*/  FMUL.FTZ R25, R25, R2.reuse ;  /* 0x0000000219197220 */ /* 0x080fe20000410000 */
[-C--:B------:R-:W-:Y:S01]  /*3ff0*/  FMUL.FTZ R26, R26, R2.reuse ;  /* 0x000000021a1a7220 */ /* 0x080fe20000410000 */
[-C--:B------:R-:W-:Y:S01]  /*4000*/  FMUL.FTZ R27, R27, R2.reuse ;  /* 0x000000021b1b7220 */ /* 0x080fe20000410000 */
[----:B------:R-:W-:Y:S05]  /*4010*/  MUFU.TANH R159, R24 ;  /* 0x00000018009f7308 */ /* 0x000fea0000002400 */
[----:B-1----:R-:W-:Y:S03]  /*4020*/  HMMA.16816.F32 R16, R4, R28, R16 ;  /* 0x0000001c0410723c */ /* 0x002fe60000001810 */
[----:B------:R-:W-:Y:S05]  /*4030*/  MUFU.TANH R157, R25 ;  /* 0x00000019009d7308 */ /* 0x000fea0000002400 */
[----:B---3--:R-:W-:Y:S01]  /*4040*/  HMMA.16816.F32 R20, R8, R38, RZ ;  /* 0x000000260814723c */ /* 0x008fe200000018ff */
[----:B------:R-:W1:Y:S02]  /*4050*/  LDSM.16.M88.4 R36, [R13+0x3800] ;  /* 0x003800000d24783b */ /* 0x000e640000000200 */
[----:B------:R-:W3:Y:S08]  /*4060*/  MUFU.TANH R131, R26 ;  /* 0x0000001a00837308 */ /* 0x000ef00000002400 */
[----:B------:R2:W3:Y:S01]  /*4070*/  MUFU.TANH R132, R27 ;  /* 0x0000001b00847308 */ /* 0x0004e20000002400 */
[-C--:B------:R-:W-:Y:S01]  /*4080*/  FMUL.FTZ R16, R16, R2.reuse ;  /* 0x0000000210107220 */ /* 0x080fe20000410000 */
[-C--:B------:R-:W-:Y:S01]  /*4090*/  FMUL.FTZ R17, R17, R2.reuse ;  /* 0x0000000211117220 */ /* 0x080fe20000410000 */
[-C--:B------:R-:W-:Y:S01]  /*40a0*/  FMUL.FTZ R18, R18, R2.reuse ;  /* 0x0000000212127220 */ /* 0x080fe20000410000 */
[----:B------:R-:W-:-:S04]  /*40b0*/  FMUL.FTZ R19, R19, R2 ;  /* 0x0000000213137220 */ /* 0x000fc80000410000 */
[----:B------:R-:W-:Y:S01]  /*40c0*/  MUFU.TANH R136, R16 ;  /* 0x0000001000887308 */ /* 0x000fe20000002400 */
[----:B------:R-:W-:Y:S07]  /*40d0*/  HMMA.16816.F32 R28, R4, R30, R20 ;  /* 0x0000001e041c723c */ /* 0x000fee0000001814 */
[----:B------:R-:W-:Y:S01]  /*40e0*/  MUFU.TANH R158, R17 ;  /* 0x00000011009e7308 */ /* 0x000fe20000002400 */
[C---:B----4-:R-:W-:Y:S07]  /*40f0*/  HMMA.16816.F32 R20, R8.reuse, R32, RZ ;  /* 0x000000200814723c */ /* 0x050fee00000018ff */
[----:B------:R-:W4:Y:S01]  /*4100*/  MUFU.TANH R133, R18 ;  /* 0x0000001200857308 */ /* 0x000f220000002400 */
[----:B--2---:R-:W-:Y:S01]  /*4110*/  HMMA.16816.F32 R24, R8, R34, RZ ;  /* 0x000000220818723c */ /* 0x004fe200000018ff */
[----:B------:R-:W2:Y:S02]  /*4120*/  LDSM.16.M88.4 R32, [R13+0x3c00] ;  /* 0x003c00000d20783b */ /* 0x000ea40000000200 */
[-C--:B------:R-:W-:Y:S01]  /*4130*/  FMUL.FTZ R28, R28, R2.reuse ;  /* 0x000000021c1c7220 */ /* 0x080fe20000410000 */
[-C--:B------:R-:W-:Y:S01]  /*4140*/  FMUL.FTZ R29, R29, R2.reuse ;  /* 0x000000021d1d7220 */ /* 0x080fe20000410000 */
[-C--:B------:R-:W-:Y:S01]  /*4150*/  FMUL.FTZ R30, R30, R2.reuse ;  /* 0x000000021e1e7220 */ /* 0x080fe20000410000 */
[-C--:B------:R-:W-:Y:S01]  /*4160*/  FMUL.FTZ R31, R31, R2.reuse ;  /* 0x000000021f1f7220 */ /* 0x080fe20000410000 */
[----:B------:R3:W-:Y:S08]  /*4170*/  MUFU.TANH R155, R19 ;  /* 0x00000013009b7308 */ /* 0x0007f00000002400 */
[----:B------:R-:W-:Y:S05]  /*4180*/  MUFU.TANH R156, R28 ;  /* 0x0000001c009c7308 */ /* 0x000fea0000002400 */
[C---:B-1----:R-:W-:Y:S03]  /*4190*/  HMMA.16816.F32 R24, R4.reuse, R38, R24 ;  /* 0x000000260418723c */ /* 0x042fe60000001818 */
[----:B------:R-:W-:Y:S05]  /*41a0*/  MUFU.TANH R154, R29 ;  /* 0x0000001d009a7308 */ /* 0x000fea0000002400 */
[----:B---3--:R-:W-:Y:S01]  /*41b0*/  HMMA.16816.F32 R16, R4, R36, R20 ;  /* 0x000000240410723c */ /* 0x008fe20000001814 */
[----:B------:R-:W-:Y:S02]  /*41c0*/  LDSM.16.M88.4 R36, [R13+0x4000] ;  /* 0x004000000d24783b */ /* 0x000fe40000000200 */
[----:B------:R-:W-:Y:S05]  /*41d0*/  MUFU.TANH R138, R30 ;  /* 0x0000001e008a7308 */ /* 0x000fea0000002400 */
[----:B------:R-:W-:Y:S03]  /*41e0*/  HMMA.16816.F32 R20, R8, R40, RZ ;  /* 0x000000280814723c */ /* 0x000fe600000018ff */
[-C--:B------:R-:W-:Y:S01]  /*41f0*/  FMUL.FTZ R24, R24, R2.reuse ;  /* 0x0000000218187220 */ /* 0x080fe20000410000 */
[----:B------:R1:W3:Y:S01]  /*4200*/  MUFU.TANH R139, R31 ;  /* 0x0000001f008b7308 */ /* 0x0002e20000002400 */
[-C--:B------:R-:W-:Y:S01]  /*4210*/  FMUL.FTZ R25, R25, R2.reuse ;  /* 0x0000000219197220 */ /* 0x080fe20000410000 */
[-C--:B------:R-:W-:Y:S01]  /*4220*/  FMUL.FTZ R26, R26, R2.reuse ;  /* 0x000000021a1a7220 */ /* 0x080fe20000410000 */
[----:B------:R-:W-:-:S04]  /*4230*/  FMUL.FTZ R27, R27, R2 ;  /* 0x000000021b1b7220 */ /* 0x000fc80000410000 */
[-C--:B------:R-:W-:Y:S01]  /*4240*/  FMUL.FTZ R16, R16, R2.reuse ;  /* 0x0000000210107220 */ /* 0x080fe20000410000 */
[-C--:B------:R-:W-:Y:S01]  /*4250*/  FMUL.FTZ R17, R17, R2.reuse ;  /* 0x0000000211117220 */ /* 0x080fe20000410000 */
[-C--:B------:R-:W-:Y:S01]  /*4260*/  FMUL.FTZ R18, R18, R2.reuse ;  /* 0x0000000212127220 */ /* 0x080fe20000410000 */
[----:B------:R-:W-:Y:S01]  /*4270*/  FMUL.FTZ R19, R19, R2 ;  /* 0x0000000213137220 */ /* 0x000fe20000410000 */
[----:B------:R-:W-:Y:S01]  /*4280*/  MUFU.TANH R141, R16 ;  /* 0x00000010008d7308 */ /* 0x000fe20000002400 */
[----:B-1----:R-:W1:Y:S07]  /*4290*/  LDSM.16.M88.4 R28, [R12+0x4000] ;  /* 0x004000000c1c783b */ /* 0x002e6e0000000200 */
[----:B------:R-:W-:Y:S08]  /*42a0*/  MUFU.TANH R153, R17 ;  /* 0x0000001100997308 */ /* 0x000ff00000002400 */
[----:B------:R-:W3:Y:S08]  /*42b0*/  MUFU.TANH R140, R18 ;  /* 0x00000012008c7308 */ /* 0x000ef00000002400 */
[----:B------:R2:W-:Y:S08]  /*42c0*/  MUFU.TANH R150, R19 ;  /* 0x0000001300967308 */ /* 0x0005f00000002400 */
[----:B------:R4:W-:Y:S08]  /*42d0*/  MUFU.TANH R151, R24 ;  /* 0x0000001800977308 */ /* 0x0009f00000002400 */
[----:B------:R-:W-:Y:S01]  /*42e0*/  MUFU.TANH R152, R25 ;  /* 0x0000001900987308 */ /* 0x000fe20000002400 */
[----:B--2---:R-:W-:Y:S07]  /*42f0*/  HMMA.16816.F32 R16, R4, R32, R20 ;  /* 0x000000200410723c */ /* 0x004fee0000001814 */
[----:B------:R-:W-:Y:S01]  /*4300*/  MUFU.TANH R142, R26 ;  /* 0x0000001a008e7308 */ /* 0x000fe20000002400 */
[----:B----4-:R-:W-:Y:S01]  /*4310*/  VIADD R24, R0, 0x1 ;  /* 0x0000000100187836 */ /* 0x010fe20000000000 */
[----:B------:R-:W-:Y:S04]  /*4320*/  HMMA.16816.F32 R20, R8, R42, RZ ;  /* 0x0000002a0814723c */ /* 0x000fe800000018ff */
[----:B------:R-:W-:-:S02]  /*4330*/  ISETP.GE.AND P0, PT, R24, R3, PT ;  /* 0x000000031800720c */ /* 0x000fc40003f06270 */
[----:B------:R-:W2:Y:S02]  /*4340*/  MUFU.TANH R143, R27 ;  /* 0x0000001b008f7308 */ /* 0x000ea40000002400 */
[----:B------:R-:W-:Y:S02]  /*4350*/  FSEL R76, R76, -INF , !P0 ;  /* 0xff8000004c4c7808 */ /* 0x000fe40004000000 */
[----:B------:R-:W-:Y:S01]  /*4360*/  FSEL R87, R87, -INF , !P0 ;  /* 0xff80000057577808 */ /* 0x000fe20004000000 */
[-C--:B------:R-:W-:Y:S01]  /*4370*/  FMUL.FTZ R24, R16, R2.reuse ;  /* 0x0000000210187220 */ /* 0x080fe20000410000 */
[----:B------:R-:W-:Y:S01]  /*4380*/  ISETP.GE.AND P0, PT, R14, R3, PT ;  /* 0x000000030e00720c */ /* 0x000fe20003f06270 */
[C---:B------:R-:W-:Y:S02]  /*4390*/  VIADD R14, R0.reuse, 0x21 ;  /* 0x00000021000e7836 */ /* 0x040fe40000000000 */
[----:B------:R-:W-:Y:S01]  /*43a0*/  FMUL.FTZ R17, R17, R2 ;  /* 0x0000000211117220 */ /* 0x000fe20000410000 */
[----:B------:R-:W-:-:S02]  /*43b0*/  VIADD R16, R0, 0x10 ;  /* 0x0000001000107836 */ /* 0x000fc40000000000 */
[-C--:B------:R-:W-:Y:S01]  /*43c0*/  FMUL.FTZ R18, R18, R2.reuse ;  /* 0x0000000212127220 */ /* 0x080fe20000410000 */
[----:B------:R-:W-:Y:S01]  /*43d0*/  FMUL.FTZ R15, R19, R2 ;  /* 0x00000002130f7220 */ /* 0x000fe20000410000 */
[-C--:B------:R-:W-:Y:S01]  /*43e0*/  ISETP.GE.AND P6, PT, R14, R3.reuse, PT ;  /* 0x000000030e00720c */ /* 0x080fe20003fc6270 */
[----:B------:R-:W-:Y:S01]  /*43f0*/  VIADD R14, R0, 0x28 ;  /* 0x00000028000e7836 */ /* 0x000fe20000000000 */
[-C--:B------:R-:W-:Y:S01]  /*4400*/  ISETP.GE.AND P4, PT, R16, R3.reuse, PT ;  /* 0x000000031000720c */ /* 0x080fe20003f86270 */
[----:B------:R-:W-:Y:S01]  /*4410*/  MUFU.TANH R148, R17 ;  /* 0x0000001100947308 */ /* 0x000fe20000002400 */
[----:B------:R-:W-:Y:S01]  /*4420*/  FSEL R71, R71, -INF , !P0 ;  /* 0xff80000047477808 */ /* 0x000fe20004000000 */
[----:B------:R-:W-:Y:S01]  /*4430*/  HMMA.16816.F32 R20, R4, R34, R20 ;  /* 0x000000220414723c */ /* 0x000fe20000001814 */
[-C--:B------:R-:W-:Y:S01]  /*4440*/  ISETP.GE.AND P5, PT, R14, R3.reuse, PT ;  /* 0x000000030e00720c */ /* 0x080fe20003fa6270 */
[----:B------:R-:W-:Y:S01]  /*4450*/  VIADD R14, R0, 0x29 ;  /* 0x00000029000e7836 */ /* 0x000fe20000000000 */
[----:B------:R-:W-:Y:S01]  /*4460*/  FSEL R79, R79, -INF , !P4 ;  /* 0xff8000004f4f7808 */ /* 0x000fe20006000000 */
[----:B------:R-:W4:Y:S01]  /*4470*/  LDSM.16.M88.4 R32, [R12+0x4400] ;  /* 0x004400000c20783b */ /* 0x000f220000000200 */
[----:B------:R-:W-:Y:S01]  /*4480*/  FSEL R94, R94, -INF , !P4 ;  /* 0xff8000005e5e7808 */ /* 0x000fe20006000000 */
[----:B------:R1:W2:Y:S01]  /*4490*/  MUFU.TANH R146, R18 ;  /* 0x0000001200927308 */ /* 0x0002a20000002400 */
[----:B------:R-:W-:Y:S01]  /*44a0*/  ISETP.GE.AND P4, PT, R14, R3, PT ;  /* 0x000000030e00720c */ /* 0x000fe20003f86270 */
[----:B------:R-:W-:Y:S01]  /*44b0*/  VIADD R14, R0, 0x30 ;  /* 0x00000030000e7836 */ /* 0x000fe20000000000 */
[----:B------:R-:W-:-:S02]  /*44c0*/  FSEL R97, R97, -INF , !P0 ;  /* 0xff80000061617808 */ /* 0x000fc40004000000 */
[----:B------:R-:W-:Y:S02]  /*44d0*/  FSEL R70, R70, -INF , !P6 ;  /* 0xff80000046467808 */ /* 0x000fe40007000000 */
[-C--:B------:R-:W-:Y:S01]  /*44e0*/  ISETP.GE.AND P3, PT, R14, R3.reuse, PT ;  /* 0x000000030e00720c */ /* 0x080fe20003f66270 */
[----:B------:R-:W-:Y:S01]  /*44f0*/  VIADD R14, R0, 0x31 ;  /* 0x00000031000e7836 */ /* 0x000fe20000000000 */
[----:B------:R-:W-:Y:S01]  /*4500*/  FSEL R98, R98, -INF , !P6 ;  /* 0xff80000062627808 */ /* 0x000fe20007000000 */
[----:B------:R3:W2:Y:S01]  /*4510*/  MUFU.TANH R149, R24 ;  /* 0x0000001800957308 */ /* 0x0006a20000002400 */
[----:B------:R-:W-:Y:S02]  /*4520*/  FSEL R69, R69, -INF , !P5 ;  /* 0xff80000045457808 */ /* 0x000fe40006800000 */
[-C--:B------:R-:W-:Y:S01]  /*4530*/  ISETP.GE.AND P2, PT, R14, R3.reuse, PT ;  /* 0x000000030e00720c */ /* 0x080fe20003f46270 */
[----:B------:R-:W-:Y:S01]  /*4540*/  VIADD R14, R0, 0x38 ;  /* 0x00000038000e7836 */ /* 0x000fe20000000000 */
[----:B------:R-:W-:Y:S01]  /*4550*/  FSEL R99, R99, -INF , !P5 ;  /* 0xff80000063637808 */ /* 0x000fe20006800000 */
[-C--:B------:R-:W-:Y:S01]  /*4560*/  FMUL.FTZ R20, R20, R2.reuse ;  /* 0x0000000214147220 */ /* 0x080fe20000410000 */
[----:B-1----:R-:W-:Y:S01]  /*4570*/  HMMA.16816.F32 R16, R8, R28, RZ ;  /* 0x0000001c0810723c */ /* 0x002fe200000018ff */
[----:B------:R-:W-:Y:S01]  /*4580*/  FSEL R68, R68, -INF , !P4 ;  /* 0xff80000044447808 */ /* 0x000fe20006000000 */
[-C--:B------:R-:W-:Y:S01]  /*4590*/  FMUL.FTZ R21, R21, R2.reuse ;  /* 0x0000000215157220 */ /* 0x080fe20000410000 */
[-C--:B------:R-:W-:Y:S01]  /*45a0*/  ISETP.GE.AND P1, PT, R14, R3.reuse, PT ;  /* 0x000000030e00720c */ /* 0x080fe20003f26270 */
[----:B------:R-:W-:Y:S01]  /*45b0*/  VIADD R14, R0, 0x39 ;  /* 0x00000039000e7836 */ /* 0x000fe20000000000 */
[----:B------:R-:W-:Y:S01]  /*45c0*/  FSEL R100, R100, -INF , !P4 ;  /* 0xff80000064647808 */ /* 0x000fe20006000000 */
[----:B------:R-:W-:Y:S01]  /*45d0*/  FMUL.FTZ R22, R22, R2 ;  /* 0x0000000216167220 */ /* 0x000fe20000410000 */
[----:B------:R-:W-:Y:S01]  /*45e0*/  FSEL R67, R67, -INF , !P3 ;  /* 0xff80000043437808 */ /* 0x000fe20005800000 */
[----:B------:R1:W2:Y:S01]  /*45f0*/  MUFU.TANH R144, R15 ;  /* 0x0000000f00907308 */ /* 0x0002a20000002400 */
[----:B------:R-:W-:Y:S01]  /*4600*/  ISETP.GE.AND P0, PT, R14, R3, PT ;  /* 0x000000030e00720c */ /* 0x000fe20003f06270 */
[----:B------:R-:W-:Y:S01]  /*4610*/  VIADD R14, R0, 0x40 ;  /* 0x00000040000e7836 */ /* 0x000fe20000000000 */
[----:B---3--:R-:W3:Y:S01]  /*4620*/  LDSM.16.M88.4 R24, [R13+0x4400] ;  /* 0x004400000d18783b */ /* 0x008ee20000000200 */
[----:B------:R-:W-:-:S02]  /*4630*/  FSEL R102, R102, -INF , !P3 ;  /* 0xff80000066667808 */ /* 0x000fc40005800000 */
[----:B------:R-:W-:Y:S02]  /*4640*/  FSEL R65, R65, -INF , !P2 ;  /* 0xff80000041417808 */ /* 0x000fe40005000000 */
[-C--:B------:R-:W-:Y:S01]  /*4650*/  ISETP.GE.AND P6, PT, R14, R3.reuse, PT ;  /* 0x000000030e00720c */ /* 0x080fe20003fc6270 */
[----:B------:R-:W-:Y:S01]  /*4660*/  VIADD R14, R0, 0x41 ;  /* 0x00000041000e7836 */ /* 0x000fe20000000000 */
[----:B------:R-:W-:Y:S01]  /*4670*/  FSEL R101, R101, -INF , !P2 ;  /* 0xff80000065657808 */ /* 0x000fe20005000000 */
[----:B------:R-:W-:Y:S01]  /*4680*/  MUFU.TANH R145, R20 ;  /* 0x0000001400917308 */ /* 0x000fe20000002400 */
[----:B------:R-:W-:Y:S01]  /*4690*/  HMMA.16816.F32 R16, R4, R36, R16 ;  /* 0x000000240410723c */ /* 0x000fe20000001810 */
[----:B------:R-:W-:Y:S02]  /*46a0*/  FSEL R64, R64, -INF , !P1 ;  /* 0xff80000040407808 */ /* 0x000fe40004800000 */
[----:B------:R-:W-:Y:S01]  /*46b0*/  ISETP.GE.AND P5, PT, R14, R3, PT ;  /* 0x000000030e00720c */ /* 0x000fe20003fa6270 */
[----:B------:R-:W-:-:S02]  /*46c0*/  VIADD R14, R0, 0x48 ;  /* 0x00000048000e7836 */ /* 0x000fc40000000000 */
[-C--:B-1----:R-:W-:Y:S01]  /*46d0*/  FMUL.FTZ R15, R23, R2.reuse ;  /* 0x00000002170f7220 */ /* 0x082fe20000410000 */
[----:B------:R-:W-:Y:S01]  /*46e0*/  FSEL R103, R103, -INF , !P1 ;  /* 0xff80000067677808 */ /* 0x000fe20004800000 */
[----:B------:R-:W-:Y:S01]  /*46f0*/  MUFU.TANH R147, R21 ;  /* 0x0000001500937308 */ /* 0x000fe20000002400 */
[----:B------:R-:W-:Y:S02]  /*4700*/  FSEL R63, R63, -INF , !P0 ;  /* 0xff8000003f3f7808 */ /* 0x000fe40004000000 */
[-C--:B------:R-:W-:Y:S01]  /*4710*/  ISETP.GE.AND P4, PT, R14, R3.reuse, PT ;  /* 0x000000030e00720c */ /* 0x080fe20003f86270 */
[----:B------:R-:W-:Y:S01]  /*4720*/  VIADD R14, R0, 0x49 ;  /* 0x00000049000e7836 */ /* 0x000fe20000000000 */
[----:B------:R-:W-:Y:S02]  /*4730*/  FSEL R104, R104, -INF , !P0 ;  /* 0xff80000068687808 */ /* 0x000fe40004000000 */
[----:B------:R-:W-:Y:S01]  /*4740*/  FSEL R62, R62, -INF , !P6 ;  /* 0xff8000003e3e7808 */ /* 0x000fe20007000000 */
[----:B------:R1:W2:Y:S01]  /*4750*/  MUFU.TANH R124, R22 ;  /* 0x00000016007c7308 */ /* 0x0002a20000002400 */
[-C--:B------:R-:W-:Y:S01]  /*4760*/  ISETP.GE.AND P3, PT, R14, R3.reuse, PT ;  /* 0x000000030e00720c */ /* 0x080fe20003f66270 */
[----:B------:R-:W-:Y:S01]  /*4770*/  VIADD R14, R0, 0x50 ;  /* 0x00000050000e7836 */ /* 0x000fe20000000000 */
[----:B------:R-:W-:Y:S01]  /*4780*/  FSEL R106, R106, -INF , !P6 ;  /* 0xff8000006a6a7808 */ /* 0x000fe20007000000 */
[-C--:B------:R-:W-:Y:S01]  /*4790*/  FMUL.FTZ R16, R16, R2.reuse ;  /* 0x0000000210107220 */ /* 0x080fe20000410000 */
[-C--:B------:R-:W-:Y:S01]  /*47a0*/  FMUL.FTZ R17, R17, R2.reuse ;  /* 0x0000000211117220 */ /* 0x080fe20000410000 */
[----:B------:R-:W-:Y:S01]  /*47b0*/  FMUL.FTZ R18, R18, R2 ;  /* 0x0000000212127220 */ /* 0x000fe20000410000 */
[----:B------:R-:W-:Y:S01]  /*47c0*/  ISETP.GE.AND P2, PT, R14, R3, PT ;  /* 0x000000030e00720c */ /* 0x000fe20003f46270 */
[----:B------:R-:W-:Y:S01]  /*47d0*/  VIADD R14, R0, 0x51 ;  /* 0x00000051000e7836 */ /* 0x000fe20000000000 */
[----:B------:R4:W2:Y:S01]  /*47e0*/  MUFU.TANH R130, R15 ;  /* 0x0000000f00827308 */ /* 0x0008a20000002400 */
[----:B------:R-:W-:-:S02]  /*47f0*/  FSEL R61, R61, -INF , !P5 ;  /* 0xff8000003d3d7808 */ /* 0x000fc40006800000 */
[----:B------:R-:W-:Y:S02]  /*4800*/  FSEL R105, R105, -INF , !P5 ;  /* 0xff80000069697808 */ /* 0x000fe40006800000 */
[-C--:B------:R-:W-:Y:S01]  /*4810*/  ISETP.GE.AND P1, PT, R14, R3.reuse, PT ;  /* 0x000000030e00720c */ /* 0x080fe20003f26270 */
[----:B------:R-:W-:Y:S01]  /*4820*/  VIADD R14, R0, 0x58 ;  /* 0x00000058000e7836 */ /* 0x000fe20000000000 */
[----:B------:R-:W-:Y:S01]  /*4830*/  FSEL R60, R60, -INF , !P4 ;  /* 0xff8000003c3c7808 */ /* 0x000fe20006000000 */
[----:B-1----:R-:W-:Y:S01]  /*4840*/  HMMA.16816.F32 R20, R8, R30, RZ ;  /* 0x0000001e0814723c */ /* 0x002fe200000018ff */
[----:B------:R-:W-:Y:S01]  /*4850*/  MUFU.TANH R129, R16 ;  /* 0x0000001000817308 */ /* 0x000fe20000002400 */
[----:B------:R-:W1:Y:S01]  /*4860*/  LDSM.16.M88.4 R28, [R12+0x4800] ;  /* 0x004800000c1c783b */ /* 0x000e620000000200 */
[----:B------:R-:W-:Y:S01]  /*4870*/  ISETP.GE.AND P0, PT, R14, R3, PT ;  /* 0x000000030e00720c */ /* 0x000fe20003f06270 */
[----:B------:R-:W-:Y:S01]  /*4880*/  VIADD R14, R0, 0x59 ;  /* 0x00000059000e7836 */ /* 0x000fe20000000000 */
[----:B------:R-:W-:-:S02]  /*4890*/  FSEL R107, R107, -INF , !P4 ;  /* 0xff8000006b6b7808 */ /* 0x000fc40006000000 */
[----:B------:R-:W-:Y:S02]  /*48a0*/  FSEL R59, R59, -INF , !P3 ;  /* 0xff8000003b3b7808 */ /* 0x000fe40005800000 */
[----:B------:R-:W-:Y:S01]  /*48b0*/  MUFU.TANH R128, R17 ;  /* 0x0000001100807308 */ /* 0x000fe20000002400 */
[----:B----4-:R-:W-:Y:S01]  /*48c0*/  FMUL.FTZ R15, R19, R2 ;  /* 0x00000002130f7220 */ /* 0x010fe20000410000 */
[-C--:B------:R-:W-:Y:S01]  /*48d0*/  ISETP.GE.AND P6, PT, R14, R3.reuse, PT ;  /* 0x000000030e00720c */ /* 0x080fe20003fc6270 */
[----:B------:R-:W-:Y:S01]  /*48e0*/  VIADD R14, R0, 0x60 ;  /* 0x00000060000e7836 */ /* 0x000fe20000000000 */
[----:B------:R-:W-:Y:S02]  /*48f0*/  FSEL R108, R108, -INF , !P3 ;  /* 0xff8000006c6c7808 */ /* 0x000fe40005800000 */
[----:B------:R-:W-:Y:S02]  /*4900*/  FSEL R58, R58, -INF , !P2 ;  /* 0xff8000003a3a7808 */ /* 0x000fe40005000000 */
[----:B------:R4:W2:Y:S01]  /*4910*/  MUFU.TANH R114, R18 ;  /* 0x0000001200727308 */ /* 0x0008a20000002400 */
[----:B------:R-:W-:Y:S01]  /*4920*/  ISETP.GE.AND P5, PT, R14, R3, PT ;  /* 0x000000030e00720c */ /* 0x000fe20003fa6270 */
[----:B------:R-:W-:Y:S01]  /*4930*/  VIADD R14, R0, 0x61 ;  /* 0x00000061000e7836 */ /* 0x000fe20000000000 */
[----:B------:R-:W-:Y:S01]  /*4940*/  HMMA.16816.F32 R20, R4, R38, R20 ;  /* 0x000000260414723c */ /* 0x000fe20000001814 */
[----:B------:R-:W2:Y:S01]  /*4950*/  LDSM.16.M88.4 R36, [R13+0x4800] ;  /* 0x004800000d24783b */ /* 0x000ea20000000200 */
[----:B------:R-:W-:-:S02]  /*4960*/  FSEL R113, R113, -INF , !P2 ;  /* 0xff80000071717808 */ /* 0x000fc40005000000 */
[-C--:B------:R-:W-:Y:S01]  /*4970*/  ISETP.GE.AND P4, PT, R14, R3.reuse, PT ;  /* 0x000000030e00720c */ /* 0x080fe20003f86270 */
[----:B------:R-:W-:Y:S01]  /*4980*/  VIADD R14, R0, 0x68 ;  /* 0x00000068000e7836 */ /* 0x000fe20000000000 */
[----:B------:R3:W2:Y:S01]  /*4990*/  MUFU.TANH R111, R15 ;  /* 0x0000000f006f7308 */ /* 0x0006a20000002400 */
[----:B------:R-:W-:Y:S02]  /*49a0*/  FSEL R56, R56, -INF , !P1 ;  /* 0xff80000038387808 */ /* 0x000fe40004800000 */
[----:B------:R-:W-:Y:S02]  /*49b0*/  FSEL R112, R112, -INF , !P1 ;  /* 0xff80000070707808 */ /* 0x000fe40004800000 */
[----:B------:R-:W-:Y:S01]  /*49c0*/  ISETP.GE.AND P3, PT, R14, R3, PT ;  /* 0x000000030e00720c */ /* 0x000fe20003f66270 */
[----:B------:R-:W-:Y:S01]  /*49d0*/  VIADD R14, R0, 0x69 ;  /* 0x00000069000e7836 */ /* 0x000fe20000000000 */
[----:B------:R-:W-:Y:S01]  /*49e0*/  FSEL R55, R55, -INF , !P0 ;  /* 0xff80000037377808 */ /* 0x000fe20004000000 */
[----:B----4-:R-:W-:Y:S01]  /*49f0*/  HMMA.16816.F32 R16, R8, R32, RZ ;  /* 0x000000200810723c */ /* 0x010fe200000018ff */
[----:B------:R-:W-:-:S02]  /*4a00*/  FSEL R115, R115, -INF , !P0 ;  /* 0xff80000073737808 */ /* 0x000fc40004000000 */
[-C--:B------:R-:W-:Y:S01]  /*4a10*/  ISETP.GE.AND P2, PT, R14, R3.reuse, PT ;  /* 0x000000030e00720c */ /* 0x080fe20003f46270 */
[----:B------:R-:W-:Y:S02]  /*4a20*/  VIADD R14, R0, 0x70 ;  /* 0x00000070000e7836 */ /* 0x000fe40000000000 */
[-C--:B------:R-:W-:Y:S01]  /*4a30*/  FMUL.FTZ R20, R20, R2.reuse ;  /* 0x0000000214147220 */ /* 0x080fe20000410000 */
[-C--:B------:R-:W-:Y:S01]  /*4a40*/  FMUL.FTZ R21, R21, R2.reuse ;  /* 0x0000000215157220 */ /* 0x080fe20000410000 */
[-C--:B------:R-:W-:Y:S01]  /*4a50*/  FMUL.FTZ R22, R22, R2.reuse ;  /* 0x0000000216167220 */ /* 0x080fe20000410000 */
[----:B------:R-:W-:Y:S01]  /*4a60*/  FSEL R57, R57, -INF , !P6 ;  /* 0xff80000039397808 */ /* 0x000fe20007000000 */
[----:B------:R-:W-:Y:S01]  /*4a70*/  MUFU.TANH R110, R20 ;  /* 0x00000014006e7308 */ /* 0x000fe20000002400 */
[----:B---3--:R-:W-:Y:S01]  /*4a80*/  FMUL.FTZ R15, R23, R2 ;  /* 0x00000002170f7220 */ /* 0x008fe20000410000 */
[----:B------:R-:W-:Y:S01]  /*4a90*/  ISETP.GE.AND P1, PT, R14, R3, PT ;  /* 0x000000030e00720c */ /* 0x000fe20003f26270 */
[----:B------:R-:W-:Y:S01]  /*4aa0*/  VIADD R14, R0, 0x71 ;  /* 0x00000071000e7836 */ /* 0x000fe20000000000 */
[----:B------:R-:W-:-:S02]  /*4ab0*/  FSEL R116, R116, -INF , !P6 ;  /* 0xff80000074747808 */ /* 0x000fc40007000000 */
[----:B------:R-:W-:Y:S02]  /*4ac0*/  FSEL R52, R52, -INF , !P5 ;  /* 0xff80000034347808 */ /* 0x000fe40006800000 */
[----:B------:R-:W-:Y:S01]  /*4ad0*/  MUFU.TANH R109, R21 ;  /* 0x00000015006d7308 */ /* 0x000fe20000002400 */
[-C--:B------:R-:W-:Y:S01]  /*4ae0*/  ISETP.GE.AND P0, PT, R14, R3.reuse, PT ;  /* 0x000000030e00720c */ /* 0x080fe20003f06270 */
[----:B------:R-:W-:Y:S01]  /*4af0*/  VIADD R14, R0, 0x78 ;  /* 0x00000078000e7836 */ /* 0x000fe20000000000 */
[----:B------:R-:W-:Y:S01]  /*4b00*/  HMMA.16816.F32 R16, R4, R24, R16 ;  /* 0x000000180410723c */ /* 0x000fe20000001810 */
[----:B------:R-:W-:Y:S02]  /*4b10*/  FSEL R118, R118, -INF , !P5 ;  /* 0xff80000076767808 */ /* 0x000fe40006800000 */
[----:B------:R-:W-:Y:S02]  /*4b20*/  FSEL R51, R81, -INF , !P4 ;  /* 0xff80000051337808 */ /* 0x000fe40006000000 */
[----:B------:R3:W-:Y:S01]  /*4b30*/  MUFU.TANH R45, R22 ;  /* 0x00000016002d7308 */ /* 0x0007e20000002400 */
[----:B------:R-:W-:Y:S01]  /*4b40*/  ISETP.GE.AND P6, PT, R14, R3, PT ;  /* 0x000000030e00720c */ /* 0x000fe20003fc6270 */
[----:B------:R-:W-:Y:S01]  /*4b50*/  VIADD R14, R0, 0x79 ;  /* 0x00000079000e7836 */ /* 0x000fe20000000000 */
[----:B------:R-:W-:-:S02]  /*4b60*/  FSEL R117, R117, -INF , !P4 ;  /* 0xff80000075757808 */ /* 0x000fc40006000000 */
[----:B------:R-:W-:Y:S02]  /*4b70*/  FSEL R49, R49, -INF , !P3 ;  /* 0xff80000031317808 */ /* 0x000fe40005800000 */
[-C--:B------:R-:W-:Y:S01]  /*4b80*/  ISETP.GE.AND P5, PT, R14, R3.reuse, PT ;  /* 0x000000030e00720c */ /* 0x080fe20003fa6270 */
[----:B------:R4:W-:Y:S01]  /*4b90*/  MUFU.TANH R66, R15 ;  /* 0x0000000f00427308 */ /* 0x0009e20000002400 */
[----:B------:R-:W-:Y:S01]  /*4ba0*/  VIADD R14, R0, 0x80 ;  /* 0x00000080000e7836 */ /* 0x000fe20000000000 */
[----:B------:R-:W-:Y:S02]  /*4bb0*/  FSEL R119, R119, -INF , !P3 ;  /* 0xff80000077777808 */ /* 0x000fe40005800000 */
[----:B------:R-:W-:Y:S02]  /*4bc0*/  FSEL R47, R47, -INF , !P5 ;  /* 0xff8000002f2f7808 */ /* 0x000fe40006800000 */
[-C--:B------:R-:W-:Y:S01]  /*4bd0*/  FMUL.FTZ R16, R16, R2.reuse ;  /* 0x0000000210107220 */ /* 0x080fe20000410000 */
[-C--:B------:R-:W-:Y:S01]  /*4be0*/  FMUL.FTZ R17, R17, R2.reuse ;  /* 0x0000000211117220 */ /* 0x080fe20000410000 */
[----:B------:R-:W-:Y:S01]  /*4bf0*/  FMUL.FTZ R18, R18, R2 ;  /* 0x0000000212127220 */ /* 0x000fe20000410000 */
[----:B---3--:R-:W-:Y:S01]  /*4c00*/  HMMA.16816.F32 R20, R8, R34, RZ ;  /* 0x000000220814723c */ /* 0x008fe200000018ff */
[----:B------:R-:W-:Y:S01]  /*4c10*/  MUFU.TANH R96, R16 ;  /* 0x0000001000607308 */ /* 0x000fe20000002400 */
[----:B------:R-:W-:Y:S01]  /*4c20*/  ISETP.GE.AND P4, PT, R14, R3, PT ;  /* 0x000000030e00720c */ /* 0x000fe20003f86270 */
[----:B------:R-:W-:Y:S01]  /*4c30*/  VIADD R14, R0, 0x81 ;  /* 0x00000081000e7836 */ /* 0x000fe20000000000 */
[----:B------:R3:W2:Y:S01]  /*4c40*/  LDSM.16.M88.4 R32, [R12+0x4c00] ;  /* 0x004c00000c20783b */ /* 0x0006a20000000200 */
[----:B------:R-:W-:-:S02]  /*4c50*/  FSEL R125, R125, -INF , !P5 ;  /* 0xff8000007d7d7808 */ /* 0x000fc40006800000 */
[----:B------:R-:W-:Y:S01]  /*4c60*/  FSEL R50, R50, -INF , !P2 ;  /* 0xff80000032327808 */ /* 0x000fe20005000000 */
[----:B----4-:R-:W-:Y:S01]  /*4c70*/  FMUL.FTZ R15, R19, R2 ;  /* 0x00000002130f7220 */ /* 0x010fe20000410000 */
[----:B------:R-:W-:Y:S01]  /*4c80*/  MUFU.TANH R95, R17 ;  /* 0x00000011005f7308 */ /* 0x000fe20000002400 */
[-C--:B------:R-:W-:Y:S01]  /*4c90*/  ISETP.GE.AND P3, PT, R14, R3.reuse, PT ;  /* 0x000000030e00720c */ /* 0x080fe20003f66270 */
[----:B------:R-:W-:Y:S01]  /*4ca0*/  VIADD R14, R0, 0x88 ;  /* 0x00000088000e7836 */ /* 0x000fe20000000000 */
[----:B------:R-:W-:Y:S02]  /*4cb0*/  FSEL R120, R120, -INF , !P2 ;  /* 0xff80000078787808 */ /* 0x000fe40005000000 */
[----:B------:R-:W-:Y:S02]  /*4cc0*/  FSEL R42, R46, -INF , !P4 ;  /* 0xff8000002e2a7808 */ /* 0x000fe40006000000 */
[----:B------:R-:W-:Y:S01]  /*4cd0*/  ISETP.GE.AND P2, PT, R14, R3, PT ;  /* 0x000000030e00720c */ /* 0x000fe20003f46270 */
[----:B------:R1:W4:Y:S01]  /*4ce0*/  MUFU.TANH R82, R18 ;  /* 0x0000001200527308 */ /* 0x0003220000002400 */
[----:B------:R-:W-:Y:S01]  /*4cf0*/  VIADD R14, R0, 0x89 ;  /* 0x00000089000e7836 */ /* 0x000fe20000000000 */
[----:B------:R-:W-:Y:S01]  /*4d00*/  FSEL R127, R127, -INF , !P4 ;  /* 0xff8000007f7f7808 */ /* 0x000fe20006000000 */
[----:B------:R-:W-:Y:S01]  /*4d10*/  HMMA.16816.F32 R24, R4, R26, R20 ;  /* 0x0000001a0418723c */ /* 0x000fe20000001814 */
[----:B------:R-:W-:-:S02]  /*4d20*/  FSEL R53, R53, -INF , !P1 ;  /* 0xff80000035357808 */ /* 0x000fc40004800000 */
[----:B------:R-:W-:Y:S02]  /*4d30*/  FSEL R122, R122, -INF , !P1 ;  /* 0xff8000007a7a7808 */ /* 0x000fe40004800000 */
[-C--:B------:R-:W-:Y:S01]  /*4d40*/  ISETP.GE.AND P1, PT, R14, R3.reuse, PT ;  /* 0x000000030e00720c */ /* 0x080fe20003f26270 */
[C---:B------:R-:W-:Y:S01]  /*4d50*/  VIADD R14, R0.reuse, 0x90 ;  /* 0x00000090000e7836 */ /* 0x040fe20000000000 */
[----:B------:R-:W-:Y:S01]  /*4d60*/  FSEL R46, R75, -INF , !P3 ;  /* 0xff8000004b2e7808 */ /* 0x000fe20005800000 */
[----:B---3--:R-:W-:Y:S01]  /*4d70*/  VIADD R12, R0, 0x98 ;  /* 0x00000098000c7836 */ /* 0x008fe20000000000 */
[----:B------:R-:W-:Y:S01]  /*4d80*/  FSEL R126, R126, -INF , !P3 ;  /* 0xff8000007e7e7808 */ /* 0x000fe20005800000 */
[----:B------:R-:W-:Y:S01]  /*4d90*/  MUFU.TANH R84, R15 ;  /* 0x0000000f00547308 */ /* 0x000fe20000002400 */
[----:B------:R-:W-:Y:S02]  /*4da0*/  FSEL R54, R54, -INF , !P0 ;  /* 0xff80000036367808 */ /* 0x000fe40004000000 */
[----:B------:R-:W-:Y:S01]  /*4db0*/  ISETP.GE.AND P5, PT, R12, R3, PT ;  /* 0x000000030c00720c */ /* 0x000fe20003fa6270 */
[----:B-1----:R-:W-:Y:S01]  /*4dc0*/  HMMA.16816.F32 R16, R8, R28, RZ ;  /* 0x0000001c0810723c */ /* 0x002fe200000018ff */
[----:B------:R-:W-:Y:S01]  /*4dd0*/  VIADD R12, R0, 0x99 ;  /* 0x00000099000c7836 */ /* 0x000fe20000000000 */
[----:B------:R-:W-:-:S02]  /*4de0*/  FSEL R121, R121, -INF , !P0 ;  /* 0xff80000079797808 */ /* 0x000fc40004000000 */
[-C--:B------:R-:W-:Y:S01]  /*4df0*/  ISETP.GE.AND P0, PT, R14, R3.reuse, PT ;  /* 0x000000030e00720c */ /* 0x080fe20003f06270 */
[-C--:B------:R-:W-:Y:S01]  /*4e00*/  FMUL.FTZ R24, R24, R2.reuse ;  /* 0x0000000218187220 */ /* 0x080fe20000410000 */
[-C--:B------:R-:W-:Y:S01]  /*4e10*/  FMUL.FTZ R25, R25, R2.reuse ;  /* 0x0000000219197220 */ /* 0x080fe20000410000 */
[-C--:B------:R-:W-:Y:S01]  /*4e20*/  FMUL.FTZ R26, R26, R2.reuse ;  /* 0x000000021a1a7220 */ /* 0x080fe20000410000 */
[----:B------:R-:W-:Y:S01]  /*4e30*/  FMUL.FTZ R27, R27, R2 ;  /* 0x000000021b1b7220 */ /* 0x000fe20000410000 */
[-C--:B------:R-:W-:Y:S01]  /*4e40*/  ISETP.GE.AND P4, PT, R12, R3.reuse, PT ;  /* 0x000000030c00720c */ /* 0x080fe20003f86270 */
[C---:B------:R-:W-:Y:S01]  /*4e50*/  VIADD R12, R0.reuse, 0xa0 ;  /* 0x000000a0000c7836 */ /* 0x040fe20000000000 */
[----:B------:R-:W-:Y:S01]  /*4e60*/  MUFU.TANH R86, R24 ;  /* 0x0000001800567308 */ /* 0x000fe20000002400 */
[----:B------:R-:W-:Y:S01]  /*4e70*/  VIADD R14, R0, 0x91 ;  /* 0x00000091000e7836 */ /* 0x000fe20000000000 */
[----:B------:R-:W-:Y:S02]  /*4e80*/  FSEL R41, R131, -INF , !P2 ;  /* 0xff80000083297808 */ /* 0x000fe40005000000 */
[----:B------:R-:W-:Y:S01]  /*4e90*/  ISETP.GE.AND P3, PT, R12, R3, PT ;  /* 0x000000030c00720c */ /* 0x000fe20003f66270 */
[----:B------:R-:W-:Y:S01]  /*4ea0*/  VIADD R12, R0, 0xa1 ;  /* 0x000000a1000c7836 */ /* 0x000fe20000000000 */
[----:B------:R-:W-:-:S02]  /*4eb0*/  FSEL R131, R159, -INF , !P2 ;  /* 0xff8000009f837808 */ /* 0x000fc40005000000 */
[----:B------:R-:W-:Y:S01]  /*4ec0*/  MUFU.TANH R85, R25 ;  /* 0x0000001900557308 */ /* 0x000fe20000002400 */
[----:B--2---:R-:W-:Y:S01]  /*4ed0*/  HMMA.16816.F32 R20, R4, R36, R16 ;  /* 0x000000240414723c */ /* 0x004fe20000001810 */
[----:B------:R-:W-:Y:S02]  /*4ee0*/  FSEL R48, R48, -INF , !P6 ;  /* 0xff80000030307808 */ /* 0x000fe40007000000 */
[----:B------:R-:W-:Y:S02]  /*4ef0*/  FSEL R123, R123, -INF , !P6 ;  /* 0xff8000007b7b7808 */ /* 0x000fe40007000000 */
[-C--:B------:R-:W-:Y:S01]  /*4f00*/  ISETP.GE.AND P2, PT, R12, R3.reuse, PT ;  /* 0x000000030c00720c */ /* 0x080fe20003f46270 */
[----:B------:R-:W-:Y:S01]  /*4f10*/  VIADD R12, R0, 0xa8 ;  /* 0x000000a8000c7836 */ /* 0x000fe20000000000 */
[----:B------:R-:W1:Y:S01]  /*4f20*/  MUFU.TANH R83, R26 ;  /* 0x0000001a00537308 */ /* 0x000e620000002400 */
[----:B------:R-:W-:Y:S01]  /*4f30*/  HMMA.16816.F32 R16, R8, R30, RZ ;  /* 0x0000001e0810723c */ /* 0x000fe200000018ff */
[----:B------:R-:W-:-:S02]  /*4f40*/  ISETP.GE.AND P6, PT, R14, R3, PT ;  /* 0x000000030e00720c */ /* 0x000fc40003fc6270 */
[----:B------:R-:W-:Y:S02]  /*4f50*/  FSEL R43, R132, -INF , !P1 ;  /* 0xff800000842b7808 */ /* 0x000fe40004800000 */
[----:B------:R-:W-:Y:S02]  /*4f60*/  FSEL R40, R133, -INF , !P0 ;  /* 0xff80000085287808 */ /* 0x000fe40004000000 */
[----:B------:R2:W-:Y:S01]  /*4f70*/  MUFU.TANH R81, R27 ;  /* 0x0000001b00517308 */ /* 0x0005e20000002400 */
[----:B------:R-:W-:Y:S02]  /*4f80*/  FSEL R132, R157, -INF , !P1 ;  /* 0xff8000009d847808 */ /* 0x000fe40004800000 */
[----:B------:R-:W-:Y:S01]  /*4f90*/  FSEL R133, R158, -INF , !P6 ;  /* 0xff8000009e857808 */ /* 0x000fe20007000000 */
[-C--:B------:R-:W-:Y:S01]  /*4fa0*/  FMUL.FTZ R20, R20, R2.reuse ;  /* 0x0000000214147220 */ /* 0x080fe20000410000 */
[-C--:B------:R-:W-:Y:S01]  /*4fb0*/  ISETP.GE.AND P1, PT, R12, R3.reuse, PT ;  /* 0x000000030c00720c */ /* 0x080fe20003f26270 */
[----:B------:R-:W-:Y:S01]  /*4fc0*/  VIADD R12, R0, 0xa9 ;  /* 0x000000a9000c7836 */ /* 0x000fe20000000000 */
[----:B------:R-:W-:Y:S01]  /*4fd0*/  FSEL R136, R136, -INF , !P0 ;  /* 0xff80000088887808 */ /* 0x000fe20004000000 */
[----:B------:R3:W-:Y:S01]  /*4fe0*/  MUFU.TANH R75, R20 ;  /* 0x00000014004b7308 */ /* 0x0007e20000002400 */
[----:B------:R-:W-:Y:S01]  /*4ff0*/  FSEL R37, R139, -INF , !P4 ;  /* 0xff8000008b257808 */ /* 0x000fe20006000000 */
[-C--:B------:R-:W-:Y:S01]  /*5000*/  FMUL.FTZ R21, R21, R2.reuse ;  /* 0x0000000215157220 */ /* 0x080fe20000410000 */
[----:B------:R-:W-:Y:S01]  /*5010*/  ISETP.GE.AND P0, PT, R12, R3, PT ;  /* 0x000000030c00720c */ /* 0x000fe20003f06270 */
[-C--:B------:R-:W-:Y:S01]  /*5020*/  FMUL.FTZ R23, R23, R2.reuse ;  /* 0x0000000217177220 */ /* 0x080fe20000410000 */
[----:B------:R-:W-:Y:S01]  /*5030*/  HMMA.16816.F32 R16, R4, R38, R16 ;  /* 0x000000260410723c */ /* 0x000fe20000001810 */
[----:B------:R-:W-:Y:S01]  /*5040*/  FSEL R39, R155, -INF , !P6 ;  /* 0xff8000009b277808 */ /* 0x000fe20007000000 */
[----:B------:R-:W-:Y:S01]  /*5050*/  FMUL.FTZ R22, R22, R2 ;  /* 0x0000000216167220 */ /* 0x000fe20000410000 */
[----:B------:R-:W-:Y:S01]  /*5060*/  FSEL R38, R138, -INF , !P5 ;  /* 0xff8000008a267808 */ /* 0x000fe20006800000 */
[----:B--2---:R2:W4:Y:S01]  /*5070*/  LDSM.16.M88.4 R24, [R13+0x4c00] ;  /* 0x004c00000d18783b */ /* 0x0045220000000200 */
[----:B------:R-:W-:Y:S01]  /*5080*/  FSEL R138, R156, -INF , !P5 ;  /* 0xff8000009c8a7808 */ /* 0x000fe20006800000 */
[----:B------:R-:W-:Y:S01]  /*5090*/  MUFU.TANH R21, R21 ;  /* 0x0000001500157308 */ /* 0x000fe20000002400 */
[----:B------:R-:W-:Y:S01]  /*50a0*/  FSEL R139, R154, -INF , !P4 ;  /* 0xff8000009a8b7808 */ /* 0x000fe20006000000 */
[----:B------:R-:W-:-:S04]  /*50b0*/  DEPBAR.LE SB0, 0x0 ;  /* 0x000080000000791a */ /* 0x000fc80000000000 */
[----:B---3--:R-:W-:Y:S01]  /*50c0*/  VIADD R20, R0, 0xb0 ;  /* 0x000000b000147836 */ /* 0x008fe20000000000 */
[----:B------:R-:W-:Y:S01]  /*50d0*/  FSEL R36, R140, -INF , !P3 ;  /* 0xff8000008c247808 */ /* 0x000fe20005800000 */
[----:B------:R-:W3:Y:S01]  /*50e0*/  MUFU.TANH R23, R23 ;  /* 0x0000001700177308 */ /* 0x000ee20000002400 */
[----:B------:R-:W-:Y:S02]  /*50f0*/  FSEL R141, R141, -INF , !P3 ;  /* 0xff8000008d8d7808 */ /* 0x000fe40005800000 */
[-C--:B------:R-:W-:Y:S01]  /*5100*/  ISETP.GE.AND P6, PT, R20, R3.reuse, PT ;  /* 0x000000031400720c */ /* 0x080fe20003fc6270 */
[----:B------:R-:W-:Y:S02]  /*5110*/  VIADD R20, R0, 0xb1 ;  /* 0x000000b100147836 */ /* 0x000fe40000000000 */
[-C--:B------:R-:W-:Y:S01]  /*5120*/  FMUL.FTZ R16, R16, R2.reuse ;  /* 0x0000000210107220 */ /* 0x080fe20000410000 */
[----:B------:R-:W-:Y:S01]  /*5130*/  FSEL R140, R153, -INF , !P2 ;  /* 0xff800000998c7808 */ /* 0x000fe20005000000 */
[-C--:B------:R-:W-:Y:S01]  /*5140*/  FMUL.FTZ R17, R17, R2.reuse ;  /* 0x0000000211117220 */ /* 0x080fe20000410000 */
[----:B------:R-:W-:Y:S01]  /*5150*/  FSEL R31, R143, -INF , !P0 ;  /* 0xff8000008f1f7808 */ /* 0x000fe20004000000 */
[-C--:B------:R-:W-:Y:S01]  /*5160*/  FMUL.FTZ R18, R18, R2.reuse ;  /* 0x0000000212127220 */ /* 0x080fe20000410000 */
[-C--:B------:R-:W-:Y:S01]  /*5170*/  ISETP.GE.AND P5, PT, R20, R3.reuse, PT ;  /* 0x000000031400720c */ /* 0x080fe20003fa6270 */
[----:B------:R-:W-:Y:S01]  /*5180*/  VIADD R20, R0, 0xb8 ;  /* 0x000000b800147836 */ /* 0x000fe20000000000 */
[----:B------:R-:W-:Y:S01]  /*5190*/  FSEL R143, R152, -INF , !P0 ;  /* 0xff800000988f7808 */ /* 0x000fe20004000000 */
[----:B--2---:R-:W-:Y:S01]  /*51a0*/  HMMA.16816.F32 R12, R8, R32, RZ ;  /* 0x00000020080c723c */ /* 0x004fe200000018ff */
[----:B------:R-:W-:Y:S01]  /*51b0*/  FSEL R33, R150, -INF , !P2 ;  /* 0xff80000096217808 */ /* 0x000fe20005000000 */
[----:B------:R-:W-:Y:S01]  /*51c0*/  FMUL.FTZ R19, R19, R2 ;  /* 0x0000000213137220 */ /* 0x000fe20000410000 */
[----:B------:R-:W-:Y:S01]  /*51d0*/  ISETP.GE.AND P4, PT, R20, R3, PT ;  /* 0x000000031400720c */ /* 0x000fe20003f86270 */
[----:B------:R-:W2:Y:S01]  /*51e0*/  MUFU.TANH R22, R22 ;  /* 0x0000001600167308 */ /* 0x000ea20000002400 */
[----:B------:R-:W-:-:S02]  /*51f0*/  FSEL R32, R142, -INF , !P1 ;  /* 0xff8000008e207808 */ /* 0x000fc40004800000 */
[----:B------:R-:W-:Y:S01]  /*5200*/  FSEL R142, R151, -INF , !P1 ;  /* 0xff800000978e7808 */ /* 0x000fe20004800000 */
[----:B------:R-:W-:Y:S01]  /*5210*/  HMMA.16816.F32 R8, R8, R34, RZ ;  /* 0x000000220808723c */ /* 0x000fe200000018ff */
[----:B------:R-:W-:Y:S02]  /*5220*/  FSEL R30, R146, -INF , !P6 ;  /* 0xff800000921e7808 */ /* 0x000fe40007000000 */
[----:B------:R-:W-:Y:S01]  /*5230*/  FSEL R146, R149, -INF , !P6 ;  /* 0xff80000095927808 */ /* 0x000fe20007000000 */
[----:B------:R1:W2:Y:S01]  /*5240*/  MUFU.TANH R20, R16 ;  /* 0x0000001000147308 */ /* 0x0002a20000002400 */
[----:B------:R-:W-:Y:S02]  /*5250*/  FSEL R29, R144, -INF , !P5 ;  /* 0xff800000901d7808 */ /* 0x000fe40006800000 */
[----:B------:R-:W-:Y:S02]  /*5260*/  FSEL R144, R148, -INF , !P5 ;  /* 0xff80000094907808 */ /* 0x000fe40006800000 */
[----:B------:R-:W-:-:S02]  /*5270*/  FSEL R28, R124, -INF , !P4 ;  /* 0xff8000007c1c7808 */ /* 0x000fc40006000000 */
[----:B------:R-:W-:Y:S01]  /*5280*/  FSEL R145, R145, -INF , !P4 ;  /* 0xff80000091917808 */ /* 0x000fe20006000000 */
[C---:B----4-:R-:W-:Y:S01]  /*5290*/  HMMA.16816.F32 R12, R4.reuse, R24, R12 ;  /* 0x00000018040c723c */ /* 0x050fe2000000180c */
[----:B------:R-:W-:Y:S07]  /*52a0*/  MUFU.TANH R17, R17 ;  /* 0x0000001100117308 */ /* 0x000fee0000002400 */
[----:B------:R-:W-:Y:S01]  /*52b0*/  HMMA.16816.F32 R4, R4, R26, R8 ;  /* 0x0000001a0404723c */ /* 0x000fe20000001808 */
[C---:B-1----:R-:W-:Y:S01]  /*52c0*/  VIADD R16, R0.reuse, 0xb9 ;  /* 0x000000b900107836 */ /* 0x042fe20000000000 */
[----:B------:R-:W1:Y:S01]  /*52d0*/  MUFU.TANH R18, R18 ;  /* 0x0000001200127308 */ /* 0x000e620000002400 */
[----:B------:R-:W-:-:S03]  /*52e0*/  VIADD R8, R0, 0xd8 ;  /* 0x000000d800087836 */ /* 0x000fc60000000000 */
[----:B------:R-:W-:Y:S01]  /*52f0*/  ISETP.GE.AND P3, PT, R16, R3, PT ;  /* 0x000000031000720c */ /* 0x000fe20003f66270 */
[----:B------:R-:W-:-:S03]  /*5300*/  VIADD R16, R0, 0xc0 ;  /* 0x000000c000107836 */ /* 0x000fc60000000000 */
[----:B------:R-:W-:Y:S01]  /*5310*/  FSEL R26, R130, -INF , !P3 ;  /* 0xff800000821a7808 */ /* 0x000fe20005800000 */
[-C--:B------:R-:W-:Y:S01]  /*5320*/  FMUL.FTZ R12, R12, R2.reuse ;  /* 0x000000020c0c7220 */ /* 0x080fe20000410000 */
[-C--:B------:R-:W-:Y:S01]  /*5330*/  ISETP.GE.AND P2, PT, R16, R3.reuse, PT ;  /* 0x000000031000720c */ /* 0x080fe20003f46270 */
[----:B------:R-:W-:Y:S01]  /*5340*/  VIADD R16, R0, 0xc1 ;  /* 0x000000c100107836 */ /* 0x000fe20000000000 */
[----:B------:R-:W-:Y:S01]  /*5350*/  FSEL R147, R147, -INF , !P3 ;  /* 0xff80000093937808 */ /* 0x000fe20005800000 */
[-C--:B------:R-:W-:Y:S01]  /*5360*/  FMUL.FTZ R14, R14, R2.reuse ;  /* 0x000000020e0e7220 */ /* 0x080fe20000410000 */
[-C--:B------:R-:W-:Y:S01]  /*5370*/  ISETP.GE.AND P3, PT, R8, R3.reuse, PT ;  /* 0x000000030800720c */ /* 0x080fe20003f66270 */
[----:B------:R-:W-:Y:S01]  /*5380*/  VIADD R8, R0, 0xd9 ;  /* 0x000000d900087836 */ /* 0x000fe20000000000 */
[-C--:B------:R-:W-:Y:S01]  /*5390*/  ISETP.GE.AND P1, PT, R16, R3.reuse, PT ;  /* 0x000000031000720c */ /* 0x080fe20003f26270 */
[----:B------:R-:W-:Y:S01]  /*53a0*/  VIADD R16, R0, 0xc8 ;  /* 0x000000c800107836 */ /* 0x000fe20000000000 */
[----:B------:R-:W-:Y:S01]  /*53b0*/  FSEL R25, R114, -INF , !P2 ;  /* 0xff80000072197808 */ /* 0x000fe20005000000 */
[-C--:B------:R-:W-:Y:S01]  /*53c0*/  FMUL.FTZ R9, R4, R2.reuse ;  /* 0x0000000204097220 */ /* 0x080fe20000410000 */
[----:B------:R-:W-:Y:S01]  /*53d0*/  FSEL R129, R129, -INF , !P2 ;  /* 0xff80000081817808 */ /* 0x000fe20005000000 */
[----:B------:R-:W-:Y:S01]  /*53e0*/  VIADD R4, R0, 0xe9 ;  /* 0x000000e900047836 */ /* 0x000fe20000000000 */
[-C--:B------:R-:W-:Y:S01]  /*53f0*/  ISETP.GE.AND P0, PT, R16, R3.reuse, PT ;  /* 0x000000031000720c */ /* 0x080fe20003f06270 */
[----:B------:R-:W-:Y:S01]  /*5400*/  VIADD R16, R0, 0xc9 ;  /* 0x000000c900107836 */ /* 0x000fe20000000000 */
[-C--:B------:R-:W-:Y:S01]  /*5410*/  ISETP.GE.AND P2, PT, R8, R3.reuse, PT ;  /* 0x000000030800720c */ /* 0x080fe20003f46270 */
[----:B------:R-:W-:Y:S01]  /*5420*/  VIADD R8, R0, 0xe0 ;  /* 0x000000e000087836 */ /* 0x000fe20000000000 */
        /* <DEDUP_REMOVED lines=8> */
[----:B------:R-:W-:Y:S01]  /*54b0*/  ISETP.GE.AND P5, PT, R16, R3, PT ;  /* 0x000000031000720c */ /* 0x000fe20003fa6270 */
[-C--:B------:R-:W-:Y:S01]  /*54c0*/  FMUL.FTZ R6, R6, R2.reuse ;  /* 0x0000000206067220 */ /* 0x080fe20000410000 */
[----:B------:R4:W-:Y:S01]  /*54d0*/  MUFU.TANH R16, R12 ;  /* 0x0000000c00107308 */ /* 0x0009e20000002400 */
[-C--:B------:R-:W-:Y:S01]  /*54e0*/  FMUL.FTZ R5, R5, R2.reuse ;  /* 0x0000000205057220 */ /* 0x080fe20000410000 */
[----:B------:R-:W-:Y:S01]  /*54f0*/  FSEL R82, R82, -INF , !P5 ;  /* 0xff80000052527808 */ /* 0x000fe20006800000 */
[----:B------:R-:W-:Y:S01]  /*5500*/  FMUL.FTZ R2, R7, R2 ;  /* 0x0000000207027220 */ /* 0x000fe20000410000 */
[----:B------:R-:W-:-:S02]  /*5510*/  FSEL R96, R96, -INF , !P5 ;  /* 0xff80000060607808 */ /* 0x000fc40006800000 */
[-C--:B------:R-:W-:Y:S01]  /*5520*/  ISETP.GE.AND P5, PT, R4, R3.reuse, PT ;  /* 0x000000030400720c */ /* 0x080fe20003fa6270 */
[----:B------:R-:W-:Y:S01]  /*5530*/  VIADD R4, R0, 0xf0 ;  /* 0x000000f000047836 */ /* 0x000fe20000000000 */
[----:B------:R-:W-:Y:S01]  /*5540*/  FSEL R45, R45, -INF , !P0 ;  /* 0xff8000002d2d7808 */ /* 0x000fe20004000000 */
[----:B------:R-:W1:Y:S01]  /*5550*/  MUFU.TANH R19, R19 ;  /* 0x0000001300137308 */ /* 0x000e620000002400 */
[----:B------:R-:W-:Y:S02]  /*5560*/  FSEL R110, R110, -INF , !P0 ;  /* 0xff8000006e6e7808 */ /* 0x000fe40004000000 */
[----:B------:R-:W-:Y:S01]  /*5570*/  ISETP.GE.AND P0, PT, R8, R3, PT ;  /* 0x000000030800720c */ /* 0x000fe20003f06270 */
[C---:B------:R-:W-:Y:S01]  /*5580*/  VIADD R8, R0.reuse, 0xe8 ;  /* 0x000000e800087836 */ /* 0x040fe20000000000 */
[----:B------:R-:W-:Y:S02]  /*5590*/  FSEL R83, R83, -INF , !P3 ;  /* 0xff80000053537808 */ /* 0x000fe40005800000 */
[----:B---3--:R-:W-:Y:S01]  /*55a0*/  FSEL R23, R23, -INF , !P0 ;  /* 0xff80000017177808 */ /* 0x008fe20004000000 */
[----:B----4-:R-:W-:Y:S01]  /*55b0*/  VIADD R12, R0, 0xd1 ;  /* 0x000000d1000c7836 */ /* 0x010fe20000000000 */
[----:B------:R-:W3:Y:S01]  /*55c0*/  MUFU.TANH R14, R14 ;  /* 0x0000000e000e7308 */ /* 0x000ee20000002400 */
[----:B------:R-:W-:-:S02]  /*55d0*/  FSEL R149, R21, -INF , !P0 ;  /* 0xff80000015957808 */ /* 0x000fc40004000000 */
[----:B------:R-:W-:Y:S02]  /*55e0*/  ISETP.GT.AND P0, PT, R234, R235, PT ;  /* 0x000000ebea00720c */ /* 0x000fe40003f04270 */
[-C--:B------:R-:W-:Y:S02]  /*55f0*/  ISETP.GE.AND P4, PT, R12, R3.reuse, PT ;  /* 0x000000030c00720c */ /* 0x080fe40003f86270 */
[----:B------:R-:W-:Y:S01]  /*5600*/  FSEL R124, R86, -INF , !P3 ;  /* 0xff800000567c7808 */ /* 0x000fe20005800000 */
[----:B------:R-:W-:Y:S01]  /*5610*/  MUFU.TANH R13, R13 ;  /* 0x0000000d000d7308 */ /* 0x000fe20000002400 */
[----:B------:R-:W-:Y:S02]  /*5620*/  FSEL R84, R84, -INF , !P4 ;  /* 0xff80000054547808 */ /* 0x000fe40006000000 */
[----:B------:R-:W-:Y:S02]  /*5630*/  FSEL R111, R95, -INF , !P4 ;  /* 0xff8000005f6f7808 */ /* 0x000fe40006000000 */
[----:B------:R-:W-:Y:S01]  /*5640*/  ISETP.GE.AND P4, PT, R4, R3, PT ;  /* 0x000000030400720c */ /* 0x000fe20003f86270 */
[----:B------:R-:W-:Y:S01]  /*5650*/  VIADD R4, R0, 0xf1 ;  /* 0x000000f100047836 */ /* 0x000fe20000000000 */
[----:B------:R-:W-:Y:S01]  /*5660*/  FSEL R66, R66, -INF , !P6 ;  /* 0xff80000042427808 */ /* 0x000fe20007000000 */
[----:B------:R-:W4:Y:S01]  /*5670*/  MUFU.TANH R15, R15 ;  /* 0x0000000f000f7308 */ /* 0x000f220000002400 */
[----:B------:R-:W-:-:S02]  /*5680*/  FSEL R109, R109, -INF , !P6 ;  /* 0xff8000006d6d7808 */ /* 0x000fc40007000000 */
[-C--:B------:R-:W-:Y:S01]  /*5690*/  ISETP.GE.AND P3, PT, R4, R3.reuse, PT ;  /* 0x000000030400720c */ /* 0x080fe20003f66270 */
[C---:B------:R-:W-:Y:S01]  /*56a0*/  VIADD R4, R0.reuse, 0xf8 ;  /* 0x000000f800047836 */ /* 0x040fe20000000000 */
[----:B------:R-:W-:Y:S01]  /*56b0*/  FSEL R130, R85, -INF , !P2 ;  /* 0xff80000055827808 */ /* 0x000fe20005000000 */
[----:B------:R-:W-:Y:S01]  /*56c0*/  VIADD R0, R0, 0xf9 ;  /* 0x000000f900007836 */ /* 0x000fe20000000000 */
[----:B------:R-:W-:Y:S01]  /*56d0*/  ISETP.GE.AND P6, PT, R8, R3, PT ;  /* 0x000000030800720c */ /* 0x000fe20003fc6270 */
[----:B------:R-:W-:Y:S01]  /*56e0*/  MUFU.TANH R9, R9 ;  /* 0x0000000900097308 */ /* 0x000fe20000002400 */
[----:B------:R-:W-:Y:S02]  /*56f0*/  FSEL R81, R81, -INF , !P2 ;  /* 0xff80000051517808 */ /* 0x000fe40005000000 */
[----:B--2---:R-:W-:Y:S02]  /*5700*/  FSEL R85, R22, -INF , !P1 ;  /* 0xff80000016557808 */ /* 0x004fe40004800000 */
[----:B------:R-:W-:-:S02]  /*5710*/  FSEL R148, R75, -INF , !P1 ;  /* 0xff8000004b947808 */ /* 0x000fc40004800000 */
[-C--:B------:R-:W-:Y:S01]  /*5720*/  ISETP.GE.AND P2, PT, R4, R3.reuse, PT ;  /* 0x000000030400720c */ /* 0x080fe20003f46270 */
[----:B------:R-:W2:Y:S01]  /*5730*/  MUFU.TANH R6, R6 ;  /* 0x0000000600067308 */ /* 0x000ea20000002400 */
[----:B------:R-:W-:Y:S02]  /*5740*/  ISETP.GE.AND P1, PT, R0, R3, PT ;  /* 0x000000030000720c */ /* 0x000fe40003f26270 */
[----:B------:R-:W-:Y:S02]  /*5750*/  FSEL R150, R20, -INF , !P6 ;  /* 0xff80000014967808 */ /* 0x000fe40007000000 */
[----:B-1----:R-:W-:Y:S02]  /*5760*/  FSEL R75, R18, -INF , !P6 ;  /* 0xff800000124b7808 */ /* 0x002fe40007000000 */
[----:B------:R-:W-:Y:S01]  /*5770*/  FSEL R20, R19, -INF , !P5 ;  /* 0xff80000013147808 */ /* 0x000fe20006800000 */
[----:B------:R-:W1:Y:S01]  /*5780*/  MUFU.TANH R5, R5 ;  /* 0x0000000500057308 */ /* 0x000e620000002400 */
[----:B------:R-:W-:-:S02]  /*5790*/  FSEL R151, R17, -INF , !P5 ;  /* 0xff80000011977808 */ /* 0x000fc40006800000 */
[----:B---3--:R-:W-:Y:S02]  /*57a0*/  FSEL R86, R14, -INF , !P4 ;  /* 0xff8000000e567808 */ /* 0x008fe40006000000 */
[----:B------:R-:W-:Y:S02]  /*57b0*/  FSEL R152, R16, -INF , !P4 ;  /* 0xff80000010987808 */ /* 0x000fe40006000000 */
[----:B----4-:R-:W-:Y:S01]  /*57c0*/  FSEL R95, R15, -INF , !P3 ;  /* 0xff8000000f5f7808 */ /* 0x010fe20005800000 */
[----:B------:R-:W3:Y:S01]  /*57d0*/  MUFU.TANH R2, R2 ;  /* 0x0000000200027308 */ /* 0x000ee20000002400 */
[----:B------:R-:W-:Y:S02]  /*57e0*/  FSEL R153, R13, -INF , !P3 ;  /* 0xff8000000d997808 */ /* 0x000fe40005800000 */
[----:B--2---:R-:W-:Y:S02]  /*57f0*/  FSEL R114, R6, -INF , !P2 ;  /* 0xff80000006727808 */ /* 0x004fe40005000000 */
[----:B------:R-:W-:-:S02]  /*5800*/  FSEL R154, R9, -INF , !P2 ;  /* 0xff800000099a7808 */ /* 0x000fc40005000000 */
[----:B-1----:R-:W-:Y:S02]  /*5810*/  FSEL R155, R5, -INF , !P1 ;  /* 0xff800000059b7808 */ /* 0x002fe40004800000 */
[----:B---3--:R-:W-:Y:S01]  /*5820*/  FSEL R156, R2, -INF , !P1 ;  /* 0xff800000029c7808 */ /* 0x008fe20004800000 */
        /* <DEDUP_REMOVED lines=15> */
.L_x_1249:
        /* <DEDUP_REMOVED lines=61> */
.L_x_1250:
[----:B------:R-:W-:Y:S05]  /*5cf0*/  BSYNC.RECONVERGENT B0 ;  /* 0x0000000000007941 */ /* 0x000fea0003800200 */
.L_x_1248:
        /* <DEDUP_REMOVED lines=67> */
.L_x_1252:
[----:B------:R-:W-:Y:S05]  /*6130*/  BSYNC.RECONVERGENT B0 ;  /* 0x0000000000007941 */ /* 0x000fea0003800200 */
.L_x_1251:
[----:B------:R-:W0:Y:S02]  /*6140*/  LDGDEPBAR ;  /* 0x00000000000079af */ /* 0x000e240000000000 */
.L_x_1247:
[----:B------:R-:W-:Y:S05]  /*6150*/  BSYNC.RECONVERGENT B1 ;  /* 0x0000000000017941 */ /* 0x000fea0003800200 */
.L_x_1246:
        /* <DEDUP_REMOVED lines=188> */
[----:B------:R-:W-:-:S04]  /*6d20*/  LOP3.LUT R2, R2, R162, RZ, 0xfc, !PT ;  /* 0x000000a202027212 */ /* 0x000fc800078efcff */
        /* <DEDUP_REMOVED lines=22> */
[C---:B------:R-:W-:Y:S08]  /*6e90*/  HMMA.16816.F32 R32, R8.reuse, R24, RZ ;  /* 0x000000180820723c */ /* 0x040ff000000018ff */
[----:B------:R-:W-:Y:S01]  /*6ea0*/  HMMA.16816.F32 R28, R8, R26, RZ ;  /* 0x0000001a081c723c */ /* 0x000fe200000018ff */
[----:B--2---:R-:W-:Y:S01]  /*6eb0*/  FFMA.FTZ R2, R93, R0, -R5 ;  /* 0x000000005d027223 */ /* 0x004fe20000010805 */
[----:B---3--:R-:W-:-:S06]  /*6ec0*/  FADD.FTZ R6, R56, R6 ;  /* 0x0000000638067221 */ /* 0x008fcc0000010000 */
[C---:B----4-:R-:W-:Y:S01]  /*6ed0*/  HMMA.16816.F32 R24, R8.reuse, R16, RZ ;  /* 0x000000100818723c */ /* 0x050fe200000018ff */
[----:B------:R2:W3:Y:S07]  /*6ee0*/  MUFU.EX2 R61, R2 ;  /* 0x00000002003d7308 */ /* 0x0004ee0000000800 */
[----:B------:R-:W-:Y:S01]  /*6ef0*/  HMMA.16816.F32 R16, R8, R18, RZ ;  /* 0x000000120810723c */ /* 0x000fe200000018ff */
[----:B------:R-:W-:Y:S02]  /*6f00*/  F2FP.F16.F32.PACK_AB R9, R178, R169 ;  /* 0x000000a9b209723e */ /* 0x000fe400000000ff */
[----:B------:R-:W-:Y:S01]  /*6f10*/  F2FP.F16.F32.PACK_AB R11, R180, R179 ;  /* 0x000000b3b40b723e */ /* 0x000fe200000000ff */
[----:B--2---:R-:W-:Y:S01]  /*6f20*/  FFMA.FTZ R2, R90, R0, -R5 ;  /* 0x000000005a027223 */ /* 0x004fe20000010805 */
[----:B---3--:R-:W-:-:S02]  /*6f30*/  F2FP.F16.F32.PACK_AB R8, R61, R56 ;  /* 0x000000383d08723e */ /* 0x008fc400000000ff */
[----:B------:R-:W-:Y:S01]  /*6f40*/  LDSM.16.MT88.4 R56, [R12+0x7800] ;  /* 0x007800000c38783b */ /* 0x000fe20000004200 */
[----:B------:R2:W-:Y:S02]  /*6f50*/  MUFU.EX2 R63, R2 ;  /* 0x00000002003f7308 */ /* 0x0005e40000000800 */
[----:B--2---:R-:W-:-:S06]  /*6f60*/  FFMA.FTZ R2, R91, R0, -R5 ;  /* 0x000000005b027223 */ /* 0x004fcc0000010805 */
[----:B------:R2:W3:Y:S02]  /*6f70*/  MUFU.EX2 R62, R2 ;  /* 0x00000002003e7308 */ /* 0x0004e40000000800 */
[----:B--2---:R-:W-:Y:S01]  /*6f80*/  FFMA.FTZ R2, R45, R0, -R3 ;  /* 0x000000002d027223 */ /* 0x004fe20000010803 */
[----:B---3--:R-:W-:-:S05]  /*6f90*/  F2FP.F16.F32.PACK_AB R10, R62, R63 ;  /* 0x0000003f3e0a723e */ /* 0x008fca00000000ff */
[----:B------:R2:W-:Y:S02]  /*6fa0*/  MUFU.EX2 R162, R2 ;  /* 0x0000000200a27308 */ /* 0x0005e40000000800 */
[C---:B-----5:R-:W-:Y:S08]  /*6fb0*/  HMMA.16816.F32 R32, R8.reuse, R36, R32 ;  /* 0x000000240820723c */ /* 0x060ff00000001820 */
[----:B------:R-:W-:Y:S01]  /*6fc0*/  HMMA.16816.F32 R28, R8, R38, R28 ;  /* 0x00000026081c723c */ /* 0x000fe2000000181c */
[----:B------:R-:W3:Y:S01]  /*6fd0*/  LDSM.16.MT88.4 R36, [R13+0x5c00] ;  /* 0x005c00000d24783b */ /* 0x000ee20000004200 */
[----:B--2---:R-:W-:-:S06]  /*6fe0*/  FFMA.FTZ R2, R97, R0, -R5 ;  /* 0x0000000061027223 */ /* 0x004fcc0000010805 */
[C---:B------:R-:W-:Y:S01]  /*6ff0*/  HMMA.16816.F32 R24, R8.reuse, R40, R24 ;  /* 0x000000280818723c */ /* 0x040fe20000001818 */
[----:B------:R2:W-:Y:S07]  /*7000*/  MUFU.EX2 R137, R2 ;  /* 0x0000000200897308 */ /* 0x0005ee0000000800 */
[----:B------:R-:W-:Y:S01]  /*7010*/  HMMA.16816.F32 R16, R8, R42, R16 ;  /* 0x0000002a0810723c */ /* 0x000fe20000001810 */
[----:B------:R-:W-:Y:S01]  /*7020*/  F2FP.F16.F32.PACK_AB R9, R182, R181 ;  /* 0x000000b5b609723e */ /* 0x000fe200000000ff */
[----:B------:R-:W4:Y:S01]  /*7030*/  LDSM.16.MT88.4 R40, [R12+0x5c00] ;  /* 0x005c00000c28783b */ /* 0x000f220000004200 */
[----:B------:R-:W-:Y:S01]  /*7040*/  F2FP.F16.F32.PACK_AB R11, R184, R183 ;  /* 0x000000b7b80b723e */ /* 0x000fe200000000ff */
[----:B--2---:R-:W-:-:S04]  /*7050*/  FFMA.FTZ R2, R98, R0, -R5 ;  /* 0x0000000062027223 */ /* 0x004fc80000010805 */
[----:B------:R2:W5:Y:S02]  /*7060*/  MUFU.EX2 R157, R2 ;  /* 0x00000002009d7308 */ /* 0x0005640000000800 */
[----:B--2---:R-:W-:Y:S01]  /*7070*/  FFMA.FTZ R2, R99, R0, -R5 ;  /* 0x0000000063027223 */ /* 0x004fe20000010805 */
[----:B-----5:R-:W-:-:S05]  /*7080*/  F2FP.F16.F32.PACK_AB R8, R157, R137 ;  /* 0x000000899d08723e */ /* 0x020fca00000000ff */
[----:B------:R2:W-:Y:S02]  /*7090*/  MUFU.EX2 R99, R2 ;  /* 0x0000000200637308 */ /* 0x0005e40000000800 */
[----:B--2---:R-:W-:-:S06]  /*70a0*/  FFMA.FTZ R2, R100, R0, -R5 ;  /* 0x0000000064027223 */ /* 0x004fcc0000010805 */
[----:B------:R2:W5:Y:S02]  /*70b0*/  MUFU.EX2 R98, R2 ;  /* 0x0000000200627308 */ /* 0x0005640000000800 */
[----:B--2---:R-:W-:Y:S01]  /*70c0*/  FFMA.FTZ R2, R66, R0, -R3 ;  /* 0x0000000042027223 */ /* 0x004fe20000010803 */
[----:B-----5:R-:W-:-:S05]  /*70d0*/  F2FP.F16.F32.PACK_AB R10, R98, R99 ;  /* 0x00000063620a723e */ /* 0x020fca00000000ff */
[----:B------:R2:W-:Y:S02]  /*70e0*/  MUFU.EX2 R160, R2 ;  /* 0x0000000200a07308 */ /* 0x0005e40000000800 */
[C---:B-1----:R-:W-:Y:S08]  /*70f0*/  HMMA.16816.F32 R32, R8.reuse, R48, R32 ;  /* 0x000000300820723c */ /* 0x042ff00000001820 */
[----:B------:R-:W-:Y:S01]  /*7100*/  HMMA.16816.F32 R28, R8, R50, R28 ;  /* 0x00000032081c723c */ /* 0x000fe2000000181c */
[----:B------:R-:W1:Y:S01]  /*7110*/  LDSM.16.MT88.4 R48, [R13+0x6000] ;  /* 0x006000000d30783b */ /* 0x000e620000004200 */
        /* <DEDUP_REMOVED lines=8> */
[----:B------:R2:W3:Y:S02]  /*71a0*/  MUFU.EX2 R93, R2 ;  /* 0x00000002005d7308 */ /* 0x0004e40000000800 */
[----:B--2---:R-:W-:Y:S01]  /*71b0*/  FFMA.FTZ R2, R103, R0, -R5 ;  /* 0x0000000067027223 */ /* 0x004fe20000010805 */
[----:B---3--:R-:W-:-:S05]  /*71c0*/  F2FP.F16.F32.PACK_AB R8, R93, R97 ;  /* 0x000000615d08723e */ /* 0x008fca00000000ff */
        /* <DEDUP_REMOVED lines=10> */
[C---:B----4-:R-:W-:Y:S01]  /*7270*/  HMMA.16816.F32 R24, R8.reuse, R40, R24 ;  /* 0x000000280818723c */ /* 0x050fe20000001818 */
[----:B------:R2:W-:Y:S07]  /*7280*/  MUFU.EX2 R90, R2 ;  /* 0x00000002005a7308 */ /* 0x0005ee0000000800 */
[----:B------:R-:W-:Y:S01]  /*7290*/  HMMA.16816.F32 R16, R8, R42, R16 ;  /* 0x0000002a0810723c */ /* 0x000fe20000001810 */
[----:B------:R-:W-:Y:S01]  /*72a0*/  F2FP.F16.F32.PACK_AB R9, R198, R197 ;  /* 0x000000c5c609723e */ /* 0x000fe200000000ff */
[----:B------:R-:W4:Y:S01]  /*72b0*/  LDSM.16.MT88.4 R40, [R12+0x6400] ;  /* 0x006400000c28783b */ /* 0x000f220000004200 */
        /* <DEDUP_REMOVED lines=71> */
[C---:B---3--:R-:W-:Y:S08]  /*7730*/  HMMA.16816.F32 R32, R8.reuse, R36, R32 ;  /* 0x000000240820723c */ /* 0x048ff00000001820 */
[----:B------:R-:W-:Y:S01]  /*7740*/  HMMA.16816.F32 R28, R8, R38, R28 ;  /* 0x00000026081c723c */ /* 0x000fe2000000181c */
[----:B------:R-:W3:Y:S01]  /*7750*/  LDSM.16.MT88.4 R36, [R12+0x7000] ;  /* 0x007000000c24783b */ /* 0x000ee20000004200 */
        /* <DEDUP_REMOVED lines=40> */
[----:B------:R-:W-:Y:S07]  /*79e0*/  LDSM.16.MT88.4 R48, [R13+0x8000] ;  /* 0x008000000d30783b */ /* 0x000fee0000004200 */
[----:B------:R-:W-:Y:S01]  /*79f0*/  HMMA.16816.F32 R32, R8, R40, R32 ;  /* 0x000000280820723c */ /* 0x000fe20000001820 */
[----:B-1----:R-:W-:-:S04]  /*7a00*/  FFMA.FTZ R2, R141, R0, -R5 ;  /* 0x000000008d027223 */ /* 0x002fc80000010805 */
[----:B------:R1:W-:Y:S03]  /*7a10*/  MUFU.EX2 R67, R2 ;  /* 0x0000000200437308 */ /* 0x0003e60000000800 */
        /* <DEDUP_REMOVED lines=9> */
[-CC-:B-1----:R-:W-:Y:S02]  /*7ab0*/  FFMA.FTZ R2, R143, R0.reuse, -R5.reuse ;  /* 0x000000008f027223 */ /* 0x182fe40000010805 */
[----:B------:R-:W-:Y:S04]  /*7ac0*/  LDSM.16.MT88.4 R140, [R13+0x8800] ;  /* 0x008800000d8c783b */ /* 0x000fe80000004200 */
[----:B------:R1:W4:Y:S02]  /*7ad0*/  MUFU.EX2 R64, R2 ;  /* 0x0000000200407308 */ /* 0x0003240000000800 */
[----:B-1----:R-:W-:Y:S01]  /*7ae0*/  FADD.FTZ R2, R178, R4 ;  /* 0x00000004b2027221 */ /* 0x002fe20000010000 */
[----:B------:R-:W-:Y:S01]  /*7af0*/  FADD.FTZ R4, R61, R6 ;  /* 0x000000063d047221 */ /* 0x000fe20000010000 */
[----:B------:R-:W-:Y:S01]  /*7b00*/  FFMA.FTZ R6, R144, R0, -R5 ;  /* 0x0000000090067223 */ /* 0x000fe20000010805 */
[----:B----4-:R-:W-:Y:S01]  /*7b10*/  F2FP.F16.F32.PACK_AB R10, R64, R65 ;  /* 0x00000041400a723e */ /* 0x010fe200000000ff */
        /* <DEDUP_REMOVED lines=8> */
[----:B------:R4:W5:Y:S03]  /*7ba0*/  MUFU.EX2 R61, R2 ;  /* 0x00000002003d7308 */ /* 0x0009660000000800 */
        /* <DEDUP_REMOVED lines=8> */
[----:B----4-:R-:W-:Y:S01]  /*7c30*/  FADD.FTZ R2, R181, R7 ;  /* 0x00000007b5027221 */ /* 0x010fe20000010000 */
[-CC-:B------:R-:W-:Y:S02]  /*7c40*/  FFMA.FTZ R7, R154, R0.reuse, -R5.reuse ;  /* 0x000000009a077223 */ /* 0x180fe40000010805 */
[----:B------:R-:W-:Y:S01]  /*7c50*/  FADD.FTZ R4, R93, R4 ;  /* 0x000000045d047221 */ /* 0x000fe20000010000 */
[----:B------:R-:W-:Y:S01]  /*7c60*/  HMMA.16816.F32 R28, R8, R54, R28 ;  /* 0x00000036081c723c */ /* 0x000fe2000000181c */
[----:B------:R-:W-:Y:S01]  /*7c70*/  FADD.FTZ R2, R182, R2 ;  /* 0x00000002b6027221 */ /* 0x000fe20000010000 */
[----:B-----5:R-:W-:Y:S01]  /*7c80*/  F2FP.F16.F32.PACK_AB R8, R63, R61 ;  /* 0x0000003d3f08723e */ /* 0x020fe200000000ff */
[----:B------:R-:W-:Y:S01]  /*7c90*/  FADD.FTZ R4, R94, R4 ;  /* 0x000000045e047221 */ /* 0x000fe20000010000 */
[----:B------:R-:W-:Y:S01]  /*7ca0*/  F2FP.F16.F32.PACK_AB R9, R226, R225 ;  /* 0x000000e1e209723e */ /* 0x000fe200000000ff */
[----:B------:R-:W-:Y:S01]  /*7cb0*/  FADD.FTZ R2, R183, R2 ;  /* 0x00000002b7027221 */ /* 0x000fe20000010000 */
[----:B------:R-:W-:Y:S01]  /*7cc0*/  F2FP.F16.F32.PACK_AB R11, R228, R227 ;  /* 0x000000e3e40b723e */ /* 0x000fe200000000ff */
[----:B------:R-:W-:Y:S01]  /*7cd0*/  FADD.FTZ R4, R92, R4 ;  /* 0x000000045c047221 */ /* 0x000fe20000010000 */
[----:B------:R-:W-:Y:S01]  /*7ce0*/  MUFU.EX2 R7, R7 ;  /* 0x0000000700077308 */ /* 0x000fe20000000800 */
[----:B------:R-:W-:Y:S01]  /*7cf0*/  FADD.FTZ R2, R184, R2 ;  /* 0x00000002b8027221 */ /* 0x000fe20000010000 */
[----:B-1----:R-:W-:Y:S01]  /*7d00*/  FFMA.FTZ R6, R147, R0, -R5 ;  /* 0x0000000093067223 */ /* 0x002fe20000010805 */
[----:B------:R-:W-:-:S02]  /*7d10*/  FADD.FTZ R4, R90, R4 ;  /* 0x000000045a047221 */ /* 0x000fc40000010000 */
[----:B------:R-:W-:Y:S02]  /*7d20*/  FADD.FTZ R2, R185, R2 ;  /* 0x00000002b9027221 */ /* 0x000fe40000010000 */
[----:B------:R-:W-:Y:S01]  /*7d30*/  FADD.FTZ R4, R89, R4 ;  /* 0x0000000459047221 */ /* 0x000fe20000010000 */
[----:B------:R1:W4:Y:S01]  /*7d40*/  MUFU.EX2 R15, R6 ;  /* 0x00000006000f7308 */ /* 0x0003220000000800 */
[----:B------:R-:W-:Y:S02]  /*7d50*/  FADD.FTZ R2, R186, R2 ;  /* 0x00000002ba027221 */ /* 0x000fe40000010000 */
[----:B------:R-:W-:Y:S02]  /*7d60*/  FADD.FTZ R4, R91, R4 ;  /* 0x000000045b047221 */ /* 0x000fe40000010000 */
[----:B------:R-:W-:Y:S02]  /*7d70*/  FADD.FTZ R2, R187, R2 ;  /* 0x00000002bb027221 */ /* 0x000fe40000010000 */
[----:B------:R-:W-:-:S02]  /*7d80*/  FADD.FTZ R4, R88, R4 ;  /* 0x0000000458047221 */ /* 0x000fc40000010000 */
[----:B------:R-:W-:Y:S02]  /*7d90*/  FADD.FTZ R2, R188, R2 ;  /* 0x00000002bc027221 */ /* 0x000fe40000010000 */
[----:B------:R-:W-:Y:S02]  /*7da0*/  FADD.FTZ R4, R60, R4 ;  /* 0x000000043c047221 */ /* 0x000fe40000010000 */
[----:B------:R-:W-:Y:S02]  /*7db0*/  FADD.FTZ R2, R197, R2 ;  /* 0x00000002c5027221 */ /* 0x000fe40000010000 */
[----:B------:R-:W-:Y:S01]  /*7dc0*/  FADD.FTZ R4, R82, R4 ;  /* 0x0000000452047221 */ /* 0x000fe20000010000 */
[----:B-1----:R-:W-:Y:S01]  /*7dd0*/  FFMA.FTZ R6, R129, R0, -R5 ;  /* 0x0000000081067223 */ /* 0x002fe20000010805 */
[----:B------:R-:W-:Y:S02]  /*7de0*/  FADD.FTZ R2, R198, R2 ;  /* 0x00000002c6027221 */ /* 0x000fe40000010000 */
[----:B------:R-:W-:Y:S01]  /*7df0*/  FADD.FTZ R4, R87, R4 ;  /* 0x0000000457047221 */ /* 0x000fe20000010000 */
[----:B----4-:R-:W-:Y:S01]  /*7e00*/  F2FP.F16.F32.PACK_AB R10, R15, R62 ;  /* 0x0000003e0f0a723e */ /* 0x010fe200000000ff */
[----:B------:R1:W-:Y:S01]  /*7e10*/  MUFU.EX2 R14, R6 ;  /* 0x00000006000e7308 */ /* 0x0003e20000000800 */
[----:B------:R-:W-:-:S04]  /*7e20*/  FADD.FTZ R2, R199, R2 ;  /* 0x00000002c7027221 */ /* 0x000fc80000010000 */
[----:B------:R-:W-:Y:S01]  /*7e30*/  FADD.FTZ R2, R200, R2 ;  /* 0x00000002c8027221 */ /* 0x000fe20000010000 */
[----:B---3--:R-:W-:Y:S03]  /*7e40*/  HMMA.16816.F32 R32, R8, R36, R32 ;  /* 0x000000240820723c */ /* 0x008fe60000001820 */
[----:B------:R-:W-:-:S04]  /*7e50*/  FADD.FTZ R2, R201, R2 ;  /* 0x00000002c9027221 */ /* 0x000fc80000010000 */
[----:B------:R-:W-:Y:S01]  /*7e60*/  FADD.FTZ R2, R202, R2 ;  /* 0x00000002ca027221 */ /* 0x000fe20000010000 */
[----:B------:R-:W-:Y:S01]  /*7e70*/  HMMA.16816.F32 R28, R8, R38, R28 ;  /* 0x00000026081c723c */ /* 0x000fe2000000181c */
[----:B------:R-:W3:Y:S01]  /*7e80*/  LDSM.16.MT88.4 R36, [R12+0x8000] ;  /* 0x008000000c24783b */ /* 0x000ee20000004200 */
[----:B-1----:R-:W-:Y:S01]  /*7e90*/  FFMA.FTZ R6, R128, R0, -R5 ;  /* 0x0000000080067223 */ /* 0x002fe20000010805 */
[----:B------:R-:W-:-:S03]  /*7ea0*/  FADD.FTZ R2, R203, R2 ;  /* 0x00000002cb027221 */ /* 0x000fc60000010000 */
[----:B------:R1:W4:Y:S01]  /*7eb0*/  MUFU.EX2 R58, R6 ;  /* 0x00000006003a7308 */ /* 0x0003220000000800 */
        /* <DEDUP_REMOVED lines=11> */
[----:B----4-:R-:W-:Y:S01]  /*7f70*/  F2FP.F16.F32.PACK_AB R8, R58, R14 ;  /* 0x0000000e3a08723e */ /* 0x010fe200000000ff */
[----:B------:R1:W-:Y:S02]  /*7f80*/  MUFU.EX2 R57, R6 ;  /* 0x0000000600397308 */ /* 0x0003e40000000800 */
[----:B------:R-:W-:-:S04]  /*7f90*/  FADD.FTZ R2, R208, R2 ;  /* 0x00000002d0027221 */ /* 0x000fc80000010000 */
[----:B------:R-:W-:-:S04]  /*7fa0*/  FADD.FTZ R2, R211, R2 ;  /* 0x00000002d3027221 */ /* 0x000fc80000010000 */
[----:B------:R-:W-:-:S04]  /*7fb0*/  FADD.FTZ R2, R210, R2 ;  /* 0x00000002d2027221 */ /* 0x000fc80000010000 */
[----:B------:R-:W-:Y:S01]  /*7fc0*/  FADD.FTZ R2, R213, R2 ;  /* 0x00000002d5027221 */ /* 0x000fe20000010000 */
[----:B-1----:R-:W-:-:S03]  /*7fd0*/  FFMA.FTZ R6, R109, R0, -R5 ;  /* 0x000000006d067223 */ /* 0x002fc60000010805 */
[----:B------:R-:W-:Y:S01]  /*7fe0*/  FADD.FTZ R2, R212, R2 ;  /* 0x00000002d4027221 */ /* 0x000fe20000010000 */
[----:B------:R1:W4:Y:S03]  /*7ff0*/  MUFU.EX2 R56, R6 ;  /* 0x0000000600387308 */ /* 0x0003260000000800 */
[----:B------:R-:W-:-:S04]  /*8000*/  FADD.FTZ R2, R214, R2 ;  /* 0x00000002d6027221 */ /* 0x000fc80000010000 */
[----:B------:R-:W-:-:S04]  /*8010*/  FADD.FTZ R2, R216, R2 ;  /* 0x00000002d8027221 */ /* 0x000fc80000010000 */
[----:B------:R-:W-:-:S04]  /*8020*/  FADD.FTZ R2, R215, R2 ;  /* 0x00000002d7027221 */ /* 0x000fc80000010000 */
[----:B------:R-:W-:Y:S01]  /*8030*/  FADD.FTZ R2, R217, R2 ;  /* 0x00000002d9027221 */ /* 0x000fe20000010000 */
[----:B-1----:R-:W-:Y:S01]  /*8040*/  FFMA.FTZ R6, R86, R0, -R3 ;  /* 0x0000000056067223 */ /* 0x002fe20000010803 */
[----:B----4-:R-:W-:Y:S02]  /*8050*/  F2FP.F16.F32.PACK_AB R10, R56, R57 ;  /* 0x00000039380a723e */ /* 0x010fe400000000ff */
[----:B------:R-:W-:Y:S01]  /*8060*/  FADD.FTZ R2, R218, R2 ;  /* 0x00000002da027221 */ /* 0x000fe20000010000 */
[----:B------:R1:W-:Y:S03]  /*8070*/  MUFU.EX2 R60, R6 ;  /* 0x00000006003c7308 */ /* 0x0003e60000000800 */
[----:B------:R-:W-:Y:S01]  /*8080*/  FADD.FTZ R2, R219, R2 ;  /* 0x00000002db027221 */ /* 0x000fe20000010000 */
[----:B------:R-:W-:Y:S03]  /*8090*/  HMMA.16816.F32 R32, R8, R48, R32 ;  /* 0x000000300820723c */ /* 0x000fe60000001820 */
        /* <DEDUP_REMOVED lines=42> */
[-CC-:B-1----:R-:W-:Y:S01]  /*8340*/  FFMA.FTZ R4, R114, R0.reuse, -R3.reuse ;  /* 0x0000000072047223 */ /* 0x182fe20000010803 */
[----:B---3--:R-:W-:Y:S01]  /*8350*/  F2FP.F16.F32.PACK_AB R10, R47, R53 ;  /* 0x000000352f0a723e */ /* 0x008fe200000000ff */
[-C--:B------:R-:W-:Y:S02]  /*8360*/  FFMA.FTZ R3, R156, R0.reuse, -R3 ;  /* 0x000000009c037223 */ /* 0x080fe40000010803 */
[----:B------:R1:W-:Y:S04]  /*8370*/  MUFU.EX2 R54, R4 ;  /* 0x0000000400367308 */ /* 0x0003e80000000800 */
[C---:B--2---:R-:W-:Y:S01]  /*8380*/  HMMA.16816.F32 R136, R8.reuse, R40, R32 ;  /* 0x000000280888723c */ /* 0x044fe20000001820 */
[----:B------:R-:W2:Y:S03]  /*8390*/  LDSM.16.MT88.4 R32, [R12+0x8800] ;  /* 0x008800000c20783b */ /* 0x000ea60000004200 */
[----:B------:R3:W-:Y:S04]  /*83a0*/  MUFU.EX2 R233, R3 ;  /* 0x0000000300e97308 */ /* 0x0007e80000000800 */
[----:B------:R-:W-:Y:S01]  /*83b0*/  HMMA.16816.F32 R28, R8, R42, R28 ;  /* 0x0000002a081c723c */ /* 0x000fe2000000181c */
[----:B-1----:R-:W-:-:S07]  /*83c0*/  FFMA.FTZ R4, R148, R0, -R5 ;  /* 0x0000000094047223 */ /* 0x002fce0000010805 */
[----:B----4-:R-:W-:Y:S01]  /*83d0*/  HMMA.16816.F32 R24, R8, R48, R24 ;  /* 0x000000300818723c */ /* 0x010fe20000001818 */
[----:B------:R1:W-:Y:S01]  /*83e0*/  MUFU.EX2 R46, R4 ;  /* 0x00000004002e7308 */ /* 0x0003e20000000800 */
[----:B---3--:R-:W-:-:S06]  /*83f0*/  IADD3 R3, PT, PT, R161, -0x2, RZ ;  /* 0xfffffffea1037810 */ /* 0x008fcc0007ffe0ff */
[----:B------:R-:W-:Y:S01]  /*8400*/  HMMA.16816.F32 R16, R8, R50, R16 ;  /* 0x000000320810723c */ /* 0x000fe20000001810 */
[----:B------:R-:W-:Y:S02]  /*8410*/  F2FP.F16.F32.PACK_AB R9, R83, R85 ;  /* 0x000000555309723e */ /* 0x000fe400000000ff */
[----:B------:R-:W-:Y:S02]  /*8420*/  F2FP.F16.F32.PACK_AB R11, R75, R81 ;  /* 0x000000514b0b723e */ /* 0x000fe400000000ff */
[----:B------:R-:W-:Y:S01]  /*8430*/  ISETP.GE.AND P0, PT, R3, R235, PT ;  /* 0x000000eb0300720c */ /* 0x000fe20003f06270 */
        /* <DEDUP_REMOVED lines=71> */
[----:B------:R-:W-:Y:S02]  /*88b0*/  IMAD.MOV.U32 R132, RZ, RZ, R21 ;  /* 0x000000ffff847224 */ /* 0x000fe400078e0015 */
[----:B------:R-:W-:Y:S01]  /*88c0*/  IMAD.MOV.U32 R133, RZ, RZ, R22 ;  /* 0x000000ffff857224 */ /* 0x000fe200078e0016 */
[----:B------:R-:W-:-:S13]  /*88d0*/  ISETP.NE.AND.EX P3, PT, R237, RZ, PT, P3 ;  /* 0x000000ffed00720c */ /* 0x000fda0003f65330 */
.L_x_1260:
        /* <DEDUP_REMOVED lines=80> */
.L_x_1255:
[----:B------:R-:W-:Y:S05]  /*8de0*/  BSYNC.RECONVERGENT B0 ;  /* 0x0000000000007941 */ /* 0x000fea0003800200 */
.L_x_1254:
        /* <DEDUP_REMOVED lines=18> */
[----:B------:R-:W-:Y:S01]  /*8f10*/  @!P1 IMAD.WIDE.U32 R8, R192, 0xc0, R2 ;  /* 0x000000c0c0089825 */ /* 0x000fe200078e0002 */
[----:B------:R-:W-:Y:S01]  /*8f20*/  @!P1 IADD3.X R11, PT, PT, R3, R0, RZ, P0, !PT ;  /* 0x00000000030b9210 */ /* 0x000fe200007fe4ff */
[----:B------:R-:W-:Y:S01]  /*8f30*/  @P2 STS.128 [R172+0x5000], RZ ;  /* 0x005000ffac002388 */ /* 0x000fe20000000c00 */
[----:B------:R-:W-:Y:S01]  /*8f40*/  IADD3 R234, PT, PT, R234, -0x1, RZ ;  /* 0xffffffffeaea7810 */ /* 0x000fe20007ffe0ff */
        /* <DEDUP_REMOVED lines=9> */
[----:B---3--:R-:W-:Y:S01]  /*8fe0*/  @!P1 MOV R4, R2 ;  /* 0x0000000200049202 */ /* 0x008fe20000000f00 */
        /* <DEDUP_REMOVED lines=13> */
[C---:B------:R-:W-:Y:S02]  /*90c0*/  LOP3.LUT R0, R170.reuse, 0x8, RZ, 0xc0, !PT ;  /* 0x00000008aa007812 */ /* 0x040fe400078ec0ff */
[----:B------:R-:W-:Y:S02]  /*90d0*/  SHF.L.U32 R167, R170, 0x4, RZ ;  /* 0x00000004aaa77819 */ /* 0x000fe400000006ff */
[--C-:B------:R-:W-:Y:S02]  /*90e0*/  LOP3.LUT R0, R0, 0xc0, R169.reuse, 0xf8, !PT ;  /* 0x000000c000007812 */ /* 0x100fe400078ef8a9 */
[----:B------:R-:W-:Y:S01]  /*90f0*/  LOP3.LUT R152, R167, 0x100, RZ, 0xc0, !PT ;  /* 0x00000100a7987812 */ /* 0x000fe200078ec0ff */
[----:B------:R-:W-:Y:S03]  /*9100*/  @P1 STS.128 [R172+0x6800], RZ ;  /* 0x006800ffac001388 */ /* 0x000fe60000000c00 */
[----:B------:R-:W-:Y:S04]  /*9110*/  LOP3.LUT R152, R152, 0x20, R169, 0xf8, !PT ;  /* 0x0000002098987812 */ /* 0x000fe800078ef8a9 */
[----:B------:R-:W-:Y:S02]  /*9120*/  LOP3.LUT R152, R152, R0, R164, 0xf6, !PT ;  /* 0x0000000098987212 */ /* 0x000fe400078ef6a4 */
[----:B------:R-:W-:Y:S02]  /*9130*/  MOV R0, 0x20 ;  /* 0x0000002000007802 */ /* 0x000fe40000000f00 */
[----:B------:R-:W-:Y:S02]  /*9140*/  LEA R152, R152, R165, 0x1 ;  /* 0x000000a598987211 */ /* 0x000fe400078e08ff */
[CC--:B-1----:R-:W-:Y:S02]  /*9150*/  @!P1 LEA R10, P4, R192.reuse, R2.reuse, 0x7 ;  /* 0x00000002c00a9211 */ /* 0x0c2fe400078838ff */
[C---:B------:R-:W-:Y:S02]  /*9160*/  @!P1 LEA R2, P0, R192.reuse, R2, 0x8 ;  /* 0x00000002c0029211 */ /* 0x040fe400078040ff */
[CCC-:B------:R-:W-:Y:S02]  /*9170*/  @!P1 LEA.HI.X R11, R192.reuse, R3.reuse, R193.reuse, 0x7, P4 ;  /* 0x00000003c00b9211 */ /* 0x1c0fe400020f3cc1 */
[----:B------:R-:W-:Y:S02]  /*9180*/  @!P1 LEA.HI.X R3, R192, R3, R193, 0x8, P0 ;  /* 0x00000003c0039211 */ /* 0x000fe400000f44c1 */
[----:B------:R-:W-:Y:S01]  /*9190*/  LOP3.LUT P0, RZ, R170, 0x4, RZ, 0xc0, !PT ;  /* 0x00000004aaff7812 */ /* 0x000fe2000780c0ff */
[----:B------:R-:W-:Y:S01]  /*91a0*/  @!PT LDS RZ, [RZ] ;  /* 0x00000000fffff984 */ /* 0x000fe20000000800 */
[----:B------:R-:W-:Y:S01]  /*91b0*/  @!PT LDS RZ, [RZ] ;  /* 0x00000000fffff984 */ /* 0x000fe20000000800 */
[----:B------:R-:W-:Y:S01]  /*91c0*/  @!PT LDS RZ, [RZ] ;  /* 0x00000000fffff984 */ /* 0x000fe20000000800 */
[----:B------:R-:W-:Y:S01]  /*91d0*/  @!P1 LDGSTS.E.BYPASS.LTC128B.128 [R172+0x6800], desc[UR4][R10.64] ;  /* 0x068000000aac9fae */ /* 0x000fe2000b981a04 */
[----:B------:R-:W-:Y:S02]  /*91e0*/  ISETP.GT.AND P4, PT, R234, R235, PT ;  /* 0x000000ebea00720c */ /* 0x000fe40003f84270 */
[----:B------:R-:W-:Y:S04]  /*91f0*/  SEL R0, R0, 0xffffffe0, !P0 ;  /* 0xffffffe000007807 */ /* 0x000fe80004000000 */
[-C--:B------:R-:W-:Y:S01]  /*9200*/  IADD3 R156, PT, PT, R168, R0.reuse, RZ ;  /* 0x00000000a89c7210 */ /* 0x080fe20007ffe0ff */
[----:B------:R-:W-:Y:S01]  /*9210*/  @P1 STS.128 [R172+0x7000], RZ ;  /* 0x007000ffac001388 */ /* 0x000fe20000000c00 */
[----:B------:R-:W-:Y:S07]  /*9220*/  IADD3 R0, PT, PT, R152, R0, RZ ;  /* 0x0000000098007210 */ /* 0x000fee0007ffe0ff */
        /* <DEDUP_REMOVED lines=19> */
[----:B------:R-:W-:Y:S08]  /*9360*/  LDSM.16.M88.4 R128, [R168] ;  /* 0x00000000a880783b */ /* 0x000ff00000000200 */
[----:B------:R-:W0:Y:S08]  /*9370*/  LDGDEPBAR ;  /* 0x00000000000079af */ /* 0x000e300000000000 */
[----:B-1----:R-:W2:Y:S08]  /*9380*/  LDSM.16.M88.4 R8, [R152+0x1000] ;  /* 0x001000009808783b */ /* 0x002eb00000000200 */
[----:B------:R-:W3:Y:S04]  /*9390*/  LD.E R2, desc[UR4][R134.64+0x18c] ;  /* 0x00018c0486027980 */ /* 0x000ee8000c101900 */
[----:B------:R-:W1:Y:S08]  /*93a0*/  LDSM.16.M88.4 R16, [R152+0x1400] ;  /* 0x001400009810783b */ /* 0x000e700000000200 */
[----:B------:R-:W4:Y:S08]  /*93b0*/  LDSM.16.M88.4 R24, [R152+0x1800] ;  /* 0x001800009818783b */ /* 0x000f300000000200 */
[----:B------:R-:W5:Y:S08]  /*93c0*/  LDSM.16.M88.4 R32, [R152+0x1c00] ;  /* 0x001c00009820783b */ /* 0x000f700000000200 */
[----:B------:R-:W5:Y:S01]  /*93d0*/  LDSM.16.M88.4 R40, [R152+0x2000] ;  /* 0x002000009828783b */ /* 0x000f620000000200 */
[C---:B--2---:R-:W-:Y:S07]  /*93e0*/  HMMA.16816.F32 R4, R128.reuse, R8, RZ ;  /* 0x000000088004723c */ /* 0x044fee00000018ff */
[----:B------:R-:W2:Y:S01]  /*93f0*/  LDSM.16.M88.4 R48, [R152+0x2400] ;  /* 0x002400009830783b */ /* 0x000ea20000000200 */
[C---:B------:R-:W-:Y:S07]  /*9400*/  HMMA.16816.F32 R8, R128.reuse, R10, RZ ;  /* 0x0000000a8008723c */ /* 0x040fee00000018ff */
[----:B------:R-:W2:Y:S01]  /*9410*/  LDSM.16.M88.4 R56, [R152+0x2800] ;  /* 0x002800009838783b */ /* 0x000ea20000000200 */
        /* <DEDUP_REMOVED lines=16> */
[C---:B--2---:R-:W-:Y:S07]  /*9520*/  HMMA.16816.F32 R44, R128.reuse, R48, RZ ;  /* 0x00000030802c723c */ /* 0x044fee00000018ff */
[----:B------:R-:W2:Y:S01]  /*9530*/  LDSM.16.M88.4 R152, [R152+0x4c00] ;  /* 0x004c00009898783b */ /* 0x000ea20000000200 */
[C---:B------:R-:W-:Y:S07]  /*9540*/  HMMA.16816.F32 R48, R128.reuse, R50, RZ ;  /* 0x000000328030723c */ /* 0x040fee00000018ff */
[----:B------:R-:W-:Y:S01]  /*9550*/  LDSM.16.M88.4 R156, [R156] ;  /* 0x000000009c9c783b */ /* 0x000fe20000000200 */
[C---:B------:R-:W-:Y:S07]  /*9560*/  HMMA.16816.F32 R52, R128.reuse, R56, RZ ;  /* 0x000000388034723c */ /* 0x040fee00000018ff */
[----:B------:R-:W2:Y:S01]  /*9570*/  LDSM.16.M88.4 R160, [R0+0x1000] ;  /* 0x0010000000a0783b */ /* 0x000ea20000000200 */
        /* <DEDUP_REMOVED lines=401> */
.L_x_1259:
[----:B------:R-:W-:Y:S05]  /*ae90*/  BSYNC.RECONVERGENT B0 ;  /* 0x0000000000007941 */ /* 0x000fea0003800200 */
.L_x_1258:
        /* <DEDUP_REMOVED lines=64> */
.L_x_1257:
[----:B------:R-:W-:Y:S05]  /*b2a0*/  BSYNC.RECONVERGENT B1 ;  /* 0x0000000000017941 */ /* 0x000fea0003800200 */
.L_x_1256:
        /* <DEDUP_REMOVED lines=86> */
[-C--:B------:R-:W-:Y:S03]  /*b810*/  FFMA.FTZ R6, R180, R3.reuse, -R46 ;  /* 0x00000003b4067223 */ /* 0x080fe6000001082e */
[----:B------:R3:W-:Y:S01]  /*b820*/  MUFU.EX2 R162, R5 ;  /* 0x0000000500a27308 */ /* 0x0007e20000000800 */
[-CC-:B------:R-:W-:Y:S01]  /*b830*/  FFMA.FTZ R25, R25, R3.reuse, -R48.reuse ;  /* 0x0000000319197223 */ /* 0x180fe20000010830 */
[-CC-:B------:R-:W-:Y:S01]  /*b840*/  FFMA.FTZ R8, R62, R3.reuse, -R48.reuse ;  /* 0x000000033e087223 */ /* 0x180fe20000010830 */
[-C--:B------:R-:W-:Y:S01]  /*b850*/  FFMA.FTZ R24, R24, R3.reuse, -R48 ;  /* 0x0000000318187223 */ /* 0x080fe20000010830 */
[----:B-1----:R-:W-:Y:S01]  /*b860*/  FMUL.FTZ R0, R3, R2 ;  /* 0x0000000203007220 */ /* 0x002fe20000410000 */
[----:B------:R-:W-:Y:S01]  /*b870*/  FFMA.FTZ R2, R184, R3, -R46 ;  /* 0x00000003b8027223 */ /* 0x000fe2000001082e */
[C---:B--2---:R-:W-:Y:S01]  /*b880*/  FMUL.FTZ R11, R20.reuse, R143 ;  /* 0x0000008f140b7220 */ /* 0x044fe20000410000 */
[C---:B------:R-:W-:Y:S03]  /*b890*/  FMUL.FTZ R10, R20.reuse, R142 ;  /* 0x0000008e140a7220 */ /* 0x040fe60000410000 */
[----:B------:R1:W-:Y:S01]  /*b8a0*/  MUFU.EX2 R184, R4 ;  /* 0x0000000400b87308 */ /* 0x0003e20000000800 */
[----:B------:R-:W-:Y:S01]  /*b8b0*/  FFMA.FTZ R23, R23, R3, -R48 ;  /* 0x0000000317177223 */ /* 0x000fe20000010830 */
[----:B------:R-:W-:Y:S08]  /*b8c0*/  FMUL.FTZ R7, R20, R139 ;  /* 0x0000008b14077220 */ /* 0x000ff00000410000 */
[----:B------:R2:W-:Y:S01]  /*b8d0*/  MUFU.EX2 R159, R2 ;  /* 0x00000002009f7308 */ /* 0x0005e20000000800 */
[-CC-:B---3--:R-:W-:Y:S01]  /*b8e0*/  FFMA.FTZ R5, R18, R3.reuse, -R46.reuse ;  /* 0x0000000312057223 */ /* 0x188fe2000001082e */
[----:B------:R-:W-:Y:S08]  /*b8f0*/  FMUL.FTZ R18, R20, R150 ;  /* 0x0000009614127220 */ /* 0x000ff00000410000 */
        /* <DEDUP_REMOVED lines=17> */
[--C-:B---3--:R-:W-:Y:S01]  /*ba10*/  FFMA.FTZ R6, R28, R3, -R46.reuse ;  /* 0x000000031c067223 */ /* 0x108fe2000001082e */
[----:B----4-:R-:W-:Y:S08]  /*ba20*/  F2FP.F16.F32.PACK_AB R28, R183, R159 ;  /* 0x0000009fb71c723e */ /* 0x010ff000000000ff */
[----:B------:R3:W-:Y:S01]  /*ba30*/  MUFU.EX2 R204, R5 ;  /* 0x0000000500cc7308 */ /* 0x0007e20000000800 */
[-CC-:B-1----:R-:W-:Y:S09]  /*ba40*/  FFMA.FTZ R4, R41, R3.reuse, -R46.reuse ;  /* 0x0000000329047223 */ /* 0x182ff2000001082e */
[----:B------:R1:W-:Y:S01]  /*ba50*/  MUFU.EX2 R200, R6 ;  /* 0x0000000600c87308 */ /* 0x0003e20000000800 */
[-CC-:B--2---:R-:W-:Y:S09]  /*ba60*/  FFMA.FTZ R2, R188, R3.reuse, -R46.reuse ;  /* 0x00000003bc027223 */ /* 0x184ff2000001082e */
        /* <DEDUP_REMOVED lines=13> */
[-C--:B---3--:R-:W-:Y:S01]  /*bb40*/  FFMA.FTZ R6, R44, R3.reuse, -R46 ;  /* 0x000000032c067223 */ /* 0x088fe2000001082e */
[----:B------:R-:W-:Y:S08]  /*bb50*/  SHF.R.U32.HI R44, RZ, 0x1, R170 ;  /* 0x00000001ff2c7819 */ /* 0x000ff000000116aa */
[----:B------:R3:W-:Y:S01]  /*bb60*/  MUFU.EX2 R224, R5 ;  /* 0x0000000500e07308 */ /* 0x0007e20000000800 */
[----:B-1----:R-:W-:Y:S04]  /*bb70*/  SHF.L.U32 R4, R171, 0x8, RZ ;  /* 0x00000008ab047819 */ /* 0x002fe800000006ff */
[----:B------:R-:W-:Y:S05]  /*bb80*/  LOP3.LUT R4, R4, 0x100, RZ, 0xc0, !PT ;  /* 0x0000010004047812 */ /* 0x000fea00078ec0ff */
[----:B------:R1:W-:Y:S01]  /*bb90*/  MUFU.EX2 R216, R6 ;  /* 0x0000000600d87308 */ /* 0x0003e20000000800 */
[-C--:B--2---:R-:W-:Y:S01]  /*bba0*/  FFMA.FTZ R2, R179, R3.reuse, -R46 ;  /* 0x00000003b3027223 */ /* 0x084fe2000001082e */
[--C-:B------:R-:W-:Y:S08]  /*bbb0*/  LOP3.LUT R4, R4, 0x20, R169.reuse, 0xf8, !PT ;  /* 0x0000002004047812 */ /* 0x100ff000078ef8a9 */
[----:B------:R2:W-:Y:S01]  /*bbc0*/  MUFU.EX2 R179, R2 ;  /* 0x0000000200b37308 */ /* 0x0005e20000000800 */
[-CC-:B---3--:R-:W-:Y:S09]  /*bbd0*/  FFMA.FTZ R5, R55, R3.reuse, -R48.reuse ;  /* 0x0000000337057223 */ /* 0x188ff20000010830 */
[----:B------:R3:W-:Y:S01]  /*bbe0*/  MUFU.EX2 R225, R5 ;  /* 0x0000000500e17308 */ /* 0x0007e20000000800 */
[-CC-:B-1----:R-:W-:Y:S09]  /*bbf0*/  FFMA.FTZ R6, R54, R3.reuse, -R48.reuse ;  /* 0x0000000336067223 */ /* 0x182ff20000010830 */
[----:B------:R-:W1:Y:S01]  /*bc00*/  MUFU.EX2 R0, R0 ;  /* 0x0000000000007308 */ /* 0x000e620000000800 */
[-C--:B--2---:R-:W-:Y:S09]  /*bc10*/  FFMA.FTZ R2, R178, R3.reuse, -R48 ;  /* 0x00000003b2027223 */ /* 0x084ff20000010830 */
[----:B------:R2:W4:Y:S01]  /*bc20*/  MUFU.EX2 R178, R2 ;  /* 0x0000000200b27308 */ /* 0x0005220000000800 */
[----:B---3--:R-:W-:Y:S09]  /*bc30*/  FFMA.FTZ R5, R56, R3, -R46 ;  /* 0x0000000338057223 */ /* 0x008ff2000001082e */
[----:B------:R-:W-:Y:S01]  /*bc40*/  MUFU.EX2 R227, R5 ;  /* 0x0000000500e37308 */ /* 0x000fe20000000800 */
[C---:B-1----:R-:W-:Y:S01]  /*bc50*/  FMUL.FTZ R9, R0.reuse, R141 ;  /* 0x0000008d00097220 */ /* 0x042fe20000410000 */
[----:B------:R-:W-:Y:S08]  /*bc60*/  FMUL.FTZ R17, R0, R149 ;  /* 0x0000009500117220 */ /* 0x000ff00000410000 */
[----:B------:R1:W-:Y:S01]  /*bc70*/  MUFU.EX2 R223, R6 ;  /* 0x0000000600df7308 */ /* 0x0003e20000000800 */
[-CC-:B--2---:R-:W-:Y:S09]  /*bc80*/  FFMA.FTZ R2, R163, R3.reuse, -R48.reuse ;  /* 0x00000003a3027223 */ /* 0x184ff20000010830 */
[----:B------:R2:W3:Y:S01]  /*bc90*/  MUFU.EX2 R163, R2 ;  /* 0x0000000200a37308 */ /* 0x0004e20000000800 */
[----:B-1----:R-:W-:Y:S01]  /*bca0*/  FMUL.FTZ R6, R20, R138 ;  /* 0x0000008a14067220 */ /* 0x002fe20000410000 */
[-CC-:B--2---:R-:W-:Y:S08]  /*bcb0*/  FFMA.FTZ R2, R160, R3.reuse, -R48.reuse ;  /* 0x00000003a0027223 */ /* 0x184ff00000010830 */
[----:B------:R1:W-:Y:S02]  /*bcc0*/  MUFU.EX2 R160, R2 ;  /* 0x0000000200a07308 */ /* 0x0003e40000000800 */
[-C--:B-1----:R-:W-:Y:S08]  /*bcd0*/  FFMA.FTZ R2, R155, R3.reuse, -R48 ;  /* 0x000000039b027223 */ /* 0x082ff00000010830 */
[----:B------:R1:W2:Y:S02]  /*bce0*/  MUFU.EX2 R155, R2 ;  /* 0x00000002009b7308 */ /* 0x0002a40000000800 */
[-C--:B-1----:R-:W-:Y:S08]  /*bcf0*/  FFMA.FTZ R2, R153, R3.reuse, -R46 ;  /* 0x0000000399027223 */ /* 0x082ff0000001082e */
[----:B------:R1:W-:Y:S02]  /*bd00*/  MUFU.EX2 R188, R2 ;  /* 0x0000000200bc7308 */ /* 0x0003e40000000800 */
[-CC-:B-1----:R-:W-:Y:S08]  /*bd10*/  FFMA.FTZ R2, R152, R3.reuse, -R48.reuse ;  /* 0x0000000398027223 */ /* 0x182ff00000010830 */
[----:B------:R1:W5:Y:S02]  /*bd20*/  MUFU.EX2 R152, R2 ;  /* 0x0000000200987308 */ /* 0x0003640000000800 */
[--C-:B-1----:R-:W-:Y:S01]  /*bd30*/  FFMA.FTZ R2, R19, R3, -R48.reuse ;  /* 0x0000000313027223 */ /* 0x102fe20000010830 */
[----:B------:R-:W-:Y:S07]  /*bd40*/  FMUL.FTZ R19, R20, R151 ;  /* 0x0000009714137220 */ /* 0x000fee0000410000 */
[----:B------:R1:W5:Y:S02]  /*bd50*/  MUFU.EX2 R153, R2 ;  /* 0x0000000200997308 */ /* 0x0003640000000800 */
[-CC-:B-1----:R-:W-:Y:S01]  /*bd60*/  FFMA.FTZ R2, R16, R3.reuse, -R48.reuse ;  /* 0x0000000310027223 */ /* 0x182fe20000010830 */
[-CC-:B------:R-:W-:Y:S07]  /*bd70*/  FFMA.FTZ R16, R66, R3.reuse, -R48.reuse ;  /* 0x0000000342107223 */ /* 0x180fee0000010830 */
[----:B------:R1:W5:Y:S10]  /*bd80*/  MUFU.EX2 R185, R2 ;  /* 0x0000000200b97308 */ /* 0x0003740000000800 */
[----:B------:R4:W-:Y:S01]  /*bd90*/  MUFU.EX2 R143, R16 ;  /* 0x00000010008f7308 */ /* 0x0009e20000000800 */
[-CC-:B-1----:R-:W-:Y:S09]  /*bda0*/  FFMA.FTZ R2, R27, R3.reuse, -R48.reuse ;  /* 0x000000031b027223 */ /* 0x182ff20000010830 */
[----:B------:R1:W5:Y:S01]  /*bdb0*/  MUFU.EX2 R186, R2 ;  /* 0x0000000200ba7308 */ /* 0x0003620000000800 */
[-C--:B----4-:R-:W-:Y:S09]  /*bdc0*/  FFMA.FTZ R16, R67, R3.reuse, -R48 ;  /* 0x0000000343107223 */ /* 0x090ff20000010830 */
[----:B------:R4:W-:Y:S01]  /*bdd0*/  MUFU.EX2 R54, R16 ;  /* 0x0000001000367308 */ /* 0x0009e20000000800 */
[-C--:B-1----:R-:W-:Y:S01]  /*bde0*/  FFMA.FTZ R2, R29, R3.reuse, -R46 ;  /* 0x000000031d027223 */ /* 0x082fe2000001082e */
[----:B------:R-:W-:Y:S08]  /*bdf0*/  F2FP.F16.F32.PACK_AB R29, R157, R156 ;  /* 0x0000009c9d1d723e */ /* 0x000ff000000000ff */
[----:B------:R1:W-:Y:S01]  /*be00*/  MUFU.EX2 R203, R2 ;  /* 0x0000000200cb7308 */ /* 0x0003e20000000800 */
[----:B----4-:R-:W-:Y:S01]  /*be10*/  FMUL.FTZ R16, R0, R148 ;  /* 0x0000009400107220 */ /* 0x010fe20000410000 */
[-CC-:B-1----:R-:W-:Y:S01]  /*be20*/  FFMA.FTZ R2, R30, R3.reuse, -R48.reuse ;  /* 0x000000031e027223 */ /* 0x182fe20000010830 */
[----:B------:R-:W-:Y:S07]  /*be30*/  F2FP.F16.F32.PACK_AB R30, R184, R182 ;  /* 0x000000b6b81e723e */ /* 0x000fee00000000ff */
[----:B------:R1:W4:Y:S02]  /*be40*/  MUFU.EX2 R187, R2 ;  /* 0x0000000200bb7308 */ /* 0x0003240000000800 */
[-CC-:B-1----:R-:W-:Y:S01]  /*be50*/  FFMA.FTZ R2, R31, R3.reuse, -R48.reuse ;  /* 0x000000031f027223 */ /* 0x182fe20000010830 */
[----:B------:R-:W-:Y:S07]  /*be60*/  F2FP.F16.F32.PACK_AB R31, R181, R158 ;  /* 0x0000009eb51f723e */ /* 0x000fee00000000ff */
[----:B------:R1:W4:Y:S02]  /*be70*/  MUFU.EX2 R199, R2 ;  /* 0x0000000200c77308 */ /* 0x0003240000000800 */
[-CC-:B-1----:R-:W-:Y:S08]  /*be80*/  FFMA.FTZ R2, R34, R3.reuse, -R48.reuse ;  /* 0x0000000322027223 */ /* 0x182ff00000010830 */
[----:B------:R1:W4:Y:S02]  /*be90*/  MUFU.EX2 R201, R2 ;  /* 0x0000000200c97308 */ /* 0x0003240000000800 */
[-C--:B-1----:R-:W-:Y:S08]  /*bea0*/  FFMA.FTZ R2, R35, R3.reuse, -R48 ;  /* 0x0000000323027223 */ /* 0x082ff00000010830 */
        /* <DEDUP_REMOVED lines=9> */
[-C--:B-1----:R-:W-:Y:S08]  /*bf40*/  FFMA.FTZ R2, R43, R3.reuse, -R48 ;  /* 0x000000032b027223 */ /* 0x082ff00000010830 */
[----:B------:R1:W4:Y:S02]  /*bf50*/  MUFU.EX2 R210, R2 ;  /* 0x0000000200d27308 */ /* 0x0003240000000800 */
[-C--:B-1----:R-:W-:Y:S01]  /*bf60*/  FFMA.FTZ R2, R45, R3.reuse, -R46 ;  /* 0x000000032d027223 */ /* 0x082fe2000001082e */
[-CC-:B------:R-:W-:Y:S07]  /*bf70*/  FFMA.FTZ R45, R70, R3.reuse, -R48.reuse ;  /* 0x00000003462d7223 */ /* 0x180fee0000010830 */
[----:B------:R1:W-:Y:S10]  /*bf80*/  MUFU.EX2 R220, R2 ;  /* 0x0000000200dc7308 */ /* 0x0003f40000000800 */
[----:B------:R3:W-:Y:S01]  /*bf90*/  MUFU.EX2 R141, R45 ;  /* 0x0000002d008d7308 */ /* 0x0007e20000000800 */
[-C--:B-1----:R-:W-:Y:S09]  /*bfa0*/  FFMA.FTZ R2, R15, R3.reuse, -R48 ;  /* 0x000000030f027223 */ /* 0x082ff20000010830 */
[----:B------:R1:W4:Y:S01]  /*bfb0*/  MUFU.EX2 R211, R2 ;  /* 0x0000000200d37308 */ /* 0x0003220000000800 */
[-C--:B---3--:R-:W-:Y:S01]  /*bfc0*/  FFMA.FTZ R45, R72, R3.reuse, -R46 ;  /* 0x00000003482d7223 */ /* 0x088fe2000001082e */
[-CC-:B-1----:R-:W-:Y:S08]  /*bfd0*/  FFMA.FTZ R2, R47, R3.reuse, -R48.reuse ;  /* 0x000000032f027223 */ /* 0x182ff00000010830 */
[----:B------:R1:W3:Y:S02]  /*bfe0*/  MUFU.EX2 R215, R2 ;  /* 0x0000000200d77308 */ /* 0x0002e40000000800 */
[-CC-:B-1----:R-:W-:Y:S08]  /*bff0*/  FFMA.FTZ R2, R50, R3.reuse, -R48.reuse ;  /* 0x0000000332027223 */ /* 0x182ff00000010830 */
[----:B------:R1:W3:Y:S02]  /*c000*/  MUFU.EX2 R217, R2 ;  /* 0x0000000200d97308 */ /* 0x0002e40000000800 */
[-C--:B-1----:R-:W-:Y:S08]  /*c010*/  FFMA.FTZ R2, R51, R3.reuse, -R48 ;  /* 0x0000000333027223 */ /* 0x082ff00000010830 */
[----:B------:R1:W3:Y:S02]  /*c020*/  MUFU.EX2 R218, R2 ;  /* 0x0000000200da7308 */ /* 0x0002e40000000800 */
[-CC-:B-1----:R-:W-:Y:S08]  /*c030*/  FFMA.FTZ R2, R52, R3.reuse, -R46.reuse ;  /* 0x0000000334027223 */ /* 0x182ff0000001082e */
[----:B------:R1:W-:Y:S02]  /*c040*/  MUFU.EX2 R229, R2 ;  /* 0x0000000200e57308 */ /* 0x0003e40000000800 */
[-C--:B-1----:R-:W-:Y:S08]  /*c050*/  FFMA.FTZ R2, R53, R3.reuse, -R46 ;  /* 0x0000000335027223 */ /* 0x082ff0000001082e */
[----:B------:R1:W-:Y:S02]  /*c060*/  MUFU.EX2 R231, R2 ;  /* 0x0000000200e77308 */ /* 0x0003e40000000800 */
[----:B-1----:R-:W-:Y:S04]  /*c070*/  LOP3.LUT R2, R44, 0x8, RZ, 0xc0, !PT ;  /* 0x000000082c027812 */ /* 0x002fe800078ec0ff */
[----:B------:R-:W-:Y:S04]  /*c080*/  LOP3.LUT R2, R2, 0xc0, R169, 0xf8, !PT ;  /* 0x000000c002027812 */ /* 0x000fe800078ef8a9 */
[----:B------:R1:W-:Y:S01]  /*c090*/  MUFU.EX2 R169, R8 ;  /* 0x0000000800a97308 */ /* 0x0003e20000000800 */
[----:B------:R-:W-:Y:S01]  /*c0a0*/  LOP3.LUT R2, R4, R2, R164, 0xf6, !PT ;  /* 0x0000000204027212 */ /* 0x000fe200078ef6a4 */
[----:B------:R-:W-:Y:S03]  /*c0b0*/  FFMA.FTZ R4, R57, R3, -R46 ;  /* 0x0000000339047223 */ /* 0x000fe6000001082e */
[----:B------:R-:W-:Y:S05]  /*c0c0*/  LEA R2, R2, R165, 0x1 ;  /* 0x000000a502027211 */ /* 0x000fea00078e08ff */
[----:B------:R2:W-:Y:S01]  /*c0d0*/  MUFU.EX2 R226, R4 ;  /* 0x0000000400e27308 */ /* 0x0005e20000000800 */
[C---:B------:R-:W-:Y:S01]  /*c0e0*/  IADD3 R5, PT, PT, R2.reuse, 0x5000, RZ ;  /* 0x0000500002057810 */ /* 0x040fe20007ffe0ff */
[----:B------:R-:W5:Y:S01]  /*c0f0*/  LDSM.16.MT88.4 R12, [R2+0x5000] ;  /* 0x00500000020c783b */ /* 0x000f620000004200 */
[----:B------:R-:W-:Y:S02]  /*c100*/  IADD3 R27, PT, PT, R2, 0x5020, RZ ;  /* 0x00005020021b7810 */ /* 0x000fe40007ffe0ff */
[----:B------:R-:W-:Y:S01]  /*c110*/  @P0 IADD3 R27, PT, PT, R5, -0x20, RZ ;  /* 0xffffffe0051b0810 */ /* 0x000fe20007ffe0ff */
[----:B------:R-:W-:Y:S01]  /*c120*/  FMUL.FTZ R5, R0, R137 ;  /* 0x0000008900057220 */ /* 0x000fe20000410000 */
[----:B------:R-:W-:Y:S01]  /*c130*/  ISETP.GT.AND P0, PT, R234, R235, PT ;  /* 0x000000ebea00720c */ /* 0x000fe20003f04270 */
[-CC-:B-1----:R-:W-:Y:S02]  /*c140*/  FFMA.FTZ R8, R63, R3.reuse, -R48.reuse ;  /* 0x000000033f087223 */ /* 0x182fe40000010830 */
[----:B------:R-:W1:Y:S02]  /*c150*/  LDSM.16.MT88.4 R32, [R27] ;  /* 0x000000001b20783b */ /* 0x000e640000004200 */
[----:B------:R4:W-:Y:S01]  /*c160*/  MUFU.EX2 R55, R8 ;  /* 0x0000000800377308 */ /* 0x0009e20000000800 */
[-CC-:B--2---:R-:W-:Y:S05]  /*c170*/  FFMA.FTZ R4, R58, R3.reuse, -R48.reuse ;  /* 0x000000033a047223 */ /* 0x184fea0000010830 */
[----:B------:R-:W2:Y:S04]  /*c180*/  LDSM.16.MT88.4 R36, [R2+0x5400] ;  /* 0x005400000224783b */ /* 0x000ea80000004200 */
[----:B------:R3:W2:Y:S04]  /*c190*/  MUFU.EX2 R56, R4 ;  /* 0x0000000400387308 */ /* 0x0006a80000000800 */
[----:B------:R-:W2:Y:S01]  /*c1a0*/  LDSM.16.MT88.4 R40, [R27+0x400] ;  /* 0x000400001b28783b */ /* 0x000ea20000004200 */
[----:B----4-:R-:W-:Y:S05]  /*c1b0*/  FMUL.FTZ R8, R0, R140 ;  /* 0x0000008c00087220 */ /* 0x010fea0000410000 */
[----:B------:R4:W-:Y:S01]  /*c1c0*/  MUFU.EX2 R140, R45 ;  /* 0x0000002d008c7308 */ /* 0x0009e20000000800 */
[-CC-:B---3--:R-:W-:Y:S09]  /*c1d0*/  FFMA.FTZ R4, R59, R3.reuse, -R48.reuse ;  /* 0x000000033b047223 */ /* 0x188ff20000010830 */
[----:B------:R3:W2:Y:S01]  /*c1e0*/  MUFU.EX2 R221, R4 ;  /* 0x0000000400dd7308 */ /* 0x0006a20000000800 */
[-C--:B----4-:R-:W-:Y:S09]  /*c1f0*/  FFMA.FTZ R45, R75, R3.reuse, -R48 ;  /* 0x000000034b2d7223 */ /* 0x090ff20000010830 */
[----:B------:R4:W-:Y:S01]  /*c200*/  MUFU.EX2 R137, R45 ;  /* 0x0000002d00897308 */ /* 0x0009e20000000800 */
[-CC-:B---3--:R-:W-:Y:S09]  /*c210*/  FFMA.FTZ R4, R60, R3.reuse, -R46.reuse ;  /* 0x000000033c047223 */ /* 0x188ff2000001082e */
[----:B------:R3:W-:Y:S01]  /*c220*/  MUFU.EX2 R228, R4 ;  /* 0x0000000400e47308 */ /* 0x0007e20000000800 */
[-CC-:B----4-:R-:W-:Y:S01]  /*c230*/  FFMA.FTZ R45, R77, R3.reuse, -R46.reuse ;  /* 0x000000034d2d7223 */ /* 0x190fe2000001082e */
[-CC-:B---3--:R-:W-:Y:S08]  /*c240*/  FFMA.FTZ R4, R61, R3.reuse, -R46.reuse ;  /* 0x000000033d047223 */ /* 0x188ff0000001082e */
[----:B------:R3:W-:Y:S02]  /*c250*/  MUFU.EX2 R230, R4 ;  /* 0x0000000400e67308 */ /* 0x0007e40000000800 */
[----:B---3--:R-:W-:Y:S08]  /*c260*/  FMUL.FTZ R4, R0, R136 ;  /* 0x0000008800047220 */ /* 0x008ff00000410000 */
[----:B------:R3:W-:Y:S01]  /*c270*/  MUFU.EX2 R136, R45 ;  /* 0x0000002d00887308 */ /* 0x0007e20000000800 */
[C---:B-----5:R-:W-:Y:S05]  /*c280*/  HMMA.16816.F32 R4, R28.reuse, R12, R4 ;  /* 0x0000000c1c04723c */ /* 0x060fea0000001804 */
[--C-:B------:R-:W-:Y:S01]  /*c290*/  FFMA.FTZ R12, R64, R3, -R46.reuse ;  /* 0x00000003400c7223 */ /* 0x100fe2000001082e */
[----:B------:R-:W-:Y:S02]  /*c2a0*/  FMUL.FTZ R13, R0, R145 ;  /* 0x00000091000d7220 */ /* 0x000fe40000410000 */
[C---:B------:R-:W-:Y:S01]  /*c2b0*/  HMMA.16816.F32 R8, R28.reuse, R14, R8 ;  /* 0x0000000e1c08723c */ /* 0x040fe20000001808 */
[----:B------:R4:W-:Y:S02]  /*c2c0*/  MUFU.EX2 R219, R12 ;  /* 0x0000000c00db7308 */ /* 0x0009e40000000800 */
[C---:B------:R-:W-:Y:S01]  /*c2d0*/  FMUL.FTZ R14, R20.reuse, R146 ;  /* 0x00000092140e7220 */ /* 0x040fe20000410000 */
[----:B------:R-:W-:Y:S01]  /*c2e0*/  FMUL.FTZ R15, R20, R147 ;  /* 0x00000093140f7220 */ /* 0x000fe20000410000 */
[----:B---3--:R-:W-:Y:S01]  /*c2f0*/  FFMA.FTZ R45, R80, R3, -R46 ;  /* 0x00000003502d7223 */ /* 0x008fe2000001082e */
[----:B------:R-:W-:Y:S05]  /*c300*/  FFMA.FTZ R20, R20, R233, R156 ;  /* 0x000000e914147223 */ /* 0x000fea000001009c */
[----:B------:R3:W-:Y:S01]  /*c310*/  MUFU.EX2 R133, R45 ;  /* 0x0000002d00857308 */ /* 0x0007e20000000800 */
[----:B------:R-:W-:Y:S01]  /*c320*/  FADD.FTZ R20, R157, R20 ;  /* 0x000000149d147221 */ /* 0x000fe20000010000 */
[-C--:B----4-:R-:W-:Y:S08]  /*c330*/  FFMA.FTZ R12, R65, R3.reuse, -R46 ;  /* 0x00000003410c7223 */ /* 0x090ff0000001082e */
[----:B------:R4:W-:Y:S01]  /*c340*/  MUFU.EX2 R164, R12 ;  /* 0x0000000c00a47308 */ /* 0x0009e20000000800 */
[-C--:B---3--:R-:W-:Y:S09]  /*c350*/  FFMA.FTZ R45, R82, R3.reuse, -R48 ;  /* 0x00000003522d7223 */ /* 0x088ff20000010830 */
[----:B------:R3:W-:Y:S01]  /*c360*/  MUFU.EX2 R126, R45 ;  /* 0x0000002d007e7308 */ /* 0x0007e20000000800 */
[C---:B----4-:R-:W-:Y:S01]  /*c370*/  FMUL.FTZ R12, R0.reuse, R144 ;  /* 0x00000090000c7220 */ /* 0x050fe20000410000 */
[----:B------:R-:W-:Y:S04]  /*c380*/  FFMA.FTZ R0, R0, R232, R159 ;  /* 0x000000e800007223 */ /* 0x000fe8000001009f */
[----:B------:R-:W-:Y:S01]  /*c390*/  FADD.FTZ R47, R183, R0 ;  /* 0x00000000b72f7221 */ /* 0x000fe20000010000 */
[----:B------:R-:W-:Y:S01]  /*c3a0*/  FADD.FTZ R0, R158, R20 ;  /* 0x000000149e007221 */ /* 0x000fe20000010000 */
[C---:B-1----:R-:W-:Y:S03]  /*c3b0*/  HMMA.16816.F32 R12, R28.reuse, R32, R12 ;  /* 0x000000201c0c723c */ /* 0x042fe6000000180c */
[-CC-:B------:R-:W-:Y:S01]  /*c3c0*/  FFMA.FTZ R32, R68, R3.reuse, -R46.reuse ;  /* 0x0000000344207223 */ /* 0x180fe2000001082e */
[-C--:B---3--:R-:W-:Y:S01]  /*c3d0*/  FFMA.FTZ R45, R85, R3.reuse, -R46 ;  /* 0x00000003552d7223 */ /* 0x088fe2000001082e */
[-C--:B------:R-:W-:Y:S01]  /*c3e0*/  FFMA.FTZ R20, R106, R3.reuse, -R48 ;  /* 0x000000036a147223 */ /* 0x080fe20000010830 */
        /* <DEDUP_REMOVED lines=11> */
[C---:B--2---:R-:W-:Y:S02]  /*c4a0*/  HMMA.16816.F32 R4, R28.reuse, R36, R4 ;  /* 0x000000241c04723c */ /* 0x044fe40000001804 */
[----:B------:R-:W-:Y:S01]  /*c4b0*/  MUFU.EX2 R68, R20 ;  /* 0x0000001400447308 */ /* 0x000fe20000000800 */
[-C--:B-1----:R-:W-:Y:S01]  /*c4c0*/  FFMA.FTZ R32, R69, R3.reuse, -R46 ;  /* 0x0000000345207223 */ /* 0x082fe2000001082e */
[-C--:B------:R-:W-:Y:S01]  /*c4d0*/  FFMA.FTZ R36, R71, R3.reuse, -R48 ;  /* 0x0000000347247223 */ /* 0x080fe20000010830 */
[----:B------:R-:W-:Y:S03]  /*c4e0*/  FADD.FTZ R0, R155, R0 ;  /* 0x000000009b007221 */ /* 0x000fe60000010000 */
[C---:B------:R-:W-:Y:S04]  /*c4f0*/  HMMA.16816.F32 R8, R28.reuse, R38, R8 ;  /* 0x000000261c08723c */ /* 0x040fe80000001808 */
[----:B------:R1:W-:Y:S01]  /*c500*/  MUFU.EX2 R142, R32 ;  /* 0x00000020008e7308 */ /* 0x0003e20000000800 */
[-C--:B---3--:R-:W-:Y:S01]  /*c510*/  FFMA.FTZ R45, R87, R3.reuse, -R48 ;  /* 0x00000003572d7223 */ /* 0x088fe20000010830 */
[----:B------:R-:W-:Y:S02]  /*c520*/  FADD.FTZ R0, R152, R0 ;  /* 0x0000000098007221 */ /* 0x000fe40000010000 */
[C---:B------:R-:W-:Y:S06]  /*c530*/  HMMA.16816.F32 R12, R28.reuse, R40, R12 ;  /* 0x000000281c0c723c */ /* 0x040fec000000180c */
        /* <DEDUP_REMOVED lines=12> */
[----:B--2---:R-:W2:Y:S02]  /*c600*/  LDSM.16.MT88.4 R36, [R27+0x800] ;  /* 0x000800001b24783b */ /* 0x004ea40000004200 */
[----:B------:R-:W-:Y:S04]  /*c610*/  FADD.FTZ R0, R187, R0 ;  /* 0x00000000bb007221 */ /* 0x000fe80000010000 */
[----:B------:R-:W-:Y:S01]  /*c620*/  FADD.FTZ R0, R199, R0 ;  /* 0x00000000c7007221 */ /* 0x000fe20000010000 */
[-C--:B----4-:R-:W-:Y:S03]  /*c630*/  FFMA.FTZ R40, R74, R3.reuse, -R48 ;  /* 0x000000034a287223 */ /* 0x090fe60000010830 */
[----:B------:R-:W-:Y:S01]  /*c640*/  FADD.FTZ R0, R201, R0 ;  /* 0x00000000c9007221 */ /* 0x000fe20000010000 */
[----:B------:R4:W5:Y:S03]  /*c650*/  MUFU.EX2 R52, R40 ;  /* 0x0000002800347308 */ /* 0x0009660000000800 */
[----:B------:R-:W-:Y:S04]  /*c660*/  FADD.FTZ R0, R202, R0 ;  /* 0x00000000ca007221 */ /* 0x000fe80000010000 */
[----:B------:R-:W-:Y:S04]  /*c670*/  FADD.FTZ R0, R205, R0 ;  /* 0x00000000cd007221 */ /* 0x000fe80000010000 */
        /* <DEDUP_REMOVED lines=9> */
[----:B------:R-:W-:Y:S04]  /*c710*/  FADD.FTZ R0, R215, R0 ;  /* 0x00000000d7007221 */ /* 0x000fe80000010000 */
[----:B------:R-:W-:Y:S01]  /*c720*/  FADD.FTZ R0, R217, R0 ;  /* 0x00000000d9007221 */ /* 0x000fe20000010000 */
[C---:B--2---:R-:W-:Y:S03]  /*c730*/  HMMA.16816.F32 R12, R28.reuse, R36, R12 ;  /* 0x000000241c0c723c */ /* 0x044fe6000000180c */
[----:B------:R-:W-:Y:S01]  /*c740*/  FFMA.FTZ R36, R78, R3, -R48 ;  /* 0x000000034e247223 */ /* 0x000fe20000010830 */
[----:B------:R-:W-:Y:S03]  /*c750*/  FADD.FTZ R0, R218, R0 ;  /* 0x00000000da007221 */ /* 0x000fe60000010000 */
[----:B------:R2:W5:Y:S01]  /*c760*/  MUFU.EX2 R132, R36 ;  /* 0x0000002400847308 */ /* 0x0005620000000800 */
[----:B------:R-:W-:Y:S01]  /*c770*/  HMMA.16816.F32 R16, R28, R38, R16 ;  /* 0x000000261c10723c */ /* 0x000fe20000001810 */
[----:B-1----:R-:W1:Y:S02]  /*c780*/  LDSM.16.MT88.4 R32, [R27+0xc00] ;  /* 0x000c00001b20783b */ /* 0x002e640000004200 */
[----:B------:R-:W-:Y:S01]  /*c790*/  F2FP.F16.F32.PACK_AB R28, R203, R200 ;  /* 0x000000c8cb1c723e */ /* 0x000fe200000000ff */
[----:B------:R-:W-:Y:S01]  /*c7a0*/  FADD.FTZ R0, R223, R0 ;  /* 0x00000000df007221 */ /* 0x000fe20000010000 */
[----:B------:R-:W-:Y:S02]  /*c7b0*/  F2FP.F16.F32.PACK_AB R29, R199, R187 ;  /* 0x000000bbc71d723e */ /* 0x000fe400000000ff */
[----:B------:R-:W-:Y:S01]  /*c7c0*/  F2FP.F16.F32.PACK_AB R30, R206, R204 ;  /* 0x000000ccce1e723e */ /* 0x000fe200000000ff */
[----:B------:R-:W-:Y:S01]  /*c7d0*/  FADD.FTZ R0, R225, R0 ;  /* 0x00000000e1007221 */ /* 0x000fe20000010000 */
[----:B------:R-:W-:Y:S03]  /*c7e0*/  F2FP.F16.F32.PACK_AB R31, R202, R201 ;  /* 0x000000c9ca1f723e */ /* 0x000fe600000000ff */
[----:B------:R-:W-:Y:S04]  /*c7f0*/  FADD.FTZ R0, R56, R0 ;  /* 0x0000000038007221 */ /* 0x000fe80000010000 */
        /* <DEDUP_REMOVED lines=13> */
[----:B------:R-:W-:Y:S03]  /*c8d0*/  FADD.FTZ R0, R54, R0 ;  /* 0x0000000036007221 */ /* 0x000fe60000010000 */
[----:B------:R1:W2:Y:S01]  /*c8e0*/  MUFU.EX2 R49, R32 ;  /* 0x0000002000317308 */ /* 0x0002a20000000800 */
[----:B------:R-:W-:Y:S01]  /*c8f0*/  HMMA.16816.F32 R16, R28, R34, R16 ;  /* 0x000000221c10723c */ /* 0x000fe20000001810 */
[----:B---3--:R-:W3:Y:S02]  /*c900*/  LDSM.16.MT88.4 R40, [R27+0x1000] ;  /* 0x001000001b28783b */ /* 0x008ee40000004200 */
[----:B------:R-:W-:Y:S01]  /*c910*/  F2FP.F16.F32.PACK_AB R28, R212, R208 ;  /* 0x000000d0d41c723e */ /* 0x000fe200000000ff */
[----:B------:R-:W-:Y:S01]  /*c920*/  FADD.FTZ R0, R141, R0 ;  /* 0x000000008d007221 */ /* 0x000fe20000010000 */
[----:B------:R-:W-:Y:S02]  /*c930*/  F2FP.F16.F32.PACK_AB R29, R207, R205 ;  /* 0x000000cdcf1d723e */ /* 0x000fe400000000ff */
[----:B------:R-:W-:Y:S01]  /*c940*/  F2FP.F16.F32.PACK_AB R30, R214, R213 ;  /* 0x000000d5d61e723e */ /* 0x000fe200000000ff */
[----:B------:R-:W-:Y:S01]  /*c950*/  FADD.FTZ R0, R53, R0 ;  /* 0x0000000035007221 */ /* 0x000fe20000010000 */
[----:B------:R-:W-:Y:S03]  /*c960*/  F2FP.F16.F32.PACK_AB R31, R210, R209 ;  /* 0x000000d1d21f723e */ /* 0x000fe600000000ff */
[----:B-----5:R-:W-:Y:S01]  /*c970*/  FADD.FTZ R0, R52, R0 ;  /* 0x0000000034007221 */ /* 0x020fe20000010000 */
[-C--:B-1----:R-:W-:Y:S03]  /*c980*/  FFMA.FTZ R32, R84, R3.reuse, -R46 ;  /* 0x0000000354207223 */ /* 0x082fe6000001082e */
[----:B------:R-:W-:Y:S01]  /*c990*/  FADD.FTZ R0, R137, R0 ;  /* 0x0000000089007221 */ /* 0x000fe20000010000 */
[----:B------:R1:W-:Y:S03]  /*c9a0*/  MUFU.EX2 R127, R32 ;  /* 0x00000020007f7308 */ /* 0x0003e60000000800 */
[----:B------:R-:W-:Y:S04]  /*c9b0*/  FADD.FTZ R0, R132, R0 ;  /* 0x0000000084007221 */ /* 0x000fe80000010000 */
[----:B----4-:R-:W-:Y:S04]  /*c9c0*/  FADD.FTZ R0, R51, R0 ;  /* 0x0000000033007221 */ /* 0x010fe80000010000 */
[----:B------:R-:W-:Y:S01]  /*c9d0*/  FADD.FTZ R0, R126, R0 ;  /* 0x000000007e007221 */ /* 0x000fe20000010000 */
[C---:B--2---:R-:W-:Y:S03]  /*c9e0*/  HMMA.16816.F32 R4, R28.reuse, R36, R4 ;  /* 0x000000241c04723c */ /* 0x044fe60000001804 */
[-C--:B------:R-:W-:Y:S01]  /*c9f0*/  FFMA.FTZ R36, R86, R3.reuse, -R48 ;  /* 0x0000000356247223 */ /* 0x080fe20000010830 */
[----:B------:R-:W-:Y:S01]  /*ca00*/  FADD.FTZ R0, R49, R0 ;  /* 0x0000000031007221 */ /* 0x000fe20000010000 */
[----:B------:R2:W-:Y:S01]  /*ca10*/  MUFU.EX2 R86, R45 ;  /* 0x0000002d00567308 */ /* 0x0005e20000000800 */
[----:B-1----:R-:W1:Y:S02]  /*ca20*/  LDSM.16.MT88.4 R32, [R2+0x6400] ;  /* 0x006400000220783b */ /* 0x002e640000004200 */
[C---:B------:R-:W-:Y:S07]  /*ca30*/  HMMA.16816.F32 R8, R28.reuse, R38, R8 ;  /* 0x000000261c08723c */ /* 0x040fee0000001808 */
[----:B------:R4:W5:Y:S01]  /*ca40*/  MUFU.EX2 R50, R36 ;  /* 0x0000002400327308 */ /* 0x0009620000000800 */
[C---:B---3--:R-:W-:Y:S03]  /*ca50*/  HMMA.16816.F32 R12, R28.reuse, R40, R12 ;  /* 0x000000281c0c723c */ /* 0x048fe6000000180c */
[-C--:B------:R-:W-:Y:S01]  /*ca60*/  FFMA.FTZ R40, R88, R3.reuse, -R46 ;  /* 0x0000000358287223 */ /* 0x080fe2000001082e */
[----:B--2---:R-:W-:Y:S05]  /*ca70*/  FFMA.FTZ R45, R90, R3, -R48 ;  /* 0x000000035a2d7223 */ /* 0x004fea0000010830 */
[----:B------:R2:W-:Y:S01]  /*ca80*/  MUFU.EX2 R87, R40 ;  /* 0x0000002800577308 */ /* 0x0005e20000000800 */
[----:B------:R-:W-:Y:S03]  /*ca90*/  HMMA.16816.F32 R16, R28, R42, R16 ;  /* 0x0000002a1c10723c */ /* 0x000fe60000001810 */
[----:B------:R-:W-:Y:S02]  /*caa0*/  F2FP.F16.F32.PACK_AB R28, R220, R216 ;  /* 0x000000d8dc1c723e */ /* 0x000fe400000000ff */
[----:B------:R-:W-:Y:S01]  /*cab0*/  F2FP.F16.F32.PACK_AB R29, R215, R211 ;  /* 0x000000d3d71d723e */ /* 0x000fe200000000ff */
[----:B----4-:R-:W3:Y:S03]  /*cac0*/  LDSM.16.MT88.4 R36, [R27+0x1400] ;  /* 0x001400001b24783b */ /* 0x010ee60000004200 */
[----:B------:R4:W4:Y:S01]  /*cad0*/  MUFU.EX2 R84, R45 ;  /* 0x0000002d00547308 */ /* 0x0009220000000800 */
[----:B------:R-:W-:Y:S01]  /*cae0*/  F2FP.F16.F32.PACK_AB R30, R224, R222 ;  /* 0x000000dee01e723e */ /* 0x000fe200000000ff */
[----:B-----5:R-:W-:Y:S01]  /*caf0*/  FADD.FTZ R0, R50, R0 ;  /* 0x0000000032007221 */ /* 0x020fe20000010000 */
[----:B------:R-:W-:Y:S03]  /*cb00*/  F2FP.F16.F32.PACK_AB R31, R218, R217 ;  /* 0x000000d9da1f723e */ /* 0x000fe600000000ff */
[----:B------:R-:W-:Y:S01]  /*cb10*/  FADD.FTZ R0, R86, R0 ;  /* 0x0000000056007221 */ /* 0x000fe20000010000 */
[-CC-:B--2---:R-:W-:Y:S04]  /*cb20*/  FFMA.FTZ R40, R89, R3.reuse, -R46.reuse ;  /* 0x0000000359287223 */ /* 0x184fe8000001082e */
[----:B------:R2:W-:Y:S01]  /*cb30*/  MUFU.EX2 R85, R40 ;  /* 0x0000002800557308 */ /* 0x0005e20000000800 */
[C---:B-1----:R-:W-:Y:S03]  /*cb40*/  HMMA.16816.F32 R4, R28.reuse, R32, R4 ;  /* 0x000000201c04723c */ /* 0x042fe60000001804 */
[-C--:B----4-:R-:W-:Y:S01]  /*cb50*/  FFMA.FTZ R45, R92, R3.reuse, -R46 ;  /* 0x000000035c2d7223 */ /* 0x090fe2000001082e */
[-C--:B------:R-:W-:Y:S01]  /*cb60*/  FFMA.FTZ R32, R91, R3.reuse, -R48 ;  /* 0x000000035b207223 */ /* 0x080fe20000010830 */
[----:B------:R-:W-:Y:S04]  /*cb70*/  FADD.FTZ R0, R84, R0 ;  /* 0x0000000054007221 */ /* 0x000fe80000010000 */
[----:B------:R1:W-:Y:S01]  /*cb80*/  MUFU.EX2 R83, R45 ;  /* 0x0000002d00537308 */ /* 0x0003e20000000800 */
[C---:B------:R-:W-:Y:S01]  /*cb90*/  HMMA.16816.F32 R8, R28.reuse, R34, R8 ;  /* 0x000000221c08723c */ /* 0x040fe20000001808 */
[----:B--2---:R-:W2:Y:S08]  /*cba0*/  LDSM.16.MT88.4 R40, [R2+0x6800] ;  /* 0x006800000228783b */ /* 0x004eb00000004200 */
[----:B------:R4:W5:Y:S01]  /*cbb0*/  MUFU.EX2 R81, R32 ;  /* 0x0000002000517308 */ /* 0x0009620000000800 */
[C---:B---3--:R-:W-:Y:S03]  /*cbc0*/  HMMA.16816.F32 R12, R28.reuse, R36, R12 ;  /* 0x000000241c0c723c */ /* 0x048fe6000000180c */
[-C--:B------:R-:W-:Y:S01]  /*cbd0*/  FFMA.FTZ R36, R93, R3.reuse, -R46 ;  /* 0x000000035d247223 */ /* 0x080fe2000001082e */
[----:B-1----:R-:W-:Y:S05]  /*cbe0*/  FFMA.FTZ R45, R95, R3, -R48 ;  /* 0x000000035f2d7223 */ /* 0x002fea0000010830 */
[----:B------:R1:W-:Y:S01]  /*cbf0*/  MUFU.EX2 R82, R36 ;  /* 0x0000002400527308 */ /* 0x0003e20000000800 */
[----:B------:R-:W-:Y:S01]  /*cc00*/  HMMA.16816.F32 R16, R28, R38, R16 ;  /* 0x000000261c10723c */ /* 0x000fe20000001810 */
[----:B----4-:R-:W3:Y:S02]  /*cc10*/  LDSM.16.MT88.4 R32, [R27+0x1800] ;  /* 0x001800001b20783b */ /* 0x010ee40000004200 */
[----:B------:R-:W-:Y:S01]  /*cc20*/  F2FP.F16.F32.PACK_AB R28, R231, R229 ;  /* 0x000000e5e71c723e */ /* 0x000fe200000000ff */
[----:B-----5:R-:W-:Y:S01]  /*cc30*/  FADD.FTZ R0, R81, R0 ;  /* 0x0000000051007221 */ /* 0x020fe20000010000 */
[----:B------:R-:W-:Y:S04]  /*cc40*/  F2FP.F16.F32.PACK_AB R29, R225, R223 ;  /* 0x000000dfe11d723e */ /* 0x000fe800000000ff */
[----:B------:R4:W-:Y:S01]  /*cc50*/  MUFU.EX2 R78, R45 ;  /* 0x0000002d004e7308 */ /* 0x0009e20000000800 */
[----:B------:R-:W-:Y:S02]  /*cc60*/  F2FP.F16.F32.PACK_AB R30, R226, R227 ;  /* 0x000000e3e21e723e */ /* 0x000fe400000000ff */
[----:B------:R-:W-:Y:S01]  /*cc70*/  F2FP.F16.F32.PACK_AB R31, R221, R56 ;  /* 0x00000038dd1f723e */ /* 0x000fe200000000ff */
[-C--:B-1----:R-:W-:Y:S06]  /*cc80*/  FFMA.FTZ R36, R94, R3.reuse, -R48 ;  /* 0x000000035e247223 */ /* 0x082fec0000010830 */
[----:B------:R1:W5:Y:S01]  /*cc90*/  MUFU.EX2 R77, R36 ;  /* 0x00000024004d7308 */ /* 0x0003620000000800 */
[C---:B--2---:R-:W-:Y:S03]  /*cca0*/  HMMA.16816.F32 R4, R28.reuse, R40, R4 ;  /* 0x000000281c04723c */ /* 0x044fe60000001804 */
[-CC-:B----4-:R-:W-:Y:S01]  /*ccb0*/  FFMA.FTZ R45, R97, R3.reuse, -R46.reuse ;  /* 0x00000003612d7223 */ /* 0x190fe2000001082e */
[-C--:B------:R-:W-:Y:S05]  /*ccc0*/  FFMA.FTZ R40, R96, R3.reuse, -R46 ;  /* 0x0000000360287223 */ /* 0x080fea000001082e */
[----:B------:R2:W-:Y:S01]  /*ccd0*/  MUFU.EX2 R80, R45 ;  /* 0x0000002d00507308 */ /* 0x0005e20000000800 */
[C---:B------:R-:W-:Y:S01]  /*cce0*/  HMMA.16816.F32 R8, R28.reuse, R42, R8 ;  /* 0x0000002a1c08723c */ /* 0x040fe20000001808 */
[----:B-1----:R-:W1:Y:S08]  /*ccf0*/  LDSM.16.MT88.4 R36, [R2+0x6c00] ;  /* 0x006c00000224783b */ /* 0x002e700000004200 */
[----:B------:R4:W-:Y:S01]  /*cd00*/  MUFU.EX2 R79, R40 ;  /* 0x00000028004f7308 */ /* 0x0009e20000000800 */
[----:B-----5:R-:W-:Y:S01]  /*cd10*/  FADD.FTZ R0, R77, R0 ;  /* 0x000000004d007221 */ /* 0x020fe20000010000 */
[C---:B---3--:R-:W-:Y:S03]  /*cd20*/  HMMA.16816.F32 R12, R28.reuse, R32, R12 ;  /* 0x000000201c0c723c */ /* 0x048fe6000000180c */
[-C--:B------:R-:W-:Y:S01]  /*cd30*/  FFMA.FTZ R32, R98, R3.reuse, -R48 ;  /* 0x0000000362207223 */ /* 0x080fe20000010830 */
[----:B------:R-:W-:Y:S01]  /*cd40*/  FADD.FTZ R0, R78, R0 ;  /* 0x000000004e007221 */ /* 0x000fe20000010000 */
[----:B--2---:R-:W-:Y:S03]  /*cd50*/  FFMA.FTZ R45, R99, R3, -R48 ;  /* 0x00000003632d7223 */ /* 0x004fe60000010830 */
[----:B------:R2:W3:Y:S01]  /*cd60*/  MUFU.EX2 R74, R32 ;  /* 0x00000020004a7308 */ /* 0x0004e20000000800 */
[----:B------:R-:W-:Y:S03]  /*cd70*/  HMMA.16816.F32 R16, R28, R34, R16 ;  /* 0x000000221c10723c */ /* 0x000fe60000001810 */
[----:B------:R-:W-:Y:S02]  /*cd80*/  F2FP.F16.F32.PACK_AB R31, R54, R143 ;  /* 0x0000008f361f723e */ /* 0x000fe400000000ff */
[----:B------:R-:W-:Y:S01]  /*cd90*/  F2FP.F16.F32.PACK_AB R28, R230, R228 ;  /* 0x000000e4e61c723e */ /* 0x000fe200000000ff */
[----:B----4-:R-:W4:Y:S03]  /*cda0*/  LDSM.16.MT88.4 R40, [R27+0x1c00] ;  /* 0x001c00001b28783b */ /* 0x010f260000004200 */
[----:B------:R5:W4:Y:S01]  /*cdb0*/  MUFU.EX2 R73, R45 ;  /* 0x0000002d00497308 */ /* 0x000b220000000800 */
[----:B------:R-:W-:Y:S02]  /*cdc0*/  F2FP.F16.F32.PACK_AB R29, R55, R169 ;  /* 0x000000a9371d723e */ /* 0x000fe400000000ff */
[----:B------:R-:W-:Y:S02]  /*cdd0*/  F2FP.F16.F32.PACK_AB R30, R164, R219 ;  /* 0x000000dba41e723e */ /* 0x000fe400000000ff */
[----:B--2---:R-:W2:Y:S01]  /*cde0*/  LDSM.16.MT88.4 R32, [R2+0x7000] ;  /* 0x007000000220783b */ /* 0x004ea20000004200 */
[----:B---3--:R-:W-:Y:S01]  /*cdf0*/  FADD.FTZ R0, R74, R0 ;  /* 0x000000004a007221 */ /* 0x008fe20000010000 */
[-CC-:B-----5:R-:W-:Y:S03]  /*ce00*/  FFMA.FTZ R45, R100, R3.reuse, -R46.reuse ;  /* 0x00000003642d7223 */ /* 0x1a0fe6000001082e */
[C---:B-1----:R-:W-:Y:S01]  /*ce10*/  HMMA.16816.F32 R4, R28.reuse, R36, R4 ;  /* 0x000000241c04723c */ /* 0x042fe20000001804 */
[----:B------:R1:W-:Y:S02]  /*ce20*/  MUFU.EX2 R76, R45 ;  /* 0x0000002d004c7308 */ /* 0x0003e40000000800 */
[-C--:B------:R-:W-:Y:S05]  /*ce30*/  FFMA.FTZ R36, R101, R3.reuse, -R46 ;  /* 0x0000000365247223 */ /* 0x080fea000001082e */
[C---:B------:R-:W-:Y:S03]  /*ce40*/  HMMA.16816.F32 R8, R28.reuse, R38, R8 ;  /* 0x000000261c08723c */ /* 0x040fe60000001808 */
[----:B------:R3:W5:Y:S05]  /*ce50*/  MUFU.EX2 R75, R36 ;  /* 0x00000024004b7308 */ /* 0x00076a0000000800 */
[C---:B----4-:R-:W-:Y:S03]  /*ce60*/  HMMA.16816.F32 R12, R28.reuse, R40, R12 ;  /* 0x000000281c0c723c */ /* 0x050fe6000000180c */
[-CC-:B-1----:R-:W-:Y:S01]  /*ce70*/  FFMA.FTZ R45, R102, R3.reuse, -R48.reuse ;  /* 0x00000003662d7223 */ /* 0x182fe20000010830 */
[----:B------:R-:W-:Y:S03]  /*ce80*/  FFMA.FTZ R40, R103, R3, -R48 ;  /* 0x0000000367287223 */ /* 0x000fe60000010830 */
[----:B------:R1:W-:Y:S01]  /*ce90*/  MUFU.EX2 R72, R45 ;  /* 0x0000002d00487308 */ /* 0x0003e20000000800 */
[----:B------:R-:W-:Y:S01]  /*cea0*/  HMMA.16816.F32 R16, R28, R42, R16 ;  /* 0x0000002a1c10723c */ /* 0x000fe20000001810 */
[----:B---3--:R-:W3:Y:S02]  /*ceb0*/  LDSM.16.MT88.4 R36, [R27+0x2000] ;  /* 0x002000001b24783b */ /* 0x008ee40000004200 */
[----:B------:R-:W-:Y:S02]  /*cec0*/  F2FP.F16.F32.PACK_AB R28, R142, R144 ;  /* 0x000000908e1c723e */ /* 0x000fe400000000ff */
[----:B------:R-:W-:Y:S04]  /*ced0*/  F2FP.F16.F32.PACK_AB R29, R53, R141 ;  /* 0x0000008d351d723e */ /* 0x000fe800000000ff */
[----:B------:R4:W5:Y:S01]  /*cee0*/  MUFU.EX2 R71, R40 ;  /* 0x0000002800477308 */ /* 0x0009620000000800 */
[----:B------:R-:W-:Y:S02]  /*cef0*/  F2FP.F16.F32.PACK_AB R30, R139, R140 ;  /* 0x0000008c8b1e723e */ /* 0x000fe400000000ff */
[----:B------:R-:W-:Y:S01]  /*cf00*/  F2FP.F16.F32.PACK_AB R31, R137, R52 ;  /* 0x00000034891f723e */ /* 0x000fe200000000ff */
[-CC-:B-1----:R-:W-:Y:S06]  /*cf10*/  FFMA.FTZ R45, R105, R3.reuse, -R46.reuse ;  /* 0x00000003692d7223 */ /* 0x182fec000001082e */
[C---:B--2---:R-:W-:Y:S01]  /*cf20*/  HMMA.16816.F32 R4, R28.reuse, R32, R4 ;  /* 0x000000201c04723c */ /* 0x044fe20000001804 */
[----:B------:R1:W-:Y:S02]  /*cf30*/  MUFU.EX2 R69, R45 ;  /* 0x0000002d00457308 */ /* 0x0003e40000000800 */
[----:B------:R-:W-:Y:S01]  /*cf40*/  FADD.FTZ R32, R182, R47 ;  /* 0x0000002fb6207221 */ /* 0x000fe20000010000 */
[-C--:B----4-:R-:W-:Y:S04]  /*cf50*/  FFMA.FTZ R40, R104, R3.reuse, -R46 ;  /* 0x0000000368287223 */ /* 0x090fe8000001082e */
[C---:B------:R-:W-:Y:S03]  /*cf60*/  HMMA.16816.F32 R8, R28.reuse, R34, R8 ;  /* 0x000000221c08723c */ /* 0x040fe60000001808 */
[----:B------:R2:W4:Y:S01]  /*cf70*/  MUFU.EX2 R70, R40 ;  /* 0x0000002800467308 */ /* 0x0005220000000800 */
[----:B------:R-:W-:Y:S04]  /*cf80*/  FADD.FTZ R32, R184, R32 ;  /* 0x00000020b8207221 */ /* 0x000fe80000010000 */
[----:B------:R-:W-:Y:S02]  /*cf90*/  FADD.FTZ R20, R180, R32 ;  /* 0x00000020b4147221 */ /* 0x000fe40000010000 */
[----:B------:R-:W-:Y:S03]  /*cfa0*/  LDSM.16.MT88.4 R32, [R27+0x2400] ;  /* 0x002400001b20783b */ /* 0x000fe60000004200 */
[----:B------:R5:W-:Y:S01]  /*cfb0*/  MUFU.EX2 R47, R23 ;  /* 0x00000017002f7308 */ /* 0x000be20000000800 */
[-C--:B-1----:R-:W-:Y:S01]  /*cfc0*/  FFMA.FTZ R45, R107, R3.reuse, -R48 ;  /* 0x000000036b2d7223 */ /* 0x082fe20000010830 */
[----:B------:R-:W-:Y:S01]  /*cfd0*/  FADD.FTZ R20, R179, R20 ;  /* 0x00000014b3147221 */ /* 0x000fe20000010000 */
[C---:B---3--:R-:W-:Y:S07]  /*cfe0*/  HMMA.16816.F32 R12, R28.reuse, R36, R12 ;  /* 0x000000241c0c723c */ /* 0x048fee000000180c */
[----:B------:R1:W3:Y:S01]  /*cff0*/  MUFU.EX2 R67, R45 ;  /* 0x0000002d00437308 */ /* 0x0002e20000000800 */
[----:B--2---:R-:W2:Y:S01]  /*d000*/  LDSM.16.MT88.4 R40, [R2+0x7400] ;  /* 0x007400000228783b */ /* 0x004ea20000004200 */
[-C--:B------:R-:W-:Y:S01]  /*d010*/  FFMA.FTZ R36, R108, R3.reuse, -R46 ;  /* 0x000000036c247223 */ /* 0x080fe2000001082e */
[----:B------:R-:W-:Y:S01]  /*d020*/  FADD.FTZ R20, R162, R20 ;  /* 0x00000014a2147221 */ /* 0x000fe20000010000 */
[----:B------:R-:W-:Y:S06]  /*d030*/  HMMA.16816.F32 R16, R28, R38, R16 ;  /* 0x000000261c10723c */ /* 0x000fec0000001810 */
[----:B------:R4:W-:Y:S01]  /*d040*/  MUFU.EX2 R66, R36 ;  /* 0x0000002400427308 */ /* 0x0009e20000000800 */
[----:B------:R-:W-:Y:S01]  /*d050*/  F2FP.F16.F32.PACK_AB R28, R136, R138 ;  /* 0x0000008a881c723e */ /* 0x000fe200000000ff */
[----:B------:R-:W-:Y:S01]  /*d060*/  FADD.FTZ R20, R161, R20 ;  /* 0x00000014a1147221 */ /* 0x000fe20000010000 */
[----:B------:R-:W-:Y:S01]  /*d070*/  F2FP.F16.F32.PACK_AB R29, R51, R132 ;  /* 0x00000084331d723e */ /* 0x000fe200000000ff */
[----:B-----5:R-:W-:Y:S01]  /*d080*/  FFMA.FTZ R23, R128, R3, -R46 ;  /* 0x0000000380177223 */ /* 0x020fe2000001082e */
[----:B------:R-:W-:Y:S01]  /*d090*/  F2FP.F16.F32.PACK_AB R30, R131, R133 ;  /* 0x00000085831e723e */ /* 0x000fe200000000ff */
[----:B------:R-:W-:Y:S01]  /*d0a0*/  FADD.FTZ R20, R154, R20 ;  /* 0x000000149a147221 */ /* 0x000fe20000010000 */
[----:B------:R-:W-:Y:S01]  /*d0b0*/  F2FP.F16.F32.PACK_AB R31, R49, R126 ;  /* 0x0000007e311f723e */ /* 0x000fe200000000ff */
[----:B-1----:R-:W-:Y:S02]  /*d0c0*/  FFMA.FTZ R45, R109, R3, -R46 ;  /* 0x000000036d2d7223 */ /* 0x002fe4000001082e */
[----:B------:R-:W-:Y:S01]  /*d0d0*/  FADD.FTZ R20, R188, R20 ;  /* 0x00000014bc147221 */ /* 0x000fe20000010000 */
[----:B------:R-:W-:Y:S01]  /*d0e0*/  MUFU.EX2 R23, R23 ;  /* 0x0000001700177308 */ /* 0x000fe20000000800 */
[----:B------:R-:W-:Y:S02]  /*d0f0*/  MOV R132, R21 ;  /* 0x0000001500847202 */ /* 0x000fe40000000f00 */
[----:B------:R-:W-:Y:S01]  /*d100*/  FADD.FTZ R20, R197, R20 ;  /* 0x00000014c5147221 */ /* 0x000fe20000010000 */
[----:B----4-:R-:W1:Y:S03]  /*d110*/  LDSM.16.MT88.4 R36, [R2+0x7800] ;  /* 0x007800000224783b */ /* 0x010e660000004200 */
[----:B------:R-:W-:Y:S03]  /*d120*/  FADD.FTZ R20, R198, R20 ;  /* 0x00000014c6147221 */ /* 0x000fe60000010000 */
[----:B------:R4:W5:Y:S01]  /*d130*/  MUFU.EX2 R65, R45 ;  /* 0x0000002d00417308 */ /* 0x0009620000000800 */
[----:B------:R-:W-:Y:S04]  /*d140*/  FADD.FTZ R20, R200, R20 ;  /* 0x00000014c8147221 */ /* 0x000fe80000010000 */
[----:B------:R-:W-:Y:S04]  /*d150*/  FADD.FTZ R20, R203, R20 ;  /* 0x00000014cb147221 */ /* 0x000fe80000010000 */
[----:B------:R-:W-:Y:S01]  /*d160*/  FADD.FTZ R20, R204, R20 ;  /* 0x00000014cc147221 */ /* 0x000fe20000010000 */
[C---:B--2---:R-:W-:Y:S03]  /*d170*/  HMMA.16816.F32 R4, R28.reuse, R40, R4 ;  /* 0x000000281c04723c */ /* 0x044fe60000001804 */
[-CC-:B----4-:R-:W-:Y:S01]  /*d180*/  FFMA.FTZ R45, R111, R3.reuse, -R48.reuse ;  /* 0x000000036f2d7223 */ /* 0x190fe20000010830 */
[-C--:B------:R-:W-:Y:S01]  /*d190*/  FFMA.FTZ R40, R110, R3.reuse, -R48 ;  /* 0x000000036e287223 */ /* 0x080fe20000010830 */
[----:B------:R-:W-:Y:S02]  /*d1a0*/  FADD.FTZ R20, R206, R20 ;  /* 0x00000014ce147221 */ /* 0x000fe40000010000 */
[----:B------:R2:W-:Y:S01]  /*d1b0*/  MUFU.EX2 R63, R45 ;  /* 0x0000002d003f7308 */ /* 0x0005e20000000800 */
[C---:B------:R-:W-:Y:S03]  /*d1c0*/  HMMA.16816.F32 R8, R28.reuse, R42, R8 ;  /* 0x0000002a1c08723c */ /* 0x040fe60000001808 */
[----:B------:R-:W-:Y:S06]  /*d1d0*/  FADD.FTZ R20, R208, R20 ;  /* 0x00000014d0147221 */ /* 0x000fec0000010000 */
[----:B------:R4:W5:Y:S01]  /*d1e0*/  MUFU.EX2 R64, R40 ;  /* 0x0000002800407308 */ /* 0x0009620000000800 */
[C---:B------:R-:W-:Y:S03]  /*d1f0*/  HMMA.16816.F32 R12, R28.reuse, R32, R12 ;  /* 0x000000201c0c723c */ /* 0x040fe6000000180c */
[-C--:B------:R-:W-:Y:S01]  /*d200*/  FFMA.FTZ R32, R112, R3.reuse, -R46 ;  /* 0x0000000370207223 */ /* 0x080fe2000001082e */
[----:B------:R-:W-:Y:S05]  /*d210*/  FADD.FTZ R20, R212, R20 ;  /* 0x00000014d4147221 */ /* 0x000fea0000010000 */
[----:B------:R3:W-:Y:S01]  /*d220*/  MUFU.EX2 R62, R32 ;  /* 0x00000020003e7308 */ /* 0x0007e20000000800 */
[----:B------:R-:W-:Y:S03]  /*d230*/  HMMA.16816.F32 R16, R28, R34, R16 ;  /* 0x000000221c10723c */ /* 0x000fe60000001810 */
[----:B--2---:R-:W-:Y:S01]  /*d240*/  FFMA.FTZ R45, R113, R3, -R46 ;  /* 0x00000003712d7223 */ /* 0x004fe2000001082e */
[----:B------:R-:W-:Y:S01]  /*d250*/  F2FP.F16.F32.PACK_AB R28, R130, R127 ;  /* 0x0000007f821c723e */ /* 0x000fe200000000ff */
[----:B------:R-:W-:Y:S01]  /*d260*/  FADD.FTZ R20, R213, R20 ;  /* 0x00000014d5147221 */ /* 0x000fe20000010000 */
[----:B------:R-:W-:Y:S03]  /*d270*/  F2FP.F16.F32.PACK_AB R29, R86, R50 ;  /* 0x00000032561d723e */ /* 0x000fe600000000ff */
[----:B------:R2:W5:Y:S01]  /*d280*/  MUFU.EX2 R61, R45 ;  /* 0x0000002d003d7308 */ /* 0x0005620000000800 */
[----:B----4-:R-:W4:Y:S01]  /*d290*/  LDSM.16.MT88.4 R40, [R27+0x2800] ;  /* 0x002800001b28783b */ /* 0x010f220000004200 */
[----:B------:R-:W-:Y:S01]  /*d2a0*/  F2FP.F16.F32.PACK_AB R30, R85, R87 ;  /* 0x00000057551e723e */ /* 0x000fe200000000ff */
[----:B------:R-:W-:Y:S01]  /*d2b0*/  FADD.FTZ R20, R214, R20 ;  /* 0x00000014d6147221 */ /* 0x000fe20000010000 */
[----:B------:R-:W-:Y:S03]  /*d2c0*/  F2FP.F16.F32.PACK_AB R31, R81, R84 ;  /* 0x00000054511f723e */ /* 0x000fe600000000ff */
[----:B------:R-:W-:Y:S02]  /*d2d0*/  FADD.FTZ R20, R216, R20 ;  /* 0x00000014d8147221 */ /* 0x000fe40000010000 */
[----:B---3--:R-:W3:Y:S02]  /*d2e0*/  LDSM.16.MT88.4 R32, [R2+0x7c00] ;  /* 0x007c00000220783b */ /* 0x008ee40000004200 */
[C---:B-1----:R-:W-:Y:S03]  /*d2f0*/  HMMA.16816.F32 R4, R28.reuse, R36, R4 ;  /* 0x000000241c04723c */ /* 0x042fe60000001804 */
[-C--:B------:R-:W-:Y:S01]  /*d300*/  FFMA.FTZ R36, R114, R3.reuse, -R48 ;  /* 0x0000000372247223 */ /* 0x080fe20000010830 */
[----:B------:R-:W-:Y:S01]  /*d310*/  FADD.FTZ R20, R220, R20 ;  /* 0x00000014dc147221 */ /* 0x000fe20000010000 */
[-C--:B--2---:R-:W-:Y:S02]  /*d320*/  FFMA.FTZ R45, R115, R3.reuse, -R48 ;  /* 0x00000003732d7223 */ /* 0x084fe40000010830 */
[----:B------:R1:W-:Y:S01]  /*d330*/  MUFU.EX2 R60, R36 ;  /* 0x00000024003c7308 */ /* 0x0003e20000000800 */
[C---:B------:R-:W-:Y:S03]  /*d340*/  HMMA.16816.F32 R8, R28.reuse, R38, R8 ;  /* 0x000000261c08723c */ /* 0x040fe60000001808 */
[----:B------:R-:W-:Y:S06]  /*d350*/  FADD.FTZ R20, R222, R20 ;  /* 0x00000014de147221 */ /* 0x000fec0000010000 */
[----:B------:R2:W5:Y:S01]  /*d360*/  MUFU.EX2 R59, R45 ;  /* 0x0000002d003b7308 */ /* 0x0005620000000800 */
[----:B------:R-:W-:Y:S04]  /*d370*/  FADD.FTZ R20, R224, R20 ;  /* 0x00000014e0147221 */ /* 0x000fe80000010000 */
[----:B------:R-:W-:Y:S01]  /*d380*/  FADD.FTZ R20, R229, R20 ;  /* 0x00000014e5147221 */ /* 0x000fe20000010000 */
[----:B-1----:R-:W1:Y:S03]  /*d390*/  LDSM.16.MT88.4 R36, [R27+0x2c00] ;  /* 0x002c00001b24783b */ /* 0x002e660000004200 */
[----:B------:R-:W-:Y:S04]  /*d3a0*/  FADD.FTZ R20, R231, R20 ;  /* 0x00000014e7147221 */ /* 0x000fe80000010000 */
[----:B------:R-:W-:Y:S01]  /*d3b0*/  FADD.FTZ R20, R227, R20 ;  /* 0x00000014e3147221 */ /* 0x000fe20000010000 */
[C---:B----4-:R-:W-:Y:S03]  /*d3c0*/  HMMA.16816.F32 R12, R28.reuse, R40, R12 ;  /* 0x000000281c0c723c */ /* 0x050fe6000000180c */
[-CC-:B--2---:R-:W-:Y:S01]  /*d3d0*/  FFMA.FTZ R45, R117, R3.reuse, -R46.reuse ;  /* 0x00000003752d7223 */ /* 0x184fe2000001082e */
[----:B------:R-:W-:Y:S01]  /*d3e0*/  FFMA.FTZ R40, R116, R3, -R46 ;  /* 0x0000000374287223 */ /* 0x000fe2000001082e */
[----:B------:R-:W-:Y:S02]  /*d3f0*/  FADD.FTZ R20, R226, R20 ;  /* 0x00000014e2147221 */ /* 0x000fe40000010000 */
[----:B------:R2:W-:Y:S01]  /*d400*/  MUFU.EX2 R57, R45 ;  /* 0x0000002d00397308 */ /* 0x0005e20000000800 */
[----:B------:R-:W-:Y:S03]  /*d410*/  HMMA.16816.F32 R16, R28, R42, R16 ;  /* 0x0000002a1c10723c */ /* 0x000fe60000001810 */
[----:B------:R-:W-:Y:S01]  /*d420*/  F2FP.F16.F32.PACK_AB R28, R82, R83 ;  /* 0x00000053521c723e */ /* 0x000fe200000000ff */
[----:B------:R-:W-:Y:S01]  /*d430*/  FADD.FTZ R20, R228, R20 ;  /* 0x00000014e4147221 */ /* 0x000fe20000010000 */
[----:B------:R-:W-:Y:S04]  /*d440*/  F2FP.F16.F32.PACK_AB R29, R78, R77 ;  /* 0x0000004d4e1d723e */ /* 0x000fe800000000ff */
[----:B------:R4:W-:Y:S01]  /*d450*/  MUFU.EX2 R58, R40 ;  /* 0x00000028003a7308 */ /* 0x0009e20000000800 */
[----:B------:R-:W-:Y:S01]  /*d460*/  F2FP.F16.F32.PACK_AB R30, R80, R79 ;  /* 0x0000004f501e723e */ /* 0x000fe200000000ff */
[----:B------:R-:W-:Y:S01]  /*d470*/  FADD.FTZ R20, R230, R20 ;  /* 0x00000014e6147221 */ /* 0x000fe20000010000 */
[----:B------:R-:W-:Y:S03]  /*d480*/  F2FP.F16.F32.PACK_AB R31, R73, R74 ;  /* 0x0000004a491f723e */ /* 0x000fe600000000ff */
[----:B------:R-:W-:Y:S01]  /*d490*/  FADD.FTZ R20, R219, R20 ;  /* 0x00000014db147221 */ /* 0x000fe20000010000 */
[-CC-:B--2---:R-:W-:Y:S03]  /*d4a0*/  FFMA.FTZ R45, R119, R3.reuse, -R48.reuse ;  /* 0x00000003772d7223 */ /* 0x184fe60000010830 */
[C---:B---3--:R-:W-:Y:S03]  /*d4b0*/  HMMA.16816.F32 R4, R28.reuse, R32, R4 ;  /* 0x000000201c04723c */ /* 0x048fe60000001804 */
[-C--:B------:R-:W-:Y:S01]  /*d4c0*/  FFMA.FTZ R32, R118, R3.reuse, -R48 ;  /* 0x0000000376207223 */ /* 0x080fe20000010830 */
[----:B------:R2:W-:Y:S01]  /*d4d0*/  MUFU.EX2 R55, R45 ;  /* 0x0000002d00377308 */ /* 0x0005e20000000800 */
[----:B------:R-:W-:Y:S01]  /*d4e0*/  FADD.FTZ R20, R164, R20 ;  /* 0x00000014a4147221 */ /* 0x000fe20000010000 */
[----:B----4-:R-:W3:Y:S02]  /*d4f0*/  LDSM.16.MT88.4 R40, [R2+0x8000] ;  /* 0x008000000228783b */ /* 0x010ee40000004200 */
[C---:B------:R-:W-:Y:S03]  /*d500*/  HMMA.16816.F32 R8, R28.reuse, R34, R8 ;  /* 0x000000221c08723c */ /* 0x040fe60000001808 */
[----:B------:R-:W-:Y:S03]  /*d510*/  FADD.FTZ R20, R144, R20 ;  /* 0x0000001490147221 */ /* 0x000fe60000010000 */
[----:B------:R4:W-:Y:S01]  /*d520*/  MUFU.EX2 R56, R32 ;  /* 0x0000002000387308 */ /* 0x0009e20000000800 */
[----:B------:R-:W-:Y:S01]  /*d530*/  FADD.FTZ R20, R142, R20 ;  /* 0x000000148e147221 */ /* 0x000fe20000010000 */
[C---:B-1----:R-:W-:Y:S03]  /*d540*/  HMMA.16816.F32 R12, R28.reuse, R36, R12 ;  /* 0x000000241c0c723c */ /* 0x042fe6000000180c */
[-C--:B------:R-:W-:Y:S01]  /*d550*/  FFMA.FTZ R36, R120, R3.reuse, -R46 ;  /* 0x0000000378247223 */ /* 0x080fe2000001082e */
[----:B------:R-:W-:Y:S01]  /*d560*/  FADD.FTZ R20, R140, R20 ;  /* 0x000000148c147221 */ /* 0x000fe20000010000 */
[-C--:B--2---:R-:W-:Y:S01]  /*d570*/  FFMA.FTZ R45, R121, R3.reuse, -R46 ;  /* 0x00000003792d7223 */ /* 0x084fe2000001082e */
[----:B------:R-:W-:Y:S02]  /*d580*/  LDSM.16.MT88.4 R140, [R2+0x8c00] ;  /* 0x008c0000028c783b */ /* 0x000fe40000004200 */
[----:B------:R1:W-:Y:S01]  /*d590*/  MUFU.EX2 R54, R36 ;  /* 0x0000002400367308 */ /* 0x0003e20000000800 */
[----:B------:R-:W-:Y:S03]  /*d5a0*/  HMMA.16816.F32 R16, R28, R38, R16 ;  /* 0x000000261c10723c */ /* 0x000fe60000001810 */
[----:B------:R-:W-:Y:S01]  /*d5b0*/  F2FP.F16.F32.PACK_AB R28, R75, R76 ;  /* 0x0000004c4b1c723e */ /* 0x000fe200000000ff */
[----:B------:R-:W-:Y:S01]  /*d5c0*/  FADD.FTZ R20, R139, R20 ;  /* 0x000000148b147221 */ /* 0x000fe20000010000 */
[----:B------:R-:W-:Y:S01]  /*d5d0*/  F2FP.F16.F32.PACK_AB R29, R71, R72 ;  /* 0x00000048471d723e */ /* 0x000fe200000000ff */
[----:B----4-:R-:W2:Y:S03]  /*d5e0*/  LDSM.16.MT88.4 R32, [R27+0x3000] ;  /* 0x003000001b20783b */ /* 0x010ea60000004200 */
[----:B------:R4:W-:Y:S01]  /*d5f0*/  MUFU.EX2 R53, R45 ;  /* 0x0000002d00357308 */ /* 0x0009e20000000800 */
[----:B------:R-:W-:Y:S01]  /*d600*/  F2FP.F16.F32.PACK_AB R30, R69, R70 ;  /* 0x00000046451e723e */ /* 0x000fe200000000ff */
[----:B------:R-:W-:Y:S01]  /*d610*/  FADD.FTZ R20, R138, R20 ;  /* 0x000000148a147221 */ /* 0x000fe20000010000 */
[----:B------:R-:W-:Y:S03]  /*d620*/  F2FP.F16.F32.PACK_AB R31, R67, R68 ;  /* 0x00000044431f723e */ /* 0x000fe600000000ff */
[----:B------:R-:W-:Y:S01]  /*d630*/  FADD.FTZ R20, R136, R20 ;  /* 0x0000001488147221 */ /* 0x000fe20000010000 */
[----:B-1----:R-:W1:Y:S03]  /*d640*/  LDSM.16.MT88.4 R36, [R2+0x8400] ;  /* 0x008400000224783b */ /* 0x002e660000004200 */
[----:B------:R-:W-:Y:S01]  /*d650*/  FADD.FTZ R20, R133, R20 ;  /* 0x0000001485147221 */ /* 0x000fe20000010000 */
[----:B------:R-:W-:Y:S01]  /*d660*/  MOV R133, R22 ;  /* 0x0000001600857202 */ /* 0x000fe20000000f00 */
[C---:B---3--:R-:W-:Y:S03]  /*d670*/  HMMA.16816.F32 R4, R28.reuse, R40, R4 ;  /* 0x000000281c04723c */ /* 0x048fe60000001804 */
[-CC-:B----4-:R-:W-:Y:S01]  /*d680*/  FFMA.FTZ R45, R123, R3.reuse, -R48.reuse ;  /* 0x000000037b2d7223 */ /* 0x190fe20000010830 */
[-CC-:B------:R-:W-:Y:S01]  /*d690*/  FFMA.FTZ R40, R122, R3.reuse, -R48.reuse ;  /* 0x000000037a287223 */ /* 0x180fe20000010830 */
[-C--:B------:R-:W-:Y:S02]  /*d6a0*/  FFMA.FTZ R48, R26, R3.reuse, -R48 ;  /* 0x000000031a307223 */ /* 0x080fe40000010830 */
[----:B------:R3:W-:Y:S01]  /*d6b0*/  MUFU.EX2 R51, R45 ;  /* 0x0000002d00337308 */ /* 0x0007e20000000800 */
[C---:B------:R-:W-:Y:S09]  /*d6c0*/  HMMA.16816.F32 R8, R28.reuse, R42, R8 ;  /* 0x0000002a1c08723c */ /* 0x040ff20000001808 */
[----:B------:R4:W-:Y:S01]  /*d6d0*/  MUFU.EX2 R52, R40 ;  /* 0x0000002800347308 */ /* 0x0009e20000000800 */
[C---:B--2---:R-:W-:Y:S09]  /*d6e0*/  HMMA.16816.F32 R12, R28.reuse, R32, R12 ;  /* 0x000000201c0c723c */ /* 0x044ff2000000180c */
[----:B------:R-:W-:Y:S01]  /*d6f0*/  MUFU.EX2 R48, R48 ;  /* 0x0000003000307308 */ /* 0x000fe20000000800 */
[----:B---3--:R-:W-:Y:S01]  /*d700*/  FADD.FTZ R45, R131, R20 ;  /* 0x00000014832d7221 */ /* 0x008fe20000010000 */
[-CC-:B------:R-:W-:Y:S01]  /*d710*/  FFMA.FTZ R32, R124, R3.reuse, -R46.reuse ;  /* 0x000000037c207223 */ /* 0x180fe2000001082e */
[-CC-:B------:R-:W-:Y:S01]  /*d720*/  FFMA.FTZ R20, R125, R3.reuse, -R46.reuse ;  /* 0x000000037d147223 */ /* 0x180fe2000001082e */
[----:B------:R-:W-:Y:S01]  /*d730*/  FFMA.FTZ R46, R129, R3, -R46 ;  /* 0x00000003812e7223 */ /* 0x000fe2000001082e */
[----:B------:R-:W-:Y:S01]  /*d740*/  FADD.FTZ R45, R127, R45 ;  /* 0x0000002d7f2d7221 */ /* 0x000fe20000010000 */
[----:B------:R-:W-:Y:S04]  /*d750*/  HMMA.16816.F32 R16, R28, R34, R16 ;  /* 0x000000221c10723c */ /* 0x000fe80000001810 */
[----:B------:R2:W-:Y:S01]  /*d760*/  MUFU.EX2 R49, R32 ;  /* 0x0000002000317308 */ /* 0x0005e20000000800 */
[----:B----4-:R-:W3:Y:S01]  /*d770*/  LDSM.16.MT88.4 R40, [R27+0x3400] ;  /* 0x003400001b28783b */ /* 0x010ee20000004200 */
[----:B-----5:R-:W-:Y:S02]  /*d780*/  F2FP.F16.F32.PACK_AB R28, R65, R66 ;  /* 0x00000042411c723e */ /* 0x020fe400000000ff */
[----:B------:R-:W-:Y:S02]  /*d790*/  F2FP.F16.F32.PACK_AB R29, R63, R64 ;  /* 0x000000403f1d723e */ /* 0x000fe400000000ff */
[----:B------:R-:W-:Y:S04]  /*d7a0*/  F2FP.F16.F32.PACK_AB R30, R61, R62 ;  /* 0x0000003e3d1e723e */ /* 0x000fe800000000ff */
[----:B------:R4:W5:Y:S01]  /*d7b0*/  MUFU.EX2 R50, R20 ;  /* 0x0000001400327308 */ /* 0x0009620000000800 */
[----:B------:R-:W-:Y:S07]  /*d7c0*/  F2FP.F16.F32.PACK_AB R31, R59, R60 ;  /* 0x0000003c3b1f723e */ /* 0x000fee00000000ff */
[C---:B-1----:R-:W-:Y:S01]  /*d7d0*/  HMMA.16816.F32 R4, R28.reuse, R36, R4 ;  /* 0x000000241c04723c */ /* 0x042fe20000001804 */
[----:B--2---:R1:W2:Y:S01]  /*d7e0*/  LDSM.16.MT88.4 R32, [R2+0x8800] ;  /* 0x008800000220783b */ /* 0x0042a20000004200 */
[----:B------:R-:W3:Y:S06]  /*d7f0*/  MUFU.EX2 R46, R46 ;  /* 0x0000002e002e7308 */ /* 0x000eec0000000800 */
[C---:B------:R-:W-:Y:S01]  /*d800*/  HMMA.16816.F32 R8, R28.reuse, R38, R8 ;  /* 0x000000261c08723c */ /* 0x040fe20000001808 */
[----:B------:R-:W2:Y:S02]  /*d810*/  LDSM.16.MT88.4 R36, [R27+0x3800] ;  /* 0x003800001b24783b */ /* 0x000ea40000004200 */
[----:B----4-:R-:W-:Y:S01]  /*d820*/  FADD.FTZ R20, R130, R45 ;  /* 0x0000002d82147221 */ /* 0x010fe20000010000 */
[----:B-----5:R-:W-:Y:S01]  /*d830*/  F2FP.F16.F32.PACK_AB R148, R50, R49 ;  /* 0x000000313294723e */ /* 0x020fe200000000ff */
[----:B------:R-:W4:Y:S02]  /*d840*/  MUFU.EX2 R45, R24 ;  /* 0x00000018002d7308 */ /* 0x000f240000000800 */
[----:B------:R-:W-:Y:S04]  /*d850*/  FADD.FTZ R20, R87, R20 ;  /* 0x0000001457147221 */ /* 0x000fe80000010000 */
[----:B------:R-:W-:Y:S01]  /*d860*/  FADD.FTZ R20, R85, R20 ;  /* 0x0000001455147221 */ /* 0x000fe20000010000 */
[----:B---3--:R-:W-:Y:S03]  /*d870*/  F2FP.F16.F32.PACK_AB R150, R46, R23 ;  /* 0x000000172e96723e */ /* 0x008fe600000000ff */
[----:B------:R-:W-:Y:S01]  /*d880*/  FADD.FTZ R20, R83, R20 ;  /* 0x0000001453147221 */ /* 0x000fe20000010000 */
[C---:B------:R-:W-:Y:S03]  /*d890*/  HMMA.16816.F32 R12, R28.reuse, R40, R12 ;  /* 0x000000281c0c723c */ /* 0x040fe6000000180c */
[----:B------:R-:W-:Y:S01]  /*d8a0*/  FADD.FTZ R20, R82, R20 ;  /* 0x0000001452147221 */ /* 0x000fe20000010000 */
[----:B----4-:R-:W-:Y:S03]  /*d8b0*/  F2FP.F16.F32.PACK_AB R149, R45, R47 ;  /* 0x0000002f2d95723e */ /* 0x010fe600000000ff */
[----:B------:R-:W-:Y:S01]  /*d8c0*/  FADD.FTZ R24, R79, R20 ;  /* 0x000000144f187221 */ /* 0x000fe20000010000 */
[----:B------:R-:W-:Y:S03]  /*d8d0*/  HMMA.16816.F32 R16, R28, R42, R16 ;  /* 0x0000002a1c10723c */ /* 0x000fe60000001810 */
[----:B------:R-:W-:Y:S01]  /*d8e0*/  FADD.FTZ R20, R73, R0 ;  /* 0x0000000049147221 */ /* 0x000fe20000010000 */
[----:B------:R-:W-:Y:S01]  /*d8f0*/  FADD.FTZ R0, R80, R24 ;  /* 0x0000001850007221 */ /* 0x000fe20000010000 */
[----:B------:R-:W-:Y:S02]  /*d900*/  F2FP.F16.F32.PACK_AB R28, R57, R58 ;  /* 0x0000003a391c723e */ /* 0x000fe400000000ff */
[----:B------:R-:W-:Y:S01]  /*d910*/  FADD.FTZ R20, R72, R20 ;  /* 0x0000001448147221 */ /* 0x000fe20000010000 */
[----:B-1----:R-:W-:Y:S01]  /*d920*/  FADD.FTZ R2, R76, R0 ;  /* 0x000000004c027221 */ /* 0x002fe20000010000 */
[----:B------:R-:W-:Y:S02]  /*d930*/  F2FP.F16.F32.PACK_AB R29, R55, R56 ;  /* 0x00000038371d723e */ /* 0x000fe400000000ff */
[----:B------:R-:W-:Y:S01]  /*d940*/  FADD.FTZ R0, R71, R20 ;  /* 0x0000001447007221 */ /* 0x000fe20000010000 */
[----:B------:R-:W-:Y:S01]  /*d950*/  F2FP.F16.F32.PACK_AB R30, R53, R54 ;  /* 0x00000036351e723e */ /* 0x000fe200000000ff */
[----:B------:R1:W3:Y:S01]  /*d960*/  MUFU.EX2 R20, R25 ;  /* 0x0000001900147308 */ /* 0x0002e20000000800 */
[----:B------:R-:W-:Y:S01]  /*d970*/  F2FP.F16.F32.PACK_AB R31, R51, R52 ;  /* 0x00000034331f723e */ /* 0x000fe200000000ff */
[----:B------:R-:W-:Y:S01]  /*d980*/  FADD.FTZ R2, R75, R2 ;  /* 0x000000024b027221 */ /* 0x000fe20000010000 */
[----:B------:R-:W-:Y:S03]  /*d990*/  FADD.FTZ R0, R68, R0 ;  /* 0x0000000044007221 */ /* 0x000fe60000010000 */
[----:B------:R-:W-:Y:S01]  /*d9a0*/  FADD.FTZ R2, R70, R2 ;  /* 0x0000000246027221 */ /* 0x000fe20000010000 */
[----:B------:R-:W-:Y:S01]  /*d9b0*/  FADD.FTZ R0, R67, R0 ;  /* 0x0000000043007221 */ /* 0x000fe20000010000 */
[C---:B--2---:R-:W-:Y:S03]  /*d9c0*/  HMMA.16816.F32 R4, R28.reuse, R32, R4 ;  /* 0x000000201c04723c */ /* 0x044fe60000001804 */
[----:B------:R-:W-:Y:S01]  /*d9d0*/  FADD.FTZ R2, R69, R2 ;  /* 0x0000000245027221 */ /* 0x000fe20000010000 */
[----:B------:R-:W-:Y:S03]  /*d9e0*/  FADD.FTZ R0, R64, R0 ;  /* 0x0000000040007221 */ /* 0x000fe60000010000 */
[----:B------:R-:W-:Y:S01]  /*d9f0*/  FADD.FTZ R2, R66, R2 ;  /* 0x0000000242027221 */ /* 0x000fe20000010000 */
[C---:B------:R-:W-:Y:S01]  /*da00*/  HMMA.16816.F32 R8, R28.reuse, R34, R8 ;  /* 0x000000221c08723c */ /* 0x040fe20000001808 */
[----:B-1----:R-:W1:Y:S02]  /*da10*/  LDSM.16.MT88.4 R24, [R27+0x3c00] ;  /* 0x003c00001b18783b */ /* 0x002e640000004200 */
[----:B---3--:R-:W-:Y:S01]  /*da20*/  F2FP.F16.F32.PACK_AB R151, R48, R20 ;  /* 0x000000143097723e */ /* 0x008fe200000000ff */
[----:B------:R-:W-:Y:S01]  /*da30*/  FADD.FTZ R0, R63, R0 ;  /* 0x000000003f007221 */ /* 0x000fe20000010000 */
[----:B------:R-:W-:Y:S03]  /*da40*/  FADD.FTZ R2, R65, R2 ;  /* 0x0000000241027221 */ /* 0x000fe60000010000 */
        /* <DEDUP_REMOVED lines=26> */
[----:B------:R-:W-:Y:S08]  /*dbf0*/  @P0 BRA `(.L_x_1260) ;  /* 0xffffffac00380947 */ /* 0x000ff0000383ffff */
.L_x_1253:
        /* <DEDUP_REMOVED lines=10> */
.L_x_1268:
[----:B------:R-:W3:Y:S01]  /*dca0*/  MUFU.RCP R3, R4 ;  /* 0x0000000400037308 */ /* 0x000ee20000001000 */
[----:B----4-:R-:W-:Y:S01]  /*dcb0*/  FADD.FTZ R5, R2, R0 ;  /* 0x0000000002057221 */ /* 0x010fe20000010000 */
[----:B------:R-:W-:Y:S01]  /*dcc0*/  SHF.L.U32 R6, R170, 0x1, RZ ;  /* 0x00000001aa067819 */ /* 0x000fe200000006ff */
[----:B------:R-:W-:Y:S05]  /*dcd0*/  WARPSYNC.ALL ;  /* 0x0000000000007948 */ /* 0x000fea0003800000 */
[----:B------:R-:W2:Y:S01]  /*dce0*/  MUFU.RCP R0, R5 ;  /* 0x0000000500007308 */ /* 0x000ea20000001000 */
[----:B------:R-:W-:Y:S01]  /*dcf0*/  BAR.SYNC.DEFER_BLOCKING 0x0 ;  /* 0x0000000000007b1d */ /* 0x000fe20000010000 */
[----:B------:R-:W-:-:S02]  /*dd00*/  FSETP.NE.FTZ.AND P1, PT, R4, RZ, PT ;  /* 0x000000ff0400720b */ /* 0x000fc40003f35000 */
[----:B------:R-:W-:Y:S02]  /*dd10*/  LOP3.LUT R6, R6, 0x6, RZ, 0xc0, !PT ;  /* 0x0000000606067812 */ /* 0x000fe400078ec0ff */
[----:B------:R-:W-:Y:S02]  /*dd20*/  SHF.L.U32 R7, R170, 0x3, RZ ;  /* 0x00000003aa077819 */ /* 0x000fe400000006ff */
[----:B------:R-:W-:Y:S02]  /*dd30*/  LOP3.LUT R167, R6, 0x3e00, R167, 0xf8, !PT ;  /* 0x00003e0006a77812 */ /* 0x000fe400078ef8a7 */
[----:B---3--:R-:W-:Y:S02]  /*dd40*/  FSEL R2, R3, 1, P1 ;  /* 0x3f80000003027808 */ /* 0x008fe40000800000 */
[----:B------:R-:W-:Y:S02]  /*dd50*/  LOP3.LUT R3, R7, 0xc0, RZ, 0xc0, !PT ;  /* 0x000000c007037812 */ /* 0x000fe400078ec0ff */
[----:B------:R-:W-:Y:S01]  /*dd60*/  FSETP.NE.FTZ.AND P0, PT, R5, RZ, PT ;  /* 0x000000ff0500720b */ /* 0x000fe20003f15000 */
[C---:B------:R-:W-:Y:S01]  /*dd70*/  FMUL.FTZ R136, R2.reuse, R136 ;  /* 0x0000008802887220 */ /* 0x040fe20000410000 */
[----:B------:R-:W-:Y:S01]  /*dd80*/  LOP3.LUT R3, R3, 0x18, R170, 0xf8, !PT ;  /* 0x0000001803037812 */ /* 0x000fe200078ef8aa */
[C---:B------:R-:W-:Y:S01]  /*dd90*/  FMUL.FTZ R137, R2.reuse, R137 ;  /* 0x0000008902897220 */ /* 0x040fe20000410000 */
[----:B------:R-:W-:Y:S01]  /*dda0*/  LOP3.LUT R167, R167, 0x20, R7, 0xf8, !PT ;  /* 0x00000020a7a77812 */ /* 0x000fe200078ef807 */
[----:B------:R-:W-:Y:S01]  /*ddb0*/  FMUL.FTZ R140, R2, R140 ;  /* 0x0000008c028c7220 */ /* 0x000fe20000410000 */
[----:B--2---:R-:W-:Y:S01]  /*ddc0*/  FSEL R0, R0, 1, P0 ;  /* 0x3f80000000007808 */ /* 0x004fe20000000000 */
[C---:B------:R-:W-:Y:S01]  /*ddd0*/  FMUL.FTZ R141, R2.reuse, R141 ;  /* 0x0000008d028d7220 */ /* 0x040fe20000410000 */
[----:B------:R-:W-:Y:S01]  /*dde0*/  LOP3.LUT R3, R167, R3, RZ, 0xfc, !PT ;  /* 0x00000003a7037212 */ /* 0x000fe200078efcff */
        /* <DEDUP_REMOVED lines=27> */
[----:B------:R-:W2:Y:S01]  /*dfa0*/  LD.E R10, desc[UR4][R134.64+0x60] ;  /* 0x00006004860a7980 */ /* 0x000ea2000c101900 */
[----:B------:R1:W2:Y:S01]  /*dfb0*/  @P1 MUFU.LG2 R6, R4 ;  /* 0x0000000400061308 */ /* 0x0002a20000000c00 */
[----:B---3--:R-:W-:-:S02]  /*dfc0*/  SHF.L.U32 R3, R171, 0x5, RZ ;  /* 0x00000005ab037819 */ /* 0x008fc400000006ff */
[----:B----4-:R-:W-:Y:S02]  /*dfd0*/  LOP3.LUT R2, R44, 0x30, RZ, 0xc0, !PT ;  /* 0x000000302c027812 */ /* 0x010fe400078ec0ff */
[----:B------:R-:W-:Y:S02]  /*dfe0*/  SHF.R.U32.HI R11, RZ, 0x2, R170 ;  /* 0x00000002ff0b7819 */ /* 0x000fe400000116aa */
[----:B------:R-:W-:Y:S01]  /*dff0*/  LOP3.LUT P2, RZ, R170, 0x3, RZ, 0xc0, !PT ;  /* 0x00000003aaff7812 */ /* 0x000fe2000784c0ff */
[----:B------:R3:W4:Y:S01]  /*e000*/  @P0 MUFU.LG2 R7, R5 ;  /* 0x0000000500070308 */ /* 0x0007220000000c00 */
[----:B------:R-:W-:Y:S02]  /*e010*/  LOP3.LUT R11, R2, 0x7, R11, 0xf8, !PT ;  /* 0x00000007020b7812 */ /* 0x000fe400078ef80b */
[C---:B-1----:R-:W-:Y:S02]  /*e020*/  LOP3.LUT R4, R166.reuse, 0xd8, RZ, 0xc0, !PT ;  /* 0x000000d8a6047812 */ /* 0x042fe400078ec0ff */
[----:B--2---:R-:W-:-:S04]  /*e030*/  LOP3.LUT R0, R166, 0xf04, RZ, 0xc0, !PT ;  /* 0x00000f04a6007812 */ /* 0x004fc800078ec0ff */
[----:B------:R-:W-:Y:S02]  /*e040*/  LOP3.LUT R3, R0, 0x20, R3, 0xf8, !PT ;  /* 0x0000002000037812 */ /* 0x000fe400078ef803 */
[----:B------:R-:W-:Y:S01]  /*e050*/  LOP3.LUT R0, R4, 0x18, R44, 0x78, !PT ;  /* 0x0000001804007812 */ /* 0x000fe200078e782c */
[----:B---3--:R-:W-:Y:S01]  /*e060*/  @P1 FMUL.FTZ R5, R6, 0.69314718246459960938 ;  /* 0x3f31721806051820 */ /* 0x008fe20000410000 */
[----:B------:R-:W-:Y:S02]  /*e070*/  MOV R4, 0xff800000 ;  /* 0xff80000000047802 */ /* 0x000fe40000000f00 */
[----:B------:R-:W-:Y:S01]  /*e080*/  LOP3.LUT R0, R3, R0, RZ, 0xfc, !PT ;  /* 0x0000000003007212 */ /* 0x000fe200078efcff */
[----:B----4-:R-:W-:Y:S02]  /*e090*/  @P0 FMUL.FTZ R3, R7, 0.69314718246459960938 ;  /* 0x3f31721807030820 */ /* 0x010fe40000410000 */
[----:B------:R1:W5:Y:S01]  /*e0a0*/  LD.E.64 R6, desc[UR4][R134.64+0x78] ;  /* 0x0000780486067980 */ /* 0x000362000c101b00 */
[----:B------:R-:W-:Y:S01]  /*e0b0*/  LEA R0, R0, R165, 0x2 ;  /* 0x000000a500007211 */ /* 0x000fe200078e10ff */
[----:B-----5:R-:W-:Y:S01]  /*e0c0*/  @P0 FFMA.FTZ R4, R12, R21, R3 ;  /* 0x000000150c040223 */ /* 0x020fe20000010003 */
[----:B------:R-:W-:Y:S01]  /*e0d0*/  BSSY.RECONVERGENT B0, `(.L_x_1262) ;  /* 0x0000017000007945 */ /* 0x000fe20003800200 */
[----:B------:R-:W-:-:S02]  /*e0e0*/  IMAD R2, R8, UR8, R238 ;  /* 0x0000000808027c24 */ /* 0x000fc4000f8e02ee */
[----:B------:R-:W-:Y:S02]  /*e0f0*/  IMAD.MOV.U32 R8, RZ, RZ, -0x800000 ;  /* 0xff800000ff087424 */ /* 0x000fe400078e00ff */
[----:B------:R-:W-:Y:S01]  /*e100*/  @P1 FFMA.FTZ R8, R12, R22, R5 ;  /* 0x000000160c081223 */ /* 0x000fe20000010005 */
[----:B------:R-:W-:Y:S02]  /*e110*/  IMAD R2, R2, R10, R239 ;  /* 0x0000000a02027224 */ /* 0x000fe400078e02ef */
[----:B------:R1:W5:Y:S02]  /*e120*/  LD.E R10, desc[UR4][R134.64+0xcc] ;  /* 0x0000cc04860a7980 */ /* 0x000364000c101900 */
[----:B------:R-:W-:Y:S02]  /*e130*/  IMAD R5, R9, R2, R241 ;  /* 0x0000000209057224 */ /* 0x000fe400078e02f1 */
[----:B------:R1:W5:Y:S01]  /*e140*/  LD.E.64 R2, desc[UR4][R134.64+0xa8] ;  /* 0x0000a80486027980 */ /* 0x000362000c101b00 */
[----:B------:R-:W-:Y:S06]  /*e150*/  BAR.SYNC.DEFER_BLOCKING 0x0 ;  /* 0x0000000000007b1d */ /* 0x000fec0000010000 */
[----:B------:R1:W2:Y:S04]  /*e160*/  LDS.128 R24, [R0] ;  /* 0x0000000000187984 */ /* 0x0002a80000000c00 */
[----:B------:R1:W3:Y:S04]  /*e170*/  LDS.128 R20, [R0+0x800] ;  /* 0x0008000000147984 */ /* 0x0002e80000000c00 */
[----:B------:R1:W4:Y:S04]  /*e180*/  LDS.128 R16, [R0+0x1000] ;  /* 0x0010000000107984 */ /* 0x0003280000000c00 */
[----:B------:R1:W1:Y:S01]  /*e190*/  LDS.128 R12, [R0+0x1800] ;  /* 0x00180000000c7984 */ /* 0x0002620000000c00 */
[----:B------:R-:W-:Y:S05]  /*e1a0*/  @P2 BRA `(.L_x_1263) ;  /* 0x0000000000242947 */ /* 0x000fea0003800000 */
[----:B------:R-:W-:Y:S01]  /*e1b0*/  VIADD R9, R11, 0x8 ;  /* 0x000000080b097836 */ /* 0x000fe20000000000 */
[----:B-1----:R-:W-:Y:S02]  /*e1c0*/  IADD3 R0, P0, PT, R5, R11, RZ ;  /* 0x0000000b05007210 */ /* 0x002fe40007f1e0ff */
[-C--:B------:R-:W-:Y:S02]  /*e1d0*/  ISETP.GE.AND P2, PT, R11, R240.reuse, PT ;  /* 0x000000f00b00720c */ /* 0x080fe40003f46270 */
[----:B------:R-:W-:Y:S02]  /*e1e0*/  ISETP.GE.AND P1, PT, R9, R240, PT ;  /* 0x000000f00900720c */ /* 0x000fe40003f26270 */
[----:B------:R-:W-:Y:S02]  /*e1f0*/  LEA.HI.X.SX32 R9, R5, RZ, 0x1, P0 ;  /* 0x000000ff05097211 */ /* 0x000fe400000f0eff */
[----:B-----5:R-:W-:-:S04]  /*e200*/  LEA R2, P0, R0, R2, 0x2 ;  /* 0x0000000200027211 */ /* 0x020fc800078010ff */
[----:B------:R-:W-:-:S05]  /*e210*/  LEA.HI.X R3, R0, R3, R9, 0x2, P0 ;  /* 0x0000000300037211 */ /* 0x000fca00000f1409 */
[----:B------:R1:W-:Y:S04]  /*e220*/  @!P2 ST.E desc[UR4][R2.64], R8 ;  /* 0x000000080200a985 */ /* 0x0003e8000c101904 */
[----:B------:R1:W-:Y:S02]  /*e230*/  @!P1 ST.E desc[UR4][R2.64+0x20], R4 ;  /* 0x0000200402009985 */ /* 0x0003e4000c101904 */
.L_x_1263:
[----:B------:R-:W-:Y:S05]  /*e240*/  BSYNC.RECONVERGENT B0 ;  /* 0x0000000000007941 */ /* 0x000fea0003800200 */
.L_x_1262:
[----:B-1----:R-:W2:Y:S01]  /*e250*/  LD.E R4, desc[UR4][R134.64+0xc0] ;  /* 0x0000c00486047980 */ /* 0x002ea2000c101900 */
[----:B-----5:R-:W-:Y:S01]  /*e260*/  LOP3.LUT R2, R166, 0x1c, RZ, 0xc0, !PT ;  /* 0x0000001ca6027812 */ /* 0x020fe200078ec0ff */
[----:B------:R-:W-:Y:S02]  /*e270*/  IMAD R0, R5, R10, RZ ;  /* 0x0000000a05007224 */ /* 0x000fe400078e02ff */
[----:B------:R-:W-:Y:S01]  /*e280*/  IMAD.MOV.U32 R5, RZ, RZ, 0x0 ;  /* 0x00000000ff057424 */ /* 0x000fe200078e00ff */
[----:B------:R-:W-:-:S04]  /*e290*/  LOP3.LUT R3, R2, 0xfe0, R166, 0xf8, !PT ;  /* 0x00000fe002037812 */ /* 0x000fc800078ef8a6 */
[----:B------:R-:W-:-:S04]  /*e2a0*/  IADD3 R3, P0, PT, R0, R3, RZ ;  /* 0x0000000300037210 */ /* 0x000fc80007f1e0ff */
[----:B------:R-:W-:Y:S02]  /*e2b0*/  LEA.HI.X.SX32 R0, R0, RZ, 0x1, P0 ;  /* 0x000000ff00007211 */ /* 0x000fe400000f0eff */
[----:B--2---:R-:W-:Y:S01]  /*e2c0*/  ISETP.GE.AND P4, PT, R2, R4, PT ;  /* 0x000000040200720c */ /* 0x004fe20003f86270 */
[C---:B------:R-:W-:Y:S02]  /*e2d0*/  VIADD R4, R171.reuse, 0x10 ;  /* 0x00000010ab047836 */ /* 0x040fe40000000000 */
[C---:B------:R-:W-:Y:S01]  /*e2e0*/  VIADD R2, R171.reuse, 0x20 ;  /* 0x00000020ab027836 */ /* 0x040fe20000000000 */
[CC--:B------:R-:W-:Y:S01]  /*e2f0*/  ISETP.GE.OR P3, PT, R171.reuse, R240.reuse, P4 ;  /* 0x000000f0ab00720c */ /* 0x0c0fe20002766670 */
[----:B------:R-:W-:Y:S01]  /*e300*/  VIADD R171, R171, 0x30 ;  /* 0x00000030abab7836 */ /* 0x000fe20000000000 */
[-C--:B------:R-:W-:Y:S01]  /*e310*/  ISETP.GE.OR P2, PT, R4, R240.reuse, P4 ;  /* 0x000000f00400720c */ /* 0x080fe20002746670 */
[----:B------:R-:W-:Y:S01]  /*e320*/  IMAD.MOV.U32 R4, RZ, RZ, R242 ;  /* 0x000000ffff047224 */ /* 0x000fe200078e00f2 */
[----:B------:R-:W-:-:S02]  /*e330*/  ISETP.GE.OR P1, PT, R2, R240, P4 ;  /* 0x000000f00200720c */ /* 0x000fc40002726670 */
[----:B------:R-:W-:Y:S02]  /*e340*/  ISETP.GE.OR P4, PT, R171, R240, P4 ;  /* 0x000000f0ab00720c */ /* 0x000fe40002786670 */
[----:B------:R-:W-:-:S04]  /*e350*/  LEA R2, P0, R3, R6, 0x2 ;  /* 0x0000000603027211 */ /* 0x000fc800078010ff */
[----:B------:R-:W-:-:S05]  /*e360*/  LEA.HI.X R3, R3, R7, R0, 0x2, P0 ;  /* 0x0000000703037211 */ /* 0x000fca00000f1400 */
[----:B------:R-:W-:Y:S04]  /*e370*/  @!P3 ST.E.128 desc[UR4][R2.64], R24 ;  /* 0x000000180200b985 */ /* 0x000fe8000c101d04 */
[----:B---3--:R-:W-:Y:S04]  /*e380*/  @!P2 ST.E.128 desc[UR4][R2.64+0x800], R20 ;  /* 0x000800140200a985 */ /* 0x008fe8000c101d04 */
[----:B----4-:R1:W-:Y:S02]  /*e390*/  @!P1 ST.E.128 desc[UR4][R2.64+0x1000], R16 ;  /* 0x0010001002009985 */ /* 0x0103e4000c101d04 */
[----:B-1----:R-:W-:Y:S05]  /*e3a0*/  @P4 RET.REL.NODEC R4 `(_ZN5flash24flash_fwd_splitkv_kernelI23Flash_fwd_kernel_traitsILi32ELi64ELi256ELi4ELb0ELb0EN7cutlass6half_tE19Flash_kernel_traitsILi32ELi64ELi256ELi4ES3_EELb0ELb0ELb0ELb0ELb0ELb1ELb1ELb0EEEvNS_16Flash_fwd_paramsE) ;  /* 0xffffff1c04144950 */ /* 0x002fea0003c3ffff */
[----:B------:R1:W-:Y:S02]  /*e3b0*/  ST.E.128 desc[UR4][R2.64+0x1800], R12 ;  /* 0x0018000c02007985 */ /* 0x0003e4000c101d04 */
[----:B-1----:R-:W-:Y:S02]  /*e3c0*/  MOV R2, R242 ;  /* 0x000000f200027202 */ /* 0x002fe40000000f00 */
[----:B------:R-:W-:-:S04]  /*e3d0*/  MOV R3, 0x0 ;  /* 0x0000000000037802 */ /* 0x000fc80000000f00 */
[----:B------:R-:W-:Y:S05]  /*e3e0*/  RET.REL.NODEC R2 `(_ZN5flash24flash_fwd_splitkv_kernelI23Flash_fwd_kernel_traitsILi32ELi64ELi256ELi4ELb0ELb0EN7cutlass6half_tE19Flash_kernel_traitsILi32ELi64ELi256ELi4ES3_EELb0ELb0ELb0ELb0ELb0ELb1ELb1ELb0EEEvNS_16Flash_fwd_paramsE) ;  /* 0xffffff1c02047950 */ /* 0x000fea0003c3ffff */
.L_x_1261:
[----:B------:R-:W-:Y:S01]  /*e3f0*/  MOV R0, 0x2 ;  /* 0x0000000200007802 */ /* 0x000fe20000000f00 */
[----:B------:R-:W-:Y:S01]  /*e400*/  IMAD.MOV.U32 R3, RZ, RZ, 0x1f ;  /* 0x0000001fff037424 */ /* 0x000fe200078e00ff */
[----:B------:R-:W-:Y:S02]  /*e410*/  MOV R2, R232 ;  /* 0x000000e800027202 */ /* 0x000fe40000000f00 */
[----:B------:R-:W-:-:S07]  /*e420*/  MOV R4, 0xffffffff ;  /* 0xffffffff00047802 */ /* 0x000fce0000000f00 */
[----:B-1---5:R-:W-:Y:S05]  /*e430*/  WARPSYNC.COLLECTIVE R4, `(.L_x_1264) ;  /* 0x0000000004087348 */ /* 0x022fea0003c00000 */
[----:B------:R2:W3:Y:S02]  /*e440*/  SHFL.BFLY P0, R0, R2, R0, R3 ;  /* 0x0c00000002007389 */ /* 0x0004e40000000003 */
[----:B-123-5:R-:W-:Y:S05]  /*e450*/  ENDCOLLECTIVE ;  /* 0x000000000000791b */ /* 0x02efea0003800000 */
.L_x_1264:
[----:B------:R-:W-:Y:S02]  /*e460*/  IMAD.MOV.U32 R5, RZ, RZ, R0 ;  /* 0x000000ffff057224 */ /* 0x000fe400078e0000 */
[----:B------:R-:W-:Y:S02]  /*e470*/  IMAD.MOV.U32 R0, RZ, RZ, 0x1 ;  /* 0x00000001ff007424 */ /* 0x000fe400078e00ff */
[----:B------:R-:W-:-:S05]  /*e480*/  FADD.FTZ R5, R5, R232 ;  /* 0x000000e805057221 */ /* 0x000fca0000010000 */
[----:B------:R-:W-:-:S07]  /*e490*/  MOV R2, R5 ;  /* 0x0000000500027202 */ /* 0x000fce0000000f00 */
[----:B------:R-:W-:Y:S05]  /*e4a0*/  WARPSYNC.COLLECTIVE R4, `(.L_x_1265) ;  /* 0x0000000004087348 */ /* 0x000fea0003c00000 */
[----:B------:R1:W2:Y:S02]  /*e4b0*/  SHFL.BFLY P0, R0, R2, R0, R3 ;  /* 0x0c00000002007389 */ /* 0x0002a40000000003 */
[----:B-12---:R-:W-:Y:S05]  /*e4c0*/  ENDCOLLECTIVE ;  /* 0x000000000000791b */ /* 0x006fea0003800000 */
.L_x_1265:
[----:B------:R-:W-:Y:S01]  /*e4d0*/  MOV R6, R0 ;  /* 0x0000000000067202 */ /* 0x000fe20000000f00 */
[----:B------:R-:W-:Y:S01]  /*e4e0*/  IMAD.MOV.U32 R0, RZ, RZ, 0x2 ;  /* 0x00000002ff007424 */ /* 0x000fe200078e00ff */
[----:B------:R-:W-:-:S07]  /*e4f0*/  MOV R2, R233 ;  /* 0x000000e900027202 */ /* 0x000fce0000000f00 */
[----:B------:R-:W-:Y:S05]  /*e500*/  WARPSYNC.COLLECTIVE R4, `(.L_x_1266) ;  /* 0x0000000004087348 */ /* 0x000fea0003c00000 */
[----:B------:R1:W2:Y:S02]  /*e510*/  SHFL.BFLY P0, R0, R2, R0, R3 ;  /* 0x0c00000002007389 */ /* 0x0002a40000000003 */
[----:B-12---:R-:W-:Y:S05]  /*e520*/  ENDCOLLECTIVE ;  /* 0x000000000000791b */ /* 0x006fea0003800000 */
.L_x_1266:
[----:B------:R-:W-:Y:S02]  /*e530*/  MOV R2, R0 ;  /* 0x0000000000027202 */ /* 0x000fe40000000f00 */
[----:B------:R-:W-:-:S03]  /*e540*/  MOV R0, 0x1 ;  /* 0x0000000100007802 */ /* 0x000fc60000000f00 */
[----:B------:R-:W-:-:S07]  /*e550*/  FADD.FTZ R2, R2, R233 ;  /* 0x000000e902027221 */ /* 0x000fce0000010000 */
[----:B------:R-:W-:Y:S05]  /*e560*/  WARPSYNC.COLLECTIVE R4, `(.L_x_1267) ;  /* 0x0000000004087348 */ /* 0x000fea0003c00000 */
[----:B------:R1:W2:Y:S02]  /*e570*/  SHFL.BFLY P0, R0, R2, R0, R3 ;  /* 0x0c00000002007389 */ /* 0x0002a40000000003 */
[----:B-12---:R-:W-:Y:S05]  /*e580*/  ENDCOLLECTIVE ;  /* 0x000000000000791b */ /* 0x006fea0003800000 */
.L_x_1267:
[----:B------:R-:W-:Y:S01]  /*e590*/  FADD.FTZ R4, R5, R6 ;  /* 0x0000000605047221 */ /* 0x000fe20000010000 */
[----:B------:R-:W-:Y:S06]  /*e5a0*/  BRA `(.L_x_1268) ;  /* 0xfffffff400bc7947 */ /* 0x000fec000383ffff */
.L_x_1269:
        /* <DEDUP_REMOVED lines=13> */
.L_x_10231:


//--------------------- .text._ZN5flash24flash_fwd_splitkv_kernelI23Flash_fwd_kernel_traitsILi32ELi64ELi256ELi4ELb0ELb0EN7cutlass6half_tE19Flash_kernel_traitsILi32ELi64ELi256ELi4ES3_EELb0ELb0ELb0ELb0ELb0ELb0ELb1ELb1EEEvNS_16Flash_fwd_paramsE --------------------------
	.section	.text._ZN5flash24flash_fwd_splitkv_kernelI23Flash_fwd_kernel_traitsILi32ELi64ELi256ELi4ELb0ELb0EN7cutlass6half_tE19Flash_kernel_traitsILi32ELi64ELi256ELi4ES3_EELb0ELb0ELb0ELb0ELb0ELb0ELb1ELb1EEEvNS_16Flash_fwd_paramsE,"ax",@progbits
	.align	128
        .global         _ZN5flash24flash_fwd_splitkv_kernelI23Flash_fwd_kernel_traitsILi32ELi64ELi256ELi4ELb0ELb0EN7cutlass6half_tE19Flash_kernel_traitsILi32ELi64ELi256ELi4ES3_EELb0ELb0ELb0ELb0ELb0ELb0ELb1ELb1EEEvNS_16Flash_fwd_paramsE
        .type           _ZN5flash24flash_fwd_splitkv_kernelI23Flash_fwd_kernel_traitsILi32ELi64ELi256ELi4ELb0ELb0EN7cutlass6half_tE19Flash_kernel_traitsILi32ELi64ELi256ELi4ES3_EELb0ELb0ELb0ELb0ELb0ELb0ELb1ELb1EEEvNS_16Flash_fwd_paramsE,@function
        .size           _ZN5flash24flash_fwd_splitkv_kernelI23Flash_fwd_kernel_traitsILi32ELi64ELi256ELi4ELb0ELb0EN7cutlass6half_tE19Flash_kernel_traitsILi32ELi64ELi256ELi4ES3_EELb0ELb0ELb0ELb0ELb0ELb0ELb1ELb1EEEvNS_16Flash_fwd_paramsE,(.L_x_10232 - _ZN5flash24flash_fwd_splitkv_kernelI23Flash_fwd_kernel_traitsILi32ELi64ELi256ELi4ELb0ELb0EN7cutlass6half_tE19Flash_kernel_traitsILi32ELi64ELi256ELi4ES3_EELb0ELb0ELb0ELb0ELb0ELb0ELb1ELb1EEEvNS_16Flash_fwd_paramsE)
        .other          _ZN5flash24flash_fwd_splitkv_kernelI23Flash_fwd_kernel_traitsILi32ELi64ELi256ELi4ELb0ELb0EN7cutlass6half_tE19Flash_kernel_traitsILi32ELi64ELi256ELi4ES3_EELb0ELb0ELb0ELb0ELb0ELb0ELb1ELb1EEEvNS_16Flash_fwd_paramsE,@"STO_CUDA_ENTRY STV_DEFAULT"
_ZN5flash24flash_fwd_splitkv_kernelI23Flash_fwd_kernel_traitsILi32ELi64ELi256ELi4ELb0ELb0EN7cutlass6half_tE19Flash_kernel_traitsILi32ELi64ELi256ELi4ES3_EELb0ELb0ELb0ELb0ELb0ELb0ELb1ELb1EEEvNS_16Flash_fwd_paramsE:
.text._ZN5flash24flash_fwd_splitkv_kernelI23Flash_fwd_kernel_traitsILi32ELi64ELi256ELi4ELb0ELb0EN7cutlass6half_tE19Flash_kernel_traitsILi32ELi64ELi256ELi4ES3_EELb0ELb0ELb0ELb0ELb0ELb0ELb1ELb1EEEvNS_16Flash_fwd_paramsE:
[----:B------:R-:W-:Y:S08]  /*0000*/  LDC R1, c[0x0][0x37c] ;  /* 0x0000df00ff017b82 */ /* 0x000ff00000000800 */
[----:B------:R-:W1:Y:S01]  /*0010*/  LDC R3, c[0x0][0x3e0] ;  /* 0x0000f800ff037b82 */ /* 0x000e620000000800 */
[----:B------:R-:W-:Y:S01]  /*0020*/  BSSY.RECONVERGENT B3, `(.L_x_1270) ;  /* 0x000001c000037945 */ /* 0x000fe20003800200 */
[----:B------:R-:W-:-:S06]  /*0030*/  MOV R226, 0x1e0 ;  /* 0x000001e000e27802 */ /* 0x000fcc0000000f00 */
[----:B------:R-:W2:Y:S08]  /*0040*/  S2UR UR4, SR_CTAID.Z ;  /* 0x00000000000479c3 */ /* 0x000eb00000002700 */
[----:B------:R-:W3:Y:S01]  /*0050*/  S2UR UR8, SR_CTAID.Y ;  /* 0x00000000000879c3 */ /* 0x000ee20000002600 */
[----:B-1----:R-:W1:Y:S01]  /*0060*/  I2F.U32.RP R2, R3 ;  /* 0x0000000300027306 */ /* 0x002e620000209000 */
[----:B------:R-:W-:-:S06]  /*0070*/  ISETP.NE.U32.AND P2, PT, R3, RZ, PT ;  /* 0x000000ff0300720c */ /* 0x000fcc0003f45070 */
[----:B------:R-:W4:Y:S01]  /*0080*/  LDC.64 R148, c[0x0][0x348] ;  /* 0x0000d200ff947b82 */ /* 0x000f220000000a00 */
[----:B-1----:R-:W1:Y:S02]  /*0090*/  MUFU.RCP R4, R2 ;  /* 0x0000000200047308 */ /* 0x002e640000001000 */
[----:B-1----:R-:W-:-:S06]  /*00a0*/  VIADD R4, R4, 0xffffffe ;  /* 0x0ffffffe04047836 */ /* 0x002fcc0000000000 */
[----:B------:R-:W1:Y:S02]  /*00b0*/  F2I.FTZ.U32.TRUNC.NTZ R5, R4 ;  /* 0x0000000400057305 */ /* 0x000e64000021f000 */
[----:B-1----:R-:W-:Y:S01]  /*00c0*/  IMAD.MOV R0, RZ, RZ, -R5 ;  /* 0x000000ffff007224 */ /* 0x002fe200078e0a05 */
[----:B------:R-:W-:-:S03]  /*00d0*/  MOV R4, RZ ;  /* 0x000000ff00047202 */ /* 0x000fc60000000f00 */
[----:B------:R-:W-:-:S04]  /*00e0*/  IMAD R7, R0, R3, RZ ;  /* 0x0000000300077224 */ /* 0x000fc800078e02ff */
[----:B------:R-:W-:Y:S02]  /*00f0*/  IMAD.HI.U32 R7, R5, R7, R4 ;  /* 0x0000000705077227 */ /* 0x000fe400078e0004 */
[----:B------:R-:W1:Y:S04]  /*0100*/  LDC R5, c[0x0][0x374] ;  /* 0x0000dd00ff057b82 */ /* 0x000e680000000800 */
[----:B--2---:R-:W-:Y:S02]  /*0110*/  IMAD.HI.U32 R233, R7, UR4, RZ ;  /* 0x0000000407e97c27 */ /* 0x004fe4000f8e00ff */
[----:B------:R-:W2:Y:S02]  /*0120*/  S2R R7, SR_CTAID.X ;  /* 0x0000000000077919 */ /* 0x000ea40000002500 */
        /* <DEDUP_REMOVED lines=9> */
[----:B-1234-:R-:W-:Y:S02]  /*01c0*/  IMAD R230, R3, R230, UR4 ;  /* 0x0000000403e67e24 */ /* 0x01efe4000f8e02e6 */
[----:B------:R-:W-:Y:S05]  /*01d0*/  CALL.REL.NOINC `($_ZN5flash24flash_fwd_splitkv_kernelI23Flash_fwd_kernel_traitsILi32ELi64ELi256ELi4ELb0ELb0EN7cutlass6half_tE19Flash_kernel_traitsILi32ELi64ELi256ELi4ES3_EELb0ELb0ELb0ELb0ELb0ELb0ELb1ELb1EEEvNS_16Flash_fwd_paramsE$_ZN5flash30compute_attn_1rowblock_splitkvI23Flash_fwd_kernel_traitsILi32ELi64ELi256ELi4ELb0ELb0EN7cutlass6half_tE19Flash_kernel_traitsILi32ELi64ELi256ELi4ES3_EELb0ELb0ELb0ELb0ELb0ELb0ELb1ELb1ENS_16Flash_fwd_paramsEEEvRKT8_iiiii) ;  /* 0x0000000000087944 */ /* 0x000fea0003c00000 */
[----:B------:R-:W-:Y:S05]  /*01e0*/  BSYNC.RECONVERGENT B3 ;  /* 0x0000000000037941 */ /* 0x000fea0003800200 */
.L_x_1270:
[----:B------:R-:W-:Y:S05]  /*01f0*/  EXIT ;  /* 0x000000000000794d */ /* 0x000fea0003800000 */
        .type           $_ZN5flash24flash_fwd_splitkv_kernelI23Flash_fwd_kernel_traitsILi32ELi64ELi256ELi4ELb0ELb0EN7cutlass6half_tE19Flash_kernel_traitsILi32ELi64ELi256ELi4ES3_EELb0ELb0ELb0ELb0ELb0ELb0ELb1ELb1EEEvNS_16Flash_fwd_paramsE$_ZN5flash30compute_attn_1rowblock_splitkvI23Flash_fwd_kernel_traitsILi32ELi64ELi256ELi4ELb0ELb0EN7cutlass6half_tE19Flash_kernel_traitsILi32ELi64ELi256ELi4ES3_EELb0ELb0ELb0ELb0ELb0ELb0ELb1ELb1ENS_16Flash_fwd_paramsEEEvRKT8_iiiii,@function
        .size           $_ZN5flash24flash_fwd_splitkv_kernelI23Flash_fwd_kernel_traitsILi32ELi64ELi256ELi4ELb0ELb0EN7cutlass6half_tE19Flash_kernel_traitsILi32ELi64ELi256ELi4ES3_EELb0ELb0ELb0ELb0ELb0ELb0ELb1ELb1EEEvNS_16Flash_fwd_paramsE$_ZN5flash30compute_attn_1rowblock_splitkvI23Flash_fwd_kernel_traitsILi32ELi64ELi256ELi4ELb0ELb0EN7cutlass6half_tE19Flash_kernel_traitsILi32ELi64ELi256ELi4ES3_EELb0ELb0ELb0ELb0ELb0ELb0ELb1ELb1ENS_16Flash_fwd_paramsEEEvRKT8_iiiii,(.L_x_10232 - $_ZN5flash24flash_fwd_splitkv_kernelI23Flash_fwd_kernel_traitsILi32ELi64ELi256ELi4ELb0ELb0EN7cutlass6half_tE19Flash_kernel_traitsILi32ELi64ELi256ELi4ES3_EELb0ELb0ELb0ELb0ELb0ELb0ELb1ELb1EEEvNS_16Flash_fwd_paramsE$_ZN5flash30compute_attn_1rowblock_splitkvI23Flash_fwd_kernel_traitsILi32ELi64ELi256ELi4ELb0ELb0EN7cutlass6half_tE19Flash_kernel_traitsILi32ELi64ELi256ELi4ES3_EELb0ELb0ELb0ELb0ELb0ELb0ELb1ELb1ENS_16Flash_fwd_paramsEEEvRKT8_iiiii)
$_ZN5flash24flash_fwd_splitkv_kernelI23Flash_fwd_kernel_traitsILi32ELi64ELi256ELi4ELb0ELb0EN7cutlass6half_tE19Flash_kernel_traitsILi32ELi64ELi256ELi4ES3_EELb0ELb0ELb0ELb0ELb0ELb0ELb1ELb1EEEvNS_16Flash_fwd_paramsE$_ZN5flash30compute_attn_1rowblock_splitkvI23Flash_fwd_kernel_traitsILi32ELi64ELi256ELi4ELb0ELb0EN7cutlass6half_tE19Flash_kernel_traitsILi32ELi64ELi256ELi4ES3_EELb0ELb0ELb0ELb0ELb0ELb0ELb1ELb1ENS_16Flash_fwd_paramsEEEvRKT8_iiiii:
        /* <DEDUP_REMOVED lines=13> */
[C---:B----4-:R-:W-:Y:S02]  /*02d0*/  ISETP.NE.U32.AND P5, PT, R2.reuse, RZ, PT ;  /* 0x000000ff0200720c */ /* 0x050fe40003fa5070 */
        /* <DEDUP_REMOVED lines=24> */
.L_x_1272:
[----:B------:R-:W-:Y:S05]  /*0460*/  BSYNC.RECONVERGENT B0 ;  /* 0x0000000000007941 */ /* 0x000fea0003800200 */
.L_x_1271:
[----:B------:R-:W-:Y:S04]  /*0470*/  BSSY.RECONVERGENT B0, `(.L_x_1273) ;  /* 0x0000007000007945 */ /* 0x000fe80003800200 */
[----:B------:R-:W-:Y:S05]  /*0480*/  @!P4 BRA `(.L_x_1274) ;  /* 0x000000000014c947 */ /* 0x000fea0003800000 */
[----:B------:R-:W3:Y:S02]  /*0490*/  LD.E.U8 R0, desc[UR4][R148.64+0x1b2] ;  /* 0x0001b20494007980 */ /* 0x000ee4000c101100 */
[----:B---3--:R-:W-:-:S13]  /*04a0*/  ISETP.NE.AND P0, PT, R0, RZ, PT ;  /* 0x000000ff0000720c */ /* 0x008fda0003f05270 */
[----:B------:R-:W3:Y:S02]  /*04b0*/  @P0 LD.E R11, desc[UR4][R16.64+0x4] ;  /* 0x00000404100b0980 */ /* 0x000ee4000c101900 */
[----:B---3-5:R-:W-:-:S06]  /*04c0*/  @P0 IADD3 R70, PT, PT, R11, -R12, RZ ;  /* 0x8000000c0b460210 */ /* 0x028fcc0007ffe0ff */
[----:B------:R3:W5:Y:S02]  /*04d0*/  @!P0 LD.E R70, desc[UR4][R16.64] ;  /* 0x0000000410468980 */ /* 0x000764000c101900 */
.L_x_1274:
[----:B------:R-:W-:Y:S05]  /*04e0*/  BSYNC.RECONVERGENT B0 ;  /* 0x0000000000007941 */ /* 0x000fea0003800200 */
.L_x_1273:
[----:B------:R-:W-:Y:S01]  /*04f0*/  BSSY.RECONVERGENT B1, `(.L_x_1275) ;  /* 0x0000012000017945 */ /* 0x000fe20003800200 */
[----:B-----5:R-:W-:Y:S02]  /*0500*/  @P3 IADD3 R231, PT, PT, R3, -R10, RZ ;  /* 0x8000000a03e73210 */ /* 0x020fe40007ffe0ff */
[----:B------:R-:W-:Y:S01]  /*0510*/  IADD3 R70, PT, PT, R70, -R9, RZ ;  /* 0x8000000946467210 */ /* 0x000fe20007ffe0ff */
[----:B------:R-:W-:Y:S06]  /*0520*/  @!P5 BRA `(.L_x_1276) ;  /* 0x000000000014d947 */ /* 0x000fec0003800000 */
[----:B------:R-:W-:-:S05]  /*0530*/  IADD3 R2, P0, PT, R14, R71, RZ ;  /* 0x000000470e027210 */ /* 0x000fca0007f1e0ff */
[----:B------:R-:W-:-:S05]  /*0540*/  IMAD.X R3, R15, 0x1, R69, P0 ;  /* 0x000000010f037824 */ /* 0x000fca00000e0645 */
[----:B------:R-:W4:Y:S02]  /*0550*/  LD.E R60, desc[UR4][R2.64] ;  /* 0x00000004023c7980 */ /* 0x000f24000c101900 */
[----:B----4-:R-:W-:Y:S01]  /*0560*/  IADD3 R60, PT, PT, R60, -R9, RZ ;  /* 0x800000093c3c7210 */ /* 0x010fe20007ffe0ff */
[----:B------:R-:W-:Y:S05]  /*0570*/  BRA `(.L_x_1277) ;  /* 0x0000000000247947 */ /* 0x000fea0003800000 */
.L_x_1276:
[----:B------:R-:W4:Y:S01]  /*0580*/  LD.E.64 R2, desc[UR4][R148.64+0x108] ;  /* 0x0001080494027980 */ /* 0x000f22000c101b00 */
[----:B------:R-:W-:Y:S01]  /*0590*/  BSSY.RECONVERGENT B0, `(.L_x_1278) ;  /* 0x0000006000007945 */ /* 0x000fe20003800200 */
[----:B----4-:R-:W-:-:S04]  /*05a0*/  ISETP.NE.U32.AND P0, PT, R2, RZ, PT ;  /* 0x000000ff0200720c */ /* 0x010fc80003f05070 */
[----:B------:R-:W-:Y:S01]  /*05b0*/  ISETP.NE.AND.EX P0, PT, R3, RZ, PT, P0 ;  /* 0x000000ff0300720c */ /* 0x000fe20003f05300 */
[----:B------:R-:W-:-:S12]  /*05c0*/  IMAD.MOV.U32 R3, RZ, RZ, RZ ;  /* 0x000000ffff037224 */ /* 0x000fd800078e00ff */
[----:B------:R-:W-:Y:S05]  /*05d0*/  @!P0 BRA `(.L_x_1279) ;  /* 0x0000000000048947 */ /* 0x000fea0003800000 */
[----:B------:R4:W5:Y:S02]  /*05e0*/  LD.E R3, desc[UR4][R148.64+0xbc] ;  /* 0x0000bc0494037980 */ /* 0x000964000c101900 */
.L_x_1279:
[----:B------:R-:W-:Y:S05]  /*05f0*/  BSYNC.RECONVERGENT B0 ;  /* 0x0000000000007941 */ /* 0x000fea0003800200 */
.L_x_1278:
[----:B-----5:R-:W-:Y:S02]  /*0600*/  IADD3 R60, PT, PT, R70, R3, RZ ;  /* 0x00000003463c7210 */ /* 0x020fe40007ffe0ff */
.L_x_1277:
[----:B------:R-:W-:Y:S05]  /*0610*/  BSYNC.RECONVERGENT B1 ;  /* 0x0000000000017941 */ /* 0x000fea0003800200 */
.L_x_1275:
[----:B------:R-:W-:Y:S01]  /*0620*/  IMAD.SHL.U32 R228, R7, 0x40, RZ ;  /* 0x0000004007e47824 */ /* 0x000fe200078e00ff */
[----:B------:R-:W-:-:S04]  /*0630*/  MOV R227, 0x0 ;  /* 0x0000000000e37802 */ /* 0x000fc80000000f00 */
[----:B------:R-:W-:-:S13]  /*0640*/  ISETP.GT.AND P0, PT, R231, R228, PT ;  /* 0x000000e4e700720c */ /* 0x000fda0003f04270 */
[----:B-1234-:R-:W-:Y:S05]  /*0650*/  @!P0 RET.REL.NODEC R226 `(_ZN5flash24flash_fwd_splitkv_kernelI23Flash_fwd_kernel_traitsILi32ELi64ELi256ELi4ELb0ELb0EN7cutlass6half_tE19Flash_kernel_traitsILi32ELi64ELi256ELi4ES3_EELb0ELb0ELb0ELb0ELb0ELb0ELb1ELb1EEEvNS_16Flash_fwd_paramsE) ;  /* 0xfffffff8e2688950 */ /* 0x01efea0003c3ffff */
        /* <DEDUP_REMOVED lines=18> */
[----:B------:R-:W-:Y:S02]  /*0780*/  IABS R2, R6 ;  /* 0x0000000600027213 */ /* 0x000fe40000000000 */
[----:B------:R-:W-:-:S03]  /*0790*/  LOP3.LUT R6, R6, R5, RZ, 0x3c, !PT ;  /* 0x0000000506067212 */ /* 0x000fc600078e3cff */
[----:B------:R-:W-:Y:S01]  /*07a0*/  IMAD.HI.U32 R3, R3, R2, RZ ;  /* 0x0000000203037227 */ /* 0x000fe200078e00ff */
[----:B------:R-:W-:-:S03]  /*07b0*/  ISETP.GE.AND P1, PT, R6, RZ, PT ;  /* 0x000000ff0600720c */ /* 0x000fc60003f26270 */
[----:B------:R-:W-:-:S05]  /*07c0*/  IMAD R11, R3, R0, R2 ;  /* 0x00000000030b7224 */ /* 0x000fca00078e0202 */
[----:B------:R-:W-:-:S13]  /*07d0*/  ISETP.GT.U32.AND P0, PT, R4, R11, PT ;  /* 0x0000000b0400720c */ /* 0x000fda0003f04070 */
[----:B------:R-:W-:Y:S02]  /*07e0*/  @!P0 IMAD.IADD R11, R11, 0x1, -R4 ;  /* 0x000000010b0b8824 */ /* 0x000fe400078e0a04 */
[----:B------:R-:W-:Y:S01]  /*07f0*/  @!P0 VIADD R3, R3, 0x1 ;  /* 0x0000000103038836 */ /* 0x000fe20000000000 */
[----:B------:R-:W-:Y:S02]  /*0800*/  ISETP.NE.AND P0, PT, R5, RZ, PT ;  /* 0x000000ff0500720c */ /* 0x000fe40003f05270 */
[----:B------:R-:W-:Y:S01]  /*0810*/  ISETP.GE.U32.AND P2, PT, R11, R4, PT ;  /* 0x000000040b00720c */ /* 0x000fe20003f46070 */
[----:B------:R-:W-:-:S05]  /*0820*/  VIADD R11, R60, 0xff ;  /* 0x000000ff3c0b7836 */ /* 0x000fca0000000000 */
[----:B------:R-:W-:-:S04]  /*0830*/  SHF.R.S32.HI R0, RZ, 0x1f, R11 ;  /* 0x0000001fff007819 */ /* 0x000fc8000001140b */
[----:B------:R-:W-:-:S03]  /*0840*/  LEA.HI R0, R0, R11, RZ, 0x8 ;  /* 0x0000000b00007211 */ /* 0x000fc600078f40ff */
[----:B------:R-:W-:Y:S01]  /*0850*/  @P2 VIADD R3, R3, 0x1 ;  /* 0x0000000103032836 */ /* 0x000fe20000000000 */
[----:B------:R-:W-:-:S03]  /*0860*/  SHF.R.S32.HI R57, RZ, 0x8, R0 ;  /* 0x00000008ff397819 */ /* 0x000fc60000011400 */
        /* <DEDUP_REMOVED lines=12> */
[----:B------:R-:W-:-:S02]  /*0930*/  IMAD.IADD R231, R231, 0x1, -R228 ;  /* 0x00000001e7e77824 */ /* 0x000fc400078e0ae4 */
[----:B------:R-:W-:Y:S02]  /*0940*/  IMAD.MOV.U32 R227, RZ, RZ, 0x0 ;  /* 0x00000000ffe37424 */ /* 0x000fe400078e00ff */
[----:B--2---:R-:W-:-:S04]  /*0950*/  IMAD R2, R2, UR8, R233 ;  /* 0x0000000802027c24 */ /* 0x004fc8000f8e02e9 */
[----:B---3--:R-:W-:Y:S02]  /*0960*/  IMAD R5, R2, R5, R230 ;  /* 0x0000000502057224 */ /* 0x008fe400078e02e6 */
[----:B------:R-:W-:Y:S01]  /*0970*/  IMAD.SHL.U32 R2, R58, 0x4, RZ ;  /* 0x000000043a027824 */ /* 0x000fe200078e00ff */
[----:B------:R-:W-:Y:S01]  /*0980*/  SHF.R.U32.HI R58, RZ, 0x3, R58 ;  /* 0x00000003ff3a7819 */ /* 0x000fe2000001163a */
[----:B------:R-:W-:-:S03]  /*0990*/  IMAD R3, R3, R5, R228 ;  /* 0x0000000503037224 */ /* 0x000fc600078e02e4 */
[C---:B------:R-:W-:Y:S01]  /*09a0*/  LOP3.LUT R5, R2.reuse, 0x1c, RZ, 0xc0, !PT ;  /* 0x0000001c02057812 */ /* 0x040fe200078ec0ff */
[----:B----4-:R-:W-:Y:S01]  /*09b0*/  IMAD R4, R3, R4, RZ ;  /* 0x0000000403047224 */ /* 0x010fe200078e02ff */
[----:B------:R-:W-:Y:S01]  /*09c0*/  LOP3.LUT R11, R2, 0xffc, RZ, 0xc0, !PT ;  /* 0x00000ffc020b7812 */ /* 0x000fe200078ec0ff */
[C---:B------:R-:W-:Y:S01]  /*09d0*/  VIADD R2, R58.reuse, 0x20 ;  /* 0x000000203a027836 */ /* 0x040fe20000000000 */
[----:B-----5:R-:W-:Y:S01]  /*09e0*/  ISETP.GE.AND P3, PT, R5, R0, PT ;  /* 0x000000000500720c */ /* 0x020fe20003f66270 */
[----:B------:R-:W-:Y:S01]  /*09f0*/  VIADD R0, R58, 0x10 ;  /* 0x000000103a007836 */ /* 0x000fe20000000000 */
[----:B------:R-:W-:Y:S02]  /*0a00*/  IADD3 R11, P0, PT, R4, R11, RZ ;  /* 0x0000000b040b7210 */ /* 0x000fe40007f1e0ff */
[----:B------:R-:W-:Y:S02]  /*0a10*/  ISETP.GE.OR P5, PT, R58, R231, P3 ;  /* 0x000000e73a00720c */ /* 0x000fe40001fa6670 */
[----:B------:R-:W-:-:S02]  /*0a20*/  LEA.HI.X.SX32 R4, R4, RZ, 0x1, P0 ;  /* 0x000000ff04047211 */ /* 0x000fc400000f0eff */
[C---:B------:R-:W-:Y:S02]  /*0a30*/  LEA R6, P1, R11.reuse, R6, 0x2 ;  /* 0x000000060b067211 */ /* 0x040fe400078210ff */
[----:B------:R-:W-:Y:S02]  /*0a40*/  ISETP.GE.OR P6, PT, R0, R231, P3 ;  /* 0x000000e70000720c */ /* 0x000fe40001fc6670 */
[----:B------:R-:W-:Y:S02]  /*0a50*/  LEA.HI.X R7, R11, R7, R4, 0x2, P1 ;  /* 0x000000070b077211 */ /* 0x000fe400008f1404 */
[----:B------:R-:W-:-:S03]  /*0a60*/  ISETP.NE.AND P0, PT, R5, RZ, PT ;  /* 0x000000ff0500720c */ /* 0x000fc60003f05270 */
[----:B------:R-:W-:Y:S01]  /*0a70*/  @!P5 ST.E.128 desc[UR4][R6.64], RZ ;  /* 0x000000ff0600d985 */ /* 0x000fe2000c101d04 */
[CC--:B------:R-:W-:Y:S02]  /*0a80*/  ISETP.GE.OR P5, PT, R2.reuse, R231.reuse, P3 ;  /* 0x000000e70200720c */ /* 0x0c0fe40001fa6670 */
[-C--:B------:R-:W-:Y:S02]  /*0a90*/  ISETP.GE.OR P1, PT, R2, R231.reuse, P0 ;  /* 0x000000e70200720c */ /* 0x080fe40000726670 */
[-C--:B------:R-:W-:Y:S01]  /*0aa0*/  ISETP.GE.OR P2, PT, R0, R231.reuse, P0 ;  /* 0x000000e70000720c */ /* 0x080fe20000746670 */
[C---:B------:R-:W-:Y:S01]  /*0ab0*/  VIADD R0, R58.reuse, 0x30 ;  /* 0x000000303a007836 */ /* 0x040fe20000000000 */
[----:B------:R-:W-:Y:S01]  /*0ac0*/  P2R R2, PR, RZ, 0x20 ;  /* 0x00000020ff027803 */ /* 0x000fe20000000000 */
[----:B------:R-:W-:Y:S01]  /*0ad0*/  @!P6 ST.E.128 desc[UR4][R6.64+0x800], RZ ;  /* 0x000800ff0600e985 */ /* 0x000fe2000c101d04 */
[----:B------:R-:W-:Y:S02]  /*0ae0*/  IADD3 R5, P5, PT, R3, R58, RZ ;  /* 0x0000003a03057210 */ /* 0x000fe40007fbe0ff */
[----:B------:R-:W-:-:S02]  /*0af0*/  ISETP.GE.OR P4, PT, R58, R231, P0 ;  /* 0x000000e73a00720c */ /* 0x000fc40000786670 */
[----:B------:R-:W-:Y:S02]  /*0b00*/  LEA.HI.X.SX32 R3, R3, RZ, 0x1, P5 ;  /* 0x000000ff03037211 */ /* 0x000fe400028f0eff */
[-C--:B------:R-:W-:Y:S02]  /*0b10*/  ISETP.GE.OR P6, PT, R0, R231.reuse, P3 ;  /* 0x000000e70000720c */ /* 0x080fe40001fc6670 */
[----:B------:R-:W-:Y:S01]  /*0b20*/  ISETP.NE.AND P5, PT, R2, RZ, PT ;  /* 0x000000ff0200720c */ /* 0x000fe20003fa5270 */
[----:B------:R-:W-:Y:S01]  /*0b30*/  @!P1 IMAD.MOV.U32 R2, RZ, RZ, -0x800000 ;  /* 0xff800000ff029424 */ /* 0x000fe200078e00ff */
[----:B------:R-:W-:Y:S02]  /*0b40*/  ISETP.GE.OR P0, PT, R0, R231, P0 ;  /* 0x000000e70000720c */ /* 0x000fe40000706670 */
[----:B------:R-:W-:-:S03]  /*0b50*/  LEA R8, P3, R5, R8, 0x2 ;  /* 0x0000000805087211 */ /* 0x000fc600078610ff */
[----:B------:R-:W-:Y:S01]  /*0b60*/  @!P4 IMAD.MOV.U32 R4, RZ, RZ, -0x800000 ;  /* 0xff800000ff04c424 */ /* 0x000fe200078e00ff */
[----:B------:R-:W-:Y:S01]  /*0b70*/  LEA.HI.X R9, R5, R9, R3, 0x2, P3 ;  /* 0x0000000905097211 */ /* 0x000fe200018f1403 */
[----:B------:R-:W-:Y:S02]  /*0b80*/  @!P2 IMAD.MOV.U32 R3, RZ, RZ, -0x800000 ;  /* 0xff800000ff03a424 */ /* 0x000fe400078e00ff */
[----:B------:R-:W-:Y:S04]  /*0b90*/  @!P6 ST.E.128 desc[UR4][R6.64+0x1800], RZ ;  /* 0x001800ff0600e985 */ /* 0x000fe8000c101d04 */
[----:B------:R-:W-:Y:S04]  /*0ba0*/  @!P5 ST.E.128 desc[UR4][R6.64+0x1000], RZ ;  /* 0x001000ff0600d985 */ /* 0x000fe8000c101d04 */
[----:B------:R-:W-:Y:S04]  /*0bb0*/  @!P4 ST.E desc[UR4][R8.64], R4 ;  /* 0x000000040800c985 */ /* 0x000fe8000c101904 */
[----:B------:R-:W-:Y:S04]  /*0bc0*/  @!P2 ST.E desc[UR4][R8.64+0x40], R3 ;  /* 0x000040030800a985 */ /* 0x000fe8000c101904 */
[----:B------:R1:W-:Y:S02]  /*0bd0*/  @!P1 ST.E desc[UR4][R8.64+0x80], R2 ;  /* 0x0000800208009985 */ /* 0x0003e4000c101904 */
[----:B-1----:R-:W-:Y:S05]  /*0be0*/  @P0 RET.REL.NODEC R226 `(_ZN5flash24flash_fwd_splitkv_kernelI23Flash_fwd_kernel_traitsILi32ELi64ELi256ELi4ELb0ELb0EN7cutlass6half_tE19Flash_kernel_traitsILi32ELi64ELi256ELi4ES3_EELb0ELb0ELb0ELb0ELb0ELb0ELb1ELb1EEEvNS_16Flash_fwd_paramsE) ;  /* 0xfffffff4e2040950 */ /* 0x002fea0003c3ffff */
[----:B------:R-:W-:Y:S02]  /*0bf0*/  MOV R3, 0xff800000 ;  /* 0xff80000000037802 */ /* 0x000fe40000000f00 */
[----:B------:R-:W-:-:S03]  /*0c00*/  MOV R227, 0x0 ;  /* 0x0000000000e37802 */ /* 0x000fc60000000f00 */
[----:B------:R1:W-:Y:S02]  /*0c10*/  ST.E desc[UR4][R8.64+0xc0], R3 ;  /* 0x0000c00308007985 */ /* 0x0003e4000c101904 */
[----:B-1----:R-:W-:Y:S05]  /*0c20*/  RET.REL.NODEC R226 `(_ZN5flash24flash_fwd_splitkv_kernelI23Flash_fwd_kernel_traitsILi32ELi64ELi256ELi4ELb0ELb0EN7cutlass6half_tE19Flash_kernel_traitsILi32ELi64ELi256ELi4ES3_EELb0ELb0ELb0ELb0ELb0ELb0ELb1ELb1EEEvNS_16Flash_fwd_paramsE) ;  /* 0xfffffff0e2f47950 */ /* 0x002fea0003c3ffff */
.L_x_1280:
        /* <DEDUP_REMOVED lines=12> */
[----:B------:R-:W2:Y:S04]  /*0cf0*/  LD.E R9, desc[UR4][R148.64+0x170] ;  /* 0x0001700494097980 */ /* 0x000ea8000c101900 */
[----:B------:R-:W3:Y:S04]  /*0d00*/  LD.E.64 R14, desc[UR4][R148.64+0x168] ;  /* 0x00016804940e7980 */ /* 0x000ee8000c101b00 */
[----:B------:R-:W4:Y:S01]  /*0d10*/  LD.E R13, desc[UR4][R148.64+0x68] ;  /* 0x00006804940d7980 */ /* 0x000f22000c101900 */
[----:B------:R-:W-:-:S03]  /*0d20*/  LEA R16, R57, 0xffffff00, 0x8 ;  /* 0xffffff0039107811 */ /* 0x000fc600078e40ff */
[----:B------:R-:W4:Y:S01]  /*0d30*/  LD.E.64 R20, desc[UR4][R148.64+0x20] ;  /* 0x0000200494147980 */ /* 0x000f22000c101b00 */
[----:B-1----:R-:W-:-:S03]  /*0d40*/  IABS R2, R16 ;  /* 0x0000001000027213 */ /* 0x002fc60000000000 */
[----:B------:R-:W4:Y:S04]  /*0d50*/  LD.E.64 R216, desc[UR4][R148.64+0x38] ;  /* 0x0000380494d87980 */ /* 0x000f28000c101b00 */
[----:B------:R-:W5:Y:S04]  /*0d60*/  LD.E.64 R28, desc[UR4][R148.64+0x58] ;  /* 0x00005804941c7980 */ /* 0x000f68000c101b00 */
[----:B------:R-:W5:Y:S01]  /*0d70*/  LD.E.64 R218, desc[UR4][R148.64+0x40] ;  /* 0x0000400494da7980 */ /* 0x000f62000c101b00 */
[----:B--2---:R-:W-:-:S04]  /*0d80*/  IABS R3, R9 ;  /* 0x0000000900037213 */ /* 0x004fc80000000000 */
[----:B------:R-:W1:Y:S08]  /*0d90*/  I2F.RP R4, R3 ;  /* 0x0000000300047306 */ /* 0x000e700000209400 */
[----:B-1----:R-:W1:Y:S02]  /*0da0*/  MUFU.RCP R18, R4 ;  /* 0x0000000400127308 */ /* 0x002e640000001000 */
[----:B-1----:R-:W-:-:S06]  /*0db0*/  IADD3 R18, PT, PT, R18, 0xffffffe, RZ ;  /* 0x0ffffffe12127810 */ /* 0x002fcc0007ffe0ff */
[----:B------:R-:W1:Y:S02]  /*0dc0*/  F2I.FTZ.U32.TRUNC.NTZ R19, R18 ;  /* 0x0000001200137305 */ /* 0x000e64000021f000 */
[----:B-1----:R-:W-:Y:S01]  /*0dd0*/  IADD3 R0, PT, PT, RZ, -R19, RZ ;  /* 0x80000013ff007210 */ /* 0x002fe20007ffe0ff */
[----:B------:R-:W-:-:S04]  /*0de0*/  IMAD.MOV.U32 R18, RZ, RZ, RZ ;  /* 0x000000ffff127224 */ /* 0x000fc800078e00ff */
[----:B------:R-:W-:Y:S01]  /*0df0*/  IMAD R5, R0, R3, RZ ;  /* 0x0000000300057224 */ /* 0x000fe200078e02ff */
[----:B------:R-:W-:-:S03]  /*0e00*/  IABS R0, R9 ;  /* 0x0000000900007213 */ /* 0x000fc60000000000 */
[----:B------:R-:W-:Y:S01]  /*0e10*/  IMAD.HI.U32 R5, R19, R5, R18 ;  /* 0x0000000513057227 */ /* 0x000fe200078e0012 */
[----:B------:R-:W-:Y:S01]  /*0e20*/  IADD3 R0, PT, PT, RZ, -R0, RZ ;  /* 0x80000000ff007210 */ /* 0x000fe20007ffe0ff */
[----:B------:R-:W2:Y:S04]  /*0e30*/  LD.E.64 R18, desc[UR4][R148.64+0x50] ;  /* 0x0000500494127980 */ /* 0x000ea8000c101b00 */
[----:B------:R-:W-:-:S04]  /*0e40*/  IMAD.HI.U32 R6, R5, R2, RZ ;  /* 0x0000000205067227 */ /* 0x000fc800078e00ff */
[----:B------:R-:W-:-:S05]  /*0e50*/  IMAD R0, R6, R0, R2 ;  /* 0x0000000006007224 */ /* 0x000fca00078e0202 */
[----:B------:R-:W-:Y:S02]  /*0e60*/  ISETP.GT.U32.AND P0, PT, R3, R0, PT ;  /* 0x000000000300720c */ /* 0x000fe40003f04070 */
[----:B------:R-:W-:-:S11]  /*0e70*/  ISETP.NE.AND P3, PT, R9, RZ, PT ;  /* 0x000000ff0900720c */ /* 0x000fd60003f65270 */
[----:B------:R-:W-:-:S05]  /*0e80*/  @!P0 IMAD.IADD R0, R0, 0x1, -R3 ;  /* 0x0000000100008824 */ /* 0x000fca00078e0a03 */
[----:B------:R-:W-:Y:S02]  /*0e90*/  ISETP.GE.U32.AND P1, PT, R0, R3, PT ;  /* 0x000000030000720c */ /* 0x000fe40003f26070 */
[----:B------:R-:W-:-:S04]  /*0ea0*/  LOP3.LUT R0, R16, R9, RZ, 0x3c, !PT ;  /* 0x0000000910007212 */ /* 0x000fc800078e3cff */
[----:B------:R-:W-:Y:S01]  /*0eb0*/  ISETP.GE.AND P2, PT, R0, RZ, PT ;  /* 0x000000ff0000720c */ /* 0x000fe20003f46270 */
[-C--:B---3--:R-:W-:Y:S01]  /*0ec0*/  IMAD R0, R15, R233.reuse, RZ ;  /* 0x000000e90f007224 */ /* 0x088fe200078e02ff */
[----:B------:R-:W-:Y:S01]  /*0ed0*/  @!P0 IADD3 R6, PT, PT, R6, 0x1, RZ ;  /* 0x0000000106068810 */ /* 0x000fe20007ffe0ff */
[----:B------:R-:W-:-:S04]  /*0ee0*/  IMAD.WIDE.U32 R14, R14, R233, RZ ;  /* 0x000000e90e0e7225 */ /* 0x000fc800078e00ff */
[----:B------:R-:W-:Y:S01]  /*0ef0*/  @P1 VIADD R6, R6, 0x1 ;  /* 0x0000000106061836 */ /* 0x000fe20000000000 */
[----:B------:R-:W-:Y:S02]  /*0f00*/  IADD3 R235, PT, PT, R15, R0, RZ ;  /* 0x000000000feb7210 */ /* 0x000fe40007ffe0ff */
[----:B------:R-:W-:-:S03]  /*0f10*/  LEA R234, P0, R14, R236, 0x2 ;  /* 0x000000ec0eea7211 */ /* 0x000fc600078010ff */
[----:B------:R-:W-:Y:S01]  /*0f20*/  @!P2 IMAD.MOV R6, RZ, RZ, -R6 ;  /* 0x000000ffff06a224 */ /* 0x000fe200078e0a06 */
[----:B------:R-:W-:Y:S02]  /*0f30*/  LEA.HI.X R235, R14, R237, R235, 0x2, P0 ;  /* 0x000000ed0eeb7211 */ /* 0x000fe400000f14eb */
[----:B------:R-:W-:Y:S01]  /*0f40*/  @!P3 LOP3.LUT R6, RZ, R9, RZ, 0x33, !PT ;  /* 0x00000009ff06b212 */ /* 0x000fe200078e33ff */
[----:B------:R-:W3:Y:S04]  /*0f50*/  LD.E.64 R14, desc[UR4][R148.64+0x28] ;  /* 0x00002804940e7980 */ /* 0x000ee8000c101b00 */
[----:B------:R-:W-:-:S05]  /*0f60*/  IMAD.WIDE R2, R6, 0x4, R234 ;  /* 0x0000000406027825 */ /* 0x000fca00078e02ea */
[----:B------:R1:W2:Y:S01]  /*0f70*/  LD.E R0, desc[UR4][R2.64] ;  /* 0x0000000402007980 */ /* 0x0002a2000c101900 */
[----:B----4-:R-:W-:-:S04]  /*0f80*/  IABS R5, R13 ;  /* 0x0000000d00057213 */ /* 0x010fc80000000000 */
[----:B------:R-:W4:Y:S08]  /*0f90*/  I2F.RP R12, R5 ;  /* 0x00000005000c7306 */ /* 0x000f300000209400 */
[----:B----45:R-:W4:Y:S02]  /*0fa0*/  MUFU.RCP R8, R12 ;  /* 0x0000000c00087308 */ /* 0x030f240000001000 */
[----:B----4-:R-:W-:-:S06]  /*0fb0*/  IADD3 R8, PT, PT, R8, 0xffffffe, RZ ;  /* 0x0ffffffe08087810 */ /* 0x010fcc0007ffe0ff */
[----:B------:R-:W4:Y:S01]  /*0fc0*/  F2I.FTZ.U32.TRUNC.NTZ R23, R8 ;  /* 0x0000000800177305 */ /* 0x000f22000021f000 */
[----:B------:R-:W-:Y:S02]  /*0fd0*/  MOV R22, RZ ;  /* 0x000000ff00167202 */ /* 0x000fe40000000f00 */
[----:B------:R-:W-:Y:S02]  /*0fe0*/  IABS R4, R230 ;  /* 0x000000e600047213 */ /* 0x000fe40000000000 */
[----:B-1----:R-:W-:Y:S01]  /*0ff0*/  IABS R3, R13 ;  /* 0x0000000d00037213 */ /* 0x002fe20000000000 */
[----:B----4-:R-:W-:-:S04]  /*1000*/  IMAD.MOV R2, RZ, RZ, -R23 ;  /* 0x000000ffff027224 */ /* 0x010fc800078e0a17 */
        /* <DEDUP_REMOVED lines=17> */
[----:B------:R-:W-:Y:S02]  /*1120*/  IMAD R2, R217, R16, RZ ;  /* 0x00000010d9027224 */ /* 0x000fe400078e02ff */
[----:B------:R-:W-:Y:S02]  /*1130*/  @!P1 IMAD.MOV R9, RZ, RZ, -R9 ;  /* 0x000000ffff099224 */ /* 0x000fe400078e0a09 */
[----:B------:R-:W-:Y:S01]  /*1140*/  IMAD R2, R216, R17, R2 ;  /* 0x00000011d8027224 */ /* 0x000fe200078e0202 */
[----:B------:R-:W-:Y:S02]  /*1150*/  @!P0 LOP3.LUT R9, RZ, R13, RZ, 0x33, !PT ;  /* 0x0000000dff098212 */ /* 0x000fe400078e33ff */
[----:B--2---:R-:W-:Y:S01]  /*1160*/  SHF.R.S32.HI R3, RZ, 0x1f, R0 ;  /* 0x0000001fff037819 */ /* 0x004fe20000011400 */
[----:B------:R-:W-:-:S04]  /*1170*/  IMAD R4, R21, R0, RZ ;  /* 0x0000000015047224 */ /* 0x000fc800078e02ff */
[C---:B------:R-:W-:Y:S02]  /*1180*/  IMAD R4, R20.reuse, R3, R4 ;  /* 0x0000000314047224 */ /* 0x040fe400078e0204 */
[----:B------:R-:W-:-:S05]  /*1190*/  IMAD.WIDE.U32 R20, R20, R0, RZ ;  /* 0x0000000014147225 */ /* 0x000fca00078e00ff */
[----:B------:R-:W-:Y:S02]  /*11a0*/  IADD3 R5, PT, PT, R21, R4, RZ ;  /* 0x0000000415057210 */ /* 0x000fe40007ffe0ff */
[----:B------:R-:W-:-:S05]  /*11b0*/  MOV R4, R20 ;  /* 0x0000001400047202 */ /* 0x000fca0000000f00 */
[----:B------:R-:W-:-:S05]  /*11c0*/  IMAD.WIDE.U32 R20, R16, R216, R4 ;  /* 0x000000d810147225 */ /* 0x000fca00078e0004 */
[----:B------:R-:W-:Y:S01]  /*11d0*/  IADD3 R21, PT, PT, R21, R2, RZ ;  /* 0x0000000215157210 */ /* 0x000fe20007ffe0ff */
[----:B------:R-:W-:Y:S01]  /*11e0*/  IMAD R5, R19, R9, RZ ;  /* 0x0000000913057224 */ /* 0x000fe200078e02ff */
[----:B------:R-:W-:-:S05]  /*11f0*/  SHF.R.S32.HI R2, RZ, 0x1f, R9 ;  /* 0x0000001fff027819 */ /* 0x000fca0000011409 */
[----:B------:R-:W-:Y:S02]  /*1200*/  IMAD R5, R18, R2, R5 ;  /* 0x0000000212057224 */ /* 0x000fe400078e0205 */
[----:B---3--:R-:W-:Y:S02]  /*1210*/  IMAD R2, R15, R0, RZ ;  /* 0x000000000f027224 */ /* 0x008fe400078e02ff */
[----:B------:R-:W-:-:S04]  /*1220*/  IMAD.WIDE.U32 R18, R9, R18, R20 ;  /* 0x0000001209127225 */ /* 0x000fc800078e0014 */
[----:B------:R-:W-:Y:S01]  /*1230*/  IMAD.WIDE.U32 R20, R14, R0, RZ ;  /* 0x000000000e147225 */ /* 0x000fe200078e00ff */
[----:B------:R-:W-:-:S03]  /*1240*/  MOV R6, R18 ;  /* 0x0000001200067202 */ /* 0x000fc60000000f00 */
[----:B------:R-:W-:Y:S02]  /*1250*/  IMAD R2, R14, R3, R2 ;  /* 0x000000030e027224 */ /* 0x000fe400078e0202 */
[----:B------:R-:W-:Y:S02]  /*1260*/  IMAD.IADD R5, R19, 0x1, R5 ;  /* 0x0000000113057824 */ /* 0x000fe400078e0205 */
[----:B------:R-:W-:Y:S01]  /*1270*/  IMAD.IADD R18, R21, 0x1, R2 ;  /* 0x0000000115127824 */ /* 0x000fe200078e0202 */
[----:B------:R-:W-:Y:S05]  /*1280*/  BRA `(.L_x_1283) ;  /* 0x0000000400387947 */ /* 0x000fea0003800000 */
.L_x_1282:
        /* <DEDUP_REMOVED lines=59> */
[----:B------:R-:W-:Y:S02]  /*1640*/  @!P0 SHF.R.S32.HI R3, RZ, 0x1f, R8 ;  /* 0x0000001fff038819 */ /* 0x000fe40000011408 */
[----:B------:R-:W-:Y:S01]  /*1650*/  @!P0 IADD3 R23, PT, PT, R5, R0, RZ ;  /* 0x0000000005178210 */ /* 0x000fe20007ffe0ff */
[----:B----4-:R-:W-:Y:S01]  /*1660*/  @!P0 IMAD R0, R15, R8, RZ ;  /* 0x000000080f008224 */ /* 0x010fe200078e02ff */
[----:B------:R-:W-:Y:S01]  /*1670*/  SHF.R.S32.HI R2, RZ, 0x1f, R6 ;  /* 0x0000001fff027819 */ /* 0x000fe20000011406 */
[----:B------:R-:W-:Y:S01]  /*1680*/  IMAD R5, R19, R6, RZ ;  /* 0x0000000613057224 */ /* 0x000fe200078e02ff */
[----:B------:R-:W-:Y:S01]  /*1690*/  @!P0 MOV R22, R4 ;  /* 0x0000000400168202 */ /* 0x000fe20000000f00 */
[----:B------:R-:W-:-:S02]  /*16a0*/  @P0 IMAD.IADD R9, R9, 0x1, R12 ;  /* 0x0000000109090824 */ /* 0x000fc400078e020c */
[----:B------:R-:W-:Y:S02]  /*16b0*/  @!P0 IMAD R0, R14, R3, R0 ;  /* 0x000000030e008224 */ /* 0x000fe400078e0200 */
[----:B------:R-:W-:Y:S02]  /*16c0*/  IMAD R5, R18, R2, R5 ;  /* 0x0000000212057224 */ /* 0x000fe400078e0205 */
[----:B------:R-:W-:-:S04]  /*16d0*/  @!P0 IMAD.WIDE.U32 R14, R14, R8, R22 ;  /* 0x000000080e0e8225 */ /* 0x000fc800078e0016 */
[----:B------:R-:W-:Y:S02]  /*16e0*/  @P0 IMAD R2, R219, R9, RZ ;  /* 0x00000009db020224 */ /* 0x000fe400078e02ff */
[----:B------:R-:W-:-:S04]  /*16f0*/  IMAD.WIDE.U32 R22, R18, R6, R20 ;  /* 0x0000000612167225 */ /* 0x000fc800078e0014 */
[----:B------:R-:W-:Y:S01]  /*1700*/  @P0 IMAD.WIDE.U32 R8, R218, R9, RZ ;  /* 0x00000009da080225 */ /* 0x000fe200078e00ff */
[----:B------:R-:W-:Y:S02]  /*1710*/  @!P0 MOV R20, R14 ;  /* 0x0000000e00148202 */ /* 0x000fe40000000f00 */
[----:B------:R-:W-:Y:S01]  /*1720*/  MOV R6, R22 ;  /* 0x0000001600067202 */ /* 0x000fe20000000f00 */
[----:B------:R-:W-:Y:S01]  /*1730*/  @!P0 IMAD.IADD R18, R15, 0x1, R0 ;  /* 0x000000010f128824 */ /* 0x000fe200078e0200 */
[----:B------:R-:W-:Y:S01]  /*1740*/  @P0 IADD3 R18, PT, PT, R9, R2, RZ ;  /* 0x0000000209120210 */ /* 0x000fe20007ffe0ff */
[----:B------:R-:W-:Y:S01]  /*1750*/  IMAD.IADD R5, R23, 0x1, R5 ;  /* 0x0000000117057824 */ /* 0x000fe200078e0205 */
[----:B------:R-:W-:Y:S02]  /*1760*/  @P0 MOV R20, R8 ;  /* 0x0000000800140202 */ /* 0x000fe40000000f00 */
.L_x_1283:
[----:B------:R-:W-:Y:S05]  /*1770*/  BSYNC.RECONVERGENT B0 ;  /* 0x0000000000007941 */ /* 0x000fea0003800200 */
.L_x_1281:
[----:B------:R-:W-:Y:S01]  /*1780*/  ISETP.NE.AND P0, PT, R10, -0x1, PT ;  /* 0xffffffff0a00780c */ /* 0x000fe20003f05270 */
[----:B------:R-:W2:Y:S04]  /*1790*/  LD.E.64 R22, desc[UR4][R148.64+0x30] ;  /* 0x0000300494167980 */ /* 0x000ea8000c101b00 */
[----:B------:R-:W3:Y:S04]  /*17a0*/  LD.E.64 R26, desc[UR4][R148.64+0x48] ;  /* 0x00004804941a7980 */ /* 0x000ee8000c101b00 */
[----:B------:R-:W4:Y:S04]  /*17b0*/  LD.E.64 R8, desc[UR4][R148.64+0x10] ;  /* 0x0000100494087980 */ /* 0x000f28000c101b00 */
[----:B------:R-:W3:Y:S01]  /*17c0*/  @!P0 LD.E.64 R24, desc[UR4][R148.64+0x18] ;  /* 0x0000180494188980 */ /* 0x000ee2000c101b00 */
[----:B------:R-:W-:-:S03]  /*17d0*/  IMAD.MOV.U32 R0, RZ, RZ, RZ ;  /* 0x000000ffff007224 */ /* 0x000fc600078e00ff */
[----:B------:R-:W4:Y:S04]  /*17e0*/  LD.E.64 R14, desc[UR4][R148.64+0x8] ;  /* 0x00000804940e7980 */ /* 0x000f28000c101b00 */
[----:B------:R-:W4:Y:S04]  /*17f0*/  LD.E.64 R2, desc[UR4][R148.64] ;  /* 0x0000000494027980 */ /* 0x000f28000c101b00 */
[----:B------:R-:W4:Y:S04]  /*1800*/  LD.E R11, desc[UR4][R148.64+0xd0] ;  /* 0x0000d004940b7980 */ /* 0x000f28000c101900 */
[----:B------:R1:W5:Y:S04]  /*1810*/  @P6 LD.E R0, desc[UR4][R34.64] ;  /* 0x0000000422006980 */ /* 0x000368000c101900 */
[----:B------:R1:W5:Y:S01]  /*1820*/  LD.E R229, desc[UR4][R148.64+0xc0] ;  /* 0x0000c00494e57980 */ /* 0x000362000c101900 */
        /* <DEDUP_REMOVED lines=14> */
[----:B------:R-:W-:Y:S01]  /*1910*/  ISETP.GT.U32.AND P1, PT, R4, R19, PT ;  /* 0x000000130400720c */ /* 0x000fe20003f24070 */
[----:B------:R-:W-:-:S05]  /*1920*/  IMAD.SHL.U32 R59, R58, 0x8, RZ ;  /* 0x000000083a3b7824 */ /* 0x000fca00078e00ff */
[----:B------:R-:W-:-:S07]  /*1930*/  LOP3.LUT R12, R59, 0x18, RZ, 0xc0, !PT ;  /* 0x000000183b0c7812 */ /* 0x000fce00078ec0ff */
[----:B------:R-:W-:-:S04]  /*1940*/  @!P1 IADD3 R19, PT, PT, R19, -R4, RZ ;  /* 0x8000000413139210 */ /* 0x000fc80007ffe0ff */
[----:B------:R-:W-:Y:S01]  /*1950*/  ISETP.GE.U32.AND P3, PT, R19, R4, PT ;  /* 0x000000041300720c */ /* 0x000fe20003f66070 */
[----:B------:R-:W-:Y:S01]  /*1960*/  @!P1 VIADD R21, R21, 0x1 ;  /* 0x0000000115159836 */ /* 0x000fe20000000000 */
[----:B------:R-:W-:Y:S02]  /*1970*/  IADD3 R30, P2, PT, R12, R20, RZ ;  /* 0x000000140c1e7210 */ /* 0x000fe40007f5e0ff */
[----:B------:R-:W-:Y:S01]  /*1980*/  LOP3.LUT R4, R230, R13, RZ, 0x3c, !PT ;  /* 0x0000000de6047212 */ /* 0x000fe200078e3cff */
[----:B------:R-:W-:Y:S02]  /*1990*/  IMAD R17, R17, R218, RZ ;  /* 0x000000da11117224 */ /* 0x000fe400078e02ff */
[----:B------:R-:W-:Y:S01]  /*19a0*/  IMAD.X R31, RZ, RZ, R18, P2 ;  /* 0x000000ffff1f7224 */ /* 0x000fe200010e0612 */
[----:B------:R-:W-:Y:S02]  /*19b0*/  ISETP.GE.AND P2, PT, R4, RZ, PT ;  /* 0x000000ff0400720c */ /* 0x000fe40003f46270 */
[----:B------:R-:W-:-:S03]  /*19c0*/  ISETP.NE.AND P1, PT, R13, RZ, PT ;  /* 0x000000ff0d00720c */ /* 0x000fc60003f25270 */
[----:B------:R-:W-:Y:S01]  /*19d0*/  @P3 IADD3 R21, PT, PT, R21, 0x1, RZ ;  /* 0x0000000115153810 */ /* 0x000fe20007ffe0ff */
[C---:B------:R-:W-:Y:S02]  /*19e0*/  IMAD R17, R16.reuse, R219, R17 ;  /* 0x000000db10117224 */ /* 0x040fe400078e0211 */
[----:B------:R-:W-:-:S04]  /*19f0*/  IMAD.WIDE.U32 R30, R16, R218, R30 ;  /* 0x000000da101e7225 */ /* 0x000fc800078e001e */
[----:B------:R-:W-:Y:S02]  /*1a00*/  IMAD.MOV.U32 R4, RZ, RZ, R21 ;  /* 0x000000ffff047224 */ /* 0x000fe400078e0015 */
[----:B------:R-:W-:-:S03]  /*1a10*/  IMAD.IADD R31, R31, 0x1, R17 ;  /* 0x000000011f1f7824 */ /* 0x000fc600078e0211 */
[----:B------:R-:W-:Y:S02]  /*1a20*/  @!P2 IADD3 R4, PT, PT, -R4, RZ, RZ ;  /* 0x000000ff0404a210 */ /* 0x000fe40007ffe1ff */
[----:B------:R-:W-:Y:S02]  /*1a30*/  @!P1 LOP3.LUT R4, RZ, R13, RZ, 0x33, !PT ;  /* 0x0000000dff049212 */ /* 0x000fe400078e33ff */
[----:B------:R-:W-:Y:S02]  /*1a40*/  LOP3.LUT R19, R59, 0xc0, RZ, 0xc0, !PT ;  /* 0x000000c03b137812 */ /* 0x000fe400078ec0ff */
[----:B------:R-:W-:Y:S02]  /*1a50*/  SHF.R.U32.HI R122, RZ, 0x2, R58 ;  /* 0x00000002ff7a7819 */ /* 0x000fe4000001163a */
[----:B------:R-:W-:Y:S01]  /*1a60*/  MOV R123, RZ ;  /* 0x000000ff007b7202 */ /* 0x000fe20000000f00 */
[----:B------:R-:W-:Y:S01]  /*1a70*/  IMAD.WIDE.U32 R30, R4, R28, R30 ;  /* 0x0000001c041e7225 */ /* 0x000fe200078e001e */
[----:B------:R-:W1:Y:S03]  /*1a80*/  S2UR UR6, SR_CgaCtaId ;  /* 0x00000000000679c3 */ /* 0x000e660000008800 */
[-C--:B------:R-:W-:Y:S01]  /*1a90*/  IMAD R225, R219, R122.reuse, RZ ;  /* 0x0000007adbe17224 */ /* 0x080fe200078e02ff */
[----:B------:R-:W-:Y:S01]  /*1aa0*/  UMOV UR7, 0x400 ;  /* 0x0000040000077882 */ /* 0x000fe20000000000 */
[----:B------:R-:W-:-:S02]  /*1ab0*/  IMAD R221, R217, R122, RZ ;  /* 0x0000007ad9dd7224 */ /* 0x000fc400078e02ff */
[----:B------:R-:W-:Y:S01]  /*1ac0*/  IMAD.SHL.U32 R61, R58, 0x4, RZ ;  /* 0x000000043a3d7824 */ /* 0x000fe200078e00ff */
[----:B------:R-:W-:Y:S01]  /*1ad0*/  LEA R227, R57, 0xffffff00, 0x8 ;  /* 0xffffff0039e37811 */ /* 0x000fe200078e40ff */
[C---:B------:R-:W-:Y:S01]  /*1ae0*/  IMAD.SHL.U32 R64, R218.reuse, 0x20, RZ ;  /* 0x00000020da407824 */ /* 0x040fe200078e00ff */
[----:B------:R-:W-:Y:S02]  /*1af0*/  SHF.L.U64.HI R65, R218, 0x5, R219 ;  /* 0x00000005da417819 */ /* 0x000fe400000102db */
[C---:B------:R-:W-:Y:S02]  /*1b00*/  SHF.L.U64.HI R63, R216.reuse, 0x5, R217 ;  /* 0x00000005d83f7819 */ /* 0x040fe400000102d9 */
[----:B------:R-:W-:Y:S01]  /*1b10*/  SHF.L.U32 R62, R216, 0x5, RZ ;  /* 0x00000005d83e7819 */ /* 0x000fe200000006ff */
[----:B-1----:R-:W-:Y:S01]  /*1b20*/  ULEA UR6, UR6, UR7, 0x18 ;  /* 0x0000000706067291 */ /* 0x002fe2000f8ec0ff */
[----:B------:R-:W-:Y:S01]  /*1b30*/  LOP3.LUT R72, R61, 0xc, RZ, 0xc0, !PT ;  /* 0x0000000c3d487812 */ /* 0x000fe200078ec0ff */
[----:B--2---:R-:W-:-:S04]  /*1b40*/  @P0 IMAD.WIDE.U32 R20, R22, R10, RZ ;  /* 0x0000000a16140225 */ /* 0x004fc800078e00ff */
[----:B------:R-:W-:Y:S02]  /*1b50*/  @P0 IMAD R18, R23, R10, RZ ;  /* 0x0000000a17120224 */ /* 0x000fe400078e02ff */
[-C--:B---3--:R-:W-:Y:S02]  /*1b60*/  @!P0 IMAD R16, R25, R233.reuse, RZ ;  /* 0x000000e919108224 */ /* 0x088fe400078e02ff */
[----:B------:R-:W-:-:S04]  /*1b70*/  @!P0 IMAD.WIDE.U32 R24, R24, R233, RZ ;  /* 0x000000e918188225 */ /* 0x000fc800078e00ff */
[----:B------:R-:W-:Y:S01]  /*1b80*/  @!P0 IMAD.MOV.U32 R17, RZ, RZ, R24 ;  /* 0x000000ffff118224 */ /* 0x000fe200078e0018 */
[----:B------:R-:W-:Y:S01]  /*1b90*/  @P0 MOV R17, R20 ;  /* 0x0000001400110202 */ /* 0x000fe20000000f00 */
[----:B------:R-:W-:Y:S02]  /*1ba0*/  @!P0 IMAD.IADD R16, R25, 0x1, R16 ;  /* 0x0000000119108824 */ /* 0x000fe400078e0210 */
[----:B------:R-:W-:Y:S01]  /*1bb0*/  @P0 IMAD.IADD R16, R21, 0x1, R18 ;  /* 0x0000000115100824 */ /* 0x000fe200078e0212 */
[----:B------:R-:W-:Y:S01]  /*1bc0*/  IADD3 R32, P1, PT, R12, R17, RZ ;  /* 0x000000110c207210 */ /* 0x000fe20007f3e0ff */
[----:B------:R-:W-:Y:S01]  /*1bd0*/  IMAD R21, R29, R4, RZ ;  /* 0x000000041d157224 */ /* 0x000fe200078e02ff */
[----:B------:R-:W-:-:S03]  /*1be0*/  SHF.R.S32.HI R10, RZ, 0x1f, R230 ;  /* 0x0000001fff0a7819 */ /* 0x000fc600000114e6 */
[----:B------:R-:W-:Y:S01]  /*1bf0*/  IMAD.X R33, RZ, RZ, R16, P1 ;  /* 0x000000ffff217224 */ /* 0x000fe200008e0610 */
[----:B------:R-:W-:Y:S01]  /*1c00*/  LOP3.LUT R16, R19, 0x18, R58, 0xf8, !PT ;  /* 0x0000001813107812 */ /* 0x000fe200078ef83a */
[----:B------:R-:W-:Y:S01]  /*1c10*/  IMAD R17, R27, R230, RZ ;  /* 0x000000e61b117224 */ /* 0x000fe200078e02ff */
[----:B------:R-:W-:Y:S02]  /*1c20*/  SHF.R.S32.HI R24, RZ, 0x1f, R4 ;  /* 0x0000001fff187819 */ /* 0x000fe40000011404 */
[----:B------:R-:W-:Y:S01]  /*1c30*/  LOP3.LUT R16, R16, 0x18, R59, 0x78, !PT ;  /* 0x0000001810107812 */ /* 0x000fe200078e783b */
[----:B------:R-:W-:Y:S02]  /*1c40*/  IMAD R10, R26, R10, R17 ;  /* 0x0000000a1a0a7224 */ /* 0x000fe400078e0211 */
[----:B------:R-:W-:Y:S02]  /*1c50*/  IMAD R21, R24, R28, R21 ;  /* 0x0000001c18157224 */ /* 0x000fe400078e0215 */
[----:B------:R-:W-:Y:S01]  /*1c60*/  IMAD.WIDE.U32 R32, R230, R26, R32 ;  /* 0x0000001ae6207225 */ /* 0x000fe200078e0020 */
[----:B------:R-:W-:-:S03]  /*1c70*/  LOP3.LUT R59, R16, 0x1f20, R59, 0xf8, !PT ;  /* 0x00001f20103b7812 */ /* 0x000fc600078ef83b */
[----:B------:R-:W-:Y:S01]  /*1c80*/  IMAD.WIDE.U32 R26, R7, 0x40, R122 ;  /* 0x00000040071a7825 */ /* 0x000fe200078e007a */
[----:B------:R-:W-:Y:S02]  /*1c90*/  SHF.R.S32.HI R7, RZ, 0x1f, R70 ;  /* 0x0000001fff077819 */ /* 0x000fe40000011446 */
[----:B------:R-:W-:Y:S01]  /*1ca0*/  MOV R16, R30 ;  /* 0x0000001e00107202 */ /* 0x000fe20000000f00 */
[----:B------:R-:W-:Y:S01]  /*1cb0*/  IMAD.IADD R17, R31, 0x1, R21 ;  /* 0x000000011f117824 */ /* 0x000fe200078e0215 */
[----:B------:R-:W-:Y:S02]  /*1cc0*/  IADD3 R18, P0, PT, R12, R6, RZ ;  /* 0x000000060c127210 */ /* 0x000fe40007f1e0ff */
[----:B------:R-:W-:Y:S01]  /*1cd0*/  LEA.HI R6, R7, R70, RZ, 0x8 ;  /* 0x0000004607067211 */ /* 0x000fe200078f40ff */
[----:B------:R-:W-:-:S03]  /*1ce0*/  IMAD.WIDE.U32 R16, R122, R218, R16 ;  /* 0x000000da7a107225 */ /* 0x000fc600078e0010 */
[----:B------:R-:W-:Y:S01]  /*1cf0*/  SHF.R.S32.HI R7, RZ, 0x8, R6 ;  /* 0x00000008ff077819 */ /* 0x000fe20000011406 */
[----:B------:R-:W-:Y:S01]  /*1d00*/  IMAD.X R19, RZ, RZ, R5, P0 ;  /* 0x000000ffff137224 */ /* 0x000fe200000e0605 */
[----:B----4-:R-:W-:Y:S01]  /*1d10*/  LEA R224, P0, R16, R8, 0x1 ;  /* 0x0000000810e07211 */ /* 0x010fe200078008ff */
[----:B------:R-:W-:Y:S01]  /*1d20*/  IMAD.IADD R225, R17, 0x1, R225 ;  /* 0x0000000111e17824 */ /* 0x000fe200078e02e1 */
[----:B------:R-:W-:Y:S01]  /*1d30*/  VIMNMX R66, PT, PT, R220, R7, !PT ;  /* 0x00000007dc427248 */ /* 0x000fe20007fe0100 */
[----:B------:R-:W-:-:S03]  /*1d40*/  IMAD.IADD R21, R33, 0x1, R10 ;  /* 0x0000000121157824 */ /* 0x000fc600078e020a */
[----:B------:R-:W-:Y:S02]  /*1d50*/  LEA.HI.X R225, R16, R9, R225, 0x1, P0 ;  /* 0x0000000910e17211 */ /* 0x000fe400000f0ce1 */
[----:B------:R-:W-:Y:S01]  /*1d60*/  ISETP.GT.AND P0, PT, R57, R66, PT ;  /* 0x000000423900720c */ /* 0x000fe20003f04270 */
[----:B------:R-:W-:Y:S02]  /*1d70*/  IMAD.MOV.U32 R20, RZ, RZ, R32 ;  /* 0x000000ffff147224 */ /* 0x000fe400078e0020 */
[----:B------:R-:W-:Y:S02]  /*1d80*/  IMAD R5, R27, R22, RZ ;  /* 0x000000161b057224 */ /* 0x000fe400078e02ff */
[----:B------:R-:W-:-:S04]  /*1d90*/  IMAD.WIDE.U32 R18, R122, R216, R18 ;  /* 0x000000d87a127225 */ /* 0x000fc800078e0012 */
[C---:B------:R-:W-:Y:S02]  /*1da0*/  IMAD R5, R26.reuse, R23, R5 ;  /* 0x000000171a057224 */ /* 0x040fe400078e0205 */
[----:B------:R-:W-:Y:S01]  /*1db0*/  IMAD.WIDE.U32 R20, R26, R22, R20 ;  /* 0x000000161a147225 */ /* 0x000fe200078e0014 */
[----:B------:R-:W-:-:S03]  /*1dc0*/  LEA R222, P1, R18, R14, 0x1 ;  /* 0x0000000e12de7211 */ /* 0x000fc600078208ff */
[----:B------:R-:W-:Y:S01]  /*1dd0*/  IMAD.IADD R221, R19, 0x1, R221 ;  /* 0x0000000113dd7824 */ /* 0x000fe200078e02dd */
[----:B------:R-:W-:Y:S02]  /*1de0*/  IADD3 R5, PT, PT, R21, R5, RZ ;  /* 0x0000000515057210 */ /* 0x000fe40007ffe0ff */
[----:B------:R-:W-:Y:S02]  /*1df0*/  LEA R120, P2, R20, R2, 0x1 ;  /* 0x0000000214787211 */ /* 0x000fe400078408ff */
[----:B------:R-:W-:Y:S02]  /*1e00*/  LEA R59, R59, UR6, 0x1 ;  /* 0x000000063b3b7c11 */ /* 0x000fe4000f8e08ff */
[C---:B------:R-:W-:Y:S02]  /*1e10*/  SHF.L.U64.HI R68, R22.reuse, 0x5, R23 ;  /* 0x0000000516447819 */ /* 0x040fe40000010217 */
[----:B------:R-:W-:Y:S02]  /*1e20*/  SHF.L.U32 R67, R22, 0x5, RZ ;  /* 0x0000000516437819 */ /* 0x000fe400000006ff */
[----:B------:R-:W-:-:S02]  /*1e30*/  LEA.HI.X R221, R18, R15, R221, 0x1, P1 ;  /* 0x0000000f12dd7211 */ /* 0x000fc400008f0cdd */
[----:B------:R-:W-:Y:S02]  /*1e40*/  LEA.HI.X R121, R20, R3, R5, 0x1, P2 ;  /* 0x0000000314797211 */ /* 0x000fe400010f0c05 */
[----:B------:R-:W-:Y:S01]  /*1e50*/  LEA.HI R11, R11, R11, RZ, 0x1 ;  /* 0x0000000b0b0b7211 */ /* 0x000fe200078f08ff */
[----:B------:R-:W-:Y:S06]  /*1e60*/  @!P0 BRA `(.L_x_1284) ;  /* 0x0000006400fc8947 */ /* 0x000fec0003800000 */
        /* <DEDUP_REMOVED lines=11> */
[----:B------:R-:W-:-:S02]  /*1f20*/  SHF.R.S32.HI R9, RZ, 0x1f, R227 ;  /* 0x0000001fff097819 */ /* 0x000fc400000114e3 */
[----:B------:R-:W-:Y:S01]  /*1f30*/  SHF.R.S32.HI R11, RZ, 0x1, R11 ;  /* 0x00000001ff0b7819 */ /* 0x000fe2000001140b */
[----:B-----5:R-:W-:-:S03]  /*1f40*/  IMAD.IADD R0, R227, 0x1, R0 ;  /* 0x00000001e3007824 */ /* 0x020fc600078e0200 */
[C---:B------:R-:W-:Y:S01]  /*1f50*/  SHF.L.U32 R117, R11.reuse, 0x5, RZ ;  /* 0x000000050b757819 */ /* 0x040fe200000006ff */
[C---:B------:R-:W-:Y:S01]  /*1f60*/  IMAD R108, R11.reuse, 0x60, RZ ;  /* 0x000000600b6c7824 */ /* 0x040fe200078e02ff */
[C---:B------:R-:W-:Y:S01]  /*1f70*/  SHF.L.U32 R103, R11.reuse, 0x7, RZ ;  /* 0x000000070b677819 */ /* 0x040fe200000006ff */
[C---:B------:R-:W-:Y:S02]  /*1f80*/  IMAD R107, R11.reuse, 0xa0, RZ ;  /* 0x000000a00b6b7824 */ /* 0x040fe400078e02ff */
[C---:B------:R-:W-:Y:S02]  /*1f90*/  IMAD R106, R11.reuse, 0xc0, RZ ;  /* 0x000000c00b6a7824 */ /* 0x040fe400078e02ff */
[C---:B------:R-:W-:Y:S02]  /*1fa0*/  IMAD R105, R11.reuse, 0xe0, RZ ;  /* 0x000000e00b697824 */ /* 0x040fe400078e02ff */
[----:B------:R-:W-:Y:S01]  /*1fb0*/  IMAD.SHL.U32 R104, R11, 0x40, RZ ;  /* 0x000000400b687824 */ /* 0x000fe200078e00ff */
[C---:B------:R-:W-:Y:S01]  /*1fc0*/  IADD3 R114, PT, PT, R122.reuse, 0x40, RZ ;  /* 0x000000407a727810 */ /* 0x040fe20007ffe0ff */
[C---:B------:R-:W-:Y:S01]  /*1fd0*/  VIADD R115, R122.reuse, 0x20 ;  /* 0x000000207a737836 */ /* 0x040fe20000000000 */
[C---:B------:R-:W-:Y:S01]  /*1fe0*/  IADD3 R112, PT, PT, R122.reuse, 0x80, RZ ;  /* 0x000000807a707810 */ /* 0x040fe20007ffe0ff */
[C---:B------:R-:W-:Y:S01]  /*1ff0*/  VIADD R113, R122.reuse, 0x60 ;  /* 0x000000607a717836 */ /* 0x040fe20000000000 */
[C---:B------:R-:W-:Y:S01]  /*2000*/  IADD3 R110, PT, PT, R122.reuse, 0xc0, RZ ;  /* 0x000000c07a6e7810 */ /* 0x040fe20007ffe0ff */
[C---:B------:R-:W-:Y:S01]  /*2010*/  VIADD R111, R122.reuse, 0xa0 ;  /* 0x000000a07a6f7836 */ /* 0x040fe20000000000 */
[----:B------:R-:W-:Y:S01]  /*2020*/  MOV R100, R227 ;  /* 0x000000e300647202 */ /* 0x000fe20000000f00 */
[----:B------:R-:W-:Y:S01]  /*2030*/  VIADD R109, R122, 0xe0 ;  /* 0x000000e07a6d7836 */ /* 0x000fe20000000000 */
[----:B------:R-:W-:Y:S01]  /*2040*/  MOV R90, R222 ;  /* 0x000000de005a7202 */ /* 0x000fe20000000f00 */
[C---:B------:R-:W-:Y:S01]  /*2050*/  IMAD R102, R57.reuse, -0x100, R70 ;  /* 0xffffff0039667824 */ /* 0x040fe200078e0246 */
[----:B------:R-:W-:Y:S01]  /*2060*/  MOV R92, R224 ;  /* 0x000000e0005c7202 */ /* 0x000fe20000000f00 */
[----:B------:R-:W-:Y:S01]  /*2070*/  IMAD R101, R57, -0x100, R60 ;  /* 0xffffff0039657824 */ /* 0x000fe200078e023c */
[----:B------:R-:W-:Y:S01]  /*2080*/  SHF.R.S32.HI R98, RZ, 0x1f, R117 ;  /* 0x0000001fff627819 */ /* 0x000fe20000011475 */
[----:B------:R-:W-:Y:S01]  /*2090*/  IMAD.MOV.U32 R99, RZ, RZ, R57 ;  /* 0x000000ffff637224 */ /* 0x000fe200078e0039 */
[----:B------:R-:W-:Y:S01]  /*20a0*/  SHF.R.S32.HI R97, RZ, 0x1f, R104 ;  /* 0x0000001fff617819 */ /* 0x000fe20000011468 */
[----:B------:R-:W-:Y:S01]  /*20b0*/  IMAD.MOV.U32 R91, RZ, RZ, R221 ;  /* 0x000000ffff5b7224 */ /* 0x000fe200078e00dd */
[----:B------:R-:W-:Y:S01]  /*20c0*/  SHF.R.S32.HI R96, RZ, 0x1f, R108 ;  /* 0x0000001fff607819 */ /* 0x000fe2000001146c */
[----:B------:R-:W-:Y:S01]  /*20d0*/  IMAD.MOV.U32 R93, RZ, RZ, R225 ;  /* 0x000000ffff5d7224 */ /* 0x000fe200078e00e1 */
[----:B------:R-:W-:-:S02]  /*20e0*/  SHF.R.S32.HI R94, RZ, 0x1f, R103 ;  /* 0x0000001fff5e7819 */ /* 0x000fc40000011467 */
[----:B------:R-:W-:Y:S02]  /*20f0*/  SHF.R.S32.HI R84, RZ, 0x1f, R107 ;  /* 0x0000001fff547819 */ /* 0x000fe4000001146b */
[----:B------:R-:W-:Y:S02]  /*2100*/  SHF.R.S32.HI R82, RZ, 0x1f, R106 ;  /* 0x0000001fff527819 */ /* 0x000fe4000001146a */
[----:B------:R-:W-:Y:S01]  /*2110*/  SHF.R.S32.HI R80, RZ, 0x1f, R105 ;  /* 0x0000001fff507819 */ /* 0x000fe20000011469 */
[----:B--2---:R-:W-:Y:S02]  /*2120*/  IMAD R5, R29, R233, RZ ;  /* 0x000000e91d057224 */ /* 0x004fe400078e02ff */
[----:B------:R-:W-:-:S04]  /*2130*/  IMAD.WIDE.U32 R28, R233, R28, R12 ;  /* 0x0000001ce91c7225 */ /* 0x000fc800078e000c */
[----:B------:R-:W-:Y:S02]  /*2140*/  IMAD.IADD R29, R29, 0x1, R5 ;  /* 0x000000011d1d7824 */ /* 0x000fe400078e0205 */
[----:B---3--:R-:W-:-:S04]  /*2150*/  IMAD.WIDE.U32 R26, R233, R22, R12 ;  /* 0x00000016e91a7225 */ /* 0x008fc800078e000c */
[----:B------:R-:W-:Y:S02]  /*2160*/  IMAD R5, R23, R233, RZ ;  /* 0x000000e917057224 */ /* 0x000fe400078e02ff */
[----:B----4-:R-:W-:Y:S02]  /*2170*/  IMAD R8, R125, R227, RZ ;  /* 0x000000e37d087224 */ /* 0x010fe400078e02ff */
[----:B------:R-:W-:Y:S02]  /*2180*/  IMAD.IADD R27, R27, 0x1, R5 ;  /* 0x000000011b1b7824 */ /* 0x000fe400078e0205 */
[----:B------:R-:W-:Y:S02]  /*2190*/  IMAD R8, R124, R9, R8 ;  /* 0x000000097c087224 */ /* 0x000fe400078e0208 */
[----:B------:R-:W-:-:S04]  /*21a0*/  IMAD.WIDE.U32 R28, R227, R124, R28 ;  /* 0x0000007ce31c7225 */ /* 0x000fc800078e001c */
[----:B------:R-:W-:Y:S01]  /*21b0*/  IMAD R5, R127, R227, RZ ;  /* 0x000000e37f057224 */ /* 0x000fe200078e02ff */
[----:B------:R-:W-:Y:S01]  /*21c0*/  IADD3 R29, PT, PT, R29, R8, RZ ;  /* 0x000000081d1d7210 */ /* 0x000fe20007ffe0ff */
[----:B------:R-:W-:-:S04]  /*21d0*/  IMAD.WIDE.U32 R26, R227, R126, R26 ;  /* 0x0000007ee31a7225 */ /* 0x000fc800078e001a */
[----:B------:R-:W-:Y:S02]  /*21e0*/  IMAD R5, R126, R9, R5 ;  /* 0x000000097e057224 */ /* 0x000fe400078e0205 */
[----:B------:R-:W-:Y:S02]  /*21f0*/  IMAD R15, R15, R4, RZ ;  /* 0x000000040f0f7224 */ /* 0x000fe400078e02ff */
[----:B------:R-:W-:Y:S02]  /*2200*/  IMAD.IADD R27, R27, 0x1, R5 ;  /* 0x000000011b1b7824 */ /* 0x000fe400078e0205 */
[----:B------:R-:W-:Y:S02]  /*2210*/  IMAD R22, R14, R24, R15 ;  /* 0x000000180e167224 */ /* 0x000fe400078e020f */
[----:B------:R-:W-:Y:S02]  /*2220*/  IMAD R5, R21, R4, RZ ;  /* 0x0000000415057224 */ /* 0x000fe400078e02ff */
[----:B------:R-:W-:Y:S01]  /*2230*/  IMAD.WIDE.U32 R14, R4, R14, R28 ;  /* 0x0000000e040e7225 */ /* 0x000fe200078e001c */
[----:B------:R-:W-:-:S03]  /*2240*/  SHF.R.S32.HI R9, RZ, 0x1f, R70 ;  /* 0x0000001fff097819 */ /* 0x000fc60000011446 */
[----:B------:R-:W-:Y:S01]  /*2250*/  IMAD R24, R20, R24, R5 ;  /* 0x0000001814187224 */ /* 0x000fe200078e0205 */
[----:B------:R-:W-:Y:S01]  /*2260*/  IADD3 R23, PT, PT, R15, R22, RZ ;  /* 0x000000160f177210 */ /* 0x000fe20007ffe0ff */
[----:B------:R-:W-:Y:S01]  /*2270*/  IMAD.WIDE.U32 R20, R4, R20, R26 ;  /* 0x0000001404147225 */ /* 0x000fe200078e001a */
[----:B------:R-:W-:Y:S02]  /*2280*/  LOP3.LUT R4, R58, 0x3, RZ, 0xc0, !PT ;  /* 0x000000033a047812 */ /* 0x000fe400078ec0ff */
[----:B------:R-:W-:Y:S01]  /*2290*/  IADD3 R15, P0, PT, -R70, R122, RZ ;  /* 0x0000007a460f7210 */ /* 0x000fe20007f1e1ff */
[-C--:B------:R-:W-:Y:S01]  /*22a0*/  IMAD R5, R122, R11.reuse, RZ ;  /* 0x0000000b7a057224 */ /* 0x080fe200078e02ff */
[----:B------:R-:W-:Y:S01]  /*22b0*/  IADD3 R25, PT, PT, R21, R24, RZ ;  /* 0x0000001815197210 */ /* 0x000fe20007ffe0ff */
[----:B------:R-:W-:Y:S02]  /*22c0*/  IMAD R21, R0, R11, RZ ;  /* 0x0000000b00157224 */ /* 0x000fe400078e02ff */
[----:B------:R-:W-:Y:S01]  /*22d0*/  IMAD R4, R4, 0x8, R5 ;  /* 0x0000000804047824 */ /* 0x000fe200078e0205 */
[----:B------:R-:W-:Y:S01]  /*22e0*/  IADD3 R0, PT, PT, R72, R5, RZ ;  /* 0x0000000548007210 */ /* 0x000fe20007ffe0ff */
[----:B------:R-:W-:Y:S01]  /*22f0*/  IMAD.X R9, RZ, RZ, ~R9, P0 ;  /* 0x000000ffff097224 */ /* 0x000fe200000e0e09 */
[----:B------:R-:W-:-:S02]  /*2300*/  MOV R22, R14 ;  /* 0x0000000e00167202 */ /* 0x000fc40000000f00 */
[----:B------:R-:W-:Y:S01]  /*2310*/  MOV R24, R20 ;  /* 0x0000001400187202 */ /* 0x000fe20000000f00 */
[C---:B------:R-:W-:Y:S01]  /*2320*/  IMAD R76, R9.reuse, R124, RZ ;  /* 0x0000007c094c7224 */ /* 0x040fe200078e02ff */
[----:B------:R-:W-:Y:S01]  /*2330*/  SHF.R.S32.HI R5, RZ, 0x1f, R21 ;  /* 0x0000001fff057819 */ /* 0x000fe20000011415 */
[----:B------:R-:W-:Y:S01]  /*2340*/  IMAD R9, R9, R126, RZ ;  /* 0x0000007e09097224 */ /* 0x000fe200078e02ff */
[C---:B------:R-:W-:Y:S02]  /*2350*/  IADD3 R88, P0, PT, R21.reuse, R4, RZ ;  /* 0x0000000415587210 */ /* 0x040fe40007f1e0ff */
[----:B------:R-:W-:Y:S01]  /*2360*/  IADD3 R14, P1, PT, R21, R0, RZ ;  /* 0x00000000150e7210 */ /* 0x000fe20007f3e0ff */
[----:B------:R-:W-:Y:S01]  /*2370*/  IMAD R76, R125, R15, R76 ;  /* 0x0000000f7d4c7224 */ /* 0x000fe200078e024c */
[----:B------:R-:W-:Y:S01]  /*2380*/  LEA.HI.X.SX32 R89, R4, R5, 0x1, P0 ;  /* 0x0000000504597211 */ /* 0x000fe200000f0eff */
[----:B------:R-:W-:Y:S01]  /*2390*/  IMAD.WIDE.U32 R22, R124, R15, R22 ;  /* 0x0000000f7c167225 */ /* 0x000fe200078e0016 */
[----:B------:R-:W-:-:S03]  /*23a0*/  LEA.HI.X.SX32 R5, R0, R5, 0x1, P1 ;  /* 0x0000000500057211 */ /* 0x000fc600008f0eff */
[-C--:B------:R-:W-:Y:S02]  /*23b0*/  IMAD R9, R127, R15.reuse, R9 ;  /* 0x0000000f7f097224 */ /* 0x080fe400078e0209 */
[----:B------:R-:W-:Y:S01]  /*23c0*/  IMAD.WIDE.U32 R24, R126, R15, R24 ;  /* 0x0000000f7e187225 */ /* 0x000fe200078e0018 */
[----:B------:R-:W-:Y:S02]  /*23d0*/  IADD3 R76, PT, PT, R23, R76, RZ ;  /* 0x0000004c174c7210 */ /* 0x000fe40007ffe0ff */
[----:B------:R-:W-:Y:S01]  /*23e0*/  LEA R85, P1, R22, R18, 0x1 ;  /* 0x0000001216557211 */ /* 0x000fe200078208ff */
[----:B------:R-:W-:Y:S01]  /*23f0*/  IMAD.IADD R9, R25, 0x1, R9 ;  /* 0x0000000119097824 */ /* 0x000fe200078e0209 */
[----:B------:R-:W-:Y:S02]  /*2400*/  SHF.L.U64.HI R0, R14, 0x1, R5 ;  /* 0x000000010e007819 */ /* 0x000fe40000010205 */
[----:B------:R-:W-:Y:S02]  /*2410*/  LEA R10, P0, R24, R16, 0x1 ;  /* 0x00000010180a7211 */ /* 0x000fe400078008ff */
[----:B------:R-:W-:-:S02]  /*2420*/  SHF.L.U32 R14, R14, 0x1, RZ ;  /* 0x000000010e0e7819 */ /* 0x000fc400000006ff */
[C---:B------:R-:W-:Y:S01]  /*2430*/  SHF.L.U64.HI R89, R88.reuse, 0x1, R89 ;  /* 0x0000000158597819 */ /* 0x040fe20000010259 */
[----:B------:R-:W-:Y:S01]  /*2440*/  IMAD.SHL.U32 R88, R88, 0x2, RZ ;  /* 0x0000000258587824 */ /* 0x000fe200078e00ff */
[----:B------:R-:W-:Y:S02]  /*2450*/  LEA.HI.X R76, R22, R19, R76, 0x1, P1 ;  /* 0x00000013164c7211 */ /* 0x000fe400008f0c4c */
[----:B------:R-:W-:Y:S02]  /*2460*/  LEA.HI.X R9, R24, R17, R9, 0x1, P0 ;  /* 0x0000001118097211 */ /* 0x000fe400000f0c09 */
[-C--:B------:R-:W-:Y:S02]  /*2470*/  IADD3 R50, P1, PT, R6, R14.reuse, RZ ;  /* 0x0000000e06327210 */ /* 0x080fe40007f3e0ff */
[----:B------:R-:W-:Y:S01]  /*2480*/  IADD3 R14, P0, PT, R2, R14, RZ ;  /* 0x0000000e020e7210 */ /* 0x000fe20007f1e0ff */
[----:B------:R-:W-:Y:S01]  /*2490*/  IMAD R75, R127, 0xc0, RZ ;  /* 0x000000c07f4b7824 */ /* 0x000fe200078e02ff */
[-C--:B------:R-:W-:Y:S01]  /*24a0*/  IADD3 R86, P3, PT, R6, R88.reuse, RZ ;  /* 0x0000005806567210 */ /* 0x080fe20007f7e0ff */
[----:B------:R-:W-:Y:S01]  /*24b0*/  IMAD.WIDE.U32 R128, R126, 0xc0, RZ ;  /* 0x000000c07e807825 */ /* 0x000fe200078e00ff */
[----:B------:R-:W-:-:S02]  /*24c0*/  IADD3 R88, P2, PT, R2, R88, RZ ;  /* 0x0000005802587210 */ /* 0x000fc40007f5e0ff */
[-C--:B------:R-:W-:Y:S02]  /*24d0*/  IADD3.X R15, PT, PT, R3, R0.reuse, RZ, P0, !PT ;  /* 0x00000000030f7210 */ /* 0x080fe400007fe4ff */
[----:B------:R-:W-:Y:S01]  /*24e0*/  ISETP.GE.AND P0, PT, R12, R229, PT ;  /* 0x000000e50c00720c */ /* 0x000fe20003f06270 */
[C-C-:B------:R-:W-:Y:S01]  /*24f0*/  IMAD.X R87, R7.reuse, 0x1, R89.reuse, P3 ;  /* 0x0000000107577824 */ /* 0x140fe200018e0659 */
[----:B------:R-:W-:Y:S01]  /*2500*/  IADD3.X R51, PT, PT, R7, R0, RZ, P1, !PT ;  /* 0x0000000007337210 */ /* 0x000fe20000ffe4ff */
[----:B------:R-:W-:Y:S01]  /*2510*/  IMAD.X R89, R3, 0x1, R89, P2 ;  /* 0x0000000103597824 */ /* 0x000fe200010e0659 */
[----:B------:R-:W-:Y:S01]  /*2520*/  P2R R116, PR, RZ, 0x1 ;  /* 0x00000001ff747803 */ /* 0x000fe20000000000 */
[C---:B------:R-:W-:Y:S01]  /*2530*/  IMAD.SHL.U32 R74, R124.reuse, 0x40, RZ ;  /* 0x000000407c4a7824 */ /* 0x040fe200078e00ff */
[----:B------:R-:W-:Y:S01]  /*2540*/  SHF.L.U64.HI R73, R124, 0x6, R125 ;  /* 0x000000067c497819 */ /* 0x000fe2000001027d */
[C---:B------:R-:W-:Y:S01]  /*2550*/  IMAD.SHL.U32 R83, R126.reuse, 0x80, RZ ;  /* 0x000000807e537824 */ /* 0x040fe200078e00ff */
[----:B------:R-:W-:-:S02]  /*2560*/  SHF.L.U64.HI R77, R126, 0x6, R127 ;  /* 0x000000067e4d7819 */ /* 0x000fc4000001027f */
[C---:B------:R-:W-:Y:S02]  /*2570*/  SHF.L.U32 R79, R126.reuse, 0x6, RZ ;  /* 0x000000067e4f7819 */ /* 0x040fe400000006ff */
[C-C-:B------:R-:W-:Y:S02]  /*2580*/  SHF.L.U64.HI R81, R126.reuse, 0x7, R127.reuse ;  /* 0x000000077e517819 */ /* 0x140fe4000001027f */
[C---:B------:R-:W-:Y:S02]  /*2590*/  SHF.L.U64.HI R78, R126.reuse, 0x5, R127 ;  /* 0x000000057e4e7819 */ /* 0x040fe4000001027f */
[----:B------:R-:W-:Y:S02]  /*25a0*/  SHF.L.U32 R95, R126, 0x5, RZ ;  /* 0x000000057e5f7819 */ /* 0x000fe400000006ff */
[----:B------:R-:W-:-:S07]  /*25b0*/  IADD3 R75, PT, PT, R129, R75, RZ ;  /* 0x0000004b814b7210 */ /* 0x000fce0007ffe0ff */
.L_x_1323:
        /* <DEDUP_REMOVED lines=8> */
[-C--:B------:R-:W-:Y:S01]  /*2640*/  ISETP.GE.OR P4, PT, R111, R101.reuse, P3 ;  /* 0x000000656f00720c */ /* 0x080fe20001f86670 */
[----:B------:R-:W-:Y:S01]  /*2650*/  VIADD R100, R100, 0xffffff00 ;  /* 0xffffff0064647836 */ /* 0x000fe20000000000 */
[-C--:B------:R-:W-:Y:S02]  /*2660*/  ISETP.LT.OR P1, PT, R122, R102.reuse, P0 ;  /* 0x000000667a00720c */ /* 0x080fe40000721670 */
        /* <DEDUP_REMOVED lines=10> */
[----:B----4-:R-:W2:Y:S02]  /*2710*/  @!P1 LD.E.128 R20, desc[UR4][R4.64] ;  /* 0x0000000404149980 */ /* 0x010ea4000c101d00 */
        /* <DEDUP_REMOVED lines=8> */
[----:B------:R-:W2:Y:S01]  /*27a0*/  @!P2 LD.E.128 R24, desc[UR4][R28.64] ;  /* 0x000000041c18a980 */ /* 0x000ea2000c101d00 */
        /* <DEDUP_REMOVED lines=18> */
[----:B------:R-:W-:Y:S01]  /*28d0*/  @!P2 IMAD R3, R125, 0xc0, RZ ;  /* 0x000000c07d03a824 */ /* 0x000fe200078e02ff */
[C---:B-1----:R-:W-:Y:S04]  /*28e0*/  @!P4 LEA R30, P0, R218.reuse, R18, 0x8 ;  /* 0x00000012da1ec211 */ /* 0x042fe800078040ff */
[----:B------:R-:W-:Y:S02]  /*28f0*/  @!P4 LEA.HI.X R31, R218, R19, R219, 0x8, P0 ;  /* 0x00000013da1fc211 */ /* 0x000fe400000f44db */
[C---:B------:R-:W-:Y:S04]  /*2900*/  ISETP.GE.AND P0, PT, R109.reuse, R101, PT ;  /* 0x000000656d00720c */ /* 0x040fe80003f06270 */
        /* <DEDUP_REMOVED lines=19> */
[----:B------:R-:W-:Y:S01]  /*2a40*/  IADD3 R8, P0, PT, RZ, -UR6, RZ ;  /* 0x80000006ff087c10 */ /* 0x000fe2000ff1e0ff */
        /* <DEDUP_REMOVED lines=9> */
[----:B--2---:R-:W-:Y:S04]  /*2ae0*/  @!P3 IMAD R25, R219, 0x180, RZ ;  /* 0x00000180db19b824 */ /* 0x004fe800078e02ff */
        /* <DEDUP_REMOVED lines=72> */
.L_x_1286:
        /* <DEDUP_REMOVED lines=75> */
.L_x_1290:
[----:B------:R-:W-:Y:S05]  /*3420*/  BSYNC.RECONVERGENT B0 ;  /* 0x0000000000007941 */ /* 0x000fea0003800200 */
.L_x_1289:
        /* <DEDUP_REMOVED lines=55> */
.L_x_1292:
[----:B------:R-:W-:Y:S05]  /*37a0*/  BSYNC.RECONVERGENT B0 ;  /* 0x0000000000007941 */ /* 0x000fea0003800200 */
.L_x_1291:
        /* <DEDUP_REMOVED lines=57> */
.L_x_1294:
[----:B------:R-:W-:Y:S05]  /*3b40*/  BSYNC.RECONVERGENT B0 ;  /* 0x0000000000007941 */ /* 0x000fea0003800200 */
.L_x_1293:
        /* <DEDUP_REMOVED lines=66> */
.L_x_1296:
[----:B------:R-:W-:Y:S05]  /*3f70*/  BSYNC.RECONVERGENT B0 ;  /* 0x0000000000007941 */ /* 0x000fea0003800200 */
.L_x_1295:
        /* <DEDUP_REMOVED lines=58> */
.L_x_1298:
[----:B------:R-:W-:Y:S05]  /*4320*/  BSYNC.RECONVERGENT B0 ;  /* 0x0000000000007941 */ /* 0x000fea0003800200 */
.L_x_1297:
        /* <DEDUP_REMOVED lines=57> */
.L_x_1300:
[----:B------:R-:W-:Y:S05]  /*46c0*/  BSYNC.RECONVERGENT B0 ;  /* 0x0000000000007941 */ /* 0x000fea0003800200 */
.L_x_1299:
        /* <DEDUP_REMOVED lines=59> */
.L_x_1302:
[----:B------:R-:W-:Y:S05]  /*4a80*/  BSYNC.RECONVERGENT B0 ;  /* 0x0000000000007941 */ /* 0x000fea0003800200 */
.L_x_1301:
        /* <DEDUP_REMOVED lines=59> */
.L_x_1304:
[----:B------:R-:W-:Y:S05]  /*4e40*/  BSYNC.RECONVERGENT B0 ;  /* 0x0000000000007941 */ /* 0x000fea0003800200 */
.L_x_1303:
[----:B------:R-:W5:Y:S02]  /*4e50*/  LD.E R3, desc[UR4][R148.64+0xd0] ;  /* 0x0000d00494037980 */ /* 0x000f64000c101900 */
[----:B-----5:R-:W-:Y:S05]  /*4e60*/  IMAD.U32 R3, R3, -0x80, RZ ;  /* 0xffffff8003037824 */ /* 0x020fea00078e00ff */
[C---:B------:R-:W-:Y:S02]  /*4e70*/  LEA R14, P1, R3.reuse, R14, 0x1 ;  /* 0x0000000e030e7211 */ /* 0x040fe400078208ff */
[C---:B------:R-:W-:Y:S02]  /*4e80*/  LEA R50, P0, R3.reuse, R50, 0x1 ;  /* 0x0000003203327211 */ /* 0x040fe400078008ff */
[C---:B------:R-:W-:Y:S02]  /*4e90*/  LEA.HI.X.SX32 R15, R3.reuse, R15, 0x1, P1 ;  /* 0x0000000f030f7211 */ /* 0x040fe400008f0eff */
[----:B------:R-:W-:Y:S01]  /*4ea0*/  LEA.HI.X.SX32 R51, R3, R51, 0x1, P0 ;  /* 0x0000003303337211 */ /* 0x000fe200000f0eff */
[----:B------:R-:W-:Y:S05]  /*4eb0*/  BRA `(.L_x_1287) ;  /* 0x0000003000407947 */ /* 0x000fea0003800000 */
.L_x_1288:
        /* <DEDUP_REMOVED lines=64> */
[----:B------:R-:W-:Y:S01]  /*52c0*/  @!P0 FFMA.FTZ R2, R39, R36, R2 ;  /* 0x0000002427028223 */ /* 0x000fe20000010002 */
[--C-:B------:R-:W-:Y:S02]  /*52d0*/  @!P0 HADD2.F32 R44, -RZ, R47.reuse.H0_H0 ;  /* 0x2000002fff2c8230 */ /* 0x100fe40000004100 */
[----:B------:R-:W-:Y:S01]  /*52e0*/  @!P0 FMUL.FTZ R5, R24, R29 ;  /* 0x0000001d18058220 */ /* 0x000fe20000410000 */
[----:B------:R-:W-:Y:S01]  /*52f0*/  @!P0 HADD2.F32 R46, -RZ, R47.H1_H1 ;  /* 0x3000002fff2e8230 */ /* 0x000fe20000004100 */
[----:B------:R-:W-:Y:S01]  /*5300*/  @!P0 MOV R47, R55 ;  /* 0x00000037002f8202 */ /* 0x000fe20000000f00 */
[----:B------:R-:W-:Y:S01]  /*5310*/  @!P0 HADD2.F32 R22, -RZ, R22.H1_H1 ;  /* 0x30000016ff168230 */ /* 0x000fe20000004100 */
[----:B------:R-:W-:Y:S01]  /*5320*/  @!P0 F2FP.F16.F32.PACK_AB R49, R2, R0 ;  /* 0x000000000231823e */ /* 0x000fe200000000ff */
[--C-:B------:R-:W-:Y:S02]  /*5330*/  @!P0 HADD2.F32 R20, -RZ, R23.reuse.H0_H0 ;  /* 0x20000017ff148230 */ /* 0x100fe40000004100 */
[----:B------:R-:W-:Y:S01]  /*5340*/  @!P2 FADD.FTZ R25, -R25, -RZ ;  /* 0x800000ff1919a221 */ /* 0x000fe20000010100 */
[--C-:B------:R-:W-:Y:S01]  /*5350*/  @!P0 HADD2.F32 R38, -RZ, R48.reuse.H0_H0 ;  /* 0x20000030ff268230 */ /* 0x100fe20000004100 */
[----:B------:R-:W-:Y:S01]  /*5360*/  @!P0 MOV R52, R49 ;  /* 0x0000003100348202 */ /* 0x000fe20000000f00 */
[----:B------:R-:W-:Y:S02]  /*5370*/  @!P0 HADD2.F32 R37, -RZ, R48.H1_H1 ;  /* 0x30000030ff258230 */ /* 0x000fe40000004100 */
[----:B------:R-:W-:Y:S01]  /*5380*/  @!P2 FADD.FTZ R21, -R21, -RZ ;  /* 0x800000ff1515a221 */ /* 0x000fe20000010100 */
[----:B------:R-:W-:Y:S02]  /*5390*/  @!P0 HADD2.F32 R23, -RZ, R23.H1_H1 ;  /* 0x30000017ff178230 */ /* 0x000fe40000004100 */
[----:B------:R-:W-:Y:S01]  /*53a0*/  @!P2 FADD.FTZ R18, -R18, -RZ ;  /* 0x800000ff1212a221 */ /* 0x000fe20000010100 */
[--C-:B------:R-:W-:Y:S02]  /*53b0*/  @!P0 HADD2.F32 R34, -RZ, R45.reuse.H0_H0 ;  /* 0x2000002dff228230 */ /* 0x100fe40000004100 */
[----:B------:R-:W-:Y:S01]  /*53c0*/  @!P0 FMUL.FTZ R6, R22, R25 ;  /* 0x0000001916068220 */ /* 0x000fe20000410000 */
[----:B------:R-:W-:Y:S02]  /*53d0*/  @!P0 HADD2.F32 R39, -RZ, R45.H1_H1 ;  /* 0x3000002dff278230 */ /* 0x000fe40000004100 */
[----:B------:R-:W-:Y:S01]  /*53e0*/  @!P0 FFMA.FTZ R3, R38, R40, R3 ;  /* 0x0000002826038223 */ /* 0x000fe20000010003 */
[--C-:B------:R-:W-:Y:S02]  /*53f0*/  @!P0 HADD2.F32 R36, -RZ, R47.reuse.H0_H0 ;  /* 0x2000002fff248230 */ /* 0x100fe40000004100 */
        /* <DEDUP_REMOVED lines=15> */
.L_x_1306:
[----:B------:R-:W-:Y:S05]  /*54f0*/  BSYNC.RECONVERGENT B0 ;  /* 0x0000000000007941 */ /* 0x000fea0003800200 */
.L_x_1305:
[----:B------:R-:W-:Y:S01]  /*5500*/  ISETP.GE.OR P0, PT, R115, R101, P4 ;  /* 0x000000657300720c */ /* 0x000fe20002706670 */
[----:B------:R-:W-:Y:S01]  /*5510*/  BSSY.RECONVERGENT B0, `(.L_x_1307) ;  /* 0x000005f000007945 */ /* 0x000fe20003800200 */
[----:B------:R-:W-:Y:S02]  /*5520*/  LEA R24, P2, R95, R10, 0x1 ;  /* 0x0000000a5f187211 */ /* 0x000fe400078408ff */
[----:B------:R-:W-:Y:S02]  /*5530*/  ISETP.LT.OR P3, PT, R115, R102, P0 ;  /* 0x000000667300720c */ /* 0x000fe40000761670 */
[C---:B------:R-:W-:Y:S02]  /*5540*/  LEA R130, P0, R62.reuse, R90, 0x1 ;  /* 0x0000005a3e827211 */ /* 0x040fe400078008ff */
        /* <DEDUP_REMOVED lines=16> */
[----:B------:R-:W-:Y:S03]  /*5650*/  @!P0 IADD3 R38, P2, PT, R137, R88, RZ ;  /* 0x0000005889268210 */ /* 0x000fe60007f5e0ff */
        /* <DEDUP_REMOVED lines=14> */
[--C-:B------:R-:W-:Y:S02]  /*5740*/  @!P0 HADD2.F32 R26, -RZ, R22.reuse.H0_H0 ;  /* 0x20000016ff1a8230 */ /* 0x100fe40000004100 */
        /* <DEDUP_REMOVED lines=20> */
[--C-:B------:R-:W-:Y:S02]  /*5890*/  @!P0 HADD2.F32 R44, -RZ, R46.reuse.H0_H0 ;  /* 0x2000002eff2c8230 */ /* 0x100fe40000004100 */
[----:B------:R-:W-:Y:S01]  /*58a0*/  @!P2 FADD.FTZ R33, -R33, -RZ ;  /* 0x800000ff2121a221 */ /* 0x000fe20000010100 */
[----:B------:R-:W-:Y:S01]  /*58b0*/  @!P0 HADD2.F32 R45, -RZ, R46.H1_H1 ;  /* 0x3000002eff2d8230 */ /* 0x000fe20000004100 */
[----:B------:R-:W-:Y:S01]  /*58c0*/  @!P0 F2FP.F16.F32.PACK_AB R132, R2, R0 ;  /* 0x000000000284823e */ /* 0x000fe200000000ff */
[----:B------:R-:W-:Y:S02]  /*58d0*/  @!P0 HADD2.F32 R21, -RZ, R135.H0_H0 ;  /* 0x20000087ff158230 */ /* 0x000fe40000004100 */
[----:B------:R-:W-:Y:S01]  /*58e0*/  @!P0 FMUL.FTZ R4, R28, R33 ;  /* 0x000000211c048220 */ /* 0x000fe20000410000 */
[--C-:B------:R-:W-:Y:S01]  /*58f0*/  @!P0 HADD2.F32 R46, -RZ, R47.reuse.H0_H0 ;  /* 0x2000002fff2e8230 */ /* 0x100fe20000004100 */
[----:B------:R-:W-:Y:S01]  /*5900*/  @!P0 MOV R52, R132 ;  /* 0x0000008400348202 */ /* 0x000fe20000000f00 */
[----:B------:R-:W-:Y:S01]  /*5910*/  @!P0 HADD2.F32 R48, -RZ, R47.H1_H1 ;  /* 0x3000002fff308230 */ /* 0x000fe20000004100 */
[----:B------:R-:W-:Y:S01]  /*5920*/  @!P0 MOV R47, R54 ;  /* 0x00000036002f8202 */ /* 0x000fe20000000f00 */
[----:B------:R-:W-:Y:S02]  /*5930*/  @!P0 HADD2.F32 R18, -RZ, R135.H1_H1 ;  /* 0x30000087ff128230 */ /* 0x000fe40000004100 */
[----:B------:R-:W-:Y:S01]  /*5940*/  @!P2 FADD.FTZ R31, -R31, -RZ ;  /* 0x800000ff1f1fa221 */ /* 0x000fe20000010100 */
[--C-:B------:R-:W-:Y:S02]  /*5950*/  @!P0 HADD2.F32 R40, -RZ, R49.reuse.H0_H0 ;  /* 0x20000031ff288230 */ /* 0x100fe40000004100 */
[----:B------:R-:W-:Y:S01]  /*5960*/  @!P2 FADD.FTZ R27, -R27, -RZ ;  /* 0x800000ff1b1ba221 */ /* 0x000fe20000010100 */
[----:B------:R-:W-:Y:S02]  /*5970*/  @!P0 HADD2.F32 R39, -RZ, R49.H1_H1 ;  /* 0x30000031ff278230 */ /* 0x000fe40000004100 */
[----:B------:R-:W-:Y:S01]  /*5980*/  @!P0 FMUL.FTZ R5, R26, R31 ;  /* 0x0000001f1a058220 */ /* 0x000fe20000410000 */
[----:B------:R-:W-:Y:S02]  /*5990*/  @!P0 HADD2.F32 R23, -RZ, R23.H1_H1 ;  /* 0x30000017ff178230 */ /* 0x000fe40000004100 */
[----:B------:R-:W-:Y:S01]  /*59a0*/  @!P2 FADD.FTZ R21, -R21, -RZ ;  /* 0x800000ff1515a221 */ /* 0x000fe20000010100 */
[--C-:B------:R-:W-:Y:S02]  /*59b0*/  @!P0 HADD2.F32 R36, -RZ, R47.reuse.H0_H0 ;  /* 0x2000002fff248230 */ /* 0x100fe40000004100 */
[----:B------:R-:W-:Y:S01]  /*59c0*/  @!P2 FADD.FTZ R18, -R18, -RZ ;  /* 0x800000ff1212a221 */ /* 0x000fe20000010100 */
[----:B------:R-:W-:Y:S02]  /*59d0*/  @!P0 HADD2.F32 R41, -RZ, R47.H1_H1 ;  /* 0x3000002fff298230 */ /* 0x000fe40000004100 */
[----:B------:R-:W-:Y:S01]  /*59e0*/  @!P0 FMUL.FTZ R6, R22, R27 ;  /* 0x0000001b16068220 */ /* 0x000fe20000410000 */
[--C-:B------:R-:W-:Y:S02]  /*59f0*/  @!P0 HADD2.F32 R38, -RZ, R56.reuse.H0_H0 ;  /* 0x20000038ff268230 */ /* 0x100fe40000004100 */
        /* <DEDUP_REMOVED lines=16> */
.L_x_1308:
[----:B------:R-:W-:Y:S05]  /*5b00*/  BSYNC.RECONVERGENT B0 ;  /* 0x0000000000007941 */ /* 0x000fea0003800200 */
.L_x_1307:
        /* <DEDUP_REMOVED lines=17> */
[----:B------:R-:W-:Y:S02]  /*5c20*/  @!P0 SHF.L.U32 R137, R133, 0x1, RZ ;  /* 0x0000000185898819 */ /* 0x000fe400000006ff */
[----:B------:R-:W-:Y:S02]  /*5c30*/  @!P0 IADD3.X R56, PT, PT, R97, R56, RZ, P2, !PT ;  /* 0x0000003861388210 */ /* 0x000fe400017fe4ff */
[----:B------:R-:W-:Y:S02]  /*5c40*/  @!P0 IADD3 R134, P2, PT, R137, R86, RZ ;  /* 0x0000005689868210 */ /* 0x000fe40007f5e0ff */
[----:B------:R-:W-:Y:S04]  /*5c50*/  @!P0 SHF.L.U64.HI R56, R133, 0x1, R56 ;  /* 0x0000000185388819 */ /* 0x000fe80000010238 */
        /* <DEDUP_REMOVED lines=37> */
[----:B------:R-:W-:Y:S01]  /*5eb0*/  @!P2 FADD.FTZ R27, -R27, -RZ ;  /* 0x800000ff1b1ba221 */ /* 0x000fe20000010100 */
[----:B------:R-:W-:Y:S02]  /*5ec0*/  @!P0 HADD2.F32 R36, -RZ, R48.H0_H0 ;  /* 0x20000030ff248230 */ /* 0x000fe40000004100 */
[----:B------:R-:W-:Y:S01]  /*5ed0*/  @!P0 FMUL.FTZ R2, R30, R35 ;  /* 0x000000231e028220 */ /* 0x000fe20000410000 */
[----:B------:R-:W-:Y:S02]  /*5ee0*/  @!P0 HADD2.F32 R18, -RZ, R135.H1_H1 ;  /* 0x30000087ff128230 */ /* 0x000fe40000004100 */
[----:B------:R-:W-:Y:S01]  /*5ef0*/  @!P0 FMUL.FTZ R3, R29, R34 ;  /* 0x000000221d038220 */ /* 0x000fe20000410000 */
[----:B------:R-:W-:Y:S02]  /*5f00*/  @!P0 HADD2.F32 R42, -RZ, R45.H1_H1 ;  /* 0x3000002dff2a8230 */ /* 0x000fe40000004100 */
[----:B------:R-:W-:Y:S01]  /*5f10*/  @!P0 FFMA.FTZ R2, R41, R38, R2 ;  /* 0x0000002629028223 */ /* 0x000fe20000010002 */
[--C-:B------:R-:W-:Y:S02]  /*5f20*/  @!P0 HADD2.F32 R43, -RZ, R46.reuse.H0_H0 ;  /* 0x2000002eff2b8230 */ /* 0x100fe40000004100 */
[----:B------:R-:W-:Y:S01]  /*5f30*/  @!P0 FMUL.FTZ R4, R28, R33 ;  /* 0x000000211c048220 */ /* 0x000fe20000410000 */
[----:B------:R-:W-:Y:S02]  /*5f40*/  @!P0 HADD2.F32 R44, -RZ, R46.H1_H1 ;  /* 0x3000002eff2c8230 */ /* 0x000fe40000004100 */
[----:B------:R-:W-:Y:S01]  /*5f50*/  @!P2 FADD.FTZ R21, -R21, -RZ ;  /* 0x800000ff1515a221 */ /* 0x000fe20000010100 */
[----:B------:R-:W-:Y:S01]  /*5f60*/  @!P0 F2FP.F16.F32.PACK_AB R56, R2, R0 ;  /* 0x000000000238823e */ /* 0x000fe200000000ff */
[--C-:B------:R-:W-:Y:S02]  /*5f70*/  @!P0 HADD2.F32 R45, -RZ, R47.reuse.H0_H0 ;  /* 0x2000002fff2d8230 */ /* 0x100fe40000004100 */
[----:B------:R-:W-:Y:S01]  /*5f80*/  @!P0 FFMA.FTZ R3, R36, R40, R3 ;  /* 0x0000002824038223 */ /* 0x000fe20000010003 */
[----:B------:R-:W-:Y:S01]  /*5f90*/  @!P0 HADD2.F32 R46, -RZ, R47.H1_H1 ;  /* 0x3000002fff2e8230 */ /* 0x000fe20000004100 */
[----:B------:R-:W-:Y:S01]  /*5fa0*/  @!P0 MOV R47, R55 ;  /* 0x00000037002f8202 */ /* 0x000fe20000000f00 */
[----:B------:R-:W-:Y:S01]  /*5fb0*/  @!P0 HADD2.F32 R39, -RZ, R48.H1_H1 ;  /* 0x30000030ff278230 */ /* 0x000fe20000004100 */
[----:B------:R-:W-:Y:S01]  /*5fc0*/  @!P0 MOV R52, R56 ;  /* 0x0000003800348202 */ /* 0x000fe20000000f00 */
[----:B------:R-:W-:Y:S01]  /*5fd0*/  @!P2 FADD.FTZ R18, -R18, -RZ ;  /* 0x800000ff1212a221 */ /* 0x000fe20000010100 */
[----:B------:R-:W-:Y:S01]  /*5fe0*/  LEA R136, P2, R216, R130, 0x6 ;  /* 0x00000082d8887211 */ /* 0x000fe200078430ff */
[--C-:B------:R-:W-:Y:S02]  /*5ff0*/  @!P0 HADD2.F32 R36, -RZ, R49.reuse.H0_H0 ;  /* 0x20000031ff248230 */ /* 0x100fe40000004100 */
[----:B------:R-:W-:Y:S01]  /*6000*/  @!P0 FMUL.FTZ R5, R26, R31 ;  /* 0x0000001f1a058220 */ /* 0x000fe20000410000 */
[----:B------:R-:W-:Y:S01]  /*6010*/  @!P0 HADD2.F32 R41, -RZ, R49.H1_H1 ;  /* 0x30000031ff298230 */ /* 0x000fe20000004100 */
[----:B------:R-:W-:Y:S01]  /*6020*/  LEA.HI.X R137, R216, R131, R217, 0x6, P2 ;  /* 0x00000083d8897211 */ /* 0x000fe200010f34d9 */
[----:B------:R-:W-:Y:S01]  /*6030*/  @!P0 FFMA.FTZ R4, R39, R42, R4 ;  /* 0x0000002a27048223 */ /* 0x000fe20000010004 */
[----:B------:R-:W-:Y:S01]  /*6040*/  @!P0 FMUL.FTZ R6, R22, R27 ;  /* 0x0000001b16068220 */ /* 0x000fe20000410000 */
[--C-:B------:R-:W-:Y:S02]  /*6050*/  @!P0 HADD2.F32 R38, -RZ, R47.reuse.H0_H0 ;  /* 0x2000002fff268230 */ /* 0x100fe40000004100 */
[----:B------:R-:W-:Y:S01]  /*6060*/  @!P0 FMUL.FTZ R7, R20, R21 ;  /* 0x0000001514078220 */ /* 0x000fe20000410000 */
[----:B------:R-:W-:Y:S01]  /*6070*/  @!P0 HADD2.F32 R39, -RZ, R47.H1_H1 ;  /* 0x3000002fff278230 */ /* 0x000fe20000004100 */
[----:B------:R-:W-:Y:S01]  /*6080*/  @!P0 F2FP.F16.F32.PACK_AB R133, R4, R3 ;  /* 0x000000030485823e */ /* 0x000fe200000000ff */
[----:B------:R-:W-:Y:S01]  /*6090*/  @!P0 FMUL.FTZ R8, R23, R18 ;  /* 0x0000001217088220 */ /* 0x000fe20000410000 */
[----:B------:R-:W-:Y:S01]  /*60a0*/  @!P0 FFMA.FTZ R5, R36, R43, R5 ;  /* 0x0000002b24058223 */ /* 0x000fe20000010005 */
[----:B------:R-:W-:Y:S01]  /*60b0*/  @!P0 FFMA.FTZ R6, R41, R44, R6 ;  /* 0x0000002c29068223 */ /* 0x000fe20000010006 */
[----:B------:R-:W-:Y:S01]  /*60c0*/  @!P0 MOV R53, R133 ;  /* 0x0000008500358202 */ /* 0x000fe20000000f00 */
[----:B------:R-:W-:Y:S01]  /*60d0*/  @!P0 FFMA.FTZ R7, R38, R45, R7 ;  /* 0x0000002d26078223 */ /* 0x000fe20000010007 */
[----:B------:R-:W-:Y:S02]  /*60e0*/  @!P0 FFMA.FTZ R8, R39, R46, R8 ;  /* 0x0000002e27088223 */ /* 0x000fe40000010008 */
[----:B------:R-:W-:Y:S03]  /*60f0*/  @!P0 F2FP.F16.F32.PACK_AB R132, R6, R5 ;  /* 0x000000050684823e */ /* 0x000fe600000000ff */
[----:B------:R-:W-:Y:S02]  /*6100*/  @!P0 F2FP.F16.F32.PACK_AB R135, R8, R7 ;  /* 0x000000070887823e */ /* 0x000fe400000000ff */
[----:B------:R-:W-:Y:S02]  /*6110*/  @!P0 MOV R54, R132 ;  /* 0x0000008400368202 */ /* 0x000fe40000000f00 */
[----:B------:R-:W-:Y:S05]  /*6120*/  @!P0 MOV R55, R135 ;  /* 0x0000008700378202 */ /* 0x000fea0000000f00 */
[----:B------:R3:W-:Y:S02]  /*6130*/  ST.E.128 desc[UR4][R136.64], R52 ;  /* 0x0000003488007985 */ /* 0x0007e4000c101d04 */
.L_x_1310:
[----:B------:R-:W-:Y:S05]  /*6140*/  BSYNC.RECONVERGENT B0 ;  /* 0x0000000000007941 */ /* 0x000fea0003800200 */
.L_x_1309:
        /* <DEDUP_REMOVED lines=69> */
[----:B------:R-:W-:Y:S02]  /*65a0*/  @!P0 HADD2.F32 R23, -RZ, R23.H1_H1 ;  /* 0x30000017ff178230 */ /* 0x000fe40000004100 */
        /* <DEDUP_REMOVED lines=23> */
.L_x_1312:
[----:B------:R-:W-:Y:S05]  /*6720*/  BSYNC.RECONVERGENT B0 ;  /* 0x0000000000007941 */ /* 0x000fea0003800200 */
.L_x_1311:
        /* <DEDUP_REMOVED lines=47> */
[----:B------:R-:W-:Y:S02]  /*6a20*/  @!P0 HADD2.F32 R42, -RZ, R45.H1_H1 ;  /* 0x3000002dff2a8230 */ /* 0x000fe40000004100 */
[----:B------:R-:W-:Y:S01]  /*6a30*/  @!P0 FFMA.FTZ R2, R41, R38, R2 ;  /* 0x0000002629028223 */ /* 0x000fe20000010002 */
[--C-:B------:R-:W-:Y:S02]  /*6a40*/  @!P0 HADD2.F32 R43, -RZ, R46.reuse.H0_H0 ;  /* 0x2000002eff2b8230 */ /* 0x100fe40000004100 */
[----:B------:R-:W-:Y:S01]  /*6a50*/  @!P2 FADD.FTZ R34, -R34, -RZ ;  /* 0x800000ff2222a221 */ /* 0x000fe20000010100 */
[----:B------:R-:W-:Y:S02]  /*6a60*/  @!P0 HADD2.F32 R44, -RZ, R46.H1_H1 ;  /* 0x3000002eff2c8230 */ /* 0x000fe40000004100 */
[----:B------:R-:W-:Y:S01]  /*6a70*/  @!P2 FADD.FTZ R33, -R33, -RZ ;  /* 0x800000ff2121a221 */ /* 0x000fe20000010100 */
[--C-:B------:R-:W-:Y:S01]  /*6a80*/  @!P0 HADD2.F32 R45, -RZ, R47.reuse.H0_H0 ;  /* 0x2000002fff2d8230 */ /* 0x100fe20000004100 */
[----:B------:R-:W-:Y:S01]  /*6a90*/  @!P0 F2FP.F16.F32.PACK_AB R56, R2, R0 ;  /* 0x000000000238823e */ /* 0x000fe200000000ff */
[----:B------:R-:W-:Y:S01]  /*6aa0*/  @!P0 HADD2.F32 R46, -RZ, R47.H1_H1 ;  /* 0x3000002fff2e8230 */ /* 0x000fe20000004100 */
[----:B------:R-:W-:Y:S01]  /*6ab0*/  @!P0 MOV R47, R54 ;  /* 0x00000036002f8202 */ /* 0x000fe20000000f00 */
[--C-:B------:R-:W-:Y:S01]  /*6ac0*/  @!P0 HADD2.F32 R31, -RZ, R134.reuse.H0_H0 ;  /* 0x20000086ff1f8230 */ /* 0x100fe20000004100 */
[----:B------:R-:W-:Y:S01]  /*6ad0*/  @!P0 MOV R52, R56 ;  /* 0x0000003800348202 */ /* 0x000fe20000000f00 */
[----:B------:R-:W-:Y:S02]  /*6ae0*/  @!P0 HADD2.F32 R27, -RZ, R134.H1_H1 ;  /* 0x30000086ff1b8230 */ /* 0x000fe40000004100 */
[----:B------:R-:W-:Y:S01]  /*6af0*/  @!P0 FMUL.FTZ R3, R29, R34 ;  /* 0x000000221d038220 */ /* 0x000fe20000410000 */
[--C-:B------:R-:W-:Y:S02]  /*6b00*/  @!P0 HADD2.F32 R21, -RZ, R135.reuse.H0_H0 ;  /* 0x20000087ff158230 */ /* 0x100fe40000004100 */
[----:B------:R-:W-:Y:S01]  /*6b10*/  @!P0 FMUL.FTZ R4, R28, R33 ;  /* 0x000000211c048220 */ /* 0x000fe20000410000 */
[----:B------:R-:W-:Y:S02]  /*6b20*/  @!P0 HADD2.F32 R18, -RZ, R135.H1_H1 ;  /* 0x30000087ff128230 */ /* 0x000fe40000004100 */
[----:B------:R-:W-:Y:S01]  /*6b30*/  @!P2 FADD.FTZ R31, -R31, -RZ ;  /* 0x800000ff1f1fa221 */ /* 0x000fe20000010100 */
[--C-:B------:R-:W-:Y:S02]  /*6b40*/  @!P0 HADD2.F32 R38, -RZ, R47.reuse.H0_H0 ;  /* 0x2000002fff268230 */ /* 0x100fe40000004100 */
[----:B------:R-:W-:Y:S01]  /*6b50*/  @!P2 FADD.FTZ R27, -R27, -RZ ;  /* 0x800000ff1b1ba221 */ /* 0x000fe20000010100 */
[----:B------:R-:W-:Y:S01]  /*6b60*/  @!P0 HADD2.F32 R41, -RZ, R47.H1_H1 ;  /* 0x3000002fff298230 */ /* 0x000fe20000004100 */
[----:B------:R-:W-:Y:S01]  /*6b70*/  @!P0 MOV R47, R55 ;  /* 0x00000037002f8202 */ /* 0x000fe20000000f00 */
[--C-:B------:R-:W-:Y:S02]  /*6b80*/  @!P0 HADD2.F32 R36, -RZ, R48.reuse.H0_H0 ;  /* 0x20000030ff248230 */ /* 0x100fe40000004100 */
[----:B------:R-:W-:Y:S01]  /*6b90*/  @!P2 FADD.FTZ R21, -R21, -RZ ;  /* 0x800000ff1515a221 */ /* 0x000fe20000010100 */
[----:B------:R-:W-:Y:S02]  /*6ba0*/  @!P0 HADD2.F32 R39, -RZ, R48.H1_H1 ;  /* 0x30000030ff278230 */ /* 0x000fe40000004100 */
[----:B------:R-:W-:Y:S01]  /*6bb0*/  @!P2 FADD.FTZ R18, -R18, -RZ ;  /* 0x800000ff1212a221 */ /* 0x000fe20000010100 */
[----:B------:R-:W-:Y:S01]  /*6bc0*/  @!P0 FMUL.FTZ R5, R26, R31 ;  /* 0x0000001f1a058220 */ /* 0x000fe20000410000 */
[----:B------:R-:W-:Y:S01]  /*6bd0*/  @!P0 FFMA.FTZ R3, R36, R40, R3 ;  /* 0x0000002824038223 */ /* 0x000fe20000010003 */
[----:B------:R-:W-:Y:S01]  /*6be0*/  @!P0 FMUL.FTZ R6, R22, R27 ;  /* 0x0000001b16068220 */ /* 0x000fe20000410000 */
[----:B------:R-:W-:Y:S01]  /*6bf0*/  @!P0 FFMA.FTZ R4, R39, R42, R4 ;  /* 0x0000002a27048223 */ /* 0x000fe20000010004 */
[--C-:B------:R-:W-:Y:S02]  /*6c00*/  @!P0 HADD2.F32 R36, -RZ, R47.reuse.H0_H0 ;  /* 0x2000002fff248230 */ /* 0x100fe40000004100 */
[----:B------:R-:W-:Y:S01]  /*6c10*/  @!P0 FMUL.FTZ R7, R20, R21 ;  /* 0x0000001514078220 */ /* 0x000fe20000410000 */
[----:B------:R-:W-:Y:S02]  /*6c20*/  @!P0 HADD2.F32 R39, -RZ, R47.H1_H1 ;  /* 0x3000002fff278230 */ /* 0x000fe40000004100 */
[----:B------:R-:W-:Y:S01]  /*6c30*/  @!P0 FMUL.FTZ R8, R23, R18 ;  /* 0x0000001217088220 */ /* 0x000fe20000410000 */
[----:B------:R-:W-:Y:S01]  /*6c40*/  @!P0 F2FP.F16.F32.PACK_AB R133, R4, R3 ;  /* 0x000000030485823e */ /* 0x000fe200000000ff */
[----:B------:R-:W-:Y:S01]  /*6c50*/  @!P0 FFMA.FTZ R5, R38, R43, R5 ;  /* 0x0000002b26058223 */ /* 0x000fe20000010005 */
[----:B------:R-:W-:Y:S01]  /*6c60*/  @!P0 FFMA.FTZ R6, R41, R44, R6 ;  /* 0x0000002c29068223 */ /* 0x000fe20000010006 */
[----:B------:R-:W-:Y:S01]  /*6c70*/  IMAD.WIDE.U32 R134, R216, 0xc0, R130 ;  /* 0x000000c0d8867825 */ /* 0x000fe200078e0082 */
[----:B------:R-:W-:Y:S03]  /*6c80*/  @!P0 MOV R53, R133 ;  /* 0x0000008500358202 */ /* 0x000fe60000000f00 */
[----:B------:R-:W-:Y:S01]  /*6c90*/  @!P0 FFMA.FTZ R7, R36, R45, R7 ;  /* 0x0000002d24078223 */ /* 0x000fe20000010007 */
[----:B------:R-:W-:Y:S01]  /*6ca0*/  @!P0 FFMA.FTZ R8, R39, R46, R8 ;  /* 0x0000002e27088223 */ /* 0x000fe20000010008 */
[----:B------:R-:W-:Y:S02]  /*6cb0*/  IADD3 R135, PT, PT, R49, R135, RZ ;  /* 0x0000008731877210 */ /* 0x000fe40007ffe0ff */
[----:B------:R-:W-:Y:S02]  /*6cc0*/  @!P0 F2FP.F16.F32.PACK_AB R49, R6, R5 ;  /* 0x000000050631823e */ /* 0x000fe400000000ff */
[----:B------:R-:W-:Y:S02]  /*6cd0*/  @!P0 F2FP.F16.F32.PACK_AB R132, R8, R7 ;  /* 0x000000070884823e */ /* 0x000fe400000000ff */
[----:B------:R-:W-:Y:S02]  /*6ce0*/  @!P0 MOV R54, R49 ;  /* 0x0000003100368202 */ /* 0x000fe40000000f00 */
[----:B------:R-:W-:Y:S05]  /*6cf0*/  @!P0 MOV R55, R132 ;  /* 0x0000008400378202 */ /* 0x000fea0000000f00 */
[----:B------:R1:W-:Y:S02]  /*6d00*/  ST.E.128 desc[UR4][R134.64], R52 ;  /* 0x0000003486007985 */ /* 0x0003e4000c101d04 */
.L_x_1314:
[----:B------:R-:W-:Y:S05]  /*6d10*/  BSYNC.RECONVERGENT B0 ;  /* 0x0000000000007941 */ /* 0x000fea0003800200 */
.L_x_1313:
        /* <DEDUP_REMOVED lines=99> */
.L_x_1316:
[----:B------:R-:W-:Y:S05]  /*7350*/  BSYNC.RECONVERGENT B0 ;  /* 0x0000000000007941 */ /* 0x000fea0003800200 */
.L_x_1315:
        /* <DEDUP_REMOVED lines=95> */
.L_x_1318:
[----:B------:R-:W-:Y:S05]  /*7950*/  BSYNC.RECONVERGENT B0 ;  /* 0x0000000000007941 */ /* 0x000fea0003800200 */
.L_x_1317:
        /* <DEDUP_REMOVED lines=8> */
[----:B------:R-:W-:Y:S01]  /*79e0*/  @!P0 SEL R52, R16, RZ, P1 ;  /* 0x000000ff10348207 */ /* 0x000fe20000800000 */
[----:B------:R-:W-:Y:S01]  /*79f0*/  @!P0 IMAD.WIDE R16, R19, 0x2, R24 ;  /* 0x0000000213108825 */ /* 0x000fe200078e0218 */
[----:B------:R-:W-:Y:S02]  /*7a00*/  @!P0 SEL R119, R119, RZ, P1 ;  /* 0x000000ff77778207 */ /* 0x000fe40000800000 */
[----:B------:R-:W-:Y:S03]  /*7a10*/  @!P0 IADD3 R53, P2, PT, R105, R52, RZ ;  /* 0x0000003469358210 */ /* 0x000fe60007f5e0ff */
[----:B------:R-:W3:Y:S01]  /*7a20*/  @!P0 LD.E.128 R16, desc[UR4][R16.64] ;  /* 0x0000000410108980 */ /* 0x000ee2000c101d00 */
        /* <DEDUP_REMOVED lines=17> */
[--C-:B------:R-:W-:Y:S02]  /*7b40*/  @!P0 HADD2.F32 R35, -RZ, R34.reuse.H0_H0 ;  /* 0x20000022ff238230 */ /* 0x100fe40000004100 */
        /* <DEDUP_REMOVED lines=14> */
[----:B------:R-:W-:Y:S01]  /*7c30*/  @!P0 FMUL.FTZ R2, R27, R30 ;  /* 0x0000001e1b028220 */ /* 0x000fe20000410000 */
[----:B------:R-:W-:Y:S02]  /*7c40*/  @!P0 HADD2.F32 R23, -RZ, R54.H1_H1 ;  /* 0x30000036ff178230 */ /* 0x000fe40000004100 */
[----:B------:R-:W-:Y:S01]  /*7c50*/  @!P2 FADD.FTZ R33, -R33, -RZ ;  /* 0x800000ff2121a221 */ /* 0x000fe20000010100 */
[--C-:B------:R-:W-:Y:S02]  /*7c60*/  @!P0 HADD2.F32 R18, -RZ, R55.reuse.H0_H0 ;  /* 0x20000037ff128230 */ /* 0x100fe40000004100 */
[----:B------:R-:W-:Y:S01]  /*7c70*/  @!P0 FFMA.FTZ R0, R35, R34, R0 ;  /* 0x0000002223008223 */ /* 0x000fe20000010000 */
[----:B------:R-:W-:Y:S02]  /*7c80*/  @!P0 HADD2.F32 R36, -RZ, R40.H1_H1 ;  /* 0x30000028ff248230 */ /* 0x000fe40000004100 */
[----:B------:R-:W-:Y:S01]  /*7c90*/  @!P2 FADD.FTZ R31, -R31, -RZ ;  /* 0x800000ff1f1fa221 */ /* 0x000fe20000010100 */
[----:B------:R-:W-:Y:S02]  /*7ca0*/  @!P0 HADD2.F32 R16, -RZ, R55.H1_H1 ;  /* 0x30000037ff108230 */ /* 0x000fe40000004100 */
[----:B------:R-:W-:Y:S01]  /*7cb0*/  @!P0 FMUL.FTZ R3, R26, R33 ;  /* 0x000000211a038220 */ /* 0x000fe20000410000 */
[--C-:B------:R-:W-:Y:S02]  /*7cc0*/  @!P0 HADD2.F32 R38, -RZ, R41.reuse.H0_H0 ;  /* 0x20000029ff268230 */ /* 0x100fe40000004100 */
[----:B------:R-:W-:Y:S01]  /*7cd0*/  @!P0 FFMA.FTZ R2, R37, R36, R2 ;  /* 0x0000002425028223 */ /* 0x000fe20000010002 */
[--C-:B------:R-:W-:Y:S02]  /*7ce0*/  @!P0 HADD2.F32 R34, -RZ, R48.reuse.H0_H0 ;  /* 0x20000030ff228230 */ /* 0x100fe40000004100 */
[----:B------:R-:W-:Y:S01]  /*7cf0*/  @!P0 FMUL.FTZ R4, R22, R31 ;  /* 0x0000001f16048220 */ /* 0x000fe20000410000 */
[----:B------:R-:W-:Y:S01]  /*7d00*/  @!P0 HADD2.F32 R35, -RZ, R48.H1_H1 ;  /* 0x30000030ff238230 */ /* 0x000fe20000004100 */
[----:B------:R-:W-:Y:S01]  /*7d10*/  @!P0 MOV R48, R47 ;  /* 0x0000002f00308202 */ /* 0x000fe20000000f00 */
[----:B------:R-:W-:Y:S02]  /*7d20*/  @!P0 HADD2.F32 R39, -RZ, R41.H1_H1 ;  /* 0x30000029ff278230 */ /* 0x000fe40000004100 */
[----:B------:R-:W-:Y:S01]  /*7d30*/  @!P2 FADD.FTZ R28, -R28, -RZ ;  /* 0x800000ff1c1ca221 */ /* 0x000fe20000010100 */
[----:B------:R-:W-:Y:S01]  /*7d40*/  @!P0 HADD2.F32 R19, -RZ, R19.H1_H1 ;  /* 0x30000013ff138230 */ /* 0x000fe20000004100 */
[----:B------:R-:W-:Y:S01]  /*7d50*/  @!P0 F2FP.F16.F32.PACK_AB R52, R2, R0 ;  /* 0x000000000234823e */ /* 0x000fe200000000ff */
[--C-:B------:R-:W-:Y:S02]  /*7d60*/  @!P0 HADD2.F32 R40, -RZ, R42.reuse.H0_H0 ;  /* 0x2000002aff288230 */ /* 0x100fe40000004100 */
[----:B------:R-:W-:Y:S01]  /*7d70*/  @!P2 FADD.FTZ R23, -R23, -RZ ;  /* 0x800000ff1717a221 */ /* 0x000fe20000010100 */
[----:B------:R-:W-:Y:S01]  /*7d80*/  @!P2 FADD.FTZ R18, -R18, -RZ ;  /* 0x800000ff1212a221 */ /* 0x000fe20000010100 */
[----:B------:R-:W-:Y:S01]  /*7d90*/  @!P0 MOV R44, R52 ;  /* 0x00000034002c8202 */ /* 0x000fe20000000f00 */
[--C-:B------:R-:W-:Y:S02]  /*7da0*/  @!P0 HADD2.F32 R36, -RZ, R49.reuse.H0_H0 ;  /* 0x20000031ff248230 */ /* 0x100fe40000004100 */
[----:B------:R-:W-:Y:S01]  /*7db0*/  @!P2 FADD.FTZ R16, -R16, -RZ ;  /* 0x800000ff1010a221 */ /* 0x000fe20000010100 */
[----:B------:R-:W-:Y:S01]  /*7dc0*/  @!P0 FFMA.FTZ R3, R34, R38, R3 ;  /* 0x0000002622038223 */ /* 0x000fe20000010003 */
[----:B------:R-:W-:Y:S01]  /*7dd0*/  @!P0 FMUL.FTZ R5, R21, R28 ;  /* 0x0000001c15058220 */ /* 0x000fe20000410000 */
[----:B------:R-:W-:Y:S02]  /*7de0*/  @!P0 HADD2.F32 R41, -RZ, R42.H1_H1 ;  /* 0x3000002aff298230 */ /* 0x000fe40000004100 */
[----:B------:R-:W-:Y:S01]  /*7df0*/  @!P0 FFMA.FTZ R4, R35, R39, R4 ;  /* 0x0000002723048223 */ /* 0x000fe20000010004 */
[----:B------:R-:W-:Y:S02]  /*7e00*/  @!P0 HADD2.F32 R37, -RZ, R49.H1_H1 ;  /* 0x30000031ff258230 */ /* 0x000fe40000004100 */
[----:B------:R-:W-:Y:S01]  /*7e10*/  @!P0 FMUL.FTZ R6, R20, R23 ;  /* 0x0000001714068220 */ /* 0x000fe20000410000 */
[--C-:B------:R-:W-:Y:S02]  /*7e20*/  @!P0 HADD2.F32 R42, -RZ, R43.reuse.H0_H0 ;  /* 0x2000002bff2a8230 */ /* 0x100fe40000004100 */
[----:B------:R-:W-:Y:S01]  /*7e30*/  @!P0 FMUL.FTZ R7, R17, R18 ;  /* 0x0000001211078220 */ /* 0x000fe20000410000 */
[----:B------:R-:W-:Y:S01]  /*7e40*/  @!P0 F2FP.F16.F32.PACK_AB R55, R4, R3 ;  /* 0x000000030437823e */ /* 0x000fe200000000ff */
[--C-:B------:R-:W-:Y:S02]  /*7e50*/  @!P0 HADD2.F32 R34, -RZ, R48.reuse.H0_H0 ;  /* 0x20000030ff228230 */ /* 0x100fe40000004100 */
[----:B------:R-:W-:Y:S01]  /*7e60*/  @!P0 FMUL.FTZ R8, R19, R16 ;  /* 0x0000001013088220 */ /* 0x000fe20000410000 */
[----:B------:R-:W-:Y:S01]  /*7e70*/  @!P0 HADD2.F32 R43, -RZ, R43.H1_H1 ;  /* 0x3000002bff2b8230 */ /* 0x000fe20000004100 */
[----:B------:R-:W-:Y:S01]  /*7e80*/  @!P0 MOV R45, R55 ;  /* 0x00000037002d8202 */ /* 0x000fe20000000f00 */
[----:B------:R-:W-:Y:S02]  /*7e90*/  @!P0 HADD2.F32 R35, -RZ, R48.H1_H1 ;  /* 0x30000030ff238230 */ /* 0x000fe40000004100 */
        /* <DEDUP_REMOVED lines=11> */
.L_x_1320:
[----:B------:R-:W-:Y:S05]  /*7f50*/  BSYNC.RECONVERGENT B0 ;  /* 0x0000000000007941 */ /* 0x000fea0003800200 */
.L_x_1319:
[----:B------:R-:W5:Y:S02]  /*7f60*/  LD.E R3, desc[UR4][R148.64+0xd0] ;  /* 0x0000d00494037980 */ /* 0x000f64000c101900 */
[----:B-----5:R-:W-:Y:S05]  /*7f70*/  IMAD.U32 R3, R3, -0x80, RZ ;  /* 0xffffff8003037824 */ /* 0x020fea00078e00ff */
[C---:B------:R-:W-:Y:S02]  /*7f80*/  LEA R88, P1, R3.reuse, R88, 0x1 ;  /* 0x0000005803587211 */ /* 0x040fe400078208ff */
[C---:B------:R-:W-:Y:S02]  /*7f90*/  LEA R86, P0, R3.reuse, R86, 0x1 ;  /* 0x0000005603567211 */ /* 0x040fe400078008ff */
[C---:B------:R-:W-:Y:S02]  /*7fa0*/  LEA.HI.X.SX32 R89, R3.reuse, R89, 0x1, P1 ;  /* 0x0000005903597211 */ /* 0x040fe400008f0eff */
[----:B------:R-:W-:Y:S09]  /*7fb0*/  LEA.HI.X.SX32 R87, R3, R87, 0x1, P0 ;  /* 0x0000005703577211 */ /* 0x000ff200000f0eff */
.L_x_1287:
[----:B------:R-:W-:Y:S05]  /*7fc0*/  BSYNC.RECONVERGENT B1 ;  /* 0x0000000000017941 */ /* 0x000fea0003800200 */
.L_x_1285:
        /* <DEDUP_REMOVED lines=30> */
[----:B------:R-:W5:Y:S01]  /*81b0*/  LD.E.64 R24, desc[UR4][R148.64+0x20] ;  /* 0x0000200494187980 */ /* 0x000f62000c101b00 */
[-C--:B--2---:R-:W-:Y:S02]  /*81c0*/  IABS R19, R3.reuse ;  /* 0x0000000300137213 */ /* 0x084fe40000000000 */
[----:B------:R-:W-:Y:S02]  /*81d0*/  LOP3.LUT R4, RZ, R3, RZ, 0x33, !PT ;  /* 0x00000003ff047212 */ /* 0x000fe400078e33ff */
[----:B------:R-:W1:Y:S10]  /*81e0*/  I2F.RP R18, R19 ;  /* 0x0000001300127306 */ /* 0x000e740000209400 */
[----:B-1----:R-:W4:Y:S02]  /*81f0*/  MUFU.RCP R6, R18 ;  /* 0x0000001200067308 */ /* 0x002f240000001000 */
[----:B----4-:R-:W-:Y:S01]  /*8200*/  VIADD R20, R6, 0xffffffe ;  /* 0x0ffffffe06147836 */ /* 0x010fe20000000000 */
        /* <DEDUP_REMOVED lines=11> */
[----:B------:R-:W4:Y:S02]  /*82c0*/  LD.E.64 R20, desc[UR4][R148.64+0x38] ;  /* 0x0000380494147980 */ /* 0x000f24000c101b00 */
        /* <DEDUP_REMOVED lines=26> */
[----:B------:R1:W5:Y:S02]  /*8470*/  LD.E R6, desc[UR4][R28.64] ;  /* 0x000000041c067980 */ /* 0x000364000c101900 */
[----:B------:R-:W-:Y:S02]  /*8480*/  IMAD R0, R2, R3, -0x100 ;  /* 0xffffff0002007424 */ /* 0x000fe400078e0203 */
[----:B------:R-:W5:Y:S02]  /*8490*/  LD.E R19, desc[UR4][R30.64] ;  /* 0x000000041e137980 */ /* 0x000f64000c101900 */
[----:B---3--:R-:W-:Y:S01]  /*84a0*/  IMAD R16, R27, R0, RZ ;  /* 0x000000001b107224 */ /* 0x008fe200078e02ff */
[----:B------:R-:W-:Y:S05]  /*84b0*/  SHF.R.S32.HI R8, RZ, 0x1f, R0 ;  /* 0x0000001fff087819 */ /* 0x000fea0000011400 */
[C---:B------:R-:W-:Y:S02]  /*84c0*/  IMAD R16, R26.reuse, R8, R16 ;  /* 0x000000081a107224 */ /* 0x040fe400078e0210 */
[-C--:B-1----:R-:W-:Y:S04]  /*84d0*/  IMAD.WIDE.U32 R28, R26, R0.reuse, RZ ;  /* 0x000000001a1c7225 */ /* 0x082fe800078e00ff */
[----:B----4-:R-:W-:Y:S04]  /*84e0*/  IMAD R21, R21, R0, RZ ;  /* 0x0000000015157224 */ /* 0x010fe800078e02ff */
[----:B------:R-:W-:Y:S02]  /*84f0*/  IMAD R21, R20, R8, R21 ;  /* 0x0000000814157224 */ /* 0x000fe400078e0215 */
[----:B-----5:R-:W-:Y:S04]  /*8500*/  IMAD.IADD R18, R19, 0x1, -R6 ;  /* 0x0000000113127824 */ /* 0x020fe800078e0a06 */
        /* <DEDUP_REMOVED lines=17> */
.L_x_1322:
[----:B------:R-:W-:Y:S05]  /*8620*/  BSYNC.RECONVERGENT B0 ;  /* 0x0000000000007941 */ /* 0x000fea0003800200 */
.L_x_1321:
[----:B------:R-:W-:Y:S11]  /*8630*/  ISETP.GT.AND P0, PT, R99, R66, PT ;  /* 0x000000426300720c */ /* 0x000ff60003f04270 */
[----:B------:R-:W-:Y:S02]  /*8640*/  @!UPT UIADD3 URZ, UPT, UPT, URZ, URZ, URZ ;  /* 0x000000fffffff290 */ /* 0x000fe4000fffe0ff */
[----:B------:R-:W-:Y:S05]  /*8650*/  @P0 BRA `(.L_x_1323) ;  /* 0xffffff9c00d80947 */ /* 0x000fea000383ffff */
.L_x_1284:
        /* <DEDUP_REMOVED lines=10> */
[----:B-----5:R-:W-:-:S13]  /*8700*/  ISETP.GE.AND P0, PT, R12, R229, PT ;  /* 0x000000e50c00720c */ /* 0x020fda0003f06270 */
[----:B------:R-:W-:Y:S05]  /*8710*/  @P0 BRA `(.L_x_1328) ;  /* 0x0000000000140947 */ /* 0x000fea0003800000 */
[----:B------:R-:W-:Y:S01]  /*8720*/  @!PT LDS RZ, [RZ] ;  /* 0x00000000fffff984 */ /* 0x000fe20000000800 */
[----:B------:R-:W-:Y:S01]  /*8730*/  @!PT LDS RZ, [RZ] ;  /* 0x00000000fffff984 */ /* 0x000fe20000000800 */
[----:B------:R-:W-:Y:S01]  /*8740*/  @!PT LDS RZ, [RZ] ;  /* 0x00000000fffff984 */ /* 0x000fe20000000800 */
[----:B------:R1:W-:Y:S01]  /*8750*/  LDGSTS.E.BYPASS.LTC128B.128 [R59], desc[UR4][R120.64] ;  /* 0x00000000783b7fae */ /* 0x0003e2000b981a04 */
[----:B------:R-:W-:Y:S05]  /*8760*/  BRA `(.L_x_1327) ;  /* 0x0000000000047947 */ /* 0x000fea0003800000 */
.L_x_1328:
[----:B------:R2:W-:Y:S02]  /*8770*/  STS.128 [R59], RZ ;  /* 0x000000ff3b007388 */ /* 0x0005e40000000c00 */
.L_x_1327:
[----:B------:R-:W-:Y:S05]  /*8780*/  BSYNC.RECONVERGENT B0 ;  /* 0x0000000000007941 */ /* 0x000fea0003800200 */
.L_x_1326:
[----:B-----5:R-:W-:-:S04]  /*8790*/  IADD3 R0, PT, PT, R122, 0x20, RZ ;  /* 0x000000207a007810 */ /* 0x020fc80007ffe0ff */
        /* <DEDUP_REMOVED lines=12> */
.L_x_1325:
[----:B------:R-:W2:Y:S01]  /*8860*/  LD.E.64 R2, desc[UR4][R148.64+0xf0] ;  /* 0x0000f00494027980 */ /* 0x000ea2000c101b00 */
[----:B------:R-:W-:-:S03]  /*8870*/  IMAD.MOV.U32 R5, RZ, RZ, RZ ;  /* 0x000000ffff057224 */ /* 0x000fc600078e00ff */
[----:B-----5:R-:W3:Y:S04]  /*8880*/  LD.E.U8 R0, desc[UR4][R148.64+0x1b3] ;  /* 0x0001b30494007980 */ /* 0x020ee8000c101100 */
        /* <DEDUP_REMOVED lines=39> */
[--C-:B----4-:R-:W-:Y:S02]  /*8b00*/  HADD2.F32 R21, -RZ, R9.reuse.H0_H0 ;  /* 0x20000009ff157230 */ /* 0x110fe40000004100 */
        /* <DEDUP_REMOVED lines=22> */
[----:B------:R-:W-:Y:S01]  /*8c70*/  FMUL.FTZ R23, R9, R4 ;  /* 0x0000000409177220 */ /* 0x000fe20000410000 */
[----:B------:R-:W-:Y:S02]  /*8c80*/  HADD2.F32 R16, -RZ, R16.H0_H0 ;  /* 0x20000010ff107230 */ /* 0x000fe40000004100 */
[C---:B------:R-:W-:Y:S01]  /*8c90*/  FMUL.FTZ R9, R0.reuse, R3 ;  /* 0x0000000300097220 */ /* 0x040fe20000410000 */
[----:B------:R-:W-:Y:S02]  /*8ca0*/  HADD2.F32 R21, -RZ, R8.H0_H0 ;  /* 0x20000008ff157230 */ /* 0x000fe40000004100 */
[-C--:B------:R-:W-:Y:S01]  /*8cb0*/  FMUL.FTZ R0, R0, R5.reuse ;  /* 0x0000000500007220 */ /* 0x080fe20000410000 */
[----:B------:R-:W-:Y:S01]  /*8cc0*/  F2FP.F16.F32.PACK_AB R22, R11, R22 ;  /* 0x000000160b16723e */ /* 0x000fe200000000ff */
[C---:B------:R-:W-:Y:S01]  /*8cd0*/  FFMA.FTZ R9, R16.reuse, R5, -R9 ;  /* 0x0000000510097223 */ /* 0x040fe20000010809 */
[----:B------:R-:W-:Y:S01]  /*8ce0*/  F2FP.F16.F32.PACK_AB R11, R25, R20 ;  /* 0x00000014190b723e */ /* 0x000fe200000000ff */
[----:B------:R-:W-:Y:S01]  /*8cf0*/  FFMA.FTZ R0, R16, R3, R0 ;  /* 0x0000000310007223 */ /* 0x000fe20000010000 */
[C---:B------:R-:W-:Y:S01]  /*8d00*/  FFMA.FTZ R6, R21.reuse, R4, -R6 ;  /* 0x0000000415067223 */ /* 0x040fe20000010806 */
[----:B------:R-:W-:-:S03]  /*8d10*/  FFMA.FTZ R23, R21, R2, R23 ;  /* 0x0000000215177223 */ /* 0x000fc60000010017 */
[----:B------:R-:W-:Y:S02]  /*8d20*/  F2FP.F16.F32.PACK_AB R10, R0, R9 ;  /* 0x00000009000a723e */ /* 0x000fe400000000ff */
[----:B------:R-:W-:Y:S02]  /*8d30*/  F2FP.F16.F32.PACK_AB R8, R23, R6 ;  /* 0x000000061708723e */ /* 0x000fe400000000ff */
[----:B------:R-:W-:Y:S02]  /*8d40*/  MOV R9, R22 ;  /* 0x0000001600097202 */ /* 0x000fe40000000f00 */
.L_x_1335:
[----:B------:R-:W-:Y:S05]  /*8d50*/  BSYNC.RECONVERGENT B0 ;  /* 0x0000000000007941 */ /* 0x000fea0003800200 */
.L_x_1334:
[----:B-----5:R3:W-:Y:S01]  /*8d60*/  STS.128 [R59], R8 ;  /* 0x000000083b007388 */ /* 0x0207e20000000c00 */
[----:B------:R-:W-:Y:S05]  /*8d70*/  BRA `(.L_x_1332) ;  /* 0x0000000000047947 */ /* 0x000fea0003800000 */
.L_x_1333:
[----:B------:R2:W-:Y:S02]  /*8d80*/  STS.128 [R59], RZ ;  /* 0x000000ff3b007388 */ /* 0x0005e40000000c00 */
.L_x_1332:
[----:B------:R-:W-:Y:S05]  /*8d90*/  BSYNC.RECONVERGENT B1 ;  /* 0x0000000000017941 */ /* 0x000fea0003800200 */
.L_x_1331:
        /* <DEDUP_REMOVED lines=13> */
[----:B------:R-:W2:Y:S01]  /*8e70*/  LD.E.64 R4, desc[UR4][R18.64] ;  /* 0x0000000412047980 */ /* 0x000ea2000c101b00 */
[----:B-----5:R-:W-:Y:S01]  /*8e80*/  MOV R15, R10 ;  /* 0x0000000a000f7202 */ /* 0x020fe20000000f00 */
[--C-:B----4-:R-:W-:Y:S02]  /*8e90*/  HADD2.F32 R20, -RZ, R9.reuse.H1_H1 ;  /* 0x30000009ff147230 */ /* 0x110fe40000004100 */
[----:B------:R-:W-:Y:S02]  /*8ea0*/  HADD2.F32 R16, -RZ, R9.H0_H0 ;  /* 0x20000009ff107230 */ /* 0x000fe40000004100 */
[----:B------:R-:W-:-:S02]  /*8eb0*/  HADD2.F32 R14, -RZ, R11.H1_H1 ;  /* 0x3000000bff0e7230 */ /* 0x000fc40000004100 */
[----:B------:R-:W-:Y:S02]  /*8ec0*/  HADD2.F32 R17, -RZ, R11.H0_H0 ;  /* 0x2000000bff117230 */ /* 0x000fe40000004100 */
        /* <DEDUP_REMOVED lines=9> */
[----:B------:R-:W-:Y:S01]  /*8f60*/  FMUL.FTZ R19, R14, R9 ;  /* 0x000000090e137220 */ /* 0x000fe20000410000 */
[----:B------:R-:W-:Y:S02]  /*8f70*/  HADD2.F32 R3, -RZ, R3.H0_H0 ;  /* 0x20000003ff037230 */ /* 0x000fe40000004100 */
[----:B------:R-:W-:Y:S01]  /*8f80*/  FFMA.FTZ R20, R16, R7, R20 ;  /* 0x0000000710147223 */ /* 0x000fe20000010014 */
[----:B------:R-:W-:Y:S02]  /*8f90*/  HADD2.F32 R7, -RZ, R8.H1_H1 ;  /* 0x30000008ff077230 */ /* 0x000fe40000004100 */
[----:B------:R-:W-:Y:S01]  /*8fa0*/  FFMA.FTZ R19, R17, R6, R19 ;  /* 0x0000000611137223 */ /* 0x000fe20000010013 */
[----:B------:R-:W-:-:S02]  /*8fb0*/  HADD2.F32 R6, -RZ, R15.H1_H1 ;  /* 0x3000000fff067230 */ /* 0x000fc40000004100 */
[----:B------:R-:W-:Y:S01]  /*8fc0*/  FFMA.FTZ R11, R16, R10, -R11 ;  /* 0x0000000a100b7223 */ /* 0x000fe2000001080b */
[----:B------:R-:W-:Y:S02]  /*8fd0*/  HADD2.F32 R5, -RZ, R5.H0_H0 ;  /* 0x20000005ff057230 */ /* 0x000fe40000004100 */
[----:B------:R-:W-:Y:S01]  /*8fe0*/  FFMA.FTZ R18, R17, R9, -R18 ;  /* 0x0000000911127223 */ /* 0x000fe20000010812 */
[----:B------:R-:W-:Y:S02]  /*8ff0*/  HADD2.F32 R9, -RZ, R8.H0_H0 ;  /* 0x20000008ff097230 */ /* 0x000fe40000004100 */
[C---:B------:R-:W-:Y:S01]  /*9000*/  FMUL.FTZ R8, R7.reuse, R2 ;  /* 0x0000000207087220 */ /* 0x040fe20000410000 */
        /* <DEDUP_REMOVED lines=12> */
.L_x_1337:
[----:B------:R-:W-:Y:S05]  /*90d0*/  BSYNC.RECONVERGENT B0 ;  /* 0x0000000000007941 */ /* 0x000fea0003800200 */
.L_x_1336:
[----:B-----5:R3:W-:Y:S01]  /*90e0*/  STS.128 [R59+0x800], R8 ;  /* 0x000800083b007388 */ /* 0x0207e20000000c00 */
[----:B------:R-:W-:Y:S05]  /*90f0*/  BRA `(.L_x_1329) ;  /* 0x0000000800e07947 */ /* 0x000fea0003800000 */
.L_x_1330:
        /* <DEDUP_REMOVED lines=13> */
[----:B----4-:R2:W5:Y:S01]  /*91d0*/  LD.E.128 R20, desc[UR4][R16.64] ;  /* 0x0000000410147980 */ /* 0x010562000c101d00 */
        /* <DEDUP_REMOVED lines=17> */
[--C-:B--2---:R-:W-:Y:S02]  /*92f0*/  HADD2.F32 R0, -RZ, R16.reuse.H0_H0 ;  /* 0x20000010ff007230 */ /* 0x104fe40000004100 */
[----:B------:R-:W-:Y:S02]  /*9300*/  HADD2.F32 R28, -RZ, R16.H1_H1 ;  /* 0x30000010ff1c7230 */ /* 0x000fe40000004100 */
[--C-:B------:R-:W-:Y:S02]  /*9310*/  HADD2.F32 R16, -RZ, R17.reuse.H0_H0 ;  /* 0x20000011ff107230 */ /* 0x100fe40000004100 */
[----:B------:R-:W-:Y:S02]  /*9320*/  HADD2.F32 R32, -RZ, R17.H1_H1 ;  /* 0x30000011ff207230 */ /* 0x000fe40000004100 */
[--C-:B------:R-:W-:Y:S02]  /*9330*/  HADD2.F32 R17, -RZ, R18.reuse.H0_H0 ;  /* 0x20000012ff117230 */ /* 0x100fe40000004100 */
[----:B------:R-:W-:-:S02]  /*9340*/  HADD2.F32 R33, -RZ, R18.H1_H1 ;  /* 0x30000012ff217230 */ /* 0x000fc40000004100 */
[--C-:B------:R-:W-:Y:S02]  /*9350*/  HADD2.F32 R18, -RZ, R19.reuse.H0_H0 ;  /* 0x20000013ff127230 */ /* 0x100fe40000004100 */
[----:B------:R-:W-:Y:S02]  /*9360*/  HADD2.F32 R34, -RZ, R19.H1_H1 ;  /* 0x30000013ff227230 */ /* 0x000fe40000004100 */
[--C-:B---3--:R-:W-:Y:S02]  /*9370*/  HADD2.F32 R19, -RZ, R4.reuse.H0_H0 ;  /* 0x20000004ff137230 */ /* 0x108fe40000004100 */
[----:B------:R-:W-:Y:S02]  /*9380*/  HADD2.F32 R37, -RZ, R4.H1_H1 ;  /* 0x30000004ff257230 */ /* 0x000fe40000004100 */
[--C-:B------:R-:W-:Y:S02]  /*9390*/  HADD2.F32 R35, -RZ, R5.reuse.H0_H0 ;  /* 0x20000005ff237230 */ /* 0x100fe40000004100 */
[----:B------:R-:W-:-:S02]  /*93a0*/  HADD2.F32 R5, -RZ, R5.H1_H1 ;  /* 0x30000005ff057230 */ /* 0x000fc40000004100 */
[--C-:B------:R-:W-:Y:S02]  /*93b0*/  HADD2.F32 R4, -RZ, R6.reuse.H0_H0 ;  /* 0x20000006ff047230 */ /* 0x100fe40000004100 */
[--C-:B------:R-:W-:Y:S02]  /*93c0*/  HADD2.F32 R39, -RZ, R7.reuse.H0_H0 ;  /* 0x20000007ff277230 */ /* 0x100fe40000004100 */
[----:B------:R-:W-:Y:S01]  /*93d0*/  @!P1 FADD.FTZ R5, -R5, -RZ ;  /* 0x800000ff05059221 */ /* 0x000fe20000010100 */
[----:B------:R-:W-:Y:S02]  /*93e0*/  HADD2.F32 R6, -RZ, R6.H1_H1 ;  /* 0x30000006ff067230 */ /* 0x000fe40000004100 */
[----:B------:R-:W-:Y:S01]  /*93f0*/  @!P1 FADD.FTZ R4, -R4, -RZ ;  /* 0x800000ff04049221 */ /* 0x000fe20000010100 */
[----:B------:R-:W-:Y:S02]  /*9400*/  HADD2.F32 R7, -RZ, R7.H1_H1 ;  /* 0x30000007ff077230 */ /* 0x000fe40000004100 */
[----:B------:R-:W-:Y:S01]  /*9410*/  @!P1 FADD.FTZ R19, -R19, -RZ ;  /* 0x800000ff13139221 */ /* 0x000fe20000010100 */
[----:B------:R-:W-:Y:S01]  /*9420*/  FMUL.FTZ R32, R32, R5 ;  /* 0x0000000520207220 */ /* 0x000fe20000410000 */
[----:B------:R-:W-:Y:S01]  /*9430*/  FMUL.FTZ R17, R17, R4 ;  /* 0x0000000411117220 */ /* 0x000fe20000410000 */
[----:B-----5:R-:W-:-:S02]  /*9440*/  HADD2.F32 R5, -RZ, R20.H0_H0 ;  /* 0x20000014ff057230 */ /* 0x020fc40000004100 */
[----:B------:R-:W-:Y:S01]  /*9450*/  @!P1 FADD.FTZ R35, -R35, -RZ ;  /* 0x800000ff23239221 */ /* 0x000fe20000010100 */
[----:B----4-:R-:W-:Y:S02]  /*9460*/  HADD2.F32 R4, -RZ, R8.H0_H0 ;  /* 0x20000008ff047230 */ /* 0x010fe40000004100 */
[----:B------:R-:W-:Y:S01]  /*9470*/  FMUL.FTZ R0, R0, R19 ;  /* 0x0000001300007220 */ /* 0x000fe20000410000 */
[----:B------:R-:W-:Y:S01]  /*9480*/  @!P1 FADD.FTZ R6, -R6, -RZ ;  /* 0x800000ff06069221 */ /* 0x000fe20000010100 */
[----:B------:R-:W-:Y:S01]  /*9490*/  @!P1 FADD.FTZ R7, -R7, -RZ ;  /* 0x800000ff07079221 */ /* 0x000fe20000010100 */
[----:B------:R-:W-:Y:S01]  /*94a0*/  @!P1 FADD.FTZ R37, -R37, -RZ ;  /* 0x800000ff25259221 */ /* 0x000fe20000010100 */
[----:B------:R-:W-:Y:S01]  /*94b0*/  @!P1 FADD.FTZ R39, -R39, -RZ ;  /* 0x800000ff27279221 */ /* 0x000fe20000010100 */
[----:B------:R-:W-:Y:S01]  /*94c0*/  FMUL.FTZ R16, R16, R35 ;  /* 0x0000002310107220 */ /* 0x000fe20000410000 */
[----:B------:R-:W-:Y:S01]  /*94d0*/  FMUL.FTZ R33, R33, R6 ;  /* 0x0000000621217220 */ /* 0x000fe20000410000 */
[----:B------:R-:W-:Y:S01]  /*94e0*/  FMUL.FTZ R34, R34, R7 ;  /* 0x0000000722227220 */ /* 0x000fe20000410000 */
[----:B------:R-:W-:-:S02]  /*94f0*/  HADD2.F32 R19, -RZ, R20.H1_H1 ;  /* 0x30000014ff137230 */ /* 0x000fc40000004100 */
[----:B------:R-:W-:Y:S01]  /*9500*/  FFMA.FTZ R0, R5, R4, R0 ;  /* 0x0000000405007223 */ /* 0x000fe20000010000 */
[----:B------:R-:W-:Y:S02]  /*9510*/  HADD2.F32 R7, -RZ, R21.H0_H0 ;  /* 0x20000015ff077230 */ /* 0x000fe40000004100 */
[----:B------:R-:W-:Y:S02]  /*9520*/  HADD2.F32 R6, -RZ, R9.H0_H0 ;  /* 0x20000009ff067230 */ /* 0x000fe40000004100 */
[----:B------:R-:W-:Y:S02]  /*9530*/  HADD2.F32 R20, -RZ, R10.H0_H0 ;  /* 0x2000000aff147230 */ /* 0x000fe40000004100 */
[----:B------:R-:W-:Y:S02]  /*9540*/  HADD2.F32 R35, -RZ, R11.H0_H0 ;  /* 0x2000000bff237230 */ /* 0x000fe40000004100 */
[----:B------:R-:W-:Y:S02]  /*9550*/  HADD2.F32 R4, -RZ, R22.H0_H0 ;  /* 0x20000016ff047230 */ /* 0x000fe40000004100 */
[----:B------:R-:W-:-:S02]  /*9560*/  HADD2.F32 R5, -RZ, R23.H0_H0 ;  /* 0x20000017ff057230 */ /* 0x000fc40000004100 */
[----:B------:R-:W-:Y:S01]  /*9570*/  FMUL.FTZ R28, R28, R37 ;  /* 0x000000251c1c7220 */ /* 0x000fe20000410000 */
[----:B------:R-:W-:Y:S02]  /*9580*/  HADD2.F32 R8, -RZ, R8.H1_H1 ;  /* 0x30000008ff087230 */ /* 0x000fe40000004100 */
[----:B------:R-:W-:Y:S01]  /*9590*/  FMUL.FTZ R18, R18, R39 ;  /* 0x0000002712127220 */ /* 0x000fe20000410000 */
[----:B------:R-:W-:Y:S02]  /*95a0*/  HADD2.F32 R9, -RZ, R9.H1_H1 ;  /* 0x30000009ff097230 */ /* 0x000fe40000004100 */
[----:B------:R-:W-:Y:S02]  /*95b0*/  HADD2.F32 R10, -RZ, R10.H1_H1 ;  /* 0x3000000aff0a7230 */ /* 0x000fe40000004100 */
[----:B------:R-:W-:Y:S02]  /*95c0*/  HADD2.F32 R11, -RZ, R11.H1_H1 ;  /* 0x3000000bff0b7230 */ /* 0x000fe40000004100 */
[----:B------:R-:W-:-:S02]  /*95d0*/  HADD2.F32 R21, -RZ, R21.H1_H1 ;  /* 0x30000015ff157230 */ /* 0x000fc40000004100 */
[----:B------:R-:W-:Y:S02]  /*95e0*/  HADD2.F32 R22, -RZ, R22.H1_H1 ;  /* 0x30000016ff167230 */ /* 0x000fe40000004100 */
[----:B------:R-:W-:Y:S02]  /*95f0*/  HADD2.F32 R23, -RZ, R23.H1_H1 ;  /* 0x30000017ff177230 */ /* 0x000fe40000004100 */
[----:B------:R-:W-:Y:S01]  /*9600*/  FFMA.FTZ R19, R19, R8, R28 ;  /* 0x0000000813137223 */ /* 0x000fe2000001001c */
[----:B------:R-:W-:Y:S01]  /*9610*/  FFMA.FTZ R6, R7, R6, R16 ;  /* 0x0000000607067223 */ /* 0x000fe20000010010 */
[----:B------:R-:W-:Y:S01]  /*9620*/  FFMA.FTZ R9, R21, R9, R32 ;  /* 0x0000000915097223 */ /* 0x000fe20000010020 */
[----:B------:R-:W-:Y:S01]  /*9630*/  FFMA.FTZ R4, R4, R20, R17 ;  /* 0x0000001404047223 */ /* 0x000fe20000010011 */
[----:B------:R-:W-:Y:S01]  /*9640*/  FFMA.FTZ R33, R22, R10, R33 ;  /* 0x0000000a16217223 */ /* 0x000fe20000010021 */
[----:B------:R-:W-:Y:S01]  /*9650*/  FFMA.FTZ R5, R5, R35, R18 ;  /* 0x0000002305057223 */ /* 0x000fe20000010012 */
[----:B------:R-:W-:Y:S01]  /*9660*/  FFMA.FTZ R34, R23, R11, R34 ;  /* 0x0000000b17227223 */ /* 0x000fe20000010022 */
[----:B------:R-:W-:-:S02]  /*9670*/  F2FP.F16.F32.PACK_AB R20, R19, R0 ;  /* 0x000000001314723e */ /* 0x000fc400000000ff */
[----:B------:R-:W-:Y:S02]  /*9680*/  F2FP.F16.F32.PACK_AB R21, R9, R6 ;  /* 0x000000060915723e */ /* 0x000fe400000000ff */
[----:B------:R-:W-:Y:S02]  /*9690*/  F2FP.F16.F32.PACK_AB R22, R33, R4 ;  /* 0x000000042116723e */ /* 0x000fe400000000ff */
[----:B------:R-:W-:Y:S02]  /*96a0*/  F2FP.F16.F32.PACK_AB R23, R34, R5 ;  /* 0x000000052217723e */ /* 0x000fe400000000ff */
.L_x_1342:
[----:B------:R-:W-:Y:S05]  /*96b0*/  BSYNC.RECONVERGENT B0 ;  /* 0x0000000000007941 */ /* 0x000fea0003800200 */
.L_x_1341:
[----:B-----5:R3:W-:Y:S01]  /*96c0*/  STS.128 [R59], R20 ;  /* 0x000000143b007388 */ /* 0x0207e20000000c00 */
[----:B------:R-:W-:Y:S05]  /*96d0*/  BRA `(.L_x_1339) ;  /* 0x0000000000047947 */ /* 0x000fea0003800000 */
.L_x_1340:
[----:B------:R2:W-:Y:S02]  /*96e0*/  STS.128 [R59], RZ ;  /* 0x000000ff3b007388 */ /* 0x0005e40000000c00 */
.L_x_1339:
[----:B------:R-:W-:Y:S05]  /*96f0*/  BSYNC.RECONVERGENT B1 ;  /* 0x0000000000017941 */ /* 0x000fea0003800200 */
.L_x_1338:
        /* <DEDUP_REMOVED lines=8> */
[----:B---34-:R3:W5:Y:S01]  /*9780*/  LD.E.128 R20, desc[UR4][R6.64] ;  /* 0x0000000406147980 */ /* 0x018762000c101d00 */
        /* <DEDUP_REMOVED lines=19> */
[----:B------:R-:W-:Y:S02]  /*98c0*/  HADD2.F32 R2, -RZ, R16.H0_H0 ;  /* 0x20000010ff027230 */ /* 0x000fe40000004100 */
[----:B------:R-:W-:Y:S02]  /*98d0*/  HADD2.F32 R3, -RZ, R17.H0_H0 ;  /* 0x20000011ff037230 */ /* 0x000fe40000004100 */
        /* <DEDUP_REMOVED lines=12> */
[----:B------:R-:W-:Y:S01]  /*99a0*/  @!P1 FADD.FTZ R5, -R5, -RZ ;  /* 0x800000ff05059221 */ /* 0x000fe20000010100 */
[----:B------:R-:W-:Y:S01]  /*99b0*/  @!P1 FADD.FTZ R7, -R7, -RZ ;  /* 0x800000ff07079221 */ /* 0x000fe20000010100 */
[----:B------:R-:W-:Y:S02]  /*99c0*/  HADD2.F32 R16, -RZ, R16.H1_H1 ;  /* 0x30000010ff107230 */ /* 0x000fe40000004100 */
[----:B------:R-:W-:Y:S01]  /*99d0*/  @!P1 FADD.FTZ R25, -R25, -RZ ;  /* 0x800000ff19199221 */ /* 0x000fe20000010100 */
[----:B------:R-:W-:Y:S01]  /*99e0*/  FMUL.FTZ R2, R2, R19 ;  /* 0x0000001302027220 */ /* 0x000fe20000410000 */
[----:B------:R-:W-:Y:S01]  /*99f0*/  FMUL.FTZ R3, R3, R4 ;  /* 0x0000000403037220 */ /* 0x000fe20000410000 */
[----:B------:R-:W-:Y:S01]  /*9a00*/  FMUL.FTZ R15, R15, R6 ;  /* 0x000000060f0f7220 */ /* 0x000fe20000410000 */
[----:B----4-:R-:W-:-:S02]  /*9a10*/  HADD2.F32 R4, -RZ, R8.H0_H0 ;  /* 0x20000008ff047230 */ /* 0x010fc40000004100 */
[----:B------:R-:W-:Y:S01]  /*9a20*/  FMUL.FTZ R14, R14, R5 ;  /* 0x000000050e0e7220 */ /* 0x000fe20000410000 */
[----:B------:R-:W-:Y:S02]  /*9a30*/  HADD2.F32 R19, -RZ, R8.H1_H1 ;  /* 0x30000008ff137230 */ /* 0x000fe40000004100 */
[----:B------:R-:W-:Y:S01]  /*9a40*/  FMUL.FTZ R24, R24, R7 ;  /* 0x0000000718187220 */ /* 0x000fe20000410000 */
[----:B-----5:R-:W-:Y:S02]  /*9a50*/  HADD2.F32 R6, -RZ, R21.H0_H0 ;  /* 0x20000015ff067230 */ /* 0x020fe40000004100 */
[----:B------:R-:W-:Y:S02]  /*9a60*/  HADD2.F32 R8, -RZ, R9.H0_H0 ;  /* 0x20000009ff087230 */ /* 0x000fe40000004100 */
[----:B------:R-:W-:Y:S01]  /*9a70*/  FMUL.FTZ R16, R16, R25 ;  /* 0x0000001910107220 */ /* 0x000fe20000410000 */
[--C-:B------:R-:W-:Y:S02]  /*9a80*/  HADD2.F32 R5, -RZ, R20.reuse.H0_H0 ;  /* 0x20000014ff057230 */ /* 0x100fe40000004100 */
[----:B------:R-:W-:-:S02]  /*9a90*/  HADD2.F32 R7, -RZ, R20.H1_H1 ;  /* 0x30000014ff077230 */ /* 0x000fc40000004100 */
[----:B------:R-:W-:Y:S01]  /*9aa0*/  @!P1 FADD.FTZ R26, -R26, -RZ ;  /* 0x800000ff1a1a9221 */ /* 0x000fe20000010100 */
[----:B------:R-:W-:Y:S02]  /*9ab0*/  HADD2.F32 R17, -RZ, R17.H1_H1 ;  /* 0x30000011ff117230 */ /* 0x000fe40000004100 */
[----:B------:R-:W-:Y:S01]  /*9ac0*/  @!P1 FADD.FTZ R27, -R27, -RZ ;  /* 0x800000ff1b1b9221 */ /* 0x000fe20000010100 */
[----:B------:R-:W-:Y:S02]  /*9ad0*/  HADD2.F32 R18, -RZ, R18.H1_H1 ;  /* 0x30000012ff127230 */ /* 0x000fe40000004100 */
[----:B------:R-:W-:Y:S01]  /*9ae0*/  FFMA.FTZ R3, R6, R8, R3 ;  /* 0x0000000806037223 */ /* 0x000fe20000010003 */
[----:B------:R-:W-:Y:S02]  /*9af0*/  HADD2.F32 R20, -RZ, R9.H1_H1 ;  /* 0x30000009ff147230 */ /* 0x000fe40000004100 */
[----:B------:R-:W-:Y:S01]  /*9b00*/  FFMA.FTZ R2, R5, R4, R2 ;  /* 0x0000000405027223 */ /* 0x000fe20000010002 */
[----:B------:R-:W-:-:S02]  /*9b10*/  HADD2.F32 R9, -RZ, R10.H0_H0 ;  /* 0x2000000aff097230 */ /* 0x000fc40000004100 */
[----:B------:R-:W-:Y:S01]  /*9b20*/  FFMA.FTZ R7, R7, R19, R16 ;  /* 0x0000001307077223 */ /* 0x000fe20000010010 */
[----:B------:R-:W-:Y:S02]  /*9b30*/  HADD2.F32 R25, -RZ, R10.H1_H1 ;  /* 0x3000000aff197230 */ /* 0x000fe40000004100 */
[----:B------:R-:W-:Y:S02]  /*9b40*/  HADD2.F32 R10, -RZ, R11.H0_H0 ;  /* 0x2000000bff0a7230 */ /* 0x000fe40000004100 */
[----:B------:R-:W-:Y:S02]  /*9b50*/  HADD2.F32 R6, -RZ, R23.H0_H0 ;  /* 0x20000017ff067230 */ /* 0x000fe40000004100 */
[----:B------:R-:W-:Y:S01]  /*9b60*/  FMUL.FTZ R17, R17, R26 ;  /* 0x0000001a11117220 */ /* 0x000fe20000410000 */
[----:B------:R-:W-:Y:S02]  /*9b70*/  HADD2.F32 R11, -RZ, R11.H1_H1 ;  /* 0x3000000bff0b7230 */ /* 0x000fe40000004100 */
[----:B------:R-:W-:Y:S01]  /*9b80*/  FMUL.FTZ R18, R18, R27 ;  /* 0x0000001b12127220 */ /* 0x000fe20000410000 */
[----:B------:R-:W-:-:S02]  /*9b90*/  HADD2.F32 R4, -RZ, R21.H1_H1 ;  /* 0x30000015ff047230 */ /* 0x000fc40000004100 */
[--C-:B------:R-:W-:Y:S02]  /*9ba0*/  HADD2.F32 R5, -RZ, R22.reuse.H0_H0 ;  /* 0x20000016ff057230 */ /* 0x100fe40000004100 */
[----:B------:R-:W-:Y:S02]  /*9bb0*/  HADD2.F32 R19, -RZ, R22.H1_H1 ;  /* 0x30000016ff137230 */ /* 0x000fe40000004100 */
[----:B------:R-:W-:Y:S02]  /*9bc0*/  HADD2.F32 R23, -RZ, R23.H1_H1 ;  /* 0x30000017ff177230 */ /* 0x000fe40000004100 */
        /* <DEDUP_REMOVED lines=9> */
.L_x_1344:
[----:B------:R-:W-:Y:S05]  /*9c60*/  BSYNC.RECONVERGENT B0 ;  /* 0x0000000000007941 */ /* 0x000fea0003800200 */
.L_x_1343:
[----:B-----5:R4:W-:Y:S02]  /*9c70*/  STS.128 [R59+0x800], R20 ;  /* 0x000800143b007388 */ /* 0x0209e40000000c00 */
.L_x_1329:
[----:B------:R-:W-:Y:S05]  /*9c80*/  BSYNC.RECONVERGENT B2 ;  /* 0x0000000000027941 */ /* 0x000fea0003800200 */
.L_x_1324:
[----:B-1----:R-:W-:Y:S01]  /*9c90*/  IADD3 R3, PT, PT, -R227, R60, RZ ;  /* 0x0000003ce3037210 */ /* 0x002fe20007ffe1ff */
[----:B------:R-:W-:Y:S03]  /*9ca0*/  BSSY.RECONVERGENT B0, `(.L_x_1345) ;  /* 0x000000c000007945 */ /* 0x000fe60003800200 */
[----:B------:R-:W-:-:S13]  /*9cb0*/  ISETP.GE.AND P2, PT, R122, R3, PT ;  /* 0x000000037a00720c */ /* 0x000fda0003f46270 */
        /* <DEDUP_REMOVED lines=9> */
.L_x_1347:
[----:B------:R1:W-:Y:S02]  /*9d50*/  STS.128 [R59+0x1000], RZ ;  /* 0x001000ff3b007388 */ /* 0x0003e40000000c00 */
.L_x_1346:
[----:B------:R-:W-:Y:S05]  /*9d60*/  BSYNC.RECONVERGENT B0 ;  /* 0x0000000000007941 */ /* 0x000fea0003800200 */
.L_x_1345:
        /* <DEDUP_REMOVED lines=12> */
.L_x_1350:
[----:B------:R2:W-:Y:S02]  /*9e30*/  STS.128 [R59+0x1800], RZ ;  /* 0x001800ff3b007388 */ /* 0x0005e40000000c00 */
.L_x_1349:
[----:B------:R-:W-:Y:S05]  /*9e40*/  BSYNC.RECONVERGENT B0 ;  /* 0x0000000000007941 */ /* 0x000fea0003800200 */
.L_x_1348:
[----:B------:R-:W-:Y:S01]  /*9e50*/  IADD3 R14, PT, PT, R122, 0x40, RZ ;  /* 0x000000407a0e7810 */ /* 0x000fe20007ffe0ff */
[----:B------:R-:W-:Y:S03]  /*9e60*/  BSSY.RECONVERGENT B0, `(.L_x_1351) ;  /* 0x000000d000007945 */ /* 0x000fe60003800200 */
[----:B------:R-:W-:-:S13]  /*9e70*/  ISETP.GE.AND P0, PT, R14, R3, PT ;  /* 0x000000030e00720c */ /* 0x000fda0003f06270 */
        /* <DEDUP_REMOVED lines=10> */
.L_x_1353:
[----:B------:R1:W-:Y:S02]  /*9f20*/  STS.128 [R59+0x2000], RZ ;  /* 0x002000ff3b007388 */ /* 0x0003e40000000c00 */
.L_x_1352:
[----:B------:R-:W-:Y:S05]  /*9f30*/  BSYNC.RECONVERGENT B0 ;  /* 0x0000000000007941 */ /* 0x000fea0003800200 */
.L_x_1351:
[----:B---3--:R-:W-:Y:S01]  /*9f40*/  IADD3 R10, PT, PT, R122, 0x60, RZ ;  /* 0x000000607a0a7810 */ /* 0x008fe20007ffe0ff */
[----:B------:R-:W-:Y:S03]  /*9f50*/  BSSY.RECONVERGENT B0, `(.L_x_1354) ;  /* 0x000000d000007945 */ /* 0x000fe60003800200 */
[----:B------:R-:W-:-:S13]  /*9f60*/  ISETP.GE.AND P0, PT, R10, R3, PT ;  /* 0x000000030a00720c */ /* 0x000fda0003f06270 */
        /* <DEDUP_REMOVED lines=10> */
.L_x_1356:
[----:B------:R3:W-:Y:S02]  /*a010*/  STS.128 [R59+0x2800], RZ ;  /* 0x002800ff3b007388 */ /* 0x0007e40000000c00 */
.L_x_1355:
[----:B------:R-:W-:Y:S05]  /*a020*/  BSYNC.RECONVERGENT B0 ;  /* 0x0000000000007941 */ /* 0x000fea0003800200 */
.L_x_1354:
[----:B------:R-:W-:Y:S01]  /*a030*/  IADD3 R8, PT, PT, R122, 0x80, RZ ;  /* 0x000000807a087810 */ /* 0x000fe20007ffe0ff */
[----:B------:R-:W-:Y:S03]  /*a040*/  BSSY.RECONVERGENT B0, `(.L_x_1357) ;  /* 0x0000010000007945 */ /* 0x000fe60003800200 */
[----:B------:R-:W-:-:S13]  /*a050*/  ISETP.GE.AND P0, PT, R8, R3, PT ;  /* 0x000000030800720c */ /* 0x000fda0003f06270 */
[----:B------:R-:W-:Y:S05]  /*a060*/  @P0 BRA `(.L_x_1358) ;  /* 0x0000000000340947 */ /* 0x000fea0003800000 */
[----:B------:R-:W-:-:S13]  /*a070*/  ISETP.GE.AND P0, PT, R12, R229, PT ;  /* 0x000000e50c00720c */ /* 0x000fda0003f06270 */
[----:B------:R-:W-:Y:S05]  /*a080*/  @P0 BRA `(.L_x_1359) ;  /* 0x0000000000280947 */ /* 0x000fea0003800000 */
[----:B-1-3--:R-:W-:Y:S01]  /*a090*/  MOV R4, R16 ;  /* 0x0000001000047202 */ /* 0x00afe20000000f00 */
        /* <DEDUP_REMOVED lines=9> */
.L_x_1359:
[----:B------:R1:W-:Y:S02]  /*a130*/  STS.128 [R59+0x3000], RZ ;  /* 0x003000ff3b007388 */ /* 0x0003e40000000c00 */
.L_x_1358:
[----:B------:R-:W-:Y:S05]  /*a140*/  BSYNC.RECONVERGENT B0 ;  /* 0x0000000000007941 */ /* 0x000fea0003800200 */
.L_x_1357:
[----:B------:R-:W-:Y:S01]  /*a150*/  IADD3 R6, PT, PT, R122, 0xa0, RZ ;  /* 0x000000a07a067810 */ /* 0x000fe20007ffe0ff */
[----:B------:R-:W-:Y:S03]  /*a160*/  BSSY.RECONVERGENT B0, `(.L_x_1360) ;  /* 0x000000d000007945 */ /* 0x000fe60003800200 */
[----:B------:R-:W-:-:S13]  /*a170*/  ISETP.GE.AND P0, PT, R6, R3, PT ;  /* 0x000000030600720c */ /* 0x000fda0003f06270 */
[----:B------:R-:W-:Y:S05]  /*a180*/  @P0 BRA `(.L_x_1361) ;  /* 0x0000000000280947 */ /* 0x000fea0003800000 */
[----:B------:R-:W-:-:S13]  /*a190*/  ISETP.GE.AND P0, PT, R12, R229, PT ;  /* 0x000000e50c00720c */ /* 0x000fda0003f06270 */
[----:B------:R-:W-:Y:S05]  /*a1a0*/  @P0 BRA `(.L_x_1362) ;  /* 0x00000000001c0947 */ /* 0x000fea0003800000 */
[----:B-1-3--:R-:W-:-:S04]  /*a1b0*/  LEA R4, P0, R216, R16, 0x8 ;  /* 0x00000010d8047211 */ /* 0x00afc800078040ff */
[----:B------:R-:W-:-:S05]  /*a1c0*/  LEA.HI.X R5, R216, R17, R217, 0x8, P0 ;  /* 0x00000011d8057211 */ /* 0x000fca00000f44d9 */
[----:B------:R-:W-:Y:S01]  /*a1d0*/  @!PT LDS RZ, [RZ] ;  /* 0x00000000fffff984 */ /* 0x000fe20000000800 */
[----:B------:R-:W-:Y:S01]  /*a1e0*/  @!PT LDS RZ, [RZ] ;  /* 0x00000000fffff984 */ /* 0x000fe20000000800 */
[----:B------:R-:W-:Y:S01]  /*a1f0*/  @!PT LDS RZ, [RZ] ;  /* 0x00000000fffff984 */ /* 0x000fe20000000800 */
[----:B------:R1:W-:Y:S01]  /*a200*/  LDGSTS.E.BYPASS.LTC128B.128 [R59+0x3800], desc[UR4][R4.64] ;  /* 0x03800000043b7fae */ /* 0x0003e2000b981a04 */
[----:B------:R-:W-:Y:S05]  /*a210*/  BRA `(.L_x_1361) ;  /* 0x0000000000047947 */ /* 0x000fea0003800000 */
.L_x_1362:
[----:B------:R1:W-:Y:S02]  /*a220*/  STS.128 [R59+0x3800], RZ ;  /* 0x003800ff3b007388 */ /* 0x0003e40000000c00 */
.L_x_1361:
[----:B------:R-:W-:Y:S05]  /*a230*/  BSYNC.RECONVERGENT B0 ;  /* 0x0000000000007941 */ /* 0x000fea0003800200 */
.L_x_1360:
[----:B-1-3--:R-:W-:Y:S01]  /*a240*/  IADD3 R4, PT, PT, R122, 0xc0, RZ ;  /* 0x000000c07a047810 */ /* 0x00afe20007ffe0ff */
        /* <DEDUP_REMOVED lines=15> */
.L_x_1365:
[----:B------:R1:W-:Y:S02]  /*a340*/  STS.128 [R59+0x4000], RZ ;  /* 0x004000ff3b007388 */ /* 0x0003e40000000c00 */
.L_x_1364:
[----:B------:R-:W-:Y:S05]  /*a350*/  BSYNC.RECONVERGENT B0 ;  /* 0x0000000000007941 */ /* 0x000fea0003800200 */
.L_x_1363:
        /* <DEDUP_REMOVED lines=14> */
.L_x_1368:
[----:B------:R1:W-:Y:S02]  /*a440*/  STS.128 [R59+0x4800], RZ ;  /* 0x004800ff3b007388 */ /* 0x0003e40000000c00 */
.L_x_1367:
[----:B------:R-:W-:Y:S05]  /*a450*/  BSYNC.RECONVERGENT B0 ;  /* 0x0000000000007941 */ /* 0x000fea0003800200 */
.L_x_1366:
        /* <DEDUP_REMOVED lines=12> */
.L_x_1371:
[----:B------:R1:W-:Y:S01]  /*a520*/  STS.128 [R59+0x5000], RZ ;  /* 0x005000ff3b007388 */ /* 0x0003e20000000c00 */
[----:B------:R-:W-:Y:S05]  /*a530*/  BRA `(.L_x_1372) ;  /* 0x0000000000047947 */ /* 0x000fea0003800000 */
.L_x_1370:
[----:B------:R1:W-:Y:S02]  /*a540*/  STS.128 [R59+0x5000], RZ ;  /* 0x005000ff3b007388 */ /* 0x0003e40000000c00 */
.L_x_1372:
[----:B------:R-:W-:Y:S05]  /*a550*/  BSYNC.RECONVERGENT B0 ;  /* 0x0000000000007941 */ /* 0x000fea0003800200 */
.L_x_1369:
        /* <DEDUP_REMOVED lines=13> */
.L_x_1375:
[----:B------:R1:W-:Y:S02]  /*a630*/  STS.128 [R59+0x5800], RZ ;  /* 0x005800ff3b007388 */ /* 0x0003e40000000c00 */
.L_x_1374:
[----:B------:R-:W-:Y:S05]  /*a640*/  BSYNC.RECONVERGENT B0 ;  /* 0x0000000000007941 */ /* 0x000fea0003800200 */
.L_x_1373:
        /* <DEDUP_REMOVED lines=13> */
.L_x_1378:
[----:B------:R1:W-:Y:S02]  /*a720*/  STS.128 [R59+0x6000], RZ ;  /* 0x006000ff3b007388 */ /* 0x0003e40000000c00 */
.L_x_1377:
[----:B------:R-:W-:Y:S05]  /*a730*/  BSYNC.RECONVERGENT B0 ;  /* 0x0000000000007941 */ /* 0x000fea0003800200 */
.L_x_1376:
        /* <DEDUP_REMOVED lines=13> */
.L_x_1381:
[----:B------:R1:W-:Y:S02]  /*a810*/  STS.128 [R59+0x6800], RZ ;  /* 0x006800ff3b007388 */ /* 0x0003e40000000c00 */
.L_x_1380:
[----:B------:R-:W-:Y:S05]  /*a820*/  BSYNC.RECONVERGENT B0 ;  /* 0x0000000000007941 */ /* 0x000fea0003800200 */
.L_x_1379:
        /* <DEDUP_REMOVED lines=16> */
.L_x_1384:
[----:B------:R1:W-:Y:S02]  /*a930*/  STS.128 [R59+0x7000], RZ ;  /* 0x007000ff3b007388 */ /* 0x0003e40000000c00 */
.L_x_1383:
[----:B------:R-:W-:Y:S05]  /*a940*/  BSYNC.RECONVERGENT B0 ;  /* 0x0000000000007941 */ /* 0x000fea0003800200 */
.L_x_1382:
        /* <DEDUP_REMOVED lines=13> */
.L_x_1387:
[----:B------:R1:W-:Y:S02]  /*aa20*/  STS.128 [R59+0x7800], RZ ;  /* 0x007800ff3b007388 */ /* 0x0003e40000000c00 */
.L_x_1386:
[----:B------:R-:W-:Y:S05]  /*aa30*/  BSYNC.RECONVERGENT B0 ;  /* 0x0000000000007941 */ /* 0x000fea0003800200 */
.L_x_1385:
        /* <DEDUP_REMOVED lines=16> */
.L_x_1390:
[----:B------:R1:W-:Y:S02]  /*ab40*/  STS.128 [R59+0x8000], RZ ;  /* 0x008000ff3b007388 */ /* 0x0003e40000000c00 */
.L_x_1389:
[----:B------:R-:W-:Y:S05]  /*ab50*/  BSYNC.RECONVERGENT B0 ;  /* 0x0000000000007941 */ /* 0x000fea0003800200 */
.L_x_1388:
        /* <DEDUP_REMOVED lines=14> */
.L_x_1393:
[----:B------:R1:W-:Y:S02]  /*ac40*/  STS.128 [R59+0x8800], RZ ;  /* 0x008800ff3b007388 */ /* 0x0003e40000000c00 */
.L_x_1392:
[----:B------:R-:W-:Y:S05]  /*ac50*/  BSYNC.RECONVERGENT B0 ;  /* 0x0000000000007941 */ /* 0x000fea0003800200 */
.L_x_1391:
[----:B------:R-:W2:Y:S01]  /*ac60*/  S2UR UR6, SR_CgaCtaId ;  /* 0x00000000000679c3 */ /* 0x000ea20000008800 */
[----:B------:R-:W-:Y:S01]  /*ac70*/  SHF.R.U32.HI R40, RZ, 0x1, R58 ;  /* 0x00000001ff287819 */ /* 0x000fe2000001163a */
[C---:B------:R-:W-:Y:S01]  /*ac80*/  IMAD.SHL.U32 R56, R58.reuse, 0x20, RZ ;  /* 0x000000203a387824 */ /* 0x040fe200078e00ff */
[----:B------:R-:W-:Y:S01]  /*ac90*/  UMOV UR7, 0x400 ;  /* 0x0000040000077882 */ /* 0x000fe20000000000 */
[----:B------:R-:W-:Y:S01]  /*aca0*/  IMAD.SHL.U32 R212, R58, 0x10, RZ ;  /* 0x000000103ad47824 */ /* 0x000fe200078e00ff */
[----:B-1----:R-:W-:Y:S01]  /*acb0*/  LOP3.LUT R7, R40, 0x8, RZ, 0xc0, !PT ;  /* 0x0000000828077812 */ /* 0x002fe200078ec0ff */
[----:B------:R-:W-:Y:S01]  /*acc0*/  IMAD.MOV.U32 R15, RZ, RZ, 0x20 ;  /* 0x00000020ff0f7424 */ /* 0x000fe200078e00ff */
[----:B------:R-:W-:Y:S01]  /*acd0*/  LOP3.LUT R3, R56, 0xc0, RZ, 0xc0, !PT ;  /* 0x000000c038037812 */ /* 0x000fe200078ec0ff */
[----:B------:R-:W-:Y:S01]  /*ace0*/  VIADD R239, R57, 0xffffffff ;  /* 0xffffffff39ef7836 */ /* 0x000fe20000000000 */
[----:B------:R-:W-:Y:S01]  /*acf0*/  LOP3.LUT R5, R212, 0x3e00, RZ, 0xc0, !PT ;  /* 0x00003e00d4057812 */ /* 0x000fe200078ec0ff */
[----:B------:R-:W0:Y:S01]  /*ad00*/  LDGDEPBAR ;  /* 0x00000000000079af */ /* 0x000e220000000000 */
[----:B------:R-:W-:Y:S01]  /*ad10*/  LOP3.LUT R14, R7, 0xc0, R56, 0xf8, !PT ;  /* 0x000000c0070e7812 */ /* 0x000fe200078ef838 */
[----:B------:R-:W-:Y:S01]  /*ad20*/  BSSY.RECONVERGENT B1, `(.L_x_1394) ;  /* 0x0000206000017945 */ /* 0x000fe20003800200 */
[----:B------:R-:W-:-:S02]  /*ad30*/  LOP3.LUT R0, R3, 0x8, R58, 0xf8, !PT ;  /* 0x0000000803007812 */ /* 0x000fc400078ef83a */
[----:B------:R-:W-:Y:S02]  /*ad40*/  LOP3.LUT R3, R212, 0x100, RZ, 0xc0, !PT ;  /* 0x00000100d4037812 */ /* 0x000fe400078ec0ff */
[--C-:B------:R-:W-:Y:S02]  /*ad50*/  LOP3.LUT R5, R5, 0x20, R56.reuse, 0xf8, !PT ;  /* 0x0000002005057812 */ /* 0x100fe400078ef838 */
[--C-:B------:R-:W-:Y:S02]  /*ad60*/  LOP3.LUT R14, R14, 0x18, R61.reuse, 0x78, !PT ;  /* 0x000000180e0e7812 */ /* 0x100fe400078e783d */
[----:B------:R-:W-:Y:S02]  /*ad70*/  LOP3.LUT R61, R0, 0x18, R61, 0x78, !PT ;  /* 0x00000018003d7812 */ /* 0x000fe400078e783d */
[--C-:B------:R-:W-:Y:S01]  /*ad80*/  LOP3.LUT R5, R5, 0x100, R56.reuse, 0xf8, !PT ;  /* 0x0000010005057812 */ /* 0x100fe200078ef838 */
[----:B--2---:R-:W-:Y:S01]  /*ad90*/  ULEA UR6, UR6, UR7, 0x18 ;  /* 0x0000000706067291 */ /* 0x004fe2000f8ec0ff */
[----:B------:R-:W-:-:S02]  /*ada0*/  LOP3.LUT R0, R3, 0x20, R56, 0xf8, !PT ;  /* 0x0000002003007812 */ /* 0x000fc400078ef838 */
[----:B------:R-:W-:Y:S02]  /*adb0*/  LOP3.LUT R154, R5, R14, RZ, 0xfc, !PT ;  /* 0x0000000e059a7212 */ /* 0x000fe400078efcff */
[----:B------:R-:W-:Y:S01]  /*adc0*/  LOP3.LUT R0, R0, R61, RZ, 0xfc, !PT ;  /* 0x0000003d00007212 */ /* 0x000fe200078efcff */
[----:B------:R-:W-:Y:S01]  /*add0*/  IMAD.SHL.U32 R61, R58, 0x2, RZ ;  /* 0x000000023a3d7824 */ /* 0x000fe200078e00ff */
[----:B------:R-:W-:Y:S02]  /*ade0*/  LEA R154, R154, UR6, 0x1 ;  /* 0x000000069a9a7c11 */ /* 0x000fe4000f8e08ff */
[----:B------:R-:W-:Y:S02]  /*adf0*/  LEA R0, R0, UR6, 0x1 ;  /* 0x0000000600007c11 */ /* 0x000fe4000f8e08ff */
[----:B------:R-:W-:Y:S01]  /*ae00*/  LOP3.LUT P0, RZ, R58, 0x4, RZ, 0xc0, !PT ;  /* 0x000000043aff7812 */ /* 0x000fe2000780c0ff */
[----:B------:R-:W-:Y:S01]  /*ae10*/  LDSM.16.M88.4 R4, [R154] ;  /* 0x000000009a04783b */ /* 0x000fe20000000200 */
[----:B------:R-:W-:-:S02]  /*ae20*/  SHF.R.U32.HI R58, RZ, 0x3, R58 ;  /* 0x00000003ff3a7819 */ /* 0x000fc4000001163a */
[----:B------:R-:W-:Y:S01]  /*ae30*/  SEL R15, R15, 0xffffffe0, !P0 ;  /* 0xffffffe00f0f7807 */ /* 0x000fe20004000000 */
[----:B------:R-:W1:Y:S04]  /*ae40*/  LDSM.16.M88.4 R140, [R0+0x1000] ;  /* 0x00100000008c783b */ /* 0x000e680000000200 */
[--C-:B------:R-:W-:Y:S01]  /*ae50*/  IMAD.IADD R168, R154, 0x1, R15.reuse ;  /* 0x000000019aa87824 */ /* 0x100fe200078e020f */
[----:B------:R-:W2:Y:S01]  /*ae60*/  LDSM.16.M88.4 R132, [R0+0x1400] ;  /* 0x001400000084783b */ /* 0x000ea20000000200 */
[----:B------:R-:W-:-:S03]  /*ae70*/  IMAD.IADD R2, R0, 0x1, R15 ;  /* 0x0000000100027824 */ /* 0x000fc600078e020f */
[----:B------:R-:W-:Y:S04]  /*ae80*/  LDSM.16.M88.4 R124, [R0+0x1800] ;  /* 0x00180000007c783b */ /* 0x000fe80000000200 */
[----:B------:R-:W-:Y:S04]  /*ae90*/  LDSM.16.M88.4 R168, [R168] ;  /* 0x00000000a8a8783b */ /* 0x000fe80000000200 */
[----:B------:R-:W3:Y:S04]  /*aea0*/  LDSM.16.M88.4 R164, [R2+0x1000] ;  /* 0x0010000002a4783b */ /* 0x000ee80000000200 */
[----:B------:R-:W3:Y:S04]  /*aeb0*/  LDSM.16.M88.4 R116, [R0+0x1c00] ;  /* 0x001c00000074783b */ /* 0x000ee80000000200 */
[----:B------:R-:W3:Y:S04]  /*aec0*/  LDSM.16.M88.4 R108, [R0+0x2000] ;  /* 0x00200000006c783b */ /* 0x000ee80000000200 */
[----:B------:R-:W3:Y:S04]  /*aed0*/  LDSM.16.M88.4 R100, [R0+0x2400] ;  /* 0x002400000064783b */ /* 0x000ee80000000200 */
[----:B------:R-:W3:Y:S04]  /*aee0*/  LDSM.16.M88.4 R92, [R0+0x2800] ;  /* 0x00280000005c783b */ /* 0x000ee80000000200 */
[----:B------:R-:W3:Y:S01]  /*aef0*/  LDSM.16.M88.4 R84, [R0+0x2c00] ;  /* 0x002c00000054783b */ /* 0x000ee20000000200 */
[C---:B-1----:R-:W-:Y:S03]  /*af00*/  HMMA.16816.F32 R144, R4.reuse, R140, RZ ;  /* 0x0000008c0490723c */ /* 0x042fe600000018ff */
[----:B------:R-:W1:Y:S04]  /*af10*/  LDSM.16.M88.4 R76, [R0+0x3000] ;  /* 0x00300000004c783b */ /* 0x000e680000000200 */
[----:B------:R-:W1:Y:S01]  /*af20*/  LDSM.16.M88.4 R68, [R0+0x3400] ;  /* 0x003400000044783b */ /* 0x000e620000000200 */
[C---:B------:R-:W-:Y:S03]  /*af30*/  HMMA.16816.F32 R140, R4.reuse, R142, RZ ;  /* 0x0000008e048c723c */ /* 0x040fe600000018ff */
[----:B----4-:R-:W4:Y:S04]  /*af40*/  LDSM.16.M88.4 R52, [R0+0x3800] ;  /* 0x003800000034783b */ /* 0x010f280000000200 */
[----:B------:R-:W4:Y:S01]  /*af50*/  LDSM.16.M88.4 R44, [R0+0x3c00] ;  /* 0x003c0000002c783b */ /* 0x000f220000000200 */
[----:B--2---:R-:W-:Y:S03]  /*af60*/  HMMA.16816.F32 R136, R4, R132, RZ ;  /* 0x000000840488723c */ /* 0x004fe600000018ff */
[----:B------:R-:W2:Y:S04]  /*af70*/  LDSM.16.M88.4 R32, [R0+0x4000] ;  /* 0x004000000020783b */ /* 0x000ea80000000200 */
[----:B-----5:R-:W2:Y:S01]  /*af80*/  LDSM.16.M88.4 R24, [R0+0x4400] ;  /* 0x004400000018783b */ /* 0x020ea20000000200 */
[----:B---3--:R-:W-:Y:S03]  /*af90*/  HMMA.16816.F32 R144, R168, R164, R144 ;  /* 0x000000a4a890723c */ /* 0x008fe60000001890 */
[----:B------:R-:W3:Y:S04]  /*afa0*/  LDSM.16.M88.4 R16, [R0+0x4800] ;  /* 0x004800000010783b */ /* 0x000ee80000000200 */
[----:B------:R1:W3:Y:S01]  /*afb0*/  LDSM.16.M88.4 R156, [R0+0x4c00] ;  /* 0x004c0000009c783b */ /* 0x0002e20000000200 */
[C---:B------:R-:W-:Y:S03]  /*afc0*/  HMMA.16816.F32 R128, R4.reuse, R124, RZ ;  /* 0x0000007c0480723c */ /* 0x040fe600000018ff */
[----:B------:R-:W3:Y:S05]  /*afd0*/  LDSM.16.M88.4 R160, [R2+0x1400] ;  /* 0x0014000002a0783b */ /* 0x000eea0000000200 */
[C---:B------:R-:W-:Y:S08]  /*afe0*/  HMMA.16816.F32 R120, R4.reuse, R116, RZ ;  /* 0x000000740478723c */ /* 0x040ff000000018ff */
[----:B------:R-:W-:Y:S01]  /*aff0*/  HMMA.16816.F32 R112, R4, R108, RZ ;  /* 0x0000006c0470723c */ /* 0x000fe200000018ff */
[----:B-1----:R-:W-:-:S07]  /*b000*/  IMAD.SHL.U32 R0, R239, 0x100, RZ ;  /* 0x00000100ef007824 */ /* 0x002fce00078e00ff */
[----:B------:R-:W-:Y:S01]  /*b010*/  HMMA.16816.F32 R104, R4, R100, RZ ;  /* 0x000000640468723c */ /* 0x000fe200000018ff */
[----:B------:R-:W-:-:S04]  /*b020*/  LOP3.LUT R61, R0, 0x6, R61, 0xf8, !PT ;  /* 0x00000006003d7812 */ /* 0x000fc800078ef83d */
[C---:B------:R-:W-:Y:S02]  /*b030*/  LOP3.LUT R41, R61.reuse, 0x1, RZ, 0xfc, !PT ;  /* 0x000000013d297812 */ /* 0x040fe400078efcff */
[-C--:B------:R-:W-:Y:S01]  /*b040*/  ISETP.GE.AND P0, PT, R61, R60.reuse, PT ;  /* 0x0000003c3d00720c */ /* 0x080fe20003f06270 */
[C---:B------:R-:W-:Y:S01]  /*b050*/  HMMA.16816.F32 R96, R4.reuse, R92, RZ ;  /* 0x0000005c0460723c */ /* 0x040fe200000018ff */
[----:B------:R-:W-:Y:S02]  /*b060*/  ISETP.GE.AND P1, PT, R41, R60, PT ;  /* 0x0000003c2900720c */ /* 0x000fe40003f26270 */
[----:B------:R-:W-:Y:S02]  /*b070*/  FSEL R63, R146, -INF , !P0 ;  /* 0xff800000923f7808 */ /* 0x000fe40004000000 */
[----:B------:R-:W-:Y:S02]  /*b080*/  FSEL R155, R144, -INF , !P0 ;  /* 0xff800000909b7808 */ /* 0x000fe40004000000 */
[----:B------:R-:W-:Y:S01]  /*b090*/  FSEL R199, R147, -INF , !P1 ;  /* 0xff80000093c77808 */ /* 0x000fe20004800000 */
[----:B------:R-:W-:Y:S01]  /*b0a0*/  HMMA.16816.F32 R88, R4, R84, RZ ;  /* 0x000000540458723c */ /* 0x000fe200000018ff */
[----:B------:R-:W-:-:S02]  /*b0b0*/  FSEL R183, R145, -INF , !P1 ;  /* 0xff80000091b77808 */ /* 0x000fc40004800000 */
[----:B------:R-:W1:Y:S01]  /*b0c0*/  LDSM.16.M88.4 R144, [R2+0x2000] ;  /* 0x002000000290783b */ /* 0x000e620000000200 */
[C---:B------:R-:W-:Y:S02]  /*b0d0*/  LOP3.LUT R3, R61.reuse, 0x8, RZ, 0xfc, !PT ;  /* 0x000000083d037812 */ /* 0x040fe400078efcff */
[C---:B------:R-:W-:Y:S02]  /*b0e0*/  LOP3.LUT R41, R61.reuse, 0x11, RZ, 0xfc, !PT ;  /* 0x000000113d297812 */ /* 0x040fe400078efcff */
[----:B------:R-:W-:Y:S01]  /*b0f0*/  HMMA.16816.F32 R80, R4, R76, RZ ;  /* 0x0000004c0450723c */ /* 0x000fe200000018ff */
[----:B------:R-:W-:Y:S02]  /*b100*/  LOP3.LUT R43, R61, 0x10, RZ, 0xfc, !PT ;  /* 0x000000103d2b7812 */ /* 0x000fe400078efcff */
[-C--:B------:R-:W-:Y:S02]  /*b110*/  ISETP.GE.AND P2, PT, R3, R60.reuse, PT ;  /* 0x0000003c0300720c */ /* 0x080fe40003f46270 */
[----:B------:R-:W-:-:S02]  /*b120*/  ISETP.GE.AND P6, PT, R41, R60, PT ;  /* 0x0000003c2900720c */ /* 0x000fc40003fc6270 */
[C---:B------:R-:W-:Y:S01]  /*b130*/  LOP3.LUT R3, R61.reuse, 0x9, RZ, 0xfc, !PT ;  /* 0x000000093d037812 */ /* 0x040fe200078efcff */
[C---:B------:R-:W-:Y:S01]  /*b140*/  HMMA.16816.F32 R72, R4.reuse, R68, RZ ;  /* 0x000000440448723c */ /* 0x040fe200000018ff */
[----:B------:R-:W-:Y:S02]  /*b150*/  LOP3.LUT R41, R61, 0x19, RZ, 0xfc, !PT ;  /* 0x000000193d297812 */ /* 0x000fe400078efcff */
[-C--:B------:R-:W-:Y:S02]  /*b160*/  ISETP.GE.AND P5, PT, R43, R60.reuse, PT ;  /* 0x0000003c2b00720c */ /* 0x080fe40003fa6270 */
[-C--:B------:R-:W-:Y:S02]  /*b170*/  ISETP.GE.AND P4, PT, R3, R60.reuse, PT ;  /* 0x0000003c0300720c */ /* 0x080fe40003f86270 */
[----:B------:R-:W-:Y:S01]  /*b180*/  ISETP.GE.AND P0, PT, R41, R60, PT ;  /* 0x0000003c2900720c */ /* 0x000fe20003f06270 */
[----:B----4-:R-:W-:Y:S01]  /*b190*/  HMMA.16816.F32 R64, R4, R52, RZ ;  /* 0x000000340440723c */ /* 0x010fe200000018ff */
[----:B------:R-:W-:-:S02]  /*b1a0*/  LOP3.LUT R3, R61, 0x18, RZ, 0xfc, !PT ;  /* 0x000000183d037812 */ /* 0x000fc400078efcff */
[----:B------:R-:W-:Y:S02]  /*b1b0*/  LOP3.LUT R41, R61, 0x20, RZ, 0xfc, !PT ;  /* 0x000000203d297812 */ /* 0x000fe400078efcff */
[-C--:B------:R-:W-:Y:S02]  /*b1c0*/  ISETP.GE.AND P3, PT, R3, R60.reuse, PT ;  /* 0x0000003c0300720c */ /* 0x080fe40003f66270 */
[----:B------:R-:W-:Y:S01]  /*b1d0*/  ISETP.GE.AND P1, PT, R41, R60, PT ;  /* 0x0000003c2900720c */ /* 0x000fe20003f26270 */
[----:B------:R-:W-:Y:S01]  /*b1e0*/  HMMA.16816.F32 R48, R4, R44, RZ ;  /* 0x0000002c0430723c */ /* 0x000fe200000018ff */
[C---:B------:R-:W-:Y:S02]  /*b1f0*/  LOP3.LUT R41, R61.reuse, 0x28, RZ, 0xfc, !PT ;  /* 0x000000283d297812 */ /* 0x040fe400078efcff */
[----:B------:R-:W-:Y:S02]  /*b200*/  P2R R3, PR, RZ, 0x8 ;  /* 0x00000008ff037803 */ /* 0x000fe40000000000 */
[----:B------:R-:W-:-:S03]  /*b210*/  LOP3.LUT R43, R61, 0x21, RZ, 0xfc, !PT ;  /* 0x000000213d2b7812 */ /* 0x000fc600078efcff */
[----:B--2---:R-:W-:Y:S01]  /*b220*/  HMMA.16816.F32 R36, R4, R32, RZ ;  /* 0x000000200424723c */ /* 0x004fe200000018ff */
[----:B------:R-:W-:Y:S02]  /*b230*/  ISETP.GE.AND P3, PT, R43, R60, PT ;  /* 0x0000003c2b00720c */ /* 0x000fe40003f66270 */
[----:B------:R-:W-:-:S05]  /*b240*/  LOP3.LUT R43, R61, 0x41, RZ, 0xfc, !PT ;  /* 0x000000413d2b7812 */ /* 0x000fca00078efcff */
        /* <DEDUP_REMOVED lines=18> */
[----:B------:R-:W2:Y:S07]  /*b370*/  LDSM.16.M88.4 R156, [R2+0x1800] ;  /* 0x00180000029c783b */ /* 0x000eae0000000200 */
[C---:B------:R-:W-:Y:S01]  /*b380*/  HMMA.16816.F32 R140, R168.reuse, R166, R140 ;  /* 0x000000a6a88c723c */ /* 0x040fe2000000188c */
[----:B------:R-:W3:Y:S07]  /*b390*/  LDSM.16.M88.4 R164, [R2+0x1c00] ;  /* 0x001c000002a4783b */ /* 0x000eee0000000200 */
[C---:B------:R-:W-:Y:S08]  /*b3a0*/  HMMA.16816.F32 R136, R168.reuse, R160, R136 ;  /* 0x000000a0a888723c */ /* 0x040ff00000001888 */
[----:B------:R-:W-:Y:S03]  /*b3b0*/  HMMA.16816.F32 R132, R168, R162, R132 ;  /* 0x000000a2a884723c */ /* 0x000fe60000001884 */
[----:B------:R-:W-:-:S02]  /*b3c0*/  FSEL R187, R141, -INF , !P4 ;  /* 0xff8000008dbb7808 */ /* 0x000fc40006000000 */
[----:B------:R-:W-:Y:S02]  /*b3d0*/  FSEL R142, R142, -INF , !P2 ;  /* 0xff8000008e8e7808 */ /* 0x000fe40005000000 */
[----:B------:R-:W-:Y:S01]  /*b3e0*/  FSEL R140, R140, -INF , !P2 ;  /* 0xff8000008c8c7808 */ /* 0x000fe20005000000 */
[C---:B-1----:R-:W-:Y:S01]  /*b3f0*/  HMMA.16816.F32 R112, R168.reuse, R144, R112 ;  /* 0x00000090a870723c */ /* 0x042fe20000001870 */
[----:B------:R-:W-:Y:S02]  /*b400*/  ISETP.NE.AND P2, PT, R3, RZ, PT ;  /* 0x000000ff0300720c */ /* 0x000fe40003f45270 */
[----:B------:R-:W-:Y:S02]  /*b410*/  FSEL R203, R138, -INF , !P5 ;  /* 0xff8000008acb7808 */ /* 0x000fe40006800000 */
[----:B------:R-:W-:Y:S02]  /*b420*/  FSEL R193, R136, -INF , !P5 ;  /* 0xff80000088c17808 */ /* 0x000fe40006800000 */
[----:B------:R-:W-:Y:S01]  /*b430*/  FSEL R207, R139, -INF , !P6 ;  /* 0xff8000008bcf7808 */ /* 0x000fe20007000000 */
[----:B------:R-:W-:Y:S01]  /*b440*/  HMMA.16816.F32 R108, R168, R146, R108 ;  /* 0x00000092a86c723c */ /* 0x000fe2000000186c */
[----:B------:R-:W-:-:S02]  /*b450*/  FSEL R195, R137, -INF , !P6 ;  /* 0xff80000089c37808 */ /* 0x000fc40007000000 */
[----:B------:R-:W1:Y:S01]  /*b460*/  LDSM.16.M88.4 R136, [R2+0x2400] ;  /* 0x002400000288783b */ /* 0x000e620000000200 */
[----:B------:R-:W-:Y:S02]  /*b470*/  LOP3.LUT R3, R61, 0x29, RZ, 0xfc, !PT ;  /* 0x000000293d037812 */ /* 0x000fe400078efcff */
[----:B------:R-:W-:Y:S02]  /*b480*/  FSEL R135, R135, -INF , !P0 ;  /* 0xff80000087877808 */ /* 0x000fe40004000000 */
[----:B--2---:R-:W-:Y:S01]  /*b490*/  HMMA.16816.F32 R128, R168, R156, R128 ;  /* 0x0000009ca880723c */ /* 0x004fe20000001880 */
[----:B------:R-:W-:Y:S02]  /*b4a0*/  FSEL R157, R143, -INF , !P4 ;  /* 0xff8000008f9d7808 */ /* 0x000fe40006000000 */
[----:B------:R-:W-:Y:S02]  /*b4b0*/  ISETP.GE.AND P4, PT, R41, R60, PT ;  /* 0x0000003c2900720c */ /* 0x000fe40003f86270 */
[----:B------:R-:W-:-:S02]  /*b4c0*/  LOP3.LUT R41, R61, 0x38, RZ, 0xfc, !PT ;  /* 0x000000383d297812 */ /* 0x000fc400078efcff */
[----:B------:R-:W-:Y:S01]  /*b4d0*/  FSEL R197, R133, -INF , !P0 ;  /* 0xff80000085c57808 */ /* 0x000fe20004000000 */
[C---:B------:R-:W-:Y:S01]  /*b4e0*/  HMMA.16816.F32 R124, R168.reuse, R158, R124 ;  /* 0x0000009ea87c723c */ /* 0x040fe2000000187c */
[-C--:B------:R-:W-:Y:S02]  /*b4f0*/  ISETP.GE.AND P0, PT, R41, R60.reuse, PT ;  /* 0x0000003c2900720c */ /* 0x080fe40003f06270 */
[----:B------:R-:W-:Y:S02]  /*b500*/  LOP3.LUT R41, R61, 0x39, RZ, 0xfc, !PT ;  /* 0x000000393d297812 */ /* 0x000fe400078efcff */
[----:B------:R-:W-:Y:S02]  /*b510*/  ISETP.GE.AND P5, PT, R3, R60, PT ;  /* 0x0000003c0300720c */ /* 0x000fe40003fa6270 */
[----:B------:R-:W-:Y:S01]  /*b520*/  LOP3.LUT R3, R61, 0x30, RZ, 0xfc, !PT ;  /* 0x000000303d037812 */ /* 0x000fe200078efcff */
[----:B---3--:R-:W-:Y:S01]  /*b530*/  HMMA.16816.F32 R120, R168, R164, R120 ;  /* 0x000000a4a878723c */ /* 0x008fe20000001878 */
[----:B------:R-:W-:-:S02]  /*b540*/  FSEL R211, R134, -INF , !P2 ;  /* 0xff80000086d37808 */ /* 0x000fc40005000000 */
[----:B------:R-:W-:Y:S02]  /*b550*/  FSEL R201, R132, -INF , !P2 ;  /* 0xff80000084c97808 */ /* 0x000fe40005000000 */
[----:B------:R-:W-:Y:S02]  /*b560*/  FSEL R191, R128, -INF , !P1 ;  /* 0xff80000080bf7808 */ /* 0x000fe40004800000 */
[----:B------:R-:W-:Y:S01]  /*b570*/  FSEL R243, R131, -INF , !P3 ;  /* 0xff80000083f37808 */ /* 0x000fe20005800000 */
[----:B------:R-:W-:Y:S01]  /*b580*/  HMMA.16816.F32 R116, R168, R166, R116 ;  /* 0x000000a6a874723c */ /* 0x000fe20000001874 */
[----:B------:R-:W-:Y:S02]  /*b590*/  FSEL R167, R130, -INF , !P1 ;  /* 0xff80000082a77808 */ /* 0x000fe40004800000 */
[----:B------:R-:W-:Y:S02]  /*b5a0*/  FSEL R189, R129, -INF , !P3 ;  /* 0xff80000081bd7808 */ /* 0x000fe40005800000 */
[----:B------:R-:W-:Y:S01]  /*b5b0*/  ISETP.GE.AND P2, PT, R41, R60, PT ;  /* 0x0000003c2900720c */ /* 0x000fe20003f46270 */
[----:B------:R-:W2:Y:S01]  /*b5c0*/  LDSM.16.M88.4 R128, [R2+0x2800] ;  /* 0x002800000280783b */ /* 0x000ea20000000200 */
[----:B------:R-:W-:-:S02]  /*b5d0*/  LOP3.LUT R41, R61, 0x40, RZ, 0xfc, !PT ;  /* 0x000000403d297812 */ /* 0x000fc400078efcff */
[-C--:B------:R-:W-:Y:S02]  /*b5e0*/  ISETP.GE.AND P6, PT, R3, R60.reuse, PT ;  /* 0x0000003c0300720c */ /* 0x080fe40003fc6270 */
[----:B------:R-:W-:Y:S01]  /*b5f0*/  LOP3.LUT R3, R61, 0x31, RZ, 0xfc, !PT ;  /* 0x000000313d037812 */ /* 0x000fe200078efcff */
[C---:B-1----:R-:W-:Y:S01]  /*b600*/  HMMA.16816.F32 R104, R168.reuse, R136, R104 ;  /* 0x00000088a868723c */ /* 0x042fe20000001868 */
[----:B------:R-:W-:Y:S02]  /*b610*/  FSEL R245, R126, -INF , !P4 ;  /* 0xff8000007ef57808 */ /* 0x000fe40006000000 */
[----:B------:R-:W-:Y:S02]  /*b620*/  FSEL R185, R124, -INF , !P4 ;  /* 0xff8000007cb97808 */ /* 0x000fe40006000000 */
[-C--:B------:R-:W-:Y:S02]  /*b630*/  ISETP.GE.AND P3, PT, R41, R60.reuse, PT ;  /* 0x0000003c2900720c */ /* 0x080fe40003f66270 */
[-C--:B------:R-:W-:Y:S01]  /*b640*/  ISETP.GE.AND P4, PT, R43, R60.reuse, PT ;  /* 0x0000003c2b00720c */ /* 0x080fe20003f86270 */
[----:B------:R-:W-:Y:S01]  /*b650*/  HMMA.16816.F32 R100, R168, R138, R100 ;  /* 0x0000008aa864723c */ /* 0x000fe20000001864 */
[----:B------:R-:W-:-:S02]  /*b660*/  ISETP.GE.AND P1, PT, R3, R60, PT ;  /* 0x0000003c0300720c */ /* 0x000fc40003f26270 */
[----:B------:R-:W-:Y:S02]  /*b670*/  FSEL R126, R114, -INF , !P3 ;  /* 0xff800000727e7808 */ /* 0x000fe40005800000 */
[----:B------:R-:W-:Y:S02]  /*b680*/  FSEL R163, R112, -INF , !P3 ;  /* 0xff80000070a37808 */ /* 0x000fe40005800000 */
[----:B------:R-:W-:Y:S02]  /*b690*/  FSEL R132, R115, -INF , !P4 ;  /* 0xff80000073847808 */ /* 0x000fe40006000000 */
[----:B------:R-:W-:Y:S02]  /*b6a0*/  FSEL R165, R113, -INF , !P4 ;  /* 0xff80000071a57808 */ /* 0x000fe40006000000 */
[----:B------:R-:W1:Y:S01]  /*b6b0*/  LDSM.16.M88.4 R112, [R2+0x3000] ;  /* 0x003000000270783b */ /* 0x000e620000000200 */
[----:B------:R-:W-:Y:S02]  /*b6c0*/  FSEL R249, R122, -INF , !P6 ;  /* 0xff8000007af97808 */ /* 0x000fe40007000000 */
[----:B------:R-:W-:-:S02]  /*b6d0*/  FSEL R177, R120, -INF , !P6 ;  /* 0xff80000078b17808 */ /* 0x000fc40007000000 */
[----:B------:R-:W-:Y:S02]  /*b6e0*/  FSEL R62, R123, -INF , !P1 ;  /* 0xff8000007b3e7808 */ /* 0x000fe40004800000 */
[----:B------:R-:W-:Y:S02]  /*b6f0*/  FSEL R179, R121, -INF , !P1 ;  /* 0xff80000079b37808 */ /* 0x000fe40004800000 */
[----:B------:R-:W3:Y:S01]  /*b700*/  LDSM.16.M88.4 R120, [R2+0x2c00] ;  /* 0x002c00000278783b */ /* 0x000ee20000000200 */
[----:B------:R-:W-:Y:S02]  /*b710*/  LOP3.LUT R41, R61, 0x48, RZ, 0xfc, !PT ;  /* 0x000000483d297812 */ /* 0x000fe400078efcff */
[----:B------:R-:W-:Y:S02]  /*b720*/  FSEL R247, R127, -INF , !P5 ;  /* 0xff8000007ff77808 */ /* 0x000fe40006800000 */
[----:B------:R-:W-:Y:S01]  /*b730*/  FSEL R181, R125, -INF , !P5 ;  /* 0xff8000007db57808 */ /* 0x000fe20006800000 */
[----:B--2---:R-:W-:Y:S01]  /*b740*/  HMMA.16816.F32 R96, R168, R128, R96 ;  /* 0x00000080a860723c */ /* 0x004fe20000001860 */
[----:B------:R-:W-:-:S02]  /*b750*/  ISETP.GE.AND P5, PT, R41, R60, PT ;  /* 0x0000003c2900720c */ /* 0x000fc40003fa6270 */
[----:B------:R-:W-:Y:S02]  /*b760*/  LOP3.LUT R41, R61, 0x49, RZ, 0xfc, !PT ;  /* 0x000000493d297812 */ /* 0x000fe400078efcff */
[----:B------:R-:W-:Y:S02]  /*b770*/  FSEL R124, R118, -INF , !P0 ;  /* 0xff800000767c7808 */ /* 0x000fe40004000000 */
[-C--:B------:R-:W-:Y:S01]  /*b780*/  ISETP.GE.AND P6, PT, R41, R60.reuse, PT ;  /* 0x0000003c2900720c */ /* 0x080fe20003fc6270 */
[----:B------:R-:W-:Y:S01]  /*b790*/  HMMA.16816.F32 R92, R168, R130, R92 ;  /* 0x00000082a85c723c */ /* 0x000fe2000000185c */
[----:B------:R-:W-:Y:S02]  /*b7a0*/  LOP3.LUT R41, R61, 0x58, RZ, 0xfc, !PT ;  /* 0x000000583d297812 */ /* 0x000fe400078efcff */
[----:B------:R-:W-:Y:S02]  /*b7b0*/  FSEL R175, R116, -INF , !P0 ;  /* 0xff80000074af7808 */ /* 0x000fe40004000000 */
[----:B------:R-:W-:-:S02]  /*b7c0*/  ISETP.GE.AND P0, PT, R41, R60, PT ;  /* 0x0000003c2900720c */ /* 0x000fc40003f06270 */
[C---:B------:R-:W-:Y:S02]  /*b7d0*/  LOP3.LUT R41, R61.reuse, 0x59, RZ, 0xfc, !PT ;  /* 0x000000593d297812 */ /* 0x040fe400078efcff */
[C---:B------:R-:W-:Y:S02]  /*b7e0*/  LOP3.LUT R3, R61.reuse, 0x50, RZ, 0xfc, !PT ;  /* 0x000000503d037812 */ /* 0x040fe400078efcff */
[----:B------:R-:W-:Y:S02]  /*b7f0*/  LOP3.LUT R43, R61, 0x51, RZ, 0xfc, !PT ;  /* 0x000000513d2b7812 */ /* 0x000fe400078efcff */
[----:B------:R-:W-:Y:S02]  /*b800*/  ISETP.GE.AND P3, PT, R41, R60, PT ;  /* 0x0000003c2900720c */ /* 0x000fe40003f66270 */
[----:B------:R-:W-:Y:S02]  /*b810*/  LOP3.LUT R41, R61, 0x60, RZ, 0xfc, !PT ;  /* 0x000000603d297812 */ /* 0x000fe400078efcff */
[----:B------:R-:W-:Y:S01]  /*b820*/  FSEL R116, R119, -INF , !P2 ;  /* 0xff80000077747808 */ /* 0x000fe20005000000 */
[----:B-1----:R-:W-:Y:S01]  /*b830*/  HMMA.16816.F32 R80, R168, R112, R80 ;  /* 0x00000070a850723c */ /* 0x002fe20000001850 */
[----:B------:R-:W-:-:S02]  /*b840*/  FSEL R173, R117, -INF , !P2 ;  /* 0xff80000075ad7808 */ /* 0x000fc40005000000 */
[-C--:B------:R-:W-:Y:S02]  /*b850*/  ISETP.GE.AND P1, PT, R43, R60.reuse, PT ;  /* 0x0000003c2b00720c */ /* 0x080fe40003f26270 */
[-C--:B------:R-:W-:Y:S02]  /*b860*/  ISETP.GE.AND P2, PT, R3, R60.reuse, PT ;  /* 0x0000003c0300720c */ /* 0x080fe40003f46270 */
[----:B------:R-:W-:Y:S01]  /*b870*/  ISETP.GE.AND P4, PT, R41, R60, PT ;  /* 0x0000003c2900720c */ /* 0x000fe20003f86270 */
[----:B---3--:R-:W-:Y:S01]  /*b880*/  HMMA.16816.F32 R88, R168, R120, R88 ;  /* 0x00000078a858723c */ /* 0x008fe20000001858 */
[----:B------:R-:W-:Y:S02]  /*b890*/  LOP3.LUT R41, R61, 0x68, RZ, 0xfc, !PT ;  /* 0x000000683d297812 */ /* 0x000fe400078efcff */
[----:B------:R-:W-:Y:S02]  /*b8a0*/  FSEL R130, R106, -INF , !P2 ;  /* 0xff8000006a827808 */ /* 0x000fe40005000000 */
[----:B------:R-:W-:-:S02]  /*b8b0*/  FSEL R151, R104, -INF , !P2 ;  /* 0xff80000068977808 */ /* 0x000fc40005000000 */
[----:B------:R-:W-:Y:S01]  /*b8c0*/  FSEL R144, R107, -INF , !P1 ;  /* 0xff8000006b907808 */ /* 0x000fe20004800000 */
[C---:B------:R-:W-:Y:S01]  /*b8d0*/  HMMA.16816.F32 R84, R168.reuse, R122, R84 ;  /* 0x0000007aa854723c */ /* 0x040fe20000001854 */
[----:B------:R-:W-:Y:S02]  /*b8e0*/  FSEL R153, R105, -INF , !P1 ;  /* 0xff80000069997808 */ /* 0x000fe40004800000 */
[----:B------:R-:W1:Y:S01]  /*b8f0*/  LDSM.16.M88.4 R104, [R2+0x3400] ;  /* 0x003400000268783b */ /* 0x000e620000000200 */
[----:B------:R-:W-:Y:S02]  /*b900*/  FSEL R136, R111, -INF , !P6 ;  /* 0xff8000006f887808 */ /* 0x000fe40007000000 */
[----:B------:R-:W-:Y:S02]  /*b910*/  FSEL R159, R109, -INF , !P6 ;  /* 0xff8000006d9f7808 */ /* 0x000fe40007000000 */
[----:B------:R-:W-:Y:S01]  /*b920*/  ISETP.GE.AND P6, PT, R41, R60, PT ;  /* 0x0000003c2900720c */ /* 0x000fe20003fc6270 */
[----:B------:R-:W-:Y:S01]  /*b930*/  HMMA.16816.F32 R76, R168, R114, R76 ;  /* 0x00000072a84c723c */ /* 0x000fe2000000184c */
[----:B------:R-:W-:-:S02]  /*b940*/  LOP3.LUT R41, R61, 0x70, RZ, 0xfc, !PT ;  /* 0x000000703d297812 */ /* 0x000fc400078efcff */
[----:B------:R-:W-:Y:S02]  /*b950*/  LOP3.LUT R43, R61, 0x61, RZ, 0xfc, !PT ;  /* 0x000000613d2b7812 */ /* 0x000fe400078efcff */
[----:B------:R-:W-:Y:S02]  /*b960*/  ISETP.GE.AND P2, PT, R41, R60, PT ;  /* 0x0000003c2900720c */ /* 0x000fe40003f46270 */
[----:B------:R-:W-:Y:S02]  /*b970*/  LOP3.LUT R41, R61, 0x78, RZ, 0xfc, !PT ;  /* 0x000000783d297812 */ /* 0x000fe400078efcff */
[----:B------:R-:W-:Y:S02]  /*b980*/  FSEL R134, R110, -INF , !P5 ;  /* 0xff8000006e867808 */ /* 0x000fe40006800000 */
        /* <DEDUP_REMOVED lines=9> */
[-C--:B------:R-:W-:Y:S02]  /*ba20*/  ISETP.GE.AND P1, PT, R43, R60.reuse, PT ;  /* 0x0000003c2b00720c */ /* 0x080fe40003f26270 */
[----:B------:R-:W-:Y:S02]  /*ba30*/  ISETP.GE.AND P4, PT, R41, R60, PT ;  /* 0x0000003c2900720c */ /* 0x000fe40003f86270 */
[C---:B------:R-:W-:Y:S01]  /*ba40*/  LOP3.LUT R41, R61.reuse, 0x80, RZ, 0xfc, !PT ;  /* 0x000000803d297812 */ /* 0x040fe200078efcff */
[----:B-1----:R-:W-:Y:S01]  /*ba50*/  HMMA.16816.F32 R72, R168, R104, R72 ;  /* 0x00000068a848723c */ /* 0x002fe20000001848 */
[----:B------:R-:W-:Y:S02]  /*ba60*/  LOP3.LUT R43, R61, 0x81, RZ, 0xfc, !PT ;  /* 0x000000813d2b7812 */ /* 0x000fe400078efcff */
[----:B------:R-:W-:-:S02]  /*ba70*/  FSEL R150, R99, -INF , !P5 ;  /* 0xff80000063967808 */ /* 0x000fc40006800000 */
[----:B------:R-:W-:Y:S02]  /*ba80*/  FSEL R143, R97, -INF , !P5 ;  /* 0xff800000618f7808 */ /* 0x000fe40006800000 */
[----:B------:R-:W-:Y:S01]  /*ba90*/  FSEL R94, R94, -INF , !P6 ;  /* 0xff8000005e5e7808 */ /* 0x000fe20007000000 */
[----:B------:R-:W1:Y:S01]  /*baa0*/  LDSM.16.M88.4 R96, [R2+0x3800] ;  /* 0x003800000260783b */ /* 0x000e620000000200 */
[----:B------:R-:W-:Y:S01]  /*bab0*/  FSEL R139, R92, -INF , !P6 ;  /* 0xff8000005c8b7808 */ /* 0x000fe20007000000 */
[----:B------:R-:W-:Y:S01]  /*bac0*/  HMMA.16816.F32 R68, R168, R106, R68 ;  /* 0x0000006aa844723c */ /* 0x000fe20000001844 */
[-C--:B------:R-:W-:Y:S02]  /*bad0*/  ISETP.GE.AND P5, PT, R41, R60.reuse, PT ;  /* 0x0000003c2900720c */ /* 0x080fe40003fa6270 */
[----:B------:R-:W-:Y:S02]  /*bae0*/  ISETP.GE.AND P6, PT, R43, R60, PT ;  /* 0x0000003c2b00720c */ /* 0x000fe40003fc6270 */
[----:B------:R-:W-:-:S02]  /*baf0*/  FSEL R160, R82, -INF , !P5 ;  /* 0xff80000052a07808 */ /* 0x000fc40006800000 */
[----:B------:R-:W-:Y:S02]  /*bb00*/  FSEL R123, R80, -INF , !P5 ;  /* 0xff800000507b7808 */ /* 0x000fe40006800000 */
[----:B------:R-:W-:Y:S02]  /*bb10*/  FSEL R162, R83, -INF , !P6 ;  /* 0xff80000053a27808 */ /* 0x000fe40007000000 */
[----:B------:R-:W-:Y:S02]  /*bb20*/  FSEL R125, R81, -INF , !P6 ;  /* 0xff800000517d7808 */ /* 0x000fe40007000000 */
[----:B------:R-:W2:Y:S01]  /*bb30*/  LDSM.16.M88.4 R80, [R2+0x4000] ;  /* 0x004000000250783b */ /* 0x000ea20000000200 */
[----:B------:R-:W-:Y:S02]  /*bb40*/  LOP3.LUT R3, R61, 0x69, RZ, 0xfc, !PT ;  /* 0x000000693d037812 */ /* 0x000fe400078efcff */
[----:B------:R-:W-:Y:S02]  /*bb50*/  FSEL R112, R90, -INF , !P2 ;  /* 0xff8000005a707808 */ /* 0x000fe40005000000 */
[----:B------:R-:W-:-:S02]  /*bb60*/  FSEL R131, R88, -INF , !P2 ;  /* 0xff80000058837808 */ /* 0x000fc40005000000 */
[----:B------:R-:W-:Y:S02]  /*bb70*/  FSEL R114, R91, -INF , !P1 ;  /* 0xff8000005b727808 */ /* 0x000fe40004800000 */
[----:B------:R-:W-:Y:S02]  /*bb80*/  FSEL R133, R89, -INF , !P1 ;  /* 0xff80000059857808 */ /* 0x000fe40004800000 */
[----:B------:R-:W3:Y:S01]  /*bb90*/  LDSM.16.M88.4 R88, [R2+0x3c00] ;  /* 0x003c00000258783b */ /* 0x000ee20000000200 */
[----:B------:R-:W-:Y:S02]  /*bba0*/  FSEL R146, R103, -INF , !P3 ;  /* 0xff80000067927808 */ /* 0x000fe40005800000 */
[----:B------:R-:W-:Y:S02]  /*bbb0*/  FSEL R145, R101, -INF , !P3 ;  /* 0xff80000065917808 */ /* 0x000fe40005800000 */
[----:B------:R-:W-:Y:S02]  /*bbc0*/  ISETP.GE.AND P3, PT, R3, R60, PT ;  /* 0x0000003c0300720c */ /* 0x000fe40003f66270 */
[----:B------:R-:W-:-:S02]  /*bbd0*/  LOP3.LUT R41, R61, 0x88, RZ, 0xfc, !PT ;  /* 0x000000883d297812 */ /* 0x000fc400078efcff */
[----:B------:R-:W-:Y:S02]  /*bbe0*/  FSEL R92, R95, -INF , !P3 ;  /* 0xff8000005f5c7808 */ /* 0x000fe40005800000 */
[----:B------:R-:W-:Y:S02]  /*bbf0*/  FSEL R137, R93, -INF , !P3 ;  /* 0xff8000005d897808 */ /* 0x000fe40005800000 */
[-C--:B------:R-:W-:Y:S01]  /*bc00*/  ISETP.GE.AND P3, PT, R41, R60.reuse, PT ;  /* 0x0000003c2900720c */ /* 0x080fe20003f66270 */
[----:B-1----:R-:W-:Y:S01]  /*bc10*/  HMMA.16816.F32 R64, R168, R96, R64 ;  /* 0x00000060a840723c */ /* 0x002fe20000001840 */
[----:B------:R-:W-:Y:S02]  /*bc20*/  LOP3.LUT R41, R61, 0x89, RZ, 0xfc, !PT ;  /* 0x000000893d297812 */ /* 0x000fe400078efcff */
[----:B------:R-:W-:Y:S02]  /*bc30*/  P2R R3, PR, RZ, 0x8 ;  /* 0x00000008ff037803 */ /* 0x000fe40000000000 */
[----:B------:R-:W-:-:S02]  /*bc40*/  ISETP.GE.AND P3, PT, R41, R60, PT ;  /* 0x0000003c2900720c */ /* 0x000fc40003f66270 */
[C---:B------:R-:W-:Y:S01]  /*bc50*/  LOP3.LUT R41, R61.reuse, 0x90, RZ, 0xfc, !PT ;  /* 0x000000903d297812 */ /* 0x040fe200078efcff */
[C---:B------:R-:W-:Y:S01]  /*bc60*/  HMMA.16816.F32 R52, R168.reuse, R98, R52 ;  /* 0x00000062a834723c */ /* 0x040fe20000001834 */
[----:B------:R-:W-:Y:S02]  /*bc70*/  LOP3.LUT R43, R61, 0x91, RZ, 0xfc, !PT ;  /* 0x000000913d2b7812 */ /* 0x000fe400078efcff */
[-C--:B------:R-:W-:Y:S02]  /*bc80*/  ISETP.GE.AND P2, PT, R41, R60.reuse, PT ;  /* 0x0000003c2900720c */ /* 0x080fe40003f46270 */
[----:B------:R-:W-:Y:S02]  /*bc90*/  ISETP.GE.AND P1, PT, R43, R60, PT ;  /* 0x0000003c2b00720c */ /* 0x000fe40003f26270 */
[----:B------:R-:W-:Y:S01]  /*bca0*/  FSEL R174, R74, -INF , !P2 ;  /* 0xff8000004aae7808 */ /* 0x000fe20005000000 */
[----:B--2---:R-:W-:Y:S01]  /*bcb0*/  HMMA.16816.F32 R36, R168, R80, R36 ;  /* 0x00000050a824723c */ /* 0x004fe20000001824 */
[----:B------:R-:W-:-:S02]  /*bcc0*/  FSEL R115, R72, -INF , !P2 ;  /* 0xff80000048737808 */ /* 0x000fc40005000000 */
[----:B------:R-:W-:Y:S02]  /*bcd0*/  FSEL R176, R75, -INF , !P1 ;  /* 0xff8000004bb07808 */ /* 0x000fe40004800000 */
[----:B------:R-:W-:Y:S02]  /*bce0*/  FSEL R117, R73, -INF , !P1 ;  /* 0xff80000049757808 */ /* 0x000fe40004800000 */
[----:B------:R-:W1:Y:S01]  /*bcf0*/  LDSM.16.M88.4 R72, [R2+0x4400] ;  /* 0x004400000248783b */ /* 0x000e620000000200 */
[----:B------:R-:W-:Y:S01]  /*bd00*/  HMMA.16816.F32 R80, R168, R82, R32 ;  /* 0x00000052a850723c */ /* 0x000fe20000001820 */
[----:B------:R-:W-:Y:S02]  /*bd10*/  FSEL R158, R87, -INF , !P4 ;  /* 0xff800000579e7808 */ /* 0x000fe40006000000 */
[----:B------:R-:W2:Y:S01]  /*bd20*/  LDSM.16.M88.4 R32, [R2+0x4c00] ;  /* 0x004c00000220783b */ /* 0x000ea20000000200 */
[----:B------:R-:W-:Y:S02]  /*bd30*/  FSEL R127, R85, -INF , !P4 ;  /* 0xff800000557f7808 */ /* 0x000fe40006000000 */
[----:B------:R-:W-:-:S02]  /*bd40*/  ISETP.NE.AND P4, PT, R3, RZ, PT ;  /* 0x000000ff0300720c */ /* 0x000fc40003f85270 */
[C---:B------:R-:W-:Y:S01]  /*bd50*/  LOP3.LUT R3, R61.reuse, 0x99, RZ, 0xfc, !PT ;  /* 0x000000993d037812 */ /* 0x040fe200078efcff */
[C---:B---3--:R-:W-:Y:S01]  /*bd60*/  HMMA.16816.F32 R48, R168.reuse, R88, R48 ;  /* 0x00000058a830723c */ /* 0x048fe20000001830 */
[----:B------:R-:W-:Y:S02]  /*bd70*/  LOP3.LUT R41, R61, 0x98, RZ, 0xfc, !PT ;  /* 0x000000983d297812 */ /* 0x000fe400078efcff */
[----:B------:R-:W-:Y:S02]  /*bd80*/  ISETP.GE.AND P5, PT, R3, R60, PT ;  /* 0x0000003c0300720c */ /* 0x000fe40003fa6270 */
[----:B------:R-:W-:Y:S02]  /*bd90*/  LOP3.LUT R3, R61, 0xa0, RZ, 0xfc, !PT ;  /* 0x000000a03d037812 */ /* 0x000fe400078efcff */
[----:B------:R-:W-:Y:S01]  /*bda0*/  FSEL R156, R86, -INF , !P0 ;  /* 0xff800000569c7808 */ /* 0x000fe20004000000 */
[----:B------:R-:W-:Y:S01]  /*bdb0*/  HMMA.16816.F32 R88, R168, R90, R44 ;  /* 0x0000005aa858723c */ /* 0x000fe2000000182c */
[----:B------:R-:W3:Y:S01]  /*bdc0*/  LDSM.16.M88.4 R44, [R2+0x4800] ;  /* 0x00480000022c783b */ /* 0x000ee20000000200 */
[----:B------:R-:W-:Y:S01]  /*bdd0*/  FSEL R129, R84, -INF , !P0 ;  /* 0xff80000054817808 */ /* 0x000fe20004000000 */
[----:B------:R-:W-:-:S04]  /*bde0*/  DEPBAR.LE SB0, 0x0 ;  /* 0x000080000000791a */ /* 0x000fc80000000000 */
[-C--:B------:R-:W-:Y:S02]  /*bdf0*/  ISETP.GE.AND P0, PT, R41, R60.reuse, PT ;  /* 0x0000003c2900720c */ /* 0x080fe40003f06270 */
[----:B------:R-:W-:Y:S02]  /*be00*/  ISETP.GE.AND P6, PT, R3, R60, PT ;  /* 0x0000003c0300720c */ /* 0x000fe40003fc6270 */
[C---:B------:R-:W-:Y:S02]  /*be10*/  LOP3.LUT R3, R61.reuse, 0xa1, RZ, 0xfc, !PT ;  /* 0x000000a13d037812 */ /* 0x040fe400078efcff */
[----:B------:R-:W-:Y:S02]  /*be20*/  LOP3.LUT R41, R61, 0xa8, RZ, 0xfc, !PT ;  /* 0x000000a83d297812 */ /* 0x000fe400078efcff */
[----:B------:R-:W-:Y:S02]  /*be30*/  FSEL R113, R68, -INF , !P0 ;  /* 0xff80000044717808 */ /* 0x000fe40004000000 */
[----:B------:R-:W-:-:S02]  /*be40*/  FSEL R68, R71, -INF , !P5 ;  /* 0xff80000047447808 */ /* 0x000fc40006800000 */
[----:B------:R-:W-:Y:S02]  /*be50*/  FSEL R111, R69, -INF , !P5 ;  /* 0xff800000456f7808 */ /* 0x000fe40006800000 */
[-C--:B------:R-:W-:Y:S01]  /*be60*/  ISETP.GE.AND P5, PT, R3, R60.reuse, PT ;  /* 0x0000003c0300720c */ /* 0x080fe20003fa6270 */
[C---:B-1----:R-:W-:Y:S01]  /*be70*/  HMMA.16816.F32 R28, R168.reuse, R72, R28 ;  /* 0x00000048a81c723c */ /* 0x042fe2000000181c */
[----:B------:R-:W-:Y:S02]  /*be80*/  FSEL R166, R78, -INF , !P4 ;  /* 0xff8000004ea67808 */ /* 0x000fe40006000000 */
[----:B------:R-:W-:Y:S02]  /*be90*/  FSEL R121, R76, -INF , !P4 ;  /* 0xff8000004c797808 */ /* 0x000fe40006000000 */
[----:B------:R-:W-:Y:S02]  /*bea0*/  LOP3.LUT R3, R61, 0xc0, RZ, 0xfc, !PT ;  /* 0x000000c03d037812 */ /* 0x000fe400078efcff */
[----:B------:R-:W-:Y:S01]  /*beb0*/  ISETP.GE.AND P4, PT, R41, R60, PT ;  /* 0x0000003c2900720c */ /* 0x000fe20003f86270 */
[----:B------:R-:W-:Y:S01]  /*bec0*/  HMMA.16816.F32 R24, R168, R74, R24 ;  /* 0x0000004aa818723c */ /* 0x000fe20000001818 */
[----:B------:R-:W-:-:S02]  /*bed0*/  LOP3.LUT R41, R61, 0xa9, RZ, 0xfc, !PT ;  /* 0x000000a93d297812 */ /* 0x000fc400078efcff */
[----:B------:R-:W-:Y:S02]  /*bee0*/  FSEL R67, R67, -INF , !P5 ;  /* 0xff80000043437808 */ /* 0x000fe40006800000 */
[----:B------:R-:W-:Y:S02]  /*bef0*/  FSEL R109, R65, -INF , !P5 ;  /* 0xff800000416d7808 */ /* 0x000fe40006800000 */
[----:B------:R-:W-:Y:S01]  /*bf00*/  ISETP.GE.AND P5, PT, R3, R60, PT ;  /* 0x0000003c0300720c */ /* 0x000fe20003fa6270 */
[----:B--2---:R-:W-:Y:S01]  /*bf10*/  HMMA.16816.F32 R8, R168, R32, R8 ;  /* 0x00000020a808723c */ /* 0x004fe20000001808 */
[----:B------:R-:W-:Y:S02]  /*bf20*/  FSEL R172, R79, -INF , !P3 ;  /* 0xff8000004fac7808 */ /* 0x000fe40005800000 */
[----:B------:R-:W-:Y:S02]  /*bf30*/  FSEL R119, R77, -INF , !P3 ;  /* 0xff8000004d777808 */ /* 0x000fe40005800000 */
[----:B------:R-:W-:-:S02]  /*bf40*/  LOP3.LUT R3, R61, 0xc8, RZ, 0xfc, !PT ;  /* 0x000000c83d037812 */ /* 0x000fc400078efcff */
[-C--:B------:R-:W-:Y:S01]  /*bf50*/  ISETP.GE.AND P3, PT, R41, R60.reuse, PT ;  /* 0x0000003c2900720c */ /* 0x080fe20003f66270 */
[C---:B---3--:R-:W-:Y:S01]  /*bf60*/  HMMA.16816.F32 R20, R168.reuse, R44, R20 ;  /* 0x0000002ca814723c */ /* 0x048fe20000001814 */
[----:B------:R-:W-:Y:S02]  /*bf70*/  LOP3.LUT R41, R61, 0xb0, RZ, 0xfc, !PT ;  /* 0x000000b03d297812 */ /* 0x000fe400078efcff */
[----:B------:R-:W-:Y:S02]  /*bf80*/  FSEL R65, R54, -INF , !P4 ;  /* 0xff80000036417808 */ /* 0x000fe40006000000 */
[----:B------:R-:W-:Y:S02]  /*bf90*/  FSEL R105, R52, -INF , !P4 ;  /* 0xff80000034697808 */ /* 0x000fe40006000000 */
[----:B------:R-:W-:Y:S01]  /*bfa0*/  ISETP.GE.AND P4, PT, R3, R60, PT ;  /* 0x0000003c0300720c */ /* 0x000fe20003f86270 */
[----:B------:R-:W-:Y:S01]  /*bfb0*/  HMMA.16816.F32 R16, R168, R46, R16 ;  /* 0x0000002ea810723c */ /* 0x000fe20000001810 */
[----:B------:R-:W-:-:S02]  /*bfc0*/  LOP3.LUT R3, R61, 0xc9, RZ, 0xfc, !PT ;  /* 0x000000c93d037812 */ /* 0x000fc400078efcff */
[----:B------:R-:W-:Y:S02]  /*bfd0*/  ISETP.GE.AND P2, PT, R41, R60, PT ;  /* 0x0000003c2900720c */ /* 0x000fe40003f46270 */
[----:B------:R-:W-:Y:S02]  /*bfe0*/  LOP3.LUT R41, R61, 0xb8, RZ, 0xfc, !PT ;  /* 0x000000b83d297812 */ /* 0x000fe400078efcff */
[----:B------:R-:W-:Y:S01]  /*bff0*/  FSEL R107, R64, -INF , !P6 ;  /* 0xff800000406b7808 */ /* 0x000fe20007000000 */
[----:B------:R-:W-:Y:S01]  /*c000*/  HMMA.16816.F32 R4, R168, R34, R4 ;  /* 0x00000022a804723c */ /* 0x000fe20000001804 */
[----:B------:R-:W-:Y:S02]  /*c010*/  FSEL R64, R55, -INF , !P3 ;  /* 0xff80000037407808 */ /* 0x000fe40005800000 */
[----:B------:R-:W-:Y:S02]  /*c020*/  FSEL R103, R53, -INF , !P3 ;  /* 0xff80000035677808 */ /* 0x000fe40005800000 */
[----:B------:R-:W-:-:S02]  /*c030*/  LOP3.LUT R43, R61, 0xb1, RZ, 0xfc, !PT ;  /* 0x000000b13d2b7812 */ /* 0x000fc400078efcff */
[-C--:B------:R-:W-:Y:S02]  /*c040*/  ISETP.GE.AND P3, PT, R3, R60.reuse, PT ;  /* 0x0000003c0300720c */ /* 0x080fe40003f66270 */
[----:B------:R-:W-:Y:S02]  /*c050*/  FSEL R70, R70, -INF , !P0 ;  /* 0xff80000046467808 */ /* 0x000fe40004000000 */
[----:B------:R-:W-:Y:S02]  /*c060*/  LOP3.LUT R3, R61, 0xd0, RZ, 0xfc, !PT ;  /* 0x000000d03d037812 */ /* 0x000fe400078efcff */
[-C--:B------:R-:W-:Y:S02]  /*c070*/  ISETP.GE.AND P0, PT, R41, R60.reuse, PT ;  /* 0x0000003c2900720c */ /* 0x080fe40003f06270 */
[----:B------:R-:W-:Y:S02]  /*c080*/  LOP3.LUT R41, R61, 0xb9, RZ, 0xfc, !PT ;  /* 0x000000b93d297812 */ /* 0x000fe400078efcff */
[----:B------:R-:W-:-:S02]  /*c090*/  ISETP.GE.AND P1, PT, R43, R60, PT ;  /* 0x0000003c2b00720c */ /* 0x000fc40003f26270 */
[----:B------:R-:W-:Y:S02]  /*c0a0*/  FSEL R180, R50, -INF , !P2 ;  /* 0xff80000032b47808 */ /* 0x000fe40005000000 */
[----:B------:R-:W-:Y:S02]  /*c0b0*/  FSEL R99, R48, -INF , !P2 ;  /* 0xff80000030637808 */ /* 0x000fe40005000000 */
[----:B------:R-:W-:Y:S02]  /*c0c0*/  LOP3.LUT R43, R61, 0xc1, RZ, 0xfc, !PT ;  /* 0x000000c13d2b7812 */ /* 0x000fe400078efcff */
[----:B------:R-:W-:Y:S02]  /*c0d0*/  ISETP.GE.AND P2, PT, R3, R60, PT ;  /* 0x0000003c0300720c */ /* 0x000fe40003f46270 */
[----:B------:R-:W-:Y:S02]  /*c0e0*/  FSEL R69, R66, -INF , !P6 ;  /* 0xff80000042457808 */ /* 0x000fe40007000000 */
[----:B------:R-:W-:-:S02]  /*c0f0*/  LOP3.LUT R3, R61, 0xd1, RZ, 0xfc, !PT ;  /* 0x000000d13d037812 */ /* 0x000fc400078efcff */
[-C--:B------:R-:W-:Y:S02]  /*c100*/  ISETP.GE.AND P6, PT, R41, R60.reuse, PT ;  /* 0x0000003c2900720c */ /* 0x080fe40003fc6270 */
[----:B------:R-:W-:Y:S02]  /*c110*/  P2R R41, PR, RZ, 0x20 ;  /* 0x00000020ff297803 */ /* 0x000fe40000000000 */
[----:B------:R-:W-:Y:S02]  /*c120*/  ISETP.GE.AND P5, PT, R43, R60, PT ;  /* 0x0000003c2b00720c */ /* 0x000fe40003fa6270 */
[----:B------:R-:W-:Y:S02]  /*c130*/  FSEL R182, R51, -INF , !P1 ;  /* 0xff80000033b67808 */ /* 0x000fe40004800000 */
[----:B------:R-:W-:Y:S02]  /*c140*/  FSEL R97, R49, -INF , !P1 ;  /* 0xff80000031617808 */ /* 0x000fe40004800000 */
[----:B------:R-:W-:-:S02]  /*c150*/  LOP3.LUT R43, R61, 0xd8, RZ, 0xfc, !PT ;  /* 0x000000d83d2b7812 */ /* 0x000fc400078efcff */
[-C--:B------:R-:W-:Y:S02]  /*c160*/  ISETP.GE.AND P1, PT, R3, R60.reuse, PT ;  /* 0x0000003c0300720c */ /* 0x080fe40003f26270 */
[----:B------:R-:W-:Y:S02]  /*c170*/  FSEL R184, R90, -INF , !P0 ;  /* 0xff8000005ab87808 */ /* 0x000fe40004000000 */
[----:B------:R-:W-:Y:S02]  /*c180*/  FSEL R93, R88, -INF , !P0 ;  /* 0xff800000585d7808 */ /* 0x000fe40004000000 */
[----:B------:R-:W-:Y:S02]  /*c190*/  ISETP.GE.AND P0, PT, R43, R60, PT ;  /* 0x0000003c2b00720c */ /* 0x000fe40003f06270 */
[----:B------:R-:W-:Y:S02]  /*c1a0*/  FSEL R138, R31, -INF , !P1 ;  /* 0xff8000001f8a7808 */ /* 0x000fe40004800000 */
[----:B------:R-:W-:-:S02]  /*c1b0*/  FSEL R186, R91, -INF , !P6 ;  /* 0xff8000005bba7808 */ /* 0x000fc40007000000 */
[----:B------:R-:W-:Y:S02]  /*c1c0*/  FSEL R3, R89, -INF , !P6 ;  /* 0xff80000059037808 */ /* 0x000fe40007000000 */
[----:B------:R-:W-:Y:S02]  /*c1d0*/  LOP3.LUT R31, R61, 0xf1, RZ, 0xfc, !PT ;  /* 0x000000f13d1f7812 */ /* 0x000fe400078efcff */
[----:B------:R-:W-:Y:S02]  /*c1e0*/  ISETP.NE.AND P6, PT, R41, RZ, PT ;  /* 0x000000ff2900720c */ /* 0x000fe40003fc5270 */
[----:B------:R-:W-:Y:S02]  /*c1f0*/  FSEL R251, R26, -INF , !P0 ;  /* 0xff8000001afb7808 */ /* 0x000fe40004000000 */
[----:B------:R-:W-:Y:S02]  /*c200*/  FSEL R44, R24, -INF , !P0 ;  /* 0xff800000182c7808 */ /* 0x000fe40004000000 */
[----:B------:R-:W-:-:S02]  /*c210*/  LOP3.LUT R41, R61, 0xe8, RZ, 0xfc, !PT ;  /* 0x000000e83d297812 */ /* 0x000fc400078efcff */
[-C--:B------:R-:W-:Y:S02]  /*c220*/  ISETP.GE.AND P0, PT, R31, R60.reuse, PT ;  /* 0x0000003c1f00720c */ /* 0x080fe40003f06270 */
[----:B------:R-:W-:Y:S02]  /*c230*/  FSEL R2, R38, -INF , !P6 ;  /* 0xff80000026027808 */ /* 0x000fe40007000000 */
[----:B------:R-:W-:Y:S02]  /*c240*/  FSEL R38, R36, -INF , !P6 ;  /* 0xff80000024267808 */ /* 0x000fe40007000000 */
[----:B------:R-:W-:Y:S02]  /*c250*/  FSEL R188, R39, -INF , !P5 ;  /* 0xff80000027bc7808 */ /* 0x000fe40006800000 */
[----:B------:R-:W-:Y:S02]  /*c260*/  FSEL R36, R37, -INF , !P5 ;  /* 0xff80000025247808 */ /* 0x000fe40006800000 */
[----:B------:R-:W-:-:S02]  /*c270*/  ISETP.GE.AND P5, PT, R41, R60, PT ;  /* 0x0000003c2900720c */ /* 0x000fc40003fa6270 */
[----:B------:R-:W-:Y:S02]  /*c280*/  FSEL R50, R11, -INF , !P0 ;  /* 0xff8000000b327808 */ /* 0x000fe40004000000 */
[----:B------:R-:W-:Y:S02]  /*c290*/  FSEL R51, R9, -INF , !P0 ;  /* 0xff80000009337808 */ /* 0x000fe40004000000 */
[----:B------:R-:W-:Y:S02]  /*c2a0*/  LOP3.LUT R41, R61, 0xe9, RZ, 0xfc, !PT ;  /* 0x000000e93d297812 */ /* 0x000fe400078efcff */
[----:B------:R-:W-:Y:S02]  /*c2b0*/  ISETP.GT.AND P0, PT, R239, R220, PT ;  /* 0x000000dcef00720c */ /* 0x000fe40003f04270 */
[C---:B------:R-:W-:Y:S02]  /*c2c0*/  LOP3.LUT R43, R61.reuse, 0xd9, RZ, 0xfc, !PT ;  /* 0x000000d93d2b7812 */ /* 0x040fe400078efcff */
[----:B------:R-:W-:-:S02]  /*c2d0*/  LOP3.LUT R49, R61, 0xe0, RZ, 0xfc, !PT ;  /* 0x000000e03d317812 */ /* 0x000fc400078efcff */
[----:B------:R-:W-:Y:S02]  /*c2e0*/  FSEL R178, R82, -INF , !P4 ;  /* 0xff80000052b27808 */ /* 0x000fe40006000000 */
[----:B------:R-:W-:Y:S02]  /*c2f0*/  FSEL R39, R80, -INF , !P4 ;  /* 0xff80000050277808 */ /* 0x000fe40006000000 */
[----:B------:R-:W-:Y:S02]  /*c300*/  ISETP.GE.AND P4, PT, R41, R60, PT ;  /* 0x0000003c2900720c */ /* 0x000fe40003f86270 */
[----:B------:R-:W-:Y:S02]  /*c310*/  LOP3.LUT R37, R61, 0xe1, RZ, 0xfc, !PT ;  /* 0x000000e13d257812 */ /* 0x000fe400078efcff */
[----:B------:R-:W-:Y:S02]  /*c320*/  FSEL R152, R30, -INF , !P2 ;  /* 0xff8000001e987808 */ /* 0x000fe40005000000 */
[----:B------:R-:W-:-:S02]  /*c330*/  FSEL R42, R28, -INF , !P2 ;  /* 0xff8000001c2a7808 */ /* 0x000fc40005000000 */
[----:B------:R-:W-:Y:S02]  /*c340*/  FSEL R41, R29, -INF , !P1 ;  /* 0xff8000001d297808 */ /* 0x000fe40004800000 */
[C---:B------:R-:W-:Y:S02]  /*c350*/  LOP3.LUT R45, R61.reuse, 0xf0, RZ, 0xfc, !PT ;  /* 0x000000f03d2d7812 */ /* 0x040fe400078efcff */
[----:B------:R-:W-:Y:S02]  /*c360*/  LOP3.LUT R29, R61, 0xf8, RZ, 0xfc, !PT ;  /* 0x000000f83d1d7812 */ /* 0x000fe400078efcff */
[-C--:B------:R-:W-:Y:S02]  /*c370*/  ISETP.GE.AND P2, PT, R43, R60.reuse, PT ;  /* 0x0000003c2b00720c */ /* 0x080fe40003f46270 */
[----:B------:R-:W-:Y:S02]  /*c380*/  ISETP.GE.AND P1, PT, R49, R60, PT ;  /* 0x0000003c3100720c */ /* 0x000fe40003f26270 */
[----:B------:R-:W-:-:S02]  /*c390*/  LOP3.LUT R61, R61, 0xf9, RZ, 0xfc, !PT ;  /* 0x000000f93d3d7812 */ /* 0x000fc400078efcff */
[----:B------:R-:W-:Y:S02]  /*c3a0*/  ISETP.GE.AND P6, PT, R37, R60, PT ;  /* 0x0000003c2500720c */ /* 0x000fe40003fc6270 */
        /* <DEDUP_REMOVED lines=36> */
.L_x_1397:
[----:B------:R-:W2:Y:S01]  /*c5f0*/  LD.E R11, desc[UR4][R148.64+0x170] ;  /* 0x00017004940b7980 */ /* 0x000ea2000c101900 */
[C---:B------:R-:W-:Y:S02]  /*c600*/  IADD3 R9, PT, PT, R0.reuse, -0x100, RZ ;  /* 0xffffff0000097810 */ /* 0x040fe40007ffe0ff */
        /* <DEDUP_REMOVED lines=28> */
[-C--:B------:R-:W-:Y:S02]  /*c7d0*/  ISETP.GE.U32.AND P2, PT, R4, R7.reuse, PT ;  /* 0x000000070400720c */ /* 0x080fe40003f46070 */
[----:B------:R-:W-:Y:S02]  /*c7e0*/  ISETP.NE.AND P0, PT, R11, RZ, PT ;  /* 0x000000ff0b00720c */ /* 0x000fe40003f05270 */
[----:B------:R-:W-:Y:S02]  /*c7f0*/  ISETP.GE.U32.AND P3, PT, R6, R7, PT ;  /* 0x000000070600720c */ /* 0x000fe40003f66070 */
[----:B------:R-:W-:-:S07]  /*c800*/  LOP3.LUT R7, RZ, R11, RZ, 0x33, !PT ;  /* 0x0000000bff077212 */ /* 0x000fce00078e33ff */
        /* <DEDUP_REMOVED lines=26> */
.L_x_1398:
[----:B------:R-:W-:Y:S05]  /*c9b0*/  BSYNC.RECONVERGENT B0 ;  /* 0x0000000000007941 */ /* 0x000fea0003800200 */
.L_x_1396:
[C---:B------:R-:W-:Y:S01]  /*c9c0*/  IMAD.SHL.U32 R0, R216.reuse, 0x40, RZ ;  /* 0x00000040d8007824 */ /* 0x040fe200078e00ff */
[----:B------:R-:W-:Y:S02]  /*c9d0*/  LEA R18, P1, R216, R222, 0x6 ;  /* 0x000000ded8127211 */ /* 0x000fe400078230ff */
[----:B------:R-:W-:Y:S02]  /*c9e0*/  ISETP.GE.AND P0, PT, R12, R229, PT ;  /* 0x000000e50c00720c */ /* 0x000fe40003f06270 */
[--C-:B------:R-:W-:Y:S02]  /*c9f0*/  SHF.L.U64.HI R4, R216, 0x6, R217.reuse ;  /* 0x00000006d8047819 */ /* 0x100fe400000102d9 */
[----:B------:R-:W-:Y:S02]  /*ca00*/  IADD3 R16, P2, PT, R0, R18, RZ ;  /* 0x0000001200107210 */ /* 0x000fe40007f5e0ff */
[----:B------:R-:W-:Y:S02]  /*ca10*/  LEA.HI.X R19, R216, R221, R217, 0x6, P1 ;  /* 0x000000ddd8137211 */ /* 0x000fe400008f34d9 */
[----:B------:R-:W-:-:S03]  /*ca20*/  IADD3 R12, P1, PT, R16, R0, RZ ;  /* 0x00000000100c7210 */ /* 0x000fc60007f3e0ff */
[----:B------:R-:W-:Y:S01]  /*ca30*/  IMAD.X R17, R4, 0x1, R19, P2 ;  /* 0x0000000104117824 */ /* 0x000fe200010e0613 */
[-C--:B------:R-:W-:Y:S01]  /*ca40*/  IADD3 R10, P2, PT, R12, R0.reuse, RZ ;  /* 0x000000000c0a7210 */ /* 0x080fe20007f5e0ff */
[----:B------:R-:W-:Y:S02]  /*ca50*/  @!P0 IMAD.MOV.U32 R20, RZ, RZ, R222 ;  /* 0x000000ffff148224 */ /* 0x000fe400078e00de */
[--C-:B------:R-:W-:Y:S01]  /*ca60*/  IMAD.X R13, R17, 0x1, R4.reuse, P1 ;  /* 0x00000001110d7824 */ /* 0x100fe200008e0604 */
[-C--:B------:R-:W-:Y:S01]  /*ca70*/  IADD3 R8, P1, PT, R10, R0.reuse, RZ ;  /* 0x000000000a087210 */ /* 0x080fe20007f3e0ff */
[----:B------:R-:W-:Y:S02]  /*ca80*/  @!P0 IMAD.MOV.U32 R21, RZ, RZ, R221 ;  /* 0x000000ffff158224 */ /* 0x000fe400078e00dd */
[--C-:B------:R-:W-:Y:S01]  /*ca90*/  IMAD.X R11, R13, 0x1, R4.reuse, P2 ;  /* 0x000000010d0b7824 */ /* 0x100fe200010e0604 */
[----:B------:R-:W-:Y:S02]  /*caa0*/  IADD3 R6, P2, PT, R8, R0, RZ ;  /* 0x0000000008067210 */ /* 0x000fe40007f5e0ff */
[----:B------:R-:W-:Y:S01]  /*cab0*/  @!PT LDS RZ, [RZ] ;  /* 0x00000000fffff984 */ /* 0x000fe20000000800 */
[----:B------:R-:W-:Y:S01]  /*cac0*/  @!PT LDS RZ, [RZ] ;  /* 0x00000000fffff984 */ /* 0x000fe20000000800 */
[----:B------:R-:W-:Y:S01]  /*cad0*/  @!PT LDS RZ, [RZ] ;  /* 0x00000000fffff984 */ /* 0x000fe20000000800 */
[----:B------:R1:W-:Y:S01]  /*cae0*/  @!P0 LDGSTS.E.BYPASS.LTC128B.128 [R59+0x1000], desc[UR4][R20.64] ;  /* 0x01000000143b8fae */ /* 0x0003e2000b981a04 */
[----:B------:R-:W-:-:S03]  /*caf0*/  IMAD.X R9, R11, 0x1, R4, P1 ;  /* 0x000000010b097824 */ /* 0x000fc600008e0604 */
[----:B------:R2:W-:Y:S01]  /*cb00*/  @P0 STS.128 [R59+0x1000], RZ ;  /* 0x001000ff3b000388 */ /* 0x0005e20000000c00 */
[----:B------:R-:W-:-:S03]  /*cb10*/  IMAD.X R7, R9, 0x1, R4, P2 ;  /* 0x0000000109077824 */ /* 0x000fc600010e0604 */
        /* <DEDUP_REMOVED lines=14> */
[----:B-1----:R-:W-:-:S03]  /*cc00*/  @!P0 IADD3 R20, P1, PT, R6, R0, RZ ;  /* 0x0000000006148210 */ /* 0x002fc60007f3e0ff */
[----:B------:R2:W-:Y:S04]  /*cc10*/  @P0 STS.128 [R59+0x2800], RZ ;  /* 0x002800ff3b000388 */ /* 0x0005e80000000c00 */
[----:B------:R-:W-:Y:S01]  /*cc20*/  @!PT LDS RZ, [RZ] ;  /* 0x00000000fffff984 */ /* 0x000fe20000000800 */
[----:B------:R-:W-:Y:S01]  /*cc30*/  @!PT LDS RZ, [RZ] ;  /* 0x00000000fffff984 */ /* 0x000fe20000000800 */
[----:B------:R-:W-:Y:S01]  /*cc40*/  @!PT LDS RZ, [RZ] ;  /* 0x00000000fffff984 */ /* 0x000fe20000000800 */
[----:B------:R2:W-:Y:S01]  /*cc50*/  @!P0 LDGSTS.E.BYPASS.LTC128B.128 [R59+0x3000], desc[UR4][R10.64] ;  /* 0x030000000a3b8fae */ /* 0x0005e2000b981a04 */
[----:B------:R-:W-:-:S03]  /*cc60*/  @!P0 IMAD.X R21, R7, 0x1, R4, P1 ;  /* 0x0000000107158824 */ /* 0x000fc600008e0604 */
        /* <DEDUP_REMOVED lines=17> */
.L_x_1395:
[----:B------:R-:W-:Y:S05]  /*cd80*/  BSYNC.RECONVERGENT B1 ;  /* 0x0000000000017941 */ /* 0x000fea0003800200 */
.L_x_1394:
[----:B------:R-:W-:Y:S01]  /*cd90*/  FMNMX3.FTZ R0, R63, R199, R142, !PT ;  /* 0x000000c73f007276 */ /* 0x000fe2000781008e */
[----:B------:R-:W3:Y:S01]  /*cda0*/  LD.E R91, desc[UR4][R148.64+0xdc] ;  /* 0x0000dc04945b7980 */ /* 0x000ee2000c101900 */
        /* <DEDUP_REMOVED lines=99> */
[--C-:B------:R-:W-:Y:S01]  /*d3e0*/  FFMA.FTZ R102, R62, R91, -R90.reuse ;  /* 0x0000005b3e667223 */ /* 0x100fe2000001085a */
[----:B-1----:R-:W-:Y:S01]  /*d3f0*/  FMNMX.FTZ R2, R4, R5, !PT ;  /* 0x0000000504027209 */ /* 0x002fe20007810000 */
[----:B------:R-:W-:Y:S01]  /*d400*/  MUFU.EX2 R205, R205 ;  /* 0x000000cd00cd7308 */ /* 0x000fe20000000800 */
[----:B------:R-:W-:Y:S01]  /*d410*/  SHF.L.U32 R5, R58, 0x8, RZ ;  /* 0x000000083a057819 */ /* 0x000fe200000006ff */
[-CC-:B------:R-:W-:Y:S01]  /*d420*/  FFMA.FTZ R96, R134, R91.reuse, -R90.reuse ;  /* 0x0000005b86607223 */ /* 0x180fe2000001085a */
[----:B------:R-:W-:Y:S01]  /*d430*/  FSETP.NEU.FTZ.AND P0, PT, R2, -INF , PT ;  /* 0xff8000000200780b */ /* 0x000fe20003f1d000 */
[----:B------:R-:W-:Y:S01]  /*d440*/  FMUL.FTZ R92, R91, R2 ;  /* 0x000000025b5c7220 */ /* 0x000fe20000410000 */
[----:B------:R-:W-:Y:S01]  /*d450*/  LOP3.LUT R5, R5, 0x100, RZ, 0xc0, !PT ;  /* 0x0000010005057812 */ /* 0x000fe200078ec0ff */
[-CC-:B------:R-:W-:Y:S01]  /*d460*/  FFMA.FTZ R95, R136, R91.reuse, -R90.reuse ;  /* 0x0000005b885f7223 */ /* 0x180fe2000001085a */
[-C--:B------:R-:W-:Y:S01]  /*d470*/  FFMA.FTZ R88, R144, R91.reuse, -R90 ;  /* 0x0000005b90587223 */ /* 0x080fe2000001085a */
[----:B------:R-:W1:Y:S01]  /*d480*/  MUFU.EX2 R118, R118 ;  /* 0x0000007600767308 */ /* 0x000e620000000800 */
[----:B------:R-:W-:Y:S01]  /*d490*/  LOP3.LUT R5, R5, 0x20, R56, 0xf8, !PT ;  /* 0x0000002005057812 */ /* 0x000fe200078ef838 */
[-CC-:B------:R-:W-:Y:S01]  /*d4a0*/  FFMA.FTZ R86, R146, R91.reuse, -R90.reuse ;  /* 0x0000005b92567223 */ /* 0x180fe2000001085a */
[----:B------:R-:W-:Y:S01]  /*d4b0*/  FSEL R92, R92, RZ, P0 ;  /* 0x000000ff5c5c7208 */ /* 0x000fe20000000000 */
[-CC-:B------:R-:W-:Y:S01]  /*d4c0*/  FFMA.FTZ R85, R122, R91.reuse, -R90.reuse ;  /* 0x0000005b7a557223 */ /* 0x180fe2000001085a */
[----:B------:R-:W-:Y:S01]  /*d4d0*/  LOP3.LUT R5, R5, R14, RZ, 0xfc, !PT ;  /* 0x0000000e05057212 */ /* 0x000fe200078efcff */
[----:B------:R-:W-:Y:S01]  /*d4e0*/  FFMA.FTZ R84, R150, R91, -R90 ;  /* 0x0000005b96547223 */ /* 0x000fe2000001085a */
[----:B--2---:R-:W-:Y:S01]  /*d4f0*/  F2FP.F16.F32.PACK_AB R21, R128, R209 ;  /* 0x000000d18015723e */ /* 0x004fe200000000ff */
[-CC-:B------:R-:W-:Y:S01]  /*d500*/  FFMA.FTZ R126, R155, R91.reuse, -R92.reuse ;  /* 0x0000005b9b7e7223 */ /* 0x180fe2000001085c */
[----:B------:R-:W-:Y:S01]  /*d510*/  LEA R58, R5, UR6, 0x1 ;  /* 0x00000006053a7c11 */ /* 0x000fe2000f8e08ff */
[-CC-:B------:R-:W-:Y:S01]  /*d520*/  FFMA.FTZ R211, R183, R91.reuse, -R92.reuse ;  /* 0x0000005bb7d37223 */ /* 0x180fe2000001085c */
[-CC-:B------:R-:W-:Y:S01]  /*d530*/  FFMA.FTZ R124, R140, R91.reuse, -R92.reuse ;  /* 0x0000005b8c7c7223 */ /* 0x180fe2000001085c */
[-CC-:B------:R-:W-:Y:S01]  /*d540*/  FFMA.FTZ R207, R187, R91.reuse, -R92.reuse ;  /* 0x0000005bbbcf7223 */ /* 0x180fe2000001085c */
[----:B------:R-:W-:Y:S01]  /*d550*/  IADD3 R56, PT, PT, R15, R58, RZ ;  /* 0x0000003a0f387210 */ /* 0x000fe20007ffe0ff */
[----:B------:R-:W2:Y:S01]  /*d560*/  LDSM.16.MT88.4 R4, [R58+0x5000] ;  /* 0x005000003a04783b */ /* 0x000ea20000004200 */
[----:B------:R-:W-:Y:S01]  /*d570*/  MUFU.EX2 R126, R126 ;  /* 0x0000007e007e7308 */ /* 0x000fe20000000800 */
[-CC-:B------:R-:W-:Y:S01]  /*d580*/  FFMA.FTZ R193, R193, R91.reuse, -R92.reuse ;  /* 0x0000005bc1c17223 */ /* 0x180fe2000001085c */
[-CC-:B------:R-:W-:Y:S01]  /*d590*/  FFMA.FTZ R120, R195, R91.reuse, -R92.reuse ;  /* 0x0000005bc3787223 */ /* 0x180fe2000001085c */
[----:B------:R-:W3:Y:S01]  /*d5a0*/  LDSM.16.MT88.4 R12, [R56+0x5000] ;  /* 0x00500000380c783b */ /* 0x000ee20000004200 */
[-CC-:B------:R-:W-:Y:S01]  /*d5b0*/  FFMA.FTZ R116, R201, R91.reuse, -R92.reuse ;  /* 0x0000005bc9747223 */ /* 0x180fe2000001085c */
[--C-:B------:R-:W-:Y:S01]  /*d5c0*/  FFMA.FTZ R187, R197, R91, -R92.reuse ;  /* 0x0000005bc5bb7223 */ /* 0x100fe2000001085c */
[----:B-1----:R-:W-:Y:S01]  /*d5d0*/  F2FP.F16.F32.PACK_AB R23, R118, R205 ;  /* 0x000000cd7617723e */ /* 0x002fe200000000ff */
[----:B------:R-:W1:Y:S01]  /*d5e0*/  LDSM.16.MT88.4 R32, [R58+0x5400] ;  /* 0x005400003a20783b */ /* 0x000e620000004200 */
        /* <DEDUP_REMOVED lines=17> */
[----:B----4-:R-:W-:Y:S01]  /*d700*/  F2FP.F16.F32.PACK_AB R20, R211, R126 ;  /* 0x0000007ed314723e */ /* 0x010fe200000000ff */
[-CC-:B------:R-:W-:Y:S01]  /*d710*/  FFMA.FTZ R140, R151, R91.reuse, -R92.reuse ;  /* 0x0000005b978c7223 */ /* 0x180fe2000001085c */
[-CC-:B------:R-:W-:Y:S01]  /*d720*/  FFMA.FTZ R151, R153, R91.reuse, -R92.reuse ;  /* 0x0000005b99977223 */ /* 0x180fe2000001085c */
[-CC-:B------:R-:W-:Y:S01]  /*d730*/  FFMA.FTZ R142, R147, R91.reuse, -R92.reuse ;  /* 0x0000005b938e7223 */ /* 0x180fe2000001085c */
[-C--:B------:R-:W-:Y:S01]  /*d740*/  FFMA.FTZ R145, R145, R91.reuse, -R92 ;  /* 0x0000005b91917223 */ /* 0x080fe2000001085c */
[-C--:B------:R-:W-:Y:S01]  /*d750*/  FFMA.FTZ R83, R94, R91.reuse, -R90 ;  /* 0x0000005b5e537223 */ /* 0x080fe2000001085a */
[-CC-:B------:R-:W-:Y:S01]  /*d760*/  FFMA.FTZ R141, R141, R91.reuse, -R92.reuse ;  /* 0x0000005b8d8d7223 */ /* 0x180fe2000001085c */
[----:B------:R-:W-:Y:S01]  /*d770*/  MUFU.EX2 R203, R203 ;  /* 0x000000cb00cb7308 */ /* 0x000fe20000000800 */
[-CC-:B------:R-:W-:Y:S01]  /*d780*/  FFMA.FTZ R146, R143, R91.reuse, -R92.reuse ;  /* 0x0000005b8f927223 */ /* 0x180fe2000001085c */
[-CC-:B------:R-:W-:Y:S01]  /*d790*/  FFMA.FTZ R139, R139, R91.reuse, -R92.reuse ;  /* 0x0000005b8b8b7223 */ /* 0x180fe2000001085c */
[-C--:B------:R-:W-:Y:S01]  /*d7a0*/  FFMA.FTZ R144, R137, R91.reuse, -R92 ;  /* 0x0000005b89907223 */ /* 0x080fe2000001085c */
[-C--:B------:R-:W-:Y:S01]  /*d7b0*/  FFMA.FTZ R122, R152, R91.reuse, -R90 ;  /* 0x0000005b987a7223 */ /* 0x080fe2000001085a */
[-C--:B------:R-:W-:Y:S01]  /*d7c0*/  FFMA.FTZ R152, R129, R91.reuse, -R92 ;  /* 0x0000005b81987223 */ /* 0x080fe2000001085c */
[-CC-:B------:R-:W-:Y:S01]  /*d7d0*/  FFMA.FTZ R79, R156, R91.reuse, -R90.reuse ;  /* 0x0000005b9c4f7223 */ /* 0x180fe2000001085a */
[-C--:B------:R-:W-:Y:S01]  /*d7e0*/  FFMA.FTZ R78, R158, R91.reuse, -R90 ;  /* 0x0000005b9e4e7223 */ /* 0x080fe2000001085a */
[----:B------:R-:W4:Y:S01]  /*d7f0*/  MUFU.EX2 R110, R110 ;  /* 0x0000006e006e7308 */ /* 0x000f220000000800 */
[----:B--2---:R-:W-:Y:S01]  /*d800*/  F2FP.F16.F32.PACK_AB R22, R207, R124 ;  /* 0x0000007ccf16723e */ /* 0x004fe200000000ff */
        /* <DEDUP_REMOVED lines=9> */
[-CC-:B------:R-:W-:Y:S01]  /*d8a0*/  FFMA.FTZ R123, R123, R91.reuse, -R92.reuse ;  /* 0x0000005b7b7b7223 */ /* 0x180fe2000001085c */
[-CC-:B------:R-:W-:Y:S01]  /*d8b0*/  FFMA.FTZ R158, R125, R91.reuse, -R92.reuse ;  /* 0x0000005b7d9e7223 */ /* 0x180fe2000001085c */
[-CC-:B------:R-:W-:Y:S01]  /*d8c0*/  FFMA.FTZ R121, R121, R91.reuse, -R92.reuse ;  /* 0x0000005b79797223 */ /* 0x180fe2000001085c */
[-C--:B------:R-:W-:Y:S01]  /*d8d0*/  FFMA.FTZ R160, R119, R91.reuse, -R92 ;  /* 0x0000005b77a07223 */ /* 0x080fe2000001085c */
[-CC-:B------:R-:W-:Y:S01]  /*d8e0*/  FFMA.FTZ R71, R70, R91.reuse, -R90.reuse ;  /* 0x0000005b46477223 */ /* 0x180fe2000001085a */
[----:B------:R-:W2:Y:S01]  /*d8f0*/  MUFU.EX2 R108, R108 ;  /* 0x0000006c006c7308 */ /* 0x000ea20000000800 */
[C---:B------:R-:W-:Y:S01]  /*d900*/  HMMA.16816.F32 R4, R20.reuse, R6, RZ ;  /* 0x000000061404723c */ /* 0x040fe200000018ff */
[-CC-:B------:R-:W-:Y:S01]  /*d910*/  FFMA.FTZ R155, R164, R91.reuse, -R90.reuse ;  /* 0x0000005ba49b7223 */ /* 0x180fe2000001085a */
[-CC-:B------:R-:W-:Y:S01]  /*d920*/  FFMA.FTZ R73, R174, R91.reuse, -R90.reuse ;  /* 0x0000005bae497223 */ /* 0x180fe2000001085a */
[-CC-:B------:R-:W-:Y:S01]  /*d930*/  FFMA.FTZ R72, R176, R91.reuse, -R90.reuse ;  /* 0x0000005bb0487223 */ /* 0x180fe2000001085a */
[-C--:B------:R-:W-:Y:S01]  /*d940*/  FFMA.FTZ R70, R68, R91.reuse, -R90 ;  /* 0x0000005b44467223 */ /* 0x080fe2000001085a */
[-CC-:B------:R-:W-:Y:S01]  /*d950*/  FFMA.FTZ R115, R115, R91.reuse, -R92.reuse ;  /* 0x0000005b73737223 */ /* 0x180fe2000001085c */
[--C-:B------:R-:W-:Y:S01]  /*d960*/  FFMA.FTZ R162, R117, R91, -R92.reuse ;  /* 0x0000005b75a27223 */ /* 0x100fe2000001085c */
[----:B------:R-:W-:Y:S01]  /*d970*/  MUFU.EX2 R193, R193 ;  /* 0x000000c100c17308 */ /* 0x000fe20000000800 */
[C---:B---3--:R-:W-:Y:S01]  /*d980*/  HMMA.16816.F32 R24, R20.reuse, R12, RZ ;  /* 0x0000000c1418723c */ /* 0x048fe200000018ff */
[----:B----4-:R-:W-:Y:S01]  /*d990*/  F2FP.F16.F32.PACK_AB R13, R110, R203 ;  /* 0x000000cb6e0d723e */ /* 0x010fe200000000ff */
[-CC-:B------:R-:W-:Y:S01]  /*d9a0*/  FFMA.FTZ R113, R113, R91.reuse, -R92.reuse ;  /* 0x0000005b71717223 */ /* 0x180fe2000001085c */
[-C--:B------:R-:W-:Y:S01]  /*d9b0*/  FFMA.FTZ R164, R111, R91.reuse, -R92 ;  /* 0x0000005b6fa47223 */ /* 0x080fe2000001085c */
[----:B------:R-:W-:Y:S01]  /*d9c0*/  FADD.FTZ R128, R209, R128 ;  /* 0x00000080d1807221 */ /* 0x000fe20000010000 */
[----:B------:R-:W-:Y:S01]  /*d9d0*/  FADD.FTZ R211, R126, R211 ;  /* 0x000000d37ed37221 */ /* 0x000fe20000010000 */
[----:B------:R-:W-:Y:S01]  /*d9e0*/  FFMA.FTZ R68, R67, R91, -R90 ;  /* 0x0000005b43447223 */ /* 0x000fe2000001085a */
[----:B------:R-:W3:Y:S01]  /*d9f0*/  MUFU.EX2 R120, R120 ;  /* 0x0000007800787308 */ /* 0x000ee20000000800 */
[----:B------:R-:W-:Y:S01]  /*da00*/  HMMA.16816.F32 R20, R20, R14, RZ ;  /* 0x0000000e1414723c */ /* 0x000fe200000018ff */
[----:B--2---:R-:W-:Y:S01]  /*da10*/  F2FP.F16.F32.PACK_AB R15, R108, R199 ;  /* 0x000000c76c0f723e */ /* 0x004fe200000000ff */
[----:B------:R-:W-:Y:S01]  /*da20*/  FADD.FTZ R205, R205, R128 ;  /* 0x00000080cdcd7221 */ /* 0x000fe20000010000 */
[-CC-:B------:R-:W-:Y:S01]  /*da30*/  FFMA.FTZ R69, R69, R91.reuse, -R90.reuse ;  /* 0x0000005b45457223 */ /* 0x180fe2000001085a */
[-CC-:B------:R-:W-:Y:S01]  /*da40*/  FFMA.FTZ R67, R65, R91.reuse, -R90.reuse ;  /* 0x0000005b41437223 */ /* 0x180fe2000001085a */
[-C--:B------:R-:W-:Y:S01]  /*da50*/  FFMA.FTZ R66, R64, R91.reuse, -R90 ;  /* 0x0000005b40427223 */ /* 0x080fe2000001085a */
[-CC-:B------:R-:W-:Y:S01]  /*da60*/  FFMA.FTZ R107, R107, R91.reuse, -R92.reuse ;  /* 0x0000005b6b6b7223 */ /* 0x180fe2000001085c */
[----:B------:R-:W-:Y:S01]  /*da70*/  MUFU.EX2 R116, R116 ;  /* 0x0000007400747308 */ /* 0x000fe20000000800 */
[-CC-:B------:R-:W-:Y:S01]  /*da80*/  FFMA.FTZ R166, R109, R91.reuse, -R92.reuse ;  /* 0x0000005b6da67223 */ /* 0x180fe2000001085c */
[-C--:B------:R-:W-:Y:S01]  /*da90*/  FFMA.FTZ R105, R105, R91.reuse, -R92 ;  /* 0x0000005b69697223 */ /* 0x080fe2000001085c */
[-CC-:B------:R-:W-:Y:S01]  /*daa0*/  FFMA.FTZ R65, R180, R91.reuse, -R90.reuse ;  /* 0x0000005bb4417223 */ /* 0x180fe2000001085a */
[-CC-:B------:R-:W-:Y:S01]  /*dab0*/  FFMA.FTZ R64, R182, R91.reuse, -R90.reuse ;  /* 0x0000005bb6407223 */ /* 0x180fe2000001085a */
[-CC-:B------:R-:W-:Y:S01]  /*dac0*/  FFMA.FTZ R63, R184, R91.reuse, -R90.reuse ;  /* 0x0000005bb83f7223 */ /* 0x180fe2000001085a */
[-C--:B------:R-:W-:Y:S01]  /*dad0*/  FFMA.FTZ R62, R186, R91.reuse, -R90 ;  /* 0x0000005bba3e7223 */ /* 0x080fe2000001085a */
[--C-:B------:R-:W-:Y:S01]  /*dae0*/  FFMA.FTZ R97, R97, R91, -R92.reuse ;  /* 0x0000005b61617223 */ /* 0x100fe2000001085c */
[----:B------:R-:W2:Y:S01]  /*daf0*/  MUFU.EX2 R187, R187 ;  /* 0x000000bb00bb7308 */ /* 0x000ea20000000800 */
[----:B---3--:R-:W-:Y:S01]  /*db00*/  F2FP.F16.F32.PACK_AB R12, R120, R193 ;  /* 0x000000c1780c723e */ /* 0x008fe200000000ff */
[-C--:B------:R-:W-:Y:S01]  /*db10*/  FFMA.FTZ R93, R93, R91.reuse, -R92 ;  /* 0x0000005b5d5d7223 */ /* 0x080fe2000001085c */
[-CC-:B------:R-:W-:Y:S01]  /*db20*/  FFMA.FTZ R59, R188, R91.reuse, -R90.reuse ;  /* 0x0000005bbc3b7223 */ /* 0x180fe2000001085a */
[-C--:B------:R-:W-:Y:S01]  /*db30*/  FFMA.FTZ R94, R178, R91.reuse, -R90 ;  /* 0x0000005bb25e7223 */ /* 0x080fe2000001085a */
[-C--:B------:R-:W-:Y:S01]  /*db40*/  FFMA.FTZ R36, R36, R91.reuse, -R92 ;  /* 0x0000005b24247223 */ /* 0x080fe2000001085c */
[-CC-:B------:R-:W-:Y:S01]  /*db50*/  FFMA.FTZ R159, R138, R91.reuse, -R90.reuse ;  /* 0x0000005b8a9f7223 */ /* 0x180fe2000001085a */
[-CC-:B------:R-:W-:Y:S01]  /*db60*/  FFMA.FTZ R138, R251, R91.reuse, -R90.reuse ;  /* 0x0000005bfb8a7223 */ /* 0x180fe2000001085a */
[----:B------:R-:W-:Y:S01]  /*db70*/  MUFU.EX2 R171, R171 ;  /* 0x000000ab00ab7308 */ /* 0x000fe20000000800 */
[-C--:B------:R-:W-:Y:S01]  /*db80*/  FFMA.FTZ R137, R241, R91.reuse, -R90 ;  /* 0x0000005bf1897223 */ /* 0x080fe2000001085a */
[-CC-:B------:R-:W-:Y:S01]  /*db90*/  FFMA.FTZ R42, R42, R91.reuse, -R92.reuse ;  /* 0x0000005b2a2a7223 */ /* 0x180fe2000001085c */
[-CC-:B------:R-:W-:Y:S01]  /*dba0*/  FFMA.FTZ R41, R41, R91.reuse, -R92.reuse ;  /* 0x0000005b29297223 */ /* 0x180fe2000001085c */
[-C--:B------:R-:W-:Y:S01]  /*dbb0*/  FFMA.FTZ R44, R44, R91.reuse, -R92 ;  /* 0x0000005b2c2c7223 */ /* 0x080fe2000001085c */
[-CC-:B------:R-:W-:Y:S01]  /*dbc0*/  FFMA.FTZ R127, R223, R91.reuse, -R90.reuse ;  /* 0x0000005bdf7f7223 */ /* 0x180fe2000001085a */
[-CC-:B------:R-:W-:Y:S01]  /*dbd0*/  FFMA.FTZ R156, R215, R91.reuse, -R90.reuse ;  /* 0x0000005bd79c7223 */ /* 0x180fe2000001085a */
[-C--:B------:R-:W-:Y:S01]  /*dbe0*/  FFMA.FTZ R111, R213, R91.reuse, -R90 ;  /* 0x0000005bd56f7223 */ /* 0x080fe2000001085a */
[----:B------:R-:W3:Y:S01]  /*dbf0*/  MUFU.EX2 R106, R106 ;  /* 0x0000006a006a7308 */ /* 0x000ee20000000800 */
[----:B--2---:R-:W-:Y:S01]  /*dc00*/  F2FP.F16.F32.PACK_AB R14, R187, R116 ;  /* 0x00000074bb0e723e */ /* 0x004fe200000000ff */
[-CC-:B------:R-:W-:Y:S01]  /*dc10*/  FFMA.FTZ R46, R46, R91.reuse, -R92.reuse ;  /* 0x0000005b2e2e7223 */ /* 0x180fe2000001085c */
[-C--:B------:R-:W-:Y:S01]  /*dc20*/  FFMA.FTZ R54, R54, R91.reuse, -R92 ;  /* 0x0000005b36367223 */ /* 0x080fe2000001085c */
[-C--:B------:R-:W-:Y:S01]  /*dc30*/  FFMA.FTZ R169, R169, R91.reuse, -R90 ;  /* 0x0000005ba9a97223 */ /* 0x080fe2000001085a */
[-C--:B------:R-:W-:Y:S01]  /*dc40*/  FFMA.FTZ R55, R55, R91.reuse, -R92 ;  /* 0x0000005b37377223 */ /* 0x080fe2000001085c */
[----:B------:R-:W-:Y:S01]  /*dc50*/  FFMA.FTZ R50, R50, R91, -R90 ;  /* 0x0000005b32327223 */ /* 0x000fe2000001085a */
[----:B------:R-:W-:Y:S01]  /*dc60*/  ISETP.GE.AND P0, PT, R57, R220, PT ;  /* 0x000000dc3900720c */ /* 0x000fe20003f06270 */
        /* <DEDUP_REMOVED lines=8> */
[----:B------:R-:W4:Y:S01]  /*dcf0*/  LDSM.16.MT88.4 R16, [R58+0x5c00] ;  /* 0x005c00003a10783b */ /* 0x000f220000004200 */
[----:B------:R-:W5:Y:S01]  /*dd00*/  MUFU.EX2 R112, R112 ;  /* 0x0000007000707308 */ /* 0x000f620000000800 */
[----:B---3--:R-:W-:-:S02]  /*dd10*/  F2FP.F16.F32.PACK_AB R13, R106, R171 ;  /* 0x000000ab6a0d723e */ /* 0x008fc400000000ff */
[----:B--2---:R-:W-:-:S05]  /*dd20*/  F2FP.F16.F32.PACK_AB R15, R104, R167 ;  /* 0x000000a7680f723e */ /* 0x004fca00000000ff */
        /* <DEDUP_REMOVED lines=101> */
[C---:B--2---:R-:W-:Y:S01]  /*e380*/  HMMA.16816.F32 R24, R12.reuse, R16, R24 ;  /* 0x000000100c18723c */ /* 0x044fe20000001818 */
[----:B---3--:R-:W-:Y:S01]  /*e390*/  F2FP.F16.F32.PACK_AB R17, R76, R77 ;  /* 0x0000004d4c11723e */ /* 0x008fe200000000ff */
[----:B------:R-:W-:Y:S06]  /*e3a0*/  MUFU.EX2 R123, R123 ;  /* 0x0000007b007b7308 */ /* 0x000fec0000000800 */
[----:B------:R-:W-:Y:S01]  /*e3b0*/  HMMA.16816.F32 R20, R12, R18, R20 ;  /* 0x000000120c14723c */ /* 0x000fe20000001814 */
[----:B------:R-:W2:Y:S01]  /*e3c0*/  LDSM.16.MT88.4 R12, [R58+0x7400] ;  /* 0x007400003a0c783b */ /* 0x000ea20000004200 */
[----:B------:R-:W3:Y:S01]  /*e3d0*/  MUFU.EX2 R158, R158 ;  /* 0x0000009e009e7308 */ /* 0x000ee20000000800 */
[----:B----4-:R-:W-:-:S07]  /*e3e0*/  F2FP.F16.F32.PACK_AB R19, R74, R75 ;  /* 0x0000004b4a13723e */ /* 0x010fce00000000ff */
[----:B------:R-:W-:Y:S08]  /*e3f0*/  MUFU.EX2 R121, R121 ;  /* 0x0000007900797308 */ /* 0x000ff00000000800 */
[----:B------:R-:W4:Y:S01]  /*e400*/  MUFU.EX2 R160, R160 ;  /* 0x000000a000a07308 */ /* 0x000f220000000800 */
[----:B---3--:R-:W-:-:S07]  /*e410*/  F2FP.F16.F32.PACK_AB R16, R158, R123 ;  /* 0x0000007b9e10723e */ /* 0x008fce00000000ff */
[----:B------:R-:W-:Y:S08]  /*e420*/  MUFU.EX2 R73, R73 ;  /* 0x0000004900497308 */ /* 0x000ff00000000800 */
[----:B------:R-:W3:Y:S01]  /*e430*/  MUFU.EX2 R72, R72 ;  /* 0x0000004800487308 */ /* 0x000ee20000000800 */
[----:B----4-:R-:W-:-:S07]  /*e440*/  F2FP.F16.F32.PACK_AB R18, R160, R121 ;  /* 0x00000079a012723e */ /* 0x010fce00000000ff */
[----:B------:R-:W-:Y:S01]  /*e450*/  MUFU.EX2 R71, R71 ;  /* 0x0000004700477308 */ /* 0x000fe20000000800 */
[C---:B-----5:R-:W-:Y:S07]  /*e460*/  HMMA.16816.F32 R8, R16.reuse, R28, R8 ;  /* 0x0000001c1008723c */ /* 0x060fee0000001808 */
[----:B------:R-:W4:Y:S01]  /*e470*/  MUFU.EX2 R70, R70 ;  /* 0x0000004600467308 */ /* 0x000f220000000800 */
[C---:B------:R-:W-:Y:S01]  /*e480*/  HMMA.16816.F32 R4, R16.reuse, R30, R4 ;  /* 0x0000001e1004723c */ /* 0x040fe20000001804 */
[----:B------:R-:W5:Y:S06]  /*e490*/  LDSM.16.MT88.4 R28, [R56+0x7400] ;  /* 0x00740000381c783b */ /* 0x000f6c0000004200 */
[----:B------:R-:W-:Y:S01]  /*e4a0*/  MUFU.EX2 R115, R115 ;  /* 0x0000007300737308 */ /* 0x000fe20000000800 */
[----:B-1----:R-:W-:Y:S01]  /*e4b0*/  HMMA.16816.F32 R24, R16, R32, R24 ;  /* 0x000000201018723c */ /* 0x002fe20000001818 */
[----:B---3--:R-:W-:-:S06]  /*e4c0*/  F2FP.F16.F32.PACK_AB R33, R72, R73 ;  /* 0x000000494821723e */ /* 0x008fcc00000000ff */
[----:B------:R-:W1:Y:S01]  /*e4d0*/  MUFU.EX2 R162, R162 ;  /* 0x000000a200a27308 */ /* 0x000e620000000800 */
[----:B------:R-:W-:Y:S01]  /*e4e0*/  HMMA.16816.F32 R20, R16, R34, R20 ;  /* 0x000000221014723c */ /* 0x000fe20000001814 */
[----:B----4-:R-:W-:Y:S01]  /*e4f0*/  F2FP.F16.F32.PACK_AB R35, R70, R71 ;  /* 0x000000474623723e */ /* 0x010fe200000000ff */
        /* <DEDUP_REMOVED lines=24> */
[-C--:B------:R-:W-:Y:S01]  /*e680*/  FFMA.FTZ R108, R99, R91.reuse, -R92 ;  /* 0x0000005b636c7223 */ /* 0x080fe2000001085c */
[----:B------:R-:W-:Y:S01]  /*e690*/  MUFU.EX2 R107, R107 ;  /* 0x0000006b006b7308 */ /* 0x000fe20000000800 */
[----:B------:R-:W-:Y:S01]  /*e6a0*/  FADD.FTZ R120, R187, R120 ;  /* 0x00000078bb787221 */ /* 0x000fe20000010000 */
[----:B------:R-:W-:Y:S01]  /*e6b0*/  FADD.FTZ R171, R171, R116 ;  /* 0x00000074abab7221 */ /* 0x000fe20000010000 */
[----:B------:R-:W-:Y:S01]  /*e6c0*/  FFMA.FTZ R99, R3, R91, -R92 ;  /* 0x0000005b03637223 */ /* 0x000fe2000001085c */
[----:B------:R-:W-:Y:S01]  /*e6d0*/  HMMA.16816.F32 R28, R32, R30, R20 ;  /* 0x0000001e201c723c */ /* 0x000fe20000001814 */
[----:B------:R-:W5:Y:S01]  /*e6e0*/  LDSM.16.MT88.4 R20, [R58+0x7c00] ;  /* 0x007c00003a14783b */ /* 0x000f620000004200 */
[----:B------:R-:W-:Y:S01]  /*e6f0*/  FADD.FTZ R183, R183, R120 ;  /* 0x00000078b7b77221 */ /* 0x000fe20000010000 */
[----:B------:R-:W-:Y:S01]  /*e700*/  FADD.FTZ R106, R106, R171 ;  /* 0x000000ab6a6a7221 */ /* 0x000fe20000010000 */
[----:B------:R-:W3:Y:S01]  /*e710*/  MUFU.EX2 R166, R166 ;  /* 0x000000a600a67308 */ /* 0x000ee20000000800 */
[----:B-1----:R-:W-:Y:S01]  /*e720*/  F2FP.F16.F32.PACK_AB R33, R68, R69 ;  /* 0x000000454421723e */ /* 0x002fe200000000ff */
[----:B------:R-:W-:Y:S01]  /*e730*/  FADD.FTZ R183, R112, R183 ;  /* 0x000000b770b77221 */ /* 0x000fe20000010000 */
[----:B------:R-:W-:Y:S01]  /*e740*/  FADD.FTZ R167, R167, R106 ;  /* 0x0000006aa7a77221 */ /* 0x000fe20000010000 */
[----:B----4-:R-:W-:Y:S01]  /*e750*/  F2FP.F16.F32.PACK_AB R35, R66, R67 ;  /* 0x000000434223723e */ /* 0x010fe200000000ff */
[-CC-:B------:R-:W-:Y:S01]  /*e760*/  FFMA.FTZ R3, R38, R91.reuse, -R92.reuse ;  /* 0x0000005b26037223 */ /* 0x180fe2000001085c */
[----:B------:R-:W-:Y:S01]  /*e770*/  FADD.FTZ R114, R114, R183 ;  /* 0x000000b772727221 */ /* 0x000fe20000010000 */
[----:B------:R-:W-:Y:S01]  /*e780*/  FADD.FTZ R104, R104, R167 ;  /* 0x000000a768687221 */ /* 0x000fe20000010000 */
[----:B------:R-:W-:Y:S01]  /*e790*/  MUFU.EX2 R105, R105 ;  /* 0x0000006900697308 */ /* 0x000fe20000000800 */
[----:B------:R-:W-:Y:S01]  /*e7a0*/  FFMA.FTZ R38, R39, R91, -R92 ;  /* 0x0000005b27267223 */ /* 0x000fe2000001085c */
[----:B------:R-:W-:Y:S01]  /*e7b0*/  FADD.FTZ R181, R181, R114 ;  /* 0x00000072b5b57221 */ /* 0x000fe20000010000 */
[----:B------:R-:W-:-:S03]  /*e7c0*/  FADD.FTZ R157, R157, R104 ;  /* 0x000000689d9d7221 */ /* 0x000fc60000010000 */
[----:B------:R-:W-:Y:S01]  /*e7d0*/  FADD.FTZ R130, R130, R181 ;  /* 0x000000b582827221 */ /* 0x000fe20000010000 */
[----:B------:R-:W-:Y:S01]  /*e7e0*/  FADD.FTZ R102, R102, R157 ;  /* 0x0000009d66667221 */ /* 0x000fe20000010000 */
[----:B------:R-:W1:Y:S01]  /*e7f0*/  MUFU.EX2 R118, R118 ;  /* 0x0000007600767308 */ /* 0x000e620000000800 */
[----:B---3--:R-:W-:Y:S01]  /*e800*/  F2FP.F16.F32.PACK_AB R32, R166, R107 ;  /* 0x0000006ba620723e */ /* 0x008fe200000000ff */
        /* <DEDUP_REMOVED lines=11> */
[----:B------:R-:W-:Y:S02]  /*e8c0*/  FADD.FTZ R163, R163, R134 ;  /* 0x00000086a3a37221 */ /* 0x000fe40000010000 */
[----:B------:R-:W-:Y:S02]  /*e8d0*/  LDSM.16.MT88.4 R132, [R56+0x8c00] ;  /* 0x008c00003884783b */ /* 0x000fe40000004200 */
[----:B------:R-:W-:Y:S02]  /*e8e0*/  FADD.FTZ R136, R136, R163 ;  /* 0x000000a388887221 */ /* 0x000fe40000010000 */
[----:B------:R-:W-:Y:S01]  /*e8f0*/  MUFU.EX2 R63, R63 ;  /* 0x0000003f003f7308 */ /* 0x000fe20000000800 */
[----:B------:R-:W-:Y:S01]  /*e900*/  HMMA.16816.F32 R8, R32, R16, R8 ;  /* 0x000000102008723c */ /* 0x000fe20000001808 */
[----:B------:R-:W-:-:S04]  /*e910*/  FADD.FTZ R161, R161, R136 ;  /* 0x00000088a1a17221 */ /* 0x000fc80000010000 */
[----:B------:R-:W-:Y:S02]  /*e920*/  FADD.FTZ R140, R140, R161 ;  /* 0x000000a18c8c7221 */ /* 0x000fe40000010000 */
[----:B------:R-:W1:Y:S01]  /*e930*/  MUFU.EX2 R62, R62 ;  /* 0x0000003e003e7308 */ /* 0x000e620000000800 */
[----:B--2---:R-:W-:Y:S01]  /*e940*/  HMMA.16816.F32 R24, R32, R12, R24 ;  /* 0x0000000c2018723c */ /* 0x004fe20000001818 */
[----:B---3--:R-:W-:Y:S01]  /*e950*/  F2FP.F16.F32.PACK_AB R13, R64, R65 ;  /* 0x00000041400d723e */ /* 0x008fe200000000ff */
[----:B------:R-:W-:-:S04]  /*e960*/  FADD.FTZ R151, R151, R140 ;  /* 0x0000008c97977221 */ /* 0x000fc80000010000 */
[----:B------:R-:W-:Y:S01]  /*e970*/  FADD.FTZ R142, R142, R151 ;  /* 0x000000978e8e7221 */ /* 0x000fe20000010000 */
[----:B------:R-:W-:Y:S01]  /*e980*/  MUFU.EX2 R108, R108 ;  /* 0x0000006c006c7308 */ /* 0x000fe20000000800 */
[----:B------:R-:W-:Y:S02]  /*e990*/  HMMA.16816.F32 R28, R32, R14, R28 ;  /* 0x0000000e201c723c */ /* 0x000fe4000000181c */
[----:B------:R-:W-:-:S04]  /*e9a0*/  FADD.FTZ R142, R145, R142 ;  /* 0x0000008e918e7221 */ /* 0x000fc80000010000 */
[----:B------:R-:W-:Y:S01]  /*e9b0*/  FADD.FTZ R141, R141, R142 ;  /* 0x0000008e8d8d7221 */ /* 0x000fe20000010000 */
[----:B------:R-:W2:Y:S01]  /*e9c0*/  MUFU.EX2 R97, R97 ;  /* 0x0000006100617308 */ /* 0x000ea20000000800 */
[----:B-1----:R-:W-:Y:S01]  /*e9d0*/  F2FP.F16.F32.PACK_AB R15, R62, R63 ;  /* 0x0000003f3e0f723e */ /* 0x002fe200000000ff */
[----:B------:R-:W-:Y:S01]  /*e9e0*/  HMMA.16816.F32 R4, R32, R18, R4 ;  /* 0x000000122004723c */ /* 0x000fe20000001804 */
[----:B------:R-:W1:Y:S01]  /*e9f0*/  LDSM.16.MT88.4 R16, [R56+0x7c00] ;  /* 0x007c00003810783b */ /* 0x000e620000004200 */
[----:B------:R-:W-:-:S03]  /*ea00*/  FADD.FTZ R146, R146, R141 ;  /* 0x0000008d92927221 */ /* 0x000fc60000010000 */
[----:B------:R-:W3:Y:S01]  /*ea10*/  LDSM.16.MT88.4 R32, [R58+0x8000] ;  /* 0x008000003a20783b */ /* 0x000ee20000004200 */
[----:B------:R-:W-:Y:S01]  /*ea20*/  MUFU.EX2 R93, R93 ;  /* 0x0000005d005d7308 */ /* 0x000fe20000000800 */
[----:B------:R-:W-:Y:S02]  /*ea30*/  FADD.FTZ R139, R139, R146 ;  /* 0x000000928b8b7221 */ /* 0x000fe40000010000 */
[----:B------:R-:W-:Y:S02]  /*ea40*/  LDSM.16.MT88.4 R140, [R58+0x8c00] ;  /* 0x008c00003a8c783b */ /* 0x000fe40000004200 */
[----:B------:R-:W-:-:S03]  /*ea50*/  FADD.FTZ R144, R144, R139 ;  /* 0x0000008b90907221 */ /* 0x000fc60000010000 */
[----:B------:R-:W4:Y:S01]  /*ea60*/  MUFU.EX2 R104, R99 ;  /* 0x0000006300687308 */ /* 0x000f220000000800 */
[----:B--2---:R-:W-:Y:S01]  /*ea70*/  F2FP.F16.F32.PACK_AB R12, R97, R108 ;  /* 0x0000006c610c723e */ /* 0x004fe200000000ff */
[----:B------:R-:W-:-:S04]  /*ea80*/  FADD.FTZ R131, R131, R144 ;  /* 0x0000009083837221 */ /* 0x000fc80000010000 */
[----:B------:R-:W-:Y:S02]  /*ea90*/  FADD.FTZ R131, R150, R131 ;  /* 0x0000008396837221 */ /* 0x000fe40000010000 */
[----:B------:R-:W-:Y:S02]  /*eaa0*/  MUFU.EX2 R60, R60 ;  /* 0x0000003c003c7308 */ /* 0x000fe40000000800 */
[----:B------:R-:W-:-:S04]  /*eab0*/  FADD.FTZ R152, R152, R131 ;  /* 0x0000008398987221 */ /* 0x000fc80000010000 */
[----:B------:R-:W-:Y:S02]  /*eac0*/  FADD.FTZ R152, R129, R152 ;  /* 0x0000009881987221 */ /* 0x000fe40000010000 */
[----:B------:R-:W2:Y:S01]  /*ead0*/  MUFU.EX2 R59, R59 ;  /* 0x0000003b003b7308 */ /* 0x000ea20000000800 */
[----:B----4-:R-:W-:Y:S01]  /*eae0*/  F2FP.F16.F32.PACK_AB R14, R104, R93 ;  /* 0x0000005d680e723e */ /* 0x010fe200000000ff */
[----:B------:R-:W-:-:S04]  /*eaf0*/  FADD.FTZ R123, R123, R152 ;  /* 0x000000987b7b7221 */ /* 0x000fc80000010000 */
[----:B------:R-:W-:Y:S02]  /*eb00*/  FADD.FTZ R158, R158, R123 ;  /* 0x0000007b9e9e7221 */ /* 0x000fe40000010000 */
[C---:B-----5:R-:W-:Y:S01]  /*eb10*/  HMMA.16816.F32 R8, R12.reuse, R20, R8 ;  /* 0x000000140c08723c */ /* 0x060fe20000001808 */
[----:B------:R-:W-:Y:S01]  /*eb20*/  FADD.FTZ R20, R96, R39 ;  /* 0x0000002760147221 */ /* 0x000fe20000010000 */
[-C--:B------:R-:W-:Y:S01]  /*eb30*/  FFMA.FTZ R39, R37, R91.reuse, -R92 ;  /* 0x0000005b25277223 */ /* 0x080fe2000001085c */
[----:B------:R-:W-:Y:S01]  /*eb40*/  MUFU.EX2 R94, R94 ;  /* 0x0000005e005e7308 */ /* 0x000fe20000000800 */
[-C--:B------:R-:W-:Y:S01]  /*eb50*/  FFMA.FTZ R37, R53, R91.reuse, -R90 ;  /* 0x0000005b35257223 */ /* 0x080fe2000001085a */
[----:B------:R-:W-:Y:S01]  /*eb60*/  FADD.FTZ R20, R95, R20 ;  /* 0x000000145f147221 */ /* 0x000fe20000010000 */
[-C--:B------:R-:W-:Y:S01]  /*eb70*/  FFMA.FTZ R53, R43, R91.reuse, -R92 ;  /* 0x0000005b2b357223 */ /* 0x080fe2000001085c */
[----:B------:R-:W-:Y:S01]  /*eb80*/  FADD.FTZ R121, R121, R158 ;  /* 0x0000009e79797221 */ /* 0x000fe20000010000 */
[C---:B------:R-:W-:Y:S01]  /*eb90*/  HMMA.16816.F32 R4, R12.reuse, R22, R4 ;  /* 0x000000160c04723c */ /* 0x040fe20000001804 */
[----:B------:R-:W-:Y:S01]  /*eba0*/  FADD.FTZ R89, R89, R20 ;  /* 0x0000001459597221 */ /* 0x000fe20000010000 */
[-C--:B------:R-:W-:Y:S01]  /*ebb0*/  FFMA.FTZ R43, R49, R91.reuse, -R90 ;  /* 0x0000005b312b7223 */ /* 0x080fe2000001085a */
[----:B------:R-:W4:Y:S01]  /*ebc0*/  MUFU.EX2 R155, R155 ;  /* 0x0000009b009b7308 */ /* 0x000f220000000800 */
[----:B------:R-:W5:Y:S01]  /*ebd0*/  LDSM.16.MT88.4 R20, [R56+0x8000] ;  /* 0x008000003814783b */ /* 0x000f620000004200 */
[----:B------:R-:W-:Y:S01]  /*ebe0*/  FADD.FTZ R88, R88, R89 ;  /* 0x0000005958587221 */ /* 0x000fe20000010000 */
[----:B------:R-:W-:Y:S01]  /*ebf0*/  FADD.FTZ R160, R160, R121 ;  /* 0x00000079a0a07221 */ /* 0x000fe20000010000 */
[----:B------:R-:W-:Y:S01]  /*ec00*/  FFMA.FTZ R49, R61, R91, -R92 ;  /* 0x0000005b3d317223 */ /* 0x000fe2000001085c */
[----:B-1----:R-:W-:Y:S01]  /*ec10*/  HMMA.16816.F32 R24, R12, R16, R24 ;  /* 0x000000100c18723c */ /* 0x002fe20000001818 */
[----:B------:R-:W-:Y:S01]  /*ec20*/  FADD.FTZ R87, R87, R88 ;  /* 0x0000005857577221 */ /* 0x000fe20000010000 */
[----:B------:R-:W-:Y:S01]  /*ec30*/  FADD.FTZ R115, R115, R160 ;  /* 0x000000a073737221 */ /* 0x000fe20000010000 */
[----:B------:R-:W-:Y:S02]  /*ec40*/  MUFU.EX2 R3, R3 ;  /* 0x0000000300037308 */ /* 0x000fe40000000800 */
[----:B------:R-:W-:Y:S01]  /*ec50*/  FADD.FTZ R86, R86, R87 ;  /* 0x0000005756567221 */ /* 0x000fe20000010000 */
[----:B------:R-:W-:-:S02]  /*ec60*/  FADD.FTZ R162, R162, R115 ;  /* 0x00000073a2a27221 */ /* 0x000fc40000010000 */
[----:B------:R-:W-:Y:S01]  /*ec70*/  HMMA.16816.F32 R28, R12, R18, R28 ;  /* 0x000000120c1c723c */ /* 0x000fe2000000181c */
[----:B------:R-:W-:Y:S01]  /*ec80*/  FADD.FTZ R85, R85, R86 ;  /* 0x0000005655557221 */ /* 0x000fe20000010000 */
[----:B--2---:R-:W-:Y:S01]  /*ec90*/  F2FP.F16.F32.PACK_AB R13, R59, R60 ;  /* 0x0000003c3b0d723e */ /* 0x004fe200000000ff */
[----:B------:R-:W1:Y:S01]  /*eca0*/  MUFU.EX2 R36, R36 ;  /* 0x0000002400247308 */ /* 0x000e620000000800 */
[----:B----4-:R-:W-:Y:S01]  /*ecb0*/  F2FP.F16.F32.PACK_AB R15, R155, R94 ;  /* 0x0000005e9b0f723e */ /* 0x010fe200000000ff */
[----:B------:R-:W-:Y:S01]  /*ecc0*/  FADD.FTZ R84, R84, R85 ;  /* 0x0000005554547221 */ /* 0x000fe20000010000 */
[----:B------:R-:W-:Y:S01]  /*ecd0*/  LDSM.16.MT88.4 R16, [R58+0x8400] ;  /* 0x008400003a10783b */ /* 0x000fe20000004200 */
[----:B------:R-:W-:Y:S02]  /*ece0*/  FADD.FTZ R113, R113, R162 ;  /* 0x000000a271717221 */ /* 0x000fe40000010000 */
[----:B------:R-:W-:Y:S02]  /*ecf0*/  FADD.FTZ R83, R83, R84 ;  /* 0x0000005453537221 */ /* 0x000fe40000010000 */
[----:B------:R-:W-:Y:S01]  /*ed00*/  MUFU.EX2 R38, R38 ;  /* 0x0000002600267308 */ /* 0x000fe20000000800 */
[----:B------:R-:W-:Y:S01]  /*ed10*/  FADD.FTZ R164, R164, R113 ;  /* 0x00000071a4a47221 */ /* 0x000fe20000010000 */
[----:B------:R-:W-:-:S03]  /*ed20*/  FADD.FTZ R82, R82, R83 ;  /* 0x0000005352527221 */ /* 0x000fc60000010000 */
[----:B------:R-:W-:Y:S01]  /*ed30*/  FADD.FTZ R107, R107, R164 ;  /* 0x000000a46b6b7221 */ /* 0x000fe20000010000 */
[----:B------:R-:W-:Y:S02]  /*ed40*/  FADD.FTZ R81, R81, R82 ;  /* 0x0000005251517221 */ /* 0x000fe40000010000 */
        /* <DEDUP_REMOVED lines=17> */
[----:B---3--:R-:W-:Y:S01]  /*ee60*/  HMMA.16816.F32 R8, R12, R32, R8 ;  /* 0x000000200c08723c */ /* 0x008fe20000001808 */
[----:B------:R-:W-:Y:S01]  /*ee70*/  MUFU.EX2 R138, R138 ;  /* 0x0000008a008a7308 */ /* 0x000fe20000000800 */
[----:B------:R-:W-:Y:S01]  /*ee80*/  FADD.FTZ R74, R74, R75 ;  /* 0x0000004b4a4a7221 */ /* 0x000fe20000010000 */
[----:B------:R-:W-:-:S03]  /*ee90*/  FADD.FTZ R104, R104, R93 ;  /* 0x0000005d68687221 */ /* 0x000fc60000010000 */
[----:B------:R-:W-:Y:S01]  /*eea0*/  FADD.FTZ R73, R73, R74 ;  /* 0x0000004a49497221 */ /* 0x000fe20000010000 */
[----:B------:R-:W-:Y:S01]  /*eeb0*/  FADD.FTZ R3, R3, R104 ;  /* 0x0000006803037221 */ /* 0x000fe20000010000 */
[----:B------:R-:W-:Y:S01]  /*eec0*/  HMMA.16816.F32 R4, R12, R34, R4 ;  /* 0x000000220c04723c */ /* 0x000fe20000001804 */
[----:B------:R-:W2:Y:S01]  /*eed0*/  LDSM.16.MT88.4 R32, [R56+0x8400] ;  /* 0x008400003820783b */ /* 0x000ea20000004200 */
[----:B------:R-:W3:Y:S01]  /*eee0*/  MUFU.EX2 R137, R137 ;  /* 0x0000008900897308 */ /* 0x000ee20000000800 */
[----:B------:R-:W-:Y:S01]  /*eef0*/  FADD.FTZ R72, R72, R73 ;  /* 0x0000004948487221 */ /* 0x000fe20000010000 */
[----:B------:R-:W-:-:S03]  /*ef00*/  FADD.FTZ R3, R36, R3 ;  /* 0x0000000324037221 */ /* 0x000fc60000010000 */
[----:B------:R-:W-:Y:S01]  /*ef10*/  FADD.FTZ R71, R71, R72 ;  /* 0x0000004847477221 */ /* 0x000fe20000010000 */
[C---:B-----5:R-:W-:Y:S01]  /*ef20*/  HMMA.16816.F32 R24, R12.reuse, R20, R24 ;  /* 0x000000140c18723c */ /* 0x060fe20000001818 */
[----:B------:R-:W-:Y:S01]  /*ef30*/  FADD.FTZ R38, R38, R3 ;  /* 0x0000000326267221 */ /* 0x000fe20000010000 */
[----:B------:R-:W-:Y:S01]  /*ef40*/  MUFU.EX2 R42, R42 ;  /* 0x0000002a002a7308 */ /* 0x000fe20000000800 */
[----:B------:R-:W-:Y:S02]  /*ef50*/  FADD.FTZ R70, R70, R71 ;  /* 0x0000004746467221 */ /* 0x000fe40000010000 */
[----:B------:R-:W-:Y:S02]  /*ef60*/  FADD.FTZ R39, R39, R38 ;  /* 0x0000002627277221 */ /* 0x000fe40000010000 */
[----:B------:R-:W-:Y:S01]  /*ef70*/  FADD.FTZ R69, R69, R70 ;  /* 0x0000004645457221 */ /* 0x000fe20000010000 */
[----:B------:R-:W-:Y:S01]  /*ef80*/  HMMA.16816.F32 R28, R12, R22, R28 ;  /* 0x000000160c1c723c */ /* 0x000fe2000000181c */
[----:B------:R-:W4:Y:S01]  /*ef90*/  LDSM.16.MT88.4 R20, [R58+0x8800] ;  /* 0x008800003a14783b */ /* 0x000f220000004200 */
[----:B------:R-:W5:Y:S01]  /*efa0*/  MUFU.EX2 R41, R41 ;  /* 0x0000002900297308 */ /* 0x000f620000000800 */
[----:B-1----:R-:W-:Y:S01]  /*efb0*/  F2FP.F16.F32.PACK_AB R13, R159, R122 ;  /* 0x0000007a9f0d723e */ /* 0x002fe200000000ff */
[----:B------:R-:W-:Y:S01]  /*efc0*/  FADD.FTZ R68, R68, R69 ;  /* 0x0000004544447221 */ /* 0x000fe20000010000 */
[----:B---3--:R-:W-:-:S03]  /*efd0*/  F2FP.F16.F32.PACK_AB R15, R137, R138 ;  /* 0x0000008a890f723e */ /* 0x008fc600000000ff */
[----:B------:R-:W-:Y:S02]  /*efe0*/  FADD.FTZ R67, R67, R68 ;  /* 0x0000004443437221 */ /* 0x000fe40000010000 */
[----:B------:R-:W-:Y:S02]  /*eff0*/  MUFU.EX2 R44, R44 ;  /* 0x0000002c002c7308 */ /* 0x000fe40000000800 */
[----:B------:R-:W-:-:S04]  /*f000*/  FADD.FTZ R66, R66, R67 ;  /* 0x0000004342427221 */ /* 0x000fc80000010000 */
[----:B------:R-:W-:Y:S02]  /*f010*/  FADD.FTZ R65, R65, R66 ;  /* 0x0000004241417221 */ /* 0x000fe40000010000 */
[----:B------:R-:W1:Y:S01]  /*f020*/  MUFU.EX2 R53, R53 ;  /* 0x0000003500357308 */ /* 0x000e620000000800 */
[----:B-----5:R-:W-:Y:S01]  /*f030*/  F2FP.F16.F32.PACK_AB R12, R41, R42 ;  /* 0x0000002a290c723e */ /* 0x020fe200000000ff */
[----:B------:R-:W-:Y:S01]  /*f040*/  FADD.FTZ R64, R64, R65 ;  /* 0x0000004140407221 */ /* 0x000fe20000010000 */
[----:B------:R-:W-:-:S04]  /*f050*/  FADD.FTZ R42, R42, R39 ;  /* 0x000000272a2a7221 */ /* 0x000fc80000010000 */
[----:B------:R-:W-:Y:S01]  /*f060*/  FADD.FTZ R41, R41, R42 ;  /* 0x0000002a29297221 */ /* 0x000fe20000010000 */
[----:B------:R-:W-:Y:S08]  /*f070*/  MUFU.EX2 R127, R127 ;  /* 0x0000007f007f7308 */ /* 0x000ff00000000800 */
[----:B------:R-:W3:Y:S01]  /*f080*/  MUFU.EX2 R156, R156 ;  /* 0x0000009c009c7308 */ /* 0x000ee20000000800 */
[----:B-1----:R-:W-:Y:S01]  /*f090*/  F2FP.F16.F32.PACK_AB R14, R53, R44 ;  /* 0x0000002c350e723e */ /* 0x002fe200000000ff */
[----:B------:R-:W-:-:S04]  /*f0a0*/  FADD.FTZ R44, R44, R41 ;  /* 0x000000292c2c7221 */ /* 0x000fc80000010000 */
[----:B------:R-:W-:Y:S02]  /*f0b0*/  FADD.FTZ R53, R53, R44 ;  /* 0x0000002c35357221 */ /* 0x000fe40000010000 */
[----:B--2---:R-:W-:Y:S01]  /*f0c0*/  HMMA.16816.F32 R24, R12, R32, R24 ;  /* 0x000000200c18723c */ /* 0x004fe20000001818 */
[----:B------:R-:W-:Y:S01]  /*f0d0*/  MUFU.EX2 R111, R111 ;  /* 0x0000006f006f7308 */ /* 0x000fe20000000800 */
[----:B------:R-:W-:-:S06]  /*f0e0*/  FFMA.FTZ R32, R52, R91, -R92 ;  /* 0x0000005b34207223 */ /* 0x000fcc000001085c */
[C---:B------:R-:W-:Y:S01]  /*f0f0*/  HMMA.16816.F32 R8, R12.reuse, R16, R8 ;  /* 0x000000100c08723c */ /* 0x040fe20000001808 */
[----:B------:R-:W1:Y:S07]  /*f100*/  MUFU.EX2 R110, R169 ;  /* 0x000000a9006e7308 */ /* 0x000e6e0000000800 */
[C---:B------:R-:W-:Y:S01]  /*f110*/  HMMA.16816.F32 R4, R12.reuse, R18, R4 ;  /* 0x000000120c04723c */ /* 0x040fe20000001804 */
[----:B------:R-:W-:Y:S01]  /*f120*/  MUFU.EX2 R46, R46 ;  /* 0x0000002e002e7308 */ /* 0x000fe20000000800 */
[----:B------:R-:W2:Y:S06]  /*f130*/  LDSM.16.MT88.4 R16, [R56+0x8800] ;  /* 0x008800003810783b */ /* 0x000eac0000004200 */
[----:B------:R-:W-:Y:S01]  /*f140*/  HMMA.16816.F32 R28, R12, R34, R28 ;  /* 0x000000220c1c723c */ /* 0x000fe2000000181c */
[----:B------:R-:W5:Y:S01]  /*f150*/  MUFU.EX2 R49, R49 ;  /* 0x0000003100317308 */ /* 0x000f620000000800 */
[----:B---3--:R-:W-:Y:S01]  /*f160*/  F2FP.F16.F32.PACK_AB R13, R156, R127 ;  /* 0x0000007f9c0d723e */ /* 0x008fe200000000ff */
[--C-:B------:R-:W-:Y:S01]  /*f170*/  FFMA.FTZ R35, R51, R91, -R92.reuse ;  /* 0x0000005b33237223 */ /* 0x100fe2000001085c */
[----:B-1----:R-:W-:Y:S01]  /*f180*/  F2FP.F16.F32.PACK_AB R15, R110, R111 ;  /* 0x0000006f6e0f723e */ /* 0x002fe200000000ff */
[----:B------:R-:W-:-:S04]  /*f190*/  FFMA.FTZ R34, R48, R91, -R92 ;  /* 0x0000005b30227223 */ /* 0x000fc8000001085c */
[----:B------:R-:W-:Y:S08]  /*f1a0*/  MUFU.EX2 R54, R54 ;  /* 0x0000003600367308 */ /* 0x000ff00000000800 */
[----:B------:R-:W1:Y:S01]  /*f1b0*/  MUFU.EX2 R33, R55 ;  /* 0x0000003700217308 */ /* 0x000e620000000800 */
[----:B-----5:R-:W-:Y:S01]  /*f1c0*/  F2FP.F16.F32.PACK_AB R12, R49, R46 ;  /* 0x0000002e310c723e */ /* 0x020fe200000000ff */
[----:B------:R-:W-:-:S04]  /*f1d0*/  FADD.FTZ R46, R46, R53 ;  /* 0x000000352e2e7221 */ /* 0x000fc80000010000 */
[----:B------:R-:W-:Y:S02]  /*f1e0*/  FADD.FTZ R49, R49, R46 ;  /* 0x0000002e31317221 */ /* 0x000fe40000010000 */
[----:B------:R-:W-:Y:S08]  /*f1f0*/  MUFU.EX2 R37, R37 ;  /* 0x0000002500257308 */ /* 0x000ff00000000800 */
[----:B------:R-:W3:Y:S01]  /*f200*/  MUFU.EX2 R50, R50 ;  /* 0x0000003200327308 */ /* 0x000ee20000000800 */
[----:B-1----:R-:W-:Y:S01]  /*f210*/  F2FP.F16.F32.PACK_AB R14, R33, R54 ;  /* 0x00000036210e723e */ /* 0x002fe200000000ff */
[----:B------:R-:W-:-:S04]  /*f220*/  FADD.FTZ R54, R54, R49 ;  /* 0x0000003136367221 */ /* 0x000fc80000010000 */
[----:B------:R-:W-:Y:S02]  /*f230*/  FADD.FTZ R33, R33, R54 ;  /* 0x0000003621217221 */ /* 0x000fe40000010000 */
[C---:B----4-:R-:W-:Y:S01]  /*f240*/  HMMA.16816.F32 R8, R12.reuse, R20, R8 ;  /* 0x000000140c08723c */ /* 0x050fe20000001808 */
[-C--:B------:R-:W-:Y:S01]  /*f250*/  FFMA.FTZ R21, R45, R91.reuse, -R92 ;  /* 0x0000005b2d157223 */ /* 0x080fe2000001085c */
[----:B------:R-:W-:Y:S01]  /*f260*/  FADD.FTZ R45, R63, R64 ;  /* 0x000000403f2d7221 */ /* 0x000fe20000010000 */
[----:B------:R-:W-:Y:S01]  /*f270*/  FFMA.FTZ R20, R47, R91, -R90 ;  /* 0x0000005b2f147223 */ /* 0x000fe2000001085a */
[----:B------:R-:W-:Y:S02]  /*f280*/  MUFU.EX2 R43, R43 ;  /* 0x0000002b002b7308 */ /* 0x000fe40000000800 */
[----:B------:R-:W-:Y:S02]  /*f290*/  FADD.FTZ R45, R62, R45 ;  /* 0x0000002d3e2d7221 */ /* 0x000fe40000010000 */
[----:B------:R-:W-:Y:S02]  /*f2a0*/  HMMA.16816.F32 R4, R12, R22, R4 ;  /* 0x000000160c04723c */ /* 0x000fe40000001804 */
[----:B------:R-:W-:-:S02]  /*f2b0*/  FADD.FTZ R60, R60, R45 ;  /* 0x0000002d3c3c7221 */ /* 0x000fc40000010000 */
[----:B------:R-:W-:Y:S02]  /*f2c0*/  MUFU.EX2 R32, R32 ;  /* 0x0000002000207308 */ /* 0x000fe40000000800 */
[----:B------:R-:W-:Y:S02]  /*f2d0*/  FADD.FTZ R59, R59, R60 ;  /* 0x0000003c3b3b7221 */ /* 0x000fe40000010000 */
[----:B--2---:R-:W-:Y:S02]  /*f2e0*/  HMMA.16816.F32 R24, R12, R16, R24 ;  /* 0x000000100c18723c */ /* 0x004fe40000001818 */
[----:B------:R-:W-:Y:S02]  /*f2f0*/  FADD.FTZ R94, R94, R59 ;  /* 0x0000003b5e5e7221 */ /* 0x000fe40000010000 */
[----:B------:R-:W1:Y:S02]  /*f300*/  MUFU.EX2 R35, R35 ;  /* 0x0000002300237308 */ /* 0x000e640000000800 */
[----:B------:R-:W-:-:S02]  /*f310*/  FADD.FTZ R155, R155, R94 ;  /* 0x0000005e9b9b7221 */ /* 0x000fc40000010000 */
[----:B------:R-:W-:Y:S01]  /*f320*/  HMMA.16816.F32 R28, R12, R18, R28 ;  /* 0x000000120c1c723c */ /* 0x000fe2000000181c */
[----:B---3--:R-:W-:Y:S01]  /*f330*/  F2FP.F16.F32.PACK_AB R13, R50, R37 ;  /* 0x00000025320d723e */ /* 0x008fe200000000ff */
[----:B------:R-:W-:Y:S02]  /*f340*/  FADD.FTZ R122, R122, R155 ;  /* 0x0000009b7a7a7221 */ /* 0x000fe40000010000 */
[----:B------:R-:W-:Y:S02]  /*f350*/  MUFU.EX2 R34, R34 ;  /* 0x0000002200227308 */ /* 0x000fe40000000800 */
[----:B------:R-:W-:-:S06]  /*f360*/  FADD.FTZ R159, R159, R122 ;  /* 0x0000007a9f9f7221 */ /* 0x000fcc0000010000 */
[----:B------:R-:W2:Y:S01]  /*f370*/  MUFU.EX2 R21, R21 ;  /* 0x0000001500157308 */ /* 0x000ea20000000800 */
[----:B-1----:R-:W-:Y:S01]  /*f380*/  F2FP.F16.F32.PACK_AB R12, R35, R32 ;  /* 0x00000020230c723e */ /* 0x002fe200000000ff */
[----:B------:R-:W-:-:S04]  /*f390*/  FADD.FTZ R32, R32, R33 ;  /* 0x0000002120207221 */ /* 0x000fc80000010000 */
[----:B------:R-:W-:Y:S02]  /*f3a0*/  FADD.FTZ R35, R35, R32 ;  /* 0x0000002023237221 */ /* 0x000fe40000010000 */
[----:B------:R-:W1:Y:S01]  /*f3b0*/  MUFU.EX2 R20, R20 ;  /* 0x0000001400147308 */ /* 0x000e620000000800 */
[----:B--2---:R-:W-:Y:S01]  /*f3c0*/  F2FP.F16.F32.PACK_AB R14, R21, R34 ;  /* 0x00000022150e723e */ /* 0x004fe200000000ff */
[----:B------:R-:W-:-:S04]  /*f3d0*/  FADD.FTZ R34, R34, R35 ;  /* 0x0000002322227221 */ /* 0x000fc80000010000 */
[----:B------:R-:W-:Y:S01]  /*f3e0*/  FADD.FTZ R232, R21, R34 ;  /* 0x0000002215e87221 */ /* 0x000fe20000010000 */
[----:B-1----:R-:W-:-:S07]  /*f3f0*/  F2FP.F16.F32.PACK_AB R15, R20, R43 ;  /* 0x0000002b140f723e */ /* 0x002fce00000000ff */
[----:B------:R-:W-:Y:S01]  /*f400*/  HMMA.16816.F32 R144, R12, R140, R8 ;  /* 0x0000008c0c90723c */ /* 0x000fe20000001808 */
[----:B------:R-:W-:-:S04]  /*f410*/  FADD.FTZ R8, R138, R159 ;  /* 0x0000009f8a087221 */ /* 0x000fc80000010000 */
[----:B------:R-:W-:-:S03]  /*f420*/  FADD.FTZ R8, R137, R8 ;  /* 0x0000000889087221 */ /* 0x000fc60000010000 */
        /* <DEDUP_REMOVED lines=13> */
[----:B------:R-:W-:Y:S02]  /*f500*/  IMAD.MOV.U32 R153, RZ, RZ, R0 ;  /* 0x000000ffff997224 */ /* 0x000fe400078e0000 */
[----:B------:R-:W-:Y:S01]  /*f510*/  IMAD.MOV.U32 R151, RZ, RZ, R2 ;  /* 0x000000ffff977224 */ /* 0x000fe200078e0002 */
[----:B------:R-:W-:-:S13]  /*f520*/  ISETP.NE.AND.EX P3, PT, R237, RZ, PT, P0 ;  /* 0x000000ffed00720c */ /* 0x000fda0003f65300 */
.L_x_1406:
        /* <DEDUP_REMOVED lines=17> */
[----:B------:R-:W-:Y:S02]  /*f640*/  IABS R7, R227 ;  /* 0x000000e300077213 */ /* 0x000fe40000000000 */
[-C--:B--2---:R-:W-:Y:S02]  /*f650*/  IABS R8, R4.reuse ;  /* 0x0000000400087213 */ /* 0x084fe40000000000 */
[----:B------:R-:W-:Y:S02]  /*f660*/  IABS R6, R4 ;  /* 0x0000000400067213 */ /* 0x000fe40000000000 */
[----:B------:R-:W1:Y:S02]  /*f670*/  I2F.RP R9, R8 ;  /* 0x0000000800097306 */ /* 0x000e640000209400 */
[----:B------:R-:W-:Y:S08]  /*f680*/  IADD3 R6, PT, PT, RZ, -R6, RZ ;  /* 0x80000006ff067210 */ /* 0x000ff00007ffe0ff */
[----:B-1----:R-:W1:Y:S02]  /*f690*/  MUFU.RCP R3, R9 ;  /* 0x0000000900037308 */ /* 0x002e640000001000 */
[----:B-1----:R-:W-:Y:S02]  /*f6a0*/  VIADD R12, R3, 0xffffffe ;  /* 0x0ffffffe030c7836 */ /* 0x002fe40000000000 */
[----:B------:R-:W-:Y:S06]  /*f6b0*/  VIADD R3, R227, 0xffffff00 ;  /* 0xffffff00e3037836 */ /* 0x000fec0000000000 */
[----:B------:R-:W1:Y:S02]  /*f6c0*/  F2I.FTZ.U32.TRUNC.NTZ R13, R12 ;  /* 0x0000000c000d7305 */ /* 0x000e64000021f000 */
[--C-:B-1----:R-:W-:Y:S02]  /*f6d0*/  IMAD.MOV R5, RZ, RZ, -R13.reuse ;  /* 0x000000ffff057224 */ /* 0x102fe400078e0a0d */
[----:B------:R-:W-:Y:S02]  /*f6e0*/  IMAD.MOV.U32 R12, RZ, RZ, RZ ;  /* 0x000000ffff0c7224 */ /* 0x000fe400078e00ff */
[----:B------:R-:W-:Y:S01]  /*f6f0*/  IMAD R10, R5, R8, RZ ;  /* 0x00000008050a7224 */ /* 0x000fe200078e02ff */
[----:B------:R-:W-:Y:S02]  /*f700*/  IABS R5, R3 ;  /* 0x0000000300057213 */ /* 0x000fe40000000000 */
[----:B------:R-:W-:Y:S01]  /*f710*/  LOP3.LUT R3, R3, R4, RZ, 0x3c, !PT ;  /* 0x0000000403037212 */ /* 0x000fe200078e3cff */
        /* <DEDUP_REMOVED lines=12> */
[----:B------:R-:W-:Y:S01]  /*f7e0*/  ISETP.GE.U32.AND P2, PT, R5, R8, PT ;  /* 0x000000080500720c */ /* 0x000fe20003f46070 */
        /* <DEDUP_REMOVED lines=10> */
[----:B------:R-:W-:Y:S01]  /*f890*/  SEL R3, R3, R10, !P0 ;  /* 0x0000000a03037207 */ /* 0x000fe20004000000 */
[----:B------:R-:W2:Y:S01]  /*f8a0*/  LD.E.64 R8, desc[UR4][R148.64+0x40] ;  /* 0x0000400494087980 */ /* 0x000ea2000c101b00 */
[-C--:B------:R-:W-:Y:S02]  /*f8b0*/  LEA R16, P1, R5, R234.reuse, 0x2 ;  /* 0x000000ea05107211 */ /* 0x080fe400078210ff */
[----:B------:R-:W-:Y:S02]  /*f8c0*/  LEA R14, P0, R3, R234, 0x2 ;  /* 0x000000ea030e7211 */ /* 0x000fe400078010ff */
[-C--:B------:R-:W-:Y:S01]  /*f8d0*/  LEA.HI.X.SX32 R17, R5, R235.reuse, 0x2, P1 ;  /* 0x000000eb05117211 */ /* 0x080fe200008f16ff */
[C---:B------:R-:W-:Y:S01]  /*f8e0*/  IMAD.IADD R5, R3.reuse, 0x1, -R5 ;  /* 0x0000000103057824 */ /* 0x040fe200078e0a05 */
[----:B------:R-:W-:Y:S01]  /*f8f0*/  LEA.HI.X.SX32 R15, R3, R235, 0x2, P0 ;  /* 0x000000eb030f7211 */ /* 0x000fe200000f16ff */
[----:B------:R-:W3:Y:S02]  /*f900*/  LD.E.64 R10, desc[UR4][R148.64+0x28] ;  /* 0x00002804940a7980 */ /* 0x000ee4000c101b00 */
[----:B------:R-:W-:Y:S04]  /*f910*/  IMAD R5, R4, R5, -0x100 ;  /* 0xffffff0004057424 */ /* 0x000fe800078e0205 */
[----:B------:R-:W4:Y:S01]  /*f920*/  LD.E R7, desc[UR4][R16.64] ;  /* 0x0000000410077980 */ /* 0x000f22000c101900 */
[----:B------:R-:W-:Y:S03]  /*f930*/  SHF.R.S32.HI R4, RZ, 0x1f, R5 ;  /* 0x0000001fff047819 */ /* 0x000fe60000011405 */
        /* <DEDUP_REMOVED lines=13> */
.L_x_1401:
[----:B------:R-:W-:Y:S05]  /*fa10*/  BSYNC.RECONVERGENT B0 ;  /* 0x0000000000007941 */ /* 0x000fea0003800200 */
.L_x_1400:
[----:B------:R-:W1:Y:S01]  /*fa20*/  S2UR UR7, SR_CgaCtaId ;  /* 0x00000000000779c3 */ /* 0x000e620000008800 */
[C---:B------:R-:W-:Y:S01]  /*fa30*/  IMAD.SHL.U32 R16, R213.reuse, 0x8, RZ ;  /* 0x00000008d5107824 */ /* 0x040fe200078e00ff */
[----:B------:R-:W-:Y:S01]  /*fa40*/  UMOV UR9, 0x400 ;  /* 0x0000040000097882 */ /* 0x000fe20000000000 */
[----:B------:R-:W-:Y:S01]  /*fa50*/  IMAD.SHL.U32 R17, R218, 0x40, RZ ;  /* 0x00000040da117824 */ /* 0x000fe200078e00ff */
[----:B------:R-:W-:Y:S01]  /*fa60*/  BSSY.RECONVERGENT B1, `(.L_x_1402) ;  /* 0x0000143000017945 */ /* 0x000fe20003800200 */
[C---:B------:R-:W-:Y:S01]  /*fa70*/  IMAD.SHL.U32 R215, R213.reuse, 0x20, RZ ;  /* 0x00000020d5d77824 */ /* 0x040fe200078e00ff */
[C---:B------:R-:W-:Y:S01]  /*fa80*/  LOP3.LUT R18, R16.reuse, 0xc0, RZ, 0xc0, !PT ;  /* 0x000000c010127812 */ /* 0x040fe200078ec0ff */
[C---:B------:R-:W-:Y:S01]  /*fa90*/  IMAD.SHL.U32 R212, R213.reuse, 0x10, RZ ;  /* 0x00000010d5d47824 */ /* 0x040fe200078e00ff */
[----:B------:R-:W-:Y:S01]  /*faa0*/  LOP3.LUT R150, R16, 0x18, RZ, 0xc0, !PT ;  /* 0x0000001810967812 */ /* 0x000fe200078ec0ff */
[----:B------:R-:W-:Y:S01]  /*fab0*/  IMAD.SHL.U32 R214, R213, 0x4, RZ ;  /* 0x00000004d5d67824 */ /* 0x000fe200078e00ff */
[----:B------:R-:W-:Y:S01]  /*fac0*/  LOP3.LUT R19, R18, 0x18, R213, 0xf8, !PT ;  /* 0x0000001812137812 */ /* 0x000fe200078ef8d5 */
[----:B------:R-:W-:Y:S01]  /*fad0*/  VIADD R239, R239, 0xffffffff ;  /* 0xffffffffefef7836 */ /* 0x000fe20000000000 */
[----:B------:R-:W-:Y:S02]  /*fae0*/  ISETP.GE.AND P0, PT, R150, R229, PT ;  /* 0x000000e59600720c */ /* 0x000fe40003f06270 */
[--C-:B------:R-:W-:Y:S02]  /*faf0*/  LOP3.LUT R19, R19, 0x18, R16.reuse, 0x78, !PT ;  /* 0x0000001813137812 */ /* 0x100fe400078e7810 */
[----:B------:R-:W-:Y:S02]  /*fb00*/  IADD3 R24, P1, PT, R17, R224, RZ ;  /* 0x000000e011187210 */ /* 0x000fe40007f3e0ff */
[----:B------:R-:W-:Y:S02]  /*fb10*/  LOP3.LUT R20, R19, 0x1f20, R16, 0xf8, !PT ;  /* 0x00001f2013147812 */ /* 0x000fe400078ef810 */
[----:B------:R-:W-:Y:S02]  /*fb20*/  SHF.L.U64.HI R18, R218, 0x6, R219 ;  /* 0x00000006da127819 */ /* 0x000fe400000102db */
[----:B------:R-:W-:Y:S01]  /*fb30*/  LOP3.LUT R16, R16, 0x1f20, RZ, 0xc0, !PT ;  /* 0x00001f2010107812 */ /* 0x000fe200078ec0ff */
[----:B-1----:R-:W-:Y:S02]  /*fb40*/  ULEA UR6, UR7, UR9, 0x18 ;  /* 0x0000000907067291 */ /* 0x002fe4000f8ec0ff */
[----:B------:R-:W-:Y:S01]  /*fb50*/  IMAD.X R25, R18, 0x1, R225, P1 ;  /* 0x0000000112197824 */ /* 0x000fe200008e06e1 */
[-C--:B------:R-:W-:Y:S01]  /*fb60*/  IADD3 R22, P2, PT, R24, R17.reuse, RZ ;  /* 0x0000001118167210 */ /* 0x080fe20007f5e0ff */
[----:B------:R-:W-:Y:S01]  /*fb70*/  IMAD.IADD R16, R16, 0x1, R19 ;  /* 0x0000000110107824 */ /* 0x000fe200078e0213 */
[----:B------:R-:W-:Y:S02]  /*fb80*/  LOP3.LUT R2, R215, 0xc0, RZ, 0xc0, !PT ;  /* 0x000000c0d7027812 */ /* 0x000fe400078ec0ff */
[----:B------:R-:W-:Y:S01]  /*fb90*/  LEA R155, R20, UR6, 0x1 ;  /* 0x00000006149b7c11 */ /* 0x000fe2000f8e08ff */
[--C-:B------:R-:W-:Y:S01]  /*fba0*/  IMAD.X R23, R25, 0x1, R18.reuse, P2 ;  /* 0x0000000119177824 */ /* 0x100fe200010e0612 */
[----:B------:R-:W-:Y:S02]  /*fbb0*/  LEA R152, R16, UR6, 0x1 ;  /* 0x0000000610987c11 */ /* 0x000fe4000f8e08ff */
[-C--:B------:R-:W-:Y:S01]  /*fbc0*/  IADD3 R28, P1, PT, R22, R17.reuse, RZ ;  /* 0x00000011161c7210 */ /* 0x080fe20007f3e0ff */
[----:B------:R-:W-:Y:S01]  /*fbd0*/  @!PT LDS RZ, [RZ] ;  /* 0x00000000fffff984 */ /* 0x000fe20000000800 */
[----:B------:R-:W-:Y:S01]  /*fbe0*/  @!PT LDS RZ, [RZ] ;  /* 0x00000000fffff984 */ /* 0x000fe20000000800 */
[----:B------:R-:W-:Y:S01]  /*fbf0*/  @!PT LDS RZ, [RZ] ;  /* 0x00000000fffff984 */ /* 0x000fe20000000800 */
[----:B------:R-:W-:Y:S01]  /*fc00*/  @!P0 LDGSTS.E.BYPASS.LTC128B.128 [R155+0x5000], desc[UR4][R224.64] ;  /* 0x05000000e09b8fae */ /* 0x000fe2000b981a04 */
[----:B------:R-:W-:Y:S02]  /*fc10*/  LOP3.LUT R0, R212, 0x100, RZ, 0xc0, !PT ;  /* 0x00000100d4007812 */ /* 0x000fe400078ec0ff */
[-C--:B------:R-:W-:Y:S02]  /*fc20*/  IADD3 R20, P2, PT, R28, R17.reuse, RZ ;  /* 0x000000111c147210 */ /* 0x080fe40007f5e0ff */
[----:B------:R-:W-:Y:S01]  /*fc30*/  @P0 STS.128 [R155+0x5000], RZ ;  /* 0x005000ff9b000388 */ /* 0x000fe20000000c00 */
[--C-:B------:R-:W-:Y:S01]  /*fc40*/  IMAD.X R29, R23, 0x1, R18.reuse, P1 ;  /* 0x00000001171d7824 */ /* 0x100fe200008e0612 */
[----:B------:R-:W-:Y:S03]  /*fc50*/  LOP3.LUT R3, R2, 0x8, R213, 0xf8, !PT ;  /* 0x0000000802037812 */ /* 0x000fe600078ef8d5 */
[----:B------:R-:W-:Y:S01]  /*fc60*/  @!PT LDS RZ, [RZ] ;  /* 0x00000000fffff984 */ /* 0x000fe20000000800 */
[----:B------:R-:W-:Y:S01]  /*fc70*/  @!PT LDS RZ, [RZ] ;  /* 0x00000000fffff984 */ /* 0x000fe20000000800 */
[----:B------:R-:W-:Y:S01]  /*fc80*/  @!PT LDS RZ, [RZ] ;  /* 0x00000000fffff984 */ /* 0x000fe20000000800 */
[----:B------:R-:W-:Y:S01]  /*fc90*/  @!P0 LDGSTS.E.BYPASS.LTC128B.128 [R155+0x5800], desc[UR4][R24.64] ;  /* 0x05800000189b8fae */ /* 0x000fe2000b981a04 */
[--C-:B------:R-:W-:Y:S01]  /*fca0*/  IMAD.X R21, R29, 0x1, R18.reuse, P2 ;  /* 0x000000011d157824 */ /* 0x100fe200010e0612 */
[-C--:B------:R-:W-:Y:S03]  /*fcb0*/  IADD3 R26, P1, PT, R20, R17.reuse, RZ ;  /* 0x00000011141a7210 */ /* 0x080fe60007f3e0ff */
[----:B------:R-:W-:Y:S01]  /*fcc0*/  @P0 STS.128 [R155+0x5800], RZ ;  /* 0x005800ff9b000388 */ /* 0x000fe20000000c00 */
[----:B------:R-:W-:Y:S01]  /*fcd0*/  LOP3.LUT R214, R214, 0x18, RZ, 0xc0, !PT ;  /* 0x00000018d6d67812 */ /* 0x000fe200078ec0ff */
[--C-:B------:R-:W-:Y:S03]  /*fce0*/  IMAD.X R27, R21, 0x1, R18.reuse, P1 ;  /* 0x00000001151b7824 */ /* 0x100fe600008e0612 */
[----:B------:R-:W-:Y:S01]  /*fcf0*/  @!PT LDS RZ, [RZ] ;  /* 0x00000000fffff984 */ /* 0x000fe20000000800 */
[----:B------:R-:W-:Y:S01]  /*fd00*/  @!PT LDS RZ, [RZ] ;  /* 0x00000000fffff984 */ /* 0x000fe20000000800 */
[----:B------:R-:W-:Y:S01]  /*fd10*/  @!PT LDS RZ, [RZ] ;  /* 0x00000000fffff984 */ /* 0x000fe20000000800 */
[----:B------:R-:W-:Y:S01]  /*fd20*/  @!P0 LDGSTS.E.BYPASS.LTC128B.128 [R152+0x6000], desc[UR4][R22.64] ;  /* 0x0600000016988fae */ /* 0x000fe2000b981a04 */
[-C--:B------:R-:W-:Y:S02]  /*fd30*/  IADD3 R16, P2, PT, R26, R17.reuse, RZ ;  /* 0x000000111a107210 */ /* 0x080fe40007f5e0ff */
[----:B------:R-:W-:Y:S02]  /*fd40*/  LOP3.LUT R0, R0, 0x20, R215, 0xf8, !PT ;  /* 0x0000002000007812 */ /* 0x000fe400078ef8d7 */
[----:B------:R-:W-:Y:S01]  /*fd50*/  @P0 STS.128 [R152+0x6000], RZ ;  /* 0x006000ff98000388 */ /* 0x000fe20000000c00 */
[----:B------:R-:W-:Y:S01]  /*fd60*/  @!P0 IADD3 R30, P1, PT, R16, R17, RZ ;  /* 0x00000011101e8210 */ /* 0x000fe20007f3e0ff */
[----:B------:R-:W-:Y:S01]  /*fd70*/  IMAD.X R17, R27, 0x1, R18, P2 ;  /* 0x000000011b117824 */ /* 0x000fe200010e0612 */
[----:B------:R-:W-:Y:S02]  /*fd80*/  LOP3.LUT R0, R0, R3, R214, 0xf6, !PT ;  /* 0x0000000300007212 */ /* 0x000fe400078ef6d6 */
[----:B------:R-:W-:Y:S01]  /*fd90*/  @!PT LDS RZ, [RZ] ;  /* 0x00000000fffff984 */ /* 0x000fe20000000800 */
[----:B------:R-:W-:Y:S01]  /*fda0*/  @!PT LDS RZ, [RZ] ;  /* 0x00000000fffff984 */ /* 0x000fe20000000800 */
[----:B------:R-:W-:Y:S01]  /*fdb0*/  @!PT LDS RZ, [RZ] ;  /* 0x00000000fffff984 */ /* 0x000fe20000000800 */
[----:B------:R-:W-:Y:S01]  /*fdc0*/  @!P0 LDGSTS.E.BYPASS.LTC128B.128 [R152+0x6800], desc[UR4][R28.64] ;  /* 0x068000001c988fae */ /* 0x000fe2000b981a04 */
[----:B------:R-:W-:Y:S02]  /*fdd0*/  IMAD.MOV.U32 R3, RZ, RZ, 0x20 ;  /* 0x00000020ff037424 */ /* 0x000fe400078e00ff */
[----:B------:R-:W-:Y:S02]  /*fde0*/  @!P0 IMAD.X R31, R17, 0x1, R18, P1 ;  /* 0x00000001111f8824 */ /* 0x000fe400008e0612 */
[----:B------:R-:W-:Y:S01]  /*fdf0*/  @P0 STS.128 [R152+0x6800], RZ ;  /* 0x006800ff98000388 */ /* 0x000fe20000000c00 */
[----:B------:R-:W-:Y:S04]  /*fe00*/  LEA R2, R0, UR6, 0x1 ;  /* 0x0000000600027c11 */ /* 0x000fe8000f8e08ff */
[----:B------:R-:W-:Y:S01]  /*fe10*/  @!PT LDS RZ, [RZ] ;  /* 0x00000000fffff984 */ /* 0x000fe20000000800 */
[----:B------:R-:W-:Y:S01]  /*fe20*/  @!PT LDS RZ, [RZ] ;  /* 0x00000000fffff984 */ /* 0x000fe20000000800 */
[----:B------:R-:W-:Y:S01]  /*fe30*/  @!PT LDS RZ, [RZ] ;  /* 0x00000000fffff984 */ /* 0x000fe20000000800 */
[----:B------:R-:W-:Y:S05]  /*fe40*/  @!P0 LDGSTS.E.BYPASS.LTC128B.128 [R152+0x7000], desc[UR4][R20.64] ;  /* 0x0700000014988fae */ /* 0x000fea000b981a04 */
[----:B------:R-:W-:Y:S05]  /*fe50*/  @P0 STS.128 [R152+0x7000], RZ ;  /* 0x007000ff98000388 */ /* 0x000fea0000000c00 */
        /* <DEDUP_REMOVED lines=14> */
[----:B------:R-:W-:Y:S01]  /*ff40*/  @P0 STS.128 [R152+0x8800], RZ ;  /* 0x008800ff98000388 */ /* 0x000fe20000000c00 */
[----:B------:R-:W-:Y:S04]  /*ff50*/  LOP3.LUT P0, RZ, R213, 0x4, RZ, 0xc0, !PT ;  /* 0x00000004d5ff7812 */ /* 0x000fe8000780c0ff */
[----:B------:R-:W-:Y:S01]  /*ff60*/  LDSM.16.M88.4 R156, [R154] ;  /* 0x000000009a9c783b */ /* 0x000fe20000000200 */
[----:B------:R-:W-:Y:S02]  /*ff70*/  SEL R3, R3, 0xffffffe0, !P0 ;  /* 0xffffffe003037807 */ /* 0x000fe40004000000 */
[----:B------:R-:W-:Y:S02]  /*ff80*/  ISETP.GT.AND P0, PT, R239, R220, PT ;  /* 0x000000dcef00720c */ /* 0x000fe40003f04270 */
[----:B------:R-:W3:Y:S01]  /*ff90*/  LDSM.16.M88.4 R160, [R2+0x1000] ;  /* 0x0010000002a0783b */ /* 0x000ee20000000200 */
[--C-:B------:R-:W-:Y:S04]  /*ffa0*/  IMAD.IADD R0, R2, 0x1, R3.reuse ;  /* 0x0000000102007824 */ /* 0x100fe800078e0203 */
[----:B------:R-:W4:Y:S05]  /*ffb0*/  LDSM.16.M88.4 R164, [R2+0x1400] ;  /* 0x0014000002a4783b */ /* 0x000f2a0000000200 */
[----:B------:R-:W5:Y:S05]  /*ffc0*/  LDSM.16.M88.4 R168, [R2+0x1800] ;  /* 0x0018000002a8783b */ /* 0x000f6a0000000200 */
[----:B------:R-:W0:Y:S05]  /*ffd0*/  LDGDEPBAR ;  /* 0x00000000000079af */ /* 0x000e2a0000000000 */
[----:B------:R-:W2:Y:S05]  /*ffe0*/  LDSM.16.M88.4 R172, [R2+0x1c00] ;  /* 0x001c000002ac783b */ /* 0x000eaa0000000200 */
[----:B------:R-:W2:Y:S05]  /*fff0*/  LDSM.16.M88.4 R176, [R2+0x2000] ;  /* 0x0020000002b0783b */ /* 0x000eaa0000000200 */
[----:B------:R-:W2:Y:S05]  /*10000*/  LDSM.16.M88.4 R48, [R2+0x2400] ;  /* 0x002400000230783b */ /* 0x000eaa0000000200 */
[----:B------:R-:W2:Y:S05]  /*10010*/  LDSM.16.M88.4 R56, [R2+0x2800] ;  /* 0x002800000238783b */ /* 0x000eaa0000000200 */
[----:B------:R-:W2:Y:S01]  /*10020*/  LDSM.16.M88.4 R64, [R2+0x2c00] ;  /* 0x002c00000240783b */ /* 0x000ea20000000200 */
[C---:B---3--:R-:W-:Y:S03]  /*10030*/  HMMA.16816.F32 R4, R156.reuse, R160, RZ ;  /* 0x000000a09c04723c */ /* 0x048fe600000018ff */
[----:B------:R-:W-:Y:S01]  /*10040*/  IMAD.IADD R160, R154, 0x1, R3 ;  /* 0x000000019aa07824 */ /* 0x000fe200078e0203 */
[----:B------:R-:W3:Y:S04]  /*10050*/  LDSM.16.M88.4 R72, [R2+0x3000] ;  /* 0x003000000248783b */ /* 0x000ee80000000200 */
[C---:B------:R-:W-:Y:S01]  /*10060*/  HMMA.16816.F32 R8, R156.reuse, R162, RZ ;  /* 0x000000a29c08723c */ /* 0x040fe200000018ff */
[----:B------:R-:W3:Y:S05]  /*10070*/  LDSM.16.M88.4 R80, [R2+0x3400] ;  /* 0x003400000250783b */ /* 0x000eea0000000200 */
[----:B------:R-:W3:Y:S02]  /*10080*/  LDSM.16.M88.4 R88, [R2+0x3800] ;  /* 0x003800000258783b */ /* 0x000ee40000000200 */
[C---:B----4-:R-:W-:Y:S03]  /*10090*/  HMMA.16816.F32 R12, R156.reuse, R164, RZ ;  /* 0x000000a49c0c723c */ /* 0x050fe600000018ff */
[----:B------:R-:W4:Y:S05]  /*100a0*/  LDSM.16.M88.4 R96, [R2+0x3c00] ;  /* 0x003c00000260783b */ /* 0x000f2a0000000200 */
[C---:B-1----:R-:W-:Y:S01]  /*100b0*/  HMMA.16816.F32 R16, R156.reuse, R166, RZ ;  /* 0x000000a69c10723c */ /* 0x042fe200000018ff */
[----:B------:R-:W1:Y:S05]  /*100c0*/  LDSM.16.M88.4 R104, [R2+0x4000] ;  /* 0x004000000268783b */ /* 0x000e6a0000000200 */
[----:B------:R-:W1:Y:S02]  /*100d0*/  LDSM.16.M88.4 R112, [R2+0x4400] ;  /* 0x004400000270783b */ /* 0x000e640000000200 */
[C---:B-----5:R-:W-:Y:S03]  /*100e0*/  HMMA.16816.F32 R20, R156.reuse, R168, RZ ;  /* 0x000000a89c14723c */ /* 0x060fe600000018ff */
[----:B------:R-:W5:Y:S05]  /*100f0*/  LDSM.16.M88.4 R120, [R2+0x4800] ;  /* 0x004800000278783b */ /* 0x000f6a0000000200 */
[C---:B------:R-:W-:Y:S01]  /*10100*/  HMMA.16816.F32 R24, R156.reuse, R170, RZ ;  /* 0x000000aa9c18723c */ /* 0x040fe200000018ff */
[----:B------:R-:W5:Y:S05]  /*10110*/  LDSM.16.M88.4 R128, [R2+0x4c00] ;  /* 0x004c00000280783b */ /* 0x000f6a0000000200 */
[----:B------:R-:W-:Y:S02]  /*10120*/  LDSM.16.M88.4 R160, [R160] ;  /* 0x00000000a0a0783b */ /* 0x000fe40000000200 */
[C---:B--2---:R-:W-:Y:S03]  /*10130*/  HMMA.16816.F32 R28, R156.reuse, R172, RZ ;  /* 0x000000ac9c1c723c */ /* 0x044fe600000018ff */
[----:B------:R-:W2:Y:S05]  /*10140*/  LDSM.16.M88.4 R164, [R0+0x1000] ;  /* 0x0010000000a4783b */ /* 0x000eaa0000000200 */
[C---:B------:R-:W-:Y:S01]  /*10150*/  HMMA.16816.F32 R32, R156.reuse, R174, RZ ;  /* 0x000000ae9c20723c */ /* 0x040fe200000018ff */
[----:B------:R-:W2:Y:S05]  /*10160*/  LDSM.16.M88.4 R168, [R0+0x1400] ;  /* 0x0014000000a8783b */ /* 0x000eaa0000000200 */
[----:B------:R-:W2:Y:S02]  /*10170*/  LDSM.16.M88.4 R172, [R0+0x1800] ;  /* 0x0018000000ac783b */ /* 0x000ea40000000200 */
        /* <DEDUP_REMOVED lines=19> */
[C---:B------:R-:W-:Y:S08]  /*102b0*/  HMMA.16816.F32 R76, R156.reuse, R80, RZ ;  /* 0x000000509c4c723c */ /* 0x040ff000000018ff */
[C---:B------:R-:W-:Y:S08]  /*102c0*/  HMMA.16816.F32 R80, R156.reuse, R82, RZ ;  /* 0x000000529c50723c */ /* 0x040ff000000018ff */
[C---:B------:R-:W-:Y:S08]  /*102d0*/  HMMA.16816.F32 R84, R156.reuse, R88, RZ ;  /* 0x000000589c54723c */ /* 0x040ff000000018ff */
[C---:B------:R-:W-:Y:S08]  /*102e0*/  HMMA.16816.F32 R88, R156.reuse, R90, RZ ;  /* 0x0000005a9c58723c */ /* 0x040ff000000018ff */
[C---:B----4-:R-:W-:Y:S08]  /*102f0*/  HMMA.16816.F32 R92, R156.reuse, R96, RZ ;  /* 0x000000609c5c723c */ /* 0x050ff000000018ff */
        /* <DEDUP_REMOVED lines=10> */
[C---:B--2---:R-:W-:Y:S08]  /*103a0*/  HMMA.16816.F32 R4, R160.reuse, R164, R4 ;  /* 0x000000a4a004723c */ /* 0x044ff00000001804 */
        /* <DEDUP_REMOVED lines=116> */
.L_x_1405:
[----:B------:R-:W-:Y:S05]  /*10af0*/  BSYNC.RECONVERGENT B0 ;  /* 0x0000000000007941 */ /* 0x000fea0003800200 */
.L_x_1404:
[----:B------:R-:W-:Y:S01]  /*10b00*/  @!P0 IMAD.MOV.U32 R223, RZ, RZ, R221 ;  /* 0x000000ffffdf8224 */ /* 0x000fe200078e00dd */
[C---:B------:R-:W-:Y:S02]  /*10b10*/  LEA R166, P1, R216.reuse, R222, 0x6 ;  /* 0x000000ded8a67211 */ /* 0x040fe400078230ff */
[C-C-:B------:R-:W-:Y:S02]  /*10b20*/  SHF.L.U64.HI R2, R216.reuse, 0x6, R217.reuse ;  /* 0x00000006d8027819 */ /* 0x140fe400000102d9 */
[----:B------:R-:W-:Y:S01]  /*10b30*/  @!PT LDS RZ, [RZ] ;  /* 0x00000000fffff984 */ /* 0x000fe20000000800 */
[----:B------:R-:W-:Y:S01]  /*10b40*/  @!PT LDS RZ, [RZ] ;  /* 0x00000000fffff984 */ /* 0x000fe20000000800 */
[----:B------:R-:W-:Y:S01]  /*10b50*/  @!PT LDS RZ, [RZ] ;  /* 0x00000000fffff984 */ /* 0x000fe20000000800 */
[----:B------:R1:W-:Y:S01]  /*10b60*/  @!P0 LDGSTS.E.BYPASS.LTC128B.128 [R155+0x1000], desc[UR4][R222.64] ;  /* 0x01000000de9b8fae */ /* 0x0003e2000b981a04 */
[----:B------:R-:W-:Y:S02]  /*10b70*/  LEA.HI.X R167, R216, R221, R217, 0x6, P1 ;  /* 0x000000ddd8a77211 */ /* 0x000fe400008f34d9 */
[CC--:B------:R-:W-:Y:S01]  /*10b80*/  @!P0 IADD3 R164, P1, PT, R0.reuse, R166.reuse, RZ ;  /* 0x000000a600a48210 */ /* 0x0c0fe20007f3e0ff */
[----:B------:R1:W-:Y:S01]  /*10b90*/  @P0 STS.128 [R155+0x1000], RZ ;  /* 0x001000ff9b000388 */ /* 0x0003e20000000c00 */
[----:B------:R-:W-:Y:S03]  /*10ba0*/  IADD3 R162, P5, P4, R0, R166, R0 ;  /* 0x000000a600a27210 */ /* 0x000fe60007cbe000 */
[----:B------:R-:W-:Y:S01]  /*10bb0*/  @!PT LDS RZ, [RZ] ;  /* 0x00000000fffff984 */ /* 0x000fe20000000800 */
[----:B------:R-:W-:Y:S01]  /*10bc0*/  @!PT LDS RZ, [RZ] ;  /* 0x00000000fffff984 */ /* 0x000fe20000000800 */
[----:B------:R-:W-:Y:S01]  /*10bd0*/  @!PT LDS RZ, [RZ] ;  /* 0x00000000fffff984 */ /* 0x000fe20000000800 */
[----:B------:R1:W-:Y:S01]  /*10be0*/  @!P0 LDGSTS.E.BYPASS.LTC128B.128 [R155+0x1800], desc[UR4][R166.64] ;  /* 0x01800000a69b8fae */ /* 0x0003e2000b981a04 */
[C---:B------:R-:W-:Y:S01]  /*10bf0*/  @!P0 IMAD.X R165, R2.reuse, 0x1, R167, P1 ;  /* 0x0000000102a58824 */ /* 0x040fe200008e06a7 */
[--C-:B------:R-:W-:Y:S02]  /*10c00*/  IADD3.X R163, PT, PT, R2, R167, R2.reuse, P5, P4 ;  /* 0x000000a702a37210 */ /* 0x100fe40002fe8402 */
        /* <DEDUP_REMOVED lines=40> */
.L_x_1403:
[----:B------:R-:W-:Y:S05]  /*10e90*/  BSYNC.RECONVERGENT B1 ;  /* 0x0000000000017941 */ /* 0x000fea0003800200 */
.L_x_1402:
[----:B------:R-:W2:Y:S01]  /*10ea0*/  LD.E R3, desc[UR4][R148.64+0xdc] ;  /* 0x0000dc0494037980 */ /* 0x000ea2000c101900 */
        /* <DEDUP_REMOVED lines=75> */
[C---:B--2---:R-:W-:Y:S03]  /*11360*/  FMUL.FTZ R156, R3.reuse, R2 ;  /* 0x00000002039c7220 */ /* 0x044fe60000410000 */
[C---:B------:R-:W-:Y:S01]  /*11370*/  FMUL.FTZ R150, R3.reuse, R152 ;  /* 0x0000009803967220 */ /* 0x040fe20000410000 */
[----:B------:R-:W-:Y:S01]  /*11380*/  FADD.FTZ R152, -R2, R151 ;  /* 0x0000009702987221 */ /* 0x000fe20000010100 */
[----:B------:R-:W-:Y:S03]  /*11390*/  FSEL R156, R156, RZ, P0 ;  /* 0x000000ff9c9c7208 */ /* 0x000fe60000000000 */
[C---:B------:R-:W-:Y:S01]  /*113a0*/  FMUL.FTZ R151, R3.reuse, R152 ;  /* 0x0000009803977220 */ /* 0x040fe20000410000 */
[----:B------:R-:W-:Y:S01]  /*113b0*/  MUFU.EX2 R150, R150 ;  /* 0x0000009600967308 */ /* 0x000fe20000000800 */
[----:B------:R-:W-:Y:S01]  /*113c0*/  FMUL.FTZ R152, R3, R0 ;  /* 0x0000000003987220 */ /* 0x000fe20000410000 */
[----:B------:R-:W-:Y:S01]  /*113d0*/  FSETP.NEU.FTZ.AND P0, PT, R0, -INF , PT ;  /* 0xff8000000000780b */ /* 0x000fe20003f1d000 */
[-CC-:B------:R-:W-:Y:S01]  /*113e0*/  FFMA.FTZ R194, R12, R3.reuse, -R156.reuse ;  /* 0x000000030cc27223 */ /* 0x180fe2000001089c */
[-CC-:B------:R-:W-:Y:S01]  /*113f0*/  FFMA.FTZ R187, R13, R3.reuse, -R156.reuse ;  /* 0x000000030dbb7223 */ /* 0x180fe2000001089c */
[-CC-:B------:R-:W-:Y:S01]  /*11400*/  FFMA.FTZ R177, R24, R3.reuse, -R156.reuse ;  /* 0x0000000318b17223 */ /* 0x180fe2000001089c */
        /* <DEDUP_REMOVED lines=8> */
[----:B------:R-:W-:Y:S01]  /*11490*/  FSEL R152, R152, RZ, P0 ;  /* 0x000000ff98987208 */ /* 0x000fe20000000000 */
[-CC-:B------:R-:W-:Y:S03]  /*114a0*/  FFMA.FTZ R193, R8, R3.reuse, -R156.reuse ;  /* 0x0000000308c17223 */ /* 0x180fe6000001089c */
[----:B------:R-:W-:Y:S01]  /*114b0*/  MUFU.EX2 R194, R194 ;  /* 0x000000c200c27308 */ /* 0x000fe20000000800 */
[----:B------:R-:W-:Y:S01]  /*114c0*/  LOP3.LUT P0, RZ, R213, 0x4, RZ, 0xc0, !PT ;  /* 0x00000004d5ff7812 */ /* 0x000fe2000780c0ff */
[-C--:B------:R-:W-:Y:S01]  /*114d0*/  FFMA.FTZ R196, R9, R3.reuse, -R156 ;  /* 0x0000000309c47223 */ /* 0x080fe2000001089c */
[-CC-:B------:R-:W-:Y:S01]  /*114e0*/  FFMA.FTZ R198, R14, R3.reuse, -R152.reuse ;  /* 0x000000030ec67223 */ /* 0x180fe20000010898 */
[-CC-:B------:R-:W-:Y:S01]  /*114f0*/  FFMA.FTZ R191, R15, R3.reuse, -R152.reuse ;  /* 0x000000030fbf7223 */ /* 0x180fe20000010898 */
[-CC-:B------:R-:W-:Y:S01]  /*11500*/  FFMA.FTZ R181, R26, R3.reuse, -R152.reuse ;  /* 0x000000031ab57223 */ /* 0x180fe20000010898 */
[-CC-:B------:R-:W-:Y:S01]  /*11510*/  FFMA.FTZ R184, R27, R3.reuse, -R152.reuse ;  /* 0x000000031bb87223 */ /* 0x180fe20000010898 */
[-CC-:B------:R-:W-:Y:S03]  /*11520*/  FFMA.FTZ R182, R30, R3.reuse, -R152.reuse ;  /* 0x000000031eb67223 */ /* 0x180fe60000010898 */
[----:B------:R-:W-:Y:S01]  /*11530*/  MUFU.EX2 R193, R193 ;  /* 0x000000c100c17308 */ /* 0x000fe20000000800 */
[--C-:B------:R-:W-:Y:S01]  /*11540*/  FFMA.FTZ R175, R31, R3, -R152.reuse ;  /* 0x000000031faf7223 */ /* 0x100fe20000010898 */
[C---:B-1----:R-:W-:Y:S01]  /*11550*/  FMUL.FTZ R8, R151.reuse, R140 ;  /* 0x0000008c97087220 */ /* 0x042fe20000410000 */
[----:B------:R-:W-:Y:S01]  /*11560*/  FMUL.FTZ R9, R151, R141 ;  /* 0x0000008d97097220 */ /* 0x000fe20000410000 */
[-CC-:B------:R-:W-:Y:S01]  /*11570*/  FFMA.FTZ R173, R34, R3.reuse, -R152.reuse ;  /* 0x0000000322ad7223 */ /* 0x180fe20000010898 */
[-CC-:B------:R-:W-:Y:S01]  /*11580*/  FFMA.FTZ R176, R35, R3.reuse, -R152.reuse ;  /* 0x0000000323b07223 */ /* 0x180fe20000010898 */
[-CC-:B------:R-:W-:Y:S01]  /*11590*/  FFMA.FTZ R172, R38, R3.reuse, -R152.reuse ;  /* 0x0000000326ac7223 */ /* 0x180fe20000010898 */
[-CC-:B------:R-:W-:Y:S03]  /*115a0*/  FFMA.FTZ R167, R39, R3.reuse, -R152.reuse ;  /* 0x0000000327a77223 */ /* 0x180fe60000010898 */
[----:B------:R-:W1:Y:S01]  /*115b0*/  MUFU.EX2 R196, R196 ;  /* 0x000000c400c47308 */ /* 0x000e620000000800 */
[-CC-:B------:R-:W-:Y:S01]  /*115c0*/  FFMA.FTZ R165, R42, R3.reuse, -R152.reuse ;  /* 0x000000032aa57223 */ /* 0x180fe20000010898 */
[-CC-:B------:R-:W-:Y:S01]  /*115d0*/  FFMA.FTZ R197, R10, R3.reuse, -R152.reuse ;  /* 0x000000030ac57223 */ /* 0x180fe20000010898 */
[C---:B------:R-:W-:Y:S01]  /*115e0*/  FMUL.FTZ R10, R150.reuse, R142 ;  /* 0x0000008e960a7220 */ /* 0x040fe20000410000 */
[----:B------:R-:W-:Y:S01]  /*115f0*/  FFMA.FTZ R200, R11, R3, -R152 ;  /* 0x000000030bc87223 */ /* 0x000fe20000010898 */
[----:B------:R-:W-:Y:S01]  /*11600*/  FMUL.FTZ R11, R150, R143 ;  /* 0x0000008f960b7220 */ /* 0x000fe20000410000 */
[-CC-:B------:R-:W-:Y:S01]  /*11610*/  FFMA.FTZ R164, R41, R3.reuse, -R156.reuse ;  /* 0x0000000329a47223 */ /* 0x180fe2000001089c */
[-CC-:B------:R-:W-:Y:S03]  /*11620*/  FFMA.FTZ R186, R20, R3.reuse, -R156.reuse ;  /* 0x0000000314ba7223 */ /* 0x180fe6000001089c */
[----:B------:R-:W-:Y:S01]  /*11630*/  MUFU.EX2 R197, R197 ;  /* 0x000000c500c57308 */ /* 0x000fe20000000800 */
[-C--:B------:R-:W-:Y:S01]  /*11640*/  FFMA.FTZ R179, R21, R3.reuse, -R156 ;  /* 0x0000000315b37223 */ /* 0x080fe2000001089c */
[-CC-:B------:R-:W-:Y:S01]  /*11650*/  FFMA.FTZ R188, R22, R3.reuse, -R152.reuse ;  /* 0x0000000316bc7223 */ /* 0x180fe20000010898 */
[-C--:B------:R-:W-:Y:S01]  /*11660*/  FFMA.FTZ R183, R23, R3.reuse, -R152 ;  /* 0x0000000317b77223 */ /* 0x080fe20000010898 */
[-CC-:B------:R-:W-:Y:S01]  /*11670*/  FFMA.FTZ R185, R16, R3.reuse, -R156.reuse ;  /* 0x0000000310b97223 */ /* 0x180fe2000001089c */
[----:B------:R-:W-:Y:S01]  /*11680*/  FMUL.FTZ R16, R151, R132 ;  /* 0x0000008497107220 */ /* 0x000fe20000410000 */
[----:B------:R-:W-:Y:S01]  /*11690*/  FFMA.FTZ R190, R17, R3, -R156 ;  /* 0x0000000311be7223 */ /* 0x000fe2000001089c */
[----:B------:R-:W-:Y:S03]  /*116a0*/  FMUL.FTZ R17, R151, R133 ;  /* 0x0000008597117220 */ /* 0x000fe60000410000 */
[----:B------:R-:W2:Y:S01]  /*116b0*/  MUFU.EX2 R200, R200 ;  /* 0x000000c800c87308 */ /* 0x000ea20000000800 */
[----:B-1----:R-:W-:Y:S01]  /*116c0*/  F2FP.F16.F32.PACK_AB R22, R196, R193 ;  /* 0x000000c1c416723e */ /* 0x002fe200000000ff */
[-CC-:B------:R-:W-:Y:S01]  /*116d0*/  FFMA.FTZ R189, R18, R3.reuse, -R152.reuse ;  /* 0x0000000312bd7223 */ /* 0x180fe20000010898 */
[C---:B------:R-:W-:Y:S01]  /*116e0*/  FMUL.FTZ R18, R150.reuse, R134 ;  /* 0x0000008696127220 */ /* 0x040fe20000410000 */
[--C-:B------:R-:W-:Y:S01]  /*116f0*/  FFMA.FTZ R192, R19, R3, -R152.reuse ;  /* 0x0000000313c07223 */ /* 0x100fe20000010898 */
[----:B------:R-:W-:Y:S01]  /*11700*/  FMUL.FTZ R19, R150, R135 ;  /* 0x0000008796137220 */ /* 0x000fe20000410000 */
[-CC-:B------:R-:W-:Y:S01]  /*11710*/  FFMA.FTZ R168, R43, R3.reuse, -R152.reuse ;  /* 0x000000032ba87223 */ /* 0x180fe20000010898 */
[-CC-:B------:R-:W-:Y:S03]  /*11720*/  FFMA.FTZ R166, R46, R3.reuse, -R152.reuse ;  /* 0x000000032ea67223 */ /* 0x180fe60000010898 */
[----:B------:R-:W-:Y:S01]  /*11730*/  MUFU.EX2 R187, R187 ;  /* 0x000000bb00bb7308 */ /* 0x000fe20000000800 */
[-C--:B------:R-:W-:Y:S01]  /*11740*/  FFMA.FTZ R160, R51, R3.reuse, -R152 ;  /* 0x0000000333a07223 */ /* 0x080fe20000010898 */
[-CC-:B------:R-:W-:Y:S01]  /*11750*/  FFMA.FTZ R161, R40, R3.reuse, -R156.reuse ;  /* 0x0000000328a17223 */ /* 0x180fe2000001089c */
[----:B------:R-:W-:Y:S01]  /*11760*/  SHF.R.U32.HI R40, RZ, 0x1, R213 ;  /* 0x00000001ff287819 */ /* 0x000fe200000116d5 */
[-CC-:B------:R-:W-:Y:S01]  /*11770*/  FFMA.FTZ R202, R4, R3.reuse, -R156.reuse ;  /* 0x0000000304ca7223 */ /* 0x180fe2000001089c */
[-C--:B------:R-:W-:Y:S01]  /*11780*/  FFMA.FTZ R195, R5, R3.reuse, -R156 ;  /* 0x0000000305c37223 */ /* 0x080fe2000001089c */
[--C-:B------:R-:W-:Y:S01]  /*11790*/  FFMA.FTZ R201, R6, R3, -R152.reuse ;  /* 0x0000000306c97223 */ /* 0x100fe20000010898 */
[----:B------:R-:W-:Y:S03]  /*117a0*/  LOP3.LUT R4, R40, 0x8, RZ, 0xc0, !PT ;  /* 0x0000000828047812 */ /* 0x000fe600078ec0ff */
[----:B------:R-:W-:Y:S01]  /*117b0*/  MUFU.EX2 R198, R198 ;  /* 0x000000c600c67308 */ /* 0x000fe20000000800 */
[----:B--2---:R-:W-:Y:S01]  /*117c0*/  F2FP.F16.F32.PACK_AB R23, R200, R197 ;  /* 0x000000c5c817723e */ /* 0x004fe200000000ff */
[----:B------:R-:W-:Y:S01]  /*117d0*/  FMUL.FTZ R6, R150, R146 ;  /* 0x0000009296067220 */ /* 0x000fe20000410000 */
[----:B------:R-:W-:Y:S01]  /*117e0*/  LOP3.LUT R5, R4, 0xc0, R215, 0xf8, !PT ;  /* 0x000000c004057812 */ /* 0x000fe200078ef8d7 */
[----:B------:R-:W-:Y:S01]  /*117f0*/  FFMA.FTZ R199, R7, R3, -R152 ;  /* 0x0000000307c77223 */ /* 0x000fe20000010898 */
[----:B------:R-:W-:Y:S01]  /*11800*/  LOP3.LUT R215, R215, 0x120, RZ, 0xc0, !PT ;  /* 0x00000120d7d77812 */ /* 0x000fe200078ec0ff */
[----:B------:R-:W-:Y:S01]  /*11810*/  FMUL.FTZ R7, R150, R147 ;  /* 0x0000009396077220 */ /* 0x000fe20000410000 */
[----:B------:R-:W-:Y:S03]  /*11820*/  FFMA.FTZ R162, R44, R3, -R156 ;  /* 0x000000032ca27223 */ /* 0x000fe6000001089c */
[----:B------:R-:W-:Y:S01]  /*11830*/  MUFU.EX2 R202, R202 ;  /* 0x000000ca00ca7308 */ /* 0x000fe20000000800 */
[----:B------:R-:W-:Y:S01]  /*11840*/  LOP3.LUT R5, R215, R5, R214, 0xf6, !PT ;  /* 0x00000005d7057212 */ /* 0x000fe200078ef6d6 */
[-C--:B------:R-:W-:Y:S01]  /*11850*/  FFMA.FTZ R155, R45, R3.reuse, -R156 ;  /* 0x000000032d9b7223 */ /* 0x080fe2000001089c */
[-C--:B------:R-:W-:Y:S01]  /*11860*/  FFMA.FTZ R159, R47, R3.reuse, -R152 ;  /* 0x000000032f9f7223 */ /* 0x080fe20000010898 */
[--C-:B------:R-:W-:Y:S01]  /*11870*/  FFMA.FTZ R47, R60, R3, -R156.reuse ;  /* 0x000000033c2f7223 */ /* 0x100fe2000001089c */
[----:B------:R-:W-:Y:S01]  /*11880*/  LEA R42, R5, UR6, 0x1 ;  /* 0x00000006052a7c11 */ /* 0x000fe2000f8e08ff */
[----:B------:R-:W-:Y:S01]  /*11890*/  FMUL.FTZ R5, R151, R145 ;  /* 0x0000009197057220 */ /* 0x000fe20000410000 */
[-CC-:B------:R-:W-:Y:S03]  /*118a0*/  FFMA.FTZ R153, R48, R3.reuse, -R156.reuse ;  /* 0x0000000330997223 */ /* 0x180fe6000001089c */
[----:B------:R-:W1:Y:S01]  /*118b0*/  MUFU.EX2 R195, R195 ;  /* 0x000000c300c37308 */ /* 0x000e620000000800 */
[C---:B------:R-:W-:Y:S01]  /*118c0*/  IADD3 R4, PT, PT, R42.reuse, 0x5000, RZ ;  /* 0x000050002a047810 */ /* 0x040fe20007ffe0ff */
[----:B------:R-:W2:Y:S01]  /*118d0*/  LDSM.16.MT88.4 R12, [R42+0x5000] ;  /* 0x005000002a0c783b */ /* 0x000ea20000004200 */
[----:B------:R-:W-:Y:S01]  /*118e0*/  IADD3 R41, PT, PT, R42, 0x5020, RZ ;  /* 0x000050202a297810 */ /* 0x000fe20007ffe0ff */
[-CC-:B------:R-:W-:Y:S01]  /*118f0*/  FFMA.FTZ R158, R49, R3.reuse, -R156.reuse ;  /* 0x00000003319e7223 */ /* 0x180fe2000001089c */
[----:B------:R-:W-:Y:S01]  /*11900*/  @P0 IADD3 R41, PT, PT, R4, -0x20, RZ ;  /* 0xffffffe004290810 */ /* 0x000fe20007ffe0ff */
[----:B------:R-:W-:Y:S01]  /*11910*/  FMUL.FTZ R4, R151, R144 ;  /* 0x0000009097047220 */ /* 0x000fe20000410000 */
[-C--:B------:R-:W-:Y:S03]  /*11920*/  FFMA.FTZ R49, R57, R3.reuse, -R156 ;  /* 0x0000000339317223 */ /* 0x080fe6000001089c */
[----:B------:R-:W-:Y:S01]  /*11930*/  MUFU.EX2 R201, R201 ;  /* 0x000000c900c97308 */ /* 0x000fe20000000800 */
[-CC-:B------:R-:W-:Y:S01]  /*11940*/  FFMA.FTZ R157, R50, R3.reuse, -R152.reuse ;  /* 0x00000003329d7223 */ /* 0x180fe20000010898 */
[----:B------:R-:W3:Y:S01]  /*11950*/  LDSM.16.MT88.4 R24, [R41] ;  /* 0x000000002918783b */ /* 0x000ee20000004200 */
[-C--:B------:R-:W-:Y:S01]  /*11960*/  FFMA.FTZ R50, R54, R3.reuse, -R152 ;  /* 0x0000000336327223 */ /* 0x080fe20000010898 */
[-CC-:B------:R-:W-:Y:S01]  /*11970*/  FFMA.FTZ R48, R52, R3.reuse, -R156.reuse ;  /* 0x0000000334307223 */ /* 0x180fe2000001089c */
[-C--:B------:R-:W-:Y:S01]  /*11980*/  FFMA.FTZ R43, R53, R3.reuse, -R156 ;  /* 0x00000003352b7223 */ /* 0x080fe2000001089c */
[-C--:B------:R-:W-:Y:S01]  /*11990*/  FFMA.FTZ R45, R55, R3.reuse, -R152 ;  /* 0x00000003372d7223 */ /* 0x080fe20000010898 */
[-CC-:B------:R-:W-:Y:S03]  /*119a0*/  FFMA.FTZ R44, R56, R3.reuse, -R156.reuse ;  /* 0x00000003382c7223 */ /* 0x180fe6000001089c */
[----:B------:R-:W4:Y:S01]  /*119b0*/  MUFU.EX2 R199, R199 ;  /* 0x000000c700c77308 */ /* 0x000f220000000800 */
[----:B-1----:R-:W-:Y:S01]  /*119c0*/  F2FP.F16.F32.PACK_AB R20, R195, R202 ;  /* 0x000000cac314723e */ /* 0x002fe200000000ff */
[----:B------:R-:W1:Y:S01]  /*119d0*/  LDSM.16.MT88.4 R28, [R42+0x5400] ;  /* 0x005400002a1c783b */ /* 0x000e620000004200 */
[-C--:B------:R-:W-:Y:S01]  /*119e0*/  FFMA.FTZ R56, R65, R3.reuse, -R156 ;  /* 0x0000000341387223 */ /* 0x080fe2000001089c */
[-C--:B------:R-:W-:Y:S01]  /*119f0*/  FFMA.FTZ R51, R58, R3.reuse, -R152 ;  /* 0x000000033a337223 */ /* 0x080fe20000010898 */
[-C--:B------:R-:W-:Y:S01]  /*11a00*/  FFMA.FTZ R58, R68, R3.reuse, -R156 ;  /* 0x00000003443a7223 */ /* 0x080fe2000001089c */
[-C--:B------:R-:W-:Y:S01]  /*11a10*/  FFMA.FTZ R52, R59, R3.reuse, -R152 ;  /* 0x000000033b347223 */ /* 0x080fe20000010898 */
[-C--:B------:R-:W-:Y:S03]  /*11a20*/  FFMA.FTZ R46, R61, R3.reuse, -R156 ;  /* 0x000000033d2e7223 */ /* 0x080fe6000001089c */
[----:B------:R-:W5:Y:S01]  /*11a30*/  MUFU.EX2 R191, R191 ;  /* 0x000000bf00bf7308 */ /* 0x000f620000000800 */
[-CC-:B------:R-:W-:Y:S01]  /*11a40*/  FFMA.FTZ R53, R62, R3.reuse, -R152.reuse ;  /* 0x000000033e357223 */ /* 0x180fe20000010898 */
[----:B------:R-:W1:Y:S01]  /*11a50*/  LDSM.16.MT88.4 R32, [R41+0x400] ;  /* 0x000400002920783b */ /* 0x000e620000004200 */
[-C--:B------:R-:W-:Y:S01]  /*11a60*/  FFMA.FTZ R54, R63, R3.reuse, -R152 ;  /* 0x000000033f367223 */ /* 0x080fe20000010898 */
[-C--:B------:R-:W-:Y:S01]  /*11a70*/  FFMA.FTZ R55, R64, R3.reuse, -R156 ;  /* 0x0000000340377223 */ /* 0x080fe2000001089c */
[-CC-:B------:R-:W-:Y:S01]  /*11a80*/  FFMA.FTZ R57, R66, R3.reuse, -R152.reuse ;  /* 0x0000000342397223 */ /* 0x180fe20000010898 */
[-C--:B------:R-:W-:Y:S01]  /*11a90*/  FFMA.FTZ R60, R67, R3.reuse, -R152 ;  /* 0x00000003433c7223 */ /* 0x080fe20000010898 */
[----:B------:R-:W-:Y:S03]  /*11aa0*/  FFMA.FTZ R59, R69, R3, -R156 ;  /* 0x00000003453b7223 */ /* 0x000fe6000001089c */
[----:B------:R-:W-:Y:S01]  /*11ab0*/  MUFU.EX2 R185, R185 ;  /* 0x000000b900b97308 */ /* 0x000fe20000000800 */
[----:B----4-:R-:W-:Y:S01]  /*11ac0*/  F2FP.F16.F32.PACK_AB R21, R199, R201 ;  /* 0x000000c9c715723e */ /* 0x010fe200000000ff */
[----:B------:R-:W-:Y:S01]  /*11ad0*/  LDSM.16.MT88.4 R36, [R41+0x1000] ;  /* 0x001000002924783b */ /* 0x000fe20000004200 */
[-CC-:B------:R-:W-:Y:S01]  /*11ae0*/  FFMA.FTZ R61, R70, R3.reuse, -R152.reuse ;  /* 0x00000003463d7223 */ /* 0x180fe20000010898 */
[-C--:B------:R-:W-:Y:S01]  /*11af0*/  FFMA.FTZ R62, R71, R3.reuse, -R152 ;  /* 0x00000003473e7223 */ /* 0x080fe20000010898 */
[-CC-:B------:R-:W-:Y:S01]  /*11b00*/  FFMA.FTZ R63, R72, R3.reuse, -R156.reuse ;  /* 0x00000003483f7223 */ /* 0x180fe2000001089c */
[-C--:B------:R-:W-:Y:S01]  /*11b10*/  FFMA.FTZ R64, R73, R3.reuse, -R156 ;  /* 0x0000000349407223 */ /* 0x080fe2000001089c */
[-CC-:B------:R-:W-:Y:S03]  /*11b20*/  FFMA.FTZ R65, R74, R3.reuse, -R152.reuse ;  /* 0x000000034a417223 */ /* 0x180fe60000010898 */
[----:B------:R-:W4:Y:S01]  /*11b30*/  MUFU.EX2 R190, R190 ;  /* 0x000000be00be7308 */ /* 0x000f220000000800 */
[----:B------:R-:W-:Y:S01]  /*11b40*/  FFMA.FTZ R66, R75, R3, -R152 ;  /* 0x000000034b427223 */ /* 0x000fe20000010898 */
[----:B------:R-:W-:Y:S01]  /*11b50*/  LDSM.16.MT88.4 R140, [R42+0x8c00] ;  /* 0x008c00002a8c783b */ /* 0x000fe20000004200 */
[C---:B--2---:R-:W-:Y:S07]  /*11b60*/  HMMA.16816.F32 R4, R20.reuse, R12, R4 ;  /* 0x0000000c1404723c */ /* 0x044fee0000001804 */
[----:B------:R-:W-:Y:S01]  /*11b70*/  MUFU.EX2 R189, R189 ;  /* 0x000000bd00bd7308 */ /* 0x000fe20000000800 */
[C---:B------:R-:W-:Y:S01]  /*11b80*/  FMUL.FTZ R12, R151.reuse, R136 ;  /* 0x00000088970c7220 */ /* 0x040fe20000410000 */
[----:B------:R-:W-:Y:S01]  /*11b90*/  FMUL.FTZ R13, R151, R137 ;  /* 0x00000089970d7220 */ /* 0x000fe20000410000 */
[C---:B------:R-:W-:Y:S03]  /*11ba0*/  HMMA.16816.F32 R8, R20.reuse, R14, R8 ;  /* 0x0000000e1408723c */ /* 0x040fe60000001808 */
[C---:B------:R-:W-:Y:S01]  /*11bb0*/  FMUL.FTZ R14, R150.reuse, R138 ;  /* 0x0000008a960e7220 */ /* 0x040fe20000410000 */
[----:B------:R-:W-:Y:S03]  /*11bc0*/  FMUL.FTZ R15, R150, R139 ;  /* 0x0000008b960f7220 */ /* 0x000fe60000410000 */
[----:B------:R-:W2:Y:S01]  /*11bd0*/  MUFU.EX2 R192, R192 ;  /* 0x000000c000c07308 */ /* 0x000ea20000000800 */
[-CC-:B------:R-:W-:Y:S01]  /*11be0*/  FFMA.FTZ R75, R84, R3.reuse, -R156.reuse ;  /* 0x00000003544b7223 */ /* 0x180fe2000001089c */
[--C-:B------:R-:W-:Y:S01]  /*11bf0*/  FFMA.FTZ R84, R96, R3, -R156.reuse ;  /* 0x0000000360547223 */ /* 0x100fe2000001089c */
[----:B------:R-:W-:Y:S01]  /*11c00*/  FFMA.FTZ R201, R150, R241, R201 ;  /* 0x000000f196c97223 */ /* 0x000fe200000100c9 */
[-C--:B------:R-:W-:Y:S01]  /*11c10*/  FFMA.FTZ R67, R76, R3.reuse, -R156 ;  /* 0x000000034c437223 */ /* 0x080fe2000001089c */
[-CC-:B------:R-:W-:Y:S01]  /*11c20*/  FFMA.FTZ R76, R83, R3.reuse, -R152.reuse ;  /* 0x00000003534c7223 */ /* 0x180fe20000010898 */
[C---:B---3--:R-:W-:Y:S04]  /*11c30*/  HMMA.16816.F32 R12, R20.reuse, R24, R12 ;  /* 0x00000018140c723c */ /* 0x048fe8000000180c */
[----:B------:R-:W-:Y:S01]  /*11c40*/  MUFU.EX2 R186, R186 ;  /* 0x000000ba00ba7308 */ /* 0x000fe20000000800 */
[-C--:B------:R-:W-:Y:S01]  /*11c50*/  FFMA.FTZ R83, R94, R3.reuse, -R152 ;  /* 0x000000035e537223 */ /* 0x080fe20000010898 */
[----:B------:R-:W-:Y:S01]  /*11c60*/  FADD.FTZ R94, R199, R201 ;  /* 0x000000c9c75e7221 */ /* 0x000fe20000010000 */
[-C--:B------:R-:W-:Y:S01]  /*11c70*/  FFMA.FTZ R68, R77, R3.reuse, -R156 ;  /* 0x000000034d447223 */ /* 0x080fe2000001089c */
[-CC-:B------:R-:W-:Y:S01]  /*11c80*/  FFMA.FTZ R69, R78, R3.reuse, -R152.reuse ;  /* 0x000000034e457223 */ /* 0x180fe20000010898 */
[-C--:B------:R-:W-:Y:S01]  /*11c90*/  FFMA.FTZ R72, R79, R3.reuse, -R152 ;  /* 0x000000034f487223 */ /* 0x080fe20000010898 */
[----:B------:R-:W-:Y:S01]  /*11ca0*/  HMMA.16816.F32 R16, R20, R26, R16 ;  /* 0x0000001a1410723c */ /* 0x000fe20000001810 */
[----:B------:R-:W3:Y:S03]  /*11cb0*/  LDSM.16.MT88.4 R24, [R42+0x5800] ;  /* 0x005800002a18783b */ /* 0x000ee60000004200 */
[----:B------:R-:W3:Y:S01]  /*11cc0*/  MUFU.EX2 R179, R179 ;  /* 0x000000b300b37308 */ /* 0x000ee20000000800 */
[----:B------:R-:W-:Y:S01]  /*11cd0*/  F2FP.F16.F32.PACK_AB R20, R187, R194 ;  /* 0x000000c2bb14723e */ /* 0x000fe200000000ff */
[-CC-:B------:R-:W-:Y:S01]  /*11ce0*/  FFMA.FTZ R70, R80, R3.reuse, -R156.reuse ;  /* 0x0000000350467223 */ /* 0x180fe2000001089c */
[----:B-----5:R-:W-:Y:S01]  /*11cf0*/  F2FP.F16.F32.PACK_AB R21, R191, R198 ;  /* 0x000000c6bf15723e */ /* 0x020fe200000000ff */
[--C-:B------:R-:W-:Y:S01]  /*11d00*/  FFMA.FTZ R71, R81, R3, -R156.reuse ;  /* 0x0000000351477223 */ /* 0x100fe2000001089c */
[----:B----4-:R-:W-:Y:S01]  /*11d10*/  F2FP.F16.F32.PACK_AB R22, R190, R185 ;  /* 0x000000b9be16723e */ /* 0x010fe200000000ff */
[----:B------:R-:W-:Y:S01]  /*11d20*/  FFMA.FTZ R81, R97, R3, -R156 ;  /* 0x0000000361517223 */ /* 0x000fe2000001089c */
[----:B--2---:R-:W-:Y:S03]  /*11d30*/  F2FP.F16.F32.PACK_AB R23, R192, R189 ;  /* 0x000000bdc017723e */ /* 0x004fe600000000ff */
[----:B------:R-:W-:Y:S01]  /*11d40*/  MUFU.EX2 R188, R188 ;  /* 0x000000bc00bc7308 */ /* 0x000fe20000000800 */
[-CC-:B------:R-:W-:Y:S01]  /*11d50*/  FFMA.FTZ R73, R82, R3.reuse, -R152.reuse ;  /* 0x0000000352497223 */ /* 0x180fe20000010898 */
[-C--:B------:R-:W-:Y:S01]  /*11d60*/  FFMA.FTZ R82, R95, R3.reuse, -R152 ;  /* 0x000000035f527223 */ /* 0x080fe20000010898 */
[-C--:B------:R-:W-:Y:S01]  /*11d70*/  FFMA.FTZ R74, R85, R3.reuse, -R156 ;  /* 0x00000003554a7223 */ /* 0x080fe2000001089c */
[-CC-:B------:R-:W-:Y:S01]  /*11d80*/  FFMA.FTZ R85, R98, R3.reuse, -R152.reuse ;  /* 0x0000000362557223 */ /* 0x180fe20000010898 */
[-C--:B------:R-:W-:Y:S01]  /*11d90*/  FFMA.FTZ R77, R86, R3.reuse, -R152 ;  /* 0x00000003564d7223 */ /* 0x080fe20000010898 */
[C---:B-1----:R-:W-:Y:S04]  /*11da0*/  HMMA.16816.F32 R4, R20.reuse, R28, R4 ;  /* 0x0000001c1404723c */ /* 0x042fe80000001804 */
[----:B------:R-:W1:Y:S01]  /*11db0*/  MUFU.EX2 R183, R183 ;  /* 0x000000b700b77308 */ /* 0x000e620000000800 */
[-C--:B------:R-:W-:Y:S01]  /*11dc0*/  FFMA.FTZ R86, R100, R3.reuse, -R156 ;  /* 0x0000000364567223 */ /* 0x080fe2000001089c */
[-C--:B------:R-:W-:Y:S01]  /*11dd0*/  FFMA.FTZ R78, R87, R3.reuse, -R152 ;  /* 0x00000003574e7223 */ /* 0x080fe20000010898 */
[-C--:B------:R-:W-:Y:S01]  /*11de0*/  FFMA.FTZ R87, R101, R3.reuse, -R156 ;  /* 0x0000000365577223 */ /* 0x080fe2000001089c */
[-C--:B------:R-:W-:Y:S01]  /*11df0*/  FFMA.FTZ R79, R91, R3.reuse, -R152 ;  /* 0x000000035b4f7223 */ /* 0x080fe20000010898 */
[-CC-:B------:R-:W-:Y:S01]  /*11e00*/  FFMA.FTZ R91, R104, R3.reuse, -R156.reuse ;  /* 0x00000003685b7223 */ /* 0x180fe2000001089c */
[C---:B------:R-:W-:Y:S01]  /*11e10*/  HMMA.16816.F32 R8, R20.reuse, R30, R8 ;  /* 0x0000001e1408723c */ /* 0x040fe20000001808 */
[----:B------:R-:W2:Y:S03]  /*11e20*/  LDSM.16.MT88.4 R28, [R41+0x800] ;  /* 0x00080000291c783b */ /* 0x000ea60000004200 */
[----:B------:R-:W-:Y:S01]  /*11e30*/  MUFU.EX2 R177, R177 ;  /* 0x000000b100b17308 */ /* 0x000fe20000000800 */
[-C--:B------:R-:W-:Y:S01]  /*11e40*/  FFMA.FTZ R80, R93, R3.reuse, -R156 ;  /* 0x000000035d507223 */ /* 0x080fe2000001089c */
[-CC-:B------:R-:W-:Y:S01]  /*11e50*/  FFMA.FTZ R93, R106, R3.reuse, -R152.reuse ;  /* 0x000000036a5d7223 */ /* 0x180fe20000010898 */
[-C--:B------:R-:W-:Y:S01]  /*11e60*/  FFMA.FTZ R118, R118, R3.reuse, -R152 ;  /* 0x0000000376767223 */ /* 0x080fe20000010898 */
[----:B------:R-:W-:Y:S01]  /*11e70*/  FFMA.FTZ R202, R151, R232, R202 ;  /* 0x000000e897ca7223 */ /* 0x000fe200000100ca */
[-C--:B------:R-:W-:Y:S01]  /*11e80*/  FFMA.FTZ R126, R126, R3.reuse, -R152 ;  /* 0x000000037e7e7223 */ /* 0x080fe20000010898 */
[C---:B------:R-:W-:Y:S04]  /*11e90*/  HMMA.16816.F32 R12, R20.reuse, R32, R12 ;  /* 0x00000020140c723c */ /* 0x040fe8000000180c */
[----:B------:R-:W4:Y:S01]  /*11ea0*/  MUFU.EX2 R180, R180 ;  /* 0x000000b400b47308 */ /* 0x000f220000000800 */
[----:B------:R-:W-:Y:S01]  /*11eb0*/  FADD.FTZ R202, R195, R202 ;  /* 0x000000cac3ca7221 */ /* 0x000fe20000010000 */
[----:B------:R-:W-:Y:S02]  /*11ec0*/  ISETP.GT.AND P0, PT, R239, R220, PT ;  /* 0x000000dcef00720c */ /* 0x000fe40003f04270 */
[----:B------:R-:W-:Y:S01]  /*11ed0*/  MOV R151, R2 ;  /* 0x0000000200977202 */ /* 0x000fe20000000f00 */
[----:B------:R-:W-:Y:S01]  /*11ee0*/  FADD.FTZ R95, R193, R202 ;  /* 0x000000cac15f7221 */ /* 0x000fe20000010000 */
[----:B------:R-:W-:Y:S01]  /*11ef0*/  HMMA.16816.F32 R16, R20, R34, R16 ;  /* 0x000000221410723c */ /* 0x000fe20000001810 */
[----:B------:R-:W5:Y:S03]  /*11f00*/  LDSM.16.MT88.4 R32, [R42+0x5c00] ;  /* 0x005c00002a20783b */ /* 0x000f660000004200 */
[----:B------:R-:W-:Y:S01]  /*11f10*/  MUFU.EX2 R181, R181 ;  /* 0x000000b500b57308 */ /* 0x000fe20000000800 */
[----:B---3--:R-:W-:Y:S01]  /*11f20*/  F2FP.F16.F32.PACK_AB R20, R179, R186 ;  /* 0x000000bab314723e */ /* 0x008fe200000000ff */
[----:B------:R-:W-:Y:S01]  /*11f30*/  FADD.FTZ R95, R196, R95 ;  /* 0x0000005fc45f7221 */ /* 0x000fe20000010000 */
[----:B-1----:R-:W-:Y:S03]  /*11f40*/  F2FP.F16.F32.PACK_AB R21, R183, R188 ;  /* 0x000000bcb715723e */ /* 0x002fe600000000ff */
[----:B------:R-:W-:Y:S01]  /*11f50*/  FADD.FTZ R98, R194, R95 ;  /* 0x0000005fc2627221 */ /* 0x000fe20000010000 */
[----:B------:R-:W-:Y:S03]  /*11f60*/  FFMA.FTZ R95, R108, R3, -R156 ;  /* 0x000000036c5f7223 */ /* 0x000fe6000001089c */
[----:B------:R-:W1:Y:S01]  /*11f70*/  MUFU.EX2 R184, R184 ;  /* 0x000000b800b87308 */ /* 0x000e620000000800 */
[----:B----4-:R-:W-:Y:S01]  /*11f80*/  F2FP.F16.F32.PACK_AB R22, R180, R177 ;  /* 0x000000b1b416723e */ /* 0x010fe200000000ff */
[----:B------:R-:W-:Y:S04]  /*11f90*/  FADD.FTZ R98, R187, R98 ;  /* 0x00000062bb627221 */ /* 0x000fe80000010000 */
[----:B------:R-:W-:Y:S04]  /*11fa0*/  FADD.FTZ R97, R185, R98 ;  /* 0x00000062b9617221 */ /* 0x000fe80000010000 */
[----:B------:R-:W-:Y:S01]  /*11fb0*/  MUFU.EX2 R178, R178 ;  /* 0x000000b200b27308 */ /* 0x000fe20000000800 */
[----:B------:R-:W-:Y:S04]  /*11fc0*/  FADD.FTZ R97, R190, R97 ;  /* 0x00000061be617221 */ /* 0x000fe80000010000 */
[----:B------:R-:W-:Y:S01]  /*11fd0*/  FADD.FTZ R100, R186, R97 ;  /* 0x00000061ba647221 */ /* 0x000fe20000010000 */
[----:B------:R-:W-:Y:S04]  /*11fe0*/  FFMA.FTZ R97, R110, R3, -R152 ;  /* 0x000000036e617223 */ /* 0x000fe80000010898 */
[----:B------:R-:W3:Y:S01]  /*11ff0*/  MUFU.EX2 R171, R171 ;  /* 0x000000ab00ab7308 */ /* 0x000ee20000000800 */
[----:B-1----:R-:W-:Y:S01]  /*12000*/  F2FP.F16.F32.PACK_AB R23, R184, R181 ;  /* 0x000000b5b817723e */ /* 0x002fe200000000ff */
[----:B------:R-:W-:Y:S08]  /*12010*/  FADD.FTZ R100, R179, R100 ;  /* 0x00000064b3647221 */ /* 0x000ff00000010000 */
[----:B------:R-:W-:Y:S01]  /*12020*/  MUFU.EX2 R182, R182 ;  /* 0x000000b600b67308 */ /* 0x000fe20000000800 */
[C---:B------:R-:W-:Y:S09]  /*12030*/  HMMA.16816.F32 R4, R20.reuse, R24, R4 ;  /* 0x000000181404723c */ /* 0x040ff20000001804 */
[----:B------:R-:W1:Y:S01]  /*12040*/  MUFU.EX2 R175, R175 ;  /* 0x000000af00af7308 */ /* 0x000e620000000800 */
[C---:B------:R-:W-:Y:S01]  /*12050*/  HMMA.16816.F32 R8, R20.reuse, R26, R8 ;  /* 0x0000001a1408723c */ /* 0x040fe20000001808 */
[----:B------:R-:W4:Y:S08]  /*12060*/  LDSM.16.MT88.4 R24, [R41+0xc00] ;  /* 0x000c00002918783b */ /* 0x000f300000004200 */
[----:B------:R-:W-:Y:S01]  /*12070*/  MUFU.EX2 R169, R169 ;  /* 0x000000a900a97308 */ /* 0x000fe20000000800 */
[C---:B--2---:R-:W-:Y:S09]  /*12080*/  HMMA.16816.F32 R12, R20.reuse, R28, R12 ;  /* 0x0000001c140c723c */ /* 0x044ff2000000180c */
[----:B------:R-:W2:Y:S01]  /*12090*/  MUFU.EX2 R174, R174 ;  /* 0x000000ae00ae7308 */ /* 0x000ea20000000800 */
[----:B------:R-:W-:Y:S01]  /*120a0*/  HMMA.16816.F32 R16, R20, R30, R16 ;  /* 0x0000001e1410723c */ /* 0x000fe20000001810 */
[----:B------:R-:W4:Y:S02]  /*120b0*/  LDSM.16.MT88.4 R28, [R42+0x6000] ;  /* 0x006000002a1c783b */ /* 0x000f240000004200 */
[----:B---3--:R-:W-:Y:S02]  /*120c0*/  F2FP.F16.F32.PACK_AB R20, R171, R178 ;  /* 0x000000b2ab14723e */ /* 0x008fe400000000ff */
[----:B-1----:R-:W-:Y:S04]  /*120d0*/  F2FP.F16.F32.PACK_AB R21, R175, R182 ;  /* 0x000000b6af15723e */ /* 0x002fe800000000ff */
[----:B------:R-:W-:Y:S10]  /*120e0*/  MUFU.EX2 R173, R173 ;  /* 0x000000ad00ad7308 */ /* 0x000ff40000000800 */
[----:B------:R-:W1:Y:S01]  /*120f0*/  MUFU.EX2 R176, R176 ;  /* 0x000000b000b07308 */ /* 0x000e620000000800 */
[----:B--2---:R-:W-:Y:S09]  /*12100*/  F2FP.F16.F32.PACK_AB R22, R174, R169 ;  /* 0x000000a9ae16723e */ /* 0x004ff200000000ff */
[----:B------:R-:W-:Y:S10]  /*12110*/  MUFU.EX2 R170, R170 ;  /* 0x000000aa00aa7308 */ /* 0x000ff40000000800 */
        /* <DEDUP_REMOVED lines=8> */
[C---:B----4-:R-:W-:Y:S09]  /*121a0*/  HMMA.16816.F32 R12, R20.reuse, R24, R12 ;  /* 0x00000018140c723c */ /* 0x050ff2000000180c */
        /* <DEDUP_REMOVED lines=25> */
[-CC-:B------:R-:W-:Y:S01]  /*12340*/  FFMA.FTZ R38, R90, R3.reuse, -R152.reuse ;  /* 0x000000035a267223 */ /* 0x180fe20000010898 */
[----:B-1----:R-:W-:Y:S01]  /*12350*/  F2FP.F16.F32.PACK_AB R21, R159, R166 ;  /* 0x000000a69f15723e */ /* 0x002fe200000000ff */
[-CC-:B------:R-:W-:Y:S03]  /*12360*/  FFMA.FTZ R90, R103, R3.reuse, -R152.reuse ;  /* 0x00000003675a7223 */ /* 0x180fe60000010898 */
[----:B------:R-:W-:Y:S01]  /*12370*/  MUFU.EX2 R157, R157 ;  /* 0x0000009d009d7308 */ /* 0x000fe20000000800 */
[----:B------:R-:W-:Y:S01]  /*12380*/  FADD.FTZ R99, R180, R99 ;  /* 0x00000063b4637221 */ /* 0x000fe20000010000 */
[-C--:B------:R-:W-:Y:S01]  /*12390*/  FFMA.FTZ R89, R102, R3.reuse, -R152 ;  /* 0x0000000366597223 */ /* 0x080fe20000010898 */
[-CC-:B------:R-:W-:Y:S01]  /*123a0*/  FFMA.FTZ R39, R92, R3.reuse, -R156.reuse ;  /* 0x000000035c277223 */ /* 0x180fe2000001089c */
[-CC-:B------:R-:W-:Y:S01]  /*123b0*/  FFMA.FTZ R92, R105, R3.reuse, -R156.reuse ;  /* 0x00000003695c7223 */ /* 0x180fe2000001089c */
[----:B------:R-:W-:Y:S01]  /*123c0*/  FADD.FTZ R102, R178, R99 ;  /* 0x00000063b2667221 */ /* 0x000fe20000010000 */
[----:B------:R-:W-:Y:S04]  /*123d0*/  FFMA.FTZ R99, R112, R3, -R156 ;  /* 0x0000000370637223 */ /* 0x000fe8000001089c */
[----:B------:R-:W1:Y:S01]  /*123e0*/  MUFU.EX2 R160, R160 ;  /* 0x000000a000a07308 */ /* 0x000e620000000800 */
[----:B-----5:R-:W-:Y:S01]  /*123f0*/  F2FP.F16.F32.PACK_AB R22, R158, R153 ;  /* 0x000000999e16723e */ /* 0x020fe200000000ff */
[----:B------:R-:W-:Y:S04]  /*12400*/  FADD.FTZ R102, R171, R102 ;  /* 0x00000066ab667221 */ /* 0x000fe80000010000 */
[----:B------:R-:W-:Y:S04]  /*12410*/  FADD.FTZ R101, R169, R102 ;  /* 0x00000066a9657221 */ /* 0x000fe80000010000 */
[----:B------:R-:W-:Y:S01]  /*12420*/  MUFU.EX2 R48, R48 ;  /* 0x0000003000307308 */ /* 0x000fe20000000800 */
[----:B------:R-:W-:Y:S04]  /*12430*/  FADD.FTZ R101, R174, R101 ;  /* 0x00000065ae657221 */ /* 0x000fe80000010000 */
[----:B------:R-:W-:Y:S01]  /*12440*/  FADD.FTZ R104, R170, R101 ;  /* 0x00000065aa687221 */ /* 0x000fe20000010000 */
[----:B------:R-:W-:Y:S04]  /*12450*/  FFMA.FTZ R101, R114, R3, -R152 ;  /* 0x0000000372657223 */ /* 0x000fe80000010898 */
[----:B------:R-:W2:Y:S01]  /*12460*/  MUFU.EX2 R43, R43 ;  /* 0x0000002b002b7308 */ /* 0x000ea20000000800 */
        /* <DEDUP_REMOVED lines=9> */
[----:B------:R-:W-:Y:S01]  /*12500*/  FADD.FTZ R106, R162, R103 ;  /* 0x00000067a26a7221 */ /* 0x000fe20000010000 */
[----:B------:R-:W-:Y:S05]  /*12510*/  FFMA.FTZ R103, R116, R3, -R156 ;  /* 0x0000000374677223 */ /* 0x000fea000001089c */
        /* <DEDUP_REMOVED lines=11> */
[----:B------:R-:W-:Y:S08]  /*125d0*/  MOV R153, R0 ;  /* 0x0000000000997202 */ /* 0x000ff00000000f00 */
        /* <DEDUP_REMOVED lines=122> */
[-C--:B------:R-:W-:Y:S02]  /*12d80*/  FFMA.FTZ R45, R120, R3.reuse, -R156 ;  /* 0x00000003782d7223 */ /* 0x080fe4000001089c */
[----:B------:R-:W-:Y:S04]  /*12d90*/  FADD.FTZ R51, R51, R50 ;  /* 0x0000003233337221 */ /* 0x000fe80000010000 */
[----:B------:R-:W1:Y:S01]  /*12da0*/  MUFU.EX2 R88, R88 ;  /* 0x0000005800587308 */ /* 0x000e620000000800 */
[----:B-----5:R-:W-:Y:S01]  /*12db0*/  F2FP.F16.F32.PACK_AB R22, R81, R84 ;  /* 0x000000545116723e */ /* 0x020fe200000000ff */
[----:B------:R-:W-:Y:S04]  /*12dc0*/  FADD.FTZ R52, R52, R51 ;  /* 0x0000003334347221 */ /* 0x000fe80000010000 */
[----:B------:R-:W-:Y:S01]  /*12dd0*/  FADD.FTZ R53, R53, R52 ;  /* 0x0000003435357221 */ /* 0x000fe20000010000 */
[----:B------:R-:W-:Y:S03]  /*12de0*/  FFMA.FTZ R52, R124, R3, -R156 ;  /* 0x000000037c347223 */ /* 0x000fe6000001089c */
        /* <DEDUP_REMOVED lines=22> */
[-C--:B------:R-:W-:Y:S01]  /*12f50*/  FFMA.FTZ R46, R121, R3.reuse, -R156 ;  /* 0x00000003792e7223 */ /* 0x080fe2000001089c */
        /* <DEDUP_REMOVED lines=137> */
.L_x_1399:
[----:B------:R1:W5:Y:S01]  /*137f0*/  LD.E R5, desc[UR4][R148.64+0xd8] ;  /* 0x0000d80494057980 */ /* 0x000362000c101900 */
[----:B------:R-:W-:Y:S01]  /*13800*/  UMOV UR7, 0xffffffff ;  /* 0xffffffff00077882 */ /* 0x000fe20000000000 */
[----:B------:R-:W2:Y:S02]  /*13810*/  S2R R4, SR_TID.X ;  /* 0x0000000000047919 */ /* 0x000ea40000002100 */
[----:B--2---:R-:W-:Y:S01]  /*13820*/  SHF.R.U32.HI R4, RZ, 0x2, R4 ;  /* 0x00000002ff047819 */ /* 0x004fe20000011604 */
[----:B-1----:R-:W-:Y:S05]  /*13830*/  BRA.DIV UR7, `(.L_x_1407) ;  /* 0x0000000607f07947 */ /* 0x002fea000b800000 */
[----:B------:R-:W1:Y:S04]  /*13840*/  SHFL.BFLY PT, R7, R232, 0x2, 0x1f ;  /* 0x0c401f00e8077f89 */ /* 0x000e6800000e0000 */
[----:B------:R-:W2:Y:S01]  /*13850*/  SHFL.BFLY PT, R12, R241, 0x2, 0x1f ;  /* 0x0c401f00f10c7f89 */ /* 0x000ea200000e0000 */
[----:B-1----:R-:W-:Y:S01]  /*13860*/  FADD.FTZ R10, R7, R232 ;  /* 0x000000e8070a7221 */ /* 0x002fe20000010000 */
[----:B--2---:R-:W-:-:S04]  /*13870*/  FADD.FTZ R9, R12, R241 ;  /* 0x000000f10c097221 */ /* 0x004fc80000010000 */
[----:B------:R-:W1:Y:S04]  /*13880*/  SHFL.BFLY PT, R7, R10, 0x1, 0x1f ;  /* 0x0c201f000a077f89 */ /* 0x000e6800000e0000 */
[----:B------:R2:W3:Y:S01]  /*13890*/  SHFL.BFLY PT, R12, R9, 0x1, 0x1f ;  /* 0x0c201f00090c7f89 */ /* 0x0004e200000e0000 */
[----:B-1----:R-:W-:-:S07]  /*138a0*/  FADD.FTZ R7, R10, R7 ;  /* 0x000000070a077221 */ /* 0x002fce0000010000 */
.L_x_1414:
[----:B------:R-:W1:Y:S01]  /*138b0*/  S2R R3, SR_TID.X ;  /* 0x0000000000037919 */ /* 0x000e620000002100 */
[----:B---3--:R-:W-:Y:S01]  /*138c0*/  FADD.FTZ R6, R9, R12 ;  /* 0x0000000c09067221 */ /* 0x008fe20000010000 */
[----:B------:R-:W3:Y:S01]  /*138d0*/  MUFU.RCP R10, R7 ;  /* 0x00000007000a7308 */ /* 0x000ee20000001000 */
[----:B------:R-:W-:Y:S05]  /*138e0*/  WARPSYNC.ALL ;  /* 0x0000000000007948 */ /* 0x000fea0003800000 */
[----:B------:R-:W-:Y:S01]  /*138f0*/  BAR.SYNC.DEFER_BLOCKING 0x0 ;  /* 0x0000000000007b1d */ /* 0x000fe20000010000 */
[----:B------:R-:W-:Y:S02]  /*13900*/  FSETP.NE.FTZ.AND P0, PT, R6, RZ, PT ;  /* 0x000000ff0600720b */ /* 0x000fe40003f15000 */
[----:B------:R-:W-:-:S03]  /*13910*/  FSETP.NE.FTZ.AND P1, PT, R7, RZ, PT ;  /* 0x000000ff0700720b */ /* 0x000fc60003f35000 */
[----:B--2---:R-:W2:Y:S01]  /*13920*/  MUFU.RCP R9, R6 ;  /* 0x0000000600097308 */ /* 0x004ea20000001000 */
        /* <DEDUP_REMOVED lines=8> */
[----:B--2---:R-:W-:Y:S01]  /*139b0*/  FSEL R9, R9, 1, P0 ;  /* 0x3f80000009097808 */ /* 0x004fe20000000000 */
[----:B------:R-:W-:Y:S01]  /*139c0*/  FMUL.FTZ R133, R10, R133 ;  /* 0x000000850a857220 */ /* 0x000fe20000410000 */
[C---:B-1----:R-:W-:Y:S02]  /*139d0*/  SHF.L.U32 R11, R3.reuse, 0x1, RZ ;  /* 0x00000001030b7819 */ /* 0x042fe400000006ff */
[----:B------:R-:W-:Y:S01]  /*139e0*/  SHF.L.U32 R8, R3, 0x3, RZ ;  /* 0x0000000303087819 */ /* 0x000fe200000006ff */
[----:B------:R-:W-:Y:S01]  /*139f0*/  FMUL.FTZ R146, R9, R146 ;  /* 0x0000009209927220 */ /* 0x000fe20000410000 */
[----:B------:R-:W-:Y:S01]  /*13a00*/  LOP3.LUT R11, R11, 0x6, RZ, 0xc0, !PT ;  /* 0x000000060b0b7812 */ /* 0x000fe200078ec0ff */
[C---:B------:R-:W-:Y:S01]  /*13a10*/  FMUL.FTZ R147, R9.reuse, R147 ;  /* 0x0000009309937220 */ /* 0x040fe20000410000 */
[----:B------:R-:W-:Y:S01]  /*13a20*/  LOP3.LUT R12, R8, 0xc0, RZ, 0xc0, !PT ;  /* 0x000000c0080c7812 */ /* 0x000fe200078ec0ff */
[----:B------:R-:W-:Y:S01]  /*13a30*/  FMUL.FTZ R142, R9, R142 ;  /* 0x0000008e098e7220 */ /* 0x000fe20000410000 */
[----:B------:R-:W-:Y:S01]  /*13a40*/  LOP3.LUT R11, R11, 0x3e00, R212, 0xf8, !PT ;  /* 0x00003e000b0b7812 */ /* 0x000fe200078ef8d4 */
[C---:B------:R-:W-:Y:S01]  /*13a50*/  FMUL.FTZ R143, R9.reuse, R143 ;  /* 0x0000008f098f7220 */ /* 0x040fe20000410000 */
[----:B------:R-:W-:Y:S01]  /*13a60*/  LOP3.LUT R12, R12, 0x18, R3, 0xf8, !PT ;  /* 0x000000180c0c7812 */ /* 0x000fe200078ef803 */
[----:B------:R-:W-:Y:S01]  /*13a70*/  FMUL.FTZ R138, R9, R138 ;  /* 0x0000008a098a7220 */ /* 0x000fe20000410000 */
[----:B------:R-:W-:Y:S01]  /*13a80*/  LOP3.LUT R11, R11, 0x20, R8, 0xf8, !PT ;  /* 0x000000200b0b7812 */ /* 0x000fe200078ef808 */
[C---:B------:R-:W-:Y:S01]  /*13a90*/  FMUL.FTZ R139, R9.reuse, R139 ;  /* 0x0000008b098b7220 */ /* 0x040fe20000410000 */
[C---:B------:R-:W-:Y:S01]  /*13aa0*/  FMUL.FTZ R134, R9.reuse, R134 ;  /* 0x0000008609867220 */ /* 0x040fe20000410000 */
[----:B------:R-:W-:Y:S01]  /*13ab0*/  FMUL.FTZ R135, R9, R135 ;  /* 0x0000008709877220 */ /* 0x000fe20000410000 */
[----:B------:R-:W-:-:S02]  /*13ac0*/  LOP3.LUT R12, R11, R12, RZ, 0xfc, !PT ;  /* 0x0000000c0b0c7212 */ /* 0x000fc400078efcff */
[C---:B------:R-:W-:Y:S02]  /*13ad0*/  LOP3.LUT R9, R8.reuse, 0x40, RZ, 0xc0, !PT ;  /* 0x0000004008097812 */ /* 0x040fe400078ec0ff */
[----:B------:R-:W-:Y:S02]  /*13ae0*/  LOP3.LUT R8, R8, 0x80, RZ, 0xc0, !PT ;  /* 0x0000008008087812 */ /* 0x000fe400078ec0ff */
[----:B------:R-:W-:-:S04]  /*13af0*/  LEA R12, R12, UR6, 0x2 ;  /* 0x000000060c0c7c11 */ /* 0x000fc8000f8e10ff */
[C---:B------:R-:W-:Y:S01]  /*13b00*/  IADD3 R8, PT, PT, R12.reuse, -R8, RZ ;  /* 0x800000080c087210 */ /* 0x040fe20007ffe0ff */
[----:B------:R-:W-:Y:S01]  /*13b10*/  IMAD.IADD R10, R12, 0x1, -R9 ;  /* 0x000000010c0a7824 */ /* 0x000fe200078e0a09 */
[----:B------:R1:W-:Y:S02]  /*13b20*/  STS.64 [R12], R144 ;  /* 0x000000900c007388 */ /* 0x0003e40000000a00 */
[----:B------:R-:W-:Y:S02]  /*13b30*/  IADD3 R9, PT, PT, -R9, R8, RZ ;  /* 0x0000000809097210 */ /* 0x000fe40007ffe1ff */
[----:B------:R1:W-:Y:S04]  /*13b40*/  STS.64 [R12+0x400], R146 ;  /* 0x000400920c007388 */ /* 0x0003e80000000a00 */
[----:B------:R1:W-:Y:S04]  /*13b50*/  STS.64 [R10+0x20], R140 ;  /* 0x0000208c0a007388 */ /* 0x0003e80000000a00 */
[----:B------:R1:W-:Y:S04]  /*13b60*/  STS.64 [R10+0x420], R142 ;  /* 0x0004208e0a007388 */ /* 0x0003e80000000a00 */
[----:B------:R1:W-:Y:S04]  /*13b70*/  STS.64 [R8+0x40], R136 ;  /* 0x0000408808007388 */ /* 0x0003e80000000a00 */
[----:B------:R1:W-:Y:S04]  /*13b80*/  STS.64 [R8+0x440], R138 ;  /* 0x0004408a08007388 */ /* 0x0003e80000000a00 */
[----:B------:R1:W-:Y:S04]  /*13b90*/  STS.64 [R9+0x60], R132 ;  /* 0x0000608409007388 */ /* 0x0003e80000000a00 */
[----:B------:R1:W-:Y:S04]  /*13ba0*/  STS.64 [R9+0x460], R134 ;  /* 0x0004608609007388 */ /* 0x0003e80000000a00 */
[----:B------:R-:W2:Y:S04]  /*13bb0*/  LD.E.64 R14, desc[UR4][R148.64+0xb0] ;  /* 0x0000b004940e7980 */ /* 0x000ea8000c101b00 */
[----:B------:R-:W3:Y:S01]  /*13bc0*/  LD.E R11, desc[UR4][R148.64+0x60] ;  /* 0x00006004940b7980 */ /* 0x000ee2000c101900 */
[----:B------:R-:W4:Y:S01]  /*13bd0*/  @P1 MUFU.LG2 R7, R7 ;  /* 0x0000000700071308 */ /* 0x000f220000000c00 */
[----:B------:R-:W-:Y:S01]  /*13be0*/  IMAD.SHL.U32 R20, R3, 0x4, RZ ;  /* 0x0000000403147824 */ /* 0x000fe200078e00ff */
[----:B------:R-:W-:Y:S01]  /*13bf0*/  LOP3.LUT R21, R40, 0x30, RZ, 0xc0, !PT ;  /* 0x0000003028157812 */ /* 0x000fe200078ec0ff */
[----:B------:R1:W5:Y:S01]  /*13c00*/  LD.E R24, desc[UR4][R148.64+0xcc] ;  /* 0x0000cc0494187980 */ /* 0x000362000c101900 */
[----:B------:R-:W-:-:S02]  /*13c10*/  MOV R22, 0xff800000 ;  /* 0xff80000000167802 */ /* 0x000fc40000000f00 */
[----:B------:R-:W-:Y:S01]  /*13c20*/  LOP3.LUT R13, R20, 0xd8, RZ, 0xc0, !PT ;  /* 0x000000d8140d7812 */ /* 0x000fe200078ec0ff */
[----:B------:R1:W5:Y:S01]  /*13c30*/  LD.E.64 R30, desc[UR4][R148.64+0x78] ;  /* 0x00007804941e7980 */ /* 0x000362000c101b00 */
[----:B------:R-:W1:Y:S01]  /*13c40*/  @P0 MUFU.LG2 R6, R6 ;  /* 0x0000000600060308 */ /* 0x000e620000000c00 */
[----:B------:R-:W-:Y:S02]  /*13c50*/  LOP3.LUT R21, R21, 0x7, R4, 0xf8, !PT ;  /* 0x0000000715157812 */ /* 0x000fe400078ef804 */
[----:B------:R2:W5:Y:S01]  /*13c60*/  LD.E.64 R28, desc[UR4][R148.64+0xa8] ;  /* 0x0000a804941c7980 */ /* 0x000562000c101b00 */
[----:B------:R-:W-:Y:S02]  /*13c70*/  LOP3.LUT R13, R13, 0x18, R40, 0x78, !PT ;  /* 0x000000180d0d7812 */ /* 0x000fe400078e7828 */
[----:B------:R-:W-:Y:S02]  /*13c80*/  MOV R23, 0xff800000 ;  /* 0xff80000000177802 */ /* 0x000fe40000000f00 */
[----:B------:R-:W-:Y:S01]  /*13c90*/  LOP3.LUT R13, R13, 0xf24, R20, 0xf8, !PT ;  /* 0x00000f240d0d7812 */ /* 0x000fe200078ef814 */
[----:B----4-:R-:W-:-:S04]  /*13ca0*/  @P1 FMUL.FTZ R4, R7, 0.69314718246459960938 ;  /* 0x3f31721807041820 */ /* 0x010fc80000410000 */
[----:B-----5:R-:W-:Y:S01]  /*13cb0*/  @P1 FFMA.FTZ R23, R5, R2, R4 ;  /* 0x0000000205171223 */ /* 0x020fe20000010004 */
[----:B-1----:R-:W-:-:S04]  /*13cc0*/  @P0 FMUL.FTZ R7, R6, 0.69314718246459960938 ;  /* 0x3f31721806070820 */ /* 0x002fc80000410000 */
[----:B------:R-:W-:Y:S01]  /*13cd0*/  @P0 FFMA.FTZ R22, R5, R0, R7 ;  /* 0x0000000005160223 */ /* 0x000fe20000010007 */
[----:B------:R-:W-:Y:S01]  /*13ce0*/  LEA R0, R13, UR6, 0x2 ;  /* 0x000000060d007c11 */ /* 0x000fe2000f8e10ff */
[----:B------:R-:W-:Y:S01]  /*13cf0*/  BAR.SYNC.DEFER_BLOCKING 0x0 ;  /* 0x0000000000007b1d */ /* 0x000fe20000010000 */
[----:B------:R-:W-:-:S05]  /*13d00*/  LOP3.LUT P0, RZ, R3, 0x3, RZ, 0xc0, !PT ;  /* 0x0000000303ff7812 */ /* 0x000fca000780c0ff */
[----:B------:R1:W4:Y:S04]  /*13d10*/  LDS.128 R16, [R0] ;  /* 0x0000000000107984 */ /* 0x0003280000000c00 */
[----:B------:R1:W1:Y:S01]  /*13d20*/  LDS.128 R4, [R0+0x1800] ;  /* 0x0018000000047984 */ /* 0x0002620000000c00 */
[----:B------:R-:W-:Y:S01]  /*13d30*/  BSSY.RECONVERGENT B0, `(.L_x_1408) ;  /* 0x0000011000007945 */ /* 0x000fe20003800200 */
[----:B--2---:R-:W-:-:S04]  /*13d40*/  IMAD R14, R14, UR8, R233 ;  /* 0x000000080e0e7c24 */ /* 0x004fc8000f8e02e9 */
[----:B---3--:R-:W-:-:S04]  /*13d50*/  IMAD R11, R14, R11, R230 ;  /* 0x0000000b0e0b7224 */ /* 0x008fc800078e02e6 */
[----:B------:R-:W-:Y:S02]  /*13d60*/  IMAD R26, R15, R11, R228 ;  /* 0x0000000b0f1a7224 */ /* 0x000fe400078e02e4 */
[----:B------:R2:W3:Y:S04]  /*13d70*/  LDS.128 R12, [R0+0x800] ;  /* 0x00080000000c7984 */ /* 0x0004e80000000c00 */
[----:B------:R2:W1:Y:S01]  /*13d80*/  LDS.128 R8, [R0+0x1000] ;  /* 0x0010000000087984 */ /* 0x0004620000000c00 */
[----:B----4-:R-:W-:Y:S05]  /*13d90*/  @P0 BRA `(.L_x_1409) ;  /* 0x0000000000280947 */ /* 0x010fea0003800000 */
[----:B-12---:R-:W-:Y:S01]  /*13da0*/  IMAD.IADD R0, R231, 0x1, -R228 ;  /* 0x00000001e7007824 */ /* 0x006fe200078e0ae4 */
[----:B------:R-:W-:Y:S01]  /*13db0*/  IADD3 R2, P0, PT, R26, R21, RZ ;  /* 0x000000151a027210 */ /* 0x000fe20007f1e0ff */
[----:B------:R-:W-:-:S03]  /*13dc0*/  VIADD R25, R21, 0x8 ;  /* 0x0000000815197836 */ /* 0x000fc60000000000 */
[-C--:B------:R-:W-:Y:S02]  /*13dd0*/  ISETP.GE.AND P2, PT, R21, R0.reuse, PT ;  /* 0x000000001500720c */ /* 0x080fe40003f46270 */
[----:B------:R-:W-:Y:S02]  /*13de0*/  ISETP.GE.AND P1, PT, R25, R0, PT ;  /* 0x000000001900720c */ /* 0x000fe40003f26270 */
[----:B------:R-:W-:Y:S02]  /*13df0*/  LEA.HI.X.SX32 R21, R26, RZ, 0x1, P0 ;  /* 0x000000ff1a157211 */ /* 0x000fe400000f0eff */
[----:B------:R-:W-:-:S04]  /*13e00*/  LEA R28, P0, R2, R28, 0x2 ;  /* 0x0000001c021c7211 */ /* 0x000fc800078010ff */
[----:B------:R-:W-:-:S05]  /*13e10*/  LEA.HI.X R29, R2, R29, R21, 0x2, P0 ;  /* 0x0000001d021d7211 */ /* 0x000fca00000f1415 */
[----:B------:R4:W-:Y:S04]  /*13e20*/  @!P2 ST.E desc[UR4][R28.64], R23 ;  /* 0x000000171c00a985 */ /* 0x0009e8000c101904 */
[----:B------:R4:W-:Y:S02]  /*13e30*/  @!P1 ST.E desc[UR4][R28.64+0x20], R22 ;  /* 0x000020161c009985 */ /* 0x0009e4000c101904 */
.L_x_1409:
[----:B------:R-:W-:Y:S05]  /*13e40*/  BSYNC.RECONVERGENT B0 ;  /* 0x0000000000007941 */ /* 0x000fea0003800200 */
.L_x_1408:
[----:B------:R-:W5:Y:S01]  /*13e50*/  LD.E R148, desc[UR4][R148.64+0xc0] ;  /* 0x0000c00494947980 */ /* 0x000f62000c101900 */
[----:B----4-:R-:W-:Y:S01]  /*13e60*/  LOP3.LUT R23, R20, 0x1c, RZ, 0xc0, !PT ;  /* 0x0000001c14177812 */ /* 0x010fe200078ec0ff */
[----:B------:R-:W-:Y:S01]  /*13e70*/  IMAD.IADD R228, R231, 0x1, -R228 ;  /* 0x00000001e7e47824 */ /* 0x000fe200078e0ae4 */
[----:B------:R-:W-:Y:S01]  /*13e80*/  SHF.R.U32.HI R3, RZ, 0x3, R3 ;  /* 0x00000003ff037819 */ /* 0x000fe20000011603 */
[----:B------:R-:W-:Y:S01]  /*13e90*/  IMAD R24, R26, R24, RZ ;  /* 0x000000181a187224 */ /* 0x000fe200078e02ff */
[----:B------:R-:W-:Y:S01]  /*13ea0*/  LOP3.LUT R21, R20, 0xfe0, RZ, 0xc0, !PT ;  /* 0x00000fe014157812 */ /* 0x000fe200078ec0ff */
[----:B------:R-:W-:Y:S02]  /*13eb0*/  IMAD.MOV.U32 R227, RZ, RZ, 0x0 ;  /* 0x00000000ffe37424 */ /* 0x000fe400078e00ff */
[----:B------:R-:W-:Y:S01]  /*13ec0*/  VIADD R25, R3, 0x10 ;  /* 0x0000001003197836 */ /* 0x000fe20000000000 */
[----:B------:R-:W-:-:S04]  /*13ed0*/  LOP3.LUT R21, R21, 0x1c, R20, 0xf8, !PT ;  /* 0x0000001c15157812 */ /* 0x000fc800078ef814 */
[----:B------:R-:W-:-:S04]  /*13ee0*/  IADD3 R21, P1, PT, R24, R21, RZ ;  /* 0x0000001518157210 */ /* 0x000fc80007f3e0ff */
[----:B------:R-:W-:Y:S02]  /*13ef0*/  LEA.HI.X.SX32 R24, R24, RZ, 0x1, P1 ;  /* 0x000000ff18187211 */ /* 0x000fe400008f0eff */
[----:B------:R-:W-:-:S04]  /*13f00*/  LEA R20, P1, R21, R30, 0x2 ;  /* 0x0000001e15147211 */ /* 0x000fc800078210ff */
[----:B------:R-:W-:Y:S02]  /*13f10*/  LEA.HI.X R21, R21, R31, R24, 0x2, P1 ;  /* 0x0000001f15157211 */ /* 0x000fe400008f1418 */
[----:B-----5:R-:W-:Y:S01]  /*13f20*/  ISETP.GE.AND P0, PT, R23, R148, PT ;  /* 0x000000941700720c */ /* 0x020fe20003f06270 */
[----:B------:R-:W-:-:S03]  /*13f30*/  VIADD R23, R3, 0x20 ;  /* 0x0000002003177836 */ /* 0x000fc60000000000 */
[CC--:B------:R-:W-:Y:S01]  /*13f40*/  ISETP.GE.OR P4, PT, R3.reuse, R228.reuse, P0 ;  /* 0x000000e40300720c */ /* 0x0c0fe20000786670 */
[----:B------:R-:W-:Y:S01]  /*13f50*/  VIADD R3, R3, 0x30 ;  /* 0x0000003003037836 */ /* 0x000fe20000000000 */
[-C--:B------:R-:W-:Y:S02]  /*13f60*/  ISETP.GE.OR P3, PT, R25, R228.reuse, P0 ;  /* 0x000000e41900720c */ /* 0x080fe40000766670 */
[-C--:B------:R-:W-:Y:S02]  /*13f70*/  ISETP.GE.OR P2, PT, R23, R228.reuse, P0 ;  /* 0x000000e41700720c */ /* 0x080fe40000746670 */
[----:B------:R-:W-:-:S07]  /*13f80*/  ISETP.GE.OR P0, PT, R3, R228, P0 ;  /* 0x000000e40300720c */ /* 0x000fce0000706670 */
[----:B------:R-:W-:Y:S04]  /*13f90*/  @!P4 ST.E.128 desc[UR4][R20.64], R16 ;  /* 0x000000101400c985 */ /* 0x000fe8000c101d04 */
[----:B---3--:R-:W-:Y:S04]  /*13fa0*/  @!P3 ST.E.128 desc[UR4][R20.64+0x800], R12 ;  /* 0x0008000c1400b985 */ /* 0x008fe8000c101d04 */
[----:B-1----:R2:W-:Y:S02]  /*13fb0*/  @!P2 ST.E.128 desc[UR4][R20.64+0x1000], R8 ;  /* 0x001000081400a985 */ /* 0x0025e4000c101d04 */
[----:B--2---:R-:W-:Y:S05]  /*13fc0*/  @P0 RET.REL.NODEC R226 `(_ZN5flash24flash_fwd_splitkv_kernelI23Flash_fwd_kernel_traitsILi32ELi64ELi256ELi4ELb0ELb0EN7cutlass6half_tE19Flash_kernel_traitsILi32ELi64ELi256ELi4ES3_EELb0ELb0ELb0ELb0ELb0ELb0ELb1ELb1EEEvNS_16Flash_fwd_paramsE) ;  /* 0xfffffec0e20c0950 */ /* 0x004fea0003c3ffff */
[----:B------:R-:W-:Y:S01]  /*13fd0*/  MOV R227, 0x0 ;  /* 0x0000000000e37802 */ /* 0x000fe20000000f00 */
[----:B------:R1:W-:Y:S03]  /*13fe0*/  ST.E.128 desc[UR4][R20.64+0x1800], R4 ;  /* 0x0018000414007985 */ /* 0x0003e6000c101d04 */
[----:B-1----:R-:W-:Y:S05]  /*13ff0*/  RET.REL.NODEC R226 `(_ZN5flash24flash_fwd_splitkv_kernelI23Flash_fwd_kernel_traitsILi32ELi64ELi256ELi4ELb0ELb0EN7cutlass6half_tE19Flash_kernel_traitsILi32ELi64ELi256ELi4ES3_EELb0ELb0ELb0ELb0ELb0ELb0ELb1ELb1EEEvNS_16Flash_fwd_paramsE) ;  /* 0xfffffec0e2007950 */ /* 0x002fea0003c3ffff */
.L_x_1407:
[----:B------:R-:W-:Y:S01]  /*14000*/  MOV R6, 0x2 ;  /* 0x0000000200067802 */ /* 0x000fe20000000f00 */
[----:B------:R-:W-:Y:S01]  /*14010*/  IMAD.MOV.U32 R3, RZ, RZ, 0x1f ;  /* 0x0000001fff037424 */ /* 0x000fe200078e00ff */
[----:B------:R-:W-:-:S07]  /*14020*/  MOV R8, 0xffffffff ;  /* 0xffffffff00087802 */ /* 0x000fce0000000f00 */
[----:B-----5:R-:W-:Y:S05]  /*14030*/  WARPSYNC.COLLECTIVE R8, `(.L_x_1410) ;  /* 0x0000000008087348 */ /* 0x020fea0003c00000 */
[----:B------:R1:W2:Y:S02]  /*14040*/  SHFL.BFLY P0, R12, R232, R6, R3 ;  /* 0x0c000006e80c7389 */ /* 0x0002a40000000003 */
[----:B-12--5:R-:W-:Y:S05]  /*14050*/  ENDCOLLECTIVE ;  /* 0x000000000000791b */ /* 0x026fea0003800000 */
.L_x_1410:
[----:B------:R-:W-:Y:S02]  /*14060*/  IMAD.MOV.U32 R7, RZ, RZ, R12 ;  /* 0x000000ffff077224 */ /* 0x000fe400078e000c */
[----:B------:R-:W-:Y:S02]  /*14070*/  IMAD.MOV.U32 R6, RZ, RZ, 0x1 ;  /* 0x00000001ff067424 */ /* 0x000fe400078e00ff */
[----:B------:R-:W-:-:S05]  /*14080*/  FADD.FTZ R10, R7, R232 ;  /* 0x000000e8070a7221 */ /* 0x000fca0000010000 */
[----:B------:R-:W-:-:S07]  /*14090*/  MOV R232, R10 ;  /* 0x0000000a00e87202 */ /* 0x000fce0000000f00 */
[----:B------:R-:W-:Y:S05]  /*140a0*/  WARPSYNC.COLLECTIVE R8, `(.L_x_1411) ;  /* 0x0000000008087348 */ /* 0x000fea0003c00000 */
[----:B------:R1:W2:Y:S02]  /*140b0*/  SHFL.BFLY P0, R12, R232, R6, R3 ;  /* 0x0c000006e80c7389 */ /* 0x0002a40000000003 */
[----:B-12---:R-:W-:Y:S05]  /*140c0*/  ENDCOLLECTIVE ;  /* 0x000000000000791b */ /* 0x006fea0003800000 */
.L_x_1411:
[----:B------:R-:W-:Y:S01]  /*140d0*/  MOV R232, R241 ;  /* 0x000000f100e87202 */ /* 0x000fe20000000f00 */
[----:B------:R-:W-:Y:S01]  /*140e0*/  IMAD.MOV.U32 R6, RZ, RZ, 0x2 ;  /* 0x00000002ff067424 */ /* 0x000fe200078e00ff */
[----:B------:R-:W-:-:S07]  /*140f0*/  MOV R7, R12 ;  /* 0x0000000c00077202 */ /* 0x000fce0000000f00 */
[----:B------:R-:W-:Y:S05]  /*14100*/  WARPSYNC.COLLECTIVE R8, `(.L_x_1412) ;  /* 0x0000000008087348 */ /* 0x000fea0003c00000 */
[----:B------:R1:W2:Y:S02]  /*14110*/  SHFL.BFLY P0, R12, R232, R6, R3 ;  /* 0x0c000006e80c7389 */ /* 0x0002a40000000003 */
[----:B-12---:R-:W-:Y:S05]  /*14120*/  ENDCOLLECTIVE ;  /* 0x000000000000791b */ /* 0x006fea0003800000 */
.L_x_1412:
[----:B------:R-:W-:Y:S01]  /*14130*/  FADD.FTZ R7, R10, R7 ;  /* 0x000000070a077221 */ /* 0x000fe20000010000 */
[----:B------:R-:W-:Y:S01]  /*14140*/  FADD.FTZ R9, R12, R241 ;  /* 0x000000f10c097221 */ /* 0x000fe20000010000 */
[----:B------:R-:W-:-:S04]  /*14150*/  MOV R6, 0x1 ;  /* 0x0000000100067802 */ /* 0x000fc80000000f00 */
[----:B------:R-:W-:-:S07]  /*14160*/  MOV R232, R9 ;  /* 0x0000000900e87202 */ /* 0x000fce0000000f00 */
[----:B------:R-:W-:Y:S05]  /*14170*/  WARPSYNC.COLLECTIVE R8, `(.L_x_1413) ;  /* 0x0000000008087348 */ /* 0x000fea0003c00000 */
[----:B------:R1:W2:Y:S02]  /*14180*/  SHFL.BFLY P0, R12, R232, R6, R3 ;  /* 0x0c000006e80c7389 */ /* 0x0002a40000000003 */
[----:B-12---:R-:W-:Y:S05]  /*14190*/  ENDCOLLECTIVE ;  /* 0x000000000000791b */ /* 0x006fea0003800000 */
.L_x_1413:
[----:B------:R-:W-:Y:S05]  /*141a0*/  BRA `(.L_x_1414) ;  /* 0xfffffff400c07947 */ /* 0x000fea000383ffff */
.L_x_1415:
        /* <DEDUP_REMOVED lines=13> */
.L_x_10232:


//--------------------- .text._ZN5flash24flash_fwd_splitkv_kernelI23Flash_fwd_kernel_traitsILi32ELi64ELi256ELi4ELb0ELb0EN7cutlass6half_tE19Flash_kernel_traitsILi32ELi64ELi256ELi4ES3_EELb0ELb0ELb0ELb0ELb0ELb1ELb1ELb1EEEvNS_16Flash_fwd_paramsE --------------------------
	.section	.text._ZN5flash24flash_fwd_splitkv_kernelI23Flash_fwd_kernel_traitsILi32ELi64ELi256ELi4ELb0ELb0EN7cutlass6half_tE19Flash_kernel_traitsILi32ELi64ELi256ELi4ES3_EELb0ELb0ELb0ELb0ELb0ELb1ELb1ELb1EEEvNS_16Flash_fwd_paramsE,"ax",@progbits
	.align	128
        .global         _ZN5flash24flash_fwd_splitkv_kernelI23Flash_fwd_kernel_traitsILi32ELi64ELi256ELi4ELb0ELb0EN7cutlass6half_tE19Flash_kernel_traitsILi32ELi64ELi256ELi4ES3_EELb0ELb0ELb0ELb0ELb0ELb1ELb1ELb1EEEvNS_16Flash_fwd_paramsE
        .type           _ZN5flash24flash_fwd_splitkv_kernelI23Flash_fwd_kernel_traitsILi32ELi64ELi256ELi4ELb0ELb0EN7cutlass6half_tE19Flash_kernel_traitsILi32ELi64ELi256ELi4ES3_EELb0ELb0ELb0ELb0ELb0ELb1ELb1ELb1EEEvNS_16Flash_fwd_paramsE,@function
        .size           _ZN5flash24flash_fwd_splitkv_kernelI23Flash_fwd_kernel_traitsILi32ELi64ELi256ELi4ELb0ELb0EN7cutlass6half_tE19Flash_kernel_traitsILi32ELi64ELi256ELi4ES3_EELb0ELb0ELb0ELb0ELb0ELb1ELb1ELb1EEEvNS_16Flash_fwd_paramsE,(.L_x_10233 - _ZN5flash24flash_fwd_splitkv_kernelI23Flash_fwd_kernel_traitsILi32ELi64ELi256ELi4ELb0ELb0EN7cutlass6half_tE19Flash_kernel_traitsILi32ELi64ELi256ELi4ES3_EELb0ELb0ELb0ELb0ELb0ELb1ELb1ELb1EEEvNS_16Flash_fwd_paramsE)
        .other          _ZN5flash24flash_fwd_splitkv_kernelI23Flash_fwd_kernel_traitsILi32ELi64ELi256ELi4ELb0ELb0EN7cutlass6half_tE19Flash_kernel_traitsILi32ELi64ELi256ELi4ES3_EELb0ELb0ELb0ELb0ELb0ELb1ELb1ELb1EEEvNS_16Flash_fwd_paramsE,@"STO_CUDA_ENTRY STV_DEFAULT"
_ZN5flash24flash_fwd_splitkv_kernelI23Flash_fwd_kernel_traitsILi32ELi64ELi256ELi4ELb0ELb0EN7cutlass6half_tE19Flash_kernel_traitsILi32ELi64ELi256ELi4ES3_EELb0ELb0ELb0ELb0ELb0ELb1ELb1ELb1EEEvNS_16Flash_fwd_paramsE:
.text._ZN5flash24flash_fwd_splitkv_kernelI23Flash_fwd_kernel_traitsILi32ELi64ELi256ELi4ELb0ELb0EN7cutlass6half_tE19Flash_kernel_traitsILi32ELi64ELi256ELi4ES3_EELb0ELb0ELb0ELb0ELb0ELb1ELb1ELb1EEEvNS_16Flash_fwd_paramsE:
        /* <DEDUP_REMOVED lines=29> */
[----:B------:R-:W-:Y:S05]  /*01d0*/  CALL.REL.NOINC `($_ZN5flash24flash_fwd_splitkv_kernelI23Flash_fwd_kernel_traitsILi32ELi64ELi256ELi4ELb0ELb0EN7cutlass6half_tE19Flash_kernel_traitsILi32ELi64ELi256ELi4ES3_EELb0ELb0ELb0ELb0ELb0ELb1ELb1ELb1EEEvNS_16Flash_fwd_paramsE$_ZN5flash30compute_attn_1rowblock_splitkvI23Flash_fwd_kernel_traitsILi32ELi64ELi256ELi4ELb0ELb0EN7cutlass6half_tE19Flash_kernel_traitsILi32ELi64ELi256ELi4ES3_EELb0ELb0ELb0ELb0ELb0ELb1ELb1ELb1ENS_16Flash_fwd_paramsEEEvRKT8_iiiii) ;  /* 0x0000000000087944 */ /* 0x000fea0003c00000 */
[----:B------:R-:W-:Y:S05]  /*01e0*/  BSYNC.RECONVERGENT B3 ;  /* 0x0000000000037941 */ /* 0x000fea0003800200 */
.L_x_1416:
[----:B------:R-:W-:Y:S05]  /*01f0*/  EXIT ;  /* 0x000000000000794d */ /* 0x000fea0003800000 */
        .type           $_ZN5flash24flash_fwd_splitkv_kernelI23Flash_fwd_kernel_traitsILi32ELi64ELi256ELi4ELb0ELb0EN7cutlass6half_tE19Flash_kernel_traitsILi32ELi64ELi256ELi4ES3_EELb0ELb0ELb0ELb0ELb0ELb1ELb1ELb1EEEvNS_16Flash_fwd_paramsE$_ZN5flash30compute_attn_1rowblock_splitkvI23Flash_fwd_kernel_traitsILi32ELi64ELi256ELi4ELb0ELb0EN7cutlass6half_tE19Flash_kernel_traitsILi32ELi64ELi256ELi4ES3_EELb0ELb0ELb0ELb0ELb0ELb1ELb1ELb1ENS_16Flash_fwd_paramsEEEvRKT8_iiiii,@function
        .size           $_ZN5flash24flash_fwd_splitkv_kernelI23Flash_fwd_kernel_traitsILi32ELi64ELi256ELi4ELb0ELb0EN7cutlass6half_tE19Flash_kernel_traitsILi32ELi64ELi256ELi4ES3_EELb0ELb0ELb0ELb0ELb0ELb1ELb1ELb1EEEvNS_16Flash_fwd_paramsE$_ZN5flash30compute_attn_1rowblock_splitkvI23Flash_fwd_kernel_traitsILi32ELi64ELi256ELi4ELb0ELb0EN7cutlass6half_tE19Flash_kernel_traitsILi32ELi64ELi256ELi4ES3_EELb0ELb0ELb0ELb0ELb0ELb1ELb1ELb1ENS_16Flash_fwd_paramsEEEvRKT8_iiiii,(.L_x_10233 - $_ZN5flash24flash_fwd_splitkv_kernelI23Flash_fwd_kernel_traitsILi32ELi64ELi256ELi4ELb0ELb0EN7cutlass6half_tE19Flash_kernel_traitsILi32ELi64ELi256ELi4ES3_EELb0ELb0ELb0ELb0ELb0ELb1ELb1ELb1EEEvNS_16Flash_fwd_paramsE$_ZN5flash30compute_attn_1rowblock_splitkvI23Flash_fwd_kernel_traitsILi32ELi64ELi256ELi4ELb0ELb0EN7cutlass6half_tE19Flash_kernel_traitsILi32ELi64ELi256ELi4ES3_EELb0ELb0ELb0ELb0ELb0ELb1ELb1ELb1ENS_16Flash_fwd_paramsEEEvRKT8_iiiii)
$_ZN5flash24flash_fwd_splitkv_kernelI23Flash_fwd_kernel_traitsILi32ELi64ELi256ELi4ELb0ELb0EN7cutlass6half_tE19Flash_kernel_traitsILi32ELi64ELi256ELi4ES3_EELb0ELb0ELb0ELb0ELb0ELb1ELb1ELb1EEEvNS_16Flash_fwd_paramsE$_ZN5flash30compute_attn_1rowblock_splitkvI23Flash_fwd_kernel_traitsILi32ELi64ELi256ELi4ELb0ELb0EN7cutlass6half_tE19Flash_kernel_traitsILi32ELi64ELi256ELi4ES3_EELb0ELb0ELb0ELb0ELb0ELb1ELb1ELb1ENS_16Flash_fwd_paramsEEEvRKT8_iiiii:
        /* <DEDUP_REMOVED lines=38> */
.L_x_1418:
[----:B------:R-:W-:Y:S05]  /*0460*/  BSYNC.RECONVERGENT B0 ;  /* 0x0000000000007941 */ /* 0x000fea0003800200 */
.L_x_1417:
[----:B------:R-:W-:Y:S04]  /*0470*/  BSSY.RECONVERGENT B0, `(.L_x_1419) ;  /* 0x0000007000007945 */ /* 0x000fe80003800200 */
[----:B------:R-:W-:Y:S05]  /*0480*/  @!P4 BRA `(.L_x_1420) ;  /* 0x000000000014c947 */ /* 0x000fea0003800000 */
[----:B-----5:R-:W3:Y:S02]  /*0490*/  LD.E.U8 R0, desc[UR4][R134.64+0x1b2] ;  /* 0x0001b20486007980 */ /* 0x020ee4000c101100 */
[----:B---3--:R-:W-:-:S13]  /*04a0*/  ISETP.NE.AND P0, PT, R0, RZ, PT ;  /* 0x000000ff0000720c */ /* 0x008fda0003f05270 */
[----:B------:R-:W3:Y:S02]  /*04b0*/  @P0 LD.E R0, desc[UR4][R2.64+0x4] ;  /* 0x0000040402000980 */ /* 0x000ee4000c101900 */
[----:B---3--:R-:W-:-:S06]  /*04c0*/  @P0 IADD3 R0, PT, PT, R0, -R18, RZ ;  /* 0x8000001200000210 */ /* 0x008fcc0007ffe0ff */
[----:B------:R3:W5:Y:S02]  /*04d0*/  @!P0 LD.E R0, desc[UR4][R2.64] ;  /* 0x0000000402008980 */ /* 0x000764000c101900 */
.L_x_1420:
[----:B------:R-:W-:Y:S05]  /*04e0*/  BSYNC.RECONVERGENT B0 ;  /* 0x0000000000007941 */ /* 0x000fea0003800200 */
.L_x_1419:
[----:B------:R-:W-:Y:S01]  /*04f0*/  BSSY.RECONVERGENT B1, `(.L_x_1421) ;  /* 0x0000012000017945 */ /* 0x000fe20003800200 */
[----:B-----5:R-:W-:Y:S02]  /*0500*/  @P3 IADD3 R235, PT, PT, R5, -R30, RZ ;  /* 0x8000001e05eb3210 */ /* 0x020fe40007ffe0ff */
[----:B------:R-:W-:Y:S01]  /*0510*/  IADD3 R90, PT, PT, R0, -R13, RZ ;  /* 0x8000000d005a7210 */ /* 0x000fe20007ffe0ff */
[----:B------:R-:W-:Y:S06]  /*0520*/  @!P5 BRA `(.L_x_1422) ;  /* 0x000000000014d947 */ /* 0x000fec0003800000 */
[----:B--23--:R-:W-:-:S05]  /*0530*/  IADD3 R2, P0, PT, R8, R98, RZ ;  /* 0x0000006208027210 */ /* 0x00cfca0007f1e0ff */
[----:B------:R-:W-:-:S05]  /*0540*/  IMAD.X R3, R9, 0x1, R99, P0 ;  /* 0x0000000109037824 */ /* 0x000fca00000e0663 */
[----:B------:R-:W2:Y:S02]  /*0550*/  LD.E R2, desc[UR4][R2.64] ;  /* 0x0000000402027980 */ /* 0x000ea4000c101900 */
[----:B--2---:R-:W-:Y:S01]  /*0560*/  IADD3 R82, PT, PT, R2, -R13, RZ ;  /* 0x8000000d02527210 */ /* 0x004fe20007ffe0ff */
[----:B------:R-:W-:Y:S05]  /*0570*/  BRA `(.L_x_1423) ;  /* 0x0000000000247947 */ /* 0x000fea0003800000 */
.L_x_1422:
[----:B--23--:R-:W2:Y:S01]  /*0580*/  LD.E.64 R2, desc[UR4][R134.64+0x108] ;  /* 0x0001080486027980 */ /* 0x00cea2000c101b00 */
[----:B------:R-:W-:Y:S01]  /*0590*/  BSSY.RECONVERGENT B0, `(.L_x_1424) ;  /* 0x0000006000007945 */ /* 0x000fe20003800200 */
[----:B------:R-:W-:Y:S01]  /*05a0*/  IMAD.MOV.U32 R0, RZ, RZ, RZ ;  /* 0x000000ffff007224 */ /* 0x000fe200078e00ff */
[----:B--2---:R-:W-:-:S04]  /*05b0*/  ISETP.NE.U32.AND P0, PT, R2, RZ, PT ;  /* 0x000000ff0200720c */ /* 0x004fc80003f05070 */
[----:B------:R-:W-:-:S13]  /*05c0*/  ISETP.NE.AND.EX P0, PT, R3, RZ, PT, P0 ;  /* 0x000000ff0300720c */ /* 0x000fda0003f05300 */
[----:B------:R-:W-:Y:S05]  /*05d0*/  @!P0 BRA `(.L_x_1425) ;  /* 0x0000000000048947 */ /* 0x000fea0003800000 */
[----:B------:R2:W5:Y:S02]  /*05e0*/  LD.E R0, desc[UR4][R134.64+0xbc] ;  /* 0x0000bc0486007980 */ /* 0x000564000c101900 */
.L_x_1425:
[----:B------:R-:W-:Y:S05]  /*05f0*/  BSYNC.RECONVERGENT B0 ;  /* 0x0000000000007941 */ /* 0x000fea0003800200 */
.L_x_1424:
[----:B-----5:R-:W-:Y:S02]  /*0600*/  IADD3 R82, PT, PT, R90, R0, RZ ;  /* 0x000000005a527210 */ /* 0x020fe40007ffe0ff */
.L_x_1423:
[----:B------:R-:W-:Y:S05]  /*0610*/  BSYNC.RECONVERGENT B1 ;  /* 0x0000000000017941 */ /* 0x000fea0003800200 */
.L_x_1421:
[----:B------:R-:W-:Y:S01]  /*0620*/  IMAD.SHL.U32 R236, R35, 0x40, RZ ;  /* 0x0000004023ec7824 */ /* 0x000fe200078e00ff */
[----:B------:R-:W-:Y:S01]  /*0630*/  MOV R2, R237 ;  /* 0x000000ed00027202 */ /* 0x000fe20000000f00 */
[----:B------:R-:W-:-:S03]  /*0640*/  IMAD.MOV.U32 R3, RZ, RZ, 0x0 ;  /* 0x00000000ff037424 */ /* 0x000fc600078e00ff */
[----:B------:R-:W-:-:S13]  /*0650*/  ISETP.GT.AND P0, PT, R235, R236, PT ;  /* 0x000000eceb00720c */ /* 0x000fda0003f04270 */
[----:B-12---:R-:W-:Y:S05]  /*0660*/  @!P0 RET.REL.NODEC R2 `(_ZN5flash24flash_fwd_splitkv_kernelI23Flash_fwd_kernel_traitsILi32ELi64ELi256ELi4ELb0ELb0EN7cutlass6half_tE19Flash_kernel_traitsILi32ELi64ELi256ELi4ES3_EELb0ELb0ELb0ELb0ELb0ELb1ELb1ELb1EEEvNS_16Flash_fwd_paramsE) ;  /* 0xfffffff802648950 */ /* 0x006fea0003c3ffff */
        /* <DEDUP_REMOVED lines=47> */
[----:B--2---:R-:W-:Y:S01]  /*0960*/  IMAD R0, R6, UR8, R232 ;  /* 0x0000000806007c24 */ /* 0x004fe2000f8e02e8 */
[----:B------:R-:W-:-:S03]  /*0970*/  SHF.R.U32.HI R6, RZ, 0x3, R170 ;  /* 0x00000003ff067819 */ /* 0x000fc600000116aa */
[----:B---3--:R-:W-:Y:S02]  /*0980*/  IMAD R0, R0, R2, R233 ;  /* 0x0000000200007224 */ /* 0x008fe400078e02e9 */
[----:B------:R-:W-:Y:S02]  /*0990*/  IMAD.SHL.U32 R2, R170, 0x4, RZ ;  /* 0x00000004aa027824 */ /* 0x000fe400078e00ff */
[--C-:B------:R-:W-:Y:S02]  /*09a0*/  IMAD R3, R7, R0, R236.reuse ;  /* 0x0000000007037224 */ /* 0x100fe400078e02ec */
[----:B------:R-:W-:Y:S01]  /*09b0*/  VIADD R7, R6, 0x10 ;  /* 0x0000001006077836 */ /* 0x000fe20000000000 */
[C---:B------:R-:W-:Y:S01]  /*09c0*/  LOP3.LUT R10, R2.reuse, 0x1c, RZ, 0xc0, !PT ;  /* 0x0000001c020a7812 */ /* 0x040fe200078ec0ff */
[----:B----4-:R-:W-:Y:S01]  /*09d0*/  IMAD R0, R3, R8, RZ ;  /* 0x0000000803007224 */ /* 0x010fe200078e02ff */
[----:B------:R-:W-:Y:S01]  /*09e0*/  LOP3.LUT R2, R2, 0xffc, RZ, 0xc0, !PT ;  /* 0x00000ffc02027812 */ /* 0x000fe200078ec0ff */
[----:B------:R-:W-:Y:S01]  /*09f0*/  IMAD.IADD R8, R235, 0x1, -R236 ;  /* 0x00000001eb087824 */ /* 0x000fe200078e0aec */
[----:B-----5:R-:W-:Y:S01]  /*0a00*/  ISETP.GE.AND P3, PT, R10, R9, PT ;  /* 0x000000090a00720c */ /* 0x020fe20003f66270 */
[----:B------:R-:W-:Y:S01]  /*0a10*/  VIADD R9, R6, 0x30 ;  /* 0x0000003006097836 */ /* 0x000fe20000000000 */
[----:B------:R-:W-:-:S02]  /*0a20*/  IADD3 R2, P0, PT, R0, R2, RZ ;  /* 0x0000000200027210 */ /* 0x000fc40007f1e0ff */
[----:B------:R-:W-:Y:S02]  /*0a30*/  ISETP.GE.OR P5, PT, R6, R8, P3 ;  /* 0x000000080600720c */ /* 0x000fe40001fa6670 */
[----:B------:R-:W-:Y:S02]  /*0a40*/  LEA.HI.X.SX32 R0, R0, RZ, 0x1, P0 ;  /* 0x000000ff00007211 */ /* 0x000fe400000f0eff */
[C---:B------:R-:W-:Y:S02]  /*0a50*/  LEA R4, P1, R2.reuse, R4, 0x2 ;  /* 0x0000000402047211 */ /* 0x040fe400078210ff */
[----:B------:R-:W-:Y:S02]  /*0a60*/  ISETP.GE.OR P6, PT, R7, R8, P3 ;  /* 0x000000080700720c */ /* 0x000fe40001fc6670 */
[----:B------:R-:W-:Y:S01]  /*0a70*/  LEA.HI.X R5, R2, R5, R0, 0x2, P1 ;  /* 0x0000000502057211 */ /* 0x000fe200008f1400 */
[----:B------:R-:W-:Y:S01]  /*0a80*/  VIADD R0, R6, 0x20 ;  /* 0x0000002006007836 */ /* 0x000fe20000000000 */
[----:B------:R-:W-:-:S03]  /*0a90*/  ISETP.NE.AND P0, PT, R10, RZ, PT ;  /* 0x000000ff0a00720c */ /* 0x000fc60003f05270 */
[----:B------:R-:W-:Y:S01]  /*0aa0*/  @!P5 ST.E.128 desc[UR4][R4.64], RZ ;  /* 0x000000ff0400d985 */ /* 0x000fe2000c101d04 */
[CC--:B------:R-:W-:Y:S02]  /*0ab0*/  ISETP.GE.OR P5, PT, R0.reuse, R8.reuse, P3 ;  /* 0x000000080000720c */ /* 0x0c0fe40001fa6670 */
[----:B------:R-:W-:Y:S02]  /*0ac0*/  ISETP.GE.OR P1, PT, R0, R8, P0 ;  /* 0x000000080000720c */ /* 0x000fe40000726670 */
[----:B------:R-:W-:Y:S01]  /*0ad0*/  P2R R2, PR, RZ, 0x20 ;  /* 0x00000020ff027803 */ /* 0x000fe20000000000 */
[----:B------:R-:W-:Y:S01]  /*0ae0*/  @!P6 ST.E.128 desc[UR4][R4.64+0x800], RZ ;  /* 0x000800ff0400e985 */ /* 0x000fe2000c101d04 */
[----:B------:R-:W-:Y:S02]  /*0af0*/  IADD3 R0, P5, PT, R3, R6, RZ ;  /* 0x0000000603007210 */ /* 0x000fe40007fbe0ff */
[-C--:B------:R-:W-:Y:S02]  /*0b00*/  ISETP.GE.OR P2, PT, R7, R8.reuse, P0 ;  /* 0x000000080700720c */ /* 0x080fe40000746670 */
[----:B------:R-:W-:-:S02]  /*0b10*/  ISETP.GE.OR P4, PT, R6, R8, P0 ;  /* 0x000000080600720c */ /* 0x000fc40000786670 */
[----:B------:R-:W-:Y:S02]  /*0b20*/  LEA.HI.X.SX32 R3, R3, RZ, 0x1, P5 ;  /* 0x000000ff03037211 */ /* 0x000fe400028f0eff */
[CC--:B------:R-:W-:Y:S02]  /*0b30*/  ISETP.GE.OR P6, PT, R9.reuse, R8.reuse, P3 ;  /* 0x000000080900720c */ /* 0x0c0fe40001fc6670 */
[----:B------:R-:W-:Y:S02]  /*0b40*/  ISETP.NE.AND P5, PT, R2, RZ, PT ;  /* 0x000000ff0200720c */ /* 0x000fe40003fa5270 */
[----:B------:R-:W-:Y:S02]  /*0b50*/  ISETP.GE.OR P0, PT, R9, R8, P0 ;  /* 0x000000080900720c */ /* 0x000fe40000706670 */
[C---:B------:R-:W-:Y:S01]  /*0b60*/  LEA R2, P3, R0.reuse, R134, 0x2 ;  /* 0x0000008600027211 */ /* 0x040fe200078610ff */
[----:B------:R-:W-:Y:S02]  /*0b70*/  @!P2 IMAD.MOV.U32 R6, RZ, RZ, -0x800000 ;  /* 0xff800000ff06a424 */ /* 0x000fe400078e00ff */
[----:B------:R-:W-:Y:S01]  /*0b80*/  @!P4 IMAD.MOV.U32 R7, RZ, RZ, -0x800000 ;  /* 0xff800000ff07c424 */ /* 0x000fe200078e00ff */
[----:B------:R-:W-:Y:S01]  /*0b90*/  LEA.HI.X R3, R0, R135, R3, 0x2, P3 ;  /* 0x0000008700037211 */ /* 0x000fe200018f1403 */
[----:B------:R-:W-:-:S02]  /*0ba0*/  @!P1 IMAD.MOV.U32 R0, RZ, RZ, -0x800000 ;  /* 0xff800000ff009424 */ /* 0x000fc400078e00ff */
[----:B------:R-:W-:Y:S04]  /*0bb0*/  @!P6 ST.E.128 desc[UR4][R4.64+0x1800], RZ ;  /* 0x001800ff0400e985 */ /* 0x000fe8000c101d04 */
[----:B------:R1:W-:Y:S04]  /*0bc0*/  @!P5 ST.E.128 desc[UR4][R4.64+0x1000], RZ ;  /* 0x001000ff0400d985 */ /* 0x0003e8000c101d04 */
[----:B------:R-:W-:Y:S04]  /*0bd0*/  @!P4 ST.E desc[UR4][R2.64], R7 ;  /* 0x000000070200c985 */ /* 0x000fe8000c101904 */
[----:B------:R-:W-:Y:S04]  /*0be0*/  @!P2 ST.E desc[UR4][R2.64+0x40], R6 ;  /* 0x000040060200a985 */ /* 0x000fe8000c101904 */
[----:B------:R2:W-:Y:S01]  /*0bf0*/  @!P1 ST.E desc[UR4][R2.64+0x80], R0 ;  /* 0x0000800002009985 */ /* 0x0005e2000c101904 */
[----:B-1----:R-:W-:-:S02]  /*0c00*/  IMAD.MOV.U32 R4, RZ, RZ, R237 ;  /* 0x000000ffff047224 */ /* 0x002fc400078e00ed */
[----:B------:R-:W-:-:S04]  /*0c10*/  IMAD.MOV.U32 R5, RZ, RZ, 0x0 ;  /* 0x00000000ff057424 */ /* 0x000fc800078e00ff */
[----:B--2---:R-:W-:Y:S05]  /*0c20*/  @P0 RET.REL.NODEC R4 `(_ZN5flash24flash_fwd_splitkv_kernelI23Flash_fwd_kernel_traitsILi32ELi64ELi256ELi4ELb0ELb0EN7cutlass6half_tE19Flash_kernel_traitsILi32ELi64ELi256ELi4ES3_EELb0ELb0ELb0ELb0ELb0ELb1ELb1ELb1EEEvNS_16Flash_fwd_paramsE) ;  /* 0xfffffff004f40950 */ /* 0x004fea0003c3ffff */
[----:B------:R-:W-:-:S05]  /*0c30*/  MOV R0, 0xff800000 ;  /* 0xff80000000007802 */ /* 0x000fca0000000f00 */
[----:B------:R1:W-:Y:S02]  /*0c40*/  ST.E desc[UR4][R2.64+0xc0], R0 ;  /* 0x0000c00002007985 */ /* 0x0003e4000c101904 */
[----:B-1----:R-:W-:Y:S02]  /*0c50*/  MOV R2, R237 ;  /* 0x000000ed00027202 */ /* 0x002fe40000000f00 */
[----:B------:R-:W-:-:S04]  /*0c60*/  MOV R3, 0x0 ;  /* 0x0000000000037802 */ /* 0x000fc80000000f00 */
[----:B------:R-:W-:Y:S05]  /*0c70*/  RET.REL.NODEC R2 `(_ZN5flash24flash_fwd_splitkv_kernelI23Flash_fwd_kernel_traitsILi32ELi64ELi256ELi4ELb0ELb0EN7cutlass6half_tE19Flash_kernel_traitsILi32ELi64ELi256ELi4ES3_EELb0ELb0ELb0ELb0ELb0ELb1ELb1ELb1EEEvNS_16Flash_fwd_paramsE) ;  /* 0xfffffff002e07950 */ /* 0x000fea0003c3ffff */
.L_x_1426:
        /* <DEDUP_REMOVED lines=17> */
[----:B------:R-:W-:-:S03]  /*0d90*/  IABS R6, R16 ;  /* 0x0000001000067213 */ /* 0x000fc60000000000 */
[----:B-----5:R-:W4:Y:S04]  /*0da0*/  LD.E.64 R12, desc[UR4][R134.64+0x50] ;  /* 0x00005004860c7980 */ /* 0x020f28000c101b00 */
        /* <DEDUP_REMOVED lines=12> */
[----:B------:R-:W-:Y:S01]  /*0e70*/  IMAD.HI.U32 R5, R3, R0, R2 ;  /* 0x0000000003057227 */ /* 0x000fe200078e0002 */
[----:B------:R-:W-:-:S03]  /*0e80*/  IADD3 R0, PT, PT, RZ, -R7, RZ ;  /* 0x80000007ff007210 */ /* 0x000fc60007ffe0ff */
[----:B------:R-:W-:Y:S02]  /*0e90*/  IMAD.MOV.U32 R3, RZ, RZ, R6 ;  /* 0x000000ffff037224 */ /* 0x000fe400078e0006 */
[----:B------:R-:W-:Y:S01]  /*0ea0*/  IMAD.MOV.U32 R2, RZ, RZ, R0 ;  /* 0x000000ffff027224 */ /* 0x000fe200078e0000 */
[----:B------:R-:W-:Y:S01]  /*0eb0*/  ISETP.NE.AND P3, PT, R10, RZ, PT ;  /* 0x000000ff0a00720c */ /* 0x000fe20003f65270 */
[----:B------:R-:W-:Y:S01]  /*0ec0*/  IMAD.HI.U32 R0, R5, R3, RZ ;  /* 0x0000000305007227 */ /* 0x000fe200078e00ff */
[----:B------:R-:W2:Y:S03]  /*0ed0*/  LD.E.64 R6, desc[UR4][R134.64+0x20] ;  /* 0x0000200486067980 */ /* 0x000ea6000c101b00 */
[----:B------:R-:W-:-:S05]  /*0ee0*/  IMAD R2, R0, R2, R3 ;  /* 0x0000000200027224 */ /* 0x000fca00078e0203 */
[----:B------:R-:W-:-:S13]  /*0ef0*/  ISETP.GT.U32.AND P0, PT, R4, R2, PT ;  /* 0x000000020400720c */ /* 0x000fda0003f04070 */
[----:B------:R-:W-:-:S04]  /*0f00*/  @!P0 IADD3 R2, PT, PT, R2, -R4, RZ ;  /* 0x8000000402028210 */ /* 0x000fc80007ffe0ff */
[----:B------:R-:W-:Y:S01]  /*0f10*/  ISETP.GE.U32.AND P1, PT, R2, R4, PT ;  /* 0x000000040200720c */ /* 0x000fe20003f26070 */
[----:B------:R-:W-:Y:S01]  /*0f20*/  @!P0 VIADD R0, R0, 0x1 ;  /* 0x0000000100008836 */ /* 0x000fe20000000000 */
[----:B------:R-:W-:Y:S01]  /*0f30*/  LOP3.LUT R2, R16, R10, RZ, 0x3c, !PT ;  /* 0x0000000a10027212 */ /* 0x000fe200078e3cff */
[----:B---3--:R-:W-:-:S03]  /*0f40*/  IMAD R4, R9, R232, RZ ;  /* 0x000000e809047224 */ /* 0x008fc600078e02ff */
        /* <DEDUP_REMOVED lines=64> */
.L_x_1428:
        /* <DEDUP_REMOVED lines=47> */
[----:B------:R-:W-:Y:S01]  /*1640*/  IMAD R0, R173, R10, RZ ;  /* 0x0000000aad007224 */ /* 0x000fe200078e02ff */
        /* <DEDUP_REMOVED lines=34> */
.L_x_1429:
[----:B------:R-:W-:Y:S05]  /*1870*/  BSYNC.RECONVERGENT B0 ;  /* 0x0000000000007941 */ /* 0x000fea0003800200 */
.L_x_1427:
        /* <DEDUP_REMOVED lines=9> */
[----:B------:R-:W-:-:S05]  /*1910*/  IABS R0, R19 ;  /* 0x0000001300007213 */ /* 0x000fca0000000000 */
[----:B------:R-:W-:-:S04]  /*1920*/  IMAD.MOV.U32 R5, RZ, RZ, R0 ;  /* 0x000000ffff057224 */ /* 0x000fc800078e0000 */
[----:B------:R-:W1:Y:S08]  /*1930*/  I2F.RP R2, R5 ;  /* 0x0000000500027306 */ /* 0x000e700000209400 */
        /* <DEDUP_REMOVED lines=8> */
[----:B------:R-:W-:-:S04]  /*19c0*/  IMAD.HI.U32 R4, R3, R4, R2 ;  /* 0x0000000403047227 */ /* 0x000fc800078e0002 */
[----:B------:R-:W-:Y:S02]  /*19d0*/  IMAD.MOV R2, RZ, RZ, -R9 ;  /* 0x000000ffff027224 */ /* 0x000fe400078e0a09 */
[----:B------:R-:W-:-:S04]  /*19e0*/  IMAD.HI.U32 R4, R4, R0, RZ ;  /* 0x0000000004047227 */ /* 0x000fc800078e00ff */
[----:B------:R-:W-:-:S05]  /*19f0*/  IMAD R0, R4, R2, R0 ;  /* 0x0000000204007224 */ /* 0x000fca00078e0200 */
[----:B------:R-:W-:Y:S01]  /*1a00*/  ISETP.GT.U32.AND P1, PT, R5, R0, PT ;  /* 0x000000000500720c */ /* 0x000fe20003f24070 */
[----:B------:R-:W-:-:S06]  /*1a10*/  IMAD.MOV.U32 R31, RZ, RZ, RZ ;  /* 0x000000ffff1f7224 */ /* 0x000fcc00078e00ff */
[----:B------:R1:W5:Y:S06]  /*1a20*/  @P6 LD.E R31, desc[UR4][R32.64] ;  /* 0x00000004201f6980 */ /* 0x00036c000c101900 */
[----:B------:R-:W-:-:S04]  /*1a30*/  @!P1 IADD3 R0, PT, PT, R0, -R5, RZ ;  /* 0x8000000500009210 */ /* 0x000fc80007ffe0ff */
[----:B------:R-:W-:Y:S01]  /*1a40*/  ISETP.GE.U32.AND P3, PT, R0, R5, PT ;  /* 0x000000050000720c */ /* 0x000fe20003f66070 */
[----:B------:R-:W-:Y:S01]  /*1a50*/  @!P1 VIADD R4, R4, 0x1 ;  /* 0x0000000104049836 */ /* 0x000fe20000000000 */
[----:B------:R-:W-:Y:S01]  /*1a60*/  LOP3.LUT R5, R233, R19, RZ, 0x3c, !PT ;  /* 0x00000013e9057212 */ /* 0x000fe200078e3cff */
[----:B-1----:R-:W-:-:S05]  /*1a70*/  IMAD.SHL.U32 R32, R170, 0x8, RZ ;  /* 0x00000008aa207824 */ /* 0x002fca00078e00ff */
[----:B------:R-:W-:-:S04]  /*1a80*/  LOP3.LUT R12, R32, 0x18, RZ, 0xc0, !PT ;  /* 0x00000018200c7812 */ /* 0x000fc800078ec0ff */
[----:B------:R-:W-:Y:S01]  /*1a90*/  IADD3 R2, P2, PT, R12, R8, RZ ;  /* 0x000000080c027210 */ /* 0x000fe20007f5e0ff */
[----:B------:R-:W-:Y:S01]  /*1aa0*/  @P3 VIADD R4, R4, 0x1 ;  /* 0x0000000104043836 */ /* 0x000fe20000000000 */
[----:B------:R-:W-:-:S03]  /*1ab0*/  ISETP.NE.AND P1, PT, R19, RZ, PT ;  /* 0x000000ff1300720c */ /* 0x000fc60003f25270 */
[----:B------:R-:W-:Y:S01]  /*1ac0*/  IMAD.X R3, RZ, RZ, R11, P2 ;  /* 0x000000ffff037224 */ /* 0x000fe200010e060b */
[----:B------:R-:W-:Y:S01]  /*1ad0*/  ISETP.GE.AND P2, PT, R5, RZ, PT ;  /* 0x000000ff0500720c */ /* 0x000fe20003f46270 */
[----:B-----5:R-:W-:Y:S01]  /*1ae0*/  IMAD R0, R20, R186, RZ ;  /* 0x000000ba14007224 */ /* 0x020fe200078e02ff */
[----:B------:R-:W-:Y:S01]  /*1af0*/  MOV R18, R4 ;  /* 0x0000000400127202 */ /* 0x000fe20000000f00 */
[----:B------:R-:W-:-:S04]  /*1b00*/  IMAD.WIDE.U32 R2, R10, R186, R2 ;  /* 0x000000ba0a027225 */ /* 0x000fc800078e0002 */
[----:B------:R-:W-:Y:S01]  /*1b10*/  IMAD R0, R10, R187, R0 ;  /* 0x000000bb0a007224 */ /* 0x000fe200078e0200 */
[----:B------:R-:W-:-:S03]  /*1b20*/  LOP3.LUT R11, R32, 0xc0, RZ, 0xc0, !PT ;  /* 0x000000c0200b7812 */ /* 0x000fc600078ec0ff */
[----:B------:R-:W-:Y:S02]  /*1b30*/  IMAD.IADD R3, R3, 0x1, R0 ;  /* 0x0000000103037824 */ /* 0x000fe400078e0200 */
[----:B------:R-:W-:Y:S01]  /*1b40*/  @!P2 IMAD.MOV R18, RZ, RZ, -R18 ;  /* 0x000000ffff12a224 */ /* 0x000fe200078e0a12 */
[----:B------:R-:W-:Y:S02]  /*1b50*/  @!P1 LOP3.LUT R18, RZ, R19, RZ, 0x33, !PT ;  /* 0x00000013ff129212 */ /* 0x000fe400078e33ff */
[----:B------:R-:W-:Y:S01]  /*1b60*/  SHF.R.S32.HI R10, RZ, 0x1f, R233 ;  /* 0x0000001fff0a7819 */ /* 0x000fe200000114e9 */
[----:B------:R-:W-:Y:S01]  /*1b70*/  IMAD.MOV.U32 R63, RZ, RZ, RZ ;  /* 0x000000ffff3f7224 */ /* 0x000fe200078e00ff */
[----:B------:R-:W-:Y:S01]  /*1b80*/  SHF.R.U32.HI R62, RZ, 0x2, R170 ;  /* 0x00000002ff3e7819 */ /* 0x000fe200000116aa */
[----:B------:R-:W1:Y:S01]  /*1b90*/  S2UR UR6, SR_CgaCtaId ;  /* 0x00000000000679c3 */ /* 0x000e620000008800 */
[----:B------:R-:W-:Y:S01]  /*1ba0*/  UMOV UR7, 0x400 ;  /* 0x0000040000077882 */ /* 0x000fe20000000000 */
[----:B------:R-:W-:Y:S01]  /*1bb0*/  LOP3.LUT R185, R185, R184, RZ, 0x3c, !PT ;  /* 0x000000b8b9b97212 */ /* 0x000fe200078e3cff */
[----:B------:R-:W-:-:S03]  /*1bc0*/  IMAD.SHL.U32 R118, R170, 0x4, RZ ;  /* 0x00000004aa767824 */ /* 0x000fc600078e00ff */
[----:B------:R-:W-:Y:S01]  /*1bd0*/  LOP3.LUT R184, R185, R184, RZ, 0x3c, !PT ;  /* 0x000000b8b9b87212 */ /* 0x000fe200078e3cff */
[----:B------:R-:W-:Y:S01]  /*1be0*/  IMAD.SHL.U32 R72, R172, 0x20, RZ ;  /* 0x00000020ac487824 */ /* 0x000fe200078e00ff */
[----:B------:R-:W-:Y:S02]  /*1bf0*/  LEA R221, R169, 0xffffff00, 0x8 ;  /* 0xffffff00a9dd7811 */ /* 0x000fe400078e40ff */
[C---:B------:R-:W-:Y:S02]  /*1c00*/  SHF.L.U64.HI R87, R186.reuse, 0x5, R187 ;  /* 0x00000005ba577819 */ /* 0x040fe400000102bb */
[----:B------:R-:W-:Y:S02]  /*1c10*/  SHF.L.U32 R85, R186, 0x5, RZ ;  /* 0x00000005ba557819 */ /* 0x000fe400000006ff */
[----:B------:R-:W-:Y:S01]  /*1c20*/  SHF.L.U64.HI R80, R172, 0x5, R173 ;  /* 0x00000005ac507819 */ /* 0x000fe200000102ad */
[----:B-1----:R-:W-:Y:S01]  /*1c30*/  ULEA UR6, UR6, UR7, 0x18 ;  /* 0x0000000706067291 */ /* 0x002fe2000f8ec0ff */
[----:B------:R-:W-:-:S02]  /*1c40*/  LOP3.LUT R117, R118, 0xc, RZ, 0xc0, !PT ;  /* 0x0000000c76757812 */ /* 0x000fc400078ec0ff */
[----:B------:R-:W-:Y:S01]  /*1c50*/  LOP3.LUT R185, R185, R184, RZ, 0x3c, !PT ;  /* 0x000000b8b9b97212 */ /* 0x000fe200078e3cff */
[----:B--2---:R-:W-:-:S04]  /*1c60*/  @P0 IMAD.WIDE.U32 R4, R14, R30, RZ ;  /* 0x0000001e0e040225 */ /* 0x004fc800078e00ff */
[----:B------:R-:W-:Y:S02]  /*1c70*/  @P0 IMAD R8, R15, R30, RZ ;  /* 0x0000001e0f080224 */ /* 0x000fe400078e02ff */
[-C--:B---3--:R-:W-:Y:S02]  /*1c80*/  @!P0 IMAD R9, R7, R232.reuse, RZ ;  /* 0x000000e807098224 */ /* 0x088fe400078e02ff */
[----:B------:R-:W-:-:S04]  /*1c90*/  @!P0 IMAD.WIDE.U32 R6, R6, R232, RZ ;  /* 0x000000e806068225 */ /* 0x000fc800078e00ff */
[----:B------:R-:W-:Y:S01]  /*1ca0*/  @P0 IMAD.MOV.U32 R6, RZ, RZ, R4 ;  /* 0x000000ffff060224 */ /* 0x000fe200078e0004 */
[----:B------:R-:W-:Y:S01]  /*1cb0*/  @!P0 IADD3 R0, PT, PT, R7, R9, RZ ;  /* 0x0000000907008210 */ /* 0x000fe20007ffe0ff */
[----:B------:R-:W-:Y:S01]  /*1cc0*/  @P0 IMAD.IADD R0, R5, 0x1, R8 ;  /* 0x0000000105000824 */ /* 0x000fe200078e0208 */
[----:B------:R-:W-:Y:S02]  /*1cd0*/  SHF.R.S32.HI R30, RZ, 0x1f, R18 ;  /* 0x0000001fff1e7819 */ /* 0x000fe40000011412 */
[----:B------:R-:W-:Y:S01]  /*1ce0*/  IADD3 R6, P1, PT, R12, R6, RZ ;  /* 0x000000060c067210 */ /* 0x000fe20007f3e0ff */
[----:B------:R-:W-:Y:S02]  /*1cf0*/  IMAD R8, R29, R18, RZ ;  /* 0x000000121d087224 */ /* 0x000fe400078e02ff */
[----:B------:R-:W-:Y:S01]  /*1d00*/  IMAD.WIDE.U32 R4, R18, R28, R2 ;  /* 0x0000001c12047225 */ /* 0x000fe200078e0002 */
[----:B------:R-:W-:Y:S02]  /*1d10*/  IADD3.X R7, PT, PT, RZ, R0, RZ, P1, !PT ;  /* 0x00000000ff077210 */ /* 0x000fe40000ffe4ff */
[----:B------:R-:W-:Y:S01]  /*1d20*/  LOP3.LUT R2, R11, 0x18, R170, 0xf8, !PT ;  /* 0x000000180b027812 */ /* 0x000fe200078ef8aa */
[----:B------:R-:W-:-:S02]  /*1d30*/  IMAD R0, R30, R28, R8 ;  /* 0x0000001c1e007224 */ /* 0x000fc400078e0208 */
[----:B------:R-:W-:Y:S01]  /*1d40*/  IMAD R9, R17, R233, RZ ;  /* 0x000000e911097224 */ /* 0x000fe200078e02ff */
[----:B------:R-:W-:Y:S01]  /*1d50*/  LOP3.LUT R8, R2, 0x18, R32, 0x78, !PT ;  /* 0x0000001802087812 */ /* 0x000fe200078e7820 */
[----:B------:R-:W-:Y:S01]  /*1d60*/  IMAD.WIDE.U32 R6, R233, R16, R6 ;  /* 0x00000010e9067225 */ /* 0x000fe200078e0006 */
[-C--:B------:R-:W-:Y:S02]  /*1d70*/  @!P0 MOV R2, R14.reuse ;  /* 0x0000000e00028202 */ /* 0x080fe40000000f00 */
[----:B------:R-:W-:Y:S01]  /*1d80*/  LOP3.LUT R17, R8, 0x1f20, R32, 0xf8, !PT ;  /* 0x00001f2008117812 */ /* 0x000fe200078ef820 */
[----:B------:R-:W-:Y:S01]  /*1d90*/  @!P0 IMAD.MOV.U32 R3, RZ, RZ, R15 ;  /* 0x000000ffff038224 */ /* 0x000fe200078e000f */
[----:B------:R-:W-:Y:S01]  /*1da0*/  @P0 MOV R2, R14 ;  /* 0x0000000e00020202 */ /* 0x000fe20000000f00 */
[----:B------:R-:W-:Y:S02]  /*1db0*/  IMAD R9, R16, R10, R9 ;  /* 0x0000000a10097224 */ /* 0x000fe400078e0209 */
[----:B------:R-:W-:-:S02]  /*1dc0*/  @P0 IMAD.MOV.U32 R3, RZ, RZ, R15 ;  /* 0x000000ffff030224 */ /* 0x000fc400078e000f */
[----:B------:R-:W-:Y:S01]  /*1dd0*/  IMAD.MOV.U32 R8, RZ, RZ, R6 ;  /* 0x000000ffff087224 */ /* 0x000fe200078e0006 */
[----:B------:R-:W-:Y:S01]  /*1de0*/  IADD3 R6, P0, PT, R12, R21, RZ ;  /* 0x000000150c067210 */ /* 0x000fe20007f1e0ff */
[----:B------:R-:W-:Y:S02]  /*1df0*/  IMAD.IADD R9, R7, 0x1, R9 ;  /* 0x0000000107097824 */ /* 0x000fe400078e0209 */
[----:B------:R-:W-:Y:S01]  /*1e00*/  IMAD.WIDE.U32 R10, R35, 0x40, R62 ;  /* 0x00000040230a7825 */ /* 0x000fe200078e003e */
[----:B------:R-:W-:-:S03]  /*1e10*/  IADD3.X R7, PT, PT, RZ, R13, RZ, P0, !PT ;  /* 0x0000000dff077210 */ /* 0x000fc600007fe4ff */
[----:B------:R-:W-:Y:S02]  /*1e20*/  IMAD.IADD R5, R5, 0x1, R0 ;  /* 0x0000000105057824 */ /* 0x000fe400078e0200 */
[----:B------:R-:W-:Y:S02]  /*1e30*/  IMAD R0, R11, R2, RZ ;  /* 0x000000020b007224 */ /* 0x000fe400078e02ff */
[----:B------:R-:W-:Y:S02]  /*1e40*/  IMAD R15, R173, R62, RZ ;  /* 0x0000003ead0f7224 */ /* 0x000fe400078e02ff */
[----:B------:R-:W-:Y:S01]  /*1e50*/  IMAD.WIDE.U32 R6, R62, R172, R6 ;  /* 0x000000ac3e067225 */ /* 0x000fe200078e0006 */
[----:B------:R-:W-:Y:S02]  /*1e60*/  SHF.R.S32.HI R14, RZ, 0x1f, R90 ;  /* 0x0000001fff0e7819 */ /* 0x000fe4000001145a */
[----:B------:R-:W-:Y:S01]  /*1e70*/  SHF.L.U64.HI R103, R2, 0x5, R3 ;  /* 0x0000000502677819 */ /* 0x000fe20000010203 */
[----:B------:R-:W-:Y:S01]  /*1e80*/  IMAD R11, R10, R3, R0 ;  /* 0x000000030a0b7224 */ /* 0x000fe200078e0200 */
[----:B----4-:R-:W-:Y:S01]  /*1e90*/  LEA R225, P1, R6, R24, 0x1 ;  /* 0x0000001806e17211 */ /* 0x010fe200078208ff */
[----:B------:R-:W-:-:S02]  /*1ea0*/  IMAD.SHL.U32 R91, R2, 0x20, RZ ;  /* 0x00000020025b7824 */ /* 0x000fc400078e00ff */
[----:B------:R-:W-:Y:S02]  /*1eb0*/  IMAD.IADD R0, R7, 0x1, R15 ;  /* 0x0000000107007824 */ /* 0x000fe400078e020f */
[----:B------:R-:W-:Y:S01]  /*1ec0*/  IMAD.WIDE.U32 R2, R10, R2, R8 ;  /* 0x000000020a027225 */ /* 0x000fe200078e0008 */
[----:B------:R-:W-:Y:S02]  /*1ed0*/  LEA.HI R8, R14, R90, RZ, 0x8 ;  /* 0x0000005a0e087211 */ /* 0x000fe400078f40ff */
[----:B------:R-:W-:Y:S01]  /*1ee0*/  LEA.HI.X R224, R6, R25, R0, 0x1, P1 ;  /* 0x0000001906e07211 */ /* 0x000fe200008f0c00 */
[----:B------:R-:W-:Y:S02]  /*1ef0*/  IMAD R16, R187, R62, RZ ;  /* 0x0000003ebb107224 */ /* 0x000fe400078e02ff */
[----:B------:R-:W-:Y:S01]  /*1f00*/  IMAD.WIDE.U32 R4, R62, R186, R4 ;  /* 0x000000ba3e047225 */ /* 0x000fe200078e0004 */
[----:B------:R-:W-:-:S04]  /*1f10*/  SHF.R.S32.HI R0, RZ, 0x8, R8 ;  /* 0x00000008ff007819 */ /* 0x000fc80000011408 */
[----:B------:R-:W-:Y:S02]  /*1f20*/  IADD3 R5, PT, PT, R5, R16, RZ ;  /* 0x0000001005057210 */ /* 0x000fe40007ffe0ff */
[C---:B------:R-:W-:Y:S02]  /*1f30*/  LEA R227, P0, R4.reuse, R22, 0x1 ;  /* 0x0000001604e37211 */ /* 0x040fe400078008ff */
[----:B------:R-:W-:Y:S02]  /*1f40*/  VIMNMX R83, PT, PT, R229, R0, !PT ;  /* 0x00000000e5537248 */ /* 0x000fe40007fe0100 */
[----:B------:R-:W-:Y:S02]  /*1f50*/  LEA.HI.X R226, R4, R23, R5, 0x1, P0 ;  /* 0x0000001704e27211 */ /* 0x000fe400000f0c05 */
[----:B------:R-:W-:Y:S01]  /*1f60*/  ISETP.GT.AND P0, PT, R169, R83, PT ;  /* 0x00000053a900720c */ /* 0x000fe20003f04270 */
[----:B------:R-:W-:Y:S01]  /*1f70*/  IMAD.IADD R3, R3, 0x1, R11 ;  /* 0x0000000103037824 */ /* 0x000fe200078e020b */
[----:B------:R-:W-:-:S02]  /*1f80*/  LEA R88, P2, R2, R26, 0x1 ;  /* 0x0000001a02587211 */ /* 0x000fc400078408ff */
[----:B------:R-:W-:Y:S02]  /*1f90*/  LEA R81, R17, UR6, 0x1 ;  /* 0x0000000611517c11 */ /* 0x000fe4000f8e08ff */
[----:B------:R-:W-:Y:S02]  /*1fa0*/  LEA.HI.X R89, R2, R27, R3, 0x1, P2 ;  /* 0x0000001b02597211 */ /* 0x000fe400010f0c03 */
[----:B------:R-:W-:-:S05]  /*1fb0*/  LEA.HI R0, R34, R34, RZ, 0x1 ;  /* 0x0000002222007211 */ /* 0x000fca00078f08ff */
[----:B------:R-:W-:Y:S05]  /*1fc0*/  @!P0 BRA `(.L_x_1430) ;  /* 0x0000006800a08947 */ /* 0x000fea0003800000 */
        /* <DEDUP_REMOVED lines=12> */
[----:B------:R-:W-:Y:S02]  /*2090*/  SHF.R.S32.HI R24, RZ, 0x1, R0 ;  /* 0x00000001ff187819 */ /* 0x000fe40000011400 */
[----:B------:R-:W-:Y:S02]  /*20a0*/  IADD3 R0, P0, PT, -R90, R62, RZ ;  /* 0x0000003e5a007210 */ /* 0x000fe40007f1e1ff */
[----:B------:R-:W-:Y:S01]  /*20b0*/  LOP3.LUT R60, R60, 0xfffffff7, RZ, 0xc0, !PT ;  /* 0xfffffff73c3c7812 */ /* 0x000fe200078ec0ff */
[C---:B------:R-:W-:Y:S01]  /*20c0*/  IMAD R97, R24.reuse, 0x60, RZ ;  /* 0x0000006018617824 */ /* 0x040fe200078e02ff */
[C---:B------:R-:W-:Y:S01]  /*20d0*/  SHF.L.U32 R84, R24.reuse, 0x5, RZ ;  /* 0x0000000518547819 */ /* 0x040fe200000006ff */
[C---:B------:R-:W-:Y:S01]  /*20e0*/  IMAD R96, R24.reuse, 0xa0, RZ ;  /* 0x000000a018607824 */ /* 0x040fe200078e02ff */
[C---:B------:R-:W-:Y:S01]  /*20f0*/  SHF.L.U32 R92, R24.reuse, 0x7, RZ ;  /* 0x00000007185c7819 */ /* 0x040fe200000006ff */
[C---:B------:R-:W-:Y:S02]  /*2100*/  IMAD R95, R24.reuse, 0xc0, RZ ;  /* 0x000000c0185f7824 */ /* 0x040fe400078e02ff */
[----:B------:R-:W-:-:S02]  /*2110*/  IMAD R94, R24, 0xe0, RZ ;  /* 0x000000e0185e7824 */ /* 0x000fc400078e02ff */
        /* <DEDUP_REMOVED lines=26> */
[----:B---3--:R-:W-:Y:S02]  /*22c0*/  IMAD R8, R53, R221, RZ ;  /* 0x000000dd35087224 */ /* 0x008fe400078e02ff */
[----:B------:R-:W-:-:S04]  /*22d0*/  IMAD.WIDE.U32 R2, R221, R52, R2 ;  /* 0x00000034dd027225 */ /* 0x000fc800078e0002 */
[----:B------:R-:W-:Y:S02]  /*22e0*/  IMAD R20, R52, R19, R8 ;  /* 0x0000001334147224 */ /* 0x000fe400078e0208 */
[----:B----4-:R-:W-:-:S04]  /*22f0*/  IMAD.WIDE.U32 R8, R232, R4, R12 ;  /* 0x00000004e8087225 */ /* 0x010fc800078e000c */
[----:B------:R-:W-:Y:S01]  /*2300*/  IMAD R4, R5, R232, RZ ;  /* 0x000000e805047224 */ /* 0x000fe200078e02ff */
[----:B------:R-:W-:Y:S01]  /*2310*/  IADD3 R5, PT, PT, R3, R20, RZ ;  /* 0x0000001403057210 */ /* 0x000fe20007ffe0ff */
[----:B-----5:R-:W-:Y:S02]  /*2320*/  IMAD R20, R7, R18, RZ ;  /* 0x0000001207147224 */ /* 0x020fe400078e02ff */
[----:B------:R-:W-:Y:S01]  /*2330*/  IMAD.IADD R3, R9, 0x1, R4 ;  /* 0x0000000109037824 */ /* 0x000fe200078e0204 */
[----:B------:R-:W-:Y:S01]  /*2340*/  MOV R4, R2 ;  /* 0x0000000200047202 */ /* 0x000fe20000000f00 */
[----:B------:R-:W-:Y:S02]  /*2350*/  IMAD R7, R51, R221, RZ ;  /* 0x000000dd33077224 */ /* 0x000fe400078e02ff */
[----:B------:R-:W-:Y:S02]  /*2360*/  IMAD.MOV.U32 R2, RZ, RZ, R8 ;  /* 0x000000ffff027224 */ /* 0x000fe400078e0008 */
[----:B------:R-:W-:-:S02]  /*2370*/  IMAD R19, R50, R19, R7 ;  /* 0x0000001332137224 */ /* 0x000fc400078e0207 */
[----:B------:R-:W-:-:S04]  /*2380*/  IMAD.WIDE.U32 R2, R221, R50, R2 ;  /* 0x00000032dd027225 */ /* 0x000fc800078e0002 */
[----:B------:R-:W-:Y:S02]  /*2390*/  IMAD R20, R6, R30, R20 ;  /* 0x0000001e06147224 */ /* 0x000fe400078e0214 */
[----:B------:R-:W-:-:S04]  /*23a0*/  IMAD.WIDE.U32 R4, R18, R6, R4 ;  /* 0x0000000612047225 */ /* 0x000fc800078e0004 */
[----:B------:R-:W-:Y:S02]  /*23b0*/  IMAD.IADD R3, R3, 0x1, R19 ;  /* 0x0000000103037824 */ /* 0x000fe400078e0213 */
[----:B------:R-:W-:Y:S02]  /*23c0*/  IMAD R6, R11, R18, RZ ;  /* 0x000000120b067224 */ /* 0x000fe400078e02ff */
[----:B------:R-:W-:-:S04]  /*23d0*/  IMAD.WIDE.U32 R2, R18, R10, R2 ;  /* 0x0000000a12027225 */ /* 0x000fc800078e0002 */
[----:B------:R-:W-:Y:S01]  /*23e0*/  IMAD R8, R10, R30, R6 ;  /* 0x0000001e0a087224 */ /* 0x000fe200078e0206 */
[----:B------:R-:W-:Y:S02]  /*23f0*/  IADD3 R6, PT, PT, R221, R31, RZ ;  /* 0x0000001fdd067210 */ /* 0x000fe40007ffe0ff */
[----:B------:R-:W-:Y:S01]  /*2400*/  SHF.R.S32.HI R7, RZ, 0x1f, R90 ;  /* 0x0000001fff077819 */ /* 0x000fe2000001145a */
[----:B------:R-:W-:Y:S01]  /*2410*/  IMAD.IADD R3, R3, 0x1, R8 ;  /* 0x0000000103037824 */ /* 0x000fe200078e0208 */
[----:B------:R-:W-:Y:S01]  /*2420*/  LOP3.LUT R9, R170, 0x3, RZ, 0xc0, !PT ;  /* 0x00000003aa097812 */ /* 0x000fe200078ec0ff */
[-C--:B------:R-:W-:Y:S01]  /*2430*/  IMAD R8, R62, R24.reuse, RZ ;  /* 0x000000183e087224 */ /* 0x080fe200078e02ff */
[----:B------:R-:W-:Y:S01]  /*2440*/  IADD3.X R7, PT, PT, RZ, ~R7, RZ, P0, !PT ;  /* 0x80000007ff077210 */ /* 0x000fe200007fe4ff */
[----:B------:R-:W-:Y:S02]  /*2450*/  IMAD R11, R6, R24, RZ ;  /* 0x00000018060b7224 */ /* 0x000fe400078e02ff */
[----:B------:R-:W-:Y:S01]  /*2460*/  IMAD R6, R9, 0x8, R8 ;  /* 0x0000000809067824 */ /* 0x000fe200078e0208 */
[----:B------:R-:W-:Y:S01]  /*2470*/  IADD3 R9, PT, PT, R117, R8, RZ ;  /* 0x0000000875097210 */ /* 0x000fe20007ffe0ff */
[----:B------:R-:W-:Y:S01]  /*2480*/  IMAD R18, R7, R52, RZ ;  /* 0x0000003407127224 */ /* 0x000fe200078e02ff */
[----:B------:R-:W-:Y:S01]  /*2490*/  IADD3 R5, PT, PT, R5, R20, RZ ;  /* 0x0000001405057210 */ /* 0x000fe20007ffe0ff */
[----:B------:R-:W-:Y:S01]  /*24a0*/  IMAD R10, R7, R50, RZ ;  /* 0x00000032070a7224 */ /* 0x000fe200078e02ff */
[----:B------:R-:W-:-:S02]  /*24b0*/  SHF.R.S32.HI R19, RZ, 0x1f, R11 ;  /* 0x0000001fff137819 */ /* 0x000fc4000001140b */
[----:B------:R-:W-:Y:S01]  /*24c0*/  IADD3 R8, P1, PT, R11, R9, RZ ;  /* 0x000000090b087210 */ /* 0x000fe20007f3e0ff */
[----:B------:R-:W-:Y:S01]  /*24d0*/  IMAD R18, R53, R0, R18 ;  /* 0x0000000035127224 */ /* 0x000fe200078e0212 */
[----:B------:R-:W-:Y:S01]  /*24e0*/  IADD3 R7, P0, PT, R11, R6, RZ ;  /* 0x000000060b077210 */ /* 0x000fe20007f1e0ff */
[-C--:B------:R-:W-:Y:S02]  /*24f0*/  IMAD R10, R51, R0.reuse, R10 ;  /* 0x00000000330a7224 */ /* 0x080fe400078e020a */
[----:B------:R-:W-:-:S04]  /*2500*/  IMAD.WIDE.U32 R4, R52, R0, R4 ;  /* 0x0000000034047225 */ /* 0x000fc800078e0004 */
[----:B------:R-:W-:Y:S01]  /*2510*/  IMAD.WIDE.U32 R2, R50, R0, R2 ;  /* 0x0000000032027225 */ /* 0x000fe200078e0002 */
[-C--:B------:R-:W-:Y:S02]  /*2520*/  LEA.HI.X.SX32 R0, R9, R19.reuse, 0x1, P1 ;  /* 0x0000001309007211 */ /* 0x080fe400008f0eff */
[----:B------:R-:W-:Y:S01]  /*2530*/  LEA.HI.X.SX32 R56, R6, R19, 0x1, P0 ;  /* 0x0000001306387211 */ /* 0x000fe200000f0eff */
[----:B------:R-:W-:Y:S01]  /*2540*/  IMAD.IADD R25, R3, 0x1, R10 ;  /* 0x0000000103197824 */ /* 0x000fe200078e020a */
[----:B------:R-:W-:Y:S02]  /*2550*/  LEA R26, P0, R2, R26, 0x1 ;  /* 0x0000001a021a7211 */ /* 0x000fe400078008ff */
[C---:B------:R-:W-:Y:S02]  /*2560*/  SHF.L.U64.HI R0, R8.reuse, 0x1, R0 ;  /* 0x0000000108007819 */ /* 0x040fe40000010200 */
[----:B------:R-:W-:Y:S02]  /*2570*/  SHF.L.U32 R8, R8, 0x1, RZ ;  /* 0x0000000108087819 */ /* 0x000fe400000006ff */
[----:B------:R-:W-:-:S02]  /*2580*/  LEA.HI.X R25, R2, R27, R25, 0x1, P0 ;  /* 0x0000001b02197211 */ /* 0x000fc400000f0c19 */
[----:B------:R-:W-:Y:S02]  /*2590*/  IADD3 R28, P0, PT, R16, R8, RZ ;  /* 0x00000008101c7210 */ /* 0x000fe40007f1e0ff */
[----:B------:R-:W-:Y:S02]  /*25a0*/  IADD3 R5, PT, PT, R5, R18, RZ ;  /* 0x0000001205057210 */ /* 0x000fe40007ffe0ff */
[----:B------:R-:W-:Y:S02]  /*25b0*/  LEA R75, P1, R4, R22, 0x1 ;  /* 0x00000016044b7211 */ /* 0x000fe400078208ff */
[----:B------:R-:W-:Y:S02]  /*25c0*/  IADD3.X R29, PT, PT, R17, R0, RZ, P0, !PT ;  /* 0x00000000111d7210 */ /* 0x000fe400007fe4ff */
[----:B------:R-:W-:Y:S02]  /*25d0*/  ISETP.GE.AND P0, PT, R12, R228, PT ;  /* 0x000000e40c00720c */ /* 0x000fe40003f06270 */
[C---:B------:R-:W-:Y:S01]  /*25e0*/  SHF.L.U64.HI R56, R7.reuse, 0x1, R56 ;  /* 0x0000000107387819 */ /* 0x040fe20000010238 */
[----:B------:R-:W-:Y:S01]  /*25f0*/  IMAD.SHL.U32 R7, R7, 0x2, RZ ;  /* 0x0000000207077824 */ /* 0x000fe200078e00ff */
[----:B------:R-:W-:-:S02]  /*2600*/  LEA.HI.X R74, R4, R23, R5, 0x1, P1 ;  /* 0x00000017044a7211 */ /* 0x000fc400008f0c05 */
[C---:B------:R-:W-:Y:S02]  /*2610*/  IADD3 R44, P1, PT, R14.reuse, R8, RZ ;  /* 0x000000080e2c7210 */ /* 0x040fe40007f3e0ff */
[-C--:B------:R-:W-:Y:S01]  /*2620*/  IADD3 R58, P3, PT, R14, R7.reuse, RZ ;  /* 0x000000070e3a7210 */ /* 0x080fe20007f7e0ff */
[----:B------:R-:W-:Y:S01]  /*2630*/  IMAD.WIDE.U32 R100, R50, 0xc0, RZ ;  /* 0x000000c032647825 */ /* 0x000fe200078e00ff */
[----:B------:R-:W-:Y:S02]  /*2640*/  IADD3 R59, P2, PT, R16, R7, RZ ;  /* 0x00000007103b7210 */ /* 0x000fe40007f5e0ff */
[----:B------:R-:W-:Y:S01]  /*2650*/  IADD3.X R45, PT, PT, R15, R0, RZ, P1, !PT ;  /* 0x000000000f2d7210 */ /* 0x000fe20000ffe4ff */
[----:B------:R-:W-:Y:S01]  /*2660*/  IMAD R0, R51, 0xc0, RZ ;  /* 0x000000c033007824 */ /* 0x000fe200078e02ff */
[----:B------:R-:W-:Y:S01]  /*2670*/  @P0 LOP3.LUT R60, R60, 0x8, RZ, 0xfc, !PT ;  /* 0x000000083c3c0812 */ /* 0x000fe200078efcff */
[--C-:B------:R-:W-:Y:S01]  /*2680*/  IMAD.X R57, R15, 0x1, R56.reuse, P3 ;  /* 0x000000010f397824 */ /* 0x100fe200018e0638 */
[----:B------:R-:W-:Y:S01]  /*2690*/  SHF.L.U64.HI R109, R52, 0x6, R53 ;  /* 0x00000006346d7819 */ /* 0x000fe20000010235 */
[----:B------:R-:W-:Y:S01]  /*26a0*/  IMAD.X R56, R17, 0x1, R56, P2 ;  /* 0x0000000111387824 */ /* 0x000fe200010e0638 */
[--C-:B------:R-:W-:Y:S01]  /*26b0*/  SHF.L.U64.HI R104, R50, 0x6, R51.reuse ;  /* 0x0000000632687819 */ /* 0x100fe20000010233 */
[----:B------:R-:W-:Y:S01]  /*26c0*/  IMAD.SHL.U32 R110, R52, 0x40, RZ ;  /* 0x00000040346e7824 */ /* 0x000fe200078e00ff */
[C---:B------:R-:W-:Y:S01]  /*26d0*/  SHF.L.U32 R105, R50.reuse, 0x6, RZ ;  /* 0x0000000632697819 */ /* 0x040fe200000006ff */
[C---:B------:R-:W-:Y:S01]  /*26e0*/  IMAD.SHL.U32 R107, R50.reuse, 0x80, RZ ;  /* 0x00000080326b7824 */ /* 0x040fe200078e00ff */
[C-C-:B------:R-:W-:Y:S01]  /*26f0*/  SHF.L.U64.HI R106, R50.reuse, 0x7, R51.reuse ;  /* 0x00000007326a7819 */ /* 0x140fe20000010233 */
[----:B------:R-:W-:Y:S01]  /*2700*/  IMAD.IADD R78, R101, 0x1, R0 ;  /* 0x00000001654e7824 */ /* 0x000fe200078e0200 */
[----:B------:R-:W-:-:S02]  /*2710*/  SHF.L.U64.HI R108, R50, 0x5, R51 ;  /* 0x00000005326c7819 */ /* 0x000fc40000010233 */
[----:B------:R-:W-:-:S07]  /*2720*/  SHF.L.U32 R102, R50, 0x5, RZ ;  /* 0x0000000532667819 */ /* 0x000fce00000006ff */
.L_x_1469:
        /* <DEDUP_REMOVED lines=68> */
[C---:B-1----:R-:W-:Y:S04]  /*2b70*/  @!P1 IMAD.WIDE.U32 R6, R52.reuse, 0x140, R4 ;  /* 0x0000014034069825 */ /* 0x042fe800078e0004 */
[----:B------:R-:W-:Y:S02]  /*2b80*/  @!P1 IMAD.IADD R7, R7, 0x1, R0 ;  /* 0x0000000107079824 */ /* 0x000fe400078e0200 */
[----:B------:R-:W-:Y:S04]  /*2b90*/  @!P3 IMAD.WIDE.U32 R4, R52, 0x180, R4 ;  /* 0x000001803404b825 */ /* 0x000fe800078e0004 */
[----:B------:R-:W-:Y:S01]  /*2ba0*/  @!P1 IMAD R0, R187, 0x140, RZ ;  /* 0x00000140bb009824 */ /* 0x000fe200078e02ff */
[----:B--2---:R1:W-:Y:S04]  /*2bb0*/  @!P4 ST.E.128 desc[UR4][R14.64], R8 ;  /* 0x000000080e00c985 */ /* 0x0043e8000c101d04 */
[----:B-1----:R1:W2:Y:S01]  /*2bc0*/  @!P1 LD.E.128 R8, desc[UR4][R6.64] ;  /* 0x0000000406089980 */ /* 0x0022a2000c101d00 */
[----:B------:R-:W-:Y:S01]  /*2bd0*/  @!P3 IMAD R14, R53, 0x180, RZ ;  /* 0x00000180350eb824 */ /* 0x000fe200078e02ff */
[----:B------:R-:W-:Y:S03]  /*2be0*/  P2R R15, PR, RZ, 0x1 ;  /* 0x00000001ff0f7803 */ /* 0x000fe60000000000 */
[----:B------:R-:W-:Y:S02]  /*2bf0*/  @!P3 IMAD.IADD R5, R5, 0x1, R14 ;  /* 0x000000010505b824 */ /* 0x000fe400078e020e */
        /* <DEDUP_REMOVED lines=84> */
.L_x_1432:
[----:B------:R-:W2:Y:S02]  /*3140*/  LD.E.U8 R0, desc[UR4][R134.64+0x1b3] ;  /* 0x0001b30486007980 */ /* 0x000ea4000c101100 */
[----:B--2---:R-:W-:Y:S11]  /*3150*/  ISETP.NE.AND P0, PT, R0, RZ, PT ;  /* 0x000000ff0000720c */ /* 0x004ff60003f05270 */
[----:B------:R-:W-:Y:S02]  /*3160*/  @!UPT UIADD3 URZ, UPT, UPT, URZ, URZ, URZ ;  /* 0x000000fffffff290 */ /* 0x000fe4000fffe0ff */
[----:B------:R-:W-:Y:S05]  /*3170*/  @!P0 BRA `(.L_x_1434) ;  /* 0x0000002000008947 */ /* 0x000fea0003800000 */
[----:B------:R-:W-:Y:S01]  /*3180*/  LEA R36, P0, R72, R55, 0x1 ;  /* 0x0000003748247211 */ /* 0x000fe200078008ff */
[----:B------:R-:W2:Y:S01]  /*3190*/  LD.E R0, desc[UR4][R134.64+0xc0] ;  /* 0x0000c00486007980 */ /* 0x000ea2000c101900 */
[----:B------:R-:W-:Y:S01]  /*31a0*/  ISETP.NE.AND P1, PT, R15, RZ, PT ;  /* 0x000000ff0f00720c */ /* 0x000fe20003f25270 */
[----:B------:R-:W-:Y:S01]  /*31b0*/  IMAD.SHL.U32 R30, R84, 0x2, RZ ;  /* 0x00000002541e7824 */ /* 0x000fe200078e00ff */
        /* <DEDUP_REMOVED lines=69> */
.L_x_1436:
[----:B------:R-:W-:Y:S05]  /*3610*/  BSYNC.RECONVERGENT B0 ;  /* 0x0000000000007941 */ /* 0x000fea0003800200 */
.L_x_1435:
        /* <DEDUP_REMOVED lines=55> */
.L_x_1438:
[----:B------:R-:W-:Y:S05]  /*3990*/  BSYNC.RECONVERGENT B0 ;  /* 0x0000000000007941 */ /* 0x000fea0003800200 */
.L_x_1437:
        /* <DEDUP_REMOVED lines=57> */
.L_x_1440:
[----:B------:R-:W-:Y:S05]  /*3d30*/  BSYNC.RECONVERGENT B0 ;  /* 0x0000000000007941 */ /* 0x000fea0003800200 */
.L_x_1439:
        /* <DEDUP_REMOVED lines=66> */
.L_x_1442:
[----:B------:R-:W-:Y:S05]  /*4160*/  BSYNC.RECONVERGENT B0 ;  /* 0x0000000000007941 */ /* 0x000fea0003800200 */
.L_x_1441:
        /* <DEDUP_REMOVED lines=61> */
.L_x_1444:
[----:B------:R-:W-:Y:S05]  /*4540*/  BSYNC.RECONVERGENT B0 ;  /* 0x0000000000007941 */ /* 0x000fea0003800200 */
.L_x_1443:
        /* <DEDUP_REMOVED lines=57> */
.L_x_1446:
[----:B------:R-:W-:Y:S05]  /*48e0*/  BSYNC.RECONVERGENT B0 ;  /* 0x0000000000007941 */ /* 0x000fea0003800200 */
.L_x_1445:
        /* <DEDUP_REMOVED lines=64> */
.L_x_1448:
[----:B------:R-:W-:Y:S05]  /*4cf0*/  BSYNC.RECONVERGENT B0 ;  /* 0x0000000000007941 */ /* 0x000fea0003800200 */
.L_x_1447:
        /* <DEDUP_REMOVED lines=64> */
.L_x_1450:
[----:B------:R-:W-:Y:S05]  /*5100*/  BSYNC.RECONVERGENT B0 ;  /* 0x0000000000007941 */ /* 0x000fea0003800200 */
.L_x_1449:
[----:B------:R-:W5:Y:S02]  /*5110*/  LD.E R0, desc[UR4][R134.64+0xd0] ;  /* 0x0000d00486007980 */ /* 0x000f64000c101900 */
[----:B-----5:R-:W-:Y:S05]  /*5120*/  IMAD.U32 R0, R0, -0x80, RZ ;  /* 0xffffff8000007824 */ /* 0x020fea00078e00ff */
[C---:B------:R-:W-:Y:S02]  /*5130*/  LEA R28, P1, R0.reuse, R28, 0x1 ;  /* 0x0000001c001c7211 */ /* 0x040fe400078208ff */
[C---:B------:R-:W-:Y:S02]  /*5140*/  LEA R44, P0, R0.reuse, R44, 0x1 ;  /* 0x0000002c002c7211 */ /* 0x040fe400078008ff */
[C---:B------:R-:W-:Y:S02]  /*5150*/  LEA.HI.X.SX32 R29, R0.reuse, R29, 0x1, P1 ;  /* 0x0000001d001d7211 */ /* 0x040fe400008f0eff */
[----:B------:R-:W-:Y:S01]  /*5160*/  LEA.HI.X.SX32 R45, R0, R45, 0x1, P0 ;  /* 0x0000002d002d7211 */ /* 0x000fe200000f0eff */
[----:B------:R-:W-:Y:S05]  /*5170*/  BRA `(.L_x_1433) ;  /* 0x00000030008c7947 */ /* 0x000fea0003800000 */
.L_x_1434:
        /* <DEDUP_REMOVED lines=30> */
[--C-:B---3--:R-:W-:Y:S01]  /*5360*/  @!P0 HADD2.F32 R10, -RZ, R4.reuse.H0_H0 ;  /* 0x20000004ff0a8230 */ /* 0x108fe20000004100 */
[----:B--2---:R-:W-:Y:S01]  /*5370*/  @!P0 MOV R31, R34 ;  /* 0x00000022001f8202 */ /* 0x004fe20000000f00 */
[----:B------:R-:W-:Y:S01]  /*5380*/  @!P0 HADD2.F32 R9, -RZ, R4.H1_H1 ;  /* 0x30000004ff098230 */ /* 0x000fe20000004100 */
[----:B------:R-:W-:Y:S01]  /*5390*/  @!P0 MOV R30, R35 ;  /* 0x00000023001e8202 */ /* 0x000fe20000000f00 */
[--C-:B------:R-:W-:Y:S02]  /*53a0*/  @!P0 HADD2.F32 R16, -RZ, R5.reuse.H0_H0 ;  /* 0x20000005ff108230 */ /* 0x100fe40000004100 */
[----:B------:R-:W-:Y:S02]  /*53b0*/  @!P0 HADD2.F32 R11, -RZ, R5.H1_H1 ;  /* 0x30000005ff0b8230 */ /* 0x000fe40000004100 */
[----:B------:R-:W-:Y:S02]  /*53c0*/  @!P0 HADD2.F32 R18, -RZ, R6.H0_H0 ;  /* 0x20000006ff128230 */ /* 0x000fe40000004100 */
[--C-:B----4-:R-:W-:Y:S02]  /*53d0*/  @!P0 HADD2.F32 R0, -RZ, R36.reuse.H0_H0 ;  /* 0x20000024ff008230 */ /* 0x110fe40000004100 */
[----:B-1----:R-:W-:Y:S01]  /*53e0*/  @!P0 HADD2.F32 R2, -RZ, R36.H1_H1 ;  /* 0x30000024ff028230 */ /* 0x002fe20000004100 */
[----:B------:R-:W-:Y:S01]  /*53f0*/  @!P0 MOV R36, R33 ;  /* 0x0000002100248202 */ /* 0x000fe20000000f00 */
[--C-:B------:R-:W-:Y:S02]  /*5400*/  @!P0 HADD2.F32 R4, -RZ, R37.reuse.H1_H1 ;  /* 0x30000025ff048230 */ /* 0x100fe40000004100 */
[----:B------:R-:W-:Y:S01]  /*5410*/  @!P2 FADD.FTZ R0, -R0, -RZ ;  /* 0x800000ff0000a221 */ /* 0x000fe20000010100 */
[----:B------:R-:W-:Y:S02]  /*5420*/  @!P0 HADD2.F32 R3, -RZ, R37.H0_H0 ;  /* 0x20000025ff038230 */ /* 0x000fe40000004100 */
[----:B------:R-:W-:Y:S01]  /*5430*/  @!P2 FADD.FTZ R2, -R2, -RZ ;  /* 0x800000ff0202a221 */ /* 0x000fe20000010100 */
[----:B------:R-:W-:Y:S02]  /*5440*/  @!P0 HADD2.F32 R17, -RZ, R6.H1_H1 ;  /* 0x30000006ff118230 */ /* 0x000fe40000004100 */
[----:B------:R-:W-:Y:S01]  /*5450*/  @!P0 FMUL.FTZ R0, R10, R0 ;  /* 0x000000000a008220 */ /* 0x000fe20000410000 */
[--C-:B------:R-:W-:Y:S01]  /*5460*/  @!P0 HADD2.F32 R5, -RZ, R38.reuse.H0_H0 ;  /* 0x20000026ff058230 */ /* 0x100fe20000004100 */
[----:B------:R-:W-:Y:S01]  /*5470*/  @!P0 MOV R10, R32 ;  /* 0x00000020000a8202 */ /* 0x000fe20000000f00 */
[----:B------:R-:W-:Y:S02]  /*5480*/  @!P0 HADD2.F32 R6, -RZ, R38.H1_H1 ;  /* 0x30000026ff068230 */ /* 0x000fe40000004100 */
[----:B------:R-:W-:Y:S01]  /*5490*/  @!P2 FADD.FTZ R4, -R4, -RZ ;  /* 0x800000ff0404a221 */ /* 0x000fe20000010100 */
[--C-:B------:R-:W-:Y:S02]  /*54a0*/  @!P0 HADD2.F32 R20, -RZ, R7.reuse.H0_H0 ;  /* 0x20000007ff148230 */ /* 0x100fe40000004100 */
[----:B------:R-:W-:Y:S01]  /*54b0*/  @!P0 FMUL.FTZ R2, R9, R2 ;  /* 0x0000000209028220 */ /* 0x000fe20000410000 */
[----:B------:R-:W-:Y:S02]  /*54c0*/  @!P0 HADD2.F32 R19, -RZ, R7.H1_H1 ;  /* 0x30000007ff138230 */ /* 0x000fe40000004100 */
[----:B------:R-:W-:Y:S01]  /*54d0*/  @!P0 FMUL.FTZ R4, R11, R4 ;  /* 0x000000040b048220 */ /* 0x000fe20000410000 */
[--C-:B------:R-:W-:Y:S02]  /*54e0*/  @!P0 HADD2.F32 R8, -RZ, R39.reuse.H1_H1 ;  /* 0x30000027ff088230 */ /* 0x100fe40000004100 */
[----:B------:R-:W-:Y:S01]  /*54f0*/  @!P2 FADD.FTZ R3, -R3, -RZ ;  /* 0x800000ff0303a221 */ /* 0x000fe20000010100 */
[----:B------:R-:W-:Y:S02]  /*5500*/  @!P0 HADD2.F32 R7, -RZ, R39.H0_H0 ;  /* 0x20000027ff078230 */ /* 0x000fe40000004100 */
[----:B------:R-:W-:Y:S01]  /*5510*/  @!P2 FADD.FTZ R5, -R5, -RZ ;  /* 0x800000ff0505a221 */ /* 0x000fe20000010100 */
[--C-:B------:R-:W-:Y:S02]  /*5520*/  @!P0 HADD2.F32 R9, -RZ, R10.reuse.H0_H0 ;  /* 0x2000000aff098230 */ /* 0x100fe40000004100 */
[----:B------:R-:W-:Y:S01]  /*5530*/  @!P0 FMUL.FTZ R3, R16, R3 ;  /* 0x0000000310038220 */ /* 0x000fe20000410000 */
[----:B------:R-:W-:Y:S02]  /*5540*/  @!P0 HADD2.F32 R11, -RZ, R10.H1_H1 ;  /* 0x3000000aff0b8230 */ /* 0x000fe40000004100 */
[----:B------:R-:W-:Y:S01]  /*5550*/  @!P2 FADD.FTZ R6, -R6, -RZ ;  /* 0x800000ff0606a221 */ /* 0x000fe20000010100 */
[--C-:B-----5:R-:W-:Y:S02]  /*5560*/  @!P0 HADD2.F32 R10, -RZ, R40.reuse.H0_H0 ;  /* 0x20000028ff0a8230 */ /* 0x120fe40000004100 */
[----:B------:R-:W-:Y:S01]  /*5570*/  @!P2 FADD.FTZ R8, -R8, -RZ ;  /* 0x800000ff0808a221 */ /* 0x000fe20000010100 */
[----:B------:R-:W-:Y:S02]  /*5580*/  @!P0 HADD2.F32 R16, -RZ, R40.H1_H1 ;  /* 0x30000028ff108230 */ /* 0x000fe40000004100 */
[----:B------:R-:W-:Y:S01]  /*5590*/  @!P2 FADD.FTZ R7, -R7, -RZ ;  /* 0x800000ff0707a221 */ /* 0x000fe20000010100 */
[----:B------:R-:W-:Y:S02]  /*55a0*/  @!P0 HADD2.F32 R21, -RZ, R42.H1_H1 ;  /* 0x3000002aff158230 */ /* 0x000fe40000004100 */
[----:B------:R-:W-:Y:S01]  /*55b0*/  @!P0 FMUL.FTZ R5, R18, R5 ;  /* 0x0000000512058220 */ /* 0x000fe20000410000 */
[--C-:B------:R-:W-:Y:S02]  /*55c0*/  @!P0 HADD2.F32 R18, -RZ, R41.reuse.H0_H0 ;  /* 0x20000029ff128230 */ /* 0x100fe40000004100 */
[----:B------:R-:W-:Y:S01]  /*55d0*/  @!P0 FMUL.FTZ R6, R17, R6 ;  /* 0x0000000611068220 */ /* 0x000fe20000410000 */
[--C-:B------:R-:W-:Y:S02]  /*55e0*/  @!P0 HADD2.F32 R17, -RZ, R36.reuse.H0_H0 ;  /* 0x20000024ff118230 */ /* 0x100fe40000004100 */
[----:B------:R-:W-:Y:S01]  /*55f0*/  @!P0 FFMA.FTZ R0, R9, R10, R0 ;  /* 0x0000000a09008223 */ /* 0x000fe20000010000 */
        /* <DEDUP_REMOVED lines=14> */
[--C-:B------:R-:W-:Y:S02]  /*56e0*/  @!P0 HADD2.F32 R16, -RZ, R30.reuse.H0_H0 ;  /* 0x2000001eff108230 */ /* 0x100fe40000004100 */
[----:B------:R-:W-:Y:S01]  /*56f0*/  @!P0 FFMA.FTZ R5, R10, R20, R5 ;  /* 0x000000140a058223 */ /* 0x000fe20000010005 */
[----:B------:R-:W-:Y:S02]  /*5700*/  @!P0 HADD2.F32 R27, -RZ, R43.H1_H1 ;  /* 0x3000002bff1b8230 */ /* 0x000fe40000004100 */
[----:B------:R-:W-:Y:S01]  /*5710*/  @!P0 FFMA.FTZ R6, R11, R21, R6 ;  /* 0x000000150b068223 */ /* 0x000fe20000010006 */
[----:B------:R-:W-:Y:S01]  /*5720*/  @!P0 F2FP.F16.F32.PACK_AB R3, R4, R3 ;  /* 0x000000030403823e */ /* 0x000fe200000000ff */
[----:B------:R-:W-:Y:S02]  /*5730*/  @!P0 HADD2.F32 R17, -RZ, R30.H1_H1 ;  /* 0x3000001eff118230 */ /* 0x000fe40000004100 */
[----:B------:R-:W-:Y:S01]  /*5740*/  @!P0 FFMA.FTZ R7, R16, R22, R7 ;  /* 0x0000001610078223 */ /* 0x000fe20000010007 */
[----:B------:R-:W-:Y:S02]  /*5750*/  @!P0 F2FP.F16.F32.PACK_AB R5, R6, R5 ;  /* 0x000000050605823e */ /* 0x000fe400000000ff */
[----:B------:R-:W-:Y:S01]  /*5760*/  @!P0 MOV R33, R3 ;  /* 0x0000000300218202 */ /* 0x000fe20000000f00 */
[----:B------:R-:W-:Y:S01]  /*5770*/  @!P0 FFMA.FTZ R8, R17, R27, R8 ;  /* 0x0000001b11088223 */ /* 0x000fe20000010008 */
[----:B------:R-:W-:Y:S02]  /*5780*/  MOV R3, R54 ;  /* 0x0000003600037202 */ /* 0x000fe40000000f00 */
[----:B------:R-:W-:Y:S02]  /*5790*/  @!P0 MOV R34, R5 ;  /* 0x0000000500228202 */ /* 0x000fe40000000f00 */
[----:B------:R-:W-:Y:S04]  /*57a0*/  @!P0 F2FP.F16.F32.PACK_AB R7, R8, R7 ;  /* 0x000000070807823e */ /* 0x000fe800000000ff */
[----:B------:R-:W-:Y:S05]  /*57b0*/  @!P0 MOV R35, R7 ;  /* 0x0000000700238202 */ /* 0x000fea0000000f00 */
[----:B------:R1:W-:Y:S02]  /*57c0*/  ST.E.128 desc[UR4][R2.64], R32 ;  /* 0x0000002002007985 */ /* 0x0003e4000c101d04 */
.L_x_1452:
[----:B------:R-:W-:Y:S05]  /*57d0*/  BSYNC.RECONVERGENT B0 ;  /* 0x0000000000007941 */ /* 0x000fea0003800200 */
.L_x_1451:
[----:B------:R-:W-:Y:S01]  /*57e0*/  ISETP.GE.OR P0, PT, R66, R49, P4 ;  /* 0x000000314200720c */ /* 0x000fe20002706670 */
        /* <DEDUP_REMOVED lines=8> */
[----:B------:R-:W2:Y:S11]  /*5870*/  LD.E.128 R36, desc[UR4][R10.64] ;  /* 0x000000040a247980 */ /* 0x000eb6000c101d00 */
[----:B------:R-:W-:Y:S01]  /*5880*/  @!UPT UIADD3 URZ, UPT, UPT, URZ, URZ, URZ ;  /* 0x000000fffffff290 */ /* 0x000fe2000fffe0ff */
[----:B------:R-:W-:Y:S02]  /*5890*/  @!P0 SEL R0, R15, RZ, P1 ;  /* 0x000000ff0f008207 */ /* 0x000fe40000800000 */
[----:B-1----:R-:W-:Y:S02]  /*58a0*/  @!P0 SEL R2, R79, RZ, P1 ;  /* 0x000000ff4f028207 */ /* 0x002fe40000800000 */
        /* <DEDUP_REMOVED lines=44> */
[----:B------:R-:W-:Y:S02]  /*5b70*/  @!P0 HADD2.F32 R16, -RZ, R40.H0_H0 ;  /* 0x20000028ff108230 */ /* 0x000fe40000004100 */
        /* <DEDUP_REMOVED lines=25> */
[--C-:B------:R-:W-:Y:S02]  /*5d10*/  @!P0 HADD2.F32 R18, -RZ, R32.reuse.H0_H0 ;  /* 0x20000020ff128230 */ /* 0x100fe40000004100 */
[----:B------:R-:W-:Y:S01]  /*5d20*/  @!P0 FFMA.FTZ R5, R16, R22, R5 ;  /* 0x0000001610058223 */ /* 0x000fe20000010005 */
[----:B------:R-:W-:Y:S01]  /*5d30*/  @!P0 F2FP.F16.F32.PACK_AB R3, R4, R3 ;  /* 0x000000030403823e */ /* 0x000fe200000000ff */
[----:B------:R-:W-:Y:S02]  /*5d40*/  @!P0 HADD2.F32 R19, -RZ, R32.H1_H1 ;  /* 0x30000020ff138230 */ /* 0x000fe40000004100 */
[----:B------:R-:W-:Y:S01]  /*5d50*/  @!P0 FFMA.FTZ R6, R17, R27, R6 ;  /* 0x0000001b11068223 */ /* 0x000fe20000010006 */
[----:B------:R-:W-:Y:S01]  /*5d60*/  @!P0 FFMA.FTZ R7, R18, R30, R7 ;  /* 0x0000001e12078223 */ /* 0x000fe20000010007 */
[----:B------:R-:W-:Y:S01]  /*5d70*/  @!P0 MOV R37, R3 ;  /* 0x0000000300258202 */ /* 0x000fe20000000f00 */
[----:B------:R-:W-:Y:S02]  /*5d80*/  @!P0 FFMA.FTZ R8, R19, R31, R8 ;  /* 0x0000001f13088223 */ /* 0x000fe40000010008 */
[----:B------:R-:W-:Y:S03]  /*5d90*/  @!P0 F2FP.F16.F32.PACK_AB R5, R6, R5 ;  /* 0x000000050605823e */ /* 0x000fe600000000ff */
[----:B------:R-:W-:Y:S02]  /*5da0*/  @!P0 F2FP.F16.F32.PACK_AB R7, R8, R7 ;  /* 0x000000070807823e */ /* 0x000fe400000000ff */
[----:B------:R-:W-:Y:S02]  /*5db0*/  @!P0 MOV R38, R5 ;  /* 0x0000000500268202 */ /* 0x000fe40000000f00 */
[----:B------:R-:W-:Y:S05]  /*5dc0*/  @!P0 MOV R39, R7 ;  /* 0x0000000700278202 */ /* 0x000fea0000000f00 */
[----:B------:R2:W-:Y:S02]  /*5dd0*/  ST.E.128 desc[UR4][R46.64], R36 ;  /* 0x000000242e007985 */ /* 0x0005e4000c101d04 */
.L_x_1454:
[----:B------:R-:W-:Y:S05]  /*5de0*/  BSYNC.RECONVERGENT B0 ;  /* 0x0000000000007941 */ /* 0x000fea0003800200 */
.L_x_1453:
        /* <DEDUP_REMOVED lines=11> */
[----:B------:R-:W3:Y:S02]  /*5ea0*/  LD.E.128 R32, desc[UR4][R2.64] ;  /* 0x0000000402207980 */ /* 0x000ee4000c101d00 */
        /* <DEDUP_REMOVED lines=8> */
[----:B------:R-:W4:Y:S03]  /*5f30*/  @!P0 LD.E.128 R4, desc[UR4][R4.64] ;  /* 0x0000000404048980 */ /* 0x000f26000c101d00 */
[----:B------:R-:W-:Y:S05]  /*5f40*/  @!P0 IADD3.X R9, PT, PT, R0, R57, RZ, P2, !PT ;  /* 0x0000003900098210 */ /* 0x000fea00017fe4ff */
[----:B--2---:R1:W2:Y:S02]  /*5f50*/  @!P0 LD.E.128 R36, desc[UR4][R8.64] ;  /* 0x0000000408248980 */ /* 0x0042a4000c101d00 */
[----:B-1----:R-:W-:Y:S04]  /*5f60*/  @!P0 IADD3 R8, P2, PT, R16, R59, RZ ;  /* 0x0000003b10088210 */ /* 0x002fe80007f5e0ff */
[----:B------:R-:W-:Y:S02]  /*5f70*/  @!P0 IADD3.X R9, PT, PT, R0, R56, RZ, P2, !PT ;  /* 0x0000003800098210 */ /* 0x000fe400017fe4ff */
[----:B------:R-:W-:Y:S02]  /*5f80*/  PLOP3.LUT P2, PT, PT, PT, PT, 0x80, 0x8 ;  /* 0x000000000008781c */ /* 0x000fe40003f4f070 */
[----:B------:R-:W-:Y:S01]  /*5f90*/  @!P0 PLOP3.LUT P2, PT, P1, PT, PT, 0x80, 0x8 ;  /* 0x000000000008881c */ /* 0x000fe20000f4f070 */
[----:B------:R1:W5:Y:S01]  /*5fa0*/  @!P0 LD.E.128 R40, desc[UR4][R8.64] ;  /* 0x0000000408288980 */ /* 0x000362000c101d00 */
[--C-:B----4-:R-:W-:Y:S01]  /*5fb0*/  @!P0 HADD2.F32 R16, -RZ, R4.reuse.H0_H0 ;  /* 0x20000004ff108230 */ /* 0x110fe20000004100 */
[----:B---3--:R-:W-:Y:S01]  /*5fc0*/  @!P0 MOV R31, R35 ;  /* 0x00000023001f8202 */ /* 0x008fe20000000f00 */
[----:B-1----:R-:W-:Y:S02]  /*5fd0*/  @!P0 HADD2.F32 R9, -RZ, R4.H1_H1 ;  /* 0x30000004ff098230 */ /* 0x002fe40000004100 */
[----:B------:R-:W-:Y:S02]  /*5fe0*/  @!P0 HADD2.F32 R17, -RZ, R5.H1_H1 ;  /* 0x30000005ff118230 */ /* 0x000fe40000004100 */
[----:B------:R-:W-:Y:S02]  /*5ff0*/  @!P0 HADD2.F32 R20, -RZ, R6.H0_H0 ;  /* 0x20000006ff148230 */ /* 0x000fe40000004100 */
[--C-:B--2---:R-:W-:Y:S02]  /*6000*/  @!P0 HADD2.F32 R0, -RZ, R36.reuse.H0_H0 ;  /* 0x20000024ff008230 */ /* 0x104fe40000004100 */
[----:B------:R-:W-:Y:S01]  /*6010*/  @!P0 HADD2.F32 R2, -RZ, R36.H1_H1 ;  /* 0x30000024ff028230 */ /* 0x000fe20000004100 */
[----:B------:R-:W-:Y:S01]  /*6020*/  @!P0 MOV R36, R34 ;  /* 0x0000002200248202 */ /* 0x000fe20000000f00 */
        /* <DEDUP_REMOVED lines=9> */
[----:B------:R-:W-:Y:S01]  /*60c0*/  @!P0 MOV R16, R32 ;  /* 0x0000002000108202 */ /* 0x000fe20000000f00 */
[----:B------:R-:W-:Y:S02]  /*60d0*/  @!P0 HADD2.F32 R5, -RZ, R38.H0_H0 ;  /* 0x20000026ff058230 */ /* 0x000fe40000004100 */
[----:B------:R-:W-:Y:S01]  /*60e0*/  @!P0 FMUL.FTZ R2, R9, R2 ;  /* 0x0000000209028220 */ /* 0x000fe20000410000 */
[--C-:B------:R-:W-:Y:S02]  /*60f0*/  @!P0 HADD2.F32 R22, -RZ, R7.reuse.H0_H0 ;  /* 0x20000007ff168230 */ /* 0x100fe40000004100 */
[----:B------:R-:W-:Y:S01]  /*6100*/  @!P0 FMUL.FTZ R4, R17, R4 ;  /* 0x0000000411048220 */ /* 0x000fe20000410000 */
[--C-:B------:R-:W-:Y:S02]  /*6110*/  @!P0 HADD2.F32 R9, -RZ, R16.reuse.H0_H0 ;  /* 0x20000010ff098230 */ /* 0x100fe40000004100 */
[----:B------:R-:W-:Y:S01]  /*6120*/  @!P2 FADD.FTZ R3, -R3, -RZ ;  /* 0x800000ff0303a221 */ /* 0x000fe20000010100 */
[----:B------:R-:W-:Y:S02]  /*6130*/  @!P0 HADD2.F32 R17, -RZ, R16.H1_H1 ;  /* 0x30000010ff118230 */ /* 0x000fe40000004100 */
[----:B------:R-:W-:Y:S01]  /*6140*/  @!P2 FADD.FTZ R6, -R6, -RZ ;  /* 0x800000ff0606a221 */ /* 0x000fe20000010100 */
[----:B------:R-:W-:Y:S01]  /*6150*/  @!P0 HADD2.F32 R21, -RZ, R7.H1_H1 ;  /* 0x30000007ff158230 */ /* 0x000fe20000004100 */
[----:B------:R-:W-:Y:S01]  /*6160*/  @!P0 MOV R37, R33 ;  /* 0x0000002100258202 */ /* 0x000fe20000000f00 */
[--C-:B------:R-:W-:Y:S02]  /*6170*/  @!P0 HADD2.F32 R8, -RZ, R39.reuse.H1_H1 ;  /* 0x30000027ff088230 */ /* 0x100fe40000004100 */
[----:B------:R-:W-:Y:S01]  /*6180*/  @!P2 FADD.FTZ R5, -R5, -RZ ;  /* 0x800000ff0505a221 */ /* 0x000fe20000010100 */
[----:B------:R-:W-:Y:S02]  /*6190*/  @!P0 HADD2.F32 R7, -RZ, R39.H0_H0 ;  /* 0x20000027ff078230 */ /* 0x000fe40000004100 */
[----:B------:R-:W-:Y:S01]  /*61a0*/  @!P0 FMUL.FTZ R3, R18, R3 ;  /* 0x0000000312038220 */ /* 0x000fe20000410000 */
[----:B------:R-:W-:Y:S01]  /*61b0*/  @!P0 FMUL.FTZ R6, R19, R6 ;  /* 0x0000000613068220 */ /* 0x000fe20000410000 */
[----:B------:R-:W-:Y:S01]  /*61c0*/  @!P2 FADD.FTZ R8, -R8, -RZ ;  /* 0x800000ff0808a221 */ /* 0x000fe20000010100 */
[----:B------:R-:W-:Y:S01]  /*61d0*/  @!P0 FMUL.FTZ R5, R20, R5 ;  /* 0x0000000514058220 */ /* 0x000fe20000410000 */
[----:B------:R-:W-:Y:S02]  /*61e0*/  @!P2 FADD.FTZ R7, -R7, -RZ ;  /* 0x800000ff0707a221 */ /* 0x000fe40000010100 */
[----:B------:R-:W-:Y:S01]  /*61f0*/  @!P0 FMUL.FTZ R8, R21, R8 ;  /* 0x0000000815088220 */ /* 0x000fe20000410000 */
[--C-:B-----5:R-:W-:Y:S02]  /*6200*/  @!P0 HADD2.F32 R16, -RZ, R40.reuse.H0_H0 ;  /* 0x20000028ff108230 */ /* 0x120fe40000004100 */
[----:B------:R-:W-:Y:S01]  /*6210*/  @!P0 FMUL.FTZ R7, R22, R7 ;  /* 0x0000000716078220 */ /* 0x000fe20000410000 */
[----:B------:R-:W-:Y:S02]  /*6220*/  @!P0 HADD2.F32 R18, -RZ, R40.H1_H1 ;  /* 0x30000028ff128230 */ /* 0x000fe40000004100 */
        /* <DEDUP_REMOVED lines=31> */
.L_x_1456:
[----:B------:R-:W-:Y:S05]  /*6420*/  BSYNC.RECONVERGENT B0 ;  /* 0x0000000000007941 */ /* 0x000fea0003800200 */
.L_x_1455:
[----:B------:R-:W-:Y:S04]  /*6430*/  BSSY.RECONVERGENT B0, `(.L_x_1457) ;  /* 0x000005d000007945 */ /* 0x000fe80003800200 */
[----:B------:R-:W-:Y:S05]  /*6440*/  @P3 BRA `(.L_x_1458) ;  /* 0x00000004006c3947 */ /* 0x000fea0003800000 */
[----:B------:R-:W-:Y:S02]  /*6450*/  ISETP.GE.AND P0, PT, R12, R14, PT ;  /* 0x0000000e0c00720c */ /* 0x000fe40003f06270 */
[----:B-1----:R-:W-:Y:S04]  /*6460*/  IADD3 R2, P2, PT, R10, R107, RZ ;  /* 0x0000006b0a027210 */ /* 0x002fe80007f5e0ff */
[----:B------:R-:W-:Y:S05]  /*6470*/  IADD3.X R3, PT, PT, R11, R106, RZ, P2, !PT ;  /* 0x0000006a0b037210 */ /* 0x000fea00017fe4ff */
[----:B---3--:R-:W3:Y:S02]  /*6480*/  LD.E.128 R32, desc[UR4][R2.64] ;  /* 0x0000000402207980 */ /* 0x008ee4000c101d00 */
        /* <DEDUP_REMOVED lines=87> */
.L_x_1458:
[----:B------:R-:W-:Y:S05]  /*6a00*/  BSYNC.RECONVERGENT B0 ;  /* 0x0000000000007941 */ /* 0x000fea0003800200 */
.L_x_1457:
[----:B------:R-:W-:Y:S04]  /*6a10*/  BSSY.RECONVERGENT B0, `(.L_x_1459) ;  /* 0x0000061000007945 */ /* 0x000fe80003800200 */
[----:B------:R-:W-:Y:S05]  /*6a20*/  @P5 BRA `(.L_x_1460) ;  /* 0x00000004007c5947 */ /* 0x000fea0003800000 */
[----:B------:R-:W-:Y:S02]  /*6a30*/  ISETP.GE.AND P0, PT, R12, R14, PT ;  /* 0x0000000e0c00720c */ /* 0x000fe40003f06270 */
[----:B-1----:R-:W-:Y:S04]  /*6a40*/  IADD3 R2, P2, PT, R10, R100, RZ ;  /* 0x000000640a027210 */ /* 0x002fe80007f5e0ff */
[----:B------:R-:W-:Y:S05]  /*6a50*/  IADD3.X R3, PT, PT, R11, R78, RZ, P2, !PT ;  /* 0x0000004e0b037210 */ /* 0x000fea00017fe4ff */
[----:B---34-:R-:W3:Y:S02]  /*6a60*/  LD.E.128 R32, desc[UR4][R2.64] ;  /* 0x0000000402207980 */ /* 0x018ee4000c101d00 */
        /* <DEDUP_REMOVED lines=10> */
[----:B------:R1:W5:Y:S02]  /*6b10*/  @!P0 LD.E.128 R40, desc[UR4][R8.64] ;  /* 0x0000000408288980 */ /* 0x000364000c101d00 */
[----:B-1----:R-:W-:Y:S04]  /*6b20*/  @!P0 IADD3 R8, P2, PT, R16, R59, RZ ;  /* 0x0000003b10088210 */ /* 0x002fe80007f5e0ff */
[----:B------:R-:W-:Y:S02]  /*6b30*/  @!P0 IADD3.X R9, PT, PT, R0, R56, RZ, P2, !PT ;  /* 0x0000003800098210 */ /* 0x000fe400017fe4ff */
[----:B------:R-:W-:Y:S02]  /*6b40*/  PLOP3.LUT P2, PT, PT, PT, PT, 0x80, 0x8 ;  /* 0x000000000008781c */ /* 0x000fe40003f4f070 */
[----:B------:R-:W-:Y:S01]  /*6b50*/  @!P0 PLOP3.LUT P2, PT, P1, PT, PT, 0x80, 0x8 ;  /* 0x000000000008881c */ /* 0x000fe20000f4f070 */
[----:B--2---:R1:W2:Y:S01]  /*6b60*/  @!P0 LD.E.128 R36, desc[UR4][R8.64] ;  /* 0x0000000408248980 */ /* 0x0042a2000c101d00 */
[--C-:B----4-:R-:W-:Y:S01]  /*6b70*/  @!P0 HADD2.F32 R16, -RZ, R4.reuse.H0_H0 ;  /* 0x20000004ff108230 */ /* 0x110fe20000004100 */
[----:B---3--:R-:W-:Y:S01]  /*6b80*/  @!P0 MOV R31, R33 ;  /* 0x00000021001f8202 */ /* 0x008fe20000000f00 */
[----:B-1----:R-:W-:Y:S02]  /*6b90*/  @!P0 HADD2.F32 R9, -RZ, R4.H1_H1 ;  /* 0x30000004ff098230 */ /* 0x002fe40000004100 */
[----:B------:R-:W-:Y:S02]  /*6ba0*/  @!P0 HADD2.F32 R17, -RZ, R5.H1_H1 ;  /* 0x30000005ff118230 */ /* 0x000fe40000004100 */
[----:B------:R-:W-:Y:S02]  /*6bb0*/  @!P0 HADD2.F32 R20, -RZ, R6.H0_H0 ;  /* 0x20000006ff148230 */ /* 0x000fe40000004100 */
[--C-:B-----5:R-:W-:Y:S02]  /*6bc0*/  @!P0 HADD2.F32 R0, -RZ, R40.reuse.H0_H0 ;  /* 0x20000028ff008230 */ /* 0x120fe40000004100 */
        /* <DEDUP_REMOVED lines=30> */
[----:B------:R-:W-:Y:S01]  /*6db0*/  @!P0 HADD2.F32 R18, -RZ, R36.H1_H1 ;  /* 0x30000024ff128230 */ /* 0x000fe20000004100 */
[----:B------:R-:W-:Y:S01]  /*6dc0*/  @!P0 MOV R36, R34 ;  /* 0x0000002200248202 */ /* 0x000fe20000000f00 */
        /* <DEDUP_REMOVED lines=37> */
.L_x_1460:
[----:B------:R-:W-:Y:S05]  /*7020*/  BSYNC.RECONVERGENT B0 ;  /* 0x0000000000007941 */ /* 0x000fea0003800200 */
.L_x_1459:
        /* <DEDUP_REMOVED lines=99> */
.L_x_1462:
[----:B------:R-:W-:Y:S05]  /*7660*/  BSYNC.RECONVERGENT B0 ;  /* 0x0000000000007941 */ /* 0x000fea0003800200 */
.L_x_1461:
        /* <DEDUP_REMOVED lines=15> */
[----:B---34-:R-:W3:Y:S01]  /*7760*/  LD.E.128 R32, desc[UR4][R2.64] ;  /* 0x0000000402207980 */ /* 0x018ee2000c101d00 */
[----:B------:R-:W-:Y:S04]  /*7770*/  @!P0 IADD3 R8, P2, PT, R16, R58, RZ ;  /* 0x0000003a10088210 */ /* 0x000fe80007f5e0ff */
[----:B------:R-:W-:Y:S03]  /*7780*/  @!P0 IADD3.X R9, PT, PT, R0, R57, RZ, P2, !PT ;  /* 0x0000003900098210 */ /* 0x000fe600017fe4ff */
[----:B------:R-:W4:Y:S08]  /*7790*/  @!P0 LD.E.128 R4, desc[UR4][R4.64] ;  /* 0x0000000404048980 */ /* 0x000f30000c101d00 */
        /* <DEDUP_REMOVED lines=81> */
.L_x_1464:
[----:B------:R-:W-:Y:S05]  /*7cb0*/  BSYNC.RECONVERGENT B0 ;  /* 0x0000000000007941 */ /* 0x000fea0003800200 */
.L_x_1463:
        /* <DEDUP_REMOVED lines=11> */
[----:B---34-:R-:W3:Y:S03]  /*7d70*/  LD.E.128 R32, desc[UR4][R2.64] ;  /* 0x0000000402207980 */ /* 0x018ee6000c101d00 */
        /* <DEDUP_REMOVED lines=13> */
[--C-:B----4-:R-:W-:Y:S02]  /*7e50*/  @!P0 HADD2.F32 R10, -RZ, R4.reuse.H0_H0 ;  /* 0x20000004ff0a8230 */ /* 0x110fe40000004100 */
        /* <DEDUP_REMOVED lines=12> */
[----:B---3--:R-:W-:Y:S01]  /*7f20*/  @!P0 MOV R10, R32 ;  /* 0x00000020000a8202 */ /* 0x008fe20000000f00 */
        /* <DEDUP_REMOVED lines=21> */
[--C-:B--2---:R-:W-:Y:S02]  /*8080*/  @!P0 HADD2.F32 R10, -RZ, R36.reuse.H0_H0 ;  /* 0x20000024ff0a8230 */ /* 0x104fe40000004100 */
        /* <DEDUP_REMOVED lines=39> */
.L_x_1466:
[----:B------:R-:W-:Y:S05]  /*8300*/  BSYNC.RECONVERGENT B0 ;  /* 0x0000000000007941 */ /* 0x000fea0003800200 */
.L_x_1465:
        /* <DEDUP_REMOVED lines=10> */
.L_x_1433:
[----:B------:R-:W-:Y:S05]  /*83b0*/  BSYNC.RECONVERGENT B1 ;  /* 0x0000000000017941 */ /* 0x000fea0003800200 */
.L_x_1431:
        /* <DEDUP_REMOVED lines=101> */
.L_x_1468:
[----:B------:R-:W-:Y:S05]  /*8a10*/  BSYNC.RECONVERGENT B0 ;  /* 0x0000000000007941 */ /* 0x000fea0003800200 */
.L_x_1467:
[----:B------:R-:W-:Y:S11]  /*8a20*/  ISETP.GT.AND P0, PT, R77, R83, PT ;  /* 0x000000534d00720c */ /* 0x000ff60003f04270 */
[----:B------:R-:W-:Y:S02]  /*8a30*/  @!UPT UIADD3 URZ, UPT, UPT, URZ, URZ, URZ ;  /* 0x000000fffffff290 */ /* 0x000fe4000fffe0ff */
[----:B------:R-:W-:Y:S05]  /*8a40*/  @P0 BRA `(.L_x_1469) ;  /* 0xffffff9c00380947 */ /* 0x000fea000383ffff */
.L_x_1430:
        /* <DEDUP_REMOVED lines=17> */
.L_x_1474:
[----:B------:R2:W-:Y:S02]  /*8b60*/  STS.128 [R81], RZ ;  /* 0x000000ff51007388 */ /* 0x0005e40000000c00 */
.L_x_1473:
[----:B------:R-:W-:Y:S05]  /*8b70*/  BSYNC.RECONVERGENT B0 ;  /* 0x0000000000007941 */ /* 0x000fea0003800200 */
.L_x_1472:
        /* <DEDUP_REMOVED lines=13> */
.L_x_1471:
        /* <DEDUP_REMOVED lines=87> */
.L_x_1481:
[----:B------:R-:W-:Y:S05]  /*91c0*/  BSYNC.RECONVERGENT B0 ;  /* 0x0000000000007941 */ /* 0x000fea0003800200 */
.L_x_1480:
[----:B-----5:R3:W-:Y:S01]  /*91d0*/  STS.128 [R81], R4 ;  /* 0x0000000451007388 */ /* 0x0207e20000000c00 */
[----:B------:R-:W-:Y:S05]  /*91e0*/  BRA `(.L_x_1478) ;  /* 0x0000000000047947 */ /* 0x000fea0003800000 */
.L_x_1479:
[----:B------:R2:W-:Y:S02]  /*91f0*/  STS.128 [R81], RZ ;  /* 0x000000ff51007388 */ /* 0x0005e40000000c00 */
.L_x_1478:
[----:B------:R-:W-:Y:S05]  /*9200*/  BSYNC.RECONVERGENT B1 ;  /* 0x0000000000017941 */ /* 0x000fea0003800200 */
.L_x_1477:
        /* <DEDUP_REMOVED lines=17> */
[----:B------:R-:W-:-:S02]  /*9320*/  HADD2.F32 R4, -RZ, R3.H0_H0 ;  /* 0x20000003ff047230 */ /* 0x000fc40000004100 */
[----:B------:R-:W-:Y:S02]  /*9330*/  HADD2.F32 R3, -RZ, R3.H1_H1 ;  /* 0x30000003ff037230 */ /* 0x000fe40000004100 */
[--C-:B------:R-:W-:Y:S02]  /*9340*/  HADD2.F32 R0, -RZ, R2.reuse.H1_H1 ;  /* 0x30000002ff007230 */ /* 0x100fe40000004100 */
[----:B------:R-:W-:Y:S02]  /*9350*/  HADD2.F32 R2, -RZ, R2.H0_H0 ;  /* 0x20000002ff027230 */ /* 0x000fe40000004100 */
[----:B---3--:R-:W-:Y:S02]  /*9360*/  HADD2.F32 R16, -RZ, R10.H1_H1 ;  /* 0x3000000aff107230 */ /* 0x008fe40000004100 */
[----:B------:R-:W-:Y:S02]  /*9370*/  HADD2.F32 R18, -RZ, R11.H1_H1 ;  /* 0x3000000bff127230 */ /* 0x000fe40000004100 */
[----:B--2---:R-:W-:-:S02]  /*9380*/  HADD2.F32 R17, -RZ, R8.H1_H1 ;  /* 0x30000008ff117230 */ /* 0x004fc40000004100 */
[C---:B------:R-:W-:Y:S01]  /*9390*/  FMUL.FTZ R14, R3.reuse, R16 ;  /* 0x00000010030e7220 */ /* 0x040fe20000410000 */
[----:B------:R-:W-:Y:S02]  /*93a0*/  HADD2.F32 R15, -RZ, R9.H1_H1 ;  /* 0x30000009ff0f7230 */ /* 0x000fe40000004100 */
        /* <DEDUP_REMOVED lines=11> */
[--C-:B------:R-:W-:Y:S02]  /*9460*/  HADD2.F32 R0, -RZ, R6.reuse.H1_H1 ;  /* 0x30000006ff007230 */ /* 0x100fe40000004100 */
        /* <DEDUP_REMOVED lines=21> */
.L_x_1483:
[----:B------:R-:W-:Y:S05]  /*95c0*/  BSYNC.RECONVERGENT B0 ;  /* 0x0000000000007941 */ /* 0x000fea0003800200 */
.L_x_1482:
[----:B-----5:R3:W-:Y:S01]  /*95d0*/  STS.128 [R81+0x800], R4 ;  /* 0x0008000451007388 */ /* 0x0207e20000000c00 */
[----:B------:R-:W-:Y:S05]  /*95e0*/  BRA `(.L_x_1475) ;  /* 0x0000000c00307947 */ /* 0x000fea0003800000 */
.L_x_1476:
        /* <DEDUP_REMOVED lines=101> */
.L_x_1488:
[----:B------:R-:W-:Y:S05]  /*9c40*/  BSYNC.RECONVERGENT B0 ;  /* 0x0000000000007941 */ /* 0x000fea0003800200 */
.L_x_1487:
[----:B-----5:R3:W-:Y:S01]  /*9c50*/  STS.128 [R81], R4 ;  /* 0x0000000451007388 */ /* 0x0207e20000000c00 */
[----:B------:R-:W-:Y:S05]  /*9c60*/  BRA `(.L_x_1485) ;  /* 0x0000000000047947 */ /* 0x000fea0003800000 */
.L_x_1486:
[----:B------:R4:W-:Y:S02]  /*9c70*/  STS.128 [R81], RZ ;  /* 0x000000ff51007388 */ /* 0x0009e40000000c00 */
.L_x_1485:
[----:B------:R-:W-:Y:S05]  /*9c80*/  BSYNC.RECONVERGENT B1 ;  /* 0x0000000000017941 */ /* 0x000fea0003800200 */
.L_x_1484:
[----:B------:R-:W-:-:S04]  /*9c90*/  IADD3 R26, PT, PT, R62, 0x20, RZ ;  /* 0x000000203e1a7810 */ /* 0x000fc80007ffe0ff */
[----:B------:R-:W-:-:S13]  /*9ca0*/  ISETP.GE.AND P0, PT, R26, R32, PT ;  /* 0x000000201a00720c */ /* 0x000fda0003f06270 */
[----:B------:R-:W-:Y:S05]  /*9cb0*/  @P0 BRA `(.L_x_1475) ;  /* 0x00000004007c0947 */ /* 0x000fea0003800000 */
[----:B-----5:R-:W-:-:S13]  /*9cc0*/  ISETP.GE.AND P0, PT, R12, R33, PT ;  /* 0x000000210c00720c */ /* 0x020fda0003f06270 */
        /* <DEDUP_REMOVED lines=92> */
.L_x_1490:
[----:B------:R-:W-:Y:S05]  /*a290*/  BSYNC.RECONVERGENT B0 ;  /* 0x0000000000007941 */ /* 0x000fea0003800200 */
.L_x_1489:
[----:B-----5:R3:W-:Y:S02]  /*a2a0*/  STS.128 [R81+0x800], R4 ;  /* 0x0008000451007388 */ /* 0x0207e40000000c00 */
.L_x_1475:
[----:B------:R-:W-:Y:S05]  /*a2b0*/  BSYNC.RECONVERGENT B2 ;  /* 0x0000000000027941 */ /* 0x000fea0003800200 */
.L_x_1470:
        /* <DEDUP_REMOVED lines=13> */
.L_x_1493:
[----:B------:R1:W-:Y:S02]  /*a390*/  STS.128 [R81+0x1000], RZ ;  /* 0x001000ff51007388 */ /* 0x0003e40000000c00 */
.L_x_1492:
[----:B------:R-:W-:Y:S05]  /*a3a0*/  BSYNC.RECONVERGENT B0 ;  /* 0x0000000000007941 */ /* 0x000fea0003800200 */
.L_x_1491:
        /* <DEDUP_REMOVED lines=12> */
.L_x_1496:
[----:B------:R4:W-:Y:S02]  /*a470*/  STS.128 [R81+0x1800], RZ ;  /* 0x001800ff51007388 */ /* 0x0009e40000000c00 */
.L_x_1495:
[----:B------:R-:W-:Y:S05]  /*a480*/  BSYNC.RECONVERGENT B0 ;  /* 0x0000000000007941 */ /* 0x000fea0003800200 */
.L_x_1494:
        /* <DEDUP_REMOVED lines=13> */
.L_x_1499:
[----:B------:R1:W-:Y:S02]  /*a560*/  STS.128 [R81+0x2000], RZ ;  /* 0x002000ff51007388 */ /* 0x0003e40000000c00 */
.L_x_1498:
[----:B------:R-:W-:Y:S05]  /*a570*/  BSYNC.RECONVERGENT B0 ;  /* 0x0000000000007941 */ /* 0x000fea0003800200 */
.L_x_1497:
        /* <DEDUP_REMOVED lines=13> */
.L_x_1502:
[----:B------:R1:W-:Y:S02]  /*a650*/  STS.128 [R81+0x2800], RZ ;  /* 0x002800ff51007388 */ /* 0x0003e40000000c00 */
.L_x_1501:
[----:B------:R-:W-:Y:S05]  /*a660*/  BSYNC.RECONVERGENT B0 ;  /* 0x0000000000007941 */ /* 0x000fea0003800200 */
.L_x_1500:
        /* <DEDUP_REMOVED lines=16> */
.L_x_1505:
[----:B------:R1:W-:Y:S02]  /*a770*/  STS.128 [R81+0x3000], RZ ;  /* 0x003000ff51007388 */ /* 0x0003e40000000c00 */
.L_x_1504:
[----:B------:R-:W-:Y:S05]  /*a780*/  BSYNC.RECONVERGENT B0 ;  /* 0x0000000000007941 */ /* 0x000fea0003800200 */
.L_x_1503:
        /* <DEDUP_REMOVED lines=13> */
.L_x_1508:
[----:B------:R1:W-:Y:S02]  /*a860*/  STS.128 [R81+0x3800], RZ ;  /* 0x003800ff51007388 */ /* 0x0003e40000000c00 */
.L_x_1507:
[----:B------:R-:W-:Y:S05]  /*a870*/  BSYNC.RECONVERGENT B0 ;  /* 0x0000000000007941 */ /* 0x000fea0003800200 */
.L_x_1506:
        /* <DEDUP_REMOVED lines=16> */
.L_x_1511:
[----:B------:R3:W-:Y:S02]  /*a980*/  STS.128 [R81+0x4000], RZ ;  /* 0x004000ff51007388 */ /* 0x0007e40000000c00 */
.L_x_1510:
[----:B------:R-:W-:Y:S05]  /*a990*/  BSYNC.RECONVERGENT B0 ;  /* 0x0000000000007941 */ /* 0x000fea0003800200 */
.L_x_1509:
[----:B------:R-:W-:Y:S01]  /*a9a0*/  IADD3 R62, PT, PT, R62, 0xe0, RZ ;  /* 0x000000e03e3e7810 */ /* 0x000fe20007ffe0ff */
[----:B------:R-:W-:Y:S03]  /*a9b0*/  BSSY.RECONVERGENT B0, `(.L_x_1512) ;  /* 0x000000e000007945 */ /* 0x000fe60003800200 */
[----:B------:R-:W-:-:S13]  /*a9c0*/  ISETP.GE.AND P0, PT, R62, R0, PT ;  /* 0x000000003e00720c */ /* 0x000fda0003f06270 */
[----:B------:R-:W-:Y:S05]  /*a9d0*/  @P0 BRA `(.L_x_1513) ;  /* 0x00000000002c0947 */ /* 0x000fea0003800000 */
[----:B------:R-:W-:-:S13]  /*a9e0*/  ISETP.GE.AND P0, PT, R12, R228, PT ;  /* 0x000000e40c00720c */ /* 0x000fda0003f06270 */
[----:B------:R-:W-:Y:S05]  /*a9f0*/  @P0 BRA `(.L_x_1514) ;  /* 0x0000000000200947 */ /* 0x000fea0003800000 */
[----:B---3--:R-:W-:Y:S02]  /*aa00*/  IMAD R4, R173, 0x180, RZ ;  /* 0x00000180ad047824 */ /* 0x008fe400078e02ff */
[----:B--2---:R-:W-:-:S05]  /*aa10*/  IMAD.WIDE.U32 R2, R172, 0x180, R2 ;  /* 0x00000180ac027825 */ /* 0x004fca00078e0002 */
[----:B------:R-:W-:-:S05]  /*aa20*/  IADD3 R3, PT, PT, R4, R3, RZ ;  /* 0x0000000304037210 */ /* 0x000fca0007ffe0ff */
[----:B------:R-:W-:Y:S01]  /*aa30*/  @!PT LDS RZ, [RZ] ;  /* 0x00000000fffff984 */ /* 0x000fe20000000800 */
[----:B------:R-:W-:Y:S01]  /*aa40*/  @!PT LDS RZ, [RZ] ;  /* 0x00000000fffff984 */ /* 0x000fe20000000800 */
[----:B------:R-:W-:Y:S01]  /*aa50*/  @!PT LDS RZ, [RZ] ;  /* 0x00000000fffff984 */ /* 0x000fe20000000800 */
[----:B------:R2:W-:Y:S01]  /*aa60*/  LDGSTS.E.BYPASS.LTC128B.128 [R81+0x4800], desc[UR4][R2.64] ;  /* 0x0480000002517fae */ /* 0x0005e2000b981a04 */
[----:B------:R-:W-:Y:S05]  /*aa70*/  BRA `(.L_x_1513) ;  /* 0x0000000000047947 */ /* 0x000fea0003800000 */
.L_x_1514:
[----:B------:R1:W-:Y:S02]  /*aa80*/  STS.128 [R81+0x4800], RZ ;  /* 0x004800ff51007388 */ /* 0x0003e40000000c00 */
.L_x_1513:
[----:B------:R-:W-:Y:S05]  /*aa90*/  BSYNC.RECONVERGENT B0 ;  /* 0x0000000000007941 */ /* 0x000fea0003800200 */
.L_x_1512:
[----:B------:R-:W0:Y:S01]  /*aaa0*/  LDGDEPBAR ;  /* 0x00000000000079af */ /* 0x000e220000000000 */
[----:B------:R-:W-:Y:S01]  /*aab0*/  BSSY.RECONVERGENT B0, `(.L_x_1515) ;  /* 0x0000010000007945 */ /* 0x000fe20003800200 */
[----:B------:R-:W-:-:S04]  /*aac0*/  DEPBAR.LE SB0, 0x0 ;  /* 0x000080000000791a */ /* 0x000fc80000000000 */
[----:B------:R-:W-:Y:S06]  /*aad0*/  BAR.SYNC.DEFER_BLOCKING 0x0 ;  /* 0x0000000000007b1d */ /* 0x000fec0000010000 */
[----:B------:R-:W-:Y:S05]  /*aae0*/  @P2 BRA `(.L_x_1516) ;  /* 0x00000000002c2947 */ /* 0x000fea0003800000 */
[----:B------:R-:W-:-:S13]  /*aaf0*/  ISETP.GE.AND P0, PT, R12, R228, PT ;  /* 0x000000e40c00720c */ /* 0x000fda0003f06270 */
[----:B------:R-:W-:Y:S05]  /*ab00*/  @P0 BRA `(.L_x_1517) ;  /* 0x00000000001c0947 */ /* 0x000fea0003800000 */
[----:B--2---:R-:W-:Y:S02]  /*ab10*/  MOV R2, R227 ;  /* 0x000000e300027202 */ /* 0x004fe40000000f00 */
[----:B------:R-:W-:-:S05]  /*ab20*/  MOV R3, R226 ;  /* 0x000000e200037202 */ /* 0x000fca0000000f00 */
[----:B------:R-:W-:Y:S01]  /*ab30*/  @!PT LDS RZ, [RZ] ;  /* 0x00000000fffff984 */ /* 0x000fe20000000800 */
[----:B------:R-:W-:Y:S01]  /*ab40*/  @!PT LDS RZ, [RZ] ;  /* 0x00000000fffff984 */ /* 0x000fe20000000800 */
[----:B------:R-:W-:Y:S01]  /*ab50*/  @!PT LDS RZ, [RZ] ;  /* 0x00000000fffff984 */ /* 0x000fe20000000800 */
[----:B------:R2:W-:Y:S01]  /*ab60*/  LDGSTS.E.BYPASS.LTC128B.128 [R81+0x5000], desc[UR4][R2.64] ;  /* 0x0500000002517fae */ /* 0x0005e2000b981a04 */
[----:B------:R-:W-:Y:S05]  /*ab70*/  BRA `(.L_x_1518) ;  /* 0x00000000000c7947 */ /* 0x000fea0003800000 */
.L_x_1517:
[----:B------:R1:W-:Y:S01]  /*ab80*/  STS.128 [R81+0x5000], RZ ;  /* 0x005000ff51007388 */ /* 0x0003e20000000c00 */
[----:B------:R-:W-:Y:S05]  /*ab90*/  BRA `(.L_x_1518) ;  /* 0x0000000000047947 */ /* 0x000fea0003800000 */
.L_x_1516:
[----:B------:R1:W-:Y:S02]  /*aba0*/  STS.128 [R81+0x5000], RZ ;  /* 0x005000ff51007388 */ /* 0x0003e40000000c00 */
.L_x_1518:
[----:B------:R-:W-:Y:S05]  /*abb0*/  BSYNC.RECONVERGENT B0 ;  /* 0x0000000000007941 */ /* 0x000fea0003800200 */
.L_x_1515:
        /* <DEDUP_REMOVED lines=13> */
.L_x_1521:
[----:B------:R1:W-:Y:S02]  /*ac90*/  STS.128 [R81+0x5800], RZ ;  /* 0x005800ff51007388 */ /* 0x0003e40000000c00 */
.L_x_1520:
[----:B------:R-:W-:Y:S05]  /*aca0*/  BSYNC.RECONVERGENT B0 ;  /* 0x0000000000007941 */ /* 0x000fea0003800200 */
.L_x_1519:
[----:B------:R-:W-:Y:S01]  /*acb0*/  ISETP.GE.AND P0, PT, R11, R0, PT ;  /* 0x000000000b00720c */ /* 0x000fe20003f06270 */
[----:B------:R-:W-:-:S12]  /*acc0*/  BSSY.RECONVERGENT B0, `(.L_x_1522) ;  /* 0x000000d000007945 */ /* 0x000fd80003800200 */
[----:B------:R1:W-:Y:S01]  /*acd0*/  @P0 STS.128 [R81+0x6000], RZ ;  /* 0x006000ff51000388 */ /* 0x0003e20000000c00 */
        /* <DEDUP_REMOVED lines=10> */
.L_x_1524:
[----:B------:R1:W-:Y:S02]  /*ad80*/  STS.128 [R81+0x6000], RZ ;  /* 0x006000ff51007388 */ /* 0x0003e40000000c00 */
.L_x_1523:
[----:B------:R-:W-:Y:S05]  /*ad90*/  BSYNC.RECONVERGENT B0 ;  /* 0x0000000000007941 */ /* 0x000fea0003800200 */
.L_x_1522:
        /* <DEDUP_REMOVED lines=13> */
.L_x_1527:
[----:B------:R1:W-:Y:S02]  /*ae70*/  STS.128 [R81+0x6800], RZ ;  /* 0x006800ff51007388 */ /* 0x0003e40000000c00 */
.L_x_1526:
[----:B------:R-:W-:Y:S05]  /*ae80*/  BSYNC.RECONVERGENT B0 ;  /* 0x0000000000007941 */ /* 0x000fea0003800200 */
.L_x_1525:
[----:B------:R-:W-:Y:S01]  /*ae90*/  ISETP.GE.AND P0, PT, R9, R0, PT ;  /* 0x000000000900720c */ /* 0x000fe20003f06270 */
[----:B------:R-:W-:-:S12]  /*aea0*/  BSSY.RECONVERGENT B0, `(.L_x_1528) ;  /* 0x0000010000007945 */ /* 0x000fd80003800200 */
[----:B------:R1:W-:Y:S01]  /*aeb0*/  @P0 STS.128 [R81+0x7000], RZ ;  /* 0x007000ff51000388 */ /* 0x0003e20000000c00 */
        /* <DEDUP_REMOVED lines=13> */
.L_x_1530:
[----:B------:R1:W-:Y:S02]  /*af90*/  STS.128 [R81+0x7000], RZ ;  /* 0x007000ff51007388 */ /* 0x0003e40000000c00 */
.L_x_1529:
[----:B------:R-:W-:Y:S05]  /*afa0*/  BSYNC.RECONVERGENT B0 ;  /* 0x0000000000007941 */ /* 0x000fea0003800200 */
.L_x_1528:
        /* <DEDUP_REMOVED lines=13> */
.L_x_1533:
[----:B------:R1:W-:Y:S02]  /*b080*/  STS.128 [R81+0x7800], RZ ;  /* 0x007800ff51007388 */ /* 0x0003e40000000c00 */
.L_x_1532:
[----:B------:R-:W-:Y:S05]  /*b090*/  BSYNC.RECONVERGENT B0 ;  /* 0x0000000000007941 */ /* 0x000fea0003800200 */
.L_x_1531:
        /* <DEDUP_REMOVED lines=16> */
.L_x_1536:
[----:B------:R1:W-:Y:S02]  /*b1a0*/  STS.128 [R81+0x8000], RZ ;  /* 0x008000ff51007388 */ /* 0x0003e40000000c00 */
.L_x_1535:
[----:B------:R-:W-:Y:S05]  /*b1b0*/  BSYNC.RECONVERGENT B0 ;  /* 0x0000000000007941 */ /* 0x000fea0003800200 */
.L_x_1534:
        /* <DEDUP_REMOVED lines=14> */
.L_x_1539:
[----:B------:R1:W-:Y:S02]  /*b2a0*/  STS.128 [R81+0x8800], RZ ;  /* 0x008800ff51007388 */ /* 0x0003e40000000c00 */
.L_x_1538:
[----:B------:R-:W-:Y:S05]  /*b2b0*/  BSYNC.RECONVERGENT B0 ;  /* 0x0000000000007941 */ /* 0x000fea0003800200 */
.L_x_1537:
[----:B-1----:R-:W2:Y:S01]  /*b2c0*/  LD.E R2, desc[UR4][R134.64+0x18c] ;  /* 0x00018c0486027980 */ /* 0x002ea2000c101900 */
[----:B------:R-:W1:Y:S01]  /*b2d0*/  S2UR UR6, SR_CgaCtaId ;  /* 0x00000000000679c3 */ /* 0x000e620000008800 */
[--C-:B------:R-:W-:Y:S01]  /*b2e0*/  SHF.R.U32.HI R44, RZ, 0x1, R170.reuse ;  /* 0x00000001ff2c7819 */ /* 0x100fe200000116aa */
[C---:B------:R-:W-:Y:S01]  /*b2f0*/  IMAD.SHL.U32 R215, R170.reuse, 0x20, RZ ;  /* 0x00000020aad77824 */ /* 0x040fe200078e00ff */
[----:B------:R-:W-:Y:S01]  /*b300*/  UMOV UR7, 0x400 ;  /* 0x0000040000077882 */ /* 0x000fe20000000000 */
[----:B------:R-:W-:Y:S01]  /*b310*/  IMAD.SHL.U32 R164, R170, 0x10, RZ ;  /* 0x00000010aaa47824 */ /* 0x000fe200078e00ff */
[----:B------:R-:W-:Y:S01]  /*b320*/  LOP3.LUT R0, R44, 0x8, RZ, 0xc0, !PT ;  /* 0x000000082c007812 */ /* 0x000fe200078ec0ff */
[----:B------:R-:W-:Y:S01]  /*b330*/  IMAD.MOV.U32 R143, RZ, RZ, 0x20 ;  /* 0x00000020ff8f7424 */ /* 0x000fe200078e00ff */
[----:B---3--:R-:W-:Y:S01]  /*b340*/  LOP3.LUT R5, R215, 0xc0, RZ, 0xc0, !PT ;  /* 0x000000c0d7057812 */ /* 0x008fe200078ec0ff */
        /* <DEDUP_REMOVED lines=11> */
[----:B-1----:R-:W-:Y:S01]  /*b400*/  ULEA UR6, UR6, UR7, 0x18 ;  /* 0x0000000706067291 */ /* 0x002fe2000f8ec0ff */
[----:B------:R-:W-:-:S02]  /*b410*/  LOP3.LUT R3, R6, 0x20, R215, 0xf8, !PT ;  /* 0x0000002006037812 */ /* 0x000fc400078ef8d7 */
[----:B------:R-:W-:Y:S02]  /*b420*/  LOP3.LUT R0, R0, R168, RZ, 0xfc, !PT ;  /* 0x000000a800007212 */ /* 0x000fe400078efcff */
[----:B------:R-:W-:Y:S02]  /*b430*/  LOP3.LUT R3, R3, R5, RZ, 0xfc, !PT ;  /* 0x0000000503037212 */ /* 0x000fe400078efcff */
[----:B------:R-:W-:Y:S02]  /*b440*/  LEA R165, R0, UR6, 0x1 ;  /* 0x0000000600a57c11 */ /* 0x000fe4000f8e08ff */
[----:B------:R-:W-:Y:S02]  /*b450*/  LEA R3, R3, UR6, 0x1 ;  /* 0x0000000603037c11 */ /* 0x000fe4000f8e08ff */
[----:B------:R-:W-:Y:S01]  /*b460*/  LOP3.LUT P0, RZ, R170, 0x4, RZ, 0xc0, !PT ;  /* 0x00000004aaff7812 */ /* 0x000fe2000780c0ff */
[----:B------:R-:W-:Y:S03]  /*b470*/  LDSM.16.M88.4 R8, [R165] ;  /* 0x00000000a508783b */ /* 0x000fe60000000200 */
[----:B------:R-:W-:Y:S01]  /*b480*/  SEL R143, R143, 0xffffffe0, !P0 ;  /* 0xffffffe08f8f7807 */ /* 0x000fe20004000000 */
[----:B-----5:R-:W1:Y:S04]  /*b490*/  LDSM.16.M88.4 R20, [R3+0x1000] ;  /* 0x001000000314783b */ /* 0x020e680000000200 */
[--C-:B------:R-:W-:Y:S01]  /*b4a0*/  IMAD.IADD R0, R165, 0x1, R143.reuse ;  /* 0x00000001a5007824 */ /* 0x100fe200078e028f */
[----:B------:R-:W-:Y:S01]  /*b4b0*/  LDSM.16.M88.4 R32, [R3+0x1400] ;  /* 0x001400000320783b */ /* 0x000fe20000000200 */
[----:B------:R-:W-:-:S03]  /*b4c0*/  IMAD.IADD R14, R3, 0x1, R143 ;  /* 0x00000001030e7824 */ /* 0x000fc600078e028f */
[----:B------:R-:W-:Y:S04]  /*b4d0*/  LDSM.16.M88.4 R4, [R0] ;  /* 0x000000000004783b */ /* 0x000fe80000000200 */
[----:B------:R-:W3:Y:S04]  /*b4e0*/  LDSM.16.M88.4 R28, [R14+0x1000] ;  /* 0x001000000e1c783b */ /* 0x000ee80000000200 */
[----:B------:R-:W4:Y:S04]  /*b4f0*/  LDSM.16.M88.4 R36, [R14+0x1400] ;  /* 0x001400000e24783b */ /* 0x000f280000000200 */
[----:B------:R-:W2:Y:S04]  /*b500*/  LDSM.16.M88.4 R40, [R3+0x1800] ;  /* 0x001800000328783b */ /* 0x000ea80000000200 */
[----:B------:R-:W-:Y:S04]  /*b510*/  LDSM.16.M88.4 R48, [R3+0x1c00] ;  /* 0x001c00000330783b */ /* 0x000fe80000000200 */
[----:B------:R-:W-:Y:S01]  /*b520*/  LDSM.16.M88.4 R52, [R3+0x3000] ;  /* 0x003000000334783b */ /* 0x000fe20000000200 */
[----:B-1----:R-:W-:-:S15]  /*b530*/  HMMA.16816.F32 R16, R8, R20, RZ ;  /* 0x000000140810723c */ /* 0x002fde00000018ff */
[----:B------:R-:W-:-:S05]  /*b540*/  NOP ;  /* 0x0000000000007918 */ /* 0x000fca0000000000 */
[----:B---3--:R-:W-:Y:S08]  /*b550*/  HMMA.16816.F32 R24, R4, R28, R16 ;  /* 0x0000001c0418723c */ /* 0x008ff00000001810 */
[C---:B------:R-:W-:Y:S08]  /*b560*/  HMMA.16816.F32 R16, R8.reuse, R22, RZ ;  /* 0x000000160810723c */ /* 0x040ff000000018ff */
[----:B------:R-:W-:-:S12]  /*b570*/  HMMA.16816.F32 R20, R8, R32, RZ ;  /* 0x000000200814723c */ /* 0x000fd800000018ff */
[----:B------:R-:W-:Y:S08]  /*b580*/  HMMA.16816.F32 R28, R4, R30, R16 ;  /* 0x0000001e041c723c */ /* 0x000ff00000001810 */
[----:B------:R-:W-:Y:S01]  /*b590*/  HMMA.16816.F32 R16, R8, R34, RZ ;  /* 0x000000220810723c */ /* 0x000fe200000018ff */
[----:B------:R-:W1:-:S15]  /*b5a0*/  LDSM.16.M88.4 R32, [R14+0x1800] ;  /* 0x001800000e20783b */ /* 0x000e5e0000000200 */
[----:B------:R-:W-:-:S04]  /*b5b0*/  NOP ;  /* 0x0000000000007918 */ /* 0x000fc80000000000 */
[----:B----4-:R-:W-:Y:S01]  /*b5c0*/  HMMA.16816.F32 R16, R4, R38, R16 ;  /* 0x000000260410723c */ /* 0x010fe20000001810 */
[-C--:B--2---:R-:W-:Y:S01]  /*b5d0*/  FMUL.FTZ R0, R26, R2.reuse ;  /* 0x000000021a007220 */ /* 0x084fe20000410000 */
[-C--:B------:R-:W-:Y:S01]  /*b5e0*/  FMUL.FTZ R24, R24, R2.reuse ;  /* 0x0000000218187220 */ /* 0x080fe20000410000 */
[----:B------:R-:W-:-:S15]  /*b5f0*/  FMUL.FTZ R25, R25, R2 ;  /* 0x0000000219197220 */ /* 0x000fde0000410000 */
[----:B------:R-:W-:-:S01]  /*b600*/  NOP ;  /* 0x0000000000007918 */ /* 0x000fc20000000000 */
[-C--:B------:R-:W-:Y:S01]  /*b610*/  FMUL.FTZ R17, R17, R2.reuse ;  /* 0x0000000211117220 */ /* 0x080fe20000410000 */
[----:B------:R2:W-:Y:S01]  /*b620*/  MUFU.TANH R79, R0 ;  /* 0x00000000004f7308 */ /* 0x0005e20000002400 */
[-C--:B------:R-:W-:Y:S01]  /*b630*/  FMUL.FTZ R18, R18, R2.reuse ;  /* 0x0000000212127220 */ /* 0x080fe20000410000 */
[----:B------:R-:W-:-:S06]  /*b640*/  FMUL.FTZ R19, R19, R2 ;  /* 0x0000000213137220 */ /* 0x000fcc0000410000 */
[----:B------:R-:W-:Y:S08]  /*b650*/  MUFU.TANH R93, R24 ;  /* 0x00000018005d7308 */ /* 0x000ff00000002400 */
[----:B------:R3:W-:Y:S01]  /*b660*/  MUFU.TANH R92, R25 ;  /* 0x00000019005c7308 */ /* 0x0007e20000002400 */
[----:B--2---:R-:W-:-:S07]  /*b670*/  FMUL.FTZ R0, R27, R2 ;  /* 0x000000021b007220 */ /* 0x004fce0000410000 */
[----:B------:R2:W-:Y:S08]  /*b680*/  MUFU.TANH R78, R0 ;  /* 0x00000000004e7308 */ /* 0x0005f00000002400 */
[----:B------:R-:W-:Y:S01]  /*b690*/  MUFU.TANH R97, R17 ;  /* 0x0000001100617308 */ /* 0x000fe20000002400 */
[----:B---3--:R-:W-:Y:S01]  /*b6a0*/  HMMA.16816.F32 R24, R4, R36, R20 ;  /* 0x000000240418723c */ /* 0x008fe20000001814 */
[----:B------:R-:W3:Y:S06]  /*b6b0*/  LDSM.16.M88.4 R36, [R14+0x1c00] ;  /* 0x001c00000e24783b */ /* 0x000eec0000000200 */
[----:B------:R-:W-:Y:S01]  /*b6c0*/  MUFU.TANH R75, R18 ;  /* 0x00000012004b7308 */ /* 0x000fe20000002400 */
[-C--:B--2---:R-:W-:Y:S01]  /*b6d0*/  FMUL.FTZ R0, R28, R2.reuse ;  /* 0x000000021c007220 */ /* 0x084fe20000410000 */
[----:B------:R-:W-:Y:S06]  /*b6e0*/  HMMA.16816.F32 R20, R8, R40, RZ ;  /* 0x000000280814723c */ /* 0x000fec00000018ff */
[----:B------:R2:W-:Y:S04]  /*b6f0*/  MUFU.TANH R94, R0 ;  /* 0x00000000005e7308 */ /* 0x0005e80000002400 */
[-C--:B------:R-:W-:Y:S01]  /*b700*/  FMUL.FTZ R25, R25, R2.reuse ;  /* 0x0000000219197220 */ /* 0x080fe20000410000 */
[-C--:B------:R-:W-:Y:S01]  /*b710*/  FMUL.FTZ R26, R26, R2.reuse ;  /* 0x000000021a1a7220 */ /* 0x080fe20000410000 */
[----:B------:R-:W-:-:S02]  /*b720*/  FMUL.FTZ R27, R27, R2 ;  /* 0x000000021b1b7220 */ /* 0x000fc40000410000 */
[----:B------:R-:W-:Y:S08]  /*b730*/  MUFU.TANH R74, R19 ;  /* 0x00000013004a7308 */ /* 0x000ff00000002400 */
[----:B------:R-:W-:Y:S01]  /*b740*/  MUFU.TANH R96, R25 ;  /* 0x0000001900607308 */ /* 0x000fe20000002400 */
[----:B--2---:R-:W-:-:S07]  /*b750*/  FMUL.FTZ R0, R29, R2 ;  /* 0x000000021d007220 */ /* 0x004fce0000410000 */
[----:B------:R2:W-:Y:S08]  /*b760*/  MUFU.TANH R98, R0 ;  /* 0x0000000000627308 */ /* 0x0005f00000002400 */
[----:B------:R-:W-:Y:S08]  /*b770*/  MUFU.TANH R80, R26 ;  /* 0x0000001a00507308 */ /* 0x000ff00000002400 */
[----:B------:R-:W-:Y:S01]  /*b780*/  MUFU.TANH R76, R27 ;  /* 0x0000001b004c7308 */ /* 0x000fe20000002400 */
[----:B--2---:R-:W-:-:S07]  /*b790*/  FMUL.FTZ R0, R30, R2 ;  /* 0x000000021e007220 */ /* 0x004fce0000410000 */
[----:B------:R2:W4:Y:S02]  /*b7a0*/  MUFU.TANH R77, R0 ;  /* 0x00000000004d7308 */ /* 0x0005240000002400 */
[-C--:B--2---:R-:W-:Y:S02]  /*b7b0*/  FMUL.FTZ R0, R31, R2.reuse ;  /* 0x000000021f007220 */ /* 0x084fe40000410000 */
[----:B-1----:R-:W-:Y:S04]  /*b7c0*/  HMMA.16816.F32 R28, R4, R32, R20 ;  /* 0x00000020041c723c */ /* 0x002fe80000001814 */
[----:B------:R1:W2:Y:S04]  /*b7d0*/  MUFU.TANH R83, R0 ;  /* 0x0000000000537308 */ /* 0x0002a80000002400 */
[----:B------:R-:W-:Y:S01]  /*b7e0*/  HMMA.16816.F32 R20, R8, R42, RZ ;  /* 0x0000002a0814723c */ /* 0x000fe200000018ff */
[----:B------:R-:W4:Y:S01]  /*b7f0*/  LDSM.16.M88.4 R40, [R3+0x2000] ;  /* 0x002000000328783b */ /* 0x000f220000000200 */
[----:B-1----:R-:W-:-:S09]  /*b800*/  FMUL.FTZ R0, R24, R2 ;  /* 0x0000000218007220 */ /* 0x002fd20000410000 */
[-C--:B------:R-:W-:Y:S01]  /*b810*/  FMUL.FTZ R28, R28, R2.reuse ;  /* 0x000000021c1c7220 */ /* 0x080fe20000410000 */
[-C--:B------:R-:W-:Y:S01]  /*b820*/  FMUL.FTZ R29, R29, R2.reuse ;  /* 0x000000021d1d7220 */ /* 0x080fe20000410000 */
[-C--:B------:R-:W-:Y:S01]  /*b830*/  FMUL.FTZ R30, R30, R2.reuse ;  /* 0x000000021e1e7220 */ /* 0x080fe20000410000 */
[----:B------:R1:W2:Y:S01]  /*b840*/  MUFU.TANH R99, R0 ;  /* 0x0000000000637308 */ /* 0x0002a20000002400 */
[----:B------:R-:W-:-:S05]  /*b850*/  FMUL.FTZ R31, R31, R2 ;  /* 0x000000021f1f7220 */ /* 0x000fca0000410000 */
[----:B------:R-:W-:Y:S01]  /*b860*/  HMMA.16816.F32 R24, R4, R34, R20 ;  /* 0x000000220418723c */ /* 0x000fe20000001814 */
[----:B------:R-:W2:Y:S01]  /*b870*/  LDSM.16.M88.4 R32, [R14+0x2000] ;  /* 0x002000000e20783b */ /* 0x000ea20000000200 */
[----:B------:R-:W-:Y:S06]  /*b880*/  MUFU.TANH R100, R28 ;  /* 0x0000001c00647308 */ /* 0x000fec0000002400 */
[----:B------:R-:W-:Y:S02]  /*b890*/  HMMA.16816.F32 R20, R8, R50, RZ ;  /* 0x000000320814723c */ /* 0x000fe400000018ff */
[----:B------:R-:W-:Y:S01]  /*b8a0*/  MUFU.TANH R101, R29 ;  /* 0x0000001d00657308 */ /* 0x000fe20000002400 */
[----:B-1----:R-:W-:-:S05]  /*b8b0*/  FMUL.FTZ R0, R16, R2 ;  /* 0x0000000210007220 */ /* 0x002fca0000410000 */
[----:B------:R-:W-:Y:S01]  /*b8c0*/  HMMA.16816.F32 R16, R8, R48, RZ ;  /* 0x000000300810723c */ /* 0x000fe200000018ff */
[----:B------:R-:W1:Y:S01]  /*b8d0*/  LDSM.16.M88.4 R48, [R3+0x2400] ;  /* 0x002400000330783b */ /* 0x000e620000000200 */
[----:B------:R-:W1:Y:S01]  /*b8e0*/  MUFU.TANH R95, R0 ;  /* 0x00000000005f7308 */ /* 0x000e620000002400 */
[-C--:B------:R-:W-:Y:S01]  /*b8f0*/  FMUL.FTZ R24, R24, R2.reuse ;  /* 0x0000000218187220 */ /* 0x080fe20000410000 */
[-C--:B------:R-:W-:Y:S01]  /*b900*/  FMUL.FTZ R25, R25, R2.reuse ;  /* 0x0000000219197220 */ /* 0x080fe20000410000 */
[-C--:B------:R-:W-:Y:S01]  /*b910*/  FMUL.FTZ R26, R26, R2.reuse ;  /* 0x000000021a1a7220 */ /* 0x080fe20000410000 */
[----:B------:R-:W-:-:S04]  /*b920*/  FMUL.FTZ R27, R27, R2 ;  /* 0x000000021b1b7220 */ /* 0x000fc80000410000 */
[----:B------:R-:W1:Y:S08]  /*b930*/  MUFU.TANH R73, R30 ;  /* 0x0000001e00497308 */ /* 0x000e700000002400 */
[----:B------:R4:W1:Y:S02]  /*b940*/  MUFU.TANH R72, R31 ;  /* 0x0000001f00487308 */ /* 0x0008640000002400 */
[C---:B---3--:R-:W-:Y:S06]  /*b950*/  HMMA.16816.F32 R16, R4.reuse, R36, R16 ;  /* 0x000000240410723c */ /* 0x048fec0000001810 */
[----:B------:R-:W-:Y:S08]  /*b960*/  MUFU.TANH R103, R24 ;  /* 0x0000001800677308 */ /* 0x000ff00000002400 */
[----:B------:R-:W-:Y:S01]  /*b970*/  MUFU.TANH R102, R25 ;  /* 0x0000001900667308 */ /* 0x000fe20000002400 */
[----:B----4-:R-:W-:Y:S01]  /*b980*/  HMMA.16816.F32 R28, R4, R38, R20 ;  /* 0x00000026041c723c */ /* 0x010fe20000001814 */
[----:B------:R-:W-:Y:S03]  /*b990*/  LDSM.16.M88.4 R36, [R14+0x2800] ;  /* 0x002800000e24783b */ /* 0x000fe60000000200 */
[-C--:B------:R-:W-:Y:S01]  /*b9a0*/  FMUL.FTZ R0, R18, R2.reuse ;  /* 0x0000000212007220 */ /* 0x080fe20000410000 */
[-C--:B------:R-:W-:Y:S01]  /*b9b0*/  FMUL.FTZ R16, R16, R2.reuse ;  /* 0x0000000210107220 */ /* 0x080fe20000410000 */
[----:B------:R-:W-:-:S02]  /*b9c0*/  FMUL.FTZ R17, R17, R2 ;  /* 0x0000000211117220 */ /* 0x000fc40000410000 */
[----:B------:R3:W-:Y:S01]  /*b9d0*/  MUFU.TANH R68, R0 ;  /* 0x0000000000447308 */ /* 0x0007e20000002400 */
[----:B------:R-:W-:Y:S07]  /*b9e0*/  HMMA.16816.F32 R20, R8, R40, RZ ;  /* 0x000000280814723c */ /* 0x000fee00000018ff */
[----:B------:R-:W-:Y:S08]  /*b9f0*/  MUFU.TANH R106, R16 ;  /* 0x00000010006a7308 */ /* 0x000ff00000002400 */
[----:B------:R4:W-:Y:S01]  /*ba00*/  MUFU.TANH R105, R17 ;  /* 0x0000001100697308 */ /* 0x0009e20000002400 */
[----:B---3--:R-:W-:-:S07]  /*ba10*/  FMUL.FTZ R0, R19, R2 ;  /* 0x0000000213007220 */ /* 0x008fce0000410000 */
[----:B------:R-:W3:Y:S08]  /*ba20*/  MUFU.TANH R71, R26 ;  /* 0x0000001a00477308 */ /* 0x000ef00000002400 */
[----:B------:R2:W3:Y:S01]  /*ba30*/  MUFU.TANH R69, R27 ;  /* 0x0000001b00457308 */ /* 0x0004e20000002400 */
[----:B----4-:R-:W-:Y:S01]  /*ba40*/  HMMA.16816.F32 R16, R8, R42, RZ ;  /* 0x0000002a0810723c */ /* 0x010fe200000018ff */
[----:B------:R-:W4:Y:S06]  /*ba50*/  LDSM.16.M88.4 R40, [R14+0x2400] ;  /* 0x002400000e28783b */ /* 0x000f2c0000000200 */
[----:B------:R1:W3:Y:S01]  /*ba60*/  MUFU.TANH R67, R0 ;  /* 0x0000000000437308 */ /* 0x0002e20000002400 */
[----:B--2---:R-:W-:-:S12]  /*ba70*/  HMMA.16816.F32 R24, R4, R32, R20 ;  /* 0x000000200418723c */ /* 0x004fd80000001814 */
[----:B------:R-:W-:Y:S01]  /*ba80*/  HMMA.16816.F32 R16, R4, R34, R16 ;  /* 0x000000220410723c */ /* 0x000fe20000001810 */
[----:B------:R-:W2:Y:S01]  /*ba90*/  LDSM.16.M88.4 R32, [R3+0x2800] ;  /* 0x002800000320783b */ /* 0x000ea20000000200 */
[----:B-1----:R-:W-:-:S04]  /*baa0*/  FMUL.FTZ R0, R28, R2 ;  /* 0x000000021c007220 */ /* 0x002fc80000410000 */
[----:B------:R1:W-:Y:S02]  /*bab0*/  MUFU.TANH R108, R0 ;  /* 0x00000000006c7308 */ /* 0x0003e40000002400 */
[----:B------:R-:W-:Y:S01]  /*bac0*/  HMMA.16816.F32 R20, R8, R48, RZ ;  /* 0x000000300814723c */ /* 0x000fe200000018ff */
[-C--:B------:R-:W-:Y:S01]  /*bad0*/  FMUL.FTZ R25, R25, R2.reuse ;  /* 0x0000000219197220 */ /* 0x080fe20000410000 */
[-C--:B------:R-:W-:Y:S01]  /*bae0*/  FMUL.FTZ R26, R26, R2.reuse ;  /* 0x000000021a1a7220 */ /* 0x080fe20000410000 */
[----:B------:R-:W-:-:S03]  /*baf0*/  FMUL.FTZ R27, R27, R2 ;  /* 0x000000021b1b7220 */ /* 0x000fc60000410000 */
[----:B------:R-:W-:Y:S05]  /*bb00*/  MUFU.TANH R110, R25 ;  /* 0x00000019006e7308 */ /* 0x000fea0000002400 */
[-C--:B------:R-:W-:Y:S01]  /*bb10*/  FMUL.FTZ R17, R17, R2.reuse ;  /* 0x0000000211117220 */ /* 0x080fe20000410000 */
[-C--:B------:R-:W-:Y:S01]  /*bb20*/  FMUL.FTZ R18, R18, R2.reuse ;  /* 0x0000000212127220 */ /* 0x080fe20000410000 */
[-C--:B------:R-:W-:Y:S01]  /*bb30*/  FMUL.FTZ R19, R19, R2.reuse ;  /* 0x0000000213137220 */ /* 0x080fe20000410000 */
[-C--:B-1----:R-:W-:Y:S01]  /*bb40*/  FMUL.FTZ R0, R29, R2.reuse ;  /* 0x000000021d007220 */ /* 0x082fe20000410000 */
[----:B------:R-:W-:Y:S08]  /*bb50*/  MUFU.TANH R113, R17 ;  /* 0x0000001100717308 */ /* 0x000ff00000002400 */
[----:B------:R1:W-:Y:S08]  /*bb60*/  MUFU.TANH R109, R0 ;  /* 0x00000000006d7308 */ /* 0x0003f00000002400 */
[----:B------:R-:W-:Y:S08]  /*bb70*/  MUFU.TANH R62, R18 ;  /* 0x00000012003e7308 */ /* 0x000ff00000002400 */
[----:B------:R-:W-:Y:S01]  /*bb80*/  MUFU.TANH R61, R19 ;  /* 0x00000013003d7308 */ /* 0x000fe20000002400 */
[----:B-1----:R-:W-:-:S07]  /*bb90*/  FMUL.FTZ R0, R30, R2 ;  /* 0x000000021e007220 */ /* 0x002fce0000410000 */
[----:B------:R1:W-:Y:S08]  /*bba0*/  MUFU.TANH R66, R0 ;  /* 0x0000000000427308 */ /* 0x0003f00000002400 */
[----:B------:R-:W-:Y:S08]  /*bbb0*/  MUFU.TANH R64, R26 ;  /* 0x0000001a00407308 */ /* 0x000ff00000002400 */
[----:B------:R-:W-:Y:S01]  /*bbc0*/  MUFU.TANH R63, R27 ;  /* 0x0000001b003f7308 */ /* 0x000fe20000002400 */
[----:B-1----:R-:W-:-:S02]  /*bbd0*/  FMUL.FTZ R0, R31, R2 ;  /* 0x000000021f007220 */ /* 0x002fc40000410000 */
[----:B----4-:R-:W-:Y:S05]  /*bbe0*/  HMMA.16816.F32 R28, R4, R40, R20 ;  /* 0x00000028041c723c */ /* 0x010fea0000001814 */
[----:B------:R1:W4:Y:S03]  /*bbf0*/  MUFU.TANH R65, R0 ;  /* 0x0000000000417308 */ /* 0x0003260000002400 */
[----:B------:R-:W-:Y:S01]  /*bc00*/  HMMA.16816.F32 R20, R8, R50, RZ ;  /* 0x000000320814723c */ /* 0x000fe200000018ff */
[----:B------:R-:W-:Y:S10]  /*bc10*/  LDSM.16.M88.4 R48, [R3+0x3400] ;  /* 0x003400000330783b */ /* 0x000ff40000000200 */
[-C--:B------:R-:W-:Y:S01]  /*bc20*/  FMUL.FTZ R28, R28, R2.reuse ;  /* 0x000000021c1c7220 */ /* 0x080fe20000410000 */
[-C--:B------:R-:W-:Y:S01]  /*bc30*/  FMUL.FTZ R29, R29, R2.reuse ;  /* 0x000000021d1d7220 */ /* 0x080fe20000410000 */
[-C--:B------:R-:W-:Y:S01]  /*bc40*/  FMUL.FTZ R30, R30, R2.reuse ;  /* 0x000000021e1e7220 */ /* 0x080fe20000410000 */
[-C--:B-1----:R-:W-:Y:S01]  /*bc50*/  FMUL.FTZ R0, R24, R2.reuse ;  /* 0x0000000218007220 */ /* 0x082fe20000410000 */
[-C--:B------:R-:W-:Y:S01]  /*bc60*/  FMUL.FTZ R31, R31, R2.reuse ;  /* 0x000000021f1f7220 */ /* 0x080fe20000410000 */
[----:B------:R-:W-:Y:S04]  /*bc70*/  MUFU.TANH R115, R28 ;  /* 0x0000001c00737308 */ /* 0x000fe80000002400 */
[----:B------:R-:W-:Y:S01]  /*bc80*/  HMMA.16816.F32 R24, R4, R42, R20 ;  /* 0x0000002a0418723c */ /* 0x000fe20000001814 */
[----:B------:R-:W1:Y:S03]  /*bc90*/  LDSM.16.M88.4 R40, [R3+0x2c00] ;  /* 0x002c00000328783b */ /* 0x000e660000000200 */
[----:B------:R3:W4:Y:S04]  /*bca0*/  MUFU.TANH R111, R0 ;  /* 0x00000000006f7308 */ /* 0x0007280000002400 */
[C---:B--2---:R-:W-:Y:S04]  /*bcb0*/  HMMA.16816.F32 R20, R8.reuse, R34, RZ ;  /* 0x000000220814723c */ /* 0x044fe800000018ff */
[----:B------:R-:W-:Y:S07]  /*bcc0*/  MUFU.TANH R114, R29 ;  /* 0x0000001d00727308 */ /* 0x000fee0000002400 */
[-C--:B------:R-:W-:Y:S01]  /*bcd0*/  FMUL.FTZ R24, R24, R2.reuse ;  /* 0x0000000218187220 */ /* 0x080fe20000410000 */
[----:B------:R-:W-:Y:S01]  /*bce0*/  MUFU.TANH R60, R30 ;  /* 0x0000001e003c7308 */ /* 0x000fe20000002400 */
[-C--:B---3--:R-:W-:Y:S01]  /*bcf0*/  FMUL.FTZ R0, R16, R2.reuse ;  /* 0x0000000210007220 */ /* 0x088fe20000410000 */
[-C--:B------:R-:W-:Y:S01]  /*bd00*/  FMUL.FTZ R25, R25, R2.reuse ;  /* 0x0000000219197220 */ /* 0x080fe20000410000 */
[----:B------:R-:W-:Y:S01]  /*bd10*/  HMMA.16816.F32 R16, R8, R32, RZ ;  /* 0x000000200810723c */ /* 0x000fe200000018ff */
[----:B------:R-:W2:Y:S01]  /*bd20*/  LDSM.16.M88.4 R32, [R14+0x2c00] ;  /* 0x002c00000e20783b */ /* 0x000ea20000000200 */
[-C--:B------:R-:W-:Y:S01]  /*bd30*/  FMUL.FTZ R26, R26, R2.reuse ;  /* 0x000000021a1a7220 */ /* 0x080fe20000410000 */
[----:B------:R-:W-:-:S02]  /*bd40*/  FMUL.FTZ R27, R27, R2 ;  /* 0x000000021b1b7220 */ /* 0x000fc40000410000 */
[----:B------:R-:W3:Y:S08]  /*bd50*/  MUFU.TANH R112, R0 ;  /* 0x0000000000707308 */ /* 0x000ef00000002400 */
[----:B------:R4:W3:Y:S07]  /*bd60*/  MUFU.TANH R59, R31 ;  /* 0x0000001f003b7308 */ /* 0x0008ee0000002400 */
[C---:B------:R-:W-:Y:S01]  /*bd70*/  HMMA.16816.F32 R16, R4.reuse, R36, R16 ;  /* 0x000000240410723c */ /* 0x040fe20000001810 */
[----:B------:R-:W-:Y:S08]  /*bd80*/  MUFU.TANH R117, R24 ;  /* 0x0000001800757308 */ /* 0x000ff00000002400 */
[----:B------:R-:W-:Y:S01]  /*bd90*/  MUFU.TANH R116, R25 ;  /* 0x0000001900747308 */ /* 0x000fe20000002400 */
[----:B----4-:R-:W-:Y:S01]  /*bda0*/  HMMA.16816.F32 R28, R4, R38, R20 ;  /* 0x00000026041c723c */ /* 0x010fe20000001814 */
[----:B------:R-:W4:Y:S06]  /*bdb0*/  LDSM.16.M88.4 R36, [R14+0x3000] ;  /* 0x003000000e24783b */ /* 0x000f2c0000000200 */
[----:B------:R-:W3:Y:S01]  /*bdc0*/  MUFU.TANH R58, R26 ;  /* 0x0000001a003a7308 */ /* 0x000ee20000002400 */
[----:B-1----:R-:W-:Y:S01]  /*bdd0*/  HMMA.16816.F32 R20, R8, R40, RZ ;  /* 0x000000280814723c */ /* 0x002fe200000018ff */
[-C--:B------:R-:W-:Y:S01]  /*bde0*/  FMUL.FTZ R0, R18, R2.reuse ;  /* 0x0000000212007220 */ /* 0x080fe20000410000 */
[-C--:B------:R-:W-:Y:S01]  /*bdf0*/  FMUL.FTZ R16, R16, R2.reuse ;  /* 0x0000000210107220 */ /* 0x080fe20000410000 */
[----:B------:R-:W-:-:S04]  /*be00*/  FMUL.FTZ R17, R17, R2 ;  /* 0x0000000211117220 */ /* 0x000fc80000410000 */
[----:B------:R1:W-:Y:S08]  /*be10*/  MUFU.TANH R89, R0 ;  /* 0x0000000000597308 */ /* 0x0003f00000002400 */
[----:B------:R-:W-:Y:S08]  /*be20*/  MUFU.TANH R121, R16 ;  /* 0x0000001000797308 */ /* 0x000ff00000002400 */
[----:B------:R2:W-:Y:S01]  /*be30*/  MUFU.TANH R120, R17 ;  /* 0x0000001100787308 */ /* 0x0005e20000002400 */
[----:B-1----:R-:W-:-:S07]  /*be40*/  FMUL.FTZ R0, R19, R2 ;  /* 0x0000000213007220 */ /* 0x002fce0000410000 */
[----:B------:R1:W-:Y:S08]  /*be50*/  MUFU.TANH R90, R0 ;  /* 0x00000000005a7308 */ /* 0x0003f00000002400 */
[----:B------:R3:W4:Y:S01]  /*be60*/  MUFU.TANH R56, R27 ;  /* 0x0000001b00387308 */ /* 0x0007220000002400 */
[----:B--2---:R-:W-:Y:S01]  /*be70*/  HMMA.16816.F32 R16, R8, R42, RZ ;  /* 0x0000002a0810723c */ /* 0x004fe200000018ff */
[----:B------:R-:W-:Y:S01]  /*be80*/  LDSM.16.M88.4 R40, [R3+0x3800] ;  /* 0x003800000328783b */ /* 0x000fe20000000200 */
[----:B-1----:R-:W-:-:S05]  /*be90*/  FMUL.FTZ R0, R28, R2 ;  /* 0x000000021c007220 */ /* 0x002fca0000410000 */
[----:B------:R1:W-:Y:S01]  /*bea0*/  MUFU.TANH R124, R0 ;  /* 0x00000000007c7308 */ /* 0x0003e20000002400 */
[----:B---3--:R-:W-:-:S12]  /*beb0*/  HMMA.16816.F32 R24, R4, R32, R20 ;  /* 0x000000200418723c */ /* 0x008fd80000001814 */
[----:B------:R-:W-:Y:S01]  /*bec0*/  HMMA.16816.F32 R16, R4, R34, R16 ;  /* 0x000000220410723c */ /* 0x000fe20000001810 */
[----:B------:R-:W2:Y:S01]  /*bed0*/  LDSM.16.M88.4 R32, [R14+0x3400] ;  /* 0x003400000e20783b */ /* 0x000ea20000000200 */
[----:B-1----:R-:W-:-:S06]  /*bee0*/  FMUL.FTZ R0, R29, R2 ;  /* 0x000000021d007220 */ /* 0x002fcc0000410000 */
[----:B------:R-:W-:Y:S01]  /*bef0*/  HMMA.16816.F32 R20, R8, R52, RZ ;  /* 0x000000340814723c */ /* 0x000fe200000018ff */
[----:B------:R1:W-:Y:S01]  /*bf00*/  MUFU.TANH R125, R0 ;  /* 0x00000000007d7308 */ /* 0x0003e20000002400 */
[-C--:B------:R-:W-:Y:S01]  /*bf10*/  FMUL.FTZ R25, R25, R2.reuse ;  /* 0x0000000219197220 */ /* 0x080fe20000410000 */
[-C--:B------:R-:W-:Y:S01]  /*bf20*/  FMUL.FTZ R26, R26, R2.reuse ;  /* 0x000000021a1a7220 */ /* 0x080fe20000410000 */
[----:B------:R-:W-:-:S05]  /*bf30*/  FMUL.FTZ R27, R27, R2 ;  /* 0x000000021b1b7220 */ /* 0x000fca0000410000 */
[----:B------:R-:W-:Y:S02]  /*bf40*/  MUFU.TANH R126, R25 ;  /* 0x00000019007e7308 */ /* 0x000fe40000002400 */
[-C--:B------:R-:W-:Y:S01]  /*bf50*/  FMUL.FTZ R17, R17, R2.reuse ;  /* 0x0000000211117220 */ /* 0x080fe20000410000 */
[-C--:B------:R-:W-:Y:S01]  /*bf60*/  FMUL.FTZ R18, R18, R2.reuse ;  /* 0x0000000212127220 */ /* 0x080fe20000410000 */
[----:B------:R-:W-:-:S04]  /*bf70*/  FMUL.FTZ R19, R19, R2 ;  /* 0x0000000213137220 */ /* 0x000fc80000410000 */
[----:B------:R-:W-:Y:S01]  /*bf80*/  MUFU.TANH R167, R17 ;  /* 0x0000001100a77308 */ /* 0x000fe20000002400 */
[----:B-1----:R-:W-:-:S07]  /*bf90*/  FMUL.FTZ R0, R30, R2 ;  /* 0x000000021e007220 */ /* 0x002fce0000410000 */
[----:B------:R1:W3:Y:S08]  /*bfa0*/  MUFU.TANH R88, R0 ;  /* 0x0000000000587308 */ /* 0x0002f00000002400 */
[----:B------:R-:W-:Y:S08]  /*bfb0*/  MUFU.TANH R45, R18 ;  /* 0x00000012002d7308 */ /* 0x000ff00000002400 */
[----:B------:R-:W-:Y:S01]  /*bfc0*/  MUFU.TANH R128, R19 ;  /* 0x0000001300807308 */ /* 0x000fe20000002400 */
[----:B-1----:R-:W-:-:S02]  /*bfd0*/  FMUL.FTZ R0, R31, R2 ;  /* 0x000000021f007220 */ /* 0x002fc40000410000 */
[----:B----4-:R-:W-:Y:S05]  /*bfe0*/  HMMA.16816.F32 R28, R4, R36, R20 ;  /* 0x00000024041c723c */ /* 0x010fea0000001814 */
[----:B------:R1:W-:Y:S03]  /*bff0*/  MUFU.TANH R86, R0 ;  /* 0x0000000000567308 */ /* 0x0003e60000002400 */
[----:B------:R-:W-:Y:S05]  /*c000*/  HMMA.16816.F32 R20, R8, R54, RZ ;  /* 0x000000360814723c */ /* 0x000fea00000018ff */
[----:B------:R-:W-:Y:S06]  /*c010*/  MUFU.TANH R57, R26 ;  /* 0x0000001a00397308 */ /* 0x000fec0000002400 */
[-C--:B------:R-:W-:Y:S01]  /*c020*/  FMUL.FTZ R28, R28, R2.reuse ;  /* 0x000000021c1c7220 */ /* 0x080fe20000410000 */
[-C--:B------:R-:W-:Y:S01]  /*c030*/  FMUL.FTZ R29, R29, R2.reuse ;  /* 0x000000021d1d7220 */ /* 0x080fe20000410000 */
[----:B------:R4:W-:Y:S01]  /*c040*/  MUFU.TANH R87, R27 ;  /* 0x0000001b00577308 */ /* 0x0009e20000002400 */
[-C--:B-1----:R-:W-:Y:S01]  /*c050*/  FMUL.FTZ R0, R24, R2.reuse ;  /* 0x0000000218007220 */ /* 0x082fe20000410000 */
[-C--:B------:R-:W-:Y:S01]  /*c060*/  FMUL.FTZ R30, R30, R2.reuse ;  /* 0x000000021e1e7220 */ /* 0x080fe20000410000 */
[----:B------:R-:W-:-:S05]  /*c070*/  FMUL.FTZ R31, R31, R2 ;  /* 0x000000021f1f7220 */ /* 0x000fca0000410000 */
[----:B------:R1:W-:Y:S08]  /*c080*/  MUFU.TANH R127, R0 ;  /* 0x00000000007f7308 */ /* 0x0003f00000002400 */
[----:B------:R-:W-:Y:S01]  /*c090*/  MUFU.TANH R131, R28 ;  /* 0x0000001c00837308 */ /* 0x000fe20000002400 */
[----:B----4-:R-:W-:Y:S01]  /*c0a0*/  HMMA.16816.F32 R24, R4, R38, R20 ;  /* 0x000000260418723c */ /* 0x010fe20000001814 */
[----:B------:R-:W4:Y:S06]  /*c0b0*/  LDSM.16.M88.4 R36, [R14+0x3800] ;  /* 0x003800000e24783b */ /* 0x000f2c0000000200 */
[----:B------:R-:W-:Y:S01]  /*c0c0*/  MUFU.TANH R163, R29 ;  /* 0x0000001d00a37308 */ /* 0x000fe20000002400 */
[----:B-1----:R-:W-:-:S02]  /*c0d0*/  FMUL.FTZ R0, R16, R2 ;  /* 0x0000000210007220 */ /* 0x002fc40000410000 */
[----:B------:R-:W-:Y:S05]  /*c0e0*/  HMMA.16816.F32 R16, R8, R48, RZ ;  /* 0x000000300810723c */ /* 0x000fea00000018ff */
[----:B------:R1:W-:Y:S04]  /*c0f0*/  MUFU.TANH R129, R0 ;  /* 0x0000000000817308 */ /* 0x0003e80000002400 */
[-C--:B------:R-:W-:Y:S01]  /*c100*/  FMUL.FTZ R24, R24, R2.reuse ;  /* 0x0000000218187220 */ /* 0x080fe20000410000 */
[-C--:B------:R-:W-:Y:S01]  /*c110*/  FMUL.FTZ R25, R25, R2.reuse ;  /* 0x0000000219197220 */ /* 0x080fe20000410000 */
[-C--:B------:R-:W-:Y:S01]  /*c120*/  FMUL.FTZ R26, R26, R2.reuse ;  /* 0x000000021a1a7220 */ /* 0x080fe20000410000 */
[-C--:B------:R-:W-:Y:S01]  /*c130*/  FMUL.FTZ R27, R27, R2.reuse ;  /* 0x000000021b1b7220 */ /* 0x080fe20000410000 */
[----:B------:R-:W-:Y:S07]  /*c140*/  MUFU.TANH R137, R24 ;  /* 0x0000001800897308 */ /* 0x000fee0000002400 */
[----:B--2---:R-:W-:Y:S01]  /*c150*/  HMMA.16816.F32 R20, R4, R32, R16 ;  /* 0x000000200414723c */ /* 0x004fe20000001810 */
[----:B------:R-:W-:Y:S07]  /*c160*/  MUFU.TANH R166, R25 ;  /* 0x0000001900a67308 */ /* 0x000fee0000002400 */
[----:B------:R-:W-:Y:S01]  /*c170*/  HMMA.16816.F32 R16, R8, R50, RZ ;  /* 0x000000320810723c */ /* 0x000fe200000018ff */
[----:B------:R-:W2:Y:S01]  /*c180*/  LDSM.16.M88.4 R48, [R3+0x3c00] ;  /* 0x003c00000330783b */ /* 0x000ea20000000200 */
[----:B------:R-:W-:Y:S08]  /*c190*/  MUFU.TANH R84, R26 ;  /* 0x0000001a00547308 */ /* 0x000ff00000002400 */
[----:B------:R3:W-:Y:S01]  /*c1a0*/  MUFU.TANH R133, R27 ;  /* 0x0000001b00857308 */ /* 0x0007e20000002400 */
[-C--:B------:R-:W-:Y:S01]  /*c1b0*/  FMUL.FTZ R20, R20, R2.reuse ;  /* 0x0000000214147220 */ /* 0x080fe20000410000 */
[-C--:B------:R-:W-:Y:S01]  /*c1c0*/  FMUL.FTZ R21, R21, R2.reuse ;  /* 0x0000000215157220 */ /* 0x080fe20000410000 */
[-C--:B------:R-:W-:Y:S01]  /*c1d0*/  FMUL.FTZ R22, R22, R2.reuse ;  /* 0x0000000216167220 */ /* 0x080fe20000410000 */
[----:B-1----:R-:W-:-:S04]  /*c1e0*/  FMUL.FTZ R0, R23, R2 ;  /* 0x0000000217007220 */ /* 0x002fc80000410000 */
[----:B------:R-:W-:Y:S08]  /*c1f0*/  MUFU.TANH R139, R20 ;  /* 0x00000014008b7308 */ /* 0x000ff00000002400 */
[----:B------:R-:W-:Y:S01]  /*c200*/  MUFU.TANH R162, R21 ;  /* 0x0000001500a27308 */ /* 0x000fe20000002400 */
[----:B---3--:R-:W-:Y:S01]  /*c210*/  HMMA.16816.F32 R24, R4, R34, R16 ;  /* 0x000000220418723c */ /* 0x008fe20000001810 */
[----:B------:R-:W-:Y:S06]  /*c220*/  LDSM.16.M88.4 R32, [R3+0x4000] ;  /* 0x004000000320783b */ /* 0x000fec0000000200 */
[----:B------:R1:W-:Y:S01]  /*c230*/  MUFU.TANH R138, R22 ;  /* 0x00000016008a7308 */ /* 0x0003e20000002400 */
[----:B------:R-:W-:Y:S01]  /*c240*/  HMMA.16816.F32 R16, R8, R40, RZ ;  /* 0x000000280810723c */ /* 0x000fe200000018ff */
[----:B------:R-:W-:-:S06]  /*c250*/  IMAD.SHL.U32 R40, R220, 0x100, RZ ;  /* 0x00000100dc287824 */ /* 0x000fcc00078e00ff */
[----:B------:R-:W3:Y:S08]  /*c260*/  MUFU.TANH R46, R30 ;  /* 0x0000001e002e7308 */ /* 0x000ef00000002400 */
[----:B------:R2:W3:Y:S01]  /*c270*/  MUFU.TANH R130, R31 ;  /* 0x0000001f00827308 */ /* 0x0004e20000002400 */
[----:B-1----:R-:W-:Y:S07]  /*c280*/  HMMA.16816.F32 R20, R8, R42, RZ ;  /* 0x0000002a0814723c */ /* 0x002fee00000018ff */
[----:B------:R1:W3:Y:S01]  /*c290*/  MUFU.TANH R159, R0 ;  /* 0x00000000009f7308 */ /* 0x0002e20000002400 */
[----:B----4-:R-:W-:Y:S01]  /*c2a0*/  HMMA.16816.F32 R16, R4, R36, R16 ;  /* 0x000000240410723c */ /* 0x010fe20000001810 */
[----:B--2---:R-:W2:Y:S01]  /*c2b0*/  LDSM.16.M88.4 R28, [R14+0x3c00] ;  /* 0x003c00000e1c783b */ /* 0x004ea20000000200 */
[----:B-1----:R-:W-:-:S15]  /*c2c0*/  FMUL.FTZ R0, R24, R2 ;  /* 0x0000000218007220 */ /* 0x002fde0000410000 */
[----:B------:R-:W-:-:S02]  /*c2d0*/  NOP ;  /* 0x0000000000007918 */ /* 0x000fc40000000000 */
[-C--:B------:R-:W-:Y:S01]  /*c2e0*/  FMUL.FTZ R18, R18, R2.reuse ;  /* 0x0000000212127220 */ /* 0x080fe20000410000 */
[----:B------:R1:W-:Y:S01]  /*c2f0*/  MUFU.TANH R161, R0 ;  /* 0x0000000000a17308 */ /* 0x0003e20000002400 */
[----:B------:R-:W-:-:S07]  /*c300*/  FMUL.FTZ R19, R19, R2 ;  /* 0x0000000213137220 */ /* 0x000fce0000410000 */
[----:B------:R-:W-:Y:S08]  /*c310*/  MUFU.TANH R145, R18 ;  /* 0x0000001200917308 */ /* 0x000ff00000002400 */
[----:B------:R-:W-:Y:S01]  /*c320*/  MUFU.TANH R154, R19 ;  /* 0x00000013009a7308 */ /* 0x000fe20000002400 */
[----:B-1----:R-:W-:-:S07]  /*c330*/  FMUL.FTZ R0, R25, R2 ;  /* 0x0000000219007220 */ /* 0x002fce0000410000 */
[----:B------:R1:W-:Y:S02]  /*c340*/  MUFU.TANH R160, R0 ;  /* 0x0000000000a07308 */ /* 0x0003e40000002400 */
[----:B-1----:R-:W-:-:S06]  /*c350*/  FMUL.FTZ R0, R26, R2 ;  /* 0x000000021a007220 */ /* 0x002fcc0000410000 */
[----:B------:R1:W4:Y:S02]  /*c360*/  MUFU.TANH R142, R0 ;  /* 0x00000000008e7308 */ /* 0x0003240000002400 */
[-C--:B-1----:R-:W-:Y:S02]  /*c370*/  FMUL.FTZ R0, R27, R2.reuse ;  /* 0x000000021b007220 */ /* 0x082fe40000410000 */
[----:B------:R-:W-:Y:S01]  /*c380*/  HMMA.16816.F32 R24, R4, R38, R20 ;  /* 0x000000260418723c */ /* 0x000fe20000001814 */
[----:B------:R-:W1:Y:S03]  /*c390*/  LDSM.16.M88.4 R36, [R14+0x4000] ;  /* 0x004000000e24783b */ /* 0x000e660000000200 */
[----:B------:R3:W4:Y:S04]  /*c3a0*/  MUFU.TANH R144, R0 ;  /* 0x0000000000907308 */ /* 0x0007280000002400 */
[----:B------:R-:W-:Y:S01]  /*c3b0*/  HMMA.16816.F32 R20, R8, R48, RZ ;  /* 0x000000300814723c */ /* 0x000fe200000018ff */
[----:B---3--:R-:W-:-:S10]  /*c3c0*/  FMUL.FTZ R0, R16, R2 ;  /* 0x0000000210007220 */ /* 0x008fd40000410000 */
[-C--:B------:R-:W-:Y:S01]  /*c3d0*/  FMUL.FTZ R24, R24, R2.reuse ;  /* 0x0000000218187220 */ /* 0x080fe20000410000 */
[-C--:B------:R-:W-:Y:S01]  /*c3e0*/  FMUL.FTZ R15, R27, R2.reuse ;  /* 0x000000021b0f7220 */ /* 0x080fe20000410000 */
[-C--:B------:R-:W-:Y:S01]  /*c3f0*/  FMUL.FTZ R25, R25, R2.reuse ;  /* 0x0000000219197220 */ /* 0x080fe20000410000 */
[----:B------:R3:W4:Y:S06]  /*c400*/  MUFU.TANH R146, R0 ;  /* 0x0000000000927308 */ /* 0x00072c0000002400 */
[----:B--2---:R-:W-:Y:S02]  /*c410*/  HMMA.16816.F32 R20, R4, R28, R20 ;  /* 0x0000001c0414723c */ /* 0x004fe40000001814 */
[----:B------:R2:W-:Y:S08]  /*c420*/  MUFU.TANH R158, R24 ;  /* 0x00000018009e7308 */ /* 0x0005f00000002400 */
[----:B------:R-:W-:Y:S01]  /*c430*/  MUFU.TANH R148, R15 ;  /* 0x0000000f00947308 */ /* 0x000fe20000002400 */
[----:B---3--:R-:W-:-:S02]  /*c440*/  FMUL.FTZ R0, R17, R2 ;  /* 0x0000000211007220 */ /* 0x008fc40000410000 */
[----:B------:R-:W-:Y:S05]  /*c450*/  HMMA.16816.F32 R16, R8, R50, RZ ;  /* 0x000000320810723c */ /* 0x000fea00000018ff */
[----:B------:R3:W4:Y:S01]  /*c460*/  MUFU.TANH R157, R0 ;  /* 0x00000000009d7308 */ /* 0x0007220000002400 */
[----:B--2---:R-:W-:Y:S02]  /*c470*/  IMAD.SHL.U32 R24, R170, 0x2, RZ ;  /* 0x00000002aa187824 */ /* 0x004fe400078e00ff */
[-C--:B------:R-:W-:Y:S01]  /*c480*/  FMUL.FTZ R21, R21, R2.reuse ;  /* 0x0000000215157220 */ /* 0x080fe20000410000 */
[----:B------:R-:W-:-:S04]  /*c490*/  FMUL.FTZ R23, R23, R2 ;  /* 0x0000000217177220 */ /* 0x000fc80000410000 */
[----:B------:R-:W-:Y:S08]  /*c4a0*/  MUFU.TANH R156, R25 ;  /* 0x00000019009c7308 */ /* 0x000ff00000002400 */
[----:B------:R-:W-:Y:S01]  /*c4b0*/  MUFU.TANH R153, R21 ;  /* 0x0000001500997308 */ /* 0x000fe20000002400 */
[----:B---3--:R-:W-:-:S07]  /*c4c0*/  FMUL.FTZ R0, R26, R2 ;  /* 0x000000021a007220 */ /* 0x008fce0000410000 */
[----:B------:R2:W3:Y:S08]  /*c4d0*/  MUFU.TANH R147, R0 ;  /* 0x0000000000937308 */ /* 0x0004f00000002400 */
[----:B------:R-:W-:Y:S01]  /*c4e0*/  MUFU.TANH R152, R23 ;  /* 0x0000001700987308 */ /* 0x000fe20000002400 */
[----:B--2---:R-:W-:Y:S01]  /*c4f0*/  LOP3.LUT R0, R40, 0x6, R24, 0xf8, !PT ;  /* 0x0000000628007812 */ /* 0x004fe200078ef818 */
[----:B------:R-:W-:-:S03]  /*c500*/  FMUL.FTZ R24, R20, R2 ;  /* 0x0000000214187220 */ /* 0x000fc60000410000 */
[----:B------:R-:W-:-:S03]  /*c510*/  LOP3.LUT R15, R0, 0x1, RZ, 0xfc, !PT ;  /* 0x00000001000f7812 */ /* 0x000fc600078efcff */
[----:B------:R2:W-:Y:S01]  /*c520*/  MUFU.TANH R155, R24 ;  /* 0x00000018009b7308 */ /* 0x0005e20000002400 */
[C---:B------:R-:W-:Y:S02]  /*c530*/  LOP3.LUT R20, R0.reuse, 0x8, RZ, 0xfc, !PT ;  /* 0x0000000800147812 */ /* 0x040fe400078efcff */
[-C--:B------:R-:W-:Y:S02]  /*c540*/  ISETP.GE.AND P1, PT, R15, R82.reuse, PT ;  /* 0x000000520f00720c */ /* 0x080fe40003f26270 */
[----:B------:R-:W-:Y:S02]  /*c550*/  LOP3.LUT R15, R0, 0x9, RZ, 0xfc, !PT ;  /* 0x00000009000f7812 */ /* 0x000fe400078efcff */
[-C--:B------:R-:W-:Y:S02]  /*c560*/  ISETP.GE.AND P2, PT, R20, R82.reuse, PT ;  /* 0x000000521400720c */ /* 0x080fe40003f46270 */
[----:B------:R-:W-:Y:S02]  /*c570*/  ISETP.GE.AND P4, PT, R15, R82, PT ;  /* 0x000000520f00720c */ /* 0x000fe40003f86270 */
[----:B------:R-:W-:-:S02]  /*c580*/  LOP3.LUT R15, R0, 0x18, RZ, 0xfc, !PT ;  /* 0x00000018000f7812 */ /* 0x000fc400078efcff */
[CC--:B------:R-:W-:Y:S02]  /*c590*/  ISETP.GE.AND P0, PT, R0.reuse, R82.reuse, PT ;  /* 0x000000520000720c */ /* 0x0c0fe40003f06270 */
[-C--:B------:R-:W-:Y:S01]  /*c5a0*/  ISETP.GE.AND P3, PT, R15, R82.reuse, PT ;  /* 0x000000520f00720c */ /* 0x080fe20003f66270 */
[----:B--2---:R-:W-:Y:S01]  /*c5b0*/  HMMA.16816.F32 R24, R4, R30, R16 ;  /* 0x0000001e0418723c */ /* 0x004fe20000001810 */
[C---:B------:R-:W-:Y:S01]  /*c5c0*/  LOP3.LUT R17, R0.reuse, 0x10, RZ, 0xfc, !PT ;  /* 0x0000001000117812 */ /* 0x040fe200078efcff */
[----:B------:R-:W2:Y:S01]  /*c5d0*/  LDSM.16.M88.4 R28, [R3+0x4400] ;  /* 0x00440000031c783b */ /* 0x000ea20000000200 */
[----:B------:R-:W-:Y:S02]  /*c5e0*/  LOP3.LUT R16, R0, 0x11, RZ, 0xfc, !PT ;  /* 0x0000001100107812 */ /* 0x000fe400078efcff */
[----:B------:R-:W-:Y:S01]  /*c5f0*/  ISETP.GE.AND P5, PT, R17, R82, PT ;  /* 0x000000521100720c */ /* 0x000fe20003fa6270 */
[----:B------:R-:W-:Y:S01]  /*c600*/  FMUL.FTZ R17, R22, R2 ;  /* 0x0000000216117220 */ /* 0x000fe20000410000 */
[----:B------:R-:W-:-:S02]  /*c610*/  ISETP.GE.AND P6, PT, R16, R82, PT ;  /* 0x000000521000720c */ /* 0x000fc40003fc6270 */
[----:B------:R-:W-:Y:S01]  /*c620*/  P2R R15, PR, RZ, 0x8 ;  /* 0x00000008ff0f7803 */ /* 0x000fe20000000000 */
[----:B------:R1:W-:Y:S01]  /*c630*/  MUFU.TANH R151, R17 ;  /* 0x0000001100977308 */ /* 0x0003e20000002400 */
[----:B------:R-:W-:Y:S02]  /*c640*/  LOP3.LUT R16, R0, 0x19, RZ, 0xfc, !PT ;  /* 0x0000001900107812 */ /* 0x000fe400078efcff */
[----:B------:R-:W-:Y:S02]  /*c650*/  FSEL R77, R77, -INF , !P2 ;  /* 0xff8000004d4d7808 */ /* 0x000fe40005000000 */
[----:B------:R-:W-:Y:S02]  /*c660*/  FSEL R94, R94, -INF , !P2 ;  /* 0xff8000005e5e7808 */ /* 0x000fe40005000000 */
[----:B------:R-:W-:Y:S02]  /*c670*/  FSEL R79, R79, -INF , !P0 ;  /* 0xff8000004f4f7808 */ /* 0x000fe40004000000 */
[----:B------:R-:W-:Y:S01]  /*c680*/  FSEL R93, R93, -INF , !P0 ;  /* 0xff8000005d5d7808 */ /* 0x000fe20004000000 */
[-C--:B------:R-:W-:Y:S01]  /*c690*/  FMUL.FTZ R21, R24, R2.reuse ;  /* 0x0000000218157220 */ /* 0x080fe20000410000 */
[----:B------:R-:W-:Y:S01]  /*c6a0*/  ISETP.NE.AND P2, PT, R15, RZ, PT ;  /* 0x000000ff0f00720c */ /* 0x000fe20003f45270 */
[----:B------:R-:W-:Y:S01]  /*c6b0*/  FMUL.FTZ R26, R26, R2 ;  /* 0x000000021a1a7220 */ /* 0x000fe20000410000 */
[----:B------:R-:W-:Y:S01]  /*c6c0*/  ISETP.GE.AND P0, PT, R16, R82, PT ;  /* 0x000000521000720c */ /* 0x000fe20003f06270 */
[----:B------:R-:W-:Y:S01]  /*c6d0*/  FMUL.FTZ R27, R27, R2 ;  /* 0x000000021b1b7220 */ /* 0x000fe20000410000 */
[----:B------:R-:W-:Y:S01]  /*c6e0*/  LOP3.LUT R15, R0, 0x28, RZ, 0xfc, !PT ;  /* 0x00000028000f7812 */ /* 0x000fe200078efcff */
[----:B------:R-:W-:Y:S01]  /*c6f0*/  MUFU.TANH R136, R26 ;  /* 0x0000001a00887308 */ /* 0x000fe20000002400 */
[----:B-1----:R-:W-:Y:S01]  /*c700*/  HMMA.16816.F32 R16, R8, R32, RZ ;  /* 0x000000200810723c */ /* 0x002fe200000018ff */
[----:B------:R-:W-:-:S02]  /*c710*/  FSEL R83, R83, -INF , !P4 ;  /* 0xff80000053537808 */ /* 0x000fc40006000000 */
[----:B------:R-:W-:Y:S02]  /*c720*/  FSEL R98, R98, -INF , !P4 ;  /* 0xff80000062627808 */ /* 0x000fe40006000000 */
[-C--:B------:R-:W-:Y:S02]  /*c730*/  ISETP.GE.AND P4, PT, R15, R82.reuse, PT ;  /* 0x000000520f00720c */ /* 0x080fe40003f86270 */
[----:B------:R-:W-:Y:S01]  /*c740*/  LOP3.LUT R15, R0, 0x29, RZ, 0xfc, !PT ;  /* 0x00000029000f7812 */ /* 0x000fe200078efcff */
[----:B------:R1:W3:Y:S01]  /*c750*/  MUFU.TANH R132, R27 ;  /* 0x0000001b00847308 */ /* 0x0002e20000002400 */
[----:B------:R-:W-:Y:S02]  /*c760*/  FSEL R80, R80, -INF , !P5 ;  /* 0xff80000050507808 */ /* 0x000fe40006800000 */
[----:B------:R-:W-:Y:S02]  /*c770*/  FSEL R99, R99, -INF , !P5 ;  /* 0xff80000063637808 */ /* 0x000fe40006800000 */
[----:B------:R-:W-:-:S02]  /*c780*/  ISETP.GE.AND P5, PT, R15, R82, PT ;  /* 0x000000520f00720c */ /* 0x000fc40003fa6270 */
[----:B------:R-:W-:Y:S01]  /*c790*/  LOP3.LUT R15, R0, 0x30, RZ, 0xfc, !PT ;  /* 0x00000030000f7812 */ /* 0x000fe200078efcff */
[----:B------:R-:W-:Y:S01]  /*c7a0*/  MUFU.TANH R150, R21 ;  /* 0x0000001500967308 */ /* 0x000fe20000002400 */
[----:B------:R-:W-:Y:S02]  /*c7b0*/  FSEL R76, R76, -INF , !P6 ;  /* 0xff8000004c4c7808 */ /* 0x000fe40007000000 */
[----:B------:R-:W-:Y:S01]  /*c7c0*/  FSEL R96, R96, -INF , !P6 ;  /* 0xff80000060607808 */ /* 0x000fe20007000000 */
[----:B------:R-:W-:Y:S01]  /*c7d0*/  HMMA.16816.F32 R16, R4, R36, R16 ;  /* 0x000000240410723c */ /* 0x000fe20000001810 */
[C---:B------:R-:W-:Y:S02]  /*c7e0*/  LOP3.LUT R20, R0.reuse, 0x20, RZ, 0xfc, !PT ;  /* 0x0000002000147812 */ /* 0x040fe400078efcff */
[----:B------:R-:W-:Y:S02]  /*c7f0*/  ISETP.GE.AND P6, PT, R15, R82, PT ;  /* 0x000000520f00720c */ /* 0x000fe40003fc6270 */
[----:B------:R-:W-:-:S02]  /*c800*/  LOP3.LUT R24, R0, 0x38, RZ, 0xfc, !PT ;  /* 0x0000003800187812 */ /* 0x000fc400078efcff */
[----:B------:R-:W-:Y:S02]  /*c810*/  LOP3.LUT R15, R0, 0x31, RZ, 0xfc, !PT ;  /* 0x00000031000f7812 */ /* 0x000fe400078efcff */
[----:B------:R-:W-:Y:S02]  /*c820*/  FSEL R78, R78, -INF , !P1 ;  /* 0xff8000004e4e7808 */ /* 0x000fe40004800000 */
[----:B------:R-:W-:Y:S02]  /*c830*/  FSEL R92, R92, -INF , !P1 ;  /* 0xff8000005c5c7808 */ /* 0x000fe40004800000 */
[----:B------:R-:W-:Y:S02]  /*c840*/  FSEL R74, R74, -INF , !P0 ;  /* 0xff8000004a4a7808 */ /* 0x000fe40004000000 */
[----:B------:R-:W-:Y:S02]  /*c850*/  FSEL R97, R97, -INF , !P0 ;  /* 0xff80000061617808 */ /* 0x000fe40004000000 */
[----:B------:R-:W-:-:S02]  /*c860*/  ISETP.GE.AND P1, PT, R20, R82, PT ;  /* 0x000000521400720c */ /* 0x000fc40003f26270 */
[----:B------:R-:W-:Y:S01]  /*c870*/  FSEL R75, R75, -INF , !P2 ;  /* 0xff8000004b4b7808 */ /* 0x000fe20005000000 */
[-C--:B------:R-:W-:Y:S01]  /*c880*/  FMUL.FTZ R16, R16, R2.reuse ;  /* 0x0000000210107220 */ /* 0x080fe20000410000 */
[----:B------:R-:W-:Y:S01]  /*c890*/  FSEL R95, R95, -INF , !P2 ;  /* 0xff8000005f5f7808 */ /* 0x000fe20005000000 */
[----:B------:R-:W-:Y:S01]  /*c8a0*/  FMUL.FTZ R17, R17, R2 ;  /* 0x0000000211117220 */ /* 0x000fe20000410000 */
[----:B------:R-:W-:Y:S01]  /*c8b0*/  ISETP.GE.AND P0, PT, R24, R82, PT ;  /* 0x000000521800720c */ /* 0x000fe20003f06270 */
[-C--:B------:R-:W-:Y:S01]  /*c8c0*/  FMUL.FTZ R18, R18, R2.reuse ;  /* 0x0000000212127220 */ /* 0x080fe20000410000 */
[C---:B------:R-:W-:Y:S01]  /*c8d0*/  LOP3.LUT R20, R0.reuse, 0x21, RZ, 0xfc, !PT ;  /* 0x0000002100147812 */ /* 0x040fe200078efcff */
[----:B------:R-:W-:Y:S01]  /*c8e0*/  FMUL.FTZ R32, R19, R2 ;  /* 0x0000000213207220 */ /* 0x000fe20000410000 */
[----:B------:R-:W-:Y:S01]  /*c8f0*/  ISETP.GE.AND P2, PT, R15, R82, PT ;  /* 0x000000520f00720c */ /* 0x000fe20003f46270 */
[----:B------:R-:W-:Y:S01]  /*c900*/  MUFU.TANH R141, R16 ;  /* 0x00000010008d7308 */ /* 0x000fe20000002400 */
[----:B------:R-:W-:-:S02]  /*c910*/  LOP3.LUT R24, R0, 0x39, RZ, 0xfc, !PT ;  /* 0x0000003900187812 */ /* 0x000fc400078efcff */
[----:B------:R-:W-:Y:S01]  /*c920*/  ISETP.GE.AND P3, PT, R20, R82, PT ;  /* 0x000000521400720c */ /* 0x000fe20003f66270 */
[----:B------:R-:W-:Y:S01]  /*c930*/  FMUL.FTZ R20, R25, R2 ;  /* 0x0000000219147220 */ /* 0x000fe20000410000 */
[----:B------:R-:W-:Y:S02]  /*c940*/  P2R R15, PR, RZ, 0x4 ;  /* 0x00000004ff0f7803 */ /* 0x000fe40000000000 */
[----:B------:R-:W-:Y:S01]  /*c950*/  ISETP.GE.AND P2, PT, R24, R82, PT ;  /* 0x000000521800720c */ /* 0x000fe20003f46270 */
[----:B------:R4:W3:Y:S01]  /*c960*/  MUFU.TANH R149, R20 ;  /* 0x0000001400957308 */ /* 0x0008e20000002400 */
[----:B-1----:R-:W1:Y:S01]  /*c970*/  LDSM.16.M88.4 R24, [R14+0x4400] ;  /* 0x004400000e18783b */ /* 0x002e620000000200 */
[----:B------:R-:W-:Y:S02]  /*c980*/  FSEL R73, R73, -INF , !P1 ;  /* 0xff80000049497808 */ /* 0x000fe40004800000 */
[----:B------:R-:W-:Y:S02]  /*c990*/  FSEL R100, R100, -INF , !P1 ;  /* 0xff80000064647808 */ /* 0x000fe40004800000 */
[----:B------:R-:W-:-:S02]  /*c9a0*/  ISETP.NE.AND P1, PT, R15, RZ, PT ;  /* 0x000000ff0f00720c */ /* 0x000fc40003f25270 */
[----:B------:R-:W-:Y:S01]  /*c9b0*/  LOP3.LUT R15, R0, 0x40, RZ, 0xfc, !PT ;  /* 0x00000040000f7812 */ /* 0x000fe200078efcff */
[----:B------:R-:W-:Y:S01]  /*c9c0*/  MUFU.TANH R140, R17 ;  /* 0x00000011008c7308 */ /* 0x000fe20000002400 */
[----:B------:R-:W-:Y:S02]  /*c9d0*/  FSEL R72, R72, -INF , !P3 ;  /* 0xff80000048487808 */ /* 0x000fe40005800000 */
[----:B------:R-:W-:Y:S02]  /*c9e0*/  FSEL R101, R101, -INF , !P3 ;  /* 0xff80000065657808 */ /* 0x000fe40005800000 */
[----:B------:R-:W-:Y:S02]  /*c9f0*/  ISETP.GE.AND P3, PT, R15, R82, PT ;  /* 0x000000520f00720c */ /* 0x000fe40003f66270 */
[----:B------:R-:W-:Y:S01]  /*ca00*/  LOP3.LUT R15, R0, 0x41, RZ, 0xfc, !PT ;  /* 0x00000041000f7812 */ /* 0x000fe200078efcff */
[----:B----4-:R-:W-:Y:S01]  /*ca10*/  HMMA.16816.F32 R20, R8, R34, RZ ;  /* 0x000000220814723c */ /* 0x010fe200000018ff */
[----:B------:R2:W-:Y:S01]  /*ca20*/  MUFU.TANH R123, R18 ;  /* 0x00000012007b7308 */ /* 0x0005e20000002400 */
        /* <DEDUP_REMOVED lines=9> */
[----:B--2---:R-:W-:Y:S01]  /*cac0*/  HMMA.16816.F32 R16, R8, R28, RZ ;  /* 0x0000001c0810723c */ /* 0x004fe200000018ff */
[----:B------:R-:W-:Y:S02]  /*cad0*/  FSEL R68, R68, -INF , !P6 ;  /* 0xff80000044447808 */ /* 0x000fe40007000000 */
[----:B------:R-:W-:Y:S02]  /*cae0*/  FSEL R106, R106, -INF , !P6 ;  /* 0xff8000006a6a7808 */ /* 0x000fe40007000000 */
[----:B------:R-:W-:Y:S02]  /*caf0*/  ISETP.GE.AND P6, PT, R15, R82, PT ;  /* 0x000000520f00720c */ /* 0x000fe40003fc6270 */
[C---:B------:R-:W-:Y:S01]  /*cb00*/  LOP3.LUT R15, R0.reuse, 0x51, RZ, 0xfc, !PT ;  /* 0x00000051000f7812 */ /* 0x040fe200078efcff */
[----:B----4-:R-:W2:Y:S01]  /*cb10*/  LDSM.16.M88.4 R32, [R3+0x4800] ;  /* 0x004800000320783b */ /* 0x010ea20000000200 */
[----:B------:R-:W-:Y:S01]  /*cb20*/  LOP3.LUT R36, R0, 0x50, RZ, 0xfc, !PT ;  /* 0x0000005000247812 */ /* 0x000fe200078efcff */
[----:B------:R-:W-:Y:S01]  /*cb30*/  HMMA.16816.F32 R20, R4, R38, R20 ;  /* 0x000000260414723c */ /* 0x000fe20000001814 */
[----:B------:R-:W-:-:S02]  /*cb40*/  FSEL R67, R67, -INF , !P1 ;  /* 0xff80000043437808 */ /* 0x000fc40004800000 */
[----:B------:R-:W-:Y:S02]  /*cb50*/  FSEL R105, R105, -INF , !P1 ;  /* 0xff80000069697808 */ /* 0x000fe40004800000 */
[-C--:B------:R-:W-:Y:S02]  /*cb60*/  ISETP.GE.AND P1, PT, R15, R82.reuse, PT ;  /* 0x000000520f00720c */ /* 0x080fe40003f26270 */
[----:B------:R-:W-:Y:S02]  /*cb70*/  LOP3.LUT R15, R0, 0x58, RZ, 0xfc, !PT ;  /* 0x00000058000f7812 */ /* 0x000fe400078efcff */
[----:B------:R-:W-:Y:S01]  /*cb80*/  FSEL R65, R65, -INF , !P2 ;  /* 0xff80000041417808 */ /* 0x000fe20005000000 */
[----:B-1----:R-:W-:Y:S01]  /*cb90*/  HMMA.16816.F32 R16, R4, R24, R16 ;  /* 0x000000180410723c */ /* 0x002fe20000001810 */
[----:B------:R-:W-:Y:S02]  /*cba0*/  FSEL R109, R109, -INF , !P2 ;  /* 0xff8000006d6d7808 */ /* 0x000fe40005000000 */
[----:B------:R-:W-:-:S02]  /*cbb0*/  ISETP.GE.AND P2, PT, R36, R82, PT ;  /* 0x000000522400720c */ /* 0x000fc40003f46270 */
[----:B------:R-:W1:Y:S01]  /*cbc0*/  LDSM.16.M88.4 R36, [R14+0x4800] ;  /* 0x004800000e24783b */ /* 0x000e620000000200 */
[----:B------:R-:W-:Y:S02]  /*cbd0*/  FSEL R66, R66, -INF , !P0 ;  /* 0xff80000042427808 */ /* 0x000fe40004000000 */
[----:B------:R-:W-:Y:S01]  /*cbe0*/  FSEL R108, R108, -INF , !P0 ;  /* 0xff8000006c6c7808 */ /* 0x000fe20004000000 */
[----:B------:R-:W-:Y:S01]  /*cbf0*/  FMUL.FTZ R20, R20, R2 ;  /* 0x0000000214147220 */ /* 0x000fe20000410000 */
[----:B------:R-:W-:Y:S01]  /*cc00*/  ISETP.GE.AND P0, PT, R15, R82, PT ;  /* 0x000000520f00720c */ /* 0x000fe20003f06270 */
[-C--:B------:R-:W-:Y:S01]  /*cc10*/  FMUL.FTZ R21, R21, R2.reuse ;  /* 0x0000000215157220 */ /* 0x080fe20000410000 */
[----:B------:R-:W-:Y:S01]  /*cc20*/  LOP3.LUT R15, R0, 0x59, RZ, 0xfc, !PT ;  /* 0x00000059000f7812 */ /* 0x000fe200078efcff */
[-C--:B------:R-:W-:Y:S01]  /*cc30*/  FMUL.FTZ R22, R22, R2.reuse ;  /* 0x0000000216167220 */ /* 0x080fe20000410000 */
[----:B------:R-:W-:Y:S01]  /*cc40*/  FSEL R64, R64, -INF , !P3 ;  /* 0xff80000040407808 */ /* 0x000fe20005800000 */
[----:B------:R-:W-:Y:S01]  /*cc50*/  FMUL.FTZ R24, R23, R2 ;  /* 0x0000000217187220 */ /* 0x000fe20000410000 */
[----:B------:R-:W-:Y:S01]  /*cc60*/  FSEL R111, R111, -INF , !P3 ;  /* 0xff8000006f6f7808 */ /* 0x000fe20005800000 */
[----:B------:R-:W-:Y:S01]  /*cc70*/  MUFU.TANH R122, R20 ;  /* 0x00000014007a7308 */ /* 0x000fe20000002400 */
        /* <DEDUP_REMOVED lines=8> */
[----:B------:R-:W-:-:S02]  /*cd00*/  ISETP.GE.AND P4, PT, R15, R82, PT ;  /* 0x000000520f00720c */ /* 0x000fc40003f86270 */
[----:B------:R-:W-:Y:S02]  /*cd10*/  LOP3.LUT R15, R0, 0x61, RZ, 0xfc, !PT ;  /* 0x00000061000f7812 */ /* 0x000fe400078efcff */
[----:B------:R-:W-:Y:S02]  /*cd20*/  FSEL R62, R62, -INF , !P5 ;  /* 0xff8000003e3e7808 */ /* 0x000fe40006800000 */
[----:B------:R-:W-:Y:S01]  /*cd30*/  FSEL R112, R112, -INF , !P5 ;  /* 0xff80000070707808 */ /* 0x000fe20006800000 */
[----:B------:R4:W3:Y:S01]  /*cd40*/  MUFU.TANH R47, R22 ;  /* 0x00000016002f7308 */ /* 0x0008e20000002400 */
[----:B------:R-:W-:Y:S02]  /*cd50*/  ISETP.GE.AND P5, PT, R15, R82, PT ;  /* 0x000000520f00720c */ /* 0x000fe40003fa6270 */
[----:B------:R-:W-:Y:S02]  /*cd60*/  LOP3.LUT R15, R0, 0x68, RZ, 0xfc, !PT ;  /* 0x00000068000f7812 */ /* 0x000fe400078efcff */
[----:B------:R-:W-:-:S02]  /*cd70*/  FSEL R61, R61, -INF , !P6 ;  /* 0xff8000003d3d7808 */ /* 0x000fc40007000000 */
[----:B------:R-:W-:Y:S01]  /*cd80*/  FSEL R113, R113, -INF , !P6 ;  /* 0xff80000071717808 */ /* 0x000fe20007000000 */
[----:B------:R2:W3:Y:S01]  /*cd90*/  MUFU.TANH R70, R24 ;  /* 0x0000001800467308 */ /* 0x0004e20000002400 */
[-C--:B------:R-:W-:Y:S02]  /*cda0*/  ISETP.GE.AND P6, PT, R15, R82.reuse, PT ;  /* 0x000000520f00720c */ /* 0x080fe40003fc6270 */
[----:B------:R-:W-:Y:S02]  /*cdb0*/  LOP3.LUT R15, R0, 0x70, RZ, 0xfc, !PT ;  /* 0x00000070000f7812 */ /* 0x000fe400078efcff */
[----:B------:R-:W-:Y:S02]  /*cdc0*/  FSEL R60, R60, -INF , !P2 ;  /* 0xff8000003c3c7808 */ /* 0x000fe40005000000 */
[----:B------:R-:W-:Y:S01]  /*cdd0*/  FSEL R115, R115, -INF , !P2 ;  /* 0xff80000073737808 */ /* 0x000fe20005000000 */
[----:B------:R-:W-:Y:S01]  /*cde0*/  MUFU.TANH R104, R16 ;  /* 0x0000001000687308 */ /* 0x000fe20000002400 */
[----:B----4-:R-:W-:Y:S01]  /*cdf0*/  HMMA.16816.F32 R20, R8, R30, RZ ;  /* 0x0000001e0814723c */ /* 0x010fe200000018ff */
[----:B------:R-:W-:Y:S01]  /*ce00*/  ISETP.GE.AND P2, PT, R15, R82, PT ;  /* 0x000000520f00720c */ /* 0x000fe20003f46270 */
[----:B------:R4:W3:Y:S01]  /*ce10*/  LDSM.16.M88.4 R28, [R3+0x4c00] ;  /* 0x004c0000031c783b */ /* 0x0008e20000000200 */
[----:B------:R-:W-:-:S02]  /*ce20*/  LOP3.LUT R15, R0, 0x71, RZ, 0xfc, !PT ;  /* 0x00000071000f7812 */ /* 0x000fc400078efcff */
[----:B------:R-:W-:Y:S02]  /*ce30*/  FSEL R59, R59, -INF , !P1 ;  /* 0xff8000003b3b7808 */ /* 0x000fe40004800000 */
[----:B------:R-:W-:Y:S01]  /*ce40*/  MUFU.TANH R107, R17 ;  /* 0x00000011006b7308 */ /* 0x000fe20000002400 */
[----:B--2---:R-:W-:Y:S01]  /*ce50*/  FMUL.FTZ R24, R19, R2 ;  /* 0x0000000213187220 */ /* 0x004fe20000410000 */
[----:B------:R-:W-:Y:S02]  /*ce60*/  FSEL R114, R114, -INF , !P1 ;  /* 0xff80000072727808 */ /* 0x000fe40004800000 */
[----:B------:R-:W-:Y:S02]  /*ce70*/  ISETP.GE.AND P1, PT, R15, R82, PT ;  /* 0x000000520f00720c */ /* 0x000fe40003f26270 */
[C---:B------:R-:W-:Y:S02]  /*ce80*/  LOP3.LUT R15, R0.reuse, 0x78, RZ, 0xfc, !PT ;  /* 0x00000078000f7812 */ /* 0x040fe400078efcff */
[----:B------:R2:W3:Y:S01]  /*ce90*/  MUFU.TANH R85, R18 ;  /* 0x0000001200557308 */ /* 0x0004e20000002400 */
[----:B------:R-:W-:-:S02]  /*cea0*/  LOP3.LUT R25, R0, 0x69, RZ, 0xfc, !PT ;  /* 0x0000006900197812 */ /* 0x000fc400078efcff */
[----:B------:R-:W-:Y:S02]  /*ceb0*/  FSEL R58, R58, -INF , !P0 ;  /* 0xff8000003a3a7808 */ /* 0x000fe40004000000 */
[----:B------:R-:W-:Y:S01]  /*cec0*/  FSEL R117, R117, -INF , !P0 ;  /* 0xff80000075757808 */ /* 0x000fe20004000000 */
[----:B------:R-:W-:Y:S01]  /*ced0*/  HMMA.16816.F32 R20, R4, R26, R20 ;  /* 0x0000001a0414723c */ /* 0x000fe20000001814 */
[----:B------:R-:W-:Y:S02]  /*cee0*/  ISETP.GE.AND P0, PT, R15, R82, PT ;  /* 0x000000520f00720c */ /* 0x000fe40003f06270 */
[----:B------:R-:W-:Y:S02]  /*cef0*/  FSEL R56, R56, -INF , !P3 ;  /* 0xff80000038387808 */ /* 0x000fe40005800000 */
[----:B------:R-:W-:Y:S02]  /*cf00*/  FSEL R116, R116, -INF , !P3 ;  /* 0xff80000074747808 */ /* 0x000fe40005800000 */
[----:B------:R-:W-:-:S02]  /*cf10*/  LOP3.LUT R15, R0, 0x79, RZ, 0xfc, !PT ;  /* 0x00000079000f7812 */ /* 0x000fc400078efcff */
[----:B------:R-:W-:Y:S01]  /*cf20*/  FSEL R55, R89, -INF , !P4 ;  /* 0xff80000059377808 */ /* 0x000fe20006000000 */
[----:B--2---:R-:W-:Y:S01]  /*cf30*/  HMMA.16816.F32 R16, R8, R32, RZ ;  /* 0x000000200810723c */ /* 0x004fe200000018ff */
[----:B------:R1:W2:Y:S01]  /*cf40*/  MUFU.TANH R89, R24 ;  /* 0x0000001800597308 */ /* 0x0002a20000002400 */
[-C--:B------:R-:W-:Y:S02]  /*cf50*/  ISETP.GE.AND P3, PT, R25, R82.reuse, PT ;  /* 0x000000521900720c */ /* 0x080fe40003f66270 */
[----:B------:R-:W-:Y:S02]  /*cf60*/  FSEL R121, R121, -INF , !P4 ;  /* 0xff80000079797808 */ /* 0x000fe40006000000 */
[----:B------:R-:W-:Y:S02]  /*cf70*/  ISETP.GE.AND P4, PT, R15, R82, PT ;  /* 0x000000520f00720c */ /* 0x000fe40003f86270 */
[----:B------:R-:W-:Y:S01]  /*cf80*/  LOP3.LUT R15, R0, 0x80, RZ, 0xfc, !PT ;  /* 0x00000080000f7812 */ /* 0x000fe200078efcff */
[-C--:B------:R-:W-:Y:S01]  /*cf90*/  FMUL.FTZ R20, R20, R2.reuse ;  /* 0x0000000214147220 */ /* 0x080fe20000410000 */
[----:B------:R-:W-:Y:S01]  /*cfa0*/  FSEL R52, R90, -INF , !P5 ;  /* 0xff8000005a347808 */ /* 0x000fe20006800000 */
[-C--:B------:R-:W-:Y:S01]  /*cfb0*/  FMUL.FTZ R21, R21, R2.reuse ;  /* 0x0000000215157220 */ /* 0x080fe20000410000 */
[----:B------:R-:W-:Y:S01]  /*cfc0*/  FSEL R120, R120, -INF , !P5 ;  /* 0xff80000078787808 */ /* 0x000fe20006800000 */
[----:B------:R-:W-:Y:S01]  /*cfd0*/  FMUL.FTZ R22, R22, R2 ;  /* 0x0000000216167220 */ /* 0x000fe20000410000 */
[----:B------:R-:W-:Y:S01]  /*cfe0*/  ISETP.GE.AND P5, PT, R15, R82, PT ;  /* 0x000000520f00720c */ /* 0x000fe20003fa6270 */
[----:B------:R-:W-:Y:S01]  /*cff0*/  FMUL.FTZ R23, R23, R2 ;  /* 0x0000000217177220 */ /* 0x000fe20000410000 */
[C---:B------:R-:W-:Y:S01]  /*d000*/  LOP3.LUT R15, R0.reuse, 0x81, RZ, 0xfc, !PT ;  /* 0x00000081000f7812 */ /* 0x040fe200078efcff */
[----:B------:R-:W-:Y:S01]  /*d010*/  MUFU.TANH R91, R20 ;  /* 0x00000014005b7308 */ /* 0x000fe20000002400 */
[----:B----4-:R-:W-:-:S02]  /*d020*/  LOP3.LUT R3, R0, 0x99, RZ, 0xfc, !PT ;  /* 0x0000009900037812 */ /* 0x010fc400078efcff */
[----:B-1----:R-:W-:Y:S01]  /*d030*/  HMMA.16816.F32 R24, R4, R36, R16 ;  /* 0x000000240418723c */ /* 0x002fe20000001810 */
[----:B------:R-:W-:Y:S02]  /*d040*/  FSEL R54, R88, -INF , !P6 ;  /* 0xff80000058367808 */ /* 0x000fe40007000000 */
[----:B------:R-:W-:Y:S02]  /*d050*/  FSEL R124, R124, -INF , !P6 ;  /* 0xff8000007c7c7808 */ /* 0x000fe40007000000 */
[----:B------:R-:W-:Y:S01]  /*d060*/  LOP3.LUT R32, R0, 0x88, RZ, 0xfc, !PT ;  /* 0x0000008800207812 */ /* 0x000fe200078efcff */
[----:B------:R-:W-:Y:S01]  /*d070*/  MUFU.TANH R90, R21 ;  /* 0x00000015005a7308 */ /* 0x000fe20000002400 */
[----:B------:R-:W-:Y:S01]  /*d080*/  ISETP.GE.AND P6, PT, R15, R82, PT ;  /* 0x000000520f00720c */ /* 0x000fe20003fc6270 */
[----:B------:R-:W-:Y:S01]  /*d090*/  HMMA.16816.F32 R16, R8, R34, RZ ;  /* 0x000000220810723c */ /* 0x000fe200000018ff */
[----:B------:R-:W-:Y:S02]  /*d0a0*/  FSEL R46, R46, -INF , !P5 ;  /* 0xff8000002e2e7808 */ /* 0x000fe40006800000 */
[----:B------:R-:W-:-:S02]  /*d0b0*/  FSEL R131, R131, -INF , !P5 ;  /* 0xff80000083837808 */ /* 0x000fc40006800000 */
[----:B------:R-:W-:Y:S01]  /*d0c0*/  FSEL R51, R45, -INF , !P0 ;  /* 0xff8000002d337808 */ /* 0x000fe20004000000 */
[----:B------:R-:W1:Y:S01]  /*d0d0*/  MUFU.TANH R88, R22 ;  /* 0x0000001600587308 */ /* 0x000e620000002400 */
[----:B------:R-:W-:Y:S02]  /*d0e0*/  ISETP.GE.AND P5, PT, R3, R82, PT ;  /* 0x000000520300720c */ /* 0x000fe40003fa6270 */
[----:B------:R-:W-:Y:S02]  /*d0f0*/  FSEL R45, R128, -INF , !P4 ;  /* 0xff800000802d7808 */ /* 0x000fe40006000000 */
[----:B------:R-:W-:Y:S01]  /*d100*/  LOP3.LUT R3, R0, 0xa0, RZ, 0xfc, !PT ;  /* 0x000000a000037812 */ /* 0x000fe200078efcff */
[----:B------:R-:W-:Y:S01]  /*d110*/  FMUL.FTZ R24, R24, R2 ;  /* 0x0000000218187220 */ /* 0x000fe20000410000 */
[----:B------:R-:W-:Y:S02]  /*d120*/  FSEL R128, R167, -INF , !P4 ;  /* 0xff800000a7807808 */ /* 0x000fe40006000000 */
[----:B------:R-:W-:-:S02]  /*d130*/  FSEL R49, R130, -INF , !P6 ;  /* 0xff80000082317808 */ /* 0x000fc40007000000 */
[-C--:B------:R-:W-:Y:S02]  /*d140*/  ISETP.GE.AND P4, PT, R32, R82.reuse, PT ;  /* 0x000000522000720c */ /* 0x080fe40003f86270 */
[----:B------:R-:W-:Y:S01]  /*d150*/  FSEL R130, R163, -INF , !P6 ;  /* 0xff800000a3827808 */ /* 0x000fe20007000000 */
[----:B------:R4:W2:Y:S01]  /*d160*/  LDSM.16.M88.4 R32, [R14+0x4c00] ;  /* 0x004c00000e20783b */ /* 0x0008a20000000200 */
[----:B------:R-:W-:Y:S01]  /*d170*/  ISETP.GE.AND P6, PT, R3, R82, PT ;  /* 0x000000520300720c */ /* 0x000fe20003fc6270 */
[----:B------:R-:W-:Y:S01]  /*d180*/  FMUL.FTZ R3, R25, R2 ;  /* 0x0000000219037220 */ /* 0x000fe20000410000 */
[----:B------:R-:W-:Y:S01]  /*d190*/  FSEL R48, R84, -INF , !P4 ;  /* 0xff80000054307808 */ /* 0x000fe20006000000 */
[----:B------:R-:W-:-:S04]  /*d1a0*/  DEPBAR.LE SB0, 0x0 ;  /* 0x000080000000791a */ /* 0x000fc80000000000 */
[----:B------:R-:W-:Y:S01]  /*d1b0*/  LOP3.LUT R15, R0, 0x89, RZ, 0xfc, !PT ;  /* 0x00000089000f7812 */ /* 0x000fe200078efcff */
[----:B------:R3:W-:Y:S01]  /*d1c0*/  MUFU.TANH R84, R3 ;  /* 0x0000000300547308 */ /* 0x0007e20000002400 */
[----:B------:R-:W-:Y:S02]  /*d1d0*/  FSEL R53, R86, -INF , !P3 ;  /* 0xff80000056357808 */ /* 0x000fe40005800000 */
[----:B------:R-:W-:Y:S02]  /*d1e0*/  FSEL R125, R125, -INF , !P3 ;  /* 0xff8000007d7d7808 */ /* 0x000fe40005800000 */
[----:B------:R-:W-:Y:S02]  /*d1f0*/  ISETP.GE.AND P3, PT, R15, R82, PT ;  /* 0x000000520f00720c */ /* 0x000fe40003f66270 */
[----:B------:R-:W-:Y:S01]  /*d200*/  FSEL R137, R137, -INF , !P4 ;  /* 0xff80000089897808 */ /* 0x000fe20006000000 */
[----:B------:R-:W-:Y:S01]  /*d210*/  MUFU.TANH R86, R24 ;  /* 0x0000001800567308 */ /* 0x000fe20000002400 */
[----:B------:R-:W-:-:S02]  /*d220*/  LOP3.LUT R15, R0, 0x90, RZ, 0xfc, !PT ;  /* 0x00000090000f7812 */ /* 0x000fc400078efcff */
[----:B------:R-:W-:Y:S02]  /*d230*/  FSEL R50, R87, -INF , !P1 ;  /* 0xff80000057327808 */ /* 0x000fe40004800000 */
[----:B------:R-:W-:Y:S01]  /*d240*/  FSEL R57, R57, -INF , !P2 ;  /* 0xff80000039397808 */ /* 0x000fe20005000000 */
[----:B----4-:R-:W-:Y:S01]  /*d250*/  FMUL.FTZ R14, R26, R2 ;  /* 0x000000021a0e7220 */ /* 0x010fe20000410000 */
[----:B------:R-:W-:Y:S01]  /*d260*/  FSEL R127, R127, -INF , !P2 ;  /* 0xff8000007f7f7808 */ /* 0x000fe20005000000 */
[----:B------:R4:W-:Y:S01]  /*d270*/  MUFU.TANH R87, R23 ;  /* 0x0000001700577308 */ /* 0x0009e20000002400 */
[----:B---3--:R-:W-:Y:S02]  /*d280*/  LOP3.LUT R3, R0, 0xa8, RZ, 0xfc, !PT ;  /* 0x000000a800037812 */ /* 0x008fe400078efcff */
[----:B------:R-:W-:Y:S02]  /*d290*/  FSEL R41, R133, -INF , !P3 ;  /* 0xff80000085297808 */ /* 0x000fe40005800000 */
[----:B------:R-:W-:-:S02]  /*d2a0*/  ISETP.GE.AND P4, PT, R3, R82, PT ;  /* 0x000000520300720c */ /* 0x000fc40003f86270 */
[----:B------:R-:W-:Y:S01]  /*d2b0*/  LOP3.LUT R3, R0, 0xa9, RZ, 0xfc, !PT ;  /* 0x000000a900037812 */ /* 0x000fe200078efcff */
[----:B------:R3:W1:Y:S01]  /*d2c0*/  MUFU.TANH R25, R14 ;  /* 0x0000000e00197308 */ /* 0x0006620000002400 */
[-C--:B------:R-:W-:Y:S02]  /*d2d0*/  ISETP.GE.AND P2, PT, R15, R82.reuse, PT ;  /* 0x000000520f00720c */ /* 0x080fe40003f46270 */
[----:B------:R-:W-:Y:S02]  /*d2e0*/  FSEL R133, R166, -INF , !P3 ;  /* 0xff800000a6857808 */ /* 0x000fe40005800000 */
[C---:B------:R-:W-:Y:S02]  /*d2f0*/  LOP3.LUT R15, R0.reuse, 0x91, RZ, 0xfc, !PT ;  /* 0x00000091000f7812 */ /* 0x040fe400078efcff */
[----:B------:R-:W-:Y:S01]  /*d300*/  ISETP.GE.AND P3, PT, R3, R82, PT ;  /* 0x000000520300720c */ /* 0x000fe20003f66270 */
[----:B----4-:R-:W-:Y:S01]  /*d310*/  HMMA.16816.F32 R20, R4, R38, R16 ;  /* 0x000000260414723c */ /* 0x010fe20000001810 */
[----:B------:R-:W-:-:S02]  /*d320*/  LOP3.LUT R3, R0, 0xb0, RZ, 0xfc, !PT ;  /* 0x000000b000037812 */ /* 0x000fc400078efcff */
[----:B------:R-:W-:Y:S02]  /*d330*/  FSEL R126, R126, -INF , !P1 ;  /* 0xff8000007e7e7808 */ /* 0x000fe40004800000 */
[----:B------:R-:W-:Y:S02]  /*d340*/  ISETP.GE.AND P1, PT, R15, R82, PT ;  /* 0x000000520f00720c */ /* 0x000fe40003f26270 */
[----:B------:R-:W-:Y:S01]  /*d350*/  FSEL R42, R138, -INF , !P2 ;  /* 0xff8000008a2a7808 */ /* 0x000fe20005000000 */
[C---:B------:R-:W-:Y:S01]  /*d360*/  HMMA.16816.F32 R16, R8.reuse, R28, RZ ;  /* 0x0000001c0810723c */ /* 0x040fe200000018ff */
[----:B------:R-:W-:Y:S01]  /*d370*/  FSEL R139, R139, -INF , !P2 ;  /* 0xff8000008b8b7808 */ /* 0x000fe20005000000 */
[----:B---3--:R-:W-:Y:S01]  /*d380*/  FMUL.FTZ R14, R27, R2 ;  /* 0x000000021b0e7220 */ /* 0x008fe20000410000 */
[C---:B------:R-:W-:Y:S02]  /*d390*/  LOP3.LUT R15, R0.reuse, 0x98, RZ, 0xfc, !PT ;  /* 0x00000098000f7812 */ /* 0x040fe400078efcff */
[----:B------:R-:W-:Y:S01]  /*d3a0*/  ISETP.GE.AND P2, PT, R3, R82, PT ;  /* 0x000000520300720c */ /* 0x000fe20003f46270 */
[----:B------:R3:W4:Y:S01]  /*d3b0*/  MUFU.TANH R24, R14 ;  /* 0x0000000e00187308 */ /* 0x0007220000002400 */
[----:B------:R-:W-:Y:S01]  /*d3c0*/  LOP3.LUT R3, R0, 0xb1, RZ, 0xfc, !PT ;  /* 0x000000b100037812 */ /* 0x000fe200078efcff */
[----:B------:R-:W-:Y:S01]  /*d3d0*/  HMMA.16816.F32 R8, R8, R30, RZ ;  /* 0x0000001e0808723c */ /* 0x000fe200000018ff */
[----:B------:R-:W-:-:S02]  /*d3e0*/  FSEL R129, R129, -INF , !P0 ;  /* 0xff80000081817808 */ /* 0x000fc40004000000 */
[----:B------:R-:W-:Y:S01]  /*d3f0*/  ISETP.GE.AND P0, PT, R15, R82, PT ;  /* 0x000000520f00720c */ /* 0x000fe20003f06270 */
[-C--:B------:R-:W-:Y:S01]  /*d400*/  FMUL.FTZ R22, R22, R2.reuse ;  /* 0x0000000216167220 */ /* 0x080fe20000410000 */
[----:B------:R-:W-:Y:S01]  /*d410*/  FSEL R43, R159, -INF , !P1 ;  /* 0xff8000009f2b7808 */ /* 0x000fe20004800000 */
[----:B------:R-:W-:Y:S01]  /*d420*/  FMUL.FTZ R23, R23, R2 ;  /* 0x0000000217177220 */ /* 0x000fe20000410000 */
[----:B------:R-:W-:Y:S02]  /*d430*/  FSEL R138, R162, -INF , !P1 ;  /* 0xff800000a28a7808 */ /* 0x000fe40004800000 */
[----:B------:R-:W-:Y:S01]  /*d440*/  ISETP.GE.AND P1, PT, R3, R82, PT ;  /* 0x000000520300720c */ /* 0x000fe20003f26270 */
[----:B------:R-:W4:Y:S01]  /*d450*/  MUFU.TANH R22, R22 ;  /* 0x0000001600167308 */ /* 0x000f220000002400 */
[----:B------:R-:W-:Y:S01]  /*d460*/  LOP3.LUT R3, R0, 0xb8, RZ, 0xfc, !PT ;  /* 0x000000b800037812 */ /* 0x000fe200078efcff */
[----:B--2---:R-:W-:Y:S01]  /*d470*/  HMMA.16816.F32 R16, R4, R32, R16 ;  /* 0x000000200410723c */ /* 0x004fe20000001810 */
[----:B------:R-:W-:-:S02]  /*d480*/  FSEL R39, R142, -INF , !P0 ;  /* 0xff8000008e277808 */ /* 0x000fc40004000000 */
[----:B------:R-:W-:Y:S01]  /*d490*/  FSEL R142, R161, -INF , !P0 ;  /* 0xff800000a18e7808 */ /* 0x000fe20004000000 */
[----:B---3--:R-:W-:Y:S01]  /*d4a0*/  FMUL.FTZ R14, R20, R2 ;  /* 0x00000002140e7220 */ /* 0x008fe20000410000 */
[----:B------:R-:W-:Y:S01]  /*d4b0*/  ISETP.GE.AND P0, PT, R3, R82, PT ;  /* 0x000000520300720c */ /* 0x000fe20003f06270 */
[----:B------:R-:W-:Y:S01]  /*d4c0*/  MUFU.TANH R23, R23 ;  /* 0x0000001700177308 */ /* 0x000fe20000002400 */
[C---:B------:R-:W-:Y:S01]  /*d4d0*/  LOP3.LUT R15, R0.reuse, 0xa1, RZ, 0xfc, !PT ;  /* 0x000000a1000f7812 */ /* 0x040fe200078efcff */
[----:B------:R-:W-:Y:S01]  /*d4e0*/  HMMA.16816.F32 R4, R4, R34, R8 ;  /* 0x000000220404723c */ /* 0x000fe20000001808 */
[----:B------:R-:W-:Y:S02]  /*d4f0*/  LOP3.LUT R3, R0, 0xb9, RZ, 0xfc, !PT ;  /* 0x000000b900037812 */ /* 0x000fe400078efcff */
[----:B------:R-:W-:Y:S02]  /*d500*/  FSEL R38, R144, -INF , !P5 ;  /* 0xff80000090267808 */ /* 0x000fe40006800000 */
[----:B------:R-:W-:Y:S01]  /*d510*/  FSEL R144, R160, -INF , !P5 ;  /* 0xff800000a0907808 */ /* 0x000fe20006800000 */
[----:B------:R2:W3:Y:S01]  /*d520*/  MUFU.TANH R20, R14 ;  /* 0x0000000e00147308 */ /* 0x0004e20000002400 */
[----:B------:R-:W-:-:S02]  /*d530*/  FSEL R37, R145, -INF , !P6 ;  /* 0xff80000091257808 */ /* 0x000fc40007000000 */
[----:B------:R-:W-:Y:S02]  /*d540*/  FSEL R146, R146, -INF , !P6 ;  /* 0xff80000092927808 */ /* 0x000fe40007000000 */
[----:B------:R-:W-:Y:S01]  /*d550*/  ISETP.GE.AND P5, PT, R15, R82, PT ;  /* 0x000000520f00720c */ /* 0x000fe20003fa6270 */
[----:B------:R-:W-:Y:S01]  /*d560*/  FMUL.FTZ R16, R16, R2 ;  /* 0x0000000210107220 */ /* 0x000fe20000410000 */
[----:B------:R-:W-:Y:S01]  /*d570*/  ISETP.GE.AND P6, PT, R3, R82, PT ;  /* 0x000000520300720c */ /* 0x000fe20003fc6270 */
[-C--:B------:R-:W-:Y:S01]  /*d580*/  FMUL.FTZ R17, R17, R2.reuse ;  /* 0x0000000211117220 */ /* 0x080fe20000410000 */
[----:B------:R-:W-:Y:S01]  /*d590*/  LOP3.LUT R3, R0, 0xc0, RZ, 0xfc, !PT ;  /* 0x000000c000037812 */ /* 0x000fe200078efcff */
[-C--:B------:R-:W-:Y:S01]  /*d5a0*/  FMUL.FTZ R8, R19, R2.reuse ;  /* 0x0000000213087220 */ /* 0x080fe20000410000 */
[----:B------:R-:W-:Y:S01]  /*d5b0*/  FSEL R36, R154, -INF , !P5 ;  /* 0xff8000009a247808 */ /* 0x000fe20006800000 */
[----:B------:R-:W-:Y:S01]  /*d5c0*/  MUFU.TANH R16, R16 ;  /* 0x0000001000107308 */ /* 0x000fe20000002400 */
[----:B------:R-:W-:Y:S01]  /*d5d0*/  FSEL R145, R157, -INF , !P5 ;  /* 0xff8000009d917808 */ /* 0x000fe20006800000 */
[----:B------:R-:W-:Y:S01]  /*d5e0*/  FMUL.FTZ R4, R4, R2 ;  /* 0x0000000204047220 */ /* 0x000fe20000410000 */
[----:B------:R-:W-:Y:S01]  /*d5f0*/  ISETP.GE.AND P5, PT, R3, R82, PT ;  /* 0x000000520300720c */ /* 0x000fe20003fa6270 */
[-C--:B------:R-:W-:Y:S01]  /*d600*/  FMUL.FTZ R6, R6, R2.reuse ;  /* 0x0000000206067220 */ /* 0x080fe20000410000 */
[-C--:B--2---:R-:W-:Y:S01]  /*d610*/  FMUL.FTZ R14, R21, R2.reuse ;  /* 0x00000002150e7220 */ /* 0x084fe20000410000 */
[----:B------:R-:W-:Y:S01]  /*d620*/  FSEL R33, R147, -INF , !P4 ;  /* 0xff80000093217808 */ /* 0x000fe20006000000 */
[----:B------:R-:W-:Y:S01]  /*d630*/  FMUL.FTZ R7, R7, R2 ;  /* 0x0000000207077220 */ /* 0x000fe20000410000 */
[----:B------:R-:W-:Y:S01]  /*d640*/  P2R R3, PR, RZ, 0x20 ;  /* 0x00000020ff037803 */ /* 0x000fe20000000000 */
[----:B------:R2:W3:Y:S01]  /*d650*/  MUFU.TANH R15, R14 ;  /* 0x0000000e000f7308 */ /* 0x0004e20000002400 */
[----:B------:R-:W-:-:S02]  /*d660*/  FSEL R147, R158, -INF , !P4 ;  /* 0xff8000009e937808 */ /* 0x000fc40006000000 */
[----:B------:R-:W-:Y:S02]  /*d670*/  FSEL R32, R148, -INF , !P3 ;  /* 0xff80000094207808 */ /* 0x000fe40005800000 */
[----:B------:R-:W-:Y:S02]  /*d680*/  FSEL R148, R156, -INF , !P3 ;  /* 0xff8000009c947808 */ /* 0x000fe40005800000 */
[----:B------:R-:W-:Y:S01]  /*d690*/  FSEL R26, R132, -INF , !P6 ;  /* 0xff800000841a7808 */ /* 0x000fe20007000000 */
[----:B------:R-:W-:Y:S01]  /*d6a0*/  MUFU.TANH R17, R17 ;  /* 0x0000001100117308 */ /* 0x000fe20000002400 */
[----:B------:R-:W-:Y:S02]  /*d6b0*/  FSEL R149, R149, -INF , !P6 ;  /* 0xff80000095957808 */ /* 0x000fe40007000000 */
[----:B------:R-:W-:Y:S01]  /*d6c0*/  ISETP.NE.AND P6, PT, R3, RZ, PT ;  /* 0x000000ff0300720c */ /* 0x000fe20003fc5270 */
[----:B------:R-:W-:Y:S01]  /*d6d0*/  FMUL.FTZ R3, R18, R2 ;  /* 0x0000000212037220 */ /* 0x000fe20000410000 */
[----:B------:R-:W-:-:S02]  /*d6e0*/  FSEL R29, R151, -INF , !P2 ;  /* 0xff800000971d7808 */ /* 0x000fc40005000000 */
[----:B------:R-:W-:Y:S01]  /*d6f0*/  FSEL R151, R155, -INF , !P2 ;  /* 0xff8000009b977808 */ /* 0x000fe20005000000 */
[----:B------:R1:W3:Y:S01]  /*d700*/  MUFU.TANH R11, R3 ;  /* 0x00000003000b7308 */ /* 0x0002e20000002400 */
[----:B--2---:R-:W-:Y:S02]  /*d710*/  LOP3.LUT R14, R0, 0xc1, RZ, 0xfc, !PT ;  /* 0x000000c1000e7812 */ /* 0x004fe400078efcff */
[----:B------:R-:W-:Y:S02]  /*d720*/  FSEL R28, R152, -INF , !P1 ;  /* 0xff800000981c7808 */ /* 0x000fe40004800000 */
[----:B------:R-:W-:Y:S02]  /*d730*/  ISETP.GE.AND P5, PT, R14, R82, PT ;  /* 0x000000520e00720c */ /* 0x000fe40003fa6270 */
[----:B------:R-:W-:Y:S01]  /*d740*/  LOP3.LUT R14, R0, 0xc8, RZ, 0xfc, !PT ;  /* 0x000000c8000e7812 */ /* 0x000fe200078efcff */
[----:B------:R-:W2:Y:S01]  /*d750*/  MUFU.TANH R8, R8 ;  /* 0x0000000800087308 */ /* 0x000ea20000002400 */
[----:B------:R-:W-:-:S02]  /*d760*/  FSEL R152, R153, -INF , !P1 ;  /* 0xff80000099987808 */ /* 0x000fc40004800000 */
[-C--:B------:R-:W-:Y:S02]  /*d770*/  ISETP.GE.AND P4, PT, R14, R82.reuse, PT ;  /* 0x000000520e00720c */ /* 0x080fe40003f86270 */
[----:B------:R-:W-:Y:S02]  /*d780*/  LOP3.LUT R14, R0, 0xc9, RZ, 0xfc, !PT ;  /* 0x000000c9000e7812 */ /* 0x000fe400078efcff */
[----:B------:R-:W-:Y:S01]  /*d790*/  FSEL R18, R119, -INF , !P5 ;  /* 0xff80000077127808 */ /* 0x000fe20006800000 */
[----:B------:R-:W-:Y:S01]  /*d7a0*/  MUFU.TANH R4, R4 ;  /* 0x0000000400047308 */ /* 0x000fe20000002400 */
[----:B------:R-:W-:Y:S02]  /*d7b0*/  ISETP.GE.AND P3, PT, R14, R82, PT ;  /* 0x000000520e00720c */ /* 0x000fe40003f66270 */
[C---:B------:R-:W-:Y:S02]  /*d7c0*/  LOP3.LUT R14, R0.reuse, 0xd0, RZ, 0xfc, !PT ;  /* 0x000000d0000e7812 */ /* 0x040fe400078efcff */
[----:B-1----:R-:W-:-:S02]  /*d7d0*/  LOP3.LUT R3, R0, 0xe1, RZ, 0xfc, !PT ;  /* 0x000000e100037812 */ /* 0x002fc400078efcff */
[-C--:B------:R-:W-:Y:S01]  /*d7e0*/  ISETP.GE.AND P2, PT, R14, R82.reuse, PT ;  /* 0x000000520e00720c */ /* 0x080fe20003f46270 */
[----:B------:R-:W1:Y:S01]  /*d7f0*/  MUFU.TANH R6, R6 ;  /* 0x0000000600067308 */ /* 0x000e620000002400 */
[----:B------:R-:W-:Y:S02]  /*d800*/  LOP3.LUT R14, R0, 0xd1, RZ, 0xfc, !PT ;  /* 0x000000d1000e7812 */ /* 0x000fe400078efcff */
[----:B------:R-:W-:Y:S02]  /*d810*/  FSEL R140, R140, -INF , !P5 ;  /* 0xff8000008c8c7808 */ /* 0x000fe40006800000 */
[-C--:B------:R-:W-:Y:S02]  /*d820*/  ISETP.GE.AND P1, PT, R14, R82.reuse, PT ;  /* 0x000000520e00720c */ /* 0x080fe40003f26270 */
[----:B------:R-:W-:Y:S02]  /*d830*/  LOP3.LUT R14, R0, 0xd8, RZ, 0xfc, !PT ;  /* 0x000000d8000e7812 */ /* 0x000fe400078efcff */
[----:B------:R-:W-:-:S02]  /*d840*/  ISETP.GE.AND P5, PT, R3, R82, PT ;  /* 0x000000520300720c */ /* 0x000fc40003fa6270 */
[----:B------:R-:W-:Y:S02]  /*d850*/  LOP3.LUT R3, R0, 0xe8, RZ, 0xfc, !PT ;  /* 0x000000e800037812 */ /* 0x000fe400078efcff */
[----:B------:R-:W-:Y:S02]  /*d860*/  FSEL R27, R136, -INF , !P0 ;  /* 0xff800000881b7808 */ /* 0x000fe40004000000 */
[----:B------:R-:W-:Y:S02]  /*d870*/  FSEL R150, R150, -INF , !P0 ;  /* 0xff80000096967808 */ /* 0x000fe40004000000 */
[----:B------:R-:W-:Y:S02]  /*d880*/  ISETP.GE.AND P0, PT, R14, R82, PT ;  /* 0x000000520e00720c */ /* 0x000fe40003f06270 */
[----:B------:R-:W-:Y:S02]  /*d890*/  FSEL R14, R123, -INF , !P6 ;  /* 0xff8000007b0e7808 */ /* 0x000fe40007000000 */
        /* <DEDUP_REMOVED lines=8> */
[----:B------:R-:W-:Y:S02]  /*d920*/  FSEL R118, R118, -INF , !P3 ;  /* 0xff80000076767808 */ /* 0x000fe40005800000 */
[----:B------:R-:W-:Y:S02]  /*d930*/  ISETP.GE.AND P3, PT, R3, R82, PT ;  /* 0x000000520300720c */ /* 0x000fe40003f66270 */
[C---:B------:R-:W-:Y:S02]  /*d940*/  LOP3.LUT R9, R0.reuse, 0xd9, RZ, 0xfc, !PT ;  /* 0x000000d900097812 */ /* 0x040fe400078efcff */
[C---:B------:R-:W-:Y:S02]  /*d950*/  LOP3.LUT R3, R0.reuse, 0xf1, RZ, 0xfc, !PT ;  /* 0x000000f100037812 */ /* 0x040fe400078efcff */
        /* <DEDUP_REMOVED lines=9> */
[----:B------:R-:W-:Y:S02]  /*d9f0*/  LOP3.LUT R3, R0, 0xf8, RZ, 0xfc, !PT ;  /* 0x000000f800037812 */ /* 0x000fe400078efcff */
[----:B------:R-:W-:Y:S02]  /*da00*/  ISETP.GE.AND P0, PT, R10, R82, PT ;  /* 0x000000520a00720c */ /* 0x000fe40003f06270 */
[----:B------:R-:W-:Y:S02]  /*da10*/  LOP3.LUT R0, R0, 0xf9, RZ, 0xfc, !PT ;  /* 0x000000f900007812 */ /* 0x000fe400078efcff */
[----:B------:R-:W-:-:S02]  /*da20*/  FSEL R136, R90, -INF , !P1 ;  /* 0xff8000005a887808 */ /* 0x000fc40004800000 */
[----:B------:R-:W-:Y:S02]  /*da30*/  FSEL R90, R25, -INF , !P0 ;  /* 0xff800000195a7808 */ /* 0x000fe40004000000 */
[----:B------:R-:W-:Y:S02]  /*da40*/  FSEL R153, R86, -INF , !P0 ;  /* 0xff80000056997808 */ /* 0x000fe40004000000 */
[----:B------:R-:W-:Y:S01]  /*da50*/  ISETP.GE.AND P0, PT, R0, R82, PT ;  /* 0x000000520000720c */ /* 0x000fe20003f06270 */
[----:B------:R-:W-:Y:S01]  /*da60*/  FMUL.FTZ R0, R5, R2 ;  /* 0x0000000205007220 */ /* 0x000fe20000410000 */
[----:B------:R-:W-:Y:S02]  /*da70*/  FSEL R87, R87, -INF , !P1 ;  /* 0xff80000057577808 */ /* 0x000fe40004800000 */
[----:B------:R-:W-:Y:S02]  /*da80*/  ISETP.GE.AND P1, PT, R3, R82, PT ;  /* 0x000000520300720c */ /* 0x000fe40003f26270 */
[----:B------:R-:W1:Y:S01]  /*da90*/  MUFU.TANH R3, R7 ;  /* 0x0000000700037308 */ /* 0x000e620000002400 */
[----:B----4-:R-:W-:-:S02]  /*daa0*/  FSEL R82, R24, -INF , !P5 ;  /* 0xff80000018527808 */ /* 0x010fc40006800000 */
[----:B------:R-:W-:Y:S02]  /*dab0*/  FSEL R154, R84, -INF , !P5 ;  /* 0xff800000549a7808 */ /* 0x000fe40006800000 */
[----:B------:R-:W-:Y:S02]  /*dac0*/  ISETP.GT.AND P5, PT, R220, R229, PT ;  /* 0x000000e5dc00720c */ /* 0x000fe40003fa4270 */
[----:B------:R-:W-:Y:S01]  /*dad0*/  SHF.R.U32.HI R19, RZ, 0x3, R170 ;  /* 0x00000003ff137819 */ /* 0x000fe200000116aa */
[----:B------:R-:W4:Y:S01]  /*dae0*/  MUFU.TANH R0, R0 ;  /* 0x0000000000007308 */ /* 0x000f220000002400 */
[----:B------:R-:W-:Y:S02]  /*daf0*/  FSEL R84, R22, -INF , !P6 ;  /* 0xff80000016547808 */ /* 0x000fe40007000000 */
[----:B---3--:R-:W-:Y:S02]  /*db00*/  FSEL R155, R20, -INF , !P6 ;  /* 0xff800000149b7808 */ /* 0x008fe40007000000 */
[----:B------:R-:W-:-:S02]  /*db10*/  FSEL R86, R23, -INF , !P4 ;  /* 0xff80000017567808 */ /* 0x000fc40006000000 */
[----:B------:R-:W-:Y:S02]  /*db20*/  FSEL R156, R15, -INF , !P4 ;  /* 0xff8000000f9c7808 */ /* 0x000fe40006000000 */
[----:B------:R-:W-:Y:S02]  /*db30*/  FSEL R91, R11, -INF , !P3 ;  /* 0xff8000000b5b7808 */ /* 0x000fe40005800000 */
[----:B------:R-:W-:Y:S02]  /*db40*/  FSEL R157, R16, -INF , !P3 ;  /* 0xff800000109d7808 */ /* 0x000fe40005800000 */
[----:B--2---:R-:W-:Y:S02]  /*db50*/  FSEL R104, R8, -INF , !P2 ;  /* 0xff80000008687808 */ /* 0x004fe40005000000 */
[----:B------:R-:W-:Y:S02]  /*db60*/  FSEL R158, R17, -INF , !P2 ;  /* 0xff800000119e7808 */ /* 0x000fe40005000000 */
[----:B-1----:R-:W-:-:S02]  /*db70*/  FSEL R123, R6, -INF , !P1 ;  /* 0xff800000067b7808 */ /* 0x002fc40004800000 */
[----:B------:R-:W-:Y:S02]  /*db80*/  FSEL R159, R4, -INF , !P1 ;  /* 0xff800000049f7808 */ /* 0x000fe40004800000 */
[----:B------:R-:W-:Y:S02]  /*db90*/  FSEL R161, R3, -INF , !P0 ;  /* 0xff80000003a17808 */ /* 0x000fe40004000000 */
[----:B----4-:R-:W-:Y:S01]  /*dba0*/  FSEL R160, R0, -INF , !P0 ;  /* 0xff80000000a07808 */ /* 0x010fe20004000000 */
        /* <DEDUP_REMOVED lines=15> */
.L_x_1543:
        /* <DEDUP_REMOVED lines=22> */
[--C-:B------:R-:W-:Y:S01]  /*de00*/  @!P0 IMAD.IADD R5, R5, 0x1, -R0.reuse ;  /* 0x0000000105058824 */ /* 0x100fe200078e0a00 */
[----:B------:R-:W-:Y:S01]  /*de10*/  @!P0 IADD3 R2, PT, PT, R2, 0x1, RZ ;  /* 0x0000000102028810 */ /* 0x000fe20007ffe0ff */
[----:B------:R-:W-:Y:S01]  /*de20*/  @!P1 IMAD.IADD R6, R6, 0x1, -R0 ;  /* 0x0000000106069824 */ /* 0x000fe200078e0a00 */
[----:B------:R-:W-:Y:S01]  /*de30*/  ISETP.NE.AND P0, PT, R4, RZ, PT ;  /* 0x000000ff0400720c */ /* 0x000fe20003f05270 */
[----:B------:R-:W-:Y:S01]  /*de40*/  @!P1 VIADD R3, R3, 0x1 ;  /* 0x0000000103039836 */ /* 0x000fe20000000000 */
[-C--:B------:R-:W-:Y:S02]  /*de50*/  ISETP.GE.U32.AND P2, PT, R5, R0.reuse, PT ;  /* 0x000000000500720c */ /* 0x080fe40003f46070 */
[----:B------:R-:W-:Y:S02]  /*de60*/  ISETP.GE.U32.AND P3, PT, R6, R0, PT ;  /* 0x000000000600720c */ /* 0x000fe40003f66070 */
[-C--:B------:R-:W-:Y:S02]  /*de70*/  LOP3.LUT R5, R40, R4.reuse, RZ, 0x3c, !PT ;  /* 0x0000000428057212 */ /* 0x080fe400078e3cff */
[----:B------:R-:W-:-:S02]  /*de80*/  LOP3.LUT R0, R8, R4, RZ, 0x3c, !PT ;  /* 0x0000000408007212 */ /* 0x000fc400078e3cff */
[----:B------:R-:W-:Y:S02]  /*de90*/  ISETP.GE.AND P5, PT, R5, RZ, PT ;  /* 0x000000ff0500720c */ /* 0x000fe40003fa6270 */
[----:B------:R-:W-:Y:S02]  /*dea0*/  ISETP.GE.AND P4, PT, R0, RZ, PT ;  /* 0x000000ff0000720c */ /* 0x000fe40003f86270 */
[----:B------:R-:W-:Y:S02]  /*deb0*/  LOP3.LUT R0, RZ, R4, RZ, 0x33, !PT ;  /* 0x00000004ff007212 */ /* 0x000fe400078e33ff */
[----:B------:R-:W-:Y:S01]  /*dec0*/  @P2 IADD3 R2, PT, PT, R2, 0x1, RZ ;  /* 0x0000000102022810 */ /* 0x000fe20007ffe0ff */
[----:B------:R-:W-:-:S06]  /*ded0*/  @P3 VIADD R3, R3, 0x1 ;  /* 0x0000000103033836 */ /* 0x000fcc0000000000 */
[----:B------:R-:W-:Y:S02]  /*dee0*/  @!P5 IMAD.MOV R3, RZ, RZ, -R3 ;  /* 0x000000ffff03d224 */ /* 0x000fe400078e0a03 */
[----:B------:R-:W-:-:S04]  /*def0*/  @!P4 IADD3 R2, PT, PT, -R2, RZ, RZ ;  /* 0x000000ff0202c210 */ /* 0x000fc80007ffe1ff */
        /* <DEDUP_REMOVED lines=8> */
[----:B------:R-:W-:-:S05]  /*df80*/  IADD3 R0, PT, PT, R0, -R5, RZ ;  /* 0x8000000500007210 */ /* 0x000fca0007ffe0ff */
[----:B------:R-:W-:-:S05]  /*df90*/  IMAD R4, R4, R0, -0x100 ;  /* 0xffffff0004047424 */ /* 0x000fca00078e0200 */
[----:B-1----:R-:W-:Y:S01]  /*dfa0*/  SHF.R.S32.HI R8, RZ, 0x1f, R4 ;  /* 0x0000001fff087819 */ /* 0x002fe20000011404 */
[-C--:B--2---:R-:W-:Y:S02]  /*dfb0*/  IMAD R0, R3, R4.reuse, RZ ;  /* 0x0000000403007224 */ /* 0x084fe400078e02ff */
[----:B------:R-:W-:-:S04]  /*dfc0*/  IMAD.WIDE.U32 R4, R2, R4, RZ ;  /* 0x0000000402047225 */ /* 0x000fc800078e00ff */
[----:B------:R-:W-:-:S05]  /*dfd0*/  IMAD R2, R2, R8, R0 ;  /* 0x0000000802027224 */ /* 0x000fca00078e0200 */
[----:B------:R-:W-:Y:S01]  /*dfe0*/  IADD3 R3, PT, PT, R5, R2, RZ ;  /* 0x0000000205037210 */ /* 0x000fe20007ffe0ff */
[----:B------:R-:W-:Y:S02]  /*dff0*/  IMAD.MOV.U32 R2, RZ, RZ, R4 ;  /* 0x000000ffff027224 */ /* 0x000fe400078e0004 */
[----:B---3--:R-:W-:-:S05]  /*e000*/  IMAD.IADD R0, R10, 0x1, -R9 ;  /* 0x000000010a007824 */ /* 0x008fca00078e0a09 */
[----:B------:R-:W-:Y:S01]  /*e010*/  SHF.R.S32.HI R8, RZ, 0x1f, R0 ;  /* 0x0000001fff087819 */ /* 0x000fe20000011400 */
[----:B----4-:R-:W-:Y:S02]  /*e020*/  IMAD R5, R7, R0, RZ ;  /* 0x0000000007057224 */ /* 0x010fe400078e02ff */
[----:B------:R-:W-:-:S04]  /*e030*/  IMAD.WIDE.U32 R2, R0, R6, R2 ;  /* 0x0000000600027225 */ /* 0x000fc800078e0002 */
[----:B------:R-:W-:Y:S01]  /*e040*/  IMAD R0, R6, R8, R5 ;  /* 0x0000000806007224 */ /* 0x000fe200078e0205 */
[----:B------:R-:W-:-:S04]  /*e050*/  LEA R225, P0, R2, R225, 0x1 ;  /* 0x000000e102e17211 */ /* 0x000fc800078008ff */
[----:B------:R-:W-:-:S04]  /*e060*/  IADD3 R0, PT, PT, R3, R0, RZ ;  /* 0x0000000003007210 */ /* 0x000fc80007ffe0ff */
[----:B------:R-:W-:Y:S02]  /*e070*/  LEA.HI.X R224, R2, R224, R0, 0x1, P0 ;  /* 0x000000e002e07211 */ /* 0x000fe400000f0c00 */
.L_x_1544:
[----:B------:R-:W-:Y:S05]  /*e080*/  BSYNC.RECONVERGENT B0 ;  /* 0x0000000000007941 */ /* 0x000fea0003800200 */
.L_x_1542:
        /* <DEDUP_REMOVED lines=60> */
.L_x_1541:
[----:B------:R-:W-:Y:S05]  /*e450*/  BSYNC.RECONVERGENT B1 ;  /* 0x0000000000017941 */ /* 0x000fea0003800200 */
.L_x_1540:
        /* <DEDUP_REMOVED lines=69> */
[----:B------:R-:W1:Y:S04]  /*e8b0*/  SHFL.BFLY PT, R2, R21, 0x1, 0x1f ;  /* 0x0c201f0015027f89 */ /* 0x000e6800000e0000 */
[----:B------:R-:W2:Y:S01]  /*e8c0*/  SHFL.BFLY PT, R4, R22, 0x1, 0x1f ;  /* 0x0c201f0016047f89 */ /* 0x000ea200000e0000 */
[----:B-1----:R-:W-:-:S04]  /*e8d0*/  FMNMX.FTZ R21, R21, R2, !PT ;  /* 0x0000000215157209 */ /* 0x002fc80007810000 */
[----:B------:R-:W-:Y:S02]  /*e8e0*/  FSETP.NEU.FTZ.AND P0, PT, R21, -INF , PT ;  /* 0xff8000001500780b */ /* 0x000fe40003f1d000 */
[----:B--2---:R-:W-:Y:S01]  /*e8f0*/  FMNMX.FTZ R22, R22, R4, !PT ;  /* 0x0000000416167209 */ /* 0x004fe20007810000 */
[----:B---3--:R-:W-:-:S04]  /*e900*/  FMUL.FTZ R3, R0, R21 ;  /* 0x0000001500037220 */ /* 0x008fc80000410000 */
[----:B------:R-:W-:Y:S01]  /*e910*/  FMUL.FTZ R5, R0, R22 ;  /* 0x0000001600057220 */ /* 0x000fe20000410000 */
[----:B------:R-:W-:Y:S02]  /*e920*/  FSEL R3, R3, RZ, P0 ;  /* 0x000000ff03037208 */ /* 0x000fe40000000000 */
[----:B------:R-:W-:-:S03]  /*e930*/  FSETP.NEU.FTZ.AND P0, PT, R22, -INF , PT ;  /* 0xff8000001600780b */ /* 0x000fc60003f1d000 */
[-CC-:B------:R-:W-:Y:S01]  /*e940*/  FFMA.FTZ R2, R79, R0.reuse, -R3.reuse ;  /* 0x000000004f027223 */ /* 0x180fe20000010803 */
[----:B------:R-:W-:Y:S01]  /*e950*/  FSEL R5, R5, RZ, P0 ;  /* 0x000000ff05057208 */ /* 0x000fe20000000000 */
[-CC-:B------:R-:W-:Y:S02]  /*e960*/  FFMA.FTZ R4, R18, R0.reuse, -R3.reuse ;  /* 0x0000000012047223 */ /* 0x180fe40000010803 */
[----:B------:R1:W-:Y:S08]  /*e970*/  MUFU.EX2 R163, R2 ;  /* 0x0000000200a37308 */ /* 0x0003f00000000800 */
[----:B------:R2:W-:Y:S01]  /*e980*/  MUFU.EX2 R234, R4 ;  /* 0x0000000400ea7308 */ /* 0x0005e20000000800 */
[----:B-1----:R-:W-:-:S07]  /*e990*/  FFMA.FTZ R2, R78, R0, -R3 ;  /* 0x000000004e027223 */ /* 0x002fce0000010803 */
[----:B------:R1:W3:Y:S01]  /*e9a0*/  MUFU.EX2 R162, R2 ;  /* 0x0000000200a27308 */ /* 0x0002e20000000800 */
[----:B--2---:R-:W-:-:S07]  /*e9b0*/  FFMA.FTZ R4, R93, R0, -R5 ;  /* 0x000000005d047223 */ /* 0x004fce0000010805 */
[----:B------:R2:W-:Y:S01]  /*e9c0*/  MUFU.EX2 R7, R4 ;  /* 0x0000000400077308 */ /* 0x0005e20000000800 */
[----:B-1----:R-:W-:Y:S01]  /*e9d0*/  FFMA.FTZ R2, R77, R0, -R3 ;  /* 0x000000004d027223 */ /* 0x002fe20000010803 */
[----:B---3--:R-:W-:-:S06]  /*e9e0*/  F2FP.F16.F32.PACK_AB R9, R162, R163 ;  /* 0x000000a3a209723e */ /* 0x008fcc00000000ff */
[----:B------:R1:W3:Y:S01]  /*e9f0*/  MUFU.EX2 R166, R2 ;  /* 0x0000000200a67308 */ /* 0x0002e20000000800 */
[----:B--2---:R-:W-:Y:S01]  /*ea00*/  FADD.FTZ R4, R163, R162 ;  /* 0x000000a2a3047221 */ /* 0x004fe20000010000 */
[----:B-1----:R-:W-:-:S03]  /*ea10*/  FFMA.FTZ R2, R83, R0, -R3 ;  /* 0x0000000053027223 */ /* 0x002fc60000010803 */
[----:B---3--:R-:W-:-:S03]  /*ea20*/  FADD.FTZ R4, R166, R4 ;  /* 0x00000004a6047221 */ /* 0x008fc60000010000 */
        /* <DEDUP_REMOVED lines=94> */
[----:B-1----:R-:W-:-:S04]  /*f010*/  SHF.L.U32 R2, R19, 0x8, RZ ;  /* 0x0000000813027819 */ /* 0x002fc800000006ff */
[----:B------:R-:W-:-:S04]  /*f020*/  LOP3.LUT R2, R2, 0x100, RZ, 0xc0, !PT ;  /* 0x0000010002027812 */ /* 0x000fc800078ec0ff */
[----:B------:R-:W-:-:S04]  /*f030*/  LOP3.LUT R2, R2, 0x20, R215, 0xf8, !PT ;  /* 0x0000002002027812 */ /* 0x000fc800078ef8d7 */
[----:B------:R-:W-:-:S04]  /*f040*/  LOP3.LUT R2, R2, R168, RZ, 0xfc, !PT ;  /* 0x000000a802027212 */ /* 0x000fc800078efcff */
        /* <DEDUP_REMOVED lines=202> */
[----:B------:R-:W-:Y:S01]  /*fcf0*/  LDSM.16.MT88.4 R40, [R23+0x8000] ;  /* 0x008000001728783b */ /* 0x000fe20000004200 */
[----:B-1----:R-:W-:-:S06]  /*fd00*/  FFMA.FTZ R2, R146, R0, -R5 ;  /* 0x0000000092027223 */ /* 0x002fcc0000010805 */
[C---:B------:R-:W-:Y:S01]  /*fd10*/  HMMA.16816.F32 R28, R8.reuse, R36, R28 ;  /* 0x00000024081c723c */ /* 0x040fe2000000181c */
        /* <DEDUP_REMOVED lines=12> */
[----:B-1----:R-:W-:Y:S01]  /*fde0*/  FADD.FTZ R2, R76, R4 ;  /* 0x000000044c027221 */ /* 0x002fe20000010000 */
[----:B------:R-:W-:-:S05]  /*fdf0*/  FADD.FTZ R4, R57, R6 ;  /* 0x0000000639047221 */ /* 0x000fca0000010000 */
[----:B------:R1:W-:Y:S01]  /*fe00*/  MUFU.EX2 R76, R7 ;  /* 0x00000007004c7308 */ /* 0x0003e20000000800 */
[----:B------:R-:W-:Y:S01]  /*fe10*/  FFMA.FTZ R6, R152, R0, -R5 ;  /* 0x0000000098067223 */ /* 0x000fe20000010805 */
[----:B------:R-:W-:Y:S01]  /*fe20*/  FADD.FTZ R2, R171, R2 ;  /* 0x00000002ab027221 */ /* 0x000fe20000010000 */
[----:B------:R-:W-:Y:S01]  /*fe30*/  FADD.FTZ R4, R60, R4 ;  /* 0x000000043c047221 */ /* 0x000fe20000010000 */
[----:B----4-:R-:W-:-:S03]  /*fe40*/  F2FP.F16.F32.PACK_AB R10, R62, R63 ;  /* 0x0000003f3e0a723e */ /* 0x010fc600000000ff */
[----:B------:R-:W-:-:S04]  /*fe50*/  FADD.FTZ R4, R59, R4 ;  /* 0x000000043b047221 */ /* 0x000fc80000010000 */
[----:B------:R-:W-:Y:S01]  /*fe60*/  FADD.FTZ R4, R61, R4 ;  /* 0x000000043d047221 */ /* 0x000fe20000010000 */
[C---:B------:R-:W-:Y:S01]  /*fe70*/  HMMA.16816.F32 R12, R8.reuse, R54, R12 ;  /* 0x00000036080c723c */ /* 0x040fe2000000180c */
[----:B------:R4:W-:Y:S02]  /*fe80*/  MUFU.EX2 R61, R6 ;  /* 0x00000006003d7308 */ /* 0x0009e40000000800 */
[----:B------:R-:W-:Y:S01]  /*fe90*/  FADD.FTZ R4, R99, R4 ;  /* 0x0000000463047221 */ /* 0x000fe20000010000 */
[----:B-1----:R-:W-:Y:S01]  /*fea0*/  FADD.FTZ R7, R174, R2 ;  /* 0x00000002ae077221 */ /* 0x002fe20000010000 */
[----:B------:R-:W-:Y:S02]  /*feb0*/  FFMA.FTZ R2, R151, R0, -R5 ;  /* 0x0000000097027223 */ /* 0x000fe40000010805 */
[----:B------:R-:W-:Y:S01]  /*fec0*/  FADD.FTZ R4, R100, R4 ;  /* 0x0000000464047221 */ /* 0x000fe20000010000 */
[----:B------:R-:W-:Y:S01]  /*fed0*/  HMMA.16816.F32 R16, R8, R52, R16 ;  /* 0x000000340810723c */ /* 0x000fe20000001810 */
[----:B------:R1:W5:Y:S02]  /*fee0*/  MUFU.EX2 R59, R2 ;  /* 0x00000002003b7308 */ /* 0x0003640000000800 */
[----:B------:R-:W-:-:S04]  /*fef0*/  FADD.FTZ R4, R98, R4 ;  /* 0x0000000462047221 */ /* 0x000fc80000010000 */
[----:B------:R-:W-:Y:S01]  /*ff00*/  FADD.FTZ R4, R97, R4 ;  /* 0x0000000461047221 */ /* 0x000fe20000010000 */
[C---:B------:R-:W-:Y:S01]  /*ff10*/  HMMA.16816.F32 R28, R8.reuse, R48, R28 ;  /* 0x00000030081c723c */ /* 0x040fe2000000181c */
[----:B----4-:R-:W-:Y:S02]  /*ff20*/  FFMA.FTZ R6, R150, R0, -R5 ;  /* 0x0000000096067223 */ /* 0x010fe40000010805 */
[----:B------:R-:W-:Y:S02]  /*ff30*/  FADD.FTZ R4, R56, R4 ;  /* 0x0000000438047221 */ /* 0x000fe40000010000 */
[----:B------:R4:W-:Y:S02]  /*ff40*/  MUFU.EX2 R60, R6 ;  /* 0x00000006003c7308 */ /* 0x0009e40000000800 */
[----:B------:R-:W-:Y:S01]  /*ff50*/  FADD.FTZ R4, R96, R4 ;  /* 0x0000000460047221 */ /* 0x000fe20000010000 */
[----:B------:R-:W-:Y:S01]  /*ff60*/  HMMA.16816.F32 R24, R8, R50, R24 ;  /* 0x000000320818723c */ /* 0x000fe20000001818 */
[----:B------:R-:W-:Y:S01]  /*ff70*/  F2FP.F16.F32.PACK_AB R9, R217, R216 ;  /* 0x000000d8d909723e */ /* 0x000fe200000000ff */
[----:B-1----:R-:W-:Y:S01]  /*ff80*/  FADD.FTZ R2, R175, R7 ;  /* 0x00000007af027221 */ /* 0x002fe20000010000 */
[----:B------:R-:W-:Y:S01]  /*ff90*/  FADD.FTZ R4, R95, R4 ;  /* 0x000000045f047221 */ /* 0x000fe20000010000 */
[----:B-----5:R-:W-:Y:S01]  /*ffa0*/  F2FP.F16.F32.PACK_AB R8, R61, R59 ;  /* 0x0000003b3d08723e */ /* 0x020fe200000000ff */
[----:B------:R-:W-:Y:S01]  /*ffb0*/  FFMA.FTZ R7, R159, R0, -R5 ;  /* 0x000000009f077223 */ /* 0x000fe20000010805 */
[----:B------:R-:W-:Y:S01]  /*ffc0*/  FADD.FTZ R2, R176, R2 ;  /* 0x00000002b0027221 */ /* 0x000fe20000010000 */
[----:B------:R-:W-:Y:S01]  /*ffd0*/  FADD.FTZ R4, R93, R4 ;  /* 0x000000045d047221 */ /* 0x000fe20000010000 */
[----:B------:R-:W-:-:S02]  /*ffe0*/  F2FP.F16.F32.PACK_AB R11, R219, R218 ;  /* 0x000000dadb0b723e */ /* 0x000fc400000000ff */
[----:B------:R-:W-:Y:S01]  /*fff0*/  FADD.FTZ R2, R177, R2 ;  /* 0x00000002b1027221 */ /* 0x000fe20000010000 */
[----:B------:R-:W-:-:S03]  /*10000*/  FADD.FTZ R4, R92, R4 ;  /* 0x000000045c047221 */ /* 0x000fc60000010000 */
[----:B------:R-:W-:Y:S01]  /*10010*/  FADD.FTZ R2, R178, R2 ;  /* 0x00000002b2027221 */ /* 0x000fe20000010000 */
[----:B----4-:R-:W-:Y:S01]  /*10020*/  FFMA.FTZ R6, R149, R0, -R5 ;  /* 0x0000000095067223 */ /* 0x010fe20000010805 */
[----:B------:R-:W-:Y:S02]  /*10030*/  FADD.FTZ R4, R94, R4 ;  /* 0x000000045e047221 */ /* 0x000fe40000010000 */
[----:B------:R-:W-:Y:S01]  /*10040*/  FADD.FTZ R2, R179, R2 ;  /* 0x00000002b3027221 */ /* 0x000fe20000010000 */
[----:B------:R1:W4:Y:S01]  /*10050*/  MUFU.EX2 R57, R6 ;  /* 0x0000000600397308 */ /* 0x0003220000000800 */
        /* <DEDUP_REMOVED lines=9> */
[----:B----4-:R-:W-:-:S02]  /*100f0*/  F2FP.F16.F32.PACK_AB R10, R57, R60 ;  /* 0x0000003c390a723e */ /* 0x010fc400000000ff */
[----:B------:R-:W-:Y:S01]  /*10100*/  FADD.FTZ R2, R188, R2 ;  /* 0x00000002bc027221 */ /* 0x000fe20000010000 */
[----:B------:R1:W-:Y:S03]  /*10110*/  MUFU.EX2 R56, R6 ;  /* 0x0000000600387308 */ /* 0x0003e60000000800 */
[----:B------:R-:W-:Y:S01]  /*10120*/  FADD.FTZ R2, R189, R2 ;  /* 0x00000002bd027221 */ /* 0x000fe20000010000 */
[----:B---3--:R-:W-:Y:S03]  /*10130*/  HMMA.16816.F32 R28, R8, R32, R28 ;  /* 0x00000020081c723c */ /* 0x008fe6000000181c */
[----:B------:R-:W-:-:S04]  /*10140*/  FADD.FTZ R2, R190, R2 ;  /* 0x00000002be027221 */ /* 0x000fc80000010000 */
[----:B------:R-:W-:Y:S01]  /*10150*/  FADD.FTZ R2, R191, R2 ;  /* 0x00000002bf027221 */ /* 0x000fe20000010000 */
[----:B------:R-:W-:Y:S01]  /*10160*/  HMMA.16816.F32 R24, R8, R34, R24 ;  /* 0x000000220818723c */ /* 0x000fe20000001818 */
[----:B------:R-:W3:Y:S02]  /*10170*/  LDSM.16.MT88.4 R32, [R20+0x8000] ;  /* 0x008000001420783b */ /* 0x000ee40000004200 */
[----:B------:R-:W-:Y:S01]  /*10180*/  FADD.FTZ R2, R192, R2 ;  /* 0x00000002c0027221 */ /* 0x000fe20000010000 */
[----:B-1----:R-:W-:-:S03]  /*10190*/  FFMA.FTZ R6, R140, R0, -R5 ;  /* 0x000000008c067223 */ /* 0x002fc60000010805 */
[----:B------:R-:W-:Y:S01]  /*101a0*/  FADD.FTZ R2, R193, R2 ;  /* 0x00000002c1027221 */ /* 0x000fe20000010000 */
[----:B------:R-:W-:Y:S01]  /*101b0*/  LDSM.16.MT88.4 R140, [R23+0x8800] ;  /* 0x00880000178c783b */ /* 0x000fe20000004200 */
[----:B--2---:R-:W-:Y:S01]  /*101c0*/  HMMA.16816.F32 R16, R8, R36, R16 ;  /* 0x000000240810723c */ /* 0x004fe20000001810 */
[----:B------:R1:W2:Y:S01]  /*101d0*/  MUFU.EX2 R54, R6 ;  /* 0x0000000600367308 */ /* 0x0002a20000000800 */
[----:B------:R-:W-:-:S04]  /*101e0*/  FADD.FTZ R2, R194, R2 ;  /* 0x00000002c2027221 */ /* 0x000fc80000010000 */
[----:B------:R-:W-:Y:S02]  /*101f0*/  FADD.FTZ R2, R195, R2 ;  /* 0x00000002c3027221 */ /* 0x000fe40000010000 */
[----:B------:R-:W-:Y:S01]  /*10200*/  HMMA.16816.F32 R12, R8, R38, R12 ;  /* 0x00000026080c723c */ /* 0x000fe2000000180c */
[----:B------:R-:W4:Y:S01]  /*10210*/  LDSM.16.MT88.4 R36, [R23+0x8400] ;  /* 0x008400001724783b */ /* 0x000f220000004200 */
[----:B------:R-:W-:Y:S01]  /*10220*/  FADD.FTZ R2, R196, R2 ;  /* 0x00000002c4027221 */ /* 0x000fe20000010000 */
[----:B------:R-:W-:Y:S02]  /*10230*/  F2FP.F16.F32.PACK_AB R9, R234, R223 ;  /* 0x000000dfea09723e */ /* 0x000fe400000000ff */
[----:B------:R-:W-:Y:S01]  /*10240*/  F2FP.F16.F32.PACK_AB R11, R168, R215 ;  /* 0x000000d7a80b723e */ /* 0x000fe200000000ff */
        /* <DEDUP_REMOVED lines=20> */
[----:B------:R-:W-:Y:S01]  /*10390*/  FADD.FTZ R2, R209, R2 ;  /* 0x00000002d1027221 */ /* 0x000fe20000010000 */
[----:B------:R-:W-:Y:S03]  /*103a0*/  HMMA.16816.F32 R24, R8, R42, R24 ;  /* 0x0000002a0818723c */ /* 0x000fe60000001818 */
[----:B------:R-:W-:-:S04]  /*103b0*/  FADD.FTZ R2, R210, R2 ;  /* 0x00000002d2027221 */ /* 0x000fc80000010000 */
[----:B------:R-:W-:Y:S01]  /*103c0*/  FADD.FTZ R2, R211, R2 ;  /* 0x00000002d3027221 */ /* 0x000fe20000010000 */
[----:B------:R-:W-:Y:S01]  /*103d0*/  HMMA.16816.F32 R28, R8, R40, R28 ;  /* 0x00000028081c723c */ /* 0x000fe2000000181c */
[----:B------:R-:W2:Y:S02]  /*103e0*/  LDSM.16.MT88.4 R40, [R20+0x8400] ;  /* 0x008400001428783b */ /* 0x000ea40000004200 */
[----:B------:R-:W-:Y:S01]  /*103f0*/  FADD.FTZ R2, R212, R2 ;  /* 0x00000002d4027221 */ /* 0x000fe20000010000 */
[----:B-1----:R-:W-:-:S04]  /*10400*/  FFMA.FTZ R6, R104, R0, -R3 ;  /* 0x0000000068067223 */ /* 0x002fc80000010803 */
[C---:B---3--:R-:W-:Y:S01]  /*10410*/  HMMA.16816.F32 R16, R8.reuse, R32, R16 ;  /* 0x000000200810723c */ /* 0x048fe20000001810 */
[----:B------:R1:W3:Y:S07]  /*10420*/  MUFU.EX2 R55, R6 ;  /* 0x0000000600377308 */ /* 0x0002ee0000000800 */
[----:B------:R-:W-:Y:S01]  /*10430*/  HMMA.16816.F32 R12, R8, R34, R12 ;  /* 0x00000022080c723c */ /* 0x000fe2000000180c */
[----:B------:R-:W-:Y:S01]  /*10440*/  F2FP.F16.F32.PACK_AB R9, R102, R103 ;  /* 0x000000676609723e */ /* 0x000fe200000000ff */
[----:B------:R5:W-:Y:S01]  /*10450*/  LDSM.16.MT88.4 R32, [R23+0x8c00] ;  /* 0x008c00001720783b */ /* 0x000be20000004200 */
[----:B------:R-:W-:Y:S01]  /*10460*/  F2FP.F16.F32.PACK_AB R11, R89, R101 ;  /* 0x00000065590b723e */ /* 0x000fe200000000ff */
[----:B-1----:R-:W-:Y:S01]  /*10470*/  FADD.FTZ R6, R81, R4 ;  /* 0x0000000451067221 */ /* 0x002fe20000010000 */
[----:B------:R-:W-:Y:S01]  /*10480*/  FFMA.FTZ R4, R119, R0, -R5 ;  /* 0x0000000077047223 */ /* 0x000fe20000010805 */
[----:B---3--:R-:W-:-:S02]  /*10490*/  F2FP.F16.F32.PACK_AB R149, R55, R58 ;  /* 0x0000003a3795723e */ /* 0x008fc400000000ff */
[----:B------:R-:W-:Y:S01]  /*104a0*/  FADD.FTZ R6, R79, R6 ;  /* 0x000000064f067221 */ /* 0x000fe20000010000 */
[----:B------:R1:W-:Y:S03]  /*104b0*/  MUFU.EX2 R51, R4 ;  /* 0x0000000400337308 */ /* 0x0003e60000000800 */
[----:B------:R-:W-:-:S04]  /*104c0*/  FADD.FTZ R6, R75, R6 ;  /* 0x000000064b067221 */ /* 0x000fc80000010000 */
[----:B------:R-:W-:Y:S01]  /*104d0*/  FADD.FTZ R6, R78, R6 ;  /* 0x000000064e067221 */ /* 0x000fe20000010000 */
[----:B-----5:R-:W-:Y:S03]  /*104e0*/  MUFU.EX2 R23, R7 ;  /* 0x0000000700177308 */ /* 0x020fe60000000800 */
        /* <DEDUP_REMOVED lines=28> */
[C---:B----4-:R-:W-:Y:S08]  /*106b0*/  HMMA.16816.F32 R24, R8.reuse, R38, R24 ;  /* 0x000000260818723c */ /* 0x050ff00000001818 */
[----:B------:R-:W-:Y:S01]  /*106c0*/  HMMA.16816.F32 R136, R8, R36, R28 ;  /* 0x000000240888723c */ /* 0x000fe2000000181c */
[----:B------:R-:W3:Y:S01]  /*106d0*/  LDSM.16.MT88.4 R28, [R20+0x8800] ;  /* 0x00880000141c783b */ /* 0x000ee20000004200 */
[----:B-1----:R-:W-:-:S06]  /*106e0*/  FFMA.FTZ R4, R153, R0, -R5 ;  /* 0x0000000099047223 */ /* 0x002fcc0000010805 */
[C---:B--2---:R-:W-:Y:S01]  /*106f0*/  HMMA.16816.F32 R16, R8.reuse, R40, R16 ;  /* 0x000000280810723c */ /* 0x044fe20000001810 */
[----:B------:R1:W-:Y:S07]  /*10700*/  MUFU.EX2 R46, R4 ;  /* 0x00000004002e7308 */ /* 0x0003ee0000000800 */
        /* <DEDUP_REMOVED lines=35> */
[----:B------:R1:W2:Y:S01]  /*10940*/  MUFU.EX2 R223, R3 ;  /* 0x0000000300df7308 */ /* 0x0002a20000000800 */
[----:B------:R-:W3:Y:S01]  /*10950*/  LDSM.16.MT88.4 R4, [R20+0x8c00] ;  /* 0x008c00001404783b */ /* 0x000ee20000004200 */
        /* <DEDUP_REMOVED lines=8> */
[----:B-1----:R-:W-:Y:S02]  /*109e0*/  IADD3 R3, PT, PT, R169, -0x2, RZ ;  /* 0xfffffffea9037810 */ /* 0x002fe40007ffe0ff */
[----:B------:R-:W-:Y:S01]  /*109f0*/  FADD.FTZ R0, R102, R0 ;  /* 0x0000000066007221 */ /* 0x000fe20000010000 */
[----:B------:R-:W-:Y:S01]  /*10a00*/  FADD.FTZ R2, R48, R2 ;  /* 0x0000000230027221 */ /* 0x000fe20000010000 */
[----:B--2---:R-:W-:Y:S02]  /*10a10*/  F2FP.F16.F32.PACK_AB R151, R223, R50 ;  /* 0x00000032df97723e */ /* 0x004fe400000000ff */
[----:B------:R-:W-:Y:S01]  /*10a20*/  FADD.FTZ R0, R101, R0 ;  /* 0x0000000065007221 */ /* 0x000fe20000010000 */
[----:B------:R-:W-:Y:S01]  /*10a30*/  FADD.FTZ R2, R49, R2 ;  /* 0x0000000231027221 */ /* 0x000fe20000010000 */
[----:B------:R-:W-:-:S02]  /*10a40*/  ISETP.GE.AND P0, PT, R3, R229, PT ;  /* 0x000000e50300720c */ /* 0x000fc40003f06270 */
        /* <DEDUP_REMOVED lines=12> */
[----:B---3--:R-:W-:Y:S02]  /*10b10*/  HMMA.16816.F32 R144, R148, R4, R144 ;  /* 0x000000049490723c */ /* 0x008fe40000001890 */
        /* <DEDUP_REMOVED lines=11> */
[----:B------:R-:W-:Y:S02]  /*10bd0*/  IMAD.MOV.U32 R132, RZ, RZ, R21 ;  /* 0x000000ffff847224 */ /* 0x000fe400078e0015 */
[----:B------:R-:W-:Y:S01]  /*10be0*/  IMAD.MOV.U32 R133, RZ, RZ, R22 ;  /* 0x000000ffff857224 */ /* 0x000fe200078e0016 */
[----:B------:R-:W-:-:S13]  /*10bf0*/  ISETP.NE.AND.EX P3, PT, R231, RZ, PT, P0 ;  /* 0x000000ffe700720c */ /* 0x000fda0003f65300 */
.L_x_1552:
        /* <DEDUP_REMOVED lines=78> */
.L_x_1547:
[----:B------:R-:W-:Y:S05]  /*110e0*/  BSYNC.RECONVERGENT B0 ;  /* 0x0000000000007941 */ /* 0x000fea0003800200 */
.L_x_1546:
[----:B------:R-:W-:Y:S01]  /*110f0*/  SHF.L.U32 R3, R166, 0x3, RZ ;  /* 0x00000003a6037819 */ /* 0x000fe200000006ff */
[----:B------:R-:W1:Y:S01]  /*11100*/  S2UR UR7, SR_CgaCtaId ;  /* 0x00000000000779c3 */ /* 0x000e620000008800 */
[----:B------:R-:W-:Y:S01]  /*11110*/  SHF.L.U32 R12, R186, 0x6, RZ ;  /* 0x00000006ba0c7819 */ /* 0x000fe200000006ff */
[----:B------:R-:W-:Y:S01]  /*11120*/  UMOV UR9, 0x400 ;  /* 0x0000040000097882 */ /* 0x000fe20000000000 */
[C---:B------:R-:W-:Y:S01]  /*11130*/  LOP3.LUT R0, R3.reuse, 0xc0, RZ, 0xc0, !PT ;  /* 0x000000c003007812 */ /* 0x040fe200078ec0ff */
[----:B------:R-:W-:Y:S01]  /*11140*/  BSSY.RECONVERGENT B1, `(.L_x_1548) ;  /* 0x0000246000017945 */ /* 0x000fe20003800200 */
[-C--:B------:R-:W-:Y:S02]  /*11150*/  IADD3 R2, P1, PT, R12, R227.reuse, RZ ;  /* 0x000000e30c027210 */ /* 0x080fe40007f3e0ff */
[C---:B------:R-:W-:Y:S02]  /*11160*/  LOP3.LUT R188, R3.reuse, 0x18, RZ, 0xc0, !PT ;  /* 0x0000001803bc7812 */ /* 0x040fe400078ec0ff */
[----:B------:R-:W-:Y:S02]  /*11170*/  IADD3 R10, P2, PT, R2, R12, RZ ;  /* 0x0000000c020a7210 */ /* 0x000fe40007f5e0ff */
[----:B------:R-:W-:Y:S02]  /*11180*/  ISETP.GE.AND P0, PT, R188, R228, PT ;  /* 0x000000e4bc00720c */ /* 0x000fe40003f06270 */
[----:B------:R-:W-:Y:S02]  /*11190*/  LOP3.LUT R5, R3, 0x1f20, RZ, 0xc0, !PT ;  /* 0x00001f2003057812 */ /* 0x000fe400078ec0ff */
[----:B------:R-:W-:Y:S02]  /*111a0*/  SHF.L.U64.HI R13, R186, 0x6, R187 ;  /* 0x00000006ba0d7819 */ /* 0x000fe400000102bb */
[--C-:B------:R-:W-:Y:S02]  /*111b0*/  LOP3.LUT R0, R0, 0x18, R166.reuse, 0xf8, !PT ;  /* 0x0000001800007812 */ /* 0x100fe400078ef8a6 */
[----:B------:R-:W-:Y:S02]  /*111c0*/  SHF.L.U32 R167, R166, 0x5, RZ ;  /* 0x00000005a6a77819 */ /* 0x000fe400000006ff */
[--C-:B------:R-:W-:Y:S02]  /*111d0*/  LOP3.LUT R0, R0, 0x18, R3.reuse, 0x78, !PT ;  /* 0x0000001800007812 */ /* 0x100fe400078e7803 */
[----:B------:R-:W-:Y:S01]  /*111e0*/  LOP3.LUT R152, R167, 0xc0, RZ, 0xc0, !PT ;  /* 0x000000c0a7987812 */ /* 0x000fe200078ec0ff */
[----:B-1----:R-:W-:Y:S01]  /*111f0*/  ULEA UR6, UR7, UR9, 0x18 ;  /* 0x0000000907067291 */ /* 0x002fe2000f8ec0ff */
[----:B------:R-:W-:Y:S02]  /*11200*/  LOP3.LUT R4, R0, 0x1f20, R3, 0xf8, !PT ;  /* 0x00001f2000047812 */ /* 0x000fe400078ef803 */
[----:B------:R-:W-:Y:S02]  /*11210*/  IADD3.X R3, PT, PT, R13, R226, RZ, P1, !PT ;  /* 0x000000e20d037210 */ /* 0x000fe40000ffe4ff */
[-C--:B------:R-:W-:Y:S02]  /*11220*/  IADD3 R8, P1, PT, R10, R12.reuse, RZ ;  /* 0x0000000c0a087210 */ /* 0x080fe40007f3e0ff */
[----:B------:R-:W-:Y:S02]  /*11230*/  LEA R170, R4, UR6, 0x1 ;  /* 0x0000000604aa7c11 */ /* 0x000fe4000f8e08ff */
[----:B------:R-:W-:Y:S02]  /*11240*/  @!P0 MOV R4, R227 ;  /* 0x000000e300048202 */ /* 0x000fe40000000f00 */
[-C--:B------:R-:W-:Y:S02]  /*11250*/  IADD3.X R11, PT, PT, R3, R13.reuse, RZ, P2, !PT ;  /* 0x0000000d030b7210 */ /* 0x080fe400017fe4ff */
[----:B------:R-:W-:Y:S02]  /*11260*/  IADD3 R6, P2, PT, R8, R12, RZ ;  /* 0x0000000c08067210 */ /* 0x000fe40007f5e0ff */
[-C--:B------:R-:W-:Y:S02]  /*11270*/  IADD3.X R9, PT, PT, R11, R13.reuse, RZ, P1, !PT ;  /* 0x0000000d0b097210 */ /* 0x080fe40000ffe4ff */
[----:B------:R-:W-:Y:S02]  /*11280*/  IADD3 R0, PT, PT, R5, R0, RZ ;  /* 0x0000000005007210 */ /* 0x000fe40007ffe0ff */
[----:B------:R-:W-:Y:S02]  /*11290*/  @!P0 MOV R5, R226 ;  /* 0x000000e200058202 */ /* 0x000fe40000000f00 */
[----:B------:R-:W-:Y:S02]  /*112a0*/  LEA R169, R0, UR6, 0x1 ;  /* 0x0000000600a97c11 */ /* 0x000fe4000f8e08ff */
[-C--:B------:R-:W-:Y:S01]  /*112b0*/  IADD3.X R7, PT, PT, R9, R13.reuse, RZ, P2, !PT ;  /* 0x0000000d09077210 */ /* 0x080fe200017fe4ff */
[----:B------:R-:W-:Y:S01]  /*112c0*/  @!PT LDS RZ, [RZ] ;  /* 0x00000000fffff984 */ /* 0x000fe20000000800 */
[----:B------:R-:W-:Y:S01]  /*112d0*/  @!PT LDS RZ, [RZ] ;  /* 0x00000000fffff984 */ /* 0x000fe20000000800 */
[----:B------:R-:W-:Y:S01]  /*112e0*/  @!PT LDS RZ, [RZ] ;  /* 0x00000000fffff984 */ /* 0x000fe20000000800 */
[----:B------:R1:W-:Y:S01]  /*112f0*/  @!P0 LDGSTS.E.BYPASS.LTC128B.128 [R170+0x5000], desc[UR4][R4.64] ;  /* 0x0500000004aa8fae */ /* 0x0003e2000b981a04 */
[----:B------:R-:W-:Y:S02]  /*11300*/  LOP3.LUT R152, R152, 0x8, R166, 0xf8, !PT ;  /* 0x0000000898987812 */ /* 0x000fe400078ef8a6 */
[----:B------:R-:W-:Y:S02]  /*11310*/  SHF.L.U32 R164, R166, 0x4, RZ ;  /* 0x00000004a6a47819 */ /* 0x000fe400000006ff */
[----:B------:R-:W-:Y:S02]  /*11320*/  IADD3 R220, PT, PT, R220, -0x1, RZ ;  /* 0xffffffffdcdc7810 */ /* 0x000fe40007ffe0ff */
[----:B------:R-:W-:Y:S01]  /*11330*/  LOP3.LUT R0, R164, 0x100, RZ, 0xc0, !PT ;  /* 0x00000100a4007812 */ /* 0x000fe200078ec0ff */
[----:B------:R-:W-:Y:S03]  /*11340*/  @P0 STS.128 [R170+0x5000], RZ ;  /* 0x005000ffaa000388 */ /* 0x000fe60000000c00 */
[----:B------:R-:W-:Y:S05]  /*11350*/  LOP3.LUT R0, R0, 0x20, R167, 0xf8, !PT ;  /* 0x0000002000007812 */ /* 0x000fea00078ef8a7 */
[----:B------:R-:W-:Y:S01]  /*11360*/  @!PT LDS RZ, [RZ] ;  /* 0x00000000fffff984 */ /* 0x000fe20000000800 */
[----:B------:R-:W-:Y:S01]  /*11370*/  @!PT LDS RZ, [RZ] ;  /* 0x00000000fffff984 */ /* 0x000fe20000000800 */
[----:B------:R-:W-:Y:S01]  /*11380*/  @!PT LDS RZ, [RZ] ;  /* 0x00000000fffff984 */ /* 0x000fe20000000800 */
[----:B------:R2:W-:Y:S08]  /*11390*/  @!P0 LDGSTS.E.BYPASS.LTC128B.128 [R170+0x5800], desc[UR4][R2.64] ;  /* 0x0580000002aa8fae */ /* 0x0005f0000b981a04 */
[----:B------:R-:W-:Y:S01]  /*113a0*/  @P0 STS.128 [R170+0x5800], RZ ;  /* 0x005800ffaa000388 */ /* 0x000fe20000000c00 */
[-C--:B-1----:R-:W-:Y:S04]  /*113b0*/  IADD3 R4, P1, PT, R6, R12.reuse, RZ ;  /* 0x0000000c06047210 */ /* 0x082fe80007f3e0ff */
[-C--:B------:R-:W-:Y:S03]  /*113c0*/  IADD3.X R5, PT, PT, R7, R13.reuse, RZ, P1, !PT ;  /* 0x0000000d07057210 */ /* 0x080fe60000ffe4ff */
[----:B------:R-:W-:Y:S01]  /*113d0*/  @!PT LDS RZ, [RZ] ;  /* 0x00000000fffff984 */ /* 0x000fe20000000800 */
[----:B------:R-:W-:Y:S01]  /*113e0*/  @!PT LDS RZ, [RZ] ;  /* 0x00000000fffff984 */ /* 0x000fe20000000800 */
[----:B------:R-:W-:Y:S01]  /*113f0*/  @!PT LDS RZ, [RZ] ;  /* 0x00000000fffff984 */ /* 0x000fe20000000800 */
[----:B------:R-:W-:Y:S08]  /*11400*/  @!P0 LDGSTS.E.BYPASS.LTC128B.128 [R169+0x6000], desc[UR4][R10.64] ;  /* 0x060000000aa98fae */ /* 0x000ff0000b981a04 */
[----:B------:R-:W-:Y:S01]  /*11410*/  @P0 STS.128 [R169+0x6000], RZ ;  /* 0x006000ffa9000388 */ /* 0x000fe20000000c00 */
[-C--:B--2---:R-:W-:Y:S04]  /*11420*/  IADD3 R2, P2, PT, R4, R12.reuse, RZ ;  /* 0x0000000c04027210 */ /* 0x084fe80007f5e0ff */
[-C--:B------:R-:W-:Y:S03]  /*11430*/  IADD3.X R3, PT, PT, R5, R13.reuse, RZ, P2, !PT ;  /* 0x0000000d05037210 */ /* 0x080fe600017fe4ff */
[----:B------:R-:W-:Y:S01]  /*11440*/  @!PT LDS RZ, [RZ] ;  /* 0x00000000fffff984 */ /* 0x000fe20000000800 */
[----:B------:R-:W-:Y:S01]  /*11450*/  @!PT LDS RZ, [RZ] ;  /* 0x00000000fffff984 */ /* 0x000fe20000000800 */
[----:B------:R-:W-:Y:S01]  /*11460*/  @!PT LDS RZ, [RZ] ;  /* 0x00000000fffff984 */ /* 0x000fe20000000800 */
[----:B------:R-:W-:Y:S01]  /*11470*/  @!P0 LDGSTS.E.BYPASS.LTC128B.128 [R169+0x6800], desc[UR4][R8.64] ;  /* 0x0680000008a98fae */ /* 0x000fe2000b981a04 */
[----:B------:R-:W-:Y:S04]  /*11480*/  @!P0 IADD3 R12, P1, PT, R2, R12, RZ ;  /* 0x0000000c020c8210 */ /* 0x000fe80007f3e0ff */
[----:B------:R-:W-:Y:S03]  /*11490*/  @!P0 IADD3.X R13, PT, PT, R3, R13, RZ, P1, !PT ;  /* 0x0000000d030d8210 */ /* 0x000fe60000ffe4ff */
        /* <DEDUP_REMOVED lines=21> */
[C---:B------:R-:W-:Y:S02]  /*115f0*/  LOP3.LUT P0, RZ, R166.reuse, 0x4, RZ, 0xc0, !PT ;  /* 0x00000004a6ff7812 */ /* 0x040fe4000780c0ff */
[----:B-1----:R-:W-:Y:S04]  /*11600*/  SHF.L.U32 R2, R166, 0x2, RZ ;  /* 0x00000002a6027819 */ /* 0x002fe800000006ff */
[----:B------:R-:W-:Y:S01]  /*11610*/  LOP3.LUT R168, R2, 0x18, RZ, 0xc0, !PT ;  /* 0x0000001802a87812 */ /* 0x000fe200078ec0ff */
[----:B------:R-:W0:Y:S03]  /*11620*/  LDGDEPBAR ;  /* 0x00000000000079af */ /* 0x000e260000000000 */
[----:B------:R-:W-:Y:S05]  /*11630*/  LOP3.LUT R152, R0, R152, R168, 0xf6, !PT ;  /* 0x0000009800987212 */ /* 0x000fea00078ef6a8 */
[----:B------:R-:W-:Y:S01]  /*11640*/  LDSM.16.M88.4 R128, [R165] ;  /* 0x00000000a580783b */ /* 0x000fe20000000200 */
[----:B------:R-:W-:Y:S02]  /*11650*/  MOV R0, 0x20 ;  /* 0x0000002000007802 */ /* 0x000fe40000000f00 */
[----:B------:R-:W-:Y:S02]  /*11660*/  LEA R152, R152, UR6, 0x1 ;  /* 0x0000000698987c11 */ /* 0x000fe4000f8e08ff */
[----:B------:R-:W-:Y:S02]  /*11670*/  SEL R0, R0, 0xffffffe0, !P0 ;  /* 0xffffffe000007807 */ /* 0x000fe40004000000 */
[----:B------:R-:W-:Y:S01]  /*11680*/  ISETP.GT.AND P0, PT, R220, R229, PT ;  /* 0x000000e5dc00720c */ /* 0x000fe20003f04270 */
[----:B------:R-:W1:Y:S01]  /*11690*/  LDSM.16.M88.4 R8, [R152+0x1000] ;  /* 0x001000009808783b */ /* 0x000e620000000200 */
[-C--:B------:R-:W-:Y:S02]  /*116a0*/  IADD3 R156, PT, PT, R165, R0.reuse, RZ ;  /* 0x00000000a59c7210 */ /* 0x080fe40007ffe0ff */
[----:B------:R-:W-:Y:S05]  /*116b0*/  IADD3 R0, PT, PT, R152, R0, RZ ;  /* 0x0000000098007210 */ /* 0x000fea0007ffe0ff */
        /* <DEDUP_REMOVED lines=380> */
[----:B------:R-:W-:Y:S01]  /*12e80*/  IMAD.MOV R8, RZ, RZ, -R8 ;  /* 0x000000ffff087224 */ /* 0x000fe200078e0a08 */
[----:B------:R-:W-:Y:S02]  /*12e90*/  LOP3.LUT R10, R10, R2, RZ, 0x3c, !PT ;  /* 0x000000020a0a7212 */ /* 0x000fe400078e3cff */
[----:B------:R-:W-:Y:S04]  /*12ea0*/  ISETP.GE.AND P6, PT, R11, RZ, PT ;  /* 0x000000ff0b00720c */ /* 0x000fe80003fc6270 */
[----:B-1----:R-:W1:Y:S02]  /*12eb0*/  MUFU.RCP R6, R6 ;  /* 0x0000000600067308 */ /* 0x002e640000001000 */
[----:B-1----:R-:W-:Y:S08]  /*12ec0*/  VIADD R6, R6, 0xffffffe ;  /* 0x0ffffffe06067836 */ /* 0x002ff00000000000 */
[----:B------:R-:W1:Y:S02]  /*12ed0*/  F2I.FTZ.U32.TRUNC.NTZ R7, R6 ;  /* 0x0000000600077305 */ /* 0x000e64000021f000 */
[--C-:B-1----:R-:W-:Y:S02]  /*12ee0*/  IMAD.MOV R3, RZ, RZ, -R7.reuse ;  /* 0x000000ffff037224 */ /* 0x102fe400078e0a07 */
[----:B------:R-:W-:Y:S02]  /*12ef0*/  IMAD.MOV.U32 R6, RZ, RZ, RZ ;  /* 0x000000ffff067224 */ /* 0x000fe400078e00ff */
        /* <DEDUP_REMOVED lines=9> */
[-C--:B------:R-:W-:Y:S01]  /*12f90*/  @!P1 IADD3 R6, PT, PT, R6, -R0.reuse, RZ ;  /* 0x8000000006069210 */ /* 0x080fe20007ffe0ff */
[----:B------:R-:W-:Y:S01]  /*12fa0*/  @!P1 VIADD R3, R3, 0x1 ;  /* 0x0000000103039836 */ /* 0x000fe20000000000 */
[----:B------:R-:W-:Y:S01]  /*12fb0*/  ISETP.GE.AND P1, PT, R10, RZ, PT ;  /* 0x000000ff0a00720c */ /* 0x000fe20003f26270 */
[----:B------:R-:W-:Y:S01]  /*12fc0*/  @!P2 IMAD.IADD R7, R7, 0x1, -R0 ;  /* 0x000000010707a824 */ /* 0x000fe200078e0a00 */
[-C--:B------:R-:W-:Y:S01]  /*12fd0*/  ISETP.GE.U32.AND P4, PT, R6, R0.reuse, PT ;  /* 0x000000000600720c */ /* 0x080fe20003f86070 */
[----:B------:R-:W-:Y:S01]  /*12fe0*/  @!P2 VIADD R4, R4, 0x1 ;  /* 0x000000010404a836 */ /* 0x000fe20000000000 */
[----:B------:R-:W-:Y:S02]  /*12ff0*/  ISETP.NE.AND P2, PT, R2, RZ, PT ;  /* 0x000000ff0200720c */ /* 0x000fe40003f45270 */
[----:B------:R-:W-:Y:S02]  /*13000*/  ISETP.GE.U32.AND P5, PT, R7, R0, PT ;  /* 0x000000000700720c */ /* 0x000fe40003fa6070 */
[----:B------:R-:W-:Y:S01]  /*13010*/  LOP3.LUT R0, RZ, R2, RZ, 0x33, !PT ;  /* 0x00000002ff007212 */ /* 0x000fe200078e33ff */
[----:B------:R-:W2:Y:S06]  /*13020*/  LD.E.64 R6, desc[UR4][R134.64+0x38] ;  /* 0x0000380486067980 */ /* 0x000eac000c101b00 */
[----:B------:R-:W-:Y:S04]  /*13030*/  @P4 IADD3 R3, PT, PT, R3, 0x1, RZ ;  /* 0x0000000103034810 */ /* 0x000fe80007ffe0ff */
[----:B------:R-:W-:Y:S02]  /*13040*/  @P5 VIADD R4, R4, 0x1 ;  /* 0x0000000104045836 */ /* 0x000fe40000000000 */
[----:B------:R-:W-:Y:S03]  /*13050*/  @!P6 IMAD.MOV R3, RZ, RZ, -R3 ;  /* 0x000000ffff03e224 */ /* 0x000fe600078e0a03 */
[----:B------:R-:W-:Y:S02]  /*13060*/  @!P1 IADD3 R4, PT, PT, -R4, RZ, RZ ;  /* 0x000000ff04049210 */ /* 0x000fe40007ffe1ff */
[C---:B------:R-:W-:Y:S02]  /*13070*/  SEL R3, R0.reuse, R3, !P2 ;  /* 0x0000000300037207 */ /* 0x040fe40005000000 */
        /* <DEDUP_REMOVED lines=23> */
.L_x_1551:
[----:B------:R-:W-:Y:S05]  /*131f0*/  BSYNC.RECONVERGENT B0 ;  /* 0x0000000000007941 */ /* 0x000fea0003800200 */
.L_x_1550:
        /* <DEDUP_REMOVED lines=58> */
.L_x_1549:
[----:B------:R-:W-:Y:S05]  /*135a0*/  BSYNC.RECONVERGENT B1 ;  /* 0x0000000000017941 */ /* 0x000fea0003800200 */
.L_x_1548:
        /* <DEDUP_REMOVED lines=86> */
[----:B------:R-:W-:Y:S01]  /*13b10*/  LOP3.LUT P0, RZ, R166, 0x4, RZ, 0xc0, !PT ;  /* 0x00000004a6ff7812 */ /* 0x000fe2000780c0ff */
[----:B------:R3:W-:Y:S01]  /*13b20*/  MUFU.EX2 R175, R4 ;  /* 0x0000000400af7308 */ /* 0x0007e20000000800 */
[-C--:B------:R-:W-:Y:S01]  /*13b30*/  FFMA.FTZ R6, R162, R3.reuse, -R46 ;  /* 0x00000003a2067223 */ /* 0x080fe2000001082e */
        /* <DEDUP_REMOVED lines=13> */
[-CC-:B-1----:R-:W-:Y:S01]  /*13c10*/  FFMA.FTZ R6, R18, R3.reuse, -R46.reuse ;  /* 0x0000000312067223 */ /* 0x182fe2000001082e */
[----:B------:R-:W-:Y:S08]  /*13c20*/  FMUL.FTZ R18, R20, R150 ;  /* 0x0000009614127220 */ /* 0x000ff00000410000 */
        /* <DEDUP_REMOVED lines=35> */
[----:B---3--:R-:W-:Y:S09]  /*13e60*/  LOP3.LUT R4, R167, 0x120, RZ, 0xc0, !PT ;  /* 0x00000120a7047812 */ /* 0x008ff200078ec0ff */
[----:B------:R3:W-:Y:S01]  /*13e70*/  MUFU.EX2 R202, R6 ;  /* 0x0000000600ca7308 */ /* 0x0007e20000000800 */
[-CC-:B-1----:R-:W-:Y:S09]  /*13e80*/  FFMA.FTZ R5, R41, R3.reuse, -R46.reuse ;  /* 0x0000000329057223 */ /* 0x182ff2000001082e */
[----:B------:R1:W-:Y:S01]  /*13e90*/  MUFU.EX2 R203, R5 ;  /* 0x0000000500cb7308 */ /* 0x0003e20000000800 */
[-CC-:B--2---:R-:W-:Y:S09]  /*13ea0*/  FFMA.FTZ R2, R174, R3.reuse, -R46.reuse ;  /* 0x00000003ae027223 */ /* 0x184ff2000001082e */
[----:B------:R2:W-:Y:S01]  /*13eb0*/  MUFU.EX2 R174, R2 ;  /* 0x0000000200ae7308 */ /* 0x0005e20000000800 */
[-CC-:B---3--:R-:W-:Y:S09]  /*13ec0*/  FFMA.FTZ R6, R14, R3.reuse, -R46.reuse ;  /* 0x000000030e067223 */ /* 0x188ff2000001082e */
[----:B------:R-:W3:Y:S01]  /*13ed0*/  MUFU.EX2 R0, R0 ;  /* 0x0000000000007308 */ /* 0x000ee20000000800 */
[-C--:B-1----:R-:W-:Y:S09]  /*13ee0*/  FFMA.FTZ R5, R49, R3.reuse, -R46 ;  /* 0x0000000331057223 */ /* 0x082ff2000001082e */
[----:B------:R1:W-:Y:S01]  /*13ef0*/  MUFU.EX2 R212, R5 ;  /* 0x0000000500d47308 */ /* 0x0003e20000000800 */
[----:B--2---:R-:W-:Y:S09]  /*13f00*/  FFMA.FTZ R2, R171, R3, -R48 ;  /* 0x00000003ab027223 */ /* 0x004ff20000010830 */
[----:B------:R2:W4:Y:S01]  /*13f10*/  MUFU.EX2 R170, R2 ;  /* 0x0000000200aa7308 */ /* 0x0005220000000800 */
[C---:B---3--:R-:W-:Y:S01]  /*13f20*/  FMUL.FTZ R9, R0.reuse, R141 ;  /* 0x0000008d00097220 */ /* 0x048fe20000410000 */
[----:B------:R-:W-:Y:S08]  /*13f30*/  FMUL.FTZ R17, R0, R149 ;  /* 0x0000009500117220 */ /* 0x000ff00000410000 */
[----:B------:R3:W-:Y:S01]  /*13f40*/  MUFU.EX2 R209, R6 ;  /* 0x0000000600d17308 */ /* 0x0007e20000000800 */
[-C--:B-1----:R-:W-:Y:S09]  /*13f50*/  FFMA.FTZ R5, R56, R3.reuse, -R46 ;  /* 0x0000000338057223 */ /* 0x082ff2000001082e */
[----:B------:R-:W-:Y:S01]  /*13f60*/  MUFU.EX2 R217, R5 ;  /* 0x0000000500d97308 */ /* 0x000fe20000000800 */
[-CC-:B--2---:R-:W-:Y:S09]  /*13f70*/  FFMA.FTZ R2, R163, R3.reuse, -R48.reuse ;  /* 0x00000003a3027223 */ /* 0x184ff20000010830 */
[----:B------:R1:W2:Y:S01]  /*13f80*/  MUFU.EX2 R163, R2 ;  /* 0x0000000200a37308 */ /* 0x0002a20000000800 */
[----:B---3--:R-:W-:Y:S01]  /*13f90*/  FMUL.FTZ R6, R20, R138 ;  /* 0x0000008a14067220 */ /* 0x008fe20000410000 */
[-CC-:B-1----:R-:W-:Y:S08]  /*13fa0*/  FFMA.FTZ R2, R160, R3.reuse, -R48.reuse ;  /* 0x00000003a0027223 */ /* 0x182ff00000010830 */
[----:B------:R1:W-:Y:S02]  /*13fb0*/  MUFU.EX2 R160, R2 ;  /* 0x0000000200a07308 */ /* 0x0003e40000000800 */
[-C--:B-1----:R-:W-:Y:S08]  /*13fc0*/  FFMA.FTZ R2, R155, R3.reuse, -R48 ;  /* 0x000000039b027223 */ /* 0x082ff00000010830 */
[----:B------:R1:W3:Y:S02]  /*13fd0*/  MUFU.EX2 R155, R2 ;  /* 0x00000002009b7308 */ /* 0x0002e40000000800 */
        /* <DEDUP_REMOVED lines=13> */
[-C--:B----4-:R-:W-:Y:S01]  /*140b0*/  FFMA.FTZ R16, R67, R3.reuse, -R48 ;  /* 0x0000000343107223 */ /* 0x090fe20000010830 */
[-C--:B-1----:R-:W-:Y:S01]  /*140c0*/  FFMA.FTZ R2, R29, R3.reuse, -R46 ;  /* 0x000000031d027223 */ /* 0x082fe2000001082e */
[----:B------:R-:W-:Y:S07]  /*140d0*/  F2FP.F16.F32.PACK_AB R29, R157, R156 ;  /* 0x0000009c9d1d723e */ /* 0x000fee00000000ff */
[----:B------:R1:W-:Y:S02]  /*140e0*/  MUFU.EX2 R192, R2 ;  /* 0x0000000200c07308 */ /* 0x0003e40000000800 */
        /* <DEDUP_REMOVED lines=26> */
[-C--:B--2---:R-:W-:Y:S01]  /*14290*/  FFMA.FTZ R45, R72, R3.reuse, -R46 ;  /* 0x00000003482d7223 */ /* 0x084fe2000001082e */
[-CC-:B-1----:R-:W-:Y:S08]  /*142a0*/  FFMA.FTZ R2, R47, R3.reuse, -R48.reuse ;  /* 0x000000032f027223 */ /* 0x182ff00000010830 */
[----:B------:R1:W2:Y:S02]  /*142b0*/  MUFU.EX2 R204, R2 ;  /* 0x0000000200cc7308 */ /* 0x0002a40000000800 */
[-CC-:B-1----:R-:W-:Y:S08]  /*142c0*/  FFMA.FTZ R2, R50, R3.reuse, -R48.reuse ;  /* 0x0000000332027223 */ /* 0x182ff00000010830 */
[----:B------:R1:W2:Y:S02]  /*142d0*/  MUFU.EX2 R206, R2 ;  /* 0x0000000200ce7308 */ /* 0x0002a40000000800 */
[-C--:B-1----:R-:W-:Y:S08]  /*142e0*/  FFMA.FTZ R2, R51, R3.reuse, -R48 ;  /* 0x0000000333027223 */ /* 0x082ff00000010830 */
[----:B------:R1:W2:Y:S02]  /*142f0*/  MUFU.EX2 R207, R2 ;  /* 0x0000000200cf7308 */ /* 0x0002a40000000800 */
[-C--:B-1----:R-:W-:Y:S08]  /*14300*/  FFMA.FTZ R2, R53, R3.reuse, -R46 ;  /* 0x0000000335027223 */ /* 0x082ff0000001082e */
[----:B------:R1:W-:Y:S02]  /*14310*/  MUFU.EX2 R219, R2 ;  /* 0x0000000200db7308 */ /* 0x0003e40000000800 */
[-C--:B-1----:R-:W-:Y:S08]  /*14320*/  FFMA.FTZ R2, R54, R3.reuse, -R48 ;  /* 0x0000000336027223 */ /* 0x082ff00000010830 */
[----:B------:R1:W-:Y:S10]  /*14330*/  MUFU.EX2 R54, R16 ;  /* 0x0000001000367308 */ /* 0x0003f40000000800 */
[----:B------:R3:W2:Y:S01]  /*14340*/  MUFU.EX2 R211, R2 ;  /* 0x0000000200d37308 */ /* 0x0006a20000000800 */
[----:B-1----:R-:W-:Y:S01]  /*14350*/  FMUL.FTZ R16, R0, R148 ;  /* 0x0000009400107220 */ /* 0x002fe20000410000 */
[----:B---3--:R-:W-:Y:S04]  /*14360*/  LOP3.LUT R2, R44, 0x8, RZ, 0xc0, !PT ;  /* 0x000000082c027812 */ /* 0x008fe800078ec0ff */
[----:B------:R-:W-:Y:S04]  /*14370*/  LOP3.LUT R2, R2, 0xc0, R167, 0xf8, !PT ;  /* 0x000000c002027812 */ /* 0x000fe800078ef8a7 */
[----:B------:R1:W-:Y:S01]  /*14380*/  MUFU.EX2 R167, R8 ;  /* 0x0000000800a77308 */ /* 0x0003e20000000800 */
[----:B------:R-:W-:Y:S01]  /*14390*/  LOP3.LUT R2, R4, R2, R168, 0xf6, !PT ;  /* 0x0000000204027212 */ /* 0x000fe200078ef6a8 */
[----:B------:R-:W-:Y:S03]  /*143a0*/  FFMA.FTZ R4, R57, R3, -R46 ;  /* 0x0000000339047223 */ /* 0x000fe6000001082e */
[----:B------:R-:W-:Y:S05]  /*143b0*/  LEA R2, R2, UR6, 0x1 ;  /* 0x0000000602027c11 */ /* 0x000fea000f8e08ff */
        /* <DEDUP_REMOVED lines=10> */
[-CC-:B---3--:R-:W-:Y:S05]  /*14460*/  FFMA.FTZ R4, R58, R3.reuse, -R48.reuse ;  /* 0x000000033a047223 */ /* 0x188fea0000010830 */
[----:B------:R-:W3:Y:S04]  /*14470*/  LDSM.16.MT88.4 R36, [R2+0x5400] ;  /* 0x005400000224783b */ /* 0x000ee80000004200 */
[----:B------:R2:W3:Y:S04]  /*14480*/  MUFU.EX2 R210, R4 ;  /* 0x0000000400d27308 */ /* 0x0004e80000000800 */
[----:B------:R-:W3:Y:S01]  /*14490*/  LDSM.16.MT88.4 R40, [R27+0x400] ;  /* 0x000400001b28783b */ /* 0x000ee20000004200 */
[----:B----4-:R-:W-:Y:S05]  /*144a0*/  FMUL.FTZ R8, R0, R140 ;  /* 0x0000008c00087220 */ /* 0x010fea0000410000 */
[----:B------:R4:W-:Y:S01]  /*144b0*/  MUFU.EX2 R140, R45 ;  /* 0x0000002d008c7308 */ /* 0x0009e20000000800 */
[-CC-:B--2---:R-:W-:Y:S09]  /*144c0*/  FFMA.FTZ R4, R59, R3.reuse, -R48.reuse ;  /* 0x000000033b047223 */ /* 0x184ff20000010830 */
[----:B------:R2:W3:Y:S01]  /*144d0*/  MUFU.EX2 R56, R4 ;  /* 0x0000000400387308 */ /* 0x0004e20000000800 */
[-C--:B----4-:R-:W-:Y:S09]  /*144e0*/  FFMA.FTZ R45, R75, R3.reuse, -R48 ;  /* 0x000000034b2d7223 */ /* 0x090ff20000010830 */
[----:B------:R4:W-:Y:S01]  /*144f0*/  MUFU.EX2 R137, R45 ;  /* 0x0000002d00897308 */ /* 0x0009e20000000800 */
[-CC-:B--2---:R-:W-:Y:S09]  /*14500*/  FFMA.FTZ R4, R60, R3.reuse, -R46.reuse ;  /* 0x000000033c047223 */ /* 0x184ff2000001082e */
[----:B------:R2:W-:Y:S01]  /*14510*/  MUFU.EX2 R215, R4 ;  /* 0x0000000400d77308 */ /* 0x0005e20000000800 */
[-CC-:B----4-:R-:W-:Y:S01]  /*14520*/  FFMA.FTZ R45, R77, R3.reuse, -R46.reuse ;  /* 0x000000034d2d7223 */ /* 0x190fe2000001082e */
[-CC-:B--2---:R-:W-:Y:S08]  /*14530*/  FFMA.FTZ R4, R61, R3.reuse, -R46.reuse ;  /* 0x000000033d047223 */ /* 0x184ff0000001082e */
[----:B------:R2:W-:Y:S02]  /*14540*/  MUFU.EX2 R218, R4 ;  /* 0x0000000400da7308 */ /* 0x0005e40000000800 */
[----:B--2---:R-:W-:Y:S08]  /*14550*/  FMUL.FTZ R4, R0, R136 ;  /* 0x0000008800047220 */ /* 0x004ff00000410000 */
        /* <DEDUP_REMOVED lines=8> */
[----:B--2---:R-:W-:Y:S01]  /*145e0*/  FFMA.FTZ R45, R80, R3, -R46 ;  /* 0x00000003502d7223 */ /* 0x004fe2000001082e */
[----:B------:R-:W-:Y:S05]  /*145f0*/  FFMA.FTZ R20, R20, R223, R156 ;  /* 0x000000df14147223 */ /* 0x000fea000001009c */
[----:B------:R2:W-:Y:S01]  /*14600*/  MUFU.EX2 R133, R45 ;  /* 0x0000002d00857308 */ /* 0x0005e20000000800 */
[----:B------:R-:W-:Y:S01]  /*14610*/  FADD.FTZ R20, R157, R20 ;  /* 0x000000149d147221 */ /* 0x000fe20000010000 */
[-C--:B----4-:R-:W-:Y:S08]  /*14620*/  FFMA.FTZ R12, R65, R3.reuse, -R46 ;  /* 0x00000003410c7223 */ /* 0x090ff0000001082e */
[----:B------:R4:W-:Y:S01]  /*14630*/  MUFU.EX2 R166, R12 ;  /* 0x0000000c00a67308 */ /* 0x0009e20000000800 */
[-C--:B--2---:R-:W-:Y:S09]  /*14640*/  FFMA.FTZ R45, R82, R3.reuse, -R48 ;  /* 0x00000003522d7223 */ /* 0x084ff20000010830 */
[----:B------:R2:W-:Y:S01]  /*14650*/  MUFU.EX2 R126, R45 ;  /* 0x0000002d007e7308 */ /* 0x0005e20000000800 */
[C---:B----4-:R-:W-:Y:S01]  /*14660*/  FMUL.FTZ R12, R0.reuse, R144 ;  /* 0x00000090000c7220 */ /* 0x050fe20000410000 */
[----:B------:R-:W-:Y:S04]  /*14670*/  FFMA.FTZ R0, R0, R222, R159 ;  /* 0x000000de00007223 */ /* 0x000fe8000001009f */
[----:B------:R-:W-:Y:S01]  /*14680*/  FADD.FTZ R47, R178, R0 ;  /* 0x00000000b22f7221 */ /* 0x000fe20000010000 */
[----:B------:R-:W-:Y:S01]  /*14690*/  FADD.FTZ R0, R158, R20 ;  /* 0x000000149e007221 */ /* 0x000fe20000010000 */
[C---:B-1----:R-:W-:Y:S03]  /*146a0*/  HMMA.16816.F32 R12, R28.reuse, R32, R12 ;  /* 0x000000201c0c723c */ /* 0x042fe6000000180c */
[-CC-:B------:R-:W-:Y:S01]  /*146b0*/  FFMA.FTZ R32, R68, R3.reuse, -R46.reuse ;  /* 0x0000000344207223 */ /* 0x180fe2000001082e */
[-C--:B--2---:R-:W-:Y:S01]  /*146c0*/  FFMA.FTZ R45, R85, R3.reuse, -R46 ;  /* 0x00000003552d7223 */ /* 0x084fe2000001082e */
        /* <DEDUP_REMOVED lines=12> */
[C---:B---3--:R-:W-:Y:S02]  /*14790*/  HMMA.16816.F32 R4, R28.reuse, R36, R4 ;  /* 0x000000241c04723c */ /* 0x048fe40000001804 */
        /* <DEDUP_REMOVED lines=373> */
.L_x_1545:
[----:B------:R1:W5:Y:S01]  /*15ef0*/  LD.E R9, desc[UR4][R134.64+0xd8] ;  /* 0x0000d80486097980 */ /* 0x000362000c101900 */
[----:B------:R-:W-:Y:S01]  /*15f00*/  UMOV UR7, 0xffffffff ;  /* 0xffffffff00077882 */ /* 0x000fe20000000000 */
[----:B------:R-:W2:Y:S02]  /*15f10*/  S2R R0, SR_TID.X ;  /* 0x0000000000007919 */ /* 0x000ea40000002100 */
[----:B--2---:R-:W-:Y:S01]  /*15f20*/  SHF.R.U32.HI R10, RZ, 0x2, R0 ;  /* 0x00000002ff0a7819 */ /* 0x004fe20000011600 */
[----:B-1----:R-:W-:Y:S06]  /*15f30*/  BRA.DIV UR7, `(.L_x_1553) ;  /* 0x0000000607f87947 */ /* 0x002fec000b800000 */
[----:B------:R-:W1:Y:S04]  /*15f40*/  SHFL.BFLY PT, R5, R222, 0x2, 0x1f ;  /* 0x0c401f00de057f89 */ /* 0x000e6800000e0000 */
[----:B------:R-:W2:Y:S01]  /*15f50*/  SHFL.BFLY PT, R2, R223, 0x2, 0x1f ;  /* 0x0c401f00df027f89 */ /* 0x000ea200000e0000 */
[----:B-1----:R-:W-:Y:S01]  /*15f60*/  FADD.FTZ R5, R5, R222 ;  /* 0x000000de05057221 */ /* 0x002fe20000010000 */
[----:B--2---:R-:W-:-:S04]  /*15f70*/  FADD.FTZ R2, R2, R223 ;  /* 0x000000df02027221 */ /* 0x004fc80000010000 */
[----:B------:R-:W1:Y:S04]  /*15f80*/  SHFL.BFLY PT, R6, R5, 0x1, 0x1f ;  /* 0x0c201f0005067f89 */ /* 0x000e6800000e0000 */
[----:B------:R2:W3:Y:S01]  /*15f90*/  SHFL.BFLY PT, R8, R2, 0x1, 0x1f ;  /* 0x0c201f0002087f89 */ /* 0x0004e200000e0000 */
[----:B-1----:R-:W-:-:S07]  /*15fa0*/  FADD.FTZ R5, R5, R6 ;  /* 0x0000000605057221 */ /* 0x002fce0000010000 */
.L_x_1560:
[----:B------:R-:W1:Y:S01]  /*15fb0*/  S2R R14, SR_TID.X ;  /* 0x00000000000e7919 */ /* 0x000e620000002100 */
[----:B---3--:R-:W-:Y:S01]  /*15fc0*/  FADD.FTZ R8, R2, R8 ;  /* 0x0000000802087221 */ /* 0x008fe20000010000 */
[----:B------:R-:W2:Y:S01]  /*15fd0*/  MUFU.RCP R0, R5 ;  /* 0x0000000500007308 */ /* 0x000ea20000001000 */
[----:B------:R-:W-:Y:S01]  /*15fe0*/  FSETP.NE.FTZ.AND P1, PT, R5, RZ, PT ;  /* 0x000000ff0500720b */ /* 0x000fe20003f35000 */
[----:B------:R-:W-:Y:S05]  /*15ff0*/  WARPSYNC.ALL ;  /* 0x0000000000007948 */ /* 0x000fea0003800000 */
[----:B------:R-:W-:Y:S01]  /*16000*/  FSETP.NE.FTZ.AND P0, PT, R8, RZ, PT ;  /* 0x000000ff0800720b */ /* 0x000fe20003f15000 */
[----:B------:R-:W3:Y:S01]  /*16010*/  MUFU.RCP R3, R8 ;  /* 0x0000000800037308 */ /* 0x000ee20000001000 */
[----:B------:R-:W-:Y:S01]  /*16020*/  BAR.SYNC.DEFER_BLOCKING 0x0 ;  /* 0x0000000000007b1d */ /* 0x000fe20000010000 */
[----:B--2---:R-:W-:-:S05]  /*16030*/  FSEL R2, R0, 1, P1 ;  /* 0x3f80000000027808 */ /* 0x004fca0000800000 */
[C---:B------:R-:W-:Y:S01]  /*16040*/  FMUL.FTZ R136, R2.reuse, R136 ;  /* 0x0000008802887220 */ /* 0x040fe20000410000 */
[C---:B------:R-:W-:Y:S01]  /*16050*/  FMUL.FTZ R137, R2.reuse, R137 ;  /* 0x0000008902897220 */ /* 0x040fe20000410000 */
[C---:B------:R-:W-:Y:S01]  /*16060*/  FMUL.FTZ R140, R2.reuse, R140 ;  /* 0x0000008c028c7220 */ /* 0x040fe20000410000 */
[----:B---3--:R-:W-:Y:S01]  /*16070*/  FSEL R0, R3, 1, P0 ;  /* 0x3f80000003007808 */ /* 0x008fe20000000000 */
[C---:B------:R-:W-:Y:S01]  /*16080*/  FMUL.FTZ R141, R2.reuse, R141 ;  /* 0x0000008d028d7220 */ /* 0x040fe20000410000 */
[C---:B------:R-:W-:Y:S01]  /*16090*/  FMUL.FTZ R144, R2.reuse, R144 ;  /* 0x0000009002907220 */ /* 0x040fe20000410000 */
[C---:B------:R-:W-:Y:S01]  /*160a0*/  FMUL.FTZ R145, R2.reuse, R145 ;  /* 0x0000009102917220 */ /* 0x040fe20000410000 */
[----:B------:R-:W-:Y:S01]  /*160b0*/  FMUL.FTZ R148, R2, R148 ;  /* 0x0000009402947220 */ /* 0x000fe20000410000 */
[----:B-1----:R-:W-:Y:S01]  /*160c0*/  SHF.L.U32 R4, R14, 0x1, RZ ;  /* 0x000000010e047819 */ /* 0x002fe200000006ff */
[----:B------:R-:W-:Y:S01]  /*160d0*/  FMUL.FTZ R138, R0, R138 ;  /* 0x0000008a008a7220 */ /* 0x000fe20000410000 */
[----:B------:R-:W-:Y:S01]  /*160e0*/  SHF.L.U32 R6, R14, 0x3, RZ ;  /* 0x000000030e067819 */ /* 0x000fe200000006ff */
[----:B------:R-:W-:Y:S01]  /*160f0*/  FMUL.FTZ R139, R0, R139 ;  /* 0x0000008b008b7220 */ /* 0x000fe20000410000 */
[----:B------:R-:W-:Y:S01]  /*16100*/  LOP3.LUT R4, R4, 0x6, RZ, 0xc0, !PT ;  /* 0x0000000604047812 */ /* 0x000fe200078ec0ff */
[----:B------:R-:W-:Y:S01]  /*16110*/  FMUL.FTZ R142, R0, R142 ;  /* 0x0000008e008e7220 */ /* 0x000fe20000410000 */
[----:B------:R-:W-:Y:S01]  /*16120*/  LOP3.LUT R3, R6, 0xc0, RZ, 0xc0, !PT ;  /* 0x000000c006037812 */ /* 0x000fe200078ec0ff */
[----:B------:R-:W-:Y:S01]  /*16130*/  FMUL.FTZ R143, R0, R143 ;  /* 0x0000008f008f7220 */ /* 0x000fe20000410000 */
[----:B------:R-:W-:Y:S01]  /*16140*/  LOP3.LUT R4, R4, 0x3e00, R164, 0xf8, !PT ;  /* 0x00003e0004047812 */ /* 0x000fe200078ef8a4 */
[C---:B------:R-:W-:Y:S01]  /*16150*/  FMUL.FTZ R146, R0.reuse, R146 ;  /* 0x0000009200927220 */ /* 0x040fe20000410000 */
[----:B------:R-:W-:Y:S01]  /*16160*/  LOP3.LUT R3, R3, 0x18, R14, 0xf8, !PT ;  /* 0x0000001803037812 */ /* 0x000fe200078ef80e */
[----:B------:R-:W-:Y:S01]  /*16170*/  FMUL.FTZ R147, R0, R147 ;  /* 0x0000009300937220 */ /* 0x000fe20000410000 */
[----:B------:R-:W-:Y:S01]  /*16180*/  LOP3.LUT R4, R4, 0x20, R6, 0xf8, !PT ;  /* 0x0000002004047812 */ /* 0x000fe200078ef806 */
[----:B------:R-:W-:Y:S01]  /*16190*/  FMUL.FTZ R149, R2, R149 ;  /* 0x0000009502957220 */ /* 0x000fe20000410000 */
[C---:B------:R-:W-:Y:S01]  /*161a0*/  FMUL.FTZ R150, R0.reuse, R150 ;  /* 0x0000009600967220 */ /* 0x040fe20000410000 */
[----:B------:R-:W-:Y:S01]  /*161b0*/  FMUL.FTZ R151, R0, R151 ;  /* 0x0000009700977220 */ /* 0x000fe20000410000 */
[----:B------:R-:W-:-:S02]  /*161c0*/  LOP3.LUT R3, R4, R3, RZ, 0xfc, !PT ;  /* 0x0000000304037212 */ /* 0x000fc400078efcff */
[C---:B------:R-:W-:Y:S02]  /*161d0*/  LOP3.LUT R2, R6.reuse, 0x80, RZ, 0xc0, !PT ;  /* 0x0000008006027812 */ /* 0x040fe400078ec0ff */
[----:B------:R-:W-:Y:S02]  /*161e0*/  LEA R0, R3, UR6, 0x2 ;  /* 0x0000000603007c11 */ /* 0x000fe4000f8e10ff */
        /* <DEDUP_REMOVED lines=9> */
[----:B-1----:R-:W-:-:S05]  /*16280*/  IADD3 R0, PT, PT, -R4, R2, RZ ;  /* 0x0000000204007210 */ /* 0x002fca0007ffe1ff */
[----:B------:R-:W-:Y:S04]  /*16290*/  STS.64 [R0+0x60], R148 ;  /* 0x0000609400007388 */ /* 0x000fe80000000a00 */
[----:B------:R1:W-:Y:S04]  /*162a0*/  STS.64 [R0+0x460], R150 ;  /* 0x0004609600007388 */ /* 0x0003e80000000a00 */
[----:B------:R-:W4:Y:S04]  /*162b0*/  LD.E.64 R6, desc[UR4][R134.64+0xb0] ;  /* 0x0000b00486067980 */ /* 0x000f28000c101b00 */
[----:B------:R-:W4:Y:S01]  /*162c0*/  LD.E R4, desc[UR4][R134.64+0x60] ;  /* 0x0000600486047980 */ /* 0x000f22000c101900 */
[----:B--2---:R-:W2:Y:S01]  /*162d0*/  @P1 MUFU.LG2 R3, R5 ;  /* 0x0000000500031308 */ /* 0x004ea20000000c00 */
[----:B------:R-:W-:Y:S01]  /*162e0*/  IMAD.SHL.U32 R13, R14, 0x4, RZ ;  /* 0x000000040e0d7824 */ /* 0x000fe200078e00ff */
[----:B------:R-:W-:Y:S01]  /*162f0*/  MOV R11, 0xff800000 ;  /* 0xff800000000b7802 */ /* 0x000fe20000000f00 */
[----:B------:R4:W5:Y:S05]  /*16300*/  LD.E R12, desc[UR4][R134.64+0xcc] ;  /* 0x0000cc04860c7980 */ /* 0x00096a000c101900 */
[----:B---3--:R-:W3:Y:S01]  /*16310*/  @P0 MUFU.LG2 R2, R8 ;  /* 0x0000000800020308 */ /* 0x008ee20000000c00 */
[----:B--2---:R-:W-:Y:S01]  /*16320*/  @P1 FMUL.FTZ R3, R3, 0.69314718246459960938 ;  /* 0x3f31721803031820 */ /* 0x004fe20000410000 */
[----:B-1----:R-:W-:-:S03]  /*16330*/  LOP3.LUT R0, R44, 0x30, RZ, 0xc0, !PT ;  /* 0x000000302c007812 */ /* 0x002fc600078ec0ff */
[----:B-----5:R-:W-:Y:S01]  /*16340*/  @P1 FFMA.FTZ R11, R9, R22, R3 ;  /* 0x00000016090b1223 */ /* 0x020fe20000010003 */
[----:B------:R-:W-:Y:S02]  /*16350*/  LOP3.LUT R5, R0, 0x7, R10, 0xf8, !PT ;  /* 0x0000000700057812 */ /* 0x000fe400078ef80a */
[----:B------:R-:W-:Y:S01]  /*16360*/  MOV R10, 0xff800000 ;  /* 0xff800000000a7802 */ /* 0x000fe20000000f00 */
[----:B---3--:R-:W-:Y:S01]  /*16370*/  @P0 FMUL.FTZ R2, R2, 0.69314718246459960938 ;  /* 0x3f31721802020820 */ /* 0x008fe20000410000 */
[----:B------:R-:W-:-:S03]  /*16380*/  LOP3.LUT R8, R13, 0xd8, RZ, 0xc0, !PT ;  /* 0x000000d80d087812 */ /* 0x000fc600078ec0ff */
[----:B------:R-:W-:Y:S01]  /*16390*/  @P0 FFMA.FTZ R10, R9, R21, R2 ;  /* 0x00000015090a0223 */ /* 0x000fe20000010002 */
[----:B------:R-:W-:Y:S01]  /*163a0*/  LOP3.LUT R44, R8, 0x18, R44, 0x78, !PT ;  /* 0x00000018082c7812 */ /* 0x000fe200078e782c */
[----:B------:R1:W5:Y:S01]  /*163b0*/  LD.E.64 R2, desc[UR4][R134.64+0xa8] ;  /* 0x0000a80486027980 */ /* 0x000362000c101b00 */
[----:B------:R-:W-:Y:S02]  /*163c0*/  LOP3.LUT P0, RZ, R14, 0x3, RZ, 0xc0, !PT ;  /* 0x000000030eff7812 */ /* 0x000fe4000780c0ff */
[----:B------:R-:W-:Y:S01]  /*163d0*/  LOP3.LUT R44, R44, 0xf24, R13, 0xf8, !PT ;  /* 0x00000f242c2c7812 */ /* 0x000fe200078ef80d */
[----:B------:R1:W5:Y:S01]  /*163e0*/  LD.E.64 R8, desc[UR4][R134.64+0x78] ;  /* 0x0000780486087980 */ /* 0x000362000c101b00 */
[----:B------:R-:W-:Y:S01]  /*163f0*/  BSSY.RECONVERGENT B0, `(.L_x_1554) ;  /* 0x0000015000007945 */ /* 0x000fe20003800200 */
[----:B------:R-:W-:Y:S01]  /*16400*/  BAR.SYNC.DEFER_BLOCKING 0x0 ;  /* 0x0000000000007b1d */ /* 0x000fe20000010000 */
[----:B----4-:R-:W-:-:S04]  /*16410*/  IMAD R0, R6, UR8, R232 ;  /* 0x0000000806007c24 */ /* 0x010fc8000f8e02e8 */
[----:B------:R-:W-:-:S04]  /*16420*/  IMAD R0, R0, R4, R233 ;  /* 0x0000000400007224 */ /* 0x000fc800078e02e9 */
[----:B------:R-:W-:Y:S01]  /*16430*/  IMAD R6, R7, R0, R236 ;  /* 0x0000000007067224 */ /* 0x000fe200078e02ec */
[----:B------:R-:W-:-:S05]  /*16440*/  LEA R0, R44, UR6, 0x2 ;  /* 0x000000062c007c11 */ /* 0x000fca000f8e10ff */
[----:B------:R1:W2:Y:S04]  /*16450*/  LDS.128 R28, [R0] ;  /* 0x00000000001c7984 */ /* 0x0002a80000000c00 */
[----:B------:R1:W3:Y:S04]  /*16460*/  LDS.128 R24, [R0+0x800] ;  /* 0x0008000000187984 */ /* 0x0002e80000000c00 */
[----:B------:R1:W4:Y:S04]  /*16470*/  LDS.128 R20, [R0+0x1000] ;  /* 0x0010000000147984 */ /* 0x0003280000000c00 */
[----:B------:R1:W1:Y:S01]  /*16480*/  LDS.128 R16, [R0+0x1800] ;  /* 0x0018000000107984 */ /* 0x0002620000000c00 */
[----:B------:R-:W-:Y:S05]  /*16490*/  @P0 BRA `(.L_x_1555) ;  /* 0x0000000000280947 */ /* 0x000fea0003800000 */
[----:B-1----:R-:W-:Y:S01]  /*164a0*/  IMAD.IADD R0, R235, 0x1, -R236 ;  /* 0x00000001eb007824 */ /* 0x002fe200078e0aec */
[----:B------:R-:W-:Y:S01]  /*164b0*/  IADD3 R4, P0, PT, R6, R5, RZ ;  /* 0x0000000506047210 */ /* 0x000fe20007f1e0ff */
[----:B------:R-:W-:-:S03]  /*164c0*/  VIADD R7, R5, 0x8 ;  /* 0x0000000805077836 */ /* 0x000fc60000000000 */
[-C--:B------:R-:W-:Y:S02]  /*164d0*/  ISETP.GE.AND P2, PT, R5, R0.reuse, PT ;  /* 0x000000000500720c */ /* 0x080fe40003f46270 */
[----:B------:R-:W-:Y:S02]  /*164e0*/  ISETP.GE.AND P1, PT, R7, R0, PT ;  /* 0x000000000700720c */ /* 0x000fe40003f26270 */
[----:B------:R-:W-:Y:S02]  /*164f0*/  LEA.HI.X.SX32 R0, R6, RZ, 0x1, P0 ;  /* 0x000000ff06007211 */ /* 0x000fe400000f0eff */
[----:B-----5:R-:W-:-:S04]  /*16500*/  LEA R2, P0, R4, R2, 0x2 ;  /* 0x0000000204027211 */ /* 0x020fc800078010ff */
[----:B------:R-:W-:-:S05]  /*16510*/  LEA.HI.X R3, R4, R3, R0, 0x2, P0 ;  /* 0x0000000304037211 */ /* 0x000fca00000f1400 */
[----:B------:R1:W-:Y:S04]  /*16520*/  @!P2 ST.E desc[UR4][R2.64], R11 ;  /* 0x0000000b0200a985 */ /* 0x0003e8000c101904 */
[----:B------:R1:W-:Y:S02]  /*16530*/  @!P1 ST.E desc[UR4][R2.64+0x20], R10 ;  /* 0x0000200a02009985 */ /* 0x0003e4000c101904 */
.L_x_1555:
[----:B------:R-:W-:Y:S05]  /*16540*/  BSYNC.RECONVERGENT B0 ;  /* 0x0000000000007941 */ /* 0x000fea0003800200 */
.L_x_1554:
[----:B-1---5:R-:W2:Y:S01]  /*16550*/  LD.E R3, desc[UR4][R134.64+0xc0] ;  /* 0x0000c00486037980 */ /* 0x022ea2000c101900 */
[----:B------:R-:W-:Y:S01]  /*16560*/  LOP3.LUT R7, R13, 0x1c, RZ, 0xc0, !PT ;  /* 0x0000001c0d077812 */ /* 0x000fe200078ec0ff */
[----:B------:R-:W-:Y:S01]  /*16570*/  IMAD.IADD R4, R235, 0x1, -R236 ;  /* 0x00000001eb047824 */ /* 0x000fe200078e0aec */
[----:B------:R-:W-:Y:S01]  /*16580*/  SHF.R.U32.HI R5, RZ, 0x3, R14 ;  /* 0x00000003ff057819 */ /* 0x000fe2000001160e */
[----:B------:R-:W-:Y:S01]  /*16590*/  IMAD R0, R6, R12, RZ ;  /* 0x0000000c06007224 */ /* 0x000fe200078e02ff */
[----:B------:R-:W-:-:S03]  /*165a0*/  LOP3.LUT R2, R13, 0xfe0, RZ, 0xc0, !PT ;  /* 0x00000fe00d027812 */ /* 0x000fc600078ec0ff */
[----:B------:R-:W-:Y:S01]  /*165b0*/  VIADD R6, R5, 0x20 ;  /* 0x0000002005067836 */ /* 0x000fe20000000000 */
[----:B------:R-:W-:Y:S02]  /*165c0*/  LOP3.LUT R2, R2, 0x1c, R13, 0xf8, !PT ;  /* 0x0000001c02027812 */ /* 0x000fe400078ef80d */
[----:B--2---:R-:W-:Y:S01]  /*165d0*/  ISETP.GE.AND P0, PT, R7, R3, PT ;  /* 0x000000030700720c */ /* 0x004fe20003f06270 */
[C---:B------:R-:W-:Y:S01]  /*165e0*/  VIADD R7, R5.reuse, 0x10 ;  /* 0x0000001005077836 */ /* 0x040fe20000000000 */
[----:B------:R-:W-:Y:S02]  /*165f0*/  IADD3 R3, P1, PT, R0, R2, RZ ;  /* 0x0000000200037210 */ /* 0x000fe40007f3e0ff */
[CC--:B------:R-:W-:Y:S01]  /*16600*/  ISETP.GE.OR P4, PT, R5.reuse, R4.reuse, P0 ;  /* 0x000000040500720c */ /* 0x0c0fe20000786670 */
[----:B------:R-:W-:Y:S01]  /*16610*/  VIADD R5, R5, 0x30 ;  /* 0x0000003005057836 */ /* 0x000fe20000000000 */
[-C--:B------:R-:W-:Y:S02]  /*16620*/  ISETP.GE.OR P3, PT, R7, R4.reuse, P0 ;  /* 0x000000040700720c */ /* 0x080fe40000766670 */
[----:B------:R-:W-:-:S02]  /*16630*/  ISETP.GE.OR P2, PT, R6, R4, P0 ;  /* 0x000000040600720c */ /* 0x000fc40000746670 */
[----:B------:R-:W-:Y:S01]  /*16640*/  ISETP.GE.OR P0, PT, R5, R4, P0 ;  /* 0x000000040500720c */ /* 0x000fe20000706670 */
[----:B------:R-:W-:Y:S01]  /*16650*/  IMAD.MOV.U32 R4, RZ, RZ, R237 ;  /* 0x000000ffff047224 */ /* 0x000fe200078e00ed */
[----:B------:R-:W-:Y:S01]  /*16660*/  LEA.HI.X.SX32 R0, R0, RZ, 0x1, P1 ;  /* 0x000000ff00007211 */ /* 0x000fe200008f0eff */
[----:B------:R-:W-:Y:S01]  /*16670*/  IMAD.MOV.U32 R5, RZ, RZ, 0x0 ;  /* 0x00000000ff057424 */ /* 0x000fe200078e00ff */
[----:B------:R-:W-:-:S04]  /*16680*/  LEA R2, P1, R3, R8, 0x2 ;  /* 0x0000000803027211 */ /* 0x000fc800078210ff */
[----:B------:R-:W-:-:S05]  /*16690*/  LEA.HI.X R3, R3, R9, R0, 0x2, P1 ;  /* 0x0000000903037211 */ /* 0x000fca00008f1400 */
[----:B------:R-:W-:Y:S04]  /*166a0*/  @!P4 ST.E.128 desc[UR4][R2.64], R28 ;  /* 0x0000001c0200c985 */ /* 0x000fe8000c101d04 */
[----:B---3--:R-:W-:Y:S04]  /*166b0*/  @!P3 ST.E.128 desc[UR4][R2.64+0x800], R24 ;  /* 0x000800180200b985 */ /* 0x008fe8000c101d04 */
[----:B----4-:R1:W-:Y:S02]  /*166c0*/  @!P2 ST.E.128 desc[UR4][R2.64+0x1000], R20 ;  /* 0x001000140200a985 */ /* 0x0103e4000c101d04 */
[----:B-1----:R-:W-:Y:S05]  /*166d0*/  @P0 RET.REL.NODEC R4 `(_ZN5flash24flash_fwd_splitkv_kernelI23Flash_fwd_kernel_traitsILi32ELi64ELi256ELi4ELb0ELb0EN7cutlass6half_tE19Flash_kernel_traitsILi32ELi64ELi256ELi4ES3_EELb0ELb0ELb0ELb0ELb0ELb1ELb1ELb1EEEvNS_16Flash_fwd_paramsE) ;  /* 0xfffffe9804480950 */ /* 0x002fea0003c3ffff */
[----:B------:R1:W-:Y:S02]  /*166e0*/  ST.E.128 desc[UR4][R2.64+0x1800], R16 ;  /* 0x0018001002007985 */ /* 0x0003e4000c101d04 */
[----:B-1----:R-:W-:Y:S02]  /*166f0*/  MOV R2, R237 ;  /* 0x000000ed00027202 */ /* 0x002fe40000000f00 */
[----:B------:R-:W-:-:S04]  /*16700*/  MOV R3, 0x0 ;  /* 0x0000000000037802 */ /* 0x000fc80000000f00 */
[----:B------:R-:W-:Y:S05]  /*16710*/  RET.REL.NODEC R2 `(_ZN5flash24flash_fwd_splitkv_kernelI23Flash_fwd_kernel_traitsILi32ELi64ELi256ELi4ELb0ELb0EN7cutlass6half_tE19Flash_kernel_traitsILi32ELi64ELi256ELi4ES3_EELb0ELb0ELb0ELb0ELb0ELb1ELb1ELb1EEEvNS_16Flash_fwd_paramsE) ;  /* 0xfffffe9802387950 */ /* 0x000fea0003c3ffff */
.L_x_1553:
[----:B------:R-:W-:Y:S01]  /*16720*/  IMAD.MOV.U32 R0, RZ, RZ, 0x2 ;  /* 0x00000002ff007424 */ /* 0x000fe200078e00ff */
[----:B------:R-:W-:Y:S01]  /*16730*/  MOV R2, R222 ;  /* 0x000000de00027202 */ /* 0x000fe20000000f00 */
[----:B------:R-:W-:Y:S01]  /*16740*/  IMAD.MOV.U32 R4, RZ, RZ, -0x1 ;  /* 0xffffffffff047424 */ /* 0x000fe200078e00ff */
[----:B------:R-:W-:-:S07]  /*16750*/  MOV R3, 0x1f ;  /* 0x0000001f00037802 */ /* 0x000fce0000000f00 */
[----:B-----5:R-:W-:Y:S05]  /*16760*/  WARPSYNC.COLLECTIVE R4, `(.L_x_1556) ;  /* 0x0000000004087348 */ /* 0x020fea0003c00000 */
[----:B------:R1:W2:Y:S02]  /*16770*/  SHFL.BFLY P0, R0, R2, R0, R3 ;  /* 0x0c00000002007389 */ /* 0x0002a40000000003 */
[----:B-12--5:R-:W-:Y:S05]  /*16780*/  ENDCOLLECTIVE ;  /* 0x000000000000791b */ /* 0x026fea0003800000 */
.L_x_1556:
[----:B------:R-:W-:Y:S02]  /*16790*/  MOV R5, R0 ;  /* 0x0000000000057202 */ /* 0x000fe40000000f00 */
[----:B------:R-:W-:-:S03]  /*167a0*/  MOV R0, 0x1 ;  /* 0x0000000100007802 */ /* 0x000fc60000000f00 */
[----:B------:R-:W-:-:S04]  /*167b0*/  FADD.FTZ R5, R5, R222 ;  /* 0x000000de05057221 */ /* 0x000fc80000010000 */
[----:B------:R-:W-:-:S07]  /*167c0*/  IMAD.MOV.U32 R2, RZ, RZ, R5 ;  /* 0x000000ffff027224 */ /* 0x000fce00078e0005 */
[----:B------:R-:W-:Y:S05]  /*167d0*/  WARPSYNC.COLLECTIVE R4, `(.L_x_1557) ;  /* 0x0000000004087348 */ /* 0x000fea0003c00000 */
[----:B------:R1:W2:Y:S02]  /*167e0*/  SHFL.BFLY P0, R0, R2, R0, R3 ;  /* 0x0c00000002007389 */ /* 0x0002a40000000003 */
[----:B-12---:R-:W-:Y:S05]  /*167f0*/  ENDCOLLECTIVE ;  /* 0x000000000000791b */ /* 0x006fea0003800000 */
.L_x_1557:
[----:B------:R-:W-:Y:S01]  /*16800*/  IMAD.MOV.U32 R6, RZ, RZ, R0 ;  /* 0x000000ffff067224 */ /* 0x000fe200078e0000 */
[----:B------:R-:W-:Y:S02]  /*16810*/  MOV R0, 0x2 ;  /* 0x0000000200007802 */ /* 0x000fe40000000f00 */
[----:B------:R-:W-:Y:S01]  /*16820*/  MOV R2, R223 ;  /* 0x000000df00027202 */ /* 0x000fe20000000f00 */
[----:B------:R-:W-:-:S07]  /*16830*/  FADD.FTZ R5, R5, R6 ;  /* 0x0000000605057221 */ /* 0x000fce0000010000 */
[----:B------:R-:W-:Y:S05]  /*16840*/  WARPSYNC.COLLECTIVE R4, `(.L_x_1558) ;  /* 0x0000000004087348 */ /* 0x000fea0003c00000 */
[----:B------:R1:W2:Y:S02]  /*16850*/  SHFL.BFLY P0, R0, R2, R0, R3 ;  /* 0x0c00000002007389 */ /* 0x0002a40000000003 */
[----:B-12---:R-:W-:Y:S05]  /*16860*/  ENDCOLLECTIVE ;  /* 0x000000000000791b */ /* 0x006fea0003800000 */
.L_x_1558:
[----:B------:R-:W-:Y:S01]  /*16870*/  IMAD.MOV.U32 R2, RZ, RZ, R0 ;  /* 0x000000ffff027224 */ /* 0x000fe200078e0000 */
[----:B------:R-:W-:-:S03]  /*16880*/  MOV R0, 0x1 ;  /* 0x0000000100007802 */ /* 0x000fc60000000f00 */
[----:B------:R-:W-:-:S07]  /*16890*/  FADD.FTZ R2, R2, R223 ;  /* 0x000000df02027221 */ /* 0x000fce0000010000 */
[----:B------:R-:W-:Y:S05]  /*168a0*/  WARPSYNC.COLLECTIVE R4, `(.L_x_1559) ;  /* 0x0000000004087348 */ /* 0x000fea0003c00000 */
[----:B------:R1:W2:Y:S02]  /*168b0*/  SHFL.BFLY P0, R0, R2, R0, R3 ;  /* 0x0c00000002007389 */ /* 0x0002a40000000003 */
[----:B-12---:R-:W-:Y:S05]  /*168c0*/  ENDCOLLECTIVE ;  /* 0x000000000000791b */ /* 0x006fea0003800000 */
.L_x_1559:
[----:B------:R-:W-:Y:S01]  /*168d0*/  MOV R8, R0 ;  /* 0x0000000000087202 */ /* 0x000fe20000000f00 */
[----:B------:R-:W-:Y:S06]  /*168e0*/  BRA `(.L_x_1560) ;  /* 0xfffffff400b07947 */ /* 0x000fec000383ffff */
.L_x_1561:
        /* <DEDUP_REMOVED lines=9> */
.L_x_10233:


//--------------------- .text._ZN5flash24flash_fwd_splitkv_kernelI23Flash_fwd_kernel_traitsILi32ELi64ELi256ELi4ELb0ELb0EN7cutlass6half_tE19Flash_kernel_traitsILi32ELi64ELi256ELi4ES3_EELb0ELb1ELb0ELb0ELb0ELb0ELb0ELb0EEEvNS_16Flash_fwd_paramsE --------------------------
	.section	.text._ZN5flash24flash_fwd_splitkv_kernelI23Flash_fwd_kernel_traitsILi32ELi64ELi256ELi4ELb0ELb0EN7cutlass6half_tE19Flash_kernel_traitsILi32ELi64ELi256ELi4ES3_EELb0ELb1ELb0ELb0ELb0ELb0ELb0ELb0EEEvNS_16Flash_fwd_paramsE,"ax",@progbits
	.align	128
        .global         _ZN5flash24flash_fwd_splitkv_kernelI23Flash_fwd_kernel_traitsILi32ELi64ELi256ELi4ELb0ELb0EN7cutlass6half_tE19Flash_kernel_traitsILi32ELi64ELi256ELi4ES3_EELb0ELb1ELb0ELb0ELb0ELb0ELb0ELb0EEEvNS_16Flash_fwd_paramsE
        .type           _ZN5flash24flash_fwd_splitkv_kernelI23Flash_fwd_kernel_traitsILi32ELi64ELi256ELi4ELb0ELb0EN7cutlass6half_tE19Flash_kernel_traitsILi32ELi64ELi256ELi4ES3_EELb0ELb1ELb0ELb0ELb0ELb0ELb0ELb0EEEvNS_16Flash_fwd_paramsE,@function
        .size           _ZN5flash24flash_fwd_splitkv_kernelI23Flash_fwd_kernel_traitsILi32ELi64ELi256ELi4ELb0ELb0EN7cutlass6half_tE19Flash_kernel_traitsILi32ELi64ELi256ELi4ES3_EELb0ELb1ELb0ELb0ELb0ELb0ELb0ELb0EEEvNS_16Flash_fwd_paramsE,(.L_x_10234 - _ZN5flash24flash_fwd_splitkv_kernelI23Flash_fwd_kernel_traitsILi32ELi64ELi256ELi4ELb0ELb0EN7cutlass6half_tE19Flash_kernel_traitsILi32ELi64ELi256ELi4ES3_EELb0ELb1ELb0ELb0ELb0ELb0ELb0ELb0EEEvNS_16Flash_fwd_paramsE)
        .other          _ZN5flash24flash_fwd_splitkv_kernelI23Flash_fwd_kernel_traitsILi32ELi64ELi256ELi4ELb0ELb0EN7cutlass6half_tE19Flash_kernel_traitsILi32ELi64ELi256ELi4ES3_EELb0ELb1ELb0ELb0ELb0ELb0ELb0ELb0EEEvNS_16Flash_fwd_paramsE,@"STO_CUDA_ENTRY STV_DEFAULT"
_ZN5flash24flash_fwd_splitkv_kernelI23Flash_fwd_kernel_traitsILi32ELi64ELi256ELi4ELb0ELb0EN7cutlass6half_tE19Flash_kernel_traitsILi32ELi64ELi256ELi4ES3_EELb0ELb1ELb0ELb0ELb0ELb0ELb0ELb0EEEvNS_16Flash_fwd_paramsE:
.text._ZN5flash24flash_fwd_splitkv_kernelI23Flash_fwd_kernel_traitsILi32ELi64ELi256ELi4ELb0ELb0EN7cutlass6half_tE19Flash_kernel_traitsILi32ELi64ELi256ELi4ES3_EELb0ELb1ELb0ELb0ELb0ELb0ELb0ELb0EEEvNS_16Flash_fwd_paramsE:
[----:B------:R-:W-:Y:S01]  /*0000*/  LDC R1, c[0x0][0x37c] ;  /* 0x0000df00ff017b82 */ /* 0x000fe20000000800 */
[----:B------:R-:W1:Y:S07]  /*0010*/  S2R R233, SR_CTAID.X ;  /* 0x0000000000e97919 */ /* 0x000e6e0000002500 */
[----:B------:R-:W2:Y:S01]  /*0020*/  LDC.64 R2, c[0x0][0x348] ;  /* 0x0000d200ff027b82 */ /* 0x000ea20000000a00 */
[----:B------:R-:W-:Y:S01]  /*0030*/  BSSY.RECONVERGENT B3, `(.L_x_1562) ;  /* 0x0000005000037945 */ /* 0x000fe20003800200 */
[----:B------:R-:W-:Y:S01]  /*0040*/  MOV R230, 0x80 ;  /* 0x0000008000e67802 */ /* 0x000fe20000000f00 */
[----:B------:R-:W3:Y:S01]  /*0050*/  S2R R232, SR_CTAID.Y ;  /* 0x0000000000e87919 */ /* 0x000ee20000002600 */
[----:B------:R-:W4:Y:S05]  /*0060*/  S2R R231, SR_CTAID.Z ;  /* 0x0000000000e77919 */ /* 0x000f2a0000002700 */
[----:B-1234-:R-:W-:Y:S05]  /*0070*/  CALL.REL.NOINC `($_ZN5flash24flash_fwd_splitkv_kernelI23Flash_fwd_kernel_traitsILi32ELi64ELi256ELi4ELb0ELb0EN7cutlass6half_tE19Flash_kernel_traitsILi32ELi64ELi256ELi4ES3_EELb0ELb1ELb0ELb0ELb0ELb0ELb0ELb0EEEvNS_16Flash_fwd_paramsE$_ZN5flash30compute_attn_1rowblock_splitkvI23Flash_fwd_kernel_traitsILi32ELi64ELi256ELi4ELb0ELb0EN7cutlass6half_tE19Flash_kernel_traitsILi32ELi64ELi256ELi4ES3_EELb0ELb1ELb0ELb0ELb0ELb0ELb0ELb0ENS_16Flash_fwd_paramsEEEvRKT8_iiiii) ;  /* 0x0000000000087944 */ /* 0x01efea0003c00000 */
[----:B------:R-:W-:Y:S05]  /*0080*/  BSYNC.RECONVERGENT B3 ;  /* 0x0000000000037941 */ /* 0x000fea0003800200 */
.L_x_1562:
[----:B------:R-:W-:Y:S05]  /*0090*/  EXIT ;  /* 0x000000000000794d */ /* 0x000fea0003800000 */
        .type           $_ZN5flash24flash_fwd_splitkv_kernelI23Flash_fwd_kernel_traitsILi32ELi64ELi256ELi4ELb0ELb0EN7cutlass6half_tE19Flash_kernel_traitsILi32ELi64ELi256ELi4ES3_EELb0ELb1ELb0ELb0ELb0ELb0ELb0ELb0EEEvNS_16Flash_fwd_paramsE$_ZN5flash30compute_attn_1rowblock_splitkvI23Flash_fwd_kernel_traitsILi32ELi64ELi256ELi4ELb0ELb0EN7cutlass6half_tE19Flash_kernel_traitsILi32ELi64ELi256ELi4ES3_EELb0ELb1ELb0ELb0ELb0ELb0ELb0ELb0ENS_16Flash_fwd_paramsEEEvRKT8_iiiii,@function
        .size           $_ZN5flash24flash_fwd_splitkv_kernelI23Flash_fwd_kernel_traitsILi32ELi64ELi256ELi4ELb0ELb0EN7cutlass6half_tE19Flash_kernel_traitsILi32ELi64ELi256ELi4ES3_EELb0ELb1ELb0ELb0ELb0ELb0ELb0ELb0EEEvNS_16Flash_fwd_paramsE$_ZN5flash30compute_attn_1rowblock_splitkvI23Flash_fwd_kernel_traitsILi32ELi64ELi256ELi4ELb0ELb0EN7cutlass6half_tE19Flash_kernel_traitsILi32ELi64ELi256ELi4ES3_EELb0ELb1ELb0ELb0ELb0ELb0ELb0ELb0ENS_16Flash_fwd_paramsEEEvRKT8_iiiii,(.L_x_10234 - $_ZN5flash24flash_fwd_splitkv_kernelI23Flash_fwd_kernel_traitsILi32ELi64ELi256ELi4ELb0ELb0EN7cutlass6half_tE19Flash_kernel_traitsILi32ELi64ELi256ELi4ES3_EELb0ELb1ELb0ELb0ELb0ELb0ELb0ELb0EEEvNS_16Flash_fwd_paramsE$_ZN5flash30compute_attn_1rowblock_splitkvI23Flash_fwd_kernel_traitsILi32ELi64ELi256ELi4ELb0ELb0EN7cutlass6half_tE19Flash_kernel_traitsILi32ELi64ELi256ELi4ES3_EELb0ELb1ELb0ELb0ELb0ELb0ELb0ELb0ENS_16Flash_fwd_paramsEEEvRKT8_iiiii)
$_ZN5flash24flash_fwd_splitkv_kernelI23Flash_fwd_kernel_traitsILi32ELi64ELi256ELi4ELb0ELb0EN7cutlass6half_tE19Flash_kernel_traitsILi32ELi64ELi256ELi4ES3_EELb0ELb1ELb0ELb0ELb0ELb0ELb0ELb0EEEvNS_16Flash_fwd_paramsE$_ZN5flash30compute_attn_1rowblock_splitkvI23Flash_fwd_kernel_traitsILi32ELi64ELi256ELi4ELb0ELb0EN7cutlass6half_tE19Flash_kernel_traitsILi32ELi64ELi256ELi4ES3_EELb0ELb1ELb0ELb0ELb0ELb0ELb0ELb0ENS_16Flash_fwd_paramsEEEvRKT8_iiiii:
        /* <DEDUP_REMOVED lines=38> */
.L_x_1564:
[----:B------:R-:W-:Y:S05]  /*0300*/  BSYNC.RECONVERGENT B0 ;  /* 0x0000000000007941 */ /* 0x000fea0003800200 */
.L_x_1563:
[----:B------:R-:W-:Y:S04]  /*0310*/  BSSY.RECONVERGENT B0, `(.L_x_1565) ;  /* 0x0000007000007945 */ /* 0x000fe80003800200 */
[----:B------:R-:W-:Y:S05]  /*0320*/  @!P3 BRA `(.L_x_1566) ;  /* 0x000000000014b947 */ /* 0x000fea0003800000 */
[----:B------:R-:W3:Y:S02]  /*0330*/  LD.E.U8 R6, desc[UR4][R2.64+0x1b2] ;  /* 0x0001b20402067980 */ /* 0x000ee4000c101100 */
[----:B---3--:R-:W-:-:S13]  /*0340*/  ISETP.NE.AND P1, PT, R6, RZ, PT ;  /* 0x000000ff0600720c */ /* 0x008fda0003f25270 */
[----:B------:R-:W3:Y:S02]  /*0350*/  @P1 LD.E R6, desc[UR4][R10.64+0x4] ;  /* 0x000004040a061980 */ /* 0x000ee4000c101900 */
[----:B---3-5:R-:W-:-:S06]  /*0360*/  @P1 IADD3 R221, PT, PT, R6, -R13, RZ ;  /* 0x8000000d06dd1210 */ /* 0x028fcc0007ffe0ff */
[----:B------:R3:W5:Y:S02]  /*0370*/  @!P1 LD.E R221, desc[UR4][R10.64] ;  /* 0x000000040add9980 */ /* 0x000764000c101900 */
.L_x_1566:
[----:B------:R-:W-:Y:S05]  /*0380*/  BSYNC.RECONVERGENT B0 ;  /* 0x0000000000007941 */ /* 0x000fea0003800200 */
.L_x_1565:
        /* <DEDUP_REMOVED lines=8> */
.L_x_1568:
[----:B------:R-:W4:Y:S01]  /*0410*/  LD.E.64 R6, desc[UR4][R2.64+0x108] ;  /* 0x0001080402067980 */ /* 0x000f22000c101b00 */
[----:B------:R-:W-:Y:S01]  /*0420*/  BSSY.RECONVERGENT B0, `(.L_x_1570) ;  /* 0x0000006000007945 */ /* 0x000fe20003800200 */
[----:B------:R-:W-:Y:S01]  /*0430*/  IMAD.MOV.U32 R5, RZ, RZ, RZ ;  /* 0x000000ffff057224 */ /* 0x000fe200078e00ff */
[----:B----4-:R-:W-:-:S04]  /*0440*/  ISETP.NE.U32.AND P0, PT, R6, RZ, PT ;  /* 0x000000ff0600720c */ /* 0x010fc80003f05070 */
[----:B------:R-:W-:-:S13]  /*0450*/  ISETP.NE.AND.EX P0, PT, R7, RZ, PT, P0 ;  /* 0x000000ff0700720c */ /* 0x000fda0003f05300 */
[----:B------:R-:W-:Y:S05]  /*0460*/  @!P0 BRA `(.L_x_1571) ;  /* 0x0000000000048947 */ /* 0x000fea0003800000 */
[----:B------:R4:W5:Y:S02]  /*0470*/  LD.E R5, desc[UR4][R2.64+0xbc] ;  /* 0x0000bc0402057980 */ /* 0x000964000c101900 */
.L_x_1571:
[----:B------:R-:W-:Y:S05]  /*0480*/  BSYNC.RECONVERGENT B0 ;  /* 0x0000000000007941 */ /* 0x000fea0003800200 */
.L_x_1570:
[----:B-----5:R-:W-:Y:S02]  /*0490*/  IADD3 R221, PT, PT, R5, R221, -R12 ;  /* 0x000000dd05dd7210 */ /* 0x020fe40007ffe80c */
.L_x_1569:
[----:B------:R-:W-:Y:S05]  /*04a0*/  BSYNC.RECONVERGENT B1 ;  /* 0x0000000000017941 */ /* 0x000fea0003800200 */
.L_x_1567:
[----:B------:R-:W-:Y:S01]  /*04b0*/  IMAD.SHL.U32 R5, R233, 0x40, RZ ;  /* 0x00000040e9057824 */ /* 0x000fe200078e00ff */
[----:B------:R-:W-:Y:S01]  /*04c0*/  MOV R6, R230 ;  /* 0x000000e600067202 */ /* 0x000fe20000000f00 */
[----:B------:R-:W-:-:S03]  /*04d0*/  IMAD.MOV.U32 R7, RZ, RZ, 0x0 ;  /* 0x00000000ff077424 */ /* 0x000fc600078e00ff */
[----:B------:R-:W-:-:S13]  /*04e0*/  ISETP.GT.AND P0, PT, R18, R5, PT ;  /* 0x000000051200720c */ /* 0x000fda0003f04270 */
[----:B-1234-:R-:W-:Y:S05]  /*04f0*/  @!P0 RET.REL.NODEC R6 `(_ZN5flash24flash_fwd_splitkv_kernelI23Flash_fwd_kernel_traitsILi32ELi64ELi256ELi4ELb0ELb0EN7cutlass6half_tE19Flash_kernel_traitsILi32ELi64ELi256ELi4ES3_EELb0ELb1ELb0ELb0ELb0ELb0ELb0ELb0EEEvNS_16Flash_fwd_paramsE) ;  /* 0xfffffff806c08950 */ /* 0x01efea0003c3ffff */
[----:B------:R-:W2:Y:S04]  /*0500*/  LD.E R7, desc[UR4][R2.64+0x188] ;  /* 0x0001880402077980 */ /* 0x000ea8000c101900 */
[----:B------:R-:W3:Y:S04]  /*0510*/  LD.E R11, desc[UR4][R2.64+0x184] ;  /* 0x00018404020b7980 */ /* 0x000ee8000c101900 */
[----:B------:R-:W4:Y:S01]  /*0520*/  LD.E R15, desc[UR4][R2.64+0xb8] ;  /* 0x0000b804020f7980 */ /* 0x000f22000c101900 */
[----:B------:R-:W-:Y:S02]  /*0530*/  VIADD R9, R221, 0xff ;  /* 0x000000ffdd097836 */ /* 0x000fe40000000000 */
[----:B------:R-:W-:Y:S01]  /*0540*/  IMAD R6, R233, 0x40, -R18 ;  /* 0x00000040e9067824 */ /* 0x000fe200078e0a12 */
[----:B------:R-:W1:Y:S02]  /*0550*/  S2R R150, SR_TID.X ;  /* 0x0000000000967919 */ /* 0x000e640000002100 */
[----:B------:R-:W-:-:S04]  /*0560*/  SHF.R.S32.HI R8, RZ, 0x1f, R9 ;  /* 0x0000001fff087819 */ /* 0x000fc80000011409 */
[----:B------:R-:W-:-:S04]  /*0570*/  LEA.HI R8, R8, R9, RZ, 0x8 ;  /* 0x0000000908087211 */ /* 0x000fc800078f40ff */
[----:B------:R-:W-:Y:S02]  /*0580*/  SHF.R.S32.HI R8, RZ, 0x8, R8 ;  /* 0x00000008ff087819 */ /* 0x000fe40000011408 */
[----:B--2---:R-:W-:Y:S01]  /*0590*/  IADD3 R7, PT, PT, R7, R6, R9 ;  /* 0x0000000607077210 */ /* 0x004fe20007ffe009 */
[----:B---3--:R-:W-:-:S04]  /*05a0*/  IMAD.IADD R6, R11, 0x1, R18 ;  /* 0x000000010b067824 */ /* 0x008fc800078e0212 */
[----:B------:R-:W-:Y:S02]  /*05b0*/  VIADD R7, R7, 0x40 ;  /* 0x0000004007077836 */ /* 0x000fe40000000000 */
[----:B----4-:R-:W-:Y:S01]  /*05c0*/  VIADD R15, R15, 0xff ;  /* 0x000000ff0f0f7836 */ /* 0x010fe20000000000 */
[----:B------:R-:W-:Y:S02]  /*05d0*/  IADD3 R11, PT, PT, -R6, R5, R221 ;  /* 0x00000005060b7210 */ /* 0x000fe40007ffe1dd */
[----:B------:R-:W-:Y:S02]  /*05e0*/  SHF.R.S32.HI R6, RZ, 0x1f, R7 ;  /* 0x0000001fff067819 */ /* 0x000fe40000011407 */
[----:B------:R-:W-:Y:S02]  /*05f0*/  SHF.R.S32.HI R14, RZ, 0x1f, R15 ;  /* 0x0000001fff0e7819 */ /* 0x000fe4000001140f */
[----:B------:R-:W-:Y:S02]  /*0600*/  SHF.R.S32.HI R10, RZ, 0x1f, R11 ;  /* 0x0000001fff0a7819 */ /* 0x000fe4000001140b */
[----:B------:R-:W-:-:S02]  /*0610*/  LEA.HI R14, R14, R15, RZ, 0x8 ;  /* 0x0000000f0e0e7211 */ /* 0x000fc400078f40ff */
[----:B------:R-:W-:Y:S02]  /*0620*/  LEA.HI R6, R6, R7, RZ, 0x8 ;  /* 0x0000000706067211 */ /* 0x000fe400078f40ff */
[----:B------:R-:W-:Y:S02]  /*0630*/  LEA.HI R10, R10, R11, RZ, 0x8 ;  /* 0x0000000b0a0a7211 */ /* 0x000fe400078f40ff */
[----:B------:R-:W-:Y:S02]  /*0640*/  SHF.R.S32.HI R7, RZ, 0x8, R14 ;  /* 0x00000008ff077819 */ /* 0x000fe4000001140e */
[----:B------:R-:W-:Y:S02]  /*0650*/  SHF.R.S32.HI R6, RZ, 0x8, R6 ;  /* 0x00000008ff067819 */ /* 0x000fe40000011406 */
[----:B------:R-:W-:Y:S02]  /*0660*/  SHF.R.S32.HI R10, RZ, 0x8, R10 ;  /* 0x00000008ff0a7819 */ /* 0x000fe4000001140a */
[----:B------:R-:W-:-:S02]  /*0670*/  VIMNMX3 R148, R7, R8, R6, PT ;  /* 0x000000080794720f */ /* 0x000fc40003800106 */
[----:B------:R-:W-:-:S04]  /*0680*/  VIMNMX R225, PT, PT, RZ, R10, !PT ;  /* 0x0000000affe17248 */ /* 0x000fc80007fe0100 */
[----:B------:R-:W-:-:S13]  /*0690*/  ISETP.GE.AND P0, PT, R225, R148, PT ;  /* 0x00000094e100720c */ /* 0x000fda0003f06270 */
[----:B-1----:R-:W-:Y:S05]  /*06a0*/  @!P0 BRA `(.L_x_1572) ;  /* 0x0000000400188947 */ /* 0x002fea0003800000 */
        /* <DEDUP_REMOVED lines=8> */
[----:B------:R1:W4:Y:S01]  /*0730*/  LD.E.64 R22, desc[UR4][R2.64+0xa0] ;  /* 0x0000a00402167980 */ /* 0x000322000c101b00 */
[----:B------:R-:W-:Y:S01]  /*0740*/  IMAD.SHL.U32 R20, R150, 0x8, RZ ;  /* 0x0000000896147824 */ /* 0x000fe200078e00ff */
[----:B------:R-:W-:-:S04]  /*0750*/  MOV R21, RZ ;  /* 0x000000ff00157202 */ /* 0x000fc80000000f00 */
[----:B------:R-:W-:Y:S02]  /*0760*/  LOP3.LUT R20, R20, 0x18, RZ, 0xc0, !PT ;  /* 0x0000001814147812 */ /* 0x000fe400078ec0ff */
[----:B------:R-:W-:Y:S02]  /*0770*/  IADD3 R18, PT, PT, -R5, R18, RZ ;  /* 0x0000001205127210 */ /* 0x000fe40007ffe1ff */
[----:B------:R-:W-:Y:S01]  /*0780*/  ISETP.NE.AND P2, PT, R20, RZ, PT ;  /* 0x000000ff1400720c */ /* 0x000fe20003f45270 */
[----:B------:R-:W-:Y:S01]  /*0790*/  BSSY.RECONVERGENT B0, `(.L_x_1573) ;  /* 0x0000030000007945 */ /* 0x000fe20003800200 */
[-C--:B--2---:R-:W-:Y:S02]  /*07a0*/  @P0 IMAD R7, R17, R238.reuse, RZ ;  /* 0x000000ee11070224 */ /* 0x084fe400078e02ff */
[----:B------:R-:W-:Y:S01]  /*07b0*/  @P0 IMAD.WIDE.U32 R238, R16, R238, RZ ;  /* 0x000000ee10ee0225 */ /* 0x000fe200078e00ff */
[----:B---3--:R-:W-:-:S03]  /*07c0*/  ISETP.GE.AND P4, PT, R20, R4, PT ;  /* 0x000000041400720c */ /* 0x008fc60003f86270 */
[----:B------:R-:W-:-:S04]  /*07d0*/  IMAD.WIDE.U32 R24, R5, R16, R20 ;  /* 0x0000001005187225 */ /* 0x000fc800078e0014 */
[----:B-----5:R-:W-:-:S04]  /*07e0*/  @!P0 IMAD.WIDE.U32 R12, R8, R232, RZ ;  /* 0x000000e8080c8225 */ /* 0x020fc800078e00ff */
[----:B------:R-:W-:Y:S02]  /*07f0*/  @!P0 IMAD R8, R9, R232, RZ ;  /* 0x000000e809088224 */ /* 0x000fe400078e02ff */
[----:B------:R-:W-:Y:S02]  /*0800*/  @P0 IMAD.MOV.U32 R12, RZ, RZ, R238 ;  /* 0x000000ffff0c0224 */ /* 0x000fe400078e00ee */
[----:B------:R-:W-:Y:S02]  /*0810*/  @!P0 IMAD.IADD R8, R13, 0x1, R8 ;  /* 0x000000010d088824 */ /* 0x000fe400078e0208 */
[----:B------:R-:W-:Y:S01]  /*0820*/  @P0 IMAD.IADD R8, R239, 0x1, R7 ;  /* 0x00000001ef080824 */ /* 0x000fe200078e0207 */
[----:B------:R-:W-:Y:S01]  /*0830*/  SHF.R.U32.HI R7, RZ, 0x2, R150 ;  /* 0x00000002ff077819 */ /* 0x000fe20000011696 */
[----:B-1----:R-:W-:Y:S01]  /*0840*/  IMAD R3, R17, R5, RZ ;  /* 0x0000000511037224 */ /* 0x002fe200078e02ff */
[----:B------:R-:W-:Y:S02]  /*0850*/  IADD3 R12, P0, PT, R12, R24, RZ ;  /* 0x000000180c0c7210 */ /* 0x000fe40007f1e0ff */
[----:B------:R-:W-:-:S02]  /*0860*/  ISETP.GE.OR P5, PT, R7, R18, P4 ;  /* 0x000000120700720c */ /* 0x000fc400027a6670 */
[----:B------:R-:W-:Y:S01]  /*0870*/  IADD3.X R13, PT, PT, R8, R25, R3, P0, !PT ;  /* 0x00000019080d7210 */ /* 0x000fe200007fe403 */
[-C--:B----4-:R-:W-:Y:S02]  /*0880*/  IMAD R2, R15, R231.reuse, RZ ;  /* 0x000000e70f027224 */ /* 0x090fe400078e02ff */
[----:B------:R-:W-:-:S04]  /*0890*/  IMAD.WIDE.U32 R12, R14, R231, R12 ;  /* 0x000000e70e0c7225 */ /* 0x000fc800078e000c */
[----:B------:R-:W-:-:S04]  /*08a0*/  IMAD R6, R6, R232, R231 ;  /* 0x000000e806067224 */ /* 0x000fc800078e02e7 */
[----:B------:R-:W-:Y:S01]  /*08b0*/  @!P5 MOV R14, R12 ;  /* 0x0000000c000ed202 */ /* 0x000fe20000000f00 */
[----:B------:R-:W-:Y:S02]  /*08c0*/  IMAD.IADD R15, R13, 0x1, R2 ;  /* 0x000000010d0f7824 */ /* 0x000fe400078e0202 */
[----:B------:R-:W-:Y:S02]  /*08d0*/  IMAD R6, R0, R6, R5 ;  /* 0x0000000600067224 */ /* 0x000fe400078e0205 */
[-C--:B------:R-:W-:Y:S02]  /*08e0*/  @!P5 IMAD R0, R17, R7.reuse, RZ ;  /* 0x000000071100d224 */ /* 0x080fe400078e02ff */
[----:B------:R-:W-:-:S04]  /*08f0*/  @!P5 IMAD.WIDE.U32 R8, R16, R7, R14 ;  /* 0x000000071008d225 */ /* 0x000fc800078e000e */
[----:B------:R-:W-:Y:S01]  /*0900*/  VIADD R5, R7, 0x20 ;  /* 0x0000002007057836 */ /* 0x000fe20000000000 */
[C---:B------:R-:W-:Y:S01]  /*0910*/  @!P5 LEA R4, P1, R8.reuse, R10, 0x1 ;  /* 0x0000000a0804d211 */ /* 0x040fe200078208ff */
[----:B------:R-:W-:Y:S01]  /*0920*/  @!P5 IMAD.IADD R9, R9, 0x1, R0 ;  /* 0x000000010909d824 */ /* 0x000fe200078e0200 */
[-C--:B------:R-:W-:Y:S02]  /*0930*/  ISETP.GE.OR P3, PT, R7, R18.reuse, P2 ;  /* 0x000000120700720c */ /* 0x080fe40001766670 */
[CC--:B------:R-:W-:Y:S02]  /*0940*/  ISETP.GE.OR P2, PT, R5.reuse, R18.reuse, P2 ;  /* 0x000000120500720c */ /* 0x0c0fe40001746670 */
[----:B------:R-:W-:Y:S02]  /*0950*/  ISETP.GE.OR P4, PT, R5, R18, P4 ;  /* 0x000000120500720c */ /* 0x000fe40002786670 */
[----:B------:R-:W-:-:S05]  /*0960*/  @!P5 LEA.HI.X R5, R8, R11, R9, 0x1, P1 ;  /* 0x0000000b0805d211 */ /* 0x000fca00008f0c09 */
[----:B------:R1:W-:Y:S01]  /*0970*/  @!P5 ST.E.128 desc[UR4][R4.64], RZ ;  /* 0x000000ff0400d985 */ /* 0x0003e2000c101d04 */
[----:B------:R-:W-:-:S04]  /*0980*/  IADD3 R3, P0, PT, R6, R7, RZ ;  /* 0x0000000706037210 */ /* 0x000fc80007f1e0ff */
[----:B------:R-:W-:Y:S02]  /*0990*/  LEA.HI.X.SX32 R6, R6, RZ, 0x1, P0 ;  /* 0x000000ff06067211 */ /* 0x000fe400000f0eff */
[C---:B------:R-:W-:Y:S02]  /*09a0*/  LEA R2, P0, R3.reuse, R22, 0x2 ;  /* 0x0000001603027211 */ /* 0x040fe400078010ff */
[----:B------:R-:W-:Y:S02]  /*09b0*/  @!P3 MOV R0, 0x7f800000 ;  /* 0x7f8000000000b802 */ /* 0x000fe40000000f00 */
[----:B------:R-:W-:Y:S01]  /*09c0*/  LEA.HI.X R3, R3, R23, R6, 0x2, P0 ;  /* 0x0000001703037211 */ /* 0x000fe200000f1406 */
[----:B------:R-:W-:Y:S08]  /*09d0*/  @P4 BRA `(.L_x_1574) ;  /* 0x00000000002c4947 */ /* 0x000ff00003800000 */
[----:B------:R-:W-:Y:S01]  /*09e0*/  IADD3 R7, P0, PT, R7, 0x20, RZ ;  /* 0x0000002007077810 */ /* 0x000fe20007f1e0ff */
[----:B------:R-:W-:Y:S01]  /*09f0*/  IMAD.MOV.U32 R8, RZ, RZ, R12 ;  /* 0x000000ffff087224 */ /* 0x000fe200078e000c */
[----:B------:R-:W-:-:S03]  /*0a00*/  MOV R9, R15 ;  /* 0x0000000f00097202 */ /* 0x000fc60000000f00 */
[----:B-1----:R-:W-:Y:S02]  /*0a10*/  IMAD.X R5, RZ, RZ, RZ, P0 ;  /* 0x000000ffff057224 */ /* 0x002fe400000e06ff */
[----:B------:R-:W-:-:S04]  /*0a20*/  IMAD.WIDE.U32 R8, R16, R7, R8 ;  /* 0x0000000710087225 */ /* 0x000fc800078e0008 */
[----:B------:R-:W-:Y:S01]  /*0a30*/  IMAD R5, R5, R16, RZ ;  /* 0x0000001005057224 */ /* 0x000fe200078e02ff */
[----:B------:R-:W-:-:S03]  /*0a40*/  LEA R4, P0, R8, R10, 0x1 ;  /* 0x0000000a08047211 */ /* 0x000fc600078008ff */
[----:B------:R-:W-:-:S05]  /*0a50*/  IMAD R5, R17, R7, R5 ;  /* 0x0000000711057224 */ /* 0x000fca00078e0205 */
[----:B------:R-:W-:-:S04]  /*0a60*/  IADD3 R5, PT, PT, R9, R5, RZ ;  /* 0x0000000509057210 */ /* 0x000fc80007ffe0ff */
[----:B------:R-:W-:-:S05]  /*0a70*/  LEA.HI.X R5, R8, R11, R5, 0x1, P0 ;  /* 0x0000000b08057211 */ /* 0x000fca00000f0c05 */
[----:B------:R2:W-:Y:S02]  /*0a80*/  ST.E.128 desc[UR4][R4.64], RZ ;  /* 0x000000ff04007985 */ /* 0x0005e4000c101d04 */
.L_x_1574:
[----:B------:R-:W-:Y:S05]  /*0a90*/  BSYNC.RECONVERGENT B0 ;  /* 0x0000000000007941 */ /* 0x000fea0003800200 */
.L_x_1573:
[----:B------:R-:W-:Y:S01]  /*0aa0*/  MOV R231, 0x0 ;  /* 0x0000000000e77802 */ /* 0x000fe20000000f00 */
[----:B------:R1:W-:Y:S03]  /*0ab0*/  @!P3 ST.E desc[UR4][R2.64], R0 ;  /* 0x000000000200b985 */ /* 0x0003e6000c101904 */
[----:B-12---:R-:W-:Y:S05]  /*0ac0*/  @P2 RET.REL.NODEC R230 `(_ZN5flash24flash_fwd_splitkv_kernelI23Flash_fwd_kernel_traitsILi32ELi64ELi256ELi4ELb0ELb0EN7cutlass6half_tE19Flash_kernel_traitsILi32ELi64ELi256ELi4ES3_EELb0ELb1ELb0ELb0ELb0ELb0ELb0ELb0EEEvNS_16Flash_fwd_paramsE) ;  /* 0xfffffff4e64c2950 */ /* 0x006fea0003c3ffff */
[----:B------:R-:W-:Y:S02]  /*0ad0*/  MOV R5, 0x7f800000 ;  /* 0x7f80000000057802 */ /* 0x000fe40000000f00 */
[----:B------:R-:W-:-:S03]  /*0ae0*/  MOV R231, 0x0 ;  /* 0x0000000000e77802 */ /* 0x000fc60000000f00 */
[----:B------:R1:W-:Y:S02]  /*0af0*/  ST.E desc[UR4][R2.64+0x80], R5 ;  /* 0x0000800502007985 */ /* 0x0003e4000c101904 */
[----:B-1----:R-:W-:Y:S05]  /*0b00*/  RET.REL.NODEC R230 `(_ZN5flash24flash_fwd_splitkv_kernelI23Flash_fwd_kernel_traitsILi32ELi64ELi256ELi4ELb0ELb0EN7cutlass6half_tE19Flash_kernel_traitsILi32ELi64ELi256ELi4ES3_EELb0ELb1ELb0ELb0ELb0ELb0ELb0ELb0EEEvNS_16Flash_fwd_paramsE) ;  /* 0xfffffff4e63c7950 */ /* 0x002fea0003c3ffff */
.L_x_1572:
        /* <DEDUP_REMOVED lines=13> */
[----:B------:R-:W2:Y:S01]  /*0be0*/  LD.E.64 R8, desc[UR4][R2.64+0x168] ;  /* 0x0001680402087980 */ /* 0x000ea2000c101b00 */
[----:B------:R-:W-:Y:S02]  /*0bf0*/  MOV R206, R2 ;  /* 0x0000000200ce7202 */ /* 0x000fe40000000f00 */
[----:B------:R-:W-:-:S05]  /*0c00*/  MOV R207, R3 ;  /* 0x0000000300cf7202 */ /* 0x000fca0000000f00 */
[----:B------:R-:W3:Y:S01]  /*0c10*/  LD.E R20, desc[UR4][R206.64+0x68] ;  /* 0x00006804ce147980 */ /* 0x000ee2000c101900 */
[----:B------:R-:W-:-:S03]  /*0c20*/  LEA R11, R148, 0xffffff00, 0x8 ;  /* 0xffffff00940b7811 */ /* 0x000fc600078e40ff */
[----:B------:R-:W4:Y:S01]  /*0c30*/  LD.E.64 R22, desc[UR4][R206.64+0x20] ;  /* 0x00002004ce167980 */ /* 0x000f22000c101b00 */
[----:B------:R-:W-:-:S03]  /*0c40*/  IABS R4, R11 ;  /* 0x0000000b00047213 */ /* 0x000fc60000000000 */
[----:B------:R-:W4:Y:S04]  /*0c50*/  LD.E.64 R214, desc[UR4][R206.64+0x38] ;  /* 0x00003804ced67980 */ /* 0x000f28000c101b00 */
[----:B------:R-:W4:Y:S04]  /*0c60*/  LD.E.64 R16, desc[UR4][R206.64+0x50] ;  /* 0x00005004ce107980 */ /* 0x000f28000c101b00 */
[----:B------:R-:W5:Y:S04]  /*0c70*/  LD.E.64 R28, desc[UR4][R206.64+0x58] ;  /* 0x00005804ce1c7980 */ /* 0x000f68000c101b00 */
[----:B------:R-:W5:Y:S01]  /*0c80*/  LD.E.64 R216, desc[UR4][R206.64+0x40] ;  /* 0x00004004ced87980 */ /* 0x000f62000c101b00 */
[----:B-1----:R-:W-:-:S04]  /*0c90*/  IABS R6, R10 ;  /* 0x0000000a00067213 */ /* 0x002fc80000000000 */
[----:B------:R-:W1:Y:S08]  /*0ca0*/  I2F.RP R14, R6 ;  /* 0x00000006000e7306 */ /* 0x000e700000209400 */
[----:B-1----:R-:W1:Y:S02]  /*0cb0*/  MUFU.RCP R12, R14 ;  /* 0x0000000e000c7308 */ /* 0x002e640000001000 */
[----:B-1----:R-:W-:Y:S01]  /*0cc0*/  VIADD R12, R12, 0xffffffe ;  /* 0x0ffffffe0c0c7836 */ /* 0x002fe20000000000 */
[----:B------:R-:W-:Y:S01]  /*0cd0*/  IABS R0, R10 ;  /* 0x0000000a00007213 */ /* 0x000fe20000000000 */
[----:B------:R-:W4:Y:S04]  /*0ce0*/  LD.E.64 R14, desc[UR4][R206.64+0x28] ;  /* 0x00002804ce0e7980 */ /* 0x000f28000c101b00 */
[----:B------:R-:W1:Y:S01]  /*0cf0*/  F2I.FTZ.U32.TRUNC.NTZ R13, R12 ;  /* 0x0000000c000d7305 */ /* 0x000e62000021f000 */
[----:B------:R-:W-:-:S02]  /*0d00*/  IADD3 R0, PT, PT, RZ, -R0, RZ ;  /* 0x80000000ff007210 */ /* 0x000fc40007ffe0ff */
[----:B-1----:R-:W-:Y:S01]  /*0d10*/  IADD3 R7, PT, PT, RZ, -R13, RZ ;  /* 0x8000000dff077210 */ /* 0x002fe20007ffe0ff */
[----:B------:R-:W-:-:S04]  /*0d20*/  IMAD.MOV.U32 R12, RZ, RZ, RZ ;  /* 0x000000ffff0c7224 */ /* 0x000fc800078e00ff */
[----:B------:R-:W-:-:S04]  /*0d30*/  IMAD R7, R7, R6, RZ ;  /* 0x0000000607077224 */ /* 0x000fc800078e02ff */
[----:B------:R-:W-:-:S06]  /*0d40*/  IMAD.HI.U32 R7, R13, R7, R12 ;  /* 0x000000070d077227 */ /* 0x000fcc00078e000c */
[----:B------:R-:W-:-:S04]  /*0d50*/  IMAD.HI.U32 R7, R7, R4, RZ ;  /* 0x0000000407077227 */ /* 0x000fc800078e00ff */
[----:B------:R-:W-:-:S05]  /*0d60*/  IMAD R13, R7, R0, R4 ;  /* 0x00000000070d7224 */ /* 0x000fca00078e0204 */
[----:B------:R-:W-:Y:S02]  /*0d70*/  ISETP.GT.U32.AND P2, PT, R6, R13, PT ;  /* 0x0000000d0600720c */ /* 0x000fe40003f44070 */
[----:B------:R-:W-:-:S11]  /*0d80*/  LOP3.LUT R0, R11, R10, RZ, 0x3c, !PT ;  /* 0x0000000a0b007212 */ /* 0x000fd600078e3cff */
[----:B------:R-:W-:-:S05]  /*0d90*/  @!P2 IMAD.IADD R13, R13, 0x1, -R6 ;  /* 0x000000010d0da824 */ /* 0x000fca00078e0a06 */
[----:B------:R-:W-:Y:S02]  /*0da0*/  ISETP.GE.U32.AND P0, PT, R13, R6, PT ;  /* 0x000000060d00720c */ /* 0x000fe40003f06070 */
[----:B------:R-:W-:Y:S02]  /*0db0*/  @!P2 IADD3 R7, PT, PT, R7, 0x1, RZ ;  /* 0x000000010707a810 */ /* 0x000fe40007ffe0ff */
[----:B------:R-:W-:Y:S02]  /*0dc0*/  ISETP.GE.AND P1, PT, R0, RZ, PT ;  /* 0x000000ff0000720c */ /* 0x000fe40003f26270 */
[----:B------:R-:W-:Y:S01]  /*0dd0*/  ISETP.NE.AND P2, PT, R10, RZ, PT ;  /* 0x000000ff0a00720c */ /* 0x000fe20003f45270 */
[-C--:B--2---:R-:W-:Y:S02]  /*0de0*/  IMAD R0, R9, R232.reuse, RZ ;  /* 0x000000e809007224 */ /* 0x084fe400078e02ff */
[----:B------:R-:W-:-:S04]  /*0df0*/  IMAD.WIDE.U32 R12, R8, R232, RZ ;  /* 0x000000e8080c7225 */ /* 0x000fc800078e00ff */
[----:B------:R-:W-:Y:S01]  /*0e00*/  @P0 VIADD R7, R7, 0x1 ;  /* 0x0000000107070836 */ /* 0x000fe20000000000 */
[----:B------:R-:W-:Y:S01]  /*0e10*/  LEA R240, P0, R12, R242, 0x2 ;  /* 0x000000f20cf07211 */ /* 0x000fe200078010ff */
[----:B------:R-:W-:-:S03]  /*0e20*/  IMAD.IADD R241, R13, 0x1, R0 ;  /* 0x000000010df17824 */ /* 0x000fc600078e0200 */
[----:B------:R-:W-:Y:S02]  /*0e30*/  MOV R9, R7 ;  /* 0x0000000700097202 */ /* 0x000fe40000000f00 */
[----:B------:R-:W-:Y:S02]  /*0e40*/  LEA.HI.X R241, R12, R243, R241, 0x2, P0 ;  /* 0x000000f30cf17211 */ /* 0x000fe400000f14f1 */
[----:B------:R-:W-:Y:S02]  /*0e50*/  @!P1 IADD3 R9, PT, PT, -R9, RZ, RZ ;  /* 0x000000ff09099210 */ /* 0x000fe40007ffe1ff */
[----:B------:R-:W-:-:S05]  /*0e60*/  @!P2 LOP3.LUT R9, RZ, R10, RZ, 0x33, !PT ;  /* 0x0000000aff09a212 */ /* 0x000fca00078e33ff */
[----:B------:R-:W-:-:S05]  /*0e70*/  IMAD.WIDE R6, R9, 0x4, R240 ;  /* 0x0000000409067825 */ /* 0x000fca00078e02f0 */
[----:B------:R1:W2:Y:S01]  /*0e80*/  LD.E R0, desc[UR4][R6.64] ;  /* 0x0000000406007980 */ /* 0x0002a2000c101900 */
[----:B---3--:R-:W-:-:S04]  /*0e90*/  IABS R8, R20 ;  /* 0x0000001400087213 */ /* 0x008fc80000000000 */
[----:B------:R-:W3:Y:S08]  /*0ea0*/  I2F.RP R19, R8 ;  /* 0x0000000800137306 */ /* 0x000ef00000209400 */
[----:B---3--:R-:W3:Y:S02]  /*0eb0*/  MUFU.RCP R12, R19 ;  /* 0x00000013000c7308 */ /* 0x008ee40000001000 */
[----:B---3--:R-:W-:-:S06]  /*0ec0*/  VIADD R12, R12, 0xffffffe ;  /* 0x0ffffffe0c0c7836 */ /* 0x008fcc0000000000 */
[----:B------:R-:W3:Y:S01]  /*0ed0*/  F2I.FTZ.U32.TRUNC.NTZ R25, R12 ;  /* 0x0000000c00197305 */ /* 0x000ee2000021f000 */
[----:B------:R-:W-:Y:S01]  /*0ee0*/  IMAD.MOV.U32 R24, RZ, RZ, RZ ;  /* 0x000000ffff187224 */ /* 0x000fe200078e00ff */
[----:B-1----:R-:W-:Y:S02]  /*0ef0*/  IABS R6, R231 ;  /* 0x000000e700067213 */ /* 0x002fe40000000000 */
[----:B------:R-:W-:Y:S02]  /*0f00*/  IABS R7, R20 ;  /* 0x0000001400077213 */ /* 0x000fe40000000000 */
[----:B---3--:R-:W-:-:S05]  /*0f10*/  IADD3 R4, PT, PT, RZ, -R25, RZ ;  /* 0x80000019ff047210 */ /* 0x008fca0007ffe0ff */
        /* <DEDUP_REMOVED lines=17> */
[----:B----4-:R-:W-:-:S04]  /*1030*/  IMAD R4, R215, R11, RZ ;  /* 0x0000000bd7047224 */ /* 0x010fc800078e02ff */
[----:B------:R-:W-:Y:S01]  /*1040*/  @!P0 IMAD.MOV R9, RZ, RZ, -R9 ;  /* 0x000000ffff098224 */ /* 0x000fe200078e0a09 */
[----:B------:R-:W-:Y:S01]  /*1050*/  @!P1 LOP3.LUT R9, RZ, R20, RZ, 0x33, !PT ;  /* 0x00000014ff099212 */ /* 0x000fe200078e33ff */
[----:B------:R-:W-:-:S04]  /*1060*/  IMAD R4, R214, R19, R4 ;  /* 0x00000013d6047224 */ /* 0x000fc800078e0204 */
[----:B------:R-:W-:Y:S01]  /*1070*/  IMAD R13, R17, R9, RZ ;  /* 0x00000009110d7224 */ /* 0x000fe200078e02ff */
[----:B--2---:R-:W-:Y:S01]  /*1080*/  SHF.R.S32.HI R7, RZ, 0x1f, R0 ;  /* 0x0000001fff077819 */ /* 0x004fe20000011400 */
[----:B------:R-:W-:-:S04]  /*1090*/  IMAD R6, R23, R0, RZ ;  /* 0x0000000017067224 */ /* 0x000fc800078e02ff */
[C---:B------:R-:W-:Y:S02]  /*10a0*/  IMAD R6, R22.reuse, R7, R6 ;  /* 0x0000000716067224 */ /* 0x040fe400078e0206 */
[----:B------:R-:W-:-:S04]  /*10b0*/  IMAD.WIDE.U32 R22, R22, R0, RZ ;  /* 0x0000000016167225 */ /* 0x000fc800078e00ff */
[----:B------:R-:W-:Y:S02]  /*10c0*/  IMAD.IADD R23, R23, 0x1, R6 ;  /* 0x0000000117177824 */ /* 0x000fe400078e0206 */
[----:B------:R-:W-:Y:S01]  /*10d0*/  IMAD.WIDE.U32 R22, R11, R214, R22 ;  /* 0x000000d60b167225 */ /* 0x000fe200078e0016 */
[----:B------:R-:W-:-:S04]  /*10e0*/  SHF.R.S32.HI R6, RZ, 0x1f, R9 ;  /* 0x0000001fff067819 */ /* 0x000fc80000011409 */
[----:B------:R-:W-:Y:S01]  /*10f0*/  IADD3 R23, PT, PT, R23, R4, RZ ;  /* 0x0000000417177210 */ /* 0x000fe20007ffe0ff */
[----:B------:R-:W-:Y:S02]  /*1100*/  IMAD R4, R15, R0, RZ ;  /* 0x000000000f047224 */ /* 0x000fe400078e02ff */
[----:B------:R-:W-:Y:S02]  /*1110*/  IMAD R6, R16, R6, R13 ;  /* 0x0000000610067224 */ /* 0x000fe400078e020d */
[----:B------:R-:W-:-:S04]  /*1120*/  IMAD.WIDE.U32 R16, R9, R16, R22 ;  /* 0x0000001009107225 */ /* 0x000fc800078e0016 */
[----:B------:R-:W-:-:S04]  /*1130*/  IMAD.WIDE.U32 R12, R14, R0, RZ ;  /* 0x000000000e0c7225 */ /* 0x000fc800078e00ff */
[----:B------:R-:W-:Y:S01]  /*1140*/  IMAD R7, R14, R7, R4 ;  /* 0x000000070e077224 */ /* 0x000fe200078e0204 */
[----:B------:R-:W-:Y:S01]  /*1150*/  MOV R4, R16 ;  /* 0x0000001000047202 */ /* 0x000fe20000000f00 */
[----:B------:R-:W-:Y:S02]  /*1160*/  IMAD.IADD R0, R17, 0x1, R6 ;  /* 0x0000000111007824 */ /* 0x000fe400078e0206 */
[----:B------:R-:W-:Y:S01]  /*1170*/  IMAD.IADD R10, R13, 0x1, R7 ;  /* 0x000000010d0a7824 */ /* 0x000fe200078e0207 */
[----:B------:R-:W-:Y:S05]  /*1180*/  BRA `(.L_x_1577) ;  /* 0x00000004003c7947 */ /* 0x000fea0003800000 */
.L_x_1576:
[----:B------:R-:W2:Y:S01]  /*1190*/  LD.E R20, desc[UR4][R2.64+0x68] ;  /* 0x0000680402147980 */ /* 0x000ea2000c101900 */
[----:B------:R-:W-:-:S03]  /*11a0*/  ISETP.NE.AND P2, PT, R13, -0x1, PT ;  /* 0xffffffff0d00780c */ /* 0x000fc60003f45270 */
[----:B------:R-:W3:Y:S01]  /*11b0*/  LD.E.64 R214, desc[UR4][R2.64+0x38] ;  /* 0x0000380402d67980 */ /* 0x000ee2000c101b00 */
[----:B------:R-:W-:Y:S02]  /*11c0*/  MOV R206, R2 ;  /* 0x0000000200ce7202 */ /* 0x000fe40000000f00 */
[----:B------:R-:W-:Y:S01]  /*11d0*/  MOV R207, R3 ;  /* 0x0000000300cf7202 */ /* 0x000fe20000000f00 */
[----:B------:R4:W5:Y:S04]  /*11e0*/  LD.E.64 R28, desc[UR4][R2.64+0x58] ;  /* 0x00005804021c7980 */ /* 0x000968000c101b00 */
[----:B------:R-:W4:Y:S04]  /*11f0*/  LD.E.64 R216, desc[UR4][R206.64+0x40] ;  /* 0x00004004ced87980 */ /* 0x000f28000c101b00 */
[----:B------:R-:W4:Y:S04]  /*1200*/  @!P2 LD.E.64 R22, desc[UR4][R2.64+0x20] ;  /* 0x000020040216a980 */ /* 0x000f28000c101b00 */
[----:B------:R-:W4:Y:S04]  /*1210*/  @!P2 LD.E.64 R16, desc[UR4][R2.64+0x28] ;  /* 0x000028040210a980 */ /* 0x000f28000c101b00 */
[----:B------:R-:W4:Y:S01]  /*1220*/  LD.E.64 R14, desc[UR4][R206.64+0x50] ;  /* 0x00005004ce0e7980 */ /* 0x000f22000c101b00 */
[----:B------:R-:W-:Y:S01]  /*1230*/  IMAD.MOV.U32 R24, RZ, RZ, RZ ;  /* 0x000000ffff187224 */ /* 0x000fe200078e00ff */
[----:B------:R-:W-:-:S02]  /*1240*/  LEA R11, R148, 0xffffff00, 0x8 ;  /* 0xffffff00940b7811 */ /* 0x000fc400078e40ff */
[----:B------:R-:W-:Y:S02]  /*1250*/  CS2R R240, SRZ ;  /* 0x0000000000f07805 */ /* 0x000fe4000001ff00 */
[----:B------:R-:W-:Y:S02]  /*1260*/  MOV R19, RZ ;  /* 0x000000ff00137202 */ /* 0x000fe40000000f00 */
[----:B--2---:R-:W-:-:S04]  /*1270*/  IABS R0, R20 ;  /* 0x0000001400007213 */ /* 0x004fc80000000000 */
[----:B------:R-:W1:Y:S08]  /*1280*/  I2F.RP R8, R0 ;  /* 0x0000000000087306 */ /* 0x000e700000209400 */
[----:B-1----:R-:W1:Y:S02]  /*1290*/  MUFU.RCP R6, R8 ;  /* 0x0000000800067308 */ /* 0x002e640000001000 */
[----:B-1----:R-:W-:-:S06]  /*12a0*/  VIADD R6, R6, 0xffffffe ;  /* 0x0ffffffe06067836 */ /* 0x002fcc0000000000 */
[----:B------:R-:W1:Y:S01]  /*12b0*/  F2I.FTZ.U32.TRUNC.NTZ R25, R6 ;  /* 0x0000000600197305 */ /* 0x000e62000021f000 */
[----:B------:R-:W-:Y:S02]  /*12c0*/  IABS R7, R20 ;  /* 0x0000001400077213 */ /* 0x000fe40000000000 */
[----:B-1----:R-:W-:-:S05]  /*12d0*/  IADD3 R4, PT, PT, RZ, -R25, RZ ;  /* 0x80000019ff047210 */ /* 0x002fca0007ffe0ff */
        /* <DEDUP_REMOVED lines=12> */
[----:B----4-:R-:W-:Y:S02]  /*13a0*/  @!P2 IMAD R9, R23, R10, RZ ;  /* 0x0000000a1709a224 */ /* 0x010fe400078e02ff */
[----:B------:R-:W-:Y:S01]  /*13b0*/  @!P2 IMAD.IADD R25, R25, 0x1, R4 ;  /* 0x000000011919a824 */ /* 0x000fe200078e0204 */
[----:B------:R-:W-:Y:S02]  /*13c0*/  @P2 IADD3 R4, PT, PT, R12, R13, RZ ;  /* 0x0000000d0c042210 */ /* 0x000fe40007ffe0ff */
[----:B------:R-:W-:Y:S01]  /*13d0*/  @!P1 IADD3 R7, PT, PT, R7, -R0, RZ ;  /* 0x8000000007079210 */ /* 0x000fe20007ffe0ff */
[C---:B------:R-:W-:Y:S02]  /*13e0*/  @!P2 IMAD R9, R22.reuse, R8, R9 ;  /* 0x000000081609a224 */ /* 0x040fe400078e0209 */
[----:B------:R-:W-:Y:S01]  /*13f0*/  @!P2 IMAD.WIDE.U32 R24, R22, R10, R24 ;  /* 0x0000000a1618a225 */ /* 0x000fe200078e0018 */
[----:B------:R-:W-:-:S03]  /*1400*/  ISETP.GE.U32.AND P3, PT, R7, R0, PT ;  /* 0x000000000700720c */ /* 0x000fc60003f66070 */
[-C--:B------:R-:W-:Y:S02]  /*1410*/  @P2 IMAD R0, R215, R4.reuse, RZ ;  /* 0x00000004d7002224 */ /* 0x080fe400078e02ff */
[----:B------:R-:W-:Y:S01]  /*1420*/  @P2 IMAD.WIDE.U32 R22, R214, R4, RZ ;  /* 0x00000004d6162225 */ /* 0x000fe200078e00ff */
[----:B------:R-:W-:Y:S02]  /*1430*/  LOP3.LUT R4, R231, R20, RZ, 0x3c, !PT ;  /* 0x00000014e7047212 */ /* 0x000fe400078e3cff */
[----:B------:R-:W-:Y:S02]  /*1440*/  @!P1 IADD3 R6, PT, PT, R6, 0x1, RZ ;  /* 0x0000000106069810 */ /* 0x000fe40007ffe0ff */
[----:B------:R-:W-:Y:S02]  /*1450*/  ISETP.GE.AND P0, PT, R4, RZ, PT ;  /* 0x000000ff0400720c */ /* 0x000fe40003f06270 */
[----:B------:R-:W-:Y:S01]  /*1460*/  ISETP.NE.AND P1, PT, R20, RZ, PT ;  /* 0x000000ff1400720c */ /* 0x000fe20003f25270 */
[----:B------:R-:W-:Y:S01]  /*1470*/  @!P2 IMAD.IADD R9, R25, 0x1, R9 ;  /* 0x000000011909a824 */ /* 0x000fe200078e0209 */
[----:B------:R-:W-:Y:S01]  /*1480*/  @!P2 MOV R8, R24 ;  /* 0x000000180008a202 */ /* 0x000fe20000000f00 */
[----:B------:R-:W-:Y:S01]  /*1490*/  @P2 IMAD.MOV.U32 R8, RZ, RZ, R22 ;  /* 0x000000ffff082224 */ /* 0x000fe200078e0016 */
[----:B------:R-:W-:Y:S01]  /*14a0*/  @P2 IADD3 R9, PT, PT, R23, R0, RZ ;  /* 0x0000000017092210 */ /* 0x000fe20007ffe0ff */
[----:B------:R-:W-:Y:S01]  /*14b0*/  @!P2 IMAD R0, R217, R12, RZ ;  /* 0x0000000cd900a224 */ /* 0x000fe200078e02ff */
[----:B------:R-:W-:-:S02]  /*14c0*/  @!P2 SHF.R.S32.HI R7, RZ, 0x1f, R12 ;  /* 0x0000001fff07a819 */ /* 0x000fc4000001140c */
[----:B------:R-:W-:Y:S01]  /*14d0*/  @P3 IADD3 R6, PT, PT, R6, 0x1, RZ ;  /* 0x0000000106063810 */ /* 0x000fe20007ffe0ff */
[----:B------:R-:W-:-:S03]  /*14e0*/  IMAD.WIDE.U32 R22, R214, R11, R8 ;  /* 0x0000000bd6167225 */ /* 0x000fc600078e0008 */
[----:B------:R-:W-:Y:S01]  /*14f0*/  @!P0 IADD3 R6, PT, PT, -R6, RZ, RZ ;  /* 0x000000ff06068210 */ /* 0x000fe20007ffe1ff */
[----:B------:R-:W-:Y:S01]  /*1500*/  IMAD R4, R215, R11, RZ ;  /* 0x0000000bd7047224 */ /* 0x000fe200078e02ff */
[----:B------:R-:W-:Y:S01]  /*1510*/  @!P1 LOP3.LUT R6, RZ, R20, RZ, 0x33, !PT ;  /* 0x00000014ff069212 */ /* 0x000fe200078e33ff */
[----:B------:R-:W-:Y:S02]  /*1520*/  @!P2 IMAD R0, R7, R216, R0 ;  /* 0x000000d80700a224 */ /* 0x000fe400078e0200 */
[----:B------:R-:W-:Y:S01]  /*1530*/  @!P2 IMAD.WIDE.U32 R8, R216, R12, RZ ;  /* 0x0000000cd808a225 */ /* 0x000fe200078e00ff */
[----:B------:R-:W-:-:S03]  /*1540*/  @!P2 SHF.R.S32.HI R7, RZ, 0x1f, R10 ;  /* 0x0000001fff07a819 */ /* 0x000fc6000001140a */
[----:B------:R-:W-:Y:S01]  /*1550*/  IMAD.IADD R23, R23, 0x1, R4 ;  /* 0x0000000117177824 */ /* 0x000fe200078e0204 */
[----:B------:R-:W-:Y:S01]  /*1560*/  @!P2 MOV R24, R8 ;  /* 0x000000080018a202 */ /* 0x000fe20000000f00 */
[----:B------:R-:W-:Y:S01]  /*1570*/  @!P2 IMAD.IADD R25, R9, 0x1, R0 ;  /* 0x000000010919a824 */ /* 0x000fe200078e0200 */
[----:B------:R-:W-:Y:S01]  /*1580*/  SHF.R.S32.HI R4, RZ, 0x1f, R6 ;  /* 0x0000001fff047819 */ /* 0x000fe20000011406 */
[----:B------:R-:W-:Y:S01]  /*1590*/  @!P2 IMAD R0, R17, R10, RZ ;  /* 0x0000000a1100a224 */ /* 0x000fe200078e02ff */
[----:B------:R-:W-:Y:S01]  /*15a0*/  @P2 IADD3 R12, PT, PT, R12, R13, RZ ;  /* 0x0000000d0c0c2210 */ /* 0x000fe20007ffe0ff */
[----:B------:R-:W-:Y:S02]  /*15b0*/  IMAD R9, R15, R6, RZ ;  /* 0x000000060f097224 */ /* 0x000fe400078e02ff */
[C---:B------:R-:W-:Y:S02]  /*15c0*/  @!P2 IMAD R0, R16.reuse, R7, R0 ;  /* 0x000000071000a224 */ /* 0x040fe400078e0200 */
[----:B------:R-:W-:-:S04]  /*15d0*/  @!P2 IMAD.WIDE.U32 R16, R16, R10, R24 ;  /* 0x0000000a1010a225 */ /* 0x000fc800078e0018 */
[----:B------:R-:W-:-:S04]  /*15e0*/  IMAD.WIDE.U32 R22, R14, R6, R22 ;  /* 0x000000060e167225 */ /* 0x000fc800078e0016 */
[----:B------:R-:W-:Y:S02]  /*15f0*/  IMAD R9, R14, R4, R9 ;  /* 0x000000040e097224 */ /* 0x000fe400078e0209 */
[----:B------:R-:W-:Y:S01]  /*1600*/  @P2 IMAD.WIDE.U32 R14, R216, R12, RZ ;  /* 0x0000000cd80e2225 */ /* 0x000fe200078e00ff */
[----:B------:R-:W-:-:S03]  /*1610*/  @!P2 IADD3 R10, PT, PT, R17, R0, RZ ;  /* 0x00000000110aa210 */ /* 0x000fc60007ffe0ff */
[----:B------:R-:W-:Y:S01]  /*1620*/  @P2 IMAD R6, R217, R12, RZ ;  /* 0x0000000cd9062224 */ /* 0x000fe200078e02ff */
[----:B------:R-:W-:Y:S01]  /*1630*/  MOV R4, R22 ;  /* 0x0000001600047202 */ /* 0x000fe20000000f00 */
[----:B------:R-:W-:Y:S01]  /*1640*/  @!P2 IMAD.MOV.U32 R12, RZ, RZ, R16 ;  /* 0x000000ffff0ca224 */ /* 0x000fe200078e0010 */
[----:B------:R-:W-:Y:S01]  /*1650*/  IADD3 R0, PT, PT, R23, R9, RZ ;  /* 0x0000000917007210 */ /* 0x000fe20007ffe0ff */
[----:B------:R-:W-:Y:S01]  /*1660*/  @P2 IMAD.IADD R10, R15, 0x1, R6 ;  /* 0x000000010f0a2824 */ /* 0x000fe200078e0206 */
[----:B------:R-:W-:Y:S02]  /*1670*/  @P2 MOV R12, R14 ;  /* 0x0000000e000c2202 */ /* 0x000fe40000000f00 */
.L_x_1577:
[----:B------:R-:W-:Y:S05]  /*1680*/  BSYNC.RECONVERGENT B0 ;  /* 0x0000000000007941 */ /* 0x000fea0003800200 */
.L_x_1575:
        /* <DEDUP_REMOVED lines=29> */
[----:B-----5:R-:W-:Y:S01]  /*1860*/  IMAD R16, R19, R216, RZ ;  /* 0x000000d813107224 */ /* 0x020fe200078e02ff */
[----:B------:R-:W-:-:S07]  /*1870*/  SHF.L.U32 R219, R150, 0x3, RZ ;  /* 0x0000000396db7819 */ /* 0x000fce00000006ff */
[----:B------:R-:W-:-:S04]  /*1880*/  @P3 VIADD R21, R21, 0x1 ;  /* 0x0000000115153836 */ /* 0x000fc80000000000 */
[----:B------:R-:W-:Y:S01]  /*1890*/  @!P1 IMAD.MOV R21, RZ, RZ, -R21 ;  /* 0x000000ffff159224 */ /* 0x000fe200078e0a15 */
[----:B------:R-:W-:Y:S01]  /*18a0*/  @!P2 LOP3.LUT R21, RZ, R20, RZ, 0x33, !PT ;  /* 0x00000014ff15a212 */ /* 0x000fe200078e33ff */
[----:B------:R-:W-:Y:S01]  /*18b0*/  IMAD R13, R11, R217, R16 ;  /* 0x000000d90b0d7224 */ /* 0x000fe200078e0210 */
[----:B------:R-:W-:Y:S01]  /*18c0*/  LOP3.LUT R220, R219, 0x18, RZ, 0xc0, !PT ;  /* 0x00000018dbdc7812 */ /* 0x000fe200078ec0ff */
[----:B------:R-:W-:Y:S01]  /*18d0*/  IMAD.WIDE.U32 R30, R11, R216, RZ ;  /* 0x000000d80b1e7225 */ /* 0x000fe200078e00ff */
[----:B------:R-:W-:-:S03]  /*18e0*/  SHF.R.S32.HI R16, RZ, 0x1f, R21 ;  /* 0x0000001fff107819 */ /* 0x000fc60000011415 */
[-C--:B------:R-:W-:Y:S01]  /*18f0*/  IMAD R11, R29, R21.reuse, RZ ;  /* 0x000000151d0b7224 */ /* 0x080fe200078e02ff */
[----:B------:R-:W-:Y:S01]  /*1900*/  IADD3 R12, P2, P1, R30, R12, R220 ;  /* 0x0000000c1e0c7210 */ /* 0x000fe2000795e0dc */
[----:B------:R-:W-:Y:S02]  /*1910*/  IMAD.IADD R13, R31, 0x1, R13 ;  /* 0x000000011f0d7824 */ /* 0x000fe400078e020d */
[----:B------:R-:W-:-:S04]  /*1920*/  IMAD.WIDE.U32 R20, R28, R21, RZ ;  /* 0x000000151c147225 */ /* 0x000fc800078e00ff */
[----:B------:R-:W-:Y:S01]  /*1930*/  IMAD R11, R16, R28, R11 ;  /* 0x0000001c100b7224 */ /* 0x000fe200078e020b */
[----:B------:R-:W-:Y:S02]  /*1940*/  IADD3.X R13, PT, PT, R13, R10, RZ, P2, P1 ;  /* 0x0000000a0d0d7210 */ /* 0x000fe400017e24ff */
[----:B------:R-:W-:Y:S01]  /*1950*/  IADD3 R16, P1, PT, R12, R20, RZ ;  /* 0x000000140c107210 */ /* 0x000fe20007f3e0ff */
[----:B------:R-:W-:Y:S01]  /*1960*/  IMAD.IADD R12, R21, 0x1, R11 ;  /* 0x00000001150c7824 */ /* 0x000fe200078e020b */
[----:B------:R-:W1:Y:S04]  /*1970*/  S2UR UR6, SR_CgaCtaId ;  /* 0x00000000000679c3 */ /* 0x000e680000008800 */
[----:B------:R-:W-:Y:S02]  /*1980*/  IADD3.X R17, PT, PT, R13, R12, RZ, P1, !PT ;  /* 0x0000000c0d117210 */ /* 0x000fe40000ffe4ff */
[----:B------:R-:W-:-:S04]  /*1990*/  IADD3 R20, P1, PT, R220, R4, RZ ;  /* 0x00000004dc147210 */ /* 0x000fc80007f3e0ff */
[----:B------:R-:W-:Y:S02]  /*19a0*/  IADD3.X R21, PT, PT, RZ, R0, RZ, P1, !PT ;  /* 0x00000000ff157210 */ /* 0x000fe40000ffe4ff */
[----:B------:R-:W-:Y:S02]  /*19b0*/  IADD3 R218, PT, PT, -R5, R18, RZ ;  /* 0x0000001205da7210 */ /* 0x000fe40007ffe1ff */
[----:B------:R-:W-:Y:S01]  /*19c0*/  LOP3.LUT R237, R219, 0xc0, RZ, 0xc0, !PT ;  /* 0x000000c0dbed7812 */ /* 0x000fe200078ec0ff */
[----:B------:R-:W-:-:S03]  /*19d0*/  UMOV UR7, 0x400 ;  /* 0x0000040000077882 */ /* 0x000fc60000000000 */
[----:B------:R-:W-:Y:S02]  /*19e0*/  LOP3.LUT R237, R237, 0x18, R150, 0xf8, !PT ;  /* 0x00000018eded7812 */ /* 0x000fe400078ef896 */
[----:B------:R-:W-:Y:S02]  /*19f0*/  LOP3.LUT R236, R219, 0x1f20, RZ, 0xc0, !PT ;  /* 0x00001f20dbec7812 */ /* 0x000fe400078ec0ff */
[----:B------:R-:W-:Y:S01]  /*1a00*/  LOP3.LUT R239, R237, R220, RZ, 0x3c, !PT ;  /* 0x000000dcedef7212 */ /* 0x000fe200078e3cff */
[----:B-1----:R-:W-:-:S03]  /*1a10*/  ULEA UR6, UR6, UR7, 0x18 ;  /* 0x0000000706067291 */ /* 0x002fc6000f8ec0ff */
[----:B------:R-:W-:Y:S01]  /*1a20*/  LOP3.LUT R239, R236, R239, RZ, 0xfc, !PT ;  /* 0x000000efecef7212 */ /* 0x000fe200078efcff */
[----:B------:R-:W-:Y:S02]  /*1a30*/  BSSY.RECONVERGENT B0, `(.L_x_1578) ;  /* 0x0000032000007945 */ /* 0x000fe40003800200 */
[----:B------:R-:W-:-:S04]  /*1a40*/  IMAD.U32 R210, RZ, RZ, UR6 ;  /* 0x00000006ffd27e24 */ /* 0x000fc8000f8e00ff */
[----:B------:R-:W-:Y:S02]  /*1a50*/  IMAD R239, R239, 0x2, R210 ;  /* 0x00000002efef7824 */ /* 0x000fe400078e02d2 */
[----:B--2---:R-:W-:-:S04]  /*1a60*/  @P0 IMAD.WIDE.U32 R12, R8, R238, RZ ;  /* 0x000000ee080c0225 */ /* 0x004fc800078e00ff */
[----:B------:R-:W-:Y:S02]  /*1a70*/  @P0 IMAD R11, R9, R238, RZ ;  /* 0x000000ee090b0224 */ /* 0x000fe400078e02ff */
[----:B---3--:R-:W-:-:S04]  /*1a80*/  @!P0 IMAD.WIDE.U32 R28, R22, R232, RZ ;  /* 0x000000e8161c8225 */ /* 0x008fc800078e00ff */
[----:B------:R-:W-:Y:S02]  /*1a90*/  @!P0 IMAD.MOV.U32 R4, RZ, RZ, R28 ;  /* 0x000000ffff048224 */ /* 0x000fe400078e001c */
[----:B------:R-:W-:Y:S02]  /*1aa0*/  @!P0 IMAD R10, R23, R232, RZ ;  /* 0x000000e8170a8224 */ /* 0x000fe400078e02ff */
[----:B------:R-:W-:Y:S02]  /*1ab0*/  @P0 IMAD.MOV.U32 R4, RZ, RZ, R12 ;  /* 0x000000ffff040224 */ /* 0x000fe400078e000c */
[----:B------:R-:W-:Y:S01]  /*1ac0*/  @!P0 IMAD.IADD R10, R29, 0x1, R10 ;  /* 0x000000011d0a8824 */ /* 0x000fe200078e020a */
[----:B------:R-:W-:Y:S02]  /*1ad0*/  @P0 IADD3 R10, PT, PT, R13, R11, RZ ;  /* 0x0000000b0d0a0210 */ /* 0x000fe40007ffe0ff */
[----:B------:R-:W-:Y:S02]  /*1ae0*/  IADD3 R12, P1, PT, R220, R4, RZ ;  /* 0x00000004dc0c7210 */ /* 0x000fe40007f3e0ff */
[----:B------:R-:W-:-:S03]  /*1af0*/  SHF.R.U32.HI R22, RZ, 0x2, R150 ;  /* 0x00000002ff167819 */ /* 0x000fc60000011696 */
[----:B------:R-:W-:Y:S01]  /*1b00*/  IMAD.X R13, RZ, RZ, R10, P1 ;  /* 0x000000ffff0d7224 */ /* 0x000fe200008e060a */
[C---:B------:R-:W-:Y:S01]  /*1b10*/  ISETP.GE.AND P1, PT, R22.reuse, R218, PT ;  /* 0x000000da1600720c */ /* 0x040fe20003f26270 */
[----:B------:R-:W-:Y:S02]  /*1b20*/  IMAD R0, R217, R22, RZ ;  /* 0x00000016d9007224 */ /* 0x000fe400078e02ff */
[----:B------:R-:W-:-:S04]  /*1b30*/  IMAD.WIDE.U32 R16, R22, R216, R16 ;  /* 0x000000d816107225 */ /* 0x000fc800078e0010 */
[----:B------:R-:W-:Y:S02]  /*1b40*/  IMAD R227, R215, R22, RZ ;  /* 0x00000016d7e37224 */ /* 0x000fe400078e02ff */
[----:B------:R-:W-:Y:S01]  /*1b50*/  IMAD.WIDE.U32 R20, R22, R214, R20 ;  /* 0x000000d616147225 */ /* 0x000fe200078e0014 */
[----:B------:R-:W-:Y:S02]  /*1b60*/  IADD3 R229, PT, PT, R17, R0, RZ ;  /* 0x0000000011e57210 */ /* 0x000fe40007ffe0ff */
[----:B------:R-:W-:Y:S01]  /*1b70*/  MOV R23, RZ ;  /* 0x000000ff00177202 */ /* 0x000fe20000000f00 */
[----:B------:R-:W-:Y:S01]  /*1b80*/  IMAD.IADD R227, R21, 0x1, R227 ;  /* 0x0000000115e37824 */ /* 0x000fe200078e02e3 */
[----:B----4-:R-:W-:Y:S01]  /*1b90*/  LEA R226, P3, R20, R24, 0x1 ;  /* 0x0000001814e27211 */ /* 0x010fe200078608ff */
[-C--:B------:R-:W-:Y:S01]  /*1ba0*/  IMAD R0, R15, R231.reuse, RZ ;  /* 0x000000e70f007224 */ /* 0x080fe200078e02ff */
[----:B------:R-:W-:Y:S01]  /*1bb0*/  LEA R228, P2, R16, R26, 0x1 ;  /* 0x0000001a10e47211 */ /* 0x000fe200078408ff */
[----:B------:R-:W-:Y:S01]  /*1bc0*/  IMAD.WIDE.U32 R14, R14, R231, R12 ;  /* 0x000000e70e0e7225 */ /* 0x000fe200078e000c */
[----:B------:R-:W-:-:S02]  /*1bd0*/  LEA.HI.X R227, R20, R25, R227, 0x1, P3 ;  /* 0x0000001914e37211 */ /* 0x000fc400018f0ce3 */
[----:B------:R-:W-:Y:S01]  /*1be0*/  @!P0 MOV R11, R9 ;  /* 0x00000009000b8202 */ /* 0x000fe20000000f00 */
[----:B------:R-:W-:Y:S01]  /*1bf0*/  @!P0 IMAD.MOV.U32 R10, RZ, RZ, R8 ;  /* 0x000000ffff0a8224 */ /* 0x000fe200078e0008 */
[----:B------:R-:W-:Y:S01]  /*1c00*/  LEA.HI.X R229, R16, R27, R229, 0x1, P2 ;  /* 0x0000001b10e57211 */ /* 0x000fe200010f0ce5 */
[----:B------:R-:W-:Y:S01]  /*1c10*/  @P0 IMAD.MOV.U32 R11, RZ, RZ, R9 ;  /* 0x000000ffff0b0224 */ /* 0x000fe200078e0009 */
[----:B------:R-:W-:Y:S01]  /*1c20*/  @P0 MOV R10, R8 ;  /* 0x00000008000a0202 */ /* 0x000fe20000000f00 */
[----:B------:R-:W-:Y:S01]  /*1c30*/  IMAD.WIDE.U32 R20, R233, 0x40, R22 ;  /* 0x00000040e9147825 */ /* 0x000fe200078e0016 */
        /* <DEDUP_REMOVED lines=16> */
.L_x_1580:
[----:B------:R1:W-:Y:S02]  /*1d40*/  STS.128 [R239], RZ ;  /* 0x000000ffef007388 */ /* 0x0003e40000000c00 */
.L_x_1579:
[----:B------:R-:W-:Y:S05]  /*1d50*/  BSYNC.RECONVERGENT B0 ;  /* 0x0000000000007941 */ /* 0x000fea0003800200 */
.L_x_1578:
[----:B------:R-:W-:Y:S01]  /*1d60*/  VIADD R12, R22, 0x20 ;  /* 0x00000020160c7836 */ /* 0x000fe20000000000 */
[----:B------:R-:W-:Y:S01]  /*1d70*/  BSSY.RECONVERGENT B0, `(.L_x_1581) ;  /* 0x0000016000007945 */ /* 0x000fe20003800200 */
[----:B------:R-:W-:-:S03]  /*1d80*/  IMAD.SHL.U32 R0, R148, 0x100, RZ ;  /* 0x0000010094007824 */ /* 0x000fc600078e00ff */
[----:B------:R-:W-:Y:S02]  /*1d90*/  ISETP.GE.AND P0, PT, R12, R218, PT ;  /* 0x000000da0c00720c */ /* 0x000fe40003f06270 */
[----:B--2---:R-:W-:-:S04]  /*1da0*/  IADD3 R5, PT, PT, R221, 0x100, -R0 ;  /* 0x00000100dd057810 */ /* 0x004fc80007ffe800 */
[----:B------:R-:W-:-:S07]  /*1db0*/  ISETP.GE.AND P5, PT, R22, R5, PT ;  /* 0x000000051600720c */ /* 0x000fce0003fa6270 */
[----:B------:R-:W-:Y:S06]  /*1dc0*/  @P0 BRA `(.L_x_1582) ;  /* 0x0000000000400947 */ /* 0x000fec0003800000 */
[----:B------:R-:W-:-:S13]  /*1dd0*/  ISETP.GE.AND P0, PT, R220, R235, PT ;  /* 0x000000ebdc00720c */ /* 0x000fda0003f06270 */
[----:B------:R2:W-:Y:S01]  /*1de0*/  @P0 STS.128 [R239+0x800], RZ ;  /* 0x000800ffef000388 */ /* 0x0005e20000000c00 */
[----:B------:R-:W-:Y:S05]  /*1df0*/  @P0 BRA `(.L_x_1582) ;  /* 0x0000000000340947 */ /* 0x000fea0003800000 */
[----:B------:R-:W-:Y:S02]  /*1e00*/  IADD3 R9, P0, PT, R20, 0x20, RZ ;  /* 0x0000002014097810 */ /* 0x000fe40007f1e0ff */
[----:B------:R-:W-:Y:S02]  /*1e10*/  MOV R15, R17 ;  /* 0x00000011000f7202 */ /* 0x000fe40000000f00 */
[----:B------:R-:W-:Y:S01]  /*1e20*/  IADD3.X R4, PT, PT, RZ, R21, RZ, P0, !PT ;  /* 0x00000015ff047210 */ /* 0x000fe200007fe4ff */
        /* <DEDUP_REMOVED lines=10> */
.L_x_1582:
[----:B------:R-:W-:Y:S05]  /*1ed0*/  BSYNC.RECONVERGENT B0 ;  /* 0x0000000000007941 */ /* 0x000fea0003800200 */
.L_x_1581:
[----:B------:R-:W-:Y:S01]  /*1ee0*/  BSSY.RECONVERGENT B0, `(.L_x_1583) ;  /* 0x000000c000007945 */ /* 0x000fe20003800200 */
[C---:B------:R-:W-:Y:S02]  /*1ef0*/  SHF.L.U64.HI R7, R214.reuse, 0x5, R215 ;  /* 0x00000005d6077819 */ /* 0x040fe400000102d7 */
[----:B------:R-:W-:Y:S01]  /*1f00*/  SHF.L.U32 R4, R214, 0x5, RZ ;  /* 0x00000005d6047819 */ /* 0x000fe200000006ff */
        /* <DEDUP_REMOVED lines=8> */
.L_x_1585:
[----:B------:R4:W-:Y:S02]  /*1f90*/  STS.128 [R239+0x1000], RZ ;  /* 0x001000ffef007388 */ /* 0x0009e40000000c00 */
.L_x_1584:
[----:B------:R-:W-:Y:S05]  /*1fa0*/  BSYNC.RECONVERGENT B0 ;  /* 0x0000000000007941 */ /* 0x000fea0003800200 */
.L_x_1583:
        /* <DEDUP_REMOVED lines=21> */
.L_x_1587:
[----:B------:R-:W-:Y:S05]  /*2100*/  BSYNC.RECONVERGENT B0 ;  /* 0x0000000000007941 */ /* 0x000fea0003800200 */
.L_x_1586:
[----:B------:R-:W-:Y:S01]  /*2110*/  BSSY.RECONVERGENT B0, `(.L_x_1588) ;  /* 0x000000d000007945 */ /* 0x000fe20003800200 */
[----:B------:R-:W-:Y:S02]  /*2120*/  ISETP.GE.AND P2, PT, R10, R5, PT ;  /* 0x000000050a00720c */ /* 0x000fe40003f46270 */
[----:B---3--:R-:W-:Y:S01]  /*2130*/  IADD3 R8, PT, PT, R22, 0xe0, RZ ;  /* 0x000000e016087810 */ /* 0x008fe20007ffe0ff */
        /* <DEDUP_REMOVED lines=10> */
.L_x_1589:
[----:B------:R-:W-:Y:S05]  /*21e0*/  BSYNC.RECONVERGENT B0 ;  /* 0x0000000000007941 */ /* 0x000fea0003800200 */
.L_x_1588:
[----:B------:R-:W-:Y:S01]  /*21f0*/  BSSY.RECONVERGENT B0, `(.L_x_1590) ;  /* 0x000000c000007945 */ /* 0x000fe20003800200 */
[----:B------:R-:W-:-:S03]  /*2200*/  ISETP.GE.AND P1, PT, R8, R5, PT ;  /* 0x000000050800720c */ /* 0x000fc60003f26270 */
[----:B------:R-:W-:Y:S10]  /*2210*/  @P0 BRA `(.L_x_1591) ;  /* 0x0000000000240947 */ /* 0x000ff40003800000 */
        /* <DEDUP_REMOVED lines=9> */
.L_x_1591:
[----:B------:R-:W-:Y:S05]  /*22b0*/  BSYNC.RECONVERGENT B0 ;  /* 0x0000000000007941 */ /* 0x000fea0003800200 */
.L_x_1590:
        /* <DEDUP_REMOVED lines=14> */
.L_x_1593:
[----:B------:R-:W-:Y:S05]  /*23a0*/  BSYNC.RECONVERGENT B0 ;  /* 0x0000000000007941 */ /* 0x000fea0003800200 */
.L_x_1592:
        /* <DEDUP_REMOVED lines=11> */
.L_x_1595:
[----:B------:R-:W-:Y:S05]  /*2460*/  BSYNC.RECONVERGENT B0 ;  /* 0x0000000000007941 */ /* 0x000fea0003800200 */
.L_x_1594:
        /* <DEDUP_REMOVED lines=14> */
.L_x_1597:
[----:B------:R-:W-:Y:S05]  /*2550*/  BSYNC.RECONVERGENT B0 ;  /* 0x0000000000007941 */ /* 0x000fea0003800200 */
.L_x_1596:
        /* <DEDUP_REMOVED lines=12> */
.L_x_1599:
[----:B------:R-:W-:Y:S05]  /*2620*/  BSYNC.RECONVERGENT B0 ;  /* 0x0000000000007941 */ /* 0x000fea0003800200 */
.L_x_1598:
[----:B------:R-:W0:Y:S04]  /*2630*/  LDGDEPBAR ;  /* 0x00000000000079af */ /* 0x000e280000000000 */
[----:B-1----:R1:W5:Y:S04]  /*2640*/  LD.E R17, desc[UR4][R2.64+0x184] ;  /* 0x0001840402117980 */ /* 0x002368000c101900 */
[----:B------:R1:W5:Y:S01]  /*2650*/  LD.E R16, desc[UR4][R2.64+0x188] ;  /* 0x0001880402107980 */ /* 0x000362000c101900 */
[C---:B------:R-:W-:Y:S02]  /*2660*/  SHF.L.U64.HI R6, R216.reuse, 0x5, R217 ;  /* 0x00000005d8067819 */ /* 0x040fe400000102d9 */
        /* <DEDUP_REMOVED lines=13> */
.L_x_1602:
[----:B------:R1:W-:Y:S01]  /*2740*/  STS.128 [R239+0x5000], RZ ;  /* 0x005000ffef007388 */ /* 0x0003e20000000c00 */
[----:B------:R-:W-:Y:S05]  /*2750*/  BRA `(.L_x_1603) ;  /* 0x0000000000047947 */ /* 0x000fea0003800000 */
.L_x_1601:
[----:B------:R1:W-:Y:S02]  /*2760*/  STS.128 [R239+0x5000], RZ ;  /* 0x005000ffef007388 */ /* 0x0003e40000000c00 */
.L_x_1603:
[----:B------:R-:W-:Y:S05]  /*2770*/  BSYNC.RECONVERGENT B0 ;  /* 0x0000000000007941 */ /* 0x000fea0003800200 */
.L_x_1600:
[----:B------:R-:W-:Y:S01]  /*2780*/  ISETP.GE.AND P1, PT, R12, R5, PT ;  /* 0x000000050c00720c */ /* 0x000fe20003f26270 */
[C---:B------:R-:W-:Y:S01]  /*2790*/  IMAD.SHL.U32 R7, R150.reuse, 0x10, RZ ;  /* 0x0000001096077824 */ /* 0x040fe200078e00ff */
[----:B------:R-:W-:Y:S01]  /*27a0*/  SHF.R.U32.HI R208, RZ, 0x1, R150 ;  /* 0x00000001ffd07819 */ /* 0x000fe20000011696 */
[----:B------:R-:W-:Y:S01]  /*27b0*/  IMAD.SHL.U32 R142, R150, 0x20, RZ ;  /* 0x00000020968e7824 */ /* 0x000fe200078e00ff */
[----:B------:R-:W-:Y:S01]  /*27c0*/  LEA R12, P2, R4, R228, 0x1 ;  /* 0x000000e4040c7211 */ /* 0x000fe200078408ff */
[----:B------:R-:W-:Y:S01]  /*27d0*/  IMAD.SHL.U32 R151, R150, 0x4, RZ ;  /* 0x0000000496977824 */ /* 0x000fe200078e00ff */
[----:B------:R-:W-:Y:S01]  /*27e0*/  LOP3.LUT R209, R7, 0x3e00, RZ, 0xc0, !PT ;  /* 0x00003e0007d17812 */ /* 0x000fe200078ec0ff */
[----:B------:R-:W-:Y:S01]  /*27f0*/  BSSY.RECONVERGENT B0, `(.L_x_1604) ;  /* 0x000001a000007945 */ /* 0x000fe20003800200 */
[----:B------:R-:W-:Y:S02]  /*2800*/  LOP3.LUT R21, R208, 0x8, RZ, 0xc0, !PT ;  /* 0x00000008d0157812 */ /* 0x000fe400078ec0ff */
[----:B------:R-:W-:-:S02]  /*2810*/  LEA.HI.X R13, R4, R229, R6, 0x1, P2 ;  /* 0x000000e5040d7211 */ /* 0x000fc400010f0c06 */
[----:B------:R-:W-:Y:S01]  /*2820*/  LOP3.LUT R7, R7, 0x100, RZ, 0xc0, !PT ;  /* 0x0000010007077812 */ /* 0x000fe200078ec0ff */
[----:B------:R1:W-:Y:S01]  /*2830*/  @P1 STS.128 [R239+0x5800], RZ ;  /* 0x005800ffef001388 */ /* 0x0003e20000000c00 */
[----:B------:R-:W-:Y:S02]  /*2840*/  LOP3.LUT R11, R142, 0xc0, RZ, 0xc0, !PT ;  /* 0x000000c08e0b7812 */ /* 0x000fe400078ec0ff */
[----:B------:R-:W-:Y:S02]  /*2850*/  LOP3.LUT R6, R151, 0x18, RZ, 0xc0, !PT ;  /* 0x0000001897067812 */ /* 0x000fe400078ec0ff */
[--C-:B------:R-:W-:Y:S02]  /*2860*/  LOP3.LUT R21, R21, 0xc0, R142.reuse, 0xf8, !PT ;  /* 0x000000c015157812 */ /* 0x100fe400078ef88e */
[----:B------:R-:W-:Y:S02]  /*2870*/  LOP3.LUT R9, R209, 0x20, R142, 0xf8, !PT ;  /* 0x00000020d1097812 */ /* 0x000fe400078ef88e */
[----:B------:R-:W-:-:S02]  /*2880*/  ISETP.GE.AND P2, PT, R10, R5, PT ;  /* 0x000000050a00720c */ /* 0x000fc40003f46270 */
[-C--:B------:R-:W-:Y:S02]  /*2890*/  ISETP.GE.AND P0, PT, R26, R5.reuse, PT ;  /* 0x000000051a00720c */ /* 0x080fe40003f06270 */
[-C--:B------:R-:W-:Y:S02]  /*28a0*/  ISETP.GE.AND P5, PT, R24, R5.reuse, PT ;  /* 0x000000051800720c */ /* 0x080fe40003fa6270 */
[-C--:B------:R-:W-:Y:S02]  /*28b0*/  ISETP.GE.AND P4, PT, R20, R5.reuse, PT ;  /* 0x000000051400720c */ /* 0x080fe40003f86270 */
[----:B------:R-:W-:Y:S02]  /*28c0*/  ISETP.GE.AND P3, PT, R14, R5, PT ;  /* 0x000000050e00720c */ /* 0x000fe40003f66270 */
[----:B------:R-:W-:Y:S02]  /*28d0*/  LOP3.LUT R7, R7, 0x20, R142, 0xf8, !PT ;  /* 0x0000002007077812 */ /* 0x000fe400078ef88e */
[----:B------:R-:W-:-:S02]  /*28e0*/  LOP3.LUT R4, R11, 0x8, R150, 0xf8, !PT ;  /* 0x000000080b047812 */ /* 0x000fc400078ef896 */
[----:B------:R-:W-:Y:S02]  /*28f0*/  LOP3.LUT R21, R21, R6, RZ, 0x3c, !PT ;  /* 0x0000000615157212 */ /* 0x000fe400078e3cff */
[----:B------:R-:W-:Y:S01]  /*2900*/  LOP3.LUT R10, R9, 0x100, R142, 0xf8, !PT ;  /* 0x00000100090a7812 */ /* 0x000fe200078ef88e */
        /* <DEDUP_REMOVED lines=8> */
.L_x_1605:
[----:B------:R-:W-:Y:S05]  /*2990*/  BSYNC.RECONVERGENT B0 ;  /* 0x0000000000007941 */ /* 0x000fea0003800200 */
.L_x_1604:
[----:B------:R1:W-:Y:S01]  /*29a0*/  @P0 STS.128 [R239+0x6000], RZ ;  /* 0x006000ffef000388 */ /* 0x0003e20000000c00 */
[----:B------:R-:W-:Y:S01]  /*29b0*/  ISETP.GE.AND P1, PT, R8, R5, PT ;  /* 0x000000050800720c */ /* 0x000fe20003f26270 */
[----:B------:R-:W-:Y:S01]  /*29c0*/  BSSY.RECONVERGENT B0, `(.L_x_1606) ;  /* 0x000000f000007945 */ /* 0x000fe20003800200 */
[----:B------:R-:W-:Y:S02]  /*29d0*/  LOP3.LUT R7, R7, R4, R6, 0xf6, !PT ;  /* 0x0000000407077212 */ /* 0x000fe400078ef606 */
[----:B------:R-:W-:-:S03]  /*29e0*/  LOP3.LUT R5, R10, R21, RZ, 0xfc, !PT ;  /* 0x000000150a057212 */ /* 0x000fc600078efcff */
[--C-:B------:R-:W-:Y:S02]  /*29f0*/  IMAD R61, R7, 0x2, R210.reuse ;  /* 0x00000002073d7824 */ /* 0x100fe400078e02d2 */
[----:B------:R-:W-:Y:S01]  /*2a00*/  IMAD R40, R5, 0x2, R210 ;  /* 0x0000000205287824 */ /* 0x000fe200078e02d2 */
        /* <DEDUP_REMOVED lines=10> */
.L_x_1607:
[----:B------:R-:W-:Y:S05]  /*2ab0*/  BSYNC.RECONVERGENT B0 ;  /* 0x0000000000007941 */ /* 0x000fea0003800200 */
.L_x_1606:
        /* <DEDUP_REMOVED lines=12> */
.L_x_1609:
[----:B------:R-:W-:Y:S05]  /*2b80*/  BSYNC.RECONVERGENT B0 ;  /* 0x0000000000007941 */ /* 0x000fea0003800200 */
.L_x_1608:
        /* <DEDUP_REMOVED lines=15> */
.L_x_1611:
[----:B------:R-:W-:Y:S05]  /*2c80*/  BSYNC.RECONVERGENT B0 ;  /* 0x0000000000007941 */ /* 0x000fea0003800200 */
.L_x_1610:
        /* <DEDUP_REMOVED lines=12> */
.L_x_1613:
[----:B------:R-:W-:Y:S05]  /*2d50*/  BSYNC.RECONVERGENT B0 ;  /* 0x0000000000007941 */ /* 0x000fea0003800200 */
.L_x_1612:
        /* <DEDUP_REMOVED lines=15> */
.L_x_1615:
[----:B------:R-:W-:Y:S05]  /*2e50*/  BSYNC.RECONVERGENT B0 ;  /* 0x0000000000007941 */ /* 0x000fea0003800200 */
.L_x_1614:
        /* <DEDUP_REMOVED lines=13> */
.L_x_1617:
[----:B------:R-:W-:Y:S05]  /*2f30*/  BSYNC.RECONVERGENT B0 ;  /* 0x0000000000007941 */ /* 0x000fea0003800200 */
.L_x_1616:
[----:B-1----:R-:W-:Y:S01]  /*2f40*/  LDSM.16.M88.4 R12, [R40] ;  /* 0x00000000280c783b */ /* 0x002fe20000000200 */
[----:B------:R-:W-:Y:S01]  /*2f50*/  IMAD.MOV.U32 R134, RZ, RZ, 0x20 ;  /* 0x00000020ff867424 */ /* 0x000fe200078e00ff */
[C---:B------:R-:W-:Y:S01]  /*2f60*/  LOP3.LUT P0, R23, R150.reuse, 0x4, RZ, 0xc0, !PT ;  /* 0x0000000496177812 */ /* 0x040fe2000780c0ff */
[----:B------:R-:W-:Y:S01]  /*2f70*/  IMAD.SHL.U32 R204, R150, 0x2, RZ ;  /* 0x0000000296cc7824 */ /* 0x000fe200078e00ff */
[----:B------:R-:W1:Y:S01]  /*2f80*/  LDSM.16.M88.4 R28, [R61+0x1000] ;  /* 0x001000003d1c783b */ /* 0x000e620000000200 */
[----:B-----5:R-:W-:Y:S01]  /*2f90*/  IADD3 R17, PT, PT, R221, -R18, -R17 ;  /* 0x80000012dd117210 */ /* 0x020fe20007ffe811 */
[----:B------:R-:W-:Y:S01]  /*2fa0*/  BSSY.RECONVERGENT B1, `(.L_x_1618) ;  /* 0x0000346000017945 */ /* 0x000fe20003800200 */
[----:B------:R-:W-:Y:S01]  /*2fb0*/  SEL R134, R134, 0xffffffe0, !P0 ;  /* 0xffffffe086867807 */ /* 0x000fe20004000000 */
[----:B------:R-:W2:Y:S01]  /*2fc0*/  LDSM.16.M88.4 R48, [R61+0x4c00] ;  /* 0x004c00003d30783b */ /* 0x000ea20000000200 */
[----:B------:R-:W-:-:S03]  /*2fd0*/  LOP3.LUT R204, R204, 0x6, RZ, 0xc0, !PT ;  /* 0x00000006cccc7812 */ /* 0x000fc600078ec0ff */
[----:B------:R-:W-:Y:S01]  /*2fe0*/  IMAD.IADD R60, R40, 0x1, R134 ;  /* 0x00000001283c7824 */ /* 0x000fe200078e0286 */
[----:B------:R-:W-:Y:S01]  /*2ff0*/  LDSM.16.M88.4 R36, [R61+0x1400] ;  /* 0x001400003d24783b */ /* 0x000fe20000000200 */
[----:B------:R-:W-:-:S03]  /*3000*/  IMAD.IADD R149, R134, 0x1, R61 ;  /* 0x0000000186957824 */ /* 0x000fc600078e023d */
[----:B------:R-:W-:Y:S04]  /*3010*/  LDSM.16.M88.4 R4, [R60] ;  /* 0x000000003c04783b */ /* 0x000fe80000000200 */
[----:B------:R-:W3:Y:S04]  /*3020*/  LDSM.16.M88.4 R8, [R149+0x1000] ;  /* 0x001000009508783b */ /* 0x000ee80000000200 */
[----:B------:R-:W4:Y:S04]  /*3030*/  LDSM.16.M88.4 R56, [R149+0x4c00] ;  /* 0x004c00009538783b */ /* 0x000f280000000200 */
[----:B------:R-:W4:Y:S04]  /*3040*/  LDSM.16.M88.4 R44, [R149+0x1400] ;  /* 0x00140000952c783b */ /* 0x000f280000000200 */
[----:B------:R-:W4:Y:S04]  /*3050*/  LDSM.16.M88.4 R32, [R61+0x1800] ;  /* 0x001800003d20783b */ /* 0x000f280000000200 */
[----:B------:R-:W4:Y:S04]  /*3060*/  LDSM.16.M88.4 R64, [R149+0x1800] ;  /* 0x001800009540783b */ /* 0x000f280000000200 */
[----:B------:R-:W0:Y:S01]  /*3070*/  LDGDEPBAR ;  /* 0x00000000000079af */ /* 0x000e220000000000 */
[C---:B-1----:R-:W-:Y:S08]  /*3080*/  HMMA.16816.F32 R68, R12.reuse, R28, RZ ;  /* 0x0000001c0c44723c */ /* 0x042ff000000018ff */
[C---:B--2---:R-:W-:Y:S08]  /*3090*/  HMMA.16816.F32 R52, R12.reuse, R50, RZ ;  /* 0x000000320c34723c */ /* 0x044ff000000018ff */
[----:B------:R-:W-:Y:S08]  /*30a0*/  HMMA.16816.F32 R28, R12, R30, RZ ;  /* 0x0000001e0c1c723c */ /* 0x000ff000000018ff */
[----:B---3--:R-:W-:Y:S01]  /*30b0*/  HMMA.16816.F32 R68, R4, R8, R68 ;  /* 0x000000080444723c */ /* 0x008fe20000001844 */
[----:B------:R-:W-:-:S04]  /*30c0*/  LOP3.LUT R9, R208, 0x1f0, RZ, 0xc0, !PT ;  /* 0x000001f0d0097812 */ /* 0x000fc800078ec0ff */
[----:B------:R-:W-:Y:S01]  /*30d0*/  LOP3.LUT R8, R9, 0x7, R22, 0xf8, !PT ;  /* 0x0000000709087812 */ /* 0x000fe200078ef816 */
[----:B------:R-:W-:Y:S01]  /*30e0*/  VIADD R22, R148, 0xffffffff ;  /* 0xffffffff94167836 */ /* 0x000fe20000000000 */
[----:B------:R-:W-:Y:S01]  /*30f0*/  IADD3 R9, PT, PT, R16, R221, -R18 ;  /* 0x000000dd10097210 */ /* 0x000fe20007ffe812 */
[----:B----4-:R-:W-:Y:S02]  /*3100*/  HMMA.16816.F32 R52, R4, R58, R52 ;  /* 0x0000003a0434723c */ /* 0x010fe40000001834 */
[----:B------:R-:W-:Y:S02]  /*3110*/  IMAD.SHL.U32 R77, R22, 0x100, RZ ;  /* 0x00000100164d7824 */ /* 0x000fe400078e00ff */
[----:B------:R-:W-:-:S03]  /*3120*/  IMAD R8, R233, 0x40, R8 ;  /* 0x00000040e9087824 */ /* 0x000fc600078e0208 */
[----:B------:R-:W-:Y:S01]  /*3130*/  LOP3.LUT R62, R77, R204, RZ, 0xfc, !PT ;  /* 0x000000cc4d3e7212 */ /* 0x000fe200078efcff */
[----:B------:R-:W-:Y:S01]  /*3140*/  HMMA.16816.F32 R24, R12, R36, RZ ;  /* 0x000000240c18723c */ /* 0x000fe200000018ff */
[C---:B------:R-:W-:Y:S02]  /*3150*/  IMAD.IADD R58, R8.reuse, 0x1, R17 ;  /* 0x00000001083a7824 */ /* 0x040fe400078e0211 */
[----:B------:R-:W-:Y:S01]  /*3160*/  IMAD.IADD R8, R8, 0x1, R9 ;  /* 0x0000000108087824 */ /* 0x000fe200078e0209 */
[----:B------:R-:W1:Y:S01]  /*3170*/  LDSM.16.M88.4 R16, [R61+0x1c00] ;  /* 0x001c00003d10783b */ /* 0x000e620000000200 */
[----:B------:R-:W-:Y:S01]  /*3180*/  VIADD R9, R62, 0xf9 ;  /* 0x000000f93e097836 */ /* 0x000fe20000000000 */
[----:B------:R-:W-:Y:S01]  /*3190*/  VIMNMX R224, PT, PT, RZ, R58, !PT ;  /* 0x0000003affe07248 */ /* 0x000fe20007fe0100 */
[----:B------:R-:W-:Y:S01]  /*31a0*/  VIADD R42, R58, 0x8 ;  /* 0x000000083a2a7836 */ /* 0x000fe20000000000 */
[----:B------:R-:W-:Y:S01]  /*31b0*/  HMMA.16816.F32 R28, R4, R10, R28 ;  /* 0x0000000a041c723c */ /* 0x000fe2000000181c */
[--C-:B------:R-:W-:Y:S01]  /*31c0*/  VIADDMNMX R223, R8, 0x1, R221.reuse, PT ;  /* 0x0000000108df7846 */ /* 0x100fe200038001dd */
[----:B------:R-:W-:Y:S01]  /*31d0*/  VIADD R50, R62, 0x40 ;  /* 0x000000403e327836 */ /* 0x000fe20000000000 */
[----:B------:R-:W-:Y:S01]  /*31e0*/  VIADDMNMX R221, R8, 0x9, R221, PT ;  /* 0x0000000908dd7846 */ /* 0x000fe200038001dd */
[----:B------:R-:W-:Y:S01]  /*31f0*/  VIADD R8, R62, 0x1 ;  /* 0x000000013e087836 */ /* 0x000fe20000000000 */
[----:B------:R-:W-:-:S02]  /*3200*/  ISETP.GT.AND P5, PT, R58, R9, PT ;  /* 0x000000093a00720c */ /* 0x000fc40003fa4270 */
[C---:B------:R-:W-:Y:S01]  /*3210*/  ISETP.GE.AND P2, PT, R9.reuse, R223, PT ;  /* 0x000000df0900720c */ /* 0x040fe20003f46270 */
[----:B------:R-:W-:Y:S01]  /*3220*/  HMMA.16816.F32 R36, R12, R38, RZ ;  /* 0x000000260c24723c */ /* 0x000fe200000018ff */
[----:B------:R-:W-:Y:S02]  /*3230*/  ISETP.GT.AND P0, PT, R42, R9, PT ;  /* 0x000000092a00720c */ /* 0x000fe40003f04270 */
[----:B------:R-:W-:Y:S01]  /*3240*/  ISETP.GE.AND P1, PT, R9, R221, PT ;  /* 0x000000dd0900720c */ /* 0x000fe20003f26270 */
[----:B------:R-:W-:Y:S01]  /*3250*/  VIADD R9, R62, 0x8 ;  /* 0x000000083e097836 */ /* 0x000fe20000000000 */
[----:B------:R-:W-:Y:S02]  /*3260*/  ISETP.GT.AND P3, PT, R42, R62, PT ;  /* 0x0000003e2a00720c */ /* 0x000fe40003f64270 */
[----:B------:R-:W-:Y:S01]  /*3270*/  FSEL R43, R53, -INF , !P5 ;  /* 0xff800000352b7808 */ /* 0x000fe20006800000 */
[----:B------:R-:W-:Y:S01]  /*3280*/  HMMA.16816.F32 R24, R4, R44, R24 ;  /* 0x0000002c0418723c */ /* 0x000fe20000001818 */
[----:B------:R-:W-:-:S02]  /*3290*/  ISETP.GT.AND P4, PT, R58, R8, PT ;  /* 0x000000083a00720c */ /* 0x000fc40003f84270 */
[----:B------:R-:W-:Y:S02]  /*32a0*/  FSEL R20, R70, -INF , !P3 ;  /* 0xff80000046147808 */ /* 0x000fe40005800000 */
[----:B------:R-:W-:Y:S02]  /*32b0*/  FSEL R43, R43, -INF , !P2 ;  /* 0xff8000002b2b7808 */ /* 0x000fe40005000000 */
[----:B------:R-:W-:Y:S02]  /*32c0*/  FSEL R41, R55, -INF , !P0 ;  /* 0xff80000037297808 */ /* 0x000fe40004000000 */
[C---:B------:R-:W-:Y:S02]  /*32d0*/  ISETP.GE.AND P5, PT, R8.reuse, R223, PT ;  /* 0x000000df0800720c */ /* 0x040fe40003fa6270 */
[----:B------:R-:W-:Y:S02]  /*32e0*/  ISETP.GE.AND P3, PT, R8, R221, PT ;  /* 0x000000dd0800720c */ /* 0x000fe40003f66270 */
[----:B------:R-:W-:Y:S01]  /*32f0*/  ISETP.GT.AND P2, PT, R42, R8, PT ;  /* 0x000000082a00720c */ /* 0x000fe20003f44270 */
[----:B------:R-:W-:Y:S01]  /*3300*/  VIADD R8, R62, 0x9 ;  /* 0x000000093e087836 */ /* 0x000fe20000000000 */
[----:B------:R-:W-:-:S02]  /*3310*/  ISETP.GT.AND P0, PT, R58, R9, PT ;  /* 0x000000093a00720c */ /* 0x000fc40003f04270 */
[----:B------:R-:W-:Y:S02]  /*3320*/  FSEL R69, R69, -INF , !P4 ;  /* 0xff80000045457808 */ /* 0x000fe40006000000 */
[----:B------:R-:W-:Y:S02]  /*3330*/  ISETP.GE.AND P4, PT, R9, R223, PT ;  /* 0x000000df0900720c */ /* 0x000fe40003f86270 */
[----:B------:R-:W-:Y:S02]  /*3340*/  FSEL R71, R71, -INF , !P2 ;  /* 0xff80000047477808 */ /* 0x000fe40005000000 */
[----:B------:R-:W-:Y:S02]  /*3350*/  FSEL R28, R28, -INF , !P0 ;  /* 0xff8000001c1c7808 */ /* 0x000fe40004000000 */
[----:B------:R-:W-:Y:S02]  /*3360*/  FSEL R111, R69, -INF , !P5 ;  /* 0xff800000456f7808 */ /* 0x000fe40006800000 */
[----:B------:R-:W-:-:S02]  /*3370*/  ISETP.GT.AND P5, PT, R42, R9, PT ;  /* 0x000000092a00720c */ /* 0x000fc40003fa4270 */
[----:B------:R-:W-:Y:S02]  /*3380*/  ISETP.GT.AND P2, PT, R58, R8, PT ;  /* 0x000000083a00720c */ /* 0x000fe40003f44270 */
[----:B------:R-:W-:Y:S02]  /*3390*/  FSEL R41, R41, -INF , !P1 ;  /* 0xff80000029297808 */ /* 0x000fe40004800000 */
[----:B------:R-:W-:Y:S02]  /*33a0*/  FSEL R81, R71, -INF , !P3 ;  /* 0xff80000047517808 */ /* 0x000fe40005800000 */
[----:B------:R-:W-:Y:S01]  /*33b0*/  FSEL R51, R28, -INF , !P4 ;  /* 0xff8000001c337808 */ /* 0x000fe20006000000 */
[----:B------:R-:W-:Y:S01]  /*33c0*/  VIADD R28, R62, 0x10 ;  /* 0x000000103e1c7836 */ /* 0x000fe20000000000 */
[----:B------:R-:W-:Y:S02]  /*33d0*/  ISETP.GE.AND P1, PT, R9, R221, PT ;  /* 0x000000dd0900720c */ /* 0x000fe40003f26270 */
[----:B------:R-:W-:-:S02]  /*33e0*/  ISETP.GE.AND P3, PT, R8, R223, PT ;  /* 0x000000df0800720c */ /* 0x000fc40003f66270 */
[----:B------:R-:W-:Y:S02]  /*33f0*/  ISETP.GE.AND P0, PT, R8, R221, PT ;  /* 0x000000dd0800720c */ /* 0x000fe40003f06270 */
[----:B------:R-:W-:Y:S02]  /*3400*/  ISETP.GT.AND P4, PT, R42, R8, PT ;  /* 0x000000082a00720c */ /* 0x000fe40003f84270 */
[----:B------:R-:W-:Y:S01]  /*3410*/  HMMA.16816.F32 R8, R12, R32, RZ ;  /* 0x000000200c08723c */ /* 0x000fe200000018ff */
[----:B------:R-:W-:Y:S01]  /*3420*/  FSEL R30, R30, -INF , !P5 ;  /* 0xff8000001e1e7808 */ /* 0x000fe20006800000 */
[----:B------:R-:W-:Y:S01]  /*3430*/  VIADD R32, R62, 0x11 ;  /* 0x000000113e207836 */ /* 0x000fe20000000000 */
[----:B------:R-:W-:Y:S02]  /*3440*/  FSEL R29, R29, -INF , !P2 ;  /* 0xff8000001d1d7808 */ /* 0x000fe40005000000 */
[----:B------:R-:W-:Y:S02]  /*3450*/  ISETP.GT.AND P5, PT, R58, R28, PT ;  /* 0x0000001c3a00720c */ /* 0x000fe40003fa4270 */
[----:B------:R-:W-:-:S02]  /*3460*/  FSEL R79, R30, -INF , !P1 ;  /* 0xff8000001e4f7808 */ /* 0x000fc40004800000 */
[----:B------:R-:W-:Y:S02]  /*3470*/  FSEL R109, R29, -INF , !P3 ;  /* 0xff8000001d6d7808 */ /* 0x000fe40005800000 */
[C---:B------:R-:W-:Y:S02]  /*3480*/  ISETP.GE.AND P2, PT, R28.reuse, R223, PT ;  /* 0x000000df1c00720c */ /* 0x040fe40003f46270 */
[----:B------:R-:W-:Y:S02]  /*3490*/  ISETP.GE.AND P1, PT, R28, R221, PT ;  /* 0x000000dd1c00720c */ /* 0x000fe40003f26270 */
[----:B------:R-:W-:Y:S02]  /*34a0*/  ISETP.GT.AND P3, PT, R42, R28, PT ;  /* 0x0000001c2a00720c */ /* 0x000fe40003f64270 */
[----:B------:R-:W-:Y:S02]  /*34b0*/  FSEL R75, R31, -INF , !P4 ;  /* 0xff8000001f4b7808 */ /* 0x000fe40006000000 */
[----:B------:R-:W-:Y:S01]  /*34c0*/  HMMA.16816.F32 R28, R4, R46, R36 ;  /* 0x0000002e041c723c */ /* 0x000fe20000001824 */
[----:B------:R-:W-:Y:S01]  /*34d0*/  FSEL R24, R24, -INF , !P5 ;  /* 0xff80000018187808 */ /* 0x000fe20006800000 */
[----:B------:R-:W2:Y:S01]  /*34e0*/  LDSM.16.M88.4 R44, [R149+0x1c00] ;  /* 0x001c0000952c783b */ /* 0x000ea20000000200 */
[----:B------:R-:W-:-:S02]  /*34f0*/  ISETP.GT.AND P4, PT, R58, R32, PT ;  /* 0x000000203a00720c */ /* 0x000fc40003f84270 */
[----:B------:R-:W-:Y:S01]  /*3500*/  FSEL R75, R75, -INF , !P0 ;  /* 0xff8000004b4b7808 */ /* 0x000fe20004000000 */
[----:B------:R-:W3:Y:S01]  /*3510*/  LDSM.16.M88.4 R36, [R61+0x2000] ;  /* 0x002000003d24783b */ /* 0x000ee20000000200 */
[----:B------:R-:W-:Y:S01]  /*3520*/  FSEL R97, R24, -INF , !P2 ;  /* 0xff80000018617808 */ /* 0x000fe20005000000 */
[----:B------:R-:W-:Y:S01]  /*3530*/  HMMA.16816.F32 R8, R4, R64, R8 ;  /* 0x000000400408723c */ /* 0x000fe20000001808 */
[----:B------:R-:W-:Y:S01]  /*3540*/  ISETP.GE.AND P5, PT, R32, R223, PT ;  /* 0x000000df2000720c */ /* 0x000fe20003fa6270 */
[----:B------:R-:W-:Y:S01]  /*3550*/  VIADD R24, R62, 0x19 ;  /* 0x000000193e187836 */ /* 0x000fe20000000000 */
[----:B------:R-:W-:Y:S02]  /*3560*/  ISETP.GE.AND P0, PT, R32, R221, PT ;  /* 0x000000dd2000720c */ /* 0x000fe40003f06270 */
[----:B------:R-:W-:Y:S01]  /*3570*/  ISETP.GT.AND P2, PT, R42, R32, PT ;  /* 0x000000202a00720c */ /* 0x000fe20003f44270 */
[----:B------:R-:W-:Y:S01]  /*3580*/  VIADD R32, R62, 0x18 ;  /* 0x000000183e207836 */ /* 0x000fe20000000000 */
[----:B------:R-:W-:-:S02]  /*3590*/  FSEL R26, R26, -INF , !P3 ;  /* 0xff8000001a1a7808 */ /* 0x000fc40005800000 */
[----:B------:R-:W-:Y:S02]  /*35a0*/  FSEL R25, R25, -INF , !P4 ;  /* 0xff80000019197808 */ /* 0x000fe40006000000 */
[----:B------:R-:W-:Y:S02]  /*35b0*/  FSEL R73, R26, -INF , !P1 ;  /* 0xff8000001a497808 */ /* 0x000fe40004800000 */
[----:B------:R-:W-:Y:S02]  /*35c0*/  FSEL R85, R25, -INF , !P5 ;  /* 0xff80000019557808 */ /* 0x000fe40006800000 */
[----:B------:R-:W-:Y:S02]  /*35d0*/  ISETP.GT.AND P3, PT, R58, R32, PT ;  /* 0x000000203a00720c */ /* 0x000fe40003f64270 */
[C---:B------:R-:W-:Y:S02]  /*35e0*/  ISETP.GE.AND P4, PT, R32.reuse, R223, PT ;  /* 0x000000df2000720c */ /* 0x040fe40003f86270 */
[----:B------:R-:W-:-:S02]  /*35f0*/  ISETP.GE.AND P1, PT, R32, R221, PT ;  /* 0x000000dd2000720c */ /* 0x000fc40003f26270 */
[----:B------:R-:W-:Y:S02]  /*3600*/  ISETP.GT.AND P5, PT, R42, R32, PT ;  /* 0x000000202a00720c */ /* 0x000fe40003fa4270 */
[----:B------:R-:W-:Y:S01]  /*3610*/  HMMA.16816.F32 R32, R12, R34, RZ ;  /* 0x000000220c20723c */ /* 0x000fe200000018ff */
[----:B------:R-:W-:Y:S02]  /*3620*/  FSEL R28, R28, -INF , !P3 ;  /* 0xff8000001c1c7808 */ /* 0x000fe40005800000 */
[----:B------:R-:W-:Y:S02]  /*3630*/  FSEL R27, R27, -INF , !P2 ;  /* 0xff8000001b1b7808 */ /* 0x000fe40005000000 */
[----:B------:R-:W-:Y:S01]  /*3640*/  FSEL R252, R28, -INF , !P4 ;  /* 0xff8000001cfc7808 */ /* 0x000fe20006000000 */
[----:B------:R-:W-:Y:S01]  /*3650*/  VIADD R28, R62, 0x20 ;  /* 0x000000203e1c7836 */ /* 0x000fe20000000000 */
[----:B------:R-:W-:Y:S02]  /*3660*/  ISETP.GT.AND P2, PT, R58, R24, PT ;  /* 0x000000183a00720c */ /* 0x000fe40003f44270 */
[----:B------:R-:W-:-:S02]  /*3670*/  FSEL R71, R27, -INF , !P0 ;  /* 0xff8000001b477808 */ /* 0x000fc40004000000 */
[C---:B------:R-:W-:Y:S02]  /*3680*/  ISETP.GE.AND P3, PT, R24.reuse, R223, PT ;  /* 0x000000df1800720c */ /* 0x040fe40003f66270 */
[----:B------:R-:W-:Y:S02]  /*3690*/  ISETP.GE.AND P0, PT, R24, R221, PT ;  /* 0x000000dd1800720c */ /* 0x000fe40003f06270 */
[----:B------:R-:W-:Y:S02]  /*36a0*/  ISETP.GT.AND P4, PT, R42, R24, PT ;  /* 0x000000182a00720c */ /* 0x000fe40003f84270 */
[----:B-1----:R-:W-:Y:S01]  /*36b0*/  HMMA.16816.F32 R24, R12, R16, RZ ;  /* 0x000000100c18723c */ /* 0x002fe200000018ff */
[----:B------:R-:W-:Y:S01]  /*36c0*/  FSEL R30, R30, -INF , !P5 ;  /* 0xff8000001e1e7808 */ /* 0x000fe20006800000 */
[----:B------:R-:W-:Y:S01]  /*36d0*/  VIADD R16, R62, 0x21 ;  /* 0x000000213e107836 */ /* 0x000fe20000000000 */
[----:B------:R-:W-:Y:S02]  /*36e0*/  ISETP.GT.AND P5, PT, R58, R28, PT ;  /* 0x0000001c3a00720c */ /* 0x000fe40003fa4270 */
[----:B------:R-:W-:-:S02]  /*36f0*/  FSEL R29, R29, -INF , !P2 ;  /* 0xff8000001d1d7808 */ /* 0x000fc40005000000 */
[----:B------:R-:W-:Y:S01]  /*3700*/  ISETP.GE.AND P2, PT, R28, R223, PT ;  /* 0x000000df1c00720c */ /* 0x000fe20003f46270 */
[----:B------:R-:W-:Y:S01]  /*3710*/  HMMA.16816.F32 R32, R4, R66, R32 ;  /* 0x000000420420723c */ /* 0x000fe20000001820 */
[----:B------:R-:W-:Y:S01]  /*3720*/  FSEL R31, R31, -INF , !P4 ;  /* 0xff8000001f1f7808 */ /* 0x000fe20006000000 */
[----:B------:R-:W1:Y:S01]  /*3730*/  LDSM.16.M88.4 R64, [R149+0x2000] ;  /* 0x002000009540783b */ /* 0x000e620000000200 */
[----:B------:R-:W-:Y:S02]  /*3740*/  FSEL R8, R8, -INF , !P5 ;  /* 0xff80000008087808 */ /* 0x000fe40006800000 */
[----:B------:R-:W-:Y:S02]  /*3750*/  FSEL R132, R29, -INF , !P3 ;  /* 0xff8000001d847808 */ /* 0x000fe40005800000 */
[----:B------:R-:W-:Y:S02]  /*3760*/  ISETP.GT.AND P3, PT, R42, R28, PT ;  /* 0x0000001c2a00720c */ /* 0x000fe40003f64270 */
[----:B------:R-:W-:-:S02]  /*3770*/  ISETP.GT.AND P4, PT, R58, R16, PT ;  /* 0x000000103a00720c */ /* 0x000fc40003f84270 */
[----:B------:R-:W-:Y:S01]  /*3780*/  FSEL R63, R31, -INF , !P0 ;  /* 0xff8000001f3f7808 */ /* 0x000fe20004000000 */
[----:B--2---:R-:W-:Y:S01]  /*3790*/  HMMA.16816.F32 R24, R4, R44, R24 ;  /* 0x0000002c0418723c */ /* 0x004fe20000001818 */
[----:B------:R-:W-:Y:S01]  /*37a0*/  FSEL R126, R8, -INF , !P2 ;  /* 0xff800000087e7808 */ /* 0x000fe20005000000 */
[----:B------:R-:W-:Y:S01]  /*37b0*/  VIADD R8, R62, 0x29 ;  /* 0x000000293e087836 */ /* 0x000fe20000000000 */
[----:B------:R-:W-:Y:S01]  /*37c0*/  FSEL R69, R30, -INF , !P1 ;  /* 0xff8000001e457808 */ /* 0x000fe20004800000 */
[----:B------:R-:W-:Y:S01]  /*37d0*/  VIADD R44, R62, 0x30 ;  /* 0x000000303e2c7836 */ /* 0x000fe20000000000 */
[C---:B------:R-:W-:Y:S02]  /*37e0*/  ISETP.GE.AND P5, PT, R16.reuse, R223, PT ;  /* 0x000000df1000720c */ /* 0x040fe40003fa6270 */
[-C--:B------:R-:W-:Y:S02]  /*37f0*/  ISETP.GE.AND P0, PT, R16, R221.reuse, PT ;  /* 0x000000dd1000720c */ /* 0x080fe40003f06270 */
[----:B------:R-:W-:Y:S01]  /*3800*/  ISETP.GT.AND P2, PT, R42, R16, PT ;  /* 0x000000102a00720c */ /* 0x000fe20003f44270 */
[----:B------:R-:W-:Y:S01]  /*3810*/  VIADD R16, R62, 0x28 ;  /* 0x000000283e107836 */ /* 0x000fe20000000000 */
[----:B------:R-:W-:-:S02]  /*3820*/  ISETP.GE.AND P1, PT, R28, R221, PT ;  /* 0x000000dd1c00720c */ /* 0x000fc40003f26270 */
[----:B------:R-:W-:Y:S01]  /*3830*/  FSEL R10, R10, -INF , !P3 ;  /* 0xff8000000a0a7808 */ /* 0x000fe20005800000 */
[----:B------:R-:W2:Y:S01]  /*3840*/  LDSM.16.M88.4 R28, [R61+0x2400] ;  /* 0x002400003d1c783b */ /* 0x000ea20000000200 */
[----:B------:R-:W-:Y:S02]  /*3850*/  FSEL R9, R9, -INF , !P4 ;  /* 0xff80000009097808 */ /* 0x000fe40006000000 */
[----:B------:R-:W-:Y:S02]  /*3860*/  FSEL R59, R10, -INF , !P1 ;  /* 0xff8000000a3b7808 */ /* 0x000fe40004800000 */
[----:B------:R-:W-:Y:S02]  /*3870*/  FSEL R250, R9, -INF , !P5 ;  /* 0xff80000009fa7808 */ /* 0x000fe40006800000 */
[----:B------:R-:W-:Y:S02]  /*3880*/  ISETP.GT.AND P3, PT, R58, R16, PT ;  /* 0x000000103a00720c */ /* 0x000fe40003f64270 */
[----:B------:R-:W-:-:S02]  /*3890*/  ISETP.GE.AND P4, PT, R16, R223, PT ;  /* 0x000000df1000720c */ /* 0x000fc40003f86270 */
[----:B------:R-:W-:Y:S02]  /*38a0*/  ISETP.GE.AND P1, PT, R16, R221, PT ;  /* 0x000000dd1000720c */ /* 0x000fe40003f26270 */
[----:B------:R-:W-:Y:S02]  /*38b0*/  ISETP.GT.AND P5, PT, R42, R16, PT ;  /* 0x000000102a00720c */ /* 0x000fe40003fa4270 */
[----:B------:R-:W-:Y:S01]  /*38c0*/  HMMA.16816.F32 R16, R12, R18, RZ ;  /* 0x000000120c10723c */ /* 0x000fe200000018ff */
[----:B------:R-:W-:Y:S02]  /*38d0*/  FSEL R11, R11, -INF , !P2 ;  /* 0xff8000000b0b7808 */ /* 0x000fe40005000000 */
[----:B------:R-:W-:Y:S02]  /*38e0*/  FSEL R32, R32, -INF , !P3 ;  /* 0xff80000020207808 */ /* 0x000fe40005800000 */
[----:B------:R-:W-:Y:S02]  /*38f0*/  FSEL R55, R11, -INF , !P0 ;  /* 0xff8000000b377808 */ /* 0x000fe40004000000 */
[----:B------:R-:W-:Y:S01]  /*3900*/  FSEL R248, R32, -INF , !P4 ;  /* 0xff80000020f87808 */ /* 0x000fe20006000000 */
[----:B------:R-:W-:Y:S01]  /*3910*/  VIADD R32, R62, 0x31 ;  /* 0x000000313e207836 */ /* 0x000fe20000000000 */
[----:B------:R-:W-:-:S02]  /*3920*/  ISETP.GT.AND P2, PT, R58, R8, PT ;  /* 0x000000083a00720c */ /* 0x000fc40003f44270 */
[C---:B------:R-:W-:Y:S02]  /*3930*/  ISETP.GE.AND P3, PT, R8.reuse, R223, PT ;  /* 0x000000df0800720c */ /* 0x040fe40003f66270 */
[----:B------:R-:W-:Y:S02]  /*3940*/  ISETP.GE.AND P0, PT, R8, R221, PT ;  /* 0x000000dd0800720c */ /* 0x000fe40003f06270 */
[----:B------:R-:W-:Y:S02]  /*3950*/  ISETP.GT.AND P4, PT, R42, R8, PT ;  /* 0x000000082a00720c */ /* 0x000fe40003f84270 */
[----:B---3--:R-:W-:Y:S01]  /*3960*/  HMMA.16816.F32 R8, R12, R36, RZ ;  /* 0x000000240c08723c */ /* 0x008fe200000018ff */
[----:B------:R-:W-:Y:S02]  /*3970*/  FSEL R34, R34, -INF , !P5 ;  /* 0xff80000022227808 */ /* 0x000fe40006800000 */
[----:B------:R-:W-:Y:S02]  /*3980*/  ISETP.GT.AND P5, PT, R58, R44, PT ;  /* 0x0000002c3a00720c */ /* 0x000fe40003fa4270 */
[----:B------:R-:W-:-:S02]  /*3990*/  FSEL R33, R33, -INF , !P2 ;  /* 0xff80000021217808 */ /* 0x000fc40005000000 */
[----:B------:R-:W-:Y:S01]  /*39a0*/  ISETP.GE.AND P2, PT, R44, R223, PT ;  /* 0x000000df2c00720c */ /* 0x000fe20003f46270 */
[----:B------:R-:W-:Y:S01]  /*39b0*/  HMMA.16816.F32 R16, R4, R46, R16 ;  /* 0x0000002e0410723c */ /* 0x000fe20000001810 */
[----:B------:R-:W-:Y:S02]  /*39c0*/  FSEL R35, R35, -INF , !P4 ;  /* 0xff80000023237808 */ /* 0x000fe40006000000 */
[----:B------:R-:W-:Y:S02]  /*39d0*/  FSEL R24, R24, -INF , !P5 ;  /* 0xff80000018187808 */ /* 0x000fe40006800000 */
[----:B------:R-:W-:Y:S02]  /*39e0*/  FSEL R53, R34, -INF , !P1 ;  /* 0xff80000022357808 */ /* 0x000fe40004800000 */
[----:B------:R-:W-:Y:S01]  /*39f0*/  FSEL R124, R33, -INF , !P3 ;  /* 0xff800000217c7808 */ /* 0x000fe20005800000 */
[----:B------:R-:W-:Y:S01]  /*3a00*/  HMMA.16816.F32 R36, R12, R38, RZ ;  /* 0x000000260c24723c */ /* 0x000fe200000018ff */
[----:B------:R-:W-:-:S02]  /*3a10*/  ISETP.GE.AND P1, PT, R44, R221, PT ;  /* 0x000000dd2c00720c */ /* 0x000fc40003f26270 */
[----:B------:R-:W-:Y:S02]  /*3a20*/  ISETP.GT.AND P3, PT, R42, R44, PT ;  /* 0x0000002c2a00720c */ /* 0x000fe40003f64270 */
[----:B------:R-:W-:Y:S01]  /*3a30*/  ISETP.GT.AND P4, PT, R58, R32, PT ;  /* 0x000000203a00720c */ /* 0x000fe20003f84270 */
[----:B------:R-:W3:Y:S01]  /*3a40*/  LDSM.16.M88.4 R44, [R149+0x2400] ;  /* 0x00240000952c783b */ /* 0x000ee20000000200 */
[----:B------:R-:W-:Y:S01]  /*3a50*/  FSEL R83, R35, -INF , !P0 ;  /* 0xff80000023537808 */ /* 0x000fe20004000000 */
[----:B-1----:R-:W-:Y:S01]  /*3a60*/  HMMA.16816.F32 R8, R4, R64, R8 ;  /* 0x000000400408723c */ /* 0x002fe20000001808 */
[----:B------:R-:W-:Y:S01]  /*3a70*/  FSEL R246, R24, -INF , !P2 ;  /* 0xff80000018f67808 */ /* 0x000fe20005000000 */
[----:B------:R-:W-:Y:S01]  /*3a80*/  VIADD R24, R62, 0x39 ;  /* 0x000000393e187836 */ /* 0x000fe20000000000 */
[C---:B------:R-:W-:Y:S02]  /*3a90*/  ISETP.GE.AND P5, PT, R32.reuse, R223, PT ;  /* 0x000000df2000720c */ /* 0x040fe40003fa6270 */
[----:B------:R-:W-:-:S02]  /*3aa0*/  ISETP.GE.AND P0, PT, R32, R221, PT ;  /* 0x000000dd2000720c */ /* 0x000fc40003f06270 */
[----:B------:R-:W-:Y:S01]  /*3ab0*/  ISETP.GT.AND P2, PT, R42, R32, PT ;  /* 0x000000202a00720c */ /* 0x000fe20003f44270 */
[----:B------:R-:W-:Y:S01]  /*3ac0*/  VIADD R32, R62, 0x38 ;  /* 0x000000383e207836 */ /* 0x000fe20000000000 */
[----:B------:R-:W-:Y:S02]  /*3ad0*/  FSEL R26, R26, -INF , !P3 ;  /* 0xff8000001a1a7808 */ /* 0x000fe40005800000 */
[----:B------:R-:W-:Y:S01]  /*3ae0*/  FSEL R25, R25, -INF , !P4 ;  /* 0xff80000019197808 */ /* 0x000fe20006000000 */
[----:B------:R-:W-:Y:S01]  /*3af0*/  HMMA.16816.F32 R36, R4, R66, R36 ;  /* 0x000000420424723c */ /* 0x000fe20000001824 */
[----:B------:R-:W-:Y:S01]  /*3b00*/  FSEL R89, R26, -INF , !P1 ;  /* 0xff8000001a597808 */ /* 0x000fe20004800000 */
[----:B------:R-:W-:Y:S01]  /*3b10*/  LDSM.16.M88.4 R64, [R149+0x2800] ;  /* 0x002800009540783b */ /* 0x000fe20000000200 */
[----:B------:R-:W-:Y:S02]  /*3b20*/  FSEL R140, R25, -INF , !P5 ;  /* 0xff800000198c7808 */ /* 0x000fe40006800000 */
[----:B------:R-:W-:-:S02]  /*3b30*/  ISETP.GT.AND P3, PT, R58, R32, PT ;  /* 0x000000203a00720c */ /* 0x000fc40003f64270 */
[C---:B------:R-:W-:Y:S02]  /*3b40*/  ISETP.GE.AND P4, PT, R32.reuse, R223, PT ;  /* 0x000000df2000720c */ /* 0x040fe40003f86270 */
[----:B------:R-:W-:Y:S02]  /*3b50*/  ISETP.GE.AND P1, PT, R32, R221, PT ;  /* 0x000000dd2000720c */ /* 0x000fe40003f26270 */
[----:B------:R-:W-:Y:S02]  /*3b60*/  ISETP.GT.AND P5, PT, R42, R32, PT ;  /* 0x000000202a00720c */ /* 0x000fe40003fa4270 */
[----:B------:R-:W1:Y:S01]  /*3b70*/  LDSM.16.M88.4 R32, [R61+0x2800] ;  /* 0x002800003d20783b */ /* 0x000e620000000200 */
[----:B------:R-:W-:Y:S02]  /*3b80*/  FSEL R27, R27, -INF , !P2 ;  /* 0xff8000001b1b7808 */ /* 0x000fe40005000000 */
[----:B------:R-:W-:Y:S02]  /*3b90*/  FSEL R16, R16, -INF , !P3 ;  /* 0xff80000010107808 */ /* 0x000fe40005800000 */
[----:B------:R-:W-:-:S02]  /*3ba0*/  FSEL R93, R27, -INF , !P0 ;  /* 0xff8000001b5d7808 */ /* 0x000fc40004000000 */
[----:B------:R-:W-:Y:S01]  /*3bb0*/  FSEL R244, R16, -INF , !P4 ;  /* 0xff80000010f47808 */ /* 0x000fe20006000000 */
[----:B------:R-:W-:Y:S01]  /*3bc0*/  VIADD R16, R62, 0x41 ;  /* 0x000000413e107836 */ /* 0x000fe20000000000 */
[-C--:B------:R-:W-:Y:S02]  /*3bd0*/  ISETP.GT.AND P2, PT, R58, R24.reuse, PT ;  /* 0x000000183a00720c */ /* 0x080fe40003f44270 */
[C---:B------:R-:W-:Y:S02]  /*3be0*/  ISETP.GE.AND P3, PT, R24.reuse, R223, PT ;  /* 0x000000df1800720c */ /* 0x040fe40003f66270 */
[----:B------:R-:W-:Y:S02]  /*3bf0*/  ISETP.GE.AND P0, PT, R24, R221, PT ;  /* 0x000000dd1800720c */ /* 0x000fe40003f06270 */
[----:B------:R-:W-:Y:S02]  /*3c00*/  ISETP.GT.AND P4, PT, R42, R24, PT ;  /* 0x000000182a00720c */ /* 0x000fe40003f84270 */
[----:B--2---:R-:W-:Y:S01]  /*3c10*/  HMMA.16816.F32 R24, R12, R28, RZ ;  /* 0x0000001c0c18723c */ /* 0x004fe200000018ff */
[----:B------:R-:W-:-:S02]  /*3c20*/  FSEL R18, R18, -INF , !P5 ;  /* 0xff80000012127808 */ /* 0x000fc40006800000 */
[----:B------:R-:W-:Y:S02]  /*3c30*/  ISETP.GT.AND P5, PT, R58, R50, PT ;  /* 0x000000323a00720c */ /* 0x000fe40003fa4270 */
[----:B------:R-:W-:Y:S02]  /*3c40*/  FSEL R17, R17, -INF , !P2 ;  /* 0xff80000011117808 */ /* 0x000fe40005000000 */
[----:B------:R-:W-:Y:S01]  /*3c50*/  ISETP.GE.AND P2, PT, R50, R223, PT ;  /* 0x000000df3200720c */ /* 0x000fe20003f46270 */
[----:B------:R-:W-:Y:S01]  /*3c60*/  HMMA.16816.F32 R28, R12, R30, RZ ;  /* 0x0000001e0c1c723c */ /* 0x000fe200000018ff */
[----:B------:R-:W-:Y:S02]  /*3c70*/  FSEL R19, R19, -INF , !P4 ;  /* 0xff80000013137808 */ /* 0x000fe40006000000 */
[----:B------:R-:W-:Y:S02]  /*3c80*/  FSEL R8, R8, -INF , !P5 ;  /* 0xff80000008087808 */ /* 0x000fe40006800000 */
[----:B------:R-:W-:-:S02]  /*3c90*/  FSEL R99, R19, -INF , !P0 ;  /* 0xff80000013637808 */ /* 0x000fc40004000000 */
[----:B------:R-:W-:Y:S01]  /*3ca0*/  FSEL R234, R8, -INF , !P2 ;  /* 0xff80000008ea7808 */ /* 0x000fe20005000000 */
[----:B------:R-:W-:Y:S01]  /*3cb0*/  VIADD R8, R62, 0x49 ;  /* 0x000000493e087836 */ /* 0x000fe20000000000 */
[----:B------:R-:W-:Y:S02]  /*3cc0*/  FSEL R144, R17, -INF , !P3 ;  /* 0xff80000011907808 */ /* 0x000fe40005800000 */
[-C--:B------:R-:W-:Y:S01]  /*3cd0*/  ISETP.GT.AND P4, PT, R58, R16.reuse, PT ;  /* 0x000000103a00720c */ /* 0x080fe20003f84270 */
[C---:B---3--:R-:W-:Y:S01]  /*3ce0*/  HMMA.16816.F32 R24, R4.reuse, R44, R24 ;  /* 0x0000002c0418723c */ /* 0x048fe20000001818 */
[C---:B------:R-:W-:Y:S02]  /*3cf0*/  ISETP.GE.AND P5, PT, R16.reuse, R223, PT ;  /* 0x000000df1000720c */ /* 0x040fe40003fa6270 */
[-C--:B------:R-:W-:Y:S02]  /*3d00*/  ISETP.GE.AND P0, PT, R16, R221.reuse, PT ;  /* 0x000000dd1000720c */ /* 0x080fe40003f06270 */
[----:B------:R-:W-:Y:S01]  /*3d10*/  ISETP.GT.AND P2, PT, R42, R16, PT ;  /* 0x000000102a00720c */ /* 0x000fe20003f44270 */
[----:B------:R-:W-:Y:S01]  /*3d20*/  VIADD R16, R62, 0x48 ;  /* 0x000000483e107836 */ /* 0x000fe20000000000 */
[----:B------:R-:W-:Y:S01]  /*3d30*/  ISETP.GT.AND P3, PT, R42, R50, PT ;  /* 0x000000322a00720c */ /* 0x000fe20003f64270 */
[----:B------:R-:W-:Y:S01]  /*3d40*/  HMMA.16816.F32 R28, R4, R46, R28 ;  /* 0x0000002e041c723c */ /* 0x000fe2000000181c */
[----:B------:R-:W-:Y:S01]  /*3d50*/  FSEL R95, R18, -INF , !P1 ;  /* 0xff800000125f7808 */ /* 0x000fe20004800000 */
[----:B------:R-:W-:Y:S01]  /*3d60*/  LDSM.16.M88.4 R44, [R149+0x2c00] ;  /* 0x002c0000952c783b */ /* 0x000fe20000000200 */
[----:B------:R-:W-:Y:S01]  /*3d70*/  ISETP.GE.AND P1, PT, R50, R221, PT ;  /* 0x000000dd3200720c */ /* 0x000fe20003f26270 */
[----:B------:R-:W-:Y:S01]  /*3d80*/  VIADD R50, R62, 0x80 ;  /* 0x000000803e327836 */ /* 0x000fe20000000000 */
[----:B------:R-:W-:-:S02]  /*3d90*/  FSEL R10, R10, -INF , !P3 ;  /* 0xff8000000a0a7808 */ /* 0x000fc40005800000 */
[----:B------:R-:W-:Y:S02]  /*3da0*/  FSEL R9, R9, -INF , !P4 ;  /* 0xff80000009097808 */ /* 0x000fe40006000000 */
[----:B------:R-:W-:Y:S02]  /*3db0*/  ISETP.GT.AND P3, PT, R58, R16, PT ;  /* 0x000000103a00720c */ /* 0x000fe40003f64270 */
[----:B------:R-:W-:Y:S02]  /*3dc0*/  FSEL R115, R10, -INF , !P1 ;  /* 0xff8000000a737808 */ /* 0x000fe40004800000 */
[----:B------:R-:W-:Y:S02]  /*3dd0*/  FSEL R212, R9, -INF , !P5 ;  /* 0xff80000009d47808 */ /* 0x000fe40006800000 */
[C---:B------:R-:W-:Y:S02]  /*3de0*/  ISETP.GE.AND P4, PT, R16.reuse, R223, PT ;  /* 0x000000df1000720c */ /* 0x040fe40003f86270 */
[----:B------:R-:W-:-:S02]  /*3df0*/  ISETP.GE.AND P1, PT, R16, R221, PT ;  /* 0x000000dd1000720c */ /* 0x000fc40003f26270 */
[----:B------:R-:W-:Y:S02]  /*3e00*/  ISETP.GT.AND P5, PT, R42, R16, PT ;  /* 0x000000102a00720c */ /* 0x000fe40003fa4270 */
[----:B------:R-:W-:Y:S01]  /*3e10*/  FSEL R11, R11, -INF , !P2 ;  /* 0xff8000000b0b7808 */ /* 0x000fe20005000000 */
[----:B------:R-:W2:Y:S01]  /*3e20*/  LDSM.16.M88.4 R16, [R61+0x2c00] ;  /* 0x002c00003d10783b */ /* 0x000ea20000000200 */
        /* <DEDUP_REMOVED lines=13> */
[----:B------:R-:W-:Y:S02]  /*3f00*/  ISETP.GE.AND P2, PT, R36, R223, PT ;  /* 0x000000df2400720c */ /* 0x000fe40003f46270 */
[----:B------:R-:W-:Y:S02]  /*3f10*/  FSEL R39, R39, -INF , !P4 ;  /* 0xff80000027277808 */ /* 0x000fe40006000000 */
[----:B------:R-:W-:Y:S02]  /*3f20*/  FSEL R24, R24, -INF , !P5 ;  /* 0xff80000018187808 */ /* 0x000fe40006800000 */
[----:B------:R-:W-:Y:S02]  /*3f30*/  FSEL R118, R37, -INF , !P3 ;  /* 0xff80000025767808 */ /* 0x000fe40005800000 */
[----:B------:R-:W-:Y:S02]  /*3f40*/  ISETP.GT.AND P3, PT, R42, R36, PT ;  /* 0x000000242a00720c */ /* 0x000fe40003f64270 */
[----:B------:R-:W-:-:S02]  /*3f50*/  ISETP.GT.AND P4, PT, R58, R32, PT ;  /* 0x000000203a00720c */ /* 0x000fc40003f84270 */
[----:B------:R-:W-:Y:S01]  /*3f60*/  FSEL R125, R39, -INF , !P0 ;  /* 0xff800000277d7808 */ /* 0x000fe20004000000 */
[----:B------:R-:W-:Y:S01]  /*3f70*/  HMMA.16816.F32 R8, R4, R64, R8 ;  /* 0x000000400408723c */ /* 0x000fe20000001808 */
[----:B------:R-:W-:Y:S01]  /*3f80*/  FSEL R200, R24, -INF , !P2 ;  /* 0xff80000018c87808 */ /* 0x000fe20005000000 */
[----:B------:R-:W-:Y:S01]  /*3f90*/  VIADD R24, R62, 0x59 ;  /* 0x000000593e187836 */ /* 0x000fe20000000000 */
[----:B------:R-:W-:Y:S02]  /*3fa0*/  FSEL R123, R38, -INF , !P1 ;  /* 0xff800000267b7808 */ /* 0x000fe40004800000 */
[C---:B------:R-:W-:Y:S02]  /*3fb0*/  ISETP.GE.AND P5, PT, R32.reuse, R223, PT ;  /* 0x000000df2000720c */ /* 0x040fe40003fa6270 */
[-C--:B------:R-:W-:Y:S02]  /*3fc0*/  ISETP.GE.AND P0, PT, R32, R221.reuse, PT ;  /* 0x000000dd2000720c */ /* 0x080fe40003f06270 */
[----:B------:R-:W-:Y:S01]  /*3fd0*/  ISETP.GT.AND P2, PT, R42, R32, PT ;  /* 0x000000202a00720c */ /* 0x000fe20003f44270 */
[----:B------:R-:W-:Y:S01]  /*3fe0*/  VIADD R32, R62, 0x58 ;  /* 0x000000583e207836 */ /* 0x000fe20000000000 */
[----:B------:R-:W-:-:S02]  /*3ff0*/  ISETP.GE.AND P1, PT, R36, R221, PT ;  /* 0x000000dd2400720c */ /* 0x000fc40003f26270 */
[----:B------:R-:W-:Y:S01]  /*4000*/  FSEL R26, R26, -INF , !P3 ;  /* 0xff8000001a1a7808 */ /* 0x000fe20005800000 */
[----:B------:R-:W1:Y:S01]  /*4010*/  LDSM.16.M88.4 R36, [R61+0x3000] ;  /* 0x003000003d24783b */ /* 0x000e620000000200 */
        /* <DEDUP_REMOVED lines=10> */
[----:B------:R-:W-:Y:S01]  /*40c0*/  FSEL R196, R28, -INF , !P4 ;  /* 0xff8000001cc47808 */ /* 0x000fe20006000000 */
[----:B------:R-:W-:Y:S01]  /*40d0*/  VIADD R28, R62, 0x60 ;  /* 0x000000603e1c7836 */ /* 0x000fe20000000000 */
[----:B------:R-:W-:-:S02]  /*40e0*/  ISETP.GT.AND P2, PT, R58, R24, PT ;  /* 0x000000183a00720c */ /* 0x000fc40003f44270 */
[----:B------:R-:W-:Y:S02]  /*40f0*/  FSEL R131, R27, -INF , !P0 ;  /* 0xff8000001b837808 */ /* 0x000fe40004000000 */
[C---:B------:R-:W-:Y:S02]  /*4100*/  ISETP.GE.AND P3, PT, R24.reuse, R223, PT ;  /* 0x000000df1800720c */ /* 0x040fe40003f66270 */
[----:B------:R-:W-:Y:S02]  /*4110*/  ISETP.GE.AND P0, PT, R24, R221, PT ;  /* 0x000000dd1800720c */ /* 0x000fe40003f06270 */
[----:B------:R-:W-:Y:S02]  /*4120*/  ISETP.GT.AND P4, PT, R42, R24, PT ;  /* 0x000000182a00720c */ /* 0x000fe40003f84270 */
[----:B------:R-:W-:Y:S01]  /*4130*/  FSEL R30, R30, -INF , !P5 ;  /* 0xff8000001e1e7808 */ /* 0x000fe20006800000 */
[----:B--2---:R-:W-:Y:S01]  /*4140*/  HMMA.16816.F32 R24, R12, R16, RZ ;  /* 0x000000100c18723c */ /* 0x004fe200000018ff */
[----:B------:R-:W-:Y:S01]  /*4150*/  ISETP.GT.AND P5, PT, R58, R28, PT ;  /* 0x0000001c3a00720c */ /* 0x000fe20003fa4270 */
[----:B------:R-:W-:Y:S01]  /*4160*/  VIADD R16, R62, 0x61 ;  /* 0x000000613e107836 */ /* 0x000fe20000000000 */
[----:B------:R-:W-:-:S02]  /*4170*/  FSEL R29, R29, -INF , !P2 ;  /* 0xff8000001d1d7808 */ /* 0x000fc40005000000 */
[----:B------:R-:W-:Y:S02]  /*4180*/  ISETP.GE.AND P2, PT, R28, R223, PT ;  /* 0x000000df1c00720c */ /* 0x000fe40003f46270 */
[----:B------:R-:W-:Y:S01]  /*4190*/  FSEL R31, R31, -INF , !P4 ;  /* 0xff8000001f1f7808 */ /* 0x000fe20006000000 */
[----:B------:R-:W-:Y:S01]  /*41a0*/  HMMA.16816.F32 R32, R4, R66, R32 ;  /* 0x000000420420723c */ /* 0x000fe20000001820 */
[----:B------:R-:W-:Y:S01]  /*41b0*/  FSEL R8, R8, -INF , !P5 ;  /* 0xff80000008087808 */ /* 0x000fe20006800000 */
[----:B------:R-:W2:Y:S01]  /*41c0*/  LDSM.16.M88.4 R64, [R149+0x3000] ;  /* 0x003000009540783b */ /* 0x000ea20000000200 */
[----:B------:R-:W-:Y:S02]  /*41d0*/  FSEL R194, R29, -INF , !P3 ;  /* 0xff8000001dc27808 */ /* 0x000fe40005800000 */
[----:B------:R-:W-:Y:S02]  /*41e0*/  ISETP.GT.AND P3, PT, R42, R28, PT ;  /* 0x0000001c2a00720c */ /* 0x000fe40003f64270 */
[----:B------:R-:W-:-:S02]  /*41f0*/  ISETP.GT.AND P4, PT, R58, R16, PT ;  /* 0x000000103a00720c */ /* 0x000fc40003f84270 */
[----:B------:R-:W-:Y:S02]  /*4200*/  FSEL R137, R31, -INF , !P0 ;  /* 0xff8000001f897808 */ /* 0x000fe40004000000 */
[----:B------:R-:W-:Y:S01]  /*4210*/  FSEL R192, R8, -INF , !P2 ;  /* 0xff80000008c07808 */ /* 0x000fe20005000000 */
[----:B------:R-:W-:Y:S01]  /*4220*/  HMMA.16816.F32 R24, R4, R44, R24 ;  /* 0x0000002c0418723c */ /* 0x000fe20000001818 */
[----:B------:R-:W-:Y:S01]  /*4230*/  FSEL R133, R30, -INF , !P1 ;  /* 0xff8000001e857808 */ /* 0x000fe20004800000 */
[----:B------:R-:W-:Y:S01]  /*4240*/  VIADD R8, R62, 0x69 ;  /* 0x000000693e087836 */ /* 0x000fe20000000000 */
[----:B------:R-:W-:Y:S01]  /*4250*/  ISETP.GE.AND P5, PT, R16, R223, PT ;  /* 0x000000df1000720c */ /* 0x000fe20003fa6270 */
[----:B------:R-:W-:Y:S01]  /*4260*/  VIADD R44, R62, 0x70 ;  /* 0x000000703e2c7836 */ /* 0x000fe20000000000 */
[-C--:B------:R-:W-:Y:S02]  /*4270*/  ISETP.GE.AND P0, PT, R16, R221.reuse, PT ;  /* 0x000000dd1000720c */ /* 0x080fe40003f06270 */
[----:B------:R-:W-:Y:S01]  /*4280*/  ISETP.GT.AND P2, PT, R42, R16, PT ;  /* 0x000000102a00720c */ /* 0x000fe20003f44270 */
[----:B------:R-:W-:Y:S01]  /*4290*/  VIADD R16, R62, 0x68 ;  /* 0x000000683e107836 */ /* 0x000fe20000000000 */
[----:B------:R-:W-:-:S02]  /*42a0*/  ISETP.GE.AND P1, PT, R28, R221, PT ;  /* 0x000000dd1c00720c */ /* 0x000fc40003f26270 */
[----:B------:R-:W-:Y:S01]  /*42b0*/  FSEL R10, R10, -INF , !P3 ;  /* 0xff8000000a0a7808 */ /* 0x000fe20005800000 */
[----:B------:R-:W3:Y:S01]  /*42c0*/  LDSM.16.M88.4 R28, [R61+0x3400] ;  /* 0x003400003d1c783b */ /* 0x000ee20000000200 */
        /* <DEDUP_REMOVED lines=18> */
[----:B------:R-:W-:Y:S02]  /*43f0*/  FSEL R34, R34, -INF , !P5 ;  /* 0xff80000022227808 */ /* 0x000fe40006800000 */
[----:B------:R-:W-:Y:S02]  /*4400*/  FSEL R33, R33, -INF , !P2 ;  /* 0xff80000021217808 */ /* 0x000fe40005000000 */
[----:B------:R-:W-:-:S02]  /*4410*/  ISETP.GT.AND P5, PT, R58, R44, PT ;  /* 0x0000002c3a00720c */ /* 0x000fc40003fa4270 */
[----:B------:R-:W-:Y:S01]  /*4420*/  FSEL R153, R34, -INF , !P1 ;  /* 0xff80000022997808 */ /* 0x000fe20004800000 */
[----:B------:R-:W-:Y:S01]  /*4430*/  HMMA.16816.F32 R16, R4, R46, R16 ;  /* 0x0000002e0410723c */ /* 0x000fe20000001810 */
[----:B------:R-:W-:Y:S02]  /*4440*/  FSEL R186, R33, -INF , !P3 ;  /* 0xff80000021ba7808 */ /* 0x000fe40005800000 */
[C---:B------:R-:W-:Y:S02]  /*4450*/  ISETP.GE.AND P2, PT, R44.reuse, R223, PT ;  /* 0x000000df2c00720c */ /* 0x040fe40003f46270 */
[----:B------:R-:W-:Y:S02]  /*4460*/  ISETP.GE.AND P1, PT, R44, R221, PT ;  /* 0x000000dd2c00720c */ /* 0x000fe40003f26270 */
[----:B------:R-:W-:Y:S01]  /*4470*/  ISETP.GT.AND P3, PT, R42, R44, PT ;  /* 0x0000002c2a00720c */ /* 0x000fe20003f64270 */
[----:B------:R-:W-:Y:S01]  /*4480*/  HMMA.16816.F32 R36, R12, R38, RZ ;  /* 0x000000260c24723c */ /* 0x000fe200000018ff */
[----:B------:R-:W-:Y:S01]  /*4490*/  FSEL R35, R35, -INF , !P4 ;  /* 0xff80000023237808 */ /* 0x000fe20006000000 */
[----:B------:R-:W1:Y:S01]  /*44a0*/  LDSM.16.M88.4 R44, [R149+0x3400] ;  /* 0x00340000952c783b */ /* 0x000e620000000200 */
[----:B------:R-:W-:-:S02]  /*44b0*/  FSEL R24, R24, -INF , !P5 ;  /* 0xff80000018187808 */ /* 0x000fc40006800000 */
[----:B------:R-:W-:Y:S02]  /*44c0*/  FSEL R161, R35, -INF , !P0 ;  /* 0xff80000023a17808 */ /* 0x000fe40004000000 */
[----:B------:R-:W-:Y:S01]  /*44d0*/  FSEL R184, R24, -INF , !P2 ;  /* 0xff80000018b87808 */ /* 0x000fe20005000000 */
[----:B--2---:R-:W-:Y:S01]  /*44e0*/  HMMA.16816.F32 R8, R4, R64, R8 ;  /* 0x000000400408723c */ /* 0x004fe20000001808 */
[-C--:B------:R-:W-:Y:S01]  /*44f0*/  ISETP.GT.AND P4, PT, R58, R32.reuse, PT ;  /* 0x000000203a00720c */ /* 0x080fe20003f84270 */
[----:B------:R-:W-:Y:S01]  /*4500*/  VIADD R24, R62, 0x79 ;  /* 0x000000793e187836 */ /* 0x000fe20000000000 */
[C---:B------:R-:W-:Y:S02]  /*4510*/  ISETP.GE.AND P5, PT, R32.reuse, R223, PT ;  /* 0x000000df2000720c */ /* 0x040fe40003fa6270 */
[----:B------:R-:W-:Y:S02]  /*4520*/  ISETP.GE.AND P0, PT, R32, R221, PT ;  /* 0x000000dd2000720c */ /* 0x000fe40003f06270 */
[----:B------:R-:W-:Y:S01]  /*4530*/  ISETP.GT.AND P2, PT, R42, R32, PT ;  /* 0x000000202a00720c */ /* 0x000fe20003f44270 */
[----:B------:R-:W-:Y:S01]  /*4540*/  VIADD R32, R62, 0x78 ;  /* 0x000000783e207836 */ /* 0x000fe20000000000 */
[----:B------:R-:W-:-:S02]  /*4550*/  FSEL R26, R26, -INF , !P3 ;  /* 0xff8000001a1a7808 */ /* 0x000fc40005800000 */
[----:B------:R-:W-:Y:S01]  /*4560*/  FSEL R25, R25, -INF , !P4 ;  /* 0xff80000019197808 */ /* 0x000fe20006000000 */
[----:B------:R-:W-:Y:S01]  /*4570*/  HMMA.16816.F32 R36, R4, R66, R36 ;  /* 0x000000420424723c */ /* 0x000fe20000001824 */
[----:B------:R-:W-:Y:S01]  /*4580*/  ISETP.GT.AND P3, PT, R58, R32, PT ;  /* 0x000000203a00720c */ /* 0x000fe20003f64270 */
[----:B------:R-:W-:Y:S01]  /*4590*/  LDSM.16.M88.4 R64, [R149+0x3800] ;  /* 0x003800009540783b */ /* 0x000fe20000000200 */
        /* <DEDUP_REMOVED lines=20> */
[----:B------:R-:W-:Y:S01]  /*46e0*/  HMMA.16816.F32 R28, R12, R30, RZ ;  /* 0x0000001e0c1c723c */ /* 0x000fe200000018ff */
[----:B------:R-:W-:Y:S02]  /*46f0*/  FSEL R19, R19, -INF , !P4 ;  /* 0xff80000013137808 */ /* 0x000fe40006000000 */
[----:B------:R-:W-:Y:S02]  /*4700*/  FSEL R8, R8, -INF , !P5 ;  /* 0xff80000008087808 */ /* 0x000fe40006800000 */
[----:B------:R-:W-:Y:S02]  /*4710*/  FSEL R169, R19, -INF , !P0 ;  /* 0xff80000013a97808 */ /* 0x000fe40004000000 */
[----:B------:R-:W-:Y:S01]  /*4720*/  FSEL R176, R8, -INF , !P2 ;  /* 0xff80000008b07808 */ /* 0x000fe20005000000 */
[----:B------:R-:W-:Y:S01]  /*4730*/  VIADD R8, R62, 0x89 ;  /* 0x000000893e087836 */ /* 0x000fe20000000000 */
[----:B------:R-:W-:-:S02]  /*4740*/  FSEL R178, R17, -INF , !P3 ;  /* 0xff80000011b27808 */ /* 0x000fc40005800000 */
[-C--:B------:R-:W-:Y:S01]  /*4750*/  ISETP.GT.AND P4, PT, R58, R16.reuse, PT ;  /* 0x000000103a00720c */ /* 0x080fe20003f84270 */
[C---:B-1----:R-:W-:Y:S01]  /*4760*/  HMMA.16816.F32 R24, R4.reuse, R44, R24 ;  /* 0x0000002c0418723c */ /* 0x042fe20000001818 */
[C---:B------:R-:W-:Y:S02]  /*4770*/  ISETP.GE.AND P5, PT, R16.reuse, R223, PT ;  /* 0x000000df1000720c */ /* 0x040fe40003fa6270 */
[----:B------:R-:W-:Y:S02]  /*4780*/  ISETP.GE.AND P0, PT, R16, R221, PT ;  /* 0x000000dd1000720c */ /* 0x000fe40003f06270 */
[----:B------:R-:W-:Y:S01]  /*4790*/  ISETP.GT.AND P2, PT, R42, R16, PT ;  /* 0x000000102a00720c */ /* 0x000fe20003f44270 */
[----:B------:R-:W-:Y:S01]  /*47a0*/  VIADD R16, R62, 0x88 ;  /* 0x000000883e107836 */ /* 0x000fe20000000000 */
[----:B------:R-:W-:Y:S01]  /*47b0*/  ISETP.GT.AND P3, PT, R42, R50, PT ;  /* 0x000000322a00720c */ /* 0x000fe20003f64270 */
[----:B------:R-:W-:Y:S01]  /*47c0*/  HMMA.16816.F32 R28, R4, R46, R28 ;  /* 0x0000002e041c723c */ /* 0x000fe2000000181c */
[----:B------:R-:W-:Y:S01]  /*47d0*/  FSEL R9, R9, -INF , !P4 ;  /* 0xff80000009097808 */ /* 0x000fe20006000000 */
[----:B------:R-:W-:Y:S01]  /*47e0*/  LDSM.16.M88.4 R44, [R149+0x3c00] ;  /* 0x003c0000952c783b */ /* 0x000fe20000000200 */
[----:B------:R-:W-:-:S02]  /*47f0*/  FSEL R10, R10, -INF , !P3 ;  /* 0xff8000000a0a7808 */ /* 0x000fc40005800000 */
[----:B------:R-:W-:Y:S02]  /*4800*/  ISETP.GT.AND P3, PT, R58, R16, PT ;  /* 0x000000103a00720c */ /* 0x000fe40003f64270 */
[----:B------:R-:W-:Y:S02]  /*4810*/  ISETP.GE.AND P4, PT, R16, R223, PT ;  /* 0x000000df1000720c */ /* 0x000fe40003f86270 */
[----:B------:R-:W-:Y:S02]  /*4820*/  FSEL R36, R36, -INF , !P3 ;  /* 0xff80000024247808 */ /* 0x000fe40005800000 */
[----:B------:R-:W-:Y:S02]  /*4830*/  FSEL R167, R18, -INF , !P1 ;  /* 0xff80000012a77808 */ /* 0x000fe40004800000 */
[----:B------:R-:W-:Y:S01]  /*4840*/  ISETP.GE.AND P1, PT, R50, R221, PT ;  /* 0x000000dd3200720c */ /* 0x000fe20003f26270 */
[----:B------:R-:W-:Y:S01]  /*4850*/  VIADD R50, R62, 0xc0 ;  /* 0x000000c03e327836 */ /* 0x000fe20000000000 */
[----:B------:R-:W-:-:S02]  /*4860*/  FSEL R174, R9, -INF , !P5 ;  /* 0xff80000009ae7808 */ /* 0x000fc40006800000 */
[----:B------:R-:W-:Y:S02]  /*4870*/  FSEL R11, R11, -INF , !P2 ;  /* 0xff8000000b0b7808 */ /* 0x000fe40005000000 */
[----:B------:R-:W-:Y:S01]  /*4880*/  FSEL R172, R36, -INF , !P4 ;  /* 0xff80000024ac7808 */ /* 0x000fe20006000000 */
[----:B------:R-:W-:Y:S01]  /*4890*/  VIADD R36, R62, 0x90 ;  /* 0x000000903e247836 */ /* 0x000fe20000000000 */
[----:B------:R-:W-:Y:S02]  /*48a0*/  ISETP.GT.AND P5, PT, R42, R16, PT ;  /* 0x000000102a00720c */ /* 0x000fe40003fa4270 */
[----:B------:R-:W-:Y:S02]  /*48b0*/  FSEL R173, R10, -INF , !P1 ;  /* 0xff8000000aad7808 */ /* 0x000fe40004800000 */
[----:B------:R-:W-:Y:S02]  /*48c0*/  ISETP.GT.AND P2, PT, R58, R8, PT ;  /* 0x000000083a00720c */ /* 0x000fe40003f44270 */
[----:B------:R-:W-:-:S02]  /*48d0*/  ISETP.GE.AND P1, PT, R16, R221, PT ;  /* 0x000000dd1000720c */ /* 0x000fc40003f26270 */
[----:B------:R-:W-:Y:S01]  /*48e0*/  FSEL R175, R11, -INF , !P0 ;  /* 0xff8000000baf7808 */ /* 0x000fe20004000000 */
[----:B------:R-:W1:Y:S01]  /*48f0*/  LDSM.16.M88.4 R16, [R61+0x3c00] ;  /* 0x003c00003d10783b */ /* 0x000e620000000200 */
        /* <DEDUP_REMOVED lines=9> */
[----:B------:R-:W-:Y:S02]  /*4990*/  FSEL R39, R39, -INF , !P4 ;  /* 0xff80000027277808 */ /* 0x000fe40006000000 */
[----:B------:R-:W-:Y:S02]  /*49a0*/  FSEL R24, R24, -INF , !P5 ;  /* 0xff80000018187808 */ /* 0x000fe40006800000 */
        /* <DEDUP_REMOVED lines=29> */
[----:B------:R-:W-:Y:S02]  /*4b80*/  ISETP.GT.AND P4, PT, R42, R24, PT ;  /* 0x000000182a00720c */ /* 0x000fe40003f84270 */
[----:B------:R-:W-:Y:S02]  /*4b90*/  ISETP.GT.AND P5, PT, R58, R28, PT ;  /* 0x0000001c3a00720c */ /* 0x000fe40003fa4270 */
[----:B------:R-:W-:Y:S02]  /*4ba0*/  FSEL R185, R27, -INF , !P0 ;  /* 0xff8000001bb97808 */ /* 0x000fe40004000000 */
[C---:B------:R-:W-:Y:S02]  /*4bb0*/  ISETP.GE.AND P3, PT, R24.reuse, R223, PT ;  /* 0x000000df1800720c */ /* 0x040fe40003f66270 */
[----:B------:R-:W-:Y:S01]  /*4bc0*/  ISETP.GE.AND P0, PT, R24, R221, PT ;  /* 0x000000dd1800720c */ /* 0x000fe20003f06270 */
[----:B------:R-:W-:Y:S01]  /*4bd0*/  HMMA.16816.F32 R32, R4, R66, R32 ;  /* 0x000000420420723c */ /* 0x000fe20000001820 */
[----:B------:R-:W-:Y:S01]  /*4be0*/  FSEL R29, R29, -INF , !P2 ;  /* 0xff8000001d1d7808 */ /* 0x000fe20005000000 */
[----:B------:R-:W3:Y:S01]  /*4bf0*/  LDSM.16.M88.4 R64, [R149+0x4000] ;  /* 0x004000009540783b */ /* 0x000ee20000000200 */
[----:B------:R-:W-:-:S02]  /*4c00*/  ISETP.GE.AND P2, PT, R28, R223, PT ;  /* 0x000000df1c00720c */ /* 0x000fc40003f46270 */
[----:B------:R-:W-:Y:S02]  /*4c10*/  FSEL R31, R31, -INF , !P4 ;  /* 0xff8000001f1f7808 */ /* 0x000fe40006000000 */
[----:B------:R-:W-:Y:S01]  /*4c20*/  FSEL R8, R8, -INF , !P5 ;  /* 0xff80000008087808 */ /* 0x000fe20006800000 */
[----:B-1----:R-:W-:Y:S01]  /*4c30*/  HMMA.16816.F32 R24, R12, R16, RZ ;  /* 0x000000100c18723c */ /* 0x002fe200000018ff */
[----:B------:R-:W-:Y:S01]  /*4c40*/  VIADD R16, R62, 0xa1 ;  /* 0x000000a13e107836 */ /* 0x000fe20000000000 */
[----:B------:R-:W-:Y:S02]  /*4c50*/  FSEL R189, R31, -INF , !P0 ;  /* 0xff8000001fbd7808 */ /* 0x000fe40004000000 */
[----:B------:R-:W-:Y:S01]  /*4c60*/  FSEL R160, R8, -INF , !P2 ;  /* 0xff80000008a07808 */ /* 0x000fe20005000000 */
[----:B------:R-:W-:Y:S01]  /*4c70*/  VIADD R8, R62, 0xa9 ;  /* 0x000000a93e087836 */ /* 0x000fe20000000000 */
[----:B------:R-:W-:Y:S02]  /*4c80*/  FSEL R162, R29, -INF , !P3 ;  /* 0xff8000001da27808 */ /* 0x000fe40005800000 */
[----:B------:R-:W-:-:S02]  /*4c90*/  ISETP.GT.AND P4, PT, R58, R16, PT ;  /* 0x000000103a00720c */ /* 0x000fc40003f84270 */
[C---:B------:R-:W-:Y:S02]  /*4ca0*/  ISETP.GE.AND P5, PT, R16.reuse, R223, PT ;  /* 0x000000df1000720c */ /* 0x040fe40003fa6270 */
[-C--:B------:R-:W-:Y:S02]  /*4cb0*/  ISETP.GE.AND P0, PT, R16, R221.reuse, PT ;  /* 0x000000dd1000720c */ /* 0x080fe40003f06270 */
[----:B------:R-:W-:Y:S01]  /*4cc0*/  ISETP.GT.AND P2, PT, R42, R16, PT ;  /* 0x000000102a00720c */ /* 0x000fe20003f44270 */
[----:B------:R-:W-:Y:S01]  /*4cd0*/  VIADD R16, R62, 0xa8 ;  /* 0x000000a83e107836 */ /* 0x000fe20000000000 */
[----:B------:R-:W-:Y:S02]  /*4ce0*/  ISETP.GT.AND P3, PT, R42, R28, PT ;  /* 0x0000001c2a00720c */ /* 0x000fe40003f64270 */
[----:B------:R-:W-:Y:S02]  /*4cf0*/  FSEL R187, R30, -INF , !P1 ;  /* 0xff8000001ebb7808 */ /* 0x000fe40004800000 */
[----:B------:R-:W-:Y:S01]  /*4d00*/  ISETP.GE.AND P1, PT, R28, R221, PT ;  /* 0x000000dd1c00720c */ /* 0x000fe20003f26270 */
[----:B------:R-:W-:Y:S01]  /*4d10*/  HMMA.16816.F32 R24, R4, R44, R24 ;  /* 0x0000002c0418723c */ /* 0x000fe20000001818 */
[----:B------:R-:W-:Y:S01]  /*4d20*/  FSEL R10, R10, -INF , !P3 ;  /* 0xff8000000a0a7808 */ /* 0x000fe20005800000 */
[----:B------:R-:W-:Y:S01]  /*4d30*/  VIADD R44, R62, 0xb0 ;  /* 0x000000b03e2c7836 */ /* 0x000fe20000000000 */
[----:B------:R-:W-:-:S02]  /*4d40*/  FSEL R9, R9, -INF , !P4 ;  /* 0xff80000009097808 */ /* 0x000fc40006000000 */
[-C--:B------:R-:W-:Y:S02]  /*4d50*/  ISETP.GT.AND P3, PT, R58, R16.reuse, PT ;  /* 0x000000103a00720c */ /* 0x080fe40003f64270 */
[----:B------:R-:W-:Y:S01]  /*4d60*/  FSEL R191, R10, -INF , !P1 ;  /* 0xff8000000abf7808 */ /* 0x000fe20004800000 */
[C---:B--2---:R-:W-:Y:S01]  /*4d70*/  HMMA.16816.F32 R28, R12.reuse, R36, RZ ;  /* 0x000000240c1c723c */ /* 0x044fe200000018ff */
[----:B------:R-:W-:Y:S02]  /*4d80*/  FSEL R158, R9, -INF , !P5 ;  /* 0xff800000099e7808 */ /* 0x000fe40006800000 */
[C---:B------:R-:W-:Y:S02]  /*4d90*/  ISETP.GE.AND P4, PT, R16.reuse, R223, PT ;  /* 0x000000df1000720c */ /* 0x040fe40003f86270 */
[----:B------:R-:W-:Y:S02]  /*4da0*/  ISETP.GE.AND P1, PT, R16, R221, PT ;  /* 0x000000dd1000720c */ /* 0x000fe40003f26270 */
[----:B------:R-:W-:Y:S01]  /*4db0*/  ISETP.GT.AND P5, PT, R42, R16, PT ;  /* 0x000000102a00720c */ /* 0x000fe20003fa4270 */
[----:B------:R-:W-:Y:S01]  /*4dc0*/  HMMA.16816.F32 R36, R12, R38, RZ ;  /* 0x000000260c24723c */ /* 0x000fe200000018ff */
[----:B------:R-:W-:-:S02]  /*4dd0*/  FSEL R11, R11, -INF , !P2 ;  /* 0xff8000000b0b7808 */ /* 0x000fc40005000000 */
[----:B------:R-:W-:Y:S02]  /*4de0*/  FSEL R32, R32, -INF , !P3 ;  /* 0xff80000020207808 */ /* 0x000fe40005800000 */
[----:B------:R-:W-:Y:S02]  /*4df0*/  FSEL R193, R11, -INF , !P0 ;  /* 0xff8000000bc17808 */ /* 0x000fe40004000000 */
[----:B------:R-:W-:Y:S01]  /*4e00*/  FSEL R146, R32, -INF , !P4 ;  /* 0xff80000020927808 */ /* 0x000fe20006000000 */
[----:B------:R-:W-:Y:S01]  /*4e10*/  HMMA.16816.F32 R16, R12, R18, RZ ;  /* 0x000000120c10723c */ /* 0x000fe200000018ff */
[----:B------:R-:W-:Y:S01]  /*4e20*/  ISETP.GT.AND P2, PT, R58, R8, PT ;  /* 0x000000083a00720c */ /* 0x000fe20003f44270 */
[----:B------:R-:W-:Y:S01]  /*4e30*/  VIADD R32, R62, 0xb1 ;  /* 0x000000b13e207836 */ /* 0x000fe20000000000 */
[C---:B------:R-:W-:Y:S02]  /*4e40*/  ISETP.GE.AND P3, PT, R8.reuse, R223, PT ;  /* 0x000000df0800720c */ /* 0x040fe40003f66270 */
[----:B------:R-:W-:-:S02]  /*4e50*/  ISETP.GE.AND P0, PT, R8, R221, PT ;  /* 0x000000dd0800720c */ /* 0x000fc40003f06270 */
[----:B------:R-:W-:Y:S01]  /*4e60*/  ISETP.GT.AND P4, PT, R42, R8, PT ;  /* 0x000000082a00720c */ /* 0x000fe20003f84270 */
[C---:B---3--:R-:W-:Y:S01]  /*4e70*/  HMMA.16816.F32 R28, R4.reuse, R64, R28 ;  /* 0x00000040041c723c */ /* 0x048fe2000000181c */
[----:B------:R-:W1:Y:S01]  /*4e80*/  LDSM.16.M88.4 R8, [R61+0x4400] ;  /* 0x004400003d08783b */ /* 0x000e620000000200 */
[----:B------:R-:W-:Y:S02]  /*4e90*/  FSEL R34, R34, -INF , !P5 ;  /* 0xff80000022227808 */ /* 0x000fe40006800000 */
[----:B------:R-:W-:Y:S02]  /*4ea0*/  ISETP.GT.AND P5, PT, R58, R44, PT ;  /* 0x0000002c3a00720c */ /* 0x000fe40003fa4270 */
[----:B------:R-:W-:Y:S02]  /*4eb0*/  FSEL R33, R33, -INF , !P2 ;  /* 0xff80000021217808 */ /* 0x000fe40005000000 */
[----:B------:R-:W-:Y:S01]  /*4ec0*/  FSEL R195, R34, -INF , !P1 ;  /* 0xff80000022c37808 */ /* 0x000fe20004800000 */
[----:B------:R-:W-:Y:S01]  /*4ed0*/  HMMA.16816.F32 R36, R4, R66, R36 ;  /* 0x000000420424723c */ /* 0x000fe20000001824 */
[----:B------:R-:W-:-:S02]  /*4ee0*/  ISETP.GE.AND P2, PT, R44, R223, PT ;  /* 0x000000df2c00720c */ /* 0x000fc40003f46270 */
[----:B------:R-:W-:Y:S02]  /*4ef0*/  FSEL R136, R33, -INF , !P3 ;  /* 0xff80000021887808 */ /* 0x000fe40005800000 */
[----:B------:R-:W-:Y:S02]  /*4f00*/  FSEL R35, R35, -INF , !P4 ;  /* 0xff80000023237808 */ /* 0x000fe40006000000 */
[----:B------:R-:W-:Y:S01]  /*4f10*/  FSEL R24, R24, -INF , !P5 ;  /* 0xff80000018187808 */ /* 0x000fe20006800000 */
[----:B------:R-:W-:Y:S01]  /*4f20*/  HMMA.16816.F32 R16, R4, R46, R16 ;  /* 0x0000002e0410723c */ /* 0x000fe20000001810 */
[----:B------:R-:W-:Y:S02]  /*4f30*/  ISETP.GE.AND P1, PT, R44, R221, PT ;  /* 0x000000dd2c00720c */ /* 0x000fe40003f26270 */
[----:B------:R-:W-:Y:S02]  /*4f40*/  ISETP.GT.AND P3, PT, R42, R44, PT ;  /* 0x0000002c2a00720c */ /* 0x000fe40003f64270 */
[----:B------:R-:W-:Y:S01]  /*4f50*/  ISETP.GT.AND P4, PT, R58, R32, PT ;  /* 0x000000203a00720c */ /* 0x000fe20003f84270 */
[----:B------:R-:W2:Y:S01]  /*4f60*/  LDSM.16.M88.4 R44, [R149+0x4400] ;  /* 0x00440000952c783b */ /* 0x000ea20000000200 */
[----:B------:R-:W-:-:S02]  /*4f70*/  FSEL R199, R35, -INF , !P0 ;  /* 0xff80000023c77808 */ /* 0x000fc40004000000 */
[----:B------:R-:W-:Y:S01]  /*4f80*/  FSEL R128, R24, -INF , !P2 ;  /* 0xff80000018807808 */ /* 0x000fe20005000000 */
[----:B------:R-:W-:Y:S01]  /*4f90*/  VIADD R24, R62, 0xb9 ;  /* 0x000000b93e187836 */ /* 0x000fe20000000000 */
[C---:B------:R-:W-:Y:S02]  /*4fa0*/  ISETP.GE.AND P5, PT, R32.reuse, R223, PT ;  /* 0x000000df2000720c */ /* 0x040fe40003fa6270 */
[----:B------:R-:W-:Y:S02]  /*4fb0*/  ISETP.GE.AND P0, PT, R32, R221, PT ;  /* 0x000000dd2000720c */ /* 0x000fe40003f06270 */
[----:B------:R-:W-:Y:S01]  /*4fc0*/  ISETP.GT.AND P2, PT, R42, R32, PT ;  /* 0x000000202a00720c */ /* 0x000fe20003f44270 */
[----:B------:R-:W-:Y:S01]  /*4fd0*/  VIADD R32, R62, 0xb8 ;  /* 0x000000b83e207836 */ /* 0x000fe20000000000 */
[----:B------:R-:W-:Y:S02]  /*4fe0*/  FSEL R26, R26, -INF , !P3 ;  /* 0xff8000001a1a7808 */ /* 0x000fe40005800000 */
[----:B------:R-:W-:-:S02]  /*4ff0*/  FSEL R25, R25, -INF , !P4 ;  /* 0xff80000019197808 */ /* 0x000fc40006000000 */
[----:B------:R-:W-:Y:S02]  /*5000*/  FSEL R201, R26, -INF , !P1 ;  /* 0xff8000001ac97808 */ /* 0x000fe40004800000 */
[----:B------:R-:W-:Y:S02]  /*5010*/  FSEL R122, R25, -INF , !P5 ;  /* 0xff800000197a7808 */ /* 0x000fe40006800000 */
[-C--:B------:R-:W-:Y:S02]  /*5020*/  ISETP.GT.AND P3, PT, R58, R32.reuse, PT ;  /* 0x000000203a00720c */ /* 0x080fe40003f64270 */
[C---:B------:R-:W-:Y:S02]  /*5030*/  ISETP.GE.AND P4, PT, R32.reuse, R223, PT ;  /* 0x000000df2000720c */ /* 0x040fe40003f86270 */
[----:B------:R-:W-:Y:S02]  /*5040*/  ISETP.GE.AND P1, PT, R32, R221, PT ;  /* 0x000000dd2000720c */ /* 0x000fe40003f26270 */
[----:B------:R-:W-:-:S02]  /*5050*/  ISETP.GT.AND P5, PT, R42, R32, PT ;  /* 0x000000202a00720c */ /* 0x000fc40003fa4270 */
[----:B------:R-:W3:Y:S01]  /*5060*/  LDSM.16.M88.4 R32, [R61+0x4800] ;  /* 0x004800003d20783b */ /* 0x000ee20000000200 */
[----:B------:R-:W-:Y:S02]  /*5070*/  FSEL R27, R27, -INF , !P2 ;  /* 0xff8000001b1b7808 */ /* 0x000fe40005000000 */
[----:B------:R-:W-:Y:S02]  /*5080*/  FSEL R16, R16, -INF , !P3 ;  /* 0xff80000010107808 */ /* 0x000fe40005800000 */
[----:B------:R-:W-:Y:S02]  /*5090*/  FSEL R203, R27, -INF , !P0 ;  /* 0xff8000001bcb7808 */ /* 0x000fe40004000000 */
[----:B------:R-:W-:Y:S01]  /*50a0*/  FSEL R114, R16, -INF , !P4 ;  /* 0xff80000010727808 */ /* 0x000fe20006000000 */
[----:B------:R-:W-:Y:S01]  /*50b0*/  VIADD R16, R62, 0xc1 ;  /* 0x000000c13e107836 */ /* 0x000fe20000000000 */
[----:B------:R-:W-:Y:S02]  /*50c0*/  ISETP.GT.AND P2, PT, R58, R24, PT ;  /* 0x000000183a00720c */ /* 0x000fe40003f44270 */
[----:B------:R-:W-:-:S02]  /*50d0*/  ISETP.GE.AND P3, PT, R24, R223, PT ;  /* 0x000000df1800720c */ /* 0x000fc40003f66270 */
[----:B------:R-:W-:Y:S02]  /*50e0*/  ISETP.GE.AND P0, PT, R24, R221, PT ;  /* 0x000000dd1800720c */ /* 0x000fe40003f06270 */
[----:B------:R-:W-:Y:S02]  /*50f0*/  ISETP.GT.AND P4, PT, R42, R24, PT ;  /* 0x000000182a00720c */ /* 0x000fe40003f84270 */
[----:B-1----:R-:W-:Y:S01]  /*5100*/  HMMA.16816.F32 R24, R12, R8, RZ ;  /* 0x000000080c18723c */ /* 0x002fe200000018ff */
[----:B------:R-:W-:Y:S01]  /*5110*/  FSEL R18, R18, -INF , !P5 ;  /* 0xff80000012127808 */ /* 0x000fe20006800000 */
[----:B------:R-:W-:Y:S01]  /*5120*/  VIADD R8, R62, 0xc8 ;  /* 0x000000c83e087836 */ /* 0x000fe20000000000 */
[----:B------:R-:W-:Y:S02]  /*5130*/  ISETP.GT.AND P5, PT, R58, R50, PT ;  /* 0x000000323a00720c */ /* 0x000fe40003fa4270 */
[----:B------:R-:W-:Y:S02]  /*5140*/  FSEL R17, R17, -INF , !P2 ;  /* 0xff80000011117808 */ /* 0x000fe40005000000 */
[----:B------:R-:W-:-:S02]  /*5150*/  ISETP.GE.AND P2, PT, R50, R223, PT ;  /* 0x000000df3200720c */ /* 0x000fc40003f46270 */
[----:B------:R-:W-:Y:S02]  /*5160*/  FSEL R19, R19, -INF , !P4 ;  /* 0xff80000013137808 */ /* 0x000fe40006000000 */
[----:B------:R-:W-:Y:S02]  /*5170*/  FSEL R28, R28, -INF , !P5 ;  /* 0xff8000001c1c7808 */ /* 0x000fe40006800000 */
[----:B------:R-:W-:Y:S02]  /*5180*/  FSEL R211, R19, -INF , !P0 ;  /* 0xff80000013d37808 */ /* 0x000fe40004000000 */
[----:B------:R-:W-:Y:S01]  /*5190*/  FSEL R106, R28, -INF , !P2 ;  /* 0xff8000001c6a7808 */ /* 0x000fe20005000000 */
[----:B------:R-:W-:Y:S01]  /*51a0*/  VIADD R28, R62, 0xc9 ;  /* 0x000000c93e1c7836 */ /* 0x000fe20000000000 */
[----:B------:R-:W-:Y:S02]  /*51b0*/  FSEL R205, R18, -INF , !P1 ;  /* 0xff80000012cd7808 */ /* 0x000fe40004800000 */
[----:B------:R-:W-:Y:S01]  /*51c0*/  FSEL R110, R17, -INF , !P3 ;  /* 0xff800000116e7808 */ /* 0x000fe20005800000 */
[----:B--2---:R-:W-:Y:S01]  /*51d0*/  HMMA.16816.F32 R24, R4, R44, R24 ;  /* 0x0000002c0418723c */ /* 0x004fe20000001818 */
[----:B------:R-:W-:Y:S01]  /*51e0*/  ISETP.GT.AND P4, PT, R58, R16, PT ;  /* 0x000000103a00720c */ /* 0x000fe20003f84270 */
[----:B------:R-:W-:Y:S01]  /*51f0*/  VIADD R44, R62, 0xd0 ;  /* 0x000000d03e2c7836 */ /* 0x000fe20000000000 */
[----:B------:R-:W-:-:S02]  /*5200*/  ISETP.GE.AND P5, PT, R16, R223, PT ;  /* 0x000000df1000720c */ /* 0x000fc40003fa6270 */
[----:B------:R-:W-:Y:S02]  /*5210*/  ISETP.GE.AND P0, PT, R16, R221, PT ;  /* 0x000000dd1000720c */ /* 0x000fe40003f06270 */
[C---:B------:R-:W-:Y:S02]  /*5220*/  ISETP.GT.AND P2, PT, R42.reuse, R16, PT ;  /* 0x000000102a00720c */ /* 0x040fe40003f44270 */
[----:B------:R-:W1:Y:S01]  /*5230*/  LDSM.16.M88.4 R16, [R149+0x4800] ;  /* 0x004800009510783b */ /* 0x000e620000000200 */
[----:B------:R-:W-:Y:S01]  /*5240*/  ISETP.GT.AND P3, PT, R42, R50, PT ;  /* 0x000000322a00720c */ /* 0x000fe20003f64270 */
[----:B------:R-:W-:-:S04]  /*5250*/  DEPBAR.LE SB0, 0x0 ;  /* 0x000080000000791a */ /* 0x000fc80000000000 */
[----:B------:R-:W-:Y:S01]  /*5260*/  BAR.SYNC.DEFER_BLOCKING 0x0 ;  /* 0x0000000000007b1d */ /* 0x000fe20000010000 */
[----:B------:R-:W-:Y:S02]  /*5270*/  ISETP.GE.AND P1, PT, R50, R221, PT ;  /* 0x000000dd3200720c */ /* 0x000fe40003f26270 */
[----:B------:R-:W-:Y:S02]  /*5280*/  FSEL R30, R30, -INF , !P3 ;  /* 0xff8000001e1e7808 */ /* 0x000fe40005800000 */
[----:B------:R-:W-:Y:S02]  /*5290*/  FSEL R29, R29, -INF , !P4 ;  /* 0xff8000001d1d7808 */ /* 0x000fe40006000000 */
[----:B------:R-:W-:Y:S02]  /*52a0*/  ISETP.GT.AND P3, PT, R58, R8, PT ;  /* 0x000000083a00720c */ /* 0x000fe40003f64270 */
[----:B------:R-:W-:Y:S02]  /*52b0*/  FSEL R213, R30, -INF , !P1 ;  /* 0xff8000001ed57808 */ /* 0x000fe40004800000 */
[----:B------:R-:W-:-:S02]  /*52c0*/  FSEL R104, R29, -INF , !P5 ;  /* 0xff8000001d687808 */ /* 0x000fc40006800000 */
[C---:B------:R-:W-:Y:S02]  /*52d0*/  ISETP.GE.AND P4, PT, R8.reuse, R223, PT ;  /* 0x000000df0800720c */ /* 0x040fe40003f86270 */
[----:B------:R-:W-:Y:S02]  /*52e0*/  ISETP.GE.AND P1, PT, R8, R221, PT ;  /* 0x000000dd0800720c */ /* 0x000fe40003f26270 */
[----:B------:R-:W-:Y:S02]  /*52f0*/  ISETP.GT.AND P5, PT, R42, R8, PT ;  /* 0x000000082a00720c */ /* 0x000fe40003fa4270 */
[----:B------:R-:W-:Y:S01]  /*5300*/  HMMA.16816.F32 R8, R12, R10, RZ ;  /* 0x0000000a0c08723c */ /* 0x000fe200000018ff */
[----:B------:R-:W-:Y:S02]  /*5310*/  FSEL R31, R31, -INF , !P2 ;  /* 0xff8000001f1f7808 */ /* 0x000fe40005000000 */
[----:B------:R-:W-:Y:S02]  /*5320*/  FSEL R36, R36, -INF , !P3 ;  /* 0xff80000024247808 */ /* 0x000fe40005800000 */
[----:B------:R-:W-:-:S02]  /*5330*/  ISETP.GT.AND P2, PT, R58, R28, PT ;  /* 0x0000001c3a00720c */ /* 0x000fc40003f44270 */
[----:B------:R-:W-:Y:S02]  /*5340*/  FSEL R245, R31, -INF , !P0 ;  /* 0xff8000001ff57808 */ /* 0x000fe40004000000 */
[----:B------:R-:W-:Y:S02]  /*5350*/  FSEL R100, R36, -INF , !P4 ;  /* 0xff80000024647808 */ /* 0x000fe40006000000 */
[C---:B------:R-:W-:Y:S02]  /*5360*/  ISETP.GE.AND P3, PT, R28.reuse, R223, PT ;  /* 0x000000df1c00720c */ /* 0x040fe40003f66270 */
[----:B------:R-:W-:Y:S02]  /*5370*/  ISETP.GE.AND P0, PT, R28, R221, PT ;  /* 0x000000dd1c00720c */ /* 0x000fe40003f06270 */
[----:B------:R-:W-:Y:S02]  /*5380*/  ISETP.GT.AND P4, PT, R42, R28, PT ;  /* 0x0000001c2a00720c */ /* 0x000fe40003f84270 */
[----:B---3--:R-:W-:Y:S01]  /*5390*/  HMMA.16816.F32 R28, R12, R32, RZ ;  /* 0x000000200c1c723c */ /* 0x008fe200000018ff */
[----:B------:R-:W-:Y:S01]  /*53a0*/  FSEL R37, R37, -INF , !P2 ;  /* 0xff80000025257808 */ /* 0x000fe20005000000 */
[----:B------:R-:W-:Y:S01]  /*53b0*/  VIADD R32, R62, 0xd1 ;  /* 0x000000d13e207836 */ /* 0x000fe20000000000 */
[----:B------:R-:W-:Y:S01]  /*53c0*/  FSEL R38, R38, -INF , !P5 ;  /* 0xff80000026267808 */ /* 0x000fe20006800000 */
[----:B------:R-:W-:Y:S01]  /*53d0*/  VIADD R33, R62, 0xd8 ;  /* 0x000000d83e217836 */ /* 0x000fe20000000000 */
[----:B------:R-:W-:-:S02]  /*53e0*/  ISETP.GT.AND P5, PT, R58, R44, PT ;  /* 0x0000002c3a00720c */ /* 0x000fc40003fa4270 */
[----:B------:R-:W-:Y:S01]  /*53f0*/  FSEL R96, R37, -INF , !P3 ;  /* 0xff80000025607808 */ /* 0x000fe20005800000 */
[----:B------:R-:W-:Y:S01]  /*5400*/  HMMA.16816.F32 R8, R4, R46, R8 ;  /* 0x0000002e0408723c */ /* 0x000fe20000001808 */
[----:B------:R-:W-:Y:S02]  /*5410*/  FSEL R39, R39, -INF , !P4 ;  /* 0xff80000027277808 */ /* 0x000fe40006000000 */
[----:B------:R-:W-:Y:S02]  /*5420*/  ISETP.GT.AND P3, PT, R42, R44, PT ;  /* 0x0000002c2a00720c */ /* 0x000fe40003f64270 */
[----:B------:R-:W-:Y:S02]  /*5430*/  ISETP.GT.AND P4, PT, R58, R32, PT ;  /* 0x000000203a00720c */ /* 0x000fe40003f84270 */
[----:B------:R-:W-:Y:S02]  /*5440*/  FSEL R197, R38, -INF , !P1 ;  /* 0xff80000026c57808 */ /* 0x000fe40004800000 */
[----:B------:R-:W-:-:S02]  /*5450*/  FSEL R24, R24, -INF , !P5 ;  /* 0xff80000018187808 */ /* 0x000fc40006800000 */
[C---:B------:R-:W-:Y:S01]  /*5460*/  ISETP.GE.AND P2, PT, R44.reuse, R223, PT ;  /* 0x000000df2c00720c */ /* 0x040fe20003f46270 */
[----:B-1----:R-:W-:Y:S01]  /*5470*/  HMMA.16816.F32 R28, R4, R16, R28 ;  /* 0x00000010041c723c */ /* 0x002fe2000000181c */
[----:B------:R-:W-:Y:S01]  /*5480*/  ISETP.GE.AND P1, PT, R44, R221, PT ;  /* 0x000000dd2c00720c */ /* 0x000fe20003f26270 */
[----:B------:R-:W-:Y:S01]  /*5490*/  VIADD R17, R62, 0xd9 ;  /* 0x000000d93e117836 */ /* 0x000fe20000000000 */
[----:B------:R-:W-:Y:S01]  /*54a0*/  ISETP.GE.AND P5, PT, R32, R223, PT ;  /* 0x000000df2000720c */ /* 0x000fe20003fa6270 */
[----:B------:R-:W-:Y:S01]  /*54b0*/  VIADD R16, R62, 0xe0 ;  /* 0x000000e03e107836 */ /* 0x000fe20000000000 */
[----:B------:R-:W-:Y:S02]  /*54c0*/  FSEL R26, R26, -INF , !P3 ;  /* 0xff8000001a1a7808 */ /* 0x000fe40005800000 */
[----:B------:R-:W-:Y:S02]  /*54d0*/  FSEL R25, R25, -INF , !P4 ;  /* 0xff80000019197808 */ /* 0x000fe40006000000 */
[----:B------:R-:W-:-:S02]  /*54e0*/  FSEL R183, R39, -INF , !P0 ;  /* 0xff80000027b77808 */ /* 0x000fc40004000000 */
[----:B------:R-:W-:Y:S02]  /*54f0*/  FSEL R88, R24, -INF , !P2 ;  /* 0xff80000018587808 */ /* 0x000fe40005000000 */
[----:B------:R-:W-:Y:S02]  /*5500*/  FSEL R171, R26, -INF , !P1 ;  /* 0xff8000001aab7808 */ /* 0x000fe40004800000 */
[----:B------:R-:W-:Y:S02]  /*5510*/  FSEL R86, R25, -INF , !P5 ;  /* 0xff80000019567808 */ /* 0x000fe40006800000 */
[----:B------:R-:W-:Y:S02]  /*5520*/  ISETP.GE.AND P0, PT, R32, R221, PT ;  /* 0x000000dd2000720c */ /* 0x000fe40003f06270 */
[----:B------:R-:W-:Y:S02]  /*5530*/  ISETP.GT.AND P2, PT, R42, R32, PT ;  /* 0x000000202a00720c */ /* 0x000fe40003f44270 */
[----:B------:R-:W-:-:S02]  /*5540*/  ISETP.GT.AND P3, PT, R58, R33, PT ;  /* 0x000000213a00720c */ /* 0x000fc40003f64270 */
[C---:B------:R-:W-:Y:S02]  /*5550*/  ISETP.GE.AND P4, PT, R33.reuse, R223, PT ;  /* 0x000000df2100720c */ /* 0x040fe40003f86270 */
[----:B------:R-:W-:Y:S02]  /*5560*/  ISETP.GE.AND P1, PT, R33, R221, PT ;  /* 0x000000dd2100720c */ /* 0x000fe40003f26270 */
[----:B------:R-:W-:Y:S02]  /*5570*/  ISETP.GT.AND P5, PT, R42, R33, PT ;  /* 0x000000212a00720c */ /* 0x000fe40003fa4270 */
[----:B------:R-:W-:Y:S01]  /*5580*/  HMMA.16816.F32 R32, R12, R34, RZ ;  /* 0x000000220c20723c */ /* 0x000fe200000018ff */
[----:B------:R-:W-:Y:S02]  /*5590*/  FSEL R8, R8, -INF , !P3 ;  /* 0xff80000008087808 */ /* 0x000fe40005800000 */
[----:B------:R-:W-:Y:S02]  /*55a0*/  FSEL R27, R27, -INF , !P2 ;  /* 0xff8000001b1b7808 */ /* 0x000fe40005000000 */
[----:B------:R-:W-:-:S02]  /*55b0*/  ISETP.GT.AND P2, PT, R58, R17, PT ;  /* 0x000000113a00720c */ /* 0x000fc40003f44270 */
[----:B------:R-:W-:Y:S01]  /*55c0*/  FSEL R80, R8, -INF , !P4 ;  /* 0xff80000008507808 */ /* 0x000fe20006000000 */
[----:B------:R-:W-:Y:S01]  /*55d0*/  HMMA.16816.F32 R12, R12, R48, RZ ;  /* 0x000000300c0c723c */ /* 0x000fe200000018ff */
[----:B------:R-:W-:Y:S01]  /*55e0*/  FSEL R10, R10, -INF , !P5 ;  /* 0xff8000000a0a7808 */ /* 0x000fe20006800000 */
[----:B------:R-:W-:Y:S01]  /*55f0*/  VIADD R8, R62, 0xe1 ;  /* 0x000000e13e087836 */ /* 0x000fe20000000000 */
[----:B------:R-:W-:Y:S02]  /*5600*/  ISETP.GT.AND P4, PT, R42, R17, PT ;  /* 0x000000112a00720c */ /* 0x000fe40003f84270 */
[----:B------:R-:W-:Y:S02]  /*5610*/  ISETP.GT.AND P5, PT, R58, R16, PT ;  /* 0x000000103a00720c */ /* 0x000fe40003fa4270 */
[----:B------:R-:W-:Y:S02]  /*5620*/  FSEL R159, R27, -INF , !P0 ;  /* 0xff8000001b9f7808 */ /* 0x000fe40004000000 */
[----:B------:R-:W-:-:S02]  /*5630*/  ISETP.GE.AND P3, PT, R17, R223, PT ;  /* 0x000000df1100720c */ /* 0x000fc40003f66270 */
[----:B------:R-:W-:Y:S01]  /*5640*/  FSEL R9, R9, -INF , !P2 ;  /* 0xff80000009097808 */ /* 0x000fe20005000000 */
[C---:B------:R-:W-:Y:S01]  /*5650*/  HMMA.16816.F32 R32, R4.reuse, R18, R32 ;  /* 0x000000120420723c */ /* 0x040fe20000001820 */
[----:B------:R-:W-:Y:S02]  /*5660*/  ISETP.GE.AND P0, PT, R17, R221, PT ;  /* 0x000000dd1100720c */ /* 0x000fe40003f06270 */
[----:B------:R-:W-:Y:S02]  /*5670*/  ISETP.GE.AND P2, PT, R16, R223, PT ;  /* 0x000000df1000720c */ /* 0x000fe40003f46270 */
[----:B------:R-:W-:Y:S02]  /*5680*/  FSEL R11, R11, -INF , !P4 ;  /* 0xff8000000b0b7808 */ /* 0x000fe40006000000 */
[----:B------:R-:W-:Y:S01]  /*5690*/  FSEL R28, R28, -INF , !P5 ;  /* 0xff8000001c1c7808 */ /* 0x000fe20006800000 */
[----:B------:R-:W-:Y:S01]  /*56a0*/  HMMA.16816.F32 R12, R4, R56, R12 ;  /* 0x00000038040c723c */ /* 0x000fe2000000180c */
[----:B------:R-:W-:Y:S01]  /*56b0*/  FSEL R76, R9, -INF , !P3 ;  /* 0xff800000094c7808 */ /* 0x000fe20005800000 */
[----:B------:R-:W-:Y:S01]  /*56c0*/  VIADD R9, R62, 0xe8 ;  /* 0x000000e83e097836 */ /* 0x000fe20000000000 */
[----:B------:R-:W-:Y:S01]  /*56d0*/  ISETP.GT.AND P4, PT, R58, R8, PT ;  /* 0x000000083a00720c */ /* 0x000fe20003f84270 */
[----:B------:R-:W-:Y:S01]  /*56e0*/  VIADD R4, R62, 0xf0 ;  /* 0x000000f03e047836 */ /* 0x000fe20000000000 */
[----:B------:R-:W-:Y:S01]  /*56f0*/  ISETP.GT.AND P3, PT, R42, R16, PT ;  /* 0x000000102a00720c */ /* 0x000fe20003f64270 */
[----:B------:R-:W-:Y:S01]  /*5700*/  VIADD R5, R62, 0xf1 ;  /* 0x000000f13e057836 */ /* 0x000fe20000000000 */
[----:B------:R-:W-:-:S02]  /*5710*/  FSEL R155, R11, -INF , !P0 ;  /* 0xff8000000b9b7808 */ /* 0x000fc40004000000 */
[----:B------:R-:W-:Y:S02]  /*5720*/  FSEL R50, R28, -INF , !P2 ;  /* 0xff8000001c327808 */ /* 0x000fe40005000000 */
[C---:B------:R-:W-:Y:S02]  /*5730*/  ISETP.GE.AND P5, PT, R8.reuse, R223, PT ;  /* 0x000000df0800720c */ /* 0x040fe40003fa6270 */
[----:B------:R-:W-:Y:S02]  /*5740*/  ISETP.GE.AND P0, PT, R8, R221, PT ;  /* 0x000000dd0800720c */ /* 0x000fe40003f06270 */
[----:B------:R-:W-:Y:S01]  /*5750*/  ISETP.GT.AND P2, PT, R42, R8, PT ;  /* 0x000000082a00720c */ /* 0x000fe20003f44270 */
[----:B------:R-:W-:Y:S01]  /*5760*/  VIADD R8, R62, 0xe9 ;  /* 0x000000e93e087836 */ /* 0x000fe20000000000 */
[----:B------:R-:W-:Y:S02]  /*5770*/  FSEL R29, R29, -INF , !P4 ;  /* 0xff8000001d1d7808 */ /* 0x000fe40006000000 */
[----:B------:R-:W-:-:S02]  /*5780*/  FSEL R30, R30, -INF , !P3 ;  /* 0xff8000001e1e7808 */ /* 0x000fc40005800000 */
[----:B------:R-:W-:Y:S02]  /*5790*/  ISETP.GT.AND P3, PT, R58, R9, PT ;  /* 0x000000093a00720c */ /* 0x000fe40003f64270 */
[----:B------:R-:W-:Y:S02]  /*57a0*/  FSEL R157, R10, -INF , !P1 ;  /* 0xff8000000a9d7808 */ /* 0x000fe40004800000 */
[----:B------:R-:W-:Y:S02]  /*57b0*/  FSEL R31, R31, -INF , !P2 ;  /* 0xff8000001f1f7808 */ /* 0x000fe40005000000 */
[----:B------:R-:W-:Y:S02]  /*57c0*/  ISETP.GE.AND P1, PT, R16, R221, PT ;  /* 0x000000dd1000720c */ /* 0x000fe40003f26270 */
[----:B------:R-:W-:Y:S02]  /*57d0*/  FSEL R49, R29, -INF , !P5 ;  /* 0xff8000001d317808 */ /* 0x000fe40006800000 */
[----:B------:R-:W-:-:S02]  /*57e0*/  ISETP.GT.AND P2, PT, R58, R8, PT ;  /* 0x000000083a00720c */ /* 0x000fc40003f44270 */
[----:B------:R-:W-:Y:S02]  /*57f0*/  ISETP.GT.AND P5, PT, R42, R9, PT ;  /* 0x000000092a00720c */ /* 0x000fe40003fa4270 */
[-C--:B------:R-:W-:Y:S02]  /*5800*/  ISETP.GE.AND P4, PT, R9, R223.reuse, PT ;  /* 0x000000df0900720c */ /* 0x080fe40003f86270 */
[----:B------:R-:W-:Y:S02]  /*5810*/  FSEL R32, R32, -INF , !P3 ;  /* 0xff80000020207808 */ /* 0x000fe40005800000 */
[----:B------:R-:W-:Y:S02]  /*5820*/  FSEL R145, R30, -INF , !P1 ;  /* 0xff8000001e917808 */ /* 0x000fe40004800000 */
[----:B------:R-:W-:Y:S02]  /*5830*/  ISETP.GE.AND P3, PT, R8, R223, PT ;  /* 0x000000df0800720c */ /* 0x000fe40003f66270 */
[----:B------:R-:W-:-:S02]  /*5840*/  FSEL R33, R33, -INF , !P2 ;  /* 0xff80000021217808 */ /* 0x000fc40005000000 */
[----:B------:R-:W-:Y:S02]  /*5850*/  ISETP.GE.AND P1, PT, R9, R221, PT ;  /* 0x000000dd0900720c */ /* 0x000fe40003f26270 */
[----:B------:R-:W-:Y:S02]  /*5860*/  FSEL R34, R34, -INF , !P5 ;  /* 0xff80000022227808 */ /* 0x000fe40006800000 */
[----:B------:R-:W-:Y:S02]  /*5870*/  FSEL R48, R32, -INF , !P4 ;  /* 0xff80000020307808 */ /* 0x000fe40006000000 */
[----:B------:R-:W-:Y:S02]  /*5880*/  ISETP.GT.AND P4, PT, R42, R8, PT ;  /* 0x000000082a00720c */ /* 0x000fe40003f84270 */
[----:B------:R-:W-:Y:S02]  /*5890*/  FSEL R47, R33, -INF , !P3 ;  /* 0xff800000212f7808 */ /* 0x000fe40005800000 */
[----:B------:R-:W-:-:S02]  /*58a0*/  FSEL R139, R34, -INF , !P1 ;  /* 0xff800000228b7808 */ /* 0x000fc40004800000 */
[-C--:B------:R-:W-:Y:S02]  /*58b0*/  ISETP.GT.AND P3, PT, R42, R4.reuse, PT ;  /* 0x000000042a00720c */ /* 0x080fe40003f64270 */
[----:B------:R-:W-:Y:S02]  /*58c0*/  FSEL R141, R31, -INF , !P0 ;  /* 0xff8000001f8d7808 */ /* 0x000fe40004000000 */
[----:B------:R-:W-:Y:S02]  /*58d0*/  ISETP.GT.AND P5, PT, R58, R4, PT ;  /* 0x000000043a00720c */ /* 0x000fe40003fa4270 */
[C---:B------:R-:W-:Y:S02]  /*58e0*/  ISETP.GE.AND P2, PT, R4.reuse, R223, PT ;  /* 0x000000df0400720c */ /* 0x040fe40003f46270 */
[-C--:B------:R-:W-:Y:S01]  /*58f0*/  ISETP.GE.AND P1, PT, R4, R221.reuse, PT ;  /* 0x000000dd0400720c */ /* 0x080fe20003f26270 */
[----:B------:R-:W-:Y:S01]  /*5900*/  VIADD R4, R62, 0xf8 ;  /* 0x000000f83e047836 */ /* 0x000fe20000000000 */
[----:B------:R-:W-:-:S02]  /*5910*/  ISETP.GE.AND P0, PT, R8, R221, PT ;  /* 0x000000dd0800720c */ /* 0x000fc40003f06270 */
[----:B------:R-:W-:Y:S02]  /*5920*/  FSEL R35, R35, -INF , !P4 ;  /* 0xff80000023237808 */ /* 0x000fe40006000000 */
[----:B------:R-:W-:Y:S02]  /*5930*/  FSEL R14, R14, -INF , !P3 ;  /* 0xff8000000e0e7808 */ /* 0x000fe40005800000 */
[----:B------:R-:W-:Y:S02]  /*5940*/  FSEL R12, R12, -INF , !P5 ;  /* 0xff8000000c0c7808 */ /* 0x000fe40006800000 */
[----:B------:R-:W-:Y:S02]  /*5950*/  FSEL R117, R35, -INF , !P0 ;  /* 0xff80000023757808 */ /* 0x000fe40004000000 */
[----:B------:R-:W-:Y:S02]  /*5960*/  ISETP.GT.AND P5, PT, R42, R5, PT ;  /* 0x000000052a00720c */ /* 0x000fe40003fa4270 */
[----:B------:R-:W-:-:S02]  /*5970*/  ISETP.GT.AND P0, PT, R58, R4, PT ;  /* 0x000000043a00720c */ /* 0x000fc40003f04270 */
[----:B------:R-:W-:Y:S02]  /*5980*/  FSEL R91, R14, -INF , !P1 ;  /* 0xff8000000e5b7808 */ /* 0x000fe40004800000 */
[----:B------:R-:W-:Y:S02]  /*5990*/  ISETP.GT.AND P1, PT, R58, R62, PT ;  /* 0x0000003e3a00720c */ /* 0x000fe40003f24270 */
[----:B------:R-:W-:Y:S02]  /*59a0*/  FSEL R15, R15, -INF , !P5 ;  /* 0xff8000000f0f7808 */ /* 0x000fe40006800000 */
[----:B------:R-:W-:Y:S02]  /*59b0*/  FSEL R46, R12, -INF , !P2 ;  /* 0xff8000000c2e7808 */ /* 0x000fe40005000000 */
[----:B------:R-:W-:Y:S02]  /*59c0*/  FSEL R44, R52, -INF , !P0 ;  /* 0xff800000342c7808 */ /* 0x000fe40004000000 */
[----:B------:R-:W-:-:S02]  /*59d0*/  ISETP.GE.AND P5, PT, R4, R223, PT ;  /* 0x000000df0400720c */ /* 0x000fc40003fa6270 */
[----:B------:R-:W-:Y:S02]  /*59e0*/  ISETP.GT.AND P2, PT, R42, R4, PT ;  /* 0x000000042a00720c */ /* 0x000fe40003f44270 */
[----:B------:R-:W-:Y:S02]  /*59f0*/  ISETP.GE.AND P0, PT, R4, R221, PT ;  /* 0x000000dd0400720c */ /* 0x000fe40003f06270 */
[----:B------:R-:W-:Y:S02]  /*5a00*/  FSEL R4, R68, -INF , !P1 ;  /* 0xff80000044047808 */ /* 0x000fe40004800000 */
[----:B------:R-:W-:Y:S02]  /*5a10*/  ISETP.GT.AND P1, PT, R22, R225, PT ;  /* 0x000000e11600720c */ /* 0x000fe40003f24270 */
[----:B------:R-:W-:Y:S02]  /*5a20*/  ISETP.GT.AND P4, PT, R58, R5, PT ;  /* 0x000000053a00720c */ /* 0x000fe40003f84270 */
[----:B------:R-:W-:-:S02]  /*5a30*/  ISETP.GE.AND P3, PT, R5, R223, PT ;  /* 0x000000df0500720c */ /* 0x000fc40003f66270 */
[----:B------:R-:W-:Y:S02]  /*5a40*/  FSEL R13, R13, -INF , !P4 ;  /* 0xff8000000d0d7808 */ /* 0x000fe40006000000 */
[----:B------:R-:W-:Y:S02]  /*5a50*/  FSEL R54, R54, -INF , !P2 ;  /* 0xff80000036367808 */ /* 0x000fe40005000000 */
[----:B------:R-:W-:Y:S02]  /*5a60*/  FSEL R45, R13, -INF , !P3 ;  /* 0xff8000000d2d7808 */ /* 0x000fe40005800000 */
[----:B------:R-:W-:Y:S02]  /*5a70*/  ISETP.GE.AND P4, PT, R5, R221, PT ;  /* 0x000000dd0500720c */ /* 0x000fe40003f86270 */
[C---:B------:R-:W-:Y:S02]  /*5a80*/  ISETP.GE.AND P3, PT, R62.reuse, R223, PT ;  /* 0x000000df3e00720c */ /* 0x040fe40003f66270 */
[----:B------:R-:W-:-:S02]  /*5a90*/  ISETP.GE.AND P2, PT, R62, R221, PT ;  /* 0x000000dd3e00720c */ /* 0x000fc40003f46270 */
[----:B------:R-:W-:Y:S02]  /*5aa0*/  VIMNMX R222, PT, PT, RZ, R42, !PT ;  /* 0x0000002affde7248 */ /* 0x000fe40007fe0100 */
[----:B------:R-:W-:Y:S02]  /*5ab0*/  FSEL R87, R15, -INF , !P4 ;  /* 0xff8000000f577808 */ /* 0x000fe40006000000 */
[----:B------:R-:W-:Y:S02]  /*5ac0*/  FSEL R44, R44, -INF , !P5 ;  /* 0xff8000002c2c7808 */ /* 0x000fe40006800000 */
        /* <DEDUP_REMOVED lines=17> */
.L_x_1621:
        /* <DEDUP_REMOVED lines=8> */
[----:B------:R-:W-:Y:S01]  /*5c60*/  IMAD.MOV R7, RZ, RZ, -R7 ;  /* 0x000000ffff077224 */ /* 0x000fe200078e0a07 */
[----:B------:R-:W-:Y:S02]  /*5c70*/  LOP3.LUT R77, R77, R6, RZ, 0x3c, !PT ;  /* 0x000000064d4d7212 */ /* 0x000fe400078e3cff */
[----:B------:R-:W-:Y:S02]  /*5c80*/  ISETP.GE.AND P0, PT, R11, RZ, PT ;  /* 0x000000ff0b00720c */ /* 0x000fe40003f06270 */
[----:B------:R-:W-:Y:S01]  /*5c90*/  ISETP.GE.AND P2, PT, R77, RZ, PT ;  /* 0x000000ff4d00720c */ /* 0x000fe20003f46270 */
        /* <DEDUP_REMOVED lines=48> */
.L_x_1622:
[----:B------:R-:W-:Y:S05]  /*5fa0*/  BSYNC.RECONVERGENT B0 ;  /* 0x0000000000007941 */ /* 0x000fea0003800200 */
.L_x_1620:
[-C--:B------:R-:W-:Y:S01]  /*5fb0*/  ISETP.GE.AND P0, PT, R220, R235.reuse, PT ;  /* 0x000000ebdc00720c */ /* 0x080fe20003f06270 */
[----:B------:R-:W-:Y:S01]  /*5fc0*/  IMAD.SHL.U32 R7, R214, 0x40, RZ ;  /* 0x00000040d6077824 */ /* 0x000fe200078e00ff */
[----:B------:R-:W-:Y:S01]  /*5fd0*/  ISETP.GE.AND P1, PT, R220, R235, PT ;  /* 0x000000ebdc00720c */ /* 0x000fe20003f26270 */
[----:B------:R-:W-:Y:S01]  /*5fe0*/  BSSY.RECONVERGENT B0, `(.L_x_1623) ;  /* 0x0000040000007945 */ /* 0x000fe20003800200 */
[----:B------:R-:W-:Y:S02]  /*5ff0*/  SHF.L.U64.HI R6, R214, 0x6, R215 ;  /* 0x00000006d6067819 */ /* 0x000fe400000102d7 */
[----:B------:R-:W-:-:S05]  /*6000*/  IADD3 R8, P2, PT, R7, R226, RZ ;  /* 0x000000e207087210 */ /* 0x000fca0007f5e0ff */
[----:B------:R-:W-:Y:S02]  /*6010*/  IMAD.X R9, R6, 0x1, R227, P2 ;  /* 0x0000000106097824 */ /* 0x000fe400010e06e3 */
[----:B------:R-:W-:Y:S01]  /*6020*/  @!P0 IADD3 R12, P2, PT, R8, R7, RZ ;  /* 0x00000007080c8210 */ /* 0x000fe20007f5e0ff */
[----:B------:R-:W-:Y:S01]  /*6030*/  @!P0 IMAD R5, R215, 0xc0, RZ ;  /* 0x000000c0d7058824 */ /* 0x000fe200078e02ff */
[-C--:B------:R-:W-:Y:S01]  /*6040*/  @!P0 MOV R16, R8.reuse ;  /* 0x0000000800108202 */ /* 0x080fe20000000f00 */
[----:B------:R-:W-:Y:S01]  /*6050*/  @!PT LDS RZ, [RZ] ;  /* 0x00000000fffff984 */ /* 0x000fe20000000800 */
[----:B------:R-:W-:Y:S01]  /*6060*/  @!PT LDS RZ, [RZ] ;  /* 0x00000000fffff984 */ /* 0x000fe20000000800 */
[----:B------:R-:W-:Y:S01]  /*6070*/  @!PT LDS RZ, [RZ] ;  /* 0x00000000fffff984 */ /* 0x000fe20000000800 */
[----:B------:R1:W-:Y:S01]  /*6080*/  @!P1 LDGSTS.E.BYPASS.LTC128B.128 [R239+0x1000], desc[UR4][R226.64] ;  /* 0x01000000e2ef9fae */ /* 0x0003e2000b981a04 */
[----:B------:R-:W-:Y:S01]  /*6090*/  @!P0 IMAD.MOV.U32 R17, RZ, RZ, R9 ;  /* 0x000000ffff118224 */ /* 0x000fe200078e0009 */
[-C--:B------:R-:W-:Y:S01]  /*60a0*/  @!P0 MOV R7, R9.reuse ;  /* 0x0000000900078202 */ /* 0x080fe20000000f00 */
[----:B------:R-:W-:Y:S01]  /*60b0*/  @!P0 IMAD.X R13, R9, 0x1, R6, P2 ;  /* 0x00000001090d8824 */ /* 0x000fe200010e0606 */
[----:B------:R1:W-:Y:S01]  /*60c0*/  @P1 STS.128 [R239+0x1000], RZ ;  /* 0x001000ffef001388 */ /* 0x0003e20000000c00 */
[CC--:B------:R-:W-:Y:S01]  /*60d0*/  @!P0 LEA R10, P1, R214.reuse, R8.reuse, 0x7 ;  /* 0x00000008d60a8211 */ /* 0x0c0fe200078238ff */
[----:B------:R-:W-:Y:S01]  /*60e0*/  @!P0 IMAD.MOV.U32 R6, RZ, RZ, R8 ;  /* 0x000000ffff068224 */ /* 0x000fe200078e0008 */
[C---:B------:R-:W-:Y:S01]  /*60f0*/  @!P0 LEA R14, P2, R214.reuse, R8, 0x8 ;  /* 0x00000008d60e8211 */ /* 0x040fe200078440ff */
[C---:B------:R-:W-:Y:S01]  /*6100*/  @!P0 IMAD.WIDE.U32 R16, R214.reuse, 0xc0, R16 ;  /* 0x000000c0d6108825 */ /* 0x040fe200078e0010 */
[----:B------:R1:W-:Y:S01]  /*6110*/  @P0 STS.128 [R239+0x1800], RZ ;  /* 0x001800ffef000388 */ /* 0x0003e20000000c00 */
[----:B------:R-:W-:-:S02]  /*6120*/  @!P0 LEA.HI.X R11, R214, R9, R215, 0x7, P1 ;  /* 0x00000009d60b8211 */ /* 0x000fc400008f3cd7 */
[----:B------:R-:W-:Y:S01]  /*6130*/  @!P0 IMAD R0, R215, 0x140, RZ ;  /* 0x00000140d7008824 */ /* 0x000fe200078e02ff */
[----:B------:R-:W-:Y:S01]  /*6140*/  @!PT LDS RZ, [RZ] ;  /* 0x00000000fffff984 */ /* 0x000fe20000000800 */
[----:B------:R-:W-:Y:S01]  /*6150*/  @!PT LDS RZ, [RZ] ;  /* 0x00000000fffff984 */ /* 0x000fe20000000800 */
[----:B------:R-:W-:Y:S01]  /*6160*/  @!PT LDS RZ, [RZ] ;  /* 0x00000000fffff984 */ /* 0x000fe20000000800 */
[----:B------:R1:W-:Y:S01]  /*6170*/  @!P0 LDGSTS.E.BYPASS.LTC128B.128 [R239+0x1800], desc[UR4][R8.64] ;  /* 0x0180000008ef8fae */ /* 0x0003e2000b981a04 */
[C---:B------:R-:W-:Y:S01]  /*6180*/  @!P0 IMAD.WIDE.U32 R6, R214.reuse, 0x140, R6 ;  /* 0x00000140d6068825 */ /* 0x040fe200078e0006 */
[----:B------:R-:W-:Y:S02]  /*6190*/  @!P0 LEA.HI.X R15, R214, R9, R215, 0x8, P2 ;  /* 0x00000009d60f8211 */ /* 0x000fe400010f44d7 */
[----:B------:R1:W-:Y:S01]  /*61a0*/  @P0 STS.128 [R239+0x2000], RZ ;  /* 0x002000ffef000388 */ /* 0x0003e20000000c00 */
[----:B------:R-:W-:Y:S01]  /*61b0*/  @!P0 IMAD.IADD R17, R5, 0x1, R17 ;  /* 0x0000000105118824 */ /* 0x000fe200078e0211 */
[----:B------:R-:W-:Y:S02]  /*61c0*/  @!P0 IADD3 R7, PT, PT, R0, R7, RZ ;  /* 0x0000000700078210 */ /* 0x000fe40007ffe0ff */
        /* <DEDUP_REMOVED lines=33> */
.L_x_1624:
[----:B------:R-:W-:Y:S05]  /*63e0*/  BSYNC.RECONVERGENT B0 ;  /* 0x0000000000007941 */ /* 0x000fea0003800200 */
.L_x_1623:
[----:B------:R-:W0:Y:S02]  /*63f0*/  LDGDEPBAR ;  /* 0x00000000000079af */ /* 0x000e240000000000 */
.L_x_1619:
[----:B------:R-:W-:Y:S05]  /*6400*/  BSYNC.RECONVERGENT B1 ;  /* 0x0000000000017941 */ /* 0x000fea0003800200 */
.L_x_1618:
[----:B-1----:R-:W-:Y:S01]  /*6410*/  FMNMX3.FTZ R6, R20, R81, R79, !PT ;  /* 0x0000005114067276 */ /* 0x002fe2000781004f */
[----:B------:R-:W3:Y:S01]  /*6420*/  LD.E R77, desc[UR4][R2.64+0xdc] ;  /* 0x0000dc04024d7980 */ /* 0x000ee2000c101900 */
[----:B------:R-:W-:Y:S01]  /*6430*/  LOP3.LUT R21, R21, 0x120, R142, 0xf8, !PT ;  /* 0x0000012015157812 */ /* 0x000fe200078ef88e */
[----:B------:R-:W-:Y:S01]  /*6440*/  BSSY B2, `(.L_x_1625) ;  /* 0x00008f5000027945 */ /* 0x000fe20003800000 */
[----:B------:R-:W-:Y:S02]  /*6450*/  FMNMX3.FTZ R6, R6, R75, R73, !PT ;  /* 0x0000004b06067276 */ /* 0x000fe40007810049 */
[----:B------:R-:W-:Y:S02]  /*6460*/  LEA R21, R21, R210, 0x1 ;  /* 0x000000d215157211 */ /* 0x000fe400078e08ff */
        /* <DEDUP_REMOVED lines=68> */
[----:B---3--:R-:W-:-:S03]  /*68b0*/  FMUL.FTZ R74, R77, R0 ;  /* 0x000000004d4a7220 */ /* 0x008fc60000410000 */
[----:B------:R-:W-:Y:S02]  /*68c0*/  FMNMX.FTZ R6, R43, R6, !PT ;  /* 0x000000062b067209 */ /* 0x000fe40007810000 */
[----:B------:R-:W-:-:S03]  /*68d0*/  FSEL R74, R74, RZ, P0 ;  /* 0x000000ff4a4a7208 */ /* 0x000fc60000000000 */
[----:B------:R-:W1:Y:S02]  /*68e0*/  SHFL.BFLY PT, R5, R6, 0x2, 0x1f ;  /* 0x0c401f0006057f89 */ /* 0x000e6400000e0000 */
        /* <DEDUP_REMOVED lines=24> */
[-CC-:B------:R-:W-:Y:S01]  /*6a70*/  FFMA.FTZ R112, R89, R77.reuse, -R74.reuse ;  /* 0x0000004d59707223 */ /* 0x180fe2000001084a */
[-CC-:B------:R-:W-:Y:S01]  /*6a80*/  FFMA.FTZ R108, R95, R77.reuse, -R74.reuse ;  /* 0x0000004d5f6c7223 */ /* 0x180fe2000001084a */
[-CC-:B------:R-:W-:Y:S01]  /*6a90*/  FFMA.FTZ R90, R143, R77.reuse, -R74.reuse ;  /* 0x0000004d8f5a7223 */ /* 0x180fe2000001084a */
[----:B------:R-:W1:Y:S01]  /*6aa0*/  SHFL.BFLY PT, R20, R5, 0x1, 0x1f ;  /* 0x0c201f0005147f89 */ /* 0x000e6200000e0000 */
[-CC-:B------:R-:W-:Y:S01]  /*6ab0*/  FFMA.FTZ R89, R137, R77.reuse, -R74.reuse ;  /* 0x0000004d89597223 */ /* 0x180fe2000001084a */
[-CC-:B------:R-:W-:Y:S01]  /*6ac0*/  FFMA.FTZ R95, R125, R77.reuse, -R74.reuse ;  /* 0x0000004d7d5f7223 */ /* 0x180fe2000001084a */
[-CC-:B------:R-:W-:Y:S01]  /*6ad0*/  FFMA.FTZ R83, R147, R77.reuse, -R74.reuse ;  /* 0x0000004d93537223 */ /* 0x180fe2000001084a */
[----:B------:R-:W4:Y:S01]  /*6ae0*/  MUFU.EX2 R127, R127 ;  /* 0x0000007f007f7308 */ /* 0x000f220000000800 */
        /* <DEDUP_REMOVED lines=16> */
[----:B----4-:R-:W-:Y:S01]  /*6bf0*/  F2FP.F16.F32.PACK_AB R27, R127, R152 ;  /* 0x000000987f1b723e */ /* 0x010fe200000000ff */
[-CC-:B------:R-:W-:Y:S01]  /*6c00*/  FFMA.FTZ R66, R187, R77.reuse, -R74.reuse ;  /* 0x0000004dbb427223 */ /* 0x180fe2000001084a */
[-CC-:B------:R-:W-:Y:S01]  /*6c10*/  FFMA.FTZ R65, R189, R77.reuse, -R74.reuse ;  /* 0x0000004dbd417223 */ /* 0x180fe2000001084a */
[----:B-1----:R-:W-:Y:S01]  /*6c20*/  FMNMX.FTZ R20, R5, R20, !PT ;  /* 0x0000001405147209 */ /* 0x002fe20007810000 */
[----:B------:R-:W-:Y:S01]  /*6c30*/  FADD.FTZ R169, R156, R135 ;  /* 0x000000879ca97221 */ /* 0x000fe20000010000 */
[-CC-:B------:R-:W-:Y:S01]  /*6c40*/  FFMA.FTZ R64, R191, R77.reuse, -R74.reuse ;  /* 0x0000004dbf407223 */ /* 0x180fe2000001084a */
[-CC-:B------:R-:W-:Y:S01]  /*6c50*/  FFMA.FTZ R63, R193, R77.reuse, -R74.reuse ;  /* 0x0000004dc13f7223 */ /* 0x180fe2000001084a */
[----:B------:R-:W-:Y:S01]  /*6c60*/  FSETP.NEU.FTZ.AND P0, PT, R20, -INF , PT ;  /* 0xff8000001400780b */ /* 0x000fe20003f1d000 */
[----:B------:R-:W-:Y:S01]  /*6c70*/  FMUL.FTZ R75, R77, R20 ;  /* 0x000000144d4b7220 */ /* 0x000fe20000410000 */
[----:B------:R-:W-:Y:S01]  /*6c80*/  MUFU.EX2 R130, R130 ;  /* 0x0000008200827308 */ /* 0x000fe20000000800 */
[----:B------:R-:W-:Y:S01]  /*6c90*/  FADD.FTZ R152, R152, R169 ;  /* 0x000000a998987221 */ /* 0x000fe20000010000 */
[-CC-:B------:R-:W-:Y:S01]  /*6ca0*/  FFMA.FTZ R62, R195, R77.reuse, -R74.reuse ;  /* 0x0000004dc33e7223 */ /* 0x180fe2000001084a */
[-C--:B------:R-:W-:Y:S01]  /*6cb0*/  FFMA.FTZ R59, R199, R77.reuse, -R74 ;  /* 0x0000004dc73b7223 */ /* 0x080fe2000001084a */
[----:B------:R-:W-:Y:S01]  /*6cc0*/  FSEL R75, R75, RZ, P0 ;  /* 0x000000ff4b4b7208 */ /* 0x000fe20000000000 */
[----:B------:R-:W-:Y:S01]  /*6cd0*/  FADD.FTZ R127, R127, R152 ;  /* 0x000000987f7f7221 */ /* 0x000fe20000010000 */
[-CC-:B------:R-:W-:Y:S01]  /*6ce0*/  FFMA.FTZ R58, R201, R77.reuse, -R74.reuse ;  /* 0x0000004dc93a7223 */ /* 0x180fe2000001084a */
[-CC-:B------:R-:W-:Y:S01]  /*6cf0*/  FFMA.FTZ R57, R203, R77.reuse, -R74.reuse ;  /* 0x0000004dcb397223 */ /* 0x180fe2000001084a */
[----:B------:R-:W-:Y:S01]  /*6d00*/  MUFU.EX2 R113, R113 ;  /* 0x0000007100717308 */ /* 0x000fe20000000800 */
[-CC-:B------:R-:W-:Y:S01]  /*6d10*/  FFMA.FTZ R154, R4, R77.reuse, -R75.reuse ;  /* 0x0000004d049a7223 */ /* 0x180fe2000001084b */
[--C-:B------:R-:W-:Y:S01]  /*6d20*/  FFMA.FTZ R142, R51, R77, -R75.reuse ;  /* 0x0000004d338e7223 */ /* 0x100fe2000001084b */
[----:B------:R-:W2:Y:S01]  /*6d30*/  LDSM.16.MT88.4 R4, [R21+0x5000] ;  /* 0x005000001504783b */ /* 0x000ea20000004200 */
[----:B------:R-:W-:Y:S01]  /*6d40*/  IADD3 R51, PT, PT, R134, R21, RZ ;  /* 0x0000001586337210 */ /* 0x000fe20007ffe0ff */
[-CC-:B------:R-:W-:Y:S01]  /*6d50*/  FFMA.FTZ R133, R111, R77.reuse, -R75.reuse ;  /* 0x0000004d6f857223 */ /* 0x180fe2000001084b */
[-CC-:B------:R-:W-:Y:S01]  /*6d60*/  FFMA.FTZ R131, R109, R77.reuse, -R75.reuse ;  /* 0x0000004d6d837223 */ /* 0x180fe2000001084b */
[-CC-:B------:R-:W-:Y:S01]  /*6d70*/  FFMA.FTZ R134, R97, R77.reuse, -R75.reuse ;  /* 0x0000004d61867223 */ /* 0x180fe2000001084b */
[----:B------:R-:W-:Y:S01]  /*6d80*/  MUFU.EX2 R154, R154 ;  /* 0x0000009a009a7308 */ /* 0x000fe20000000800 */
[----:B------:R-:W1:Y:S01]  /*6d90*/  LDSM.16.MT88.4 R12, [R51+0x5000] ;  /* 0x00500000330c783b */ /* 0x000e620000004200 */
[-CC-:B------:R-:W-:Y:S01]  /*6da0*/  FFMA.FTZ R119, R85, R77.reuse, -R75.reuse ;  /* 0x0000004d55777223 */ /* 0x180fe2000001084b */
[-CC-:B------:R-:W-:Y:S01]  /*6db0*/  FFMA.FTZ R115, R252, R77.reuse, -R75.reuse ;  /* 0x0000004dfc737223 */ /* 0x180fe2000001084b */
[-CC-:B------:R-:W-:Y:S01]  /*6dc0*/  FFMA.FTZ R132, R132, R77.reuse, -R75.reuse ;  /* 0x0000004d84847223 */ /* 0x180fe2000001084b */
[----:B------:R-:W3:Y:S01]  /*6dd0*/  LDSM.16.MT88.4 R16, [R51+0x5400] ;  /* 0x005400003310783b */ /* 0x000ee20000004200 */
[-CC-:B------:R-:W-:Y:S01]  /*6de0*/  FFMA.FTZ R126, R126, R77.reuse, -R75.reuse ;  /* 0x0000004d7e7e7223 */ /* 0x180fe2000001084b */
[-CC-:B------:R-:W-:Y:S01]  /*6df0*/  FFMA.FTZ R111, R250, R77.reuse, -R75.reuse ;  /* 0x0000004dfa6f7223 */ /* 0x180fe2000001084b */
[----:B------:R-:W4:Y:S01]  /*6e00*/  MUFU.EX2 R133, R133 ;  /* 0x0000008500857308 */ /* 0x000f220000000800 */
        /* <DEDUP_REMOVED lines=15> */
[----:B------:R-:W5:Y:S01]  /*6f00*/  MUFU.EX2 R131, R131 ;  /* 0x0000008300837308 */ /* 0x000f620000000800 */
        /* <DEDUP_REMOVED lines=15> */
[----:B------:R-:W4:Y:S01]  /*7000*/  MUFU.EX2 R119, R119 ;  /* 0x0000007700777308 */ /* 0x000f220000000800 */
[----:B-----5:R-:W-:Y:S01]  /*7010*/  F2FP.F16.F32.PACK_AB R26, R131, R142 ;  /* 0x0000008e831a723e */ /* 0x020fe200000000ff */
        /* <DEDUP_REMOVED lines=8> */
[-C--:B------:R-:W-:Y:S01]  /*70a0*/  FFMA.FTZ R167, R162, R77.reuse, -R75 ;  /* 0x0000004da2a77223 */ /* 0x080fe2000001084b */
[----:B------:R-:W-:Y:S01]  /*70b0*/  FADD.FTZ R135, R154, R133 ;  /* 0x000000859a877221 */ /* 0x000fe20000010000 */
[-C--:B------:R-:W-:Y:S01]  /*70c0*/  FFMA.FTZ R162, R139, R77.reuse, -R74 ;  /* 0x0000004d8ba27223 */ /* 0x080fe2000001084a */
[-CC-:B------:R-:W-:Y:S01]  /*70d0*/  FFMA.FTZ R139, R160, R77.reuse, -R75.reuse ;  /* 0x0000004da08b7223 */ /* 0x180fe2000001084b */
[-C--:B------:R-:W-:Y:S01]  /*70e0*/  FFMA.FTZ R158, R158, R77.reuse, -R75 ;  /* 0x0000004d9e9e7223 */ /* 0x080fe2000001084b */
[----:B------:R-:W-:Y:S01]  /*70f0*/  FADD.FTZ R142, R142, R135 ;  /* 0x000000878e8e7221 */ /* 0x000fe20000010000 */
[----:B------:R-:W2:Y:S01]  /*7100*/  MUFU.EX2 R132, R132 ;  /* 0x0000008400847308 */ /* 0x000ea20000000800 */
[C---:B------:R-:W-:Y:S01]  /*7110*/  HMMA.16816.F32 R4, R24.reuse, R6, RZ ;  /* 0x000000061804723c */ /* 0x040fe200000018ff */
[-CC-:B------:R-:W-:Y:S01]  /*7120*/  FFMA.FTZ R136, R136, R77.reuse, -R75.reuse ;  /* 0x0000004d88887223 */ /* 0x180fe2000001084b */
[----:B------:R-:W-:Y:S01]  /*7130*/  FADD.FTZ R131, R131, R142 ;  /* 0x0000008e83837221 */ /* 0x000fe20000010000 */
[-CC-:B------:R-:W-:Y:S01]  /*7140*/  FFMA.FTZ R146, R146, R77.reuse, -R75.reuse ;  /* 0x0000004d92927223 */ /* 0x180fe2000001084b */
[-CC-:B------:R-:W-:Y:S01]  /*7150*/  FFMA.FTZ R56, R205, R77.reuse, -R74.reuse ;  /* 0x0000004dcd387223 */ /* 0x180fe2000001084a */
[-C--:B------:R-:W-:Y:S01]  /*7160*/  FFMA.FTZ R55, R211, R77.reuse, -R74 ;  /* 0x0000004dd3377223 */ /* 0x080fe2000001084a */
[-C--:B------:R-:W-:Y:S01]  /*7170*/  FFMA.FTZ R110, R110, R77.reuse, -R75 ;  /* 0x0000004d6e6e7223 */ /* 0x080fe2000001084b */
[----:B------:R-:W-:Y:S01]  /*7180*/  MUFU.EX2 R120, R120 ;  /* 0x0000007800787308 */ /* 0x000fe20000000800 */
[C---:B-1----:R-:W-:Y:S01]  /*7190*/  HMMA.16816.F32 R28, R24.reuse, R12, RZ ;  /* 0x0000000c181c723c */ /* 0x042fe200000018ff */
[----:B----4-:R-:W-:Y:S01]  /*71a0*/  F2FP.F16.F32.PACK_AB R12, R119, R134 ;  /* 0x00000086770c723e */ /* 0x010fe200000000ff */
[----:B------:R-:W-:Y:S01]  /*71b0*/  FADD.FTZ R134, R134, R131 ;  /* 0x0000008386867221 */ /* 0x000fe20000010000 */
[----:B------:R-:W-:Y:S01]  /*71c0*/  F2FP.F16.F32.PACK_AB R13, R121, R138 ;  /* 0x0000008a790d723e */ /* 0x000fe200000000ff */
[----:B------:R-:W-:Y:S01]  /*71d0*/  FADD.FTZ R138, R138, R127 ;  /* 0x0000007f8a8a7221 */ /* 0x000fe20000010000 */
[--C-:B------:R-:W-:Y:S01]  /*71e0*/  FFMA.FTZ R128, R128, R77, -R75.reuse ;  /* 0x0000004d80807223 */ /* 0x100fe2000001084b */
[----:B------:R-:W-:Y:S01]  /*71f0*/  FADD.FTZ R134, R119, R134 ;  /* 0x0000008677867221 */ /* 0x000fe20000010000 */
[----:B------:R-:W1:Y:S01]  /*7200*/  MUFU.EX2 R107, R107 ;  /* 0x0000006b006b7308 */ /* 0x000e620000000800 */
[----:B------:R-:W-:Y:S01]  /*7210*/  HMMA.16816.F32 R24, R24, R14, RZ ;  /* 0x0000000e1818723c */ /* 0x000fe200000018ff */
[----:B--2---:R-:W-:Y:S01]  /*7220*/  F2FP.F16.F32.PACK_AB R14, R132, R115 ;  /* 0x00000073840e723e */ /* 0x004fe200000000ff */
[----:B------:R-:W-:Y:S01]  /*7230*/  FADD.FTZ R121, R121, R138 ;  /* 0x0000008a79797221 */ /* 0x000fe20000010000 */
[----:B------:R-:W-:Y:S01]  /*7240*/  F2FP.F16.F32.PACK_AB R15, R113, R130 ;  /* 0x00000082710f723e */ /* 0x000fe200000000ff */
[-C--:B------:R-:W-:Y:S01]  /*7250*/  FFMA.FTZ R114, R114, R77.reuse, -R75 ;  /* 0x0000004d72727223 */ /* 0x080fe2000001084b */
[-CC-:B------:R-:W-:Y:S01]  /*7260*/  FFMA.FTZ R54, R213, R77.reuse, -R74.reuse ;  /* 0x0000004dd5367223 */ /* 0x180fe2000001084a */
[----:B------:R-:W-:Y:S01]  /*7270*/  FADD.FTZ R130, R130, R121 ;  /* 0x0000007982827221 */ /* 0x000fe20000010000 */
[----:B------:R-:W-:Y:S01]  /*7280*/  MUFU.EX2 R116, R116 ;  /* 0x0000007400747308 */ /* 0x000fe20000000800 */
[-CC-:B------:R-:W-:Y:S01]  /*7290*/  FFMA.FTZ R53, R245, R77.reuse, -R74.reuse ;  /* 0x0000004df5357223 */ /* 0x180fe2000001084a */
[-C--:B------:R-:W-:Y:S01]  /*72a0*/  FFMA.FTZ R52, R197, R77.reuse, -R74 ;  /* 0x0000004dc5347223 */ /* 0x080fe2000001084a */
[C---:B------:R-:W-:Y:S01]  /*72b0*/  HMMA.16816.F32 R8, R12.reuse, R36, R8 ;  /* 0x000000240c08723c */ /* 0x040fe20000001808 */
[----:B------:R-:W-:Y:S01]  /*72c0*/  FADD.FTZ R113, R113, R130 ;  /* 0x0000008271717221 */ /* 0x000fe20000010000 */
[-CC-:B------:R-:W-:Y:S01]  /*72d0*/  FFMA.FTZ R85, R183, R77.reuse, -R74.reuse ;  /* 0x0000004db7557223 */ /* 0x180fe2000001084a */
[-CC-:B------:R-:W-:Y:S01]  /*72e0*/  FFMA.FTZ R104, R104, R77.reuse, -R75.reuse ;  /* 0x0000004d68687223 */ /* 0x180fe2000001084b */
[-CC-:B------:R-:W-:Y:S01]  /*72f0*/  FFMA.FTZ R96, R96, R77.reuse, -R75.reuse ;  /* 0x0000004d60607223 */ /* 0x180fe2000001084b */
[----:B------:R-:W2:Y:S01]  /*7300*/  MUFU.EX2 R105, R105 ;  /* 0x0000006900697308 */ /* 0x000ea20000000800 */
[-CC-:B------:R-:W-:Y:S01]  /*7310*/  FFMA.FTZ R106, R106, R77.reuse, -R75.reuse ;  /* 0x0000004d6a6a7223 */ /* 0x180fe2000001084b */
[-CC-:B------:R-:W-:Y:S01]  /*7320*/  FFMA.FTZ R100, R100, R77.reuse, -R75.reuse ;  /* 0x0000004d64647223 */ /* 0x180fe2000001084b */
[C---:B------:R-:W-:Y:S01]  /*7330*/  HMMA.16816.F32 R4, R12.reuse, R38, R4 ;  /* 0x000000260c04723c */ /* 0x040fe20000001804 */
[----:B------:R-:W4:Y:S01]  /*7340*/  LDSM.16.MT88.4 R36, [R51+0x5800] ;  /* 0x005800003324783b */ /* 0x000f220000004200 */
        /* <DEDUP_REMOVED lines=11> */
[----:B------:R-:W3:Y:S01]  /*7400*/  MUFU.EX2 R111, R111 ;  /* 0x0000006f006f7308 */ /* 0x000ee20000000800 */
[-CC-:B------:R-:W-:Y:S01]  /*7410*/  FFMA.FTZ R91, R91, R77.reuse, -R74.reuse ;  /* 0x0000004d5b5b7223 */ /* 0x180fe2000001084a */
[-C--:B------:R-:W-:Y:S01]  /*7420*/  FFMA.FTZ R42, R42, R77.reuse, -R74 ;  /* 0x0000004d2a2a7223 */ /* 0x080fe2000001084a */
[----:B------:R-:W-:Y:S01]  /*7430*/  HMMA.16816.F32 R24, R12, R18, R24 ;  /* 0x000000120c18723c */ /* 0x000fe20000001818 */
[----:B------:R-:W5:Y:S01]  /*7440*/  LDSM.16.MT88.4 R16, [R21+0x5c00] ;  /* 0x005c00001510783b */ /* 0x000f620000004200 */
[----:B-1----:R-:W-:Y:S01]  /*7450*/  F2FP.F16.F32.PACK_AB R13, R107, R120 ;  /* 0x000000786b0d723e */ /* 0x002fe200000000ff */
[----:B------:R-:W-:Y:S01]  /*7460*/  FADD.FTZ R120, R120, R113 ;  /* 0x0000007178787221 */ /* 0x000fe20000010000 */
[----:B--2---:R-:W-:Y:S01]  /*7470*/  F2FP.F16.F32.PACK_AB R15, R105, R116 ;  /* 0x00000074690f723e */ /* 0x004fe200000000ff */
[----:B------:R-:W-:Y:S01]  /*7480*/  MUFU.EX2 R109, R109 ;  /* 0x0000006d006d7308 */ /* 0x000fe20000000800 */
[-CC-:B------:R-:W-:Y:S01]  /*7490*/  FFMA.FTZ R46, R46, R77.reuse, -R75.reuse ;  /* 0x0000004d2e2e7223 */ /* 0x180fe2000001084b */
[----:B------:R-:W-:Y:S01]  /*74a0*/  FADD.FTZ R107, R107, R120 ;  /* 0x000000786b6b7221 */ /* 0x000fe20000010000 */
[-C--:B------:R-:W-:Y:S01]  /*74b0*/  FFMA.FTZ R247, R43, R77.reuse, -R75 ;  /* 0x0000004d2bf77223 */ /* 0x080fe2000001084b */
[----:B------:R-:W-:Y:S01]  /*74c0*/  FFMA.FTZ R245, R41, R77, -R74 ;  /* 0x0000004d29f57223 */ /* 0x000fe2000001084a */
[----:B------:R-:W-:Y:S01]  /*74d0*/  ISETP.GT.AND P0, PT, R22, R225, PT ;  /* 0x000000e11600720c */ /* 0x000fe20003f04270 */
[----:B------:R-:W-:-:S02]  /*74e0*/  FADD.FTZ R116, R116, R107 ;  /* 0x0000006b74747221 */ /* 0x000fc40000010000 */
[----:B------:R-:W1:Y:S01]  /*74f0*/  MUFU.EX2 R124, R124 ;  /* 0x0000007c007c7308 */ /* 0x000e620000000800 */
[----:B---3--:R-:W-:Y:S01]  /*7500*/  F2FP.F16.F32.PACK_AB R12, R111, R126 ;  /* 0x0000007e6f0c723e */ /* 0x008fe200000000ff */
[----:B------:R-:W-:-:S06]  /*7510*/  FADD.FTZ R105, R105, R116 ;  /* 0x0000007469697221 */ /* 0x000fcc0000010000 */
[----:B------:R-:W-:Y:S08]  /*7520*/  MUFU.EX2 R112, R112 ;  /* 0x0000007000707308 */ /* 0x000ff00000000800 */
[----:B------:R-:W2:Y:S01]  /*7530*/  MUFU.EX2 R103, R103 ;  /* 0x0000006700677308 */ /* 0x000ea20000000800 */
[----:B-1----:R-:W-:-:S07]  /*7540*/  F2FP.F16.F32.PACK_AB R14, R124, R109 ;  /* 0x0000006d7c0e723e */ /* 0x002fce00000000ff */
[C---:B------:R-:W-:Y:S01]  /*7550*/  HMMA.16816.F32 R8, R12.reuse, R32, R8 ;  /* 0x000000200c08723c */ /* 0x040fe20000001808 */
[----:B------:R-:W-:Y:S07]  /*7560*/  MUFU.EX2 R108, R108 ;  /* 0x0000006c006c7308 */ /* 0x000fee0000000800 */
[C---:B------:R-:W-:Y:S01]  /*7570*/  HMMA.16816.F32 R4, R12.reuse, R34, R4 ;  /* 0x000000220c04723c */ /* 0x040fe20000001804 */
[----:B------:R-:W1:Y:S01]  /*7580*/  MUFU.EX2 R101, R101 ;  /* 0x0000006500657308 */ /* 0x000e620000000800 */
[----:B------:R-:W3:Y:S06]  /*7590*/  LDSM.16.MT88.4 R32, [R51+0x5c00] ;  /* 0x005c00003320783b */ /* 0x000eec0000004200 */
[C---:B----4-:R-:W-:Y:S01]  /*75a0*/  HMMA.16816.F32 R28, R12.reuse, R36, R28 ;  /* 0x000000240c1c723c */ /* 0x050fe2000000181c */
[----:B------:R-:W-:Y:S07]  /*75b0*/  MUFU.EX2 R123, R123 ;  /* 0x0000007b007b7308 */ /* 0x000fee0000000800 */
[----:B------:R-:W-:Y:S01]  /*75c0*/  HMMA.16816.F32 R24, R12, R38, R24 ;  /* 0x000000260c18723c */ /* 0x000fe20000001818 */
[----:B------:R-:W4:Y:S01]  /*75d0*/  MUFU.EX2 R140, R140 ;  /* 0x0000008c008c7308 */ /* 0x000f220000000800 */
[----:B--2---:R-:W-:Y:S01]  /*75e0*/  F2FP.F16.F32.PACK_AB R13, R103, R112 ;  /* 0x00000070670d723e */ /* 0x004fe200000000ff */
[----:B------:R-:W2:Y:S01]  /*75f0*/  LDSM.16.MT88.4 R36, [R21+0x6000] ;  /* 0x006000001524783b */ /* 0x000ea20000004200 */
[----:B-1----:R-:W-:Y:S01]  /*7600*/  F2FP.F16.F32.PACK_AB R15, R101, R108 ;  /* 0x0000006c650f723e */ /* 0x002fe200000000ff */
[----:B------:R-:W-:-:S04]  /*7610*/  FADD.FTZ R112, R112, R105 ;  /* 0x0000006970707221 */ /* 0x000fc80000010000 */
[----:B------:R-:W-:Y:S08]  /*7620*/  MUFU.EX2 R129, R129 ;  /* 0x0000008100817308 */ /* 0x000ff00000000800 */
[----:B------:R-:W1:Y:S01]  /*7630*/  MUFU.EX2 R144, R144 ;  /* 0x0000009000907308 */ /* 0x000e620000000800 */
[----:B----4-:R-:W-:-:S07]  /*7640*/  F2FP.F16.F32.PACK_AB R12, R140, R123 ;  /* 0x0000007b8c0c723e */ /* 0x010fce00000000ff */
[----:B------:R-:W-:Y:S08]  /*7650*/  MUFU.EX2 R102, R102 ;  /* 0x0000006600667308 */ /* 0x000ff00000000800 */
[----:B------:R-:W4:Y:S01]  /*7660*/  MUFU.EX2 R99, R99 ;  /* 0x0000006300637308 */ /* 0x000f220000000800 */
[----:B-1----:R-:W-:-:S07]  /*7670*/  F2FP.F16.F32.PACK_AB R14, R144, R129 ;  /* 0x00000081900e723e */ /* 0x002fce00000000ff */
[C---:B-----5:R-:W-:Y:S01]  /*7680*/  HMMA.16816.F32 R8, R12.reuse, R16, R8 ;  /* 0x000000100c08723c */ /* 0x060fe20000001808 */
[----:B------:R-:W-:Y:S07]  /*7690*/  MUFU.EX2 R98, R98 ;  /* 0x0000006200627308 */ /* 0x000fee0000000800 */
[C---:B------:R-:W-:Y:S01]  /*76a0*/  HMMA.16816.F32 R4, R12.reuse, R18, R4 ;  /* 0x000000120c04723c */ /* 0x040fe20000001804 */
[----:B------:R-:W1:Y:S01]  /*76b0*/  LDSM.16.MT88.4 R16, [R51+0x6000] ;  /* 0x006000003310783b */ /* 0x000e620000004200 */
[----:B------:R-:W5:Y:S06]  /*76c0*/  MUFU.EX2 R95, R95 ;  /* 0x0000005f005f7308 */ /* 0x000f6c0000000800 */
[C---:B---3--:R-:W-:Y:S02]  /*76d0*/  HMMA.16816.F32 R28, R12.reuse, R32, R28 ;  /* 0x000000200c1c723c */ /* 0x048fe4000000181c */
[----:B------:R-:W-:Y:S06]  /*76e0*/  MUFU.EX2 R137, R137 ;  /* 0x0000008900897308 */ /* 0x000fec0000000800 */
[----:B------:R-:W-:Y:S01]  /*76f0*/  HMMA.16816.F32 R24, R12, R34, R24 ;  /* 0x000000220c18723c */ /* 0x000fe20000001818 */
[----:B------:R-:W3:Y:S01]  /*7700*/  LDSM.16.MT88.4 R32, [R21+0x6400] ;  /* 0x006400001520783b */ /* 0x000ee20000004200 */
[----:B------:R-:W2:Y:S01]  /*7710*/  MUFU.EX2 R212, R212 ;  /* 0x000000d400d47308 */ /* 0x000ea20000000800 */
[----:B----4-:R-:W-:-:S02]  /*7720*/  F2FP.F16.F32.PACK_AB R13, R99, R102 ;  /* 0x00000066630d723e */ /* 0x010fc400000000ff */
[----:B-----5:R-:W-:-:S05]  /*7730*/  F2FP.F16.F32.PACK_AB R15, R95, R98 ;  /* 0x000000625f0f723e */ /* 0x020fca00000000ff */
[----:B------:R-:W-:Y:S08]  /*7740*/  MUFU.EX2 R143, R143 ;  /* 0x0000008f008f7308 */ /* 0x000ff00000000800 */
[----:B------:R-:W4:Y:S01]  /*7750*/  MUFU.EX2 R202, R202 ;  /* 0x000000ca00ca7308 */ /* 0x000f220000000800 */
[----:B--2---:R-:W-:-:S07]  /*7760*/  F2FP.F16.F32.PACK_AB R12, R212, R137 ;  /* 0x00000089d40c723e */ /* 0x004fce00000000ff */
[----:B------:R-:W-:Y:S08]  /*7770*/  MUFU.EX2 R94, R94 ;  /* 0x0000005e005e7308 */ /* 0x000ff00000000800 */
[----:B------:R-:W2:Y:S01]  /*7780*/  MUFU.EX2 R93, R93 ;  /* 0x0000005d005d7308 */ /* 0x000ea20000000800 */
[----:B----4-:R-:W-:-:S07]  /*7790*/  F2FP.F16.F32.PACK_AB R14, R202, R143 ;  /* 0x0000008fca0e723e */ /* 0x010fce00000000ff */
[----:B------:R-:W-:Y:S01]  /*77a0*/  MUFU.EX2 R92, R92 ;  /* 0x0000005c005c7308 */ /* 0x000fe20000000800 */
[C---:B------:R-:W-:Y:S07]  /*77b0*/  HMMA.16816.F32 R8, R12.reuse, R36, R8 ;  /* 0x000000240c08723c */ /* 0x040fee0000001808 */
[----:B------:R-:W4:Y:S01]  /*77c0*/  MUFU.EX2 R89, R89 ;  /* 0x0000005900597308 */ /* 0x000f220000000800 */
[C---:B------:R-:W-:Y:S01]  /*77d0*/  HMMA.16816.F32 R4, R12.reuse, R38, R4 ;  /* 0x000000260c04723c */ /* 0x040fe20000001804 */
[----:B------:R-:W5:Y:S06]  /*77e0*/  LDSM.16.MT88.4 R36, [R51+0x6400] ;  /* 0x006400003324783b */ /* 0x000f6c0000004200 */
[----:B------:R-:W-:Y:S01]  /*77f0*/  MUFU.EX2 R147, R147 ;  /* 0x0000009300937308 */ /* 0x000fe20000000800 */
[C---:B-1----:R-:W-:Y:S07]  /*7800*/  HMMA.16816.F32 R28, R12.reuse, R16, R28 ;  /* 0x000000100c1c723c */ /* 0x042fee000000181c */
[----:B------:R-:W1:Y:S01]  /*7810*/  MUFU.EX2 R198, R198 ;  /* 0x000000c600c67308 */ /* 0x000e620000000800 */
[----:B------:R-:W-:Y:S01]  /*7820*/  HMMA.16816.F32 R24, R12, R18, R24 ;  /* 0x000000120c18723c */ /* 0x000fe20000001818 */
[----:B------:R-:W5:Y:S01]  /*7830*/  LDSM.16.MT88.4 R16, [R21+0x6800] ;  /* 0x006800001510783b */ /* 0x000f620000004200 */
[----:B--2---:R-:W-:-:S02]  /*7840*/  F2FP.F16.F32.PACK_AB R13, R93, R94 ;  /* 0x0000005e5d0d723e */ /* 0x004fc400000000ff */
[----:B----4-:R-:W-:-:S03]  /*7850*/  F2FP.F16.F32.PACK_AB R15, R89, R92 ;  /* 0x0000005c590f723e */ /* 0x010fc600000000ff */
[----:B------:R-:W-:Y:S08]  /*7860*/  MUFU.EX2 R153, R153 ;  /* 0x0000009900997308 */ /* 0x000ff00000000800 */
[----:B------:R-:W2:Y:S01]  /*7870*/  MUFU.EX2 R194, R194 ;  /* 0x000000c200c27308 */ /* 0x000ea20000000800 */
[----:B-1----:R-:W-:-:S07]  /*7880*/  F2FP.F16.F32.PACK_AB R12, R198, R147 ;  /* 0x00000093c60c723e */ /* 0x002fce00000000ff */
[----:B------:R-:W-:Y:S08]  /*7890*/  MUFU.EX2 R90, R90 ;  /* 0x0000005a005a7308 */ /* 0x000ff00000000800 */
[----:B------:R-:W1:Y:S01]  /*78a0*/  MUFU.EX2 R83, R83 ;  /* 0x0000005300537308 */ /* 0x000e620000000800 */
[----:B--2---:R-:W-:-:S07]  /*78b0*/  F2FP.F16.F32.PACK_AB R14, R194, R153 ;  /* 0x00000099c20e723e */ /* 0x004fce00000000ff */
[C---:B---3--:R-:W-:Y:S01]  /*78c0*/  HMMA.16816.F32 R8, R12.reuse, R32, R8 ;  /* 0x000000200c08723c */ /* 0x048fe20000001808 */
[----:B------:R-:W-:Y:S07]  /*78d0*/  MUFU.EX2 R84, R84 ;  /* 0x0000005400547308 */ /* 0x000fee0000000800 */
[C---:B------:R-:W-:Y:S01]  /*78e0*/  HMMA.16816.F32 R4, R12.reuse, R34, R4 ;  /* 0x000000220c04723c */ /* 0x040fe20000001804 */
[----:B------:R-:W2:Y:S01]  /*78f0*/  MUFU.EX2 R81, R81 ;  /* 0x0000005100517308 */ /* 0x000ea20000000800 */
[----:B------:R-:W3:Y:S06]  /*7900*/  LDSM.16.MT88.4 R32, [R51+0x6800] ;  /* 0x006800003320783b */ /* 0x000eec0000004200 */
[C---:B-----5:R-:W-:Y:S01]  /*7910*/  HMMA.16816.F32 R28, R12.reuse, R36, R28 ;  /* 0x000000240c1c723c */ /* 0x060fe2000000181c */
[----:B------:R-:W-:Y:S07]  /*7920*/  MUFU.EX2 R157, R157 ;  /* 0x0000009d009d7308 */ /* 0x000fee0000000800 */
[----:B------:R-:W-:Y:S01]  /*7930*/  HMMA.16816.F32 R24, R12, R38, R24 ;  /* 0x000000260c18723c */ /* 0x000fe20000001818 */
[----:B------:R-:W4:Y:S01]  /*7940*/  MUFU.EX2 R190, R190 ;  /* 0x000000be00be7308 */ /* 0x000f220000000800 */
[----:B-1----:R-:W-:Y:S01]  /*7950*/  F2FP.F16.F32.PACK_AB R13, R83, R90 ;  /* 0x0000005a530d723e */ /* 0x002fe200000000ff */
[----:B------:R-:W1:Y:S01]  /*7960*/  LDSM.16.MT88.4 R36, [R21+0x6c00] ;  /* 0x006c00001524783b */ /* 0x000e620000004200 */
[----:B--2---:R-:W-:-:S05]  /*7970*/  F2FP.F16.F32.PACK_AB R15, R81, R84 ;  /* 0x00000054510f723e */ /* 0x004fca00000000ff */
[----:B------:R-:W-:Y:S08]  /*7980*/  MUFU.EX2 R159, R159 ;  /* 0x0000009f009f7308 */ /* 0x000ff00000000800 */
[----:B------:R-:W2:Y:S01]  /*7990*/  MUFU.EX2 R188, R188 ;  /* 0x000000bc00bc7308 */ /* 0x000ea20000000800 */
[----:B----4-:R-:W-:-:S07]  /*79a0*/  F2FP.F16.F32.PACK_AB R12, R190, R157 ;  /* 0x0000009dbe0c723e */ /* 0x010fce00000000ff */
[----:B------:R-:W-:Y:S08]  /*79b0*/  MUFU.EX2 R82, R82 ;  /* 0x0000005200527308 */ /* 0x000ff00000000800 */
[----:B------:R-:W4:Y:S01]  /*79c0*/  MUFU.EX2 R79, R79 ;  /* 0x0000004f004f7308 */ /* 0x000f220000000800 */
[----:B--2---:R-:W-:-:S07]  /*79d0*/  F2FP.F16.F32.PACK_AB R14, R188, R159 ;  /* 0x0000009fbc0e723e */ /* 0x004fce00000000ff */
[C---:B------:R-:W-:Y:S01]  /*79e0*/  HMMA.16816.F32 R8, R12.reuse, R16, R8 ;  /* 0x000000100c08723c */ /* 0x040fe20000001808 */
[----:B------:R-:W-:Y:S07]  /*79f0*/  MUFU.EX2 R78, R78 ;  /* 0x0000004e004e7308 */ /* 0x000fee0000000800 */
[C---:B------:R-:W-:Y:S01]  /*7a00*/  HMMA.16816.F32 R4, R12.reuse, R18, R4 ;  /* 0x000000120c04723c */ /* 0x040fe20000001804 */
[----:B------:R-:W2:Y:S01]  /*7a10*/  LDSM.16.MT88.4 R16, [R51+0x6c00] ;  /* 0x006c00003310783b */ /* 0x000ea20000004200 */
[----:B------:R-:W5:Y:S06]  /*7a20*/  MUFU.EX2 R73, R73 ;  /* 0x0000004900497308 */ /* 0x000f6c0000000800 */
[C---:B---3--:R-:W-:Y:S02]  /*7a30*/  HMMA.16816.F32 R28, R12.reuse, R32, R28 ;  /* 0x000000200c1c723c */ /* 0x048fe4000000181c */
[----:B------:R-:W-:Y:S06]  /*7a40*/  MUFU.EX2 R161, R161 ;  /* 0x000000a100a17308 */ /* 0x000fec0000000800 */
[----:B------:R-:W-:Y:S01]  /*7a50*/  HMMA.16816.F32 R24, R12, R34, R24 ;  /* 0x000000220c18723c */ /* 0x000fe20000001818 */
[----:B------:R-:W3:Y:S01]  /*7a60*/  LDSM.16.MT88.4 R32, [R21+0x7000] ;  /* 0x007000001520783b */ /* 0x000ee20000004200 */
        /* <DEDUP_REMOVED lines=9> */
[----:B------:R-:W-:Y:S01]  /*7b00*/  MUFU.EX2 R70, R70 ;  /* 0x0000004600467308 */ /* 0x000fe20000000800 */
[C---:B------:R-:W-:Y:S07]  /*7b10*/  HMMA.16816.F32 R8, R12.reuse, R36, R8 ;  /* 0x000000240c08723c */ /* 0x040fee0000001808 */
[----:B------:R-:W4:Y:S01]  /*7b20*/  MUFU.EX2 R69, R69 ;  /* 0x0000004500457308 */ /* 0x000f220000000800 */
[C---:B------:R-:W-:Y:S01]  /*7b30*/  HMMA.16816.F32 R4, R12.reuse, R38, R4 ;  /* 0x000000260c04723c */ /* 0x040fe20000001804 */
[----:B------:R-:W5:Y:S06]  /*7b40*/  LDSM.16.MT88.4 R36, [R51+0x7000] ;  /* 0x007000003324783b */ /* 0x000f6c0000004200 */
[----:B------:R-:W-:Y:S01]  /*7b50*/  MUFU.EX2 R145, R145 ;  /* 0x0000009100917308 */ /* 0x000fe20000000800 */
[C---:B--2---:R-:W-:Y:S07]  /*7b60*/  HMMA.16816.F32 R28, R12.reuse, R16, R28 ;  /* 0x000000100c1c723c */ /* 0x044fee000000181c */
[----:B------:R-:W2:Y:S01]  /*7b70*/  MUFU.EX2 R174, R174 ;  /* 0x000000ae00ae7308 */ /* 0x000ea20000000800 */
[----:B------:R-:W-:Y:S01]  /*7b80*/  HMMA.16816.F32 R24, R12, R18, R24 ;  /* 0x000000120c18723c */ /* 0x000fe20000001818 */
[----:B------:R-:W5:Y:S01]  /*7b90*/  LDSM.16.MT88.4 R16, [R21+0x7400] ;  /* 0x007400001510783b */ /* 0x000f620000004200 */
[----:B-1----:R-:W-:-:S02]  /*7ba0*/  F2FP.F16.F32.PACK_AB R13, R71, R72 ;  /* 0x00000048470d723e */ /* 0x002fc400000000ff */
[----:B----4-:R-:W-:-:S03]  /*7bb0*/  F2FP.F16.F32.PACK_AB R15, R69, R70 ;  /* 0x00000046450f723e */ /* 0x010fc600000000ff */
[----:B------:R-:W-:Y:S08]  /*7bc0*/  MUFU.EX2 R165, R165 ;  /* 0x000000a500a57308 */ /* 0x000ff00000000800 */
[----:B------:R-:W1:Y:S01]  /*7bd0*/  MUFU.EX2 R172, R172 ;  /* 0x000000ac00ac7308 */ /* 0x000e620000000800 */
[----:B--2---:R-:W-:-:S07]  /*7be0*/  F2FP.F16.F32.PACK_AB R12, R174, R145 ;  /* 0x00000091ae0c723e */ /* 0x004fce00000000ff */
[----:B------:R-:W-:Y:S08]  /*7bf0*/  MUFU.EX2 R68, R68 ;  /* 0x0000004400447308 */ /* 0x000ff00000000800 */
[----:B------:R-:W2:Y:S01]  /*7c00*/  MUFU.EX2 R67, R67 ;  /* 0x0000004300437308 */ /* 0x000ea20000000800 */
[----:B-1----:R-:W-:-:S07]  /*7c10*/  F2FP.F16.F32.PACK_AB R14, R172, R165 ;  /* 0x000000a5ac0e723e */ /* 0x002fce00000000ff */
[C---:B---3--:R-:W-:Y:S01]  /*7c20*/  HMMA.16816.F32 R8, R12.reuse, R32, R8 ;  /* 0x000000200c08723c */ /* 0x048fe20000001808 */
[----:B------:R-:W-:Y:S07]  /*7c30*/  MUFU.EX2 R66, R66 ;  /* 0x0000004200427308 */ /* 0x000fee0000000800 */
[C---:B------:R-:W-:Y:S01]  /*7c40*/  HMMA.16816.F32 R4, R12.reuse, R34, R4 ;  /* 0x000000220c04723c */ /* 0x040fe20000001804 */
[----:B------:R-:W1:Y:S01]  /*7c50*/  MUFU.EX2 R65, R65 ;  /* 0x0000004100417308 */ /* 0x000e620000000800 */
[----:B------:R-:W3:Y:S06]  /*7c60*/  LDSM.16.MT88.4 R32, [R51+0x7400] ;  /* 0x007400003320783b */ /* 0x000eec0000004200 */
[C---:B-----5:R-:W-:Y:S01]  /*7c70*/  HMMA.16816.F32 R28, R12.reuse, R36, R28 ;  /* 0x000000240c1c723c */ /* 0x060fe2000000181c */
[----:B------:R-:W-:Y:S07]  /*7c80*/  MUFU.EX2 R141, R141 ;  /* 0x0000008d008d7308 */ /* 0x000fee0000000800 */
[----:B------:R-:W-:Y:S01]  /*7c90*/  HMMA.16816.F32 R24, R12, R38, R24 ;  /* 0x000000260c18723c */ /* 0x000fe20000001818 */
[----:B------:R-:W4:Y:S01]  /*7ca0*/  MUFU.EX2 R166, R166 ;  /* 0x000000a600a67308 */ /* 0x000f220000000800 */
[----:B--2---:R-:W-:Y:S01]  /*7cb0*/  F2FP.F16.F32.PACK_AB R13, R67, R68 ;  /* 0x00000044430d723e */ /* 0x004fe200000000ff */
[----:B------:R-:W2:Y:S01]  /*7cc0*/  LDSM.16.MT88.4 R36, [R21+0x7800] ;  /* 0x007800001524783b */ /* 0x000ea20000004200 */
[----:B-1----:R-:W-:-:S05]  /*7cd0*/  F2FP.F16.F32.PACK_AB R15, R65, R66 ;  /* 0x00000042410f723e */ /* 0x002fca00000000ff */
[----:B------:R-:W-:Y:S08]  /*7ce0*/  MUFU.EX2 R164, R164 ;  /* 0x000000a400a47308 */ /* 0x000ff00000000800 */
[----:B------:R-:W1:Y:S01]  /*7cf0*/  MUFU.EX2 R167, R167 ;  /* 0x000000a700a77308 */ /* 0x000e620000000800 */
[----:B----4-:R-:W-:-:S07]  /*7d00*/  F2FP.F16.F32.PACK_AB R12, R166, R141 ;  /* 0x0000008da60c723e */ /* 0x010fce00000000ff */
[----:B------:R-:W-:Y:S08]  /*7d10*/  MUFU.EX2 R64, R64 ;  /* 0x0000004000407308 */ /* 0x000ff00000000800 */
[----:B------:R-:W4:Y:S01]  /*7d20*/  MUFU.EX2 R63, R63 ;  /* 0x0000003f003f7308 */ /* 0x000f220000000800 */
[----:B-1----:R-:W-:-:S07]  /*7d30*/  F2FP.F16.F32.PACK_AB R14, R167, R164 ;  /* 0x000000a4a70e723e */ /* 0x002fce00000000ff */
[C---:B------:R-:W-:Y:S01]  /*7d40*/  HMMA.16816.F32 R8, R12.reuse, R16, R8 ;  /* 0x000000100c08723c */ /* 0x040fe20000001808 */
[----:B------:R-:W-:Y:S07]  /*7d50*/  MUFU.EX2 R62, R62 ;  /* 0x0000003e003e7308 */ /* 0x000fee0000000800 */
[C---:B------:R-:W-:Y:S01]  /*7d60*/  HMMA.16816.F32 R4, R12.reuse, R18, R4 ;  /* 0x000000120c04723c */ /* 0x040fe20000001804 */
[----:B------:R-:W1:Y:S01]  /*7d70*/  LDSM.16.MT88.4 R16, [R51+0x7800] ;  /* 0x007800003310783b */ /* 0x000e620000004200 */
[----:B------:R-:W5:Y:S06]  /*7d80*/  MUFU.EX2 R59, R59 ;  /* 0x0000003b003b7308 */ /* 0x000f6c0000000800 */
[----:B---3--:R-:W-:Y:S01]  /*7d90*/  HMMA.16816.F32 R28, R12, R32, R28 ;  /* 0x000000200c1c723c */ /* 0x008fe2000000181c */
[----:B------:R-:W-:Y:S01]  /*7da0*/  FADD.FTZ R33, R115, R134 ;  /* 0x0000008673217221 */ /* 0x000fe20000010000 */
[----:B------:R-:W-:Y:S01]  /*7db0*/  MUFU.EX2 R139, R139 ;  /* 0x0000008b008b7308 */ /* 0x000fe20000000800 */
[----:B------:R-:W-:-:S02]  /*7dc0*/  FFMA.FTZ R115, R122, R77, -R75 ;  /* 0x0000004d7a737223 */ /* 0x000fc4000001084b */
[----:B------:R-:W-:-:S03]  /*7dd0*/  FADD.FTZ R33, R132, R33 ;  /* 0x0000002184217221 */ /* 0x000fc60000010000 */
[----:B------:R-:W-:Y:S01]  /*7de0*/  HMMA.16816.F32 R24, R12, R34, R24 ;  /* 0x000000220c18723c */ /* 0x000fe20000001818 */
[----:B------:R-:W-:Y:S01]  /*7df0*/  FADD.FTZ R126, R126, R33 ;  /* 0x000000217e7e7221 */ /* 0x000fe20000010000 */
[----:B------:R-:W3:Y:S01]  /*7e00*/  MUFU.EX2 R158, R158 ;  /* 0x0000009e009e7308 */ /* 0x000ee20000000800 */
[----:B----4-:R-:W-:Y:S01]  /*7e10*/  F2FP.F16.F32.PACK_AB R13, R63, R64 ;  /* 0x000000403f0d723e */ /* 0x010fe200000000ff */
[----:B------:R-:W4:Y:S01]  /*7e20*/  LDSM.16.MT88.4 R32, [R21+0x7c00] ;  /* 0x007c00001520783b */ /* 0x000f220000004200 */
[----:B-----5:R-:W-:Y:S01]  /*7e30*/  F2FP.F16.F32.PACK_AB R15, R59, R62 ;  /* 0x0000003e3b0f723e */ /* 0x020fe200000000ff */
[----:B------:R-:W-:-:S04]  /*7e40*/  FADD.FTZ R126, R111, R126 ;  /* 0x0000007e6f7e7221 */ /* 0x000fc80000010000 */
[----:B------:R-:W-:Y:S01]  /*7e50*/  MUFU.EX2 R133, R146 ;  /* 0x0000009200857308 */ /* 0x000fe20000000800 */
[----:B------:R-:W-:-:S04]  /*7e60*/  FADD.FTZ R109, R109, R126 ;  /* 0x0000007e6d6d7221 */ /* 0x000fc80000010000 */
[----:B------:R-:W-:-:S03]  /*7e70*/  FADD.FTZ R124, R124, R109 ;  /* 0x0000006d7c7c7221 */ /* 0x000fc60000010000 */
[----:B------:R-:W5:Y:S01]  /*7e80*/  MUFU.EX2 R136, R136 ;  /* 0x0000008800887308 */ /* 0x000f620000000800 */
[----:B---3--:R-:W-:Y:S01]  /*7e90*/  F2FP.F16.F32.PACK_AB R12, R158, R139 ;  /* 0x0000008b9e0c723e */ /* 0x008fe200000000ff */
[----:B------:R-:W-:-:S04]  /*7ea0*/  FADD.FTZ R123, R123, R124 ;  /* 0x0000007c7b7b7221 */ /* 0x000fc80000010000 */
[----:B------:R-:W-:Y:S02]  /*7eb0*/  FADD.FTZ R140, R140, R123 ;  /* 0x0000007b8c8c7221 */ /* 0x000fe40000010000 */
[----:B------:R-:W-:Y:S02]  /*7ec0*/  MUFU.EX2 R58, R58 ;  /* 0x0000003a003a7308 */ /* 0x000fe40000000800 */
[----:B------:R-:W-:-:S04]  /*7ed0*/  FADD.FTZ R129, R129, R140 ;  /* 0x0000008c81817221 */ /* 0x000fc80000010000 */
[----:B------:R-:W-:Y:S02]  /*7ee0*/  FADD.FTZ R144, R144, R129 ;  /* 0x0000008190907221 */ /* 0x000fe40000010000 */
[----:B------:R-:W3:Y:S01]  /*7ef0*/  MUFU.EX2 R57, R57 ;  /* 0x0000003900397308 */ /* 0x000ee20000000800 */
[----:B-----5:R-:W-:Y:S01]  /*7f00*/  F2FP.F16.F32.PACK_AB R14, R136, R133 ;  /* 0x00000085880e723e */ /* 0x020fe200000000ff */
[----:B------:R-:W-:-:S04]  /*7f10*/  FADD.FTZ R137, R137, R144 ;  /* 0x0000009089897221 */ /* 0x000fc80000010000 */
[----:B------:R-:W-:Y:S02]  /*7f20*/  FADD.FTZ R212, R212, R137 ;  /* 0x00000089d4d47221 */ /* 0x000fe40000010000 */
[----:B--2---:R-:W-:Y:S01]  /*7f30*/  HMMA.16816.F32 R8, R12, R36, R8 ;  /* 0x000000240c08723c */ /* 0x004fe20000001808 */
[----:B------:R-:W-:Y:S01]  /*7f40*/  MUFU.EX2 R56, R56 ;  /* 0x0000003800387308 */ /* 0x000fe20000000800 */
[----:B------:R-:W-:-:S04]  /*7f50*/  FADD.FTZ R143, R143, R212 ;  /* 0x000000d48f8f7221 */ /* 0x000fc80000010000 */
[----:B------:R-:W-:Y:S02]  /*7f60*/  FADD.FTZ R202, R202, R143 ;  /* 0x0000008fcaca7221 */ /* 0x000fe40000010000 */
[----:B------:R-:W-:Y:S01]  /*7f70*/  HMMA.16816.F32 R4, R12, R38, R4 ;  /* 0x000000260c04723c */ /* 0x000fe20000001804 */
[----:B------:R-:W2:Y:S01]  /*7f80*/  LDSM.16.MT88.4 R36, [R51+0x7c00] ;  /* 0x007c00003324783b */ /* 0x000ea20000004200 */
[----:B------:R-:W5:Y:S01]  /*7f90*/  MUFU.EX2 R55, R55 ;  /* 0x0000003700377308 */ /* 0x000f620000000800 */
[----:B------:R-:W-:-:S04]  /*7fa0*/  FADD.FTZ R147, R147, R202 ;  /* 0x000000ca93937221 */ /* 0x000fc80000010000 */
[----:B------:R-:W-:Y:S01]  /*7fb0*/  FADD.FTZ R198, R198, R147 ;  /* 0x00000093c6c67221 */ /* 0x000fe20000010000 */
[C---:B-1----:R-:W-:Y:S01]  /*7fc0*/  HMMA.16816.F32 R28, R12.reuse, R16, R28 ;  /* 0x000000100c1c723c */ /* 0x042fe2000000181c */
[----:B------:R-:W-:Y:S01]  /*7fd0*/  FADD.FTZ R17, R103, R112 ;  /* 0x0000007067117221 */ /* 0x000fe20000010000 */
[----:B------:R-:W-:Y:S01]  /*7fe0*/  MUFU.EX2 R122, R128 ;  /* 0x00000080007a7308 */ /* 0x000fe20000000800 */
[----:B------:R-:W-:Y:S02]  /*7ff0*/  FADD.FTZ R153, R153, R198 ;  /* 0x000000c699997221 */ /* 0x000fe40000010000 */
[----:B------:R-:W-:Y:S01]  /*8000*/  FADD.FTZ R108, R108, R17 ;  /* 0x000000116c6c7221 */ /* 0x000fe20000010000 */
[----:B---3--:R-:W-:Y:S01]  /*8010*/  F2FP.F16.F32.PACK_AB R17, R57, R58 ;  /* 0x0000003a3911723e */ /* 0x008fe200000000ff */
[----:B------:R-:W-:Y:S01]  /*8020*/  FADD.FTZ R194, R194, R153 ;  /* 0x00000099c2c27221 */ /* 0x000fe20000010000 */
[----:B------:R-:W-:Y:S01]  /*8030*/  HMMA.16816.F32 R24, R12, R18, R24 ;  /* 0x000000120c18723c */ /* 0x000fe20000001818 */
[----:B------:R-:W-:Y:S01]  /*8040*/  FADD.FTZ R101, R101, R108 ;  /* 0x0000006c65657221 */ /* 0x000fe20000010000 */
[----:B------:R-:W1:Y:S01]  /*8050*/  MUFU.EX2 R113, R115 ;  /* 0x0000007300717308 */ /* 0x000e620000000800 */
[----:B------:R-:W3:Y:S01]  /*8060*/  LDSM.16.MT88.4 R12, [R21+0x8000] ;  /* 0x00800000150c783b */ /* 0x000ee20000004200 */
[----:B-----5:R-:W-:Y:S01]  /*8070*/  F2FP.F16.F32.PACK_AB R19, R55, R56 ;  /* 0x000000383713723e */ /* 0x020fe200000000ff */
[----:B------:R-:W-:Y:S01]  /*8080*/  FADD.FTZ R102, R102, R101 ;  /* 0x0000006566667221 */ /* 0x000fe20000010000 */
[----:B------:R-:W-:-:S03]  /*8090*/  FADD.FTZ R157, R157, R194 ;  /* 0x000000c29d9d7221 */ /* 0x000fc60000010000 */
[----:B------:R-:W-:Y:S01]  /*80a0*/  FADD.FTZ R101, R99, R102 ;  /* 0x0000006663657221 */ /* 0x000fe20000010000 */
[----:B------:R-:W-:Y:S01]  /*80b0*/  MUFU.EX2 R107, R114 ;  /* 0x00000072006b7308 */ /* 0x000fe20000000800 */
[----:B------:R-:W-:Y:S02]  /*80c0*/  FADD.FTZ R190, R190, R157 ;  /* 0x0000009dbebe7221 */ /* 0x000fe40000010000 */
[----:B------:R-:W-:Y:S02]  /*80d0*/  FADD.FTZ R98, R98, R101 ;  /* 0x0000006562627221 */ /* 0x000fe40000010000 */
[----:B------:R-:W-:Y:S02]  /*80e0*/  FADD.FTZ R159, R159, R190 ;  /* 0x000000be9f9f7221 */ /* 0x000fe40000010000 */
        /* <DEDUP_REMOVED lines=8> */
[----:B------:R-:W-:-:S04]  /*8170*/  FADD.FTZ R161, R182, R161 ;  /* 0x000000a1b6a17221 */ /* 0x000fc80000010000 */
[----:B------:R-:W-:Y:S02]  /*8180*/  FADD.FTZ R180, R180, R161 ;  /* 0x000000a1b4b47221 */ /* 0x000fe40000010000 */
[----:B------:R-:W1:Y:S01]  /*8190*/  MUFU.EX2 R53, R53 ;  /* 0x0000003500357308 */ /* 0x000e620000000800 */
[----:B-----5:R-:W-:Y:S01]  /*81a0*/  F2FP.F16.F32.PACK_AB R18, R110, R107 ;  /* 0x0000006b6e12723e */ /* 0x020fe200000000ff */
[----:B------:R-:W-:-:S04]  /*81b0*/  FADD.FTZ R180, R163, R180 ;  /* 0x000000b4a3b47221 */ /* 0x000fc80000010000 */
[----:B------:R-:W-:Y:S02]  /*81c0*/  FADD.FTZ R145, R145, R180 ;  /* 0x000000b491917221 */ /* 0x000fe40000010000 */
[----:B------:R-:W-:Y:S01]  /*81d0*/  MUFU.EX2 R52, R52 ;  /* 0x0000003400347308 */ /* 0x000fe20000000800 */
[----:B----4-:R-:W-:Y:S01]  /*81e0*/  HMMA.16816.F32 R8, R16, R32, R8 ;  /* 0x000000201008723c */ /* 0x010fe20000001808 */
[----:B------:R-:W-:-:S04]  /*81f0*/  FADD.FTZ R174, R174, R145 ;  /* 0x00000091aeae7221 */ /* 0x000fc80000010000 */
[----:B------:R-:W-:Y:S02]  /*8200*/  FADD.FTZ R165, R165, R174 ;  /* 0x000000aea5a57221 */ /* 0x000fe40000010000 */
[----:B------:R-:W4:Y:S01]  /*8210*/  MUFU.EX2 R85, R85 ;  /* 0x0000005500557308 */ /* 0x000f220000000800 */
[C---:B--2---:R-:W-:Y:S01]  /*8220*/  HMMA.16816.F32 R28, R16.reuse, R36, R28 ;  /* 0x00000024101c723c */ /* 0x044fe2000000181c */
[----:B------:R-:W-:Y:S01]  /*8230*/  FADD.FTZ R36, R92, R93 ;  /* 0x0000005d5c247221 */ /* 0x000fe20000010000 */
[----:B-1----:R-:W-:Y:S01]  /*8240*/  F2FP.F16.F32.PACK_AB R37, R53, R54 ;  /* 0x000000363525723e */ /* 0x002fe200000000ff */
[-C--:B------:R-:W-:Y:S01]  /*8250*/  FFMA.FTZ R92, R87, R77.reuse, -R74 ;  /* 0x0000004d575c7223 */ /* 0x080fe2000001084a */
[----:B------:R-:W-:Y:S01]  /*8260*/  FFMA.FTZ R87, R88, R77, -R75 ;  /* 0x0000004d58577223 */ /* 0x000fe2000001084b */
[----:B------:R-:W-:Y:S01]  /*8270*/  FADD.FTZ R89, R89, R36 ;  /* 0x0000002459597221 */ /* 0x000fe20000010000 */
[----:B------:R-:W-:Y:S01]  /*8280*/  FADD.FTZ R172, R172, R165 ;  /* 0x000000a5acac7221 */ /* 0x000fe20000010000 */
[----:B------:R-:W-:Y:S01]  /*8290*/  MUFU.EX2 R103, R106 ;  /* 0x0000006a00677308 */ /* 0x000fe20000000800 */
[----:B------:R-:W-:Y:S01]  /*82a0*/  HMMA.16816.F32 R24, R16, R38, R24 ;  /* 0x000000261018723c */ /* 0x000fe20000001818 */
[----:B------:R-:W-:-:S04]  /*82b0*/  FADD.FTZ R90, R90, R89 ;  /* 0x000000595a5a7221 */ /* 0x000fc80000010000 */
[----:B------:R-:W-:Y:S02]  /*82c0*/  FADD.FTZ R83, R83, R90 ;  /* 0x0000005a53537221 */ /* 0x000fe40000010000 */
[----:B------:R-:W1:Y:S01]  /*82d0*/  MUFU.EX2 R104, R104 ;  /* 0x0000006800687308 */ /* 0x000e620000000800 */
[----:B----4-:R-:W-:Y:S01]  /*82e0*/  F2FP.F16.F32.PACK_AB R39, R85, R52 ;  /* 0x000000345527723e */ /* 0x010fe200000000ff */
[----:B------:R-:W-:Y:S01]  /*82f0*/  HMMA.16816.F32 R4, R16, R34, R4 ;  /* 0x000000221004723c */ /* 0x000fe20000001804 */
[----:B------:R-:W2:Y:S04]  /*8300*/  LDSM.16.MT88.4 R32, [R51+0x8000] ;  /* 0x008000003320783b */ /* 0x000ea80000004200 */
[----:B------:R-:W4:Y:S01]  /*8310*/  LDSM.16.MT88.4 R16, [R21+0x8400] ;  /* 0x008400001510783b */ /* 0x000f220000004200 */
[----:B------:R-:W-:Y:S08]  /*8320*/  MUFU.EX2 R99, R100 ;  /* 0x0000006400637308 */ /* 0x000ff00000000800 */
[----:B------:R-:W5:Y:S01]  /*8330*/  MUFU.EX2 R96, R96 ;  /* 0x0000006000607308 */ /* 0x000f620000000800 */
[----:B-1----:R-:W-:-:S07]  /*8340*/  F2FP.F16.F32.PACK_AB R36, R104, R103 ;  /* 0x000000676824723e */ /* 0x002fce00000000ff */
[----:B------:R-:W-:Y:S08]  /*8350*/  MUFU.EX2 R97, R97 ;  /* 0x0000006100617308 */ /* 0x000ff00000000800 */
[----:B------:R-:W1:Y:S01]  /*8360*/  MUFU.EX2 R118, R118 ;  /* 0x0000007600767308 */ /* 0x000e620000000800 */
[----:B-----5:R-:W-:-:S07]  /*8370*/  F2FP.F16.F32.PACK_AB R38, R96, R99 ;  /* 0x000000636026723e */ /* 0x020fce00000000ff */
[----:B---3--:R-:W-:Y:S01]  /*8380*/  HMMA.16816.F32 R8, R36, R12, R8 ;  /* 0x0000000c2408723c */ /* 0x008fe20000001808 */
[----:B------:R-:W-:Y:S01]  /*8390*/  FADD.FTZ R12, R84, R83 ;  /* 0x00000053540c7221 */ /* 0x000fe20000010000 */
[----:B------:R-:W-:Y:S03]  /*83a0*/  MUFU.EX2 R125, R125 ;  /* 0x0000007d007d7308 */ /* 0x000fe60000000800 */
[----:B------:R-:W-:-:S03]  /*83b0*/  FADD.FTZ R81, R81, R12 ;  /* 0x0000000c51517221 */ /* 0x000fc60000010000 */
[----:B--2---:R-:W-:Y:S01]  /*83c0*/  HMMA.16816.F32 R28, R36, R32, R28 ;  /* 0x00000020241c723c */ /* 0x004fe2000000181c */
[----:B------:R-:W-:Y:S01]  /*83d0*/  FADD.FTZ R82, R82, R81 ;  /* 0x0000005152527221 */ /* 0x000fe20000010000 */
[----:B------:R-:W2:Y:S01]  /*83e0*/  MUFU.EX2 R186, R186 ;  /* 0x000000ba00ba7308 */ /* 0x000ea20000000800 */
[----:B-1----:R-:W-:Y:S02]  /*83f0*/  F2FP.F16.F32.PACK_AB R33, R118, R97 ;  /* 0x000000617621723e */ /* 0x002fe400000000ff */
[----:B------:R-:W-:-:S03]  /*8400*/  FADD.FTZ R79, R79, R82 ;  /* 0x000000524f4f7221 */ /* 0x000fc60000010000 */
[----:B------:R-:W-:Y:S01]  /*8410*/  HMMA.16816.F32 R24, R36, R34, R24 ;  /* 0x000000222418723c */ /* 0x000fe20000001818 */
[----:B------:R-:W-:Y:S01]  /*8420*/  FADD.FTZ R78, R78, R79 ;  /* 0x0000004f4e4e7221 */ /* 0x000fe20000010000 */
[----:B------:R-:W-:Y:S03]  /*8430*/  MUFU.EX2 R87, R87 ;  /* 0x0000005700577308 */ /* 0x000fe60000000800 */
[----:B------:R-:W-:-:S03]  /*8440*/  FADD.FTZ R73, R73, R78 ;  /* 0x0000004e49497221 */ /* 0x000fc60000010000 */
[----:B------:R-:W-:Y:S01]  /*8450*/  HMMA.16816.F32 R4, R36, R14, R4 ;  /* 0x0000000e2404723c */ /* 0x000fe20000001804 */
[----:B------:R-:W-:Y:S01]  /*8460*/  FADD.FTZ R72, R72, R73 ;  /* 0x0000004948487221 */ /* 0x000fe20000010000 */
[----:B------:R-:W1:Y:S01]  /*8470*/  MUFU.EX2 R84, R86 ;  /* 0x0000005600547308 */ /* 0x000e620000000800 */
[----:B--2---:R-:W-:Y:S01]  /*8480*/  F2FP.F16.F32.PACK_AB R35, R186, R125 ;  /* 0x0000007dba23723e */ /* 0x004fe200000000ff */
[----:B------:R-:W2:Y:S01]  /*8490*/  LDSM.16.MT88.4 R12, [R51+0x8400] ;  /* 0x00840000330c783b */ /* 0x000ea20000004200 */
[----:B------:R-:W-:-:S03]  /*84a0*/  FADD.FTZ R71, R71, R72 ;  /* 0x0000004847477221 */ /* 0x000fc60000010000 */
[----:B------:R-:W-:Y:S01]  /*84b0*/  LDSM.16.MT88.4 R36, [R21+0x8800] ;  /* 0x008800001524783b */ /* 0x000fe20000004200 */
[----:B------:R-:W-:Y:S01]  /*84c0*/  FADD.FTZ R70, R70, R71 ;  /* 0x0000004746467221 */ /* 0x000fe20000010000 */
[----:B------:R-:W-:Y:S03]  /*84d0*/  MUFU.EX2 R80, R80 ;  /* 0x0000005000507308 */ /* 0x000fe60000000800 */
[----:B------:R-:W-:-:S04]  /*84e0*/  FADD.FTZ R69, R69, R70 ;  /* 0x0000004645457221 */ /* 0x000fc80000010000 */
[----:B------:R-:W-:Y:S01]  /*84f0*/  FADD.FTZ R68, R68, R69 ;  /* 0x0000004544447221 */ /* 0x000fe20000010000 */
[----:B------:R-:W3:Y:S01]  /*8500*/  MUFU.EX2 R79, R76 ;  /* 0x0000004c004f7308 */ /* 0x000ee20000000800 */
[----:B-1----:R-:W-:Y:S02]  /*8510*/  F2FP.F16.F32.PACK_AB R32, R84, R87 ;  /* 0x000000575420723e */ /* 0x002fe400000000ff */
[----:B------:R-:W-:-:S04]  /*8520*/  FADD.FTZ R67, R67, R68 ;  /* 0x0000004443437221 */ /* 0x000fc80000010000 */
[----:B------:R-:W-:Y:S01]  /*8530*/  FADD.FTZ R66, R66, R67 ;  /* 0x0000004342427221 */ /* 0x000fe20000010000 */
[----:B------:R-:W-:Y:S03]  /*8540*/  MUFU.EX2 R155, R155 ;  /* 0x0000009b009b7308 */ /* 0x000fe60000000800 */
[----:B------:R-:W-:-:S04]  /*8550*/  FADD.FTZ R65, R65, R66 ;  /* 0x0000004241417221 */ /* 0x000fc80000010000 */
[----:B------:R-:W-:Y:S01]  /*8560*/  FADD.FTZ R64, R64, R65 ;  /* 0x0000004140407221 */ /* 0x000fe20000010000 */
[----:B------:R-:W1:Y:S01]  /*8570*/  MUFU.EX2 R170, R170 ;  /* 0x000000aa00aa7308 */ /* 0x000e620000000800 */
[----:B---3--:R-:W-:Y:S02]  /*8580*/  F2FP.F16.F32.PACK_AB R34, R79, R80 ;  /* 0x000000504f22723e */ /* 0x008fe400000000ff */
[----:B------:R-:W-:-:S04]  /*8590*/  FADD.FTZ R63, R63, R64 ;  /* 0x000000403f3f7221 */ /* 0x000fc80000010000 */
[----:B------:R-:W-:Y:S01]  /*85a0*/  FADD.FTZ R62, R62, R63 ;  /* 0x0000003f3e3e7221 */ /* 0x000fe20000010000 */
[C---:B----4-:R-:W-:Y:S01]  /*85b0*/  HMMA.16816.F32 R8, R32.reuse, R16, R8 ;  /* 0x000000102008723c */ /* 0x050fe20000001808 */
[----:B------:R-:W-:Y:S01]  /*85c0*/  FADD.FTZ R17, R141, R172 ;  /* 0x000000ac8d117221 */ /* 0x000fe20000010000 */
[----:B------:R-:W-:Y:S01]  /*85d0*/  MUFU.EX2 R162, R162 ;  /* 0x000000a200a27308 */ /* 0x000fe20000000800 */
[----:B------:R-:W-:Y:S01]  /*85e0*/  FADD.FTZ R59, R59, R62 ;  /* 0x0000003e3b3b7221 */ /* 0x000fe20000010000 */
[----:B------:R-:W-:Y:S01]  /*85f0*/  LDSM.16.MT88.4 R140, [R21+0x8c00] ;  /* 0x008c0000158c783b */ /* 0x000fe20000004200 */
[----:B------:R-:W-:Y:S02]  /*8600*/  FADD.FTZ R17, R166, R17 ;  /* 0x00000011a6117221 */ /* 0x000fe40000010000 */
[----:B------:R-:W-:Y:S01]  /*8610*/  FADD.FTZ R58, R58, R59 ;  /* 0x0000003b3a3a7221 */ /* 0x000fe20000010000 */
[----:B------:R-:W-:Y:S01]  /*8620*/  HMMA.16816.F32 R4, R32, R18, R4 ;  /* 0x000000122004723c */ /* 0x000fe20000001804 */
[----:B------:R-:W-:Y:S01]  /*8630*/  FADD.FTZ R16, R164, R17 ;  /* 0x00000011a4107221 */ /* 0x000fe20000010000 */
[----:B------:R-:W3:Y:S01]  /*8640*/  MUFU.EX2 R117, R117 ;  /* 0x0000007500757308 */ /* 0x000ee20000000800 */
[----:B------:R-:W-:-:S02]  /*8650*/  FADD.FTZ R57, R57, R58 ;  /* 0x0000003a39397221 */ /* 0x000fc40000010000 */
[----:B------:R-:W-:Y:S02]  /*8660*/  FADD.FTZ R16, R167, R16 ;  /* 0x00000010a7107221 */ /* 0x000fe40000010000 */
[----:B------:R-:W-:Y:S01]  /*8670*/  FADD.FTZ R56, R56, R57 ;  /* 0x0000003938387221 */ /* 0x000fe20000010000 */
[C---:B--2---:R-:W-:Y:S01]  /*8680*/  HMMA.16816.F32 R28, R32.reuse, R12, R28 ;  /* 0x0000000c201c723c */ /* 0x044fe2000000181c */
[----:B------:R-:W-:Y:S01]  /*8690*/  FADD.FTZ R139, R139, R16 ;  /* 0x000000108b8b7221 */ /* 0x000fe20000010000 */
[----:B------:R-:W-:Y:S01]  /*86a0*/  MUFU.EX2 R50, R50 ;  /* 0x0000003200327308 */ /* 0x000fe20000000800 */
[----:B------:R-:W2:Y:S01]  /*86b0*/  LDSM.16.MT88.4 R16, [R51+0x8800] ;  /* 0x008800003310783b */ /* 0x000ea20000004200 */
[----:B------:R-:W-:Y:S01]  /*86c0*/  FADD.FTZ R55, R55, R56 ;  /* 0x0000003837377221 */ /* 0x000fe20000010000 */
[----:B------:R-:W-:Y:S01]  /*86d0*/  FADD.FTZ R158, R158, R139 ;  /* 0x0000008b9e9e7221 */ /* 0x000fe20000010000 */
[----:B-1----:R-:W-:Y:S02]  /*86e0*/  F2FP.F16.F32.PACK_AB R13, R170, R155 ;  /* 0x0000009baa0d723e */ /* 0x002fe400000000ff */
[----:B------:R-:W-:Y:S01]  /*86f0*/  HMMA.16816.F32 R24, R32, R14, R24 ;  /* 0x0000000e2018723c */ /* 0x000fe20000001818 */
[----:B------:R-:W-:Y:S01]  /*8700*/  FADD.FTZ R133, R133, R158 ;  /* 0x0000009e85857221 */ /* 0x000fe20000010000 */
[----:B------:R-:W1:Y:S01]  /*8710*/  MUFU.EX2 R49, R49 ;  /* 0x0000003100317308 */ /* 0x000e620000000800 */
[-CC-:B------:R-:W-:Y:S01]  /*8720*/  FFMA.FTZ R33, R45, R77.reuse, -R75.reuse ;  /* 0x0000004d2d217223 */ /* 0x180fe2000001084b */
[----:B------:R-:W-:Y:S01]  /*8730*/  FFMA.FTZ R32, R44, R77, -R75 ;  /* 0x0000004d2c207223 */ /* 0x000fe2000001084b */
[----:B------:R-:W-:Y:S01]  /*8740*/  FADD.FTZ R133, R136, R133 ;  /* 0x0000008588857221 */ /* 0x000fe20000010000 */
[----:B---3--:R-:W-:Y:S01]  /*8750*/  F2FP.F16.F32.PACK_AB R15, R117, R162 ;  /* 0x000000a2750f723e */ /* 0x008fe200000000ff */
[----:B------:R-:W-:-:S02]  /*8760*/  FADD.FTZ R54, R54, R55 ;  /* 0x0000003736367221 */ /* 0x000fc40000010000 */
[----:B------:R-:W-:Y:S01]  /*8770*/  FADD.FTZ R34, R122, R133 ;  /* 0x000000857a227221 */ /* 0x000fe20000010000 */
[----:B------:R-:W-:Y:S01]  /*8780*/  MUFU.EX2 R48, R48 ;  /* 0x0000003000307308 */ /* 0x000fe20000000800 */
[----:B------:R-:W-:Y:S01]  /*8790*/  FADD.FTZ R53, R53, R54 ;  /* 0x0000003635357221 */ /* 0x000fe20000010000 */
[----:B------:R-:W3:Y:S01]  /*87a0*/  LDSM.16.MT88.4 R132, [R51+0x8c00] ;  /* 0x008c00003384783b */ /* 0x000ee20000004200 */
[----:B------:R-:W-:-:S04]  /*87b0*/  FADD.FTZ R34, R113, R34 ;  /* 0x0000002271227221 */ /* 0x000fc80000010000 */
[----:B------:R-:W-:Y:S01]  /*87c0*/  FADD.FTZ R107, R107, R34 ;  /* 0x000000226b6b7221 */ /* 0x000fe20000010000 */
[----:B------:R-:W4:Y:S01]  /*87d0*/  MUFU.EX2 R47, R47 ;  /* 0x0000002f002f7308 */ /* 0x000f220000000800 */
[----:B-1----:R-:W-:Y:S02]  /*87e0*/  F2FP.F16.F32.PACK_AB R12, R49, R50 ;  /* 0x00000032310c723e */ /* 0x002fe400000000ff */
[----:B------:R-:W-:-:S04]  /*87f0*/  FADD.FTZ R110, R110, R107 ;  /* 0x0000006b6e6e7221 */ /* 0x000fc80000010000 */
[----:B------:R-:W-:Y:S01]  /*8800*/  FADD.FTZ R103, R103, R110 ;  /* 0x0000006e67677221 */ /* 0x000fe20000010000 */
[----:B------:R-:W-:Y:S03]  /*8810*/  MUFU.EX2 R91, R91 ;  /* 0x0000005b005b7308 */ /* 0x000fe60000000800 */
[----:B------:R-:W-:-:S04]  /*8820*/  FADD.FTZ R104, R104, R103 ;  /* 0x0000006768687221 */ /* 0x000fc80000010000 */
[----:B------:R-:W-:Y:S01]  /*8830*/  FADD.FTZ R99, R99, R104 ;  /* 0x0000006863637221 */ /* 0x000fe20000010000 */
[----:B------:R-:W1:Y:S01]  /*8840*/  MUFU.EX2 R92, R92 ;  /* 0x0000005c005c7308 */ /* 0x000e620000000800 */
[----:B----4-:R-:W-:Y:S02]  /*8850*/  F2FP.F16.F32.PACK_AB R14, R47, R48 ;  /* 0x000000302f0e723e */ /* 0x010fe400000000ff */
[----:B------:R-:W-:-:S05]  /*8860*/  FADD.FTZ R96, R96, R99 ;  /* 0x0000006360607221 */ /* 0x000fca0000010000 */
[----:B------:R-:W-:Y:S01]  /*8870*/  MUFU.EX2 R42, R42 ;  /* 0x0000002a002a7308 */ /* 0x000fe20000000800 */
[----:B--2---:R-:W-:Y:S01]  /*8880*/  HMMA.16816.F32 R28, R12, R16, R28 ;  /* 0x000000100c1c723c */ /* 0x004fe2000000181c */
[----:B------:R-:W-:Y:S01]  /*8890*/  FADD.FTZ R16, R52, R53 ;  /* 0x0000003534107221 */ /* 0x000fe20000010000 */
[----:B------:R-:W-:-:S03]  /*88a0*/  FADD.FTZ R17, R87, R96 ;  /* 0x0000006057117221 */ /* 0x000fc60000010000 */
[----:B------:R-:W-:Y:S01]  /*88b0*/  FADD.FTZ R16, R85, R16 ;  /* 0x0000001055107221 */ /* 0x000fe20000010000 */
[----:B------:R-:W-:Y:S01]  /*88c0*/  FADD.FTZ R17, R84, R17 ;  /* 0x0000001154117221 */ /* 0x000fe20000010000 */
[----:B------:R-:W-:Y:S01]  /*88d0*/  MUFU.EX2 R46, R46 ;  /* 0x0000002e002e7308 */ /* 0x000fe20000000800 */
[----:B------:R-:W-:Y:S01]  /*88e0*/  HMMA.16816.F32 R8, R12, R36, R8 ;  /* 0x000000240c08723c */ /* 0x000fe20000001808 */
[----:B------:R-:W-:Y:S01]  /*88f0*/  FADD.FTZ R97, R97, R16 ;  /* 0x0000001061617221 */ /* 0x000fe20000010000 */
[----:B------:R-:W-:-:S03]  /*8900*/  FADD.FTZ R80, R80, R17 ;  /* 0x0000001150507221 */ /* 0x000fc60000010000 */
[----:B------:R-:W-:Y:S01]  /*8910*/  FADD.FTZ R118, R118, R97 ;  /* 0x0000006176767221 */ /* 0x000fe20000010000 */
[----:B------:R-:W-:Y:S01]  /*8920*/  FADD.FTZ R79, R79, R80 ;  /* 0x000000504f4f7221 */ /* 0x000fe20000010000 */
[----:B------:R-:W2:Y:S01]  /*8930*/  MUFU.EX2 R33, R33 ;  /* 0x0000002100217308 */ /* 0x000ea20000000800 */
[----:B------:R-:W-:Y:S01]  /*8940*/  HMMA.16816.F32 R4, R12, R38, R4 ;  /* 0x000000260c04723c */ /* 0x000fe20000001804 */
[----:B------:R-:W-:Y:S01]  /*8950*/  FADD.FTZ R125, R125, R118 ;  /* 0x000000767d7d7221 */ /* 0x000fe20000010000 */
[----:B------:R-:W-:-:S03]  /*8960*/  FADD.FTZ R50, R50, R79 ;  /* 0x0000004f32327221 */ /* 0x000fc60000010000 */
[----:B------:R-:W-:Y:S01]  /*8970*/  FADD.FTZ R186, R186, R125 ;  /* 0x0000007dbaba7221 */ /* 0x000fe20000010000 */
[----:B------:R-:W-:Y:S01]  /*8980*/  FADD.FTZ R49, R49, R50 ;  /* 0x0000003231317221 */ /* 0x000fe20000010000 */
[----:B------:R-:W-:Y:S01]  /*8990*/  MUFU.EX2 R32, R32 ;  /* 0x0000002000207308 */ /* 0x000fe20000000800 */
[----:B------:R-:W-:Y:S01]  /*89a0*/  HMMA.16816.F32 R24, R12, R18, R24 ;  /* 0x000000120c18723c */ /* 0x000fe20000001818 */
[----:B-1----:R-:W-:Y:S01]  /*89b0*/  F2FP.F16.F32.PACK_AB R13, R92, R91 ;  /* 0x0000005b5c0d723e */ /* 0x002fe200000000ff */
[----:B------:R-:W-:-:S04]  /*89c0*/  FADD.FTZ R48, R48, R49 ;  /* 0x0000003130307221 */ /* 0x000fc80000010000 */
[----:B------:R-:W-:Y:S01]  /*89d0*/  FADD.FTZ R47, R47, R48 ;  /* 0x000000302f2f7221 */ /* 0x000fe20000010000 */
[----:B------:R-:W1:Y:S01]  /*89e0*/  MUFU.EX2 R247, R247 ;  /* 0x000000f700f77308 */ /* 0x000e620000000800 */
[----:B--2---:R-:W-:Y:S02]  /*89f0*/  F2FP.F16.F32.PACK_AB R12, R33, R46 ;  /* 0x0000002e210c723e */ /* 0x004fe400000000ff */
[----:B------:R-:W-:-:S04]  /*8a00*/  FADD.FTZ R46, R46, R47 ;  /* 0x0000002f2e2e7221 */ /* 0x000fc80000010000 */
[----:B------:R-:W-:Y:S01]  /*8a10*/  FADD.FTZ R33, R33, R46 ;  /* 0x0000002e21217221 */ /* 0x000fe20000010000 */
[----:B------:R-:W2:Y:S01]  /*8a20*/  MUFU.EX2 R245, R245 ;  /* 0x000000f500f57308 */ /* 0x000ea20000000800 */
[----:B-1----:R-:W-:Y:S02]  /*8a30*/  F2FP.F16.F32.PACK_AB R14, R247, R32 ;  /* 0x00000020f70e723e */ /* 0x002fe400000000ff */
[----:B------:R-:W-:-:S04]  /*8a40*/  FADD.FTZ R32, R32, R33 ;  /* 0x0000002120207221 */ /* 0x000fc80000010000 */
[----:B------:R-:W-:Y:S01]  /*8a50*/  FADD.FTZ R247, R247, R32 ;  /* 0x00000020f7f77221 */ /* 0x000fe20000010000 */
[----:B--2---:R-:W-:-:S07]  /*8a60*/  F2FP.F16.F32.PACK_AB R15, R245, R42 ;  /* 0x0000002af50f723e */ /* 0x004fce00000000ff */
[C---:B------:R-:W-:Y:S08]  /*8a70*/  HMMA.16816.F32 R144, R12.reuse, R140, R8 ;  /* 0x0000008c0c90723c */ /* 0x040ff00000001808 */
[----:B------:R-:W-:Y:S01]  /*8a80*/  HMMA.16816.F32 R140, R12, R142, R4 ;  /* 0x0000008e0c8c723c */ /* 0x000fe20000001804 */
[----:B------:R-:W-:-:S04]  /*8a90*/  FADD.FTZ R5, R155, R186 ;  /* 0x000000ba9b057221 */ /* 0x000fc80000010000 */
[----:B------:R-:W-:-:S03]  /*8aa0*/  FADD.FTZ R5, R170, R5 ;  /* 0x00000005aa057221 */ /* 0x000fc60000010000 */
[----:B---3--:R-:W-:Y:S01]  /*8ab0*/  HMMA.16816.F32 R136, R12, R132, R28 ;  /* 0x000000840c88723c */ /* 0x008fe2000000181c */
        /* <DEDUP_REMOVED lines=8> */
[----:B------:R-:W-:-:S04]  /*8b40*/  DEPBAR.LE SB0, 0x0 ;  /* 0x000080000000791a */ /* 0x000fc80000000000 */
[----:B------:R-:W-:Y:S05]  /*8b50*/  WARPSYNC.ALL ;  /* 0x0000000000007948 */ /* 0x000fea0003800000 */
[----:B------:R-:W-:Y:S01]  /*8b60*/  BSSY.RECONVERGENT B0, `(.L_x_1627) ;  /* 0x000004a000007945 */ /* 0x000fe20003800200 */
[----:B------:R-:W-:Y:S01]  /*8b70*/  IADD3 R22, PT, PT, R148, -0x2, RZ ;  /* 0xfffffffe94167810 */ /* 0x000fe20007ffe0ff */
[----:B------:R-:W-:Y:S06]  /*8b80*/  BAR.SYNC.DEFER_BLOCKING 0x0 ;  /* 0x0000000000007b1d */ /* 0x000fec0000010000 */
[----:B------:R-:W-:Y:S05]  /*8b90*/  @!P6 BRA `(.L_x_1628) ;  /* 0x0000000000f8e947 */ /* 0x000fea0003800000 */
[----:B------:R-:W2:Y:S01]  /*8ba0*/  LD.E R11, desc[UR4][R2.64+0x170] ;  /* 0x00017004020b7980 */ /* 0x000ea2000c101900 */
[----:B------:R-:W-:-:S04]  /*8bb0*/  SHF.L.U32 R4, R22, 0x8, RZ ;  /* 0x0000000816047819 */ /* 0x000fc800000006ff */
[----:B------:R-:W-:Y:S01]  /*8bc0*/  IABS R5, R4 ;  /* 0x0000000400057213 */ /* 0x000fe20000000000 */
[C---:B------:R-:W-:Y:S01]  /*8bd0*/  VIADD R12, R4.reuse, 0x100 ;  /* 0x00000100040c7836 */ /* 0x040fe20000000000 */
[-C--:B--2---:R-:W-:Y:S02]  /*8be0*/  IABS R8, R11.reuse ;  /* 0x0000000b00087213 */ /* 0x084fe40000000000 */
[-C--:B------:R-:W-:Y:S02]  /*8bf0*/  IABS R6, R11.reuse ;  /* 0x0000000b00067213 */ /* 0x080fe40000000000 */
[----:B------:R-:W1:Y:S01]  /*8c00*/  I2F.RP R9, R8 ;  /* 0x0000000800097306 */ /* 0x000e620000209400 */
[----:B------:R-:W-:Y:S02]  /*8c10*/  LOP3.LUT R4, R4, R11, RZ, 0x3c, !PT ;  /* 0x0000000b04047212 */ /* 0x000fe400078e3cff */
[----:B------:R-:W-:Y:S02]  /*8c20*/  IADD3 R6, PT, PT, RZ, -R6, RZ ;  /* 0x80000006ff067210 */ /* 0x000fe40007ffe0ff */
[----:B------:R-:W-:-:S02]  /*8c30*/  ISETP.GE.AND P0, PT, R4, RZ, PT ;  /* 0x000000ff0400720c */ /* 0x000fc40003f06270 */
[----:B------:R-:W-:Y:S01]  /*8c40*/  LOP3.LUT R4, RZ, R11, RZ, 0x33, !PT ;  /* 0x0000000bff047212 */ /* 0x000fe200078e33ff */
        /* <DEDUP_REMOVED lines=9> */
[----:B------:R-:W-:Y:S02]  /*8ce0*/  ISETP.GE.AND P2, PT, R12, RZ, PT ;  /* 0x000000ff0c00720c */ /* 0x000fe40003f46270 */
[----:B------:R-:W2:Y:S01]  /*8cf0*/  LD.E.64 R12, desc[UR4][R206.64+0x28] ;  /* 0x00002804ce0c7980 */ /* 0x000ea2000c101b00 */
        /* <DEDUP_REMOVED lines=12> */
[----:B------:R-:W-:-:S09]  /*8dc0*/  ISETP.NE.AND P1, PT, R11, RZ, PT ;  /* 0x000000ff0b00720c */ /* 0x000fd20003f25270 */
[----:B------:R-:W-:Y:S02]  /*8dd0*/  @P4 VIADD R9, R9, 0x1 ;  /* 0x0000000109094836 */ /* 0x000fe40000000000 */
[----:B------:R-:W-:Y:S02]  /*8de0*/  @P5 IADD3 R10, PT, PT, R10, 0x1, RZ ;  /* 0x000000010a0a5810 */ /* 0x000fe40007ffe0ff */
[----:B------:R-:W-:Y:S02]  /*8df0*/  @!P0 IMAD.MOV R9, RZ, RZ, -R9 ;  /* 0x000000ffff098224 */ /* 0x000fe400078e0a09 */
[----:B------:R-:W-:-:S03]  /*8e00*/  @!P2 IADD3 R10, PT, PT, -R10, RZ, RZ ;  /* 0x000000ff0a0aa210 */ /* 0x000fc60007ffe1ff */
        /* <DEDUP_REMOVED lines=21> */
[----:B------:R-:W-:Y:S01]  /*8f60*/  LEA.HI.X R229, R8, R229, R4, 0x1, P0 ;  /* 0x000000e508e57211 */ /* 0x000fe200000f0c04 */
[----:B------:R-:W-:Y:S05]  /*8f70*/  BRA `(.L_x_1629) ;  /* 0x0000000000207947 */ /* 0x000fea0003800000 */
.L_x_1628:
[----:B------:R-:W2:Y:S01]  /*8f80*/  LD.E R4, desc[UR4][R2.64+0x40] ;  /* 0x0000400402047980 */ /* 0x000ea2000c101900 */
[----:B------:R-:W-:Y:S02]  /*8f90*/  UMOV UR6, URZ ;  /* 0x000000ff00067c82 */ /* 0x000fe40008000000 */
[----:B------:R-:W-:Y:S01]  /*8fa0*/  IADD3 R5, P0, PT, RZ, -UR6, RZ ;  /* 0x80000006ff057c10 */ /* 0x000fe2000ff1e0ff */
[----:B--2---:R-:W-:-:S04]  /*8fb0*/  IMAD.SHL.U32 R4, R4, 0x100, RZ ;  /* 0x0000010004047824 */ /* 0x004fc800078e00ff */
[----:B------:R-:W-:-:S05]  /*8fc0*/  IMAD.X R4, RZ, RZ, ~R4, P0 ;  /* 0x000000ffff047224 */ /* 0x000fca00000e0e04 */
[----:B------:R-:W-:-:S04]  /*8fd0*/  SHF.R.S64 R5, R5, 0x1f, R4 ;  /* 0x0000001f05057819 */ /* 0x000fc80000001004 */
[----:B------:R-:W-:-:S04]  /*8fe0*/  IADD3 R228, P0, PT, R5, R228, RZ ;  /* 0x000000e405e47210 */ /* 0x000fc80007f1e0ff */
[----:B------:R-:W-:-:S09]  /*8ff0*/  LEA.HI.X.SX32 R229, R4, R229, 0x1, P0 ;  /* 0x000000e504e57211 */ /* 0x000fd200000f0eff */
.L_x_1629:
[----:B------:R-:W-:Y:S05]  /*9000*/  BSYNC.RECONVERGENT B0 ;  /* 0x0000000000007941 */ /* 0x000fea0003800200 */
.L_x_1627:
[----:B------:R-:W-:Y:S01]  /*9010*/  IMAD.SHL.U32 R5, R216, 0x40, RZ ;  /* 0x00000040d8057824 */ /* 0x000fe200078e00ff */
[----:B------:R-:W-:Y:S01]  /*9020*/  ISETP.GE.AND P1, PT, R220, R235, PT ;  /* 0x000000ebdc00720c */ /* 0x000fe20003f26270 */
[----:B------:R-:W-:Y:S01]  /*9030*/  BSSY.RECONVERGENT B1, `(.L_x_1630) ;  /* 0x0000137000017945 */ /* 0x000fe20003800200 */
[----:B------:R-:W-:Y:S02]  /*9040*/  SHF.L.U64.HI R4, R216, 0x6, R217 ;  /* 0x00000006d8047819 */ /* 0x000fe400000102d9 */
[----:B------:R-:W-:-:S05]  /*9050*/  IADD3 R8, P0, PT, R5, R228, RZ ;  /* 0x000000e405087210 */ /* 0x000fca0007f1e0ff */
[----:B------:R-:W-:-:S04]  /*9060*/  IMAD.X R9, R4, 0x1, R229, P0 ;  /* 0x0000000104097824 */ /* 0x000fc800000e06e5 */
[----:B------:R-:W-:Y:S01]  /*9070*/  @!P1 IADD3 R10, P0, PT, R8, R5, RZ ;  /* 0x00000005080a9210 */ /* 0x000fe20007f1e0ff */
[--C-:B------:R-:W-:Y:S01]  /*9080*/  @!P1 IMAD.MOV.U32 R12, RZ, RZ, R8.reuse ;  /* 0x000000ffff0c9224 */ /* 0x100fe200078e0008 */
[-C--:B------:R-:W-:Y:S01]  /*9090*/  @!P1 MOV R13, R9.reuse ;  /* 0x00000009000d9202 */ /* 0x080fe20000000f00 */
[--C-:B------:R-:W-:Y:S01]  /*90a0*/  @!P1 IMAD.MOV.U32 R16, RZ, RZ, R8.reuse ;  /* 0x000000ffff109224 */ /* 0x100fe200078e0008 */
[-C--:B------:R-:W-:Y:S01]  /*90b0*/  @!P1 MOV R17, R9.reuse ;  /* 0x0000000900119202 */ /* 0x080fe20000000f00 */
[----:B------:R-:W-:Y:S01]  /*90c0*/  @!P1 IMAD.MOV.U32 R14, RZ, RZ, R8 ;  /* 0x000000ffff0e9224 */ /* 0x000fe200078e0008 */
[----:B------:R-:W-:Y:S01]  /*90d0*/  @!P1 MOV R15, R9 ;  /* 0x00000009000f9202 */ /* 0x000fe20000000f00 */
[C---:B------:R-:W-:Y:S01]  /*90e0*/  @!P1 IMAD.WIDE.U32 R12, R216.reuse, 0x180, R12 ;  /* 0x00000180d80c9825 */ /* 0x040fe200078e000c */
[----:B------:R-:W-:Y:S01]  /*90f0*/  @!P1 IADD3.X R11, PT, PT, R9, R4, RZ, P0, !PT ;  /* 0x00000004090b9210 */ /* 0x000fe200007fe4ff */
[----:B------:R-:W-:Y:S01]  /*9100*/  @P1 STS.128 [R239+0x5000], RZ ;  /* 0x005000ffef001388 */ /* 0x000fe20000000c00 */
[----:B------:R-:W-:Y:S01]  /*9110*/  @!P1 LEA R18, P2, R216, R8, 0x7 ;  /* 0x00000008d8129211 */ /* 0x000fe200078438ff */
[----:B------:R-:W-:-:S02]  /*9120*/  @!P1 IMAD R4, R217, 0x180, RZ ;  /* 0x00000180d9049824 */ /* 0x000fc400078e02ff */
[C---:B------:R-:W-:Y:S01]  /*9130*/  @!P1 IMAD R6, R217.reuse, 0xc0, RZ ;  /* 0x000000c0d9069824 */ /* 0x040fe200078e02ff */
[----:B------:R-:W-:Y:S01]  /*9140*/  @!PT LDS RZ, [RZ] ;  /* 0x00000000fffff984 */ /* 0x000fe20000000800 */
[----:B------:R-:W-:Y:S01]  /*9150*/  @!PT LDS RZ, [RZ] ;  /* 0x00000000fffff984 */ /* 0x000fe20000000800 */
[----:B------:R-:W-:Y:S01]  /*9160*/  @!PT LDS RZ, [RZ] ;  /* 0x00000000fffff984 */ /* 0x000fe20000000800 */
[----:B------:R-:W-:Y:S01]  /*9170*/  @!P1 LDGSTS.E.BYPASS.LTC128B.128 [R239+0x5000], desc[UR4][R228.64] ;  /* 0x05000000e4ef9fae */ /* 0x000fe2000b981a04 */
[----:B------:R-:W-:Y:S01]  /*9180*/  @!P1 IMAD R5, R217, 0x140, RZ ;  /* 0x00000140d9059824 */ /* 0x000fe200078e02ff */
[C---:B------:R-:W-:Y:S01]  /*9190*/  @!P1 LEA.HI.X R19, R216.reuse, R9, R217, 0x7, P2 ;  /* 0x00000009d8139211 */ /* 0x040fe200010f3cd9 */
[C---:B------:R-:W-:Y:S01]  /*91a0*/  @!P1 IMAD.WIDE.U32 R16, R216.reuse, 0xc0, R16 ;  /* 0x000000c0d8109825 */ /* 0x040fe200078e0010 */
[----:B------:R-:W-:Y:S03]  /*91b0*/  @P1 STS.128 [R239+0x5800], RZ ;  /* 0x005800ffef001388 */ /* 0x000fe60000000c00 */
[----:B------:R-:W-:Y:S01]  /*91c0*/  @!P1 IMAD.WIDE.U32 R14, R216, 0x140, R14 ;  /* 0x00000140d80e9825 */ /* 0x000fe200078e000e */
[----:B------:R-:W-:Y:S01]  /*91d0*/  @!PT LDS RZ, [RZ] ;  /* 0x00000000fffff984 */ /* 0x000fe20000000800 */
[----:B------:R-:W-:Y:S01]  /*91e0*/  @!PT LDS RZ, [RZ] ;  /* 0x00000000fffff984 */ /* 0x000fe20000000800 */
[----:B------:R-:W-:Y:S01]  /*91f0*/  @!PT LDS RZ, [RZ] ;  /* 0x00000000fffff984 */ /* 0x000fe20000000800 */
[----:B------:R-:W-:Y:S03]  /*9200*/  @!P1 LDGSTS.E.BYPASS.LTC128B.128 [R239+0x5800], desc[UR4][R8.64] ;  /* 0x0580000008ef9fae */ /* 0x000fe6000b981a04 */
[----:B------:R-:W-:Y:S01]  /*9210*/  @!P1 IMAD.IADD R31, R4, 0x1, R13 ;  /* 0x00000001041f9824 */ /* 0x000fe200078e020d */
[----:B------:R-:W-:Y:S01]  /*9220*/  @!P1 LEA R4, P0, R216, R8, 0x8 ;  /* 0x00000008d8049211 */ /* 0x000fe200078040ff */
[----:B------:R-:W-:Y:S01]  /*9230*/  @P1 STS.128 [R239+0x6000], RZ ;  /* 0x006000ffef001388 */ /* 0x000fe20000000c00 */
[----:B------:R-:W-:Y:S01]  /*9240*/  @!P1 IMAD.IADD R17, R6, 0x1, R17 ;  /* 0x0000000106119824 */ /* 0x000fe200078e0211 */
[----:B------:R-:W-:Y:S01]  /*9250*/  @!P1 IADD3 R29, PT, PT, R5, R15, RZ ;  /* 0x0000000f051d9210 */ /* 0x000fe20007ffe0ff */
[----:B------:R-:W-:Y:S01]  /*9260*/  @!P1 IMAD.MOV.U32 R30, RZ, RZ, R12 ;  /* 0x000000ffff1e9224 */ /* 0x000fe200078e000c */
[----:B------:R-:W-:Y:S01]  /*9270*/  @!PT LDS RZ, [RZ] ;  /* 0x00000000fffff984 */ /* 0x000fe20000000800 */
[----:B------:R-:W-:Y:S01]  /*9280*/  @!PT LDS RZ, [RZ] ;  /* 0x00000000fffff984 */ /* 0x000fe20000000800 */
[----:B------:R-:W-:Y:S01]  /*9290*/  @!PT LDS RZ, [RZ] ;  /* 0x00000000fffff984 */ /* 0x000fe20000000800 */
[----:B------:R1:W-:Y:S01]  /*92a0*/  @!P1 LDGSTS.E.BYPASS.LTC128B.128 [R239+0x6000], desc[UR4][R10.64] ;  /* 0x060000000aef9fae */ /* 0x0003e2000b981a04 */
[----:B------:R-:W-:-:S02]  /*92b0*/  @!P1 LEA.HI.X R5, R216, R9, R217, 0x8, P0 ;  /* 0x00000009d8059211 */ /* 0x000fc400000f44d9 */
[----:B------:R-:W-:Y:S01]  /*92c0*/  @!P1 MOV R28, R14 ;  /* 0x0000000e001c9202 */ /* 0x000fe20000000f00 */
[----:B------:R-:W-:Y:S01]  /*92d0*/  @P1 STS.128 [R239+0x6800], RZ ;  /* 0x006800ffef001388 */ /* 0x000fe20000000c00 */
[----:B------:R-:W-:-:S03]  /*92e0*/  ISETP.GT.AND P0, PT, R22, R225, PT ;  /* 0x000000e11600720c */ /* 0x000fc60003f04270 */
        /* <DEDUP_REMOVED lines=24> */
[----:B------:R-:W-:Y:S04]  /*9470*/  LDSM.16.M88.4 R56, [R40] ;  /* 0x000000002838783b */ /* 0x000fe80000000200 */
[----:B------:R-:W4:Y:S04]  /*9480*/  LDSM.16.M88.4 R48, [R61+0x1000] ;  /* 0x001000003d30783b */ /* 0x000f280000000200 */
[----:B------:R-:W5:Y:S04]  /*9490*/  LDSM.16.M88.4 R32, [R61+0x1800] ;  /* 0x001800003d20783b */ /* 0x000f680000000200 */
[----:B------:R-:W3:Y:S04]  /*94a0*/  LDSM.16.M88.4 R24, [R61+0x1c00] ;  /* 0x001c00003d18783b */ /* 0x000ee80000000200 */
[----:B------:R-:W3:Y:S04]  /*94b0*/  LDSM.16.M88.4 R12, [R61+0x2000] ;  /* 0x002000003d0c783b */ /* 0x000ee80000000200 */
[----:B-1----:R-:W1:Y:S04]  /*94c0*/  LDSM.16.M88.4 R8, [R61+0x1400] ;  /* 0x001400003d08783b */ /* 0x002e680000000200 */
[----:B--2---:R-:W2:Y:S04]  /*94d0*/  LDSM.16.M88.4 R4, [R61+0x2400] ;  /* 0x002400003d04783b */ /* 0x004ea80000000200 */
[----:B------:R-:W2:Y:S04]  /*94e0*/  LDSM.16.M88.4 R128, [R61+0x2800] ;  /* 0x002800003d80783b */ /* 0x000ea80000000200 */
[----:B------:R-:W2:Y:S04]  /*94f0*/  LDSM.16.M88.4 R120, [R61+0x2c00] ;  /* 0x002c00003d78783b */ /* 0x000ea80000000200 */
[----:B------:R-:W2:Y:S04]  /*9500*/  LDSM.16.M88.4 R112, [R61+0x3000] ;  /* 0x003000003d70783b */ /* 0x000ea80000000200 */
[----:B------:R-:W2:Y:S04]  /*9510*/  LDSM.16.M88.4 R104, [R61+0x3400] ;  /* 0x003400003d68783b */ /* 0x000ea80000000200 */
[----:B------:R-:W2:Y:S01]  /*9520*/  LDSM.16.M88.4 R96, [R61+0x3800] ;  /* 0x003800003d60783b */ /* 0x000ea20000000200 */
[C---:B----4-:R-:W-:Y:S03]  /*9530*/  HMMA.16816.F32 R52, R56.reuse, R48, RZ ;  /* 0x000000303834723c */ /* 0x050fe600000018ff */
[----:B------:R-:W4:Y:S04]  /*9540*/  LDSM.16.M88.4 R88, [R61+0x3c00] ;  /* 0x003c00003d58783b */ /* 0x000f280000000200 */
[----:B------:R-:W4:Y:S01]  /*9550*/  LDSM.16.M88.4 R80, [R61+0x4000] ;  /* 0x004000003d50783b */ /* 0x000f220000000200 */
[C---:B-----5:R-:W-:Y:S03]  /*9560*/  HMMA.16816.F32 R36, R56.reuse, R32, RZ ;  /* 0x000000203824723c */ /* 0x060fe600000018ff */
[----:B------:R-:W5:Y:S04]  /*9570*/  LDSM.16.M88.4 R72, [R61+0x4400] ;  /* 0x004400003d48783b */ /* 0x000f680000000200 */
[----:B------:R-:W5:Y:S01]  /*9580*/  LDSM.16.M88.4 R64, [R61+0x4800] ;  /* 0x004800003d40783b */ /* 0x000f620000000200 */
[C---:B---3--:R-:W-:Y:S03]  /*9590*/  HMMA.16816.F32 R28, R56.reuse, R24, RZ ;  /* 0x00000018381c723c */ /* 0x048fe600000018ff */
[----:B------:R-:W3:Y:S04]  /*95a0*/  LDSM.16.M88.4 R176, [R61+0x4c00] ;  /* 0x004c00003db0783b */ /* 0x000ee80000000200 */
[----:B------:R3:W-:Y:S01]  /*95b0*/  LDSM.16.M88.4 R196, [R60] ;  /* 0x000000003cc4783b */ /* 0x0007e20000000200 */
[C---:B------:R-:W-:Y:S03]  /*95c0*/  HMMA.16816.F32 R16, R56.reuse, R12, RZ ;  /* 0x0000000c3810723c */ /* 0x040fe600000018ff */
[----:B------:R-:W3:Y:S04]  /*95d0*/  LDSM.16.M88.4 R172, [R149+0x1000] ;  /* 0x0010000095ac783b */ /* 0x000ee80000000200 */
[----:B------:R-:W3:Y:S01]  /*95e0*/  LDSM.16.M88.4 R168, [R149+0x1400] ;  /* 0x0014000095a8783b */ /* 0x000ee20000000200 */
[C---:B------:R-:W-:Y:S03]  /*95f0*/  HMMA.16816.F32 R48, R56.reuse, R50, RZ ;  /* 0x000000323830723c */ /* 0x040fe600000018ff */
[----:B------:R-:W3:Y:S04]  /*9600*/  LDSM.16.M88.4 R164, [R149+0x1800] ;  /* 0x0018000095a4783b */ /* 0x000ee80000000200 */
[----:B------:R-:W3:Y:S01]  /*9610*/  LDSM.16.M88.4 R160, [R149+0x1c00] ;  /* 0x001c000095a0783b */ /* 0x000ee20000000200 */
[C---:B-1----:R-:W-:Y:S03]  /*9620*/  HMMA.16816.F32 R44, R56.reuse, R8, RZ ;  /* 0x00000008382c723c */ /* 0x042fe600000018ff */
[----:B------:R-:W1:Y:S04]  /*9630*/  LDSM.16.M88.4 R156, [R149+0x2000] ;  /* 0x00200000959c783b */ /* 0x000e680000000200 */
[----:B------:R-:W1:Y:S01]  /*9640*/  LDSM.16.M88.4 R200, [R149+0x2400] ;  /* 0x0024000095c8783b */ /* 0x000e620000000200 */
[C---:B------:R-:W-:Y:S03]  /*9650*/  HMMA.16816.F32 R40, R56.reuse, R10, RZ ;  /* 0x0000000a3828723c */ /* 0x040fe600000018ff */
[----:B------:R-:W1:Y:S04]  /*9660*/  LDSM.16.M88.4 R192, [R149+0x2800] ;  /* 0x0028000095c0783b */ /* 0x000e680000000200 */
[----:B------:R-:W1:Y:S01]  /*9670*/  LDSM.16.M88.4 R188, [R149+0x2c00] ;  /* 0x002c000095bc783b */ /* 0x000e620000000200 */
[C---:B------:R-:W-:Y:S03]  /*9680*/  HMMA.16816.F32 R32, R56.reuse, R34, RZ ;  /* 0x000000223820723c */ /* 0x040fe600000018ff */
[----:B------:R-:W1:Y:S04]  /*9690*/  LDSM.16.M88.4 R184, [R149+0x3000] ;  /* 0x0030000095b8783b */ /* 0x000e680000000200 */
[----:B------:R-:W1:Y:S01]  /*96a0*/  LDSM.16.M88.4 R180, [R149+0x3400] ;  /* 0x0034000095b4783b */ /* 0x000e620000000200 */
[C---:B------:R-:W-:Y:S03]  /*96b0*/  HMMA.16816.F32 R24, R56.reuse, R26, RZ ;  /* 0x0000001a3818723c */ /* 0x040fe600000018ff */
[----:B------:R-:W0:Y:S05]  /*96c0*/  LDGDEPBAR ;  /* 0x00000000000079af */ /* 0x000e2a0000000000 */
[C---:B------:R-:W-:Y:S08]  /*96d0*/  HMMA.16816.F32 R12, R56.reuse, R14, RZ ;  /* 0x0000000e380c723c */ /* 0x040ff000000018ff */
[C---:B--2---:R-:W-:Y:S08]  /*96e0*/  HMMA.16816.F32 R8, R56.reuse, R4, RZ ;  /* 0x000000043808723c */ /* 0x044ff000000018ff */
[C---:B------:R-:W-:Y:S08]  /*96f0*/  HMMA.16816.F32 R152, R56.reuse, R128, RZ ;  /* 0x000000803898723c */ /* 0x040ff000000018ff */
[C---:B------:R-:W-:Y:S08]  /*9700*/  HMMA.16816.F32 R124, R56.reuse, R120, RZ ;  /* 0x00000078387c723c */ /* 0x040ff000000018ff */
[C---:B------:R-:W-:Y:S08]  /*9710*/  HMMA.16816.F32 R116, R56.reuse, R112, RZ ;  /* 0x000000703874723c */ /* 0x040ff000000018ff */
[C---:B------:R-:W-:Y:S08]  /*9720*/  HMMA.16816.F32 R108, R56.reuse, R104, RZ ;  /* 0x00000068386c723c */ /* 0x040ff000000018ff */
[C---:B------:R-:W-:Y:S08]  /*9730*/  HMMA.16816.F32 R100, R56.reuse, R96, RZ ;  /* 0x000000603864723c */ /* 0x040ff000000018ff */
[C---:B----4-:R-:W-:Y:S08]  /*9740*/  HMMA.16816.F32 R92, R56.reuse, R88, RZ ;  /* 0x00000058385c723c */ /* 0x050ff000000018ff */
        /* <DEDUP_REMOVED lines=14> */
[----:B------:R-:W-:Y:S01]  /*9830*/  HMMA.16816.F32 R56, R56, R178, RZ ;  /* 0x000000b23838723c */ /* 0x000fe200000018ff */
[----:B------:R-:W2:Y:S07]  /*9840*/  LDSM.16.M88.4 R176, [R149+0x3800] ;  /* 0x0038000095b0783b */ /* 0x000eae0000000200 */
[C---:B------:R-:W-:Y:S08]  /*9850*/  HMMA.16816.F32 R52, R196.reuse, R172, R52 ;  /* 0x000000acc434723c */ /* 0x040ff00000001834 */
[C---:B------:R-:W-:Y:S01]  /*9860*/  HMMA.16816.F32 R48, R196.reuse, R174, R48 ;  /* 0x000000aec430723c */ /* 0x040fe20000001830 */
[----:B------:R-:W3:Y:S07]  /*9870*/  LDSM.16.M88.4 R172, [R149+0x3c00] ;  /* 0x003c000095ac783b */ /* 0x000eee0000000200 */
[C---:B------:R-:W-:Y:S08]  /*9880*/  HMMA.16816.F32 R44, R196.reuse, R168, R44 ;  /* 0x000000a8c42c723c */ /* 0x040ff0000000182c */
[C---:B------:R-:W-:Y:S01]  /*9890*/  HMMA.16816.F32 R40, R196.reuse, R170, R40 ;  /* 0x000000aac428723c */ /* 0x040fe20000001828 */
[----:B------:R-:W4:Y:S07]  /*98a0*/  LDSM.16.M88.4 R168, [R149+0x4000] ;  /* 0x0040000095a8783b */ /* 0x000f2e0000000200 */
[C---:B------:R-:W-:Y:S08]  /*98b0*/  HMMA.16816.F32 R36, R196.reuse, R164, R36 ;  /* 0x000000a4c424723c */ /* 0x040ff00000001824 */
[C---:B------:R-:W-:Y:S01]  /*98c0*/  HMMA.16816.F32 R32, R196.reuse, R166, R32 ;  /* 0x000000a6c420723c */ /* 0x040fe20000001820 */
[----:B------:R-:W5:Y:S07]  /*98d0*/  LDSM.16.M88.4 R164, [R149+0x4400] ;  /* 0x0044000095a4783b */ /* 0x000f6e0000000200 */
[C---:B------:R-:W-:Y:S08]  /*98e0*/  HMMA.16816.F32 R28, R196.reuse, R160, R28 ;  /* 0x000000a0c41c723c */ /* 0x040ff0000000181c */
[C---:B------:R-:W-:Y:S01]  /*98f0*/  HMMA.16816.F32 R24, R196.reuse, R162, R24 ;  /* 0x000000a2c418723c */ /* 0x040fe20000001818 */
[----:B------:R-:W5:Y:S07]  /*9900*/  LDSM.16.M88.4 R160, [R149+0x4800] ;  /* 0x0048000095a0783b */ /* 0x000f6e0000000200 */
[C---:B-1----:R-:W-:Y:S08]  /*9910*/  HMMA.16816.F32 R16, R196.reuse, R156, R16 ;  /* 0x0000009cc410723c */ /* 0x042ff00000001810 */
[----:B------:R-:W-:Y:S01]  /*9920*/  HMMA.16816.F32 R12, R196, R158, R12 ;  /* 0x0000009ec40c723c */ /* 0x000fe2000000180c */
[----:B------:R-:W1:Y:S01]  /*9930*/  LDSM.16.M88.4 R156, [R149+0x4c00] ;  /* 0x004c0000959c783b */ /* 0x000e620000000200 */
[----:B------:R-:W-:-:S06]  /*9940*/  DEPBAR.LE SB0, 0x0 ;  /* 0x000080000000791a */ /* 0x000fcc0000000000 */
        /* <DEDUP_REMOVED lines=14> */
[C---:B----4-:R-:W-:Y:S08]  /*9a30*/  HMMA.16816.F32 R84, R196.reuse, R168, R84 ;  /* 0x000000a8c454723c */ /* 0x050ff00000001854 */
[C---:B------:R-:W-:Y:S08]  /*9a40*/  HMMA.16816.F32 R80, R196.reuse, R170, R80 ;  /* 0x000000aac450723c */ /* 0x040ff00000001850 */
[C---:B-----5:R-:W-:Y:S08]  /*9a50*/  HMMA.16816.F32 R76, R196.reuse, R164, R76 ;  /* 0x000000a4c44c723c */ /* 0x060ff0000000184c */
[C---:B------:R-:W-:Y:S08]  /*9a60*/  HMMA.16816.F32 R72, R196.reuse, R166, R72 ;  /* 0x000000a6c448723c */ /* 0x040ff00000001848 */
[C---:B------:R-:W-:Y:S08]  /*9a70*/  HMMA.16816.F32 R68, R196.reuse, R160, R68 ;  /* 0x000000a0c444723c */ /* 0x040ff00000001844 */
[C---:B------:R-:W-:Y:S08]  /*9a80*/  HMMA.16816.F32 R64, R196.reuse, R162, R64 ;  /* 0x000000a2c440723c */ /* 0x040ff00000001840 */
[----:B-1----:R-:W-:Y:S01]  /*9a90*/  HMMA.16816.F32 R60, R196, R156, R60 ;  /* 0x0000009cc43c723c */ /* 0x002fe2000000183c */
[----:B------:R-:W-:-:S07]  /*9aa0*/  SHF.L.U32 R157, R148, 0x8, RZ ;  /* 0x00000008949d7819 */ /* 0x000fce00000006ff */
[----:B------:R-:W-:Y:S01]  /*9ab0*/  HMMA.16816.F32 R56, R196, R158, R56 ;  /* 0x0000009ec438723c */ /* 0x000fe20000001838 */
[----:B------:R-:W-:Y:S06]  /*9ac0*/  BAR.SYNC.DEFER_BLOCKING 0x0 ;  /* 0x0000000000007b1d */ /* 0x000fec0000010000 */
[----:B------:R-:W-:-:S13]  /*9ad0*/  @!P0 BRA `(.L_x_1631) ;  /* 0x0000000800308947 */ /* 0x000fda0003800000 */
[----:B------:R-:W-:Y:S04]  /*9ae0*/  BSSY.RECONVERGENT B0, `(.L_x_1632) ;  /* 0x0000048000007945 */ /* 0x000fe80003800200 */
[----:B------:R-:W-:Y:S05]  /*9af0*/  @!P6 BRA `(.L_x_1633) ;  /* 0x0000000000f8e947 */ /* 0x000fea0003800000 */
[----:B------:R-:W2:Y:S01]  /*9b00*/  LD.E R163, desc[UR4][R2.64+0x170] ;  /* 0x0001700402a37980 */ /* 0x000ea2000c101900 */
[C---:B------:R-:W-:Y:S01]  /*9b10*/  VIADD R162, R157.reuse, 0xfffffd00 ;  /* 0xfffffd009da27836 */ /* 0x040fe20000000000 */
[----:B------:R-:W-:-:S04]  /*9b20*/  IADD3 R156, PT, PT, R157, -0x200, RZ ;  /* 0xfffffe009d9c7810 */ /* 0x000fc80007ffe0ff */
[----:B------:R-:W-:Y:S02]  /*9b30*/  IABS R158, R162 ;  /* 0x000000a2009e7213 */ /* 0x000fe40000000000 */
[----:B------:R-:W-:Y:S02]  /*9b40*/  IABS R149, R156 ;  /* 0x0000009c00957213 */ /* 0x000fe40000000000 */
[-C--:B--2---:R-:W-:Y:S02]  /*9b50*/  IABS R160, R163.reuse ;  /* 0x000000a300a07213 */ /* 0x084fe40000000000 */
[-C--:B------:R-:W-:Y:S02]  /*9b60*/  LOP3.LUT R162, R162, R163.reuse, RZ, 0x3c, !PT ;  /* 0x000000a3a2a27212 */ /* 0x080fe400078e3cff */
[----:B------:R-:W1:Y:S01]  /*9b70*/  I2F.RP R161, R160 ;  /* 0x000000a000a17306 */ /* 0x000e620000209400 */
[----:B------:R-:W-:-:S04]  /*9b80*/  LOP3.LUT R156, R156, R163, RZ, 0x3c, !PT ;  /* 0x000000a39c9c7212 */ /* 0x000fc800078e3cff */
[----:B------:R-:W-:Y:S02]  /*9b90*/  ISETP.GE.AND P4, PT, R156, RZ, PT ;  /* 0x000000ff9c00720c */ /* 0x000fe40003f86270 */
[----:B------:R-:W-:Y:S01]  /*9ba0*/  LOP3.LUT R156, RZ, R163, RZ, 0x33, !PT ;  /* 0x000000a3ff9c7212 */ /* 0x000fe200078e33ff */
[----:B-1----:R-:W1:Y:S02]  /*9bb0*/  MUFU.RCP R166, R161 ;  /* 0x000000a100a67308 */ /* 0x002e640000001000 */
[----:B-1----:R-:W-:-:S06]  /*9bc0*/  VIADD R166, R166, 0xffffffe ;  /* 0x0ffffffea6a67836 */ /* 0x002fcc0000000000 */
[----:B------:R-:W1:Y:S02]  /*9bd0*/  F2I.FTZ.U32.TRUNC.NTZ R167, R166 ;  /* 0x000000a600a77305 */ /* 0x000e64000021f000 */
[----:B-1----:R-:W-:Y:S02]  /*9be0*/  IMAD.MOV R159, RZ, RZ, -R167 ;  /* 0x000000ffff9f7224 */ /* 0x002fe400078e0aa7 */
[----:B------:R-:W-:Y:S02]  /*9bf0*/  IMAD.MOV.U32 R166, RZ, RZ, RZ ;  /* 0x000000ffffa67224 */ /* 0x000fe400078e00ff */
[----:B------:R-:W-:Y:S01]  /*9c00*/  IMAD R164, R159, R160, RZ ;  /* 0x000000a09fa47224 */ /* 0x000fe200078e02ff */
[----:B------:R-:W-:-:S03]  /*9c10*/  IABS R159, R163 ;  /* 0x000000a3009f7213 */ /* 0x000fc60000000000 */
[----:B------:R-:W-:Y:S01]  /*9c20*/  IMAD.HI.U32 R164, R167, R164, R166 ;  /* 0x000000a4a7a47227 */ /* 0x000fe200078e00a6 */
[----:B------:R-:W-:-:S05]  /*9c30*/  IADD3 R159, PT, PT, RZ, -R159, RZ ;  /* 0x8000009fff9f7210 */ /* 0x000fca0007ffe0ff */
[----:B------:R-:W-:-:S04]  /*9c40*/  IMAD.HI.U32 R161, R164, R158, RZ ;  /* 0x0000009ea4a17227 */ /* 0x000fc800078e00ff */
[----:B------:R-:W-:-:S04]  /*9c50*/  IMAD.HI.U32 R164, R164, R149, RZ ;  /* 0x00000095a4a47227 */ /* 0x000fc800078e00ff */
[-C--:B------:R-:W-:Y:S02]  /*9c60*/  IMAD R165, R161, R159.reuse, R158 ;  /* 0x0000009fa1a57224 */ /* 0x080fe400078e029e */
[----:B------:R-:W-:-:S03]  /*9c70*/  IMAD R149, R164, R159, R149 ;  /* 0x0000009fa4957224 */ /* 0x000fc600078e0295 */
[C---:B------:R-:W-:Y:S02]  /*9c80*/  ISETP.GT.U32.AND P3, PT, R160.reuse, R165, PT ;  /* 0x000000a5a000720c */ /* 0x040fe40003f64070 */
[----:B------:R-:W-:-:S11]  /*9c90*/  ISETP.GT.U32.AND P2, PT, R160, R149, PT ;  /* 0x00000095a000720c */ /* 0x000fd60003f44070 */
[----:B------:R-:W-:Y:S01]  /*9ca0*/  @!P3 IMAD.IADD R165, R165, 0x1, -R160 ;  /* 0x00000001a5a5b824 */ /* 0x000fe200078e0aa0 */
[----:B------:R-:W-:Y:S01]  /*9cb0*/  @!P3 IADD3 R161, PT, PT, R161, 0x1, RZ ;  /* 0x00000001a1a1b810 */ /* 0x000fe20007ffe0ff */
[----:B------:R-:W-:Y:S01]  /*9cc0*/  @!P2 VIADD R164, R164, 0x1 ;  /* 0x00000001a4a4a836 */ /* 0x000fe20000000000 */
[-C--:B------:R-:W-:Y:S02]  /*9cd0*/  @!P2 IADD3 R149, PT, PT, R149, -R160.reuse, RZ ;  /* 0x800000a09595a210 */ /* 0x080fe40007ffe0ff */
[-C--:B------:R-:W-:Y:S02]  /*9ce0*/  ISETP.GE.U32.AND P5, PT, R165, R160.reuse, PT ;  /* 0x000000a0a500720c */ /* 0x080fe40003fa6070 */
[----:B------:R-:W-:Y:S02]  /*9cf0*/  ISETP.GE.U32.AND P6, PT, R149, R160, PT ;  /* 0x000000a09500720c */ /* 0x000fe40003fc6070 */
[----:B------:R-:W-:Y:S02]  /*9d00*/  ISETP.GE.AND P2, PT, R162, RZ, PT ;  /* 0x000000ffa200720c */ /* 0x000fe40003f46270 */
[----:B------:R-:W-:-:S07]  /*9d10*/  ISETP.NE.AND P3, PT, R163, RZ, PT ;  /* 0x000000ffa300720c */ /* 0x000fce0003f65270 */
[----:B------:R-:W-:Y:S02]  /*9d20*/  @P5 VIADD R161, R161, 0x1 ;  /* 0x00000001a1a15836 */ /* 0x000fe40000000000 */
[----:B------:R-:W-:Y:S02]  /*9d30*/  @P6 IADD3 R164, PT, PT, R164, 0x1, RZ ;  /* 0x00000001a4a46810 */ /* 0x000fe40007ffe0ff */
[----:B------:R-:W-:Y:S02]  /*9d40*/  @!P2 IMAD.MOV R161, RZ, RZ, -R161 ;  /* 0x000000ffffa1a224 */ /* 0x000fe400078e0aa1 */
[----:B------:R-:W-:-:S03]  /*9d50*/  @!P4 IADD3 R164, PT, PT, -R164, RZ, RZ ;  /* 0x000000ffa4a4c210 */ /* 0x000fc60007ffe1ff */
[C---:B------:R-:W-:Y:S02]  /*9d60*/  SEL R158, R156.reuse, R161, !P3 ;  /* 0x000000a19c9e7207 */ /* 0x040fe40005800000 */
[----:B------:R-:W-:Y:S01]  /*9d70*/  SEL R149, R156, R164, !P3 ;  /* 0x000000a49c957207 */ /* 0x000fe20005800000 */
[----:B------:R-:W2:Y:S02]  /*9d80*/  LD.E.64 R160, desc[UR4][R206.64+0x38] ;  /* 0x00003804cea07980 */ /* 0x000ea4000c101b00 */
[--C-:B------:R-:W-:Y:S02]  /*9d90*/  IMAD.WIDE R168, R158, 0x4, R240.reuse ;  /* 0x000000049ea87825 */ /* 0x100fe400078e02f0 */
[----:B------:R-:W3:Y:S02]  /*9da0*/  LD.E.64 R164, desc[UR4][R206.64+0x20] ;  /* 0x00002004cea47980 */ /* 0x000ee4000c101b00 */
[C---:B------:R-:W-:Y:S02]  /*9db0*/  IMAD.WIDE R166, R149.reuse, 0x4, R240 ;  /* 0x0000000495a67825 */ /* 0x040fe400078e02f0 */
[----:B------:R-:W4:Y:S04]  /*9dc0*/  LD.E R159, desc[UR4][R168.64] ;  /* 0x00000004a89f7980 */ /* 0x000f28000c101900 */
[----:B------:R-:W4:Y:S01]  /*9dd0*/  LD.E R156, desc[UR4][R166.64] ;  /* 0x00000004a69c7980 */ /* 0x000f22000c101900 */
[----:B------:R-:W-:-:S04]  /*9de0*/  IMAD.IADD R158, R149, 0x1, -R158 ;  /* 0x00000001959e7824 */ /* 0x000fc800078e0a9e */
[----:B------:R-:W-:-:S05]  /*9df0*/  IMAD R163, R163, R158, -0x100 ;  /* 0xffffff00a3a37424 */ /* 0x000fca00078e029e */
[----:B------:R-:W-:Y:S01]  /*9e00*/  SHF.R.S32.HI R158, RZ, 0x1f, R163 ;  /* 0x0000001fff9e7819 */ /* 0x000fe200000114a3 */
[-C--:B--2---:R-:W-:Y:S02]  /*9e10*/  IMAD R149, R161, R163.reuse, RZ ;  /* 0x000000a3a1957224 */ /* 0x084fe400078e02ff */
[----:B------:R-:W-:-:S04]  /*9e20*/  IMAD.WIDE.U32 R162, R160, R163, RZ ;  /* 0x000000a3a0a27225 */ /* 0x000fc800078e00ff */
[----:B------:R-:W-:Y:S01]  /*9e30*/  IMAD R149, R160, R158, R149 ;  /* 0x0000009ea0957224 */ /* 0x000fe200078e0295 */
[----:B----4-:R-:W-:-:S03]  /*9e40*/  IADD3 R159, PT, PT, R159, -R156, RZ ;  /* 0x8000009c9f9f7210 */ /* 0x010fc60007ffe0ff */
[----:B------:R-:W-:Y:S01]  /*9e50*/  IMAD.IADD R163, R163, 0x1, R149 ;  /* 0x00000001a3a37824 */ /* 0x000fe200078e0295 */
[----:B------:R-:W-:Y:S01]  /*9e60*/  SHF.R.S32.HI R156, RZ, 0x1f, R159 ;  /* 0x0000001fff9c7819 */ /* 0x000fe2000001149f */
[----:B---3--:R-:W-:Y:S02]  /*9e70*/  IMAD R149, R165, R159, RZ ;  /* 0x0000009fa5957224 */ /* 0x008fe400078e02ff */
[----:B------:R-:W-:-:S04]  /*9e80*/  IMAD.WIDE.U32 R158, R159, R164, R162 ;  /* 0x000000a49f9e7225 */ /* 0x000fc800078e00a2 */
[----:B------:R-:W-:Y:S01]  /*9e90*/  IMAD R149, R164, R156, R149 ;  /* 0x0000009ca4957224 */ /* 0x000fe200078e0295 */
[----:B------:R-:W-:-:S04]  /*9ea0*/  LEA R226, P2, R158, R226, 0x1 ;  /* 0x000000e29ee27211 */ /* 0x000fc800078408ff */
[----:B------:R-:W-:-:S04]  /*9eb0*/  IADD3 R149, PT, PT, R159, R149, RZ ;  /* 0x000000959f957210 */ /* 0x000fc80007ffe0ff */
[----:B------:R-:W-:Y:S01]  /*9ec0*/  LEA.HI.X R227, R158, R227, R149, 0x1, P2 ;  /* 0x000000e39ee37211 */ /* 0x000fe200010f0c95 */
[----:B------:R-:W-:Y:S05]  /*9ed0*/  BRA `(.L_x_1634) ;  /* 0x0000000000207947 */ /* 0x000fea0003800000 */
.L_x_1633:
        /* <DEDUP_REMOVED lines=8> */
.L_x_1634:
[----:B------:R-:W-:Y:S05]  /*9f60*/  BSYNC.RECONVERGENT B0 ;  /* 0x0000000000007941 */ /* 0x000fea0003800200 */
.L_x_1632:
[C---:B------:R-:W-:Y:S01]  /*9f70*/  IMAD.SHL.U32 R149, R214.reuse, 0x40, RZ ;  /* 0x00000040d6957824 */ /* 0x040fe200078e00ff */
[C---:B------:R-:W-:Y:S01]  /*9f80*/  SHF.L.U64.HI R158, R214.reuse, 0x6, R215 ;  /* 0x00000006d69e7819 */ /* 0x040fe200000102d7 */
[----:B------:R1:W-:Y:S01]  /*9f90*/  @P1 STS.128 [R239+0x1000], RZ ;  /* 0x001000ffef001388 */ /* 0x0003e20000000c00 */
[----:B------:R-:W-:Y:S01]  /*9fa0*/  @!P1 IMAD R156, R215, 0xc0, RZ ;  /* 0x000000c0d79c9824 */ /* 0x000fe200078e02ff */
[----:B------:R-:W-:Y:S01]  /*9fb0*/  BSSY.RECONVERGENT B0, `(.L_x_1635) ;  /* 0x000003d000007945 */ /* 0x000fe20003800200 */
[----:B------:R-:W-:Y:S01]  /*9fc0*/  IADD3 R160, P2, PT, R149, R226, RZ ;  /* 0x000000e295a07210 */ /* 0x000fe20007f5e0ff */
[----:B------:R-:W-:Y:S01]  /*9fd0*/  @!PT LDS RZ, [RZ] ;  /* 0x00000000fffff984 */ /* 0x000fe20000000800 */
[----:B------:R-:W-:Y:S01]  /*9fe0*/  @!PT LDS RZ, [RZ] ;  /* 0x00000000fffff984 */ /* 0x000fe20000000800 */
[----:B------:R-:W-:Y:S01]  /*9ff0*/  @!PT LDS RZ, [RZ] ;  /* 0x00000000fffff984 */ /* 0x000fe20000000800 */
[----:B------:R1:W-:Y:S03]  /*a000*/  @!P1 LDGSTS.E.BYPASS.LTC128B.128 [R239+0x1000], desc[UR4][R226.64] ;  /* 0x01000000e2ef9fae */ /* 0x0003e6000b981a04 */
[----:B------:R-:W-:Y:S01]  /*a010*/  @!P1 LEA R162, P3, R214, R160, 0x7 ;  /* 0x000000a0d6a29211 */ /* 0x000fe200078638ff */
[----:B------:R-:W-:Y:S01]  /*a020*/  IMAD.X R161, R158, 0x1, R227, P2 ;  /* 0x000000019ea17824 */ /* 0x000fe200010e06e3 */
[----:B------:R-:W-:Y:S01]  /*a030*/  @!P1 IADD3 R164, P2, PT, R160, R149, RZ ;  /* 0x00000095a0a49210 */ /* 0x000fe20007f5e0ff */
[----:B------:R-:W-:Y:S01]  /*a040*/  @!P1 IMAD.MOV.U32 R168, RZ, RZ, R160 ;  /* 0x000000ffffa89224 */ /* 0x000fe200078e00a0 */
[----:B------:R1:W-:Y:S01]  /*a050*/  @P1 STS.128 [R239+0x1800], RZ ;  /* 0x001800ffef001388 */ /* 0x0003e20000000c00 */
[----:B------:R-:W-:Y:S01]  /*a060*/  @!P1 IMAD R149, R215, 0x140, RZ ;  /* 0x00000140d7959824 */ /* 0x000fe200078e02ff */
[----:B------:R-:W-:-:S02]  /*a070*/  @!P1 MOV R169, R161 ;  /* 0x000000a100a99202 */ /* 0x000fc40000000f00 */
[----:B------:R-:W-:Y:S01]  /*a080*/  @!P1 IADD3.X R165, PT, PT, R161, R158, RZ, P2, !PT ;  /* 0x0000009ea1a59210 */ /* 0x000fe200017fe4ff */
[----:B------:R-:W-:Y:S01]  /*a090*/  @!P1 IMAD.MOV.U32 R158, RZ, RZ, R160 ;  /* 0x000000ffff9e9224 */ /* 0x000fe200078e00a0 */
[-C--:B------:R-:W-:Y:S01]  /*a0a0*/  @!P1 MOV R159, R161.reuse ;  /* 0x000000a1009f9202 */ /* 0x080fe20000000f00 */
[C---:B------:R-:W-:Y:S01]  /*a0b0*/  @!P1 IMAD.WIDE.U32 R168, R214.reuse, 0xc0, R168 ;  /* 0x000000c0d6a89825 */ /* 0x040fe200078e00a8 */
[C---:B------:R-:W-:Y:S01]  /*a0c0*/  @!P1 LEA R166, P2, R214.reuse, R160, 0x8 ;  /* 0x000000a0d6a69211 */ /* 0x040fe200078440ff */
[----:B------:R-:W-:Y:S01]  /*a0d0*/  @!PT LDS RZ, [RZ] ;  /* 0x00000000fffff984 */ /* 0x000fe20000000800 */
[----:B------:R-:W-:Y:S01]  /*a0e0*/  @!PT LDS RZ, [RZ] ;  /* 0x00000000fffff984 */ /* 0x000fe20000000800 */
[----:B------:R-:W-:Y:S01]  /*a0f0*/  @!PT LDS RZ, [RZ] ;  /* 0x00000000fffff984 */ /* 0x000fe20000000800 */
[----:B------:R1:W-:Y:S01]  /*a100*/  @!P1 LDGSTS.E.BYPASS.LTC128B.128 [R239+0x1800], desc[UR4][R160.64] ;  /* 0x01800000a0ef9fae */ /* 0x0003e2000b981a04 */
[CC--:B------:R-:W-:Y:S01]  /*a110*/  @!P1 LEA.HI.X R163, R214.reuse, R161.reuse, R215, 0x7, P3 ;  /* 0x000000a1d6a39211 */ /* 0x0c0fe200018f3cd7 */
[C---:B------:R-:W-:Y:S01]  /*a120*/  @!P1 IMAD.WIDE.U32 R158, R214.reuse, 0x140, R158 ;  /* 0x00000140d69e9825 */ /* 0x040fe200078e009e */
[----:B------:R-:W-:Y:S01]  /*a130*/  @!P1 LEA.HI.X R167, R214, R161, R215, 0x8, P2 ;  /* 0x000000a1d6a79211 */ /* 0x000fe200010f44d7 */
[----:B------:R1:W-:Y:S02]  /*a140*/  @P1 STS.128 [R239+0x2000], RZ ;  /* 0x002000ffef001388 */ /* 0x0003e40000000c00 */
[----:B------:R-:W-:Y:S01]  /*a150*/  @!P1 IMAD.IADD R169, R156, 0x1, R169 ;  /* 0x000000019ca99824 */ /* 0x000fe200078e02a9 */
        /* <DEDUP_REMOVED lines=34> */
.L_x_1636:
[----:B------:R-:W-:Y:S05]  /*a380*/  BSYNC.RECONVERGENT B0 ;  /* 0x0000000000007941 */ /* 0x000fea0003800200 */
.L_x_1635:
[----:B------:R-:W0:Y:S02]  /*a390*/  LDGDEPBAR ;  /* 0x00000000000079af */ /* 0x000e240000000000 */
.L_x_1631:
[----:B------:R-:W-:Y:S05]  /*a3a0*/  BSYNC.RECONVERGENT B1 ;  /* 0x0000000000017941 */ /* 0x000fea0003800200 */
.L_x_1630:
[----:B------:R-:W-:-:S05]  /*a3b0*/  LOP3.LUT R157, R157, R204, RZ, 0xfc, !PT ;  /* 0x000000cc9d9d7212 */ /* 0x000fca00078efcff */
[C---:B------:R-:W-:Y:S02]  /*a3c0*/  VIADD R149, R157.reuse, 0xfffffe00 ;  /* 0xfffffe009d957836 */ /* 0x040fe40000000000 */
[----:B------:R-:W-:-:S03]  /*a3d0*/  VIADD R156, R157, 0xfffffe01 ;  /* 0xfffffe019d9c7836 */ /* 0x000fc60000000000 */
[C---:B------:R-:W-:Y:S02]  /*a3e0*/  ISETP.GE.AND P1, PT, R149.reuse, R224, PT ;  /* 0x000000e09500720c */ /* 0x040fe40003f26270 */
[C---:B------:R-:W-:Y:S02]  /*a3f0*/  ISETP.GE.AND P3, PT, R149.reuse, R223, PT ;  /* 0x000000df9500720c */ /* 0x040fe40003f66270 */
[C---:B------:R-:W-:Y:S02]  /*a400*/  ISETP.GE.AND P2, PT, R149.reuse, R222, PT ;  /* 0x000000de9500720c */ /* 0x040fe40003f46270 */
[----:B------:R-:W-:Y:S01]  /*a410*/  ISETP.GE.AND P5, PT, R149, R221, PT ;  /* 0x000000dd9500720c */ /* 0x000fe20003fa6270 */
[----:B------:R-:W-:Y:S01]  /*a420*/  VIADD R149, R157, 0xfffffe08 ;  /* 0xfffffe089d957836 */ /* 0x000fe20000000000 */
[----:B------:R-:W-:Y:S02]  /*a430*/  FSEL R52, R52, -INF , P1 ;  /* 0xff80000034347808 */ /* 0x000fe40000800000 */
[----:B------:R-:W-:-:S02]  /*a440*/  ISETP.GE.AND P1, PT, R156, R224, PT ;  /* 0x000000e09c00720c */ /* 0x000fc40003f26270 */
[----:B------:R-:W-:Y:S01]  /*a450*/  FSEL R246, R52, -INF , !P3 ;  /* 0xff80000034f67808 */ /* 0x000fe20005800000 */
[----:B------:R-:W-:Y:S01]  /*a460*/  VIADD R52, R157, 0xfffffe10 ;  /* 0xfffffe109d347836 */ /* 0x000fe20000000000 */
[----:B------:R-:W-:Y:S02]  /*a470*/  FSEL R53, R53, -INF , P1 ;  /* 0xff80000035357808 */ /* 0x000fe40000800000 */
[----:B------:R-:W-:Y:S02]  /*a480*/  ISETP.GE.AND P6, PT, R156, R223, PT ;  /* 0x000000df9c00720c */ /* 0x000fe40003fc6270 */
[----:B------:R-:W-:Y:S02]  /*a490*/  ISETP.GE.AND P1, PT, R149, R222, PT ;  /* 0x000000de9500720c */ /* 0x000fe40003f26270 */
[----:B------:R-:W-:Y:S02]  /*a4a0*/  FSEL R244, R53, -INF , !P6 ;  /* 0xff80000035f47808 */ /* 0x000fe40007000000 */
[----:B-1----:R-:W-:Y:S01]  /*a4b0*/  FSEL R167, R50, -INF , P1 ;  /* 0xff80000032a77808 */ /* 0x002fe20000800000 */
[----:B------:R-:W-:Y:S01]  /*a4c0*/  VIADD R50, R157, 0xfffffe11 ;  /* 0xfffffe119d327836 */ /* 0x000fe20000000000 */
[----:B------:R-:W-:-:S02]  /*a4d0*/  ISETP.GE.AND P6, PT, R149, R221, PT ;  /* 0x000000dd9500720c */ /* 0x000fc40003fc6270 */
[----:B------:R-:W-:Y:S02]  /*a4e0*/  ISETP.GE.AND P1, PT, R52, R224, PT ;  /* 0x000000e03400720c */ /* 0x000fe40003f26270 */
[----:B------:R-:W-:Y:S02]  /*a4f0*/  FSEL R167, R167, -INF , !P6 ;  /* 0xff800000a7a77808 */ /* 0x000fe40007000000 */
[----:B------:R-:W-:Y:S02]  /*a500*/  FSEL R44, R44, -INF , P1 ;  /* 0xff8000002c2c7808 */ /* 0x000fe40000800000 */
[----:B------:R-:W-:Y:S02]  /*a510*/  ISETP.GE.AND P6, PT, R52, R223, PT ;  /* 0x000000df3400720c */ /* 0x000fe40003fc6270 */
[----:B--2---:R-:W-:Y:S01]  /*a520*/  FSEL R160, R54, -INF , P2 ;  /* 0xff80000036a07808 */ /* 0x004fe20001000000 */
[----:B------:R-:W-:Y:S01]  /*a530*/  VIADD R54, R157, 0xfffffe09 ;  /* 0xfffffe099d367836 */ /* 0x000fe20000000000 */
[----:B------:R-:W-:-:S02]  /*a540*/  FSEL R212, R44, -INF , !P6 ;  /* 0xff8000002cd47808 */ /* 0x000fc40007000000 */
[----:B------:R-:W2:Y:S01]  /*a550*/  LD.E R44, desc[UR4][R2.64+0xdc] ;  /* 0x0000dc04022c7980 */ /* 0x000ea2000c101900 */
[C---:B------:R-:W-:Y:S02]  /*a560*/  ISETP.GE.AND P4, PT, R156.reuse, R222, PT ;  /* 0x000000de9c00720c */ /* 0x040fe40003f86270 */
[-C--:B------:R-:W-:Y:S02]  /*a570*/  ISETP.GE.AND P2, PT, R149, R224.reuse, PT ;  /* 0x000000e09500720c */ /* 0x080fe40003f46270 */
[----:B------:R-:W-:Y:S02]  /*a580*/  ISETP.GE.AND P3, PT, R156, R221, PT ;  /* 0x000000dd9c00720c */ /* 0x000fe40003f66270 */
[----:B------:R-:W-:Y:S02]  /*a590*/  FSEL R55, R55, -INF , P4 ;  /* 0xff80000037377808 */ /* 0x000fe40002000000 */
[----:B------:R-:W-:Y:S02]  /*a5a0*/  FSEL R160, R160, -INF , !P5 ;  /* 0xff800000a0a07808 */ /* 0x000fe40006800000 */
[----:B------:R-:W-:-:S02]  /*a5b0*/  ISETP.GE.AND P4, PT, R54, R224, PT ;  /* 0x000000e03600720c */ /* 0x000fc40003f86270 */
[-C--:B------:R-:W-:Y:S02]  /*a5c0*/  ISETP.GE.AND P5, PT, R149, R223.reuse, PT ;  /* 0x000000df9500720c */ /* 0x080fe40003fa6270 */
[----:B------:R-:W-:Y:S02]  /*a5d0*/  FSEL R48, R48, -INF , P2 ;  /* 0xff80000030307808 */ /* 0x000fe40001000000 */
[----:B------:R-:W-:Y:S02]  /*a5e0*/  FSEL R165, R55, -INF , !P3 ;  /* 0xff80000037a57808 */ /* 0x000fe40005800000 */
[C---:B------:R-:W-:Y:S02]  /*a5f0*/  ISETP.GE.AND P3, PT, R54.reuse, R223, PT ;  /* 0x000000df3600720c */ /* 0x040fe40003f66270 */
[----:B------:R-:W-:Y:S02]  /*a600*/  FSEL R49, R49, -INF , P4 ;  /* 0xff80000031317808 */ /* 0x000fe40002000000 */
[----:B------:R-:W-:-:S02]  /*a610*/  ISETP.GE.AND P2, PT, R54, R222, PT ;  /* 0x000000de3600720c */ /* 0x000fc40003f46270 */
[----:B------:R-:W-:Y:S01]  /*a620*/  FSEL R234, R48, -INF , !P5 ;  /* 0xff80000030ea7808 */ /* 0x000fe20006800000 */
[----:B------:R-:W-:Y:S01]  /*a630*/  VIADD R48, R157, 0xfffffe18 ;  /* 0xfffffe189d307836 */ /* 0x000fe20000000000 */
[C---:B------:R-:W-:Y:S02]  /*a640*/  ISETP.GE.AND P4, PT, R52.reuse, R222, PT ;  /* 0x000000de3400720c */ /* 0x040fe40003f86270 */
[----:B------:R-:W-:Y:S01]  /*a650*/  FSEL R196, R49, -INF , !P3 ;  /* 0xff80000031c47808 */ /* 0x000fe20005800000 */
[----:B------:R-:W-:Y:S01]  /*a660*/  VIADD R168, R157, 0xfffffe19 ;  /* 0xfffffe199da87836 */ /* 0x000fe20000000000 */
[----:B------:R-:W-:Y:S02]  /*a670*/  ISETP.GE.AND P3, PT, R52, R221, PT ;  /* 0x000000dd3400720c */ /* 0x000fe40003f66270 */
[----:B------:R-:W-:Y:S02]  /*a680*/  FSEL R51, R51, -INF , P2 ;  /* 0xff80000033337808 */ /* 0x000fe40001000000 */
[----:B------:R-:W-:-:S02]  /*a690*/  FSEL R46, R46, -INF , P4 ;  /* 0xff8000002e2e7808 */ /* 0x000fc40002000000 */
[C---:B------:R-:W-:Y:S02]  /*a6a0*/  ISETP.GE.AND P2, PT, R50.reuse, R224, PT ;  /* 0x000000e03200720c */ /* 0x040fe40003f46270 */
[----:B------:R-:W-:Y:S02]  /*a6b0*/  ISETP.GE.AND P1, PT, R50, R222, PT ;  /* 0x000000de3200720c */ /* 0x000fe40003f26270 */
[----:B------:R-:W-:Y:S02]  /*a6c0*/  ISETP.GE.AND P6, PT, R48, R224, PT ;  /* 0x000000e03000720c */ /* 0x000fe40003fc6270 */
[----:B------:R-:W-:Y:S01]  /*a6d0*/  FSEL R156, R46, -INF , !P3 ;  /* 0xff8000002e9c7808 */ /* 0x000fe20005800000 */
[----:B------:R-:W-:Y:S01]  /*a6e0*/  VIADD R173, R157, 0xfffffe21 ;  /* 0xfffffe219dad7836 */ /* 0x000fe20000000000 */
[----:B------:R-:W-:Y:S02]  /*a6f0*/  FSEL R45, R45, -INF , P2 ;  /* 0xff8000002d2d7808 */ /* 0x000fe40001000000 */
[----:B------:R-:W-:-:S02]  /*a700*/  ISETP.GE.AND P3, PT, R48, R222, PT ;  /* 0x000000de3000720c */ /* 0x000fc40003f66270 */
[----:B------:R-:W-:Y:S01]  /*a710*/  FSEL R178, R47, -INF , P1 ;  /* 0xff8000002fb27808 */ /* 0x000fe20000800000 */
[C---:B------:R-:W-:Y:S01]  /*a720*/  VIADD R175, R157.reuse, 0xfffffe20 ;  /* 0xfffffe209daf7836 */ /* 0x040fe20000000000 */
[-C--:B------:R-:W-:Y:S02]  /*a730*/  ISETP.GE.AND P2, PT, R48, R223.reuse, PT ;  /* 0x000000df3000720c */ /* 0x080fe40003f46270 */
[----:B------:R-:W-:Y:S02]  /*a740*/  ISETP.GE.AND P1, PT, R168, R224, PT ;  /* 0x000000e0a800720c */ /* 0x000fe40003f26270 */
[----:B------:R-:W-:Y:S02]  /*a750*/  FSEL R40, R40, -INF , P6 ;  /* 0xff80000028287808 */ /* 0x000fe40003000000 */
[----:B------:R-:W-:Y:S01]  /*a760*/  FSEL R166, R42, -INF , P3 ;  /* 0xff8000002aa67808 */ /* 0x000fe20001800000 */
[----:B------:R-:W-:Y:S01]  /*a770*/  VIADD R163, R157, 0xfffffe29 ;  /* 0xfffffe299da37836 */ /* 0x000fe20000000000 */
[----:B------:R-:W-:-:S02]  /*a780*/  ISETP.GE.AND P6, PT, R168, R223, PT ;  /* 0x000000dfa800720c */ /* 0x000fc40003fc6270 */
[----:B------:R-:W-:Y:S02]  /*a790*/  FSEL R41, R41, -INF , P1 ;  /* 0xff80000029297808 */ /* 0x000fe40000800000 */
[----:B------:R-:W-:Y:S01]  /*a7a0*/  FSEL R42, R40, -INF , !P2 ;  /* 0xff800000282a7808 */ /* 0x000fe20005000000 */
[----:B------:R-:W-:Y:S01]  /*a7b0*/  VIADD R40, R157, 0xfffffe20 ;  /* 0xfffffe209d287836 */ /* 0x000fe20000000000 */
[-C--:B------:R-:W-:Y:S01]  /*a7c0*/  ISETP.GE.AND P1, PT, R173, R224.reuse, PT ;  /* 0x000000e0ad00720c */ /* 0x080fe20003f26270 */
[----:B------:R-:W-:Y:S01]  /*a7d0*/  VIADD R171, R157, 0xfffffe28 ;  /* 0xfffffe289dab7836 */ /* 0x000fe20000000000 */
[----:B------:R-:W-:Y:S02]  /*a7e0*/  ISETP.GE.AND P3, PT, R175, R224, PT ;  /* 0x000000e0af00720c */ /* 0x000fe40003f66270 */
[----:B------:R-:W-:Y:S01]  /*a7f0*/  FSEL R179, R41, -INF , !P6 ;  /* 0xff80000029b37808 */ /* 0x000fe20007000000 */
[----:B------:R-:W-:Y:S01]  /*a800*/  VIADD R159, R157, 0xfffffe31 ;  /* 0xfffffe319d9f7836 */ /* 0x000fe20000000000 */
[----:B------:R-:W-:-:S02]  /*a810*/  ISETP.GE.AND P6, PT, R173, R223, PT ;  /* 0x000000dfad00720c */ /* 0x000fc40003fc6270 */
[----:B------:R-:W-:Y:S01]  /*a820*/  FSEL R37, R37, -INF , P1 ;  /* 0xff80000025257808 */ /* 0x000fe20000800000 */
[----:B------:R-:W-:Y:S01]  /*a830*/  VIADD R161, R157, 0xfffffe30 ;  /* 0xfffffe309da17836 */ /* 0x000fe20000000000 */
[----:B------:R-:W-:Y:S02]  /*a840*/  ISETP.GE.AND P2, PT, R40, R223, PT ;  /* 0x000000df2800720c */ /* 0x000fe40003f46270 */
[----:B------:R-:W-:Y:S02]  /*a850*/  FSEL R36, R36, -INF , P3 ;  /* 0xff80000024247808 */ /* 0x000fe40001800000 */
[-C--:B------:R-:W-:Y:S02]  /*a860*/  ISETP.GE.AND P1, PT, R163, R224.reuse, PT ;  /* 0x000000e0a300720c */ /* 0x080fe40003f26270 */
[----:B------:R-:W-:Y:S02]  /*a870*/  ISETP.GE.AND P3, PT, R171, R224, PT ;  /* 0x000000e0ab00720c */ /* 0x000fe40003f66270 */
[----:B------:R-:W-:Y:S01]  /*a880*/  FSEL R175, R37, -INF , !P6 ;  /* 0xff80000025af7808 */ /* 0x000fe20007000000 */
[----:B------:R-:W-:Y:S01]  /*a890*/  VIADD R181, R157, 0xfffffe39 ;  /* 0xfffffe399db57836 */ /* 0x000fe20000000000 */
[----:B------:R-:W-:-:S02]  /*a8a0*/  FSEL R177, R36, -INF , !P2 ;  /* 0xff80000024b17808 */ /* 0x000fc40005000000 */
[-C--:B------:R-:W-:Y:S02]  /*a8b0*/  ISETP.GE.AND P6, PT, R163, R223.reuse, PT ;  /* 0x000000dfa300720c */ /* 0x080fe40003fc6270 */
[----:B------:R-:W-:Y:S01]  /*a8c0*/  FSEL R33, R33, -INF , P1 ;  /* 0xff80000021217808 */ /* 0x000fe20000800000 */
[----:B------:R-:W-:Y:S01]  /*a8d0*/  VIADD R36, R157, 0xfffffe38 ;  /* 0xfffffe389d247836 */ /* 0x000fe20000000000 */
[----:B------:R-:W-:Y:S02]  /*a8e0*/  ISETP.GE.AND P2, PT, R171, R223, PT ;  /* 0x000000dfab00720c */ /* 0x000fe40003f46270 */
[----:B------:R-:W-:Y:S02]  /*a8f0*/  FSEL R32, R32, -INF , P3 ;  /* 0xff80000020207808 */ /* 0x000fe40001800000 */
[-C--:B------:R-:W-:Y:S02]  /*a900*/  ISETP.GE.AND P1, PT, R159, R224.reuse, PT ;  /* 0x000000e09f00720c */ /* 0x080fe40003f26270 */
[----:B------:R-:W-:-:S02]  /*a910*/  ISETP.GE.AND P3, PT, R161, R224, PT ;  /* 0x000000e0a100720c */ /* 0x000fc40003f66270 */
[----:B------:R-:W-:Y:S01]  /*a920*/  FSEL R55, R33, -INF , !P6 ;  /* 0xff80000021377808 */ /* 0x000fe20007000000 */
[----:B------:R-:W-:Y:S01]  /*a930*/  VIADD R190, R157, 0xfffffe41 ;  /* 0xfffffe419dbe7836 */ /* 0x000fe20000000000 */
[----:B------:R-:W-:Y:S02]  /*a940*/  FSEL R173, R32, -INF , !P2 ;  /* 0xff80000020ad7808 */ /* 0x000fe40005000000 */
[-C--:B------:R-:W-:Y:S02]  /*a950*/  ISETP.GE.AND P6, PT, R159, R223.reuse, PT ;  /* 0x000000df9f00720c */ /* 0x080fe40003fc6270 */
[----:B------:R-:W-:Y:S02]  /*a960*/  FSEL R29, R29, -INF , P1 ;  /* 0xff8000001d1d7808 */ /* 0x000fe40000800000 */
[----:B------:R-:W-:Y:S02]  /*a970*/  ISETP.GE.AND P2, PT, R161, R223, PT ;  /* 0x000000dfa100720c */ /* 0x000fe40003f46270 */
[----:B------:R-:W-:-:S02]  /*a980*/  FSEL R28, R28, -INF , P3 ;  /* 0xff8000001c1c7808 */ /* 0x000fc40001800000 */
[-C--:B------:R-:W-:Y:S02]  /*a990*/  ISETP.GE.AND P1, PT, R181, R224.reuse, PT ;  /* 0x000000e0b500720c */ /* 0x080fe40003f26270 */
[----:B------:R-:W-:Y:S02]  /*a9a0*/  ISETP.GE.AND P3, PT, R36, R224, PT ;  /* 0x000000e02400720c */ /* 0x000fe40003f66270 */
[----:B------:R-:W-:Y:S01]  /*a9b0*/  FSEL R41, R29, -INF , !P6 ;  /* 0xff8000001d297808 */ /* 0x000fe20007000000 */
[----:B------:R-:W-:Y:S01]  /*a9c0*/  VIADD R250, R157, 0xfffffe49 ;  /* 0xfffffe499dfa7836 */ /* 0x000fe20000000000 */
[----:B------:R-:W-:Y:S02]  /*a9d0*/  FSEL R171, R28, -INF , !P2 ;  /* 0xff8000001cab7808 */ /* 0x000fe40005000000 */
[-C--:B------:R-:W-:Y:S02]  /*a9e0*/  ISETP.GE.AND P6, PT, R181, R223.reuse, PT ;  /* 0x000000dfb500720c */ /* 0x080fe40003fc6270 */
[----:B------:R-:W-:Y:S01]  /*a9f0*/  FSEL R25, R25, -INF , P1 ;  /* 0xff80000019197808 */ /* 0x000fe20000800000 */
[----:B------:R-:W-:Y:S01]  /*aa00*/  VIADD R149, R157, 0xfffffe40 ;  /* 0xfffffe409d957836 */ /* 0x000fe20000000000 */
[----:B------:R-:W-:-:S02]  /*aa10*/  ISETP.GE.AND P2, PT, R36, R223, PT ;  /* 0x000000df2400720c */ /* 0x000fc40003f46270 */
[----:B------:R-:W-:Y:S02]  /*aa20*/  FSEL R24, R24, -INF , P3 ;  /* 0xff80000018187808 */ /* 0x000fe40001800000 */
[-C--:B------:R-:W-:Y:S01]  /*aa30*/  ISETP.GE.AND P1, PT, R190, R224.reuse, PT ;  /* 0x000000e0be00720c */ /* 0x080fe20003f26270 */
[----:B------:R-:W-:Y:S01]  /*aa40*/  IMAD.MOV.U32 R37, RZ, RZ, R42 ;  /* 0x000000ffff257224 */ /* 0x000fe200078e002a */
[----:B------:R-:W-:Y:S02]  /*aa50*/  FSEL R28, R25, -INF , !P6 ;  /* 0xff800000191c7808 */ /* 0x000fe40007000000 */
[----:B------:R-:W-:Y:S01]  /*aa60*/  FSEL R42, R24, -INF , !P2 ;  /* 0xff800000182a7808 */ /* 0x000fe20005000000 */
[----:B------:R-:W-:Y:S01]  /*aa70*/  VIADD R24, R157, 0xfffffe51 ;  /* 0xfffffe519d187836 */ /* 0x000fe20000000000 */
[----:B------:R-:W-:Y:S02]  /*aa80*/  ISETP.GE.AND P6, PT, R190, R223, PT ;  /* 0x000000dfbe00720c */ /* 0x000fe40003fc6270 */
[----:B------:R-:W-:Y:S01]  /*aa90*/  FSEL R17, R17, -INF , P1 ;  /* 0xff80000011117808 */ /* 0x000fe20000800000 */
[----:B------:R-:W-:Y:S01]  /*aaa0*/  VIADD R252, R157, 0xfffffe48 ;  /* 0xfffffe489dfc7836 */ /* 0x000fe20000000000 */
[----:B------:R-:W-:-:S02]  /*aab0*/  ISETP.GE.AND P1, PT, R250, R224, PT ;  /* 0x000000e0fa00720c */ /* 0x000fc40003f26270 */
[----:B------:R-:W-:Y:S02]  /*aac0*/  ISETP.GE.AND P3, PT, R149, R224, PT ;  /* 0x000000e09500720c */ /* 0x000fe40003f66270 */
[----:B------:R-:W-:Y:S01]  /*aad0*/  FSEL R251, R17, -INF , !P6 ;  /* 0xff80000011fb7808 */ /* 0x000fe20007000000 */
[----:B------:R-:W-:Y:S01]  /*aae0*/  VIADD R184, R157, 0xfffffe59 ;  /* 0xfffffe599db87836 */ /* 0x000fe20000000000 */
[-C--:B------:R-:W-:Y:S02]  /*aaf0*/  ISETP.GE.AND P6, PT, R250, R223.reuse, PT ;  /* 0x000000dffa00720c */ /* 0x080fe40003fc6270 */
[----:B------:R-:W-:Y:S01]  /*ab00*/  FSEL R13, R13, -INF , P1 ;  /* 0xff8000000d0d7808 */ /* 0x000fe20000800000 */
[----:B------:R-:W-:Y:S01]  /*ab10*/  VIADD R248, R157, 0xfffffe50 ;  /* 0xfffffe509df87836 */ /* 0x000fe20000000000 */
        /* <DEDUP_REMOVED lines=12> */
[-C--:B------:R-:W-:Y:S02]  /*abe0*/  ISETP.GE.AND P1, PT, R184, R224.reuse, PT ;  /* 0x000000e0b800720c */ /* 0x080fe40003f26270 */
[----:B------:R-:W-:Y:S02]  /*abf0*/  ISETP.GE.AND P3, PT, R248, R224, PT ;  /* 0x000000e0f800720c */ /* 0x000fe40003f66270 */
[----:B------:R-:W-:Y:S01]  /*ac00*/  FSEL R207, R9, -INF , !P6 ;  /* 0xff80000009cf7808 */ /* 0x000fe20007000000 */
[----:B------:R-:W-:Y:S01]  /*ac10*/  VIADD R198, R157, 0xfffffe69 ;  /* 0xfffffe699dc67836 */ /* 0x000fe20000000000 */
[----:B------:R-:W-:Y:S02]  /*ac20*/  FSEL R249, R12, -INF , !P2 ;  /* 0xff8000000cf97808 */ /* 0x000fe40005000000 */
        /* <DEDUP_REMOVED lines=16> */
[----:B------:R-:W-:Y:S01]  /*ad30*/  ISETP.GE.AND P3, PT, R194, R224, PT ;  /* 0x000000e0c200720c */ /* 0x000fe20003f66270 */
[----:B------:R-:W-:Y:S01]  /*ad40*/  IMAD.MOV.U32 R9, RZ, RZ, R55 ;  /* 0x000000ffff097224 */ /* 0x000fe200078e0037 */
        /* <DEDUP_REMOVED lines=37> */
[----:B------:R-:W-:Y:S02]  /*afa0*/  ISETP.GE.AND P2, PT, R186, R223, PT ;  /* 0x000000dfba00720c */ /* 0x000fe40003f46270 */
[----:B------:R-:W-:Y:S02]  /*afb0*/  FSEL R120, R120, -INF , P3 ;  /* 0xff80000078787808 */ /* 0x000fe40001800000 */
[-C--:B------:R-:W-:Y:S02]  /*afc0*/  ISETP.GE.AND P1, PT, R172, R224.reuse, PT ;  /* 0x000000e0ac00720c */ /* 0x080fe40003f26270 */
[----:B------:R-:W-:-:S02]  /*afd0*/  ISETP.GE.AND P3, PT, R180, R224, PT ;  /* 0x000000e0b400720c */ /* 0x000fc40003f66270 */
[----:B------:R-:W-:Y:S01]  /*afe0*/  FSEL R185, R117, -INF , !P6 ;  /* 0xff80000075b97808 */ /* 0x000fe20007000000 */
[----:B------:R-:W-:Y:S01]  /*aff0*/  VIADD R158, R157, 0xfffffe99 ;  /* 0xfffffe999d9e7836 */ /* 0x000fe20000000000 */
[----:B------:R-:W-:Y:S02]  /*b000*/  FSEL R169, R51, -INF , !P5 ;  /* 0xff80000033a97808 */ /* 0x000fe40006800000 */
[----:B------:R-:W-:Y:S02]  /*b010*/  FSEL R191, R120, -INF , !P2 ;  /* 0xff80000078bf7808 */ /* 0x000fe40005000000 */
[-C--:B------:R-:W-:Y:S02]  /*b020*/  ISETP.GE.AND P6, PT, R172, R223.reuse, PT ;  /* 0x000000dfac00720c */ /* 0x080fe40003fc6270 */
[----:B------:R-:W-:Y:S01]  /*b030*/  FSEL R113, R113, -INF , P1 ;  /* 0xff80000071717808 */ /* 0x000fe20000800000 */
[----:B------:R-:W-:Y:S01]  /*b040*/  VIADD R170, R157, 0xfffffe90 ;  /* 0xfffffe909daa7836 */ /* 0x000fe20000000000 */
[----:B------:R-:W-:-:S02]  /*b050*/  ISETP.GE.AND P5, PT, R50, R223, PT ;  /* 0x000000df3200720c */ /* 0x000fc40003fa6270 */
[----:B------:R-:W-:Y:S02]  /*b060*/  ISETP.GE.AND P2, PT, R180, R223, PT ;  /* 0x000000dfb400720c */ /* 0x000fe40003f46270 */
[----:B------:R-:W-:Y:S02]  /*b070*/  FSEL R116, R116, -INF , P3 ;  /* 0xff80000074747808 */ /* 0x000fe40001800000 */
[-C--:B------:R-:W-:Y:S02]  /*b080*/  ISETP.GE.AND P1, PT, R164, R224.reuse, PT ;  /* 0x000000e0a400720c */ /* 0x080fe40003f26270 */
[----:B------:R-:W-:Y:S02]  /*b090*/  ISETP.GE.AND P3, PT, R174, R224, PT ;  /* 0x000000e0ae00720c */ /* 0x000fe40003f66270 */
[----:B------:R-:W-:Y:S01]  /*b0a0*/  FSEL R181, R113, -INF , !P6 ;  /* 0xff80000071b57808 */ /* 0x000fe20007000000 */
[----:B------:R-:W-:Y:S01]  /*b0b0*/  IMAD.MOV.U32 R113, RZ, RZ, R29 ;  /* 0x000000ffff717224 */ /* 0x000fe200078e001d */
[----:B------:R-:W-:Y:S01]  /*b0c0*/  FSEL R200, R45, -INF , !P5 ;  /* 0xff8000002dc87808 */ /* 0x000fe20006800000 */
[----:B------:R-:W-:Y:S01]  /*b0d0*/  VIADD R45, R157, 0xfffffea1 ;  /* 0xfffffea19d2d7836 */ /* 0x000fe20000000000 */
[----:B------:R-:W-:-:S02]  /*b0e0*/  FSEL R187, R116, -INF , !P2 ;  /* 0xff80000074bb7808 */ /* 0x000fc40005000000 */
[----:B------:R-:W-:Y:S01]  /*b0f0*/  FSEL R109, R109, -INF , P1 ;  /* 0xff8000006d6d7808 */ /* 0x000fe20000800000 */
[C---:B------:R-:W-:Y:S01]  /*b100*/  VIADD R162, R157.reuse, 0xfffffe98 ;  /* 0xfffffe989da27836 */ /* 0x040fe20000000000 */
[-C--:B------:R-:W-:Y:S02]  /*b110*/  ISETP.GE.AND P2, PT, R174, R223.reuse, PT ;  /* 0x000000dfae00720c */ /* 0x080fe40003f46270 */
[----:B------:R-:W-:Y:S02]  /*b120*/  FSEL R112, R112, -INF , P3 ;  /* 0xff80000070707808 */ /* 0x000fe40001800000 */
[----:B------:R-:W-:Y:S02]  /*b130*/  ISETP.GE.AND P1, PT, R158, R224, PT ;  /* 0x000000e09e00720c */ /* 0x000fe40003f26270 */
[----:B------:R-:W-:Y:S02]  /*b140*/  FMNMX3.FTZ R29, R20, R246, R244, !PT ;  /* 0x000000f6141d7276 */ /* 0x000fe400078100f4 */
[----:B------:R-:W-:Y:S01]  /*b150*/  ISETP.GE.AND P3, PT, R170, R224, PT ;  /* 0x000000e0aa00720c */ /* 0x000fe20003f66270 */
[----:B------:R-:W-:Y:S01]  /*b160*/  IMAD.MOV.U32 R16, RZ, RZ, R179 ;  /* 0x000000ffff107224 */ /* 0x000fe200078e00b3 */
[----:B------:R-:W-:Y:S01]  /*b170*/  ISETP.GE.AND P6, PT, R164, R223, PT ;  /* 0x000000dfa400720c */ /* 0x000fe20003fc6270 */
[----:B------:R-:W-:Y:S01]  /*b180*/  VIADD R53, R157, 0xfffffea9 ;  /* 0xfffffea99d357836 */ /* 0x000fe20000000000 */
[----:B------:R-:W-:Y:S01]  /*b190*/  FSEL R183, R112, -INF , !P2 ;  /* 0xff80000070b77808 */ /* 0x000fe20005000000 */
[----:B------:R-:W-:Y:S01]  /*b1a0*/  IMAD.MOV.U32 R12, RZ, RZ, R177 ;  /* 0x000000ffff0c7224 */ /* 0x000fe200078e00b1 */
[----:B------:R-:W-:-:S02]  /*b1b0*/  FSEL R105, R105, -INF , P1 ;  /* 0xff80000069697808 */ /* 0x000fc40000800000 */
[----:B------:R-:W-:Y:S02]  /*b1c0*/  FMNMX3.FTZ R29, R29, R234, R196, !PT ;  /* 0x000000ea1d1d7276 */ /* 0x000fe400078100c4 */
[----:B------:R-:W-:Y:S02]  /*b1d0*/  ISETP.GE.AND P2, PT, R170, R223, PT ;  /* 0x000000dfaa00720c */ /* 0x000fe40003f46270 */
[----:B------:R-:W-:Y:S02]  /*b1e0*/  FSEL R108, R108, -INF , P3 ;  /* 0xff8000006c6c7808 */ /* 0x000fe40001800000 */
[-C--:B------:R-:W-:Y:S01]  /*b1f0*/  ISETP.GE.AND P1, PT, R45, R224.reuse, PT ;  /* 0x000000e02d00720c */ /* 0x080fe20003f26270 */
[----:B------:R-:W-:Y:S01]  /*b200*/  IMAD.MOV.U32 R13, RZ, RZ, R175 ;  /* 0x000000ffff0d7224 */ /* 0x000fe200078e00af */
[----:B------:R-:W-:Y:S01]  /*b210*/  ISETP.GE.AND P3, PT, R162, R224, PT ;  /* 0x000000e0a200720c */ /* 0x000fe20003f66270 */
[----:B------:R-:W-:Y:S01]  /*b220*/  IMAD.MOV.U32 R112, RZ, RZ, R16 ;  /* 0x000000ffff707224 */ /* 0x000fe200078e0010 */
[----:B------:R-:W-:Y:S01]  /*b230*/  FSEL R177, R109, -INF , !P6 ;  /* 0xff8000006db17808 */ /* 0x000fe20007000000 */
[----:B------:R-:W-:Y:S01]  /*b240*/  IMAD.MOV.U32 R109, RZ, RZ, R37 ;  /* 0x000000ffff6d7224 */ /* 0x000fe200078e0025 */
[----:B------:R-:W-:Y:S01]  /*b250*/  FMNMX3.FTZ R29, R29, R212, R200, !PT ;  /* 0x000000d41d1d7276 */ /* 0x000fe200078100c8 */
[----:B------:R-:W-:Y:S01]  /*b260*/  VIADD R54, R157, 0xfffffea0 ;  /* 0xfffffea09d367836 */ /* 0x000fe20000000000 */
[----:B------:R-:W-:-:S02]  /*b270*/  FSEL R179, R108, -INF , !P2 ;  /* 0xff8000006cb37808 */ /* 0x000fc40005000000 */
[----:B------:R-:W-:Y:S01]  /*b280*/  FSEL R33, R101, -INF , P1 ;  /* 0xff80000065217808 */ /* 0x000fe20000800000 */
[----:B------:R-:W-:Y:S01]  /*b290*/  IMAD.MOV.U32 R8, RZ, RZ, R173 ;  /* 0x000000ffff087224 */ /* 0x000fe200078e00ad */
[----:B------:R-:W-:Y:S01]  /*b2a0*/  ISETP.GE.AND P2, PT, R162, R223, PT ;  /* 0x000000dfa200720c */ /* 0x000fe20003f46270 */
[----:B------:R-:W-:Y:S01]  /*b2b0*/  IMAD.MOV.U32 R101, RZ, RZ, R13 ;  /* 0x000000ffff657224 */ /* 0x000fe200078e000d */
[----:B------:R-:W-:Y:S01]  /*b2c0*/  FSEL R104, R104, -INF , P3 ;  /* 0xff80000068687808 */ /* 0x000fe20001800000 */
[----:B------:R-:W-:Y:S01]  /*b2d0*/  IMAD.MOV.U32 R108, RZ, RZ, R12 ;  /* 0x000000ffff6c7224 */ /* 0x000fe200078e000c */
[----:B------:R-:W-:Y:S01]  /*b2e0*/  ISETP.GE.AND P1, PT, R53, R224, PT ;  /* 0x000000e03500720c */ /* 0x000fe20003f26270 */
[----:B------:R-:W-:Y:S01]  /*b2f0*/  VIADD R46, R157, 0xfffffea8 ;  /* 0xfffffea89d2e7836 */ /* 0x000fe20000000000 */
[----:B------:R-:W-:Y:S02]  /*b300*/  FMNMX3.FTZ R29, R29, R109, R112, !PT ;  /* 0x0000006d1d1d7276 */ /* 0x000fe40007810070 */
[----:B------:R-:W-:-:S02]  /*b310*/  ISETP.GE.AND P6, PT, R158, R223, PT ;  /* 0x000000df9e00720c */ /* 0x000fc40003fc6270 */
[----:B------:R-:W-:Y:S02]  /*b320*/  ISETP.GE.AND P3, PT, R54, R224, PT ;  /* 0x000000e03600720c */ /* 0x000fe40003f66270 */
[----:B------:R-:W-:Y:S01]  /*b330*/  FSEL R175, R104, -INF , !P2 ;  /* 0xff80000068af7808 */ /* 0x000fe20005000000 */
[----:B------:R-:W-:Y:S01]  /*b340*/  IMAD.MOV.U32 R104, RZ, RZ, R8 ;  /* 0x000000ffff687224 */ /* 0x000fe200078e0008 */
[----:B------:R-:W-:Y:S01]  /*b350*/  FSEL R17, R97, -INF , P1 ;  /* 0xff80000061117808 */ /* 0x000fe20000800000 */
[----:B------:R-:W-:Y:S01]  /*b360*/  IMAD.MOV.U32 R97, RZ, RZ, R9 ;  /* 0x000000ffff617224 */ /* 0x000fe200078e0009 */
[----:B------:R-:W-:Y:S01]  /*b370*/  FMNMX3.FTZ R29, R29, R108, R101, !PT ;  /* 0x0000006c1d1d7276 */ /* 0x000fe20007810065 */
[----:B------:R-:W-:Y:S01]  /*b380*/  VIADD R47, R157, 0xfffffeb0 ;  /* 0xfffffeb09d2f7836 */ /* 0x000fe20000000000 */
[----:B------:R-:W-:Y:S02]  /*b390*/  ISETP.GE.AND P2, PT, R54, R223, PT ;  /* 0x000000df3600720c */ /* 0x000fe40003f46270 */
[----:B------:R-:W-:-:S02]  /*b3a0*/  FSEL R100, R100, -INF , P3 ;  /* 0xff80000064647808 */ /* 0x000fc40001800000 */
[----:B------:R-:W-:Y:S01]  /*b3b0*/  FSEL R173, R105, -INF , !P6 ;  /* 0xff80000069ad7808 */ /* 0x000fe20007000000 */
[----:B------:R-:W-:Y:S01]  /*b3c0*/  IMAD.MOV.U32 R105, RZ, RZ, R171 ;  /* 0x000000ffff697224 */ /* 0x000fe200078e00ab */
[----:B------:R-:W-:Y:S01]  /*b3d0*/  ISETP.GE.AND P5, PT, R48, R221, PT ;  /* 0x000000dd3000720c */ /* 0x000fe20003fa6270 */
[----:B------:R-:W-:Y:S01]  /*b3e0*/  VIADD R48, R157, 0xfffffeb1 ;  /* 0xfffffeb19d307836 */ /* 0x000fe20000000000 */
[-C--:B------:R-:W-:Y:S01]  /*b3f0*/  ISETP.GE.AND P6, PT, R45, R223.reuse, PT ;  /* 0x000000df2d00720c */ /* 0x080fe20003fc6270 */
[----:B------:R-:W-:Y:S01]  /*b400*/  IMAD.MOV.U32 R121, RZ, RZ, R41 ;  /* 0x000000ffff797224 */ /* 0x000fe200078e0029 */
[----:B------:R-:W-:Y:S02]  /*b410*/  ISETP.GE.AND P3, PT, R46, R224, PT ;  /* 0x000000e02e00720c */ /* 0x000fe40003f66270 */
[----:B------:R-:W-:Y:S02]  /*b420*/  FMNMX3.FTZ R29, R29, R104, R97, !PT ;  /* 0x000000681d1d7276 */ /* 0x000fe40007810061 */
[----:B------:R-:W-:Y:S01]  /*b430*/  FSEL R171, R100, -INF , !P2 ;  /* 0xff80000064ab7808 */ /* 0x000fe20005000000 */
[----:B------:R-:W-:Y:S01]  /*b440*/  VIADD R52, R157, 0xfffffeb8 ;  /* 0xfffffeb89d347836 */ /* 0x000fe20000000000 */
[----:B------:R-:W-:Y:S01]  /*b450*/  ISETP.GE.AND P2, PT, R46, R223, PT ;  /* 0x000000df2e00720c */ /* 0x000fe20003f46270 */
[----:B------:R-:W-:Y:S01]  /*b460*/  IMAD.MOV.U32 R116, RZ, RZ, R28 ;  /* 0x000000ffff747224 */ /* 0x000fe200078e001c */
[----:B------:R-:W-:-:S02]  /*b470*/  FSEL R25, R96, -INF , P3 ;  /* 0xff80000060197808 */ /* 0x000fc40001800000 */
[----:B------:R-:W-:Y:S01]  /*b480*/  FSEL R33, R33, -INF , !P6 ;  /* 0xff80000021217808 */ /* 0x000fe20007000000 */
[----:B------:R-:W-:Y:S01]  /*b490*/  VIADD R49, R157, 0xfffffeb9 ;  /* 0xfffffeb99d317836 */ /* 0x000fe20000000000 */
[----:B------:R-:W-:Y:S02]  /*b4a0*/  ISETP.GE.AND P6, PT, R53, R223, PT ;  /* 0x000000df3500720c */ /* 0x000fe40003fc6270 */
[-C--:B------:R-:W-:Y:S02]  /*b4b0*/  ISETP.GE.AND P3, PT, R47, R224.reuse, PT ;  /* 0x000000e02f00720c */ /* 0x080fe40003f66270 */
[----:B------:R-:W-:Y:S02]  /*b4c0*/  ISETP.GE.AND P1, PT, R48, R224, PT ;  /* 0x000000e03000720c */ /* 0x000fe40003f26270 */
[----:B------:R-:W-:Y:S02]  /*b4d0*/  FMNMX3.FTZ R29, R29, R105, R121, !PT ;  /* 0x000000691d1d7276 */ /* 0x000fe40007810079 */
[----:B------:R-:W-:-:S02]  /*b4e0*/  FSEL R25, R25, -INF , !P2 ;  /* 0xff80000019197808 */ /* 0x000fc40005000000 */
[----:B------:R-:W-:Y:S01]  /*b4f0*/  ISETP.GE.AND P4, PT, R50, R221, PT ;  /* 0x000000dd3200720c */ /* 0x000fe20003f86270 */
[----:B------:R-:W-:Y:S01]  /*b500*/  VIADD R50, R157, 0xfffffec0 ;  /* 0xfffffec09d327836 */ /* 0x000fe20000000000 */
[-C--:B------:R-:W-:Y:S02]  /*b510*/  ISETP.GE.AND P2, PT, R47, R223.reuse, PT ;  /* 0x000000df2f00720c */ /* 0x080fe40003f46270 */
[----:B------:R-:W-:Y:S02]  /*b520*/  FSEL R13, R92, -INF , P3 ;  /* 0xff8000005c0d7808 */ /* 0x000fe40001800000 */
[----:B------:R-:W-:Y:S02]  /*b530*/  FSEL R17, R17, -INF , !P6 ;  /* 0xff80000011117808 */ /* 0x000fe40007000000 */
[----:B------:R-:W-:Y:S02]  /*b540*/  ISETP.GE.AND P6, PT, R48, R223, PT ;  /* 0x000000df3000720c */ /* 0x000fe40003fc6270 */
[----:B------:R-:W-:-:S02]  /*b550*/  ISETP.GE.AND P3, PT, R52, R224, PT ;  /* 0x000000e03400720c */ /* 0x000fc40003f66270 */
[----:B------:R-:W-:Y:S02]  /*b560*/  FSEL R9, R93, -INF , P1 ;  /* 0xff8000005d097808 */ /* 0x000fe40000800000 */
[----:B------:R-:W-:Y:S02]  /*b570*/  FMNMX3.FTZ R8, R29, R42, R116, !PT ;  /* 0x0000002a1d087276 */ /* 0x000fe40007810074 */
[----:B------:R-:W-:Y:S02]  /*b580*/  ISETP.GE.AND P1, PT, R49, R224, PT ;  /* 0x000000e03100720c */ /* 0x000fe40003f26270 */
[----:B------:R-:W-:Y:S01]  /*b590*/  FSEL R13, R13, -INF , !P2 ;  /* 0xff8000000d0d7808 */ /* 0x000fe20005000000 */
[----:B------:R-:W-:Y:S01]  /*b5a0*/  VIADD R51, R157, 0xfffffec1 ;  /* 0xfffffec19d337836 */ /* 0x000fe20000000000 */
[----:B------:R-:W-:Y:S02]  /*b5b0*/  ISETP.GE.AND P2, PT, R52, R223, PT ;  /* 0x000000df3400720c */ /* 0x000fe40003f46270 */
[----:B------:R-:W-:-:S02]  /*b5c0*/  FSEL R5, R88, -INF , P3 ;  /* 0xff80000058057808 */ /* 0x000fc40001800000 */
[----:B------:R-:W-:Y:S02]  /*b5d0*/  FSEL R9, R9, -INF , !P6 ;  /* 0xff80000009097808 */ /* 0x000fe40007000000 */
[----:B------:R-:W-:Y:S02]  /*b5e0*/  FMNMX3.FTZ R8, R8, R113, R251, !PT ;  /* 0x0000007108087276 */ /* 0x000fe400078100fb */
[----:B------:R-:W-:Y:S02]  /*b5f0*/  ISETP.GE.AND P6, PT, R49, R223, PT ;  /* 0x000000df3100720c */ /* 0x000fe40003fc6270 */
[----:B------:R-:W-:Y:S02]  /*b600*/  ISETP.GE.AND P3, PT, R50, R224, PT ;  /* 0x000000e03200720c */ /* 0x000fe40003f66270 */
[----:B------:R-:W-:Y:S01]  /*b610*/  FSEL R89, R89, -INF , P1 ;  /* 0xff80000059597808 */ /* 0x000fe20000800000 */
[----:B------:R-:W-:Y:S01]  /*b620*/  IMAD.MOV.U32 R37, RZ, RZ, R166 ;  /* 0x000000ffff257224 */ /* 0x000fe200078e00a6 */
[----:B------:R-:W-:-:S02]  /*b630*/  FSEL R5, R5, -INF , !P2 ;  /* 0xff80000005057808 */ /* 0x000fc40005000000 */
[----:B------:R-:W-:Y:S01]  /*b640*/  FMNMX3.FTZ R8, R8, R249, R213, !PT ;  /* 0x000000f908087276 */ /* 0x000fe200078100d5 */
[----:B------:R-:W-:Y:S01]  /*b650*/  VIADD R152, R157, 0xfffffec8 ;  /* 0xfffffec89d987836 */ /* 0x000fe20000000000 */
[----:B------:R-:W-:Y:S02]  /*b660*/  ISETP.GE.AND P2, PT, R50, R223, PT ;  /* 0x000000df3200720c */ /* 0x000fe40003f46270 */
[----:B------:R-:W-:Y:S02]  /*b670*/  FSEL R16, R84, -INF , P3 ;  /* 0xff80000054107808 */ /* 0x000fe40001800000 */
[----:B------:R-:W-:Y:S02]  /*b680*/  FSEL R166, R89, -INF , !P6 ;  /* 0xff80000059a67808 */ /* 0x000fe40007000000 */
[----:B------:R-:W-:Y:S02]  /*b690*/  ISETP.GE.AND P6, PT, R51, R224, PT ;  /* 0x000000e03300720c */ /* 0x000fe40003fc6270 */
[----:B------:R-:W-:-:S02]  /*b6a0*/  FMNMX3.FTZ R8, R8, R211, R207, !PT ;  /* 0x000000d308087276 */ /* 0x000fc400078100cf */
[----:B------:R-:W-:Y:S01]  /*b6b0*/  FSEL R16, R16, -INF , !P2 ;  /* 0xff80000010107808 */ /* 0x000fe20005000000 */
[----:B------:R-:W-:Y:S01]  /*b6c0*/  VIADD R96, R157, 0xfffffec9 ;  /* 0xfffffec99d607836 */ /* 0x000fe20000000000 */
[----:B------:R-:W-:Y:S02]  /*b6d0*/  ISETP.GE.AND P2, PT, R51, R223, PT ;  /* 0x000000df3300720c */ /* 0x000fe40003f46270 */
[----:B------:R-:W-:Y:S02]  /*b6e0*/  FSEL R12, R85, -INF , P6 ;  /* 0xff800000550c7808 */ /* 0x000fe40003000000 */
[----:B------:R-:W-:Y:S02]  /*b6f0*/  ISETP.GE.AND P6, PT, R152, R224, PT ;  /* 0x000000e09800720c */ /* 0x000fe40003fc6270 */
[----:B------:R-:W-:Y:S02]  /*b700*/  FMNMX3.FTZ R8, R8, R205, R203, !PT ;  /* 0x000000cd08087276 */ /* 0x000fe400078100cb */
[----:B------:R-:W-:Y:S01]  /*b710*/  FSEL R12, R12, -INF , !P2 ;  /* 0xff8000000c0c7808 */ /* 0x000fe20005000000 */
[----:B------:R-:W-:Y:S01]  /*b720*/  VIADD R93, R157, 0xfffffed0 ;  /* 0xfffffed09d5d7836 */ /* 0x000fe20000000000 */
[----:B------:R-:W-:-:S02]  /*b730*/  ISETP.GE.AND P2, PT, R152, R223, PT ;  /* 0x000000df9800720c */ /* 0x000fc40003f46270 */
[----:B------:R-:W-:Y:S02]  /*b740*/  FSEL R4, R80, -INF , P6 ;  /* 0xff80000050047808 */ /* 0x000fe40003000000 */
[----:B------:R-:W-:Y:S02]  /*b750*/  ISETP.GE.AND P6, PT, R96, R224, PT ;  /* 0x000000e06000720c */ /* 0x000fe40003fc6270 */
[----:B------:R-:W-:Y:S02]  /*b760*/  FMNMX3.FTZ R8, R8, R55, R201, !PT ;  /* 0x0000003708087276 */ /* 0x000fe400078100c9 */
[----:B------:R-:W-:Y:S01]  /*b770*/  FSEL R4, R4, -INF , !P2 ;  /* 0xff80000004047808 */ /* 0x000fe20005000000 */
[----:B------:R-:W-:Y:S01]  /*b780*/  VIADD R92, R157, 0xfffffed1 ;  /* 0xfffffed19d5c7836 */ /* 0x000fe20000000000 */
[----:B------:R-:W-:Y:S02]  /*b790*/  ISETP.GE.AND P2, PT, R96, R223, PT ;  /* 0x000000df6000720c */ /* 0x000fe40003f46270 */
[----:B------:R-:W-:-:S02]  /*b7a0*/  FSEL R28, R81, -INF , P6 ;  /* 0xff800000511c7808 */ /* 0x000fc40003000000 */
[----:B------:R-:W-:Y:S02]  /*b7b0*/  FMNMX3.FTZ R8, R8, R199, R197, !PT ;  /* 0x000000c708087276 */ /* 0x000fe400078100c5 */
[----:B------:R-:W-:Y:S02]  /*b7c0*/  ISETP.GE.AND P6, PT, R93, R224, PT ;  /* 0x000000e05d00720c */ /* 0x000fe40003fc6270 */
[----:B------:R-:W-:Y:S02]  /*b7d0*/  FSEL R28, R28, -INF , !P2 ;  /* 0xff8000001c1c7808 */ /* 0x000fe40005000000 */
[----:B------:R-:W-:Y:S01]  /*b7e0*/  FMNMX3.FTZ R8, R8, R195, R193, !PT ;  /* 0x000000c308087276 */ /* 0x000fe200078100c1 */
[----:B------:R-:W-:Y:S01]  /*b7f0*/  VIADD R89, R157, 0xfffffed8 ;  /* 0xfffffed89d597836 */ /* 0x000fe20000000000 */
[----:B------:R-:W-:Y:S02]  /*b800*/  ISETP.GE.AND P2, PT, R93, R223, PT ;  /* 0x000000df5d00720c */ /* 0x000fe40003f46270 */
[----:B------:R-:W-:-:S02]  /*b810*/  FSEL R76, R76, -INF , P6 ;  /* 0xff8000004c4c7808 */ /* 0x000fc40003000000 */
[-C--:B------:R-:W-:Y:S02]  /*b820*/  ISETP.GE.AND P6, PT, R92, R224.reuse, PT ;  /* 0x000000e05c00720c */ /* 0x080fe40003fc6270 */
[----:B------:R-:W-:Y:S02]  /*b830*/  FMNMX3.FTZ R8, R8, R191, R189, !PT ;  /* 0x000000bf08087276 */ /* 0x000fe400078100bd */
[----:B------:R-:W-:Y:S01]  /*b840*/  FSEL R129, R76, -INF , !P2 ;  /* 0xff8000004c817808 */ /* 0x000fe20005000000 */
[----:B------:R-:W-:Y:S01]  /*b850*/  VIADD R88, R157, 0xfffffed9 ;  /* 0xfffffed99d587836 */ /* 0x000fe20000000000 */
[----:B------:R-:W-:Y:S02]  /*b860*/  ISETP.GE.AND P2, PT, R92, R223, PT ;  /* 0x000000df5c00720c */ /* 0x000fe40003f46270 */
[----:B------:R-:W-:Y:S02]  /*b870*/  FSEL R77, R77, -INF , P6 ;  /* 0xff8000004d4d7808 */ /* 0x000fe40003000000 */
[----:B------:R-:W-:Y:S01]  /*b880*/  ISETP.GE.AND P6, PT, R89, R224, PT ;  /* 0x000000e05900720c */ /* 0x000fe20003fc6270 */
[----:B------:R-:W-:Y:S01]  /*b890*/  IMAD.MOV.U32 R120, RZ, RZ, R190 ;  /* 0x000000ffff787224 */ /* 0x000fe200078e00be */
[----:B------:R-:W-:-:S02]  /*b8a0*/  FMNMX3.FTZ R8, R8, R187, R185, !PT ;  /* 0x000000bb08087276 */ /* 0x000fc400078100b9 */
[----:B------:R-:W-:Y:S02]  /*b8b0*/  FSEL R190, R77, -INF , !P2 ;  /* 0xff8000004dbe7808 */ /* 0x000fe40005000000 */
[----:B------:R-:W-:Y:S02]  /*b8c0*/  ISETP.GE.AND P2, PT, R89, R223, PT ;  /* 0x000000df5900720c */ /* 0x000fe40003f46270 */
[----:B------:R-:W-:Y:S02]  /*b8d0*/  FSEL R72, R72, -INF , P6 ;  /* 0xff80000048487808 */ /* 0x000fe40003000000 */
[----:B------:R-:W-:Y:S02]  /*b8e0*/  ISETP.GE.AND P6, PT, R88, R224, PT ;  /* 0x000000e05800720c */ /* 0x000fe40003fc6270 */
[----:B------:R-:W-:Y:S01]  /*b8f0*/  FMNMX3.FTZ R8, R8, R183, R181, !PT ;  /* 0x000000b708087276 */ /* 0x000fe200078100b5 */
[----:B------:R-:W-:Y:S01]  /*b900*/  IMAD.MOV.U32 R125, RZ, RZ, R194 ;  /* 0x000000ffff7d7224 */ /* 0x000fe200078e00c2 */
[----:B------:R-:W-:Y:S01]  /*b910*/  FSEL R194, R72, -INF , !P2 ;  /* 0xff80000048c27808 */ /* 0x000fe20005000000 */
[----:B------:R-:W-:Y:S01]  /*b920*/  VIADD R85, R157, 0xfffffee0 ;  /* 0xfffffee09d557836 */ /* 0x000fe20000000000 */
[----:B------:R-:W-:-:S02]  /*b930*/  ISETP.GE.AND P2, PT, R88, R223, PT ;  /* 0x000000df5800720c */ /* 0x000fc40003f46270 */
[----:B------:R-:W-:Y:S02]  /*b940*/  FSEL R73, R73, -INF , P6 ;  /* 0xff80000049497808 */ /* 0x000fe40003000000 */
[----:B------:R-:W-:Y:S01]  /*b950*/  FMNMX3.FTZ R8, R8, R179, R177, !PT ;  /* 0x000000b308087276 */ /* 0x000fe200078100b1 */
[----:B------:R-:W-:Y:S01]  /*b960*/  IMAD.MOV.U32 R124, RZ, RZ, R184 ;  /* 0x000000ffff7c7224 */ /* 0x000fe200078e00b8 */
[----:B------:R-:W-:Y:S01]  /*b970*/  FSEL R184, R73, -INF , !P2 ;  /* 0xff80000049b87808 */ /* 0x000fe20005000000 */
[----:B------:R-:W-:Y:S01]  /*b980*/  VIADD R73, R157, 0xfffffee1 ;  /* 0xfffffee19d497836 */ /* 0x000fe20000000000 */
[----:B------:R-:W-:Y:S02]  /*b990*/  FMNMX3.FTZ R8, R8, R175, R173, !PT ;  /* 0x000000af08087276 */ /* 0x000fe400078100ad */
[----:B------:R-:W-:Y:S02]  /*b9a0*/  ISETP.GE.AND P6, PT, R85, R224, PT ;  /* 0x000000e05500720c */ /* 0x000fe40003fc6270 */
[----:B------:R-:W-:Y:S01]  /*b9b0*/  FMNMX3.FTZ R8, R8, R171, R33, !PT ;  /* 0x000000ab08087276 */ /* 0x000fe20007810021 */
[----:B------:R-:W-:Y:S01]  /*b9c0*/  VIADD R72, R157, 0xfffffee8 ;  /* 0xfffffee89d487836 */ /* 0x000fe20000000000 */
[----:B------:R-:W-:-:S02]  /*b9d0*/  ISETP.GE.AND P2, PT, R85, R223, PT ;  /* 0x000000df5500720c */ /* 0x000fc40003f46270 */
[----:B------:R-:W-:Y:S02]  /*b9e0*/  FSEL R68, R68, -INF , P6 ;  /* 0xff80000044447808 */ /* 0x000fe40003000000 */
[----:B------:R-:W-:Y:S01]  /*b9f0*/  ISETP.GE.AND P6, PT, R73, R224, PT ;  /* 0x000000e04900720c */ /* 0x000fe20003fc6270 */
[----:B------:R-:W-:Y:S01]  /*ba00*/  IMAD.MOV.U32 R41, RZ, RZ, R178 ;  /* 0x000000ffff297224 */ /* 0x000fe200078e00b2 */
[----:B------:R-:W-:Y:S02]  /*ba10*/  FMNMX3.FTZ R8, R8, R25, R17, !PT ;  /* 0x0000001908087276 */ /* 0x000fe40007810011 */
[----:B------:R-:W-:Y:S01]  /*ba20*/  FSEL R178, R68, -INF , !P2 ;  /* 0xff80000044b27808 */ /* 0x000fe20005000000 */
[----:B------:R-:W-:Y:S01]  /*ba30*/  VIADD R84, R157, 0xfffffee9 ;  /* 0xfffffee99d547836 */ /* 0x000fe20000000000 */
[----:B------:R-:W-:Y:S02]  /*ba40*/  ISETP.GE.AND P2, PT, R73, R223, PT ;  /* 0x000000df4900720c */ /* 0x000fe40003f46270 */
[----:B------:R-:W-:-:S02]  /*ba50*/  FSEL R69, R69, -INF , P6 ;  /* 0xff80000045457808 */ /* 0x000fc40003000000 */
[----:B------:R-:W-:Y:S01]  /*ba60*/  ISETP.GE.AND P6, PT, R72, R224, PT ;  /* 0x000000e04800720c */ /* 0x000fe20003fc6270 */
[----:B------:R-:W-:Y:S01]  /*ba70*/  VIADD R153, R157, 0xfffffe28 ;  /* 0xfffffe289d997836 */ /* 0x000fe20000000000 */
[----:B------:R-:W-:Y:S02]  /*ba80*/  FMNMX3.FTZ R29, R8, R13, R9, !PT ;  /* 0x0000000d081d7276 */ /* 0x000fe40007810009 */
[C---:B------:R-:W-:Y:S02]  /*ba90*/  ISETP.GE.AND P1, PT, R168.reuse, R222, PT ;  /* 0x000000dea800720c */ /* 0x040fe40003f26270 */
[----:B------:R-:W-:Y:S02]  /*baa0*/  ISETP.GE.AND P3, PT, R168, R221, PT ;  /* 0x000000dda800720c */ /* 0x000fe40003f66270 */
[----:B------:R-:W-:Y:S01]  /*bab0*/  FSEL R168, R69, -INF , !P2 ;  /* 0xff80000045a87808 */ /* 0x000fe20005000000 */
[----:B------:R-:W-:Y:S01]  /*bac0*/  VIADD R81, R157, 0xfffffef0 ;  /* 0xfffffef09d517836 */ /* 0x000fe20000000000 */
[----:B------:R-:W-:-:S02]  /*bad0*/  ISETP.GE.AND P2, PT, R72, R223, PT ;  /* 0x000000df4800720c */ /* 0x000fc40003f46270 */
[----:B------:R-:W-:Y:S01]  /*bae0*/  FSEL R64, R64, -INF , P6 ;  /* 0xff80000040407808 */ /* 0x000fe20003000000 */
[----:B------:R-:W-:Y:S01]  /*baf0*/  IMAD.MOV.U32 R68, RZ, RZ, R153 ;  /* 0x000000ffff447224 */ /* 0x000fe200078e0099 */
[----:B------:R-:W-:Y:S02]  /*bb00*/  ISETP.GE.AND P6, PT, R84, R224, PT ;  /* 0x000000e05400720c */ /* 0x000fe40003fc6270 */
[----:B------:R-:W-:Y:S01]  /*bb10*/  FMNMX3.FTZ R29, R29, R5, R166, !PT ;  /* 0x000000051d1d7276 */ /* 0x000fe200078100a6 */
[----:B------:R-:W-:Y:S01]  /*bb20*/  IMAD.MOV.U32 R153, RZ, RZ, R24 ;  /* 0x000000ffff997224 */ /* 0x000fe200078e0018 */
[----:B------:R-:W-:Y:S01]  /*bb30*/  FSEL R128, R64, -INF , !P2 ;  /* 0xff80000040807808 */ /* 0x000fe20005000000 */
[C---:B------:R-:W-:Y:S01]  /*bb40*/  VIADD R117, R157.reuse, 0xfffffe21 ;  /* 0xfffffe219d757836 */ /* 0x040fe20000000000 */
[-C--:B------:R-:W-:Y:S01]  /*bb50*/  ISETP.GE.AND P2, PT, R84, R223.reuse, PT ;  /* 0x000000df5400720c */ /* 0x080fe20003f46270 */
[----:B------:R-:W-:Y:S01]  /*bb60*/  VIADD R24, R157, 0xfffffe39 ;  /* 0xfffffe399d187836 */ /* 0x000fe20000000000 */
[----:B------:R-:W-:Y:S01]  /*bb70*/  FSEL R65, R65, -INF , P6 ;  /* 0xff80000041417808 */ /* 0x000fe20003000000 */
[----:B------:R-:W-:Y:S01]  /*bb80*/  VIADD R77, R157, 0xfffffef1 ;  /* 0xfffffef19d4d7836 */ /* 0x000fe20000000000 */
[----:B------:R-:W-:Y:S01]  /*bb90*/  FMNMX3.FTZ R29, R29, R16, R12, !PT ;  /* 0x000000101d1d7276 */ /* 0x000fe2000781000c */
[----:B------:R-:W-:Y:S01]  /*bba0*/  IMAD.MOV.U32 R64, RZ, RZ, R117 ;  /* 0x000000ffff407224 */ /* 0x000fe200078e0075 */
[----:B------:R-:W-:Y:S01]  /*bbb0*/  ISETP.GE.AND P6, PT, R81, R224, PT ;  /* 0x000000e05100720c */ /* 0x000fe20003fc6270 */
[----:B------:R-:W-:Y:S01]  /*bbc0*/  IMAD.MOV.U32 R117, RZ, RZ, R24 ;  /* 0x000000ffff757224 */ /* 0x000fe200078e0018 */
[----:B------:R-:W-:Y:S01]  /*bbd0*/  FSEL R100, R65, -INF , !P2 ;  /* 0xff80000041647808 */ /* 0x000fe20005000000 */
[----:B------:R-:W-:Y:S01]  /*bbe0*/  IMAD.MOV.U32 R24, RZ, RZ, R37 ;  /* 0x000000ffff187224 */ /* 0x000fe200078e0025 */
        /* <DEDUP_REMOVED lines=11> */
[----:B------:R-:W-:Y:S02]  /*bca0*/  ISETP.GE.AND P6, PT, R80, R224, PT ;  /* 0x000000e05000720c */ /* 0x000fe40003fc6270 */
[----:B------:R-:W-:Y:S01]  /*bcb0*/  FMNMX3.FTZ R29, R29, R194, R184, !PT ;  /* 0x000000c21d1d7276 */ /* 0x000fe200078100b8 */
[----:B------:R-:W-:Y:S01]  /*bcc0*/  IMAD.MOV.U32 R8, RZ, RZ, R41 ;  /* 0x000000ffff087224 */ /* 0x000fe200078e0029 */
[----:B------:R-:W-:Y:S02]  /*bcd0*/  FSEL R36, R36, -INF , !P2 ;  /* 0xff80000024247808 */ /* 0x000fe40005000000 */
[----:B------:R-:W-:Y:S02]  /*bce0*/  ISETP.GE.AND P2, PT, R80, R223, PT ;  /* 0x000000df5000720c */ /* 0x000fe40003f46270 */
[----:B------:R-:W-:Y:S02]  /*bcf0*/  FSEL R41, R56, -INF , P6 ;  /* 0xff80000038297808 */ /* 0x000fe40003000000 */
[----:B------:R-:W-:-:S02]  /*bd00*/  ISETP.GE.AND P6, PT, R76, R224, PT ;  /* 0x000000e04c00720c */ /* 0x000fc40003fc6270 */
[----:B------:R-:W-:Y:S01]  /*bd10*/  FMNMX3.FTZ R29, R29, R178, R168, !PT ;  /* 0x000000b21d1d7276 */ /* 0x000fe200078100a8 */
[----:B------:R-:W-:Y:S01]  /*bd20*/  IMAD.MOV.U32 R65, RZ, RZ, R40 ;  /* 0x000000ffff417224 */ /* 0x000fe200078e0028 */
[----:B------:R-:W-:Y:S02]  /*bd30*/  FSEL R41, R41, -INF , !P2 ;  /* 0xff80000029297808 */ /* 0x000fe40005000000 */
[----:B------:R-:W-:Y:S02]  /*bd40*/  ISETP.GE.AND P2, PT, R76, R223, PT ;  /* 0x000000df4c00720c */ /* 0x000fe40003f46270 */
[----:B------:R-:W-:Y:S02]  /*bd50*/  FSEL R40, R57, -INF , P6 ;  /* 0xff80000039287808 */ /* 0x000fe40003000000 */
[----:B------:R-:W-:Y:S02]  /*bd60*/  FMNMX3.FTZ R56, R29, R128, R100, !PT ;  /* 0x000000801d387276 */ /* 0x000fe40007810064 */
[----:B------:R-:W-:-:S02]  /*bd70*/  FSEL R40, R40, -INF , !P2 ;  /* 0xff80000028287808 */ /* 0x000fc40005000000 */
[----:B------:R-:W-:-:S04]  /*bd80*/  FMNMX3.FTZ R56, R56, R37, R36, !PT ;  /* 0x0000002538387276 */ /* 0x000fc80007810024 */
[----:B------:R-:W-:Y:S02]  /*bd90*/  FMNMX3.FTZ R56, R56, R41, R40, !PT ;  /* 0x0000002938387276 */ /* 0x000fe40007810028 */
[----:B------:R-:W-:-:S03]  /*bda0*/  FSEL R29, R43, -INF , P1 ;  /* 0xff8000002b1d7808 */ /* 0x000fc60000800000 */
[----:B------:R-:W1:Y:S01]  /*bdb0*/  SHFL.BFLY PT, R43, R56, 0x2, 0x1f ;  /* 0x0c401f00382b7f89 */ /* 0x000e6200000e0000 */
[-C--:B------:R-:W-:Y:S02]  /*bdc0*/  ISETP.GE.AND P2, PT, R65, R222.reuse, PT ;  /* 0x000000de4100720c */ /* 0x080fe40003f46270 */
[----:B------:R-:W-:Y:S02]  /*bdd0*/  FSEL R29, R29, -INF , !P3 ;  /* 0xff8000001d1d7808 */ /* 0x000fe40005800000 */
[CC--:B------:R-:W-:Y:S02]  /*bde0*/  ISETP.GE.AND P1, PT, R68.reuse, R222.reuse, PT ;  /* 0x000000de4400720c */ /* 0x0c0fe40003f26270 */
[----:B------:R-:W-:Y:S01]  /*bdf0*/  ISETP.GE.AND P3, PT, R68, R221, PT ;  /* 0x000000dd4400720c */ /* 0x000fe20003f66270 */
[----:B------:R-:W-:Y:S01]  /*be00*/  IMAD.MOV.U32 R68, RZ, RZ, R120 ;  /* 0x000000ffff447224 */ /* 0x000fe200078e0078 */
[----:B------:R-:W-:Y:S01]  /*be10*/  ISETP.GE.AND P6, PT, R64, R222, PT ;  /* 0x000000de4000720c */ /* 0x000fe20003fc6270 */
[----:B------:R-:W-:Y:S01]  /*be20*/  IMAD.MOV.U32 R120, RZ, RZ, R32 ;  /* 0x000000ffff787224 */ /* 0x000fe200078e0020 */
[----:B------:R-:W-:-:S02]  /*be30*/  FSEL R8, R8, -INF , !P4 ;  /* 0xff80000008087808 */ /* 0x000fc40006000000 */
[-C--:B------:R-:W-:Y:S02]  /*be40*/  ISETP.GE.AND P4, PT, R65, R221.reuse, PT ;  /* 0x000000dd4100720c */ /* 0x080fe40003f86270 */
[----:B------:R-:W-:Y:S02]  /*be50*/  FSEL R32, R38, -INF , P2 ;  /* 0xff80000026207808 */ /* 0x000fe40001000000 */
[----:B------:R-:W-:Y:S02]  /*be60*/  FSEL R24, R24, -INF , !P5 ;  /* 0xff80000018187808 */ /* 0x000fe40006800000 */
[----:B------:R-:W-:Y:S02]  /*be70*/  ISETP.GE.AND P5, PT, R64, R221, PT ;  /* 0x000000dd4000720c */ /* 0x000fe40003fa6270 */
[----:B------:R-:W-:Y:S02]  /*be80*/  FSEL R39, R39, -INF , P6 ;  /* 0xff80000027277808 */ /* 0x000fe40003000000 */
[----:B------:R-:W-:-:S02]  /*be90*/  FSEL R34, R34, -INF , P1 ;  /* 0xff80000022227808 */ /* 0x000fc40000800000 */
[----:B------:R-:W-:Y:S02]  /*bea0*/  FSEL R32, R32, -INF , !P4 ;  /* 0xff80000020207808 */ /* 0x000fe40006000000 */
[----:B-1----:R-:W-:Y:S02]  /*beb0*/  FMNMX.FTZ R43, R56, R43, !PT ;  /* 0x0000002b382b7209 */ /* 0x002fe40007810000 */
[CC--:B------:R-:W-:Y:S02]  /*bec0*/  ISETP.GE.AND P2, PT, R163.reuse, R222.reuse, PT ;  /* 0x000000dea300720c */ /* 0x0c0fe40003f46270 */
[----:B------:R-:W-:Y:S02]  /*bed0*/  ISETP.GE.AND P4, PT, R163, R221, PT ;  /* 0x000000dda300720c */ /* 0x000fe40003f86270 */
[----:B------:R-:W-:Y:S02]  /*bee0*/  FSEL R163, R39, -INF , !P5 ;  /* 0xff80000027a37808 */ /* 0x000fe40006800000 */
[----:B------:R-:W-:-:S02]  /*bef0*/  ISETP.GE.AND P6, PT, R161, R222, PT ;  /* 0x000000dea100720c */ /* 0x000fc40003fc6270 */
[----:B------:R-:W-:Y:S02]  /*bf00*/  ISETP.GE.AND P5, PT, R161, R221, PT ;  /* 0x000000dda100720c */ /* 0x000fe40003fa6270 */
[----:B------:R-:W-:Y:S02]  /*bf10*/  FSEL R161, R34, -INF , !P3 ;  /* 0xff80000022a17808 */ /* 0x000fe40005800000 */
[----:B------:R-:W1:Y:S01]  /*bf20*/  SHFL.BFLY PT, R34, R43, 0x1, 0x1f ;  /* 0x0c201f002b227f89 */ /* 0x000e6200000e0000 */
[----:B------:R-:W-:Y:S02]  /*bf30*/  FSEL R35, R35, -INF , P2 ;  /* 0xff80000023237808 */ /* 0x000fe40001000000 */
[-C--:B------:R-:W-:Y:S02]  /*bf40*/  ISETP.GE.AND P2, PT, R69, R222.reuse, PT ;  /* 0x000000de4500720c */ /* 0x080fe40003f46270 */
[----:B------:R-:W-:Y:S02]  /*bf50*/  ISETP.GE.AND P1, PT, R159, R222, PT ;  /* 0x000000de9f00720c */ /* 0x000fe40003f26270 */
[----:B------:R-:W-:-:S02]  /*bf60*/  FSEL R30, R30, -INF , P6 ;  /* 0xff8000001e1e7808 */ /* 0x000fc40003000000 */
[-C--:B------:R-:W-:Y:S02]  /*bf70*/  ISETP.GE.AND P6, PT, R117, R222.reuse, PT ;  /* 0x000000de7500720c */ /* 0x080fe40003fc6270 */
[----:B------:R-:W-:Y:S02]  /*bf80*/  FSEL R26, R26, -INF , P2 ;  /* 0xff8000001a1a7808 */ /* 0x000fe40001000000 */
[----:B------:R-:W-:Y:S02]  /*bf90*/  ISETP.GE.AND P3, PT, R159, R221, PT ;  /* 0x000000dd9f00720c */ /* 0x000fe40003f66270 */
[----:B------:R-:W-:Y:S02]  /*bfa0*/  FSEL R31, R31, -INF , P1 ;  /* 0xff8000001f1f7808 */ /* 0x000fe40000800000 */
[----:B------:R-:W-:Y:S02]  /*bfb0*/  ISETP.GE.AND P2, PT, R68, R222, PT ;  /* 0x000000de4400720c */ /* 0x000fe40003f46270 */
[----:B------:R-:W-:-:S02]  /*bfc0*/  FSEL R159, R35, -INF , !P4 ;  /* 0xff800000239f7808 */ /* 0x000fc40006000000 */
[----:B------:R-:W-:Y:S02]  /*bfd0*/  FSEL R157, R30, -INF , !P5 ;  /* 0xff8000001e9d7808 */ /* 0x000fe40006800000 */
[----:B------:R-:W-:Y:S02]  /*bfe0*/  ISETP.GE.AND P1, PT, R149, R222, PT ;  /* 0x000000de9500720c */ /* 0x000fe40003f26270 */
[----:B-1----:R-:W-:Y:S02]  /*bff0*/  FMNMX.FTZ R39, R43, R34, !PT ;  /* 0x000000222b277209 */ /* 0x002fe40007810000 */
[-C--:B------:R-:W-:Y:S02]  /*c000*/  ISETP.GE.AND P4, PT, R69, R221.reuse, PT ;  /* 0x000000dd4500720c */ /* 0x080fe40003f86270 */
[----:B------:R-:W-:Y:S01]  /*c010*/  ISETP.GE.AND P5, PT, R117, R221, PT ;  /* 0x000000dd7500720c */ /* 0x000fe20003fa6270 */
[----:B------:R-:W-:Y:S01]  /*c020*/  IMAD.MOV.U32 R117, RZ, RZ, R153 ;  /* 0x000000ffff757224 */ /* 0x000fe200078e0099 */
[----:B------:R-:W-:-:S02]  /*c030*/  FSEL R27, R27, -INF , P6 ;  /* 0xff8000001b1b7808 */ /* 0x000fc40003000000 */
[----:B------:R-:W-:Y:S02]  /*c040*/  FSEL R153, R31, -INF , !P3 ;  /* 0xff8000001f997808 */ /* 0x000fe40005800000 */
[----:B------:R-:W-:Y:S01]  /*c050*/  FSEL R19, R19, -INF , P2 ;  /* 0xff80000013137808 */ /* 0x000fe20001000000 */
[----:B------:R-:W-:Y:S01]  /*c060*/  IMAD.MOV.U32 R64, RZ, RZ, R125 ;  /* 0x000000ffff407224 */ /* 0x000fe200078e007d */
[----:B------:R-:W-:Y:S01]  /*c070*/  ISETP.GE.AND P3, PT, R149, R221, PT ;  /* 0x000000dd9500720c */ /* 0x000fe20003f66270 */
[----:B--2---:R-:W-:Y:S01]  /*c080*/  FMUL.FTZ R43, R44, R39 ;  /* 0x000000272c2b7220 */ /* 0x004fe20000410000 */
[----:B------:R-:W-:Y:S02]  /*c090*/  FSEL R18, R18, -INF , P1 ;  /* 0xff80000012127808 */ /* 0x000fe40000800000 */
[----:B------:R-:W-:Y:S02]  /*c0a0*/  ISETP.GE.AND P2, PT, R250, R222, PT ;  /* 0x000000defa00720c */ /* 0x000fe40003f46270 */
[----:B------:R-:W-:-:S02]  /*c0b0*/  FSEL R149, R26, -INF , !P4 ;  /* 0xff8000001a957808 */ /* 0x000fc40006000000 */
[-C--:B------:R-:W-:Y:S02]  /*c0c0*/  ISETP.GE.AND P4, PT, R68, R221.reuse, PT ;  /* 0x000000dd4400720c */ /* 0x080fe40003f86270 */
[----:B------:R-:W-:Y:S02]  /*c0d0*/  FSEL R125, R27, -INF , !P5 ;  /* 0xff8000001b7d7808 */ /* 0x000fe40006800000 */
[----:B------:R-:W-:Y:S02]  /*c0e0*/  FSETP.NEU.FTZ.AND P1, PT, R39, -INF , PT ;  /* 0xff8000002700780b */ /* 0x000fe40003f3d000 */
[C---:B------:R-:W-:Y:S02]  /*c0f0*/  ISETP.GE.AND P6, PT, R252.reuse, R222, PT ;  /* 0x000000defc00720c */ /* 0x040fe40003fc6270 */
[----:B------:R-:W-:Y:S01]  /*c100*/  ISETP.GE.AND P5, PT, R252, R221, PT ;  /* 0x000000ddfc00720c */ /* 0x000fe20003fa6270 */
[----:B------:R-:W-:Y:S01]  /*c110*/  IMAD.MOV.U32 R69, RZ, RZ, R124 ;  /* 0x000000ffff457224 */ /* 0x000fe200078e007c */
[----:B------:R-:W-:-:S02]  /*c120*/  FSEL R252, R18, -INF , !P3 ;  /* 0xff80000012fc7808 */ /* 0x000fc40005800000 */
[----:B------:R-:W-:Y:S02]  /*c130*/  FSEL R15, R15, -INF , P2 ;  /* 0xff8000000f0f7808 */ /* 0x000fe40001000000 */
[----:B------:R-:W-:Y:S02]  /*c140*/  ISETP.GE.AND P3, PT, R250, R221, PT ;  /* 0x000000ddfa00720c */ /* 0x000fe40003f66270 */
[-C--:B------:R-:W-:Y:S02]  /*c150*/  ISETP.GE.AND P2, PT, R117, R222.reuse, PT ;  /* 0x000000de7500720c */ /* 0x080fe40003f46270 */
[----:B------:R-:W-:Y:S02]  /*c160*/  FSEL R43, R43, RZ, P1 ;  /* 0x000000ff2b2b7208 */ /* 0x000fe40000800000 */
[----:B------:R-:W-:Y:S02]  /*c170*/  FSEL R250, R19, -INF , !P4 ;  /* 0xff80000013fa7808 */ /* 0x000fe40006000000 */
[----:B------:R-:W-:-:S02]  /*c180*/  ISETP.GE.AND P4, PT, R248, R222, PT ;  /* 0x000000def800720c */ /* 0x000fc40003f86270 */
[----:B------:R-:W-:Y:S01]  /*c190*/  FSEL R11, R11, -INF , P2 ;  /* 0xff8000000b0b7808 */ /* 0x000fe20001000000 */
[----:B------:R-:W-:Y:S01]  /*c1a0*/  FFMA.FTZ R124, R246, R44, -R43 ;  /* 0x0000002cf67c7223 */ /* 0x000fe2000001082b */
[----:B------:R-:W-:Y:S02]  /*c1b0*/  FSEL R14, R14, -INF , P6 ;  /* 0xff8000000e0e7808 */ /* 0x000fe40003000000 */
[----:B------:R-:W-:Y:S02]  /*c1c0*/  ISETP.GE.AND P2, PT, R69, R222, PT ;  /* 0x000000de4500720c */ /* 0x000fe40003f46270 */
[----:B------:R-:W-:Y:S02]  /*c1d0*/  ISETP.GE.AND P6, PT, R248, R221, PT ;  /* 0x000000ddf800720c */ /* 0x000fe40003fc6270 */
[----:B------:R-:W-:Y:S02]  /*c1e0*/  FSEL R10, R10, -INF , P4 ;  /* 0xff8000000a0a7808 */ /* 0x000fe40002000000 */
[----:B------:R-:W-:-:S02]  /*c1f0*/  FSEL R246, R15, -INF , !P3 ;  /* 0xff8000000ff67808 */ /* 0x000fc40005800000 */
[C---:B------:R-:W-:Y:S02]  /*c200*/  ISETP.GE.AND P3, PT, R120.reuse, R222, PT ;  /* 0x000000de7800720c */ /* 0x040fe40003f66270 */
[-C--:B------:R-:W-:Y:S01]  /*c210*/  ISETP.GE.AND P4, PT, R120, R221.reuse, PT ;  /* 0x000000dd7800720c */ /* 0x080fe20003f86270 */
[----:B------:R-:W-:Y:S01]  /*c220*/  FFMA.FTZ R120, R196, R44, -R43 ;  /* 0x0000002cc4787223 */ /* 0x000fe2000001082b */
[----:B------:R-:W-:Y:S02]  /*c230*/  FSEL R248, R14, -INF , !P5 ;  /* 0xff8000000ef87808 */ /* 0x000fe40006800000 */
[----:B------:R-:W-:Y:S02]  /*c240*/  FSEL R7, R7, -INF , P2 ;  /* 0xff80000007077808 */ /* 0x000fe40001000000 */
[----:B------:R-:W-:Y:S02]  /*c250*/  ISETP.GE.AND P5, PT, R117, R221, PT ;  /* 0x000000dd7500720c */ /* 0x000fe40003fa6270 */
[----:B------:R-:W-:-:S02]  /*c260*/  FSEL R196, R10, -INF , !P6 ;  /* 0xff8000000ac47808 */ /* 0x000fc40007000000 */
[----:B------:R-:W-:Y:S01]  /*c270*/  ISETP.GE.AND P2, PT, R206, R222, PT ;  /* 0x000000dece00720c */ /* 0x000fe20003f46270 */
[----:B------:R-:W-:Y:S01]  /*c280*/  IMAD.MOV.U32 R68, RZ, RZ, R121 ;  /* 0x000000ffff447224 */ /* 0x000fe200078e0079 */
[----:B------:R-:W-:Y:S01]  /*c290*/  ISETP.GE.AND P6, PT, R69, R221, PT ;  /* 0x000000dd4500720c */ /* 0x000fe20003fc6270 */
[-CC-:B------:R-:W-:Y:S01]  /*c2a0*/  FFMA.FTZ R121, R244, R44.reuse, -R43.reuse ;  /* 0x0000002cf4797223 */ /* 0x180fe2000001082b */
[----:B------:R-:W-:Y:S01]  /*c2b0*/  IMAD.MOV.U32 R69, RZ, RZ, R116 ;  /* 0x000000ffff457224 */ /* 0x000fe200078e0074 */
[----:B------:R-:W-:Y:S01]  /*c2c0*/  FSEL R244, R11, -INF , !P5 ;  /* 0xff8000000bf47808 */ /* 0x000fe20006800000 */
[----:B------:R-:W-:Y:S01]  /*c2d0*/  FFMA.FTZ R116, R212, R44, -R43 ;  /* 0x0000002cd4747223 */ /* 0x000fe2000001082b */
[----:B------:R-:W-:Y:S02]  /*c2e0*/  FSEL R6, R6, -INF , P3 ;  /* 0xff80000006067808 */ /* 0x000fe40001800000 */
[----:B------:R-:W-:Y:S02]  /*c2f0*/  FSEL R155, R155, -INF , P2 ;  /* 0xff8000009b9b7808 */ /* 0x000fe40001000000 */
[----:B------:R-:W-:-:S02]  /*c300*/  ISETP.GE.AND P5, PT, R64, R222, PT ;  /* 0x000000de4000720c */ /* 0x000fc40003fa6270 */
[----:B------:R-:W-:Y:S02]  /*c310*/  FSEL R212, R7, -INF , !P6 ;  /* 0xff80000007d47808 */ /* 0x000fe40007000000 */
[----:B------:R-:W-:Y:S01]  /*c320*/  ISETP.GE.AND P2, PT, R198, R222, PT ;  /* 0x000000dec600720c */ /* 0x000fe20003f46270 */
[----:B------:R-:W-:Y:S01]  /*c330*/  FFMA.FTZ R117, R234, R44, -R43 ;  /* 0x0000002cea757223 */ /* 0x000fe2000001082b */
[----:B------:R-:W-:Y:S02]  /*c340*/  ISETP.GE.AND P6, PT, R202, R222, PT ;  /* 0x000000deca00720c */ /* 0x000fe40003fc6270 */
[----:B------:R-:W-:Y:S02]  /*c350*/  FSEL R234, R6, -INF , !P4 ;  /* 0xff80000006ea7808 */ /* 0x000fe40006000000 */
[-C--:B------:R-:W-:Y:S02]  /*c360*/  ISETP.GE.AND P3, PT, R64, R221.reuse, PT ;  /* 0x000000dd4000720c */ /* 0x080fe40003f66270 */
[----:B------:R-:W-:-:S02]  /*c370*/  ISETP.GE.AND P4, PT, R206, R221, PT ;  /* 0x000000ddce00720c */ /* 0x000fc40003f86270 */
[----:B------:R-:W-:Y:S02]  /*c380*/  FSEL R154, R154, -INF , P5 ;  /* 0xff8000009a9a7808 */ /* 0x000fe40002800000 */
[----:B------:R-:W-:Y:S01]  /*c390*/  FSEL R131, R131, -INF , P2 ;  /* 0xff80000083837808 */ /* 0x000fe20001000000 */
[----:B------:R-:W-:Y:S01]  /*c3a0*/  IMAD.MOV.U32 R64, RZ, RZ, R68 ;  /* 0x000000ffff407224 */ /* 0x000fe200078e0044 */
[----:B------:R-:W-:Y:S02]  /*c3b0*/  ISETP.GE.AND P5, PT, R202, R221, PT ;  /* 0x000000ddca00720c */ /* 0x000fe40003fa6270 */
[----:B------:R-:W-:Y:S02]  /*c3c0*/  FSEL R130, R130, -INF , P6 ;  /* 0xff80000082827808 */ /* 0x000fe40003000000 */
[----:B------:R-:W-:Y:S01]  /*c3d0*/  ISETP.GE.AND P2, PT, R188, R222, PT ;  /* 0x000000debc00720c */ /* 0x000fe20003f46270 */
[----:B------:R-:W-:Y:S02]  /*c3e0*/  IMAD.MOV.U32 R68, RZ, RZ, R113 ;  /* 0x000000ffff447224 */ /* 0x000fe400078e0071 */
[----:B------:R-:W-:Y:S01]  /*c3f0*/  FFMA.FTZ R113, R200, R44, -R43 ;  /* 0x0000002cc8717223 */ /* 0x000fe2000001082b */
[----:B------:R-:W-:-:S02]  /*c400*/  FSEL R206, R154, -INF , !P3 ;  /* 0xff8000009ace7808 */ /* 0x000fc40005800000 */
[----:B------:R-:W-:Y:S02]  /*c410*/  FSEL R202, R155, -INF , !P4 ;  /* 0xff8000009bca7808 */ /* 0x000fe40006000000 */
[-C--:B------:R-:W-:Y:S02]  /*c420*/  ISETP.GE.AND P3, PT, R198, R221.reuse, PT ;  /* 0x000000ddc600720c */ /* 0x080fe40003f66270 */
[----:B------:R-:W-:Y:S02]  /*c430*/  ISETP.GE.AND P4, PT, R192, R222, PT ;  /* 0x000000dec000720c */ /* 0x000fe40003f86270 */
[----:B------:R-:W-:Y:S02]  /*c440*/  FSEL R200, R130, -INF , !P5 ;  /* 0xff80000082c87808 */ /* 0x000fe40006800000 */
[----:B------:R-:W-:Y:S02]  /*c450*/  FSEL R127, R127, -INF , P2 ;  /* 0xff8000007f7f7808 */ /* 0x000fe40001000000 */
[----:B------:R-:W-:-:S02]  /*c460*/  ISETP.GE.AND P5, PT, R188, R221, PT ;  /* 0x000000ddbc00720c */ /* 0x000fc40003fa6270 */
[-C--:B------:R-:W-:Y:S02]  /*c470*/  ISETP.GE.AND P2, PT, R182, R222.reuse, PT ;  /* 0x000000deb600720c */ /* 0x080fe40003f46270 */
[----:B------:R-:W-:Y:S02]  /*c480*/  ISETP.GE.AND P6, PT, R192, R221, PT ;  /* 0x000000ddc000720c */ /* 0x000fe40003fc6270 */
[----:B------:R-:W-:Y:S02]  /*c490*/  FSEL R198, R131, -INF , !P3 ;  /* 0xff80000083c67808 */ /* 0x000fe40005800000 */
[----:B------:R-:W-:Y:S02]  /*c4a0*/  FSEL R126, R126, -INF , P4 ;  /* 0xff8000007e7e7808 */ /* 0x000fe40002000000 */
[----:B------:R-:W-:Y:S02]  /*c4b0*/  ISETP.GE.AND P3, PT, R186, R222, PT ;  /* 0x000000deba00720c */ /* 0x000fe40003f66270 */
[----:B------:R-:W-:-:S02]  /*c4c0*/  FSEL R188, R127, -INF , !P5 ;  /* 0xff8000007fbc7808 */ /* 0x000fc40006800000 */
[----:B------:R-:W-:Y:S02]  /*c4d0*/  FSEL R123, R123, -INF , P2 ;  /* 0xff8000007b7b7808 */ /* 0x000fe40001000000 */
[-C--:B------:R-:W-:Y:S02]  /*c4e0*/  ISETP.GE.AND P5, PT, R180, R222.reuse, PT ;  /* 0x000000deb400720c */ /* 0x080fe40003fa6270 */
[----:B------:R-:W-:Y:S02]  /*c4f0*/  ISETP.GE.AND P2, PT, R176, R222, PT ;  /* 0x000000deb000720c */ /* 0x000fe40003f46270 */
[----:B------:R-:W-:Y:S02]  /*c500*/  FSEL R192, R126, -INF , !P6 ;  /* 0xff8000007ec07808 */ /* 0x000fe40007000000 */
[-C--:B------:R-:W-:Y:S02]  /*c510*/  ISETP.GE.AND P4, PT, R186, R221.reuse, PT ;  /* 0x000000ddba00720c */ /* 0x080fe40003f86270 */
[----:B------:R-:W-:-:S02]  /*c520*/  ISETP.GE.AND P6, PT, R182, R221, PT ;  /* 0x000000ddb600720c */ /* 0x000fc40003fc6270 */
[----:B------:R-:W-:Y:S02]  /*c530*/  FSEL R122, R122, -INF , P3 ;  /* 0xff8000007a7a7808 */ /* 0x000fe40001800000 */
[----:B------:R-:W-:Y:S02]  /*c540*/  ISETP.GE.AND P3, PT, R180, R221, PT ;  /* 0x000000ddb400720c */ /* 0x000fe40003f66270 */
[----:B------:R-:W-:Y:S02]  /*c550*/  FSEL R118, R118, -INF , P5 ;  /* 0xff80000076767808 */ /* 0x000fe40002800000 */
[----:B------:R-:W-:Y:S02]  /*c560*/  FSEL R119, R119, -INF , P2 ;  /* 0xff80000077777808 */ /* 0x000fe40001000000 */
[----:B------:R-:W-:Y:S02]  /*c570*/  ISETP.GE.AND P2, PT, R172, R222, PT ;  /* 0x000000deac00720c */ /* 0x000fe40003f46270 */
[----:B------:R-:W-:-:S02]  /*c580*/  FSEL R186, R122, -INF , !P4 ;  /* 0xff8000007aba7808 */ /* 0x000fc40006000000 */
[----:B------:R-:W-:Y:S02]  /*c590*/  FSEL R182, R123, -INF , !P6 ;  /* 0xff8000007bb67808 */ /* 0x000fe40007000000 */
[-C--:B------:R-:W-:Y:S02]  /*c5a0*/  ISETP.GE.AND P4, PT, R176, R221.reuse, PT ;  /* 0x000000ddb000720c */ /* 0x080fe40003f86270 */
[----:B------:R-:W-:Y:S02]  /*c5b0*/  ISETP.GE.AND P6, PT, R174, R222, PT ;  /* 0x000000deae00720c */ /* 0x000fe40003fc6270 */
[----:B------:R-:W-:Y:S02]  /*c5c0*/  FSEL R180, R118, -INF , !P3 ;  /* 0xff80000076b47808 */ /* 0x000fe40005800000 */
[----:B------:R-:W-:Y:S02]  /*c5d0*/  ISETP.GE.AND P3, PT, R172, R221, PT ;  /* 0x000000ddac00720c */ /* 0x000fe40003f66270 */
[----:B------:R-:W-:-:S02]  /*c5e0*/  FSEL R115, R115, -INF , P2 ;  /* 0xff80000073737808 */ /* 0x000fc40001000000 */
[----:B------:R-:W-:Y:S02]  /*c5f0*/  ISETP.GE.AND P5, PT, R174, R221, PT ;  /* 0x000000ddae00720c */ /* 0x000fe40003fa6270 */
[----:B------:R-:W-:Y:S02]  /*c600*/  FSEL R176, R119, -INF , !P4 ;  /* 0xff80000077b07808 */ /* 0x000fe40006000000 */
[----:B------:R-:W-:Y:S02]  /*c610*/  FSEL R114, R114, -INF , P6 ;  /* 0xff80000072727808 */ /* 0x000fe40003000000 */
[-C--:B------:R-:W-:Y:S02]  /*c620*/  ISETP.GE.AND P4, PT, R170, R222.reuse, PT ;  /* 0x000000deaa00720c */ /* 0x080fe40003f86270 */
[----:B------:R-:W-:Y:S02]  /*c630*/  ISETP.GE.AND P2, PT, R164, R222, PT ;  /* 0x000000dea400720c */ /* 0x000fe40003f46270 */
[----:B------:R-:W-:-:S02]  /*c640*/  FSEL R172, R115, -INF , !P3 ;  /* 0xff80000073ac7808 */ /* 0x000fc40005800000 */
[----:B------:R-:W-:Y:S02]  /*c650*/  ISETP.GE.AND P3, PT, R162, R222, PT ;  /* 0x000000dea200720c */ /* 0x000fe40003f66270 */
[----:B------:R-:W-:Y:S02]  /*c660*/  FSEL R174, R114, -INF , !P5 ;  /* 0xff80000072ae7808 */ /* 0x000fe40006800000 */
[-C--:B------:R-:W-:Y:S02]  /*c670*/  ISETP.GE.AND P6, PT, R170, R221.reuse, PT ;  /* 0x000000ddaa00720c */ /* 0x080fe40003fc6270 */
[----:B------:R-:W-:Y:S02]  /*c680*/  ISETP.GE.AND P5, PT, R164, R221, PT ;  /* 0x000000dda400720c */ /* 0x000fe40003fa6270 */
[----:B------:R-:W-:Y:S02]  /*c690*/  FSEL R110, R110, -INF , P4 ;  /* 0xff8000006e6e7808 */ /* 0x000fe40002000000 */
[----:B------:R-:W-:-:S02]  /*c6a0*/  FSEL R111, R111, -INF , P2 ;  /* 0xff8000006f6f7808 */ /* 0x000fc40001000000 */
[-C--:B------:R-:W-:Y:S02]  /*c6b0*/  ISETP.GE.AND P4, PT, R162, R221.reuse, PT ;  /* 0x000000dda200720c */ /* 0x080fe40003f86270 */
[----:B------:R-:W-:Y:S02]  /*c6c0*/  ISETP.GE.AND P2, PT, R158, R222, PT ;  /* 0x000000de9e00720c */ /* 0x000fe40003f46270 */
[----:B------:R-:W-:Y:S01]  /*c6d0*/  FSEL R106, R106, -INF , P3 ;  /* 0xff8000006a6a7808 */ /* 0x000fe20001800000 */
[----:B------:R-:W-:Y:S01]  /*c6e0*/  FFMA.FTZ R6, R69, R44, -R43 ;  /* 0x0000002c45067223 */ /* 0x000fe2000001082b */
[----:B------:R-:W-:Y:S02]  /*c6f0*/  FSEL R170, R110, -INF , !P6 ;  /* 0xff8000006eaa7808 */ /* 0x000fe40007000000 */
[----:B------:R-:W-:Y:S02]  /*c700*/  FSEL R164, R111, -INF , !P5 ;  /* 0xff8000006fa47808 */ /* 0x000fe40006800000 */
[----:B------:R-:W-:-:S02]  /*c710*/  ISETP.GE.AND P6, PT, R158, R221, PT ;  /* 0x000000dd9e00720c */ /* 0x000fc40003fc6270 */
[----:B------:R-:W-:Y:S02]  /*c720*/  ISETP.GE.AND P5, PT, R54, R222, PT ;  /* 0x000000de3600720c */ /* 0x000fe40003fa6270 */
[----:B------:R-:W-:Y:S02]  /*c730*/  FSEL R107, R107, -INF , P2 ;  /* 0xff8000006b6b7808 */ /* 0x000fe40001000000 */
[----:B------:R-:W-:Y:S01]  /*c740*/  FSEL R162, R106, -INF , !P4 ;  /* 0xff8000006aa27808 */ /* 0x000fe20006000000 */
[----:B------:R-:W-:Y:S01]  /*c750*/  FFMA.FTZ R7, R68, R44, -R43 ;  /* 0x0000002c44077223 */ /* 0x000fe2000001082b */
[C---:B------:R-:W-:Y:S02]  /*c760*/  ISETP.GE.AND P2, PT, R45.reuse, R222, PT ;  /* 0x000000de2d00720c */ /* 0x040fe40003f46270 */
[----:B------:R-:W-:Y:S02]  /*c770*/  ISETP.GE.AND P4, PT, R45, R221, PT ;  /* 0x000000dd2d00720c */ /* 0x000fe40003f86270 */
[----:B------:R1:W-:Y:S01]  /*c780*/  MUFU.EX2 R45, R6 ;  /* 0x00000006002d7308 */ /* 0x0003e20000000800 */
[----:B------:R-:W-:-:S02]  /*c790*/  FSEL R158, R107, -INF , !P6 ;  /* 0xff8000006b9e7808 */ /* 0x000fc40007000000 */
[----:B------:R-:W-:Y:S02]  /*c7a0*/  FSEL R102, R102, -INF , P5 ;  /* 0xff80000066667808 */ /* 0x000fe40002800000 */
[C---:B------:R-:W-:Y:S02]  /*c7b0*/  ISETP.GE.AND P6, PT, R46.reuse, R222, PT ;  /* 0x000000de2e00720c */ /* 0x040fe40003fc6270 */
[----:B------:R-:W-:Y:S02]  /*c7c0*/  ISETP.GE.AND P5, PT, R46, R221, PT ;  /* 0x000000dd2e00720c */ /* 0x000fe40003fa6270 */
[----:B------:R2:W-:Y:S01]  /*c7d0*/  MUFU.EX2 R46, R7 ;  /* 0x00000007002e7308 */ /* 0x0005e20000000800 */
[----:B-1----:R-:W-:-:S04]  /*c7e0*/  FMNMX3.FTZ R6, R0, R160, R165, !PT ;  /* 0x000000a000067276 */ /* 0x002fc800078100a5 */
[----:B--2---:R-:W-:-:S04]  /*c7f0*/  FMNMX3.FTZ R7, R6, R167, R169, !PT ;  /* 0x000000a706077276 */ /* 0x004fc800078100a9 */
        /* <DEDUP_REMOVED lines=12> */
[----:B------:R-:W-:Y:S02]  /*c8c0*/  FMNMX3.FTZ R7, R7, R192, R188, !PT ;  /* 0x000000c007077276 */ /* 0x000fe400078100bc */
[----:B------:R-:W-:Y:S02]  /*c8d0*/  FSEL R103, R103, -INF , P2 ;  /* 0xff80000067677808 */ /* 0x000fe40001000000 */
[----:B------:R-:W-:Y:S02]  /*c8e0*/  FMNMX3.FTZ R7, R7, R186, R182, !PT ;  /* 0x000000ba07077276 */ /* 0x000fe400078100b6 */
[----:B------:R-:W-:Y:S02]  /*c8f0*/  ISETP.GE.AND P2, PT, R53, R222, PT ;  /* 0x000000de3500720c */ /* 0x000fe40003f46270 */
[----:B------:R-:W-:Y:S02]  /*c900*/  FMNMX3.FTZ R7, R7, R180, R176, !PT ;  /* 0x000000b407077276 */ /* 0x000fe400078100b0 */
[----:B------:R-:W-:Y:S01]  /*c910*/  ISETP.GE.AND P3, PT, R54, R221, PT ;  /* 0x000000dd3600720c */ /* 0x000fe20003f66270 */
[----:B------:R-:W-:Y:S01]  /*c920*/  IMAD.MOV.U32 R68, RZ, RZ, R152 ;  /* 0x000000ffff447224 */ /* 0x000fe200078e0098 */
[----:B------:R-:W-:-:S02]  /*c930*/  FSEL R99, R99, -INF , P2 ;  /* 0xff80000063637808 */ /* 0x000fc40001000000 */
[----:B------:R-:W-:Y:S02]  /*c940*/  ISETP.GE.AND P2, PT, R48, R222, PT ;  /* 0x000000de3000720c */ /* 0x000fe40003f46270 */
[----:B------:R-:W-:Y:S02]  /*c950*/  FSEL R152, R103, -INF , !P4 ;  /* 0xff80000067987808 */ /* 0x000fe40006000000 */
[----:B------:R-:W-:Y:S02]  /*c960*/  FMNMX3.FTZ R7, R7, R174, R172, !PT ;  /* 0x000000ae07077276 */ /* 0x000fe400078100ac */
[----:B------:R-:W-:Y:S02]  /*c970*/  FSEL R154, R102, -INF , !P3 ;  /* 0xff800000669a7808 */ /* 0x000fe40005800000 */
[----:B------:R-:W-:Y:S02]  /*c980*/  ISETP.GE.AND P4, PT, R47, R222, PT ;  /* 0x000000de2f00720c */ /* 0x000fe40003f86270 */
[----:B------:R-:W-:-:S02]  /*c990*/  ISETP.GE.AND P3, PT, R53, R221, PT ;  /* 0x000000dd3500720c */ /* 0x000fc40003f66270 */
[----:B------:R-:W-:Y:S02]  /*c9a0*/  FSEL R98, R98, -INF , P6 ;  /* 0xff80000062627808 */ /* 0x000fe40003000000 */
[----:B------:R-:W-:Y:S02]  /*c9b0*/  FSEL R95, R95, -INF , P2 ;  /* 0xff8000005f5f7808 */ /* 0x000fe40001000000 */
[----:B------:R-:W-:Y:S02]  /*c9c0*/  ISETP.GE.AND P2, PT, R49, R222, PT ;  /* 0x000000de3100720c */ /* 0x000fe40003f46270 */
[----:B------:R-:W-:Y:S02]  /*c9d0*/  FMNMX3.FTZ R7, R7, R170, R164, !PT ;  /* 0x000000aa07077276 */ /* 0x000fe400078100a4 */
[----:B------:R-:W-:Y:S02]  /*c9e0*/  ISETP.GE.AND P6, PT, R47, R221, PT ;  /* 0x000000dd2f00720c */ /* 0x000fe40003fc6270 */
[----:B------:R-:W-:-:S02]  /*c9f0*/  FSEL R94, R94, -INF , P4 ;  /* 0xff8000005e5e7808 */ /* 0x000fc40002000000 */
[----:B------:R-:W-:Y:S02]  /*ca00*/  FSEL R130, R98, -INF , !P5 ;  /* 0xff80000062827808 */ /* 0x000fe40006800000 */
[----:B------:R-:W-:Y:S02]  /*ca10*/  FSEL R126, R99, -INF , !P3 ;  /* 0xff800000637e7808 */ /* 0x000fe40005800000 */
[----:B------:R-:W-:Y:S02]  /*ca20*/  ISETP.GE.AND P5, PT, R48, R221, PT ;  /* 0x000000dd3000720c */ /* 0x000fe40003fa6270 */
[----:B------:R-:W-:Y:S02]  /*ca30*/  ISETP.GE.AND P3, PT, R52, R222, PT ;  /* 0x000000de3400720c */ /* 0x000fe40003f66270 */
[----:B------:R-:W-:Y:S02]  /*ca40*/  FSEL R91, R91, -INF , P2 ;  /* 0xff8000005b5b7808 */ /* 0x000fe40001000000 */
[----:B------:R-:W-:-:S02]  /*ca50*/  FMNMX3.FTZ R7, R7, R162, R158, !PT ;  /* 0x000000a207077276 */ /* 0x000fc4000781009e */
[----:B------:R-:W-:Y:S02]  /*ca60*/  FSEL R122, R94, -INF , !P6 ;  /* 0xff8000005e7a7808 */ /* 0x000fe40007000000 */
[----:B------:R-:W-:Y:S02]  /*ca70*/  ISETP.GE.AND P2, PT, R51, R222, PT ;  /* 0x000000de3300720c */ /* 0x000fe40003f46270 */
[-C--:B------:R-:W-:Y:S02]  /*ca80*/  ISETP.GE.AND P6, PT, R49, R221.reuse, PT ;  /* 0x000000dd3100720c */ /* 0x080fe40003fc6270 */
[----:B------:R-:W-:Y:S02]  /*ca90*/  ISETP.GE.AND P4, PT, R52, R221, PT ;  /* 0x000000dd3400720c */ /* 0x000fe40003f86270 */
[----:B------:R-:W-:Y:S02]  /*caa0*/  FSEL R118, R95, -INF , !P5 ;  /* 0xff8000005f767808 */ /* 0x000fe40006800000 */
[----:B------:R-:W-:-:S02]  /*cab0*/  FSEL R90, R90, -INF , P3 ;  /* 0xff8000005a5a7808 */ /* 0x000fc40001800000 */
[----:B------:R-:W-:Y:S02]  /*cac0*/  ISETP.GE.AND P5, PT, R50, R222, PT ;  /* 0x000000de3200720c */ /* 0x000fe40003fa6270 */
[----:B------:R-:W-:Y:S02]  /*cad0*/  FMNMX3.FTZ R7, R7, R154, R152, !PT ;  /* 0x0000009a07077276 */ /* 0x000fe40007810098 */
[----:B------:R-:W-:Y:S02]  /*cae0*/  FSEL R87, R87, -INF , P2 ;  /* 0xff80000057577808 */ /* 0x000fe40001000000 */
[----:B------:R-:W-:Y:S02]  /*caf0*/  FSEL R110, R91, -INF , !P6 ;  /* 0xff8000005b6e7808 */ /* 0x000fe40007000000 */
[----:B------:R-:W-:Y:S02]  /*cb00*/  ISETP.GE.AND P2, PT, R96, R222, PT ;  /* 0x000000de6000720c */ /* 0x000fe40003f46270 */
[----:B------:R-:W-:-:S02]  /*cb10*/  FSEL R114, R90, -INF , !P4 ;  /* 0xff8000005a727808 */ /* 0x000fc40006000000 */
[----:B------:R-:W-:Y:S02]  /*cb20*/  ISETP.GE.AND P6, PT, R68, R222, PT ;  /* 0x000000de4400720c */ /* 0x000fe40003fc6270 */
[-C--:B------:R-:W-:Y:S02]  /*cb30*/  ISETP.GE.AND P3, PT, R50, R221.reuse, PT ;  /* 0x000000dd3200720c */ /* 0x080fe40003f66270 */
[----:B------:R-:W-:Y:S02]  /*cb40*/  ISETP.GE.AND P4, PT, R51, R221, PT ;  /* 0x000000dd3300720c */ /* 0x000fe40003f86270 */
[----:B------:R-:W-:Y:S02]  /*cb50*/  FSEL R86, R86, -INF , P5 ;  /* 0xff80000056567808 */ /* 0x000fe40002800000 */
[----:B------:R-:W-:Y:S02]  /*cb60*/  FMNMX3.FTZ R7, R7, R130, R126, !PT ;  /* 0x0000008207077276 */ /* 0x000fe4000781007e */
[----:B------:R-:W-:-:S02]  /*cb70*/  FSEL R83, R83, -INF , P2 ;  /* 0xff80000053537808 */ /* 0x000fc40001000000 */
[----:B------:R-:W-:Y:S02]  /*cb80*/  ISETP.GE.AND P5, PT, R68, R221, PT ;  /* 0x000000dd4400720c */ /* 0x000fe40003fa6270 */
[----:B------:R-:W-:Y:S02]  /*cb90*/  FSEL R82, R82, -INF , P6 ;  /* 0xff80000052527808 */ /* 0x000fe40003000000 */
[----:B------:R-:W-:Y:S02]  /*cba0*/  ISETP.GE.AND P2, PT, R92, R222, PT ;  /* 0x000000de5c00720c */ /* 0x000fe40003f46270 */
[----:B------:R-:W-:Y:S02]  /*cbb0*/  FSEL R106, R86, -INF , !P3 ;  /* 0xff800000566a7808 */ /* 0x000fe40005800000 */
[----:B------:R-:W-:Y:S02]  /*cbc0*/  FSEL R102, R87, -INF , !P4 ;  /* 0xff80000057667808 */ /* 0x000fe40006000000 */
[----:B------:R-:W-:-:S02]  /*cbd0*/  FMNMX3.FTZ R7, R7, R122, R118, !PT ;  /* 0x0000007a07077276 */ /* 0x000fc40007810076 */
[-C--:B------:R-:W-:Y:S02]  /*cbe0*/  ISETP.GE.AND P3, PT, R96, R221.reuse, PT ;  /* 0x000000dd6000720c */ /* 0x080fe40003f66270 */
[----:B------:R-:W-:Y:S01]  /*cbf0*/  ISETP.GE.AND P4, PT, R93, R222, PT ;  /* 0x000000de5d00720c */ /* 0x000fe20003f86270 */
[----:B------:R-:W-:Y:S01]  /*cc00*/  FFMA.FTZ R54, R55, R44, -R43 ;  /* 0x0000002c37367223 */ /* 0x000fe2000001082b */
[----:B------:R-:W-:Y:S02]  /*cc10*/  FSEL R98, R82, -INF , !P5 ;  /* 0xff80000052627808 */ /* 0x000fe40006800000 */
[----:B------:R-:W-:Y:S02]  /*cc20*/  FSEL R61, R79, -INF , P2 ;  /* 0xff8000004f3d7808 */ /* 0x000fe40001000000 */
[----:B------:R-:W-:Y:S02]  /*cc30*/  ISETP.GE.AND P5, PT, R92, R221, PT ;  /* 0x000000dd5c00720c */ /* 0x000fe40003fa6270 */
[----:B------:R-:W-:-:S02]  /*cc40*/  ISETP.GE.AND P2, PT, R88, R222, PT ;  /* 0x000000de5800720c */ /* 0x000fc40003f46270 */
[----:B------:R-:W-:Y:S02]  /*cc50*/  FMNMX3.FTZ R7, R7, R114, R110, !PT ;  /* 0x0000007207077276 */ /* 0x000fe4000781006e */
[----:B------:R-:W-:Y:S02]  /*cc60*/  ISETP.GE.AND P6, PT, R93, R221, PT ;  /* 0x000000dd5d00720c */ /* 0x000fe40003fc6270 */
[----:B------:R-:W-:Y:S02]  /*cc70*/  FSEL R55, R83, -INF , !P3 ;  /* 0xff80000053377808 */ /* 0x000fe40005800000 */
[----:B------:R-:W-:Y:S02]  /*cc80*/  FSEL R60, R78, -INF , P4 ;  /* 0xff8000004e3c7808 */ /* 0x000fe40002000000 */
[----:B------:R-:W-:Y:S02]  /*cc90*/  ISETP.GE.AND P3, PT, R89, R222, PT ;  /* 0x000000de5900720c */ /* 0x000fe40003f66270 */
[----:B------:R-:W-:-:S02]  /*cca0*/  FSEL R61, R61, -INF , !P5 ;  /* 0xff8000003d3d7808 */ /* 0x000fc40006800000 */
[----:B------:R-:W-:Y:S02]  /*ccb0*/  FSEL R69, R75, -INF , P2 ;  /* 0xff8000004b457808 */ /* 0x000fe40001000000 */
[----:B------:R-:W-:Y:S02]  /*ccc0*/  FMNMX3.FTZ R7, R7, R106, R102, !PT ;  /* 0x0000006a07077276 */ /* 0x000fe40007810066 */
[----:B------:R-:W-:Y:S02]  /*ccd0*/  FSEL R60, R60, -INF , !P6 ;  /* 0xff8000003c3c7808 */ /* 0x000fe40007000000 */
[-C--:B------:R-:W-:Y:S02]  /*cce0*/  ISETP.GE.AND P5, PT, R85, R222.reuse, PT ;  /* 0x000000de5500720c */ /* 0x080fe40003fa6270 */
[----:B------:R-:W-:Y:S02]  /*ccf0*/  ISETP.GE.AND P2, PT, R73, R222, PT ;  /* 0x000000de4900720c */ /* 0x000fe40003f46270 */
[----:B------:R-:W-:-:S02]  /*cd00*/  ISETP.GE.AND P4, PT, R89, R221, PT ;  /* 0x000000dd5900720c */ /* 0x000fc40003f86270 */
[-C--:B------:R-:W-:Y:S02]  /*cd10*/  ISETP.GE.AND P6, PT, R88, R221.reuse, PT ;  /* 0x000000dd5800720c */ /* 0x080fe40003fc6270 */
[----:B------:R-:W-:Y:S02]  /*cd20*/  FSEL R68, R74, -INF , P3 ;  /* 0xff8000004a447808 */ /* 0x000fe40001800000 */
[----:B------:R-:W-:Y:S02]  /*cd30*/  FMNMX3.FTZ R7, R7, R98, R55, !PT ;  /* 0x0000006207077276 */ /* 0x000fe40007810037 */
[----:B------:R-:W-:Y:S02]  /*cd40*/  ISETP.GE.AND P3, PT, R85, R221, PT ;  /* 0x000000dd5500720c */ /* 0x000fe40003f66270 */
[----:B------:R-:W-:Y:S02]  /*cd50*/  FSEL R70, R70, -INF , P5 ;  /* 0xff80000046467808 */ /* 0x000fe40002800000 */
[----:B------:R-:W-:-:S02]  /*cd60*/  FSEL R71, R71, -INF , P2 ;  /* 0xff80000047477808 */ /* 0x000fc40001000000 */
[----:B------:R-:W-:Y:S02]  /*cd70*/  FSEL R68, R68, -INF , !P4 ;  /* 0xff80000044447808 */ /* 0x000fe40006000000 */
[----:B------:R-:W-:Y:S02]  /*cd80*/  FSEL R69, R69, -INF , !P6 ;  /* 0xff80000045457808 */ /* 0x000fe40007000000 */
[-C--:B------:R-:W-:Y:S02]  /*cd90*/  ISETP.GE.AND P2, PT, R84, R222.reuse, PT ;  /* 0x000000de5400720c */ /* 0x080fe40003f46270 */
[-C--:B------:R-:W-:Y:S02]  /*cda0*/  ISETP.GE.AND P4, PT, R73, R221.reuse, PT ;  /* 0x000000dd4900720c */ /* 0x080fe40003f86270 */
[C---:B------:R-:W-:Y:S02]  /*cdb0*/  ISETP.GE.AND P6, PT, R72.reuse, R222, PT ;  /* 0x000000de4800720c */ /* 0x040fe40003fc6270 */
[----:B------:R-:W-:-:S02]  /*cdc0*/  ISETP.GE.AND P5, PT, R72, R221, PT ;  /* 0x000000dd4800720c */ /* 0x000fc40003fa6270 */
[----:B------:R-:W-:Y:S02]  /*cdd0*/  FMNMX3.FTZ R6, R7, R60, R61, !PT ;  /* 0x0000003c07067276 */ /* 0x000fe4000781003d */
[----:B------:R-:W-:Y:S02]  /*cde0*/  FSEL R72, R70, -INF , !P3 ;  /* 0xff80000046487808 */ /* 0x000fe40005800000 */
[----:B------:R-:W-:Y:S02]  /*cdf0*/  ISETP.GE.AND P3, PT, R84, R221, PT ;  /* 0x000000dd5400720c */ /* 0x000fe40003f66270 */
[----:B------:R-:W-:Y:S02]  /*ce00*/  FSEL R67, R67, -INF , P2 ;  /* 0xff80000043437808 */ /* 0x000fe40001000000 */
[----:B------:R-:W-:Y:S02]  /*ce10*/  FSEL R71, R71, -INF , !P4 ;  /* 0xff80000047477808 */ /* 0x000fe40006000000 */
[----:B------:R-:W-:-:S02]  /*ce20*/  FSEL R66, R66, -INF , P6 ;  /* 0xff80000042427808 */ /* 0x000fc40003000000 */
[-C--:B------:R-:W-:Y:S02]  /*ce30*/  ISETP.GE.AND P2, PT, R77, R222.reuse, PT ;  /* 0x000000de4d00720c */ /* 0x080fe40003f46270 */
[----:B------:R-:W-:Y:S02]  /*ce40*/  ISETP.GE.AND P4, PT, R81, R222, PT ;  /* 0x000000de5100720c */ /* 0x000fe40003f86270 */
[----:B------:R-:W-:Y:S02]  /*ce50*/  FMNMX3.FTZ R6, R6, R68, R69, !PT ;  /* 0x0000004406067276 */ /* 0x000fe40007810045 */
[----:B------:R-:W-:Y:S02]  /*ce60*/  FSEL R67, R67, -INF , !P3 ;  /* 0xff80000043437808 */ /* 0x000fe40005800000 */
[----:B------:R-:W-:Y:S02]  /*ce70*/  FSEL R74, R66, -INF , !P5 ;  /* 0xff800000424a7808 */ /* 0x000fe40006800000 */
[----:B------:R-:W-:-:S02]  /*ce80*/  ISETP.GE.AND P3, PT, R80, R222, PT ;  /* 0x000000de5000720c */ /* 0x000fc40003f66270 */
[----:B------:R-:W-:Y:S02]  /*ce90*/  FSEL R63, R63, -INF , P2 ;  /* 0xff8000003f3f7808 */ /* 0x000fe40001000000 */
[-C--:B------:R-:W-:Y:S02]  /*cea0*/  ISETP.GE.AND P6, PT, R81, R221.reuse, PT ;  /* 0x000000dd5100720c */ /* 0x080fe40003fc6270 */
[----:B------:R-:W-:Y:S02]  /*ceb0*/  ISETP.GE.AND P5, PT, R77, R221, PT ;  /* 0x000000dd4d00720c */ /* 0x000fe40003fa6270 */
[----:B------:R-:W-:Y:S02]  /*cec0*/  FSEL R62, R62, -INF , P4 ;  /* 0xff8000003e3e7808 */ /* 0x000fe40002000000 */
[----:B------:R-:W-:Y:S02]  /*ced0*/  ISETP.GE.AND P2, PT, R76, R222, PT ;  /* 0x000000de4c00720c */ /* 0x000fe40003f46270 */
[----:B------:R-:W-:-:S02]  /*cee0*/  FMNMX3.FTZ R6, R6, R72, R71, !PT ;  /* 0x0000004806067276 */ /* 0x000fc40007810047 */
[----:B------:R-:W-:Y:S02]  /*cef0*/  FSEL R92, R58, -INF , P3 ;  /* 0xff8000003a5c7808 */ /* 0x000fe40001800000 */
[-C--:B------:R-:W-:Y:S02]  /*cf00*/  ISETP.GE.AND P4, PT, R80, R221.reuse, PT ;  /* 0x000000dd5000720c */ /* 0x080fe40003f86270 */
[----:B------:R-:W-:Y:S02]  /*cf10*/  ISETP.GE.AND P3, PT, R76, R221, PT ;  /* 0x000000dd4c00720c */ /* 0x000fe40003f66270 */
[----:B------:R-:W-:Y:S02]  /*cf20*/  FSEL R59, R59, -INF , P2 ;  /* 0xff8000003b3b7808 */ /* 0x000fe40001000000 */
[----:B------:R-:W-:Y:S02]  /*cf30*/  FSEL R96, R62, -INF , !P6 ;  /* 0xff8000003e607808 */ /* 0x000fe40007000000 */
[----:B------:R-:W-:-:S02]  /*cf40*/  FSEL R94, R63, -INF , !P5 ;  /* 0xff8000003f5e7808 */ /* 0x000fc40006800000 */
[----:B------:R-:W-:Y:S02]  /*cf50*/  FMNMX3.FTZ R7, R6, R74, R67, !PT ;  /* 0x0000004a06077276 */ /* 0x000fe40007810043 */
[----:B------:R-:W-:Y:S02]  /*cf60*/  FSEL R92, R92, -INF , !P4 ;  /* 0xff8000005c5c7808 */ /* 0x000fe40006000000 */
[----:B------:R-:W-:Y:S02]  /*cf70*/  FSEL R90, R59, -INF , !P3 ;  /* 0xff8000003b5a7808 */ /* 0x000fe40005800000 */
[----:B------:R-:W-:-:S04]  /*cf80*/  FMNMX3.FTZ R7, R7, R96, R94, !PT ;  /* 0x0000006007077276 */ /* 0x000fc8000781005e */
[----:B------:R-:W-:-:S05]  /*cf90*/  FMNMX3.FTZ R7, R7, R92, R90, !PT ;  /* 0x0000005c07077276 */ /* 0x000fca000781005a */
[----:B------:R-:W1:Y:S02]  /*cfa0*/  SHFL.BFLY PT, R6, R7, 0x2, 0x1f ;  /* 0x0c401f0007067f89 */ /* 0x000e6400000e0000 */
[----:B-1----:R-:W-:-:S05]  /*cfb0*/  FMNMX.FTZ R6, R7, R6, !PT ;  /* 0x0000000607067209 */ /* 0x002fca0007810000 */
[----:B------:R-:W1:Y:S01]  /*cfc0*/  SHFL.BFLY PT, R59, R6, 0x1, 0x1f ;  /* 0x0c201f00063b7f89 */ /* 0x000e6200000e0000 */
[-CC-:B------:R-:W-:Y:S01]  /*cfd0*/  FFMA.FTZ R80, R9, R44.reuse, -R43.reuse ;  /* 0x0000002c09507223 */ /* 0x180fe2000001082b */
[----:B------:R-:W-:Y:S02]  /*cfe0*/  FSEL R119, R39, RZ, P1 ;  /* 0x000000ff27777208 */ /* 0x000fe40000800000 */
[----:B------:R-:W-:Y:S01]  /*cff0*/  ISETP.NE.AND P1, PT, R23, RZ, PT ;  /* 0x000000ff1700720c */ /* 0x000fe20003f25270 */
[-CC-:B------:R-:W-:Y:S01]  /*d000*/  FFMA.FTZ R81, R5, R44.reuse, -R43.reuse ;  /* 0x0000002c05517223 */ /* 0x180fe2000001082b */
[----:B------:R-:W-:Y:S01]  /*d010*/  FFMA.FTZ R62, R4, R44, -R43 ;  /* 0x0000002c043e7223 */ /* 0x000fe2000001082b */
[----:B-1----:R-:W-:Y:S02]  /*d020*/  FMNMX.FTZ R59, R6, R59, !PT ;  /* 0x0000003b063b7209 */ /* 0x002fe40007810000 */
[----:B------:R-:W1:Y:S02]  /*d030*/  LDSM.16.MT88.4 R4, [R21+0x5000] ;  /* 0x005000001504783b */ /* 0x000e640000004200 */
[----:B------:R-:W-:-:S04]  /*d040*/  FSETP.NEU.FTZ.AND P2, PT, R59, -INF , PT ;  /* 0xff8000003b00780b */ /* 0x000fc80003f5d000 */
[----:B------:R-:W-:Y:S01]  /*d050*/  FSEL R9, R59, RZ, P2 ;  /* 0x000000ff3b097208 */ /* 0x000fe20001000000 */
[----:B------:R-:W-:-:S04]  /*d060*/  FMUL.FTZ R63, R44, R59 ;  /* 0x0000003b2c3f7220 */ /* 0x000fc80000410000 */
[----:B------:R-:W-:Y:S01]  /*d070*/  FADD.FTZ R9, R0, -R9 ;  /* 0x8000000900097221 */ /* 0x000fe20000010000 */
[----:B------:R-:W-:-:S03]  /*d080*/  FSEL R63, R63, RZ, P2 ;  /* 0x000000ff3f3f7208 */ /* 0x000fc60001000000 */
[----:B------:R-:W-:Y:S01]  /*d090*/  FMUL.FTZ R115, R44, R9 ;  /* 0x000000092c737220 */ /* 0x000fe20000410000 */
[C---:B------:R-:W-:Y:S02]  /*d0a0*/  VIADD R9, R21.reuse, 0x5000 ;  /* 0x0000500015097836 */ /* 0x040fe40000000000 */
[----:B------:R-:W-:Y:S01]  /*d0b0*/  FADD.FTZ R119, R20, -R119 ;  /* 0x8000007714777221 */ /* 0x000fe20000010000 */
[----:B------:R-:W-:Y:S02]  /*d0c0*/  VIADD R0, R21, 0x5020 ;  /* 0x0000502015007836 */ /* 0x000fe40000000000 */
[-C--:B------:R-:W-:Y:S01]  /*d0d0*/  FFMA.FTZ R78, R166, R44.reuse, -R43 ;  /* 0x0000002ca64e7223 */ /* 0x080fe2000001082b */
[----:B------:R-:W-:Y:S02]  /*d0e0*/  @P1 VIADD R0, R9, 0xffffffe0 ;  /* 0xffffffe009001836 */ /* 0x000fe40000000000 */
[-CC-:B------:R-:W-:Y:S01]  /*d0f0*/  FFMA.FTZ R166, R160, R44.reuse, -R63.reuse ;  /* 0x0000002ca0a67223 */ /* 0x180fe2000001083f */
[-CC-:B------:R-:W-:Y:S01]  /*d100*/  FFMA.FTZ R111, R165, R44.reuse, -R63.reuse ;  /* 0x0000002ca56f7223 */ /* 0x180fe2000001083f */
[-CC-:B------:R-:W-:Y:S01]  /*d110*/  FFMA.FTZ R99, R167, R44.reuse, -R63.reuse ;  /* 0x0000002ca7637223 */ /* 0x180fe2000001083f */
[-CC-:B------:R-:W-:Y:S01]  /*d120*/  FFMA.FTZ R160, R169, R44.reuse, -R63.reuse ;  /* 0x0000002ca9a07223 */ /* 0x180fe2000001083f */
[----:B------:R-:W-:Y:S01]  /*d130*/  FMUL.FTZ R119, R44, R119 ;  /* 0x000000772c777220 */ /* 0x000fe20000410000 */
[----:B------:R-:W-:-:S02]  /*d140*/  FFMA.FTZ R95, R8, R44, -R63 ;  /* 0x0000002c085f7223 */ /* 0x000fc4000001083f */
[----:B------:R-:W2:Y:S01]  /*d150*/  LDSM.16.MT88.4 R8, [R0] ;  /* 0x000000000008783b */ /* 0x000ea20000004200 */
[----:B------:R-:W-:Y:S08]  /*d160*/  MUFU.EX2 R124, R124 ;  /* 0x0000007c007c7308 */ /* 0x000ff00000000800 */
[----:B------:R-:W3:Y:S08]  /*d170*/  MUFU.EX2 R121, R121 ;  /* 0x0000007900797308 */ /* 0x000ef00000000800 */
[----:B------:R-:W-:Y:S08]  /*d180*/  MUFU.EX2 R117, R117 ;  /* 0x0000007500757308 */ /* 0x000ff00000000800 */
[----:B------:R-:W-:Y:S08]  /*d190*/  MUFU.EX2 R120, R120 ;  /* 0x0000007800787308 */ /* 0x000ff00000000800 */
[----:B------:R-:W-:Y:S08]  /*d1a0*/  MUFU.EX2 R166, R166 ;  /* 0x000000a600a67308 */ /* 0x000ff00000000800 */
[----:B------:R-:W-:Y:S08]  /*d1b0*/  MUFU.EX2 R111, R111 ;  /* 0x0000006f006f7308 */ /* 0x000ff00000000800 */
[----:B------:R-:W-:Y:S08]  /*d1c0*/  MUFU.EX2 R99, R99 ;  /* 0x0000006300637308 */ /* 0x000ff00000000800 */
[----:B------:R-:W-:Y:S08]  /*d1d0*/  MUFU.EX2 R160, R160 ;  /* 0x000000a000a07308 */ /* 0x000ff00000000800 */
[----:B------:R-:W4:Y:S08]  /*d1e0*/  MUFU.EX2 R119, R119 ;  /* 0x0000007700777308 */ /* 0x000f300000000800 */
[----:B------:R-:W5:Y:S01]  /*d1f0*/  MUFU.EX2 R115, R115 ;  /* 0x0000007300737308 */ /* 0x000f620000000800 */
[-C--:B------:R-:W-:Y:S01]  /*d200*/  FFMA.FTZ R85, R25, R44.reuse, -R43 ;  /* 0x0000002c19557223 */ /* 0x080fe2000001082b */
[----:B------:R-:W-:-:S02]  /*d210*/  FFMA.FTZ R103, R24, R44, -R63 ;  /* 0x0000002c18677223 */ /* 0x000fc4000001083f */
[----:B------:R-:W2:Y:S01]  /*d220*/  LDSM.16.MT88.4 R24, [R21+0x5400] ;  /* 0x005400001518783b */ /* 0x000ea20000004200 */
[-CC-:B------:R-:W-:Y:S01]  /*d230*/  FFMA.FTZ R82, R17, R44.reuse, -R43.reuse ;  /* 0x0000002c11527223 */ /* 0x180fe2000001082b */
[-CC-:B------:R-:W-:Y:S01]  /*d240*/  FFMA.FTZ R83, R13, R44.reuse, -R43.reuse ;  /* 0x0000002c0d537223 */ /* 0x180fe2000001082b */
[-CC-:B------:R-:W-:Y:S01]  /*d250*/  FFMA.FTZ R79, R16, R44.reuse, -R43.reuse ;  /* 0x0000002c104f7223 */ /* 0x180fe2000001082b */
[-C--:B------:R-:W-:Y:S01]  /*d260*/  FFMA.FTZ R76, R12, R44.reuse, -R43 ;  /* 0x0000002c0c4c7223 */ /* 0x080fe2000001082b */
[-C--:B------:R-:W-:Y:S01]  /*d270*/  FFMA.FTZ R20, R29, R44.reuse, -R63 ;  /* 0x0000002c1d147223 */ /* 0x080fe2000001083f */
[--C-:B------:R-:W-:Y:S01]  /*d280*/  FFMA.FTZ R23, R28, R44, -R43.reuse ;  /* 0x0000002c1c177223 */ /* 0x100fe2000001082b */
[----:B---3--:R-:W-:Y:S01]  /*d290*/  F2FP.F16.F32.PACK_AB R12, R121, R124 ;  /* 0x0000007c790c723e */ /* 0x008fe200000000ff */
[----:B----4-:R-:W-:Y:S01]  /*d2a0*/  FMUL.FTZ R16, R144, R119 ;  /* 0x0000007790107220 */ /* 0x010fe20000410000 */
[----:B------:R-:W-:Y:S01]  /*d2b0*/  F2FP.F16.F32.PACK_AB R14, R120, R117 ;  /* 0x00000075780e723e */ /* 0x000fe200000000ff */
[----:B------:R-:W-:Y:S01]  /*d2c0*/  FMUL.FTZ R17, R145, R119 ;  /* 0x0000007791117220 */ /* 0x000fe20000410000 */
[----:B------:R-:W-:Y:S01]  /*d2d0*/  F2FP.F16.F32.PACK_AB R13, R111, R166 ;  /* 0x000000a66f0d723e */ /* 0x000fe200000000ff */
[----:B------:R-:W3:Y:S01]  /*d2e0*/  LDSM.16.MT88.4 R28, [R0+0x400] ;  /* 0x00040000001c783b */ /* 0x000ee20000004200 */
[----:B------:R-:W-:Y:S01]  /*d2f0*/  F2FP.F16.F32.PACK_AB R15, R160, R99 ;  /* 0x00000063a00f723e */ /* 0x000fe200000000ff */
[-C--:B-----5:R-:W-:Y:S01]  /*d300*/  FMUL.FTZ R18, R146, R115.reuse ;  /* 0x0000007392127220 */ /* 0x0a0fe20000410000 */
[----:B------:R-:W-:Y:S01]  /*d310*/  FMUL.FTZ R19, R147, R115 ;  /* 0x0000007393137220 */ /* 0x000fe20000410000 */
[-C--:B------:R-:W-:Y:S01]  /*d320*/  FMUL.FTZ R140, R140, R119.reuse ;  /* 0x000000778c8c7220 */ /* 0x080fe20000410000 */
[----:B------:R-:W-:Y:S01]  /*d330*/  FMUL.FTZ R141, R141, R119 ;  /* 0x000000778d8d7220 */ /* 0x000fe20000410000 */
[-C--:B------:R-:W-:Y:S01]  /*d340*/  FMUL.FTZ R142, R142, R115.reuse ;  /* 0x000000738e8e7220 */ /* 0x080fe20000410000 */
[----:B------:R-:W-:Y:S01]  /*d350*/  FMUL.FTZ R143, R143, R115 ;  /* 0x000000738f8f7220 */ /* 0x000fe20000410000 */
[-CC-:B------:R-:W-:Y:S01]  /*d360*/  FFMA.FTZ R109, R109, R44.reuse, -R43.reuse ;  /* 0x0000002c6d6d7223 */ /* 0x180fe2000001082b */
[-C--:B------:R-:W-:Y:S01]  /*d370*/  FFMA.FTZ R112, R112, R44.reuse, -R43 ;  /* 0x0000002c70707223 */ /* 0x080fe2000001082b */
[----:B------:R-:W-:Y:S01]  /*d380*/  FFMA.FTZ R156, R156, R44, -R63 ;  /* 0x0000002c9c9c7223 */ /* 0x000fe2000001083f */
[----:B-1----:R-:W-:Y:S01]  /*d390*/  HMMA.16816.F32 R16, R12, R4, R16 ;  /* 0x000000040c10723c */ /* 0x002fe20000001810 */
[----:B------:R-:W-:Y:S01]  /*d3a0*/  MUFU.EX2 R116, R116 ;  /* 0x0000007400747308 */ /* 0x000fe20000000800 */
[-C--:B------:R-:W-:Y:S01]  /*d3b0*/  FMUL.FTZ R136, R136, R119.reuse ;  /* 0x0000007788887220 */ /* 0x080fe20000410000 */
[----:B------:R-:W-:-:S05]  /*d3c0*/  FMUL.FTZ R137, R137, R119 ;  /* 0x0000007789897220 */ /* 0x000fca0000410000 */
[----:B------:R-:W-:Y:S01]  /*d3d0*/  HMMA.16816.F32 R4, R12, R6, R140 ;  /* 0x000000060c04723c */ /* 0x000fe2000000188c */
[----:B------:R-:W-:Y:S01]  /*d3e0*/  MUFU.EX2 R113, R113 ;  /* 0x0000007100717308 */ /* 0x000fe20000000800 */
[-C--:B------:R-:W-:Y:S01]  /*d3f0*/  FMUL.FTZ R138, R138, R115.reuse ;  /* 0x000000738a8a7220 */ /* 0x080fe20000410000 */
[----:B------:R-:W-:Y:S01]  /*d400*/  FMUL.FTZ R139, R139, R115 ;  /* 0x000000738b8b7220 */ /* 0x000fe20000410000 */
[----:B------:R-:W-:-:S05]  /*d410*/  FMUL.FTZ R132, R132, R119 ;  /* 0x0000007784847220 */ /* 0x000fca0000410000 */
[----:B------:R-:W-:Y:S01]  /*d420*/  MUFU.EX2 R109, R109 ;  /* 0x0000006d006d7308 */ /* 0x000fe20000000800 */
[----:B------:R-:W-:Y:S01]  /*d430*/  FMUL.FTZ R133, R133, R119 ;  /* 0x0000007785857220 */ /* 0x000fe20000410000 */
[-C--:B------:R-:W-:Y:S01]  /*d440*/  FMUL.FTZ R134, R134, R115.reuse ;  /* 0x0000007386867220 */ /* 0x080fe20000410000 */
[----:B------:R-:W-:-:S05]  /*d450*/  FMUL.FTZ R135, R135, R115 ;  /* 0x0000007387877220 */ /* 0x000fca0000410000 */
[----:B------:R-:W-:Y:S08]  /*d460*/  MUFU.EX2 R112, R112 ;  /* 0x0000007000707308 */ /* 0x000ff00000000800 */
[----:B------:R-:W-:Y:S08]  /*d470*/  MUFU.EX2 R156, R156 ;  /* 0x0000009c009c7308 */ /* 0x000ff00000000800 */
[----:B------:R-:W1:Y:S08]  /*d480*/  MUFU.EX2 R95, R95 ;  /* 0x0000005f005f7308 */ /* 0x000e700000000800 */
[----:B------:R-:W-:Y:S08]  /*d490*/  MUFU.EX2 R103, R103 ;  /* 0x0000006700677308 */ /* 0x000ff00000000800 */
[----:B------:R4:W5:Y:S01]  /*d4a0*/  MUFU.EX2 R140, R20 ;  /* 0x00000014008c7308 */ /* 0x0009620000000800 */
[----:B--2---:R-:W-:Y:S01]  /*d4b0*/  HMMA.16816.F32 R136, R12, R8, R136 ;  /* 0x000000080c88723c */ /* 0x004fe20000001888 */
[----:B------:R-:W-:Y:S01]  /*d4c0*/  FFMA.FTZ R84, R33, R44, -R43 ;  /* 0x0000002c21547223 */ /* 0x000fe2000001082b */
[----:B-1----:R-:W-:-:S06]  /*d4d0*/  F2FP.F16.F32.PACK_AB R33, R95, R156 ;  /* 0x0000009c5f21723e */ /* 0x002fcc00000000ff */
[----:B------:R-:W-:Y:S01]  /*d4e0*/  HMMA.16816.F32 R12, R12, R10, R132 ;  /* 0x0000000a0c0c723c */ /* 0x000fe20000001884 */
[----:B------:R-:W1:Y:S01]  /*d4f0*/  LDSM.16.MT88.4 R8, [R21+0x5800] ;  /* 0x005800001508783b */ /* 0x000e620000004200 */
[----:B------:R-:W-:Y:S01]  /*d500*/  F2FP.F16.F32.PACK_AB R34, R112, R109 ;  /* 0x0000006d7022723e */ /* 0x000fe200000000ff */
[----:B----4-:R-:W-:Y:S01]  /*d510*/  FFMA.FTZ R20, R32, R44, -R63 ;  /* 0x0000002c20147223 */ /* 0x010fe2000001083f */
[----:B------:R-:W-:Y:S02]  /*d520*/  F2FP.F16.F32.PACK_AB R32, R113, R116 ;  /* 0x000000747120723e */ /* 0x000fe400000000ff */
[----:B-----5:R-:W-:Y:S01]  /*d530*/  F2FP.F16.F32.PACK_AB R35, R140, R103 ;  /* 0x000000678c23723e */ /* 0x020fe200000000ff */
[-CC-:B------:R-:W-:Y:S01]  /*d540*/  FFMA.FTZ R108, R108, R44.reuse, -R43.reuse ;  /* 0x0000002c6c6c7223 */ /* 0x180fe2000001082b */
[-CC-:B------:R-:W-:Y:S01]  /*d550*/  FFMA.FTZ R101, R101, R44.reuse, -R43.reuse ;  /* 0x0000002c65657223 */ /* 0x180fe2000001082b */
[-CC-:B------:R-:W-:Y:S01]  /*d560*/  FFMA.FTZ R104, R104, R44.reuse, -R43.reuse ;  /* 0x0000002c68687223 */ /* 0x180fe2000001082b */
[-C--:B------:R-:W-:Y:S01]  /*d570*/  FFMA.FTZ R97, R97, R44.reuse, -R43 ;  /* 0x0000002c61617223 */ /* 0x080fe2000001082b */
[-CC-:B------:R-:W-:Y:S01]  /*d580*/  FFMA.FTZ R123, R163, R44.reuse, -R63.reuse ;  /* 0x0000002ca37b7223 */ /* 0x180fe2000001083f */
[-CC-:B------:R-:W-:Y:S01]  /*d590*/  FFMA.FTZ R127, R161, R44.reuse, -R63.reuse ;  /* 0x0000002ca17f7223 */ /* 0x180fe2000001083f */
[-C--:B------:R-:W-:Y:S01]  /*d5a0*/  FFMA.FTZ R132, R159, R44.reuse, -R63 ;  /* 0x0000002c9f847223 */ /* 0x080fe2000001083f */
[C---:B------:R-:W-:Y:S01]  /*d5b0*/  HMMA.16816.F32 R16, R32.reuse, R24, R16 ;  /* 0x000000182010723c */ /* 0x040fe20000001810 */
[----:B------:R-:W-:Y:S07]  /*d5c0*/  MUFU.EX2 R108, R108 ;  /* 0x0000006c006c7308 */ /* 0x000fee0000000800 */
[C---:B------:R-:W-:Y:S01]  /*d5d0*/  HMMA.16816.F32 R4, R32.reuse, R26, R4 ;  /* 0x0000001a2004723c */ /* 0x040fe20000001804 */
[----:B------:R-:W2:Y:S01]  /*d5e0*/  LDSM.16.MT88.4 R24, [R0+0x800] ;  /* 0x000800000018783b */ /* 0x000ea20000004200 */
[----:B------:R-:W4:Y:S06]  /*d5f0*/  MUFU.EX2 R101, R101 ;  /* 0x0000006500657308 */ /* 0x000f2c0000000800 */
[C---:B---3--:R-:W-:Y:S02]  /*d600*/  HMMA.16816.F32 R136, R32.reuse, R28, R136 ;  /* 0x0000001c2088723c */ /* 0x048fe40000001888 */
[----:B------:R-:W-:Y:S08]  /*d610*/  MUFU.EX2 R104, R104 ;  /* 0x0000006800687308 */ /* 0x000ff00000000800 */
[----:B------:R-:W-:Y:S01]  /*d620*/  MUFU.EX2 R97, R97 ;  /* 0x0000006100617308 */ /* 0x000fe20000000800 */
[----:B------:R-:W-:Y:S01]  /*d630*/  HMMA.16816.F32 R28, R32, R30, R12 ;  /* 0x0000001e201c723c */ /* 0x000fe2000000180c */
[----:B------:R-:W3:Y:S06]  /*d640*/  LDSM.16.MT88.4 R12, [R21+0x5c00] ;  /* 0x005c0000150c783b */ /* 0x000eec0000004200 */
[----:B------:R5:W-:Y:S08]  /*d650*/  MUFU.EX2 R134, R20 ;  /* 0x0000001400867308 */ /* 0x000bf00000000800 */
[----:B------:R-:W1:Y:S08]  /*d660*/  MUFU.EX2 R123, R123 ;  /* 0x0000007b007b7308 */ /* 0x000e700000000800 */
[----:B------:R-:W-:Y:S08]  /*d670*/  MUFU.EX2 R127, R127 ;  /* 0x0000007f007f7308 */ /* 0x000ff00000000800 */
[----:B------:R-:W2:Y:S01]  /*d680*/  MUFU.EX2 R132, R132 ;  /* 0x0000008400847308 */ /* 0x000ea20000000800 */
[-CC-:B-----5:R-:W-:Y:S01]  /*d690*/  FFMA.FTZ R20, R129, R44.reuse, -R43.reuse ;  /* 0x0000002c81147223 */ /* 0x1a0fe2000001082b */
[-CC-:B------:R-:W-:Y:S01]  /*d6a0*/  FFMA.FTZ R105, R105, R44.reuse, -R43.reuse ;  /* 0x0000002c69697223 */ /* 0x180fe2000001082b */
[-CC-:B------:R-:W-:Y:S01]  /*d6b0*/  FFMA.FTZ R38, R64, R44.reuse, -R43.reuse ;  /* 0x0000002c40267223 */ /* 0x180fe2000001082b */
[-C--:B------:R-:W-:Y:S01]  /*d6c0*/  FFMA.FTZ R42, R42, R44.reuse, -R43 ;  /* 0x0000002c2a2a7223 */ /* 0x080fe2000001082b */
[-CC-:B------:R-:W-:Y:S01]  /*d6d0*/  FFMA.FTZ R144, R157, R44.reuse, -R63.reuse ;  /* 0x0000002c9d907223 */ /* 0x180fe2000001083f */
[-CC-:B------:R-:W-:Y:S01]  /*d6e0*/  FFMA.FTZ R129, R153, R44.reuse, -R63.reuse ;  /* 0x0000002c99817223 */ /* 0x180fe2000001083f */
[-CC-:B------:R-:W-:Y:S01]  /*d6f0*/  FFMA.FTZ R131, R149, R44.reuse, -R63.reuse ;  /* 0x0000002c95837223 */ /* 0x180fe2000001083f */
[----:B------:R-:W-:Y:S01]  /*d700*/  FFMA.FTZ R142, R125, R44, -R63 ;  /* 0x0000002c7d8e7223 */ /* 0x000fe2000001083f */
[----:B----4-:R-:W-:-:S02]  /*d710*/  F2FP.F16.F32.PACK_AB R32, R101, R108 ;  /* 0x0000006c6520723e */ /* 0x010fc400000000ff */
[----:B-1----:R-:W-:Y:S02]  /*d720*/  F2FP.F16.F32.PACK_AB R33, R123, R134 ;  /* 0x000000867b21723e */ /* 0x002fe400000000ff */
[----:B------:R-:W-:Y:S01]  /*d730*/  F2FP.F16.F32.PACK_AB R34, R97, R104 ;  /* 0x000000686122723e */ /* 0x000fe200000000ff */
[----:B------:R-:W-:Y:S01]  /*d740*/  MUFU.EX2 R105, R105 ;  /* 0x0000006900697308 */ /* 0x000fe20000000800 */
[----:B--2---:R-:W-:-:S07]  /*d750*/  F2FP.F16.F32.PACK_AB R35, R132, R127 ;  /* 0x0000007f8423723e */ /* 0x004fce00000000ff */
[----:B------:R-:W1:Y:S01]  /*d760*/  MUFU.EX2 R38, R38 ;  /* 0x0000002600267308 */ /* 0x000e620000000800 */
[C---:B------:R-:W-:Y:S07]  /*d770*/  HMMA.16816.F32 R16, R32.reuse, R8, R16 ;  /* 0x000000082010723c */ /* 0x040fee0000001810 */
[----:B------:R-:W-:Y:S01]  /*d780*/  MUFU.EX2 R42, R42 ;  /* 0x0000002a002a7308 */ /* 0x000fe20000000800 */
[C---:B------:R-:W-:Y:S01]  /*d790*/  HMMA.16816.F32 R4, R32.reuse, R10, R4 ;  /* 0x0000000a2004723c */ /* 0x040fe20000001804 */
[----:B------:R-:W2:Y:S06]  /*d7a0*/  LDSM.16.MT88.4 R8, [R0+0xc00] ;  /* 0x000c00000008783b */ /* 0x000eac0000004200 */
[----:B------:R-:W-:Y:S08]  /*d7b0*/  MUFU.EX2 R144, R144 ;  /* 0x0000009000907308 */ /* 0x000ff00000000800 */
[----:B------:R-:W4:Y:S08]  /*d7c0*/  MUFU.EX2 R129, R129 ;  /* 0x0000008100817308 */ /* 0x000f300000000800 */
[----:B------:R-:W-:Y:S08]  /*d7d0*/  MUFU.EX2 R131, R131 ;  /* 0x0000008300837308 */ /* 0x000ff00000000800 */
[----:B------:R-:W5:Y:S01]  /*d7e0*/  MUFU.EX2 R142, R142 ;  /* 0x0000008e008e7308 */ /* 0x000f620000000800 */
[C---:B------:R-:W-:Y:S08]  /*d7f0*/  HMMA.16816.F32 R136, R32.reuse, R24, R136 ;  /* 0x000000182088723c */ /* 0x040ff00000001888 */
[----:B------:R-:W-:Y:S01]  /*d800*/  HMMA.16816.F32 R28, R32, R26, R28 ;  /* 0x0000001a201c723c */ /* 0x000fe2000000181c */
[----:B-1----:R-:W-:Y:S01]  /*d810*/  F2FP.F16.F32.PACK_AB R32, R38, R105 ;  /* 0x000000692620723e */ /* 0x002fe200000000ff */
[----:B------:R-:W1:Y:S01]  /*d820*/  LDSM.16.MT88.4 R24, [R21+0x6000] ;  /* 0x006000001518783b */ /* 0x000e620000004200 */
[----:B----4-:R-:W-:-:S02]  /*d830*/  F2FP.F16.F32.PACK_AB R33, R129, R144 ;  /* 0x000000908121723e */ /* 0x010fc400000000ff */
[----:B------:R-:W-:Y:S02]  /*d840*/  F2FP.F16.F32.PACK_AB R34, R45, R42 ;  /* 0x0000002a2d22723e */ /* 0x000fe400000000ff */
[----:B-----5:R-:W-:Y:S01]  /*d850*/  F2FP.F16.F32.PACK_AB R35, R142, R131 ;  /* 0x000000838e23723e */ /* 0x020fe200000000ff */
[-C--:B------:R-:W-:Y:S01]  /*d860*/  FFMA.FTZ R107, R190, R44.reuse, -R43 ;  /* 0x0000002cbe6b7223 */ /* 0x080fe2000001082b */
[-CC-:B------:R-:W-:Y:S01]  /*d870*/  FFMA.FTZ R190, R252, R44.reuse, -R63.reuse ;  /* 0x0000002cfcbe7223 */ /* 0x180fe2000001083f */
[-CC-:B------:R-:W-:Y:S01]  /*d880*/  FFMA.FTZ R133, R250, R44.reuse, -R63.reuse ;  /* 0x0000002cfa857223 */ /* 0x180fe2000001083f */
[----:B------:R-:W-:-:S03]  /*d890*/  FFMA.FTZ R135, R248, R44, -R63 ;  /* 0x0000002cf8877223 */ /* 0x000fc6000001083f */
[----:B---3--:R-:W-:Y:S01]  /*d8a0*/  HMMA.16816.F32 R16, R32, R12, R16 ;  /* 0x0000000c2010723c */ /* 0x008fe20000001810 */
[-C--:B------:R-:W-:Y:S01]  /*d8b0*/  FFMA.FTZ R146, R246, R44.reuse, -R63 ;  /* 0x0000002cf6927223 */ /* 0x080fe2000001083f */
[-CC-:B------:R-:W-:Y:S01]  /*d8c0*/  FFMA.FTZ R251, R251, R44.reuse, -R43.reuse ;  /* 0x0000002cfbfb7223 */ /* 0x180fe2000001082b */
[----:B------:R-:W-:-:S05]  /*d8d0*/  FFMA.FTZ R249, R249, R44, -R43 ;  /* 0x0000002cf9f97223 */ /* 0x000fca000001082b */
[C---:B------:R-:W-:Y:S01]  /*d8e0*/  HMMA.16816.F32 R4, R32.reuse, R14, R4 ;  /* 0x0000000e2004723c */ /* 0x040fe20000001804 */
[----:B------:R-:W3:Y:S01]  /*d8f0*/  LDSM.16.MT88.4 R12, [R0+0x1000] ;  /* 0x00100000000c783b */ /* 0x000ee20000004200 */
[----:B------:R-:W-:Y:S01]  /*d900*/  FFMA.FTZ R213, R213, R44, -R43 ;  /* 0x0000002cd5d57223 */ /* 0x000fe2000001082b */
[----:B------:R-:W4:Y:S08]  /*d910*/  MUFU.EX2 R47, R251 ;  /* 0x000000fb002f7308 */ /* 0x000f300000000800 */
[----:B------:R-:W-:Y:S08]  /*d920*/  MUFU.EX2 R48, R249 ;  /* 0x000000f900307308 */ /* 0x000ff00000000800 */
[----:B------:R-:W-:Y:S08]  /*d930*/  MUFU.EX2 R49, R213 ;  /* 0x000000d500317308 */ /* 0x000ff00000000800 */
[----:B------:R-:W-:Y:S08]  /*d940*/  MUFU.EX2 R190, R190 ;  /* 0x000000be00be7308 */ /* 0x000ff00000000800 */
[----:B------:R-:W5:Y:S08]  /*d950*/  MUFU.EX2 R133, R133 ;  /* 0x0000008500857308 */ /* 0x000f700000000800 */
[----:B------:R-:W-:Y:S08]  /*d960*/  MUFU.EX2 R135, R135 ;  /* 0x0000008700877308 */ /* 0x000ff00000000800 */
[----:B------:R-:W1:Y:S01]  /*d970*/  MUFU.EX2 R146, R146 ;  /* 0x0000009200927308 */ /* 0x000e620000000800 */
[C---:B--2---:R-:W-:Y:S08]  /*d980*/  HMMA.16816.F32 R136, R32.reuse, R8, R136 ;  /* 0x000000082088723c */ /* 0x044ff00000001888 */
[----:B------:R-:W-:Y:S01]  /*d990*/  HMMA.16816.F32 R28, R32, R10, R28 ;  /* 0x0000000a201c723c */ /* 0x000fe2000000181c */
[----:B------:R-:W2:Y:S01]  /*d9a0*/  LDSM.16.MT88.4 R8, [R21+0x6400] ;  /* 0x006400001508783b */ /* 0x000ea20000004200 */
[----:B----4-:R-:W-:-:S02]  /*d9b0*/  F2FP.F16.F32.PACK_AB R32, R47, R46 ;  /* 0x0000002e2f20723e */ /* 0x010fc400000000ff */
[----:B-----5:R-:W-:Y:S02]  /*d9c0*/  F2FP.F16.F32.PACK_AB R33, R133, R190 ;  /* 0x000000be8521723e */ /* 0x020fe400000000ff */
[----:B------:R-:W-:Y:S02]  /*d9d0*/  F2FP.F16.F32.PACK_AB R34, R49, R48 ;  /* 0x000000303122723e */ /* 0x000fe400000000ff */
[----:B-1----:R-:W-:Y:S01]  /*d9e0*/  F2FP.F16.F32.PACK_AB R35, R146, R135 ;  /* 0x000000879223723e */ /* 0x002fe200000000ff */
[-CC-:B------:R-:W-:Y:S01]  /*d9f0*/  FFMA.FTZ R125, R194, R44.reuse, -R43.reuse ;  /* 0x0000002cc27d7223 */ /* 0x180fe2000001082b */
[-CC-:B------:R-:W-:Y:S01]  /*da00*/  FFMA.FTZ R51, R207, R44.reuse, -R43.reuse ;  /* 0x0000002ccf337223 */ /* 0x180fe2000001082b */
[-CC-:B------:R-:W-:Y:S01]  /*da10*/  FFMA.FTZ R52, R205, R44.reuse, -R43.reuse ;  /* 0x0000002ccd347223 */ /* 0x180fe2000001082b */
[-C--:B------:R-:W-:Y:S01]  /*da20*/  FFMA.FTZ R53, R203, R44.reuse, -R43 ;  /* 0x0000002ccb357223 */ /* 0x080fe2000001082b */
[-CC-:B------:R-:W-:Y:S01]  /*da30*/  FFMA.FTZ R196, R196, R44.reuse, -R63.reuse ;  /* 0x0000002cc4c47223 */ /* 0x180fe2000001083f */
[-CC-:B------:R-:W-:Y:S01]  /*da40*/  FFMA.FTZ R141, R244, R44.reuse, -R63.reuse ;  /* 0x0000002cf48d7223 */ /* 0x180fe2000001083f */
[-CC-:B------:R-:W-:Y:S01]  /*da50*/  FFMA.FTZ R143, R234, R44.reuse, -R63.reuse ;  /* 0x0000002cea8f7223 */ /* 0x180fe2000001083f */
[-C--:B------:R-:W-:Y:S01]  /*da60*/  FFMA.FTZ R194, R212, R44.reuse, -R63 ;  /* 0x0000002cd4c27223 */ /* 0x080fe2000001083f */
[C---:B------:R-:W-:Y:S01]  /*da70*/  HMMA.16816.F32 R16, R32.reuse, R24, R16 ;  /* 0x000000182010723c */ /* 0x040fe20000001810 */
[-CC-:B------:R-:W-:Y:S01]  /*da80*/  FFMA.FTZ R211, R211, R44.reuse, -R43.reuse ;  /* 0x0000002cd3d37223 */ /* 0x180fe2000001082b */
[----:B------:R-:W-:Y:S06]  /*da90*/  MUFU.EX2 R51, R51 ;  /* 0x0000003300337308 */ /* 0x000fec0000000800 */
[C---:B------:R-:W-:Y:S01]  /*daa0*/  HMMA.16816.F32 R4, R32.reuse, R26, R4 ;  /* 0x0000001a2004723c */ /* 0x040fe20000001804 */
[----:B------:R-:W1:Y:S01]  /*dab0*/  LDSM.16.MT88.4 R24, [R0+0x1400] ;  /* 0x001400000018783b */ /* 0x000e620000004200 */
[----:B------:R-:W4:Y:S08]  /*dac0*/  MUFU.EX2 R50, R211 ;  /* 0x000000d300327308 */ /* 0x000f300000000800 */
[----:B------:R-:W-:Y:S01]  /*dad0*/  MUFU.EX2 R52, R52 ;  /* 0x0000003400347308 */ /* 0x000fe20000000800 */
[C---:B---3--:R-:W-:Y:S07]  /*dae0*/  HMMA.16816.F32 R136, R32.reuse, R12, R136 ;  /* 0x0000000c2088723c */ /* 0x048fee0000001888 */
[----:B------:R-:W-:Y:S01]  /*daf0*/  MUFU.EX2 R53, R53 ;  /* 0x0000003500357308 */ /* 0x000fe20000000800 */
[----:B------:R-:W-:Y:S01]  /*db00*/  HMMA.16816.F32 R28, R32, R14, R28 ;  /* 0x0000000e201c723c */ /* 0x000fe2000000181c */
[----:B------:R-:W3:Y:S06]  /*db10*/  LDSM.16.MT88.4 R12, [R21+0x6800] ;  /* 0x00680000150c783b */ /* 0x000eec0000004200 */
[----:B------:R-:W-:Y:S08]  /*db20*/  MUFU.EX2 R196, R196 ;  /* 0x000000c400c47308 */ /* 0x000ff00000000800 */
[----:B------:R-:W5:Y:S08]  /*db30*/  MUFU.EX2 R141, R141 ;  /* 0x0000008d008d7308 */ /* 0x000f700000000800 */
[----:B------:R-:W-:Y:S08]  /*db40*/  MUFU.EX2 R143, R143 ;  /* 0x0000008f008f7308 */ /* 0x000ff00000000800 */
[----:B------:R-:W2:Y:S01]  /*db50*/  MUFU.EX2 R194, R194 ;  /* 0x000000c200c27308 */ /* 0x000ea20000000800 */
        /* <DEDUP_REMOVED lines=8> */
[----:B-----5:R-:W-:Y:S02]  /*dbe0*/  F2FP.F16.F32.PACK_AB R33, R141, R196 ;  /* 0x000000c48d21723e */ /* 0x020fe400000000ff */
[----:B------:R-:W-:Y:S01]  /*dbf0*/  F2FP.F16.F32.PACK_AB R34, R53, R52 ;  /* 0x000000343522723e */ /* 0x000fe200000000ff */
[----:B------:R-:W-:Y:S01]  /*dc00*/  MUFU.EX2 R54, R54 ;  /* 0x0000003600367308 */ /* 0x000fe20000000800 */
[----:B--2---:R-:W-:-:S07]  /*dc10*/  F2FP.F16.F32.PACK_AB R35, R194, R143 ;  /* 0x0000008fc223723e */ /* 0x004fce00000000ff */
[----:B------:R-:W2:Y:S01]  /*dc20*/  MUFU.EX2 R57, R57 ;  /* 0x0000003900397308 */ /* 0x000ea20000000800 */
[C---:B------:R-:W-:Y:S07]  /*dc30*/  HMMA.16816.F32 R16, R32.reuse, R8, R16 ;  /* 0x000000082010723c */ /* 0x040fee0000001810 */
[----:B------:R-:W-:Y:S01]  /*dc40*/  MUFU.EX2 R56, R56 ;  /* 0x0000003800387308 */ /* 0x000fe20000000800 */
[C---:B------:R-:W-:Y:S01]  /*dc50*/  HMMA.16816.F32 R4, R32.reuse, R10, R4 ;  /* 0x0000000a2004723c */ /* 0x040fe20000001804 */
[----:B------:R-:W4:Y:S06]  /*dc60*/  LDSM.16.MT88.4 R8, [R0+0x1800] ;  /* 0x001800000008783b */ /* 0x000f2c0000004200 */
[----:B------:R-:W-:Y:S08]  /*dc70*/  MUFU.EX2 R65, R65 ;  /* 0x0000004100417308 */ /* 0x000ff00000000800 */
[----:B------:R-:W-:Y:S08]  /*dc80*/  MUFU.EX2 R145, R145 ;  /* 0x0000009100917308 */ /* 0x000ff00000000800 */
[----:B------:R-:W5:Y:S08]  /*dc90*/  MUFU.EX2 R202, R202 ;  /* 0x000000ca00ca7308 */ /* 0x000f700000000800 */
[----:B------:R-:W-:Y:S08]  /*dca0*/  MUFU.EX2 R147, R147 ;  /* 0x0000009300937308 */ /* 0x000ff00000000800 */
[----:B------:R-:W3:Y:S01]  /*dcb0*/  MUFU.EX2 R198, R198 ;  /* 0x000000c600c67308 */ /* 0x000ee20000000800 */
[C---:B-1----:R-:W-:Y:S08]  /*dcc0*/  HMMA.16816.F32 R136, R32.reuse, R24, R136 ;  /* 0x000000182088723c */ /* 0x042ff00000001888 */
[----:B------:R-:W-:Y:S01]  /*dcd0*/  HMMA.16816.F32 R28, R32, R26, R28 ;  /* 0x0000001a201c723c */ /* 0x000fe2000000181c */
[----:B--2---:R-:W-:Y:S01]  /*dce0*/  F2FP.F16.F32.PACK_AB R32, R57, R54 ;  /* 0x000000363920723e */ /* 0x004fe200000000ff */
[----:B------:R-:W1:Y:S01]  /*dcf0*/  LDSM.16.MT88.4 R24, [R21+0x6c00] ;  /* 0x006c00001518783b */ /* 0x000e620000004200 */
[----:B-----5:R-:W-:-:S02]  /*dd00*/  F2FP.F16.F32.PACK_AB R33, R202, R145 ;  /* 0x00000091ca21723e */ /* 0x020fc400000000ff */
[----:B------:R-:W-:Y:S02]  /*dd10*/  F2FP.F16.F32.PACK_AB R34, R65, R56 ;  /* 0x000000384122723e */ /* 0x000fe400000000ff */
[----:B---3--:R-:W-:Y:S01]  /*dd20*/  F2FP.F16.F32.PACK_AB R35, R198, R147 ;  /* 0x00000093c623723e */ /* 0x008fe200000000ff */
[-CC-:B------:R-:W-:Y:S01]  /*dd30*/  FFMA.FTZ R149, R178, R44.reuse, -R43.reuse ;  /* 0x0000002cb2957223 */ /* 0x180fe2000001082b */
[-CC-:B------:R-:W-:Y:S01]  /*dd40*/  FFMA.FTZ R64, R195, R44.reuse, -R43.reuse ;  /* 0x0000002cc3407223 */ /* 0x180fe2000001082b */
[-CC-:B------:R-:W-:Y:S01]  /*dd50*/  FFMA.FTZ R73, R193, R44.reuse, -R43.reuse ;  /* 0x0000002cc1497223 */ /* 0x180fe2000001082b */
[----:B------:R-:W-:-:S03]  /*dd60*/  FFMA.FTZ R75, R189, R44, -R43 ;  /* 0x0000002cbd4b7223 */ /* 0x000fc6000001082b */
[----:B------:R-:W-:Y:S01]  /*dd70*/  HMMA.16816.F32 R16, R32, R12, R16 ;  /* 0x0000000c2010723c */ /* 0x000fe20000001810 */
[-CC-:B------:R-:W-:Y:S01]  /*dd80*/  FFMA.FTZ R178, R192, R44.reuse, -R63.reuse ;  /* 0x0000002cc0b27223 */ /* 0x180fe2000001083f */
[-CC-:B------:R-:W-:Y:S01]  /*dd90*/  FFMA.FTZ R153, R188, R44.reuse, -R63.reuse ;  /* 0x0000002cbc997223 */ /* 0x180fe2000001083f */
[-CC-:B------:R-:W-:Y:S01]  /*dda0*/  FFMA.FTZ R186, R186, R44.reuse, -R63.reuse ;  /* 0x0000002cbaba7223 */ /* 0x180fe2000001083f */
[----:B------:R-:W-:-:S04]  /*ddb0*/  FFMA.FTZ R155, R182, R44, -R63 ;  /* 0x0000002cb69b7223 */ /* 0x000fc8000001083f */
[C---:B------:R-:W-:Y:S01]  /*ddc0*/  HMMA.16816.F32 R4, R32.reuse, R14, R4 ;  /* 0x0000000e2004723c */ /* 0x040fe20000001804 */
[----:B------:R-:W2:Y:S01]  /*ddd0*/  LDSM.16.MT88.4 R12, [R0+0x1c00] ;  /* 0x001c0000000c783b */ /* 0x000ea20000004200 */
[----:B------:R-:W-:Y:S01]  /*dde0*/  FFMA.FTZ R191, R191, R44, -R43 ;  /* 0x0000002cbfbf7223 */ /* 0x000fe2000001082b */
[----:B------:R-:W-:Y:S08]  /*ddf0*/  MUFU.EX2 R64, R64 ;  /* 0x0000004000407308 */ /* 0x000ff00000000800 */
[----:B------:R-:W3:Y:S08]  /*de00*/  MUFU.EX2 R73, R73 ;  /* 0x0000004900497308 */ /* 0x000ef00000000800 */
[----:B------:R-:W-:Y:S08]  /*de10*/  MUFU.EX2 R70, R191 ;  /* 0x000000bf00467308 */ /* 0x000ff00000000800 */
[----:B------:R-:W-:Y:S08]  /*de20*/  MUFU.EX2 R75, R75 ;  /* 0x0000004b004b7308 */ /* 0x000ff00000000800 */
[----:B------:R-:W-:Y:S08]  /*de30*/  MUFU.EX2 R178, R178 ;  /* 0x000000b200b27308 */ /* 0x000ff00000000800 */
[----:B------:R-:W5:Y:S08]  /*de40*/  MUFU.EX2 R153, R153 ;  /* 0x0000009900997308 */ /* 0x000f700000000800 */
[----:B------:R-:W-:Y:S08]  /*de50*/  MUFU.EX2 R186, R186 ;  /* 0x000000ba00ba7308 */ /* 0x000ff00000000800 */
[----:B------:R-:W1:Y:S01]  /*de60*/  MUFU.EX2 R155, R155 ;  /* 0x0000009b009b7308 */ /* 0x000e620000000800 */
[C---:B----4-:R-:W-:Y:S08]  /*de70*/  HMMA.16816.F32 R136, R32.reuse, R8, R136 ;  /* 0x000000082088723c */ /* 0x050ff00000001888 */
[----:B------:R-:W-:Y:S01]  /*de80*/  HMMA.16816.F32 R28, R32, R10, R28 ;  /* 0x0000000a201c723c */ /* 0x000fe2000000181c */
[----:B------:R-:W4:Y:S01]  /*de90*/  LDSM.16.MT88.4 R8, [R21+0x7000] ;  /* 0x007000001508783b */ /* 0x000f220000004200 */
[----:B---3--:R-:W-:-:S02]  /*dea0*/  F2FP.F16.F32.PACK_AB R32, R73, R64 ;  /* 0x000000404920723e */ /* 0x008fc400000000ff */
[----:B-----5:R-:W-:Y:S02]  /*deb0*/  F2FP.F16.F32.PACK_AB R33, R153, R178 ;  /* 0x000000b29921723e */ /* 0x020fe400000000ff */
[----:B------:R-:W-:Y:S02]  /*dec0*/  F2FP.F16.F32.PACK_AB R34, R75, R70 ;  /* 0x000000464b22723e */ /* 0x000fe400000000ff */
[----:B-1----:R-:W-:Y:S01]  /*ded0*/  F2FP.F16.F32.PACK_AB R35, R155, R186 ;  /* 0x000000ba9b23723e */ /* 0x002fe200000000ff */
        /* <DEDUP_REMOVED lines=8> */
[-CC-:B------:R-:W-:Y:S01]  /*df60*/  FFMA.FTZ R183, R183, R44.reuse, -R43.reuse ;  /* 0x0000002cb7b77223 */ /* 0x180fe2000001082b */
[----:B------:R-:W-:Y:S05]  /*df70*/  MUFU.EX2 R77, R77 ;  /* 0x0000004d004d7308 */ /* 0x000fea0000000800 */
[C---:B------:R-:W-:Y:S01]  /*df80*/  HMMA.16816.F32 R4, R32.reuse, R26, R4 ;  /* 0x0000001a2004723c */ /* 0x040fe20000001804 */
[----:B------:R-:W1:Y:S02]  /*df90*/  LDSM.16.MT88.4 R24, [R0+0x2000] ;  /* 0x002000000018783b */ /* 0x000e640000004200 */
[----:B------:R-:W3:Y:S05]  /*dfa0*/  MUFU.EX2 R66, R187 ;  /* 0x000000bb00427308 */ /* 0x000eea0000000800 */
[C---:B--2---:R-:W-:Y:S03]  /*dfb0*/  HMMA.16816.F32 R136, R32.reuse, R12, R136 ;  /* 0x0000000c2088723c */ /* 0x044fe60000001888 */
[----:B------:R-:W-:Y:S05]  /*dfc0*/  MUFU.EX2 R58, R183 ;  /* 0x000000b7003a7308 */ /* 0x000fea0000000800 */
[----:B------:R-:W-:Y:S01]  /*dfd0*/  HMMA.16816.F32 R28, R32, R14, R28 ;  /* 0x0000000e201c723c */ /* 0x000fe2000000181c */
[----:B------:R-:W2:Y:S02]  /*dfe0*/  LDSM.16.MT88.4 R12, [R21+0x7400] ;  /* 0x00740000150c783b */ /* 0x000ea40000004200 */
[----:B------:R-:W-:Y:S08]  /*dff0*/  MUFU.EX2 R93, R93 ;  /* 0x0000005d005d7308 */ /* 0x000ff00000000800 */
[----:B------:R-:W-:Y:S08]  /*e000*/  MUFU.EX2 R180, R180 ;  /* 0x000000b400b47308 */ /* 0x000ff00000000800 */
[----:B------:R-:W5:Y:S08]  /*e010*/  MUFU.EX2 R157, R157 ;  /* 0x0000009d009d7308 */ /* 0x000f700000000800 */
[----:B------:R-:W-:Y:S08]  /*e020*/  MUFU.EX2 R159, R159 ;  /* 0x0000009f009f7308 */ /* 0x000ff00000000800 */
[----:B------:R-:W4:Y:S01]  /*e030*/  MUFU.EX2 R172, R172 ;  /* 0x000000ac00ac7308 */ /* 0x000f220000000800 */
[-CC-:B------:R-:W-:Y:S01]  /*e040*/  FFMA.FTZ R91, R179, R44.reuse, -R43.reuse ;  /* 0x0000002cb35b7223 */ /* 0x180fe2000001082b */
[-CC-:B------:R-:W-:Y:S01]  /*e050*/  FFMA.FTZ R88, R177, R44.reuse, -R43.reuse ;  /* 0x0000002cb1587223 */ /* 0x180fe2000001082b */
[-CC-:B------:R-:W-:Y:S01]  /*e060*/  FFMA.FTZ R89, R175, R44.reuse, -R43.reuse ;  /* 0x0000002caf597223 */ /* 0x180fe2000001082b */
[-C--:B------:R-:W-:Y:S01]  /*e070*/  FFMA.FTZ R86, R173, R44.reuse, -R43 ;  /* 0x0000002cad567223 */ /* 0x080fe2000001082b */
[-CC-:B------:R-:W-:Y:S01]  /*e080*/  FFMA.FTZ R170, R170, R44.reuse, -R63.reuse ;  /* 0x0000002caaaa7223 */ /* 0x180fe2000001083f */
[-CC-:B------:R-:W-:Y:S01]  /*e090*/  FFMA.FTZ R161, R164, R44.reuse, -R63.reuse ;  /* 0x0000002ca4a17223 */ /* 0x180fe2000001083f */
[-CC-:B------:R-:W-:Y:S01]  /*e0a0*/  FFMA.FTZ R162, R162, R44.reuse, -R63.reuse ;  /* 0x0000002ca2a27223 */ /* 0x180fe2000001083f */
[----:B------:R-:W-:Y:S01]  /*e0b0*/  FFMA.FTZ R163, R158, R44, -R63 ;  /* 0x0000002c9ea37223 */ /* 0x000fe2000001083f */
[----:B---3--:R-:W-:-:S02]  /*e0c0*/  F2FP.F16.F32.PACK_AB R32, R77, R66 ;  /* 0x000000424d20723e */ /* 0x008fc400000000ff */
[----:B-----5:R-:W-:Y:S02]  /*e0d0*/  F2FP.F16.F32.PACK_AB R33, R157, R180 ;  /* 0x000000b49d21723e */ /* 0x020fe400000000ff */
[----:B------:R-:W-:Y:S01]  /*e0e0*/  F2FP.F16.F32.PACK_AB R34, R93, R58 ;  /* 0x0000003a5d22723e */ /* 0x000fe200000000ff */
[----:B------:R-:W-:Y:S01]  /*e0f0*/  MUFU.EX2 R91, R91 ;  /* 0x0000005b005b7308 */ /* 0x000fe20000000800 */
[----:B----4-:R-:W-:-:S07]  /*e100*/  F2FP.F16.F32.PACK_AB R35, R172, R159 ;  /* 0x0000009fac23723e */ /* 0x010fce00000000ff */
[----:B------:R-:W3:Y:S01]  /*e110*/  MUFU.EX2 R88, R88 ;  /* 0x0000005800587308 */ /* 0x000ee20000000800 */
[C---:B------:R-:W-:Y:S07]  /*e120*/  HMMA.16816.F32 R16, R32.reuse, R8, R16 ;  /* 0x000000082010723c */ /* 0x040fee0000001810 */
[----:B------:R-:W-:Y:S08]  /*e130*/  MUFU.EX2 R89, R89 ;  /* 0x0000005900597308 */ /* 0x000ff00000000800 */
[----:B------:R-:W-:Y:S08]  /*e140*/  MUFU.EX2 R86, R86 ;  /* 0x0000005600567308 */ /* 0x000ff00000000800 */
[----:B------:R-:W-:Y:S08]  /*e150*/  MUFU.EX2 R170, R170 ;  /* 0x000000aa00aa7308 */ /* 0x000ff00000000800 */
[----:B------:R-:W4:Y:S08]  /*e160*/  MUFU.EX2 R161, R161 ;  /* 0x000000a100a17308 */ /* 0x000f300000000800 */
[----:B------:R-:W-:Y:S08]  /*e170*/  MUFU.EX2 R162, R162 ;  /* 0x000000a200a27308 */ /* 0x000ff00000000800 */
[----:B------:R-:W5:Y:S01]  /*e180*/  MUFU.EX2 R163, R163 ;  /* 0x000000a300a37308 */ /* 0x000f620000000800 */
[----:B------:R-:W-:Y:S01]  /*e190*/  HMMA.16816.F32 R4, R32, R10, R4 ;  /* 0x0000000a2004723c */ /* 0x000fe20000001804 */
[----:B------:R-:W2:Y:S01]  /*e1a0*/  LDSM.16.MT88.4 R8, [R0+0x2400] ;  /* 0x002400000008783b */ /* 0x000ea20000004200 */
[----:B------:R-:W-:Y:S01]  /*e1b0*/  FFMA.FTZ R124, R247, R119, R124 ;  /* 0x00000077f77c7223 */ /* 0x000fe2000001007c */
[----:B------:R-:W-:-:S05]  /*e1c0*/  FFMA.FTZ R158, R245, R115, R166 ;  /* 0x00000073f59e7223 */ /* 0x000fca00000100a6 */
[----:B-1----:R-:W-:Y:S01]  /*e1d0*/  HMMA.16816.F32 R136, R32, R24, R136 ;  /* 0x000000182088723c */ /* 0x002fe20000001888 */
[----:B---3--:R-:W-:Y:S02]  /*e1e0*/  F2FP.F16.F32.PACK_AB R24, R88, R91 ;  /* 0x0000005b5818723e */ /* 0x008fe400000000ff */
[----:B----4-:R-:W-:-:S05]  /*e1f0*/  F2FP.F16.F32.PACK_AB R25, R161, R170 ;  /* 0x000000aaa119723e */ /* 0x010fca00000000ff */
[----:B------:R-:W-:Y:S01]  /*e200*/  HMMA.16816.F32 R28, R32, R26, R28 ;  /* 0x0000001a201c723c */ /* 0x000fe2000000181c */
[----:B------:R-:W-:Y:S01]  /*e210*/  F2FP.F16.F32.PACK_AB R26, R86, R89 ;  /* 0x00000059561a723e */ /* 0x000fe200000000ff */
[----:B------:R-:W-:Y:S01]  /*e220*/  FADD.FTZ R124, R121, R124 ;  /* 0x0000007c797c7221 */ /* 0x000fe20000010000 */
[----:B-----5:R-:W-:Y:S01]  /*e230*/  F2FP.F16.F32.PACK_AB R27, R163, R162 ;  /* 0x000000a2a31b723e */ /* 0x020fe200000000ff */
[----:B------:R-:W-:Y:S01]  /*e240*/  FADD.FTZ R158, R111, R158 ;  /* 0x0000009e6f9e7221 */ /* 0x000fe20000010000 */
[-C--:B------:R-:W-:Y:S01]  /*e250*/  FFMA.FTZ R87, R171, R44.reuse, -R43 ;  /* 0x0000002cab577223 */ /* 0x080fe2000001082b */
[-CC-:B------:R-:W-:Y:S01]  /*e260*/  FFMA.FTZ R154, R154, R44.reuse, -R63.reuse ;  /* 0x0000002c9a9a7223 */ /* 0x180fe2000001083f */
[----:B------:R-:W-:Y:S01]  /*e270*/  FFMA.FTZ R152, R152, R44, -R63 ;  /* 0x0000002c98987223 */ /* 0x000fe2000001083f */
[----:B------:R-:W-:Y:S01]  /*e280*/  FADD.FTZ R99, R99, R158 ;  /* 0x0000009e63637221 */ /* 0x000fe20000010000 */
[----:B------:R-:W-:Y:S01]  /*e290*/  LDSM.16.MT88.4 R32, [R21+0x7800] ;  /* 0x007800001520783b */ /* 0x000fe20000004200 */
[----:B--2---:R-:W-:Y:S01]  /*e2a0*/  HMMA.16816.F32 R16, R24, R12, R16 ;  /* 0x0000000c1810723c */ /* 0x004fe20000001810 */
[----:B------:R-:W-:Y:S01]  /*e2b0*/  FADD.FTZ R13, R117, R124 ;  /* 0x0000007c750d7221 */ /* 0x000fe20000010000 */
[----:B------:R-:W-:-:S03]  /*e2c0*/  FADD.FTZ R99, R160, R99 ;  /* 0x00000063a0637221 */ /* 0x000fc60000010000 */
[----:B------:R-:W-:Y:S01]  /*e2d0*/  FADD.FTZ R13, R120, R13 ;  /* 0x0000000d780d7221 */ /* 0x000fe20000010000 */
[----:B------:R-:W-:-:S03]  /*e2e0*/  FADD.FTZ R156, R156, R99 ;  /* 0x000000639c9c7221 */ /* 0x000fc60000010000 */
[----:B------:R-:W-:Y:S01]  /*e2f0*/  FADD.FTZ R116, R116, R13 ;  /* 0x0000000d74747221 */ /* 0x000fe20000010000 */
[----:B------:R-:W-:Y:S01]  /*e300*/  HMMA.16816.F32 R4, R24, R14, R4 ;  /* 0x0000000e1804723c */ /* 0x000fe20000001804 */
[----:B------:R-:W-:Y:S01]  /*e310*/  FFMA.FTZ R99, R100, R44, -R43 ;  /* 0x0000002c64637223 */ /* 0x000fe2000001082b */
[----:B------:R-:W1:Y:S01]  /*e320*/  LDSM.16.MT88.4 R12, [R0+0x2800] ;  /* 0x00280000000c783b */ /* 0x000e620000004200 */
[----:B------:R-:W-:Y:S01]  /*e330*/  FADD.FTZ R100, R113, R116 ;  /* 0x0000007471647221 */ /* 0x000fe20000010000 */
[----:B------:R-:W-:-:S03]  /*e340*/  FADD.FTZ R156, R95, R156 ;  /* 0x0000009c5f9c7221 */ /* 0x000fc60000010000 */
[----:B------:R-:W-:Y:S01]  /*e350*/  FADD.FTZ R95, R109, R100 ;  /* 0x000000646d5f7221 */ /* 0x000fe20000010000 */
[----:B------:R-:W-:-:S03]  /*e360*/  FADD.FTZ R103, R103, R156 ;  /* 0x0000009c67677221 */ /* 0x000fc60000010000 */
[----:B------:R-:W-:Y:S01]  /*e370*/  FADD.FTZ R95, R112, R95 ;  /* 0x0000005f705f7221 */ /* 0x000fe20000010000 */
[----:B------:R-:W-:Y:S01]  /*e380*/  FADD.FTZ R103, R140, R103 ;  /* 0x000000678c677221 */ /* 0x000fe20000010000 */
[-CC-:B------:R-:W-:Y:S01]  /*e390*/  FFMA.FTZ R130, R130, R44.reuse, -R63.reuse ;  /* 0x0000002c82827223 */ /* 0x180fe2000001083f */
[----:B------:R-:W-:Y:S01]  /*e3a0*/  FFMA.FTZ R126, R126, R44, -R63 ;  /* 0x0000002c7e7e7223 */ /* 0x000fe2000001083f */
[----:B------:R-:W-:Y:S01]  /*e3b0*/  FADD.FTZ R108, R108, R95 ;  /* 0x0000005f6c6c7221 */ /* 0x000fe20000010000 */
[----:B------:R-:W-:Y:S01]  /*e3c0*/  FADD.FTZ R134, R134, R103 ;  /* 0x0000006786867221 */ /* 0x000fe20000010000 */
[----:B------:R-:W-:Y:S02]  /*e3d0*/  MUFU.EX2 R87, R87 ;  /* 0x0000005700577308 */ /* 0x000fe40000000800 */
[----:B------:R-:W-:Y:S01]  /*e3e0*/  FADD.FTZ R101, R101, R108 ;  /* 0x0000006c65657221 */ /* 0x000fe20000010000 */
[----:B------:R-:W-:Y:S01]  /*e3f0*/  FADD.FTZ R134, R123, R134 ;  /* 0x000000867b867221 */ /* 0x000fe20000010000 */
[----:B------:R-:W-:Y:S04]  /*e400*/  HMMA.16816.F32 R136, R24, R8, R136 ;  /* 0x000000081888723c */ /* 0x000fe80000001888 */
[----:B------:R-:W2:Y:S01]  /*e410*/  MUFU.EX2 R84, R84 ;  /* 0x0000005400547308 */ /* 0x000ea20000000800 */
[----:B------:R-:W-:Y:S01]  /*e420*/  FADD.FTZ R104, R104, R101 ;  /* 0x0000006568687221 */ /* 0x000fe20000010000 */
[----:B------:R-:W-:-:S06]  /*e430*/  FADD.FTZ R127, R127, R134 ;  /* 0x000000867f7f7221 */ /* 0x000fcc0000010000 */
[----:B------:R-:W-:Y:S08]  /*e440*/  MUFU.EX2 R85, R85 ;  /* 0x0000005500557308 */ /* 0x000ff00000000800 */
[----:B------:R-:W-:Y:S08]  /*e450*/  MUFU.EX2 R82, R82 ;  /* 0x0000005200527308 */ /* 0x000ff00000000800 */
[----:B------:R-:W-:Y:S08]  /*e460*/  MUFU.EX2 R154, R154 ;  /* 0x0000009a009a7308 */ /* 0x000ff00000000800 */
[----:B------:R-:W3:Y:S08]  /*e470*/  MUFU.EX2 R119, R152 ;  /* 0x0000009800777308 */ /* 0x000ef00000000800 */
[----:B------:R-:W-:Y:S08]  /*e480*/  MUFU.EX2 R111, R130 ;  /* 0x00000082006f7308 */ /* 0x000ff00000000800 */
[----:B------:R-:W4:Y:S01]  /*e490*/  MUFU.EX2 R120, R126 ;  /* 0x0000007e00787308 */ /* 0x000f220000000800 */
[----:B------:R-:W-:Y:S01]  /*e4a0*/  FADD.FTZ R104, R97, R104 ;  /* 0x0000006861687221 */ /* 0x000fe20000010000 */
[----:B------:R-:W-:-:S03]  /*e4b0*/  FADD.FTZ R127, R132, R127 ;  /* 0x0000007f847f7221 */ /* 0x000fc60000010000 */
[----:B------:R-:W-:Y:S01]  /*e4c0*/  FADD.FTZ R105, R105, R104 ;  /* 0x0000006869697221 */ /* 0x000fe20000010000 */
[----:B------:R-:W-:Y:S01]  /*e4d0*/  FADD.FTZ R144, R144, R127 ;  /* 0x0000007f90907221 */ /* 0x000fe20000010000 */
[----:B------:R-:W-:Y:S01]  /*e4e0*/  HMMA.16816.F32 R28, R24, R10, R28 ;  /* 0x0000000a181c723c */ /* 0x000fe2000000181c */
[----:B--2---:R-:W-:Y:S01]  /*e4f0*/  F2FP.F16.F32.PACK_AB R8, R84, R87 ;  /* 0x000000575408723e */ /* 0x004fe200000000ff */
[----:B------:R-:W-:Y:S01]  /*e500*/  FADD.FTZ R105, R38, R105 ;  /* 0x0000006926697221 */ /* 0x000fe20000010000 */
[----:B---3--:R-:W-:Y:S01]  /*e510*/  F2FP.F16.F32.PACK_AB R9, R119, R154 ;  /* 0x0000009a7709723e */ /* 0x008fe200000000ff */
[----:B------:R-:W-:Y:S01]  /*e520*/  FADD.FTZ R144, R129, R144 ;  /* 0x0000009081907221 */ /* 0x000fe20000010000 */
[----:B------:R-:W-:Y:S01]  /*e530*/  F2FP.F16.F32.PACK_AB R10, R82, R85 ;  /* 0x00000055520a723e */ /* 0x000fe200000000ff */
[----:B------:R-:W2:Y:S01]  /*e540*/  LDSM.16.MT88.4 R24, [R21+0x7c00] ;  /* 0x007c00001518783b */ /* 0x000ea20000004200 */
[----:B----4-:R-:W-:Y:S01]  /*e550*/  F2FP.F16.F32.PACK_AB R11, R120, R111 ;  /* 0x0000006f780b723e */ /* 0x010fe200000000ff */
[----:B------:R-:W-:Y:S01]  /*e560*/  FADD.FTZ R42, R42, R105 ;  /* 0x000000692a2a7221 */ /* 0x000fe20000010000 */
[----:B------:R-:W-:-:S04]  /*e570*/  FADD.FTZ R131, R131, R144 ;  /* 0x0000009083837221 */ /* 0x000fc80000010000 */
[----:B------:R-:W-:Y:S01]  /*e580*/  FADD.FTZ R131, R142, R131 ;  /* 0x000000838e837221 */ /* 0x000fe20000010000 */
[C---:B-1----:R-:W-:Y:S01]  /*e590*/  HMMA.16816.F32 R136, R8.reuse, R12, R136 ;  /* 0x0000000c0888723c */ /* 0x042fe20000001888 */
[----:B------:R-:W-:Y:S01]  /*e5a0*/  FADD.FTZ R13, R45, R42 ;  /* 0x0000002a2d0d7221 */ /* 0x000fe20000010000 */
[-C--:B------:R-:W-:Y:S01]  /*e5b0*/  FFMA.FTZ R100, R122, R44.reuse, -R63 ;  /* 0x0000002c7a647223 */ /* 0x080fe2000001083f */
[----:B------:R-:W-:Y:S02]  /*e5c0*/  FADD.FTZ R190, R190, R131 ;  /* 0x00000083bebe7221 */ /* 0x000fe40000010000 */
[----:B------:R-:W-:Y:S01]  /*e5d0*/  FADD.FTZ R46, R46, R13 ;  /* 0x0000000d2e2e7221 */ /* 0x000fe20000010000 */
[-CC-:B------:R-:W-:Y:S01]  /*e5e0*/  FFMA.FTZ R118, R118, R44.reuse, -R63.reuse ;  /* 0x0000002c76767223 */ /* 0x180fe2000001083f */
[-CC-:B------:R-:W-:Y:S01]  /*e5f0*/  FFMA.FTZ R114, R114, R44.reuse, -R63.reuse ;  /* 0x0000002c72727223 */ /* 0x180fe2000001083f */
[----:B------:R-:W-:Y:S01]  /*e600*/  FFMA.FTZ R110, R110, R44, -R63 ;  /* 0x0000002c6e6e7223 */ /* 0x000fe2000001083f */
[----:B------:R-:W-:Y:S01]  /*e610*/  FADD.FTZ R47, R47, R46 ;  /* 0x0000002e2f2f7221 */ /* 0x000fe20000010000 */
[----:B------:R-:W-:Y:S01]  /*e620*/  FADD.FTZ R190, R133, R190 ;  /* 0x000000be85be7221 */ /* 0x000fe20000010000 */
[----:B------:R-:W-:Y:S01]  /*e630*/  MUFU.EX2 R83, R83 ;  /* 0x0000005300537308 */ /* 0x000fe20000000800 */
[----:B------:R-:W-:Y:S01]  /*e640*/  HMMA.16816.F32 R16, R8, R32, R16 ;  /* 0x000000200810723c */ /* 0x000fe20000001810 */
[----:B------:R-:W-:Y:S01]  /*e650*/  FADD.FTZ R48, R48, R47 ;  /* 0x0000002f30307221 */ /* 0x000fe20000010000 */
[----:B------:R-:W-:-:S05]  /*e660*/  FADD.FTZ R135, R135, R190 ;  /* 0x000000be87877221 */ /* 0x000fca0000010000 */
[----:B------:R-:W1:Y:S01]  /*e670*/  MUFU.EX2 R80, R80 ;  /* 0x0000005000507308 */ /* 0x000e620000000800 */
[----:B------:R-:W-:Y:S01]  /*e680*/  HMMA.16816.F32 R4, R8, R34, R4 ;  /* 0x000000220804723c */ /* 0x000fe20000001804 */
[----:B------:R-:W3:Y:S06]  /*e690*/  LDSM.16.MT88.4 R32, [R0+0x2c00] ;  /* 0x002c00000020783b */ /* 0x000eec0000004200 */
[----:B------:R-:W-:Y:S01]  /*e6a0*/  MUFU.EX2 R81, R81 ;  /* 0x0000005100517308 */ /* 0x000fe20000000800 */
[----:B------:R-:W-:Y:S01]  /*e6b0*/  FADD.FTZ R49, R49, R48 ;  /* 0x0000003031317221 */ /* 0x000fe20000010000 */
[----:B------:R-:W-:-:S06]  /*e6c0*/  FADD.FTZ R135, R146, R135 ;  /* 0x0000008792877221 */ /* 0x000fcc0000010000 */
[----:B------:R-:W-:Y:S08]  /*e6d0*/  MUFU.EX2 R78, R78 ;  /* 0x0000004e004e7308 */ /* 0x000ff00000000800 */
[----:B------:R-:W-:Y:S08]  /*e6e0*/  MUFU.EX2 R100, R100 ;  /* 0x0000006400647308 */ /* 0x000ff00000000800 */
[----:B------:R-:W4:Y:S08]  /*e6f0*/  MUFU.EX2 R95, R118 ;  /* 0x00000076005f7308 */ /* 0x000f300000000800 */
[----:B------:R-:W-:Y:S08]  /*e700*/  MUFU.EX2 R101, R114 ;  /* 0x0000007200657308 */ /* 0x000ff00000000800 */
[----:B------:R-:W5:Y:S01]  /*e710*/  MUFU.EX2 R104, R110 ;  /* 0x0000006e00687308 */ /* 0x000f620000000800 */
[----:B------:R-:W-:Y:S01]  /*e720*/  HMMA.16816.F32 R28, R8, R14, R28 ;  /* 0x0000000e081c723c */ /* 0x000fe2000000181c */
[----:B------:R-:W3:Y:S01]  /*e730*/  LDSM.16.MT88.4 R12, [R21+0x8000] ;  /* 0x00800000150c783b */ /* 0x000ee20000004200 */
[----:B------:R-:W-:Y:S01]  /*e740*/  FADD.FTZ R50, R50, R49 ;  /* 0x0000003132327221 */ /* 0x000fe20000010000 */
[----:B------:R-:W-:Y:S01]  /*e750*/  FADD.FTZ R196, R196, R135 ;  /* 0x00000087c4c47221 */ /* 0x000fe20000010000 */
[----:B-1----:R-:W-:-:S02]  /*e760*/  F2FP.F16.F32.PACK_AB R8, R80, R83 ;  /* 0x000000535008723e */ /* 0x002fc400000000ff */
[----:B----4-:R-:W-:Y:S01]  /*e770*/  F2FP.F16.F32.PACK_AB R9, R95, R100 ;  /* 0x000000645f09723e */ /* 0x010fe200000000ff */
[----:B------:R-:W-:Y:S01]  /*e780*/  FADD.FTZ R51, R51, R50 ;  /* 0x0000003233337221 */ /* 0x000fe20000010000 */
[----:B------:R-:W-:Y:S01]  /*e790*/  FADD.FTZ R196, R141, R196 ;  /* 0x000000c48dc47221 */ /* 0x000fe20000010000 */
[----:B------:R-:W-:Y:S01]  /*e7a0*/  F2FP.F16.F32.PACK_AB R10, R78, R81 ;  /* 0x000000514e0a723e */ /* 0x000fe200000000ff */
[-C--:B------:R-:W-:Y:S01]  /*e7b0*/  FFMA.FTZ R42, R98, R44.reuse, -R63 ;  /* 0x0000002c622a7223 */ /* 0x080fe2000001083f */
[----:B------:R-:W-:Y:S01]  /*e7c0*/  FADD.FTZ R52, R52, R51 ;  /* 0x0000003334347221 */ /* 0x000fe20000010000 */
[----:B------:R-:W-:Y:S01]  /*e7d0*/  FADD.FTZ R143, R143, R196 ;  /* 0x000000c48f8f7221 */ /* 0x000fe20000010000 */
[-CC-:B------:R-:W-:Y:S01]  /*e7e0*/  FFMA.FTZ R47, R55, R44.reuse, -R63.reuse ;  /* 0x0000002c372f7223 */ /* 0x180fe2000001083f */
[----:B-----5:R-:W-:Y:S01]  /*e7f0*/  F2FP.F16.F32.PACK_AB R11, R104, R101 ;  /* 0x00000065680b723e */ /* 0x020fe200000000ff */
[-CC-:B------:R-:W-:Y:S01]  /*e800*/  FFMA.FTZ R106, R106, R44.reuse, -R63.reuse ;  /* 0x0000002c6a6a7223 */ /* 0x180fe2000001083f */
[----:B------:R-:W-:Y:S01]  /*e810*/  FFMA.FTZ R102, R102, R44, -R63 ;  /* 0x0000002c66667223 */ /* 0x000fe2000001083f */
[----:B------:R-:W-:Y:S01]  /*e820*/  FADD.FTZ R53, R53, R52 ;  /* 0x0000003435357221 */ /* 0x000fe20000010000 */
[----:B------:R-:W-:Y:S01]  /*e830*/  FADD.FTZ R194, R194, R143 ;  /* 0x0000008fc2c27221 */ /* 0x000fe20000010000 */
[----:B------:R-:W-:Y:S08]  /*e840*/  MUFU.EX2 R79, R79 ;  /* 0x0000004f004f7308 */ /* 0x000ff00000000800 */
[----:B------:R-:W1:Y:S01]  /*e850*/  MUFU.EX2 R76, R76 ;  /* 0x0000004c004c7308 */ /* 0x000e620000000800 */
[----:B--2---:R-:W-:Y:S01]  /*e860*/  HMMA.16816.F32 R16, R8, R24, R16 ;  /* 0x000000180810723c */ /* 0x004fe20000001810 */
[----:B------:R-:W-:Y:S01]  /*e870*/  FADD.FTZ R54, R54, R53 ;  /* 0x0000003536367221 */ /* 0x000fe20000010000 */
[----:B------:R-:W-:-:S05]  /*e880*/  FADD.FTZ R145, R145, R194 ;  /* 0x000000c291917221 */ /* 0x000fca0000010000 */
[----:B------:R-:W-:Y:S01]  /*e890*/  MUFU.EX2 R62, R62 ;  /* 0x0000003e003e7308 */ /* 0x000fe20000000800 */
[----:B------:R-:W-:Y:S01]  /*e8a0*/  HMMA.16816.F32 R4, R8, R26, R4 ;  /* 0x0000001a0804723c */ /* 0x000fe20000001804 */
[----:B------:R-:W2:Y:S01]  /*e8b0*/  LDSM.16.MT88.4 R24, [R0+0x3000] ;  /* 0x003000000018783b */ /* 0x000ea20000004200 */
[----:B------:R-:W-:Y:S01]  /*e8c0*/  FADD.FTZ R57, R57, R54 ;  /* 0x0000003639397221 */ /* 0x000fe20000010000 */
[----:B------:R-:W-:-:S04]  /*e8d0*/  FADD.FTZ R202, R202, R145 ;  /* 0x00000091caca7221 */ /* 0x000fc80000010000 */
[----:B------:R-:W-:Y:S01]  /*e8e0*/  MUFU.EX2 R23, R23 ;  /* 0x0000001700177308 */ /* 0x000fe20000000800 */
[-C--:B------:R-:W-:Y:S01]  /*e8f0*/  FFMA.FTZ R184, R184, R44.reuse, -R43 ;  /* 0x0000002cb8b87223 */ /* 0x080fe2000001082b */
[-CC-:B------:R-:W-:Y:S01]  /*e900*/  FFMA.FTZ R46, R60, R44.reuse, -R63.reuse ;  /* 0x0000002c3c2e7223 */ /* 0x180fe2000001083f */
[-CC-:B------:R-:W-:Y:S01]  /*e910*/  FFMA.FTZ R49, R61, R44.reuse, -R63.reuse ;  /* 0x0000002c3d317223 */ /* 0x180fe2000001083f */
[----:B------:R-:W-:-:S04]  /*e920*/  FFMA.FTZ R48, R68, R44, -R63 ;  /* 0x0000002c44307223 */ /* 0x000fc8000001083f */
[----:B------:R-:W-:Y:S08]  /*e930*/  MUFU.EX2 R20, R20 ;  /* 0x0000001400147308 */ /* 0x000ff00000000800 */
[----:B------:R-:W-:Y:S08]  /*e940*/  MUFU.EX2 R107, R107 ;  /* 0x0000006b006b7308 */ /* 0x000ff00000000800 */
[----:B------:R-:W-:Y:S01]  /*e950*/  MUFU.EX2 R125, R125 ;  /* 0x0000007d007d7308 */ /* 0x000fe20000000800 */
[-CC-:B------:R-:W-:Y:S01]  /*e960*/  FFMA.FTZ R168, R168, R44.reuse, -R43.reuse ;  /* 0x0000002ca8a87223 */ /* 0x180fe2000001082b */
[-C--:B------:R-:W-:Y:S01]  /*e970*/  FFMA.FTZ R128, R128, R44.reuse, -R43 ;  /* 0x0000002c80807223 */ /* 0x080fe2000001082b */
[----:B------:R-:W-:-:S05]  /*e980*/  FFMA.FTZ R67, R67, R44, -R63 ;  /* 0x0000002c43437223 */ /* 0x000fca000001083f */
[----:B------:R-:W-:Y:S01]  /*e990*/  MUFU.EX2 R149, R149 ;  /* 0x0000009500957308 */ /* 0x000fe20000000800 */
[-CC-:B------:R-:W-:Y:S01]  /*e9a0*/  FFMA.FTZ R37, R37, R44.reuse, -R43.reuse ;  /* 0x0000002c25257223 */ /* 0x180fe2000001082b */
[-CC-:B------:R-:W-:Y:S01]  /*e9b0*/  FFMA.FTZ R36, R36, R44.reuse, -R43.reuse ;  /* 0x0000002c24247223 */ /* 0x180fe2000001082b */
[-C--:B------:R-:W-:Y:S01]  /*e9c0*/  FFMA.FTZ R41, R41, R44.reuse, -R43 ;  /* 0x0000002c29297223 */ /* 0x080fe2000001082b */
[----:B------:R-:W-:Y:S01]  /*e9d0*/  FFMA.FTZ R245, R90, R44, -R63 ;  /* 0x0000002c5af57223 */ /* 0x000fe2000001083f */
[----:B------:R-:W-:Y:S03]  /*e9e0*/  LDSM.16.MT88.4 R132, [R0+0x3c00] ;  /* 0x003c00000084783b */ /* 0x000fe60000004200 */
[----:B------:R-:W-:Y:S08]  /*e9f0*/  MUFU.EX2 R38, R106 ;  /* 0x0000006a00267308 */ /* 0x000ff00000000800 */
[----:B------:R-:W4:Y:S08]  /*ea00*/  MUFU.EX2 R45, R102 ;  /* 0x00000066002d7308 */ /* 0x000f300000000800 */
[----:B------:R-:W-:Y:S08]  /*ea10*/  MUFU.EX2 R42, R42 ;  /* 0x0000002a002a7308 */ /* 0x000ff00000000800 */
[----:B------:R-:W5:Y:S01]  /*ea20*/  MUFU.EX2 R47, R47 ;  /* 0x0000002f002f7308 */ /* 0x000f620000000800 */
[----:B------:R-:W-:Y:S01]  /*ea30*/  FADD.FTZ R56, R56, R57 ;  /* 0x0000003938387221 */ /* 0x000fe20000010000 */
[----:B------:R-:W-:Y:S01]  /*ea40*/  FADD.FTZ R147, R147, R202 ;  /* 0x000000ca93937221 */ /* 0x000fe20000010000 */
[C---:B---3--:R-:W-:Y:S08]  /*ea50*/  HMMA.16816.F32 R136, R8.reuse, R32, R136 ;  /* 0x000000200888723c */ /* 0x048ff00000001888 */
[----:B------:R-:W-:Y:S01]  /*ea60*/  HMMA.16816.F32 R28, R8, R34, R28 ;  /* 0x00000022081c723c */ /* 0x000fe2000000181c */
[----:B------:R-:W-:Y:S01]  /*ea70*/  FADD.FTZ R65, R65, R56 ;  /* 0x0000003841417221 */ /* 0x000fe20000010000 */
[----:B------:R-:W-:Y:S01]  /*ea80*/  FADD.FTZ R147, R198, R147 ;  /* 0x00000093c6937221 */ /* 0x000fe20000010000 */
[----:B-1----:R-:W-:Y:S01]  /*ea90*/  F2FP.F16.F32.PACK_AB R8, R76, R79 ;  /* 0x0000004f4c08723e */ /* 0x002fe200000000ff */
[----:B------:R-:W-:Y:S01]  /*eaa0*/  LDSM.16.MT88.4 R32, [R21+0x8400] ;  /* 0x008400001520783b */ /* 0x000fe20000004200 */
[----:B------:R-:W-:Y:S01]  /*eab0*/  FADD.FTZ R64, R64, R65 ;  /* 0x0000004140407221 */ /* 0x000fe20000010000 */
[----:B------:R-:W-:Y:S01]  /*eac0*/  FADD.FTZ R178, R178, R147 ;  /* 0x00000093b2b27221 */ /* 0x000fe20000010000 */
[----:B----4-:R-:W-:Y:S01]  /*ead0*/  F2FP.F16.F32.PACK_AB R9, R45, R38 ;  /* 0x000000262d09723e */ /* 0x010fe200000000ff */
[--C-:B------:R-:W-:Y:S01]  /*eae0*/  FFMA.FTZ R51, R69, R44, -R63.reuse ;  /* 0x0000002c45337223 */ /* 0x100fe2000001083f */
[----:B------:R-:W-:Y:S01]  /*eaf0*/  F2FP.F16.F32.PACK_AB R10, R23, R62 ;  /* 0x0000003e170a723e */ /* 0x000fe200000000ff */
[--C-:B------:R-:W-:Y:S01]  /*eb00*/  FFMA.FTZ R50, R72, R44, -R63.reuse ;  /* 0x0000002c48327223 */ /* 0x100fe2000001083f */
[----:B-----5:R-:W-:Y:S01]  /*eb10*/  F2FP.F16.F32.PACK_AB R11, R47, R42 ;  /* 0x0000002a2f0b723e */ /* 0x020fe200000000ff */
[----:B------:R-:W-:Y:S01]  /*eb20*/  FADD.FTZ R73, R73, R64 ;  /* 0x0000004049497221 */ /* 0x000fe20000010000 */
[----:B------:R-:W-:Y:S01]  /*eb30*/  FADD.FTZ R153, R153, R178 ;  /* 0x000000b299997221 */ /* 0x000fe20000010000 */
[----:B------:R-:W-:Y:S01]  /*eb40*/  FFMA.FTZ R52, R74, R44, -R63 ;  /* 0x0000002c4a347223 */ /* 0x000fe2000001083f */
[----:B------:R-:W-:Y:S01]  /*eb50*/  MUFU.EX2 R99, R99 ;  /* 0x0000006300637308 */ /* 0x000fe20000000800 */
[----:B------:R-:W-:Y:S01]  /*eb60*/  FADD.FTZ R70, R70, R73 ;  /* 0x0000004946467221 */ /* 0x000fe20000010000 */
[----:B------:R-:W-:Y:S01]  /*eb70*/  FADD.FTZ R186, R186, R153 ;  /* 0x00000099baba7221 */ /* 0x000fe20000010000 */
[----:B------:R-:W-:Y:S01]  /*eb80*/  HMMA.16816.F32 R16, R8, R12, R16 ;  /* 0x0000000c0810723c */ /* 0x000fe20000001810 */
[----:B------:R-:W-:Y:S01]  /*eb90*/  LDSM.16.MT88.4 R140, [R21+0x8c00] ;  /* 0x008c0000158c783b */ /* 0x000fe20000004200 */
[----:B------:R-:W-:Y:S01]  /*eba0*/  FADD.FTZ R75, R75, R70 ;  /* 0x000000464b4b7221 */ /* 0x000fe20000010000 */
[----:B------:R-:W-:-:S05]  /*ebb0*/  FADD.FTZ R155, R155, R186 ;  /* 0x000000ba9b9b7221 */ /* 0x000fca0000010000 */
[----:B------:R-:W-:Y:S01]  /*ebc0*/  HMMA.16816.F32 R4, R8, R14, R4 ;  /* 0x0000000e0804723c */ /* 0x000fe20000001804 */
[----:B------:R-:W1:Y:S01]  /*ebd0*/  LDSM.16.MT88.4 R12, [R0+0x3400] ;  /* 0x00340000000c783b */ /* 0x000e620000004200 */
[----:B------:R-:W-:Y:S01]  /*ebe0*/  FADD.FTZ R66, R66, R75 ;  /* 0x0000004b42427221 */ /* 0x000fe20000010000 */
[----:B------:R-:W-:-:S03]  /*ebf0*/  FADD.FTZ R180, R180, R155 ;  /* 0x0000009bb4b47221 */ /* 0x000fc60000010000 */
[----:B------:R-:W-:Y:S01]  /*ec00*/  FADD.FTZ R77, R77, R66 ;  /* 0x000000424d4d7221 */ /* 0x000fe20000010000 */
[----:B------:R-:W-:Y:S01]  /*ec10*/  FADD.FTZ R180, R157, R180 ;  /* 0x000000b49db47221 */ /* 0x000fe20000010000 */
[----:B--2---:R-:W-:Y:S01]  /*ec20*/  HMMA.16816.F32 R136, R8, R24, R136 ;  /* 0x000000180888723c */ /* 0x004fe20000001888 */
[----:B------:R-:W-:Y:S01]  /*ec30*/  MUFU.EX2 R184, R184 ;  /* 0x000000b800b87308 */ /* 0x000fe20000000800 */
[----:B------:R-:W-:Y:S01]  /*ec40*/  FADD.FTZ R24, R58, R77 ;  /* 0x0000004d3a187221 */ /* 0x000fe20000010000 */
[----:B------:R-:W-:-:S03]  /*ec50*/  FADD.FTZ R25, R159, R180 ;  /* 0x000000b49f197221 */ /* 0x000fc60000010000 */
[----:B------:R-:W-:-:S03]  /*ec60*/  FADD.FTZ R24, R93, R24 ;  /* 0x000000185d187221 */ /* 0x000fc60000010000 */
[----:B------:R-:W-:Y:S01]  /*ec70*/  MUFU.EX2 R46, R46 ;  /* 0x0000002e002e7308 */ /* 0x000fe20000000800 */
[----:B------:R-:W-:-:S07]  /*ec80*/  FADD.FTZ R25, R172, R25 ;  /* 0x00000019ac197221 */ /* 0x000fce0000010000 */
[----:B------:R-:W2:Y:S08]  /*ec90*/  MUFU.EX2 R49, R49 ;  /* 0x0000003100317308 */ /* 0x000eb00000000800 */
[----:B------:R-:W-:Y:S08]  /*eca0*/  MUFU.EX2 R48, R48 ;  /* 0x0000003000307308 */ /* 0x000ff00000000800 */
[----:B------:R-:W3:Y:S01]  /*ecb0*/  MUFU.EX2 R51, R51 ;  /* 0x0000003300337308 */ /* 0x000ee20000000800 */
[----:B------:R-:W-:Y:S01]  /*ecc0*/  HMMA.16816.F32 R28, R8, R26, R28 ;  /* 0x0000001a081c723c */ /* 0x000fe2000000181c */
[----:B------:R-:W-:Y:S01]  /*ecd0*/  FADD.FTZ R91, R91, R24 ;  /* 0x000000185b5b7221 */ /* 0x000fe20000010000 */
[----:B------:R-:W-:-:S02]  /*ece0*/  FADD.FTZ R170, R170, R25 ;  /* 0x00000019aaaa7221 */ /* 0x000fc40000010000 */
[----:B------:R-:W4:Y:S01]  /*ecf0*/  LDSM.16.MT88.4 R24, [R21+0x8800] ;  /* 0x008800001518783b */ /* 0x000f220000004200 */
[----:B------:R-:W-:Y:S01]  /*ed00*/  FADD.FTZ R88, R88, R91 ;  /* 0x0000005b58587221 */ /* 0x000fe20000010000 */
[----:B------:R-:W-:Y:S01]  /*ed10*/  FADD.FTZ R161, R161, R170 ;  /* 0x000000aaa1a17221 */ /* 0x000fe20000010000 */
[----:B------:R-:W-:Y:S02]  /*ed20*/  F2FP.F16.F32.PACK_AB R8, R107, R20 ;  /* 0x000000146b08723e */ /* 0x000fe400000000ff */
[----:B--2---:R-:W-:Y:S01]  /*ed30*/  F2FP.F16.F32.PACK_AB R9, R49, R46 ;  /* 0x0000002e3109723e */ /* 0x004fe200000000ff */
[----:B------:R-:W-:Y:S01]  /*ed40*/  FADD.FTZ R89, R89, R88 ;  /* 0x0000005859597221 */ /* 0x000fe20000010000 */
[----:B------:R-:W-:Y:S01]  /*ed50*/  F2FP.F16.F32.PACK_AB R10, R184, R125 ;  /* 0x0000007db80a723e */ /* 0x000fe200000000ff */
[----:B------:R-:W-:Y:S01]  /*ed60*/  FADD.FTZ R162, R162, R161 ;  /* 0x000000a1a2a27221 */ /* 0x000fe20000010000 */
[----:B------:R-:W-:Y:S01]  /*ed70*/  FFMA.FTZ R53, R71, R44, -R63 ;  /* 0x0000002c47357223 */ /* 0x000fe2000001083f */
[----:B---3--:R-:W-:Y:S01]  /*ed80*/  F2FP.F16.F32.PACK_AB R11, R51, R48 ;  /* 0x00000030330b723e */ /* 0x008fe200000000ff */
[----:B------:R-:W-:Y:S01]  /*ed90*/  FADD.FTZ R86, R86, R89 ;  /* 0x0000005956567221 */ /* 0x000fe20000010000 */
[----:B------:R-:W-:Y:S01]  /*eda0*/  FADD.FTZ R163, R163, R162 ;  /* 0x000000a2a3a37221 */ /* 0x000fe20000010000 */
[----:B------:R-:W2:Y:S02]  /*edb0*/  MUFU.EX2 R168, R168 ;  /* 0x000000a800a87308 */ /* 0x000ea40000000800 */
[----:B------:R-:W-:-:S02]  /*edc0*/  FADD.FTZ R87, R87, R86 ;  /* 0x0000005657577221 */ /* 0x000fc40000010000 */
[----:B-1----:R-:W-:Y:S01]  /*edd0*/  HMMA.16816.F32 R136, R8, R12, R136 ;  /* 0x0000000c0888723c */ /* 0x002fe20000001888 */
[----:B------:R-:W-:-:S03]  /*ede0*/  FADD.FTZ R154, R154, R163 ;  /* 0x000000a39a9a7221 */ /* 0x000fc60000010000 */
[----:B------:R-:W-:Y:S01]  /*edf0*/  MUFU.EX2 R128, R128 ;  /* 0x0000008000807308 */ /* 0x000fe20000000800 */
[----:B------:R-:W-:Y:S01]  /*ee00*/  FADD.FTZ R84, R84, R87 ;  /* 0x0000005754547221 */ /* 0x000fe20000010000 */
[----:B------:R-:W-:Y:S02]  /*ee10*/  FADD.FTZ R154, R119, R154 ;  /* 0x0000009a779a7221 */ /* 0x000fe40000010000 */
[C---:B------:R-:W-:Y:S04]  /*ee20*/  HMMA.16816.F32 R16, R8.reuse, R32, R16 ;  /* 0x000000200810723c */ /* 0x040fe80000001810 */
[----:B------:R-:W-:Y:S08]  /*ee30*/  MUFU.EX2 R50, R50 ;  /* 0x0000003200327308 */ /* 0x000ff00000000800 */
[----:B------:R-:W1:Y:S08]  /*ee40*/  MUFU.EX2 R53, R53 ;  /* 0x0000003500357308 */ /* 0x000e700000000800 */
[----:B------:R-:W-:Y:S08]  /*ee50*/  MUFU.EX2 R52, R52 ;  /* 0x0000003400347308 */ /* 0x000ff00000000800 */
[----:B------:R-:W3:Y:S01]  /*ee60*/  MUFU.EX2 R13, R67 ;  /* 0x00000043000d7308 */ /* 0x000ee20000000800 */
[----:B------:R-:W-:Y:S01]  /*ee70*/  FADD.FTZ R85, R85, R84 ;  /* 0x0000005455557221 */ /* 0x000fe20000010000 */
[----:B------:R-:W-:Y:S01]  /*ee80*/  FADD.FTZ R111, R111, R154 ;  /* 0x0000009a6f6f7221 */ /* 0x000fe20000010000 */
[----:B------:R-:W-:Y:S01]  /*ee90*/  HMMA.16816.F32 R4, R8, R34, R4 ;  /* 0x000000220804723c */ /* 0x000fe20000001804 */
[----:B------:R-:W5:Y:S01]  /*eea0*/  LDSM.16.MT88.4 R32, [R0+0x3800] ;  /* 0x003800000020783b */ /* 0x000f620000004200 */
[----:B------:R-:W-:Y:S01]  /*eeb0*/  FADD.FTZ R82, R82, R85 ;  /* 0x0000005552527221 */ /* 0x000fe20000010000 */
[----:B------:R-:W-:-:S03]  /*eec0*/  FADD.FTZ R111, R120, R111 ;  /* 0x0000006f786f7221 */ /* 0x000fc60000010000 */
[----:B------:R-:W-:Y:S01]  /*eed0*/  FADD.FTZ R83, R83, R82 ;  /* 0x0000005253537221 */ /* 0x000fe20000010000 */
[----:B------:R-:W-:Y:S01]  /*eee0*/  FADD.FTZ R100, R100, R111 ;  /* 0x0000006f64647221 */ /* 0x000fe20000010000 */
[----:B------:R-:W-:Y:S01]  /*eef0*/  HMMA.16816.F32 R28, R8, R14, R28 ;  /* 0x0000000e081c723c */ /* 0x000fe2000000181c */
[----:B--2---:R-:W-:Y:S02]  /*ef00*/  F2FP.F16.F32.PACK_AB R8, R168, R149 ;  /* 0x00000095a808723e */ /* 0x004fe400000000ff */
[----:B-1----:R-:W-:Y:S02]  /*ef10*/  F2FP.F16.F32.PACK_AB R9, R53, R50 ;  /* 0x000000323509723e */ /* 0x002fe400000000ff */
[----:B------:R-:W-:Y:S02]  /*ef20*/  F2FP.F16.F32.PACK_AB R10, R99, R128 ;  /* 0x00000080630a723e */ /* 0x000fe400000000ff */
[----:B---3--:R-:W-:Y:S01]  /*ef30*/  F2FP.F16.F32.PACK_AB R11, R13, R52 ;  /* 0x000000340d0b723e */ /* 0x008fe200000000ff */
[----:B------:R-:W-:Y:S01]  /*ef40*/  FADD.FTZ R80, R80, R83 ;  /* 0x0000005350507221 */ /* 0x000fe20000010000 */
[----:B------:R-:W-:-:S03]  /*ef50*/  FADD.FTZ R100, R95, R100 ;  /* 0x000000645f647221 */ /* 0x000fc60000010000 */
[----:B------:R-:W-:Y:S02]  /*ef60*/  FADD.FTZ R81, R81, R80 ;  /* 0x0000005051517221 */ /* 0x000fe40000010000 */
[----:B----4-:R-:W-:Y:S01]  /*ef70*/  HMMA.16816.F32 R16, R8, R24, R16 ;  /* 0x000000180810723c */ /* 0x010fe20000001810 */
[----:B------:R-:W-:Y:S01]  /*ef80*/  FADD.FTZ R25, R101, R100 ;  /* 0x0000006465197221 */ /* 0x000fe20000010000 */
[----:B------:R-:W-:-:S03]  /*ef90*/  FADD.FTZ R78, R78, R81 ;  /* 0x000000514e4e7221 */ /* 0x000fc60000010000 */
[----:B------:R-:W-:Y:S01]  /*efa0*/  FADD.FTZ R25, R104, R25 ;  /* 0x0000001968197221 */ /* 0x000fe20000010000 */
[-C--:B------:R-:W-:Y:S01]  /*efb0*/  FFMA.FTZ R12, R40, R44.reuse, -R43 ;  /* 0x0000002c280c7223 */ /* 0x080fe2000001082b */
[-CC-:B------:R-:W-:Y:S01]  /*efc0*/  FFMA.FTZ R14, R96, R44.reuse, -R63.reuse ;  /* 0x0000002c600e7223 */ /* 0x180fe2000001083f */
[-CC-:B------:R-:W-:Y:S01]  /*efd0*/  FFMA.FTZ R15, R94, R44.reuse, -R63.reuse ;  /* 0x0000002c5e0f7223 */ /* 0x180fe2000001083f */
[----:B------:R-:W-:Y:S01]  /*efe0*/  FFMA.FTZ R24, R92, R44, -R63 ;  /* 0x0000002c5c187223 */ /* 0x000fe2000001083f */
[----:B------:R-:W-:Y:S01]  /*eff0*/  FADD.FTZ R79, R79, R78 ;  /* 0x0000004e4f4f7221 */ /* 0x000fe20000010000 */
[----:B------:R-:W-:Y:S01]  /*f000*/  FADD.FTZ R38, R38, R25 ;  /* 0x0000001926267221 */ /* 0x000fe20000010000 */
[----:B------:R-:W-:Y:S02]  /*f010*/  MUFU.EX2 R37, R37 ;  /* 0x0000002500257308 */ /* 0x000fe40000000800 */
[----:B------:R-:W-:Y:S01]  /*f020*/  FADD.FTZ R79, R76, R79 ;  /* 0x0000004f4c4f7221 */ /* 0x000fe20000010000 */
[----:B------:R-:W-:-:S03]  /*f030*/  FADD.FTZ R45, R45, R38 ;  /* 0x000000262d2d7221 */ /* 0x000fc60000010000 */
[----:B------:R-:W-:Y:S02]  /*f040*/  FADD.FTZ R62, R62, R79 ;  /* 0x0000004f3e3e7221 */ /* 0x000fe40000010000 */
[----:B------:R-:W1:Y:S01]  /*f050*/  MUFU.EX2 R36, R36 ;  /* 0x0000002400247308 */ /* 0x000e620000000800 */
[----:B------:R-:W-:Y:S01]  /*f060*/  FADD.FTZ R42, R42, R45 ;  /* 0x0000002d2a2a7221 */ /* 0x000fe20000010000 */
[----:B------:R-:W-:Y:S06]  /*f070*/  HMMA.16816.F32 R4, R8, R26, R4 ;  /* 0x0000001a0804723c */ /* 0x000fec0000001804 */
[----:B------:R-:W-:Y:S01]  /*f080*/  MUFU.EX2 R41, R41 ;  /* 0x0000002900297308 */ /* 0x000fe20000000800 */
[----:B------:R-:W-:Y:S01]  /*f090*/  FADD.FTZ R23, R23, R62 ;  /* 0x0000003e17177221 */ /* 0x000fe20000010000 */
[----:B------:R-:W-:-:S06]  /*f0a0*/  FADD.FTZ R47, R47, R42 ;  /* 0x0000002a2f2f7221 */ /* 0x000fcc0000010000 */
[----:B------:R-:W-:Y:S08]  /*f0b0*/  MUFU.EX2 R12, R12 ;  /* 0x0000000c000c7308 */ /* 0x000ff00000000800 */
[----:B------:R-:W-:Y:S08]  /*f0c0*/  MUFU.EX2 R14, R14 ;  /* 0x0000000e000e7308 */ /* 0x000ff00000000800 */
[----:B------:R-:W2:Y:S08]  /*f0d0*/  MUFU.EX2 R15, R15 ;  /* 0x0000000f000f7308 */ /* 0x000eb00000000800 */
[----:B------:R-:W-:Y:S08]  /*f0e0*/  MUFU.EX2 R24, R24 ;  /* 0x0000001800187308 */ /* 0x000ff00000000800 */
[----:B------:R-:W3:Y:S01]  /*f0f0*/  MUFU.EX2 R245, R245 ;  /* 0x000000f500f57308 */ /* 0x000ee20000000800 */
[----:B------:R-:W-:Y:S01]  /*f100*/  FADD.FTZ R20, R20, R23 ;  /* 0x0000001714147221 */ /* 0x000fe20000010000 */
[----:B------:R-:W-:Y:S01]  /*f110*/  FADD.FTZ R46, R46, R47 ;  /* 0x0000002f2e2e7221 */ /* 0x000fe20000010000 */
[----:B-----5:R-:W-:Y:S02]  /*f120*/  HMMA.16816.F32 R136, R8, R32, R136 ;  /* 0x000000200888723c */ /* 0x020fe40000001888 */
[----:B------:R-:W-:Y:S01]  /*f130*/  FADD.FTZ R0, R107, R20 ;  /* 0x000000146b007221 */ /* 0x000fe20000010000 */
[----:B------:R-:W-:-:S03]  /*f140*/  FADD.FTZ R49, R49, R46 ;  /* 0x0000002e31317221 */ /* 0x000fc60000010000 */
[----:B------:R-:W-:Y:S02]  /*f150*/  FADD.FTZ R125, R125, R0 ;  /* 0x000000007d7d7221 */ /* 0x000fe40000010000 */
[----:B------:R-:W-:Y:S01]  /*f160*/  HMMA.16816.F32 R28, R8, R34, R28 ;  /* 0x00000022081c723c */ /* 0x000fe2000000181c */
[----:B-1----:R-:W-:Y:S01]  /*f170*/  F2FP.F16.F32.PACK_AB R8, R36, R37 ;  /* 0x000000252408723e */ /* 0x002fe200000000ff */
[----:B------:R-:W-:Y:S01]  /*f180*/  FADD.FTZ R48, R48, R49 ;  /* 0x0000003130307221 */ /* 0x000fe20000010000 */
[----:B--2---:R-:W-:Y:S02]  /*f190*/  F2FP.F16.F32.PACK_AB R9, R15, R14 ;  /* 0x0000000e0f09723e */ /* 0x004fe400000000ff */
[----:B------:R-:W-:Y:S02]  /*f1a0*/  F2FP.F16.F32.PACK_AB R10, R12, R41 ;  /* 0x000000290c0a723e */ /* 0x000fe400000000ff */
[----:B---3--:R-:W-:Y:S01]  /*f1b0*/  F2FP.F16.F32.PACK_AB R11, R245, R24 ;  /* 0x00000018f50b723e */ /* 0x008fe200000000ff */
[----:B------:R-:W-:Y:S01]  /*f1c0*/  FADD.FTZ R184, R184, R125 ;  /* 0x0000007db8b87221 */ /* 0x000fe20000010000 */
[----:B------:R-:W-:-:S05]  /*f1d0*/  FADD.FTZ R51, R51, R48 ;  /* 0x0000003033337221 */ /* 0x000fca0000010000 */
[----:B------:R-:W-:Y:S01]  /*f1e0*/  HMMA.16816.F32 R144, R8, R140, R16 ;  /* 0x0000008c0890723c */ /* 0x000fe20000001810 */
[----:B------:R-:W-:-:S07]  /*f1f0*/  FADD.FTZ R50, R50, R51 ;  /* 0x0000003332327221 */ /* 0x000fce0000010000 */
        /* <DEDUP_REMOVED lines=12> */
[C---:B------:R-:W-:Y:S01]  /*f2c0*/  HMMA.16816.F32 R136, R8.reuse, R132, R136 ;  /* 0x000000840888723c */ /* 0x040fe20000001888 */
[----:B------:R-:W-:Y:S02]  /*f2d0*/  FADD.FTZ R24, R24, R15 ;  /* 0x0000000f18187221 */ /* 0x000fe40000010000 */
[----:B------:R-:W-:Y:S01]  /*f2e0*/  FADD.FTZ R41, R41, R36 ;  /* 0x0000002429297221 */ /* 0x000fe20000010000 */
[----:B------:R-:W-:Y:S02]  /*f2f0*/  IMAD.MOV.U32 R0, RZ, RZ, R59 ;  /* 0x000000ffff007224 */ /* 0x000fe400078e003b */
[----:B------:R-:W-:Y:S01]  /*f300*/  FADD.FTZ R245, R245, R24 ;  /* 0x00000018f5f57221 */ /* 0x000fe20000010000 */
[----:B------:R-:W-:Y:S01]  /*f310*/  IMAD.MOV.U32 R20, RZ, RZ, R39 ;  /* 0x000000ffff147224 */ /* 0x000fe200078e0027 */
[----:B------:R-:W-:Y:S01]  /*f320*/  HMMA.16816.F32 R132, R8, R134, R28 ;  /* 0x000000860884723c */ /* 0x000fe2000000181c */
[----:B------:R-:W-:-:S02]  /*f330*/  @P0 IMAD.MOV.U32 R0, RZ, RZ, R59 ;  /* 0x000000ffff000224 */ /* 0x000fc400078e003b */
[----:B------:R-:W-:Y:S01]  /*f340*/  FADD.FTZ R247, R12, R41 ;  /* 0x000000290cf77221 */ /* 0x000fe20000010000 */
[----:B------:R-:W-:Y:S02]  /*f350*/  @P0 IMAD.MOV.U32 R20, RZ, RZ, R39 ;  /* 0x000000ffff140224 */ /* 0x000fe400078e0027 */
[----:B------:R-:W-:Y:S01]  /*f360*/  @P0 VIADD R234, R148, 0xfffffffd ;  /* 0xfffffffd94ea0836 */ /* 0x000fe20000000000 */
[----:B------:R-:W-:-:S13]  /*f370*/  @P0 BRA `(.L_x_1637) ;  /* 0x0000000000040947 */ /* 0x000fda0003800000 */
.L_x_1626:
[----:B------:R-:W-:-:S05]  /*f380*/  IADD3 R234, PT, PT, R22, -0x1, RZ ;  /* 0xffffffff16ea7810 */ /* 0x000fca0007ffe0ff */
.L_x_1637:
[----:B------:R-:W-:Y:S05]  /*f390*/  BSYNC B2 ;  /* 0x0000000000027941 */ /* 0x000fea0003800000 */
.L_x_1625:
[----:B------:R-:W-:-:S13]  /*f3a0*/  ISETP.GE.AND P0, PT, R234, R225, PT ;  /* 0x000000e1ea00720c */ /* 0x000fda0003f06270 */
[----:B------:R-:W-:Y:S05]  /*f3b0*/  @!P0 BRA `(.L_x_1638) ;  /* 0x0000006c00a48947 */ /* 0x000fea0003800000 */
[----:B------:R-:W-:Y:S01]  /*f3c0*/  ISETP.NE.U32.AND P1, PT, R242, RZ, PT ;  /* 0x000000fff200720c */ /* 0x000fe20003f25070 */
[----:B------:R-:W-:Y:S02]  /*f3d0*/  IMAD.MOV.U32 R148, RZ, RZ, R0 ;  /* 0x000000ffff947224 */ /* 0x000fe400078e0000 */
[----:B------:R-:W-:Y:S01]  /*f3e0*/  IMAD.MOV.U32 R149, RZ, RZ, R20 ;  /* 0x000000ffff957224 */ /* 0x000fe200078e0014 */
[----:B------:R-:W-:-:S13]  /*f3f0*/  ISETP.NE.AND.EX P1, PT, R243, RZ, PT, P1 ;  /* 0x000000fff300720c */ /* 0x000fda0003f25310 */
.L_x_1645:
[----:B------:R-:W-:Y:S04]  /*f400*/  DEPBAR.LE SB0, 0x0 ;  /* 0x000080000000791a */ /* 0x000fe80000000000 */
[----:B------:R-:W-:Y:S05]  /*f410*/  WARPSYNC.ALL ;  /* 0x0000000000007948 */ /* 0x000fea0003800000 */
[----:B------:R-:W-:Y:S01]  /*f420*/  BAR.SYNC.DEFER_BLOCKING 0x0 ;  /* 0x0000000000007b1d */ /* 0x000fe20000010000 */
[C---:B------:R-:W-:Y:S01]  /*f430*/  LOP3.LUT R237, R219.reuse, 0xc0, RZ, 0xc0, !PT ;  /* 0x000000c0dbed7812 */ /* 0x040fe200078ec0ff */
[----:B------:R-:W-:Y:S01]  /*f440*/  @!P1 IMAD.MOV.U32 R5, RZ, RZ, RZ ;  /* 0x000000ffff059224 */ /* 0x000fe200078e00ff */
[----:B------:R-:W-:Y:S01]  /*f450*/  LOP3.LUT R220, R219, 0x18, RZ, 0xc0, !PT ;  /* 0x00000018dbdc7812 */ /* 0x000fe200078ec0ff */
[----:B------:R-:W-:Y:S01]  /*f460*/  IMAD.MOV.U32 R4, RZ, RZ, R228 ;  /* 0x000000ffff047224 */ /* 0x000fe200078e00e4 */
[----:B------:R-:W-:Y:S01]  /*f470*/  LOP3.LUT R237, R237, 0x18, R150, 0xf8, !PT ;  /* 0x00000018eded7812 */ /* 0x000fe200078ef896 */
[----:B------:R-:W-:Y:S01]  /*f480*/  IMAD.MOV.U32 R0, RZ, RZ, R229 ;  /* 0x000000ffff007224 */ /* 0x000fe200078e00e5 */
[----:B------:R-:W-:Y:S01]  /*f490*/  @!P1 IADD3 R5, P0, PT, RZ, -R5, RZ ;  /* 0x80000005ff059210 */ /* 0x000fe20007f1e0ff */
[----:B------:R-:W1:Y:S01]  /*f4a0*/  S2R R150, SR_TID.X ;  /* 0x0000000000967919 */ /* 0x000e620000002100 */
[----:B------:R-:W-:Y:S01]  /*f4b0*/  BSSY.RECONVERGENT B0, `(.L_x_1639) ;  /* 0x0000047000007945 */ /* 0x000fe20003800200 */
[----:B------:R-:W2:Y:S02]  /*f4c0*/  @!P1 LD.E R6, desc[UR4][R2.64+0x40] ;  /* 0x0000400402069980 */ /* 0x000ea4000c101900 */
[----:B--2---:R-:W-:Y:S04]  /*f4d0*/  @!P1 IMAD.SHL.U32 R6, R6, 0x100, RZ ;  /* 0x0000010006069824 */ /* 0x004fe800078e00ff */
[----:B------:R-:W-:Y:S05]  /*f4e0*/  @!P1 IMAD.X R6, RZ, RZ, ~R6, P0 ;  /* 0x000000ffff069224 */ /* 0x000fea00000e0e06 */
[----:B------:R-:W-:Y:S04]  /*f4f0*/  @!P1 SHF.R.S64 R5, R5, 0x1f, R6 ;  /* 0x0000001f05059819 */ /* 0x000fe80000001006 */
[----:B------:R-:W-:Y:S04]  /*f500*/  @!P1 IADD3 R228, P0, PT, R228, R5, RZ ;  /* 0x00000005e4e49210 */ /* 0x000fe80007f1e0ff */
[----:B------:R-:W-:Y:S01]  /*f510*/  @!P1 LEA.HI.X.SX32 R229, R6, R229, 0x1, P0 ;  /* 0x000000e506e59211 */ /* 0x000fe200000f0eff */
[----:B-1----:R-:W-:Y:S08]  /*f520*/  @!P1 BRA `(.L_x_1640) ;  /* 0x0000000000fc9947 */ /* 0x002ff00003800000 */
[----:B------:R-:W2:Y:S04]  /*f530*/  LD.E R12, desc[UR4][R2.64+0x170] ;  /* 0x00017004020c7980 */ /* 0x000ea8000c101900 */
[----:B------:R-:W3:Y:S01]  /*f540*/  LD.E.64 R16, desc[UR4][R2.64+0x28] ;  /* 0x0000280402107980 */ /* 0x000ee2000c101b00 */
[-C--:B--2---:R-:W-:Y:S02]  /*f550*/  IABS R9, R12.reuse ;  /* 0x0000000c00097213 */ /* 0x084fe40000000000 */
[-C--:B------:R-:W-:Y:S02]  /*f560*/  IABS R7, R12.reuse ;  /* 0x0000000c00077213 */ /* 0x080fe40000000000 */
[----:B------:R-:W1:Y:S03]  /*f570*/  I2F.RP R14, R9 ;  /* 0x00000009000e7306 */ /* 0x000e660000209400 */
[----:B------:R-:W-:Y:S07]  /*f580*/  IMAD.MOV R7, RZ, RZ, -R7 ;  /* 0x000000ffff077224 */ /* 0x000fee00078e0a07 */
[----:B-1----:R-:W1:Y:S02]  /*f590*/  MUFU.RCP R5, R14 ;  /* 0x0000000e00057308 */ /* 0x002e640000001000 */
[----:B-1----:R-:W-:Y:S02]  /*f5a0*/  VIADD R10, R5, 0xffffffe ;  /* 0x0ffffffe050a7836 */ /* 0x002fe40000000000 */
[----:B------:R-:W-:Y:S06]  /*f5b0*/  IMAD.SHL.U32 R5, R234, 0x100, RZ ;  /* 0x00000100ea057824 */ /* 0x000fec00078e00ff */
[----:B------:R-:W1:Y:S01]  /*f5c0*/  F2I.FTZ.U32.TRUNC.NTZ R11, R10 ;  /* 0x0000000a000b7305 */ /* 0x000e62000021f000 */
[C---:B------:R-:W-:Y:S02]  /*f5d0*/  IADD3 R13, PT, PT, R5.reuse, 0x100, RZ ;  /* 0x00000100050d7810 */ /* 0x040fe40007ffe0ff */
[----:B------:R-:W-:Y:S02]  /*f5e0*/  IABS R6, R5 ;  /* 0x0000000500067213 */ /* 0x000fe40000000000 */
[-C--:B------:R-:W-:Y:S04]  /*f5f0*/  LOP3.LUT R5, R5, R12.reuse, RZ, 0x3c, !PT ;  /* 0x0000000c05057212 */ /* 0x080fe800078e3cff */
[----:B------:R-:W-:Y:S02]  /*f600*/  ISETP.GE.AND P0, PT, R5, RZ, PT ;  /* 0x000000ff0500720c */ /* 0x000fe40003f06270 */
[-C--:B------:R-:W-:Y:S01]  /*f610*/  LOP3.LUT R5, RZ, R12.reuse, RZ, 0x33, !PT ;  /* 0x0000000cff057212 */ /* 0x080fe200078e33ff */
        /* <DEDUP_REMOVED lines=20> */
[----:B------:R-:W-:Y:S11]  /*f760*/  ISETP.GE.U32.AND P6, PT, R8, R9, PT ;  /* 0x000000090800720c */ /* 0x000ff60003fc6070 */
[----:B------:R-:W-:Y:S02]  /*f770*/  @P5 IADD3 R10, PT, PT, R10, 0x1, RZ ;  /* 0x000000010a0a5810 */ /* 0x000fe40007ffe0ff */
[----:B------:R-:W-:Y:S03]  /*f780*/  @P6 VIADD R11, R11, 0x1 ;  /* 0x000000010b0b6836 */ /* 0x000fe60000000000 */
[----:B------:R-:W-:Y:S02]  /*f790*/  @!P0 IMAD.MOV R10, RZ, RZ, -R10 ;  /* 0x000000ffff0a8224 */ /* 0x000fe400078e0a0a */
[----:B------:R-:W-:Y:S03]  /*f7a0*/  @!P3 IADD3 R11, PT, PT, -R11, RZ, RZ ;  /* 0x000000ff0b0bb210 */ /* 0x000fe60007ffe1ff */
        /* <DEDUP_REMOVED lines=23> */
.L_x_1640:
[----:B------:R-:W-:Y:S05]  /*f920*/  BSYNC.RECONVERGENT B0 ;  /* 0x0000000000007941 */ /* 0x000fea0003800200 */
.L_x_1639:
[----:B------:R-:W1:Y:S01]  /*f930*/  S2UR UR6, SR_CgaCtaId ;  /* 0x00000000000679c3 */ /* 0x000e620000008800 */
[----:B------:R-:W-:Y:S01]  /*f940*/  UMOV UR7, 0x400 ;  /* 0x0000040000077882 */ /* 0x000fe20000000000 */
[----:B------:R-:W-:Y:S01]  /*f950*/  LOP3.LUT R239, R237, R220, RZ, 0x3c, !PT ;  /* 0x000000dcedef7212 */ /* 0x000fe200078e3cff */
[----:B------:R-:W-:Y:S01]  /*f960*/  IMAD.SHL.U32 R95, R216, 0x40, RZ ;  /* 0x00000040d85f7824 */ /* 0x000fe200078e00ff */
[-C--:B------:R-:W-:Y:S01]  /*f970*/  ISETP.GE.AND P3, PT, R220, R235.reuse, PT ;  /* 0x000000ebdc00720c */ /* 0x080fe20003f66270 */
[----:B------:R-:W-:Y:S01]  /*f980*/  IMAD.SHL.U32 R209, R150, 0x10, RZ ;  /* 0x0000001096d17824 */ /* 0x000fe200078e00ff */
[----:B------:R-:W-:Y:S01]  /*f990*/  ISETP.GE.AND P2, PT, R220, R235, PT ;  /* 0x000000ebdc00720c */ /* 0x000fe20003f46270 */
[----:B------:R-:W-:Y:S01]  /*f9a0*/  IMAD.SHL.U32 R212, R150, 0x20, RZ ;  /* 0x0000002096d47824 */ /* 0x000fe200078e00ff */
[----:B------:R-:W-:Y:S01]  /*f9b0*/  LOP3.LUT R239, R236, R239, RZ, 0xfc, !PT ;  /* 0x000000efecef7212 */ /* 0x000fe200078efcff */
[----:B------:R-:W-:Y:S01]  /*f9c0*/  IMAD.SHL.U32 R151, R150, 0x4, RZ ;  /* 0x0000000496977824 */ /* 0x000fe200078e00ff */
[----:B------:R-:W-:Y:S01]  /*f9d0*/  IADD3 R100, P0, PT, R95, R228, RZ ;  /* 0x000000e45f647210 */ /* 0x000fe20007f1e0ff */
[----:B------:R-:W-:Y:S01]  /*f9e0*/  IMAD.MOV.U32 R192, RZ, RZ, 0x20 ;  /* 0x00000020ffc07424 */ /* 0x000fe200078e00ff */
[----:B------:R-:W-:Y:S01]  /*f9f0*/  SHF.L.U64.HI R94, R216, 0x6, R217 ;  /* 0x00000006d85e7819 */ /* 0x000fe200000102d9 */
[----:B------:R-:W-:Y:S01]  /*fa00*/  BSSY.RECONVERGENT B1, `(.L_x_1641) ;  /* 0x000014b000017945 */ /* 0x000fe20003800200 */
[----:B------:R-:W-:Y:S02]  /*fa10*/  SHF.R.U32.HI R208, RZ, 0x1, R150 ;  /* 0x00000001ffd07819 */ /* 0x000fe40000011696 */
[----:B------:R-:W-:Y:S01]  /*fa20*/  LOP3.LUT R153, R209, 0x100, RZ, 0xc0, !PT ;  /* 0x00000100d1997812 */ /* 0x000fe200078ec0ff */
[----:B------:R-:W-:Y:S01]  /*fa30*/  IMAD.X R101, R94, 0x1, R229, P0 ;  /* 0x000000015e657824 */ /* 0x000fe200000e06e5 */
[----:B------:R-:W-:Y:S01]  /*fa40*/  LOP3.LUT R213, R150, 0x8, RZ, 0xc0, !PT ;  /* 0x0000000896d57812 */ /* 0x000fe200078ec0ff */
[----:B------:R-:W-:Y:S01]  /*fa50*/  @!P2 IMAD.MOV.U32 R92, RZ, RZ, R100 ;  /* 0x000000ffff5ca224 */ /* 0x000fe200078e0064 */
[----:B------:R-:W-:Y:S01]  /*fa60*/  @!P2 IADD3 R98, P0, PT, R100, R95, RZ ;  /* 0x0000005f6462a210 */ /* 0x000fe20007f1e0ff */
[----:B------:R-:W-:Y:S01]  /*fa70*/  @!P2 IMAD.MOV.U32 R93, RZ, RZ, R101 ;  /* 0x000000ffff5da224 */ /* 0x000fe200078e0065 */
[CC--:B------:R-:W-:Y:S01]  /*fa80*/  @!P2 LEA R102, P4, R216.reuse, R100.reuse, 0x7 ;  /* 0x00000064d866a211 */ /* 0x0c0fe200078838ff */
[----:B------:R-:W-:Y:S01]  /*fa90*/  @!P2 IMAD R99, R217, 0x180, RZ ;  /* 0x00000180d963a824 */ /* 0x000fe200078e02ff */
[----:B-1----:R-:W-:Y:S01]  /*faa0*/  ULEA UR6, UR6, UR7, 0x18 ;  /* 0x0000000706067291 */ /* 0x002fe2000f8ec0ff */
[----:B------:R-:W-:Y:S01]  /*fab0*/  @!P2 IMAD.WIDE.U32 R92, R216, 0x180, R92 ;  /* 0x00000180d85ca825 */ /* 0x000fe200078e005c */
[----:B------:R-:W-:Y:S02]  /*fac0*/  LOP3.LUT R211, R208, 0x8, RZ, 0xc0, !PT ;  /* 0x00000008d0d37812 */ /* 0x000fe400078ec0ff */
[----:B------:R-:W-:Y:S01]  /*fad0*/  LOP3.LUT R209, R209, 0x3e00, RZ, 0xc0, !PT ;  /* 0x00003e00d1d17812 */ /* 0x000fe200078ec0ff */
[----:B------:R-:W-:Y:S01]  /*fae0*/  @!P2 IMAD.IADD R93, R99, 0x1, R93 ;  /* 0x00000001635da824 */ /* 0x000fe200078e025d */
[--C-:B------:R-:W-:Y:S01]  /*faf0*/  LOP3.LUT R152, R153, 0x20, R212.reuse, 0xf8, !PT ;  /* 0x0000002099987812 */ /* 0x100fe200078ef8d4 */
[----:B------:R-:W-:Y:S01]  /*fb00*/  IMAD.U32 R210, RZ, RZ, UR6 ;  /* 0x00000006ffd27e24 */ /* 0x000fe2000f8e00ff */
[----:B------:R-:W-:Y:S01]  /*fb10*/  LOP3.LUT R213, R213, 0xc0, R212, 0xf8, !PT ;  /* 0x000000c0d5d57812 */ /* 0x000fe200078ef8d4 */
[----:B------:R-:W-:Y:S01]  /*fb20*/  @!P2 IMAD.MOV.U32 R96, RZ, RZ, R100 ;  /* 0x000000ffff60a224 */ /* 0x000fe200078e0064 */
[----:B------:R-:W-:Y:S01]  /*fb30*/  LOP3.LUT R0, R151, 0x18, RZ, 0xc0, !PT ;  /* 0x0000001897007812 */ /* 0x000fe200078ec0ff */
[----:B------:R-:W-:Y:S01]  /*fb40*/  IMAD R239, R239, 0x2, R210 ;  /* 0x00000002efef7824 */ /* 0x000fe200078e02d2 */
[--C-:B------:R-:W-:Y:S01]  /*fb50*/  LOP3.LUT R211, R211, 0xc0, R212.reuse, 0xf8, !PT ;  /* 0x000000c0d3d37812 */ /* 0x100fe200078ef8d4 */
[----:B------:R-:W-:Y:S01]  /*fb60*/  @!P2 IMAD.MOV.U32 R97, RZ, RZ, R101 ;  /* 0x000000ffff61a224 */ /* 0x000fe200078e0065 */
[----:B------:R-:W-:Y:S01]  /*fb70*/  LOP3.LUT R153, R209, 0x20, R212, 0xf8, !PT ;  /* 0x00000020d1997812 */ /* 0x000fe200078ef8d4 */
[----:B------:R-:W-:Y:S01]  /*fb80*/  @!P2 IMAD.X R99, R101, 0x1, R94, P0 ;  /* 0x000000016563a824 */ /* 0x000fe200000e065e */
[----:B------:R-:W-:Y:S01]  /*fb90*/  @!PT LDS RZ, [RZ] ;  /* 0x00000000fffff984 */ /* 0x000fe20000000800 */
[----:B------:R-:W-:Y:S01]  /*fba0*/  @!PT LDS RZ, [RZ] ;  /* 0x00000000fffff984 */ /* 0x000fe20000000800 */
[----:B------:R-:W-:Y:S01]  /*fbb0*/  @!PT LDS RZ, [RZ] ;  /* 0x00000000fffff984 */ /* 0x000fe20000000800 */
[----:B------:R-:W-:Y:S01]  /*fbc0*/  @!P3 LDGSTS.E.BYPASS.LTC128B.128 [R239+0x5000], desc[UR4][R228.64] ;  /* 0x05000000e4efbfae */ /* 0x000fe2000b981a04 */
[C---:B------:R-:W-:Y:S01]  /*fbd0*/  @!P2 IMAD.WIDE.U32 R96, R216.reuse, 0x140, R96 ;  /* 0x00000140d860a825 */ /* 0x040fe200078e0060 */
[C---:B------:R-:W-:Y:S03]  /*fbe0*/  @!P2 LEA R94, P0, R216.reuse, R100, 0x8 ;  /* 0x00000064d85ea211 */ /* 0x040fe600078040ff */
[----:B------:R-:W-:Y:S01]  /*fbf0*/  @P3 STS.128 [R239+0x5000], RZ ;  /* 0x005000ffef003388 */ /* 0x000fe20000000c00 */
[----:B------:R-:W-:Y:S01]  /*fc00*/  @!P2 IMAD R103, R217, 0x140, RZ ;  /* 0x00000140d967a824 */ /* 0x000fe200078e02ff */
[CC--:B------:R-:W-:Y:S01]  /*fc10*/  @!P2 LEA.HI.X R95, R216.reuse, R101.reuse, R217, 0x8, P0 ;  /* 0x00000065d85fa211 */ /* 0x0c0fe200000f44d9 */
[----:B------:R-:W-:Y:S02]  /*fc20*/  @!P2 IMAD.WIDE.U32 R104, R216, 0xc0, R100 ;  /* 0x000000c0d868a825 */ /* 0x000fe400078e0064 */
[----:B------:R-:W-:Y:S01]  /*fc30*/  @P2 STS.128 [R239+0x5800], RZ ;  /* 0x005800ffef002388 */ /* 0x000fe20000000c00 */
[----:B------:R-:W-:Y:S01]  /*fc40*/  LOP3.LUT P0, RZ, R150, 0x4, RZ, 0xc0, !PT ;  /* 0x0000000496ff7812 */ /* 0x000fe2000780c0ff */
[----:B------:R-:W-:Y:S03]  /*fc50*/  @!P2 IMAD.IADD R97, R103, 0x1, R97 ;  /* 0x000000016761a824 */ /* 0x000fe600078e0261 */
[----:B------:R-:W-:Y:S01]  /*fc60*/  @!PT LDS RZ, [RZ] ;  /* 0x00000000fffff984 */ /* 0x000fe20000000800 */
[----:B------:R-:W-:Y:S01]  /*fc70*/  @!PT LDS RZ, [RZ] ;  /* 0x00000000fffff984 */ /* 0x000fe20000000800 */
[----:B------:R-:W-:Y:S01]  /*fc80*/  @!PT LDS RZ, [RZ] ;  /* 0x00000000fffff984 */ /* 0x000fe20000000800 */
[----:B------:R-:W-:Y:S01]  /*fc90*/  @!P2 LDGSTS.E.BYPASS.LTC128B.128 [R239+0x5800], desc[UR4][R100.64] ;  /* 0x0580000064efafae */ /* 0x000fe2000b981a04 */
[----:B------:R-:W-:Y:S01]  /*fca0*/  @!P2 LEA.HI.X R103, R216, R101, R217, 0x7, P4 ;  /* 0x00000065d867a211 */ /* 0x000fe200020f3cd9 */
[----:B------:R-:W-:Y:S01]  /*fcb0*/  @!P2 IMAD R107, R217, 0xc0, RZ ;  /* 0x000000c0d96ba824 */ /* 0x000fe200078e02ff */
[----:B------:R-:W-:Y:S02]  /*fcc0*/  LOP3.LUT R213, R152, R213, R0, 0xf6, !PT ;  /* 0x000000d598d57212 */ /* 0x000fe400078ef600 */
[----:B------:R-:W-:Y:S01]  /*fcd0*/  @P2 STS.128 [R239+0x6000], RZ ;  /* 0x006000ffef002388 */ /* 0x000fe20000000c00 */
[----:B------:R-:W-:Y:S01]  /*fce0*/  LOP3.LUT R211, R211, R0, RZ, 0x3c, !PT ;  /* 0x00000000d3d37212 */ /* 0x000fe200078e3cff */
[----:B------:R-:W-:Y:S01]  /*fcf0*/  @!P2 IMAD.IADD R105, R107, 0x1, R105 ;  /* 0x000000016b69a824 */ /* 0x000fe200078e0269 */
[----:B------:R-:W-:Y:S02]  /*fd00*/  LOP3.LUT R0, R153, 0x100, R212, 0xf8, !PT ;  /* 0x0000010099007812 */ /* 0x000fe400078ef8d4 */
[----:B------:R-:W-:Y:S01]  /*fd10*/  @!PT LDS RZ, [RZ] ;  /* 0x00000000fffff984 */ /* 0x000fe20000000800 */
[----:B------:R-:W-:Y:S01]  /*fd20*/  @!PT LDS RZ, [RZ] ;  /* 0x00000000fffff984 */ /* 0x000fe20000000800 */
[----:B------:R-:W-:Y:S01]  /*fd30*/  @!PT LDS RZ, [RZ] ;  /* 0x00000000fffff984 */ /* 0x000fe20000000800 */
[----:B------:R-:W-:Y:S01]  /*fd40*/  @!P2 LDGSTS.E.BYPASS.LTC128B.128 [R239+0x6000], desc[UR4][R98.64] ;  /* 0x0600000062efafae */ /* 0x000fe2000b981a04 */
[--C-:B------:R-:W-:Y:S01]  /*fd50*/  IMAD R213, R213, 0x2, R210.reuse ;  /* 0x00000002d5d57824 */ /* 0x100fe200078e02d2 */
[----:B------:R-:W-:Y:S03]  /*fd60*/  SEL R192, R192, 0xffffffe0, !P0 ;  /* 0xffffffe0c0c07807 */ /* 0x000fe60004000000 */
[----:B------:R-:W-:Y:S01]  /*fd70*/  @P2 STS.128 [R239+0x6800], RZ ;  /* 0x006800ffef002388 */ /* 0x000fe20000000c00 */
[----:B------:R-:W-:Y:S02]  /*fd80*/  LOP3.LUT R153, R0, R211, RZ, 0xfc, !PT ;  /* 0x000000d300997212 */ /* 0x000fe400078efcff */
[----:B------:R-:W-:Y:S02]  /*fd90*/  ISETP.GT.AND P4, PT, R234, R225, PT ;  /* 0x000000e1ea00720c */ /* 0x000fe40003f84270 */
[----:B------:R-:W-:Y:S01]  /*fda0*/  @!PT LDS RZ, [RZ] ;  /* 0x00000000fffff984 */ /* 0x000fe20000000800 */
[----:B------:R-:W-:Y:S01]  /*fdb0*/  @!PT LDS RZ, [RZ] ;  /* 0x00000000fffff984 */ /* 0x000fe20000000800 */
[----:B------:R-:W-:Y:S01]  /*fdc0*/  @!PT LDS RZ, [RZ] ;  /* 0x00000000fffff984 */ /* 0x000fe20000000800 */
[----:B------:R-:W-:Y:S01]  /*fdd0*/  @!P2 LDGSTS.E.BYPASS.LTC128B.128 [R239+0x6800], desc[UR4][R102.64] ;  /* 0x0680000066efafae */ /* 0x000fe2000b981a04 */
[----:B------:R-:W-:Y:S04]  /*fde0*/  IMAD R0, R153, 0x2, R210 ;  /* 0x0000000299007824 */ /* 0x000fe800078e02d2 */
[----:B------:R-:W-:Y:S01]  /*fdf0*/  @P2 STS.128 [R239+0x7000], RZ ;  /* 0x007000ffef002388 */ /* 0x000fe20000000c00 */
[----:B------:R-:W-:Y:S04]  /*fe00*/  IMAD.IADD R200, R0, 0x1, R192 ;  /* 0x0000000100c87824 */ /* 0x000fe800078e02c0 */
        /* <DEDUP_REMOVED lines=124> */
[----:B------:R-:W-:Y:S01]  /*105d0*/  BSSY.RECONVERGENT B0, `(.L_x_1643) ;  /* 0x000004d000007945 */ /* 0x000fe20003800200 */
[----:B------:R-:W-:Y:S02]  /*105e0*/  SHF.L.U64.HI R152, R214, 0x6, R215 ;  /* 0x00000006d6987819 */ /* 0x000fe400000102d7 */
        /* <DEDUP_REMOVED lines=12> */
[----:B------:R-:W-:Y:S01]  /*106b0*/  IMAD.SHL.U32 R154, R234, 0x100, RZ ;  /* 0x00000100ea9a7824 */ /* 0x000fe200078e00ff */
[----:B------:R-:W2:Y:S04]  /*106c0*/  LD.E R161, desc[UR4][R2.64+0x170] ;  /* 0x0001700402a17980 */ /* 0x000ea8000c101900 */
[----:B------:R-:W-:Y:S01]  /*106d0*/  IADD3 R159, PT, PT, R154, -0x100, RZ ;  /* 0xffffff009a9f7810 */ /* 0x000fe20007ffe0ff */
[----:B------:R-:W3:Y:S03]  /*106e0*/  LD.E.64 R164, desc[UR4][R2.64+0x20] ;  /* 0x0000200402a47980 */ /* 0x000ee6000c101b00 */
[----:B------:R-:W-:Y:S02]  /*106f0*/  IABS R155, R159 ;  /* 0x0000009f009b7213 */ /* 0x000fe40000000000 */
        /* <DEDUP_REMOVED lines=10> */
[--C-:B-1----:R-:W-:Y:S02]  /*107a0*/  IMAD.MOV R160, RZ, RZ, -R163.reuse ;  /* 0x000000ffffa07224 */ /* 0x102fe400078e0aa3 */
[----:B------:R-:W-:Y:S02]  /*107b0*/  IMAD.MOV.U32 R162, RZ, RZ, RZ ;  /* 0x000000ffffa27224 */ /* 0x000fe400078e00ff */
[----:B------:R-:W-:Y:S04]  /*107c0*/  IMAD R160, R160, R157, RZ ;  /* 0x0000009da0a07224 */ /* 0x000fe800078e02ff */
[----:B------:R-:W-:Y:S06]  /*107d0*/  IMAD.HI.U32 R160, R163, R160, R162 ;  /* 0x000000a0a3a07227 */ /* 0x000fec00078e00a2 */
[----:B------:R-:W-:Y:S04]  /*107e0*/  IMAD.HI.U32 R158, R160, R155, RZ ;  /* 0x0000009ba09e7227 */ /* 0x000fe800078e00ff */
[----:B------:R-:W-:Y:S02]  /*107f0*/  IMAD R155, R158, R156, R155 ;  /* 0x0000009c9e9b7224 */ /* 0x000fe400078e029b */
        /* <DEDUP_REMOVED lines=17> */
[C---:B------:R-:W-:Y:S02]  /*10910*/  SEL R157, R0.reuse, R158, !P6 ;  /* 0x0000009e009d7207 */ /* 0x040fe40007000000 */
[----:B------:R-:W2:Y:S01]  /*10920*/  LD.E.64 R158, desc[UR4][R2.64+0x38] ;  /* 0x00003804029e7980 */ /* 0x000ea2000c101b00 */
        /* <DEDUP_REMOVED lines=23> */
.L_x_1644:
[----:B------:R-:W-:Y:S05]  /*10aa0*/  BSYNC.RECONVERGENT B0 ;  /* 0x0000000000007941 */ /* 0x000fea0003800200 */
.L_x_1643:
[----:B------:R-:W-:Y:S01]  /*10ab0*/  @!PT LDS RZ, [RZ] ;  /* 0x00000000fffff984 */ /* 0x000fe20000000800 */
[----:B------:R-:W-:Y:S01]  /*10ac0*/  @!PT LDS RZ, [RZ] ;  /* 0x00000000fffff984 */ /* 0x000fe20000000800 */
[----:B------:R-:W-:Y:S01]  /*10ad0*/  @!PT LDS RZ, [RZ] ;  /* 0x00000000fffff984 */ /* 0x000fe20000000800 */
[----:B------:R1:W-:Y:S01]  /*10ae0*/  @!P3 LDGSTS.E.BYPASS.LTC128B.128 [R239+0x1000], desc[UR4][R226.64] ;  /* 0x01000000e2efbfae */ /* 0x0003e2000b981a04 */
[----:B------:R-:W-:Y:S01]  /*10af0*/  IADD3 R154, P4, PT, R153, R226, RZ ;  /* 0x000000e2999a7210 */ /* 0x000fe20007f9e0ff */
[----:B------:R-:W-:Y:S01]  /*10b00*/  @!P2 IMAD R0, R215, 0xc0, RZ ;  /* 0x000000c0d700a824 */ /* 0x000fe200078e02ff */
[----:B------:R-:W-:Y:S01]  /*10b10*/  SHF.L.U32 R219, R150, 0x3, RZ ;  /* 0x0000000396db7819 */ /* 0x000fe200000006ff */
[----:B------:R1:W-:Y:S01]  /*10b20*/  @P3 STS.128 [R239+0x1000], RZ ;  /* 0x001000ffef003388 */ /* 0x0003e20000000c00 */
[-C--:B------:R-:W-:Y:S01]  /*10b30*/  @!P2 MOV R158, R154.reuse ;  /* 0x0000009a009ea202 */ /* 0x080fe20000000f00 */
[----:B------:R-:W-:Y:S01]  /*10b40*/  IMAD.X R155, R152, 0x1, R227, P4 ;  /* 0x00000001989b7824 */ /* 0x000fe200020e06e3 */
[----:B------:R-:W-:Y:S01]  /*10b50*/  @!P2 IADD3 R156, P4, PT, R154, R153, RZ ;  /* 0x000000999a9ca210 */ /* 0x000fe20007f9e0ff */
[----:B------:R1:W-:Y:S01]  /*10b60*/  @P2 STS.128 [R239+0x1800], RZ ;  /* 0x001800ffef002388 */ /* 0x0003e20000000c00 */
[-C--:B------:R-:W-:Y:S01]  /*10b70*/  @!P2 MOV R160, R154.reuse ;  /* 0x0000009a00a0a202 */ /* 0x080fe20000000f00 */
[C---:B------:R-:W-:Y:S01]  /*10b80*/  @!P2 IMAD.WIDE.U32 R162, R214.reuse, 0xc0, R154 ;  /* 0x000000c0d6a2a825 */ /* 0x040fe200078e009a */
[----:B------:R-:W-:Y:S01]  /*10b90*/  LOP3.LUT R236, R219, 0x1f20, RZ, 0xc0, !PT ;  /* 0x00001f20dbec7812 */ /* 0x000fe200078ec0ff */
[----:B------:R-:W-:Y:S01]  /*10ba0*/  @!PT LDS RZ, [RZ] ;  /* 0x00000000fffff984 */ /* 0x000fe20000000800 */
[----:B------:R-:W-:Y:S01]  /*10bb0*/  @!PT LDS RZ, [RZ] ;  /* 0x00000000fffff984 */ /* 0x000fe20000000800 */
[----:B------:R-:W-:Y:S01]  /*10bc0*/  @!PT LDS RZ, [RZ] ;  /* 0x00000000fffff984 */ /* 0x000fe20000000800 */
[----:B------:R1:W-:Y:S02]  /*10bd0*/  @!P2 LDGSTS.E.BYPASS.LTC128B.128 [R239+0x1800], desc[UR4][R154.64] ;  /* 0x018000009aefafae */ /* 0x0003e4000b981a04 */
[----:B------:R-:W-:Y:S01]  /*10be0*/  @!P2 IMAD.X R157, R155, 0x1, R152, P4 ;  /* 0x000000019b9da824 */ /* 0x000fe200020e0698 */
[-C--:B------:R-:W-:Y:S01]  /*10bf0*/  @!P2 LEA R164, P4, R214, R154.reuse, 0x7 ;  /* 0x0000009ad6a4a211 */ /* 0x080fe200078838ff */
[----:B------:R1:W-:Y:S01]  /*10c00*/  @P2 STS.128 [R239+0x2000], RZ ;  /* 0x002000ffef002388 */ /* 0x0003e20000000c00 */
[----:B------:R-:W-:Y:S01]  /*10c10*/  @!P2 IADD3 R163, PT, PT, R0, R163, RZ ;  /* 0x000000a300a3a210 */ /* 0x000fe20007ffe0ff */
[----:B------:R-:W-:Y:S01]  /*10c20*/  @!P2 IMAD.MOV.U32 R159, RZ, RZ, R155 ;  /* 0x000000ffff9fa224 */ /* 0x000fe200078e009b */
[C---:B------:R-:W-:Y:S01]  /*10c30*/  @!P2 LEA.HI.X R165, R214.reuse, R155, R215, 0x7, P4 ;  /* 0x0000009bd6a5a211 */ /* 0x040fe200020f3cd7 */
[----:B------:R-:W-:Y:S01]  /*10c40*/  @!PT LDS RZ, [RZ] ;  /* 0x00000000fffff984 */ /* 0x000fe20000000800 */
[----:B------:R-:W-:Y:S01]  /*10c50*/  @!PT LDS RZ, [RZ] ;  /* 0x00000000fffff984 */ /* 0x000fe20000000800 */
[----:B------:R-:W-:Y:S01]  /*10c60*/  @!PT LDS RZ, [RZ] ;  /* 0x00000000fffff984 */ /* 0x000fe20000000800 */
[----:B------:R1:W-:Y:S01]  /*10c70*/  @!P2 LDGSTS.E.BYPASS.LTC128B.128 [R239+0x2000], desc[UR4][R156.64] ;  /* 0x020000009cefafae */ /* 0x0003e2000b981a04 */
[C---:B------:R-:W-:Y:S02]  /*10c80*/  @!P2 IMAD R152, R215.reuse, 0x180, RZ ;  /* 0x00000180d798a824 */ /* 0x040fe400078e02ff */
[----:B------:R-:W-:Y:S01]  /*10c90*/  @!P2 IMAD.WIDE.U32 R158, R214, 0x180, R158 ;  /* 0x00000180d69ea825 */ /* 0x000fe200078e009e */
[----:B------:R1:W-:Y:S03]  /*10ca0*/  @P2 STS.128 [R239+0x2800], RZ ;  /* 0x002800ffef002388 */ /* 0x0003e60000000c00 */
[----:B------:R-:W-:Y:S01]  /*10cb0*/  @!P2 IMAD.MOV.U32 R161, RZ, RZ, R155 ;  /* 0x000000ffffa1a224 */ /* 0x000fe200078e009b */
[----:B------:R-:W-:Y:S01]  /*10cc0*/  @!PT LDS RZ, [RZ] ;  /* 0x00000000fffff984 */ /* 0x000fe20000000800 */
[----:B------:R-:W-:Y:S01]  /*10cd0*/  @!PT LDS RZ, [RZ] ;  /* 0x00000000fffff984 */ /* 0x000fe20000000800 */
[----:B------:R-:W-:Y:S01]  /*10ce0*/  @!PT LDS RZ, [RZ] ;  /* 0x00000000fffff984 */ /* 0x000fe20000000800 */
[----:B------:R1:W-:Y:S01]  /*10cf0*/  @!P2 LDGSTS.E.BYPASS.LTC128B.128 [R239+0x2800], desc[UR4][R164.64] ;  /* 0x02800000a4efafae */ /* 0x0003e2000b981a04 */
[----:B------:R-:W-:Y:S01]  /*10d00*/  @!P2 IADD3 R159, PT, PT, R152, R159, RZ ;  /* 0x0000009f989fa210 */ /* 0x000fe20007ffe0ff */
[----:B------:R-:W-:Y:S01]  /*10d10*/  @!P2 IMAD R153, R215, 0x140, RZ ;  /* 0x00000140d799a824 */ /* 0x000fe200078e02ff */
[C---:B------:R-:W-:Y:S01]  /*10d20*/  @!P2 LEA R152, P3, R214.reuse, R154, 0x8 ;  /* 0x0000009ad698a211 */ /* 0x040fe200078640ff */
[----:B------:R1:W-:Y:S01]  /*10d30*/  @P2 STS.128 [R239+0x3000], RZ ;  /* 0x003000ffef002388 */ /* 0x0003e20000000c00 */
[C---:B------:R-:W-:Y:S03]  /*10d40*/  @!P2 IMAD.WIDE.U32 R160, R214.reuse, 0x140, R160 ;  /* 0x00000140d6a0a825 */ /* 0x040fe600078e00a0 */
[----:B------:R-:W-:Y:S01]  /*10d50*/  @!PT LDS RZ, [RZ] ;  /* 0x00000000fffff984 */ /* 0x000fe20000000800 */
[----:B------:R-:W-:Y:S01]  /*10d60*/  @!PT LDS RZ, [RZ] ;  /* 0x00000000fffff984 */ /* 0x000fe20000000800 */
[----:B------:R-:W-:Y:S01]  /*10d70*/  @!PT LDS RZ, [RZ] ;  /* 0x00000000fffff984 */ /* 0x000fe20000000800 */
[----:B------:R1:W-:Y:S01]  /*10d80*/  @!P2 LDGSTS.E.BYPASS.LTC128B.128 [R239+0x3000], desc[UR4][R162.64] ;  /* 0x03000000a2efafae */ /* 0x0003e2000b981a04 */
[----:B------:R-:W-:Y:S01]  /*10d90*/  @!P2 IMAD.IADD R161, R153, 0x1, R161 ;  /* 0x0000000199a1a824 */ /* 0x000fe200078e02a1 */
[----:B------:R-:W-:Y:S02]  /*10da0*/  @!P2 LEA.HI.X R153, R214, R155, R215, 0x8, P3 ;  /* 0x0000009bd699a211 */ /* 0x000fe400018f44d7 */
        /* <DEDUP_REMOVED lines=16> */
.L_x_1642:
[----:B------:R-:W-:Y:S05]  /*10eb0*/  BSYNC.RECONVERGENT B1 ;  /* 0x0000000000017941 */ /* 0x000fea0003800200 */
.L_x_1641:
[----:B-1----:R-:W-:Y:S01]  /*10ec0*/  LOP3.LUT R153, R211, 0x120, R212, 0xf8, !PT ;  /* 0x00000120d3997812 */ /* 0x002fe200078ef8d4 */
[----:B------:R-:W-:Y:S04]  /*10ed0*/  IMAD.SHL.U32 R204, R150, 0x2, RZ ;  /* 0x0000000296cc7824 */ /* 0x000fe800078e00ff */
[----:B------:R-:W-:Y:S01]  /*10ee0*/  IMAD R153, R153, 0x2, R210 ;  /* 0x0000000299997824 */ /* 0x000fe200078e02d2 */
[----:B------:R-:W-:Y:S03]  /*10ef0*/  LOP3.LUT R204, R204, 0x6, RZ, 0xc0, !PT ;  /* 0x00000006cccc7812 */ /* 0x000fe600078ec0ff */
[C---:B------:R-:W-:Y:S02]  /*10f00*/  VIADD R0, R153.reuse, 0x5000 ;  /* 0x0000500099007836 */ /* 0x040fe40000000000 */
[----:B------:R-:W-:Y:S02]  /*10f10*/  IMAD R180, R234, 0x100, R204 ;  /* 0x00000100eab47824 */ /* 0x000fe400078e02cc */
[----:B------:R-:W-:Y:S02]  /*10f20*/  VIADD R152, R153, 0x5020 ;  /* 0x0000502099987836 */ /* 0x000fe40000000000 */
[C---:B------:R-:W-:Y:S01]  /*10f30*/  VIADD R178, R180.reuse, 0x1 ;  /* 0x00000001b4b27836 */ /* 0x040fe20000000000 */
[-C--:B------:R-:W-:Y:S01]  /*10f40*/  ISETP.GE.AND P4, PT, R180, R223.reuse, PT ;  /* 0x000000dfb400720c */ /* 0x080fe20003f86270 */
[----:B------:R-:W-:Y:S01]  /*10f50*/  @P0 VIADD R152, R0, 0xffffffe0 ;  /* 0xffffffe000980836 */ /* 0x000fe20000000000 */
[CC--:B------:R-:W-:Y:S01]  /*10f60*/  ISETP.GE.AND P0, PT, R180.reuse, R224.reuse, PT ;  /* 0x000000e0b400720c */ /* 0x0c0fe20003f06270 */
[----:B------:R-:W-:Y:S01]  /*10f70*/  VIADD R176, R180, 0x8 ;  /* 0x00000008b4b07836 */ /* 0x000fe20000000000 */
[-C--:B------:R-:W-:Y:S01]  /*10f80*/  ISETP.GE.AND P6, PT, R178, R224.reuse, PT ;  /* 0x000000e0b200720c */ /* 0x080fe20003fc6270 */
[----:B------:R-:W-:Y:S01]  /*10f90*/  VIADD R172, R180, 0x11 ;  /* 0x00000011b4ac7836 */ /* 0x000fe20000000000 */
[----:B------:R-:W-:Y:S01]  /*10fa0*/  FSEL R4, R4, -INF , P0 ;  /* 0xff80000004047808 */ /* 0x000fe20000000000 */
[----:B------:R-:W-:Y:S01]  /*10fb0*/  VIADD R174, R180, 0x9 ;  /* 0x00000009b4ae7836 */ /* 0x000fe20000000000 */
[-C--:B------:R-:W-:Y:S01]  /*10fc0*/  ISETP.GE.AND P5, PT, R176, R224.reuse, PT ;  /* 0x000000e0b000720c */ /* 0x080fe20003fa6270 */
[----:B------:R-:W-:Y:S01]  /*10fd0*/  VIADD R170, R180, 0x18 ;  /* 0x00000018b4aa7836 */ /* 0x000fe20000000000 */
[-C--:B------:R-:W-:Y:S01]  /*10fe0*/  ISETP.GE.AND P0, PT, R172, R224.reuse, PT ;  /* 0x000000e0ac00720c */ /* 0x080fe20003f06270 */
[----:B------:R-:W-:Y:S01]  /*10ff0*/  VIADD R173, R180, 0x10 ;  /* 0x00000010b4ad7836 */ /* 0x000fe20000000000 */
[-C--:B------:R-:W-:Y:S01]  /*11000*/  ISETP.GE.AND P3, PT, R174, R224.reuse, PT ;  /* 0x000000e0ae00720c */ /* 0x080fe20003f66270 */
[C---:B------:R-:W-:Y:S01]  /*11010*/  VIADD R168, R180.reuse, 0x19 ;  /* 0x00000019b4a87836 */ /* 0x040fe20000000000 */
[----:B------:R-:W-:Y:S01]  /*11020*/  FSEL R172, R5, -INF , P6 ;  /* 0xff80000005ac7808 */ /* 0x000fe20003000000 */
[----:B------:R-:W-:Y:S01]  /*11030*/  VIADD R162, R180, 0x20 ;  /* 0x00000020b4a27836 */ /* 0x000fe20000000000 */
[-C--:B------:R-:W-:Y:S01]  /*11040*/  ISETP.GE.AND P6, PT, R170, R224.reuse, PT ;  /* 0x000000e0aa00720c */ /* 0x080fe20003fc6270 */
[----:B------:R-:W-:Y:S01]  /*11050*/  VIADD R212, R180, 0x28 ;  /* 0x00000028b4d47836 */ /* 0x000fe20000000000 */
[----:B------:R-:W-:Y:S01]  /*11060*/  FSEL R170, R8, -INF , P5 ;  /* 0xff80000008aa7808 */ /* 0x000fe20002800000 */
[C---:B------:R-:W-:Y:S01]  /*11070*/  VIADD R211, R180.reuse, 0x29 ;  /* 0x00000029b4d37836 */ /* 0x040fe20000000000 */
[-C--:B------:R-:W-:Y:S01]  /*11080*/  ISETP.GE.AND P2, PT, R173, R224.reuse, PT ;  /* 0x000000e0ad00720c */ /* 0x080fe20003f46270 */
[----:B------:R-:W-:Y:S01]  /*11090*/  VIADD R175, R180, 0xc0 ;  /* 0x000000c0b4af7836 */ /* 0x000fe20000000000 */
[-C--:B------:R-:W-:Y:S01]  /*110a0*/  ISETP.GE.AND P5, PT, R168, R224.reuse, PT ;  /* 0x000000e0a800720c */ /* 0x080fe20003fa6270 */
[C---:B------:R-:W-:Y:S01]  /*110b0*/  VIADD R252, R180.reuse, 0x30 ;  /* 0x00000030b4fc7836 */ /* 0x040fe20000000000 */
[----:B------:R-:W-:Y:S01]  /*110c0*/  FSEL R173, R9, -INF , P3 ;  /* 0xff80000009ad7808 */ /* 0x000fe20001800000 */
[----:B------:R-:W-:Y:S01]  /*110d0*/  VIADD R161, R180, 0xe1 ;  /* 0x000000e1b4a17836 */ /* 0x000fe20000000000 */
[-C--:B------:R-:W-:Y:S01]  /*110e0*/  ISETP.GE.AND P3, PT, R162, R224.reuse, PT ;  /* 0x000000e0a200720c */ /* 0x080fe20003f66270 */
[C---:B------:R-:W-:Y:S01]  /*110f0*/  VIADD R158, R180.reuse, 0xf0 ;  /* 0x000000f0b49e7836 */ /* 0x040fe20000000000 */
[----:B------:R-:W-:Y:S01]  /*11100*/  FSEL R174, R13, -INF , P0 ;  /* 0xff8000000dae7808 */ /* 0x000fe20000000000 */
[----:B------:R-:W-:Y:S01]  /*11110*/  VIADD R203, R180, 0x59 ;  /* 0x00000059b4cb7836 */ /* 0x000fe20000000000 */
[----:B------:R-:W-:Y:S01]  /*11120*/  FSEL R16, R16, -INF , P6 ;  /* 0xff80000010107808 */ /* 0x000fe20003000000 */
[----:B------:R-:W-:Y:S01]  /*11130*/  VIADD R251, R180, 0x31 ;  /* 0x00000031b4fb7836 */ /* 0x000fe20000000000 */
[-C--:B------:R-:W-:Y:S01]  /*11140*/  ISETP.GE.AND P0, PT, R212, R224.reuse, PT ;  /* 0x000000e0d400720c */ /* 0x080fe20003f06270 */
[C---:B------:R-:W-:Y:S01]  /*11150*/  VIADD R156, R180.reuse, 0x21 ;  /* 0x00000021b49c7836 */ /* 0x040fe20000000000 */
[-C--:B------:R-:W-:Y:S01]  /*11160*/  ISETP.GE.AND P6, PT, R211, R224.reuse, PT ;  /* 0x000000e0d300720c */ /* 0x080fe20003fc6270 */
[C---:B------:R-:W-:Y:S01]  /*11170*/  VIADD R249, R180.reuse, 0x39 ;  /* 0x00000039b4f97836 */ /* 0x040fe20000000000 */
[----:B------:R-:W-:Y:S01]  /*11180*/  FSEL R17, R17, -INF , P5 ;  /* 0xff80000011117808 */ /* 0x000fe20002800000 */
[----:B------:R-:W-:Y:S01]  /*11190*/  VIADD R248, R180, 0x40 ;  /* 0x00000040b4f87836 */ /* 0x000fe20000000000 */
[-C--:B------:R-:W-:Y:S01]  /*111a0*/  ISETP.GE.AND P5, PT, R252, R224.reuse, PT ;  /* 0x000000e0fc00720c */ /* 0x080fe20003fa6270 */
[----:B------:R-:W-:Y:S01]  /*111b0*/  VIADD R246, R180, 0x41 ;  /* 0x00000041b4f67836 */ /* 0x000fe20000000000 */
[----:B------:R-:W-:Y:S01]  /*111c0*/  FSEL R8, R12, -INF , P2 ;  /* 0xff8000000c087808 */ /* 0x000fe20001000000 */
[----:B------:R-:W-:Y:S01]  /*111d0*/  VIADD R199, R180, 0x69 ;  /* 0x00000069b4c77836 */ /* 0x000fe20000000000 */
[----:B------:R-:W-:Y:S01]  /*111e0*/  FSEL R168, R20, -INF , P3 ;  /* 0xff80000014a87808 */ /* 0x000fe20001800000 */
[----:B------:R-:W-:Y:S01]  /*111f0*/  VIADD R198, R180, 0x70 ;  /* 0x00000070b4c67836 */ /* 0x000fe20000000000 */
[-C--:B------:R-:W-:Y:S01]  /*11200*/  ISETP.GE.AND P2, PT, R156, R224.reuse, PT ;  /* 0x000000e09c00720c */ /* 0x080fe20003f46270 */
[C---:B------:R-:W-:Y:S01]  /*11210*/  VIADD R193, R180.reuse, 0x81 ;  /* 0x00000081b4c17836 */ /* 0x040fe20000000000 */
[-C--:B------:R-:W-:Y:S01]  /*11220*/  ISETP.GE.AND P3, PT, R251, R224.reuse, PT ;  /* 0x000000e0fb00720c */ /* 0x080fe20003f66270 */
[----:B------:R-:W-:Y:S01]  /*11230*/  VIADD R196, R180, 0x78 ;  /* 0x00000078b4c47836 */ /* 0x000fe20000000000 */
[----:B------:R-:W-:Y:S01]  /*11240*/  FSEL R13, R24, -INF , P0 ;  /* 0xff800000180d7808 */ /* 0x000fe20000000000 */
[C---:B------:R-:W-:Y:S01]  /*11250*/  VIADD R185, R180.reuse, 0xa1 ;  /* 0x000000a1b4b97836 */ /* 0x040fe20000000000 */
[----:B------:R-:W-:Y:S01]  /*11260*/  FSEL R178, R25, -INF , P6 ;  /* 0xff80000019b27808 */ /* 0x000fe20003000000 */
[C---:B------:R-:W-:Y:S01]  /*11270*/  VIADD R244, R180.reuse, 0x48 ;  /* 0x00000048b4f47836 */ /* 0x040fe20000000000 */
[-C--:B------:R-:W-:Y:S01]  /*11280*/  ISETP.GE.AND P0, PT, R249, R224.reuse, PT ;  /* 0x000000e0f900720c */ /* 0x080fe20003f06270 */
[----:B------:R-:W-:Y:S01]  /*11290*/  VIADD R250, R180, 0x38 ;  /* 0x00000038b4fa7836 */ /* 0x000fe20000000000 */
[-C--:B------:R-:W-:Y:S01]  /*112a0*/  ISETP.GE.AND P6, PT, R248, R224.reuse, PT ;  /* 0x000000e0f800720c */ /* 0x080fe20003fc6270 */
[----:B------:R-:W-:Y:S01]  /*112b0*/  VIADD R207, R180, 0x50 ;  /* 0x00000050b4cf7836 */ /* 0x000fe20000000000 */
[----:B------:R-:W-:Y:S01]  /*112c0*/  FSEL R12, R28, -INF , P5 ;  /* 0xff8000001c0c7808 */ /* 0x000fe20002800000 */
[----:B------:R-:W-:Y:S01]  /*112d0*/  VIADD R206, R180, 0x51 ;  /* 0x00000051b4ce7836 */ /* 0x000fe20000000000 */
[-C--:B------:R-:W-:Y:S01]  /*112e0*/  ISETP.GE.AND P5, PT, R246, R224.reuse, PT ;  /* 0x000000e0f600720c */ /* 0x080fe20003fa6270 */
[C---:B------:R-:W-:Y:S01]  /*112f0*/  VIADD R205, R180.reuse, 0x58 ;  /* 0x00000058b4cd7836 */ /* 0x040fe20000000000 */
[----:B------:R-:W-:Y:S01]  /*11300*/  FSEL R21, R21, -INF , P2 ;  /* 0xff80000015157808 */ /* 0x000fe20001000000 */
[C---:B------:R-:W-:Y:S01]  /*11310*/  VIADD R167, R180.reuse, 0xc9 ;  /* 0x000000c9b4a77836 */ /* 0x040fe20000000000 */
[----:B------:R-:W-:Y:S01]  /*11320*/  FSEL R156, R29, -INF , P3 ;  /* 0xff8000001d9c7808 */ /* 0x000fe20001800000 */
[----:B------:R-:W-:Y:S01]  /*11330*/  VIADD R0, R180, 0xf9 ;  /* 0x000000f9b4007836 */ /* 0x000fe20000000000 */
[-C--:B------:R-:W-:Y:S01]  /*11340*/  ISETP.GE.AND P2, PT, R250, R224.reuse, PT ;  /* 0x000000e0fa00720c */ /* 0x080fe20003f46270 */
[----:B------:R-:W-:Y:S01]  /*11350*/  VIADD R202, R180, 0x60 ;  /* 0x00000060b4ca7836 */ /* 0x000fe20000000000 */
[-C--:B------:R-:W-:Y:S01]  /*11360*/  ISETP.GE.AND P3, PT, R244, R224.reuse, PT ;  /* 0x000000e0f400720c */ /* 0x080fe20003f66270 */
[C---:B------:R-:W-:Y:S01]  /*11370*/  VIADD R213, R180.reuse, 0x49 ;  /* 0x00000049b4d57836 */ /* 0x040fe20000000000 */
[----:B------:R-:W-:Y:S01]  /*11380*/  FSEL R162, R33, -INF , P0 ;  /* 0xff80000021a27808 */ /* 0x000fe20000000000 */
        /* <DEDUP_REMOVED lines=8> */
[C---:B------:R-:W-:Y:S01]  /*11410*/  VIADD R192, R180.reuse, 0x88 ;  /* 0x00000088b4c07836 */ /* 0x040fe20000000000 */
[-C--:B------:R-:W-:Y:S01]  /*11420*/  ISETP.GE.AND P5, PT, R205, R224.reuse, PT ;  /* 0x000000e0cd00720c */ /* 0x080fe20003fa6270 */
[----:B------:R-:W-:Y:S01]  /*11430*/  VIADD R195, R180, 0x79 ;  /* 0x00000079b4c37836 */ /* 0x000fe20000000000 */
[----:B------:R-:W-:Y:S01]  /*11440*/  FSEL R5, R4, -INF , !P4 ;  /* 0xff80000004057808 */ /* 0x000fe20006000000 */
[----:B------:R-:W-:Y:S01]  /*11450*/  VIADD R187, R180, 0x99 ;  /* 0x00000099b4bb7836 */ /* 0x000fe20000000000 */
[----:B------:R-:W-:Y:S01]  /*11460*/  FSEL R9, R32, -INF , P2 ;  /* 0xff80000020097808 */ /* 0x000fe20001000000 */
[C---:B------:R-:W-:Y:S01]  /*11470*/  VIADD R186, R180.reuse, 0xa0 ;  /* 0x000000a0b4ba7836 */ /* 0x040fe20000000000 */
[-C--:B------:R-:W-:Y:S01]  /*11480*/  ISETP.GE.AND P4, PT, R203, R224.reuse, PT ;  /* 0x000000e0cb00720c */ /* 0x080fe20003f86270 */
[----:B------:R-:W-:Y:S01]  /*11490*/  VIADD R181, R180, 0xb1 ;  /* 0x000000b1b4b57836 */ /* 0x000fe20000000000 */
[----:B------:R-:W-:Y:S01]  /*114a0*/  FSEL R36, R40, -INF , P3 ;  /* 0xff80000028247808 */ /* 0x000fe20001800000 */
[----:B------:R-:W-:Y:S01]  /*114b0*/  VIADD R184, R180, 0xa8 ;  /* 0x000000a8b4b87836 */ /* 0x000fe20000000000 */
        /* <DEDUP_REMOVED lines=9> */
[C---:B------:R-:W-:Y:S01]  /*11550*/  VIADD R169, R180.reuse, 0xc8 ;  /* 0x000000c8b4a97836 */ /* 0x040fe20000000000 */
[-C--:B------:R-:W-:Y:S01]  /*11560*/  ISETP.GE.AND P6, PT, R199, R224.reuse, PT ;  /* 0x000000e0c700720c */ /* 0x080fe20003fc6270 */
[----:B------:R-:W-:Y:S01]  /*11570*/  VIADD R166, R180, 0xd0 ;  /* 0x000000d0b4a67836 */ /* 0x000fe20000000000 */
[----:B------:R-:W-:Y:S01]  /*11580*/  FSEL R48, R48, -INF , P5 ;  /* 0xff80000030307808 */ /* 0x000fe20002800000 */
[----:B------:R-:W-:Y:S01]  /*11590*/  VIADD R164, R180, 0xd8 ;  /* 0x000000d8b4a47836 */ /* 0x000fe20000000000 */
[-C--:B------:R-:W-:Y:S01]  /*115a0*/  ISETP.GE.AND P5, PT, R198, R224.reuse, PT ;  /* 0x000000e0c600720c */ /* 0x080fe20003fa6270 */
[C---:B------:R-:W-:Y:S01]  /*115b0*/  VIADD R155, R180.reuse, 0xd9 ;  /* 0x000000d9b49b7836 */ /* 0x040fe20000000000 */
[----:B------:R-:W-:Y:S01]  /*115c0*/  FSEL R24, R49, -INF , P4 ;  /* 0xff80000031187808 */ /* 0x000fe20002000000 */
[----:B------:R-:W-:Y:S01]  /*115d0*/  VIADD R163, R180, 0xe0 ;  /* 0x000000e0b4a37836 */ /* 0x000fe20000000000 */
[----:B------:R-:W-:Y:S01]  /*115e0*/  FSEL R49, R52, -INF , P3 ;  /* 0xff80000034317808 */ /* 0x000fe20001800000 */
[C---:B------:R-:W-:Y:S01]  /*115f0*/  VIADD R160, R180.reuse, 0xe8 ;  /* 0x000000e8b4a07836 */ /* 0x040fe20000000000 */
[----:B------:R-:W-:Y:S01]  /*11600*/  FSEL R176, R41, -INF , P2 ;  /* 0xff80000029b07808 */ /* 0x000fe20001000000 */
[C---:B------:R-:W-:Y:S01]  /*11610*/  VIADD R159, R180.reuse, 0xe9 ;  /* 0x000000e9b49f7836 */ /* 0x040fe20000000000 */
[-C--:B------:R-:W-:Y:S01]  /*11620*/  ISETP.GE.AND P4, PT, R197, R224.reuse, PT ;  /* 0x000000e0c500720c */ /* 0x080fe20003f86270 */
[----:B------:R-:W-:Y:S01]  /*11630*/  VIADD R157, R180, 0xf1 ;  /* 0x000000f1b49d7836 */ /* 0x000fe20000000000 */
[----:B------:R-:W-:Y:S01]  /*11640*/  FSEL R56, R56, -INF , P0 ;  /* 0xff80000038387808 */ /* 0x000fe20000000000 */
[C---:B------:R-:W-:Y:S01]  /*11650*/  VIADD R154, R180.reuse, 0xf8 ;  /* 0x000000f8b49a7836 */ /* 0x040fe20000000000 */
[----:B------:R-:W-:Y:S01]  /*11660*/  FSEL R52, R57, -INF , P6 ;  /* 0xff80000039347808 */ /* 0x000fe20003000000 */
[----:B------:R-:W-:Y:S01]  /*11670*/  VIADD R191, R180, 0x89 ;  /* 0x00000089b4bf7836 */ /* 0x000fe20000000000 */
[-C--:B------:R-:W-:Y:S01]  /*11680*/  ISETP.GE.AND P2, PT, R201, R224.reuse, PT ;  /* 0x000000e0c900720c */ /* 0x080fe20003f46270 */
[----:B------:R-:W-:Y:S01]  /*11690*/  IMAD.MOV.U32 R4, RZ, RZ, R173 ;  /* 0x000000ffff047224 */ /* 0x000fe200078e00ad */
[-C--:B------:R-:W-:Y:S01]  /*116a0*/  ISETP.GE.AND P0, PT, R194, R224.reuse, PT ;  /* 0x000000e0c200720c */ /* 0x080fe20003f06270 */
[----:B------:R-:W-:Y:S01]  /*116b0*/  IMAD.MOV.U32 R20, RZ, RZ, R170 ;  /* 0x000000ffff147224 */ /* 0x000fe200078e00aa */
        /* <DEDUP_REMOVED lines=11> */
[----:B------:R-:W-:Y:S01]  /*11770*/  IMAD.MOV.U32 R53, RZ, RZ, R168 ;  /* 0x000000ffff357224 */ /* 0x000fe200078e00a8 */
[-C--:B------:R-:W-:Y:S01]  /*11780*/  ISETP.GE.AND P4, PT, R191, R224.reuse, PT ;  /* 0x000000e0bf00720c */ /* 0x080fe20003f86270 */
[----:B------:R-:W-:Y:S01]  /*11790*/  IMAD.MOV.U32 R60, RZ, RZ, R176 ;  /* 0x000000ffff3c7224 */ /* 0x000fe200078e00b0 */
[----:B------:R-:W-:Y:S01]  /*117a0*/  FSEL R45, R68, -INF , P0 ;  /* 0xff800000442d7808 */ /* 0x000fe20000000000 */
[----:B------:R-:W-:Y:S01]  /*117b0*/  IMAD.MOV.U32 R68, RZ, RZ, R48 ;  /* 0x000000ffff447224 */ /* 0x000fe200078e0030 */
[----:B------:R-:W-:Y:S01]  /*117c0*/  FSEL R44, R69, -INF , P6 ;  /* 0xff800000452c7808 */ /* 0x000fe20003000000 */
[----:B------:R-:W-:Y:S01]  /*117d0*/  IMAD.MOV.U32 R57, RZ, RZ, R174 ;  /* 0x000000ffff397224 */ /* 0x000fe200078e00ae */
[-C--:B------:R-:W-:Y:S01]  /*117e0*/  ISETP.GE.AND P2, PT, R195, R224.reuse, PT ;  /* 0x000000e0c300720c */ /* 0x080fe20003f46270 */
[----:B------:R-:W-:Y:S01]  /*117f0*/  IMAD.MOV.U32 R61, RZ, RZ, R17 ;  /* 0x000000ffff3d7224 */ /* 0x000fe200078e0011 */
[----:B------:R-:W-:Y:S01]  /*11800*/  FSEL R41, R64, -INF , P3 ;  /* 0xff80000040297808 */ /* 0x000fe20001800000 */
[----:B------:R-:W-:Y:S01]  /*11810*/  IMAD.MOV.U32 R17, RZ, RZ, R16 ;  /* 0x000000ffff117224 */ /* 0x000fe200078e0010 */
[-C--:B------:R-:W-:Y:S01]  /*11820*/  ISETP.GE.AND P6, PT, R187, R224.reuse, PT ;  /* 0x000000e0bb00720c */ /* 0x080fe20003fc6270 */
[----:B------:R-:W-:Y:S01]  /*11830*/  IMAD.MOV.U32 R16, RZ, RZ, R172 ;  /* 0x000000ffff107224 */ /* 0x000fe200078e00ac */
[-C--:B------:R-:W-:Y:S01]  /*11840*/  ISETP.GE.AND P3, PT, R190, R224.reuse, PT ;  /* 0x000000e0be00720c */ /* 0x080fe20003f66270 */
[----:B------:R-:W-:Y:S01]  /*11850*/  IMAD.MOV.U32 R64, RZ, RZ, R178 ;  /* 0x000000ffff407224 */ /* 0x000fe200078e00b2 */
[----:B------:R-:W-:Y:S02]  /*11860*/  FSEL R48, R72, -INF , P5 ;  /* 0xff80000048307808 */ /* 0x000fe40002800000 */
[-C--:B------:R-:W-:Y:S02]  /*11870*/  ISETP.GE.AND P0, PT, R188, R224.reuse, PT ;  /* 0x000000e0bc00720c */ /* 0x080fe40003f06270 */
[-C--:B------:R-:W-:Y:S02]  /*11880*/  ISETP.GE.AND P5, PT, R186, R224.reuse, PT ;  /* 0x000000e0ba00720c */ /* 0x080fe40003fa6270 */
[----:B------:R-:W-:Y:S01]  /*11890*/  FSEL R180, R73, -INF , P4 ;  /* 0xff80000049b47808 */ /* 0x000fe20002000000 */
[----:B------:R-:W-:Y:S01]  /*118a0*/  IMAD.MOV.U32 R73, RZ, RZ, R21 ;  /* 0x000000ffff497224 */ /* 0x000fe200078e0015 */
[----:B------:R-:W-:Y:S02]  /*118b0*/  FSEL R40, R65, -INF , P2 ;  /* 0xff80000041287808 */ /* 0x000fe40001000000 */
[-C--:B------:R-:W-:Y:S02]  /*118c0*/  ISETP.GE.AND P4, PT, R185, R224.reuse, PT ;  /* 0x000000e0b900720c */ /* 0x080fe40003f86270 */
[----:B------:R-:W-:Y:S01]  /*118d0*/  FSEL R174, R81, -INF , P6 ;  /* 0xff80000051ae7808 */ /* 0x000fe20003000000 */
[----:B------:R-:W-:Y:S01]  /*118e0*/  IMAD.MOV.U32 R81, RZ, RZ, R162 ;  /* 0x000000ffff517224 */ /* 0x000fe200078e00a2 */
[-C--:B------:R-:W-:Y:S02]  /*118f0*/  ISETP.GE.AND P2, PT, R189, R224.reuse, PT ;  /* 0x000000e0bd00720c */ /* 0x080fe40003f46270 */
        /* <DEDUP_REMOVED lines=10> */
[-C--:B------:R-:W-:Y:S02]  /*119a0*/  ISETP.GE.AND P5, PT, R179, R224.reuse, PT ;  /* 0x000000e0b300720c */ /* 0x080fe40003fa6270 */
[----:B------:R-:W-:Y:S02]  /*119b0*/  FSEL R172, R85, -INF , P4 ;  /* 0xff80000055ac7808 */ /* 0x000fe40002000000 */
        /* <DEDUP_REMOVED lines=8> */
[-C--:B------:R-:W-:Y:S02]  /*11a40*/  ISETP.GE.AND P6, PT, R167, R224.reuse, PT ;  /* 0x000000e0a700720c */ /* 0x080fe40003fc6270 */
[----:B------:R-:W-:Y:S01]  /*11a50*/  FSEL R8, R96, -INF , P5 ;  /* 0xff80000060087808 */ /* 0x000fe20002800000 */
[--C-:B------:R-:W-:Y:S01]  /*11a60*/  IMAD R96, R234, 0x100, R204.reuse ;  /* 0x00000100ea607824 */ /* 0x100fe200078e02cc */
[-C--:B------:R-:W-:Y:S02]  /*11a70*/  ISETP.GE.AND P2, PT, R183, R224.reuse, PT ;  /* 0x000000e0b700720c */ /* 0x080fe40003f46270 */
[----:B------:R-:W-:Y:S01]  /*11a80*/  FSEL R20, R97, -INF , P4 ;  /* 0xff80000061147808 */ /* 0x000fe20002000000 */
[----:B------:R-:W-:Y:S01]  /*11a90*/  IMAD.MOV.U32 R97, RZ, RZ, R77 ;  /* 0x000000ffff617224 */ /* 0x000fe200078e004d */
[-C--:B------:R-:W-:Y:S01]  /*11aa0*/  ISETP.GE.AND P3, PT, R184, R224.reuse, PT ;  /* 0x000000e0b800720c */ /* 0x080fe20003f66270 */
[----:B------:R-:W-:Y:S01]  /*11ab0*/  VIADD R96, R96, 0x1 ;  /* 0x0000000160607836 */ /* 0x000fe20000000000 */
[-C--:B------:R-:W-:Y:S01]  /*11ac0*/  ISETP.GE.AND P4, PT, R165, R224.reuse, PT ;  /* 0x000000e0a500720c */ /* 0x080fe20003f86270 */
[C---:B------:R-:W-:Y:S01]  /*11ad0*/  IMAD R77, R234.reuse, 0x100, R204 ;  /* 0x00000100ea4d7824 */ /* 0x040fe200078e02cc */
[----:B------:R-:W-:Y:S01]  /*11ae0*/  FSEL R25, R105, -INF , P6 ;  /* 0xff80000069197808 */ /* 0x000fe20003000000 */
[----:B------:R-:W-:Y:S01]  /*11af0*/  IMAD.MOV.U32 R105, RZ, RZ, R92 ;  /* 0x000000ffff697224 */ /* 0x000fe200078e005c */
[-C--:B------:R-:W-:Y:S01]  /*11b00*/  ISETP.GE.AND P6, PT, R161, R224.reuse, PT ;  /* 0x000000e0a100720c */ /* 0x080fe20003fc6270 */
[--C-:B------:R-:W-:Y:S01]  /*11b10*/  IMAD R92, R234, 0x100, R204.reuse ;  /* 0x00000100ea5c7824 */ /* 0x100fe200078e02cc */
[----:B------:R-:W-:Y:S01]  /*11b20*/  FSEL R168, R89, -INF , P2 ;  /* 0xff80000059a87808 */ /* 0x000fe20001000000 */
[----:B------:R-:W-:Y:S01]  /*11b30*/  IMAD.MOV.U32 R89, RZ, RZ, R61 ;  /* 0x000000ffff597224 */ /* 0x000fe200078e003d */
[----:B------:R-:W-:Y:S01]  /*11b40*/  FSEL R170, R88, -INF , P3 ;  /* 0xff80000058aa7808 */ /* 0x000fe20001800000 */
[----:B------:R-:W-:Y:S01]  /*11b50*/  VIADD R92, R92, 0x8 ;  /* 0x000000085c5c7836 */ /* 0x000fe20000000000 */
[-C--:B------:R-:W-:Y:S01]  /*11b60*/  ISETP.GE.AND P2, PT, R171, R224.reuse, PT ;  /* 0x000000e0ab00720c */ /* 0x080fe20003f46270 */
[----:B------:R-:W-:Y:S01]  /*11b70*/  VIADD R77, R77, 0x9 ;  /* 0x000000094d4d7836 */ /* 0x000fe20000000000 */
[----:B------:R-:W-:Y:S02]  /*11b80*/  FSEL R109, R109, -INF , P4 ;  /* 0xff8000006d6d7808 */ /* 0x000fe40002000000 */
[-C--:B------:R-:W-:Y:S02]  /*11b90*/  ISETP.GE.AND P3, PT, R175, R224.reuse, PT ;  /* 0x000000e0af00720c */ /* 0x080fe40003f66270 */
[-C--:B------:R-:W-:Y:S02]  /*11ba0*/  ISETP.GE.AND P4, PT, R159, R224.reuse, PT ;  /* 0x000000e09f00720c */ /* 0x080fe40003f86270 */
[----:B------:R-:W-:Y:S02]  /*11bb0*/  FSEL R69, R117, -INF , P6 ;  /* 0xff80000075457808 */ /* 0x000fe40003000000 */
[-C--:B------:R-:W-:Y:S02]  /*11bc0*/  ISETP.GE.AND P5, PT, R166, R224.reuse, PT ;  /* 0x000000e0a600720c */ /* 0x080fe40003fa6270 */
[-C--:B------:R-:W-:Y:S01]  /*11bd0*/  ISETP.GE.AND P6, PT, R96, R223.reuse, PT ;  /* 0x000000df6000720c */ /* 0x080fe20003fc6270 */
[----:B------:R-:W-:Y:S01]  /*11be0*/  IMAD.MOV.U32 R96, RZ, RZ, R17 ;  /* 0x000000ffff607224 */ /* 0x000fe200078e0011 */
[----:B------:R-:W-:Y:S01]  /*11bf0*/  FSEL R4, R101, -INF , P2 ;  /* 0xff80000065047808 */ /* 0x000fe20001000000 */
[--C-:B------:R-:W-:Y:S01]  /*11c00*/  IMAD R101, R234, 0x100, R204.reuse ;  /* 0x00000100ea657824 */ /* 0x100fe200078e02cc */
[----:B------:R-:W-:Y:S01]  /*11c10*/  FSEL R9, R100, -INF , P3 ;  /* 0xff80000064097808 */ /* 0x000fe20001800000 */
[----:B------:R-:W-:Y:S01]  /*11c20*/  IMAD.MOV.U32 R100, RZ, RZ, R93 ;  /* 0x000000ffff647224 */ /* 0x000fe200078e005d */
[----:B------:R-:W-:Y:S01]  /*11c30*/  FSEL R17, R121, -INF , P4 ;  /* 0xff80000079117808 */ /* 0x000fe20002000000 */
[----:B------:R-:W-:Y:S01]  /*11c40*/  IMAD.MOV.U32 R93, RZ, RZ, R89 ;  /* 0x000000ffff5d7224 */ /* 0x000fe200078e0059 */
[-C--:B------:R-:W-:Y:S01]  /*11c50*/  ISETP.GE.AND P0, PT, R169, R224.reuse, PT ;  /* 0x000000e0a900720c */ /* 0x080fe20003f06270 */
[----:B------:R-:W-:Y:S01]  /*11c60*/  IMAD.MOV.U32 R89, RZ, RZ, R73 ;  /* 0x000000ffff597224 */ /* 0x000fe200078e0049 */
[-C--:B------:R-:W-:Y:S01]  /*11c70*/  ISETP.GE.AND P3, PT, R164, R224.reuse, PT ;  /* 0x000000e0a400720c */ /* 0x080fe20003f66270 */
[----:B------:R-:W-:Y:S01]  /*11c80*/  VIADD R101, R101, 0x19 ;  /* 0x0000001965657836 */ /* 0x000fe20000000000 */
[-C--:B------:R-:W-:Y:S01]  /*11c90*/  ISETP.GE.AND P4, PT, R77, R223.reuse, PT ;  /* 0x000000df4d00720c */ /* 0x080fe20003f86270 */
[--C-:B------:R-:W-:Y:S01]  /*11ca0*/  IMAD R73, R234, 0x100, R204.reuse ;  /* 0x00000100ea497824 */ /* 0x100fe200078e02cc */
[----:B------:R-:W-:Y:S01]  /*11cb0*/  FSEL R72, R108, -INF , P5 ;  /* 0xff8000006c487808 */ /* 0x000fe20002800000 */
[--C-:B------:R-:W-:Y:S01]  /*11cc0*/  IMAD R77, R234, 0x100, R204.reuse ;  /* 0x00000100ea4d7824 */ /* 0x100fe200078e02cc */
[-C--:B------:R-:W-:Y:S01]  /*11cd0*/  ISETP.GE.AND P5, PT, R160, R224.reuse, PT ;  /* 0x000000e0a000720c */ /* 0x080fe20003fa6270 */
[----:B------:R-:W-:Y:S01]  /*11ce0*/  VIADD R73, R73, 0x11 ;  /* 0x0000001149497836 */ /* 0x000fe20000000000 */
[-C--:B------:R-:W-:Y:S01]  /*11cf0*/  ISETP.GE.AND P2, PT, R155, R224.reuse, PT ;  /* 0x000000e09b00720c */ /* 0x080fe20003f46270 */
[----:B------:R-:W-:Y:S01]  /*11d00*/  VIADD R77, R77, 0x10 ;  /* 0x000000104d4d7836 */ /* 0x000fe20000000000 */
[----:B------:R-:W-:Y:S01]  /*11d10*/  FSEL R88, R104, -INF , P0 ;  /* 0xff80000068587808 */ /* 0x000fe20000000000 */
[----:B------:R-:W-:Y:S01]  /*11d20*/  IMAD.MOV.U32 R104, RZ, RZ, R57 ;  /* 0x000000ffff687224 */ /* 0x000fe200078e0039 */
[----:B------:R-:W-:Y:S01]  /*11d30*/  FSEL R65, R112, -INF , P3 ;  /* 0xff80000070417808 */ /* 0x000fe20001800000 */
[--C-:B------:R-:W-:Y:S01]  /*11d40*/  IMAD R108, R234, 0x100, R204.reuse ;  /* 0x00000100ea6c7824 */ /* 0x100fe200078e02cc */
[-C--:B------:R-:W-:Y:S02]  /*11d50*/  ISETP.GE.AND P3, PT, R158, R224.reuse, PT ;  /* 0x000000e09e00720c */ /* 0x080fe40003f66270 */
[----:B------:R-:W-:Y:S01]  /*11d60*/  FSEL R57, R120, -INF , P5 ;  /* 0xff80000078397808 */ /* 0x000fe20002800000 */
[----:B------:R-:W-:Y:S01]  /*11d70*/  VIADD R108, R108, 0x18 ;  /* 0x000000186c6c7836 */ /* 0x000fe20000000000 */
[-C--:B------:R-:W-:Y:S02]  /*11d80*/  ISETP.GE.AND P0, PT, R163, R224.reuse, PT ;  /* 0x000000e0a300720c */ /* 0x080fe40003f06270 */
[----:B------:R-:W-:Y:S02]  /*11d90*/  FSEL R85, R113, -INF , P2 ;  /* 0xff80000071557808 */ /* 0x000fe40001000000 */
[-C--:B------:R-:W-:Y:S01]  /*11da0*/  ISETP.GE.AND P5, PT, R92, R223.reuse, PT ;  /* 0x000000df5c00720c */ /* 0x080fe20003fa6270 */
[----:B------:R-:W-:Y:S01]  /*11db0*/  IMAD.MOV.U32 R92, RZ, RZ, R53 ;  /* 0x000000ffff5c7224 */ /* 0x000fe200078e0035 */
[----:B------:R-:W-:Y:S02]  /*11dc0*/  FSEL R16, R16, -INF , !P6 ;  /* 0xff80000010107808 */ /* 0x000fe40007000000 */
[-C--:B------:R-:W-:Y:S02]  /*11dd0*/  ISETP.GE.AND P2, PT, R157, R224.reuse, PT ;  /* 0x000000e09d00720c */ /* 0x080fe40003f46270 */
[-C--:B------:R-:W-:Y:S01]  /*11de0*/  ISETP.GE.AND P6, PT, R101, R223.reuse, PT ;  /* 0x000000df6500720c */ /* 0x080fe20003fc6270 */
[----:B------:R-:W-:Y:S01]  /*11df0*/  IMAD R101, R234, 0x100, R204 ;  /* 0x00000100ea657824 */ /* 0x000fe200078e02cc */
[----:B------:R-:W-:Y:S02]  /*11e00*/  FSEL R53, R124, -INF , P3 ;  /* 0xff8000007c357808 */ /* 0x000fe40001800000 */
[-C--:B------:R-:W-:Y:S01]  /*11e10*/  ISETP.GE.AND P3, PT, R77, R223.reuse, PT ;  /* 0x000000df4d00720c */ /* 0x080fe20003f66270 */
[----:B------:R-:W-:Y:S01]  /*11e20*/  IMAD.MOV.U32 R77, RZ, RZ, R13 ;  /* 0x000000ffff4d7224 */ /* 0x000fe200078e000d */
[----:B------:R-:W-:Y:S01]  /*11e30*/  FSEL R61, R116, -INF , P0 ;  /* 0xff800000743d7808 */ /* 0x000fe20000000000 */
[----:B------:R-:W-:Y:S01]  /*11e40*/  VIADD R101, R101, 0x20 ;  /* 0x0000002065657836 */ /* 0x000fe20000000000 */
[----:B------:R-:W-:Y:S02]  /*11e50*/  ISETP.GE.AND P0, PT, R154, R224, PT ;  /* 0x000000e09a00720c */ /* 0x000fe40003f06270 */
[----:B------:R-:W-:Y:S02]  /*11e60*/  FSEL R13, R125, -INF , P2 ;  /* 0xff8000007d0d7808 */ /* 0x000fe40001000000 */
[-C--:B------:R-:W-:Y:S01]  /*11e70*/  ISETP.GE.AND P2, PT, R73, R223.reuse, PT ;  /* 0x000000df4900720c */ /* 0x080fe20003f46270 */
[----:B------:R-:W-:Y:S01]  /*11e80*/  IMAD.MOV.U32 R73, RZ, RZ, R64 ;  /* 0x000000ffff497224 */ /* 0x000fe200078e0040 */
[----:B------:R-:W-:Y:S01]  /*11e90*/  FSEL R120, R104, -INF , !P4 ;  /* 0xff80000068787808 */ /* 0x000fe20006000000 */
[----:B------:R-:W-:Y:S01]  /*11ea0*/  IMAD.MOV.U32 R64, RZ, RZ, R49 ;  /* 0x000000ffff407224 */ /* 0x000fe200078e0031 */
[----:B------:R-:W-:Y:S02]  /*11eb0*/  FSEL R49, R128, -INF , P0 ;  /* 0xff80000080317808 */ /* 0x000fe40000000000 */
[----:B------:R-:W-:Y:S02]  /*11ec0*/  FSEL R128, R105, -INF , !P5 ;  /* 0xff80000069807808 */ /* 0x000fe40006800000 */
[-C--:B------:R-:W-:Y:S01]  /*11ed0*/  ISETP.GE.AND P5, PT, R101, R223.reuse, PT ;  /* 0x000000df6500720c */ /* 0x080fe20003fa6270 */
[----:B------:R-:W-:Y:S01]  /*11ee0*/  IMAD R101, R234, 0x100, R204 ;  /* 0x00000100ea657824 */ /* 0x000fe200078e02cc */
[-C--:B------:R-:W-:Y:S02]  /*11ef0*/  ISETP.GE.AND P0, PT, R108, R223.reuse, PT ;  /* 0x000000df6c00720c */ /* 0x080fe40003f06270 */
[----:B------:R-:W-:Y:S01]  /*11f00*/  FSEL R105, R97, -INF , !P2 ;  /* 0xff80000061697808 */ /* 0x000fe20005000000 */
[----:B------:R-:W-:Y:S01]  /*11f10*/  VIADD R101, R101, 0x21 ;  /* 0x0000002165657836 */ /* 0x000fe20000000000 */
[-C--:B------:R-:W-:Y:S02]  /*11f20*/  ISETP.GE.AND P2, PT, R211, R223.reuse, PT ;  /* 0x000000dfd300720c */ /* 0x080fe40003f46270 */
[----:B------:R-:W-:Y:S02]  /*11f30*/  FSEL R113, R100, -INF , !P3 ;  /* 0xff80000064717808 */ /* 0x000fe40005800000 */
[-C--:B------:R-:W-:Y:S02]  /*11f40*/  ISETP.GE.AND P4, PT, R101, R223.reuse, PT ;  /* 0x000000df6500720c */ /* 0x080fe40003f86270 */
[----:B------:R-:W-:Y:S02]  /*11f50*/  FSEL R101, R96, -INF , !P0 ;  /* 0xff80000060657808 */ /* 0x000fe40004000000 */
[----:B------:R-:W-:Y:S02]  /*11f60*/  FSEL R96, R93, -INF , !P6 ;  /* 0xff8000005d607808 */ /* 0x000fe40007000000 */
[----:B------:R-:W-:Y:S02]  /*11f70*/  FSEL R93, R92, -INF , !P5 ;  /* 0xff8000005c5d7808 */ /* 0x000fe40006800000 */
[----:B------:R-:W-:Y:S02]  /*11f80*/  FSEL R92, R89, -INF , !P4 ;  /* 0xff800000595c7808 */ /* 0x000fe40006000000 */
[-C--:B------:R-:W-:Y:S02]  /*11f90*/  ISETP.GE.AND P4, PT, R249, R223.reuse, PT ;  /* 0x000000dff900720c */ /* 0x080fe40003f86270 */
[----:B------:R-:W-:Y:S02]  /*11fa0*/  FSEL R73, R73, -INF , !P2 ;  /* 0xff80000049497808 */ /* 0x000fe40005000000 */
[----:B------:R-:W-:Y:S02]  /*11fb0*/  ISETP.GE.AND P2, PT, R246, R223, PT ;  /* 0x000000dff600720c */ /* 0x000fe40003f46270 */
[----:B------:R-:W-:Y:S02]  /*11fc0*/  FSEL R116, R81, -INF , !P4 ;  /* 0xff80000051747808 */ /* 0x000fe40006000000 */
[----:B------:R-:W-:Y:S02]  /*11fd0*/  FMNMX3.FTZ R81, R149, R5, R16, !PT ;  /* 0x0000000595517276 */ /* 0x000fe40007810010 */
[----:B------:R-:W-:Y:S02]  /*11fe0*/  FSEL R108, R60, -INF , !P2 ;  /* 0xff8000003c6c7808 */ /* 0x000fe40005000000 */
[----:B------:R-:W-:Y:S02]  /*11ff0*/  FMNMX3.FTZ R60, R81, R128, R120, !PT ;  /* 0x00000080513c7276 */ /* 0x000fe40007810078 */
[----:B------:R-:W-:Y:S02]  /*12000*/  ISETP.GE.AND P3, PT, R212, R223, PT ;  /* 0x000000dfd400720c */ /* 0x000fe40003f66270 */
[----:B------:R-:W-:Y:S02]  /*12010*/  FMNMX3.FTZ R60, R60, R113, R105, !PT ;  /* 0x000000713c3c7276 */ /* 0x000fe40007810069 */
[----:B------:R-:W-:Y:S02]  /*12020*/  ISETP.GE.AND P6, PT, R251, R223, PT ;  /* 0x000000dffb00720c */ /* 0x000fe40003fc6270 */
[----:B------:R-:W-:Y:S02]  /*12030*/  FMNMX3.FTZ R60, R60, R101, R96, !PT ;  /* 0x000000653c3c7276 */ /* 0x000fe40007810060 */
[----:B------:R-:W-:Y:S02]  /*12040*/  ISETP.GE.AND P0, PT, R252, R223, PT ;  /* 0x000000dffc00720c */ /* 0x000fe40003f06270 */
[----:B------:R-:W-:Y:S02]  /*12050*/  FMNMX3.FTZ R60, R60, R93, R92, !PT ;  /* 0x0000005d3c3c7276 */ /* 0x000fe4000781005c */
[----:B------:R-:W-:Y:S02]  /*12060*/  FSEL R77, R77, -INF , !P3 ;  /* 0xff8000004d4d7808 */ /* 0x000fe40005800000 */
[----:B------:R-:W-:Y:S02]  /*12070*/  ISETP.GE.AND P4, PT, R206, R223, PT ;  /* 0x000000dfce00720c */ /* 0x000fe40003f86270 */
[----:B------:R-:W-:Y:S02]  /*12080*/  FSEL R37, R37, -INF , !P6 ;  /* 0xff80000025257808 */ /* 0x000fe40007000000 */
[----:B------:R-:W-:Y:S02]  /*12090*/  FSEL R12, R12, -INF , !P0 ;  /* 0xff8000000c0c7808 */ /* 0x000fe40004000000 */
[----:B------:R-:W-:Y:S02]  /*120a0*/  FMNMX3.FTZ R60, R60, R77, R73, !PT ;  /* 0x0000004d3c3c7276 */ /* 0x000fe40007810049 */
[-C--:B------:R-:W-:Y:S02]  /*120b0*/  ISETP.GE.AND P5, PT, R250, R223.reuse, PT ;  /* 0x000000dffa00720c */ /* 0x080fe40003fa6270 */
[----:B------:R-:W-:Y:S02]  /*120c0*/  FSEL R32, R32, -INF , !P4 ;  /* 0xff80000020207808 */ /* 0x000fe40006000000 */
[-C--:B------:R-:W-:Y:S02]  /*120d0*/  ISETP.GE.AND P6, PT, R213, R223.reuse, PT ;  /* 0x000000dfd500720c */ /* 0x080fe40003fc6270 */
[-C--:B------:R-:W-:Y:S02]  /*120e0*/  ISETP.GE.AND P4, PT, R199, R223.reuse, PT ;  /* 0x000000dfc700720c */ /* 0x080fe40003f86270 */
[----:B------:R-:W-:Y:S02]  /*120f0*/  FMNMX3.FTZ R60, R60, R12, R37, !PT ;  /* 0x0000000c3c3c7276 */ /* 0x000fe40007810025 */
[----:B------:R-:W-:Y:S02]  /*12100*/  FSEL R125, R84, -INF , !P5 ;  /* 0xff800000547d7808 */ /* 0x000fe40006800000 */
[-C--:B------:R-:W-:Y:S02]  /*12110*/  ISETP.GE.AND P3, PT, R248, R223.reuse, PT ;  /* 0x000000dff800720c */ /* 0x080fe40003f66270 */
[----:B------:R-:W-:Y:S02]  /*12120*/  FSEL R100, R76, -INF , !P6 ;  /* 0xff8000004c647808 */ /* 0x000fe40007000000 */
[----:B------:R-:W-:Y:S02]  /*12130*/  FSEL R76, R52, -INF , !P4 ;  /* 0xff800000344c7808 */ /* 0x000fe40006000000 */
[----:B------:R-:W-:Y:S02]  /*12140*/  ISETP.GE.AND P0, PT, R244, R223, PT ;  /* 0x000000dff400720c */ /* 0x000fe40003f06270 */
[----:B------:R-:W-:Y:S02]  /*12150*/  FMNMX3.FTZ R52, R60, R125, R116, !PT ;  /* 0x0000007d3c347276 */ /* 0x000fe40007810074 */
[----:B------:R-:W-:Y:S02]  /*12160*/  FSEL R117, R80, -INF , !P3 ;  /* 0xff80000050757808 */ /* 0x000fe40005800000 */
[----:B------:R-:W-:Y:S02]  /*12170*/  FSEL R36, R36, -INF , !P0 ;  /* 0xff80000024247808 */ /* 0x000fe40004000000 */
[----:B------:R-:W-:Y:S02]  /*12180*/  ISETP.GE.AND P5, PT, R207, R223, PT ;  /* 0x000000dfcf00720c */ /* 0x000fe40003fa6270 */
[----:B------:R-:W-:Y:S02]  /*12190*/  FMNMX3.FTZ R121, R52, R117, R108, !PT ;  /* 0x0000007534797276 */ /* 0x000fe4000781006c */
[----:B------:R-:W-:Y:S02]  /*121a0*/  FSEL R33, R33, -INF , !P5 ;  /* 0xff80000021217808 */ /* 0x000fe40006800000 */
[----:B------:R-:W-:Y:S02]  /*121b0*/  FMNMX3.FTZ R52, R121, R36, R100, !PT ;  /* 0x0000002479347276 */ /* 0x000fe40007810064 */
[-C--:B------:R-:W-:Y:S02]  /*121c0*/  ISETP.GE.AND P2, PT, R203, R223.reuse, PT ;  /* 0x000000dfcb00720c */ /* 0x080fe40003f46270 */
[-C--:B------:R-:W-:Y:S02]  /*121d0*/  ISETP.GE.AND P3, PT, R205, R223.reuse, PT ;  /* 0x000000dfcd00720c */ /* 0x080fe40003f66270 */
[----:B------:R-:W-:Y:S02]  /*121e0*/  ISETP.GE.AND P0, PT, R202, R223, PT ;  /* 0x000000dfca00720c */ /* 0x000fe40003f06270 */
[----:B------:R-:W-:Y:S02]  /*121f0*/  FMNMX3.FTZ R52, R52, R33, R32, !PT ;  /* 0x0000002134347276 */ /* 0x000fe40007810020 */
[-C--:B------:R-:W-:Y:S02]  /*12200*/  ISETP.GE.AND P6, PT, R201, R223.reuse, PT ;  /* 0x000000dfc900720c */ /* 0x080fe40003fc6270 */
[----:B------:R-:W-:Y:S02]  /*12210*/  FSEL R97, R68, -INF , !P3 ;  /* 0xff80000044617808 */ /* 0x000fe40005800000 */
[----:B------:R-:W-:Y:S02]  /*12220*/  FSEL R24, R24, -INF , !P2 ;  /* 0xff80000018187808 */ /* 0x000fe40005000000 */
[----:B------:R-:W-:Y:S02]  /*12230*/  FSEL R89, R64, -INF , !P0 ;  /* 0xff80000040597808 */ /* 0x000fe40004000000 */
[-C--:B------:R-:W-:Y:S02]  /*12240*/  ISETP.GE.AND P0, PT, R196, R223.reuse, PT ;  /* 0x000000dfc400720c */ /* 0x080fe40003f06270 */
[----:B------:R-:W-:Y:S02]  /*12250*/  ISETP.GE.AND P5, PT, R200, R223, PT ;  /* 0x000000dfc800720c */ /* 0x000fe40003fa6270 */
[----:B------:R-:W-:Y:S02]  /*12260*/  FSEL R80, R230, -INF , !P6 ;  /* 0xff800000e6507808 */ /* 0x000fe40007000000 */
[----:B------:R-:W-:Y:S02]  /*12270*/  FMNMX3.FTZ R52, R52, R97, R24, !PT ;  /* 0x0000006134347276 */ /* 0x000fe40007810018 */
[----:B------:R-:W-:Y:S02]  /*12280*/  FSEL R41, R41, -INF , !P0 ;  /* 0xff80000029297808 */ /* 0x000fe40004000000 */
[-C--:B------:R-:W-:Y:S02]  /*12290*/  ISETP.GE.AND P0, PT, R190, R223.reuse, PT ;  /* 0x000000dfbe00720c */ /* 0x080fe40003f06270 */
[-C--:B------:R-:W-:Y:S02]  /*122a0*/  ISETP.GE.AND P2, PT, R197, R223.reuse, PT ;  /* 0x000000dfc500720c */ /* 0x080fe40003f46270 */
[----:B------:R-:W-:Y:S02]  /*122b0*/  FSEL R81, R56, -INF , !P5 ;  /* 0xff80000038517808 */ /* 0x000fe40006800000 */
[----:B------:R-:W-:Y:S02]  /*122c0*/  ISETP.GE.AND P3, PT, R198, R223, PT ;  /* 0x000000dfc600720c */ /* 0x000fe40003f66270 */
[----:B------:R-:W-:Y:S02]  /*122d0*/  FMNMX3.FTZ R52, R52, R89, R80, !PT ;  /* 0x0000005934347276 */ /* 0x000fe40007810050 */
[----:B------:R-:W-:Y:S02]  /*122e0*/  FSEL R121, R21, -INF , !P0 ;  /* 0xff80000015797808 */ /* 0x000fe40004000000 */
[----:B------:R-:W-:Y:S02]  /*122f0*/  ISETP.GE.AND P6, PT, R195, R223, PT ;  /* 0x000000dfc300720c */ /* 0x000fe40003fc6270 */
[----:B------:R-:W-:Y:S02]  /*12300*/  FSEL R29, R29, -INF , !P3 ;  /* 0xff8000001d1d7808 */ /* 0x000fe40005800000 */
[----:B------:R-:W-:Y:S02]  /*12310*/  FSEL R28, R28, -INF , !P2 ;  /* 0xff8000001c1c7808 */ /* 0x000fe40005000000 */
[----:B------:R-:W-:Y:S02]  /*12320*/  FMNMX3.FTZ R21, R52, R81, R76, !PT ;  /* 0x0000005134157276 */ /* 0x000fe4000781004c */
[----:B------:R-:W-:Y:S02]  /*12330*/  FSEL R40, R40, -INF , !P6 ;  /* 0xff80000028287808 */ /* 0x000fe40007000000 */
[-C--:B------:R-:W-:Y:S02]  /*12340*/  ISETP.GE.AND P5, PT, R194, R223.reuse, PT ;  /* 0x000000dfc200720c */ /* 0x080fe40003fa6270 */
[----:B------:R-:W-:Y:S02]  /*12350*/  ISETP.GE.AND P4, PT, R193, R223, PT ;  /* 0x000000dfc100720c */ /* 0x000fe40003f86270 */
[----:B------:R-:W-:Y:S02]  /*12360*/  FMNMX3.FTZ R21, R21, R29, R28, !PT ;  /* 0x0000001d15157276 */ /* 0x000fe4000781001c */
[----:B------:R-:W-:Y:S02]  /*12370*/  FSEL R45, R45, -INF , !P5 ;  /* 0xff8000002d2d7808 */ /* 0x000fe40006800000 */
[----:B------:R-:W-:Y:S02]  /*12380*/  FSEL R44, R44, -INF , !P4 ;  /* 0xff8000002c2c7808 */ /* 0x000fe40006000000 */
[----:B------:R-:W-:Y:S02]  /*12390*/  FMNMX3.FTZ R21, R21, R41, R40, !PT ;  /* 0x0000002915157276 */ /* 0x000fe40007810028 */
[-C--:B------:R-:W-:Y:S02]  /*123a0*/  ISETP.GE.AND P3, PT, R192, R223.reuse, PT ;  /* 0x000000dfc000720c */ /* 0x080fe40003f66270 */
[----:B------:R-:W-:Y:S02]  /*123b0*/  ISETP.GE.AND P2, PT, R191, R223, PT ;  /* 0x000000dfbf00720c */ /* 0x000fe40003f46270 */
[----:B------:R-:W-:Y:S02]  /*123c0*/  FMNMX3.FTZ R21, R21, R45, R44, !PT ;  /* 0x0000002d15157276 */ /* 0x000fe4000781002c */
[-C--:B------:R-:W-:Y:S02]  /*123d0*/  ISETP.GE.AND P6, PT, R189, R223.reuse, PT ;  /* 0x000000dfbd00720c */ /* 0x080fe40003fc6270 */
[----:B------:R-:W-:Y:S02]  /*123e0*/  FSEL R84, R48, -INF , !P3 ;  /* 0xff80000030547808 */ /* 0x000fe40005800000 */
[----:B------:R-:W-:Y:S02]  /*123f0*/  FSEL R180, R180, -INF , !P2 ;  /* 0xff800000b4b47808 */ /* 0x000fe40005000000 */
[-C--:B------:R-:W-:Y:S02]  /*12400*/  ISETP.GE.AND P5, PT, R188, R223.reuse, PT ;  /* 0x000000dfbc00720c */ /* 0x080fe40003fa6270 */
[-C--:B------:R-:W-:Y:S02]  /*12410*/  ISETP.GE.AND P4, PT, R187, R223.reuse, PT ;  /* 0x000000dfbb00720c */ /* 0x080fe40003f86270 */
[----:B------:R-:W-:Y:S02]  /*12420*/  FSEL R178, R178, -INF , !P6 ;  /* 0xff800000b2b27808 */ /* 0x000fe40007000000 */
[----:B------:R-:W-:Y:S02]  /*12430*/  FMNMX3.FTZ R21, R21, R84, R180, !PT ;  /* 0x0000005415157276 */ /* 0x000fe400078100b4 */
[-C--:B------:R-:W-:Y:S02]  /*12440*/  ISETP.GE.AND P3, PT, R186, R223.reuse, PT ;  /* 0x000000dfba00720c */ /* 0x080fe40003f66270 */
[----:B------:R-:W-:Y:S02]  /*12450*/  ISETP.GE.AND P2, PT, R185, R223, PT ;  /* 0x000000dfb900720c */ /* 0x000fe40003f46270 */
[----:B------:R-:W-:Y:S02]  /*12460*/  FSEL R176, R176, -INF , !P5 ;  /* 0xff800000b0b07808 */ /* 0x000fe40006800000 */
[----:B------:R-:W-:Y:S02]  /*12470*/  FSEL R174, R174, -INF , !P4 ;  /* 0xff800000aeae7808 */ /* 0x000fe40006000000 */
[----:B------:R-:W-:Y:S02]  /*12480*/  FMNMX3.FTZ R21, R21, R121, R178, !PT ;  /* 0x0000007915157276 */ /* 0x000fe400078100b2 */
[-C--:B------:R-:W-:Y:S02]  /*12490*/  ISETP.GE.AND P0, PT, R184, R223.reuse, PT ;  /* 0x000000dfb800720c */ /* 0x080fe40003f06270 */
[----:B------:R-:W-:Y:S02]  /*124a0*/  FSEL R173, R173, -INF , !P3 ;  /* 0xff800000adad7808 */ /* 0x000fe40005800000 */
[----:B------:R-:W-:Y:S02]  /*124b0*/  FSEL R172, R172, -INF , !P2 ;  /* 0xff800000acac7808 */ /* 0x000fe40005000000 */
[----:B------:R-:W-:Y:S02]  /*124c0*/  FMNMX3.FTZ R21, R21, R176, R174, !PT ;  /* 0x000000b015157276 */ /* 0x000fe400078100ae */
[-C--:B------:R-:W-:Y:S02]  /*124d0*/  ISETP.GE.AND P6, PT, R183, R223.reuse, PT ;  /* 0x000000dfb700720c */ /* 0x080fe40003fc6270 */
[----:B------:R-:W-:Y:S02]  /*124e0*/  FSEL R170, R170, -INF , !P0 ;  /* 0xff800000aaaa7808 */ /* 0x000fe40004000000 */
[----:B------:R-:W-:Y:S02]  /*124f0*/  ISETP.GE.AND P0, PT, R175, R223, PT ;  /* 0x000000dfaf00720c */ /* 0x000fe40003f06270 */
[----:B------:R-:W-:Y:S02]  /*12500*/  FMNMX3.FTZ R21, R21, R173, R172, !PT ;  /* 0x000000ad15157276 */ /* 0x000fe400078100ac */
[----:B------:R-:W-:Y:S02]  /*12510*/  FSEL R168, R168, -INF , !P6 ;  /* 0xff800000a8a87808 */ /* 0x000fe40007000000 */
[----:B------:R-:W-:Y:S02]  /*12520*/  FSEL R112, R9, -INF , !P0 ;  /* 0xff80000009707808 */ /* 0x000fe40004000000 */
[----:B------:R-:W-:Y:S02]  /*12530*/  FMNMX3.FTZ R9, R21, R170, R168, !PT ;  /* 0x000000aa15097276 */ /* 0x000fe400078100a8 */
[----:B------:R-:W2:Y:S01]  /*12540*/  LD.E R21, desc[UR4][R2.64+0xdc] ;  /* 0x0000dc0402157980 */ /* 0x000ea2000c101900 */
[-C--:B------:R-:W-:Y:S02]  /*12550*/  ISETP.GE.AND P4, PT, R181, R223.reuse, PT ;  /* 0x000000dfb500720c */ /* 0x080fe40003f86270 */
[-C--:B------:R-:W-:Y:S02]  /*12560*/  ISETP.GE.AND P5, PT, R182, R223.reuse, PT ;  /* 0x000000dfb600720c */ /* 0x080fe40003fa6270 */
[-C--:B------:R-:W-:Y:S02]  /*12570*/  ISETP.GE.AND P2, PT, R177, R223.reuse, PT ;  /* 0x000000dfb100720c */ /* 0x080fe40003f46270 */
[----:B------:R-:W-:Y:S02]  /*12580*/  FSEL R156, R156, -INF , !P4 ;  /* 0xff8000009c9c7808 */ /* 0x000fe40006000000 */
[-C--:B------:R-:W-:Y:S02]  /*12590*/  ISETP.GE.AND P3, PT, R179, R223.reuse, PT ;  /* 0x000000dfb300720c */ /* 0x080fe40003f66270 */
[----:B------:R-:W-:Y:S02]  /*125a0*/  FSEL R162, R162, -INF , !P5 ;  /* 0xff800000a2a27808 */ /* 0x000fe40006800000 */
[-C--:B------:R-:W-:Y:S02]  /*125b0*/  ISETP.GE.AND P6, PT, R171, R223.reuse, PT ;  /* 0x000000dfab00720c */ /* 0x080fe40003fc6270 */
[----:B------:R-:W-:Y:S02]  /*125c0*/  FSEL R8, R8, -INF , !P3 ;  /* 0xff80000008087808 */ /* 0x000fe40005800000 */
[----:B------:R-:W-:Y:S02]  /*125d0*/  FSEL R124, R20, -INF , !P2 ;  /* 0xff800000147c7808 */ /* 0x000fe40005000000 */
[----:B------:R-:W-:Y:S02]  /*125e0*/  FMNMX3.FTZ R9, R9, R162, R156, !PT ;  /* 0x000000a209097276 */ /* 0x000fe4000781009c */
[-C--:B------:R-:W-:Y:S02]  /*125f0*/  ISETP.GE.AND P4, PT, R167, R223.reuse, PT ;  /* 0x000000dfa700720c */ /* 0x080fe40003f86270 */
[-C--:B------:R-:W-:Y:S02]  /*12600*/  ISETP.GE.AND P5, PT, R169, R223.reuse, PT ;  /* 0x000000dfa900720c */ /* 0x080fe40003fa6270 */
[----:B------:R-:W-:Y:S02]  /*12610*/  FSEL R104, R4, -INF , !P6 ;  /* 0xff80000004687808 */ /* 0x000fe40007000000 */
[----:B------:R-:W-:Y:S02]  /*12620*/  FMNMX3.FTZ R9, R9, R8, R124, !PT ;  /* 0x0000000809097276 */ /* 0x000fe4000781007c */
[----:B------:R-:W-:Y:S02]  /*12630*/  FSEL R25, R25, -INF , !P4 ;  /* 0xff80000019197808 */ /* 0x000fe40006000000 */
[-C--:B------:R-:W-:Y:S02]  /*12640*/  ISETP.GE.AND P3, PT, R166, R223.reuse, PT ;  /* 0x000000dfa600720c */ /* 0x080fe40003f66270 */
[----:B------:R-:W-:Y:S02]  /*12650*/  FMNMX3.FTZ R4, R9, R112, R104, !PT ;  /* 0x0000007009047276 */ /* 0x000fe40007810068 */
[-C--:B------:R-:W-:Y:S02]  /*12660*/  ISETP.GE.AND P2, PT, R165, R223.reuse, PT ;  /* 0x000000dfa500720c */ /* 0x080fe40003f46270 */
[----:B------:R-:W-:Y:S02]  /*12670*/  FSEL R88, R88, -INF , !P5 ;  /* 0xff80000058587808 */ /* 0x000fe40006800000 */
[-C--:B------:R-:W-:Y:S02]  /*12680*/  ISETP.GE.AND P6, PT, R155, R223.reuse, PT ;  /* 0x000000df9b00720c */ /* 0x080fe40003fc6270 */
[-C--:B------:R-:W-:Y:S02]  /*12690*/  ISETP.GE.AND P0, PT, R164, R223.reuse, PT ;  /* 0x000000dfa400720c */ /* 0x080fe40003f06270 */
[----:B------:R-:W-:Y:S02]  /*126a0*/  FSEL R109, R109, -INF , !P2 ;  /* 0xff8000006d6d7808 */ /* 0x000fe40005000000 */
[----:B------:R-:W-:Y:S02]  /*126b0*/  FMNMX3.FTZ R4, R4, R88, R25, !PT ;  /* 0x0000005804047276 */ /* 0x000fe40007810019 */
[----:B------:R-:W-:Y:S02]  /*126c0*/  FSEL R72, R72, -INF , !P3 ;  /* 0xff80000048487808 */ /* 0x000fe40005800000 */
[-C--:B------:R-:W-:Y:S02]  /*126d0*/  ISETP.GE.AND P4, PT, R161, R223.reuse, PT ;  /* 0x000000dfa100720c */ /* 0x080fe40003f86270 */
[----:B------:R-:W-:Y:S02]  /*126e0*/  FSEL R85, R85, -INF , !P6 ;  /* 0xff80000055557808 */ /* 0x000fe40007000000 */
        /* <DEDUP_REMOVED lines=9> */
[----:B------:R-:W-:Y:S02]  /*12780*/  ISETP.GE.AND P0, PT, R0, R224, PT ;  /* 0x000000e00000720c */ /* 0x000fe40003f06270 */
[----:B------:R-:W-:Y:S02]  /*12790*/  ISETP.GE.AND P5, PT, R157, R223, PT ;  /* 0x000000df9d00720c */ /* 0x000fe40003fa6270 */
[----:B------:R-:W-:Y:S02]  /*127a0*/  FSEL R57, R57, -INF , !P3 ;  /* 0xff80000039397808 */ /* 0x000fe40005800000 */
[----:B------:R-:W-:Y:S02]  /*127b0*/  FSEL R17, R17, -INF , !P2 ;  /* 0xff80000011117808 */ /* 0x000fe40005000000 */
[----:B------:R-:W-:Y:S02]  /*127c0*/  FMNMX3.FTZ R4, R4, R61, R69, !PT ;  /* 0x0000003d04047276 */ /* 0x000fe40007810045 */
[-C--:B------:R-:W-:Y:S02]  /*127d0*/  ISETP.GE.AND P3, PT, R0, R223.reuse, PT ;  /* 0x000000df0000720c */ /* 0x080fe40003f66270 */
[----:B------:R-:W-:Y:S02]  /*127e0*/  FSEL R13, R13, -INF , !P5 ;  /* 0xff8000000d0d7808 */ /* 0x000fe40006800000 */
[----:B------:R-:W-:Y:S02]  /*127f0*/  ISETP.GE.AND P4, PT, R154, R223, PT ;  /* 0x000000df9a00720c */ /* 0x000fe40003f86270 */
[----:B------:R-:W-:Y:S02]  /*12800*/  FSEL R9, R129, -INF , P0 ;  /* 0xff80000081097808 */ /* 0x000fe40000000000 */
[----:B------:R-:W-:Y:S02]  /*12810*/  FMNMX3.FTZ R4, R4, R57, R17, !PT ;  /* 0x0000003904047276 */ /* 0x000fe40007810011 */
[----:B------:R-:W-:Y:S02]  /*12820*/  FSEL R53, R53, -INF , !P6 ;  /* 0xff80000035357808 */ /* 0x000fe40007000000 */
[----:B------:R-:W-:Y:S02]  /*12830*/  FSEL R9, R9, -INF , !P3 ;  /* 0xff80000009097808 */ /* 0x000fe40005800000 */
[----:B------:R-:W-:Y:S02]  /*12840*/  FMNMX3.FTZ R4, R4, R53, R13, !PT ;  /* 0x0000003504047276 */ /* 0x000fe4000781000d */
[----:B------:R-:W-:Y:S04]  /*12850*/  FSEL R49, R49, -INF , !P4 ;  /* 0xff80000031317808 */ /* 0x000fe80006000000 */
[----:B------:R-:W-:Y:S05]  /*12860*/  FMNMX3.FTZ R52, R4, R49, R9, !PT ;  /* 0x0000003104347276 */ /* 0x000fea0007810009 */
[----:B------:R-:W1:Y:S02]  /*12870*/  SHFL.BFLY PT, R4, R52, 0x2, 0x1f ;  /* 0x0c401f0034047f89 */ /* 0x000e6400000e0000 */
[----:B-1----:R-:W-:Y:S06]  /*12880*/  FMNMX.FTZ R129, R52, R4, !PT ;  /* 0x0000000434817209 */ /* 0x002fec0007810000 */
[----:B------:R-:W1:Y:S02]  /*12890*/  SHFL.BFLY PT, R20, R129, 0x1, 0x1f ;  /* 0x0c201f0081147f89 */ /* 0x000e6400000e0000 */
[----:B-1----:R-:W-:Y:S04]  /*128a0*/  FMNMX.FTZ R20, R129, R20, !PT ;  /* 0x0000001481147209 */ /* 0x002fe80007810000 */
[C---:B------:R-:W-:Y:S04]  /*128b0*/  FSETP.NEU.FTZ.AND P0, PT, R20.reuse, -INF , PT ;  /* 0xff8000001400780b */ /* 0x040fe80003f1d000 */
[----:B------:R-:W-:Y:S05]  /*128c0*/  FSEL R4, R20, RZ, P0 ;  /* 0x000000ff14047208 */ /* 0x000fea0000000000 */
[----:B------:R-:W-:Y:S01]  /*128d0*/  FADD.FTZ R4, -R4, R149 ;  /* 0x0000009504047221 */ /* 0x000fe20000010100 */
[----:B--2---:R-:W-:Y:S05]  /*128e0*/  FMUL.FTZ R48, R21, R20 ;  /* 0x0000001415307220 */ /* 0x004fea0000410000 */
[----:B------:R-:W-:Y:S05]  /*128f0*/  FSEL R48, R48, RZ, P0 ;  /* 0x000000ff30307208 */ /* 0x000fea0000000000 */
        /* <DEDUP_REMOVED lines=26> */
[-C--:B------:R-:W-:Y:S01]  /*12aa0*/  FFMA.FTZ R149, R8, R21.reuse, -R48 ;  /* 0x0000001508957223 */ /* 0x080fe20000010830 */
[----:B------:R-:W-:Y:S02]  /*12ab0*/  IMAD R8, R234, 0x100, R204 ;  /* 0x00000100ea087824 */ /* 0x000fe400078e02cc */
[-CC-:B------:R-:W-:Y:S02]  /*12ac0*/  FFMA.FTZ R128, R128, R21.reuse, -R48.reuse ;  /* 0x0000001580807223 */ /* 0x180fe40000010830 */
[----:B------:R-:W-:Y:S01]  /*12ad0*/  MUFU.EX2 R124, R124 ;  /* 0x0000007c007c7308 */ /* 0x000fe20000000800 */
[-CC-:B------:R-:W-:Y:S01]  /*12ae0*/  FFMA.FTZ R120, R120, R21.reuse, -R48.reuse ;  /* 0x0000001578787223 */ /* 0x180fe20000010830 */
[--C-:B------:R-:W-:Y:S01]  /*12af0*/  FFMA.FTZ R113, R113, R21, -R48.reuse ;  /* 0x0000001571717223 */ /* 0x100fe20000010830 */
[C---:B------:R-:W-:Y:S01]  /*12b00*/  ISETP.GE.AND P5, PT, R8.reuse, R221, PT ;  /* 0x000000dd0800720c */ /* 0x040fe20003fa6270 */
[-CC-:B------:R-:W-:Y:S01]  /*12b10*/  FFMA.FTZ R105, R105, R21.reuse, -R48.reuse ;  /* 0x0000001569697223 */ /* 0x180fe20000010830 */
[-C--:B------:R-:W-:Y:S01]  /*12b20*/  ISETP.GE.AND P6, PT, R8, R222.reuse, PT ;  /* 0x000000de0800720c */ /* 0x080fe20003fc6270 */
[-CC-:B------:R-:W-:Y:S01]  /*12b30*/  FFMA.FTZ R101, R101, R21.reuse, -R48.reuse ;  /* 0x0000001565657223 */ /* 0x180fe20000010830 */
[-CC-:B------:R-:W-:Y:S03]  /*12b40*/  FFMA.FTZ R92, R92, R21.reuse, -R48.reuse ;  /* 0x000000155c5c7223 */ /* 0x180fe60000010830 */
[----:B------:R-:W-:Y:S01]  /*12b50*/  MUFU.EX2 R129, R129 ;  /* 0x0000008100817308 */ /* 0x000fe20000000800 */
[----:B------:R-:W-:Y:S01]  /*12b60*/  FSEL R6, R6, -INF , P6 ;  /* 0xff80000006067808 */ /* 0x000fe20003000000 */
        /* <DEDUP_REMOVED lines=28> */
[-C--:B------:R-:W-:Y:S01]  /*12d30*/  FFMA.FTZ R56, R17, R21.reuse, -R48 ;  /* 0x0000001511387223 */ /* 0x080fe20000010830 */
[C-C-:B------:R-:W-:Y:S03]  /*12d40*/  IMAD R16, R234.reuse, 0x100, R204.reuse ;  /* 0x00000100ea107824 */ /* 0x140fe600078e02cc */
[----:B------:R-:W-:Y:S01]  /*12d50*/  MUFU.EX2 R108, R108 ;  /* 0x0000006c006c7308 */ /* 0x000fe20000000800 */
[----:B------:R-:W-:Y:S02]  /*12d60*/  IMAD R12, R234, 0x100, R204 ;  /* 0x00000100ea0c7824 */ /* 0x000fe400078e02cc */
[-CC-:B------:R-:W-:Y:S01]  /*12d70*/  FFMA.FTZ R52, R13, R21.reuse, -R48.reuse ;  /* 0x000000150d347223 */ /* 0x180fe20000010830 */
[----:B------:R-:W-:Y:S02]  /*12d80*/  VIADD R16, R16, 0x8 ;  /* 0x0000000810107836 */ /* 0x000fe40000000000 */
[-CC-:B------:R-:W-:Y:S01]  /*12d90*/  FFMA.FTZ R61, R61, R21.reuse, -R48.reuse ;  /* 0x000000153d3d7223 */ /* 0x180fe20000010830 */
[----:B------:R-:W-:Y:S02]  /*12da0*/  VIADD R12, R12, 0x1 ;  /* 0x000000010c0c7836 */ /* 0x000fe40000000000 */
[----:B------:R-:W-:Y:S01]  /*12db0*/  FFMA.FTZ R57, R57, R21, -R48 ;  /* 0x0000001539397223 */ /* 0x000fe20000010830 */
[----:B------:R-:W-:Y:S01]  /*12dc0*/  IMAD R85, R234, 0x100, R204 ;  /* 0x00000100ea557824 */ /* 0x000fe200078e02cc */
[----:B------:R-:W-:Y:S01]  /*12dd0*/  MUFU.EX2 R100, R100 ;  /* 0x0000006400647308 */ /* 0x000fe20000000800 */
[----:B------:R-:W-:Y:S01]  /*12de0*/  ISETP.GE.AND P2, PT, R16, R221, PT ;  /* 0x000000dd1000720c */ /* 0x000fe20003f46270 */
[--C-:B------:R-:W-:Y:S01]  /*12df0*/  FFMA.FTZ R53, R53, R21, -R48.reuse ;  /* 0x0000001535357223 */ /* 0x100fe20000010830 */
[----:B------:R-:W-:Y:S01]  /*12e00*/  ISETP.GE.AND P3, PT, R12, R221, PT ;  /* 0x000000dd0c00720c */ /* 0x000fe20003f66270 */
[----:B------:R-:W-:Y:S01]  /*12e10*/  VIADD R85, R85, 0x19 ;  /* 0x0000001955557836 */ /* 0x000fe20000000000 */
[-C--:B------:R-:W-:Y:S01]  /*12e20*/  ISETP.GE.AND P4, PT, R16, R222.reuse, PT ;  /* 0x000000de1000720c */ /* 0x080fe20003f86270 */
[-CC-:B------:R-:W-:Y:S01]  /*12e30*/  FFMA.FTZ R49, R49, R21.reuse, -R48.reuse ;  /* 0x0000001531317223 */ /* 0x180fe20000010830 */
[-C--:B------:R-:W-:Y:S03]  /*12e40*/  ISETP.GE.AND P0, PT, R12, R222.reuse, PT ;  /* 0x000000de0c00720c */ /* 0x080fe60003f06270 */
[----:B------:R-:W-:Y:S01]  /*12e50*/  MUFU.EX2 R97, R97 ;  /* 0x0000006100617308 */ /* 0x000fe20000000800 */
[----:B------:R-:W-:Y:S01]  /*12e60*/  FSEL R13, R10, -INF , P4 ;  /* 0xff8000000a0d7808 */ /* 0x000fe20002000000 */
[----:B------:R-:W-:Y:S01]  /*12e70*/  FFMA.FTZ R48, R9, R21, -R48 ;  /* 0x0000001509307223 */ /* 0x000fe20000010830 */
[----:B------:R-:W-:Y:S01]  /*12e80*/  FSEL R9, R7, -INF , P0 ;  /* 0xff80000007097808 */ /* 0x000fe20000000000 */
[--C-:B------:R-:W-:Y:S02]  /*12e90*/  IMAD R12, R234, 0x100, R204.reuse ;  /* 0x00000100ea0c7824 */ /* 0x100fe400078e02cc */
[----:B------:R-:W-:Y:S04]  /*12ea0*/  VIADD R8, R8, 0x20 ;  /* 0x0000002008087836 */ /* 0x000fe80000000000 */
[----:B------:R-:W-:Y:S01]  /*12eb0*/  MUFU.EX2 R89, R89 ;  /* 0x0000005900597308 */ /* 0x000fe20000000800 */
[----:B------:R-:W-:Y:S02]  /*12ec0*/  VIADD R12, R12, 0x9 ;  /* 0x000000090c0c7836 */ /* 0x000fe40000000000 */
[--C-:B------:R-:W-:Y:S03]  /*12ed0*/  IMAD R16, R234, 0x100, R204.reuse ;  /* 0x00000100ea107824 */ /* 0x100fe600078e02cc */
[-C--:B------:R-:W-:Y:S01]  /*12ee0*/  ISETP.GE.AND P0, PT, R12, R222.reuse, PT ;  /* 0x000000de0c00720c */ /* 0x080fe20003f06270 */
[----:B------:R-:W-:Y:S03]  /*12ef0*/  VIADD R16, R16, 0x10 ;  /* 0x0000001010107836 */ /* 0x000fe60000000000 */
[----:B------:R-:W-:Y:S01]  /*12f00*/  MUFU.EX2 R80, R80 ;  /* 0x0000005000507308 */ /* 0x000fe20000000800 */
[--C-:B------:R-:W-:Y:S01]  /*12f10*/  IMAD R12, R234, 0x100, R204.reuse ;  /* 0x00000100ea0c7824 */ /* 0x100fe200078e02cc */
[----:B------:R-:W-:Y:S02]  /*12f20*/  FSEL R109, R11, -INF , P0 ;  /* 0xff8000000b6d7808 */ /* 0x000fe40000000000 */
[-C--:B------:R-:W-:Y:S01]  /*12f30*/  ISETP.GE.AND P6, PT, R16, R222.reuse, PT ;  /* 0x000000de1000720c */ /* 0x080fe20003fc6270 */
[----:B------:R-:W-:Y:S02]  /*12f40*/  VIADD R12, R12, 0x11 ;  /* 0x000000110c0c7836 */ /* 0x000fe40000000000 */
[--C-:B------:R-:W-:Y:S03]  /*12f50*/  IMAD R16, R234, 0x100, R204.reuse ;  /* 0x00000100ea107824 */ /* 0x100fe600078e02cc */
[----:B------:R-:W-:Y:S01]  /*12f60*/  MUFU.EX2 R81, R81 ;  /* 0x0000005100517308 */ /* 0x000fe20000000800 */
[-C--:B------:R-:W-:Y:S01]  /*12f70*/  ISETP.GE.AND P4, PT, R12, R222.reuse, PT ;  /* 0x000000de0c00720c */ /* 0x080fe20003f86270 */
[----:B------:R-:W-:Y:S01]  /*12f80*/  VIADD R16, R16, 0x18 ;  /* 0x0000001810107836 */ /* 0x000fe20000000000 */
[----:B------:R-:W-:Y:S02]  /*12f90*/  FSEL R12, R14, -INF , P6 ;  /* 0xff8000000e0c7808 */ /* 0x000fe40003000000 */
[----:B------:R-:W-:Y:S05]  /*12fa0*/  FSEL R15, R15, -INF , P4 ;  /* 0xff8000000f0f7808 */ /* 0x000fea0002000000 */
[----:B------:R-:W-:Y:S01]  /*12fb0*/  MUFU.EX2 R76, R76 ;  /* 0x0000004c004c7308 */ /* 0x000fe20000000800 */
[-C--:B------:R-:W-:Y:S02]  /*12fc0*/  ISETP.GE.AND P4, PT, R85, R222.reuse, PT ;  /* 0x000000de5500720c */ /* 0x080fe40003f86270 */
[-C--:B------:R-:W-:Y:S01]  /*12fd0*/  ISETP.GE.AND P0, PT, R16, R222.reuse, PT ;  /* 0x000000de1000720c */ /* 0x080fe20003f06270 */
[----:B------:R-:W-:Y:S01]  /*12fe0*/  IMAD R16, R234, 0x100, R204 ;  /* 0x00000100ea107824 */ /* 0x000fe200078e02cc */
[----:B------:R-:W-:Y:S02]  /*12ff0*/  FSEL R7, R19, -INF , P4 ;  /* 0xff80000013077808 */ /* 0x000fe40002000000 */
[-C--:B------:R-:W-:Y:S03]  /*13000*/  ISETP.GE.AND P6, PT, R8, R222.reuse, PT ;  /* 0x000000de0800720c */ /* 0x080fe60003fc6270 */
[----:B------:R-:W-:Y:S01]  /*13010*/  MUFU.EX2 R162, R162 ;  /* 0x000000a200a27308 */ /* 0x000fe20000000800 */
[----:B------:R-:W-:Y:S01]  /*13020*/  VIADD R16, R16, 0x21 ;  /* 0x0000002110107836 */ /* 0x000fe20000000000 */
[----:B------:R-:W-:Y:S02]  /*13030*/  FSEL R8, R18, -INF , P0 ;  /* 0xff80000012087808 */ /* 0x000fe40000000000 */
[----:B------:R-:W-:Y:S02]  /*13040*/  FSEL R18, R22, -INF , P6 ;  /* 0xff80000016127808 */ /* 0x000fe40003000000 */
[-C--:B------:R-:W-:Y:S04]  /*13050*/  ISETP.GE.AND P0, PT, R16, R222.reuse, PT ;  /* 0x000000de1000720c */ /* 0x080fe80003f06270 */
[----:B------:R-:W-:Y:S01]  /*13060*/  MUFU.EX2 R149, R149 ;  /* 0x0000009500957308 */ /* 0x000fe20000000800 */
[-C--:B------:R-:W-:Y:S02]  /*13070*/  ISETP.GE.AND P6, PT, R252, R222.reuse, PT ;  /* 0x000000defc00720c */ /* 0x080fe40003fc6270 */
[----:B------:R-:W-:Y:S02]  /*13080*/  FSEL R14, R23, -INF , P0 ;  /* 0xff800000170e7808 */ /* 0x000fe40000000000 */
[-C--:B------:R-:W-:Y:S02]  /*13090*/  ISETP.GE.AND P0, PT, R211, R222.reuse, PT ;  /* 0x000000ded300720c */ /* 0x080fe40003f06270 */
[-C--:B------:R-:W-:Y:S03]  /*130a0*/  ISETP.GE.AND P4, PT, R212, R222.reuse, PT ;  /* 0x000000ded400720c */ /* 0x080fe60003f86270 */
[----:B------:R-:W-:Y:S01]  /*130b0*/  MUFU.EX2 R112, R112 ;  /* 0x0000007000707308 */ /* 0x000fe20000000800 */
[----:B------:R-:W-:Y:S02]  /*130c0*/  FSEL R27, R27, -INF , P0 ;  /* 0xff8000001b1b7808 */ /* 0x000fe40000000000 */
[----:B------:R-:W-:Y:S01]  /*130d0*/  FSEL R10, R26, -INF , P4 ;  /* 0xff8000001a0a7808 */ /* 0x000fe20002000000 */
[----:B------:R-:W-:Y:S01]  /*130e0*/  IMAD.MOV.U32 R26, RZ, RZ, R7 ;  /* 0x000000ffff1a7224 */ /* 0x000fe200078e0007 */
[-C--:B------:R-:W-:Y:S02]  /*130f0*/  ISETP.GE.AND P0, PT, R250, R222.reuse, PT ;  /* 0x000000defa00720c */ /* 0x080fe40003f06270 */
[-C--:B------:R-:W-:Y:S03]  /*13100*/  ISETP.GE.AND P4, PT, R251, R222.reuse, PT ;  /* 0x000000defb00720c */ /* 0x080fe60003f86270 */
[----:B------:R-:W-:Y:S01]  /*13110*/  MUFU.EX2 R88, R88 ;  /* 0x0000005800587308 */ /* 0x000fe20000000800 */
[----:B------:R-:W-:Y:S01]  /*13120*/  FSEL R7, R30, -INF , P6 ;  /* 0xff8000001e077808 */ /* 0x000fe20003000000 */
[----:B------:R-:W-:Y:S01]  /*13130*/  IMAD.MOV.U32 R30, RZ, RZ, R8 ;  /* 0x000000ffff1e7224 */ /* 0x000fe200078e0008 */
[----:B------:R-:W-:Y:S02]  /*13140*/  FSEL R8, R31, -INF , P4 ;  /* 0xff8000001f087808 */ /* 0x000fe40002000000 */
[-C--:B------:R-:W-:Y:S02]  /*13150*/  ISETP.GE.AND P4, PT, R249, R222.reuse, PT ;  /* 0x000000def900720c */ /* 0x080fe40003f86270 */
[----:B------:R-:W-:Y:S03]  /*13160*/  FSEL R11, R34, -INF , P0 ;  /* 0xff800000220b7808 */ /* 0x000fe60000000000 */
[----:B------:R-:W-:Y:S01]  /*13170*/  MUFU.EX2 R72, R72 ;  /* 0x0000004800487308 */ /* 0x000fe20000000800 */
[----:B------:R-:W-:Y:S01]  /*13180*/  IMAD.MOV.U32 R34, RZ, RZ, R15 ;  /* 0x000000ffff227224 */ /* 0x000fe200078e000f */
[-C--:B------:R-:W-:Y:S01]  /*13190*/  ISETP.GE.AND P0, PT, R246, R222.reuse, PT ;  /* 0x000000def600720c */ /* 0x080fe20003f06270 */
[----:B------:R-:W-:Y:S01]  /*131a0*/  IMAD.MOV.U32 R15, RZ, RZ, R12 ;  /* 0x000000ffff0f7224 */ /* 0x000fe200078e000c */
[----:B------:R-:W-:Y:S02]  /*131b0*/  FSEL R12, R35, -INF , P4 ;  /* 0xff800000230c7808 */ /* 0x000fe40002000000 */
[-C--:B------:R-:W-:Y:S04]  /*131c0*/  ISETP.GE.AND P4, PT, R244, R222.reuse, PT ;  /* 0x000000def400720c */ /* 0x080fe80003f86270 */
[----:B------:R-:W-:Y:S01]  /*131d0*/  MUFU.EX2 R65, R65 ;  /* 0x0000004100417308 */ /* 0x000fe20000000800 */
[----:B------:R-:W-:Y:S02]  /*131e0*/  FSEL R85, R39, -INF , P0 ;  /* 0xff80000027557808 */ /* 0x000fe40000000000 */
[-C--:B------:R-:W-:Y:S02]  /*131f0*/  ISETP.GE.AND P0, PT, R213, R222.reuse, PT ;  /* 0x000000ded500720c */ /* 0x080fe40003f06270 */
[----:B------:R-:W-:Y:S02]  /*13200*/  FSEL R42, R42, -INF , P4 ;  /* 0xff8000002a2a7808 */ /* 0x000fe40002000000 */
[-C--:B------:R-:W-:Y:S03]  /*13210*/  ISETP.GE.AND P4, PT, R206, R222.reuse, PT ;  /* 0x000000dece00720c */ /* 0x080fe60003f86270 */
        /* <DEDUP_REMOVED lines=13> */
[----:B------:R-:W-:Y:S01]  /*132f0*/  FSEL R16, R58, -INF , P4 ;  /* 0xff8000003a107808 */ /* 0x000fe20002000000 */
[----:B------:R-:W-:Y:S01]  /*13300*/  IMAD.MOV.U32 R58, RZ, RZ, R9 ;  /* 0x000000ffff3a7224 */ /* 0x000fe200078e0009 */
[-C--:B------:R-:W-:Y:S03]  /*13310*/  ISETP.GE.AND P4, PT, R197, R222.reuse, PT ;  /* 0x000000dec500720c */ /* 0x080fe60003f86270 */
[----:B------:R-:W-:Y:S01]  /*13320*/  MUFU.EX2 R57, R57 ;  /* 0x0000003900397308 */ /* 0x000fe20000000800 */
[----:B------:R-:W-:Y:S02]  /*13330*/  FSEL R35, R59, -INF , P0 ;  /* 0xff8000003b237808 */ /* 0x000fe40000000000 */
[-C--:B------:R-:W-:Y:S02]  /*13340*/  ISETP.GE.AND P0, PT, R196, R222.reuse, PT ;  /* 0x000000dec400720c */ /* 0x080fe40003f06270 */
[-C--:B------:R-:W-:Y:S02]  /*13350*/  ISETP.GE.AND P6, PT, R248, R222.reuse, PT ;  /* 0x000000def800720c */ /* 0x080fe40003fc6270 */
[----:B------:R-:W-:Y:S03]  /*13360*/  FSEL R31, R63, -INF , P4 ;  /* 0xff8000003f1f7808 */ /* 0x000fe60002000000 */
[----:B------:R-:W-:Y:S01]  /*13370*/  MUFU.EX2 R56, R56 ;  /* 0x0000003800387308 */ /* 0x000fe20000000800 */
[-C--:B------:R-:W-:Y:S02]  /*13380*/  ISETP.GE.AND P4, PT, R195, R222.reuse, PT ;  /* 0x000000dec300720c */ /* 0x080fe40003f86270 */
[----:B------:R-:W-:Y:S01]  /*13390*/  FSEL R43, R66, -INF , P0 ;  /* 0xff800000422b7808 */ /* 0x000fe20000000000 */
[----:B------:R-:W-:Y:S01]  /*133a0*/  IMAD.MOV.U32 R66, RZ, RZ, R19 ;  /* 0x000000ffff427224 */ /* 0x000fe200078e0013 */
[----:B------:R-:W-:Y:S01]  /*133b0*/  FSEL R69, R38, -INF , P6 ;  /* 0xff80000026457808 */ /* 0x000fe20003000000 */
[----:B------:R-:W-:Y:S01]  /*133c0*/  IMAD.MOV.U32 R38, RZ, RZ, R15 ;  /* 0x000000ffff267224 */ /* 0x000fe200078e000f */
[-C--:B------:R-:W-:Y:S03]  /*133d0*/  ISETP.GE.AND P0, PT, R193, R222.reuse, PT ;  /* 0x000000dec100720c */ /* 0x080fe60003f06270 */
[----:B------:R-:W-:Y:S01]  /*133e0*/  MUFU.EX2 R53, R53 ;  /* 0x0000003500357308 */ /* 0x000fe20000000800 */
[-C--:B------:R-:W-:Y:S02]  /*133f0*/  ISETP.GE.AND P6, PT, R207, R222.reuse, PT ;  /* 0x000000decf00720c */ /* 0x080fe40003fc6270 */
[----:B------:R-:W-:Y:S02]  /*13400*/  FSEL R15, R67, -INF , P4 ;  /* 0xff800000430f7808 */ /* 0x000fe40002000000 */
[-C--:B------:R-:W-:Y:S02]  /*13410*/  ISETP.GE.AND P4, PT, R192, R222.reuse, PT ;  /* 0x000000dec000720c */ /* 0x080fe40003f86270 */
[----:B------:R-:W-:Y:S03]  /*13420*/  FSEL R47, R71, -INF , P0 ;  /* 0xff800000472f7808 */ /* 0x000fe60000000000 */
[----:B------:R-:W-:Y:S01]  /*13430*/  MUFU.EX2 R52, R52 ;  /* 0x0000003400347308 */ /* 0x000fe20000000800 */
[----:B------:R-:W-:Y:S01]  /*13440*/  FSEL R23, R46, -INF , P6 ;  /* 0xff8000002e177808 */ /* 0x000fe20003000000 */
[----:B------:R-:W-:Y:S01]  /*13450*/  IMAD.MOV.U32 R46, RZ, RZ, R109 ;  /* 0x000000ffff2e7224 */ /* 0x000fe200078e006d */
[-C--:B------:R-:W-:Y:S01]  /*13460*/  ISETP.GE.AND P6, PT, R202, R222.reuse, PT ;  /* 0x000000deca00720c */ /* 0x080fe20003fc6270 */
[----:B------:R-:W-:Y:S01]  /*13470*/  IMAD.MOV.U32 R71, RZ, RZ, R85 ;  /* 0x000000ffff477224 */ /* 0x000fe200078e0055 */
        /* <DEDUP_REMOVED lines=10> */
[----:B------:R-:W-:Y:S01]  /*13520*/  FSEL R13, R79, -INF , P4 ;  /* 0xff8000004f0d7808 */ /* 0x000fe20002000000 */
[----:B------:R-:W-:Y:S01]  /*13530*/  IMAD.MOV.U32 R79, RZ, RZ, R12 ;  /* 0x000000ffff4f7224 */ /* 0x000fe200078e000c */
[-C--:B------:R-:W-:Y:S02]  /*13540*/  ISETP.GE.AND P4, PT, R187, R222.reuse, PT ;  /* 0x000000debb00720c */ /* 0x080fe40003f86270 */
[----:B------:R-:W-:Y:S02]  /*13550*/  FSEL R82, R82, -INF , P0 ;  /* 0xff80000052527808 */ /* 0x000fe40000000000 */
[-C--:B------:R-:W-:Y:S02]  /*13560*/  ISETP.GE.AND P0, PT, R185, R222.reuse, PT ;  /* 0x000000deb900720c */ /* 0x080fe40003f06270 */
[----:B------:R-:W-:Y:S01]  /*13570*/  FSEL R12, R83, -INF , P4 ;  /* 0xff800000530c7808 */ /* 0x000fe20002000000 */
[----:B------:R-:W-:Y:S01]  /*13580*/  IMAD.MOV.U32 R83, RZ, RZ, R11 ;  /* 0x000000ffff537224 */ /* 0x000fe200078e000b */
[-C--:B------:R-:W-:Y:S02]  /*13590*/  ISETP.GE.AND P4, PT, R184, R222.reuse, PT ;  /* 0x000000deb800720c */ /* 0x080fe40003f86270 */
[----:B------:R-:W-:Y:S01]  /*135a0*/  FSEL R11, R87, -INF , P0 ;  /* 0xff800000570b7808 */ /* 0x000fe20000000000 */
[----:B------:R-:W-:Y:S01]  /*135b0*/  IMAD.MOV.U32 R87, RZ, RZ, R8 ;  /* 0x000000ffff577224 */ /* 0x000fe200078e0008 */
[-C--:B------:R-:W-:Y:S02]  /*135c0*/  ISETP.GE.AND P0, PT, R183, R222.reuse, PT ;  /* 0x000000deb700720c */ /* 0x080fe40003f06270 */
[----:B------:R-:W-:Y:S02]  /*135d0*/  FSEL R90, R90, -INF , P4 ;  /* 0xff8000005a5a7808 */ /* 0x000fe40002000000 */
[-C--:B------:R-:W-:Y:S02]  /*135e0*/  ISETP.GE.AND P6, PT, R198, R222.reuse, PT ;  /* 0x000000dec600720c */ /* 0x080fe40003fc6270 */
[-C--:B------:R-:W-:Y:S02]  /*135f0*/  ISETP.GE.AND P4, PT, R181, R222.reuse, PT ;  /* 0x000000deb500720c */ /* 0x080fe40003f86270 */
[----:B------:R-:W-:Y:S02]  /*13600*/  FSEL R9, R91, -INF , P0 ;  /* 0xff8000005b097808 */ /* 0x000fe40000000000 */
[-C--:B------:R-:W-:Y:S02]  /*13610*/  ISETP.GE.AND P0, PT, R179, R222.reuse, PT ;  /* 0x000000deb300720c */ /* 0x080fe40003f06270 */
[----:B------:R-:W-:Y:S01]  /*13620*/  FSEL R39, R62, -INF , P6 ;  /* 0xff8000003e277808 */ /* 0x000fe20003000000 */
[----:B------:R-:W-:Y:S01]  /*13630*/  IMAD R62, R234, 0x100, R204 ;  /* 0x00000100ea3e7824 */ /* 0x000fe200078e02cc */
[----:B------:R-:W-:Y:S01]  /*13640*/  FSEL R8, R95, -INF , P4 ;  /* 0xff8000005f087808 */ /* 0x000fe20002000000 */
[----:B------:R-:W-:Y:S01]  /*13650*/  IMAD.MOV.U32 R95, RZ, RZ, R7 ;  /* 0x000000ffff5f7224 */ /* 0x000fe200078e0007 */
[-C--:B------:R-:W-:Y:S01]  /*13660*/  ISETP.GE.AND P6, PT, R194, R222.reuse, PT ;  /* 0x000000dec200720c */ /* 0x080fe20003fc6270 */
[----:B------:R-:W-:Y:S01]  /*13670*/  VIADD R62, R62, 0x9 ;  /* 0x000000093e3e7836 */ /* 0x000fe20000000000 */
[-C--:B------:R-:W-:Y:S02]  /*13680*/  ISETP.GE.AND P4, PT, R177, R222.reuse, PT ;  /* 0x000000deb100720c */ /* 0x080fe40003f86270 */
[----:B------:R-:W-:Y:S02]  /*13690*/  FSEL R98, R98, -INF , P0 ;  /* 0xff80000062627808 */ /* 0x000fe40000000000 */
[-C--:B------:R-:W-:Y:S02]  /*136a0*/  ISETP.GE.AND P0, PT, R171, R222.reuse, PT ;  /* 0x000000deab00720c */ /* 0x080fe40003f06270 */
[----:B------:R-:W-:Y:S01]  /*136b0*/  FSEL R19, R70, -INF , P6 ;  /* 0xff80000046137808 */ /* 0x000fe20003000000 */
[----:B------:R-:W-:Y:S01]  /*136c0*/  IMAD.MOV.U32 R70, RZ, RZ, R42 ;  /* 0x000000ffff467224 */ /* 0x000fe200078e002a */
[----:B------:R-:W-:Y:S01]  /*136d0*/  FSEL R7, R99, -INF , P4 ;  /* 0xff80000063077808 */ /* 0x000fe20002000000 */
[----:B------:R-:W-:Y:S01]  /*136e0*/  IMAD.MOV.U32 R42, RZ, RZ, R6 ;  /* 0x000000ffff2a7224 */ /* 0x000fe200078e0006 */
[-C--:B------:R-:W-:Y:S01]  /*136f0*/  ISETP.GE.AND P4, PT, R169, R222.reuse, PT ;  /* 0x000000dea900720c */ /* 0x080fe20003f86270 */
[----:B------:R-:W-:Y:S01]  /*13700*/  IMAD.MOV.U32 R99, RZ, RZ, R27 ;  /* 0x000000ffff637224 */ /* 0x000fe200078e001b */
[----:B------:R-:W-:Y:S01]  /*13710*/  FSEL R6, R103, -INF , P0 ;  /* 0xff80000067067808 */ /* 0x000fe20000000000 */
[--C-:B------:R-:W-:Y:S01]  /*13720*/  IMAD R103, R234, 0x100, R204.reuse ;  /* 0x00000100ea677824 */ /* 0x100fe200078e02cc */
[-C--:B------:R-:W-:Y:S02]  /*13730*/  ISETP.GE.AND P0, PT, R167, R222.reuse, PT ;  /* 0x000000dea700720c */ /* 0x080fe40003f06270 */
[----:B------:R-:W-:Y:S01]  /*13740*/  FSEL R106, R106, -INF , P4 ;  /* 0xff8000006a6a7808 */ /* 0x000fe20002000000 */
[----:B------:R-:W-:Y:S01]  /*13750*/  VIADD R103, R103, 0x11 ;  /* 0x0000001167677836 */ /* 0x000fe20000000000 */
[-C--:B------:R-:W-:Y:S02]  /*13760*/  ISETP.GE.AND P6, PT, R190, R222.reuse, PT ;  /* 0x000000debe00720c */ /* 0x080fe40003fc6270 */
[-C--:B------:R-:W-:Y:S02]  /*13770*/  ISETP.GE.AND P4, PT, R165, R222.reuse, PT ;  /* 0x000000dea500720c */ /* 0x080fe40003f86270 */
[----:B------:R-:W-:Y:S01]  /*13780*/  FSEL R27, R107, -INF , P0 ;  /* 0xff8000006b1b7808 */ /* 0x000fe20000000000 */
[--C-:B------:R-:W-:Y:S01]  /*13790*/  IMAD R107, R234, 0x100, R204.reuse ;  /* 0x00000100ea6b7824 */ /* 0x100fe200078e02cc */
[-C--:B------:R-:W-:Y:S02]  /*137a0*/  ISETP.GE.AND P0, PT, R164, R222.reuse, PT ;  /* 0x000000dea400720c */ /* 0x080fe40003f06270 */
[----:B------:R-:W-:Y:S01]  /*137b0*/  FSEL R78, R78, -INF , P6 ;  /* 0xff8000004e4e7808 */ /* 0x000fe20003000000 */
[----:B------:R-:W-:Y:S01]  /*137c0*/  VIADD R107, R107, 0x10 ;  /* 0x000000106b6b7836 */ /* 0x000fe20000000000 */
[----:B------:R-:W-:Y:S02]  /*137d0*/  FSEL R111, R111, -INF , P4 ;  /* 0xff8000006f6f7808 */ /* 0x000fe40002000000 */
[-C--:B------:R-:W-:Y:S02]  /*137e0*/  ISETP.GE.AND P6, PT, R186, R222.reuse, PT ;  /* 0x000000deba00720c */ /* 0x080fe40003fc6270 */
[-C--:B------:R-:W-:Y:S02]  /*137f0*/  ISETP.GE.AND P4, PT, R155, R222.reuse, PT ;  /* 0x000000de9b00720c */ /* 0x080fe40003f86270 */
[----:B------:R-:W-:Y:S02]  /*13800*/  FSEL R91, R114, -INF , P0 ;  /* 0xff800000725b7808 */ /* 0x000fe40000000000 */
[-C--:B------:R-:W-:Y:S02]  /*13810*/  ISETP.GE.AND P0, PT, R161, R222.reuse, PT ;  /* 0x000000dea100720c */ /* 0x080fe40003f06270 */
[----:B------:R-:W-:Y:S02]  /*13820*/  FSEL R85, R115, -INF , P4 ;  /* 0xff80000073557808 */ /* 0x000fe40002000000 */
[----:B------:R-:W-:Y:S02]  /*13830*/  FSEL R86, R86, -INF , P6 ;  /* 0xff80000056567808 */ /* 0x000fe40003000000 */
[-C--:B------:R-:W-:Y:S02]  /*13840*/  ISETP.GE.AND P6, PT, R182, R222.reuse, PT ;  /* 0x000000deb600720c */ /* 0x080fe40003fc6270 */
[-C--:B------:R-:W-:Y:S02]  /*13850*/  ISETP.GE.AND P4, PT, R160, R222.reuse, PT ;  /* 0x000000dea000720c */ /* 0x080fe40003f86270 */
[----:B------:R-:W-:Y:S02]  /*13860*/  FSEL R67, R119, -INF , P0 ;  /* 0xff80000077437808 */ /* 0x000fe40000000000 */
[-C--:B------:R-:W-:Y:S02]  /*13870*/  ISETP.GE.AND P0, PT, R159, R222.reuse, PT ;  /* 0x000000de9f00720c */ /* 0x080fe40003f06270 */
[----:B------:R-:W-:Y:S02]  /*13880*/  FSEL R42, R42, -INF , !P5 ;  /* 0xff8000002a2a7808 */ /* 0x000fe40006800000 */
[----:B------:R-:W-:Y:S02]  /*13890*/  FSEL R94, R94, -INF , P6 ;  /* 0xff8000005e5e7808 */ /* 0x000fe40003000000 */
[----:B------:R-:W-:Y:S02]  /*138a0*/  FSEL R63, R122, -INF , P4 ;  /* 0xff8000007a3f7808 */ /* 0x000fe40002000000 */
[----:B------:R-:W-:Y:S01]  /*138b0*/  MUFU.EX2 R122, R37 ;  /* 0x00000025007a7308 */ /* 0x000fe20000000800 */
[-C--:B------:R-:W-:Y:S02]  /*138c0*/  ISETP.GE.AND P6, PT, R175, R222.reuse, PT ;  /* 0x000000deaf00720c */ /* 0x080fe40003fc6270 */
[-C--:B------:R-:W-:Y:S01]  /*138d0*/  ISETP.GE.AND P5, PT, R103, R221.reuse, PT ;  /* 0x000000dd6700720c */ /* 0x080fe20003fa6270 */
[--C-:B------:R-:W-:Y:S01]  /*138e0*/  IMAD R103, R234, 0x100, R204.reuse ;  /* 0x00000100ea677824 */ /* 0x100fe200078e02cc */
[-C--:B------:R-:W-:Y:S02]  /*138f0*/  ISETP.GE.AND P4, PT, R157, R222.reuse, PT ;  /* 0x000000de9d00720c */ /* 0x080fe40003f86270 */
[----:B------:R-:W-:Y:S01]  /*13900*/  FSEL R59, R123, -INF , P0 ;  /* 0xff8000007b3b7808 */ /* 0x000fe20000000000 */
[----:B------:R-:W-:Y:S01]  /*13910*/  VIADD R103, R103, 0x18 ;  /* 0x0000001867677836 */ /* 0x000fe20000000000 */
[-C--:B------:R-:W-:Y:S02]  /*13920*/  ISETP.GE.AND P0, PT, R62, R221.reuse, PT ;  /* 0x000000dd3e00720c */ /* 0x080fe40003f06270 */
[----:B------:R-:W-:Y:S02]  /*13930*/  FSEL R102, R102, -INF , P6 ;  /* 0xff80000066667808 */ /* 0x000fe40003000000 */
[----:B------:R-:W-:Y:S02]  /*13940*/  FSEL R62, R127, -INF , P4 ;  /* 0xff8000007f3e7808 */ /* 0x000fe40002000000 */
[-C--:B------:R-:W-:Y:S02]  /*13950*/  ISETP.GE.AND P6, PT, R166, R222.reuse, PT ;  /* 0x000000dea600720c */ /* 0x080fe40003fc6270 */
[-C--:B------:R-:W-:Y:S02]  /*13960*/  ISETP.GE.AND P4, PT, R154, R222.reuse, PT ;  /* 0x000000de9a00720c */ /* 0x080fe40003f86270 */
[----:B------:R-:W-:Y:S02]  /*13970*/  FSEL R110, R110, -INF , P6 ;  /* 0xff8000006e6e7808 */ /* 0x000fe40003000000 */
[----:B------:R-:W-:Y:S02]  /*13980*/  FSEL R130, R130, -INF , P4 ;  /* 0xff80000082827808 */ /* 0x000fe40002000000 */
[-C--:B------:R-:W-:Y:S02]  /*13990*/  ISETP.GE.AND P6, PT, R163, R222.reuse, PT ;  /* 0x000000dea300720c */ /* 0x080fe40003fc6270 */
[-C--:B------:R-:W-:Y:S01]  /*139a0*/  ISETP.GE.AND P4, PT, R103, R221.reuse, PT ;  /* 0x000000dd6700720c */ /* 0x080fe20003f86270 */
[--C-:B------:R-:W-:Y:S01]  /*139b0*/  IMAD R103, R234, 0x100, R204.reuse ;  /* 0x00000100ea677824 */ /* 0x100fe200078e02cc */
[----:B------:R-:W-:Y:S02]  /*139c0*/  FSEL R34, R34, -INF , !P5 ;  /* 0xff80000022227808 */ /* 0x000fe40006800000 */
[----:B------:R-:W-:Y:S01]  /*139d0*/  FSEL R46, R46, -INF , !P0 ;  /* 0xff8000002e2e7808 */ /* 0x000fe20004000000 */
[----:B------:R-:W-:Y:S01]  /*139e0*/  VIADD R103, R103, 0x19 ;  /* 0x0000001967677836 */ /* 0x000fe20000000000 */
[----:B------:R-:W-:Y:S02]  /*139f0*/  FSEL R58, R58, -INF , !P3 ;  /* 0xff8000003a3a7808 */ /* 0x000fe40005800000 */
[----:B------:R-:W-:Y:S02]  /*13a00*/  FSEL R54, R54, -INF , !P2 ;  /* 0xff80000036367808 */ /* 0x000fe40005000000 */
[----:B------:R-:W-:Y:S02]  /*13a10*/  FSEL R69, R118, -INF , P6 ;  /* 0xff80000076457808 */ /* 0x000fe40003000000 */
[----:B------:R-:W-:Y:S01]  /*13a20*/  MUFU.EX2 R118, R176 ;  /* 0x000000b000767308 */ /* 0x000fe20000000800 */
[----:B------:R-:W-:Y:S02]  /*13a30*/  ISETP.GE.AND P6, PT, R158, R222, PT ;  /* 0x000000de9e00720c */ /* 0x000fe40003fc6270 */
[-C--:B------:R-:W-:Y:S01]  /*13a40*/  ISETP.GE.AND P3, PT, R103, R221.reuse, PT ;  /* 0x000000dd6700720c */ /* 0x080fe20003f66270 */
[--C-:B------:R-:W-:Y:S01]  /*13a50*/  IMAD R103, R234, 0x100, R204.reuse ;  /* 0x00000100ea677824 */ /* 0x100fe200078e02cc */
[----:B------:R-:W-:Y:S02]  /*13a60*/  FSEL R126, R126, -INF , P6 ;  /* 0xff8000007e7e7808 */ /* 0x000fe40003000000 */
[-C--:B------:R-:W-:Y:S01]  /*13a70*/  ISETP.GE.AND P6, PT, R107, R221.reuse, PT ;  /* 0x000000dd6b00720c */ /* 0x080fe20003fc6270 */
[----:B------:R-:W-:Y:S01]  /*13a80*/  IMAD R107, R234, 0x100, R204 ;  /* 0x00000100ea6b7824 */ /* 0x000fe200078e02cc */
[----:B------:R-:W-:Y:S01]  /*13a90*/  FSEL R30, R30, -INF , !P4 ;  /* 0xff8000001e1e7808 */ /* 0x000fe20006000000 */
[----:B------:R-:W-:Y:S01]  /*13aa0*/  VIADD R103, R103, 0x21 ;  /* 0x0000002167677836 */ /* 0x000fe20000000000 */
[----:B------:R-:W-:Y:S01]  /*13ab0*/  FSEL R38, R38, -INF , !P6 ;  /* 0xff80000026267808 */ /* 0x000fe20007000000 */
[----:B------:R-:W-:Y:S01]  /*13ac0*/  VIADD R107, R107, 0x20 ;  /* 0x000000206b6b7836 */ /* 0x000fe20000000000 */
[-C--:B------:R-:W-:Y:S02]  /*13ad0*/  ISETP.GE.AND P5, PT, R211, R221.reuse, PT ;  /* 0x000000ddd300720c */ /* 0x080fe40003fa6270 */
[-C--:B------:R-:W-:Y:S02]  /*13ae0*/  ISETP.GE.AND P0, PT, R103, R221.reuse, PT ;  /* 0x000000dd6700720c */ /* 0x080fe40003f06270 */
[-C--:B------:R-:W-:Y:S02]  /*13af0*/  ISETP.GE.AND P2, PT, R107, R221.reuse, PT ;  /* 0x000000dd6b00720c */ /* 0x080fe40003f46270 */
[----:B------:R-:W-:Y:S02]  /*13b00*/  FSEL R14, R14, -INF , !P0 ;  /* 0xff8000000e0e7808 */ /* 0x000fe40004000000 */
[----:B------:R-:W-:Y:S02]  /*13b10*/  FSEL R18, R18, -INF , !P2 ;  /* 0xff80000012127808 */ /* 0x000fe40005000000 */
[----:B------:R-:W-:Y:S02]  /*13b20*/  FSEL R26, R26, -INF , !P3 ;  /* 0xff8000001a1a7808 */ /* 0x000fe40005800000 */
[-C--:B------:R-:W-:Y:S02]  /*13b30*/  ISETP.GE.AND P3, PT, R251, R221.reuse, PT ;  /* 0x000000ddfb00720c */ /* 0x080fe40003f66270 */
[----:B------:R-:W-:Y:S02]  /*13b40*/  FSEL R251, R99, -INF , !P5 ;  /* 0xff80000063fb7808 */ /* 0x000fe40006800000 */
[-C--:B------:R-:W-:Y:S02]  /*13b50*/  ISETP.GE.AND P5, PT, R246, R221.reuse, PT ;  /* 0x000000ddf600720c */ /* 0x080fe40003fa6270 */
[-C--:B------:R-:W-:Y:S02]  /*13b60*/  ISETP.GE.AND P0, PT, R249, R221.reuse, PT ;  /* 0x000000ddf900720c */ /* 0x080fe40003f06270 */
[----:B------:R-:W-:Y:S02]  /*13b70*/  FSEL R107, R71, -INF , !P5 ;  /* 0xff800000476b7808 */ /* 0x000fe40006800000 */
[----:B------:R-:W-:Y:S02]  /*13b80*/  FMNMX3.FTZ R71, R148, R42, R58, !PT ;  /* 0x0000002a94477276 */ /* 0x000fe4000781003a */
[-C--:B------:R-:W-:Y:S02]  /*13b90*/  ISETP.GE.AND P5, PT, R203, R221.reuse, PT ;  /* 0x000000ddcb00720c */ /* 0x080fe40003fa6270 */
[----:B------:R-:W-:Y:S02]  /*13ba0*/  FMNMX3.FTZ R71, R71, R54, R46, !PT ;  /* 0x0000003647477276 */ /* 0x000fe4000781002e */
[----:B------:R-:W-:Y:S02]  /*13bb0*/  FSEL R249, R87, -INF , !P3 ;  /* 0xff80000057f97808 */ /* 0x000fe40005800000 */
[----:B------:R-:W-:Y:S02]  /*13bc0*/  FMNMX3.FTZ R71, R71, R38, R34, !PT ;  /* 0x0000002647477276 */ /* 0x000fe40007810022 */
[-C--:B------:R-:W-:Y:S02]  /*13bd0*/  ISETP.GE.AND P3, PT, R213, R221.reuse, PT ;  /* 0x000000ddd500720c */ /* 0x080fe40003f66270 */
[----:B------:R-:W-:Y:S02]  /*13be0*/  FMNMX3.FTZ R71, R71, R30, R26, !PT ;  /* 0x0000001e47477276 */ /* 0x000fe4000781001a */
[----:B------:R-:W-:Y:S02]  /*13bf0*/  FSEL R103, R66, -INF , !P3 ;  /* 0xff80000042677808 */ /* 0x000fe40005800000 */
[----:B------:R-:W-:Y:S01]  /*13c00*/  MUFU.EX2 R66, R44 ;  /* 0x0000002c00427308 */ /* 0x000fe20000000800 */
[----:B------:R-:W-:Y:S02]  /*13c10*/  FSEL R213, R79, -INF , !P0 ;  /* 0xff8000004fd57808 */ /* 0x000fe40004000000 */
[-C--:B------:R-:W-:Y:S02]  /*13c20*/  ISETP.GE.AND P0, PT, R206, R221.reuse, PT ;  /* 0x000000ddce00720c */ /* 0x080fe40003f06270 */
[----:B------:R-:W-:Y:S02]  /*13c30*/  FMNMX3.FTZ R71, R71, R18, R14, !PT ;  /* 0x0000001247477276 */ /* 0x000fe4000781000e */
[-C--:B------:R-:W-:Y:S02]  /*13c40*/  ISETP.GE.AND P4, PT, R252, R221.reuse, PT ;  /* 0x000000ddfc00720c */ /* 0x080fe40003f86270 */
[-C--:B------:R-:W-:Y:S02]  /*13c50*/  ISETP.GE.AND P3, PT, R201, R221.reuse, PT ;  /* 0x000000ddc900720c */ /* 0x080fe40003f66270 */
[----:B------:R-:W-:Y:S01]  /*13c60*/  MUFU.EX2 R201, R5 ;  /* 0x0000000500c97308 */ /* 0x000fe20000000800 */
[----:B------:R-:W-:Y:S02]  /*13c70*/  FSEL R127, R95, -INF , !P4 ;  /* 0xff8000005f7f7808 */ /* 0x000fe40006000000 */
[----:B------:R-:W-:Y:S02]  /*13c80*/  FSEL R95, R22, -INF , !P0 ;  /* 0xff800000165f7808 */ /* 0x000fe40004000000 */
[-C--:B------:R-:W-:Y:S02]  /*13c90*/  ISETP.GE.AND P0, PT, R199, R221.reuse, PT ;  /* 0x000000ddc700720c */ /* 0x080fe40003f06270 */
[-C--:B------:R-:W-:Y:S02]  /*13ca0*/  ISETP.GE.AND P4, PT, R244, R221.reuse, PT ;  /* 0x000000ddf400720c */ /* 0x080fe40003f86270 */
        /* <DEDUP_REMOVED lines=13> */
[-C--:B------:R-:W-:Y:S02]  /*13d80*/  ISETP.GE.AND P4, PT, R184, R221.reuse, PT ;  /* 0x000000ddb800720c */ /* 0x080fe40003f86270 */
[-C--:B------:R-:W-:Y:S02]  /*13d90*/  ISETP.GE.AND P6, PT, R212, R221.reuse, PT ;  /* 0x000000ddd400720c */ /* 0x080fe40003fc6270 */
[----:B------:R-:W-:Y:S02]  /*13da0*/  FSEL R187, R90, -INF , !P4 ;  /* 0xff8000005abb7808 */ /* 0x000fe40006000000 */
[----:B------:R-:W-:Y:S01]  /*13db0*/  MUFU.EX2 R90, R24 ;  /* 0x00000018005a7308 */ /* 0x000fe20000000800 */
[-C--:B------:R-:W-:Y:S02]  /*13dc0*/  ISETP.GE.AND P4, PT, R175, R221.reuse, PT ;  /* 0x000000ddaf00720c */ /* 0x080fe40003f86270 */
[----:B------:R-:W-:Y:S02]  /*13dd0*/  FSEL R10, R10, -INF , !P6 ;  /* 0xff8000000a0a7808 */ /* 0x000fe40007000000 */
[-C--:B------:R-:W-:Y:S02]  /*13de0*/  ISETP.GE.AND P6, PT, R248, R221.reuse, PT ;  /* 0x000000ddf800720c */ /* 0x080fe40003fc6270 */
[----:B------:R-:W-:Y:S02]  /*13df0*/  FMNMX3.FTZ R22, R71, R10, R251, !PT ;  /* 0x0000000a47167276 */ /* 0x000fe400078100fb */
[----:B------:R-:W-:Y:S02]  /*13e00*/  ISETP.GE.AND P2, PT, R250, R221, PT ;  /* 0x000000ddfa00720c */ /* 0x000fe40003f46270 */
[----:B------:R-:W-:Y:S02]  /*13e10*/  FMNMX3.FTZ R22, R22, R127, R249, !PT ;  /* 0x0000007f16167276 */ /* 0x000fe400078100f9 */
[----:B------:R-:W-:Y:S02]  /*13e20*/  FSEL R123, R83, -INF , !P2 ;  /* 0xff800000537b7808 */ /* 0x000fe40005000000 */
[----:B------:R-:W-:Y:S02]  /*13e30*/  ISETP.GE.AND P2, PT, R207, R221, PT ;  /* 0x000000ddcf00720c */ /* 0x000fe40003f46270 */
[----:B------:R-:W-:Y:S02]  /*13e40*/  FSEL R207, R75, -INF , !P6 ;  /* 0xff8000004bcf7808 */ /* 0x000fe40007000000 */
[----:B------:R-:W-:Y:S02]  /*13e50*/  FMNMX3.FTZ R22, R22, R123, R213, !PT ;  /* 0x0000007b16167276 */ /* 0x000fe400078100d5 */
[----:B------:R-:W-:Y:S02]  /*13e60*/  ISETP.GE.AND P6, PT, R205, R221, PT ;  /* 0x000000ddcd00720c */ /* 0x000fe40003fc6270 */
[----:B------:R-:W-:Y:S02]  /*13e70*/  FMNMX3.FTZ R22, R22, R207, R107, !PT ;  /* 0x000000cf16167276 */ /* 0x000fe4000781006b */
[----:B------:R-:W-:Y:S02]  /*13e80*/  FSEL R99, R23, -INF , !P2 ;  /* 0xff80000017637808 */ /* 0x000fe40005000000 */
[----:B------:R-:W-:Y:S02]  /*13e90*/  FMNMX3.FTZ R22, R22, R203, R103, !PT ;  /* 0x000000cb16167276 */ /* 0x000fe40007810067 */
[----:B------:R-:W-:Y:S02]  /*13ea0*/  FSEL R87, R50, -INF , !P6 ;  /* 0xff80000032577808 */ /* 0x000fe40007000000 */
[----:B------:R-:W-:Y:S02]  /*13eb0*/  ISETP.GE.AND P6, PT, R198, R221, PT ;  /* 0x000000ddc600720c */ /* 0x000fe40003fc6270 */
[----:B------:R-:W-:Y:S02]  /*13ec0*/  FMNMX3.FTZ R22, R22, R99, R95, !PT ;  /* 0x0000006316167276 */ /* 0x000fe4000781005f */
[----:B------:R-:W-:Y:S02]  /*13ed0*/  FSEL R39, R39, -INF , !P6 ;  /* 0xff80000027277808 */ /* 0x000fe40007000000 */
[-C--:B------:R-:W-:Y:S02]  /*13ee0*/  ISETP.GE.AND P2, PT, R200, R221.reuse, PT ;  /* 0x000000ddc800720c */ /* 0x080fe40003f46270 */
[----:B------:R-:W-:Y:S02]  /*13ef0*/  FSEL R75, R55, -INF , !P3 ;  /* 0xff800000374b7808 */ /* 0x000fe40005800000 */
[----:B------:R-:W-:Y:S02]  /*13f00*/  FSEL R71, R16, -INF , !P2 ;  /* 0xff80000010477808 */ /* 0x000fe40005000000 */
[-C--:B------:R-:W-:Y:S02]  /*13f10*/  ISETP.GE.AND P3, PT, R195, R221.reuse, PT ;  /* 0x000000ddc300720c */ /* 0x080fe40003f66270 */
[-C--:B------:R-:W-:Y:S02]  /*13f20*/  ISETP.GE.AND P2, PT, R194, R221.reuse, PT ;  /* 0x000000ddc200720c */ /* 0x080fe40003f46270 */
[----:B------:R-:W-:Y:S02]  /*13f30*/  FSEL R15, R15, -INF , !P3 ;  /* 0xff8000000f0f7808 */ /* 0x000fe40005800000 */
[----:B------:R-:W-:Y:S02]  /*13f40*/  FSEL R19, R19, -INF , !P2 ;  /* 0xff80000013137808 */ /* 0x000fe40005000000 */
[----:B------:R-:W-:Y:S02]  /*13f50*/  ISETP.GE.AND P6, PT, R192, R221, PT ;  /* 0x000000ddc000720c */ /* 0x000fe40003fc6270 */
[----:B------:R-:W-:Y:S02]  /*13f60*/  FSEL R83, R51, -INF , !P5 ;  /* 0xff80000033537808 */ /* 0x000fe40006800000 */
[----:B------:R-:W-:Y:S02]  /*13f70*/  FSEL R115, R74, -INF , !P6 ;  /* 0xff8000004a737808 */ /* 0x000fe40007000000 */
[----:B------:R-:W-:Y:S02]  /*13f80*/  FMNMX3.FTZ R22, R22, R87, R83, !PT ;  /* 0x0000005716167276 */ /* 0x000fe40007810053 */
[----:B------:R-:W-:Y:S02]  /*13f90*/  ISETP.GE.AND P5, PT, R197, R221, PT ;  /* 0x000000ddc500720c */ /* 0x000fe40003fa6270 */
[----:B------:R-:W-:Y:S02]  /*13fa0*/  FMNMX3.FTZ R22, R22, R79, R75, !PT ;  /* 0x0000004f16167276 */ /* 0x000fe4000781004b */
[----:B------:R-:W-:Y:S02]  /*13fb0*/  FSEL R31, R31, -INF , !P5 ;  /* 0xff8000001f1f7808 */ /* 0x000fe40006800000 */
[----:B------:R-:W-:Y:S02]  /*13fc0*/  FMNMX3.FTZ R22, R22, R71, R35, !PT ;  /* 0x0000004716167276 */ /* 0x000fe40007810023 */
[----:B------:R-:W-:Y:S02]  /*13fd0*/  ISETP.GE.AND P5, PT, R191, R221, PT ;  /* 0x000000ddbf00720c */ /* 0x000fe40003fa6270 */
        /* <DEDUP_REMOVED lines=16> */
[----:B------:R-:W-:Y:S01]  /*140e0*/  MUFU.EX2 R94, R32 ;  /* 0x00000020005e7308 */ /* 0x000fe20000000800 */
[-C--:B------:R-:W-:Y:S02]  /*140f0*/  ISETP.GE.AND P0, PT, R161, R221.reuse, PT ;  /* 0x000000dda100720c */ /* 0x080fe40003f06270 */
[----:B------:R-:W-:Y:S02]  /*14100*/  FSEL R189, R11, -INF , !P5 ;  /* 0xff8000000bbd7808 */ /* 0x000fe40006800000 */
[-C--:B------:R-:W-:Y:S02]  /*14110*/  ISETP.GE.AND P5, PT, R177, R221.reuse, PT ;  /* 0x000000ddb100720c */ /* 0x080fe40003fa6270 */
[----:B------:R-:W-:Y:S02]  /*14120*/  FSEL R177, R9, -INF , !P3 ;  /* 0xff80000009b17808 */ /* 0x000fe40005800000 */
[-C--:B------:R-:W-:Y:S02]  /*14130*/  ISETP.GE.AND P3, PT, R171, R221.reuse, PT ;  /* 0x000000ddab00720c */ /* 0x080fe40003f66270 */
[----:B------:R-:W-:Y:S02]  /*14140*/  FSEL R171, R102, -INF , !P4 ;  /* 0xff80000066ab7808 */ /* 0x000fe40006000000 */
[-C--:B------:R-:W-:Y:S02]  /*14150*/  ISETP.GE.AND P4, PT, R164, R221.reuse, PT ;  /* 0x000000dda400720c */ /* 0x080fe40003f86270 */
[-C--:B------:R-:W-:Y:S02]  /*14160*/  ISETP.GE.AND P2, PT, R169, R221.reuse, PT ;  /* 0x000000dda900720c */ /* 0x080fe40003f46270 */
[----:B------:R-:W-:Y:S01]  /*14170*/  MUFU.EX2 R169, R128 ;  /* 0x0000008000a97308 */ /* 0x000fe20000000800 */
[----:B------:R-:W-:Y:S02]  /*14180*/  FSEL R91, R91, -INF , !P4 ;  /* 0xff8000005b5b7808 */ /* 0x000fe40006000000 */
[-C--:B------:R-:W-:Y:S02]  /*14190*/  ISETP.GE.AND P4, PT, R158, R221.reuse, PT ;  /* 0x000000dd9e00720c */ /* 0x080fe40003f86270 */
[----:B------:R-:W-:Y:S02]  /*141a0*/  FSEL R67, R67, -INF , !P0 ;  /* 0xff80000043437808 */ /* 0x000fe40004000000 */
[----:B------:R-:W-:Y:S02]  /*141b0*/  ISETP.GE.AND P0, PT, R0, R222, PT ;  /* 0x000000de0000720c */ /* 0x000fe40003f06270 */
[-C--:B------:R-:W-:Y:S02]  /*141c0*/  ISETP.GE.AND P6, PT, R186, R221.reuse, PT ;  /* 0x000000ddba00720c */ /* 0x080fe40003fc6270 */
[----:B------:R-:W-:Y:S02]  /*141d0*/  FSEL R55, R126, -INF , !P4 ;  /* 0xff8000007e377808 */ /* 0x000fe40006000000 */
[----:B------:R-:W-:Y:S02]  /*141e0*/  FSEL R191, R86, -INF , !P6 ;  /* 0xff80000056bf7808 */ /* 0x000fe40007000000 */
[-C--:B------:R-:W-:Y:S02]  /*141f0*/  ISETP.GE.AND P6, PT, R179, R221.reuse, PT ;  /* 0x000000ddb300720c */ /* 0x080fe40003fc6270 */
[----:B------:R-:W-:Y:S02]  /*14200*/  FSEL R179, R7, -INF , !P5 ;  /* 0xff80000007b37808 */ /* 0x000fe40006800000 */
[----:B------:R-:W-:Y:S02]  /*14210*/  FSEL R181, R98, -INF , !P6 ;  /* 0xff80000062b57808 */ /* 0x000fe40007000000 */
[-C--:B------:R-:W-:Y:S02]  /*14220*/  ISETP.GE.AND P6, PT, R166, R221.reuse, PT ;  /* 0x000000dda600720c */ /* 0x080fe40003fc6270 */
[----:B------:R1:W-:Y:S01]  /*14230*/  MUFU.EX2 R166, R230 ;  /* 0x000000e600a67308 */ /* 0x0003e20000000800 */
[-C--:B------:R-:W-:Y:S02]  /*14240*/  ISETP.GE.AND P5, PT, R165, R221.reuse, PT ;  /* 0x000000dda500720c */ /* 0x080fe40003fa6270 */
[----:B------:R-:W-:Y:S02]  /*14250*/  FSEL R119, R110, -INF , !P6 ;  /* 0xff8000006e777808 */ /* 0x000fe40007000000 */
[-C--:B------:R-:W-:Y:S02]  /*14260*/  ISETP.GE.AND P6, PT, R160, R221.reuse, PT ;  /* 0x000000dda000720c */ /* 0x080fe40003fc6270 */
[----:B------:R-:W-:Y:S03]  /*14270*/  FSEL R165, R6, -INF , !P3 ;  /* 0xff80000006a57808 */ /* 0x000fe60005800000 */
[----:B------:R-:W-:Y:S01]  /*14280*/  MUFU.EX2 R160, R120 ;  /* 0x0000007800a07308 */ /* 0x000fe20000000800 */
[----:B------:R-:W-:Y:S02]  /*14290*/  FSEL R63, R63, -INF , !P6 ;  /* 0xff8000003f3f7808 */ /* 0x000fe40007000000 */
[-C--:B------:R-:W-:Y:S02]  /*142a0*/  ISETP.GE.AND P6, PT, R0, R221.reuse, PT ;  /* 0x000000dd0000720c */ /* 0x080fe40003fc6270 */
[-C--:B------:R-:W-:Y:S02]  /*142b0*/  ISETP.GE.AND P3, PT, R155, R221.reuse, PT ;  /* 0x000000dd9b00720c */ /* 0x080fe40003f66270 */
[----:B------:R-:W-:Y:S03]  /*142c0*/  FSEL R155, R106, -INF , !P2 ;  /* 0xff8000006a9b7808 */ /* 0x000fe60005000000 */
[----:B------:R-:W-:Y:S01]  /*142d0*/  MUFU.EX2 R106, R178 ;  /* 0x000000b2006a7308 */ /* 0x000fe20000000800 */
[-C--:B------:R-:W-:Y:S02]  /*142e0*/  ISETP.GE.AND P2, PT, R163, R221.reuse, PT ;  /* 0x000000dda300720c */ /* 0x080fe40003f46270 */
[----:B------:R-:W-:Y:S02]  /*142f0*/  FSEL R111, R111, -INF , !P5 ;  /* 0xff8000006f6f7808 */ /* 0x000fe40006800000 */
[-C--:B------:R-:W-:Y:S02]  /*14300*/  ISETP.GE.AND P5, PT, R159, R221.reuse, PT ;  /* 0x000000dd9f00720c */ /* 0x080fe40003fa6270 */
[----:B------:R-:W-:Y:S03]  /*14310*/  FSEL R69, R69, -INF , !P2 ;  /* 0xff80000045457808 */ /* 0x000fe60005000000 */
[----:B------:R-:W-:Y:S01]  /*14320*/  MUFU.EX2 R163, R113 ;  /* 0x0000007100a37308 */ /* 0x000fe20000000800 */
[----:B------:R-:W-:Y:S02]  /*14330*/  FSEL R59, R59, -INF , !P5 ;  /* 0xff8000003b3b7808 */ /* 0x000fe40006800000 */
[-C--:B------:R-:W-:Y:S02]  /*14340*/  ISETP.GE.AND P2, PT, R154, R221.reuse, PT ;  /* 0x000000dd9a00720c */ /* 0x080fe40003f46270 */
[----:B------:R-:W-:Y:S02]  /*14350*/  FSEL R85, R85, -INF , !P3 ;  /* 0xff80000055557808 */ /* 0x000fe40005800000 */
[----:B------:R-:W-:Y:S03]  /*14360*/  FSEL R23, R130, -INF , !P2 ;  /* 0xff80000082177808 */ /* 0x000fe60005000000 */
[----:B------:R-:W-:Y:S01]  /*14370*/  MUFU.EX2 R154, R105 ;  /* 0x00000069009a7308 */ /* 0x000fe20000000800 */
[----:B------:R-:W-:Y:S02]  /*14380*/  ISETP.GE.AND P3, PT, R157, R221, PT ;  /* 0x000000dd9d00720c */ /* 0x000fe40003f66270 */
[----:B------:R-:W-:Y:S02]  /*14390*/  FMNMX3.FTZ R22, R22, R199, R197, !PT ;  /* 0x000000c716167276 */ /* 0x000fe400078100c5 */
[----:B------:R-:W-:Y:S02]  /*143a0*/  FSEL R51, R62, -INF , !P3 ;  /* 0xff8000003e337808 */ /* 0x000fe40005800000 */
[----:B------:R-:W-:Y:S03]  /*143b0*/  FMNMX3.FTZ R22, R22, R195, R193, !PT ;  /* 0x000000c316167276 */ /* 0x000fe600078100c1 */
[----:B------:R-:W-:Y:S01]  /*143c0*/  MUFU.EX2 R130, R73 ;  /* 0x0000004900827308 */ /* 0x000fe20000000800 */
[----:B-1----:R-:W-:Y:S02]  /*143d0*/  MOV R230, 0x80 ;  /* 0x0000008000e67802 */ /* 0x002fe40000000f00 */
[----:B------:R-:W-:Y:S04]  /*143e0*/  FMNMX3.FTZ R22, R22, R191, R189, !PT ;  /* 0x000000bf16167276 */ /* 0x000fe800078100bd */
[----:B------:R-:W-:Y:S03]  /*143f0*/  FMNMX3.FTZ R22, R22, R187, R177, !PT ;  /* 0x000000bb16167276 */ /* 0x000fe600078100b1 */
[----:B------:R-:W-:Y:S01]  /*14400*/  MUFU.EX2 R159, R101 ;  /* 0x00000065009f7308 */ /* 0x000fe20000000800 */
[----:B------:R-:W-:Y:S04]  /*14410*/  FMNMX3.FTZ R22, R22, R185, R183, !PT ;  /* 0x000000b916167276 */ /* 0x000fe800078100b7 */
[----:B------:R-:W-:Y:S04]  /*14420*/  FMNMX3.FTZ R22, R22, R181, R179, !PT ;  /* 0x000000b516167276 */ /* 0x000fe800078100b3 */
[----:B------:R-:W-:Y:S04]  /*14430*/  FMNMX3.FTZ R22, R22, R171, R165, !PT ;  /* 0x000000ab16167276 */ /* 0x000fe800078100a5 */
[----:B------:R-:W-:Y:S04]  /*14440*/  FMNMX3.FTZ R22, R22, R155, R27, !PT ;  /* 0x0000009b16167276 */ /* 0x000fe8000781001b */
[----:B------:R-:W-:Y:S02]  /*14450*/  FMNMX3.FTZ R6, R22, R119, R111, !PT ;  /* 0x0000007716067276 */ /* 0x000fe4000781006f */
[----:B------:R-:W-:Y:S02]  /*14460*/  FSEL R22, R131, -INF , P0 ;  /* 0xff80000083167808 */ /* 0x000fe40000000000 */
[----:B------:R-:W-:Y:S02]  /*14470*/  FMNMX3.FTZ R6, R6, R91, R85, !PT ;  /* 0x0000005b06067276 */ /* 0x000fe40007810055 */
[----:B------:R-:W-:Y:S02]  /*14480*/  FSEL R22, R22, -INF , !P6 ;  /* 0xff80000016167808 */ /* 0x000fe40007000000 */
[----:B------:R-:W-:Y:S04]  /*14490*/  FMNMX3.FTZ R6, R6, R69, R67, !PT ;  /* 0x0000004506067276 */ /* 0x000fe80007810043 */
[----:B------:R-:W-:Y:S01]  /*144a0*/  FMNMX3.FTZ R0, R6, R63, R59, !PT ;  /* 0x0000003f06007276 */ /* 0x000fe2000781003b */
[----:B------:R-:W-:Y:S03]  /*144b0*/  FMUL.FTZ R6, R21, R4 ;  /* 0x0000000415067220 */ /* 0x000fe60000410000 */
[----:B------:R-:W-:Y:S03]  /*144c0*/  FMNMX3.FTZ R0, R0, R55, R51, !PT ;  /* 0x0000003700007276 */ /* 0x000fe60007810033 */
[----:B------:R-:W1:Y:S01]  /*144d0*/  MUFU.EX2 R6, R6 ;  /* 0x0000000600067308 */ /* 0x000e620000000800 */
[----:B------:R-:W-:Y:S05]  /*144e0*/  FMNMX3.FTZ R11, R0, R23, R22, !PT ;  /* 0x00000017000b7276 */ /* 0x000fea0007810016 */
[----:B------:R-:W2:Y:S01]  /*144f0*/  SHFL.BFLY PT, R0, R11, 0x2, 0x1f ;  /* 0x0c401f000b007f89 */ /* 0x000ea200000e0000 */
[C---:B-1----:R-:W-:Y:S01]  /*14500*/  FMUL.FTZ R13, R6.reuse, R137 ;  /* 0x00000089060d7220 */ /* 0x042fe20000410000 */
[C---:B------:R-:W-:Y:S02]  /*14510*/  FMUL.FTZ R4, R6.reuse, R144 ;  /* 0x0000009006047220 */ /* 0x040fe40000410000 */
[----:B------:R-:W-:Y:S01]  /*14520*/  MUFU.EX2 R137, R77 ;  /* 0x0000004d00897308 */ /* 0x000fe20000000800 */
[C---:B------:R-:W-:Y:S01]  /*14530*/  FMUL.FTZ R5, R6.reuse, R145 ;  /* 0x0000009106057220 */ /* 0x040fe20000410000 */
[C---:B------:R-:W-:Y:S01]  /*14540*/  FMUL.FTZ R8, R6.reuse, R140 ;  /* 0x0000008c06087220 */ /* 0x040fe20000410000 */
[C---:B------:R-:W-:Y:S01]  /*14550*/  FMUL.FTZ R9, R6.reuse, R141 ;  /* 0x0000008d06097220 */ /* 0x040fe20000410000 */
[C---:B------:R-:W-:Y:S01]  /*14560*/  FMUL.FTZ R12, R6.reuse, R136 ;  /* 0x00000088060c7220 */ /* 0x040fe20000410000 */
[C---:B------:R-:W-:Y:S01]  /*14570*/  FMUL.FTZ R16, R6.reuse, R132 ;  /* 0x0000008406107220 */ /* 0x040fe20000410000 */
[C---:B------:R-:W-:Y:S01]  /*14580*/  FMUL.FTZ R17, R6.reuse, R133 ;  /* 0x0000008506117220 */ /* 0x040fe20000410000 */
[----:B------:R-:W-:Y:S03]  /*14590*/  FFMA.FTZ R247, R6, R247, R201 ;  /* 0x000000f706f77223 */ /* 0x000fe600000100c9 */
[----:B------:R-:W-:Y:S01]  /*145a0*/  MUFU.EX2 R136, R92 ;  /* 0x0000005c00887308 */ /* 0x000fe20000000800 */
[----:B--2---:R-:W-:Y:S09]  /*145b0*/  FMNMX.FTZ R7, R11, R0, !PT ;  /* 0x000000000b077209 */ /* 0x004ff20007810000 */
[----:B------:R-:W-:Y:S01]  /*145c0*/  MUFU.EX2 R140, R96 ;  /* 0x00000060008c7308 */ /* 0x000fe20000000800 */
[----:B------:R-:W1:Y:S09]  /*145d0*/  SHFL.BFLY PT, R0, R7, 0x1, 0x1f ;  /* 0x0c201f0007007f89 */ /* 0x000e7200000e0000 */
[----:B------:R2:W-:Y:S10]  /*145e0*/  MUFU.EX2 R145, R93 ;  /* 0x0000005d00917308 */ /* 0x0005f40000000800 */
[----:B------:R-:W-:Y:S01]  /*145f0*/  MUFU.EX2 R133, R174 ;  /* 0x000000ae00857308 */ /* 0x000fe20000000800 */
[----:B-1----:R-:W-:Y:S04]  /*14600*/  FMNMX.FTZ R0, R7, R0, !PT ;  /* 0x0000000007007209 */ /* 0x002fe80007810000 */
[C---:B------:R-:W-:Y:S01]  /*14610*/  FSETP.NEU.FTZ.AND P0, PT, R0.reuse, -INF , PT ;  /* 0xff8000000000780b */ /* 0x040fe20003f1d000 */
[----:B------:R-:W-:Y:S03]  /*14620*/  FMUL.FTZ R50, R21, R0 ;  /* 0x0000000015327220 */ /* 0x000fe60000410000 */
[----:B------:R-:W-:Y:S02]  /*14630*/  FSEL R7, R0, RZ, P0 ;  /* 0x000000ff00077208 */ /* 0x000fe40000000000 */
[----:B------:R-:W-:Y:S02]  /*14640*/  FSEL R50, R50, RZ, P0 ;  /* 0x000000ff32327208 */ /* 0x000fe40000000000 */
[C---:B------:R-:W-:Y:S01]  /*14650*/  ISETP.GT.AND P0, PT, R234.reuse, R225, PT ;  /* 0x000000e1ea00720c */ /* 0x040fe20003f04270 */
[----:B------:R-:W-:Y:S01]  /*14660*/  FADD.FTZ R6, -R7, R148 ;  /* 0x0000009407067221 */ /* 0x000fe20000010100 */
[----:B------:R-:W-:Y:S02]  /*14670*/  VIADD R234, R234, 0xffffffff ;  /* 0xffffffffeaea7836 */ /* 0x000fe40000000000 */
        /* <DEDUP_REMOVED lines=8> */
[-CC-:B--2---:R-:W-:Y:S01]  /*14700*/  FFMA.FTZ R93, R47, R21.reuse, -R50.reuse ;  /* 0x000000152f5d7223 */ /* 0x184fe20000010832 */
[-CC-:B------:R-:W-:Y:S01]  /*14710*/  FFMA.FTZ R98, R103, R21.reuse, -R50.reuse ;  /* 0x0000001567627223 */ /* 0x180fe20000010832 */
[-CC-:B------:R-:W-:Y:S01]  /*14720*/  FFMA.FTZ R102, R107, R21.reuse, -R50.reuse ;  /* 0x000000156b667223 */ /* 0x180fe20000010832 */
[-CC-:B------:R-:W-:Y:S01]  /*14730*/  FFMA.FTZ R167, R54, R21.reuse, -R50.reuse ;  /* 0x0000001536a77223 */ /* 0x180fe20000010832 */
[-CC-:B------:R-:W-:Y:S01]  /*14740*/  FFMA.FTZ R77, R71, R21.reuse, -R50.reuse ;  /* 0x00000015474d7223 */ /* 0x180fe20000010832 */
[--C-:B------:R-:W-:Y:S03]  /*14750*/  FFMA.FTZ R157, R30, R21, -R50.reuse ;  /* 0x000000151e9d7223 */ /* 0x100fe60000010832 */
[----:B------:R1:W-:Y:S01]  /*14760*/  MUFU.EX2 R103, R33 ;  /* 0x0000002100677308 */ /* 0x0003e20000000800 */
[----:B------:R-:W-:Y:S01]  /*14770*/  F2FP.F16.F32.PACK_AB R30, R160, R169 ;  /* 0x000000a9a01e723e */ /* 0x000fe200000000ff */
[-CC-:B------:R-:W-:Y:S01]  /*14780*/  FFMA.FTZ R62, R31, R21.reuse, -R50.reuse ;  /* 0x000000151f3e7223 */ /* 0x180fe20000010832 */
[-CC-:B------:R-:W-:Y:S01]  /*14790*/  FFMA.FTZ R26, R26, R21.reuse, -R50.reuse ;  /* 0x000000151a1a7223 */ /* 0x180fe20000010832 */
[-CC-:B------:R-:W-:Y:S01]  /*147a0*/  FFMA.FTZ R132, R14, R21.reuse, -R50.reuse ;  /* 0x000000150e847223 */ /* 0x180fe20000010832 */
[-CC-:B------:R-:W-:Y:S01]  /*147b0*/  FFMA.FTZ R141, R18, R21.reuse, -R50.reuse ;  /* 0x00000015128d7223 */ /* 0x180fe20000010832 */
[-CC-:B------:R-:W-:Y:S01]  /*147c0*/  FFMA.FTZ R82, R19, R21.reuse, -R50.reuse ;  /* 0x0000001513527223 */ /* 0x180fe20000010832 */
[-CC-:B------:R-:W-:Y:S03]  /*147d0*/  FFMA.FTZ R101, R99, R21.reuse, -R50.reuse ;  /* 0x0000001563657223 */ /* 0x180fe60000010832 */
[----:B------:R2:W-:Y:S01]  /*147e0*/  MUFU.EX2 R107, R36 ;  /* 0x00000024006b7308 */ /* 0x0005e20000000800 */
[-CC-:B------:R-:W-:Y:S01]  /*147f0*/  FFMA.FTZ R96, R115, R21.reuse, -R50.reuse ;  /* 0x0000001573607223 */ /* 0x180fe20000010832 */
[-CC-:B------:R-:W-:Y:S01]  /*14800*/  FFMA.FTZ R109, R109, R21.reuse, -R50.reuse ;  /* 0x000000156d6d7223 */ /* 0x180fe20000010832 */
[-CC-:B------:R-:W-:Y:S01]  /*14810*/  FFMA.FTZ R164, R58, R21.reuse, -R50.reuse ;  /* 0x000000153aa47223 */ /* 0x180fe20000010832 */
[-CC-:B------:R-:W-:Y:S01]  /*14820*/  FFMA.FTZ R131, R10, R21.reuse, -R50.reuse ;  /* 0x000000150a837223 */ /* 0x180fe20000010832 */
[----:B------:R-:W-:Y:S01]  /*14830*/  FMUL.FTZ R10, R21, R6 ;  /* 0x00000006150a7220 */ /* 0x000fe20000410000 */
[-CC-:B------:R-:W-:Y:S01]  /*14840*/  FFMA.FTZ R78, R75, R21.reuse, -R50.reuse ;  /* 0x000000154b4e7223 */ /* 0x180fe20000010832 */
[-CC-:B------:R-:W-:Y:S03]  /*14850*/  FFMA.FTZ R86, R83, R21.reuse, -R50.reuse ;  /* 0x0000001553567223 */ /* 0x180fe60000010832 */
[----:B------:R-:W-:Y:S01]  /*14860*/  MUFU.EX2 R175, R175 ;  /* 0x000000af00af7308 */ /* 0x000fe20000000800 */
[----:B-1----:R-:W1:Y:S01]  /*14870*/  LDSM.16.MT88.4 R32, [R153+0x5000] ;  /* 0x005000009920783b */ /* 0x002e620000004200 */
[-CC-:B------:R-:W-:Y:S01]  /*14880*/  FFMA.FTZ R83, R15, R21.reuse, -R50.reuse ;  /* 0x000000150f537223 */ /* 0x180fe20000010832 */
[-CC-:B------:R-:W-:Y:S01]  /*14890*/  FFMA.FTZ R92, R95, R21.reuse, -R50.reuse ;  /* 0x000000155f5c7223 */ /* 0x180fe20000010832 */
[-CC-:B------:R-:W-:Y:S01]  /*148a0*/  FFMA.FTZ R95, R87, R21.reuse, -R50.reuse ;  /* 0x00000015575f7223 */ /* 0x180fe20000010832 */
[-CC-:B------:R-:W-:Y:S01]  /*148b0*/  FFMA.FTZ R87, R79, R21.reuse, -R50.reuse ;  /* 0x000000154f577223 */ /* 0x180fe20000010832 */
[-CC-:B------:R-:W-:Y:S01]  /*148c0*/  FFMA.FTZ R128, R251, R21.reuse, -R50.reuse ;  /* 0x00000015fb807223 */ /* 0x180fe20000010832 */
[-CC-:B------:R-:W-:Y:S03]  /*148d0*/  FFMA.FTZ R127, R127, R21.reuse, -R50.reuse ;  /* 0x000000157f7f7223 */ /* 0x180fe60000010832 */
[----:B------:R-:W-:Y:S01]  /*148e0*/  MUFU.EX2 R164, R164 ;  /* 0x000000a400a47308 */ /* 0x000fe20000000800 */
[----:B--2---:R-:W2:Y:S01]  /*148f0*/  LDSM.16.MT88.4 R36, [R152] ;  /* 0x000000009824783b */ /* 0x004ea20000004200 */
        /* <DEDUP_REMOVED lines=14> */
[----:B------:R-:W3:Y:S01]  /*149e0*/  MUFU.EX2 R158, R158 ;  /* 0x0000009e009e7308 */ /* 0x000ee20000000800 */
[-CC-:B------:R-:W-:Y:S01]  /*149f0*/  FFMA.FTZ R55, R55, R21.reuse, -R50.reuse ;  /* 0x0000001537377223 */ /* 0x180fe20000010832 */
[----:B------:R-:W-:Y:S08]  /*14a00*/  FFMA.FTZ R23, R23, R21, -R50 ;  /* 0x0000001517177223 */ /* 0x000ff00000010832 */
[----:B------:R4:W-:Y:S10]  /*14a10*/  MUFU.EX2 R75, R29 ;  /* 0x0000001d004b7308 */ /* 0x0009f40000000800 */
[----:B------:R5:W-:Y:S01]  /*14a20*/  MUFU.EX2 R58, R28 ;  /* 0x0000001c003a7308 */ /* 0x000be20000000800 */
[----:B---3--:R-:W-:Y:S09]  /*14a30*/  F2FP.F16.F32.PACK_AB R31, R158, R167 ;  /* 0x000000a79e1f723e */ /* 0x008ff200000000ff */
[----:B------:R-:W3:Y:S01]  /*14a40*/  MUFU.EX2 R24, R10 ;  /* 0x0000000a00187308 */ /* 0x000ee20000000800 */
[----:B----4-:R-:W-:Y:S09]  /*14a50*/  F2FP.F16.F32.PACK_AB R29, R164, R175 ;  /* 0x000000afa41d723e */ /* 0x010ff200000000ff */
[----:B------:R-:W-:Y:S01]  /*14a60*/  MUFU.EX2 R71, R41 ;  /* 0x0000002900477308 */ /* 0x000fe20000000800 */
[C---:B-----5:R-:W-:Y:S01]  /*14a70*/  F2FP.F16.F32.PACK_AB R28, R166.reuse, R201 ;  /* 0x000000c9a61c723e */ /* 0x060fe200000000ff */
[----:B------:R-:W-:Y:S04]  /*14a80*/  FADD.FTZ R166, R166, R247 ;  /* 0x000000f7a6a67221 */ /* 0x000fe80000010000 */
[----:B------:R-:W-:Y:S04]  /*14a90*/  FADD.FTZ R169, R169, R166 ;  /* 0x000000a6a9a97221 */ /* 0x000fe80000010000 */
[----:B------:R4:W-:Y:S01]  /*14aa0*/  MUFU.EX2 R54, R40 ;  /* 0x0000002800367308 */ /* 0x0009e20000000800 */
[C---:B---3--:R-:W-:Y:S01]  /*14ab0*/  FMUL.FTZ R6, R24.reuse, R146 ;  /* 0x0000009218067220 */ /* 0x048fe20000410000 */
[C---:B------:R-:W-:Y:S01]  /*14ac0*/  FMUL.FTZ R7, R24.reuse, R147 ;  /* 0x0000009318077220 */ /* 0x040fe20000410000 */
[C---:B------:R-:W-:Y:S01]  /*14ad0*/  FMUL.FTZ R10, R24.reuse, R142 ;  /* 0x0000008e180a7220 */ /* 0x040fe20000410000 */
[C---:B------:R-:W-:Y:S01]  /*14ae0*/  FMUL.FTZ R11, R24.reuse, R143 ;  /* 0x0000008f180b7220 */ /* 0x040fe20000410000 */
[C---:B------:R-:W-:Y:S01]  /*14af0*/  FMUL.FTZ R14, R24.reuse, R138 ;  /* 0x0000008a180e7220 */ /* 0x040fe20000410000 */
[C---:B------:R-:W-:Y:S01]  /*14b00*/  FMUL.FTZ R15, R24.reuse, R139 ;  /* 0x0000008b180f7220 */ /* 0x040fe20000410000 */
[C---:B------:R-:W-:Y:S03]  /*14b10*/  FMUL.FTZ R18, R24.reuse, R134 ;  /* 0x0000008618127220 */ /* 0x040fe60000410000 */
[----:B------:R-:W3:Y:S01]  /*14b20*/  MUFU.EX2 R161, R161 ;  /* 0x000000a100a17308 */ /* 0x000ee20000000800 */
[C---:B-1----:R-:W-:Y:S05]  /*14b30*/  HMMA.16816.F32 R4, R28.reuse, R32, R4 ;  /* 0x000000201c04723c */ /* 0x042fea0000001804 */
[C---:B------:R-:W-:Y:S01]  /*14b40*/  FMUL.FTZ R19, R24.reuse, R135 ;  /* 0x0000008718137220 */ /* 0x040fe20000410000 */
[----:B------:R-:W-:Y:S03]  /*14b50*/  FFMA.FTZ R175, R24, R245, R175 ;  /* 0x000000f518af7223 */ /* 0x000fe600000100af */
[----:B------:R-:W-:Y:S01]  /*14b60*/  MUFU.EX2 R157, R157 ;  /* 0x0000009d009d7308 */ /* 0x000fe20000000800 */
[----:B----4-:R-:W1:Y:S01]  /*14b70*/  LDSM.16.MT88.4 R40, [R153+0x5400] ;  /* 0x005400009928783b */ /* 0x010e620000004200 */
[C---:B------:R-:W-:Y:S03]  /*14b80*/  HMMA.16816.F32 R8, R28.reuse, R34, R8 ;  /* 0x000000221c08723c */ /* 0x040fe60000001808 */
[-CC-:B------:R-:W-:Y:S01]  /*14b90*/  FFMA.FTZ R143, R189, R21.reuse, -R50.reuse ;  /* 0x00000015bd8f7223 */ /* 0x180fe20000010832 */
[-CC-:B------:R-:W-:Y:S01]  /*14ba0*/  FFMA.FTZ R146, R187, R21.reuse, -R50.reuse ;  /* 0x00000015bb927223 */ /* 0x180fe20000010832 */
[-CC-:B------:R-:W-:Y:S03]  /*14bb0*/  FFMA.FTZ R135, R193, R21.reuse, -R50.reuse ;  /* 0x00000015c1877223 */ /* 0x180fe60000010832 */
[----:B------:R-:W4:Y:S01]  /*14bc0*/  MUFU.EX2 R26, R26 ;  /* 0x0000001a001a7308 */ /* 0x000f220000000800 */
[----:B------:R-:W5:Y:S01]  /*14bd0*/  LDSM.16.MT88.4 R32, [R152+0x400] ;  /* 0x000400009820783b */ /* 0x000f620000004200 */
[C---:B--2---:R-:W-:Y:S03]  /*14be0*/  HMMA.16816.F32 R12, R28.reuse, R36, R12 ;  /* 0x000000241c0c723c */ /* 0x044fe6000000180c */
[----:B------:R-:W-:Y:S01]  /*14bf0*/  FFMA.FTZ R138, R191, R21, -R50 ;  /* 0x00000015bf8a7223 */ /* 0x000fe20000010832 */
[----:B------:R-:W-:Y:S01]  /*14c00*/  FADD.FTZ R160, R160, R169 ;  /* 0x000000a9a0a07221 */ /* 0x000fe20000010000 */
[----:B------:R-:W-:Y:S03]  /*14c10*/  FADD.FTZ R164, R164, R175 ;  /* 0x000000afa4a47221 */ /* 0x000fe60000010000 */
[----:B------:R2:W-:Y:S01]  /*14c20*/  MUFU.EX2 R79, R45 ;  /* 0x0000002d004f7308 */ /* 0x0005e20000000800 */
[----:B------:R-:W-:Y:S01]  /*14c30*/  HMMA.16816.F32 R16, R28, R38, R16 ;  /* 0x000000261c10723c */ /* 0x000fe20000001810 */
[----:B------:R-:W5:Y:S02]  /*14c40*/  LDSM.16.MT88.4 R36, [R153+0x5800] ;  /* 0x005800009924783b */ /* 0x000f640000004200 */
[----:B------:R-:W-:Y:S01]  /*14c50*/  F2FP.F16.F32.PACK_AB R28, R154, R163 ;  /* 0x000000a39a1c723e */ /* 0x000fe200000000ff */
[----:B------:R-:W-:Y:S01]  /*14c60*/  FADD.FTZ R163, R163, R160 ;  /* 0x000000a0a3a37221 */ /* 0x000fe20000010000 */
[----:B---3--:R-:W-:Y:S04]  /*14c70*/  F2FP.F16.F32.PACK_AB R29, R144, R161 ;  /* 0x000000a1901d723e */ /* 0x008fe800000000ff */
[----:B------:R-:W-:Y:S01]  /*14c80*/  MUFU.EX2 R141, R141 ;  /* 0x0000008d008d7308 */ /* 0x000fe20000000800 */
[----:B------:R-:W-:Y:S01]  /*14c90*/  F2FP.F16.F32.PACK_AB R30, R140, R159 ;  /* 0x0000009f8c1e723e */ /* 0x000fe200000000ff */
[----:B------:R-:W-:Y:S01]  /*14ca0*/  FADD.FTZ R154, R154, R163 ;  /* 0x000000a39a9a7221 */ /* 0x000fe20000010000 */
[----:B----4-:R-:W-:Y:S01]  /*14cb0*/  F2FP.F16.F32.PACK_AB R31, R26, R157 ;  /* 0x0000009d1a1f723e */ /* 0x010fe200000000ff */
[----:B------:R-:W-:Y:S02]  /*14cc0*/  FADD.FTZ R167, R167, R164 ;  /* 0x000000a4a7a77221 */ /* 0x000fe40000010000 */
[----:B------:R-:W-:Y:S04]  /*14cd0*/  FADD.FTZ R159, R159, R154 ;  /* 0x0000009a9f9f7221 */ /* 0x000fe80000010000 */
[----:B------:R-:W3:Y:S01]  /*14ce0*/  MUFU.EX2 R132, R132 ;  /* 0x0000008400847308 */ /* 0x000ee20000000800 */
[----:B--2---:R-:W2:Y:S01]  /*14cf0*/  LDSM.16.MT88.4 R44, [R152+0x800] ;  /* 0x00080000982c783b */ /* 0x004ea20000004200 */
[----:B------:R-:W-:Y:S01]  /*14d00*/  FADD.FTZ R140, R140, R159 ;  /* 0x0000009f8c8c7221 */ /* 0x000fe20000010000 */
[----:B------:R-:W-:Y:S04]  /*14d10*/  FADD.FTZ R158, R158, R167 ;  /* 0x000000a79e9e7221 */ /* 0x000fe80000010000 */
[----:B------:R-:W-:Y:S03]  /*14d20*/  FADD.FTZ R161, R161, R158 ;  /* 0x0000009ea1a17221 */ /* 0x000fe60000010000 */
[----:B------:R-:W-:Y:S01]  /*14d30*/  MUFU.EX2 R131, R131 ;  /* 0x0000008300837308 */ /* 0x000fe20000000800 */
[C---:B-1----:R-:W-:Y:S03]  /*14d40*/  HMMA.16816.F32 R4, R28.reuse, R40, R4 ;  /* 0x000000281c04723c */ /* 0x042fe60000001804 */
[----:B------:R-:W-:Y:S06]  /*14d50*/  FADD.FTZ R144, R144, R161 ;  /* 0x000000a190907221 */ /* 0x000fec0000010000 */
[----:B------:R-:W1:Y:S01]  /*14d60*/  MUFU.EX2 R128, R128 ;  /* 0x0000008000807308 */ /* 0x000e620000000800 */
[C---:B------:R-:W-:Y:S01]  /*14d70*/  HMMA.16816.F32 R8, R28.reuse, R42, R8 ;  /* 0x0000002a1c08723c */ /* 0x040fe20000001808 */
[----:B------:R-:W-:Y:S02]  /*14d80*/  LDSM.16.MT88.4 R40, [R152+0xc00] ;  /* 0x000c00009828783b */ /* 0x000fe40000004200 */
[----:B------:R-:W-:Y:S06]  /*14d90*/  FADD.FTZ R157, R157, R144 ;  /* 0x000000909d9d7221 */ /* 0x000fec0000010000 */
[----:B------:R-:W-:Y:S01]  /*14da0*/  MUFU.EX2 R127, R127 ;  /* 0x0000007f007f7308 */ /* 0x000fe20000000800 */
[C---:B-----5:R-:W-:Y:S09]  /*14db0*/  HMMA.16816.F32 R12, R28.reuse, R32, R12 ;  /* 0x000000201c0c723c */ /* 0x060ff2000000180c */
[----:B------:R-:W4:Y:S01]  /*14dc0*/  MUFU.EX2 R120, R120 ;  /* 0x0000007800787308 */ /* 0x000f220000000800 */
        /* <DEDUP_REMOVED lines=8> */
[----:B-1----:R-:W-:Y:S03]  /*14e50*/  F2FP.F16.F32.PACK_AB R31, R128, R131 ;  /* 0x00000083801f723e */ /* 0x002fe600000000ff */
[----:B------:R-:W-:Y:S04]  /*14e60*/  FADD.FTZ R137, R137, R136 ;  /* 0x0000008889897221 */ /* 0x000fe80000010000 */
[----:B------:R-:W1:Y:S01]  /*14e70*/  MUFU.EX2 R114, R114 ;  /* 0x0000007200727308 */ /* 0x000e620000000800 */
[C---:B------:R-:W-:Y:S03]  /*14e80*/  HMMA.16816.F32 R4, R28.reuse, R36, R4 ;  /* 0x000000241c04723c */ /* 0x040fe60000001804 */
[----:B------:R-:W-:Y:S06]  /*14e90*/  FADD.FTZ R130, R130, R137 ;  /* 0x0000008982827221 */ /* 0x000fec0000010000 */
[----:B------:R-:W-:Y:S01]  /*14ea0*/  MUFU.EX2 R113, R113 ;  /* 0x0000007100717308 */ /* 0x000fe20000000800 */
[C---:B------:R-:W-:Y:S01]  /*14eb0*/  HMMA.16816.F32 R8, R28.reuse, R38, R8 ;  /* 0x000000261c08723c */ /* 0x040fe20000001808 */
[----:B------:R-:W3:Y:S08]  /*14ec0*/  LDSM.16.MT88.4 R36, [R153+0x6000] ;  /* 0x006000009924783b */ /* 0x000ef00000004200 */
[----:B------:R-:W3:Y:S01]  /*14ed0*/  MUFU.EX2 R102, R102 ;  /* 0x0000006600667308 */ /* 0x000ee20000000800 */
[C---:B--2---:R-:W-:Y:S09]  /*14ee0*/  HMMA.16816.F32 R12, R28.reuse, R44, R12 ;  /* 0x0000002c1c0c723c */ /* 0x044ff2000000180c */
[----:B------:R-:W-:Y:S01]  /*14ef0*/  MUFU.EX2 R105, R105 ;  /* 0x0000006900697308 */ /* 0x000fe20000000800 */
[----:B------:R-:W-:Y:S01]  /*14f00*/  HMMA.16816.F32 R16, R28, R46, R16 ;  /* 0x0000002e1c10723c */ /* 0x000fe20000001810 */
[----:B------:R-:W2:Y:S02]  /*14f10*/  LDSM.16.MT88.4 R44, [R152+0x1000] ;  /* 0x00100000982c783b */ /* 0x000ea40000004200 */
[----:B------:R-:W-:Y:S01]  /*14f20*/  F2FP.F16.F32.PACK_AB R28, R122, R129 ;  /* 0x000000817a1c723e */ /* 0x000fe200000000ff */
[----:B------:R-:W-:Y:S01]  /*14f30*/  FADD.FTZ R129, R129, R130 ;  /* 0x0000008281817221 */ /* 0x000fe20000010000 */
[----:B----4-:R-:W-:Y:S04]  /*14f40*/  F2FP.F16.F32.PACK_AB R29, R120, R127 ;  /* 0x0000007f781d723e */ /* 0x010fe800000000ff */
[----:B------:R-:W4:Y:S01]  /*14f50*/  MUFU.EX2 R98, R98 ;  /* 0x0000006200627308 */ /* 0x000f220000000800 */
[----:B------:R-:W-:Y:S01]  /*14f60*/  F2FP.F16.F32.PACK_AB R30, R116, R125 ;  /* 0x0000007d741e723e */ /* 0x000fe200000000ff */
[----:B------:R-:W-:Y:S01]  /*14f70*/  FADD.FTZ R122, R122, R129 ;  /* 0x000000817a7a7221 */ /* 0x000fe20000010000 */
[----:B-1----:R-:W-:Y:S03]  /*14f80*/  F2FP.F16.F32.PACK_AB R31, R114, R123 ;  /* 0x0000007b721f723e */ /* 0x002fe600000000ff */
[----:B------:R-:W-:Y:S04]  /*14f90*/  FADD.FTZ R125, R125, R122 ;  /* 0x0000007a7d7d7221 */ /* 0x000fe80000010000 */
[----:B------:R-:W-:Y:S01]  /*14fa0*/  MUFU.EX2 R101, R101 ;  /* 0x0000006500657308 */ /* 0x000fe20000000800 */
[C---:B-----5:R-:W-:Y:S03]  /*14fb0*/  HMMA.16816.F32 R4, R28.reuse, R32, R4 ;  /* 0x000000201c04723c */ /* 0x060fe60000001804 */
[----:B------:R-:W-:Y:S06]  /*14fc0*/  FADD.FTZ R116, R116, R125 ;  /* 0x0000007d74747221 */ /* 0x000fec0000010000 */
[----:B------:R-:W1:Y:S01]  /*14fd0*/  MUFU.EX2 R92, R92 ;  /* 0x0000005c005c7308 */ /* 0x000e620000000800 */
[C---:B------:R-:W-:Y:S01]  /*14fe0*/  HMMA.16816.F32 R8, R28.reuse, R34, R8 ;  /* 0x000000221c08723c */ /* 0x040fe20000001808 */
[----:B------:R-:W5:Y:S08]  /*14ff0*/  LDSM.16.MT88.4 R32, [R153+0x6400] ;  /* 0x006400009920783b */ /* 0x000f700000004200 */
[----:B------:R-:W-:Y:S01]  /*15000*/  MUFU.EX2 R95, R95 ;  /* 0x0000005f005f7308 */ /* 0x000fe20000000800 */
[C---:B------:R-:W-:Y:S09]  /*15010*/  HMMA.16816.F32 R12, R28.reuse, R40, R12 ;  /* 0x000000281c0c723c */ /* 0x040ff2000000180c */
[----:B------:R-:W5:Y:S01]  /*15020*/  MUFU.EX2 R86, R86 ;  /* 0x0000005600567308 */ /* 0x000f620000000800 */
        /* <DEDUP_REMOVED lines=8> */
[----:B----4-:R-:W-:Y:S03]  /*150b0*/  F2FP.F16.F32.PACK_AB R31, R98, R105 ;  /* 0x00000069621f723e */ /* 0x010fe600000000ff */
[----:B------:R-:W-:Y:S04]  /*150c0*/  FADD.FTZ R107, R107, R108 ;  /* 0x0000006c6b6b7221 */ /* 0x000fe80000010000 */
[----:B------:R-:W3:Y:S01]  /*150d0*/  MUFU.EX2 R78, R78 ;  /* 0x0000004e004e7308 */ /* 0x000ee20000000800 */
[C---:B------:R-:W-:Y:S03]  /*150e0*/  HMMA.16816.F32 R4, R28.reuse, R36, R4 ;  /* 0x000000241c04723c */ /* 0x040fe60000001804 */
[----:B------:R-:W-:Y:S06]  /*150f0*/  FADD.FTZ R100, R100, R107 ;  /* 0x0000006b64647221 */ /* 0x000fec0000010000 */
[----:B------:R-:W-:Y:S01]  /*15100*/  MUFU.EX2 R77, R77 ;  /* 0x0000004d004d7308 */ /* 0x000fe20000000800 */
[C---:B------:R-:W-:Y:S01]  /*15110*/  HMMA.16816.F32 R8, R28.reuse, R38, R8 ;  /* 0x000000261c08723c */ /* 0x040fe20000001808 */
[----:B------:R-:W4:Y:S08]  /*15120*/  LDSM.16.MT88.4 R36, [R153+0x6800] ;  /* 0x006800009924783b */ /* 0x000f300000004200 */
[----:B------:R-:W3:Y:S01]  /*15130*/  MUFU.EX2 R74, R74 ;  /* 0x0000004a004a7308 */ /* 0x000ee20000000800 */
[C---:B--2---:R-:W-:Y:S09]  /*15140*/  HMMA.16816.F32 R12, R28.reuse, R44, R12 ;  /* 0x0000002c1c0c723c */ /* 0x044ff2000000180c */
[----:B------:R-:W-:Y:S01]  /*15150*/  MUFU.EX2 R73, R73 ;  /* 0x0000004900497308 */ /* 0x000fe20000000800 */
[----:B------:R-:W-:Y:S01]  /*15160*/  HMMA.16816.F32 R16, R28, R46, R16 ;  /* 0x0000002e1c10723c */ /* 0x000fe20000001810 */
[----:B------:R-:W-:Y:S02]  /*15170*/  LDSM.16.MT88.4 R44, [R152+0x1c00] ;  /* 0x001c0000982c783b */ /* 0x000fe40000004200 */
[----:B------:R-:W-:Y:S01]  /*15180*/  F2FP.F16.F32.PACK_AB R28, R94, R103 ;  /* 0x000000675e1c723e */ /* 0x000fe200000000ff */
[----:B------:R-:W-:Y:S01]  /*15190*/  FADD.FTZ R103, R103, R100 ;  /* 0x0000006467677221 */ /* 0x000fe20000010000 */
[----:B-1----:R-:W-:Y:S04]  /*151a0*/  F2FP.F16.F32.PACK_AB R29, R92, R101 ;  /* 0x000000655c1d723e */ /* 0x002fe800000000ff */
[----:B------:R-:W1:Y:S01]  /*151b0*/  MUFU.EX2 R62, R62 ;  /* 0x0000003e003e7308 */ /* 0x000e620000000800 */
[----:B------:R-:W-:Y:S01]  /*151c0*/  F2FP.F16.F32.PACK_AB R30, R90, R97 ;  /* 0x000000615a1e723e */ /* 0x000fe200000000ff */
[----:B------:R-:W-:Y:S01]  /*151d0*/  FADD.FTZ R94, R94, R103 ;  /* 0x000000675e5e7221 */ /* 0x000fe20000010000 */
[----:B-----5:R-:W-:Y:S03]  /*151e0*/  F2FP.F16.F32.PACK_AB R31, R86, R95 ;  /* 0x0000005f561f723e */ /* 0x020fe600000000ff */
[----:B------:R-:W-:Y:S04]  /*151f0*/  FADD.FTZ R97, R97, R94 ;  /* 0x0000005e61617221 */ /* 0x000fe80000010000 */
[----:B------:R-:W-:Y:S01]  /*15200*/  MUFU.EX2 R70, R70 ;  /* 0x0000004600467308 */ /* 0x000fe20000000800 */
[C---:B------:R-:W-:Y:S03]  /*15210*/  HMMA.16816.F32 R4, R28.reuse, R32, R4 ;  /* 0x000000201c04723c */ /* 0x040fe60000001804 */
[----:B------:R-:W-:Y:S06]  /*15220*/  FADD.FTZ R90, R90, R97 ;  /* 0x000000615a5a7221 */ /* 0x000fec0000010000 */
[----:B------:R-:W2:Y:S01]  /*15230*/  MUFU.EX2 R83, R83 ;  /* 0x0000005300537308 */ /* 0x000ea20000000800 */
[C---:B------:R-:W-:Y:S01]  /*15240*/  HMMA.16816.F32 R8, R28.reuse, R34, R8 ;  /* 0x000000221c08723c */ /* 0x040fe20000001808 */
[----:B------:R-:W5:Y:S08]  /*15250*/  LDSM.16.MT88.4 R32, [R152+0x1800] ;  /* 0x001800009820783b */ /* 0x000f700000004200 */
[----:B------:R-:W-:Y:S01]  /*15260*/  MUFU.EX2 R82, R82 ;  /* 0x0000005200527308 */ /* 0x000fe20000000800 */
[C---:B------:R-:W-:Y:S09]  /*15270*/  HMMA.16816.F32 R12, R28.reuse, R40, R12 ;  /* 0x000000281c0c723c */ /* 0x040ff2000000180c */
[----:B------:R-:W-:Y:S01]  /*15280*/  MUFU.EX2 R93, R93 ;  /* 0x0000005d005d7308 */ /* 0x000fe20000000800 */
[----:B------:R-:W-:Y:S01]  /*15290*/  HMMA.16816.F32 R16, R28, R42, R16 ;  /* 0x0000002a1c10723c */ /* 0x000fe20000001810 */
[----:B------:R-:W2:Y:S02]  /*152a0*/  LDSM.16.MT88.4 R40, [R153+0x6c00] ;  /* 0x006c00009928783b */ /* 0x000ea40000004200 */
[----:B------:R-:W-:Y:S01]  /*152b0*/  F2FP.F16.F32.PACK_AB R28, R80, R89 ;  /* 0x00000059501c723e */ /* 0x000fe200000000ff */
[----:B------:R-:W-:Y:S01]  /*152c0*/  FADD.FTZ R89, R89, R90 ;  /* 0x0000005a59597221 */ /* 0x000fe20000010000 */
[----:B---3--:R-:W-:Y:S04]  /*152d0*/  F2FP.F16.F32.PACK_AB R29, R78, R87 ;  /* 0x000000574e1d723e */ /* 0x008fe800000000ff */
[----:B------:R-:W-:Y:S01]  /*152e0*/  MUFU.EX2 R99, R180 ;  /* 0x000000b400637308 */ /* 0x000fe20000000800 */
[----:B------:R-:W-:Y:S01]  /*152f0*/  F2FP.F16.F32.PACK_AB R30, R76, R81 ;  /* 0x000000514c1e723e */ /* 0x000fe200000000ff */
[----:B------:R-:W-:Y:S01]  /*15300*/  FADD.FTZ R80, R80, R89 ;  /* 0x0000005950507221 */ /* 0x000fe20000010000 */
[----:B------:R-:W-:Y:S03]  /*15310*/  F2FP.F16.F32.PACK_AB R31, R74, R77 ;  /* 0x0000004d4a1f723e */ /* 0x000fe600000000ff */
[----:B------:R-:W-:Y:S04]  /*15320*/  FADD.FTZ R81, R81, R80 ;  /* 0x0000005051517221 */ /* 0x000fe80000010000 */
[----:B------:R-:W-:Y:S01]  /*15330*/  MUFU.EX2 R96, R96 ;  /* 0x0000006000607308 */ /* 0x000fe20000000800 */
[C---:B----4-:R-:W-:Y:S03]  /*15340*/  HMMA.16816.F32 R4, R28.reuse, R36, R4 ;  /* 0x000000241c04723c */ /* 0x050fe60000001804 */
[----:B------:R-:W-:Y:S06]  /*15350*/  FADD.FTZ R76, R76, R81 ;  /* 0x000000514c4c7221 */ /* 0x000fec0000010000 */
[----:B------:R-:W-:Y:S01]  /*15360*/  MUFU.EX2 R109, R109 ;  /* 0x0000006d006d7308 */ /* 0x000fe20000000800 */
[C---:B------:R-:W-:Y:S01]  /*15370*/  HMMA.16816.F32 R8, R28.reuse, R38, R8 ;  /* 0x000000261c08723c */ /* 0x040fe20000001808 */
[----:B------:R-:W3:Y:S08]  /*15380*/  LDSM.16.MT88.4 R36, [R153+0x7000] ;  /* 0x007000009924783b */ /* 0x000ef00000004200 */
[----:B------:R4:W2:Y:S01]  /*15390*/  MUFU.EX2 R115, R121 ;  /* 0x0000007900737308 */ /* 0x0008a20000000800 */
[C---:B-----5:R-:W-:Y:S09]  /*153a0*/  HMMA.16816.F32 R12, R28.reuse, R32, R12 ;  /* 0x000000201c0c723c */ /* 0x060ff2000000180c */
[----:B------:R-:W-:Y:S01]  /*153b0*/  MUFU.EX2 R143, R143 ;  /* 0x0000008f008f7308 */ /* 0x000fe20000000800 */
[----:B------:R-:W-:Y:S01]  /*153c0*/  HMMA.16816.F32 R16, R28, R34, R16 ;  /* 0x000000221c10723c */ /* 0x000fe20000001810 */
[----:B------:R-:W5:Y:S02]  /*153d0*/  LDSM.16.MT88.4 R32, [R152+0x2000] ;  /* 0x002000009820783b */ /* 0x000f640000004200 */
[----:B------:R-:W-:Y:S01]  /*153e0*/  F2FP.F16.F32.PACK_AB R28, R58, R75 ;  /* 0x0000004b3a1c723e */ /* 0x000fe200000000ff */
[----:B------:R-:W-:Y:S01]  /*153f0*/  FADD.FTZ R75, R75, R76 ;  /* 0x0000004c4b4b7221 */ /* 0x000fe20000010000 */
[----:B-1----:R-:W-:Y:S04]  /*15400*/  F2FP.F16.F32.PACK_AB R29, R62, R73 ;  /* 0x000000493e1d723e */ /* 0x002fe800000000ff */
[----:B------:R-:W-:Y:S01]  /*15410*/  MUFU.EX2 R142, R170 ;  /* 0x000000aa008e7308 */ /* 0x000fe20000000800 */
[----:B------:R-:W-:Y:S01]  /*15420*/  F2FP.F16.F32.PACK_AB R30, R54, R71 ;  /* 0x00000047361e723e */ /* 0x000fe200000000ff */
[----:B----4-:R-:W-:Y:S01]  /*15430*/  FFMA.FTZ R121, R197, R21, -R50 ;  /* 0x00000015c5797223 */ /* 0x010fe20000010832 */
[----:B--2---:R-:W-:Y:S01]  /*15440*/  F2FP.F16.F32.PACK_AB R31, R83, R70 ;  /* 0x00000046531f723e */ /* 0x004fe200000000ff */
[----:B------:R-:W-:Y:S01]  /*15450*/  FADD.FTZ R58, R58, R75 ;  /* 0x0000004b3a3a7221 */ /* 0x000fe20000010000 */
[----:B------:R-:W-:Y:S05]  /*15460*/  F2FP.F16.F32.PACK_AB R24, R106, R115 ;  /* 0x000000736a18723e */ /* 0x000fea00000000ff */
[----:B------:R1:W-:Y:S01]  /*15470*/  MUFU.EX2 R147, R168 ;  /* 0x000000a800937308 */ /* 0x0003e20000000800 */
[----:B------:R-:W-:Y:S01]  /*15480*/  FADD.FTZ R71, R71, R58 ;  /* 0x0000003a47477221 */ /* 0x000fe20000010000 */
[C---:B------:R-:W-:Y:S03]  /*15490*/  HMMA.16816.F32 R4, R28.reuse, R40, R4 ;  /* 0x000000281c04723c */ /* 0x040fe60000001804 */
[----:B------:R-:W-:Y:S01]  /*154a0*/  FADD.FTZ R54, R54, R71 ;  /* 0x0000004736367221 */ /* 0x000fe20000010000 */
[-CC-:B------:R-:W-:Y:S04]  /*154b0*/  FFMA.FTZ R58, R51, R21.reuse, -R50.reuse ;  /* 0x00000015333a7223 */ /* 0x180fe80000010832 */
[----:B------:R-:W-:Y:S01]  /*154c0*/  MUFU.EX2 R146, R146 ;  /* 0x0000009200927308 */ /* 0x000fe20000000800 */
[C---:B------:R-:W-:Y:S01]  /*154d0*/  HMMA.16816.F32 R8, R28.reuse, R42, R8 ;  /* 0x0000002a1c08723c */ /* 0x040fe20000001808 */
[----:B------:R-:W2:Y:S08]  /*154e0*/  LDSM.16.MT88.4 R40, [R153+0x7400] ;  /* 0x007400009928783b */ /* 0x000eb00000004200 */
[----:B------:R-:W-:Y:S01]  /*154f0*/  MUFU.EX2 R110, R110 ;  /* 0x0000006e006e7308 */ /* 0x000fe20000000800 */
[-CC-:B-1----:R-:W-:Y:S01]  /*15500*/  FFMA.FTZ R168, R171, R21.reuse, -R50.reuse ;  /* 0x00000015aba87223 */ /* 0x182fe20000010832 */
[C---:B------:R-:W-:Y:S03]  /*15510*/  HMMA.16816.F32 R12, R28.reuse, R44, R12 ;  /* 0x0000002c1c0c723c */ /* 0x040fe6000000180c */
[-CC-:B------:R-:W-:Y:S01]  /*15520*/  FFMA.FTZ R44, R155, R21.reuse, -R50.reuse ;  /* 0x000000159b2c7223 */ /* 0x180fe20000010832 */
[-CC-:B------:R-:W-:Y:S01]  /*15530*/  FFMA.FTZ R155, R27, R21.reuse, -R50.reuse ;  /* 0x000000151b9b7223 */ /* 0x180fe20000010832 */
[--C-:B------:R-:W-:Y:S03]  /*15540*/  FFMA.FTZ R45, R165, R21, -R50.reuse ;  /* 0x00000015a52d7223 */ /* 0x100fe60000010832 */
[----:B------:R-:W-:Y:S01]  /*15550*/  MUFU.EX2 R121, R121 ;  /* 0x0000007900797308 */ /* 0x000fe20000000800 */
[----:B------:R-:W-:Y:S03]  /*15560*/  HMMA.16816.F32 R16, R28, R46, R16 ;  /* 0x0000002e1c10723c */ /* 0x000fe60000001810 */
[----:B------:R-:W-:Y:S01]  /*15570*/  F2FP.F16.F32.PACK_AB R28, R66, R79 ;  /* 0x0000004f421c723e */ /* 0x000fe200000000ff */
[-C--:B------:R-:W-:Y:S01]  /*15580*/  FFMA.FTZ R46, R69, R21.reuse, -R50 ;  /* 0x00000015452e7223 */ /* 0x080fe20000010832 */
[----:B------:R-:W-:Y:S04]  /*15590*/  F2FP.F16.F32.PACK_AB R29, R93, R82 ;  /* 0x000000525d1d723e */ /* 0x000fe800000000ff */
[----:B------:R-:W-:Y:S01]  /*155a0*/  MUFU.EX2 R126, R126 ;  /* 0x0000007e007e7308 */ /* 0x000fe20000000800 */
[----:B------:R-:W-:Y:S02]  /*155b0*/  F2FP.F16.F32.PACK_AB R30, R99, R84 ;  /* 0x00000054631e723e */ /* 0x000fe400000000ff */
[----:B------:R-:W-:Y:S07]  /*155c0*/  F2FP.F16.F32.PACK_AB R31, R109, R96 ;  /* 0x000000606d1f723e */ /* 0x000fee00000000ff */
[----:B------:R-:W1:Y:S01]  /*155d0*/  MUFU.EX2 R135, R135 ;  /* 0x0000008700877308 */ /* 0x000e620000000800 */
[C---:B---3--:R-:W-:Y:S09]  /*155e0*/  HMMA.16816.F32 R4, R28.reuse, R36, R4 ;  /* 0x000000241c04723c */ /* 0x048ff20000001804 */
[----:B------:R3:W-:Y:S01]  /*155f0*/  MUFU.EX2 R47, R25 ;  /* 0x00000019002f7308 */ /* 0x0007e20000000800 */
[C---:B------:R-:W-:Y:S01]  /*15600*/  HMMA.16816.F32 R8, R28.reuse, R38, R8 ;  /* 0x000000261c08723c */ /* 0x040fe20000001808 */
[----:B------:R-:W4:Y:S08]  /*15610*/  LDSM.16.MT88.4 R36, [R152+0x2400] ;  /* 0x002400009824783b */ /* 0x000f300000004200 */
[----:B------:R2:W-:Y:S01]  /*15620*/  MUFU.EX2 R134, R173 ;  /* 0x000000ad00867308 */ /* 0x0005e20000000800 */
[----:B-1----:R-:W-:Y:S01]  /*15630*/  F2FP.F16.F32.PACK_AB R27, R135, R126 ;  /* 0x0000007e871b723e */ /* 0x002fe200000000ff */
[C---:B-----5:R-:W-:Y:S03]  /*15640*/  HMMA.16816.F32 R12, R28.reuse, R32, R12 ;  /* 0x000000201c0c723c */ /* 0x060fe6000000180c */
[----:B------:R-:W-:Y:S01]  /*15650*/  FADD.FTZ R32, R26, R157 ;  /* 0x0000009d1a207221 */ /* 0x000fe20000010000 */
[----:B------:R-:W-:Y:S04]  /*15660*/  F2FP.F16.F32.PACK_AB R26, R133, R118 ;  /* 0x00000076851a723e */ /* 0x000fe800000000ff */
[----:B------:R-:W1:Y:S01]  /*15670*/  MUFU.EX2 R139, R172 ;  /* 0x000000ac008b7308 */ /* 0x000e620000000800 */
[----:B------:R-:W-:Y:S01]  /*15680*/  FADD.FTZ R141, R141, R32 ;  /* 0x000000208d8d7221 */ /* 0x000fe20000010000 */
[----:B------:R-:W-:Y:S01]  /*15690*/  HMMA.16816.F32 R16, R28, R34, R16 ;  /* 0x000000221c10723c */ /* 0x000fe20000001810 */
[----:B------:R-:W5:Y:S02]  /*156a0*/  LDSM.16.MT88.4 R28, [R153+0x7800] ;  /* 0x00780000991c783b */ /* 0x000f640000004200 */
[----:B---3--:R-:W-:Y:S01]  /*156b0*/  F2FP.F16.F32.PACK_AB R25, R121, R110 ;  /* 0x0000006e7919723e */ /* 0x008fe200000000ff */
[----:B------:R-:W-:Y:S04]  /*156c0*/  FADD.FTZ R132, R132, R141 ;  /* 0x0000008d84847221 */ /* 0x000fe80000010000 */
[----:B------:R-:W3:Y:S01]  /*156d0*/  MUFU.EX2 R138, R138 ;  /* 0x0000008a008a7308 */ /* 0x000ee20000000800 */
[-C--:B--2---:R-:W-:Y:S01]  /*156e0*/  FFMA.FTZ R173, R177, R21.reuse, -R50 ;  /* 0x00000015b1ad7223 */ /* 0x084fe20000010832 */
[----:B------:R-:W-:Y:S01]  /*156f0*/  FADD.FTZ R131, R131, R132 ;  /* 0x0000008483837221 */ /* 0x000fe20000010000 */
[----:B------:R-:W2:Y:S01]  /*15700*/  LDSM.16.MT88.4 R32, [R152+0x2800] ;  /* 0x002800009820783b */ /* 0x000ea20000004200 */
[C---:B------:R-:W-:Y:S06]  /*15710*/  HMMA.16816.F32 R4, R24.reuse, R40, R4 ;  /* 0x000000281804723c */ /* 0x040fec0000001804 */
[----:B------:R-:W3:Y:S01]  /*15720*/  MUFU.EX2 R173, R173 ;  /* 0x000000ad00ad7308 */ /* 0x000ee20000000800 */
[--C-:B------:R-:W-:Y:S01]  /*15730*/  FFMA.FTZ R40, R119, R21, -R50.reuse ;  /* 0x0000001577287223 */ /* 0x100fe20000010832 */
[----:B------:R-:W-:Y:S01]  /*15740*/  FADD.FTZ R128, R128, R131 ;  /* 0x0000008380807221 */ /* 0x000fe20000010000 */
[----:B------:R-:W-:Y:S01]  /*15750*/  F2FP.F16.F32.PACK_AB R132, R52, R53 ;  /* 0x000000353484723e */ /* 0x000fe200000000ff */
[C---:B------:R-:W-:Y:S03]  /*15760*/  HMMA.16816.F32 R8, R24.reuse, R42, R8 ;  /* 0x0000002a1808723c */ /* 0x040fe60000001808 */
[-CC-:B------:R-:W-:Y:S03]  /*15770*/  FFMA.FTZ R43, R111, R21.reuse, -R50.reuse ;  /* 0x000000156f2b7223 */ /* 0x180fe60000010832 */
[----:B------:R5:W2:Y:S01]  /*15780*/  MUFU.EX2 R177, R156 ;  /* 0x0000009c00b17308 */ /* 0x000aa20000000800 */
[-C--:B------:R-:W-:Y:S01]  /*15790*/  FFMA.FTZ R42, R91, R21.reuse, -R50 ;  /* 0x000000155b2a7223 */ /* 0x080fe20000010832 */
[----:B------:R-:W-:Y:S01]  /*157a0*/  FADD.FTZ R127, R127, R128 ;  /* 0x000000807f7f7221 */ /* 0x000fe20000010000 */
[C---:B----4-:R-:W-:Y:S03]  /*157b0*/  HMMA.16816.F32 R12, R24.reuse, R36, R12 ;  /* 0x00000024180c723c */ /* 0x050fe6000000180c */
[----:B------:R-:W-:Y:S04]  /*157c0*/  FADD.FTZ R120, R120, R127 ;  /* 0x0000007f78787221 */ /* 0x000fe80000010000 */
[----:B------:R-:W-:Y:S01]  /*157d0*/  MUFU.EX2 R148, R148 ;  /* 0x0000009400947308 */ /* 0x000fe20000000800 */
[----:B------:R-:W-:Y:S01]  /*157e0*/  FADD.FTZ R123, R123, R120 ;  /* 0x000000787b7b7221 */ /* 0x000fe20000010000 */
[----:B------:R-:W-:Y:S01]  /*157f0*/  HMMA.16816.F32 R16, R24, R38, R16 ;  /* 0x000000261810723c */ /* 0x000fe20000001810 */
[----:B------:R-:W4:Y:S02]  /*15800*/  LDSM.16.MT88.4 R36, [R153+0x7c00] ;  /* 0x007c00009924783b */ /* 0x000f240000004200 */
[----:B-1----:R-:W-:Y:S01]  /*15810*/  F2FP.F16.F32.PACK_AB R24, R139, R134 ;  /* 0x000000868b18723e */ /* 0x002fe200000000ff */
[----:B------:R-:W-:Y:S01]  /*15820*/  FADD.FTZ R114, R114, R123 ;  /* 0x0000007b72727221 */ /* 0x000fe20000010000 */
[----:B---3--:R-:W-:Y:S01]  /*15830*/  F2FP.F16.F32.PACK_AB R25, R143, R138 ;  /* 0x0000008a8f19723e */ /* 0x008fe200000000ff */
[----:B-----5:R-:W-:Y:S01]  /*15840*/  FFMA.FTZ R156, R179, R21, -R50 ;  /* 0x00000015b39c7223 */ /* 0x020fe20000010832 */
[----:B------:R-:W-:Y:S01]  /*15850*/  F2FP.F16.F32.PACK_AB R26, R147, R142 ;  /* 0x0000008e931a723e */ /* 0x000fe200000000ff */
[----:B------:R-:W-:Y:S01]  /*15860*/  FADD.FTZ R113, R113, R114 ;  /* 0x0000007271717221 */ /* 0x000fe20000010000 */
[----:B------:R-:W-:Y:S01]  /*15870*/  F2FP.F16.F32.PACK_AB R27, R173, R146 ;  /* 0x00000092ad1b723e */ /* 0x000fe200000000ff */
[----:B------:R-:W1:Y:S02]  /*15880*/  MUFU.EX2 R183, R183 ;  /* 0x000000b700b77308 */ /* 0x000e640000000800 */
[----:B------:R-:W-:Y:S04]  /*15890*/  FADD.FTZ R102, R102, R113 ;  /* 0x0000007166667221 */ /* 0x000fe80000010000 */
[C---:B------:R-:W-:Y:S04]  /*158a0*/  HMMA.16816.F32 R4, R24.reuse, R28, R4 ;  /* 0x0000001c1804723c */ /* 0x040fe80000001804 */
[----:B------:R-:W-:Y:S01]  /*158b0*/  MUFU.EX2 R181, R181 ;  /* 0x000000b500b57308 */ /* 0x000fe20000000800 */
[----:B------:R-:W-:Y:S04]  /*158c0*/  FADD.FTZ R105, R105, R102 ;  /* 0x0000006669697221 */ /* 0x000fe80000010000 */
[----:B------:R-:W-:Y:S01]  /*158d0*/  FADD.FTZ R98, R98, R105 ;  /* 0x0000006962627221 */ /* 0x000fe20000010000 */
[C---:B------:R-:W-:Y:S01]  /*158e0*/  HMMA.16816.F32 R8, R24.reuse, R30, R8 ;  /* 0x0000001e1808723c */ /* 0x040fe20000001808 */
[----:B------:R-:W3:Y:S03]  /*158f0*/  LDSM.16.MT88.4 R28, [R152+0x2c00] ;  /* 0x002c0000981c783b */ /* 0x000ee60000004200 */
[----:B------:R-:W5:Y:S01]  /*15900*/  MUFU.EX2 R156, R156 ;  /* 0x0000009c009c7308 */ /* 0x000f620000000800 */
[----:B------:R-:W-:Y:S04]  /*15910*/  FADD.FTZ R101, R101, R98 ;  /* 0x0000006265657221 */ /* 0x000fe80000010000 */
[----:B------:R-:W-:Y:S01]  /*15920*/  FADD.FTZ R92, R92, R101 ;  /* 0x000000655c5c7221 */ /* 0x000fe20000010000 */
[C---:B--2---:R-:W-:Y:S04]  /*15930*/  HMMA.16816.F32 R12, R24.reuse, R32, R12 ;  /* 0x00000020180c723c */ /* 0x044fe8000000180c */
[----:B------:R-:W2:Y:S01]  /*15940*/  MUFU.EX2 R179, R104 ;  /* 0x0000006800b37308 */ /* 0x000ea20000000800 */
[----:B------:R-:W-:Y:S04]  /*15950*/  FADD.FTZ R95, R95, R92 ;  /* 0x0000005c5f5f7221 */ /* 0x000fe80000010000 */
[----:B------:R-:W-:Y:S01]  /*15960*/  FADD.FTZ R86, R86, R95 ;  /* 0x0000005f56567221 */ /* 0x000fe20000010000 */
[----:B------:R-:W-:Y:S01]  /*15970*/  HMMA.16816.F32 R16, R24, R34, R16 ;  /* 0x000000221810723c */ /* 0x000fe20000001810 */
[----:B------:R-:W2:Y:S03]  /*15980*/  LDSM.16.MT88.4 R32, [R153+0x8000] ;  /* 0x008000009920783b */ /* 0x000ea60000004200 */
[----:B------:R-:W-:Y:S01]  /*15990*/  MUFU.EX2 R168, R168 ;  /* 0x000000a800a87308 */ /* 0x000fe20000000800 */
[----:B------:R-:W-:Y:S01]  /*159a0*/  F2FP.F16.F32.PACK_AB R24, R177, R162 ;  /* 0x000000a2b118723e */ /* 0x000fe200000000ff */
[----:B------:R-:W-:Y:S01]  /*159b0*/  FADD.FTZ R87, R87, R86 ;  /* 0x0000005657577221 */ /* 0x000fe20000010000 */
[----:B-1----:R-:W-:Y:S02]  /*159c0*/  F2FP.F16.F32.PACK_AB R25, R183, R148 ;  /* 0x00000094b719723e */ /* 0x002fe400000000ff */
[----:B------:R-:W-:Y:S01]  /*159d0*/  F2FP.F16.F32.PACK_AB R26, R124, R149 ;  /* 0x000000957c1a723e */ /* 0x000fe200000000ff */
[----:B------:R-:W-:Y:S01]  /*159e0*/  FADD.FTZ R78, R78, R87 ;  /* 0x000000574e4e7221 */ /* 0x000fe20000010000 */
[----:B-----5:R-:W-:Y:S03]  /*159f0*/  F2FP.F16.F32.PACK_AB R27, R156, R181 ;  /* 0x000000b59c1b723e */ /* 0x020fe600000000ff */
[----:B------:R-:W1:Y:S01]  /*15a00*/  MUFU.EX2 R45, R45 ;  /* 0x0000002d002d7308 */ /* 0x000e620000000800 */
[----:B------:R-:W-:Y:S03]  /*15a10*/  FADD.FTZ R77, R77, R78 ;  /* 0x0000004e4d4d7221 */ /* 0x000fe60000010000 */
[C---:B----4-:R-:W-:Y:S06]  /*15a20*/  HMMA.16816.F32 R4, R24.reuse, R36, R4 ;  /* 0x000000241804723c */ /* 0x050fec0000001804 */
[----:B------:R-:W-:Y:S01]  /*15a30*/  MUFU.EX2 R44, R44 ;  /* 0x0000002c002c7308 */ /* 0x000fe20000000800 */
[----:B------:R-:W-:Y:S04]  /*15a40*/  FADD.FTZ R74, R74, R77 ;  /* 0x0000004d4a4a7221 */ /* 0x000fe80000010000 */
[----:B------:R-:W-:Y:S01]  /*15a50*/  FADD.FTZ R69, R73, R74 ;  /* 0x0000004a49457221 */ /* 0x000fe20000010000 */
[C---:B------:R-:W-:Y:S01]  /*15a60*/  HMMA.16816.F32 R8, R24.reuse, R38, R8 ;  /* 0x000000261808723c */ /* 0x040fe20000001808 */
[----:B------:R-:W4:Y:S03]  /*15a70*/  LDSM.16.MT88.4 R36, [R152+0x3000] ;  /* 0x003000009824783b */ /* 0x000f260000004200 */
[----:B------:R-:W5:Y:S01]  /*15a80*/  MUFU.EX2 R155, R155 ;  /* 0x0000009b009b7308 */ /* 0x000f620000000800 */
[----:B------:R-:W-:Y:S04]  /*15a90*/  FADD.FTZ R69, R62, R69 ;  /* 0x000000453e457221 */ /* 0x000fe80000010000 */
[----:B------:R-:W-:Y:S01]  /*15aa0*/  FADD.FTZ R70, R70, R69 ;  /* 0x0000004546467221 */ /* 0x000fe20000010000 */
[C---:B---3--:R-:W-:Y:S04]  /*15ab0*/  HMMA.16816.F32 R12, R24.reuse, R28, R12 ;  /* 0x0000001c180c723c */ /* 0x048fe8000000180c */
[----:B------:R-:W3:Y:S01]  /*15ac0*/  MUFU.EX2 R41, R68 ;  /* 0x0000004400297308 */ /* 0x000ee20000000800 */
[----:B------:R-:W-:Y:S01]  /*15ad0*/  FADD.FTZ R69, R79, R54 ;  /* 0x000000364f457221 */ /* 0x000fe20000010000 */
[-C--:B------:R-:W-:Y:S01]  /*15ae0*/  FFMA.FTZ R54, R63, R21.reuse, -R50 ;  /* 0x000000153f367223 */ /* 0x080fe20000010832 */
[----:B------:R-:W-:Y:S01]  /*15af0*/  FADD.FTZ R83, R83, R70 ;  /* 0x0000004653537221 */ /* 0x000fe20000010000 */
[----:B------:R-:W-:Y:S01]  /*15b00*/  FFMA.FTZ R50, R22, R21, -R50 ;  /* 0x0000001516327223 */ /* 0x000fe20000010832 */
[----:B------:R-:W-:Y:S01]  /*15b10*/  FADD.FTZ R69, R66, R69 ;  /* 0x0000004542457221 */ /* 0x000fe20000010000 */
[----:B------:R-:W-:Y:S01]  /*15b20*/  HMMA.16816.F32 R16, R24, R30, R16 ;  /* 0x0000001e1810723c */ /* 0x000fe20000001810 */
[----:B------:R-:W3:Y:S03]  /*15b30*/  LDSM.16.MT88.4 R28, [R153+0x8400] ;  /* 0x00840000991c783b */ /* 0x000ee60000004200 */
[----:B------:R-:W-:Y:S01]  /*15b40*/  MUFU.EX2 R40, R40 ;  /* 0x0000002800287308 */ /* 0x000fe20000000800 */
[----:B--2---:R-:W-:Y:S01]  /*15b50*/  F2FP.F16.F32.PACK_AB R24, R179, R112 ;  /* 0x00000070b318723e */ /* 0x004fe200000000ff */
[----:B------:R-:W-:Y:S01]  /*15b60*/  FADD.FTZ R82, R82, R83 ;  /* 0x0000005352527221 */ /* 0x000fe20000010000 */
[----:B-1----:R-:W-:Y:S02]  /*15b70*/  F2FP.F16.F32.PACK_AB R25, R45, R168 ;  /* 0x000000a82d19723e */ /* 0x002fe400000000ff */
[----:B------:R-:W-:Y:S01]  /*15b80*/  F2FP.F16.F32.PACK_AB R26, R47, R88 ;  /* 0x000000582f1a723e */ /* 0x000fe200000000ff */
[----:B------:R-:W-:Y:S01]  /*15b90*/  FADD.FTZ R93, R93, R82 ;  /* 0x000000525d5d7221 */ /* 0x000fe20000010000 */
[----:B-----5:R-:W-:Y:S03]  /*15ba0*/  F2FP.F16.F32.PACK_AB R27, R155, R44 ;  /* 0x0000002c9b1b723e */ /* 0x020fe600000000ff */
[----:B------:R-:W1:Y:S01]  /*15bb0*/  MUFU.EX2 R43, R43 ;  /* 0x0000002b002b7308 */ /* 0x000e620000000800 */
[----:B------:R-:W-:Y:S03]  /*15bc0*/  FADD.FTZ R96, R96, R93 ;  /* 0x0000005d60607221 */ /* 0x000fe60000010000 */
[C---:B------:R-:W-:Y:S06]  /*15bd0*/  HMMA.16816.F32 R4, R24.reuse, R32, R4 ;  /* 0x000000201804723c */ /* 0x040fec0000001804 */
[----:B------:R-:W-:Y:S01]  /*15be0*/  MUFU.EX2 R42, R42 ;  /* 0x0000002a002a7308 */ /* 0x000fe20000000800 */
[----:B------:R-:W-:Y:S01]  /*15bf0*/  FADD.FTZ R32, R84, R69 ;  /* 0x0000004554207221 */ /* 0x000fe20000010000 */
[----:B------:R-:W-:Y:S03]  /*15c00*/  FADD.FTZ R109, R109, R96 ;  /* 0x000000606d6d7221 */ /* 0x000fe60000010000 */
[----:B------:R-:W-:Y:S01]  /*15c10*/  FADD.FTZ R32, R99, R32 ;  /* 0x0000002063207221 */ /* 0x000fe20000010000 */
[C---:B------:R-:W-:Y:S04]  /*15c20*/  HMMA.16816.F32 R8, R24.reuse, R34, R8 ;  /* 0x000000221808723c */ /* 0x040fe80000001808 */
[----:B------:R-:W2:Y:S01]  /*15c30*/  MUFU.EX2 R85, R85 ;  /* 0x0000005500557308 */ /* 0x000ea20000000800 */
[----:B------:R-:W-:Y:S01]  /*15c40*/  FADD.FTZ R63, R115, R32 ;  /* 0x00000020733f7221 */ /* 0x000fe20000010000 */
[----:B------:R-:W-:Y:S01]  /*15c50*/  FADD.FTZ R110, R110, R109 ;  /* 0x0000006d6e6e7221 */ /* 0x000fe20000010000 */
[----:B------:R-:W5:Y:S02]  /*15c60*/  LDSM.16.MT88.4 R32, [R152+0x3400] ;  /* 0x003400009820783b */ /* 0x000f640000004200 */
[----:B------:R-:W-:Y:S01]  /*15c70*/  FADD.FTZ R63, R106, R63 ;  /* 0x0000003f6a3f7221 */ /* 0x000fe20000010000 */
[C---:B----4-:R-:W-:Y:S04]  /*15c80*/  HMMA.16816.F32 R12, R24.reuse, R36, R12 ;  /* 0x00000024180c723c */ /* 0x050fe8000000180c */
[----:B------:R-:W-:Y:S01]  /*15c90*/  MUFU.EX2 R46, R46 ;  /* 0x0000002e002e7308 */ /* 0x000fe20000000800 */
[----:B------:R-:W-:Y:S01]  /*15ca0*/  FADD.FTZ R118, R118, R63 ;  /* 0x0000003f76767221 */ /* 0x000fe20000010000 */
[----:B------:R-:W-:Y:S03]  /*15cb0*/  FADD.FTZ R121, R121, R110 ;  /* 0x0000006e79797221 */ /* 0x000fe60000010000 */
[----:B------:R-:W-:Y:S01]  /*15cc0*/  FADD.FTZ R133, R133, R118 ;  /* 0x0000007685857221 */ /* 0x000fe20000010000 */
[----:B------:R-:W-:Y:S01]  /*15cd0*/  HMMA.16816.F32 R16, R24, R38, R16 ;  /* 0x000000261810723c */ /* 0x000fe20000001810 */
[----:B------:R-:W4:Y:S03]  /*15ce0*/  LDSM.16.MT88.4 R36, [R153+0x8800] ;  /* 0x008800009924783b */ /* 0x000f260000004200 */
[----:B------:R-:W5:Y:S01]  /*15cf0*/  MUFU.EX2 R67, R67 ;  /* 0x0000004300437308 */ /* 0x000f620000000800 */
[----:B---3--:R-:W-:Y:S01]  /*15d00*/  F2FP.F16.F32.PACK_AB R24, R41, R72 ;  /* 0x000000482918723e */ /* 0x008fe200000000ff */
[----:B------:R-:W-:Y:S01]  /*15d10*/  FADD.FTZ R134, R134, R133 ;  /* 0x0000008586867221 */ /* 0x000fe20000010000 */
[----:B-1----:R-:W-:Y:S01]  /*15d20*/  F2FP.F16.F32.PACK_AB R25, R43, R40 ;  /* 0x000000282b19723e */ /* 0x002fe200000000ff */
[----:B------:R-:W-:Y:S01]  /*15d30*/  FADD.FTZ R126, R126, R121 ;  /* 0x000000797e7e7221 */ /* 0x000fe20000010000 */
[----:B------:R-:W-:Y:S01]  /*15d40*/  F2FP.F16.F32.PACK_AB R26, R64, R65 ;  /* 0x00000041401a723e */ /* 0x000fe200000000ff */
[----:B------:R-:W-:Y:S01]  /*15d50*/  FADD.FTZ R139, R139, R134 ;  /* 0x000000868b8b7221 */ /* 0x000fe20000010000 */
[----:B--2---:R-:W-:Y:S01]  /*15d60*/  F2FP.F16.F32.PACK_AB R27, R85, R42 ;  /* 0x0000002a551b723e */ /* 0x004fe200000000ff */
[----:B------:R-:W-:Y:S01]  /*15d70*/  FADD.FTZ R135, R135, R126 ;  /* 0x0000007e87877221 */ /* 0x000fe20000010000 */
[----:B------:R-:W-:Y:S01]  /*15d80*/  F2FP.F16.F32.PACK_AB R134, R48, R49 ;  /* 0x000000313086723e */ /* 0x000fe200000000ff */
[----:B------:R-:W-:Y:S01]  /*15d90*/  FADD.FTZ R142, R142, R139 ;  /* 0x0000008b8e8e7221 */ /* 0x000fe20000010000 */
[----:B------:R-:W-:Y:S01]  /*15da0*/  MUFU.EX2 R54, R54 ;  /* 0x0000003600367308 */ /* 0x000fe20000000800 */
[----:B------:R-:W-:Y:S02]  /*15db0*/  FADD.FTZ R138, R138, R135 ;  /* 0x000000878a8a7221 */ /* 0x000fe40000010000 */
[C---:B------:R-:W-:Y:S03]  /*15dc0*/  HMMA.16816.F32 R4, R24.reuse, R28, R4 ;  /* 0x0000001c1804723c */ /* 0x040fe60000001804 */
[----:B------:R-:W-:Y:S01]  /*15dd0*/  FADD.FTZ R143, R143, R138 ;  /* 0x0000008a8f8f7221 */ /* 0x000fe20000010000 */
[----:B------:R-:W-:Y:S03]  /*15de0*/  FADD.FTZ R147, R147, R142 ;  /* 0x0000008e93937221 */ /* 0x000fe60000010000 */
[----:B------:R-:W1:Y:S01]  /*15df0*/  MUFU.EX2 R59, R59 ;  /* 0x0000003b003b7308 */ /* 0x000e620000000800 */
[----:B------:R-:W-:Y:S01]  /*15e00*/  FADD.FTZ R146, R146, R143 ;  /* 0x0000008f92927221 */ /* 0x000fe20000010000 */
[C---:B------:R-:W-:Y:S01]  /*15e10*/  HMMA.16816.F32 R8, R24.reuse, R30, R8 ;  /* 0x0000001e1808723c */ /* 0x040fe20000001808 */
[----:B------:R-:W2:Y:S02]  /*15e20*/  LDSM.16.MT88.4 R28, [R152+0x3800] ;  /* 0x00380000981c783b */ /* 0x000ea40000004200 */
[----:B------:R-:W-:Y:S01]  /*15e30*/  FADD.FTZ R62, R162, R147 ;  /* 0x00000093a23e7221 */ /* 0x000fe20000010000 */
[----:B------:R-:W-:Y:S04]  /*15e40*/  FADD.FTZ R173, R173, R146 ;  /* 0x00000092adad7221 */ /* 0x000fe80000010000 */
[----:B------:R-:W-:Y:S01]  /*15e50*/  MUFU.EX2 R55, R55 ;  /* 0x0000003700377308 */ /* 0x000fe20000000800 */
[----:B------:R-:W-:Y:S01]  /*15e60*/  FADD.FTZ R62, R177, R62 ;  /* 0x0000003eb13e7221 */ /* 0x000fe20000010000 */
[C---:B-----5:R-:W-:Y:S01]  /*15e70*/  HMMA.16816.F32 R12, R24.reuse, R32, R12 ;  /* 0x00000020180c723c */ /* 0x060fe2000000180c */
[----:B------:R-:W3:Y:S02]  /*15e80*/  LDSM.16.MT88.4 R140, [R153+0x8c00] ;  /* 0x008c0000998c783b */ /* 0x000ee40000004200 */
[----:B------:R-:W-:Y:S01]  /*15e90*/  FADD.FTZ R33, R149, R62 ;  /* 0x0000003e95217221 */ /* 0x000fe20000010000 */
[----:B------:R-:W-:Y:S04]  /*15ea0*/  FADD.FTZ R148, R148, R173 ;  /* 0x000000ad94947221 */ /* 0x000fe80000010000 */
[----:B------:R-:W5:Y:S01]  /*15eb0*/  MUFU.EX2 R58, R58 ;  /* 0x0000003a003a7308 */ /* 0x000f620000000800 */
[----:B------:R-:W-:Y:S02]  /*15ec0*/  IMAD.MOV.U32 R149, RZ, RZ, R20 ;  /* 0x000000ffff957224 */ /* 0x000fe400078e0014 */
[----:B------:R-:W-:Y:S01]  /*15ed0*/  FADD.FTZ R33, R124, R33 ;  /* 0x000000217c217221 */ /* 0x000fe20000010000 */
[----:B------:R-:W-:Y:S03]  /*15ee0*/  HMMA.16816.F32 R16, R24, R34, R16 ;  /* 0x000000221810723c */ /* 0x000fe60000001810 */
[----:B------:R-:W-:Y:S01]  /*15ef0*/  F2FP.F16.F32.PACK_AB R24, R60, R61 ;  /* 0x0000003d3c18723e */ /* 0x000fe200000000ff */
[----:B------:R-:W-:Y:S01]  /*15f00*/  FADD.FTZ R148, R183, R148 ;  /* 0x00000094b7947221 */ /* 0x000fe20000010000 */
[----:B------:R-:W-:Y:S01]  /*15f10*/  F2FP.F16.F32.PACK_AB R25, R67, R46 ;  /* 0x0000002e4319723e */ /* 0x000fe200000000ff */
[----:B------:R-:W-:Y:S01]  /*15f20*/  FADD.FTZ R112, R112, R33 ;  /* 0x0000002170707221 */ /* 0x000fe20000010000 */
[----:B------:R-:W-:Y:S01]  /*15f30*/  F2FP.F16.F32.PACK_AB R26, R56, R57 ;  /* 0x00000039381a723e */ /* 0x000fe200000000ff */
[----:B------:R-:W-:Y:S01]  /*15f40*/  FADD.FTZ R181, R181, R148 ;  /* 0x00000094b5b57221 */ /* 0x000fe20000010000 */
[----:B-1----:R-:W-:Y:S01]  /*15f50*/  F2FP.F16.F32.PACK_AB R27, R59, R54 ;  /* 0x000000363b1b723e */ /* 0x002fe200000000ff */
[----:B------:R-:W1:Y:S01]  /*15f60*/  LDSM.16.MT88.4 R32, [R152+0x3c00] ;  /* 0x003c00009820783b */ /* 0x000e620000004200 */
[----:B------:R-:W-:Y:S01]  /*15f70*/  MUFU.EX2 R23, R23 ;  /* 0x0000001700177308 */ /* 0x000fe20000000800 */
[----:B------:R-:W-:Y:S01]  /*15f80*/  FADD.FTZ R181, R156, R181 ;  /* 0x000000b59cb57221 */ /* 0x000fe20000010000 */
[----:B------:R-:W-:Y:S01]  /*15f90*/  FADD.FTZ R179, R179, R112 ;  /* 0x00000070b3b37221 */ /* 0x000fe20000010000 */
[----:B-----5:R-:W-:Y:S01]  /*15fa0*/  F2FP.F16.F32.PACK_AB R133, R58, R55 ;  /* 0x000000373a85723e */ /* 0x020fe200000000ff */
[----:B------:R-:W-:Y:S01]  /*15fb0*/  IMAD.MOV.U32 R148, RZ, RZ, R0 ;  /* 0x000000ffff947224 */ /* 0x000fe200078e0000 */
[C---:B----4-:R-:W-:Y:S05]  /*15fc0*/  HMMA.16816.F32 R4, R24.reuse, R36, R4 ;  /* 0x000000241804723c */ /* 0x050fea0000001804 */
[----:B------:R-:W4:Y:S01]  /*15fd0*/  MUFU.EX2 R50, R50 ;  /* 0x0000003200327308 */ /* 0x000f220000000800 */
[----:B------:R-:W-:Y:S01]  /*15fe0*/  FADD.FTZ R168, R168, R181 ;  /* 0x000000b5a8a87221 */ /* 0x000fe20000010000 */
[----:B------:R-:W-:Y:S01]  /*15ff0*/  FADD.FTZ R88, R88, R179 ;  /* 0x000000b358587221 */ /* 0x000fe20000010000 */
[C---:B------:R-:W-:Y:S03]  /*16000*/  HMMA.16816.F32 R8, R24.reuse, R38, R8 ;  /* 0x000000261808723c */ /* 0x040fe60000001808 */
[----:B------:R-:W-:Y:S01]  /*16010*/  FADD.FTZ R45, R45, R168 ;  /* 0x000000a82d2d7221 */ /* 0x000fe20000010000 */
[----:B------:R-:W-:Y:S03]  /*16020*/  FADD.FTZ R47, R47, R88 ;  /* 0x000000582f2f7221 */ /* 0x000fe60000010000 */
[----:B------:R-:W-:Y:S01]  /*16030*/  FADD.FTZ R44, R44, R45 ;  /* 0x0000002d2c2c7221 */ /* 0x000fe20000010000 */
[C---:B--2---:R-:W-:Y:S03]  /*16040*/  HMMA.16816.F32 R12, R24.reuse, R28, R12 ;  /* 0x0000001c180c723c */ /* 0x044fe6000000180c */
[----:B------:R-:W-:Y:S01]  /*16050*/  FADD.FTZ R155, R155, R44 ;  /* 0x0000002c9b9b7221 */ /* 0x000fe20000010000 */
[----:B----4-:R-:W-:Y:S01]  /*16060*/  F2FP.F16.F32.PACK_AB R135, R50, R23 ;  /* 0x000000173287723e */ /* 0x010fe200000000ff */
[----:B------:R-:W-:Y:S02]  /*16070*/  FADD.FTZ R22, R72, R47 ;  /* 0x0000002f48167221 */ /* 0x000fe40000010000 */
[----:B------:R-:W-:Y:S01]  /*16080*/  FADD.FTZ R40, R40, R155 ;  /* 0x0000009b28287221 */ /* 0x000fe20000010000 */
[----:B------:R-:W-:Y:S03]  /*16090*/  HMMA.16816.F32 R16, R24, R30, R16 ;  /* 0x0000001e1810723c */ /* 0x000fe60000001810 */
[----:B------:R-:W-:Y:S01]  /*160a0*/  FADD.FTZ R22, R41, R22 ;  /* 0x0000001629167221 */ /* 0x000fe20000010000 */
[----:B------:R-:W-:Y:S03]  /*160b0*/  FADD.FTZ R43, R43, R40 ;  /* 0x000000282b2b7221 */ /* 0x000fe60000010000 */
[----:B------:R-:W-:Y:S01]  /*160c0*/  FADD.FTZ R65, R65, R22 ;  /* 0x0000001641417221 */ /* 0x000fe20000010000 */
[C---:B---3--:R-:W-:Y:S05]  /*160d0*/  HMMA.16816.F32 R144, R132.reuse, R140, R4 ;  /* 0x0000008c8490723c */ /* 0x048fea0000001804 */
        /* <DEDUP_REMOVED lines=10> */
[----:B------:R-:W-:Y:S01]  /*16180*/  FADD.FTZ R54, R54, R67 ;  /* 0x0000004336367221 */ /* 0x000fe20000010000 */
[----:B------:R-:W-:Y:S03]  /*16190*/  HMMA.16816.F32 R132, R132, R34, R16 ;  /* 0x000000228484723c */ /* 0x000fe60000001810 */
        /* <DEDUP_REMOVED lines=10> */
[----:B------:R-:W-:Y:S06]  /*16240*/  @P0 BRA `(.L_x_1645) ;  /* 0xffffff90006c0947 */ /* 0x000fec000383ffff */
.L_x_1638:
        /* <DEDUP_REMOVED lines=10> */
.L_x_1655:
[----:B----4-:R-:W-:Y:S01]  /*162f0*/  FADD.FTZ R11, R10, R11 ;  /* 0x0000000b0a0b7221 */ /* 0x010fe20000010000 */
[----:B------:R-:W2:Y:S01]  /*16300*/  MUFU.RCP R4, R8 ;  /* 0x0000000800047308 */ /* 0x000ea20000001000 */
[----:B------:R-:W-:Y:S02]  /*16310*/  LOP3.LUT R209, R204, R209, RZ, 0xfc, !PT ;  /* 0x000000d1ccd17212 */ /* 0x000fe400078efcff */
[----:B------:R-:W-:Y:S02]  /*16320*/  SHF.L.U32 R6, R150, 0x3, RZ ;  /* 0x0000000396067819 */ /* 0x000fe400000006ff */
[----:B------:R-:W-:Y:S02]  /*16330*/  FSETP.NE.FTZ.AND P3, PT, R8, RZ, PT ;  /* 0x000000ff0800720b */ /* 0x000fe40003f75000 */
[----:B------:R-:W-:Y:S01]  /*16340*/  FSETP.NE.FTZ.AND P2, PT, R11, RZ, PT ;  /* 0x000000ff0b00720b */ /* 0x000fe20003f55000 */
[----:B------:R-:W4:Y:S01]  /*16350*/  MUFU.RCP R5, R11 ;  /* 0x0000000b00057308 */ /* 0x000f220000001000 */
[----:B------:R-:W-:-:S04]  /*16360*/  LOP3.LUT R6, R209, 0x20, R6, 0xf8, !PT ;  /* 0x00000020d1067812 */ /* 0x000fc800078ef806 */
[----:B------:R-:W-:Y:S02]  /*16370*/  LOP3.LUT R237, R6, R237, RZ, 0xfc, !PT ;  /* 0x000000ed06ed7212 */ /* 0x000fe400078efcff */
[----:B------:R-:W-:Y:S02]  /*16380*/  LOP3.LUT R6, R151, 0x20, RZ, 0xc0, !PT ;  /* 0x0000002097067812 */ /* 0x000fe400078ec0ff */
[----:B--2---:R-:W-:Y:S02]  /*16390*/  FSEL R4, R4, 1, P3 ;  /* 0x3f80000004047808 */ /* 0x004fe40001800000 */
[----:B------:R-:W-:-:S03]  /*163a0*/  LEA R237, R237, R210, 0x1 ;  /* 0x000000d2eded7211 */ /* 0x000fc600078e08ff */
[C---:B------:R-:W-:Y:S01]  /*163b0*/  FMUL.FTZ R144, R4.reuse, R144 ;  /* 0x0000009004907220 */ /* 0x040fe20000410000 */
[C---:B------:R-:W-:Y:S01]  /*163c0*/  FMUL.FTZ R145, R4.reuse, R145 ;  /* 0x0000009104917220 */ /* 0x040fe20000410000 */
[C---:B------:R-:W-:Y:S01]  /*163d0*/  FMUL.FTZ R140, R4.reuse, R140 ;  /* 0x0000008c048c7220 */ /* 0x040fe20000410000 */
[----:B----4-:R-:W-:Y:S01]  /*163e0*/  FSEL R5, R5, 1, P2 ;  /* 0x3f80000005057808 */ /* 0x010fe20001000000 */
        /* <DEDUP_REMOVED lines=8> */
[C---:B------:R-:W-:Y:S01]  /*16470*/  FMUL.FTZ R142, R5.reuse, R142 ;  /* 0x0000008e058e7220 */ /* 0x040fe20000410000 */
[C---:B------:R-:W-:Y:S01]  /*16480*/  FMUL.FTZ R143, R5.reuse, R143 ;  /* 0x0000008f058f7220 */ /* 0x040fe20000410000 */
[C---:B------:R-:W-:Y:S01]  /*16490*/  FMUL.FTZ R138, R5.reuse, R138 ;  /* 0x0000008a058a7220 */ /* 0x040fe20000410000 */
[C---:B------:R-:W-:Y:S01]  /*164a0*/  FMUL.FTZ R139, R5.reuse, R139 ;  /* 0x0000008b058b7220 */ /* 0x040fe20000410000 */
[C---:B------:R-:W-:Y:S01]  /*164b0*/  FMUL.FTZ R134, R5.reuse, R134 ;  /* 0x0000008605867220 */ /* 0x040fe20000410000 */
[----:B------:R-:W-:Y:S01]  /*164c0*/  FMUL.FTZ R5, R5, R135 ;  /* 0x0000008705057220 */ /* 0x000fe20000410000 */
[----:B------:R-:W-:-:S02]  /*164d0*/  IADD3 R9, PT, PT, R237, -R4, RZ ;  /* 0x80000004ed097210 */ /* 0x000fc40007ffe0ff */
[----:B------:R-:W-:Y:S02]  /*164e0*/  F2FP.F16.F32.PACK_AB R144, R145, R144 ;  /* 0x000000909190723e */ /* 0x000fe400000000ff */
[----:B------:R-:W-:Y:S02]  /*164f0*/  F2FP.F16.F32.PACK_AB R146, R147, R146 ;  /* 0x000000929392723e */ /* 0x000fe400000000ff */
[----:B------:R-:W-:Y:S01]  /*16500*/  F2FP.F16.F32.PACK_AB R140, R141, R140 ;  /* 0x0000008c8d8c723e */ /* 0x000fe200000000ff */
[----:B------:R-:W-:Y:S01]  /*16510*/  STS [R237], R144 ;  /* 0x00000090ed007388 */ /* 0x000fe20000000800 */
[----:B------:R-:W-:Y:S02]  /*16520*/  F2FP.F16.F32.PACK_AB R142, R143, R142 ;  /* 0x0000008e8f8e723e */ /* 0x000fe400000000ff */
[----:B------:R-:W-:Y:S01]  /*16530*/  IADD3 R13, PT, PT, R237, -R6, RZ ;  /* 0x80000006ed0d7210 */ /* 0x000fe20007ffe0ff */
[----:B------:R-:W-:Y:S01]  /*16540*/  STS [R237+0x200], R146 ;  /* 0x00020092ed007388 */ /* 0x000fe20000000800 */
[----:B------:R-:W-:-:S02]  /*16550*/  F2FP.F16.F32.PACK_AB R136, R137, R136 ;  /* 0x000000888988723e */ /* 0x000fc400000000ff */
[----:B------:R-:W-:Y:S01]  /*16560*/  F2FP.F16.F32.PACK_AB R138, R139, R138 ;  /* 0x0000008a8b8a723e */ /* 0x000fe200000000ff */
[----:B------:R-:W-:Y:S01]  /*16570*/  STS [R13+0x10], R140 ;  /* 0x0000108c0d007388 */ /* 0x000fe20000000800 */
[----:B------:R-:W-:Y:S02]  /*16580*/  F2FP.F16.F32.PACK_AB R132, R133, R132 ;  /* 0x000000848584723e */ /* 0x000fe400000000ff */
[----:B------:R-:W-:Y:S01]  /*16590*/  F2FP.F16.F32.PACK_AB R5, R5, R134 ;  /* 0x000000860505723e */ /* 0x000fe200000000ff */
[----:B------:R-:W-:Y:S01]  /*165a0*/  STS [R13+0x210], R142 ;  /* 0x0002108e0d007388 */ /* 0x000fe20000000800 */
[----:B------:R-:W-:-:S03]  /*165b0*/  IADD3 R6, PT, PT, -R6, R9, RZ ;  /* 0x0000000906067210 */ /* 0x000fc60007ffe1ff */
[----:B------:R-:W-:Y:S04]  /*165c0*/  STS [R9+0x20], R136 ;  /* 0x0000208809007388 */ /* 0x000fe80000000800 */
[----:B------:R-:W-:Y:S04]  /*165d0*/  STS [R9+0x220], R138 ;  /* 0x0002208a09007388 */ /* 0x000fe80000000800 */
[----:B------:R-:W-:Y:S04]  /*165e0*/  STS [R6+0x30], R132 ;  /* 0x0000308406007388 */ /* 0x000fe80000000800 */
[----:B------:R2:W-:Y:S04]  /*165f0*/  STS [R6+0x230], R5 ;  /* 0x0002300506007388 */ /* 0x0005e80000000800 */
[----:B------:R-:W4:Y:S04]  /*16600*/  LD.E.U8 R4, desc[UR4][R2.64+0x1c8] ;  /* 0x0001c80402047980 */ /* 0x000f28000c101100 */
[----:B------:R-:W3:Y:S01]  /*16610*/  LD.E.64 R16, desc[UR4][R2.64+0x88] ;  /* 0x0000880402107980 */ /* 0x000ee2000c101b00 */
[----:B------:R-:W2:Y:S01]  /*16620*/  @P2 MUFU.LG2 R11, R11 ;  /* 0x0000000b000b2308 */ /* 0x000ea20000000c00 */
[----:B----4-:R-:W-:-:S13]  /*16630*/  ISETP.NE.AND P1, PT, R4, RZ, PT ;  /* 0x000000ff0400720c */ /* 0x010fda0003f25270 */
[----:B------:R-:W4:Y:S04]  /*16640*/  @!P1 LD.E R4, desc[UR4][R2.64+0x60] ;  /* 0x0000600402049980 */ /* 0x000f28000c101900 */
[----:B------:R-:W4:Y:S01]  /*16650*/  @!P1 LD.E R14, desc[UR4][R2.64+0xb4] ;  /* 0x0000b404020e9980 */ /* 0x000f22000c101900 */
[----:B------:R-:W1:Y:S01]  /*16660*/  @P3 MUFU.LG2 R8, R8 ;  /* 0x0000000800083308 */ /* 0x000e620000000c00 */
[----:B------:R-:W-:Y:S01]  /*16670*/  ISETP.NE.AND P0, PT, R238, -0x1, PT ;  /* 0xffffffffee00780c */ /* 0x000fe20003f05270 */
[----:B--2---:R-:W-:Y:S01]  /*16680*/  @P2 FMUL.FTZ R5, R11, 0.69314718246459960938 ;  /* 0x3f3172180b052820 */ /* 0x004fe20000410000 */
[----:B------:R-:W-:Y:S01]  /*16690*/  BSSY.RECONVERGENT B0, `(.L_x_1647) ;  /* 0x0000010000007945 */ /* 0x000fe20003800200 */
[----:B------:R-:W-:Y:S02]  /*166a0*/  MOV R12, 0x7f800000 ;  /* 0x7f800000000c7802 */ /* 0x000fe40000000f00 */
[----:B------:R-:W-:Y:S01]  /*166b0*/  MOV R13, 0x7f800000 ;  /* 0x7f800000000d7802 */ /* 0x000fe20000000f00 */
[----:B-----5:R-:W-:Y:S01]  /*166c0*/  @P2 FFMA.FTZ R12, R7, R0, R5 ;  /* 0x00000000070c2223 */ /* 0x020fe20000010005 */
[----:B-1----:R-:W-:-:S06]  /*166d0*/  @P3 FMUL.FTZ R6, R8, 0.69314718246459960938 ;  /* 0x3f31721808063820 */ /* 0x002fcc0000410000 */
[-C--:B---3--:R-:W-:Y:S02]  /*166e0*/  @P0 IMAD R0, R17, R238.reuse, RZ ;  /* 0x000000ee11000224 */ /* 0x088fe400078e02ff */
[----:B------:R-:W-:-:S04]  /*166f0*/  @P0 IMAD.WIDE.U32 R22, R16, R238, RZ ;  /* 0x000000ee10160225 */ /* 0x000fc800078e00ff */
[----:B------:R-:W-:Y:S01]  /*16700*/  @P3 FFMA.FTZ R13, R7, R20, R6 ;  /* 0x00000014070d3223 */ /* 0x000fe20000010006 */
        /* <DEDUP_REMOVED lines=8> */
.L_x_1648:
[----:B------:R-:W-:Y:S05]  /*16790*/  BSYNC.RECONVERGENT B0 ;  /* 0x0000000000007941 */ /* 0x000fea0003800200 */
.L_x_1647:
[----:B------:R1:W5:Y:S01]  /*167a0*/  @!P0 LD.E.64 R30, desc[UR4][R2.64+0x80] ;  /* 0x00008004021e8980 */ /* 0x000362000c101b00 */
[----:B------:R-:W-:Y:S05]  /*167b0*/  WARPSYNC.ALL ;  /* 0x0000000000007948 */ /* 0x000fea0003800000 */
[----:B------:R1:W5:Y:S01]  /*167c0*/  LD.E.64 R28, desc[UR4][R2.64+0x90] ;  /* 0x00009004021c7980 */ /* 0x000362000c101b00 */
[----:B------:R-:W-:Y:S01]  /*167d0*/  LOP3.LUT P1, RZ, R150, 0x3, RZ, 0xc0, !PT ;  /* 0x0000000396ff7812 */ /* 0x000fe2000782c0ff */
[----:B------:R-:W-:Y:S01]  /*167e0*/  IMAD.SHL.U32 R233, R233, 0x40, RZ ;  /* 0x00000040e9e97824 */ /* 0x000fe200078e00ff */
        /* <DEDUP_REMOVED lines=20> */
.L_x_1650:
[----:B------:R-:W-:Y:S05]  /*16930*/  BSYNC.RECONVERGENT B0 ;  /* 0x0000000000007941 */ /* 0x000fea0003800200 */
.L_x_1649:
[----:B-1----:R-:W2:Y:S01]  /*16940*/  LD.E R3, desc[UR4][R2.64+0xc0] ;  /* 0x0000c00402037980 */ /* 0x002ea2000c101900 */
[-C--:B----45:R-:W-:Y:S01]  /*16950*/  @!P0 IMAD R12, R31, R232.reuse, RZ ;  /* 0x000000e81f0c8224 */ /* 0x0b0fe200078e02ff */
[----:B------:R-:W-:Y:S01]  /*16960*/  MOV R221, RZ ;  /* 0x000000ff00dd7202 */ /* 0x000fe20000000f00 */
[----:B------:R-:W-:-:S04]  /*16970*/  @!P0 IMAD.WIDE.U32 R30, R30, R232, RZ ;  /* 0x000000e81e1e8225 */ /* 0x000fc800078e00ff */
[----:B------:R-:W-:Y:S01]  /*16980*/  @!P0 IMAD.MOV.U32 R14, RZ, RZ, R30 ;  /* 0x000000ffff0e8224 */ /* 0x000fe200078e001e */
[----:B------:R-:W-:Y:S01]  /*16990*/  @!P0 IADD3 R12, PT, PT, R31, R12, RZ ;  /* 0x0000000c1f0c8210 */ /* 0x000fe20007ffe0ff */
[----:B------:R-:W-:Y:S01]  /*169a0*/  IMAD.WIDE.U32 R18, R233, R16, R220 ;  /* 0x00000010e9127225 */ /* 0x000fe200078e00dc */
[----:B------:R-:W-:-:S03]  /*169b0*/  @P0 IADD3 R12, PT, PT, R23, R0, RZ ;  /* 0x00000000170c0210 */ /* 0x000fc60007ffe0ff */
        /* <DEDUP_REMOVED lines=8> */
[----:B------:R-:W-:Y:S02]  /*16a40*/  IADD3.X R19, PT, PT, R13, R233, R12, P1, P0 ;  /* 0x000000e90d137210 */ /* 0x000fe40000fe040c */
[----:B--2---:R-:W-:Y:S01]  /*16a50*/  ISETP.GE.AND P3, PT, R220, R3, PT ;  /* 0x00000003dc00720c */ /* 0x004fe20003f66270 */
[----:B------:R-:W-:-:S03]  /*16a60*/  VIADD R3, R15, 0x20 ;  /* 0x000000200f037836 */ /* 0x000fc60000000000 */
        /* <DEDUP_REMOVED lines=8> */
[----:B---3--:R-:W-:Y:S05]  /*16af0*/  @P3 RET.REL.NODEC R230 `(_ZN5flash24flash_fwd_splitkv_kernelI23Flash_fwd_kernel_traitsILi32ELi64ELi256ELi4ELb0ELb0EN7cutlass6half_tE19Flash_kernel_traitsILi32ELi64ELi256ELi4ES3_EELb0ELb1ELb0ELb0ELb0ELb0ELb0ELb0EEEvNS_16Flash_fwd_paramsE) ;  /* 0xfffffe94e6403950 */ /* 0x008fea0003c3ffff */
        /* <DEDUP_REMOVED lines=12> */
[----:B-1----:R-:W-:Y:S05]  /*16bc0*/  RET.REL.NODEC R230 `(_ZN5flash24flash_fwd_splitkv_kernelI23Flash_fwd_kernel_traitsILi32ELi64ELi256ELi4ELb0ELb0EN7cutlass6half_tE19Flash_kernel_traitsILi32ELi64ELi256ELi4ES3_EELb0ELb1ELb0ELb0ELb0ELb0ELb0ELb0EEEvNS_16Flash_fwd_paramsE) ;  /* 0xfffffe94e60c7950 */ /* 0x002fea0003c3ffff */
.L_x_1646:
[----:B------:R-:W-:Y:S01]  /*16bd0*/  MOV R5, 0x2 ;  /* 0x0000000200057802 */ /* 0x000fe20000000f00 */
[----:B------:R-:W-:Y:S01]  /*16be0*/  IMAD.MOV.U32 R4, RZ, RZ, 0x1f ;  /* 0x0000001fff047424 */ /* 0x000fe200078e00ff */
[----:B------:R-:W-:-:S07]  /*16bf0*/  MOV R6, 0xffffffff ;  /* 0xffffffff00067802 */ /* 0x000fce0000000f00 */
[----:B-1---5:R-:W-:Y:S05]  /*16c00*/  WARPSYNC.COLLECTIVE R6, `(.L_x_1651) ;  /* 0x0000000006087348 */ /* 0x022fea0003c00000 */
[----:B------:R2:W3:Y:S02]  /*16c10*/  SHFL.BFLY P0, R11, R247, R5, R4 ;  /* 0x0c000005f70b7389 */ /* 0x0004e40000000004 */
[----:B-123-5:R-:W-:Y:S05]  /*16c20*/  ENDCOLLECTIVE ;  /* 0x000000000000791b */ /* 0x02efea0003800000 */
.L_x_1651:
[----:B------:R-:W-:Y:S02]  /*16c30*/  IMAD.MOV.U32 R8, RZ, RZ, R11 ;  /* 0x000000ffff087224 */ /* 0x000fe400078e000b */
[----:B------:R-:W-:Y:S02]  /*16c40*/  IMAD.MOV.U32 R5, RZ, RZ, 0x1 ;  /* 0x00000001ff057424 */ /* 0x000fe400078e00ff */
[----:B------:R-:W-:-:S05]  /*16c50*/  FADD.FTZ R9, R8, R247 ;  /* 0x000000f708097221 */ /* 0x000fca0000010000 */
[----:B------:R-:W-:-:S07]  /*16c60*/  MOV R247, R9 ;  /* 0x0000000900f77202 */ /* 0x000fce0000000f00 */
[----:B------:R-:W-:Y:S05]  /*16c70*/  WARPSYNC.COLLECTIVE R6, `(.L_x_1652) ;  /* 0x0000000006087348 */ /* 0x000fea0003c00000 */
[----:B------:R1:W2:Y:S02]  /*16c80*/  SHFL.BFLY P0, R11, R247, R5, R4 ;  /* 0x0c000005f70b7389 */ /* 0x0002a40000000004 */
[----:B-12---:R-:W-:Y:S05]  /*16c90*/  ENDCOLLECTIVE ;  /* 0x000000000000791b */ /* 0x006fea0003800000 */
.L_x_1652:
[----:B------:R-:W-:Y:S01]  /*16ca0*/  MOV R247, R245 ;  /* 0x000000f500f77202 */ /* 0x000fe20000000f00 */
[----:B------:R-:W-:Y:S01]  /*16cb0*/  IMAD.MOV.U32 R5, RZ, RZ, 0x2 ;  /* 0x00000002ff057424 */ /* 0x000fe200078e00ff */
[----:B------:R-:W-:-:S07]  /*16cc0*/  MOV R8, R11 ;  /* 0x0000000b00087202 */ /* 0x000fce0000000f00 */
[----:B------:R-:W-:Y:S05]  /*16cd0*/  WARPSYNC.COLLECTIVE R6, `(.L_x_1653) ;  /* 0x0000000006087348 */ /* 0x000fea0003c00000 */
[----:B------:R1:W2:Y:S02]  /*16ce0*/  SHFL.BFLY P0, R11, R247, R5, R4 ;  /* 0x0c000005f70b7389 */ /* 0x0002a40000000004 */
[----:B-12---:R-:W-:Y:S05]  /*16cf0*/  ENDCOLLECTIVE ;  /* 0x000000000000791b */ /* 0x006fea0003800000 */
.L_x_1653:
[----:B------:R-:W-:Y:S01]  /*16d00*/  FADD.FTZ R8, R9, R8 ;  /* 0x0000000809087221 */ /* 0x000fe20000010000 */
[----:B------:R-:W-:Y:S01]  /*16d10*/  FADD.FTZ R10, R11, R245 ;  /* 0x000000f50b0a7221 */ /* 0x000fe20000010000 */
[----:B------:R-:W-:-:S04]  /*16d20*/  MOV R5, 0x1 ;  /* 0x0000000100057802 */ /* 0x000fc80000000f00 */
[----:B------:R-:W-:-:S07]  /*16d30*/  MOV R247, R10 ;  /* 0x0000000a00f77202 */ /* 0x000fce0000000f00 */
[----:B------:R-:W-:Y:S05]  /*16d40*/  WARPSYNC.COLLECTIVE R6, `(.L_x_1654) ;  /* 0x0000000006087348 */ /* 0x000fea0003c00000 */
[----:B------:R1:W2:Y:S02]  /*16d50*/  SHFL.BFLY P0, R11, R247, R5, R4 ;  /* 0x0c000005f70b7389 */ /* 0x0002a40000000004 */
[----:B-12---:R-:W-:Y:S05]  /*16d60*/  ENDCOLLECTIVE ;  /* 0x000000000000791b */ /* 0x006fea0003800000 */
.L_x_1654:
[----:B------:R-:W-:Y:S05]  /*16d70*/  BRA `(.L_x_1655) ;  /* 0xfffffff4005c7947 */ /* 0x000fea000383ffff */
.L_x_1656:
        /* <DEDUP_REMOVED lines=16> */
.L_x_10234:


//--------------------- .text._ZN5flash24flash_fwd_splitkv_kernelI23Flash_fwd_kernel_traitsILi32ELi64ELi256ELi4ELb0ELb0EN7cutlass6half_tE19Flash_kernel_traitsILi32ELi64ELi256ELi4ES3_EELb0ELb1ELb0ELb0ELb0ELb1ELb0ELb0EEEvNS_16Flash_fwd_paramsE --------------------------
	.section	.text._ZN5flash24flash_fwd_splitkv_kernelI23Flash_fwd_kernel_traitsILi32ELi64ELi256ELi4ELb0ELb0EN7cutlass6half_tE19Flash_kernel_traitsILi32ELi64ELi256ELi4ES3_EELb0ELb1ELb0ELb0ELb0ELb1ELb0ELb0EEEvNS_16Flash_fwd_paramsE,"ax",@progbits
	.align	128
        .global         _ZN5flash24flash_fwd_splitkv_kernelI23Flash_fwd_kernel_traitsILi32ELi64ELi256ELi4ELb0ELb0EN7cutlass6half_tE19Flash_kernel_traitsILi32ELi64ELi256ELi4ES3_EELb0ELb1ELb0ELb0ELb0ELb1ELb0ELb0EEEvNS_16Flash_fwd_paramsE
        .type           _ZN5flash24flash_fwd_splitkv_kernelI23Flash_fwd_kernel_traitsILi32ELi64ELi256ELi4ELb0ELb0EN7cutlass6half_tE19Flash_kernel_traitsILi32ELi64ELi256ELi4ES3_EELb0ELb1ELb0ELb0ELb0ELb1ELb0ELb0EEEvNS_16Flash_fwd_paramsE,@function
        .size           _ZN5flash24flash_fwd_splitkv_kernelI23Flash_fwd_kernel_traitsILi32ELi64ELi256ELi4ELb0ELb0EN7cutlass6half_tE19Flash_kernel_traitsILi32ELi64ELi256ELi4ES3_EELb0ELb1ELb0ELb0ELb0ELb1ELb0ELb0EEEvNS_16Flash_fwd_paramsE,(.L_x_10235 - _ZN5flash24flash_fwd_splitkv_kernelI23Flash_fwd_kernel_traitsILi32ELi64ELi256ELi4ELb0ELb0EN7cutlass6half_tE19Flash_kernel_traitsILi32ELi64ELi256ELi4ES3_EELb0ELb1ELb0ELb0ELb0ELb1ELb0ELb0EEEvNS_16Flash_fwd_paramsE)
        .other          _ZN5flash24flash_fwd_splitkv_kernelI23Flash_fwd_kernel_traitsILi32ELi64ELi256ELi4ELb0ELb0EN7cutlass6half_tE19Flash_kernel_traitsILi32ELi64ELi256ELi4ES3_EELb0ELb1ELb0ELb0ELb0ELb1ELb0ELb0EEEvNS_16Flash_fwd_paramsE,@"STO_CUDA_ENTRY STV_DEFAULT"
_ZN5flash24flash_fwd_splitkv_kernelI23Flash_fwd_kernel_traitsILi32ELi64ELi256ELi4ELb0ELb0EN7cutlass6half_tE19Flash_kernel_traitsILi32ELi64ELi256ELi4ES3_EELb0ELb1ELb0ELb0ELb0ELb1ELb0ELb0EEEvNS_16Flash_fwd_paramsE:
.text._ZN5flash24flash_fwd_splitkv_kernelI23Flash_fwd_kernel_traitsILi32ELi64ELi256ELi4ELb0ELb0EN7cutlass6half_tE19Flash_kernel_traitsILi32ELi64ELi256ELi4ES3_EELb0ELb1ELb0ELb0ELb0ELb1ELb0ELb0EEEvNS_16Flash_fwd_paramsE:
[----:B------:R-:W-:Y:S01]  /*0000*/  LDC R1, c[0x0][0x37c] ;  /* 0x0000df00ff017b82 */ /* 0x000fe20000000800 */
[----:B------:R-:W1:Y:S07]  /*0010*/  S2R R189, SR_CTAID.X ;  /* 0x0000000000bd7919 */ /* 0x000e6e0000002500 */
[----:B------:R-:W2:Y:S01]  /*0020*/  LDC.64 R2, c[0x0][0x348] ;  /* 0x0000d200ff027b82 */ /* 0x000ea20000000a00 */
[----:B------:R-:W-:Y:S01]  /*0030*/  BSSY.RECONVERGENT B3, `(.L_x_1657) ;  /* 0x0000005000037945 */ /* 0x000fe20003800200 */
[----:B------:R-:W-:Y:S01]  /*0040*/  MOV R186, 0x80 ;  /* 0x0000008000ba7802 */ /* 0x000fe20000000f00 */
[----:B------:R-:W3:Y:S01]  /*0050*/  S2R R188, SR_CTAID.Y ;  /* 0x0000000000bc7919 */ /* 0x000ee20000002600 */
[----:B------:R-:W4:Y:S05]  /*0060*/  S2R R187, SR_CTAID.Z ;  /* 0x0000000000bb7919 */ /* 0x000f2a0000002700 */
[----:B-1234-:R-:W-:Y:S05]  /*0070*/  CALL.REL.NOINC `($_ZN5flash24flash_fwd_splitkv_kernelI23Flash_fwd_kernel_traitsILi32ELi64ELi256ELi4ELb0ELb0EN7cutlass6half_tE19Flash_kernel_traitsILi32ELi64ELi256ELi4ES3_EELb0ELb1ELb0ELb0ELb0ELb1ELb0ELb0EEEvNS_16Flash_fwd_paramsE$_ZN5flash30compute_attn_1rowblock_splitkvI23Flash_fwd_kernel_traitsILi32ELi64ELi256ELi4ELb0ELb0EN7cutlass6half_tE19Flash_kernel_traitsILi32ELi64ELi256ELi4ES3_EELb0ELb1ELb0ELb0ELb0ELb1ELb0ELb0ENS_16Flash_fwd_paramsEEEvRKT8_iiiii) ;  /* 0x0000000000087944 */ /* 0x01efea0003c00000 */
[----:B------:R-:W-:Y:S05]  /*0080*/  BSYNC.RECONVERGENT B3 ;  /* 0x0000000000037941 */ /* 0x000fea0003800200 */
.L_x_1657:
[----:B------:R-:W-:Y:S05]  /*0090*/  EXIT ;  /* 0x000000000000794d */ /* 0x000fea0003800000 */
        .type           $_ZN5flash24flash_fwd_splitkv_kernelI23Flash_fwd_kernel_traitsILi32ELi64ELi256ELi4ELb0ELb0EN7cutlass6half_tE19Flash_kernel_traitsILi32ELi64ELi256ELi4ES3_EELb0ELb1ELb0ELb0ELb0ELb1ELb0ELb0EEEvNS_16Flash_fwd_paramsE$_ZN5flash30compute_attn_1rowblock_splitkvI23Flash_fwd_kernel_traitsILi32ELi64ELi256ELi4ELb0ELb0EN7cutlass6half_tE19Flash_kernel_traitsILi32ELi64ELi256ELi4ES3_EELb0ELb1ELb0ELb0ELb0ELb1ELb0ELb0ENS_16Flash_fwd_paramsEEEvRKT8_iiiii,@function
        .size           $_ZN5flash24flash_fwd_splitkv_kernelI23Flash_fwd_kernel_traitsILi32ELi64ELi256ELi4ELb0ELb0EN7cutlass6half_tE19Flash_kernel_traitsILi32ELi64ELi256ELi4ES3_EELb0ELb1ELb0ELb0ELb0ELb1ELb0ELb0EEEvNS_16Flash_fwd_paramsE$_ZN5flash30compute_attn_1rowblock_splitkvI23Flash_fwd_kernel_traitsILi32ELi64ELi256ELi4ELb0ELb0EN7cutlass6half_tE19Flash_kernel_traitsILi32ELi64ELi256ELi4ES3_EELb0ELb1ELb0ELb0ELb0ELb1ELb0ELb0ENS_16Flash_fwd_paramsEEEvRKT8_iiiii,(.L_x_10235 - $_ZN5flash24flash_fwd_splitkv_kernelI23Flash_fwd_kernel_traitsILi32ELi64ELi256ELi4ELb0ELb0EN7cutlass6half_tE19Flash_kernel_traitsILi32ELi64ELi256ELi4ES3_EELb0ELb1ELb0ELb0ELb0ELb1ELb0ELb0EEEvNS_16Flash_fwd_paramsE$_ZN5flash30compute_attn_1rowblock_splitkvI23Flash_fwd_kernel_traitsILi32ELi64ELi256ELi4ELb0ELb0EN7cutlass6half_tE19Flash_kernel_traitsILi32ELi64ELi256ELi4ES3_EELb0ELb1ELb0ELb0ELb0ELb1ELb0ELb0ENS_16Flash_fwd_paramsEEEvRKT8_iiiii)
$_ZN5flash24flash_fwd_splitkv_kernelI23Flash_fwd_kernel_traitsILi32ELi64ELi256ELi4ELb0ELb0EN7cutlass6half_tE19Flash_kernel_traitsILi32ELi64ELi256ELi4ES3_EELb0ELb1ELb0ELb0ELb0ELb1ELb0ELb0EEEvNS_16Flash_fwd_paramsE$_ZN5flash30compute_attn_1rowblock_splitkvI23Flash_fwd_kernel_traitsILi32ELi64ELi256ELi4ELb0ELb0EN7cutlass6half_tE19Flash_kernel_traitsILi32ELi64ELi256ELi4ES3_EELb0ELb1ELb0ELb0ELb0ELb1ELb0ELb0ENS_16Flash_fwd_paramsEEEvRKT8_iiiii:
        /* <DEDUP_REMOVED lines=9> */
[----:B------:R-:W-:-:S11]  /*0130*/  ISETP.NE.AND.EX P3, PT, R7, RZ, PT, P3 ;  /* 0x000000ff0700720c */ /* 0x000fd60003f65330 */
[----:B------:R-:W5:Y:S04]  /*0140*/  @!P4 LD.E R46, desc[UR4][R2.64+0xb4] ;  /* 0x0000b404022ec980 */ /* 0x000f68000c101900 */
[----:B------:R-:W5:Y:S01]  /*0150*/  @!P3 LD.E R176, desc[UR4][R2.64+0xb8] ;  /* 0x0000b80402b0b980 */ /* 0x000f62000c101900 */
[----:B------:R-:W-:Y:S02]  /*0160*/  ISETP.NE.U32.AND P2, PT, R14, RZ, PT ;  /* 0x000000ff0e00720c */ /* 0x000fe40003f45070 */
[----:B----4-:R-:W-:Y:S02]  /*0170*/  ISETP.NE.U32.AND P1, PT, R10, RZ, PT ;  /* 0x000000ff0a00720c */ /* 0x010fe40003f25070 */
[----:B------:R-:W-:Y:S02]  /*0180*/  ISETP.NE.AND.EX P2, PT, R15, RZ, PT, P2 ;  /* 0x000000ff0f00720c */ /* 0x000fe40003f45320 */
[----:B------:R-:W-:Y:S01]  /*0190*/  ISETP.NE.AND.EX P1, PT, R11, RZ, PT, P1 ;  /* 0x000000ff0b00720c */ /* 0x000fe20003f25310 */
[----:B------:R-:W-:-:S04]  /*01a0*/  IMAD.WIDE.U32 R14, R188, 0x4, R14 ;  /* 0x00000004bc0e7825 */ /* 0x000fc800078e000e */
[----:B------:R-:W-:Y:S01]  /*01b0*/  IMAD.SHL.U32 R4, R188, 0x4, RZ ;  /* 0x00000004bc047824 */ /* 0x000fe200078e00ff */
[----:B------:R-:W-:Y:S01]  /*01c0*/  SHF.R.U32.HI R0, RZ, 0x1e, R188 ;  /* 0x0000001eff007819 */ /* 0x000fe200000116bc */
[----:B------:R-:W5:Y:S04]  /*01d0*/  @P4 LD.E R5, desc[UR4][R14.64+0x4] ;  /* 0x000004040e054980 */ /* 0x000f68000c101900 */
[----:B------:R1:W5:Y:S01]  /*01e0*/  @P2 LD.E R194, desc[UR4][R14.64] ;  /* 0x000000040ec22980 */ /* 0x000362000c101900 */
[----:B------:R-:W-:Y:S02]  /*01f0*/  ISETP.NE.U32.AND P2, PT, R6, RZ, PT ;  /* 0x000000ff0600720c */ /* 0x000fe40003f45070 */
[----:B------:R-:W-:Y:S02]  /*0200*/  @P1 IADD3 R12, P0, PT, R10, R4, RZ ;  /* 0x000000040a0c1210 */ /* 0x000fe40007f1e0ff */
[----:B------:R-:W-:Y:S01]  /*0210*/  ISETP.NE.AND.EX P2, PT, R7, RZ, PT, P2 ;  /* 0x000000ff0700720c */ /* 0x000fe20003f45320 */
[----:B------:R-:W-:-:S02]  /*0220*/  IMAD.MOV.U32 R10, RZ, RZ, RZ ;  /* 0x000000ffff0a7224 */ /* 0x000fc400078e00ff */
[----:B------:R-:W-:Y:S01]  /*0230*/  @P1 IMAD.X R13, R11, 0x1, R0, P0 ;  /* 0x000000010b0d1824 */ /* 0x000fe200000e0600 */
[----:B------:R-:W-:Y:S01]  /*0240*/  ISETP.NE.U32.AND P0, PT, R8, RZ, PT ;  /* 0x000000ff0800720c */ /* 0x000fe20003f05070 */
[----:B------:R-:W-:Y:S03]  /*0250*/  BSSY.RECONVERGENT B0, `(.L_x_1658) ;  /* 0x000000b000007945 */ /* 0x000fe60003800200 */
[----:B------:R2:W5:Y:S01]  /*0260*/  @P1 LD.E R10, desc[UR4][R12.64] ;  /* 0x000000040c0a1980 */ /* 0x000562000c101900 */
[----:B------:R-:W-:Y:S02]  /*0270*/  ISETP.NE.AND.EX P0, PT, R9, RZ, PT, P0 ;  /* 0x000000ff0900720c */ /* 0x000fe40003f05300 */
[----:B-1----:R-:W-:-:S05]  /*0280*/  IADD3 R14, P1, PT, R6, R4, RZ ;  /* 0x00000004060e7210 */ /* 0x002fca0007f3e0ff */
[----:B------:R-:W-:Y:S02]  /*0290*/  IMAD.X R15, R7, 0x1, R0, P1 ;  /* 0x00000001070f7824 */ /* 0x000fe400008e0600 */
[----:B--2---:R-:W-:Y:S01]  /*02a0*/  IMAD.MOV.U32 R12, RZ, RZ, -0x1 ;  /* 0xffffffffff0c7424 */ /* 0x004fe200078e00ff */
[----:B------:R-:W-:Y:S06]  /*02b0*/  @!P2 BRA `(.L_x_1659) ;  /* 0x000000000010a947 */ /* 0x000fec0003800000 */
[----:B------:R-:W2:Y:S02]  /*02c0*/  LD.E.U8 R6, desc[UR4][R2.64+0x1b2] ;  /* 0x0001b20402067980 */ /* 0x000ea4000c101100 */
[----:B--2---:R-:W-:-:S13]  /*02d0*/  ISETP.NE.AND P1, PT, R6, RZ, PT ;  /* 0x000000ff0600720c */ /* 0x004fda0003f25270 */
[----:B------:R-:W-:Y:S05]  /*02e0*/  @!P1 BRA `(.L_x_1659) ;  /* 0x0000000000049947 */ /* 0x000fea0003800000 */
[----:B------:R1:W5:Y:S02]  /*02f0*/  LD.E R12, desc[UR4][R14.64] ;  /* 0x000000040e0c7980 */ /* 0x000364000c101900 */
.L_x_1659:
[----:B------:R-:W-:Y:S05]  /*0300*/  BSYNC.RECONVERGENT B0 ;  /* 0x0000000000007941 */ /* 0x000fea0003800200 */
.L_x_1658:
[----:B------:R-:W-:Y:S04]  /*0310*/  BSSY.RECONVERGENT B0, `(.L_x_1660) ;  /* 0x0000007000007945 */ /* 0x000fe80003800200 */
[----:B------:R-:W-:Y:S05]  /*0320*/  @!P3 BRA `(.L_x_1661) ;  /* 0x000000000014b947 */ /* 0x000fea0003800000 */
[----:B------:R-:W2:Y:S02]  /*0330*/  LD.E.U8 R6, desc[UR4][R2.64+0x1b2] ;  /* 0x0001b20402067980 */ /* 0x000ea4000c101100 */
[----:B--2---:R-:W-:-:S13]  /*0340*/  ISETP.NE.AND P1, PT, R6, RZ, PT ;  /* 0x000000ff0600720c */ /* 0x004fda0003f25270 */
[----:B-----5:R-:W2:Y:S02]  /*0350*/  @P1 LD.E R176, desc[UR4][R14.64+0x4] ;  /* 0x000004040eb01980 */ /* 0x020ea4000c101900 */
[----:B--2---:R-:W-:-:S06]  /*0360*/  @P1 IADD3 R176, PT, PT, R176, -R12, RZ ;  /* 0x8000000cb0b01210 */ /* 0x004fcc0007ffe0ff */
[----:B------:R2:W5:Y:S02]  /*0370*/  @!P1 LD.E R176, desc[UR4][R14.64] ;  /* 0x000000040eb09980 */ /* 0x000564000c101900 */
.L_x_1661:
[----:B------:R-:W-:Y:S05]  /*0380*/  BSYNC.RECONVERGENT B0 ;  /* 0x0000000000007941 */ /* 0x000fea0003800200 */
.L_x_1660:
[----:B------:R-:W-:Y:S01]  /*0390*/  BSSY.RECONVERGENT B1, `(.L_x_1662) ;  /* 0x0000011000017945 */ /* 0x000fe20003800200 */
[----:B-----5:R-:W-:-:S03]  /*03a0*/  @P4 IADD3 R46, PT, PT, -R194, R5, RZ ;  /* 0x00000005c22e4210 */ /* 0x020fc60007ffe1ff */
[----:B------:R-:W-:Y:S05]  /*03b0*/  @!P0 BRA `(.L_x_1663) ;  /* 0x0000000000148947 */ /* 0x000fea0003800000 */
[----:B------:R-:W-:-:S05]  /*03c0*/  IADD3 R176, P0, PT, R8, R4, RZ ;  /* 0x0000000408b07210 */ /* 0x000fca0007f1e0ff */
[----:B------:R-:W-:-:S05]  /*03d0*/  IMAD.X R177, R9, 0x1, R0, P0 ;  /* 0x0000000109b17824 */ /* 0x000fca00000e0600 */
[----:B------:R-:W3:Y:S02]  /*03e0*/  LD.E R176, desc[UR4][R176.64] ;  /* 0x00000004b0b07980 */ /* 0x000ee4000c101900 */
[----:B---3--:R-:W-:Y:S01]  /*03f0*/  IADD3 R176, PT, PT, R176, -R10, RZ ;  /* 0x8000000ab0b07210 */ /* 0x008fe20007ffe0ff */
[----:B------:R-:W-:Y:S05]  /*0400*/  BRA `(.L_x_1664) ;  /* 0x0000000000247947 */ /* 0x000fea0003800000 */
.L_x_1663:
[----:B------:R-:W3:Y:S01]  /*0410*/  LD.E.64 R6, desc[UR4][R2.64+0x108] ;  /* 0x0001080402067980 */ /* 0x000ee2000c101b00 */
[----:B------:R-:W-:Y:S01]  /*0420*/  BSSY.RECONVERGENT B0, `(.L_x_1665) ;  /* 0x0000006000007945 */ /* 0x000fe20003800200 */
[----:B------:R-:W-:Y:S01]  /*0430*/  IMAD.MOV.U32 R5, RZ, RZ, RZ ;  /* 0x000000ffff057224 */ /* 0x000fe200078e00ff */
[----:B---3--:R-:W-:-:S04]  /*0440*/  ISETP.NE.U32.AND P0, PT, R6, RZ, PT ;  /* 0x000000ff0600720c */ /* 0x008fc80003f05070 */
[----:B------:R-:W-:-:S13]  /*0450*/  ISETP.NE.AND.EX P0, PT, R7, RZ, PT, P0 ;  /* 0x000000ff0700720c */ /* 0x000fda0003f05300 */
[----:B------:R-:W-:Y:S05]  /*0460*/  @!P0 BRA `(.L_x_1666) ;  /* 0x0000000000048947 */ /* 0x000fea0003800000 */
[----:B------:R3:W5:Y:S02]  /*0470*/  LD.E R5, desc[UR4][R2.64+0xbc] ;  /* 0x0000bc0402057980 */ /* 0x000764000c101900 */
.L_x_1666:
[----:B------:R-:W-:Y:S05]  /*0480*/  BSYNC.RECONVERGENT B0 ;  /* 0x0000000000007941 */ /* 0x000fea0003800200 */
.L_x_1665:
[----:B-----5:R-:W-:Y:S02]  /*0490*/  IADD3 R176, PT, PT, R5, R176, -R10 ;  /* 0x000000b005b07210 */ /* 0x020fe40007ffe80a */
.L_x_1664:
[----:B------:R-:W-:Y:S05]  /*04a0*/  BSYNC.RECONVERGENT B1 ;  /* 0x0000000000017941 */ /* 0x000fea0003800200 */
.L_x_1662:
[----:B------:R-:W-:Y:S01]  /*04b0*/  IMAD.SHL.U32 R169, R189, 0x40, RZ ;  /* 0x00000040bda97824 */ /* 0x000fe200078e00ff */
[----:B------:R-:W-:Y:S01]  /*04c0*/  MOV R6, R186 ;  /* 0x000000ba00067202 */ /* 0x000fe20000000f00 */
[----:B------:R-:W-:-:S03]  /*04d0*/  IMAD.MOV.U32 R7, RZ, RZ, 0x0 ;  /* 0x00000000ff077424 */ /* 0x000fc600078e00ff */
[----:B------:R-:W-:-:S13]  /*04e0*/  ISETP.GT.AND P0, PT, R46, R169, PT ;  /* 0x000000a92e00720c */ /* 0x000fda0003f04270 */
[----:B-123--:R-:W-:Y:S05]  /*04f0*/  @!P0 RET.REL.NODEC R6 `(_ZN5flash24flash_fwd_splitkv_kernelI23Flash_fwd_kernel_traitsILi32ELi64ELi256ELi4ELb0ELb0EN7cutlass6half_tE19Flash_kernel_traitsILi32ELi64ELi256ELi4ES3_EELb0ELb1ELb0ELb0ELb0ELb1ELb0ELb0EEEvNS_16Flash_fwd_paramsE) ;  /* 0xfffffff806c08950 */ /* 0x00efea0003c3ffff */
        /* <DEDUP_REMOVED lines=40> */
[----:B------:R-:W-:Y:S02]  /*0780*/  SHF.R.U32.HI R150, RZ, 0x2, R150 ;  /* 0x00000002ff967819 */ /* 0x000fe40000011696 */
[----:B------:R-:W-:-:S04]  /*0790*/  ISETP.NE.AND P2, PT, R14, RZ, PT ;  /* 0x000000ff0e00720c */ /* 0x000fc80003f45270 */
[----:B------:R-:W-:Y:S01]  /*07a0*/  ISETP.GE.OR P3, PT, R150, R46, P2 ;  /* 0x0000002e9600720c */ /* 0x000fe20001766670 */
[----:B------:R-:W-:Y:S01]  /*07b0*/  BSSY.RECONVERGENT B0, `(.L_x_1668) ;  /* 0x000002d000007945 */ /* 0x000fe20003800200 */
[-C--:B--2---:R-:W-:Y:S02]  /*07c0*/  @P0 IMAD R2, R13, R194.reuse, RZ ;  /* 0x000000c20d020224 */ /* 0x084fe400078e02ff */
[----:B------:R-:W-:Y:S01]  /*07d0*/  @P0 IMAD.WIDE.U32 R194, R12, R194, RZ ;  /* 0x000000c20cc20225 */ /* 0x000fe200078e00ff */
[----:B---3--:R-:W-:-:S03]  /*07e0*/  ISETP.GE.AND P4, PT, R14, R4, PT ;  /* 0x000000040e00720c */ /* 0x008fc60003f86270 */
[----:B-----5:R-:W-:-:S04]  /*07f0*/  @!P0 IMAD.WIDE.U32 R8, R18, R188, RZ ;  /* 0x000000bc12088225 */ /* 0x020fc800078e00ff */
[----:B------:R-:W-:Y:S02]  /*0800*/  @!P0 IMAD R3, R19, R188, RZ ;  /* 0x000000bc13038224 */ /* 0x000fe400078e02ff */
[----:B------:R-:W-:-:S04]  /*0810*/  IMAD.WIDE.U32 R18, R169, R12, R14 ;  /* 0x0000000ca9127225 */ /* 0x000fc800078e000e */
        /* <DEDUP_REMOVED lines=9> */
[----:B------:R-:W-:Y:S02]  /*08b0*/  IMAD R5, R5, R188, R187 ;  /* 0x000000bc05057224 */ /* 0x000fe400078e02bb */
[----:B------:R-:W-:Y:S01]  /*08c0*/  @!P5 MOV R10, R8 ;  /* 0x00000008000ad202 */ /* 0x000fe20000000f00 */
[----:B------:R-:W-:Y:S02]  /*08d0*/  IMAD.IADD R11, R9, 0x1, R2 ;  /* 0x00000001090b7824 */ /* 0x000fe400078e0202 */
        /* <DEDUP_REMOVED lines=8> */
[----:B------:R-:W-:Y:S02]  /*0960*/  ISETP.GE.OR P4, PT, R3, R46, P4 ;  /* 0x0000002e0300720c */ /* 0x000fe40002786670 */
[----:B------:R-:W-:-:S04]  /*0970*/  IADD3 R2, P0, PT, R5, R150, RZ ;  /* 0x0000009605027210 */ /* 0x000fc80007f1e0ff */
[----:B------:R-:W-:Y:S02]  /*0980*/  LEA.HI.X.SX32 R5, R5, RZ, 0x1, P0 ;  /* 0x000000ff05057211 */ /* 0x000fe400000f0eff */
[C---:B------:R-:W-:Y:S02]  /*0990*/  LEA R4, P0, R2.reuse, R16, 0x2 ;  /* 0x0000001002047211 */ /* 0x040fe400078010ff */
[----:B------:R-:W-:Y:S02]  /*09a0*/  ISETP.GE.OR P2, PT, R3, R46, P2 ;  /* 0x0000002e0300720c */ /* 0x000fe40001746670 */
[----:B------:R-:W-:Y:S02]  /*09b0*/  LEA.HI.X R5, R2, R17, R5, 0x2, P0 ;  /* 0x0000001102057211 */ /* 0x000fe400000f1405 */
[----:B------:R-:W-:Y:S01]  /*09c0*/  @!P3 MOV R0, 0x7f800000 ;  /* 0x7f8000000000b802 */ /* 0x000fe20000000f00 */
        /* <DEDUP_REMOVED lines=11> */
.L_x_1669:
[----:B------:R-:W-:Y:S05]  /*0a80*/  BSYNC.RECONVERGENT B0 ;  /* 0x0000000000007941 */ /* 0x000fea0003800200 */
.L_x_1668:
[----:B------:R-:W-:Y:S01]  /*0a90*/  MOV R2, R186 ;  /* 0x000000ba00027202 */ /* 0x000fe20000000f00 */
[----:B------:R1:W-:Y:S01]  /*0aa0*/  @!P3 ST.E desc[UR4][R4.64], R0 ;  /* 0x000000000400b985 */ /* 0x0003e2000c101904 */
[----:B------:R-:W-:-:S04]  /*0ab0*/  MOV R3, 0x0 ;  /* 0x0000000000037802 */ /* 0x000fc80000000f00 */
[----:B-12---:R-:W-:Y:S05]  /*0ac0*/  @P2 RET.REL.NODEC R2 `(_ZN5flash24flash_fwd_splitkv_kernelI23Flash_fwd_kernel_traitsILi32ELi64ELi256ELi4ELb0ELb0EN7cutlass6half_tE19Flash_kernel_traitsILi32ELi64ELi256ELi4ES3_EELb0ELb1ELb0ELb0ELb0ELb1ELb0ELb0EEEvNS_16Flash_fwd_paramsE) ;  /* 0xfffffff4024c2950 */ /* 0x006fea0003c3ffff */
[----:B------:R-:W-:Y:S02]  /*0ad0*/  MOV R0, 0x7f800000 ;  /* 0x7f80000000007802 */ /* 0x000fe40000000f00 */
[----:B------:R-:W-:-:S03]  /*0ae0*/  MOV R187, 0x0 ;  /* 0x0000000000bb7802 */ /* 0x000fc60000000f00 */
[----:B------:R1:W-:Y:S02]  /*0af0*/  ST.E desc[UR4][R4.64+0x80], R0 ;  /* 0x0000800004007985 */ /* 0x0003e4000c101904 */
[----:B-1----:R-:W-:Y:S05]  /*0b00*/  RET.REL.NODEC R186 `(_ZN5flash24flash_fwd_splitkv_kernelI23Flash_fwd_kernel_traitsILi32ELi64ELi256ELi4ELb0ELb0EN7cutlass6half_tE19Flash_kernel_traitsILi32ELi64ELi256ELi4ES3_EELb0ELb1ELb0ELb0ELb0ELb1ELb0ELb0EEEvNS_16Flash_fwd_paramsE) ;  /* 0xfffffff4ba3c7950 */ /* 0x002fea0003c3ffff */
.L_x_1667:
        /* <DEDUP_REMOVED lines=29> */
[----:B------:R-:W-:-:S04]  /*0ce0*/  IMAD R6, R6, R5, RZ ;  /* 0x0000000506067224 */ /* 0x000fc800078e02ff */
        /* <DEDUP_REMOVED lines=14> */
[----:B------:R-:W-:Y:S02]  /*0dd0*/  @P0 IADD3 R6, PT, PT, R6, 0x1, RZ ;  /* 0x0000000106060810 */ /* 0x000fe40007ffe0ff */
[----:B------:R-:W-:Y:S02]  /*0de0*/  IADD3 R0, PT, PT, R13, R0, RZ ;  /* 0x000000000d007210 */ /* 0x000fe40007ffe0ff */
[----:B------:R-:W-:Y:S01]  /*0df0*/  LEA R197, P0, R12, R198, 0x2 ;  /* 0x000000c60cc57211 */ /* 0x000fe200078010ff */
[----:B------:R-:W-:-:S03]  /*0e00*/  IMAD.MOV.U32 R8, RZ, RZ, R6 ;  /* 0x000000ffff087224 */ /* 0x000fc600078e0006 */
[----:B------:R-:W-:Y:S01]  /*0e10*/  LEA.HI.X R196, R12, R199, R0, 0x2, P0 ;  /* 0x000000c70cc47211 */ /* 0x000fe200000f1400 */
[----:B------:R-:W-:Y:S01]  /*0e20*/  @!P1 IMAD.MOV R8, RZ, RZ, -R8 ;  /* 0x000000ffff089224 */ /* 0x000fe200078e0a08 */
[----:B------:R-:W-:Y:S01]  /*0e30*/  @!P2 LOP3.LUT R8, RZ, R9, RZ, 0x33, !PT ;  /* 0x00000009ff08a212 */ /* 0x000fe200078e33ff */
[----:B------:R-:W3:Y:S01]  /*0e40*/  LD.E.64 R12, desc[UR4][R2.64+0x28] ;  /* 0x00002804020c7980 */ /* 0x000ee2000c101b00 */
[----:B------:R-:W-:Y:S01]  /*0e50*/  MOV R4, R197 ;  /* 0x000000c500047202 */ /* 0x000fe20000000f00 */
[----:B------:R-:W-:-:S04]  /*0e60*/  IMAD.MOV.U32 R5, RZ, RZ, R196 ;  /* 0x000000ffff057224 */ /* 0x000fc800078e00c4 */
[----:B------:R-:W-:-:S05]  /*0e70*/  IMAD.WIDE R4, R8, 0x4, R4 ;  /* 0x0000000408047825 */ /* 0x000fca00078e0204 */
[----:B------:R1:W2:Y:S01]  /*0e80*/  LD.E R0, desc[UR4][R4.64] ;  /* 0x0000000404007980 */ /* 0x0002a2000c101900 */
[----:B----4-:R-:W-:-:S04]  /*0e90*/  IABS R7, R19 ;  /* 0x0000001300077213 */ /* 0x010fc80000000000 */
[----:B-1----:R-:W1:Y:S08]  /*0ea0*/  I2F.RP R4, R7 ;  /* 0x0000000700047306 */ /* 0x002e700000209400 */
[----:B-1----:R-:W1:Y:S02]  /*0eb0*/  MUFU.RCP R4, R4 ;  /* 0x0000000400047308 */ /* 0x002e640000001000 */
[----:B-1----:R-:W-:-:S06]  /*0ec0*/  IADD3 R4, PT, PT, R4, 0xffffffe, RZ ;  /* 0x0ffffffe04047810 */ /* 0x002fcc0007ffe0ff */
        /* <DEDUP_REMOVED lines=19> */
[----:B------:R-:W-:-:S04]  /*1000*/  @P2 VIADD R4, R4, 0x1 ;  /* 0x0000000104042836 */ /* 0x000fc80000000000 */
[----:B------:R-:W-:Y:S02]  /*1010*/  IMAD.MOV.U32 R7, RZ, RZ, R4 ;  /* 0x000000ffff077224 */ /* 0x000fe400078e0004 */
[----:B------:R-:W-:-:S03]  /*1020*/  IMAD R4, R171, R11, RZ ;  /* 0x0000000bab047224 */ /* 0x000fc600078e02ff */
[----:B------:R-:W-:Y:S02]  /*1030*/  @!P0 IADD3 R7, PT, PT, -R7, RZ, RZ ;  /* 0x000000ff07078210 */ /* 0x000fe40007ffe1ff */
[----:B------:R-:W-:Y:S02]  /*1040*/  @!P1 LOP3.LUT R7, RZ, R19, RZ, 0x33, !PT ;  /* 0x00000013ff079212 */ /* 0x000fe400078e33ff */
[----:B--2---:R-:W-:Y:S01]  /*1050*/  SHF.R.S32.HI R5, RZ, 0x1f, R0 ;  /* 0x0000001fff057819 */ /* 0x004fe20000011400 */
[-C--:B------:R-:W-:Y:S02]  /*1060*/  IMAD R6, R17, R0.reuse, RZ ;  /* 0x0000000011067224 */ /* 0x080fe400078e02ff */
[----:B------:R-:W-:-:S04]  /*1070*/  IMAD.WIDE.U32 R8, R16, R0, RZ ;  /* 0x0000000010087225 */ /* 0x000fc800078e00ff */
[----:B------:R-:W-:Y:S01]  /*1080*/  IMAD R6, R16, R5, R6 ;  /* 0x0000000510067224 */ /* 0x000fe200078e0206 */
[----:B------:R-:W-:-:S04]  /*1090*/  SHF.R.S32.HI R17, RZ, 0x1f, R11 ;  /* 0x0000001fff117819 */ /* 0x000fc8000001140b */
[----:B------:R-:W-:Y:S01]  /*10a0*/  IADD3 R9, PT, PT, R9, R6, RZ ;  /* 0x0000000609097210 */ /* 0x000fe20007ffe0ff */
[----:B------:R-:W-:Y:S02]  /*10b0*/  IMAD R4, R170, R17, R4 ;  /* 0x00000011aa047224 */ /* 0x000fe400078e0204 */
[----:B------:R-:W-:-:S04]  /*10c0*/  IMAD.WIDE.U32 R8, R11, R170, R8 ;  /* 0x000000aa0b087225 */ /* 0x000fc800078e0008 */
[----:B------:R-:W-:Y:S01]  /*10d0*/  IMAD.IADD R9, R9, 0x1, R4 ;  /* 0x0000000109097824 */ /* 0x000fe200078e0204 */
[----:B------:R-:W-:Y:S01]  /*10e0*/  SHF.R.S32.HI R4, RZ, 0x1f, R7 ;  /* 0x0000001fff047819 */ /* 0x000fe20000011407 */
[----:B------:R-:W-:-:S04]  /*10f0*/  IMAD R6, R15, R7, RZ ;  /* 0x000000070f067224 */ /* 0x000fc800078e02ff */
[----:B------:R-:W-:Y:S02]  /*1100*/  IMAD R6, R14, R4, R6 ;  /* 0x000000040e067224 */ /* 0x000fe400078e0206 */
[----:B---3--:R-:W-:Y:S02]  /*1110*/  IMAD R4, R13, R0, RZ ;  /* 0x000000000d047224 */ /* 0x008fe400078e02ff */
        /* <DEDUP_REMOVED lines=8> */
.L_x_1671:
        /* <DEDUP_REMOVED lines=9> */
[----:B------:R-:W-:Y:S02]  /*1230*/  LEA R11, R35, 0xffffff00, 0x8 ;  /* 0xffffff00230b7811 */ /* 0x000fe400078e40ff */
[----:B------:R-:W-:Y:S02]  /*1240*/  CS2R R196, SRZ ;  /* 0x0000000000c47805 */ /* 0x000fe4000001ff00 */
[----:B--2---:R-:W-:-:S04]  /*1250*/  IABS R0, R19 ;  /* 0x0000001300007213 */ /* 0x004fc80000000000 */
[----:B-1----:R-:W1:Y:S08]  /*1260*/  I2F.RP R4, R0 ;  /* 0x0000000000047306 */ /* 0x002e700000209400 */
[----:B-1----:R-:W1:Y:S02]  /*1270*/  MUFU.RCP R4, R4 ;  /* 0x0000000400047308 */ /* 0x002e640000001000 */
[----:B-1----:R-:W-:-:S06]  /*1280*/  IADD3 R4, PT, PT, R4, 0xffffffe, RZ ;  /* 0x0ffffffe04047810 */ /* 0x002fcc0007ffe0ff */
[----:B------:R-:W1:Y:S01]  /*1290*/  F2I.FTZ.U32.TRUNC.NTZ R7, R4 ;  /* 0x0000000400077305 */ /* 0x000e62000021f000 */
[----:B------:R-:W-:Y:S01]  /*12a0*/  IABS R5, R19 ;  /* 0x0000001300057213 */ /* 0x000fe20000000000 */
[----:B-1----:R-:W-:-:S04]  /*12b0*/  IMAD.MOV R4, RZ, RZ, -R7 ;  /* 0x000000ffff047224 */ /* 0x002fc800078e0a07 */
[----:B------:R-:W-:Y:S01]  /*12c0*/  IMAD R8, R4, R0, RZ ;  /* 0x0000000004087224 */ /* 0x000fe200078e02ff */
[----:B------:R-:W-:-:S03]  /*12d0*/  IABS R4, R187 ;  /* 0x000000bb00047213 */ /* 0x000fc60000000000 */
        /* <DEDUP_REMOVED lines=13> */
[-C--:B------:R-:W-:Y:S01]  /*13b0*/  @!P1 IADD3 R5, PT, PT, R5, -R0.reuse, RZ ;  /* 0x8000000005059210 */ /* 0x080fe20007ffe0ff */
[C---:B------:R-:W-:Y:S02]  /*13c0*/  @!P2 IMAD R6, R20.reuse, R7, R6 ;  /* 0x000000071406a224 */ /* 0x040fe400078e0206 */
[----:B------:R-:W-:Y:S01]  /*13d0*/  @!P2 IMAD.WIDE.U32 R22, R20, R9, R22 ;  /* 0x000000091416a225 */ /* 0x000fe200078e0016 */
[----:B------:R-:W-:-:S03]  /*13e0*/  ISETP.GE.U32.AND P3, PT, R5, R0, PT ;  /* 0x000000000500720c */ /* 0x000fc60003f66070 */
[-C--:B------:R-:W-:Y:S02]  /*13f0*/  @P2 IMAD R0, R171, R4.reuse, RZ ;  /* 0x00000004ab002224 */ /* 0x080fe400078e02ff */
[----:B------:R-:W-:Y:S01]  /*1400*/  @P2 IMAD.WIDE.U32 R20, R170, R4, RZ ;  /* 0x00000004aa142225 */ /* 0x000fe200078e00ff */
[----:B------:R-:W-:-:S03]  /*1410*/  @!P2 MOV R7, R22 ;  /* 0x000000160007a202 */ /* 0x000fc60000000f00 */
[----:B------:R-:W-:Y:S01]  /*1420*/  @!P2 IMAD.IADD R6, R23, 0x1, R6 ;  /* 0x000000011706a824 */ /* 0x000fe200078e0206 */
[----:B------:R-:W-:Y:S01]  /*1430*/  @P2 MOV R7, R20 ;  /* 0x0000001400072202 */ /* 0x000fe20000000f00 */
[----:B------:R-:W-:Y:S01]  /*1440*/  @P2 IMAD.IADD R6, R21, 0x1, R0 ;  /* 0x0000000115062824 */ /* 0x000fe200078e0200 */
[----:B------:R-:W-:Y:S01]  /*1450*/  LOP3.LUT R4, R187, R19, RZ, 0x3c, !PT ;  /* 0x00000013bb047212 */ /* 0x000fe200078e3cff */
[----:B------:R-:W-:Y:S01]  /*1460*/  @!P1 VIADD R8, R8, 0x1 ;  /* 0x0000000108089836 */ /* 0x000fe20000000000 */
[----:B------:R-:W-:Y:S02]  /*1470*/  ISETP.NE.AND P1, PT, R19, RZ, PT ;  /* 0x000000ff1300720c */ /* 0x000fe40003f25270 */
[-C--:B------:R-:W-:Y:S02]  /*1480*/  LOP3.LUT R7, R7, R6.reuse, RZ, 0x3c, !PT ;  /* 0x0000000607077212 */ /* 0x080fe400078e3cff */
[----:B------:R-:W-:Y:S02]  /*1490*/  ISETP.GE.AND P0, PT, R4, RZ, PT ;  /* 0x000000ff0400720c */ /* 0x000fe40003f06270 */
[----:B------:R-:W-:Y:S01]  /*14a0*/  LOP3.LUT R6, R7, R6, RZ, 0x3c, !PT ;  /* 0x0000000607067212 */ /* 0x000fe200078e3cff */
[----:B------:R-:W-:Y:S01]  /*14b0*/  @!P2 IMAD R4, R173, R10, RZ ;  /* 0x0000000aad04a224 */ /* 0x000fe200078e02ff */
[----:B------:R-:W-:-:S02]  /*14c0*/  @!P2 SHF.R.S32.HI R0, RZ, 0x1f, R10 ;  /* 0x0000001fff00a819 */ /* 0x000fc4000001140a */
[----:B------:R-:W-:Y:S01]  /*14d0*/  LOP3.LUT R7, R7, R6, RZ, 0x3c, !PT ;  /* 0x0000000607077212 */ /* 0x000fe200078e3cff */
[----:B------:R-:W-:Y:S01]  /*14e0*/  @!P2 IMAD.WIDE.U32 R20, R172, R10, RZ ;  /* 0x0000000aac14a225 */ /* 0x000fe200078e00ff */
[----:B------:R-:W-:-:S03]  /*14f0*/  @P3 IADD3 R8, PT, PT, R8, 0x1, RZ ;  /* 0x0000000108083810 */ /* 0x000fc60007ffe0ff */
[----:B------:R-:W-:Y:S02]  /*1500*/  @!P2 IMAD R0, R0, R172, R4 ;  /* 0x000000ac0000a224 */ /* 0x000fe400078e0204 */
[----:B------:R-:W-:Y:S01]  /*1510*/  IMAD.WIDE.U32 R6, R170, R11, R6 ;  /* 0x0000000baa067225 */ /* 0x000fe200078e0006 */
[----:B------:R-:W-:Y:S02]  /*1520*/  @!P0 IADD3 R8, PT, PT, -R8, RZ, RZ ;  /* 0x000000ff08088210 */ /* 0x000fe40007ffe1ff */
[----:B------:R-:W-:Y:S01]  /*1530*/  @!P1 LOP3.LUT R8, RZ, R19, RZ, 0x33, !PT ;  /* 0x00000013ff089212 */ /* 0x000fe200078e33ff */
[----:B------:R-:W-:Y:S02]  /*1540*/  IMAD R5, R171, R11, RZ ;  /* 0x0000000bab057224 */ /* 0x000fe400078e02ff */
[----:B------:R-:W-:Y:S01]  /*1550*/  @!P2 IMAD.IADD R21, R21, 0x1, R0 ;  /* 0x000000011515a824 */ /* 0x000fe200078e0200 */
[----:B------:R-:W-:Y:S01]  /*1560*/  @!P2 SHF.R.S32.HI R0, RZ, 0x1f, R9 ;  /* 0x0000001fff00a819 */ /* 0x000fe20000011409 */
[----:B------:R-:W-:Y:S01]  /*1570*/  @!P2 IMAD R4, R17, R9, RZ ;  /* 0x000000091104a224 */ /* 0x000fe200078e02ff */
[----:B------:R-:W-:Y:S01]  /*1580*/  @P2 IADD3 R10, PT, PT, R10, R12, RZ ;  /* 0x0000000c0a0a2210 */ /* 0x000fe20007ffe0ff */
[----:B------:R-:W-:Y:S01]  /*1590*/  IMAD.IADD R13, R7, 0x1, R5 ;  /* 0x00000001070d7824 */ /* 0x000fe200078e0205 */
[----:B------:R-:W-:Y:S01]  /*15a0*/  MOV R12, R6 ;  /* 0x00000006000c7202 */ /* 0x000fe20000000f00 */
[----:B------:R-:W-:Y:S01]  /*15b0*/  IMAD R5, R15, R8, RZ ;  /* 0x000000080f057224 */ /* 0x000fe200078e02ff */
[----:B------:R-:W-:Y:S01]  /*15c0*/  SHF.R.S32.HI R6, RZ, 0x1f, R8 ;  /* 0x0000001fff067819 */ /* 0x000fe20000011408 */
[----:B------:R-:W-:-:S02]  /*15d0*/  @!P2 IMAD R0, R16, R0, R4 ;  /* 0x000000001000a224 */ /* 0x000fc400078e0204 */
        /* <DEDUP_REMOVED lines=11> */
[----:B------:R-:W-:Y:S02]  /*1690*/  MOV R17, RZ ;  /* 0x000000ff00117202 */ /* 0x000fe40000000f00 */
.L_x_1672:
[----:B------:R-:W-:Y:S05]  /*16a0*/  BSYNC.RECONVERGENT B0 ;  /* 0x0000000000007941 */ /* 0x000fea0003800200 */
.L_x_1670:
        /* <DEDUP_REMOVED lines=28> */
[----:B------:R-:W-:-:S05]  /*1870*/  ISETP.NE.AND P2, PT, R19, RZ, PT ;  /* 0x000000ff1300720c */ /* 0x000fca0003f45270 */
[----:B------:R-:W-:Y:S01]  /*1880*/  @P3 VIADD R18, R18, 0x1 ;  /* 0x0000000112123836 */ /* 0x000fe20000000000 */
[----:B------:R-:W-:Y:S01]  /*1890*/  SHF.L.U32 R175, R150, 0x3, RZ ;  /* 0x0000000396af7819 */ /* 0x000fe200000006ff */
[----:B-----5:R-:W-:-:S04]  /*18a0*/  IMAD R14, R17, R172, RZ ;  /* 0x000000ac110e7224 */ /* 0x020fc800078e02ff */
[----:B------:R-:W-:Y:S02]  /*18b0*/  @!P1 IMAD.MOV R18, RZ, RZ, -R18 ;  /* 0x000000ffff129224 */ /* 0x000fe400078e0a12 */
[----:B------:R-:W-:Y:S01]  /*18c0*/  @!P2 LOP3.LUT R18, RZ, R19, RZ, 0x33, !PT ;  /* 0x00000013ff12a212 */ /* 0x000fe200078e33ff */
[----:B------:R-:W-:Y:S01]  /*18d0*/  IMAD R14, R11, R173, R14 ;  /* 0x000000ad0b0e7224 */ /* 0x000fe200078e020e */
[----:B------:R-:W-:Y:S01]  /*18e0*/  LOP3.LUT R174, R175, 0x18, RZ, 0xc0, !PT ;  /* 0x00000018afae7812 */ /* 0x000fe200078ec0ff */
[----:B------:R-:W-:Y:S01]  /*18f0*/  IMAD.WIDE.U32 R16, R11, R172, RZ ;  /* 0x000000ac0b107225 */ /* 0x000fe200078e00ff */
[----:B------:R-:W-:-:S03]  /*1900*/  SHF.R.S32.HI R15, RZ, 0x1f, R18 ;  /* 0x0000001fff0f7819 */ /* 0x000fc60000011412 */
[----:B------:R-:W-:Y:S01]  /*1910*/  IMAD R11, R27, R18, RZ ;  /* 0x000000121b0b7224 */ /* 0x000fe200078e02ff */
[----:B------:R-:W-:Y:S01]  /*1920*/  IADD3 R10, P2, P1, R16, R10, R174 ;  /* 0x0000000a100a7210 */ /* 0x000fe2000795e0ae */
[----:B------:R-:W-:Y:S02]  /*1930*/  IMAD.IADD R14, R17, 0x1, R14 ;  /* 0x00000001110e7824 */ /* 0x000fe400078e020e */
[----:B------:R-:W-:-:S04]  /*1940*/  IMAD.WIDE.U32 R18, R26, R18, RZ ;  /* 0x000000121a127225 */ /* 0x000fc800078e00ff */
[----:B------:R-:W-:Y:S01]  /*1950*/  IMAD R11, R15, R26, R11 ;  /* 0x0000001a0f0b7224 */ /* 0x000fe200078e020b */
[----:B------:R-:W-:Y:S01]  /*1960*/  IADD3.X R14, PT, PT, R14, R7, RZ, P2, P1 ;  /* 0x000000070e0e7210 */ /* 0x000fe200017e24ff */
[----:B------:R-:W1:Y:S01]  /*1970*/  S2UR UR6, SR_CgaCtaId ;  /* 0x00000000000679c3 */ /* 0x000e620000008800 */
[----:B------:R-:W-:Y:S01]  /*1980*/  IADD3 R16, P1, PT, R10, R18, RZ ;  /* 0x000000120a107210 */ /* 0x000fe20007f3e0ff */
[----:B------:R-:W-:-:S05]  /*1990*/  IMAD.IADD R11, R19, 0x1, R11 ;  /* 0x00000001130b7824 */ /* 0x000fca00078e020b */
[----:B------:R-:W-:Y:S02]  /*19a0*/  IADD3.X R17, PT, PT, R14, R11, RZ, P1, !PT ;  /* 0x0000000b0e117210 */ /* 0x000fe40000ffe4ff */
[----:B------:R-:W-:Y:S02]  /*19b0*/  IADD3 R14, P1, PT, R174, R6, RZ ;  /* 0x00000006ae0e7210 */ /* 0x000fe40007f3e0ff */
[----:B------:R-:W-:Y:S02]  /*19c0*/  SHF.R.U32.HI R62, RZ, 0x2, R150 ;  /* 0x00000002ff3e7819 */ /* 0x000fe40000011696 */
[----:B------:R-:W-:Y:S02]  /*19d0*/  IADD3.X R15, PT, PT, RZ, R0, RZ, P1, !PT ;  /* 0x00000000ff0f7210 */ /* 0x000fe40000ffe4ff */
[----:B------:R-:W-:Y:S01]  /*19e0*/  IADD3 R169, PT, PT, -R169, R46, RZ ;  /* 0x0000002ea9a97210 */ /* 0x000fe20007ffe1ff */
[----:B------:R-:W-:Y:S01]  /*19f0*/  IMAD R0, R173, R62, RZ ;  /* 0x0000003ead007224 */ /* 0x000fe200078e02ff */
[----:B------:R-:W-:Y:S01]  /*1a00*/  LOP3.LUT R193, R175, 0xc0, RZ, 0xc0, !PT ;  /* 0x000000c0afc17812 */ /* 0x000fe200078ec0ff */
[----:B------:R-:W-:Y:S01]  /*1a10*/  IMAD.WIDE.U32 R16, R62, R172, R16 ;  /* 0x000000ac3e107225 */ /* 0x000fe200078e0010 */
[----:B------:R-:W-:-:S02]  /*1a20*/  UMOV UR7, 0x400 ;  /* 0x0000040000077882 */ /* 0x000fc40000000000 */
[----:B------:R-:W-:Y:S01]  /*1a30*/  LOP3.LUT R193, R193, 0x18, R150, 0xf8, !PT ;  /* 0x00000018c1c17812 */ /* 0x000fe200078ef896 */
[----:B------:R-:W-:Y:S01]  /*1a40*/  IMAD.IADD R0, R17, 0x1, R0 ;  /* 0x0000000111007824 */ /* 0x000fe200078e0200 */
[----:B------:R-:W-:Y:S01]  /*1a50*/  LOP3.LUT R183, R175, 0x1f20, RZ, 0xc0, !PT ;  /* 0x00001f20afb77812 */ /* 0x000fe200078ec0ff */
[----:B-1----:R-:W-:Y:S01]  /*1a60*/  ULEA UR6, UR6, UR7, 0x18 ;  /* 0x0000000706067291 */ /* 0x002fe2000f8ec0ff */
[----:B------:R-:W-:Y:S01]  /*1a70*/  IMAD R181, R171, R62, RZ ;  /* 0x0000003eabb57224 */ /* 0x000fe200078e02ff */
[----:B------:R-:W-:Y:S01]  /*1a80*/  LOP3.LUT R192, R193, R174, RZ, 0x3c, !PT ;  /* 0x000000aec1c07212 */ /* 0x000fe200078e3cff */
[----:B------:R-:W-:Y:S01]  /*1a90*/  IMAD.WIDE.U32 R14, R62, R170, R14 ;  /* 0x000000aa3e0e7225 */ /* 0x000fe200078e000e */
[----:B------:R-:W-:Y:S02]  /*1aa0*/  LOP3.LUT R197, R197, R196, RZ, 0x3c, !PT ;  /* 0x000000c4c5c57212 */ /* 0x000fe400078e3cff */
[----:B------:R-:W-:Y:S01]  /*1ab0*/  LOP3.LUT R192, R183, R192, RZ, 0xfc, !PT ;  /* 0x000000c0b7c07212 */ /* 0x000fe200078efcff */
[----:B------:R-:W-:Y:S01]  /*1ac0*/  IMAD.U32 R166, RZ, RZ, UR6 ;  /* 0x00000006ffa67e24 */ /* 0x000fe2000f8e00ff */
[----:B------:R-:W-:Y:S01]  /*1ad0*/  MOV R63, RZ ;  /* 0x000000ff003f7202 */ /* 0x000fe20000000f00 */
[----:B------:R-:W-:Y:S01]  /*1ae0*/  BSSY.RECONVERGENT B0, `(.L_x_1673) ;  /* 0x000002c000007945 */ /* 0x000fe20003800200 */
[----:B------:R-:W-:-:S02]  /*1af0*/  IADD3 R181, PT, PT, R15, R181, RZ ;  /* 0x000000b50fb57210 */ /* 0x000fc40007ffe0ff */
[----:B------:R-:W-:Y:S01]  /*1b00*/  LOP3.LUT R196, R197, R196, RZ, 0x3c, !PT ;  /* 0x000000c4c5c47212 */ /* 0x000fe200078e3cff */
[----:B------:R-:W-:-:S03]  /*1b10*/  IMAD R192, R192, 0x2, R166 ;  /* 0x00000002c0c07824 */ /* 0x000fc600078e02a6 */
[----:B------:R-:W-:Y:S01]  /*1b20*/  LOP3.LUT R197, R197, R196, RZ, 0x3c, !PT ;  /* 0x000000c4c5c57212 */ /* 0x000fe200078e3cff */
[----:B--2---:R-:W-:-:S04]  /*1b30*/  @P0 IMAD.WIDE.U32 R18, R4, R194, RZ ;  /* 0x000000c204120225 */ /* 0x004fc800078e00ff */
[----:B------:R-:W-:Y:S02]  /*1b40*/  @P0 IMAD R10, R5, R194, RZ ;  /* 0x000000c2050a0224 */ /* 0x000fe400078e02ff */
[-C--:B---3--:R-:W-:Y:S02]  /*1b50*/  @!P0 IMAD R7, R25, R188.reuse, RZ ;  /* 0x000000bc19078224 */ /* 0x088fe400078e02ff */
[----:B------:R-:W-:-:S04]  /*1b60*/  @!P0 IMAD.WIDE.U32 R24, R24, R188, RZ ;  /* 0x000000bc18188225 */ /* 0x000fc800078e00ff */
[----:B------:R-:W-:Y:S02]  /*1b70*/  @!P0 IMAD.MOV.U32 R6, RZ, RZ, R24 ;  /* 0x000000ffff068224 */ /* 0x000fe400078e0018 */
[----:B------:R-:W-:Y:S02]  /*1b80*/  @P0 IMAD.MOV.U32 R6, RZ, RZ, R18 ;  /* 0x000000ffff060224 */ /* 0x000fe400078e0012 */
[----:B------:R-:W-:Y:S02]  /*1b90*/  @!P0 IMAD.IADD R7, R25, 0x1, R7 ;  /* 0x0000000119078824 */ /* 0x000fe400078e0207 */
[----:B------:R-:W-:Y:S01]  /*1ba0*/  @P0 IMAD.IADD R7, R19, 0x1, R10 ;  /* 0x0000000113070824 */ /* 0x000fe200078e020a */
[----:B------:R-:W-:-:S05]  /*1bb0*/  IADD3 R6, P1, PT, R174, R6, RZ ;  /* 0x00000006ae067210 */ /* 0x000fca0007f3e0ff */
[----:B------:R-:W-:Y:S01]  /*1bc0*/  IMAD.X R7, RZ, RZ, R7, P1 ;  /* 0x000000ffff077224 */ /* 0x000fe200008e0607 */
[----:B------:R-:W-:Y:S02]  /*1bd0*/  ISETP.GE.AND P1, PT, R62, R169, PT ;  /* 0x000000a93e00720c */ /* 0x000fe40003f26270 */
[----:B------:R-:W-:-:S04]  /*1be0*/  LEA R185, P2, R16, R22, 0x1 ;  /* 0x0000001610b97211 */ /* 0x000fc800078408ff */
[----:B------:R-:W-:Y:S01]  /*1bf0*/  LEA.HI.X R184, R16, R23, R0, 0x1, P2 ;  /* 0x0000001710b87211 */ /* 0x000fe200010f0c00 */
[-C--:B----4-:R-:W-:Y:S01]  /*1c00*/  IMAD R0, R13, R187.reuse, RZ ;  /* 0x000000bb0d007224 */ /* 0x090fe200078e02ff */
[----:B------:R-:W-:Y:S01]  /*1c10*/  LEA R182, P3, R14, R20, 0x1 ;  /* 0x000000140eb67211 */ /* 0x000fe200078608ff */
[----:B------:R-:W-:Y:S01]  /*1c20*/  IMAD.WIDE.U32 R12, R12, R187, R6 ;  /* 0x000000bb0c0c7225 */ /* 0x000fe200078e0006 */
[----:B------:R-:W-:Y:S02]  /*1c30*/  @!P0 MOV R11, R5 ;  /* 0x00000005000b8202 */ /* 0x000fe40000000f00 */
[----:B------:R-:W-:Y:S01]  /*1c40*/  LEA.HI.X R181, R14, R21, R181, 0x1, P3 ;  /* 0x000000150eb57211 */ /* 0x000fe200018f0cb5 */
[----:B------:R-:W-:Y:S01]  /*1c50*/  @!P0 IMAD.MOV.U32 R10, RZ, RZ, R4 ;  /* 0x000000ffff0a8224 */ /* 0x000fe200078e0004 */
[----:B------:R-:W-:Y:S01]  /*1c60*/  @P0 MOV R10, R4 ;  /* 0x00000004000a0202 */ /* 0x000fe20000000f00 */
[----:B------:R-:W-:Y:S01]  /*1c70*/  @P0 IMAD.MOV.U32 R11, RZ, RZ, R5 ;  /* 0x000000ffff0b0224 */ /* 0x000fe200078e0005 */
[----:B------:R-:W-:Y:S01]  /*1c80*/  IADD3 R15, PT, PT, R13, R0, RZ ;  /* 0x000000000d0f7210 */ /* 0x000fe20007ffe0ff */
[----:B------:R-:W-:Y:S01]  /*1c90*/  IMAD.WIDE.U32 R16, R189, 0x40, R62 ;  /* 0x00000040bd107825 */ /* 0x000fe200078e003e */
        /* <DEDUP_REMOVED lines=15> */
.L_x_1675:
[----:B------:R1:W-:Y:S02]  /*1d90*/  STS.128 [R192], RZ ;  /* 0x000000ffc0007388 */ /* 0x0003e40000000c00 */
.L_x_1674:
[----:B------:R-:W-:Y:S05]  /*1da0*/  BSYNC.RECONVERGENT B0 ;  /* 0x0000000000007941 */ /* 0x000fea0003800200 */
.L_x_1673:
        /* <DEDUP_REMOVED lines=23> */
.L_x_1677:
[----:B------:R-:W-:Y:S05]  /*1f20*/  BSYNC.RECONVERGENT B0 ;  /* 0x0000000000007941 */ /* 0x000fea0003800200 */
.L_x_1676:
[----:B------:R-:W-:Y:S01]  /*1f30*/  BSSY.RECONVERGENT B0, `(.L_x_1678) ;  /* 0x000000e000007945 */ /* 0x000fe20003800200 */
[C---:B------:R-:W-:Y:S02]  /*1f40*/  SHF.L.U64.HI R6, R170.reuse, 0x5, R171 ;  /* 0x00000005aa067819 */ /* 0x040fe400000102ab */
[----:B------:R-:W-:Y:S01]  /*1f50*/  SHF.L.U32 R5, R170, 0x5, RZ ;  /* 0x00000005aa057819 */ /* 0x000fe200000006ff */
[----:B------:R-:W-:Y:S05]  /*1f60*/  @P5 BRA `(.L_x_1679) ;  /* 0x0000000000285947 */ /* 0x000fea0003800000 */
[----:B------:R-:W-:-:S13]  /*1f70*/  ISETP.GE.AND P0, PT, R174, R191, PT ;  /* 0x000000bfae00720c */ /* 0x000fda0003f06270 */
        /* <DEDUP_REMOVED lines=8> */
.L_x_1680:
[----:B------:R4:W-:Y:S02]  /*2000*/  STS.128 [R192+0x1000], RZ ;  /* 0x001000ffc0007388 */ /* 0x0009e40000000c00 */
.L_x_1679:
[----:B------:R-:W-:Y:S05]  /*2010*/  BSYNC.RECONVERGENT B0 ;  /* 0x0000000000007941 */ /* 0x000fea0003800200 */
.L_x_1678:
[----:B------:R-:W-:Y:S01]  /*2020*/  ISETP.GE.AND P2, PT, R4, R7, PT ;  /* 0x000000070400720c */ /* 0x000fe20003f46270 */
[C---:B------:R-:W-:Y:S01]  /*2030*/  VIADD R13, R62.reuse, 0x40 ;  /* 0x000000403e0d7836 */ /* 0x040fe20000000000 */
[C---:B------:R-:W-:Y:S01]  /*2040*/  LEA R14, P0, R5.reuse, R182, 0x1 ;  /* 0x000000b6050e7211 */ /* 0x040fe200078008ff */
[C---:B------:R-:W-:Y:S01]  /*2050*/  VIADD R12, R62.reuse, 0x60 ;  /* 0x000000603e0c7836 */ /* 0x040fe20000000000 */
[----:B------:R-:W-:Y:S01]  /*2060*/  BSSY.RECONVERGENT B0, `(.L_x_1681) ;  /* 0x0000011000007945 */ /* 0x000fe20003800200 */
[C---:B------:R-:W-:Y:S01]  /*2070*/  VIADD R11, R62.reuse, 0x80 ;  /* 0x000000803e0b7836 */ /* 0x040fe20000000000 */
[----:B------:R-:W-:Y:S01]  /*2080*/  LEA.HI.X R15, R5, R181, R6, 0x1, P0 ;  /* 0x000000b5050f7211 */ /* 0x000fe200000f0c06 */
[C---:B------:R-:W-:Y:S01]  /*2090*/  VIADD R10, R62.reuse, 0xa0 ;  /* 0x000000a03e0a7836 */ /* 0x040fe20000000000 */
[-C--:B------:R-:W-:Y:S01]  /*20a0*/  ISETP.GE.AND P1, PT, R13, R7.reuse, PT ;  /* 0x000000070d00720c */ /* 0x080fe20003f26270 */
[----:B---34-:R-:W-:Y:S01]  /*20b0*/  VIADD R9, R62, 0xc0 ;  /* 0x000000c03e097836 */ /* 0x018fe20000000000 */
        /* <DEDUP_REMOVED lines=11> */
.L_x_1682:
[----:B------:R-:W-:Y:S05]  /*2170*/  BSYNC.RECONVERGENT B0 ;  /* 0x0000000000007941 */ /* 0x000fea0003800200 */
.L_x_1681:
[----:B------:R-:W-:Y:S01]  /*2180*/  BSSY.RECONVERGENT B0, `(.L_x_1683) ;  /* 0x000000d000007945 */ /* 0x000fe20003800200 */
[----:B------:R-:W-:Y:S02]  /*2190*/  ISETP.GE.AND P2, PT, R9, R7, PT ;  /* 0x000000070900720c */ /* 0x000fe40003f46270 */
[----:B------:R-:W-:Y:S01]  /*21a0*/  IADD3 R8, PT, PT, R62, 0xe0, RZ ;  /* 0x000000e03e087810 */ /* 0x000fe20007ffe0ff */
        /* <DEDUP_REMOVED lines=10> */
.L_x_1684:
[----:B------:R-:W-:Y:S05]  /*2250*/  BSYNC.RECONVERGENT B0 ;  /* 0x0000000000007941 */ /* 0x000fea0003800200 */
.L_x_1683:
        /* <DEDUP_REMOVED lines=12> */
.L_x_1686:
[----:B------:R-:W-:Y:S05]  /*2320*/  BSYNC.RECONVERGENT B0 ;  /* 0x0000000000007941 */ /* 0x000fea0003800200 */
.L_x_1685:
        /* <DEDUP_REMOVED lines=14> */
.L_x_1688:
[----:B------:R-:W-:Y:S05]  /*2410*/  BSYNC.RECONVERGENT B0 ;  /* 0x0000000000007941 */ /* 0x000fea0003800200 */
.L_x_1687:
        /* <DEDUP_REMOVED lines=11> */
.L_x_1690:
[----:B------:R-:W-:Y:S05]  /*24d0*/  BSYNC.RECONVERGENT B0 ;  /* 0x0000000000007941 */ /* 0x000fea0003800200 */
.L_x_1689:
        /* <DEDUP_REMOVED lines=14> */
.L_x_1692:
[----:B------:R-:W-:Y:S05]  /*25c0*/  BSYNC.RECONVERGENT B0 ;  /* 0x0000000000007941 */ /* 0x000fea0003800200 */
.L_x_1691:
[----:B------:R-:W-:Y:S04]  /*25d0*/  BSSY.RECONVERGENT B0, `(.L_x_1693) ;  /* 0x000000c000007945 */ /* 0x000fe80003800200 */
[----:B------:R-:W-:Y:S05]  /*25e0*/  @P1 BRA `(.L_x_1694) ;  /* 0x0000000000281947 */ /* 0x000fea0003800000 */
[----:B------:R-:W-:-:S13]  /*25f0*/  ISETP.GE.AND P0, PT, R174, R191, PT ;  /* 0x000000bfae00720c */ /* 0x000fda0003f06270 */
        /* <DEDUP_REMOVED lines=9> */
.L_x_1694:
[----:B------:R-:W-:Y:S05]  /*2690*/  BSYNC.RECONVERGENT B0 ;  /* 0x0000000000007941 */ /* 0x000fea0003800200 */
.L_x_1693:
[----:B------:R-:W0:Y:S04]  /*26a0*/  LDGDEPBAR ;  /* 0x00000000000079af */ /* 0x000e280000000000 */
[----:B------:R1:W5:Y:S04]  /*26b0*/  LD.E R47, desc[UR4][R2.64+0x184] ;  /* 0x00018404022f7980 */ /* 0x000368000c101900 */
        /* <DEDUP_REMOVED lines=17> */
.L_x_1697:
[----:B------:R1:W-:Y:S01]  /*27d0*/  STS.128 [R192+0x5000], RZ ;  /* 0x005000ffc0007388 */ /* 0x0003e20000000c00 */
[----:B------:R-:W-:Y:S05]  /*27e0*/  BRA `(.L_x_1698) ;  /* 0x0000000000047947 */ /* 0x000fea0003800000 */
.L_x_1696:
[----:B------:R1:W-:Y:S02]  /*27f0*/  STS.128 [R192+0x5000], RZ ;  /* 0x005000ffc0007388 */ /* 0x0003e40000000c00 */
.L_x_1698:
[----:B------:R-:W-:Y:S05]  /*2800*/  BSYNC.RECONVERGENT B0 ;  /* 0x0000000000007941 */ /* 0x000fea0003800200 */
.L_x_1695:
[----:B------:R-:W-:Y:S01]  /*2810*/  ISETP.GE.AND P1, PT, R4, R7, PT ;  /* 0x000000070400720c */ /* 0x000fe20003f26270 */
[----:B------:R-:W-:Y:S01]  /*2820*/  BSSY.RECONVERGENT B0, `(.L_x_1699) ;  /* 0x0000011000007945 */ /* 0x000fe20003800200 */
[----:B------:R-:W-:Y:S02]  /*2830*/  LEA R4, P2, R5, R185, 0x1 ;  /* 0x000000b905047211 */ /* 0x000fe400078408ff */
[-C--:B------:R-:W-:Y:S02]  /*2840*/  ISETP.GE.AND P0, PT, R13, R7.reuse, PT ;  /* 0x000000070d00720c */ /* 0x080fe40003f06270 */
[----:B------:R-:W-:Y:S02]  /*2850*/  LEA.HI.X R5, R5, R184, R6, 0x1, P2 ;  /* 0x000000b805057211 */ /* 0x000fe400010f0c06 */
[-C--:B------:R-:W-:Y:S02]  /*2860*/  ISETP.GE.AND P5, PT, R12, R7.reuse, PT ;  /* 0x000000070c00720c */ /* 0x080fe40003fa6270 */
[----:B------:R-:W-:-:S02]  /*2870*/  ISETP.GE.AND P4, PT, R11, R7, PT ;  /* 0x000000070b00720c */ /* 0x000fc40003f86270 */
[-C--:B------:R-:W-:Y:S01]  /*2880*/  ISETP.GE.AND P3, PT, R10, R7.reuse, PT ;  /* 0x000000070a00720c */ /* 0x080fe20003f66270 */
[----:B------:R1:W-:Y:S01]  /*2890*/  @P1 STS.128 [R192+0x5800], RZ ;  /* 0x005800ffc0001388 */ /* 0x0003e20000000c00 */
        /* <DEDUP_REMOVED lines=9> */
.L_x_1700:
[----:B------:R-:W-:Y:S05]  /*2930*/  BSYNC.RECONVERGENT B0 ;  /* 0x0000000000007941 */ /* 0x000fea0003800200 */
.L_x_1699:
[----:B------:R1:W-:Y:S01]  /*2940*/  @P0 STS.128 [R192+0x6000], RZ ;  /* 0x006000ffc0000388 */ /* 0x0003e20000000c00 */
        /* <DEDUP_REMOVED lines=12> */
.L_x_1702:
[----:B------:R-:W-:Y:S05]  /*2a10*/  BSYNC.RECONVERGENT B0 ;  /* 0x0000000000007941 */ /* 0x000fea0003800200 */
.L_x_1701:
        /* <DEDUP_REMOVED lines=12> */
.L_x_1704:
[----:B------:R-:W-:Y:S05]  /*2ae0*/  BSYNC.RECONVERGENT B0 ;  /* 0x0000000000007941 */ /* 0x000fea0003800200 */
.L_x_1703:
        /* <DEDUP_REMOVED lines=10> */
[----:B------:R-:W-:Y:S02]  /*2b90*/  IADD3 R7, PT, PT, R9, R6, RZ ;  /* 0x0000000609077210 */ /* 0x000fe40007ffe0ff */
[----:B------:R-:W-:-:S05]  /*2ba0*/  MOV R6, R8 ;  /* 0x0000000800067202 */ /* 0x000fca0000000f00 */
[----:B------:R-:W-:Y:S01]  /*2bb0*/  @!PT LDS RZ, [RZ] ;  /* 0x00000000fffff984 */ /* 0x000fe20000000800 */
[----:B------:R-:W-:Y:S01]  /*2bc0*/  @!PT LDS RZ, [RZ] ;  /* 0x00000000fffff984 */ /* 0x000fe20000000800 */
[----:B------:R-:W-:Y:S01]  /*2bd0*/  @!PT LDS RZ, [RZ] ;  /* 0x00000000fffff984 */ /* 0x000fe20000000800 */
[----:B------:R1:W-:Y:S02]  /*2be0*/  LDGSTS.E.BYPASS.LTC128B.128 [R192+0x7000], desc[UR4][R6.64] ;  /* 0x0700000006c07fae */ /* 0x0003e4000b981a04 */
.L_x_1706:
[----:B------:R-:W-:Y:S05]  /*2bf0*/  BSYNC.RECONVERGENT B0 ;  /* 0x0000000000007941 */ /* 0x000fea0003800200 */
.L_x_1705:
        /* <DEDUP_REMOVED lines=12> */
.L_x_1708:
[----:B------:R-:W-:Y:S05]  /*2cc0*/  BSYNC.RECONVERGENT B0 ;  /* 0x0000000000007941 */ /* 0x000fea0003800200 */
.L_x_1707:
        /* <DEDUP_REMOVED lines=16> */
.L_x_1710:
[----:B------:R-:W-:Y:S05]  /*2dd0*/  BSYNC.RECONVERGENT B0 ;  /* 0x0000000000007941 */ /* 0x000fea0003800200 */
.L_x_1709:
        /* <DEDUP_REMOVED lines=16> */
.L_x_1712:
[----:B------:R-:W-:Y:S05]  /*2ee0*/  BSYNC.RECONVERGENT B0 ;  /* 0x0000000000007941 */ /* 0x000fea0003800200 */
.L_x_1711:
[----:B------:R-:W2:Y:S01]  /*2ef0*/  LD.E R32, desc[UR4][R2.64+0x18c] ;  /* 0x00018c0402207980 */ /* 0x000ea2000c101900 */
[C---:B-1----:R-:W-:Y:S01]  /*2f00*/  IMAD.SHL.U32 R5, R150.reuse, 0x10, RZ ;  /* 0x0000001096057824 */ /* 0x042fe200078e00ff */
[----:B------:R-:W-:Y:S01]  /*2f10*/  SHF.R.U32.HI R164, RZ, 0x1, R150 ;  /* 0x00000001ffa47819 */ /* 0x000fe20000011696 */
[C---:B------:R-:W-:Y:S01]  /*2f20*/  IMAD.SHL.U32 R127, R150.reuse, 0x20, RZ ;  /* 0x00000020967f7824 */ /* 0x040fe200078e00ff */
[C---:B------:R-:W-:Y:S01]  /*2f30*/  LOP3.LUT P0, R21, R150.reuse, 0x4, RZ, 0xc0, !PT ;  /* 0x0000000496157812 */ /* 0x040fe2000780c0ff */
[----:B------:R-:W-:Y:S01]  /*2f40*/  IMAD.SHL.U32 R151, R150, 0x4, RZ ;  /* 0x0000000496977824 */ /* 0x000fe200078e00ff */
[----:B------:R-:W-:Y:S01]  /*2f50*/  LOP3.LUT R83, R164, 0x8, RZ, 0xc0, !PT ;  /* 0x00000008a4537812 */ /* 0x000fe200078ec0ff */
[----:B------:R-:W-:Y:S01]  /*2f60*/  IMAD.MOV.U32 R121, RZ, RZ, 0x20 ;  /* 0x00000020ff797424 */ /* 0x000fe200078e00ff */
[----:B------:R-:W-:Y:S01]  /*2f70*/  LOP3.LUT R165, R5, 0x3e00, RZ, 0xc0, !PT ;  /* 0x00003e0005a57812 */ /* 0x000fe200078ec0ff */
[----:B------:R-:W-:Y:S01]  /*2f80*/  VIADD R66, R35, 0xffffffff ;  /* 0xffffffff23427836 */ /* 0x000fe20000000000 */
[----:B------:R-:W-:Y:S01]  /*2f90*/  LOP3.LUT R5, R5, 0x100, RZ, 0xc0, !PT ;  /* 0x0000010005057812 */ /* 0x000fe200078ec0ff */
[----:B------:R-:W0:Y:S01]  /*2fa0*/  LDGDEPBAR ;  /* 0x00000000000079af */ /* 0x000e220000000000 */
[----:B------:R-:W-:Y:S01]  /*2fb0*/  LOP3.LUT R6, R151, 0x18, RZ, 0xc0, !PT ;  /* 0x0000001897067812 */ /* 0x000fe200078ec0ff */
[----:B------:R-:W-:Y:S01]  /*2fc0*/  BSSY.RECONVERGENT B1, `(.L_x_1713) ;  /* 0x0000458000017945 */ /* 0x000fe20003800200 */
[----:B------:R-:W-:-:S02]  /*2fd0*/  LOP3.LUT R83, R83, 0xc0, R127, 0xf8, !PT ;  /* 0x000000c053537812 */ /* 0x000fc400078ef87f */
[--C-:B------:R-:W-:Y:S02]  /*2fe0*/  LOP3.LUT R7, R165, 0x20, R127.reuse, 0xf8, !PT ;  /* 0x00000020a5077812 */ /* 0x100fe400078ef87f */
[----:B------:R-:W-:Y:S02]  /*2ff0*/  LOP3.LUT R4, R127, 0xc0, RZ, 0xc0, !PT ;  /* 0x000000c07f047812 */ /* 0x000fe400078ec0ff */
[--C-:B------:R-:W-:Y:S02]  /*3000*/  LOP3.LUT R5, R5, 0x20, R127.reuse, 0xf8, !PT ;  /* 0x0000002005057812 */ /* 0x100fe400078ef87f */
[----:B------:R-:W-:Y:S02]  /*3010*/  LOP3.LUT R83, R83, R6, RZ, 0x3c, !PT ;  /* 0x0000000653537212 */ /* 0x000fe400078e3cff */
[----:B------:R-:W-:Y:S02]  /*3020*/  LOP3.LUT R7, R7, 0x100, R127, 0xf8, !PT ;  /* 0x0000010007077812 */ /* 0x000fe400078ef87f */
[----:B------:R-:W-:-:S02]  /*3030*/  LOP3.LUT R4, R4, 0x8, R150, 0xf8, !PT ;  /* 0x0000000804047812 */ /* 0x000fc400078ef896 */
[----:B------:R-:W-:Y:S02]  /*3040*/  LOP3.LUT R7, R7, R83, RZ, 0xfc, !PT ;  /* 0x0000005307077212 */ /* 0x000fe400078efcff */
[----:B------:R-:W-:Y:S02]  /*3050*/  LOP3.LUT R4, R5, R4, R6, 0xf6, !PT ;  /* 0x0000000405047212 */ /* 0x000fe400078ef606 */
[----:B------:R-:W-:Y:S01]  /*3060*/  SEL R121, R121, 0xffffffe0, !P0 ;  /* 0xffffffe079797807 */ /* 0x000fe20004000000 */
[--C-:B------:R-:W-:Y:S01]  /*3070*/  IMAD R34, R7, 0x2, R166.reuse ;  /* 0x0000000207227824 */ /* 0x100fe200078e02a6 */
[----:B-----5:R-:W-:Y:S01]  /*3080*/  IADD3 R47, PT, PT, R176, -R46, -R47 ;  /* 0x8000002eb02f7210 */ /* 0x020fe20007ffe82f */
[----:B------:R-:W-:Y:S01]  /*3090*/  IMAD R23, R4, 0x2, R166 ;  /* 0x0000000204177824 */ /* 0x000fe200078e02a6 */
[----:B------:R-:W-:Y:S01]  /*30a0*/  IADD3 R45, PT, PT, R45, R176, -R46 ;  /* 0x000000b02d2d7210 */ /* 0x000fe20007ffe82e */
[----:B------:R-:W-:Y:S01]  /*30b0*/  IMAD.IADD R33, R34, 0x1, R121 ;  /* 0x0000000122217824 */ /* 0x000fe200078e0279 */
[----:B------:R-:W-:Y:S01]  /*30c0*/  LDSM.16.M88.4 R8, [R34] ;  /* 0x000000002208783b */ /* 0x000fe20000000200 */
[----:B------:R-:W-:-:S03]  /*30d0*/  IMAD.IADD R22, R121, 0x1, R23 ;  /* 0x0000000179167824 */ /* 0x000fc600078e0217 */
[----:B------:R-:W1:Y:S04]  /*30e0*/  LDSM.16.M88.4 R16, [R23+0x1000] ;  /* 0x001000001710783b */ /* 0x000e680000000200 */
[----:B------:R-:W-:Y:S04]  /*30f0*/  LDSM.16.M88.4 R4, [R33] ;  /* 0x000000002104783b */ /* 0x000fe80000000200 */
[----:B------:R-:W-:Y:S04]  /*3100*/  LDSM.16.M88.4 R24, [R22+0x1000] ;  /* 0x001000001618783b */ /* 0x000fe80000000200 */
[----:B----4-:R-:W4:Y:S04]  /*3110*/  LDSM.16.M88.4 R12, [R23+0x1400] ;  /* 0x00140000170c783b */ /* 0x010f280000000200 */
[----:B------:R-:W3:Y:S04]  /*3120*/  LDSM.16.M88.4 R36, [R22+0x1400] ;  /* 0x001400001624783b */ /* 0x000ee80000000200 */
[----:B------:R-:W-:Y:S04]  /*3130*/  LDSM.16.M88.4 R40, [R22+0x1800] ;  /* 0x001800001628783b */ /* 0x000fe80000000200 */
[----:B------:R-:W-:Y:S04]  /*3140*/  LDSM.16.M88.4 R48, [R23+0x4c00] ;  /* 0x004c00001730783b */ /* 0x000fe80000000200 */
[----:B------:R-:W-:Y:S01]  /*3150*/  LDSM.16.M88.4 R52, [R23+0x2000] ;  /* 0x002000001734783b */ /* 0x000fe20000000200 */
[C---:B-1----:R-:W-:Y:S08]  /*3160*/  HMMA.16816.F32 R56, R8.reuse, R16, RZ ;  /* 0x000000100838723c */ /* 0x042ff000000018ff */
[C---:B------:R-:W-:Y:S08]  /*3170*/  HMMA.16816.F32 R16, R8.reuse, R18, RZ ;  /* 0x000000120810723c */ /* 0x040ff000000018ff */
[----:B----4-:R-:W-:Y:S08]  /*3180*/  HMMA.16816.F32 R28, R8, R12, RZ ;  /* 0x0000000c081c723c */ /* 0x010ff000000018ff */
[C---:B------:R-:W-:Y:S08]  /*3190*/  HMMA.16816.F32 R56, R4.reuse, R24, R56 ;  /* 0x000000180438723c */ /* 0x040ff00000001838 */
[----:B------:R-:W-:Y:S01]  /*31a0*/  HMMA.16816.F32 R16, R4, R26, R16 ;  /* 0x0000001a0410723c */ /* 0x000fe20000001810 */
[----:B------:R-:W1:Y:S07]  /*31b0*/  LDSM.16.M88.4 R24, [R23+0x1800] ;  /* 0x001800001718783b */ /* 0x000e6e0000000200 */
[----:B------:R-:W-:Y:S08]  /*31c0*/  HMMA.16816.F32 R12, R8, R14, RZ ;  /* 0x0000000e080c723c */ /* 0x000ff000000018ff */
[----:B---3--:R-:W-:-:S12]  /*31d0*/  HMMA.16816.F32 R28, R4, R36, R28 ;  /* 0x00000024041c723c */ /* 0x008fd8000000181c */
[----:B------:R-:W-:Y:S08]  /*31e0*/  HMMA.16816.F32 R12, R4, R38, R12 ;  /* 0x00000026040c723c */ /* 0x000ff0000000180c */
[C---:B-1----:R-:W-:Y:S08]  /*31f0*/  HMMA.16816.F32 R36, R8.reuse, R24, RZ ;  /* 0x000000180824723c */ /* 0x042ff000000018ff */
[----:B------:R-:W-:-:S15]  /*3200*/  HMMA.16816.F32 R24, R8, R26, RZ ;  /* 0x0000001a0818723c */ /* 0x000fde00000018ff */
[----:B------:R-:W-:-:S05]  /*3210*/  NOP ;  /* 0x0000000000007918 */ /* 0x000fca0000000000 */
[----:B------:R-:W-:Y:S01]  /*3220*/  HMMA.16816.F32 R24, R4, R42, R24 ;  /* 0x0000002a0418723c */ /* 0x000fe20000001818 */
[-C--:B--2---:R-:W-:Y:S01]  /*3230*/  FMUL.FTZ R59, R59, R32.reuse ;  /* 0x000000203b3b7220 */ /* 0x084fe20000410000 */
[-C--:B------:R-:W-:Y:S01]  /*3240*/  FMUL.FTZ R16, R16, R32.reuse ;  /* 0x0000002010107220 */ /* 0x080fe20000410000 */
[-C--:B------:R-:W-:Y:S01]  /*3250*/  FMUL.FTZ R17, R17, R32.reuse ;  /* 0x0000002011117220 */ /* 0x080fe20000410000 */
[-C--:B------:R-:W-:Y:S01]  /*3260*/  FMUL.FTZ R18, R18, R32.reuse ;  /* 0x0000002012127220 */ /* 0x080fe20000410000 */
[-C--:B------:R-:W-:Y:S01]  /*3270*/  FMUL.FTZ R19, R19, R32.reuse ;  /* 0x0000002013137220 */ /* 0x080fe20000410000 */
[----:B------:R-:W-:Y:S01]  /*3280*/  MUFU.TANH R61, R59 ;  /* 0x0000003b003d7308 */ /* 0x000fe20000002400 */
        /* <DEDUP_REMOVED lines=8> */
[-C--:B------:R-:W-:Y:S01]  /*3310*/  FMUL.FTZ R13, R13, R32.reuse ;  /* 0x000000200d0d7220 */ /* 0x080fe20000410000 */
[-C--:B------:R-:W-:Y:S01]  /*3320*/  FMUL.FTZ R14, R14, R32.reuse ;  /* 0x000000200e0e7220 */ /* 0x080fe20000410000 */
[----:B------:R-:W-:-:S02]  /*3330*/  FMUL.FTZ R15, R15, R32 ;  /* 0x000000200f0f7220 */ /* 0x000fc40000410000 */
[-C--:B------:R-:W-:Y:S01]  /*3340*/  FMUL.FTZ R24, R24, R32.reuse ;  /* 0x0000002018187220 */ /* 0x080fe20000410000 */
[-C--:B------:R-:W-:Y:S01]  /*3350*/  FMUL.FTZ R25, R25, R32.reuse ;  /* 0x0000002019197220 */ /* 0x080fe20000410000 */
[-C--:B------:R-:W-:Y:S01]  /*3360*/  FMUL.FTZ R26, R26, R32.reuse ;  /* 0x000000201a1a7220 */ /* 0x080fe20000410000 */
[-C--:B------:R-:W-:Y:S01]  /*3370*/  FMUL.FTZ R27, R27, R32.reuse ;  /* 0x000000201b1b7220 */ /* 0x080fe20000410000 */
[----:B------:R-:W-:Y:S01]  /*3380*/  MUFU.TANH R59, R17 ;  /* 0x00000011003b7308 */ /* 0x000fe20000002400 */
[----:B------:R-:W-:-:S07]  /*3390*/  FMUL.FTZ R56, R56, R32 ;  /* 0x0000002038387220 */ /* 0x000fce0000410000 */
[----:B------:R-:W-:Y:S08]  /*33a0*/  MUFU.TANH R60, R18 ;  /* 0x00000012003c7308 */ /* 0x000ff00000002400 */
[----:B------:R1:W-:Y:S08]  /*33b0*/  MUFU.TANH R81, R19 ;  /* 0x0000001300517308 */ /* 0x0003f00000002400 */
[----:B------:R-:W-:Y:S08]  /*33c0*/  MUFU.TANH R63, R58 ;  /* 0x0000003a003f7308 */ /* 0x000ff00000002400 */
[----:B------:R-:W-:Y:S01]  /*33d0*/  MUFU.TANH R76, R28 ;  /* 0x0000001c004c7308 */ /* 0x000fe20000002400 */
[----:B-1----:R-:W1:Y:S07]  /*33e0*/  LDSM.16.M88.4 R16, [R23+0x1c00] ;  /* 0x001c00001710783b */ /* 0x002e6e0000000200 */
[----:B------:R-:W-:Y:S08]  /*33f0*/  MUFU.TANH R57, R29 ;  /* 0x0000001d00397308 */ /* 0x000ff00000002400 */
[----:B------:R2:W-:Y:S08]  /*3400*/  MUFU.TANH R58, R30 ;  /* 0x0000001e003a7308 */ /* 0x0005f00000002400 */
[----:B------:R-:W-:Y:S08]  /*3410*/  MUFU.TANH R84, R12 ;  /* 0x0000000c00547308 */ /* 0x000ff00000002400 */
[----:B------:R-:W-:Y:S01]  /*3420*/  MUFU.TANH R88, R13 ;  /* 0x0000000d00587308 */ /* 0x000fe20000002400 */
[----:B--2---:R-:W-:Y:S01]  /*3430*/  HMMA.16816.F32 R28, R4, R40, R36 ;  /* 0x00000028041c723c */ /* 0x004fe20000001824 */
[----:B------:R-:W2:Y:S04]  /*3440*/  LDSM.16.M88.4 R36, [R22+0x1c00] ;  /* 0x001c00001624783b */ /* 0x000ea80000000200 */
[----:B------:R-:W3:Y:S02]  /*3450*/  LDSM.16.M88.4 R40, [R22+0x4c00] ;  /* 0x004c00001628783b */ /* 0x000ee40000000200 */
[----:B------:R-:W-:Y:S08]  /*3460*/  MUFU.TANH R91, R14 ;  /* 0x0000000e005b7308 */ /* 0x000ff00000002400 */
[----:B------:R1:W-:Y:S04]  /*3470*/  MUFU.TANH R65, R15 ;  /* 0x0000000f00417308 */ /* 0x0003e80000002400 */
[-C--:B------:R-:W-:Y:S01]  /*3480*/  FMUL.FTZ R28, R28, R32.reuse ;  /* 0x000000201c1c7220 */ /* 0x080fe20000410000 */
[-C--:B------:R-:W-:Y:S01]  /*3490*/  FMUL.FTZ R29, R29, R32.reuse ;  /* 0x000000201d1d7220 */ /* 0x080fe20000410000 */
[-C--:B------:R-:W-:Y:S01]  /*34a0*/  FMUL.FTZ R30, R30, R32.reuse ;  /* 0x000000201e1e7220 */ /* 0x080fe20000410000 */
[----:B------:R-:W-:Y:S01]  /*34b0*/  FMUL.FTZ R31, R31, R32 ;  /* 0x000000201f1f7220 */ /* 0x000fe20000410000 */
[----:B------:R-:W-:Y:S08]  /*34c0*/  MUFU.TANH R64, R28 ;  /* 0x0000001c00407308 */ /* 0x000ff00000002400 */
[----:B------:R-:W-:Y:S01]  /*34d0*/  MUFU.TANH R90, R29 ;  /* 0x0000001d005a7308 */ /* 0x000fe20000002400 */
[C---:B-1----:R-:W-:Y:S07]  /*34e0*/  HMMA.16816.F32 R12, R8.reuse, R16, RZ ;  /* 0x00000010080c723c */ /* 0x042fee00000018ff */
[----:B------:R-:W-:Y:S01]  /*34f0*/  MUFU.TANH R86, R30 ;  /* 0x0000001e00567308 */ /* 0x000fe20000002400 */
[----:B------:R-:W-:Y:S07]  /*3500*/  HMMA.16816.F32 R16, R8, R18, RZ ;  /* 0x000000120810723c */ /* 0x000fee00000018ff */
[----:B------:R1:W-:Y:S05]  /*3510*/  MUFU.TANH R68, R31 ;  /* 0x0000001f00447308 */ /* 0x0003ea0000002400 */
[C---:B--2---:R-:W-:Y:S03]  /*3520*/  HMMA.16816.F32 R12, R4.reuse, R36, R12 ;  /* 0x00000024040c723c */ /* 0x044fe6000000180c */
[----:B------:R-:W-:Y:S05]  /*3530*/  MUFU.TANH R89, R24 ;  /* 0x0000001800597308 */ /* 0x000fea0000002400 */
[----:B------:R-:W-:Y:S03]  /*3540*/  HMMA.16816.F32 R16, R4, R38, R16 ;  /* 0x000000260410723c */ /* 0x000fe60000001810 */
[----:B------:R-:W-:Y:S01]  /*3550*/  MUFU.TANH R70, R25 ;  /* 0x0000001900467308 */ /* 0x000fe20000002400 */
[----:B-1----:R-:W1:Y:S04]  /*3560*/  LDSM.16.M88.4 R28, [R22+0x2000] ;  /* 0x00200000161c783b */ /* 0x002e680000000200 */
[----:B------:R-:W-:Y:S01]  /*3570*/  HMMA.16816.F32 R36, R8, R50, RZ ;  /* 0x000000320824723c */ /* 0x000fe200000018ff */
[----:B------:R-:W-:-:S02]  /*3580*/  IMAD.SHL.U32 R50, R150, 0x2, RZ ;  /* 0x0000000296327824 */ /* 0x000fc400078e00ff */
[-C--:B------:R-:W-:Y:S01]  /*3590*/  FMUL.FTZ R12, R12, R32.reuse ;  /* 0x000000200c0c7220 */ /* 0x080fe20000410000 */
[-C--:B------:R-:W-:Y:S01]  /*35a0*/  FMUL.FTZ R13, R13, R32.reuse ;  /* 0x000000200d0d7220 */ /* 0x080fe20000410000 */
[-C--:B------:R-:W-:Y:S01]  /*35b0*/  FMUL.FTZ R14, R14, R32.reuse ;  /* 0x000000200e0e7220 */ /* 0x080fe20000410000 */
[----:B------:R-:W-:Y:S01]  /*35c0*/  FMUL.FTZ R15, R15, R32 ;  /* 0x000000200f0f7220 */ /* 0x000fe20000410000 */
[----:B------:R-:W-:Y:S01]  /*35d0*/  MUFU.TANH R78, R12 ;  /* 0x0000000c004e7308 */ /* 0x000fe20000002400 */
[----:B------:R-:W-:-:S03]  /*35e0*/  LOP3.LUT R50, R50, 0x6, RZ, 0xc0, !PT ;  /* 0x0000000632327812 */ /* 0x000fc600078ec0ff */
[-C--:B------:R-:W-:Y:S01]  /*35f0*/  FMUL.FTZ R16, R16, R32.reuse ;  /* 0x0000002010107220 */ /* 0x080fe20000410000 */
[-C--:B------:R-:W-:Y:S01]  /*3600*/  FMUL.FTZ R17, R17, R32.reuse ;  /* 0x0000002011117220 */ /* 0x080fe20000410000 */
[-C--:B------:R-:W-:Y:S01]  /*3610*/  FMUL.FTZ R18, R18, R32.reuse ;  /* 0x0000002012127220 */ /* 0x080fe20000410000 */
[-C--:B------:R-:W-:Y:S01]  /*3620*/  FMUL.FTZ R19, R19, R32.reuse ;  /* 0x0000002013137220 */ /* 0x080fe20000410000 */
[----:B------:R-:W-:Y:S05]  /*3630*/  MUFU.TANH R71, R13 ;  /* 0x0000000d00477308 */ /* 0x000fea0000002400 */
[----:B---3--:R-:W-:Y:S03]  /*3640*/  HMMA.16816.F32 R36, R4, R42, R36 ;  /* 0x0000002a0424723c */ /* 0x008fe60000001824 */
[----:B------:R-:W-:Y:S08]  /*3650*/  MUFU.TANH R72, R14 ;  /* 0x0000000e00487308 */ /* 0x000ff00000002400 */
[----:B------:R2:W-:Y:S08]  /*3660*/  MUFU.TANH R87, R15 ;  /* 0x0000000f00577308 */ /* 0x0005f00000002400 */
[----:B------:R-:W-:Y:S01]  /*3670*/  MUFU.TANH R82, R26 ;  /* 0x0000001a00527308 */ /* 0x000fe20000002400 */
[-C--:B------:R-:W-:Y:S01]  /*3680*/  FMUL.FTZ R38, R38, R32.reuse ;  /* 0x0000002026267220 */ /* 0x080fe20000410000 */
[----:B------:R-:W-:-:S06]  /*3690*/  FMUL.FTZ R36, R36, R32 ;  /* 0x0000002024247220 */ /* 0x000fcc0000410000 */
[----:B------:R3:W-:Y:S01]  /*36a0*/  MUFU.TANH R69, R27 ;  /* 0x0000001b00457308 */ /* 0x0007e20000002400 */
[C---:B--2---:R-:W-:Y:S07]  /*36b0*/  HMMA.16816.F32 R12, R8.reuse, R52, RZ ;  /* 0x00000034080c723c */ /* 0x044fee00000018ff */
[----:B------:R2:W-:Y:S01]  /*36c0*/  MUFU.TANH R79, R16 ;  /* 0x00000010004f7308 */ /* 0x0005e20000002400 */
[----:B------:R-:W-:Y:S07]  /*36d0*/  HMMA.16816.F32 R52, R8, R54, RZ ;  /* 0x000000360834723c */ /* 0x000fee00000018ff */
[----:B------:R-:W-:Y:S01]  /*36e0*/  MUFU.TANH R73, R17 ;  /* 0x0000001100497308 */ /* 0x000fe20000002400 */
[----:B---3--:R-:W3:Y:S04]  /*36f0*/  LDSM.16.M88.4 R24, [R23+0x2400] ;  /* 0x002400001718783b */ /* 0x008ee80000000200 */
[----:B-1----:R-:W-:Y:S01]  /*3700*/  HMMA.16816.F32 R12, R4, R28, R12 ;  /* 0x0000001c040c723c */ /* 0x002fe2000000180c */
[-C--:B------:R-:W-:Y:S01]  /*3710*/  FMUL.FTZ R29, R37, R32.reuse ;  /* 0x00000020251d7220 */ /* 0x080fe20000410000 */
[----:B------:R-:W-:Y:S01]  /*3720*/  FMUL.FTZ R28, R39, R32 ;  /* 0x00000020271c7220 */ /* 0x000fe20000410000 */
[----:B------:R-:W-:Y:S01]  /*3730*/  MUFU.TANH R75, R18 ;  /* 0x00000012004b7308 */ /* 0x000fe20000002400 */
[----:B--2---:R-:W-:-:S04]  /*3740*/  LOP3.LUT R16, R164, 0x1f0, RZ, 0xc0, !PT ;  /* 0x000001f0a4107812 */ /* 0x004fc800078ec0ff */
[----:B------:R-:W-:Y:S01]  /*3750*/  LOP3.LUT R16, R16, 0x7, R62, 0xf8, !PT ;  /* 0x0000000710107812 */ /* 0x000fe200078ef83e */
[----:B------:R-:W-:Y:S01]  /*3760*/  IMAD.SHL.U32 R62, R66, 0x100, RZ ;  /* 0x00000100423e7824 */ /* 0x000fe200078e00ff */
[----:B------:R-:W-:Y:S01]  /*3770*/  HMMA.16816.F32 R52, R4, R30, R52 ;  /* 0x0000001e0434723c */ /* 0x000fe20000001834 */
[----:B------:R-:W1:Y:S02]  /*3780*/  MUFU.TANH R29, R29 ;  /* 0x0000001d001d7308 */ /* 0x000e640000002400 */
[----:B------:R-:W-:Y:S01]  /*3790*/  IMAD R16, R189, 0x40, R16 ;  /* 0x00000040bd107824 */ /* 0x000fe200078e0210 */
[----:B------:R-:W-:-:S03]  /*37a0*/  LOP3.LUT R67, R62, R50, RZ, 0xfc, !PT ;  /* 0x000000323e437212 */ /* 0x000fc600078efcff */
[C---:B------:R-:W-:Y:S02]  /*37b0*/  IMAD.IADD R45, R16.reuse, 0x1, R45 ;  /* 0x00000001102d7824 */ /* 0x040fe400078e022d */
[----:B------:R2:W-:Y:S01]  /*37c0*/  MUFU.TANH R74, R19 ;  /* 0x00000013004a7308 */ /* 0x0005e20000002400 */
[----:B------:R-:W-:Y:S02]  /*37d0*/  IMAD.IADD R47, R16, 0x1, R47 ;  /* 0x00000001102f7824 */ /* 0x000fe400078e022f */
[----:B------:R-:W-:Y:S01]  /*37e0*/  FMUL.FTZ R93, R12, R32 ;  /* 0x000000200c5d7220 */ /* 0x000fe20000410000 */
[----:B------:R-:W-:Y:S01]  /*37f0*/  VIADD R37, R67, 0xf9 ;  /* 0x000000f943257836 */ /* 0x000fe20000000000 */
[--C-:B------:R-:W-:Y:S01]  /*3800*/  VIADDMNMX R178, R45, 0x1, R176.reuse, PT ;  /* 0x000000012db27846 */ /* 0x100fe200038001b0 */
[----:B------:R-:W-:Y:S01]  /*3810*/  VIADD R12, R67, 0x1 ;  /* 0x00000001430c7836 */ /* 0x000fe20000000000 */
[----:B------:R-:W-:Y:S01]  /*3820*/  VIADDMNMX R176, R45, 0x9, R176, PT ;  /* 0x000000092db07846 */ /* 0x000fe200038001b0 */
[C---:B------:R-:W-:Y:S01]  /*3830*/  VIADD R45, R47.reuse, 0x8 ;  /* 0x000000082f2d7836 */ /* 0x040fe20000000000 */
[----:B------:R-:W4:Y:S01]  /*3840*/  MUFU.TANH R28, R28 ;  /* 0x0000001c001c7308 */ /* 0x000f220000002400 */
[-C--:B------:R-:W-:Y:S01]  /*3850*/  ISETP.GT.AND P2, PT, R47, R37.reuse, PT ;  /* 0x000000252f00720c */ /* 0x080fe20003f44270 */
[----:B------:R-:W-:Y:S01]  /*3860*/  VIADD R30, R67, 0x8 ;  /* 0x00000008431e7836 */ /* 0x000fe20000000000 */
[----:B------:R-:W-:Y:S01]  /*3870*/  ISETP.GE.AND P1, PT, R37, R178, PT ;  /* 0x000000b22500720c */ /* 0x000fe20003f26270 */
[-C--:B------:R-:W-:Y:S01]  /*3880*/  FMUL.FTZ R13, R13, R32.reuse ;  /* 0x000000200d0d7220 */ /* 0x080fe20000410000 */
[----:B------:R-:W-:Y:S01]  /*3890*/  ISETP.GT.AND P4, PT, R45, R37, PT ;  /* 0x000000252d00720c */ /* 0x000fe20003f84270 */
[-C--:B------:R-:W-:Y:S01]  /*38a0*/  FMUL.FTZ R100, R14, R32.reuse ;  /* 0x000000200e647220 */ /* 0x080fe20000410000 */
[----:B-1----:R-:W-:Y:S01]  /*38b0*/  FSEL R29, R29, -INF , !P2 ;  /* 0xff8000001d1d7808 */ /* 0x002fe20005000000 */
[----:B------:R-:W1:Y:S01]  /*38c0*/  MUFU.TANH R44, R44 ;  /* 0x0000002c002c7308 */ /* 0x000e620000002400 */
[----:B--2---:R-:W2:Y:S01]  /*38d0*/  LDSM.16.M88.4 R16, [R22+0x2400] ;  /* 0x002400001610783b */ /* 0x004ea20000000200 */
[----:B------:R-:W-:Y:S01]  /*38e0*/  ISETP.GT.AND P0, PT, R45, R67, PT ;  /* 0x000000432d00720c */ /* 0x000fe20003f04270 */
[----:B------:R-:W-:Y:S01]  /*38f0*/  FMUL.FTZ R80, R15, R32 ;  /* 0x000000200f507220 */ /* 0x000fe20000410000 */
[----:B------:R-:W-:Y:S01]  /*3900*/  ISETP.GT.AND P5, PT, R47, R12, PT ;  /* 0x0000000c2f00720c */ /* 0x000fe20003fa4270 */
[----:B------:R-:W-:Y:S01]  /*3910*/  FMUL.FTZ R52, R52, R32 ;  /* 0x0000002034347220 */ /* 0x000fe20000410000 */
[----:B------:R-:W-:Y:S01]  /*3920*/  ISETP.GE.AND P3, PT, R37, R176, PT ;  /* 0x000000b02500720c */ /* 0x000fe20003f66270 */
[----:B------:R-:W-:Y:S01]  /*3930*/  FMUL.FTZ R53, R53, R32 ;  /* 0x0000002035357220 */ /* 0x000fe20000410000 */
[----:B------:R-:W-:Y:S01]  /*3940*/  FSEL R46, R29, -INF , !P1 ;  /* 0xff8000001d2e7808 */ /* 0x000fe20004800000 */
[----:B------:R3:W-:Y:S01]  /*3950*/  MUFU.TANH R96, R13 ;  /* 0x0000000d00607308 */ /* 0x0007e20000002400 */
[----:B----4-:R-:W-:Y:S01]  /*3960*/  FSEL R28, R28, -INF , !P4 ;  /* 0xff8000001c1c7808 */ /* 0x010fe20006000000 */
[----:B------:R-:W-:Y:S01]  /*3970*/  VIADD R29, R67, 0x9 ;  /* 0x00000009431d7836 */ /* 0x000fe20000000000 */
[----:B------:R-:W-:Y:S01]  /*3980*/  ISETP.GT.AND P1, PT, R45, R12, PT ;  /* 0x0000000c2d00720c */ /* 0x000fe20003f24270 */
[----:B------:R-:W-:Y:S01]  /*3990*/  FMUL.FTZ R54, R54, R32 ;  /* 0x0000002036367220 */ /* 0x000fe20000410000 */
[----:B------:R-:W-:Y:S01]  /*39a0*/  ISETP.GT.AND P4, PT, R47, R30, PT ;  /* 0x0000001e2f00720c */ /* 0x000fe20003f84270 */
[----:B------:R-:W-:Y:S01]  /*39b0*/  FMUL.FTZ R55, R55, R32 ;  /* 0x0000002037377220 */ /* 0x000fe20000410000 */
[----:B------:R-:W-:Y:S01]  /*39c0*/  FSEL R63, R63, -INF , !P0 ;  /* 0xff8000003f3f7808 */ /* 0x000fe20004000000 */
[----:B------:R-:W-:Y:S01]  /*39d0*/  MUFU.TANH R95, R53 ;  /* 0x00000035005f7308 */ /* 0x000fe20000002400 */
[----:B------:R-:W-:-:S02]  /*39e0*/  ISETP.GE.AND P2, PT, R12, R178, PT ;  /* 0x000000b20c00720c */ /* 0x000fc40003f46270 */
[----:B------:R-:W-:Y:S02]  /*39f0*/  ISETP.GE.AND P0, PT, R12, R176, PT ;  /* 0x000000b00c00720c */ /* 0x000fe40003f06270 */
[----:B-1----:R-:W-:Y:S02]  /*3a00*/  FSEL R132, R44, -INF , !P5 ;  /* 0xff8000002c847808 */ /* 0x002fe40006800000 */
[----:B------:R-:W-:Y:S01]  /*3a10*/  FSEL R44, R28, -INF , !P3 ;  /* 0xff8000001c2c7808 */ /* 0x000fe20005800000 */
[----:B------:R-:W-:Y:S01]  /*3a20*/  MUFU.TANH R99, R54 ;  /* 0x0000003600637308 */ /* 0x000fe20000002400 */
[----:B---3--:R-:W-:Y:S01]  /*3a30*/  HMMA.16816.F32 R12, R8, R24, RZ ;  /* 0x00000018080c723c */ /* 0x008fe200000018ff */
[----:B------:R-:W-:Y:S02]  /*3a40*/  ISETP.GE.AND P3, PT, R30, R178, PT ;  /* 0x000000b21e00720c */ /* 0x000fe40003f66270 */
[----:B------:R-:W-:Y:S02]  /*3a50*/  FSEL R61, R61, -INF , !P1 ;  /* 0xff8000003d3d7808 */ /* 0x000fe40004800000 */
[----:B------:R-:W-:-:S02]  /*3a60*/  FSEL R130, R77, -INF , !P4 ;  /* 0xff8000004d827808 */ /* 0x000fc40006000000 */
[----:B------:R-:W-:Y:S01]  /*3a70*/  FSEL R132, R132, -INF , !P2 ;  /* 0xff80000084847808 */ /* 0x000fe20005000000 */
[----:B------:R-:W-:Y:S01]  /*3a80*/  HMMA.16816.F32 R24, R8, R26, RZ ;  /* 0x0000001a0818723c */ /* 0x000fe200000018ff */
[----:B------:R-:W-:Y:S01]  /*3a90*/  FSEL R61, R61, -INF , !P0 ;  /* 0xff8000003d3d7808 */ /* 0x000fe20004000000 */
[----:B------:R-:W-:Y:S01]  /*3aa0*/  MUFU.TANH R77, R52 ;  /* 0x00000034004d7308 */ /* 0x000fe20000002400 */
[----:B------:R-:W-:Y:S02]  /*3ab0*/  FSEL R130, R130, -INF , !P3 ;  /* 0xff80000082827808 */ /* 0x000fe40005800000 */
[----:B------:R-:W-:Y:S02]  /*3ac0*/  ISETP.GE.AND P5, PT, R30, R176, PT ;  /* 0x000000b01e00720c */ /* 0x000fe40003fa6270 */
[----:B------:R-:W-:Y:S02]  /*3ad0*/  ISETP.GT.AND P2, PT, R45, R30, PT ;  /* 0x0000001e2d00720c */ /* 0x000fe40003f44270 */
[-C--:B------:R-:W-:Y:S01]  /*3ae0*/  ISETP.GT.AND P1, PT, R47, R29.reuse, PT ;  /* 0x0000001d2f00720c */ /* 0x080fe20003f24270 */
[----:B------:R-:W1:Y:S01]  /*3af0*/  MUFU.TANH R20, R20 ;  /* 0x0000001400147308 */ /* 0x000e620000002400 */
[C---:B------:R-:W-:Y:S01]  /*3b00*/  ISETP.GE.AND P4, PT, R29.reuse, R178, PT ;  /* 0x000000b21d00720c */ /* 0x040fe20003f86270 */
[C---:B--2---:R-:W-:Y:S01]  /*3b10*/  HMMA.16816.F32 R12, R4.reuse, R16, R12 ;  /* 0x00000010040c723c */ /* 0x044fe2000000180c */
[----:B------:R-:W-:Y:S01]  /*3b20*/  ISETP.GE.AND P0, PT, R29, R176, PT ;  /* 0x000000b01d00720c */ /* 0x000fe20003f06270 */
[----:B------:R-:W-:Y:S01]  /*3b30*/  VIADD R17, R67, 0x10 ;  /* 0x0000001043117836 */ /* 0x000fe20000000000 */
[----:B------:R-:W-:Y:S01]  /*3b40*/  ISETP.GT.AND P3, PT, R45, R29, PT ;  /* 0x0000001d2d00720c */ /* 0x000fe20003f64270 */
[----:B------:R-:W-:Y:S01]  /*3b50*/  VIADD R16, R67, 0x11 ;  /* 0x0000001143107836 */ /* 0x000fe20000000000 */
[----:B------:R-:W2:Y:S01]  /*3b60*/  LDSM.16.M88.4 R28, [R23+0x2800] ;  /* 0x00280000171c783b */ /* 0x000ea20000000200 */
[----:B------:R-:W-:Y:S01]  /*3b70*/  FSEL R59, R59, -INF , !P1 ;  /* 0xff8000003b3b7808 */ /* 0x000fe20004800000 */
[----:B------:R-:W3:Y:S01]  /*3b80*/  MUFU.TANH R93, R93 ;  /* 0x0000005d005d7308 */ /* 0x000ee20000002400 */
[----:B------:R-:W-:Y:S01]  /*3b90*/  FSEL R81, R81, -INF , !P3 ;  /* 0xff80000051517808 */ /* 0x000fe20005800000 */
[----:B------:R-:W-:Y:S01]  /*3ba0*/  HMMA.16816.F32 R24, R4, R18, R24 ;  /* 0x000000120418723c */ /* 0x000fe20000001818 */
[----:B------:R-:W-:-:S02]  /*3bb0*/  FSEL R126, R59, -INF , !P4 ;  /* 0xff8000003b7e7808 */ /* 0x000fc40006000000 */
[----:B------:R-:W-:Y:S02]  /*3bc0*/  FSEL R59, R81, -INF , !P0 ;  /* 0xff800000513b7808 */ /* 0x000fe40004000000 */
[----:B------:R-:W-:Y:S01]  /*3bd0*/  FSEL R60, R60, -INF , !P2 ;  /* 0xff8000003c3c7808 */ /* 0x000fe20005000000 */
[----:B------:R4:W-:Y:S01]  /*3be0*/  MUFU.TANH R81, R55 ;  /* 0x0000003700517308 */ /* 0x0009e20000002400 */
[-C--:B------:R-:W-:Y:S02]  /*3bf0*/  ISETP.GT.AND P2, PT, R47, R17.reuse, PT ;  /* 0x000000112f00720c */ /* 0x080fe40003f44270 */
[----:B------:R-:W-:Y:S01]  /*3c00*/  FSEL R60, R60, -INF , !P5 ;  /* 0xff8000003c3c7808 */ /* 0x000fe20006800000 */
[----:B------:R-:W-:Y:S01]  /*3c10*/  FMUL.FTZ R98, R12, R32 ;  /* 0x000000200c627220 */ /* 0x000fe20000410000 */
[----:B------:R-:W-:Y:S01]  /*3c20*/  ISETP.GE.AND P5, PT, R17, R178, PT ;  /* 0x000000b21100720c */ /* 0x000fe20003fa6270 */
[----:B------:R-:W-:Y:S01]  /*3c30*/  VIADD R12, R67, 0x18 ;  /* 0x00000018430c7836 */ /* 0x000fe20000000000 */
[----:B------:R-:W-:Y:S01]  /*3c40*/  FSEL R76, R76, -INF , !P2 ;  /* 0xff8000004c4c7808 */ /* 0x000fe20005000000 */
[----:B------:R-:W-:Y:S01]  /*3c50*/  FMUL.FTZ R13, R13, R32 ;  /* 0x000000200d0d7220 */ /* 0x000fe20000410000 */
[----:B------:R-:W-:Y:S01]  /*3c60*/  ISETP.GT.AND P3, PT, R47, R16, PT ;  /* 0x000000102f00720c */ /* 0x000fe20003f64270 */
[-C--:B------:R-:W-:Y:S01]  /*3c70*/  FMUL.FTZ R85, R14, R32.reuse ;  /* 0x000000200e557220 */ /* 0x080fe20000410000 */
[----:B------:R-:W-:Y:S01]  /*3c80*/  ISETP.GT.AND P4, PT, R45, R17, PT ;  /* 0x000000112d00720c */ /* 0x000fe20003f84270 */
[----:B------:R-:W-:Y:S01]  /*3c90*/  FMUL.FTZ R18, R15, R32 ;  /* 0x000000200f127220 */ /* 0x000fe20000410000 */
[----:B------:R-:W-:Y:S01]  /*3ca0*/  ISETP.GE.AND P1, PT, R17, R176, PT ;  /* 0x000000b01100720c */ /* 0x000fe20003f26270 */
[----:B------:R-:W-:Y:S01]  /*3cb0*/  VIADD R17, R67, 0x19 ;  /* 0x0000001943117836 */ /* 0x000fe20000000000 */
[----:B------:R-:W-:Y:S01]  /*3cc0*/  FSEL R122, R76, -INF , !P5 ;  /* 0xff8000004c7a7808 */ /* 0x000fe20006800000 */
[----:B------:R-:W-:Y:S01]  /*3cd0*/  FMUL.FTZ R24, R24, R32 ;  /* 0x0000002018187220 */ /* 0x000fe20000410000 */
[----:B----4-:R-:W4:Y:S01]  /*3ce0*/  LDSM.16.M88.4 R52, [R22+0x2800] ;  /* 0x002800001634783b */ /* 0x010f220000000200 */
[----:B------:R-:W-:Y:S01]  /*3cf0*/  ISETP.GE.AND P0, PT, R16, R178, PT ;  /* 0x000000b21000720c */ /* 0x000fe20003f06270 */
[----:B------:R2:W-:Y:S01]  /*3d00*/  MUFU.TANH R76, R13 ;  /* 0x0000000d004c7308 */ /* 0x0005e20000002400 */
[----:B------:R-:W-:Y:S01]  /*3d10*/  ISETP.GT.AND P5, PT, R45, R16, PT ;  /* 0x000000102d00720c */ /* 0x000fe20003fa4270 */
[-C--:B------:R-:W-:Y:S01]  /*3d20*/  FMUL.FTZ R25, R25, R32.reuse ;  /* 0x0000002019197220 */ /* 0x080fe20000410000 */
[----:B------:R-:W-:Y:S01]  /*3d30*/  FSEL R43, R57, -INF , !P3 ;  /* 0xff800000392b7808 */ /* 0x000fe20005800000 */
[-C--:B------:R-:W-:Y:S01]  /*3d40*/  FMUL.FTZ R26, R26, R32.reuse ;  /* 0x000000201a1a7220 */ /* 0x080fe20000410000 */
[----:B------:R-:W-:Y:S01]  /*3d50*/  FSEL R58, R58, -INF , !P4 ;  /* 0xff8000003a3a7808 */ /* 0x000fe20006000000 */
[----:B------:R-:W-:Y:S01]  /*3d60*/  FMUL.FTZ R27, R27, R32 ;  /* 0x000000201b1b7220 */ /* 0x000fe20000410000 */
[----:B------:R-:W-:Y:S01]  /*3d70*/  ISETP.GE.AND P2, PT, R16, R176, PT ;  /* 0x000000b01000720c */ /* 0x000fe20003f46270 */
[----:B------:R-:W-:Y:S01]  /*3d80*/  VIADD R16, R67, 0x20 ;  /* 0x0000002043107836 */ /* 0x000fe20000000000 */
[----:B------:R-:W-:Y:S01]  /*3d90*/  FSEL R43, R43, -INF , !P0 ;  /* 0xff8000002b2b7808 */ /* 0x000fe20004000000 */
[----:B------:R3:W-:Y:S01]  /*3da0*/  MUFU.TANH R92, R24 ;  /* 0x00000018005c7308 */ /* 0x0007e20000002400 */
[----:B-1----:R-:W-:-:S02]  /*3db0*/  FSEL R20, R20, -INF , !P5 ;  /* 0xff80000014147808 */ /* 0x002fc40006800000 */
[-C--:B------:R-:W-:Y:S02]  /*3dc0*/  ISETP.GT.AND P4, PT, R47, R12.reuse, PT ;  /* 0x0000000c2f00720c */ /* 0x080fe40003f84270 */
[----:B------:R-:W-:Y:S02]  /*3dd0*/  FSEL R58, R58, -INF , !P1 ;  /* 0xff8000003a3a7808 */ /* 0x000fe40004800000 */
[----:B------:R-:W-:Y:S01]  /*3de0*/  ISETP.GT.AND P0, PT, R45, R12, PT ;  /* 0x0000000c2d00720c */ /* 0x000fe20003f04270 */
[----:B------:R-:W-:Y:S01]  /*3df0*/  MUFU.TANH R51, R25 ;  /* 0x0000001900337308 */ /* 0x000fe20000002400 */
[----:B------:R-:W-:Y:S02]  /*3e00*/  ISETP.GT.AND P5, PT, R47, R17, PT ;  /* 0x000000112f00720c */ /* 0x000fe40003fa4270 */
[C---:B------:R-:W-:Y:S02]  /*3e10*/  ISETP.GE.AND P3, PT, R12.reuse, R178, PT ;  /* 0x000000b20c00720c */ /* 0x040fe40003f66270 */
[----:B------:R-:W-:-:S02]  /*3e20*/  ISETP.GE.AND P1, PT, R12, R176, PT ;  /* 0x000000b00c00720c */ /* 0x000fc40003f26270 */
[C---:B--2---:R-:W-:Y:S01]  /*3e30*/  HMMA.16816.F32 R12, R8.reuse, R28, RZ ;  /* 0x0000001c080c723c */ /* 0x044fe200000018ff */
[----:B------:R-:W-:Y:S01]  /*3e40*/  FSEL R57, R20, -INF , !P2 ;  /* 0xff80000014397808 */ /* 0x000fe20005000000 */
[----:B---3--:R-:W-:Y:S01]  /*3e50*/  VIADD R24, R67, 0x21 ;  /* 0x0000002143187836 */ /* 0x008fe20000000000 */
[----:B------:R-:W-:Y:S01]  /*3e60*/  FSEL R42, R84, -INF , !P4 ;  /* 0xff800000542a7808 */ /* 0x000fe20006000000 */
[----:B------:R-:W1:Y:S01]  /*3e70*/  MUFU.TANH R100, R100 ;  /* 0x0000006400647308 */ /* 0x000e620000002400 */
[----:B------:R-:W-:Y:S02]  /*3e80*/  ISETP.GE.AND P2, PT, R17, R178, PT ;  /* 0x000000b21100720c */ /* 0x000fe40003f46270 */
[----:B------:R-:W-:Y:S01]  /*3e90*/  FSEL R20, R91, -INF , !P0 ;  /* 0xff8000005b147808 */ /* 0x000fe20004000000 */
[----:B------:R-:W-:Y:S01]  /*3ea0*/  HMMA.16816.F32 R28, R8, R30, RZ ;  /* 0x0000001e081c723c */ /* 0x000fe200000018ff */
[----:B------:R-:W-:Y:S02]  /*3eb0*/  FSEL R88, R88, -INF , !P5 ;  /* 0xff80000058587808 */ /* 0x000fe40006800000 */
[----:B------:R-:W-:Y:S01]  /*3ec0*/  FSEL R42, R42, -INF , !P3 ;  /* 0xff8000002a2a7808 */ /* 0x000fe20005800000 */
[----:B------:R2:W-:Y:S01]  /*3ed0*/  MUFU.TANH R84, R18 ;  /* 0x0000001200547308 */ /* 0x0005e20000002400 */
[----:B------:R-:W-:-:S02]  /*3ee0*/  FSEL R20, R20, -INF , !P1 ;  /* 0xff80000014147808 */ /* 0x000fc40004800000 */
[----:B------:R-:W-:Y:S02]  /*3ef0*/  FSEL R120, R88, -INF , !P2 ;  /* 0xff80000058787808 */ /* 0x000fe40005000000 */
[----:B------:R-:W-:Y:S02]  /*3f00*/  ISETP.GE.AND P4, PT, R17, R176, PT ;  /* 0x000000b01100720c */ /* 0x000fe40003f86270 */
[----:B------:R-:W-:Y:S01]  /*3f10*/  ISETP.GT.AND P3, PT, R45, R17, PT ;  /* 0x000000112d00720c */ /* 0x000fe20003f64270 */
[C---:B----4-:R-:W-:Y:S01]  /*3f20*/  HMMA.16816.F32 R12, R4.reuse, R52, R12 ;  /* 0x00000034040c723c */ /* 0x050fe2000000180c */
[----:B------:R-:W-:Y:S01]  /*3f30*/  ISETP.GT.AND P0, PT, R47, R16, PT ;  /* 0x000000102f00720c */ /* 0x000fe20003f04270 */
[----:B------:R-:W-:Y:S01]  /*3f40*/  MUFU.TANH R88, R26 ;  /* 0x0000001a00587308 */ /* 0x000fe20000002400 */
[C---:B------:R-:W-:Y:S01]  /*3f50*/  ISETP.GE.AND P5, PT, R16.reuse, R178, PT ;  /* 0x000000b21000720c */ /* 0x040fe20003fa6270 */
[C---:B------:R-:W-:Y:S01]  /*3f60*/  VIADD R52, R67.reuse, 0x28 ;  /* 0x0000002843347836 */ /* 0x040fe20000000000 */
[----:B------:R-:W-:Y:S01]  /*3f70*/  ISETP.GE.AND P1, PT, R16, R176, PT ;  /* 0x000000b01000720c */ /* 0x000fe20003f26270 */
[----:B------:R-:W-:Y:S01]  /*3f80*/  VIADD R53, R67, 0x30 ;  /* 0x0000003043357836 */ /* 0x000fe20000000000 */
[----:B------:R-:W-:Y:S01]  /*3f90*/  ISETP.GT.AND P2, PT, R45, R16, PT ;  /* 0x000000102d00720c */ /* 0x000fe20003f44270 */
[----:B------:R-:W-:Y:S01]  /*3fa0*/  HMMA.16816.F32 R28, R4, R54, R28 ;  /* 0x00000036041c723c */ /* 0x000fe2000000181c */
[----:B--2---:R-:W2:Y:S01]  /*3fb0*/  LDSM.16.M88.4 R16, [R23+0x2c00] ;  /* 0x002c00001710783b */ /* 0x004ea20000000200 */
[----:B------:R-:W-:Y:S01]  /*3fc0*/  FSEL R65, R65, -INF , !P3 ;  /* 0xff80000041417808 */ /* 0x000fe20005800000 */
[----:B------:R-:W3:Y:S01]  /*3fd0*/  MUFU.TANH R80, R80 ;  /* 0x0000005000507308 */ /* 0x000ee20000002400 */
[----:B------:R-:W-:-:S02]  /*3fe0*/  FSEL R39, R64, -INF , !P0 ;  /* 0xff80000040277808 */ /* 0x000fc40004000000 */
[----:B------:R-:W-:Y:S02]  /*3ff0*/  FSEL R65, R65, -INF , !P4 ;  /* 0xff80000041417808 */ /* 0x000fe40006000000 */
[----:B------:R-:W-:Y:S02]  /*4000*/  FSEL R64, R86, -INF , !P2 ;  /* 0xff80000056407808 */ /* 0x000fe40005000000 */
[----:B------:R-:W-:Y:S01]  /*4010*/  FSEL R39, R39, -INF , !P5 ;  /* 0xff80000027277808 */ /* 0x000fe20006800000 */
[----:B------:R4:W-:Y:S01]  /*4020*/  MUFU.TANH R86, R27 ;  /* 0x0000001b00567308 */ /* 0x0009e20000002400 */
[----:B------:R-:W-:Y:S01]  /*4030*/  ISETP.GT.AND P3, PT, R47, R24, PT ;  /* 0x000000182f00720c */ /* 0x000fe20003f64270 */
[----:B------:R-:W-:Y:S01]  /*4040*/  FMUL.FTZ R105, R12, R32 ;  /* 0x000000200c697220 */ /* 0x000fe20000410000 */
[C---:B------:R-:W-:Y:S01]  /*4050*/  ISETP.GE.AND P4, PT, R24.reuse, R178, PT ;  /* 0x000000b21800720c */ /* 0x040fe20003f86270 */
[----:B------:R-:W-:Y:S01]  /*4060*/  VIADD R12, R67, 0x29 ;  /* 0x00000029430c7836 */ /* 0x000fe20000000000 */
[----:B------:R-:W-:Y:S01]  /*4070*/  ISETP.GE.AND P0, PT, R24, R176, PT ;  /* 0x000000b01800720c */ /* 0x000fe20003f06270 */
[----:B------:R-:W-:Y:S01]  /*4080*/  FMUL.FTZ R13, R13, R32 ;  /* 0x000000200d0d7220 */ /* 0x000fe20000410000 */
[----:B------:R-:W-:Y:S01]  /*4090*/  ISETP.GT.AND P5, PT, R45, R24, PT ;  /* 0x000000182d00720c */ /* 0x000fe20003fa4270 */
[----:B------:R-:W-:Y:S01]  /*40a0*/  FMUL.FTZ R97, R14, R32 ;  /* 0x000000200e617220 */ /* 0x000fe20000410000 */
[----:B------:R-:W-:Y:S01]  /*40b0*/  FSEL R37, R90, -INF , !P3 ;  /* 0xff8000005a257808 */ /* 0x000fe20005800000 */
[----:B------:R2:W-:Y:S01]  /*40c0*/  MUFU.TANH R91, R13 ;  /* 0x0000000d005b7308 */ /* 0x0005e20000002400 */
[----:B------:R-:W-:Y:S01]  /*40d0*/  ISETP.GT.AND P2, PT, R47, R52, PT ;  /* 0x000000342f00720c */ /* 0x000fe20003f44270 */
[-C--:B------:R-:W-:Y:S01]  /*40e0*/  FMUL.FTZ R54, R15, R32.reuse ;  /* 0x000000200f367220 */ /* 0x080fe20000410000 */
[----:B------:R-:W-:Y:S01]  /*40f0*/  FSEL R64, R64, -INF , !P1 ;  /* 0xff80000040407808 */ /* 0x000fe20004800000 */
[-C--:B------:R-:W-:Y:S01]  /*4100*/  FMUL.FTZ R28, R28, R32.reuse ;  /* 0x000000201c1c7220 */ /* 0x080fe20000410000 */
[----:B------:R-:W-:Y:S01]  /*4110*/  FSEL R37, R37, -INF , !P4 ;  /* 0xff80000025257808 */ /* 0x000fe20006000000 */
[----:B------:R-:W-:Y:S01]  /*4120*/  FMUL.FTZ R29, R29, R32 ;  /* 0x000000201d1d7220 */ /* 0x000fe20000410000 */
[----:B----4-:R-:W4:Y:S01]  /*4130*/  LDSM.16.M88.4 R24, [R22+0x2c00] ;  /* 0x002c00001618783b */ /* 0x010f220000000200 */
[----:B------:R-:W-:Y:S01]  /*4140*/  ISETP.GE.AND P1, PT, R52, R178, PT ;  /* 0x000000b23400720c */ /* 0x000fe20003f26270 */
[----:B------:R-:W-:Y:S01]  /*4150*/  FMUL.FTZ R30, R30, R32 ;  /* 0x000000201e1e7220 */ /* 0x000fe20000410000 */
[----:B------:R-:W-:Y:S01]  /*4160*/  ISETP.GT.AND P4, PT, R45, R52, PT ;  /* 0x000000342d00720c */ /* 0x000fe20003f84270 */
[----:B------:R-:W-:Y:S01]  /*4170*/  FMUL.FTZ R31, R31, R32 ;  /* 0x000000201f1f7220 */ /* 0x000fe20000410000 */
[----:B------:R-:W-:Y:S01]  /*4180*/  FSEL R68, R68, -INF , !P5 ;  /* 0xff80000044447808 */ /* 0x000fe20006800000 */
[----:B------:R-:W-:Y:S01]  /*4190*/  MUFU.TANH R94, R29 ;  /* 0x0000001d005e7308 */ /* 0x000fe20000002400 */
[----:B------:R-:W-:-:S02]  /*41a0*/  FSEL R89, R89, -INF , !P2 ;  /* 0xff80000059597808 */ /* 0x000fc40005000000 */
[----:B------:R-:W-:Y:S02]  /*41b0*/  ISETP.GT.AND P5, PT, R47, R12, PT ;  /* 0x0000000c2f00720c */ /* 0x000fe40003fa4270 */
[----:B------:R-:W-:Y:S01]  /*41c0*/  ISETP.GE.AND P3, PT, R52, R176, PT ;  /* 0x000000b03400720c */ /* 0x000fe20003f66270 */
[----:B------:R-:W-:Y:S01]  /*41d0*/  VIADD R52, R67, 0x31 ;  /* 0x0000003143347836 */ /* 0x000fe20000000000 */
[----:B------:R-:W-:Y:S01]  /*41e0*/  FSEL R68, R68, -INF , !P0 ;  /* 0xff80000044447808 */ /* 0x000fe20004000000 */
[----:B------:R-:W-:Y:S01]  /*41f0*/  MUFU.TANH R109, R30 ;  /* 0x0000001e006d7308 */ /* 0x000fe20000002400 */
[----:B------:R-:W-:Y:S02]  /*4200*/  FSEL R119, R89, -INF , !P1 ;  /* 0xff80000059777808 */ /* 0x000fe40004800000 */
[----:B------:R-:W-:Y:S02]  /*4210*/  FSEL R82, R82, -INF , !P4 ;  /* 0xff80000052527808 */ /* 0x000fe40006000000 */
[----:B------:R-:W-:-:S02]  /*4220*/  ISETP.GE.AND P2, PT, R12, R178, PT ;  /* 0x000000b20c00720c */ /* 0x000fc40003f46270 */
[----:B------:R-:W-:Y:S01]  /*4230*/  ISETP.GE.AND P0, PT, R12, R176, PT ;  /* 0x000000b00c00720c */ /* 0x000fe20003f06270 */
[----:B------:R-:W-:Y:S01]  /*4240*/  MUFU.TANH R89, R31 ;  /* 0x0000001f00597308 */ /* 0x000fe20000002400 */
[----:B------:R-:W-:Y:S02]  /*4250*/  ISETP.GT.AND P1, PT, R45, R12, PT ;  /* 0x0000000c2d00720c */ /* 0x000fe40003f24270 */
[----:B------:R-:W-:Y:S01]  /*4260*/  ISETP.GT.AND P4, PT, R47, R53, PT ;  /* 0x000000352f00720c */ /* 0x000fe20003f84270 */
[----:B--2---:R-:W-:Y:S01]  /*4270*/  HMMA.16816.F32 R12, R8, R16, RZ ;  /* 0x00000010080c723c */ /* 0x004fe200000018ff */
[----:B------:R-:W-:Y:S02]  /*4280*/  FSEL R90, R70, -INF , !P5 ;  /* 0xff800000465a7808 */ /* 0x000fe40006800000 */
[----:B------:R-:W-:Y:S01]  /*4290*/  FSEL R70, R82, -INF , !P3 ;  /* 0xff80000052467808 */ /* 0x000fe20005800000 */
[----:B------:R-:W2:Y:S01]  /*42a0*/  MUFU.TANH R98, R98 ;  /* 0x0000006200627308 */ /* 0x000ea20000002400 */
[----:B------:R-:W-:-:S02]  /*42b0*/  ISETP.GE.AND P3, PT, R53, R178, PT ;  /* 0x000000b23500720c */ /* 0x000fc40003f66270 */
[----:B------:R-:W-:Y:S01]  /*42c0*/  FSEL R69, R69, -INF , !P1 ;  /* 0xff80000045457808 */ /* 0x000fe20004800000 */
[----:B------:R-:W-:Y:S01]  /*42d0*/  HMMA.16816.F32 R16, R8, R18, RZ ;  /* 0x000000120810723c */ /* 0x000fe200000018ff */
[----:B------:R-:W-:Y:S02]  /*42e0*/  FSEL R133, R78, -INF , !P4 ;  /* 0xff8000004e857808 */ /* 0x000fe40006000000 */
[----:B------:R-:W-:Y:S01]  /*42f0*/  FSEL R90, R90, -INF , !P2 ;  /* 0xff8000005a5a7808 */ /* 0x000fe20005000000 */
[----:B------:R1:W-:Y:S01]  /*4300*/  MUFU.TANH R82, R54 ;  /* 0x0000003600527308 */ /* 0x0003e20000002400 */
[----:B------:R-:W-:Y:S02]  /*4310*/  FSEL R69, R69, -INF , !P0 ;  /* 0xff80000045457808 */ /* 0x000fe40004000000 */
[----:B------:R-:W-:Y:S02]  /*4320*/  FSEL R133, R133, -INF , !P3 ;  /* 0xff80000085857808 */ /* 0x000fe40005800000 */
[----:B------:R-:W-:-:S02]  /*4330*/  ISETP.GE.AND P5, PT, R53, R176, PT ;  /* 0x000000b03500720c */ /* 0x000fc40003fa6270 */
[----:B------:R-:W-:Y:S01]  /*4340*/  ISETP.GT.AND P2, PT, R45, R53, PT ;  /* 0x000000352d00720c */ /* 0x000fe20003f44270 */
[C---:B----4-:R-:W-:Y:S01]  /*4350*/  HMMA.16816.F32 R12, R4.reuse, R24, R12 ;  /* 0x00000018040c723c */ /* 0x050fe2000000180c */
[----:B------:R-:W-:Y:S01]  /*4360*/  ISETP.GT.AND P1, PT, R47, R52, PT ;  /* 0x000000342f00720c */ /* 0x000fe20003f24270 */
[C---:B------:R-:W-:Y:S01]  /*4370*/  VIADD R25, R67.reuse, 0x38 ;  /* 0x0000003843197836 */ /* 0x040fe20000000000 */
[C---:B------:R-:W-:Y:S01]  /*4380*/  ISETP.GE.AND P4, PT, R52.reuse, R178, PT ;  /* 0x000000b23400720c */ /* 0x040fe20003f86270 */
[----:B------:R4:W-:Y:S01]  /*4390*/  MUFU.TANH R78, R28 ;  /* 0x0000001c004e7308 */ /* 0x0009e20000002400 */
[----:B------:R-:W-:Y:S01]  /*43a0*/  ISETP.GE.AND P0, PT, R52, R176, PT ;  /* 0x000000b03400720c */ /* 0x000fe20003f06270 */
[----:B------:R-:W-:Y:S01]  /*43b0*/  VIADD R24, R67, 0x39 ;  /* 0x0000003943187836 */ /* 0x000fe20000000000 */
[----:B------:R-:W-:Y:S01]  /*43c0*/  ISETP.GT.AND P3, PT, R45, R52, PT ;  /* 0x000000342d00720c */ /* 0x000fe20003f64270 */
[----:B------:R-:W-:Y:S01]  /*43d0*/  HMMA.16816.F32 R16, R4, R26, R16 ;  /* 0x0000001a0410723c */ /* 0x000fe20000001810 */
[----:B-1----:R-:W1:Y:S01]  /*43e0*/  LDSM.16.M88.4 R52, [R23+0x3000] ;  /* 0x003000001734783b */ /* 0x002e620000000200 */
[----:B------:R-:W-:-:S02]  /*43f0*/  FSEL R72, R72, -INF , !P2 ;  /* 0xff80000048487808 */ /* 0x000fc40005000000 */
[-C--:B------:R-:W-:Y:S01]  /*4400*/  ISETP.GT.AND P2, PT, R47, R25.reuse, PT ;  /* 0x000000192f00720c */ /* 0x080fe20003f44270 */
[----:B------:R-:W2:Y:S01]  /*4410*/  MUFU.TANH R85, R85 ;  /* 0x0000005500557308 */ /* 0x000ea20000002400 */
[----:B------:R-:W-:Y:S02]  /*4420*/  FSEL R72, R72, -INF , !P5 ;  /* 0xff80000048487808 */ /* 0x000fe40006800000 */
[----:B------:R-:W-:Y:S02]  /*4430*/  FSEL R71, R71, -INF , !P1 ;  /* 0xff80000047477808 */ /* 0x000fe40004800000 */
[----:B------:R-:W-:Y:S01]  /*4440*/  ISETP.GE.AND P5, PT, R25, R178, PT ;  /* 0x000000b21900720c */ /* 0x000fe20003fa6270 */
[----:B------:R-:W-:Y:S01]  /*4450*/  FMUL.FTZ R104, R12, R32 ;  /* 0x000000200c687220 */ /* 0x000fe20000410000 */
[----:B------:R-:W-:Y:S01]  /*4460*/  FSEL R87, R87, -INF , !P3 ;  /* 0xff80000057577808 */ /* 0x000fe20005800000 */
[----:B----4-:R-:W4:Y:S01]  /*4470*/  LDSM.16.M88.4 R28, [R22+0x3000] ;  /* 0x00300000161c783b */ /* 0x010f220000000200 */
[----:B------:R-:W-:Y:S01]  /*4480*/  FSEL R79, R79, -INF , !P2 ;  /* 0xff8000004f4f7808 */ /* 0x000fe20005000000 */
[----:B------:R-:W-:Y:S01]  /*4490*/  VIADD R12, R67, 0x40 ;  /* 0x00000040430c7836 */ /* 0x000fe20000000000 */
[----:B------:R-:W-:Y:S01]  /*44a0*/  ISETP.GT.AND P3, PT, R47, R24, PT ;  /* 0x000000182f00720c */ /* 0x000fe20003f64270 */
[-C--:B------:R-:W-:Y:S01]  /*44b0*/  FMUL.FTZ R13, R13, R32.reuse ;  /* 0x000000200d0d7220 */ /* 0x080fe20000410000 */
[----:B------:R-:W-:Y:S01]  /*44c0*/  FSEL R138, R71, -INF , !P4 ;  /* 0xff800000478a7808 */ /* 0x000fe20006000000 */
[----:B------:R-:W-:Y:S01]  /*44d0*/  FMUL.FTZ R108, R14, R32 ;  /* 0x000000200e6c7220 */ /* 0x000fe20000410000 */
[----:B------:R-:W-:Y:S01]  /*44e0*/  ISETP.GE.AND P1, PT, R25, R176, PT ;  /* 0x000000b01900720c */ /* 0x000fe20003f26270 */
[----:B------:R1:W-:Y:S01]  /*44f0*/  MUFU.TANH R102, R13 ;  /* 0x0000000d00667308 */ /* 0x0003e20000002400 */
[----:B------:R-:W-:Y:S01]  /*4500*/  ISETP.GT.AND P4, PT, R45, R25, PT ;  /* 0x000000192d00720c */ /* 0x000fe20003f84270 */
[----:B------:R-:W-:Y:S01]  /*4510*/  VIADD R25, R67, 0x41 ;  /* 0x0000004143197836 */ /* 0x000fe20000000000 */
[----:B------:R-:W-:Y:S01]  /*4520*/  FSEL R71, R87, -INF , !P0 ;  /* 0xff80000057477808 */ /* 0x000fe20004000000 */
[-C--:B------:R-:W-:Y:S01]  /*4530*/  FMUL.FTZ R16, R16, R32.reuse ;  /* 0x0000002010107220 */ /* 0x080fe20000410000 */
[----:B------:R-:W-:Y:S01]  /*4540*/  FSEL R137, R79, -INF , !P5 ;  /* 0xff8000004f897808 */ /* 0x000fe20006800000 */
[----:B------:R-:W-:Y:S01]  /*4550*/  FMUL.FTZ R79, R15, R32 ;  /* 0x000000200f4f7220 */ /* 0x000fe20000410000 */
[----:B------:R-:W-:Y:S01]  /*4560*/  ISETP.GE.AND P0, PT, R24, R178, PT ;  /* 0x000000b21800720c */ /* 0x000fe20003f06270 */
[----:B------:R-:W-:Y:S01]  /*4570*/  FMUL.FTZ R17, R17, R32 ;  /* 0x0000002011117220 */ /* 0x000fe20000410000 */
[----:B------:R-:W-:Y:S01]  /*4580*/  ISETP.GT.AND P5, PT, R45, R24, PT ;  /* 0x000000182d00720c */ /* 0x000fe20003fa4270 */
[-C--:B------:R-:W-:Y:S01]  /*4590*/  FMUL.FTZ R18, R18, R32.reuse ;  /* 0x0000002012127220 */ /* 0x080fe20000410000 */
[----:B------:R-:W-:Y:S01]  /*45a0*/  FSEL R101, R73, -INF , !P3 ;  /* 0xff80000049657808 */ /* 0x000fe20005800000 */
[----:B------:R-:W-:Y:S01]  /*45b0*/  FMUL.FTZ R19, R19, R32 ;  /* 0x0000002013137220 */ /* 0x000fe20000410000 */
[----:B------:R-:W-:Y:S01]  /*45c0*/  FSEL R75, R75, -INF , !P4 ;  /* 0xff8000004b4b7808 */ /* 0x000fe20006000000 */
[----:B------:R-:W-:Y:S01]  /*45d0*/  MUFU.TANH R87, R17 ;  /* 0x0000001100577308 */ /* 0x000fe20000002400 */
[----:B------:R-:W-:Y:S01]  /*45e0*/  ISETP.GE.AND P2, PT, R24, R176, PT ;  /* 0x000000b01800720c */ /* 0x000fe20003f46270 */
[----:B------:R-:W-:Y:S01]  /*45f0*/  VIADD R24, R67, 0x48 ;  /* 0x0000004843187836 */ /* 0x000fe20000000000 */
[----:B------:R-:W-:-:S02]  /*4600*/  FSEL R101, R101, -INF , !P0 ;  /* 0xff80000065657808 */ /* 0x000fc40004000000 */
[----:B------:R-:W-:Y:S02]  /*4610*/  FSEL R74, R74, -INF , !P5 ;  /* 0xff8000004a4a7808 */ /* 0x000fe40006800000 */
[-C--:B------:R-:W-:Y:S01]  /*4620*/  ISETP.GT.AND P4, PT, R47, R12.reuse, PT ;  /* 0x0000000c2f00720c */ /* 0x080fe20003f84270 */
[----:B------:R-:W2:Y:S01]  /*4630*/  MUFU.TANH R97, R97 ;  /* 0x0000006100617308 */ /* 0x000ea20000002400 */
[----:B------:R-:W-:Y:S02]  /*4640*/  ISETP.GT.AND P0, PT, R45, R12, PT ;  /* 0x0000000c2d00720c */ /* 0x000fe40003f04270 */
[----:B------:R-:W-:Y:S02]  /*4650*/  ISETP.GT.AND P5, PT, R47, R25, PT ;  /* 0x000000192f00720c */ /* 0x000fe40003fa4270 */
[----:B------:R-:W-:Y:S02]  /*4660*/  FSEL R73, R75, -INF , !P1 ;  /* 0xff8000004b497808 */ /* 0x000fe40004800000 */
[C---:B------:R-:W-:Y:S01]  /*4670*/  ISETP.GE.AND P3, PT, R12.reuse, R178, PT ;  /* 0x000000b20c00720c */ /* 0x040fe20003f66270 */
[----:B------:R-:W2:Y:S01]  /*4680*/  MUFU.TANH R105, R105 ;  /* 0x0000006900697308 */ /* 0x000ea20000002400 */
[----:B------:R-:W-:-:S02]  /*4690*/  ISETP.GE.AND P1, PT, R12, R176, PT ;  /* 0x000000b00c00720c */ /* 0x000fc40003f26270 */
[----:B------:R-:W-:Y:S01]  /*46a0*/  FSEL R75, R74, -INF , !P2 ;  /* 0xff8000004a4b7808 */ /* 0x000fe20005000000 */
[C---:B-1----:R-:W-:Y:S01]  /*46b0*/  HMMA.16816.F32 R12, R8.reuse, R52, RZ ;  /* 0x00000034080c723c */ /* 0x042fe200000018ff */
[----:B------:R-:W-:Y:S02]  /*46c0*/  FSEL R93, R93, -INF , !P4 ;  /* 0xff8000005d5d7808 */ /* 0x000fe40006000000 */
[----:B------:R-:W-:Y:S01]  /*46d0*/  ISETP.GE.AND P2, PT, R25, R178, PT ;  /* 0x000000b21900720c */ /* 0x000fe20003f46270 */
[----:B------:R-:W1:Y:S01]  /*46e0*/  MUFU.TANH R104, R104 ;  /* 0x0000006800687308 */ /* 0x000e620000002400 */
[----:B------:R-:W-:Y:S02]  /*46f0*/  FSEL R74, R100, -INF , !P0 ;  /* 0xff800000644a7808 */ /* 0x000fe40004000000 */
[----:B------:R-:W-:Y:S01]  /*4700*/  FSEL R152, R96, -INF , !P5 ;  /* 0xff80000060987808 */ /* 0x000fe20006800000 */
[----:B------:R-:W-:Y:S01]  /*4710*/  HMMA.16816.F32 R52, R8, R54, RZ ;  /* 0x000000360834723c */ /* 0x000fe200000018ff */
[----:B------:R-:W-:-:S02]  /*4720*/  FSEL R148, R93, -INF , !P3 ;  /* 0xff8000005d947808 */ /* 0x000fc40005800000 */
[----:B------:R-:W-:Y:S01]  /*4730*/  FSEL R74, R74, -INF , !P1 ;  /* 0xff8000004a4a7808 */ /* 0x000fe20004800000 */
[----:B------:R2:W-:Y:S01]  /*4740*/  MUFU.TANH R96, R16 ;  /* 0x0000001000607308 */ /* 0x0005e20000002400 */
[----:B------:R-:W-:Y:S02]  /*4750*/  FSEL R152, R152, -INF , !P2 ;  /* 0xff80000098987808 */ /* 0x000fe40005000000 */
[----:B------:R-:W-:Y:S02]  /*4760*/  ISETP.GE.AND P4, PT, R25, R176, PT ;  /* 0x000000b01900720c */ /* 0x000fe40003f86270 */
[----:B------:R-:W-:Y:S02]  /*4770*/  ISETP.GT.AND P3, PT, R45, R25, PT ;  /* 0x000000192d00720c */ /* 0x000fe40003f64270 */
[----:B------:R-:W-:Y:S01]  /*4780*/  ISETP.GT.AND P0, PT, R47, R24, PT ;  /* 0x000000182f00720c */ /* 0x000fe20003f04270 */
[C---:B----4-:R-:W-:Y:S01]  /*4790*/  HMMA.16816.F32 R12, R4.reuse, R28, R12 ;  /* 0x0000001c040c723c */ /* 0x050fe2000000180c */
[C---:B------:R-:W-:Y:S01]  /*47a0*/  ISETP.GE.AND P5, PT, R24.reuse, R178, PT ;  /* 0x000000b21800720c */ /* 0x040fe20003fa6270 */
[----:B------:R-:W-:Y:S01]  /*47b0*/  MUFU.TANH R100, R18 ;  /* 0x0000001200647308 */ /* 0x000fe20000002400 */
[----:B------:R-:W-:Y:S01]  /*47c0*/  ISETP.GE.AND P1, PT, R24, R176, PT ;  /* 0x000000b01800720c */ /* 0x000fe20003f26270 */
[----:B------:R-:W-:Y:S01]  /*47d0*/  VIADD R28, R67, 0x50 ;  /* 0x00000050431c7836 */ /* 0x000fe20000000000 */
[----:B------:R-:W-:Y:S01]  /*47e0*/  ISETP.GT.AND P2, PT, R45, R24, PT ;  /* 0x000000182d00720c */ /* 0x000fe20003f44270 */
[C---:B------:R-:W-:Y:S01]  /*47f0*/  VIADD R29, R67.reuse, 0x58 ;  /* 0x00000058431d7836 */ /* 0x040fe20000000000 */
[----:B------:R-:W4:Y:S01]  /*4800*/  LDSM.16.M88.4 R24, [R23+0x3400] ;  /* 0x003400001718783b */ /* 0x000f220000000200 */
[----:B---3--:R-:W-:Y:S01]  /*4810*/  FSEL R80, R80, -INF , !P3 ;  /* 0xff80000050507808 */ /* 0x008fe20005800000 */
[----:B--2---:R-:W-:Y:S01]  /*4820*/  VIADD R16, R67, 0x49 ;  /* 0x0000004943107836 */ /* 0x004fe20000000000 */
[----:B------:R-:W-:Y:S01]  /*4830*/  FSEL R77, R77, -INF , !P0 ;  /* 0xff8000004d4d7808 */ /* 0x000fe20004000000 */
[----:B------:R2:W-:Y:S01]  /*4840*/  MUFU.TANH R93, R19 ;  /* 0x00000013005d7308 */ /* 0x0005e20000002400 */
[----:B------:R-:W-:Y:S01]  /*4850*/  FSEL R80, R80, -INF , !P4 ;  /* 0xff80000050507808 */ /* 0x000fe20006000000 */
[----:B------:R-:W-:Y:S01]  /*4860*/  HMMA.16816.F32 R52, R4, R30, R52 ;  /* 0x0000001e0434723c */ /* 0x000fe20000001834 */
[----:B------:R-:W-:-:S02]  /*4870*/  FSEL R149, R77, -INF , !P5 ;  /* 0xff8000004d957808 */ /* 0x000fc40006800000 */
[----:B------:R-:W-:Y:S02]  /*4880*/  ISETP.GT.AND P3, PT, R47, R16, PT ;  /* 0x000000102f00720c */ /* 0x000fe40003f64270 */
[----:B------:R-:W-:Y:S01]  /*4890*/  ISETP.GE.AND P4, PT, R16, R178, PT ;  /* 0x000000b21000720c */ /* 0x000fe20003f86270 */
[----:B------:R-:W-:Y:S01]  /*48a0*/  FMUL.FTZ R107, R12, R32 ;  /* 0x000000200c6b7220 */ /* 0x000fe20000410000 */
[----:B------:R-:W-:Y:S01]  /*48b0*/  ISETP.GE.AND P0, PT, R16, R176, PT ;  /* 0x000000b01000720c */ /* 0x000fe20003f06270 */
[----:B------:R-:W-:Y:S01]  /*48c0*/  VIADD R12, R67, 0x51 ;  /* 0x00000051430c7836 */ /* 0x000fe20000000000 */
[----:B------:R-:W-:Y:S01]  /*48d0*/  ISETP.GT.AND P5, PT, R45, R16, PT ;  /* 0x000000102d00720c */ /* 0x000fe20003fa4270 */
[----:B------:R-:W-:Y:S01]  /*48e0*/  FMUL.FTZ R13, R13, R32 ;  /* 0x000000200d0d7220 */ /* 0x000fe20000410000 */
[----:B------:R-:W-:Y:S01]  /*48f0*/  FSEL R99, R99, -INF , !P2 ;  /* 0xff80000063637808 */ /* 0x000fe20005000000 */
[----:B------:R-:W3:Y:S01]  /*4900*/  MUFU.TANH R108, R108 ;  /* 0x0000006c006c7308 */ /* 0x000ee20000002400 */
[----:B------:R-:W-:Y:S01]  /*4910*/  ISETP.GT.AND P2, PT, R47, R28, PT ;  /* 0x0000001c2f00720c */ /* 0x000fe20003f44270 */
[----:B--2---:R-:W2:Y:S01]  /*4920*/  LDSM.16.M88.4 R16, [R22+0x3400] ;  /* 0x003400001610783b */ /* 0x004ea20000000200 */
[----:B------:R-:W-:Y:S01]  /*4930*/  FSEL R77, R99, -INF , !P1 ;  /* 0xff800000634d7808 */ /* 0x000fe20004800000 */
[----:B------:R-:W-:Y:S01]  /*4940*/  FMUL.FTZ R99, R14, R32 ;  /* 0x000000200e637220 */ /* 0x000fe20000410000 */
[----:B------:R-:W-:-:S02]  /*4950*/  FSEL R95, R95, -INF , !P3 ;  /* 0xff8000005f5f7808 */ /* 0x000fc40005800000 */
[----:B------:R-:W-:Y:S01]  /*4960*/  FMUL.FTZ R52, R52, R32 ;  /* 0x0000002034347220 */ /* 0x000fe20000410000 */
[----:B------:R-:W-:Y:S01]  /*4970*/  ISETP.GE.AND P1, PT, R28, R178, PT ;  /* 0x000000b21c00720c */ /* 0x000fe20003f26270 */
[-C--:B------:R-:W-:Y:S01]  /*4980*/  FMUL.FTZ R53, R53, R32.reuse ;  /* 0x0000002035357220 */ /* 0x080fe20000410000 */
[----:B------:R-:W-:Y:S01]  /*4990*/  FSEL R81, R81, -INF , !P5 ;  /* 0xff80000051517808 */ /* 0x000fe20006800000 */
[----:B------:R-:W-:Y:S01]  /*49a0*/  FMUL.FTZ R54, R54, R32 ;  /* 0x0000002036367220 */ /* 0x000fe20000410000 */
[----:B------:R-:W-:Y:S01]  /*49b0*/  FSEL R98, R98, -INF , !P2 ;  /* 0xff80000062627808 */ /* 0x000fe20005000000 */
[----:B------:R-:W-:Y:S01]  /*49c0*/  MUFU.TANH R103, R52 ;  /* 0x0000003400677308 */ /* 0x000fe20000002400 */
[----:B------:R-:W-:Y:S02]  /*49d0*/  FSEL R111, R95, -INF , !P4 ;  /* 0xff8000005f6f7808 */ /* 0x000fe40006000000 */
[----:B------:R-:W-:Y:S02]  /*49e0*/  ISETP.GT.AND P4, PT, R45, R28, PT ;  /* 0x0000001c2d00720c */ /* 0x000fe40003f84270 */
[----:B------:R-:W-:-:S02]  /*49f0*/  FSEL R81, R81, -INF , !P0 ;  /* 0xff80000051517808 */ /* 0x000fc40004000000 */
[----:B------:R-:W-:Y:S01]  /*4a00*/  FSEL R158, R98, -INF , !P1 ;  /* 0xff800000629e7808 */ /* 0x000fe20004800000 */
[----:B------:R4:W-:Y:S01]  /*4a10*/  MUFU.TANH R95, R13 ;  /* 0x0000000d005f7308 */ /* 0x0009e20000002400 */
[----:B------:R-:W-:Y:S01]  /*4a20*/  ISETP.GT.AND P5, PT, R47, R12, PT ;  /* 0x0000000c2f00720c */ /* 0x000fe20003fa4270 */
[----:B------:R-:W-:Y:S01]  /*4a30*/  FMUL.FTZ R98, R15, R32 ;  /* 0x000000200f627220 */ /* 0x000fe20000410000 */
[C---:B------:R-:W-:Y:S02]  /*4a40*/  ISETP.GE.AND P2, PT, R12.reuse, R178, PT ;  /* 0x000000b20c00720c */ /* 0x040fe40003f46270 */
[----:B------:R-:W-:Y:S02]  /*4a50*/  ISETP.GE.AND P0, PT, R12, R176, PT ;  /* 0x000000b00c00720c */ /* 0x000fe40003f06270 */
[----:B------:R-:W-:Y:S01]  /*4a60*/  ISETP.GT.AND P1, PT, R45, R12, PT ;  /* 0x0000000c2d00720c */ /* 0x000fe20003f24270 */
[----:B------:R-:W3:Y:S01]  /*4a70*/  MUFU.TANH R79, R79 ;  /* 0x0000004f004f7308 */ /* 0x000ee20000002400 */
[----:B------:R-:W-:Y:S01]  /*4a80*/  ISETP.GE.AND P3, PT, R28, R176, PT ;  /* 0x000000b01c00720c */ /* 0x000fe20003f66270 */
[----:B------:R-:W-:Y:S01]  /*4a90*/  VIADD R28, R67, 0x59 ;  /* 0x00000059431c7836 */ /* 0x000fe20000000000 */
[----:B------:R-:W-:-:S02]  /*4aa0*/  FSEL R85, R85, -INF , !P4 ;  /* 0xff80000055557808 */ /* 0x000fc40006000000 */
[----:B------:R-:W-:Y:S02]  /*4ab0*/  ISETP.GT.AND P4, PT, R47, R29, PT ;  /* 0x0000001d2f00720c */ /* 0x000fe40003f84270 */
[----:B------:R-:W-:Y:S01]  /*4ac0*/  FSEL R85, R85, -INF , !P3 ;  /* 0xff80000055557808 */ /* 0x000fe20005800000 */
[----:B------:R-:W3:Y:S01]  /*4ad0*/  MUFU.TANH R107, R107 ;  /* 0x0000006b006b7308 */ /* 0x000ee20000002400 */
[C---:B----4-:R-:W-:Y:S01]  /*4ae0*/  HMMA.16816.F32 R12, R8.reuse, R24, RZ ;  /* 0x00000018080c723c */ /* 0x050fe200000018ff */
[----:B------:R-:W-:Y:S02]  /*4af0*/  FSEL R76, R76, -INF , !P5 ;  /* 0xff8000004c4c7808 */ /* 0x000fe40006800000 */
[----:B------:R-:W-:Y:S02]  /*4b00*/  ISETP.GE.AND P3, PT, R29, R178, PT ;  /* 0x000000b21d00720c */ /* 0x000fe40003f66270 */
[----:B------:R-:W-:Y:S02]  /*4b10*/  FSEL R84, R84, -INF , !P1 ;  /* 0xff80000054547808 */ /* 0x000fe40004800000 */
[----:B------:R-:W-:Y:S01]  /*4b20*/  FSEL R92, R92, -INF , !P4 ;  /* 0xff8000005c5c7808 */ /* 0x000fe20006000000 */
[----:B------:R-:W-:Y:S01]  /*4b30*/  HMMA.16816.F32 R24, R8, R26, RZ ;  /* 0x0000001a0818723c */ /* 0x000fe200000018ff */
[----:B------:R-:W-:Y:S01]  /*4b40*/  FSEL R161, R76, -INF , !P2 ;  /* 0xff8000004ca17808 */ /* 0x000fe20005000000 */
[----:B------:R-:W4:Y:S01]  /*4b50*/  MUFU.TANH R99, R99 ;  /* 0x0000006300637308 */ /* 0x000f220000002400 */
[----:B------:R-:W-:-:S02]  /*4b60*/  FSEL R84, R84, -INF , !P0 ;  /* 0xff80000054547808 */ /* 0x000fc40004000000 */
[----:B------:R-:W-:Y:S02]  /*4b70*/  FSEL R160, R92, -INF , !P3 ;  /* 0xff8000005ca07808 */ /* 0x000fe40005800000 */
[----:B------:R-:W-:Y:S02]  /*4b80*/  ISETP.GE.AND P5, PT, R29, R176, PT ;  /* 0x000000b01d00720c */ /* 0x000fe40003fa6270 */
[----:B------:R-:W-:Y:S01]  /*4b90*/  ISETP.GT.AND P2, PT, R45, R29, PT ;  /* 0x0000001d2d00720c */ /* 0x000fe20003f44270 */
[----:B------:R-:W-:Y:S01]  /*4ba0*/  MUFU.TANH R76, R53 ;  /* 0x00000035004c7308 */ /* 0x000fe20000002400 */
[----:B------:R-:W-:Y:S01]  /*4bb0*/  ISETP.GT.AND P1, PT, R47, R28, PT ;  /* 0x0000001c2f00720c */ /* 0x000fe20003f24270 */
[C---:B--2---:R-:W-:Y:S01]  /*4bc0*/  HMMA.16816.F32 R12, R4.reuse, R16, R12 ;  /* 0x00000010040c723c */ /* 0x044fe2000000180c */
[C---:B------:R-:W-:Y:S01]  /*4bd0*/  ISETP.GE.AND P4, PT, R28.reuse, R178, PT ;  /* 0x000000b21c00720c */ /* 0x040fe20003f86270 */
[C---:B------:R-:W-:Y:S01]  /*4be0*/  VIADD R17, R67.reuse, 0x60 ;  /* 0x0000006043117836 */ /* 0x040fe20000000000 */
[----:B------:R-:W-:Y:S01]  /*4bf0*/  ISETP.GE.AND P0, PT, R28, R176, PT ;  /* 0x000000b01c00720c */ /* 0x000fe20003f06270 */
[----:B------:R-:W-:Y:S01]  /*4c00*/  VIADD R16, R67, 0x61 ;  /* 0x0000006143107836 */ /* 0x000fe20000000000 */
[----:B------:R-:W-:Y:S01]  /*4c10*/  ISETP.GT.AND P3, PT, R45, R28, PT ;  /* 0x0000001c2d00720c */ /* 0x000fe20003f64270 */
[----:B------:R2:W-:Y:S01]  /*4c20*/  MUFU.TANH R92, R54 ;  /* 0x00000036005c7308 */ /* 0x0005e20000002400 */
[----:B------:R-:W1:Y:S01]  /*4c30*/  LDSM.16.M88.4 R28, [R23+0x3800] ;  /* 0x00380000171c783b */ /* 0x000e620000000200 */
[----:B------:R-:W-:Y:S01]  /*4c40*/  FSEL R51, R51, -INF , !P1 ;  /* 0xff80000033337808 */ /* 0x000fe20004800000 */
[----:B------:R-:W-:Y:S01]  /*4c50*/  HMMA.16816.F32 R24, R4, R18, R24 ;  /* 0x000000120418723c */ /* 0x000fe20000001818 */
[----:B------:R-:W-:-:S02]  /*4c60*/  FSEL R86, R86, -INF , !P3 ;  /* 0xff80000056567808 */ /* 0x000fc40005800000 */
[----:B------:R-:W-:Y:S01]  /*4c70*/  FSEL R129, R51, -INF , !P4 ;  /* 0xff80000033817808 */ /* 0x000fe20006000000 */
[-C--:B------:R-:W-:Y:S01]  /*4c80*/  FMUL.FTZ R51, R55, R32.reuse ;  /* 0x0000002037337220 */ /* 0x080fe20000410000 */
[-C--:B------:R-:W-:Y:S01]  /*4c90*/  ISETP.GT.AND P3, PT, R45, R17.reuse, PT ;  /* 0x000000112d00720c */ /* 0x080fe20003f64270 */
[----:B------:R-:W4:Y:S01]  /*4ca0*/  MUFU.TANH R98, R98 ;  /* 0x0000006200627308 */ /* 0x000f220000002400 */
[----:B------:R-:W-:Y:S02]  /*4cb0*/  FSEL R88, R88, -INF , !P2 ;  /* 0xff80000058587808 */ /* 0x000fe40005000000 */
[----:B------:R-:W-:Y:S01]  /*4cc0*/  ISETP.GT.AND P2, PT, R47, R17, PT ;  /* 0x000000112f00720c */ /* 0x000fe20003f44270 */
[----:B------:R-:W-:Y:S01]  /*4cd0*/  FMUL.FTZ R13, R13, R32 ;  /* 0x000000200d0d7220 */ /* 0x000fe20000410000 */
[----:B------:R-:W-:Y:S01]  /*4ce0*/  ISETP.GT.AND P4, PT, R47, R16, PT ;  /* 0x000000102f00720c */ /* 0x000fe20003f84270 */
[-C--:B------:R-:W-:Y:S01]  /*4cf0*/  FMUL.FTZ R14, R14, R32.reuse ;  /* 0x000000200e0e7220 */ /* 0x080fe20000410000 */
[----:B------:R-:W-:Y:S01]  /*4d00*/  FSEL R97, R97, -INF , !P3 ;  /* 0xff80000061617808 */ /* 0x000fe20005800000 */
[----:B--2---:R-:W2:Y:S01]  /*4d10*/  LDSM.16.M88.4 R52, [R22+0x3800] ;  /* 0x003800001634783b */ /* 0x004ea20000000200 */
[----:B------:R-:W-:Y:S01]  /*4d20*/  FSEL R88, R88, -INF , !P5 ;  /* 0xff80000058587808 */ /* 0x000fe20006800000 */
[----:B------:R-:W-:Y:S01]  /*4d30*/  FMUL.FTZ R15, R15, R32 ;  /* 0x000000200f0f7220 */ /* 0x000fe20000410000 */
[C---:B------:R-:W-:Y:S01]  /*4d40*/  ISETP.GE.AND P1, PT, R17.reuse, R176, PT ;  /* 0x000000b01100720c */ /* 0x040fe20003f26270 */
[----:B------:R-:W-:Y:S01]  /*4d50*/  MUFU.TANH R106, R14 ;  /* 0x0000000e006a7308 */ /* 0x000fe20000002400 */
[----:B------:R-:W-:Y:S01]  /*4d60*/  ISETP.GE.AND P5, PT, R17, R178, PT ;  /* 0x000000b21100720c */ /* 0x000fe20003fa6270 */
[-C--:B------:R-:W-:Y:S01]  /*4d70*/  FMUL.FTZ R24, R24, R32.reuse ;  /* 0x0000002018187220 */ /* 0x080fe20000410000 */
[----:B------:R-:W-:Y:S01]  /*4d80*/  FSEL R168, R105, -INF , !P2 ;  /* 0xff80000069a87808 */ /* 0x000fe20005000000 */
[-C--:B------:R-:W-:Y:S01]  /*4d90*/  FMUL.FTZ R105, R12, R32.reuse ;  /* 0x000000200c697220 */ /* 0x080fe20000410000 */
[----:B------:R-:W-:Y:S01]  /*4da0*/  FSEL R201, R91, -INF , !P4 ;  /* 0xff8000005bc97808 */ /* 0x000fe20006000000 */
[----:B------:R-:W-:Y:S01]  /*4db0*/  VIADD R12, R67, 0x68 ;  /* 0x00000068430c7836 */ /* 0x000fe20000000000 */
[----:B------:R-:W-:Y:S01]  /*4dc0*/  FSEL R91, R97, -INF , !P1 ;  /* 0xff800000615b7808 */ /* 0x000fe20004800000 */
[-C--:B------:R-:W-:Y:S01]  /*4dd0*/  FMUL.FTZ R25, R25, R32.reuse ;  /* 0x0000002019197220 */ /* 0x080fe20000410000 */
[----:B------:R-:W-:Y:S01]  /*4de0*/  FSEL R86, R86, -INF , !P0 ;  /* 0xff80000056567808 */ /* 0x000fe20004000000 */
[----:B------:R3:W-:Y:S01]  /*4df0*/  MUFU.TANH R97, R13 ;  /* 0x0000000d00617308 */ /* 0x0007e20000002400 */
[----:B------:R-:W-:Y:S01]  /*4e00*/  FSEL R168, R168, -INF , !P5 ;  /* 0xff800000a8a87808 */ /* 0x000fe20006800000 */
[----:B------:R-:W-:Y:S01]  /*4e10*/  FMUL.FTZ R26, R26, R32 ;  /* 0x000000201a1a7220 */ /* 0x000fe20000410000 */
[----:B------:R-:W-:Y:S01]  /*4e20*/  ISETP.GE.AND P0, PT, R16, R178, PT ;  /* 0x000000b21000720c */ /* 0x000fe20003f06270 */
[----:B------:R-:W-:Y:S01]  /*4e30*/  FMUL.FTZ R27, R27, R32 ;  /* 0x000000201b1b7220 */ /* 0x000fe20000410000 */
[----:B------:R-:W-:-:S02]  /*4e40*/  ISETP.GT.AND P5, PT, R45, R16, PT ;  /* 0x000000102d00720c */ /* 0x000fc40003fa4270 */
[----:B------:R-:W-:Y:S01]  /*4e50*/  ISETP.GE.AND P2, PT, R16, R176, PT ;  /* 0x000000b01000720c */ /* 0x000fe20003f46270 */
[----:B------:R-:W4:Y:S01]  /*4e60*/  MUFU.TANH R51, R51 ;  /* 0x0000003300337308 */ /* 0x000f220000002400 */
[-C--:B------:R-:W-:Y:S01]  /*4e70*/  ISETP.GT.AND P3, PT, R47, R12.reuse, PT ;  /* 0x0000000c2f00720c */ /* 0x080fe20003f64270 */
[C---:B-1----:R-:W-:Y:S01]  /*4e80*/  HMMA.16816.F32 R16, R8.reuse, R28, RZ ;  /* 0x0000001c0810723c */ /* 0x042fe200000018ff */
[----:B------:R-:W-:Y:S02]  /*4e90*/  FSEL R201, R201, -INF , !P0 ;  /* 0xff800000c9c97808 */ /* 0x000fe40004000000 */
[----:B------:R-:W-:Y:S02]  /*4ea0*/  FSEL R82, R82, -INF , !P5 ;  /* 0xff80000052527808 */ /* 0x000fe40006800000 */
[----:B------:R-:W-:Y:S01]  /*4eb0*/  ISETP.GT.AND P0, PT, R45, R12, PT ;  /* 0x0000000c2d00720c */ /* 0x000fe20003f04270 */
[----:B------:R-:W1:Y:S01]  /*4ec0*/  MUFU.TANH R105, R105 ;  /* 0x0000006900697308 */ /* 0x000e620000002400 */
[C---:B---3--:R-:W-:Y:S01]  /*4ed0*/  VIADD R13, R67.reuse, 0x69 ;  /* 0x00000069430d7836 */ /* 0x048fe20000000000 */
[C---:B------:R-:W-:Y:S01]  /*4ee0*/  ISETP.GE.AND P1, PT, R12.reuse, R178, PT ;  /* 0x000000b20c00720c */ /* 0x040fe20003f26270 */
[----:B------:R-:W-:Y:S01]  /*4ef0*/  HMMA.16816.F32 R28, R8, R30, RZ ;  /* 0x0000001e081c723c */ /* 0x000fe200000018ff */
[----:B------:R-:W-:Y:S01]  /*4f00*/  ISETP.GE.AND P4, PT, R12, R176, PT ;  /* 0x000000b00c00720c */ /* 0x000fe20003f86270 */
[----:B------:R-:W-:Y:S01]  /*4f10*/  VIADD R12, R67, 0x70 ;  /* 0x00000070430c7836 */ /* 0x000fe20000000000 */
[----:B------:R-:W-:-:S02]  /*4f20*/  ISETP.GT.AND P5, PT, R47, R13, PT ;  /* 0x0000000d2f00720c */ /* 0x000fc40003fa4270 */
[----:B------:R-:W-:Y:S02]  /*4f30*/  FSEL R78, R78, -INF , !P3 ;  /* 0xff8000004e4e7808 */ /* 0x000fe40005800000 */
[----:B------:R-:W-:Y:S02]  /*4f40*/  FSEL R140, R82, -INF , !P2 ;  /* 0xff800000528c7808 */ /* 0x000fe40005000000 */
[----:B------:R-:W-:Y:S01]  /*4f50*/  ISETP.GE.AND P2, PT, R13, R178, PT ;  /* 0x000000b20d00720c */ /* 0x000fe20003f46270 */
[----:B------:R3:W-:Y:S01]  /*4f60*/  MUFU.TANH R82, R24 ;  /* 0x0000001800527308 */ /* 0x0007e20000002400 */
[----:B------:R-:W-:Y:S01]  /*4f70*/  FSEL R109, R109, -INF , !P0 ;  /* 0xff8000006d6d7808 */ /* 0x000fe20004000000 */
[C---:B--2---:R-:W-:Y:S01]  /*4f80*/  HMMA.16816.F32 R16, R4.reuse, R52, R16 ;  /* 0x000000340410723c */ /* 0x044fe20000001810 */
[----:B------:R-:W-:Y:S01]  /*4f90*/  FSEL R94, R94, -INF , !P5 ;  /* 0xff8000005e5e7808 */ /* 0x000fe20006800000 */
[C---:B------:R-:W-:Y:S01]  /*4fa0*/  VIADD R52, R67.reuse, 0x78 ;  /* 0x0000007843347836 */ /* 0x040fe20000000000 */
[----:B------:R-:W-:Y:S01]  /*4fb0*/  FSEL R200, R78, -INF , !P1 ;  /* 0xff8000004ec87808 */ /* 0x000fe20004800000 */
[----:B------:R-:W-:Y:S01]  /*4fc0*/  VIADD R53, R67, 0x80 ;  /* 0x0000008043357836 */ /* 0x000fe20000000000 */
[----:B------:R-:W-:Y:S01]  /*4fd0*/  FSEL R139, R109, -INF , !P4 ;  /* 0xff8000006d8b7808 */ /* 0x000fe20006000000 */
[----:B------:R2:W1:Y:S01]  /*4fe0*/  MUFU.TANH R78, R15 ;  /* 0x0000000f004e7308 */ /* 0x0004620000002400 */
[----:B------:R-:W-:Y:S01]  /*4ff0*/  FSEL R156, R94, -INF , !P2 ;  /* 0xff8000005e9c7808 */ /* 0x000fe20005000000 */
[----:B------:R-:W-:Y:S01]  /*5000*/  HMMA.16816.F32 R28, R4, R54, R28 ;  /* 0x00000036041c723c */ /* 0x000fe2000000181c */
[----:B------:R-:W-:-:S02]  /*5010*/  ISETP.GE.AND P3, PT, R13, R176, PT ;  /* 0x000000b00d00720c */ /* 0x000fc40003f66270 */
[----:B------:R-:W-:Y:S02]  /*5020*/  ISETP.GT.AND P1, PT, R45, R13, PT ;  /* 0x0000000d2d00720c */ /* 0x000fe40003f24270 */
[----:B------:R-:W-:Y:S01]  /*5030*/  ISETP.GT.AND P0, PT, R47, R12, PT ;  /* 0x0000000c2f00720c */ /* 0x000fe20003f04270 */
[----:B------:R-:W-:Y:S01]  /*5040*/  MUFU.TANH R94, R25 ;  /* 0x00000019005e7308 */ /* 0x000fe20000002400 */
[C---:B------:R-:W-:Y:S01]  /*5050*/  ISETP.GE.AND P5, PT, R12.reuse, R178, PT ;  /* 0x000000b20c00720c */ /* 0x040fe20003fa6270 */
[----:B---3--:R-:W-:Y:S01]  /*5060*/  VIADD R24, R67, 0x71 ;  /* 0x0000007143187836 */ /* 0x008fe20000000000 */
[----:B------:R-:W-:Y:S02]  /*5070*/  ISETP.GE.AND P4, PT, R12, R176, PT ;  /* 0x000000b00c00720c */ /* 0x000fe40003f86270 */
[----:B------:R-:W-:Y:S01]  /*5080*/  ISETP.GT.AND P2, PT, R45, R12, PT ;  /* 0x0000000c2d00720c */ /* 0x000fe20003f44270 */
[-C--:B------:R-:W-:Y:S01]  /*5090*/  FMUL.FTZ R17, R17, R32.reuse ;  /* 0x0000002011117220 */ /* 0x080fe20000410000 */
[----:B------:R-:W-:Y:S01]  /*50a0*/  FSEL R89, R89, -INF , !P1 ;  /* 0xff80000059597808 */ /* 0x000fe20004800000 */
[-C--:B------:R-:W-:Y:S01]  /*50b0*/  FMUL.FTZ R55, R18, R32.reuse ;  /* 0x0000002012377220 */ /* 0x080fe20000410000 */
[----:B--2---:R-:W2:Y:S01]  /*50c0*/  LDSM.16.M88.4 R12, [R23+0x3c00] ;  /* 0x003c0000170c783b */ /* 0x004ea20000000200 */
[----:B------:R-:W-:Y:S01]  /*50d0*/  FSEL R205, R104, -INF , !P0 ;  /* 0xff80000068cd7808 */ /* 0x000fe20004000000 */
[-C--:B------:R-:W-:Y:S01]  /*50e0*/  FMUL.FTZ R54, R19, R32.reuse ;  /* 0x0000002013367220 */ /* 0x080fe20000410000 */
[----:B------:R-:W-:Y:S01]  /*50f0*/  FSEL R144, R89, -INF , !P3 ;  /* 0xff80000059907808 */ /* 0x000fe20005800000 */
[----:B------:R-:W3:Y:S01]  /*5100*/  MUFU.TANH R104, R26 ;  /* 0x0000001a00687308 */ /* 0x000ee20000002400 */
[----:B------:R-:W-:Y:S01]  /*5110*/  FSEL R108, R108, -INF , !P2 ;  /* 0xff8000006c6c7808 */ /* 0x000fe20005000000 */
[----:B------:R-:W-:Y:S01]  /*5120*/  FMUL.FTZ R28, R28, R32 ;  /* 0x000000201c1c7220 */ /* 0x000fe20000410000 */
[----:B------:R-:W-:Y:S01]  /*5130*/  ISETP.GT.AND P1, PT, R47, R24, PT ;  /* 0x000000182f00720c */ /* 0x000fe20003f24270 */
[----:B------:R-:W-:Y:S01]  /*5140*/  FMUL.FTZ R29, R29, R32 ;  /* 0x000000201d1d7220 */ /* 0x000fe20000410000 */
[----:B------:R-:W-:Y:S01]  /*5150*/  ISETP.GE.AND P3, PT, R24, R178, PT ;  /* 0x000000b21800720c */ /* 0x000fe20003f66270 */
[----:B------:R-:W-:Y:S01]  /*5160*/  FMUL.FTZ R30, R30, R32 ;  /* 0x000000201e1e7220 */ /* 0x000fe20000410000 */
[----:B------:R-:W-:Y:S01]  /*5170*/  ISETP.GE.AND P0, PT, R24, R176, PT ;  /* 0x000000b01800720c */ /* 0x000fe20003f06270 */
[----:B------:R4:W-:Y:S01]  /*5180*/  MUFU.TANH R89, R27 ;  /* 0x0000001b00597308 */ /* 0x0009e20000002400 */
[----:B------:R-:W-:Y:S01]  /*5190*/  ISETP.GT.AND P2, PT, R45, R24, PT ;  /* 0x000000182d00720c */ /* 0x000fe20003f44270 */
[----:B------:R-:W-:Y:S01]  /*51a0*/  FMUL.FTZ R31, R31, R32 ;  /* 0x000000201f1f7220 */ /* 0x000fe20000410000 */
[----:B------:R-:W-:-:S02]  /*51b0*/  FSEL R205, R205, -INF , !P5 ;  /* 0xff800000cdcd7808 */ /* 0x000fc40006800000 */
[----:B------:R-:W-:Y:S02]  /*51c0*/  ISETP.GT.AND P5, PT, R47, R52, PT ;  /* 0x000000342f00720c */ /* 0x000fe40003fa4270 */
[----:B------:R-:W-:Y:S01]  /*51d0*/  FSEL R209, R102, -INF , !P1 ;  /* 0xff80000066d17808 */ /* 0x000fe20004800000 */
[----:B------:R-:W-:Y:S01]  /*51e0*/  FMUL.FTZ R102, R16, R32 ;  /* 0x0000002010667220 */ /* 0x000fe20000410000 */
[----:B------:R-:W-:Y:S01]  /*51f0*/  FSEL R141, R108, -INF , !P4 ;  /* 0xff8000006c8d7808 */ /* 0x000fe20006000000 */
[----:B------:R-:W-:Y:S01]  /*5200*/  VIADD R16, R67, 0x79 ;  /* 0x0000007943107836 */ /* 0x000fe20000000000 */
[----:B------:R-:W-:Y:S02]  /*5210*/  FSEL R79, R79, -INF , !P2 ;  /* 0xff8000004f4f7808 */ /* 0x000fe40005000000 */
[----:B------:R-:W-:Y:S01]  /*5220*/  ISETP.GE.AND P4, PT, R52, R178, PT ;  /* 0x000000b23400720c */ /* 0x000fe20003f86270 */
[----:B------:R-:W3:Y:S01]  /*5230*/  MUFU.TANH R102, R102 ;  /* 0x0000006600667308 */ /* 0x000ee20000002400 */
[----:B------:R-:W-:Y:S01]  /*5240*/  FSEL R96, R96, -INF , !P5 ;  /* 0xff80000060607808 */ /* 0x000fe20006800000 */
[----:B----4-:R-:W4:Y:S01]  /*5250*/  LDSM.16.M88.4 R24, [R22+0x3c00] ;  /* 0x003c00001618783b */ /* 0x010f220000000200 */
[----:B------:R-:W-:-:S02]  /*5260*/  FSEL R209, R209, -INF , !P3 ;  /* 0xff800000d1d17808 */ /* 0x000fc40005800000 */
[----:B------:R-:W-:Y:S02]  /*5270*/  ISETP.GT.AND P3, PT, R45, R52, PT ;  /* 0x000000342d00720c */ /* 0x000fe40003f64270 */
[----:B------:R-:W-:Y:S02]  /*5280*/  FSEL R145, R79, -INF , !P0 ;  /* 0xff8000004f917808 */ /* 0x000fe40004000000 */
[----:B------:R-:W-:Y:S01]  /*5290*/  FSEL R208, R96, -INF , !P4 ;  /* 0xff80000060d07808 */ /* 0x000fe20006000000 */
[----:B------:R2:W-:Y:S01]  /*52a0*/  MUFU.TANH R79, R17 ;  /* 0x00000011004f7308 */ /* 0x0005e20000002400 */
[----:B------:R-:W-:Y:S02]  /*52b0*/  ISETP.GT.AND P2, PT, R47, R16, PT ;  /* 0x000000102f00720c */ /* 0x000fe40003f44270 */
[C---:B------:R-:W-:Y:S02]  /*52c0*/  ISETP.GE.AND P5, PT, R16.reuse, R178, PT ;  /* 0x000000b21000720c */ /* 0x040fe40003fa6270 */
[----:B------:R-:W-:-:S02]  /*52d0*/  ISETP.GE.AND P0, PT, R16, R176, PT ;  /* 0x000000b01000720c */ /* 0x000fc40003f06270 */
[----:B------:R-:W-:Y:S01]  /*52e0*/  ISETP.GT.AND P4, PT, R45, R16, PT ;  /* 0x000000102d00720c */ /* 0x000fe20003f84270 */
[----:B------:R-:W-:Y:S01]  /*52f0*/  MUFU.TANH R96, R29 ;  /* 0x0000001d00607308 */ /* 0x000fe20000002400 */
[----:B------:R-:W-:Y:S02]  /*5300*/  FSEL R215, R100, -INF , !P3 ;  /* 0xff80000064d77808 */ /* 0x000fe40005800000 */
[----:B------:R-:W-:Y:S02]  /*5310*/  ISETP.GT.AND P3, PT, R47, R53, PT ;  /* 0x000000352f00720c */ /* 0x000fe40003f64270 */
[----:B------:R-:W-:Y:S01]  /*5320*/  ISETP.GE.AND P1, PT, R52, R176, PT ;  /* 0x000000b03400720c */ /* 0x000fe20003f26270 */
[----:B------:R-:W-:Y:S01]  /*5330*/  VIADD R52, R67, 0x81 ;  /* 0x0000008143347836 */ /* 0x000fe20000000000 */
[----:B------:R-:W-:Y:S01]  /*5340*/  FSEL R87, R87, -INF , !P2 ;  /* 0xff80000057577808 */ /* 0x000fe20005000000 */
[----:B------:R-:W3:Y:S01]  /*5350*/  MUFU.TANH R100, R55 ;  /* 0x0000003700647308 */ /* 0x000ee20000002400 */
[----:B--2---:R-:W-:Y:S01]  /*5360*/  HMMA.16816.F32 R16, R8, R12, RZ ;  /* 0x0000000c0810723c */ /* 0x004fe200000018ff */
[----:B------:R-:W-:-:S02]  /*5370*/  ISETP.GE.AND P2, PT, R53, R178, PT ;  /* 0x000000b23500720c */ /* 0x000fc40003f46270 */
[----:B------:R-:W-:Y:S02]  /*5380*/  FSEL R93, R93, -INF , !P4 ;  /* 0xff8000005d5d7808 */ /* 0x000fe40006000000 */
[----:B------:R-:W-:Y:S02]  /*5390*/  FSEL R107, R107, -INF , !P3 ;  /* 0xff8000006b6b7808 */ /* 0x000fe40005800000 */
[----:B------:R-:W-:Y:S01]  /*53a0*/  FSEL R215, R215, -INF , !P1 ;  /* 0xff800000d7d77808 */ /* 0x000fe20004800000 */
[----:B------:R-:W-:Y:S01]  /*53b0*/  HMMA.16816.F32 R12, R8, R14, RZ ;  /* 0x0000000e080c723c */ /* 0x000fe200000018ff */
[----:B------:R-:W-:Y:S02]  /*53c0*/  FSEL R207, R87, -INF , !P5 ;  /* 0xff80000057cf7808 */ /* 0x000fe40006800000 */
[----:B------:R-:W-:Y:S01]  /*53d0*/  FSEL R214, R93, -INF , !P0 ;  /* 0xff8000005dd67808 */ /* 0x000fe20004000000 */
[----:B------:R2:W3:Y:S01]  /*53e0*/  MUFU.TANH R87, R54 ;  /* 0x0000003600577308 */ /* 0x0004e20000002400 */
[----:B------:R-:W-:-:S02]  /*53f0*/  FSEL R211, R107, -INF , !P2 ;  /* 0xff8000006bd37808 */ /* 0x000fc40005000000 */
[----:B------:R-:W-:Y:S02]  /*5400*/  ISETP.GE.AND P1, PT, R53, R176, PT ;  /* 0x000000b03500720c */ /* 0x000fe40003f26270 */
[----:B------:R-:W-:Y:S02]  /*5410*/  ISETP.GT.AND P5, PT, R45, R53, PT ;  /* 0x000000352d00720c */ /* 0x000fe40003fa4270 */
[----:B------:R-:W-:Y:S01]  /*5420*/  ISETP.GT.AND P4, PT, R47, R52, PT ;  /* 0x000000342f00720c */ /* 0x000fe20003f84270 */
[C---:B----4-:R-:W-:Y:S01]  /*5430*/  HMMA.16816.F32 R16, R4.reuse, R24, R16 ;  /* 0x000000180410723c */ /* 0x050fe20000001810 */
[C---:B------:R-:W-:Y:S01]  /*5440*/  ISETP.GE.AND P3, PT, R52.reuse, R178, PT ;  /* 0x000000b23400720c */ /* 0x040fe20003f66270 */
[----:B------:R-:W-:Y:S01]  /*5450*/  VIADD R25, R67, 0x88 ;  /* 0x0000008843197836 */ /* 0x000fe20000000000 */
[----:B------:R-:W-:Y:S01]  /*5460*/  ISETP.GE.AND P0, PT, R52, R176, PT ;  /* 0x000000b03400720c */ /* 0x000fe20003f06270 */
[----:B------:R-:W4:Y:S01]  /*5470*/  MUFU.TANH R93, R28 ;  /* 0x0000001c005d7308 */ /* 0x000f220000002400 */
[----:B------:R-:W-:Y:S01]  /*5480*/  ISETP.GT.AND P2, PT, R45, R52, PT ;  /* 0x000000342d00720c */ /* 0x000fe20003f44270 */
[----:B------:R-:W-:Y:S01]  /*5490*/  VIADD R24, R67, 0x89 ;  /* 0x0000008943187836 */ /* 0x000fe20000000000 */
[----:B------:R-:W-:Y:S01]  /*54a0*/  FSEL R99, R99, -INF , !P5 ;  /* 0xff80000063637808 */ /* 0x000fe20006800000 */
[----:B------:R-:W-:Y:S01]  /*54b0*/  HMMA.16816.F32 R12, R4, R26, R12 ;  /* 0x0000001a040c723c */ /* 0x000fe2000000180c */
[----:B--2---:R-:W2:Y:S01]  /*54c0*/  LDSM.16.M88.4 R52, [R23+0x4000] ;  /* 0x004000001734783b */ /* 0x004ea20000000200 */
[----:B------:R-:W-:-:S02]  /*54d0*/  FSEL R98, R98, -INF , !P2 ;  /* 0xff80000062627808 */ /* 0x000fc40005000000 */
[----:B------:R-:W-:Y:S02]  /*54e0*/  FSEL R217, R99, -INF , !P1 ;  /* 0xff80000063d97808 */ /* 0x000fe40004800000 */
[----:B------:R-:W-:Y:S01]  /*54f0*/  FSEL R216, R98, -INF , !P0 ;  /* 0xff80000062d87808 */ /* 0x000fe20004000000 */
[----:B------:R-:W4:Y:S01]  /*5500*/  MUFU.TANH R99, R30 ;  /* 0x0000001e00637308 */ /* 0x000f220000002400 */
[----:B------:R-:W-:Y:S02]  /*5510*/  ISETP.GT.AND P5, PT, R47, R25, PT ;  /* 0x000000192f00720c */ /* 0x000fe40003fa4270 */
[----:B------:R-:W-:Y:S01]  /*5520*/  FSEL R95, R95, -INF , !P4 ;  /* 0xff8000005f5f7808 */ /* 0x000fe20006000000 */
[----:B------:R-:W-:Y:S01]  /*5530*/  FMUL.FTZ R17, R17, R32 ;  /* 0x0000002011117220 */ /* 0x000fe20000410000 */
[----:B------:R-:W-:Y:S01]  /*5540*/  ISETP.GE.AND P4, PT, R25, R178, PT ;  /* 0x000000b21900720c */ /* 0x000fe20003f86270 */
[----:B------:R-:W-:Y:S01]  /*5550*/  FMUL.FTZ R26, R19, R32 ;  /* 0x00000020131a7220 */ /* 0x000fe20000410000 */
[----:B------:R-:W-:Y:S01]  /*5560*/  FSEL R103, R103, -INF , !P5 ;  /* 0xff80000067677808 */ /* 0x000fe20006800000 */
[----:B------:R1:W4:Y:S01]  /*5570*/  MUFU.TANH R98, R31 ;  /* 0x0000001f00627308 */ /* 0x0003220000002400 */
[----:B------:R-:W-:-:S02]  /*5580*/  ISETP.GT.AND P2, PT, R47, R24, PT ;  /* 0x000000182f00720c */ /* 0x000fc40003f44270 */
[----:B------:R-:W-:Y:S01]  /*5590*/  FSEL R210, R95, -INF , !P3 ;  /* 0xff8000005fd27808 */ /* 0x000fe20005800000 */
[----:B------:R-:W-:Y:S01]  /*55a0*/  FMUL.FTZ R95, R16, R32 ;  /* 0x00000020105f7220 */ /* 0x000fe20000410000 */
[----:B------:R-:W-:Y:S01]  /*55b0*/  ISETP.GE.AND P1, PT, R25, R176, PT ;  /* 0x000000b01900720c */ /* 0x000fe20003f26270 */
[----:B------:R-:W-:Y:S01]  /*55c0*/  VIADD R16, R67, 0x90 ;  /* 0x0000009043107836 */ /* 0x000fe20000000000 */
[----:B------:R-:W-:Y:S01]  /*55d0*/  ISETP.GT.AND P3, PT, R45, R25, PT ;  /* 0x000000192d00720c */ /* 0x000fe20003f64270 */
[----:B------:R-:W-:Y:S01]  /*55e0*/  VIADD R25, R67, 0x91 ;  /* 0x0000009143197836 */ /* 0x000fe20000000000 */
        /* <DEDUP_REMOVED lines=8> */
[----:B-1----:R-:W1:Y:S01]  /*5670*/  LDSM.16.M88.4 R28, [R22+0x4000] ;  /* 0x00400000161c783b */ /* 0x002e620000000200 */
[----:B------:R-:W-:Y:S01]  /*5680*/  FSEL R92, R92, -INF , !P3 ;  /* 0xff8000005c5c7808 */ /* 0x000fe20005800000 */
[----:B------:R-:W4:Y:S01]  /*5690*/  MUFU.TANH R95, R95 ;  /* 0x0000005f005f7308 */ /* 0x000f220000002400 */
[----:B------:R-:W-:-:S02]  /*56a0*/  ISETP.GT.AND P3, PT, R47, R16, PT ;  /* 0x000000102f00720c */ /* 0x000fc40003f64270 */
[----:B------:R-:W-:Y:S02]  /*56b0*/  FSEL R204, R76, -INF , !P5 ;  /* 0xff8000004ccc7808 */ /* 0x000fe40006800000 */
[----:B------:R-:W-:Y:S02]  /*56c0*/  FSEL R51, R51, -INF , !P4 ;  /* 0xff80000033337808 */ /* 0x000fe40006000000 */
[----:B------:R-:W-:Y:S01]  /*56d0*/  ISETP.GT.AND P5, PT, R45, R16, PT ;  /* 0x000000102d00720c */ /* 0x000fe20003fa4270 */
[----:B------:R3:W-:Y:S01]  /*56e0*/  MUFU.TANH R76, R12 ;  /* 0x0000000c004c7308 */ /* 0x0007e20000002400 */
[----:B------:R-:W-:Y:S02]  /*56f0*/  ISETP.GT.AND P4, PT, R47, R25, PT ;  /* 0x000000192f00720c */ /* 0x000fe40003f84270 */
[----:B------:R-:W-:Y:S01]  /*5700*/  ISETP.GE.AND P0, PT, R24, R176, PT ;  /* 0x000000b01800720c */ /* 0x000fe20003f06270 */
[----:B------:R-:W-:Y:S01]  /*5710*/  VIADD R24, R67, 0x98 ;  /* 0x0000009843187836 */ /* 0x000fe20000000000 */
[----:B------:R-:W-:-:S02]  /*5720*/  FSEL R218, R92, -INF , !P1 ;  /* 0xff8000005cda7808 */ /* 0x000fc40004800000 */
[----:B------:R-:W-:Y:S01]  /*5730*/  FSEL R105, R105, -INF , !P3 ;  /* 0xff80000069697808 */ /* 0x000fe20005800000 */
[----:B------:R2:W-:Y:S01]  /*5740*/  MUFU.TANH R92, R17 ;  /* 0x00000011005c7308 */ /* 0x0005e20000002400 */
[C---:B------:R-:W-:Y:S02]  /*5750*/  ISETP.GE.AND P1, PT, R16.reuse, R178, PT ;  /* 0x000000b21000720c */ /* 0x040fe40003f26270 */
[----:B------:R-:W-:Y:S02]  /*5760*/  ISETP.GE.AND P2, PT, R16, R176, PT ;  /* 0x000000b01000720c */ /* 0x000fe40003f46270 */
[----:B------:R-:W-:Y:S02]  /*5770*/  ISETP.GE.AND P3, PT, R25, R178, PT ;  /* 0x000000b21900720c */ /* 0x000fe40003f66270 */
[----:B------:R-:W-:Y:S01]  /*5780*/  FSEL R106, R106, -INF , !P5 ;  /* 0xff8000006a6a7808 */ /* 0x000fe20006800000 */
[----:B------:R-:W4:Y:S01]  /*5790*/  MUFU.TANH R103, R103 ;  /* 0x0000006700677308 */ /* 0x000f220000002400 */
[----:B------:R-:W-:Y:S01]  /*57a0*/  FSEL R97, R97, -INF , !P4 ;  /* 0xff80000061617808 */ /* 0x000fe20006000000 */
[----:B---3--:R-:W-:Y:S01]  /*57b0*/  VIADD R12, R67, 0x99 ;  /* 0x00000099430c7836 */ /* 0x008fe20000000000 */
[----:B------:R-:W-:-:S02]  /*57c0*/  FSEL R220, R51, -INF , !P0 ;  /* 0xff80000033dc7808 */ /* 0x000fc40004000000 */
[----:B------:R-:W-:Y:S02]  /*57d0*/  FSEL R195, R105, -INF , !P1 ;  /* 0xff80000069c37808 */ /* 0x000fe40004800000 */
[----:B------:R-:W-:Y:S01]  /*57e0*/  FSEL R219, R106, -INF , !P2 ;  /* 0xff8000006adb7808 */ /* 0x000fe20005000000 */
[----:B------:R3:W4:Y:S01]  /*57f0*/  MUFU.TANH R51, R26 ;  /* 0x0000001a00337308 */ /* 0x0007220000002400 */
[----:B--2---:R-:W-:Y:S01]  /*5800*/  HMMA.16816.F32 R16, R8, R52, RZ ;  /* 0x000000340810723c */ /* 0x004fe200000018ff */
[----:B------:R-:W-:Y:S02]  /*5810*/  FSEL R190, R97, -INF , !P3 ;  /* 0xff80000061be7808 */ /* 0x000fe40005800000 */
[----:B------:R-:W-:Y:S02]  /*5820*/  ISETP.GE.AND P0, PT, R25, R176, PT ;  /* 0x000000b01900720c */ /* 0x000fe40003f06270 */
[----:B------:R-:W-:Y:S02]  /*5830*/  ISETP.GT.AND P1, PT, R45, R25, PT ;  /* 0x000000192d00720c */ /* 0x000fe40003f24270 */
[----:B------:R-:W-:Y:S01]  /*5840*/  ISETP.GT.AND P5, PT, R47, R24, PT ;  /* 0x000000182f00720c */ /* 0x000fe20003fa4270 */
[----:B------:R-:W-:Y:S01]  /*5850*/  MUFU.TANH R97, R14 ;  /* 0x0000000e00617308 */ /* 0x000fe20000002400 */
[----:B------:R-:W-:-:S02]  /*5860*/  ISETP.GE.AND P2, PT, R24, R178, PT ;  /* 0x000000b21800720c */ /* 0x000fc40003f46270 */
[----:B------:R-:W-:Y:S02]  /*5870*/  ISETP.GE.AND P4, PT, R24, R176, PT ;  /* 0x000000b01800720c */ /* 0x000fe40003f86270 */
[----:B------:R-:W-:Y:S02]  /*5880*/  ISETP.GT.AND P3, PT, R45, R24, PT ;  /* 0x000000182d00720c */ /* 0x000fe40003f64270 */
[----:B------:R-:W-:Y:S01]  /*5890*/  FSEL R221, R78, -INF , !P1 ;  /* 0xff8000004edd7808 */ /* 0x000fe20004800000 */
[----:B---3--:R-:W2:Y:S01]  /*58a0*/  LDSM.16.M88.4 R24, [R23+0x4400] ;  /* 0x004400001718783b */ /* 0x008ea20000000200 */
[----:B------:R-:W-:Y:S01]  /*58b0*/  FSEL R82, R82, -INF , !P5 ;  /* 0xff80000052527808 */ /* 0x000fe20006800000 */
[----:B------:R3:W4:Y:S01]  /*58c0*/  MUFU.TANH R78, R13 ;  /* 0x0000000d004e7308 */ /* 0x0007220000002400 */
[----:B------:R-:W-:Y:S01]  /*58d0*/  FSEL R221, R221, -INF , !P0 ;  /* 0xff800000dddd7808 */ /* 0x000fe20004000000 */
[----:B-1----:R-:W-:Y:S01]  /*58e0*/  HMMA.16816.F32 R16, R4, R28, R16 ;  /* 0x0000001c0410723c */ /* 0x002fe20000001810 */
[----:B------:R-:W-:Y:S01]  /*58f0*/  FSEL R162, R82, -INF , !P2 ;  /* 0xff80000052a27808 */ /* 0x000fe20005000000 */
[----:B------:R-:W-:Y:S01]  /*5900*/  FMUL.FTZ R82, R15, R32 ;  /* 0x000000200f527220 */ /* 0x000fe20000410000 */
[----:B------:R-:W-:Y:S01]  /*5910*/  ISETP.GT.AND P1, PT, R47, R12, PT ;  /* 0x0000000c2f00720c */ /* 0x000fe20003f24270 */
[C---:B------:R-:W-:Y:S01]  /*5920*/  VIADD R29, R67.reuse, 0xa0 ;  /* 0x000000a0431d7836 */ /* 0x040fe20000000000 */
[C---:B------:R-:W-:Y:S01]  /*5930*/  ISETP.GE.AND P5, PT, R12.reuse, R178, PT ;  /* 0x000000b20c00720c */ /* 0x040fe20003fa6270 */
[----:B------:R-:W-:Y:S01]  /*5940*/  VIADD R28, R67, 0xa1 ;  /* 0x000000a1431c7836 */ /* 0x000fe20000000000 */
[----:B------:R-:W-:Y:S01]  /*5950*/  ISETP.GE.AND P0, PT, R12, R176, PT ;  /* 0x000000b00c00720c */ /* 0x000fe20003f06270 */
[----:B------:R-:W1:Y:S01]  /*5960*/  MUFU.TANH R82, R82 ;  /* 0x0000005200527308 */ /* 0x000e620000002400 */
[----:B------:R-:W-:-:S02]  /*5970*/  ISETP.GT.AND P2, PT, R45, R12, PT ;  /* 0x0000000c2d00720c */ /* 0x000fc40003f44270 */
[----:B------:R-:W-:Y:S02]  /*5980*/  FSEL R104, R104, -INF , !P3 ;  /* 0xff80000068687808 */ /* 0x000fe40005800000 */
[----:B------:R-:W-:Y:S01]  /*5990*/  FSEL R94, R94, -INF , !P1 ;  /* 0xff8000005e5e7808 */ /* 0x000fe20004800000 */
[----:B---3--:R-:W-:Y:S01]  /*59a0*/  HMMA.16816.F32 R12, R8, R54, RZ ;  /* 0x00000036080c723c */ /* 0x008fe200000018ff */
[----:B------:R-:W3:Y:S01]  /*59b0*/  LDSM.16.M88.4 R52, [R22+0x4400] ;  /* 0x004400001634783b */ /* 0x000ee20000000200 */
[----:B------:R-:W-:Y:S02]  /*59c0*/  ISETP.GT.AND P3, PT, R47, R29, PT ;  /* 0x0000001d2f00720c */ /* 0x000fe40003f64270 */
[----:B------:R-:W-:Y:S01]  /*59d0*/  FSEL R223, R104, -INF , !P4 ;  /* 0xff80000068df7808 */ /* 0x000fe20006000000 */
[-C--:B------:R-:W-:Y:S01]  /*59e0*/  FMUL.FTZ R16, R16, R32.reuse ;  /* 0x0000002010107220 */ /* 0x080fe20000410000 */
[----:B------:R-:W-:Y:S01]  /*59f0*/  FSEL R159, R94, -INF , !P5 ;  /* 0xff8000005e9f7808 */ /* 0x000fe20006800000 */
[----:B------:R-:W-:Y:S01]  /*5a00*/  FMUL.FTZ R17, R17, R32 ;  /* 0x0000002011117220 */ /* 0x000fe20000410000 */
[----:B------:R-:W-:-:S02]  /*5a10*/  ISETP.GE.AND P4, PT, R29, R178, PT ;  /* 0x000000b21d00720c */ /* 0x000fc40003f86270 */
[----:B------:R-:W-:Y:S01]  /*5a20*/  ISETP.GE.AND P1, PT, R29, R176, PT ;  /* 0x000000b01d00720c */ /* 0x000fe20003f26270 */
[----:B------:R-:W-:Y:S01]  /*5a30*/  MUFU.TANH R94, R17 ;  /* 0x00000011005e7308 */ /* 0x000fe20000002400 */
[----:B------:R-:W-:Y:S01]  /*5a40*/  ISETP.GT.AND P5, PT, R45, R29, PT ;  /* 0x0000001d2d00720c */ /* 0x000fe20003fa4270 */
[----:B------:R-:W-:Y:S01]  /*5a50*/  VIADD R29, R67, 0xa8 ;  /* 0x000000a8431d7836 */ /* 0x000fe20000000000 */
[----:B------:R-:W-:Y:S02]  /*5a60*/  FSEL R102, R102, -INF , !P3 ;  /* 0xff80000066667808 */ /* 0x000fe40005800000 */
[----:B------:R-:W-:Y:S02]  /*5a70*/  FSEL R222, R89, -INF , !P2 ;  /* 0xff80000059de7808 */ /* 0x000fe40005000000 */
[----:B------:R-:W-:Y:S01]  /*5a80*/  FSEL R155, R102, -INF , !P4 ;  /* 0xff800000669b7808 */ /* 0x000fe20006000000 */
[----:B------:R2:W1:Y:S01]  /*5a90*/  MUFU.TANH R89, R16 ;  /* 0x0000001000597308 */ /* 0x0004620000002400 */
[----:B------:R-:W-:Y:S01]  /*5aa0*/  HMMA.16816.F32 R12, R4, R30, R12 ;  /* 0x0000001e040c723c */ /* 0x000fe2000000180c */
[-C--:B------:R-:W-:Y:S01]  /*5ab0*/  FMUL.FTZ R31, R18, R32.reuse ;  /* 0x00000020121f7220 */ /* 0x080fe20000410000 */
[----:B------:R-:W-:Y:S01]  /*5ac0*/  FMUL.FTZ R30, R19, R32 ;  /* 0x00000020131e7220 */ /* 0x000fe20000410000 */
[----:B------:R-:W-:-:S02]  /*5ad0*/  FSEL R226, R100, -INF , !P5 ;  /* 0xff80000064e27808 */ /* 0x000fc40006800000 */
[-C--:B------:R-:W-:Y:S02]  /*5ae0*/  ISETP.GT.AND P2, PT, R47, R28.reuse, PT ;  /* 0x0000001c2f00720c */ /* 0x080fe40003f44270 */
[----:B------:R-:W-:Y:S01]  /*5af0*/  ISETP.GT.AND P4, PT, R45, R28, PT ;  /* 0x0000001c2d00720c */ /* 0x000fe20003f84270 */
[----:B------:R-:W1:Y:S01]  /*5b00*/  MUFU.TANH R100, R31 ;  /* 0x0000001f00647308 */ /* 0x000e620000002400 */
[-C--:B------:R-:W-:Y:S02]  /*5b10*/  ISETP.GT.AND P5, PT, R47, R29.reuse, PT ;  /* 0x0000001d2f00720c */ /* 0x080fe40003fa4270 */
[----:B------:R-:W-:Y:S02]  /*5b20*/  FSEL R222, R222, -INF , !P0 ;  /* 0xff800000dede7808 */ /* 0x000fe40004000000 */
[C---:B------:R-:W-:Y:S02]  /*5b30*/  ISETP.GE.AND P0, PT, R28.reuse, R178, PT ;  /* 0x000000b21c00720c */ /* 0x040fe40003f06270 */
[----:B------:R-:W-:Y:S01]  /*5b40*/  ISETP.GE.AND P3, PT, R28, R176, PT ;  /* 0x000000b01c00720c */ /* 0x000fe20003f66270 */
[C---:B--2---:R-:W-:Y:S01]  /*5b50*/  HMMA.16816.F32 R16, R8.reuse, R24, RZ ;  /* 0x000000180810723c */ /* 0x044fe200000018ff */
[----:B------:R-:W-:Y:S01]  /*5b60*/  FSEL R226, R226, -INF , !P1 ;  /* 0xff800000e2e27808 */ /* 0x000fe20004800000 */
[----:B------:R-:W-:Y:S01]  /*5b70*/  VIADD R28, R67, 0xa9 ;  /* 0x000000a9431c7836 */ /* 0x000fe20000000000 */
[----:B------:R-:W-:Y:S01]  /*5b80*/  FSEL R79, R79, -INF , !P2 ;  /* 0xff8000004f4f7808 */ /* 0x000fe20005000000 */
[----:B------:R-:W-:Y:S01]  /*5b90*/  FMUL.FTZ R13, R13, R32 ;  /* 0x000000200d0d7220 */ /* 0x000fe20000410000 */
[----:B------:R-:W-:Y:S01]  /*5ba0*/  ISETP.GE.AND P1, PT, R29, R178, PT ;  /* 0x000000b21d00720c */ /* 0x000fe20003f26270 */
[-C--:B------:R-:W-:Y:S01]  /*5bb0*/  FMUL.FTZ R14, R14, R32.reuse ;  /* 0x000000200e0e7220 */ /* 0x080fe20000410000 */
[----:B------:R-:W-:Y:S01]  /*5bc0*/  FSEL R225, R87, -INF , !P4 ;  /* 0xff80000057e17808 */ /* 0x000fe20006000000 */
[-C--:B------:R-:W-:Y:S01]  /*5bd0*/  FMUL.FTZ R15, R15, R32.reuse ;  /* 0x000000200f0f7220 */ /* 0x080fe20000410000 */
[----:B----4-:R-:W-:Y:S01]  /*5be0*/  FSEL R93, R93, -INF , !P5 ;  /* 0xff8000005d5d7808 */ /* 0x010fe20006800000 */
[----:B------:R2:W-:Y:S01]  /*5bf0*/  MUFU.TANH R87, R30 ;  /* 0x0000001e00577308 */ /* 0x0005e20000002400 */
[----:B------:R-:W-:Y:S01]  /*5c00*/  FSEL R154, R79, -INF , !P0 ;  /* 0xff8000004f9a7808 */ /* 0x000fe20004000000 */
[----:B------:R-:W-:Y:S01]  /*5c10*/  FMUL.FTZ R79, R12, R32 ;  /* 0x000000200c4f7220 */ /* 0x000fe20000410000 */
[----:B------:R-:W-:Y:S01]  /*5c20*/  FSEL R225, R225, -INF , !P3 ;  /* 0xff800000e1e17808 */ /* 0x000fe20005800000 */
[----:B------:R-:W-:Y:S01]  /*5c30*/  VIADD R12, R67, 0xb0 ;  /* 0x000000b0430c7836 */ /* 0x000fe20000000000 */
[----:B------:R-:W-:Y:S01]  /*5c40*/  FSEL R142, R93, -INF , !P1 ;  /* 0xff8000005d8e7808 */ /* 0x000fe20004800000 */
[----:B------:R-:W-:Y:S01]  /*5c50*/  HMMA.16816.F32 R24, R8, R26, RZ ;  /* 0x0000001a0818723c */ /* 0x000fe200000018ff */
[----:B------:R-:W-:Y:S01]  /*5c60*/  ISETP.GE.AND P2, PT, R29, R176, PT ;  /* 0x000000b01d00720c */ /* 0x000fe20003f46270 */
[----:B------:R-:W4:Y:S01]  /*5c70*/  MUFU.TANH R79, R79 ;  /* 0x0000004f004f7308 */ /* 0x000f220000002400 */
[----:B------:R-:W-:-:S02]  /*5c80*/  ISETP.GT.AND P0, PT, R45, R29, PT ;  /* 0x0000001d2d00720c */ /* 0x000fc40003f04270 */
[----:B------:R-:W-:Y:S02]  /*5c90*/  ISETP.GT.AND P4, PT, R47, R28, PT ;  /* 0x0000001c2f00720c */ /* 0x000fe40003f84270 */
[C---:B------:R-:W-:Y:S01]  /*5ca0*/  ISETP.GE.AND P3, PT, R28.reuse, R178, PT ;  /* 0x000000b21c00720c */ /* 0x040fe20003f66270 */
[----:B---3--:R-:W-:Y:S01]  /*5cb0*/  HMMA.16816.F32 R16, R4, R52, R16 ;  /* 0x000000340410723c */ /* 0x008fe20000001810 */
[----:B------:R-:W-:Y:S01]  /*5cc0*/  ISETP.GE.AND P5, PT, R28, R176, PT ;  /* 0x000000b01c00720c */ /* 0x000fe20003fa6270 */
[----:B------:R-:W-:Y:S01]  /*5cd0*/  MUFU.TANH R53, R13 ;  /* 0x0000000d00357308 */ /* 0x000fe20000002400 */
[----:B------:R-:W-:Y:S02]  /*5ce0*/  ISETP.GT.AND P1, PT, R45, R28, PT ;  /* 0x0000001c2d00720c */ /* 0x000fe40003f24270 */
[----:B--2---:R-:W2:Y:S01]  /*5cf0*/  LDSM.16.M88.4 R28, [R23+0x4800] ;  /* 0x00480000171c783b */ /* 0x004ea20000000200 */
[----:B------:R-:W-:Y:S02]  /*5d00*/  FSEL R99, R99, -INF , !P0 ;  /* 0xff80000063637808 */ /* 0x000fe40004000000 */
[----:B------:R-:W-:-:S02]  /*5d10*/  FSEL R96, R96, -INF , !P4 ;  /* 0xff80000060607808 */ /* 0x000fc40006000000 */
[----:B------:R-:W-:Y:S01]  /*5d20*/  FSEL R227, R99, -INF , !P2 ;  /* 0xff80000063e37808 */ /* 0x000fe20005000000 */
[----:B------:R-:W-:Y:S01]  /*5d30*/  MUFU.TANH R52, R15 ;  /* 0x0000000f00347308 */ /* 0x000fe20000002400 */
[----:B------:R-:W-:Y:S01]  /*5d40*/  FSEL R134, R96, -INF , !P3 ;  /* 0xff80000060867808 */ /* 0x000fe20005800000 */
[----:B------:R-:W-:Y:S01]  /*5d50*/  VIADD R99, R67, 0xb8 ;  /* 0x000000b843637836 */ /* 0x000fe20000000000 */
[----:B------:R-:W-:Y:S01]  /*5d60*/  ISETP.GT.AND P0, PT, R47, R12, PT ;  /* 0x0000000c2f00720c */ /* 0x000fe20003f04270 */
[----:B------:R-:W-:Y:S01]  /*5d70*/  HMMA.16816.F32 R24, R4, R54, R24 ;  /* 0x000000360418723c */ /* 0x000fe20000001818 */
[C---:B------:R-:W-:Y:S02]  /*5d80*/  ISETP.GE.AND P4, PT, R12.reuse, R178, PT ;  /* 0x000000b20c00720c */ /* 0x040fe40003f86270 */
[----:B------:R-:W-:Y:S01]  /*5d90*/  ISETP.GE.AND P2, PT, R12, R176, PT ;  /* 0x000000b00c00720c */ /* 0x000fe20003f46270 */
[----:B------:R3:W4:Y:S01]  /*5da0*/  MUFU.TANH R96, R14 ;  /* 0x0000000e00607308 */ /* 0x0007220000002400 */
[----:B------:R-:W-:Y:S01]  /*5db0*/  ISETP.GT.AND P3, PT, R45, R12, PT ;  /* 0x0000000c2d00720c */ /* 0x000fe20003f64270 */
[----:B------:R-:W-:Y:S01]  /*5dc0*/  VIADD R12, R67, 0xb1 ;  /* 0x000000b1430c7836 */ /* 0x000fe20000000000 */
[----:B------:R-:W-:Y:S01]  /*5dd0*/  FSEL R98, R98, -INF , !P1 ;  /* 0xff80000062627808 */ /* 0x000fe20004800000 */
[-C--:B------:R-:W-:Y:S01]  /*5de0*/  FMUL.FTZ R16, R16, R32.reuse ;  /* 0x0000002010107220 */ /* 0x080fe20000410000 */
[----:B------:R-:W-:Y:S01]  /*5df0*/  FSEL R95, R95, -INF , !P0 ;  /* 0xff8000005f5f7808 */ /* 0x000fe20004000000 */
[-C--:B------:R-:W-:Y:S01]  /*5e00*/  FMUL.FTZ R17, R17, R32.reuse ;  /* 0x0000002011117220 */ /* 0x080fe20000410000 */
[----:B------:R-:W-:Y:S01]  /*5e10*/  FSEL R229, R98, -INF , !P5 ;  /* 0xff80000062e57808 */ /* 0x000fe20006800000 */
[----:B------:R1:W4:Y:S01]  /*5e20*/  MUFU.TANH R93, R16 ;  /* 0x00000010005d7308 */ /* 0x0003220000002400 */
[----:B------:R-:W-:Y:S01]  /*5e30*/  FSEL R103, R103, -INF , !P3 ;  /* 0xff80000067677808 */ /* 0x000fe20005800000 */
[----:B------:R-:W-:Y:S01]  /*5e40*/  FMUL.FTZ R18, R18, R32 ;  /* 0x0000002012127220 */ /* 0x000fe20000410000 */
[----:B------:R-:W-:-:S02]  /*5e50*/  ISETP.GT.AND P1, PT, R47, R12, PT ;  /* 0x0000000c2f00720c */ /* 0x000fc40003f24270 */
[C---:B------:R-:W-:Y:S02]  /*5e60*/  ISETP.GE.AND P5, PT, R12.reuse, R178, PT ;  /* 0x000000b20c00720c */ /* 0x040fe40003fa6270 */
[----:B------:R-:W-:Y:S01]  /*5e70*/  ISETP.GE.AND P0, PT, R12, R176, PT ;  /* 0x000000b00c00720c */ /* 0x000fe20003f06270 */
[----:B------:R-:W-:Y:S01]  /*5e80*/  MUFU.TANH R54, R17 ;  /* 0x0000001100367308 */ /* 0x000fe20000002400 */
[----:B------:R-:W-:Y:S01]  /*5e90*/  ISETP.GT.AND P3, PT, R45, R12, PT ;  /* 0x0000000c2d00720c */ /* 0x000fe20003f64270 */
[-C--:B------:R-:W-:Y:S01]  /*5ea0*/  FMUL.FTZ R24, R24, R32.reuse ;  /* 0x0000002018187220 */ /* 0x080fe20000410000 */
[----:B---3--:R-:W3:Y:S01]  /*5eb0*/  LDSM.16.M88.4 R12, [R22+0x4800] ;  /* 0x00480000160c783b */ /* 0x008ee20000000200 */
[----:B------:R-:W-:Y:S01]  /*5ec0*/  FSEL R123, R95, -INF , !P4 ;  /* 0xff8000005f7b7808 */ /* 0x000fe20006000000 */
[----:B------:R-:W-:Y:S01]  /*5ed0*/  VIADD R95, R67, 0xc0 ;  /* 0x000000c0435f7836 */ /* 0x000fe20000000000 */
[----:B------:R-:W-:Y:S01]  /*5ee0*/  ISETP.GT.AND P4, PT, R47, R99, PT ;  /* 0x000000632f00720c */ /* 0x000fe20003f84270 */
[-C--:B------:R-:W-:Y:S01]  /*5ef0*/  FMUL.FTZ R26, R26, R32.reuse ;  /* 0x000000201a1a7220 */ /* 0x080fe20000410000 */
[----:B------:R-:W-:Y:S01]  /*5f00*/  FSEL R228, R103, -INF , !P2 ;  /* 0xff80000067e47808 */ /* 0x000fe20005000000 */
[----:B-1----:R-:W-:Y:S01]  /*5f10*/  VIADD R16, R67, 0xb9 ;  /* 0x000000b943107836 */ /* 0x002fe20000000000 */
[----:B------:R-:W-:Y:S01]  /*5f20*/  FSEL R51, R51, -INF , !P3 ;  /* 0xff80000033337808 */ /* 0x000fe20005800000 */
[----:B------:R-:W-:Y:S01]  /*5f30*/  FMUL.FTZ R25, R25, R32 ;  /* 0x0000002019197220 */ /* 0x000fe20000410000 */
[----:B------:R-:W-:Y:S01]  /*5f40*/  ISETP.GE.AND P2, PT, R99, R178, PT ;  /* 0x000000b26300720c */ /* 0x000fe20003f46270 */
[----:B------:R-:W-:Y:S01]  /*5f50*/  FMUL.FTZ R27, R27, R32 ;  /* 0x000000201b1b7220 */ /* 0x000fe20000410000 */
[----:B------:R-:W-:Y:S01]  /*5f60*/  FSEL R76, R76, -INF , !P4 ;  /* 0xff8000004c4c7808 */ /* 0x000fe20006000000 */
[----:B------:R-:W-:Y:S01]  /*5f70*/  MUFU.TANH R26, R26 ;  /* 0x0000001a001a7308 */ /* 0x000fe20000002400 */
[----:B------:R-:W-:Y:S01]  /*5f80*/  FSEL R55, R51, -INF , !P0 ;  /* 0xff80000033377808 */ /* 0x000fe20004000000 */
[----:B------:R-:W-:-:S04]  /*5f90*/  DEPBAR.LE SB0, 0x0 ;  /* 0x000080000000791a */ /* 0x000fc80000000000 */
[----:B------:R-:W-:Y:S01]  /*5fa0*/  FSEL R113, R76, -INF , !P2 ;  /* 0xff8000004c717808 */ /* 0x000fe20005000000 */
[----:B------:R-:W-:Y:S01]  /*5fb0*/  FMUL.FTZ R76, R19, R32 ;  /* 0x00000020134c7220 */ /* 0x000fe20000410000 */
[----:B------:R-:W-:Y:S01]  /*5fc0*/  ISETP.GT.AND P3, PT, R47, R16, PT ;  /* 0x000000102f00720c */ /* 0x000fe20003f64270 */
[----:B------:R2:W1:Y:S01]  /*5fd0*/  MUFU.TANH R51, R18 ;  /* 0x0000001200337308 */ /* 0x0004620000002400 */
[C---:B------:R-:W-:Y:S02]  /*5fe0*/  ISETP.GE.AND P4, PT, R16.reuse, R178, PT ;  /* 0x000000b21000720c */ /* 0x040fe40003f86270 */
[----:B------:R-:W-:Y:S02]  /*5ff0*/  ISETP.GE.AND P0, PT, R16, R176, PT ;  /* 0x000000b01000720c */ /* 0x000fe40003f06270 */
[----:B------:R-:W-:Y:S02]  /*6000*/  ISETP.GT.AND P2, PT, R45, R16, PT ;  /* 0x000000102d00720c */ /* 0x000fe40003f44270 */
[----:B------:R-:W-:Y:S01]  /*6010*/  FSEL R92, R92, -INF , !P1 ;  /* 0xff8000005c5c7808 */ /* 0x000fe20004800000 */
[----:B------:R-:W1:Y:S01]  /*6020*/  MUFU.TANH R76, R76 ;  /* 0x0000004c004c7308 */ /* 0x000e620000002400 */
[----:B------:R-:W-:-:S02]  /*6030*/  FSEL R78, R78, -INF , !P3 ;  /* 0xff8000004e4e7808 */ /* 0x000fc40005800000 */
[----:B------:R-:W-:Y:S01]  /*6040*/  FSEL R118, R92, -INF , !P5 ;  /* 0xff8000005c767808 */ /* 0x000fe20006800000 */
[----:B------:R-:W-:Y:S01]  /*6050*/  VIADD R92, R67, 0xc1 ;  /* 0x000000c1435c7836 */ /* 0x000fe20000000000 */
[----:B------:R-:W-:Y:S02]  /*6060*/  ISETP.GT.AND P5, PT, R45, R99, PT ;  /* 0x000000632d00720c */ /* 0x000fe40003fa4270 */
[----:B------:R-:W-:Y:S01]  /*6070*/  ISETP.GE.AND P1, PT, R99, R176, PT ;  /* 0x000000b06300720c */ /* 0x000fe20003f26270 */
[----:B------:R-:W-:Y:S01]  /*6080*/  MUFU.TANH R25, R25 ;  /* 0x0000001900197308 */ /* 0x000fe20000002400 */
[----:B--2---:R-:W-:Y:S01]  /*6090*/  HMMA.16816.F32 R16, R8, R28, RZ ;  /* 0x0000001c0810723c */ /* 0x004fe200000018ff */
[----:B------:R-:W-:Y:S01]  /*60a0*/  FSEL R97, R97, -INF , !P5 ;  /* 0xff80000061617808 */ /* 0x000fe20006800000 */
[----:B------:R-:W-:Y:S01]  /*60b0*/  VIADD R28, R67, 0xc8 ;  /* 0x000000c8431c7836 */ /* 0x000fe20000000000 */
[----:B------:R-:W-:Y:S02]  /*60c0*/  ISETP.GT.AND P5, PT, R47, R95, PT ;  /* 0x0000005f2f00720c */ /* 0x000fe40003fa4270 */
[----:B------:R-:W-:-:S02]  /*60d0*/  FSEL R110, R78, -INF , !P4 ;  /* 0xff8000004e6e7808 */ /* 0x000fc40006000000 */
[----:B------:R-:W-:Y:S01]  /*60e0*/  FSEL R82, R82, -INF , !P2 ;  /* 0xff80000052527808 */ /* 0x000fe20005000000 */
[----:B------:R2:W1:Y:S01]  /*60f0*/  MUFU.TANH R78, R24 ;  /* 0x00000018004e7308 */ /* 0x0004620000002400 */
[----:B------:R-:W-:Y:S02]  /*6100*/  ISETP.GT.AND P4, PT, R45, R95, PT ;  /* 0x0000005f2d00720c */ /* 0x000fe40003f84270 */
[----:B------:R-:W-:Y:S02]  /*6110*/  ISETP.GT.AND P2, PT, R47, R92, PT ;  /* 0x0000005c2f00720c */ /* 0x000fe40003f44270 */
[----:B------:R-:W-:Y:S02]  /*6120*/  FSEL R230, R97, -INF , !P1 ;  /* 0xff80000061e67808 */ /* 0x000fe40004800000 */
[----:B------:R-:W-:Y:S01]  /*6130*/  FSEL R89, R89, -INF , !P5 ;  /* 0xff80000059597808 */ /* 0x000fe20006800000 */
[----:B------:R-:W1:Y:S01]  /*6140*/  MUFU.TANH R27, R27 ;  /* 0x0000001b001b7308 */ /* 0x000e620000002400 */
[----:B------:R-:W-:Y:S01]  /*6150*/  ISETP.GE.AND P1, PT, R95, R176, PT ;  /* 0x000000b05f00720c */ /* 0x000fe20003f26270 */
[----:B------:R-:W-:Y:S01]  /*6160*/  BAR.SYNC.DEFER_BLOCKING 0x0 ;  /* 0x0000000000007b1d */ /* 0x000fe20000010000 */
[----:B------:R-:W-:Y:S01]  /*6170*/  ISETP.GE.AND P5, PT, R92, R178, PT ;  /* 0x000000b25c00720c */ /* 0x000fe20003fa6270 */
[----:B---3--:R-:W-:Y:S01]  /*6180*/  HMMA.16816.F32 R16, R4, R12, R16 ;  /* 0x0000000c0410723c */ /* 0x008fe20000001810 */
        /* <DEDUP_REMOVED lines=8> */
[C---:B------:R-:W-:Y:S01]  /*6210*/  HMMA.16816.F32 R28, R8.reuse, R30, RZ ;  /* 0x0000001e081c723c */ /* 0x040fe200000018ff */
[----:B------:R-:W-:Y:S01]  /*6220*/  ISETP.GE.AND P3, PT, R95, R178, PT ;  /* 0x000000b25f00720c */ /* 0x000fe20003f66270 */
[----:B------:R-:W-:Y:S01]  /*6230*/  FMUL.FTZ R16, R16, R32 ;  /* 0x0000002010107220 */ /* 0x000fe20000410000 */
[----:B--2---:R-:W-:Y:S01]  /*6240*/  FSEL R24, R82, -INF , !P0 ;  /* 0xff80000052187808 */ /* 0x004fe20004000000 */
[----:B------:R-:W-:Y:S01]  /*6250*/  VIADD R82, R67, 0xd0 ;  /* 0x000000d043527836 */ /* 0x000fe20000000000 */
[----:B------:R-:W-:Y:S01]  /*6260*/  FSEL R107, R89, -INF , !P3 ;  /* 0xff800000596b7808 */ /* 0x000fe20005800000 */
[----:B------:R-:W-:Y:S01]  /*6270*/  VIADD R89, R67, 0xc9 ;  /* 0x000000c943597836 */ /* 0x000fe20000000000 */
[----:B------:R-:W-:Y:S01]  /*6280*/  ISETP.GT.AND P3, PT, R45, R92, PT ;  /* 0x0000005c2d00720c */ /* 0x000fe20003f64270 */
[----:B------:R-:W-:Y:S01]  /*6290*/  HMMA.16816.F32 R8, R8, R48, RZ ;  /* 0x000000300808723c */ /* 0x000fe200000018ff */
[----:B----4-:R-:W-:Y:S01]  /*62a0*/  FSEL R79, R79, -INF , !P4 ;  /* 0xff8000004f4f7808 */ /* 0x010fe20006000000 */
[----:B------:R-:W2:Y:S01]  /*62b0*/  MUFU.TANH R16, R16 ;  /* 0x0000001000107308 */ /* 0x000ea20000002400 */
[----:B------:R-:W-:-:S02]  /*62c0*/  FSEL R13, R87, -INF , !P3 ;  /* 0xff800000570d7808 */ /* 0x000fc40005800000 */
[-C--:B------:R-:W-:Y:S02]  /*62d0*/  ISETP.GT.AND P3, PT, R47, R89.reuse, PT ;  /* 0x000000592f00720c */ /* 0x080fe40003f64270 */
[----:B------:R-:W-:Y:S02]  /*62e0*/  ISETP.GE.AND P0, PT, R92, R176, PT ;  /* 0x000000b05c00720c */ /* 0x000fe40003f06270 */
[----:B------:R-:W-:Y:S02]  /*62f0*/  ISETP.GE.AND P4, PT, R89, R178, PT ;  /* 0x000000b25900720c */ /* 0x000fe40003f86270 */
[----:B------:R-:W-:Y:S01]  /*6300*/  FSEL R96, R96, -INF , !P5 ;  /* 0xff80000060607808 */ /* 0x000fe20006800000 */
[C---:B------:R-:W-:Y:S01]  /*6310*/  HMMA.16816.F32 R28, R4.reuse, R14, R28 ;  /* 0x0000000e041c723c */ /* 0x040fe2000000181c */
[----:B------:R-:W-:Y:S01]  /*6320*/  FSEL R98, R53, -INF , !P3 ;  /* 0xff80000035627808 */ /* 0x000fe20005800000 */
[----:B------:R-:W-:Y:S01]  /*6330*/  FMUL.FTZ R53, R17, R32 ;  /* 0x0000002011357220 */ /* 0x000fe20000410000 */
[----:B------:R-:W-:Y:S01]  /*6340*/  ISETP.GT.AND P5, PT, R47, R82, PT ;  /* 0x000000522f00720c */ /* 0x000fe20003fa4270 */
[----:B------:R-:W-:Y:S01]  /*6350*/  VIADD R17, R67, 0xd1 ;  /* 0x000000d143117836 */ /* 0x000fe20000000000 */
[----:B------:R-:W-:Y:S01]  /*6360*/  FSEL R102, R79, -INF , !P2 ;  /* 0xff8000004f667808 */ /* 0x000fe20005000000 */
[----:B------:R-:W-:Y:S01]  /*6370*/  FMUL.FTZ R15, R18, R32 ;  /* 0x00000020120f7220 */ /* 0x000fe20000410000 */
[----:B------:R-:W-:Y:S01]  /*6380*/  FSEL R13, R13, -INF , !P0 ;  /* 0xff8000000d0d7808 */ /* 0x000fe20004000000 */
[----:B------:R-:W-:Y:S01]  /*6390*/  VIADD R18, R67, 0xd8 ;  /* 0x000000d843127836 */ /* 0x000fe20000000000 */
[----:B------:R-:W-:Y:S01]  /*63a0*/  ISETP.GT.AND P2, PT, R45, R89, PT ;  /* 0x000000592d00720c */ /* 0x000fe20003f44270 */
[----:B------:R-:W-:Y:S01]  /*63b0*/  HMMA.16816.F32 R8, R4, R40, R8 ;  /* 0x000000280408723c */ /* 0x000fe20000001808 */
[----:B------:R-:W-:Y:S01]  /*63c0*/  ISETP.GE.AND P0, PT, R89, R176, PT ;  /* 0x000000b05900720c */ /* 0x000fe20003f06270 */
[----:B------:R-:W3:Y:S01]  /*63d0*/  MUFU.TANH R14, R53 ;  /* 0x00000035000e7308 */ /* 0x000ee20000002400 */
[----:B------:R-:W-:Y:S01]  /*63e0*/  FSEL R98, R98, -INF , !P4 ;  /* 0xff80000062627808 */ /* 0x000fe20006000000 */
[----:B------:R-:W-:Y:S01]  /*63f0*/  VIADD R6, R67, 0xe1 ;  /* 0x000000e143067836 */ /* 0x000fe20000000000 */
[----:B------:R-:W-:-:S02]  /*6400*/  ISETP.GE.AND P3, PT, R82, R178, PT ;  /* 0x000000b25200720c */ /* 0x000fc40003f66270 */
[----:B------:R-:W-:Y:S02]  /*6410*/  ISETP.GT.AND P4, PT, R45, R82, PT ;  /* 0x000000522d00720c */ /* 0x000fe40003f84270 */
[----:B------:R-:W-:Y:S01]  /*6420*/  FSEL R89, R93, -INF , !P5 ;  /* 0xff8000005d597808 */ /* 0x000fe20006800000 */
[-C--:B------:R-:W-:Y:S01]  /*6430*/  FMUL.FTZ R4, R30, R32.reuse ;  /* 0x000000201e047220 */ /* 0x080fe20000410000 */
[----:B------:R-:W-:Y:S01]  /*6440*/  FSEL R52, R52, -INF , !P2 ;  /* 0xff80000034347808 */ /* 0x000fe20005000000 */
[----:B------:R-:W4:Y:S01]  /*6450*/  MUFU.TANH R15, R15 ;  /* 0x0000000f000f7308 */ /* 0x000f220000002400 */
[-C--:B------:R-:W-:Y:S01]  /*6460*/  ISETP.GT.AND P2, PT, R47, R17.reuse, PT ;  /* 0x000000112f00720c */ /* 0x080fe20003f44270 */
[-C--:B------:R-:W-:Y:S01]  /*6470*/  FMUL.FTZ R28, R28, R32.reuse ;  /* 0x000000201c1c7220 */ /* 0x080fe20000410000 */
[----:B------:R-:W-:Y:S01]  /*6480*/  FSEL R89, R89, -INF , !P3 ;  /* 0xff80000059597808 */ /* 0x000fe20005800000 */
[-C--:B------:R-:W-:Y:S01]  /*6490*/  FMUL.FTZ R29, R29, R32.reuse ;  /* 0x000000201d1d7220 */ /* 0x080fe20000410000 */
[----:B-1----:R-:W-:Y:S01]  /*64a0*/  FSEL R51, R51, -INF , !P4 ;  /* 0xff80000033337808 */ /* 0x002fe20006000000 */
[----:B------:R-:W-:Y:S01]  /*64b0*/  FMUL.FTZ R5, R31, R32 ;  /* 0x000000201f057220 */ /* 0x000fe20000410000 */
[----:B------:R-:W-:Y:S01]  /*64c0*/  ISETP.GT.AND P3, PT, R45, R17, PT ;  /* 0x000000112d00720c */ /* 0x000fe20003f64270 */
[----:B------:R-:W-:Y:S01]  /*64d0*/  MUFU.TANH R4, R4 ;  /* 0x0000000400047308 */ /* 0x000fe20000002400 */
[----:B------:R-:W-:Y:S01]  /*64e0*/  ISETP.GT.AND P4, PT, R47, R18, PT ;  /* 0x000000122f00720c */ /* 0x000fe20003f84270 */
[-C--:B------:R-:W-:Y:S01]  /*64f0*/  FMUL.FTZ R8, R8, R32.reuse ;  /* 0x0000002008087220 */ /* 0x080fe20000410000 */
[----:B------:R-:W-:Y:S01]  /*6500*/  FSEL R213, R52, -INF , !P0 ;  /* 0xff80000034d57808 */ /* 0x000fe20004000000 */
[----:B------:R-:W-:Y:S01]  /*6510*/  FMUL.FTZ R10, R10, R32 ;  /* 0x000000200a0a7220 */ /* 0x000fe20000410000 */
[----:B------:R-:W-:Y:S01]  /*6520*/  ISETP.GE.AND P5, PT, R17, R178, PT ;  /* 0x000000b21100720c */ /* 0x000fe20003fa6270 */
[----:B------:R-:W-:Y:S01]  /*6530*/  FMUL.FTZ R7, R9, R32 ;  /* 0x0000002009077220 */ /* 0x000fe20000410000 */
[----:B------:R-:W-:Y:S01]  /*6540*/  ISETP.GE.AND P0, PT, R17, R176, PT ;  /* 0x000000b01100720c */ /* 0x000fe20003f06270 */
[----:B------:R-:W-:Y:S01]  /*6550*/  FMUL.FTZ R17, R19, R32 ;  /* 0x0000002013117220 */ /* 0x000fe20000410000 */
[----:B------:R-:W-:Y:S01]  /*6560*/  FSEL R54, R54, -INF , !P2 ;  /* 0xff80000036367808 */ /* 0x000fe20005000000 */
[C---:B------:R-:W-:Y:S01]  /*6570*/  VIADD R19, R67.reuse, 0xd9 ;  /* 0x000000d943137836 */ /* 0x040fe20000000000 */
[----:B------:R-:W-:Y:S01]  /*6580*/  ISETP.GE.AND P2, PT, R18, R178, PT ;  /* 0x000000b21200720c */ /* 0x000fe20003f46270 */
[----:B------:R-:W-:Y:S01]  /*6590*/  MUFU.TANH R29, R29 ;  /* 0x0000001d001d7308 */ /* 0x000fe20000002400 */
[----:B------:R-:W-:Y:S01]  /*65a0*/  FSEL R76, R76, -INF , !P3 ;  /* 0xff8000004c4c7808 */ /* 0x000fe20005800000 */
[----:B------:R-:W-:Y:S01]  /*65b0*/  VIADD R9, R67, 0xe9 ;  /* 0x000000e943097836 */ /* 0x000fe20000000000 */
[----:B------:R-:W-:Y:S01]  /*65c0*/  FSEL R78, R78, -INF , !P4 ;  /* 0xff8000004e4e7808 */ /* 0x000fe20006000000 */
[----:B------:R-:W-:Y:S01]  /*65d0*/  FMUL.FTZ R11, R11, R32 ;  /* 0x000000200b0b7220 */ /* 0x000fe20000410000 */
[----:B------:R-:W-:Y:S01]  /*65e0*/  FSEL R224, R96, -INF , !P1 ;  /* 0xff80000060e07808 */ /* 0x000fe20004800000 */
[----:B------:R-:W-:Y:S01]  /*65f0*/  IMAD.MOV.U32 R32, RZ, RZ, R66 ;  /* 0x000000ffff207224 */ /* 0x000fe200078e0042 */
[----:B------:R-:W-:Y:S01]  /*6600*/  ISETP.GE.AND P1, PT, R82, R176, PT ;  /* 0x000000b05200720c */ /* 0x000fe20003f26270 */
[----:B------:R-:W1:Y:S01]  /*6610*/  MUFU.TANH R17, R17 ;  /* 0x0000001100117308 */ /* 0x000e620000002400 */
[----:B------:R-:W-:-:S02]  /*6620*/  FSEL R167, R76, -INF , !P0 ;  /* 0xff8000004ca77808 */ /* 0x000fc40004000000 */
[----:B------:R-:W-:Y:S02]  /*6630*/  FSEL R82, R78, -INF , !P2 ;  /* 0xff8000004e527808 */ /* 0x000fe40005000000 */
[----:B------:R-:W-:Y:S02]  /*6640*/  FSEL R87, R54, -INF , !P5 ;  /* 0xff80000036577808 */ /* 0x000fe40006800000 */
[-C--:B------:R-:W-:Y:S01]  /*6650*/  ISETP.GT.AND P3, PT, R47, R19.reuse, PT ;  /* 0x000000132f00720c */ /* 0x080fe20003f64270 */
[----:B------:R-:W-:Y:S01]  /*6660*/  MUFU.TANH R5, R5 ;  /* 0x0000000500057308 */ /* 0x000fe20000002400 */
[C---:B------:R-:W-:Y:S02]  /*6670*/  ISETP.GE.AND P4, PT, R19.reuse, R178, PT ;  /* 0x000000b21300720c */ /* 0x040fe40003f86270 */
[----:B------:R-:W-:Y:S02]  /*6680*/  ISETP.GE.AND P0, PT, R19, R176, PT ;  /* 0x000000b01300720c */ /* 0x000fe40003f06270 */
[----:B------:R-:W-:Y:S01]  /*6690*/  ISETP.GT.AND P2, PT, R45, R19, PT ;  /* 0x000000132d00720c */ /* 0x000fe20003f44270 */
[----:B------:R-:W-:Y:S01]  /*66a0*/  VIADD R19, R67, 0xe0 ;  /* 0x000000e043137836 */ /* 0x000fe20000000000 */
[----:B------:R-:W-:Y:S01]  /*66b0*/  ISETP.GT.AND P5, PT, R45, R18, PT ;  /* 0x000000122d00720c */ /* 0x000fe20003fa4270 */
[----:B------:R-:W-:Y:S01]  /*66c0*/  MUFU.TANH R10, R10 ;  /* 0x0000000a000a7308 */ /* 0x000fe20000002400 */
[----:B------:R-:W-:-:S02]  /*66d0*/  FSEL R25, R25, -INF , !P3 ;  /* 0xff80000019197808 */ /* 0x000fc40005800000 */
[----:B------:R-:W-:Y:S02]  /*66e0*/  FSEL R26, R26, -INF , !P5 ;  /* 0xff8000001a1a7808 */ /* 0x000fe40006800000 */
[----:B------:R-:W-:Y:S02]  /*66f0*/  ISETP.GT.AND P5, PT, R47, R19, PT ;  /* 0x000000132f00720c */ /* 0x000fe40003fa4270 */
[----:B------:R-:W-:Y:S01]  /*6700*/  ISETP.GE.AND P3, PT, R19, R178, PT ;  /* 0x000000b21300720c */ /* 0x000fe20003f66270 */
[----:B------:R-:W-:Y:S01]  /*6710*/  MUFU.TANH R7, R7 ;  /* 0x0000000700077308 */ /* 0x000fe20000002400 */
[----:B------:R-:W-:Y:S02]  /*6720*/  FSEL R27, R27, -INF , !P2 ;  /* 0xff8000001b1b7808 */ /* 0x000fe40005000000 */
[----:B--2---:R-:W-:Y:S02]  /*6730*/  FSEL R16, R16, -INF , !P5 ;  /* 0xff80000010107808 */ /* 0x004fe40006800000 */
[----:B------:R-:W-:-:S02]  /*6740*/  FSEL R153, R51, -INF , !P1 ;  /* 0xff80000033997808 */ /* 0x000fc40004800000 */
[----:B------:R-:W-:Y:S02]  /*6750*/  ISETP.GE.AND P1, PT, R18, R176, PT ;  /* 0x000000b01200720c */ /* 0x000fe40003f26270 */
[----:B------:R-:W2:Y:S01]  /*6760*/  MUFU.TANH R18, R28 ;  /* 0x0000001c00127308 */ /* 0x000ea20000002400 */
[----:B------:R-:W-:Y:S02]  /*6770*/  FSEL R212, R27, -INF , !P0 ;  /* 0xff8000001bd47808 */ /* 0x000fe40004000000 */
[----:B------:R-:W-:Y:S02]  /*6780*/  FSEL R54, R16, -INF , !P3 ;  /* 0xff80000010367808 */ /* 0x000fe40005800000 */
[----:B------:R-:W-:Y:S02]  /*6790*/  ISETP.GT.AND P2, PT, R47, R6, PT ;  /* 0x000000062f00720c */ /* 0x000fe40003f44270 */
[C---:B------:R-:W-:Y:S02]  /*67a0*/  ISETP.GE.AND P5, PT, R6.reuse, R178, PT ;  /* 0x000000b20600720c */ /* 0x040fe40003fa6270 */
[----:B------:R-:W-:-:S02]  /*67b0*/  ISETP.GE.AND P0, PT, R6, R176, PT ;  /* 0x000000b00600720c */ /* 0x000fc40003f06270 */
[----:B------:R-:W-:Y:S02]  /*67c0*/  ISETP.GT.AND P3, PT, R45, R6, PT ;  /* 0x000000062d00720c */ /* 0x000fe40003f64270 */
[----:B------:R1:W2:Y:S01]  /*67d0*/  MUFU.TANH R6, R8 ;  /* 0x0000000800067308 */ /* 0x0002a20000002400 */
[----:B------:R-:W-:Y:S02]  /*67e0*/  FSEL R203, R26, -INF , !P1 ;  /* 0xff8000001acb7808 */ /* 0x000fe40004800000 */
[----:B------:R-:W-:Y:S02]  /*67f0*/  FSEL R78, R25, -INF , !P4 ;  /* 0xff800000194e7808 */ /* 0x000fe40006000000 */
[----:B------:R-:W-:Y:S02]  /*6800*/  ISETP.GE.AND P1, PT, R19, R176, PT ;  /* 0x000000b01300720c */ /* 0x000fe40003f26270 */
[----:B------:R-:W-:Y:S01]  /*6810*/  ISETP.GT.AND P4, PT, R45, R19, PT ;  /* 0x000000132d00720c */ /* 0x000fe20003f84270 */
[----:B------:R-:W-:Y:S01]  /*6820*/  VIADD R19, R67, 0xe8 ;  /* 0x000000e843137836 */ /* 0x000fe20000000000 */
[----:B---3--:R-:W-:-:S02]  /*6830*/  FSEL R14, R14, -INF , !P2 ;  /* 0xff8000000e0e7808 */ /* 0x008fc40005000000 */
[----:B----4-:R-:W-:Y:S02]  /*6840*/  FSEL R15, R15, -INF , !P4 ;  /* 0xff8000000f0f7808 */ /* 0x010fe40006000000 */
[----:B------:R-:W-:Y:S02]  /*6850*/  FSEL R53, R14, -INF , !P5 ;  /* 0xff8000000e357808 */ /* 0x000fe40006800000 */
[-C--:B------:R-:W-:Y:S01]  /*6860*/  ISETP.GT.AND P5, PT, R45, R19.reuse, PT ;  /* 0x000000132d00720c */ /* 0x080fe20003fa4270 */
[----:B-1----:R-:W-:Y:S01]  /*6870*/  VIADD R8, R67, 0xf0 ;  /* 0x000000f043087836 */ /* 0x002fe20000000000 */
[----:B------:R-:W-:Y:S02]  /*6880*/  ISETP.GT.AND P4, PT, R47, R19, PT ;  /* 0x000000132f00720c */ /* 0x000fe40003f84270 */
[----:B------:R-:W-:Y:S02]  /*6890*/  FSEL R17, R17, -INF , !P3 ;  /* 0xff80000011117808 */ /* 0x000fe40005800000 */
[----:B------:R-:W-:-:S02]  /*68a0*/  ISETP.GT.AND P3, PT, R47, R9, PT ;  /* 0x000000092f00720c */ /* 0x000fc40003f64270 */
[----:B------:R-:W-:Y:S02]  /*68b0*/  FSEL R157, R4, -INF , !P5 ;  /* 0xff800000049d7808 */ /* 0x000fe40006800000 */
[----:B------:R-:W-:Y:S01]  /*68c0*/  FSEL R163, R15, -INF , !P1 ;  /* 0xff8000000fa37808 */ /* 0x000fe20004800000 */
[----:B------:R-:W1:Y:S01]  /*68d0*/  MUFU.TANH R4, R11 ;  /* 0x0000000b00047308 */ /* 0x000e620000002400 */
[----:B------:R-:W-:Y:S02]  /*68e0*/  ISETP.GT.AND P5, PT, R47, R8, PT ;  /* 0x000000082f00720c */ /* 0x000fe40003fa4270 */
[----:B------:R-:W-:Y:S02]  /*68f0*/  ISETP.GE.AND P1, PT, R19, R178, PT ;  /* 0x000000b21300720c */ /* 0x000fe40003f26270 */
[----:B--2---:R-:W-:Y:S02]  /*6900*/  FSEL R18, R18, -INF , !P4 ;  /* 0xff80000012127808 */ /* 0x004fe40006000000 */
[----:B------:R-:W-:-:S02]  /*6910*/  FSEL R202, R17, -INF , !P0 ;  /* 0xff80000011ca7808 */ /* 0x000fc40004000000 */
[----:B------:R-:W-:Y:S02]  /*6920*/  ISETP.GE.AND P0, PT, R9, R178, PT ;  /* 0x000000b20900720c */ /* 0x000fe40003f06270 */
[----:B------:R-:W-:Y:S02]  /*6930*/  FSEL R29, R29, -INF , !P3 ;  /* 0xff8000001d1d7808 */ /* 0x000fe40005800000 */
[----:B------:R-:W-:Y:S02]  /*6940*/  FSEL R49, R6, -INF , !P5 ;  /* 0xff80000006317808 */ /* 0x000fe40006800000 */
[----:B------:R-:W-:Y:S01]  /*6950*/  FSEL R52, R18, -INF , !P1 ;  /* 0xff80000012347808 */ /* 0x000fe20004800000 */
[----:B------:R-:W2:Y:S01]  /*6960*/  MUFU.TANH R6, R38 ;  /* 0x0000002600067308 */ /* 0x000ea20000002400 */
[----:B------:R-:W-:Y:S02]  /*6970*/  ISETP.GE.AND P4, PT, R9, R176, PT ;  /* 0x000000b00900720c */ /* 0x000fe40003f86270 */
[----:B------:R-:W-:Y:S01]  /*6980*/  ISETP.GT.AND P1, PT, R45, R9, PT ;  /* 0x000000092d00720c */ /* 0x000fe20003f24270 */
[----:B------:R-:W-:Y:S01]  /*6990*/  VIADD R9, R67, 0xf1 ;  /* 0x000000f143097836 */ /* 0x000fe20000000000 */
[----:B------:R-:W-:-:S02]  /*69a0*/  FSEL R51, R29, -INF , !P0 ;  /* 0xff8000001d337808 */ /* 0x000fc40004000000 */
[----:B------:R-:W-:Y:S02]  /*69b0*/  ISETP.GT.AND P0, PT, R45, R8, PT ;  /* 0x000000082d00720c */ /* 0x000fe40003f04270 */
[----:B------:R-:W-:Y:S02]  /*69c0*/  ISETP.GE.AND P2, PT, R19, R176, PT ;  /* 0x000000b01300720c */ /* 0x000fe40003f46270 */
[----:B------:R-:W-:Y:S01]  /*69d0*/  FSEL R128, R5, -INF , !P1 ;  /* 0xff80000005807808 */ /* 0x000fe20004800000 */
[----:B------:R-:W-:Y:S01]  /*69e0*/  VIADD R5, R67, 0xf8 ;  /* 0x000000f843057836 */ /* 0x000fe20000000000 */
[-C--:B------:R-:W-:Y:S02]  /*69f0*/  ISETP.GT.AND P1, PT, R47, R9.reuse, PT ;  /* 0x000000092f00720c */ /* 0x080fe40003f24270 */
[----:B------:R-:W-:Y:S02]  /*6a00*/  FSEL R10, R10, -INF , !P0 ;  /* 0xff8000000a0a7808 */ /* 0x000fe40004000000 */
[----:B------:R-:W-:-:S02]  /*6a10*/  ISETP.GT.AND P0, PT, R45, R9, PT ;  /* 0x000000092d00720c */ /* 0x000fc40003f04270 */
[----:B------:R-:W-:Y:S02]  /*6a20*/  FSEL R157, R157, -INF , !P2 ;  /* 0xff8000009d9d7808 */ /* 0x000fe40005000000 */
[C---:B------:R-:W-:Y:S02]  /*6a30*/  ISETP.GE.AND P2, PT, R8.reuse, R178, PT ;  /* 0x000000b20800720c */ /* 0x040fe40003f46270 */
[----:B------:R-:W-:Y:S02]  /*6a40*/  ISETP.GE.AND P3, PT, R8, R176, PT ;  /* 0x000000b00800720c */ /* 0x000fe40003f66270 */
[----:B------:R-:W3:Y:S01]  /*6a50*/  MUFU.TANH R8, R36 ;  /* 0x0000002400087308 */ /* 0x000ee20000002400 */
[----:B------:R-:W-:Y:S02]  /*6a60*/  FSEL R48, R7, -INF , !P1 ;  /* 0xff80000007307808 */ /* 0x000fe40004800000 */
[----:B-1----:R-:W-:Y:S02]  /*6a70*/  FSEL R4, R4, -INF , !P0 ;  /* 0xff80000004047808 */ /* 0x002fe40004000000 */
[----:B------:R-:W-:-:S02]  /*6a80*/  ISETP.GT.AND P0, PT, R45, R5, PT ;  /* 0x000000052d00720c */ /* 0x000fc40003f04270 */
[----:B------:R-:W-:Y:S01]  /*6a90*/  FSEL R128, R128, -INF , !P4 ;  /* 0xff80000080807808 */ /* 0x000fe20006000000 */
[----:B------:R-:W1:Y:S01]  /*6aa0*/  MUFU.TANH R7, R56 ;  /* 0x0000003800077308 */ /* 0x000e620000002400 */
[----:B--2---:R-:W-:Y:S02]  /*6ab0*/  FSEL R6, R6, -INF , !P0 ;  /* 0xff80000006067808 */ /* 0x004fe40004000000 */
[----:B------:R-:W-:Y:S02]  /*6ac0*/  ISETP.GT.AND P0, PT, R66, R180, PT ;  /* 0x000000b44200720c */ /* 0x000fe40003f04270 */
[----:B------:R-:W-:Y:S02]  /*6ad0*/  ISETP.GE.AND P4, PT, R9, R178, PT ;  /* 0x000000b20900720c */ /* 0x000fe40003f86270 */
[----:B------:R-:W-:Y:S02]  /*6ae0*/  FSEL R49, R49, -INF , !P2 ;  /* 0xff80000031317808 */ /* 0x000fe40005000000 */
[----:B------:R-:W-:-:S02]  /*6af0*/  ISETP.GE.AND P5, PT, R9, R176, PT ;  /* 0x000000b00900720c */ /* 0x000fc40003fa6270 */
[C---:B------:R-:W-:Y:S02]  /*6b00*/  ISETP.GT.AND P2, PT, R47.reuse, R5, PT ;  /* 0x000000052f00720c */ /* 0x040fe40003f44270 */
[----:B------:R-:W-:Y:S02]  /*6b10*/  FSEL R48, R48, -INF , !P4 ;  /* 0xff80000030307808 */ /* 0x000fe40006000000 */
[----:B------:R-:W-:Y:S02]  /*6b20*/  ISETP.GT.AND P4, PT, R47, R67, PT ;  /* 0x000000432f00720c */ /* 0x000fe40003f84270 */
[----:B------:R-:W-:Y:S02]  /*6b30*/  FSEL R95, R10, -INF , !P3 ;  /* 0xff8000000a5f7808 */ /* 0x000fe40005800000 */
[----:B------:R-:W-:Y:S02]  /*6b40*/  FSEL R92, R4, -INF , !P5 ;  /* 0xff800000045c7808 */ /* 0x000fe40006800000 */
[----:B---3--:R-:W-:-:S02]  /*6b50*/  FSEL R8, R8, -INF , !P2 ;  /* 0xff80000008087808 */ /* 0x008fc40005000000 */
[C---:B------:R-:W-:Y:S02]  /*6b60*/  ISETP.GE.AND P3, PT, R5.reuse, R178, PT ;  /* 0x000000b20500720c */ /* 0x040fe40003f66270 */
[----:B------:R-:W-:Y:S02]  /*6b70*/  ISETP.GE.AND P1, PT, R5, R176, PT ;  /* 0x000000b00500720c */ /* 0x000fe40003f26270 */
[C---:B------:R-:W-:Y:S02]  /*6b80*/  ISETP.GE.AND P5, PT, R67.reuse, R178, PT ;  /* 0x000000b24300720c */ /* 0x040fe40003fa6270 */
[----:B------:R-:W-:Y:S02]  /*6b90*/  ISETP.GE.AND P2, PT, R67, R176, PT ;  /* 0x000000b04300720c */ /* 0x000fe40003f46270 */
[----:B-1----:R-:W-:Y:S02]  /*6ba0*/  FSEL R4, R7, -INF , !P4 ;  /* 0xff80000007047808 */ /* 0x002fe40006000000 */
[----:B------:R-:W-:-:S02]  /*6bb0*/  VIMNMX R179, PT, PT, RZ, R47, !PT ;  /* 0x0000002fffb37248 */ /* 0x000fc40007fe0100 */
[----:B------:R-:W-:Y:S02]  /*6bc0*/  VIMNMX R177, PT, PT, RZ, R45, !PT ;  /* 0x0000002dffb17248 */ /* 0x000fe40007fe0100 */
        /* <DEDUP_REMOVED lines=18> */
.L_x_1716:
        /* <DEDUP_REMOVED lines=20> */
[----:B------:R-:W-:Y:S02]  /*6e30*/  IMAD R0, R9, R7, R0 ;  /* 0x0000000709007224 */ /* 0x000fe400078e0200 */
[----:B------:R-:W-:-:S03]  /*6e40*/  IMAD.HI.U32 R11, R11, R8, RZ ;  /* 0x000000080b0b7227 */ /* 0x000fc600078e00ff */
[----:B------:R-:W-:Y:S01]  /*6e50*/  ISETP.GT.U32.AND P1, PT, R5, R0, PT ;  /* 0x000000000500720c */ /* 0x000fe20003f24070 */
[----:B------:R-:W-:-:S05]  /*6e60*/  IMAD R7, R11, R7, R8 ;  /* 0x000000070b077224 */ /* 0x000fca00078e0208 */
[----:B------:R-:W-:-:S07]  /*6e70*/  ISETP.GT.U32.AND P3, PT, R5, R7, PT ;  /* 0x000000070500720c */ /* 0x000fce0003f64070 */
[-C--:B------:R-:W-:Y:S02]  /*6e80*/  @!P1 IADD3 R0, PT, PT, R0, -R5.reuse, RZ ;  /* 0x8000000500009210 */ /* 0x080fe40007ffe0ff */
[----:B------:R-:W-:Y:S02]  /*6e90*/  @!P1 IADD3 R9, PT, PT, R9, 0x1, RZ ;  /* 0x0000000109099810 */ /* 0x000fe40007ffe0ff */
[----:B------:R-:W-:Y:S02]  /*6ea0*/  ISETP.GE.U32.AND P4, PT, R0, R5, PT ;  /* 0x000000050000720c */ /* 0x000fe40003f86070 */
[----:B------:R-:W-:Y:S01]  /*6eb0*/  @!P3 IMAD.IADD R7, R7, 0x1, -R5 ;  /* 0x000000010707b824 */ /* 0x000fe200078e0a05 */
[----:B------:R-:W-:Y:S01]  /*6ec0*/  ISETP.NE.AND P1, PT, R6, RZ, PT ;  /* 0x000000ff0600720c */ /* 0x000fe20003f25270 */
[----:B------:R-:W-:-:S03]  /*6ed0*/  @!P3 VIADD R11, R11, 0x1 ;  /* 0x000000010b0bb836 */ /* 0x000fc60000000000 */
[----:B------:R-:W-:Y:S02]  /*6ee0*/  ISETP.GE.U32.AND P5, PT, R7, R5, PT ;  /* 0x000000050700720c */ /* 0x000fe40003fa6070 */
[----:B------:R-:W-:-:S04]  /*6ef0*/  LOP3.LUT R7, RZ, R6, RZ, 0x33, !PT ;  /* 0x00000006ff077212 */ /* 0x000fc800078e33ff */
[----:B------:R-:W-:-:S04]  /*6f00*/  @P4 IADD3 R9, PT, PT, R9, 0x1, RZ ;  /* 0x0000000109094810 */ /* 0x000fc80007ffe0ff */
[----:B------:R-:W-:-:S03]  /*6f10*/  MOV R8, R9 ;  /* 0x0000000900087202 */ /* 0x000fc60000000f00 */
[----:B------:R-:W-:Y:S02]  /*6f20*/  @P5 VIADD R11, R11, 0x1 ;  /* 0x000000010b0b5836 */ /* 0x000fe40000000000 */
[----:B------:R-:W-:-:S03]  /*6f30*/  @!P0 IMAD.MOV R8, RZ, RZ, -R8 ;  /* 0x000000ffff088224 */ /* 0x000fc600078e0a08 */
[----:B------:R-:W-:Y:S02]  /*6f40*/  @!P2 IADD3 R11, PT, PT, -R11, RZ, RZ ;  /* 0x000000ff0b0ba210 */ /* 0x000fe40007ffe1ff */
[C---:B------:R-:W-:Y:S02]  /*6f50*/  SEL R8, R7.reuse, R8, !P1 ;  /* 0x0000000807087207 */ /* 0x040fe40004800000 */
[----:B------:R-:W-:Y:S02]  /*6f60*/  SEL R7, R7, R11, !P1 ;  /* 0x0000000b07077207 */ /* 0x000fe40004800000 */
[----:B------:R-:W2:Y:S01]  /*6f70*/  LD.E.64 R10, desc[UR4][R2.64+0x38] ;  /* 0x00003804020a7980 */ /* 0x000ea2000c101b00 */
[----:B------:R-:W-:-:S04]  /*6f80*/  IMAD.WIDE R16, R8, 0x4, R196 ;  /* 0x0000000408107825 */ /* 0x000fc800078e02c4 */
[C---:B------:R-:W-:Y:S01]  /*6f90*/  IMAD.WIDE R14, R7.reuse, 0x4, R196 ;  /* 0x00000004070e7825 */ /* 0x040fe200078e02c4 */
[----:B------:R-:W3:Y:S04]  /*6fa0*/  LD.E R5, desc[UR4][R16.64] ;  /* 0x0000000410057980 */ /* 0x000ee8000c101900 */
[----:B------:R-:W3:Y:S04]  /*6fb0*/  LD.E R0, desc[UR4][R14.64] ;  /* 0x000000040e007980 */ /* 0x000ee8000c101900 */
[----:B------:R-:W4:Y:S01]  /*6fc0*/  LD.E.64 R14, desc[UR4][R2.64+0x20] ;  /* 0x00002004020e7980 */ /* 0x000f22000c101b00 */
[----:B------:R-:W-:-:S04]  /*6fd0*/  IMAD.IADD R8, R7, 0x1, -R8 ;  /* 0x0000000107087824 */ /* 0x000fc800078e0a08 */
[----:B------:R-:W-:-:S05]  /*6fe0*/  IMAD R8, R6, R8, -0x100 ;  /* 0xffffff0006087424 */ /* 0x000fca00078e0208 */
[----:B------:R-:W-:Y:S01]  /*6ff0*/  SHF.R.S32.HI R7, RZ, 0x1f, R8 ;  /* 0x0000001fff077819 */ /* 0x000fe20000011408 */
[-C--:B--2---:R-:W-:Y:S02]  /*7000*/  IMAD R6, R11, R8.reuse, RZ ;  /* 0x000000080b067224 */ /* 0x084fe400078e02ff */
[----:B------:R-:W-:-:S04]  /*7010*/  IMAD.WIDE.U32 R8, R10, R8, RZ ;  /* 0x000000080a087225 */ /* 0x000fc800078e00ff */
[----:B------:R-:W-:Y:S01]  /*7020*/  IMAD R6, R10, R7, R6 ;  /* 0x000000070a067224 */ /* 0x000fe200078e0206 */
[----:B---3--:R-:W-:-:S03]  /*7030*/  IADD3 R0, PT, PT, R5, -R0, RZ ;  /* 0x8000000005007210 */ /* 0x008fc60007ffe0ff */
[----:B------:R-:W-:Y:S01]  /*7040*/  IMAD.IADD R9, R9, 0x1, R6 ;  /* 0x0000000109097824 */ /* 0x000fe200078e0206 */
[----:B------:R-:W-:Y:S01]  /*7050*/  SHF.R.S32.HI R6, RZ, 0x1f, R0 ;  /* 0x0000001fff067819 */ /* 0x000fe20000011400 */
[----:B----4-:R-:W-:Y:S02]  /*7060*/  IMAD R5, R15, R0, RZ ;  /* 0x000000000f057224 */ /* 0x010fe400078e02ff */
[----:B------:R-:W-:-:S04]  /*7070*/  IMAD.WIDE.U32 R8, R0, R14, R8 ;  /* 0x0000000e00087225 */ /* 0x000fc800078e0008 */
[----:B------:R-:W-:Y:S01]  /*7080*/  IMAD R5, R14, R6, R5 ;  /* 0x000000060e057224 */ /* 0x000fe200078e0205 */
[----:B------:R-:W-:-:S04]  /*7090*/  LEA R182, P0, R8, R182, 0x1 ;  /* 0x000000b608b67211 */ /* 0x000fc800078008ff */
[----:B------:R-:W-:-:S04]  /*70a0*/  IADD3 R5, PT, PT, R9, R5, RZ ;  /* 0x0000000509057210 */ /* 0x000fc80007ffe0ff */
[----:B------:R-:W-:Y:S02]  /*70b0*/  LEA.HI.X R181, R8, R181, R5, 0x1, P0 ;  /* 0x000000b508b57211 */ /* 0x000fe400000f0c05 */
.L_x_1717:
[----:B------:R-:W-:Y:S05]  /*70c0*/  BSYNC.RECONVERGENT B0 ;  /* 0x0000000000007941 */ /* 0x000fea0003800200 */
.L_x_1715:
[-C--:B------:R-:W-:Y:S01]  /*70d0*/  ISETP.GE.AND P1, PT, R174, R191.reuse, PT ;  /* 0x000000bfae00720c */ /* 0x080fe20003f26270 */
[----:B------:R-:W-:Y:S01]  /*70e0*/  IMAD.SHL.U32 R0, R170, 0x40, RZ ;  /* 0x00000040aa007824 */ /* 0x000fe200078e00ff */
[----:B------:R-:W-:Y:S01]  /*70f0*/  ISETP.GE.AND P0, PT, R174, R191, PT ;  /* 0x000000bfae00720c */ /* 0x000fe20003f06270 */
[----:B------:R-:W-:Y:S01]  /*7100*/  BSSY.RECONVERGENT B0, `(.L_x_1718) ;  /* 0x0000042000007945 */ /* 0x000fe20003800200 */
[----:B------:R-:W-:Y:S02]  /*7110*/  SHF.L.U64.HI R6, R170, 0x6, R171 ;  /* 0x00000006aa067819 */ /* 0x000fe400000102ab */
[----:B------:R-:W-:-:S05]  /*7120*/  IADD3 R8, P2, PT, R0, R182, RZ ;  /* 0x000000b600087210 */ /* 0x000fca0007f5e0ff */
[----:B------:R-:W-:Y:S02]  /*7130*/  IMAD.X R9, R6, 0x1, R181, P2 ;  /* 0x0000000106097824 */ /* 0x000fe400010e06b5 */
[----:B------:R-:W-:Y:S01]  /*7140*/  @!P1 IMAD.MOV.U32 R10, RZ, RZ, R182 ;  /* 0x000000ffff0a9224 */ /* 0x000fe200078e00b6 */
[----:B------:R-:W-:Y:S01]  /*7150*/  @!P1 MOV R11, R181 ;  /* 0x000000b5000b9202 */ /* 0x000fe20000000f00 */
[----:B------:R-:W-:Y:S01]  /*7160*/  @!P0 IMAD.MOV.U32 R19, RZ, RZ, R9 ;  /* 0x000000ffff138224 */ /* 0x000fe200078e0009 */
[----:B------:R-:W-:Y:S01]  /*7170*/  @!P0 IADD3 R14, P2, PT, R8, R0, RZ ;  /* 0x00000000080e8210 */ /* 0x000fe20007f5e0ff */
[----:B------:R-:W-:Y:S01]  /*7180*/  @!P0 IMAD R5, R171, 0xc0, RZ ;  /* 0x000000c0ab058824 */ /* 0x000fe200078e02ff */
[-C--:B------:R-:W-:Y:S01]  /*7190*/  @!P0 MOV R18, R8.reuse ;  /* 0x0000000800128202 */ /* 0x080fe20000000f00 */
[----:B------:R-:W-:Y:S01]  /*71a0*/  @!PT LDS RZ, [RZ] ;  /* 0x00000000fffff984 */ /* 0x000fe20000000800 */
[----:B------:R-:W-:Y:S01]  /*71b0*/  @!PT LDS RZ, [RZ] ;  /* 0x00000000fffff984 */ /* 0x000fe20000000800 */
[----:B------:R-:W-:Y:S01]  /*71c0*/  @!PT LDS RZ, [RZ] ;  /* 0x00000000fffff984 */ /* 0x000fe20000000800 */
[----:B------:R1:W-:Y:S01]  /*71d0*/  @!P1 LDGSTS.E.BYPASS.LTC128B.128 [R192+0x1000], desc[UR4][R10.64] ;  /* 0x010000000ac09fae */ /* 0x0003e2000b981a04 */
[----:B------:R-:W-:Y:S01]  /*71e0*/  @!P0 MOV R7, R9 ;  /* 0x0000000900078202 */ /* 0x000fe20000000f00 */
[----:B------:R-:W-:Y:S01]  /*71f0*/  @!P0 IMAD.X R15, R9, 0x1, R6, P2 ;  /* 0x00000001090f8824 */ /* 0x000fe200010e0606 */
[----:B------:R-:W-:Y:S01]  /*7200*/  @!P0 LEA R16, P2, R170, R8, 0x8 ;  /* 0x00000008aa108211 */ /* 0x000fe200078440ff */
[----:B------:R2:W-:Y:S01]  /*7210*/  @P1 STS.128 [R192+0x1000], RZ ;  /* 0x001000ffc0001388 */ /* 0x0005e20000000c00 */
[----:B------:R-:W-:-:S02]  /*7220*/  @!P0 IMAD.MOV.U32 R6, RZ, RZ, R8 ;  /* 0x000000ffff068224 */ /* 0x000fc400078e0008 */
[C---:B------:R-:W-:Y:S01]  /*7230*/  @!P0 IMAD.WIDE.U32 R18, R170.reuse, 0xc0, R18 ;  /* 0x000000c0aa128825 */ /* 0x040fe200078e0012 */
[----:B------:R2:W-:Y:S01]  /*7240*/  @P0 STS.128 [R192+0x1800], RZ ;  /* 0x001800ffc0000388 */ /* 0x0005e20000000c00 */
[C---:B------:R-:W-:Y:S02]  /*7250*/  @!P0 LEA.HI.X R17, R170.reuse, R9, R171, 0x8, P2 ;  /* 0x00000009aa118211 */ /* 0x040fe400010f44ab */
[----:B------:R-:W-:Y:S01]  /*7260*/  @!P0 IMAD R0, R171, 0x140, RZ ;  /* 0x00000140ab008824 */ /* 0x000fe200078e02ff */
[----:B------:R-:W-:Y:S01]  /*7270*/  @!PT LDS RZ, [RZ] ;  /* 0x00000000fffff984 */ /* 0x000fe20000000800 */
[----:B------:R-:W-:Y:S01]  /*7280*/  @!PT LDS RZ, [RZ] ;  /* 0x00000000fffff984 */ /* 0x000fe20000000800 */
[----:B------:R-:W-:Y:S01]  /*7290*/  @!PT LDS RZ, [RZ] ;  /* 0x00000000fffff984 */ /* 0x000fe20000000800 */
[----:B------:R2:W-:Y:S01]  /*72a0*/  @!P0 LDGSTS.E.BYPASS.LTC128B.128 [R192+0x1800], desc[UR4][R8.64] ;  /* 0x0180000008c08fae */ /* 0x0005e2000b981a04 */
[----:B------:R-:W-:-:S03]  /*72b0*/  @!P0 IMAD.WIDE.U32 R6, R170, 0x140, R6 ;  /* 0x00000140aa068825 */ /* 0x000fc600078e0006 */
[----:B------:R2:W-:Y:S01]  /*72c0*/  @P0 STS.128 [R192+0x2000], RZ ;  /* 0x002000ffc0000388 */ /* 0x0005e20000000c00 */
[----:B------:R-:W-:Y:S01]  /*72d0*/  @!P0 IMAD.IADD R19, R5, 0x1, R19 ;  /* 0x0000000105138824 */ /* 0x000fe200078e0213 */
[----:B------:R-:W-:Y:S02]  /*72e0*/  @!P0 IADD3 R7, PT, PT, R0, R7, RZ ;  /* 0x0000000700078210 */ /* 0x000fe40007ffe0ff */
[----:B------:R-:W-:Y:S01]  /*72f0*/  @!PT LDS RZ, [RZ] ;  /* 0x00000000fffff984 */ /* 0x000fe20000000800 */
[----:B------:R-:W-:Y:S01]  /*7300*/  @!PT LDS RZ, [RZ] ;  /* 0x00000000fffff984 */ /* 0x000fe20000000800 */
[----:B------:R-:W-:Y:S01]  /*7310*/  @!PT LDS RZ, [RZ] ;  /* 0x00000000fffff984 */ /* 0x000fe20000000800 */
[----:B------:R2:W-:Y:S04]  /*7320*/  @!P0 LDGSTS.E.BYPASS.LTC128B.128 [R192+0x2000], desc[UR4][R14.64] ;  /* 0x020000000ec08fae */ /* 0x0005e8000b981a04 */
[----:B------:R2:W-:Y:S01]  /*7330*/  @P0 STS.128 [R192+0x2800], RZ ;  /* 0x002800ffc0000388 */ /* 0x0005e20000000c00 */
[----:B-1----:R-:W-:-:S04]  /*7340*/  @!P0 LEA R10, P1, R170, R8, 0x7 ;  /* 0x00000008aa0a8211 */ /* 0x002fc800078238ff */
[----:B------:R-:W-:-:S05]  /*7350*/  @!P0 LEA.HI.X R11, R170, R9, R171, 0x7, P1 ;  /* 0x00000009aa0b8211 */ /* 0x000fca00008f3cab */
        /* <DEDUP_REMOVED lines=28> */
.L_x_1719:
[----:B------:R-:W-:Y:S05]  /*7520*/  BSYNC.RECONVERGENT B0 ;  /* 0x0000000000007941 */ /* 0x000fea0003800200 */
.L_x_1718:
[----:B------:R-:W0:Y:S02]  /*7530*/  LDGDEPBAR ;  /* 0x00000000000079af */ /* 0x000e240000000000 */
.L_x_1714:
[----:B------:R-:W-:Y:S05]  /*7540*/  BSYNC.RECONVERGENT B1 ;  /* 0x0000000000017941 */ /* 0x000fea0003800200 */
.L_x_1713:
[----:B------:R-:W3:Y:S01]  /*7550*/  LD.E R79, desc[UR4][R2.64+0xdc] ;  /* 0x0000dc04024f7980 */ /* 0x000ee2000c101900 */
[----:B------:R-:W-:Y:S01]  /*7560*/  FMNMX3.FTZ R0, R63, R61, R60, !PT ;  /* 0x0000003d3f007276 */ /* 0x000fe2000781003c */
[----:B------:R-:W-:Y:S01]  /*7570*/  BSSY B2, `(.L_x_1720) ;  /* 0x0000a00000027945 */ /* 0x000fe20003800000 */
[----:B------:R-:W-:Y:S02]  /*7580*/  LOP3.LUT R83, R83, 0x120, R127, 0xf8, !PT ;  /* 0x0000012053537812 */ /* 0x000fe400078ef87f */
[----:B------:R-:W-:Y:S02]  /*7590*/  FMNMX3.FTZ R0, R0, R59, R58, !PT ;  /* 0x0000003b00007276 */ /* 0x000fe4000781003a */
[----:B------:R-:W-:Y:S02]  /*75a0*/  LEA R83, R83, R166, 0x1 ;  /* 0x000000a653537211 */ /* 0x000fe400078e08ff */
        /* <DEDUP_REMOVED lines=30> */
[----:B------:R-:W4:Y:S02]  /*7790*/  SHFL.BFLY PT, R5, R0, 0x2, 0x1f ;  /* 0x0c401f0000057f89 */ /* 0x000f2400000e0000 */
[----:B----4-:R-:W-:-:S05]  /*77a0*/  FMNMX.FTZ R5, R0, R5, !PT ;  /* 0x0000000500057209 */ /* 0x010fca0007810000 */
[----:B------:R-:W4:Y:S02]  /*77b0*/  SHFL.BFLY PT, R0, R5, 0x1, 0x1f ;  /* 0x0c201f0005007f89 */ /* 0x000f2400000e0000 */
[----:B----4-:R-:W-:-:S04]  /*77c0*/  FMNMX.FTZ R0, R5, R0, !PT ;  /* 0x0000000005007209 */ /* 0x010fc80007810000 */
[----:B------:R-:W-:Y:S01]  /*77d0*/  FSETP.NEU.FTZ.AND P0, PT, R0, -INF , PT ;  /* 0xff8000000000780b */ /* 0x000fe20003f1d000 */
[----:B---3--:R-:W-:-:S05]  /*77e0*/  FMUL.FTZ R76, R79, R0 ;  /* 0x000000004f4c7220 */ /* 0x008fca0000410000 */
[----:B------:R-:W-:-:S05]  /*77f0*/  FSEL R76, R76, RZ, P0 ;  /* 0x000000ff4c4c7208 */ /* 0x000fca0000000000 */
[-C--:B------:R-:W-:Y:S01]  /*7800*/  FFMA.FTZ R125, R20, R79.reuse, -R76 ;  /* 0x0000004f147d7223 */ /* 0x080fe2000001084c */
[----:B------:R-:W-:Y:S01]  /*7810*/  FMNMX3.FTZ R20, R4, R132, R130, !PT ;  /* 0x0000008404147276 */ /* 0x000fe20007810082 */
[-CC-:B------:R-:W-:Y:S01]  /*7820*/  FFMA.FTZ R100, R77, R79.reuse, -R76.reuse ;  /* 0x0000004f4d647223 */ /* 0x180fe2000001084c */
[-CC-:B------:R-:W-:Y:S01]  /*7830*/  FFMA.FTZ R99, R81, R79.reuse, -R76.reuse ;  /* 0x0000004f51637223 */ /* 0x180fe2000001084c */
[-C--:B------:R-:W-:Y:S01]  /*7840*/  FFMA.FTZ R81, R145, R79.reuse, -R76 ;  /* 0x0000004f91517223 */ /* 0x080fe2000001084c */
[----:B------:R-:W-:Y:S01]  /*7850*/  FMNMX3.FTZ R20, R20, R126, R122, !PT ;  /* 0x0000007e14147276 */ /* 0x000fe2000781007a */
[-CC-:B------:R-:W-:Y:S01]  /*7860*/  FFMA.FTZ R146, R61, R79.reuse, -R76.reuse ;  /* 0x0000004f3d927223 */ /* 0x180fe2000001084c */
[--C-:B------:R-:W-:Y:S01]  /*7870*/  FFMA.FTZ R61, R55, R79, -R76.reuse ;  /* 0x0000004f373d7223 */ /* 0x100fe2000001084c */
[----:B------:R-:W-:Y:S01]  /*7880*/  IADD3 R55, PT, PT, R121, R83, RZ ;  /* 0x0000005379377210 */ /* 0x000fe20007ffe0ff */
[----:B------:R-:W-:Y:S01]  /*7890*/  FFMA.FTZ R97, R85, R79, -R76 ;  /* 0x0000004f55617223 */ /* 0x000fe2000001084c */
[----:B------:R-:W-:Y:S01]  /*78a0*/  FMNMX3.FTZ R20, R20, R43, R42, !PT ;  /* 0x0000002b14147276 */ /* 0x000fe2000781002a */
[-CC-:B------:R-:W-:Y:S01]  /*78b0*/  FFMA.FTZ R94, R88, R79.reuse, -R76.reuse ;  /* 0x0000004f585e7223 */ /* 0x180fe2000001084c */
[-CC-:B------:R-:W-:Y:S01]  /*78c0*/  FFMA.FTZ R93, R86, R79.reuse, -R76.reuse ;  /* 0x0000004f565d7223 */ /* 0x180fe2000001084c */
[-CC-:B------:R-:W-:Y:S01]  /*78d0*/  FFMA.FTZ R88, R140, R79.reuse, -R76.reuse ;  /* 0x0000004f8c587223 */ /* 0x180fe2000001084c */
[----:B------:R-:W-:Y:S01]  /*78e0*/  FMNMX3.FTZ R20, R20, R120, R39, !PT ;  /* 0x0000007814147276 */ /* 0x000fe20007810027 */
[-CC-:B------:R-:W-:Y:S01]  /*78f0*/  FFMA.FTZ R86, R139, R79.reuse, -R76.reuse ;  /* 0x0000004f8b567223 */ /* 0x180fe2000001084c */
[-CC-:B------:R-:W-:Y:S01]  /*7900*/  FFMA.FTZ R85, R144, R79.reuse, -R76.reuse ;  /* 0x0000004f90557223 */ /* 0x180fe2000001084c */
[--C-:B------:R-:W-:Y:S01]  /*7910*/  FFMA.FTZ R147, R63, R79, -R76.reuse ;  /* 0x0000004f3f937223 */ /* 0x100fe2000001084c */
[----:B------:R-:W-:Y:S01]  /*7920*/  FMNMX3.FTZ R20, R20, R37, R119, !PT ;  /* 0x0000002514147276 */ /* 0x000fe20007810077 */
[-CC-:B------:R-:W-:Y:S01]  /*7930*/  FFMA.FTZ R143, R60, R79.reuse, -R76.reuse ;  /* 0x0000004f3c8f7223 */ /* 0x180fe2000001084c */
[-CC-:B------:R-:W-:Y:S01]  /*7940*/  FFMA.FTZ R136, R59, R79.reuse, -R76.reuse ;  /* 0x0000004f3b887223 */ /* 0x180fe2000001084c */
[-CC-:B------:R-:W-:Y:S01]  /*7950*/  FFMA.FTZ R135, R58, R79.reuse, -R76.reuse ;  /* 0x0000004f3a877223 */ /* 0x180fe2000001084c */
[----:B------:R-:W-:Y:S01]  /*7960*/  FMNMX3.FTZ R20, R20, R90, R133, !PT ;  /* 0x0000005a14147276 */ /* 0x000fe20007810085 */
[-CC-:B------:R-:W-:Y:S01]  /*7970*/  FFMA.FTZ R131, R57, R79.reuse, -R76.reuse ;  /* 0x0000004f39837223 */ /* 0x180fe2000001084c */
[-CC-:B------:R-:W-:Y:S01]  /*7980*/  FFMA.FTZ R58, R12, R79.reuse, -R76.reuse ;  /* 0x0000004f0c3a7223 */ /* 0x180fe2000001084c */
[-CC-:B------:R-:W-:Y:S01]  /*7990*/  FFMA.FTZ R57, R13, R79.reuse, -R76.reuse ;  /* 0x0000004f0d397223 */ /* 0x180fe2000001084c */
[----:B------:R-:W-:Y:S01]  /*79a0*/  FMNMX3.FTZ R20, R20, R138, R137, !PT ;  /* 0x0000008a14147276 */ /* 0x000fe20007810089 */
[----:B--2---:R-:W-:Y:S01]  /*79b0*/  LDSM.16.MT88.4 R12, [R55+0x5000] ;  /* 0x00500000370c783b */ /* 0x004fe20000004200 */
[----:B------:R-:W-:Y:S01]  /*79c0*/  MUFU.EX2 R147, R147 ;  /* 0x0000009300937308 */ /* 0x000fe20000000800 */
[----:B------:R-:W-:Y:S01]  /*79d0*/  FFMA.FTZ R124, R65, R79, -R76 ;  /* 0x0000004f417c7223 */ /* 0x000fe2000001084c */
[----:B------:R-:W-:Y:S01]  /*79e0*/  FMNMX3.FTZ R20, R20, R101, R148, !PT ;  /* 0x0000006514147276 */ /* 0x000fe20007810094 */
[-CC-:B------:R-:W-:Y:S01]  /*79f0*/  FFMA.FTZ R59, R24, R79.reuse, -R76.reuse ;  /* 0x0000004f183b7223 */ /* 0x180fe2000001084c */
[----:B------:R-:W-:Y:S01]  /*7a00*/  LDSM.16.MT88.4 R16, [R55+0x5400] ;  /* 0x005400003710783b */ /* 0x000fe20000004200 */
[-CC-:B------:R-:W-:Y:S01]  /*7a10*/  FFMA.FTZ R117, R64, R79.reuse, -R76.reuse ;  /* 0x0000004f40757223 */ /* 0x180fe2000001084c */
[----:B------:R-:W-:Y:S01]  /*7a20*/  FMNMX3.FTZ R20, R20, R152, R149, !PT ;  /* 0x0000009814147276 */ /* 0x000fe20007810095 */
[-CC-:B------:R-:W-:Y:S01]  /*7a30*/  FFMA.FTZ R116, R68, R79.reuse, -R76.reuse ;  /* 0x0000004f44747223 */ /* 0x180fe2000001084c */
[----:B------:R-:W2:Y:S01]  /*7a40*/  MUFU.EX2 R146, R146 ;  /* 0x0000009200927308 */ /* 0x000ea20000000800 */
[----:B------:R-:W-:Y:S01]  /*7a50*/  FFMA.FTZ R115, R70, R79, -R76 ;  /* 0x0000004f46737223 */ /* 0x000fe2000001084c */
[----:B------:R-:W-:Y:S01]  /*7a60*/  FMNMX3.FTZ R20, R20, R111, R158, !PT ;  /* 0x0000006f14147276 */ /* 0x000fe2000781009e */
[-CC-:B------:R-:W-:Y:S01]  /*7a70*/  FFMA.FTZ R114, R69, R79.reuse, -R76.reuse ;  /* 0x0000004f45727223 */ /* 0x180fe2000001084c */
[-CC-:B------:R-:W-:Y:S01]  /*7a80*/  FFMA.FTZ R96, R84, R79.reuse, -R76.reuse ;  /* 0x0000004f54607223 */ /* 0x180fe2000001084c */
[----:B------:R-:W-:Y:S01]  /*7a90*/  FFMA.FTZ R84, R141, R79, -R76 ;  /* 0x0000004f8d547223 */ /* 0x000fe2000001084c */
[----:B------:R-:W-:Y:S01]  /*7aa0*/  FMNMX3.FTZ R20, R20, R161, R160, !PT ;  /* 0x000000a114147276 */ /* 0x000fe200078100a0 */
[-CC-:B------:R-:W-:Y:S01]  /*7ab0*/  FFMA.FTZ R112, R72, R79.reuse, -R76.reuse ;  /* 0x0000004f48707223 */ /* 0x180fe2000001084c */
[----:B------:R-:W-:Y:S01]  /*7ac0*/  MUFU.EX2 R143, R143 ;  /* 0x0000008f008f7308 */ /* 0x000fe20000000800 */
[----:B------:R-:W-:Y:S01]  /*7ad0*/  FFMA.FTZ R109, R71, R79, -R76 ;  /* 0x0000004f476d7223 */ /* 0x000fe2000001084c */
[----:B------:R-:W-:Y:S01]  /*7ae0*/  FMNMX3.FTZ R20, R20, R129, R168, !PT ;  /* 0x0000008114147276 */ /* 0x000fe200078100a8 */
[-CC-:B------:R-:W-:Y:S01]  /*7af0*/  FFMA.FTZ R108, R73, R79.reuse, -R76.reuse ;  /* 0x0000004f496c7223 */ /* 0x180fe2000001084c */
[-CC-:B------:R-:W-:Y:S01]  /*7b00*/  FFMA.FTZ R105, R75, R79.reuse, -R76.reuse ;  /* 0x0000004f4b697223 */ /* 0x180fe2000001084c */
[----:B------:R-:W-:Y:S01]  /*7b10*/  FFMA.FTZ R104, R74, R79, -R76 ;  /* 0x0000004f4a687223 */ /* 0x000fe2000001084c */
[----:B------:R-:W-:Y:S01]  /*7b20*/  FMNMX3.FTZ R20, R20, R201, R200, !PT ;  /* 0x000000c914147276 */ /* 0x000fe200078100c8 */
[--C-:B------:R-:W-:Y:S01]  /*7b30*/  FFMA.FTZ R103, R80, R79, -R76.reuse ;  /* 0x0000004f50677223 */ /* 0x100fe2000001084c */
[----:B------:R-:W3:Y:S01]  /*7b40*/  MUFU.EX2 R136, R136 ;  /* 0x0000008800887308 */ /* 0x000ee20000000800 */
[----:B--2---:R-:W-:Y:S01]  /*7b50*/  F2FP.F16.F32.PACK_AB R25, R146, R147 ;  /* 0x000000939219723e */ /* 0x004fe200000000ff */
[-CC-:B------:R-:W-:Y:S01]  /*7b60*/  FFMA.FTZ R91, R91, R79.reuse, -R76.reuse ;  /* 0x0000004f5b5b7223 */ /* 0x180fe2000001084c */
[----:B------:R-:W-:Y:S01]  /*7b70*/  FMNMX3.FTZ R20, R20, R156, R205, !PT ;  /* 0x0000009c14147276 */ /* 0x000fe200078100cd */
[-CC-:B------:R-:W-:Y:S01]  /*7b80*/  FFMA.FTZ R80, R215, R79.reuse, -R76.reuse ;  /* 0x0000004fd7507223 */ /* 0x180fe2000001084c */
[----:B------:R-:W-:Y:S01]  /*7b90*/  FFMA.FTZ R75, R214, R79, -R76 ;  /* 0x0000004fd64b7223 */ /* 0x000fe2000001084c */
[----:B------:R-:W-:Y:S01]  /*7ba0*/  FADD.FTZ R146, R147, R146 ;  /* 0x0000009293927221 */ /* 0x000fe20000010000 */
[----:B------:R-:W-:Y:S01]  /*7bb0*/  FMNMX3.FTZ R20, R20, R209, R208, !PT ;  /* 0x000000d114147276 */ /* 0x000fe200078100d0 */
[----:B------:R-:W-:Y:S01]  /*7bc0*/  MUFU.EX2 R135, R135 ;  /* 0x0000008700877308 */ /* 0x000fe20000000800 */
[-CC-:B------:R-:W-:Y:S01]  /*7bd0*/  FFMA.FTZ R74, R217, R79.reuse, -R76.reuse ;  /* 0x0000004fd94a7223 */ /* 0x180fe2000001084c */
[--C-:B------:R-:W-:Y:S01]  /*7be0*/  FFMA.FTZ R73, R216, R79, -R76.reuse ;  /* 0x0000004fd8497223 */ /* 0x100fe2000001084c */
[----:B------:R-:W-:Y:S01]  /*7bf0*/  FMNMX3.FTZ R20, R20, R207, R211, !PT ;  /* 0x000000cf14147276 */ /* 0x000fe200078100d3 */
[-CC-:B------:R-:W-:Y:S01]  /*7c00*/  FFMA.FTZ R72, R218, R79.reuse, -R76.reuse ;  /* 0x0000004fda487223 */ /* 0x180fe2000001084c */
[-CC-:B------:R-:W-:Y:S01]  /*7c10*/  FFMA.FTZ R71, R220, R79.reuse, -R76.reuse ;  /* 0x0000004fdc477223 */ /* 0x180fe2000001084c */
[----:B------:R-:W-:Y:S01]  /*7c20*/  FFMA.FTZ R70, R219, R79, -R76 ;  /* 0x0000004fdb467223 */ /* 0x000fe2000001084c */
[----:B------:R-:W-:Y:S01]  /*7c30*/  FMNMX3.FTZ R20, R20, R210, R206, !PT ;  /* 0x000000d214147276 */ /* 0x000fe200078100ce */
[----:B------:R-:W-:Y:S01]  /*7c40*/  MUFU.EX2 R131, R131 ;  /* 0x0000008300837308 */ /* 0x000fe20000000800 */
[----:B---3--:R-:W-:Y:S01]  /*7c50*/  F2FP.F16.F32.PACK_AB R27, R136, R143 ;  /* 0x0000008f881b723e */ /* 0x008fe200000000ff */
[----:B------:R-:W-:Y:S01]  /*7c60*/  FADD.FTZ R143, R143, R146 ;  /* 0x000000928f8f7221 */ /* 0x000fe20000010000 */
[----:B------:R-:W-:Y:S01]  /*7c70*/  FMNMX3.FTZ R20, R20, R204, R195, !PT ;  /* 0x000000cc14147276 */ /* 0x000fe200078100c3 */
[-CC-:B------:R-:W-:Y:S01]  /*7c80*/  FFMA.FTZ R69, R221, R79.reuse, -R76.reuse ;  /* 0x0000004fdd457223 */ /* 0x180fe2000001084c */
[-C--:B------:R-:W-:Y:S01]  /*7c90*/  FFMA.FTZ R68, R223, R79.reuse, -R76 ;  /* 0x0000004fdf447223 */ /* 0x080fe2000001084c */
        /* <DEDUP_REMOVED lines=8> */
[-C--:B------:R-:W-:Y:S01]  /*7d20*/  FFMA.FTZ R63, R229, R79.reuse, -R76 ;  /* 0x0000004fe53f7223 */ /* 0x080fe2000001084c */
[----:B------:R-:W-:Y:S01]  /*7d30*/  FMNMX3.FTZ R20, R20, R154, R142, !PT ;  /* 0x0000009a14147276 */ /* 0x000fe2000781008e */
[----:B------:R-:W-:Y:S01]  /*7d40*/  MUFU.EX2 R124, R124 ;  /* 0x0000007c007c7308 */ /* 0x000fe20000000800 */
[-CC-:B------:R-:W-:Y:S01]  /*7d50*/  FFMA.FTZ R62, R228, R79.reuse, -R76.reuse ;  /* 0x0000004fe43e7223 */ /* 0x180fe2000001084c */
[-CC-:B------:R-:W-:Y:S01]  /*7d60*/  FFMA.FTZ R60, R230, R79.reuse, -R76.reuse ;  /* 0x0000004fe63c7223 */ /* 0x180fe2000001084c */
[----:B------:R-:W-:Y:S01]  /*7d70*/  FMNMX3.FTZ R20, R20, R134, R123, !PT ;  /* 0x0000008614147276 */ /* 0x000fe2000781007b */
[-CC-:B------:R-:W-:Y:S01]  /*7d80*/  FFMA.FTZ R56, R224, R79.reuse, -R76.reuse ;  /* 0x0000004fe0387223 */ /* 0x180fe2000001084c */
[-CC-:B------:R-:W-:Y:S01]  /*7d90*/  FFMA.FTZ R163, R163, R79.reuse, -R76.reuse ;  /* 0x0000004fa3a37223 */ /* 0x180fe2000001084c */
[-CC-:B------:R-:W-:Y:S01]  /*7da0*/  FFMA.FTZ R202, R202, R79.reuse, -R76.reuse ;  /* 0x0000004fcaca7223 */ /* 0x180fe2000001084c */
[----:B------:R-:W-:Y:S01]  /*7db0*/  FMNMX3.FTZ R20, R20, R118, R113, !PT ;  /* 0x0000007614147276 */ /* 0x000fe20007810071 */
[----:B------:R-:W-:Y:S01]  /*7dc0*/  MUFU.EX2 R117, R117 ;  /* 0x0000007500757308 */ /* 0x000fe20000000800 */
[-CC-:B------:R-:W-:Y:S01]  /*7dd0*/  FFMA.FTZ R157, R157, R79.reuse, -R76.reuse ;  /* 0x0000004f9d9d7223 */ /* 0x180fe2000001084c */
[-CC-:B------:R-:W-:Y:S01]  /*7de0*/  FFMA.FTZ R128, R128, R79.reuse, -R76.reuse ;  /* 0x0000004f80807223 */ /* 0x180fe2000001084c */
[----:B------:R-:W-:Y:S01]  /*7df0*/  FMNMX3.FTZ R20, R20, R110, R107, !PT ;  /* 0x0000006e14147276 */ /* 0x000fe2000781006b */
[-CC-:B------:R-:W-:Y:S01]  /*7e00*/  FFMA.FTZ R95, R95, R79.reuse, -R76.reuse ;  /* 0x0000004f5f5f7223 */ /* 0x180fe2000001084c */
[-CC-:B------:R-:W-:Y:S01]  /*7e10*/  FFMA.FTZ R92, R92, R79.reuse, -R76.reuse ;  /* 0x0000004f5c5c7223 */ /* 0x180fe2000001084c */
[----:B------:R-:W-:Y:S01]  /*7e20*/  FFMA.FTZ R45, R45, R79, -R76 ;  /* 0x0000004f2d2d7223 */ /* 0x000fe2000001084c */
[----:B------:R-:W-:Y:S01]  /*7e30*/  FMNMX3.FTZ R20, R20, R106, R102, !PT ;  /* 0x0000006a14147276 */ /* 0x000fe20007810066 */
[----:B------:R-:W-:Y:S03]  /*7e40*/  MUFU.EX2 R116, R116 ;  /* 0x0000007400747308 */ /* 0x000fe60000000800 */
[----:B------:R-:W-:-:S04]  /*7e50*/  FMNMX3.FTZ R20, R20, R98, R89, !PT ;  /* 0x0000006214147276 */ /* 0x000fc80007810059 */
        /* <DEDUP_REMOVED lines=8> */
[----:B------:R-:W-:-:S05]  /*7ee0*/  FMNMX.FTZ R20, R46, R20, !PT ;  /* 0x000000142e147209 */ /* 0x000fca0007810000 */
[----:B------:R-:W2:Y:S01]  /*7ef0*/  SHFL.BFLY PT, R5, R20, 0x2, 0x1f ;  /* 0x0c401f0014057f89 */ /* 0x000ea200000e0000 */
[----:B------:R-:W-:Y:S08]  /*7f00*/  MUFU.EX2 R109, R109 ;  /* 0x0000006d006d7308 */ /* 0x000ff00000000800 */
[----:B------:R-:W-:Y:S08]  /*7f10*/  MUFU.EX2 R108, R108 ;  /* 0x0000006c006c7308 */ /* 0x000ff00000000800 */
[----:B------:R-:W-:Y:S01]  /*7f20*/  MUFU.EX2 R105, R105 ;  /* 0x0000006900697308 */ /* 0x000fe20000000800 */
[----:B--2---:R-:W-:-:S07]  /*7f30*/  FMNMX.FTZ R20, R20, R5, !PT ;  /* 0x0000000514147209 */ /* 0x004fce0007810000 */
[----:B------:R-:W-:Y:S01]  /*7f40*/  MUFU.EX2 R104, R104 ;  /* 0x0000006800687308 */ /* 0x000fe20000000800 */
[----:B------:R-:W2:Y:S07]  /*7f50*/  SHFL.BFLY PT, R5, R20, 0x1, 0x1f ;  /* 0x0c201f0014057f89 */ /* 0x000eae00000e0000 */
[----:B------:R-:W-:Y:S08]  /*7f60*/  MUFU.EX2 R103, R103 ;  /* 0x0000006700677308 */ /* 0x000ff00000000800 */
[----:B------:R-:W-:Y:S08]  /*7f70*/  MUFU.EX2 R100, R100 ;  /* 0x0000006400647308 */ /* 0x000ff00000000800 */
[----:B------:R-:W-:Y:S01]  /*7f80*/  MUFU.EX2 R99, R99 ;  /* 0x0000006300637308 */ /* 0x000fe20000000800 */
[----:B--2---:R-:W-:-:S04]  /*7f90*/  FMNMX.FTZ R20, R20, R5, !PT ;  /* 0x0000000514147209 */ /* 0x004fc80007810000 */
[----:B------:R-:W-:Y:S01]  /*7fa0*/  FSETP.NEU.FTZ.AND P0, PT, R20, -INF , PT ;  /* 0xff8000001400780b */ /* 0x000fe20003f1d000 */
[----:B------:R-:W-:Y:S02]  /*7fb0*/  FMUL.FTZ R77, R79, R20 ;  /* 0x000000144f4d7220 */ /* 0x000fe40000410000 */
[----:B------:R-:W-:Y:S03]  /*7fc0*/  MUFU.EX2 R97, R97 ;  /* 0x0000006100617308 */ /* 0x000fe60000000800 */
[----:B------:R-:W-:Y:S02]  /*7fd0*/  FSEL R77, R77, RZ, P0 ;  /* 0x000000ff4d4d7208 */ /* 0x000fe40000000000 */
[----:B------:R-:W-:-:S03]  /*7fe0*/  ISETP.GT.AND P0, PT, R32, R180, PT ;  /* 0x000000b42000720c */ /* 0x000fc60003f04270 */
[----:B------:R-:W-:Y:S01]  /*7ff0*/  MUFU.EX2 R96, R96 ;  /* 0x0000006000607308 */ /* 0x000fe20000000800 */
[-CC-:B------:R-:W-:Y:S01]  /*8000*/  FFMA.FTZ R145, R4, R79.reuse, -R77.reuse ;  /* 0x0000004f04917223 */ /* 0x180fe2000001084d */
[-CC-:B------:R-:W-:Y:S01]  /*8010*/  FFMA.FTZ R144, R132, R79.reuse, -R77.reuse ;  /* 0x0000004f84907223 */ /* 0x180fe2000001084d */
[----:B------:R-:W1:Y:S01]  /*8020*/  LDSM.16.MT88.4 R4, [R83+0x5000] ;  /* 0x005000005304783b */ /* 0x000e620000004200 */
[-CC-:B------:R-:W-:Y:S01]  /*8030*/  FFMA.FTZ R140, R130, R79.reuse, -R77.reuse ;  /* 0x0000004f828c7223 */ /* 0x180fe2000001084d */
[-CC-:B------:R-:W-:Y:S01]  /*8040*/  FFMA.FTZ R139, R126, R79.reuse, -R77.reuse ;  /* 0x0000004f7e8b7223 */ /* 0x180fe2000001084d */
[-CC-:B------:R-:W-:Y:S01]  /*8050*/  FFMA.FTZ R130, R43, R79.reuse, -R77.reuse ;  /* 0x0000004f2b827223 */ /* 0x180fe2000001084d */
[-CC-:B------:R-:W-:Y:S01]  /*8060*/  FFMA.FTZ R126, R42, R79.reuse, -R77.reuse ;  /* 0x0000004f2a7e7223 */ /* 0x180fe2000001084d */
[----:B------:R-:W-:Y:S01]  /*8070*/  MUFU.EX2 R145, R145 ;  /* 0x0000009100917308 */ /* 0x000fe20000000800 */
[----:B------:R-:W2:Y:S01]  /*8080*/  LDSM.16.MT88.4 R40, [R83+0x5400] ;  /* 0x005400005328783b */ /* 0x000ea20000004200 */
[-CC-:B------:R-:W-:Y:S01]  /*8090*/  FFMA.FTZ R132, R122, R79.reuse, -R77.reuse ;  /* 0x0000004f7a847223 */ /* 0x180fe2000001084d */
[-CC-:B------:R-:W-:Y:S01]  /*80a0*/  FFMA.FTZ R127, R120, R79.reuse, -R77.reuse ;  /* 0x0000004f787f7223 */ /* 0x180fe2000001084d */
[-CC-:B------:R-:W-:Y:S01]  /*80b0*/  FFMA.FTZ R122, R39, R79.reuse, -R77.reuse ;  /* 0x0000004f277a7223 */ /* 0x180fe2000001084d */
[-CC-:B------:R-:W-:Y:S01]  /*80c0*/  FFMA.FTZ R120, R37, R79.reuse, -R77.reuse ;  /* 0x0000004f25787223 */ /* 0x180fe2000001084d */
[-CC-:B------:R-:W-:Y:S01]  /*80d0*/  FFMA.FTZ R119, R119, R79.reuse, -R77.reuse ;  /* 0x0000004f77777223 */ /* 0x180fe2000001084d */
[----:B------:R-:W3:Y:S01]  /*80e0*/  LDSM.16.MT88.4 R36, [R83+0x5800] ;  /* 0x005800005324783b */ /* 0x000ee20000004200 */
        /* <DEDUP_REMOVED lines=16> */
[----:B------:R-:W5:Y:S01]  /*81f0*/  MUFU.EX2 R139, R139 ;  /* 0x0000008b008b7308 */ /* 0x000f620000000800 */
[----:B----4-:R-:W-:Y:S01]  /*8200*/  F2FP.F16.F32.PACK_AB R24, R144, R145 ;  /* 0x000000919018723e */ /* 0x010fe200000000ff */
[-CC-:B------:R-:W-:Y:S01]  /*8210*/  FFMA.FTZ R161, R129, R79.reuse, -R77.reuse ;  /* 0x0000004f81a17223 */ /* 0x180fe2000001084d */
[-C--:B------:R-:W-:Y:S01]  /*8220*/  FFMA.FTZ R129, R203, R79.reuse, -R76 ;  /* 0x0000004fcb817223 */ /* 0x080fe2000001084c */
[-CC-:B------:R-:W-:Y:S01]  /*8230*/  FFMA.FTZ R203, R201, R79.reuse, -R77.reuse ;  /* 0x0000004fc9cb7223 */ /* 0x180fe2000001084d */
[-CC-:B------:R-:W-:Y:S01]  /*8240*/  FFMA.FTZ R168, R168, R79.reuse, -R77.reuse ;  /* 0x0000004fa8a87223 */ /* 0x180fe2000001084d */
[-CC-:B------:R-:W-:Y:S01]  /*8250*/  FFMA.FTZ R200, R200, R79.reuse, -R77.reuse ;  /* 0x0000004fc8c87223 */ /* 0x180fe2000001084d */
[-CC-:B------:R-:W-:Y:S01]  /*8260*/  FFMA.FTZ R201, R156, R79.reuse, -R77.reuse ;  /* 0x0000004f9cc97223 */ /* 0x180fe2000001084d */
[----:B------:R-:W4:Y:S01]  /*8270*/  MUFU.EX2 R132, R132 ;  /* 0x0000008400847308 */ /* 0x000f220000000800 */
[-CC-:B------:R-:W-:Y:S01]  /*8280*/  FFMA.FTZ R205, R205, R79.reuse, -R77.reuse ;  /* 0x0000004fcdcd7223 */ /* 0x180fe2000001084d */
[-CC-:B------:R-:W-:Y:S01]  /*8290*/  FFMA.FTZ R209, R209, R79.reuse, -R77.reuse ;  /* 0x0000004fd1d17223 */ /* 0x180fe2000001084d */
[-CC-:B------:R-:W-:Y:S01]  /*82a0*/  FFMA.FTZ R208, R208, R79.reuse, -R77.reuse ;  /* 0x0000004fd0d07223 */ /* 0x180fe2000001084d */
[-CC-:B------:R-:W-:Y:S01]  /*82b0*/  FFMA.FTZ R207, R207, R79.reuse, -R77.reuse ;  /* 0x0000004fcfcf7223 */ /* 0x180fe2000001084d */
[----:B------:R-:W-:Y:S01]  /*82c0*/  FADD.FTZ R144, R145, R144 ;  /* 0x0000009091907221 */ /* 0x000fe20000010000 */
[-CC-:B------:R-:W-:Y:S01]  /*82d0*/  FFMA.FTZ R211, R211, R79.reuse, -R77.reuse ;  /* 0x0000004fd3d37223 */ /* 0x180fe2000001084d */
[-CC-:B------:R-:W-:Y:S01]  /*82e0*/  FFMA.FTZ R210, R210, R79.reuse, -R77.reuse ;  /* 0x0000004fd2d27223 */ /* 0x180fe2000001084d */
[----:B------:R-:W2:Y:S01]  /*82f0*/  MUFU.EX2 R130, R130 ;  /* 0x0000008200827308 */ /* 0x000ea20000000800 */
[----:B-----5:R-:W-:Y:S01]  /*8300*/  F2FP.F16.F32.PACK_AB R26, R139, R140 ;  /* 0x0000008c8b1a723e */ /* 0x020fe200000000ff */
[----:B------:R-:W-:Y:S01]  /*8310*/  FADD.FTZ R144, R140, R144 ;  /* 0x000000908c907221 */ /* 0x000fe20000010000 */
[-CC-:B------:R-:W-:Y:S01]  /*8320*/  FFMA.FTZ R206, R206, R79.reuse, -R77.reuse ;  /* 0x0000004fcece7223 */ /* 0x180fe2000001084d */
[-CC-:B------:R-:W-:Y:S01]  /*8330*/  FFMA.FTZ R204, R204, R79.reuse, -R77.reuse ;  /* 0x0000004fcccc7223 */ /* 0x180fe2000001084d */
[-CC-:B------:R-:W-:Y:S01]  /*8340*/  FFMA.FTZ R195, R195, R79.reuse, -R77.reuse ;  /* 0x0000004fc3c37223 */ /* 0x180fe2000001084d */
[----:B------:R-:W-:Y:S01]  /*8350*/  FADD.FTZ R139, R139, R144 ;  /* 0x000000908b8b7221 */ /* 0x000fe20000010000 */
[-C--:B------:R-:W-:Y:S01]  /*8360*/  FFMA.FTZ R190, R190, R79.reuse, -R77 ;  /* 0x0000004fbebe7223 */ /* 0x080fe2000001084d */
[----:B------:R-:W5:Y:S01]  /*8370*/  MUFU.EX2 R126, R126 ;  /* 0x0000007e007e7308 */ /* 0x000f620000000800 */
[C---:B-1----:R-:W-:Y:S01]  /*8380*/  HMMA.16816.F32 R8, R24.reuse, R4, RZ ;  /* 0x000000041808723c */ /* 0x042fe200000018ff */
[----:B----4-:R-:W-:Y:S01]  /*8390*/  FADD.FTZ R139, R132, R139 ;  /* 0x0000008b848b7221 */ /* 0x010fe20000010000 */
        /* <DEDUP_REMOVED lines=11> */
[-C--:B------:R-:W-:Y:S01]  /*8450*/  FFMA.FTZ R90, R213, R79.reuse, -R76 ;  /* 0x0000004fd55a7223 */ /* 0x080fe2000001084c */
[----:B------:R-:W-:Y:S01]  /*8460*/  FFMA.FTZ R107, R107, R79, -R77 ;  /* 0x0000004f6b6b7223 */ /* 0x000fe2000001084d */
[----:B------:R-:W4:Y:S01]  /*8470*/  MUFU.EX2 R122, R122 ;  /* 0x0000007a007a7308 */ /* 0x000f220000000800 */
[C---:B------:R-:W-:Y:S01]  /*8480*/  HMMA.16816.F32 R28, R24.reuse, R12, RZ ;  /* 0x0000000c181c723c */ /* 0x040fe200000018ff */
[C---:B--2---:R-:W-:Y:S01]  /*8490*/  F2FP.F16.F32.PACK_AB R12, R130.reuse, R132 ;  /* 0x00000084820c723e */ /* 0x044fe200000000ff */
[----:B------:R-:W-:Y:S01]  /*84a0*/  FADD.FTZ R130, R130, R139 ;  /* 0x0000008b82827221 */ /* 0x000fe20000010000 */
[----:B------:R-:W-:Y:S01]  /*84b0*/  F2FP.F16.F32.PACK_AB R13, R131, R135 ;  /* 0x00000087830d723e */ /* 0x000fe200000000ff */
[----:B------:R-:W-:Y:S01]  /*84c0*/  FADD.FTZ R135, R135, R143 ;  /* 0x0000008f87877221 */ /* 0x000fe20000010000 */
[----:B------:R-:W-:Y:S01]  /*84d0*/  FFMA.FTZ R102, R102, R79, -R77 ;  /* 0x0000004f66667223 */ /* 0x000fe2000001084d */
[----:B-----5:R-:W-:Y:S01]  /*84e0*/  FADD.FTZ R130, R126, R130 ;  /* 0x000000827e827221 */ /* 0x020fe20000010000 */
[----:B------:R-:W2:Y:S01]  /*84f0*/  MUFU.EX2 R120, R120 ;  /* 0x0000007800787308 */ /* 0x000ea20000000800 */
[----:B------:R-:W-:Y:S01]  /*8500*/  HMMA.16816.F32 R24, R24, R14, RZ ;  /* 0x0000000e1818723c */ /* 0x000fe200000018ff */
[----:B-1----:R-:W-:Y:S01]  /*8510*/  F2FP.F16.F32.PACK_AB R14, R127, R126 ;  /* 0x0000007e7f0e723e */ /* 0x002fe200000000ff */
[----:B------:R-:W-:Y:S01]  /*8520*/  FADD.FTZ R135, R131, R135 ;  /* 0x0000008783877221 */ /* 0x000fe20000010000 */
[----:B------:R-:W-:Y:S01]  /*8530*/  F2FP.F16.F32.PACK_AB R15, R124, R125 ;  /* 0x0000007d7c0f723e */ /* 0x000fe200000000ff */
[----:B------:R-:W-:Y:S01]  /*8540*/  FADD.FTZ R127, R127, R130 ;  /* 0x000000827f7f7221 */ /* 0x000fe20000010000 */
[-C--:B------:R-:W-:Y:S01]  /*8550*/  FFMA.FTZ R98, R98, R79.reuse, -R77 ;  /* 0x0000004f62627223 */ /* 0x080fe2000001084d */
[----:B------:R-:W-:Y:S01]  /*8560*/  FADD.FTZ R135, R125, R135 ;  /* 0x000000877d877221 */ /* 0x000fe20000010000 */
[----:B------:R-:W-:Y:S01]  /*8570*/  MUFU.EX2 R119, R119 ;  /* 0x0000007700777308 */ /* 0x000fe20000000800 */
[----:B----4-:R-:W-:Y:S01]  /*8580*/  FADD.FTZ R127, R122, R127 ;  /* 0x0000007f7a7f7221 */ /* 0x010fe20000010000 */
[-C--:B------:R-:W-:Y:S01]  /*8590*/  FFMA.FTZ R106, R106, R79.reuse, -R77 ;  /* 0x0000004f6a6a7223 */ /* 0x080fe2000001084d */
[C---:B------:R-:W-:Y:S01]  /*85a0*/  HMMA.16816.F32 R8, R12.reuse, R40, R8 ;  /* 0x000000280c08723c */ /* 0x040fe20000001808 */
[----:B------:R-:W-:Y:S01]  /*85b0*/  FADD.FTZ R124, R124, R135 ;  /* 0x000000877c7c7221 */ /* 0x000fe20000010000 */
[-C--:B------:R-:W-:Y:S01]  /*85c0*/  FFMA.FTZ R156, R212, R79.reuse, -R76 ;  /* 0x0000004fd49c7223 */ /* 0x080fe2000001084c */
[-CC-:B------:R-:W-:Y:S01]  /*85d0*/  FFMA.FTZ R89, R89, R79.reuse, -R77.reuse ;  /* 0x0000004f59597223 */ /* 0x180fe2000001084d */
[-C--:B------:R-:W-:Y:S01]  /*85e0*/  FFMA.FTZ R82, R82, R79.reuse, -R77 ;  /* 0x0000004f52527223 */ /* 0x080fe2000001084d */
[----:B------:R-:W1:Y:S01]  /*85f0*/  MUFU.EX2 R121, R121 ;  /* 0x0000007900797308 */ /* 0x000e620000000800 */
[----:B------:R-:W-:Y:S01]  /*8600*/  FADD.FTZ R124, R117, R124 ;  /* 0x0000007c757c7221 */ /* 0x000fe20000010000 */
[----:B--2---:R-:W-:Y:S01]  /*8610*/  FADD.FTZ R127, R120, R127 ;  /* 0x0000007f787f7221 */ /* 0x004fe20000010000 */
[C---:B------:R-:W-:Y:S01]  /*8620*/  HMMA.16816.F32 R4, R12.reuse, R42, R4 ;  /* 0x0000002a0c04723c */ /* 0x040fe20000001804 */
[----:B------:R-:W2:Y:S01]  /*8630*/  LDSM.16.MT88.4 R40, [R55+0x5800] ;  /* 0x005800003728783b */ /* 0x000ea20000004200 */
[-CC-:B------:R-:W-:Y:S01]  /*8640*/  FFMA.FTZ R78, R78, R79.reuse, -R77.reuse ;  /* 0x0000004f4e4e7223 */ /* 0x180fe2000001084d */
[-CC-:B------:R-:W-:Y:S01]  /*8650*/  FFMA.FTZ R87, R87, R79.reuse, -R77.reuse ;  /* 0x0000004f57577223 */ /* 0x180fe2000001084d */
[-CC-:B------:R-:W-:Y:S01]  /*8660*/  FFMA.FTZ R54, R54, R79.reuse, -R77.reuse ;  /* 0x0000004f36367223 */ /* 0x180fe2000001084d */
[----:B------:R-:W-:Y:S01]  /*8670*/  MUFU.EX2 R133, R133 ;  /* 0x0000008500857308 */ /* 0x000fe20000000800 */
[-CC-:B------:R-:W-:Y:S01]  /*8680*/  FFMA.FTZ R53, R53, R79.reuse, -R77.reuse ;  /* 0x0000004f35357223 */ /* 0x180fe2000001084d */
[-CC-:B------:R-:W-:Y:S01]  /*8690*/  FFMA.FTZ R52, R52, R79.reuse, -R77.reuse ;  /* 0x0000004f34347223 */ /* 0x180fe2000001084d */
[----:B------:R-:W-:Y:S01]  /*86a0*/  HMMA.16816.F32 R28, R12, R16, R28 ;  /* 0x000000100c1c723c */ /* 0x000fe2000000181c */
[-CC-:B------:R-:W-:Y:S01]  /*86b0*/  FFMA.FTZ R51, R51, R79.reuse, -R77.reuse ;  /* 0x0000004f33337223 */ /* 0x180fe2000001084d */
[----:B------:R-:W-:-:S03]  /*86c0*/  FFMA.FTZ R49, R49, R79, -R77 ;  /* 0x0000004f31317223 */ /* 0x000fc6000001084d */
[----:B------:R-:W4:Y:S03]  /*86d0*/  MUFU.EX2 R138, R138 ;  /* 0x0000008a008a7308 */ /* 0x000f260000000800 */
[----:B------:R-:W-:Y:S01]  /*86e0*/  HMMA.16816.F32 R24, R12, R18, R24 ;  /* 0x000000120c18723c */ /* 0x000fe20000001818 */
[----:B------:R-:W-:Y:S01]  /*86f0*/  F2FP.F16.F32.PACK_AB R12, R120, R122 ;  /* 0x0000007a780c723e */ /* 0x000fe200000000ff */
[----:B------:R-:W5:Y:S01]  /*8700*/  LDSM.16.MT88.4 R16, [R83+0x5c00] ;  /* 0x005c00005310783b */ /* 0x000f620000004200 */
[C---:B------:R-:W-:Y:S01]  /*8710*/  F2FP.F16.F32.PACK_AB R13, R116.reuse, R117 ;  /* 0x00000075740d723e */ /* 0x040fe200000000ff */
[----:B------:R-:W-:Y:S01]  /*8720*/  FADD.FTZ R116, R116, R124 ;  /* 0x0000007c74747221 */ /* 0x000fe20000010000 */
[----:B-1----:R-:W-:Y:S01]  /*8730*/  F2FP.F16.F32.PACK_AB R14, R121, R119 ;  /* 0x00000077790e723e */ /* 0x002fe200000000ff */
[----:B------:R-:W-:Y:S01]  /*8740*/  MUFU.EX2 R137, R137 ;  /* 0x0000008900897308 */ /* 0x000fe20000000800 */
[----:B------:R-:W-:Y:S01]  /*8750*/  F2FP.F16.F32.PACK_AB R15, R114, R115 ;  /* 0x00000073720f723e */ /* 0x000fe200000000ff */
[----:B------:R-:W-:Y:S01]  /*8760*/  FADD.FTZ R116, R115, R116 ;  /* 0x0000007473747221 */ /* 0x000fe20000010000 */
[----:B------:R-:W-:-:S03]  /*8770*/  FADD.FTZ R119, R119, R127 ;  /* 0x0000007f77777221 */ /* 0x000fc60000010000 */
[----:B------:R-:W-:Y:S01]  /*8780*/  FADD.FTZ R114, R114, R116 ;  /* 0x0000007472727221 */ /* 0x000fe20000010000 */
[----:B------:R-:W-:Y:S01]  /*8790*/  FADD.FTZ R119, R121, R119 ;  /* 0x0000007779777221 */ /* 0x000fe20000010000 */
[----:B---3--:R-:W-:Y:S01]  /*87a0*/  HMMA.16816.F32 R8, R12, R36, R8 ;  /* 0x000000240c08723c */ /* 0x008fe20000001808 */
[----:B------:R-:W1:Y:S01]  /*87b0*/  MUFU.EX2 R141, R141 ;  /* 0x0000008d008d7308 */ /* 0x000e620000000800 */
[----:B------:R-:W-:-:S04]  /*87c0*/  FADD.FTZ R114, R112, R114 ;  /* 0x0000007270727221 */ /* 0x000fc80000010000 */
[C---:B------:R-:W-:Y:S02]  /*87d0*/  FADD.FTZ R114, R109.reuse, R114 ;  /* 0x000000726d727221 */ /* 0x040fe40000010000 */
[C---:B------:R-:W-:Y:S01]  /*87e0*/  HMMA.16816.F32 R4, R12.reuse, R38, R4 ;  /* 0x000000260c04723c */ /* 0x040fe20000001804 */
[----:B------:R-:W3:Y:S01]  /*87f0*/  LDSM.16.MT88.4 R36, [R55+0x5c00] ;  /* 0x005c00003724783b */ /* 0x000ee20000004200 */
[----:B------:R-:W-:Y:S06]  /*8800*/  MUFU.EX2 R148, R148 ;  /* 0x0000009400947308 */ /* 0x000fec0000000800 */
[C---:B--2---:R-:W-:Y:S02]  /*8810*/  HMMA.16816.F32 R28, R12.reuse, R40, R28 ;  /* 0x000000280c1c723c */ /* 0x044fe4000000181c */
[----:B------:R-:W2:Y:S06]  /*8820*/  MUFU.EX2 R152, R152 ;  /* 0x0000009800987308 */ /* 0x000eac0000000800 */
[----:B------:R-:W-:Y:S01]  /*8830*/  HMMA.16816.F32 R24, R12, R42, R24 ;  /* 0x0000002a0c18723c */ /* 0x000fe20000001818 */
[----:B------:R-:W2:Y:S01]  /*8840*/  LDSM.16.MT88.4 R40, [R83+0x6000] ;  /* 0x006000005328783b */ /* 0x000ea20000004200 */
[----:B----4-:R-:W-:Y:S01]  /*8850*/  F2FP.F16.F32.PACK_AB R12, R138, R133 ;  /* 0x000000858a0c723e */ /* 0x010fe200000000ff */
[----:B------:R-:W-:Y:S01]  /*8860*/  MUFU.EX2 R149, R149 ;  /* 0x0000009500957308 */ /* 0x000fe20000000800 */
[----:B------:R-:W-:Y:S01]  /*8870*/  F2FP.F16.F32.PACK_AB R13, R109, R112 ;  /* 0x000000706d0d723e */ /* 0x000fe200000000ff */
[----:B------:R-:W-:Y:S01]  /*8880*/  FADD.FTZ R133, R133, R119 ;  /* 0x0000007785857221 */ /* 0x000fe20000010000 */
[----:B-1----:R-:W-:-:S02]  /*8890*/  F2FP.F16.F32.PACK_AB R14, R141, R137 ;  /* 0x000000898d0e723e */ /* 0x002fc400000000ff */
[----:B------:R-:W-:Y:S01]  /*88a0*/  F2FP.F16.F32.PACK_AB R15, R105, R108 ;  /* 0x0000006c690f723e */ /* 0x000fe200000000ff */
[----:B------:R-:W-:Y:S01]  /*88b0*/  FADD.FTZ R133, R138, R133 ;  /* 0x000000858a857221 */ /* 0x000fe20000010000 */
[----:B------:R-:W-:Y:S01]  /*88c0*/  FADD.FTZ R108, R108, R114 ;  /* 0x000000726c6c7221 */ /* 0x000fe20000010000 */
[----:B------:R-:W1:Y:S02]  /*88d0*/  MUFU.EX2 R153, R153 ;  /* 0x0000009900997308 */ /* 0x000e640000000800 */
[----:B------:R-:W-:Y:S01]  /*88e0*/  FADD.FTZ R137, R137, R133 ;  /* 0x0000008589897221 */ /* 0x000fe20000010000 */
[----:B------:R-:W-:Y:S01]  /*88f0*/  FADD.FTZ R108, R105, R108 ;  /* 0x0000006c696c7221 */ /* 0x000fe20000010000 */
[C---:B-----5:R-:W-:Y:S02]  /*8900*/  HMMA.16816.F32 R8, R12.reuse, R16, R8 ;  /* 0x000000100c08723c */ /* 0x060fe40000001808 */
[----:B------:R-:W-:Y:S01]  /*8910*/  FADD.FTZ R137, R141, R137 ;  /* 0x000000898d897221 */ /* 0x000fe20000010000 */
[----:B------:R-:W-:Y:S01]  /*8920*/  FADD.FTZ R108, R104, R108 ;  /* 0x0000006c686c7221 */ /* 0x000fe20000010000 */
[----:B------:R-:W-:Y:S04]  /*8930*/  MUFU.EX2 R94, R94 ;  /* 0x0000005e005e7308 */ /* 0x000fe80000000800 */
[C---:B------:R-:W-:Y:S01]  /*8940*/  HMMA.16816.F32 R4, R12.reuse, R18, R4 ;  /* 0x000000120c04723c */ /* 0x040fe20000001804 */
[----:B------:R-:W4:Y:S03]  /*8950*/  LDSM.16.MT88.4 R16, [R55+0x6000] ;  /* 0x006000003710783b */ /* 0x000f260000004200 */
[----:B------:R-:W-:Y:S04]  /*8960*/  MUFU.EX2 R93, R93 ;  /* 0x0000005d005d7308 */ /* 0x000fe80000000800 */
[C---:B---3--:R-:W-:Y:S04]  /*8970*/  HMMA.16816.F32 R28, R12.reuse, R36, R28 ;  /* 0x000000240c1c723c */ /* 0x048fe8000000181c */
[----:B------:R-:W-:Y:S04]  /*8980*/  MUFU.EX2 R158, R158 ;  /* 0x0000009e009e7308 */ /* 0x000fe80000000800 */
[----:B------:R-:W-:Y:S01]  /*8990*/  HMMA.16816.F32 R24, R12, R38, R24 ;  /* 0x000000260c18723c */ /* 0x000fe20000001818 */
[----:B------:R-:W3:Y:S01]  /*89a0*/  LDSM.16.MT88.4 R36, [R83+0x6400] ;  /* 0x006400005324783b */ /* 0x000ee20000004200 */
[----:B--2---:R-:W-:Y:S01]  /*89b0*/  F2FP.F16.F32.PACK_AB R12, R152, R148 ;  /* 0x00000094980c723e */ /* 0x004fe200000000ff */
[----:B------:R-:W-:Y:S01]  /*89c0*/  FADD.FTZ R148, R148, R137 ;  /* 0x0000008994947221 */ /* 0x000fe20000010000 */
[----:B------:R-:W-:Y:S01]  /*89d0*/  F2FP.F16.F32.PACK_AB R13, R103, R104 ;  /* 0x00000068670d723e */ /* 0x000fe200000000ff */
[----:B------:R-:W2:Y:S01]  /*89e0*/  MUFU.EX2 R167, R167 ;  /* 0x000000a700a77308 */ /* 0x000ea20000000800 */
[----:B-1----:R-:W-:Y:S01]  /*89f0*/  F2FP.F16.F32.PACK_AB R14, R153, R149 ;  /* 0x00000095990e723e */ /* 0x002fe200000000ff */
[----:B------:R-:W-:Y:S01]  /*8a00*/  FADD.FTZ R103, R103, R108 ;  /* 0x0000006c67677221 */ /* 0x000fe20000010000 */
[----:B------:R-:W-:Y:S01]  /*8a10*/  F2FP.F16.F32.PACK_AB R15, R99, R100 ;  /* 0x00000064630f723e */ /* 0x000fe200000000ff */
[----:B------:R-:W-:-:S02]  /*8a20*/  FADD.FTZ R148, R152, R148 ;  /* 0x0000009498947221 */ /* 0x000fc40000010000 */
[----:B------:R-:W-:Y:S02]  /*8a30*/  FADD.FTZ R103, R100, R103 ;  /* 0x0000006764677221 */ /* 0x000fe40000010000 */
[----:B------:R-:W-:Y:S01]  /*8a40*/  MUFU.EX2 R160, R160 ;  /* 0x000000a000a07308 */ /* 0x000fe20000000800 */
[----:B------:R-:W-:Y:S01]  /*8a50*/  FADD.FTZ R149, R149, R148 ;  /* 0x0000009495957221 */ /* 0x000fe20000010000 */
[C---:B------:R-:W-:Y:S01]  /*8a60*/  HMMA.16816.F32 R8, R12.reuse, R40, R8 ;  /* 0x000000280c08723c */ /* 0x040fe20000001808 */
[----:B------:R-:W-:Y:S02]  /*8a70*/  FADD.FTZ R99, R99, R103 ;  /* 0x0000006763637221 */ /* 0x000fe40000010000 */
[----:B------:R-:W-:Y:S02]  /*8a80*/  FADD.FTZ R149, R153, R149 ;  /* 0x0000009599957221 */ /* 0x000fe40000010000 */
[----:B------:R-:W-:Y:S01]  /*8a90*/  FADD.FTZ R99, R97, R99 ;  /* 0x0000006361637221 */ /* 0x000fe20000010000 */
[----:B------:R-:W1:Y:S02]  /*8aa0*/  MUFU.EX2 R161, R161 ;  /* 0x000000a100a17308 */ /* 0x000e640000000800 */
[C---:B------:R-:W-:Y:S01]  /*8ab0*/  HMMA.16816.F32 R4, R12.reuse, R42, R4 ;  /* 0x0000002a0c04723c */ /* 0x040fe20000001804 */
[----:B------:R-:W5:Y:S05]  /*8ac0*/  LDSM.16.MT88.4 R40, [R55+0x6400] ;  /* 0x006400003728783b */ /* 0x000f6a0000004200 */
[----:B------:R-:W3:Y:S02]  /*8ad0*/  MUFU.EX2 R91, R91 ;  /* 0x0000005b005b7308 */ /* 0x000ee40000000800 */
[C---:B----4-:R-:W-:Y:S06]  /*8ae0*/  HMMA.16816.F32 R28, R12.reuse, R16, R28 ;  /* 0x000000100c1c723c */ /* 0x050fec000000181c */
[----:B------:R-:W4:Y:S02]  /*8af0*/  MUFU.EX2 R88, R88 ;  /* 0x0000005800587308 */ /* 0x000f240000000800 */
[----:B------:R-:W-:Y:S01]  /*8b00*/  HMMA.16816.F32 R24, R12, R18, R24 ;  /* 0x000000120c18723c */ /* 0x000fe20000001818 */
[----:B--2---:R-:W-:Y:S01]  /*8b10*/  F2FP.F16.F32.PACK_AB R12, R167, R158 ;  /* 0x0000009ea70c723e */ /* 0x004fe200000000ff */
[----:B------:R-:W2:Y:S01]  /*8b20*/  LDSM.16.MT88.4 R16, [R83+0x6800] ;  /* 0x006800005310783b */ /* 0x000ea20000004200 */
[----:B------:R-:W-:Y:S01]  /*8b30*/  F2FP.F16.F32.PACK_AB R13, R96, R97 ;  /* 0x00000061600d723e */ /* 0x000fe200000000ff */
        /* <DEDUP_REMOVED lines=12> */
[----:B------:R-:W-:Y:S02]  /*8c00*/  FADD.FTZ R93, R91, R93 ;  /* 0x0000005d5b5d7221 */ /* 0x000fe40000010000 */
[C---:B------:R-:W-:Y:S01]  /*8c10*/  HMMA.16816.F32 R4, R12.reuse, R38, R4 ;  /* 0x000000260c04723c */ /* 0x040fe20000001804 */
[----:B------:R-:W1:Y:S01]  /*8c20*/  LDSM.16.MT88.4 R36, [R55+0x6800] ;  /* 0x006800003724783b */ /* 0x000e620000004200 */
[----:B------:R-:W3:Y:S06]  /*8c30*/  MUFU.EX2 R168, R168 ;  /* 0x000000a800a87308 */ /* 0x000eec0000000800 */
[C---:B-----5:R-:W-:Y:S02]  /*8c40*/  HMMA.16816.F32 R28, R12.reuse, R40, R28 ;  /* 0x000000280c1c723c */ /* 0x060fe4000000181c */
[----:B------:R-:W5:Y:S06]  /*8c50*/  MUFU.EX2 R203, R203 ;  /* 0x000000cb00cb7308 */ /* 0x000f6c0000000800 */
[----:B------:R-:W-:Y:S01]  /*8c60*/  HMMA.16816.F32 R24, R12, R42, R24 ;  /* 0x0000002a0c18723c */ /* 0x000fe20000001818 */
[----:B------:R-:W1:Y:S01]  /*8c70*/  LDSM.16.MT88.4 R40, [R83+0x6c00] ;  /* 0x006c00005328783b */ /* 0x000e620000004200 */
[----:B------:R-:W2:Y:S01]  /*8c80*/  MUFU.EX2 R200, R200 ;  /* 0x000000c800c87308 */ /* 0x000ea20000000800 */
[----:B----4-:R-:W-:Y:S01]  /*8c90*/  F2FP.F16.F32.PACK_AB R13, R88, R91 ;  /* 0x0000005b580d723e */ /* 0x010fe200000000ff */
[----:B---3--:R-:W-:Y:S01]  /*8ca0*/  FADD.FTZ R160, R168, R160 ;  /* 0x000000a0a8a07221 */ /* 0x008fe20000010000 */
[----:B------:R-:W-:Y:S01]  /*8cb0*/  F2FP.F16.F32.PACK_AB R15, R85, R86 ;  /* 0x00000056550f723e */ /* 0x000fe200000000ff */
[----:B------:R-:W-:-:S04]  /*8cc0*/  FADD.FTZ R88, R88, R93 ;  /* 0x0000005d58587221 */ /* 0x000fc80000010000 */
[----:B------:R-:W3:Y:S01]  /*8cd0*/  MUFU.EX2 R201, R201 ;  /* 0x000000c900c97308 */ /* 0x000ee20000000800 */
[C---:B-----5:R-:W-:Y:S01]  /*8ce0*/  F2FP.F16.F32.PACK_AB R12, R203.reuse, R168 ;  /* 0x000000a8cb0c723e */ /* 0x060fe200000000ff */
[----:B------:R-:W-:Y:S01]  /*8cf0*/  FADD.FTZ R203, R203, R160 ;  /* 0x000000a0cbcb7221 */ /* 0x000fe20000010000 */
[----:B------:R-:W-:-:S04]  /*8d00*/  FADD.FTZ R88, R86, R88 ;  /* 0x0000005856587221 */ /* 0x000fc80000010000 */
[----:B------:R-:W-:Y:S01]  /*8d10*/  FADD.FTZ R88, R85, R88 ;  /* 0x0000005855587221 */ /* 0x000fe20000010000 */
[----:B------:R-:W-:Y:S01]  /*8d20*/  MUFU.EX2 R84, R84 ;  /* 0x0000005400547308 */ /* 0x000fe20000000800 */
[----:B--2---:R-:W-:-:S07]  /*8d30*/  FADD.FTZ R203, R200, R203 ;  /* 0x000000cbc8cb7221 */ /* 0x004fce0000010000 */
[----:B------:R-:W2:Y:S01]  /*8d40*/  MUFU.EX2 R81, R81 ;  /* 0x0000005100517308 */ /* 0x000ea20000000800 */
[C---:B---3--:R-:W-:Y:S01]  /*8d50*/  F2FP.F16.F32.PACK_AB R14, R201.reuse, R200 ;  /* 0x000000c8c90e723e */ /* 0x048fe200000000ff */
[----:B------:R-:W-:Y:S01]  /*8d60*/  FADD.FTZ R203, R201, R203 ;  /* 0x000000cbc9cb7221 */ /* 0x000fe20000010000 */
[----:B------:R-:W-:-:S05]  /*8d70*/  FFMA.FTZ R200, R46, R79, -R77 ;  /* 0x0000004f2ec87223 */ /* 0x000fca000001084d */
[----:B------:R-:W-:Y:S01]  /*8d80*/  MUFU.EX2 R80, R80 ;  /* 0x0000005000507308 */ /* 0x000fe20000000800 */
[C---:B------:R-:W-:Y:S07]  /*8d90*/  HMMA.16816.F32 R8, R12.reuse, R16, R8 ;  /* 0x000000100c08723c */ /* 0x040fee0000001808 */
[----:B------:R-:W3:Y:S01]  /*8da0*/  MUFU.EX2 R75, R75 ;  /* 0x0000004b004b7308 */ /* 0x000ee20000000800 */
[C---:B------:R-:W-:Y:S01]  /*8db0*/  HMMA.16816.F32 R4, R12.reuse, R18, R4 ;  /* 0x000000120c04723c */ /* 0x040fe20000001804 */
[----:B------:R-:W4:Y:S06]  /*8dc0*/  LDSM.16.MT88.4 R16, [R55+0x6c00] ;  /* 0x006c00003710783b */ /* 0x000f2c0000004200 */
[----:B------:R-:W-:Y:S01]  /*8dd0*/  MUFU.EX2 R205, R205 ;  /* 0x000000cd00cd7308 */ /* 0x000fe20000000800 */
[C---:B-1----:R-:W-:Y:S07]  /*8de0*/  HMMA.16816.F32 R28, R12.reuse, R36, R28 ;  /* 0x000000240c1c723c */ /* 0x042fee000000181c */
[----:B------:R-:W1:Y:S01]  /*8df0*/  MUFU.EX2 R209, R209 ;  /* 0x000000d100d17308 */ /* 0x000e620000000800 */
[----:B------:R-:W-:Y:S01]  /*8e00*/  HMMA.16816.F32 R24, R12, R38, R24 ;  /* 0x000000260c18723c */ /* 0x000fe20000001818 */
[----:B------:R-:W5:Y:S01]  /*8e10*/  LDSM.16.MT88.4 R36, [R83+0x7000] ;  /* 0x007000005324783b */ /* 0x000f620000004200 */
[----:B--2---:R-:W-:Y:S01]  /*8e20*/  F2FP.F16.F32.PACK_AB R13, R81, R84 ;  /* 0x00000054510d723e */ /* 0x004fe200000000ff */
[----:B------:R-:W-:Y:S01]  /*8e30*/  FADD.FTZ R84, R84, R88 ;  /* 0x0000005854547221 */ /* 0x000fe20000010000 */
[----:B---3--:R-:W-:-:S03]  /*8e40*/  F2FP.F16.F32.PACK_AB R15, R75, R80 ;  /* 0x000000504b0f723e */ /* 0x008fc600000000ff */
[----:B------:R-:W-:Y:S01]  /*8e50*/  MUFU.EX2 R208, R208 ;  /* 0x000000d000d07308 */ /* 0x000fe20000000800 */
[----:B------:R-:W-:-:S04]  /*8e60*/  FADD.FTZ R84, R81, R84 ;  /* 0x0000005451547221 */ /* 0x000fc80000010000 */
[----:B------:R-:W-:-:S03]  /*8e70*/  FADD.FTZ R80, R80, R84 ;  /* 0x0000005450507221 */ /* 0x000fc60000010000 */
[----:B------:R-:W2:Y:S01]  /*8e80*/  MUFU.EX2 R207, R207 ;  /* 0x000000cf00cf7308 */ /* 0x000ea20000000800 */
[----:B-1----:R-:W-:Y:S01]  /*8e90*/  F2FP.F16.F32.PACK_AB R12, R209, R205 ;  /* 0x000000cdd10c723e */ /* 0x002fe200000000ff */
[----:B------:R-:W-:Y:S01]  /*8ea0*/  FADD.FTZ R205, R205, R203 ;  /* 0x000000cbcdcd7221 */ /* 0x000fe20000010000 */
[----:B------:R-:W-:-:S03]  /*8eb0*/  FADD.FTZ R80, R75, R80 ;  /* 0x000000504b507221 */ /* 0x000fc60000010000 */
[----:B------:R-:W-:Y:S02]  /*8ec0*/  FADD.FTZ R205, R209, R205 ;  /* 0x000000cdd1cd7221 */ /* 0x000fe40000010000 */
[----:B------:R-:W-:Y:S08]  /*8ed0*/  MUFU.EX2 R74, R74 ;  /* 0x0000004a004a7308 */ /* 0x000ff00000000800 */
[----:B------:R-:W1:Y:S01]  /*8ee0*/  MUFU.EX2 R73, R73 ;  /* 0x0000004900497308 */ /* 0x000e620000000800 */
[----:B--2---:R-:W-:Y:S01]  /*8ef0*/  F2FP.F16.F32.PACK_AB R14, R207, R208 ;  /* 0x000000d0cf0e723e */ /* 0x004fe200000000ff */
[----:B------:R-:W-:-:S04]  /*8f00*/  FADD.FTZ R208, R208, R205 ;  /* 0x000000cdd0d07221 */ /* 0x000fc80000010000 */
[----:B------:R-:W-:Y:S02]  /*8f10*/  FADD.FTZ R208, R207, R208 ;  /* 0x000000d0cfd07221 */ /* 0x000fe40000010000 */
[C---:B------:R-:W-:Y:S01]  /*8f20*/  HMMA.16816.F32 R8, R12.reuse, R40, R8 ;  /* 0x000000280c08723c */ /* 0x040fe20000001808 */
[----:B------:R-:W-:Y:S07]  /*8f30*/  MUFU.EX2 R72, R72 ;  /* 0x0000004800487308 */ /* 0x000fee0000000800 */
[C---:B------:R-:W-:Y:S01]  /*8f40*/  HMMA.16816.F32 R4, R12.reuse, R42, R4 ;  /* 0x0000002a0c04723c */ /* 0x040fe20000001804 */
[----:B------:R-:W2:Y:S01]  /*8f50*/  LDSM.16.MT88.4 R40, [R55+0x7000] ;  /* 0x007000003728783b */ /* 0x000ea20000004200 */
[----:B------:R-:W3:Y:S06]  /*8f60*/  MUFU.EX2 R71, R71 ;  /* 0x0000004700477308 */ /* 0x000eec0000000800 */
[C---:B----4-:R-:W-:Y:S02]  /*8f70*/  HMMA.16816.F32 R28, R12.reuse, R16, R28 ;  /* 0x000000100c1c723c */ /* 0x050fe4000000181c */
[----:B------:R-:W-:Y:S06]  /*8f80*/  MUFU.EX2 R211, R211 ;  /* 0x000000d300d37308 */ /* 0x000fec0000000800 */
[----:B------:R-:W-:Y:S01]  /*8f90*/  HMMA.16816.F32 R24, R12, R18, R24 ;  /* 0x000000120c18723c */ /* 0x000fe20000001818 */
[----:B-1----:R-:W-:Y:S01]  /*8fa0*/  F2FP.F16.F32.PACK_AB R13, R73, R74 ;  /* 0x0000004a490d723e */ /* 0x002fe200000000ff */
[----:B------:R-:W1:Y:S01]  /*8fb0*/  MUFU.EX2 R210, R210 ;  /* 0x000000d200d27308 */ /* 0x000e620000000800 */
[----:B---3--:R-:W-:Y:S01]  /*8fc0*/  F2FP.F16.F32.PACK_AB R15, R71, R72 ;  /* 0x00000048470f723e */ /* 0x008fe200000000ff */
[----:B------:R-:W3:Y:S01]  /*8fd0*/  LDSM.16.MT88.4 R16, [R83+0x7400] ;  /* 0x007400005310783b */ /* 0x000ee20000004200 */
[----:B------:R-:W-:-:S04]  /*8fe0*/  FADD.FTZ R74, R74, R80 ;  /* 0x000000504a4a7221 */ /* 0x000fc80000010000 */
[----:B------:R-:W-:Y:S01]  /*8ff0*/  FADD.FTZ R74, R73, R74 ;  /* 0x0000004a494a7221 */ /* 0x000fe20000010000 */
[----:B------:R-:W4:Y:S03]  /*9000*/  MUFU.EX2 R206, R206 ;  /* 0x000000ce00ce7308 */ /* 0x000f260000000800 */
[----:B------:R-:W-:-:S04]  /*9010*/  FADD.FTZ R74, R72, R74 ;  /* 0x0000004a484a7221 */ /* 0x000fc80000010000 */
[----:B------:R-:W-:Y:S01]  /*9020*/  FADD.FTZ R71, R71, R74 ;  /* 0x0000004a47477221 */ /* 0x000fe20000010000 */
[----:B------:R-:W5:Y:S01]  /*9030*/  MUFU.EX2 R204, R204 ;  /* 0x000000cc00cc7308 */ /* 0x000f620000000800 */
[----:B-1----:R-:W-:Y:S01]  /*9040*/  F2FP.F16.F32.PACK_AB R12, R210, R211 ;  /* 0x000000d3d20c723e */ /* 0x002fe200000000ff */
[----:B------:R-:W-:-:S04]  /*9050*/  FADD.FTZ R211, R211, R208 ;  /* 0x000000d0d3d37221 */ /* 0x000fc80000010000 */
[----:B------:R-:W-:Y:S02]  /*9060*/  FADD.FTZ R211, R210, R211 ;  /* 0x000000d3d2d37221 */ /* 0x000fe40000010000 */
[----:B------:R-:W1:Y:S02]  /*9070*/  MUFU.EX2 R70, R70 ;  /* 0x0000004600467308 */ /* 0x000e640000000800 */
[----:B----4-:R-:W-:-:S06]  /*9080*/  FADD.FTZ R211, R206, R211 ;  /* 0x000000d3ced37221 */ /* 0x010fcc0000010000 */
[----:B------:R-:W4:Y:S01]  /*9090*/  MUFU.EX2 R69, R69 ;  /* 0x0000004500457308 */ /* 0x000f220000000800 */
[C---:B-----5:R-:W-:Y:S01]  /*90a0*/  F2FP.F16.F32.PACK_AB R14, R204.reuse, R206 ;  /* 0x000000cecc0e723e */ /* 0x060fe200000000ff */
[----:B------:R-:W-:-:S06]  /*90b0*/  FADD.FTZ R204, R204, R211 ;  /* 0x000000d3cccc7221 */ /* 0x000fcc0000010000 */
[----:B------:R-:W-:Y:S01]  /*90c0*/  HMMA.16816.F32 R8, R12, R36, R8 ;  /* 0x000000240c08723c */ /* 0x000fe20000001808 */
[----:B------:R-:W-:Y:S01]  /*90d0*/  MUFU.EX2 R68, R68 ;  /* 0x0000004400447308 */ /* 0x000fe20000000800 */
[----:B-1----:R-:W-:-:S06]  /*90e0*/  FADD.FTZ R71, R70, R71 ;  /* 0x0000004746477221 */ /* 0x002fcc0000010000 */
[C---:B------:R-:W-:Y:S01]  /*90f0*/  HMMA.16816.F32 R4, R12.reuse, R38, R4 ;  /* 0x000000260c04723c */ /* 0x040fe20000001804 */
[----:B------:R-:W1:Y:S01]  /*9100*/  LDSM.16.MT88.4 R36, [R55+0x7400] ;  /* 0x007400003724783b */ /* 0x000e620000004200 */
[----:B------:R-:W5:Y:S06]  /*9110*/  MUFU.EX2 R67, R67 ;  /* 0x0000004300437308 */ /* 0x000f6c0000000800 */
[C---:B--2---:R-:W-:Y:S02]  /*9120*/  HMMA.16816.F32 R28, R12.reuse, R40, R28 ;  /* 0x000000280c1c723c */ /* 0x044fe4000000181c */
[----:B------:R-:W2:Y:S06]  /*9130*/  MUFU.EX2 R195, R195 ;  /* 0x000000c300c37308 */ /* 0x000eac0000000800 */
[----:B------:R-:W-:Y:S01]  /*9140*/  HMMA.16816.F32 R24, R12, R42, R24 ;  /* 0x0000002a0c18723c */ /* 0x000fe20000001818 */
[----:B------:R-:W1:Y:S01]  /*9150*/  LDSM.16.MT88.4 R40, [R83+0x7800] ;  /* 0x007800005328783b */ /* 0x000e620000004200 */
[----:B------:R-:W3:Y:S01]  /*9160*/  MUFU.EX2 R190, R190 ;  /* 0x000000be00be7308 */ /* 0x000ee20000000800 */
[C---:B----4-:R-:W-:Y:S01]  /*9170*/  F2FP.F16.F32.PACK_AB R13, R69.reuse, R70 ;  /* 0x00000046450d723e */ /* 0x050fe200000000ff */
[----:B------:R-:W-:Y:S01]  /*9180*/  FADD.FTZ R69, R69, R71 ;  /* 0x0000004745457221 */ /* 0x000fe20000010000 */
[----:B-----5:R-:W-:-:S03]  /*9190*/  F2FP.F16.F32.PACK_AB R15, R67, R68 ;  /* 0x00000044430f723e */ /* 0x020fc600000000ff */
[----:B------:R-:W-:Y:S02]  /*91a0*/  FADD.FTZ R69, R68, R69 ;  /* 0x0000004544457221 */ /* 0x000fe40000010000 */
[----:B------:R-:W4:Y:S01]  /*91b0*/  MUFU.EX2 R162, R162 ;  /* 0x000000a200a27308 */ /* 0x000f220000000800 */
[----:B--2---:R-:W-:Y:S01]  /*91c0*/  FADD.FTZ R204, R195, R204 ;  /* 0x000000ccc3cc7221 */ /* 0x004fe20000010000 */
[----:B------:R-:W-:-:S06]  /*91d0*/  FADD.FTZ R67, R67, R69 ;  /* 0x0000004543437221 */ /* 0x000fcc0000010000 */
[----:B------:R-:W2:Y:S01]  /*91e0*/  MUFU.EX2 R159, R159 ;  /* 0x0000009f009f7308 */ /* 0x000ea20000000800 */
[C---:B---3--:R-:W-:Y:S01]  /*91f0*/  F2FP.F16.F32.PACK_AB R12, R190.reuse, R195 ;  /* 0x000000c3be0c723e */ /* 0x048fe200000000ff */
[----:B------:R-:W-:Y:S01]  /*9200*/  FADD.FTZ R190, R190, R204 ;  /* 0x000000ccbebe7221 */ /* 0x000fe20000010000 */
[----:B------:R-:W-:-:S05]  /*9210*/  FFMA.FTZ R195, R44, R79, -R76 ;  /* 0x0000004f2cc37223 */ /* 0x000fca000001084c */
[----:B------:R-:W3:Y:S01]  /*9220*/  MUFU.EX2 R66, R66 ;  /* 0x0000004200427308 */ /* 0x000ee20000000800 */
[----:B----4-:R-:W-:-:S07]  /*9230*/  FADD.FTZ R190, R162, R190 ;  /* 0x000000bea2be7221 */ /* 0x010fce0000010000 */
[----:B------:R-:W4:Y:S01]  /*9240*/  MUFU.EX2 R65, R65 ;  /* 0x0000004100417308 */ /* 0x000f220000000800 */
[C---:B--2---:R-:W-:Y:S01]  /*9250*/  F2FP.F16.F32.PACK_AB R14, R159.reuse, R162 ;  /* 0x000000a29f0e723e */ /* 0x044fe200000000ff */
[----:B------:R-:W-:-:S06]  /*9260*/  FADD.FTZ R159, R159, R190 ;  /* 0x000000be9f9f7221 */ /* 0x000fcc0000010000 */
[----:B------:R-:W-:Y:S01]  /*9270*/  MUFU.EX2 R64, R64 ;  /* 0x0000004000407308 */ /* 0x000fe20000000800 */
[----:B------:R-:W-:Y:S01]  /*9280*/  HMMA.16816.F32 R8, R12, R16, R8 ;  /* 0x000000100c08723c */ /* 0x000fe20000001808 */
[----:B---3--:R-:W-:-:S06]  /*9290*/  FADD.FTZ R67, R66, R67 ;  /* 0x0000004342437221 */ /* 0x008fcc0000010000 */
[----:B------:R-:W2:Y:S01]  /*92a0*/  MUFU.EX2 R63, R63 ;  /* 0x0000003f003f7308 */ /* 0x000ea20000000800 */
[----:B------:R-:W-:Y:S01]  /*92b0*/  HMMA.16816.F32 R4, R12, R18, R4 ;  /* 0x000000120c04723c */ /* 0x000fe20000001804 */
[----:B------:R-:W3:Y:S01]  /*92c0*/  LDSM.16.MT88.4 R16, [R55+0x7800] ;  /* 0x007800003710783b */ /* 0x000ee20000004200 */
[----:B----4-:R-:W-:-:S05]  /*92d0*/  FADD.FTZ R67, R65, R67 ;  /* 0x0000004341437221 */ /* 0x010fca0000010000 */
[----:B------:R-:W4:Y:S01]  /*92e0*/  MUFU.EX2 R155, R155 ;  /* 0x0000009b009b7308 */ /* 0x000f220000000800 */
[----:B-1----:R-:W-:Y:S01]  /*92f0*/  HMMA.16816.F32 R28, R12, R36, R28 ;  /* 0x000000240c1c723c */ /* 0x002fe2000000181c */
[----:B------:R-:W-:-:S06]  /*9300*/  FFMA.FTZ R36, R118, R79, -R77 ;  /* 0x0000004f76247223 */ /* 0x000fcc000001084d */
[----:B------:R-:W1:Y:S01]  /*9310*/  MUFU.EX2 R154, R154 ;  /* 0x0000009a009a7308 */ /* 0x000e620000000800 */
[----:B------:R-:W-:Y:S01]  /*9320*/  HMMA.16816.F32 R24, R12, R38, R24 ;  /* 0x000000260c18723c */ /* 0x000fe20000001818 */
[----:B------:R-:W-:Y:S02]  /*9330*/  F2FP.F16.F32.PACK_AB R13, R65, R66 ;  /* 0x00000042410d723e */ /* 0x000fe400000000ff */
[----:B--2---:R-:W-:Y:S01]  /*9340*/  F2FP.F16.F32.PACK_AB R15, R63, R64 ;  /* 0x000000403f0f723e */ /* 0x004fe200000000ff */
[----:B------:R-:W-:-:S03]  /*9350*/  FADD.FTZ R64, R64, R67 ;  /* 0x0000004340407221 */ /* 0x000fc60000010000 */
[----:B------:R-:W-:Y:S01]  /*9360*/  MUFU.EX2 R142, R142 ;  /* 0x0000008e008e7308 */ /* 0x000fe20000000800 */
[----:B----4-:R-:W-:Y:S01]  /*9370*/  FADD.FTZ R159, R155, R159 ;  /* 0x0000009f9b9f7221 */ /* 0x010fe20000010000 */
[----:B------:R-:W-:-:S06]  /*9380*/  FADD.FTZ R64, R63, R64 ;  /* 0x000000403f407221 */ /* 0x000fcc0000010000 */
[----:B------:R-:W2:Y:S01]  /*9390*/  MUFU.EX2 R134, R134 ;  /* 0x0000008600867308 */ /* 0x000ea20000000800 */
[C---:B-1----:R-:W-:Y:S01]  /*93a0*/  F2FP.F16.F32.PACK_AB R12, R154.reuse, R155 ;  /* 0x0000009b9a0c723e */ /* 0x042fe200000000ff */
[----:B------:R-:W-:-:S06]  /*93b0*/  FADD.FTZ R159, R154, R159 ;  /* 0x0000009f9a9f7221 */ /* 0x000fcc0000010000 */
[----:B------:R1:W-:Y:S08]  /*93c0*/  MUFU.EX2 R117, R36 ;  /* 0x0000002400757308 */ /* 0x0003f00000000800 */
[----:B------:R-:W-:Y:S01]  /*93d0*/  MUFU.EX2 R62, R62 ;  /* 0x0000003e003e7308 */ /* 0x000fe20000000800 */
[----:B--2---:R-:W-:Y:S01]  /*93e0*/  F2FP.F16.F32.PACK_AB R14, R134, R142 ;  /* 0x0000008e860e723e */ /* 0x004fe200000000ff */
[----:B------:R-:W-:-:S04]  /*93f0*/  FADD.FTZ R142, R142, R159 ;  /* 0x0000009f8e8e7221 */ /* 0x000fc80000010000 */
[----:B------:R-:W-:Y:S02]  /*9400*/  FADD.FTZ R142, R134, R142 ;  /* 0x0000008e868e7221 */ /* 0x000fe40000010000 */
[C---:B------:R-:W-:Y:S01]  /*9410*/  HMMA.16816.F32 R8, R12.reuse, R40, R8 ;  /* 0x000000280c08723c */ /* 0x040fe20000001808 */
[----:B-1----:R-:W1:Y:S01]  /*9420*/  LDSM.16.MT88.4 R36, [R83+0x7c00] ;  /* 0x007c00005324783b */ /* 0x002e620000004200 */
[----:B------:R-:W2:Y:S03]  /*9430*/  MUFU.EX2 R61, R61 ;  /* 0x0000003d003d7308 */ /* 0x000ea60000000800 */
[----:B------:R-:W-:Y:S03]  /*9440*/  LDSM.16.MT88.4 R132, [R55+0x8c00] ;  /* 0x008c00003784783b */ /* 0x000fe60000004200 */
[C---:B------:R-:W-:Y:S01]  /*9450*/  HMMA.16816.F32 R4, R12.reuse, R42, R4 ;  /* 0x0000002a0c04723c */ /* 0x040fe20000001804 */
[----:B------:R-:W4:Y:S01]  /*9460*/  LDSM.16.MT88.4 R40, [R55+0x7c00] ;  /* 0x007c00003728783b */ /* 0x000f220000004200 */
[----:B------:R-:W5:Y:S06]  /*9470*/  MUFU.EX2 R60, R60 ;  /* 0x0000003c003c7308 */ /* 0x000f6c0000000800 */
[----:B---3--:R-:W-:Y:S02]  /*9480*/  HMMA.16816.F32 R28, R12, R16, R28 ;  /* 0x000000100c1c723c */ /* 0x008fe4000000181c */
[----:B------:R-:W3:Y:S01]  /*9490*/  MUFU.EX2 R59, R59 ;  /* 0x0000003b003b7308 */ /* 0x000ee20000000800 */
[----:B--2---:R-:W-:Y:S01]  /*94a0*/  F2FP.F16.F32.PACK_AB R17, R61, R62 ;  /* 0x0000003e3d11723e */ /* 0x004fe200000000ff */
[----:B------:R-:W-:-:S04]  /*94b0*/  FADD.FTZ R62, R62, R64 ;  /* 0x000000403e3e7221 */ /* 0x000fc80000010000 */
[----:B------:R-:W-:Y:S01]  /*94c0*/  HMMA.16816.F32 R24, R12, R18, R24 ;  /* 0x000000120c18723c */ /* 0x000fe20000001818 */
[----:B------:R-:W2:Y:S01]  /*94d0*/  LDSM.16.MT88.4 R12, [R83+0x8000] ;  /* 0x00800000530c783b */ /* 0x000ea20000004200 */
[----:B------:R-:W1:Y:S01]  /*94e0*/  MUFU.EX2 R118, R123 ;  /* 0x0000007b00767308 */ /* 0x000e620000000800 */
[----:B------:R-:W-:-:S04]  /*94f0*/  FADD.FTZ R61, R61, R62 ;  /* 0x0000003e3d3d7221 */ /* 0x000fc80000010000 */
[----:B-----5:R-:W-:-:S03]  /*9500*/  FADD.FTZ R61, R60, R61 ;  /* 0x0000003d3c3d7221 */ /* 0x020fc60000010000 */
[----:B------:R-:W5:Y:S01]  /*9510*/  MUFU.EX2 R113, R113 ;  /* 0x0000007100717308 */ /* 0x000f620000000800 */
[C---:B---3--:R-:W-:Y:S01]  /*9520*/  F2FP.F16.F32.PACK_AB R19, R59.reuse, R60 ;  /* 0x0000003c3b13723e */ /* 0x048fe200000000ff */
[----:B------:R-:W-:-:S06]  /*9530*/  FADD.FTZ R59, R59, R61 ;  /* 0x0000003d3b3b7221 */ /* 0x000fcc0000010000 */
[----:B------:R-:W3:Y:S01]  /*9540*/  MUFU.EX2 R110, R110 ;  /* 0x0000006e006e7308 */ /* 0x000ee20000000800 */
[C---:B-1----:R-:W-:Y:S01]  /*9550*/  F2FP.F16.F32.PACK_AB R16, R117.reuse, R118 ;  /* 0x000000767510723e */ /* 0x042fe200000000ff */
[----:B------:R-:W-:Y:S02]  /*9560*/  FADD.FTZ R118, R118, R142 ;  /* 0x0000008e76767221 */ /* 0x000fe40000010000 */
[----:B------:R-:W-:Y:S02]  /*9570*/  LDSM.16.MT88.4 R140, [R83+0x8c00] ;  /* 0x008c0000538c783b */ /* 0x000fe40000004200 */
[----:B------:R-:W-:Y:S02]  /*9580*/  FADD.FTZ R117, R117, R118 ;  /* 0x0000007675757221 */ /* 0x000fe40000010000 */
[----:B------:R-:W1:Y:S02]  /*9590*/  MUFU.EX2 R58, R58 ;  /* 0x0000003a003a7308 */ /* 0x000e640000000800 */
[----:B-----5:R-:W-:-:S06]  /*95a0*/  FADD.FTZ R117, R113, R117 ;  /* 0x0000007571757221 */ /* 0x020fcc0000010000 */
[----:B------:R-:W5:Y:S01]  /*95b0*/  MUFU.EX2 R57, R57 ;  /* 0x0000003900397308 */ /* 0x000f620000000800 */
[C---:B---3--:R-:W-:Y:S01]  /*95c0*/  F2FP.F16.F32.PACK_AB R18, R110.reuse, R113 ;  /* 0x000000716e12723e */ /* 0x048fe200000000ff */
[----:B------:R-:W-:-:S06]  /*95d0*/  FADD.FTZ R110, R110, R117 ;  /* 0x000000756e6e7221 */ /* 0x000fcc0000010000 */
[----:B------:R-:W-:Y:S01]  /*95e0*/  HMMA.16816.F32 R8, R16, R36, R8 ;  /* 0x000000241008723c */ /* 0x000fe20000001808 */
[----:B------:R-:W3:Y:S01]  /*95f0*/  MUFU.EX2 R56, R56 ;  /* 0x0000003800387308 */ /* 0x000ee20000000800 */
[----:B-1----:R-:W-:-:S06]  /*9600*/  FADD.FTZ R59, R58, R59 ;  /* 0x0000003b3a3b7221 */ /* 0x002fcc0000010000 */
[----:B------:R-:W-:Y:S01]  /*9610*/  HMMA.16816.F32 R4, R16, R38, R4 ;  /* 0x000000261004723c */ /* 0x000fe20000001804 */
[----:B------:R-:W1:Y:S01]  /*9620*/  LDSM.16.MT88.4 R36, [R55+0x8000] ;  /* 0x008000003724783b */ /* 0x000e620000004200 */
[----:B------:R-:W2:Y:S01]  /*9630*/  MUFU.EX2 R90, R90 ;  /* 0x0000005a005a7308 */ /* 0x000ea20000000800 */
[----:B-----5:R-:W-:-:S05]  /*9640*/  FADD.FTZ R59, R57, R59 ;  /* 0x0000003b393b7221 */ /* 0x020fca0000010000 */
[----:B----4-:R-:W-:Y:S01]  /*9650*/  HMMA.16816.F32 R28, R16, R40, R28 ;  /* 0x00000028101c723c */ /* 0x010fe2000000181c */
[----:B------:R-:W-:Y:S01]  /*9660*/  F2FP.F16.F32.PACK_AB R41, R57, R58 ;  /* 0x0000003a3929723e */ /* 0x000fe200000000ff */
[----:B------:R-:W4:Y:S01]  /*9670*/  MUFU.EX2 R107, R107 ;  /* 0x0000006b006b7308 */ /* 0x000f220000000800 */
[----:B---3--:R-:W-:-:S05]  /*9680*/  FADD.FTZ R59, R56, R59 ;  /* 0x0000003b383b7221 */ /* 0x008fca0000010000 */
[----:B------:R-:W-:Y:S01]  /*9690*/  HMMA.16816.F32 R24, R16, R42, R24 ;  /* 0x0000002a1018723c */ /* 0x000fe20000001818 */
[----:B------:R-:W3:Y:S01]  /*96a0*/  LDSM.16.MT88.4 R16, [R83+0x8400] ;  /* 0x008400005310783b */ /* 0x000ee20000004200 */
[----:B------:R-:W5:Y:S01]  /*96b0*/  MUFU.EX2 R105, R106 ;  /* 0x0000006a00697308 */ /* 0x000f620000000800 */
[C---:B--2---:R-:W-:Y:S01]  /*96c0*/  F2FP.F16.F32.PACK_AB R43, R90.reuse, R56 ;  /* 0x000000385a2b723e */ /* 0x044fe200000000ff */
[----:B------:R-:W-:-:S06]  /*96d0*/  FADD.FTZ R90, R90, R59 ;  /* 0x0000003b5a5a7221 */ /* 0x000fcc0000010000 */
[----:B------:R-:W-:Y:S01]  /*96e0*/  MUFU.EX2 R102, R102 ;  /* 0x0000006600667308 */ /* 0x000fe20000000800 */
[----:B----4-:R-:W-:-:S07]  /*96f0*/  FADD.FTZ R110, R107, R110 ;  /* 0x0000006e6b6e7221 */ /* 0x010fce0000010000 */
[----:B------:R-:W2:Y:S01]  /*9700*/  MUFU.EX2 R98, R98 ;  /* 0x0000006200627308 */ /* 0x000ea20000000800 */
[C---:B-----5:R-:W-:Y:S01]  /*9710*/  F2FP.F16.F32.PACK_AB R40, R105.reuse, R107 ;  /* 0x0000006b6928723e */ /* 0x060fe200000000ff */
[----:B------:R-:W-:-:S06]  /*9720*/  FADD.FTZ R110, R105, R110 ;  /* 0x0000006e696e7221 */ /* 0x000fcc0000010000 */
[----:B------:R-:W4:Y:S08]  /*9730*/  MUFU.EX2 R101, R101 ;  /* 0x0000006500657308 */ /* 0x000f300000000800 */
[----:B------:R-:W5:Y:S01]  /*9740*/  MUFU.EX2 R111, R111 ;  /* 0x0000006f006f7308 */ /* 0x000f620000000800 */
[----:B--2---:R-:W-:Y:S01]  /*9750*/  F2FP.F16.F32.PACK_AB R42, R98, R102 ;  /* 0x00000066622a723e */ /* 0x004fe200000000ff */
[----:B------:R-:W-:-:S04]  /*9760*/  FADD.FTZ R102, R102, R110 ;  /* 0x0000006e66667221 */ /* 0x000fc80000010000 */
[----:B------:R-:W-:Y:S02]  /*9770*/  FADD.FTZ R102, R98, R102 ;  /* 0x0000006662667221 */ /* 0x000fe40000010000 */
[----:B------:R-:W2:Y:S01]  /*9780*/  MUFU.EX2 R129, R129 ;  /* 0x0000008100817308 */ /* 0x000ea20000000800 */
[----:B------:R-:W-:Y:S01]  /*9790*/  HMMA.16816.F32 R8, R40, R12, R8 ;  /* 0x0000000c2808723c */ /* 0x000fe20000001808 */
[----:B----4-:R-:W-:-:S06]  /*97a0*/  FADD.FTZ R90, R101, R90 ;  /* 0x0000005a655a7221 */ /* 0x010fcc0000010000 */
[----:B------:R-:W4:Y:S01]  /*97b0*/  MUFU.EX2 R156, R156 ;  /* 0x0000009c009c7308 */ /* 0x000f220000000800 */
[C---:B------:R-:W-:Y:S01]  /*97c0*/  HMMA.16816.F32 R4, R40.reuse, R14, R4 ;  /* 0x0000000e2804723c */ /* 0x040fe20000001804 */
[----:B------:R-:W3:Y:S06]  /*97d0*/  LDSM.16.MT88.4 R12, [R55+0x8400] ;  /* 0x00840000370c783b */ /* 0x000eec0000004200 */
[----:B------:R-:W4:Y:S01]  /*97e0*/  MUFU.EX2 R89, R89 ;  /* 0x0000005900597308 */ /* 0x000f220000000800 */
[----:B-1----:R-:W-:Y:S01]  /*97f0*/  HMMA.16816.F32 R28, R40, R36, R28 ;  /* 0x00000024281c723c */ /* 0x002fe2000000181c */
[C---:B-----5:R-:W-:Y:S01]  /*9800*/  F2FP.F16.F32.PACK_AB R37, R111.reuse, R101 ;  /* 0x000000656f25723e */ /* 0x060fe200000000ff */
[----:B------:R-:W-:-:S04]  /*9810*/  FADD.FTZ R111, R111, R90 ;  /* 0x0000005a6f6f7221 */ /* 0x000fc80000010000 */
[----:B--2---:R-:W-:Y:S01]  /*9820*/  FADD.FTZ R111, R129, R111 ;  /* 0x0000006f816f7221 */ /* 0x004fe20000010000 */
[----:B------:R-:W1:Y:S01]  /*9830*/  MUFU.EX2 R86, R87 ;  /* 0x0000005700567308 */ /* 0x000e620000000800 */
[----:B------:R-:W-:Y:S01]  /*9840*/  HMMA.16816.F32 R24, R40, R38, R24 ;  /* 0x000000262818723c */ /* 0x000fe20000001818 */
[C---:B----4-:R-:W-:Y:S01]  /*9850*/  F2FP.F16.F32.PACK_AB R39, R156.reuse, R129 ;  /* 0x000000819c27723e */ /* 0x050fe200000000ff */
[----:B------:R-:W2:Y:S01]  /*9860*/  LDSM.16.MT88.4 R40, [R83+0x8800] ;  /* 0x008800005328783b */ /* 0x000ea20000004200 */
[----:B------:R-:W-:-:S04]  /*9870*/  FADD.FTZ R156, R156, R111 ;  /* 0x0000006f9c9c7221 */ /* 0x000fc80000010000 */
[----:B------:R-:W4:Y:S01]  /*9880*/  MUFU.EX2 R82, R82 ;  /* 0x0000005200527308 */ /* 0x000f220000000800 */
[----:B------:R-:W-:-:S07]  /*9890*/  FADD.FTZ R102, R89, R102 ;  /* 0x0000006659667221 */ /* 0x000fce0000010000 */
[----:B------:R-:W5:Y:S01]  /*98a0*/  MUFU.EX2 R78, R78 ;  /* 0x0000004e004e7308 */ /* 0x000f620000000800 */
[C---:B-1----:R-:W-:Y:S01]  /*98b0*/  F2FP.F16.F32.PACK_AB R36, R86.reuse, R89 ;  /* 0x000000595624723e */ /* 0x042fe200000000ff */
[----:B------:R-:W-:-:S06]  /*98c0*/  FADD.FTZ R86, R86, R102 ;  /* 0x0000006656567221 */ /* 0x000fcc0000010000 */
[----:B------:R-:W1:Y:S01]  /*98d0*/  MUFU.EX2 R163, R163 ;  /* 0x000000a300a37308 */ /* 0x000e620000000800 */
[----:B----4-:R-:W-:-:S07]  /*98e0*/  FADD.FTZ R86, R82, R86 ;  /* 0x0000005652567221 */ /* 0x010fce0000010000 */
[----:B------:R-:W4:Y:S01]  /*98f0*/  MUFU.EX2 R202, R202 ;  /* 0x000000ca00ca7308 */ /* 0x000f220000000800 */
[C---:B-----5:R-:W-:Y:S01]  /*9900*/  F2FP.F16.F32.PACK_AB R38, R78.reuse, R82 ;  /* 0x000000524e26723e */ /* 0x060fe200000000ff */
[----:B------:R-:W-:-:S06]  /*9910*/  FADD.FTZ R78, R78, R86 ;  /* 0x000000564e4e7221 */ /* 0x000fcc0000010000 */
[----:B---3--:R-:W-:Y:S01]  /*9920*/  HMMA.16816.F32 R8, R36, R16, R8 ;  /* 0x000000102408723c */ /* 0x008fe20000001808 */
[----:B------:R-:W3:Y:S01]  /*9930*/  MUFU.EX2 R157, R157 ;  /* 0x0000009d009d7308 */ /* 0x000ee20000000800 */
[----:B-1----:R-:W-:-:S06]  /*9940*/  FADD.FTZ R156, R163, R156 ;  /* 0x0000009ca39c7221 */ /* 0x002fcc0000010000 */
[C---:B------:R-:W-:Y:S01]  /*9950*/  HMMA.16816.F32 R4, R36.reuse, R18, R4 ;  /* 0x000000122404723c */ /* 0x040fe20000001804 */
[----:B------:R-:W1:Y:S01]  /*9960*/  LDSM.16.MT88.4 R16, [R55+0x8800] ;  /* 0x008800003710783b */ /* 0x000e620000004200 */
[----:B------:R-:W5:Y:S06]  /*9970*/  MUFU.EX2 R125, R128 ;  /* 0x00000080007d7308 */ /* 0x000f6c0000000800 */
[----:B------:R-:W-:Y:S01]  /*9980*/  HMMA.16816.F32 R28, R36, R12, R28 ;  /* 0x0000000c241c723c */ /* 0x000fe2000000181c */
[C---:B----4-:R-:W-:Y:S01]  /*9990*/  F2FP.F16.F32.PACK_AB R13, R202.reuse, R163 ;  /* 0x000000a3ca0d723e */ /* 0x050fe200000000ff */
[----:B------:R-:W4:Y:S01]  /*99a0*/  MUFU.EX2 R54, R54 ;  /* 0x0000003600367308 */ /* 0x000f220000000800 */
[----:B------:R-:W-:-:S04]  /*99b0*/  FADD.FTZ R202, R202, R156 ;  /* 0x0000009ccaca7221 */ /* 0x000fc80000010000 */
[----:B---3--:R-:W-:Y:S01]  /*99c0*/  FADD.FTZ R202, R157, R202 ;  /* 0x000000ca9dca7221 */ /* 0x008fe20000010000 */
[----:B------:R-:W-:Y:S01]  /*99d0*/  HMMA.16816.F32 R24, R36, R14, R24 ;  /* 0x0000000e2418723c */ /* 0x000fe20000001818 */
[-CC-:B------:R-:W-:Y:S01]  /*99e0*/  FFMA.FTZ R36, R48, R79.reuse, -R77.reuse ;  /* 0x0000004f30247223 */ /* 0x180fe2000001084d */
[----:B------:R-:W3:Y:S01]  /*99f0*/  MUFU.EX2 R53, R53 ;  /* 0x0000003500357308 */ /* 0x000ee20000000800 */
[----:B------:R-:W-:Y:S01]  /*9a00*/  FFMA.FTZ R37, R47, R79, -R77 ;  /* 0x0000004f2f257223 */ /* 0x000fe2000001084d */
[C---:B-----5:R-:W-:Y:S01]  /*9a10*/  F2FP.F16.F32.PACK_AB R15, R125.reuse, R157 ;  /* 0x0000009d7d0f723e */ /* 0x060fe200000000ff */
[----:B------:R-:W-:-:S05]  /*9a20*/  FADD.FTZ R125, R125, R202 ;  /* 0x000000ca7d7d7221 */ /* 0x000fca0000010000 */
[----:B------:R-:W5:Y:S01]  /*9a30*/  MUFU.EX2 R52, R52 ;  /* 0x0000003400347308 */ /* 0x000f620000000800 */
[----:B----4-:R-:W-:-:S07]  /*9a40*/  FADD.FTZ R78, R54, R78 ;  /* 0x0000004e364e7221 */ /* 0x010fce0000010000 */
[----:B------:R-:W4:Y:S01]  /*9a50*/  MUFU.EX2 R51, R51 ;  /* 0x0000003300337308 */ /* 0x000f220000000800 */
[C---:B---3--:R-:W-:Y:S01]  /*9a60*/  F2FP.F16.F32.PACK_AB R12, R53.reuse, R54 ;  /* 0x00000036350c723e */ /* 0x048fe200000000ff */
[----:B------:R-:W-:-:S06]  /*9a70*/  FADD.FTZ R53, R53, R78 ;  /* 0x0000004e35357221 */ /* 0x000fcc0000010000 */
[----:B------:R-:W3:Y:S01]  /*9a80*/  MUFU.EX2 R95, R95 ;  /* 0x0000005f005f7308 */ /* 0x000ee20000000800 */
[----:B-----5:R-:W-:-:S07]  /*9a90*/  FADD.FTZ R53, R52, R53 ;  /* 0x0000003534357221 */ /* 0x020fce0000010000 */
[----:B------:R-:W5:Y:S01]  /*9aa0*/  MUFU.EX2 R49, R49 ;  /* 0x0000003100317308 */ /* 0x000f620000000800 */
[C---:B----4-:R-:W-:Y:S01]  /*9ab0*/  F2FP.F16.F32.PACK_AB R14, R51.reuse, R52 ;  /* 0x00000034330e723e */ /* 0x050fe200000000ff */
[----:B------:R-:W-:-:S06]  /*9ac0*/  FADD.FTZ R51, R51, R53 ;  /* 0x0000003533337221 */ /* 0x000fcc0000010000 */
[----:B------:R-:W4:Y:S01]  /*9ad0*/  MUFU.EX2 R92, R92 ;  /* 0x0000005c005c7308 */ /* 0x000f220000000800 */
[----:B--2---:R-:W-:Y:S01]  /*9ae0*/  HMMA.16816.F32 R8, R12, R40, R8 ;  /* 0x000000280c08723c */ /* 0x004fe20000001808 */
[----:B---3--:R-:W-:-:S06]  /*9af0*/  FADD.FTZ R125, R95, R125 ;  /* 0x0000007d5f7d7221 */ /* 0x008fcc0000010000 */
[----:B------:R-:W2:Y:S01]  /*9b00*/  MUFU.EX2 R45, R45 ;  /* 0x0000002d002d7308 */ /* 0x000ea20000000800 */
[----:B-1----:R-:W-:Y:S01]  /*9b10*/  HMMA.16816.F32 R28, R12, R16, R28 ;  /* 0x000000100c1c723c */ /* 0x002fe2000000181c */
[----:B-----5:R-:W-:-:S06]  /*9b20*/  FADD.FTZ R51, R49, R51 ;  /* 0x0000003331337221 */ /* 0x020fcc0000010000 */
[----:B------:R-:W1:Y:S01]  /*9b30*/  MUFU.EX2 R36, R36 ;  /* 0x0000002400247308 */ /* 0x000e620000000800 */
[----:B------:R-:W-:Y:S01]  /*9b40*/  HMMA.16816.F32 R4, R12, R42, R4 ;  /* 0x0000002a0c04723c */ /* 0x000fe20000001804 */
[----:B----4-:R-:W-:-:S06]  /*9b50*/  FADD.FTZ R125, R92, R125 ;  /* 0x0000007d5c7d7221 */ /* 0x010fcc0000010000 */
[----:B------:R-:W3:Y:S01]  /*9b60*/  MUFU.EX2 R37, R37 ;  /* 0x0000002500257308 */ /* 0x000ee20000000800 */
[----:B------:R-:W-:Y:S01]  /*9b70*/  HMMA.16816.F32 R24, R12, R18, R24 ;  /* 0x000000120c18723c */ /* 0x000fe20000001818 */
[----:B------:R-:W-:Y:S01]  /*9b80*/  F2FP.F16.F32.PACK_AB R13, R92, R95 ;  /* 0x0000005f5c0d723e */ /* 0x000fe200000000ff */
[----:B--2---:R-:W-:-:S05]  /*9b90*/  FADD.FTZ R125, R45, R125 ;  /* 0x0000007d2d7d7221 */ /* 0x004fca0000010000 */
[----:B------:R-:W2:Y:S01]  /*9ba0*/  MUFU.EX2 R200, R200 ;  /* 0x000000c800c87308 */ /* 0x000ea20000000800 */
[C---:B-1----:R-:W-:Y:S01]  /*9bb0*/  F2FP.F16.F32.PACK_AB R12, R36.reuse, R49 ;  /* 0x00000031240c723e */ /* 0x042fe200000000ff */
[----:B------:R-:W-:-:S06]  /*9bc0*/  FADD.FTZ R51, R36, R51 ;  /* 0x0000003324337221 */ /* 0x000fcc0000010000 */
[----:B------:R-:W1:Y:S01]  /*9bd0*/  MUFU.EX2 R195, R195 ;  /* 0x000000c300c37308 */ /* 0x000e620000000800 */
[----:B---3--:R-:W-:Y:S01]  /*9be0*/  FADD.FTZ R51, R37, R51 ;  /* 0x0000003325337221 */ /* 0x008fe20000010000 */
[----:B--2---:R-:W-:-:S03]  /*9bf0*/  F2FP.F16.F32.PACK_AB R14, R200, R37 ;  /* 0x00000025c80e723e */ /* 0x004fc600000000ff */
[----:B------:R-:W-:Y:S01]  /*9c00*/  FADD.FTZ R200, R200, R51 ;  /* 0x00000033c8c87221 */ /* 0x000fe20000010000 */
[C---:B-1----:R-:W-:Y:S01]  /*9c10*/  F2FP.F16.F32.PACK_AB R15, R195.reuse, R45 ;  /* 0x0000002dc30f723e */ /* 0x042fe200000000ff */
[----:B------:R-:W-:-:S06]  /*9c20*/  FADD.FTZ R195, R195, R125 ;  /* 0x0000007dc3c37221 */ /* 0x000fcc0000010000 */
[C---:B------:R-:W-:Y:S08]  /*9c30*/  HMMA.16816.F32 R144, R12.reuse, R140, R8 ;  /* 0x0000008c0c90723c */ /* 0x040ff00000001808 */
[C---:B------:R-:W-:Y:S08]  /*9c40*/  HMMA.16816.F32 R136, R12.reuse, R132, R28 ;  /* 0x000000840c88723c */ /* 0x040ff0000000181c */
[C---:B------:R-:W-:Y:S08]  /*9c50*/  HMMA.16816.F32 R140, R12.reuse, R142, R4 ;  /* 0x0000008e0c8c723c */ /* 0x040ff00000001804 */
[----:B------:R-:W-:Y:S01]  /*9c60*/  HMMA.16816.F32 R132, R12, R134, R24 ;  /* 0x000000860c84723c */ /* 0x000fe20000001818 */
[----:B------:R-:W-:-:S04]  /*9c70*/  NOP ;  /* 0x0000000000007918 */ /* 0x000fc80000000000 */
[----:B------:R-:W-:-:S15]  /*9c80*/  @!P0 BRA `(.L_x_1721) ;  /* 0x0000007800348947 */ /* 0x000fde0003800000 */
        /* <DEDUP_REMOVED lines=9> */
[----:B------:R-:W-:-:S05]  /*9d20*/  VIADD R12, R4, 0x100 ;  /* 0x00000100040c7836 */ /* 0x000fca0000000000 */
[----:B------:R-:W-:Y:S02]  /*9d30*/  IABS R7, R12 ;  /* 0x0000000c00077213 */ /* 0x000fe40000000000 */
[-C--:B--2---:R-:W-:Y:S02]  /*9d40*/  IABS R8, R11.reuse ;  /* 0x0000000b00087213 */ /* 0x084fe40000000000 */
[-C--:B------:R-:W-:Y:S02]  /*9d50*/  IABS R6, R11.reuse ;  /* 0x0000000b00067213 */ /* 0x080fe40000000000 */
[----:B------:R-:W1:Y:S01]  /*9d60*/  I2F.RP R14, R8 ;  /* 0x00000008000e7306 */ /* 0x000e620000209400 */
[-C--:B------:R-:W-:Y:S02]  /*9d70*/  LOP3.LUT R4, R4, R11.reuse, RZ, 0x3c, !PT ;  /* 0x0000000b04047212 */ /* 0x080fe400078e3cff */
[----:B------:R-:W-:Y:S02]  /*9d80*/  IADD3 R6, PT, PT, RZ, -R6, RZ ;  /* 0x80000006ff067210 */ /* 0x000fe40007ffe0ff */
[----:B------:R-:W-:-:S02]  /*9d90*/  LOP3.LUT R12, R12, R11, RZ, 0x3c, !PT ;  /* 0x0000000b0c0c7212 */ /* 0x000fc400078e3cff */
        /* <DEDUP_REMOVED lines=15> */
[----:B------:R-:W-:Y:S02]  /*9e90*/  @!P1 IMAD.IADD R5, R5, 0x1, -R8 ;  /* 0x0000000105059824 */ /* 0x000fe400078e0a08 */
[----:B------:R-:W-:Y:S01]  /*9ea0*/  @!P1 VIADD R9, R9, 0x1 ;  /* 0x0000000109099836 */ /* 0x000fe20000000000 */
[----:B------:R-:W-:Y:S02]  /*9eb0*/  ISETP.NE.AND P1, PT, R11, RZ, PT ;  /* 0x000000ff0b00720c */ /* 0x000fe40003f25270 */
[-C--:B------:R-:W-:Y:S02]  /*9ec0*/  ISETP.GE.U32.AND P4, PT, R5, R8.reuse, PT ;  /* 0x000000080500720c */ /* 0x080fe40003f86070 */
[-C--:B------:R-:W-:Y:S02]  /*9ed0*/  @!P3 IADD3 R6, PT, PT, R6, -R8.reuse, RZ ;  /* 0x800000080606b210 */ /* 0x080fe40007ffe0ff */
[----:B------:R-:W-:Y:S02]  /*9ee0*/  @!P3 IADD3 R10, PT, PT, R10, 0x1, RZ ;  /* 0x000000010a0ab810 */ /* 0x000fe40007ffe0ff */
[----:B------:R-:W-:-:S02]  /*9ef0*/  ISETP.GE.U32.AND P5, PT, R6, R8, PT ;  /* 0x000000080600720c */ /* 0x000fc40003fa6070 */
[----:B------:R-:W-:-:S05]  /*9f00*/  LOP3.LUT R6, RZ, R11, RZ, 0x33, !PT ;  /* 0x0000000bff067212 */ /* 0x000fca00078e33ff */
[----:B------:R-:W-:-:S04]  /*9f10*/  @P4 VIADD R9, R9, 0x1 ;  /* 0x0000000109094836 */ /* 0x000fc80000000000 */
[----:B------:R-:W-:Y:S02]  /*9f20*/  IMAD.MOV.U32 R7, RZ, RZ, R9 ;  /* 0x000000ffff077224 */ /* 0x000fe400078e0009 */
[----:B------:R-:W-:Y:S01]  /*9f30*/  @P5 IADD3 R10, PT, PT, R10, 0x1, RZ ;  /* 0x000000010a0a5810 */ /* 0x000fe20007ffe0ff */
[----:B------:R-:W2:Y:S02]  /*9f40*/  LD.E.64 R8, desc[UR4][R2.64+0x40] ;  /* 0x0000400402087980 */ /* 0x000ea4000c101b00 */
[----:B------:R-:W-:Y:S02]  /*9f50*/  @!P0 IADD3 R7, PT, PT, -R7, RZ, RZ ;  /* 0x000000ff07078210 */ /* 0x000fe40007ffe1ff */
[----:B------:R-:W-:Y:S02]  /*9f60*/  @!P2 IMAD.MOV R10, RZ, RZ, -R10 ;  /* 0x000000ffff0aa224 */ /* 0x000fe400078e0a0a */
[----:B------:R-:W-:-:S03]  /*9f70*/  SEL R7, R6, R7, !P1 ;  /* 0x0000000706077207 */ /* 0x000fc60004800000 */
[----:B------:R-:W-:Y:S02]  /*9f80*/  SEL R6, R6, R10, !P1 ;  /* 0x0000000a06067207 */ /* 0x000fe40004800000 */
[----:B------:R-:W-:-:S04]  /*9f90*/  IMAD.WIDE R4, R7, 0x4, R196 ;  /* 0x0000000407047825 */ /* 0x000fc800078e02c4 */
[C---:B------:R-:W-:Y:S02]  /*9fa0*/  IMAD.WIDE R12, R6.reuse, 0x4, R196 ;  /* 0x00000004060c7825 */ /* 0x040fe400078e02c4 */
[----:B------:R-:W3:Y:S04]  /*9fb0*/  LD.E R5, desc[UR4][R4.64] ;  /* 0x0000000404057980 */ /* 0x000ee8000c101900 */
[----:B------:R-:W3:Y:S04]  /*9fc0*/  LD.E R4, desc[UR4][R12.64] ;  /* 0x000000040c047980 */ /* 0x000ee8000c101900 */
[----:B------:R-:W4:Y:S01]  /*9fd0*/  LD.E.64 R12, desc[UR4][R2.64+0x28] ;  /* 0x00002804020c7980 */ /* 0x000f22000c101b00 */
[----:B------:R-:W-:-:S05]  /*9fe0*/  IADD3 R6, PT, PT, R6, -R7, RZ ;  /* 0x8000000706067210 */ /* 0x000fca0007ffe0ff */
[----:B------:R-:W-:-:S05]  /*9ff0*/  IMAD R11, R11, R6, -0x100 ;  /* 0xffffff000b0b7424 */ /* 0x000fca00078e0206 */
[----:B------:R-:W-:Y:S01]  /*a000*/  SHF.R.S32.HI R7, RZ, 0x1f, R11 ;  /* 0x0000001fff077819 */ /* 0x000fe2000001140b */
[-C--:B--2---:R-:W-:Y:S02]  /*a010*/  IMAD R6, R9, R11.reuse, RZ ;  /* 0x0000000b09067224 */ /* 0x084fe400078e02ff */
[----:B------:R-:W-:-:S04]  /*a020*/  IMAD.WIDE.U32 R10, R8, R11, RZ ;  /* 0x0000000b080a7225 */ /* 0x000fc800078e00ff */
[----:B------:R-:W-:Y:S02]  /*a030*/  IMAD R6, R8, R7, R6 ;  /* 0x0000000708067224 */ /* 0x000fe400078e0206 */
[----:B------:R-:W-:-:S03]  /*a040*/  IMAD.MOV.U32 R8, RZ, RZ, R10 ;  /* 0x000000ffff087224 */ /* 0x000fc600078e000a */
[----:B------:R-:W-:Y:S01]  /*a050*/  IADD3 R9, PT, PT, R11, R6, RZ ;  /* 0x000000060b097210 */ /* 0x000fe20007ffe0ff */
[----:B---3--:R-:W-:-:S05]  /*a060*/  IMAD.IADD R4, R5, 0x1, -R4 ;  /* 0x0000000105047824 */ /* 0x008fca00078e0a04 */
[----:B------:R-:W-:Y:S01]  /*a070*/  SHF.R.S32.HI R6, RZ, 0x1f, R4 ;  /* 0x0000001fff067819 */ /* 0x000fe20000011404 */
[----:B----4-:R-:W-:Y:S02]  /*a080*/  IMAD R5, R13, R4, RZ ;  /* 0x000000040d057224 */ /* 0x010fe400078e02ff */
[----:B------:R-:W-:-:S04]  /*a090*/  IMAD.WIDE.U32 R8, R4, R12, R8 ;  /* 0x0000000c04087225 */ /* 0x000fc800078e0008 */
[----:B------:R-:W-:Y:S01]  /*a0a0*/  IMAD R5, R12, R6, R5 ;  /* 0x000000060c057224 */ /* 0x000fe200078e0205 */
[----:B------:R-:W-:-:S04]  /*a0b0*/  LEA R185, P0, R8, R185, 0x1 ;  /* 0x000000b908b97211 */ /* 0x000fc800078008ff */
[----:B------:R-:W-:-:S04]  /*a0c0*/  IADD3 R5, PT, PT, R9, R5, RZ ;  /* 0x0000000509057210 */ /* 0x000fc80007ffe0ff */
[----:B------:R-:W-:Y:S01]  /*a0d0*/  LEA.HI.X R184, R8, R184, R5, 0x1, P0 ;  /* 0x000000b808b87211 */ /* 0x000fe200000f0c05 */
[----:B------:R-:W-:Y:S05]  /*a0e0*/  BRA `(.L_x_1724) ;  /* 0x0000000000207947 */ /* 0x000fea0003800000 */
.L_x_1723:
        /* <DEDUP_REMOVED lines=8> */
.L_x_1724:
[----:B------:R-:W-:Y:S05]  /*a170*/  BSYNC.RECONVERGENT B0 ;  /* 0x0000000000007941 */ /* 0x000fea0003800200 */
.L_x_1722:
[----:B------:R-:W-:Y:S02]  /*a180*/  ISETP.GE.AND P1, PT, R174, R191, PT ;  /* 0x000000bfae00720c */ /* 0x000fe40003f26270 */
[C---:B------:R-:W-:Y:S02]  /*a190*/  SHF.L.U32 R5, R172.reuse, 0x6, RZ ;  /* 0x00000006ac057819 */ /* 0x040fe400000006ff */
[----:B------:R-:W-:Y:S02]  /*a1a0*/  SHF.L.U64.HI R4, R172, 0x6, R173 ;  /* 0x00000006ac047819 */ /* 0x000fe400000102ad */
[----:B------:R-:W-:-:S04]  /*a1b0*/  IADD3 R8, P0, PT, R5, R185, RZ ;  /* 0x000000b905087210 */ /* 0x000fc80007f1e0ff */
[----:B------:R-:W-:-:S03]  /*a1c0*/  IADD3.X R9, PT, PT, R4, R184, RZ, P0, !PT ;  /* 0x000000b804097210 */ /* 0x000fc600007fe4ff */
[----:B------:R-:W-:Y:S01]  /*a1d0*/  @!P1 MOV R10, R185 ;  /* 0x000000b9000a9202 */ /* 0x000fe20000000f00 */
[----:B------:R-:W-:Y:S01]  /*a1e0*/  @P1 STS.128 [R192+0x5000], RZ ;  /* 0x005000ffc0001388 */ /* 0x000fe20000000c00 */
[----:B------:R-:W-:Y:S01]  /*a1f0*/  @!P1 MOV R11, R184 ;  /* 0x000000b8000b9202 */ /* 0x000fe20000000f00 */
[----:B------:R-:W-:Y:S01]  /*a200*/  @!P1 IMAD R6, R173, 0xc0, RZ ;  /* 0x000000c0ad069824 */ /* 0x000fe200078e02ff */
[-C--:B------:R-:W-:Y:S02]  /*a210*/  @!P1 MOV R12, R8.reuse ;  /* 0x00000008000c9202 */ /* 0x080fe40000000f00 */
[-C--:B------:R-:W-:Y:S01]  /*a220*/  @!P1 MOV R13, R9.reuse ;  /* 0x00000009000d9202 */ /* 0x080fe20000000f00 */
[----:B------:R-:W-:Y:S01]  /*a230*/  @!PT LDS RZ, [RZ] ;  /* 0x00000000fffff984 */ /* 0x000fe20000000800 */
[----:B------:R-:W-:Y:S01]  /*a240*/  @!PT LDS RZ, [RZ] ;  /* 0x00000000fffff984 */ /* 0x000fe20000000800 */
[----:B------:R-:W-:Y:S01]  /*a250*/  @!PT LDS RZ, [RZ] ;  /* 0x00000000fffff984 */ /* 0x000fe20000000800 */
[----:B------:R1:W-:Y:S01]  /*a260*/  @!P1 LDGSTS.E.BYPASS.LTC128B.128 [R192+0x5000], desc[UR4][R10.64] ;  /* 0x050000000ac09fae */ /* 0x0003e2000b981a04 */
[-C--:B------:R-:W-:Y:S02]  /*a270*/  @!P1 MOV R16, R8.reuse ;  /* 0x0000000800109202 */ /* 0x080fe40000000f00 */
[-C--:B------:R-:W-:Y:S01]  /*a280*/  @!P1 MOV R17, R9.reuse ;  /* 0x0000000900119202 */ /* 0x080fe20000000f00 */
[----:B------:R-:W-:Y:S01]  /*a290*/  @P1 STS.128 [R192+0x5800], RZ ;  /* 0x005800ffc0001388 */ /* 0x000fe20000000c00 */
[----:B------:R-:W-:Y:S01]  /*a2a0*/  @!P1 MOV R14, R8 ;  /* 0x00000008000e9202 */ /* 0x000fe20000000f00 */
[C---:B------:R-:W-:Y:S01]  /*a2b0*/  @!P1 IMAD.WIDE.U32 R12, R172.reuse, 0x180, R12 ;  /* 0x00000180ac0c9825 */ /* 0x040fe200078e000c */
[----:B------:R-:W-:Y:S01]  /*a2c0*/  @!P1 MOV R15, R9 ;  /* 0x00000009000f9202 */ /* 0x000fe20000000f00 */
[----:B------:R-:W-:Y:S01]  /*a2d0*/  @!PT LDS RZ, [RZ] ;  /* 0x00000000fffff984 */ /* 0x000fe20000000800 */
[----:B------:R-:W-:Y:S01]  /*a2e0*/  @!PT LDS RZ, [RZ] ;  /* 0x00000000fffff984 */ /* 0x000fe20000000800 */
[----:B------:R-:W-:Y:S01]  /*a2f0*/  @!PT LDS RZ, [RZ] ;  /* 0x00000000fffff984 */ /* 0x000fe20000000800 */
[----:B------:R-:W-:Y:S02]  /*a300*/  @!P1 LDGSTS.E.BYPASS.LTC128B.128 [R192+0x5800], desc[UR4][R8.64] ;  /* 0x0580000008c09fae */ /* 0x000fe4000b981a04 */
[----:B------:R-:W-:-:S02]  /*a310*/  @!P1 IMAD.WIDE.U32 R16, R172, 0xc0, R16 ;  /* 0x000000c0ac109825 */ /* 0x000fc400078e0010 */
[----:B------:R-:W-:Y:S02]  /*a320*/  @P1 STS.128 [R192+0x6000], RZ ;  /* 0x006000ffc0001388 */ /* 0x000fe40000000c00 */
[----:B------:R-:W-:Y:S01]  /*a330*/  @!P1 IMAD.WIDE.U32 R14, R172, 0x140, R14 ;  /* 0x00000140ac0e9825 */ /* 0x000fe200078e000e */
[----:B------:R-:W-:Y:S02]  /*a340*/  @!P1 IADD3 R7, PT, PT, R6, R17, RZ ;  /* 0x0000001106079210 */ /* 0x000fe40007ffe0ff */
[----:B------:R-:W-:Y:S02]  /*a350*/  @!P1 MOV R6, R16 ;  /* 0x0000001000069202 */ /* 0x000fe40000000f00 */
[----:B-1----:R-:W-:Y:S01]  /*a360*/  @!P1 IADD3 R10, P0, PT, R8, R5, RZ ;  /* 0x00000005080a9210 */ /* 0x002fe20007f1e0ff */
[----:B------:R-:W-:-:S03]  /*a370*/  @!P1 IMAD R5, R173, 0x140, RZ ;  /* 0x00000140ad059824 */ /* 0x000fc600078e02ff */
[----:B------:R-:W-:Y:S01]  /*a380*/  @!P1 IADD3.X R11, PT, PT, R9, R4, RZ, P0, !PT ;  /* 0x00000004090b9210 */ /* 0x000fe200007fe4ff */
[----:B------:R-:W-:Y:S01]  /*a390*/  @!P1 IMAD R4, R173, 0x180, RZ ;  /* 0x00000180ad049824 */ /* 0x000fe200078e02ff */
[----:B------:R-:W-:-:S03]  /*a3a0*/  @!P1 IADD3 R15, PT, PT, R5, R15, RZ ;  /* 0x0000000f050f9210 */ /* 0x000fc60007ffe0ff */
[----:B------:R-:W-:Y:S01]  /*a3b0*/  @!PT LDS RZ, [RZ] ;  /* 0x00000000fffff984 */ /* 0x000fe20000000800 */
[----:B------:R-:W-:Y:S01]  /*a3c0*/  @!PT LDS RZ, [RZ] ;  /* 0x00000000fffff984 */ /* 0x000fe20000000800 */
[----:B------:R-:W-:Y:S01]  /*a3d0*/  @!PT LDS RZ, [RZ] ;  /* 0x00000000fffff984 */ /* 0x000fe20000000800 */
[----:B------:R1:W-:Y:S01]  /*a3e0*/  @!P1 LDGSTS.E.BYPASS.LTC128B.128 [R192+0x6000], desc[UR4][R10.64] ;  /* 0x060000000ac09fae */ /* 0x0003e2000b981a04 */
[----:B------:R-:W-:Y:S02]  /*a3f0*/  @!P1 IADD3 R13, PT, PT, R4, R13, RZ ;  /* 0x0000000d040d9210 */ /* 0x000fe40007ffe0ff */
[CC--:B------:R-:W-:Y:S01]  /*a400*/  @!P1 LEA R4, P0, R172.reuse, R8.reuse, 0x8 ;  /* 0x00000008ac049211 */ /* 0x0c0fe200078040ff */
[----:B------:R-:W-:Y:S03]  /*a410*/  @P1 STS.128 [R192+0x6800], RZ ;  /* 0x006800ffc0001388 */ /* 0x000fe60000000c00 */
[C---:B------:R-:W-:Y:S02]  /*a420*/  @!P1 LEA.HI.X R5, R172.reuse, R9, R173, 0x8, P0 ;  /* 0x00000009ac059211 */ /* 0x040fe400000f44ad */
[----:B-1----:R-:W-:-:S04]  /*a430*/  @!P1 LEA R10, P2, R172, R8, 0x7 ;  /* 0x00000008ac0a9211 */ /* 0x002fc800078438ff */
[----:B------:R-:W-:-:S05]  /*a440*/  @!P1 LEA.HI.X R11, R172, R9, R173, 0x7, P2 ;  /* 0x00000009ac0b9211 */ /* 0x000fca00010f3cad */
        /* <DEDUP_REMOVED lines=25> */
[----:B------:R-:W-:Y:S01]  /*a5e0*/  ISETP.GT.AND P0, PT, R32, R180, PT ;  /* 0x000000b42000720c */ /* 0x000fe20003f04270 */
[----:B------:R-:W-:Y:S01]  /*a5f0*/  BSSY.RECONVERGENT B1, `(.L_x_1725) ;  /* 0x00001fa000017945 */ /* 0x000fe20003800200 */
[----:B------:R-:W-:Y:S01]  /*a600*/  SHF.L.U32 R223, R35, 0x8, RZ ;  /* 0x0000000823df7819 */ /* 0x000fe200000006ff */
[----:B------:R-:W-:Y:S04]  /*a610*/  LDSM.16.M88.4 R24, [R33] ;  /* 0x000000002118783b */ /* 0x000fe80000000200 */
[----:B-1----:R-:W-:Y:S04]  /*a620*/  LDSM.16.M88.4 R4, [R34] ;  /* 0x000000002204783b */ /* 0x002fe80000000200 */
[----:B------:R-:W-:Y:S04]  /*a630*/  LDSM.16.M88.4 R36, [R22+0x1000] ;  /* 0x001000001624783b */ /* 0x000fe80000000200 */
[----:B------:R-:W-:Y:S04]  /*a640*/  LDSM.16.M88.4 R8, [R23+0x1400] ;  /* 0x001400001708783b */ /* 0x000fe80000000200 */
[----:B------:R-:W-:Y:S04]  /*a650*/  LDSM.16.M88.4 R28, [R22+0x1400] ;  /* 0x00140000161c783b */ /* 0x000fe80000000200 */
[----:B--2---:R-:W1:Y:S04]  /*a660*/  LDSM.16.M88.4 R12, [R23+0x1000] ;  /* 0x00100000170c783b */ /* 0x004e680000000200 */
[----:B------:R-:W2:Y:S04]  /*a670*/  LDSM.16.M88.4 R40, [R23+0x1800] ;  /* 0x001800001728783b */ /* 0x000ea80000000200 */
[----:B------:R-:W0:Y:S01]  /*a680*/  LDGDEPBAR ;  /* 0x00000000000079af */ /* 0x000e220000000000 */
[C---:B-1----:R-:W-:Y:S08]  /*a690*/  HMMA.16816.F32 R16, R4.reuse, R12, RZ ;  /* 0x0000000c0410723c */ /* 0x042ff000000018ff */
[----:B------:R-:W-:-:S12]  /*a6a0*/  HMMA.16816.F32 R12, R4, R14, RZ ;  /* 0x0000000e040c723c */ /* 0x000fd800000018ff */
[C---:B------:R-:W-:Y:S08]  /*a6b0*/  HMMA.16816.F32 R16, R24.reuse, R36, R16 ;  /* 0x000000241810723c */ /* 0x040ff00000001810 */
[----:B------:R-:W-:Y:S08]  /*a6c0*/  HMMA.16816.F32 R12, R24, R38, R12 ;  /* 0x00000026180c723c */ /* 0x000ff0000000180c */
[C---:B------:R-:W-:Y:S08]  /*a6d0*/  HMMA.16816.F32 R36, R4.reuse, R8, RZ ;  /* 0x000000080424723c */ /* 0x040ff000000018ff */
[----:B------:R-:W-:-:S12]  /*a6e0*/  HMMA.16816.F32 R8, R4, R10, RZ ;  /* 0x0000000a0408723c */ /* 0x000fd800000018ff */
[C---:B------:R-:W-:Y:S08]  /*a6f0*/  HMMA.16816.F32 R36, R24.reuse, R28, R36 ;  /* 0x0000001c1824723c */ /* 0x040ff00000001824 */
[----:B------:R-:W-:Y:S01]  /*a700*/  HMMA.16816.F32 R8, R24, R30, R8 ;  /* 0x0000001e1808723c */ /* 0x000fe20000001808 */
[----:B------:R-:W-:Y:S01]  /*a710*/  LDSM.16.M88.4 R28, [R23+0x1c00] ;  /* 0x001c0000171c783b */ /* 0x000fe20000000200 */
[-C--:B---3--:R-:W-:Y:S01]  /*a720*/  FMUL.FTZ R16, R16, R44.reuse ;  /* 0x0000002c10107220 */ /* 0x088fe20000410000 */
[-C--:B------:R-:W-:Y:S01]  /*a730*/  FMUL.FTZ R17, R17, R44.reuse ;  /* 0x0000002c11117220 */ /* 0x080fe20000410000 */
[-C--:B------:R-:W-:Y:S01]  /*a740*/  FMUL.FTZ R18, R18, R44.reuse ;  /* 0x0000002c12127220 */ /* 0x080fe20000410000 */
[-C--:B------:R-:W-:Y:S01]  /*a750*/  FMUL.FTZ R19, R19, R44.reuse ;  /* 0x0000002c13137220 */ /* 0x080fe20000410000 */
[----:B------:R-:W1:Y:S01]  /*a760*/  MUFU.TANH R51, R16 ;  /* 0x0000001000337308 */ /* 0x000e620000002400 */
[-C--:B------:R-:W-:Y:S01]  /*a770*/  FMUL.FTZ R12, R12, R44.reuse ;  /* 0x0000002c0c0c7220 */ /* 0x080fe20000410000 */
[-C--:B------:R-:W-:Y:S01]  /*a780*/  FMUL.FTZ R13, R13, R44.reuse ;  /* 0x0000002c0d0d7220 */ /* 0x080fe20000410000 */
[-C--:B------:R-:W-:Y:S01]  /*a790*/  FMUL.FTZ R14, R14, R44.reuse ;  /* 0x0000002c0e0e7220 */ /* 0x080fe20000410000 */
[-C--:B------:R-:W-:Y:S01]  /*a7a0*/  FMUL.FTZ R15, R15, R44.reuse ;  /* 0x0000002c0f0f7220 */ /* 0x080fe20000410000 */
[-C--:B------:R-:W-:Y:S01]  /*a7b0*/  FMUL.FTZ R36, R36, R44.reuse ;  /* 0x0000002c24247220 */ /* 0x080fe20000410000 */
[-C--:B------:R-:W-:Y:S01]  /*a7c0*/  FMUL.FTZ R37, R37, R44.reuse ;  /* 0x0000002c25257220 */ /* 0x080fe20000410000 */
[-C--:B------:R-:W-:Y:S01]  /*a7d0*/  FMUL.FTZ R38, R38, R44.reuse ;  /* 0x0000002c26267220 */ /* 0x080fe20000410000 */
[----:B------:R-:W3:Y:S01]  /*a7e0*/  MUFU.TANH R49, R17 ;  /* 0x0000001100317308 */ /* 0x000ee20000002400 */
[----:B------:R-:W-:-:S04]  /*a7f0*/  FMUL.FTZ R39, R39, R44 ;  /* 0x0000002c27277220 */ /* 0x000fc80000410000 */
[-C--:B------:R-:W-:Y:S01]  /*a800*/  FMUL.FTZ R8, R8, R44.reuse ;  /* 0x0000002c08087220 */ /* 0x080fe20000410000 */
[-C--:B------:R-:W-:Y:S01]  /*a810*/  FMUL.FTZ R9, R9, R44.reuse ;  /* 0x0000002c09097220 */ /* 0x080fe20000410000 */
[-C--:B------:R-:W-:Y:S01]  /*a820*/  FMUL.FTZ R10, R10, R44.reuse ;  /* 0x0000002c0a0a7220 */ /* 0x080fe20000410000 */
[-C--:B------:R-:W-:Y:S01]  /*a830*/  FMUL.FTZ R11, R11, R44.reuse ;  /* 0x0000002c0b0b7220 */ /* 0x080fe20000410000 */
[----:B------:R-:W4:Y:S08]  /*a840*/  MUFU.TANH R48, R18 ;  /* 0x0000001200307308 */ /* 0x000f300000002400 */
[----:B------:R5:W1:Y:S08]  /*a850*/  MUFU.TANH R47, R19 ;  /* 0x00000013002f7308 */ /* 0x000a700000002400 */
[----:B------:R-:W1:Y:S08]  /*a860*/  MUFU.TANH R46, R12 ;  /* 0x0000000c002e7308 */ /* 0x000e700000002400 */
[----:B------:R-:W1:Y:S01]  /*a870*/  MUFU.TANH R45, R13 ;  /* 0x0000000d002d7308 */ /* 0x000e620000002400 */
[----:B-----5:R-:W5:Y:S07]  /*a880*/  LDSM.16.M88.4 R16, [R22+0x1800] ;  /* 0x001800001610783b */ /* 0x020f6e0000000200 */
[----:B------:R-:W1:Y:S08]  /*a890*/  MUFU.TANH R34, R14 ;  /* 0x0000000e00227308 */ /* 0x000e700000002400 */
[----:B------:R2:W1:Y:S08]  /*a8a0*/  MUFU.TANH R33, R15 ;  /* 0x0000000f00217308 */ /* 0x0004700000002400 */
[----:B------:R-:W1:Y:S08]  /*a8b0*/  MUFU.TANH R52, R36 ;  /* 0x0000002400347308 */ /* 0x000e700000002400 */
[----:B------:R-:W1:Y:S01]  /*a8c0*/  MUFU.TANH R53, R37 ;  /* 0x0000002500357308 */ /* 0x000e620000002400 */
[C---:B--2---:R-:W-:Y:S07]  /*a8d0*/  HMMA.16816.F32 R12, R4.reuse, R40, RZ ;  /* 0x00000028040c723c */ /* 0x044fee00000018ff */
[----:B------:R-:W2:Y:S01]  /*a8e0*/  MUFU.TANH R55, R38 ;  /* 0x0000002600377308 */ /* 0x000ea20000002400 */
[----:B------:R-:W-:Y:S07]  /*a8f0*/  HMMA.16816.F32 R40, R4, R42, RZ ;  /* 0x0000002a0428723c */ /* 0x000fee00000018ff */
[----:B------:R3:W1:Y:S05]  /*a900*/  MUFU.TANH R54, R39 ;  /* 0x0000002700367308 */ /* 0x00066a0000002400 */
[C---:B-----5:R-:W-:Y:S03]  /*a910*/  HMMA.16816.F32 R12, R24.reuse, R16, R12 ;  /* 0x00000010180c723c */ /* 0x060fe6000000180c */
[----:B------:R-:W1:Y:S05]  /*a920*/  MUFU.TANH R57, R8 ;  /* 0x0000000800397308 */ /* 0x000e6a0000002400 */
[----:B------:R-:W-:Y:S01]  /*a930*/  HMMA.16816.F32 R40, R24, R18, R40 ;  /* 0x000000121828723c */ /* 0x000fe20000001828 */
[----:B------:R-:W-:Y:S02]  /*a940*/  LDSM.16.M88.4 R16, [R23+0x2000] ;  /* 0x002000001710783b */ /* 0x000fe40000000200 */
[----:B------:R-:W1:Y:S02]  /*a950*/  MUFU.TANH R58, R9 ;  /* 0x00000009003a7308 */ /* 0x000e640000002400 */
[----:B---3--:R-:W3:Y:S06]  /*a960*/  LDSM.16.M88.4 R36, [R22+0x1c00] ;  /* 0x001c00001624783b */ /* 0x008eec0000000200 */
[----:B------:R-:W1:Y:S01]  /*a970*/  MUFU.TANH R59, R10 ;  /* 0x0000000a003b7308 */ /* 0x000e620000002400 */
[-C--:B------:R-:W-:Y:S01]  /*a980*/  FMUL.FTZ R12, R12, R44.reuse ;  /* 0x0000002c0c0c7220 */ /* 0x080fe20000410000 */
[-C--:B------:R-:W-:Y:S01]  /*a990*/  FMUL.FTZ R13, R13, R44.reuse ;  /* 0x0000002c0d0d7220 */ /* 0x080fe20000410000 */
[-C--:B------:R-:W-:Y:S01]  /*a9a0*/  FMUL.FTZ R14, R14, R44.reuse ;  /* 0x0000002c0e0e7220 */ /* 0x080fe20000410000 */
[----:B------:R-:W-:-:S04]  /*a9b0*/  FMUL.FTZ R15, R15, R44 ;  /* 0x0000002c0f0f7220 */ /* 0x000fc80000410000 */
[----:B------:R5:W1:Y:S01]  /*a9c0*/  MUFU.TANH R56, R11 ;  /* 0x0000000b00387308 */ /* 0x000a620000002400 */
[-C--:B------:R-:W-:Y:S01]  /*a9d0*/  FMUL.FTZ R40, R40, R44.reuse ;  /* 0x0000002c28287220 */ /* 0x080fe20000410000 */
[-C--:B------:R-:W-:Y:S01]  /*a9e0*/  FMUL.FTZ R41, R41, R44.reuse ;  /* 0x0000002c29297220 */ /* 0x080fe20000410000 */
[-C--:B------:R-:W-:Y:S01]  /*a9f0*/  FMUL.FTZ R42, R42, R44.reuse ;  /* 0x0000002c2a2a7220 */ /* 0x080fe20000410000 */
[----:B------:R-:W-:-:S04]  /*aa00*/  FMUL.FTZ R43, R43, R44 ;  /* 0x0000002c2b2b7220 */ /* 0x000fc80000410000 */
[----:B------:R-:W1:Y:S08]  /*aa10*/  MUFU.TANH R60, R12 ;  /* 0x0000000c003c7308 */ /* 0x000e700000002400 */
[----:B------:R-:W1:Y:S01]  /*aa20*/  MUFU.TANH R63, R13 ;  /* 0x0000000d003f7308 */ /* 0x000e620000002400 */
[C---:B-----5:R-:W-:Y:S07]  /*aa30*/  HMMA.16816.F32 R8, R4.reuse, R28, RZ ;  /* 0x0000001c0408723c */ /* 0x060fee00000018ff */
[----:B------:R-:W1:Y:S01]  /*aa40*/  MUFU.TANH R61, R14 ;  /* 0x0000000e003d7308 */ /* 0x000e620000002400 */
[----:B------:R-:W-:Y:S07]  /*aa50*/  HMMA.16816.F32 R28, R4, R30, RZ ;  /* 0x0000001e041c723c */ /* 0x000fee00000018ff */
[----:B------:R5:W1:Y:S05]  /*aa60*/  MUFU.TANH R62, R15 ;  /* 0x0000000f003e7308 */ /* 0x000a6a0000002400 */
[C---:B---3--:R-:W-:Y:S03]  /*aa70*/  HMMA.16816.F32 R8, R24.reuse, R36, R8 ;  /* 0x000000241808723c */ /* 0x048fe60000001808 */
[----:B------:R-:W3:Y:S05]  /*aa80*/  MUFU.TANH R66, R40 ;  /* 0x0000002800427308 */ /* 0x000eea0000002400 */
[----:B------:R-:W-:Y:S03]  /*aa90*/  HMMA.16816.F32 R28, R24, R38, R28 ;  /* 0x00000026181c723c */ /* 0x000fe6000000181c */
[----:B------:R-:W1:Y:S01]  /*aaa0*/  MUFU.TANH R68, R41 ;  /* 0x0000002900447308 */ /* 0x000e620000002400 */
[----:B-----5:R-:W5:Y:S04]  /*aab0*/  LDSM.16.M88.4 R12, [R22+0x2000] ;  /* 0x00200000160c783b */ /* 0x020f680000000200 */
[C---:B------:R-:W-:Y:S03]  /*aac0*/  HMMA.16816.F32 R36, R4.reuse, R16, RZ ;  /* 0x000000100424723c */ /* 0x040fe600000018ff */
[----:B------:R-:W1:Y:S01]  /*aad0*/  MUFU.TANH R64, R42 ;  /* 0x0000002a00407308 */ /* 0x000e620000002400 */
[-C--:B------:R-:W-:Y:S01]  /*aae0*/  FMUL.FTZ R8, R8, R44.reuse ;  /* 0x0000002c08087220 */ /* 0x080fe20000410000 */
[-C--:B------:R-:W-:Y:S01]  /*aaf0*/  FMUL.FTZ R9, R9, R44.reuse ;  /* 0x0000002c09097220 */ /* 0x080fe20000410000 */
[-C--:B------:R-:W-:Y:S01]  /*ab00*/  FMUL.FTZ R10, R10, R44.reuse ;  /* 0x0000002c0a0a7220 */ /* 0x080fe20000410000 */
[-C--:B------:R-:W-:Y:S01]  /*ab10*/  FMUL.FTZ R11, R11, R44.reuse ;  /* 0x0000002c0b0b7220 */ /* 0x080fe20000410000 */
[----:B------:R-:W-:Y:S03]  /*ab20*/  HMMA.16816.F32 R16, R4, R18, RZ ;  /* 0x000000120410723c */ /* 0x000fe600000018ff */
[----:B------:R4:W1:Y:S01]  /*ab30*/  MUFU.TANH R65, R43 ;  /* 0x0000002b00417308 */ /* 0x0008620000002400 */
[-C--:B------:R-:W-:Y:S01]  /*ab40*/  FMUL.FTZ R28, R28, R44.reuse ;  /* 0x0000002c1c1c7220 */ /* 0x080fe20000410000 */
[-C--:B------:R-:W-:Y:S01]  /*ab50*/  FMUL.FTZ R29, R29, R44.reuse ;  /* 0x0000002c1d1d7220 */ /* 0x080fe20000410000 */
[-C--:B------:R-:W-:Y:S01]  /*ab60*/  FMUL.FTZ R30, R30, R44.reuse ;  /* 0x0000002c1e1e7220 */ /* 0x080fe20000410000 */
[----:B------:R-:W-:-:S04]  /*ab70*/  FMUL.FTZ R31, R31, R44 ;  /* 0x0000002c1f1f7220 */ /* 0x000fc80000410000 */
[----:B------:R-:W1:Y:S08]  /*ab80*/  MUFU.TANH R69, R8 ;  /* 0x0000000800457308 */ /* 0x000e700000002400 */
[----:B------:R-:W1:Y:S01]  /*ab90*/  MUFU.TANH R72, R9 ;  /* 0x0000000900487308 */ /* 0x000e620000002400 */
[----:B----4-:R-:W4:Y:S07]  /*aba0*/  LDSM.16.M88.4 R40, [R23+0x2400] ;  /* 0x002400001728783b */ /* 0x010f2e0000000200 */
[----:B------:R-:W1:Y:S01]  /*abb0*/  MUFU.TANH R70, R10 ;  /* 0x0000000a00467308 */ /* 0x000e620000002400 */
[C---:B-----5:R-:W-:Y:S07]  /*abc0*/  HMMA.16816.F32 R36, R24.reuse, R12, R36 ;  /* 0x0000000c1824723c */ /* 0x060fee0000001824 */
[----:B------:R5:W1:Y:S01]  /*abd0*/  MUFU.TANH R71, R11 ;  /* 0x0000000b00477308 */ /* 0x000a620000002400 */
[----:B------:R-:W-:Y:S07]  /*abe0*/  HMMA.16816.F32 R16, R24, R14, R16 ;  /* 0x0000000e1810723c */ /* 0x000fee0000001810 */
[----:B------:R-:W1:Y:S04]  /*abf0*/  MUFU.TANH R74, R28 ;  /* 0x0000001c004a7308 */ /* 0x000e680000002400 */
[-C--:B------:R-:W-:Y:S01]  /*ac00*/  FMUL.FTZ R36, R36, R44.reuse ;  /* 0x0000002c24247220 */ /* 0x080fe20000410000 */
[-C--:B------:R-:W-:Y:S01]  /*ac10*/  FMUL.FTZ R37, R37, R44.reuse ;  /* 0x0000002c25257220 */ /* 0x080fe20000410000 */
[-C--:B------:R-:W-:Y:S01]  /*ac20*/  FMUL.FTZ R38, R38, R44.reuse ;  /* 0x0000002c26267220 */ /* 0x080fe20000410000 */
[-C--:B------:R-:W-:Y:S01]  /*ac30*/  FMUL.FTZ R39, R39, R44.reuse ;  /* 0x0000002c27277220 */ /* 0x080fe20000410000 */
[----:B------:R-:W1:Y:S01]  /*ac40*/  MUFU.TANH R76, R29 ;  /* 0x0000001d004c7308 */ /* 0x000e620000002400 */
[----:B-----5:R-:W5:Y:S03]  /*ac50*/  LDSM.16.M88.4 R8, [R22+0x2400] ;  /* 0x002400001608783b */ /* 0x020f660000000200 */
[-C--:B------:R-:W-:Y:S01]  /*ac60*/  FMUL.FTZ R16, R16, R44.reuse ;  /* 0x0000002c10107220 */ /* 0x080fe20000410000 */
[-C--:B------:R-:W-:Y:S01]  /*ac70*/  FMUL.FTZ R17, R17, R44.reuse ;  /* 0x0000002c11117220 */ /* 0x080fe20000410000 */
[-C--:B------:R-:W-:Y:S01]  /*ac80*/  FMUL.FTZ R18, R18, R44.reuse ;  /* 0x0000002c12127220 */ /* 0x080fe20000410000 */
[-C--:B------:R-:W-:Y:S01]  /*ac90*/  FMUL.FTZ R19, R19, R44.reuse ;  /* 0x0000002c13137220 */ /* 0x080fe20000410000 */
[----:B------:R-:W1:Y:S01]  /*aca0*/  MUFU.TANH R73, R30 ;  /* 0x0000001e00497308 */ /* 0x000e620000002400 */
[C---:B----4-:R-:W-:Y:S07]  /*acb0*/  HMMA.16816.F32 R12, R4.reuse, R40, RZ ;  /* 0x00000028040c723c */ /* 0x050fee00000018ff */
[----:B------:R4:W1:Y:S01]  /*acc0*/  MUFU.TANH R75, R31 ;  /* 0x0000001f004b7308 */ /* 0x0008620000002400 */
[----:B------:R-:W-:Y:S07]  /*acd0*/  HMMA.16816.F32 R40, R4, R42, RZ ;  /* 0x0000002a0428723c */ /* 0x000fee00000018ff */
[----:B------:R-:W1:Y:S08]  /*ace0*/  MUFU.TANH R79, R36 ;  /* 0x00000024004f7308 */ /* 0x000e700000002400 */
[----:B------:R-:W1:Y:S01]  /*acf0*/  MUFU.TANH R80, R37 ;  /* 0x0000002500507308 */ /* 0x000e620000002400 */
[----:B----4-:R-:W4:Y:S07]  /*ad00*/  LDSM.16.M88.4 R28, [R23+0x2800] ;  /* 0x00280000171c783b */ /* 0x010f2e0000000200 */
[----:B------:R-:W1:Y:S01]  /*ad10*/  MUFU.TANH R78, R38 ;  /* 0x00000026004e7308 */ /* 0x000e620000002400 */
[C---:B-----5:R-:W-:Y:S07]  /*ad20*/  HMMA.16816.F32 R12, R24.reuse, R8, R12 ;  /* 0x00000008180c723c */ /* 0x060fee000000180c */
[----:B------:R5:W1:Y:S01]  /*ad30*/  MUFU.TANH R77, R39 ;  /* 0x00000027004d7308 */ /* 0x000a620000002400 */
[----:B------:R-:W-:Y:S01]  /*ad40*/  HMMA.16816.F32 R40, R24, R10, R40 ;  /* 0x0000000a1828723c */ /* 0x000fe20000001828 */
[----:B------:R-:W-:Y:S06]  /*ad50*/  LDSM.16.M88.4 R8, [R23+0x2c00] ;  /* 0x002c00001708783b */ /* 0x000fec0000000200 */
        /* <DEDUP_REMOVED lines=11> */
[----:B------:R-:W1:Y:S08]  /*ae10*/  MUFU.TANH R85, R18 ;  /* 0x0000001200557308 */ /* 0x000e700000002400 */
[----:B------:R4:W1:Y:S08]  /*ae20*/  MUFU.TANH R84, R19 ;  /* 0x0000001300547308 */ /* 0x0008700000002400 */
[----:B------:R-:W1:Y:S08]  /*ae30*/  MUFU.TANH R87, R12 ;  /* 0x0000000c00577308 */ /* 0x000e700000002400 */
[----:B------:R-:W1:Y:S01]  /*ae40*/  MUFU.TANH R91, R13 ;  /* 0x0000000d005b7308 */ /* 0x000e620000002400 */
[C---:B----4-:R-:W-:Y:S07]  /*ae50*/  HMMA.16816.F32 R16, R4.reuse, R28, RZ ;  /* 0x0000001c0410723c */ /* 0x050fee00000018ff */
[----:B------:R-:W4:Y:S01]  /*ae60*/  MUFU.TANH R86, R14 ;  /* 0x0000000e00567308 */ /* 0x000f220000002400 */
[----:B------:R-:W-:Y:S07]  /*ae70*/  HMMA.16816.F32 R28, R4, R30, RZ ;  /* 0x0000001e041c723c */ /* 0x000fee00000018ff */
[----:B------:R2:W1:Y:S05]  /*ae80*/  MUFU.TANH R88, R15 ;  /* 0x0000000f00587308 */ /* 0x00046a0000002400 */
[C---:B-----5:R-:W-:Y:S03]  /*ae90*/  HMMA.16816.F32 R16, R24.reuse, R36, R16 ;  /* 0x000000241810723c */ /* 0x060fe60000001810 */
[----:B------:R-:W1:Y:S05]  /*aea0*/  MUFU.TANH R94, R40 ;  /* 0x00000028005e7308 */ /* 0x000e6a0000002400 */
[----:B------:R-:W-:Y:S03]  /*aeb0*/  HMMA.16816.F32 R28, R24, R38, R28 ;  /* 0x00000026181c723c */ /* 0x000fe6000000181c */
[----:B------:R-:W1:Y:S01]  /*aec0*/  MUFU.TANH R95, R41 ;  /* 0x00000029005f7308 */ /* 0x000e620000002400 */
[----:B--2---:R-:W2:Y:S04]  /*aed0*/  LDSM.16.M88.4 R12, [R22+0x2c00] ;  /* 0x002c0000160c783b */ /* 0x004ea80000000200 */
        /* <DEDUP_REMOVED lines=14> */
[----:B-----5:R-:W5:Y:S07]  /*afc0*/  LDSM.16.M88.4 R40, [R23+0x3000] ;  /* 0x003000001728783b */ /* 0x020f6e0000000200 */
[----:B------:R-:W1:Y:S01]  /*afd0*/  MUFU.TANH R93, R18 ;  /* 0x00000012005d7308 */ /* 0x000e620000002400 */
[C---:B--2---:R-:W-:Y:S07]  /*afe0*/  HMMA.16816.F32 R36, R24.reuse, R12, R36 ;  /* 0x0000000c1824723c */ /* 0x044fee0000001824 */
        /* <DEDUP_REMOVED lines=8> */
[----:B--2---:R-:W2:Y:S03]  /*b070*/  LDSM.16.M88.4 R16, [R22+0x3000] ;  /* 0x003000001610783b */ /* 0x004ea60000000200 */
[-C--:B------:R-:W-:Y:S01]  /*b080*/  FMUL.FTZ R8, R8, R44.reuse ;  /* 0x0000002c08087220 */ /* 0x080fe20000410000 */
[-C--:B------:R-:W-:Y:S01]  /*b090*/  FMUL.FTZ R9, R9, R44.reuse ;  /* 0x0000002c09097220 */ /* 0x080fe20000410000 */
[-C--:B------:R-:W-:Y:S01]  /*b0a0*/  FMUL.FTZ R10, R10, R44.reuse ;  /* 0x0000002c0a0a7220 */ /* 0x080fe20000410000 */
[-C--:B------:R-:W-:Y:S01]  /*b0b0*/  FMUL.FTZ R11, R11, R44.reuse ;  /* 0x0000002c0b0b7220 */ /* 0x080fe20000410000 */
[----:B------:R-:W1:Y:S01]  /*b0c0*/  MUFU.TANH R97, R30 ;  /* 0x0000001e00617308 */ /* 0x000e620000002400 */
[C---:B-----5:R-:W-:Y:S07]  /*b0d0*/  HMMA.16816.F32 R12, R4.reuse, R40, RZ ;  /* 0x00000028040c723c */ /* 0x060fee00000018ff */
[----:B------:R5:W1:Y:S01]  /*b0e0*/  MUFU.TANH R99, R31 ;  /* 0x0000001f00637308 */ /* 0x000a620000002400 */
[----:B------:R-:W-:Y:S07]  /*b0f0*/  HMMA.16816.F32 R40, R4, R42, RZ ;  /* 0x0000002a0428723c */ /* 0x000fee00000018ff */
[----:B------:R-:W1:Y:S08]  /*b100*/  MUFU.TANH R107, R36 ;  /* 0x00000024006b7308 */ /* 0x000e700000002400 */
[----:B------:R-:W1:Y:S01]  /*b110*/  MUFU.TANH R109, R37 ;  /* 0x00000025006d7308 */ /* 0x000e620000002400 */
[----:B-----5:R-:W5:Y:S07]  /*b120*/  LDSM.16.M88.4 R28, [R23+0x3400] ;  /* 0x00340000171c783b */ /* 0x020f6e0000000200 */
[----:B------:R-:W1:Y:S01]  /*b130*/  MUFU.TANH R100, R38 ;  /* 0x0000002600647308 */ /* 0x000e620000002400 */
[C---:B--2---:R-:W-:Y:S07]  /*b140*/  HMMA.16816.F32 R12, R24.reuse, R16, R12 ;  /* 0x00000010180c723c */ /* 0x044fee000000180c */
        /* <DEDUP_REMOVED lines=18> */
[C---:B-----5:R-:W-:Y:S07]  /*b270*/  HMMA.16816.F32 R8, R4.reuse, R28, RZ ;  /* 0x0000001c0408723c */ /* 0x060fee00000018ff */
[----:B------:R-:W1:Y:S01]  /*b280*/  MUFU.TANH R106, R14 ;  /* 0x0000000e006a7308 */ /* 0x000e620000002400 */
[----:B------:R-:W-:Y:S07]  /*b290*/  HMMA.16816.F32 R28, R4, R30, RZ ;  /* 0x0000001e041c723c */ /* 0x000fee00000018ff */
[----:B------:R5:W1:Y:S05]  /*b2a0*/  MUFU.TANH R108, R15 ;  /* 0x0000000f006c7308 */ /* 0x000a6a0000002400 */
[C---:B--2---:R-:W-:Y:S03]  /*b2b0*/  HMMA.16816.F32 R8, R24.reuse, R36, R8 ;  /* 0x000000241808723c */ /* 0x044fe60000001808 */
[----:B------:R-:W2:Y:S05]  /*b2c0*/  MUFU.TANH R118, R40 ;  /* 0x0000002800767308 */ /* 0x000eaa0000002400 */
        /* <DEDUP_REMOVED lines=17> */
[----:B---3--:R-:W3:Y:S07]  /*b3e0*/  LDSM.16.M88.4 R40, [R23+0x3c00] ;  /* 0x003c00001728783b */ /* 0x008eee0000000200 */
        /* <DEDUP_REMOVED lines=16> */
[C---:B---3--:R-:W-:Y:S07]  /*b4f0*/  HMMA.16816.F32 R12, R4.reuse, R40, RZ ;  /* 0x00000028040c723c */ /* 0x048fee00000018ff */
[----:B------:R3:W1:Y:S01]  /*b500*/  MUFU.TANH R121, R31 ;  /* 0x0000001f00797308 */ /* 0x0006620000002400 */
[----:B------:R-:W-:Y:S07]  /*b510*/  HMMA.16816.F32 R40, R4, R42, RZ ;  /* 0x0000002a0428723c */ /* 0x000fee00000018ff */
[----:B------:R-:W1:Y:S08]  /*b520*/  MUFU.TANH R148, R36 ;  /* 0x0000002400947308 */ /* 0x000e700000002400 */
[----:B------:R-:W1:Y:S01]  /*b530*/  MUFU.TANH R152, R37 ;  /* 0x0000002500987308 */ /* 0x000e620000002400 */
[----:B---3--:R-:W3:Y:S07]  /*b540*/  LDSM.16.M88.4 R28, [R23+0x4000] ;  /* 0x00400000171c783b */ /* 0x008eee0000000200 */
        /* <DEDUP_REMOVED lines=20> */
[C---:B---3--:R-:W-:Y:S07]  /*b690*/  HMMA.16816.F32 R16, R4.reuse, R28, RZ ;  /* 0x0000001c0410723c */ /* 0x048fee00000018ff */
[----:B------:R-:W3:Y:S01]  /*b6a0*/  MUFU.TANH R128, R14 ;  /* 0x0000000e00807308 */ /* 0x000ee20000002400 */
[----:B------:R-:W-:Y:S07]  /*b6b0*/  HMMA.16816.F32 R28, R4, R30, RZ ;  /* 0x0000001e041c723c */ /* 0x000fee00000018ff */
[----:B------:R4:W1:Y:S05]  /*b6c0*/  MUFU.TANH R129, R15 ;  /* 0x0000000f00817308 */ /* 0x00086a0000002400 */
[C---:B-----5:R-:W-:Y:S03]  /*b6d0*/  HMMA.16816.F32 R16, R24.reuse, R36, R16 ;  /* 0x000000241810723c */ /* 0x060fe60000001810 */
[----:B------:R-:W1:Y:S05]  /*b6e0*/  MUFU.TANH R157, R40 ;  /* 0x00000028009d7308 */ /* 0x000e6a0000002400 */
[----:B------:R-:W-:Y:S03]  /*b6f0*/  HMMA.16816.F32 R28, R24, R38, R28 ;  /* 0x00000026181c723c */ /* 0x000fe6000000181c */
[----:B------:R-:W1:Y:S01]  /*b700*/  MUFU.TANH R158, R41 ;  /* 0x00000029009e7308 */ /* 0x000e620000002400 */
[----:B----4-:R-:W4:Y:S04]  /*b710*/  LDSM.16.M88.4 R12, [R22+0x4400] ;  /* 0x00440000160c783b */ /* 0x010f280000000200 */
        /* <DEDUP_REMOVED lines=16> */
[C---:B----4-:R-:W-:Y:S07]  /*b820*/  HMMA.16816.F32 R36, R24.reuse, R12, R36 ;  /* 0x0000000c1824723c */ /* 0x050fee0000001824 */
[----:B------:R4:W1:Y:S01]  /*b830*/  MUFU.TANH R221, R19 ;  /* 0x0000001300dd7308 */ /* 0x0008620000002400 */
[----:B------:R-:W-:Y:S07]  /*b840*/  HMMA.16816.F32 R8, R24, R14, R8 ;  /* 0x0000000e1808723c */ /* 0x000fee0000001808 */
[----:B------:R-:W1:Y:S04]  /*b850*/  MUFU.TANH R161, R28 ;  /* 0x0000001c00a17308 */ /* 0x000e680000002400 */
[-C--:B------:R-:W-:Y:S01]  /*b860*/  FMUL.FTZ R36, R36, R44.reuse ;  /* 0x0000002c24247220 */ /* 0x080fe20000410000 */
[-C--:B------:R-:W-:Y:S01]  /*b870*/  FMUL.FTZ R37, R37, R44.reuse ;  /* 0x0000002c25257220 */ /* 0x080fe20000410000 */
[----:B------:R-:W-:-:S02]  /*b880*/  FMUL.FTZ R38, R38, R44 ;  /* 0x0000002c26267220 */ /* 0x000fc40000410000 */
[----:B------:R-:W1:Y:S01]  /*b890*/  MUFU.TANH R162, R29 ;  /* 0x0000001d00a27308 */ /* 0x000e620000002400 */
[----:B----4-:R-:W4:Y:S03]  /*b8a0*/  LDSM.16.M88.4 R16, [R22+0x4800] ;  /* 0x004800001610783b */ /* 0x010f260000000200 */
        /* <DEDUP_REMOVED lines=10> */
[----:B-----5:R5:W2:Y:S07]  /*b950*/  LDSM.16.M88.4 R28, [R23+0x4c00] ;  /* 0x004c0000171c783b */ /* 0x020aae0000000200 */
[----:B------:R3:W1:Y:S01]  /*b960*/  MUFU.TANH R228, R38 ;  /* 0x0000002600e47308 */ /* 0x0006620000002400 */
[C---:B----4-:R-:W-:Y:S07]  /*b970*/  HMMA.16816.F32 R12, R24.reuse, R16, R12 ;  /* 0x00000010180c723c */ /* 0x050fee000000180c */
[----:B------:R-:W4:Y:S01]  /*b980*/  MUFU.TANH R168, R8 ;  /* 0x0000000800a87308 */ /* 0x000f220000002400 */
[----:B------:R-:W-:Y:S01]  /*b990*/  HMMA.16816.F32 R40, R24, R18, R40 ;  /* 0x000000121828723c */ /* 0x000fe20000001828 */
[----:B-----5:R-:W-:-:S06]  /*b9a0*/  FMUL.FTZ R23, R39, R44 ;  /* 0x0000002c27177220 */ /* 0x020fcc0000410000 */
[----:B------:R-:W1:Y:S01]  /*b9b0*/  MUFU.TANH R17, R10 ;  /* 0x0000000a00117308 */ /* 0x000e620000002400 */
[----:B---3--:R3:W5:Y:S01]  /*b9c0*/  LDSM.16.M88.4 R36, [R22+0x4c00] ;  /* 0x004c00001624783b */ /* 0x0087620000000200 */
[----:B------:R-:W-:-:S04]  /*b9d0*/  DEPBAR.LE SB0, 0x0 ;  /* 0x000080000000791a */ /* 0x000fc80000000000 */
[-C--:B------:R-:W-:Y:S01]  /*b9e0*/  FMUL.FTZ R12, R12, R44.reuse ;  /* 0x0000002c0c0c7220 */ /* 0x080fe20000410000 */
[-C--:B------:R-:W-:Y:S01]  /*b9f0*/  FMUL.FTZ R13, R13, R44.reuse ;  /* 0x0000002c0d0d7220 */ /* 0x080fe20000410000 */
[----:B------:R-:W1:Y:S04]  /*ba00*/  MUFU.TANH R16, R11 ;  /* 0x0000000b00107308 */ /* 0x000e680000002400 */
[-C--:B------:R-:W-:Y:S01]  /*ba10*/  FMUL.FTZ R40, R40, R44.reuse ;  /* 0x0000002c28287220 */ /* 0x080fe20000410000 */
[----:B------:R-:W-:-:S03]  /*ba20*/  FMUL.FTZ R41, R41, R44 ;  /* 0x0000002c29297220 */ /* 0x000fc60000410000 */
[----:B------:R4:W1:Y:S08]  /*ba30*/  MUFU.TANH R190, R13 ;  /* 0x0000000d00be7308 */ /* 0x0008700000002400 */
[----:B---3--:R2:W3:Y:S08]  /*ba40*/  MUFU.TANH R22, R9 ;  /* 0x0000000900167308 */ /* 0x0084f00000002400 */
[----:B------:R-:W1:Y:S01]  /*ba50*/  MUFU.TANH R23, R23 ;  /* 0x0000001700177308 */ /* 0x000e620000002400 */
[-C--:B----4-:R-:W-:Y:S01]  /*ba60*/  FMUL.FTZ R13, R14, R44.reuse ;  /* 0x0000002c0e0d7220 */ /* 0x090fe20000410000 */
[----:B------:R-:W-:-:S06]  /*ba70*/  FMUL.FTZ R14, R43, R44 ;  /* 0x0000002c2b0e7220 */ /* 0x000fcc0000410000 */
[----:B------:R-:W4:Y:S01]  /*ba80*/  MUFU.TANH R13, R13 ;  /* 0x0000000d000d7308 */ /* 0x000f220000002400 */
[C---:B--2---:R-:W-:Y:S07]  /*ba90*/  HMMA.16816.F32 R8, R4.reuse, R28, RZ ;  /* 0x0000001c0408723c */ /* 0x044fee00000018ff */
[----:B------:R2:W1:Y:S01]  /*baa0*/  MUFU.TANH R28, R12 ;  /* 0x0000000c001c7308 */ /* 0x0004620000002400 */
[----:B------:R-:W-:Y:S07]  /*bab0*/  HMMA.16816.F32 R4, R4, R30, RZ ;  /* 0x0000001e0404723c */ /* 0x000fee00000018ff */
[----:B------:R-:W1:Y:S05]  /*bac0*/  MUFU.TANH R201, R40 ;  /* 0x0000002800c97308 */ /* 0x000e6a0000002400 */
[----:B-----5:R-:W-:Y:S03]  /*bad0*/  HMMA.16816.F32 R8, R24, R36, R8 ;  /* 0x000000241808723c */ /* 0x020fe60000001808 */
[----:B------:R-:W1:Y:S01]  /*bae0*/  MUFU.TANH R212, R41 ;  /* 0x0000002900d47308 */ /* 0x000e620000002400 */
[-C--:B--2---:R-:W-:Y:S01]  /*baf0*/  FMUL.FTZ R12, R15, R44.reuse ;  /* 0x0000002c0f0c7220 */ /* 0x084fe20000410000 */
[----:B------:R-:W-:-:S03]  /*bb00*/  FMUL.FTZ R15, R42, R44 ;  /* 0x0000002c2a0f7220 */ /* 0x000fc60000410000 */
[----:B------:R-:W-:Y:S03]  /*bb10*/  HMMA.16816.F32 R4, R24, R38, R4 ;  /* 0x000000261804723c */ /* 0x000fe60000001804 */
[----:B------:R-:W2:Y:S08]  /*bb20*/  MUFU.TANH R12, R12 ;  /* 0x0000000c000c7308 */ /* 0x000eb00000002400 */
[-C--:B------:R-:W-:Y:S01]  /*bb30*/  FMUL.FTZ R9, R9, R44.reuse ;  /* 0x0000002c09097220 */ /* 0x080fe20000410000 */
[-C--:B------:R-:W-:Y:S01]  /*bb40*/  FMUL.FTZ R10, R10, R44.reuse ;  /* 0x0000002c0a0a7220 */ /* 0x080fe20000410000 */
[-C--:B------:R-:W-:Y:S01]  /*bb50*/  FMUL.FTZ R8, R8, R44.reuse ;  /* 0x0000002c08087220 */ /* 0x080fe20000410000 */
[----:B------:R-:W1:Y:S05]  /*bb60*/  MUFU.TANH R15, R15 ;  /* 0x0000000f000f7308 */ /* 0x000e6a0000002400 */
[-C--:B------:R-:W-:Y:S01]  /*bb70*/  FMUL.FTZ R4, R4, R44.reuse ;  /* 0x0000002c04047220 */ /* 0x080fe20000410000 */
[-C--:B------:R-:W-:Y:S01]  /*bb80*/  FMUL.FTZ R5, R5, R44.reuse ;  /* 0x0000002c05057220 */ /* 0x080fe20000410000 */
[-C--:B------:R-:W-:Y:S01]  /*bb90*/  FMUL.FTZ R6, R6, R44.reuse ;  /* 0x0000002c06067220 */ /* 0x080fe20000410000 */
[----:B------:R5:W1:Y:S01]  /*bba0*/  MUFU.TANH R215, R9 ;  /* 0x0000000900d77308 */ /* 0x000a620000002400 */
[----:B------:R-:W-:-:S07]  /*bbb0*/  FMUL.FTZ R7, R7, R44 ;  /* 0x0000002c07077220 */ /* 0x000fce0000410000 */
[----:B------:R-:W1:Y:S08]  /*bbc0*/  MUFU.TANH R14, R14 ;  /* 0x0000000e000e7308 */ /* 0x000e700000002400 */
[----:B------:R1:W1:Y:S01]  /*bbd0*/  MUFU.TANH R211, R8 ;  /* 0x0000000800d37308 */ /* 0x0002620000002400 */
[----:B-----5:R-:W-:-:S07]  /*bbe0*/  FMUL.FTZ R9, R11, R44 ;  /* 0x0000002c0b097220 */ /* 0x020fce0000410000 */
[----:B------:R-:W1:Y:S08]  /*bbf0*/  MUFU.TANH R10, R10 ;  /* 0x0000000a000a7308 */ /* 0x000e700000002400 */
[----:B------:R-:W1:Y:S08]  /*bc00*/  MUFU.TANH R9, R9 ;  /* 0x0000000900097308 */ /* 0x000e700000002400 */
[----:B------:R1:W1:Y:S08]  /*bc10*/  MUFU.TANH R26, R4 ;  /* 0x00000004001a7308 */ /* 0x0002700000002400 */
[----:B------:R1:W1:Y:S08]  /*bc20*/  MUFU.TANH R25, R5 ;  /* 0x0000000500197308 */ /* 0x0002700000002400 */
[----:B------:R1:W1:Y:S08]  /*bc30*/  MUFU.TANH R11, R6 ;  /* 0x00000006000b7308 */ /* 0x0002700000002400 */
[----:B------:R1:W1:Y:S01]  /*bc40*/  MUFU.TANH R18, R7 ;  /* 0x0000000700127308 */ /* 0x0002620000002400 */
[----:B------:R-:W-:Y:S06]  /*bc50*/  BAR.SYNC.DEFER_BLOCKING 0x0 ;  /* 0x0000000000007b1d */ /* 0x000fec0000010000 */
[----:B--234-:R-:W-:Y:S05]  /*bc60*/  @!P0 BRA `(.L_x_1726) ;  /* 0x0000000800488947 */ /* 0x01cfea0003800000 */
[----:B------:R-:W-:Y:S04]  /*bc70*/  BSSY.RECONVERGENT B0, `(.L_x_1727) ;  /* 0x000004a000007945 */ /* 0x000fe80003800200 */
[----:B------:R-:W-:Y:S05]  /*bc80*/  @!P6 BRA `(.L_x_1728) ;  /* 0x000000040000e947 */ /* 0x000fea0003800000 */
[----:B------:R-:W2:Y:S01]  /*bc90*/  LD.E R29, desc[UR4][R2.64+0x170] ;  /* 0x00017004021d7980 */ /* 0x000ea2000c101900 */
[C---:B------:R-:W-:Y:S01]  /*bca0*/  VIADD R24, R223.reuse, 0xfffffd00 ;  /* 0xfffffd00df187836 */ /* 0x040fe20000000000 */
[----:B-1----:R-:W-:-:S04]  /*bcb0*/  IADD3 R5, PT, PT, R223, -0x200, RZ ;  /* 0xfffffe00df057810 */ /* 0x002fc80007ffe0ff */
[----:B------:R-:W-:Y:S02]  /*bcc0*/  IABS R6, R24 ;  /* 0x0000001800067213 */ /* 0x000fe40000000000 */
[----:B------:R-:W-:Y:S02]  /*bcd0*/  IABS R4, R5 ;  /* 0x0000000500047213 */ /* 0x000fe40000000000 */
[-C--:B--2---:R-:W-:Y:S02]  /*bce0*/  IABS R8, R29.reuse ;  /* 0x0000001d00087213 */ /* 0x084fe40000000000 */
[-C--:B------:R-:W-:Y:S02]  /*bcf0*/  IABS R7, R29.reuse ;  /* 0x0000001d00077213 */ /* 0x080fe40000000000 */
[----:B------:R-:W1:Y:S01]  /*bd00*/  I2F.RP R30, R8 ;  /* 0x00000008001e7306 */ /* 0x000e620000209400 */
[----:B------:R-:W-:Y:S02]  /*bd10*/  LOP3.LUT R5, R5, R29, RZ, 0x3c, !PT ;  /* 0x0000001d05057212 */ /* 0x000fe400078e3cff */
[----:B------:R-:W-:-:S02]  /*bd20*/  IADD3 R7, PT, PT, RZ, -R7, RZ ;  /* 0x80000007ff077210 */ /* 0x000fc40007ffe0ff */
[----:B------:R-:W-:Y:S02]  /*bd30*/  LOP3.LUT R24, R24, R29, RZ, 0x3c, !PT ;  /* 0x0000001d18187212 */ /* 0x000fe400078e3cff */
[----:B------:R-:W-:Y:S01]  /*bd40*/  ISETP.GE.AND P4, PT, R5, RZ, PT ;  /* 0x000000ff0500720c */ /* 0x000fe20003f86270 */
        /* <DEDUP_REMOVED lines=9> */
[----:B------:R-:W-:Y:S02]  /*bde0*/  IMAD R6, R19, R7, R6 ;  /* 0x0000000713067224 */ /* 0x000fe400078e0206 */
[----:B------:R-:W-:-:S03]  /*bdf0*/  IMAD.HI.U32 R27, R27, R4, RZ ;  /* 0x000000041b1b7227 */ /* 0x000fc600078e00ff */
[----:B------:R-:W-:Y:S01]  /*be00*/  ISETP.GT.U32.AND P3, PT, R8, R6, PT ;  /* 0x000000060800720c */ /* 0x000fe20003f64070 */
[----:B------:R-:W-:-:S05]  /*be10*/  IMAD R4, R27, R7, R4 ;  /* 0x000000071b047224 */ /* 0x000fca00078e0204 */
[----:B------:R-:W-:-:S07]  /*be20*/  ISETP.GT.U32.AND P2, PT, R8, R4, PT ;  /* 0x000000040800720c */ /* 0x000fce0003f44070 */
[----:B------:R-:W-:Y:S01]  /*be30*/  @!P3 IMAD.IADD R6, R6, 0x1, -R8 ;  /* 0x000000010606b824 */ /* 0x000fe200078e0a08 */
[----:B------:R-:W-:Y:S02]  /*be40*/  @!P3 IADD3 R19, PT, PT, R19, 0x1, RZ ;  /* 0x000000011313b810 */ /* 0x000fe40007ffe0ff */
[----:B------:R-:W-:Y:S02]  /*be50*/  ISETP.NE.AND P3, PT, R29, RZ, PT ;  /* 0x000000ff1d00720c */ /* 0x000fe40003f65270 */
[-C--:B------:R-:W-:Y:S01]  /*be60*/  ISETP.GE.U32.AND P5, PT, R6, R8.reuse, PT ;  /* 0x000000080600720c */ /* 0x080fe20003fa6070 */
[----:B------:R-:W-:Y:S01]  /*be70*/  @!P2 VIADD R27, R27, 0x1 ;  /* 0x000000011b1ba836 */ /* 0x000fe20000000000 */
[-C--:B------:R-:W-:Y:S02]  /*be80*/  @!P2 IADD3 R4, PT, PT, R4, -R8.reuse, RZ ;  /* 0x800000080404a210 */ /* 0x080fe40007ffe0ff */
[----:B------:R-:W-:Y:S02]  /*be90*/  ISETP.GE.AND P2, PT, R24, RZ, PT ;  /* 0x000000ff1800720c */ /* 0x000fe40003f46270 */
[----:B------:R-:W-:-:S02]  /*bea0*/  ISETP.GE.U32.AND P6, PT, R4, R8, PT ;  /* 0x000000080400720c */ /* 0x000fc40003fc6070 */
[----:B------:R-:W-:-:S05]  /*beb0*/  LOP3.LUT R4, RZ, R29, RZ, 0x33, !PT ;  /* 0x0000001dff047212 */ /* 0x000fca00078e33ff */
[----:B------:R-:W-:-:S04]  /*bec0*/  @P5 VIADD R19, R19, 0x1 ;  /* 0x0000000113135836 */ /* 0x000fc80000000000 */
[----:B------:R-:W-:Y:S02]  /*bed0*/  IMAD.MOV.U32 R7, RZ, RZ, R19 ;  /* 0x000000ffff077224 */ /* 0x000fe400078e0013 */
[----:B------:R-:W-:-:S03]  /*bee0*/  @P6 IADD3 R27, PT, PT, R27, 0x1, RZ ;  /* 0x000000011b1b6810 */ /* 0x000fc60007ffe0ff */
[----:B------:R-:W-:Y:S02]  /*bef0*/  @!P2 IADD3 R7, PT, PT, -R7, RZ, RZ ;  /* 0x000000ff0707a210 */ /* 0x000fe40007ffe1ff */
[----:B------:R-:W-:Y:S02]  /*bf00*/  @!P4 IMAD.MOV R27, RZ, RZ, -R27 ;  /* 0x000000ffff1bc224 */ /* 0x000fe400078e0a1b */
[----:B------:R-:W-:-:S03]  /*bf10*/  SEL R7, R4, R7, !P3 ;  /* 0x0000000704077207 */ /* 0x000fc60005800000 */
[----:B------:R-:W-:Y:S02]  /*bf20*/  SEL R4, R4, R27, !P3 ;  /* 0x0000001b04047207 */ /* 0x000fe40005800000 */
[----:B------:R-:W-:-:S04]  /*bf30*/  IMAD.WIDE R38, R7, 0x4, R196 ;  /* 0x0000000407267825 */ /* 0x000fc800078e02c4 */
[C---:B------:R-:W-:Y:S01]  /*bf40*/  IMAD.WIDE R36, R4.reuse, 0x4, R196 ;  /* 0x0000000404247825 */ /* 0x040fe200078e02c4 */
[----:B------:R1:W3:Y:S04]  /*bf50*/  LD.E R6, desc[UR4][R38.64] ;  /* 0x0000000426067980 */ /* 0x0002e8000c101900 */
[----:B------:R-:W3:Y:S04]  /*bf60*/  LD.E R5, desc[UR4][R36.64] ;  /* 0x0000000424057980 */ /* 0x000ee8000c101900 */
[----:B------:R-:W4:Y:S01]  /*bf70*/  LD.E.64 R36, desc[UR4][R2.64+0x20] ;  /* 0x0000200402247980 */ /* 0x000f22000c101b00 */
[----:B------:R-:W-:-:S05]  /*bf80*/  IADD3 R4, PT, PT, R4, -R7, RZ ;  /* 0x8000000704047210 */ /* 0x000fca0007ffe0ff */
[----:B------:R-:W-:-:S05]  /*bf90*/  IMAD R29, R29, R4, -0x100 ;  /* 0xffffff001d1d7424 */ /* 0x000fca00078e0204 */
[----:B------:R-:W-:Y:S01]  /*bfa0*/  SHF.R.S32.HI R7, RZ, 0x1f, R29 ;  /* 0x0000001fff077819 */ /* 0x000fe2000001141d */
[-C--:B--2---:R-:W-:Y:S02]  /*bfb0*/  IMAD R4, R31, R29.reuse, RZ ;  /* 0x0000001d1f047224 */ /* 0x084fe400078e02ff */
[----:B-1----:R-:W-:-:S04]  /*bfc0*/  IMAD.WIDE.U32 R38, R30, R29, RZ ;  /* 0x0000001d1e267225 */ /* 0x002fc800078e00ff */
        /* <DEDUP_REMOVED lines=12> */
.L_x_1728:
[----:B-1----:R-:W2:Y:S01]  /*c090*/  LD.E R4, desc[UR4][R2.64+0x38] ;  /* 0x0000380402047980 */ /* 0x002ea2000c101900 */
[----:B------:R-:W-:Y:S02]  /*c0a0*/  UMOV UR6, URZ ;  /* 0x000000ff00067c82 */ /* 0x000fe40008000000 */
[----:B------:R-:W-:Y:S01]  /*c0b0*/  IADD3 R5, P2, PT, RZ, -UR6, RZ ;  /* 0x80000006ff057c10 */ /* 0x000fe2000ff5e0ff */
[----:B--2---:R-:W-:-:S04]  /*c0c0*/  IMAD.SHL.U32 R4, R4, 0x100, RZ ;  /* 0x0000010004047824 */ /* 0x004fc800078e00ff */
[----:B------:R-:W-:-:S05]  /*c0d0*/  IMAD.X R4, RZ, RZ, ~R4, P2 ;  /* 0x000000ffff047224 */ /* 0x000fca00010e0e04 */
[----:B------:R-:W-:-:S04]  /*c0e0*/  SHF.R.S64 R5, R5, 0x1f, R4 ;  /* 0x0000001f05057819 */ /* 0x000fc80000001004 */
[----:B------:R-:W-:-:S04]  /*c0f0*/  IADD3 R182, P2, PT, R5, R182, RZ ;  /* 0x000000b605b67210 */ /* 0x000fc80007f5e0ff */
[----:B------:R-:W-:-:S09]  /*c100*/  LEA.HI.X.SX32 R181, R4, R181, 0x1, P2 ;  /* 0x000000b504b57211 */ /* 0x000fd200010f0eff */
.L_x_1729:
[----:B------:R-:W-:Y:S05]  /*c110*/  BSYNC.RECONVERGENT B0 ;  /* 0x0000000000007941 */ /* 0x000fea0003800200 */
.L_x_1727:
[C---:B------:R-:W-:Y:S01]  /*c120*/  IMAD.SHL.U32 R4, R170.reuse, 0x40, RZ ;  /* 0x00000040aa047824 */ /* 0x040fe200078e00ff */
[----:B------:R-:W-:Y:S01]  /*c130*/  SHF.L.U64.HI R6, R170, 0x6, R171 ;  /* 0x00000006aa067819 */ /* 0x000fe200000102ab */
[--C-:B------:R-:W-:Y:S01]  /*c140*/  @!P1 IMAD.MOV.U32 R37, RZ, RZ, R181.reuse ;  /* 0x000000ffff259224 */ /* 0x100fe200078e00b5 */
[-C--:B------:R-:W-:Y:S01]  /*c150*/  @!P1 MOV R36, R182.reuse ;  /* 0x000000b600249202 */ /* 0x080fe20000000f00 */
[----:B------:R1:W-:Y:S01]  /*c160*/  @P1 STS.128 [R192+0x1000], RZ ;  /* 0x001000ffc0001388 */ /* 0x0003e20000000c00 */
[----:B------:R-:W-:Y:S01]  /*c170*/  IADD3 R30, P2, PT, R4, R182, RZ ;  /* 0x000000b6041e7210 */ /* 0x000fe20007f5e0ff */
[C---:B------:R-:W-:Y:S01]  /*c180*/  @!P1 IMAD R5, R171.reuse, 0xc0, RZ ;  /* 0x000000c0ab059824 */ /* 0x040fe200078e02ff */
[----:B------:R-:W-:Y:S01]  /*c190*/  BSSY.RECONVERGENT B0, `(.L_x_1730) ;  /* 0x000003e000007945 */ /* 0x000fe20003800200 */
[----:B------:R-:W-:Y:S01]  /*c1a0*/  @!PT LDS RZ, [RZ] ;  /* 0x00000000fffff984 */ /* 0x000fe20000000800 */
[----:B------:R-:W-:Y:S01]  /*c1b0*/  @!PT LDS RZ, [RZ] ;  /* 0x00000000fffff984 */ /* 0x000fe20000000800 */
[----:B------:R-:W-:Y:S01]  /*c1c0*/  @!PT LDS RZ, [RZ] ;  /* 0x00000000fffff984 */ /* 0x000fe20000000800 */
[----:B------:R2:W-:Y:S02]  /*c1d0*/  @!P1 LDGSTS.E.BYPASS.LTC128B.128 [R192+0x1000], desc[UR4][R36.64] ;  /* 0x0100000024c09fae */ /* 0x0005e4000b981a04 */
        /* <DEDUP_REMOVED lines=14> */
[----:B------:R1:W-:Y:S02]  /*c2c0*/  @!P1 LDGSTS.E.BYPASS.LTC128B.128 [R192+0x1800], desc[UR4][R30.64] ;  /* 0x018000001ec09fae */ /* 0x0003e4000b981a04 */
        /* <DEDUP_REMOVED lines=8> */
[----:B------:R1:W-:Y:S01]  /*c350*/  @!P1 LDGSTS.E.BYPASS.LTC128B.128 [R192+0x2000], desc[UR4][R38.64] ;  /* 0x0200000026c09fae */ /* 0x0003e2000b981a04 */
[----:B------:R-:W-:-:S03]  /*c360*/  @!P1 IMAD.MOV.U32 R4, RZ, RZ, R6 ;  /* 0x000000ffff049224 */ /* 0x000fc600078e0006 */
[----:B------:R1:W-:Y:S01]  /*c370*/  @P1 STS.128 [R192+0x2800], RZ ;  /* 0x002800ffc0001388 */ /* 0x0003e20000000c00 */
[----:B--2---:R-:W-:-:S04]  /*c380*/  @!P1 LEA R36, P3, R170, R30, 0x7 ;  /* 0x0000001eaa249211 */ /* 0x004fc800078638ff */
        /* <DEDUP_REMOVED lines=22> */
[----:B-1----:R-:W-:Y:S02]  /*c4f0*/  IMAD R4, R171, 0x180, RZ ;  /* 0x00000180ab047824 */ /* 0x002fe400078e02ff */
[----:B------:R-:W-:-:S05]  /*c500*/  IMAD.WIDE.U32 R30, R170, 0x180, R30 ;  /* 0x00000180aa1e7825 */ /* 0x000fca00078e001e */
[----:B------:R-:W-:Y:S02]  /*c510*/  IADD3 R5, PT, PT, R4, R31, RZ ;  /* 0x0000001f04057210 */ /* 0x000fe40007ffe0ff */
[----:B------:R-:W-:-:S05]  /*c520*/  MOV R4, R30 ;  /* 0x0000001e00047202 */ /* 0x000fca0000000f00 */
[----:B------:R-:W-:Y:S01]  /*c530*/  @!PT LDS RZ, [RZ] ;  /* 0x00000000fffff984 */ /* 0x000fe20000000800 */
[----:B------:R-:W-:Y:S01]  /*c540*/  @!PT LDS RZ, [RZ] ;  /* 0x00000000fffff984 */ /* 0x000fe20000000800 */
[----:B------:R-:W-:Y:S01]  /*c550*/  @!PT LDS RZ, [RZ] ;  /* 0x00000000fffff984 */ /* 0x000fe20000000800 */
[----:B------:R2:W-:Y:S02]  /*c560*/  LDGSTS.E.BYPASS.LTC128B.128 [R192+0x4800], desc[UR4][R4.64] ;  /* 0x0480000004c07fae */ /* 0x0005e4000b981a04 */
.L_x_1731:
[----:B------:R-:W-:Y:S05]  /*c570*/  BSYNC.RECONVERGENT B0 ;  /* 0x0000000000007941 */ /* 0x000fea0003800200 */
.L_x_1730:
[----:B------:R-:W0:Y:S02]  /*c580*/  LDGDEPBAR ;  /* 0x00000000000079af */ /* 0x000e240000000000 */
.L_x_1726:
[----:B------:R-:W-:Y:S05]  /*c590*/  BSYNC.RECONVERGENT B1 ;  /* 0x0000000000017941 */ /* 0x000fea0003800200 */
.L_x_1725:
[----:B------:R-:W-:Y:S01]  /*c5a0*/  LOP3.LUT R223, R223, R50, RZ, 0xfc, !PT ;  /* 0x00000032dfdf7212 */ /* 0x000fe200078efcff */
[----:B------:R-:W3:Y:S04]  /*c5b0*/  LD.E R67, desc[UR4][R2.64+0xdc] ;  /* 0x0000dc0402437980 */ /* 0x000ee8000c101900 */
[C---:B-12---:R-:W-:Y:S02]  /*c5c0*/  VIADD R5, R223.reuse, 0xfffffe00 ;  /* 0xfffffe00df057836 */ /* 0x046fe40000000000 */
[C---:B------:R-:W-:Y:S02]  /*c5d0*/  VIADD R4, R223.reuse, 0xfffffe01 ;  /* 0xfffffe01df047836 */ /* 0x040fe40000000000 */
[----:B------:R-:W-:Y:S01]  /*c5e0*/  VIADD R6, R223, 0xfffffe08 ;  /* 0xfffffe08df067836 */ /* 0x000fe20000000000 */
[----:B------:R-:W-:Y:S01]  /*c5f0*/  ISETP.GE.AND P1, PT, R5, R179, PT ;  /* 0x000000b30500720c */ /* 0x000fe20003f26270 */
[----:B------:R-:W-:Y:S01]  /*c600*/  VIADD R8, R223, 0xfffffe10 ;  /* 0xfffffe10df087836 */ /* 0x000fe20000000000 */
[----:B------:R-:W-:Y:S01]  /*c610*/  ISETP.GE.AND P5, PT, R5, R178, PT ;  /* 0x000000b20500720c */ /* 0x000fe20003fa6270 */
[----:B------:R-:W-:Y:S01]  /*c620*/  VIADD R19, R223, 0xfffffe18 ;  /* 0xfffffe18df137836 */ /* 0x000fe20000000000 */
[----:B------:R-:W-:-:S02]  /*c630*/  FSEL R51, R51, -INF , P1 ;  /* 0xff80000033337808 */ /* 0x000fc40000800000 */
[C---:B------:R-:W-:Y:S02]  /*c640*/  ISETP.GE.AND P3, PT, R5.reuse, R177, PT ;  /* 0x000000b10500720c */ /* 0x040fe40003f66270 */
[C---:B------:R-:W-:Y:S02]  /*c650*/  ISETP.GE.AND P1, PT, R4.reuse, R179, PT ;  /* 0x000000b30400720c */ /* 0x040fe40003f26270 */
[----:B------:R-:W-:Y:S02]  /*c660*/  ISETP.GE.AND P2, PT, R5, R176, PT ;  /* 0x000000b00500720c */ /* 0x000fe40003f46270 */
[----:B------:R-:W-:Y:S02]  /*c670*/  ISETP.GE.AND P6, PT, R4, R178, PT ;  /* 0x000000b20400720c */ /* 0x000fe40003fc6270 */
[----:B------:R-:W-:Y:S02]  /*c680*/  FSEL R214, R51, -INF , !P5 ;  /* 0xff80000033d67808 */ /* 0x000fe40006800000 */
[----:B------:R-:W-:-:S02]  /*c690*/  FSEL R5, R48, -INF , P3 ;  /* 0xff80000030057808 */ /* 0x000fc40001800000 */
[----:B------:R-:W-:Y:S02]  /*c6a0*/  FSEL R49, R49, -INF , P1 ;  /* 0xff80000031317808 */ /* 0x000fe40000800000 */
[C---:B------:R-:W-:Y:S02]  /*c6b0*/  ISETP.GE.AND P4, PT, R4.reuse, R177, PT ;  /* 0x000000b10400720c */ /* 0x040fe40003f86270 */
[----:B------:R-:W-:Y:S01]  /*c6c0*/  ISETP.GE.AND P5, PT, R4, R176, PT ;  /* 0x000000b00400720c */ /* 0x000fe20003fa6270 */
[----:B------:R-:W-:Y:S01]  /*c6d0*/  VIADD R4, R223, 0xfffffe09 ;  /* 0xfffffe09df047836 */ /* 0x000fe20000000000 */
[----:B------:R-:W-:Y:S02]  /*c6e0*/  FSEL R5, R5, -INF , !P2 ;  /* 0xff80000005057808 */ /* 0x000fe40005000000 */
[----:B------:R-:W-:Y:S02]  /*c6f0*/  FSEL R213, R49, -INF , !P6 ;  /* 0xff80000031d57808 */ /* 0x000fe40007000000 */
[----:B------:R-:W-:-:S02]  /*c700*/  ISETP.GE.AND P3, PT, R6, R179, PT ;  /* 0x000000b30600720c */ /* 0x000fc40003f66270 */
[C---:B------:R-:W-:Y:S02]  /*c710*/  ISETP.GE.AND P2, PT, R6.reuse, R178, PT ;  /* 0x000000b20600720c */ /* 0x040fe40003f46270 */
[C---:B------:R-:W-:Y:S02]  /*c720*/  ISETP.GE.AND P1, PT, R6.reuse, R177, PT ;  /* 0x000000b10600720c */ /* 0x040fe40003f26270 */
[----:B------:R-:W-:Y:S02]  /*c730*/  ISETP.GE.AND P6, PT, R6, R176, PT ;  /* 0x000000b00600720c */ /* 0x000fe40003fc6270 */
[----:B------:R-:W-:Y:S02]  /*c740*/  FSEL R6, R47, -INF , P4 ;  /* 0xff8000002f067808 */ /* 0x000fe40002000000 */
[----:B------:R-:W-:Y:S02]  /*c750*/  ISETP.GE.AND P4, PT, R4, R179, PT ;  /* 0x000000b30400720c */ /* 0x000fe40003f86270 */
[----:B------:R-:W-:-:S02]  /*c760*/  FSEL R46, R46, -INF , P3 ;  /* 0xff8000002e2e7808 */ /* 0x000fc40001800000 */
[----:B------:R-:W-:Y:S02]  /*c770*/  FSEL R6, R6, -INF , !P5 ;  /* 0xff80000006067808 */ /* 0x000fe40006800000 */
[----:B------:R-:W-:Y:S02]  /*c780*/  ISETP.GE.AND P5, PT, R4, R178, PT ;  /* 0x000000b20400720c */ /* 0x000fe40003fa6270 */
[----:B------:R-:W-:Y:S02]  /*c790*/  FSEL R7, R34, -INF , P1 ;  /* 0xff80000022077808 */ /* 0x000fe40000800000 */
[----:B------:R-:W-:Y:S02]  /*c7a0*/  FSEL R45, R45, -INF , P4 ;  /* 0xff8000002d2d7808 */ /* 0x000fe40002000000 */
[----:B------:R-:W-:Y:S02]  /*c7b0*/  ISETP.GE.AND P3, PT, R4, R177, PT ;  /* 0x000000b10400720c */ /* 0x000fe40003f66270 */
[----:B------:R-:W-:-:S02]  /*c7c0*/  FSEL R36, R46, -INF , !P2 ;  /* 0xff8000002e247808 */ /* 0x000fc40005000000 */
[----:B------:R-:W-:Y:S01]  /*c7d0*/  ISETP.GE.AND P2, PT, R4, R176, PT ;  /* 0x000000b00400720c */ /* 0x000fe20003f46270 */
[----:B------:R-:W-:Y:S01]  /*c7e0*/  VIADD R4, R223, 0xfffffe11 ;  /* 0xfffffe11df047836 */ /* 0x000fe20000000000 */
[----:B------:R-:W-:Y:S02]  /*c7f0*/  FSEL R7, R7, -INF , !P6 ;  /* 0xff80000007077808 */ /* 0x000fe40007000000 */
[C---:B------:R-:W-:Y:S02]  /*c800*/  ISETP.GE.AND P4, PT, R8.reuse, R177, PT ;  /* 0x000000b10800720c */ /* 0x040fe40003f86270 */
[----:B------:R-:W-:Y:S02]  /*c810*/  FSEL R37, R45, -INF , !P5 ;  /* 0xff8000002d257808 */ /* 0x000fe40006800000 */
[C---:B------:R-:W-:Y:S02]  /*c820*/  ISETP.GE.AND P1, PT, R8.reuse, R179, PT ;  /* 0x000000b30800720c */ /* 0x040fe40003f26270 */
[----:B------:R-:W-:-:S02]  /*c830*/  ISETP.GE.AND P6, PT, R8, R178, PT ;  /* 0x000000b20800720c */ /* 0x000fc40003fc6270 */
[----:B------:R-:W-:Y:S02]  /*c840*/  ISETP.GE.AND P5, PT, R8, R176, PT ;  /* 0x000000b00800720c */ /* 0x000fe40003fa6270 */
[----:B------:R-:W-:Y:S02]  /*c850*/  FSEL R8, R33, -INF , P3 ;  /* 0xff80000021087808 */ /* 0x000fe40001800000 */
[----:B------:R-:W-:Y:S02]  /*c860*/  FSEL R55, R55, -INF , P4 ;  /* 0xff80000037377808 */ /* 0x000fe40002000000 */
[----:B------:R-:W-:Y:S02]  /*c870*/  ISETP.GE.AND P3, PT, R4, R179, PT ;  /* 0x000000b30400720c */ /* 0x000fe40003f66270 */
[----:B------:R-:W-:Y:S02]  /*c880*/  FSEL R52, R52, -INF , P1 ;  /* 0xff80000034347808 */ /* 0x000fe40000800000 */
[----:B------:R-:W-:-:S02]  /*c890*/  FSEL R8, R8, -INF , !P2 ;  /* 0xff80000008087808 */ /* 0x000fc40005000000 */
[C---:B------:R-:W-:Y:S02]  /*c8a0*/  ISETP.GE.AND P2, PT, R4.reuse, R178, PT ;  /* 0x000000b20400720c */ /* 0x040fe40003f46270 */
[CC--:B------:R-:W-:Y:S02]  /*c8b0*/  ISETP.GE.AND P1, PT, R4.reuse, R177.reuse, PT ;  /* 0x000000b10400720c */ /* 0x0c0fe40003f26270 */
[----:B------:R-:W-:Y:S01]  /*c8c0*/  ISETP.GE.AND P4, PT, R4, R176, PT ;  /* 0x000000b00400720c */ /* 0x000fe20003f86270 */
[----:B------:R-:W-:Y:S01]  /*c8d0*/  VIADD R246, R223, 0xfffffe20 ;  /* 0xfffffe20dff67836 */ /* 0x000fe20000000000 */
[----:B------:R-:W-:Y:S02]  /*c8e0*/  FSEL R4, R55, -INF , !P5 ;  /* 0xff80000037047808 */ /* 0x000fe40006800000 */
[----:B------:R-:W-:Y:S02]  /*c8f0*/  FSEL R53, R53, -INF , P3 ;  /* 0xff80000035357808 */ /* 0x000fe40001800000 */
[----:B------:R-:W-:Y:S01]  /*c900*/  ISETP.GE.AND P5, PT, R19, R177, PT ;  /* 0x000000b11300720c */ /* 0x000fe20003fa6270 */
[----:B------:R-:W-:Y:S01]  /*c910*/  VIADD R24, R223, 0xfffffe28 ;  /* 0xfffffe28df187836 */ /* 0x000fe20000000000 */
[----:B------:R-:W-:-:S02]  /*c920*/  FSEL R38, R52, -INF , !P6 ;  /* 0xff80000034267808 */ /* 0x000fc40007000000 */
[----:B------:R-:W-:Y:S02]  /*c930*/  FSEL R39, R53, -INF , !P2 ;  /* 0xff80000035277808 */ /* 0x000fe40005000000 */
[----:B------:R-:W-:Y:S02]  /*c940*/  FSEL R248, R59, -INF , P5 ;  /* 0xff8000003bf87808 */ /* 0x000fe40002800000 */
[CC--:B------:R-:W-:Y:S02]  /*c950*/  ISETP.GE.AND P6, PT, R19.reuse, R179.reuse, PT ;  /* 0x000000b31300720c */ /* 0x0c0fe40003fc6270 */
[C---:B------:R-:W-:Y:S02]  /*c960*/  ISETP.GE.AND P3, PT, R19.reuse, R178, PT ;  /* 0x000000b21300720c */ /* 0x040fe40003f66270 */
[----:B------:R-:W-:Y:S01]  /*c970*/  ISETP.GE.AND P2, PT, R19, R176, PT ;  /* 0x000000b01300720c */ /* 0x000fe20003f46270 */
[C---:B------:R-:W-:Y:S01]  /*c980*/  VIADD R19, R223.reuse, 0xfffffe19 ;  /* 0xfffffe19df137836 */ /* 0x040fe20000000000 */
[----:B------:R-:W-:Y:S01]  /*c990*/  ISETP.GE.AND P5, PT, R246, R179, PT ;  /* 0x000000b3f600720c */ /* 0x000fe20003fa6270 */
[----:B------:R-:W-:Y:S01]  /*c9a0*/  VIADD R225, R223, 0xfffffe30 ;  /* 0xfffffe30dfe17836 */ /* 0x000fe20000000000 */
[----:B------:R-:W-:-:S02]  /*c9b0*/  FSEL R57, R57, -INF , P6 ;  /* 0xff80000039397808 */ /* 0x000fc40003000000 */
[----:B------:R-:W-:Y:S01]  /*c9c0*/  FSEL R60, R60, -INF , P5 ;  /* 0xff8000003c3c7808 */ /* 0x000fe20002800000 */
[----:B------:R-:W-:Y:S01]  /*c9d0*/  VIADD R218, R223, 0xfffffe21 ;  /* 0xfffffe21dfda7836 */ /* 0x000fe20000000000 */
[----:B------:R-:W-:Y:S02]  /*c9e0*/  FSEL R243, R54, -INF , P1 ;  /* 0xff80000036f37808 */ /* 0x000fe40000800000 */
[-C--:B------:R-:W-:Y:S02]  /*c9f0*/  ISETP.GE.AND P5, PT, R24, R179.reuse, PT ;  /* 0x000000b31800720c */ /* 0x080fe40003fa6270 */
[----:B------:R-:W-:Y:S02]  /*ca00*/  ISETP.GE.AND P1, PT, R19, R179, PT ;  /* 0x000000b31300720c */ /* 0x000fe40003f26270 */
[----:B------:R-:W-:Y:S01]  /*ca10*/  FSEL R43, R57, -INF , !P3 ;  /* 0xff800000392b7808 */ /* 0x000fe20005800000 */
[----:B------:R-:W-:Y:S01]  /*ca20*/  VIADD R220, R223, 0xfffffe38 ;  /* 0xfffffe38dfdc7836 */ /* 0x000fe20000000000 */
[----:B------:R-:W-:-:S02]  /*ca30*/  ISETP.GE.AND P3, PT, R246, R178, PT ;  /* 0x000000b2f600720c */ /* 0x000fc40003f66270 */
        /* <DEDUP_REMOVED lines=12> */
[-C--:B------:R-:W-:Y:S02]  /*cb00*/  ISETP.GE.AND P6, PT, R19, R178.reuse, PT ;  /* 0x000000b21300720c */ /* 0x080fe40003fc6270 */
[----:B------:R-:W-:Y:S02]  /*cb10*/  ISETP.GE.AND P1, PT, R227, R179, PT ;  /* 0x000000b3e300720c */ /* 0x000fe40003f26270 */
[----:B------:R-:W-:Y:S01]  /*cb20*/  FSEL R252, R66, -INF , !P3 ;  /* 0xff80000042fc7808 */ /* 0x000fe20005800000 */
[----:B------:R-:W-:Y:S01]  /*cb30*/  VIADD R66, R223, 0xfffffe48 ;  /* 0xfffffe48df427836 */ /* 0x000fe20000000000 */
[----:B------:R-:W-:-:S02]  /*cb40*/  ISETP.GE.AND P3, PT, R225, R178, PT ;  /* 0x000000b2e100720c */ /* 0x000fc40003f66270 */
[----:B------:R-:W-:Y:S01]  /*cb50*/  FSEL R74, R74, -INF , P5 ;  /* 0xff8000004a4a7808 */ /* 0x000fe20002800000 */
[----:B------:R-:W-:Y:S01]  /*cb60*/  VIADD R217, R223, 0xfffffe39 ;  /* 0xfffffe39dfd97836 */ /* 0x000fe20000000000 */
[----:B------:R-:W-:Y:S02]  /*cb70*/  FSEL R42, R58, -INF , !P6 ;  /* 0xff8000003a2a7808 */ /* 0x000fe40007000000 */
[----:B------:R-:W-:Y:S02]  /*cb80*/  FSEL R68, R68, -INF , P1 ;  /* 0xff80000044447808 */ /* 0x000fe40000800000 */
[-C--:B------:R-:W-:Y:S02]  /*cb90*/  ISETP.GE.AND P5, PT, R216, R179.reuse, PT ;  /* 0x000000b3d800720c */ /* 0x080fe40003fa6270 */
[----:B------:R-:W-:Y:S02]  /*cba0*/  ISETP.GE.AND P6, PT, R218, R178, PT ;  /* 0x000000b2da00720c */ /* 0x000fe40003fc6270 */
[----:B------:R-:W-:-:S02]  /*cbb0*/  ISETP.GE.AND P1, PT, R44, R179, PT ;  /* 0x000000b32c00720c */ /* 0x000fc40003f26270 */
[----:B------:R-:W-:Y:S01]  /*cbc0*/  FSEL R249, R69, -INF , !P3 ;  /* 0xff80000045f97808 */ /* 0x000fe20005800000 */
[----:B------:R-:W-:Y:S01]  /*cbd0*/  VIADD R186, R223, 0xfffffe50 ;  /* 0xfffffe50dfba7836 */ /* 0x000fe20000000000 */
[----:B------:R-:W-:Y:S02]  /*cbe0*/  ISETP.GE.AND P3, PT, R220, R178, PT ;  /* 0x000000b2dc00720c */ /* 0x000fe40003f66270 */
[----:B------:R-:W-:Y:S01]  /*cbf0*/  FSEL R79, R79, -INF , P5 ;  /* 0xff8000004f4f7808 */ /* 0x000fe20002800000 */
[----:B------:R-:W-:Y:S01]  /*cc00*/  VIADD R34, R223, 0xfffffe41 ;  /* 0xfffffe41df227836 */ /* 0x000fe20000000000 */
[----:B------:R-:W-:Y:S02]  /*cc10*/  FSEL R40, R63, -INF , !P6 ;  /* 0xff8000003f287808 */ /* 0x000fe40007000000 */
[----:B------:R-:W-:Y:S02]  /*cc20*/  FSEL R72, R72, -INF , P1 ;  /* 0xff80000048487808 */ /* 0x000fe40000800000 */
[----:B------:R-:W-:-:S02]  /*cc30*/  ISETP.GE.AND P5, PT, R66, R179, PT ;  /* 0x000000b34200720c */ /* 0x000fc40003fa6270 */
[-C--:B------:R-:W-:Y:S02]  /*cc40*/  ISETP.GE.AND P6, PT, R227, R178.reuse, PT ;  /* 0x000000b2e300720c */ /* 0x080fe40003fc6270 */
[----:B------:R-:W-:Y:S02]  /*cc50*/  ISETP.GE.AND P1, PT, R217, R179, PT ;  /* 0x000000b3d900720c */ /* 0x000fe40003f26270 */
[----:B------:R-:W-:Y:S01]  /*cc60*/  FSEL R245, R74, -INF , !P3 ;  /* 0xff8000004af57808 */ /* 0x000fe20005800000 */
[----:B------:R-:W-:Y:S01]  /*cc70*/  VIADD R30, R223, 0xfffffe58 ;  /* 0xfffffe58df1e7836 */ /* 0x000fe20000000000 */
[----:B------:R-:W-:Y:S02]  /*cc80*/  ISETP.GE.AND P3, PT, R216, R178, PT ;  /* 0x000000b2d800720c */ /* 0x000fe40003f66270 */
[----:B------:R-:W-:Y:S01]  /*cc90*/  FSEL R81, R81, -INF , P5 ;  /* 0xff80000051517808 */ /* 0x000fe20002800000 */
[----:B------:R-:W-:Y:S01]  /*cca0*/  VIADD R187, R223, 0xfffffe49 ;  /* 0xfffffe49dfbb7836 */ /* 0x000fe20000000000 */
[----:B------:R-:W-:-:S02]  /*ccb0*/  FSEL R251, R68, -INF , !P6 ;  /* 0xff80000044fb7808 */ /* 0x000fc40007000000 */
[----:B------:R-:W-:Y:S02]  /*ccc0*/  FSEL R76, R76, -INF , P1 ;  /* 0xff8000004c4c7808 */ /* 0x000fe40000800000 */
[-C--:B------:R-:W-:Y:S02]  /*ccd0*/  ISETP.GE.AND P5, PT, R186, R179.reuse, PT ;  /* 0x000000b3ba00720c */ /* 0x080fe40003fa6270 */
[----:B------:R-:W-:Y:S02]  /*cce0*/  ISETP.GE.AND P6, PT, R44, R178, PT ;  /* 0x000000b22c00720c */ /* 0x000fe40003fc6270 */
[----:B------:R-:W-:Y:S02]  /*ccf0*/  ISETP.GE.AND P1, PT, R34, R179, PT ;  /* 0x000000b32200720c */ /* 0x000fe40003f26270 */
[----:B------:R-:W-:Y:S01]  /*cd00*/  FSEL R242, R79, -INF , !P3 ;  /* 0xff8000004ff27808 */ /* 0x000fe20005800000 */
[----:B------:R-:W-:Y:S01]  /*cd10*/  VIADD R250, R223, 0xfffffe60 ;  /* 0xfffffe60dffa7836 */ /* 0x000fe20000000000 */
[----:B------:R-:W-:Y:S01]  /*cd20*/  FSEL R79, R87, -INF , P5 ;  /* 0xff800000574f7808 */ /* 0x000fe20002800000 */
[----:B------:R-:W-:Y:S01]  /*cd30*/  VIADD R150, R223, 0xfffffe51 ;  /* 0xfffffe51df967836 */ /* 0x000fe20000000000 */
[----:B------:R-:W-:-:S02]  /*cd40*/  FSEL R247, R72, -INF , !P6 ;  /* 0xff80000048f77808 */ /* 0x000fc40007000000 */
[----:B------:R-:W-:Y:S02]  /*cd50*/  FSEL R80, R80, -INF , P1 ;  /* 0xff80000050507808 */ /* 0x000fe40000800000 */
[-C--:B------:R-:W-:Y:S02]  /*cd60*/  ISETP.GE.AND P5, PT, R30, R179.reuse, PT ;  /* 0x000000b31e00720c */ /* 0x080fe40003fa6270 */
[----:B------:R-:W-:Y:S02]  /*cd70*/  ISETP.GE.AND P6, PT, R217, R178, PT ;  /* 0x000000b2d900720c */ /* 0x000fe40003fc6270 */
[----:B------:R-:W-:Y:S01]  /*cd80*/  ISETP.GE.AND P1, PT, R187, R179, PT ;  /* 0x000000b3bb00720c */ /* 0x000fe20003f26270 */
[C---:B------:R-:W-:Y:S01]  /*cd90*/  VIADD R205, R223.reuse, 0xfffffe68 ;  /* 0xfffffe68dfcd7836 */ /* 0x040fe20000000000 */
[----:B------:R-:W-:Y:S01]  /*cda0*/  FSEL R74, R94, -INF , P5 ;  /* 0xff8000005e4a7808 */ /* 0x000fe20002800000 */
[----:B------:R-:W-:Y:S01]  /*cdb0*/  VIADD R27, R223, 0xfffffe59 ;  /* 0xfffffe59df1b7836 */ /* 0x000fe20000000000 */
[----:B------:R-:W-:-:S02]  /*cdc0*/  FSEL R244, R76, -INF , !P6 ;  /* 0xff8000004cf47808 */ /* 0x000fc40007000000 */
[----:B------:R-:W-:Y:S02]  /*cdd0*/  FSEL R82, R82, -INF , P1 ;  /* 0xff80000052527808 */ /* 0x000fe40000800000 */
[-C--:B------:R-:W-:Y:S02]  /*cde0*/  ISETP.GE.AND P5, PT, R250, R179.reuse, PT ;  /* 0x000000b3fa00720c */ /* 0x080fe40003fa6270 */
        /* <DEDUP_REMOVED lines=10> */
[----:B------:R-:W-:Y:S02]  /*ce90*/  FSEL R239, R81, -INF , !P3 ;  /* 0xff80000051ef7808 */ /* 0x000fe40005800000 */
        /* <DEDUP_REMOVED lines=12> */
[----:B------:R-:W-:Y:S01]  /*cf60*/  VIADD R207, R223, 0xfffffe80 ;  /* 0xfffffe80dfcf7836 */ /* 0x000fe20000000000 */
        /* <DEDUP_REMOVED lines=57> */
[----:B------:R-:W-:Y:S01]  /*d300*/  ISETP.GE.AND P1, PT, R236, R179, PT ;  /* 0x000000b3ec00720c */ /* 0x000fe20003f26270 */
[----:B------:R-:W-:Y:S01]  /*d310*/  IMAD.MOV.U32 R81, RZ, RZ, R42 ;  /* 0x000000ffff517224 */ /* 0x000fe200078e002a */
        /* <DEDUP_REMOVED lines=12> */
[----:B------:R-:W-:Y:S01]  /*d3e0*/  IMAD.MOV.U32 R80, RZ, RZ, R43 ;  /* 0x000000ffff507224 */ /* 0x000fe200078e002b */
        /* <DEDUP_REMOVED lines=9> */
[-C--:B------:R-:W-:Y:S01]  /*d480*/  ISETP.GE.AND P3, PT, R235, R178.reuse, PT ;  /* 0x000000b2eb00720c */ /* 0x080fe20003f66270 */
[----:B------:R-:W-:Y:S01]  /*d490*/  IMAD.MOV.U32 R87, RZ, RZ, R41 ;  /* 0x000000ffff577224 */ /* 0x000fe200078e0029 */
[----:B------:R-:W-:Y:S01]  /*d4a0*/  FSEL R38, R155, -INF , P5 ;  /* 0xff8000009b267808 */ /* 0x000fe20002800000 */
[----:B------:R-:W-:Y:S01]  /*d4b0*/  IMAD.MOV.U32 R118, RZ, RZ, R37 ;  /* 0x000000ffff767224 */ /* 0x000fe200078e0025 */
[----:B------:R-:W-:Y:S01]  /*d4c0*/  FSEL R45, R45, -INF , !P6 ;  /* 0xff8000002d2d7808 */ /* 0x000fe20007000000 */
[----:B------:R-:W-:Y:S01]  /*d4d0*/  IMAD.MOV.U32 R119, RZ, RZ, R36 ;  /* 0x000000ffff777224 */ /* 0x000fe200078e0024 */
[----:B------:R-:W-:Y:S01]  /*d4e0*/  FSEL R41, R152, -INF , P1 ;  /* 0xff80000098297808 */ /* 0x000fe20000800000 */
[----:B------:R-:W-:Y:S01]  /*d4f0*/  IMAD.MOV.U32 R155, RZ, RZ, R66 ;  /* 0x000000ffff9b7224 */ /* 0x000fe200078e0042 */
[----:B------:R-:W-:Y:S01]  /*d500*/  ISETP.GE.AND P6, PT, R234, R178, PT ;  /* 0x000000b2ea00720c */ /* 0x000fe20003fc6270 */
[----:B------:R-:W-:Y:S01]  /*d510*/  VIADD R53, R223, 0xfffffeb1 ;  /* 0xfffffeb1df357836 */ /* 0x000fe20000000000 */
[----:B------:R-:W-:-:S02]  /*d520*/  FSEL R44, R44, -INF , !P3 ;  /* 0xff8000002c2c7808 */ /* 0x000fc40005800000 */
[----:B------:R-:W-:Y:S02]  /*d530*/  ISETP.GE.AND P1, PT, R230, R179, PT ;  /* 0x000000b3e600720c */ /* 0x000fe40003f26270 */
[----:B------:R-:W-:Y:S01]  /*d540*/  FMNMX3.FTZ R66, R20, R214, R213, !PT ;  /* 0x000000d614427276 */ /* 0x000fe200078100d5 */
[----:B------:R-:W-:Y:S01]  /*d550*/  VIADD R48, R223, 0xfffffeb8 ;  /* 0xfffffeb8df307836 */ /* 0x000fe20000000000 */
[----:B------:R-:W-:Y:S01]  /*d560*/  ISETP.GE.AND P3, PT, R233, R178, PT ;  /* 0x000000b2e900720c */ /* 0x000fe20003f66270 */
[----:B------:R-:W-:Y:S01]  /*d570*/  IMAD.MOV.U32 R113, RZ, RZ, R39 ;  /* 0x000000ffff717224 */ /* 0x000fe200078e0027 */
[----:B------:R-:W-:Y:S01]  /*d580*/  FSEL R43, R43, -INF , !P6 ;  /* 0xff8000002b2b7808 */ /* 0x000fe20007000000 */
[----:B------:R-:W-:Y:S01]  /*d590*/  VIADD R47, R223, 0xfffffeb9 ;  /* 0xfffffeb9df2f7836 */ /* 0x000fe20000000000 */
[----:B------:R-:W-:Y:S02]  /*d5a0*/  FSEL R39, R154, -INF , P1 ;  /* 0xff8000009a277808 */ /* 0x000fe40000800000 */
[----:B------:R-:W-:-:S02]  /*d5b0*/  FMNMX3.FTZ R66, R66, R119, R118, !PT ;  /* 0x0000007742427276 */ /* 0x000fc40007810076 */
[-C--:B------:R-:W-:Y:S02]  /*d5c0*/  ISETP.GE.AND P6, PT, R232, R178.reuse, PT ;  /* 0x000000b2e800720c */ /* 0x080fe40003fc6270 */
[----:B------:R-:W-:Y:S02]  /*d5d0*/  FSEL R42, R42, -INF , !P3 ;  /* 0xff8000002a2a7808 */ /* 0x000fe40005800000 */
[-C--:B------:R-:W-:Y:S01]  /*d5e0*/  ISETP.GE.AND P1, PT, R53, R179.reuse, PT ;  /* 0x000000b33500720c */ /* 0x080fe20003f26270 */
[----:B------:R-:W-:Y:S01]  /*d5f0*/  VIADD R31, R223, 0xfffffec0 ;  /* 0xfffffec0df1f7836 */ /* 0x000fe20000000000 */
[----:B------:R-:W-:Y:S01]  /*d600*/  ISETP.GE.AND P3, PT, R231, R178, PT ;  /* 0x000000b2e700720c */ /* 0x000fe20003f66270 */
[----:B------:R-:W-:Y:S01]  /*d610*/  IMAD.MOV.U32 R109, RZ, RZ, R81 ;  /* 0x000000ffff6d7224 */ /* 0x000fe200078e0051 */
[----:B------:R-:W-:Y:S01]  /*d620*/  ISETP.GE.AND P5, PT, R48, R179, PT ;  /* 0x000000b33000720c */ /* 0x000fe20003fa6270 */
[----:B------:R-:W-:Y:S01]  /*d630*/  IMAD.MOV.U32 R110, RZ, RZ, R80 ;  /* 0x000000ffff6e7224 */ /* 0x000fe200078e0050 */
[----:B------:R-:W-:-:S02]  /*d640*/  FMNMX3.FTZ R66, R66, R114, R113, !PT ;  /* 0x0000007242427276 */ /* 0x000fc40007810071 */
[----:B------:R-:W-:Y:S02]  /*d650*/  FSEL R41, R41, -INF , !P6 ;  /* 0xff80000029297808 */ /* 0x000fe40007000000 */
[----:B------:R-:W-:Y:S01]  /*d660*/  FSEL R37, R156, -INF , P1 ;  /* 0xff8000009c257808 */ /* 0x000fe20000800000 */
[----:B------:R-:W-:Y:S01]  /*d670*/  IMAD.MOV.U32 R153, RZ, RZ, R82 ;  /* 0x000000ffff997224 */ /* 0x000fe200078e0052 */
[-C--:B------:R-:W-:Y:S01]  /*d680*/  ISETP.GE.AND P6, PT, R230, R178.reuse, PT ;  /* 0x000000b2e600720c */ /* 0x080fe20003fc6270 */
[----:B------:R-:W-:Y:S01]  /*d690*/  IMAD.MOV.U32 R107, RZ, RZ, R87 ;  /* 0x000000ffff6b7224 */ /* 0x000fe200078e0057 */
[----:B------:R-:W-:Y:S02]  /*d6a0*/  FSEL R40, R40, -INF , !P3 ;  /* 0xff80000028287808 */ /* 0x000fe40005800000 */
[----:B------:R-:W-:Y:S01]  /*d6b0*/  ISETP.GE.AND P1, PT, R47, R179, PT ;  /* 0x000000b32f00720c */ /* 0x000fe20003f26270 */
[----:B------:R-:W-:Y:S01]  /*d6c0*/  VIADD R29, R223, 0xfffffec1 ;  /* 0xfffffec1df1d7836 */ /* 0x000fe20000000000 */
[----:B------:R-:W-:-:S02]  /*d6d0*/  ISETP.GE.AND P3, PT, R229, R178, PT ;  /* 0x000000b2e500720c */ /* 0x000fc40003f66270 */
[----:B------:R-:W-:Y:S01]  /*d6e0*/  FSEL R36, R157, -INF , P5 ;  /* 0xff8000009d247808 */ /* 0x000fe20002800000 */
[----:B------:R-:W-:Y:S01]  /*d6f0*/  IMAD.MOV.U32 R126, RZ, RZ, R33 ;  /* 0x000000ffff7e7224 */ /* 0x000fe200078e0021 */
[----:B------:R-:W-:Y:S02]  /*d700*/  ISETP.GE.AND P5, PT, R31, R179, PT ;  /* 0x000000b31f00720c */ /* 0x000fe40003fa6270 */
[----:B------:R-:W-:Y:S02]  /*d710*/  FMNMX3.FTZ R66, R66, R110, R109, !PT ;  /* 0x0000006e42427276 */ /* 0x000fe4000781006d */
[----:B------:R-:W-:Y:S02]  /*d720*/  FSEL R39, R39, -INF , !P6 ;  /* 0xff80000027277808 */ /* 0x000fe40007000000 */
[----:B------:R-:W-:Y:S01]  /*d730*/  FSEL R33, R158, -INF , P1 ;  /* 0xff8000009e217808 */ /* 0x000fe20000800000 */
[----:B------:R-:W-:Y:S01]  /*d740*/  IMAD.MOV.U32 R158, RZ, RZ, R30 ;  /* 0x000000ffff9e7224 */ /* 0x000fe200078e001e */
[----:B------:R-:W-:-:S02]  /*d750*/  ISETP.GE.AND P6, PT, R53, R178, PT ;  /* 0x000000b23500720c */ /* 0x000fc40003fc6270 */
[----:B------:R-:W-:Y:S01]  /*d760*/  FSEL R38, R38, -INF , !P3 ;  /* 0xff80000026267808 */ /* 0x000fe20005800000 */
[----:B------:R-:W-:Y:S01]  /*d770*/  VIADD R91, R223, 0xfffffec8 ;  /* 0xfffffec8df5b7836 */ /* 0x000fe20000000000 */
[----:B------:R-:W-:Y:S02]  /*d780*/  ISETP.GE.AND P3, PT, R48, R178, PT ;  /* 0x000000b23000720c */ /* 0x000fe40003f66270 */
[----:B------:R-:W-:Y:S02]  /*d790*/  FSEL R30, R159, -INF , P5 ;  /* 0xff8000009f1e7808 */ /* 0x000fe40002800000 */
[----:B------:R-:W-:Y:S02]  /*d7a0*/  FMNMX3.FTZ R66, R66, R107, R153, !PT ;  /* 0x0000006b42427276 */ /* 0x000fe40007810099 */
[----:B------:R-:W-:Y:S01]  /*d7b0*/  ISETP.GE.AND P5, PT, R29, R179, PT ;  /* 0x000000b31d00720c */ /* 0x000fe20003fa6270 */
[----:B------:R-:W-:Y:S01]  /*d7c0*/  IMAD.MOV.U32 R130, RZ, RZ, R27 ;  /* 0x000000ffff827224 */ /* 0x000fe200078e001b */
[----:B------:R-:W-:-:S02]  /*d7d0*/  FSEL R37, R37, -INF , !P6 ;  /* 0xff80000025257808 */ /* 0x000fc40007000000 */
[----:B------:R-:W-:Y:S02]  /*d7e0*/  ISETP.GE.AND P6, PT, R47, R178, PT ;  /* 0x000000b22f00720c */ /* 0x000fe40003fc6270 */
[----:B------:R-:W-:Y:S02]  /*d7f0*/  FSEL R36, R36, -INF , !P3 ;  /* 0xff80000024247808 */ /* 0x000fe40005800000 */
[----:B------:R-:W-:Y:S01]  /*d800*/  FMNMX3.FTZ R66, R66, R252, R251, !PT ;  /* 0x000000fc42427276 */ /* 0x000fe200078100fb */
[----:B------:R-:W-:Y:S01]  /*d810*/  VIADD R98, R223, 0xfffffec9 ;  /* 0xfffffec9df627836 */ /* 0x000fe20000000000 */
[----:B------:R-:W-:Y:S02]  /*d820*/  ISETP.GE.AND P3, PT, R31, R178, PT ;  /* 0x000000b21f00720c */ /* 0x000fe40003f66270 */
[----:B------:R-:W-:Y:S02]  /*d830*/  FSEL R27, R160, -INF , P5 ;  /* 0xff800000a01b7808 */ /* 0x000fe40002800000 */
[----:B------:R-:W-:-:S02]  /*d840*/  ISETP.GE.AND P5, PT, R91, R179, PT ;  /* 0x000000b35b00720c */ /* 0x000fc40003fa6270 */
[----:B------:R-:W-:Y:S02]  /*d850*/  FSEL R33, R33, -INF , !P6 ;  /* 0xff80000021217808 */ /* 0x000fe40007000000 */
[----:B------:R-:W-:Y:S02]  /*d860*/  FMNMX3.FTZ R66, R66, R249, R247, !PT ;  /* 0x000000f942427276 */ /* 0x000fe400078100f7 */
[C---:B------:R-:W-:Y:S02]  /*d870*/  ISETP.GE.AND P1, PT, R19.reuse, R177, PT ;  /* 0x000000b11300720c */ /* 0x040fe40003f26270 */
[----:B------:R-:W-:Y:S02]  /*d880*/  ISETP.GE.AND P6, PT, R19, R176, PT ;  /* 0x000000b01300720c */ /* 0x000fe40003fc6270 */
[----:B------:R-:W-:Y:S01]  /*d890*/  FSEL R30, R30, -INF , !P3 ;  /* 0xff8000001e1e7808 */ /* 0x000fe20005800000 */
[----:B------:R-:W-:Y:S01]  /*d8a0*/  VIADD R105, R223, 0xfffffed0 ;  /* 0xfffffed0df697836 */ /* 0x000fe20000000000 */
[----:B------:R-:W-:-:S02]  /*d8b0*/  ISETP.GE.AND P3, PT, R29, R178, PT ;  /* 0x000000b21d00720c */ /* 0x000fc40003f66270 */
[----:B------:R-:W-:Y:S02]  /*d8c0*/  FSEL R19, R161, -INF , P5 ;  /* 0xff800000a1137808 */ /* 0x000fe40002800000 */
[----:B------:R-:W-:Y:S02]  /*d8d0*/  ISETP.GE.AND P5, PT, R98, R179, PT ;  /* 0x000000b36200720c */ /* 0x000fe40003fa6270 */
[----:B------:R-:W-:Y:S01]  /*d8e0*/  FMNMX3.FTZ R66, R66, R245, R244, !PT ;  /* 0x000000f542427276 */ /* 0x000fe200078100f4 */
[----:B------:R-:W-:Y:S01]  /*d8f0*/  IMAD.MOV.U32 R160, RZ, RZ, R24 ;  /* 0x000000ffffa07224 */ /* 0x000fe200078e0018 */
[----:B------:R-:W-:Y:S01]  /*d900*/  FSEL R27, R27, -INF , !P3 ;  /* 0xff8000001b1b7808 */ /* 0x000fe20005800000 */
[----:B------:R-:W-:Y:S01]  /*d910*/  VIADD R148, R223, 0xfffffed1 ;  /* 0xfffffed1df947836 */ /* 0x000fe20000000000 */
[----:B------:R-:W-:Y:S02]  /*d920*/  ISETP.GE.AND P3, PT, R91, R178, PT ;  /* 0x000000b25b00720c */ /* 0x000fe40003f66270 */
[----:B------:R-:W-:-:S02]  /*d930*/  FSEL R24, R162, -INF , P5 ;  /* 0xff800000a2187808 */ /* 0x000fc40002800000 */
[----:B------:R-:W-:Y:S02]  /*d940*/  ISETP.GE.AND P5, PT, R105, R179, PT ;  /* 0x000000b36900720c */ /* 0x000fe40003fa6270 */
[----:B------:R-:W-:Y:S02]  /*d950*/  FMNMX3.FTZ R66, R66, R242, R241, !PT ;  /* 0x000000f242427276 */ /* 0x000fe400078100f1 */
[----:B------:R-:W-:Y:S01]  /*d960*/  FSEL R19, R19, -INF , !P3 ;  /* 0xff80000013137808 */ /* 0x000fe20005800000 */
[----:B------:R-:W-:Y:S01]  /*d970*/  VIADD R96, R223, 0xfffffed8 ;  /* 0xfffffed8df607836 */ /* 0x000fe20000000000 */
[----:B------:R-:W-:Y:S02]  /*d980*/  ISETP.GE.AND P3, PT, R98, R178, PT ;  /* 0x000000b26200720c */ /* 0x000fe40003f66270 */
[----:B------:R-:W-:Y:S02]  /*d990*/  FSEL R163, R163, -INF , P5 ;  /* 0xff800000a3a37808 */ /* 0x000fe40002800000 */
[----:B------:R-:W-:-:S02]  /*d9a0*/  FMNMX3.FTZ R66, R66, R239, R238, !PT ;  /* 0x000000ef42427276 */ /* 0x000fc400078100ee */
[----:B------:R-:W-:Y:S02]  /*d9b0*/  ISETP.GE.AND P5, PT, R148, R179, PT ;  /* 0x000000b39400720c */ /* 0x000fe40003fa6270 */
[----:B------:R-:W-:Y:S02]  /*d9c0*/  FSEL R24, R24, -INF , !P3 ;  /* 0xff80000018187808 */ /* 0x000fe40005800000 */
[----:B------:R-:W-:Y:S01]  /*d9d0*/  FMNMX3.FTZ R66, R66, R79, R76, !PT ;  /* 0x0000004f42427276 */ /* 0x000fe2000781004c */
[----:B------:R-:W-:Y:S01]  /*d9e0*/  VIADD R102, R223, 0xfffffed9 ;  /* 0xfffffed9df667836 */ /* 0x000fe20000000000 */
[----:B------:R-:W-:Y:S02]  /*d9f0*/  ISETP.GE.AND P3, PT, R105, R178, PT ;  /* 0x000000b26900720c */ /* 0x000fe40003f66270 */
[----:B------:R-:W-:Y:S02]  /*da00*/  FSEL R123, R167, -INF , P5 ;  /* 0xff800000a77b7808 */ /* 0x000fe40002800000 */
[----:B------:R-:W-:Y:S01]  /*da10*/  ISETP.GE.AND P5, PT, R96, R179, PT ;  /* 0x000000b36000720c */ /* 0x000fe20003fa6270 */
[----:B------:R-:W-:Y:S01]  /*da20*/  IMAD.MOV.U32 R162, RZ, RZ, R218 ;  /* 0x000000ffffa27224 */ /* 0x000fe200078e00da */
[----:B------:R-:W-:-:S02]  /*da30*/  FMNMX3.FTZ R66, R66, R74, R72, !PT ;  /* 0x0000004a42427276 */ /* 0x000fc40007810048 */
[----:B------:R-:W-:Y:S02]  /*da40*/  FSEL R218, R163, -INF , !P3 ;  /* 0xff800000a3da7808 */ /* 0x000fe40005800000 */
[----:B------:R-:W-:Y:S02]  /*da50*/  FSEL R163, R168, -INF , P5 ;  /* 0xff800000a8a37808 */ /* 0x000fe40002800000 */
[----:B------:R-:W-:Y:S02]  /*da60*/  ISETP.GE.AND P5, PT, R102, R179, PT ;  /* 0x000000b36600720c */ /* 0x000fe40003fa6270 */
[----:B------:R-:W-:Y:S02]  /*da70*/  FMNMX3.FTZ R66, R66, R69, R63, !PT ;  /* 0x0000004542427276 */ /* 0x000fe4000781003f */
[----:B------:R-:W-:Y:S02]  /*da80*/  FSEL R157, R22, -INF , P5 ;  /* 0xff800000169d7808 */ /* 0x000fe40002800000 */
[----:B------:R-:W-:-:S04]  /*da90*/  FMNMX3.FTZ R22, R66, R68, R60, !PT ;  /* 0x0000004442167276 */ /* 0x000fc8000781003c */
[----:B------:R-:W-:-:S04]  /*daa0*/  FMNMX3.FTZ R22, R22, R59, R58, !PT ;  /* 0x0000003b16167276 */ /* 0x000fc8000781003a */
[----:B------:R-:W-:Y:S02]  /*dab0*/  FMNMX3.FTZ R22, R22, R57, R55, !PT ;  /* 0x0000003916167276 */ /* 0x000fe40007810037 */
[----:B------:R-:W-:Y:S02]  /*dac0*/  ISETP.GE.AND P3, PT, R148, R178, PT ;  /* 0x000000b29400720c */ /* 0x000fe40003f66270 */
[----:B------:R-:W-:Y:S02]  /*dad0*/  FMNMX3.FTZ R22, R22, R54, R52, !PT ;  /* 0x0000003616167276 */ /* 0x000fe40007810034 */
[----:B------:R-:W-:Y:S02]  /*dae0*/  FSEL R123, R123, -INF , !P3 ;  /* 0xff8000007b7b7808 */ /* 0x000fe40005800000 */
[----:B------:R-:W-:Y:S01]  /*daf0*/  FMNMX3.FTZ R22, R22, R51, R49, !PT ;  /* 0x0000003316167276 */ /* 0x000fe20007810031 */
[----:B------:R-:W-:Y:S01]  /*db00*/  VIADD R95, R223, 0xfffffee0 ;  /* 0xfffffee0df5f7836 */ /* 0x000fe20000000000 */
[----:B------:R-:W-:-:S02]  /*db10*/  ISETP.GE.AND P3, PT, R96, R178, PT ;  /* 0x000000b26000720c */ /* 0x000fc40003f66270 */
[----:B------:R-:W-:Y:S02]  /*db20*/  FMNMX3.FTZ R22, R22, R46, R45, !PT ;  /* 0x0000002e16167276 */ /* 0x000fe4000781002d */
[----:B------:R-:W-:Y:S01]  /*db30*/  FSEL R163, R163, -INF , !P3 ;  /* 0xff800000a3a37808 */ /* 0x000fe20005800000 */
[----:B------:R-:W-:Y:S01]  /*db40*/  VIADD R131, R223, 0xfffffee1 ;  /* 0xfffffee1df837836 */ /* 0x000fe20000000000 */
[----:B------:R-:W-:Y:S02]  /*db50*/  ISETP.GE.AND P3, PT, R102, R178, PT ;  /* 0x000000b26600720c */ /* 0x000fe40003f66270 */
[----:B------:R-:W-:Y:S02]  /*db60*/  FMNMX3.FTZ R22, R22, R44, R43, !PT ;  /* 0x0000002c16167276 */ /* 0x000fe4000781002b */
[----:B------:R-:W-:Y:S02]  /*db70*/  ISETP.GE.AND P5, PT, R95, R179, PT ;  /* 0x000000b35f00720c */ /* 0x000fe40003fa6270 */
[----:B------:R-:W-:-:S02]  /*db80*/  FSEL R157, R157, -INF , !P3 ;  /* 0xff8000009d9d7808 */ /* 0x000fc40005800000 */
[----:B------:R-:W-:Y:S01]  /*db90*/  FMNMX3.FTZ R22, R22, R42, R41, !PT ;  /* 0x0000002a16167276 */ /* 0x000fe20007810029 */
[----:B------:R-:W-:Y:S01]  /*dba0*/  VIADD R152, R223, 0xfffffee8 ;  /* 0xfffffee8df987836 */ /* 0x000fe20000000000 */
        /* <DEDUP_REMOVED lines=17> */
[----:B------:R-:W-:Y:S01]  /*dcc0*/  FMNMX3.FTZ R22, R22, R36, R33, !PT ;  /* 0x0000002416167276 */ /* 0x000fe20007810021 */
[----:B------:R-:W-:Y:S01]  /*dcd0*/  IMAD.MOV.U32 R28, RZ, RZ, R246 ;  /* 0x000000ffff1c7224 */ /* 0x000fe200078e00f6 */
[----:B------:R-:W-:Y:S01]  /*dce0*/  FSEL R156, R156, -INF , !P3 ;  /* 0xff8000009c9c7808 */ /* 0x000fe20005800000 */
[----:B------:R-:W-:Y:S01]  /*dcf0*/  VIADD R246, R223, 0xfffffef1 ;  /* 0xfffffef1dff67836 */ /* 0x000fe20000000000 */
[----:B------:R-:W-:Y:S02]  /*dd00*/  ISETP.GE.AND P3, PT, R250, R178, PT ;  /* 0x000000b2fa00720c */ /* 0x000fe40003f66270 */
[----:B------:R-:W-:Y:S02]  /*dd10*/  FSEL R115, R212, -INF , P5 ;  /* 0xff800000d4737808 */ /* 0x000fe40002800000 */
[----:B------:R-:W-:-:S02]  /*dd20*/  FMNMX3.FTZ R22, R22, R30, R27, !PT ;  /* 0x0000001e16167276 */ /* 0x000fc4000781001b */
[----:B------:R-:W-:Y:S01]  /*dd30*/  ISETP.GE.AND P5, PT, R248, R179, PT ;  /* 0x000000b3f800720c */ /* 0x000fe20003fa6270 */
[----:B------:R-:W-:Y:S01]  /*dd40*/  IMAD.MOV.U32 R190, RZ, RZ, R243 ;  /* 0x000000ffffbe7224 */ /* 0x000fe200078e00f3 */
[----:B------:R-:W-:Y:S02]  /*dd50*/  FSEL R115, R115, -INF , !P3 ;  /* 0xff80000073737808 */ /* 0x000fe40005800000 */
[----:B------:R-:W-:Y:S01]  /*dd60*/  FMNMX3.FTZ R22, R22, R19, R24, !PT ;  /* 0x0000001316167276 */ /* 0x000fe20007810018 */
[----:B------:R-:W-:Y:S01]  /*dd70*/  VIADD R243, R223, 0xfffffef8 ;  /* 0xfffffef8dff37836 */ /* 0x000fe20000000000 */
[----:B------:R-:W-:Y:S02]  /*dd80*/  ISETP.GE.AND P3, PT, R248, R178, PT ;  /* 0x000000b2f800720c */ /* 0x000fe40003f66270 */
[----:B------:R-:W-:Y:S02]  /*dd90*/  FSEL R87, R211, -INF , P5 ;  /* 0xff800000d3577808 */ /* 0x000fe40002800000 */
[----:B------:R-:W-:-:S02]  /*dda0*/  ISETP.GE.AND P5, PT, R246, R179, PT ;  /* 0x000000b3f600720c */ /* 0x000fc40003fa6270 */
[----:B------:R-:W-:Y:S02]  /*ddb0*/  FMNMX3.FTZ R22, R22, R218, R123, !PT ;  /* 0x000000da16167276 */ /* 0x000fe4000781007b */
[----:B------:R-:W-:Y:S01]  /*ddc0*/  FSEL R87, R87, -INF , !P3 ;  /* 0xff80000057577808 */ /* 0x000fe20005800000 */
[----:B------:R-:W-:Y:S01]  /*ddd0*/  VIADD R94, R223, 0xfffffef9 ;  /* 0xfffffef9df5e7836 */ /* 0x000fe20000000000 */
[----:B------:R-:W-:Y:S02]  /*dde0*/  ISETP.GE.AND P3, PT, R246, R178, PT ;  /* 0x000000b2f600720c */ /* 0x000fe40003f66270 */
[----:B------:R-:W-:Y:S02]  /*ddf0*/  FSEL R82, R215, -INF , P5 ;  /* 0xff800000d7527808 */ /* 0x000fe40002800000 */
[----:B------:R-:W-:Y:S02]  /*de00*/  ISETP.GE.AND P5, PT, R243, R179, PT ;  /* 0x000000b3f300720c */ /* 0x000fe40003fa6270 */
[----:B------:R-:W-:-:S02]  /*de10*/  FMNMX3.FTZ R22, R22, R163, R157, !PT ;  /* 0x000000a316167276 */ /* 0x000fc4000781009d */
[----:B------:R-:W-:Y:S02]  /*de20*/  FSEL R82, R82, -INF , !P3 ;  /* 0xff80000052527808 */ /* 0x000fe40005800000 */
[----:B------:R-:W-:Y:S02]  /*de30*/  ISETP.GE.AND P3, PT, R243, R178, PT ;  /* 0x000000b2f300720c */ /* 0x000fe40003f66270 */
[----:B------:R-:W-:Y:S02]  /*de40*/  FSEL R26, R26, -INF , P5 ;  /* 0xff8000001a1a7808 */ /* 0x000fe40002800000 */
[----:B------:R-:W-:Y:S02]  /*de50*/  ISETP.GE.AND P5, PT, R94, R179, PT ;  /* 0x000000b35e00720c */ /* 0x000fe40003fa6270 */
[----:B------:R-:W-:Y:S01]  /*de60*/  FMNMX3.FTZ R66, R22, R161, R168, !PT ;  /* 0x000000a116427276 */ /* 0x000fe200078100a8 */
[----:B------:R-:W-:Y:S01]  /*de70*/  VIADD R80, R223, 0xfffffe31 ;  /* 0xfffffe31df507836 */ /* 0x000fe20000000000 */
[----:B------:R-:W-:-:S02]  /*de80*/  FSEL R81, R26, -INF , !P3 ;  /* 0xff8000001a517808 */ /* 0x000fc40005800000 */
[----:B------:R-:W-:Y:S02]  /*de90*/  ISETP.GE.AND P3, PT, R94, R178, PT ;  /* 0x000000b25e00720c */ /* 0x000fe40003f66270 */
[----:B------:R-:W-:Y:S02]  /*dea0*/  FSEL R25, R25, -INF , P5 ;  /* 0xff80000019197808 */ /* 0x000fe40002800000 */
[----:B------:R-:W-:Y:S01]  /*deb0*/  FMNMX3.FTZ R66, R66, R156, R115, !PT ;  /* 0x0000009c42427276 */ /* 0x000fe20007810073 */
[----:B------:R-:W-:Y:S01]  /*dec0*/  IMAD.MOV.U32 R159, RZ, RZ, R80 ;  /* 0x000000ffff9f7224 */ /* 0x000fe200078e0050 */
[----:B------:R-:W-:Y:S02]  /*ded0*/  FSEL R80, R25, -INF , !P3 ;  /* 0xff80000019507808 */ /* 0x000fe40005800000 */
[----:B------:R-:W-:-:S04]  /*dee0*/  FMNMX3.FTZ R66, R66, R87, R82, !PT ;  /* 0x0000005742427276 */ /* 0x000fc80007810052 */
[----:B------:R-:W-:Y:S02]  /*def0*/  FMNMX3.FTZ R66, R66, R81, R80, !PT ;  /* 0x0000005142427276 */ /* 0x000fe40007810050 */
[----:B------:R-:W-:-:S03]  /*df00*/  FSEL R25, R56, -INF , P1 ;  /* 0xff80000038197808 */ /* 0x000fc60000800000 */
[----:B------:R-:W1:Y:S01]  /*df10*/  SHFL.BFLY PT, R56, R66, 0x2, 0x1f ;  /* 0x0c401f0042387f89 */ /* 0x000e6200000e0000 */
[CC--:B------:R-:W-:Y:S02]  /*df20*/  ISETP.GE.AND P3, PT, R28.reuse, R177.reuse, PT ;  /* 0x000000b11c00720c */ /* 0x0c0fe40003f66270 */
[----:B------:R-:W-:Y:S02]  /*df30*/  ISETP.GE.AND P5, PT, R28, R176, PT ;  /* 0x000000b01c00720c */ /* 0x000fe40003fa6270 */
[----:B------:R-:W-:Y:S02]  /*df40*/  FSEL R28, R61, -INF , P3 ;  /* 0xff8000003d1c7808 */ /* 0x000fe40001800000 */
[----:B------:R-:W-:Y:S02]  /*df50*/  FSEL R26, R190, -INF , !P4 ;  /* 0xff800000be1a7808 */ /* 0x000fe40006000000 */
[-C--:B------:R-:W-:Y:S02]  /*df60*/  ISETP.GE.AND P4, PT, R162, R177.reuse, PT ;  /* 0x000000b1a200720c */ /* 0x080fe40003f86270 */
[----:B------:R-:W-:-:S02]  /*df70*/  ISETP.GE.AND P1, PT, R160, R177, PT ;  /* 0x000000b1a000720c */ /* 0x000fc40003f26270 */
[----:B-1----:R-:W-:-:S05]  /*df80*/  FMNMX.FTZ R56, R66, R56, !PT ;  /* 0x0000003842387209 */ /* 0x002fca0007810000 */
[----:B------:R-:W1:Y:S01]  /*df90*/  SHFL.BFLY PT, R61, R56, 0x1, 0x1f ;  /* 0x0c201f00383d7f89 */ /* 0x000e6200000e0000 */
[----:B------:R-:W-:Y:S02]  /*dfa0*/  FSEL R22, R167, -INF , !P2 ;  /* 0xff800000a7167808 */ /* 0x000fe40005000000 */
[-C--:B------:R-:W-:Y:S02]  /*dfb0*/  ISETP.GE.AND P3, PT, R227, R177.reuse, PT ;  /* 0x000000b1e300720c */ /* 0x080fe40003f66270 */
[----:B------:R-:W-:Y:S02]  /*dfc0*/  ISETP.GE.AND P2, PT, R162, R176, PT ;  /* 0x000000b0a200720c */ /* 0x000fe40003f46270 */
[----:B------:R-:W-:Y:S02]  /*dfd0*/  FSEL R62, R62, -INF , P4 ;  /* 0xff8000003e3e7808 */ /* 0x000fe40002000000 */
[----:B------:R-:W-:Y:S02]  /*dfe0*/  FSEL R25, R25, -INF , !P6 ;  /* 0xff80000019197808 */ /* 0x000fe40007000000 */
[----:B------:R-:W-:-:S02]  /*dff0*/  ISETP.GE.AND P4, PT, R225, R177, PT ;  /* 0x000000b1e100720c */ /* 0x000fc40003f86270 */
[-C--:B------:R-:W-:Y:S02]  /*e000*/  ISETP.GE.AND P6, PT, R160, R176.reuse, PT ;  /* 0x000000b0a000720c */ /* 0x080fe40003fc6270 */
[----:B------:R-:W-:Y:S02]  /*e010*/  FSEL R28, R28, -INF , !P5 ;  /* 0xff8000001c1c7808 */ /* 0x000fe40006800000 */
[----:B------:R-:W-:Y:S02]  /*e020*/  FSEL R64, R64, -INF , P1 ;  /* 0xff80000040407808 */ /* 0x000fe40000800000 */
[----:B------:R-:W-:Y:S02]  /*e030*/  ISETP.GE.AND P5, PT, R227, R176, PT ;  /* 0x000000b0e300720c */ /* 0x000fe40003fa6270 */
[----:B------:R-:W-:Y:S02]  /*e040*/  ISETP.GE.AND P1, PT, R159, R177, PT ;  /* 0x000000b19f00720c */ /* 0x000fe40003f26270 */
[----:B------:R-:W-:-:S02]  /*e050*/  FSEL R65, R65, -INF , P3 ;  /* 0xff80000041417808 */ /* 0x000fc40001800000 */
[----:B------:R-:W-:Y:S02]  /*e060*/  FSEL R227, R62, -INF , !P2 ;  /* 0xff8000003ee37808 */ /* 0x000fe40005000000 */
[-C--:B------:R-:W-:Y:S02]  /*e070*/  ISETP.GE.AND P2, PT, R225, R176.reuse, PT ;  /* 0x000000b0e100720c */ /* 0x080fe40003f46270 */
[----:B------:R-:W-:Y:S02]  /*e080*/  ISETP.GE.AND P3, PT, R220, R177, PT ;  /* 0x000000b1dc00720c */ /* 0x000fe40003f66270 */
[----:B------:R-:W-:Y:S02]  /*e090*/  FSEL R70, R70, -INF , P4 ;  /* 0xff80000046467808 */ /* 0x000fe40002000000 */
[----:B------:R-:W-:Y:S02]  /*e0a0*/  FSEL R225, R64, -INF , !P6 ;  /* 0xff80000040e17808 */ /* 0x000fe40007000000 */
[----:B------:R-:W-:-:S02]  /*e0b0*/  ISETP.GE.AND P6, PT, R159, R176, PT ;  /* 0x000000b09f00720c */ /* 0x000fc40003fc6270 */
[----:B------:R-:W-:Y:S02]  /*e0c0*/  FSEL R223, R65, -INF , !P5 ;  /* 0xff80000041df7808 */ /* 0x000fe40006800000 */
[----:B------:R-:W-:Y:S02]  /*e0d0*/  FSEL R71, R71, -INF , P1 ;  /* 0xff80000047477808 */ /* 0x000fe40000800000 */
[----:B------:R-:W-:Y:S02]  /*e0e0*/  ISETP.GE.AND P5, PT, R220, R176, PT ;  /* 0x000000b0dc00720c */ /* 0x000fe40003fa6270 */
[----:B------:R-:W-:Y:S02]  /*e0f0*/  FSEL R220, R70, -INF , !P2 ;  /* 0xff80000046dc7808 */ /* 0x000fe40005000000 */
[----:B------:R-:W-:Y:S02]  /*e100*/  FSEL R73, R73, -INF , P3 ;  /* 0xff80000049497808 */ /* 0x000fe40001800000 */
[----:B------:R-:W-:-:S02]  /*e110*/  ISETP.GE.AND P4, PT, R217, R177, PT ;  /* 0x000000b1d900720c */ /* 0x000fc40003f86270 */
[-C--:B------:R-:W-:Y:S02]  /*e120*/  ISETP.GE.AND P2, PT, R217, R176.reuse, PT ;  /* 0x000000b0d900720c */ /* 0x080fe40003f46270 */
[----:B------:R-:W-:Y:S02]  /*e130*/  FSEL R217, R71, -INF , !P6 ;  /* 0xff80000047d97808 */ /* 0x000fe40007000000 */
[CC--:B------:R-:W-:Y:S02]  /*e140*/  ISETP.GE.AND P1, PT, R216.reuse, R177.reuse, PT ;  /* 0x000000b1d800720c */ /* 0x0c0fe40003f26270 */
[----:B------:R-:W-:Y:S02]  /*e150*/  ISETP.GE.AND P6, PT, R216, R176, PT ;  /* 0x000000b0d800720c */ /* 0x000fe40003fc6270 */
[----:B------:R-:W-:Y:S02]  /*e160*/  FSEL R216, R73, -INF , !P5 ;  /* 0xff80000049d87808 */ /* 0x000fe40006800000 */
[----:B------:R-:W-:-:S02]  /*e170*/  ISETP.GE.AND P3, PT, R34, R177, PT ;  /* 0x000000b12200720c */ /* 0x000fc40003f66270 */
[----:B------:R-:W-:Y:S02]  /*e180*/  ISETP.GE.AND P5, PT, R34, R176, PT ;  /* 0x000000b02200720c */ /* 0x000fe40003fa6270 */
[----:B-1----:R-:W-:Y:S02]  /*e190*/  FMNMX.FTZ R34, R56, R61, !PT ;  /* 0x0000003d38227209 */ /* 0x002fe40007810000 */
[----:B------:R-:W-:Y:S02]  /*e1a0*/  FSEL R78, R78, -INF , P1 ;  /* 0xff8000004e4e7808 */ /* 0x000fe40000800000 */
[----:B------:R-:W-:Y:S01]  /*e1b0*/  FSETP.NEU.FTZ.AND P1, PT, R34, -INF , PT ;  /* 0xff8000002200780b */ /* 0x000fe20003f3d000 */
[----:B---3--:R-:W-:Y:S01]  /*e1c0*/  FMUL.FTZ R66, R67, R34 ;  /* 0x0000002243427220 */ /* 0x008fe20000410000 */
[----:B------:R-:W-:Y:S02]  /*e1d0*/  FSEL R75, R75, -INF , P4 ;  /* 0xff8000004b4b7808 */ /* 0x000fe40002000000 */
[----:B------:R-:W-:-:S02]  /*e1e0*/  ISETP.GE.AND P4, PT, R155, R177, PT ;  /* 0x000000b19b00720c */ /* 0x000fc40003f86270 */
[----:B------:R-:W-:Y:S02]  /*e1f0*/  FSEL R66, R66, RZ, P1 ;  /* 0x000000ff42427208 */ /* 0x000fe40000800000 */
[----:B------:R-:W-:Y:S01]  /*e200*/  FSEL R215, R75, -INF , !P2 ;  /* 0xff8000004bd77808 */ /* 0x000fe20005000000 */
[----:B------:R-:W-:Y:S01]  /*e210*/  IMAD.MOV.U32 R160, RZ, RZ, R158 ;  /* 0x000000ffffa07224 */ /* 0x000fe200078e009e */
[----:B------:R-:W-:Y:S01]  /*e220*/  ISETP.GE.AND P2, PT, R155, R176, PT ;  /* 0x000000b09b00720c */ /* 0x000fe20003f46270 */
[----:B------:R-:W-:Y:S01]  /*e230*/  IMAD.MOV.U32 R155, RZ, RZ, R154 ;  /* 0x000000ffff9b7224 */ /* 0x000fe200078e009a */
[----:B------:R-:W-:Y:S02]  /*e240*/  FSEL R77, R77, -INF , P3 ;  /* 0xff8000004d4d7808 */ /* 0x000fe40001800000 */
[----:B------:R-:W-:Y:S01]  /*e250*/  FSEL R85, R85, -INF , P4 ;  /* 0xff80000055557808 */ /* 0x000fe20002000000 */
[----:B------:R-:W-:Y:S01]  /*e260*/  IMAD.MOV.U32 R158, RZ, RZ, R130 ;  /* 0x000000ffff9e7224 */ /* 0x000fe200078e0082 */
[----:B------:R-:W-:Y:S01]  /*e270*/  FSEL R159, R78, -INF , !P6 ;  /* 0xff8000004e9f7808 */ /* 0x000fe20007000000 */
[----:B------:R-:W-:Y:S01]  /*e280*/  IMAD.MOV.U32 R154, RZ, RZ, R126 ;  /* 0x000000ffff9a7224 */ /* 0x000fe200078e007e */
[----:B------:R-:W-:Y:S01]  /*e290*/  ISETP.GE.AND P6, PT, R187, R177, PT ;  /* 0x000000b1bb00720c */ /* 0x000fe20003fc6270 */
[-CC-:B------:R-:W-:Y:S01]  /*e2a0*/  FFMA.FTZ R130, R214, R67.reuse, -R66.reuse ;  /* 0x00000043d6827223 */ /* 0x180fe20000010842 */
[----:B------:R-:W-:Y:S01]  /*e2b0*/  FFMA.FTZ R126, R213, R67, -R66 ;  /* 0x00000043d57e7223 */ /* 0x000fe20000010842 */
[----:B------:R-:W-:-:S02]  /*e2c0*/  FSEL R214, R77, -INF , !P5 ;  /* 0xff8000004dd67808 */ /* 0x000fc40006800000 */
[----:B------:R-:W-:Y:S02]  /*e2d0*/  FSEL R213, R85, -INF , !P2 ;  /* 0xff80000055d57808 */ /* 0x000fe40005000000 */
[-C--:B------:R-:W-:Y:S02]  /*e2e0*/  ISETP.GE.AND P5, PT, R186, R177.reuse, PT ;  /* 0x000000b1ba00720c */ /* 0x080fe40003fa6270 */
[----:B------:R-:W-:Y:S02]  /*e2f0*/  ISETP.GE.AND P2, PT, R150, R177, PT ;  /* 0x000000b19600720c */ /* 0x000fe40003f46270 */
[-C--:B------:R-:W-:Y:S02]  /*e300*/  ISETP.GE.AND P3, PT, R187, R176.reuse, PT ;  /* 0x000000b0bb00720c */ /* 0x080fe40003f66270 */
[----:B------:R-:W-:Y:S02]  /*e310*/  FSEL R84, R84, -INF , P6 ;  /* 0xff80000054547808 */ /* 0x000fe40003000000 */
[----:B------:R-:W-:-:S02]  /*e320*/  ISETP.GE.AND P4, PT, R186, R176, PT ;  /* 0x000000b0ba00720c */ /* 0x000fc40003f86270 */
[----:B------:R-:W-:Y:S02]  /*e330*/  FSEL R86, R86, -INF , P5 ;  /* 0xff80000056567808 */ /* 0x000fe40002800000 */
[----:B------:R-:W-:Y:S02]  /*e340*/  FSEL R88, R88, -INF , P2 ;  /* 0xff80000058587808 */ /* 0x000fe40001000000 */
[----:B------:R-:W-:Y:S02]  /*e350*/  ISETP.GE.AND P6, PT, R150, R176, PT ;  /* 0x000000b09600720c */ /* 0x000fe40003fc6270 */
[-C--:B------:R-:W-:Y:S02]  /*e360*/  ISETP.GE.AND P2, PT, R158, R177.reuse, PT ;  /* 0x000000b19e00720c */ /* 0x080fe40003f46270 */
[----:B------:R-:W-:Y:S02]  /*e370*/  FSEL R212, R84, -INF , !P3 ;  /* 0xff80000054d47808 */ /* 0x000fe40005800000 */
[----:B------:R-:W-:-:S02]  /*e380*/  ISETP.GE.AND P3, PT, R160, R177, PT ;  /* 0x000000b1a000720c */ /* 0x000fc40003f66270 */
[----:B------:R-:W-:Y:S02]  /*e390*/  FSEL R201, R86, -INF , !P4 ;  /* 0xff80000056c97808 */ /* 0x000fe40006000000 */
[-C--:B------:R-:W-:Y:S02]  /*e3a0*/  ISETP.GE.AND P4, PT, R158, R176.reuse, PT ;  /* 0x000000b09e00720c */ /* 0x080fe40003f86270 */
[----:B------:R-:W-:Y:S02]  /*e3b0*/  FSEL R211, R88, -INF , !P6 ;  /* 0xff80000058d37808 */ /* 0x000fe40007000000 */
[----:B------:R-:W-:Y:S02]  /*e3c0*/  FSEL R90, R90, -INF , P2 ;  /* 0xff8000005a5a7808 */ /* 0x000fe40001000000 */
[----:B------:R-:W-:Y:S02]  /*e3d0*/  ISETP.GE.AND P6, PT, R155, R177, PT ;  /* 0x000000b19b00720c */ /* 0x000fe40003fc6270 */
[----:B------:R-:W-:-:S02]  /*e3e0*/  ISETP.GE.AND P5, PT, R160, R176, PT ;  /* 0x000000b0a000720c */ /* 0x000fc40003fa6270 */
[----:B------:R-:W-:Y:S02]  /*e3f0*/  FSEL R89, R89, -INF , P3 ;  /* 0xff80000059597808 */ /* 0x000fe40001800000 */
[-C--:B------:R-:W-:Y:S02]  /*e400*/  ISETP.GE.AND P2, PT, R154, R177.reuse, PT ;  /* 0x000000b19a00720c */ /* 0x080fe40003f46270 */
[----:B------:R-:W-:Y:S02]  /*e410*/  FSEL R190, R90, -INF , !P4 ;  /* 0xff8000005abe7808 */ /* 0x000fe40006000000 */
[----:B------:R-:W-:Y:S02]  /*e420*/  ISETP.GE.AND P3, PT, R155, R176, PT ;  /* 0x000000b09b00720c */ /* 0x000fe40003f66270 */
[----:B------:R-:W-:Y:S02]  /*e430*/  ISETP.GE.AND P4, PT, R205, R177, PT ;  /* 0x000000b1cd00720c */ /* 0x000fe40003f86270 */
[----:B------:R-:W-:-:S02]  /*e440*/  FSEL R93, R93, -INF , P6 ;  /* 0xff8000005d5d7808 */ /* 0x000fc40003000000 */
[----:B------:R-:W-:Y:S02]  /*e450*/  FSEL R167, R89, -INF , !P5 ;  /* 0xff80000059a77808 */ /* 0x000fe40006800000 */
[----:B------:R-:W-:Y:S02]  /*e460*/  FSEL R92, R92, -INF , P2 ;  /* 0xff8000005c5c7808 */ /* 0x000fe40001000000 */
[-C--:B------:R-:W-:Y:S02]  /*e470*/  ISETP.GE.AND P5, PT, R154, R176.reuse, PT ;  /* 0x000000b09a00720c */ /* 0x080fe40003fa6270 */
[----:B------:R-:W-:Y:S02]  /*e480*/  ISETP.GE.AND P2, PT, R204, R177, PT ;  /* 0x000000b1cc00720c */ /* 0x000fe40003f46270 */
[----:B------:R-:W-:Y:S02]  /*e490*/  ISETP.GE.AND P6, PT, R205, R176, PT ;  /* 0x000000b0cd00720c */ /* 0x000fe40003fc6270 */
[----:B------:R-:W-:-:S02]  /*e4a0*/  FSEL R205, R93, -INF , !P3 ;  /* 0xff8000005dcd7808 */ /* 0x000fc40005800000 */
[----:B------:R-:W-:Y:S02]  /*e4b0*/  FSEL R97, R97, -INF , P4 ;  /* 0xff80000061617808 */ /* 0x000fe40002000000 */
[-C--:B------:R-:W-:Y:S02]  /*e4c0*/  ISETP.GE.AND P3, PT, R204, R176.reuse, PT ;  /* 0x000000b0cc00720c */ /* 0x080fe40003f66270 */
[----:B------:R-:W-:Y:S02]  /*e4d0*/  FSEL R204, R92, -INF , !P5 ;  /* 0xff8000005ccc7808 */ /* 0x000fe40006800000 */
[----:B------:R-:W-:Y:S02]  /*e4e0*/  FSEL R99, R99, -INF , P2 ;  /* 0xff80000063637808 */ /* 0x000fe40001000000 */
[C---:B------:R-:W-:Y:S02]  /*e4f0*/  ISETP.GE.AND P5, PT, R206.reuse, R177, PT ;  /* 0x000000b1ce00720c */ /* 0x040fe40003fa6270 */
[----:B------:R-:W-:-:S02]  /*e500*/  ISETP.GE.AND P4, PT, R206, R176, PT ;  /* 0x000000b0ce00720c */ /* 0x000fc40003f86270 */
[CC--:B------:R-:W-:Y:S02]  /*e510*/  ISETP.GE.AND P2, PT, R208.reuse, R177.reuse, PT ;  /* 0x000000b1d000720c */ /* 0x0c0fe40003f46270 */
[----:B------:R-:W-:Y:S02]  /*e520*/  FSEL R206, R97, -INF , !P6 ;  /* 0xff80000061ce7808 */ /* 0x000fe40007000000 */
[----:B------:R-:W-:Y:S02]  /*e530*/  ISETP.GE.AND P6, PT, R208, R176, PT ;  /* 0x000000b0d000720c */ /* 0x000fe40003fc6270 */
[----:B------:R-:W-:Y:S02]  /*e540*/  FSEL R208, R99, -INF , !P3 ;  /* 0xff80000063d07808 */ /* 0x000fe40005800000 */
[----:B------:R-:W-:Y:S02]  /*e550*/  ISETP.GE.AND P3, PT, R210, R177, PT ;  /* 0x000000b1d200720c */ /* 0x000fe40003f66270 */
[----:B------:R-:W-:-:S02]  /*e560*/  FSEL R100, R100, -INF , P5 ;  /* 0xff80000064647808 */ /* 0x000fc40002800000 */
[----:B------:R-:W-:Y:S02]  /*e570*/  FSEL R101, R101, -INF , P2 ;  /* 0xff80000065657808 */ /* 0x000fe40001000000 */
[C---:B------:R-:W-:Y:S02]  /*e580*/  ISETP.GE.AND P2, PT, R209.reuse, R177, PT ;  /* 0x000000b1d100720c */ /* 0x040fe40003f46270 */
[-C--:B------:R-:W-:Y:S02]  /*e590*/  ISETP.GE.AND P5, PT, R210, R176.reuse, PT ;  /* 0x000000b0d200720c */ /* 0x080fe40003fa6270 */
[----:B------:R-:W-:Y:S02]  /*e5a0*/  FSEL R210, R100, -INF , !P4 ;  /* 0xff80000064d27808 */ /* 0x000fe40006000000 */
[----:B------:R-:W-:Y:S02]  /*e5b0*/  FSEL R61, R104, -INF , P3 ;  /* 0xff800000683d7808 */ /* 0x000fe40001800000 */
[----:B------:R-:W-:-:S02]  /*e5c0*/  ISETP.GE.AND P4, PT, R209, R176, PT ;  /* 0x000000b0d100720c */ /* 0x000fc40003f86270 */
[----:B------:R-:W-:Y:S02]  /*e5d0*/  FSEL R103, R103, -INF , P2 ;  /* 0xff80000067677808 */ /* 0x000fe40001000000 */
[----:B------:R-:W-:Y:S02]  /*e5e0*/  FSEL R209, R101, -INF , !P6 ;  /* 0xff80000065d17808 */ /* 0x000fe40007000000 */
[-C--:B------:R-:W-:Y:S02]  /*e5f0*/  ISETP.GE.AND P2, PT, R203, R177.reuse, PT ;  /* 0x000000b1cb00720c */ /* 0x080fe40003f46270 */
[C---:B------:R-:W-:Y:S02]  /*e600*/  ISETP.GE.AND P6, PT, R207.reuse, R177, PT ;  /* 0x000000b1cf00720c */ /* 0x040fe40003fc6270 */
[----:B------:R-:W-:Y:S02]  /*e610*/  ISETP.GE.AND P3, PT, R207, R176, PT ;  /* 0x000000b0cf00720c */ /* 0x000fe40003f66270 */
[----:B------:R-:W-:-:S02]  /*e620*/  FSEL R207, R61, -INF , !P5 ;  /* 0xff8000003dcf7808 */ /* 0x000fc40006800000 */
[----:B------:R-:W-:Y:S02]  /*e630*/  ISETP.GE.AND P5, PT, R203, R176, PT ;  /* 0x000000b0cb00720c */ /* 0x000fe40003fa6270 */
[----:B------:R-:W-:Y:S02]  /*e640*/  FSEL R203, R103, -INF , !P4 ;  /* 0xff80000067cb7808 */ /* 0x000fe40006000000 */
[----:B------:R-:W-:Y:S02]  /*e650*/  FSEL R108, R108, -INF , P2 ;  /* 0xff8000006c6c7808 */ /* 0x000fe40001000000 */
[-C--:B------:R-:W-:Y:S02]  /*e660*/  ISETP.GE.AND P4, PT, R202, R177.reuse, PT ;  /* 0x000000b1ca00720c */ /* 0x080fe40003f86270 */
[----:B------:R-:W-:Y:S02]  /*e670*/  ISETP.GE.AND P2, PT, R240, R177, PT ;  /* 0x000000b1f000720c */ /* 0x000fe40003f46270 */
[----:B------:R-:W-:-:S02]  /*e680*/  FSEL R106, R106, -INF , P6 ;  /* 0xff8000006a6a7808 */ /* 0x000fc40003000000 */
[-C--:B------:R-:W-:Y:S02]  /*e690*/  ISETP.GE.AND P6, PT, R202, R176.reuse, PT ;  /* 0x000000b0ca00720c */ /* 0x080fe40003fc6270 */
[----:B------:R-:W-:Y:S02]  /*e6a0*/  FSEL R111, R111, -INF , P4 ;  /* 0xff8000006f6f7808 */ /* 0x000fe40002000000 */
[----:B------:R-:W-:Y:S02]  /*e6b0*/  FSEL R112, R112, -INF , P2 ;  /* 0xff80000070707808 */ /* 0x000fe40001000000 */
[----:B------:R-:W-:Y:S02]  /*e6c0*/  ISETP.GE.AND P2, PT, R236, R177, PT ;  /* 0x000000b1ec00720c */ /* 0x000fe40003f46270 */
[----:B------:R-:W-:Y:S02]  /*e6d0*/  FSEL R202, R106, -INF , !P3 ;  /* 0xff8000006aca7808 */ /* 0x000fe40005800000 */
[----:B------:R-:W-:-:S02]  /*e6e0*/  ISETP.GE.AND P3, PT, R240, R176, PT ;  /* 0x000000b0f000720c */ /* 0x000fc40003f66270 */
[----:B------:R-:W-:Y:S02]  /*e6f0*/  FSEL R160, R111, -INF , !P6 ;  /* 0xff8000006fa07808 */ /* 0x000fe40007000000 */
[----:B------:R-:W-:Y:S02]  /*e700*/  ISETP.GE.AND P6, PT, R236, R176, PT ;  /* 0x000000b0ec00720c */ /* 0x000fe40003fc6270 */
[----:B------:R-:W-:Y:S02]  /*e710*/  FSEL R116, R116, -INF , P2 ;  /* 0xff80000074747808 */ /* 0x000fe40001000000 */
[----:B------:R-:W-:Y:S02]  /*e720*/  FSEL R158, R112, -INF , !P3 ;  /* 0xff800000709e7808 */ /* 0x000fe40005800000 */
[----:B------:R-:W-:Y:S02]  /*e730*/  ISETP.GE.AND P3, PT, R235, R177, PT ;  /* 0x000000b1eb00720c */ /* 0x000fe40003f66270 */
[----:B------:R-:W-:-:S02]  /*e740*/  FSEL R154, R116, -INF , !P6 ;  /* 0xff800000749a7808 */ /* 0x000fc40007000000 */
[-C--:B------:R-:W-:Y:S02]  /*e750*/  ISETP.GE.AND P6, PT, R233, R177.reuse, PT ;  /* 0x000000b1e900720c */ /* 0x080fe40003fc6270 */
[----:B------:R-:W-:Y:S02]  /*e760*/  FSEL R162, R108, -INF , !P5 ;  /* 0xff8000006ca27808 */ /* 0x000fe40006800000 */
[-C--:B------:R-:W-:Y:S02]  /*e770*/  ISETP.GE.AND P5, PT, R237, R177.reuse, PT ;  /* 0x000000b1ed00720c */ /* 0x080fe40003fa6270 */
[----:B------:R-:W-:Y:S02]  /*e780*/  ISETP.GE.AND P2, PT, R234, R177, PT ;  /* 0x000000b1ea00720c */ /* 0x000fe40003f46270 */
[----:B------:R-:W-:Y:S02]  /*e790*/  FSEL R120, R120, -INF , P3 ;  /* 0xff80000078787808 */ /* 0x000fe40001800000 */
[----:B------:R-:W-:-:S02]  /*e7a0*/  ISETP.GE.AND P3, PT, R233, R176, PT ;  /* 0x000000b0e900720c */ /* 0x000fc40003f66270 */
[----:B------:R-:W-:Y:S01]  /*e7b0*/  FSEL R122, R122, -INF , P6 ;  /* 0xff8000007a7a7808 */ /* 0x000fe20003000000 */
[----:B------:R-:W-:Y:S01]  /*e7c0*/  IMAD.MOV.U32 R78, RZ, RZ, R148 ;  /* 0x000000ffff4e7224 */ /* 0x000fe200078e0094 */
[----:B------:R-:W-:Y:S02]  /*e7d0*/  FSEL R117, R117, -INF , P5 ;  /* 0xff80000075757808 */ /* 0x000fe40002800000 */
[----:B------:R-:W-:Y:S02]  /*e7e0*/  ISETP.GE.AND P5, PT, R235, R176, PT ;  /* 0x000000b0eb00720c */ /* 0x000fe40003fa6270 */
[----:B------:R-:W-:Y:S02]  /*e7f0*/  FSEL R121, R121, -INF , P2 ;  /* 0xff80000079797808 */ /* 0x000fe40001000000 */
[----:B------:R-:W-:Y:S02]  /*e800*/  ISETP.GE.AND P2, PT, R232, R177, PT ;  /* 0x000000b1e800720c */ /* 0x000fe40003f46270 */
[----:B------:R-:W-:Y:S01]  /*e810*/  FSEL R148, R122, -INF , !P3 ;  /* 0xff8000007a947808 */ /* 0x000fe20005800000 */
[----:B------:R-:W-:Y:S01]  /*e820*/  FFMA.FTZ R56, R153, R67, -R66 ;  /* 0x0000004399387223 */ /* 0x000fe20000010842 */
[----:B------:R-:W-:-:S02]  /*e830*/  ISETP.GE.AND P3, PT, R230, R177, PT ;  /* 0x000000b1e600720c */ /* 0x000fc40003f66270 */
[----:B------:R-:W-:Y:S02]  /*e840*/  FSEL R153, R120, -INF , !P5 ;  /* 0xff80000078997808 */ /* 0x000fe40006800000 */
[-C--:B------:R-:W-:Y:S02]  /*e850*/  ISETP.GE.AND P5, PT, R232, R176.reuse, PT ;  /* 0x000000b0e800720c */ /* 0x080fe40003fa6270 */
[----:B------:R-:W-:Y:S02]  /*e860*/  FSEL R124, R124, -INF , P2 ;  /* 0xff8000007c7c7808 */ /* 0x000fe40001000000 */
[----:B------:R-:W-:Y:S02]  /*e870*/  ISETP.GE.AND P2, PT, R230, R176, PT ;  /* 0x000000b0e600720c */ /* 0x000fe40003f46270 */
[----:B------:R-:W-:Y:S01]  /*e880*/  FSEL R120, R125, -INF , P3 ;  /* 0xff8000007d787808 */ /* 0x000fe20001800000 */
[----:B------:R-:W-:Y:S01]  /*e890*/  IMAD.MOV.U32 R64, RZ, RZ, R131 ;  /* 0x000000ffff407224 */ /* 0x000fe200078e0083 */
[----:B------:R-:W-:-:S02]  /*e8a0*/  FSEL R131, R124, -INF , !P5 ;  /* 0xff8000007c837808 */ /* 0x000fc40006800000 */
[-C--:B------:R-:W-:Y:S02]  /*e8b0*/  ISETP.GE.AND P5, PT, R229, R177.reuse, PT ;  /* 0x000000b1e500720c */ /* 0x080fe40003fa6270 */
[-C--:B------:R-:W-:Y:S02]  /*e8c0*/  ISETP.GE.AND P3, PT, R53, R177.reuse, PT ;  /* 0x000000b13500720c */ /* 0x080fe40003f66270 */
[----:B------:R-:W-:Y:S02]  /*e8d0*/  FSEL R120, R120, -INF , !P2 ;  /* 0xff80000078787808 */ /* 0x000fe40005000000 */
[----:B------:R-:W-:Y:S01]  /*e8e0*/  ISETP.GE.AND P2, PT, R48, R177, PT ;  /* 0x000000b13000720c */ /* 0x000fe20003f46270 */
[----:B------:R-:W-:Y:S01]  /*e8f0*/  IMAD.MOV.U32 R71, RZ, RZ, R105 ;  /* 0x000000ffff477224 */ /* 0x000fe200078e0069 */
[----:B------:R-:W-:Y:S02]  /*e900*/  FSEL R111, R128, -INF , P5 ;  /* 0xff800000806f7808 */ /* 0x000fe40002800000 */
[----:B------:R-:W-:-:S02]  /*e910*/  FSEL R108, R129, -INF , P3 ;  /* 0xff800000816c7808 */ /* 0x000fc40001800000 */
[----:B------:R-:W-:Y:S02]  /*e920*/  ISETP.GE.AND P5, PT, R48, R176, PT ;  /* 0x000000b03000720c */ /* 0x000fe40003fa6270 */
[-C--:B------:R-:W-:Y:S02]  /*e930*/  ISETP.GE.AND P3, PT, R47, R177.reuse, PT ;  /* 0x000000b12f00720c */ /* 0x080fe40003f66270 */
[----:B------:R-:W-:Y:S01]  /*e940*/  FSEL R105, R149, -INF , P2 ;  /* 0xff80000095697808 */ /* 0x000fe20001000000 */
[----:B------:R-:W-:Y:S01]  /*e950*/  IMAD.MOV.U32 R65, RZ, RZ, R102 ;  /* 0x000000ffff417224 */ /* 0x000fe200078e0066 */
[----:B------:R-:W-:Y:S02]  /*e960*/  FSEL R102, R219, -INF , P3 ;  /* 0xff800000db667808 */ /* 0x000fe40001800000 */
[----:B------:R-:W-:Y:S02]  /*e970*/  FSEL R105, R105, -INF , !P5 ;  /* 0xff80000069697808 */ /* 0x000fe40006800000 */
[----:B------:R-:W-:-:S02]  /*e980*/  ISETP.GE.AND P5, PT, R29, R177, PT ;  /* 0x000000b11d00720c */ /* 0x000fc40003fa6270 */
[----:B------:R-:W-:Y:S02]  /*e990*/  ISETP.GE.AND P3, PT, R29, R176, PT ;  /* 0x000000b01d00720c */ /* 0x000fe40003f66270 */
        /* <DEDUP_REMOVED lines=11> */
[-C--:B------:R-:W-:Y:S02]  /*ea50*/  ISETP.GE.AND P4, PT, R237, R176.reuse, PT ;  /* 0x000000b0ed00720c */ /* 0x080fe40003f86270 */
[----:B------:R-:W-:Y:S02]  /*ea60*/  FMNMX3.FTZ R29, R29, R167, R190, !PT ;  /* 0x000000a71d1d7276 */ /* 0x000fe400078100be */
[----:B------:R-:W-:Y:S02]  /*ea70*/  FSEL R155, R117, -INF , !P4 ;  /* 0xff800000759b7808 */ /* 0x000fe40006000000 */
[----:B------:R-:W-:Y:S02]  /*ea80*/  FMNMX3.FTZ R29, R29, R205, R204, !PT ;  /* 0x000000cd1d1d7276 */ /* 0x000fe400078100cc */
[----:B------:R-:W-:Y:S01]  /*ea90*/  ISETP.GE.AND P4, PT, R234, R176, PT ;  /* 0x000000b0ea00720c */ /* 0x000fe20003f86270 */
[----:B------:R-:W-:Y:S01]  /*eaa0*/  IMAD.MOV.U32 R70, RZ, RZ, R152 ;  /* 0x000000ffff467224 */ /* 0x000fe200078e0098 */
[----:B------:R-:W-:-:S02]  /*eab0*/  FMNMX3.FTZ R29, R29, R206, R208, !PT ;  /* 0x000000ce1d1d7276 */ /* 0x000fc400078100d0 */
[----:B------:R-:W-:Y:S02]  /*eac0*/  FSEL R152, R121, -INF , !P4 ;  /* 0xff80000079987808 */ /* 0x000fe40006000000 */
[----:B------:R-:W-:Y:S02]  /*ead0*/  ISETP.GE.AND P4, PT, R231, R177, PT ;  /* 0x000000b1e700720c */ /* 0x000fe40003f86270 */
[----:B------:R-:W-:Y:S02]  /*eae0*/  FMNMX3.FTZ R29, R29, R210, R209, !PT ;  /* 0x000000d21d1d7276 */ /* 0x000fe400078100d1 */
[----:B------:R-:W-:Y:S02]  /*eaf0*/  ISETP.GE.AND P6, PT, R231, R176, PT ;  /* 0x000000b0e700720c */ /* 0x000fe40003fc6270 */
[----:B------:R-:W-:Y:S02]  /*eb00*/  FSEL R127, R127, -INF , P4 ;  /* 0xff8000007f7f7808 */ /* 0x000fe40002000000 */
[----:B------:R-:W-:-:S02]  /*eb10*/  FMNMX3.FTZ R29, R29, R207, R203, !PT ;  /* 0x000000cf1d1d7276 */ /* 0x000fc400078100cb */
[----:B------:R-:W-:Y:S02]  /*eb20*/  FSEL R127, R127, -INF , !P6 ;  /* 0xff8000007f7f7808 */ /* 0x000fe40007000000 */
[----:B------:R-:W-:Y:S02]  /*eb30*/  ISETP.GE.AND P6, PT, R53, R176, PT ;  /* 0x000000b03500720c */ /* 0x000fe40003fc6270 */
[----:B------:R-:W-:Y:S02]  /*eb40*/  FMNMX3.FTZ R29, R29, R202, R162, !PT ;  /* 0x000000ca1d1d7276 */ /* 0x000fe400078100a2 */
[----:B------:R-:W-:Y:S02]  /*eb50*/  ISETP.GE.AND P4, PT, R229, R176, PT ;  /* 0x000000b0e500720c */ /* 0x000fe40003f86270 */
[----:B------:R-:W-:Y:S02]  /*eb60*/  FSEL R108, R108, -INF , !P6 ;  /* 0xff8000006c6c7808 */ /* 0x000fe40007000000 */
[----:B------:R-:W-:-:S02]  /*eb70*/  ISETP.GE.AND P6, PT, R31, R177, PT ;  /* 0x000000b11f00720c */ /* 0x000fc40003fc6270 */
[----:B------:R-:W-:Y:S01]  /*eb80*/  FMNMX3.FTZ R29, R29, R160, R158, !PT ;  /* 0x000000a01d1d7276 */ /* 0x000fe2000781009e */
[----:B------:R-:W-:Y:S01]  /*eb90*/  IMAD.MOV.U32 R75, RZ, RZ, R91 ;  /* 0x000000ffff4b7224 */ /* 0x000fe200078e005b */
[----:B------:R-:W-:Y:S02]  /*eba0*/  FSEL R111, R111, -INF , !P4 ;  /* 0xff8000006f6f7808 */ /* 0x000fe40006000000 */
[-C--:B------:R-:W-:Y:S02]  /*ebb0*/  ISETP.GE.AND P4, PT, R47, R176.reuse, PT ;  /* 0x000000b02f00720c */ /* 0x080fe40003f86270 */
[----:B------:R-:W-:Y:S02]  /*ebc0*/  ISETP.GE.AND P2, PT, R31, R176, PT ;  /* 0x000000b01f00720c */ /* 0x000fe40003f46270 */
[----:B------:R-:W-:Y:S02]  /*ebd0*/  FSEL R99, R222, -INF , P6 ;  /* 0xff800000de637808 */ /* 0x000fe40003000000 */
[----:B------:R-:W-:-:S02]  /*ebe0*/  FMNMX3.FTZ R29, R29, R155, R154, !PT ;  /* 0x0000009b1d1d7276 */ /* 0x000fc4000781009a */
[----:B------:R-:W-:Y:S02]  /*ebf0*/  FSEL R102, R102, -INF , !P4 ;  /* 0xff80000066667808 */ /* 0x000fe40006000000 */
[----:B------:R-:W-:Y:S02]  /*ec00*/  ISETP.GE.AND P4, PT, R75, R177, PT ;  /* 0x000000b14b00720c */ /* 0x000fe40003f86270 */
[----:B------:R-:W-:Y:S02]  /*ec10*/  FSEL R221, R221, -INF , P5 ;  /* 0xff800000dddd7808 */ /* 0x000fe40002800000 */
[----:B------:R-:W-:Y:S02]  /*ec20*/  FSEL R99, R99, -INF , !P2 ;  /* 0xff80000063637808 */ /* 0x000fe40005000000 */
[----:B------:R-:W-:Y:S02]  /*ec30*/  FMNMX3.FTZ R29, R29, R153, R152, !PT ;  /* 0x000000991d1d7276 */ /* 0x000fe40007810098 */
[----:B------:R-:W-:-:S02]  /*ec40*/  ISETP.GE.AND P2, PT, R98, R177, PT ;  /* 0x000000b16200720c */ /* 0x000fc40003f46270 */
[-C--:B------:R-:W-:Y:S02]  /*ec50*/  ISETP.GE.AND P5, PT, R98, R176.reuse, PT ;  /* 0x000000b06200720c */ /* 0x080fe40003fa6270 */
[----:B------:R-:W-:Y:S02]  /*ec60*/  ISETP.GE.AND P6, PT, R75, R176, PT ;  /* 0x000000b04b00720c */ /* 0x000fe40003fc6270 */
[----:B------:R-:W-:Y:S02]  /*ec70*/  FSEL R98, R221, -INF , !P3 ;  /* 0xff800000dd627808 */ /* 0x000fe40005800000 */
[----:B------:R-:W-:Y:S01]  /*ec80*/  FSEL R93, R224, -INF , P4 ;  /* 0xff800000e05d7808 */ /* 0x000fe20002000000 */
[----:B------:R-:W-:Y:S01]  /*ec90*/  IMAD.MOV.U32 R62, RZ, RZ, R96 ;  /* 0x000000ffff3e7224 */ /* 0x000fe200078e0060 */
[----:B------:R-:W-:Y:S02]  /*eca0*/  ISETP.GE.AND P3, PT, R71, R177, PT ;  /* 0x000000b14700720c */ /* 0x000fe40003f66270 */
[----:B------:R-:W-:-:S02]  /*ecb0*/  FMNMX3.FTZ R29, R29, R148, R131, !PT ;  /* 0x000000941d1d7276 */ /* 0x000fc40007810083 */
[----:B------:R-:W-:Y:S01]  /*ecc0*/  FSEL R90, R226, -INF , P2 ;  /* 0xff800000e25a7808 */ /* 0x000fe20001000000 */
[----:B------:R-:W-:Y:S01]  /*ecd0*/  FFMA.FTZ R86, R79, R67, -R66 ;  /* 0x000000434f567223 */ /* 0x000fe20000010842 */
[----:B------:R-:W-:Y:S01]  /*ece0*/  FSEL R93, R93, -INF , !P6 ;  /* 0xff8000005d5d7808 */ /* 0x000fe20007000000 */
[----:B------:R-:W-:Y:S01]  /*ecf0*/  IMAD.MOV.U32 R75, RZ, RZ, R65 ;  /* 0x000000ffff4b7224 */ /* 0x000fe200078e0041 */
[----:B------:R-:W-:Y:S02]  /*ed00*/  ISETP.GE.AND P4, PT, R71, R176, PT ;  /* 0x000000b04700720c */ /* 0x000fe40003f86270 */
[----:B------:R-:W-:Y:S02]  /*ed10*/  ISETP.GE.AND P6, PT, R78, R177, PT ;  /* 0x000000b14e00720c */ /* 0x000fe40003fc6270 */
[----:B------:R-:W-:Y:S02]  /*ed20*/  FSEL R79, R228, -INF , P3 ;  /* 0xff800000e44f7808 */ /* 0x000fe40001800000 */
[----:B------:R-:W-:-:S02]  /*ed30*/  FMNMX3.FTZ R29, R29, R127, R120, !PT ;  /* 0x0000007f1d1d7276 */ /* 0x000fc40007810078 */
[----:B------:R-:W-:Y:S02]  /*ed40*/  FSEL R90, R90, -INF , !P5 ;  /* 0xff8000005a5a7808 */ /* 0x000fe40006800000 */
[----:B------:R-:W-:Y:S01]  /*ed50*/  ISETP.GE.AND P5, PT, R62, R177, PT ;  /* 0x000000b13e00720c */ /* 0x000fe20003fa6270 */
[----:B------:R-:W-:Y:S01]  /*ed60*/  IMAD.MOV.U32 R73, RZ, RZ, R95 ;  /* 0x000000ffff497224 */ /* 0x000fe200078e005f */
[----:B------:R-:W-:Y:S02]  /*ed70*/  ISETP.GE.AND P2, PT, R78, R176, PT ;  /* 0x000000b04e00720c */ /* 0x000fe40003f46270 */
[----:B------:R-:W-:Y:S02]  /*ed80*/  FSEL R79, R79, -INF , !P4 ;  /* 0xff8000004f4f7808 */ /* 0x000fe40006000000 */
[----:B------:R-:W-:Y:S02]  /*ed90*/  FSEL R23, R23, -INF , P6 ;  /* 0xff80000017177808 */ /* 0x000fe40003000000 */
[----:B------:R-:W-:Y:S01]  /*eda0*/  FMNMX3.FTZ R29, R29, R111, R108, !PT ;  /* 0x0000006f1d1d7276 */ /* 0x000fe2000781006c */
[----:B------:R-:W-:Y:S01]  /*edb0*/  IMAD.MOV.U32 R71, RZ, RZ, R64 ;  /* 0x000000ffff477224 */ /* 0x000fe200078e0040 */
[----:B------:R-:W-:-:S02]  /*edc0*/  ISETP.GE.AND P4, PT, R75, R177, PT ;  /* 0x000000b14b00720c */ /* 0x000fc40003f86270 */
[-C--:B------:R-:W-:Y:S02]  /*edd0*/  ISETP.GE.AND P3, PT, R62, R176.reuse, PT ;  /* 0x000000b03e00720c */ /* 0x080fe40003f66270 */
[----:B------:R-:W-:Y:S02]  /*ede0*/  FSEL R17, R17, -INF , P5 ;  /* 0xff80000011117808 */ /* 0x000fe40002800000 */
[----:B------:R-:W-:Y:S02]  /*edf0*/  FSEL R78, R23, -INF , !P2 ;  /* 0xff800000174e7808 */ /* 0x000fe40005000000 */
[----:B------:R-:W-:Y:S02]  /*ee00*/  FMNMX3.FTZ R29, R29, R105, R102, !PT ;  /* 0x000000691d1d7276 */ /* 0x000fe40007810066 */
[----:B------:R-:W-:Y:S02]  /*ee10*/  ISETP.GE.AND P6, PT, R75, R176, PT ;  /* 0x000000b04b00720c */ /* 0x000fe40003fc6270 */
[----:B------:R-:W-:-:S02]  /*ee20*/  ISETP.GE.AND P2, PT, R73, R177, PT ;  /* 0x000000b14900720c */ /* 0x000fc40003f46270 */
[----:B------:R-:W-:Y:S02]  /*ee30*/  FSEL R16, R16, -INF , P4 ;  /* 0xff80000010107808 */ /* 0x000fe40002000000 */
[----:B------:R-:W-:Y:S01]  /*ee40*/  FSEL R77, R17, -INF , !P3 ;  /* 0xff800000114d7808 */ /* 0x000fe20005800000 */
[----:B------:R-:W-:Y:S01]  /*ee50*/  FFMA.FTZ R85, R76, R67, -R66 ;  /* 0x000000434c557223 */ /* 0x000fe20000010842 */
[----:B------:R-:W-:Y:S02]  /*ee60*/  ISETP.GE.AND P3, PT, R71, R177, PT ;  /* 0x000000b14700720c */ /* 0x000fe40003f66270 */
[----:B------:R-:W-:Y:S02]  /*ee70*/  FMNMX3.FTZ R29, R29, R99, R98, !PT ;  /* 0x000000631d1d7276 */ /* 0x000fe40007810062 */
[----:B------:R-:W-:Y:S02]  /*ee80*/  ISETP.GE.AND P5, PT, R73, R176, PT ;  /* 0x000000b04900720c */ /* 0x000fe40003fa6270 */
[----:B------:R-:W-:-:S02]  /*ee90*/  FSEL R76, R16, -INF , !P6 ;  /* 0xff800000104c7808 */ /* 0x000fc40007000000 */
[----:B------:R-:W-:Y:S02]  /*eea0*/  FSEL R13, R13, -INF , P2 ;  /* 0xff8000000d0d7808 */ /* 0x000fe40001000000 */
[----:B------:R-:W-:Y:S02]  /*eeb0*/  ISETP.GE.AND P6, PT, R70, R177, PT ;  /* 0x000000b14600720c */ /* 0x000fe40003fc6270 */
[----:B------:R-:W-:Y:S02]  /*eec0*/  ISETP.GE.AND P4, PT, R71, R176, PT ;  /* 0x000000b04700720c */ /* 0x000fe40003f86270 */
[----:B------:R-:W-:Y:S02]  /*eed0*/  FSEL R12, R12, -INF , P3 ;  /* 0xff8000000c0c7808 */ /* 0x000fe40001800000 */
[----:B------:R-:W-:Y:S01]  /*eee0*/  FMNMX3.FTZ R29, R29, R93, R90, !PT ;  /* 0x0000005d1d1d7276 */ /* 0x000fe2000781005a */
[----:B------:R-:W-:Y:S01]  /*eef0*/  FFMA.FTZ R84, R74, R67, -R66 ;  /* 0x000000434a547223 */ /* 0x000fe20000010842 */
[----:B------:R-:W-:-:S02]  /*ef00*/  FSEL R75, R13, -INF , !P5 ;  /* 0xff8000000d4b7808 */ /* 0x000fc40006800000 */
[-C--:B------:R-:W-:Y:S02]  /*ef10*/  ISETP.GE.AND P2, PT, R70, R176.reuse, PT ;  /* 0x000000b04600720c */ /* 0x080fe40003f46270 */
[----:B------:R-:W-:Y:S02]  /*ef20*/  ISETP.GE.AND P5, PT, R250, R177, PT ;  /* 0x000000b1fa00720c */ /* 0x000fe40003fa6270 */
[----:B------:R-:W-:Y:S02]  /*ef30*/  FSEL R15, R15, -INF , P6 ;  /* 0xff8000000f0f7808 */ /* 0x000fe40003000000 */
[----:B------:R-:W-:Y:S02]  /*ef40*/  FSEL R74, R12, -INF , !P4 ;  /* 0xff8000000c4a7808 */ /* 0x000fe40006000000 */
[----:B------:R-:W-:Y:S02]  /*ef50*/  FMNMX3.FTZ R12, R29, R79, R78, !PT ;  /* 0x0000004f1d0c7276 */ /* 0x000fe4000781004e */
[----:B------:R-:W-:-:S02]  /*ef60*/  ISETP.GE.AND P3, PT, R250, R176, PT ;  /* 0x000000b0fa00720c */ /* 0x000fc40003f66270 */
[----:B------:R-:W-:Y:S02]  /*ef70*/  FSEL R73, R15, -INF , !P2 ;  /* 0xff8000000f497808 */ /* 0x000fe40005000000 */
[----:B------:R-:W-:Y:S02]  /*ef80*/  FSEL R14, R14, -INF , P5 ;  /* 0xff8000000e0e7808 */ /* 0x000fe40002800000 */
[----:B------:R-:W-:Y:S01]  /*ef90*/  ISETP.GE.AND P2, PT, R246, R177, PT ;  /* 0x000000b1f600720c */ /* 0x000fe20003f46270 */
[----:B------:R-:W-:Y:S01]  /*efa0*/  FFMA.FTZ R65, R72, R67, -R66 ;  /* 0x0000004348417223 */ /* 0x000fe20000010842 */
[----:B------:R-:W-:Y:S02]  /*efb0*/  ISETP.GE.AND P4, PT, R248, R177, PT ;  /* 0x000000b1f800720c */ /* 0x000fe40003f86270 */
[----:B------:R-:W-:Y:S02]  /*efc0*/  FMNMX3.FTZ R12, R12, R77, R76, !PT ;  /* 0x0000004d0c0c7276 */ /* 0x000fe4000781004c */
[----:B------:R-:W-:-:S02]  /*efd0*/  FSEL R72, R14, -INF , !P3 ;  /* 0xff8000000e487808 */ /* 0x000fc40005800000 */
[-C--:B------:R-:W-:Y:S02]  /*efe0*/  ISETP.GE.AND P3, PT, R243, R177.reuse, PT ;  /* 0x000000b1f300720c */ /* 0x080fe40003f66270 */
[----:B------:R-:W-:Y:S02]  /*eff0*/  FSEL R9, R9, -INF , P2 ;  /* 0xff80000009097808 */ /* 0x000fe40001000000 */
[-C--:B------:R-:W-:Y:S02]  /*f000*/  ISETP.GE.AND P6, PT, R248, R176.reuse, PT ;  /* 0x000000b0f800720c */ /* 0x080fe40003fc6270 */
[----:B------:R-:W-:Y:S02]  /*f010*/  ISETP.GE.AND P5, PT, R246, R176, PT ;  /* 0x000000b0f600720c */ /* 0x000fe40003fa6270 */
[----:B------:R-:W-:Y:S02]  /*f020*/  FSEL R10, R10, -INF , P4 ;  /* 0xff8000000a0a7808 */ /* 0x000fe40002000000 */
[----:B------:R-:W-:-:S02]  /*f030*/  ISETP.GE.AND P2, PT, R94, R177, PT ;  /* 0x000000b15e00720c */ /* 0x000fc40003f46270 */
[----:B------:R-:W-:Y:S02]  /*f040*/  FMNMX3.FTZ R12, R12, R75, R74, !PT ;  /* 0x0000004b0c0c7276 */ /* 0x000fe4000781004a */
[----:B------:R-:W-:Y:S02]  /*f050*/  FSEL R11, R11, -INF , P3 ;  /* 0xff8000000b0b7808 */ /* 0x000fe40001800000 */
[-C--:B------:R-:W-:Y:S02]  /*f060*/  ISETP.GE.AND P4, PT, R243, R176.reuse, PT ;  /* 0x000000b0f300720c */ /* 0x080fe40003f86270 */
[----:B------:R-:W-:Y:S02]  /*f070*/  ISETP.GE.AND P3, PT, R94, R176, PT ;  /* 0x000000b05e00720c */ /* 0x000fe40003f66270 */
[----:B------:R-:W-:Y:S02]  /*f080*/  FSEL R18, R18, -INF , P2 ;  /* 0xff80000012127808 */ /* 0x000fe40001000000 */
[----:B------:R-:W-:-:S02]  /*f090*/  FSEL R71, R10, -INF , !P6 ;  /* 0xff8000000a477808 */ /* 0x000fc40007000000 */
[----:B------:R-:W-:Y:S02]  /*f0a0*/  FSEL R70, R9, -INF , !P5 ;  /* 0xff80000009467808 */ /* 0x000fe40006800000 */
[----:B------:R-:W-:Y:S01]  /*f0b0*/  FMNMX3.FTZ R12, R12, R73, R72, !PT ;  /* 0x000000490c0c7276 */ /* 0x000fe20007810048 */
[-CC-:B------:R-:W-:Y:S01]  /*f0c0*/  FFMA.FTZ R64, R69, R67.reuse, -R66.reuse ;  /* 0x0000004345407223 */ /* 0x180fe20000010842 */
[----:B------:R-:W-:Y:S01]  /*f0d0*/  FFMA.FTZ R62, R68, R67, -R66 ;  /* 0x00000043443e7223 */ /* 0x000fe20000010842 */
[----:B------:R-:W-:Y:S02]  /*f0e0*/  FSEL R69, R11, -INF , !P4 ;  /* 0xff8000000b457808 */ /* 0x000fe40006000000 */
[----:B------:R-:W-:Y:S02]  /*f0f0*/  FSEL R68, R18, -INF , !P3 ;  /* 0xff80000012447808 */ /* 0x000fe40005800000 */
[----:B------:R-:W-:-:S04]  /*f100*/  FMNMX3.FTZ R9, R12, R71, R70, !PT ;  /* 0x000000470c097276 */ /* 0x000fc80007810046 */
[----:B------:R-:W-:-:S05]  /*f110*/  FMNMX3.FTZ R9, R9, R69, R68, !PT ;  /* 0x0000004509097276 */ /* 0x000fca0007810044 */
[----:B------:R-:W1:Y:S01]  /*f120*/  SHFL.BFLY PT, R10, R9, 0x2, 0x1f ;  /* 0x0c401f00090a7f89 */ /* 0x000e6200000e0000 */
[----:B------:R2:W-:Y:S01]  /*f130*/  MUFU.EX2 R104, R56 ;  /* 0x0000003800687308 */ /* 0x0005e20000000800 */
[----:B-1----:R-:W-:-:S05]  /*f140*/  FMNMX.FTZ R9, R9, R10, !PT ;  /* 0x0000000a09097209 */ /* 0x002fca0007810000 */
[----:B------:R-:W1:Y:S01]  /*f150*/  SHFL.BFLY PT, R10, R9, 0x1, 0x1f ;  /* 0x0c201f00090a7f89 */ /* 0x000e6200000e0000 */
[-CC-:B--2---:R-:W-:Y:S01]  /*f160*/  FFMA.FTZ R56, R54, R67.reuse, -R66.reuse ;  /* 0x0000004336387223 */ /* 0x184fe20000010842 */
        /* <DEDUP_REMOVED lines=12> */
[----:B------:R-:W-:Y:S01]  /*f230*/  FFMA.FTZ R41, R36, R67, -R66 ;  /* 0x0000004324297223 */ /* 0x000fe20000010842 */
[----:B-1----:R-:W-:-:S04]  /*f240*/  FMNMX.FTZ R33, R9, R10, !PT ;  /* 0x0000000a09217209 */ /* 0x002fc80007810000 */
[----:B------:R-:W-:Y:S01]  /*f250*/  FSETP.NEU.FTZ.AND P2, PT, R33, -INF , PT ;  /* 0xff8000002100780b */ /* 0x000fe20003f5d000 */
[----:B------:R-:W-:-:S05]  /*f260*/  FMUL.FTZ R36, R67, R33 ;  /* 0x0000002143247220 */ /* 0x000fca0000410000 */
[----:B------:R-:W-:Y:S02]  /*f270*/  FSEL R36, R36, RZ, P2 ;  /* 0x000000ff24247208 */ /* 0x000fe40001000000 */
[----:B------:R-:W-:-:S03]  /*f280*/  FSEL R149, R34, RZ, P1 ;  /* 0x000000ff22957208 */ /* 0x000fc60000800000 */
[-C--:B------:R-:W-:Y:S01]  /*f290*/  FFMA.FTZ R128, R5, R67.reuse, -R36 ;  /* 0x0000004305807223 */ /* 0x080fe20000010824 */
[----:B------:R-:W-:Y:S02]  /*f2a0*/  FSEL R5, R33, RZ, P2 ;  /* 0x000000ff21057208 */ /* 0x000fe40001000000 */
[----:B------:R-:W-:Y:S01]  /*f2b0*/  ISETP.NE.AND P1, PT, R21, RZ, PT ;  /* 0x000000ff1500720c */ /* 0x000fe20003f25270 */
[-CC-:B------:R-:W-:Y:S01]  /*f2c0*/  FFMA.FTZ R47, R42, R67.reuse, -R66.reuse ;  /* 0x000000432a2f7223 */ /* 0x180fe20000010842 */
[-CC-:B------:R-:W-:Y:S01]  /*f2d0*/  FFMA.FTZ R42, R37, R67.reuse, -R66.reuse ;  /* 0x00000043252a7223 */ /* 0x180fe20000010842 */
[----:B------:R-:W-:Y:S01]  /*f2e0*/  FADD.FTZ R0, R0, -R5 ;  /* 0x8000000500007221 */ /* 0x000fe20000010000 */
[----:B------:R-:W-:Y:S02]  /*f2f0*/  FFMA.FTZ R37, R19, R67, -R66 ;  /* 0x0000004313257223 */ /* 0x000fe40000010842 */
[----:B------:R-:W1:Y:S01]  /*f300*/  LDSM.16.MT88.4 R16, [R83+0x5000] ;  /* 0x005000005310783b */ /* 0x000e620000004200 */
[----:B------:R-:W-:Y:S01]  /*f310*/  FMUL.FTZ R0, R67, R0 ;  /* 0x0000000043007220 */ /* 0x000fe20000410000 */
[----:B------:R-:W-:-:S02]  /*f320*/  VIADD R5, R83, 0x5000 ;  /* 0x0000500053057836 */ /* 0x000fc40000000000 */
[----:B------:R-:W-:Y:S01]  /*f330*/  FADD.FTZ R149, R20, -R149 ;  /* 0x8000009514957221 */ /* 0x000fe20000010000 */
[----:B------:R2:W-:Y:S01]  /*f340*/  MUFU.EX2 R129, R0 ;  /* 0x0000000000817308 */ /* 0x0005e20000000800 */
[-CC-:B------:R-:W-:Y:S01]  /*f350*/  FFMA.FTZ R119, R119, R67.reuse, -R66.reuse ;  /* 0x0000004377777223 */ /* 0x180fe20000010842 */
[-C--:B------:R-:W-:Y:S01]  /*f360*/  FFMA.FTZ R118, R118, R67.reuse, -R66 ;  /* 0x0000004376767223 */ /* 0x080fe20000010842 */
[-CC-:B------:R-:W-:Y:S01]  /*f370*/  FFMA.FTZ R125, R6, R67.reuse, -R36.reuse ;  /* 0x00000043067d7223 */ /* 0x180fe20000010824 */
[-CC-:B------:R-:W-:Y:S01]  /*f380*/  FFMA.FTZ R117, R7, R67.reuse, -R36.reuse ;  /* 0x0000004307757223 */ /* 0x180fe20000010824 */
[--C-:B------:R-:W-:Y:S01]  /*f390*/  FFMA.FTZ R122, R8, R67, -R36.reuse ;  /* 0x00000043087a7223 */ /* 0x100fe20000010824 */
[----:B------:R-:W-:Y:S01]  /*f3a0*/  FMUL.FTZ R149, R67, R149 ;  /* 0x0000009543957220 */ /* 0x000fe20000410000 */
[-CC-:B------:R-:W-:Y:S01]  /*f3b0*/  FFMA.FTZ R116, R4, R67.reuse, -R36.reuse ;  /* 0x0000004304747223 */ /* 0x180fe20000010824 */
[----:B--2---:R-:W-:Y:S02]  /*f3c0*/  VIADD R0, R83, 0x5020 ;  /* 0x0000502053007836 */ /* 0x004fe40000000000 */
[----:B------:R-:W-:Y:S01]  /*f3d0*/  @P1 VIADD R0, R5, 0xffffffe0 ;  /* 0xffffffe005001836 */ /* 0x000fe20000000000 */
[----:B------:R-:W-:Y:S04]  /*f3e0*/  MUFU.EX2 R130, R130 ;  /* 0x0000008200827308 */ /* 0x000fe80000000800 */
[----:B------:R-:W2:Y:S04]  /*f3f0*/  LDSM.16.MT88.4 R4, [R0] ;  /* 0x000000000004783b */ /* 0x000ea80000004200 */
[----:B------:R-:W3:Y:S01]  /*f400*/  MUFU.EX2 R126, R126 ;  /* 0x0000007e007e7308 */ /* 0x000ee20000000800 */
[----:B------:R-:W-:-:S02]  /*f410*/  FFMA.FTZ R121, R22, R67, -R36 ;  /* 0x0000004316797223 */ /* 0x000fc40000010824 */
[----:B------:R-:W4:Y:S05]  /*f420*/  LDSM.16.MT88.4 R20, [R83+0x5400] ;  /* 0x005400005314783b */ /* 0x000f2a0000004200 */
[----:B------:R-:W-:Y:S08]  /*f430*/  MUFU.EX2 R119, R119 ;  /* 0x0000007700777308 */ /* 0x000ff00000000800 */
[----:B------:R-:W5:Y:S08]  /*f440*/  MUFU.EX2 R118, R118 ;  /* 0x0000007600767308 */ /* 0x000f700000000800 */
[----:B------:R-:W-:Y:S08]  /*f450*/  MUFU.EX2 R128, R128 ;  /* 0x0000008000807308 */ /* 0x000ff00000000800 */
[----:B------:R-:W1:Y:S08]  /*f460*/  MUFU.EX2 R125, R125 ;  /* 0x0000007d007d7308 */ /* 0x000e700000000800 */
[----:B------:R-:W-:Y:S08]  /*f470*/  MUFU.EX2 R117, R117 ;  /* 0x0000007500757308 */ /* 0x000ff00000000800 */
[----:B------:R-:W2:Y:S08]  /*f480*/  MUFU.EX2 R122, R122 ;  /* 0x0000007a007a7308 */ /* 0x000eb00000000800 */
[----:B------:R-:W4:Y:S01]  /*f490*/  MUFU.EX2 R149, R149 ;  /* 0x0000009500957308 */ /* 0x000f220000000800 */
[-CC-:B------:R-:W-:Y:S01]  /*f4a0*/  FFMA.FTZ R114, R114, R67.reuse, -R66.reuse ;  /* 0x0000004372727223 */ /* 0x180fe20000010842 */
[-CC-:B------:R-:W-:Y:S01]  /*f4b0*/  FFMA.FTZ R113, R113, R67.reuse, -R66.reuse ;  /* 0x0000004371717223 */ /* 0x180fe20000010842 */
[-CC-:B------:R-:W-:Y:S01]  /*f4c0*/  FFMA.FTZ R110, R110, R67.reuse, -R66.reuse ;  /* 0x000000436e6e7223 */ /* 0x180fe20000010842 */
[-C--:B------:R-:W-:Y:S01]  /*f4d0*/  FFMA.FTZ R109, R109, R67.reuse, -R66 ;  /* 0x000000436d6d7223 */ /* 0x080fe20000010842 */
[-CC-:B------:R-:W-:Y:S01]  /*f4e0*/  FFMA.FTZ R112, R26, R67.reuse, -R36.reuse ;  /* 0x000000431a707223 */ /* 0x180fe20000010824 */
[----:B------:R-:W-:Y:S01]  /*f4f0*/  FFMA.FTZ R124, R25, R67, -R36 ;  /* 0x00000043197c7223 */ /* 0x000fe20000010824 */
[----:B---3--:R-:W-:Y:S01]  /*f500*/  F2FP.F16.F32.PACK_AB R8, R126, R130 ;  /* 0x000000827e08723e */ /* 0x008fe200000000ff */
[----:B------:R-:W-:Y:S01]  /*f510*/  FMUL.FTZ R14, R146, R129 ;  /* 0x00000081920e7220 */ /* 0x000fe20000410000 */
[----:B-----5:R-:W-:Y:S01]  /*f520*/  F2FP.F16.F32.PACK_AB R10, R118, R119 ;  /* 0x00000077760a723e */ /* 0x020fe200000000ff */
[-C--:B------:R-:W-:Y:S01]  /*f530*/  FMUL.FTZ R15, R147, R129.reuse ;  /* 0x00000081930f7220 */ /* 0x080fe20000410000 */
[----:B-1----:R-:W-:Y:S01]  /*f540*/  F2FP.F16.F32.PACK_AB R9, R125, R128 ;  /* 0x000000807d09723e */ /* 0x002fe200000000ff */
[----:B------:R-:W-:Y:S01]  /*f550*/  FMUL.FTZ R142, R142, R129 ;  /* 0x000000818e8e7220 */ /* 0x000fe20000410000 */
[----:B--2---:R-:W-:Y:S01]  /*f560*/  F2FP.F16.F32.PACK_AB R11, R122, R117 ;  /* 0x000000757a0b723e */ /* 0x004fe200000000ff */
[----:B------:R-:W-:Y:S01]  /*f570*/  FMUL.FTZ R143, R143, R129 ;  /* 0x000000818f8f7220 */ /* 0x000fe20000410000 */
[-C--:B----4-:R-:W-:Y:S01]  /*f580*/  FMUL.FTZ R12, R144, R149.reuse ;  /* 0x00000095900c7220 */ /* 0x090fe20000410000 */
[-C--:B------:R-:W-:Y:S01]  /*f590*/  FMUL.FTZ R13, R145, R149.reuse ;  /* 0x00000095910d7220 */ /* 0x080fe20000410000 */
[-C--:B------:R-:W-:Y:S01]  /*f5a0*/  FMUL.FTZ R140, R140, R149.reuse ;  /* 0x000000958c8c7220 */ /* 0x080fe20000410000 */
[----:B------:R-:W-:Y:S01]  /*f5b0*/  FMUL.FTZ R141, R141, R149 ;  /* 0x000000958d8d7220 */ /* 0x000fe20000410000 */
[----:B------:R-:W-:Y:S01]  /*f5c0*/  MUFU.EX2 R114, R114 ;  /* 0x0000007200727308 */ /* 0x000fe20000000800 */
[-CC-:B------:R-:W-:Y:S01]  /*f5d0*/  FFMA.FTZ R48, R43, R67.reuse, -R66.reuse ;  /* 0x000000432b307223 */ /* 0x180fe20000010842 */
[-CC-:B------:R-:W-:Y:S01]  /*f5e0*/  FFMA.FTZ R43, R38, R67.reuse, -R66.reuse ;  /* 0x00000043262b7223 */ /* 0x180fe20000010842 */
[-CC-:B------:R-:W-:Y:S01]  /*f5f0*/  FFMA.FTZ R38, R27, R67.reuse, -R66.reuse ;  /* 0x000000431b267223 */ /* 0x180fe20000010842 */
[----:B------:R-:W-:Y:S01]  /*f600*/  HMMA.16816.F32 R12, R8, R16, R12 ;  /* 0x00000010080c723c */ /* 0x000fe2000000180c */
[----:B------:R-:W-:-:S02]  /*f610*/  FFMA.FTZ R94, R24, R67, -R66 ;  /* 0x00000043185e7223 */ /* 0x000fc40000010842 */
[----:B------:R-:W1:Y:S01]  /*f620*/  LDSM.16.MT88.4 R24, [R0+0x400] ;  /* 0x000400000018783b */ /* 0x000e620000004200 */
[----:B------:R-:W2:Y:S04]  /*f630*/  MUFU.EX2 R113, R113 ;  /* 0x0000007100717308 */ /* 0x000ea80000000800 */
[C---:B------:R-:W-:Y:S04]  /*f640*/  HMMA.16816.F32 R16, R8.reuse, R18, R140 ;  /* 0x000000120810723c */ /* 0x040fe8000000188c */
[----:B------:R-:W-:Y:S08]  /*f650*/  MUFU.EX2 R110, R110 ;  /* 0x0000006e006e7308 */ /* 0x000ff00000000800 */
[----:B------:R-:W-:Y:S08]  /*f660*/  MUFU.EX2 R109, R109 ;  /* 0x0000006d006d7308 */ /* 0x000ff00000000800 */
[----:B------:R-:W-:Y:S08]  /*f670*/  MUFU.EX2 R116, R116 ;  /* 0x0000007400747308 */ /* 0x000ff00000000800 */
[----:B------:R-:W3:Y:S08]  /*f680*/  MUFU.EX2 R112, R112 ;  /* 0x0000007000707308 */ /* 0x000ef00000000800 */
[----:B------:R-:W-:Y:S08]  /*f690*/  MUFU.EX2 R121, R121 ;  /* 0x0000007900797308 */ /* 0x000ff00000000800 */
[----:B------:R-:W4:Y:S01]  /*f6a0*/  MUFU.EX2 R124, R124 ;  /* 0x0000007c007c7308 */ /* 0x000f220000000800 */
[-C--:B------:R-:W-:Y:S01]  /*f6b0*/  FMUL.FTZ R136, R136, R149.reuse ;  /* 0x0000009588887220 */ /* 0x080fe20000410000 */
[----:B------:R-:W-:Y:S01]  /*f6c0*/  FMUL.FTZ R137, R137, R149 ;  /* 0x0000009589897220 */ /* 0x000fe20000410000 */
[-C--:B------:R-:W-:Y:S01]  /*f6d0*/  FMUL.FTZ R138, R138, R129.reuse ;  /* 0x000000818a8a7220 */ /* 0x080fe20000410000 */
[----:B------:R-:W-:Y:S01]  /*f6e0*/  FMUL.FTZ R139, R139, R129 ;  /* 0x000000818b8b7220 */ /* 0x000fe20000410000 */
[-C--:B------:R-:W-:Y:S01]  /*f6f0*/  FMUL.FTZ R132, R132, R149.reuse ;  /* 0x0000009584847220 */ /* 0x080fe20000410000 */
[----:B------:R-:W-:Y:S01]  /*f700*/  FMUL.FTZ R133, R133, R149 ;  /* 0x0000009585857220 */ /* 0x000fe20000410000 */
[-C--:B------:R-:W-:Y:S01]  /*f710*/  FMUL.FTZ R134, R134, R129.reuse ;  /* 0x0000008186867220 */ /* 0x080fe20000410000 */
[----:B------:R-:W-:Y:S01]  /*f720*/  FMUL.FTZ R135, R135, R129 ;  /* 0x0000008187877220 */ /* 0x000fe20000410000 */
[-CC-:B------:R-:W-:Y:S01]  /*f730*/  FFMA.FTZ R53, R49, R67.reuse, -R66.reuse ;  /* 0x0000004331357223 */ /* 0x180fe20000010842 */
[-CC-:B------:R-:W-:Y:S01]  /*f740*/  FFMA.FTZ R49, R44, R67.reuse, -R66.reuse ;  /* 0x000000432c317223 */ /* 0x180fe20000010842 */
[-CC-:B------:R-:W-:Y:S01]  /*f750*/  FFMA.FTZ R44, R39, R67.reuse, -R66.reuse ;  /* 0x00000043272c7223 */ /* 0x180fe20000010842 */
[----:B------:R-:W-:Y:S01]  /*f760*/  HMMA.16816.F32 R136, R8, R4, R136 ;  /* 0x000000040888723c */ /* 0x000fe20000001888 */
[-C--:B------:R-:W-:Y:S01]  /*f770*/  FFMA.FTZ R39, R30, R67.reuse, -R66 ;  /* 0x000000431e277223 */ /* 0x080fe20000010842 */
[----:B------:R-:W-:Y:S01]  /*f780*/  FFMA.FTZ R140, R28, R67, -R36 ;  /* 0x000000431c8c7223 */ /* 0x000fe20000010824 */
[----:B--2---:R-:W-:-:S02]  /*f790*/  F2FP.F16.F32.PACK_AB R28, R113, R114 ;  /* 0x00000072711c723e */ /* 0x004fc400000000ff */
[----:B---3--:R-:W-:Y:S02]  /*f7a0*/  F2FP.F16.F32.PACK_AB R29, R112, R116 ;  /* 0x00000074701d723e */ /* 0x008fe400000000ff */
[----:B------:R-:W-:Y:S01]  /*f7b0*/  F2FP.F16.F32.PACK_AB R30, R109, R110 ;  /* 0x0000006e6d1e723e */ /* 0x000fe200000000ff */
[----:B------:R-:W-:Y:S01]  /*f7c0*/  HMMA.16816.F32 R8, R8, R6, R132 ;  /* 0x000000060808723c */ /* 0x000fe20000001884 */
[----:B----4-:R-:W-:Y:S01]  /*f7d0*/  F2FP.F16.F32.PACK_AB R31, R124, R121 ;  /* 0x000000797c1f723e */ /* 0x010fe200000000ff */
[----:B------:R-:W2:Y:S01]  /*f7e0*/  LDSM.16.MT88.4 R4, [R83+0x5800] ;  /* 0x005800005304783b */ /* 0x000ea20000004200 */
[-CC-:B------:R-:W-:Y:S01]  /*f7f0*/  FFMA.FTZ R107, R107, R67.reuse, -R66.reuse ;  /* 0x000000436b6b7223 */ /* 0x180fe20000010842 */
[-C--:B------:R-:W-:Y:S01]  /*f800*/  FFMA.FTZ R101, R251, R67.reuse, -R66 ;  /* 0x00000043fb657223 */ /* 0x080fe20000010842 */
[----:B------:R-:W-:-:S03]  /*f810*/  FFMA.FTZ R132, R227, R67, -R36 ;  /* 0x00000043e3847223 */ /* 0x000fc60000010824 */
[----:B------:R-:W-:Y:S01]  /*f820*/  HMMA.16816.F32 R12, R28, R20, R12 ;  /* 0x000000141c0c723c */ /* 0x000fe2000000180c */
[-CC-:B------:R-:W-:Y:S01]  /*f830*/  FFMA.FTZ R134, R225, R67.reuse, -R36.reuse ;  /* 0x00000043e1867223 */ /* 0x180fe20000010824 */
[-C--:B------:R-:W-:Y:S01]  /*f840*/  FFMA.FTZ R135, R223, R67.reuse, -R36 ;  /* 0x00000043df877223 */ /* 0x080fe20000010824 */
[----:B------:R-:W-:-:S05]  /*f850*/  FFMA.FTZ R252, R252, R67, -R66 ;  /* 0x00000043fcfc7223 */ /* 0x000fca0000010842 */
[C---:B------:R-:W-:Y:S01]  /*f860*/  HMMA.16816.F32 R16, R28.reuse, R22, R16 ;  /* 0x000000161c10723c */ /* 0x040fe20000001810 */
[----:B------:R-:W3:Y:S01]  /*f870*/  LDSM.16.MT88.4 R20, [R0+0x800] ;  /* 0x000800000014783b */ /* 0x000ee20000004200 */
[----:B------:R-:W4:Y:S08]  /*f880*/  MUFU.EX2 R107, R107 ;  /* 0x0000006b006b7308 */ /* 0x000f300000000800 */
[----:B------:R-:W-:Y:S08]  /*f890*/  MUFU.EX2 R103, R252 ;  /* 0x000000fc00677308 */ /* 0x000ff00000000800 */
[----:B------:R-:W-:Y:S08]  /*f8a0*/  MUFU.EX2 R101, R101 ;  /* 0x0000006500657308 */ /* 0x000ff00000000800 */
[----:B------:R-:W-:Y:S08]  /*f8b0*/  MUFU.EX2 R140, R140 ;  /* 0x0000008c008c7308 */ /* 0x000ff00000000800 */
[----:B------:R-:W5:Y:S08]  /*f8c0*/  MUFU.EX2 R132, R132 ;  /* 0x0000008400847308 */ /* 0x000f700000000800 */
[----:B------:R-:W-:Y:S08]  /*f8d0*/  MUFU.EX2 R134, R134 ;  /* 0x0000008600867308 */ /* 0x000ff00000000800 */
[----:B------:R-:W2:Y:S01]  /*f8e0*/  MUFU.EX2 R135, R135 ;  /* 0x0000008700877308 */ /* 0x000ea20000000800 */
[C---:B-1----:R-:W-:Y:S08]  /*f8f0*/  HMMA.16816.F32 R136, R28.reuse, R24, R136 ;  /* 0x000000181c88723c */ /* 0x042ff00000001888 */
[----:B------:R-:W-:Y:S01]  /*f900*/  HMMA.16816.F32 R24, R28, R26, R8 ;  /* 0x0000001a1c18723c */ /* 0x000fe20000001808 */
[----:B------:R-:W1:Y:S01]  /*f910*/  LDSM.16.MT88.4 R8, [R83+0x5c00] ;  /* 0x005c00005308783b */ /* 0x000e620000004200 */
[----:B----4-:R-:W-:-:S02]  /*f920*/  F2FP.F16.F32.PACK_AB R28, R104, R107 ;  /* 0x0000006b681c723e */ /* 0x010fc400000000ff */
[----:B-----5:R-:W-:Y:S02]  /*f930*/  F2FP.F16.F32.PACK_AB R29, R132, R140 ;  /* 0x0000008c841d723e */ /* 0x020fe400000000ff */
[----:B------:R-:W-:Y:S02]  /*f940*/  F2FP.F16.F32.PACK_AB R30, R101, R103 ;  /* 0x00000067651e723e */ /* 0x000fe400000000ff */
[----:B--2---:R-:W-:Y:S01]  /*f950*/  F2FP.F16.F32.PACK_AB R31, R135, R134 ;  /* 0x00000086871f723e */ /* 0x004fe200000000ff */
        /* <DEDUP_REMOVED lines=9> */
[----:B------:R-:W-:Y:S07]  /*f9f0*/  MUFU.EX2 R100, R100 ;  /* 0x0000006400647308 */ /* 0x000fee0000000800 */
[C---:B------:R-:W-:Y:S01]  /*fa00*/  HMMA.16816.F32 R16, R28.reuse, R6, R16 ;  /* 0x000000061c10723c */ /* 0x040fe20000001810 */
[----:B------:R-:W2:Y:S01]  /*fa10*/  LDSM.16.MT88.4 R4, [R0+0xc00] ;  /* 0x000c00000004783b */ /* 0x000ea20000004200 */
        /* <DEDUP_REMOVED lines=9> */
[----:B------:R-:W1:Y:S01]  /*fab0*/  MUFU.EX2 R143, R143 ;  /* 0x0000008f008f7308 */ /* 0x000e620000000800 */
        /* <DEDUP_REMOVED lines=12> */
[----:B-1----:R-:W-:-:S07]  /*fb80*/  F2FP.F16.F32.PACK_AB R31, R143, R142 ;  /* 0x0000008e8f1f723e */ /* 0x002fce00000000ff */
[----:B------:R-:W1:Y:S01]  /*fb90*/  MUFU.EX2 R91, R91 ;  /* 0x0000005b005b7308 */ /* 0x000e620000000800 */
        /* <DEDUP_REMOVED lines=9> */
[C---:B--2---:R-:W-:Y:S08]  /*fc30*/  HMMA.16816.F32 R136, R28.reuse, R4, R136 ;  /* 0x000000041c88723c */ /* 0x044ff00000001888 */
[----:B------:R-:W-:Y:S01]  /*fc40*/  HMMA.16816.F32 R24, R28, R6, R24 ;  /* 0x000000061c18723c */ /* 0x000fe20000001818 */
[----:B-1----:R-:W-:Y:S01]  /*fc50*/  F2FP.F16.F32.PACK_AB R28, R91, R92 ;  /* 0x0000005c5b1c723e */ /* 0x002fe200000000ff */
[----:B------:R-:W1:Y:S01]  /*fc60*/  LDSM.16.MT88.4 R4, [R83+0x6400] ;  /* 0x006400005304783b */ /* 0x000e620000004200 */
[----:B-----5:R-:W-:-:S02]  /*fc70*/  F2FP.F16.F32.PACK_AB R29, R145, R159 ;  /* 0x0000009f911d723e */ /* 0x020fc400000000ff */
[----:B------:R-:W-:Y:S02]  /*fc80*/  F2FP.F16.F32.PACK_AB R30, R88, R89 ;  /* 0x00000059581e723e */ /* 0x000fe400000000ff */
[----:B---3--:R-:W-:Y:S01]  /*fc90*/  F2FP.F16.F32.PACK_AB R31, R147, R146 ;  /* 0x00000092931f723e */ /* 0x008fe200000000ff */
[-C--:B------:R-:W-:Y:S01]  /*fca0*/  FFMA.FTZ R133, R163, R67.reuse, -R66 ;  /* 0x00000043a3857223 */ /* 0x080fe20000010842 */
[-CC-:B------:R-:W-:Y:S01]  /*fcb0*/  FFMA.FTZ R201, R201, R67.reuse, -R36.reuse ;  /* 0x00000043c9c97223 */ /* 0x180fe20000010824 */
[-CC-:B------:R-:W-:Y:S01]  /*fcc0*/  FFMA.FTZ R163, R211, R67.reuse, -R36.reuse ;  /* 0x00000043d3a37223 */ /* 0x180fe20000010824 */
[----:B------:R-:W-:-:S03]  /*fcd0*/  FFMA.FTZ R167, R167, R67, -R36 ;  /* 0x00000043a7a77223 */ /* 0x000fc60000010824 */
[----:B------:R-:W-:Y:S01]  /*fce0*/  HMMA.16816.F32 R12, R28, R20, R12 ;  /* 0x000000141c0c723c */ /* 0x000fe2000000180c */
[----:B------:R-:W-:-:S07]  /*fcf0*/  FFMA.FTZ R190, R190, R67, -R36 ;  /* 0x00000043bebe7223 */ /* 0x000fce0000010824 */
[C---:B------:R-:W-:Y:S01]  /*fd00*/  HMMA.16816.F32 R16, R28.reuse, R22, R16 ;  /* 0x000000161c10723c */ /* 0x040fe20000001810 */
[----:B------:R-:W2:Y:S01]  /*fd10*/  LDSM.16.MT88.4 R20, [R0+0x1400] ;  /* 0x001400000014783b */ /* 0x000ea20000004200 */
        /* <DEDUP_REMOVED lines=15> */
[-C--:B------:R-:W-:Y:S01]  /*fe10*/  FFMA.FTZ R63, R63, R67.reuse, -R66 ;  /* 0x000000433f3f7223 */ /* 0x080fe20000010842 */
[-CC-:B------:R-:W-:Y:S01]  /*fe20*/  FFMA.FTZ R205, R205, R67.reuse, -R36.reuse ;  /* 0x00000043cdcd7223 */ /* 0x180fe20000010824 */
[-CC-:B------:R-:W-:Y:S01]  /*fe30*/  FFMA.FTZ R204, R204, R67.reuse, -R36.reuse ;  /* 0x00000043cccc7223 */ /* 0x180fe20000010824 */
[-CC-:B------:R-:W-:Y:S01]  /*fe40*/  FFMA.FTZ R206, R206, R67.reuse, -R36.reuse ;  /* 0x00000043cece7223 */ /* 0x180fe20000010824 */
[-CC-:B------:R-:W-:Y:S02]  /*fe50*/  FFMA.FTZ R208, R208, R67.reuse, -R36.reuse ;  /* 0x00000043d0d07223 */ /* 0x180fe40000010824 */
[C---:B------:R-:W-:Y:S01]  /*fe60*/  HMMA.16816.F32 R12, R28.reuse, R4, R12 ;  /* 0x000000041c0c723c */ /* 0x040fe2000000180c */
[----:B------:R-:W-:Y:S07]  /*fe70*/  MUFU.EX2 R64, R64 ;  /* 0x0000004000407308 */ /* 0x000fee0000000800 */
[C---:B------:R-:W-:Y:S01]  /*fe80*/  HMMA.16816.F32 R16, R28.reuse, R6, R16 ;  /* 0x000000061c10723c */ /* 0x040fe20000001810 */
[----:B------:R-:W1:Y:S01]  /*fe90*/  LDSM.16.MT88.4 R4, [R0+0x1800] ;  /* 0x001800000004783b */ /* 0x000e620000004200 */
[----:B------:R-:W3:Y:S08]  /*fea0*/  MUFU.EX2 R63, R63 ;  /* 0x0000003f003f7308 */ /* 0x000ef00000000800 */
[----:B------:R-:W-:Y:S01]  /*feb0*/  MUFU.EX2 R62, R62 ;  /* 0x0000003e003e7308 */ /* 0x000fe20000000800 */
[C---:B--2---:R-:W-:Y:S07]  /*fec0*/  HMMA.16816.F32 R136, R28.reuse, R20, R136 ;  /* 0x000000141c88723c */ /* 0x044fee0000001888 */
[----:B------:R-:W-:Y:S01]  /*fed0*/  MUFU.EX2 R61, R61 ;  /* 0x0000003d003d7308 */ /* 0x000fe20000000800 */
[----:B------:R-:W-:Y:S01]  /*fee0*/  HMMA.16816.F32 R24, R28, R22, R24 ;  /* 0x000000161c18723c */ /* 0x000fe20000001818 */
[----:B------:R-:W2:Y:S06]  /*fef0*/  LDSM.16.MT88.4 R20, [R83+0x6c00] ;  /* 0x006c00005314783b */ /* 0x000eac0000004200 */
[----:B------:R-:W-:Y:S08]  /*ff00*/  MUFU.EX2 R205, R205 ;  /* 0x000000cd00cd7308 */ /* 0x000ff00000000800 */
[----:B------:R-:W5:Y:S08]  /*ff10*/  MUFU.EX2 R204, R204 ;  /* 0x000000cc00cc7308 */ /* 0x000f700000000800 */
[----:B------:R-:W-:Y:S08]  /*ff20*/  MUFU.EX2 R206, R206 ;  /* 0x000000ce00ce7308 */ /* 0x000ff00000000800 */
[----:B------:R-:W4:Y:S01]  /*ff30*/  MUFU.EX2 R208, R208 ;  /* 0x000000d000d07308 */ /* 0x000f220000000800 */
        /* <DEDUP_REMOVED lines=9> */
[----:B------:R-:W3:Y:S08]  /*ffd0*/  MUFU.EX2 R59, R59 ;  /* 0x0000003b003b7308 */ /* 0x000ef00000000800 */
[----:B------:R-:W-:Y:S01]  /*ffe0*/  MUFU.EX2 R58, R58 ;  /* 0x0000003a003a7308 */ /* 0x000fe20000000800 */
[C---:B------:R-:W-:Y:S07]  /*fff0*/  HMMA.16816.F32 R12, R28.reuse, R8, R12 ;  /* 0x000000081c0c723c */ /* 0x040fee000000180c */
[----:B------:R-:W-:Y:S01]  /*10000*/  MUFU.EX2 R57, R57 ;  /* 0x0000003900397308 */ /* 0x000fe20000000800 */
[C---:B------:R-:W-:Y:S01]  /*10010*/  HMMA.16816.F32 R16, R28.reuse, R10, R16 ;  /* 0x0000000a1c10723c */ /* 0x040fe20000001810 */
[----:B------:R-:W4:Y:S06]  /*10020*/  LDSM.16.MT88.4 R8, [R0+0x1c00] ;  /* 0x001c00000008783b */ /* 0x000f2c0000004200 */
[----:B------:R-:W-:Y:S08]  /*10030*/  MUFU.EX2 R210, R210 ;  /* 0x000000d200d27308 */ /* 0x000ff00000000800 */
[----:B------:R-:W5:Y:S08]  /*10040*/  MUFU.EX2 R209, R209 ;  /* 0x000000d100d17308 */ /* 0x000f700000000800 */
[----:B------:R-:W-:Y:S08]  /*10050*/  MUFU.EX2 R207, R207 ;  /* 0x000000cf00cf7308 */ /* 0x000ff00000000800 */
[----:B------:R-:W2:Y:S01]  /*10060*/  MUFU.EX2 R203, R203 ;  /* 0x000000cb00cb7308 */ /* 0x000ea20000000800 */
[C---:B-1----:R-:W-:Y:S08]  /*10070*/  HMMA.16816.F32 R136, R28.reuse, R4, R136 ;  /* 0x000000041c88723c */ /* 0x042ff00000001888 */
[----:B------:R-:W-:Y:S01]  /*10080*/  HMMA.16816.F32 R24, R28, R6, R24 ;  /* 0x000000061c18723c */ /* 0x000fe20000001818 */
[----:B---3--:R-:W-:Y:S01]  /*10090*/  F2FP.F16.F32.PACK_AB R28, R59, R60 ;  /* 0x0000003c3b1c723e */ /* 0x008fe200000000ff */
[----:B------:R-:W1:Y:S01]  /*100a0*/  LDSM.16.MT88.4 R4, [R83+0x7000] ;  /* 0x007000005304783b */ /* 0x000e620000004200 */
[----:B-----5:R-:W-:-:S02]  /*100b0*/  F2FP.F16.F32.PACK_AB R29, R209, R210 ;  /* 0x000000d2d11d723e */ /* 0x020fc400000000ff */
[----:B------:R-:W-:Y:S02]  /*100c0*/  F2FP.F16.F32.PACK_AB R30, R57, R58 ;  /* 0x0000003a391e723e */ /* 0x000fe400000000ff */
[----:B--2---:R-:W-:Y:S01]  /*100d0*/  F2FP.F16.F32.PACK_AB R31, R203, R207 ;  /* 0x000000cfcb1f723e */ /* 0x004fe200000000ff */
[-CC-:B------:R-:W-:Y:S01]  /*100e0*/  FFMA.FTZ R202, R202, R67.reuse, -R36.reuse ;  /* 0x00000043caca7223 */ /* 0x180fe20000010824 */
[-CC-:B------:R-:W-:Y:S01]  /*100f0*/  FFMA.FTZ R162, R162, R67.reuse, -R36.reuse ;  /* 0x00000043a2a27223 */ /* 0x180fe20000010824 */
[-CC-:B------:R-:W-:Y:S01]  /*10100*/  FFMA.FTZ R160, R160, R67.reuse, -R36.reuse ;  /* 0x00000043a0a07223 */ /* 0x180fe20000010824 */
[----:B------:R-:W-:-:S03]  /*10110*/  FFMA.FTZ R158, R158, R67, -R36 ;  /* 0x000000439e9e7223 */ /* 0x000fc60000010824 */
[C---:B------:R-:W-:Y:S08]  /*10120*/  HMMA.16816.F32 R12, R28.reuse, R20, R12 ;  /* 0x000000141c0c723c */ /* 0x040ff0000000180c */
        /* <DEDUP_REMOVED lines=18> */
[-CC-:B------:R-:W-:Y:S01]  /*10250*/  FFMA.FTZ R154, R154, R67.reuse, -R36.reuse ;  /* 0x000000439a9a7223 */ /* 0x180fe20000010824 */
[-CC-:B------:R-:W-:Y:S01]  /*10260*/  FFMA.FTZ R153, R153, R67.reuse, -R36.reuse ;  /* 0x0000004399997223 */ /* 0x180fe20000010824 */
[----:B------:R-:W-:-:S03]  /*10270*/  FFMA.FTZ R152, R152, R67, -R36 ;  /* 0x0000004398987223 */ /* 0x000fc60000010824 */
[C---:B------:R-:W-:Y:S01]  /*10280*/  HMMA.16816.F32 R12, R28.reuse, R4, R12 ;  /* 0x000000041c0c723c */ /* 0x040fe2000000180c */
[----:B------:R-:W-:Y:S07]  /*10290*/  MUFU.EX2 R52, R52 ;  /* 0x0000003400347308 */ /* 0x000fee0000000800 */
[----:B------:R-:W-:Y:S01]  /*102a0*/  HMMA.16816.F32 R16, R28, R6, R16 ;  /* 0x000000061c10723c */ /* 0x000fe20000001810 */
[----:B------:R-:W1:Y:S01]  /*102b0*/  LDSM.16.MT88.4 R4, [R0+0x2400] ;  /* 0x002400000004783b */ /* 0x000e620000004200 */
[----:B------:R-:W3:Y:S01]  /*102c0*/  MUFU.EX2 R51, R51 ;  /* 0x0000003300337308 */ /* 0x000ee20000000800 */
[----:B------:R-:W-:Y:S01]  /*102d0*/  FFMA.FTZ R149, R200, R149, R130 ;  /* 0x00000095c8957223 */ /* 0x000fe20000010082 */
[----:B------:R-:W-:-:S06]  /*102e0*/  FFMA.FTZ R128, R195, R129, R128 ;  /* 0x00000081c3807223 */ /* 0x000fcc0000010080 */
        /* <DEDUP_REMOVED lines=9> */
[----:B------:R-:W-:Y:S01]  /*10380*/  FADD.FTZ R149, R126, R149 ;  /* 0x000000957e957221 */ /* 0x000fe20000010000 */
[----:B------:R-:W-:Y:S01]  /*10390*/  FADD.FTZ R126, R125, R128 ;  /* 0x000000807d7e7221 */ /* 0x000fe20000010000 */
[----:B------:R-:W-:-:S03]  /*103a0*/  FFMA.FTZ R148, R148, R67, -R36 ;  /* 0x0000004394947223 */ /* 0x000fc60000010824 */
[----:B------:R-:W-:Y:S01]  /*103b0*/  FADD.FTZ R126, R117, R126 ;  /* 0x0000007e757e7221 */ /* 0x000fe20000010000 */
[-CC-:B------:R-:W-:Y:S01]  /*103c0*/  FFMA.FTZ R117, R120, R67.reuse, -R36.reuse ;  /* 0x0000004378757223 */ /* 0x180fe20000010824 */
[-CC-:B------:R-:W-:Y:S01]  /*103d0*/  FFMA.FTZ R131, R131, R67.reuse, -R36.reuse ;  /* 0x0000004383837223 */ /* 0x180fe20000010824 */
[----:B------:R-:W-:Y:S01]  /*103e0*/  FFMA.FTZ R127, R127, R67, -R36 ;  /* 0x000000437f7f7223 */ /* 0x000fe20000010824 */
[----:B---3--:R-:W-:Y:S01]  /*103f0*/  F2FP.F16.F32.PACK_AB R20, R51, R52 ;  /* 0x000000343314723e */ /* 0x008fe200000000ff */
[----:B------:R-:W-:Y:S01]  /*10400*/  FADD.FTZ R149, R119, R149 ;  /* 0x0000009577957221 */ /* 0x000fe20000010000 */
[----:B-----5:R-:W-:Y:S02]  /*10410*/  F2FP.F16.F32.PACK_AB R21, R154, R155 ;  /* 0x0000009b9a15723e */ /* 0x020fe400000000ff */
[----:B------:R-:W-:Y:S02]  /*10420*/  F2FP.F16.F32.PACK_AB R22, R48, R49 ;  /* 0x000000313016723e */ /* 0x000fe400000000ff */
[----:B----4-:R-:W-:Y:S01]  /*10430*/  F2FP.F16.F32.PACK_AB R23, R152, R153 ;  /* 0x000000999817723e */ /* 0x010fe200000000ff */
[----:B------:R-:W-:Y:S01]  /*10440*/  MUFU.EX2 R47, R47 ;  /* 0x0000002f002f7308 */ /* 0x000fe20000000800 */
[----:B------:R-:W-:Y:S01]  /*10450*/  FADD.FTZ R118, R118, R149 ;  /* 0x0000009576767221 */ /* 0x000fe20000010000 */
[----:B------:R-:W-:-:S06]  /*10460*/  FADD.FTZ R122, R122, R126 ;  /* 0x0000007e7a7a7221 */ /* 0x000fcc0000010000 */
[----:B------:R-:W3:Y:S01]  /*10470*/  MUFU.EX2 R46, R46 ;  /* 0x0000002e002e7308 */ /* 0x000ee20000000800 */
[----:B------:R-:W-:Y:S01]  /*10480*/  HMMA.16816.F32 R12, R20, R8, R12 ;  /* 0x00000008140c723c */ /* 0x000fe2000000180c */
[----:B------:R-:W-:-:S06]  /*10490*/  FADD.FTZ R114, R114, R118 ;  /* 0x0000007672727221 */ /* 0x000fcc0000010000 */
[----:B------:R-:W-:Y:S08]  /*104a0*/  MUFU.EX2 R45, R45 ;  /* 0x0000002d002d7308 */ /* 0x000ff00000000800 */
[----:B------:R-:W-:Y:S08]  /*104b0*/  MUFU.EX2 R44, R44 ;  /* 0x0000002c002c7308 */ /* 0x000ff00000000800 */
[----:B------:R-:W-:Y:S08]  /*104c0*/  MUFU.EX2 R148, R148 ;  /* 0x0000009400947308 */ /* 0x000ff00000000800 */
[----:B------:R-:W4:Y:S08]  /*104d0*/  MUFU.EX2 R130, R131 ;  /* 0x0000008300827308 */ /* 0x000f300000000800 */
[----:B------:R-:W-:Y:S08]  /*104e0*/  MUFU.EX2 R125, R127 ;  /* 0x0000007f007d7308 */ /* 0x000ff00000000800 */
[----:B------:R-:W5:Y:S01]  /*104f0*/  MUFU.EX2 R117, R117 ;  /* 0x0000007500757308 */ /* 0x000f620000000800 */
[----:B------:R-:W-:Y:S01]  /*10500*/  FADD.FTZ R122, R116, R122 ;  /* 0x0000007a747a7221 */ /* 0x000fe20000010000 */
[----:B------:R-:W-:Y:S01]  /*10510*/  FADD.FTZ R114, R113, R114 ;  /* 0x0000007271727221 */ /* 0x000fe20000010000 */
[----:B------:R-:W-:Y:S01]  /*10520*/  HMMA.16816.F32 R16, R20, R10, R16 ;  /* 0x0000000a1410723c */ /* 0x000fe20000001810 */
[----:B------:R-:W2:Y:S01]  /*10530*/  LDSM.16.MT88.4 R8, [R0+0x2800] ;  /* 0x002800000008783b */ /* 0x000ea20000004200 */
[----:B------:R-:W-:Y:S01]  /*10540*/  FADD.FTZ R122, R112, R122 ;  /* 0x0000007a707a7221 */ /* 0x000fe20000010000 */
[----:B------:R-:W-:-:S03]  /*10550*/  FADD.FTZ R110, R110, R114 ;  /* 0x000000726e6e7221 */ /* 0x000fc60000010000 */
[----:B------:R-:W-:Y:S01]  /*10560*/  FADD.FTZ R121, R121, R122 ;  /* 0x0000007a79797221 */ /* 0x000fe20000010000 */
[----:B------:R-:W-:Y:S01]  /*10570*/  FADD.FTZ R110, R109, R110 ;  /* 0x0000006e6d6e7221 */ /* 0x000fe20000010000 */
        /* <DEDUP_REMOVED lines=8> */
[----:B------:R-:W1:Y:S01]  /*10600*/  LDSM.16.MT88.4 R20, [R83+0x7c00] ;  /* 0x007c00005314783b */ /* 0x000e620000004200 */
[----:B------:R-:W-:-:S04]  /*10610*/  FADD.FTZ R140, R140, R121 ;  /* 0x000000798c8c7221 */ /* 0x000fc80000010000 */
[----:B--2---:R-:W-:Y:S01]  /*10620*/  HMMA.16816.F32 R12, R4, R28, R12 ;  /* 0x0000001c040c723c */ /* 0x004fe2000000180c */
[----:B------:R-:W-:Y:S01]  /*10630*/  FADD.FTZ R28, R104, R110 ;  /* 0x0000006e681c7221 */ /* 0x000fe20000010000 */
[----:B------:R-:W-:-:S03]  /*10640*/  FADD.FTZ R140, R132, R140 ;  /* 0x0000008c848c7221 */ /* 0x000fc60000010000 */
[----:B------:R-:W-:Y:S01]  /*10650*/  FADD.FTZ R28, R103, R28 ;  /* 0x0000001c671c7221 */ /* 0x000fe20000010000 */
[----:B------:R-:W-:Y:S01]  /*10660*/  FADD.FTZ R134, R134, R140 ;  /* 0x0000008c86867221 */ /* 0x000fe20000010000 */
[-CC-:B------:R-:W-:Y:S01]  /*10670*/  FFMA.FTZ R111, R111, R67.reuse, -R36.reuse ;  /* 0x000000436f6f7223 */ /* 0x180fe20000010824 */
[-C--:B------:R-:W-:Y:S01]  /*10680*/  FFMA.FTZ R108, R108, R67.reuse, -R36 ;  /* 0x000000436c6c7223 */ /* 0x080fe20000010824 */
[----:B------:R-:W-:Y:S01]  /*10690*/  FADD.FTZ R101, R101, R28 ;  /* 0x0000001c65657221 */ /* 0x000fe20000010000 */
[-CC-:B------:R-:W-:Y:S01]  /*106a0*/  FFMA.FTZ R105, R105, R67.reuse, -R36.reuse ;  /* 0x0000004369697223 */ /* 0x180fe20000010824 */
[----:B------:R-:W-:Y:S01]  /*106b0*/  FFMA.FTZ R102, R102, R67, -R36 ;  /* 0x0000004366667223 */ /* 0x000fe20000010824 */
[----:B------:R-:W-:Y:S01]  /*106c0*/  HMMA.16816.F32 R16, R4, R30, R16 ;  /* 0x0000001e0410723c */ /* 0x000fe20000001810 */
[----:B------:R-:W-:Y:S01]  /*106d0*/  FADD.FTZ R134, R135, R134 ;  /* 0x0000008687867221 */ /* 0x000fe20000010000 */
[----:B------:R-:W-:Y:S01]  /*106e0*/  FADD.FTZ R101, R100, R101 ;  /* 0x0000006564657221 */ /* 0x000fe20000010000 */
[----:B------:R-:W-:Y:S01]  /*106f0*/  MUFU.EX2 R43, R43 ;  /* 0x0000002b002b7308 */ /* 0x000fe20000000800 */
[----:B------:R-:W2:Y:S01]  /*10700*/  LDSM.16.MT88.4 R28, [R0+0x2c00] ;  /* 0x002c0000001c783b */ /* 0x000ea20000004200 */
[----:B------:R-:W-:Y:S01]  /*10710*/  FADD.FTZ R144, R144, R134 ;  /* 0x0000008690907221 */ /* 0x000fe20000010000 */
[----:B------:R-:W-:-:S05]  /*10720*/  FADD.FTZ R101, R97, R101 ;  /* 0x0000006561657221 */ /* 0x000fca0000010000 */
[----:B------:R-:W3:Y:S01]  /*10730*/  MUFU.EX2 R42, R42 ;  /* 0x0000002a002a7308 */ /* 0x000ee20000000800 */
[----:B------:R-:W-:-:S07]  /*10740*/  FADD.FTZ R144, R141, R144 ;  /* 0x000000908d907221 */ /* 0x000fce0000010000 */
[----:B------:R-:W-:Y:S08]  /*10750*/  MUFU.EX2 R41, R41 ;  /* 0x0000002900297308 */ /* 0x000ff00000000800 */
[----:B------:R-:W-:Y:S08]  /*10760*/  MUFU.EX2 R40, R40 ;  /* 0x0000002800287308 */ /* 0x000ff00000000800 */
[----:B------:R-:W-:Y:S08]  /*10770*/  MUFU.EX2 R109, R111 ;  /* 0x0000006f006d7308 */ /* 0x000ff00000000800 */
[----:B------:R-:W4:Y:S08]  /*10780*/  MUFU.EX2 R107, R108 ;  /* 0x0000006c006b7308 */ /* 0x000f300000000800 */
[----:B------:R-:W-:Y:S08]  /*10790*/  MUFU.EX2 R103, R105 ;  /* 0x0000006900677308 */ /* 0x000ff00000000800 */
[----:B------:R-:W5:Y:S01]  /*107a0*/  MUFU.EX2 R100, R102 ;  /* 0x0000006600647308 */ /* 0x000f620000000800 */
[----:B------:R-:W-:Y:S01]  /*107b0*/  FADD.FTZ R96, R96, R101 ;  /* 0x0000006560607221 */ /* 0x000fe20000010000 */
[----:B------:R-:W-:-:S03]  /*107c0*/  FADD.FTZ R142, R142, R144 ;  /* 0x000000908e8e7221 */ /* 0x000fc60000010000 */
[----:B------:R-:W-:Y:S01]  /*107d0*/  FADD.FTZ R96, R95, R96 ;  /* 0x000000605f607221 */ /* 0x000fe20000010000 */
[----:B------:R-:W-:Y:S01]  /*107e0*/  FADD.FTZ R142, R143, R142 ;  /* 0x0000008e8f8e7221 */ /* 0x000fe20000010000 */
[----:B------:R-:W-:Y:S01]  /*107f0*/  HMMA.16816.F32 R136, R4, R8, R136 ;  /* 0x000000080488723c */ /* 0x000fe20000001888 */
[----:B---3--:R-:W-:Y:S01]  /*10800*/  F2FP.F16.F32.PACK_AB R8, R42, R43 ;  /* 0x0000002b2a08723e */ /* 0x008fe200000000ff */
[----:B------:R-:W-:Y:S01]  /*10810*/  FADD.FTZ R92, R92, R96 ;  /* 0x000000605c5c7221 */ /* 0x000fe20000010000 */
[----:B----4-:R-:W-:Y:S01]  /*10820*/  F2FP.F16.F32.PACK_AB R9, R107, R109 ;  /* 0x0000006d6b09723e */ /* 0x010fe200000000ff */
[----:B------:R-:W-:-:S04]  /*10830*/  FADD.FTZ R159, R159, R142 ;  /* 0x0000008e9f9f7221 */ /* 0x000fc80000010000 */
[----:B------:R-:W-:Y:S01]  /*10840*/  HMMA.16816.F32 R24, R4, R10, R24 ;  /* 0x0000000a0418723c */ /* 0x000fe20000001818 */
[----:B------:R-:W-:Y:S01]  /*10850*/  F2FP.F16.F32.PACK_AB R10, R40, R41 ;  /* 0x00000029280a723e */ /* 0x000fe200000000ff */
[----:B------:R-:W3:Y:S01]  /*10860*/  LDSM.16.MT88.4 R4, [R83+0x8000] ;  /* 0x008000005304783b */ /* 0x000ee20000004200 */
[----:B-----5:R-:W-:Y:S01]  /*10870*/  F2FP.F16.F32.PACK_AB R11, R100, R103 ;  /* 0x00000067640b723e */ /* 0x020fe200000000ff */
[----:B------:R-:W-:Y:S01]  /*10880*/  FADD.FTZ R92, R91, R92 ;  /* 0x0000005c5b5c7221 */ /* 0x000fe20000010000 */
[----:B------:R-:W-:Y:S01]  /*10890*/  FADD.FTZ R159, R145, R159 ;  /* 0x0000009f919f7221 */ /* 0x000fe20000010000 */
[-CC-:B------:R-:W-:Y:S01]  /*108a0*/  FFMA.FTZ R99, R99, R67.reuse, -R36.reuse ;  /* 0x0000004363637223 */ /* 0x180fe20000010824 */
[-CC-:B------:R-:W-:Y:S01]  /*108b0*/  FFMA.FTZ R98, R98, R67.reuse, -R36.reuse ;  /* 0x0000004362627223 */ /* 0x180fe20000010824 */
[-CC-:B------:R-:W-:Y:S01]  /*108c0*/  FFMA.FTZ R93, R93, R67.reuse, -R36.reuse ;  /* 0x000000435d5d7223 */ /* 0x180fe20000010824 */
[-C--:B------:R-:W-:Y:S01]  /*108d0*/  FFMA.FTZ R90, R90, R67.reuse, -R36 ;  /* 0x000000435a5a7223 */ /* 0x080fe20000010824 */
[C---:B-1----:R-:W-:Y:S01]  /*108e0*/  HMMA.16816.F32 R12, R8.reuse, R20, R12 ;  /* 0x00000014080c723c */ /* 0x042fe2000000180c */
[----:B------:R-:W-:Y:S01]  /*108f0*/  FADD.FTZ R20, R89, R92 ;  /* 0x0000005c59147221 */ /* 0x000fe20000010000 */
[----:B------:R-:W-:Y:S01]  /*10900*/  FADD.FTZ R146, R146, R159 ;  /* 0x0000009f92927221 */ /* 0x000fe20000010000 */
[----:B------:R-:W-:Y:S01]  /*10910*/  MUFU.EX2 R39, R39 ;  /* 0x0000002700277308 */ /* 0x000fe20000000800 */
[-C--:B------:R-:W-:Y:S01]  /*10920*/  FFMA.FTZ R106, R218, R67.reuse, -R66 ;  /* 0x00000043da6a7223 */ /* 0x080fe20000010842 */
[----:B------:R-:W-:Y:S01]  /*10930*/  FADD.FTZ R20, R88, R20 ;  /* 0x0000001458147221 */ /* 0x000fe20000010000 */
[----:B------:R-:W-:Y:S01]  /*10940*/  FADD.FTZ R146, R147, R146 ;  /* 0x0000009293927221 */ /* 0x000fe20000010000 */
[-CC-:B------:R-:W-:Y:S01]  /*10950*/  FFMA.FTZ R123, R123, R67.reuse, -R66.reuse ;  /* 0x000000437b7b7223 */ /* 0x180fe20000010842 */
[-C--:B------:R-:W-:Y:S01]  /*10960*/  FFMA.FTZ R157, R157, R67.reuse, -R66 ;  /* 0x000000439d9d7223 */ /* 0x080fe20000010842 */
[----:B------:R-:W-:Y:S01]  /*10970*/  FADD.FTZ R20, R86, R20 ;  /* 0x0000001456147221 */ /* 0x000fe20000010000 */
[----:B------:R-:W-:Y:S01]  /*10980*/  FADD.FTZ R201, R201, R146 ;  /* 0x00000092c9c97221 */ /* 0x000fe20000010000 */
[----:B------:R-:W1:Y:S01]  /*10990*/  MUFU.EX2 R38, R38 ;  /* 0x0000002600267308 */ /* 0x000e620000000800 */
[-C--:B------:R-:W-:Y:S01]  /*109a0*/  FFMA.FTZ R78, R78, R67.reuse, -R36 ;  /* 0x000000434e4e7223 */ /* 0x080fe20000010824 */
[----:B------:R-:W-:Y:S01]  /*109b0*/  FADD.FTZ R20, R85, R20 ;  /* 0x0000001455147221 */ /* 0x000fe20000010000 */
[----:B------:R-:W-:Y:S01]  /*109c0*/  FADD.FTZ R201, R163, R201 ;  /* 0x000000c9a3c97221 */ /* 0x000fe20000010000 */
[C---:B--2---:R-:W-:Y:S01]  /*109d0*/  HMMA.16816.F32 R136, R8.reuse, R28, R136 ;  /* 0x0000001c0888723c */ /* 0x044fe20000001888 */
[-CC-:B------:R-:W-:Y:S01]  /*109e0*/  FFMA.FTZ R77, R77, R67.reuse, -R36.reuse ;  /* 0x000000434d4d7223 */ /* 0x180fe20000010824 */
[-C--:B------:R-:W-:Y:S01]  /*109f0*/  FFMA.FTZ R76, R76, R67.reuse, -R36 ;  /* 0x000000434c4c7223 */ /* 0x080fe20000010824 */
[-C--:B------:R-:W-:Y:S01]  /*10a00*/  FFMA.FTZ R161, R161, R67.reuse, -R66 ;  /* 0x00000043a1a17223 */ /* 0x080fe20000010842 */
[----:B------:R-:W-:Y:S01]  /*10a10*/  MUFU.EX2 R37, R37 ;  /* 0x0000002500257308 */ /* 0x000fe20000000800 */
[----:B------:R-:W-:Y:S01]  /*10a20*/  FADD.FTZ R28, R84, R20 ;  /* 0x00000014541c7221 */ /* 0x000fe20000010000 */
[-CC-:B------:R-:W-:Y:S01]  /*10a30*/  FFMA.FTZ R168, R168, R67.reuse, -R66.reuse ;  /* 0x00000043a8a87223 */ /* 0x180fe20000010842 */
[-CC-:B------:R-:W-:Y:S01]  /*10a40*/  FFMA.FTZ R156, R156, R67.reuse, -R66.reuse ;  /* 0x000000439c9c7223 */ /* 0x180fe20000010842 */
[-C--:B------:R-:W-:Y:S01]  /*10a50*/  FFMA.FTZ R115, R115, R67.reuse, -R66 ;  /* 0x0000004373737223 */ /* 0x080fe20000010842 */
[-CC-:B------:R-:W-:Y:S01]  /*10a60*/  FFMA.FTZ R75, R75, R67.reuse, -R36.reuse ;  /* 0x000000434b4b7223 */ /* 0x180fe20000010824 */
[-CC-:B------:R-:W-:Y:S01]  /*10a70*/  FFMA.FTZ R74, R74, R67.reuse, -R36.reuse ;  /* 0x000000434a4a7223 */ /* 0x180fe20000010824 */
[-CC-:B------:R-:W-:Y:S01]  /*10a80*/  FFMA.FTZ R73, R73, R67.reuse, -R36.reuse ;  /* 0x0000004349497223 */ /* 0x180fe20000010824 */
[----:B------:R-:W-:Y:S01]  /*10a90*/  MUFU.EX2 R94, R94 ;  /* 0x0000005e005e7308 */ /* 0x000fe20000000800 */
[----:B------:R-:W-:Y:S01]  /*10aa0*/  FADD.FTZ R167, R167, R201 ;  /* 0x000000c9a7a77221 */ /* 0x000fe20000010000 */
[----:B------:R-:W-:Y:S01]  /*10ab0*/  FFMA.FTZ R72, R72, R67, -R36 ;  /* 0x0000004348487223 */ /* 0x000fe20000010824 */
[----:B------:R-:W-:Y:S05]  /*10ac0*/  LDSM.16.MT88.4 R140, [R83+0x8c00] ;  /* 0x008c0000538c783b */ /* 0x000fea0000004200 */
[----:B------:R-:W-:Y:S08]  /*10ad0*/  MUFU.EX2 R97, R99 ;  /* 0x0000006300617308 */ /* 0x000ff00000000800 */
[----:B------:R-:W2:Y:S08]  /*10ae0*/  MUFU.EX2 R95, R98 ;  /* 0x00000062005f7308 */ /* 0x000eb00000000800 */
[----:B------:R-:W-:Y:S08]  /*10af0*/  MUFU.EX2 R91, R93 ;  /* 0x0000005d005b7308 */ /* 0x000ff00000000800 */
[----:B------:R-:W4:Y:S01]  /*10b00*/  MUFU.EX2 R88, R90 ;  /* 0x0000005a00587308 */ /* 0x000f220000000800 */
[----:B------:R-:W-:Y:S01]  /*10b10*/  FADD.FTZ R28, R65, R28 ;  /* 0x0000001c411c7221 */ /* 0x000fe20000010000 */
[----:B------:R-:W-:Y:S01]  /*10b20*/  FADD.FTZ R167, R190, R167 ;  /* 0x000000a7bea77221 */ /* 0x000fe20000010000 */
[----:B------:R-:W-:Y:S01]  /*10b30*/  HMMA.16816.F32 R16, R8, R22, R16 ;  /* 0x000000160810723c */ /* 0x000fe20000001810 */
[----:B------:R-:W5:Y:S01]  /*10b40*/  LDSM.16.MT88.4 R20, [R0+0x3000] ;  /* 0x003000000014783b */ /* 0x000f620000004200 */
[----:B------:R-:W-:Y:S01]  /*10b50*/  FADD.FTZ R28, R64, R28 ;  /* 0x0000001c401c7221 */ /* 0x000fe20000010000 */
[----:B------:R-:W-:-:S03]  /*10b60*/  FADD.FTZ R167, R205, R167 ;  /* 0x000000a7cda77221 */ /* 0x000fc60000010000 */
[----:B------:R-:W-:Y:S02]  /*10b70*/  FADD.FTZ R63, R63, R28 ;  /* 0x0000001c3f3f7221 */ /* 0x000fe40000010000 */
[----:B------:R-:W-:Y:S01]  /*10b80*/  HMMA.16816.F32 R24, R8, R30, R24 ;  /* 0x0000001e0818723c */ /* 0x000fe20000001818 */
[----:B-1----:R-:W-:Y:S01]  /*10b90*/  F2FP.F16.F32.PACK_AB R8, R38, R39 ;  /* 0x000000272608723e */ /* 0x002fe200000000ff */
[----:B------:R-:W-:Y:S01]  /*10ba0*/  FADD.FTZ R204, R204, R167 ;  /* 0x000000a7cccc7221 */ /* 0x000fe20000010000 */
[----:B--2---:R-:W-:Y:S01]  /*10bb0*/  F2FP.F16.F32.PACK_AB R9, R95, R97 ;  /* 0x000000615f09723e */ /* 0x004fe200000000ff */
[----:B------:R-:W-:Y:S01]  /*10bc0*/  FADD.FTZ R63, R62, R63 ;  /* 0x0000003f3e3f7221 */ /* 0x000fe20000010000 */
[----:B------:R-:W-:Y:S01]  /*10bd0*/  F2FP.F16.F32.PACK_AB R10, R94, R37 ;  /* 0x000000255e0a723e */ /* 0x000fe200000000ff */
[----:B------:R-:W1:Y:S01]  /*10be0*/  LDSM.16.MT88.4 R28, [R83+0x8400] ;  /* 0x00840000531c783b */ /* 0x000e620000004200 */
[----:B----4-:R-:W-:Y:S01]  /*10bf0*/  F2FP.F16.F32.PACK_AB R11, R88, R91 ;  /* 0x0000005b580b723e */ /* 0x010fe200000000ff */
[----:B------:R-:W-:-:S06]  /*10c00*/  FADD.FTZ R204, R206, R204 ;  /* 0x000000cccecc7221 */ /* 0x000fcc0000010000 */
[----:B---3--:R-:W-:Y:S01]  /*10c10*/  HMMA.16816.F32 R12, R8, R4, R12 ;  /* 0x00000004080c723c */ /* 0x008fe2000000180c */
[----:B------:R-:W-:Y:S01]  /*10c20*/  FADD.FTZ R4, R61, R63 ;  /* 0x0000003f3d047221 */ /* 0x000fe20000010000 */
[----:B------:R-:W-:-:S03]  /*10c30*/  FADD.FTZ R204, R208, R204 ;  /* 0x000000ccd0cc7221 */ /* 0x000fc60000010000 */
[----:B------:R-:W-:Y:S01]  /*10c40*/  FADD.FTZ R4, R60, R4 ;  /* 0x000000043c047221 */ /* 0x000fe20000010000 */
[----:B------:R-:W-:Y:S01]  /*10c50*/  FADD.FTZ R210, R210, R204 ;  /* 0x000000ccd2d27221 */ /* 0x000fe20000010000 */
[----:B------:R-:W-:Y:S02]  /*10c60*/  FFMA.FTZ R64, R79, R67, -R36 ;  /* 0x000000434f407223 */ /* 0x000fe40000010824 */
[----:B------:R-:W-:Y:S01]  /*10c70*/  FADD.FTZ R59, R59, R4 ;  /* 0x000000043b3b7221 */ /* 0x000fe20000010000 */
[----:B------:R-:W-:Y:S01]  /*10c80*/  FADD.FTZ R210, R209, R210 ;  /* 0x000000d2d1d27221 */ /* 0x000fe20000010000 */
[----:B------:R-:W-:Y:S02]  /*10c90*/  MUFU.EX2 R106, R106 ;  /* 0x0000006a006a7308 */ /* 0x000fe40000000800 */
[----:B------:R-:W-:Y:S01]  /*10ca0*/  FADD.FTZ R59, R58, R59 ;  /* 0x0000003b3a3b7221 */ /* 0x000fe20000010000 */
[----:B------:R-:W-:-:S05]  /*10cb0*/  FADD.FTZ R207, R207, R210 ;  /* 0x000000d2cfcf7221 */ /* 0x000fca0000010000 */
        /* <DEDUP_REMOVED lines=10> */
[----:B------:R-:W-:Y:S01]  /*10d60*/  FADD.FTZ R202, R202, R207 ;  /* 0x000000cfcaca7221 */ /* 0x000fe20000010000 */
[----:B------:R-:W-:Y:S01]  /*10d70*/  HMMA.16816.F32 R16, R8, R6, R16 ;  /* 0x000000060810723c */ /* 0x000fe20000001810 */
[----:B------:R-:W1:Y:S01]  /*10d80*/  LDSM.16.MT88.4 R4, [R0+0x3400] ;  /* 0x003400000004783b */ /* 0x000e620000004200 */
[----:B------:R-:W-:Y:S01]  /*10d90*/  FADD.FTZ R56, R55, R56 ;  /* 0x0000003837387221 */ /* 0x000fe20000010000 */
[----:B------:R-:W-:-:S04]  /*10da0*/  FADD.FTZ R202, R162, R202 ;  /* 0x000000caa2ca7221 */ /* 0x000fc80000010000 */
[----:B------:R-:W-:Y:S01]  /*10db0*/  FADD.FTZ R202, R160, R202 ;  /* 0x000000caa0ca7221 */ /* 0x000fe20000010000 */
[----:B-----5:R-:W-:Y:S01]  /*10dc0*/  HMMA.16816.F32 R136, R8, R20, R136 ;  /* 0x000000140888723c */ /* 0x020fe20000001888 */
[----:B------:R-:W-:Y:S02]  /*10dd0*/  FADD.FTZ R20, R54, R56 ;  /* 0x0000003836147221 */ /* 0x000fe40000010000 */
[----:B------:R-:W-:-:S05]  /*10de0*/  FADD.FTZ R158, R158, R202 ;  /* 0x000000ca9e9e7221 */ /* 0x000fca0000010000 */
[----:B------:R-:W-:Y:S01]  /*10df0*/  HMMA.16816.F32 R24, R8, R22, R24 ;  /* 0x000000160818723c */ /* 0x000fe20000001818 */
[----:B--2---:R-:W-:Y:S02]  /*10e00*/  F2FP.F16.F32.PACK_AB R8, R123, R106 ;  /* 0x0000006a7b08723e */ /* 0x004fe400000000ff */
[----:B---3--:R-:W-:Y:S02]  /*10e10*/  F2FP.F16.F32.PACK_AB R9, R62, R64 ;  /* 0x000000403e09723e */ /* 0x008fe400000000ff */
[----:B------:R-:W-:Y:S02]  /*10e20*/  F2FP.F16.F32.PACK_AB R10, R157, R133 ;  /* 0x000000859d0a723e */ /* 0x000fe400000000ff */
[----:B----4-:R-:W-:Y:S01]  /*10e30*/  F2FP.F16.F32.PACK_AB R11, R58, R60 ;  /* 0x0000003c3a0b723e */ /* 0x010fe200000000ff */
[----:B------:R-:W-:Y:S01]  /*10e40*/  FADD.FTZ R20, R53, R20 ;  /* 0x0000001435147221 */ /* 0x000fe20000010000 */
[----:B------:R-:W-:-:S05]  /*10e50*/  FADD.FTZ R158, R155, R158 ;  /* 0x0000009e9b9e7221 */ /* 0x000fca0000010000 */
[----:B-1----:R-:W-:Y:S01]  /*10e60*/  HMMA.16816.F32 R12, R8, R28, R12 ;  /* 0x0000001c080c723c */ /* 0x002fe2000000180c */
[----:B------:R-:W-:Y:S01]  /*10e70*/  FADD.FTZ R28, R52, R20 ;  /* 0x00000014341c7221 */ /* 0x000fe20000010000 */
[----:B------:R-:W-:Y:S01]  /*10e80*/  FADD.FTZ R154, R154, R158 ;  /* 0x0000009e9a9a7221 */ /* 0x000fe20000010000 */
[----:B------:R-:W1:Y:S02]  /*10e90*/  LDSM.16.MT88.4 R20, [R83+0x8800] ;  /* 0x008800005314783b */ /* 0x000e640000004200 */
        /* <DEDUP_REMOVED lines=12> */
[----:B------:R-:W-:Y:S01]  /*10f60*/  FADD.FTZ R125, R117, R125 ;  /* 0x0000007d757d7221 */ /* 0x000fe20000010000 */
[----:B------:R-:W2:Y:S06]  /*10f70*/  LDSM.16.MT88.4 R28, [R0+0x3800] ;  /* 0x00380000001c783b */ /* 0x000eac0000004200 */
[----:B------:R-:W-:Y:S01]  /*10f80*/  HMMA.16816.F32 R136, R8, R4, R136 ;  /* 0x000000040888723c */ /* 0x000fe20000001888 */
[----:B------:R-:W-:-:S07]  /*10f90*/  FADD.FTZ R109, R109, R125 ;  /* 0x0000007d6d6d7221 */ /* 0x000fce0000010000 */
[----:B------:R-:W-:Y:S01]  /*10fa0*/  HMMA.16816.F32 R24, R8, R6, R24 ;  /* 0x000000060818723c */ /* 0x000fe20000001818 */
[----:B------:R-:W-:-:S04]  /*10fb0*/  FADD.FTZ R8, R44, R45 ;  /* 0x0000002d2c087221 */ /* 0x000fc80000010000 */
[----:B------:R-:W-:Y:S01]  /*10fc0*/  FADD.FTZ R8, R43, R8 ;  /* 0x000000082b087221 */ /* 0x000fe20000010000 */
[----:B------:R-:W-:-:S03]  /*10fd0*/  FADD.FTZ R109, R107, R109 ;  /* 0x0000006d6b6d7221 */ /* 0x000fc60000010000 */
[----:B------:R-:W-:Y:S01]  /*10fe0*/  FADD.FTZ R42, R42, R8 ;  /* 0x000000082a2a7221 */ /* 0x000fe20000010000 */
[----:B------:R-:W-:Y:S01]  /*10ff0*/  FADD.FTZ R109, R103, R109 ;  /* 0x0000006d676d7221 */ /* 0x000fe20000010000 */
[----:B------:R-:W-:Y:S01]  /*11000*/  MUFU.EX2 R161, R161 ;  /* 0x000000a100a17308 */ /* 0x000fe20000000800 */
[----:B------:R3:W4:Y:S01]  /*11010*/  LDSM.16.MT88.4 R8, [R0+0x3c00] ;  /* 0x003c00000008783b */ /* 0x0007220000004200 */
[----:B------:R-:W-:Y:S01]  /*11020*/  FADD.FTZ R42, R41, R42 ;  /* 0x0000002a292a7221 */ /* 0x000fe20000010000 */
[----:B------:R-:W-:-:S03]  /*11030*/  FADD.FTZ R100, R100, R109 ;  /* 0x0000006d64647221 */ /* 0x000fc60000010000 */
[----:B------:R-:W-:Y:S01]  /*11040*/  FADD.FTZ R40, R40, R42 ;  /* 0x0000002a28287221 */ /* 0x000fe20000010000 */
[----:B------:R-:W-:Y:S01]  /*11050*/  FADD.FTZ R100, R97, R100 ;  /* 0x0000006461647221 */ /* 0x000fe20000010000 */
[----:B------:R-:W5:Y:S02]  /*11060*/  MUFU.EX2 R168, R168 ;  /* 0x000000a800a87308 */ /* 0x000f640000000800 */
[----:B------:R-:W-:Y:S01]  /*11070*/  FADD.FTZ R40, R39, R40 ;  /* 0x0000002827287221 */ /* 0x000fe20000010000 */
[----:B------:R-:W-:-:S05]  /*11080*/  FADD.FTZ R100, R95, R100 ;  /* 0x000000645f647221 */ /* 0x000fca0000010000 */
[----:B------:R-:W-:Y:S01]  /*11090*/  MUFU.EX2 R156, R156 ;  /* 0x0000009c009c7308 */ /* 0x000fe20000000800 */
[----:B------:R-:W-:-:S07]  /*110a0*/  FADD.FTZ R40, R38, R40 ;  /* 0x0000002826287221 */ /* 0x000fce0000010000 */
[----:B------:R-:W-:Y:S01]  /*110b0*/  MUFU.EX2 R113, R115 ;  /* 0x0000007300717308 */ /* 0x000fe20000000800 */
[----:B------:R-:W-:-:S07]  /*110c0*/  FADD.FTZ R40, R37, R40 ;  /* 0x0000002825287221 */ /* 0x000fce0000010000 */
[----:B------:R-:W-:Y:S01]  /*110d0*/  MUFU.EX2 R55, R75 ;  /* 0x0000004b00377308 */ /* 0x000fe20000000800 */
[----:B------:R-:W-:-:S07]  /*110e0*/  FADD.FTZ R91, R91, R100 ;  /* 0x000000645b5b7221 */ /* 0x000fce0000010000 */
[----:B------:R-:W1:Y:S08]  /*110f0*/  MUFU.EX2 R53, R74 ;  /* 0x0000004a00357308 */ /* 0x000e700000000800 */
[----:B------:R-:W-:Y:S08]  /*11100*/  MUFU.EX2 R51, R73 ;  /* 0x0000004900337308 */ /* 0x000ff00000000800 */
[----:B------:R-:W2:Y:S01]  /*11110*/  MUFU.EX2 R48, R72 ;  /* 0x0000004800307308 */ /* 0x000ea20000000800 */
[----:B------:R-:W-:Y:S01]  /*11120*/  FADD.FTZ R94, R94, R40 ;  /* 0x000000285e5e7221 */ /* 0x000fe20000010000 */
[----:B------:R-:W-:Y:S01]  /*11130*/  FADD.FTZ R91, R88, R91 ;  /* 0x0000005b585b7221 */ /* 0x000fe20000010000 */
[----:B-----5:R-:W-:-:S02]  /*11140*/  F2FP.F16.F32.PACK_AB R4, R168, R161 ;  /* 0x000000a1a804723e */ /* 0x020fc400000000ff */
[----:B------:R-:W-:Y:S01]  /*11150*/  FADD.FTZ R94, R106, R94 ;  /* 0x0000005e6a5e7221 */ /* 0x000fe20000010000 */
[----:B------:R-:W-:Y:S01]  /*11160*/  FADD.FTZ R91, R64, R91 ;  /* 0x0000005b405b7221 */ /* 0x000fe20000010000 */
[----:B-1----:R-:W-:Y:S02]  /*11170*/  F2FP.F16.F32.PACK_AB R5, R53, R55 ;  /* 0x000000373505723e */ /* 0x002fe400000000ff */
[----:B------:R-:W-:Y:S01]  /*11180*/  F2FP.F16.F32.PACK_AB R6, R113, R156 ;  /* 0x0000009c7106723e */ /* 0x000fe200000000ff */
[----:B------:R-:W-:Y:S01]  /*11190*/  FADD.FTZ R123, R123, R94 ;  /* 0x0000005e7b7b7221 */ /* 0x000fe20000010000 */
[----:B------:R-:W-:Y:S01]  /*111a0*/  FADD.FTZ R62, R62, R91 ;  /* 0x0000005b3e3e7221 */ /* 0x000fe20000010000 */
[----:B--2---:R-:W-:Y:S02]  /*111b0*/  F2FP.F16.F32.PACK_AB R7, R48, R51 ;  /* 0x000000333007723e */ /* 0x004fe400000000ff */
[----:B------:R-:W-:Y:S01]  /*111c0*/  FADD.FTZ R123, R133, R123 ;  /* 0x0000007b857b7221 */ /* 0x000fe20000010000 */
[----:B------:R-:W-:Y:S01]  /*111d0*/  FADD.FTZ R62, R60, R62 ;  /* 0x0000003e3c3e7221 */ /* 0x000fe20000010000 */
[-C--:B------:R-:W-:Y:S01]  /*111e0*/  FFMA.FTZ R200, R80, R67.reuse, -R66 ;  /* 0x0000004350c87223 */ /* 0x080fe20000010842 */
[-C--:B------:R-:W-:Y:S01]  /*111f0*/  FFMA.FTZ R195, R68, R67.reuse, -R36 ;  /* 0x0000004344c37223 */ /* 0x080fe20000010824 */
[-C--:B------:R-:W-:Y:S01]  /*11200*/  FFMA.FTZ R87, R87, R67.reuse, -R66 ;  /* 0x0000004357577223 */ /* 0x080fe20000010842 */
[----:B------:R-:W-:Y:S01]  /*11210*/  HMMA.16816.F32 R12, R4, R20, R12 ;  /* 0x00000014040c723c */ /* 0x000fe2000000180c */
[-CC-:B------:R-:W-:Y:S01]  /*11220*/  FFMA.FTZ R21, R69, R67.reuse, -R36.reuse ;  /* 0x0000004345157223 */ /* 0x180fe20000010824 */
[-C--:B------:R-:W-:Y:S01]  /*11230*/  FFMA.FTZ R71, R71, R67.reuse, -R36 ;  /* 0x0000004347477223 */ /* 0x080fe20000010824 */
[-CC-:B------:R-:W-:Y:S01]  /*11240*/  FFMA.FTZ R82, R82, R67.reuse, -R66.reuse ;  /* 0x0000004352527223 */ /* 0x180fe20000010842 */
[-C--:B------:R-:W-:Y:S01]  /*11250*/  FFMA.FTZ R81, R81, R67.reuse, -R66 ;  /* 0x0000004351517223 */ /* 0x080fe20000010842 */
[----:B------:R-:W-:Y:S01]  /*11260*/  FFMA.FTZ R70, R70, R67, -R36 ;  /* 0x0000004346467223 */ /* 0x000fe20000010824 */
[----:B------:R-:W-:Y:S01]  /*11270*/  FADD.FTZ R157, R157, R123 ;  /* 0x0000007b9d9d7221 */ /* 0x000fe20000010000 */
[----:B------:R-:W-:Y:S01]  /*11280*/  FADD.FTZ R58, R58, R62 ;  /* 0x0000003e3a3a7221 */ /* 0x000fe20000010000 */
[----:B------:R-:W-:Y:S02]  /*11290*/  MUFU.EX2 R85, R87 ;  /* 0x0000005700557308 */ /* 0x000fe40000000800 */
[----:B------:R-:W-:Y:S01]  /*112a0*/  FADD.FTZ R157, R161, R157 ;  /* 0x0000009da19d7221 */ /* 0x000fe20000010000 */
[----:B------:R-:W-:-:S05]  /*112b0*/  FADD.FTZ R58, R55, R58 ;  /* 0x0000003a373a7221 */ /* 0x000fca0000010000 */
[----:B------:R-:W-:Y:S01]  /*112c0*/  MUFU.EX2 R44, R71 ;  /* 0x00000047002c7308 */ /* 0x000fe20000000800 */
[----:B------:R-:W-:Y:S01]  /*112d0*/  FADD.FTZ R168, R168, R157 ;  /* 0x0000009da8a87221 */ /* 0x000fe20000010000 */
[----:B------:R-:W-:Y:S01]  /*112e0*/  FADD.FTZ R53, R53, R58 ;  /* 0x0000003a35357221 */ /* 0x000fe20000010000 */
[C---:B------:R-:W-:Y:S05]  /*112f0*/  HMMA.16816.F32 R16, R4.reuse, R22, R16 ;  /* 0x000000160410723c */ /* 0x040fea0000001810 */
[----:B------:R-:W1:Y:S03]  /*11300*/  MUFU.EX2 R65, R82 ;  /* 0x0000005200417308 */ /* 0x000e660000000800 */
[C---:B------:R-:W-:Y:S05]  /*11310*/  HMMA.16816.F32 R136, R4.reuse, R28, R136 ;  /* 0x0000001c0488723c */ /* 0x040fea0000001888 */
[----:B------:R-:W-:Y:S03]  /*11320*/  MUFU.EX2 R57, R81 ;  /* 0x0000005100397308 */ /* 0x000fe60000000800 */
[----:B------:R-:W-:Y:S05]  /*11330*/  HMMA.16816.F32 R24, R4, R30, R24 ;  /* 0x0000001e0418723c */ /* 0x000fea0000001818 */
[----:B------:R-:W-:Y:S08]  /*11340*/  MUFU.EX2 R200, R200 ;  /* 0x000000c800c87308 */ /* 0x000ff00000000800 */
[----:B------:R-:W2:Y:S08]  /*11350*/  MUFU.EX2 R43, R70 ;  /* 0x00000046002b7308 */ /* 0x000eb00000000800 */
[----:B------:R-:W-:Y:S08]  /*11360*/  MUFU.EX2 R21, R21 ;  /* 0x0000001500157308 */ /* 0x000ff00000000800 */
[----:B------:R-:W5:Y:S01]  /*11370*/  MUFU.EX2 R195, R195 ;  /* 0x000000c300c37308 */ /* 0x000f620000000800 */
[----:B------:R-:W4:Y:S01]  /*11380*/  S2R R187, SR_CTAID.Z ;  /* 0x0000000000bb7919 */ /* 0x000f220000002700 */
[----:B------:R-:W-:Y:S01]  /*11390*/  FADD.FTZ R168, R156, R168 ;  /* 0x000000a89ca87221 */ /* 0x000fe20000010000 */
[----:B------:R-:W-:Y:S01]  /*113a0*/  FADD.FTZ R53, R51, R53 ;  /* 0x0000003533357221 */ /* 0x000fe20000010000 */
[----:B------:R-:W4:Y:S02]  /*113b0*/  S2R R150, SR_TID.X ;  /* 0x0000000000967919 */ /* 0x000f240000002100 */
[----:B------:R-:W-:Y:S01]  /*113c0*/  FADD.FTZ R113, R113, R168 ;  /* 0x000000a871717221 */ /* 0x000fe20000010000 */
[----:B------:R-:W-:Y:S01]  /*113d0*/  FADD.FTZ R48, R48, R53 ;  /* 0x0000003530307221 */ /* 0x000fe20000010000 */
[----:B-1----:R-:W-:-:S02]  /*113e0*/  F2FP.F16.F32.PACK_AB R4, R65, R85 ;  /* 0x000000554104723e */ /* 0x002fc400000000ff */
[----:B------:R-:W-:Y:S01]  /*113f0*/  FADD.FTZ R113, R85, R113 ;  /* 0x0000007155717221 */ /* 0x000fe20000010000 */
[----:B------:R-:W-:Y:S01]  /*11400*/  FADD.FTZ R48, R44, R48 ;  /* 0x000000302c307221 */ /* 0x000fe20000010000 */
[----:B--2---:R-:W-:Y:S02]  /*11410*/  F2FP.F16.F32.PACK_AB R5, R43, R44 ;  /* 0x0000002c2b05723e */ /* 0x004fe400000000ff */
[----:B------:R-:W-:Y:S02]  /*11420*/  F2FP.F16.F32.PACK_AB R6, R200, R57 ;  /* 0x00000039c806723e */ /* 0x000fe400000000ff */
[----:B-----5:R-:W-:Y:S01]  /*11430*/  F2FP.F16.F32.PACK_AB R7, R195, R21 ;  /* 0x00000015c307723e */ /* 0x020fe200000000ff */
[----:B------:R-:W-:Y:S01]  /*11440*/  FADD.FTZ R113, R65, R113 ;  /* 0x0000007141717221 */ /* 0x000fe20000010000 */
[----:B------:R-:W-:-:S03]  /*11450*/  FADD.FTZ R48, R43, R48 ;  /* 0x000000302b307221 */ /* 0x000fc60000010000 */
[----:B------:R-:W-:Y:S01]  /*11460*/  FADD.FTZ R113, R57, R113 ;  /* 0x0000007139717221 */ /* 0x000fe20000010000 */
[----:B------:R-:W-:Y:S01]  /*11470*/  FADD.FTZ R48, R21, R48 ;  /* 0x0000003015307221 */ /* 0x000fe20000010000 */
[C---:B------:R-:W-:Y:S01]  /*11480*/  HMMA.16816.F32 R144, R4.reuse, R140, R12 ;  /* 0x0000008c0490723c */ /* 0x040fe2000000180c */
[----:B---3--:R-:W-:Y:S01]  /*11490*/  IMAD.MOV.U32 R0, RZ, RZ, R33 ;  /* 0x000000ffff007224 */ /* 0x008fe200078e0021 */
[----:B------:R-:W-:Y:S01]  /*114a0*/  MOV R186, 0x80 ;  /* 0x0000008000ba7802 */ /* 0x000fe20000000f00 */
[--C-:B------:R-:W-:Y:S02]  /*114b0*/  IMAD.MOV.U32 R20, RZ, RZ, R34.reuse ;  /* 0x000000ffff147224 */ /* 0x100fe400078e0022 */
[----:B------:R-:W-:Y:S01]  /*114c0*/  FADD.FTZ R200, R200, R113 ;  /* 0x00000071c8c87221 */ /* 0x000fe20000010000 */
[----:B------:R-:W-:Y:S02]  /*114d0*/  @P0 IMAD.MOV.U32 R0, RZ, RZ, R33 ;  /* 0x000000ffff000224 */ /* 0x000fe400078e0021 */
[----:B------:R-:W-:Y:S01]  /*114e0*/  HMMA.16816.F32 R140, R4, R142, R16 ;  /* 0x0000008e048c723c */ /* 0x000fe20000001810 */
[----:B------:R-:W-:-:S02]  /*114f0*/  @P0 IMAD.MOV.U32 R20, RZ, RZ, R34 ;  /* 0x000000ffff140224 */ /* 0x000fc400078e0022 */
[----:B------:R-:W-:Y:S01]  /*11500*/  FADD.FTZ R195, R195, R48 ;  /* 0x00000030c3c37221 */ /* 0x000fe20000010000 */
[----:B------:R-:W-:-:S04]  /*11510*/  @P0 VIADD R190, R35, 0xfffffffd ;  /* 0xfffffffd23be0836 */ /* 0x000fc80000000000 */
[C---:B----4-:R-:W-:Y:S08]  /*11520*/  HMMA.16816.F32 R136, R4.reuse, R8, R136 ;  /* 0x000000080488723c */ /* 0x050ff00000001888 */
[----:B------:R-:W-:Y:S01]  /*11530*/  HMMA.16816.F32 R132, R4, R10, R24 ;  /* 0x0000000a0484723c */ /* 0x000fe20000001818 */
[----:B------:R-:W-:-:S04]  /*11540*/  NOP ;  /* 0x0000000000007918 */ /* 0x000fc80000000000 */
[----:B------:R-:W-:-:S15]  /*11550*/  @P0 BRA `(.L_x_1732) ;  /* 0x0000000000040947 */ /* 0x000fde0003800000 */
.L_x_1721:
[----:B------:R-:W-:-:S07]  /*11560*/  IADD3 R190, PT, PT, R32, -0x1, RZ ;  /* 0xffffffff20be7810 */ /* 0x000fce0007ffe0ff */
.L_x_1732:
[----:B------:R-:W-:Y:S05]  /*11570*/  BSYNC B2 ;  /* 0x0000000000027941 */ /* 0x000fea0003800000 */
.L_x_1720:
[----:B------:R-:W-:-:S13]  /*11580*/  ISETP.GE.AND P0, PT, R190, R180, PT ;  /* 0x000000b4be00720c */ /* 0x000fda0003f06270 */
[----:B------:R-:W-:Y:S05]  /*11590*/  @!P0 BRA `(.L_x_1733) ;  /* 0x0000007c009c8947 */ /* 0x000fea0003800000 */
[----:B------:R-:W-:Y:S01]  /*115a0*/  ISETP.NE.U32.AND P1, PT, R198, RZ, PT ;  /* 0x000000ffc600720c */ /* 0x000fe20003f25070 */
[----:B------:R-:W-:Y:S02]  /*115b0*/  IMAD.MOV.U32 R148, RZ, RZ, R0 ;  /* 0x000000ffff947224 */ /* 0x000fe400078e0000 */
[----:B------:R-:W-:Y:S01]  /*115c0*/  IMAD.MOV.U32 R149, RZ, RZ, R20 ;  /* 0x000000ffff957224 */ /* 0x000fe200078e0014 */
[----:B------:R-:W-:-:S13]  /*115d0*/  ISETP.NE.AND.EX P1, PT, R199, RZ, PT, P1 ;  /* 0x000000ffc700720c */ /* 0x000fda0003f25310 */
.L_x_1740:
        /* <DEDUP_REMOVED lines=11> */
[----:B------:R-:W-:Y:S02]  /*11690*/  @!P1 IADD3 R185, P0, PT, R185, R0, RZ ;  /* 0x00000000b9b99210 */ /* 0x000fe40007f1e0ff */
[-C--:B------:R-:W-:Y:S02]  /*116a0*/  MOV R0, R184.reuse ;  /* 0x000000b800007202 */ /* 0x080fe40000000f00 */
[----:B------:R-:W-:Y:S01]  /*116b0*/  @!P1 LEA.HI.X.SX32 R184, R5, R184, 0x1, P0 ;  /* 0x000000b805b89211 */ /* 0x000fe200000f0eff */
[----:B------:R-:W-:Y:S08]  /*116c0*/  @!P1 BRA `(.L_x_1735) ;  /* 0x0000000000fc9947 */ /* 0x000ff00003800000 */
[----:B------:R-:W-:Y:S01]  /*116d0*/  IMAD.SHL.U32 R5, R190, 0x100, RZ ;  /* 0x00000100be057824 */ /* 0x000fe200078e00ff */
[----:B------:R-:W2:Y:S04]  /*116e0*/  LD.E R12, desc[UR4][R2.64+0x170] ;  /* 0x00017004020c7980 */ /* 0x000ea8000c101900 */
[C---:B------:R-:W-:Y:S01]  /*116f0*/  IADD3 R13, PT, PT, R5.reuse, 0x100, RZ ;  /* 0x00000100050d7810 */ /* 0x040fe20007ffe0ff */
[----:B------:R-:W3:Y:S01]  /*11700*/  LD.E.64 R16, desc[UR4][R2.64+0x28] ;  /* 0x0000280402107980 */ /* 0x000ee2000c101b00 */
[----:B------:R-:W-:Y:S02]  /*11710*/  IABS R6, R5 ;  /* 0x0000000500067213 */ /* 0x000fe40000000000 */
[----:B------:R-:W-:Y:S02]  /*11720*/  IABS R8, R13 ;  /* 0x0000000d00087213 */ /* 0x000fe40000000000 */
[-C--:B--2---:R-:W-:Y:S02]  /*11730*/  IABS R9, R12.reuse ;  /* 0x0000000c00097213 */ /* 0x084fe40000000000 */
[-C--:B------:R-:W-:Y:S02]  /*11740*/  IABS R7, R12.reuse ;  /* 0x0000000c00077213 */ /* 0x080fe40000000000 */
[----:B------:R-:W1:Y:S01]  /*11750*/  I2F.RP R10, R9 ;  /* 0x00000009000a7306 */ /* 0x000e620000209400 */
[-C--:B------:R-:W-:Y:S02]  /*11760*/  LOP3.LUT R5, R5, R12.reuse, RZ, 0x3c, !PT ;  /* 0x0000000c05057212 */ /* 0x080fe400078e3cff */
[----:B------:R-:W-:Y:S01]  /*11770*/  IMAD.MOV R7, RZ, RZ, -R7 ;  /* 0x000000ffff077224 */ /* 0x000fe200078e0a07 */
[-C--:B------:R-:W-:Y:S02]  /*11780*/  LOP3.LUT R13, R13, R12.reuse, RZ, 0x3c, !PT ;  /* 0x0000000c0d0d7212 */ /* 0x080fe400078e3cff */
[----:B------:R-:W-:Y:S02]  /*11790*/  ISETP.GE.AND P0, PT, R5, RZ, PT ;  /* 0x000000ff0500720c */ /* 0x000fe40003f06270 */
[----:B------:R-:W-:Y:S02]  /*117a0*/  ISETP.GE.AND P3, PT, R13, RZ, PT ;  /* 0x000000ff0d00720c */ /* 0x000fe40003f66270 */
[----:B------:R-:W-:Y:S01]  /*117b0*/  LOP3.LUT R5, RZ, R12, RZ, 0x33, !PT ;  /* 0x0000000cff057212 */ /* 0x000fe200078e33ff */
[----:B-1----:R-:W1:Y:S02]  /*117c0*/  MUFU.RCP R10, R10 ;  /* 0x0000000a000a7308 */ /* 0x002e640000001000 */
[----:B-1----:R-:W-:Y:S08]  /*117d0*/  VIADD R10, R10, 0xffffffe ;  /* 0x0ffffffe0a0a7836 */ /* 0x002ff00000000000 */
[----:B------:R-:W1:Y:S02]  /*117e0*/  F2I.FTZ.U32.TRUNC.NTZ R11, R10 ;  /* 0x0000000a000b7305 */ /* 0x000e64000021f000 */
[--C-:B-1----:R-:W-:Y:S02]  /*117f0*/  IMAD.MOV R14, RZ, RZ, -R11.reuse ;  /* 0x000000ffff0e7224 */ /* 0x102fe400078e0a0b */
[----:B------:R-:W-:Y:S02]  /*11800*/  IMAD.MOV.U32 R10, RZ, RZ, RZ ;  /* 0x000000ffff0a7224 */ /* 0x000fe400078e00ff */
[----:B------:R-:W-:Y:S04]  /*11810*/  IMAD R14, R14, R9, RZ ;  /* 0x000000090e0e7224 */ /* 0x000fe800078e02ff */
        /* <DEDUP_REMOVED lines=27> */
[----:B------:R-:W4:Y:S04]  /*119d0*/  LD.E R6, desc[UR4][R6.64] ;  /* 0x0000000406067980 */ /* 0x000f28000c101900 */
[----:B------:R1:W4:Y:S02]  /*119e0*/  LD.E R5, desc[UR4][R8.64] ;  /* 0x0000000408057980 */ /* 0x000324000c101900 */
[----:B-1----:R-:W-:Y:S01]  /*119f0*/  SHF.R.S32.HI R8, RZ, 0x1f, R12 ;  /* 0x0000001fff087819 */ /* 0x002fe2000001140c */
        /* <DEDUP_REMOVED lines=12> */
.L_x_1735:
[----:B------:R-:W-:Y:S05]  /*11ac0*/  BSYNC.RECONVERGENT B0 ;  /* 0x0000000000007941 */ /* 0x000fea0003800200 */
.L_x_1734:
[----:B------:R-:W-:Y:S01]  /*11ad0*/  LOP3.LUT R174, R175, 0x18, RZ, 0xc0, !PT ;  /* 0x00000018afae7812 */ /* 0x000fe200078ec0ff */
[----:B------:R-:W1:Y:S01]  /*11ae0*/  S2UR UR6, SR_CgaCtaId ;  /* 0x00000000000679c3 */ /* 0x000e620000008800 */
[----:B------:R-:W-:Y:S01]  /*11af0*/  SHF.L.U32 R6, R172, 0x6, RZ ;  /* 0x00000006ac067819 */ /* 0x000fe200000006ff */
[----:B------:R-:W-:Y:S01]  /*11b00*/  UMOV UR7, 0x400 ;  /* 0x0000040000077882 */ /* 0x000fe20000000000 */
[CC--:B------:R-:W-:Y:S01]  /*11b10*/  ISETP.GE.AND P3, PT, R174.reuse, R191.reuse, PT ;  /* 0x000000bfae00720c */ /* 0x0c0fe20003f66270 */
[----:B------:R-:W-:Y:S01]  /*11b20*/  BSSY.RECONVERGENT B1, `(.L_x_1736) ;  /* 0x0000258000017945 */ /* 0x000fe20003800200 */
[----:B------:R-:W-:Y:S02]  /*11b30*/  ISETP.GE.AND P2, PT, R174, R191, PT ;  /* 0x000000bfae00720c */ /* 0x000fe40003f46270 */
[-C--:B------:R-:W-:Y:S02]  /*11b40*/  IADD3 R8, P0, PT, R6, R185.reuse, RZ ;  /* 0x000000b906087210 */ /* 0x080fe40007f1e0ff */
[C---:B------:R-:W-:Y:S02]  /*11b50*/  SHF.L.U64.HI R7, R172.reuse, 0x6, R173 ;  /* 0x00000006ac077819 */ /* 0x040fe400000102ad */
[----:B------:R-:W-:Y:S02]  /*11b60*/  MOV R168, 0x20 ;  /* 0x0000002000a87802 */ /* 0x000fe40000000f00 */
[-C--:B------:R-:W-:Y:S02]  /*11b70*/  IADD3.X R9, PT, PT, R7, R184.reuse, RZ, P0, !PT ;  /* 0x000000b807097210 */ /* 0x080fe400007fe4ff */
[----:B------:R-:W-:Y:S02]  /*11b80*/  LOP3.LUT R193, R175, 0xc0, RZ, 0xc0, !PT ;  /* 0x000000c0afc17812 */ /* 0x000fe400078ec0ff */
[----:B------:R-:W-:Y:S01]  /*11b90*/  @!P3 MOV R16, R185 ;  /* 0x000000b90010b202 */ /* 0x000fe20000000f00 */
[--C-:B------:R-:W-:Y:S01]  /*11ba0*/  @!P2 IMAD.WIDE.U32 R12, R172, 0x140, R8.reuse ;  /* 0x00000140ac0ca825 */ /* 0x100fe200078e0008 */
[----:B------:R-:W-:Y:S02]  /*11bb0*/  @!P3 MOV R17, R184 ;  /* 0x000000b80011b202 */ /* 0x000fe40000000f00 */
[----:B------:R-:W-:Y:S01]  /*11bc0*/  @!P2 IADD3 R6, P0, PT, R8, R6, RZ ;  /* 0x000000060806a210 */ /* 0x000fe20007f1e0ff */
[----:B------:R-:W-:Y:S01]  /*11bd0*/  @!P2 IMAD.WIDE.U32 R14, R172, 0xc0, R8 ;  /* 0x000000c0ac0ea825 */ /* 0x000fe200078e0008 */
[-C--:B------:R-:W-:Y:S01]  /*11be0*/  @!P2 MOV R10, R8.reuse ;  /* 0x00000008000aa202 */ /* 0x080fe20000000f00 */
[----:B-1----:R-:W-:Y:S01]  /*11bf0*/  ULEA UR6, UR6, UR7, 0x18 ;  /* 0x0000000706067291 */ /* 0x002fe2000f8ec0ff */
[----:B------:R-:W-:Y:S01]  /*11c00*/  @!P2 IADD3.X R7, PT, PT, R9, R7, RZ, P0, !PT ;  /* 0x000000070907a210 */ /* 0x000fe200007fe4ff */
[C---:B------:R-:W-:Y:S01]  /*11c10*/  @!P2 IMAD R4, R173.reuse, 0x140, RZ ;  /* 0x00000140ad04a824 */ /* 0x040fe200078e02ff */
[----:B------:R-:W-:Y:S01]  /*11c20*/  @!P2 MOV R11, R9 ;  /* 0x00000009000ba202 */ /* 0x000fe20000000f00 */
[----:B------:R-:W-:Y:S01]  /*11c30*/  @!P2 IMAD R5, R173, 0xc0, RZ ;  /* 0x000000c0ad05a824 */ /* 0x000fe200078e02ff */
[----:B------:R-:W-:Y:S01]  /*11c40*/  LOP3.LUT R193, R193, 0x18, R150, 0xf8, !PT ;  /* 0x00000018c1c17812 */ /* 0x000fe200078ef896 */
[----:B------:R-:W-:Y:S01]  /*11c50*/  @!P2 IMAD R0, R173, 0x180, RZ ;  /* 0x00000180ad00a824 */ /* 0x000fe200078e02ff */
[----:B------:R-:W-:Y:S01]  /*11c60*/  @!P2 IADD3 R13, PT, PT, R4, R13, RZ ;  /* 0x0000000d040da210 */ /* 0x000fe20007ffe0ff */
[C---:B------:R-:W-:Y:S01]  /*11c70*/  @!P2 IMAD.WIDE.U32 R10, R172.reuse, 0x180, R10 ;  /* 0x00000180ac0aa825 */ /* 0x040fe200078e000a */
[C---:B------:R-:W-:Y:S01]  /*11c80*/  @!P2 LEA R4, P4, R172.reuse, R8, 0x7 ;  /* 0x00000008ac04a211 */ /* 0x040fe200078838ff */
[----:B------:R-:W1:Y:S01]  /*11c90*/  S2R R150, SR_TID.X ;  /* 0x0000000000967919 */ /* 0x000e620000002100 */
[----:B------:R-:W-:Y:S02]  /*11ca0*/  @!P2 IADD3 R15, PT, PT, R5, R15, RZ ;  /* 0x0000000f050fa210 */ /* 0x000fe40007ffe0ff */
[----:B------:R-:W-:Y:S02]  /*11cb0*/  @!P2 LEA.HI.X R5, R172, R9, R173, 0x7, P4 ;  /* 0x00000009ac05a211 */ /* 0x000fe400020f3cad */
[----:B------:R-:W-:Y:S02]  /*11cc0*/  @!P2 IADD3 R11, PT, PT, R0, R11, RZ ;  /* 0x0000000b000ba210 */ /* 0x000fe40007ffe0ff */
[----:B------:R-:W-:Y:S02]  /*11cd0*/  MOV R166, UR6 ;  /* 0x0000000600a67c02 */ /* 0x000fe40008000f00 */
[----:B------:R-:W-:Y:S02]  /*11ce0*/  LOP3.LUT R192, R193, R174, RZ, 0x3c, !PT ;  /* 0x000000aec1c07212 */ /* 0x000fe400078e3cff */
[----:B------:R-:W-:Y:S02]  /*11cf0*/  ISETP.GT.AND P4, PT, R190, R180, PT ;  /* 0x000000b4be00720c */ /* 0x000fe40003f84270 */
[----:B------:R-:W-:Y:S04]  /*11d00*/  LOP3.LUT R192, R183, R192, RZ, 0xfc, !PT ;  /* 0x000000c0b7c07212 */ /* 0x000fe800078efcff */
[----:B------:R-:W-:Y:S05]  /*11d10*/  LEA R192, R192, R166, 0x1 ;  /* 0x000000a6c0c07211 */ /* 0x000fea00078e08ff */
[----:B------:R-:W-:Y:S01]  /*11d20*/  @!PT LDS RZ, [RZ] ;  /* 0x00000000fffff984 */ /* 0x000fe20000000800 */
[----:B------:R-:W-:Y:S01]  /*11d30*/  @!PT LDS RZ, [RZ] ;  /* 0x00000000fffff984 */ /* 0x000fe20000000800 */
[----:B------:R-:W-:Y:S01]  /*11d40*/  @!PT LDS RZ, [RZ] ;  /* 0x00000000fffff984 */ /* 0x000fe20000000800 */
[----:B------:R-:W-:Y:S08]  /*11d50*/  @!P3 LDGSTS.E.BYPASS.LTC128B.128 [R192+0x5000], desc[UR4][R16.64] ;  /* 0x0500000010c0bfae */ /* 0x000ff0000b981a04 */
[----:B------:R-:W-:Y:S01]  /*11d60*/  @P3 STS.128 [R192+0x5000], RZ ;  /* 0x005000ffc0003388 */ /* 0x000fe20000000c00 */
[C---:B-1----:R-:W-:Y:S02]  /*11d70*/  SHF.L.U32 R151, R150.reuse, 0x2, RZ ;  /* 0x0000000296977819 */ /* 0x042fe400000006ff */
[----:B------:R-:W-:Y:S02]  /*11d80*/  SHF.L.U32 R167, R150, 0x5, RZ ;  /* 0x0000000596a77819 */ /* 0x000fe400000006ff */
[----:B------:R-:W-:Y:S03]  /*11d90*/  SHF.R.U32.HI R164, RZ, 0x1, R150 ;  /* 0x00000001ffa47819 */ /* 0x000fe60000011696 */
[----:B------:R-:W-:Y:S01]  /*11da0*/  @P2 STS.128 [R192+0x5800], RZ ;  /* 0x005800ffc0002388 */ /* 0x000fe20000000c00 */
[----:B------:R-:W-:Y:S04]  /*11db0*/  LOP3.LUT R0, R164, 0x8, RZ, 0xc0, !PT ;  /* 0x00000008a4007812 */ /* 0x000fe800078ec0ff */
[----:B------:R-:W-:Y:S03]  /*11dc0*/  LOP3.LUT R0, R0, 0xc0, R167, 0xf8, !PT ;  /* 0x000000c000007812 */ /* 0x000fe600078ef8a7 */
        /* <DEDUP_REMOVED lines=10> */
[C---:B-1----:R-:W-:Y:S04]  /*11e70*/  @!P2 LEA R8, P0, R172.reuse, R8, 0x8 ;  /* 0x00000008ac08a211 */ /* 0x042fe800078040ff */
[----:B------:R-:W-:Y:S03]  /*11e80*/  @!P2 LEA.HI.X R9, R172, R9, R173, 0x8, P0 ;  /* 0x00000009ac09a211 */ /* 0x000fe600000f44ad */
[----:B------:R-:W-:Y:S01]  /*11e90*/  @!PT LDS RZ, [RZ] ;  /* 0x00000000fffff984 */ /* 0x000fe20000000800 */
[----:B------:R-:W-:Y:S01]  /*11ea0*/  @!PT LDS RZ, [RZ] ;  /* 0x00000000fffff984 */ /* 0x000fe20000000800 */
[----:B------:R-:W-:Y:S01]  /*11eb0*/  @!PT LDS RZ, [RZ] ;  /* 0x00000000fffff984 */ /* 0x000fe20000000800 */
[----:B------:R1:W-:Y:S01]  /*11ec0*/  @!P2 LDGSTS.E.BYPASS.LTC128B.128 [R192+0x6800], desc[UR4][R4.64] ;  /* 0x0680000004c0afae */ /* 0x0003e2000b981a04 */
[----:B------:R-:W-:Y:S04]  /*11ed0*/  LOP3.LUT P0, RZ, R150, 0x4, RZ, 0xc0, !PT ;  /* 0x0000000496ff7812 */ /* 0x000fe8000780c0ff */
[----:B------:R-:W-:Y:S03]  /*11ee0*/  SEL R168, R168, 0xffffffe0, !P0 ;  /* 0xffffffe0a8a87807 */ /* 0x000fe60004000000 */
[----:B------:R-:W-:Y:S01]  /*11ef0*/  @P2 STS.128 [R192+0x7000], RZ ;  /* 0x007000ffc0002388 */ /* 0x000fe20000000c00 */
[----:B--2---:R-:W-:Y:S04]  /*11f00*/  SHF.L.U32 R6, R150, 0x4, RZ ;  /* 0x0000000496067819 */ /* 0x004fe800000006ff */
[C---:B------:R-:W-:Y:S03]  /*11f10*/  LOP3.LUT R165, R6.reuse, 0x3e00, RZ, 0xc0, !PT ;  /* 0x00003e0006a57812 */ /* 0x040fe600078ec0ff */
[----:B------:R-:W-:Y:S01]  /*11f20*/  @!PT LDS RZ, [RZ] ;  /* 0x00000000fffff984 */ /* 0x000fe20000000800 */
[----:B------:R-:W-:Y:S01]  /*11f30*/  @!PT LDS RZ, [RZ] ;  /* 0x00000000fffff984 */ /* 0x000fe20000000800 */
[----:B------:R-:W-:Y:S01]  /*11f40*/  @!PT LDS RZ, [RZ] ;  /* 0x00000000fffff984 */ /* 0x000fe20000000800 */
[----:B------:R-:W-:Y:S01]  /*11f50*/  @!P2 LDGSTS.E.BYPASS.LTC128B.128 [R192+0x7000], desc[UR4][R14.64] ;  /* 0x070000000ec0afae */ /* 0x000fe2000b981a04 */
[----:B------:R-:W-:Y:S02]  /*11f60*/  LOP3.LUT R6, R6, 0x100, RZ, 0xc0, !PT ;  /* 0x0000010006067812 */ /* 0x000fe400078ec0ff */
[--C-:B------:R-:W-:Y:S02]  /*11f70*/  LOP3.LUT R156, R165, 0x20, R167.reuse, 0xf8, !PT ;  /* 0x00000020a59c7812 */ /* 0x100fe400078ef8a7 */
[--C-:B------:R-:W-:Y:S02]  /*11f80*/  LOP3.LUT R6, R6, 0x20, R167.reuse, 0xf8, !PT ;  /* 0x0000002006067812 */ /* 0x100fe400078ef8a7 */
[--C-:B------:R-:W-:Y:S01]  /*11f90*/  LOP3.LUT R156, R156, 0x100, R167.reuse, 0xf8, !PT ;  /* 0x000001009c9c7812 */ /* 0x100fe200078ef8a7 */
[----:B------:R-:W-:Y:S01]  /*11fa0*/  @P2 STS.128 [R192+0x7800], RZ ;  /* 0x007800ffc0002388 */ /* 0x000fe20000000c00 */
[----:B-1----:R-:W-:Y:S02]  /*11fb0*/  LOP3.LUT R4, R151, 0x18, RZ, 0xc0, !PT ;  /* 0x0000001897047812 */ /* 0x002fe400078ec0ff */
[----:B------:R-:W-:Y:S02]  /*11fc0*/  LOP3.LUT R5, R150, 0x8, RZ, 0xc0, !PT ;  /* 0x0000000896057812 */ /* 0x000fe400078ec0ff */
[----:B------:R-:W-:Y:S03]  /*11fd0*/  LOP3.LUT R0, R0, R4, RZ, 0x3c, !PT ;  /* 0x0000000400007212 */ /* 0x000fe600078e3cff */
[----:B------:R-:W-:Y:S01]  /*11fe0*/  @!PT LDS RZ, [RZ] ;  /* 0x00000000fffff984 */ /* 0x000fe20000000800 */
[----:B------:R-:W-:Y:S01]  /*11ff0*/  @!PT LDS RZ, [RZ] ;  /* 0x00000000fffff984 */ /* 0x000fe20000000800 */
[----:B------:R-:W-:Y:S01]  /*12000*/  @!PT LDS RZ, [RZ] ;  /* 0x00000000fffff984 */ /* 0x000fe20000000800 */
[----:B------:R-:W-:Y:S01]  /*12010*/  @!P2 LDGSTS.E.BYPASS.LTC128B.128 [R192+0x7800], desc[UR4][R8.64] ;  /* 0x0780000008c0afae */ /* 0x000fe2000b981a04 */
[----:B------:R-:W-:Y:S02]  /*12020*/  LOP3.LUT R5, R5, 0xc0, R167, 0xf8, !PT ;  /* 0x000000c005057812 */ /* 0x000fe400078ef8a7 */
[----:B------:R-:W-:Y:S02]  /*12030*/  LOP3.LUT R156, R156, R0, RZ, 0xfc, !PT ;  /* 0x000000009c9c7212 */ /* 0x000fe400078efcff */
[----:B------:R-:W-:Y:S02]  /*12040*/  LOP3.LUT R5, R6, R5, R4, 0xf6, !PT ;  /* 0x0000000506057212 */ /* 0x000fe400078ef604 */
[-C--:B------:R-:W-:Y:S01]  /*12050*/  LEA R156, R156, R166.reuse, 0x1 ;  /* 0x000000a69c9c7211 */ /* 0x080fe200078e08ff */
[----:B------:R-:W-:Y:S01]  /*12060*/  @P2 STS.128 [R192+0x8000], RZ ;  /* 0x008000ffc0002388 */ /* 0x000fe20000000c00 */
[----:B------:R-:W-:Y:S07]  /*12070*/  LEA R152, R5, R166, 0x1 ;  /* 0x000000a605987211 */ /* 0x000fee00078e08ff */
        /* <DEDUP_REMOVED lines=9> */
[----:B------:R2:W-:Y:S08]  /*12110*/  LDSM.16.M88.4 R128, [R156] ;  /* 0x000000009c80783b */ /* 0x0005f00000000200 */
[----:B------:R-:W0:Y:S08]  /*12120*/  LDGDEPBAR ;  /* 0x00000000000079af */ /* 0x000e300000000000 */
[----:B------:R-:W3:Y:S04]  /*12130*/  LD.E R201, desc[UR4][R2.64+0x18c] ;  /* 0x00018c0402c97980 */ /* 0x000ee8000c101900 */
[----:B------:R-:W-:Y:S01]  /*12140*/  LDSM.16.M88.4 R16, [R152+0x1400] ;  /* 0x001400009810783b */ /* 0x000fe20000000200 */
[----:B--2---:R-:W-:Y:S07]  /*12150*/  IADD3 R156, PT, PT, R156, R168, RZ ;  /* 0x000000a89c9c7210 */ /* 0x004fee0007ffe0ff */
[----:B-1----:R-:W1:Y:S01]  /*12160*/  LDSM.16.M88.4 R8, [R152+0x1000] ;  /* 0x001000009808783b */ /* 0x002e620000000200 */
[----:B------:R-:W-:Y:S07]  /*12170*/  IADD3 R168, PT, PT, R168, R152, RZ ;  /* 0x00000098a8a87210 */ /* 0x000fee0007ffe0ff */
[----:B------:R-:W2:Y:S08]  /*12180*/  LDSM.16.M88.4 R24, [R152+0x1800] ;  /* 0x001800009818783b */ /* 0x000eb00000000200 */
        /* <DEDUP_REMOVED lines=65> */
[-C--:B------:R-:W-:Y:S08]  /*125a0*/  FMUL.FTZ R13, R13, R201.reuse ;  /* 0x000000c90d0d7220 */ /* 0x080ff00000410000 */
[----:B------:R-:W1:Y:S01]  /*125b0*/  MUFU.TANH R202, R8 ;  /* 0x0000000800ca7308 */ /* 0x000e620000002400 */
[-C--:B------:R-:W-:Y:S01]  /*125c0*/  FMUL.FTZ R17, R17, R201.reuse ;  /* 0x000000c911117220 */ /* 0x080fe20000410000 */
[-C--:B------:R-:W-:Y:S08]  /*125d0*/  FMUL.FTZ R16, R16, R201.reuse ;  /* 0x000000c910107220 */ /* 0x080ff00000410000 */
[----:B------:R-:W1:Y:S01]  /*125e0*/  MUFU.TANH R203, R9 ;  /* 0x0000000900cb7308 */ /* 0x000e620000002400 */
[----:B----4-:R-:W4:Y:S09]  /*125f0*/  LDSM.16.M88.4 R4, [R168+0x1800] ;  /* 0x00180000a804783b */ /* 0x010f320000000200 */
[----:B------:R-:W1:Y:S10]  /*12600*/  MUFU.TANH R152, R10 ;  /* 0x0000000a00987308 */ /* 0x000e740000002400 */
[----:B------:R5:W1:Y:S10]  /*12610*/  MUFU.TANH R153, R11 ;  /* 0x0000000b00997308 */ /* 0x000a740000002400 */
[----:B------:R2:W1:Y:S10]  /*12620*/  MUFU.TANH R154, R12 ;  /* 0x0000000c009a7308 */ /* 0x0004740000002400 */
[----:B------:R3:W1:Y:S01]  /*12630*/  MUFU.TANH R205, R17 ;  /* 0x0000001100cd7308 */ /* 0x0006620000002400 */
[----:B-----5:R-:W5:Y:S09]  /*12640*/  LDSM.16.M88.4 R8, [R168+0x1c00] ;  /* 0x001c0000a808783b */ /* 0x020f720000000200 */
[----:B------:R1:W1:Y:S01]  /*12650*/  MUFU.TANH R204, R16 ;  /* 0x0000001000cc7308 */ /* 0x0002620000002400 */
[C---:B----4-:R-:W-:Y:S03]  /*12660*/  HMMA.16816.F32 R20, R156.reuse, R4, R20 ;  /* 0x000000049c14723c */ /* 0x050fe60000001814 */
[-C--:B--2---:R-:W-:Y:S01]  /*12670*/  FMUL.FTZ R12, R14, R201.reuse ;  /* 0x000000c90e0c7220 */ /* 0x084fe20000410000 */
[-C--:B------:R-:W-:Y:S05]  /*12680*/  FMUL.FTZ R14, R18, R201.reuse ;  /* 0x000000c9120e7220 */ /* 0x080fea0000410000 */
[----:B------:R2:W4:Y:S01]  /*12690*/  MUFU.TANH R155, R13 ;  /* 0x0000000d009b7308 */ /* 0x0005220000002400 */
[C---:B------:R-:W-:Y:S01]  /*126a0*/  HMMA.16816.F32 R24, R156.reuse, R6, R24 ;  /* 0x000000069c18723c */ /* 0x040fe20000001818 */
[----:B------:R-:W4:Y:S08]  /*126b0*/  LDSM.16.M88.4 R4, [R168+0x2000] ;  /* 0x00200000a804783b */ /* 0x000f300000000200 */
[----:B------:R-:W4:Y:S01]  /*126c0*/  MUFU.TANH R12, R12 ;  /* 0x0000000c000c7308 */ /* 0x000f220000002400 */
[-C--:B---3--:R-:W-:Y:S01]  /*126d0*/  FMUL.FTZ R17, R23, R201.reuse ;  /* 0x000000c917117220 */ /* 0x088fe20000410000 */
[-C--:B-1----:R-:W-:Y:S01]  /*126e0*/  FMUL.FTZ R16, R22, R201.reuse ;  /* 0x000000c916107220 */ /* 0x082fe20000410000 */
[-C--:B------:R-:W-:Y:S01]  /*126f0*/  FMUL.FTZ R20, R20, R201.reuse ;  /* 0x000000c914147220 */ /* 0x080fe20000410000 */
[-C--:B------:R-:W-:Y:S06]  /*12700*/  FMUL.FTZ R21, R21, R201.reuse ;  /* 0x000000c915157220 */ /* 0x080fec0000410000 */
[----:B------:R-:W1:Y:S01]  /*12710*/  MUFU.TANH R14, R14 ;  /* 0x0000000e000e7308 */ /* 0x000e620000002400 */
[-C--:B--2---:R-:W-:Y:S01]  /*12720*/  FMUL.FTZ R13, R15, R201.reuse ;  /* 0x000000c90f0d7220 */ /* 0x084fe20000410000 */
[-C--:B------:R-:W-:Y:S01]  /*12730*/  FMUL.FTZ R15, R19, R201.reuse ;  /* 0x000000c9130f7220 */ /* 0x080fe20000410000 */
[-C--:B------:R-:W-:Y:S01]  /*12740*/  FMUL.FTZ R24, R24, R201.reuse ;  /* 0x000000c918187220 */ /* 0x080fe20000410000 */
[-C--:B------:R-:W-:Y:S01]  /*12750*/  FMUL.FTZ R18, R26, R201.reuse ;  /* 0x000000c91a127220 */ /* 0x080fe20000410000 */
[-C--:B------:R-:W-:Y:S01]  /*12760*/  FMUL.FTZ R19, R27, R201.reuse ;  /* 0x000000c91b137220 */ /* 0x080fe20000410000 */
[-C--:B------:R-:W-:Y:S04]  /*12770*/  FMUL.FTZ R25, R25, R201.reuse ;  /* 0x000000c919197220 */ /* 0x080fe80000410000 */
[----:B------:R2:W3:Y:S01]  /*12780*/  MUFU.TANH R206, R24 ;  /* 0x0000001800ce7308 */ /* 0x0004e20000002400 */
[C---:B-----5:R-:W-:Y:S09]  /*12790*/  HMMA.16816.F32 R28, R156.reuse, R8, R28 ;  /* 0x000000089c1c723c */ /* 0x060ff2000000181c */
[----:B------:R-:W1:Y:S01]  /*127a0*/  MUFU.TANH R13, R13 ;  /* 0x0000000d000d7308 */ /* 0x000e620000002400 */
[C---:B------:R-:W-:Y:S01]  /*127b0*/  HMMA.16816.F32 R32, R156.reuse, R10, R32 ;  /* 0x0000000a9c20723c */ /* 0x040fe20000001820 */
[----:B------:R-:W5:Y:S08]  /*127c0*/  LDSM.16.M88.4 R8, [R168+0x2400] ;  /* 0x00240000a808783b */ /* 0x000f700000000200 */
[----:B------:R-:W1:Y:S01]  /*127d0*/  MUFU.TANH R15, R15 ;  /* 0x0000000f000f7308 */ /* 0x000e620000002400 */
[C---:B----4-:R-:W-:Y:S03]  /*127e0*/  HMMA.16816.F32 R36, R156.reuse, R4, R36 ;  /* 0x000000049c24723c */ /* 0x050fe60000001824 */
[-C--:B------:R-:W-:Y:S01]  /*127f0*/  FMUL.FTZ R29, R29, R201.reuse ;  /* 0x000000c91d1d7220 */ /* 0x080fe20000410000 */
[-C--:B------:R-:W-:Y:S01]  /*12800*/  FMUL.FTZ R23, R31, R201.reuse ;  /* 0x000000c91f177220 */ /* 0x080fe20000410000 */
[-C--:B------:R-:W-:Y:S04]  /*12810*/  FMUL.FTZ R22, R30, R201.reuse ;  /* 0x000000c91e167220 */ /* 0x080fe80000410000 */
[----:B------:R-:W4:Y:S01]  /*12820*/  MUFU.TANH R20, R20 ;  /* 0x0000001400147308 */ /* 0x000f220000002400 */
[-C--:B------:R-:W-:Y:S01]  /*12830*/  FMUL.FTZ R27, R28, R201.reuse ;  /* 0x000000c91c1b7220 */ /* 0x080fe20000410000 */
[C---:B------:R-:W-:Y:S01]  /*12840*/  HMMA.16816.F32 R40, R156.reuse, R6, R40 ;  /* 0x000000069c28723c */ /* 0x040fe20000001828 */
[----:B------:R-:W3:Y:S02]  /*12850*/  LDSM.16.M88.4 R4, [R168+0x2800] ;  /* 0x00280000a804783b */ /* 0x000ee40000000200 */
[-C--:B------:R-:W-:Y:S01]  /*12860*/  FMUL.FTZ R26, R35, R201.reuse ;  /* 0x000000c9231a7220 */ /* 0x080fe20000410000 */
[-C--:B--2---:R-:W-:Y:S01]  /*12870*/  FMUL.FTZ R24, R34, R201.reuse ;  /* 0x000000c922187220 */ /* 0x084fe20000410000 */
[-C--:B------:R-:W-:Y:S03]  /*12880*/  FMUL.FTZ R32, R32, R201.reuse ;  /* 0x000000c920207220 */ /* 0x080fe60000410000 */
[----:B------:R2:W1:Y:S01]  /*12890*/  MUFU.TANH R207, R29 ;  /* 0x0000001d00cf7308 */ /* 0x0004620000002400 */
        /* <DEDUP_REMOVED lines=8> */
[----:B------:R-:W1:Y:S01]  /*12920*/  MUFU.TANH R16, R16 ;  /* 0x0000001000107308 */ /* 0x000e620000002400 */
[-C--:B--2---:R-:W-:Y:S01]  /*12930*/  FMUL.FTZ R29, R39, R201.reuse ;  /* 0x000000c9271d7220 */ /* 0x084fe20000410000 */
[C---:B-----5:R-:W-:Y:S03]  /*12940*/  HMMA.16816.F32 R44, R156.reuse, R8, R44 ;  /* 0x000000089c2c723c */ /* 0x060fe6000000182c */
[-C--:B------:R-:W-:Y:S05]  /*12950*/  FMUL.FTZ R41, R41, R201.reuse ;  /* 0x000000c929297220 */ /* 0x080fea0000410000 */
[----:B------:R-:W2:Y:S01]  /*12960*/  MUFU.TANH R17, R17 ;  /* 0x0000001100117308 */ /* 0x000ea20000002400 */
        /* <DEDUP_REMOVED lines=51> */
[-C--:B------:R-:W-:Y:S01]  /*12ca0*/  FMUL.FTZ R64, R74, R201.reuse ;  /* 0x000000c94a407220 */ /* 0x080fe20000410000 */
[-C--:B------:R-:W-:Y:S01]  /*12cb0*/  FMUL.FTZ R73, R73, R201.reuse ;  /* 0x000000c949497220 */ /* 0x080fe20000410000 */
[C---:B-----5:R-:W-:Y:S07]  /*12cc0*/  HMMA.16816.F32 R76, R156.reuse, R8, R76 ;  /* 0x000000089c4c723c */ /* 0x060fee000000184c */
[----:B------:R5:W1:Y:S01]  /*12cd0*/  MUFU.TANH R212, R72 ;  /* 0x0000004800d47308 */ /* 0x000a620000002400 */
[-C--:B---3--:R-:W-:Y:S01]  /*12ce0*/  FMUL.FTZ R65, R75, R201.reuse ;  /* 0x000000c94b417220 */ /* 0x088fe20000410000 */
[C---:B------:R-:W-:Y:S01]  /*12cf0*/  HMMA.16816.F32 R80, R156.reuse, R10, R80 ;  /* 0x0000000a9c50723c */ /* 0x040fe20000001850 */
[----:B------:R-:W3:Y:S07]  /*12d00*/  LDSM.16.M88.4 R8, [R168+0x3c00] ;  /* 0x003c0000a808783b */ /* 0x000eee0000000200 */
        /* <DEDUP_REMOVED lines=8> */
[----:B------:R-:W1:Y:S04]  /*12d90*/  LDSM.16.M88.4 R4, [R168+0x4000] ;  /* 0x00400000a804783b */ /* 0x000e680000000200 */
[----:B------:R-:W1:Y:S01]  /*12da0*/  MUFU.TANH R37, R37 ;  /* 0x0000002500257308 */ /* 0x000e620000002400 */
[-C--:B------:R-:W-:Y:S01]  /*12db0*/  FMUL.FTZ R70, R83, R201.reuse ;  /* 0x000000c953467220 */ /* 0x080fe20000410000 */
[-C--:B----4-:R-:W-:Y:S01]  /*12dc0*/  FMUL.FTZ R68, R82, R201.reuse ;  /* 0x000000c952447220 */ /* 0x090fe20000410000 */
[-C--:B------:R-:W-:Y:S01]  /*12dd0*/  FMUL.FTZ R80, R80, R201.reuse ;  /* 0x000000c950507220 */ /* 0x080fe20000410000 */
[-C--:B------:R-:W-:Y:S06]  /*12de0*/  FMUL.FTZ R81, R81, R201.reuse ;  /* 0x000000c951517220 */ /* 0x080fec0000410000 */
[----:B------:R-:W4:Y:S01]  /*12df0*/  MUFU.TANH R28, R28 ;  /* 0x0000001c001c7308 */ /* 0x000f220000002400 */
[-C--:B------:R-:W-:Y:S01]  /*12e00*/  FMUL.FTZ R71, R86, R201.reuse ;  /* 0x000000c956477220 */ /* 0x080fe20000410000 */
[-C--:B-----5:R-:W-:Y:S01]  /*12e10*/  FMUL.FTZ R72, R87, R201.reuse ;  /* 0x000000c957487220 */ /* 0x0a0fe20000410000 */
[-C--:B------:R-:W-:Y:S01]  /*12e20*/  FMUL.FTZ R84, R84, R201.reuse ;  /* 0x000000c954547220 */ /* 0x080fe20000410000 */
[-C--:B------:R-:W-:Y:S06]  /*12e30*/  FMUL.FTZ R85, R85, R201.reuse ;  /* 0x000000c955557220 */ /* 0x080fec0000410000 */
[----:B------:R-:W1:Y:S01]  /*12e40*/  MUFU.TANH R29, R29 ;  /* 0x0000001d001d7308 */ /* 0x000e620000002400 */
[-C--:B------:R-:W-:Y:S01]  /*12e50*/  FMUL.FTZ R86, R88, R201.reuse ;  /* 0x000000c958567220 */ /* 0x080fe20000410000 */
[-C--:B------:R-:W-:Y:S01]  /*12e60*/  FMUL.FTZ R88, R89, R201.reuse ;  /* 0x000000c959587220 */ /* 0x080fe20000410000 */
[-C--:B------:R-:W-:Y:S01]  /*12e70*/  FMUL.FTZ R74, R90, R201.reuse ;  /* 0x000000c95a4a7220 */ /* 0x080fe20000410000 */
[-C--:B------:R-:W-:Y:S01]  /*12e80*/  FMUL.FTZ R75, R91, R201.reuse ;  /* 0x000000c95b4b7220 */ /* 0x080fe20000410000 */
[C---:B---3--:R-:W-:Y:S05]  /*12e90*/  HMMA.16816.F32 R92, R156.reuse, R8, R92 ;  /* 0x000000089c5c723c */ /* 0x048fea000000185c */
[----:B------:R-:W3:Y:S03]  /*12ea0*/  MUFU.TANH R40, R40 ;  /* 0x0000002800287308 */ /* 0x000ee60000002400 */
[C---:B------:R-:W-:Y:S01]  /*12eb0*/  HMMA.16816.F32 R96, R156.reuse, R10, R96 ;  /* 0x0000000a9c60723c */ /* 0x040fe20000001860 */
[----:B------:R-:W5:Y:S06]  /*12ec0*/  LDSM.16.M88.4 R8, [R168+0x4400] ;  /* 0x00440000a808783b */ /* 0x000f6c0000000200 */
[----:B------:R-:W2:Y:S01]  /*12ed0*/  MUFU.TANH R41, R41 ;  /* 0x0000002900297308 */ /* 0x000ea20000002400 */
[C---:B-1----:R-:W-:Y:S09]  /*12ee0*/  HMMA.16816.F32 R100, R156.reuse, R4, R100 ;  /* 0x000000049c64723c */ /* 0x042ff20000001864 */
[----:B------:R-:W1:Y:S01]  /*12ef0*/  MUFU.TANH R30, R30 ;  /* 0x0000001e001e7308 */ /* 0x000e620000002400 */
        /* <DEDUP_REMOVED lines=49> */
[----:B------:R5:W1:Y:S01]  /*13210*/  MUFU.TANH R6, R116 ;  /* 0x0000007400067308 */ /* 0x000a620000002400 */
[-C--:B---3--:R-:W-:Y:S01]  /*13220*/  FMUL.FTZ R101, R122, R201.reuse ;  /* 0x000000c97a657220 */ /* 0x088fe20000410000 */
[-C--:B------:R-:W-:Y:S01]  /*13230*/  FMUL.FTZ R105, R123, R201.reuse ;  /* 0x000000c97b697220 */ /* 0x080fe20000410000 */
[----:B------:R-:W-:Y:S07]  /*13240*/  HMMA.16816.F32 R128, R156, R10, R128 ;  /* 0x0000000a9c80723c */ /* 0x000fee0000001880 */
[----:B------:R-:W3:Y:S10]  /*13250*/  MUFU.TANH R39, R39 ;  /* 0x0000002700277308 */ /* 0x000ef40000002400 */
[----:B------:R-:W1:Y:S01]  /*13260*/  MUFU.TANH R51, R51 ;  /* 0x0000003300337308 */ /* 0x000e620000002400 */
[-C--:B------:R-:W-:Y:S01]  /*13270*/  FMUL.FTZ R115, R126, R201.reuse ;  /* 0x000000c97e737220 */ /* 0x080fe20000410000 */
[-C--:B------:R-:W-:Y:S01]  /*13280*/  FMUL.FTZ R120, R124, R201.reuse ;  /* 0x000000c97c787220 */ /* 0x080fe20000410000 */
[-C--:B------:R-:W-:Y:S01]  /*13290*/  FMUL.FTZ R10, R125, R201.reuse ;  /* 0x000000c97d0a7220 */ /* 0x080fe20000410000 */
[-C--:B-----5:R-:W-:Y:S06]  /*132a0*/  FMUL.FTZ R116, R127, R201.reuse ;  /* 0x000000c97f747220 */ /* 0x0a0fec0000410000 */
[----:B------:R-:W1:Y:S01]  /*132b0*/  MUFU.TANH R52, R52 ;  /* 0x0000003400347308 */ /* 0x000e620000002400 */
[-C--:B------:R-:W-:Y:S01]  /*132c0*/  FMUL.FTZ R11, R128, R201.reuse ;  /* 0x000000c9800b7220 */ /* 0x080fe20000410000 */
[-C--:B------:R-:W-:Y:S01]  /*132d0*/  FMUL.FTZ R121, R129, R201.reuse ;  /* 0x000000c981797220 */ /* 0x080fe20000410000 */
[-C--:B------:R-:W-:Y:S01]  /*132e0*/  FMUL.FTZ R126, R130, R201.reuse ;  /* 0x000000c9827e7220 */ /* 0x080fe20000410000 */
[----:B------:R-:W-:Y:S06]  /*132f0*/  FMUL.FTZ R8, R131, R201 ;  /* 0x000000c983087220 */ /* 0x000fec0000410000 */
        /* <DEDUP_REMOVED lines=72> */
[----:B------:R-:W1:Y:S01]  /*13780*/  MUFU.TANH R8, R8 ;  /* 0x0000000800087308 */ /* 0x000e620000002400 */
[----:B--234-:R-:W-:Y:S05]  /*13790*/  @!P4 BRA `(.L_x_1737) ;  /* 0x000000080040c947 */ /* 0x01cfea0003800000 */
        /* <DEDUP_REMOVED lines=17> */
[C---:B------:R-:W-:Y:S02]  /*138b0*/  IADD3 R114, PT, PT, R50.reuse, -0x100, RZ ;  /* 0xffffff0032727810 */ /* 0x040fe40007ffe0ff */
[----:B------:R-:W-:Y:S02]  /*138c0*/  IABS R9, R50 ;  /* 0x0000003200097213 */ /* 0x000fe40000000000 */
[----:B------:R-:W-:Y:S02]  /*138d0*/  IABS R102, R114 ;  /* 0x0000007200667213 */ /* 0x000fe40000000000 */
[-C--:B--2---:R-:W-:Y:S02]  /*138e0*/  IABS R107, R118.reuse ;  /* 0x00000076006b7213 */ /* 0x084fe40000000000 */
[-C--:B------:R-:W-:Y:S02]  /*138f0*/  IABS R106, R118.reuse ;  /* 0x00000076006a7213 */ /* 0x080fe40000000000 */
[----:B------:R-:W2:Y:S01]  /*13900*/  I2F.RP R122, R107 ;  /* 0x0000006b007a7306 */ /* 0x000ea20000209400 */
[-C--:B------:R-:W-:Y:S02]  /*13910*/  LOP3.LUT R50, R50, R118.reuse, RZ, 0x3c, !PT ;  /* 0x0000007632327212 */ /* 0x080fe400078e3cff */
[----:B------:R-:W-:Y:S01]  /*13920*/  IMAD.MOV R106, RZ, RZ, -R106 ;  /* 0x000000ffff6a7224 */ /* 0x000fe200078e0a6a */
[----:B------:R-:W-:Y:S06]  /*13930*/  LOP3.LUT R114, R114, R118, RZ, 0x3c, !PT ;  /* 0x0000007672727212 */ /* 0x000fec00078e3cff */
[----:B--2---:R-:W2:Y:S02]  /*13940*/  MUFU.RCP R122, R122 ;  /* 0x0000007a007a7308 */ /* 0x004ea40000001000 */
[----:B--2---:R-:W-:Y:S08]  /*13950*/  VIADD R122, R122, 0xffffffe ;  /* 0x0ffffffe7a7a7836 */ /* 0x004ff00000000000 */
[----:B------:R-:W2:Y:S02]  /*13960*/  F2I.FTZ.U32.TRUNC.NTZ R123, R122 ;  /* 0x0000007a007b7305 */ /* 0x000ea4000021f000 */
[--C-:B--2---:R-:W-:Y:S02]  /*13970*/  IMAD.MOV R117, RZ, RZ, -R123.reuse ;  /* 0x000000ffff757224 */ /* 0x104fe400078e0a7b */
[----:B------:R-:W-:Y:S02]  /*13980*/  IMAD.MOV.U32 R122, RZ, RZ, RZ ;  /* 0x000000ffff7a7224 */ /* 0x000fe400078e00ff */
[----:B------:R-:W-:Y:S04]  /*13990*/  IMAD R117, R117, R107, RZ ;  /* 0x0000006b75757224 */ /* 0x000fe800078e02ff */
[----:B------:R-:W-:Y:S02]  /*139a0*/  IMAD.HI.U32 R117, R123, R117, R122 ;  /* 0x000000757b757227 */ /* 0x000fe400078e007a */
[----:B------:R-:W2:Y:S04]  /*139b0*/  LD.E.64 R122, desc[UR4][R2.64+0x38] ;  /* 0x00003804027a7980 */ /* 0x000ea8000c101b00 */
[C---:B------:R-:W-:Y:S04]  /*139c0*/  IMAD.HI.U32 R110, R117.reuse, R102, RZ ;  /* 0x00000066756e7227 */ /* 0x040fe800078e00ff */
        /* <DEDUP_REMOVED lines=20> */
[CC--:B------:R-:W-:Y:S02]  /*13b10*/  LEA R124, P5, R110.reuse, R196.reuse, 0x2 ;  /* 0x000000c46e7c7211 */ /* 0x0c0fe400078a10ff */
[----:B------:R-:W-:Y:S02]  /*13b20*/  SEL R117, R9, R117, !P6 ;  /* 0x0000007509757207 */ /* 0x000fe40007000000 */
[-C--:B------:R-:W-:Y:S02]  /*13b30*/  LEA.HI.X.SX32 R125, R110, R197.reuse, 0x2, P5 ;  /* 0x000000c56e7d7211 */ /* 0x080fe400028f16ff */
[C---:B------:R-:W-:Y:S01]  /*13b40*/  LEA R106, P4, R117.reuse, R196, 0x2 ;  /* 0x000000c4756a7211 */ /* 0x040fe200078810ff */
[C---:B------:R-:W-:Y:S02]  /*13b50*/  IMAD.IADD R110, R117.reuse, 0x1, -R110 ;  /* 0x00000001756e7824 */ /* 0x040fe400078e0a6e */
[----:B------:R-:W3:Y:S01]  /*13b60*/  LD.E R50, desc[UR4][R124.64] ;  /* 0x000000047c327980 */ /* 0x000ee2000c101900 */
[----:B------:R-:W-:Y:S01]  /*13b70*/  LEA.HI.X.SX32 R107, R117, R197, 0x2, P4 ;  /* 0x000000c5756b7211 */ /* 0x000fe200020f16ff */
[----:B------:R-:W-:Y:S04]  /*13b80*/  IMAD R118, R118, R110, -0x100 ;  /* 0xffffff0076767424 */ /* 0x000fe800078e026e */
[----:B------:R4:W3:Y:S04]  /*13b90*/  LD.E R9, desc[UR4][R106.64] ;  /* 0x000000046a097980 */ /* 0x0008e8000c101900 */
[----:B------:R-:W5:Y:S01]  /*13ba0*/  LD.E.64 R124, desc[UR4][R2.64+0x20] ;  /* 0x00002004027c7980 */ /* 0x000f62000c101b00 */
[----:B----4-:R-:W-:Y:S01]  /*13bb0*/  SHF.R.S32.HI R106, RZ, 0x1f, R118 ;  /* 0x0000001fff6a7819 */ /* 0x010fe20000011476 */
[-C--:B--2---:R-:W-:Y:S02]  /*13bc0*/  IMAD R102, R123, R118.reuse, RZ ;  /* 0x000000767b667224 */ /* 0x084fe400078e02ff */
[C---:B------:R-:W-:Y:S04]  /*13bd0*/  IMAD.WIDE.U32 R128, R122.reuse, R118, RZ ;  /* 0x000000767a807225 */ /* 0x040fe800078e00ff */
[----:B------:R-:W-:Y:S05]  /*13be0*/  IMAD R102, R122, R106, R102 ;  /* 0x0000006a7a667224 */ /* 0x000fea00078e0266 */
[----:B------:R-:W-:Y:S01]  /*13bf0*/  IADD3 R129, PT, PT, R129, R102, RZ ;  /* 0x0000006681817210 */ /* 0x000fe20007ffe0ff */
[----:B---3--:R-:W-:Y:S05]  /*13c00*/  IMAD.IADD R9, R50, 0x1, -R9 ;  /* 0x0000000132097824 */ /* 0x008fea00078e0a09 */
[----:B------:R-:W-:Y:S01]  /*13c10*/  SHF.R.S32.HI R102, RZ, 0x1f, R9 ;  /* 0x0000001fff667819 */ /* 0x000fe20000011409 */
[----:B-----5:R-:W-:Y:S02]  /*13c20*/  IMAD R50, R125, R9, RZ ;  /* 0x000000097d327224 */ /* 0x020fe400078e02ff */
[----:B------:R-:W-:Y:S04]  /*13c30*/  IMAD.WIDE.U32 R128, R9, R124, R128 ;  /* 0x0000007c09807225 */ /* 0x000fe800078e0080 */
[----:B------:R-:W-:Y:S01]  /*13c40*/  IMAD R50, R124, R102, R50 ;  /* 0x000000667c327224 */ /* 0x000fe200078e0232 */
[C---:B------:R-:W-:Y:S03]  /*13c50*/  LEA R182, P4, R128.reuse, R182, 0x1 ;  /* 0x000000b680b67211 */ /* 0x040fe600078808ff */
[----:B------:R-:W-:Y:S05]  /*13c60*/  IMAD.IADD R50, R129, 0x1, R50 ;  /* 0x0000000181327824 */ /* 0x000fea00078e0232 */
[----:B------:R-:W-:Y:S02]  /*13c70*/  LEA.HI.X R181, R128, R181, R50, 0x1, P4 ;  /* 0x000000b580b57211 */ /* 0x000fe400020f0c32 */
.L_x_1739:
[----:B------:R-:W-:Y:S05]  /*13c80*/  BSYNC.RECONVERGENT B0 ;  /* 0x0000000000007941 */ /* 0x000fea0003800200 */
.L_x_1738:
[----:B------:R-:W-:Y:S01]  /*13c90*/  @!P3 IMAD.MOV.U32 R183, RZ, RZ, R181 ;  /* 0x000000ffffb7b224 */ /* 0x000fe200078e00b5 */
[----:B------:R-:W-:Y:S01]  /*13ca0*/  IADD3 R106, P4, PT, R48, R182, RZ ;  /* 0x000000b6306a7210 */ /* 0x000fe20007f9e0ff */
[----:B------:R-:W-:Y:S02]  /*13cb0*/  @!P2 IMAD R9, R171, 0xc0, RZ ;  /* 0x000000c0ab09a824 */ /* 0x000fe400078e02ff */
[----:B------:R-:W-:Y:S01]  /*13cc0*/  IMAD.SHL.U32 R175, R150, 0x8, RZ ;  /* 0x0000000896af7824 */ /* 0x000fe200078e00ff */
[----:B------:R-:W-:Y:S01]  /*13cd0*/  @!PT LDS RZ, [RZ] ;  /* 0x00000000fffff984 */ /* 0x000fe20000000800 */
[----:B------:R-:W-:Y:S01]  /*13ce0*/  @!PT LDS RZ, [RZ] ;  /* 0x00000000fffff984 */ /* 0x000fe20000000800 */
[----:B------:R-:W-:Y:S01]  /*13cf0*/  @!PT LDS RZ, [RZ] ;  /* 0x00000000fffff984 */ /* 0x000fe20000000800 */
[----:B------:R2:W-:Y:S01]  /*13d00*/  @!P3 LDGSTS.E.BYPASS.LTC128B.128 [R192+0x1000], desc[UR4][R182.64] ;  /* 0x01000000b6c0bfae */ /* 0x0005e2000b981a04 */
[----:B------:R-:W-:Y:S02]  /*13d10*/  IADD3.X R107, PT, PT, R49, R181, RZ, P4, !PT ;  /* 0x000000b5316b7210 */ /* 0x000fe400027fe4ff */
[----:B------:R-:W-:Y:S01]  /*13d20*/  @!P2 IADD3 R122, P4, PT, R106, R48, RZ ;  /* 0x000000306a7aa210 */ /* 0x000fe20007f9e0ff */
[----:B------:R3:W-:Y:S01]  /*13d30*/  @P3 STS.128 [R192+0x1000], RZ ;  /* 0x001000ffc0003388 */ /* 0x0007e20000000c00 */
[-C--:B------:R-:W-:Y:S01]  /*13d40*/  @!P2 MOV R128, R106.reuse ;  /* 0x0000006a0080a202 */ /* 0x080fe20000000f00 */
[C---:B------:R-:W-:Y:S01]  /*13d50*/  @!P2 IMAD.WIDE.U32 R130, R170.reuse, 0xc0, R106 ;  /* 0x000000c0aa82a825 */ /* 0x040fe200078e006a */
[-C--:B------:R-:W-:Y:S01]  /*13d60*/  @!P2 MOV R124, R106.reuse ;  /* 0x0000006a007ca202 */ /* 0x080fe20000000f00 */
[----:B------:R3:W-:Y:S02]  /*13d70*/  @P2 STS.128 [R192+0x1800], RZ ;  /* 0x001800ffc0002388 */ /* 0x0007e40000000c00 */
[----:B------:R-:W-:Y:S01]  /*13d80*/  @!P2 IMAD.X R123, R107, 0x1, R49, P4 ;  /* 0x000000016b7ba824 */ /* 0x000fe200020e0631 */
[----:B------:R-:W-:Y:S01]  /*13d90*/  @!P2 IADD3 R131, PT, PT, R9, R131, RZ ;  /* 0x000000830983a210 */ /* 0x000fe20007ffe0ff */
[----:B------:R-:W-:Y:S01]  /*13da0*/  @!PT LDS RZ, [RZ] ;  /* 0x00000000fffff984 */ /* 0x000fe20000000800 */
[----:B------:R-:W-:Y:S01]  /*13db0*/  @!PT LDS RZ, [RZ] ;  /* 0x00000000fffff984 */ /* 0x000fe20000000800 */
[----:B------:R-:W-:Y:S01]  /*13dc0*/  @!PT LDS RZ, [RZ] ;  /* 0x00000000fffff984 */ /* 0x000fe20000000800 */
[----:B------:R-:W-:Y:S01]  /*13dd0*/  @!P2 LDGSTS.E.BYPASS.LTC128B.128 [R192+0x1800], desc[UR4][R106.64] ;  /* 0x018000006ac0afae */ /* 0x000fe2000b981a04 */
[--C-:B------:R-:W-:Y:S02]  /*13de0*/  @!P2 IMAD.MOV.U32 R129, RZ, RZ, R107.reuse ;  /* 0x000000ffff81a224 */ /* 0x100fe400078e006b */
[----:B------:R-:W-:Y:S01]  /*13df0*/  @!P2 IMAD.MOV.U32 R125, RZ, RZ, R107 ;  /* 0x000000ffff7da224 */ /* 0x000fe200078e006b */
[----:B------:R3:W-:Y:S01]  /*13e00*/  @P2 STS.128 [R192+0x2000], RZ ;  /* 0x002000ffc0002388 */ /* 0x0007e20000000c00 */
[C---:B------:R-:W-:Y:S03]  /*13e10*/  @!P2 IMAD.WIDE.U32 R128, R170.reuse, 0x140, R128 ;  /* 0x00000140aa80a825 */ /* 0x040fe600078e0080 */
[----:B------:R-:W-:Y:S01]  /*13e20*/  @!PT LDS RZ, [RZ] ;  /* 0x00000000fffff984 */ /* 0x000fe20000000800 */
[----:B------:R-:W-:Y:S01]  /*13e30*/  @!PT LDS RZ, [RZ] ;  /* 0x00000000fffff984 */ /* 0x000fe20000000800 */
[----:B------:R-:W-:Y:S01]  /*13e40*/  @!PT LDS RZ, [RZ] ;  /* 0x00000000fffff984 */ /* 0x000fe20000000800 */
[----:B------:R4:W-:Y:S01]  /*13e50*/  @!P2 LDGSTS.E.BYPASS.LTC128B.128 [R192+0x2000], desc[UR4][R122.64] ;  /* 0x020000007ac0afae */ /* 0x0009e2000b981a04 */
[----:B------:R-:W-:Y:S03]  /*13e60*/  @!P2 IMAD.WIDE.U32 R124, R170, 0x180, R124 ;  /* 0x00000180aa7ca825 */ /* 0x000fe600078e007c */
[----:B------:R3:W-:Y:S01]  /*13e70*/  @P2 STS.128 [R192+0x2800], RZ ;  /* 0x002800ffc0002388 */ /* 0x0007e20000000c00 */
[C---:B------:R-:W-:Y:S02]  /*13e80*/  @!P2 IMAD R48, R171.reuse, 0x140, RZ ;  /* 0x00000140ab30a824 */ /* 0x040fe400078e02ff */
[----:B------:R-:W-:Y:S01]  /*13e90*/  @!P2 IMAD R49, R171, 0x180, RZ ;  /* 0x00000180ab31a824 */ /* 0x000fe200078e02ff */
[----:B--2---:R-:W-:Y:S01]  /*13ea0*/  LOP3.LUT R183, R175, 0x1f20, RZ, 0xc0, !PT ;  /* 0x00001f20afb77812 */ /* 0x004fe200078ec0ff */
[----:B------:R-:W-:Y:S01]  /*13eb0*/  @!P2 IMAD.IADD R129, R48, 0x1, R129 ;  /* 0x000000013081a824 */ /* 0x000fe200078e0281 */
[CC--:B------:R-:W-:Y:S02]  /*13ec0*/  @!P2 LEA R48, P3, R170.reuse, R106.reuse, 0x8 ;  /* 0x0000006aaa30a211 */ /* 0x0c0fe400078640ff */
[----:B------:R-:W-:Y:S02]  /*13ed0*/  @!P2 IADD3 R125, PT, PT, R49, R125, RZ ;  /* 0x0000007d317da210 */ /* 0x000fe40007ffe0ff */
[CCC-:B------:R-:W-:Y:S02]  /*13ee0*/  @!P2 LEA.HI.X R49, R170.reuse, R107.reuse, R171.reuse, 0x8, P3 ;  /* 0x0000006baa31a211 */ /* 0x1c0fe400018f44ab */
[C---:B----4-:R-:W-:Y:S04]  /*13ef0*/  @!P2 LEA R122, P4, R170.reuse, R106, 0x7 ;  /* 0x0000006aaa7aa211 */ /* 0x050fe800078838ff */
[----:B------:R-:W-:Y:S05]  /*13f00*/  @!P2 LEA.HI.X R123, R170, R107, R171, 0x7, P4 ;  /* 0x0000006baa7ba211 */ /* 0x000fea00020f3cab */
        /* <DEDUP_REMOVED lines=25> */
.L_x_1737:
[----:B------:R-:W-:Y:S05]  /*140a0*/  BSYNC.RECONVERGENT B1 ;  /* 0x0000000000017941 */ /* 0x000fea0003800200 */
.L_x_1736:
[----:B---3--:R-:W-:Y:S01]  /*140b0*/  LOP3.LUT R49, R0, 0x120, R167, 0xf8, !PT ;  /* 0x0000012000317812 */ /* 0x008fe200078ef8a7 */
[----:B------:R-:W-:Y:S04]  /*140c0*/  IMAD.SHL.U32 R50, R150, 0x2, RZ ;  /* 0x0000000296327824 */ /* 0x000fe800078e00ff */
[----:B------:R-:W-:Y:S01]  /*140d0*/  IMAD R49, R49, 0x2, R166 ;  /* 0x0000000231317824 */ /* 0x000fe200078e02a6 */
[----:B------:R-:W-:Y:S03]  /*140e0*/  LOP3.LUT R50, R50, 0x6, RZ, 0xc0, !PT ;  /* 0x0000000632327812 */ /* 0x000fe600078ec0ff */
[C---:B------:R-:W-:Y:S02]  /*140f0*/  VIADD R0, R49.reuse, 0x5000 ;  /* 0x0000500031007836 */ /* 0x040fe40000000000 */
[----:B------:R-:W-:Y:S02]  /*14100*/  IMAD R187, R190, 0x100, R50 ;  /* 0x00000100bebb7824 */ /* 0x000fe400078e0232 */
[----:B------:R-:W-:Y:S02]  /*14110*/  VIADD R48, R49, 0x5020 ;  /* 0x0000502031307836 */ /* 0x000fe40000000000 */
[C---:B------:R-:W-:Y:S01]  /*14120*/  VIADD R129, R187.reuse, 0x10 ;  /* 0x00000010bb817836 */ /* 0x040fe20000000000 */
[CC--:B------:R-:W-:Y:S01]  /*14130*/  ISETP.GE.AND P4, PT, R187.reuse, R178.reuse, PT ;  /* 0x000000b2bb00720c */ /* 0x0c0fe20003f86270 */
[C---:B------:R-:W-:Y:S02]  /*14140*/  VIADD R186, R187.reuse, 0x1 ;  /* 0x00000001bbba7836 */ /* 0x040fe40000000000 */
[----:B------:R-:W-:Y:S01]  /*14150*/  VIADD R131, R187, 0x8 ;  /* 0x00000008bb837836 */ /* 0x000fe20000000000 */
[-C--:B------:R-:W-:Y:S01]  /*14160*/  ISETP.GE.AND P2, PT, R129, R179.reuse, PT ;  /* 0x000000b38100720c */ /* 0x080fe20003f46270 */
[----:B------:R-:W-:Y:S01]  /*14170*/  @P0 VIADD R48, R0, 0xffffffe0 ;  /* 0xffffffe000300836 */ /* 0x000fe20000000000 */
[CC--:B------:R-:W-:Y:S01]  /*14180*/  ISETP.GE.AND P0, PT, R187.reuse, R179.reuse, PT ;  /* 0x000000b3bb00720c */ /* 0x0c0fe20003f06270 */
        /* <DEDUP_REMOVED lines=23> */
[-C--:B------:R-:W-:Y:S01]  /*14300*/  ISETP.GE.AND P5, PT, R252, R179.reuse, PT ;  /* 0x000000b3fc00720c */ /* 0x080fe20003fa6270 */
[C---:B------:R-:W-:Y:S01]  /*14310*/  VIADD R251, R187.reuse, 0x20 ;  /* 0x00000020bbfb7836 */ /* 0x040fe20000000000 */
[----:B------:R-:W-:Y:S01]  /*14320*/  FSEL R216, R204, -INF , P6 ;  /* 0xff800000ccd87808 */ /* 0x000fe20003000000 */
[C---:B------:R-:W-:Y:S01]  /*14330*/  VIADD R247, R187.reuse, 0x30 ;  /* 0x00000030bbf77836 */ /* 0x040fe20000000000 */
[-C--:B------:R-:W-:Y:S01]  /*14340*/  ISETP.GE.AND P6, PT, R248, R179.reuse, PT ;  /* 0x000000b3f800720c */ /* 0x080fe20003fc6270 */
[C---:B------:R-:W-:Y:S01]  /*14350*/  VIADD R243, R187.reuse, 0x40 ;  /* 0x00000040bbf37836 */ /* 0x040fe20000000000 */
[----:B------:R-:W-:Y:S01]  /*14360*/  FSEL R131, R206, -INF , P0 ;  /* 0xff800000ce837808 */ /* 0x000fe20000000000 */
[----:B------:R-:W-:Y:S01]  /*14370*/  VIADD R238, R187, 0x51 ;  /* 0x00000051bbee7836 */ /* 0x000fe20000000000 */
[----:B------:R-:W-:Y:S01]  /*14380*/  FSEL R123, R203, -INF , P3 ;  /* 0xff800000cb7b7808 */ /* 0x000fe20001800000 */
[C---:B------:R-:W-:Y:S01]  /*14390*/  VIADD R237, R187.reuse, 0x58 ;  /* 0x00000058bbed7836 */ /* 0x040fe20000000000 */
[-C--:B------:R-:W-:Y:S01]  /*143a0*/  ISETP.GE.AND P2, PT, R250, R179.reuse, PT ;  /* 0x000000b3fa00720c */ /* 0x080fe20003f46270 */
        /* <DEDUP_REMOVED lines=8> */
[----:B------:R-:W-:Y:S01]  /*14430*/  VIADD R159, R187, 0xb9 ;  /* 0x000000b9bb9f7836 */ /* 0x000fe20000000000 */
[----:B------:R-:W-:Y:S01]  /*14440*/  FSEL R163, R21, -INF , P2 ;  /* 0xff80000015a37808 */ /* 0x000fe20001000000 */
        /* <DEDUP_REMOVED lines=8> */
[C---:B------:R-:W-:Y:S01]  /*144d0*/  VIADD R9, R187.reuse, 0xf8 ;  /* 0x000000f8bb097836 */ /* 0x040fe20000000000 */
[-C--:B------:R-:W-:Y:S01]  /*144e0*/  ISETP.GE.AND P6, PT, R238, R179.reuse, PT ;  /* 0x000000b3ee00720c */ /* 0x080fe20003fc6270 */
[C---:B------:R-:W-:Y:S01]  /*144f0*/  VIADD R246, R187.reuse, 0x31 ;  /* 0x00000031bbf67836 */ /* 0x040fe20000000000 */
[----:B-1----:R-:W-:Y:S01]  /*14500*/  FSEL R44, R44, -INF , P0 ;  /* 0xff8000002c2c7808 */ /* 0x002fe20000000000 */
[C---:B------:R-:W-:Y:S02]  /*14510*/  VIADD R245, R187.reuse, 0x38 ;  /* 0x00000038bbf57836 */ /* 0x040fe40000000000 */
[C---:B------:R-:W-:Y:S01]  /*14520*/  VIADD R242, R187.reuse, 0x41 ;  /* 0x00000041bbf27836 */ /* 0x040fe20000000000 */
[-C--:B------:R-:W-:Y:S01]  /*14530*/  ISETP.GE.AND P3, PT, R246, R179.reuse, PT ;  /* 0x000000b3f600720c */ /* 0x080fe20003f66270 */
[----:B------:R-:W-:Y:S01]  /*14540*/  VIADD R234, R187, 0x61 ;  /* 0x00000061bbea7836 */ /* 0x000fe20000000000 */
[-C--:B------:R-:W-:Y:S01]  /*14550*/  ISETP.GE.AND P2, PT, R245, R179.reuse, PT ;  /* 0x000000b3f500720c */ /* 0x080fe20003f46270 */
[C---:B------:R-:W-:Y:S02]  /*14560*/  VIADD R233, R187.reuse, 0x68 ;  /* 0x00000068bbe97836 */ /* 0x040fe40000000000 */
[C---:B------:R-:W-:Y:S01]  /*14570*/  VIADD R232, R187.reuse, 0x69 ;  /* 0x00000069bbe87836 */ /* 0x040fe20000000000 */
[----:B------:R-:W-:Y:S01]  /*14580*/  FSEL R20, R32, -INF , P2 ;  /* 0xff80000020147808 */ /* 0x000fe20001000000 */
[C---:B------:R-:W-:Y:S01]  /*14590*/  VIADD R231, R187.reuse, 0x70 ;  /* 0x00000070bbe77836 */ /* 0x040fe20000000000 */
[-C--:B------:R-:W-:Y:S01]  /*145a0*/  ISETP.GE.AND P2, PT, R240, R179.reuse, PT ;  /* 0x000000b3f000720c */ /* 0x080fe20003f46270 */
[----:B------:R-:W-:Y:S01]  /*145b0*/  VIADD R227, R187, 0x80 ;  /* 0x00000080bbe37836 */ /* 0x000fe20000000000 */
[-C--:B------:R-:W-:Y:S01]  /*145c0*/  ISETP.GE.AND P0, PT, R233, R179.reuse, PT ;  /* 0x000000b3e900720c */ /* 0x080fe20003f06270 */
[----:B------:R-:W-:Y:S01]  /*145d0*/  VIADD R221, R187, 0x98 ;  /* 0x00000098bbdd7836 */ /* 0x000fe20000000000 */
[----:B------:R-:W-:Y:S01]  /*145e0*/  FSEL R32, R129, -INF , !P4 ;  /* 0xff80000081207808 */ /* 0x000fe20006000000 */
        /* <DEDUP_REMOVED lines=12> */
[C---:B------:R-:W-:Y:S01]  /*146b0*/  VIADD R117, R187.reuse, 0xe0 ;  /* 0x000000e0bb757836 */ /* 0x040fe20000000000 */
[----:B------:R-:W-:Y:S01]  /*146c0*/  FSEL R36, R52, -INF , P2 ;  /* 0xff80000034247808 */ /* 0x000fe20001000000 */
[----:B------:R-:W-:Y:S01]  /*146d0*/  VIADD R114, R187, 0xe1 ;  /* 0x000000e1bb727836 */ /* 0x000fe20000000000 */
[----:B------:R-:W-:Y:S01]  /*146e0*/  FSEL R209, R211, -INF , P0 ;  /* 0xff800000d3d17808 */ /* 0x000fe20000000000 */
[----:B------:R-:W-:Y:S01]  /*146f0*/  VIADD R230, R187, 0x71 ;  /* 0x00000071bbe67836 */ /* 0x000fe20000000000 */
[-C--:B------:R-:W-:Y:S01]  /*14700*/  ISETP.GE.AND P0, PT, R221, R179.reuse, PT ;  /* 0x000000b3dd00720c */ /* 0x080fe20003f06270 */
[C---:B------:R-:W-:Y:S02]  /*14710*/  VIADD R229, R187.reuse, 0x78 ;  /* 0x00000078bbe57836 */ /* 0x040fe40000000000 */
[C---:B------:R-:W-:Y:S01]  /*14720*/  VIADD R228, R187.reuse, 0x79 ;  /* 0x00000079bbe47836 */ /* 0x040fe20000000000 */
[-C--:B------:R-:W-:Y:S01]  /*14730*/  ISETP.GE.AND P4, PT, R230, R179.reuse, PT ;  /* 0x000000b3e600720c */ /* 0x080fe20003f86270 */
[C---:B------:R-:W-:Y:S01]  /*14740*/  VIADD R225, R187.reuse, 0x88 ;  /* 0x00000088bbe17836 */ /* 0x040fe20000000000 */
[----:B------:R-:W-:Y:S01]  /*14750*/  FSEL R80, R80, -INF , P0 ;  /* 0xff80000050507808 */ /* 0x000fe20000000000 */
        /* <DEDUP_REMOVED lines=9> */
[C---:B------:R-:W-:Y:S02]  /*147f0*/  VIADD R217, R187.reuse, 0xa1 ;  /* 0x000000a1bbd97836 */ /* 0x040fe40000000000 */
[C---:B------:R-:W-:Y:S02]  /*14800*/  VIADD R215, R187.reuse, 0xa8 ;  /* 0x000000a8bbd77836 */ /* 0x040fe40000000000 */
[C---:B------:R-:W-:Y:S02]  /*14810*/  VIADD R128, R187.reuse, 0xc9 ;  /* 0x000000c9bb807836 */ /* 0x040fe40000000000 */
[C---:B------:R-:W-:Y:S02]  /*14820*/  VIADD R122, R187.reuse, 0xd8 ;  /* 0x000000d8bb7a7836 */ /* 0x040fe40000000000 */
[C---:B------:R-:W-:Y:S02]  /*14830*/  VIADD R110, R187.reuse, 0xe9 ;  /* 0x000000e9bb6e7836 */ /* 0x040fe40000000000 */
[C---:B------:R-:W-:Y:S02]  /*14840*/  VIADD R107, R187.reuse, 0xf0 ;  /* 0x000000f0bb6b7836 */ /* 0x040fe40000000000 */
[----:B------:R-:W-:Y:S01]  /*14850*/  VIADD R0, R187, 0xf9 ;  /* 0x000000f9bb007836 */ /* 0x000fe20000000000 */
[----:B------:R-:W-:Y:S01]  /*14860*/  FSEL R187, R205, -INF , P5 ;  /* 0xff800000cdbb7808 */ /* 0x000fe20002800000 */
[----:B------:R-:W-:Y:S01]  /*14870*/  IMAD.MOV.U32 R206, RZ, RZ, R125 ;  /* 0x000000ffffce7224 */ /* 0x000fe200078e007d */
[-C--:B------:R-:W-:Y:S01]  /*14880*/  ISETP.GE.AND P5, PT, R247, R179.reuse, PT ;  /* 0x000000b3f700720c */ /* 0x080fe20003fa6270 */
[----:B------:R-:W-:Y:S01]  /*14890*/  IMAD.MOV.U32 R204, RZ, RZ, R123 ;  /* 0x000000ffffcc7224 */ /* 0x000fe200078e007b */
[----:B------:R-:W-:Y:S01]  /*148a0*/  FSEL R123, R207, -INF , P3 ;  /* 0xff800000cf7b7808 */ /* 0x000fe20001800000 */
[----:B------:R-:W-:Y:S01]  /*148b0*/  IMAD.MOV.U32 R56, RZ, RZ, R44 ;  /* 0x000000ffff387224 */ /* 0x000fe200078e002c */
[----:B------:R-:W-:Y:S02]  /*148c0*/  FSEL R125, R27, -INF , P5 ;  /* 0xff8000001b7d7808 */ /* 0x000fe40002800000 */
[-C--:B------:R-:W-:Y:S02]  /*148d0*/  ISETP.GE.AND P5, PT, R242, R179.reuse, PT ;  /* 0x000000b3f200720c */ /* 0x080fe40003fa6270 */
[-C--:B------:R-:W-:Y:S02]  /*148e0*/  ISETP.GE.AND P3, PT, R241, R179.reuse, PT ;  /* 0x000000b3f100720c */ /* 0x080fe40003f66270 */
[----:B------:R-:W-:Y:S02]  /*148f0*/  FSEL R218, R37, -INF , P5 ;  /* 0xff80000025da7808 */ /* 0x000fe40002800000 */
[-C--:B------:R-:W-:Y:S02]  /*14900*/  ISETP.GE.AND P5, PT, R237, R179.reuse, PT ;  /* 0x000000b3ed00720c */ /* 0x080fe40003fa6270 */
[----:B------:R-:W-:Y:S01]  /*14910*/  FSEL R37, R45, -INF , P6 ;  /* 0xff8000002d257808 */ /* 0x000fe20003000000 */
[----:B------:R-:W-:Y:S01]  /*14920*/  IMAD.MOV.U32 R45, RZ, RZ, R187 ;  /* 0x000000ffff2d7224 */ /* 0x000fe200078e00bb */
[-C--:B------:R-:W-:Y:S02]  /*14930*/  ISETP.GE.AND P6, PT, R232, R179.reuse, PT ;  /* 0x000000b3e800720c */ /* 0x080fe40003fc6270 */
[----:B------:R-:W-:Y:S02]  /*14940*/  FSEL R40, R40, -INF , P3 ;  /* 0xff80000028287808 */ /* 0x000fe40001800000 */
[----:B------:R-:W-:Y:S02]  /*14950*/  FSEL R205, R208, -INF , P5 ;  /* 0xff800000d0cd7808 */ /* 0x000fe40002800000 */
[-C--:B------:R-:W-:Y:S01]  /*14960*/  ISETP.GE.AND P3, PT, R235, R179.reuse, PT ;  /* 0x000000b3eb00720c */ /* 0x080fe20003f66270 */
[----:B------:R-:W-:Y:S01]  /*14970*/  IMAD.MOV.U32 R208, RZ, RZ, R40 ;  /* 0x000000ffffd07224 */ /* 0x000fe200078e0028 */
[-C--:B------:R-:W-:Y:S01]  /*14980*/  ISETP.GE.AND P5, PT, R231, R179.reuse, PT ;  /* 0x000000b3e700720c */ /* 0x080fe20003fa6270 */
[----:B------:R-:W-:Y:S01]  /*14990*/  IMAD.MOV.U32 R40, RZ, RZ, R163 ;  /* 0x000000ffff287224 */ /* 0x000fe200078e00a3 */
[----:B------:R-:W-:Y:S01]  /*149a0*/  FSEL R25, R57, -INF , P6 ;  /* 0xff80000039197808 */ /* 0x000fe20003000000 */
[----:B------:R-:W-:Y:S01]  /*149b0*/  IMAD.MOV.U32 R52, RZ, RZ, R205 ;  /* 0x000000ffff347224 */ /* 0x000fe200078e00cd */
[-C--:B------:R-:W-:Y:S01]  /*149c0*/  ISETP.GE.AND P6, PT, R226, R179.reuse, PT ;  /* 0x000000b3e200720c */ /* 0x080fe20003fc6270 */
[----:B------:R-:W-:Y:S01]  /*149d0*/  IMAD.MOV.U32 R57, RZ, RZ, R216 ;  /* 0x000000ffff397224 */ /* 0x000fe200078e00d8 */
[----:B------:R-:W-:Y:S02]  /*149e0*/  FSEL R51, R51, -INF , P3 ;  /* 0xff80000033337808 */ /* 0x000fe40001800000 */
[-C--:B------:R-:W-:Y:S02]  /*149f0*/  ISETP.GE.AND P3, PT, R229, R179.reuse, PT ;  /* 0x000000b3e500720c */ /* 0x080fe40003f66270 */
[----:B------:R-:W-:Y:S01]  /*14a00*/  FSEL R205, R59, -INF , P5 ;  /* 0xff8000003bcd7808 */ /* 0x000fe20002800000 */
[----:B------:R-:W-:Y:S01]  /*14a10*/  IMAD.MOV.U32 R59, RZ, RZ, R41 ;  /* 0x000000ffff3b7224 */ /* 0x000fe200078e0029 */
[----:B------:R-:W-:Y:S01]  /*14a20*/  FSEL R27, R61, -INF , P4 ;  /* 0xff8000003d1b7808 */ /* 0x000fe20002000000 */
[----:B------:R-:W-:Y:S01]  /*14a30*/  IMAD.MOV.U32 R41, RZ, RZ, R186 ;  /* 0x000000ffff297224 */ /* 0x000fe200078e00ba */
[----:B------:R-:W-:Y:S01]  /*14a40*/  FSEL R44, R69, -INF , P6 ;  /* 0xff800000452c7808 */ /* 0x000fe20003000000 */
[----:B------:R-:W-:Y:S01]  /*14a50*/  IMAD.MOV.U32 R61, RZ, RZ, R218 ;  /* 0x000000ffff3d7224 */ /* 0x000fe200078e00da */
[-C--:B------:R-:W-:Y:S01]  /*14a60*/  ISETP.GE.AND P5, PT, R225, R179.reuse, PT ;  /* 0x000000b3e100720c */ /* 0x080fe20003fa6270 */
[----:B------:R-:W-:Y:S01]  /*14a70*/  IMAD.MOV.U32 R92, RZ, RZ, R59 ;  /* 0x000000ffff5c7224 */ /* 0x000fe200078e003b */
[-C--:B------:R-:W-:Y:S01]  /*14a80*/  ISETP.GE.AND P4, PT, R224, R179.reuse, PT ;  /* 0x000000b3e000720c */ /* 0x080fe20003f86270 */
[----:B------:R-:W-:Y:S01]  /*14a90*/  IMAD.MOV.U32 R59, RZ, RZ, R203 ;  /* 0x000000ffff3b7224 */ /* 0x000fe200078e00cb */
[-C--:B------:R-:W-:Y:S02]  /*14aa0*/  ISETP.GE.AND P6, PT, R220, R179.reuse, PT ;  /* 0x000000b3dc00720c */ /* 0x080fe40003fc6270 */
[----:B------:R-:W-:Y:S01]  /*14ab0*/  FSEL R186, R210, -INF , P2 ;  /* 0xff800000d2ba7808 */ /* 0x000fe20001000000 */
[----:B------:R-:W-:Y:S01]  /*14ac0*/  IMAD.MOV.U32 R210, RZ, RZ, R21 ;  /* 0x000000ffffd27224 */ /* 0x000fe200078e0015 */
[----:B------:R-:W-:Y:S01]  /*14ad0*/  FSEL R187, R63, -INF , P3 ;  /* 0xff8000003fbb7808 */ /* 0x000fe20001800000 */
[----:B------:R-:W-:Y:S01]  /*14ae0*/  IMAD.MOV.U32 R63, RZ, RZ, R51 ;  /* 0x000000ffff3f7224 */ /* 0x000fe200078e0033 */
[-C--:B------:R-:W-:Y:S02]  /*14af0*/  ISETP.GE.AND P2, PT, R222, R179.reuse, PT ;  /* 0x000000b3de00720c */ /* 0x080fe40003f46270 */
[-C--:B------:R-:W-:Y:S02]  /*14b00*/  ISETP.GE.AND P3, PT, R223, R179.reuse, PT ;  /* 0x000000b3df00720c */ /* 0x080fe40003f66270 */
[----:B------:R-:W-:Y:S02]  /*14b10*/  FSEL R207, R212, -INF , P5 ;  /* 0xff800000d4cf7808 */ /* 0x000fe40002800000 */
[----:B------:R-:W-:Y:S01]  /*14b20*/  FSEL R163, R73, -INF , P4 ;  /* 0xff80000049a37808 */ /* 0x000fe20002000000 */
[----:B------:R-:W-:Y:S01]  /*14b30*/  IMAD.MOV.U32 R73, RZ, RZ, R208 ;  /* 0x000000ffff497224 */ /* 0x000fe200078e00d0 */
[----:B------:R-:W-:Y:S01]  /*14b40*/  FSEL R129, R81, -INF , P6 ;  /* 0xff80000051817808 */ /* 0x000fe20003000000 */
[----:B------:R-:W-:Y:S01]  /*14b50*/  IMAD.MOV.U32 R81, RZ, RZ, R202 ;  /* 0x000000ffff517224 */ /* 0x000fe200078e00ca */
[-C--:B------:R-:W-:Y:S02]  /*14b60*/  ISETP.GE.AND P5, PT, R219, R179.reuse, PT ;  /* 0x000000b3db00720c */ /* 0x080fe40003fa6270 */
[-C--:B------:R-:W-:Y:S02]  /*14b70*/  ISETP.GE.AND P4, PT, R217, R179.reuse, PT ;  /* 0x000000b3d900720c */ /* 0x080fe40003f86270 */
[-C--:B------:R-:W-:Y:S02]  /*14b80*/  ISETP.GE.AND P6, PT, R168, R179.reuse, PT ;  /* 0x000000b3a800720c */ /* 0x080fe40003fc6270 */
[----:B------:R-:W-:Y:S01]  /*14b90*/  FSEL R51, R77, -INF , P2 ;  /* 0xff8000004d337808 */ /* 0x000fe20001000000 */
[----:B------:R-:W-:Y:S01]  /*14ba0*/  IMAD.MOV.U32 R77, RZ, RZ, R25 ;  /* 0x000000ffff4d7224 */ /* 0x000fe200078e0019 */
[----:B------:R-:W-:Y:S01]  /*14bb0*/  FSEL R69, R76, -INF , P3 ;  /* 0xff8000004c457808 */ /* 0x000fe20001800000 */
[----:B------:R-:W-:Y:S01]  /*14bc0*/  IMAD.MOV.U32 R76, RZ, RZ, R27 ;  /* 0x000000ffff4c7224 */ /* 0x000fe200078e001b */
[-C--:B------:R-:W-:Y:S02]  /*14bd0*/  ISETP.GE.AND P2, PT, R214, R179.reuse, PT ;  /* 0x000000b3d600720c */ /* 0x080fe40003f46270 */
[-C--:B------:R-:W-:Y:S02]  /*14be0*/  ISETP.GE.AND P3, PT, R215, R179.reuse, PT ;  /* 0x000000b3d700720c */ /* 0x080fe40003f66270 */
[----:B------:R-:W-:Y:S01]  /*14bf0*/  FSEL R218, R84, -INF , P5 ;  /* 0xff80000054da7808 */ /* 0x000fe20002800000 */
[----:B------:R-:W-:Y:S01]  /*14c00*/  IMAD.MOV.U32 R84, RZ, RZ, R63 ;  /* 0x000000ffff547224 */ /* 0x000fe200078e003f */
[----:B------:R-:W-:Y:S01]  /*14c10*/  FSEL R216, R85, -INF , P4 ;  /* 0xff80000055d87808 */ /* 0x000fe20002000000 */
[----:B------:R-:W-:Y:S01]  /*14c20*/  IMAD R85, R190, 0x100, R50 ;  /* 0x00000100be557824 */ /* 0x000fe200078e0232 */
[----:B------:R-:W-:Y:S01]  /*14c30*/  FSEL R203, R93, -INF , P6 ;  /* 0xff8000005dcb7808 */ /* 0x000fe20003000000 */
[----:B------:R-:W-:Y:S01]  /*14c40*/  IMAD.MOV.U32 R93, RZ, RZ, R155 ;  /* 0x000000ffff5d7224 */ /* 0x000fe200078e009b */
[-C--:B------:R-:W-:Y:S01]  /*14c50*/  ISETP.GE.AND P5, PT, R167, R179.reuse, PT ;  /* 0x000000b3a700720c */ /* 0x080fe20003fa6270 */
[----:B------:R-:W-:Y:S01]  /*14c60*/  VIADD R85, R85, 0x1 ;  /* 0x0000000155557836 */ /* 0x000fe20000000000 */
[-C--:B------:R-:W-:Y:S02]  /*14c70*/  ISETP.GE.AND P4, PT, R159, R179.reuse, PT ;  /* 0x000000b39f00720c */ /* 0x080fe40003f86270 */
[-C--:B------:R-:W-:Y:S02]  /*14c80*/  ISETP.GE.AND P6, PT, R128, R179.reuse, PT ;  /* 0x000000b38000720c */ /* 0x080fe40003fc6270 */
[----:B------:R-:W-:Y:S01]  /*14c90*/  FSEL R212, R88, -INF , P2 ;  /* 0xff80000058d47808 */ /* 0x000fe20001000000 */
[----:B------:R-:W-:Y:S01]  /*14ca0*/  IMAD.MOV.U32 R88, RZ, RZ, R210 ;  /* 0x000000ffff587224 */ /* 0x000fe200078e00d2 */
[----:B------:R-:W-:Y:S02]  /*14cb0*/  FSEL R21, R86, -INF , P3 ;  /* 0xff80000056157808 */ /* 0x000fe40001800000 */
[-C--:B------:R-:W-:Y:S02]  /*14cc0*/  ISETP.GE.AND P2, PT, R157, R179.reuse, PT ;  /* 0x000000b39d00720c */ /* 0x080fe40003f46270 */
        /* <DEDUP_REMOVED lines=8> */
[--C-:B------:R-:W-:Y:S01]  /*14d50*/  IMAD R93, R190, 0x100, R50.reuse ;  /* 0x00000100be5d7824 */ /* 0x100fe200078e0232 */
[-C--:B------:R-:W-:Y:S02]  /*14d60*/  ISETP.GE.AND P5, PT, R127, R179.reuse, PT ;  /* 0x000000b37f00720c */ /* 0x080fe40003fa6270 */
[----:B------:R-:W-:Y:S01]  /*14d70*/  FSEL R202, R213, -INF , P2 ;  /* 0xff800000d5ca7808 */ /* 0x000fe20001000000 */
[----:B------:R-:W-:Y:S01]  /*14d80*/  VIADD R93, R93, 0x9 ;  /* 0x000000095d5d7836 */ /* 0x000fe20000000000 */
[----:B------:R-:W-:Y:S01]  /*14d90*/  FSEL R204, R100, -INF , P3 ;  /* 0xff80000064cc7808 */ /* 0x000fe20001800000 */
[----:B------:R-:W-:Y:S01]  /*14da0*/  IMAD R213, R190, 0x100, R50 ;  /* 0x00000100bed57824 */ /* 0x000fe200078e0232 */
[-C--:B------:R-:W-:Y:S01]  /*14db0*/  ISETP.GE.AND P6, PT, R114, R179.reuse, PT ;  /* 0x000000b37200720c */ /* 0x080fe20003fc6270 */
[----:B------:R-:W-:Y:S01]  /*14dc0*/  IMAD.MOV.U32 R100, RZ, RZ, R20 ;  /* 0x000000ffff647224 */ /* 0x000fe200078e0014 */
[----:B------:R-:W-:Y:S01]  /*14dd0*/  FSEL R20, R109, -INF , P4 ;  /* 0xff8000006d147808 */ /* 0x000fe20002000000 */
[----:B------:R-:W-:Y:S01]  /*14de0*/  VIADD R213, R213, 0x8 ;  /* 0x00000008d5d57836 */ /* 0x000fe20000000000 */
[----:B------:R-:W-:Y:S01]  /*14df0*/  FSEL R25, R108, -INF , P5 ;  /* 0xff8000006c197808 */ /* 0x000fe20002800000 */
[----:B------:R-:W-:Y:S01]  /*14e00*/  IMAD.MOV.U32 R108, RZ, RZ, R100 ;  /* 0x000000ffff6c7224 */ /* 0x000fe200078e0064 */
[-C--:B------:R-:W-:Y:S01]  /*14e10*/  ISETP.GE.AND P4, PT, R110, R179.reuse, PT ;  /* 0x000000b36e00720c */ /* 0x080fe20003f86270 */
[----:B------:R-:W-:Y:S01]  /*14e20*/  IMAD.MOV.U32 R100, RZ, RZ, R73 ;  /* 0x000000ffff647224 */ /* 0x000fe200078e0049 */
[-C--:B------:R-:W-:Y:S01]  /*14e30*/  ISETP.GE.AND P5, PT, R106, R179.reuse, PT ;  /* 0x000000b36a00720c */ /* 0x080fe20003fa6270 */
[----:B------:R-:W-:Y:S01]  /*14e40*/  IMAD.MOV.U32 R73, RZ, RZ, R57 ;  /* 0x000000ffff497224 */ /* 0x000fe200078e0039 */
[----:B------:R-:W-:Y:S01]  /*14e50*/  FSEL R155, R103, -INF , P0 ;  /* 0xff800000679b7808 */ /* 0x000fe20000000000 */
[----:B------:R-:W-:Y:S01]  /*14e60*/  IMAD.MOV.U32 R103, RZ, RZ, R59 ;  /* 0x000000ffff677224 */ /* 0x000fe200078e003b */
[----:B------:R-:W-:Y:S01]  /*14e70*/  FSEL R63, R7, -INF , P6 ;  /* 0xff800000073f7808 */ /* 0x000fe20003000000 */
[--C-:B------:R-:W-:Y:S01]  /*14e80*/  IMAD R109, R190, 0x100, R50.reuse ;  /* 0x00000100be6d7824 */ /* 0x100fe200078e0232 */
[-C--:B------:R-:W-:Y:S01]  /*14e90*/  ISETP.GE.AND P6, PT, R85, R178.reuse, PT ;  /* 0x000000b25500720c */ /* 0x080fe20003fc6270 */
[----:B------:R-:W-:Y:S01]  /*14ea0*/  IMAD.MOV.U32 R85, RZ, RZ, R61 ;  /* 0x000000ffff557224 */ /* 0x000fe200078e003d */
[----:B------:R-:W-:Y:S01]  /*14eb0*/  FSEL R59, R119, -INF , P4 ;  /* 0xff800000773b7808 */ /* 0x000fe20002000000 */
[----:B------:R-:W-:Y:S01]  /*14ec0*/  VIADD R109, R109, 0x18 ;  /* 0x000000186d6d7836 */ /* 0x000fe20000000000 */
[-C--:B------:R-:W-:Y:S02]  /*14ed0*/  ISETP.GE.AND P3, PT, R122, R179.reuse, PT ;  /* 0x000000b37a00720c */ /* 0x080fe40003f66270 */
[----:B------:R-:W-:Y:S02]  /*14ee0*/  FSEL R61, R113, -INF , P5 ;  /* 0xff800000713d7808 */ /* 0x000fe40002800000 */
[-C--:B------:R-:W-:Y:S01]  /*14ef0*/  ISETP.GE.AND P4, PT, R93, R178.reuse, PT ;  /* 0x000000b25d00720c */ /* 0x080fe20003f86270 */
[----:B------:R-:W-:Y:S01]  /*14f00*/  IMAD R93, R190, 0x100, R50 ;  /* 0x00000100be5d7824 */ /* 0x000fe200078e0232 */
[-C--:B------:R-:W-:Y:S01]  /*14f10*/  ISETP.GE.AND P5, PT, R213, R178.reuse, PT ;  /* 0x000000b2d500720c */ /* 0x080fe20003fa6270 */
[----:B------:R-:W-:Y:S01]  /*14f20*/  IMAD.MOV.U32 R213, RZ, RZ, R94 ;  /* 0x000000ffffd57224 */ /* 0x000fe200078e005e */
[-C--:B------:R-:W-:Y:S01]  /*14f30*/  ISETP.GE.AND P2, PT, R118, R179.reuse, PT ;  /* 0x000000b37600720c */ /* 0x080fe20003f46270 */
[----:B------:R-:W-:Y:S01]  /*14f40*/  IMAD.MOV.U32 R94, RZ, RZ, R92 ;  /* 0x000000ffff5e7224 */ /* 0x000fe200078e005c */
[----:B------:R-:W-:Y:S01]  /*14f50*/  FSEL R97, R111, -INF , P3 ;  /* 0xff8000006f617808 */ /* 0x000fe20001800000 */
[----:B------:R-:W-:Y:S01]  /*14f60*/  IMAD R92, R190, 0x100, R50 ;  /* 0x00000100be5c7824 */ /* 0x000fe200078e0232 */
[-C--:B------:R-:W-:Y:S01]  /*14f70*/  ISETP.GE.AND P3, PT, R107, R179.reuse, PT ;  /* 0x000000b36b00720c */ /* 0x080fe20003f66270 */
[----:B------:R-:W-:Y:S01]  /*14f80*/  VIADD R93, R93, 0x10 ;  /* 0x000000105d5d7836 */ /* 0x000fe20000000000 */
[-C--:B------:R-:W-:Y:S01]  /*14f90*/  ISETP.GE.AND P0, PT, R117, R179.reuse, PT ;  /* 0x000000b37500720c */ /* 0x080fe20003f06270 */
[----:B------:R-:W-:Y:S01]  /*14fa0*/  VIADD R92, R92, 0x11 ;  /* 0x000000115c5c7836 */ /* 0x000fe20000000000 */
[----:B------:R-:W-:Y:S02]  /*14fb0*/  FSEL R86, R112, -INF , P2 ;  /* 0xff80000070567808 */ /* 0x000fe40001000000 */
[-C--:B------:R-:W-:Y:S02]  /*14fc0*/  ISETP.GE.AND P2, PT, R102, R179.reuse, PT ;  /* 0x000000b36600720c */ /* 0x080fe40003f46270 */
[----:B------:R-:W-:Y:S02]  /*14fd0*/  FSEL R57, R120, -INF , P3 ;  /* 0xff80000078397808 */ /* 0x000fe40001800000 */
[----:B------:R-:W-:Y:S02]  /*14fe0*/  FSEL R206, R206, -INF , !P6 ;  /* 0xff800000cece7808 */ /* 0x000fe40007000000 */
[----:B------:R-:W-:Y:S01]  /*14ff0*/  ISETP.GE.AND P3, PT, R93, R178, PT ;  /* 0x000000b25d00720c */ /* 0x000fe20003f66270 */
[----:B------:R-:W-:Y:S01]  /*15000*/  IMAD.MOV.U32 R93, RZ, RZ, R56 ;  /* 0x000000ffff5d7224 */ /* 0x000fe200078e0038 */
[----:B------:R-:W-:Y:S02]  /*15010*/  FSEL R6, R6, -INF , P0 ;  /* 0xff80000006067808 */ /* 0x000fe40000000000 */
[----:B------:R-:W-:Y:S02]  /*15020*/  ISETP.GE.AND P0, PT, R9, R179, PT ;  /* 0x000000b30900720c */ /* 0x000fe40003f06270 */
[----:B------:R-:W-:Y:S02]  /*15030*/  FSEL R56, R10, -INF , P2 ;  /* 0xff8000000a387808 */ /* 0x000fe40001000000 */
[----:B------:R-:W-:Y:S02]  /*15040*/  FMNMX3.FTZ R7, R149, R32, R206, !PT ;  /* 0x0000002095077276 */ /* 0x000fe400078100ce */
[----:B------:R-:W-:Y:S02]  /*15050*/  FSEL R162, R162, -INF , !P5 ;  /* 0xff800000a2a27808 */ /* 0x000fe40006800000 */
[----:B------:R-:W-:Y:S02]  /*15060*/  FSEL R85, R85, -INF , !P4 ;  /* 0xff80000055557808 */ /* 0x000fe40006000000 */
[-C--:B------:R-:W-:Y:S01]  /*15070*/  ISETP.GE.AND P2, PT, R92, R178.reuse, PT ;  /* 0x000000b25c00720c */ /* 0x080fe20003f46270 */
[----:B------:R-:W-:Y:S01]  /*15080*/  IMAD.MOV.U32 R92, RZ, RZ, R52 ;  /* 0x000000ffff5c7224 */ /* 0x000fe200078e0034 */
[----:B------:R-:W-:Y:S02]  /*15090*/  FSEL R52, R11, -INF , P0 ;  /* 0xff8000000b347808 */ /* 0x000fe40000000000 */
[-C--:B------:R-:W-:Y:S02]  /*150a0*/  ISETP.GE.AND P6, PT, R252, R178.reuse, PT ;  /* 0x000000b2fc00720c */ /* 0x080fe40003fc6270 */
[----:B------:R-:W-:Y:S02]  /*150b0*/  ISETP.GE.AND P0, PT, R109, R178, PT ;  /* 0x000000b26d00720c */ /* 0x000fe40003f06270 */
[----:B------:R-:W-:Y:S02]  /*150c0*/  FSEL R81, R81, -INF , !P3 ;  /* 0xff80000051517808 */ /* 0x000fe40005800000 */
[----:B------:R-:W-:Y:S02]  /*150d0*/  FSEL R154, R154, -INF , !P2 ;  /* 0xff8000009a9a7808 */ /* 0x000fe40005000000 */
[----:B------:R-:W-:Y:S02]  /*150e0*/  FMNMX3.FTZ R7, R7, R162, R85, !PT ;  /* 0x000000a207077276 */ /* 0x000fe40007810055 */
[----:B------:R-:W-:Y:S02]  /*150f0*/  FSEL R45, R45, -INF , !P6 ;  /* 0xff8000002d2d7808 */ /* 0x000fe40007000000 */
[-C--:B------:R-:W-:Y:S02]  /*15100*/  ISETP.GE.AND P5, PT, R251, R178.reuse, PT ;  /* 0x000000b2fb00720c */ /* 0x080fe40003fa6270 */
[-C--:B------:R-:W-:Y:S02]  /*15110*/  ISETP.GE.AND P4, PT, R250, R178.reuse, PT ;  /* 0x000000b2fa00720c */ /* 0x080fe40003f86270 */
[----:B------:R-:W-:Y:S02]  /*15120*/  FSEL R73, R73, -INF , !P0 ;  /* 0xff80000049497808 */ /* 0x000fe40004000000 */
[----:B------:R-:W-:Y:S02]  /*15130*/  FMNMX3.FTZ R7, R7, R81, R154, !PT ;  /* 0x0000005107077276 */ /* 0x000fe4000781009a */
[----:B------:R-:W-:Y:S02]  /*15140*/  FSEL R41, R41, -INF , !P5 ;  /* 0xff80000029297808 */ /* 0x000fe40006800000 */
[----:B------:R-:W-:Y:S02]  /*15150*/  FSEL R40, R40, -INF , !P4 ;  /* 0xff80000028287808 */ /* 0x000fe40006000000 */
[----:B------:R-:W-:Y:S02]  /*15160*/  FMNMX3.FTZ R7, R7, R73, R45, !PT ;  /* 0x0000004907077276 */ /* 0x000fe4000781002d */
[-C--:B------:R-:W-:Y:S02]  /*15170*/  ISETP.GE.AND P3, PT, R249, R178.reuse, PT ;  /* 0x000000b2f900720c */ /* 0x080fe40003f66270 */
[-C--:B------:R-:W-:Y:S02]  /*15180*/  ISETP.GE.AND P2, PT, R248, R178.reuse, PT ;  /* 0x000000b2f800720c */ /* 0x080fe40003f46270 */
[----:B------:R-:W-:Y:S02]  /*15190*/  FMNMX3.FTZ R7, R7, R41, R40, !PT ;  /* 0x0000002907077276 */ /* 0x000fe40007810028 */
[-C--:B------:R-:W-:Y:S02]  /*151a0*/  ISETP.GE.AND P6, PT, R246, R178.reuse, PT ;  /* 0x000000b2f600720c */ /* 0x080fe40003fc6270 */
[----:B------:R-:W-:Y:S02]  /*151b0*/  FSEL R131, R131, -INF , !P3 ;  /* 0xff80000083837808 */ /* 0x000fe40005800000 */
[----:B------:R-:W-:Y:S02]  /*151c0*/  FSEL R130, R130, -INF , !P2 ;  /* 0xff80000082827808 */ /* 0x000fe40005000000 */
[-C--:B------:R-:W-:Y:S02]  /*151d0*/  ISETP.GE.AND P0, PT, R247, R178.reuse, PT ;  /* 0x000000b2f700720c */ /* 0x080fe40003f06270 */
[-C--:B------:R-:W-:Y:S02]  /*151e0*/  ISETP.GE.AND P4, PT, R244, R178.reuse, PT ;  /* 0x000000b2f400720c */ /* 0x080fe40003f86270 */
[-C--:B------:R-:W-:Y:S02]  /*151f0*/  ISETP.GE.AND P5, PT, R245, R178.reuse, PT ;  /* 0x000000b2f500720c */ /* 0x080fe40003fa6270 */
[----:B------:R-:W-:Y:S02]  /*15200*/  FSEL R125, R125, -INF , !P0 ;  /* 0xff8000007d7d7808 */ /* 0x000fe40004000000 */
[----:B------:R-:W-:Y:S02]  /*15210*/  FSEL R123, R123, -INF , !P6 ;  /* 0xff8000007b7b7808 */ /* 0x000fe40007000000 */
[----:B------:R-:W-:Y:S02]  /*15220*/  FMNMX3.FTZ R7, R7, R131, R130, !PT ;  /* 0x0000008307077276 */ /* 0x000fe40007810082 */
[----:B------:R-:W-:Y:S02]  /*15230*/  FSEL R120, R108, -INF , !P5 ;  /* 0xff8000006c787808 */ /* 0x000fe40006800000 */
[----:B------:R-:W-:Y:S02]  /*15240*/  FSEL R119, R104, -INF , !P4 ;  /* 0xff80000068777808 */ /* 0x000fe40006000000 */
[-C--:B------:R-:W-:Y:S02]  /*15250*/  ISETP.GE.AND P3, PT, R243, R178.reuse, PT ;  /* 0x000000b2f300720c */ /* 0x080fe40003f66270 */
[-C--:B------:R-:W-:Y:S02]  /*15260*/  ISETP.GE.AND P2, PT, R242, R178.reuse, PT ;  /* 0x000000b2f200720c */ /* 0x080fe40003f46270 */
[----:B------:R-:W-:Y:S02]  /*15270*/  FMNMX3.FTZ R7, R7, R125, R123, !PT ;  /* 0x0000007d07077276 */ /* 0x000fe4000781007b */
[-C--:B------:R-:W-:Y:S02]  /*15280*/  ISETP.GE.AND P6, PT, R240, R178.reuse, PT ;  /* 0x000000b2f000720c */ /* 0x080fe40003fc6270 */
[----:B------:R-:W-:Y:S02]  /*15290*/  FSEL R109, R213, -INF , !P2 ;  /* 0xff800000d56d7808 */ /* 0x000fe40005000000 */
[----:B------:R-:W-:Y:S02]  /*152a0*/  ISETP.GE.AND P0, PT, R241, R178, PT ;  /* 0x000000b2f100720c */ /* 0x000fe40003f06270 */
[----:B------:R-:W-:Y:S02]  /*152b0*/  FSEL R112, R103, -INF , !P3 ;  /* 0xff80000067707808 */ /* 0x000fe40005800000 */
[----:B------:R-:W-:Y:S02]  /*152c0*/  FMNMX3.FTZ R7, R7, R120, R119, !PT ;  /* 0x0000007807077276 */ /* 0x000fe40007810077 */
[-C--:B------:R-:W-:Y:S02]  /*152d0*/  ISETP.GE.AND P5, PT, R239, R178.reuse, PT ;  /* 0x000000b2ef00720c */ /* 0x080fe40003fa6270 */
[-C--:B------:R-:W-:Y:S02]  /*152e0*/  ISETP.GE.AND P3, PT, R237, R178.reuse, PT ;  /* 0x000000b2ed00720c */ /* 0x080fe40003f66270 */
[-C--:B------:R-:W-:Y:S02]  /*152f0*/  ISETP.GE.AND P2, PT, R236, R178.reuse, PT ;  /* 0x000000b2ec00720c */ /* 0x080fe40003f46270 */
[----:B------:R-:W-:Y:S02]  /*15300*/  ISETP.GE.AND P4, PT, R238, R178, PT ;  /* 0x000000b2ee00720c */ /* 0x000fe40003f86270 */
[----:B------:R-:W-:Y:S02]  /*15310*/  FSEL R104, R100, -INF , !P0 ;  /* 0xff80000064687808 */ /* 0x000fe40004000000 */
[----:B------:R-:W-:Y:S02]  /*15320*/  FSEL R103, R94, -INF , !P6 ;  /* 0xff8000005e677808 */ /* 0x000fe40007000000 */
[----:B------:R-:W-:Y:S02]  /*15330*/  FMNMX3.FTZ R7, R7, R112, R109, !PT ;  /* 0x0000007007077276 */ /* 0x000fe4000781006d */
[----:B------:R-:W-:Y:S02]  /*15340*/  FSEL R100, R93, -INF , !P5 ;  /* 0xff8000005d647808 */ /* 0x000fe40006800000 */
[----:B------:R-:W-:Y:S02]  /*15350*/  FSEL R93, R92, -INF , !P3 ;  /* 0xff8000005c5d7808 */ /* 0x000fe40005800000 */
[----:B------:R-:W-:Y:S02]  /*15360*/  FSEL R92, R88, -INF , !P2 ;  /* 0xff800000585c7808 */ /* 0x000fe40005000000 */
[----:B------:R-:W-:Y:S02]  /*15370*/  FSEL R37, R37, -INF , !P4 ;  /* 0xff80000025257808 */ /* 0x000fe40006000000 */
[----:B------:R-:W-:Y:S02]  /*15380*/  FMNMX3.FTZ R88, R7, R104, R103, !PT ;  /* 0x0000006807587276 */ /* 0x000fe40007810067 */
[----:B------:R-:W-:Y:S02]  /*15390*/  ISETP.GE.AND P0, PT, R235, R178, PT ;  /* 0x000000b2eb00720c */ /* 0x000fe40003f06270 */
[----:B------:R-:W-:Y:S02]  /*153a0*/  FMNMX3.FTZ R88, R88, R100, R37, !PT ;  /* 0x0000006458587276 */ /* 0x000fe40007810025 */
[-C--:B------:R-:W-:Y:S02]  /*153b0*/  ISETP.GE.AND P6, PT, R234, R178.reuse, PT ;  /* 0x000000b2ea00720c */ /* 0x080fe40003fc6270 */
[----:B------:R-:W-:Y:S02]  /*153c0*/  FSEL R84, R84, -INF , !P0 ;  /* 0xff80000054547808 */ /* 0x000fe40004000000 */
[-C--:B------:R-:W-:Y:S02]  /*153d0*/  ISETP.GE.AND P0, PT, R229, R178.reuse, PT ;  /* 0x000000b2e500720c */ /* 0x080fe40003f06270 */
[----:B------:R-:W-:Y:S02]  /*153e0*/  FSEL R36, R36, -INF , !P6 ;  /* 0xff80000024247808 */ /* 0x000fe40007000000 */
[-C--:B------:R-:W-:Y:S02]  /*153f0*/  ISETP.GE.AND P5, PT, R233, R178.reuse, PT ;  /* 0x000000b2e900720c */ /* 0x080fe40003fa6270 */
[----:B------:R-:W-:Y:S02]  /*15400*/  FMNMX3.FTZ R108, R88, R93, R92, !PT ;  /* 0x0000005d586c7276 */ /* 0x000fe4000781005c */
[-C--:B------:R-:W-:Y:S02]  /*15410*/  ISETP.GE.AND P4, PT, R232, R178.reuse, PT ;  /* 0x000000b2e800720c */ /* 0x080fe40003f86270 */
[----:B------:R-:W-:Y:S02]  /*15420*/  FSEL R10, R187, -INF , !P0 ;  /* 0xff800000bb0a7808 */ /* 0x000fe40004000000 */
[-C--:B------:R-:W-:Y:S02]  /*15430*/  ISETP.GE.AND P6, PT, R228, R178.reuse, PT ;  /* 0x000000b2e400720c */ /* 0x080fe40003fc6270 */
[----:B------:R-:W-:Y:S02]  /*15440*/  ISETP.GE.AND P0, PT, R223, R178, PT ;  /* 0x000000b2df00720c */ /* 0x000fe40003f06270 */
[----:B------:R-:W-:Y:S02]  /*15450*/  FSEL R33, R33, -INF , !P5 ;  /* 0xff80000021217808 */ /* 0x000fe40006800000 */
[----:B------:R-:W-:Y:S02]  /*15460*/  FMNMX3.FTZ R108, R108, R84, R36, !PT ;  /* 0x000000546c6c7276 */ /* 0x000fe40007810024 */
[-C--:B------:R-:W-:Y:S02]  /*15470*/  ISETP.GE.AND P3, PT, R231, R178.reuse, PT ;  /* 0x000000b2e700720c */ /* 0x080fe40003f66270 */
[----:B------:R-:W-:Y:S02]  /*15480*/  FSEL R77, R77, -INF , !P4 ;  /* 0xff8000004d4d7808 */ /* 0x000fe40006000000 */
[-C--:B------:R-:W-:Y:S02]  /*15490*/  ISETP.GE.AND P2, PT, R230, R178.reuse, PT ;  /* 0x000000b2e600720c */ /* 0x080fe40003f46270 */
[----:B------:R-:W-:Y:S02]  /*154a0*/  FSEL R7, R186, -INF , !P6 ;  /* 0xff800000ba077808 */ /* 0x000fe40007000000 */
[----:B------:R-:W-:Y:S02]  /*154b0*/  FSEL R111, R69, -INF , !P0 ;  /* 0xff800000456f7808 */ /* 0x000fe40004000000 */
[-C--:B------:R-:W-:Y:S02]  /*154c0*/  ISETP.GE.AND P6, PT, R222, R178.reuse, PT ;  /* 0x000000b2de00720c */ /* 0x080fe40003fc6270 */
[----:B------:R-:W-:Y:S02]  /*154d0*/  FSEL R205, R205, -INF , !P3 ;  /* 0xff800000cdcd7808 */ /* 0x000fe40005800000 */
[----:B------:R-:W-:Y:S02]  /*154e0*/  FMNMX3.FTZ R69, R108, R33, R77, !PT ;  /* 0x000000216c457276 */ /* 0x000fe4000781004d */
[----:B------:R-:W-:Y:S02]  /*154f0*/  FSEL R11, R76, -INF , !P2 ;  /* 0xff8000004c0b7808 */ /* 0x000fe40005000000 */
[----:B------:R-:W-:Y:S02]  /*15500*/  FSEL R108, R51, -INF , !P6 ;  /* 0xff800000336c7808 */ /* 0x000fe40007000000 */
[-C--:B------:R-:W-:Y:S02]  /*15510*/  ISETP.GE.AND P4, PT, R226, R178.reuse, PT ;  /* 0x000000b2e200720c */ /* 0x080fe40003f86270 */
[----:B------:R-:W-:Y:S02]  /*15520*/  ISETP.GE.AND P5, PT, R227, R178, PT ;  /* 0x000000b2e300720c */ /* 0x000fe40003fa6270 */
[----:B------:R-:W-:Y:S02]  /*15530*/  FMNMX3.FTZ R51, R69, R205, R11, !PT ;  /* 0x000000cd45337276 */ /* 0x000fe4000781000b */
[----:B------:R-:W-:Y:S02]  /*15540*/  FSEL R44, R44, -INF , !P4 ;  /* 0xff8000002c2c7808 */ /* 0x000fe40006000000 */
[----:B------:R-:W-:Y:S01]  /*15550*/  FSEL R76, R209, -INF , !P5 ;  /* 0xff800000d14c7808 */ /* 0x000fe20006800000 */
[----:B------:R-:W-:Y:S01]  /*15560*/  IMAD R209, R190, 0x100, R50 ;  /* 0x00000100bed17824 */ /* 0x000fe200078e0232 */
[----:B------:R-:W-:Y:S02]  /*15570*/  FMNMX3.FTZ R51, R51, R10, R7, !PT ;  /* 0x0000000a33337276 */ /* 0x000fe40007810007 */
[-C--:B------:R-:W-:Y:S01]  /*15580*/  ISETP.GE.AND P3, PT, R225, R178.reuse, PT ;  /* 0x000000b2e100720c */ /* 0x080fe20003f66270 */
[----:B------:R-:W-:Y:S01]  /*15590*/  VIADD R209, R209, 0x1 ;  /* 0x00000001d1d17836 */ /* 0x000fe20000000000 */
[-C--:B------:R-:W-:Y:S02]  /*155a0*/  ISETP.GE.AND P2, PT, R224, R178.reuse, PT ;  /* 0x000000b2e000720c */ /* 0x080fe40003f46270 */
[----:B------:R-:W-:Y:S02]  /*155b0*/  ISETP.GE.AND P0, PT, R215, R178, PT ;  /* 0x000000b2d700720c */ /* 0x000fe40003f06270 */
[----:B------:R-:W-:Y:S02]  /*155c0*/  FMNMX3.FTZ R51, R51, R76, R44, !PT ;  /* 0x0000004c33337276 */ /* 0x000fe4000781002c */
[----:B------:R-:W-:Y:S01]  /*155d0*/  FSEL R88, R207, -INF , !P3 ;  /* 0xff800000cf587808 */ /* 0x000fe20005800000 */
[----:B------:R-:W-:Y:S01]  /*155e0*/  IMAD R207, R190, 0x100, R50 ;  /* 0x00000100becf7824 */ /* 0x000fe200078e0232 */
[----:B------:R-:W-:Y:S02]  /*155f0*/  FSEL R94, R163, -INF , !P2 ;  /* 0xff800000a35e7808 */ /* 0x000fe40005000000 */
[----:B------:R-:W-:Y:S02]  /*15600*/  FSEL R213, R21, -INF , !P0 ;  /* 0xff80000015d57808 */ /* 0x000fe40004000000 */
[----:B------:R-:W-:Y:S02]  /*15610*/  ISETP.GE.AND P5, PT, R221, R178, PT ;  /* 0x000000b2dd00720c */ /* 0x000fe40003fa6270 */
[----:B------:R-:W-:Y:S02]  /*15620*/  FMNMX3.FTZ R21, R51, R88, R94, !PT ;  /* 0x0000005833157276 */ /* 0x000fe4000781005e */
[-C--:B------:R-:W-:Y:S02]  /*15630*/  ISETP.GE.AND P4, PT, R220, R178.reuse, PT ;  /* 0x000000b2dc00720c */ /* 0x080fe40003f86270 */
[-C--:B------:R-:W-:Y:S02]  /*15640*/  ISETP.GE.AND P3, PT, R219, R178.reuse, PT ;  /* 0x000000b2db00720c */ /* 0x080fe40003f66270 */
[-C--:B------:R-:W-:Y:S02]  /*15650*/  ISETP.GE.AND P2, PT, R217, R178.reuse, PT ;  /* 0x000000b2d900720c */ /* 0x080fe40003f46270 */
        /* <DEDUP_REMOVED lines=8> */
[----:B------:R-:W-:Y:S02]  /*156e0*/  ISETP.GE.AND P4, PT, R168, R178, PT ;  /* 0x000000b2a800720c */ /* 0x000fe40003f86270 */
[----:B------:R-:W-:Y:S02]  /*156f0*/  FSEL R212, R212, -INF , !P6 ;  /* 0xff800000d4d47808 */ /* 0x000fe40007000000 */
[----:B------:R-:W-:Y:S02]  /*15700*/  FMNMX3.FTZ R21, R21, R218, R216, !PT ;  /* 0x000000da15157276 */ /* 0x000fe400078100d8 */
[-C--:B------:R-:W-:Y:S02]  /*15710*/  ISETP.GE.AND P3, PT, R167, R178.reuse, PT ;  /* 0x000000b2a700720c */ /* 0x080fe40003f66270 */
[-C--:B------:R-:W-:Y:S02]  /*15720*/  ISETP.GE.AND P2, PT, R159, R178.reuse, PT ;  /* 0x000000b29f00720c */ /* 0x080fe40003f46270 */
[----:B------:R-:W-:Y:S02]  /*15730*/  FSEL R211, R211, -INF , !P5 ;  /* 0xff800000d3d37808 */ /* 0x000fe40006800000 */
[----:B------:R-:W-:Y:S02]  /*15740*/  FSEL R203, R203, -INF , !P4 ;  /* 0xff800000cbcb7808 */ /* 0x000fe40006000000 */
[----:B------:R-:W-:Y:S02]  /*15750*/  FMNMX3.FTZ R21, R21, R213, R212, !PT ;  /* 0x000000d515157276 */ /* 0x000fe400078100d4 */
[----:B------:R-:W-:Y:S02]  /*15760*/  FSEL R208, R208, -INF , !P3 ;  /* 0xff800000d0d07808 */ /* 0x000fe40005800000 */
[----:B------:R-:W-:Y:S02]  /*15770*/  FSEL R210, R210, -INF , !P2 ;  /* 0xff800000d2d27808 */ /* 0x000fe40005000000 */
[----:B------:R-:W-:Y:S02]  /*15780*/  FMNMX3.FTZ R21, R21, R211, R203, !PT ;  /* 0x000000d315157276 */ /* 0x000fe400078100cb */
[-C--:B------:R-:W-:Y:S02]  /*15790*/  ISETP.GE.AND P0, PT, R158, R178.reuse, PT ;  /* 0x000000b29e00720c */ /* 0x080fe40003f06270 */
[-C--:B------:R-:W-:Y:S02]  /*157a0*/  ISETP.GE.AND P6, PT, R157, R178.reuse, PT ;  /* 0x000000b29d00720c */ /* 0x080fe40003fc6270 */
[----:B------:R-:W-:Y:S02]  /*157b0*/  ISETP.GE.AND P2, PT, R124, R178, PT ;  /* 0x000000b27c00720c */ /* 0x000fe40003f46270 */
[----:B------:R-:W-:Y:S02]  /*157c0*/  FMNMX3.FTZ R21, R21, R208, R210, !PT ;  /* 0x000000d015157276 */ /* 0x000fe400078100d2 */
[----:B------:R-:W-:Y:S02]  /*157d0*/  FSEL R204, R204, -INF , !P0 ;  /* 0xff800000cccc7808 */ /* 0x000fe40004000000 */
[----:B------:R-:W-:Y:S02]  /*157e0*/  FSEL R202, R202, -INF , !P6 ;  /* 0xff800000caca7808 */ /* 0x000fe40007000000 */
[----:B------:R-:W-:Y:S02]  /*157f0*/  FSEL R113, R20, -INF , !P2 ;  /* 0xff80000014717808 */ /* 0x000fe40005000000 */
[----:B------:R-:W-:Y:S02]  /*15800*/  FMNMX3.FTZ R20, R21, R204, R202, !PT ;  /* 0x000000cc15147276 */ /* 0x000fe400078100ca */
[----:B------:R-:W2:Y:S01]  /*15810*/  LD.E R21, desc[UR4][R2.64+0xdc] ;  /* 0x0000dc0402157980 */ /* 0x000ea2000c101900 */
[-C--:B------:R-:W-:Y:S02]  /*15820*/  ISETP.GE.AND P5, PT, R156, R178.reuse, PT ;  /* 0x000000b29c00720c */ /* 0x080fe40003fa6270 */
[-C--:B------:R-:W-:Y:S02]  /*15830*/  ISETP.GE.AND P3, PT, R127, R178.reuse, PT ;  /* 0x000000b27f00720c */ /* 0x080fe40003f66270 */
[----:B------:R-:W-:Y:S02]  /*15840*/  FSEL R155, R155, -INF , !P5 ;  /* 0xff8000009b9b7808 */ /* 0x000fe40006800000 */
[-C--:B------:R-:W-:Y:S02]  /*15850*/  ISETP.GE.AND P5, PT, R117, R178.reuse, PT ;  /* 0x000000b27500720c */ /* 0x080fe40003fa6270 */
[----:B------:R-:W-:Y:S02]  /*15860*/  FSEL R25, R25, -INF , !P3 ;  /* 0xff80000019197808 */ /* 0x000fe40005800000 */
[----:B------:R-:W-:Y:S02]  /*15870*/  FSEL R69, R6, -INF , !P5 ;  /* 0xff80000006457808 */ /* 0x000fe40006800000 */
[-C--:B------:R-:W-:Y:S02]  /*15880*/  ISETP.GE.AND P5, PT, R102, R178.reuse, PT ;  /* 0x000000b26600720c */ /* 0x080fe40003fa6270 */
[-C--:B------:R-:W-:Y:S02]  /*15890*/  ISETP.GE.AND P3, PT, R106, R178.reuse, PT ;  /* 0x000000b26a00720c */ /* 0x080fe40003f66270 */
[-C--:B------:R-:W-:Y:S02]  /*158a0*/  ISETP.GE.AND P2, PT, R110, R178.reuse, PT ;  /* 0x000000b26e00720c */ /* 0x080fe40003f46270 */
[-C--:B------:R-:W-:Y:S02]  /*158b0*/  ISETP.GE.AND P4, PT, R128, R178.reuse, PT ;  /* 0x000000b28000720c */ /* 0x080fe40003f86270 */
[----:B------:R-:W-:Y:S02]  /*158c0*/  FSEL R59, R59, -INF , !P2 ;  /* 0xff8000003b3b7808 */ /* 0x000fe40005000000 */
[----:B------:R-:W-:Y:S02]  /*158d0*/  FSEL R27, R27, -INF , !P4 ;  /* 0xff8000001b1b7808 */ /* 0x000fe40006000000 */
[-C--:B------:R-:W-:Y:S02]  /*158e0*/  ISETP.GE.AND P4, PT, R114, R178.reuse, PT ;  /* 0x000000b27200720c */ /* 0x080fe40003f86270 */
[----:B------:R-:W-:Y:S02]  /*158f0*/  FMNMX3.FTZ R20, R20, R155, R27, !PT ;  /* 0x0000009b14147276 */ /* 0x000fe4000781001b */
[----:B------:R-:W-:Y:S02]  /*15900*/  FSEL R63, R63, -INF , !P4 ;  /* 0xff8000003f3f7808 */ /* 0x000fe40006000000 */
[-C--:B------:R-:W-:Y:S02]  /*15910*/  ISETP.GE.AND P4, PT, R9, R178.reuse, PT ;  /* 0x000000b20900720c */ /* 0x080fe40003f86270 */
[----:B------:R-:W-:Y:S02]  /*15920*/  FMNMX3.FTZ R6, R20, R25, R113, !PT ;  /* 0x0000001914067276 */ /* 0x000fe40007810071 */
[-C--:B------:R-:W-:Y:S02]  /*15930*/  ISETP.GE.AND P0, PT, R122, R178.reuse, PT ;  /* 0x000000b27a00720c */ /* 0x080fe40003f06270 */
[-C--:B------:R-:W-:Y:S02]  /*15940*/  ISETP.GE.AND P6, PT, R118, R178.reuse, PT ;  /* 0x000000b27600720c */ /* 0x080fe40003fc6270 */
[----:B------:R-:W-:Y:S02]  /*15950*/  FSEL R97, R97, -INF , !P0 ;  /* 0xff80000061617808 */ /* 0x000fe40004000000 */
[----:B------:R-:W-:Y:S02]  /*15960*/  ISETP.GE.AND P0, PT, R0, R179, PT ;  /* 0x000000b30000720c */ /* 0x000fe40003f06270 */
[----:B------:R-:W-:Y:S02]  /*15970*/  FSEL R86, R86, -INF , !P6 ;  /* 0xff80000056567808 */ /* 0x000fe40007000000 */
[----:B------:R-:W-:Y:S02]  /*15980*/  FSEL R80, R121, -INF , P0 ;  /* 0xff80000079507808 */ /* 0x000fe40000000000 */
[----:B------:R-:W-:Y:S02]  /*15990*/  FMNMX3.FTZ R6, R6, R97, R86, !PT ;  /* 0x0000006106067276 */ /* 0x000fe40007810056 */
[-C--:B------:R-:W-:Y:S02]  /*159a0*/  ISETP.GE.AND P6, PT, R107, R178.reuse, PT ;  /* 0x000000b26b00720c */ /* 0x080fe40003fc6270 */
[----:B------:R-:W-:Y:S02]  /*159b0*/  FSEL R61, R61, -INF , !P3 ;  /* 0xff8000003d3d7808 */ /* 0x000fe40005800000 */
[----:B------:R-:W-:Y:S02]  /*159c0*/  ISETP.GE.AND P3, PT, R0, R178, PT ;  /* 0x000000b20000720c */ /* 0x000fe40003f66270 */
[----:B------:R-:W-:Y:S02]  /*159d0*/  FSEL R57, R57, -INF , !P6 ;  /* 0xff80000039397808 */ /* 0x000fe40007000000 */
[----:B------:R-:W-:Y:S02]  /*159e0*/  FSEL R80, R80, -INF , !P3 ;  /* 0xff80000050507808 */ /* 0x000fe40005800000 */
[CC--:B------:R-:W-:Y:S02]  /*159f0*/  ISETP.GE.AND P3, PT, R209.reuse, R176.reuse, PT ;  /* 0x000000b0d100720c */ /* 0x0c0fe40003f66270 */
[----:B------:R-:W-:Y:S01]  /*15a00*/  ISETP.GE.AND P6, PT, R209, R177, PT ;  /* 0x000000b1d100720c */ /* 0x000fe20003fc6270 */
[----:B------:R-:W-:Y:S01]  /*15a10*/  IMAD R209, R190, 0x100, R50 ;  /* 0x00000100bed17824 */ /* 0x000fe200078e0232 */
[----:B------:R-:W-:Y:S02]  /*15a20*/  FSEL R56, R56, -INF , !P5 ;  /* 0xff80000038387808 */ /* 0x000fe40006800000 */
[----:B------:R-:W-:Y:S01]  /*15a30*/  FSEL R161, R161, -INF , P6 ;  /* 0xff800000a1a17808 */ /* 0x000fe20003000000 */
[----:B------:R-:W-:Y:S01]  /*15a40*/  VIADD R209, R209, 0x9 ;  /* 0x00000009d1d17836 */ /* 0x000fe20000000000 */
[----:B------:R-:W-:Y:S02]  /*15a50*/  FSEL R52, R52, -INF , !P4 ;  /* 0xff80000034347808 */ /* 0x000fe40006000000 */
[----:B------:R-:W-:Y:S02]  /*15a60*/  ISETP.GE.AND P4, PT, R207, R176, PT ;  /* 0x000000b0cf00720c */ /* 0x000fe40003f86270 */
[----:B------:R-:W-:Y:S04]  /*15a70*/  FMNMX3.FTZ R6, R6, R69, R63, !PT ;  /* 0x0000004506067276 */ /* 0x000fe8000781003f */
[----:B------:R-:W-:Y:S04]  /*15a80*/  FMNMX3.FTZ R6, R6, R61, R59, !PT ;  /* 0x0000003d06067276 */ /* 0x000fe8000781003b */
[----:B------:R-:W-:Y:S04]  /*15a90*/  FMNMX3.FTZ R6, R6, R57, R56, !PT ;  /* 0x0000003906067276 */ /* 0x000fe80007810038 */
        /* <DEDUP_REMOVED lines=8> */
[--C-:B------:R-:W-:Y:S04]  /*15b20*/  IMAD R149, R190, 0x100, R50.reuse ;  /* 0x00000100be957824 */ /* 0x100fe800078e0232 */
[----:B------:R-:W-:Y:S02]  /*15b30*/  VIADD R149, R149, 0x11 ;  /* 0x0000001195957836 */ /* 0x000fe40000000000 */
[C---:B--2---:R-:W-:Y:S01]  /*15b40*/  FMUL.FTZ R51, R21.reuse, R20 ;  /* 0x0000001415337220 */ /* 0x044fe20000410000 */
[----:B------:R-:W-:Y:S04]  /*15b50*/  FMUL.FTZ R6, R21, R6 ;  /* 0x0000000615067220 */ /* 0x000fe80000410000 */
[----:B------:R-:W-:Y:S02]  /*15b60*/  FSEL R51, R51, RZ, P0 ;  /* 0x000000ff33337208 */ /* 0x000fe40000000000 */
[----:B------:R-:W1:Y:S01]  /*15b70*/  MUFU.EX2 R6, R6 ;  /* 0x0000000600067308 */ /* 0x000e620000000800 */
[C---:B------:R-:W-:Y:S01]  /*15b80*/  ISETP.GE.AND P0, PT, R207.reuse, R177, PT ;  /* 0x000000b1cf00720c */ /* 0x040fe20003f06270 */
[----:B------:R-:W-:Y:S02]  /*15b90*/  VIADD R207, R207, 0x8 ;  /* 0x00000008cfcf7836 */ /* 0x000fe40000000000 */
        /* <DEDUP_REMOVED lines=10> */
[-C--:B------:R-:W-:Y:S01]  /*15c40*/  ISETP.GE.AND P2, PT, R207, R176.reuse, PT ;  /* 0x000000b0cf00720c */ /* 0x080fe20003f46270 */
        /* <DEDUP_REMOVED lines=11> */
[--C-:B------:R-:W-:Y:S01]  /*15d00*/  FFMA.FTZ R25, R25, R21, -R51.reuse ;  /* 0x0000001519197223 */ /* 0x100fe20000010833 */
[----:B------:R-:W-:Y:S01]  /*15d10*/  ISETP.GE.AND P5, PT, R207, R177, PT ;  /* 0x000000b1cf00720c */ /* 0x000fe20003fa6270 */
[-CC-:B------:R-:W-:Y:S01]  /*15d20*/  FFMA.FTZ R186, R206, R21.reuse, -R51.reuse ;  /* 0x00000015ceba7223 */ /* 0x180fe20000010833 */
[-CC-:B------:R-:W-:Y:S01]  /*15d30*/  FFMA.FTZ R162, R162, R21.reuse, -R51.reuse ;  /* 0x00000015a2a27223 */ /* 0x180fe20000010833 */
[-CC-:B------:R-:W-:Y:S01]  /*15d40*/  FFMA.FTZ R85, R85, R21.reuse, -R51.reuse ;  /* 0x0000001555557223 */ /* 0x180fe20000010833 */
[----:B------:R-:W-:Y:S03]  /*15d50*/  FSEL R152, R152, -INF , P5 ;  /* 0xff80000098987808 */ /* 0x000fe60002800000 */
        /* <DEDUP_REMOVED lines=36> */
[--C-:B------:R-:W-:Y:S01]  /*15fa0*/  FFMA.FTZ R86, R86, R21, -R51.reuse ;  /* 0x0000001556567223 */ /* 0x100fe20000010833 */
[----:B------:R-:W-:Y:S01]  /*15fb0*/  ISETP.GE.AND P5, PT, R149, R177, PT ;  /* 0x000000b19500720c */ /* 0x000fe20003fa6270 */
[-CC-:B------:R-:W-:Y:S01]  /*15fc0*/  FFMA.FTZ R69, R69, R21.reuse, -R51.reuse ;  /* 0x0000001545457223 */ /* 0x180fe20000010833 */
[----:B------:R-:W-:Y:S03]  /*15fd0*/  FSEL R160, R160, -INF , P0 ;  /* 0xff800000a0a07808 */ /* 0x000fe60000000000 */
[----:B------:R-:W-:Y:S01]  /*15fe0*/  MUFU.EX2 R125, R125 ;  /* 0x0000007d007d7308 */ /* 0x000fe20000000800 */
[----:B------:R-:W-:Y:S01]  /*15ff0*/  FSEL R13, R13, -INF , P5 ;  /* 0xff8000000d0d7808 */ /* 0x000fe20002800000 */
[--C-:B------:R-:W-:Y:S01]  /*16000*/  FFMA.FTZ R63, R63, R21, -R51.reuse ;  /* 0x000000153f3f7223 */ /* 0x100fe20000010833 */
[----:B------:R-:W-:Y:S01]  /*16010*/  ISETP.GE.AND P0, PT, R209, R177, PT ;  /* 0x000000b1d100720c */ /* 0x000fe20003f06270 */
        /* <DEDUP_REMOVED lines=8> */
[-CC-:B------:R-:W-:Y:S01]  /*160a0*/  FFMA.FTZ R56, R56, R21.reuse, -R51.reuse ;  /* 0x0000001538387223 */ /* 0x180fe20000010833 */
[-CC-:B------:R-:W-:Y:S01]  /*160b0*/  FFMA.FTZ R52, R52, R21.reuse, -R51.reuse ;  /* 0x0000001534347223 */ /* 0x180fe20000010833 */
[----:B------:R-:W-:Y:S01]  /*160c0*/  FFMA.FTZ R51, R80, R21, -R51 ;  /* 0x0000001550337223 */ /* 0x000fe20000010833 */
[----:B------:R-:W-:Y:S03]  /*160d0*/  FSEL R19, R19, -INF , P5 ;  /* 0xff80000013137808 */ /* 0x000fe60002800000 */
[----:B------:R-:W-:Y:S01]  /*160e0*/  MUFU.EX2 R120, R120 ;  /* 0x0000007800787308 */ /* 0x000fe20000000800 */
[-C--:B------:R-:W-:Y:S01]  /*160f0*/  ISETP.GE.AND P5, PT, R245, R177.reuse, PT ;  /* 0x000000b1f500720c */ /* 0x080fe20003fa6270 */
[--C-:B------:R-:W-:Y:S03]  /*16100*/  IMAD R207, R190, 0x100, R50.reuse ;  /* 0x00000100becf7824 */ /* 0x100fe600078e0232 */
[----:B------:R-:W-:Y:S01]  /*16110*/  FSEL R24, R24, -INF , P5 ;  /* 0xff80000018187808 */ /* 0x000fe20002800000 */
[----:B------:R-:W-:Y:S01]  /*16120*/  VIADD R207, R207, 0x10 ;  /* 0x00000010cfcf7836 */ /* 0x000fe20000000000 */
[-C--:B------:R-:W-:Y:S03]  /*16130*/  ISETP.GE.AND P5, PT, R242, R177.reuse, PT ;  /* 0x000000b1f200720c */ /* 0x080fe60003fa6270 */
[----:B------:R-:W-:Y:S01]  /*16140*/  MUFU.EX2 R119, R119 ;  /* 0x0000007700777308 */ /* 0x000fe20000000800 */
[-C--:B------:R-:W-:Y:S01]  /*16150*/  ISETP.GE.AND P6, PT, R207, R177.reuse, PT ;  /* 0x000000b1cf00720c */ /* 0x080fe20003fc6270 */
[----:B------:R-:W-:Y:S01]  /*16160*/  IMAD R207, R190, 0x100, R50 ;  /* 0x00000100becf7824 */ /* 0x000fe200078e0232 */
[----:B------:R-:W-:Y:S02]  /*16170*/  FSEL R29, R29, -INF , P5 ;  /* 0xff8000001d1d7808 */ /* 0x000fe40002800000 */
[----:B------:R-:W-:Y:S05]  /*16180*/  FSEL R80, R12, -INF , P6 ;  /* 0xff8000000c507808 */ /* 0x000fea0003000000 */
[----:B------:R-:W-:Y:S01]  /*16190*/  MUFU.EX2 R112, R112 ;  /* 0x0000007000707308 */ /* 0x000fe20000000800 */
[-C--:B------:R-:W-:Y:S01]  /*161a0*/  ISETP.GE.AND P6, PT, R252, R177.reuse, PT ;  /* 0x000000b1fc00720c */ /* 0x080fe20003fc6270 */
[----:B------:R-:W-:Y:S01]  /*161b0*/  VIADD R207, R207, 0x18 ;  /* 0x00000018cfcf7836 */ /* 0x000fe20000000000 */
[-C--:B------:R-:W-:Y:S02]  /*161c0*/  ISETP.GE.AND P5, PT, R240, R177.reuse, PT ;  /* 0x000000b1f000720c */ /* 0x080fe40003fa6270 */
[----:B------:R-:W-:Y:S02]  /*161d0*/  FSEL R12, R15, -INF , P6 ;  /* 0xff8000000f0c7808 */ /* 0x000fe40003000000 */
[----:B------:R-:W-:Y:S03]  /*161e0*/  FSEL R15, R160, -INF , !P4 ;  /* 0xff800000a00f7808 */ /* 0x000fe60006000000 */
[----:B------:R-:W-:Y:S01]  /*161f0*/  MUFU.EX2 R109, R109 ;  /* 0x0000006d006d7308 */ /* 0x000fe20000000800 */
[-C--:B------:R-:W-:Y:S01]  /*16200*/  ISETP.GE.AND P6, PT, R249, R177.reuse, PT ;  /* 0x000000b1f900720c */ /* 0x080fe20003fc6270 */
[----:B------:R-:W-:Y:S01]  /*16210*/  IMAD.MOV.U32 R160, RZ, RZ, R29 ;  /* 0x000000ffffa07224 */ /* 0x000fe200078e001d */
[-C--:B------:R-:W-:Y:S02]  /*16220*/  ISETP.GE.AND P0, PT, R207, R177.reuse, PT ;  /* 0x000000b1cf00720c */ /* 0x080fe40003f06270 */
[----:B------:R-:W-:Y:S02]  /*16230*/  FSEL R18, R18, -INF , P6 ;  /* 0xff80000012127808 */ /* 0x000fe40003000000 */
[----:B------:R-:W-:Y:S03]  /*16240*/  FSEL R14, R14, -INF , P0 ;  /* 0xff8000000e0e7808 */ /* 0x000fe60000000000 */
[----:B------:R-:W-:Y:S01]  /*16250*/  MUFU.EX2 R104, R104 ;  /* 0x0000006800687308 */ /* 0x000fe20000000800 */
[-C--:B------:R-:W-:Y:S02]  /*16260*/  ISETP.GE.AND P6, PT, R246, R177.reuse, PT ;  /* 0x000000b1f600720c */ /* 0x080fe40003fc6270 */
[-C--:B------:R-:W-:Y:S02]  /*16270*/  ISETP.GE.AND P0, PT, R250, R177.reuse, PT ;  /* 0x000000b1fa00720c */ /* 0x080fe40003f06270 */
[----:B------:R-:W-:Y:S02]  /*16280*/  FSEL R23, R23, -INF , P6 ;  /* 0xff80000017177808 */ /* 0x000fe40003000000 */
[----:B------:R-:W-:Y:S03]  /*16290*/  FSEL R17, R17, -INF , P0 ;  /* 0xff80000011117808 */ /* 0x000fe60000000000 */
[----:B------:R-:W-:Y:S01]  /*162a0*/  MUFU.EX2 R103, R103 ;  /* 0x0000006700677308 */ /* 0x000fe20000000800 */
[-C--:B------:R-:W-:Y:S02]  /*162b0*/  ISETP.GE.AND P0, PT, R247, R177.reuse, PT ;  /* 0x000000b1f700720c */ /* 0x080fe40003f06270 */
[-C--:B------:R-:W-:Y:S02]  /*162c0*/  ISETP.GE.AND P4, PT, R239, R177.reuse, PT ;  /* 0x000000b1ef00720c */ /* 0x080fe40003f86270 */
[----:B------:R-:W-:Y:S02]  /*162d0*/  FSEL R22, R22, -INF , P0 ;  /* 0xff80000016167808 */ /* 0x000fe40000000000 */
[-C--:B------:R-:W-:Y:S03]  /*162e0*/  ISETP.GE.AND P0, PT, R244, R177.reuse, PT ;  /* 0x000000b1f400720c */ /* 0x080fe60003f06270 */
[----:B------:R-:W-:Y:S01]  /*162f0*/  MUFU.EX2 R100, R100 ;  /* 0x0000006400647308 */ /* 0x000fe20000000800 */
[----:B------:R-:W-:Y:S02]  /*16300*/  FSEL R207, R31, -INF , P5 ;  /* 0xff8000001fcf7808 */ /* 0x000fe40002800000 */
[-C--:B------:R-:W-:Y:S02]  /*16310*/  ISETP.GE.AND P5, PT, R237, R177.reuse, PT ;  /* 0x000000b1ed00720c */ /* 0x080fe40003fa6270 */
[----:B------:R-:W-:Y:S02]  /*16320*/  FSEL R26, R26, -INF , P0 ;  /* 0xff8000001a1a7808 */ /* 0x000fe40000000000 */
[----:B------:R-:W-:Y:S03]  /*16330*/  FSEL R38, R38, -INF , P5 ;  /* 0xff80000026267808 */ /* 0x000fe60002800000 */
[----:B------:R-:W-:Y:S01]  /*16340*/  MUFU.EX2 R93, R93 ;  /* 0x0000005d005d7308 */ /* 0x000fe20000000800 */
[-C--:B------:R-:W-:Y:S02]  /*16350*/  ISETP.GE.AND P0, PT, R209, R176.reuse, PT ;  /* 0x000000b0d100720c */ /* 0x080fe40003f06270 */
[----:B------:R-:W-:Y:S02]  /*16360*/  FSEL R209, R34, -INF , P4 ;  /* 0xff80000022d17808 */ /* 0x000fe40002000000 */
[-C--:B------:R-:W-:Y:S02]  /*16370*/  ISETP.GE.AND P4, PT, R236, R177.reuse, PT ;  /* 0x000000b1ec00720c */ /* 0x080fe40003f86270 */
[-C--:B------:R-:W-:Y:S03]  /*16380*/  ISETP.GE.AND P5, PT, R234, R177.reuse, PT ;  /* 0x000000b1ea00720c */ /* 0x080fe60003fa6270 */
[----:B------:R-:W-:Y:S01]  /*16390*/  MUFU.EX2 R92, R92 ;  /* 0x0000005c005c7308 */ /* 0x000fe20000000800 */
[-C--:B------:R-:W-:Y:S02]  /*163a0*/  ISETP.GE.AND P6, PT, R243, R177.reuse, PT ;  /* 0x000000b1f300720c */ /* 0x080fe40003fc6270 */
[----:B------:R-:W-:Y:S02]  /*163b0*/  FSEL R31, R43, -INF , P5 ;  /* 0xff8000002b1f7808 */ /* 0x000fe40002800000 */
[----:B------:R-:W-:Y:S02]  /*163c0*/  FSEL R205, R28, -INF , P6 ;  /* 0xff8000001ccd7808 */ /* 0x000fe40003000000 */
[-C--:B------:R-:W-:Y:S03]  /*163d0*/  ISETP.GE.AND P6, PT, R241, R177.reuse, PT ;  /* 0x000000b1f100720c */ /* 0x080fe60003fc6270 */
[----:B------:R-:W-:Y:S01]  /*163e0*/  MUFU.EX2 R84, R84 ;  /* 0x0000005400547308 */ /* 0x000fe20000000800 */
[-C--:B------:R-:W-:Y:S02]  /*163f0*/  ISETP.GE.AND P5, PT, R231, R177.reuse, PT ;  /* 0x000000b1e700720c */ /* 0x080fe40003fa6270 */
[----:B------:R-:W-:Y:S02]  /*16400*/  FSEL R163, R30, -INF , P6 ;  /* 0xff8000001ea37808 */ /* 0x000fe40003000000 */
[-C--:B------:R-:W-:Y:S02]  /*16410*/  ISETP.GE.AND P6, PT, R238, R177.reuse, PT ;  /* 0x000000b1ee00720c */ /* 0x080fe40003fc6270 */
[----:B------:R-:W-:Y:S03]  /*16420*/  FSEL R28, R53, -INF , P5 ;  /* 0xff800000351c7808 */ /* 0x000fe60002800000 */
        /* <DEDUP_REMOVED lines=23> */
[-C--:B------:R-:W-:Y:S02]  /*165a0*/  ISETP.GE.AND P4, PT, R230, R177.reuse, PT ;  /* 0x000000b1e600720c */ /* 0x080fe40003f86270 */
[----:B------:R-:W-:Y:S01]  /*165b0*/  FSEL R47, R66, -INF , P6 ;  /* 0xff800000422f7808 */ /* 0x000fe20003000000 */
[----:B------:R-:W-:Y:S01]  /*165c0*/  IMAD.MOV.U32 R66, RZ, RZ, R205 ;  /* 0x000000ffff427224 */ /* 0x000fe200078e00cd */
        /* <DEDUP_REMOVED lines=10> */
[----:B------:R-:W-:Y:S01]  /*16670*/  FSEL R206, R65, -INF , P4 ;  /* 0xff80000041ce7808 */ /* 0x000fe20002000000 */
[----:B------:R-:W-:Y:S01]  /*16680*/  IMAD.MOV.U32 R65, RZ, RZ, R160 ;  /* 0x000000ffff417224 */ /* 0x000fe200078e00a0 */
[-C--:B------:R-:W-:Y:S03]  /*16690*/  ISETP.GE.AND P4, PT, R221, R177.reuse, PT ;  /* 0x000000b1dd00720c */ /* 0x080fe60003f86270 */
[----:B------:R-:W-:Y:S01]  /*166a0*/  MUFU.EX2 R208, R208 ;  /* 0x000000d000d07308 */ /* 0x000fe20000000800 */
[-C--:B------:R-:W-:Y:S02]  /*166b0*/  ISETP.GE.AND P6, PT, R215, R177.reuse, PT ;  /* 0x000000b1d700720c */ /* 0x080fe40003fc6270 */
[----:B------:R-:W-:Y:S01]  /*166c0*/  FSEL R53, R67, -INF , P5 ;  /* 0xff80000043357808 */ /* 0x000fe20002800000 */
[----:B------:R-:W-:Y:S01]  /*166d0*/  IMAD.MOV.U32 R67, RZ, RZ, R54 ;  /* 0x000000ffff437224 */ /* 0x000fe200078e0036 */
[-C--:B------:R-:W-:Y:S02]  /*166e0*/  ISETP.GE.AND P5, PT, R219, R177.reuse, PT ;  /* 0x000000b1db00720c */ /* 0x080fe40003fa6270 */
[----:B------:R-:W-:Y:S03]  /*166f0*/  FSEL R43, R74, -INF , P6 ;  /* 0xff8000004a2b7808 */ /* 0x000fe60003000000 */
[----:B------:R-:W-:Y:S01]  /*16700*/  MUFU.EX2 R210, R210 ;  /* 0x000000d200d27308 */ /* 0x000fe20000000800 */
[----:B------:R-:W-:Y:S01]  /*16710*/  FSEL R68, R68, -INF , P4 ;  /* 0xff80000044447808 */ /* 0x000fe20002000000 */
[----:B------:R-:W-:Y:S01]  /*16720*/  IMAD.MOV.U32 R74, RZ, RZ, R53 ;  /* 0x000000ffff4a7224 */ /* 0x000fe200078e0035 */
[-C--:B------:R-:W-:Y:S02]  /*16730*/  ISETP.GE.AND P4, PT, R217, R177.reuse, PT ;  /* 0x000000b1d900720c */ /* 0x080fe40003f86270 */
[-C--:B------:R-:W-:Y:S02]  /*16740*/  ISETP.GE.AND P6, PT, R168, R177.reuse, PT ;  /* 0x000000b1a800720c */ /* 0x080fe40003fc6270 */
[----:B------:R-:W-:Y:S03]  /*16750*/  FSEL R71, R71, -INF , P5 ;  /* 0xff80000047477808 */ /* 0x000fe60002800000 */
[----:B------:R-:W-:Y:S01]  /*16760*/  MUFU.EX2 R204, R204 ;  /* 0x000000cc00cc7308 */ /* 0x000fe20000000800 */
[-C--:B------:R-:W-:Y:S02]  /*16770*/  ISETP.GE.AND P5, PT, R214, R177.reuse, PT ;  /* 0x000000b1d600720c */ /* 0x080fe40003fa6270 */
[----:B------:R-:W-:Y:S02]  /*16780*/  FSEL R72, R72, -INF , P4 ;  /* 0xff80000048487808 */ /* 0x000fe40002000000 */
[----:B------:R-:W-:Y:S01]  /*16790*/  FSEL R207, R79, -INF , P6 ;  /* 0xff8000004fcf7808 */ /* 0x000fe20003000000 */
[----:B------:R-:W-:Y:S01]  /*167a0*/  IMAD.MOV.U32 R79, RZ, RZ, R43 ;  /* 0x000000ffff4f7224 */ /* 0x000fe200078e002b */
[-C--:B------:R-:W-:Y:S03]  /*167b0*/  ISETP.GE.AND P4, PT, R201, R177.reuse, PT ;  /* 0x000000b1c900720c */ /* 0x080fe60003f86270 */
[----:B------:R-:W-:Y:S01]  /*167c0*/  MUFU.EX2 R202, R202 ;  /* 0x000000ca00ca7308 */ /* 0x000fe20000000800 */
[-C--:B------:R-:W-:Y:S01]  /*167d0*/  ISETP.GE.AND P6, PT, R158, R177.reuse, PT ;  /* 0x000000b19e00720c */ /* 0x080fe20003fc6270 */
[----:B------:R-:W-:Y:S01]  /*167e0*/  IMAD.MOV.U32 R43, RZ, RZ, R42 ;  /* 0x000000ffff2b7224 */ /* 0x000fe200078e002a */
[----:B------:R-:W-:Y:S01]  /*167f0*/  FSEL R160, R75, -INF , P5 ;  /* 0xff8000004ba07808 */ /* 0x000fe20002800000 */
[----:B------:R-:W-:Y:S01]  /*16800*/  IMAD.MOV.U32 R75, RZ, RZ, R47 ;  /* 0x000000ffff4b7224 */ /* 0x000fe200078e002f */
[-C--:B------:R-:W-:Y:S01]  /*16810*/  ISETP.GE.AND P5, PT, R167, R177.reuse, PT ;  /* 0x000000b1a700720c */ /* 0x080fe20003fa6270 */
[----:B------:R-:W-:Y:S01]  /*16820*/  IMAD.MOV.U32 R47, RZ, RZ, R163 ;  /* 0x000000ffff2f7224 */ /* 0x000fe200078e00a3 */
[----:B------:R-:W-:Y:S03]  /*16830*/  FSEL R205, R78, -INF , P4 ;  /* 0xff8000004ecd7808 */ /* 0x000fe60002000000 */
[----:B------:R-:W-:Y:S01]  /*16840*/  MUFU.EX2 R155, R155 ;  /* 0x0000009b009b7308 */ /* 0x000fe20000000800 */
[----:B------:R-:W-:Y:S01]  /*16850*/  FSEL R163, R87, -INF , P6 ;  /* 0xff80000057a37808 */ /* 0x000fe20003000000 */
[----:B------:R-:W-:Y:S01]  /*16860*/  IMAD.MOV.U32 R42, RZ, RZ, R39 ;  /* 0x000000ffff2a7224 */ /* 0x000fe200078e0027 */
[-C--:B------:R-:W-:Y:S01]  /*16870*/  ISETP.GE.AND P4, PT, R159, R177.reuse, PT ;  /* 0x000000b19f00720c */ /* 0x080fe20003f86270 */
[----:B------:R-:W-:Y:S01]  /*16880*/  IMAD.MOV.U32 R39, RZ, RZ, R149 ;  /* 0x000000ffff277224 */ /* 0x000fe200078e0095 */
[-C--:B------:R-:W-:Y:S01]  /*16890*/  ISETP.GE.AND P6, PT, R128, R177.reuse, PT ;  /* 0x000000b18000720c */ /* 0x080fe20003fc6270 */
[----:B------:R-:W-:Y:S01]  /*168a0*/  IMAD.MOV.U32 R78, RZ, RZ, R55 ;  /* 0x000000ffff4e7224 */ /* 0x000fe200078e0037 */
[----:B------:R-:W-:Y:S03]  /*168b0*/  FSEL R209, R82, -INF , P5 ;  /* 0xff80000052d17808 */ /* 0x000fe60002800000 */
[----:B------:R-:W-:Y:S01]  /*168c0*/  MUFU.EX2 R113, R113 ;  /* 0x0000007100717308 */ /* 0x000fe20000000800 */
[----:B------:R-:W-:Y:S01]  /*168d0*/  IMAD.MOV.U32 R82, RZ, RZ, R206 ;  /* 0x000000ffff527224 */ /* 0x000fe200078e00ce */
[----:B------:R-:W-:Y:S01]  /*168e0*/  FSEL R206, R83, -INF , P4 ;  /* 0xff80000053ce7808 */ /* 0x000fe20002000000 */
[----:B------:R-:W-:Y:S01]  /*168f0*/  IMAD.MOV.U32 R83, RZ, RZ, R64 ;  /* 0x000000ffff537224 */ /* 0x000fe200078e0040 */
[----:B------:R-:W-:Y:S01]  /*16900*/  FSEL R54, R91, -INF , P6 ;  /* 0xff8000005b367808 */ /* 0x000fe20003000000 */
[----:B------:R-:W-:Y:S01]  /*16910*/  IMAD R91, R190, 0x100, R50 ;  /* 0x00000100be5b7824 */ /* 0x000fe200078e0232 */
[-C--:B------:R-:W-:Y:S04]  /*16920*/  ISETP.GE.AND P4, PT, R156, R177.reuse, PT ;  /* 0x000000b19c00720c */ /* 0x080fe80003f86270 */
[----:B------:R-:W-:Y:S01]  /*16930*/  MUFU.EX2 R97, R97 ;  /* 0x0000006100617308 */ /* 0x000fe20000000800 */
[-C--:B------:R-:W-:Y:S01]  /*16940*/  ISETP.GE.AND P5, PT, R157, R177.reuse, PT ;  /* 0x000000b19d00720c */ /* 0x080fe20003fa6270 */
[----:B------:R-:W-:Y:S01]  /*16950*/  VIADD R91, R91, 0x11 ;  /* 0x000000115b5b7836 */ /* 0x000fe20000000000 */
[-C--:B------:R-:W-:Y:S02]  /*16960*/  ISETP.GE.AND P6, PT, R122, R177.reuse, PT ;  /* 0x000000b17a00720c */ /* 0x080fe40003fc6270 */
[----:B------:R-:W-:Y:S01]  /*16970*/  FSEL R87, R89, -INF , P5 ;  /* 0xff80000059577808 */ /* 0x000fe20002800000 */
[----:B------:R-:W-:Y:S01]  /*16980*/  IMAD.MOV.U32 R89, RZ, RZ, R58 ;  /* 0x000000ffff597224 */ /* 0x000fe200078e003a */
[----:B------:R-:W-:Y:S03]  /*16990*/  FSEL R149, R90, -INF , P4 ;  /* 0xff8000005a957808 */ /* 0x000fe60002000000 */
[----:B------:R-:W-:Y:S01]  /*169a0*/  MUFU.EX2 R86, R86 ;  /* 0x0000005600567308 */ /* 0x000fe20000000800 */
[----:B------:R-:W-:Y:S01]  /*169b0*/  FSEL R4, R4, -INF , P6 ;  /* 0xff80000004047808 */ /* 0x000fe20003000000 */
[----:B------:R-:W-:Y:S01]  /*169c0*/  IMAD R90, R190, 0x100, R50 ;  /* 0x00000100be5a7824 */ /* 0x000fe200078e0232 */
[-C--:B------:R-:W-:Y:S02]  /*169d0*/  ISETP.GE.AND P5, PT, R127, R177.reuse, PT ;  /* 0x000000b17f00720c */ /* 0x080fe40003fa6270 */
[-C--:B------:R-:W-:Y:S01]  /*169e0*/  ISETP.GE.AND P4, PT, R124, R177.reuse, PT ;  /* 0x000000b17c00720c */ /* 0x080fe20003f86270 */
[----:B------:R-:W-:Y:S01]  /*169f0*/  VIADD R90, R90, 0x10 ;  /* 0x000000105a5a7836 */ /* 0x000fe20000000000 */
[-C--:B------:R-:W-:Y:S03]  /*16a00*/  ISETP.GE.AND P6, PT, R114, R177.reuse, PT ;  /* 0x000000b17200720c */ /* 0x080fe60003fc6270 */
[----:B------:R-:W-:Y:S01]  /*16a10*/  MUFU.EX2 R69, R69 ;  /* 0x0000004500457308 */ /* 0x000fe20000000800 */
[----:B------:R-:W-:Y:S02]  /*16a20*/  FSEL R96, R96, -INF , P4 ;  /* 0xff80000060607808 */ /* 0x000fe40002000000 */
[----:B------:R-:W-:Y:S02]  /*16a30*/  FSEL R53, R95, -INF , P5 ;  /* 0xff8000005f357808 */ /* 0x000fe40002800000 */
[----:B------:R-:W-:Y:S02]  /*16a40*/  FSEL R62, R99, -INF , P6 ;  /* 0xff800000633e7808 */ /* 0x000fe40003000000 */
[-C--:B------:R-:W-:Y:S03]  /*16a50*/  ISETP.GE.AND P5, PT, R118, R177.reuse, PT ;  /* 0x000000b17600720c */ /* 0x080fe60003fa6270 */
[----:B------:R-:W-:Y:S01]  /*16a60*/  MUFU.EX2 R63, R63 ;  /* 0x0000003f003f7308 */ /* 0x000fe20000000800 */
[-C--:B------:R-:W-:Y:S02]  /*16a70*/  ISETP.GE.AND P6, PT, R107, R177.reuse, PT ;  /* 0x000000b16b00720c */ /* 0x080fe40003fc6270 */
[-C--:B------:R-:W-:Y:S02]  /*16a80*/  ISETP.GE.AND P4, PT, R117, R177.reuse, PT ;  /* 0x000000b17500720c */ /* 0x080fe40003f86270 */
[----:B------:R-:W-:Y:S02]  /*16a90*/  FSEL R5, R5, -INF , P5 ;  /* 0xff80000005057808 */ /* 0x000fe40002800000 */
[----:B------:R-:W-:Y:S03]  /*16aa0*/  FSEL R55, R115, -INF , P6 ;  /* 0xff80000073377808 */ /* 0x000fe60003000000 */
[----:B------:R-:W-:Y:S01]  /*16ab0*/  MUFU.EX2 R61, R61 ;  /* 0x0000003d003d7308 */ /* 0x000fe20000000800 */
[----:B------:R-:W-:Y:S01]  /*16ac0*/  FSEL R64, R98, -INF , P4 ;  /* 0xff80000062407808 */ /* 0x000fe20002000000 */
[----:B------:R-:W-:Y:S01]  /*16ad0*/  IMAD.MOV.U32 R98, RZ, RZ, R60 ;  /* 0x000000ffff627224 */ /* 0x000fe200078e003c */
[-C--:B------:R-:W-:Y:S01]  /*16ae0*/  ISETP.GE.AND P5, PT, R106, R177.reuse, PT ;  /* 0x000000b16a00720c */ /* 0x080fe20003fa6270 */
[----:B------:R-:W-:Y:S01]  /*16af0*/  IMAD.MOV.U32 R115, RZ, RZ, R75 ;  /* 0x000000ffff737224 */ /* 0x000fe200078e004b */
[-C--:B------:R-:W-:Y:S01]  /*16b00*/  ISETP.GE.AND P6, PT, R90, R176.reuse, PT ;  /* 0x000000b05a00720c */ /* 0x080fe20003fc6270 */
[----:B------:R-:W-:Y:S01]  /*16b10*/  IMAD R90, R190, 0x100, R50 ;  /* 0x00000100be5a7824 */ /* 0x000fe200078e0232 */
[-C--:B------:R-:W-:Y:S03]  /*16b20*/  ISETP.GE.AND P4, PT, R110, R177.reuse, PT ;  /* 0x000000b16e00720c */ /* 0x080fe60003f86270 */
[----:B------:R-:W-:Y:S01]  /*16b30*/  MUFU.EX2 R59, R59 ;  /* 0x0000003b003b7308 */ /* 0x000fe20000000800 */
[----:B------:R-:W-:Y:S01]  /*16b40*/  FSEL R60, R101, -INF , P5 ;  /* 0xff800000653c7808 */ /* 0x000fe20002800000 */
[----:B------:R-:W-:Y:S01]  /*16b50*/  VIADD R90, R90, 0x18 ;  /* 0x000000185a5a7836 */ /* 0x000fe20000000000 */
[----:B------:R-:W-:Y:S01]  /*16b60*/  FSEL R58, R105, -INF , P4 ;  /* 0xff800000693a7808 */ /* 0x000fe20002000000 */
[----:B------:R-:W-:Y:S01]  /*16b70*/  IMAD.MOV.U32 R105, RZ, RZ, R82 ;  /* 0x000000ffff697224 */ /* 0x000fe200078e0052 */
[-C--:B------:R-:W-:Y:S02]  /*16b80*/  ISETP.GE.AND P5, PT, R102, R177.reuse, PT ;  /* 0x000000b16600720c */ /* 0x080fe40003fa6270 */
[----:B------:R-:W-:Y:S03]  /*16b90*/  FSEL R95, R161, -INF , !P3 ;  /* 0xff800000a15f7808 */ /* 0x000fe60005800000 */
[----:B------:R-:W-:Y:S01]  /*16ba0*/  MUFU.EX2 R57, R57 ;  /* 0x0000003900397308 */ /* 0x000fe20000000800 */
[----:B------:R-:W-:Y:S01]  /*16bb0*/  ISETP.GE.AND P4, PT, R9, R177, PT ;  /* 0x000000b10900720c */ /* 0x000fe20003f86270 */
[----:B------:R-:W-:Y:S01]  /*16bc0*/  IMAD.MOV.U32 R161, RZ, RZ, R79 ;  /* 0x000000ffffa17224 */ /* 0x000fe200078e004f */
[-C--:B------:R-:W-:Y:S01]  /*16bd0*/  ISETP.GE.AND P3, PT, R252, R176.reuse, PT ;  /* 0x000000b0fc00720c */ /* 0x080fe20003f66270 */
[----:B------:R-:W-:Y:S01]  /*16be0*/  IMAD.MOV.U32 R252, RZ, RZ, R72 ;  /* 0x000000fffffc7224 */ /* 0x000fe200078e0048 */
[----:B------:R-:W-:Y:S01]  /*16bf0*/  FSEL R99, R116, -INF , P5 ;  /* 0xff80000074637808 */ /* 0x000fe20002800000 */
[----:B------:R-:W-:Y:S01]  /*16c00*/  IMAD.MOV.U32 R116, RZ, RZ, R74 ;  /* 0x000000ffff747224 */ /* 0x000fe200078e004a */
[----:B------:R-:W-:Y:S03]  /*16c10*/  FSEL R101, R126, -INF , P4 ;  /* 0xff8000007e657808 */ /* 0x000fe60002000000 */
[----:B------:R-:W-:Y:S01]  /*16c20*/  MUFU.EX2 R56, R56 ;  /* 0x0000003800387308 */ /* 0x000fe20000000800 */
[-C--:B------:R-:W-:Y:S01]  /*16c30*/  ISETP.GE.AND P5, PT, R91, R176.reuse, PT ;  /* 0x000000b05b00720c */ /* 0x080fe20003fa6270 */
[----:B------:R-:W-:Y:S01]  /*16c40*/  IMAD.MOV.U32 R126, RZ, RZ, R68 ;  /* 0x000000ffff7e7224 */ /* 0x000fe200078e0044 */
[-C--:B------:R-:W-:Y:S02]  /*16c50*/  ISETP.GE.AND P4, PT, R90, R176.reuse, PT ;  /* 0x000000b05a00720c */ /* 0x080fe40003f86270 */
[----:B------:R-:W-:Y:S02]  /*16c60*/  FSEL R79, R12, -INF , !P3 ;  /* 0xff8000000c4f7808 */ /* 0x000fe40005800000 */
[----:B------:R-:W-:Y:S03]  /*16c70*/  FSEL R91, R152, -INF , !P2 ;  /* 0xff800000985b7808 */ /* 0x000fe60005000000 */
[----:B------:R-:W-:Y:S01]  /*16c80*/  MUFU.EX2 R52, R52 ;  /* 0x0000003400347308 */ /* 0x000fe20000000800 */
[----:B------:R-:W-:Y:S01]  /*16c90*/  FSEL R90, R153, -INF , !P0 ;  /* 0xff800000995a7808 */ /* 0x000fe20004000000 */
[----:B------:R-:W-:Y:S01]  /*16ca0*/  IMAD.MOV.U32 R153, RZ, RZ, R98 ;  /* 0x000000ffff997224 */ /* 0x000fe200078e0062 */
[----:B------:R-:W-:Y:S01]  /*16cb0*/  FMNMX3.FTZ R12, R148, R15, R95, !PT ;  /* 0x0000000f940c7276 */ /* 0x000fe2000781005f */
[----:B------:R-:W-:Y:S01]  /*16cc0*/  IMAD.MOV.U32 R98, RZ, RZ, R83 ;  /* 0x000000ffff627224 */ /* 0x000fe200078e0053 */
[-C--:B------:R-:W-:Y:S01]  /*16cd0*/  ISETP.GE.AND P0, PT, R250, R176.reuse, PT ;  /* 0x000000b0fa00720c */ /* 0x080fe20003f06270 */
[----:B------:R-:W-:Y:S01]  /*16ce0*/  IMAD.MOV.U32 R250, RZ, RZ, R89 ;  /* 0x000000fffffa7224 */ /* 0x000fe200078e0059 */
[----:B------:R-:W-:Y:S03]  /*16cf0*/  FSEL R89, R80, -INF , !P6 ;  /* 0xff80000050597808 */ /* 0x000fe60007000000 */
[----:B------:R-:W-:Y:S01]  /*16d00*/  MUFU.EX2 R51, R51 ;  /* 0x0000003300337308 */ /* 0x000fe20000000800 */
[----:B------:R-:W-:Y:S01]  /*16d10*/  FSEL R83, R13, -INF , !P5 ;  /* 0xff8000000d537808 */ /* 0x000fe20006800000 */
[----:B------:R-:W-:Y:S01]  /*16d20*/  IMAD.MOV.U32 R80, RZ, RZ, R78 ;  /* 0x000000ffff507224 */ /* 0x000fe200078e004e */
[----:B------:R-:W-:Y:S01]  /*16d30*/  FMNMX3.FTZ R12, R12, R91, R90, !PT ;  /* 0x0000005b0c0c7276 */ /* 0x000fe2000781005a */
[----:B------:R-:W-:Y:S01]  /*16d40*/  IMAD.MOV.U32 R152, RZ, RZ, R71 ;  /* 0x000000ffff987224 */ /* 0x000fe200078e0047 */
[----:B------:R-:W-:Y:S01]  /*16d50*/  FSEL R82, R14, -INF , !P4 ;  /* 0xff8000000e527808 */ /* 0x000fe20006000000 */
[----:B-1----:R-:W-:Y:S01]  /*16d60*/  FMUL.FTZ R13, R6, R137 ;  /* 0x00000089060d7220 */ /* 0x002fe20000410000 */
[----:B------:R-:W-:Y:S02]  /*16d70*/  FMNMX3.FTZ R12, R12, R89, R83, !PT ;  /* 0x000000590c0c7276 */ /* 0x000fe40007810053 */
[----:B------:R-:W-:Y:S01]  /*16d80*/  ISETP.GE.AND P2, PT, R251, R176, PT ;  /* 0x000000b0fb00720c */ /* 0x000fe20003f46270 */
[----:B------:R-:W-:Y:S01]  /*16d90*/  IMAD.MOV.U32 R251, RZ, RZ, R70 ;  /* 0x000000fffffb7224 */ /* 0x000fe200078e0046 */
[----:B------:R-:W-:Y:S02]  /*16da0*/  FMNMX3.FTZ R12, R12, R82, R79, !PT ;  /* 0x000000520c0c7276 */ /* 0x000fe4000781004f */
[----:B------:R-:W-:Y:S01]  /*16db0*/  FSEL R78, R16, -INF , !P2 ;  /* 0xff800000104e7808 */ /* 0x000fe20005000000 */
[----:B------:R-:W-:Y:S01]  /*16dc0*/  FMUL.FTZ R16, R6, R132 ;  /* 0x0000008406107220 */ /* 0x000fe20000410000 */
[-C--:B------:R-:W-:Y:S02]  /*16dd0*/  ISETP.GE.AND P5, PT, R248, R176.reuse, PT ;  /* 0x000000b0f800720c */ /* 0x080fe40003fa6270 */
[----:B------:R-:W-:Y:S01]  /*16de0*/  FSEL R75, R17, -INF , !P0 ;  /* 0xff800000114b7808 */ /* 0x000fe20004000000 */
[----:B------:R-:W-:Y:S01]  /*16df0*/  FMUL.FTZ R17, R6, R133 ;  /* 0x0000008506117220 */ /* 0x000fe20000410000 */
[----:B------:R-:W-:Y:S01]  /*16e00*/  ISETP.GE.AND P6, PT, R249, R176, PT ;  /* 0x000000b0f900720c */ /* 0x000fe20003fc6270 */
[----:B------:R-:W-:Y:S01]  /*16e10*/  MUFU.EX2 R133, R218 ;  /* 0x000000da00857308 */ /* 0x000fe20000000800 */
[----:B------:R-:W-:Y:S01]  /*16e20*/  FSEL R72, R19, -INF , !P5 ;  /* 0xff80000013487808 */ /* 0x000fe20006800000 */
[----:B------:R-:W-:Y:S01]  /*16e30*/  IMAD.MOV.U32 R249, RZ, RZ, R67 ;  /* 0x000000fffff97224 */ /* 0x000fe200078e0043 */
[----:B------:R-:W-:Y:S02]  /*16e40*/  FMNMX3.FTZ R12, R12, R78, R75, !PT ;  /* 0x0000004e0c0c7276 */ /* 0x000fe4000781004b */
[-C--:B------:R-:W-:Y:S02]  /*16e50*/  ISETP.GE.AND P4, PT, R247, R176.reuse, PT ;  /* 0x000000b0f700720c */ /* 0x080fe40003f86270 */
[----:B------:R-:W-:Y:S02]  /*16e60*/  ISETP.GE.AND P3, PT, R246, R176, PT ;  /* 0x000000b0f600720c */ /* 0x000fe40003f66270 */
[----:B------:R-:W-:Y:S02]  /*16e70*/  FSEL R74, R18, -INF , !P6 ;  /* 0xff800000124a7808 */ /* 0x000fe40007000000 */
[----:B------:R-:W-:Y:S02]  /*16e80*/  FSEL R71, R22, -INF , !P4 ;  /* 0xff80000016477808 */ /* 0x000fe40006000000 */
[----:B------:R-:W-:Y:S02]  /*16e90*/  FMNMX3.FTZ R12, R12, R74, R72, !PT ;  /* 0x0000004a0c0c7276 */ /* 0x000fe40007810048 */
[-C--:B------:R-:W-:Y:S02]  /*16ea0*/  ISETP.GE.AND P2, PT, R245, R176.reuse, PT ;  /* 0x000000b0f500720c */ /* 0x080fe40003f46270 */
[-C--:B------:R-:W-:Y:S02]  /*16eb0*/  ISETP.GE.AND P0, PT, R244, R176.reuse, PT ;  /* 0x000000b0f400720c */ /* 0x080fe40003f06270 */
[----:B------:R-:W-:Y:S02]  /*16ec0*/  FSEL R70, R23, -INF , !P3 ;  /* 0xff80000017467808 */ /* 0x000fe40005800000 */
[-C--:B------:R-:W-:Y:S02]  /*16ed0*/  ISETP.GE.AND P6, PT, R243, R176.reuse, PT ;  /* 0x000000b0f300720c */ /* 0x080fe40003fc6270 */
[----:B------:R-:W-:Y:S02]  /*16ee0*/  FMNMX3.FTZ R12, R12, R71, R70, !PT ;  /* 0x000000470c0c7276 */ /* 0x000fe40007810046 */
[-C--:B------:R-:W-:Y:S02]  /*16ef0*/  ISETP.GE.AND P5, PT, R242, R176.reuse, PT ;  /* 0x000000b0f200720c */ /* 0x080fe40003fa6270 */
[----:B------:R-:W-:Y:S02]  /*16f00*/  FSEL R68, R24, -INF , !P2 ;  /* 0xff80000018447808 */ /* 0x000fe40005000000 */
[----:B------:R-:W-:Y:S02]  /*16f10*/  FSEL R67, R26, -INF , !P0 ;  /* 0xff8000001a437808 */ /* 0x000fe40004000000 */
[-C--:B------:R-:W-:Y:S02]  /*16f20*/  ISETP.GE.AND P4, PT, R241, R176.reuse, PT ;  /* 0x000000b0f100720c */ /* 0x080fe40003f86270 */
[----:B------:R-:W-:Y:S02]  /*16f30*/  ISETP.GE.AND P3, PT, R240, R176, PT ;  /* 0x000000b0f000720c */ /* 0x000fe40003f66270 */
[----:B------:R-:W-:Y:S02]  /*16f40*/  FSEL R66, R66, -INF , !P6 ;  /* 0xff80000042427808 */ /* 0x000fe40007000000 */
        /* <DEDUP_REMOVED lines=25> */
[-C--:B------:R-:W-:Y:S02]  /*170e0*/  ISETP.GE.AND P6, PT, R231, R176.reuse, PT ;  /* 0x000000b0e700720c */ /* 0x080fe40003fc6270 */
[----:B------:R-:W-:Y:S02]  /*170f0*/  ISETP.GE.AND P5, PT, R230, R176, PT ;  /* 0x000000b0e600720c */ /* 0x000fe40003fa6270 */
[----:B------:R-:W-:Y:S02]  /*17100*/  FSEL R28, R28, -INF , !P6 ;  /* 0xff8000001c1c7808 */ /* 0x000fe40007000000 */
[----:B------:R-:W-:Y:S02]  /*17110*/  FMNMX3.FTZ R12, R12, R30, R29, !PT ;  /* 0x0000001e0c0c7276 */ /* 0x000fe4000781001d */
[-C--:B------:R-:W-:Y:S02]  /*17120*/  ISETP.GE.AND P4, PT, R229, R176.reuse, PT ;  /* 0x000000b0e500720c */ /* 0x080fe40003f86270 */
[-C--:B------:R-:W-:Y:S02]  /*17130*/  ISETP.GE.AND P3, PT, R228, R176.reuse, PT ;  /* 0x000000b0e400720c */ /* 0x080fe40003f66270 */
        /* <DEDUP_REMOVED lines=8> */
[----:B------:R-:W-:Y:S02]  /*171c0*/  FMNMX3.FTZ R12, R12, R19, R14, !PT ;  /* 0x000000130c0c7276 */ /* 0x000fe4000781000e */
[-C--:B------:R-:W-:Y:S02]  /*171d0*/  ISETP.GE.AND P6, PT, R225, R176.reuse, PT ;  /* 0x000000b0e100720c */ /* 0x080fe40003fc6270 */
[----:B------:R-:W-:Y:S02]  /*171e0*/  ISETP.GE.AND P5, PT, R224, R176, PT ;  /* 0x000000b0e000720c */ /* 0x000fe40003fa6270 */
[----:B------:R-:W-:Y:S02]  /*171f0*/  FMNMX3.FTZ R12, R12, R18, R46, !PT ;  /* 0x000000120c0c7276 */ /* 0x000fe4000781002e */
[----:B------:R-:W-:Y:S02]  /*17200*/  FSEL R98, R98, -INF , !P6 ;  /* 0xff80000062627808 */ /* 0x000fe40007000000 */
[----:B------:R-:W-:Y:S02]  /*17210*/  FSEL R105, R105, -INF , !P5 ;  /* 0xff80000069697808 */ /* 0x000fe40006800000 */
[-C--:B------:R-:W-:Y:S02]  /*17220*/  ISETP.GE.AND P3, PT, R222, R176.reuse, PT ;  /* 0x000000b0de00720c */ /* 0x080fe40003f66270 */
[-C--:B------:R-:W-:Y:S02]  /*17230*/  ISETP.GE.AND P4, PT, R223, R176.reuse, PT ;  /* 0x000000b0df00720c */ /* 0x080fe40003f86270 */
[----:B------:R-:W-:Y:S02]  /*17240*/  ISETP.GE.AND P2, PT, R221, R176, PT ;  /* 0x000000b0dd00720c */ /* 0x000fe40003f46270 */
[----:B------:R-:W1:Y:S01]  /*17250*/  MUFU.EX2 R221, R187 ;  /* 0x000000bb00dd7308 */ /* 0x000e620000000800 */
        /* <DEDUP_REMOVED lines=8> */
[----:B------:R-:W-:Y:S01]  /*172e0*/  FMNMX3.FTZ R12, R12, R115, R116, !PT ;  /* 0x000000730c0c7276 */ /* 0x000fe20007810074 */
[----:B-1----:R-:W-:Y:S01]  /*172f0*/  FFMA.FTZ R200, R6, R200, R221 ;  /* 0x000000c806c87223 */ /* 0x002fe200000100dd */
[-C--:B------:R-:W-:Y:S01]  /*17300*/  ISETP.GE.AND P3, PT, R214, R176.reuse, PT ;  /* 0x000000b0d600720c */ /* 0x080fe20003f66270 */
[----:B------:R-:W1:Y:S01]  /*17310*/  S2R R187, SR_CTAID.Z ;  /* 0x0000000000bb7919 */ /* 0x000e620000002700 */
[----:B------:R-:W-:Y:S02]  /*17320*/  FSEL R219, R152, -INF , !P6 ;  /* 0xff80000098db7808 */ /* 0x000fe40007000000 */
[----:B------:R-:W-:Y:S01]  /*17330*/  MUFU.EX2 R152, R73 ;  /* 0x0000004900987308 */ /* 0x000fe20000000800 */
[----:B------:R-:W-:Y:S02]  /*17340*/  FSEL R217, R252, -INF , !P5 ;  /* 0xff800000fcd97808 */ /* 0x000fe40006800000 */
[----:B------:R-:W-:Y:S02]  /*17350*/  ISETP.GE.AND P4, PT, R215, R176, PT ;  /* 0x000000b0d700720c */ /* 0x000fe40003f86270 */
[----:B------:R-:W-:Y:S02]  /*17360*/  FMNMX3.FTZ R12, R12, R126, R220, !PT ;  /* 0x0000007e0c0c7276 */ /* 0x000fe400078100dc */
[----:B------:R-:W-:Y:S02]  /*17370*/  FSEL R214, R160, -INF , !P3 ;  /* 0xff800000a0d67808 */ /* 0x000fe40005800000 */
[-C--:B------:R-:W-:Y:S02]  /*17380*/  ISETP.GE.AND P2, PT, R201, R176.reuse, PT ;  /* 0x000000b0c900720c */ /* 0x080fe40003f46270 */
[-C--:B------:R-:W-:Y:S02]  /*17390*/  ISETP.GE.AND P0, PT, R168, R176.reuse, PT ;  /* 0x000000b0a800720c */ /* 0x080fe40003f06270 */
[----:B------:R-:W2:Y:S01]  /*173a0*/  MUFU.EX2 R168, R186 ;  /* 0x000000ba00a87308 */ /* 0x000ea20000000800 */
[----:B------:R-:W-:Y:S02]  /*173b0*/  FSEL R215, R161, -INF , !P4 ;  /* 0xff800000a1d77808 */ /* 0x000fe40006000000 */
[----:B------:R-:W-:Y:S02]  /*173c0*/  FMNMX3.FTZ R12, R12, R219, R217, !PT ;  /* 0x000000db0c0c7276 */ /* 0x000fe400078100d9 */
[-C--:B------:R-:W-:Y:S02]  /*173d0*/  ISETP.GE.AND P6, PT, R167, R176.reuse, PT ;  /* 0x000000b0a700720c */ /* 0x080fe40003fc6270 */
[-C--:B------:R-:W-:Y:S03]  /*173e0*/  ISETP.GE.AND P5, PT, R159, R176.reuse, PT ;  /* 0x000000b09f00720c */ /* 0x080fe60003fa6270 */
[----:B------:R-:W3:Y:S01]  /*173f0*/  MUFU.EX2 R161, R85 ;  /* 0x0000005500a17308 */ /* 0x000ee20000000800 */
[----:B------:R-:W-:Y:S02]  /*17400*/  FSEL R205, R205, -INF , !P2 ;  /* 0xff800000cdcd7808 */ /* 0x000fe40005000000 */
[----:B------:R-:W-:Y:S02]  /*17410*/  FSEL R207, R207, -INF , !P0 ;  /* 0xff800000cfcf7808 */ /* 0x000fe40004000000 */
[----:B------:R-:W-:Y:S02]  /*17420*/  FMNMX3.FTZ R12, R12, R215, R214, !PT ;  /* 0x000000d70c0c7276 */ /* 0x000fe400078100d6 */
[-C--:B------:R-:W-:Y:S03]  /*17430*/  ISETP.GE.AND P3, PT, R157, R176.reuse, PT ;  /* 0x000000b09d00720c */ /* 0x080fe60003f66270 */
[----:B------:R-:W-:Y:S01]  /*17440*/  MUFU.EX2 R157, R81 ;  /* 0x00000051009d7308 */ /* 0x000fe20000000800 */
[----:B------:R-:W-:Y:S01]  /*17450*/  FSEL R209, R209, -INF , !P6 ;  /* 0xff800000d1d17808 */ /* 0x000fe20007000000 */
[----:B--2---:R-:W-:Y:S01]  /*17460*/  FADD.FTZ R200, R168, R200 ;  /* 0x000000c8a8c87221 */ /* 0x004fe20000010000 */
[----:B------:R-:W-:Y:S02]  /*17470*/  FSEL R206, R206, -INF , !P5 ;  /* 0xff800000cece7808 */ /* 0x000fe40006800000 */
[-C--:B------:R-:W-:Y:S01]  /*17480*/  ISETP.GE.AND P4, PT, R158, R176.reuse, PT ;  /* 0x000000b09e00720c */ /* 0x080fe20003f86270 */
[----:B------:R-:W-:Y:S01]  /*17490*/  FADD.FTZ R200, R162, R200 ;  /* 0x000000c8a2c87221 */ /* 0x000fe20000010000 */
[----:B------:R-:W-:Y:S02]  /*174a0*/  FMNMX3.FTZ R12, R12, R205, R207, !PT ;  /* 0x000000cd0c0c7276 */ /* 0x000fe400078100cf */
[-C--:B------:R-:W-:Y:S02]  /*174b0*/  ISETP.GE.AND P2, PT, R156, R176.reuse, PT ;  /* 0x000000b09c00720c */ /* 0x080fe40003f46270 */
[-C--:B------:R-:W-:Y:S02]  /*174c0*/  ISETP.GE.AND P0, PT, R128, R176.reuse, PT ;  /* 0x000000b08000720c */ /* 0x080fe40003f06270 */
[----:B------:R-:W-:Y:S02]  /*174d0*/  FSEL R158, R87, -INF , !P3 ;  /* 0xff800000579e7808 */ /* 0x000fe40005800000 */
[----:B------:R-:W-:Y:S02]  /*174e0*/  FSEL R163, R163, -INF , !P4 ;  /* 0xff800000a3a37808 */ /* 0x000fe40006000000 */
[----:B------:R-:W-:Y:S02]  /*174f0*/  FMNMX3.FTZ R12, R12, R209, R206, !PT ;  /* 0x000000d10c0c7276 */ /* 0x000fe400078100ce */
[-C--:B------:R-:W-:Y:S02]  /*17500*/  ISETP.GE.AND P6, PT, R127, R176.reuse, PT ;  /* 0x000000b07f00720c */ /* 0x080fe40003fc6270 */
[-C--:B------:R-:W-:Y:S02]  /*17510*/  ISETP.GE.AND P5, PT, R124, R176.reuse, PT ;  /* 0x000000b07c00720c */ /* 0x080fe40003fa6270 */
[----:B------:R-:W-:Y:S02]  /*17520*/  FSEL R26, R54, -INF , !P0 ;  /* 0xff800000361a7808 */ /* 0x000fe40004000000 */
[----:B------:R-:W-:Y:S02]  /*17530*/  FSEL R149, R149, -INF , !P2 ;  /* 0xff80000095957808 */ /* 0x000fe40005000000 */
[----:B------:R-:W-:Y:S02]  /*17540*/  FMNMX3.FTZ R12, R12, R163, R158, !PT ;  /* 0x000000a30c0c7276 */ /* 0x000fe4000781009e */
[-C--:B------:R-:W-:Y:S02]  /*17550*/  ISETP.GE.AND P0, PT, R114, R176.reuse, PT ;  /* 0x000000b07200720c */ /* 0x080fe40003f06270 */
[----:B------:R-:W-:Y:S02]  /*17560*/  FSEL R114, R53, -INF , !P6 ;  /* 0xff80000035727808 */ /* 0x000fe40007000000 */
[-C--:B------:R-:W-:Y:S02]  /*17570*/  ISETP.GE.AND P6, PT, R106, R176.reuse, PT ;  /* 0x000000b06a00720c */ /* 0x080fe40003fc6270 */
[-C--:B------:R-:W-:Y:S02]  /*17580*/  ISETP.GE.AND P4, PT, R122, R176.reuse, PT ;  /* 0x000000b07a00720c */ /* 0x080fe40003f86270 */
[----:B------:R-:W-:Y:S02]  /*17590*/  FSEL R106, R96, -INF , !P5 ;  /* 0xff800000606a7808 */ /* 0x000fe40006800000 */
[----:B------:R-:W-:Y:S01]  /*175a0*/  MUFU.EX2 R96, R37 ;  /* 0x0000002500607308 */ /* 0x000fe20000000800 */
[----:B------:R-:W-:Y:S02]  /*175b0*/  ISETP.GE.AND P3, PT, R118, R176, PT ;  /* 0x000000b07600720c */ /* 0x000fe40003f66270 */
[----:B------:R-:W-:Y:S02]  /*175c0*/  FMNMX3.FTZ R12, R12, R149, R26, !PT ;  /* 0x000000950c0c7276 */ /* 0x000fe4000781001a */
[----:B------:R-:W-:Y:S02]  /*175d0*/  FSEL R87, R4, -INF , !P4 ;  /* 0xff80000004577808 */ /* 0x000fe40006000000 */
[----:B------:R-:W-:Y:S01]  /*175e0*/  FSEL R80, R5, -INF , !P3 ;  /* 0xff80000005507808 */ /* 0x000fe20005800000 */
[----:B------:R-:W-:Y:S01]  /*175f0*/  FMUL.FTZ R5, R6, R145 ;  /* 0x0000009106057220 */ /* 0x000fe20000410000 */
[----:B------:R-:W-:Y:S01]  /*17600*/  FMNMX3.FTZ R4, R12, R114, R106, !PT ;  /* 0x000000720c047276 */ /* 0x000fe2000781006a */
[----:B------:R-:W-:Y:S01]  /*17610*/  MUFU.EX2 R145, R45 ;  /* 0x0000002d00917308 */ /* 0x000fe20000000800 */
[----:B------:R-:W-:Y:S01]  /*17620*/  ISETP.GE.AND P2, PT, R117, R176, PT ;  /* 0x000000b07500720c */ /* 0x000fe20003f46270 */
[----:B------:R-:W-:Y:S01]  /*17630*/  FMUL.FTZ R12, R6, R136 ;  /* 0x00000088060c7220 */ /* 0x000fe20000410000 */
[-C--:B------:R-:W-:Y:S02]  /*17640*/  ISETP.GE.AND P5, PT, R110, R176.reuse, PT ;  /* 0x000000b06e00720c */ /* 0x080fe40003fa6270 */
[----:B------:R-:W-:Y:S02]  /*17650*/  FSEL R64, R64, -INF , !P2 ;  /* 0xff80000040407808 */ /* 0x000fe40005000000 */
[----:B------:R-:W-:Y:S03]  /*17660*/  FSEL R62, R62, -INF , !P0 ;  /* 0xff8000003e3e7808 */ /* 0x000fe60004000000 */
[----:B------:R-:W-:Y:S01]  /*17670*/  MUFU.EX2 R136, R40 ;  /* 0x0000002800887308 */ /* 0x000fe20000000800 */
[----:B------:R-:W-:Y:S02]  /*17680*/  FMNMX3.FTZ R4, R4, R87, R80, !PT ;  /* 0x0000005704047276 */ /* 0x000fe40007810050 */
[-C--:B------:R-:W-:Y:S02]  /*17690*/  ISETP.GE.AND P3, PT, R102, R176.reuse, PT ;  /* 0x000000b06600720c */ /* 0x080fe40003f66270 */
[----:B------:R-:W-:Y:S02]  /*176a0*/  ISETP.GE.AND P0, PT, R0, R177, PT ;  /* 0x000000b10000720c */ /* 0x000fe40003f06270 */
[----:B------:R-:W-:Y:S02]  /*176b0*/  ISETP.GE.AND P4, PT, R107, R176, PT ;  /* 0x000000b06b00720c */ /* 0x000fe40003f86270 */
[----:B------:R-:W-:Y:S02]  /*176c0*/  FSEL R60, R60, -INF , !P6 ;  /* 0xff8000003c3c7808 */ /* 0x000fe40007000000 */
[----:B------:R-:W-:Y:S02]  /*176d0*/  FMNMX3.FTZ R4, R4, R64, R62, !PT ;  /* 0x0000004004047276 */ /* 0x000fe4000781003e */
[----:B------:R-:W-:Y:S02]  /*176e0*/  FSEL R58, R58, -INF , !P5 ;  /* 0xff8000003a3a7808 */ /* 0x000fe40006800000 */
[-C--:B------:R-:W-:Y:S02]  /*176f0*/  ISETP.GE.AND P6, PT, R0, R176.reuse, PT ;  /* 0x000000b00000720c */ /* 0x080fe40003fc6270 */
[----:B------:R-:W-:Y:S02]  /*17700*/  FSEL R53, R99, -INF , !P3 ;  /* 0xff80000063357808 */ /* 0x000fe40005800000 */
[----:B------:R-:W-:Y:S01]  /*17710*/  ISETP.GE.AND P2, PT, R9, R176, PT ;  /* 0x000000b00900720c */ /* 0x000fe20003f46270 */
[----:B------:R-:W-:Y:S01]  /*17720*/  FMUL.FTZ R9, R6, R141 ;  /* 0x0000008d06097220 */ /* 0x000fe20000410000 */
[----:B------:R-:W-:Y:S02]  /*17730*/  FSEL R8, R8, -INF , P0 ;  /* 0xff80000008087808 */ /* 0x000fe40000000000 */
[----:B------:R-:W-:Y:S02]  /*17740*/  FMNMX3.FTZ R0, R4, R60, R58, !PT ;  /* 0x0000003c04007276 */ /* 0x000fe4000781003a */
[----:B------:R-:W-:Y:S02]  /*17750*/  FSEL R55, R55, -INF , !P4 ;  /* 0xff80000037377808 */ /* 0x000fe40006000000 */
[----:B------:R-:W-:Y:S02]  /*17760*/  FSEL R23, R101, -INF , !P2 ;  /* 0xff80000065177808 */ /* 0x000fe40005000000 */
[----:B------:R-:W-:Y:S01]  /*17770*/  FSEL R22, R8, -INF , !P6 ;  /* 0xff80000008167808 */ /* 0x000fe20007000000 */
[----:B------:R-:W-:Y:S01]  /*17780*/  FMUL.FTZ R8, R6, R140 ;  /* 0x0000008c06087220 */ /* 0x000fe20000410000 */
[----:B------:R-:W-:Y:S01]  /*17790*/  FMNMX3.FTZ R0, R0, R55, R53, !PT ;  /* 0x0000003700007276 */ /* 0x000fe20007810035 */
[----:B------:R2:W-:Y:S01]  /*177a0*/  MUFU.EX2 R140, R41 ;  /* 0x00000029008c7308 */ /* 0x0005e20000000800 */
[----:B------:R-:W-:Y:S02]  /*177b0*/  MOV R186, 0x80 ;  /* 0x0000008000ba7802 */ /* 0x000fe40000000f00 */
[----:B------:R-:W-:Y:S05]  /*177c0*/  FMNMX3.FTZ R0, R0, R23, R22, !PT ;  /* 0x0000001700007276 */ /* 0x000fea0007810016 */
[----:B------:R-:W4:Y:S02]  /*177d0*/  SHFL.BFLY PT, R4, R0, 0x2, 0x1f ;  /* 0x0c401f0000047f89 */ /* 0x000f2400000e0000 */
[----:B----4-:R-:W-:Y:S06]  /*177e0*/  FMNMX.FTZ R4, R0, R4, !PT ;  /* 0x0000000400047209 */ /* 0x010fec0007810000 */
[----:B------:R-:W4:Y:S02]  /*177f0*/  SHFL.BFLY PT, R0, R4, 0x1, 0x1f ;  /* 0x0c201f0004007f89 */ /* 0x000f2400000e0000 */
[----:B----4-:R-:W-:Y:S01]  /*17800*/  FMNMX.FTZ R0, R4, R0, !PT ;  /* 0x0000000004007209 */ /* 0x010fe20007810000 */
[----:B------:R-:W-:Y:S03]  /*17810*/  FMUL.FTZ R4, R6, R144 ;  /* 0x0000009006047220 */ /* 0x000fe60000410000 */
[C---:B------:R-:W-:Y:S01]  /*17820*/  FSETP.NEU.FTZ.AND P0, PT, R0.reuse, -INF , PT ;  /* 0xff8000000000780b */ /* 0x040fe20003f1d000 */
[----:B------:R-:W-:Y:S03]  /*17830*/  FMUL.FTZ R54, R21, R0 ;  /* 0x0000000015367220 */ /* 0x000fe60000410000 */
[----:B------:R-:W-:Y:S02]  /*17840*/  FSEL R6, R0, RZ, P0 ;  /* 0x000000ff00067208 */ /* 0x000fe40000000000 */
[----:B------:R-:W-:Y:S02]  /*17850*/  FSEL R54, R54, RZ, P0 ;  /* 0x000000ff36367208 */ /* 0x000fe40000000000 */
[----:B------:R-:W-:Y:S01]  /*17860*/  ISETP.GT.AND P0, PT, R190, R180, PT ;  /* 0x000000b4be00720c */ /* 0x000fe20003f04270 */
[----:B------:R-:W-:Y:S01]  /*17870*/  FADD.FTZ R6, -R6, R148 ;  /* 0x0000009406067221 */ /* 0x000fe20000010100 */
[----:B------:R-:W-:Y:S01]  /*17880*/  VIADD R190, R190, 0xffffffff ;  /* 0xffffffffbebe7836 */ /* 0x000fe20000000000 */
[----:B------:R-:W-:Y:S01]  /*17890*/  MUFU.EX2 R148, R211 ;  /* 0x000000d300947308 */ /* 0x000fe20000000800 */
[-CC-:B------:R-:W-:Y:S01]  /*178a0*/  FFMA.FTZ R101, R43, R21.reuse, -R54.reuse ;  /* 0x000000152b657223 */ /* 0x180fe20000010836 */
[-CC-:B------:R-:W-:Y:S01]  /*178b0*/  FFMA.FTZ R99, R42, R21.reuse, -R54.reuse ;  /* 0x000000152a637223 */ /* 0x180fe20000010836 */
[-CC-:B------:R-:W-:Y:S01]  /*178c0*/  FFMA.FTZ R102, R47, R21.reuse, -R54.reuse ;  /* 0x000000152f667223 */ /* 0x180fe20000010836 */
[----:B--2---:R-:W-:Y:S01]  /*178d0*/  LDSM.16.MT88.4 R40, [R49+0x5400] ;  /* 0x005400003128783b */ /* 0x004fe20000004200 */
        /* <DEDUP_REMOVED lines=16> */
[-CC-:B------:R-:W-:Y:S01]  /*179e0*/  FFMA.FTZ R201, R15, R21.reuse, -R54.reuse ;  /* 0x000000150fc97223 */ /* 0x180fe20000010836 */
[----:B------:R-:W-:Y:S01]  /*179f0*/  FMUL.FTZ R6, R21, R6 ;  /* 0x0000000615067220 */ /* 0x000fe20000410000 */
[-CC-:B------:R-:W-:Y:S03]  /*17a00*/  FFMA.FTZ R132, R75, R21.reuse, -R54.reuse ;  /* 0x000000154b847223 */ /* 0x180fe60000010836 */
[----:B------:R4:W-:Y:S01]  /*17a10*/  MUFU.EX2 R82, R36 ;  /* 0x0000002400527308 */ /* 0x0009e20000000800 */
[-CC-:B------:R-:W-:Y:S01]  /*17a20*/  FFMA.FTZ R81, R31, R21.reuse, -R54.reuse ;  /* 0x000000151f517223 */ /* 0x180fe20000010836 */
[-CC-:B------:R-:W-:Y:S01]  /*17a30*/  FFMA.FTZ R75, R30, R21.reuse, -R54.reuse ;  /* 0x000000151e4b7223 */ /* 0x180fe20000010836 */
[----:B---3--:R-:W-:Y:S01]  /*17a40*/  F2FP.F16.F32.PACK_AB R30, R161, R162 ;  /* 0x000000a2a11e723e */ /* 0x008fe200000000ff */
[-CC-:B------:R-:W-:Y:S01]  /*17a50*/  FFMA.FTZ R73, R19, R21.reuse, -R54.reuse ;  /* 0x0000001513497223 */ /* 0x180fe20000010836 */
[-CC-:B------:R-:W-:Y:S01]  /*17a60*/  FFMA.FTZ R85, R18, R21.reuse, -R54.reuse ;  /* 0x0000001512557223 */ /* 0x180fe20000010836 */
[-CC-:B------:R-:W-:Y:S01]  /*17a70*/  FFMA.FTZ R98, R98, R21.reuse, -R54.reuse ;  /* 0x0000001562627223 */ /* 0x180fe20000010836 */
[-CC-:B------:R-:W-:Y:S03]  /*17a80*/  FFMA.FTZ R105, R105, R21.reuse, -R54.reuse ;  /* 0x0000001569697223 */ /* 0x180fe60000010836 */
[----:B------:R-:W-:Y:S01]  /*17a90*/  MUFU.EX2 R201, R201 ;  /* 0x000000c900c97308 */ /* 0x000fe20000000800 */
[----:B--2---:R-:W2:Y:S01]  /*17aa0*/  LDSM.16.MT88.4 R32, [R49+0x5000] ;  /* 0x005000003120783b */ /* 0x004ea20000004200 */
[-CC-:B------:R-:W-:Y:S01]  /*17ab0*/  FFMA.FTZ R118, R68, R21.reuse, -R54.reuse ;  /* 0x0000001544767223 */ /* 0x180fe20000010836 */
[-CC-:B------:R-:W-:Y:S01]  /*17ac0*/  FFMA.FTZ R107, R65, R21.reuse, -R54.reuse ;  /* 0x00000015416b7223 */ /* 0x180fe20000010836 */
[-CC-:B------:R-:W-:Y:S01]  /*17ad0*/  FFMA.FTZ R68, R24, R21.reuse, -R54.reuse ;  /* 0x0000001518447223 */ /* 0x180fe20000010836 */
[-CC-:B------:R-:W-:Y:S01]  /*17ae0*/  FFMA.FTZ R117, R67, R21.reuse, -R54.reuse ;  /* 0x0000001543757223 */ /* 0x180fe20000010836 */
[-CC-:B------:R-:W-:Y:S01]  /*17af0*/  FFMA.FTZ R110, R66, R21.reuse, -R54.reuse ;  /* 0x00000015426e7223 */ /* 0x180fe20000010836 */
[-CC-:B------:R-:W-:Y:S03]  /*17b00*/  FFMA.FTZ R128, R74, R21.reuse, -R54.reuse ;  /* 0x000000154a807223 */ /* 0x180fe60000010836 */
[----:B------:R-:W3:Y:S01]  /*17b10*/  MUFU.EX2 R167, R167 ;  /* 0x000000a700a77308 */ /* 0x000ee20000000800 */
[----:B----4-:R-:W4:Y:S01]  /*17b20*/  LDSM.16.MT88.4 R36, [R48] ;  /* 0x000000003024783b */ /* 0x010f220000004200 */
[-CC-:B------:R-:W-:Y:S01]  /*17b30*/  FFMA.FTZ R74, R29, R21.reuse, -R54.reuse ;  /* 0x000000151d4a7223 */ /* 0x180fe20000010836 */
[-CC-:B------:R-:W-:Y:S01]  /*17b40*/  FFMA.FTZ R122, R70, R21.reuse, -R54.reuse ;  /* 0x00000015467a7223 */ /* 0x180fe20000010836 */
[--C-:B------:R-:W-:Y:S01]  /*17b50*/  FFMA.FTZ R70, R28, R21, -R54.reuse ;  /* 0x000000151c467223 */ /* 0x100fe20000010836 */
[----:B------:R-:W-:Y:S01]  /*17b60*/  F2FP.F16.F32.PACK_AB R28, R168, R221 ;  /* 0x000000dda81c723e */ /* 0x000fe200000000ff */
        /* <DEDUP_REMOVED lines=9> */
[--C-:B------:R-:W-:Y:S03]  /*17c00*/  FFMA.FTZ R206, R206, R21, -R54.reuse ;  /* 0x00000015cece7223 */ /* 0x100fe60000010836 */
[----:B------:R-:W5:Y:S01]  /*17c10*/  MUFU.EX2 R159, R159 ;  /* 0x0000009f009f7308 */ /* 0x000f620000000800 */
[----:B---3--:R-:W-:Y:S01]  /*17c20*/  F2FP.F16.F32.PACK_AB R29, R167, R201 ;  /* 0x000000c9a71d723e */ /* 0x008fe200000000ff */
[-C--:B------:R-:W-:Y:S01]  /*17c30*/  FFMA.FTZ R163, R163, R21.reuse, -R54 ;  /* 0x00000015a3a37223 */ /* 0x080fe20000010836 */
[----:B------:R-:W-:Y:S01]  /*17c40*/  FADD.FTZ R161, R161, R200 ;  /* 0x000000c8a1a17221 */ /* 0x000fe20000010000 */
[-CC-:B------:R-:W-:Y:S01]  /*17c50*/  FFMA.FTZ R64, R64, R21.reuse, -R54.reuse ;  /* 0x0000001540407223 */ /* 0x180fe20000010836 */
[-CC-:B------:R-:W-:Y:S01]  /*17c60*/  FFMA.FTZ R62, R62, R21.reuse, -R54.reuse ;  /* 0x000000153e3e7223 */ /* 0x180fe20000010836 */
[-CC-:B------:R-:W-:Y:S01]  /*17c70*/  FFMA.FTZ R60, R60, R21.reuse, -R54.reuse ;  /* 0x000000153c3c7223 */ /* 0x180fe20000010836 */
[----:B------:R-:W-:Y:S03]  /*17c80*/  FADD.FTZ R161, R157, R161 ;  /* 0x000000a19da17221 */ /* 0x000fe60000010000 */
[----:B------:R-:W3:Y:S01]  /*17c90*/  MUFU.EX2 R24, R6 ;  /* 0x0000000600187308 */ /* 0x000ee20000000800 */
[-CC-:B------:R-:W-:Y:S01]  /*17ca0*/  FFMA.FTZ R58, R58, R21.reuse, -R54.reuse ;  /* 0x000000153a3a7223 */ /* 0x180fe20000010836 */
[-CC-:B------:R-:W-:Y:S01]  /*17cb0*/  FFMA.FTZ R55, R55, R21.reuse, -R54.reuse ;  /* 0x0000001537377223 */ /* 0x180fe20000010836 */
[-CC-:B------:R-:W-:Y:S01]  /*17cc0*/  FFMA.FTZ R53, R53, R21.reuse, -R54.reuse ;  /* 0x0000001535357223 */ /* 0x180fe20000010836 */
[--C-:B------:R-:W-:Y:S06]  /*17cd0*/  FFMA.FTZ R23, R23, R21, -R54.reuse ;  /* 0x0000001517177223 */ /* 0x100fec0000010836 */
[----:B------:R1:W-:Y:S01]  /*17ce0*/  MUFU.EX2 R65, R7 ;  /* 0x0000000700417308 */ /* 0x0003e20000000800 */
[----:B-----5:R-:W-:Y:S09]  /*17cf0*/  F2FP.F16.F32.PACK_AB R31, R159, R160 ;  /* 0x000000a09f1f723e */ /* 0x020ff200000000ff */
[----:B------:R5:W-:Y:S01]  /*17d00*/  MUFU.EX2 R67, R11 ;  /* 0x0000000b00437308 */ /* 0x000be20000000800 */
[C---:B---3--:R-:W-:Y:S01]  /*17d10*/  FMUL.FTZ R6, R24.reuse, R146 ;  /* 0x0000009218067220 */ /* 0x048fe20000410000 */
[C---:B------:R-:W-:Y:S01]  /*17d20*/  FMUL.FTZ R14, R24.reuse, R138 ;  /* 0x0000008a180e7220 */ /* 0x040fe20000410000 */
[C---:B------:R-:W-:Y:S01]  /*17d30*/  FMUL.FTZ R15, R24.reuse, R139 ;  /* 0x0000008b180f7220 */ /* 0x040fe20000410000 */
[C---:B------:R-:W-:Y:S01]  /*17d40*/  FMUL.FTZ R18, R24.reuse, R134 ;  /* 0x0000008618127220 */ /* 0x040fe20000410000 */
[C---:B------:R-:W-:Y:S01]  /*17d50*/  FMUL.FTZ R19, R24.reuse, R135 ;  /* 0x0000008718137220 */ /* 0x040fe20000410000 */
[----:B------:R-:W-:Y:S01]  /*17d60*/  FFMA.FTZ R201, R24, R195, R201 ;  /* 0x000000c318c97223 */ /* 0x000fe200000100c9 */
[--C-:B------:R-:W-:Y:S03]  /*17d70*/  FFMA.FTZ R134, R220, R21, -R54.reuse ;  /* 0x00000015dc867223 */ /* 0x100fe60000010836 */
[----:B------:R3:W-:Y:S01]  /*17d80*/  MUFU.EX2 R66, R10 ;  /* 0x0000000a00427308 */ /* 0x0007e20000000800 */
[----:B-1----:R-:W-:Y:S01]  /*17d90*/  FMUL.FTZ R7, R24, R147 ;  /* 0x0000009318077220 */ /* 0x002fe20000410000 */
[-CC-:B------:R-:W-:Y:S01]  /*17da0*/  FFMA.FTZ R138, R219, R21.reuse, -R54.reuse ;  /* 0x00000015db8a7223 */ /* 0x180fe20000010836 */
[-CC-:B------:R-:W-:Y:S01]  /*17db0*/  FFMA.FTZ R139, R217, R21.reuse, -R54.reuse ;  /* 0x00000015d98b7223 */ /* 0x180fe20000010836 */
[-CC-:B------:R-:W-:Y:S01]  /*17dc0*/  FFMA.FTZ R146, R215, R21.reuse, -R54.reuse ;  /* 0x00000015d7927223 */ /* 0x180fe20000010836 */
[----:B------:R-:W-:Y:S01]  /*17dd0*/  FFMA.FTZ R147, R214, R21, -R54 ;  /* 0x00000015d6937223 */ /* 0x000fe20000010836 */
[----:B------:R-:W-:Y:S04]  /*17de0*/  FADD.FTZ R201, R167, R201 ;  /* 0x000000c9a7c97221 */ /* 0x000fe80000010000 */
[----:B------:R-:W1:Y:S01]  /*17df0*/  MUFU.EX2 R156, R156 ;  /* 0x0000009c009c7308 */ /* 0x000e620000000800 */
[C---:B--2---:R-:W-:Y:S05]  /*17e00*/  HMMA.16816.F32 R4, R28.reuse, R32, R4 ;  /* 0x000000201c04723c */ /* 0x044fea0000001804 */
[----:B-----5:R-:W-:Y:S01]  /*17e10*/  FMUL.FTZ R11, R24, R143 ;  /* 0x0000008f180b7220 */ /* 0x020fe20000410000 */
[----:B------:R-:W-:Y:S03]  /*17e20*/  FADD.FTZ R201, R160, R201 ;  /* 0x000000c9a0c97221 */ /* 0x000fe60000010000 */
[----:B------:R-:W2:Y:S01]  /*17e30*/  MUFU.EX2 R153, R153 ;  /* 0x0000009900997308 */ /* 0x000ea20000000800 */
[----:B---3--:R-:W-:Y:S01]  /*17e40*/  FMUL.FTZ R10, R24, R142 ;  /* 0x0000008e180a7220 */ /* 0x008fe20000410000 */
[----:B------:R-:W-:Y:S01]  /*17e50*/  F2FP.F16.F32.PACK_AB R24, R108, R111 ;  /* 0x0000006f6c18723e */ /* 0x000fe200000000ff */
[----:B------:R-:W-:Y:S07]  /*17e60*/  FADD.FTZ R159, R159, R201 ;  /* 0x000000c99f9f7221 */ /* 0x000fee0000010000 */
[----:B------:R-:W-:Y:S01]  /*17e70*/  MUFU.EX2 R144, R144 ;  /* 0x0000009000907308 */ /* 0x000fe20000000800 */
[C---:B------:R-:W-:Y:S01]  /*17e80*/  HMMA.16816.F32 R8, R28.reuse, R34, R8 ;  /* 0x000000221c08723c */ /* 0x040fe20000001808 */
[----:B------:R-:W3:Y:S02]  /*17e90*/  LDSM.16.MT88.4 R32, [R48+0x400] ;  /* 0x000400003020783b */ /* 0x000ee40000004200 */
[----:B-1----:R-:W-:Y:S06]  /*17ea0*/  FADD.FTZ R159, R156, R159 ;  /* 0x0000009f9c9f7221 */ /* 0x002fec0000010000 */
[----:B------:R-:W1:Y:S01]  /*17eb0*/  MUFU.EX2 R141, R141 ;  /* 0x0000008d008d7308 */ /* 0x000e620000000800 */
[C---:B----4-:R-:W-:Y:S09]  /*17ec0*/  HMMA.16816.F32 R12, R28.reuse, R36, R12 ;  /* 0x000000241c0c723c */ /* 0x050ff2000000180c */
[----:B------:R4:W-:Y:S01]  /*17ed0*/  MUFU.EX2 R72, R44 ;  /* 0x0000002c00487308 */ /* 0x0009e20000000800 */
[----:B------:R-:W-:Y:S01]  /*17ee0*/  HMMA.16816.F32 R16, R28, R38, R16 ;  /* 0x000000261c10723c */ /* 0x000fe20000001810 */
[----:B------:R-:W5:Y:S02]  /*17ef0*/  LDSM.16.MT88.4 R36, [R49+0x5800] ;  /* 0x005800003124783b */ /* 0x000f640000004200 */
[C---:B------:R-:W-:Y:S01]  /*17f00*/  F2FP.F16.F32.PACK_AB R28, R154.reuse, R157 ;  /* 0x0000009d9a1c723e */ /* 0x040fe200000000ff */
[----:B------:R-:W-:Y:S01]  /*17f10*/  FADD.FTZ R154, R154, R161 ;  /* 0x000000a19a9a7221 */ /* 0x000fe20000010000 */
[C---:B--2---:R-:W-:Y:S01]  /*17f20*/  F2FP.F16.F32.PACK_AB R29, R153.reuse, R156 ;  /* 0x0000009c991d723e */ /* 0x044fe200000000ff */
[----:B------:R-:W-:Y:S03]  /*17f30*/  FADD.FTZ R153, R153, R159 ;  /* 0x0000009f99997221 */ /* 0x000fe60000010000 */
[----:B------:R-:W2:Y:S01]  /*17f40*/  MUFU.EX2 R137, R137 ;  /* 0x0000008900897308 */ /* 0x000ea20000000800 */
[----:B------:R-:W-:Y:S01]  /*17f50*/  F2FP.F16.F32.PACK_AB R30, R145, R152 ;  /* 0x00000098911e723e */ /* 0x000fe200000000ff */
[----:B------:R-:W-:Y:S01]  /*17f60*/  FADD.FTZ R154, R152, R154 ;  /* 0x0000009a989a7221 */ /* 0x000fe20000010000 */
[----:B-1----:R-:W-:Y:S01]  /*17f70*/  F2FP.F16.F32.PACK_AB R31, R141, R144 ;  /* 0x000000908d1f723e */ /* 0x002fe200000000ff */
[----:B------:R-:W-:Y:S02]  /*17f80*/  FADD.FTZ R153, R144, R153 ;  /* 0x0000009990997221 */ /* 0x000fe40000010000 */
[----:B------:R-:W-:Y:S04]  /*17f90*/  FADD.FTZ R145, R145, R154 ;  /* 0x0000009a91917221 */ /* 0x000fe80000010000 */
[----:B------:R-:W1:Y:S01]  /*17fa0*/  MUFU.EX2 R132, R132 ;  /* 0x0000008400847308 */ /* 0x000e620000000800 */
[----:B----4-:R-:W4:Y:S01]  /*17fb0*/  LDSM.16.MT88.4 R44, [R48+0x800] ;  /* 0x00080000302c783b */ /* 0x010f220000004200 */
[C---:B------:R-:W-:Y:S03]  /*17fc0*/  HMMA.16816.F32 R4, R28.reuse, R40, R4 ;  /* 0x000000281c04723c */ /* 0x040fe60000001804 */
[----:B------:R-:W-:Y:S01]  /*17fd0*/  FADD.FTZ R145, R140, R145 ;  /* 0x000000918c917221 */ /* 0x000fe20000010000 */
[----:B------:R-:W-:Y:S04]  /*17fe0*/  FADD.FTZ R141, R141, R153 ;  /* 0x000000998d8d7221 */ /* 0x000fe80000010000 */
[----:B------:R-:W-:Y:S01]  /*17ff0*/  MUFU.EX2 R128, R128 ;  /* 0x0000008000807308 */ /* 0x000fe20000000800 */
[C---:B------:R-:W-:Y:S01]  /*18000*/  HMMA.16816.F32 R8, R28.reuse, R42, R8 ;  /* 0x0000002a1c08723c */ /* 0x040fe20000001808 */
[----:B------:R-:W-:Y:S02]  /*18010*/  LDSM.16.MT88.4 R40, [R48+0xc00] ;  /* 0x000c00003028783b */ /* 0x000fe40000004200 */
[----:B--2---:R-:W-:Y:S06]  /*18020*/  FADD.FTZ R141, R137, R141 ;  /* 0x0000008d898d7221 */ /* 0x004fec0000010000 */
[----:B------:R-:W2:Y:S01]  /*18030*/  MUFU.EX2 R127, R127 ;  /* 0x0000007f007f7308 */ /* 0x000ea20000000800 */
[C---:B---3--:R-:W-:Y:S09]  /*18040*/  HMMA.16816.F32 R12, R28.reuse, R32, R12 ;  /* 0x000000201c0c723c */ /* 0x048ff2000000180c */
[----:B------:R-:W3:Y:S01]  /*18050*/  MUFU.EX2 R124, R124 ;  /* 0x0000007c007c7308 */ /* 0x000ee20000000800 */
[----:B------:R-:W-:Y:S01]  /*18060*/  HMMA.16816.F32 R16, R28, R34, R16 ;  /* 0x000000221c10723c */ /* 0x000fe20000001810 */
[----:B------:R-:W4:Y:S02]  /*18070*/  LDSM.16.MT88.4 R32, [R49+0x5c00] ;  /* 0x005c00003120783b */ /* 0x000f240000004200 */
[C---:B------:R-:W-:Y:S01]  /*18080*/  F2FP.F16.F32.PACK_AB R28, R136.reuse, R140 ;  /* 0x0000008c881c723e */ /* 0x040fe200000000ff */
[----:B------:R-:W-:Y:S01]  /*18090*/  FADD.FTZ R136, R136, R145 ;  /* 0x0000009188887221 */ /* 0x000fe20000010000 */
[----:B-1----:R-:W-:Y:S04]  /*180a0*/  F2FP.F16.F32.PACK_AB R29, R132, R137 ;  /* 0x00000089841d723e */ /* 0x002fe800000000ff */
[----:B------:R-:W1:Y:S01]  /*180b0*/  MUFU.EX2 R122, R122 ;  /* 0x0000007a007a7308 */ /* 0x000e620000000800 */
[----:B------:R-:W-:Y:S01]  /*180c0*/  F2FP.F16.F32.PACK_AB R30, R130, R131 ;  /* 0x00000083821e723e */ /* 0x000fe200000000ff */
[----:B------:R-:W-:Y:S01]  /*180d0*/  FADD.FTZ R132, R132, R141 ;  /* 0x0000008d84847221 */ /* 0x000fe20000010000 */
[----:B--2---:R-:W-:Y:S01]  /*180e0*/  F2FP.F16.F32.PACK_AB R31, R127, R128 ;  /* 0x000000807f1f723e */ /* 0x004fe200000000ff */
[----:B------:R-:W-:Y:S02]  /*180f0*/  FADD.FTZ R136, R131, R136 ;  /* 0x0000008883887221 */ /* 0x000fe40000010000 */
[----:B------:R-:W-:Y:S04]  /*18100*/  FADD.FTZ R132, R128, R132 ;  /* 0x0000008480847221 */ /* 0x000fe80000010000 */
[----:B------:R-:W-:Y:S01]  /*18110*/  MUFU.EX2 R142, R213 ;  /* 0x000000d5008e7308 */ /* 0x000fe20000000800 */
[----:B------:R-:W-:Y:S01]  /*18120*/  FADD.FTZ R130, R130, R136 ;  /* 0x0000008882827221 */ /* 0x000fe20000010000 */
[C---:B-----5:R-:W-:Y:S03]  /*18130*/  HMMA.16816.F32 R4, R28.reuse, R36, R4 ;  /* 0x000000241c04723c */ /* 0x060fe60000001804 */
[----:B------:R-:W-:Y:S01]  /*18140*/  FADD.FTZ R130, R125, R130 ;  /* 0x000000827d827221 */ /* 0x000fe20000010000 */
[----:B------:R-:W-:Y:S01]  /*18150*/  FADD.FTZ R127, R127, R132 ;  /* 0x000000847f7f7221 */ /* 0x000fe20000010000 */
[----:B------:R-:W-:Y:S03]  /*18160*/  F2FP.F16.F32.PACK_AB R132, R56, R57 ;  /* 0x000000393884723e */ /* 0x000fe600000000ff */
[----:B------:R-:W-:Y:S01]  /*18170*/  MUFU.EX2 R85, R85 ;  /* 0x0000005500557308 */ /* 0x000fe20000000800 */
[C---:B------:R-:W-:Y:S01]  /*18180*/  HMMA.16816.F32 R8, R28.reuse, R38, R8 ;  /* 0x000000261c08723c */ /* 0x040fe20000001808 */
[----:B------:R-:W2:Y:S02]  /*18190*/  LDSM.16.MT88.4 R36, [R49+0x6000] ;  /* 0x006000003124783b */ /* 0x000ea40000004200 */
[----:B---3--:R-:W-:Y:S06]  /*181a0*/  FADD.FTZ R127, R124, R127 ;  /* 0x0000007f7c7f7221 */ /* 0x008fec0000010000 */
[----:B------:R-:W3:Y:S01]  /*181b0*/  MUFU.EX2 R118, R118 ;  /* 0x0000007600767308 */ /* 0x000ee20000000800 */
[C---:B----4-:R-:W-:Y:S09]  /*181c0*/  HMMA.16816.F32 R12, R28.reuse, R44, R12 ;  /* 0x0000002c1c0c723c */ /* 0x050ff2000000180c */
[----:B------:R-:W4:Y:S01]  /*181d0*/  MUFU.EX2 R117, R117 ;  /* 0x0000007500757308 */ /* 0x000f220000000800 */
[----:B------:R-:W-:Y:S01]  /*181e0*/  HMMA.16816.F32 R16, R28, R46, R16 ;  /* 0x0000002e1c10723c */ /* 0x000fe20000001810 */
[----:B------:R-:W5:Y:S02]  /*181f0*/  LDSM.16.MT88.4 R44, [R48+0x1000] ;  /* 0x00100000302c783b */ /* 0x000f640000004200 */
[C---:B------:R-:W-:Y:S01]  /*18200*/  F2FP.F16.F32.PACK_AB R28, R123.reuse, R125 ;  /* 0x0000007d7b1c723e */ /* 0x040fe200000000ff */
[----:B------:R-:W-:Y:S01]  /*18210*/  FADD.FTZ R123, R123, R130 ;  /* 0x000000827b7b7221 */ /* 0x000fe20000010000 */
[----:B-1----:R-:W-:Y:S04]  /*18220*/  F2FP.F16.F32.PACK_AB R29, R122, R124 ;  /* 0x0000007c7a1d723e */ /* 0x002fe800000000ff */
[----:B------:R-:W1:Y:S01]  /*18230*/  MUFU.EX2 R110, R110 ;  /* 0x0000006e006e7308 */ /* 0x000e620000000800 */
[C---:B------:R-:W-:Y:S01]  /*18240*/  F2FP.F16.F32.PACK_AB R30, R119.reuse, R120 ;  /* 0x00000078771e723e */ /* 0x040fe200000000ff */
[----:B------:R-:W-:Y:S01]  /*18250*/  FADD.FTZ R123, R120, R123 ;  /* 0x0000007b787b7221 */ /* 0x000fe20000010000 */
[----:B------:R-:W-:Y:S03]  /*18260*/  FADD.FTZ R122, R122, R127 ;  /* 0x0000007f7a7a7221 */ /* 0x000fe60000010000 */
[----:B------:R-:W-:Y:S01]  /*18270*/  FADD.FTZ R119, R119, R123 ;  /* 0x0000007b77777221 */ /* 0x000fe20000010000 */
[----:B---3--:R-:W-:Y:S03]  /*18280*/  FADD.FTZ R122, R118, R122 ;  /* 0x0000007a767a7221 */ /* 0x008fe60000010000 */
[----:B------:R-:W3:Y:S01]  /*18290*/  MUFU.EX2 R107, R107 ;  /* 0x0000006b006b7308 */ /* 0x000ee20000000800 */
[C---:B----4-:R-:W-:Y:S01]  /*182a0*/  F2FP.F16.F32.PACK_AB R31, R117.reuse, R118 ;  /* 0x00000076751f723e */ /* 0x050fe200000000ff */
[----:B------:R-:W-:Y:S01]  /*182b0*/  FADD.FTZ R119, R112, R119 ;  /* 0x0000007770777221 */ /* 0x000fe20000010000 */
[----:B------:R-:W-:Y:S05]  /*182c0*/  FADD.FTZ R117, R117, R122 ;  /* 0x0000007a75757221 */ /* 0x000fea0000010000 */
[C---:B------:R-:W-:Y:S02]  /*182d0*/  HMMA.16816.F32 R4, R28.reuse, R32, R4 ;  /* 0x000000201c04723c */ /* 0x040fe40000001804 */
[----:B------:R-:W-:Y:S01]  /*182e0*/  MUFU.EX2 R89, R89 ;  /* 0x0000005900597308 */ /* 0x000fe20000000800 */
[----:B-1----:R-:W-:Y:S05]  /*182f0*/  FADD.FTZ R117, R110, R117 ;  /* 0x000000756e757221 */ /* 0x002fea0000010000 */
[C---:B------:R-:W-:Y:S04]  /*18300*/  HMMA.16816.F32 R8, R28.reuse, R34, R8 ;  /* 0x000000221c08723c */ /* 0x040fe80000001808 */
[----:B------:R-:W-:Y:S01]  /*18310*/  MUFU.EX2 R102, R102 ;  /* 0x0000006600667308 */ /* 0x000fe20000000800 */
[----:B------:R-:W1:Y:S03]  /*18320*/  LDSM.16.MT88.4 R32, [R49+0x6400] ;  /* 0x006400003120783b */ /* 0x000e660000004200 */
[C---:B------:R-:W-:Y:S06]  /*18330*/  HMMA.16816.F32 R12, R28.reuse, R40, R12 ;  /* 0x000000281c0c723c */ /* 0x040fec000000180c */
[----:B------:R-:W4:Y:S02]  /*18340*/  MUFU.EX2 R101, R101 ;  /* 0x0000006500657308 */ /* 0x000f240000000800 */
[----:B------:R-:W-:Y:S01]  /*18350*/  HMMA.16816.F32 R16, R28, R42, R16 ;  /* 0x0000002a1c10723c */ /* 0x000fe20000001810 */
[----:B------:R-:W1:Y:S07]  /*18360*/  LDSM.16.MT88.4 R40, [R48+0x1400] ;  /* 0x001400003028783b */ /* 0x000e6e0000004200 */
[----:B------:R-:W5:Y:S01]  /*18370*/  MUFU.EX2 R99, R99 ;  /* 0x0000006300637308 */ /* 0x000f620000000800 */
[C---:B------:R-:W-:Y:S01]  /*18380*/  F2FP.F16.F32.PACK_AB R28, R109.reuse, R112 ;  /* 0x000000706d1c723e */ /* 0x040fe200000000ff */
[----:B------:R-:W-:Y:S01]  /*18390*/  FADD.FTZ R109, R109, R119 ;  /* 0x000000776d6d7221 */ /* 0x000fe20000010000 */
[C---:B---3--:R-:W-:Y:S01]  /*183a0*/  F2FP.F16.F32.PACK_AB R29, R107.reuse, R110 ;  /* 0x0000006e6b1d723e */ /* 0x048fe200000000ff */
[----:B------:R-:W-:Y:S01]  /*183b0*/  FADD.FTZ R107, R107, R117 ;  /* 0x000000756b6b7221 */ /* 0x000fe20000010000 */
[----:B------:R-:W-:Y:S01]  /*183c0*/  F2FP.F16.F32.PACK_AB R30, R103, R104 ;  /* 0x00000068671e723e */ /* 0x000fe200000000ff */
[----:B------:R-:W-:Y:S01]  /*183d0*/  FADD.FTZ R109, R104, R109 ;  /* 0x0000006d686d7221 */ /* 0x000fe20000010000 */
[----:B----4-:R-:W-:Y:S03]  /*183e0*/  F2FP.F16.F32.PACK_AB R31, R101, R102 ;  /* 0x00000066651f723e */ /* 0x010fe600000000ff */
[----:B------:R-:W-:Y:S01]  /*183f0*/  MUFU.EX2 R98, R98 ;  /* 0x0000006200627308 */ /* 0x000fe20000000800 */
[----:B------:R-:W-:Y:S01]  /*18400*/  FADD.FTZ R103, R103, R109 ;  /* 0x0000006d67677221 */ /* 0x000fe20000010000 */
[----:B------:R-:W-:Y:S03]  /*18410*/  FADD.FTZ R107, R102, R107 ;  /* 0x0000006b666b7221 */ /* 0x000fe60000010000 */
[----:B------:R-:W-:Y:S01]  /*18420*/  FADD.FTZ R103, R100, R103 ;  /* 0x0000006764677221 */ /* 0x000fe20000010000 */
[C---:B--2---:R-:W-:Y:S04]  /*18430*/  HMMA.16816.F32 R4, R28.reuse, R36, R4 ;  /* 0x000000241c04723c */ /* 0x044fe80000001804 */
[----:B------:R-:W-:Y:S01]  /*18440*/  MUFU.EX2 R105, R105 ;  /* 0x0000006900697308 */ /* 0x000fe20000000800 */
[----:B------:R-:W-:Y:S04]  /*18450*/  FADD.FTZ R101, R101, R107 ;  /* 0x0000006b65657221 */ /* 0x000fe80000010000 */
[----:B-----5:R-:W-:Y:S01]  /*18460*/  FADD.FTZ R101, R99, R101 ;  /* 0x0000006563657221 */ /* 0x020fe20000010000 */
[C---:B------:R-:W-:Y:S01]  /*18470*/  HMMA.16816.F32 R8, R28.reuse, R38, R8 ;  /* 0x000000261c08723c */ /* 0x040fe20000001808 */
[----:B------:R-:W2:Y:S03]  /*18480*/  LDSM.16.MT88.4 R36, [R49+0x6800] ;  /* 0x006800003124783b */ /* 0x000ea60000004200 */
[----:B------:R-:W3:Y:S04]  /*18490*/  MUFU.EX2 R95, R95 ;  /* 0x0000005f005f7308 */ /* 0x000ee80000000800 */
[C---:B------:R-:W-:Y:S06]  /*184a0*/  HMMA.16816.F32 R12, R28.reuse, R44, R12 ;  /* 0x0000002c1c0c723c */ /* 0x040fec000000180c */
[----:B------:R-:W4:Y:S02]  /*184b0*/  MUFU.EX2 R91, R91 ;  /* 0x0000005b005b7308 */ /* 0x000f240000000800 */
[----:B------:R-:W-:Y:S01]  /*184c0*/  HMMA.16816.F32 R16, R28, R46, R16 ;  /* 0x0000002e1c10723c */ /* 0x000fe20000001810 */
[----:B------:R-:W-:Y:S07]  /*184d0*/  LDSM.16.MT88.4 R44, [R48+0x1c00] ;  /* 0x001c0000302c783b */ /* 0x000fee0000004200 */
[----:B------:R-:W5:Y:S01]  /*184e0*/  MUFU.EX2 R90, R90 ;  /* 0x0000005a005a7308 */ /* 0x000f620000000800 */
[C---:B------:R-:W-:Y:S01]  /*184f0*/  F2FP.F16.F32.PACK_AB R28, R96.reuse, R100 ;  /* 0x00000064601c723e */ /* 0x040fe200000000ff */
[----:B------:R-:W-:Y:S01]  /*18500*/  FADD.FTZ R96, R96, R103 ;  /* 0x0000006760607221 */ /* 0x000fe20000010000 */
[C---:B---3--:R-:W-:Y:S01]  /*18510*/  F2FP.F16.F32.PACK_AB R29, R95.reuse, R99 ;  /* 0x000000635f1d723e */ /* 0x048fe200000000ff */
[----:B------:R-:W-:Y:S01]  /*18520*/  FADD.FTZ R95, R95, R101 ;  /* 0x000000655f5f7221 */ /* 0x000fe20000010000 */
[C---:B------:R-:W-:Y:S01]  /*18530*/  F2FP.F16.F32.PACK_AB R30, R92.reuse, R93 ;  /* 0x0000005d5c1e723e */ /* 0x040fe200000000ff */
[----:B------:R-:W-:Y:S04]  /*18540*/  FADD.FTZ R96, R93, R96 ;  /* 0x000000605d607221 */ /* 0x000fe80000010000 */
[----:B------:R-:W3:Y:S01]  /*18550*/  MUFU.EX2 R83, R83 ;  /* 0x0000005300537308 */ /* 0x000ee20000000800 */
[----:B----4-:R-:W-:Y:S01]  /*18560*/  FADD.FTZ R95, R91, R95 ;  /* 0x0000005f5b5f7221 */ /* 0x010fe20000010000 */
[----:B------:R-:W-:Y:S04]  /*18570*/  FADD.FTZ R92, R92, R96 ;  /* 0x000000605c5c7221 */ /* 0x000fe80000010000 */
[----:B------:R-:W-:Y:S04]  /*18580*/  FADD.FTZ R92, R84, R92 ;  /* 0x0000005c545c7221 */ /* 0x000fe80000010000 */
[----:B------:R-:W4:Y:S01]  /*18590*/  MUFU.EX2 R81, R81 ;  /* 0x0000005100517308 */ /* 0x000f220000000800 */
[C---:B-----5:R-:W-:Y:S01]  /*185a0*/  F2FP.F16.F32.PACK_AB R31, R90.reuse, R91 ;  /* 0x0000005b5a1f723e */ /* 0x060fe200000000ff */
[----:B------:R-:W-:Y:S06]  /*185b0*/  FADD.FTZ R90, R90, R95 ;  /* 0x0000005f5a5a7221 */ /* 0x000fec0000010000 */
[C---:B-1----:R-:W-:Y:S02]  /*185c0*/  HMMA.16816.F32 R4, R28.reuse, R32, R4 ;  /* 0x000000201c04723c */ /* 0x042fe40000001804 */
[----:B------:R-:W-:Y:S01]  /*185d0*/  MUFU.EX2 R143, R212 ;  /* 0x000000d4008f7308 */ /* 0x000fe20000000800 */
[----:B---3--:R-:W-:Y:S05]  /*185e0*/  FADD.FTZ R90, R83, R90 ;  /* 0x0000005a535a7221 */ /* 0x008fea0000010000 */
[C---:B------:R-:W-:Y:S01]  /*185f0*/  HMMA.16816.F32 R8, R28.reuse, R34, R8 ;  /* 0x000000221c08723c */ /* 0x040fe20000001808 */
[----:B------:R-:W1:Y:S03]  /*18600*/  LDSM.16.MT88.4 R32, [R48+0x1800] ;  /* 0x001800003020783b */ /* 0x000e660000004200 */
[----:B------:R-:W-:Y:S04]  /*18610*/  MUFU.EX2 R75, R75 ;  /* 0x0000004b004b7308 */ /* 0x000fe80000000800 */
[C---:B------:R-:W-:Y:S06]  /*18620*/  HMMA.16816.F32 R12, R28.reuse, R40, R12 ;  /* 0x000000281c0c723c */ /* 0x040fec000000180c */
[----:B------:R-:W3:Y:S02]  /*18630*/  MUFU.EX2 R74, R74 ;  /* 0x0000004a004a7308 */ /* 0x000ee40000000800 */
[----:B------:R-:W-:Y:S01]  /*18640*/  HMMA.16816.F32 R16, R28, R42, R16 ;  /* 0x0000002a1c10723c */ /* 0x000fe20000001810 */
[----:B------:R-:W5:Y:S07]  /*18650*/  LDSM.16.MT88.4 R40, [R49+0x6c00] ;  /* 0x006c00003128783b */ /* 0x000f6e0000004200 */
[----:B------:R-:W1:Y:S01]  /*18660*/  MUFU.EX2 R70, R70 ;  /* 0x0000004600467308 */ /* 0x000e620000000800 */
[C---:B------:R-:W-:Y:S01]  /*18670*/  F2FP.F16.F32.PACK_AB R28, R82.reuse, R84 ;  /* 0x00000054521c723e */ /* 0x040fe200000000ff */
[----:B------:R-:W-:Y:S01]  /*18680*/  FADD.FTZ R82, R82, R92 ;  /* 0x0000005c52527221 */ /* 0x000fe20000010000 */
[C---:B----4-:R-:W-:Y:S01]  /*18690*/  F2FP.F16.F32.PACK_AB R29, R81.reuse, R83 ;  /* 0x00000053511d723e */ /* 0x050fe200000000ff */
[----:B------:R-:W-:Y:S01]  /*186a0*/  FADD.FTZ R81, R81, R90 ;  /* 0x0000005a51517221 */ /* 0x000fe20000010000 */
[C---:B------:R-:W-:Y:S01]  /*186b0*/  F2FP.F16.F32.PACK_AB R30, R77.reuse, R78 ;  /* 0x0000004e4d1e723e */ /* 0x040fe200000000ff */
[----:B------:R-:W-:Y:S04]  /*186c0*/  FADD.FTZ R82, R78, R82 ;  /* 0x000000524e527221 */ /* 0x000fe80000010000 */
[----:B------:R-:W4:Y:S01]  /*186d0*/  MUFU.EX2 R68, R68 ;  /* 0x0000004400447308 */ /* 0x000f220000000800 */
[C---:B---3--:R-:W-:Y:S01]  /*186e0*/  F2FP.F16.F32.PACK_AB R31, R74.reuse, R75 ;  /* 0x0000004b4a1f723e */ /* 0x048fe200000000ff */
[----:B------:R-:W-:Y:S01]  /*186f0*/  FADD.FTZ R77, R77, R82 ;  /* 0x000000524d4d7221 */ /* 0x000fe20000010000 */
[----:B------:R-:W-:Y:S03]  /*18700*/  FADD.FTZ R81, R75, R81 ;  /* 0x000000514b517221 */ /* 0x000fe60000010000 */
[----:B------:R-:W-:Y:S01]  /*18710*/  FADD.FTZ R77, R71, R77 ;  /* 0x0000004d474d7221 */ /* 0x000fe20000010000 */
[----:B------:R-:W-:Y:S01]  /*18720*/  FADD.FTZ R74, R74, R81 ;  /* 0x000000514a4a7221 */ /* 0x000fe20000010000 */
[C---:B--2---:R-:W-:Y:S02]  /*18730*/  HMMA.16816.F32 R4, R28.reuse, R36, R4 ;  /* 0x000000241c04723c */ /* 0x044fe40000001804 */
[----:B------:R-:W-:Y:S01]  /*18740*/  MUFU.EX2 R73, R73 ;  /* 0x0000004900497308 */ /* 0x000fe20000000800 */
[----:B-1----:R-:W-:Y:S05]  /*18750*/  FADD.FTZ R74, R70, R74 ;  /* 0x0000004a464a7221 */ /* 0x002fea0000010000 */
[C---:B------:R-:W-:Y:S04]  /*18760*/  HMMA.16816.F32 R8, R28.reuse, R38, R8 ;  /* 0x000000261c08723c */ /* 0x040fe80000001808 */
[----:B------:R-:W1:Y:S01]  /*18770*/  MUFU.EX2 R79, R79 ;  /* 0x0000004f004f7308 */ /* 0x000e620000000800 */
[----:B------:R-:W2:Y:S03]  /*18780*/  LDSM.16.MT88.4 R36, [R49+0x7000] ;  /* 0x007000003124783b */ /* 0x000ea60000004200 */
[C---:B------:R-:W-:Y:S06]  /*18790*/  HMMA.16816.F32 R12, R28.reuse, R32, R12 ;  /* 0x000000201c0c723c */ /* 0x040fec000000180c */
[----:B------:R-:W-:Y:S02]  /*187a0*/  MUFU.EX2 R115, R115 ;  /* 0x0000007300737308 */ /* 0x000fe40000000800 */
[----:B------:R-:W-:Y:S01]  /*187b0*/  HMMA.16816.F32 R16, R28, R34, R16 ;  /* 0x000000221c10723c */ /* 0x000fe20000001810 */
[----:B------:R-:W3:Y:S07]  /*187c0*/  LDSM.16.MT88.4 R32, [R48+0x2000] ;  /* 0x002000003020783b */ /* 0x000eee0000004200 */
[----:B------:R-:W2:Y:S01]  /*187d0*/  MUFU.EX2 R116, R116 ;  /* 0x0000007400747308 */ /* 0x000ea20000000800 */
[C---:B------:R-:W-:Y:S01]  /*187e0*/  F2FP.F16.F32.PACK_AB R28, R67.reuse, R71 ;  /* 0x00000047431c723e */ /* 0x040fe200000000ff */
[----:B------:R-:W-:Y:S01]  /*187f0*/  FADD.FTZ R67, R67, R77 ;  /* 0x0000004d43437221 */ /* 0x000fe20000010000 */
[C---:B----4-:R-:W-:Y:S01]  /*18800*/  F2FP.F16.F32.PACK_AB R29, R68.reuse, R70 ;  /* 0x00000046441d723e */ /* 0x050fe200000000ff */
[----:B------:R-:W-:Y:S01]  /*18810*/  FADD.FTZ R68, R68, R74 ;  /* 0x0000004a44447221 */ /* 0x000fe20000010000 */
[----:B------:R-:W-:Y:S01]  /*18820*/  F2FP.F16.F32.PACK_AB R30, R65, R66 ;  /* 0x00000042411e723e */ /* 0x000fe200000000ff */
[----:B------:R-:W-:Y:S01]  /*18830*/  FADD.FTZ R67, R66, R67 ;  /* 0x0000004342437221 */ /* 0x000fe20000010000 */
[----:B-1----:R-:W-:Y:S03]  /*18840*/  F2FP.F16.F32.PACK_AB R31, R79, R73 ;  /* 0x000000494f1f723e */ /* 0x002fe600000000ff */
[----:B------:R-:W-:Y:S01]  /*18850*/  MUFU.EX2 R126, R126 ;  /* 0x0000007e007e7308 */ /* 0x000fe20000000800 */
[----:B------:R-:W-:Y:S01]  /*18860*/  FADD.FTZ R68, R73, R68 ;  /* 0x0000004449447221 */ /* 0x000fe20000010000 */
[----:B------:R-:W-:Y:S03]  /*18870*/  FADD.FTZ R65, R65, R67 ;  /* 0x0000004341417221 */ /* 0x000fe60000010000 */
[----:B------:R-:W-:Y:S01]  /*18880*/  FADD.FTZ R79, R79, R68 ;  /* 0x000000444f4f7221 */ /* 0x000fe20000010000 */
[C---:B-----5:R-:W-:Y:S04]  /*18890*/  HMMA.16816.F32 R4, R28.reuse, R40, R4 ;  /* 0x000000281c04723c */ /* 0x060fe80000001804 */
[----:B------:R-:W1:Y:S01]  /*188a0*/  MUFU.EX2 R134, R134 ;  /* 0x0000008600867308 */ /* 0x000e620000000800 */
[----:B------:R-:W-:Y:S01]  /*188b0*/  FADD.FTZ R65, R76, R65 ;  /* 0x000000414c417221 */ /* 0x000fe20000010000 */
[----:B------:R-:W-:Y:S02]  /*188c0*/  FADD.FTZ R79, R85, R79 ;  /* 0x0000004f554f7221 */ /* 0x000fe40000010000 */
[C---:B------:R-:W-:Y:S01]  /*188d0*/  HMMA.16816.F32 R8, R28.reuse, R42, R8 ;  /* 0x0000002a1c08723c */ /* 0x040fe20000001808 */
[----:B------:R-:W4:Y:S05]  /*188e0*/  LDSM.16.MT88.4 R40, [R49+0x7400] ;  /* 0x007400003128783b */ /* 0x000f2a0000004200 */
[----:B------:R2:W-:Y:S02]  /*188f0*/  MUFU.EX2 R144, R25 ;  /* 0x0000001900907308 */ /* 0x0005e40000000800 */
[C---:B------:R-:W-:Y:S08]  /*18900*/  HMMA.16816.F32 R12, R28.reuse, R44, R12 ;  /* 0x0000002c1c0c723c */ /* 0x040ff0000000180c */
[----:B------:R1:W-:Y:S01]  /*18910*/  MUFU.EX2 R45, R27 ;  /* 0x0000001b002d7308 */ /* 0x0003e20000000800 */
[-CC-:B------:R-:W-:Y:S01]  /*18920*/  FFMA.FTZ R44, R158, R21.reuse, -R54.reuse ;  /* 0x000000159e2c7223 */ /* 0x180fe20000010836 */
[----:B------:R-:W-:Y:S08]  /*18930*/  HMMA.16816.F32 R16, R28, R46, R16 ;  /* 0x0000002e1c10723c */ /* 0x000ff00000001810 */
[----:B------:R-:W-:Y:S01]  /*18940*/  MUFU.EX2 R135, R216 ;  /* 0x000000d800877308 */ /* 0x000fe20000000800 */
[----:B------:R-:W-:Y:S01]  /*18950*/  F2FP.F16.F32.PACK_AB R28, R72, R76 ;  /* 0x0000004c481c723e */ /* 0x000fe200000000ff */
[--C-:B------:R-:W-:Y:S01]  /*18960*/  FFMA.FTZ R47, R26, R21, -R54.reuse ;  /* 0x000000151a2f7223 */ /* 0x100fe20000010836 */
[----:B------:R-:W-:Y:S01]  /*18970*/  F2FP.F16.F32.PACK_AB R29, R89, R85 ;  /* 0x00000055591d723e */ /* 0x000fe200000000ff */
[----:B------:R-:W-:Y:S01]  /*18980*/  FFMA.FTZ R46, R149, R21, -R54 ;  /* 0x00000015952e7223 */ /* 0x000fe20000010836 */
[----:B------:R-:W-:Y:S01]  /*18990*/  F2FP.F16.F32.PACK_AB R30, R94, R88 ;  /* 0x000000585e1e723e */ /* 0x000fe200000000ff */
[----:B------:R-:W-:Y:S01]  /*189a0*/  FADD.FTZ R72, R72, R65 ;  /* 0x0000004148487221 */ /* 0x000fe20000010000 */
[----:B------:R-:W-:Y:S03]  /*189b0*/  F2FP.F16.F32.PACK_AB R31, R105, R98 ;  /* 0x00000062691f723e */ /* 0x000fe600000000ff */
[----:B------:R-:W5:Y:S01]  /*189c0*/  MUFU.EX2 R138, R138 ;  /* 0x0000008a008a7308 */ /* 0x000f620000000800 */
[----:B--2---:R-:W-:Y:S01]  /*189d0*/  F2FP.F16.F32.PACK_AB R25, R116, R115 ;  /* 0x000000737419723e */ /* 0x004fe200000000ff */
[----:B------:R-:W-:Y:S01]  /*189e0*/  FADD.FTZ R72, R88, R72 ;  /* 0x0000004858487221 */ /* 0x000fe20000010000 */
[----:B------:R-:W-:Y:S01]  /*189f0*/  F2FP.F16.F32.PACK_AB R26, R129, R121 ;  /* 0x00000079811a723e */ /* 0x000fe200000000ff */
[----:B------:R-:W-:Y:S01]  /*18a00*/  FADD.FTZ R89, R89, R79 ;  /* 0x0000004f59597221 */ /* 0x000fe20000010000 */
[----:B-1----:R-:W-:Y:S01]  /*18a10*/  F2FP.F16.F32.PACK_AB R27, R134, R126 ;  /* 0x0000007e861b723e */ /* 0x002fe200000000ff */
[C---:B------:R-:W-:Y:S04]  /*18a20*/  HMMA.16816.F32 R4, R28.reuse, R36, R4 ;  /* 0x000000241c04723c */ /* 0x040fe80000001804 */
[----:B------:R-:W1:Y:S01]  /*18a30*/  MUFU.EX2 R139, R139 ;  /* 0x0000008b008b7308 */ /* 0x000e620000000800 */
[----:B------:R-:W-:Y:S01]  /*18a40*/  FADD.FTZ R94, R94, R72 ;  /* 0x000000485e5e7221 */ /* 0x000fe20000010000 */
[----:B------:R-:W-:Y:S01]  /*18a50*/  FADD.FTZ R89, R98, R89 ;  /* 0x0000005962597221 */ /* 0x000fe20000010000 */
[----:B------:R-:W-:Y:S02]  /*18a60*/  IMAD.MOV.U32 R149, RZ, RZ, R20 ;  /* 0x000000ffff957224 */ /* 0x000fe400078e0014 */
[----:B------:R-:W-:Y:S01]  /*18a70*/  FADD.FTZ R94, R111, R94 ;  /* 0x0000005e6f5e7221 */ /* 0x000fe20000010000 */
[C---:B------:R-:W-:Y:S01]  /*18a80*/  HMMA.16816.F32 R8, R28.reuse, R38, R8 ;  /* 0x000000261c08723c */ /* 0x040fe20000001808 */
[----:B------:R-:W2:Y:S03]  /*18a90*/  LDSM.16.MT88.4 R36, [R48+0x2400] ;  /* 0x002400003024783b */ /* 0x000ea60000004200 */
[----:B------:R-:W-:Y:S01]  /*18aa0*/  MUFU.EX2 R146, R146 ;  /* 0x0000009200927308 */ /* 0x000fe20000000800 */
[----:B------:R-:W-:Y:S01]  /*18ab0*/  FADD.FTZ R108, R108, R94 ;  /* 0x0000005e6c6c7221 */ /* 0x000fe20000010000 */
[----:B------:R-:W-:Y:S03]  /*18ac0*/  FADD.FTZ R105, R105, R89 ;  /* 0x0000005969697221 */ /* 0x000fe60000010000 */
[----:B------:R-:W-:Y:S01]  /*18ad0*/  FADD.FTZ R108, R121, R108 ;  /* 0x0000006c796c7221 */ /* 0x000fe20000010000 */
[C---:B---3--:R-:W-:Y:S04]  /*18ae0*/  HMMA.16816.F32 R12, R28.reuse, R32, R12 ;  /* 0x000000201c0c723c */ /* 0x048fe8000000180c */
[----:B------:R-:W3:Y:S01]  /*18af0*/  MUFU.EX2 R147, R147 ;  /* 0x0000009300937308 */ /* 0x000ee20000000800 */
[----:B------:R-:W-:Y:S01]  /*18b00*/  FADD.FTZ R129, R129, R108 ;  /* 0x0000006c81817221 */ /* 0x000fe20000010000 */
[----:B------:R-:W-:Y:S03]  /*18b10*/  FADD.FTZ R105, R115, R105 ;  /* 0x0000006973697221 */ /* 0x000fe60000010000 */
[----:B------:R-:W-:Y:S01]  /*18b20*/  FADD.FTZ R129, R133, R129 ;  /* 0x0000008185817221 */ /* 0x000fe20000010000 */
[----:B------:R-:W-:Y:S01]  /*18b30*/  HMMA.16816.F32 R16, R28, R34, R16 ;  /* 0x000000221c10723c */ /* 0x000fe20000001810 */
[----:B------:R-:W3:Y:S03]  /*18b40*/  LDSM.16.MT88.4 R28, [R49+0x7800] ;  /* 0x00780000311c783b */ /* 0x000ee60000004200 */
[----:B------:R-:W-:Y:S01]  /*18b50*/  MUFU.EX2 R205, R205 ;  /* 0x000000cd00cd7308 */ /* 0x000fe20000000800 */
[----:B------:R-:W-:Y:S04]  /*18b60*/  FADD.FTZ R116, R116, R105 ;  /* 0x0000006974747221 */ /* 0x000fe80000010000 */
[----:B------:R-:W-:Y:S01]  /*18b70*/  FADD.FTZ R116, R126, R116 ;  /* 0x000000747e747221 */ /* 0x000fe20000010000 */
[C---:B----4-:R-:W-:Y:S01]  /*18b80*/  HMMA.16816.F32 R4, R24.reuse, R40, R4 ;  /* 0x000000281804723c */ /* 0x050fe20000001804 */
[----:B------:R-:W4:Y:S03]  /*18b90*/  LDSM.16.MT88.4 R32, [R48+0x2800] ;  /* 0x002800003020783b */ /* 0x000f260000004200 */
[----:B------:R-:W4:Y:S01]  /*18ba0*/  MUFU.EX2 R207, R207 ;  /* 0x000000cf00cf7308 */ /* 0x000f220000000800 */
[-CC-:B------:R-:W-:Y:S01]  /*18bb0*/  FFMA.FTZ R40, R114, R21.reuse, -R54.reuse ;  /* 0x0000001572287223 */ /* 0x180fe20000010836 */
[-C--:B------:R-:W-:Y:S01]  /*18bc0*/  FFMA.FTZ R41, R106, R21.reuse, -R54 ;  /* 0x000000156a297223 */ /* 0x080fe20000010836 */
[----:B------:R-:W-:Y:S01]  /*18bd0*/  FADD.FTZ R134, R134, R116 ;  /* 0x0000007486867221 */ /* 0x000fe20000010000 */
[C---:B------:R-:W-:Y:S06]  /*18be0*/  HMMA.16816.F32 R8, R24.reuse, R42, R8 ;  /* 0x0000002a1808723c */ /* 0x040fec0000001808 */
[----:B------:R-:W-:Y:S01]  /*18bf0*/  MUFU.EX2 R209, R209 ;  /* 0x000000d100d17308 */ /* 0x000fe20000000800 */
[-CC-:B------:R-:W-:Y:S01]  /*18c00*/  FFMA.FTZ R42, R87, R21.reuse, -R54.reuse ;  /* 0x00000015572a7223 */ /* 0x180fe20000010836 */
[-C--:B------:R-:W-:Y:S01]  /*18c10*/  FFMA.FTZ R43, R80, R21.reuse, -R54 ;  /* 0x00000015502b7223 */ /* 0x080fe20000010836 */
[----:B-----5:R-:W-:Y:S01]  /*18c20*/  FADD.FTZ R134, R138, R134 ;  /* 0x000000868a867221 */ /* 0x020fe20000010000 */
[----:B------:R-:W-:Y:S01]  /*18c30*/  FFMA.FTZ R54, R22, R21, -R54 ;  /* 0x0000001516367223 */ /* 0x000fe20000010836 */
[C---:B--2---:R-:W-:Y:S05]  /*18c40*/  HMMA.16816.F32 R12, R24.reuse, R36, R12 ;  /* 0x00000024180c723c */ /* 0x044fea000000180c */
[----:B------:R-:W2:Y:S01]  /*18c50*/  MUFU.EX2 R206, R206 ;  /* 0x000000ce00ce7308 */ /* 0x000ea20000000800 */
[----:B-1----:R-:W-:Y:S02]  /*18c60*/  FADD.FTZ R134, R139, R134 ;  /* 0x000000868b867221 */ /* 0x002fe40000010000 */
[----:B------:R-:W-:Y:S01]  /*18c70*/  HMMA.16816.F32 R16, R24, R38, R16 ;  /* 0x000000261810723c */ /* 0x000fe20000001810 */
[----:B------:R-:W1:Y:S06]  /*18c80*/  LDSM.16.MT88.4 R36, [R49+0x7c00] ;  /* 0x007c00003124783b */ /* 0x000e6c0000004200 */
[----:B------:R-:W-:Y:S01]  /*18c90*/  MUFU.EX2 R163, R163 ;  /* 0x000000a300a37308 */ /* 0x000fe20000000800 */
[----:B------:R-:W-:Y:S02]  /*18ca0*/  F2FP.F16.F32.PACK_AB R26, R143, R142 ;  /* 0x0000008e8f1a723e */ /* 0x000fe400000000ff */
[C---:B------:R-:W-:Y:S01]  /*18cb0*/  F2FP.F16.F32.PACK_AB R24, R135.reuse, R133 ;  /* 0x000000858718723e */ /* 0x040fe200000000ff */
[----:B------:R-:W-:Y:S01]  /*18cc0*/  FADD.FTZ R135, R135, R129 ;  /* 0x0000008187877221 */ /* 0x000fe20000010000 */
[----:B------:R-:W-:Y:S02]  /*18cd0*/  F2FP.F16.F32.PACK_AB R25, R139, R138 ;  /* 0x0000008a8b19723e */ /* 0x000fe400000000ff */
[----:B---3--:R-:W-:Y:S01]  /*18ce0*/  F2FP.F16.F32.PACK_AB R27, R147, R146 ;  /* 0x00000092931b723e */ /* 0x008fe200000000ff */
[----:B------:R-:W-:Y:S02]  /*18cf0*/  FADD.FTZ R135, R142, R135 ;  /* 0x000000878e877221 */ /* 0x000fe40000010000 */
[----:B------:R-:W3:Y:S01]  /*18d00*/  MUFU.EX2 R44, R44 ;  /* 0x0000002c002c7308 */ /* 0x000ee20000000800 */
[----:B------:R-:W-:Y:S01]  /*18d10*/  FADD.FTZ R146, R146, R134 ;  /* 0x0000008692927221 */ /* 0x000fe20000010000 */
[----:B------:R-:W-:Y:S01]  /*18d20*/  F2FP.F16.F32.PACK_AB R134, R51, R52 ;  /* 0x000000343386723e */ /* 0x000fe200000000ff */
[----:B------:R-:W-:Y:S01]  /*18d30*/  FADD.FTZ R143, R143, R135 ;  /* 0x000000878f8f7221 */ /* 0x000fe20000010000 */
[C---:B------:R-:W-:Y:S03]  /*18d40*/  HMMA.16816.F32 R4, R24.reuse, R28, R4 ;  /* 0x0000001c1804723c */ /* 0x040fe60000001804 */
[----:B------:R-:W-:Y:S03]  /*18d50*/  FADD.FTZ R143, R148, R143 ;  /* 0x0000008f948f7221 */ /* 0x000fe60000010000 */
[----:B------:R-:W-:Y:S01]  /*18d60*/  MUFU.EX2 R46, R46 ;  /* 0x0000002e002e7308 */ /* 0x000fe20000000800 */
[----:B------:R-:W-:Y:S01]  /*18d70*/  FADD.FTZ R146, R147, R146 ;  /* 0x0000009293927221 */ /* 0x000fe20000010000 */
[C---:B------:R-:W-:Y:S01]  /*18d80*/  HMMA.16816.F32 R8, R24.reuse, R30, R8 ;  /* 0x0000001e1808723c */ /* 0x040fe20000001808 */
[----:B------:R-:W5:Y:S07]  /*18d90*/  LDSM.16.MT88.4 R28, [R48+0x2c00] ;  /* 0x002c0000301c783b */ /* 0x000f6e0000004200 */
[----:B------:R-:W3:Y:S01]  /*18da0*/  MUFU.EX2 R47, R47 ;  /* 0x0000002f002f7308 */ /* 0x000ee20000000800 */
[C---:B----4-:R-:W-:Y:S09]  /*18db0*/  HMMA.16816.F32 R12, R24.reuse, R32, R12 ;  /* 0x00000020180c723c */ /* 0x050ff2000000180c */
[----:B------:R-:W4:Y:S01]  /*18dc0*/  MUFU.EX2 R40, R40 ;  /* 0x0000002800287308 */ /* 0x000f220000000800 */
[----:B------:R-:W-:Y:S01]  /*18dd0*/  HMMA.16816.F32 R16, R24, R34, R16 ;  /* 0x000000221810723c */ /* 0x000fe20000001810 */
[----:B------:R-:W4:Y:S02]  /*18de0*/  LDSM.16.MT88.4 R32, [R49+0x8000] ;  /* 0x008000003120783b */ /* 0x000f240000004200 */
[C---:B------:R-:W-:Y:S01]  /*18df0*/  F2FP.F16.F32.PACK_AB R24, R203.reuse, R148 ;  /* 0x00000094cb18723e */ /* 0x040fe200000000ff */
[----:B------:R-:W-:Y:S01]  /*18e00*/  FADD.FTZ R203, R203, R143 ;  /* 0x0000008fcbcb7221 */ /* 0x000fe20000010000 */
[----:B------:R-:W-:Y:S04]  /*18e10*/  F2FP.F16.F32.PACK_AB R25, R207, R205 ;  /* 0x000000cdcf19723e */ /* 0x000fe800000000ff */
[----:B------:R-:W4:Y:S01]  /*18e20*/  MUFU.EX2 R41, R41 ;  /* 0x0000002900297308 */ /* 0x000f220000000800 */
[----:B------:R-:W-:Y:S01]  /*18e30*/  F2FP.F16.F32.PACK_AB R26, R210, R208 ;  /* 0x000000d0d21a723e */ /* 0x000fe200000000ff */
[----:B------:R-:W-:Y:S01]  /*18e40*/  FADD.FTZ R205, R205, R146 ;  /* 0x00000092cdcd7221 */ /* 0x000fe20000010000 */
[----:B--2---:R-:W-:Y:S01]  /*18e50*/  F2FP.F16.F32.PACK_AB R27, R206, R209 ;  /* 0x000000d1ce1b723e */ /* 0x004fe200000000ff */
[----:B------:R-:W-:Y:S01]  /*18e60*/  LDSM.16.MT88.4 R140, [R49+0x8c00] ;  /* 0x008c0000318c783b */ /* 0x000fe20000004200 */
[----:B------:R-:W-:Y:S01]  /*18e70*/  FADD.FTZ R203, R208, R203 ;  /* 0x000000cbd0cb7221 */ /* 0x000fe20000010000 */
[----:B------:R-:W-:Y:S01]  /*18e80*/  FADD.FTZ R205, R207, R205 ;  /* 0x000000cdcfcd7221 */ /* 0x000fe20000010000 */
[----:B------:R-:W-:Y:S03]  /*18e90*/  IMAD.MOV.U32 R148, RZ, RZ, R0 ;  /* 0x000000ffff947224 */ /* 0x000fe600078e0000 */
[----:B------:R-:W-:Y:S01]  /*18ea0*/  MUFU.EX2 R42, R42 ;  /* 0x0000002a002a7308 */ /* 0x000fe20000000800 */
[----:B------:R-:W-:Y:S01]  /*18eb0*/  FADD.FTZ R210, R210, R203 ;  /* 0x000000cbd2d27221 */ /* 0x000fe20000010000 */
[C---:B-1----:R-:W-:Y:S03]  /*18ec0*/  HMMA.16816.F32 R4, R24.reuse, R36, R4 ;  /* 0x000000241804723c */ /* 0x042fe60000001804 */
[----:B------:R-:W-:Y:S01]  /*18ed0*/  FADD.FTZ R209, R209, R205 ;  /* 0x000000cdd1d17221 */ /* 0x000fe20000010000 */
[----:B------:R-:W-:Y:S04]  /*18ee0*/  FADD.FTZ R210, R204, R210 ;  /* 0x000000d2ccd27221 */ /* 0x000fe80000010000 */
[----:B------:R-:W1:Y:S01]  /*18ef0*/  MUFU.EX2 R43, R43 ;  /* 0x0000002b002b7308 */ /* 0x000e620000000800 */
[----:B------:R-:W-:Y:S01]  /*18f00*/  FADD.FTZ R209, R206, R209 ;  /* 0x000000d1ced17221 */ /* 0x000fe20000010000 */
[C---:B------:R-:W-:Y:S01]  /*18f10*/  HMMA.16816.F32 R8, R24.reuse, R38, R8 ;  /* 0x000000261808723c */ /* 0x040fe20000001808 */
[----:B------:R-:W2:Y:S02]  /*18f20*/  LDSM.16.MT88.4 R36, [R48+0x3000] ;  /* 0x003000003024783b */ /* 0x000ea40000004200 */
[C---:B------:R-:W-:Y:S05]  /*18f30*/  FADD.FTZ R210, R202.reuse, R210 ;  /* 0x000000d2cad27221 */ /* 0x040fea0000010000 */
[----:B------:R-:W-:Y:S01]  /*18f40*/  MUFU.EX2 R64, R64 ;  /* 0x0000004000407308 */ /* 0x000fe20000000800 */
[C---:B-----5:R-:W-:Y:S09]  /*18f50*/  HMMA.16816.F32 R12, R24.reuse, R28, R12 ;  /* 0x0000001c180c723c */ /* 0x060ff2000000180c */
[----:B------:R-:W-:Y:S01]  /*18f60*/  MUFU.EX2 R62, R62 ;  /* 0x0000003e003e7308 */ /* 0x000fe20000000800 */
[----:B------:R-:W-:Y:S01]  /*18f70*/  HMMA.16816.F32 R16, R24, R30, R16 ;  /* 0x0000001e1810723c */ /* 0x000fe20000001810 */
[----:B------:R-:W5:Y:S02]  /*18f80*/  LDSM.16.MT88.4 R28, [R49+0x8400] ;  /* 0x00840000311c783b */ /* 0x000f640000004200 */
[----:B------:R-:W-:Y:S02]  /*18f90*/  F2FP.F16.F32.PACK_AB R24, R202, R204 ;  /* 0x000000ccca18723e */ /* 0x000fe400000000ff */
[C---:B---3--:R-:W-:Y:S04]  /*18fa0*/  F2FP.F16.F32.PACK_AB R25, R44.reuse, R163 ;  /* 0x000000a32c19723e */ /* 0x048fe800000000ff */
[----:B------:R-:W-:Y:S01]  /*18fb0*/  MUFU.EX2 R60, R60 ;  /* 0x0000003c003c7308 */ /* 0x000fe20000000800 */
[----:B------:R-:W-:Y:S01]  /*18fc0*/  F2FP.F16.F32.PACK_AB R26, R45, R155 ;  /* 0x0000009b2d1a723e */ /* 0x000fe200000000ff */
[----:B------:R-:W-:Y:S01]  /*18fd0*/  FADD.FTZ R163, R163, R209 ;  /* 0x000000d1a3a37221 */ /* 0x000fe20000010000 */
[----:B------:R-:W-:Y:S01]  /*18fe0*/  F2FP.F16.F32.PACK_AB R27, R47, R46 ;  /* 0x0000002e2f1b723e */ /* 0x000fe200000000ff */
[----:B------:R-:W-:Y:S02]  /*18ff0*/  FADD.FTZ R155, R155, R210 ;  /* 0x000000d29b9b7221 */ /* 0x000fe40000010000 */
[----:B------:R-:W-:Y:S04]  /*19000*/  FADD.FTZ R163, R44, R163 ;  /* 0x000000a32ca37221 */ /* 0x000fe80000010000 */
[----:B------:R-:W-:Y:S01]  /*19010*/  MUFU.EX2 R58, R58 ;  /* 0x0000003a003a7308 */ /* 0x000fe20000000800 */
[----:B------:R-:W-:Y:S01]  /*19020*/  FADD.FTZ R155, R45, R155 ;  /* 0x0000009b2d9b7221 */ /* 0x000fe20000010000 */
[C---:B----4-:R-:W-:Y:S03]  /*19030*/  HMMA.16816.F32 R4, R24.reuse, R32, R4 ;  /* 0x000000201804723c */ /* 0x050fe60000001804 */
[----:B------:R-:W-:Y:S01]  /*19040*/  FADD.FTZ R46, R46, R163 ;  /* 0x000000a32e2e7221 */ /* 0x000fe20000010000 */
[----:B------:R-:W-:Y:S04]  /*19050*/  FADD.FTZ R155, R144, R155 ;  /* 0x0000009b909b7221 */ /* 0x000fe80000010000 */
[----:B------:R-:W-:Y:S01]  /*19060*/  MUFU.EX2 R55, R55 ;  /* 0x0000003700377308 */ /* 0x000fe20000000800 */
[----:B------:R-:W-:Y:S01]  /*19070*/  FADD.FTZ R46, R47, R46 ;  /* 0x0000002e2f2e7221 */ /* 0x000fe20000010000 */
[C---:B------:R-:W-:Y:S01]  /*19080*/  HMMA.16816.F32 R8, R24.reuse, R34, R8 ;  /* 0x000000221808723c */ /* 0x040fe20000001808 */
[----:B------:R-:W3:Y:S02]  /*19090*/  LDSM.16.MT88.4 R32, [R48+0x3400] ;  /* 0x003400003020783b */ /* 0x000ee40000004200 */
[----:B------:R-:W-:Y:S05]  /*190a0*/  FADD.FTZ R46, R40, R46 ;  /* 0x0000002e282e7221 */ /* 0x000fea0000010000 */
[----:B------:R-:W4:Y:S01]  /*190b0*/  MUFU.EX2 R53, R53 ;  /* 0x0000003500357308 */ /* 0x000f220000000800 */
[C---:B--2---:R-:W-:Y:S09]  /*190c0*/  HMMA.16816.F32 R12, R24.reuse, R36, R12 ;  /* 0x00000024180c723c */ /* 0x044ff2000000180c */
[----:B------:R-:W-:Y:S01]  /*190d0*/  MUFU.EX2 R23, R23 ;  /* 0x0000001700177308 */ /* 0x000fe20000000800 */
[----:B------:R-:W-:Y:S01]  /*190e0*/  HMMA.16816.F32 R16, R24, R38, R16 ;  /* 0x000000261810723c */ /* 0x000fe20000001810 */
[----:B------:R-:W2:Y:S02]  /*190f0*/  LDSM.16.MT88.4 R36, [R49+0x8800] ;  /* 0x008800003124783b */ /* 0x000ea40000004200 */
[C---:B------:R-:W-:Y:S01]  /*19100*/  F2FP.F16.F32.PACK_AB R24, R113.reuse, R144 ;  /* 0x000000907118723e */ /* 0x040fe200000000ff */
[----:B------:R-:W-:Y:S01]  /*19110*/  FADD.FTZ R113, R113, R155 ;  /* 0x0000009b71717221 */ /* 0x000fe20000010000 */
[C---:B------:R-:W-:Y:S04]  /*19120*/  F2FP.F16.F32.PACK_AB R25, R41.reuse, R40 ;  /* 0x000000282919723e */ /* 0x040fe800000000ff */
[----:B------:R-:W3:Y:S01]  /*19130*/  MUFU.EX2 R54, R54 ;  /* 0x0000003600367308 */ /* 0x000ee20000000800 */
[----:B------:R-:W-:Y:S01]  /*19140*/  F2FP.F16.F32.PACK_AB R26, R86, R97 ;  /* 0x00000061561a723e */ /* 0x000fe200000000ff */
[----:B------:R-:W-:Y:S01]  /*19150*/  FADD.FTZ R41, R41, R46 ;  /* 0x0000002e29297221 */ /* 0x000fe20000010000 */
[----:B-1----:R-:W-:Y:S01]  /*19160*/  F2FP.F16.F32.PACK_AB R27, R43, R42 ;  /* 0x0000002a2b1b723e */ /* 0x002fe200000000ff */
[----:B------:R-:W-:Y:S01]  /*19170*/  FADD.FTZ R113, R97, R113 ;  /* 0x0000007161717221 */ /* 0x000fe20000010000 */
[----:B----4-:R-:W-:Y:S01]  /*19180*/  F2FP.F16.F32.PACK_AB R133, R53, R55 ;  /* 0x000000373585723e */ /* 0x010fe200000000ff */
[----:B------:R-:W-:Y:S02]  /*19190*/  FADD.FTZ R41, R42, R41 ;  /* 0x000000292a297221 */ /* 0x000fe40000010000 */
[----:B------:R-:W-:Y:S02]  /*191a0*/  FADD.FTZ R86, R86, R113 ;  /* 0x0000007156567221 */ /* 0x000fe40000010000 */
[C---:B-----5:R-:W-:Y:S03]  /*191b0*/  HMMA.16816.F32 R4, R24.reuse, R28, R4 ;  /* 0x0000001c1804723c */ /* 0x060fe60000001804 */
[----:B------:R-:W-:Y:S01]  /*191c0*/  FADD.FTZ R41, R43, R41 ;  /* 0x000000292b297221 */ /* 0x000fe20000010000 */
[----:B------:R-:W-:Y:S01]  /*191d0*/  FADD.FTZ R86, R69, R86 ;  /* 0x0000005645567221 */ /* 0x000fe20000010000 */
[----:B---3--:R-:W-:Y:S03]  /*191e0*/  F2FP.F16.F32.PACK_AB R135, R54, R23 ;  /* 0x000000173687723e */ /* 0x008fe600000000ff */
[C---:B------:R-:W-:Y:S01]  /*191f0*/  HMMA.16816.F32 R8, R24.reuse, R30, R8 ;  /* 0x0000001e1808723c */ /* 0x040fe20000001808 */
[----:B------:R-:W1:Y:S07]  /*19200*/  LDSM.16.MT88.4 R28, [R48+0x3800] ;  /* 0x00380000301c783b */ /* 0x000e6e0000004200 */
[C---:B------:R-:W-:Y:S08]  /*19210*/  HMMA.16816.F32 R12, R24.reuse, R32, R12 ;  /* 0x00000020180c723c */ /* 0x040ff0000000180c */
[----:B------:R-:W-:Y:S01]  /*19220*/  HMMA.16816.F32 R16, R24, R34, R16 ;  /* 0x000000221810723c */ /* 0x000fe20000001810 */
[----:B------:R-:W3:Y:S02]  /*19230*/  LDSM.16.MT88.4 R32, [R48+0x3c00] ;  /* 0x003c00003020783b */ /* 0x000ee40000004200 */
[C---:B------:R-:W-:Y:S01]  /*19240*/  F2FP.F16.F32.PACK_AB R24, R63.reuse, R69 ;  /* 0x000000453f18723e */ /* 0x040fe200000000ff */
[----:B------:R-:W-:Y:S01]  /*19250*/  FADD.FTZ R63, R63, R86 ;  /* 0x000000563f3f7221 */ /* 0x000fe20000010000 */
        /* <DEDUP_REMOVED lines=8> */
[C---:B--2---:R-:W-:Y:S03]  /*192e0*/  HMMA.16816.F32 R4, R24.reuse, R36, R4 ;  /* 0x000000241804723c */ /* 0x044fe60000001804 */
[----:B------:R-:W-:Y:S01]  /*192f0*/  FADD.FTZ R60, R58, R60 ;  /* 0x0000003c3a3c7221 */ /* 0x000fe20000010000 */
[----:B------:R-:W-:Y:S03]  /*19300*/  FADD.FTZ R59, R57, R59 ;  /* 0x0000003b393b7221 */ /* 0x000fe60000010000 */
[----:B------:R-:W-:Y:S01]  /*19310*/  FADD.FTZ R55, R55, R60 ;  /* 0x0000003c37377221 */ /* 0x000fe20000010000 */
        /* <DEDUP_REMOVED lines=8> */
[----:B------:R-:W-:Y:S08]  /*193a0*/  HMMA.16816.F32 R16, R24, R30, R16 ;  /* 0x0000001e1810723c */ /* 0x000ff00000001810 */
[C---:B------:R-:W-:Y:S08]  /*193b0*/  HMMA.16816.F32 R144, R132.reuse, R140, R4 ;  /* 0x0000008c8490723c */ /* 0x040ff00000001804 */
[C---:B------:R-:W-:Y:S08]  /*193c0*/  HMMA.16816.F32 R140, R132.reuse, R142, R8 ;  /* 0x0000008e848c723c */ /* 0x040ff00000001808 */
[C---:B---3--:R-:W-:Y:S08]  /*193d0*/  HMMA.16816.F32 R136, R132.reuse, R32, R12 ;  /* 0x000000208488723c */ /* 0x048ff0000000180c */
[----:B------:R-:W-:Y:S01]  /*193e0*/  HMMA.16816.F32 R132, R132, R34, R16 ;  /* 0x000000228484723c */ /* 0x000fe20000001810 */
[----:B------:R-:W-:Y:S08]  /*193f0*/  @!UPT UIADD3 URZ, UPT, UPT, URZ, URZ, URZ ;  /* 0x000000fffffff290 */ /* 0x000ff0000fffe0ff */
[----:B------:R-:W-:Y:S11]  /*19400*/  @P0 BRA `(.L_x_1740) ;  /* 0xffffff8000740947 */ /* 0x000ff6000383ffff */
.L_x_1733:
        /* <DEDUP_REMOVED lines=11> */
.L_x_1750:
[----:B----4-:R-:W-:Y:S01]  /*194c0*/  FADD.FTZ R4, R195, R4 ;  /* 0x00000004c3047221 */ /* 0x010fe20000010000 */
[----:B------:R-:W2:Y:S01]  /*194d0*/  MUFU.RCP R5, R9 ;  /* 0x0000000900057308 */ /* 0x000ea20000001000 */
[----:B------:R-:W-:Y:S02]  /*194e0*/  LOP3.LUT R50, R50, R165, RZ, 0xfc, !PT ;  /* 0x000000a532327212 */ /* 0x000fe400078efcff */
[----:B------:R-:W-:Y:S02]  /*194f0*/  SHF.L.U32 R8, R150, 0x3, RZ ;  /* 0x0000000396087819 */ /* 0x000fe400000006ff */
[----:B------:R-:W-:Y:S02]  /*19500*/  FSETP.NE.FTZ.AND P3, PT, R9, RZ, PT ;  /* 0x000000ff0900720b */ /* 0x000fe40003f75000 */
[----:B------:R-:W-:Y:S01]  /*19510*/  FSETP.NE.FTZ.AND P2, PT, R4, RZ, PT ;  /* 0x000000ff0400720b */ /* 0x000fe20003f55000 */
[----:B------:R-:W4:Y:S01]  /*19520*/  MUFU.RCP R6, R4 ;  /* 0x0000000400067308 */ /* 0x000f220000001000 */
[----:B------:R-:W-:-:S02]  /*19530*/  LOP3.LUT R8, R50, 0x20, R8, 0xf8, !PT ;  /* 0x0000002032087812 */ /* 0x000fc400078ef808 */
[C---:B------:R-:W-:Y:S02]  /*19540*/  LOP3.LUT R10, R151.reuse, 0x40, RZ, 0xc0, !PT ;  /* 0x00000040970a7812 */ /* 0x040fe400078ec0ff */
        /* <DEDUP_REMOVED lines=38> */
[----:B------:R2:W-:Y:S04]  /*197b0*/  STS [R151+0x30], R5 ;  /* 0x0000300597007388 */ /* 0x0005e80000000800 */
[----:B------:R4:W-:Y:S04]  /*197c0*/  STS [R151+0x230], R6 ;  /* 0x0002300697007388 */ /* 0x0009e80000000800 */
[----:B------:R-:W3:Y:S04]  /*197d0*/  LD.E.64 R12, desc[UR4][R2.64+0x88] ;  /* 0x00008804020c7980 */ /* 0x000ee8000c101b00 */
[----:B--2---:R-:W2:Y:S01]  /*197e0*/  LD.E.U8 R5, desc[UR4][R2.64+0x1c8] ;  /* 0x0001c80402057980 */ /* 0x004ea2000c101100 */
[----:B------:R-:W1:Y:S01]  /*197f0*/  @P2 MUFU.LG2 R4, R4 ;  /* 0x0000000400042308 */ /* 0x000e620000000c00 */
[----:B--2---:R-:W-:-:S13]  /*19800*/  ISETP.NE.AND P1, PT, R5, RZ, PT ;  /* 0x000000ff0500720c */ /* 0x004fda0003f25270 */
[----:B------:R-:W2:Y:S04]  /*19810*/  @!P1 LD.E R5, desc[UR4][R2.64+0x60] ;  /* 0x0000600402059980 */ /* 0x000ea8000c101900 */
[----:B------:R-:W2:Y:S01]  /*19820*/  @!P1 LD.E R10, desc[UR4][R2.64+0xb4] ;  /* 0x0000b404020a9980 */ /* 0x000ea2000c101900 */
[----:B----4-:R-:W4:Y:S01]  /*19830*/  @P3 MUFU.LG2 R6, R9 ;  /* 0x0000000900063308 */ /* 0x010f220000000c00 */
[----:B------:R-:W-:Y:S01]  /*19840*/  ISETP.NE.AND P0, PT, R194, -0x1, PT ;  /* 0xffffffffc200780c */ /* 0x000fe20003f05270 */
[----:B-1----:R-:W-:Y:S01]  /*19850*/  @P2 FMUL.FTZ R4, R4, 0.69314718246459960938 ;  /* 0x3f31721804042820 */ /* 0x002fe20000410000 */
[----:B------:R-:W-:Y:S01]  /*19860*/  BSSY.RECONVERGENT B0, `(.L_x_1742) ;  /* 0x0000010000007945 */ /* 0x000fe20003800200 */
[----:B------:R-:W-:Y:S02]  /*19870*/  MOV R8, 0x7f800000 ;  /* 0x7f80000000087802 */ /* 0x000fe40000000f00 */
[----:B-----5:R-:W-:Y:S01]  /*19880*/  @P2 FFMA.FTZ R8, R7, R0, R4 ;  /* 0x0000000007082223 */ /* 0x020fe20000010004 */
[----:B----4-:R-:W-:Y:S01]  /*19890*/  @P3 FMUL.FTZ R6, R6, 0.69314718246459960938 ;  /* 0x3f31721806063820 */ /* 0x010fe20000410000 */
[----:B------:R-:W-:-:S06]  /*198a0*/  MOV R9, 0x7f800000 ;  /* 0x7f80000000097802 */ /* 0x000fcc0000000f00 */
[----:B---3--:R-:W-:Y:S02]  /*198b0*/  @P0 IMAD R0, R13, R194, RZ ;  /* 0x000000c20d000224 */ /* 0x008fe400078e02ff */
[----:B------:R-:W-:Y:S01]  /*198c0*/  @P3 FFMA.FTZ R9, R7, R20, R6 ;  /* 0x0000001407093223 */ /* 0x000fe20000010006 */
[----:B------:R-:W-:-:S04]  /*198d0*/  @P0 IMAD.WIDE.U32 R16, R12, R194, RZ ;  /* 0x000000c20c100225 */ /* 0x000fc800078e00ff */
[----:B--2---:R-:W-:-:S04]  /*198e0*/  @!P1 IMAD R5, R5, R188, R187 ;  /* 0x000000bc05059224 */ /* 0x004fc800078e02bb */
[----:B------:R-:W-:Y:S01]  /*198f0*/  @!P1 IMAD R10, R5, R10, RZ ;  /* 0x0000000a050a9224 */ /* 0x000fe200078e02ff */
[----:B------:R-:W-:Y:S06]  /*19900*/  @!P1 BRA `(.L_x_1743) ;  /* 0x0000000000149947 */ /* 0x000fec0003800000 */
[----:B------:R-:W2:Y:S04]  /*19910*/  @!P0 LD.E R4, desc[UR4][R2.64+0xb4] ;  /* 0x0000b40402048980 */ /* 0x000ea8000c101900 */
[----:B------:R-:W3:Y:S01]  /*19920*/  LD.E R5, desc[UR4][R2.64+0xd4] ;  /* 0x0000d40402057980 */ /* 0x000ee2000c101900 */
[----:B--2---:R-:W-:Y:S02]  /*19930*/  @!P0 IMAD R194, R4, R188, RZ ;  /* 0x000000bc04c28224 */ /* 0x004fe400078e02ff */
[----:B---3--:R-:W-:-:S05]  /*19940*/  IMAD R5, R5, R187, RZ ;  /* 0x000000bb05057224 */ /* 0x008fca00078e02ff */
[----:B------:R-:W-:Y:S02]  /*19950*/  IADD3 R10, PT, PT, R5, R194, RZ ;  /* 0x000000c2050a7210 */ /* 0x000fe40007ffe0ff */
.L_x_1743:
[----:B------:R-:W-:Y:S05]  /*19960*/  BSYNC.RECONVERGENT B0 ;  /* 0x0000000000007941 */ /* 0x000fea0003800200 */
.L_x_1742:
[----:B------:R1:W5:Y:S01]  /*19970*/  @!P0 LD.E.64 R24, desc[UR4][R2.64+0x80] ;  /* 0x0000800402188980 */ /* 0x000362000c101b00 */
[----:B------:R-:W-:Y:S05]  /*19980*/  WARPSYNC.ALL ;  /* 0x0000000000007948 */ /* 0x000fea0003800000 */
[----:B------:R1:W5:Y:S01]  /*19990*/  LD.E.64 R22, desc[UR4][R2.64+0x90] ;  /* 0x0000900402167980 */ /* 0x000362000c101b00 */
[----:B------:R-:W-:Y:S01]  /*199a0*/  LOP3.LUT P1, RZ, R150, 0x3, RZ, 0xc0, !PT ;  /* 0x0000000396ff7812 */ /* 0x000fe2000782c0ff */
[----:B------:R-:W-:Y:S02]  /*199b0*/  IMAD.SHL.U32 R189, R189, 0x40, RZ ;  /* 0x00000040bdbd7824 */ /* 0x000fe400078e00ff */
[----:B------:R1:W5:Y:S04]  /*199c0*/  LD.E.64 R20, desc[UR4][R2.64+0x70] ;  /* 0x0000700402147980 */ /* 0x000368000c101b00 */
[----:B------:R1:W5:Y:S01]  /*199d0*/  LD.E.64 R18, desc[UR4][R2.64+0xa0] ;  /* 0x0000a00402127980 */ /* 0x000362000c101b00 */
[----:B------:R-:W-:Y:S01]  /*199e0*/  BSSY.RECONVERGENT B0, `(.L_x_1744) ;  /* 0x0000012000007945 */ /* 0x000fe20003800200 */
[----:B------:R-:W-:Y:S01]  /*199f0*/  SHF.R.U32.HI R150, RZ, 0x2, R150 ;  /* 0x00000002ff967819 */ /* 0x000fe20000011696 */
[----:B------:R-:W-:Y:S06]  /*19a00*/  BAR.SYNC.DEFER_BLOCKING 0x0 ;  /* 0x0000000000007b1d */ /* 0x000fec0000010000 */
[----:B------:R1:W2:Y:S04]  /*19a10*/  LDS.128 R4, [R192] ;  /* 0x00000000c0047984 */ /* 0x0002a80000000c00 */
[----:B------:R-:W3:Y:S01]  /*19a20*/  LDS.128 R192, [R192+0x800] ;  /* 0x00080000c0c07984 */ /* 0x000ee20000000c00 */
        /* <DEDUP_REMOVED lines=13> */
.L_x_1745:
[----:B------:R-:W-:Y:S05]  /*19b00*/  BSYNC.RECONVERGENT B0 ;  /* 0x0000000000007941 */ /* 0x000fea0003800200 */
.L_x_1744:
[----:B-1----:R1:W2:Y:S01]  /*19b10*/  LD.E R3, desc[UR4][R2.64+0xc0] ;  /* 0x0000c00402037980 */ /* 0x0022a2000c101900 */
[----:B------:R-:W-:Y:S01]  /*19b20*/  MOV R10, R174 ;  /* 0x000000ae000a7202 */ /* 0x000fe20000000f00 */
[----:B------:R-:W-:Y:S02]  /*19b30*/  IMAD.MOV.U32 R11, RZ, RZ, RZ ;  /* 0x000000ffff0b7224 */ /* 0x000fe400078e00ff */
[----:B----45:R-:W-:Y:S01]  /*19b40*/  @!P0 IMAD.WIDE.U32 R8, R24, R188, RZ ;  /* 0x000000bc18088225 */ /* 0x030fe200078e00ff */
[----:B------:R-:W-:-:S03]  /*19b50*/  @P0 MOV R8, R16 ;  /* 0x0000001000080202 */ /* 0x000fc60000000f00 */
[----:B------:R-:W-:-:S04]  /*19b60*/  IMAD.WIDE.U32 R10, R189, R12, R10 ;  /* 0x0000000cbd0a7225 */ /* 0x000fc800078e000a */
[----:B------:R-:W-:-:S05]  /*19b70*/  IMAD R189, R13, R189, RZ ;  /* 0x000000bd0dbd7224 */ /* 0x000fca00078e02ff */
[----:B------:R-:W-:Y:S01]  /*19b80*/  IADD3 R189, PT, PT, R11, R189, RZ ;  /* 0x000000bd0bbd7210 */ /* 0x000fe20007ffe0ff */
[----:B-1----:R-:W-:-:S05]  /*19b90*/  @!P0 IMAD R2, R25, R188, RZ ;  /* 0x000000bc19028224 */ /* 0x002fca00078e02ff */
[----:B------:R-:W-:Y:S01]  /*19ba0*/  @!P0 IADD3 R2, PT, PT, R9, R2, RZ ;  /* 0x0000000209028210 */ /* 0x000fe20007ffe0ff */
[----:B------:R-:W-:Y:S01]  /*19bb0*/  @P0 IMAD.IADD R2, R17, 0x1, R0 ;  /* 0x0000000111020824 */ /* 0x000fe200078e0200 */
[----:B------:R-:W-:Y:S02]  /*19bc0*/  IADD3 R0, PT, PT, R150, 0x20, RZ ;  /* 0x0000002096007810 */ /* 0x000fe40007ffe0ff */
[----:B--2---:R-:W-:Y:S01]  /*19bd0*/  ISETP.GE.AND P3, PT, R174, R3, PT ;  /* 0x00000003ae00720c */ /* 0x004fe20003f66270 */
[-C--:B------:R-:W-:Y:S02]  /*19be0*/  IMAD R3, R23, R187.reuse, RZ ;  /* 0x000000bb17037224 */ /* 0x080fe400078e02ff */
[----:B------:R-:W-:Y:S01]  /*19bf0*/  IMAD.WIDE.U32 R22, R22, R187, RZ ;  /* 0x000000bb16167225 */ /* 0x000fe200078e00ff */
[-C--:B------:R-:W-:Y:S02]  /*19c00*/  ISETP.GE.OR P2, PT, R150, R169.reuse, P3 ;  /* 0x000000a99600720c */ /* 0x080fe40001f46670 */
[----:B------:R-:W-:Y:S01]  /*19c10*/  ISETP.GE.OR P3, PT, R0, R169, P3 ;  /* 0x000000a90000720c */ /* 0x000fe20001f66670 */
[----:B------:R-:W-:Y:S01]  /*19c20*/  IMAD.IADD R3, R23, 0x1, R3 ;  /* 0x0000000117037824 */ /* 0x000fe200078e0203 */
[----:B------:R-:W-:-:S04]  /*19c30*/  IADD3 R8, P1, P0, R22, R10, R8 ;  /* 0x0000000a16087210 */ /* 0x000fc8000783e008 */
[----:B------:R-:W-:Y:S01]  /*19c40*/  IADD3.X R9, PT, PT, R3, R189, R2, P1, P0 ;  /* 0x000000bd03097210 */ /* 0x000fe20000fe0402 */
[----:B------:R-:W-:-:S04]  /*19c50*/  IMAD.MOV.U32 R3, RZ, RZ, 0x0 ;  /* 0x00000000ff037424 */ /* 0x000fc800078e00ff */
[----:B------:R-:W-:Y:S02]  /*19c60*/  @!P2 IMAD R2, R13, R150, RZ ;  /* 0x000000960d02a224 */ /* 0x000fe400078e02ff */
[----:B------:R-:W-:-:S04]  /*19c70*/  @!P2 IMAD.WIDE.U32 R10, R150, R12, R8 ;  /* 0x0000000c960aa225 */ /* 0x000fc800078e0008 */
[----:B------:R-:W-:Y:S01]  /*19c80*/  @!P2 IMAD.IADD R2, R11, 0x1, R2 ;  /* 0x000000010b02a824 */ /* 0x000fe200078e0202 */
[----:B------:R-:W-:-:S04]  /*19c90*/  @!P2 LEA R14, P0, R10, R20, 0x1 ;  /* 0x000000140a0ea211 */ /* 0x000fc800078008ff */
[----:B------:R-:W-:Y:S02]  /*19ca0*/  @!P2 LEA.HI.X R15, R10, R21, R2, 0x1, P0 ;  /* 0x000000150a0fa211 */ /* 0x000fe400000f0c02 */
[----:B------:R-:W-:-:S03]  /*19cb0*/  MOV R2, R186 ;  /* 0x000000ba00027202 */ /* 0x000fc60000000f00 */
[----:B------:R3:W-:Y:S02]  /*19cc0*/  @!P2 ST.E.128 desc[UR4][R14.64], R4 ;  /* 0x000000040e00a985 */ /* 0x0007e4000c101d04 */
[----:B---3--:R-:W-:Y:S05]  /*19cd0*/  @P3 RET.REL.NODEC R2 `(_ZN5flash24flash_fwd_splitkv_kernelI23Flash_fwd_kernel_traitsILi32ELi64ELi256ELi4ELb0ELb0EN7cutlass6half_tE19Flash_kernel_traitsILi32ELi64ELi256ELi4ES3_EELb0ELb1ELb0ELb0ELb0ELb1ELb0ELb0EEEvNS_16Flash_fwd_paramsE) ;  /* 0xfffffe6002c83950 */ /* 0x008fea0003c3ffff */
        /* <DEDUP_REMOVED lines=12> */
[----:B-1----:R-:W-:Y:S05]  /*19da0*/  RET.REL.NODEC R186 `(_ZN5flash24flash_fwd_splitkv_kernelI23Flash_fwd_kernel_traitsILi32ELi64ELi256ELi4ELb0ELb0EN7cutlass6half_tE19Flash_kernel_traitsILi32ELi64ELi256ELi4ES3_EELb0ELb1ELb0ELb0ELb0ELb1ELb0ELb0EEEvNS_16Flash_fwd_paramsE) ;  /* 0xfffffe60ba947950 */ /* 0x002fea0003c3ffff */
.L_x_1741:
[----:B------:R-:W-:Y:S01]  /*19db0*/  MOV R4, 0x1f ;  /* 0x0000001f00047802 */ /* 0x000fe20000000f00 */
[----:B------:R-:W-:Y:S01]  /*19dc0*/  IMAD.MOV.U32 R5, RZ, RZ, 0x2 ;  /* 0x00000002ff057424 */ /* 0x000fe200078e00ff */
[----:B------:R-:W-:Y:S01]  /*19dd0*/  MOV R8, R200 ;  /* 0x000000c800087202 */ /* 0x000fe20000000f00 */
[----:B------:R-:W-:-:S07]  /*19de0*/  IMAD.MOV.U32 R6, RZ, RZ, -0x1 ;  /* 0xffffffffff067424 */ /* 0x000fce00078e00ff */
[----:B-1---5:R-:W-:Y:S05]  /*19df0*/  WARPSYNC.COLLECTIVE R6, `(.L_x_1746) ;  /* 0x0000000006087348 */ /* 0x022fea0003c00000 */
[----:B------:R2:W3:Y:S02]  /*19e00*/  SHFL.BFLY P0, R4, R8, R5, R4 ;  /* 0x0c00000508047389 */ /* 0x0004e40000000004 */
[----:B-123-5:R-:W-:Y:S05]  /*19e10*/  ENDCOLLECTIVE ;  /* 0x000000000000791b */ /* 0x02efea0003800000 */
.L_x_1746:
[----:B------:R-:W-:Y:S01]  /*19e20*/  MOV R5, R4 ;  /* 0x0000000400057202 */ /* 0x000fe20000000f00 */
[----:B------:R-:W-:-:S04]  /*19e30*/  IMAD.MOV.U32 R4, RZ, RZ, 0x1f ;  /* 0x0000001fff047424 */ /* 0x000fc800078e00ff */
[----:B------:R-:W-:Y:S01]  /*19e40*/  FADD.FTZ R200, R5, R200 ;  /* 0x000000c805c87221 */ /* 0x000fe20000010000 */
[----:B------:R-:W-:-:S03]  /*19e50*/  MOV R5, 0x1 ;  /* 0x0000000100057802 */ /* 0x000fc60000000f00 */
[----:B------:R-:W-:-:S07]  /*19e60*/  IMAD.MOV.U32 R8, RZ, RZ, R200 ;  /* 0x000000ffff087224 */ /* 0x000fce00078e00c8 */
[----:B------:R-:W-:Y:S05]  /*19e70*/  WARPSYNC.COLLECTIVE R6, `(.L_x_1747) ;  /* 0x0000000006087348 */ /* 0x000fea0003c00000 */
[----:B------:R1:W2:Y:S02]  /*19e80*/  SHFL.BFLY P0, R4, R8, R5, R4 ;  /* 0x0c00000508047389 */ /* 0x0002a40000000004 */
[----:B-12---:R-:W-:Y:S05]  /*19e90*/  ENDCOLLECTIVE ;  /* 0x000000000000791b */ /* 0x006fea0003800000 */
.L_x_1747:
[----:B------:R-:W-:Y:S01]  /*19ea0*/  MOV R9, R4 ;  /* 0x0000000400097202 */ /* 0x000fe20000000f00 */
[----:B------:R-:W-:Y:S01]  /*19eb0*/  IMAD.MOV.U32 R8, RZ, RZ, R195 ;  /* 0x000000ffff087224 */ /* 0x000fe200078e00c3 */
[----:B------:R-:W-:Y:S02]  /*19ec0*/  MOV R4, 0x1f ;  /* 0x0000001f00047802 */ /* 0x000fe40000000f00 */
[----:B------:R-:W-:Y:S01]  /*19ed0*/  MOV R5, 0x2 ;  /* 0x0000000200057802 */ /* 0x000fe20000000f00 */
[----:B------:R-:W-:-:S07]  /*19ee0*/  FADD.FTZ R9, R200, R9 ;  /* 0x00000009c8097221 */ /* 0x000fce0000010000 */
[----:B------:R-:W-:Y:S05]  /*19ef0*/  WARPSYNC.COLLECTIVE R6, `(.L_x_1748) ;  /* 0x0000000006087348 */ /* 0x000fea0003c00000 */
[----:B------:R1:W2:Y:S02]  /*19f00*/  SHFL.BFLY P0, R4, R8, R5, R4 ;  /* 0x0c00000508047389 */ /* 0x0002a40000000004 */
[----:B-12---:R-:W-:Y:S05]  /*19f10*/  ENDCOLLECTIVE ;  /* 0x000000000000791b */ /* 0x006fea0003800000 */
.L_x_1748:
[----:B------:R-:W-:Y:S01]  /*19f20*/  FADD.FTZ R195, R4, R195 ;  /* 0x000000c304c37221 */ /* 0x000fe20000010000 */
[----:B------:R-:W-:Y:S02]  /*19f30*/  MOV R4, 0x1f ;  /* 0x0000001f00047802 */ /* 0x000fe40000000f00 */
[----:B------:R-:W-:Y:S01]  /*19f40*/  MOV R5, 0x1 ;  /* 0x0000000100057802 */ /* 0x000fe20000000f00 */
[----:B------:R-:W-:-:S07]  /*19f50*/  IMAD.MOV.U32 R8, RZ, RZ, R195 ;  /* 0x000000ffff087224 */ /* 0x000fce00078e00c3 */
[----:B------:R-:W-:Y:S05]  /*19f60*/  WARPSYNC.COLLECTIVE R6, `(.L_x_1749) ;  /* 0x0000000006087348 */ /* 0x000fea0003c00000 */
[----:B------:R1:W2:Y:S02]  /*19f70*/  SHFL.BFLY P0, R4, R8, R5, R4 ;  /* 0x0c00000508047389 */ /* 0x0002a40000000004 */
[----:B-12---:R-:W-:Y:S05]  /*19f80*/  ENDCOLLECTIVE ;  /* 0x000000000000791b */ /* 0x006fea0003800000 */
.L_x_1749:
[----:B------:R-:W-:Y:S05]  /*19f90*/  BRA `(.L_x_1750) ;  /* 0xfffffff400487947 */ /* 0x000fea000383ffff */
.L_x_1751:
        /* <DEDUP_REMOVED lines=14> */
.L_x_10235:


//--------------------- .text._ZN5flash24flash_fwd_splitkv_kernelI23Flash_fwd_kernel_traitsILi32ELi64ELi256ELi4ELb0ELb0EN7cutlass6half_tE19Flash_kernel_traitsILi32ELi64ELi256ELi4ES3_EELb0ELb1ELb0ELb0ELb0ELb0ELb0ELb1EEEvNS_16Flash_fwd_paramsE --------------------------
	.section	.text._ZN5flash24flash_fwd_splitkv_kernelI23Flash_fwd_kernel_traitsILi32ELi64ELi256ELi4ELb0ELb0EN7cutlass6half_tE19Flash_kernel_traitsILi32ELi64ELi256ELi4ES3_EELb0ELb1ELb0ELb0ELb0ELb0ELb0ELb1EEEvNS_16Flash_fwd_paramsE,"ax",@progbits
	.align	128
        .global         _ZN5flash24flash_fwd_splitkv_kernelI23Flash_fwd_kernel_traitsILi32ELi64ELi256ELi4ELb0ELb0EN7cutlass6half_tE19Flash_kernel_traitsILi32ELi64ELi256ELi4ES3_EELb0ELb1ELb0ELb0ELb0ELb0ELb0ELb1EEEvNS_16Flash_fwd_paramsE
        .type           _ZN5flash24flash_fwd_splitkv_kernelI23Flash_fwd_kernel_traitsILi32ELi64ELi256ELi4ELb0ELb0EN7cutlass6half_tE19Flash_kernel_traitsILi32ELi64ELi256ELi4ES3_EELb0ELb1ELb0ELb0ELb0ELb0ELb0ELb1EEEvNS_16Flash_fwd_paramsE,@function
        .size           _ZN5flash24flash_fwd_splitkv_kernelI23Flash_fwd_kernel_traitsILi32ELi64ELi256ELi4ELb0ELb0EN7cutlass6half_tE19Flash_kernel_traitsILi32ELi64ELi256ELi4ES3_EELb0ELb1ELb0ELb0ELb0ELb0ELb0ELb1EEEvNS_16Flash_fwd_paramsE,(.L_x_10236 - _ZN5flash24flash_fwd_splitkv_kernelI23Flash_fwd_kernel_traitsILi32ELi64ELi256ELi4ELb0ELb0EN7cutlass6half_tE19Flash_kernel_traitsILi32ELi64ELi256ELi4ES3_EELb0ELb1ELb0ELb0ELb0ELb0ELb0ELb1EEEvNS_16Flash_fwd_paramsE)
        .other          _ZN5flash24flash_fwd_splitkv_kernelI23Flash_fwd_kernel_traitsILi32ELi64ELi256ELi4ELb0ELb0EN7cutlass6half_tE19Flash_kernel_traitsILi32ELi64ELi256ELi4ES3_EELb0ELb1ELb0ELb0ELb0ELb0ELb0ELb1EEEvNS_16Flash_fwd_paramsE,@"STO_CUDA_ENTRY STV_DEFAULT"
_ZN5flash24flash_fwd_splitkv_kernelI23Flash_fwd_kernel_traitsILi32ELi64ELi256ELi4ELb0ELb0EN7cutlass6half_tE19Flash_kernel_traitsILi32ELi64ELi256ELi4ES3_EELb0ELb1ELb0ELb0ELb0ELb0ELb0ELb1EEEvNS_16Flash_fwd_paramsE:
.text._ZN5flash24flash_fwd_splitkv_kernelI23Flash_fwd_kernel_traitsILi32ELi64ELi256ELi4ELb0ELb0EN7cutlass6half_tE19Flash_kernel_traitsILi32ELi64ELi256ELi4ES3_EELb0ELb1ELb0ELb0ELb0ELb0ELb0ELb1EEEvNS_16Flash_fwd_paramsE:
[----:B------:R-:W-:Y:S01]  /*0000*/  LDC R1, c[0x0][0x37c] ;  /* 0x0000df00ff017b82 */ /* 0x000fe20000000800 */
[----:B------:R-:W1:Y:S07]  /*0010*/  S2R R225, SR_CTAID.X ;  /* 0x0000000000e17919 */ /* 0x000e6e0000002500 */
[----:B------:R-:W2:Y:S01]  /*0020*/  LDC.64 R148, c[0x0][0x348] ;  /* 0x0000d200ff947b82 */ /* 0x000ea20000000a00 */
[----:B------:R-:W-:Y:S01]  /*0030*/  BSSY.RECONVERGENT B3, `(.L_x_1752) ;  /* 0x0000005000037945 */ /* 0x000fe20003800200 */
[----:B------:R-:W-:Y:S01]  /*0040*/  MOV R222, 0x80 ;  /* 0x0000008000de7802 */ /* 0x000fe20000000f00 */
[----:B------:R-:W3:Y:S01]  /*0050*/  S2R R224, SR_CTAID.Y ;  /* 0x0000000000e07919 */ /* 0x000ee20000002600 */
[----:B------:R-:W4:Y:S05]  /*0060*/  S2R R223, SR_CTAID.Z ;  /* 0x0000000000df7919 */ /* 0x000f2a0000002700 */
[----:B-1234-:R-:W-:Y:S05]  /*0070*/  CALL.REL.NOINC `($_ZN5flash24flash_fwd_splitkv_kernelI23Flash_fwd_kernel_traitsILi32ELi64ELi256ELi4ELb0ELb0EN7cutlass6half_tE19Flash_kernel_traitsILi32ELi64ELi256ELi4ES3_EELb0ELb1ELb0ELb0ELb0ELb0ELb0ELb1EEEvNS_16Flash_fwd_paramsE$_ZN5flash30compute_attn_1rowblock_splitkvI23Flash_fwd_kernel_traitsILi32ELi64ELi256ELi4ELb0ELb0EN7cutlass6half_tE19Flash_kernel_traitsILi32ELi64ELi256ELi4ES3_EELb0ELb1ELb0ELb0ELb0ELb0ELb0ELb1ENS_16Flash_fwd_paramsEEEvRKT8_iiiii) ;  /* 0x0000000000087944 */ /* 0x01efea0003c00000 */
[----:B------:R-:W-:Y:S05]  /*0080*/  BSYNC.RECONVERGENT B3 ;  /* 0x0000000000037941 */ /* 0x000fea0003800200 */
.L_x_1752:
[----:B------:R-:W-:Y:S05]  /*0090*/  EXIT ;  /* 0x000000000000794d */ /* 0x000fea0003800000 */
        .type           $_ZN5flash24flash_fwd_splitkv_kernelI23Flash_fwd_kernel_traitsILi32ELi64ELi256ELi4ELb0ELb0EN7cutlass6half_tE19Flash_kernel_traitsILi32ELi64ELi256ELi4ES3_EELb0ELb1ELb0ELb0ELb0ELb0ELb0ELb1EEEvNS_16Flash_fwd_paramsE$_ZN5flash30compute_attn_1rowblock_splitkvI23Flash_fwd_kernel_traitsILi32ELi64ELi256ELi4ELb0ELb0EN7cutlass6half_tE19Flash_kernel_traitsILi32ELi64ELi256ELi4ES3_EELb0ELb1ELb0ELb0ELb0ELb0ELb0ELb1ENS_16Flash_fwd_paramsEEEvRKT8_iiiii,@function
        .size           $_ZN5flash24flash_fwd_splitkv_kernelI23Flash_fwd_kernel_traitsILi32ELi64ELi256ELi4ELb0ELb0EN7cutlass6half_tE19Flash_kernel_traitsILi32ELi64ELi256ELi4ES3_EELb0ELb1ELb0ELb0ELb0ELb0ELb0ELb1EEEvNS_16Flash_fwd_paramsE$_ZN5flash30compute_attn_1rowblock_splitkvI23Flash_fwd_kernel_traitsILi32ELi64ELi256ELi4ELb0ELb0EN7cutlass6half_tE19Flash_kernel_traitsILi32ELi64ELi256ELi4ES3_EELb0ELb1ELb0ELb0ELb0ELb0ELb0ELb1ENS_16Flash_fwd_paramsEEEvRKT8_iiiii,(.L_x_10236 - $_ZN5flash24flash_fwd_splitkv_kernelI23Flash_fwd_kernel_traitsILi32ELi64ELi256ELi4ELb0ELb0EN7cutlass6half_tE19Flash_kernel_traitsILi32ELi64ELi256ELi4ES3_EELb0ELb1ELb0ELb0ELb0ELb0ELb0ELb1EEEvNS_16Flash_fwd_paramsE$_ZN5flash30compute_attn_1rowblock_splitkvI23Flash_fwd_kernel_traitsILi32ELi64ELi256ELi4ELb0ELb0EN7cutlass6half_tE19Flash_kernel_traitsILi32ELi64ELi256ELi4ES3_EELb0ELb1ELb0ELb0ELb0ELb0ELb0ELb1ENS_16Flash_fwd_paramsEEEvRKT8_iiiii)
$_ZN5flash24flash_fwd_splitkv_kernelI23Flash_fwd_kernel_traitsILi32ELi64ELi256ELi4ELb0ELb0EN7cutlass6half_tE19Flash_kernel_traitsILi32ELi64ELi256ELi4ES3_EELb0ELb1ELb0ELb0ELb0ELb0ELb0ELb1EEEvNS_16Flash_fwd_paramsE$_ZN5flash30compute_attn_1rowblock_splitkvI23Flash_fwd_kernel_traitsILi32ELi64ELi256ELi4ELb0ELb0EN7cutlass6half_tE19Flash_kernel_traitsILi32ELi64ELi256ELi4ES3_EELb0ELb1ELb0ELb0ELb0ELb0ELb0ELb1ENS_16Flash_fwd_paramsEEEvRKT8_iiiii:
        /* <DEDUP_REMOVED lines=16> */
[----:B------:R-:W-:Y:S02]  /*01a0*/  IADD3 R18, P0, PT, R2, R72, RZ ;  /* 0x0000004802127210 */ /* 0x000fe40007f1e0ff */
[----:B------:R-:W-:Y:S01]  /*01b0*/  ISETP.NE.AND.EX P1, PT, R9, RZ, PT, P1 ;  /* 0x000000ff0900720c */ /* 0x000fe20003f25310 */
[----:B------:R-:W-:Y:S02]  /*01c0*/  IMAD.WIDE.U32 R8, R224, 0x4, R8 ;  /* 0x00000004e0087825 */ /* 0x000fe400078e0008 */
[----:B------:R1:W5:Y:S02]  /*01d0*/  @!P5 LD.E R226, desc[UR4][R148.64+0xb4] ;  /* 0x0000b40494e2d980 */ /* 0x000364000c101900 */
[----:B------:R-:W-:-:S02]  /*01e0*/  IMAD.X R19, R3, 0x1, R70, P0 ;  /* 0x0000000103137824 */ /* 0x000fc400000e0646 */
        /* <DEDUP_REMOVED lines=17> */
.L_x_1754:
[----:B------:R-:W-:Y:S05]  /*0300*/  BSYNC.RECONVERGENT B0 ;  /* 0x0000000000007941 */ /* 0x000fea0003800200 */
.L_x_1753:
[----:B------:R-:W-:Y:S04]  /*0310*/  BSSY.RECONVERGENT B0, `(.L_x_1755) ;  /* 0x0000007000007945 */ /* 0x000fe80003800200 */
[----:B------:R-:W-:Y:S05]  /*0320*/  @!P3 BRA `(.L_x_1756) ;  /* 0x000000000014b947 */ /* 0x000fea0003800000 */
[----:B------:R-:W3:Y:S02]  /*0330*/  LD.E.U8 R0, desc[UR4][R148.64+0x1b2] ;  /* 0x0001b20494007980 */ /* 0x000ee4000c101100 */
[----:B---3--:R-:W-:-:S13]  /*0340*/  ISETP.NE.AND P1, PT, R0, RZ, PT ;  /* 0x000000ff0000720c */ /* 0x008fda0003f25270 */
[----:B------:R-:W3:Y:S02]  /*0350*/  @P1 LD.E R0, desc[UR4][R6.64+0x4] ;  /* 0x0000040406001980 */ /* 0x000ee4000c101900 */
[----:B---3-5:R-:W-:-:S06]  /*0360*/  @P1 IADD3 R73, PT, PT, R0, -R11, RZ ;  /* 0x8000000b00491210 */ /* 0x028fcc0007ffe0ff */
[----:B------:R3:W5:Y:S02]  /*0370*/  @!P1 LD.E R73, desc[UR4][R6.64] ;  /* 0x0000000406499980 */ /* 0x000764000c101900 */
.L_x_1756:
[----:B------:R-:W-:Y:S05]  /*0380*/  BSYNC.RECONVERGENT B0 ;  /* 0x0000000000007941 */ /* 0x000fea0003800200 */
.L_x_1755:
        /* <DEDUP_REMOVED lines=9> */
.L_x_1758:
[----:B------:R-:W4:Y:S01]  /*0420*/  LD.E.64 R2, desc[UR4][R148.64+0x108] ;  /* 0x0001080494027980 */ /* 0x000f22000c101b00 */
[----:B------:R-:W-:Y:S01]  /*0430*/  BSSY.RECONVERGENT B0, `(.L_x_1760) ;  /* 0x0000006000007945 */ /* 0x000fe20003800200 */
[----:B------:R-:W-:Y:S01]  /*0440*/  IMAD.MOV.U32 R0, RZ, RZ, RZ ;  /* 0x000000ffff007224 */ /* 0x000fe200078e00ff */
[----:B----4-:R-:W-:-:S04]  /*0450*/  ISETP.NE.U32.AND P0, PT, R2, RZ, PT ;  /* 0x000000ff0200720c */ /* 0x010fc80003f05070 */
[----:B------:R-:W-:-:S13]  /*0460*/  ISETP.NE.AND.EX P0, PT, R3, RZ, PT, P0 ;  /* 0x000000ff0300720c */ /* 0x000fda0003f05300 */
[----:B------:R-:W-:Y:S05]  /*0470*/  @!P0 BRA `(.L_x_1761) ;  /* 0x0000000000048947 */ /* 0x000fea0003800000 */
[----:B------:R4:W5:Y:S02]  /*0480*/  LD.E R0, desc[UR4][R148.64+0xbc] ;  /* 0x0000bc0494007980 */ /* 0x000964000c101900 */
.L_x_1761:
[----:B------:R-:W-:Y:S05]  /*0490*/  BSYNC.RECONVERGENT B0 ;  /* 0x0000000000007941 */ /* 0x000fea0003800200 */
.L_x_1760:
[----:B-----5:R-:W-:Y:S02]  /*04a0*/  IADD3 R63, PT, PT, R73, R0, RZ ;  /* 0x00000000493f7210 */ /* 0x020fe40007ffe0ff */
.L_x_1759:
[----:B------:R-:W-:Y:S05]  /*04b0*/  BSYNC.RECONVERGENT B1 ;  /* 0x0000000000017941 */ /* 0x000fea0003800200 */
.L_x_1757:
[----:B------:R-:W-:Y:S01]  /*04c0*/  IMAD.SHL.U32 R75, R225, 0x40, RZ ;  /* 0x00000040e14b7824 */ /* 0x000fe200078e00ff */
[----:B------:R-:W-:Y:S01]  /*04d0*/  MOV R2, R222 ;  /* 0x000000de00027202 */ /* 0x000fe20000000f00 */
[----:B------:R-:W-:-:S03]  /*04e0*/  IMAD.MOV.U32 R3, RZ, RZ, 0x0 ;  /* 0x00000000ff037424 */ /* 0x000fc600078e00ff */
[----:B------:R-:W-:-:S13]  /*04f0*/  ISETP.GT.AND P0, PT, R226, R75, PT ;  /* 0x0000004be200720c */ /* 0x000fda0003f04270 */
[----:B-1234-:R-:W-:Y:S05]  /*0500*/  @!P0 RET.REL.NODEC R2 `(_ZN5flash24flash_fwd_splitkv_kernelI23Flash_fwd_kernel_traitsILi32ELi64ELi256ELi4ELb0ELb0EN7cutlass6half_tE19Flash_kernel_traitsILi32ELi64ELi256ELi4ES3_EELb0ELb1ELb0ELb0ELb0ELb0ELb0ELb1EEEvNS_16Flash_fwd_paramsE) ;  /* 0xfffffff802bc8950 */ /* 0x01efea0003c3ffff */
        /* <DEDUP_REMOVED lines=40> */
[C---:B------:R-:W-:Y:S01]  /*0790*/  ISETP.NE.AND P2, PT, R14.reuse, RZ, PT ;  /* 0x000000ff0e00720c */ /* 0x040fe20003f45270 */
[----:B------:R-:W-:Y:S01]  /*07a0*/  BSSY.RECONVERGENT B0, `(.L_x_1763) ;  /* 0x000002f000007945 */ /* 0x000fe20003800200 */
[----:B--2---:R-:W-:Y:S01]  /*07b0*/  IMAD.WIDE.U32 R18, R75, R12, R14 ;  /* 0x0000000c4b127225 */ /* 0x004fe200078e000e */
[----:B---3--:R-:W-:-:S03]  /*07c0*/  ISETP.GE.AND P4, PT, R14, R2, PT ;  /* 0x000000020e00720c */ /* 0x008fc60003f86270 */
[----:B-----5:R-:W-:-:S04]  /*07d0*/  @!P0 IMAD.WIDE.U32 R8, R4, R224, RZ ;  /* 0x000000e004088225 */ /* 0x020fc800078e00ff */
[-C--:B------:R-:W-:Y:S02]  /*07e0*/  @P0 IMAD R4, R13, R228.reuse, RZ ;  /* 0x000000e40d040224 */ /* 0x080fe400078e02ff */
[----:B------:R-:W-:-:S04]  /*07f0*/  @P0 IMAD.WIDE.U32 R228, R12, R228, RZ ;  /* 0x000000e40ce40225 */ /* 0x000fc800078e00ff */
[----:B------:R-:W-:Y:S02]  /*0800*/  @!P0 IMAD R5, R5, R224, RZ ;  /* 0x000000e005058224 */ /* 0x000fe400078e02ff */
[----:B------:R-:W-:Y:S02]  /*0810*/  @P0 IMAD.MOV.U32 R8, RZ, RZ, R228 ;  /* 0x000000ffff080224 */ /* 0x000fe400078e00e4 */
[----:B------:R-:W-:Y:S01]  /*0820*/  @!P0 IMAD.IADD R5, R9, 0x1, R5 ;  /* 0x0000000109058824 */ /* 0x000fe200078e0205 */
[----:B------:R-:W-:Y:S01]  /*0830*/  SHF.R.U32.HI R9, RZ, 0x2, R208 ;  /* 0x00000002ff097819 */ /* 0x000fe200000116d0 */
        /* <DEDUP_REMOVED lines=37> */
.L_x_1764:
[----:B------:R-:W-:Y:S05]  /*0a90*/  BSYNC.RECONVERGENT B0 ;  /* 0x0000000000007941 */ /* 0x000fea0003800200 */
.L_x_1763:
[----:B------:R-:W-:Y:S01]  /*0aa0*/  MOV R223, 0x0 ;  /* 0x0000000000df7802 */ /* 0x000fe20000000f00 */
[----:B------:R1:W-:Y:S03]  /*0ab0*/  @!P3 ST.E desc[UR4][R16.64], R0 ;  /* 0x000000001000b985 */ /* 0x0003e6000c101904 */
[----:B-12---:R-:W-:Y:S05]  /*0ac0*/  @P2 RET.REL.NODEC R222 `(_ZN5flash24flash_fwd_splitkv_kernelI23Flash_fwd_kernel_traitsILi32ELi64ELi256ELi4ELb0ELb0EN7cutlass6half_tE19Flash_kernel_traitsILi32ELi64ELi256ELi4ES3_EELb0ELb1ELb0ELb0ELb0ELb0ELb0ELb1EEEvNS_16Flash_fwd_paramsE) ;  /* 0xfffffff4de4c2950 */ /* 0x006fea0003c3ffff */
[----:B------:R-:W-:Y:S02]  /*0ad0*/  MOV R3, 0x7f800000 ;  /* 0x7f80000000037802 */ /* 0x000fe40000000f00 */
[----:B------:R-:W-:-:S03]  /*0ae0*/  MOV R223, 0x0 ;  /* 0x0000000000df7802 */ /* 0x000fc60000000f00 */
[----:B------:R1:W-:Y:S02]  /*0af0*/  ST.E desc[UR4][R16.64+0x80], R3 ;  /* 0x0000800310007985 */ /* 0x0003e4000c101904 */
[----:B-1----:R-:W-:Y:S05]  /*0b00*/  RET.REL.NODEC R222 `(_ZN5flash24flash_fwd_splitkv_kernelI23Flash_fwd_kernel_traitsILi32ELi64ELi256ELi4ELb0ELb0EN7cutlass6half_tE19Flash_kernel_traitsILi32ELi64ELi256ELi4ES3_EELb0ELb1ELb0ELb0ELb0ELb0ELb0ELb1EEEvNS_16Flash_fwd_paramsE) ;  /* 0xfffffff4de3c7950 */ /* 0x002fea0003c3ffff */
.L_x_1762:
        /* <DEDUP_REMOVED lines=13> */
[----:B------:R-:W3:Y:S01]  /*0be0*/  LD.E.64 R12, desc[UR4][R148.64+0x168] ;  /* 0x00016804940c7980 */ /* 0x000ee2000c101b00 */
[----:B------:R-:W-:Y:S02]  /*0bf0*/  IMAD.MOV.U32 R16, RZ, RZ, R148 ;  /* 0x000000ffff107224 */ /* 0x000fe400078e0094 */
[----:B------:R-:W-:-:S05]  /*0c00*/  IMAD.MOV.U32 R17, RZ, RZ, R149 ;  /* 0x000000ffff117224 */ /* 0x000fca00078e0095 */
        /* <DEDUP_REMOVED lines=8> */
[----:B------:R-:W2:Y:S08]  /*0c90*/  I2F.RP R7, R4 ;  /* 0x0000000400077306 */ /* 0x000eb00000209400 */
[----:B--2---:R-:W2:Y:S02]  /*0ca0*/  MUFU.RCP R8, R7 ;  /* 0x0000000700087308 */ /* 0x004ea40000001000 */
[----:B--2---:R-:W-:-:S06]  /*0cb0*/  IADD3 R8, PT, PT, R8, 0xffffffe, RZ ;  /* 0x0ffffffe08087810 */ /* 0x004fcc0007ffe0ff */
[----:B-----5:R-:W2:Y:S01]  /*0cc0*/  F2I.FTZ.U32.TRUNC.NTZ R9, R8 ;  /* 0x0000000800097305 */ /* 0x020ea2000021f000 */
[----:B-1----:R-:W-:Y:S01]  /*0cd0*/  IABS R2, R10 ;  /* 0x0000000a00027213 */ /* 0x002fe20000000000 */
[----:B--2---:R-:W-:Y:S01]  /*0ce0*/  IMAD.MOV R3, RZ, RZ, -R9 ;  /* 0x000000ffff037224 */ /* 0x004fe200078e0a09 */
[----:B------:R-:W-:-:S03]  /*0cf0*/  MOV R8, RZ ;  /* 0x000000ff00087202 */ /* 0x000fc60000000f00 */
        /* <DEDUP_REMOVED lines=13> */
[-C--:B---3--:R-:W-:Y:S02]  /*0dd0*/  IMAD R2, R13, R224.reuse, RZ ;  /* 0x000000e00d027224 */ /* 0x088fe400078e02ff */
[----:B------:R-:W-:-:S04]  /*0de0*/  IMAD.WIDE.U32 R12, R12, R224, RZ ;  /* 0x000000e00c0c7225 */ /* 0x000fc800078e00ff */
[----:B------:R-:W-:Y:S02]  /*0df0*/  IMAD.IADD R231, R13, 0x1, R2 ;  /* 0x000000010de77824 */ /* 0x000fe400078e0202 */
[----:B------:R-:W-:Y:S02]  /*0e00*/  @P0 IADD3 R8, PT, PT, R8, 0x1, RZ ;  /* 0x0000000108080810 */ /* 0x000fe40007ffe0ff */
[----:B------:R-:W-:Y:S02]  /*0e10*/  LEA R230, P0, R12, R232, 0x2 ;  /* 0x000000e80ce67211 */ /* 0x000fe400078010ff */
[----:B------:R-:W-:Y:S02]  /*0e20*/  @!P1 IADD3 R8, PT, PT, -R8, RZ, RZ ;  /* 0x000000ff08089210 */ /* 0x000fe40007ffe1ff */
[----:B------:R-:W-:Y:S02]  /*0e30*/  LEA.HI.X R231, R12, R233, R231, 0x2, P0 ;  /* 0x000000e90ce77211 */ /* 0x000fe400000f14e7 */
[----:B------:R-:W-:Y:S01]  /*0e40*/  @!P2 LOP3.LUT R8, RZ, R10, RZ, 0x33, !PT ;  /* 0x0000000aff08a212 */ /* 0x000fe200078e33ff */
[----:B------:R-:W2:Y:S04]  /*0e50*/  LD.E.64 R12, desc[UR4][R16.64+0x28] ;  /* 0x00002804100c7980 */ /* 0x000ea8000c101b00 */
[----:B------:R-:W-:-:S06]  /*0e60*/  IMAD.WIDE R2, R8, 0x4, R230 ;  /* 0x0000000408027825 */ /* 0x000fcc00078e02e6 */
[----:B------:R1:W3:Y:S01]  /*0e70*/  LD.E R2, desc[UR4][R2.64] ;  /* 0x0000000402027980 */ /* 0x0002e2000c101900 */
[----:B----4-:R-:W-:-:S04]  /*0e80*/  IABS R7, R0 ;  /* 0x0000000000077213 */ /* 0x010fc80000000000 */
[----:B------:R-:W4:Y:S08]  /*0e90*/  I2F.RP R11, R7 ;  /* 0x00000007000b7306 */ /* 0x000f300000209400 */
[----:B----4-:R-:W4:Y:S02]  /*0ea0*/  MUFU.RCP R9, R11 ;  /* 0x0000000b00097308 */ /* 0x010f240000001000 */
[----:B----4-:R-:W-:-:S06]  /*0eb0*/  VIADD R9, R9, 0xffffffe ;  /* 0x0ffffffe09097836 */ /* 0x010fcc0000000000 */
[----:B------:R-:W1:Y:S01]  /*0ec0*/  F2I.FTZ.U32.TRUNC.NTZ R23, R9 ;  /* 0x0000000900177305 */ /* 0x000e62000021f000 */
[----:B------:R-:W-:Y:S01]  /*0ed0*/  IMAD.MOV.U32 R22, RZ, RZ, RZ ;  /* 0x000000ffff167224 */ /* 0x000fe200078e00ff */
[----:B------:R-:W-:Y:S02]  /*0ee0*/  IABS R6, R223 ;  /* 0x000000df00067213 */ /* 0x000fe40000000000 */
[----:B------:R-:W-:Y:S02]  /*0ef0*/  IABS R4, R0 ;  /* 0x0000000000047213 */ /* 0x000fe40000000000 */
[----:B-1----:R-:W-:-:S05]  /*0f00*/  IADD3 R3, PT, PT, RZ, -R23, RZ ;  /* 0x80000017ff037210 */ /* 0x002fca0007ffe0ff */
[----:B------:R-:W-:-:S04]  /*0f10*/  IMAD R3, R3, R7, RZ ;  /* 0x0000000703037224 */ /* 0x000fc800078e02ff */
[----:B------:R-:W-:Y:S01]  /*0f20*/  IMAD.HI.U32 R3, R23, R3, R22 ;  /* 0x0000000317037227 */ /* 0x000fe200078e0016 */
[----:B------:R-:W-:-:S05]  /*0f30*/  IADD3 R4, PT, PT, RZ, -R4, RZ ;  /* 0x80000004ff047210 */ /* 0x000fca0007ffe0ff */
        /* <DEDUP_REMOVED lines=13> */
[----:B------:R-:W-:Y:S01]  /*1010*/  MOV R9, R3 ;  /* 0x0000000300097202 */ /* 0x000fe20000000f00 */
[----:B------:R-:W-:-:S04]  /*1020*/  IMAD R3, R213, R5, RZ ;  /* 0x00000005d5037224 */ /* 0x000fc800078e02ff */
[----:B------:R-:W-:Y:S01]  /*1030*/  @!P0 IMAD.MOV R9, RZ, RZ, -R9 ;  /* 0x000000ffff098224 */ /* 0x000fe200078e0a09 */
[----:B------:R-:W-:Y:S01]  /*1040*/  @!P1 LOP3.LUT R9, RZ, R0, RZ, 0x33, !PT ;  /* 0x00000000ff099212 */ /* 0x000fe200078e33ff */
[----:B------:R-:W-:Y:S01]  /*1050*/  IMAD R3, R212, R11, R3 ;  /* 0x0000000bd4037224 */ /* 0x000fe200078e0203 */
[----:B---3--:R-:W-:Y:S01]  /*1060*/  SHF.R.S32.HI R7, RZ, 0x1f, R2 ;  /* 0x0000001fff077819 */ /* 0x008fe20000011402 */
[----:B------:R-:W-:-:S04]  /*1070*/  IMAD R4, R21, R2, RZ ;  /* 0x0000000215047224 */ /* 0x000fc800078e02ff */
[C---:B------:R-:W-:Y:S02]  /*1080*/  IMAD R4, R20.reuse, R7, R4 ;  /* 0x0000000714047224 */ /* 0x040fe400078e0204 */
[----:B------:R-:W-:-:S04]  /*1090*/  IMAD.WIDE.U32 R20, R20, R2, RZ ;  /* 0x0000000214147225 */ /* 0x000fc800078e00ff */
[----:B------:R-:W-:Y:S02]  /*10a0*/  IMAD.IADD R21, R21, 0x1, R4 ;  /* 0x0000000115157824 */ /* 0x000fe400078e0204 */
[----:B------:R-:W-:Y:S01]  /*10b0*/  IMAD.WIDE.U32 R20, R5, R212, R20 ;  /* 0x000000d405147225 */ /* 0x000fe200078e0014 */
[----:B------:R-:W-:-:S04]  /*10c0*/  SHF.R.S32.HI R4, RZ, 0x1f, R9 ;  /* 0x0000001fff047819 */ /* 0x000fc80000011409 */
[----:B------:R-:W-:Y:S01]  /*10d0*/  IADD3 R21, PT, PT, R21, R3, RZ ;  /* 0x0000000315157210 */ /* 0x000fe20007ffe0ff */
[----:B------:R-:W-:-:S04]  /*10e0*/  IMAD R3, R15, R9, RZ ;  /* 0x000000090f037224 */ /* 0x000fc800078e02ff */
[----:B------:R-:W-:Y:S02]  /*10f0*/  IMAD R4, R14, R4, R3 ;  /* 0x000000040e047224 */ /* 0x000fe400078e0203 */
[----:B--2---:R-:W-:Y:S02]  /*1100*/  IMAD R3, R13, R2, RZ ;  /* 0x000000020d037224 */ /* 0x004fe400078e02ff */
[----:B------:R-:W-:-:S04]  /*1110*/  IMAD.WIDE.U32 R8, R9, R14, R20 ;  /* 0x0000000e09087225 */ /* 0x000fc800078e0014 */
[----:B------:R-:W-:-:S04]  /*1120*/  IMAD.WIDE.U32 R14, R12, R2, RZ ;  /* 0x000000020c0e7225 */ /* 0x000fc800078e00ff */
[----:B------:R-:W-:Y:S01]  /*1130*/  IMAD R3, R12, R7, R3 ;  /* 0x000000070c037224 */ /* 0x000fe200078e0203 */
[----:B------:R-:W-:Y:S01]  /*1140*/  MOV R12, R14 ;  /* 0x0000000e000c7202 */ /* 0x000fe20000000f00 */
[----:B------:R-:W-:-:S03]  /*1150*/  IMAD.IADD R4, R9, 0x1, R4 ;  /* 0x0000000109047824 */ /* 0x000fc600078e0204 */
[----:B------:R-:W-:Y:S01]  /*1160*/  IADD3 R6, PT, PT, R15, R3, RZ ;  /* 0x000000030f067210 */ /* 0x000fe20007ffe0ff */
[----:B------:R-:W-:Y:S05]  /*1170*/  BRA `(.L_x_1767) ;  /* 0x0000000400387947 */ /* 0x000fea0003800000 */
.L_x_1766:
[----:B------:R-:W1:Y:S01]  /*1180*/  LD.E R0, desc[UR4][R148.64+0x68] ;  /* 0x0000680494007980 */ /* 0x000e62000c101900 */
[----:B------:R-:W-:-:S03]  /*1190*/  ISETP.NE.AND P2, PT, R11, -0x1, PT ;  /* 0xffffffff0b00780c */ /* 0x000fc60003f45270 */
[----:B------:R-:W2:Y:S01]  /*11a0*/  LD.E.64 R212, desc[UR4][R148.64+0x38] ;  /* 0x0000380494d47980 */ /* 0x000ea2000c101b00 */
[----:B------:R-:W-:Y:S01]  /*11b0*/  MOV R16, R148 ;  /* 0x0000009400107202 */ /* 0x000fe20000000f00 */
[----:B------:R-:W-:Y:S02]  /*11c0*/  IMAD.MOV.U32 R17, RZ, RZ, R149 ;  /* 0x000000ffff117224 */ /* 0x000fe400078e0095 */
[----:B------:R3:W5:Y:S04]  /*11d0*/  LD.E.64 R24, desc[UR4][R148.64+0x58] ;  /* 0x0000580494187980 */ /* 0x000768000c101b00 */
[----:B------:R-:W4:Y:S04]  /*11e0*/  LD.E.64 R214, desc[UR4][R16.64+0x40] ;  /* 0x0000400410d67980 */ /* 0x000f28000c101b00 */
[----:B------:R-:W3:Y:S04]  /*11f0*/  @!P2 LD.E.64 R6, desc[UR4][R148.64+0x20] ;  /* 0x000020049406a980 */ /* 0x000ee8000c101b00 */
[----:B------:R-:W4:Y:S04]  /*1200*/  @!P2 LD.E.64 R14, desc[UR4][R148.64+0x28] ;  /* 0x00002804940ea980 */ /* 0x000f28000c101b00 */
[----:B------:R-:W4:Y:S01]  /*1210*/  LD.E.64 R12, desc[UR4][R16.64+0x50] ;  /* 0x00005004100c7980 */ /* 0x000f22000c101b00 */
[----:B------:R-:W-:-:S02]  /*1220*/  MOV R22, RZ ;  /* 0x000000ff00167202 */ /* 0x000fc40000000f00 */
[----:B------:R-:W-:Y:S02]  /*1230*/  CS2R R230, SRZ ;  /* 0x0000000000e67805 */ /* 0x000fe4000001ff00 */
[----:B-1----:R-:W-:-:S04]  /*1240*/  IABS R2, R0 ;  /* 0x0000000000027213 */ /* 0x002fc80000000000 */
[----:B------:R-:W1:Y:S08]  /*1250*/  I2F.RP R20, R2 ;  /* 0x0000000200147306 */ /* 0x000e700000209400 */
        /* <DEDUP_REMOVED lines=11> */
[----:B------:R-:W-:-:S04]  /*1310*/  @!P2 SHF.R.S32.HI R4, RZ, 0x1f, R10 ;  /* 0x0000001fff04a819 */ /* 0x000fc8000001140a */
[----:B------:R-:W-:Y:S01]  /*1320*/  ISETP.GT.U32.AND P1, PT, R2, R5, PT ;  /* 0x000000050200720c */ /* 0x000fe20003f24070 */
[-C--:B--2---:R-:W-:Y:S02]  /*1330*/  @!P2 IMAD R3, R213, R10.reuse, RZ ;  /* 0x0000000ad503a224 */ /* 0x084fe400078e02ff */
[----:B------:R-:W-:-:S04]  /*1340*/  @!P2 IMAD.WIDE.U32 R20, R212, R10, RZ ;  /* 0x0000000ad414a225 */ /* 0x000fc800078e00ff */
[----:B------:R-:W-:-:S05]  /*1350*/  @!P2 IMAD R3, R4, R212, R3 ;  /* 0x000000d40403a224 */ /* 0x000fca00078e0203 */
[----:B------:R-:W-:Y:S01]  /*1360*/  @!P2 IADD3 R21, PT, PT, R21, R3, RZ ;  /* 0x000000031515a210 */ /* 0x000fe20007ffe0ff */
[----:B------:R-:W-:Y:S01]  /*1370*/  @!P1 IMAD.IADD R5, R5, 0x1, -R2 ;  /* 0x0000000105059824 */ /* 0x000fe200078e0a02 */
[----:B------:R-:W-:Y:S01]  /*1380*/  @P2 IADD3 R3, PT, PT, R10, R11, RZ ;  /* 0x0000000b0a032210 */ /* 0x000fe20007ffe0ff */
[-C--:B---3-5:R-:W-:Y:S01]  /*1390*/  @!P2 IMAD R7, R7, R9.reuse, RZ ;  /* 0x000000090707a224 */ /* 0x0a8fe200078e02ff */
[----:B------:R-:W-:Y:S01]  /*13a0*/  @!P2 SHF.R.S32.HI R4, RZ, 0x1f, R9 ;  /* 0x0000001fff04a819 */ /* 0x000fe20000011409 */
[----:B------:R-:W-:Y:S01]  /*13b0*/  @!P2 IMAD.WIDE.U32 R22, R6, R9, R20 ;  /* 0x000000090616a225 */ /* 0x000fe200078e0014 */
[----:B------:R-:W-:-:S03]  /*13c0*/  ISETP.GE.U32.AND P3, PT, R5, R2, PT ;  /* 0x000000020500720c */ /* 0x000fc60003f66070 */
[-C--:B------:R-:W-:Y:S02]  /*13d0*/  @P2 IMAD R2, R213, R3.reuse, RZ ;  /* 0x00000003d5022224 */ /* 0x080fe400078e02ff */
[----:B------:R-:W-:Y:S01]  /*13e0*/  @P2 IMAD.WIDE.U32 R20, R212, R3, RZ ;  /* 0x00000003d4142225 */ /* 0x000fe200078e00ff */
[----:B------:R-:W-:Y:S02]  /*13f0*/  LOP3.LUT R3, R223, R0, RZ, 0x3c, !PT ;  /* 0x00000000df037212 */ /* 0x000fe400078e3cff */
[----:B------:R-:W-:Y:S01]  /*1400*/  @!P1 IADD3 R8, PT, PT, R8, 0x1, RZ ;  /* 0x0000000108089810 */ /* 0x000fe20007ffe0ff */
[----:B------:R-:W-:Y:S01]  /*1410*/  @!P2 IMAD R7, R6, R4, R7 ;  /* 0x000000040607a224 */ /* 0x000fe200078e0207 */
[----:B------:R-:W-:Y:S02]  /*1420*/  ISETP.GE.AND P0, PT, R3, RZ, PT ;  /* 0x000000ff0300720c */ /* 0x000fe40003f06270 */
[----:B------:R-:W-:Y:S02]  /*1430*/  ISETP.NE.AND P1, PT, R0, RZ, PT ;  /* 0x000000ff0000720c */ /* 0x000fe40003f25270 */
[----:B------:R-:W-:-:S02]  /*1440*/  @!P2 MOV R6, R22 ;  /* 0x000000160006a202 */ /* 0x000fc40000000f00 */
[----:B------:R-:W-:Y:S01]  /*1450*/  @!P2 IADD3 R7, PT, PT, R23, R7, RZ ;  /* 0x000000071707a210 */ /* 0x000fe20007ffe0ff */
[----:B------:R-:W-:Y:S01]  /*1460*/  @P2 IMAD.IADD R7, R21, 0x1, R2 ;  /* 0x0000000115072824 */ /* 0x000fe200078e0202 */
[----:B------:R-:W-:Y:S02]  /*1470*/  LEA R5, R58, 0xffffff00, 0x8 ;  /* 0xffffff003a057811 */ /* 0x000fe400078e40ff */
[----:B------:R-:W-:Y:S01]  /*1480*/  @P2 MOV R6, R20 ;  /* 0x0000001400062202 */ /* 0x000fe20000000f00 */
[----:B----4-:R-:W-:Y:S01]  /*1490*/  @!P2 IMAD R2, R215, R10, RZ ;  /* 0x0000000ad702a224 */ /* 0x010fe200078e02ff */
[----:B------:R-:W-:Y:S01]  /*14a0*/  @!P2 SHF.R.S32.HI R3, RZ, 0x1f, R10 ;  /* 0x0000001fff03a819 */ /* 0x000fe2000001140a */
[----:B------:R-:W-:Y:S02]  /*14b0*/  @P3 VIADD R8, R8, 0x1 ;  /* 0x0000000108083836 */ /* 0x000fe40000000000 */
[----:B------:R-:W-:-:S04]  /*14c0*/  IMAD.WIDE.U32 R20, R212, R5, R6 ;  /* 0x00000005d4147225 */ /* 0x000fc800078e0006 */
[----:B------:R-:W-:Y:S02]  /*14d0*/  @!P2 IMAD R2, R3, R214, R2 ;  /* 0x000000d60302a224 */ /* 0x000fe400078e0202 */
[----:B------:R-:W-:Y:S01]  /*14e0*/  @!P2 IMAD.WIDE.U32 R6, R214, R10, RZ ;  /* 0x0000000ad606a225 */ /* 0x000fe200078e00ff */
[----:B------:R-:W-:-:S03]  /*14f0*/  @!P0 IADD3 R8, PT, PT, -R8, RZ, RZ ;  /* 0x000000ff08088210 */ /* 0x000fc60007ffe1ff */
[----:B------:R-:W-:Y:S01]  /*1500*/  IMAD R4, R213, R5, RZ ;  /* 0x00000005d5047224 */ /* 0x000fe200078e02ff */
[----:B------:R-:W-:Y:S02]  /*1510*/  @!P1 LOP3.LUT R8, RZ, R0, RZ, 0x33, !PT ;  /* 0x00000000ff089212 */ /* 0x000fe400078e33ff */
[----:B------:R-:W-:Y:S01]  /*1520*/  @!P2 IADD3 R23, PT, PT, R7, R2, RZ ;  /* 0x000000020717a210 */ /* 0x000fe20007ffe0ff */
[----:B------:R-:W-:Y:S01]  /*1530*/  @!P2 IMAD R2, R15, R9, RZ ;  /* 0x000000090f02a224 */ /* 0x000fe200078e02ff */
[----:B------:R-:W-:Y:S01]  /*1540*/  @!P2 SHF.R.S32.HI R3, RZ, 0x1f, R9 ;  /* 0x0000001fff03a819 */ /* 0x000fe20000011409 */
[----:B------:R-:W-:Y:S01]  /*1550*/  @P2 IMAD.IADD R10, R10, 0x1, R11 ;  /* 0x000000010a0a2824 */ /* 0x000fe200078e020b */
[----:B------:R-:W-:Y:S02]  /*1560*/  IADD3 R21, PT, PT, R21, R4, RZ ;  /* 0x0000000415157210 */ /* 0x000fe40007ffe0ff */
[----:B------:R-:W-:Y:S01]  /*1570*/  @!P2 MOV R22, R6 ;  /* 0x000000060016a202 */ /* 0x000fe20000000f00 */
[----:B------:R-:W-:Y:S01]  /*1580*/  IMAD R7, R13, R8, RZ ;  /* 0x000000080d077224 */ /* 0x000fe200078e02ff */
[----:B------:R-:W-:Y:S01]  /*1590*/  SHF.R.S32.HI R4, RZ, 0x1f, R8 ;  /* 0x0000001fff047819 */ /* 0x000fe20000011408 */
[----:B------:R-:W-:-:S02]  /*15a0*/  @!P2 IMAD R2, R14, R3, R2 ;  /* 0x000000030e02a224 */ /* 0x000fc400078e0202 */
[----:B------:R-:W-:-:S04]  /*15b0*/  @!P2 IMAD.WIDE.U32 R14, R14, R9, R22 ;  /* 0x000000090e0ea225 */ /* 0x000fc800078e0016 */
[----:B------:R-:W-:Y:S02]  /*15c0*/  @P2 IMAD R3, R215, R10, RZ ;  /* 0x0000000ad7032224 */ /* 0x000fe400078e02ff */
[----:B------:R-:W-:-:S04]  /*15d0*/  IMAD.WIDE.U32 R8, R12, R8, R20 ;  /* 0x000000080c087225 */ /* 0x000fc800078e0014 */
[----:B------:R-:W-:Y:S02]  /*15e0*/  IMAD R4, R12, R4, R7 ;  /* 0x000000040c047224 */ /* 0x000fe400078e0207 */
[----:B------:R-:W-:Y:S01]  /*15f0*/  @P2 IMAD.WIDE.U32 R10, R214, R10, RZ ;  /* 0x0000000ad60a2225 */ /* 0x000fe200078e00ff */
[----:B------:R-:W-:-:S03]  /*1600*/  @!P2 MOV R12, R14 ;  /* 0x0000000e000ca202 */ /* 0x000fc60000000f00 */
[----:B------:R-:W-:Y:S01]  /*1610*/  @!P2 IMAD.IADD R6, R15, 0x1, R2 ;  /* 0x000000010f06a824 */ /* 0x000fe200078e0202 */
[----:B------:R-:W-:Y:S01]  /*1620*/  IADD3 R4, PT, PT, R9, R4, RZ ;  /* 0x0000000409047210 */ /* 0x000fe20007ffe0ff */
[----:B------:R-:W-:Y:S01]  /*1630*/  @P2 IMAD.IADD R6, R11, 0x1, R3 ;  /* 0x000000010b062824 */ /* 0x000fe200078e0203 */
[----:B------:R-:W-:Y:S02]  /*1640*/  @P2 MOV R12, R10 ;  /* 0x0000000a000c2202 */ /* 0x000fe40000000f00 */
[----:B------:R-:W-:Y:S02]  /*1650*/  MOV R11, RZ ;  /* 0x000000ff000b7202 */ /* 0x000fe40000000f00 */
.L_x_1767:
[----:B------:R-:W-:Y:S05]  /*1660*/  BSYNC.RECONVERGENT B0 ;  /* 0x0000000000007941 */ /* 0x000fea0003800200 */
.L_x_1765:
        /* <DEDUP_REMOVED lines=14> */
[----:B------:R-:W-:Y:S01]  /*1750*/  IMAD.MOV.U32 R7, RZ, RZ, RZ ;  /* 0x000000ffff077224 */ /* 0x000fe200078e00ff */
[----:B------:R-:W-:-:S05]  /*1760*/  MOV R30, RZ ;  /* 0x000000ff001e7202 */ /* 0x000fca0000000f00 */
[----:B------:R1:W5:Y:S02]  /*1770*/  @P4 LD.E R7, desc[UR4][R18.64] ;  /* 0x0000000412074980 */ /* 0x000364000c101900 */
[----:B-1----:R-:W-:-:S04]  /*1780*/  IMAD.MOV R9, RZ, RZ, -R31 ;  /* 0x000000ffff097224 */ /* 0x002fc800078e0a1f */
[----:B------:R-:W-:-:S04]  /*1790*/  IMAD R9, R9, R10, RZ ;  /* 0x0000000a09097224 */ /* 0x000fc800078e02ff */
[----:B------:R-:W-:Y:S01]  /*17a0*/  IMAD.HI.U32 R9, R31, R9, R30 ;  /* 0x000000091f097227 */ /* 0x000fe200078e001e */
[----:B------:R-:W-:Y:S02]  /*17b0*/  IABS R18, R223 ;  /* 0x000000df00127213 */ /* 0x000fe40000000000 */
[----:B------:R-:W-:-:S03]  /*17c0*/  IABS R19, R0 ;  /* 0x0000000000137213 */ /* 0x000fc60000000000 */
[----:B------:R-:W-:-:S04]  /*17d0*/  IMAD.HI.U32 R9, R9, R18, RZ ;  /* 0x0000001209097227 */ /* 0x000fc800078e00ff */
[----:B------:R-:W-:-:S04]  /*17e0*/  IMAD.MOV R19, RZ, RZ, -R19 ;  /* 0x000000ffff137224 */ /* 0x000fc800078e0a13 */
[----:B------:R-:W-:-:S05]  /*17f0*/  IMAD R19, R9, R19, R18 ;  /* 0x0000001309137224 */ /* 0x000fca00078e0212 */
[----:B------:R-:W-:Y:S02]  /*1800*/  ISETP.GT.U32.AND P3, PT, R10, R19, PT ;  /* 0x000000130a00720c */ /* 0x000fe40003f64070 */
[----:B------:R-:W-:-:S11]  /*1810*/  SHF.L.U32 R216, R208, 0x3, RZ ;  /* 0x00000003d0d87819 */ /* 0x000fd600000006ff */
[----:B------:R-:W-:-:S05]  /*1820*/  @!P3 IMAD.IADD R19, R19, 0x1, -R10 ;  /* 0x000000011313b824 */ /* 0x000fca00078e0a0a */
[----:B------:R-:W-:Y:S02]  /*1830*/  ISETP.GE.U32.AND P4, PT, R19, R10, PT ;  /* 0x0000000a1300720c */ /* 0x000fe40003f86070 */
[----:B------:R-:W-:Y:S02]  /*1840*/  LOP3.LUT R10, R216, 0x18, RZ, 0xc0, !PT ;  /* 0x00000018d80a7812 */ /* 0x000fe400078ec0ff */
[----:B------:R-:W-:Y:S02]  /*1850*/  LOP3.LUT R18, R223, R0, RZ, 0x3c, !PT ;  /* 0x00000000df127212 */ /* 0x000fe400078e3cff */
[----:B------:R-:W-:Y:S01]  /*1860*/  IADD3 R28, P1, PT, R10, R12, RZ ;  /* 0x0000000c0a1c7210 */ /* 0x000fe20007f3e0ff */
[----:B------:R-:W-:Y:S01]  /*1870*/  @!P3 VIADD R9, R9, 0x1 ;  /* 0x000000010909b836 */ /* 0x000fe20000000000 */
[----:B------:R-:W-:Y:S01]  /*1880*/  ISETP.GE.AND P2, PT, R18, RZ, PT ;  /* 0x000000ff1200720c */ /* 0x000fe20003f46270 */
[-C--:B------:R-:W-:Y:S02]  /*1890*/  IMAD R12, R11, R214.reuse, RZ ;  /* 0x000000d60b0c7224 */ /* 0x080fe400078e02ff */
[----:B------:R-:W-:Y:S01]  /*18a0*/  IMAD.X R29, RZ, RZ, R6, P1 ;  /* 0x000000ffff1d7224 */ /* 0x000fe200008e0606 */
[----:B------:R-:W-:Y:S01]  /*18b0*/  ISETP.NE.AND P1, PT, R0, RZ, PT ;  /* 0x000000ff0000720c */ /* 0x000fe20003f25270 */
[----:B------:R-:W-:Y:S01]  /*18c0*/  IMAD R12, R5, R215, R12 ;  /* 0x000000d7050c7224 */ /* 0x000fe200078e020c */
[----:B------:R-:W-:Y:S01]  /*18d0*/  @P4 IADD3 R9, PT, PT, R9, 0x1, RZ ;  /* 0x0000000109094810 */ /* 0x000fe20007ffe0ff */
[----:B------:R-:W-:-:S04]  /*18e0*/  IMAD.WIDE.U32 R28, R5, R214, R28 ;  /* 0x000000d6051c7225 */ /* 0x000fc800078e001c */
[----:B------:R-:W-:-:S04]  /*18f0*/  IMAD.MOV.U32 R6, RZ, RZ, R9 ;  /* 0x000000ffff067224 */ /* 0x000fc800078e0009 */
[----:B------:R-:W-:Y:S02]  /*1900*/  @!P2 IMAD.MOV R6, RZ, RZ, -R6 ;  /* 0x000000ffff06a224 */ /* 0x000fe400078e0a06 */
[----:B------:R-:W-:Y:S01]  /*1910*/  @!P1 LOP3.LUT R6, RZ, R0, RZ, 0x33, !PT ;  /* 0x00000000ff069212 */ /* 0x000fe200078e33ff */
[----:B------:R-:W-:Y:S01]  /*1920*/  IMAD.IADD R29, R29, 0x1, R12 ;  /* 0x000000011d1d7824 */ /* 0x000fe200078e020c */
[----:B------:R-:W-:Y:S02]  /*1930*/  SHF.R.U32.HI R128, RZ, 0x2, R208 ;  /* 0x00000002ff807819 */ /* 0x000fe400000116d0 */
[----:B------:R-:W-:Y:S01]  /*1940*/  SHF.R.S32.HI R0, RZ, 0x1f, R6 ;  /* 0x0000001fff007819 */ /* 0x000fe20000011406 */
[----:B------:R-:W-:Y:S01]  /*1950*/  IMAD.MOV.U32 R129, RZ, RZ, RZ ;  /* 0x000000ffff817224 */ /* 0x000fe200078e00ff */
[----:B------:R-:W1:Y:S01]  /*1960*/  S2R R59, SR_CgaCtaId ;  /* 0x00000000003b7919 */ /* 0x000e620000008800 */
[-C--:B------:R-:W-:Y:S01]  /*1970*/  IMAD R221, R215, R128.reuse, RZ ;  /* 0x00000080d7dd7224 */ /* 0x080fe200078e02ff */
[----:B------:R-:W-:Y:S01]  /*1980*/  MOV R12, 0x400 ;  /* 0x00000400000c7802 */ /* 0x000fe20000000f00 */
[----:B------:R-:W-:Y:S01]  /*1990*/  IMAD R219, R213, R128, RZ ;  /* 0x00000080d5db7224 */ /* 0x000fe200078e02ff */
[----:B------:R-:W-:Y:S01]  /*19a0*/  LOP3.LUT R229, R216, 0x1f20, RZ, 0xc0, !PT ;  /* 0x00001f20d8e57812 */ /* 0x000fe200078ec0ff */
[----:B------:R-:W-:Y:S01]  /*19b0*/  IMAD.SHL.U32 R61, R208, 0x4, RZ ;  /* 0x00000004d03d7824 */ /* 0x000fe200078e00ff */
[----:B------:R-:W-:Y:S01]  /*19c0*/  SHF.L.U32 R60, R58, 0x8, RZ ;  /* 0x000000083a3c7819 */ /* 0x000fe200000006ff */
[C---:B------:R-:W-:Y:S01]  /*19d0*/  IMAD.SHL.U32 R64, R214.reuse, 0x20, RZ ;  /* 0x00000020d6407824 */ /* 0x040fe200078e00ff */
[----:B------:R-:W-:-:S02]  /*19e0*/  SHF.L.U64.HI R67, R214, 0x5, R215 ;  /* 0x00000005d6437819 */ /* 0x000fc400000102d7 */
[----:B------:R-:W-:Y:S01]  /*19f0*/  SHF.L.U64.HI R65, R212, 0x5, R213 ;  /* 0x00000005d4417819 */ /* 0x000fe200000102d5 */
[----:B------:R-:W-:Y:S01]  /*1a00*/  VIADD R66, R60, 0xffffff00 ;  /* 0xffffff003c427836 */ /* 0x000fe20000000000 */
[----:B------:R-:W-:Y:S02]  /*1a10*/  SHF.L.U32 R62, R212, 0x5, RZ ;  /* 0x00000005d43e7819 */ /* 0x000fe400000006ff */
[----:B------:R-:W-:Y:S02]  /*1a20*/  LOP3.LUT R74, R61, 0xc, RZ, 0xc0, !PT ;  /* 0x0000000c3d4a7812 */ /* 0x000fe400078ec0ff */
[----:B-1----:R-:W-:Y:S01]  /*1a30*/  LEA R59, R59, R12, 0x18 ;  /* 0x0000000c3b3b7211 */ /* 0x002fe200078ec0ff */
[----:B--2---:R-:W-:Y:S02]  /*1a40*/  @P0 IMAD R9, R21, R228, RZ ;  /* 0x000000e415090224 */ /* 0x004fe400078e02ff */
[----:B---3--:R-:W-:-:S04]  /*1a50*/  @!P0 IMAD.WIDE.U32 R18, R26, R224, RZ ;  /* 0x000000e01a128225 */ /* 0x008fc800078e00ff */
[----:B------:R-:W-:Y:S02]  /*1a60*/  @!P0 IMAD R5, R27, R224, RZ ;  /* 0x000000e01b058224 */ /* 0x000fe400078e02ff */
[----:B------:R-:W-:-:S04]  /*1a70*/  @P0 IMAD.WIDE.U32 R26, R20, R228, RZ ;  /* 0x000000e4141a0225 */ /* 0x000fc800078e00ff */
[----:B------:R-:W-:Y:S01]  /*1a80*/  @P0 IMAD.MOV.U32 R18, RZ, RZ, R26 ;  /* 0x000000ffff120224 */ /* 0x000fe200078e001a */
[----:B------:R-:W-:Y:S02]  /*1a90*/  @!P0 IADD3 R5, PT, PT, R19, R5, RZ ;  /* 0x0000000513058210 */ /* 0x000fe40007ffe0ff */
[----:B------:R-:W-:Y:S02]  /*1aa0*/  @P0 IADD3 R5, PT, PT, R27, R9, RZ ;  /* 0x000000091b050210 */ /* 0x000fe40007ffe0ff */
[----:B------:R-:W-:Y:S01]  /*1ab0*/  IADD3 R18, P1, PT, R10, R18, RZ ;  /* 0x000000120a127210 */ /* 0x000fe20007f3e0ff */
[----:B------:R-:W-:-:S04]  /*1ac0*/  IMAD R9, R25, R6, RZ ;  /* 0x0000000619097224 */ /* 0x000fc800078e02ff */
[----:B------:R-:W-:Y:S02]  /*1ad0*/  IMAD.X R19, RZ, RZ, R5, P1 ;  /* 0x000000ffff137224 */ /* 0x000fe400008e0605 */
[----:B------:R-:W-:-:S04]  /*1ae0*/  IMAD.WIDE.U32 R26, R6, R24, R28 ;  /* 0x00000018061a7225 */ /* 0x000fc800078e001c */
[----:B------:R-:W-:Y:S01]  /*1af0*/  IMAD.WIDE.U32 R28, R22, R223, R18 ;  /* 0x000000df161c7225 */ /* 0x000fe200078e0012 */
[----:B------:R-:W-:-:S03]  /*1b00*/  IADD3 R18, P0, PT, R10, R8, RZ ;  /* 0x000000080a127210 */ /* 0x000fc60007f1e0ff */
[----:B------:R-:W-:Y:S02]  /*1b10*/  IMAD R9, R0, R24, R9 ;  /* 0x0000001800097224 */ /* 0x000fe400078e0209 */
[----:B------:R-:W-:Y:S02]  /*1b20*/  IMAD R5, R23, R223, RZ ;  /* 0x000000df17057224 */ /* 0x000fe400078e02ff */
[----:B------:R-:W-:Y:S01]  /*1b30*/  IMAD.WIDE.U32 R24, R225, 0x40, R128 ;  /* 0x00000040e1187825 */ /* 0x000fe200078e0080 */
[----:B------:R-:W-:-:S03]  /*1b40*/  MOV R8, R28 ;  /* 0x0000001c00087202 */ /* 0x000fc60000000f00 */
[----:B------:R-:W-:Y:S02]  /*1b50*/  IMAD.IADD R23, R27, 0x1, R9 ;  /* 0x000000011b177824 */ /* 0x000fe400078e0209 */
[----:B------:R-:W-:Y:S02]  /*1b60*/  IMAD.IADD R9, R29, 0x1, R5 ;  /* 0x000000011d097824 */ /* 0x000fe400078e0205 */
[----:B------:R-:W-:Y:S01]  /*1b70*/  IMAD.X R19, RZ, RZ, R4, P0 ;  /* 0x000000ffff137224 */ /* 0x000fe200000e0604 */
[----:B------:R-:W-:Y:S01]  /*1b80*/  SHF.R.S32.HI R4, RZ, 0x1f, R73 ;  /* 0x0000001fff047819 */ /* 0x000fe20000011449 */
[----:B------:R-:W-:Y:S01]  /*1b90*/  IMAD R5, R25, R20, RZ ;  /* 0x0000001419057224 */ /* 0x000fe200078e02ff */
[----:B------:R-:W-:Y:S01]  /*1ba0*/  MOV R22, R26 ;  /* 0x0000001a00167202 */ /* 0x000fe20000000f00 */
[C---:B------:R-:W-:Y:S01]  /*1bb0*/  IMAD.SHL.U32 R68, R20.reuse, 0x20, RZ ;  /* 0x0000002014447824 */ /* 0x040fe200078e00ff */
[----:B------:R-:W-:Y:S01]  /*1bc0*/  SHF.L.U64.HI R71, R20, 0x5, R21 ;  /* 0x0000000514477819 */ /* 0x000fe20000010215 */
[----:B------:R-:W-:Y:S01]  /*1bd0*/  IMAD R5, R24, R21, R5 ;  /* 0x0000001518057224 */ /* 0x000fe200078e0205 */
[----:B------:R-:W-:Y:S01]  /*1be0*/  LEA.HI R4, R4, R73, RZ, 0x8 ;  /* 0x0000004904047211 */ /* 0x000fe200078f40ff */
[----:B------:R-:W-:-:S04]  /*1bf0*/  IMAD.WIDE.U32 R20, R24, R20, R8 ;  /* 0x0000001418147225 */ /* 0x000fc800078e0008 */
[----:B------:R-:W-:Y:S01]  /*1c00*/  IMAD.WIDE.U32 R8, R128, R214, R22 ;  /* 0x000000d680087225 */ /* 0x000fe200078e0016 */
[----:B------:R-:W-:-:S03]  /*1c10*/  SHF.R.S32.HI R4, RZ, 0x8, R4 ;  /* 0x00000008ff047819 */ /* 0x000fc60000011404 */
[----:B------:R-:W-:Y:S01]  /*1c20*/  IMAD.IADD R221, R9, 0x1, R221 ;  /* 0x0000000109dd7824 */ /* 0x000fe200078e02dd */
[C---:B----4-:R-:W-:Y:S02]  /*1c30*/  LEA R220, P0, R8.reuse, R2, 0x1 ;  /* 0x0000000208dc7211 */ /* 0x050fe400078008ff */
[----:B------:R-:W-:Y:S02]  /*1c40*/  VIMNMX R69, PT, PT, R217, R4, !PT ;  /* 0x00000004d9457248 */ /* 0x000fe40007fe0100 */
[----:B------:R-:W-:Y:S02]  /*1c50*/  LEA.HI.X R221, R8, R3, R221, 0x1, P0 ;  /* 0x0000000308dd7211 */ /* 0x000fe400000f0cdd */
[----:B------:R-:W-:Y:S02]  /*1c60*/  ISETP.GT.U32.AND P0, PT, R58, R69, PT ;  /* 0x000000453a00720c */ /* 0x000fe40003f04070 */
[----:B------:R-:W-:Y:S01]  /*1c70*/  LOP3.LUT R3, R216, 0xc0, RZ, 0xc0, !PT ;  /* 0x000000c0d8037812 */ /* 0x000fe200078ec0ff */
[----:B------:R-:W-:-:S03]  /*1c80*/  IMAD.WIDE.U32 R18, R128, R212, R18 ;  /* 0x000000d480127225 */ /* 0x000fc600078e0012 */
[----:B------:R-:W-:Y:S01]  /*1c90*/  LOP3.LUT R2, R3, 0x18, R208, 0xf8, !PT ;  /* 0x0000001803027812 */ /* 0x000fe200078ef8d0 */
[----:B------:R-:W-:Y:S01]  /*1ca0*/  IMAD.IADD R5, R21, 0x1, R5 ;  /* 0x0000000115057824 */ /* 0x000fe200078e0205 */
[----:B------:R-:W-:Y:S02]  /*1cb0*/  IADD3 R219, PT, PT, R19, R219, RZ ;  /* 0x000000db13db7210 */ /* 0x000fe40007ffe0ff */
[----:B------:R-:W-:Y:S02]  /*1cc0*/  LEA R130, P2, R20, R16, 0x1 ;  /* 0x0000001014827211 */ /* 0x000fe400078408ff */
[----:B------:R-:W-:Y:S02]  /*1cd0*/  LEA R218, P1, R18, R14, 0x1 ;  /* 0x0000000e12da7211 */ /* 0x000fe400078208ff */
[----:B------:R-:W-:Y:S02]  /*1ce0*/  LOP3.LUT R2, R229, R2, R10, 0xf6, !PT ;  /* 0x00000002e5027212 */ /* 0x000fe400078ef60a */
[----:B------:R-:W-:-:S02]  /*1cf0*/  LEA.HI.X R131, R20, R17, R5, 0x1, P2 ;  /* 0x0000001114837211 */ /* 0x000fc400010f0c05 */
[----:B------:R-:W-:Y:S02]  /*1d00*/  LEA.HI.X R219, R18, R15, R219, 0x1, P1 ;  /* 0x0000000f12db7211 */ /* 0x000fe400008f0cdb */
[----:B------:R-:W-:Y:S02]  /*1d10*/  LEA.HI R13, R13, R13, RZ, 0x1 ;  /* 0x0000000d0d0d7211 */ /* 0x000fe400078f08ff */
[----:B------:R-:W-:Y:S01]  /*1d20*/  LEA R57, R2, R59, 0x1 ;  /* 0x0000003b02397211 */ /* 0x000fe200078e08ff */
        /* <DEDUP_REMOVED lines=12> */
[----:B------:R-:W-:Y:S01]  /*1df0*/  SHF.R.S32.HI R13, RZ, 0x1, R13 ;  /* 0x00000001ff0d7819 */ /* 0x000fe2000001140d */
[----:B-----5:R-:W-:Y:S01]  /*1e00*/  IMAD.IADD R12, R66, 0x1, R7 ;  /* 0x00000001420c7824 */ /* 0x020fe200078e0207 */
[C---:B------:R-:W-:Y:S01]  /*1e10*/  IADD3 R124, PT, PT, R128.reuse, 0x40, RZ ;  /* 0x00000040807c7810 */ /* 0x040fe20007ffe0ff */
[C---:B------:R-:W-:Y:S01]  /*1e20*/  VIADD R76, R128.reuse, 0x20 ;  /* 0x00000020804c7836 */ /* 0x040fe20000000000 */
[C---:B------:R-:W-:Y:S01]  /*1e30*/  SHF.L.U32 R113, R13.reuse, 0x5, RZ ;  /* 0x000000050d717819 */ /* 0x040fe200000006ff */
[C---:B------:R-:W-:Y:S01]  /*1e40*/  IMAD R112, R13.reuse, 0x60, RZ ;  /* 0x000000600d707824 */ /* 0x040fe200078e02ff */
[C---:B------:R-:W-:Y:S01]  /*1e50*/  SHF.L.U32 R107, R13.reuse, 0x7, RZ ;  /* 0x000000070d6b7819 */ /* 0x040fe200000006ff */
[C---:B------:R-:W-:Y:S01]  /*1e60*/  IMAD R111, R13.reuse, 0xa0, RZ ;  /* 0x000000a00d6f7824 */ /* 0x040fe200078e02ff */
[C---:B------:R-:W-:Y:S01]  /*1e70*/  IADD3 R120, PT, PT, R128.reuse, 0x80, RZ ;  /* 0x0000008080787810 */ /* 0x040fe20007ffe0ff */
[C---:B------:R-:W-:Y:S01]  /*1e80*/  IMAD R110, R13.reuse, 0xc0, RZ ;  /* 0x000000c00d6e7824 */ /* 0x040fe200078e02ff */
[C---:B------:R-:W-:Y:S01]  /*1e90*/  IADD3 R116, PT, PT, R128.reuse, 0xc0, RZ ;  /* 0x000000c080747810 */ /* 0x040fe20007ffe0ff */
[----:B------:R-:W-:Y:S01]  /*1ea0*/  IMAD R109, R13, 0xe0, RZ ;  /* 0x000000e00d6d7824 */ /* 0x000fe200078e02ff */
[----:B------:R-:W-:Y:S01]  /*1eb0*/  IADD3 R105, PT, PT, R73, -R60, RZ ;  /* 0x8000003c49697210 */ /* 0x000fe20007ffe0ff */
[----:B------:R-:W-:Y:S01]  /*1ec0*/  IMAD.SHL.U32 R108, R13, 0x40, RZ ;  /* 0x000000400d6c7824 */ /* 0x000fe200078e00ff */
[----:B------:R-:W-:Y:S01]  /*1ed0*/  MOV R106, R66 ;  /* 0x00000042006a7202 */ /* 0x000fe20000000f00 */
[C---:B------:R-:W-:Y:S01]  /*1ee0*/  VIADD R122, R128.reuse, 0x60 ;  /* 0x00000060807a7836 */ /* 0x040fe20000000000 */
[----:B------:R-:W-:Y:S01]  /*1ef0*/  MOV R94, R218 ;  /* 0x000000da005e7202 */ /* 0x000fe20000000f00 */
[C---:B------:R-:W-:Y:S01]  /*1f00*/  VIADD R118, R128.reuse, 0xa0 ;  /* 0x000000a080767836 */ /* 0x040fe20000000000 */
[----:B------:R-:W-:Y:S01]  /*1f10*/  MOV R96, R220 ;  /* 0x000000dc00607202 */ /* 0x000fe20000000f00 */
[----:B------:R-:W-:Y:S01]  /*1f20*/  VIADD R114, R128, 0xe0 ;  /* 0x000000e080727836 */ /* 0x000fe20000000000 */
[----:B------:R-:W-:Y:S01]  /*1f30*/  SHF.R.S32.HI R102, RZ, 0x1f, R113 ;  /* 0x0000001fff667819 */ /* 0x000fe20000011471 */
[----:B------:R-:W-:Y:S01]  /*1f40*/  IMAD.IADD R103, R63, 0x1, -R60 ;  /* 0x000000013f677824 */ /* 0x000fe200078e0a3c */
        /* <DEDUP_REMOVED lines=8> */
[----:B------:R-:W-:Y:S01]  /*1fd0*/  SHF.R.S32.HI R84, RZ, 0x1f, R109 ;  /* 0x0000001fff547819 */ /* 0x000fe2000001146d */
[----:B--2---:R-:W-:Y:S02]  /*1fe0*/  IMAD R8, R21, R224, RZ ;  /* 0x000000e015087224 */ /* 0x004fe400078e02ff */
[----:B------:R-:W-:-:S04]  /*1ff0*/  IMAD.WIDE.U32 R20, R224, R20, R10 ;  /* 0x00000014e0147225 */ /* 0x000fc800078e000a */
[----:B---3--:R-:W-:Y:S01]  /*2000*/  IMAD.WIDE.U32 R14, R224, R26, R10 ;  /* 0x0000001ae00e7225 */ /* 0x008fe200078e000a */
[----:B------:R-:W-:Y:S02]  /*2010*/  IADD3 R21, PT, PT, R21, R8, RZ ;  /* 0x0000000815157210 */ /* 0x000fe40007ffe0ff */
[----:B----4-:R-:W-:Y:S01]  /*2020*/  SHF.L.U64.HI R77, R132, 0x6, R133 ;  /* 0x00000006844d7819 */ /* 0x010fe20000010285 */
[----:B------:R-:W-:Y:S02]  /*2030*/  IMAD R8, R27, R224, RZ ;  /* 0x000000e01b087224 */ /* 0x000fe400078e02ff */
[----:B------:R-:W-:Y:S01]  /*2040*/  IMAD R9, R133, R66, RZ ;  /* 0x0000004285097224 */ /* 0x000fe200078e02ff */
[C---:B------:R-:W-:Y:S01]  /*2050*/  SHF.L.U64.HI R81, R134.reuse, 0x6, R135 ;  /* 0x0000000686517819 */ /* 0x040fe20000010287 */
[----:B------:R-:W-:Y:S01]  /*2060*/  IMAD.IADD R15, R15, 0x1, R8 ;  /* 0x000000010f0f7824 */ /* 0x000fe200078e0208 */
[----:B------:R-:W-:Y:S01]  /*2070*/  SHF.L.U32 R83, R134, 0x6, RZ ;  /* 0x0000000686537819 */ /* 0x000fe200000006ff */
[----:B------:R-:W-:Y:S01]  /*2080*/  IMAD.WIDE.U32 R20, R66, R132, R20 ;  /* 0x0000008442147225 */ /* 0x000fe200078e0014 */
[----:B------:R-:W-:-:S02]  /*2090*/  SHF.L.U64.HI R85, R134, 0x7, R135 ;  /* 0x0000000786557819 */ /* 0x000fc40000010287 */
[----:B------:R-:W-:Y:S01]  /*20a0*/  SHF.L.U64.HI R82, R134, 0x5, R135 ;  /* 0x0000000586527819 */ /* 0x000fe20000010287 */
[----:B------:R-:W-:Y:S01]  /*20b0*/  IMAD R8, R135, R66, RZ ;  /* 0x0000004287087224 */ /* 0x000fe200078e02ff */
[----:B------:R-:W-:Y:S01]  /*20c0*/  IADD3 R21, PT, PT, R21, R9, RZ ;  /* 0x0000000915157210 */ /* 0x000fe20007ffe0ff */
[----:B------:R-:W-:Y:S01]  /*20d0*/  IMAD.WIDE.U32 R14, R66, R134, R14 ;  /* 0x00000086420e7225 */ /* 0x000fe200078e000e */
[----:B------:R-:W-:-:S03]  /*20e0*/  SHF.L.U32 R99, R134, 0x5, RZ ;  /* 0x0000000586637819 */ /* 0x000fc600000006ff */
[----:B------:R-:W-:Y:S01]  /*20f0*/  IMAD R7, R23, R6, RZ ;  /* 0x0000000617077224 */ /* 0x000fe200078e02ff */
[----:B------:R-:W-:Y:S01]  /*2100*/  IADD3 R15, PT, PT, R15, R8, RZ ;  /* 0x000000080f0f7210 */ /* 0x000fe20007ffe0ff */
[----:B------:R-:W-:Y:S02]  /*2110*/  IMAD R9, R25, R6, RZ ;  /* 0x0000000619097224 */ /* 0x000fe400078e02ff */
[-C--:B------:R-:W-:Y:S02]  /*2120*/  IMAD R7, R22, R0.reuse, R7 ;  /* 0x0000000016077224 */ /* 0x080fe400078e0207 */
[----:B------:R-:W-:Y:S01]  /*2130*/  IMAD R0, R24, R0, R9 ;  /* 0x0000000018007224 */ /* 0x000fe200078e0209 */
[----:B------:R-:W-:Y:S01]  /*2140*/  SHF.R.S32.HI R9, RZ, 0x1f, R73 ;  /* 0x0000001fff097819 */ /* 0x000fe20000011449 */
[----:B------:R-:W-:Y:S01]  /*2150*/  IMAD.WIDE.U32 R24, R6, R24, R14 ;  /* 0x0000001806187225 */ /* 0x000fe200078e000e */
[----:B------:R-:W-:-:S03]  /*2160*/  IADD3 R15, P0, PT, -R73, R128, RZ ;  /* 0x00000080490f7210 */ /* 0x000fc60007f1e1ff */
[----:B------:R-:W-:Y:S01]  /*2170*/  IMAD R8, R128, R13, R74 ;  /* 0x0000000d80087224 */ /* 0x000fe200078e024a */
[----:B------:R-:W-:Y:S01]  /*2180*/  IADD3.X R9, PT, PT, RZ, ~R9, RZ, P0, !PT ;  /* 0x80000009ff097210 */ /* 0x000fe200007fe4ff */
[----:B------:R-:W-:Y:S01]  /*2190*/  IMAD.WIDE.U32 R22, R6, R22, R20 ;  /* 0x0000001606167225 */ /* 0x000fe200078e0014 */
[----:B------:R-:W-:-:S03]  /*21a0*/  IADD3 R25, PT, PT, R25, R0, RZ ;  /* 0x0000000019197210 */ /* 0x000fc60007ffe0ff */
[----:B------:R-:W-:Y:S02]  /*21b0*/  IMAD R21, R12, R13, RZ ;  /* 0x0000000d0c157224 */ /* 0x000fe400078e02ff */
[----:B------:R-:W-:Y:S02]  /*21c0*/  IMAD.IADD R6, R74, 0x1, R8 ;  /* 0x000000014a067824 */ /* 0x000fe400078e0208 */
[----:B------:R-:W-:Y:S01]  /*21d0*/  IMAD.IADD R23, R23, 0x1, R7 ;  /* 0x0000000117177824 */ /* 0x000fe200078e0207 */
[----:B------:R-:W-:Y:S01]  /*21e0*/  SHF.R.S32.HI R93, RZ, 0x1f, R21 ;  /* 0x0000001fff5d7819 */ /* 0x000fe20000011415 */
[----:B------:R-:W-:Y:S01]  /*21f0*/  IMAD R80, R9, R132, RZ ;  /* 0x0000008409507224 */ /* 0x000fe200078e02ff */
[----:B------:R-:W-:Y:S01]  /*2200*/  IADD3 R14, P1, PT, R21, R8, RZ ;  /* 0x00000008150e7210 */ /* 0x000fe20007f3e0ff */
[----:B------:R-:W-:Y:S01]  /*2210*/  IMAD R9, R9, R134, RZ ;  /* 0x0000008609097224 */ /* 0x000fe200078e02ff */
[----:B------:R-:W-:Y:S01]  /*2220*/  IADD3 R92, P0, PT, R21, R6, RZ ;  /* 0x00000006155c7210 */ /* 0x000fe20007f1e0ff */
[----:B------:R-:W-:Y:S01]  /*2230*/  IMAD R80, R133, R15, R80 ;  /* 0x0000000f85507224 */ /* 0x000fe200078e0250 */
[----:B------:R-:W-:Y:S01]  /*2240*/  LEA.HI.X.SX32 R7, R8, R93, 0x1, P1 ;  /* 0x0000005d08077211 */ /* 0x000fe200008f0eff */
[----:B------:R-:W-:Y:S01]  /*2250*/  IMAD.WIDE.U32 R20, R132, R15, R22 ;  /* 0x0000000f84147225 */ /* 0x000fe200078e0016 */
[----:B------:R-:W-:-:S02]  /*2260*/  LEA.HI.X.SX32 R93, R6, R93, 0x1, P0 ;  /* 0x0000005d065d7211 */ /* 0x000fc400000f0eff */
[----:B------:R-:W-:Y:S01]  /*2270*/  SHF.L.U64.HI R0, R14, 0x1, R7 ;  /* 0x000000010e007819 */ /* 0x000fe20000010207 */
[-C--:B------:R-:W-:Y:S01]  /*2280*/  IMAD R9, R135, R15.reuse, R9 ;  /* 0x0000000f87097224 */ /* 0x080fe200078e0209 */
[----:B------:R-:W-:Y:S01]  /*2290*/  IADD3 R80, PT, PT, R21, R80, RZ ;  /* 0x0000005015507210 */ /* 0x000fe20007ffe0ff */
[----:B------:R-:W-:Y:S01]  /*22a0*/  IMAD.WIDE.U32 R22, R134, R15, R24 ;  /* 0x0000000f86167225 */ /* 0x000fe200078e0018 */
[----:B------:R-:W-:Y:S02]  /*22b0*/  LEA R89, P1, R20, R18, 0x1 ;  /* 0x0000001214597211 */ /* 0x000fe400078208ff */
[----:B------:R-:W-:Y:S01]  /*22c0*/  SHF.L.U64.HI R93, R92, 0x1, R93 ;  /* 0x000000015c5d7819 */ /* 0x000fe2000001025d */
[----:B------:R-:W-:Y:S01]  /*22d0*/  IMAD.SHL.U32 R14, R14, 0x2, RZ ;  /* 0x000000020e0e7824 */ /* 0x000fe200078e00ff */
[----:B------:R-:W-:Y:S01]  /*22e0*/  LEA R12, P0, R22, R16, 0x1 ;  /* 0x00000010160c7211 */ /* 0x000fe200078008ff */
[----:B------:R-:W-:Y:S01]  /*22f0*/  IMAD.IADD R9, R23, 0x1, R9 ;  /* 0x0000000117097824 */ /* 0x000fe200078e0209 */
[----:B------:R-:W-:Y:S01]  /*2300*/  SHF.L.U32 R92, R92, 0x1, RZ ;  /* 0x000000015c5c7819 */ /* 0x000fe200000006ff */
[----:B------:R-:W-:Y:S01]  /*2310*/  IMAD R79, R135, 0xc0, RZ ;  /* 0x000000c0874f7824 */ /* 0x000fe200078e02ff */
[----:B------:R-:W-:Y:S01]  /*2320*/  LEA.HI.X R80, R20, R19, R80, 0x1, P1 ;  /* 0x0000001314507211 */ /* 0x000fe200008f0c50 */
[----:B------:R-:W-:Y:S01]  /*2330*/  IMAD.WIDE.U32 R136, R134, 0xc0, RZ ;  /* 0x000000c086887825 */ /* 0x000fe200078e00ff */
[----:B------:R-:W-:-:S02]  /*2340*/  LEA.HI.X R9, R22, R17, R9, 0x1, P0 ;  /* 0x0000001116097211 */ /* 0x000fc400000f0c09 */
[----:B------:R-:W-:Y:S01]  /*2350*/  IADD3 R50, P1, PT, R4, R14, RZ ;  /* 0x0000000e04327210 */ /* 0x000fe20007f3e0ff */
[----:B------:R-:W-:Y:S01]  /*2360*/  IMAD.SHL.U32 R78, R132, 0x40, RZ ;  /* 0x00000040844e7824 */ /* 0x000fe200078e00ff */
[----:B------:R-:W-:Y:S01]  /*2370*/  IADD3 R90, P3, PT, R4, R92, RZ ;  /* 0x0000005c045a7210 */ /* 0x000fe20007f7e0ff */
[----:B------:R-:W-:Y:S01]  /*2380*/  IMAD.SHL.U32 R87, R134, 0x80, RZ ;  /* 0x0000008086577824 */ /* 0x000fe200078e00ff */
[C---:B------:R-:W-:Y:S01]  /*2390*/  IADD3 R14, P0, PT, R2.reuse, R14, RZ ;  /* 0x0000000e020e7210 */ /* 0x040fe20007f1e0ff */
[--C-:B------:R-:W-:Y:S01]  /*23a0*/  IMAD.X R51, R5, 0x1, R0.reuse, P1 ;  /* 0x0000000105337824 */ /* 0x100fe200008e0600 */
[----:B------:R-:W-:Y:S01]  /*23b0*/  IADD3 R92, P2, PT, R2, R92, RZ ;  /* 0x0000005c025c7210 */ /* 0x000fe20007f5e0ff */
[----:B------:R-:W-:Y:S01]  /*23c0*/  IMAD.IADD R79, R137, 0x1, R79 ;  /* 0x00000001894f7824 */ /* 0x000fe200078e024f */
[-C--:B------:R-:W-:Y:S01]  /*23d0*/  IADD3.X R91, PT, PT, R5, R93.reuse, RZ, P3, !PT ;  /* 0x0000005d055b7210 */ /* 0x080fe20001ffe4ff */
[C---:B------:R-:W-:Y:S01]  /*23e0*/  IMAD.X R15, R3.reuse, 0x1, R0, P0 ;  /* 0x00000001030f7824 */ /* 0x040fe200000e0600 */
[----:B------:R-:W-:-:S02]  /*23f0*/  IADD3.X R93, PT, PT, R3, R93, RZ, P2, !PT ;  /* 0x0000005d035d7210 */ /* 0x000fc400017fe4ff */
[----:B------:R-:W-:-:S13]  /*2400*/  ISETP.GE.AND P3, PT, R10, R227, PT ;  /* 0x000000e30a00720c */ /* 0x000fda0003f66270 */
.L_x_1807:
[C---:B------:R-:W-:Y:S01]  /*2410*/  LEA R28, P1, R64.reuse, R96, 0x1 ;  /* 0x00000060401c7211 */ /* 0x040fe200078208ff */
[----:B------:R-:W-:Y:S01]  /*2420*/  VIADD R103, R103, 0x100 ;  /* 0x0000010067677836 */ /* 0x000fe20000000000 */
[----:B------:R-:W-:Y:S01]  /*2430*/  UMOV UR6, URZ ;  /* 0x000000ff00067c82 */ /* 0x000fe20008000000 */
[----:B------:R-:W-:Y:S01]  /*2440*/  VIADD R105, R105, 0x100 ;  /* 0x0000010069697836 */ /* 0x000fe20000000000 */
[----:B------:R-:W-:Y:S01]  /*2450*/  LEA.HI.X R29, R64, R97, R67, 0x1, P1 ;  /* 0x00000061401d7211 */ /* 0x000fe200008f0c43 */
[----:B------:R-:W-:Y:S01]  /*2460*/  VIADD R104, R104, 0xffffffff ;  /* 0xffffffff68687836 */ /* 0x000fe20000000000 */
[----:B------:R-:W-:Y:S01]  /*2470*/  ISETP.GE.OR P5, PT, R128, R103, P3 ;  /* 0x000000678000720c */ /* 0x000fe20001fa6670 */
[----:B------:R-:W-:Y:S01]  /*2480*/  BSSY.RECONVERGENT B1, `(.L_x_1769) ;  /* 0x000059a000017945 */ /* 0x000fe20003800200 */
[----:B------:R-:W-:Y:S01]  /*2490*/  ISETP.GE.AND P3, PT, R10, R227, PT ;  /* 0x000000e30a00720c */ /* 0x000fe20003f66270 */
[----:B------:R-:W-:Y:S01]  /*24a0*/  IMAD.MOV.U32 R126, RZ, RZ, R106 ;  /* 0x000000ffff7e7224 */ /* 0x000fe200078e006a */
[----:B------:R-:W-:Y:S01]  /*24b0*/  ISETP.LT.OR P5, PT, R128, R105, P5 ;  /* 0x000000698000720c */ /* 0x000fe20002fa1670 */
[----:B------:R-:W-:Y:S01]  /*24c0*/  VIADD R106, R106, 0xffffff00 ;  /* 0xffffff006a6a7836 */ /* 0x000fe20000000000 */
[C---:B------:R-:W-:Y:S04]  /*24d0*/  ISETP.GE.OR P0, PT, R76.reuse, R103, P3 ;  /* 0x000000674c00720c */ /* 0x040fe80001f06670 */
[----:B------:R-:W-:Y:S02]  /*24e0*/  ISETP.LT.OR P2, PT, R76, R105, P0 ;  /* 0x000000694c00720c */ /* 0x000fe40000741670 */
[-C--:B------:R-:W-:Y:S02]  /*24f0*/  IADD3 R30, P0, PT, R89, R78.reuse, RZ ;  /* 0x0000004e591e7210 */ /* 0x080fe40007f1e0ff */
[----:B------:R-:W-:Y:S03]  /*2500*/  P2R R0, PR, RZ, 0x4 ;  /* 0x00000004ff007803 */ /* 0x000fe60000000000 */
[----:B------:R-:W-:Y:S02]  /*2510*/  @!P5 IMAD.MOV.U32 R2, RZ, RZ, R89 ;  /* 0x000000ffff02d224 */ /* 0x000fe400078e0059 */
[----:B------:R-:W-:Y:S02]  /*2520*/  @!P5 IMAD.MOV.U32 R3, RZ, RZ, R80 ;  /* 0x000000ffff03d224 */ /* 0x000fe400078e0050 */
[--C-:B------:R-:W-:Y:S01]  /*2530*/  IMAD.X R31, R80, 0x1, R77.reuse, P0 ;  /* 0x00000001501f7824 */ /* 0x100fe200000e064d */
[C---:B------:R-:W-:Y:S02]  /*2540*/  ISETP.GE.OR P0, PT, R124.reuse, R103, P3 ;  /* 0x000000677c00720c */ /* 0x040fe40001f06670 */
[----:B----4-:R1:W2:Y:S02]  /*2550*/  @!P5 LD.E.128 R20, desc[UR4][R2.64] ;  /* 0x000000040214d980 */ /* 0x0102a4000c101d00 */
[----:B------:R-:W-:Y:S11]  /*2560*/  ISETP.LT.OR P4, PT, R124, R105, P0 ;  /* 0x000000697c00720c */ /* 0x000ff60000781670 */
[----:B------:R-:W-:Y:S02]  /*2570*/  @!UPT UIADD3 URZ, UPT, UPT, URZ, URZ, URZ ;  /* 0x000000fffffff290 */ /* 0x000fe4000fffe0ff */
[----:B------:R-:W-:Y:S02]  /*2580*/  @!P4 IADD3 R18, P0, PT, R30, R78, RZ ;  /* 0x0000004e1e12c210 */ /* 0x000fe40007f1e0ff */
[C---:B------:R-:W-:Y:S03]  /*2590*/  @!P4 LEA R36, P1, R214.reuse, R28, 0x6 ;  /* 0x0000001cd624c211 */ /* 0x040fe600078230ff */
[----:B------:R-:W-:Y:S01]  /*25a0*/  @!P4 IMAD.X R19, R31, 0x1, R77, P0 ;  /* 0x000000011f13c824 */ /* 0x000fe200000e064d */
[----:B------:R-:W-:Y:S02]  /*25b0*/  @!P4 LEA.HI.X R37, R214, R29, R215, 0x6, P1 ;  /* 0x0000001dd625c211 */ /* 0x000fe400008f34d7 */
[C---:B------:R-:W-:Y:S02]  /*25c0*/  ISETP.GE.OR P0, PT, R122.reuse, R103, P3 ;  /* 0x000000677a00720c */ /* 0x040fe40001f06670 */
[----:B-1----:R-:W-:Y:S01]  /*25d0*/  P2R R2, PR, RZ, 0x10 ;  /* 0x00000010ff027803 */ /* 0x002fe20000000000 */
[----:B--2---:R1:W-:Y:S04]  /*25e0*/  @!P5 ST.E.128 desc[UR4][R96.64], R20 ;  /* 0x000000146000d985 */ /* 0x0043e8000c101d04 */
[----:B------:R-:W2:Y:S04]  /*25f0*/  @!P2 LD.E.128 R24, desc[UR4][R30.64] ;  /* 0x000000041e18a980 */ /* 0x000ea8000c101d00 */
[----:B--2---:R-:W-:Y:S01]  /*2600*/  @!P2 ST.E.128 desc[UR4][R28.64], R24 ;  /* 0x000000181c00a985 */ /* 0x004fe2000c101d04 */
[----:B------:R-:W-:Y:S03]  /*2610*/  ISETP.LT.OR P2, PT, R122, R105, P0 ;  /* 0x000000697a00720c */ /* 0x000fe60000741670 */
[----:B------:R-:W2:Y:S01]  /*2620*/  @!P4 LD.E.128 R4, desc[UR4][R18.64] ;  /* 0x000000041204c980 */ /* 0x000ea2000c101d00 */
[----:B------:R-:W-:Y:S09]  /*2630*/  P2R R3, PR, RZ, 0x4 ;  /* 0x00000004ff037803 */ /* 0x000ff20000000000 */
[C---:B-1----:R-:W-:Y:S04]  /*2640*/  @!P2 LEA R20, P0, R132.reuse, R30, 0x7 ;  /* 0x0000001e8414a211 */ /* 0x042fe800078038ff */
[----:B------:R-:W-:Y:S02]  /*2650*/  @!P2 LEA.HI.X R21, R132, R31, R133, 0x7, P0 ;  /* 0x0000001f8415a211 */ /* 0x000fe400000f3c85 */
[C---:B------:R-:W-:Y:S04]  /*2660*/  @!P2 LEA R34, P0, R214.reuse, R28, 0x7 ;  /* 0x0000001cd622a211 */ /* 0x040fe800078038ff */
[----:B------:R-:W-:Y:S01]  /*2670*/  @!P2 LEA.HI.X R35, R214, R29, R215, 0x7, P0 ;  /* 0x0000001dd623a211 */ /* 0x000fe200000f3cd7 */
[----:B--2---:R1:W-:Y:S01]  /*2680*/  @!P4 ST.E.128 desc[UR4][R36.64], R4 ;  /* 0x000000042400c985 */ /* 0x0043e2000c101d04 */
[C---:B------:R-:W-:Y:S03]  /*2690*/  ISETP.GE.OR P4, PT, R118.reuse, R103, P3 ;  /* 0x000000677600720c */ /* 0x040fe60001f86670 */
[----:B------:R-:W2:Y:S01]  /*26a0*/  @!P2 LD.E.128 R20, desc[UR4][R20.64] ;  /* 0x000000041414a980 */ /* 0x000ea2000c101d00 */
[----:B------:R-:W-:Y:S11]  /*26b0*/  ISETP.LT.OR P4, PT, R118, R105, P4 ;  /* 0x000000697600720c */ /* 0x000ff60002781670 */
[----:B------:R-:W-:Y:S02]  /*26c0*/  @!UPT UIADD3 URZ, UPT, UPT, URZ, URZ, URZ ;  /* 0x000000fffffff290 */ /* 0x000fe4000fffe0ff */
[C---:B------:R-:W-:Y:S04]  /*26d0*/  @!P4 LEA R18, P0, R132.reuse, R30, 0x8 ;  /* 0x0000001e8412c211 */ /* 0x040fe800078040ff */
[----:B------:R-:W-:Y:S02]  /*26e0*/  @!P4 LEA.HI.X R19, R132, R31, R133, 0x8, P0 ;  /* 0x0000001f8413c211 */ /* 0x000fe400000f4485 */
[C---:B------:R-:W-:Y:S04]  /*26f0*/  @!P4 LEA R32, P0, R214.reuse, R28, 0x8 ;  /* 0x0000001cd620c211 */ /* 0x040fe800078040ff */
[----:B------:R-:W-:Y:S02]  /*2700*/  @!P4 LEA.HI.X R33, R214, R29, R215, 0x8, P0 ;  /* 0x0000001dd621c211 */ /* 0x000fe400000f44d7 */
[C---:B------:R-:W-:Y:S04]  /*2710*/  ISETP.GE.OR P0, PT, R120.reuse, R103, P3 ;  /* 0x000000677800720c */ /* 0x040fe80001f06670 */
[----:B------:R-:W-:Y:S02]  /*2720*/  ISETP.LT.OR P1, PT, R120, R105, P0 ;  /* 0x000000697800720c */ /* 0x000fe40000721670 */
[C---:B------:R-:W-:Y:S02]  /*2730*/  ISETP.GE.OR P0, PT, R114.reuse, R103, P3 ;  /* 0x000000677200720c */ /* 0x040fe40001f06670 */
[----:B------:R-:W-:Y:S02]  /*2740*/  P2R R8, PR, RZ, 0x2 ;  /* 0x00000002ff087803 */ /* 0x000fe40000000000 */
[----:B------:R-:W-:Y:S07]  /*2750*/  ISETP.LT.OR P0, PT, R114, R105, P0 ;  /* 0x000000697200720c */ /* 0x000fee0000701670 */
[----:B-1----:R-:W-:Y:S02]  /*2760*/  @!P1 IMAD R4, R133, 0xc0, RZ ;  /* 0x000000c085049824 */ /* 0x002fe400078e02ff */
[----:B------:R-:W-:Y:S04]  /*2770*/  @!P1 IMAD.WIDE.U32 R6, R132, 0xc0, R30 ;  /* 0x000000c084069825 */ /* 0x000fe800078e001e */
[----:B------:R-:W-:Y:S02]  /*2780*/  @!P1 IMAD.IADD R7, R7, 0x1, R4 ;  /* 0x0000000107079824 */ /* 0x000fe400078e0204 */
[----:B------:R-:W-:Y:S02]  /*2790*/  @!P1 IMAD R4, R215, 0xc0, RZ ;  /* 0x000000c0d7049824 */ /* 0x000fe400078e02ff */
[----:B------:R-:W-:Y:S04]  /*27a0*/  @!P1 IMAD.WIDE.U32 R36, R214, 0xc0, R28 ;  /* 0x000000c0d6249825 */ /* 0x000fe800078e001c */
[----:B------:R-:W-:Y:S01]  /*27b0*/  @!P1 IMAD.IADD R37, R37, 0x1, R4 ;  /* 0x0000000125259824 */ /* 0x000fe200078e0204 */
[----:B--2---:R1:W-:Y:S04]  /*27c0*/  @!P2 ST.E.128 desc[UR4][R34.64], R20 ;  /* 0x000000142200a985 */ /* 0x0043e8000c101d04 */
[----:B------:R-:W2:Y:S04]  /*27d0*/  @!P1 LD.E.128 R24, desc[UR4][R6.64] ;  /* 0x0000000406189980 */ /* 0x000ea8000c101d00 */
[----:B--2---:R2:W-:Y:S01]  /*27e0*/  @!P1 ST.E.128 desc[UR4][R36.64], R24 ;  /* 0x0000001824009985 */ /* 0x0045e2000c101d04 */
[C---:B------:R-:W-:Y:S03]  /*27f0*/  ISETP.GE.OR P1, PT, R116.reuse, R103, P3 ;  /* 0x000000677400720c */ /* 0x040fe60001f26670 */
[----:B------:R3:W4:Y:S01]  /*2800*/  @!P4 LD.E.128 R4, desc[UR4][R18.64] ;  /* 0x000000041204c980 */ /* 0x000722000c101d00 */
[----:B------:R-:W-:Y:S11]  /*2810*/  ISETP.LT.OR P1, PT, R116, R105, P1 ;  /* 0x000000697400720c */ /* 0x000ff60000f21670 */
[----:B------:R-:W-:Y:S02]  /*2820*/  @!UPT UIADD3 URZ, UPT, UPT, URZ, URZ, URZ ;  /* 0x000000fffffff290 */ /* 0x000fe4000fffe0ff */
[----:B------:R-:W-:Y:S02]  /*2830*/  @!P1 IMAD R16, R133, 0x140, RZ ;  /* 0x0000014085109824 */ /* 0x000fe400078e02ff */
[C---:B-1----:R-:W-:Y:S04]  /*2840*/  @!P1 IMAD.WIDE.U32 R20, R132.reuse, 0x140, R30 ;  /* 0x0000014084149825 */ /* 0x042fe800078e001e */
[----:B------:R-:W-:Y:S02]  /*2850*/  @!P1 IMAD.IADD R21, R21, 0x1, R16 ;  /* 0x0000000115159824 */ /* 0x000fe400078e0210 */
[----:B------:R-:W-:Y:S04]  /*2860*/  @!P0 IMAD.WIDE.U32 R30, R132, 0x180, R30 ;  /* 0x00000180841e8825 */ /* 0x000fe800078e001e */
[----:B---3--:R-:W-:Y:S02]  /*2870*/  @!P0 IMAD R19, R215, 0x180, RZ ;  /* 0x00000180d7138824 */ /* 0x008fe400078e02ff */
[----:B------:R-:W-:Y:S02]  /*2880*/  @!P0 IMAD R16, R133, 0x180, RZ ;  /* 0x0000018085108824 */ /* 0x000fe400078e02ff */
[C---:B--2---:R-:W-:Y:S04]  /*2890*/  @!P1 IMAD.WIDE.U32 R24, R214.reuse, 0x140, R28 ;  /* 0x00000140d6189825 */ /* 0x044fe800078e001c */
[----:B------:R-:W-:Y:S01]  /*28a0*/  @!P0 IMAD.IADD R31, R31, 0x1, R16 ;  /* 0x000000011f1f8824 */ /* 0x000fe200078e0210 */
[----:B------:R-:W-:Y:S01]  /*28b0*/  IADD3 R16, P2, PT, RZ, -UR6, RZ ;  /* 0x80000006ff107c10 */ /* 0x000fe2000ff5e0ff */
[----:B------:R-:W-:Y:S04]  /*28c0*/  @!P0 IMAD.WIDE.U32 R28, R214, 0x180, R28 ;  /* 0x00000180d61c8825 */ /* 0x000fe800078e001c */
[----:B------:R-:W-:Y:S02]  /*28d0*/  @!P0 IMAD.IADD R29, R29, 0x1, R19 ;  /* 0x000000011d1d8824 */ /* 0x000fe400078e0213 */
[----:B------:R-:W-:Y:S04]  /*28e0*/  @!P1 IMAD R18, R215, 0x140, RZ ;  /* 0x00000140d7129824 */ /* 0x000fe800078e02ff */
[----:B------:R-:W-:Y:S01]  /*28f0*/  @!P1 IMAD.IADD R25, R25, 0x1, R18 ;  /* 0x0000000119199824 */ /* 0x000fe200078e0212 */
[----:B----4-:R1:W-:Y:S04]  /*2900*/  @!P4 ST.E.128 desc[UR4][R32.64], R4 ;  /* 0x000000042000c985 */ /* 0x0103e8000c101d04 */
[----:B------:R-:W2:Y:S04]  /*2910*/  @!P1 LD.E.128 R20, desc[UR4][R20.64] ;  /* 0x0000000414149980 */ /* 0x000ea8000c101d00 */
[----:B--2---:R2:W-:Y:S04]  /*2920*/  @!P1 ST.E.128 desc[UR4][R24.64], R20 ;  /* 0x0000001418009985 */ /* 0x0045e8000c101d04 */
[----:B-1----:R-:W3:Y:S04]  /*2930*/  @!P0 LD.E.128 R4, desc[UR4][R30.64] ;  /* 0x000000041e048980 */ /* 0x002ee8000c101d00 */
[----:B---3--:R2:W-:Y:S04]  /*2940*/  @!P0 ST.E.128 desc[UR4][R28.64], R4 ;  /* 0x000000041c008985 */ /* 0x0085e8000c101d04 */
[----:B------:R-:W3:Y:S04]  /*2950*/  LD.E R19, desc[UR4][R148.64+0x130] ;  /* 0x0001300494137980 */ /* 0x000ee8000c101900 */
[----:B------:R-:W4:Y:S01]  /*2960*/  LD.E R17, desc[UR4][R148.64+0xd0] ;  /* 0x0000d00494117980 */ /* 0x000f22000c101900 */
[----:B---3--:R-:W-:Y:S01]  /*2970*/  IMAD.SHL.U32 R19, R19, 0x100, RZ ;  /* 0x0000010013137824 */ /* 0x008fe200078e00ff */
[----:B----4-:R-:W-:Y:S03]  /*2980*/  ISETP.NE.AND P6, PT, R17, RZ, PT ;  /* 0x000000ff1100720c */ /* 0x010fe60003fc5270 */
[----:B------:R-:W-:Y:S05]  /*2990*/  IMAD.X R19, RZ, RZ, ~R19, P2 ;  /* 0x000000ffff137224 */ /* 0x000fea00010e0e13 */
[----:B------:R-:W-:Y:S04]  /*29a0*/  SHF.R.S64 R16, R16, 0x1f, R19 ;  /* 0x0000001f10107819 */ /* 0x000fe80000001013 */
[----:B------:R-:W-:Y:S04]  /*29b0*/  IADD3 R89, P2, PT, R89, R16, RZ ;  /* 0x0000001059597210 */ /* 0x000fe80007f5e0ff */
[----:B------:R-:W-:Y:S02]  /*29c0*/  LEA.HI.X.SX32 R80, R19, R80, 0x1, P2 ;  /* 0x0000005013507211 */ /* 0x000fe400010f0eff */
[----:B------:R-:W-:Y:S01]  /*29d0*/  ISETP.GT.AND P2, PT, R104, R69, PT ;  /* 0x000000456800720c */ /* 0x000fe20003f44270 */
[----:B------:R-:W-:Y:S01]  /*29e0*/  @!UPT UIADD3 URZ, UPT, UPT, URZ, URZ, URZ ;  /* 0x000000fffffff290 */ /* 0x000fe2000fffe0ff */
[----:B--2---:R-:W-:Y:S11]  /*29f0*/  @P6 BRA `(.L_x_1770) ;  /* 0x0000000000f46947 */ /* 0x004ff60003800000 */
[C---:B------:R-:W-:Y:S02]  /*2a00*/  LEA R28, P6, R99.reuse, R12, 0x1 ;  /* 0x0000000c631c7211 */ /* 0x040fe400078c08ff */
[----:B------:R-:W-:Y:S02]  /*2a10*/  P2R R24, PR, RZ, 0x8 ;  /* 0x00000008ff187803 */ /* 0x000fe40000000000 */
[----:B------:R-:W-:Y:S02]  /*2a20*/  LEA.HI.X R29, R99, R9, R82, 0x1, P6 ;  /* 0x00000009631d7211 */ /* 0x000fe400030f0c52 */
[----:B------:R-:W-:Y:S02]  /*2a30*/  LEA R26, P6, R62, R94, 0x1 ;  /* 0x0000005e3e1a7211 */ /* 0x000fe400078c08ff */
[----:B------:R-:W-:Y:S02]  /*2a40*/  ISETP.NE.AND P3, PT, R2, RZ, PT ;  /* 0x000000ff0200720c */ /* 0x000fe40003f65270 */
[----:B------:R-:W-:Y:S02]  /*2a50*/  LEA.HI.X R27, R62, R95, R65, 0x1, P6 ;  /* 0x0000005f3e1b7211 */ /* 0x000fe400030f0c41 */
[----:B------:R-:W-:Y:S01]  /*2a60*/  ISETP.NE.AND P6, PT, R8, RZ, PT ;  /* 0x000000ff0800720c */ /* 0x000fe20003fc5270 */
[----:B------:R-:W-:Y:S01]  /*2a70*/  @!P5 IMAD.MOV.U32 R8, RZ, RZ, R12 ;  /* 0x000000ffff08d224 */ /* 0x000fe200078e000c */
[----:B------:R-:W-:Y:S02]  /*2a80*/  P2R R2, PR, RZ, 0x4 ;  /* 0x00000004ff027803 */ /* 0x000fe40000000000 */
[----:B------:R-:W-:Y:S02]  /*2a90*/  ISETP.NE.AND P2, PT, R3, RZ, PT ;  /* 0x000000ff0300720c */ /* 0x000fe40003f45270 */
[----:B------:R-:W2:Y:S04]  /*2aa0*/  @!P5 LD.E.128 R4, desc[UR4][R8.64] ;  /* 0x000000040804d980 */ /* 0x000ea8000c101d00 */
[----:B--2---:R1:W-:Y:S01]  /*2ab0*/  @!P5 ST.E.128 desc[UR4][R94.64], R4 ;  /* 0x000000045e00d985 */ /* 0x0043e2000c101d04 */
[----:B------:R-:W-:Y:S05]  /*2ac0*/  @!P3 IADD3 R34, P5, PT, R28, R83, RZ ;  /* 0x000000531c22b210 */ /* 0x000fea0007fbe0ff */
[----:B------:R-:W-:Y:S01]  /*2ad0*/  @!P3 IMAD.X R35, R29, 0x1, R81, P5 ;  /* 0x000000011d23b824 */ /* 0x000fe200028e0651 */
[CC--:B------:R-:W-:Y:S04]  /*2ae0*/  @!P3 LEA R30, P5, R212.reuse, R26.reuse, 0x6 ;  /* 0x0000001ad41eb211 */ /* 0x0c0fe800078a30ff */
[----:B------:R-:W-:Y:S02]  /*2af0*/  @!P3 LEA.HI.X R31, R212, R27, R213, 0x6, P5 ;  /* 0x0000001bd41fb211 */ /* 0x000fe400028f34d5 */
[----:B------:R-:W-:Y:S01]  /*2b00*/  ISETP.NE.AND P5, PT, R0, RZ, PT ;  /* 0x000000ff0000720c */ /* 0x000fe20003fa5270 */
[----:B------:R-:W-:Y:S11]  /*2b10*/  @!P6 IMAD R0, R213, 0xc0, RZ ;  /* 0x000000c0d500e824 */ /* 0x000ff600078e02ff */
[----:B------:R-:W-:Y:S01]  /*2b20*/  @!UPT UIADD3 URZ, UPT, UPT, URZ, URZ, URZ ;  /* 0x000000fffffff290 */ /* 0x000fe2000fffe0ff */
[----:B------:R-:W2:Y:S04]  /*2b30*/  @!P5 LD.E.128 R20, desc[UR4][R28.64] ;  /* 0x000000041c14d980 */ /* 0x000ea8000c101d00 */
[----:B--2---:R2:W-:Y:S01]  /*2b40*/  @!P5 ST.E.128 desc[UR4][R26.64], R20 ;  /* 0x000000141a00d985 */ /* 0x0045e2000c101d04 */
[----:B------:R-:W-:Y:S03]  /*2b50*/  @!P2 IADD3 R36, P5, PT, R28, R87, RZ ;  /* 0x000000571c24a210 */ /* 0x000fe60007fbe0ff */
[----:B------:R-:W3:Y:S02]  /*2b60*/  @!P3 LD.E.128 R16, desc[UR4][R34.64] ;  /* 0x000000042210b980 */ /* 0x000ee4000c101d00 */
[C---:B------:R-:W-:Y:S01]  /*2b70*/  @!P2 IMAD.X R37, R29.reuse, 0x1, R85, P5 ;  /* 0x000000011d25a824 */ /* 0x040fe200028e0655 */
[C---:B------:R-:W-:Y:S04]  /*2b80*/  @!P2 LEA R32, P5, R212.reuse, R26, 0x7 ;  /* 0x0000001ad420a211 */ /* 0x040fe800078a38ff */
[----:B------:R-:W-:Y:S01]  /*2b90*/  @!P2 LEA.HI.X R33, R212, R27, R213, 0x7, P5 ;  /* 0x0000001bd421a211 */ /* 0x000fe200028f3cd5 */
[----:B---3--:R3:W-:Y:S01]  /*2ba0*/  @!P3 ST.E.128 desc[UR4][R30.64], R16 ;  /* 0x000000101e00b985 */ /* 0x0087e2000c101d04 */
[----:B------:R-:W-:Y:S02]  /*2bb0*/  ISETP.NE.AND P3, PT, R24, RZ, PT ;  /* 0x000000ff1800720c */ /* 0x000fe40003f65270 */
[----:B------:R-:W-:Y:S01]  /*2bc0*/  @!P6 IADD3 R24, P5, PT, R28, R136, RZ ;  /* 0x000000881c18e210 */ /* 0x000fe20007fbe0ff */
[----:B-1----:R-:W4:Y:S04]  /*2bd0*/  @!P2 LD.E.128 R4, desc[UR4][R36.64] ;  /* 0x000000042404a980 */ /* 0x002f28000c101d00 */
[----:B------:R-:W-:Y:S01]  /*2be0*/  @!P6 IMAD.X R25, R29, 0x1, R79, P5 ;  /* 0x000000011d19e824 */ /* 0x000fe200028e064f */
[C---:B------:R-:W-:Y:S04]  /*2bf0*/  @!P4 LEA R38, P5, R134.reuse, R28, 0x8 ;  /* 0x0000001c8626c211 */ /* 0x040fe800078a40ff */
[----:B------:R-:W-:Y:S01]  /*2c00*/  @!P4 LEA.HI.X R39, R134, R29, R135, 0x8, P5 ;  /* 0x0000001d8627c211 */ /* 0x000fe200028f4487 */
[----:B----4-:R-:W-:Y:S01]  /*2c10*/  @!P2 ST.E.128 desc[UR4][R32.64], R4 ;  /* 0x000000042000a985 */ /* 0x010fe2000c101d04 */
[----:B------:R-:W-:Y:S01]  /*2c20*/  ISETP.NE.AND P2, PT, R2, RZ, PT ;  /* 0x000000ff0200720c */ /* 0x000fe20003f45270 */
[C---:B------:R-:W-:Y:S02]  /*2c30*/  @!P6 IMAD.WIDE.U32 R2, R212.reuse, 0xc0, R26 ;  /* 0x000000c0d402e825 */ /* 0x040fe400078e001a */
[----:B--2---:R1:W2:Y:S02]  /*2c40*/  @!P6 LD.E.128 R20, desc[UR4][R24.64] ;  /* 0x000000041814e980 */ /* 0x0042a4000c101d00 */
[----:B------:R-:W-:Y:S02]  /*2c50*/  @!P6 IMAD.IADD R3, R3, 0x1, R0 ;  /* 0x000000010303e824 */ /* 0x000fe400078e0200 */
[----:B------:R-:W-:Y:S01]  /*2c60*/  @!P1 IMAD R0, R135, 0x140, RZ ;  /* 0x0000014087009824 */ /* 0x000fe200078e02ff */
[C---:B-1----:R-:W-:Y:S04]  /*2c70*/  @!P4 LEA R24, P5, R212.reuse, R26, 0x8 ;  /* 0x0000001ad418c211 */ /* 0x042fe800078a40ff */
[----:B------:R-:W-:Y:S01]  /*2c80*/  @!P4 LEA.HI.X R25, R212, R27, R213, 0x8, P5 ;  /* 0x0000001bd419c211 */ /* 0x000fe200028f44d5 */
[----:B--2---:R1:W-:Y:S04]  /*2c90*/  @!P6 ST.E.128 desc[UR4][R2.64], R20 ;  /* 0x000000140200e985 */ /* 0x0043e8000c101d04 */
[----:B---3--:R-:W2:Y:S01]  /*2ca0*/  @!P4 LD.E.128 R16, desc[UR4][R38.64] ;  /* 0x000000042610c980 */ /* 0x008ea2000c101d00 */
        /* <DEDUP_REMOVED lines=18> */
.L_x_1770:
[----:B------:R-:W2:Y:S02]  /*2dd0*/  LD.E.U8 R0, desc[UR4][R148.64+0x1b3] ;  /* 0x0001b30494007980 */ /* 0x000ea4000c101100 */
[----:B--2---:R-:W-:Y:S11]  /*2de0*/  ISETP.NE.AND P0, PT, R0, RZ, PT ;  /* 0x000000ff0000720c */ /* 0x004ff60003f05270 */
[----:B------:R-:W-:Y:S02]  /*2df0*/  @!UPT UIADD3 URZ, UPT, UPT, URZ, URZ, URZ ;  /* 0x000000fffffff290 */ /* 0x000fe4000fffe0ff */
[----:B------:R-:W-:Y:S05]  /*2e00*/  @!P0 BRA `(.L_x_1772) ;  /* 0x0000001c00c08947 */ /* 0x000fea0003800000 */
[C---:B------:R-:W-:Y:S01]  /*2e10*/  LEA R38, P0, R62.reuse, R94, 0x1 ;  /* 0x0000005e3e267211 */ /* 0x040fe200078008ff */
[----:B------:R-:W2:Y:S01]  /*2e20*/  LD.E R3, desc[UR4][R148.64+0xc0] ;  /* 0x0000c00494037980 */ /* 0x000ea2000c101900 */
[----:B------:R-:W-:Y:S01]  /*2e30*/  LEA R40, P4, R99, R12, 0x1 ;  /* 0x0000000c63287211 */ /* 0x000fe200078808ff */
[----:B------:R-:W-:Y:S01]  /*2e40*/  IMAD.SHL.U32 R5, R113, 0x2, RZ ;  /* 0x0000000271057824 */ /* 0x000fe200078e00ff */
[----:B------:R-:W-:Y:S01]  /*2e50*/  LEA.HI.X R39, R62, R95, R65, 0x1, P0 ;  /* 0x0000005f3e277211 */ /* 0x000fe200000f0c41 */
[----:B------:R-:W-:Y:S01]  /*2e60*/  BSSY.RECONVERGENT B0, `(.L_x_1773) ;  /* 0x0000041000007945 */ /* 0x000fe20003800200 */
[----:B------:R-:W-:Y:S02]  /*2e70*/  LEA.HI.X R41, R99, R9, R82, 0x1, P4 ;  /* 0x0000000963297211 */ /* 0x000fe400020f0c52 */
[-C--:B------:R-:W-:Y:S02]  /*2e80*/  IADD3 R6, P6, PT, R14, R5.reuse, RZ ;  /* 0x000000050e067210 */ /* 0x080fe40007fde0ff */
[----:B------:R-:W-:Y:S02]  /*2e90*/  IADD3 R36, P5, PT, R50, R5, RZ ;  /* 0x0000000532247210 */ /* 0x000fe40007fbe0ff */
[----:B--2---:R-:W-:Y:S02]  /*2ea0*/  ISETP.GE.AND P1, PT, R10, R3, PT ;  /* 0x000000030a00720c */ /* 0x004fe40003f26270 */
[----:B------:R-:W-:Y:S02]  /*2eb0*/  SHF.L.U64.HI R3, R113, 0x1, R102 ;  /* 0x0000000171037819 */ /* 0x000fe40000010266 */
[-C--:B------:R-:W-:Y:S02]  /*2ec0*/  ISETP.GE.OR P0, PT, R128, R103.reuse, P1 ;  /* 0x000000678000720c */ /* 0x080fe40000f06670 */
[----:B------:R-:W-:Y:S01]  /*2ed0*/  ISETP.GE.OR P4, PT, R76, R103, P1 ;  /* 0x000000674c00720c */ /* 0x000fe20000f86670 */
[--C-:B------:R-:W-:Y:S01]  /*2ee0*/  IMAD.X R7, R15, 0x1, R3.reuse, P6 ;  /* 0x000000010f077824 */ /* 0x100fe200030e0603 */
[----:B------:R-:W-:Y:S01]  /*2ef0*/  ISETP.LT.OR P0, PT, R128, R105, P0 ;  /* 0x000000698000720c */ /* 0x000fe20000701670 */
[----:B------:R-:W-:Y:S01]  /*2f00*/  IMAD.X R37, R51, 0x1, R3, P5 ;  /* 0x0000000133257824 */ /* 0x000fe200028e0603 */
[-C--:B------:R-:W-:Y:S02]  /*2f10*/  ISETP.GE.OR P5, PT, R124, R103.reuse, P1 ;  /* 0x000000677c00720c */ /* 0x080fe40000fa6670 */
[----:B------:R-:W-:Y:S02]  /*2f20*/  P2R R42, PR, RZ, 0x10 ;  /* 0x00000010ff2a7803 */ /* 0x000fe40000000000 */
[----:B------:R-:W-:Y:S07]  /*2f30*/  ISETP.GE.OR P6, PT, R122, R103, P1 ;  /* 0x000000677a00720c */ /* 0x000fee0000fc6670 */
[----:B------:R-:W-:Y:S06]  /*2f40*/  @P0 BRA `(.L_x_1774) ;  /* 0x0000000000c80947 */ /* 0x000fec0003800000 */
        /* <DEDUP_REMOVED lines=50> */
.L_x_1774:
[----:B------:R-:W-:Y:S05]  /*3270*/  BSYNC.RECONVERGENT B0 ;  /* 0x0000000000007941 */ /* 0x000fea0003800200 */
.L_x_1773:
[----:B------:R-:W-:Y:S01]  /*3280*/  ISETP.NE.AND P0, PT, R42, RZ, PT ;  /* 0x000000ff2a00720c */ /* 0x000fe20003f05270 */
[----:B------:R-:W-:Y:S01]  /*3290*/  BSSY.RECONVERGENT B0, `(.L_x_1775) ;  /* 0x0000038000007945 */ /* 0x000fe20003800200 */
[----:B------:R-:W-:Y:S02]  /*32a0*/  ISETP.GE.OR P4, PT, R120, R103, P1 ;  /* 0x000000677800720c */ /* 0x000fe40000f86670 */
[-C--:B------:R-:W-:Y:S02]  /*32b0*/  ISETP.LT.OR P0, PT, R76, R105.reuse, P0 ;  /* 0x000000694c00720c */ /* 0x080fe40000701670 */
[-C--:B------:R-:W-:Y:S02]  /*32c0*/  ISETP.LT.OR P5, PT, R124, R105.reuse, P5 ;  /* 0x000000697c00720c */ /* 0x080fe40002fa1670 */
        /* <DEDUP_REMOVED lines=52> */
.L_x_1776:
[----:B------:R-:W-:Y:S05]  /*3610*/  BSYNC.RECONVERGENT B0 ;  /* 0x0000000000007941 */ /* 0x000fea0003800200 */
.L_x_1775:
        /* <DEDUP_REMOVED lines=57> */
.L_x_1778:
[----:B------:R-:W-:Y:S05]  /*39b0*/  BSYNC.RECONVERGENT B0 ;  /* 0x0000000000007941 */ /* 0x000fea0003800200 */
.L_x_1777:
[----:B------:R-:W-:Y:S01]  /*39c0*/  ISETP.GE.OR P5, PT, R118, R103, P1 ;  /* 0x000000677600720c */ /* 0x000fe20000fa6670 */
[----:B------:R-:W-:Y:S04]  /*39d0*/  BSSY.RECONVERGENT B0, `(.L_x_1779) ;  /* 0x0000039000007945 */ /* 0x000fe80003800200 */
[----:B------:R-:W-:Y:S08]  /*39e0*/  @P6 BRA `(.L_x_1780) ;  /* 0x0000000000dc6947 */ /* 0x000ff00003800000 */
        /* <DEDUP_REMOVED lines=55> */
.L_x_1780:
[----:B------:R-:W-:Y:S05]  /*3d60*/  BSYNC.RECONVERGENT B0 ;  /* 0x0000000000007941 */ /* 0x000fea0003800200 */
.L_x_1779:
[----:B------:R-:W-:Y:S01]  /*3d70*/  ISETP.LT.OR P6, PT, R120, R105, P4 ;  /* 0x000000697800720c */ /* 0x000fe200027c1670 */
[----:B------:R-:W-:Y:S01]  /*3d80*/  BSSY.RECONVERGENT B0, `(.L_x_1781) ;  /* 0x000003f000007945 */ /* 0x000fe20003800200 */
[-C--:B------:R-:W-:Y:S02]  /*3d90*/  ISETP.GE.OR P0, PT, R116, R103.reuse, P1 ;  /* 0x000000677400720c */ /* 0x080fe40000f06670 */
[----:B------:R-:W-:Y:S02]  /*3da0*/  ISETP.GE.OR P1, PT, R114, R103, P1 ;  /* 0x000000677200720c */ /* 0x000fe40000f26670 */
[-C--:B------:R-:W-:Y:S02]  /*3db0*/  ISETP.LT.OR P5, PT, R118, R105.reuse, P5 ;  /* 0x000000697600720c */ /* 0x080fe40002fa1670 */
[-C--:B------:R-:W-:Y:S02]  /*3dc0*/  ISETP.LT.OR P4, PT, R116, R105.reuse, P0 ;  /* 0x000000697400720c */ /* 0x080fe40000781670 */
[----:B------:R-:W-:Y:S03]  /*3dd0*/  ISETP.LT.OR P1, PT, R114, R105, P1 ;  /* 0x000000697200720c */ /* 0x000fe60000f21670 */
[----:B------:R-:W-:Y:S10]  /*3de0*/  @P6 BRA `(.L_x_1782) ;  /* 0x0000000000e06947 */ /* 0x000ff40003800000 */
        /* <DEDUP_REMOVED lines=56> */
.L_x_1782:
[----:B------:R-:W-:Y:S05]  /*4170*/  BSYNC.RECONVERGENT B0 ;  /* 0x0000000000007941 */ /* 0x000fea0003800200 */
.L_x_1781:
        /* <DEDUP_REMOVED lines=57> */
.L_x_1784:
[----:B------:R-:W-:Y:S05]  /*4510*/  BSYNC.RECONVERGENT B0 ;  /* 0x0000000000007941 */ /* 0x000fea0003800200 */
.L_x_1783:
        /* <DEDUP_REMOVED lines=59> */
.L_x_1786:
[----:B------:R-:W-:Y:S05]  /*48d0*/  BSYNC.RECONVERGENT B0 ;  /* 0x0000000000007941 */ /* 0x000fea0003800200 */
.L_x_1785:
        /* <DEDUP_REMOVED lines=59> */
.L_x_1788:
[----:B------:R-:W-:Y:S05]  /*4c90*/  BSYNC.RECONVERGENT B0 ;  /* 0x0000000000007941 */ /* 0x000fea0003800200 */
.L_x_1787:
[----:B------:R-:W5:Y:S02]  /*4ca0*/  LD.E R3, desc[UR4][R148.64+0xd0] ;  /* 0x0000d00494037980 */ /* 0x000f64000c101900 */
[----:B-----5:R-:W-:Y:S05]  /*4cb0*/  IMAD.U32 R3, R3, -0x80, RZ ;  /* 0xffffff8003037824 */ /* 0x020fea00078e00ff */
[C---:B------:R-:W-:Y:S02]  /*4cc0*/  LEA R14, P1, R3.reuse, R14, 0x1 ;  /* 0x0000000e030e7211 */ /* 0x040fe400078208ff */
[C---:B------:R-:W-:Y:S02]  /*4cd0*/  LEA R50, P0, R3.reuse, R50, 0x1 ;  /* 0x0000003203327211 */ /* 0x040fe400078008ff */
[C---:B------:R-:W-:Y:S02]  /*4ce0*/  LEA.HI.X.SX32 R15, R3.reuse, R15, 0x1, P1 ;  /* 0x0000000f030f7211 */ /* 0x040fe400008f0eff */
[----:B------:R-:W-:Y:S01]  /*4cf0*/  LEA.HI.X.SX32 R51, R3, R51, 0x1, P0 ;  /* 0x0000003303337211 */ /* 0x000fe200000f0eff */
[----:B------:R-:W-:Y:S05]  /*4d00*/  BRA `(.L_x_1771) ;  /* 0x0000003000447947 */ /* 0x000fea0003800000 */
.L_x_1772:
        /* <DEDUP_REMOVED lines=99> */
.L_x_1790:
[----:B------:R-:W-:Y:S05]  /*5340*/  BSYNC.RECONVERGENT B0 ;  /* 0x0000000000007941 */ /* 0x000fea0003800200 */
.L_x_1789:
[C---:B------:R-:W-:Y:S01]  /*5350*/  ISETP.GE.OR P6, PT, R76.reuse, R103, P4 ;  /* 0x000000674c00720c */ /* 0x040fe200027c6670 */
[----:B------:R-:W-:Y:S01]  /*5360*/  BSSY.RECONVERGENT B0, `(.L_x_1791) ;  /* 0x000005f000007945 */ /* 0x000fe20003800200 */
[C---:B------:R-:W-:Y:S02]  /*5370*/  LEA R24, P5, R99.reuse, R12, 0x1 ;  /* 0x0000000c63187211 */ /* 0x040fe400078a08ff */
        /* <DEDUP_REMOVED lines=60> */
[----:B------:R-:W-:Y:S01]  /*5740*/  @!P0 FFMA.FTZ R3, R40, R42, R3 ;  /* 0x0000002a28038223 */ /* 0x000fe20000010003 */
[--C-:B------:R-:W-:Y:S01]  /*5750*/  @!P0 HADD2.F32 R46, -RZ, R47.reuse.H0_H0 ;  /* 0x2000002fff2e8230 */ /* 0x100fe20000004100 */
[----:B------:R-:W-:Y:S01]  /*5760*/  @!P0 MOV R52, R117 ;  /* 0x0000007500348202 */ /* 0x000fe20000000f00 */
[----:B------:R-:W-:Y:S01]  /*5770*/  @!P0 HADD2.F32 R48, -RZ, R47.H1_H1 ;  /* 0x3000002fff308230 */ /* 0x000fe20000004100 */
[----:B------:R-:W-:Y:S01]  /*5780*/  @!P0 MOV R47, R54 ;  /* 0x00000036002f8202 */ /* 0x000fe20000000f00 */
[----:B------:R-:W-:Y:S02]  /*5790*/  @!P0 HADD2.F32 R18, -RZ, R143.H1_H1 ;  /* 0x3000008fff128230 */ /* 0x000fe40000004100 */
[----:B------:R-:W-:Y:S01]  /*57a0*/  @!P0 FMUL.FTZ R4, R28, R33 ;  /* 0x000000211c048220 */ /* 0x000fe20000410000 */
[----:B------:R-:W-:Y:S02]  /*57b0*/  @!P0 HADD2.F32 R39, -RZ, R49.H1_H1 ;  /* 0x30000031ff278230 */ /* 0x000fe40000004100 */
[----:B------:R-:W-:Y:S01]  /*57c0*/  @!P5 FADD.FTZ R31, -R31, -RZ ;  /* 0x800000ff1f1fd221 */ /* 0x000fe20000010100 */
[----:B------:R-:W-:Y:S02]  /*57d0*/  @!P0 HADD2.F32 R36, -RZ, R47.H0_H0 ;  /* 0x2000002fff248230 */ /* 0x000fe40000004100 */
[----:B------:R-:W-:Y:S01]  /*57e0*/  @!P5 FADD.FTZ R27, -R27, -RZ ;  /* 0x800000ff1b1bd221 */ /* 0x000fe20000010100 */
[----:B------:R-:W-:Y:S02]  /*57f0*/  @!P0 HADD2.F32 R23, -RZ, R23.H1_H1 ;  /* 0x30000017ff178230 */ /* 0x000fe40000004100 */
[----:B------:R-:W-:Y:S01]  /*5800*/  @!P5 FADD.FTZ R21, -R21, -RZ ;  /* 0x800000ff1515d221 */ /* 0x000fe20000010100 */
[----:B------:R-:W-:Y:S01]  /*5810*/  @!P5 FADD.FTZ R18, -R18, -RZ ;  /* 0x800000ff1212d221 */ /* 0x000fe20000010100 */
[----:B------:R-:W-:Y:S01]  /*5820*/  @!P0 FMUL.FTZ R5, R26, R31 ;  /* 0x0000001f1a058220 */ /* 0x000fe20000410000 */
[----:B------:R-:W-:Y:S02]  /*5830*/  @!P0 HADD2.F32 R41, -RZ, R47.H1_H1 ;  /* 0x3000002fff298230 */ /* 0x000fe40000004100 */
[----:B------:R-:W-:Y:S01]  /*5840*/  @!P0 FMUL.FTZ R6, R22, R27 ;  /* 0x0000001b16068220 */ /* 0x000fe20000410000 */
        /* <DEDUP_REMOVED lines=16> */
.L_x_1792:
[----:B------:R-:W-:Y:S05]  /*5950*/  BSYNC.RECONVERGENT B0 ;  /* 0x0000000000007941 */ /* 0x000fea0003800200 */
.L_x_1791:
[-C--:B------:R-:W-:Y:S01]  /*5960*/  ISETP.GE.OR P0, PT, R124, R103.reuse, P4 ;  /* 0x000000677c00720c */ /* 0x080fe20002706670 */
[----:B------:R-:W-:Y:S01]  /*5970*/  BSSY.RECONVERGENT B0, `(.L_x_1793) ;  /* 0x0000060000007945 */ /* 0x000fe20003800200 */
[----:B------:R-:W-:Y:S02]  /*5980*/  ISETP.GE.OR P6, PT, R122, R103, P4 ;  /* 0x000000677a00720c */ /* 0x000fe400027c6670 */
[----:B------:R-:W-:Y:S11]  /*5990*/  ISETP.LT.OR P0, PT, R124, R105, P0 ;  /* 0x000000697c00720c */ /* 0x000ff60000701670 */
[----:B------:R-:W-:Y:S02]  /*59a0*/  @!UPT UIADD3 URZ, UPT, UPT, URZ, URZ, URZ ;  /* 0x000000fffffff290 */ /* 0x000fe4000fffe0ff */
[----:B------:R-:W-:Y:S05]  /*59b0*/  @P0 BRA `(.L_x_1794) ;  /* 0x00000004006c0947 */ /* 0x000fea0003800000 */
        /* <DEDUP_REMOVED lines=91> */
.L_x_1794:
[----:B------:R-:W-:Y:S05]  /*5f70*/  BSYNC.RECONVERGENT B0 ;  /* 0x0000000000007941 */ /* 0x000fea0003800200 */
.L_x_1793:
[----:B------:R-:W-:Y:S01]  /*5f80*/  ISETP.LT.OR P5, PT, R122, R105, P6 ;  /* 0x000000697a00720c */ /* 0x000fe200037a1670 */
[----:B------:R-:W-:Y:S01]  /*5f90*/  BSSY.RECONVERGENT B0, `(.L_x_1795) ;  /* 0x000005f000007945 */ /* 0x000fe20003800200 */
[C---:B------:R-:W-:Y:S04]  /*5fa0*/  ISETP.GE.OR P0, PT, R120.reuse, R103, P4 ;  /* 0x000000677800720c */ /* 0x040fe80002706670 */
[----:B------:R-:W-:Y:S07]  /*5fb0*/  ISETP.LT.OR P6, PT, R120, R105, P0 ;  /* 0x000000697800720c */ /* 0x000fee00007c1670 */
[----:B------:R-:W-:Y:S06]  /*5fc0*/  @P5 BRA `(.L_x_1796) ;  /* 0x00000004006c5947 */ /* 0x000fec0003800000 */
        /* <DEDUP_REMOVED lines=91> */
.L_x_1796:
[----:B------:R-:W-:Y:S05]  /*6580*/  BSYNC.RECONVERGENT B0 ;  /* 0x0000000000007941 */ /* 0x000fea0003800200 */
.L_x_1795:
        /* <DEDUP_REMOVED lines=94> */
.L_x_1798:
[----:B------:R-:W-:Y:S05]  /*6b70*/  BSYNC.RECONVERGENT B0 ;  /* 0x0000000000007941 */ /* 0x000fea0003800200 */
.L_x_1797:
        /* <DEDUP_REMOVED lines=99> */
.L_x_1800:
[----:B------:R-:W-:Y:S05]  /*71b0*/  BSYNC.RECONVERGENT B0 ;  /* 0x0000000000007941 */ /* 0x000fea0003800200 */
.L_x_1799:
        /* <DEDUP_REMOVED lines=95> */
.L_x_1802:
[----:B------:R-:W-:Y:S05]  /*77b0*/  BSYNC.RECONVERGENT B0 ;  /* 0x0000000000007941 */ /* 0x000fea0003800200 */
.L_x_1801:
        /* <DEDUP_REMOVED lines=95> */
.L_x_1804:
[----:B------:R-:W-:Y:S05]  /*7db0*/  BSYNC.RECONVERGENT B0 ;  /* 0x0000000000007941 */ /* 0x000fea0003800200 */
.L_x_1803:
[----:B------:R-:W5:Y:S02]  /*7dc0*/  LD.E R3, desc[UR4][R148.64+0xd0] ;  /* 0x0000d00494037980 */ /* 0x000f64000c101900 */
[----:B-----5:R-:W-:Y:S05]  /*7dd0*/  IMAD.U32 R3, R3, -0x80, RZ ;  /* 0xffffff8003037824 */ /* 0x020fea00078e00ff */
[C---:B------:R-:W-:Y:S02]  /*7de0*/  LEA R92, P1, R3.reuse, R92, 0x1 ;  /* 0x0000005c035c7211 */ /* 0x040fe400078208ff */
[C---:B------:R-:W-:Y:S02]  /*7df0*/  LEA R90, P0, R3.reuse, R90, 0x1 ;  /* 0x0000005a035a7211 */ /* 0x040fe400078008ff */
[C---:B------:R-:W-:Y:S02]  /*7e00*/  LEA.HI.X.SX32 R93, R3.reuse, R93, 0x1, P1 ;  /* 0x0000005d035d7211 */ /* 0x040fe400008f0eff */
[----:B------:R-:W-:Y:S09]  /*7e10*/  LEA.HI.X.SX32 R91, R3, R91, 0x1, P0 ;  /* 0x0000005b035b7211 */ /* 0x000ff200000f0eff */
.L_x_1771:
[----:B------:R-:W-:Y:S05]  /*7e20*/  BSYNC.RECONVERGENT B1 ;  /* 0x0000000000017941 */ /* 0x000fea0003800200 */
.L_x_1769:
        /* <DEDUP_REMOVED lines=52> */
[----:B------:R-:W-:Y:S11]  /*8170*/  ISETP.GT.U32.AND P0, PT, R19, R16, PT ;  /* 0x000000101300720c */ /* 0x000ff60003f04070 */
[----:B------:R-:W-:Y:S02]  /*8180*/  @!P4 IMAD.IADD R6, R6, 0x1, -R19 ;  /* 0x000000010606c824 */ /* 0x000fe400078e0a13 */
[----:B------:R-:W-:Y:S01]  /*8190*/  @!P4 VIADD R7, R7, 0x1 ;  /* 0x000000010707c836 */ /* 0x000fe20000000000 */
[-C--:B------:R-:W-:Y:S01]  /*81a0*/  @!P0 IADD3 R16, PT, PT, R16, -R19.reuse, RZ ;  /* 0x8000001310108210 */ /* 0x080fe20007ffe0ff */
[----:B------:R-:W-:Y:S01]  /*81b0*/  @!P0 VIADD R5, R5, 0x1 ;  /* 0x0000000105058836 */ /* 0x000fe20000000000 */
[-C--:B------:R-:W-:Y:S02]  /*81c0*/  ISETP.GE.U32.AND P5, PT, R6, R19.reuse, PT ;  /* 0x000000130600720c */ /* 0x080fe40003fa6070 */
[----:B------:R-:W-:Y:S02]  /*81d0*/  ISETP.GE.U32.AND P6, PT, R16, R19, PT ;  /* 0x000000131000720c */ /* 0x000fe40003fc6070 */
[----:B------:R-:W-:Y:S02]  /*81e0*/  LOP3.LUT R6, R106, R3, RZ, 0x3c, !PT ;  /* 0x000000036a067212 */ /* 0x000fe400078e3cff */
[----:B------:R-:W-:Y:S02]  /*81f0*/  ISETP.GE.AND P4, PT, R8, RZ, PT ;  /* 0x000000ff0800720c */ /* 0x000fe40003f86270 */
[----:B------:R-:W-:Y:S02]  /*8200*/  ISETP.GE.AND P1, PT, R6, RZ, PT ;  /* 0x000000ff0600720c */ /* 0x000fe40003f26270 */
[----:B------:R-:W-:Y:S03]  /*8210*/  ISETP.NE.AND P0, PT, R3, RZ, PT ;  /* 0x000000ff0300720c */ /* 0x000fe60003f05270 */
        /* <DEDUP_REMOVED lines=38> */
.L_x_1806:
[----:B------:R-:W-:Y:S05]  /*8480*/  BSYNC.RECONVERGENT B0 ;  /* 0x0000000000007941 */ /* 0x000fea0003800200 */
.L_x_1805:
[----:B------:R-:W-:Y:S05]  /*8490*/  @P2 BRA `(.L_x_1807) ;  /* 0xffffff9c00dc2947 */ /* 0x000fea000383ffff */
.L_x_1768:
        /* <DEDUP_REMOVED lines=17> */
.L_x_1812:
[----:B------:R2:W-:Y:S02]  /*85b0*/  STS.128 [R57], RZ ;  /* 0x000000ff39007388 */ /* 0x0005e40000000c00 */
.L_x_1811:
[----:B------:R-:W-:Y:S05]  /*85c0*/  BSYNC.RECONVERGENT B0 ;  /* 0x0000000000007941 */ /* 0x000fea0003800200 */
.L_x_1810:
        /* <DEDUP_REMOVED lines=13> */
.L_x_1809:
[----:B------:R-:W2:Y:S01]  /*86a0*/  LD.E.64 R2, desc[UR4][R148.64+0xf0] ;  /* 0x0000f00494027980 */ /* 0x000ea2000c101b00 */
[----:B------:R-:W-:-:S03]  /*86b0*/  IMAD.MOV.U32 R0, RZ, RZ, RZ ;  /* 0x000000ffff007224 */ /* 0x000fc600078e00ff */
[----:B------:R1:W5:Y:S04]  /*86c0*/  LD.E.64 R24, desc[UR4][R148.64+0x148] ;  /* 0x0001480494187980 */ /* 0x000368000c101b00 */
[----:B------:R1:W5:Y:S01]  /*86d0*/  LD.E.64 R26, desc[UR4][R148.64+0x150] ;  /* 0x00015004941a7980 */ /* 0x000362000c101b00 */
[----:B--2---:R-:W-:-:S04]  /*86e0*/  ISETP.NE.U32.AND P1, PT, R2, RZ, PT ;  /* 0x000000ff0200720c */ /* 0x004fc80003f25070 */
[----:B------:R-:W-:-:S13]  /*86f0*/  ISETP.NE.AND.EX P1, PT, R3, RZ, PT, P1 ;  /* 0x000000ff0300720c */ /* 0x000fda0003f25310 */
[----:B------:R-:W-:Y:S02]  /*8700*/  @P1 IADD3 R14, P0, PT, R2, R72, RZ ;  /* 0x00000048020e1210 */ /* 0x000fe40007f1e0ff */
[----:B------:R-:W2:Y:S03]  /*8710*/  LD.E.U8 R2, desc[UR4][R148.64+0x1b3] ;  /* 0x0001b30494027980 */ /* 0x000ea6000c101100 */
[----:B------:R-:W-:-:S05]  /*8720*/  @P1 IMAD.X R15, R3, 0x1, R70, P0 ;  /* 0x00000001030f1824 */ /* 0x000fca00000e0646 */
[----:B------:R-:W3:Y:S01]  /*8730*/  @P1 LD.E R0, desc[UR4][R14.64] ;  /* 0x000000040e001980 */ /* 0x000ee2000c101900 */
[----:B------:R-:W-:-:S04]  /*8740*/  LEA.HI R5, R9, R9, RZ, 0x1 ;  /* 0x0000000909057211 */ /* 0x000fc800078f08ff */
[----:B------:R-:W-:-:S05]  /*8750*/  SHF.R.S32.HI R5, RZ, 0x1, R5 ;  /* 0x00000001ff057819 */ /* 0x000fca0000011405 */
[----:B-----5:R-:W-:-:S04]  /*8760*/  IMAD R7, R128, R5, R74 ;  /* 0x0000000580077224 */ /* 0x020fc800078e024a */
[----:B------:R-:W-:Y:S01]  /*8770*/  IMAD.IADD R13, R74, 0x1, R7 ;  /* 0x000000014a0d7824 */ /* 0x000fe200078e0207 */
[----:B--2---:R-:W-:Y:S02]  /*8780*/  ISETP.NE.AND P2, PT, R2, RZ, PT ;  /* 0x000000ff0200720c */ /* 0x004fe40003f45270 */
[----:B---3--:R-:W-:-:S05]  /*8790*/  IADD3 R0, PT, PT, R0, R73, R75 ;  /* 0x0000004900007210 */ /* 0x008fca0007ffe04b */
[----:B------:R-:W-:-:S05]  /*87a0*/  IMAD R0, R0, R5, RZ ;  /* 0x0000000500007224 */ /* 0x000fca00078e02ff */
[----:B------:R-:W-:Y:S02]  /*87b0*/  SHF.R.S32.HI R2, RZ, 0x1f, R0 ;  /* 0x0000001fff027819 */ /* 0x000fe40000011400 */
[C---:B------:R-:W-:Y:S02]  /*87c0*/  IADD3 R6, P1, PT, R0.reuse, R7, RZ ;  /* 0x0000000700067210 */ /* 0x040fe40007f3e0ff */
[----:B------:R-:W-:Y:S01]  /*87d0*/  IADD3 R3, P0, PT, R0, R13, RZ ;  /* 0x0000000d00037210 */ /* 0x000fe20007f1e0ff */
[----:B------:R-:W-:Y:S01]  /*87e0*/  IMAD.SHL.U32 R0, R5, 0x20, RZ ;  /* 0x0000002005007824 */ /* 0x000fe200078e00ff */
[-C--:B------:R-:W-:Y:S02]  /*87f0*/  LEA.HI.X.SX32 R7, R7, R2.reuse, 0x1, P1 ;  /* 0x0000000207077211 */ /* 0x080fe400008f0eff */
[----:B------:R-:W-:Y:S01]  /*8800*/  LEA.HI.X.SX32 R2, R13, R2, 0x1, P0 ;  /* 0x000000020d027211 */ /* 0x000fe200000f0eff */
[----:B-1----:R-:W-:Y:S08]  /*8810*/  @!P2 BRA `(.L_x_1814) ;  /* 0x0000000400f8a947 */ /* 0x002ff00003800000 */
[----:B------:R1:W5:Y:S01]  /*8820*/  LD.E R17, desc[UR4][R148.64+0xc0] ;  /* 0x0000c00494117980 */ /* 0x000362000c101900 */
[----:B------:R-:W-:Y:S01]  /*8830*/  IADD3 R75, PT, PT, -R75, R226, RZ ;  /* 0x000000e24b4b7210 */ /* 0x000fe20007ffe1ff */
[----:B------:R-:W-:Y:S03]  /*8840*/  BSSY.RECONVERGENT B1, `(.L_x_1815) ;  /* 0x000003d000017945 */ /* 0x000fe60003800200 */
[----:B------:R-:W-:-:S13]  /*8850*/  ISETP.GE.AND P0, PT, R128, R75, PT ;  /* 0x0000004b8000720c */ /* 0x000fda0003f06270 */
[----:B------:R-:W-:Y:S05]  /*8860*/  @P0 BRA `(.L_x_1816) ;  /* 0x0000000000e80947 */ /* 0x000fea0003800000 */
[----:B-----5:R-:W-:-:S13]  /*8870*/  ISETP.GE.AND P0, PT, R10, R17, PT ;  /* 0x000000110a00720c */ /* 0x020fda0003f06270 */
[----:B------:R-:W-:Y:S05]  /*8880*/  @P0 BRA `(.L_x_1817) ;  /* 0x0000000000dc0947 */ /* 0x000fea0003800000 */
[----:B------:R-:W-:Y:S01]  /*8890*/  IMAD.MOV.U32 R12, RZ, RZ, R130 ;  /* 0x000000ffff0c7224 */ /* 0x000fe200078e0082 */
[----:B------:R-:W-:-:S06]  /*88a0*/  MOV R13, R131 ;  /* 0x00000083000d7202 */ /* 0x000fcc0000000f00 */
[----:B------:R-:W5:Y:S01]  /*88b0*/  LD.E.128 R12, desc[UR4][R12.64] ;  /* 0x000000040c0c7980 */ /* 0x000f62000c101d00 */
[----:B------:R-:W-:Y:S01]  /*88c0*/  ISETP.GE.AND P0, PT, R10, R9, PT ;  /* 0x000000090a00720c */ /* 0x000fe20003f06270 */
[----:B------:R-:W-:-:S12]  /*88d0*/  BSSY.RECONVERGENT B0, `(.L_x_1818) ;  /* 0x0000030000007945 */ /* 0x000fd80003800200 */
[----:B------:R-:W-:Y:S05]  /*88e0*/  @P0 BRA `(.L_x_1819) ;  /* 0x0000000000b80947 */ /* 0x000fea0003800000 */
[C---:B------:R-:W-:Y:S02]  /*88f0*/  SHF.L.U32 R5, R6.reuse, 0x1, RZ ;  /* 0x0000000106057819 */ /* 0x040fe400000006ff */
[----:B------:R-:W-:Y:S02]  /*8900*/  SHF.L.U64.HI R3, R6, 0x1, R7 ;  /* 0x0000000106037819 */ /* 0x000fe40000010207 */
[-C--:B------:R-:W-:Y:S02]  /*8910*/  IADD3 R4, P1, PT, R24, R5.reuse, RZ ;  /* 0x0000000518047210 */ /* 0x080fe40007f3e0ff */
[----:B------:R-:W-:Y:S02]  /*8920*/  IADD3 R2, P0, PT, R26, R5, RZ ;  /* 0x000000051a027210 */ /* 0x000fe40007f1e0ff */
[-C--:B------:R-:W-:Y:S02]  /*8930*/  IADD3.X R5, PT, PT, R25, R3.reuse, RZ, P1, !PT ;  /* 0x0000000319057210 */ /* 0x080fe40000ffe4ff */
[----:B------:R-:W-:-:S04]  /*8940*/  IADD3.X R3, PT, PT, R27, R3, RZ, P0, !PT ;  /* 0x000000031b037210 */ /* 0x000fc800007fe4ff */
[----:B------:R-:W2:Y:S04]  /*8950*/  LD.E.64 R4, desc[UR4][R4.64] ;  /* 0x0000000404047980 */ /* 0x000ea8000c101b00 */
[----:B------:R-:W3:Y:S01]  /*8960*/  LD.E.64 R2, desc[UR4][R2.64] ;  /* 0x0000000402027980 */ /* 0x000ee2000c101b00 */
[--C-:B----45:R-:W-:Y:S02]  /*8970*/  HADD2.F32 R20, -RZ, R13.reuse.H0_H0 ;  /* 0x2000000dff147230 */ /* 0x130fe40000004100 */
[----:B------:R-:W-:Y:S02]  /*8980*/  HADD2.F32 R22, -RZ, R13.H1_H1 ;  /* 0x3000000dff167230 */ /* 0x000fe40000004100 */
[--C-:B------:R-:W-:Y:S01]  /*8990*/  HADD2.F32 R19, -RZ, R15.reuse.H1_H1 ;  /* 0x3000000fff137230 */ /* 0x100fe20000004100 */
[----:B------:R-:W-:Y:S01]  /*89a0*/  MOV R18, R14 ;  /* 0x0000000e00127202 */ /* 0x000fe20000000f00 */
[----:B------:R-:W-:-:S02]  /*89b0*/  HADD2.F32 R28, -RZ, R15.H0_H0 ;  /* 0x2000000fff1c7230 */ /* 0x000fc40000004100 */
[----:B--2---:R-:W-:Y:S02]  /*89c0*/  HADD2.F32 R16, -RZ, R4.H1_H1 ;  /* 0x30000004ff107230 */ /* 0x004fe40000004100 */
[----:B---3--:R-:W-:Y:S02]  /*89d0*/  HADD2.F32 R13, -RZ, R2.H1_H1 ;  /* 0x30000002ff0d7230 */ /* 0x008fe40000004100 */
[----:B------:R-:W-:Y:S02]  /*89e0*/  HADD2.F32 R8, -RZ, R3.H1_H1 ;  /* 0x30000003ff087230 */ /* 0x000fe40000004100 */
[----:B------:R-:W-:Y:S02]  /*89f0*/  HADD2.F32 R14, -RZ, R5.H1_H1 ;  /* 0x30000005ff0e7230 */ /* 0x000fe40000004100 */
[C---:B------:R-:W-:Y:S01]  /*8a00*/  FMUL.FTZ R21, R22.reuse, R13 ;  /* 0x0000000d16157220 */ /* 0x040fe20000410000 */
[----:B------:R-:W-:Y:S01]  /*8a10*/  FMUL.FTZ R22, R22, R16 ;  /* 0x0000001016167220 */ /* 0x000fe20000410000 */
[----:B------:R-:W-:Y:S01]  /*8a20*/  FMUL.FTZ R15, R19, R8 ;  /* 0x00000008130f7220 */ /* 0x000fe20000410000 */
[----:B------:R-:W-:-:S02]  /*8a30*/  HADD2.F32 R4, -RZ, R4.H0_H0 ;  /* 0x20000004ff047230 */ /* 0x000fc40000004100 */
[-C--:B------:R-:W-:Y:S01]  /*8a40*/  FMUL.FTZ R19, R19, R14.reuse ;  /* 0x0000000e13137220 */ /* 0x080fe20000410000 */
[----:B------:R-:W-:Y:S01]  /*8a50*/  FFMA.FTZ R22, R20, R13, R22 ;  /* 0x0000000d14167223 */ /* 0x000fe20000010016 */
[C---:B------:R-:W-:Y:S01]  /*8a60*/  FFMA.FTZ R15, R28.reuse, R14, -R15 ;  /* 0x0000000e1c0f7223 */ /* 0x040fe2000001080f */
[----:B------:R-:W-:Y:S02]  /*8a70*/  HADD2.F32 R13, -RZ, R12.H1_H1 ;  /* 0x3000000cff0d7230 */ /* 0x000fe40000004100 */
[----:B------:R-:W-:Y:S02]  /*8a80*/  HADD2.F32 R2, -RZ, R2.H0_H0 ;  /* 0x20000002ff027230 */ /* 0x000fe40000004100 */
[----:B------:R-:W-:Y:S02]  /*8a90*/  HADD2.F32 R3, -RZ, R3.H0_H0 ;  /* 0x20000003ff037230 */ /* 0x000fe40000004100 */
[----:B------:R-:W-:Y:S02]  /*8aa0*/  HADD2.F32 R14, -RZ, R18.H1_H1 ;  /* 0x30000012ff0e7230 */ /* 0x000fe40000004100 */
[----:B------:R-:W-:Y:S01]  /*8ab0*/  FFMA.FTZ R8, R28, R8, R19 ;  /* 0x000000081c087223 */ /* 0x000fe20000010013 */
[----:B------:R-:W-:-:S02]  /*8ac0*/  HADD2.F32 R5, -RZ, R5.H0_H0 ;  /* 0x20000005ff057230 */ /* 0x000fc40000004100 */
[C---:B------:R-:W-:Y:S01]  /*8ad0*/  FMUL.FTZ R23, R13.reuse, R4 ;  /* 0x000000040d177220 */ /* 0x040fe20000410000 */
[----:B------:R-:W-:Y:S02]  /*8ae0*/  HADD2.F32 R19, -RZ, R12.H0_H0 ;  /* 0x2000000cff137230 */ /* 0x000fe40000004100 */
[----:B------:R-:W-:Y:S01]  /*8af0*/  FMUL.FTZ R12, R13, R2 ;  /* 0x000000020d0c7220 */ /* 0x000fe20000410000 */
[----:B------:R-:W-:Y:S02]  /*8b00*/  HADD2.F32 R18, -RZ, R18.H0_H0 ;  /* 0x20000012ff127230 */ /* 0x000fe40000004100 */
[C---:B------:R-:W-:Y:S01]  /*8b10*/  FMUL.FTZ R13, R14.reuse, R3 ;  /* 0x000000030e0d7220 */ /* 0x040fe20000410000 */
[-C--:B------:R-:W-:Y:S01]  /*8b20*/  FMUL.FTZ R14, R14, R5.reuse ;  /* 0x000000050e0e7220 */ /* 0x080fe20000410000 */
[----:B------:R-:W-:Y:S01]  /*8b30*/  FFMA.FTZ R21, R20, R16, -R21 ;  /* 0x0000001014157223 */ /* 0x000fe20000010815 */
[C---:B------:R-:W-:Y:S01]  /*8b40*/  FFMA.FTZ R12, R19.reuse, R4, -R12 ;  /* 0x00000004130c7223 */ /* 0x040fe2000001080c */
[C---:B------:R-:W-:Y:S01]  /*8b50*/  FFMA.FTZ R13, R18.reuse, R5, -R13 ;  /* 0x00000005120d7223 */ /* 0x040fe2000001080d */
[----:B------:R-:W-:Y:S01]  /*8b60*/  FFMA.FTZ R14, R18, R3, R14 ;  /* 0x00000003120e7223 */ /* 0x000fe2000001000e */
[----:B------:R-:W-:Y:S01]  /*8b70*/  FFMA.FTZ R23, R19, R2, R23 ;  /* 0x0000000213177223 */ /* 0x000fe20000010017 */
[----:B------:R-:W-:-:S02]  /*8b80*/  F2FP.F16.F32.PACK_AB R21, R22, R21 ;  /* 0x000000151615723e */ /* 0x000fc400000000ff */
[----:B------:R-:W-:Y:S02]  /*8b90*/  F2FP.F16.F32.PACK_AB R15, R8, R15 ;  /* 0x0000000f080f723e */ /* 0x000fe400000000ff */
[----:B------:R-:W-:Y:S02]  /*8ba0*/  F2FP.F16.F32.PACK_AB R14, R14, R13 ;  /* 0x0000000d0e0e723e */ /* 0x000fe400000000ff */
[----:B------:R-:W-:Y:S02]  /*8bb0*/  F2FP.F16.F32.PACK_AB R12, R23, R12 ;  /* 0x0000000c170c723e */ /* 0x000fe400000000ff */
[----:B------:R-:W-:Y:S02]  /*8bc0*/  MOV R13, R21 ;  /* 0x00000015000d7202 */ /* 0x000fe40000000f00 */
.L_x_1819:
[----:B------:R-:W-:Y:S05]  /*8bd0*/  BSYNC.RECONVERGENT B0 ;  /* 0x0000000000007941 */ /* 0x000fea0003800200 */
.L_x_1818:
[----:B-----5:R3:W-:Y:S01]  /*8be0*/  STS.128 [R57], R12 ;  /* 0x0000000c39007388 */ /* 0x0207e20000000c00 */
[----:B------:R-:W-:Y:S05]  /*8bf0*/  BRA `(.L_x_1816) ;  /* 0x0000000000047947 */ /* 0x000fea0003800000 */
.L_x_1817:
[----:B------:R2:W-:Y:S02]  /*8c00*/  STS.128 [R57], RZ ;  /* 0x000000ff39007388 */ /* 0x0005e40000000c00 */
.L_x_1816:
[----:B------:R-:W-:Y:S05]  /*8c10*/  BSYNC.RECONVERGENT B1 ;  /* 0x0000000000017941 */ /* 0x000fea0003800200 */
.L_x_1815:
[----:B------:R-:W-:-:S04]  /*8c20*/  IADD3 R8, PT, PT, R128, 0x20, RZ ;  /* 0x0000002080087810 */ /* 0x000fc80007ffe0ff */
[----:B------:R-:W-:-:S13]  /*8c30*/  ISETP.GE.AND P0, PT, R8, R75, PT ;  /* 0x0000004b0800720c */ /* 0x000fda0003f06270 */
[----:B------:R-:W-:Y:S05]  /*8c40*/  @P0 BRA `(.L_x_1813) ;  /* 0x0000000c00d00947 */ /* 0x000fea0003800000 */
[----:B-----5:R-:W-:-:S13]  /*8c50*/  ISETP.GE.AND P0, PT, R10, R17, PT ;  /* 0x000000110a00720c */ /* 0x020fda0003f06270 */
        /* <DEDUP_REMOVED lines=8> */
[----:B------:R-:W-:-:S04]  /*8ce0*/  IADD3 R6, P0, PT, R0, R6, RZ ;  /* 0x0000000600067210 */ /* 0x000fc80007f1e0ff */
[----:B------:R-:W-:Y:S02]  /*8cf0*/  LEA.HI.X.SX32 R7, R0, R7, 0x1, P0 ;  /* 0x0000000700077211 */ /* 0x000fe400000f0eff */
[C---:B------:R-:W-:Y:S02]  /*8d00*/  SHF.L.U32 R3, R6.reuse, 0x1, RZ ;  /* 0x0000000106037819 */ /* 0x040fe400000006ff */
[----:B------:R-:W-:Y:S02]  /*8d10*/  SHF.L.U64.HI R7, R6, 0x1, R7 ;  /* 0x0000000106077819 */ /* 0x000fe40000010207 */
[-C--:B------:R-:W-:Y:S02]  /*8d20*/  IADD3 R2, P0, PT, R26, R3.reuse, RZ ;  /* 0x000000031a027210 */ /* 0x080fe40007f1e0ff */
[----:B------:R-:W-:Y:S02]  /*8d30*/  IADD3 R4, P1, PT, R24, R3, RZ ;  /* 0x0000000318047210 */ /* 0x000fe40007f3e0ff */
[----:B------:R-:W-:-:S02]  /*8d40*/  IADD3.X R3, PT, PT, R27, R7, RZ, P0, !PT ;  /* 0x000000071b037210 */ /* 0x000fc400007fe4ff */
[----:B------:R-:W-:-:S04]  /*8d50*/  IADD3.X R5, PT, PT, R25, R7, RZ, P1, !PT ;  /* 0x0000000719057210 */ /* 0x000fc80000ffe4ff */
[----:B------:R-:W3:Y:S04]  /*8d60*/  LD.E.64 R2, desc[UR4][R2.64] ;  /* 0x0000000402027980 */ /* 0x000ee8000c101b00 */
[----:B------:R-:W2:Y:S01]  /*8d70*/  LD.E.64 R4, desc[UR4][R4.64] ;  /* 0x0000000404047980 */ /* 0x000ea2000c101b00 */
[--C-:B-----5:R-:W-:Y:S02]  /*8d80*/  HADD2.F32 R9, -RZ, R13.reuse.H0_H0 ;  /* 0x2000000dff097230 */ /* 0x120fe40000004100 */
[----:B------:R-:W-:Y:S02]  /*8d90*/  HADD2.F32 R7, -RZ, R13.H1_H1 ;  /* 0x3000000dff077230 */ /* 0x000fe40000004100 */
[--C-:B------:R-:W-:Y:S02]  /*8da0*/  HADD2.F32 R13, -RZ, R12.reuse.H1_H1 ;  /* 0x3000000cff0d7230 */ /* 0x100fe40000004100 */
[----:B------:R-:W-:-:S02]  /*8db0*/  HADD2.F32 R17, -RZ, R12.H0_H0 ;  /* 0x2000000cff117230 */ /* 0x000fc40000004100 */
[--C-:B---3--:R-:W-:Y:S02]  /*8dc0*/  HADD2.F32 R0, -RZ, R2.reuse.H1_H1 ;  /* 0x30000002ff007230 */ /* 0x108fe40000004100 */
[----:B------:R-:W-:Y:S02]  /*8dd0*/  HADD2.F32 R2, -RZ, R2.H0_H0 ;  /* 0x20000002ff027230 */ /* 0x000fe40000004100 */
[--C-:B--2---:R-:W-:Y:S02]  /*8de0*/  HADD2.F32 R6, -RZ, R4.reuse.H1_H1 ;  /* 0x30000004ff067230 */ /* 0x104fe40000004100 */
[----:B------:R-:W-:Y:S01]  /*8df0*/  FMUL.FTZ R12, R7, R0 ;  /* 0x00000000070c7220 */ /* 0x000fe20000410000 */
[----:B------:R-:W-:Y:S02]  /*8e00*/  HADD2.F32 R4, -RZ, R4.H0_H0 ;  /* 0x20000004ff047230 */ /* 0x000fe40000004100 */
[----:B------:R-:W-:Y:S01]  /*8e10*/  FMUL.FTZ R16, R13, R2 ;  /* 0x000000020d107220 */ /* 0x000fe20000410000 */
[-C--:B------:R-:W-:Y:S01]  /*8e20*/  FMUL.FTZ R7, R7, R6.reuse ;  /* 0x0000000607077220 */ /* 0x080fe20000410000 */
[----:B------:R-:W-:Y:S01]  /*8e30*/  FFMA.FTZ R12, R9, R6, -R12 ;  /* 0x00000006090c7223 */ /* 0x000fe2000001080c */
[-C--:B------:R-:W-:Y:S01]  /*8e40*/  FMUL.FTZ R13, R13, R4.reuse ;  /* 0x000000040d0d7220 */ /* 0x080fe20000410000 */
[----:B------:R-:W-:Y:S01]  /*8e50*/  FFMA.FTZ R16, R17, R4, -R16 ;  /* 0x0000000411107223 */ /* 0x000fe20000010810 */
[----:B------:R-:W-:Y:S01]  /*8e60*/  FFMA.FTZ R7, R9, R0, R7 ;  /* 0x0000000009077223 */ /* 0x000fe20000010007 */
[----:B------:R-:W-:-:S02]  /*8e70*/  HADD2.F32 R0, -RZ, R5.H0_H0 ;  /* 0x20000005ff007230 */ /* 0x000fc40000004100 */
[----:B------:R-:W-:Y:S01]  /*8e80*/  FFMA.FTZ R13, R17, R2, R13 ;  /* 0x00000002110d7223 */ /* 0x000fe2000001000d */
[----:B------:R-:W-:Y:S02]  /*8e90*/  HADD2.F32 R9, -RZ, R14.H1_H1 ;  /* 0x3000000eff097230 */ /* 0x000fe40000004100 */
[--C-:B------:R-:W-:Y:S02]  /*8ea0*/  HADD2.F32 R2, -RZ, R3.reuse.H0_H0 ;  /* 0x20000003ff027230 */ /* 0x100fe40000004100 */
[----:B------:R-:W-:Y:S02]  /*8eb0*/  HADD2.F32 R3, -RZ, R3.H1_H1 ;  /* 0x30000003ff037230 */ /* 0x000fe40000004100 */
[----:B------:R-:W-:Y:S01]  /*8ec0*/  FMUL.FTZ R17, R9, R0 ;  /* 0x0000000009117220 */ /* 0x000fe20000410000 */
[----:B------:R-:W-:Y:S01]  /*8ed0*/  HADD2.F32 R4, -RZ, R15.H1_H1 ;  /* 0x3000000fff047230 */ /* 0x000fe20000004100 */
[----:B------:R-:W-:Y:S01]  /*8ee0*/  F2FP.F16.F32.PACK_AB R16, R13, R16 ;  /* 0x000000100d10723e */ /* 0x000fe200000000ff */
[----:B------:R-:W-:Y:S01]  /*8ef0*/  HADD2.F32 R5, -RZ, R5.H1_H1 ;  /* 0x30000005ff057230 */ /* 0x000fe20000004100 */
[----:B------:R-:W-:Y:S01]  /*8f00*/  F2FP.F16.F32.PACK_AB R13, R7, R12 ;  /* 0x0000000c070d723e */ /* 0x000fe200000000ff */
[----:B------:R-:W-:-:S02]  /*8f10*/  HADD2.F32 R6, -RZ, R15.H0_H0 ;  /* 0x2000000fff067230 */ /* 0x000fc40000004100 */
[----:B------:R-:W-:Y:S01]  /*8f20*/  FMUL.FTZ R15, R9, R2 ;  /* 0x00000002090f7220 */ /* 0x000fe20000410000 */
[----:B------:R-:W-:Y:S02]  /*8f30*/  HADD2.F32 R14, -RZ, R14.H0_H0 ;  /* 0x2000000eff0e7230 */ /* 0x000fe40000004100 */
[C---:B------:R-:W-:Y:S01]  /*8f40*/  FMUL.FTZ R9, R4.reuse, R3 ;  /* 0x0000000304097220 */ /* 0x040fe20000410000 */
[-C--:B------:R-:W-:Y:S01]  /*8f50*/  FMUL.FTZ R4, R4, R5.reuse ;  /* 0x0000000504047220 */ /* 0x080fe20000410000 */
[----:B------:R-:W-:Y:S01]  /*8f60*/  MOV R12, R16 ;  /* 0x00000010000c7202 */ /* 0x000fe20000000f00 */
[C---:B------:R-:W-:Y:S01]  /*8f70*/  FFMA.FTZ R15, R14.reuse, R0, -R15 ;  /* 0x000000000e0f7223 */ /* 0x040fe2000001080f */
[----:B------:R-:W-:Y:S01]  /*8f80*/  FFMA.FTZ R2, R14, R2, R17 ;  /* 0x000000020e027223 */ /* 0x000fe20000010011 */
[C---:B------:R-:W-:Y:S01]  /*8f90*/  FFMA.FTZ R9, R6.reuse, R5, -R9 ;  /* 0x0000000506097223 */ /* 0x040fe20000010809 */
[----:B------:R-:W-:-:S03]  /*8fa0*/  FFMA.FTZ R4, R6, R3, R4 ;  /* 0x0000000306047223 */ /* 0x000fc60000010004 */
[----:B------:R-:W-:Y:S02]  /*8fb0*/  F2FP.F16.F32.PACK_AB R14, R2, R15 ;  /* 0x0000000f020e723e */ /* 0x000fe400000000ff */
[----:B------:R-:W-:Y:S02]  /*8fc0*/  F2FP.F16.F32.PACK_AB R15, R4, R9 ;  /* 0x00000009040f723e */ /* 0x000fe400000000ff */
.L_x_1821:
[----:B------:R-:W-:Y:S05]  /*8fd0*/  BSYNC.RECONVERGENT B0 ;  /* 0x0000000000007941 */ /* 0x000fea0003800200 */
.L_x_1820:
[----:B-----5:R3:W-:Y:S01]  /*8fe0*/  STS.128 [R57+0x800], R12 ;  /* 0x0008000c39007388 */ /* 0x0207e20000000c00 */
[----:B------:R-:W-:Y:S05]  /*8ff0*/  BRA `(.L_x_1813) ;  /* 0x0000000800e47947 */ /* 0x000fea0003800000 */
.L_x_1814:
        /* <DEDUP_REMOVED lines=59> */
[--C-:B-----5:R-:W-:Y:S02]  /*93b0*/  HADD2.F32 R5, -RZ, R20.reuse.H0_H0 ;  /* 0x20000014ff057230 */ /* 0x120fe40000004100 */
        /* <DEDUP_REMOVED lines=31> */
.L_x_1826:
[----:B------:R-:W-:Y:S05]  /*95b0*/  BSYNC.RECONVERGENT B0 ;  /* 0x0000000000007941 */ /* 0x000fea0003800200 */
.L_x_1825:
[----:B-----5:R3:W-:Y:S01]  /*95c0*/  STS.128 [R57], R20 ;  /* 0x0000001439007388 */ /* 0x0207e20000000c00 */
[----:B------:R-:W-:Y:S05]  /*95d0*/  BRA `(.L_x_1823) ;  /* 0x0000000000047947 */ /* 0x000fea0003800000 */
.L_x_1824:
[----:B------:R2:W-:Y:S02]  /*95e0*/  STS.128 [R57], RZ ;  /* 0x000000ff39007388 */ /* 0x0005e40000000c00 */
.L_x_1823:
[----:B------:R-:W-:Y:S05]  /*95f0*/  BSYNC.RECONVERGENT B1 ;  /* 0x0000000000017941 */ /* 0x000fea0003800200 */
.L_x_1822:
        /* <DEDUP_REMOVED lines=15> */
[--C-:B------:R-:W-:Y:S02]  /*96f0*/  SHF.R.S32.HI R4, RZ, 0x1f, R0.reuse ;  /* 0x0000001fff047819 */ /* 0x100fe40000011400 */
[----:B------:R-:W-:Y:S01]  /*9700*/  IADD3 R28, P1, P0, R28, R3, R0 ;  /* 0x000000031c1c7210 */ /* 0x000fe2000783e000 */
[----:B------:R-:W2:Y:S03]  /*9710*/  LD.E.128 R16, desc[UR4][R16.64] ;  /* 0x0000000410107980 */ /* 0x000ea6000c101d00 */
[----:B------:R-:W-:-:S02]  /*9720*/  IADD3.X R9, PT, PT, R29, R2, R4, P1, P0 ;  /* 0x000000021d097210 */ /* 0x000fc40000fe0404 */
        /* <DEDUP_REMOVED lines=12> */
[----:B------:R-:W-:Y:S02]  /*97f0*/  HADD2.F32 R18, -RZ, R18.H1_H1 ;  /* 0x30000012ff127230 */ /* 0x000fe40000004100 */
[----:B------:R-:W-:-:S02]  /*9800*/  HADD2.F32 R16, -RZ, R16.H1_H1 ;  /* 0x30000010ff107230 */ /* 0x000fc40000004100 */
[--C-:B---3--:R-:W-:Y:S02]  /*9810*/  HADD2.F32 R19, -RZ, R4.reuse.H0_H0 ;  /* 0x20000004ff137230 */ /* 0x108fe40000004100 */
[----:B------:R-:W-:Y:S02]  /*9820*/  HADD2.F32 R27, -RZ, R4.H1_H1 ;  /* 0x30000004ff1b7230 */ /* 0x000fe40000004100 */
[--C-:B------:R-:W-:Y:S02]  /*9830*/  HADD2.F32 R25, -RZ, R5.reuse.H0_H0 ;  /* 0x20000005ff197230 */ /* 0x100fe40000004100 */
[----:B------:R-:W-:Y:S02]  /*9840*/  HADD2.F32 R26, -RZ, R5.H1_H1 ;  /* 0x30000005ff1a7230 */ /* 0x000fe40000004100 */
[--C-:B------:R-:W-:Y:S02]  /*9850*/  HADD2.F32 R4, -RZ, R6.reuse.H0_H0 ;  /* 0x20000006ff047230 */ /* 0x100fe40000004100 */
[----:B------:R-:W-:-:S02]  /*9860*/  HADD2.F32 R5, -RZ, R6.H1_H1 ;  /* 0x30000006ff057230 */ /* 0x000fc40000004100 */
[--C-:B------:R-:W-:Y:S02]  /*9870*/  HADD2.F32 R6, -RZ, R7.reuse.H0_H0 ;  /* 0x20000007ff067230 */ /* 0x100fe40000004100 */
[----:B------:R-:W-:Y:S02]  /*9880*/  HADD2.F32 R7, -RZ, R7.H1_H1 ;  /* 0x30000007ff077230 */ /* 0x000fe40000004100 */
[----:B------:R-:W-:Y:S01]  /*9890*/  @!P2 FADD.FTZ R4, -R4, -RZ ;  /* 0x800000ff0404a221 */ /* 0x000fe20000010100 */
[----:B------:R-:W-:Y:S01]  /*98a0*/  @!P2 FADD.FTZ R19, -R19, -RZ ;  /* 0x800000ff1313a221 */ /* 0x000fe20000010100 */
[----:B------:R-:W-:Y:S01]  /*98b0*/  @!P2 FADD.FTZ R5, -R5, -RZ ;  /* 0x800000ff0505a221 */ /* 0x000fe20000010100 */
[----:B------:R-:W-:Y:S01]  /*98c0*/  @!P2 FADD.FTZ R6, -R6, -RZ ;  /* 0x800000ff0606a221 */ /* 0x000fe20000010100 */
[----:B------:R-:W-:Y:S01]  /*98d0*/  @!P2 FADD.FTZ R7, -R7, -RZ ;  /* 0x800000ff0707a221 */ /* 0x000fe20000010100 */
[--C-:B------:R-:W-:Y:S02]  /*98e0*/  HADD2.F32 R2, -RZ, R17.reuse.H0_H0 ;  /* 0x20000011ff027230 */ /* 0x100fe40000004100 */
[----:B------:R-:W-:Y:S01]  /*98f0*/  @!P2 FADD.FTZ R27, -R27, -RZ ;  /* 0x800000ff1b1ba221 */ /* 0x000fe20000010100 */
[----:B------:R-:W-:-:S02]  /*9900*/  HADD2.F32 R17, -RZ, R17.H1_H1 ;  /* 0x30000011ff117230 */ /* 0x000fc40000004100 */
[----:B------:R-:W-:Y:S01]  /*9910*/  @!P2 FADD.FTZ R25, -R25, -RZ ;  /* 0x800000ff1919a221 */ /* 0x000fe20000010100 */
[----:B------:R-:W-:Y:S01]  /*9920*/  FMUL.FTZ R3, R3, R4 ;  /* 0x0000000403037220 */ /* 0x000fe20000410000 */
[----:B------:R-:W-:Y:S01]  /*9930*/  @!P2 FADD.FTZ R26, -R26, -RZ ;  /* 0x800000ff1a1aa221 */ /* 0x000fe20000010100 */
[----:B------:R-:W-:Y:S01]  /*9940*/  FMUL.FTZ R0, R0, R19 ;  /* 0x0000001300007220 */ /* 0x000fe20000410000 */
[----:B----4-:R-:W-:Y:S02]  /*9950*/  HADD2.F32 R4, -RZ, R12.H0_H0 ;  /* 0x2000000cff047230 */ /* 0x010fe40000004100 */
[----:B------:R-:W-:Y:S01]  /*9960*/  FMUL.FTZ R18, R18, R5 ;  /* 0x0000000512127220 */ /* 0x000fe20000410000 */
[----:B------:R-:W-:Y:S01]  /*9970*/  FMUL.FTZ R9, R9, R6 ;  /* 0x0000000609097220 */ /* 0x000fe20000410000 */
[----:B------:R-:W-:Y:S01]  /*9980*/  FMUL.FTZ R24, R24, R7 ;  /* 0x0000000718187220 */ /* 0x000fe20000410000 */
[----:B-----5:R-:W-:Y:S02]  /*9990*/  HADD2.F32 R19, -RZ, R20.H1_H1 ;  /* 0x30000014ff137230 */ /* 0x020fe40000004100 */
[----:B------:R-:W-:Y:S01]  /*99a0*/  FMUL.FTZ R16, R16, R27 ;  /* 0x0000001b10107220 */ /* 0x000fe20000410000 */
[----:B------:R-:W-:-:S02]  /*99b0*/  HADD2.F32 R12, -RZ, R12.H1_H1 ;  /* 0x3000000cff0c7230 */ /* 0x000fc40000004100 */
[----:B------:R-:W-:Y:S01]  /*99c0*/  FMUL.FTZ R2, R2, R25 ;  /* 0x0000001902027220 */ /* 0x000fe20000410000 */
[----:B------:R-:W-:Y:S02]  /*99d0*/  HADD2.F32 R5, -RZ, R20.H0_H0 ;  /* 0x20000014ff057230 */ /* 0x000fe40000004100 */
[----:B------:R-:W-:Y:S02]  /*99e0*/  HADD2.F32 R7, -RZ, R21.H0_H0 ;  /* 0x20000015ff077230 */ /* 0x000fe40000004100 */
[--C-:B------:R-:W-:Y:S02]  /*99f0*/  HADD2.F32 R6, -RZ, R13.reuse.H0_H0 ;  /* 0x2000000dff067230 */ /* 0x100fe40000004100 */
[----:B------:R-:W-:Y:S01]  /*9a00*/  FMUL.FTZ R17, R17, R26 ;  /* 0x0000001a11117220 */ /* 0x000fe20000410000 */
[----:B------:R-:W-:Y:S02]  /*9a10*/  HADD2.F32 R26, -RZ, R13.H1_H1 ;  /* 0x3000000dff1a7230 */ /* 0x000fe40000004100 */
[----:B------:R-:W-:Y:S01]  /*9a20*/  FFMA.FTZ R19, R19, R12, R16 ;  /* 0x0000000c13137223 */ /* 0x000fe20000010010 */
[----:B------:R-:W-:-:S02]  /*9a30*/  HADD2.F32 R20, -RZ, R14.H0_H0 ;  /* 0x2000000eff147230 */ /* 0x000fc40000004100 */
[----:B------:R-:W-:Y:S01]  /*9a40*/  FFMA.FTZ R0, R5, R4, R0 ;  /* 0x0000000405007223 */ /* 0x000fe20000010000 */
[----:B------:R-:W-:Y:S02]  /*9a50*/  HADD2.F32 R13, -RZ, R14.H1_H1 ;  /* 0x3000000eff0d7230 */ /* 0x000fe40000004100 */
[----:B------:R-:W-:Y:S01]  /*9a60*/  FFMA.FTZ R2, R7, R6, R2 ;  /* 0x0000000607027223 */ /* 0x000fe20000010002 */
[----:B------:R-:W-:Y:S02]  /*9a70*/  HADD2.F32 R14, -RZ, R15.H0_H0 ;  /* 0x2000000fff0e7230 */ /* 0x000fe40000004100 */
[----:B------:R-:W-:Y:S02]  /*9a80*/  HADD2.F32 R12, -RZ, R23.H0_H0 ;  /* 0x20000017ff0c7230 */ /* 0x000fe40000004100 */
[----:B------:R-:W-:Y:S02]  /*9a90*/  HADD2.F32 R15, -RZ, R15.H1_H1 ;  /* 0x3000000fff0f7230 */ /* 0x000fe40000004100 */
        /* <DEDUP_REMOVED lines=13> */
.L_x_1828:
[----:B------:R-:W-:Y:S05]  /*9b70*/  BSYNC.RECONVERGENT B0 ;  /* 0x0000000000007941 */ /* 0x000fea0003800200 */
.L_x_1827:
[----:B-----5:R4:W-:Y:S02]  /*9b80*/  STS.128 [R57+0x800], R20 ;  /* 0x0008001439007388 */ /* 0x0209e40000000c00 */
.L_x_1813:
[----:B------:R-:W-:Y:S05]  /*9b90*/  BSYNC.RECONVERGENT B2 ;  /* 0x0000000000027941 */ /* 0x000fea0003800200 */
.L_x_1808:
[----:B-1----:R-:W-:Y:S01]  /*9ba0*/  IADD3 R3, PT, PT, -R66, R63, RZ ;  /* 0x0000003f42037210 */ /* 0x002fe20007ffe1ff */
        /* <DEDUP_REMOVED lines=8> */
[----:B------:R1:W-:Y:S01]  /*9c30*/  LDGSTS.E.BYPASS.LTC128B.128 [R57+0x1000], desc[UR4][R218.64] ;  /* 0x01000000da397fae */ /* 0x0003e2000b981a04 */
[----:B------:R-:W-:Y:S05]  /*9c40*/  BRA `(.L_x_1830) ;  /* 0x0000000000047947 */ /* 0x000fea0003800000 */
.L_x_1831:
[----:B------:R1:W-:Y:S02]  /*9c50*/  STS.128 [R57+0x1000], RZ ;  /* 0x001000ff39007388 */ /* 0x0003e40000000c00 */
.L_x_1830:
[----:B------:R-:W-:Y:S05]  /*9c60*/  BSYNC.RECONVERGENT B0 ;  /* 0x0000000000007941 */ /* 0x000fea0003800200 */
.L_x_1829:
[----:B------:R-:W-:Y:S01]  /*9c70*/  ISETP.GE.AND P1, PT, R8, R3, PT ;  /* 0x000000030800720c */ /* 0x000fe20003f26270 */
[C---:B---34-:R-:W-:Y:S01]  /*9c80*/  IMAD.SHL.U32 R21, R62.reuse, 0x2, RZ ;  /* 0x000000023e157824 */ /* 0x058fe200078e00ff */
[----:B------:R-:W-:Y:S01]  /*9c90*/  SHF.L.U64.HI R62, R62, 0x1, R65 ;  /* 0x000000013e3e7819 */ /* 0x000fe20000010241 */
[----:B------:R-:W-:Y:S03]  /*9ca0*/  BSSY.RECONVERGENT B0, `(.L_x_1832) ;  /* 0x000000c000007945 */ /* 0x000fe60003800200 */
[----:B------:R-:W-:-:S05]  /*9cb0*/  IADD3 R20, P0, PT, R21, R218, RZ ;  /* 0x000000da15147210 */ /* 0x000fca0007f1e0ff */
[----:B------:R-:W-:Y:S02]  /*9cc0*/  IMAD.X R21, R62, 0x1, R219, P0 ;  /* 0x000000013e157824 */ /* 0x000fe400000e06db */
[----:B------:R-:W-:Y:S06]  /*9cd0*/  @P1 BRA `(.L_x_1833) ;  /* 0x0000000000201947 */ /* 0x000fec0003800000 */
[----:B-----5:R-:W-:-:S13]  /*9ce0*/  ISETP.GE.AND P0, PT, R10, R227, PT ;  /* 0x000000e30a00720c */ /* 0x020fda0003f06270 */
[----:B------:R-:W-:Y:S05]  /*9cf0*/  @P0 BRA `(.L_x_1834) ;  /* 0x0000000000140947 */ /* 0x000fea0003800000 */
[----:B------:R-:W-:Y:S01]  /*9d00*/  @!PT LDS RZ, [RZ] ;  /* 0x00000000fffff984 */ /* 0x000fe20000000800 */
[----:B------:R-:W-:Y:S01]  /*9d10*/  @!PT LDS RZ, [RZ] ;  /* 0x00000000fffff984 */ /* 0x000fe20000000800 */
[----:B------:R-:W-:Y:S01]  /*9d20*/  @!PT LDS RZ, [RZ] ;  /* 0x00000000fffff984 */ /* 0x000fe20000000800 */
[----:B------:R4:W-:Y:S01]  /*9d30*/  LDGSTS.E.BYPASS.LTC128B.128 [R57+0x1800], desc[UR4][R20.64] ;  /* 0x0180000014397fae */ /* 0x0009e2000b981a04 */
[----:B------:R-:W-:Y:S05]  /*9d40*/  BRA `(.L_x_1833) ;  /* 0x0000000000047947 */ /* 0x000fea0003800000 */
.L_x_1834:
[----:B------:R3:W-:Y:S02]  /*9d50*/  STS.128 [R57+0x1800], RZ ;  /* 0x001800ff39007388 */ /* 0x0007e40000000c00 */
.L_x_1833:
[----:B------:R-:W-:Y:S05]  /*9d60*/  BSYNC.RECONVERGENT B0 ;  /* 0x0000000000007941 */ /* 0x000fea0003800200 */
.L_x_1832:
[----:B------:R-:W-:Y:S01]  /*9d70*/  IADD3 R18, PT, PT, R128, 0x40, RZ ;  /* 0x0000004080127810 */ /* 0x000fe20007ffe0ff */
[----:B------:R-:W-:Y:S03]  /*9d80*/  BSSY.RECONVERGENT B0, `(.L_x_1835) ;  /* 0x000000d000007945 */ /* 0x000fe60003800200 */
[----:B------:R-:W-:-:S13]  /*9d90*/  ISETP.GE.AND P0, PT, R18, R3, PT ;  /* 0x000000031200720c */ /* 0x000fda0003f06270 */
[----:B------:R-:W-:Y:S05]  /*9da0*/  @P0 BRA `(.L_x_1836) ;  /* 0x0000000000280947 */ /* 0x000fea0003800000 */
[----:B-----5:R-:W-:-:S13]  /*9db0*/  ISETP.GE.AND P0, PT, R10, R227, PT ;  /* 0x000000e30a00720c */ /* 0x020fda0003f06270 */
        /* <DEDUP_REMOVED lines=8> */
.L_x_1837:
[----:B------:R1:W-:Y:S02]  /*9e40*/  STS.128 [R57+0x2000], RZ ;  /* 0x002000ff39007388 */ /* 0x0003e40000000c00 */
.L_x_1836:
[----:B------:R-:W-:Y:S05]  /*9e50*/  BSYNC.RECONVERGENT B0 ;  /* 0x0000000000007941 */ /* 0x000fea0003800200 */
.L_x_1835:
[----:B--2---:R-:W-:Y:S01]  /*9e60*/  IADD3 R16, PT, PT, R128, 0x60, RZ ;  /* 0x0000006080107810 */ /* 0x004fe20007ffe0ff */
[----:B------:R-:W-:Y:S03]  /*9e70*/  BSSY.RECONVERGENT B0, `(.L_x_1838) ;  /* 0x000000d000007945 */ /* 0x000fe60003800200 */
[----:B------:R-:W-:-:S13]  /*9e80*/  ISETP.GE.AND P0, PT, R16, R3, PT ;  /* 0x000000031000720c */ /* 0x000fda0003f06270 */
[----:B------:R-:W-:Y:S05]  /*9e90*/  @P0 BRA `(.L_x_1839) ;  /* 0x0000000000280947 */ /* 0x000fea0003800000 */
[----:B-----5:R-:W-:-:S13]  /*9ea0*/  ISETP.GE.AND P0, PT, R10, R227, PT ;  /* 0x000000e30a00720c */ /* 0x020fda0003f06270 */
        /* <DEDUP_REMOVED lines=8> */
.L_x_1840:
[----:B------:R2:W-:Y:S02]  /*9f30*/  STS.128 [R57+0x2800], RZ ;  /* 0x002800ff39007388 */ /* 0x0005e40000000c00 */
.L_x_1839:
[----:B------:R-:W-:Y:S05]  /*9f40*/  BSYNC.RECONVERGENT B0 ;  /* 0x0000000000007941 */ /* 0x000fea0003800200 */
.L_x_1838:
[----:B------:R-:W-:Y:S01]  /*9f50*/  IADD3 R14, PT, PT, R128, 0x80, RZ ;  /* 0x00000080800e7810 */ /* 0x000fe20007ffe0ff */
[----:B------:R-:W-:Y:S03]  /*9f60*/  BSSY.RECONVERGENT B0, `(.L_x_1841) ;  /* 0x0000010000007945 */ /* 0x000fe60003800200 */
[----:B------:R-:W-:-:S13]  /*9f70*/  ISETP.GE.AND P0, PT, R14, R3, PT ;  /* 0x000000030e00720c */ /* 0x000fda0003f06270 */
[----:B------:R-:W-:Y:S05]  /*9f80*/  @P0 BRA `(.L_x_1842) ;  /* 0x0000000000340947 */ /* 0x000fea0003800000 */
[----:B-----5:R-:W-:-:S13]  /*9f90*/  ISETP.GE.AND P0, PT, R10, R227, PT ;  /* 0x000000e30a00720c */ /* 0x020fda0003f06270 */
[----:B------:R-:W-:Y:S05]  /*9fa0*/  @P0 BRA `(.L_x_1843) ;  /* 0x0000000000280947 */ /* 0x000fea0003800000 */
[----:B-12---:R-:W-:Y:S01]  /*9fb0*/  MOV R4, R20 ;  /* 0x0000001400047202 */ /* 0x006fe20000000f00 */
        /* <DEDUP_REMOVED lines=9> */
.L_x_1843:
[----:B------:R1:W-:Y:S02]  /*a050*/  STS.128 [R57+0x3000], RZ ;  /* 0x003000ff39007388 */ /* 0x0003e40000000c00 */
.L_x_1842:
[----:B------:R-:W-:Y:S05]  /*a060*/  BSYNC.RECONVERGENT B0 ;  /* 0x0000000000007941 */ /* 0x000fea0003800200 */
.L_x_1841:
[----:B------:R-:W-:Y:S01]  /*a070*/  IADD3 R12, PT, PT, R128, 0xa0, RZ ;  /* 0x000000a0800c7810 */ /* 0x000fe20007ffe0ff */
[----:B------:R-:W-:Y:S03]  /*a080*/  BSSY.RECONVERGENT B0, `(.L_x_1844) ;  /* 0x000000d000007945 */ /* 0x000fe60003800200 */
[----:B------:R-:W-:-:S13]  /*a090*/  ISETP.GE.AND P0, PT, R12, R3, PT ;  /* 0x000000030c00720c */ /* 0x000fda0003f06270 */
[----:B------:R-:W-:Y:S05]  /*a0a0*/  @P0 BRA `(.L_x_1845) ;  /* 0x0000000000280947 */ /* 0x000fea0003800000 */
[----:B-----5:R-:W-:-:S13]  /*a0b0*/  ISETP.GE.AND P0, PT, R10, R227, PT ;  /* 0x000000e30a00720c */ /* 0x020fda0003f06270 */
[----:B------:R-:W-:Y:S05]  /*a0c0*/  @P0 BRA `(.L_x_1846) ;  /* 0x00000000001c0947 */ /* 0x000fea0003800000 */
[----:B-12---:R-:W-:-:S04]  /*a0d0*/  LEA R4, P0, R212, R20, 0x8 ;  /* 0x00000014d4047211 */ /* 0x006fc800078040ff */
[----:B------:R-:W-:-:S05]  /*a0e0*/  LEA.HI.X R5, R212, R21, R213, 0x8, P0 ;  /* 0x00000015d4057211 */ /* 0x000fca00000f44d5 */
[----:B------:R-:W-:Y:S01]  /*a0f0*/  @!PT LDS RZ, [RZ] ;  /* 0x00000000fffff984 */ /* 0x000fe20000000800 */
[----:B------:R-:W-:Y:S01]  /*a100*/  @!PT LDS RZ, [RZ] ;  /* 0x00000000fffff984 */ /* 0x000fe20000000800 */
[----:B------:R-:W-:Y:S01]  /*a110*/  @!PT LDS RZ, [RZ] ;  /* 0x00000000fffff984 */ /* 0x000fe20000000800 */
[----:B------:R1:W-:Y:S01]  /*a120*/  LDGSTS.E.BYPASS.LTC128B.128 [R57+0x3800], desc[UR4][R4.64] ;  /* 0x0380000004397fae */ /* 0x0003e2000b981a04 */
[----:B------:R-:W-:Y:S05]  /*a130*/  BRA `(.L_x_1845) ;  /* 0x0000000000047947 */ /* 0x000fea0003800000 */
.L_x_1846:
[----:B------:R1:W-:Y:S02]  /*a140*/  STS.128 [R57+0x3800], RZ ;  /* 0x003800ff39007388 */ /* 0x0003e40000000c00 */
.L_x_1845:
[----:B------:R-:W-:Y:S05]  /*a150*/  BSYNC.RECONVERGENT B0 ;  /* 0x0000000000007941 */ /* 0x000fea0003800200 */
.L_x_1844:
        /* <DEDUP_REMOVED lines=16> */
.L_x_1849:
[----:B------:R1:W-:Y:S02]  /*a260*/  STS.128 [R57+0x4000], RZ ;  /* 0x004000ff39007388 */ /* 0x0003e40000000c00 */
.L_x_1848:
[----:B------:R-:W-:Y:S05]  /*a270*/  BSYNC.RECONVERGENT B0 ;  /* 0x0000000000007941 */ /* 0x000fea0003800200 */
.L_x_1847:
[----:B-12---:R-:W-:Y:S01]  /*a280*/  IADD3 R4, PT, PT, R128, 0xe0, RZ ;  /* 0x000000e080047810 */ /* 0x006fe20007ffe0ff */
[----:B------:R-:W-:Y:S03]  /*a290*/  BSSY.RECONVERGENT B0, `(.L_x_1850) ;  /* 0x000000e000007945 */ /* 0x000fe60003800200 */
[----:B------:R-:W-:-:S13]  /*a2a0*/  ISETP.GE.AND P0, PT, R4, R3, PT ;  /* 0x000000030400720c */ /* 0x000fda0003f06270 */
[----:B------:R-:W-:Y:S05]  /*a2b0*/  @P0 BRA `(.L_x_1851) ;  /* 0x00000000002c0947 */ /* 0x000fea0003800000 */
[----:B-----5:R-:W-:-:S13]  /*a2c0*/  ISETP.GE.AND P0, PT, R10, R227, PT ;  /* 0x000000e30a00720c */ /* 0x020fda0003f06270 */
        /* <DEDUP_REMOVED lines=9> */
.L_x_1852:
[----:B------:R1:W-:Y:S02]  /*a360*/  STS.128 [R57+0x4800], RZ ;  /* 0x004800ff39007388 */ /* 0x0003e40000000c00 */
.L_x_1851:
[----:B------:R-:W-:Y:S05]  /*a370*/  BSYNC.RECONVERGENT B0 ;  /* 0x0000000000007941 */ /* 0x000fea0003800200 */
.L_x_1850:
[----:B------:R-:W0:Y:S01]  /*a380*/  LDGDEPBAR ;  /* 0x00000000000079af */ /* 0x000e220000000000 */
[----:B------:R-:W-:Y:S03]  /*a390*/  BSSY.RECONVERGENT B0, `(.L_x_1853) ;  /* 0x0000010000007945 */ /* 0x000fe60003800200 */
[----:B------:R1:W5:Y:S04]  /*a3a0*/  LD.E R2, desc[UR4][R148.64+0x184] ;  /* 0x0001840494027980 */ /* 0x000368000c101900 */
[----:B------:R1:W5:Y:S01]  /*a3b0*/  LD.E R0, desc[UR4][R148.64+0x188] ;  /* 0x0001880494007980 */ /* 0x000362000c101900 */
[----:B------:R-:W-:-:S04]  /*a3c0*/  DEPBAR.LE SB0, 0x0 ;  /* 0x000080000000791a */ /* 0x000fc80000000000 */
[----:B------:R-:W-:Y:S06]  /*a3d0*/  BAR.SYNC.DEFER_BLOCKING 0x0 ;  /* 0x0000000000007b1d */ /* 0x000fec0000010000 */
        /* <DEDUP_REMOVED lines=8> */
.L_x_1855:
[----:B------:R1:W-:Y:S01]  /*a460*/  STS.128 [R57+0x5000], RZ ;  /* 0x005000ff39007388 */ /* 0x0003e20000000c00 */
[----:B------:R-:W-:Y:S05]  /*a470*/  BRA `(.L_x_1856) ;  /* 0x0000000000047947 */ /* 0x000fea0003800000 */
.L_x_1854:
[----:B------:R1:W-:Y:S02]  /*a480*/  STS.128 [R57+0x5000], RZ ;  /* 0x005000ff39007388 */ /* 0x0003e40000000c00 */
.L_x_1856:
[----:B------:R-:W-:Y:S05]  /*a490*/  BSYNC.RECONVERGENT B0 ;  /* 0x0000000000007941 */ /* 0x000fea0003800200 */
.L_x_1853:
[----:B------:R-:W-:Y:S01]  /*a4a0*/  ISETP.GE.AND P1, PT, R8, R3, PT ;  /* 0x000000030800720c */ /* 0x000fe20003f26270 */
[----:B------:R-:W-:Y:S01]  /*a4b0*/  BSSY.RECONVERGENT B0, `(.L_x_1857) ;  /* 0x000000d000007945 */ /* 0x000fe20003800200 */
[----:B------:R-:W-:-:S04]  /*a4c0*/  LEA R8, P0, R64, R220, 0x1 ;  /* 0x000000dc40087211 */ /* 0x000fc800078008ff */
[----:B------:R-:W-:-:S07]  /*a4d0*/  LEA.HI.X R9, R64, R221, R67, 0x1, P0 ;  /* 0x000000dd40097211 */ /* 0x000fce00000f0c43 */
[----:B------:R1:W-:Y:S01]  /*a4e0*/  @P1 STS.128 [R57+0x5800], RZ ;  /* 0x005800ff39001388 */ /* 0x0003e20000000c00 */
        /* <DEDUP_REMOVED lines=8> */
.L_x_1859:
[----:B------:R1:W-:Y:S02]  /*a570*/  STS.128 [R57+0x5800], RZ ;  /* 0x005800ff39007388 */ /* 0x0003e40000000c00 */
.L_x_1858:
[----:B------:R-:W-:Y:S05]  /*a580*/  BSYNC.RECONVERGENT B0 ;  /* 0x0000000000007941 */ /* 0x000fea0003800200 */
.L_x_1857:
[----:B------:R-:W-:Y:S01]  /*a590*/  ISETP.GE.AND P0, PT, R18, R3, PT ;  /* 0x000000031200720c */ /* 0x000fe20003f06270 */
[----:B------:R-:W-:-:S12]  /*a5a0*/  BSSY.RECONVERGENT B0, `(.L_x_1860) ;  /* 0x000000d000007945 */ /* 0x000fd80003800200 */
[----:B------:R1:W-:Y:S01]  /*a5b0*/  @P0 STS.128 [R57+0x6000], RZ ;  /* 0x006000ff39000388 */ /* 0x0003e20000000c00 */
        /* <DEDUP_REMOVED lines=10> */
.L_x_1862:
[----:B------:R1:W-:Y:S02]  /*a660*/  STS.128 [R57+0x6000], RZ ;  /* 0x006000ff39007388 */ /* 0x0003e40000000c00 */
.L_x_1861:
[----:B------:R-:W-:Y:S05]  /*a670*/  BSYNC.RECONVERGENT B0 ;  /* 0x0000000000007941 */ /* 0x000fea0003800200 */
.L_x_1860:
        /* <DEDUP_REMOVED lines=13> */
.L_x_1865:
[----:B------:R1:W-:Y:S02]  /*a750*/  STS.128 [R57+0x6800], RZ ;  /* 0x006800ff39007388 */ /* 0x0003e40000000c00 */
.L_x_1864:
[----:B------:R-:W-:Y:S05]  /*a760*/  BSYNC.RECONVERGENT B0 ;  /* 0x0000000000007941 */ /* 0x000fea0003800200 */
.L_x_1863:
[----:B------:R-:W-:Y:S01]  /*a770*/  ISETP.GE.AND P0, PT, R14, R3, PT ;  /* 0x000000030e00720c */ /* 0x000fe20003f06270 */
[----:B------:R-:W-:-:S12]  /*a780*/  BSSY.RECONVERGENT B0, `(.L_x_1866) ;  /* 0x0000010000007945 */ /* 0x000fd80003800200 */
[----:B------:R1:W-:Y:S01]  /*a790*/  @P0 STS.128 [R57+0x7000], RZ ;  /* 0x007000ff39000388 */ /* 0x0003e20000000c00 */
[----:B------:R-:W-:Y:S05]  /*a7a0*/  @P0 BRA `(.L_x_1867) ;  /* 0x0000000000340947 */ /* 0x000fea0003800000 */
[----:B-----5:R-:W-:-:S13]  /*a7b0*/  ISETP.GE.AND P0, PT, R10, R227, PT ;  /* 0x000000e30a00720c */ /* 0x020fda0003f06270 */
        /* <DEDUP_REMOVED lines=11> */
.L_x_1868:
[----:B------:R1:W-:Y:S02]  /*a870*/  STS.128 [R57+0x7000], RZ ;  /* 0x007000ff39007388 */ /* 0x0003e40000000c00 */
.L_x_1867:
[----:B------:R-:W-:Y:S05]  /*a880*/  BSYNC.RECONVERGENT B0 ;  /* 0x0000000000007941 */ /* 0x000fea0003800200 */
.L_x_1866:
        /* <DEDUP_REMOVED lines=13> */
.L_x_1871:
[----:B------:R1:W-:Y:S02]  /*a960*/  STS.128 [R57+0x7800], RZ ;  /* 0x007800ff39007388 */ /* 0x0003e40000000c00 */
.L_x_1870:
[----:B------:R-:W-:Y:S05]  /*a970*/  BSYNC.RECONVERGENT B0 ;  /* 0x0000000000007941 */ /* 0x000fea0003800200 */
.L_x_1869:
        /* <DEDUP_REMOVED lines=16> */
.L_x_1874:
[----:B------:R1:W-:Y:S02]  /*aa80*/  STS.128 [R57+0x8000], RZ ;  /* 0x008000ff39007388 */ /* 0x0003e40000000c00 */
.L_x_1873:
[----:B------:R-:W-:Y:S05]  /*aa90*/  BSYNC.RECONVERGENT B0 ;  /* 0x0000000000007941 */ /* 0x000fea0003800200 */
.L_x_1872:
[----:B------:R-:W-:Y:S01]  /*aaa0*/  ISETP.GE.AND P0, PT, R4, R3, PT ;  /* 0x000000030400720c */ /* 0x000fe20003f06270 */
[----:B------:R-:W-:-:S12]  /*aab0*/  BSSY.RECONVERGENT B0, `(.L_x_1875) ;  /* 0x000000e000007945 */ /* 0x000fd80003800200 */
[----:B------:R1:W-:Y:S01]  /*aac0*/  @P0 STS.128 [R57+0x8800], RZ ;  /* 0x008800ff39000388 */ /* 0x0003e20000000c00 */
[----:B------:R-:W-:Y:S05]  /*aad0*/  @P0 BRA `(.L_x_1876) ;  /* 0x00000000002c0947 */ /* 0x000fea0003800000 */
[----:B-----5:R-:W-:-:S13]  /*aae0*/  ISETP.GE.AND P0, PT, R10, R227, PT ;  /* 0x000000e30a00720c */ /* 0x020fda0003f06270 */
        /* <DEDUP_REMOVED lines=9> */
.L_x_1877:
[----:B------:R1:W-:Y:S02]  /*ab80*/  STS.128 [R57+0x8800], RZ ;  /* 0x008800ff39007388 */ /* 0x0003e40000000c00 */
.L_x_1876:
[----:B------:R-:W-:Y:S05]  /*ab90*/  BSYNC.RECONVERGENT B0 ;  /* 0x0000000000007941 */ /* 0x000fea0003800200 */
.L_x_1875:
[C---:B------:R-:W-:Y:S01]  /*aba0*/  IMAD.SHL.U32 R101, R208.reuse, 0x20, RZ ;  /* 0x00000020d0657824 */ /* 0x040fe200078e00ff */
[----:B------:R-:W-:Y:S01]  /*abb0*/  SHF.R.U32.HI R209, RZ, 0x1, R208 ;  /* 0x00000001ffd17819 */ /* 0x000fe200000116d0 */
[C---:B-1----:R-:W-:Y:S01]  /*abc0*/  IMAD.SHL.U32 R6, R208.reuse, 0x10, RZ ;  /* 0x00000010d0067824 */ /* 0x042fe200078e00ff */
[----:B-----5:R-:W-:Y:S01]  /*abd0*/  IADD3 R17, PT, PT, R63, -R226, -R2 ;  /* 0x800000e23f117210 */ /* 0x020fe20007ffe802 */
[----:B------:R-:W-:Y:S01]  /*abe0*/  IMAD.MOV.U32 R76, RZ, RZ, 0x20 ;  /* 0x00000020ff4c7424 */ /* 0x000fe200078e00ff */
[----:B------:R-:W-:Y:S01]  /*abf0*/  LOP3.LUT R12, R209, 0x8, RZ, 0xc0, !PT ;  /* 0x00000008d10c7812 */ /* 0x000fe200078ec0ff */
[----:B------:R-:W-:Y:S01]  /*ac00*/  IMAD.SHL.U32 R241, R208, 0x2, RZ ;  /* 0x00000002d0f17824 */ /* 0x000fe200078e00ff */
[----:B------:R-:W-:Y:S01]  /*ac10*/  LOP3.LUT R3, R101, 0xc0, RZ, 0xc0, !PT ;  /* 0x000000c065037812 */ /* 0x000fe200078ec0ff */
[----:B------:R-:W-:Y:S01]  /*ac20*/  VIADD R56, R58, 0xffffffff ;  /* 0xffffffff3a387836 */ /* 0x000fe20000000000 */
[----:B------:R-:W-:Y:S01]  /*ac30*/  LOP3.LUT R210, R6, 0x3e00, RZ, 0xc0, !PT ;  /* 0x00003e0006d27812 */ /* 0x000fe200078ec0ff */
[----:B------:R-:W0:Y:S01]  /*ac40*/  LDGDEPBAR ;  /* 0x00000000000079af */ /* 0x000e220000000000 */
[----:B------:R-:W-:Y:S01]  /*ac50*/  LOP3.LUT R12, R12, 0xc0, R101, 0xf8, !PT ;  /* 0x000000c00c0c7812 */ /* 0x000fe200078ef865 */
[----:B------:R-:W-:Y:S01]  /*ac60*/  BSSY.RECONVERGENT B1, `(.L_x_1878) ;  /* 0x0000347000017945 */ /* 0x000fe20003800200 */
[----:B------:R-:W-:-:S02]  /*ac70*/  LOP3.LUT R4, R3, 0x8, R208, 0xf8, !PT ;  /* 0x0000000803047812 */ /* 0x000fc400078ef8d0 */
[----:B------:R-:W-:Y:S02]  /*ac80*/  LOP3.LUT R8, R210, 0x20, R101, 0xf8, !PT ;  /* 0x00000020d2087812 */ /* 0x000fe400078ef865 */
[----:B------:R-:W-:Y:S02]  /*ac90*/  LOP3.LUT R6, R6, 0x100, RZ, 0xc0, !PT ;  /* 0x0000010006067812 */ /* 0x000fe400078ec0ff */
[--C-:B------:R-:W-:Y:S02]  /*aca0*/  LOP3.LUT R85, R12, 0x18, R61.reuse, 0x78, !PT ;  /* 0x000000180c557812 */ /* 0x100fe400078e783d */
[----:B------:R-:W-:Y:S02]  /*acb0*/  LOP3.LUT R4, R4, 0x18, R61, 0x78, !PT ;  /* 0x0000001804047812 */ /* 0x000fe400078e783d */
[--C-:B------:R-:W-:Y:S02]  /*acc0*/  LOP3.LUT R8, R8, 0x100, R101.reuse, 0xf8, !PT ;  /* 0x0000010008087812 */ /* 0x100fe400078ef865 */
[----:B------:R-:W-:-:S02]  /*acd0*/  LOP3.LUT R3, R6, 0x20, R101, 0xf8, !PT ;  /* 0x0000002006037812 */ /* 0x000fc400078ef865 */
[----:B------:R-:W-:Y:S02]  /*ace0*/  LOP3.LUT R8, R8, R85, RZ, 0xfc, !PT ;  /* 0x0000005508087212 */ /* 0x000fe400078efcff */
[----:B------:R-:W-:Y:S02]  /*acf0*/  LOP3.LUT R4, R3, R4, RZ, 0xfc, !PT ;  /* 0x0000000403047212 */ /* 0x000fe400078efcff */
[----:B------:R-:W-:Y:S01]  /*ad00*/  LOP3.LUT P0, R3, R208, 0x4, RZ, 0xc0, !PT ;  /* 0x00000004d0037812 */ /* 0x000fe2000780c0ff */
[--C-:B------:R-:W-:Y:S01]  /*ad10*/  IMAD R8, R8, 0x2, R59.reuse ;  /* 0x0000000208087824 */ /* 0x100fe200078e023b */
[----:B------:R-:W-:Y:S01]  /*ad20*/  LOP3.LUT R9, R209, 0x1f0, RZ, 0xc0, !PT ;  /* 0x000001f0d1097812 */ /* 0x000fe200078ec0ff */
[----:B------:R-:W-:Y:S01]  /*ad30*/  IMAD R49, R4, 0x2, R59 ;  /* 0x0000000204317824 */ /* 0x000fe200078e023b */
[----:B------:R-:W-:Y:S02]  /*ad40*/  SEL R76, R76, 0xffffffe0, !P0 ;  /* 0xffffffe04c4c7807 */ /* 0x000fe40004000000 */
[----:B------:R-:W-:Y:S01]  /*ad50*/  LDSM.16.M88.4 R12, [R8] ;  /* 0x00000000080c783b */ /* 0x000fe20000000200 */
[----:B------:R-:W-:-:S02]  /*ad60*/  LOP3.LUT R62, R9, 0x7, R128, 0xf8, !PT ;  /* 0x00000007093e7812 */ /* 0x000fc400078ef880 */
[----:B------:R-:W-:Y:S01]  /*ad70*/  IMAD.IADD R48, R8, 0x1, R76 ;  /* 0x0000000108307824 */ /* 0x000fe200078e024c */
[----:B------:R-:W1:Y:S01]  /*ad80*/  LDSM.16.M88.4 R24, [R49+0x1000] ;  /* 0x001000003118783b */ /* 0x000e620000000200 */
[----:B------:R-:W-:Y:S01]  /*ad90*/  IMAD.IADD R150, R76, 0x1, R49 ;  /* 0x000000014c967824 */ /* 0x000fe200078e0231 */
[----:B------:R-:W-:Y:S01]  /*ada0*/  IADD3 R9, PT, PT, R0, R63, -R226 ;  /* 0x0000003f00097210 */ /* 0x000fe20007ffe8e2 */
[----:B------:R-:W-:Y:S01]  /*adb0*/  IMAD.SHL.U32 R0, R56, 0x100, RZ ;  /* 0x0000010038007824 */ /* 0x000fe200078e00ff */
[----:B------:R-:W3:Y:S01]  /*adc0*/  LDSM.16.M88.4 R64, [R49+0x4c00] ;  /* 0x004c00003140783b */ /* 0x000ee20000000200 */
[----:B------:R-:W-:Y:S01]  /*add0*/  LOP3.LUT R241, R241, 0x6, RZ, 0xc0, !PT ;  /* 0x00000006f1f17812 */ /* 0x000fe200078ec0ff */
[----:B------:R-:W-:Y:S02]  /*ade0*/  IMAD R62, R225, 0x40, R62 ;  /* 0x00000040e13e7824 */ /* 0x000fe400078e023e */
[----:B------:R-:W-:Y:S01]  /*adf0*/  LDSM.16.M88.4 R4, [R48] ;  /* 0x000000003004783b */ /* 0x000fe20000000200 */
[----:B------:R-:W-:Y:S01]  /*ae00*/  LOP3.LUT R77, R0, R241, RZ, 0xfc, !PT ;  /* 0x000000f1004d7212 */ /* 0x000fe200078efcff */
[----:B------:R-:W-:-:S02]  /*ae10*/  IMAD.IADD R2, R62, 0x1, R9 ;  /* 0x000000013e027824 */ /* 0x000fc400078e0209 */
[----:B------:R-:W3:Y:S01]  /*ae20*/  LDSM.16.M88.4 R32, [R150+0x1000] ;  /* 0x001000009620783b */ /* 0x000ee20000000200 */
[----:B------:R-:W-:Y:S02]  /*ae30*/  IMAD.IADD R62, R62, 0x1, R17 ;  /* 0x000000013e3e7824 */ /* 0x000fe400078e0211 */
[----:B------:R-:W-:Y:S01]  /*ae40*/  VIADD R9, R77, 0xf9 ;  /* 0x000000f94d097836 */ /* 0x000fe20000000000 */
[----:B------:R-:W3:Y:S01]  /*ae50*/  LDSM.16.M88.4 R52, [R150+0x4c00] ;  /* 0x004c00009634783b */ /* 0x000ee20000000200 */
[C-C-:B------:R-:W-:Y:S02]  /*ae60*/  VIADDMNMX R234, R2.reuse, 0x1, R63.reuse, PT ;  /* 0x0000000102ea7846 */ /* 0x140fe4000380013f */
[----:B------:R-:W-:Y:S01]  /*ae70*/  VIADDMNMX R235, R2, 0x9, R63, PT ;  /* 0x0000000902eb7846 */ /* 0x000fe2000380013f */
[----:B--2-4-:R-:W2:Y:S01]  /*ae80*/  LDSM.16.M88.4 R20, [R49+0x1400] ;  /* 0x001400003114783b */ /* 0x014ea20000000200 */
[----:B------:R-:W-:Y:S02]  /*ae90*/  ISETP.GT.AND P1, PT, R62, R9, PT ;  /* 0x000000093e00720c */ /* 0x000fe40003f24270 */
[C---:B------:R-:W-:Y:S01]  /*aea0*/  ISETP.GE.AND P4, PT, R9.reuse, R234, PT ;  /* 0x000000ea0900720c */ /* 0x040fe20003f86270 */
[----:B------:R-:W4:Y:S01]  /*aeb0*/  LDSM.16.M88.4 R28, [R150+0x1400] ;  /* 0x00140000961c783b */ /* 0x000f220000000200 */
[----:B------:R-:W-:-:S02]  /*aec0*/  ISETP.GE.AND P0, PT, R9, R235, PT ;  /* 0x000000eb0900720c */ /* 0x000fc40003f06270 */
[----:B------:R-:W-:Y:S01]  /*aed0*/  VIMNMX R237, PT, PT, RZ, R62, !PT ;  /* 0x0000003effed7248 */ /* 0x000fe20007fe0100 */
[----:B------:R-:W4:Y:S01]  /*aee0*/  LDSM.16.M88.4 R16, [R49+0x1800] ;  /* 0x001800003110783b */ /* 0x000f220000000200 */
[C---:B-1----:R-:W-:Y:S08]  /*aef0*/  HMMA.16816.F32 R68, R12.reuse, R24, RZ ;  /* 0x000000180c44723c */ /* 0x042ff000000018ff */
[C---:B---3--:R-:W-:Y:S08]  /*af00*/  HMMA.16816.F32 R40, R12.reuse, R66, RZ ;  /* 0x000000420c28723c */ /* 0x048ff000000018ff */
[----:B------:R-:W-:Y:S08]  /*af10*/  HMMA.16816.F32 R24, R12, R26, RZ ;  /* 0x0000001a0c18723c */ /* 0x000ff000000018ff */
[----:B------:R-:W-:Y:S05]  /*af20*/  HMMA.16816.F32 R68, R4, R32, R68 ;  /* 0x000000200444723c */ /* 0x000fea0000001844 */
[----:B------:R-:W-:-:S03]  /*af30*/  VIADD R33, R77, 0x8 ;  /* 0x000000084d217836 */ /* 0x000fc60000000000 */
[----:B------:R-:W-:Y:S03]  /*af40*/  HMMA.16816.F32 R40, R4, R54, R40 ;  /* 0x000000360428723c */ /* 0x000fe60000001828 */
[----:B------:R-:W-:-:S05]  /*af50*/  VIADD R54, R62, 0x8 ;  /* 0x000000083e367836 */ /* 0x000fca0000000000 */
[C---:B------:R-:W-:Y:S01]  /*af60*/  ISETP.GT.AND P3, PT, R54.reuse, R9, PT ;  /* 0x000000093600720c */ /* 0x040fe20003f64270 */
[----:B------:R-:W-:Y:S01]  /*af70*/  VIADD R9, R77, 0x1 ;  /* 0x000000014d097836 */ /* 0x000fe20000000000 */
[----:B--2---:R-:W-:Y:S03]  /*af80*/  HMMA.16816.F32 R36, R12, R20, RZ ;  /* 0x000000140c24723c */ /* 0x004fe600000018ff */
[----:B------:R-:W-:Y:S02]  /*af90*/  ISETP.GT.AND P2, PT, R54, R77, PT ;  /* 0x0000004d3600720c */ /* 0x000fe40003f44270 */
[----:B------:R-:W-:Y:S02]  /*afa0*/  VIMNMX R236, PT, PT, RZ, R54, !PT ;  /* 0x00000036ffec7248 */ /* 0x000fe40007fe0100 */
[----:B------:R-:W-:Y:S02]  /*afb0*/  FSEL R2, R70, -INF , !P2 ;  /* 0xff80000046027808 */ /* 0x000fe40005000000 */
[----:B------:R-:W-:Y:S01]  /*afc0*/  ISETP.GT.AND P5, PT, R62, R9, PT ;  /* 0x000000093e00720c */ /* 0x000fe20003fa4270 */
[----:B------:R-:W-:Y:S05]  /*afd0*/  HMMA.16816.F32 R24, R4, R34, R24 ;  /* 0x000000220418723c */ /* 0x000fea0000001818 */
[----:B------:R-:W-:-:S02]  /*afe0*/  ISETP.GE.AND P6, PT, R9, R234, PT ;  /* 0x000000ea0900720c */ /* 0x000fc40003fc6270 */
[----:B------:R-:W-:Y:S02]  /*aff0*/  FSEL R41, R41, -INF , !P1 ;  /* 0xff80000029297808 */ /* 0x000fe40004800000 */
[----:B------:R-:W-:Y:S02]  /*b000*/  ISETP.GE.AND P2, PT, R9, R235, PT ;  /* 0x000000eb0900720c */ /* 0x000fe40003f46270 */
[----:B------:R-:W-:Y:S01]  /*b010*/  ISETP.GT.AND P1, PT, R54, R9, PT ;  /* 0x000000093600720c */ /* 0x000fe20003f24270 */
[----:B------:R-:W-:Y:S03]  /*b020*/  HMMA.16816.F32 R20, R12, R22, RZ ;  /* 0x000000160c14723c */ /* 0x000fe600000018ff */
[----:B------:R-:W-:Y:S02]  /*b030*/  FSEL R9, R43, -INF , !P3 ;  /* 0xff8000002b097808 */ /* 0x000fe40005800000 */
[----:B------:R-:W-:-:S02]  /*b040*/  FSEL R41, R41, -INF , !P4 ;  /* 0xff80000029297808 */ /* 0x000fc40006000000 */
[----:B------:R-:W-:Y:S02]  /*b050*/  FSEL R9, R9, -INF , !P0 ;  /* 0xff80000009097808 */ /* 0x000fe40004000000 */
[----:B------:R-:W-:Y:S01]  /*b060*/  FSEL R69, R69, -INF , !P5 ;  /* 0xff80000045457808 */ /* 0x000fe20006800000 */
[----:B----4-:R-:W-:Y:S05]  /*b070*/  HMMA.16816.F32 R36, R4, R28, R36 ;  /* 0x0000001c0424723c */ /* 0x010fea0000001824 */
[----:B------:R-:W-:Y:S01]  /*b080*/  ISETP.GT.AND P3, PT, R62, R33, PT ;  /* 0x000000213e00720c */ /* 0x000fe20003f64270 */
[----:B------:R-:W-:Y:S01]  /*b090*/  VIADD R29, R77, 0x9 ;  /* 0x000000094d1d7836 */ /* 0x000fe20000000000 */
[----:B------:R-:W-:-:S02]  /*b0a0*/  ISETP.GE.AND P4, PT, R33, R234, PT ;  /* 0x000000ea2100720c */ /* 0x000fc40003f86270 */
[----:B------:R-:W-:Y:S02]  /*b0b0*/  ISETP.GE.AND P0, PT, R33, R235, PT ;  /* 0x000000eb2100720c */ /* 0x000fe40003f06270 */
[----:B------:R-:W-:Y:S01]  /*b0c0*/  ISETP.GT.AND P5, PT, R54, R33, PT ;  /* 0x000000213600720c */ /* 0x000fe20003fa4270 */
[----:B------:R-:W-:Y:S01]  /*b0d0*/  HMMA.16816.F32 R44, R12, R16, RZ ;  /* 0x000000100c2c723c */ /* 0x000fe200000018ff */
[----:B------:R-:W1:Y:S02]  /*b0e0*/  LDSM.16.M88.4 R32, [R150+0x1800] ;  /* 0x001800009620783b */ /* 0x000e640000000200 */
[----:B------:R-:W-:Y:S02]  /*b0f0*/  FSEL R71, R71, -INF , !P1 ;  /* 0xff80000047477808 */ /* 0x000fe40004800000 */
[----:B------:R-:W-:Y:S02]  /*b100*/  FSEL R24, R24, -INF , !P3 ;  /* 0xff80000018187808 */ /* 0x000fe40005800000 */
[----:B------:R-:W-:-:S02]  /*b110*/  FSEL R26, R26, -INF , !P5 ;  /* 0xff8000001a1a7808 */ /* 0x000fc40006800000 */
[-C--:B------:R-:W-:Y:S01]  /*b120*/  ISETP.GT.AND P1, PT, R62, R29.reuse, PT ;  /* 0x0000001d3e00720c */ /* 0x080fe20003f24270 */
[----:B------:R-:W-:Y:S05]  /*b130*/  HMMA.16816.F32 R20, R4, R30, R20 ;  /* 0x0000001e0414723c */ /* 0x000fea0000001814 */
[----:B------:R-:W-:Y:S02]  /*b140*/  ISETP.GT.AND P3, PT, R54, R29, PT ;  /* 0x0000001d3600720c */ /* 0x000fe40003f64270 */
[----:B------:R-:W-:Y:S02]  /*b150*/  FSEL R146, R24, -INF , !P4 ;  /* 0xff80000018927808 */ /* 0x000fe40006000000 */
[----:B------:R-:W-:-:S02]  /*b160*/  FSEL R83, R26, -INF , !P0 ;  /* 0xff8000001a537808 */ /* 0x000fc40004000000 */
[----:B------:R-:W-:Y:S01]  /*b170*/  FSEL R252, R25, -INF , !P1 ;  /* 0xff80000019fc7808 */ /* 0x000fe20004800000 */
[----:B------:R-:W-:Y:S03]  /*b180*/  HMMA.16816.F32 R16, R12, R18, RZ ;  /* 0x000000120c10723c */ /* 0x000fe600000018ff */
[----:B------:R-:W-:Y:S02]  /*b190*/  FSEL R81, R27, -INF , !P3 ;  /* 0xff8000001b517808 */ /* 0x000fe40005800000 */
[----:B------:R-:W-:Y:S01]  /*b1a0*/  FSEL R158, R69, -INF , !P6 ;  /* 0xff800000459e7808 */ /* 0x000fe20007000000 */
[----:B------:R-:W2:Y:S01]  /*b1b0*/  LDSM.16.M88.4 R24, [R49+0x1c00] ;  /* 0x001c00003118783b */ /* 0x000ea20000000200 */
[----:B------:R-:W-:Y:S02]  /*b1c0*/  FSEL R89, R71, -INF , !P2 ;  /* 0xff80000047597808 */ /* 0x000fe40005000000 */
[----:B------:R-:W-:-:S02]  /*b1d0*/  ISETP.GE.AND P6, PT, R29, R234, PT ;  /* 0x000000ea1d00720c */ /* 0x000fc40003fc6270 */
[----:B------:R-:W-:Y:S01]  /*b1e0*/  ISETP.GE.AND P2, PT, R29, R235, PT ;  /* 0x000000eb1d00720c */ /* 0x000fe20003f46270 */
[----:B------:R-:W-:Y:S01]  /*b1f0*/  VIADD R29, R77, 0x10 ;  /* 0x000000104d1d7836 */ /* 0x000fe20000000000 */
[----:B------:R-:W-:Y:S02]  /*b200*/  FSEL R252, R252, -INF , !P6 ;  /* 0xff800000fcfc7808 */ /* 0x000fe40007000000 */
[----:B------:R-:W-:Y:S02]  /*b210*/  FSEL R81, R81, -INF , !P2 ;  /* 0xff80000051517808 */ /* 0x000fe40005000000 */
[----:B------:R-:W-:Y:S02]  /*b220*/  ISETP.GT.AND P4, PT, R62, R29, PT ;  /* 0x0000001d3e00720c */ /* 0x000fe40003f84270 */
[C---:B------:R-:W-:Y:S02]  /*b230*/  ISETP.GE.AND P5, PT, R29.reuse, R234, PT ;  /* 0x000000ea1d00720c */ /* 0x040fe40003fa6270 */
[----:B------:R-:W-:-:S02]  /*b240*/  ISETP.GE.AND P0, PT, R29, R235, PT ;  /* 0x000000eb1d00720c */ /* 0x000fc40003f06270 */
[----:B------:R-:W-:Y:S01]  /*b250*/  ISETP.GT.AND P1, PT, R54, R29, PT ;  /* 0x0000001d3600720c */ /* 0x000fe20003f24270 */
[C---:B------:R-:W-:Y:S01]  /*b260*/  VIADD R29, R77.reuse, 0x11 ;  /* 0x000000114d1d7836 */ /* 0x040fe20000000000 */
[----:B------:R-:W-:Y:S01]  /*b270*/  FSEL R36, R36, -INF , !P4 ;  /* 0xff80000024247808 */ /* 0x000fe20006000000 */
[----:B-1----:R-:W-:Y:S05]  /*b280*/  HMMA.16816.F32 R44, R4, R32, R44 ;  /* 0x00000020042c723c */ /* 0x002fea000000182c */
[----:B------:R-:W-:Y:S01]  /*b290*/  FSEL R38, R38, -INF , !P1 ;  /* 0xff80000026267808 */ /* 0x000fe20004800000 */
[----:B------:R-:W-:Y:S01]  /*b2a0*/  VIADD R33, R77, 0x19 ;  /* 0x000000194d217836 */ /* 0x000fe20000000000 */
[----:B------:R-:W-:-:S02]  /*b2b0*/  ISETP.GT.AND P3, PT, R62, R29, PT ;  /* 0x0000001d3e00720c */ /* 0x000fc40003f64270 */
[C---:B------:R-:W-:Y:S02]  /*b2c0*/  ISETP.GE.AND P6, PT, R29.reuse, R234, PT ;  /* 0x000000ea1d00720c */ /* 0x040fe40003fc6270 */
[----:B------:R-:W-:Y:S01]  /*b2d0*/  ISETP.GE.AND P2, PT, R29, R235, PT ;  /* 0x000000eb1d00720c */ /* 0x000fe20003f46270 */
[----:B------:R-:W-:Y:S03]  /*b2e0*/  HMMA.16816.F32 R16, R4, R34, R16 ;  /* 0x000000220410723c */ /* 0x000fe60000001810 */
[----:B------:R-:W-:Y:S01]  /*b2f0*/  ISETP.GT.AND P4, PT, R54, R29, PT ;  /* 0x0000001d3600720c */ /* 0x000fe20003f84270 */
[----:B------:R-:W-:Y:S01]  /*b300*/  VIADD R29, R77, 0x18 ;  /* 0x000000184d1d7836 */ /* 0x000fe20000000000 */
[----:B------:R-:W-:Y:S02]  /*b310*/  FSEL R138, R36, -INF , !P5 ;  /* 0xff800000248a7808 */ /* 0x000fe40006800000 */
[----:B------:R-:W-:-:S02]  /*b320*/  FSEL R75, R38, -INF , !P0 ;  /* 0xff800000264b7808 */ /* 0x000fc40004000000 */
[----:B------:R-:W-:Y:S02]  /*b330*/  FSEL R37, R37, -INF , !P3 ;  /* 0xff80000025257808 */ /* 0x000fe40005800000 */
[----:B------:R-:W-:Y:S02]  /*b340*/  ISETP.GT.AND P1, PT, R62, R29, PT ;  /* 0x0000001d3e00720c */ /* 0x000fe40003f24270 */
[C---:B------:R-:W-:Y:S02]  /*b350*/  ISETP.GE.AND P5, PT, R29.reuse, R234, PT ;  /* 0x000000ea1d00720c */ /* 0x040fe40003fa6270 */
[----:B------:R-:W-:Y:S02]  /*b360*/  ISETP.GE.AND P0, PT, R29, R235, PT ;  /* 0x000000eb1d00720c */ /* 0x000fe40003f06270 */
[----:B------:R-:W-:Y:S02]  /*b370*/  ISETP.GT.AND P3, PT, R54, R29, PT ;  /* 0x0000001d3600720c */ /* 0x000fe40003f64270 */
[----:B------:R-:W1:Y:S01]  /*b380*/  LDSM.16.M88.4 R28, [R150+0x1c00] ;  /* 0x001c0000961c783b */ /* 0x000e620000000200 */
[----:B------:R-:W-:-:S02]  /*b390*/  FSEL R39, R39, -INF , !P4 ;  /* 0xff80000027277808 */ /* 0x000fc40006000000 */
[----:B------:R-:W-:Y:S02]  /*b3a0*/  FSEL R20, R20, -INF , !P1 ;  /* 0xff80000014147808 */ /* 0x000fe40004800000 */
[----:B------:R-:W-:Y:S02]  /*b3b0*/  FSEL R22, R22, -INF , !P3 ;  /* 0xff80000016167808 */ /* 0x000fe40005800000 */
[-C--:B------:R-:W-:Y:S02]  /*b3c0*/  ISETP.GT.AND P4, PT, R62, R33.reuse, PT ;  /* 0x000000213e00720c */ /* 0x080fe40003f84270 */
[----:B------:R-:W-:Y:S02]  /*b3d0*/  ISETP.GT.AND P1, PT, R54, R33, PT ;  /* 0x000000213600720c */ /* 0x000fe40003f24270 */
[----:B------:R-:W-:Y:S02]  /*b3e0*/  FSEL R136, R20, -INF , !P5 ;  /* 0xff80000014887808 */ /* 0x000fe40006800000 */
[----:B------:R-:W-:-:S02]  /*b3f0*/  FSEL R71, R22, -INF , !P0 ;  /* 0xff80000016477808 */ /* 0x000fc40004000000 */
[----:B------:R-:W-:Y:S02]  /*b400*/  FSEL R78, R21, -INF , !P4 ;  /* 0xff800000154e7808 */ /* 0x000fe40006000000 */
[----:B------:R-:W-:Y:S02]  /*b410*/  FSEL R69, R23, -INF , !P1 ;  /* 0xff80000017457808 */ /* 0x000fe40004800000 */
[----:B------:R-:W-:Y:S01]  /*b420*/  FSEL R250, R37, -INF , !P6 ;  /* 0xff80000025fa7808 */ /* 0x000fe20007000000 */
[----:B------:R-:W3:Y:S01]  /*b430*/  LDSM.16.M88.4 R20, [R49+0x2000] ;  /* 0x002000003114783b */ /* 0x000ee20000000200 */
[----:B------:R-:W-:Y:S02]  /*b440*/  FSEL R73, R39, -INF , !P2 ;  /* 0xff80000027497808 */ /* 0x000fe40005000000 */
[C---:B------:R-:W-:Y:S01]  /*b450*/  ISETP.GE.AND P6, PT, R33.reuse, R234, PT ;  /* 0x000000ea2100720c */ /* 0x040fe20003fc6270 */
[----:B--2---:R-:W-:Y:S03]  /*b460*/  HMMA.16816.F32 R36, R12, R24, RZ ;  /* 0x000000180c24723c */ /* 0x004fe600000018ff */
[----:B------:R-:W-:Y:S01]  /*b470*/  ISETP.GE.AND P2, PT, R33, R235, PT ;  /* 0x000000eb2100720c */ /* 0x000fe20003f46270 */
[----:B------:R-:W-:Y:S01]  /*b480*/  VIADD R33, R77, 0x20 ;  /* 0x000000204d217836 */ /* 0x000fe20000000000 */
[----:B------:R-:W-:-:S02]  /*b490*/  FSEL R78, R78, -INF , !P6 ;  /* 0xff8000004e4e7808 */ /* 0x000fc40007000000 */
[----:B------:R-:W-:Y:S02]  /*b4a0*/  FSEL R69, R69, -INF , !P2 ;  /* 0xff80000045457808 */ /* 0x000fe40005000000 */
[----:B------:R-:W-:Y:S01]  /*b4b0*/  ISETP.GT.AND P3, PT, R62, R33, PT ;  /* 0x000000213e00720c */ /* 0x000fe20003f64270 */
[----:B------:R-:W-:Y:S01]  /*b4c0*/  HMMA.16816.F32 R24, R12, R26, RZ ;  /* 0x0000001a0c18723c */ /* 0x000fe200000018ff */
[C---:B------:R-:W-:Y:S02]  /*b4d0*/  ISETP.GE.AND P5, PT, R33.reuse, R234, PT ;  /* 0x000000ea2100720c */ /* 0x040fe40003fa6270 */
[----:B------:R-:W-:Y:S02]  /*b4e0*/  ISETP.GE.AND P0, PT, R33, R235, PT ;  /* 0x000000eb2100720c */ /* 0x000fe40003f06270 */
[----:B------:R-:W-:Y:S01]  /*b4f0*/  ISETP.GT.AND P4, PT, R54, R33, PT ;  /* 0x000000213600720c */ /* 0x000fe20003f84270 */
[----:B------:R-:W-:Y:S01]  /*b500*/  VIADD R33, R77, 0x21 ;  /* 0x000000214d217836 */ /* 0x000fe20000000000 */
[----:B------:R-:W-:-:S02]  /*b510*/  FSEL R44, R44, -INF , !P3 ;  /* 0xff8000002c2c7808 */ /* 0x000fc40005800000 */
[----:B------:R-:W-:Y:S02]  /*b520*/  FSEL R46, R46, -INF , !P4 ;  /* 0xff8000002e2e7808 */ /* 0x000fe40006000000 */
[----:B------:R-:W-:Y:S01]  /*b530*/  ISETP.GT.AND P1, PT, R62, R33, PT ;  /* 0x000000213e00720c */ /* 0x000fe20003f24270 */
[----:B-1----:R-:W-:Y:S05]  /*b540*/  HMMA.16816.F32 R36, R4, R28, R36 ;  /* 0x0000001c0424723c */ /* 0x002fea0000001824 */
[----:B------:R-:W-:Y:S01]  /*b550*/  ISETP.GE.AND P6, PT, R33, R234, PT ;  /* 0x000000ea2100720c */ /* 0x000fe20003fc6270 */
[----:B------:R-:W-:Y:S01]  /*b560*/  VIADD R29, R77, 0x29 ;  /* 0x000000294d1d7836 */ /* 0x000fe20000000000 */
[----:B------:R-:W-:-:S02]  /*b570*/  ISETP.GE.AND P2, PT, R33, R235, PT ;  /* 0x000000eb2100720c */ /* 0x000fc40003f46270 */
[----:B------:R-:W-:Y:S01]  /*b580*/  ISETP.GT.AND P3, PT, R54, R33, PT ;  /* 0x000000213600720c */ /* 0x000fe20003f64270 */
[----:B------:R-:W-:Y:S01]  /*b590*/  VIADD R33, R77, 0x28 ;  /* 0x000000284d217836 */ /* 0x000fe20000000000 */
[----:B------:R-:W-:Y:S01]  /*b5a0*/  FSEL R132, R44, -INF , !P5 ;  /* 0xff8000002c847808 */ /* 0x000fe20006800000 */
[----:B------:R-:W-:Y:S03]  /*b5b0*/  HMMA.16816.F32 R24, R4, R30, R24 ;  /* 0x0000001e0418723c */ /* 0x000fe60000001818 */
[----:B------:R-:W-:Y:S02]  /*b5c0*/  FSEL R67, R46, -INF , !P0 ;  /* 0xff8000002e437808 */ /* 0x000fe40004000000 */
        /* <DEDUP_REMOVED lines=9> */
[-C--:B------:R-:W-:Y:S02]  /*b660*/  ISETP.GT.AND P3, PT, R62, R29.reuse, PT ;  /* 0x0000001d3e00720c */ /* 0x080fe40003f64270 */
[----:B------:R-:W-:Y:S02]  /*b670*/  ISETP.GT.AND P4, PT, R54, R29, PT ;  /* 0x0000001d3600720c */ /* 0x000fe40003f84270 */
[----:B------:R-:W-:Y:S02]  /*b680*/  FSEL R246, R16, -INF , !P5 ;  /* 0xff80000010f67808 */ /* 0x000fe40006800000 */
[----:B------:R-:W-:Y:S02]  /*b690*/  FSEL R61, R18, -INF , !P0 ;  /* 0xff800000123d7808 */ /* 0x000fe40004000000 */
[----:B------:R-:W-:Y:S02]  /*b6a0*/  FSEL R130, R17, -INF , !P3 ;  /* 0xff80000011827808 */ /* 0x000fe40005800000 */
[----:B------:R-:W-:-:S02]  /*b6b0*/  FSEL R55, R19, -INF , !P4 ;  /* 0xff80000013377808 */ /* 0x000fc40006000000 */
[----:B------:R-:W-:Y:S01]  /*b6c0*/  FSEL R248, R45, -INF , !P6 ;  /* 0xff8000002df87808 */ /* 0x000fe20007000000 */
[----:B------:R-:W2:Y:S01]  /*b6d0*/  LDSM.16.M88.4 R16, [R49+0x2400] ;  /* 0x002400003110783b */ /* 0x000ea20000000200 */
[----:B------:R-:W-:Y:S02]  /*b6e0*/  FSEL R63, R47, -INF , !P2 ;  /* 0xff8000002f3f7808 */ /* 0x000fe40005000000 */
[C---:B------:R-:W-:Y:S01]  /*b6f0*/  ISETP.GE.AND P6, PT, R29.reuse, R234, PT ;  /* 0x000000ea1d00720c */ /* 0x040fe20003fc6270 */
[----:B---3--:R-:W-:Y:S03]  /*b700*/  HMMA.16816.F32 R44, R12, R20, RZ ;  /* 0x000000140c2c723c */ /* 0x008fe600000018ff */
        /* <DEDUP_REMOVED lines=284> */
[----:B------:R-:W3:Y:S01]  /*c8d0*/  LDSM.16.M88.4 R36, [R49+0x4000] ;  /* 0x004000003124783b */ /* 0x000ee20000000200 */
[----:B------:R-:W-:Y:S02]  /*c8e0*/  ISETP.GT.AND P1, PT, R62, R33, PT ;  /* 0x000000213e00720c */ /* 0x000fe40003f24270 */
[C---:B------:R-:W-:Y:S02]  /*c8f0*/  ISETP.GE.AND P6, PT, R33.reuse, R234, PT ;  /* 0x000000ea2100720c */ /* 0x040fe40003fc6270 */
[----:B------:R-:W-:Y:S02]  /*c900*/  ISETP.GE.AND P2, PT, R33, R235, PT ;  /* 0x000000eb2100720c */ /* 0x000fe40003f46270 */
[----:B------:R-:W-:Y:S01]  /*c910*/  ISETP.GT.AND P3, PT, R54, R33, PT ;  /* 0x000000213600720c */ /* 0x000fe20003f64270 */
[----:B------:R-:W-:Y:S01]  /*c920*/  VIADD R33, R77, 0xa0 ;  /* 0x000000a04d217836 */ /* 0x000fe20000000000 */
[----:B------:R-:W-:-:S02]  /*c930*/  FSEL R26, R26, -INF , !P4 ;  /* 0xff8000001a1a7808 */ /* 0x000fc40006000000 */
[----:B------:R-:W-:Y:S02]  /*c940*/  FSEL R172, R24, -INF , !P5 ;  /* 0xff80000018ac7808 */ /* 0x000fe40006800000 */
[----:B------:R-:W-:Y:S02]  /*c950*/  FSEL R179, R26, -INF , !P0 ;  /* 0xff8000001ab37808 */ /* 0x000fe40004000000 */
[----:B------:R-:W-:Y:S01]  /*c960*/  FSEL R170, R25, -INF , !P1 ;  /* 0xff80000019aa7808 */ /* 0x000fe20004800000 */
[----:B------:R-:W-:Y:S01]  /*c970*/  VIADD R25, R77, 0xa1 ;  /* 0x000000a14d197836 */ /* 0x000fe20000000000 */
[----:B------:R-:W-:Y:S02]  /*c980*/  ISETP.GT.AND P4, PT, R62, R33, PT ;  /* 0x000000213e00720c */ /* 0x000fe40003f84270 */
[C---:B------:R-:W-:Y:S02]  /*c990*/  ISETP.GE.AND P5, PT, R33.reuse, R234, PT ;  /* 0x000000ea2100720c */ /* 0x040fe40003fa6270 */
[----:B------:R-:W-:-:S02]  /*c9a0*/  ISETP.GE.AND P0, PT, R33, R235, PT ;  /* 0x000000eb2100720c */ /* 0x000fc40003f06270 */
[----:B------:R-:W-:Y:S02]  /*c9b0*/  ISETP.GT.AND P1, PT, R54, R33, PT ;  /* 0x000000213600720c */ /* 0x000fe40003f24270 */
[C---:B--2---:R-:W-:Y:S03]  /*c9c0*/  HMMA.16816.F32 R32, R12.reuse, R16, RZ ;  /* 0x000000100c20723c */ /* 0x044fe600000018ff */
[----:B------:R-:W-:Y:S02]  /*c9d0*/  FSEL R27, R27, -INF , !P3 ;  /* 0xff8000001b1b7808 */ /* 0x000fe40005800000 */
[----:B------:R-:W-:Y:S02]  /*c9e0*/  FSEL R170, R170, -INF , !P6 ;  /* 0xff800000aaaa7808 */ /* 0x000fe40007000000 */
[----:B------:R-:W-:Y:S02]  /*c9f0*/  FSEL R181, R27, -INF , !P2 ;  /* 0xff8000001bb57808 */ /* 0x000fe40005000000 */
[----:B------:R-:W-:Y:S01]  /*ca00*/  FSEL R44, R44, -INF , !P4 ;  /* 0xff8000002c2c7808 */ /* 0x000fe20006000000 */
[----:B------:R-:W-:Y:S01]  /*ca10*/  HMMA.16816.F32 R16, R12, R18, RZ ;  /* 0x000000120c10723c */ /* 0x000fe200000018ff */
[----:B------:R-:W-:-:S02]  /*ca20*/  ISETP.GT.AND P3, PT, R62, R25, PT ;  /* 0x000000193e00720c */ /* 0x000fc40003f64270 */
[C---:B------:R-:W-:Y:S02]  /*ca30*/  ISETP.GE.AND P6, PT, R25.reuse, R234, PT ;  /* 0x000000ea1900720c */ /* 0x040fe40003fc6270 */
[----:B------:R-:W-:Y:S02]  /*ca40*/  ISETP.GE.AND P2, PT, R25, R235, PT ;  /* 0x000000eb1900720c */ /* 0x000fe40003f46270 */
[----:B------:R-:W-:Y:S01]  /*ca50*/  ISETP.GT.AND P4, PT, R54, R25, PT ;  /* 0x000000193600720c */ /* 0x000fe20003f84270 */
[C---:B------:R-:W-:Y:S01]  /*ca60*/  VIADD R25, R77.reuse, 0xa8 ;  /* 0x000000a84d197836 */ /* 0x040fe20000000000 */
[----:B------:R-:W-:Y:S02]  /*ca70*/  FSEL R46, R46, -INF , !P1 ;  /* 0xff8000002e2e7808 */ /* 0x000fe40004800000 */
[----:B------:R-:W-:Y:S01]  /*ca80*/  FSEL R166, R44, -INF , !P5 ;  /* 0xff8000002ca67808 */ /* 0x000fe20006800000 */
[----:B-1----:R-:W-:Y:S05]  /*ca90*/  HMMA.16816.F32 R32, R4, R28, R32 ;  /* 0x0000001c0420723c */ /* 0x002fea0000001820 */
[----:B------:R-:W-:Y:S01]  /*caa0*/  FSEL R183, R46, -INF , !P0 ;  /* 0xff8000002eb77808 */ /* 0x000fe20004000000 */
[----:B------:R-:W-:Y:S01]  /*cab0*/  VIADD R29, R77, 0xa9 ;  /* 0x000000a94d1d7836 */ /* 0x000fe20000000000 */
[----:B------:R-:W-:-:S02]  /*cac0*/  FSEL R45, R45, -INF , !P3 ;  /* 0xff8000002d2d7808 */ /* 0x000fc40005800000 */
[----:B------:R-:W-:Y:S02]  /*cad0*/  ISETP.GT.AND P1, PT, R62, R25, PT ;  /* 0x000000193e00720c */ /* 0x000fe40003f24270 */
[C---:B------:R-:W-:Y:S01]  /*cae0*/  ISETP.GE.AND P5, PT, R25.reuse, R234, PT ;  /* 0x000000ea1900720c */ /* 0x040fe20003fa6270 */
[----:B------:R-:W-:Y:S03]  /*caf0*/  HMMA.16816.F32 R16, R4, R30, R16 ;  /* 0x0000001e0410723c */ /* 0x000fe60000001810 */
        /* <DEDUP_REMOVED lines=87> */
[----:B------:R-:W-:Y:S01]  /*d070*/  FSEL R47, R47, -INF , !P1 ;  /* 0xff8000002f2f7808 */ /* 0x000fe20004800000 */
[----:B------:R-:W-:-:S04]  /*d080*/  DEPBAR.LE SB0, 0x0 ;  /* 0x000080000000791a */ /* 0x000fc80000000000 */
[----:B------:R-:W-:Y:S02]  /*d090*/  FSEL R108, R45, -INF , !P6 ;  /* 0xff8000002d6c7808 */ /* 0x000fe40007000000 */
[----:B------:R-:W-:Y:S02]  /*d0a0*/  FSEL R203, R47, -INF , !P2 ;  /* 0xff8000002fcb7808 */ /* 0x000fe40005000000 */
[----:B------:R-:W-:Y:S01]  /*d0b0*/  FSEL R36, R36, -INF , !P3 ;  /* 0xff80000024247808 */ /* 0x000fe20005800000 */
[----:B------:R-:W-:Y:S01]  /*d0c0*/  BAR.SYNC.DEFER_BLOCKING 0x0 ;  /* 0x0000000000007b1d */ /* 0x000fe20000010000 */
[----:B------:R-:W-:Y:S02]  /*d0d0*/  ISETP.GT.AND P1, PT, R62, R29, PT ;  /* 0x0000001d3e00720c */ /* 0x000fe40003f24270 */
[C---:B------:R-:W-:Y:S02]  /*d0e0*/  ISETP.GE.AND P6, PT, R29.reuse, R234, PT ;  /* 0x000000ea1d00720c */ /* 0x040fe40003fc6270 */
[----:B------:R-:W-:-:S02]  /*d0f0*/  ISETP.GE.AND P2, PT, R29, R235, PT ;  /* 0x000000eb1d00720c */ /* 0x000fc40003f46270 */
[----:B------:R-:W-:Y:S01]  /*d100*/  ISETP.GT.AND P3, PT, R54, R29, PT ;  /* 0x0000001d3600720c */ /* 0x000fe20003f64270 */
[----:B------:R-:W-:Y:S01]  /*d110*/  VIADD R29, R77, 0xd0 ;  /* 0x000000d04d1d7836 */ /* 0x000fe20000000000 */
        /* <DEDUP_REMOVED lines=9> */
[----:B---3--:R-:W-:Y:S03]  /*d1b0*/  HMMA.16816.F32 R28, R12, R16, RZ ;  /* 0x000000100c1c723c */ /* 0x008fe600000018ff */
[----:B------:R-:W-:Y:S02]  /*d1c0*/  FSEL R39, R39, -INF , !P3 ;  /* 0xff80000027277808 */ /* 0x000fe40005800000 */
[----:B------:R-:W-:-:S02]  /*d1d0*/  FSEL R100, R100, -INF , !P6 ;  /* 0xff80000064647808 */ /* 0x000fc40007000000 */
[----:B------:R-:W-:Y:S02]  /*d1e0*/  FSEL R175, R39, -INF , !P2 ;  /* 0xff80000027af7808 */ /* 0x000fe40005000000 */
[----:B------:R-:W-:Y:S01]  /*d1f0*/  FSEL R32, R32, -INF , !P4 ;  /* 0xff80000020207808 */ /* 0x000fe20006000000 */
[C---:B------:R-:W-:Y:S01]  /*d200*/  HMMA.16816.F32 R16, R12.reuse, R18, RZ ;  /* 0x000000120c10723c */ /* 0x040fe200000018ff */
[----:B------:R-:W-:Y:S02]  /*d210*/  ISETP.GT.AND P3, PT, R62, R37, PT ;  /* 0x000000253e00720c */ /* 0x000fe40003f64270 */
[C---:B------:R-:W-:Y:S02]  /*d220*/  ISETP.GE.AND P6, PT, R37.reuse, R234, PT ;  /* 0x000000ea2500720c */ /* 0x040fe40003fc6270 */
[----:B------:R-:W-:Y:S02]  /*d230*/  ISETP.GE.AND P2, PT, R37, R235, PT ;  /* 0x000000eb2500720c */ /* 0x000fe40003f46270 */
[----:B------:R-:W-:Y:S01]  /*d240*/  ISETP.GT.AND P4, PT, R54, R37, PT ;  /* 0x000000253600720c */ /* 0x000fe20003f84270 */
[----:B------:R-:W-:Y:S01]  /*d250*/  HMMA.16816.F32 R12, R12, R64, RZ ;  /* 0x000000400c0c723c */ /* 0x000fe200000018ff */
[----:B------:R-:W-:Y:S01]  /*d260*/  VIADD R37, R77, 0xd8 ;  /* 0x000000d84d257836 */ /* 0x000fe20000000000 */
[----:B------:R-:W-:Y:S01]  /*d270*/  FSEL R90, R33, -INF , !P3 ;  /* 0xff800000215a7808 */ /* 0x000fe20005800000 */
[----:B------:R-:W-:Y:S01]  /*d280*/  VIADD R33, R77, 0xd9 ;  /* 0x000000d94d217836 */ /* 0x000fe20000000000 */
[----:B------:R-:W-:-:S02]  /*d290*/  FSEL R34, R34, -INF , !P1 ;  /* 0xff80000022227808 */ /* 0x000fc40004800000 */
[-C--:B------:R-:W-:Y:S02]  /*d2a0*/  ISETP.GT.AND P1, PT, R62, R37.reuse, PT ;  /* 0x000000253e00720c */ /* 0x080fe40003f24270 */
[----:B------:R-:W-:Y:S01]  /*d2b0*/  ISETP.GT.AND P3, PT, R54, R37, PT ;  /* 0x000000253600720c */ /* 0x000fe20003f64270 */
[----:B-1----:R-:W-:Y:S05]  /*d2c0*/  HMMA.16816.F32 R28, R4, R24, R28 ;  /* 0x00000018041c723c */ /* 0x002fea000000181c */
[----:B------:R-:W-:Y:S01]  /*d2d0*/  FSEL R92, R32, -INF , !P5 ;  /* 0xff800000205c7808 */ /* 0x000fe20006800000 */
[----:B------:R-:W-:Y:S01]  /*d2e0*/  VIADD R25, R77, 0xe0 ;  /* 0x000000e04d197836 */ /* 0x000fe20000000000 */
[----:B------:R-:W-:-:S02]  /*d2f0*/  FSEL R161, R34, -INF , !P0 ;  /* 0xff80000022a17808 */ /* 0x000fc40004000000 */
[----:B------:R-:W-:Y:S02]  /*d300*/  FSEL R35, R35, -INF , !P4 ;  /* 0xff80000023237808 */ /* 0x000fe40006000000 */
[C---:B------:R-:W-:Y:S01]  /*d310*/  ISETP.GE.AND P5, PT, R37.reuse, R234, PT ;  /* 0x000000ea2500720c */ /* 0x040fe20003fa6270 */
[----:B------:R-:W-:Y:S03]  /*d320*/  HMMA.16816.F32 R16, R4, R26, R16 ;  /* 0x0000001a0410723c */ /* 0x000fe60000001810 */
[----:B------:R-:W-:Y:S02]  /*d330*/  ISETP.GE.AND P0, PT, R37, R235, PT ;  /* 0x000000eb2500720c */ /* 0x000fe40003f06270 */
[----:B------:R-:W-:Y:S02]  /*d340*/  ISETP.GT.AND P4, PT, R62, R33, PT ;  /* 0x000000213e00720c */ /* 0x000fe40003f84270 */
[----:B------:R-:W-:-:S02]  /*d350*/  FSEL R20, R20, -INF , !P1 ;  /* 0xff80000014147808 */ /* 0x000fc40004800000 */
[----:B------:R-:W-:Y:S01]  /*d360*/  FSEL R22, R22, -INF , !P3 ;  /* 0xff80000016167808 */ /* 0x000fe20005800000 */
[----:B------:R-:W-:Y:S03]  /*d370*/  HMMA.16816.F32 R12, R4, R52, R12 ;  /* 0x00000034040c723c */ /* 0x000fe6000000180c */
[----:B------:R-:W-:Y:S01]  /*d380*/  FSEL R84, R20, -INF , !P5 ;  /* 0xff80000014547808 */ /* 0x000fe20006800000 */
[C---:B------:R-:W-:Y:S01]  /*d390*/  VIADD R5, R77.reuse, 0xf0 ;  /* 0x000000f04d057836 */ /* 0x040fe20000000000 */
[----:B------:R-:W-:Y:S01]  /*d3a0*/  FSEL R135, R22, -INF , !P0 ;  /* 0xff80000016877808 */ /* 0x000fe20004000000 */
[----:B------:R-:W-:Y:S01]  /*d3b0*/  VIADD R7, R77, 0xf1 ;  /* 0x000000f14d077836 */ /* 0x000fe20000000000 */
[----:B------:R-:W-:Y:S02]  /*d3c0*/  FSEL R21, R21, -INF , !P4 ;  /* 0xff80000015157808 */ /* 0x000fe40006000000 */
[----:B------:R-:W-:-:S02]  /*d3d0*/  ISETP.GT.AND P3, PT, R62, R25, PT ;  /* 0x000000193e00720c */ /* 0x000fc40003f64270 */
[C---:B------:R-:W-:Y:S02]  /*d3e0*/  ISETP.GE.AND P5, PT, R25.reuse, R234, PT ;  /* 0x000000ea1900720c */ /* 0x040fe40003fa6270 */
[----:B------:R-:W-:Y:S02]  /*d3f0*/  ISETP.GE.AND P0, PT, R25, R235, PT ;  /* 0x000000eb1900720c */ /* 0x000fe40003f06270 */
[C---:B------:R-:W-:Y:S01]  /*d400*/  ISETP.GT.AND P4, PT, R54.reuse, R25, PT ;  /* 0x000000193600720c */ /* 0x040fe20003f84270 */
[----:B------:R-:W-:Y:S01]  /*d410*/  VIADD R25, R77, 0xe1 ;  /* 0x000000e14d197836 */ /* 0x000fe20000000000 */
[----:B------:R-:W-:Y:S02]  /*d420*/  ISETP.GT.AND P1, PT, R54, R33, PT ;  /* 0x000000213600720c */ /* 0x000fe40003f24270 */
[----:B------:R-:W-:Y:S02]  /*d430*/  FSEL R90, R90, -INF , !P6 ;  /* 0xff8000005a5a7808 */ /* 0x000fe40007000000 */
[----:B------:R-:W-:-:S02]  /*d440*/  FSEL R147, R35, -INF , !P2 ;  /* 0xff80000023937808 */ /* 0x000fc40005000000 */
[C---:B------:R-:W-:Y:S02]  /*d450*/  ISETP.GE.AND P6, PT, R33.reuse, R234, PT ;  /* 0x000000ea2100720c */ /* 0x040fe40003fc6270 */
[----:B------:R-:W-:Y:S02]  /*d460*/  ISETP.GE.AND P2, PT, R33, R235, PT ;  /* 0x000000eb2100720c */ /* 0x000fe40003f46270 */
[----:B------:R-:W-:Y:S01]  /*d470*/  FSEL R153, R23, -INF , !P1 ;  /* 0xff80000017997808 */ /* 0x000fe20004800000 */
[----:B------:R-:W-:Y:S01]  /*d480*/  VIADD R23, R77, 0xe8 ;  /* 0x000000e84d177836 */ /* 0x000fe20000000000 */
[----:B------:R-:W-:Y:S02]  /*d490*/  ISETP.GT.AND P1, PT, R62, R25, PT ;  /* 0x000000193e00720c */ /* 0x000fe40003f24270 */
[----:B------:R-:W-:Y:S01]  /*d4a0*/  FSEL R80, R21, -INF , !P6 ;  /* 0xff80000015507808 */ /* 0x000fe20007000000 */
[----:B------:R-:W-:Y:S01]  /*d4b0*/  VIADD R21, R77, 0xe9 ;  /* 0x000000e94d157836 */ /* 0x000fe20000000000 */
[----:B------:R-:W-:-:S02]  /*d4c0*/  FSEL R153, R153, -INF , !P2 ;  /* 0xff80000099997808 */ /* 0x000fc40005000000 */
[----:B------:R-:W-:Y:S02]  /*d4d0*/  FSEL R28, R28, -INF , !P3 ;  /* 0xff8000001c1c7808 */ /* 0x000fe40005800000 */
[----:B------:R-:W-:Y:S02]  /*d4e0*/  ISETP.GT.AND P2, PT, R54, R25, PT ;  /* 0x000000193600720c */ /* 0x000fe40003f44270 */
[----:B------:R-:W-:Y:S02]  /*d4f0*/  FSEL R30, R30, -INF , !P4 ;  /* 0xff8000001e1e7808 */ /* 0x000fe40006000000 */
[----:B------:R-:W-:Y:S02]  /*d500*/  FSEL R29, R29, -INF , !P1 ;  /* 0xff8000001d1d7808 */ /* 0x000fe40004800000 */
[-C--:B------:R-:W-:Y:S02]  /*d510*/  ISETP.GT.AND P4, PT, R62, R23.reuse, PT ;  /* 0x000000173e00720c */ /* 0x080fe40003f84270 */
[----:B------:R-:W-:-:S02]  /*d520*/  ISETP.GT.AND P1, PT, R54, R23, PT ;  /* 0x000000173600720c */ /* 0x000fc40003f24270 */
[----:B------:R-:W-:Y:S02]  /*d530*/  FSEL R50, R28, -INF , !P5 ;  /* 0xff8000001c327808 */ /* 0x000fe40006800000 */
[----:B------:R-:W-:Y:S02]  /*d540*/  FSEL R145, R30, -INF , !P0 ;  /* 0xff8000001e917808 */ /* 0x000fe40004000000 */
[----:B------:R-:W-:Y:S02]  /*d550*/  FSEL R31, R31, -INF , !P2 ;  /* 0xff8000001f1f7808 */ /* 0x000fe40005000000 */
[C---:B------:R-:W-:Y:S02]  /*d560*/  ISETP.GE.AND P5, PT, R23.reuse, R234, PT ;  /* 0x000000ea1700720c */ /* 0x040fe40003fa6270 */
[----:B------:R-:W-:Y:S02]  /*d570*/  ISETP.GE.AND P0, PT, R23, R235, PT ;  /* 0x000000eb1700720c */ /* 0x000fe40003f06270 */
[----:B------:R-:W-:-:S02]  /*d580*/  ISETP.GT.AND P2, PT, R62, R21, PT ;  /* 0x000000153e00720c */ /* 0x000fc40003f44270 */
[----:B------:R-:W-:Y:S02]  /*d590*/  FSEL R16, R16, -INF , !P4 ;  /* 0xff80000010107808 */ /* 0x000fe40006000000 */
[----:B------:R-:W-:Y:S02]  /*d5a0*/  FSEL R18, R18, -INF , !P1 ;  /* 0xff80000012127808 */ /* 0x000fe40004800000 */
[----:B------:R-:W-:Y:S02]  /*d5b0*/  ISETP.GT.AND P1, PT, R62, R5, PT ;  /* 0x000000053e00720c */ /* 0x000fe40003f24270 */
[----:B------:R-:W-:Y:S02]  /*d5c0*/  FSEL R46, R16, -INF , !P5 ;  /* 0xff800000102e7808 */ /* 0x000fe40006800000 */
[----:B------:R-:W-:Y:S02]  /*d5d0*/  FSEL R141, R18, -INF , !P0 ;  /* 0xff800000128d7808 */ /* 0x000fe40004000000 */
[----:B------:R-:W-:-:S02]  /*d5e0*/  FSEL R17, R17, -INF , !P2 ;  /* 0xff80000011117808 */ /* 0x000fc40005000000 */
[CC--:B------:R-:W-:Y:S02]  /*d5f0*/  ISETP.GE.AND P5, PT, R5.reuse, R234.reuse, PT ;  /* 0x000000ea0500720c */ /* 0x0c0fe40003fa6270 */
[----:B------:R-:W-:Y:S02]  /*d600*/  ISETP.GE.AND P0, PT, R5, R235, PT ;  /* 0x000000eb0500720c */ /* 0x000fe40003f06270 */
[----:B------:R-:W-:Y:S01]  /*d610*/  ISETP.GT.AND P2, PT, R54, R5, PT ;  /* 0x000000053600720c */ /* 0x000fe20003f44270 */
[----:B------:R-:W-:Y:S01]  /*d620*/  VIADD R5, R77, 0xf8 ;  /* 0x000000f84d057836 */ /* 0x000fe20000000000 */
[----:B------:R-:W-:Y:S02]  /*d630*/  FSEL R12, R12, -INF , !P1 ;  /* 0xff8000000c0c7808 */ /* 0x000fe40004800000 */
[----:B------:R-:W-:Y:S02]  /*d640*/  ISETP.GT.AND P1, PT, R54, R7, PT ;  /* 0x000000073600720c */ /* 0x000fe40003f24270 */
[----:B------:R-:W-:-:S02]  /*d650*/  ISETP.GE.AND P6, PT, R25, R234, PT ;  /* 0x000000ea1900720c */ /* 0x000fc40003fc6270 */
[----:B------:R-:W-:Y:S02]  /*d660*/  FSEL R15, R15, -INF , !P1 ;  /* 0xff8000000f0f7808 */ /* 0x000fe40004800000 */
[----:B------:R-:W-:Y:S02]  /*d670*/  ISETP.GT.AND P1, PT, R62, R5, PT ;  /* 0x000000053e00720c */ /* 0x000fe40003f24270 */
[----:B------:R-:W-:Y:S02]  /*d680*/  ISETP.GE.AND P3, PT, R25, R235, PT ;  /* 0x000000eb1900720c */ /* 0x000fe40003f66270 */
[----:B------:R-:W-:Y:S02]  /*d690*/  FSEL R4, R40, -INF , !P1 ;  /* 0xff80000028047808 */ /* 0x000fe40004800000 */
[C---:B------:R-:W-:Y:S02]  /*d6a0*/  ISETP.GT.AND P1, PT, R54.reuse, R5, PT ;  /* 0x000000053600720c */ /* 0x040fe40003f24270 */
[----:B------:R-:W-:-:S02]  /*d6b0*/  ISETP.GT.AND P4, PT, R54, R21, PT ;  /* 0x000000153600720c */ /* 0x000fc40003f84270 */
[----:B------:R-:W-:Y:S02]  /*d6c0*/  FSEL R40, R42, -INF , !P1 ;  /* 0xff8000002a287808 */ /* 0x000fe40004800000 */
[----:B------:R-:W-:Y:S02]  /*d6d0*/  ISETP.GT.AND P1, PT, R62, R77, PT ;  /* 0x0000004d3e00720c */ /* 0x000fe40003f24270 */
[----:B------:R-:W-:Y:S02]  /*d6e0*/  FSEL R47, R29, -INF , !P6 ;  /* 0xff8000001d2f7808 */ /* 0x000fe40007000000 */
[----:B------:R-:W-:Y:S02]  /*d6f0*/  FSEL R68, R68, -INF , !P1 ;  /* 0xff80000044447808 */ /* 0x000fe40004800000 */
[----:B------:R-:W-:Y:S02]  /*d700*/  ISETP.GT.AND P1, PT, R56, R217, PT ;  /* 0x000000d93800720c */ /* 0x000fe40003f24270 */
[----:B------:R-:W-:-:S02]  /*d710*/  ISETP.GE.AND P6, PT, R21, R234, PT ;  /* 0x000000ea1500720c */ /* 0x000fc40003fc6270 */
[----:B------:R-:W-:Y:S02]  /*d720*/  FSEL R143, R31, -INF , !P3 ;  /* 0xff8000001f8f7808 */ /* 0x000fe40005800000 */
[----:B------:R-:W-:Y:S02]  /*d730*/  FSEL R19, R19, -INF , !P4 ;  /* 0xff80000013137808 */ /* 0x000fe40006000000 */
[----:B------:R-:W-:Y:S02]  /*d740*/  ISETP.GE.AND P3, PT, R21, R235, PT ;  /* 0x000000eb1500720c */ /* 0x000fe40003f66270 */
[----:B------:R-:W-:Y:S02]  /*d750*/  ISETP.GT.AND P4, PT, R62, R7, PT ;  /* 0x000000073e00720c */ /* 0x000fe40003f84270 */
[----:B------:R-:W-:Y:S02]  /*d760*/  FSEL R14, R14, -INF , !P2 ;  /* 0xff8000000e0e7808 */ /* 0x000fe40005000000 */
[----:B------:R-:W-:-:S02]  /*d770*/  FSEL R45, R17, -INF , !P6 ;  /* 0xff800000112d7808 */ /* 0x000fc40007000000 */
[----:B------:R-:W-:Y:S02]  /*d780*/  FSEL R13, R13, -INF , !P4 ;  /* 0xff8000000d0d7808 */ /* 0x000fe40006000000 */
[----:B------:R-:W-:Y:S02]  /*d790*/  FSEL R117, R19, -INF , !P3 ;  /* 0xff80000013757808 */ /* 0x000fe40005800000 */
[-C--:B------:R-:W-:Y:S02]  /*d7a0*/  ISETP.GE.AND P6, PT, R5, R234.reuse, PT ;  /* 0x000000ea0500720c */ /* 0x080fe40003fc6270 */
[----:B------:R-:W-:Y:S02]  /*d7b0*/  FSEL R44, R12, -INF , !P5 ;  /* 0xff8000000c2c7808 */ /* 0x000fe40006800000 */
[----:B------:R-:W-:Y:S02]  /*d7c0*/  FSEL R91, R14, -INF , !P0 ;  /* 0xff8000000e5b7808 */ /* 0x000fe40004000000 */
[----:B------:R-:W-:-:S02]  /*d7d0*/  ISETP.GE.AND P2, PT, R7, R234, PT ;  /* 0x000000ea0700720c */ /* 0x000fc40003f46270 */
[-C--:B------:R-:W-:Y:S02]  /*d7e0*/  ISETP.GE.AND P4, PT, R7, R235.reuse, PT ;  /* 0x000000eb0700720c */ /* 0x080fe40003f86270 */
[-C--:B------:R-:W-:Y:S02]  /*d7f0*/  ISETP.GE.AND P3, PT, R5, R235.reuse, PT ;  /* 0x000000eb0500720c */ /* 0x080fe40003f66270 */
[C---:B------:R-:W-:Y:S02]  /*d800*/  ISETP.GE.AND P5, PT, R77.reuse, R234, PT ;  /* 0x000000ea4d00720c */ /* 0x040fe40003fa6270 */
[----:B------:R-:W-:Y:S02]  /*d810*/  ISETP.GE.AND P0, PT, R77, R235, PT ;  /* 0x000000eb4d00720c */ /* 0x000fe40003f06270 */
[----:B------:R-:W-:Y:S02]  /*d820*/  FSEL R42, R4, -INF , !P6 ;  /* 0xff800000042a7808 */ /* 0x000fe40007000000 */
[----:B------:R-:W-:-:S02]  /*d830*/  FSEL R43, R13, -INF , !P2 ;  /* 0xff8000000d2b7808 */ /* 0x000fc40005000000 */
        /* <DEDUP_REMOVED lines=18> */
.L_x_1881:
[----:B------:R-:W2:Y:S01]  /*d960*/  LD.E R7, desc[UR4][R148.64+0x170] ;  /* 0x0001700494077980 */ /* 0x000ea2000c101900 */
[----:B------:R-:W-:Y:S02]  /*d970*/  IADD3 R60, PT, PT, R60, -0x200, RZ ;  /* 0xfffffe003c3c7810 */ /* 0x000fe40007ffe0ff */
        /* <DEDUP_REMOVED lines=15> */
[----:B------:R-:W-:-:S02]  /*da70*/  IMAD.HI.U32 R15, R17, R15, R16 ;  /* 0x0000000f110f7227 */ /* 0x000fc400078e0010 */
[----:B------:R-:W2:Y:S01]  /*da80*/  LD.E.64 R16, desc[UR4][R148.64+0x20] ;  /* 0x0000200494107980 */ /* 0x000ea2000c101b00 */
[----:B------:R-:W-:-:S03]  /*da90*/  ISETP.GE.AND P0, PT, R60, RZ, PT ;  /* 0x000000ff3c00720c */ /* 0x000fc60003f06270 */
[----:B------:R-:W-:-:S04]  /*daa0*/  IMAD.HI.U32 R14, R15, R6, RZ ;  /* 0x000000060f0e7227 */ /* 0x000fc800078e00ff */
[----:B------:R-:W-:-:S04]  /*dab0*/  IMAD.HI.U32 R15, R15, R12, RZ ;  /* 0x0000000c0f0f7227 */ /* 0x000fc800078e00ff */
[-C--:B------:R-:W-:Y:S02]  /*dac0*/  IMAD R6, R14, R13.reuse, R6 ;  /* 0x0000000d0e067224 */ /* 0x080fe400078e0206 */
[----:B------:R-:W-:Y:S01]  /*dad0*/  IMAD R12, R15, R13, R12 ;  /* 0x0000000d0f0c7224 */ /* 0x000fe200078e020c */
[----:B------:R-:W-:Y:S02]  /*dae0*/  LOP3.LUT R13, RZ, R7, RZ, 0x33, !PT ;  /* 0x00000007ff0d7212 */ /* 0x000fe400078e33ff */
        /* <DEDUP_REMOVED lines=35> */
.L_x_1882:
[----:B------:R-:W-:Y:S05]  /*dd20*/  BSYNC.RECONVERGENT B0 ;  /* 0x0000000000007941 */ /* 0x000fea0003800200 */
.L_x_1880:
[C---:B------:R-:W-:Y:S01]  /*dd30*/  IMAD.SHL.U32 R5, R212.reuse, 0x40, RZ ;  /* 0x00000040d4057824 */ /* 0x040fe200078e00ff */
[----:B------:R-:W-:Y:S02]  /*dd40*/  SHF.L.U64.HI R0, R212, 0x6, R213 ;  /* 0x00000006d4007819 */ /* 0x000fe400000102d5 */
[----:B------:R-:W-:Y:S02]  /*dd50*/  ISETP.GE.AND P0, PT, R10, R227, PT ;  /* 0x000000e30a00720c */ /* 0x000fe40003f06270 */
[----:B------:R-:W-:-:S04]  /*dd60*/  IADD3 R20, P1, PT, R5, R218, RZ ;  /* 0x000000da05147210 */ /* 0x000fc80007f3e0ff */
        /* <DEDUP_REMOVED lines=17> */
[----:B------:R-:W-:Y:S01]  /*de80*/  IADD3 R6, P2, PT, R12, R5, RZ ;  /* 0x000000050c067210 */ /* 0x000fe20007f5e0ff */
[----:B------:R-:W-:-:S02]  /*de90*/  IMAD.X R13, R15, 0x1, R0, P1 ;  /* 0x000000010f0d7824 */ /* 0x000fc400008e0600 */
[----:B------:R1:W-:Y:S01]  /*dea0*/  @P0 STS.128 [R57+0x1800], RZ ;  /* 0x001800ff39000388 */ /* 0x0003e20000000c00 */
[----:B------:R-:W-:Y:S01]  /*deb0*/  @!P0 IADD3 R22, P1, PT, R6, R5, RZ ;  /* 0x0000000506168210 */ /* 0x000fe20007f3e0ff */
[--C-:B------:R-:W-:Y:S02]  /*dec0*/  IMAD.X R7, R13, 0x1, R0.reuse, P2 ;  /* 0x000000010d077824 */ /* 0x100fe400010e0600 */
[----:B------:R-:W-:Y:S01]  /*ded0*/  @!PT LDS RZ, [RZ] ;  /* 0x00000000fffff984 */ /* 0x000fe20000000800 */
[----:B------:R-:W-:Y:S01]  /*dee0*/  @!PT LDS RZ, [RZ] ;  /* 0x00000000fffff984 */ /* 0x000fe20000000800 */
[----:B------:R-:W-:Y:S01]  /*def0*/  @!PT LDS RZ, [RZ] ;  /* 0x00000000fffff984 */ /* 0x000fe20000000800 */
[----:B------:R1:W-:Y:S02]  /*df00*/  @!P0 LDGSTS.E.BYPASS.LTC128B.128 [R57+0x2000], desc[UR4][R18.64] ;  /* 0x0200000012398fae */ /* 0x0003e4000b981a04 */
[----:B------:R-:W-:Y:S02]  /*df10*/  @!P0 IMAD.X R23, R7, 0x1, R0, P1 ;  /* 0x0000000107178824 */ /* 0x000fe400008e0600 */
        /* <DEDUP_REMOVED lines=27> */
.L_x_1879:
[----:B------:R-:W-:Y:S05]  /*e0d0*/  BSYNC.RECONVERGENT B1 ;  /* 0x0000000000017941 */ /* 0x000fea0003800200 */
.L_x_1878:
[----:B------:R-:W2:Y:S01]  /*e0e0*/  LD.E R77, desc[UR4][R148.64+0xdc] ;  /* 0x0000dc04944d7980 */ /* 0x000ea2000c101900 */
[----:B-1----:R-:W-:Y:S01]  /*e0f0*/  FMNMX3.FTZ R6, R2, R89, R83, !PT ;  /* 0x0000005902067276 */ /* 0x002fe20007810053 */
[----:B------:R-:W-:Y:S03]  /*e100*/  BSSY B2, `(.L_x_1883) ;  /* 0x00008df000027945 */ /* 0x000fe60003800000 */
        /* <DEDUP_REMOVED lines=63> */
[----:B--2---:R-:W-:-:S05]  /*e500*/  FMUL.FTZ R74, R77, R0 ;  /* 0x000000004d4a7220 */ /* 0x004fca0000410000 */
[----:B------:R-:W-:-:S05]  /*e510*/  FSEL R74, R74, RZ, P0 ;  /* 0x000000ff4a4a7208 */ /* 0x000fca0000000000 */
[-C--:B------:R-:W-:Y:S01]  /*e520*/  FFMA.FTZ R160, R2, R77.reuse, -R74 ;  /* 0x0000004d02a07223 */ /* 0x080fe2000001084a */
[----:B------:R-:W-:Y:S01]  /*e530*/  FMNMX3.FTZ R2, R5, R80, R50, !PT ;  /* 0x0000005005027276 */ /* 0x000fe20007810032 */
[-CC-:B------:R-:W-:Y:S01]  /*e540*/  FFMA.FTZ R142, R75, R77.reuse, -R74.reuse ;  /* 0x0000004d4b8e7223 */ /* 0x180fe2000001084a */
[-CC-:B------:R-:W-:Y:S01]  /*e550*/  FFMA.FTZ R94, R131, R77.reuse, -R74.reuse ;  /* 0x0000004d835e7223 */ /* 0x180fe2000001084a */
[----:B------:R-:W-:Y:S01]  /*e560*/  FFMA.FTZ R133, R89, R77, -R74 ;  /* 0x0000004d59857223 */ /* 0x000fe2000001084a */
[----:B------:R-:W-:Y:S01]  /*e570*/  FMNMX3.FTZ R2, R2, R47, R46, !PT ;  /* 0x0000002f02027276 */ /* 0x000fe2000781002e */
[-CC-:B------:R-:W-:Y:S01]  /*e580*/  FFMA.FTZ R89, R129, R77.reuse, -R74.reuse ;  /* 0x0000004d81597223 */ /* 0x180fe2000001084a */
[-CC-:B------:R-:W-:Y:S01]  /*e590*/  FFMA.FTZ R156, R83, R77.reuse, -R74.reuse ;  /* 0x0000004d539c7223 */ /* 0x180fe2000001084a */
[----:B------:R-:W-:Y:S01]  /*e5a0*/  FFMA.FTZ R125, R81, R77, -R74 ;  /* 0x0000004d517d7223 */ /* 0x000fe2000001084a */
[----:B------:R-:W-:Y:S01]  /*e5b0*/  FMNMX3.FTZ R2, R2, R45, R44, !PT ;  /* 0x0000002d02027276 */ /* 0x000fe2000781002c */
[----:B------:R-:W-:Y:S01]  /*e5c0*/  MUFU.EX2 R160, R160 ;  /* 0x000000a000a07308 */ /* 0x000fe20000000800 */
[-CC-:B------:R-:W-:Y:S01]  /*e5d0*/  FFMA.FTZ R99, R95, R77.reuse, -R74.reuse ;  /* 0x0000004d5f637223 */ /* 0x180fe2000001084a */
[----:B------:R-:W-:Y:S01]  /*e5e0*/  FFMA.FTZ R95, R115, R77, -R74 ;  /* 0x0000004d735f7223 */ /* 0x000fe2000001084a */
[----:B------:R-:W-:Y:S01]  /*e5f0*/  FMNMX3.FTZ R2, R2, R43, R42, !PT ;  /* 0x0000002b02027276 */ /* 0x000fe2000781002a */
[-CC-:B------:R-:W-:Y:S01]  /*e600*/  FFMA.FTZ R98, R119, R77.reuse, -R74.reuse ;  /* 0x0000004d77627223 */ /* 0x180fe2000001084a */
[-CC-:B------:R-:W-:Y:S01]  /*e610*/  FFMA.FTZ R121, R73, R77.reuse, -R74.reuse ;  /* 0x0000004d49797223 */ /* 0x180fe2000001084a */
[-CC-:B------:R-:W-:Y:S01]  /*e620*/  FFMA.FTZ R134, R71, R77.reuse, -R74.reuse ;  /* 0x0000004d47867223 */ /* 0x180fe2000001084a */
[----:B------:R-:W-:Y:S01]  /*e630*/  FMNMX.FTZ R2, R41, R2, !PT ;  /* 0x0000000229027209 */ /* 0x000fe20007810000 */
[----:B------:R-:W1:Y:S01]  /*e640*/  MUFU.EX2 R133, R133 ;  /* 0x0000008500857308 */ /* 0x000e620000000800 */
[-CC-:B------:R-:W-:Y:S01]  /*e650*/  FFMA.FTZ R113, R69, R77.reuse, -R74.reuse ;  /* 0x0000004d45717223 */ /* 0x180fe2000001084a */
[-CC-:B------:R-:W-:Y:S01]  /*e660*/  FFMA.FTZ R106, R97, R77.reuse, -R74.reuse ;  /* 0x0000004d616a7223 */ /* 0x180fe2000001084a */
[-CC-:B------:R-:W-:Y:S01]  /*e670*/  FFMA.FTZ R97, R109, R77.reuse, -R74.reuse ;  /* 0x0000004d6d617223 */ /* 0x180fe2000001084a */
[----:B------:R-:W2:Y:S01]  /*e680*/  SHFL.BFLY PT, R5, R2, 0x2, 0x1f ;  /* 0x0c401f0002057f89 */ /* 0x000ea200000e0000 */
        /* <DEDUP_REMOVED lines=12> */
[----:B-1----:R-:W-:Y:S01]  /*e750*/  F2FP.F16.F32.PACK_AB R25, R133, R160 ;  /* 0x000000a08519723e */ /* 0x002fe200000000ff */
        /* <DEDUP_REMOVED lines=9> */
[--C-:B------:R-:W-:Y:S01]  /*e7f0*/  FFMA.FTZ R71, R167, R77, -R74.reuse ;  /* 0x0000004da7477223 */ /* 0x100fe2000001084a */
[----:B--2---:R-:W-:Y:S01]  /*e800*/  FMNMX.FTZ R5, R2, R5, !PT ;  /* 0x0000000502057209 */ /* 0x004fe20007810000 */
[-CC-:B------:R-:W-:Y:S01]  /*e810*/  FFMA.FTZ R70, R169, R77.reuse, -R74.reuse ;  /* 0x0000004da9467223 */ /* 0x180fe2000001084a */
[-CC-:B------:R-:W-:Y:S01]  /*e820*/  FFMA.FTZ R69, R171, R77.reuse, -R74.reuse ;  /* 0x0000004dab457223 */ /* 0x180fe2000001084a */
[-CC-:B------:R-:W-:Y:S01]  /*e830*/  FFMA.FTZ R68, R173, R77.reuse, -R74.reuse ;  /* 0x0000004dad447223 */ /* 0x180fe2000001084a */
[----:B------:R-:W-:Y:S01]  /*e840*/  MUFU.EX2 R121, R121 ;  /* 0x0000007900797308 */ /* 0x000fe20000000800 */
[----:B------:R-:W1:Y:S01]  /*e850*/  SHFL.BFLY PT, R2, R5, 0x1, 0x1f ;  /* 0x0c201f0005027f89 */ /* 0x000e6200000e0000 */
[----:B---3--:R-:W-:Y:S01]  /*e860*/  F2FP.F16.F32.PACK_AB R27, R125, R156 ;  /* 0x0000009c7d1b723e */ /* 0x008fe200000000ff */
[-CC-:B------:R-:W-:Y:S01]  /*e870*/  FFMA.FTZ R67, R177, R77.reuse, -R74.reuse ;  /* 0x0000004db1437223 */ /* 0x180fe2000001084a */
[-CC-:B------:R-:W-:Y:S01]  /*e880*/  FFMA.FTZ R66, R179, R77.reuse, -R74.reuse ;  /* 0x0000004db3427223 */ /* 0x180fe2000001084a */
[-CC-:B------:R-:W-:Y:S01]  /*e890*/  FFMA.FTZ R65, R181, R77.reuse, -R74.reuse ;  /* 0x0000004db5417223 */ /* 0x180fe2000001084a */
[----:B------:R-:W-:Y:S01]  /*e8a0*/  FADD.FTZ R169, R160, R133 ;  /* 0x00000085a0a97221 */ /* 0x000fe20000010000 */
[-CC-:B------:R-:W-:Y:S01]  /*e8b0*/  FFMA.FTZ R163, R141, R77.reuse, -R74.reuse ;  /* 0x0000004d8da37223 */ /* 0x180fe2000001084a */
[----:B------:R-:W-:Y:S01]  /*e8c0*/  MUFU.EX2 R134, R134 ;  /* 0x0000008600867308 */ /* 0x000fe20000000800 */
[-CC-:B------:R-:W-:Y:S01]  /*e8d0*/  FFMA.FTZ R64, R183, R77.reuse, -R74.reuse ;  /* 0x0000004db7407223 */ /* 0x180fe2000001084a */
[----:B------:R-:W-:Y:S01]  /*e8e0*/  FADD.FTZ R156, R156, R169 ;  /* 0x000000a99c9c7221 */ /* 0x000fe20000010000 */
[-CC-:B------:R-:W-:Y:S01]  /*e8f0*/  FFMA.FTZ R63, R185, R77.reuse, -R74.reuse ;  /* 0x0000004db93f7223 */ /* 0x180fe2000001084a */
[-CC-:B------:R-:W-:Y:S01]  /*e900*/  FFMA.FTZ R62, R187, R77.reuse, -R74.reuse ;  /* 0x0000004dbb3e7223 */ /* 0x180fe2000001084a */
[-C--:B------:R-:W-:Y:S01]  /*e910*/  FFMA.FTZ R61, R189, R77.reuse, -R74 ;  /* 0x0000004dbd3d7223 */ /* 0x080fe2000001084a */
[----:B------:R-:W-:Y:S01]  /*e920*/  FADD.FTZ R125, R125, R156 ;  /* 0x0000009c7d7d7221 */ /* 0x000fe20000010000 */
        /* <DEDUP_REMOVED lines=10> */
[----:B-1----:R-:W-:Y:S01]  /*e9d0*/  FMNMX.FTZ R2, R5, R2, !PT ;  /* 0x0000000205027209 */ /* 0x002fe20007810000 */
[-CC-:B------:R-:W-:Y:S01]  /*e9e0*/  FFMA.FTZ R91, R91, R77.reuse, -R74.reuse ;  /* 0x0000004d5b5b7223 */ /* 0x180fe2000001084a */
[-CC-:B------:R-:W-:Y:S01]  /*e9f0*/  FFMA.FTZ R40, R40, R77.reuse, -R74.reuse ;  /* 0x0000004d28287223 */ /* 0x180fe2000001084a */
[----:B------:R-:W-:Y:S01]  /*ea00*/  FFMA.FTZ R239, R9, R77, -R74 ;  /* 0x0000004d09ef7223 */ /* 0x000fe2000001084a */
[----:B------:R-:W-:Y:S01]  /*ea10*/  FSETP.NEU.FTZ.AND P0, PT, R2, -INF , PT ;  /* 0xff8000000200780b */ /* 0x000fe20003f1d000 */
[----:B------:R-:W-:-:S02]  /*ea20*/  FMUL.FTZ R75, R77, R2 ;  /* 0x000000024d4b7220 */ /* 0x000fc40000410000 */
[----:B------:R-:W-:Y:S03]  /*ea30*/  MUFU.EX2 R107, R107 ;  /* 0x0000006b006b7308 */ /* 0x000fe60000000800 */
[----:B------:R-:W-:Y:S02]  /*ea40*/  FSEL R75, R75, RZ, P0 ;  /* 0x000000ff4b4b7208 */ /* 0x000fe40000000000 */
[----:B------:R-:W-:-:S03]  /*ea50*/  ISETP.GT.AND P0, PT, R56, R217, PT ;  /* 0x000000d93800720c */ /* 0x000fc60003f04270 */
[-C--:B------:R-:W-:Y:S01]  /*ea60*/  FFMA.FTZ R131, R4, R77.reuse, -R75 ;  /* 0x0000004d04837223 */ /* 0x080fe2000001084b */
[----:B------:R-:W-:Y:S01]  /*ea70*/  LOP3.LUT R4, R85, 0x120, R101, 0xf8, !PT ;  /* 0x0000012055047812 */ /* 0x000fe200078ef865 */
[-CC-:B------:R-:W-:Y:S01]  /*ea80*/  FFMA.FTZ R158, R158, R77.reuse, -R75.reuse ;  /* 0x0000004d9e9e7223 */ /* 0x180fe2000001084b */
[-CC-:B------:R-:W-:Y:S01]  /*ea90*/  FFMA.FTZ R146, R146, R77.reuse, -R75.reuse ;  /* 0x0000004d92927223 */ /* 0x180fe2000001084b */
[--C-:B------:R-:W-:Y:S01]  /*eaa0*/  FFMA.FTZ R129, R252, R77, -R75.reuse ;  /* 0x0000004dfc817223 */ /* 0x100fe2000001084b */
[----:B------:R-:W-:Y:S01]  /*eab0*/  LEA R59, R4, R59, 0x1 ;  /* 0x0000003b043b7211 */ /* 0x000fe200078e08ff */
[----:B------:R-:W-:Y:S01]  /*eac0*/  MUFU.EX2 R131, R131 ;  /* 0x0000008300837308 */ /* 0x000fe20000000800 */
[-CC-:B------:R-:W-:Y:S01]  /*ead0*/  FFMA.FTZ R115, R136, R77.reuse, -R75.reuse ;  /* 0x0000004d88737223 */ /* 0x180fe2000001084b */
[--C-:B------:R-:W-:Y:S01]  /*eae0*/  FFMA.FTZ R138, R138, R77, -R75.reuse ;  /* 0x0000004d8a8a7223 */ /* 0x100fe2000001084b */
[----:B------:R-:W-:Y:S01]  /*eaf0*/  IADD3 R76, PT, PT, R76, R59, RZ ;  /* 0x0000003b4c4c7210 */ /* 0x000fe20007ffe0ff */
[----:B------:R-:W1:Y:S01]  /*eb00*/  LDSM.16.MT88.4 R4, [R59+0x5000] ;  /* 0x005000003b04783b */ /* 0x000e620000004200 */
[-CC-:B------:R-:W-:Y:S01]  /*eb10*/  FFMA.FTZ R119, R250, R77.reuse, -R75.reuse ;  /* 0x0000004dfa777223 */ /* 0x180fe2000001084b */
[-CC-:B------:R-:W-:Y:S01]  /*eb20*/  FFMA.FTZ R136, R78, R77.reuse, -R75.reuse ;  /* 0x0000004d4e887223 */ /* 0x180fe2000001084b */
[-CC-:B------:R-:W-:Y:S01]  /*eb30*/  FFMA.FTZ R132, R132, R77.reuse, -R75.reuse ;  /* 0x0000004d84847223 */ /* 0x180fe2000001084b */
[----:B------:R-:W2:Y:S01]  /*eb40*/  LDSM.16.MT88.4 R16, [R76+0x5000] ;  /* 0x005000004c10783b */ /* 0x000ea20000004200 */
[----:B------:R-:W3:Y:S01]  /*eb50*/  MUFU.EX2 R158, R158 ;  /* 0x0000009e009e7308 */ /* 0x000ee20000000800 */
[-CC-:B------:R-:W-:Y:S01]  /*eb60*/  FFMA.FTZ R111, R248, R77.reuse, -R75.reuse ;  /* 0x0000004df86f7223 */ /* 0x180fe2000001084b */
[-CC-:B------:R-:W-:Y:S01]  /*eb70*/  FFMA.FTZ R109, R246, R77.reuse, -R75.reuse ;  /* 0x0000004df66d7223 */ /* 0x180fe2000001084b */
[----:B------:R-:W4:Y:S01]  /*eb80*/  LDSM.16.MT88.4 R36, [R59+0x5400] ;  /* 0x005400003b24783b */ /* 0x000f220000004200 */
[-CC-:B------:R-:W-:Y:S01]  /*eb90*/  FFMA.FTZ R130, R130, R77.reuse, -R75.reuse ;  /* 0x0000004d82827223 */ /* 0x180fe2000001084b */
[-CC-:B------:R-:W-:Y:S01]  /*eba0*/  FFMA.FTZ R123, R244, R77.reuse, -R75.reuse ;  /* 0x0000004df47b7223 */ /* 0x180fe2000001084b */
[-CC-:B------:R-:W-:Y:S01]  /*ebb0*/  FFMA.FTZ R144, R144, R77.reuse, -R75.reuse ;  /* 0x0000004d90907223 */ /* 0x180fe2000001084b */
[----:B------:R-:W5:Y:S01]  /*ebc0*/  LDSM.16.MT88.4 R20, [R76+0x5400] ;  /* 0x005400004c14783b */ /* 0x000f620000004200 */
[----:B------:R-:W-:Y:S01]  /*ebd0*/  MUFU.EX2 R146, R146 ;  /* 0x0000009200927308 */ /* 0x000fe20000000800 */
[-CC-:B------:R-:W-:Y:S01]  /*ebe0*/  FFMA.FTZ R127, R242, R77.reuse, -R75.reuse ;  /* 0x0000004df27f7223 */ /* 0x180fe2000001084b */
[-CC-:B------:R-:W-:Y:S01]  /*ebf0*/  FFMA.FTZ R154, R154, R77.reuse, -R75.reuse ;  /* 0x0000004d9a9a7223 */ /* 0x180fe2000001084b */
[----:B------:R-:W5:Y:S01]  /*ec00*/  LDSM.16.MT88.4 R32, [R59+0x5800] ;  /* 0x005800003b20783b */ /* 0x000f620000004200 */
[-CC-:B------:R-:W-:Y:S01]  /*ec10*/  FFMA.FTZ R139, R168, R77.reuse, -R75.reuse ;  /* 0x0000004da88b7223 */ /* 0x180fe2000001084b */
[-CC-:B------:R-:W-:Y:S01]  /*ec20*/  FFMA.FTZ R137, R240, R77.reuse, -R75.reuse ;  /* 0x0000004df0897223 */ /* 0x180fe2000001084b */
[-CC-:B------:R-:W-:Y:S01]  /*ec30*/  FFMA.FTZ R162, R162, R77.reuse, -R75.reuse ;  /* 0x0000004da2a27223 */ /* 0x180fe2000001084b */
[--C-:B------:R-:W-:Y:S01]  /*ec40*/  FFMA.FTZ R168, R126, R77, -R75.reuse ;  /* 0x0000004d7ea87223 */ /* 0x100fe2000001084b */
[----:B------:R-:W1:Y:S01]  /*ec50*/  MUFU.EX2 R129, R129 ;  /* 0x0000008100817308 */ /* 0x000e620000000800 */
        /* <DEDUP_REMOVED lines=24> */
[C---:B------:R-:W-:Y:S03]  /*ede0*/  HMMA.16816.F32 R12, R24.reuse, R4, RZ ;  /* 0x00000004180c723c */ /* 0x040fe600000018ff */
[-CC-:B------:R-:W-:Y:S01]  /*edf0*/  FFMA.FTZ R180, R178, R77.reuse, -R75.reuse ;  /* 0x0000004db2b47223 */ /* 0x180fe2000001084b */
[-C--:B------:R-:W-:Y:S01]  /*ee00*/  FFMA.FTZ R178, R143, R77.reuse, -R74 ;  /* 0x0000004d8fb27223 */ /* 0x080fe2000001084a */
[-CC-:B------:R-:W-:Y:S01]  /*ee10*/  FFMA.FTZ R143, R176, R77.reuse, -R75.reuse ;  /* 0x0000004db08f7223 */ /* 0x180fe2000001084b */
[-CC-:B------:R-:W-:Y:S01]  /*ee20*/  FFMA.FTZ R174, R174, R77.reuse, -R75.reuse ;  /* 0x0000004daeae7223 */ /* 0x180fe2000001084b */
[-CC-:B------:R-:W-:Y:S01]  /*ee30*/  FFMA.FTZ R167, R172, R77.reuse, -R75.reuse ;  /* 0x0000004daca77223 */ /* 0x180fe2000001084b */
[-CC-:B------:R-:W-:Y:S01]  /*ee40*/  FFMA.FTZ R170, R170, R77.reuse, -R75.reuse ;  /* 0x0000004daaaa7223 */ /* 0x180fe2000001084b */
[----:B------:R-:W1:Y:S01]  /*ee50*/  MUFU.EX2 R136, R136 ;  /* 0x0000008800887308 */ /* 0x000e620000000800 */
[C---:B------:R-:W-:Y:S01]  /*ee60*/  HMMA.16816.F32 R4, R24.reuse, R6, RZ ;  /* 0x000000061804723c */ /* 0x040fe200000018ff */
[----:B------:R-:W-:Y:S01]  /*ee70*/  FADD.FTZ R133, R131, R158 ;  /* 0x0000009e83857221 */ /* 0x000fe20000010000 */
[-CC-:B------:R-:W-:Y:S01]  /*ee80*/  FFMA.FTZ R141, R166, R77.reuse, -R75.reuse ;  /* 0x0000004da68d7223 */ /* 0x180fe2000001084b */
[-CC-:B------:R-:W-:Y:S01]  /*ee90*/  FFMA.FTZ R164, R164, R77.reuse, -R75.reuse ;  /* 0x0000004da4a47223 */ /* 0x180fe2000001084b */
[-C--:B------:R-:W-:Y:S01]  /*eea0*/  FFMA.FTZ R140, R140, R77.reuse, -R75 ;  /* 0x0000004d8c8c7223 */ /* 0x080fe2000001084b */
[----:B------:R-:W-:Y:S01]  /*eeb0*/  FADD.FTZ R146, R146, R133 ;  /* 0x0000008592927221 */ /* 0x000fe20000010000 */
[-C--:B------:R-:W-:Y:S01]  /*eec0*/  FFMA.FTZ R152, R152, R77.reuse, -R75 ;  /* 0x0000004d98987223 */ /* 0x080fe2000001084b */
[----:B------:R-:W-:Y:S01]  /*eed0*/  MUFU.EX2 R120, R120 ;  /* 0x0000007800787308 */ /* 0x000fe20000000800 */
[C---:B--2---:R-:W-:Y:S01]  /*eee0*/  HMMA.16816.F32 R28, R24.reuse, R16, RZ ;  /* 0x00000010181c723c */ /* 0x044fe200000018ff */
[----:B---3--:R-:W-:Y:S01]  /*eef0*/  F2FP.F16.F32.PACK_AB R16, R119, R138 ;  /* 0x0000008a7710723e */ /* 0x008fe200000000ff */
[----:B------:R-:W-:Y:S01]  /*ef00*/  FADD.FTZ R129, R129, R146 ;  /* 0x0000009281817221 */ /* 0x000fe20000010000 */
[C---:B------:R-:W-:Y:S01]  /*ef10*/  F2FP.F16.F32.PACK_AB R17, R121.reuse, R142 ;  /* 0x0000008e7911723e */ /* 0x040fe200000000ff */
[----:B------:R-:W-:Y:S01]  /*ef20*/  FADD.FTZ R142, R142, R125 ;  /* 0x0000007d8e8e7221 */ /* 0x000fe20000010000 */
[----:B------:R-:W-:Y:S01]  /*ef30*/  FFMA.FTZ R114, R114, R77, -R75 ;  /* 0x0000004d72727223 */ /* 0x000fe2000001084b */
[----:B------:R-:W-:Y:S01]  /*ef40*/  FADD.FTZ R138, R138, R129 ;  /* 0x000000818a8a7221 */ /* 0x000fe20000010000 */
[----:B------:R-:W-:Y:S01]  /*ef50*/  MUFU.EX2 R105, R105 ;  /* 0x0000006900697308 */ /* 0x000fe20000000800 */
[----:B------:R-:W-:Y:S01]  /*ef60*/  HMMA.16816.F32 R24, R24, R18, RZ ;  /* 0x000000121818723c */ /* 0x000fe200000018ff */
[----:B-1----:R-:W-:Y:S01]  /*ef70*/  F2FP.F16.F32.PACK_AB R18, R136, R115 ;  /* 0x000000738812723e */ /* 0x002fe200000000ff */
[----:B------:R-:W-:Y:S01]  /*ef80*/  FADD.FTZ R121, R121, R142 ;  /* 0x0000008e79797221 */ /* 0x000fe20000010000 */
[----:B------:R-:W-:Y:S01]  /*ef90*/  F2FP.F16.F32.PACK_AB R19, R113, R134 ;  /* 0x000000867113723e */ /* 0x000fe200000000ff */
[----:B------:R-:W-:Y:S01]  /*efa0*/  FADD.FTZ R138, R119, R138 ;  /* 0x0000008a778a7221 */ /* 0x000fe20000010000 */
[-CC-:B------:R-:W-:Y:S01]  /*efb0*/  FFMA.FTZ R128, R128, R77.reuse, -R75.reuse ;  /* 0x0000004d80807223 */ /* 0x180fe2000001084b */
[-CC-:B------:R-:W-:Y:S01]  /*efc0*/  FFMA.FTZ R118, R118, R77.reuse, -R75.reuse ;  /* 0x0000004d76767223 */ /* 0x180fe2000001084b */
[----:B------:R-:W-:Y:S01]  /*efd0*/  MUFU.EX2 R132, R132 ;  /* 0x0000008400847308 */ /* 0x000fe20000000800 */
[-CC-:B------:R-:W-:Y:S01]  /*efe0*/  FFMA.FTZ R78, R191, R77.reuse, -R74.reuse ;  /* 0x0000004dbf4e7223 */ /* 0x180fe2000001084a */
[-C--:B------:R-:W-:Y:S01]  /*eff0*/  FFMA.FTZ R85, R175, R77.reuse, -R74 ;  /* 0x0000004daf557223 */ /* 0x080fe2000001084a */
[C---:B----4-:R-:W-:Y:S05]  /*f000*/  HMMA.16816.F32 R12, R16.reuse, R36, R12 ;  /* 0x00000024100c723c */ /* 0x050fea000000180c */
[-CC-:B------:R-:W-:Y:S01]  /*f010*/  FFMA.FTZ R108, R108, R77.reuse, -R75.reuse ;  /* 0x0000004d6c6c7223 */ /* 0x180fe2000001084b */
[-CC-:B------:R-:W-:Y:S01]  /*f020*/  FFMA.FTZ R100, R100, R77.reuse, -R75.reuse ;  /* 0x0000004d64647223 */ /* 0x180fe2000001084b */
[-CC-:B------:R-:W-:Y:S01]  /*f030*/  FFMA.FTZ R110, R110, R77.reuse, -R75.reuse ;  /* 0x0000004d6e6e7223 */ /* 0x180fe2000001084b */
[-CC-:B------:R-:W-:Y:S01]  /*f040*/  FFMA.FTZ R104, R104, R77.reuse, -R75.reuse ;  /* 0x0000004d68687223 */ /* 0x180fe2000001084b */
[----:B------:R-:W1:Y:S01]  /*f050*/  MUFU.EX2 R111, R111 ;  /* 0x0000006f006f7308 */ /* 0x000e620000000800 */
[-CC-:B------:R-:W-:Y:S01]  /*f060*/  FFMA.FTZ R80, R80, R77.reuse, -R75.reuse ;  /* 0x0000004d50507223 */ /* 0x180fe2000001084b */
[-CC-:B------:R-:W-:Y:S01]  /*f070*/  FFMA.FTZ R90, R90, R77.reuse, -R75.reuse ;  /* 0x0000004d5a5a7223 */ /* 0x180fe2000001084b */
[C---:B------:R-:W-:Y:S01]  /*f080*/  HMMA.16816.F32 R4, R16.reuse, R38, R4 ;  /* 0x000000261004723c */ /* 0x040fe20000001804 */
[----:B------:R-:W2:Y:S02]  /*f090*/  LDSM.16.MT88.4 R36, [R76+0x5800] ;  /* 0x005800004c24783b */ /* 0x000ea40000004200 */
[-CC-:B------:R-:W-:Y:S01]  /*f0a0*/  FFMA.FTZ R84, R84, R77.reuse, -R75.reuse ;  /* 0x0000004d54547223 */ /* 0x180fe2000001084b */
[-CC-:B------:R-:W-:Y:S01]  /*f0b0*/  FFMA.FTZ R50, R50, R77.reuse, -R75.reuse ;  /* 0x0000004d32327223 */ /* 0x180fe2000001084b */
[-CC-:B------:R-:W-:Y:S01]  /*f0c0*/  FFMA.FTZ R47, R47, R77.reuse, -R75.reuse ;  /* 0x0000004d2f2f7223 */ /* 0x180fe2000001084b */
[----:B------:R-:W-:Y:S01]  /*f0d0*/  MUFU.EX2 R109, R109 ;  /* 0x0000006d006d7308 */ /* 0x000fe20000000800 */
[-CC-:B------:R-:W-:Y:S01]  /*f0e0*/  FFMA.FTZ R46, R46, R77.reuse, -R75.reuse ;  /* 0x0000004d2e2e7223 */ /* 0x180fe2000001084b */
[-CC-:B------:R-:W-:Y:S01]  /*f0f0*/  FFMA.FTZ R45, R45, R77.reuse, -R75.reuse ;  /* 0x0000004d2d2d7223 */ /* 0x180fe2000001084b */
[----:B-----5:R-:W-:Y:S03]  /*f100*/  HMMA.16816.F32 R28, R16, R20, R28 ;  /* 0x00000014101c723c */ /* 0x020fe6000000181c */
[----:B------:R-:W-:-:S02]  /*f110*/  FFMA.FTZ R44, R44, R77, -R75 ;  /* 0x0000004d2c2c7223 */ /* 0x000fc4000001084b */
[----:B------:R-:W3:Y:S03]  /*f120*/  MUFU.EX2 R130, R130 ;  /* 0x0000008200827308 */ /* 0x000ee60000000800 */
[----:B------:R-:W-:Y:S01]  /*f130*/  HMMA.16816.F32 R24, R16, R22, R24 ;  /* 0x000000161018723c */ /* 0x000fe20000001818 */
[----:B------:R-:W4:Y:S02]  /*f140*/  LDSM.16.MT88.4 R20, [R59+0x5c00] ;  /* 0x005c00003b14783b */ /* 0x000f240000004200 */
[----:B-1----:R-:W-:Y:S02]  /*f150*/  F2FP.F16.F32.PACK_AB R16, R111, R132 ;  /* 0x000000846f10723e */ /* 0x002fe400000000ff */
[----:B------:R-:W-:Y:S01]  /*f160*/  F2FP.F16.F32.PACK_AB R17, R107, R122 ;  /* 0x0000007a6b11723e */ /* 0x000fe200000000ff */
[----:B------:R-:W-:Y:S01]  /*f170*/  MUFU.EX2 R116, R116 ;  /* 0x0000007400747308 */ /* 0x000fe20000000800 */
[----:B------:R-:W-:-:S07]  /*f180*/  F2FP.F16.F32.PACK_AB R19, R105, R120 ;  /* 0x000000786913723e */ /* 0x000fce00000000ff */
[----:B------:R-:W1:Y:S01]  /*f190*/  MUFU.EX2 R103, R103 ;  /* 0x0000006700677308 */ /* 0x000e620000000800 */
[----:B---3--:R-:W-:-:S07]  /*f1a0*/  F2FP.F16.F32.PACK_AB R18, R130, R109 ;  /* 0x0000006d8212723e */ /* 0x008fce00000000ff */
[C---:B------:R-:W-:Y:S01]  /*f1b0*/  HMMA.16816.F32 R12, R16.reuse, R32, R12 ;  /* 0x00000020100c723c */ /* 0x040fe2000000180c */
[----:B------:R-:W-:Y:S07]  /*f1c0*/  MUFU.EX2 R112, R112 ;  /* 0x0000007000707308 */ /* 0x000fee0000000800 */
[C---:B------:R-:W-:Y:S01]  /*f1d0*/  HMMA.16816.F32 R4, R16.reuse, R34, R4 ;  /* 0x000000221004723c */ /* 0x040fe20000001804 */
[----:B------:R-:W3:Y:S01]  /*f1e0*/  LDSM.16.MT88.4 R32, [R76+0x5c00] ;  /* 0x005c00004c20783b */ /* 0x000ee20000004200 */
[----:B------:R-:W5:Y:S06]  /*f1f0*/  MUFU.EX2 R99, R99 ;  /* 0x0000006300637308 */ /* 0x000f6c0000000800 */
[C---:B--2---:R-:W-:Y:S02]  /*f200*/  HMMA.16816.F32 R28, R16.reuse, R36, R28 ;  /* 0x00000024101c723c */ /* 0x044fe4000000181c */
[----:B------:R-:W-:Y:S06]  /*f210*/  MUFU.EX2 R123, R123 ;  /* 0x0000007b007b7308 */ /* 0x000fec0000000800 */
[----:B------:R-:W-:Y:S03]  /*f220*/  HMMA.16816.F32 R24, R16, R38, R24 ;  /* 0x000000261018723c */ /* 0x000fe60000001818 */
[----:B-1----:R-:W-:Y:S01]  /*f230*/  F2FP.F16.F32.PACK_AB R17, R103, R116 ;  /* 0x000000746711723e */ /* 0x002fe200000000ff */
[----:B------:R-:W1:Y:S01]  /*f240*/  MUFU.EX2 R144, R144 ;  /* 0x0000009000907308 */ /* 0x000e620000000800 */
[----:B-----5:R-:W-:Y:S01]  /*f250*/  F2FP.F16.F32.PACK_AB R19, R99, R112 ;  /* 0x000000706313723e */ /* 0x020fe200000000ff */
[----:B------:R-:W2:Y:S06]  /*f260*/  LDSM.16.MT88.4 R36, [R59+0x6000] ;  /* 0x006000003b24783b */ /* 0x000eac0000004200 */
[----:B------:R-:W-:Y:S08]  /*f270*/  MUFU.EX2 R127, R127 ;  /* 0x0000007f007f7308 */ /* 0x000ff00000000800 */
[----:B------:R-:W5:Y:S01]  /*f280*/  MUFU.EX2 R154, R154 ;  /* 0x0000009a009a7308 */ /* 0x000f620000000800 */
[----:B-1----:R-:W-:-:S07]  /*f290*/  F2FP.F16.F32.PACK_AB R16, R144, R123 ;  /* 0x0000007b9010723e */ /* 0x002fce00000000ff */
[----:B------:R-:W-:Y:S08]  /*f2a0*/  MUFU.EX2 R106, R106 ;  /* 0x0000006a006a7308 */ /* 0x000ff00000000800 */
[----:B------:R-:W1:Y:S01]  /*f2b0*/  MUFU.EX2 R97, R97 ;  /* 0x0000006100617308 */ /* 0x000e620000000800 */
[----:B-----5:R-:W-:-:S07]  /*f2c0*/  F2FP.F16.F32.PACK_AB R18, R154, R127 ;  /* 0x0000007f9a12723e */ /* 0x020fce00000000ff */
[C---:B----4-:R-:W-:Y:S01]  /*f2d0*/  HMMA.16816.F32 R12, R16.reuse, R20, R12 ;  /* 0x00000014100c723c */ /* 0x050fe2000000180c */
        /* <DEDUP_REMOVED lines=23> */
[C---:B----4-:R-:W-:Y:S07]  /*f450*/  HMMA.16816.F32 R28, R16.reuse, R20, R28 ;  /* 0x00000014101c723c */ /* 0x050fee000000181c */
[----:B------:R-:W4:Y:S01]  /*f460*/  MUFU.EX2 R206, R206 ;  /* 0x000000ce00ce7308 */ /* 0x000f220000000800 */
[----:B------:R-:W-:Y:S01]  /*f470*/  HMMA.16816.F32 R24, R16, R22, R24 ;  /* 0x000000161018723c */ /* 0x000fe20000001818 */
[----:B------:R-:W5:Y:S02]  /*f480*/  LDSM.16.MT88.4 R20, [R59+0x6800] ;  /* 0x006800003b14783b */ /* 0x000f640000004200 */
[----:B--2---:R-:W-:-:S02]  /*f490*/  F2FP.F16.F32.PACK_AB R17, R93, R98 ;  /* 0x000000625d11723e */ /* 0x004fc400000000ff */
[----:B-1----:R-:W-:Y:S02]  /*f4a0*/  F2FP.F16.F32.PACK_AB R19, R89, R96 ;  /* 0x000000605913723e */ /* 0x002fe400000000ff */
[----:B------:R-:W-:Y:S08]  /*f4b0*/  MUFU.EX2 R151, R151 ;  /* 0x0000009700977308 */ /* 0x000ff00000000800 */
[----:B------:R-:W1:Y:S01]  /*f4c0*/  MUFU.EX2 R202, R202 ;  /* 0x000000ca00ca7308 */ /* 0x000e620000000800 */
[----:B----4-:R-:W-:-:S07]  /*f4d0*/  F2FP.F16.F32.PACK_AB R16, R206, R147 ;  /* 0x00000093ce10723e */ /* 0x010fce00000000ff */
[----:B------:R-:W-:Y:S08]  /*f4e0*/  MUFU.EX2 R94, R94 ;  /* 0x0000005e005e7308 */ /* 0x000ff00000000800 */
[----:B------:R-:W2:Y:S01]  /*f4f0*/  MUFU.EX2 R83, R83 ;  /* 0x0000005300537308 */ /* 0x000ea20000000800 */
[----:B-1----:R-:W-:-:S07]  /*f500*/  F2FP.F16.F32.PACK_AB R18, R202, R151 ;  /* 0x00000097ca12723e */ /* 0x002fce00000000ff */
[C---:B---3--:R-:W-:Y:S01]  /*f510*/  HMMA.16816.F32 R12, R16.reuse, R32, R12 ;  /* 0x00000020100c723c */ /* 0x048fe2000000180c */
[----:B------:R-:W-:Y:S07]  /*f520*/  MUFU.EX2 R88, R88 ;  /* 0x0000005800587308 */ /* 0x000fee0000000800 */
[C---:B------:R-:W-:Y:S01]  /*f530*/  HMMA.16816.F32 R4, R16.reuse, R34, R4 ;  /* 0x000000221004723c */ /* 0x040fe20000001804 */
[----:B------:R-:W1:Y:S01]  /*f540*/  LDSM.16.MT88.4 R32, [R76+0x6800] ;  /* 0x006800004c20783b */ /* 0x000e620000004200 */
[----:B------:R-:W3:Y:S06]  /*f550*/  MUFU.EX2 R81, R81 ;  /* 0x0000005100517308 */ /* 0x000eec0000000800 */
[C---:B-----5:R-:W-:Y:S02]  /*f560*/  HMMA.16816.F32 R28, R16.reuse, R36, R28 ;  /* 0x00000024101c723c */ /* 0x060fe4000000181c */
[----:B------:R-:W-:Y:S06]  /*f570*/  MUFU.EX2 R155, R155 ;  /* 0x0000009b009b7308 */ /* 0x000fec0000000800 */
[----:B------:R-:W-:Y:S03]  /*f580*/  HMMA.16816.F32 R24, R16, R38, R24 ;  /* 0x000000261018723c */ /* 0x000fe60000001818 */
[----:B--2---:R-:W-:Y:S01]  /*f590*/  F2FP.F16.F32.PACK_AB R17, R83, R94 ;  /* 0x0000005e5311723e */ /* 0x004fe200000000ff */
[----:B------:R-:W2:Y:S01]  /*f5a0*/  MUFU.EX2 R198, R198 ;  /* 0x000000c600c67308 */ /* 0x000ea20000000800 */
[----:B---3--:R-:W-:Y:S01]  /*f5b0*/  F2FP.F16.F32.PACK_AB R19, R81, R88 ;  /* 0x000000585113723e */ /* 0x008fe200000000ff */
[----:B------:R-:W3:Y:S06]  /*f5c0*/  LDSM.16.MT88.4 R36, [R59+0x6c00] ;  /* 0x006c00003b24783b */ /* 0x000eec0000004200 */
[----:B------:R-:W-:Y:S08]  /*f5d0*/  MUFU.EX2 R157, R157 ;  /* 0x0000009d009d7308 */ /* 0x000ff00000000800 */
[----:B------:R-:W4:Y:S01]  /*f5e0*/  MUFU.EX2 R196, R196 ;  /* 0x000000c400c47308 */ /* 0x000f220000000800 */
[----:B--2---:R-:W-:-:S07]  /*f5f0*/  F2FP.F16.F32.PACK_AB R16, R198, R155 ;  /* 0x0000009bc610723e */ /* 0x004fce00000000ff */
[----:B------:R-:W-:Y:S08]  /*f600*/  MUFU.EX2 R86, R86 ;  /* 0x0000005600567308 */ /* 0x000ff00000000800 */
[----:B------:R-:W2:Y:S01]  /*f610*/  MUFU.EX2 R79, R79 ;  /* 0x0000004f004f7308 */ /* 0x000ea20000000800 */
[----:B----4-:R-:W-:-:S07]  /*f620*/  F2FP.F16.F32.PACK_AB R18, R196, R157 ;  /* 0x0000009dc412723e */ /* 0x010fce00000000ff */
[C---:B------:R-:W-:Y:S01]  /*f630*/  HMMA.16816.F32 R12, R16.reuse, R20, R12 ;  /* 0x00000014100c723c */ /* 0x040fe2000000180c */
[----:B------:R-:W-:Y:S07]  /*f640*/  MUFU.EX2 R82, R82 ;  /* 0x0000005200527308 */ /* 0x000fee0000000800 */
[C---:B------:R-:W-:Y:S01]  /*f650*/  HMMA.16816.F32 R4, R16.reuse, R22, R4 ;  /* 0x000000161004723c */ /* 0x040fe20000001804 */
[----:B------:R-:W4:Y:S01]  /*f660*/  LDSM.16.MT88.4 R20, [R76+0x6c00] ;  /* 0x006c00004c14783b */ /* 0x000f220000004200 */
[----:B------:R-:W5:Y:S06]  /*f670*/  MUFU.EX2 R73, R73 ;  /* 0x0000004900497308 */ /* 0x000f6c0000000800 */
[C---:B-1----:R-:W-:Y:S02]  /*f680*/  HMMA.16816.F32 R28, R16.reuse, R32, R28 ;  /* 0x00000020101c723c */ /* 0x042fe4000000181c */
[----:B------:R-:W-:Y:S06]  /*f690*/  MUFU.EX2 R159, R159 ;  /* 0x0000009f009f7308 */ /* 0x000fec0000000800 */
[----:B------:R-:W-:Y:S01]  /*f6a0*/  HMMA.16816.F32 R24, R16, R34, R24 ;  /* 0x000000221018723c */ /* 0x000fe20000001818 */
[----:B------:R-:W1:Y:S01]  /*f6b0*/  LDSM.16.MT88.4 R32, [R59+0x7000] ;  /* 0x007000003b20783b */ /* 0x000e620000004200 */
[----:B------:R-:W3:Y:S01]  /*f6c0*/  MUFU.EX2 R190, R190 ;  /* 0x000000be00be7308 */ /* 0x000ee20000000800 */
[----:B--2---:R-:W-:-:S02]  /*f6d0*/  F2FP.F16.F32.PACK_AB R17, R79, R86 ;  /* 0x000000564f11723e */ /* 0x004fc400000000ff */
[----:B-----5:R-:W-:-:S05]  /*f6e0*/  F2FP.F16.F32.PACK_AB R19, R73, R82 ;  /* 0x000000524913723e */ /* 0x020fca00000000ff */
[----:B------:R-:W-:Y:S08]  /*f6f0*/  MUFU.EX2 R188, R188 ;  /* 0x000000bc00bc7308 */ /* 0x000ff00000000800 */
[----:B------:R-:W2:Y:S01]  /*f700*/  MUFU.EX2 R161, R161 ;  /* 0x000000a100a17308 */ /* 0x000ea20000000800 */
[----:B---3--:R-:W-:-:S07]  /*f710*/  F2FP.F16.F32.PACK_AB R16, R190, R159 ;  /* 0x0000009fbe10723e */ /* 0x008fce00000000ff */
        /* <DEDUP_REMOVED lines=9> */
[C---:B----4-:R-:W-:Y:S07]  /*f7b0*/  HMMA.16816.F32 R28, R16.reuse, R20, R28 ;  /* 0x00000014101c723c */ /* 0x050fee000000181c */
[----:B------:R-:W4:Y:S01]  /*f7c0*/  MUFU.EX2 R182, R182 ;  /* 0x000000b600b67308 */ /* 0x000f220000000800 */
[----:B------:R-:W-:Y:S01]  /*f7d0*/  HMMA.16816.F32 R24, R16, R22, R24 ;  /* 0x000000161018723c */ /* 0x000fe20000001818 */
[----:B------:R-:W5:Y:S02]  /*f7e0*/  LDSM.16.MT88.4 R20, [R59+0x7400] ;  /* 0x007400003b14783b */ /* 0x000f640000004200 */
[----:B---3--:R-:W-:-:S02]  /*f7f0*/  F2FP.F16.F32.PACK_AB R17, R71, R72 ;  /* 0x000000484711723e */ /* 0x008fc400000000ff */
[----:B--2---:R-:W-:Y:S02]  /*f800*/  F2FP.F16.F32.PACK_AB R19, R69, R70 ;  /* 0x000000464513723e */ /* 0x004fe400000000ff */
[----:B------:R-:W-:Y:S08]  /*f810*/  MUFU.EX2 R165, R165 ;  /* 0x000000a500a57308 */ /* 0x000ff00000000800 */
[----:B------:R-:W2:Y:S01]  /*f820*/  MUFU.EX2 R180, R180 ;  /* 0x000000b400b47308 */ /* 0x000ea20000000800 */
[----:B----4-:R-:W-:-:S07]  /*f830*/  F2FP.F16.F32.PACK_AB R16, R182, R145 ;  /* 0x00000091b610723e */ /* 0x010fce00000000ff */
        /* <DEDUP_REMOVED lines=10> */
[----:B------:R-:W-:Y:S03]  /*f8e0*/  HMMA.16816.F32 R24, R16, R38, R24 ;  /* 0x000000261018723c */ /* 0x000fe60000001818 */
[----:B---3--:R-:W-:Y:S01]  /*f8f0*/  F2FP.F16.F32.PACK_AB R17, R67, R68 ;  /* 0x000000444311723e */ /* 0x008fe200000000ff */
[----:B------:R-:W3:Y:S01]  /*f900*/  MUFU.EX2 R174, R174 ;  /* 0x000000ae00ae7308 */ /* 0x000ee20000000800 */
[----:B--2---:R-:W-:Y:S01]  /*f910*/  F2FP.F16.F32.PACK_AB R19, R65, R66 ;  /* 0x000000424113723e */ /* 0x004fe200000000ff */
[----:B------:R-:W2:Y:S06]  /*f920*/  LDSM.16.MT88.4 R36, [R59+0x7800] ;  /* 0x007800003b24783b */ /* 0x000eac0000004200 */
[----:B------:R-:W-:Y:S08]  /*f930*/  MUFU.EX2 R167, R167 ;  /* 0x000000a700a77308 */ /* 0x000ff00000000800 */
[----:B------:R-:W4:Y:S01]  /*f940*/  MUFU.EX2 R170, R170 ;  /* 0x000000aa00aa7308 */ /* 0x000f220000000800 */
[----:B---3--:R-:W-:-:S07]  /*f950*/  F2FP.F16.F32.PACK_AB R16, R174, R143 ;  /* 0x0000008fae10723e */ /* 0x008fce00000000ff */
[----:B------:R-:W-:Y:S08]  /*f960*/  MUFU.EX2 R64, R64 ;  /* 0x0000004000407308 */ /* 0x000ff00000000800 */
[----:B------:R-:W3:Y:S01]  /*f970*/  MUFU.EX2 R63, R63 ;  /* 0x0000003f003f7308 */ /* 0x000ee20000000800 */
[----:B----4-:R-:W-:-:S07]  /*f980*/  F2FP.F16.F32.PACK_AB R18, R170, R167 ;  /* 0x000000a7aa12723e */ /* 0x010fce00000000ff */
[C---:B------:R-:W-:Y:S01]  /*f990*/  HMMA.16816.F32 R12, R16.reuse, R20, R12 ;  /* 0x00000014100c723c */ /* 0x040fe2000000180c */
[----:B------:R-:W-:Y:S07]  /*f9a0*/  MUFU.EX2 R62, R62 ;  /* 0x0000003e003e7308 */ /* 0x000fee0000000800 */
[C---:B------:R-:W-:Y:S01]  /*f9b0*/  HMMA.16816.F32 R4, R16.reuse, R22, R4 ;  /* 0x000000161004723c */ /* 0x040fe20000001804 */
[----:B------:R-:W4:Y:S01]  /*f9c0*/  LDSM.16.MT88.4 R20, [R76+0x7800] ;  /* 0x007800004c14783b */ /* 0x000f220000004200 */
[----:B------:R-:W5:Y:S06]  /*f9d0*/  MUFU.EX2 R61, R61 ;  /* 0x0000003d003d7308 */ /* 0x000f6c0000000800 */
[----:B-1----:R-:W-:Y:S03]  /*f9e0*/  HMMA.16816.F32 R28, R16, R32, R28 ;  /* 0x00000020101c723c */ /* 0x002fe6000000181c */
[----:B------:R-:W-:Y:S01]  /*f9f0*/  FADD.FTZ R32, R134, R121 ;  /* 0x0000007986207221 */ /* 0x000fe20000010000 */
[----:B------:R-:W-:Y:S01]  /*fa00*/  MUFU.EX2 R141, R141 ;  /* 0x0000008d008d7308 */ /* 0x000fe20000000800 */
[----:B------:R-:W-:Y:S01]  /*fa10*/  FADD.FTZ R33, R115, R138 ;  /* 0x0000008a73217221 */ /* 0x000fe20000010000 */
[----:B------:R-:W-:Y:S01]  /*fa20*/  FFMA.FTZ R115, R124, R77, -R75 ;  /* 0x0000004d7c737223 */ /* 0x000fe2000001084b */
[----:B------:R-:W-:-:S02]  /*fa30*/  FADD.FTZ R113, R113, R32 ;  /* 0x0000002071717221 */ /* 0x000fc40000010000 */
[----:B------:R-:W-:Y:S01]  /*fa40*/  FADD.FTZ R33, R136, R33 ;  /* 0x0000002188217221 */ /* 0x000fe20000010000 */
[----:B------:R-:W-:Y:S03]  /*fa50*/  HMMA.16816.F32 R24, R16, R34, R24 ;  /* 0x000000221018723c */ /* 0x000fe60000001818 */
[----:B------:R-:W-:Y:S01]  /*fa60*/  FADD.FTZ R122, R122, R113 ;  /* 0x000000717a7a7221 */ /* 0x000fe20000010000 */
[----:B------:R-:W1:Y:S01]  /*fa70*/  MUFU.EX2 R164, R164 ;  /* 0x000000a400a47308 */ /* 0x000e620000000800 */
[----:B------:R-:W-:Y:S01]  /*fa80*/  FADD.FTZ R132, R132, R33 ;  /* 0x0000002184847221 */ /* 0x000fe20000010000 */
[----:B---3--:R-:W-:Y:S01]  /*fa90*/  F2FP.F16.F32.PACK_AB R17, R63, R64 ;  /* 0x000000403f11723e */ /* 0x008fe200000000ff */
[----:B------:R-:W-:Y:S01]  /*faa0*/  FADD.FTZ R107, R107, R122 ;  /* 0x0000007a6b6b7221 */ /* 0x000fe20000010000 */
[----:B-----5:R-:W-:Y:S01]  /*fab0*/  F2FP.F16.F32.PACK_AB R19, R61, R62 ;  /* 0x0000003e3d13723e */ /* 0x020fe200000000ff */
[----:B------:R-:W-:Y:S01]  /*fac0*/  FADD.FTZ R132, R111, R132 ;  /* 0x000000846f847221 */ /* 0x000fe20000010000 */
[----:B------:R-:W3:Y:S01]  /*fad0*/  LDSM.16.MT88.4 R32, [R59+0x7c00] ;  /* 0x007c00003b20783b */ /* 0x000ee20000004200 */
[----:B------:R-:W-:Y:S01]  /*fae0*/  FADD.FTZ R120, R120, R107 ;  /* 0x0000006b78787221 */ /* 0x000fe20000010000 */
[----:B------:R-:W-:Y:S01]  /*faf0*/  MUFU.EX2 R131, R152 ;  /* 0x0000009800837308 */ /* 0x000fe20000000800 */
[----:B------:R-:W-:-:S02]  /*fb00*/  FADD.FTZ R109, R109, R132 ;  /* 0x000000846d6d7221 */ /* 0x000fc40000010000 */
[----:B------:R-:W-:Y:S02]  /*fb10*/  FADD.FTZ R105, R105, R120 ;  /* 0x0000007869697221 */ /* 0x000fe40000010000 */
[----:B------:R-:W-:Y:S02]  /*fb20*/  FADD.FTZ R130, R130, R109 ;  /* 0x0000006d82827221 */ /* 0x000fe40000010000 */
[----:B------:R-:W-:Y:S01]  /*fb30*/  FADD.FTZ R116, R116, R105 ;  /* 0x0000006974747221 */ /* 0x000fe20000010000 */
        /* <DEDUP_REMOVED lines=11> */
[----:B--2---:R-:W-:Y:S01]  /*fbf0*/  HMMA.16816.F32 R12, R16, R36, R12 ;  /* 0x00000024100c723c */ /* 0x004fe2000000180c */
[----:B------:R-:W-:Y:S02]  /*fc00*/  MUFU.EX2 R54, R54 ;  /* 0x0000003600367308 */ /* 0x000fe40000000800 */
[----:B------:R-:W-:-:S04]  /*fc10*/  FADD.FTZ R139, R139, R162 ;  /* 0x000000a28b8b7221 */ /* 0x000fc80000010000 */
[----:B------:R-:W-:Y:S01]  /*fc20*/  FADD.FTZ R168, R168, R139 ;  /* 0x0000008ba8a87221 */ /* 0x000fe20000010000 */
[----:B------:R-:W-:Y:S01]  /*fc30*/  HMMA.16816.F32 R4, R16, R38, R4 ;  /* 0x000000261004723c */ /* 0x000fe20000001804 */
[----:B------:R-:W2:Y:S01]  /*fc40*/  LDSM.16.MT88.4 R36, [R76+0x7c00] ;  /* 0x007c00004c24783b */ /* 0x000ea20000004200 */
[----:B------:R-:W5:Y:S01]  /*fc50*/  MUFU.EX2 R53, R53 ;  /* 0x0000003500357308 */ /* 0x000f620000000800 */
[----:B------:R-:W-:-:S04]  /*fc60*/  FADD.FTZ R147, R147, R168 ;  /* 0x000000a893937221 */ /* 0x000fc80000010000 */
[----:B------:R-:W-:Y:S01]  /*fc70*/  FADD.FTZ R206, R206, R147 ;  /* 0x00000093cece7221 */ /* 0x000fe20000010000 */
[C---:B----4-:R-:W-:Y:S03]  /*fc80*/  HMMA.16816.F32 R28, R16.reuse, R20, R28 ;  /* 0x00000014101c723c */ /* 0x050fe6000000181c */
[----:B------:R-:W-:Y:S01]  /*fc90*/  FADD.FTZ R21, R103, R116 ;  /* 0x0000007467157221 */ /* 0x000fe20000010000 */
[----:B------:R-:W-:Y:S01]  /*fca0*/  MUFU.EX2 R124, R128 ;  /* 0x00000080007c7308 */ /* 0x000fe20000000800 */
[----:B------:R-:W-:Y:S02]  /*fcb0*/  FADD.FTZ R151, R151, R206 ;  /* 0x000000ce97977221 */ /* 0x000fe40000010000 */
[----:B------:R-:W-:Y:S01]  /*fcc0*/  FADD.FTZ R112, R112, R21 ;  /* 0x0000001570707221 */ /* 0x000fe20000010000 */
[----:B-1----:R-:W-:Y:S01]  /*fcd0*/  F2FP.F16.F32.PACK_AB R21, R55, R60 ;  /* 0x0000003c3715723e */ /* 0x002fe200000000ff */
[----:B------:R-:W-:Y:S01]  /*fce0*/  FADD.FTZ R202, R202, R151 ;  /* 0x00000097caca7221 */ /* 0x000fe20000010000 */
[----:B------:R-:W-:Y:S03]  /*fcf0*/  HMMA.16816.F32 R24, R16, R22, R24 ;  /* 0x000000161018723c */ /* 0x000fe60000001818 */
[----:B------:R-:W-:Y:S01]  /*fd00*/  FADD.FTZ R99, R99, R112 ;  /* 0x0000007063637221 */ /* 0x000fe20000010000 */
[----:B------:R-:W1:Y:S01]  /*fd10*/  MUFU.EX2 R113, R115 ;  /* 0x0000007300717308 */ /* 0x000e620000000800 */
[----:B------:R-:W4:Y:S01]  /*fd20*/  LDSM.16.MT88.4 R16, [R59+0x8000] ;  /* 0x008000003b10783b */ /* 0x000f220000004200 */
        /* <DEDUP_REMOVED lines=23> */
[----:B---3--:R-:W-:Y:S05]  /*fea0*/  HMMA.16816.F32 R12, R20, R32, R12 ;  /* 0x00000020140c723c */ /* 0x008fea000000180c */
[----:B------:R-:W-:-:S04]  /*feb0*/  FADD.FTZ R182, R182, R145 ;  /* 0x00000091b6b67221 */ /* 0x000fc80000010000 */
[----:B------:R-:W-:Y:S01]  /*fec0*/  FADD.FTZ R165, R165, R182 ;  /* 0x000000b6a5a57221 */ /* 0x000fe20000010000 */
[----:B------:R-:W3:Y:S01]  /*fed0*/  MUFU.EX2 R85, R85 ;  /* 0x0000005500557308 */ /* 0x000ee20000000800 */
[C---:B--2---:R-:W-:Y:S03]  /*fee0*/  HMMA.16816.F32 R28, R20.reuse, R36, R28 ;  /* 0x00000024141c723c */ /* 0x044fe6000000181c */
[----:B------:R-:W-:Y:S01]  /*fef0*/  FADD.FTZ R36, R96, R93 ;  /* 0x0000005d60247221 */ /* 0x000fe20000010000 */
[----:B-1----:R-:W-:Y:S01]  /*ff00*/  F2FP.F16.F32.PACK_AB R37, R51, R52 ;  /* 0x000000343325723e */ /* 0x002fe200000000ff */
[-C--:B------:R-:W-:Y:S01]  /*ff10*/  FFMA.FTZ R96, R87, R77.reuse, -R74 ;  /* 0x0000004d57607223 */ /* 0x080fe2000001084a */
[----:B------:R-:W-:Y:S01]  /*ff20*/  FFMA.FTZ R87, R92, R77, -R75 ;  /* 0x0000004d5c577223 */ /* 0x000fe2000001084b */
[----:B------:R-:W-:Y:S01]  /*ff30*/  FADD.FTZ R89, R89, R36 ;  /* 0x0000002459597221 */ /* 0x000fe20000010000 */
[----:B------:R-:W-:Y:S01]  /*ff40*/  FADD.FTZ R180, R180, R165 ;  /* 0x000000a5b4b47221 */ /* 0x000fe20000010000 */
[----:B------:R-:W-:Y:S01]  /*ff50*/  MUFU.EX2 R103, R110 ;  /* 0x0000006e00677308 */ /* 0x000fe20000000800 */
[----:B------:R-:W-:Y:S03]  /*ff60*/  HMMA.16816.F32 R24, R20, R38, R24 ;  /* 0x000000261418723c */ /* 0x000fe60000001818 */
[----:B------:R-:W-:Y:S01]  /*ff70*/  FADD.FTZ R94, R94, R89 ;  /* 0x000000595e5e7221 */ /* 0x000fe20000010000 */
[----:B------:R-:W-:-:S03]  /*ff80*/  FADD.FTZ R143, R143, R180 ;  /* 0x000000b48f8f7221 */ /* 0x000fc60000010000 */
[----:B------:R-:W-:Y:S01]  /*ff90*/  FADD.FTZ R83, R83, R94 ;  /* 0x0000005e53537221 */ /* 0x000fe20000010000 */
[----:B------:R-:W-:Y:S01]  /*ffa0*/  FADD.FTZ R174, R174, R143 ;  /* 0x0000008faeae7221 */ /* 0x000fe20000010000 */
[----:B------:R-:W1:Y:S01]  /*ffb0*/  MUFU.EX2 R108, R108 ;  /* 0x0000006c006c7308 */ /* 0x000e620000000800 */
[----:B---3--:R-:W-:Y:S01]  /*ffc0*/  F2FP.F16.F32.PACK_AB R39, R85, R78 ;  /* 0x0000004e5527723e */ /* 0x008fe200000000ff */
[----:B------:R-:W-:Y:S01]  /*ffd0*/  HMMA.16816.F32 R4, R20, R34, R4 ;  /* 0x000000221404723c */ /* 0x000fe20000001804 */
[----:B------:R-:W2:Y:S02]  /*ffe0*/  LDSM.16.MT88.4 R32, [R76+0x8000] ;  /* 0x008000004c20783b */ /* 0x000ea40000004200 */
[----:B------:R-:W-:Y:S02]  /*fff0*/  FADD.FTZ R167, R167, R174 ;  /* 0x000000aea7a77221 */ /* 0x000fe40000010000 */
[----:B------:R-:W3:Y:S01]  /*10000*/  LDSM.16.MT88.4 R20, [R59+0x8400] ;  /* 0x008400003b14783b */ /* 0x000ee20000004200 */
[----:B------:R-:W-:Y:S01]  /*10010*/  MUFU.EX2 R97, R104 ;  /* 0x0000006800617308 */ /* 0x000fe20000000800 */
[----:B------:R-:W-:-:S04]  /*10020*/  FADD.FTZ R170, R170, R167 ;  /* 0x000000a7aaaa7221 */ /* 0x000fc80000010000 */
[----:B------:R-:W-:-:S03]  /*10030*/  FADD.FTZ R141, R141, R170 ;  /* 0x000000aa8d8d7221 */ /* 0x000fc60000010000 */
[----:B------:R-:W5:Y:S01]  /*10040*/  MUFU.EX2 R100, R100 ;  /* 0x0000006400647308 */ /* 0x000f620000000800 */
[----:B-1----:R-:W-:Y:S01]  /*10050*/  F2FP.F16.F32.PACK_AB R36, R108, R103 ;  /* 0x000000676c24723e */ /* 0x002fe200000000ff */
[----:B------:R-:W-:-:S04]  /*10060*/  FADD.FTZ R164, R164, R141 ;  /* 0x0000008da4a47221 */ /* 0x000fc80000010000 */
[----:B------:R-:W-:Y:S02]  /*10070*/  FADD.FTZ R131, R131, R164 ;  /* 0x000000a483837221 */ /* 0x000fe40000010000 */
[----:B------:R-:W-:Y:S02]  /*10080*/  MUFU.EX2 R101, R101 ;  /* 0x0000006500657308 */ /* 0x000fe40000000800 */
[----:B------:R-:W-:Y:S02]  /*10090*/  FADD.FTZ R131, R140, R131 ;  /* 0x000000838c837221 */ /* 0x000fe40000010000 */
[----:B------:R-:W-:Y:S04]  /*100a0*/  LDSM.16.MT88.4 R140, [R59+0x8c00] ;  /* 0x008c00003b8c783b */ /* 0x000fe80000004200 */
[----:B------:R-:W1:Y:S01]  /*100b0*/  MUFU.EX2 R126, R126 ;  /* 0x0000007e007e7308 */ /* 0x000e620000000800 */
[----:B-----5:R-:W-:-:S07]  /*100c0*/  F2FP.F16.F32.PACK_AB R38, R100, R97 ;  /* 0x000000616426723e */ /* 0x020fce00000000ff */
[C---:B----4-:R-:W-:Y:S05]  /*100d0*/  HMMA.16816.F32 R12, R36.reuse, R16, R12 ;  /* 0x00000010240c723c */ /* 0x050fea000000180c */
[----:B------:R-:W-:Y:S01]  /*100e0*/  FADD.FTZ R16, R88, R83 ;  /* 0x0000005358107221 */ /* 0x000fe20000010000 */
[----:B------:R-:W-:Y:S03]  /*100f0*/  MUFU.EX2 R135, R135 ;  /* 0x0000008700877308 */ /* 0x000fe60000000800 */
[----:B------:R-:W-:Y:S01]  /*10100*/  FADD.FTZ R81, R81, R16 ;  /* 0x0000001051517221 */ /* 0x000fe20000010000 */
[C---:B------:R-:W-:Y:S03]  /*10110*/  HMMA.16816.F32 R4, R36.reuse, R18, R4 ;  /* 0x000000122404723c */ /* 0x040fe60000001804 */
[----:B------:R-:W-:Y:S01]  /*10120*/  FADD.FTZ R86, R86, R81 ;  /* 0x0000005156567221 */ /* 0x000fe20000010000 */
[----:B------:R-:W4:Y:S01]  /*10130*/  MUFU.EX2 R194, R194 ;  /* 0x000000c200c27308 */ /* 0x000f220000000800 */
[----:B------:R-:W5:Y:S02]  /*10140*/  LDSM.16.MT88.4 R16, [R76+0x8400] ;  /* 0x008400004c10783b */ /* 0x000f640000004200 */
[----:B------:R-:W-:Y:S01]  /*10150*/  FADD.FTZ R79, R79, R86 ;  /* 0x000000564f4f7221 */ /* 0x000fe20000010000 */
[----:B--2---:R-:W-:Y:S03]  /*10160*/  HMMA.16816.F32 R28, R36, R32, R28 ;  /* 0x00000020241c723c */ /* 0x004fe6000000181c */
[----:B------:R-:W-:Y:S01]  /*10170*/  FADD.FTZ R82, R82, R79 ;  /* 0x0000004f52527221 */ /* 0x000fe20000010000 */
[----:B------:R-:W-:Y:S01]  /*10180*/  MUFU.EX2 R87, R87 ;  /* 0x0000005700577308 */ /* 0x000fe20000000800 */
[----:B-1----:R-:W-:-:S02]  /*10190*/  F2FP.F16.F32.PACK_AB R33, R126, R101 ;  /* 0x000000657e21723e */ /* 0x002fc400000000ff */
[----:B------:R-:W-:Y:S01]  /*101a0*/  FADD.FTZ R73, R73, R82 ;  /* 0x0000005249497221 */ /* 0x000fe20000010000 */
[----:B------:R-:W-:Y:S03]  /*101b0*/  HMMA.16816.F32 R24, R36, R34, R24 ;  /* 0x000000222418723c */ /* 0x000fe60000001818 */
[----:B------:R-:W-:Y:S01]  /*101c0*/  FADD.FTZ R72, R72, R73 ;  /* 0x0000004948487221 */ /* 0x000fe20000010000 */
[----:B------:R-:W1:Y:S01]  /*101d0*/  MUFU.EX2 R88, R90 ;  /* 0x0000005a00587308 */ /* 0x000e620000000800 */
[----:B----4-:R-:W-:Y:S01]  /*101e0*/  F2FP.F16.F32.PACK_AB R35, R194, R135 ;  /* 0x00000087c223723e */ /* 0x010fe200000000ff */
[----:B------:R-:W2:Y:S01]  /*101f0*/  LDSM.16.MT88.4 R36, [R59+0x8800] ;  /* 0x008800003b24783b */ /* 0x000ea20000004200 */
[----:B------:R-:W-:-:S04]  /*10200*/  FADD.FTZ R71, R71, R72 ;  /* 0x0000004847477221 */ /* 0x000fc80000010000 */
[----:B------:R-:W-:Y:S01]  /*10210*/  FADD.FTZ R70, R70, R71 ;  /* 0x0000004746467221 */ /* 0x000fe20000010000 */
[----:B------:R-:W-:Y:S03]  /*10220*/  MUFU.EX2 R81, R84 ;  /* 0x0000005400517308 */ /* 0x000fe60000000800 */
        /* <DEDUP_REMOVED lines=11> */
[----:B------:R-:W-:-:S04]  /*102e0*/  FADD.FTZ R63, R63, R64 ;  /* 0x000000403f3f7221 */ /* 0x000fc80000010000 */
[----:B------:R-:W-:Y:S01]  /*102f0*/  FADD.FTZ R62, R62, R63 ;  /* 0x0000003f3e3e7221 */ /* 0x000fe20000010000 */
[----:B---3--:R-:W-:Y:S01]  /*10300*/  HMMA.16816.F32 R12, R32, R20, R12 ;  /* 0x00000014200c723c */ /* 0x008fe2000000180c */
[----:B------:R-:W-:Y:S04]  /*10310*/  MUFU.EX2 R163, R163 ;  /* 0x000000a300a37308 */ /* 0x000fe80000000800 */
[----:B------:R-:W-:-:S04]  /*10320*/  FADD.FTZ R61, R61, R62 ;  /* 0x0000003e3d3d7221 */ /* 0x000fc80000010000 */
[----:B------:R-:W-:Y:S01]  /*10330*/  FADD.FTZ R60, R60, R61 ;  /* 0x0000003d3c3c7221 */ /* 0x000fe20000010000 */
[----:B------:R-:W-:Y:S01]  /*10340*/  HMMA.16816.F32 R4, R32, R22, R4 ;  /* 0x000000162004723c */ /* 0x000fe20000001804 */
[----:B------:R-:W3:Y:S01]  /*10350*/  LDSM.16.MT88.4 R20, [R76+0x8800] ;  /* 0x008800004c14783b */ /* 0x000ee20000004200 */
[----:B------:R-:W4:Y:S01]  /*10360*/  MUFU.EX2 R134, R117 ;  /* 0x0000007500867308 */ /* 0x000f220000000800 */
[----:B------:R-:W-:-:S04]  /*10370*/  FADD.FTZ R55, R55, R60 ;  /* 0x0000003c37377221 */ /* 0x000fc80000010000 */
[----:B------:R-:W-:Y:S01]  /*10380*/  FADD.FTZ R54, R54, R55 ;  /* 0x0000003736367221 */ /* 0x000fe20000010000 */
[----:B-----5:R-:W-:Y:S03]  /*10390*/  HMMA.16816.F32 R28, R32, R16, R28 ;  /* 0x00000010201c723c */ /* 0x020fe6000000181c */
[----:B-1----:R-:W-:Y:S01]  /*103a0*/  F2FP.F16.F32.PACK_AB R17, R178, R153 ;  /* 0x00000099b211723e */ /* 0x002fe200000000ff */
[----:B------:R-:W-:Y:S01]  /*103b0*/  MUFU.EX2 R50, R50 ;  /* 0x0000003200327308 */ /* 0x000fe20000000800 */
[----:B------:R-:W-:-:S04]  /*103c0*/  FADD.FTZ R53, R53, R54 ;  /* 0x0000003635357221 */ /* 0x000fc80000010000 */
[----:B------:R-:W-:Y:S01]  /*103d0*/  FADD.FTZ R52, R52, R53 ;  /* 0x0000003534347221 */ /* 0x000fe20000010000 */
[----:B------:R-:W-:Y:S03]  /*103e0*/  HMMA.16816.F32 R24, R32, R18, R24 ;  /* 0x000000122018723c */ /* 0x000fe60000001818 */
[----:B------:R-:W-:Y:S01]  /*103f0*/  FADD.FTZ R34, R124, R131 ;  /* 0x000000837c227221 */ /* 0x000fe20000010000 */
[----:B------:R-:W1:Y:S01]  /*10400*/  MUFU.EX2 R47, R47 ;  /* 0x0000002f002f7308 */ /* 0x000e620000000800 */
[----:B----4-:R-:W-:Y:S01]  /*10410*/  F2FP.F16.F32.PACK_AB R19, R134, R163 ;  /* 0x000000a38613723e */ /* 0x010fe200000000ff */
[----:B------:R-:W-:Y:S01]  /*10420*/  FADD.FTZ R51, R51, R52 ;  /* 0x0000003433337221 */ /* 0x000fe20000010000 */
[----:B------:R-:W-:Y:S01]  /*10430*/  FADD.FTZ R34, R113, R34 ;  /* 0x0000002271227221 */ /* 0x000fe20000010000 */
[-CC-:B------:R-:W-:Y:S01]  /*10440*/  FFMA.FTZ R33, R43, R77.reuse, -R75.reuse ;  /* 0x0000004d2b217223 */ /* 0x180fe2000001084b */
[-CC-:B------:R-:W-:Y:S01]  /*10450*/  FFMA.FTZ R32, R42, R77.reuse, -R75.reuse ;  /* 0x0000004d2a207223 */ /* 0x180fe2000001084b */
[----:B------:R-:W-:Y:S01]  /*10460*/  FFMA.FTZ R35, R41, R77, -R75 ;  /* 0x0000004d29237223 */ /* 0x000fe2000001084b */
        /* <DEDUP_REMOVED lines=15> */
[----:B--2---:R-:W-:Y:S01]  /*10560*/  HMMA.16816.F32 R12, R16, R36, R12 ;  /* 0x00000024100c723c */ /* 0x004fe2000000180c */
[----:B------:R-:W-:Y:S04]  /*10570*/  MUFU.EX2 R40, R40 ;  /* 0x0000002800287308 */ /* 0x000fe80000000800 */
[----:B------:R-:W-:-:S04]  /*10580*/  FADD.FTZ R9, R80, R9 ;  /* 0x0000000950097221 */ /* 0x000fc80000010000 */
[----:B------:R-:W-:Y:S01]  /*10590*/  FADD.FTZ R50, R50, R9 ;  /* 0x0000000932327221 */ /* 0x000fe20000010000 */
[----:B------:R-:W-:Y:S01]  /*105a0*/  HMMA.16816.F32 R36, R16, R38, R4 ;  /* 0x000000261024723c */ /* 0x000fe20000001804 */
[----:B------:R-:W2:Y:S01]  /*105b0*/  LDSM.16.MT88.4 R4, [R76+0x8c00] ;  /* 0x008c00004c04783b */ /* 0x000ea20000004200 */
[----:B------:R-:W-:Y:S01]  /*105c0*/  MUFU.EX2 R44, R44 ;  /* 0x0000002c002c7308 */ /* 0x000fe20000000800 */
[----:B------:R-:W-:-:S04]  /*105d0*/  FADD.FTZ R47, R47, R50 ;  /* 0x000000322f2f7221 */ /* 0x000fc80000010000 */
[----:B------:R-:W-:Y:S01]  /*105e0*/  FADD.FTZ R46, R46, R47 ;  /* 0x0000002f2e2e7221 */ /* 0x000fe20000010000 */
[C---:B---3--:R-:W-:Y:S03]  /*105f0*/  HMMA.16816.F32 R28, R16.reuse, R20, R28 ;  /* 0x00000014101c723c */ /* 0x048fe6000000181c */
[----:B------:R-:W-:Y:S01]  /*10600*/  FADD.FTZ R20, R78, R51 ;  /* 0x000000334e147221 */ /* 0x000fe20000010000 */
[----:B------:R-:W3:Y:S01]  /*10610*/  MUFU.EX2 R33, R33 ;  /* 0x0000002100217308 */ /* 0x000ee20000000800 */
[----:B------:R-:W-:Y:S02]  /*10620*/  FADD.FTZ R45, R45, R46 ;  /* 0x0000002e2d2d7221 */ /* 0x000fe40000010000 */
[----:B------:R-:W-:Y:S01]  /*10630*/  FADD.FTZ R20, R85, R20 ;  /* 0x0000001455147221 */ /* 0x000fe20000010000 */
[----:B------:R-:W-:Y:S03]  /*10640*/  HMMA.16816.F32 R24, R16, R22, R24 ;  /* 0x000000161018723c */ /* 0x000fe60000001818 */
[----:B------:R-:W-:Y:S01]  /*10650*/  FADD.FTZ R101, R101, R20 ;  /* 0x0000001465657221 */ /* 0x000fe20000010000 */
[----:B------:R-:W-:Y:S01]  /*10660*/  MUFU.EX2 R32, R32 ;  /* 0x0000002000207308 */ /* 0x000fe20000000800 */
[----:B-1----:R-:W-:-:S02]  /*10670*/  F2FP.F16.F32.PACK_AB R17, R96, R91 ;  /* 0x0000005b6011723e */ /* 0x002fc400000000ff */
[----:B------:R-:W-:-:S04]  /*10680*/  FADD.FTZ R126, R126, R101 ;  /* 0x000000657e7e7221 */ /* 0x000fc80000010000 */
[----:B------:R-:W-:Y:S01]  /*10690*/  FADD.FTZ R135, R135, R126 ;  /* 0x0000007e87877221 */ /* 0x000fe20000010000 */
[----:B------:R-:W1:Y:S01]  /*106a0*/  MUFU.EX2 R35, R35 ;  /* 0x0000002300237308 */ /* 0x000e620000000800 */
[----:B---3--:R-:W-:Y:S01]  /*106b0*/  F2FP.F16.F32.PACK_AB R16, R33, R44 ;  /* 0x0000002c2110723e */ /* 0x008fe200000000ff */
[----:B------:R-:W-:Y:S01]  /*106c0*/  FADD.FTZ R44, R44, R45 ;  /* 0x0000002d2c2c7221 */ /* 0x000fe20000010000 */
[----:B------:R-:W-:-:S03]  /*106d0*/  FADD.FTZ R194, R194, R135 ;  /* 0x00000087c2c27221 */ /* 0x000fc60000010000 */
[----:B------:R-:W-:Y:S01]  /*106e0*/  FADD.FTZ R33, R33, R44 ;  /* 0x0000002c21217221 */ /* 0x000fe20000010000 */
[----:B------:R-:W-:Y:S01]  /*106f0*/  FADD.FTZ R153, R153, R194 ;  /* 0x000000c299997221 */ /* 0x000fe20000010000 */
[----:B------:R-:W3:Y:S03]  /*10700*/  MUFU.EX2 R239, R239 ;  /* 0x000000ef00ef7308 */ /* 0x000ee60000000800 */
[----:B------:R-:W-:-:S04]  /*10710*/  FADD.FTZ R178, R178, R153 ;  /* 0x00000099b2b27221 */ /* 0x000fc80000010000 */
[----:B------:R-:W-:Y:S01]  /*10720*/  FADD.FTZ R163, R163, R178 ;  /* 0x000000b2a3a37221 */ /* 0x000fe20000010000 */
[----:B-1----:R-:W-:Y:S01]  /*10730*/  F2FP.F16.F32.PACK_AB R18, R35, R32 ;  /* 0x000000202312723e */ /* 0x002fe200000000ff */
[----:B------:R-:W-:-:S04]  /*10740*/  FADD.FTZ R32, R32, R33 ;  /* 0x0000002120207221 */ /* 0x000fc80000010000 */
[----:B------:R-:W-:Y:S01]  /*10750*/  FADD.FTZ R240, R35, R32 ;  /* 0x0000002023f07221 */ /* 0x000fe20000010000 */
[----:B---3--:R-:W-:-:S07]  /*10760*/  F2FP.F16.F32.PACK_AB R19, R239, R40 ;  /* 0x00000028ef13723e */ /* 0x008fce00000000ff */
[----:B--2---:R-:W-:Y:S03]  /*10770*/  HMMA.16816.F32 R136, R16, R4, R28 ;  /* 0x000000041088723c */ /* 0x004fe6000000181c */
[----:B------:R-:W-:-:S04]  /*10780*/  FADD.FTZ R4, R134, R163 ;  /* 0x000000a386047221 */ /* 0x000fc80000010000 */
[----:B------:R-:W-:Y:S01]  /*10790*/  FADD.FTZ R91, R91, R4 ;  /* 0x000000045b5b7221 */ /* 0x000fe20000010000 */
[----:B------:R-:W-:Y:S03]  /*107a0*/  HMMA.16816.F32 R144, R16, R140, R12 ;  /* 0x0000008c1090723c */ /* 0x000fe6000000180c */
[----:B------:R-:W-:-:S04]  /*107b0*/  FADD.FTZ R91, R96, R91 ;  /* 0x0000005b605b7221 */ /* 0x000fc80000010000 */
[----:B------:R-:W-:Y:S01]  /*107c0*/  FADD.FTZ R40, R40, R91 ;  /* 0x0000005b28287221 */ /* 0x000fe20000010000 */
[----:B------:R-:W-:Y:S03]  /*107d0*/  HMMA.16816.F32 R140, R16, R142, R36 ;  /* 0x0000008e108c723c */ /* 0x000fe60000001824 */
[----:B------:R-:W-:-:S05]  /*107e0*/  FADD.FTZ R239, R239, R40 ;  /* 0x00000028efef7221 */ /* 0x000fca0000010000 */
[----:B------:R-:W-:Y:S01]  /*107f0*/  HMMA.16816.F32 R132, R16, R6, R24 ;  /* 0x000000061084723c */ /* 0x000fe20000001818 */
[----:B------:R-:W-:-:S04]  /*10800*/  NOP ;  /* 0x0000000000007918 */ /* 0x000fc80000000000 */
[----:B------:R-:W-:-:S15]  /*10810*/  @!P0 BRA `(.L_x_1884) ;  /* 0x0000006400b08947 */ /* 0x000fde0003800000 */
[----:B------:R-:W-:Y:S01]  /*10820*/  ISETP.NE.U32.AND P1, PT, R232, RZ, PT ;  /* 0x000000ffe800720c */ /* 0x000fe20003f25070 */
[----:B------:R-:W-:-:S04]  /*10830*/  DEPBAR.LE SB0, 0x0 ;  /* 0x000080000000791a */ /* 0x000fc80000000000 */
[----:B------:R-:W-:Y:S01]  /*10840*/  ISETP.NE.AND.EX P1, PT, R233, RZ, PT, P1 ;  /* 0x000000ffe900720c */ /* 0x000fe20003f25310 */
[----:B------:R-:W-:Y:S05]  /*10850*/  WARPSYNC.ALL ;  /* 0x0000000000007948 */ /* 0x000fea0003800000 */
[----:B------:R-:W-:Y:S01]  /*10860*/  BSSY.RECONVERGENT B0, `(.L_x_1885) ;  /* 0x000004a000007945 */ /* 0x000fe20003800200 */
[----:B------:R-:W-:Y:S01]  /*10870*/  VIADD R56, R58, 0xfffffffe ;  /* 0xfffffffe3a387836 */ /* 0x000fe20000000000 */
        /* <DEDUP_REMOVED lines=25> */
[----:B------:R-:W-:Y:S01]  /*10a10*/  IMAD R6, R13, R6, R7 ;  /* 0x000000060d067224 */ /* 0x000fe200078e0207 */
[----:B------:R-:W-:Y:S02]  /*10a20*/  LOP3.LUT R7, RZ, R15, RZ, 0x33, !PT ;  /* 0x0000000fff077212 */ /* 0x000fe400078e33ff */
[C---:B------:R-:W-:Y:S02]  /*10a30*/  ISETP.GT.U32.AND P2, PT, R9.reuse, R16, PT ;  /* 0x000000100900720c */ /* 0x040fe40003f44070 */
[----:B------:R-:W-:-:S11]  /*10a40*/  ISETP.GT.U32.AND P4, PT, R9, R6, PT ;  /* 0x000000060900720c */ /* 0x000fd60003f84070 */
[----:B------:R-:W-:Y:S02]  /*10a50*/  @!P2 IMAD.IADD R16, R16, 0x1, -R9 ;  /* 0x000000011010a824 */ /* 0x000fe400078e0a09 */
[-C--:B------:R-:W-:Y:S01]  /*10a60*/  @!P4 IADD3 R6, PT, PT, R6, -R9.reuse, RZ ;  /* 0x800000090606c210 */ /* 0x080fe20007ffe0ff */
[----:B------:R-:W-:Y:S01]  /*10a70*/  @!P2 VIADD R12, R12, 0x1 ;  /* 0x000000010c0ca836 */ /* 0x000fe20000000000 */
[----:B------:R-:W-:Y:S02]  /*10a80*/  @!P4 IADD3 R13, PT, PT, R13, 0x1, RZ ;  /* 0x000000010d0dc810 */ /* 0x000fe40007ffe0ff */
[-C--:B------:R-:W-:Y:S02]  /*10a90*/  ISETP.GE.U32.AND P5, PT, R16, R9.reuse, PT ;  /* 0x000000091000720c */ /* 0x080fe40003fa6070 */
[----:B------:R-:W-:Y:S01]  /*10aa0*/  ISETP.GE.U32.AND P6, PT, R6, R9, PT ;  /* 0x000000090600720c */ /* 0x000fe20003fc6070 */
[----:B------:R-:W2:Y:S01]  /*10ab0*/  LD.E.64 R16, desc[UR4][R148.64+0x28] ;  /* 0x0000280494107980 */ /* 0x000ea2000c101b00 */
[----:B------:R-:W-:-:S09]  /*10ac0*/  ISETP.NE.AND P2, PT, R15, RZ, PT ;  /* 0x000000ff0f00720c */ /* 0x000fd20003f45270 */
[----:B------:R-:W-:Y:S02]  /*10ad0*/  @P5 VIADD R12, R12, 0x1 ;  /* 0x000000010c0c5836 */ /* 0x000fe40000000000 */
[----:B------:R-:W-:Y:S02]  /*10ae0*/  @P6 IADD3 R13, PT, PT, R13, 0x1, RZ ;  /* 0x000000010d0d6810 */ /* 0x000fe40007ffe0ff */
        /* <DEDUP_REMOVED lines=25> */
.L_x_1886:
        /* <DEDUP_REMOVED lines=8> */
.L_x_1887:
[----:B------:R-:W-:Y:S05]  /*10d00*/  BSYNC.RECONVERGENT B0 ;  /* 0x0000000000007941 */ /* 0x000fea0003800200 */
.L_x_1885:
[C---:B------:R-:W-:Y:S01]  /*10d10*/  IMAD.SHL.U32 R5, R214.reuse, 0x40, RZ ;  /* 0x00000040d6057824 */ /* 0x040fe200078e00ff */
[----:B------:R-:W-:Y:S01]  /*10d20*/  SHF.L.U64.HI R4, R214, 0x6, R215 ;  /* 0x00000006d6047819 */ /* 0x000fe200000102d7 */
[----:B------:R-:W-:Y:S01]  /*10d30*/  BSSY.RECONVERGENT B1, `(.L_x_1888) ;  /* 0x0000126000017945 */ /* 0x000fe20003800200 */
        /* <DEDUP_REMOVED lines=9> */
[----:B------:R-:W-:Y:S01]  /*10dd0*/  @!P0 LDGSTS.E.BYPASS.LTC128B.128 [R57+0x5000], desc[UR4][R220.64] ;  /* 0x05000000dc398fae */ /* 0x000fe2000b981a04 */
[-C--:B------:R-:W-:Y:S01]  /*10de0*/  IADD3 R12, P3, PT, R14, R5.reuse, RZ ;  /* 0x000000050e0c7210 */ /* 0x080fe20007f7e0ff */
[--C-:B------:R-:W-:Y:S02]  /*10df0*/  IMAD.X R15, R17, 0x1, R4.reuse, P2 ;  /* 0x00000001110f7824 */ /* 0x100fe400010e0604 */
[----:B------:R-:W-:Y:S01]  /*10e00*/  @P0 STS.128 [R57+0x5000], RZ ;  /* 0x005000ff39000388 */ /* 0x000fe20000000c00 */
[-C--:B------:R-:W-:Y:S01]  /*10e10*/  IADD3 R6, P2, PT, R12, R5.reuse, RZ ;  /* 0x000000050c067210 */ /* 0x080fe20007f5e0ff */
[--C-:B------:R-:W-:Y:S02]  /*10e20*/  IMAD.X R13, R15, 0x1, R4.reuse, P3 ;  /* 0x000000010f0d7824 */ /* 0x100fe400018e0604 */
[----:B------:R-:W-:Y:S01]  /*10e30*/  @!PT LDS RZ, [RZ] ;  /* 0x00000000fffff984 */ /* 0x000fe20000000800 */
[----:B------:R-:W-:Y:S01]  /*10e40*/  @!PT LDS RZ, [RZ] ;  /* 0x00000000fffff984 */ /* 0x000fe20000000800 */
[----:B------:R-:W-:Y:S01]  /*10e50*/  @!PT LDS RZ, [RZ] ;  /* 0x00000000fffff984 */ /* 0x000fe20000000800 */
[----:B------:R-:W-:Y:S01]  /*10e60*/  @!P0 LDGSTS.E.BYPASS.LTC128B.128 [R57+0x5800], desc[UR4][R18.64] ;  /* 0x0580000012398fae */ /* 0x000fe2000b981a04 */
[----:B------:R-:W-:Y:S01]  /*10e70*/  IADD3 R10, P3, PT, R6, R5, RZ ;  /* 0x00000005060a7210 */ /* 0x000fe20007f7e0ff */
[----:B------:R-:W-:-:S02]  /*10e80*/  IMAD.X R7, R13, 0x1, R4, P2 ;  /* 0x000000010d077824 */ /* 0x000fc400010e0604 */
[----:B------:R-:W-:Y:S01]  /*10e90*/  @P0 STS.128 [R57+0x5800], RZ ;  /* 0x005800ff39000388 */ /* 0x000fe20000000c00 */
[----:B------:R-:W-:Y:S01]  /*10ea0*/  @!P0 IADD3 R24, P2, PT, R10, R5, RZ ;  /* 0x000000050a188210 */ /* 0x000fe20007f5e0ff */
[--C-:B------:R-:W-:Y:S01]  /*10eb0*/  IMAD.X R11, R7, 0x1, R4.reuse, P3 ;  /* 0x00000001070b7824 */ /* 0x100fe200018e0604 */
[----:B------:R-:W-:Y:S01]  /*10ec0*/  ISETP.GT.AND P3, PT, R56, R217, PT ;  /* 0x000000d93800720c */ /* 0x000fe20003f64270 */
[----:B------:R-:W-:Y:S01]  /*10ed0*/  @!PT LDS RZ, [RZ] ;  /* 0x00000000fffff984 */ /* 0x000fe20000000800 */
[----:B------:R-:W-:Y:S01]  /*10ee0*/  @!PT LDS RZ, [RZ] ;  /* 0x00000000fffff984 */ /* 0x000fe20000000800 */
[----:B------:R-:W-:Y:S01]  /*10ef0*/  @!PT LDS RZ, [RZ] ;  /* 0x00000000fffff984 */ /* 0x000fe20000000800 */
[----:B------:R-:W-:Y:S02]  /*10f00*/  @!P0 LDGSTS.E.BYPASS.LTC128B.128 [R57+0x6000], desc[UR4][R16.64] ;  /* 0x0600000010398fae */ /* 0x000fe4000b981a04 */
[----:B------:R-:W-:Y:S02]  /*10f10*/  @!P0 IMAD.X R25, R11, 0x1, R4, P2 ;  /* 0x000000010b198824 */ /* 0x000fe400010e0604 */
        /* <DEDUP_REMOVED lines=26> */
[----:B------:R-:W-:Y:S04]  /*110c0*/  LDSM.16.M88.4 R44, [R8] ;  /* 0x00000000082c783b */ /* 0x000fe80000000200 */
[----:B------:R-:W4:Y:S04]  /*110d0*/  LDSM.16.M88.4 R36, [R49+0x1000] ;  /* 0x001000003124783b */ /* 0x000f280000000200 */
[----:B------:R-:W5:Y:S04]  /*110e0*/  LDSM.16.M88.4 R28, [R49+0x1400] ;  /* 0x00140000311c783b */ /* 0x000f680000000200 */
[----:B------:R-:W3:Y:S04]  /*110f0*/  LDSM.16.M88.4 R20, [R49+0x1800] ;  /* 0x001800003114783b */ /* 0x000ee80000000200 */
[----:B-1----:R-:W1:Y:S04]  /*11100*/  LDSM.16.M88.4 R12, [R49+0x1c00] ;  /* 0x001c0000310c783b */ /* 0x002e680000000200 */
[----:B--2---:R-:W2:Y:S04]  /*11110*/  LDSM.16.M88.4 R4, [R49+0x2000] ;  /* 0x002000003104783b */ /* 0x004ea80000000200 */
[----:B------:R-:W2:Y:S04]  /*11120*/  LDSM.16.M88.4 R128, [R49+0x2400] ;  /* 0x002400003180783b */ /* 0x000ea80000000200 */
        /* <DEDUP_REMOVED lines=29> */
[C---:B--2---:R-:W-:Y:S03]  /*11300*/  HMMA.16816.F32 R8, R44.reuse, R4, RZ ;  /* 0x000000042c08723c */ /* 0x044fe600000018ff */
[----:B------:R-:W2:Y:S04]  /*11310*/  LDSM.16.M88.4 R176, [R150+0x3800] ;  /* 0x0038000096b0783b */ /* 0x000ea80000000200 */
[----:B------:R-:W0:Y:S01]  /*11320*/  LDGDEPBAR ;  /* 0x00000000000079af */ /* 0x000e220000000000 */
[C---:B------:R-:W-:Y:S08]  /*11330*/  HMMA.16816.F32 R152, R44.reuse, R128, RZ ;  /* 0x000000802c98723c */ /* 0x040ff000000018ff */
        /* <DEDUP_REMOVED lines=22> */
[----:B------:R-:W3:Y:S07]  /*114a0*/  LDSM.16.M88.4 R172, [R150+0x3c00] ;  /* 0x003c000096ac783b */ /* 0x000eee0000000200 */
[C---:B-1----:R-:W-:Y:S08]  /*114b0*/  HMMA.16816.F32 R40, R200.reuse, R168, R40 ;  /* 0x000000a8c828723c */ /* 0x042ff00000001828 */
[C---:B------:R-:W-:Y:S01]  /*114c0*/  HMMA.16816.F32 R36, R200.reuse, R170, R36 ;  /* 0x000000aac824723c */ /* 0x040fe20000001824 */
[----:B------:R-:W1:Y:S07]  /*114d0*/  LDSM.16.M88.4 R168, [R150+0x4000] ;  /* 0x0040000096a8783b */ /* 0x000e6e0000000200 */
[C---:B------:R-:W-:Y:S08]  /*114e0*/  HMMA.16816.F32 R32, R200.reuse, R164, R32 ;  /* 0x000000a4c820723c */ /* 0x040ff00000001820 */
[C---:B------:R-:W-:Y:S01]  /*114f0*/  HMMA.16816.F32 R28, R200.reuse, R166, R28 ;  /* 0x000000a6c81c723c */ /* 0x040fe2000000181c */
[----:B------:R-:W4:Y:S07]  /*11500*/  LDSM.16.M88.4 R164, [R150+0x4400] ;  /* 0x0044000096a4783b */ /* 0x000f2e0000000200 */
[C---:B------:R-:W-:Y:S08]  /*11510*/  HMMA.16816.F32 R24, R200.reuse, R160, R24 ;  /* 0x000000a0c818723c */ /* 0x040ff00000001818 */
[C---:B------:R-:W-:Y:S01]  /*11520*/  HMMA.16816.F32 R20, R200.reuse, R162, R20 ;  /* 0x000000a2c814723c */ /* 0x040fe20000001814 */
[----:B------:R-:W5:Y:S07]  /*11530*/  LDSM.16.M88.4 R160, [R150+0x4800] ;  /* 0x0048000096a0783b */ /* 0x000f6e0000000200 */
[C---:B------:R-:W-:Y:S08]  /*11540*/  HMMA.16816.F32 R16, R200.reuse, R156, R16 ;  /* 0x0000009cc810723c */ /* 0x040ff00000001810 */
[----:B------:R-:W-:Y:S01]  /*11550*/  HMMA.16816.F32 R12, R200, R158, R12 ;  /* 0x0000009ec80c723c */ /* 0x000fe2000000180c */
[----:B------:R2:W5:Y:S01]  /*11560*/  LDSM.16.M88.4 R156, [R150+0x4c00] ;  /* 0x004c0000969c783b */ /* 0x0005620000000200 */
[----:B------:R-:W-:-:S06]  /*11570*/  DEPBAR.LE SB0, 0x0 ;  /* 0x000080000000791a */ /* 0x000fcc0000000000 */
[C---:B------:R-:W-:Y:S08]  /*11580*/  HMMA.16816.F32 R8, R200.reuse, R204, R8 ;  /* 0x000000ccc808723c */ /* 0x040ff00000001808 */
[C---:B------:R-:W-:Y:S08]  /*11590*/  HMMA.16816.F32 R4, R200.reuse, R206, R4 ;  /* 0x000000cec804723c */ /* 0x040ff00000001804 */
[----:B------:R-:W-:Y:S03]  /*115a0*/  HMMA.16816.F32 R152, R200, R196, R152 ;  /* 0x000000c4c898723c */ /* 0x000fe60000001898 */
[----:B--2---:R-:W-:-:S05]  /*115b0*/  IMAD.SHL.U32 R150, R58, 0x100, RZ ;  /* 0x000001003a967824 */ /* 0x004fca00078e00ff */
        /* <DEDUP_REMOVED lines=13> */
[C---:B-1----:R-:W-:Y:S08]  /*11690*/  HMMA.16816.F32 R76, R200.reuse, R168, R76 ;  /* 0x000000a8c84c723c */ /* 0x042ff0000000184c */
[C---:B------:R-:W-:Y:S08]  /*116a0*/  HMMA.16816.F32 R72, R200.reuse, R170, R72 ;  /* 0x000000aac848723c */ /* 0x040ff00000001848 */
[C---:B----4-:R-:W-:Y:S08]  /*116b0*/  HMMA.16816.F32 R68, R200.reuse, R164, R68 ;  /* 0x000000a4c844723c */ /* 0x050ff00000001844 */
[C---:B------:R-:W-:Y:S08]  /*116c0*/  HMMA.16816.F32 R64, R200.reuse, R166, R64 ;  /* 0x000000a6c840723c */ /* 0x040ff00000001840 */
[C---:B-----5:R-:W-:Y:S08]  /*116d0*/  HMMA.16816.F32 R60, R200.reuse, R160, R60 ;  /* 0x000000a0c83c723c */ /* 0x060ff0000000183c */
[C---:B------:R-:W-:Y:S08]  /*116e0*/  HMMA.16816.F32 R52, R200.reuse, R162, R52 ;  /* 0x000000a2c834723c */ /* 0x040ff00000001834 */
[C---:B------:R-:W-:Y:S08]  /*116f0*/  HMMA.16816.F32 R48, R200.reuse, R156, R48 ;  /* 0x0000009cc830723c */ /* 0x040ff00000001830 */
[----:B------:R-:W-:Y:S01]  /*11700*/  HMMA.16816.F32 R44, R200, R158, R44 ;  /* 0x0000009ec82c723c */ /* 0x000fe2000000182c */
[----:B------:R-:W-:Y:S07]  /*11710*/  BAR.SYNC.DEFER_BLOCKING 0x0 ;  /* 0x0000000000007b1d */ /* 0x000fee0000010000 */
[----:B------:R-:W-:-:S12]  /*11720*/  @!P3 BRA `(.L_x_1889) ;  /* 0x000000080018b947 */ /* 0x000fd80003800000 */
        /* <DEDUP_REMOVED lines=8> */
[-C--:B------:R-:W-:Y:S02]  /*117b0*/  IABS R158, R163.reuse ;  /* 0x000000a3009e7213 */ /* 0x080fe40000000000 */
[----:B------:R-:W1:Y:S01]  /*117c0*/  I2F.RP R160, R159 ;  /* 0x0000009f00a07306 */ /* 0x000e620000209400 */
[----:B------:R-:W-:Y:S02]  /*117d0*/  LOP3.LUT R161, R161, R163, RZ, 0x3c, !PT ;  /* 0x000000a3a1a17212 */ /* 0x000fe400078e3cff */
[----:B------:R-:W-:-:S02]  /*117e0*/  IADD3 R158, PT, PT, RZ, -R158, RZ ;  /* 0x8000009eff9e7210 */ /* 0x000fc40007ffe0ff */
[----:B------:R-:W-:-:S04]  /*117f0*/  LOP3.LUT R156, R156, R163, RZ, 0x3c, !PT ;  /* 0x000000a39c9c7212 */ /* 0x000fc800078e3cff */
        /* <DEDUP_REMOVED lines=10> */
[-C--:B------:R-:W-:Y:S01]  /*118a0*/  IMAD R164, R160, R158.reuse, R157 ;  /* 0x0000009ea0a47224 */ /* 0x080fe200078e029d */
[----:B------:R-:W-:Y:S01]  /*118b0*/  LOP3.LUT R157, RZ, R163, RZ, 0x33, !PT ;  /* 0x000000a3ff9d7212 */ /* 0x000fe200078e33ff */
        /* <DEDUP_REMOVED lines=8> */
[----:B------:R-:W-:Y:S01]  /*11940*/  ISETP.GE.U32.AND P6, PT, R158, R159, PT ;  /* 0x0000009f9e00720c */ /* 0x000fe20003fc6070 */
[----:B------:R-:W2:Y:S01]  /*11950*/  LD.E.64 R164, desc[UR4][R148.64+0x20] ;  /* 0x0000200494a47980 */ /* 0x000ea2000c101b00 */
        /* <DEDUP_REMOVED lines=29> */
.L_x_1891:
        /* <DEDUP_REMOVED lines=8> */
.L_x_1892:
[----:B------:R-:W-:Y:S05]  /*11bb0*/  BSYNC.RECONVERGENT B0 ;  /* 0x0000000000007941 */ /* 0x000fea0003800200 */
.L_x_1890:
[C---:B------:R-:W-:Y:S01]  /*11bc0*/  IMAD.SHL.U32 R156, R212.reuse, 0x20, RZ ;  /* 0x00000020d49c7824 */ /* 0x040fe200078e00ff */
[C-C-:B------:R-:W-:Y:S01]  /*11bd0*/  SHF.L.U64.HI R151, R212.reuse, 0x5, R213.reuse ;  /* 0x00000005d4977819 */ /* 0x140fe200000102d5 */
[C---:B------:R-:W-:Y:S01]  /*11be0*/  IMAD.SHL.U32 R158, R212.reuse, 0x40, RZ ;  /* 0x00000040d49e7824 */ /* 0x040fe200078e00ff */
[----:B------:R-:W-:Y:S01]  /*11bf0*/  SHF.L.U64.HI R160, R212, 0x6, R213 ;  /* 0x00000006d4a07819 */ /* 0x000fe200000102d5 */
[C---:B------:R-:W-:Y:S01]  /*11c00*/  IMAD.SHL.U32 R157, R156.reuse, 0x2, RZ ;  /* 0x000000029c9d7824 */ /* 0x040fe200078e00ff */
[----:B------:R-:W-:Y:S01]  /*11c10*/  SHF.L.U64.HI R156, R156, 0x1, R151 ;  /* 0x000000019c9c7819 */ /* 0x000fe20000010297 */
[----:B------:R-:W-:Y:S01]  /*11c20*/  @!PT LDS RZ, [RZ] ;  /* 0x00000000fffff984 */ /* 0x000fe20000000800 */
[----:B------:R-:W-:Y:S01]  /*11c30*/  @!PT LDS RZ, [RZ] ;  /* 0x00000000fffff984 */ /* 0x000fe20000000800 */
[----:B------:R-:W-:Y:S01]  /*11c40*/  @!PT LDS RZ, [RZ] ;  /* 0x00000000fffff984 */ /* 0x000fe20000000800 */
[----:B------:R1:W-:Y:S03]  /*11c50*/  @!P0 LDGSTS.E.BYPASS.LTC128B.128 [R57+0x1000], desc[UR4][R218.64] ;  /* 0x01000000da398fae */ /* 0x0003e6000b981a04 */
[-C--:B------:R-:W-:Y:S01]  /*11c60*/  IADD3 R162, P5, P4, R158, R218.reuse, R157 ;  /* 0x000000da9ea27210 */ /* 0x080fe20007cbe09d */
[----:B------:R1:W-:Y:S01]  /*11c70*/  @P0 STS.128 [R57+0x1000], RZ ;  /* 0x001000ff39000388 */ /* 0x0003e20000000c00 */
[----:B------:R-:W-:-:S02]  /*11c80*/  @!P0 IADD3 R166, P1, PT, R157, R218, RZ ;  /* 0x000000da9da68210 */ /* 0x000fc40007f3e0ff */
[-C--:B------:R-:W-:Y:S02]  /*11c90*/  IADD3 R164, P2, PT, R162, R158.reuse, RZ ;  /* 0x0000009ea2a47210 */ /* 0x080fe40007f5e0ff */
[----:B------:R-:W-:Y:S01]  /*11ca0*/  IADD3.X R163, PT, PT, R160, R219, R156, P5, P4 ;  /* 0x000000dba0a37210 */ /* 0x000fe20002fe849c */
[----:B------:R-:W-:Y:S01]  /*11cb0*/  @!P0 IMAD.X R167, R156, 0x1, R219, P1 ;  /* 0x000000019ca78824 */ /* 0x000fe200008e06db */
[----:B------:R-:W-:-:S03]  /*11cc0*/  IADD3 R168, P1, PT, R164, R158, RZ ;  /* 0x0000009ea4a87210 */ /* 0x000fc60007f3e0ff */
[--C-:B------:R-:W-:Y:S01]  /*11cd0*/  IMAD.X R165, R163, 0x1, R160.reuse, P2 ;  /* 0x00000001a3a57824 */ /* 0x100fe200010e06a0 */
[-C--:B------:R-:W-:Y:S01]  /*11ce0*/  IADD3 R156, P2, PT, R168, R158.reuse, RZ ;  /* 0x0000009ea89c7210 */ /* 0x080fe20007f5e0ff */
[----:B------:R-:W-:Y:S01]  /*11cf0*/  @!PT LDS RZ, [RZ] ;  /* 0x00000000fffff984 */ /* 0x000fe20000000800 */
[----:B------:R-:W-:Y:S01]  /*11d00*/  @!PT LDS RZ, [RZ] ;  /* 0x00000000fffff984 */ /* 0x000fe20000000800 */
[----:B------:R-:W-:Y:S01]  /*11d10*/  @!PT LDS RZ, [RZ] ;  /* 0x00000000fffff984 */ /* 0x000fe20000000800 */
[----:B------:R1:W-:Y:S02]  /*11d20*/  @!P0 LDGSTS.E.BYPASS.LTC128B.128 [R57+0x1800], desc[UR4][R166.64] ;  /* 0x01800000a6398fae */ /* 0x0003e4000b981a04 */
[--C-:B------:R-:W-:Y:S01]  /*11d30*/  IMAD.X R169, R165, 0x1, R160.reuse, P1 ;  /* 0x00000001a5a97824 */ /* 0x100fe200008e06a0 */
[-C--:B------:R-:W-:Y:S01]  /*11d40*/  IADD3 R170, P1, PT, R156, R158.reuse, RZ ;  /* 0x0000009e9caa7210 */ /* 0x080fe20007f3e0ff */
[----:B------:R1:W-:Y:S02]  /*11d50*/  @P0 STS.128 [R57+0x1800], RZ ;  /* 0x001800ff39000388 */ /* 0x0003e40000000c00 */
[--C-:B------:R-:W-:Y:S01]  /*11d60*/  IMAD.X R157, R169, 0x1, R160.reuse, P2 ;  /* 0x00000001a99d7824 */ /* 0x100fe200010e06a0 */
[----:B------:R-:W-:Y:S01]  /*11d70*/  @!P0 IADD3 R158, P2, PT, R170, R158, RZ ;  /* 0x0000009eaa9e8210 */ /* 0x000fe20007f5e0ff */
[----:B------:R-:W-:Y:S01]  /*11d80*/  @!PT LDS RZ, [RZ] ;  /* 0x00000000fffff984 */ /* 0x000fe20000000800 */
[----:B------:R-:W-:Y:S01]  /*11d90*/  @!PT LDS RZ, [RZ] ;  /* 0x00000000fffff984 */ /* 0x000fe20000000800 */
[----:B------:R-:W-:Y:S01]  /*11da0*/  @!PT LDS RZ, [RZ] ;  /* 0x00000000fffff984 */ /* 0x000fe20000000800 */
[----:B------:R1:W-:Y:S02]  /*11db0*/  @!P0 LDGSTS.E.BYPASS.LTC128B.128 [R57+0x2000], desc[UR4][R162.64] ;  /* 0x02000000a2398fae */ /* 0x0003e4000b981a04 */
[----:B------:R-:W-:-:S02]  /*11dc0*/  IMAD.X R171, R157, 0x1, R160, P1 ;  /* 0x000000019dab7824 */ /* 0x000fc400008e06a0 */
        /* <DEDUP_REMOVED lines=28> */
.L_x_1889:
[----:B------:R-:W-:Y:S05]  /*11f90*/  BSYNC.RECONVERGENT B1 ;  /* 0x0000000000017941 */ /* 0x000fea0003800200 */
.L_x_1888:
[----:B------:R-:W-:-:S05]  /*11fa0*/  LOP3.LUT R173, R150, R241, RZ, 0xfc, !PT ;  /* 0x000000f196ad7212 */ /* 0x000fca00078efcff */
[C---:B-1----:R-:W-:Y:S02]  /*11fb0*/  VIADD R57, R173.reuse, 0xfffffe00 ;  /* 0xfffffe00ad397836 */ /* 0x042fe40000000000 */
[----:B------:R-:W-:-:S03]  /*11fc0*/  VIADD R150, R173, 0xfffffe01 ;  /* 0xfffffe01ad967836 */ /* 0x000fc60000000000 */
[C---:B------:R-:W-:Y:S02]  /*11fd0*/  ISETP.GE.AND P0, PT, R57.reuse, R237, PT ;  /* 0x000000ed3900720c */ /* 0x040fe40003f06270 */
[C---:B------:R-:W-:Y:S02]  /*11fe0*/  ISETP.GE.AND P4, PT, R57.reuse, R234, PT ;  /* 0x000000ea3900720c */ /* 0x040fe40003f86270 */
[C---:B------:R-:W-:Y:S02]  /*11ff0*/  ISETP.GE.AND P2, PT, R57.reuse, R236, PT ;  /* 0x000000ec3900720c */ /* 0x040fe40003f46270 */
[----:B------:R-:W-:Y:S01]  /*12000*/  ISETP.GE.AND P5, PT, R57, R235, PT ;  /* 0x000000eb3900720c */ /* 0x000fe20003fa6270 */
[C---:B------:R-:W-:Y:S01]  /*12010*/  VIADD R57, R173.reuse, 0xfffffe08 ;  /* 0xfffffe08ad397836 */ /* 0x040fe20000000000 */
[----:B------:R-:W-:Y:S01]  /*12020*/  FSEL R160, R42, -INF , P2 ;  /* 0xff8000002aa07808 */ /* 0x000fe20001000000 */
[----:B------:R-:W-:Y:S01]  /*12030*/  VIADD R42, R173, 0xfffffe09 ;  /* 0xfffffe09ad2a7836 */ /* 0x000fe20000000000 */
[----:B------:R-:W-:-:S02]  /*12040*/  FSEL R40, R40, -INF , P0 ;  /* 0xff80000028287808 */ /* 0x000fc40000000000 */
[C---:B------:R-:W-:Y:S02]  /*12050*/  ISETP.GE.AND P2, PT, R57.reuse, R237, PT ;  /* 0x000000ed3900720c */ /* 0x040fe40003f46270 */
[----:B------:R-:W-:Y:S02]  /*12060*/  FSEL R160, R160, -INF , !P5 ;  /* 0xff800000a0a07808 */ /* 0x000fe40006800000 */
[----:B------:R-:W-:Y:S02]  /*12070*/  FSEL R36, R36, -INF , P2 ;  /* 0xff80000024247808 */ /* 0x000fe40001000000 */
[----:B------:R-:W-:Y:S02]  /*12080*/  ISETP.GE.AND P5, PT, R57, R234, PT ;  /* 0x000000ea3900720c */ /* 0x000fe40003fa6270 */
[----:B------:R-:W-:Y:S02]  /*12090*/  ISETP.GE.AND P0, PT, R150, R236, PT ;  /* 0x000000ec9600720c */ /* 0x000fe40003f06270 */
[----:B------:R-:W-:-:S02]  /*120a0*/  FSEL R206, R36, -INF , !P5 ;  /* 0xff80000024ce7808 */ /* 0x000fc40006800000 */
[----:B------:R-:W2:Y:S01]  /*120b0*/  LD.E R36, desc[UR4][R148.64+0xdc] ;  /* 0x0000dc0494247980 */ /* 0x000ea2000c101900 */
[CC--:B------:R-:W-:Y:S02]  /*120c0*/  ISETP.GE.AND P1, PT, R150.reuse, R237.reuse, PT ;  /* 0x000000ed9600720c */ /* 0x0c0fe40003f26270 */
[----:B------:R-:W-:Y:S02]  /*120d0*/  FSEL R43, R43, -INF , P0 ;  /* 0xff8000002b2b7808 */ /* 0x000fe40000000000 */
[----:B------:R-:W-:Y:S02]  /*120e0*/  ISETP.GE.AND P6, PT, R150, R234, PT ;  /* 0x000000ea9600720c */ /* 0x000fe40003fc6270 */
[----:B------:R-:W-:Y:S01]  /*120f0*/  FSEL R184, R40, -INF , !P4 ;  /* 0xff80000028b87808 */ /* 0x000fe20006000000 */
[----:B------:R-:W-:Y:S01]  /*12100*/  VIADD R40, R173, 0xfffffe10 ;  /* 0xfffffe10ad287836 */ /* 0x000fe20000000000 */
[----:B------:R-:W-:Y:S02]  /*12110*/  FSEL R41, R41, -INF , P1 ;  /* 0xff80000029297808 */ /* 0x000fe40000800000 */
[----:B------:R-:W-:-:S02]  /*12120*/  ISETP.GE.AND P0, PT, R42, R237, PT ;  /* 0x000000ed2a00720c */ /* 0x000fc40003f06270 */
[----:B------:R-:W-:Y:S02]  /*12130*/  ISETP.GE.AND P1, PT, R57, R236, PT ;  /* 0x000000ec3900720c */ /* 0x000fe40003f26270 */
[-C--:B------:R-:W-:Y:S02]  /*12140*/  ISETP.GE.AND P4, PT, R150, R235.reuse, PT ;  /* 0x000000eb9600720c */ /* 0x080fe40003f86270 */
[----:B------:R-:W-:Y:S02]  /*12150*/  FSEL R202, R41, -INF , !P6 ;  /* 0xff80000029ca7808 */ /* 0x000fe40007000000 */
[----:B------:R-:W-:Y:S02]  /*12160*/  ISETP.GE.AND P2, PT, R42, R234, PT ;  /* 0x000000ea2a00720c */ /* 0x000fe40003f46270 */
[----:B------:R-:W-:Y:S01]  /*12170*/  FSEL R37, R37, -INF , P0 ;  /* 0xff80000025257808 */ /* 0x000fe20000000000 */
[----:B------:R-:W-:Y:S01]  /*12180*/  VIADD R158, R173, 0xfffffe18 ;  /* 0xfffffe18ad9e7836 */ /* 0x000fe20000000000 */
[----:B------:R-:W-:-:S02]  /*12190*/  ISETP.GE.AND P6, PT, R57, R235, PT ;  /* 0x000000eb3900720c */ /* 0x000fc40003fc6270 */
[----:B------:R-:W-:Y:S02]  /*121a0*/  FSEL R38, R38, -INF , P1 ;  /* 0xff80000026267808 */ /* 0x000fe40000800000 */
[C---:B------:R-:W-:Y:S02]  /*121b0*/  ISETP.GE.AND P1, PT, R40.reuse, R237, PT ;  /* 0x000000ed2800720c */ /* 0x040fe40003f26270 */
[-C--:B------:R-:W-:Y:S02]  /*121c0*/  ISETP.GE.AND P0, PT, R40, R236.reuse, PT ;  /* 0x000000ec2800720c */ /* 0x080fe40003f06270 */
[----:B------:R-:W-:Y:S02]  /*121d0*/  FSEL R157, R43, -INF , !P4 ;  /* 0xff8000002b9d7808 */ /* 0x000fe40006000000 */
[----:B------:R-:W-:Y:S01]  /*121e0*/  FSEL R190, R37, -INF , !P2 ;  /* 0xff80000025be7808 */ /* 0x000fe20005000000 */
[----:B------:R-:W-:Y:S01]  /*121f0*/  VIADD R37, R173, 0xfffffe11 ;  /* 0xfffffe11ad257836 */ /* 0x000fe20000000000 */
[----:B------:R-:W-:-:S02]  /*12200*/  ISETP.GE.AND P4, PT, R42, R236, PT ;  /* 0x000000ec2a00720c */ /* 0x000fc40003f86270 */
[----:B------:R-:W-:Y:S02]  /*12210*/  FSEL R159, R38, -INF , !P6 ;  /* 0xff800000269f7808 */ /* 0x000fe40007000000 */
[----:B------:R-:W-:Y:S02]  /*12220*/  ISETP.GE.AND P6, PT, R40, R234, PT ;  /* 0x000000ea2800720c */ /* 0x000fe40003fc6270 */
[----:B------:R-:W-:Y:S02]  /*12230*/  FSEL R32, R32, -INF , P1 ;  /* 0xff80000020207808 */ /* 0x000fe40000800000 */
[----:B------:R-:W-:Y:S02]  /*12240*/  FSEL R34, R34, -INF , P0 ;  /* 0xff80000022227808 */ /* 0x000fe40000000000 */
[-C--:B------:R-:W-:Y:S01]  /*12250*/  ISETP.GE.AND P0, PT, R158, R237.reuse, PT ;  /* 0x000000ed9e00720c */ /* 0x080fe20003f06270 */
[----:B------:R-:W-:Y:S01]  /*12260*/  VIADD R170, R173, 0xfffffe19 ;  /* 0xfffffe19adaa7836 */ /* 0x000fe20000000000 */
[----:B------:R-:W-:Y:S01]  /*12270*/  FSEL R39, R39, -INF , P4 ;  /* 0xff80000027277808 */ /* 0x000fe20002000000 */
[----:B------:R-:W-:Y:S01]  /*12280*/  VIADD R176, R173, 0xfffffe20 ;  /* 0xfffffe20adb07836 */ /* 0x000fe20000000000 */
[----:B------:R-:W-:-:S02]  /*12290*/  ISETP.GE.AND P4, PT, R37, R237, PT ;  /* 0x000000ed2500720c */ /* 0x000fc40003f86270 */
[----:B------:R-:W-:Y:S02]  /*122a0*/  FSEL R177, R32, -INF , !P6 ;  /* 0xff80000020b17808 */ /* 0x000fe40007000000 */
[-C--:B------:R-:W-:Y:S02]  /*122b0*/  ISETP.GE.AND P6, PT, R158, R234.reuse, PT ;  /* 0x000000ea9e00720c */ /* 0x080fe40003fc6270 */
[----:B------:R-:W-:Y:S01]  /*122c0*/  FSEL R28, R28, -INF , P0 ;  /* 0xff8000001c1c7808 */ /* 0x000fe20000000000 */
[----:B------:R-:W-:Y:S01]  /*122d0*/  VIADD R182, R173, 0xfffffe21 ;  /* 0xfffffe21adb67836 */ /* 0x000fe20000000000 */
[----:B------:R-:W-:Y:S02]  /*122e0*/  ISETP.GE.AND P1, PT, R37, R234, PT ;  /* 0x000000ea2500720c */ /* 0x000fe40003f26270 */
[----:B------:R-:W-:Y:S02]  /*122f0*/  FSEL R33, R33, -INF , P4 ;  /* 0xff80000021217808 */ /* 0x000fe40002000000 */
[----:B------:R-:W-:-:S02]  /*12300*/  ISETP.GE.AND P4, PT, R170, R237, PT ;  /* 0x000000edaa00720c */ /* 0x000fc40003f86270 */
[----:B------:R-:W-:Y:S01]  /*12310*/  FSEL R171, R28, -INF , !P6 ;  /* 0xff8000001cab7808 */ /* 0x000fe20007000000 */
[----:B------:R-:W-:Y:S01]  /*12320*/  VIADD R28, R173, 0xfffffe28 ;  /* 0xfffffe28ad1c7836 */ /* 0x000fe20000000000 */
[----:B------:R-:W-:Y:S02]  /*12330*/  ISETP.GE.AND P0, PT, R176, R237, PT ;  /* 0x000000edb000720c */ /* 0x000fe40003f06270 */
[----:B------:R-:W-:Y:S01]  /*12340*/  FSEL R198, R33, -INF , !P1 ;  /* 0xff80000021c67808 */ /* 0x000fe20004800000 */
[----:B------:R-:W-:Y:S01]  /*12350*/  VIADD R188, R173, 0xfffffe29 ;  /* 0xfffffe29adbc7836 */ /* 0x000fe20000000000 */
[-C--:B------:R-:W-:Y:S02]  /*12360*/  ISETP.GE.AND P1, PT, R170, R234.reuse, PT ;  /* 0x000000eaaa00720c */ /* 0x080fe40003f26270 */
[----:B------:R-:W-:Y:S01]  /*12370*/  FSEL R29, R29, -INF , P4 ;  /* 0xff8000001d1d7808 */ /* 0x000fe20002000000 */
[----:B------:R-:W-:Y:S01]  /*12380*/  VIADD R151, R173, 0xfffffe30 ;  /* 0xfffffe30ad977836 */ /* 0x000fe20000000000 */
[----:B------:R-:W-:-:S02]  /*12390*/  ISETP.GE.AND P6, PT, R176, R234, PT ;  /* 0x000000eab000720c */ /* 0x000fc40003fc6270 */
[-C--:B------:R-:W-:Y:S02]  /*123a0*/  ISETP.GE.AND P4, PT, R182, R237.reuse, PT ;  /* 0x000000edb600720c */ /* 0x080fe40003f86270 */
[----:B------:R-:W-:Y:S02]  /*123b0*/  FSEL R24, R24, -INF , P0 ;  /* 0xff80000018187808 */ /* 0x000fe40000000000 */
[----:B------:R-:W-:Y:S02]  /*123c0*/  ISETP.GE.AND P0, PT, R28, R237, PT ;  /* 0x000000ed1c00720c */ /* 0x000fe40003f06270 */
[----:B------:R-:W-:Y:S01]  /*123d0*/  FSEL R194, R29, -INF , !P1 ;  /* 0xff8000001dc27808 */ /* 0x000fe20004800000 */
[----:B------:R-:W-:Y:S01]  /*123e0*/  VIADD R252, R173, 0xfffffe31 ;  /* 0xfffffe31adfc7836 */ /* 0x000fe20000000000 */
[----:B------:R-:W-:Y:S02]  /*123f0*/  ISETP.GE.AND P1, PT, R182, R234, PT ;  /* 0x000000eab600720c */ /* 0x000fe40003f26270 */
[----:B------:R-:W-:-:S02]  /*12400*/  FSEL R25, R25, -INF , P4 ;  /* 0xff80000019197808 */ /* 0x000fc40002000000 */
[----:B------:R-:W-:Y:S01]  /*12410*/  FSEL R163, R24, -INF , !P6 ;  /* 0xff80000018a37808 */ /* 0x000fe20007000000 */
[----:B------:R-:W-:Y:S01]  /*12420*/  VIADD R250, R173, 0xfffffe38 ;  /* 0xfffffe38adfa7836 */ /* 0x000fe20000000000 */
[-C--:B------:R-:W-:Y:S02]  /*12430*/  ISETP.GE.AND P6, PT, R28, R234.reuse, PT ;  /* 0x000000ea1c00720c */ /* 0x080fe40003fc6270 */
[-C--:B------:R-:W-:Y:S02]  /*12440*/  ISETP.GE.AND P4, PT, R188, R237.reuse, PT ;  /* 0x000000edbc00720c */ /* 0x080fe40003f86270 */
[----:B------:R-:W-:Y:S02]  /*12450*/  FSEL R20, R20, -INF , P0 ;  /* 0xff80000014147808 */ /* 0x000fe40000000000 */
[----:B------:R-:W-:Y:S02]  /*12460*/  ISETP.GE.AND P0, PT, R151, R237, PT ;  /* 0x000000ed9700720c */ /* 0x000fe40003f06270 */
[----:B------:R-:W-:Y:S01]  /*12470*/  FSEL R246, R25, -INF , !P1 ;  /* 0xff80000019f67808 */ /* 0x000fe20004800000 */
[----:B------:R-:W-:Y:S01]  /*12480*/  VIADD R248, R173, 0xfffffe39 ;  /* 0xfffffe39adf87836 */ /* 0x000fe20000000000 */
[----:B------:R-:W-:-:S02]  /*12490*/  ISETP.GE.AND P1, PT, R188, R234, PT ;  /* 0x000000eabc00720c */ /* 0x000fc40003f26270 */
[----:B------:R-:W-:Y:S02]  /*124a0*/  FSEL R21, R21, -INF , P4 ;  /* 0xff80000015157808 */ /* 0x000fe40002000000 */
[----:B------:R-:W-:Y:S01]  /*124b0*/  FSEL R169, R20, -INF , !P6 ;  /* 0xff80000014a97808 */ /* 0x000fe20007000000 */
[----:B------:R-:W-:Y:S01]  /*124c0*/  VIADD R41, R173, 0xfffffe40 ;  /* 0xfffffe40ad297836 */ /* 0x000fe20000000000 */
[----:B------:R-:W-:Y:S02]  /*124d0*/  ISETP.GE.AND P6, PT, R151, R234, PT ;  /* 0x000000ea9700720c */ /* 0x000fe40003fc6270 */
[-C--:B------:R-:W-:Y:S02]  /*124e0*/  ISETP.GE.AND P4, PT, R252, R237.reuse, PT ;  /* 0x000000edfc00720c */ /* 0x080fe40003f86270 */
[----:B------:R-:W-:Y:S02]  /*124f0*/  FSEL R16, R16, -INF , P0 ;  /* 0xff80000010107808 */ /* 0x000fe40000000000 */
[----:B------:R-:W-:-:S02]  /*12500*/  ISETP.GE.AND P0, PT, R250, R237, PT ;  /* 0x000000edfa00720c */ /* 0x000fc40003f06270 */
[----:B------:R-:W-:Y:S01]  /*12510*/  FSEL R25, R21, -INF , !P1 ;  /* 0xff80000015197808 */ /* 0x000fe20004800000 */
[----:B------:R-:W-:Y:S01]  /*12520*/  VIADD R244, R173, 0xfffffe41 ;  /* 0xfffffe41adf47836 */ /* 0x000fe20000000000 */
[-C--:B------:R-:W-:Y:S02]  /*12530*/  ISETP.GE.AND P1, PT, R252, R234.reuse, PT ;  /* 0x000000eafc00720c */ /* 0x080fe40003f26270 */
[----:B------:R-:W-:Y:S02]  /*12540*/  FSEL R17, R17, -INF , P4 ;  /* 0xff80000011117808 */ /* 0x000fe40002000000 */
[----:B------:R-:W-:Y:S01]  /*12550*/  FSEL R16, R16, -INF , !P6 ;  /* 0xff80000010107808 */ /* 0x000fe20007000000 */
[----:B------:R-:W-:Y:S01]  /*12560*/  VIADD R33, R173, 0xfffffe48 ;  /* 0xfffffe48ad217836 */ /* 0x000fe20000000000 */
[----:B------:R-:W-:Y:S02]  /*12570*/  ISETP.GE.AND P6, PT, R250, R234, PT ;  /* 0x000000eafa00720c */ /* 0x000fe40003fc6270 */
[----:B------:R-:W-:-:S02]  /*12580*/  ISETP.GE.AND P4, PT, R248, R237, PT ;  /* 0x000000edf800720c */ /* 0x000fc40003f86270 */
[----:B------:R-:W-:Y:S02]  /*12590*/  FSEL R12, R12, -INF , P0 ;  /* 0xff8000000c0c7808 */ /* 0x000fe40000000000 */
[----:B------:R-:W-:Y:S02]  /*125a0*/  ISETP.GE.AND P0, PT, R41, R237, PT ;  /* 0x000000ed2900720c */ /* 0x000fe40003f06270 */
[----:B------:R-:W-:Y:S01]  /*125b0*/  FSEL R24, R17, -INF , !P1 ;  /* 0xff80000011187808 */ /* 0x000fe20004800000 */
[----:B------:R-:W-:Y:S01]  /*125c0*/  VIADD R242, R173, 0xfffffe49 ;  /* 0xfffffe49adf27836 */ /* 0x000fe20000000000 */
[-C--:B------:R-:W-:Y:S02]  /*125d0*/  ISETP.GE.AND P1, PT, R248, R234.reuse, PT ;  /* 0x000000eaf800720c */ /* 0x080fe40003f26270 */
[----:B------:R-:W-:Y:S02]  /*125e0*/  FSEL R13, R13, -INF , P4 ;  /* 0xff8000000d0d7808 */ /* 0x000fe40002000000 */
[----:B------:R-:W-:Y:S01]  /*125f0*/  FSEL R251, R12, -INF , !P6 ;  /* 0xff8000000cfb7808 */ /* 0x000fe20007000000 */
        /* <DEDUP_REMOVED lines=65> */
[----:B------:R-:W-:Y:S02]  /*12a10*/  FSEL R191, R121, -INF , !P1 ;  /* 0xff80000079bf7808 */ /* 0x000fe40004800000 */
[----:B------:R-:W-:Y:S01]  /*12a20*/  ISETP.GE.AND P2, PT, R40, R235, PT ;  /* 0x000000eb2800720c */ /* 0x000fe20003f46270 */
        /* <DEDUP_REMOVED lines=13> */
[----:B------:R-:W-:Y:S02]  /*12b00*/  FSEL R183, R112, -INF , !P6 ;  /* 0xff80000070b77808 */ /* 0x000fe40007000000 */
[----:B------:R-:W-:Y:S01]  /*12b10*/  ISETP.GE.AND P5, PT, R42, R235, PT ;  /* 0x000000eb2a00720c */ /* 0x000fe20003fa6270 */
[----:B------:R-:W-:Y:S01]  /*12b20*/  VIADD R42, R173, 0xfffffe90 ;  /* 0xfffffe90ad2a7836 */ /* 0x000fe20000000000 */
[-C--:B------:R-:W-:Y:S02]  /*12b30*/  ISETP.GE.AND P6, PT, R38, R234.reuse, PT ;  /* 0x000000ea2600720c */ /* 0x080fe40003fc6270 */
[-C--:B------:R-:W-:Y:S02]  /*12b40*/  ISETP.GE.AND P4, PT, R40, R237.reuse, PT ;  /* 0x000000ed2800720c */ /* 0x080fe40003f86270 */
[----:B------:R-:W-:Y:S02]  /*12b50*/  FSEL R108, R108, -INF , P0 ;  /* 0xff8000006c6c7808 */ /* 0x000fe40000000000 */
[----:B------:R-:W-:Y:S01]  /*12b60*/  ISETP.GE.AND P0, PT, R166, R237, PT ;  /* 0x000000eda600720c */ /* 0x000fe20003f06270 */
[----:B------:R-:W-:Y:S01]  /*12b70*/  IMAD.MOV.U32 R20, RZ, RZ, R177 ;  /* 0x000000ffff147224 */ /* 0x000fe200078e00b1 */
        /* <DEDUP_REMOVED lines=8> */
[----:B------:R-:W-:Y:S01]  /*12c00*/  FSEL R104, R104, -INF , P0 ;  /* 0xff80000068687808 */ /* 0x000fe20000000000 */
        /* <DEDUP_REMOVED lines=9> */
[----:B------:R-:W-:Y:S01]  /*12ca0*/  FSEL R169, R104, -INF , !P6 ;  /* 0xff80000068a97808 */ /* 0x000fe20007000000 */
[----:B------:R-:W-:Y:S01]  /*12cb0*/  VIADD R193, R173, 0xfffffea0 ;  /* 0xfffffea0adc17836 */ /* 0x000fe20000000000 */
[----:B------:R-:W-:Y:S01]  /*12cc0*/  ISETP.GE.AND P6, PT, R42, R234, PT ;  /* 0x000000ea2a00720c */ /* 0x000fe20003fc6270 */
[----:B------:R-:W-:Y:S01]  /*12cd0*/  IMAD.MOV.U32 R112, RZ, RZ, R20 ;  /* 0x000000ffff707224 */ /* 0x000fe200078e0014 */
[-C--:B------:R-:W-:Y:S02]  /*12ce0*/  ISETP.GE.AND P4, PT, R164, R237.reuse, PT ;  /* 0x000000eda400720c */ /* 0x080fe40003f86270 */
[----:B------:R-:W-:Y:S02]  /*12cf0*/  FSEL R163, R100, -INF , P0 ;  /* 0xff80000064a37808 */ /* 0x000fe40000000000 */
[----:B------:R-:W-:-:S02]  /*12d00*/  ISETP.GE.AND P0, PT, R162, R237, PT ;  /* 0x000000eda200720c */ /* 0x000fc40003f06270 */
[----:B------:R-:W-:Y:S02]  /*12d10*/  FMNMX3.FTZ R9, R9, R206, R190, !PT ;  /* 0x000000ce09097276 */ /* 0x000fe400078100be */
[----:B------:R-:W-:Y:S01]  /*12d20*/  FSEL R100, R105, -INF , !P1 ;  /* 0xff80000069647808 */ /* 0x000fe20004800000 */
[----:B------:R-:W-:Y:S01]  /*12d30*/  VIADD R150, R173, 0xfffffea1 ;  /* 0xfffffea1ad967836 */ /* 0x000fe20000000000 */
[-C--:B------:R-:W-:Y:S01]  /*12d40*/  ISETP.GE.AND P1, PT, R164, R234.reuse, PT ;  /* 0x000000eaa400720c */ /* 0x080fe20003f26270 */
[----:B------:R-:W-:Y:S01]  /*12d50*/  IMAD.MOV.U32 R105, RZ, RZ, R21 ;  /* 0x000000ffff697224 */ /* 0x000fe200078e0015 */
[----:B------:R-:W-:Y:S02]  /*12d60*/  FSEL R101, R101, -INF , P4 ;  /* 0xff80000065657808 */ /* 0x000fe40002000000 */
[----:B------:R-:W-:Y:S01]  /*12d70*/  FSEL R163, R163, -INF , !P6 ;  /* 0xff800000a3a37808 */ /* 0x000fe20007000000 */
[----:B------:R-:W-:Y:S01]  /*12d80*/  VIADD R187, R173, 0xfffffea8 ;  /* 0xfffffea8adbb7836 */ /* 0x000fe20000000000 */
[----:B------:R-:W-:-:S02]  /*12d90*/  ISETP.GE.AND P6, PT, R162, R234, PT ;  /* 0x000000eaa200720c */ /* 0x000fc40003fc6270 */
[-C--:B------:R-:W-:Y:S02]  /*12da0*/  ISETP.GE.AND P4, PT, R156, R237.reuse, PT ;  /* 0x000000ed9c00720c */ /* 0x080fe40003f86270 */
[----:B------:R-:W-:Y:S02]  /*12db0*/  FSEL R29, R96, -INF , P0 ;  /* 0xff800000601d7808 */ /* 0x000fe40000000000 */
[----:B------:R-:W-:Y:S02]  /*12dc0*/  ISETP.GE.AND P0, PT, R193, R237, PT ;  /* 0x000000edc100720c */ /* 0x000fe40003f06270 */
[----:B------:R-:W-:Y:S01]  /*12dd0*/  FMNMX3.FTZ R9, R9, R112, R198, !PT ;  /* 0x0000007009097276 */ /* 0x000fe200078100c6 */
[----:B------:R-:W-:Y:S01]  /*12de0*/  IMAD.MOV.U32 R116, RZ, RZ, R25 ;  /* 0x000000ffff747224 */ /* 0x000fe200078e0019 */
[----:B------:R-:W-:Y:S01]  /*12df0*/  FSEL R153, R101, -INF , !P1 ;  /* 0xff80000065997808 */ /* 0x000fe20004800000 */
[----:B------:R-:W-:Y:S01]  /*12e00*/  IMAD.MOV.U32 R101, RZ, RZ, R12 ;  /* 0x000000ffff657224 */ /* 0x000fe200078e000c */
[-C--:B------:R-:W-:Y:S01]  /*12e10*/  ISETP.GE.AND P1, PT, R156, R234.reuse, PT ;  /* 0x000000ea9c00720c */ /* 0x080fe20003f26270 */
[----:B------:R-:W-:Y:S01]  /*12e20*/  IMAD.MOV.U32 R113, RZ, RZ, R246 ;  /* 0x000000ffff717224 */ /* 0x000fe200078e00f6 */
[----:B------:R-:W-:Y:S01]  /*12e30*/  FSEL R97, R97, -INF , P4 ;  /* 0xff80000061617808 */ /* 0x000fe20002000000 */
[----:B------:R-:W-:Y:S01]  /*12e40*/  VIADD R181, R173, 0xfffffea9 ;  /* 0xfffffea9adb57836 */ /* 0x000fe20000000000 */
[----:B------:R-:W-:Y:S01]  /*12e50*/  FSEL R29, R29, -INF , !P6 ;  /* 0xff8000001d1d7808 */ /* 0x000fe20007000000 */
[----:B------:R-:W-:Y:S01]  /*12e60*/  VIADD R175, R173, 0xfffffeb0 ;  /* 0xfffffeb0adaf7836 */ /* 0x000fe20000000000 */
[----:B------:R-:W-:-:S02]  /*12e70*/  ISETP.GE.AND P6, PT, R193, R234, PT ;  /* 0x000000eac100720c */ /* 0x000fc40003fc6270 */
[----:B------:R-:W-:Y:S02]  /*12e80*/  ISETP.GE.AND P4, PT, R150, R237, PT ;  /* 0x000000ed9600720c */ /* 0x000fe40003f86270 */
[----:B------:R-:W-:Y:S02]  /*12e90*/  FSEL R25, R92, -INF , P0 ;  /* 0xff8000005c197808 */ /* 0x000fe40000000000 */
[----:B------:R-:W-:Y:S02]  /*12ea0*/  FMNMX3.FTZ R8, R9, R105, R194, !PT ;  /* 0x0000006909087276 */ /* 0x000fe400078100c2 */
[----:B------:R-:W-:Y:S01]  /*12eb0*/  ISETP.GE.AND P0, PT, R187, R237, PT ;  /* 0x000000edbb00720c */ /* 0x000fe20003f06270 */
[----:B------:R-:W-:Y:S01]  /*12ec0*/  IMAD.MOV.U32 R108, RZ, RZ, R17 ;  /* 0x000000ffff6c7224 */ /* 0x000fe200078e0011 */
[----:B------:R-:W-:Y:S01]  /*12ed0*/  FSEL R92, R97, -INF , !P1 ;  /* 0xff800000615c7808 */ /* 0x000fe20004800000 */
[----:B------:R-:W-:Y:S01]  /*12ee0*/  VIADD R167, R173, 0xfffffeb1 ;  /* 0xfffffeb1ada77836 */ /* 0x000fe20000000000 */
[----:B------:R-:W-:-:S02]  /*12ef0*/  ISETP.GE.AND P1, PT, R150, R234, PT ;  /* 0x000000ea9600720c */ /* 0x000fc40003f26270 */
[----:B------:R-:W-:Y:S02]  /*12f00*/  FSEL R21, R93, -INF , P4 ;  /* 0xff8000005d157808 */ /* 0x000fe40002000000 */
[----:B------:R-:W-:Y:S02]  /*12f10*/  FSEL R25, R25, -INF , !P6 ;  /* 0xff80000019197808 */ /* 0x000fe40007000000 */
[----:B------:R-:W-:Y:S01]  /*12f20*/  FMNMX3.FTZ R8, R8, R101, R113, !PT ;  /* 0x0000006508087276 */ /* 0x000fe20007810071 */
[----:B------:R-:W-:Y:S01]  /*12f30*/  VIADD R165, R173, 0xfffffeb8 ;  /* 0xfffffeb8ada57836 */ /* 0x000fe20000000000 */
[----:B------:R-:W-:Y:S02]  /*12f40*/  ISETP.GE.AND P6, PT, R187, R234, PT ;  /* 0x000000eabb00720c */ /* 0x000fe40003fc6270 */
[-C--:B------:R-:W-:Y:S02]  /*12f50*/  ISETP.GE.AND P4, PT, R181, R237.reuse, PT ;  /* 0x000000edb500720c */ /* 0x080fe40003f86270 */
[----:B------:R-:W-:Y:S01]  /*12f60*/  FSEL R17, R88, -INF , P0 ;  /* 0xff80000058117808 */ /* 0x000fe20000000000 */
[----:B------:R-:W-:Y:S01]  /*12f70*/  IMAD.MOV.U32 R109, RZ, RZ, R16 ;  /* 0x000000ffff6d7224 */ /* 0x000fe200078e0010 */
[----:B------:R-:W-:Y:S01]  /*12f80*/  ISETP.GE.AND P0, PT, R175, R237, PT ;  /* 0x000000edaf00720c */ /* 0x000fe20003f06270 */
[----:B------:R-:W-:Y:S01]  /*12f90*/  IMAD.MOV.U32 R117, RZ, RZ, R24 ;  /* 0x000000ffff757224 */ /* 0x000fe200078e0018 */
[----:B------:R-:W-:-:S02]  /*12fa0*/  FSEL R21, R21, -INF , !P1 ;  /* 0xff80000015157808 */ /* 0x000fc40004800000 */
[----:B------:R-:W-:Y:S01]  /*12fb0*/  FMNMX3.FTZ R8, R8, R108, R116, !PT ;  /* 0x0000006c08087276 */ /* 0x000fe20007810074 */
[----:B------:R-:W-:Y:S01]  /*12fc0*/  VIADD R57, R173, 0xfffffeb9 ;  /* 0xfffffeb9ad397836 */ /* 0x000fe20000000000 */
[-C--:B------:R-:W-:Y:S02]  /*12fd0*/  ISETP.GE.AND P1, PT, R181, R234.reuse, PT ;  /* 0x000000eab500720c */ /* 0x080fe40003f26270 */
[----:B------:R-:W-:Y:S02]  /*12fe0*/  FSEL R88, R89, -INF , P4 ;  /* 0xff80000059587808 */ /* 0x000fe40002000000 */
[----:B------:R-:W-:Y:S02]  /*12ff0*/  FSEL R17, R17, -INF , !P6 ;  /* 0xff80000011117808 */ /* 0x000fe40007000000 */
[----:B------:R-:W-:Y:S02]  /*13000*/  ISETP.GE.AND P6, PT, R175, R234, PT ;  /* 0x000000eaaf00720c */ /* 0x000fe40003fc6270 */
        /* <DEDUP_REMOVED lines=8> */
[----:B------:R-:W-:Y:S02]  /*13090*/  FSEL R13, R13, -INF , !P6 ;  /* 0xff8000000d0d7808 */ /* 0x000fe40007000000 */
[-C--:B------:R-:W-:Y:S02]  /*130a0*/  ISETP.GE.AND P6, PT, R165, R234.reuse, PT ;  /* 0x000000eaa500720c */ /* 0x080fe40003fc6270 */
[----:B------:R-:W-:Y:S02]  /*130b0*/  ISETP.GE.AND P4, PT, R57, R237, PT ;  /* 0x000000ed3900720c */ /* 0x000fe40003f86270 */
[----:B------:R-:W-:Y:S02]  /*130c0*/  FSEL R80, R80, -INF , P0 ;  /* 0xff80000050507808 */ /* 0x000fe40000000000 */
[----:B------:R-:W-:Y:S02]  /*130d0*/  FMNMX3.FTZ R8, R8, R251, R249, !PT ;  /* 0x000000fb08087276 */ /* 0x000fe400078100f9 */
[----:B------:R-:W-:Y:S01]  /*130e0*/  FSEL R5, R5, -INF , !P1 ;  /* 0xff80000005057808 */ /* 0x000fe20004800000 */
[----:B------:R-:W-:Y:S01]  /*130f0*/  VIADD R128, R173, 0xfffffec1 ;  /* 0xfffffec1ad807836 */ /* 0x000fe20000000000 */
[----:B------:R-:W-:-:S02]  /*13100*/  ISETP.GE.AND P1, PT, R57, R234, PT ;  /* 0x000000ea3900720c */ /* 0x000fc40003f26270 */
[----:B------:R-:W-:Y:S02]  /*13110*/  FSEL R81, R81, -INF , P4 ;  /* 0xff80000051517808 */ /* 0x000fe40002000000 */
[----:B------:R-:W-:Y:S02]  /*13120*/  FSEL R152, R80, -INF , !P6 ;  /* 0xff80000050987808 */ /* 0x000fe40007000000 */
[----:B------:R-:W-:Y:S02]  /*13130*/  ISETP.GE.AND P6, PT, R161, R237, PT ;  /* 0x000000eda100720c */ /* 0x000fe40003fc6270 */
[----:B------:R-:W-:Y:S02]  /*13140*/  FMNMX3.FTZ R8, R8, R247, R245, !PT ;  /* 0x000000f708087276 */ /* 0x000fe400078100f5 */
[----:B------:R-:W-:Y:S01]  /*13150*/  FSEL R84, R81, -INF , !P1 ;  /* 0xff80000051547808 */ /* 0x000fe20004800000 */
[----:B------:R-:W-:Y:S01]  /*13160*/  VIADD R120, R173, 0xfffffec8 ;  /* 0xfffffec8ad787836 */ /* 0x000fe20000000000 */
[----:B------:R-:W-:-:S02]  /*13170*/  ISETP.GE.AND P1, PT, R161, R234, PT ;  /* 0x000000eaa100720c */ /* 0x000fc40003f26270 */
[----:B------:R-:W-:Y:S02]  /*13180*/  FSEL R16, R76, -INF , P6 ;  /* 0xff8000004c107808 */ /* 0x000fe40003000000 */
[----:B------:R-:W-:Y:S02]  /*13190*/  FMNMX3.FTZ R8, R8, R243, R211, !PT ;  /* 0x000000f308087276 */ /* 0x000fe400078100d3 */
[----:B------:R-:W-:Y:S02]  /*131a0*/  ISETP.GE.AND P6, PT, R128, R237, PT ;  /* 0x000000ed8000720c */ /* 0x000fe40003fc6270 */
[----:B------:R-:W-:Y:S02]  /*131b0*/  FSEL R16, R16, -INF , !P1 ;  /* 0xff80000010107808 */ /* 0x000fe40004800000 */
[----:B------:R-:W-:Y:S01]  /*131c0*/  FMNMX3.FTZ R8, R8, R207, R205, !PT ;  /* 0x000000cf08087276 */ /* 0x000fe200078100cd */
[----:B------:R-:W-:Y:S01]  /*131d0*/  VIADD R104, R173, 0xfffffec9 ;  /* 0xfffffec9ad687836 */ /* 0x000fe20000000000 */
[----:B------:R-:W-:-:S02]  /*131e0*/  ISETP.GE.AND P1, PT, R128, R234, PT ;  /* 0x000000ea8000720c */ /* 0x000fc40003f26270 */
[----:B------:R-:W-:Y:S02]  /*131f0*/  FSEL R12, R77, -INF , P6 ;  /* 0xff8000004d0c7808 */ /* 0x000fe40003000000 */
[----:B------:R-:W-:Y:S02]  /*13200*/  ISETP.GE.AND P6, PT, R120, R237, PT ;  /* 0x000000ed7800720c */ /* 0x000fe40003fc6270 */
[----:B------:R-:W-:Y:S02]  /*13210*/  FMNMX3.FTZ R8, R8, R203, R201, !PT ;  /* 0x000000cb08087276 */ /* 0x000fe400078100c9 */
[----:B------:R-:W-:Y:S02]  /*13220*/  FSEL R12, R12, -INF , !P1 ;  /* 0xff8000000c0c7808 */ /* 0x000fe40004800000 */
[----:B------:R-:W-:Y:S02]  /*13230*/  ISETP.GE.AND P1, PT, R120, R234, PT ;  /* 0x000000ea7800720c */ /* 0x000fe40003f26270 */
[----:B------:R-:W-:Y:S01]  /*13240*/  FSEL R4, R72, -INF , P6 ;  /* 0xff80000048047808 */ /* 0x000fe20003000000 */
[----:B------:R-:W-:Y:S01]  /*13250*/  VIADD R72, R173, 0xfffffed0 ;  /* 0xfffffed0ad487836 */ /* 0x000fe20000000000 */
[----:B------:R-:W-:-:S02]  /*13260*/  ISETP.GE.AND P6, PT, R104, R237, PT ;  /* 0x000000ed6800720c */ /* 0x000fc40003fc6270 */
[----:B------:R-:W-:Y:S02]  /*13270*/  FMNMX3.FTZ R8, R8, R199, R197, !PT ;  /* 0x000000c708087276 */ /* 0x000fe400078100c5 */
[----:B------:R-:W-:Y:S02]  /*13280*/  FSEL R4, R4, -INF , !P1 ;  /* 0xff80000004047808 */ /* 0x000fe40004800000 */
[----:B------:R-:W-:Y:S02]  /*13290*/  ISETP.GE.AND P1, PT, R104, R234, PT ;  /* 0x000000ea6800720c */ /* 0x000fe40003f26270 */
[----:B------:R-:W-:Y:S01]  /*132a0*/  FSEL R24, R73, -INF , P6 ;  /* 0xff80000049187808 */ /* 0x000fe20003000000 */
[----:B------:R-:W-:Y:S01]  /*132b0*/  VIADD R73, R173, 0xfffffed1 ;  /* 0xfffffed1ad497836 */ /* 0x000fe20000000000 */
[----:B------:R-:W-:Y:S02]  /*132c0*/  ISETP.GE.AND P6, PT, R72, R237, PT ;  /* 0x000000ed4800720c */ /* 0x000fe40003fc6270 */
[----:B------:R-:W-:-:S02]  /*132d0*/  FMNMX3.FTZ R8, R8, R195, R191, !PT ;  /* 0x000000c308087276 */ /* 0x000fc400078100bf */
[----:B------:R-:W-:Y:S02]  /*132e0*/  FSEL R24, R24, -INF , !P1 ;  /* 0xff80000018187808 */ /* 0x000fe40004800000 */
[----:B------:R-:W-:Y:S02]  /*132f0*/  ISETP.GE.AND P1, PT, R72, R234, PT ;  /* 0x000000ea4800720c */ /* 0x000fe40003f26270 */
[----:B------:R-:W-:Y:S02]  /*13300*/  FSEL R68, R68, -INF , P6 ;  /* 0xff80000044447808 */ /* 0x000fe40003000000 */
[----:B------:R-:W-:Y:S02]  /*13310*/  FMNMX3.FTZ R8, R8, R189, R185, !PT ;  /* 0x000000bd08087276 */ /* 0x000fe400078100b9 */
[----:B------:R-:W-:Y:S02]  /*13320*/  ISETP.GE.AND P6, PT, R73, R237, PT ;  /* 0x000000ed4900720c */ /* 0x000fe40003fc6270 */
[----:B------:R-:W-:-:S02]  /*13330*/  FSEL R246, R68, -INF , !P1 ;  /* 0xff80000044f67808 */ /* 0x000fc40004800000 */
[----:B------:R-:W-:Y:S01]  /*13340*/  FMNMX3.FTZ R8, R8, R183, R179, !PT ;  /* 0x000000b708087276 */ /* 0x000fe200078100b3 */
[----:B------:R-:W-:Y:S01]  /*13350*/  VIADD R20, R173, 0xfffffed8 ;  /* 0xfffffed8ad147836 */ /* 0x000fe20000000000 */
[-C--:B------:R-:W-:Y:S02]  /*13360*/  ISETP.GE.AND P1, PT, R73, R234.reuse, PT ;  /* 0x000000ea4900720c */ /* 0x080fe40003f26270 */
[----:B------:R-:W-:Y:S01]  /*13370*/  FSEL R69, R69, -INF , P6 ;  /* 0xff80000045457808 */ /* 0x000fe20003000000 */
[----:B------:R-:W-:Y:S01]  /*13380*/  IMAD.MOV.U32 R68, RZ, RZ, R182 ;  /* 0x000000ffff447224 */ /* 0x000fe200078e00b6 */
[----:B------:R-:W-:Y:S02]  /*13390*/  FMNMX3.FTZ R8, R8, R177, R171, !PT ;  /* 0x000000b108087276 */ /* 0x000fe400078100ab */
[----:B------:R-:W-:Y:S01]  /*133a0*/  FSEL R182, R69, -INF , !P1 ;  /* 0xff80000045b67808 */ /* 0x000fe20004800000 */
[C---:B------:R-:W-:Y:S01]  /*133b0*/  VIADD R69, R173.reuse, 0xfffffed8 ;  /* 0xfffffed8ad457836 */ /* 0x040fe20000000000 */
[----:B------:R-:W-:Y:S01]  /*133c0*/  ISETP.GE.AND P6, PT, R20, R237, PT ;  /* 0x000000ed1400720c */ /* 0x000fe20003fc6270 */
[C---:B------:R-:W-:Y:S01]  /*133d0*/  VIADD R97, R173.reuse, 0xfffffed9 ;  /* 0xfffffed9ad617836 */ /* 0x040fe20000000000 */
[----:B------:R-:W-:Y:S01]  /*133e0*/  FMNMX3.FTZ R8, R8, R169, R100, !PT ;  /* 0x000000a908087276 */ /* 0x000fe20007810064 */
        /* <DEDUP_REMOVED lines=10> */
[----:B------:R-:W-:Y:S02]  /*13490*/  FMNMX3.FTZ R8, R8, R29, R92, !PT ;  /* 0x0000001d08087276 */ /* 0x000fe4000781005c */
[----:B------:R-:W-:Y:S01]  /*134a0*/  ISETP.GE.AND P6, PT, R76, R237, PT ;  /* 0x000000ed4c00720c */ /* 0x000fe20003fc6270 */
[----:B------:R-:W-:Y:S01]  /*134b0*/  IMAD.MOV.U32 R20, RZ, RZ, R176 ;  /* 0x000000ffff147224 */ /* 0x000fe200078e00b0 */
[----:B------:R-:W-:Y:S02]  /*134c0*/  FSEL R176, R65, -INF , !P1 ;  /* 0xff80000041b07808 */ /* 0x000fe40004800000 */
[----:B------:R-:W-:Y:S01]  /*134d0*/  FMNMX3.FTZ R8, R8, R25, R21, !PT ;  /* 0x0000001908087276 */ /* 0x000fe20007810015 */
[----:B------:R-:W-:Y:S01]  /*134e0*/  VIADD R96, R173, 0xfffffee8 ;  /* 0xfffffee8ad607836 */ /* 0x000fe20000000000 */
[----:B------:R-:W-:Y:S02]  /*134f0*/  ISETP.GE.AND P1, PT, R76, R234, PT ;  /* 0x000000ea4c00720c */ /* 0x000fe40003f26270 */
[----:B------:R-:W-:-:S02]  /*13500*/  FSEL R60, R60, -INF , P6 ;  /* 0xff8000003c3c7808 */ /* 0x000fc40003000000 */
[----:B------:R-:W-:Y:S01]  /*13510*/  ISETP.GE.AND P6, PT, R77, R237, PT ;  /* 0x000000ed4d00720c */ /* 0x000fe20003fc6270 */
[----:B------:R-:W-:Y:S01]  /*13520*/  IMAD.MOV.U32 R64, RZ, RZ, R170 ;  /* 0x000000ffff407224 */ /* 0x000fe200078e00aa */
        /* <DEDUP_REMOVED lines=8> */
[----:B------:R-:W-:Y:S01]  /*135b0*/  FSEL R158, R61, -INF , !P1 ;  /* 0xff8000003d9e7808 */ /* 0x000fe20004800000 */
        /* <DEDUP_REMOVED lines=10> */
[----:B------:R-:W-:Y:S02]  /*13660*/  FMNMX3.FTZ R9, R9, R16, R12, !PT ;  /* 0x0000001009097276 */ /* 0x000fe4000781000c */
[----:B------:R-:W-:Y:S02]  /*13670*/  ISETP.GE.AND P6, PT, R80, R237, PT ;  /* 0x000000ed5000720c */ /* 0x000fe40003fc6270 */
[C---:B------:R-:W-:Y:S02]  /*13680*/  ISETP.GE.AND P0, PT, R37.reuse, R236, PT ;  /* 0x000000ec2500720c */ /* 0x040fe40003f06270 */
[----:B------:R-:W-:Y:S02]  /*13690*/  ISETP.GE.AND P4, PT, R37, R235, PT ;  /* 0x000000eb2500720c */ /* 0x000fe40003f86270 */
[----:B------:R-:W-:-:S02]  /*136a0*/  FSEL R33, R33, -INF , !P1 ;  /* 0xff80000021217808 */ /* 0x000fc40004800000 */
[----:B------:R-:W-:Y:S01]  /*136b0*/  FMNMX3.FTZ R9, R9, R4, R24, !PT ;  /* 0x0000000409097276 */ /* 0x000fe20007810018 */
[----:B------:R-:W-:Y:S01]  /*136c0*/  VIADD R89, R173, 0xfffffef8 ;  /* 0xfffffef8ad597836 */ /* 0x000fe20000000000 */
[----:B------:R-:W-:Y:S02]  /*136d0*/  ISETP.GE.AND P1, PT, R80, R234, PT ;  /* 0x000000ea5000720c */ /* 0x000fe40003f26270 */
[----:B------:R-:W-:Y:S02]  /*136e0*/  FSEL R37, R48, -INF , P6 ;  /* 0xff80000030257808 */ /* 0x000fe40003000000 */
[----:B------:R-:W-:Y:S01]  /*136f0*/  ISETP.GE.AND P6, PT, R81, R237, PT ;  /* 0x000000ed5100720c */ /* 0x000fe20003fc6270 */
[----:B------:R-:W-:Y:S01]  /*13700*/  IMAD.MOV.U32 R125, RZ, RZ, R32 ;  /* 0x000000ffff7d7224 */ /* 0x000fe200078e0020 */
[----:B------:R-:W-:Y:S02]  /*13710*/  FMNMX3.FTZ R9, R9, R246, R182, !PT ;  /* 0x000000f609097276 */ /* 0x000fe400078100b6 */
[----:B------:R-:W-:Y:S01]  /*13720*/  FSEL R37, R37, -INF , !P1 ;  /* 0xff80000025257808 */ /* 0x000fe20004800000 */
[----:B------:R-:W-:Y:S01]  /*13730*/  VIADD R85, R173, 0xfffffef9 ;  /* 0xfffffef9ad557836 */ /* 0x000fe20000000000 */
[----:B------:R-:W-:-:S02]  /*13740*/  ISETP.GE.AND P1, PT, R81, R234, PT ;  /* 0x000000ea5100720c */ /* 0x000fc40003f26270 */
[----:B------:R-:W-:Y:S02]  /*13750*/  FSEL R32, R49, -INF , P6 ;  /* 0xff80000031207808 */ /* 0x000fe40003000000 */
[----:B------:R-:W-:Y:S02]  /*13760*/  ISETP.GE.AND P6, PT, R89, R237, PT ;  /* 0x000000ed5900720c */ /* 0x000fe40003fc6270 */
[----:B------:R-:W-:Y:S01]  /*13770*/  FMNMX3.FTZ R9, R9, R188, R176, !PT ;  /* 0x000000bc09097276 */ /* 0x000fe200078100b0 */
[----:B------:R-:W-:Y:S01]  /*13780*/  IMAD.MOV.U32 R61, RZ, RZ, R39 ;  /* 0x000000ffff3d7224 */ /* 0x000fe200078e0027 */
[----:B------:R-:W-:Y:S02]  /*13790*/  FSEL R32, R32, -INF , !P1 ;  /* 0xff80000020207808 */ /* 0x000fe40004800000 */
        /* <DEDUP_REMOVED lines=8> */
[----:B------:R-:W-:-:S02]  /*13820*/  FMNMX3.FTZ R44, R44, R124, R33, !PT ;  /* 0x0000007c2c2c7276 */ /* 0x000fc40007810021 */
[----:B------:R-:W-:Y:S02]  /*13830*/  FSEL R34, R34, -INF , !P1 ;  /* 0xff80000022227808 */ /* 0x000fe40004800000 */
[----:B------:R-:W-:-:S04]  /*13840*/  FMNMX3.FTZ R44, R44, R37, R32, !PT ;  /* 0x000000252c2c7276 */ /* 0x000fc80007810020 */
[----:B------:R-:W-:Y:S02]  /*13850*/  FMNMX3.FTZ R44, R44, R39, R34, !PT ;  /* 0x000000272c2c7276 */ /* 0x000fe40007810022 */
[----:B------:R-:W-:-:S03]  /*13860*/  FSEL R8, R35, -INF , P0 ;  /* 0xff80000023087808 */ /* 0x000fc60000000000 */
[----:B------:R-:W1:Y:S01]  /*13870*/  SHFL.BFLY PT, R35, R44, 0x2, 0x1f ;  /* 0x0c401f002c237f89 */ /* 0x000e6200000e0000 */
[-C--:B------:R-:W-:Y:S02]  /*13880*/  ISETP.GE.AND P1, PT, R60, R236.reuse, PT ;  /* 0x000000ec3c00720c */ /* 0x080fe40003f26270 */
[----:B------:R-:W-:Y:S02]  /*13890*/  FSEL R173, R61, -INF , !P5 ;  /* 0xff8000003dad7808 */ /* 0x000fe40006800000 */
[-C--:B------:R-:W-:Y:S02]  /*138a0*/  ISETP.GE.AND P5, PT, R64, R236.reuse, PT ;  /* 0x000000ec4000720c */ /* 0x080fe40003fa6270 */
[----:B------:R-:W-:Y:S02]  /*138b0*/  ISETP.GE.AND P0, PT, R20, R236, PT ;  /* 0x000000ec1400720c */ /* 0x000fe40003f06270 */
[----:B------:R-:W-:Y:S02]  /*138c0*/  FSEL R8, R8, -INF , !P4 ;  /* 0xff80000008087808 */ /* 0x000fe40006000000 */
[----:B------:R-:W-:-:S02]  /*138d0*/  ISETP.GE.AND P4, PT, R20, R235, PT ;  /* 0x000000eb1400720c */ /* 0x000fc40003f86270 */
[----:B------:R-:W-:Y:S02]  /*138e0*/  FSEL R9, R65, -INF , !P2 ;  /* 0xff80000041097808 */ /* 0x000fe40005000000 */
[----:B------:R-:W-:Y:S02]  /*138f0*/  FSEL R20, R30, -INF , P1 ;  /* 0xff8000001e147808 */ /* 0x000fe40000800000 */
[----:B------:R-:W-:Y:S02]  /*13900*/  ISETP.GE.AND P2, PT, R64, R235, PT ;  /* 0x000000eb4000720c */ /* 0x000fe40003f46270 */
[----:B------:R-:W-:Y:S02]  /*13910*/  FSEL R30, R31, -INF , P5 ;  /* 0xff8000001f1e7808 */ /* 0x000fe40002800000 */
[----:B------:R-:W-:Y:S02]  /*13920*/  FSEL R26, R26, -INF , P0 ;  /* 0xff8000001a1a7808 */ /* 0x000fe40000000000 */
[----:B-1----:R-:W-:-:S02]  /*13930*/  FMNMX.FTZ R35, R44, R35, !PT ;  /* 0x000000232c237209 */ /* 0x002fc40007810000 */
[----:B------:R-:W-:Y:S02]  /*13940*/  FSEL R30, R30, -INF , !P2 ;  /* 0xff8000001e1e7808 */ /* 0x000fe40005000000 */
[CC--:B------:R-:W-:Y:S02]  /*13950*/  ISETP.GE.AND P5, PT, R28.reuse, R236.reuse, PT ;  /* 0x000000ec1c00720c */ /* 0x0c0fe40003fa6270 */
[-C--:B------:R-:W-:Y:S02]  /*13960*/  ISETP.GE.AND P2, PT, R28, R235.reuse, PT ;  /* 0x000000eb1c00720c */ /* 0x080fe40003f46270 */
[----:B------:R-:W-:Y:S02]  /*13970*/  FSEL R28, R26, -INF , !P4 ;  /* 0xff8000001a1c7808 */ /* 0x000fe40006000000 */
[----:B------:R-:W1:Y:S01]  /*13980*/  SHFL.BFLY PT, R26, R35, 0x1, 0x1f ;  /* 0x0c201f00231a7f89 */ /* 0x000e6200000e0000 */
[----:B------:R-:W-:Y:S02]  /*13990*/  ISETP.GE.AND P6, PT, R60, R235, PT ;  /* 0x000000eb3c00720c */ /* 0x000fe40003fc6270 */
[----:B------:R-:W-:-:S02]  /*139a0*/  ISETP.GE.AND P1, PT, R68, R236, PT ;  /* 0x000000ec4400720c */ /* 0x000fc40003f26270 */
[----:B------:R-:W-:Y:S02]  /*139b0*/  FSEL R20, R20, -INF , !P6 ;  /* 0xff80000014147808 */ /* 0x000fe40007000000 */
[----:B------:R-:W-:Y:S02]  /*139c0*/  ISETP.GE.AND P6, PT, R68, R235, PT ;  /* 0x000000eb4400720c */ /* 0x000fe40003fc6270 */
[----:B------:R-:W-:Y:S02]  /*139d0*/  FSEL R27, R27, -INF , P1 ;  /* 0xff8000001b1b7808 */ /* 0x000fe40000800000 */
[-C--:B------:R-:W-:Y:S01]  /*139e0*/  ISETP.GE.AND P0, PT, R121, R236.reuse, PT ;  /* 0x000000ec7900720c */ /* 0x080fe20003f06270 */
[----:B------:R-:W-:Y:S01]  /*139f0*/  IMAD.MOV.U32 R65, RZ, RZ, R125 ;  /* 0x000000ffff417224 */ /* 0x000fe200078e007d */
[----:B------:R-:W-:Y:S02]  /*13a00*/  FSEL R22, R22, -INF , P5 ;  /* 0xff80000016167808 */ /* 0x000fe40002800000 */
[----:B------:R-:W-:-:S02]  /*13a10*/  ISETP.GE.AND P5, PT, R252, R236, PT ;  /* 0x000000ecfc00720c */ /* 0x000fc40003fa6270 */
[----:B------:R-:W-:Y:S02]  /*13a20*/  FSEL R125, R27, -INF , !P6 ;  /* 0xff8000001b7d7808 */ /* 0x000fe40007000000 */
[-C--:B------:R-:W-:Y:S02]  /*13a30*/  ISETP.GE.AND P4, PT, R121, R235.reuse, PT ;  /* 0x000000eb7900720c */ /* 0x080fe40003f86270 */
[C---:B------:R-:W-:Y:S02]  /*13a40*/  ISETP.GE.AND P1, PT, R151.reuse, R236, PT ;  /* 0x000000ec9700720c */ /* 0x040fe40003f26270 */
[-C--:B------:R-:W-:Y:S02]  /*13a50*/  ISETP.GE.AND P6, PT, R151, R235.reuse, PT ;  /* 0x000000eb9700720c */ /* 0x080fe40003fc6270 */
[----:B------:R-:W-:Y:S02]  /*13a60*/  FSEL R23, R23, -INF , P0 ;  /* 0xff80000017177808 */ /* 0x000fe40000000000 */
[----:B------:R-:W-:Y:S01]  /*13a70*/  FSEL R151, R22, -INF , !P2 ;  /* 0xff80000016977808 */ /* 0x000fe20005000000 */
[----:B------:R-:W-:Y:S01]  /*13a80*/  IMAD.MOV.U32 R68, RZ, RZ, R129 ;  /* 0x000000ffff447224 */ /* 0x000fe200078e0081 */
[----:B------:R-:W-:-:S02]  /*13a90*/  ISETP.GE.AND P2, PT, R252, R235, PT ;  /* 0x000000ebfc00720c */ /* 0x000fc40003f46270 */
[----:B------:R-:W-:Y:S02]  /*13aa0*/  FSEL R19, R19, -INF , P5 ;  /* 0xff80000013137808 */ /* 0x000fe40002800000 */
[----:B-1----:R-:W-:Y:S02]  /*13ab0*/  FMNMX.FTZ R35, R35, R26, !PT ;  /* 0x0000001a23237209 */ /* 0x002fe40007810000 */
[C---:B------:R-:W-:Y:S02]  /*13ac0*/  ISETP.GE.AND P0, PT, R250.reuse, R236, PT ;  /* 0x000000ecfa00720c */ /* 0x040fe40003f06270 */
[----:B------:R-:W-:Y:S02]  /*13ad0*/  FSEL R129, R23, -INF , !P4 ;  /* 0xff80000017817808 */ /* 0x000fe40006000000 */
[----:B------:R-:W-:Y:S02]  /*13ae0*/  ISETP.GE.AND P4, PT, R250, R235, PT ;  /* 0x000000ebfa00720c */ /* 0x000fe40003f86270 */
[----:B------:R-:W-:-:S02]  /*13af0*/  FSEL R18, R18, -INF , P1 ;  /* 0xff80000012127808 */ /* 0x000fc40000800000 */
[-C--:B------:R-:W-:Y:S02]  /*13b00*/  ISETP.GE.AND P1, PT, R248, R236.reuse, PT ;  /* 0x000000ecf800720c */ /* 0x080fe40003f26270 */
[----:B------:R-:W-:Y:S02]  /*13b10*/  FSEL R250, R19, -INF , !P2 ;  /* 0xff80000013fa7808 */ /* 0x000fe40005000000 */
[C---:B------:R-:W-:Y:S02]  /*13b20*/  ISETP.GE.AND P5, PT, R41.reuse, R236, PT ;  /* 0x000000ec2900720c */ /* 0x040fe40003fa6270 */
[----:B------:R-:W-:Y:S01]  /*13b30*/  ISETP.GE.AND P2, PT, R41, R235, PT ;  /* 0x000000eb2900720c */ /* 0x000fe20003f46270 */
[----:B--2---:R-:W-:Y:S01]  /*13b40*/  FMUL.FTZ R41, R36, R35 ;  /* 0x0000002324297220 */ /* 0x004fe20000410000 */
[----:B------:R-:W-:Y:S02]  /*13b50*/  FSEL R14, R14, -INF , P0 ;  /* 0xff8000000e0e7808 */ /* 0x000fe40000000000 */
[----:B------:R-:W-:-:S02]  /*13b60*/  FSETP.NEU.FTZ.AND P0, PT, R35, -INF , PT ;  /* 0xff8000002300780b */ /* 0x000fc40003f1d000 */
[----:B------:R-:W-:Y:S02]  /*13b70*/  FSEL R15, R15, -INF , P1 ;  /* 0xff8000000f0f7808 */ /* 0x000fe40000800000 */
[----:B------:R-:W-:Y:S02]  /*13b80*/  ISETP.GE.AND P1, PT, R244, R236, PT ;  /* 0x000000ecf400720c */ /* 0x000fe40003f26270 */
[----:B------:R-:W-:Y:S02]  /*13b90*/  FSEL R252, R18, -INF , !P6 ;  /* 0xff80000012fc7808 */ /* 0x000fe40007000000 */
[----:B------:R-:W-:Y:S02]  /*13ba0*/  ISETP.GE.AND P6, PT, R248, R235, PT ;  /* 0x000000ebf800720c */ /* 0x000fe40003fc6270 */
[----:B------:R-:W-:Y:S02]  /*13bb0*/  FSEL R41, R41, RZ, P0 ;  /* 0x000000ff29297208 */ /* 0x000fe40000000000 */
[----:B------:R-:W-:-:S02]  /*13bc0*/  FSEL R248, R14, -INF , !P4 ;  /* 0xff8000000ef87808 */ /* 0x000fc40006000000 */
[----:B------:R-:W-:Y:S02]  /*13bd0*/  FSEL R10, R10, -INF , P5 ;  /* 0xff8000000a0a7808 */ /* 0x000fe40002800000 */
[----:B------:R-:W-:Y:S02]  /*13be0*/  FSEL R11, R11, -INF , P1 ;  /* 0xff8000000b0b7808 */ /* 0x000fe40000800000 */
[----:B------:R-:W-:Y:S02]  /*13bf0*/  ISETP.GE.AND P4, PT, R244, R235, PT ;  /* 0x000000ebf400720c */ /* 0x000fe40003f86270 */
[----:B------:R-:W-:Y:S01]  /*13c00*/  ISETP.GE.AND P1, PT, R242, R236, PT ;  /* 0x000000ecf200720c */ /* 0x000fe20003f26270 */
[----:B------:R-:W-:Y:S01]  /*13c10*/  FFMA.FTZ R121, R184, R36, -R41 ;  /* 0x00000024b8797223 */ /* 0x000fe20000010829 */
[----:B------:R-:W-:Y:S02]  /*13c20*/  FSEL R244, R15, -INF , !P6 ;  /* 0xff8000000ff47808 */ /* 0x000fe40007000000 */
[----:B------:R-:W-:-:S02]  /*13c30*/  ISETP.GE.AND P6, PT, R68, R236, PT ;  /* 0x000000ec4400720c */ /* 0x000fc40003fc6270 */
[----:B------:R-:W-:Y:S02]  /*13c40*/  FSEL R184, R10, -INF , !P2 ;  /* 0xff8000000ab87808 */ /* 0x000fe40005000000 */
[-C--:B------:R-:W-:Y:S02]  /*13c50*/  ISETP.GE.AND P2, PT, R242, R235.reuse, PT ;  /* 0x000000ebf200720c */ /* 0x080fe40003f46270 */
[----:B------:R-:W-:Y:S02]  /*13c60*/  FSEL R7, R7, -INF , P1 ;  /* 0xff80000007077808 */ /* 0x000fe40000800000 */
[----:B------:R-:W-:Y:S02]  /*13c70*/  FSEL R242, R11, -INF , !P4 ;  /* 0xff8000000bf27808 */ /* 0x000fe40006000000 */
[----:B------:R-:W-:Y:S02]  /*13c80*/  ISETP.GE.AND P1, PT, R65, R236, PT ;  /* 0x000000ec4100720c */ /* 0x000fe40003f26270 */
[----:B------:R-:W-:-:S02]  /*13c90*/  ISETP.GE.AND P5, PT, R68, R235, PT ;  /* 0x000000eb4400720c */ /* 0x000fc40003fa6270 */
[----:B------:R-:W-:Y:S02]  /*13ca0*/  ISETP.GE.AND P4, PT, R238, R236, PT ;  /* 0x000000ecee00720c */ /* 0x000fe40003f86270 */
[----:B------:R-:W-:Y:S02]  /*13cb0*/  FSEL R6, R6, -INF , P6 ;  /* 0xff80000006067808 */ /* 0x000fe40003000000 */
[----:B------:R-:W-:Y:S02]  /*13cc0*/  ISETP.GE.AND P6, PT, R238, R235, PT ;  /* 0x000000ebee00720c */ /* 0x000fe40003fc6270 */
[----:B------:R-:W-:Y:S02]  /*13cd0*/  FSEL R155, R155, -INF , P1 ;  /* 0xff8000009b9b7808 */ /* 0x000fe40000800000 */
[----:B------:R-:W-:Y:S02]  /*13ce0*/  FSEL R238, R6, -INF , !P5 ;  /* 0xff80000006ee7808 */ /* 0x000fe40006800000 */
[----:B------:R-:W-:-:S02]  /*13cf0*/  FSEL R154, R154, -INF , P4 ;  /* 0xff8000009a9a7808 */ /* 0x000fc40002000000 */
[----:B------:R-:W-:Y:S02]  /*13d00*/  ISETP.GE.AND P1, PT, R200, R236, PT ;  /* 0x000000ecc800720c */ /* 0x000fe40003f26270 */
[-C--:B------:R-:W-:Y:S01]  /*13d10*/  ISETP.GE.AND P5, PT, R65, R235.reuse, PT ;  /* 0x000000eb4100720c */ /* 0x080fe20003fa6270 */
[----:B------:R-:W-:Y:S02]  /*13d20*/  IMAD.MOV.U32 R65, RZ, RZ, R116 ;  /* 0x000000ffff417224 */ /* 0x000fe400078e0074 */
[-C--:B------:R-:W-:Y:S01]  /*13d30*/  FFMA.FTZ R116, R190, R36.reuse, -R41 ;  /* 0x00000024be747223 */ /* 0x080fe20000010829 */
[----:B------:R-:W-:Y:S01]  /*13d40*/  IMAD.MOV.U32 R64, RZ, RZ, R113 ;  /* 0x000000ffff407224 */ /* 0x000fe200078e0071 */
[----:B------:R-:W-:Y:S01]  /*13d50*/  FSEL R190, R154, -INF , !P6 ;  /* 0xff8000009abe7808 */ /* 0x000fe20007000000 */
[----:B------:R-:W-:Y:S01]  /*13d60*/  FFMA.FTZ R113, R206, R36, -R41 ;  /* 0x00000024ce717223 */ /* 0x000fe20000010829 */
        /* <DEDUP_REMOVED lines=8> */
[----:B------:R-:W-:Y:S02]  /*13df0*/  FSEL R200, R131, -INF , !P6 ;  /* 0xff80000083c87808 */ /* 0x000fe40007000000 */
[----:B------:R-:W-:Y:S02]  /*13e00*/  FSEL R127, R127, -INF , P1 ;  /* 0xff8000007f7f7808 */ /* 0x000fe40000800000 */
[-C--:B------:R-:W-:Y:S02]  /*13e10*/  ISETP.GE.AND P6, PT, R186, R236.reuse, PT ;  /* 0x000000ecba00720c */ /* 0x080fe40003fc6270 */
[----:B------:R-:W-:Y:S02]  /*13e20*/  ISETP.GE.AND P1, PT, R180, R236, PT ;  /* 0x000000ecb400720c */ /* 0x000fe40003f26270 */
[----:B------:R-:W-:Y:S01]  /*13e30*/  FSEL R130, R130, -INF , P2 ;  /* 0xff80000082827808 */ /* 0x000fe20001000000 */
[----:B------:R-:W-:Y:S01]  /*13e40*/  IMAD.MOV.U32 R68, RZ, RZ, R117 ;  /* 0x000000ffff447224 */ /* 0x000fe200078e0075 */
[-C--:B------:R-:W-:Y:S01]  /*13e50*/  ISETP.GE.AND P2, PT, R196, R235.reuse, PT ;  /* 0x000000ebc400720c */ /* 0x080fe20003f46270 */
[----:B------:R-:W-:Y:S01]  /*13e60*/  IMAD.MOV.U32 R61, RZ, RZ, R64 ;  /* 0x000000ffff3d7224 */ /* 0x000fe200078e0040 */
[----:B------:R-:W-:Y:S01]  /*13e70*/  FSEL R126, R126, -INF , P5 ;  /* 0xff8000007e7e7808 */ /* 0x000fe20002800000 */
[----:B------:R-:W-:Y:S01]  /*13e80*/  FFMA.FTZ R117, R202, R36, -R41 ;  /* 0x00000024ca757223 */ /* 0x000fe20000010829 */
[----:B------:R-:W-:Y:S01]  /*13e90*/  ISETP.GE.AND P5, PT, R186, R235, PT ;  /* 0x000000ebba00720c */ /* 0x000fe20003fa6270 */
[----:B------:R-:W-:Y:S01]  /*13ea0*/  IMAD.MOV.U32 R64, RZ, RZ, R109 ;  /* 0x000000ffff407224 */ /* 0x000fe200078e006d */
[----:B------:R-:W-:-:S02]  /*13eb0*/  FSEL R122, R122, -INF , P6 ;  /* 0xff8000007a7a7808 */ /* 0x000fc40003000000 */
[----:B------:R-:W-:Y:S01]  /*13ec0*/  FSEL R123, R123, -INF , P1 ;  /* 0xff8000007b7b7808 */ /* 0x000fe20000800000 */
[--C-:B------:R-:W-:Y:S01]  /*13ed0*/  FFMA.FTZ R109, R198, R36, -R41.reuse ;  /* 0x00000024c66d7223 */ /* 0x100fe20000010829 */
[----:B------:R-:W-:Y:S01]  /*13ee0*/  ISETP.GE.AND P1, PT, R174, R236, PT ;  /* 0x000000ecae00720c */ /* 0x000fe20003f26270 */
[----:B------:R-:W-:Y:S01]  /*13ef0*/  IMAD.MOV.U32 R60, RZ, RZ, R108 ;  /* 0x000000ffff3c7224 */ /* 0x000fe200078e006c */
[----:B------:R-:W-:Y:S01]  /*13f00*/  FSEL R202, R130, -INF , !P4 ;  /* 0xff80000082ca7808 */ /* 0x000fe20006000000 */
[----:B------:R-:W-:Y:S01]  /*13f10*/  FFMA.FTZ R108, R194, R36, -R41 ;  /* 0x00000024c26c7223 */ /* 0x000fe20000010829 */
[-C--:B------:R-:W-:Y:S02]  /*13f20*/  ISETP.GE.AND P4, PT, R192, R235.reuse, PT ;  /* 0x000000ebc000720c */ /* 0x080fe40003f86270 */
        /* <DEDUP_REMOVED lines=9> */
[----:B------:R-:W-:Y:S02]  /*13fc0*/  ISETP.GE.AND P1, PT, R168, R236, PT ;  /* 0x000000eca800720c */ /* 0x000fe40003f26270 */
[----:B------:R-:W-:Y:S01]  /*13fd0*/  FSEL R180, R119, -INF , !P5 ;  /* 0xff80000077b47808 */ /* 0x000fe20006800000 */
[----:B------:R-:W-:Y:S01]  /*13fe0*/  FFMA.FTZ R6, R61, R36, -R41 ;  /* 0x000000243d067223 */ /* 0x000fe20000010829 */
[----:B------:R-:W-:Y:S02]  /*13ff0*/  ISETP.GE.AND P5, PT, R38, R236, PT ;  /* 0x000000ec2600720c */ /* 0x000fe40003fa6270 */
[----:B------:R-:W-:Y:S02]  /*14000*/  ISETP.GE.AND P6, PT, R178, R235, PT ;  /* 0x000000ebb200720c */ /* 0x000fe40003fc6270 */
[----:B------:R-:W-:-:S02]  /*14010*/  FSEL R118, R118, -INF , P4 ;  /* 0xff80000076767808 */ /* 0x000fc40002000000 */
[----:B------:R-:W-:Y:S02]  /*14020*/  FSEL R114, R114, -INF , P2 ;  /* 0xff80000072727808 */ /* 0x000fe40001000000 */
[----:B------:R-:W-:Y:S02]  /*14030*/  FSEL R115, R115, -INF , P1 ;  /* 0xff80000073737808 */ /* 0x000fe40000800000 */
[----:B------:R-:W-:Y:S02]  /*14040*/  ISETP.GE.AND P2, PT, R38, R235, PT ;  /* 0x000000eb2600720c */ /* 0x000fe40003f46270 */
[----:B------:R-:W-:Y:S01]  /*14050*/  ISETP.GE.AND P1, PT, R40, R236, PT ;  /* 0x000000ec2800720c */ /* 0x000fe20003f26270 */
[----:B------:R1:W-:Y:S01]  /*14060*/  MUFU.EX2 R38, R6 ;  /* 0x0000000600267308 */ /* 0x0003e20000000800 */
[----:B------:R-:W-:Y:S02]  /*14070*/  FSEL R110, R110, -INF , P5 ;  /* 0xff8000006e6e7808 */ /* 0x000fe40002800000 */
[----:B------:R-:W-:-:S02]  /*14080*/  FSEL R186, R118, -INF , !P6 ;  /* 0xff80000076ba7808 */ /* 0x000fc40007000000 */
[-C--:B------:R-:W-:Y:S02]  /*14090*/  ISETP.GE.AND P4, PT, R172, R235.reuse, PT ;  /* 0x000000ebac00720c */ /* 0x080fe40003f86270 */
[-C--:B------:R-:W-:Y:S01]  /*140a0*/  ISETP.GE.AND P6, PT, R168, R235.reuse, PT ;  /* 0x000000eba800720c */ /* 0x080fe20003fc6270 */
[--C-:B------:R-:W-:Y:S01]  /*140b0*/  FFMA.FTZ R7, R60, R36, -R41.reuse ;  /* 0x000000243c077223 */ /* 0x100fe20000010829 */
[----:B------:R-:W-:Y:S02]  /*140c0*/  FSEL R111, R111, -INF , P1 ;  /* 0xff8000006f6f7808 */ /* 0x000fe40000800000 */
[----:B------:R-:W-:Y:S02]  /*140d0*/  FSEL R172, R110, -INF , !P2 ;  /* 0xff8000006eac7808 */ /* 0x000fe40005000000 */
[----:B------:R-:W-:Y:S01]  /*140e0*/  ISETP.GE.AND P1, PT, R43, R236, PT ;  /* 0x000000ec2b00720c */ /* 0x000fe20003f26270 */
[----:B-1----:R-:W-:Y:S01]  /*140f0*/  FFMA.FTZ R6, R65, R36, -R41 ;  /* 0x0000002441067223 */ /* 0x002fe20000010829 */
[----:B------:R-:W-:-:S02]  /*14100*/  ISETP.GE.AND P2, PT, R43, R235, PT ;  /* 0x000000eb2b00720c */ /* 0x000fc40003f46270 */
[----:B------:R-:W-:Y:S01]  /*14110*/  FSEL R178, R114, -INF , !P4 ;  /* 0xff80000072b27808 */ /* 0x000fe20006000000 */
[----:B------:R1:W-:Y:S01]  /*14120*/  MUFU.EX2 R43, R6 ;  /* 0x00000006002b7308 */ /* 0x0003e20000000800 */
[----:B------:R-:W-:Y:S02]  /*14130*/  FSEL R174, R115, -INF , !P6 ;  /* 0xff80000073ae7808 */ /* 0x000fe40007000000 */
[----:B------:R-:W-:Y:S02]  /*14140*/  ISETP.GE.AND P4, PT, R40, R235, PT ;  /* 0x000000eb2800720c */ /* 0x000fe40003f86270 */
[----:B------:R-:W-:-:S03]  /*14150*/  ISETP.GE.AND P6, PT, R166, R236, PT ;  /* 0x000000eca600720c */ /* 0x000fc60003fc6270 */
[----:B------:R2:W-:Y:S01]  /*14160*/  MUFU.EX2 R40, R7 ;  /* 0x0000000700287308 */ /* 0x0005e20000000800 */
[----:B------:R-:W-:Y:S02]  /*14170*/  FSEL R168, R111, -INF , !P4 ;  /* 0xff8000006fa87808 */ /* 0x000fe40006000000 */
[----:B------:R-:W-:Y:S02]  /*14180*/  FSEL R106, R106, -INF , P6 ;  /* 0xff8000006a6a7808 */ /* 0x000fe40003000000 */
[----:B-1----:R-:W-:Y:S02]  /*14190*/  FMNMX3.FTZ R6, R0, R160, R157, !PT ;  /* 0x000000a000067276 */ /* 0x002fe4000781009d */
[----:B------:R-:W-:Y:S02]  /*141a0*/  ISETP.GE.AND P4, PT, R42, R236, PT ;  /* 0x000000ec2a00720c */ /* 0x000fe40003f86270 */
[----:B------:R-:W-:Y:S01]  /*141b0*/  FMNMX3.FTZ R6, R6, R159, R173, !PT ;  /* 0x0000009f06067276 */ /* 0x000fe200078100ad */
[----:B--2---:R-:W-:Y:S01]  /*141c0*/  FFMA.FTZ R7, R64, R36, -R41 ;  /* 0x0000002440077223 */ /* 0x004fe20000010829 */
[----:B------:R-:W-:-:S03]  /*141d0*/  ISETP.GE.AND P6, PT, R42, R235, PT ;  /* 0x000000eb2a00720c */ /* 0x000fc60003fc6270 */
[----:B------:R1:W-:Y:S02]  /*141e0*/  MUFU.EX2 R42, R7 ;  /* 0x00000007002a7308 */ /* 0x0003e40000000800 */
[----:B-1----:R-:W-:-:S04]  /*141f0*/  FMNMX3.FTZ R7, R6, R9, R8, !PT ;  /* 0x0000000906077276 */ /* 0x002fc80007810008 */
        /* <DEDUP_REMOVED lines=8> */
[----:B------:R-:W-:Y:S02]  /*14280*/  ISETP.GE.AND P5, PT, R166, R235, PT ;  /* 0x000000eba600720c */ /* 0x000fe40003fa6270 */
[----:B------:R-:W-:Y:S02]  /*14290*/  FMNMX3.FTZ R7, R7, R202, R200, !PT ;  /* 0x000000ca07077276 */ /* 0x000fe400078100c8 */
[----:B------:R-:W-:Y:S02]  /*142a0*/  FSEL R107, R107, -INF , P1 ;  /* 0xff8000006b6b7808 */ /* 0x000fe40000800000 */
[----:B------:R-:W-:Y:S02]  /*142b0*/  ISETP.GE.AND P1, PT, R164, R236, PT ;  /* 0x000000eca400720c */ /* 0x000fe40003f26270 */
[----:B------:R-:W-:-:S02]  /*142c0*/  FMNMX3.FTZ R7, R7, R198, R196, !PT ;  /* 0x000000c607077276 */ /* 0x000fc400078100c4 */
[----:B------:R-:W-:Y:S02]  /*142d0*/  FSEL R166, R106, -INF , !P5 ;  /* 0xff8000006aa67808 */ /* 0x000fe40006800000 */
[----:B------:R-:W-:Y:S02]  /*142e0*/  ISETP.GE.AND P5, PT, R164, R235, PT ;  /* 0x000000eba400720c */ /* 0x000fe40003fa6270 */
[----:B------:R-:W-:Y:S02]  /*142f0*/  FSEL R103, R103, -INF , P1 ;  /* 0xff80000067677808 */ /* 0x000fe40000800000 */
[----:B------:R-:W-:Y:S02]  /*14300*/  FSEL R164, R107, -INF , !P2 ;  /* 0xff8000006ba47808 */ /* 0x000fe40005000000 */
[----:B------:R-:W-:Y:S02]  /*14310*/  ISETP.GE.AND P1, PT, R156, R236, PT ;  /* 0x000000ec9c00720c */ /* 0x000fe40003f26270 */
[----:B------:R-:W-:-:S02]  /*14320*/  FMNMX3.FTZ R7, R7, R194, R192, !PT ;  /* 0x000000c207077276 */ /* 0x000fc400078100c0 */
[----:B------:R-:W-:Y:S02]  /*14330*/  ISETP.GE.AND P2, PT, R162, R236, PT ;  /* 0x000000eca200720c */ /* 0x000fe40003f46270 */
[----:B------:R-:W-:Y:S02]  /*14340*/  FSEL R102, R102, -INF , P4 ;  /* 0xff80000066667808 */ /* 0x000fe40002000000 */
[----:B------:R-:W-:Y:S02]  /*14350*/  FSEL R99, R99, -INF , P1 ;  /* 0xff80000063637808 */ /* 0x000fe40000800000 */
[----:B------:R-:W-:Y:S02]  /*14360*/  FMNMX3.FTZ R7, R7, R186, R180, !PT ;  /* 0x000000ba07077276 */ /* 0x000fe400078100b4 */
[----:B------:R-:W-:Y:S02]  /*14370*/  ISETP.GE.AND P4, PT, R162, R235, PT ;  /* 0x000000eba200720c */ /* 0x000fe40003f86270 */
[----:B------:R-:W-:-:S02]  /*14380*/  FSEL R98, R98, -INF , P2 ;  /* 0xff80000062627808 */ /* 0x000fc40001000000 */
[----:B------:R-:W-:Y:S02]  /*14390*/  ISETP.GE.AND P1, PT, R150, R236, PT ;  /* 0x000000ec9600720c */ /* 0x000fe40003f26270 */
[----:B------:R-:W-:Y:S02]  /*143a0*/  FSEL R162, R102, -INF , !P6 ;  /* 0xff80000066a27808 */ /* 0x000fe40007000000 */
[----:B------:R-:W-:Y:S02]  /*143b0*/  ISETP.GE.AND P6, PT, R156, R235, PT ;  /* 0x000000eb9c00720c */ /* 0x000fe40003fc6270 */
[----:B------:R-:W-:Y:S02]  /*143c0*/  FSEL R156, R103, -INF , !P5 ;  /* 0xff800000679c7808 */ /* 0x000fe40006800000 */
[----:B------:R-:W-:Y:S02]  /*143d0*/  FMNMX3.FTZ R7, R7, R178, R174, !PT ;  /* 0x000000b207077276 */ /* 0x000fe400078100ae */
[----:B------:R-:W-:-:S02]  /*143e0*/  ISETP.GE.AND P5, PT, R193, R236, PT ;  /* 0x000000ecc100720c */ /* 0x000fc40003fa6270 */
[----:B------:R-:W-:Y:S02]  /*143f0*/  FSEL R154, R98, -INF , !P4 ;  /* 0xff800000629a7808 */ /* 0x000fe40006000000 */
[----:B------:R-:W-:Y:S02]  /*14400*/  FSEL R95, R95, -INF , P1 ;  /* 0xff8000005f5f7808 */ /* 0x000fe40000800000 */
[----:B------:R-:W-:Y:S02]  /*14410*/  ISETP.GE.AND P4, PT, R150, R235, PT ;  /* 0x000000eb9600720c */ /* 0x000fe40003f86270 */
[-C--:B------:R-:W-:Y:S02]  /*14420*/  ISETP.GE.AND P1, PT, R181, R236.reuse, PT ;  /* 0x000000ecb500720c */ /* 0x080fe40003f26270 */
[----:B------:R-:W-:Y:S02]  /*14430*/  FSEL R150, R99, -INF , !P6 ;  /* 0xff80000063967808 */ /* 0x000fe40007000000 */
[----:B------:R-:W-:-:S02]  /*14440*/  ISETP.GE.AND P6, PT, R187, R236, PT ;  /* 0x000000ecbb00720c */ /* 0x000fc40003fc6270 */
[----:B------:R-:W-:Y:S02]  /*14450*/  FMNMX3.FTZ R7, R7, R172, R168, !PT ;  /* 0x000000ac07077276 */ /* 0x000fe400078100a8 */
[-C--:B------:R-:W-:Y:S02]  /*14460*/  ISETP.GE.AND P2, PT, R193, R235.reuse, PT ;  /* 0x000000ebc100720c */ /* 0x080fe40003f46270 */
[----:B------:R-:W-:Y:S01]  /*14470*/  FSEL R94, R94, -INF , P5 ;  /* 0xff8000005e5e7808 */ /* 0x000fe20002800000 */
[----:B------:R-:W-:Y:S01]  /*14480*/  IMAD.MOV.U32 R64, RZ, RZ, R128 ;  /* 0x000000ffff407224 */ /* 0x000fe200078e0080 */
[----:B------:R-:W-:Y:S02]  /*14490*/  FSEL R91, R91, -INF , P1 ;  /* 0xff8000005b5b7808 */ /* 0x000fe40000800000 */
[----:B------:R-:W-:Y:S02]  /*144a0*/  ISETP.GE.AND P1, PT, R167, R236, PT ;  /* 0x000000eca700720c */ /* 0x000fe40003f26270 */
[----:B------:R-:W-:-:S02]  /*144b0*/  ISETP.GE.AND P5, PT, R187, R235, PT ;  /* 0x000000ebbb00720c */ /* 0x000fc40003fa6270 */
[----:B------:R-:W-:Y:S02]  /*144c0*/  FSEL R128, R95, -INF , !P4 ;  /* 0xff8000005f807808 */ /* 0x000fe40006000000 */
[----:B------:R-:W-:Y:S02]  /*144d0*/  FSEL R90, R90, -INF , P6 ;  /* 0xff8000005a5a7808 */ /* 0x000fe40003000000 */
[----:B------:R-:W-:Y:S02]  /*144e0*/  FMNMX3.FTZ R7, R7, R166, R164, !PT ;  /* 0x000000a607077276 */ /* 0x000fe400078100a4 */
[----:B------:R-:W-:Y:S02]  /*144f0*/  FSEL R130, R94, -INF , !P2 ;  /* 0xff8000005e827808 */ /* 0x000fe40005000000 */
[----:B------:R-:W-:Y:S02]  /*14500*/  ISETP.GE.AND P4, PT, R175, R236, PT ;  /* 0x000000ecaf00720c */ /* 0x000fe40003f86270 */
[----:B------:R-:W-:-:S02]  /*14510*/  ISETP.GE.AND P2, PT, R181, R235, PT ;  /* 0x000000ebb500720c */ /* 0x000fc40003f46270 */
[----:B------:R-:W-:Y:S02]  /*14520*/  FSEL R87, R87, -INF , P1 ;  /* 0xff80000057577808 */ /* 0x000fe40000800000 */
[----:B------:R-:W-:Y:S02]  /*14530*/  FSEL R126, R90, -INF , !P5 ;  /* 0xff8000005a7e7808 */ /* 0x000fe40006800000 */
[----:B------:R-:W-:Y:S02]  /*14540*/  ISETP.GE.AND P1, PT, R57, R236, PT ;  /* 0x000000ec3900720c */ /* 0x000fe40003f26270 */
[----:B------:R-:W-:Y:S02]  /*14550*/  FMNMX3.FTZ R7, R7, R162, R156, !PT ;  /* 0x000000a207077276 */ /* 0x000fe4000781009c */
[-C--:B------:R-:W-:Y:S02]  /*14560*/  ISETP.GE.AND P6, PT, R175, R235.reuse, PT ;  /* 0x000000ebaf00720c */ /* 0x080fe40003fc6270 */
[----:B------:R-:W-:-:S02]  /*14570*/  ISETP.GE.AND P5, PT, R167, R235, PT ;  /* 0x000000eba700720c */ /* 0x000fc40003fa6270 */
[----:B------:R-:W-:Y:S01]  /*14580*/  FSEL R86, R86, -INF , P4 ;  /* 0xff80000056567808 */ /* 0x000fe20002000000 */
[----:B------:R-:W-:Y:S01]  /*14590*/  FFMA.FTZ R45, R68, R36, -R41 ;  /* 0x00000024442d7223 */ /* 0x000fe20000010829 */
[----:B------:R-:W-:Y:S01]  /*145a0*/  FSEL R122, R91, -INF , !P2 ;  /* 0xff8000005b7a7808 */ /* 0x000fe20005000000 */
[----:B------:R-:W-:Y:S01]  /*145b0*/  IMAD.MOV.U32 R68, RZ, RZ, R120 ;  /* 0x000000ffff447224 */ /* 0x000fe200078e0078 */
[----:B------:R-:W-:Y:S02]  /*145c0*/  ISETP.GE.AND P2, PT, R165, R236, PT ;  /* 0x000000eca500720c */ /* 0x000fe40003f46270 */
[----:B------:R-:W-:Y:S02]  /*145d0*/  FSEL R83, R83, -INF , P1 ;  /* 0xff80000053537808 */ /* 0x000fe40000800000 */
[----:B------:R-:W-:Y:S02]  /*145e0*/  FMNMX3.FTZ R7, R7, R154, R150, !PT ;  /* 0x0000009a07077276 */ /* 0x000fe40007810096 */
[----:B------:R-:W-:-:S02]  /*145f0*/  FSEL R120, R86, -INF , !P6 ;  /* 0xff80000056787808 */ /* 0x000fc40007000000 */
[----:B------:R-:W-:Y:S02]  /*14600*/  FSEL R118, R87, -INF , !P5 ;  /* 0xff80000057767808 */ /* 0x000fe40006800000 */
[-C--:B------:R-:W-:Y:S02]  /*14610*/  ISETP.GE.AND P1, PT, R64, R236.reuse, PT ;  /* 0x000000ec4000720c */ /* 0x080fe40003f26270 */
[-C--:B------:R-:W-:Y:S02]  /*14620*/  ISETP.GE.AND P6, PT, R57, R235.reuse, PT ;  /* 0x000000eb3900720c */ /* 0x080fe40003fc6270 */
[----:B------:R-:W-:Y:S02]  /*14630*/  ISETP.GE.AND P5, PT, R161, R236, PT ;  /* 0x000000eca100720c */ /* 0x000fe40003fa6270 */
[----:B------:R-:W-:Y:S02]  /*14640*/  ISETP.GE.AND P4, PT, R165, R235, PT ;  /* 0x000000eba500720c */ /* 0x000fe40003f86270 */
[----:B------:R-:W-:-:S02]  /*14650*/  FSEL R82, R82, -INF , P2 ;  /* 0xff80000052527808 */ /* 0x000fc40001000000 */
[----:B------:R-:W-:Y:S02]  /*14660*/  FMNMX3.FTZ R7, R7, R130, R128, !PT ;  /* 0x0000008207077276 */ /* 0x000fe40007810080 */
[----:B------:R-:W-:Y:S02]  /*14670*/  FSEL R79, R79, -INF , P1 ;  /* 0xff8000004f4f7808 */ /* 0x000fe40000800000 */
[----:B------:R-:W-:Y:S02]  /*14680*/  ISETP.GE.AND P2, PT, R161, R235, PT ;  /* 0x000000eba100720c */ /* 0x000fe40003f46270 */
[----:B------:R-:W-:Y:S02]  /*14690*/  FSEL R110, R83, -INF , !P6 ;  /* 0xff800000536e7808 */ /* 0x000fe40007000000 */
[----:B------:R-:W-:Y:S02]  /*146a0*/  FSEL R78, R78, -INF , P5 ;  /* 0xff8000004e4e7808 */ /* 0x000fe40002800000 */
[----:B------:R-:W-:-:S02]  /*146b0*/  ISETP.GE.AND P1, PT, R104, R236, PT ;  /* 0x000000ec6800720c */ /* 0x000fc40003f26270 */
[----:B------:R-:W-:Y:S02]  /*146c0*/  FSEL R114, R82, -INF , !P4 ;  /* 0xff80000052727808 */ /* 0x000fe40006000000 */
[----:B------:R-:W-:Y:S01]  /*146d0*/  ISETP.GE.AND P6, PT, R68, R236, PT ;  /* 0x000000ec4400720c */ /* 0x000fe20003fc6270 */
[----:B------:R-:W-:Y:S01]  /*146e0*/  IMAD.MOV.U32 R31, RZ, RZ, R69 ;  /* 0x000000ffff1f7224 */ /* 0x000fe200078e0045 */
[----:B------:R-:W-:Y:S02]  /*146f0*/  ISETP.GE.AND P4, PT, R64, R235, PT ;  /* 0x000000eb4000720c */ /* 0x000fe40003f86270 */
[----:B------:R-:W-:Y:S02]  /*14700*/  FMNMX3.FTZ R7, R7, R126, R122, !PT ;  /* 0x0000007e07077276 */ /* 0x000fe4000781007a */
[----:B------:R-:W-:Y:S02]  /*14710*/  FSEL R106, R78, -INF , !P2 ;  /* 0xff8000004e6a7808 */ /* 0x000fe40005000000 */
[----:B------:R-:W-:-:S02]  /*14720*/  FSEL R69, R75, -INF , P1 ;  /* 0xff8000004b457808 */ /* 0x000fc40000800000 */
[-C--:B------:R-:W-:Y:S02]  /*14730*/  ISETP.GE.AND P5, PT, R68, R235.reuse, PT ;  /* 0x000000eb4400720c */ /* 0x080fe40003fa6270 */
[----:B------:R-:W-:Y:S02]  /*14740*/  ISETP.GE.AND P2, PT, R104, R235, PT ;  /* 0x000000eb6800720c */ /* 0x000fe40003f46270 */
[----:B------:R-:W-:Y:S02]  /*14750*/  FSEL R74, R74, -INF , P6 ;  /* 0xff8000004a4a7808 */ /* 0x000fe40003000000 */
[----:B------:R-:W-:Y:S02]  /*14760*/  ISETP.GE.AND P1, PT, R73, R236, PT ;  /* 0x000000ec4900720c */ /* 0x000fe40003f26270 */
[----:B------:R-:W-:Y:S02]  /*14770*/  FSEL R104, R79, -INF , !P4 ;  /* 0xff8000004f687808 */ /* 0x000fe40006000000 */
[----:B------:R-:W-:-:S02]  /*14780*/  FMNMX3.FTZ R7, R7, R120, R118, !PT ;  /* 0x0000007807077276 */ /* 0x000fc40007810076 */
[CC--:B------:R-:W-:Y:S02]  /*14790*/  ISETP.GE.AND P4, PT, R72.reuse, R236.reuse, PT ;  /* 0x000000ec4800720c */ /* 0x0c0fe40003f86270 */
[-C--:B------:R-:W-:Y:S02]  /*147a0*/  ISETP.GE.AND P6, PT, R72, R235.reuse, PT ;  /* 0x000000eb4800720c */ /* 0x080fe40003fc6270 */
[----:B------:R-:W-:Y:S02]  /*147b0*/  FSEL R72, R74, -INF , !P5 ;  /* 0xff8000004a487808 */ /* 0x000fe40006800000 */
[----:B------:R-:W-:Y:S02]  /*147c0*/  FSEL R71, R71, -INF , P1 ;  /* 0xff80000047477808 */ /* 0x000fe40000800000 */
[----:B------:R-:W-:Y:S02]  /*147d0*/  ISETP.GE.AND P5, PT, R73, R235, PT ;  /* 0x000000eb4900720c */ /* 0x000fe40003fa6270 */
[----:B------:R-:W-:-:S02]  /*147e0*/  ISETP.GE.AND P1, PT, R97, R236, PT ;  /* 0x000000ec6100720c */ /* 0x000fc40003f26270 */
[----:B------:R-:W-:Y:S02]  /*147f0*/  FMNMX3.FTZ R7, R7, R114, R110, !PT ;  /* 0x0000007207077276 */ /* 0x000fe4000781006e */
[----:B------:R-:W-:Y:S02]  /*14800*/  FSEL R69, R69, -INF , !P2 ;  /* 0xff80000045457808 */ /* 0x000fe40005000000 */
[----:B------:R-:W-:Y:S02]  /*14810*/  FSEL R70, R70, -INF , P4 ;  /* 0xff80000046467808 */ /* 0x000fe40002000000 */
[----:B------:R-:W-:Y:S02]  /*14820*/  ISETP.GE.AND P2, PT, R31, R236, PT ;  /* 0x000000ec1f00720c */ /* 0x000fe40003f46270 */
[----:B------:R-:W-:Y:S02]  /*14830*/  FSEL R71, R71, -INF , !P5 ;  /* 0xff80000047477808 */ /* 0x000fe40006800000 */
[----:B------:R-:W-:-:S02]  /*14840*/  FSEL R67, R67, -INF , P1 ;  /* 0xff80000043437808 */ /* 0x000fc40000800000 */
[----:B------:R-:W-:Y:S02]  /*14850*/  FMNMX3.FTZ R7, R7, R106, R104, !PT ;  /* 0x0000006a07077276 */ /* 0x000fe40007810068 */
[----:B------:R-:W-:Y:S02]  /*14860*/  FSEL R74, R70, -INF , !P6 ;  /* 0xff800000464a7808 */ /* 0x000fe40007000000 */
[-C--:B------:R-:W-:Y:S02]  /*14870*/  ISETP.GE.AND P5, PT, R76, R236.reuse, PT ;  /* 0x000000ec4c00720c */ /* 0x080fe40003fa6270 */
[----:B------:R-:W-:Y:S02]  /*14880*/  ISETP.GE.AND P1, PT, R77, R236, PT ;  /* 0x000000ec4d00720c */ /* 0x000fe40003f26270 */
[-C--:B------:R-:W-:Y:S02]  /*14890*/  ISETP.GE.AND P4, PT, R31, R235.reuse, PT ;  /* 0x000000eb1f00720c */ /* 0x080fe40003f86270 */
[----:B------:R-:W-:-:S02]  /*148a0*/  ISETP.GE.AND P6, PT, R97, R235, PT ;  /* 0x000000eb6100720c */ /* 0x000fc40003fc6270 */
[----:B------:R-:W-:Y:S02]  /*148b0*/  FSEL R66, R66, -INF , P2 ;  /* 0xff80000042427808 */ /* 0x000fe40001000000 */
[----:B------:R-:W-:Y:S02]  /*148c0*/  FMNMX3.FTZ R7, R7, R72, R69, !PT ;  /* 0x0000004807077276 */ /* 0x000fe40007810045 */
[----:B------:R-:W-:Y:S02]  /*148d0*/  ISETP.GE.AND P2, PT, R76, R235, PT ;  /* 0x000000eb4c00720c */ /* 0x000fe40003f46270 */
[----:B------:R-:W-:Y:S02]  /*148e0*/  FSEL R62, R62, -INF , P5 ;  /* 0xff8000003e3e7808 */ /* 0x000fe40002800000 */
[----:B------:R-:W-:Y:S02]  /*148f0*/  FSEL R63, R63, -INF , P1 ;  /* 0xff8000003f3f7808 */ /* 0x000fe40000800000 */
[----:B------:R-:W-:-:S02]  /*14900*/  FSEL R76, R66, -INF , !P4 ;  /* 0xff800000424c7808 */ /* 0x000fc40006000000 */
[----:B------:R-:W-:Y:S02]  /*14910*/  FSEL R67, R67, -INF , !P6 ;  /* 0xff80000043437808 */ /* 0x000fe40007000000 */
[-C--:B------:R-:W-:Y:S02]  /*14920*/  ISETP.GE.AND P1, PT, R93, R236.reuse, PT ;  /* 0x000000ec5d00720c */ /* 0x080fe40003f26270 */
[----:B------:R-:W-:Y:S02]  /*14930*/  ISETP.GE.AND P4, PT, R77, R235, PT ;  /* 0x000000eb4d00720c */ /* 0x000fe40003f86270 */
[----:B------:R-:W-:Y:S02]  /*14940*/  ISETP.GE.AND P6, PT, R96, R236, PT ;  /* 0x000000ec6000720c */ /* 0x000fe40003fc6270 */
[----:B------:R-:W-:Y:S02]  /*14950*/  FMNMX3.FTZ R6, R7, R74, R71, !PT ;  /* 0x0000004a07067276 */ /* 0x000fe40007810047 */
[----:B------:R-:W-:-:S02]  /*14960*/  FSEL R78, R62, -INF , !P2 ;  /* 0xff8000003e4e7808 */ /* 0x000fc40005000000 */
[-C--:B------:R-:W-:Y:S02]  /*14970*/  ISETP.GE.AND P2, PT, R93, R235.reuse, PT ;  /* 0x000000eb5d00720c */ /* 0x080fe40003f46270 */
[----:B------:R-:W-:Y:S02]  /*14980*/  FSEL R55, R55, -INF , P1 ;  /* 0xff80000037377808 */ /* 0x000fe40000800000 */
[----:B------:R-:W-:Y:S02]  /*14990*/  ISETP.GE.AND P5, PT, R96, R235, PT ;  /* 0x000000eb6000720c */ /* 0x000fe40003fa6270 */
[----:B------:R-:W-:Y:S02]  /*149a0*/  FSEL R63, R63, -INF , !P4 ;  /* 0xff8000003f3f7808 */ /* 0x000fe40006000000 */
[----:B------:R-:W-:Y:S02]  /*149b0*/  FSEL R54, R54, -INF , P6 ;  /* 0xff80000036367808 */ /* 0x000fe40003000000 */
[----:B------:R-:W-:-:S02]  /*149c0*/  ISETP.GE.AND P1, PT, R81, R236, PT ;  /* 0x000000ec5100720c */ /* 0x000fc40003f26270 */
[----:B------:R-:W-:Y:S02]  /*149d0*/  ISETP.GE.AND P4, PT, R80, R236, PT ;  /* 0x000000ec5000720c */ /* 0x000fe40003f86270 */
[----:B------:R-:W-:Y:S02]  /*149e0*/  FMNMX3.FTZ R6, R6, R76, R67, !PT ;  /* 0x0000004c06067276 */ /* 0x000fe40007810043 */
[----:B------:R-:W-:Y:S02]  /*149f0*/  ISETP.GE.AND P6, PT, R80, R235, PT ;  /* 0x000000eb5000720c */ /* 0x000fe40003fc6270 */
[----:B------:R-:W-:Y:S02]  /*14a00*/  FSEL R55, R55, -INF , !P2 ;  /* 0xff80000037377808 */ /* 0x000fe40005000000 */
[----:B------:R-:W-:Y:S02]  /*14a10*/  FSEL R80, R54, -INF , !P5 ;  /* 0xff80000036507808 */ /* 0x000fe40006800000 */
[----:B------:R-:W-:-:S02]  /*14a20*/  ISETP.GE.AND P2, PT, R89, R236, PT ;  /* 0x000000ec5900720c */ /* 0x000fc40003f46270 */
[----:B------:R-:W-:Y:S02]  /*14a30*/  FSEL R51, R51, -INF , P1 ;  /* 0xff80000033337808 */ /* 0x000fe40000800000 */
[----:B------:R-:W-:Y:S02]  /*14a40*/  ISETP.GE.AND P5, PT, R81, R235, PT ;  /* 0x000000eb5100720c */ /* 0x000fe40003fa6270 */
[----:B------:R-:W-:Y:S02]  /*14a50*/  FSEL R50, R50, -INF , P4 ;  /* 0xff80000032327808 */ /* 0x000fe40002000000 */
[----:B------:R-:W-:Y:S02]  /*14a60*/  ISETP.GE.AND P1, PT, R85, R236, PT ;  /* 0x000000ec5500720c */ /* 0x000fe40003f26270 */
[----:B------:R-:W-:Y:S01]  /*14a70*/  FMNMX3.FTZ R6, R6, R78, R63, !PT ;  /* 0x0000004e06067276 */ /* 0x000fe2000781003f */
[----:B------:R-:W-:Y:S01]  /*14a80*/  FFMA.FTZ R97, R100, R36, -R41 ;  /* 0x0000002464617223 */ /* 0x000fe20000010829 */
[----:B------:R-:W-:-:S02]  /*14a90*/  FSEL R98, R46, -INF , P2 ;  /* 0xff8000002e627808 */ /* 0x000fc40001000000 */
[-C--:B------:R-:W-:Y:S02]  /*14aa0*/  ISETP.GE.AND P4, PT, R89, R235.reuse, PT ;  /* 0x000000eb5900720c */ /* 0x080fe40003f86270 */
[----:B------:R-:W-:Y:S02]  /*14ab0*/  ISETP.GE.AND P2, PT, R85, R235, PT ;  /* 0x000000eb5500720c */ /* 0x000fe40003f46270 */
[----:B------:R-:W-:Y:S02]  /*14ac0*/  FSEL R47, R47, -INF , P1 ;  /* 0xff8000002f2f7808 */ /* 0x000fe40000800000 */
[----:B------:R-:W-:Y:S02]  /*14ad0*/  FSEL R102, R50, -INF , !P6 ;  /* 0xff80000032667808 */ /* 0x000fe40007000000 */
[----:B------:R-:W-:Y:S02]  /*14ae0*/  FSEL R100, R51, -INF , !P5 ;  /* 0xff80000033647808 */ /* 0x000fe40006800000 */
[----:B------:R-:W-:-:S02]  /*14af0*/  FMNMX3.FTZ R7, R6, R80, R55, !PT ;  /* 0x0000005006077276 */ /* 0x000fc40007810037 */
[----:B------:R-:W-:Y:S02]  /*14b00*/  FSEL R98, R98, -INF , !P4 ;  /* 0xff80000062627808 */ /* 0x000fe40006000000 */
[----:B------:R-:W-:Y:S02]  /*14b10*/  FSEL R96, R47, -INF , !P2 ;  /* 0xff8000002f607808 */ /* 0x000fe40005000000 */
[----:B------:R-:W-:-:S04]  /*14b20*/  FMNMX3.FTZ R7, R7, R102, R100, !PT ;  /* 0x0000006607077276 */ /* 0x000fc80007810064 */
[----:B------:R-:W-:-:S05]  /*14b30*/  FMNMX3.FTZ R7, R7, R98, R96, !PT ;  /* 0x0000006207077276 */ /* 0x000fca0007810060 */
[----:B------:R-:W1:Y:S02]  /*14b40*/  SHFL.BFLY PT, R6, R7, 0x2, 0x1f ;  /* 0x0c401f0007067f89 */ /* 0x000e6400000e0000 */
[----:B-1----:R-:W-:-:S05]  /*14b50*/  FMNMX.FTZ R6, R7, R6, !PT ;  /* 0x0000000607067209 */ /* 0x002fca0007810000 */
[----:B------:R-:W1:Y:S01]  /*14b60*/  SHFL.BFLY PT, R47, R6, 0x1, 0x1f ;  /* 0x0c201f00062f7f89 */ /* 0x000e6200000e0000 */
[----:B------:R-:W-:Y:S02]  /*14b70*/  FSEL R123, R35, RZ, P0 ;  /* 0x000000ff237b7208 */ /* 0x000fe40000000000 */
[----:B------:R-:W-:Y:S01]  /*14b80*/  ISETP.NE.AND P0, PT, R3, RZ, PT ;  /* 0x000000ff0300720c */ /* 0x000fe20003f05270 */
[-CC-:B------:R-:W-:Y:S01]  /*14b90*/  FFMA.FTZ R86, R5, R36.reuse, -R41.reuse ;  /* 0x0000002405567223 */ /* 0x180fe20000010829 */
[-C--:B------:R-:W-:Y:S01]  /*14ba0*/  FFMA.FTZ R50, R4, R36.reuse, -R41 ;  /* 0x0000002404327223 */ /* 0x080fe20000010829 */
[----:B------:R-:W-:Y:S01]  /*14bb0*/  FADD.FTZ R123, R2, -R123 ;  /* 0x8000007b027b7221 */ /* 0x000fe20000010000 */
[----:B------:R-:W-:Y:S02]  /*14bc0*/  VIADD R2, R59, 0x5000 ;  /* 0x000050003b027836 */ /* 0x000fe40000000000 */
[----:B------:R-:W-:Y:S01]  /*14bd0*/  FFMA.FTZ R85, R152, R36, -R41 ;  /* 0x0000002498557223 */ /* 0x000fe20000010829 */
[----:B-1----:R-:W-:-:S02]  /*14be0*/  FMNMX.FTZ R47, R6, R47, !PT ;  /* 0x0000002f062f7209 */ /* 0x002fc40007810000 */
[----:B------:R-:W1:Y:S02]  /*14bf0*/  LDSM.16.MT88.4 R4, [R59+0x5000] ;  /* 0x005000003b04783b */ /* 0x000e640000004200 */
[----:B------:R-:W-:Y:S01]  /*14c00*/  FSETP.NEU.FTZ.AND P1, PT, R47, -INF , PT ;  /* 0xff8000002f00780b */ /* 0x000fe20003f3d000 */
[----:B------:R-:W-:-:S03]  /*14c10*/  FMUL.FTZ R51, R36, R47 ;  /* 0x0000002f24337220 */ /* 0x000fc60000410000 */
[----:B------:R-:W-:Y:S02]  /*14c20*/  FSEL R11, R47, RZ, P1 ;  /* 0x000000ff2f0b7208 */ /* 0x000fe40000800000 */
[----:B------:R-:W-:-:S03]  /*14c30*/  FSEL R51, R51, RZ, P1 ;  /* 0x000000ff33337208 */ /* 0x000fc60000800000 */
[----:B------:R-:W-:Y:S01]  /*14c40*/  FADD.FTZ R11, R0, -R11 ;  /* 0x8000000b000b7221 */ /* 0x000fe20000010000 */
[----:B------:R-:W-:Y:S02]  /*14c50*/  VIADD R0, R59, 0x5020 ;  /* 0x000050203b007836 */ /* 0x000fe40000000000 */
[----:B------:R-:W-:Y:S02]  /*14c60*/  @P0 VIADD R0, R2, 0xffffffe0 ;  /* 0xffffffe002000836 */ /* 0x000fe40000000000 */
[-CC-:B------:R-:W-:Y:S01]  /*14c70*/  FFMA.FTZ R160, R160, R36.reuse, -R51.reuse ;  /* 0x00000024a0a07223 */ /* 0x180fe20000010833 */
[-CC-:B------:R-:W-:Y:S01]  /*14c80*/  FFMA.FTZ R115, R157, R36.reuse, -R51.reuse ;  /* 0x000000249d737223 */ /* 0x180fe20000010833 */
[-CC-:B------:R-:W-:Y:S01]  /*14c90*/  FFMA.FTZ R107, R159, R36.reuse, -R51.reuse ;  /* 0x000000249f6b7223 */ /* 0x180fe20000010833 */
[-CC-:B------:R-:W-:Y:S01]  /*14ca0*/  FFMA.FTZ R152, R173, R36.reuse, -R51.reuse ;  /* 0x00000024ad987223 */ /* 0x180fe20000010833 */
[C---:B------:R-:W-:Y:S01]  /*14cb0*/  FMUL.FTZ R123, R36.reuse, R123 ;  /* 0x0000007b247b7220 */ /* 0x040fe20000410000 */
[----:B------:R-:W-:Y:S01]  /*14cc0*/  FMUL.FTZ R119, R36, R11 ;  /* 0x0000000b24777220 */ /* 0x000fe20000410000 */
[-CC-:B------:R-:W-:Y:S01]  /*14cd0*/  FFMA.FTZ R103, R9, R36.reuse, -R51.reuse ;  /* 0x0000002409677223 */ /* 0x180fe20000010833 */
        /* <DEDUP_REMOVED lines=18> */
[-CC-:B------:R-:W-:Y:S01]  /*14e00*/  FFMA.FTZ R83, R16, R36.reuse, -R41.reuse ;  /* 0x0000002410537223 */ /* 0x180fe20000010829 */
[-CC-:B------:R-:W-:Y:S01]  /*14e10*/  FFMA.FTZ R82, R12, R36.reuse, -R41.reuse ;  /* 0x000000240c527223 */ /* 0x180fe20000010829 */
        /* <DEDUP_REMOVED lines=18> */
[----:B------:R-:W-:Y:S04]  /*14f40*/  MUFU.EX2 R109, R109 ;  /* 0x0000006d006d7308 */ /* 0x000fe80000000800 */
[-C--:B------:R-:W-:Y:S01]  /*14f50*/  FMUL.FTZ R136, R136, R123.reuse ;  /* 0x0000007b88887220 */ /* 0x080fe20000410000 */
[----:B------:R-:W-:-:S02]  /*14f60*/  FMUL.FTZ R137, R137, R123 ;  /* 0x0000007b89897220 */ /* 0x000fc40000410000 */
[----:B------:R-:W-:Y:S01]  /*14f70*/  HMMA.16816.F32 R4, R12, R6, R140 ;  /* 0x000000060c04723c */ /* 0x000fe2000000188c */
[----:B------:R-:W1:Y:S02]  /*14f80*/  MUFU.EX2 R112, R112 ;  /* 0x0000007000707308 */ /* 0x000e640000000800 */
[-C--:B------:R-:W-:Y:S01]  /*14f90*/  FMUL.FTZ R138, R138, R119.reuse ;  /* 0x000000778a8a7220 */ /* 0x080fe20000410000 */
[----:B------:R-:W-:Y:S01]  /*14fa0*/  FMUL.FTZ R139, R139, R119 ;  /* 0x000000778b8b7220 */ /* 0x000fe20000410000 */
[----:B------:R-:W-:-:S04]  /*14fb0*/  FMUL.FTZ R132, R132, R123 ;  /* 0x0000007b84847220 */ /* 0x000fc80000410000 */
[----:B------:R-:W-:Y:S01]  /*14fc0*/  MUFU.EX2 R105, R105 ;  /* 0x0000006900697308 */ /* 0x000fe20000000800 */
[----:B------:R-:W-:Y:S01]  /*14fd0*/  FMUL.FTZ R133, R133, R123 ;  /* 0x0000007b85857220 */ /* 0x000fe20000410000 */
[-C--:B------:R-:W-:Y:S01]  /*14fe0*/  FMUL.FTZ R134, R134, R119.reuse ;  /* 0x0000007786867220 */ /* 0x080fe20000410000 */
[----:B------:R-:W-:-:S05]  /*14ff0*/  FMUL.FTZ R135, R135, R119 ;  /* 0x0000007787877220 */ /* 0x000fca0000410000 */
[----:B------:R-:W-:Y:S08]  /*15000*/  MUFU.EX2 R108, R108 ;  /* 0x0000006c006c7308 */ /* 0x000ff00000000800 */
[----:B------:R-:W-:Y:S08]  /*15010*/  MUFU.EX2 R103, R103 ;  /* 0x0000006700677308 */ /* 0x000ff00000000800 */
[----:B------:R-:W4:Y:S08]  /*15020*/  MUFU.EX2 R2, R2 ;  /* 0x0000000200027308 */ /* 0x000f300000000800 */
[----:B------:R-:W-:Y:S08]  /*15030*/  MUFU.EX2 R111, R111 ;  /* 0x0000006f006f7308 */ /* 0x000ff00000000800 */
[----:B------:R5:W3:Y:S01]  /*15040*/  MUFU.EX2 R140, R30 ;  /* 0x0000001e008c7308 */ /* 0x000ae20000000800 */
[----:B--2---:R-:W-:Y:S03]  /*15050*/  HMMA.16816.F32 R136, R12, R8, R136 ;  /* 0x000000080c88723c */ /* 0x004fe60000001888 */
[-C--:B------:R-:W-:Y:S01]  /*15060*/  FFMA.FTZ R93, R29, R36.reuse, -R41 ;  /* 0x000000241d5d7223 */ /* 0x080fe20000010829 */
[----:B------:R-:W-:Y:S01]  /*15070*/  FFMA.FTZ R142, R28, R36, -R51 ;  /* 0x000000241c8e7223 */ /* 0x000fe20000010833 */
[----:B-1----:R-:W-:-:S03]  /*15080*/  F2FP.F16.F32.PACK_AB R28, R109, R112 ;  /* 0x000000706d1c723e */ /* 0x002fc600000000ff */
[----:B------:R-:W-:Y:S01]  /*15090*/  HMMA.16816.F32 R12, R12, R10, R132 ;  /* 0x0000000a0c0c723c */ /* 0x000fe20000001884 */
[----:B------:R-:W1:Y:S02]  /*150a0*/  LDSM.16.MT88.4 R8, [R59+0x5800] ;  /* 0x005800003b08783b */ /* 0x000e640000004200 */
[----:B----4-:R-:W-:Y:S02]  /*150b0*/  F2FP.F16.F32.PACK_AB R29, R2, R103 ;  /* 0x00000067021d723e */ /* 0x010fe400000000ff */
[----:B-----5:R-:W-:Y:S02]  /*150c0*/  F2FP.F16.F32.PACK_AB R30, R108, R105 ;  /* 0x000000696c1e723e */ /* 0x020fe400000000ff */
[----:B---3--:R-:W-:Y:S01]  /*150d0*/  F2FP.F16.F32.PACK_AB R31, R140, R111 ;  /* 0x0000006f8c1f723e */ /* 0x008fe200000000ff */
[-C--:B------:R-:W-:Y:S01]  /*150e0*/  FFMA.FTZ R101, R101, R36.reuse, -R41 ;  /* 0x0000002465657223 */ /* 0x080fe20000010829 */
[-CC-:B------:R-:W-:Y:S01]  /*150f0*/  FFMA.FTZ R125, R125, R36.reuse, -R51.reuse ;  /* 0x000000247d7d7223 */ /* 0x180fe20000010833 */
[-CC-:B------:R-:W-:Y:S01]  /*15100*/  FFMA.FTZ R127, R151, R36.reuse, -R51.reuse ;  /* 0x00000024977f7223 */ /* 0x180fe20000010833 */
[----:B------:R-:W-:-:S03]  /*15110*/  FFMA.FTZ R134, R129, R36, -R51 ;  /* 0x0000002481867223 */ /* 0x000fc60000010833 */
[C---:B------:R-:W-:Y:S01]  /*15120*/  HMMA.16816.F32 R16, R28.reuse, R20, R16 ;  /* 0x000000141c10723c */ /* 0x040fe20000001810 */
[----:B------:R-:W2:Y:S07]  /*15130*/  MUFU.EX2 R101, R101 ;  /* 0x0000006500657308 */ /* 0x000eae0000000800 */
[C---:B------:R-:W-:Y:S01]  /*15140*/  HMMA.16816.F32 R4, R28.reuse, R22, R4 ;  /* 0x000000161c04723c */ /* 0x040fe20000001804 */
[----:B------:R-:W3:Y:S01]  /*15150*/  LDSM.16.MT88.4 R20, [R0+0x800] ;  /* 0x000800000014783b */ /* 0x000ee20000004200 */
[----:B------:R-:W-:Y:S06]  /*15160*/  MUFU.EX2 R142, R142 ;  /* 0x0000008e008e7308 */ /* 0x000fec0000000800 */
[C---:B------:R-:W-:Y:S02]  /*15170*/  HMMA.16816.F32 R136, R28.reuse, R24, R136 ;  /* 0x000000181c88723c */ /* 0x040fe40000001888 */
[----:B------:R-:W4:Y:S08]  /*15180*/  MUFU.EX2 R125, R125 ;  /* 0x0000007d007d7308 */ /* 0x000f300000000800 */
[----:B------:R-:W-:Y:S01]  /*15190*/  MUFU.EX2 R127, R127 ;  /* 0x0000007f007f7308 */ /* 0x000fe20000000800 */
[----:B------:R-:W-:Y:S01]  /*151a0*/  HMMA.16816.F32 R24, R28, R26, R12 ;  /* 0x0000001a1c18723c */ /* 0x000fe2000000180c */
[----:B------:R-:W5:Y:S06]  /*151b0*/  LDSM.16.MT88.4 R12, [R59+0x5c00] ;  /* 0x005c00003b0c783b */ /* 0x000f6c0000004200 */
[----:B------:R-:W1:Y:S01]  /*151c0*/  MUFU.EX2 R134, R134 ;  /* 0x0000008600867308 */ /* 0x000e620000000800 */
[-CC-:B------:R-:W-:Y:S01]  /*151d0*/  FFMA.FTZ R44, R251, R36.reuse, -R41.reuse ;  /* 0x00000024fb2c7223 */ /* 0x180fe20000010829 */
[-C--:B------:R-:W-:Y:S01]  /*151e0*/  FFMA.FTZ R49, R249, R36.reuse, -R41 ;  /* 0x00000024f9317223 */ /* 0x080fe20000010829 */
[-CC-:B------:R-:W-:Y:S01]  /*151f0*/  FFMA.FTZ R146, R252, R36.reuse, -R51.reuse ;  /* 0x00000024fc927223 */ /* 0x180fe20000010833 */
[-CC-:B------:R-:W-:Y:S01]  /*15200*/  FFMA.FTZ R131, R250, R36.reuse, -R51.reuse ;  /* 0x00000024fa837223 */ /* 0x180fe20000010833 */
[-CC-:B------:R-:W-:Y:S01]  /*15210*/  FFMA.FTZ R133, R248, R36.reuse, -R51.reuse ;  /* 0x00000024f8857223 */ /* 0x180fe20000010833 */
[----:B------:R-:W-:Y:S01]  /*15220*/  FFMA.FTZ R144, R244, R36, -R51 ;  /* 0x00000024f4907223 */ /* 0x000fe20000010833 */
[----:B--2---:R-:W-:-:S02]  /*15230*/  F2FP.F16.F32.PACK_AB R28, R38, R101 ;  /* 0x00000065261c723e */ /* 0x004fc400000000ff */
[----:B------:R-:W-:Y:S02]  /*15240*/  F2FP.F16.F32.PACK_AB R30, R43, R40 ;  /* 0x000000282b1e723e */ /* 0x000fe400000000ff */
[----:B----4-:R-:W-:Y:S01]  /*15250*/  F2FP.F16.F32.PACK_AB R29, R125, R142 ;  /* 0x0000008e7d1d723e */ /* 0x010fe200000000ff */
[----:B------:R-:W2:Y:S01]  /*15260*/  MUFU.EX2 R45, R45 ;  /* 0x0000002d002d7308 */ /* 0x000ea20000000800 */
[----:B-1----:R-:W-:-:S07]  /*15270*/  F2FP.F16.F32.PACK_AB R31, R134, R127 ;  /* 0x0000007f861f723e */ /* 0x002fce00000000ff */
[----:B------:R-:W-:Y:S01]  /*15280*/  MUFU.EX2 R44, R44 ;  /* 0x0000002c002c7308 */ /* 0x000fe20000000800 */
[C---:B------:R-:W-:Y:S07]  /*15290*/  HMMA.16816.F32 R16, R28.reuse, R8, R16 ;  /* 0x000000081c10723c */ /* 0x040fee0000001810 */
[----:B------:R-:W1:Y:S01]  /*152a0*/  MUFU.EX2 R49, R49 ;  /* 0x0000003100317308 */ /* 0x000e620000000800 */
[C---:B------:R-:W-:Y:S01]  /*152b0*/  HMMA.16816.F32 R4, R28.reuse, R10, R4 ;  /* 0x0000000a1c04723c */ /* 0x040fe20000001804 */
[----:B------:R-:W4:Y:S06]  /*152c0*/  LDSM.16.MT88.4 R8, [R0+0xc00] ;  /* 0x000c00000008783b */ /* 0x000f2c0000004200 */
[----:B------:R-:W-:Y:S08]  /*152d0*/  MUFU.EX2 R146, R146 ;  /* 0x0000009200927308 */ /* 0x000ff00000000800 */
[----:B------:R-:W5:Y:S08]  /*152e0*/  MUFU.EX2 R131, R131 ;  /* 0x0000008300837308 */ /* 0x000f700000000800 */
[----:B------:R-:W-:Y:S08]  /*152f0*/  MUFU.EX2 R133, R133 ;  /* 0x0000008500857308 */ /* 0x000ff00000000800 */
[----:B------:R-:W4:Y:S01]  /*15300*/  MUFU.EX2 R144, R144 ;  /* 0x0000009000907308 */ /* 0x000f220000000800 */
[C---:B---3--:R-:W-:Y:S08]  /*15310*/  HMMA.16816.F32 R136, R28.reuse, R20, R136 ;  /* 0x000000141c88723c */ /* 0x048ff00000001888 */
[----:B------:R-:W-:Y:S03]  /*15320*/  HMMA.16816.F32 R24, R28, R22, R24 ;  /* 0x000000161c18723c */ /* 0x000fe60000001818 */
[----:B--2---:R-:W-:Y:S01]  /*15330*/  F2FP.F16.F32.PACK_AB R28, R45, R42 ;  /* 0x0000002a2d1c723e */ /* 0x004fe200000000ff */
[----:B------:R-:W2:Y:S01]  /*15340*/  LDSM.16.MT88.4 R20, [R59+0x6000] ;  /* 0x006000003b14783b */ /* 0x000ea20000004200 */
[----:B-1----:R-:W-:-:S02]  /*15350*/  F2FP.F16.F32.PACK_AB R30, R49, R44 ;  /* 0x0000002c311e723e */ /* 0x002fc400000000ff */
[----:B-----5:R-:W-:Y:S02]  /*15360*/  F2FP.F16.F32.PACK_AB R29, R131, R146 ;  /* 0x00000092831d723e */ /* 0x020fe400000000ff */
[----:B----4-:R-:W-:Y:S01]  /*15370*/  F2FP.F16.F32.PACK_AB R31, R144, R133 ;  /* 0x00000085901f723e */ /* 0x010fe200000000ff */
[-CC-:B------:R-:W-:Y:S01]  /*15380*/  FFMA.FTZ R132, R182, R36.reuse, -R41.reuse ;  /* 0x00000024b6847223 */ /* 0x180fe20000010829 */
[-CC-:B------:R-:W-:Y:S01]  /*15390*/  FFMA.FTZ R48, R247, R36.reuse, -R41.reuse ;  /* 0x00000024f7307223 */ /* 0x180fe20000010829 */
[-CC-:B------:R-:W-:Y:S01]  /*153a0*/  FFMA.FTZ R53, R245, R36.reuse, -R41.reuse ;  /* 0x00000024f5357223 */ /* 0x180fe20000010829 */
[----:B------:R-:W-:-:S03]  /*153b0*/  FFMA.FTZ R52, R243, R36, -R41 ;  /* 0x00000024f3347223 */ /* 0x000fc60000010829 */
[C---:B------:R-:W-:Y:S03]  /*153c0*/  HMMA.16816.F32 R16, R28.reuse, R12, R16 ;  /* 0x0000000c1c10723c */ /* 0x040fe60000001810 */
[-CC-:B------:R-:W-:Y:S01]  /*153d0*/  FFMA.FTZ R184, R184, R36.reuse, -R51.reuse ;  /* 0x00000024b8b87223 */ /* 0x180fe20000010833 */
[-CC-:B------:R-:W-:Y:S01]  /*153e0*/  FFMA.FTZ R135, R242, R36.reuse, -R51.reuse ;  /* 0x00000024f2877223 */ /* 0x180fe20000010833 */
[-CC-:B------:R-:W-:Y:S01]  /*153f0*/  FFMA.FTZ R141, R238, R36.reuse, -R51.reuse ;  /* 0x00000024ee8d7223 */ /* 0x180fe20000010833 */
[-C--:B------:R-:W-:Y:S02]  /*15400*/  FFMA.FTZ R182, R206, R36.reuse, -R51 ;  /* 0x00000024ceb67223 */ /* 0x080fe40000010833 */
[C---:B------:R-:W-:Y:S01]  /*15410*/  HMMA.16816.F32 R4, R28.reuse, R14, R4 ;  /* 0x0000000e1c04723c */ /* 0x040fe20000001804 */
[----:B------:R-:W1:Y:S02]  /*15420*/  LDSM.16.MT88.4 R12, [R0+0x1000] ;  /* 0x00100000000c783b */ /* 0x000e640000004200 */
[----:B------:R-:W-:Y:S01]  /*15430*/  FFMA.FTZ R211, R211, R36, -R41 ;  /* 0x00000024d3d37223 */ /* 0x000fe20000010829 */
[----:B------:R-:W-:Y:S08]  /*15440*/  MUFU.EX2 R48, R48 ;  /* 0x0000003000307308 */ /* 0x000ff00000000800 */
[----:B------:R-:W3:Y:S08]  /*15450*/  MUFU.EX2 R53, R53 ;  /* 0x0000003500357308 */ /* 0x000ef00000000800 */
[----:B------:R-:W-:Y:S08]  /*15460*/  MUFU.EX2 R52, R52 ;  /* 0x0000003400347308 */ /* 0x000ff00000000800 */
[----:B------:R-:W4:Y:S08]  /*15470*/  MUFU.EX2 R57, R211 ;  /* 0x000000d300397308 */ /* 0x000f300000000800 */
[----:B------:R-:W-:Y:S08]  /*15480*/  MUFU.EX2 R184, R184 ;  /* 0x000000b800b87308 */ /* 0x000ff00000000800 */
[----:B------:R-:W5:Y:S08]  /*15490*/  MUFU.EX2 R135, R135 ;  /* 0x0000008700877308 */ /* 0x000f700000000800 */
[----:B------:R-:W-:Y:S08]  /*154a0*/  MUFU.EX2 R141, R141 ;  /* 0x0000008d008d7308 */ /* 0x000ff00000000800 */
[----:B------:R-:W2:Y:S01]  /*154b0*/  MUFU.EX2 R182, R182 ;  /* 0x000000b600b67308 */ /* 0x000ea20000000800 */
[C---:B------:R-:W-:Y:S08]  /*154c0*/  HMMA.16816.F32 R136, R28.reuse, R8, R136 ;  /* 0x000000081c88723c */ /* 0x040ff00000001888 */
[----:B------:R-:W-:Y:S01]  /*154d0*/  HMMA.16816.F32 R24, R28, R10, R24 ;  /* 0x0000000a1c18723c */ /* 0x000fe20000001818 */
[----:B------:R-:W1:Y:S02]  /*154e0*/  LDSM.16.MT88.4 R8, [R59+0x6400] ;  /* 0x006400003b08783b */ /* 0x000e640000004200 */
[----:B---3--:R-:W-:-:S02]  /*154f0*/  F2FP.F16.F32.PACK_AB R28, R53, R48 ;  /* 0x00000030351c723e */ /* 0x008fc400000000ff */
[----:B----4-:R-:W-:Y:S02]  /*15500*/  F2FP.F16.F32.PACK_AB R30, R57, R52 ;  /* 0x00000034391e723e */ /* 0x010fe400000000ff */
[----:B-----5:R-:W-:Y:S02]  /*15510*/  F2FP.F16.F32.PACK_AB R29, R135, R184 ;  /* 0x000000b8871d723e */ /* 0x020fe400000000ff */
[----:B--2---:R-:W-:Y:S01]  /*15520*/  F2FP.F16.F32.PACK_AB R31, R182, R141 ;  /* 0x0000008db61f723e */ /* 0x004fe200000000ff */
[-CC-:B------:R-:W-:Y:S01]  /*15530*/  FFMA.FTZ R129, R188, R36.reuse, -R41.reuse ;  /* 0x00000024bc817223 */ /* 0x180fe20000010829 */
        /* <DEDUP_REMOVED lines=12> */
[----:B------:R-:W3:Y:S08]  /*15600*/  MUFU.EX2 R61, R61 ;  /* 0x0000003d003d7308 */ /* 0x000ef00000000800 */
[----:B------:R-:W-:Y:S01]  /*15610*/  MUFU.EX2 R64, R64 ;  /* 0x0000004000407308 */ /* 0x000fe20000000800 */
[C---:B-1----:R-:W-:Y:S07]  /*15620*/  HMMA.16816.F32 R136, R28.reuse, R12, R136 ;  /* 0x0000000c1c88723c */ /* 0x042fee0000001888 */
[----:B------:R-:W1:Y:S01]  /*15630*/  MUFU.EX2 R65, R65 ;  /* 0x0000004100417308 */ /* 0x000e620000000800 */
[----:B------:R-:W-:Y:S01]  /*15640*/  HMMA.16816.F32 R24, R28, R14, R24 ;  /* 0x0000000e1c18723c */ /* 0x000fe20000001818 */
[----:B------:R-:W4:Y:S06]  /*15650*/  LDSM.16.MT88.4 R12, [R59+0x6800] ;  /* 0x006800003b0c783b */ /* 0x000f2c0000004200 */
[----:B------:R-:W-:Y:S08]  /*15660*/  MUFU.EX2 R190, R190 ;  /* 0x000000be00be7308 */ /* 0x000ff00000000800 */
[----:B------:R-:W5:Y:S08]  /*15670*/  MUFU.EX2 R143, R143 ;  /* 0x0000008f008f7308 */ /* 0x000f700000000800 */
[----:B------:R-:W-:Y:S08]  /*15680*/  MUFU.EX2 R145, R145 ;  /* 0x0000009100917308 */ /* 0x000ff00000000800 */
[----:B------:R-:W2:Y:S01]  /*15690*/  MUFU.EX2 R188, R188 ;  /* 0x000000bc00bc7308 */ /* 0x000ea20000000800 */
        /* <DEDUP_REMOVED lines=8> */
[----:B------:R-:W-:Y:S01]  /*15720*/  FFMA.FTZ R195, R195, R36, -R41 ;  /* 0x00000024c3c37223 */ /* 0x000fe20000010829 */
[----:B---3--:R-:W-:-:S02]  /*15730*/  F2FP.F16.F32.PACK_AB R28, R61, R60 ;  /* 0x0000003c3d1c723e */ /* 0x008fc400000000ff */
[----:B-1----:R-:W-:Y:S02]  /*15740*/  F2FP.F16.F32.PACK_AB R30, R65, R64 ;  /* 0x00000040411e723e */ /* 0x002fe400000000ff */
[----:B-----5:R-:W-:Y:S02]  /*15750*/  F2FP.F16.F32.PACK_AB R29, R143, R190 ;  /* 0x000000be8f1d723e */ /* 0x020fe400000000ff */
[----:B--2---:R-:W-:Y:S01]  /*15760*/  F2FP.F16.F32.PACK_AB R31, R188, R145 ;  /* 0x00000091bc1f723e */ /* 0x004fe200000000ff */
[----:B------:R-:W-:Y:S08]  /*15770*/  MUFU.EX2 R68, R68 ;  /* 0x0000004400447308 */ /* 0x000ff00000000800 */
[----:B------:R-:W1:Y:S01]  /*15780*/  MUFU.EX2 R73, R73 ;  /* 0x0000004900497308 */ /* 0x000e620000000800 */
[C---:B------:R-:W-:Y:S07]  /*15790*/  HMMA.16816.F32 R16, R28.reuse, R8, R16 ;  /* 0x000000081c10723c */ /* 0x040fee0000001810 */
[----:B------:R-:W-:Y:S01]  /*157a0*/  MUFU.EX2 R70, R195 ;  /* 0x000000c300467308 */ /* 0x000fe20000000800 */
[C---:B------:R-:W-:Y:S01]  /*157b0*/  HMMA.16816.F32 R4, R28.reuse, R10, R4 ;  /* 0x0000000a1c04723c */ /* 0x040fe20000001804 */
[----:B------:R-:W2:Y:S06]  /*157c0*/  LDSM.16.MT88.4 R8, [R0+0x1800] ;  /* 0x001800000008783b */ /* 0x000eac0000004200 */
[----:B------:R-:W3:Y:S08]  /*157d0*/  MUFU.EX2 R75, R75 ;  /* 0x0000004b004b7308 */ /* 0x000ef00000000800 */
[----:B------:R-:W-:Y:S08]  /*157e0*/  MUFU.EX2 R147, R147 ;  /* 0x0000009300937308 */ /* 0x000ff00000000800 */
[----:B------:R-:W5:Y:S08]  /*157f0*/  MUFU.EX2 R196, R196 ;  /* 0x000000c400c47308 */ /* 0x000f700000000800 */
[----:B------:R-:W-:Y:S08]  /*15800*/  MUFU.EX2 R153, R153 ;  /* 0x0000009900997308 */ /* 0x000ff00000000800 */
[----:B------:R-:W4:Y:S01]  /*15810*/  MUFU.EX2 R192, R192 ;  /* 0x000000c000c07308 */ /* 0x000f220000000800 */
[C---:B------:R-:W-:Y:S08]  /*15820*/  HMMA.16816.F32 R136, R28.reuse, R20, R136 ;  /* 0x000000141c88723c */ /* 0x040ff00000001888 */
[----:B------:R-:W-:Y:S03]  /*15830*/  HMMA.16816.F32 R24, R28, R22, R24 ;  /* 0x000000161c18723c */ /* 0x000fe60000001818 */
[----:B-1----:R-:W-:Y:S01]  /*15840*/  F2FP.F16.F32.PACK_AB R28, R73, R68 ;  /* 0x00000044491c723e */ /* 0x002fe200000000ff */
[----:B------:R-:W1:Y:S01]  /*15850*/  LDSM.16.MT88.4 R20, [R59+0x6c00] ;  /* 0x006c00003b14783b */ /* 0x000e620000004200 */
[----:B---3--:R-:W-:-:S02]  /*15860*/  F2FP.F16.F32.PACK_AB R30, R75, R70 ;  /* 0x000000464b1e723e */ /* 0x008fc400000000ff */
[----:B-----5:R-:W-:Y:S02]  /*15870*/  F2FP.F16.F32.PACK_AB R29, R196, R147 ;  /* 0x00000093c41d723e */ /* 0x020fe400000000ff */
[----:B----4-:R-:W-:Y:S01]  /*15880*/  F2FP.F16.F32.PACK_AB R31, R192, R153 ;  /* 0x00000099c01f723e */ /* 0x010fe200000000ff */
[-CC-:B------:R-:W-:Y:S01]  /*15890*/  FFMA.FTZ R151, R170, R36.reuse, -R41.reuse ;  /* 0x00000024aa977223 */ /* 0x180fe20000010829 */
[-CC-:B------:R-:W-:Y:S01]  /*158a0*/  FFMA.FTZ R77, R185, R36.reuse, -R41.reuse ;  /* 0x00000024b94d7223 */ /* 0x180fe20000010829 */
[-C--:B------:R-:W-:Y:S01]  /*158b0*/  FFMA.FTZ R79, R179, R36.reuse, -R41 ;  /* 0x00000024b34f7223 */ /* 0x080fe20000010829 */
[----:B------:R-:W-:-:S03]  /*158c0*/  FFMA.FTZ R170, R186, R36, -R51 ;  /* 0x00000024baaa7223 */ /* 0x000fc60000010833 */
[----:B------:R-:W-:Y:S03]  /*158d0*/  HMMA.16816.F32 R16, R28, R12, R16 ;  /* 0x0000000c1c10723c */ /* 0x000fe60000001810 */
[-CC-:B------:R-:W-:Y:S01]  /*158e0*/  FFMA.FTZ R155, R180, R36.reuse, -R51.reuse ;  /* 0x00000024b49b7223 */ /* 0x180fe20000010833 */
[-CC-:B------:R-:W-:Y:S01]  /*158f0*/  FFMA.FTZ R178, R178, R36.reuse, -R51.reuse ;  /* 0x00000024b2b27223 */ /* 0x180fe20000010833 */
[----:B------:R-:W-:-:S03]  /*15900*/  FFMA.FTZ R157, R174, R36, -R51 ;  /* 0x00000024ae9d7223 */ /* 0x000fc60000010833 */
[C---:B------:R-:W-:Y:S01]  /*15910*/  HMMA.16816.F32 R4, R28.reuse, R14, R4 ;  /* 0x0000000e1c04723c */ /* 0x040fe20000001804 */
[----:B------:R-:W3:Y:S02]  /*15920*/  LDSM.16.MT88.4 R12, [R0+0x1c00] ;  /* 0x001c0000000c783b */ /* 0x000ee40000004200 */
[-CC-:B------:R-:W-:Y:S01]  /*15930*/  FFMA.FTZ R189, R189, R36.reuse, -R41.reuse ;  /* 0x00000024bdbd7223 */ /* 0x180fe20000010829 */
[----:B------:R-:W-:Y:S01]  /*15940*/  FFMA.FTZ R183, R183, R36, -R41 ;  /* 0x00000024b7b77223 */ /* 0x000fe20000010829 */
[----:B------:R-:W-:Y:S08]  /*15950*/  MUFU.EX2 R77, R77 ;  /* 0x0000004d004d7308 */ /* 0x000ff00000000800 */
[----:B------:R-:W4:Y:S08]  /*15960*/  MUFU.EX2 R66, R189 ;  /* 0x000000bd00427308 */ /* 0x000f300000000800 */
[----:B------:R-:W-:Y:S08]  /*15970*/  MUFU.EX2 R62, R183 ;  /* 0x000000b7003e7308 */ /* 0x000ff00000000800 */
[----:B------:R-:W5:Y:S08]  /*15980*/  MUFU.EX2 R79, R79 ;  /* 0x0000004f004f7308 */ /* 0x000f700000000800 */
[----:B------:R-:W-:Y:S08]  /*15990*/  MUFU.EX2 R170, R170 ;  /* 0x000000aa00aa7308 */ /* 0x000ff00000000800 */
[----:B------:R-:W1:Y:S08]  /*159a0*/  MUFU.EX2 R155, R155 ;  /* 0x0000009b009b7308 */ /* 0x000e700000000800 */
[----:B------:R-:W-:Y:S08]  /*159b0*/  MUFU.EX2 R178, R178 ;  /* 0x000000b200b27308 */ /* 0x000ff00000000800 */
[----:B------:R-:W3:Y:S01]  /*159c0*/  MUFU.EX2 R157, R157 ;  /* 0x0000009d009d7308 */ /* 0x000ee20000000800 */
[C---:B--2---:R-:W-:Y:S08]  /*159d0*/  HMMA.16816.F32 R136, R28.reuse, R8, R136 ;  /* 0x000000081c88723c */ /* 0x044ff00000001888 */
[----:B------:R-:W-:Y:S01]  /*159e0*/  HMMA.16816.F32 R24, R28, R10, R24 ;  /* 0x0000000a1c18723c */ /* 0x000fe20000001818 */
[----:B------:R-:W2:Y:S02]  /*159f0*/  LDSM.16.MT88.4 R8, [R59+0x7000] ;  /* 0x007000003b08783b */ /* 0x000ea40000004200 */
[----:B----4-:R-:W-:-:S02]  /*15a00*/  F2FP.F16.F32.PACK_AB R28, R77, R66 ;  /* 0x000000424d1c723e */ /* 0x010fc400000000ff */
[----:B-----5:R-:W-:Y:S02]  /*15a10*/  F2FP.F16.F32.PACK_AB R30, R79, R62 ;  /* 0x0000003e4f1e723e */ /* 0x020fe400000000ff */
[----:B-1----:R-:W-:Y:S02]  /*15a20*/  F2FP.F16.F32.PACK_AB R29, R155, R170 ;  /* 0x000000aa9b1d723e */ /* 0x002fe400000000ff */
[----:B---3--:R-:W-:Y:S01]  /*15a30*/  F2FP.F16.F32.PACK_AB R31, R157, R178 ;  /* 0x000000b29d1f723e */ /* 0x008fe200000000ff */
[-C--:B------:R-:W-:Y:S01]  /*15a40*/  FFMA.FTZ R81, R171, R36.reuse, -R41 ;  /* 0x00000024ab517223 */ /* 0x080fe20000010829 */
[-CC-:B------:R-:W-:Y:S01]  /*15a50*/  FFMA.FTZ R172, R172, R36.reuse, -R51.reuse ;  /* 0x00000024acac7223 */ /* 0x180fe20000010833 */
[-CC-:B------:R-:W-:Y:S01]  /*15a60*/  FFMA.FTZ R159, R168, R36.reuse, -R51.reuse ;  /* 0x00000024a89f7223 */ /* 0x180fe20000010833 */
[-CC-:B------:R-:W-:Y:S01]  /*15a70*/  FFMA.FTZ R161, R166, R36.reuse, -R51.reuse ;  /* 0x00000024a6a17223 */ /* 0x180fe20000010833 */
[-C--:B------:R-:W-:Y:S01]  /*15a80*/  FFMA.FTZ R164, R164, R36.reuse, -R51 ;  /* 0x00000024a4a47223 */ /* 0x080fe20000010833 */
[-CC-:B------:R-:W-:Y:S01]  /*15a90*/  FFMA.FTZ R177, R177, R36.reuse, -R41.reuse ;  /* 0x00000024b1b17223 */ /* 0x180fe20000010829 */
[C---:B------:R-:W-:Y:S03]  /*15aa0*/  HMMA.16816.F32 R16, R28.reuse, R20, R16 ;  /* 0x000000141c10723c */ /* 0x040fe60000001810 */
[-CC-:B------:R-:W-:Y:S01]  /*15ab0*/  FFMA.FTZ R169, R169, R36.reuse, -R41.reuse ;  /* 0x00000024a9a97223 */ /* 0x180fe20000010829 */
[----:B------:R-:W-:Y:S04]  /*15ac0*/  MUFU.EX2 R81, R81 ;  /* 0x0000005100517308 */ /* 0x000fe80000000800 */
[C---:B------:R-:W-:Y:S01]  /*15ad0*/  HMMA.16816.F32 R4, R28.reuse, R22, R4 ;  /* 0x000000161c04723c */ /* 0x040fe20000001804 */
[----:B------:R-:W1:Y:S03]  /*15ae0*/  LDSM.16.MT88.4 R20, [R0+0x2000] ;  /* 0x002000000014783b */ /* 0x000e660000004200 */
[----:B------:R-:W3:Y:S08]  /*15af0*/  MUFU.EX2 R54, R177 ;  /* 0x000000b100367308 */ /* 0x000ef00000000800 */
[----:B------:R-:W-:Y:S01]  /*15b00*/  MUFU.EX2 R46, R169 ;  /* 0x000000a9002e7308 */ /* 0x000fe20000000800 */
[C---:B------:R-:W-:Y:S07]  /*15b10*/  HMMA.16816.F32 R136, R28.reuse, R12, R136 ;  /* 0x0000000c1c88723c */ /* 0x040fee0000001888 */
[----:B------:R-:W4:Y:S01]  /*15b20*/  MUFU.EX2 R97, R97 ;  /* 0x0000006100617308 */ /* 0x000f220000000800 */
[----:B------:R-:W-:Y:S01]  /*15b30*/  HMMA.16816.F32 R24, R28, R14, R24 ;  /* 0x0000000e1c18723c */ /* 0x000fe20000001818 */
[----:B------:R-:W5:Y:S06]  /*15b40*/  LDSM.16.MT88.4 R12, [R59+0x7400] ;  /* 0x007400003b0c783b */ /* 0x000f6c0000004200 */
[----:B------:R-:W-:Y:S08]  /*15b50*/  MUFU.EX2 R172, R172 ;  /* 0x000000ac00ac7308 */ /* 0x000ff00000000800 */
[----:B------:R-:W2:Y:S08]  /*15b60*/  MUFU.EX2 R159, R159 ;  /* 0x0000009f009f7308 */ /* 0x000eb00000000800 */
[----:B------:R-:W-:Y:S08]  /*15b70*/  MUFU.EX2 R161, R161 ;  /* 0x000000a100a17308 */ /* 0x000ff00000000800 */
[----:B------:R-:W1:Y:S01]  /*15b80*/  MUFU.EX2 R164, R164 ;  /* 0x000000a400a47308 */ /* 0x000e620000000800 */
[-CC-:B------:R-:W-:Y:S01]  /*15b90*/  FFMA.FTZ R95, R163, R36.reuse, -R41.reuse ;  /* 0x00000024a35f7223 */ /* 0x180fe20000010829 */
[-C--:B------:R-:W-:Y:S01]  /*15ba0*/  FFMA.FTZ R92, R92, R36.reuse, -R41 ;  /* 0x000000245c5c7223 */ /* 0x080fe20000010829 */
[-CC-:B------:R-:W-:Y:S01]  /*15bb0*/  FFMA.FTZ R163, R162, R36.reuse, -R51.reuse ;  /* 0x00000024a2a37223 */ /* 0x180fe20000010833 */
[-CC-:B------:R-:W-:Y:S01]  /*15bc0*/  FFMA.FTZ R156, R156, R36.reuse, -R51.reuse ;  /* 0x000000249c9c7223 */ /* 0x180fe20000010833 */
[-CC-:B------:R-:W-:Y:S01]  /*15bd0*/  FFMA.FTZ R154, R154, R36.reuse, -R51.reuse ;  /* 0x000000249a9a7223 */ /* 0x180fe20000010833 */
[----:B------:R-:W-:Y:S01]  /*15be0*/  FFMA.FTZ R165, R150, R36, -R51 ;  /* 0x0000002496a57223 */ /* 0x000fe20000010833 */
[----:B---3--:R-:W-:-:S02]  /*15bf0*/  F2FP.F16.F32.PACK_AB R28, R81, R54 ;  /* 0x00000036511c723e */ /* 0x008fc400000000ff */
[----:B----4-:R-:W-:Y:S02]  /*15c00*/  F2FP.F16.F32.PACK_AB R30, R97, R46 ;  /* 0x0000002e611e723e */ /* 0x010fe400000000ff */
[----:B--2---:R-:W-:Y:S01]  /*15c10*/  F2FP.F16.F32.PACK_AB R29, R159, R172 ;  /* 0x000000ac9f1d723e */ /* 0x004fe200000000ff */
[----:B------:R-:W-:Y:S01]  /*15c20*/  MUFU.EX2 R95, R95 ;  /* 0x0000005f005f7308 */ /* 0x000fe20000000800 */
[----:B-1----:R-:W-:-:S07]  /*15c30*/  F2FP.F16.F32.PACK_AB R31, R164, R161 ;  /* 0x000000a1a41f723e */ /* 0x002fce00000000ff */
[----:B------:R-:W1:Y:S01]  /*15c40*/  MUFU.EX2 R94, R94 ;  /* 0x0000005e005e7308 */ /* 0x000e620000000800 */
[C---:B------:R-:W-:Y:S07]  /*15c50*/  HMMA.16816.F32 R16, R28.reuse, R8, R16 ;  /* 0x000000081c10723c */ /* 0x040fee0000001810 */
[----:B------:R-:W-:Y:S08]  /*15c60*/  MUFU.EX2 R93, R93 ;  /* 0x0000005d005d7308 */ /* 0x000ff00000000800 */
[----:B------:R-:W-:Y:S08]  /*15c70*/  MUFU.EX2 R92, R92 ;  /* 0x0000005c005c7308 */ /* 0x000ff00000000800 */
[----:B------:R-:W-:Y:S08]  /*15c80*/  MUFU.EX2 R163, R163 ;  /* 0x000000a300a37308 */ /* 0x000ff00000000800 */
[----:B------:R-:W2:Y:S08]  /*15c90*/  MUFU.EX2 R156, R156 ;  /* 0x0000009c009c7308 */ /* 0x000eb00000000800 */
[----:B------:R-:W-:Y:S08]  /*15ca0*/  MUFU.EX2 R154, R154 ;  /* 0x0000009a009a7308 */ /* 0x000ff00000000800 */
[----:B------:R-:W3:Y:S01]  /*15cb0*/  MUFU.EX2 R165, R165 ;  /* 0x000000a500a57308 */ /* 0x000ee20000000800 */
[----:B------:R-:W-:Y:S03]  /*15cc0*/  HMMA.16816.F32 R136, R28, R20, R136 ;  /* 0x000000141c88723c */ /* 0x000fe60000001888 */
[----:B------:R-:W-:Y:S01]  /*15cd0*/  FFMA.FTZ R240, R240, R123, R121 ;  /* 0x0000007bf0f07223 */ /* 0x000fe20000010079 */
[----:B-1----:R-:W-:Y:S01]  /*15ce0*/  F2FP.F16.F32.PACK_AB R20, R94, R95 ;  /* 0x0000005f5e14723e */ /* 0x002fe200000000ff */
[----:B------:R-:W-:Y:S01]  /*15cf0*/  FFMA.FTZ R150, R239, R119, R160 ;  /* 0x00000077ef967223 */ /* 0x000fe200000100a0 */
[----:B--2---:R-:W-:-:S02]  /*15d00*/  F2FP.F16.F32.PACK_AB R21, R156, R163 ;  /* 0x000000a39c15723e */ /* 0x004fc400000000ff */
[----:B------:R-:W-:Y:S03]  /*15d10*/  HMMA.16816.F32 R24, R28, R22, R24 ;  /* 0x000000161c18723c */ /* 0x000fe60000001818 */
[----:B------:R-:W-:Y:S01]  /*15d20*/  F2FP.F16.F32.PACK_AB R22, R92, R93 ;  /* 0x0000005d5c16723e */ /* 0x000fe200000000ff */
[----:B------:R-:W-:Y:S01]  /*15d30*/  FADD.FTZ R240, R117, R240 ;  /* 0x000000f075f07221 */ /* 0x000fe20000010000 */
[----:B------:R-:W-:Y:S01]  /*15d40*/  FADD.FTZ R150, R115, R150 ;  /* 0x0000009673967221 */ /* 0x000fe20000010000 */
[----:B---3--:R-:W-:-:S03]  /*15d50*/  F2FP.F16.F32.PACK_AB R23, R165, R154 ;  /* 0x0000009aa517723e */ /* 0x008fc600000000ff */
[----:B------:R-:W-:Y:S01]  /*15d60*/  FADD.FTZ R107, R107, R150 ;  /* 0x000000966b6b7221 */ /* 0x000fe20000010000 */
[----:B------:R-:W-:Y:S01]  /*15d70*/  HMMA.16816.F32 R4, R28, R10, R4 ;  /* 0x0000000a1c04723c */ /* 0x000fe20000001804 */
[----:B------:R-:W1:Y:S02]  /*15d80*/  LDSM.16.MT88.4 R8, [R0+0x2400] ;  /* 0x002400000008783b */ /* 0x000e640000004200 */
[----:B------:R-:W-:Y:S02]  /*15d90*/  FADD.FTZ R152, R152, R107 ;  /* 0x0000006b98987221 */ /* 0x000fe40000010000 */
[----:B------:R-:W2:Y:S03]  /*15da0*/  LDSM.16.MT88.4 R28, [R59+0x7800] ;  /* 0x007800003b1c783b */ /* 0x000ea60000004200 */
[----:B-----5:R-:W-:Y:S05]  /*15db0*/  HMMA.16816.F32 R16, R20, R12, R16 ;  /* 0x0000000c1410723c */ /* 0x020fea0000001810 */
[----:B------:R-:W-:-:S04]  /*15dc0*/  FADD.FTZ R13, R113, R240 ;  /* 0x000000f0710d7221 */ /* 0x000fc80000010000 */
        /* <DEDUP_REMOVED lines=9> */
[-C--:B------:R-:W-:Y:S01]  /*15e60*/  FFMA.FTZ R88, R88, R36.reuse, -R41 ;  /* 0x0000002458587223 */ /* 0x080fe20000010829 */
[-C--:B------:R-:W-:Y:S01]  /*15e70*/  FFMA.FTZ R130, R130, R36.reuse, -R51 ;  /* 0x0000002482827223 */ /* 0x080fe20000010833 */
[----:B------:R-:W-:Y:S01]  /*15e80*/  FADD.FTZ R142, R142, R111 ;  /* 0x0000006f8e8e7221 */ /* 0x000fe20000010000 */
[----:B------:R-:W-:Y:S01]  /*15e90*/  FADD.FTZ R101, R101, R108 ;  /* 0x0000006c65657221 */ /* 0x000fe20000010000 */
[-CC-:B------:R-:W-:Y:S01]  /*15ea0*/  FFMA.FTZ R128, R128, R36.reuse, -R51.reuse ;  /* 0x0000002480807223 */ /* 0x180fe20000010833 */
[-CC-:B------:R-:W-:Y:S01]  /*15eb0*/  FFMA.FTZ R126, R126, R36.reuse, -R51.reuse ;  /* 0x000000247e7e7223 */ /* 0x180fe20000010833 */
[----:B------:R-:W-:Y:S01]  /*15ec0*/  FFMA.FTZ R122, R122, R36, -R51 ;  /* 0x000000247a7a7223 */ /* 0x000fe20000010833 */
[----:B------:R-:W-:Y:S01]  /*15ed0*/  FADD.FTZ R101, R38, R101 ;  /* 0x0000006526657221 */ /* 0x000fe20000010000 */
[----:B------:R-:W-:Y:S01]  /*15ee0*/  FADD.FTZ R142, R125, R142 ;  /* 0x0000008e7d8e7221 */ /* 0x000fe20000010000 */
[----:B------:R-:W-:Y:S01]  /*15ef0*/  MUFU.EX2 R91, R91 ;  /* 0x0000005b005b7308 */ /* 0x000fe20000000800 */
[----:B------:R-:W-:Y:S03]  /*15f00*/  HMMA.16816.F32 R4, R20, R14, R4 ;  /* 0x0000000e1404723c */ /* 0x000fe60000001804 */
[----:B------:R-:W-:Y:S01]  /*15f10*/  FADD.FTZ R40, R40, R101 ;  /* 0x0000006528287221 */ /* 0x000fe20000010000 */
[----:B------:R-:W-:Y:S01]  /*15f20*/  FADD.FTZ R127, R127, R142 ;  /* 0x0000008e7f7f7221 */ /* 0x000fe20000010000 */
[----:B------:R-:W3:Y:S02]  /*15f30*/  LDSM.16.MT88.4 R12, [R0+0x2800] ;  /* 0x00280000000c783b */ /* 0x000ee40000004200 */
[----:B------:R-:W4:Y:S01]  /*15f40*/  MUFU.EX2 R90, R90 ;  /* 0x0000005a005a7308 */ /* 0x000f220000000800 */
[----:B------:R-:W-:-:S07]  /*15f50*/  FADD.FTZ R43, R43, R40 ;  /* 0x000000282b2b7221 */ /* 0x000fce0000010000 */
[----:B------:R-:W-:Y:S01]  /*15f60*/  MUFU.EX2 R89, R89 ;  /* 0x0000005900597308 */ /* 0x000fe20000000800 */
[----:B------:R-:W-:-:S07]  /*15f70*/  FADD.FTZ R127, R134, R127 ;  /* 0x0000007f867f7221 */ /* 0x000fce0000010000 */
[----:B------:R-:W-:Y:S08]  /*15f80*/  MUFU.EX2 R88, R88 ;  /* 0x0000005800587308 */ /* 0x000ff00000000800 */
[----:B------:R-:W-:Y:S08]  /*15f90*/  MUFU.EX2 R130, R130 ;  /* 0x0000008200827308 */ /* 0x000ff00000000800 */
[----:B------:R-:W5:Y:S08]  /*15fa0*/  MUFU.EX2 R121, R128 ;  /* 0x0000008000797308 */ /* 0x000f700000000800 */
[----:B------:R-:W-:Y:S08]  /*15fb0*/  MUFU.EX2 R115, R126 ;  /* 0x0000007e00737308 */ /* 0x000ff00000000800 */
[----:B------:R-:W2:Y:S01]  /*15fc0*/  MUFU.EX2 R116, R122 ;  /* 0x0000007a00747308 */ /* 0x000ea20000000800 */
[----:B------:R-:W-:Y:S01]  /*15fd0*/  FADD.FTZ R42, R42, R43 ;  /* 0x0000002b2a2a7221 */ /* 0x000fe20000010000 */
[----:B------:R-:W-:Y:S01]  /*15fe0*/  FADD.FTZ R146, R146, R127 ;  /* 0x0000007f92927221 */ /* 0x000fe20000010000 */
[----:B-1----:R-:W-:Y:S03]  /*15ff0*/  HMMA.16816.F32 R136, R20, R8, R136 ;  /* 0x000000081488723c */ /* 0x002fe60000001888 */
[----:B------:R-:W-:Y:S01]  /*16000*/  FADD.FTZ R45, R45, R42 ;  /* 0x0000002a2d2d7221 */ /* 0x000fe20000010000 */
[----:B------:R-:W-:Y:S01]  /*16010*/  FADD.FTZ R146, R131, R146 ;  /* 0x0000009283927221 */ /* 0x000fe20000010000 */
[----:B----4-:R-:W-:-:S02]  /*16020*/  F2FP.F16.F32.PACK_AB R8, R90, R91 ;  /* 0x0000005b5a08723e */ /* 0x010fc400000000ff */
[----:B-----5:R-:W-:Y:S01]  /*16030*/  F2FP.F16.F32.PACK_AB R9, R121, R130 ;  /* 0x000000827909723e */ /* 0x020fe200000000ff */
[----:B------:R-:W-:Y:S03]  /*16040*/  HMMA.16816.F32 R24, R20, R10, R24 ;  /* 0x0000000a1418723c */ /* 0x000fe60000001818 */
[----:B------:R-:W-:Y:S01]  /*16050*/  F2FP.F16.F32.PACK_AB R10, R88, R89 ;  /* 0x00000059580a723e */ /* 0x000fe200000000ff */
[----:B------:R-:W1:Y:S01]  /*16060*/  LDSM.16.MT88.4 R20, [R59+0x7c00] ;  /* 0x007c00003b14783b */ /* 0x000e620000004200 */
[----:B------:R-:W-:Y:S01]  /*16070*/  FADD.FTZ R44, R44, R45 ;  /* 0x0000002d2c2c7221 */ /* 0x000fe20000010000 */
[----:B------:R-:W-:Y:S01]  /*16080*/  FADD.FTZ R133, R133, R146 ;  /* 0x0000009285857221 */ /* 0x000fe20000010000 */
[----:B--2---:R-:W-:Y:S02]  /*16090*/  F2FP.F16.F32.PACK_AB R11, R116, R115 ;  /* 0x00000073740b723e */ /* 0x004fe400000000ff */
[----:B------:R-:W-:Y:S01]  /*160a0*/  FADD.FTZ R49, R49, R44 ;  /* 0x0000002c31317221 */ /* 0x000fe20000010000 */
[----:B------:R-:W-:Y:S01]  /*160b0*/  FADD.FTZ R133, R144, R133 ;  /* 0x0000008590857221 */ /* 0x000fe20000010000 */
[-C--:B------:R-:W-:Y:S01]  /*160c0*/  FFMA.FTZ R84, R84, R36.reuse, -R41 ;  /* 0x0000002454547223 */ /* 0x080fe20000010829 */
[----:B------:R-:W-:-:S02]  /*160d0*/  FFMA.FTZ R103, R120, R36, -R51 ;  /* 0x0000002478677223 */ /* 0x000fc40000010833 */
[C---:B------:R-:W-:Y:S05]  /*160e0*/  HMMA.16816.F32 R16, R8.reuse, R28, R16 ;  /* 0x0000001c0810723c */ /* 0x040fea0000001810 */
[-CC-:B------:R-:W-:Y:S01]  /*160f0*/  FFMA.FTZ R2, R118, R36.reuse, -R51.reuse ;  /* 0x0000002476027223 */ /* 0x180fe20000010833 */
[-C--:B------:R-:W-:Y:S01]  /*16100*/  FFMA.FTZ R38, R114, R36.reuse, -R51 ;  /* 0x0000002472267223 */ /* 0x080fe20000010833 */
[----:B------:R-:W-:Y:S01]  /*16110*/  FADD.FTZ R48, R48, R49 ;  /* 0x0000003130307221 */ /* 0x000fe20000010000 */
[----:B------:R-:W-:Y:S01]  /*16120*/  FADD.FTZ R184, R184, R133 ;  /* 0x00000085b8b87221 */ /* 0x000fe20000010000 */
[----:B------:R-:W-:Y:S01]  /*16130*/  HMMA.16816.F32 R4, R8, R30, R4 ;  /* 0x0000001e0804723c */ /* 0x000fe20000001804 */
[----:B------:R-:W2:Y:S02]  /*16140*/  LDSM.16.MT88.4 R28, [R0+0x2c00] ;  /* 0x002c0000001c783b */ /* 0x000ea40000004200 */
[----:B------:R-:W-:Y:S01]  /*16150*/  FFMA.FTZ R110, R110, R36, -R51 ;  /* 0x000000246e6e7223 */ /* 0x000fe20000010833 */
[----:B------:R-:W-:Y:S01]  /*16160*/  FADD.FTZ R53, R53, R48 ;  /* 0x0000003035357221 */ /* 0x000fe20000010000 */
[----:B------:R-:W-:Y:S01]  /*16170*/  FADD.FTZ R184, R135, R184 ;  /* 0x000000b887b87221 */ /* 0x000fe20000010000 */
[----:B------:R-:W-:Y:S02]  /*16180*/  MUFU.EX2 R87, R87 ;  /* 0x0000005700577308 */ /* 0x000fe40000000800 */
[----:B------:R-:W-:Y:S01]  /*16190*/  FADD.FTZ R52, R52, R53 ;  /* 0x0000003534347221 */ /* 0x000fe20000010000 */
[----:B------:R-:W-:-:S05]  /*161a0*/  FADD.FTZ R141, R141, R184 ;  /* 0x000000b88d8d7221 */ /* 0x000fca0000010000 */
[----:B------:R-:W4:Y:S01]  /*161b0*/  MUFU.EX2 R86, R86 ;  /* 0x0000005600567308 */ /* 0x000f220000000800 */
[----:B------:R-:W-:Y:S01]  /*161c0*/  FADD.FTZ R57, R57, R52 ;  /* 0x0000003439397221 */ /* 0x000fe20000010000 */
[----:B------:R-:W-:-:S06]  /*161d0*/  FADD.FTZ R141, R182, R141 ;  /* 0x0000008db68d7221 */ /* 0x000fcc0000010000 */
[----:B------:R-:W-:Y:S08]  /*161e0*/  MUFU.EX2 R85, R85 ;  /* 0x0000005500557308 */ /* 0x000ff00000000800 */
[----:B------:R-:W5:Y:S08]  /*161f0*/  MUFU.EX2 R84, R84 ;  /* 0x0000005400547308 */ /* 0x000f700000000800 */
[----:B------:R-:W-:Y:S08]  /*16200*/  MUFU.EX2 R103, R103 ;  /* 0x0000006700677308 */ /* 0x000ff00000000800 */
[----:B------:R-:W1:Y:S08]  /*16210*/  MUFU.EX2 R2, R2 ;  /* 0x0000000200027308 */ /* 0x000e700000000800 */
[----:B------:R-:W-:Y:S08]  /*16220*/  MUFU.EX2 R38, R38 ;  /* 0x0000002600267308 */ /* 0x000ff00000000800 */
[----:B------:R-:W2:Y:S01]  /*16230*/  MUFU.EX2 R43, R110 ;  /* 0x0000006e002b7308 */ /* 0x000ea20000000800 */
[----:B------:R-:W-:Y:S01]  /*16240*/  FADD.FTZ R60, R60, R57 ;  /* 0x000000393c3c7221 */ /* 0x000fe20000010000 */
[----:B------:R-:W-:Y:S01]  /*16250*/  FADD.FTZ R190, R190, R141 ;  /* 0x0000008dbebe7221 */ /* 0x000fe20000010000 */
[----:B---3--:R-:W-:Y:S03]  /*16260*/  HMMA.16816.F32 R136, R8, R12, R136 ;  /* 0x0000000c0888723c */ /* 0x008fe60000001888 */
[----:B------:R-:W-:Y:S01]  /*16270*/  FADD.FTZ R61, R61, R60 ;  /* 0x0000003c3d3d7221 */ /* 0x000fe20000010000 */
[----:B------:R-:W-:-:S04]  /*16280*/  FADD.FTZ R190, R143, R190 ;  /* 0x000000be8fbe7221 */ /* 0x000fc80000010000 */
[----:B------:R-:W-:Y:S01]  /*16290*/  HMMA.16816.F32 R24, R8, R14, R24 ;  /* 0x0000000e0818723c */ /* 0x000fe20000001818 */
[----:B------:R-:W3:Y:S02]  /*162a0*/  LDSM.16.MT88.4 R12, [R59+0x8000] ;  /* 0x008000003b0c783b */ /* 0x000ee40000004200 */
[----:B----4-:R-:W-:Y:S01]  /*162b0*/  F2FP.F16.F32.PACK_AB R8, R86, R87 ;  /* 0x000000575608723e */ /* 0x010fe200000000ff */
[----:B------:R-:W-:Y:S01]  /*162c0*/  FADD.FTZ R64, R64, R61 ;  /* 0x0000003d40407221 */ /* 0x000fe20000010000 */
[----:B-----5:R-:W-:Y:S01]  /*162d0*/  F2FP.F16.F32.PACK_AB R10, R84, R85 ;  /* 0x00000055540a723e */ /* 0x020fe200000000ff */
[----:B------:R-:W-:Y:S01]  /*162e0*/  FADD.FTZ R145, R145, R190 ;  /* 0x000000be91917221 */ /* 0x000fe20000010000 */
[----:B-1----:R-:W-:Y:S01]  /*162f0*/  F2FP.F16.F32.PACK_AB R9, R2, R103 ;  /* 0x000000670209723e */ /* 0x002fe200000000ff */
[----:B------:R-:W-:Y:S01]  /*16300*/  FFMA.FTZ R40, R106, R36, -R51 ;  /* 0x000000246a287223 */ /* 0x000fe20000010833 */
[----:B--2---:R-:W-:Y:S01]  /*16310*/  F2FP.F16.F32.PACK_AB R11, R43, R38 ;  /* 0x000000262b0b723e */ /* 0x004fe200000000ff */
[----:B------:R-:W-:Y:S01]  /*16320*/  FADD.FTZ R65, R65, R64 ;  /* 0x0000004041417221 */ /* 0x000fe20000010000 */
[----:B------:R-:W-:Y:S01]  /*16330*/  FADD.FTZ R188, R188, R145 ;  /* 0x00000091bcbc7221 */ /* 0x000fe20000010000 */
[-CC-:B------:R-:W-:Y:S01]  /*16340*/  FFMA.FTZ R45, R104, R36.reuse, -R51.reuse ;  /* 0x00000024682d7223 */ /* 0x180fe20000010833 */
[-CC-:B------:R-:W-:Y:S01]  /*16350*/  FFMA.FTZ R42, R72, R36.reuse, -R51.reuse ;  /* 0x00000024482a7223 */ /* 0x180fe20000010833 */
[----:B------:R-:W-:Y:S01]  /*16360*/  FFMA.FTZ R49, R69, R36, -R51 ;  /* 0x0000002445317223 */ /* 0x000fe20000010833 */
[----:B------:R-:W-:Y:S01]  /*16370*/  MUFU.EX2 R83, R83 ;  /* 0x0000005300537308 */ /* 0x000fe20000000800 */
[----:B------:R-:W-:Y:S03]  /*16380*/  HMMA.16816.F32 R16, R8, R20, R16 ;  /* 0x000000140810723c */ /* 0x000fe60000001810 */
[----:B------:R-:W-:Y:S01]  /*16390*/  FADD.FTZ R68, R68, R65 ;  /* 0x0000004144447221 */ /* 0x000fe20000010000 */
[----:B------:R-:W-:-:S03]  /*163a0*/  FADD.FTZ R147, R147, R188 ;  /* 0x000000bc93937221 */ /* 0x000fc60000010000 */
[----:B------:R-:W1:Y:S01]  /*163b0*/  MUFU.EX2 R82, R82 ;  /* 0x0000005200527308 */ /* 0x000e620000000800 */
[----:B------:R-:W-:Y:S01]  /*163c0*/  HMMA.16816.F32 R4, R8, R22, R4 ;  /* 0x000000160804723c */ /* 0x000fe20000001804 */
[----:B------:R-:W2:Y:S02]  /*163d0*/  LDSM.16.MT88.4 R20, [R0+0x3000] ;  /* 0x003000000014783b */ /* 0x000ea40000004200 */
[----:B------:R-:W-:Y:S01]  /*163e0*/  FADD.FTZ R73, R73, R68 ;  /* 0x0000004449497221 */ /* 0x000fe20000010000 */
[----:B------:R-:W-:-:S03]  /*163f0*/  FADD.FTZ R196, R196, R147 ;  /* 0x00000093c4c47221 */ /* 0x000fc60000010000 */
[----:B------:R-:W-:Y:S01]  /*16400*/  MUFU.EX2 R50, R50 ;  /* 0x0000003200327308 */ /* 0x000fe20000000800 */
[----:B------:R-:W-:Y:S03]  /*16410*/  HMMA.16816.F32 R136, R8, R28, R136 ;  /* 0x0000001c0888723c */ /* 0x000fe60000001888 */
[----:B------:R-:W-:Y:S01]  /*16420*/  FADD.FTZ R70, R70, R73 ;  /* 0x0000004946467221 */ /* 0x000fe20000010000 */
[----:B------:R-:W-:-:S03]  /*16430*/  FADD.FTZ R153, R153, R196 ;  /* 0x000000c499997221 */ /* 0x000fc60000010000 */
[----:B------:R-:W4:Y:S01]  /*16440*/  MUFU.EX2 R3, R3 ;  /* 0x0000000300037308 */ /* 0x000f220000000800 */
[----:B------:R-:W-:Y:S01]  /*16450*/  HMMA.16816.F32 R24, R8, R30, R24 ;  /* 0x0000001e0818723c */ /* 0x000fe20000001818 */
[----:B------:R-:W5:Y:S02]  /*16460*/  LDSM.16.MT88.4 R28, [R59+0x8400] ;  /* 0x008400003b1c783b */ /* 0x000f640000004200 */
[-CC-:B------:R-:W-:Y:S01]  /*16470*/  FFMA.FTZ R99, R246, R36.reuse, -R41.reuse ;  /* 0x00000024f6637223 */ /* 0x180fe20000010829 */
[-C--:B------:R-:W-:Y:S01]  /*16480*/  FFMA.FTZ R176, R176, R36.reuse, -R41 ;  /* 0x00000024b0b07223 */ /* 0x080fe20000010829 */
[-CC-:B------:R-:W-:Y:S01]  /*16490*/  FFMA.FTZ R44, R74, R36.reuse, -R51.reuse ;  /* 0x000000244a2c7223 */ /* 0x180fe20000010833 */
[-CC-:B------:R-:W-:Y:S01]  /*164a0*/  FFMA.FTZ R53, R71, R36.reuse, -R51.reuse ;  /* 0x0000002447357223 */ /* 0x180fe20000010833 */
[-CC-:B------:R-:W-:Y:S01]  /*164b0*/  FFMA.FTZ R48, R76, R36.reuse, -R51.reuse ;  /* 0x000000244c307223 */ /* 0x180fe20000010833 */
[----:B------:R-:W-:Y:S01]  /*164c0*/  MUFU.EX2 R40, R40 ;  /* 0x0000002800287308 */ /* 0x000fe20000000800 */
[----:B------:R-:W-:-:S07]  /*164d0*/  FFMA.FTZ R57, R67, R36, -R51 ;  /* 0x0000002443397223 */ /* 0x000fce0000010833 */
[----:B------:R-:W-:Y:S08]  /*164e0*/  MUFU.EX2 R132, R132 ;  /* 0x0000008400847308 */ /* 0x000ff00000000800 */
[----:B------:R-:W-:Y:S01]  /*164f0*/  MUFU.EX2 R129, R129 ;  /* 0x0000008100817308 */ /* 0x000fe20000000800 */
[-CC-:B------:R-:W-:Y:S01]  /*16500*/  FFMA.FTZ R158, R158, R36.reuse, -R41.reuse ;  /* 0x000000249e9e7223 */ /* 0x180fe20000010829 */
[-CC-:B------:R-:W-:Y:S01]  /*16510*/  FFMA.FTZ R124, R124, R36.reuse, -R41.reuse ;  /* 0x000000247c7c7223 */ /* 0x180fe20000010829 */
[-C--:B------:R-:W-:Y:S01]  /*16520*/  FFMA.FTZ R33, R33, R36.reuse, -R41 ;  /* 0x0000002421217223 */ /* 0x080fe20000010829 */
[-CC-:B------:R-:W-:Y:S01]  /*16530*/  FFMA.FTZ R52, R78, R36.reuse, -R51.reuse ;  /* 0x000000244e347223 */ /* 0x180fe20000010833 */
[----:B------:R-:W-:Y:S01]  /*16540*/  FFMA.FTZ R55, R55, R36, -R51 ;  /* 0x0000002437377223 */ /* 0x000fe20000010833 */
[----:B------:R-:W-:Y:S02]  /*16550*/  LDSM.16.MT88.4 R140, [R59+0x8c00] ;  /* 0x008c00003b8c783b */ /* 0x000fe40000004200 */
[----:B------:R-:W3:Y:S08]  /*16560*/  MUFU.EX2 R45, R45 ;  /* 0x0000002d002d7308 */ /* 0x000ef00000000800 */
[----:B------:R-:W-:Y:S08]  /*16570*/  MUFU.EX2 R42, R42 ;  /* 0x0000002a002a7308 */ /* 0x000ff00000000800 */
[----:B------:R-:W2:Y:S01]  /*16580*/  MUFU.EX2 R49, R49 ;  /* 0x0000003100317308 */ /* 0x000ea20000000800 */
[----:B------:R-:W-:Y:S01]  /*16590*/  FADD.FTZ R75, R75, R70 ;  /* 0x000000464b4b7221 */ /* 0x000fe20000010000 */
[----:B------:R-:W-:-:S03]  /*165a0*/  FADD.FTZ R153, R192, R153 ;  /* 0x00000099c0997221 */ /* 0x000fc60000010000 */
[----:B------:R-:W-:Y:S01]  /*165b0*/  FADD.FTZ R66, R66, R75 ;  /* 0x0000004b42427221 */ /* 0x000fe20000010000 */
[----:B------:R-:W-:Y:S01]  /*165c0*/  FADD.FTZ R170, R170, R153 ;  /* 0x00000099aaaa7221 */ /* 0x000fe20000010000 */
[----:B-1----:R-:W-:Y:S02]  /*165d0*/  F2FP.F16.F32.PACK_AB R8, R82, R83 ;  /* 0x000000535208723e */ /* 0x002fe400000000ff */
[----:B----4-:R-:W-:Y:S01]  /*165e0*/  F2FP.F16.F32.PACK_AB R10, R3, R50 ;  /* 0x00000032030a723e */ /* 0x010fe200000000ff */
[----:B------:R-:W-:Y:S01]  /*165f0*/  FADD.FTZ R77, R77, R66 ;  /* 0x000000424d4d7221 */ /* 0x000fe20000010000 */
[----:B---3--:R-:W-:Y:S01]  /*16600*/  F2FP.F16.F32.PACK_AB R9, R45, R40 ;  /* 0x000000282d09723e */ /* 0x008fe200000000ff */
[----:B------:R-:W-:Y:S01]  /*16610*/  FADD.FTZ R155, R155, R170 ;  /* 0x000000aa9b9b7221 */ /* 0x000fe20000010000 */
[----:B------:R-:W1:Y:S01]  /*16620*/  MUFU.EX2 R99, R99 ;  /* 0x0000006300637308 */ /* 0x000e620000000800 */
[----:B--2---:R-:W-:Y:S01]  /*16630*/  F2FP.F16.F32.PACK_AB R11, R49, R42 ;  /* 0x0000002a310b723e */ /* 0x004fe200000000ff */
[----:B------:R-:W-:Y:S01]  /*16640*/  FADD.FTZ R62, R62, R77 ;  /* 0x0000004d3e3e7221 */ /* 0x000fe20000010000 */
[----:B------:R-:W-:-:S05]  /*16650*/  FADD.FTZ R178, R178, R155 ;  /* 0x0000009bb2b27221 */ /* 0x000fca0000010000 */
[----:B------:R-:W2:Y:S01]  /*16660*/  MUFU.EX2 R176, R176 ;  /* 0x000000b000b07308 */ /* 0x000ea20000000800 */
[----:B------:R-:W-:Y:S01]  /*16670*/  FADD.FTZ R79, R79, R62 ;  /* 0x0000003e4f4f7221 */ /* 0x000fe20000010000 */
[----:B------:R-:W-:Y:S01]  /*16680*/  FADD.FTZ R157, R157, R178 ;  /* 0x000000b29d9d7221 */ /* 0x000fe20000010000 */
[----:B------:R-:W-:Y:S05]  /*16690*/  HMMA.16816.F32 R16, R8, R12, R16 ;  /* 0x0000000c0810723c */ /* 0x000fea0000001810 */
        /* <DEDUP_REMOVED lines=9> */
[----:B------:R-:W5:Y:S02]  /*16730*/  LDSM.16.MT88.4 R12, [R0+0x3400] ;  /* 0x00340000000c783b */ /* 0x000f640000004200 */
[----:B------:R-:W-:-:S05]  /*16740*/  FADD.FTZ R161, R161, R172 ;  /* 0x000000aca1a17221 */ /* 0x000fca0000010000 */
[----:B------:R-:W-:Y:S03]  /*16750*/  HMMA.16816.F32 R136, R8, R20, R136 ;  /* 0x000000140888723c */ /* 0x000fe60000001888 */
[----:B------:R-:W-:Y:S01]  /*16760*/  FADD.FTZ R20, R46, R81 ;  /* 0x000000512e147221 */ /* 0x000fe20000010000 */
[----:B------:R-:W-:-:S04]  /*16770*/  FADD.FTZ R164, R164, R161 ;  /* 0x000000a1a4a47221 */ /* 0x000fc80000010000 */
[----:B------:R-:W-:Y:S03]  /*16780*/  HMMA.16816.F32 R24, R8, R22, R24 ;  /* 0x000000160818723c */ /* 0x000fe60000001818 */
[----:B-1----:R-:W-:Y:S02]  /*16790*/  F2FP.F16.F32.PACK_AB R8, R132, R99 ;  /* 0x000000638408723e */ /* 0x002fe400000000ff */
[----:B--2---:R-:W-:Y:S02]  /*167a0*/  F2FP.F16.F32.PACK_AB R10, R176, R129 ;  /* 0x00000081b00a723e */ /* 0x004fe400000000ff */
[----:B---3--:R-:W-:Y:S02]  /*167b0*/  F2FP.F16.F32.PACK_AB R9, R53, R44 ;  /* 0x0000002c3509723e */ /* 0x008fe400000000ff */
[----:B----4-:R-:W-:Y:S01]  /*167c0*/  F2FP.F16.F32.PACK_AB R11, R57, R48 ;  /* 0x00000030390b723e */ /* 0x010fe200000000ff */
[----:B------:R-:W-:-:S04]  /*167d0*/  FADD.FTZ R20, R97, R20 ;  /* 0x0000001461147221 */ /* 0x000fc80000010000 */
[----:B------:R-:W-:Y:S02]  /*167e0*/  FADD.FTZ R95, R95, R20 ;  /* 0x000000145f5f7221 */ /* 0x000fe40000010000 */
[----:B-----5:R-:W-:Y:S03]  /*167f0*/  HMMA.16816.F32 R16, R8, R28, R16 ;  /* 0x0000001c0810723c */ /* 0x020fe60000001810 */
        /* <DEDUP_REMOVED lines=21> */
[----:B------:R-:W-:Y:S03]  /*16950*/  HMMA.16816.F32 R136, R8, R12, R136 ;  /* 0x0000000c0888723c */ /* 0x000fe60000001888 */
[----:B------:R-:W-:Y:S01]  /*16960*/  FADD.FTZ R103, R2, R103 ;  /* 0x0000006702677221 */ /* 0x000fe20000010000 */
[----:B------:R-:W-:Y:S01]  /*16970*/  MUFU.EX2 R151, R151 ;  /* 0x0000009700977308 */ /* 0x000fe20000000800 */
[----:B------:R-:W-:-:S02]  /*16980*/  FADD.FTZ R85, R85, R86 ;  /* 0x0000005655557221 */ /* 0x000fc40000010000 */
[----:B------:R-:W-:-:S05]  /*16990*/  FADD.FTZ R38, R38, R103 ;  /* 0x0000006726267221 */ /* 0x000fca0000010000 */
[----:B------:R-:W2:Y:S01]  /*169a0*/  MUFU.EX2 R158, R158 ;  /* 0x0000009e009e7308 */ /* 0x000ea20000000800 */
[----:B------:R-:W-:Y:S03]  /*169b0*/  HMMA.16816.F32 R4, R8, R30, R4 ;  /* 0x0000001e0804723c */ /* 0x000fe60000001804 */
[----:B------:R-:W-:Y:S01]  /*169c0*/  FADD.FTZ R84, R84, R85 ;  /* 0x0000005554547221 */ /* 0x000fe20000010000 */
[----:B------:R-:W-:Y:S01]  /*169d0*/  FADD.FTZ R43, R43, R38 ;  /* 0x000000262b2b7221 */ /* 0x000fe20000010000 */
[----:B------:R-:W3:Y:S02]  /*169e0*/  LDSM.16.MT88.4 R28, [R0+0x3800] ;  /* 0x00380000001c783b */ /* 0x000ee40000004200 */
[----:B------:R-:W-:Y:S08]  /*169f0*/  MUFU.EX2 R124, R124 ;  /* 0x0000007c007c7308 */ /* 0x000ff00000000800 */
[----:B------:R-:W4:Y:S08]  /*16a00*/  MUFU.EX2 R33, R33 ;  /* 0x0000002100217308 */ /* 0x000f300000000800 */
[----:B------:R-:W-:Y:S08]  /*16a10*/  MUFU.EX2 R52, R52 ;  /* 0x0000003400347308 */ /* 0x000ff00000000800 */
[----:B------:R-:W5:Y:S08]  /*16a20*/  MUFU.EX2 R61, R61 ;  /* 0x0000003d003d7308 */ /* 0x000f700000000800 */
[----:B------:R-:W-:Y:S08]  /*16a30*/  MUFU.EX2 R46, R46 ;  /* 0x0000002e002e7308 */ /* 0x000ff00000000800 */
[----:B------:R-:W1:Y:S01]  /*16a40*/  MUFU.EX2 R13, R55 ;  /* 0x00000037000d7308 */ /* 0x000e620000000800 */
[----:B------:R-:W-:Y:S01]  /*16a50*/  FADD.FTZ R83, R83, R84 ;  /* 0x0000005453537221 */ /* 0x000fe20000010000 */
[----:B------:R-:W-:-:S03]  /*16a60*/  FADD.FTZ R40, R40, R43 ;  /* 0x0000002b28287221 */ /* 0x000fc60000010000 */
[----:B------:R-:W-:Y:S01]  /*16a70*/  FADD.FTZ R83, R82, R83 ;  /* 0x0000005352537221 */ /* 0x000fe20000010000 */
[----:B------:R-:W-:Y:S01]  /*16a80*/  FADD.FTZ R45, R45, R40 ;  /* 0x000000282d2d7221 */ /* 0x000fe20000010000 */
[----:B------:R-:W-:Y:S03]  /*16a90*/  HMMA.16816.F32 R24, R8, R14, R24 ;  /* 0x0000000e0818723c */ /* 0x000fe60000001818 */
[----:B--2---:R-:W-:Y:S01]  /*16aa0*/  F2FP.F16.F32.PACK_AB R8, R158, R151 ;  /* 0x000000979e08723e */ /* 0x004fe200000000ff */
[----:B------:R-:W-:Y:S01]  /*16ab0*/  FADD.FTZ R2, R50, R83 ;  /* 0x0000005332027221 */ /* 0x000fe20000010000 */
[----:B----4-:R-:W-:Y:S01]  /*16ac0*/  F2FP.F16.F32.PACK_AB R10, R33, R124 ;  /* 0x0000007c210a723e */ /* 0x010fe200000000ff */
[----:B------:R-:W-:Y:S01]  /*16ad0*/  FADD.FTZ R42, R42, R45 ;  /* 0x0000002d2a2a7221 */ /* 0x000fe20000010000 */
[----:B-----5:R-:W-:Y:S01]  /*16ae0*/  F2FP.F16.F32.PACK_AB R9, R61, R52 ;  /* 0x000000343d09723e */ /* 0x020fe200000000ff */
[----:B------:R-:W-:Y:S01]  /*16af0*/  FADD.FTZ R2, R3, R2 ;  /* 0x0000000203027221 */ /* 0x000fe20000010000 */
[----:B-1----:R-:W-:Y:S01]  /*16b00*/  F2FP.F16.F32.PACK_AB R11, R13, R46 ;  /* 0x0000002e0d0b723e */ /* 0x002fe200000000ff */
[----:B------:R-:W-:-:S02]  /*16b10*/  FADD.FTZ R49, R49, R42 ;  /* 0x0000002a31317221 */ /* 0x000fc40000010000 */
[----:B------:R-:W-:Y:S02]  /*16b20*/  FADD.FTZ R99, R99, R2 ;  /* 0x0000000263637221 */ /* 0x000fe40000010000 */
[----:B------:R-:W-:Y:S02]  /*16b30*/  FADD.FTZ R44, R44, R49 ;  /* 0x000000312c2c7221 */ /* 0x000fe40000010000 */
[----:B------:R-:W-:Y:S03]  /*16b40*/  HMMA.16816.F32 R16, R8, R20, R16 ;  /* 0x000000140810723c */ /* 0x000fe60000001810 */
[----:B------:R-:W-:Y:S01]  /*16b50*/  FADD.FTZ R132, R132, R99 ;  /* 0x0000006384847221 */ /* 0x000fe20000010000 */
[----:B------:R-:W-:-:S04]  /*16b60*/  FADD.FTZ R53, R53, R44 ;  /* 0x0000002c35357221 */ /* 0x000fc80000010000 */
[----:B------:R-:W-:Y:S01]  /*16b70*/  HMMA.16816.F32 R20, R8, R22, R4 ;  /* 0x000000160814723c */ /* 0x000fe20000001804 */
[----:B------:R1:W2:Y:S02]  /*16b80*/  LDSM.16.MT88.4 R4, [R0+0x3c00] ;  /* 0x003c00000004783b */ /* 0x0002a40000004200 */
[-CC-:B------:R-:W-:Y:S01]  /*16b90*/  FFMA.FTZ R37, R37, R36.reuse, -R41.reuse ;  /* 0x0000002425257223 */ /* 0x180fe20000010829 */
[-C--:B------:R-:W-:Y:S01]  /*16ba0*/  FFMA.FTZ R32, R32, R36.reuse, -R41 ;  /* 0x0000002420207223 */ /* 0x080fe20000010829 */
[-CC-:B------:R-:W-:Y:S01]  /*16bb0*/  FFMA.FTZ R12, R102, R36.reuse, -R51.reuse ;  /* 0x00000024660c7223 */ /* 0x180fe20000010833 */
[-C--:B------:R-:W-:Y:S01]  /*16bc0*/  FFMA.FTZ R15, R100, R36.reuse, -R51 ;  /* 0x00000024640f7223 */ /* 0x080fe20000010833 */
[----:B------:R-:W-:Y:S01]  /*16bd0*/  FADD.FTZ R129, R129, R132 ;  /* 0x0000008481817221 */ /* 0x000fe20000010000 */
[----:B------:R-:W-:Y:S01]  /*16be0*/  FADD.FTZ R48, R48, R53 ;  /* 0x0000003530307221 */ /* 0x000fe20000010000 */
[-CC-:B------:R-:W-:Y:S01]  /*16bf0*/  FFMA.FTZ R39, R39, R36.reuse, -R41.reuse ;  /* 0x0000002427277223 */ /* 0x180fe20000010829 */
[-C--:B------:R-:W-:Y:S01]  /*16c00*/  FFMA.FTZ R240, R34, R36.reuse, -R41 ;  /* 0x0000002422f07223 */ /* 0x080fe20000010829 */
[-CC-:B------:R-:W-:Y:S01]  /*16c10*/  FFMA.FTZ R14, R98, R36.reuse, -R51.reuse ;  /* 0x00000024620e7223 */ /* 0x180fe20000010833 */
        /* <DEDUP_REMOVED lines=9> */
[----:B------:R-:W-:Y:S01]  /*16cb0*/  MUFU.EX2 R12, R12 ;  /* 0x0000000c000c7308 */ /* 0x000fe20000000800 */
[C---:B---3--:R-:W-:Y:S07]  /*16cc0*/  HMMA.16816.F32 R136, R8.reuse, R28, R136 ;  /* 0x0000001c0888723c */ /* 0x048fee0000001888 */
[----:B------:R-:W3:Y:S01]  /*16cd0*/  MUFU.EX2 R15, R15 ;  /* 0x0000000f000f7308 */ /* 0x000ee20000000800 */
[----:B------:R-:W-:Y:S07]  /*16ce0*/  HMMA.16816.F32 R24, R8, R30, R24 ;  /* 0x0000001e0818723c */ /* 0x000fee0000001818 */
[----:B------:R-:W-:Y:S08]  /*16cf0*/  MUFU.EX2 R39, R39 ;  /* 0x0000002700277308 */ /* 0x000ff00000000800 */
[----:B------:R-:W5:Y:S08]  /*16d00*/  MUFU.EX2 R240, R240 ;  /* 0x000000f000f07308 */ /* 0x000f700000000800 */
[----:B------:R-:W-:Y:S08]  /*16d10*/  MUFU.EX2 R14, R14 ;  /* 0x0000000e000e7308 */ /* 0x000ff00000000800 */
[----:B------:R-:W2:Y:S01]  /*16d20*/  MUFU.EX2 R239, R239 ;  /* 0x000000ef00ef7308 */ /* 0x000ea20000000800 */
[----:B-1----:R-:W-:Y:S01]  /*16d30*/  FADD.FTZ R0, R124, R3 ;  /* 0x000000037c007221 */ /* 0x002fe20000010000 */
[----:B------:R-:W-:-:S03]  /*16d40*/  FADD.FTZ R46, R46, R61 ;  /* 0x0000003d2e2e7221 */ /* 0x000fc60000010000 */
[----:B------:R-:W-:Y:S01]  /*16d50*/  FADD.FTZ R0, R33, R0 ;  /* 0x0000000021007221 */ /* 0x000fe20000010000 */
[----:B------:R-:W-:Y:S01]  /*16d60*/  FADD.FTZ R13, R13, R46 ;  /* 0x0000002e0d0d7221 */ /* 0x000fe20000010000 */
[----:B----4-:R-:W-:Y:S02]  /*16d70*/  F2FP.F16.F32.PACK_AB R8, R32, R37 ;  /* 0x000000252008723e */ /* 0x010fe400000000ff */
[----:B---3--:R-:W-:Y:S01]  /*16d80*/  F2FP.F16.F32.PACK_AB R9, R15, R12 ;  /* 0x0000000c0f09723e */ /* 0x008fe200000000ff */
[----:B------:R-:W-:Y:S01]  /*16d90*/  FADD.FTZ R37, R37, R0 ;  /* 0x0000000025257221 */ /* 0x000fe20000010000 */
[----:B------:R-:W-:Y:S01]  /*16da0*/  FADD.FTZ R12, R12, R13 ;  /* 0x0000000d0c0c7221 */ /* 0x000fe20000010000 */
[----:B-----5:R-:W-:Y:S02]  /*16db0*/  F2FP.F16.F32.PACK_AB R10, R240, R39 ;  /* 0x00000027f00a723e */ /* 0x020fe400000000ff */
[----:B------:R-:W-:Y:S01]  /*16dc0*/  FADD.FTZ R32, R32, R37 ;  /* 0x0000002520207221 */ /* 0x000fe20000010000 */
[----:B--2---:R-:W-:Y:S01]  /*16dd0*/  F2FP.F16.F32.PACK_AB R11, R239, R14 ;  /* 0x0000000eef0b723e */ /* 0x004fe200000000ff */
[----:B------:R-:W-:-:S02]  /*16de0*/  FADD.FTZ R15, R15, R12 ;  /* 0x0000000c0f0f7221 */ /* 0x000fc40000010000 */
[----:B------:R-:W-:Y:S02]  /*16df0*/  FADD.FTZ R39, R39, R32 ;  /* 0x0000002027277221 */ /* 0x000fe40000010000 */
[----:B------:R-:W-:Y:S02]  /*16e00*/  FADD.FTZ R14, R14, R15 ;  /* 0x0000000f0e0e7221 */ /* 0x000fe40000010000 */
[----:B------:R-:W-:Y:S03]  /*16e10*/  HMMA.16816.F32 R144, R8, R140, R16 ;  /* 0x0000008c0890723c */ /* 0x000fe60000001810 */
[----:B------:R-:W-:Y:S02]  /*16e20*/  IMAD.MOV.U32 R0, RZ, RZ, R47 ;  /* 0x000000ffff007224 */ /* 0x000fe400078e002f */
[----:B------:R-:W-:Y:S01]  /*16e30*/  FADD.FTZ R240, R240, R39 ;  /* 0x00000027f0f07221 */ /* 0x000fe20000010000 */
[----:B------:R-:W-:-:S02]  /*16e40*/  IMAD.MOV.U32 R2, RZ, RZ, R35 ;  /* 0x000000ffff027224 */ /* 0x000fc400078e0023 */
[----:B------:R-:W-:Y:S01]  /*16e50*/  FADD.FTZ R239, R239, R14 ;  /* 0x0000000eefef7221 */ /* 0x000fe20000010000 */
[----:B------:R-:W-:Y:S01]  /*16e60*/  @P3 IMAD.MOV.U32 R0, RZ, RZ, R47 ;  /* 0x000000ffff003224 */ /* 0x000fe200078e002f */
[----:B------:R-:W-:Y:S03]  /*16e70*/  HMMA.16816.F32 R140, R8, R142, R20 ;  /* 0x0000008e088c723c */ /* 0x000fe60000001814 */
[----:B------:R-:W-:Y:S02]  /*16e80*/  @P3 IMAD.MOV.U32 R2, RZ, RZ, R35 ;  /* 0x000000ffff023224 */ /* 0x000fe400078e0023 */
[----:B------:R-:W-:-:S03]  /*16e90*/  @P3 VIADD R238, R58, 0xfffffffd ;  /* 0xfffffffd3aee3836 */ /* 0x000fc60000000000 */
[C---:B------:R-:W-:Y:S08]  /*16ea0*/  HMMA.16816.F32 R136, R8.reuse, R4, R136 ;  /* 0x000000040888723c */ /* 0x040ff00000001888 */
[----:B------:R-:W-:Y:S01]  /*16eb0*/  HMMA.16816.F32 R132, R8, R6, R24 ;  /* 0x000000060884723c */ /* 0x000fe20000001818 */
[----:B------:R-:W-:-:S04]  /*16ec0*/  NOP ;  /* 0x0000000000007918 */ /* 0x000fc80000000000 */
[----:B------:R-:W-:-:S15]  /*16ed0*/  @P3 BRA `(.L_x_1893) ;  /* 0x0000000000043947 */ /* 0x000fde0003800000 */
.L_x_1884:
[----:B------:R-:W-:-:S07]  /*16ee0*/  IADD3 R238, PT, PT, R56, -0x1, RZ ;  /* 0xffffffff38ee7810 */ /* 0x000fce0007ffe0ff */
.L_x_1893:
[----:B------:R-:W-:Y:S05]  /*16ef0*/  BSYNC B2 ;  /* 0x0000000000027941 */ /* 0x000fea0003800000 */
.L_x_1883:
[----:B------:R-:W-:-:S13]  /*16f00*/  ISETP.GE.AND P0, PT, R238, R217, PT ;  /* 0x000000d9ee00720c */ /* 0x000fda0003f06270 */
[----:B------:R-:W-:Y:S05]  /*16f10*/  @!P0 BRA `(.L_x_1894) ;  /* 0x0000006800a48947 */ /* 0x000fea0003800000 */
[----:B------:R-:W-:Y:S01]  /*16f20*/  ISETP.NE.U32.AND P2, PT, R232, RZ, PT ;  /* 0x000000ffe800720c */ /* 0x000fe20003f45070 */
[----:B------:R-:W-:Y:S02]  /*16f30*/  IMAD.MOV.U32 R150, RZ, RZ, R0 ;  /* 0x000000ffff967224 */ /* 0x000fe400078e0000 */
[----:B------:R-:W-:Y:S01]  /*16f40*/  IMAD.MOV.U32 R151, RZ, RZ, R2 ;  /* 0x000000ffff977224 */ /* 0x000fe200078e0002 */
[----:B------:R-:W-:-:S13]  /*16f50*/  ISETP.NE.AND.EX P2, PT, R233, RZ, PT, P2 ;  /* 0x000000ffe900720c */ /* 0x000fda0003f45320 */
.L_x_1901:
[----:B------:R-:W-:Y:S04]  /*16f60*/  DEPBAR.LE SB0, 0x0 ;  /* 0x000080000000791a */ /* 0x000fe80000000000 */
[----:B------:R-:W-:Y:S05]  /*16f70*/  WARPSYNC.ALL ;  /* 0x0000000000007948 */ /* 0x000fea0003800000 */
[----:B------:R-:W-:Y:S01]  /*16f80*/  BAR.SYNC.DEFER_BLOCKING 0x0 ;  /* 0x0000000000007b1d */ /* 0x000fe20000010000 */
[----:B------:R-:W-:Y:S01]  /*16f90*/  LOP3.LUT R11, R216, 0xc0, RZ, 0xc0, !PT ;  /* 0x000000c0d80b7812 */ /* 0x000fe200078ec0ff */
[----:B------:R-:W-:Y:S02]  /*16fa0*/  @!P2 IMAD.MOV.U32 R3, RZ, RZ, RZ ;  /* 0x000000ffff03a224 */ /* 0x000fe400078e00ff */
        /* <DEDUP_REMOVED lines=13> */
[----:B------:R-:W2:Y:S02]  /*17080*/  LD.E R10, desc[UR4][R148.64+0x170] ;  /* 0x00017004940a7980 */ /* 0x000ea4000c101900 */
        /* <DEDUP_REMOVED lines=21> */
[C---:B------:R-:W-:Y:S02]  /*171e0*/  IMAD.HI.U32 R8, R9.reuse, R4, RZ ;  /* 0x0000000409087227 */ /* 0x040fe400078e00ff */
[----:B------:R-:W3:Y:S02]  /*171f0*/  LD.E.64 R12, desc[UR4][R148.64+0x40] ;  /* 0x00004004940c7980 */ /* 0x000ee4000c101b00 */
        /* <DEDUP_REMOVED lines=39> */
.L_x_1896:
[----:B------:R-:W-:Y:S05]  /*17470*/  BSYNC.RECONVERGENT B0 ;  /* 0x0000000000007941 */ /* 0x000fea0003800200 */
.L_x_1895:
[----:B------:R-:W1:Y:S01]  /*17480*/  S2UR UR6, SR_CgaCtaId ;  /* 0x00000000000679c3 */ /* 0x000e620000008800 */
[----:B------:R-:W-:Y:S01]  /*17490*/  LOP3.LUT R8, R216, 0x18, RZ, 0xc0, !PT ;  /* 0x00000018d8087812 */ /* 0x000fe200078ec0ff */
[----:B------:R-:W-:Y:S01]  /*174a0*/  UMOV UR7, 0x400 ;  /* 0x0000040000077882 */ /* 0x000fe20000000000 */
[----:B------:R-:W-:Y:S01]  /*174b0*/  LOP3.LUT R10, R11, 0x18, R216, 0x78, !PT ;  /* 0x000000180b0a7812 */ /* 0x000fe200078e78d8 */
[----:B------:R-:W-:Y:S01]  /*174c0*/  IMAD.SHL.U32 R9, R214, 0x40, RZ ;  /* 0x00000040d6097824 */ /* 0x000fe200078e00ff */
[----:B------:R-:W-:Y:S01]  /*174d0*/  ISETP.GE.AND P0, PT, R8, R227, PT ;  /* 0x000000e30800720c */ /* 0x000fe20003f06270 */
[C---:B------:R-:W-:Y:S01]  /*174e0*/  IMAD.SHL.U32 R211, R208.reuse, 0x20, RZ ;  /* 0x00000020d0d37824 */ /* 0x040fe200078e00ff */
[----:B------:R-:W-:Y:S01]  /*174f0*/  LOP3.LUT R10, R229, R10, RZ, 0xfc, !PT ;  /* 0x0000000ae50a7212 */ /* 0x000fe200078efcff */
[C---:B------:R-:W-:Y:S01]  /*17500*/  IMAD.SHL.U32 R210, R208.reuse, 0x10, RZ ;  /* 0x00000010d0d27824 */ /* 0x040fe200078e00ff */
[----:B------:R-:W-:Y:S01]  /*17510*/  IADD3 R12, P1, PT, R9, R220, RZ ;  /* 0x000000dc090c7210 */ /* 0x000fe20007f3e0ff */
[----:B------:R-:W-:Y:S01]  /*17520*/  IMAD.SHL.U32 R2, R208, 0x4, RZ ;  /* 0x00000004d0027824 */ /* 0x000fe200078e00ff */
[----:B------:R-:W-:Y:S01]  /*17530*/  SHF.L.U64.HI R8, R214, 0x6, R215 ;  /* 0x00000006d6087819 */ /* 0x000fe200000102d7 */
[----:B------:R-:W-:Y:S01]  /*17540*/  IMAD.MOV.U32 R44, RZ, RZ, 0x20 ;  /* 0x00000020ff2c7424 */ /* 0x000fe200078e00ff */
[----:B------:R-:W-:Y:S01]  /*17550*/  LOP3.LUT R0, R208, 0x8, RZ, 0xc0, !PT ;  /* 0x00000008d0007812 */ /* 0x000fe200078ec0ff */
[----:B------:R-:W-:Y:S01]  /*17560*/  BSSY.RECONVERGENT B1, `(.L_x_1897) ;  /* 0x000013d000017945 */ /* 0x000fe20003800200 */
[----:B------:R-:W-:Y:S01]  /*17570*/  SHF.R.U32.HI R209, RZ, 0x1, R208 ;  /* 0x00000001ffd17819 */ /* 0x000fe200000116d0 */
[----:B------:R-:W-:Y:S01]  /*17580*/  IMAD.X R13, R8, 0x1, R221, P1 ;  /* 0x00000001080d7824 */ /* 0x000fe200008e06dd */
[-C--:B------:R-:W-:Y:S02]  /*17590*/  IADD3 R16, P1, PT, R12, R9.reuse, RZ ;  /* 0x000000090c107210 */ /* 0x080fe40007f3e0ff */
[----:B------:R-:W-:Y:S02]  /*175a0*/  LOP3.LUT R152, R210, 0x100, RZ, 0xc0, !PT ;  /* 0x00000100d2987812 */ /* 0x000fe400078ec0ff */
[--C-:B------:R-:W-:Y:S01]  /*175b0*/  LOP3.LUT R3, R0, 0xc0, R211.reuse, 0xf8, !PT ;  /* 0x000000c000037812 */ /* 0x100fe200078ef8d3 */
[--C-:B------:R-:W-:Y:S01]  /*175c0*/  IMAD.X R17, R13, 0x1, R8.reuse, P1 ;  /* 0x000000010d117824 */ /* 0x100fe200008e0608 */
[-C--:B------:R-:W-:Y:S01]  /*175d0*/  IADD3 R20, P1, PT, R16, R9.reuse, RZ ;  /* 0x0000000910147210 */ /* 0x080fe20007f3e0ff */
[----:B-1----:R-:W-:Y:S01]  /*175e0*/  ULEA UR6, UR6, UR7, 0x18 ;  /* 0x0000000706067291 */ /* 0x002fe2000f8ec0ff */
[----:B------:R-:W-:Y:S02]  /*175f0*/  LOP3.LUT R0, R209, 0x8, RZ, 0xc0, !PT ;  /* 0x00000008d1007812 */ /* 0x000fe400078ec0ff */
[----:B------:R-:W-:Y:S01]  /*17600*/  LOP3.LUT R210, R210, 0x3e00, RZ, 0xc0, !PT ;  /* 0x00003e00d2d27812 */ /* 0x000fe200078ec0ff */
[--C-:B------:R-:W-:Y:S01]  /*17610*/  IMAD.X R21, R17, 0x1, R8.reuse, P1 ;  /* 0x0000000111157824 */ /* 0x100fe200008e0608 */
[-C--:B------:R-:W-:Y:S02]  /*17620*/  IADD3 R18, P1, PT, R20, R9.reuse, RZ ;  /* 0x0000000914127210 */ /* 0x080fe40007f3e0ff */
[----:B------:R-:W-:Y:S02]  /*17630*/  LEA R241, R10, UR6, 0x1 ;  /* 0x000000060af17c11 */ /* 0x000fe4000f8e08ff */
[--C-:B------:R-:W-:Y:S01]  /*17640*/  LOP3.LUT R152, R152, 0x20, R211.reuse, 0xf8, !PT ;  /* 0x0000002098987812 */ /* 0x100fe200078ef8d3 */
[--C-:B------:R-:W-:Y:S01]  /*17650*/  IMAD.X R19, R21, 0x1, R8.reuse, P1 ;  /* 0x0000000115137824 */ /* 0x100fe200008e0608 */
[-C--:B------:R-:W-:Y:S01]  /*17660*/  IADD3 R14, P1, PT, R18, R9.reuse, RZ ;  /* 0x00000009120e7210 */ /* 0x080fe20007f3e0ff */
[----:B------:R-:W-:Y:S01]  /*17670*/  @!PT LDS RZ, [RZ] ;  /* 0x00000000fffff984 */ /* 0x000fe20000000800 */
[----:B------:R-:W-:Y:S01]  /*17680*/  @!PT LDS RZ, [RZ] ;  /* 0x00000000fffff984 */ /* 0x000fe20000000800 */
[----:B------:R-:W-:Y:S01]  /*17690*/  @!PT LDS RZ, [RZ] ;  /* 0x00000000fffff984 */ /* 0x000fe20000000800 */
[----:B------:R-:W-:Y:S01]  /*176a0*/  @!P0 LDGSTS.E.BYPASS.LTC128B.128 [R241+0x5000], desc[UR4][R220.64] ;  /* 0x05000000dcf18fae */ /* 0x000fe2000b981a04 */
[----:B------:R-:W-:Y:S02]  /*176b0*/  LOP3.LUT R2, R2, 0x18, RZ, 0xc0, !PT ;  /* 0x0000001802027812 */ /* 0x000fe400078ec0ff */
[--C-:B------:R-:W-:Y:S02]  /*176c0*/  LOP3.LUT R153, R0, 0xc0, R211.reuse, 0xf8, !PT ;  /* 0x000000c000997812 */ /* 0x100fe400078ef8d3 */
[----:B------:R-:W-:Y:S01]  /*176d0*/  @P0 STS.128 [R241+0x5000], RZ ;  /* 0x005000fff1000388 */ /* 0x000fe20000000c00 */
[--C-:B------:R-:W-:Y:S01]  /*176e0*/  IMAD.X R15, R19, 0x1, R8.reuse, P1 ;  /* 0x00000001130f7824 */ /* 0x100fe200008e0608 */
[----:B------:R-:W-:Y:S03]  /*176f0*/  IADD3 R10, P1, PT, R14, R9, RZ ;  /* 0x000000090e0a7210 */ /* 0x000fe60007f3e0ff */
[----:B------:R-:W-:Y:S01]  /*17700*/  @!PT LDS RZ, [RZ] ;  /* 0x00000000fffff984 */ /* 0x000fe20000000800 */
[----:B------:R-:W-:Y:S01]  /*17710*/  @!PT LDS RZ, [RZ] ;  /* 0x00000000fffff984 */ /* 0x000fe20000000800 */
[----:B------:R-:W-:Y:S01]  /*17720*/  @!PT LDS RZ, [RZ] ;  /* 0x00000000fffff984 */ /* 0x000fe20000000800 */
[----:B------:R-:W-:Y:S01]  /*17730*/  @!P0 LDGSTS.E.BYPASS.LTC128B.128 [R241+0x5800], desc[UR4][R12.64] ;  /* 0x058000000cf18fae */ /* 0x000fe2000b981a04 */
[--C-:B------:R-:W-:Y:S01]  /*17740*/  LOP3.LUT R0, R210, 0x20, R211.reuse, 0xf8, !PT ;  /* 0x00000020d2007812 */ /* 0x100fe200078ef8d3 */
[----:B------:R-:W-:Y:S03]  /*17750*/  IMAD.X R11, R15, 0x1, R8, P1 ;  /* 0x000000010f0b7824 */ /* 0x000fe600008e0608 */
[----:B------:R-:W-:Y:S01]  /*17760*/  @P0 STS.128 [R241+0x5800], RZ ;  /* 0x005800fff1000388 */ /* 0x000fe20000000c00 */
[----:B------:R-:W-:Y:S02]  /*17770*/  LOP3.LUT R3, R152, R3, R2, 0xf6, !PT ;  /* 0x0000000398037212 */ /* 0x000fe400078ef602 */
[----:B------:R-:W-:Y:S02]  /*17780*/  LOP3.LUT R2, R153, R2, RZ, 0x3c, !PT ;  /* 0x0000000299027212 */ /* 0x000fe400078e3cff */
[----:B------:R-:W-:Y:S01]  /*17790*/  @!PT LDS RZ, [RZ] ;  /* 0x00000000fffff984 */ /* 0x000fe20000000800 */
[----:B------:R-:W-:Y:S01]  /*177a0*/  @!PT LDS RZ, [RZ] ;  /* 0x00000000fffff984 */ /* 0x000fe20000000800 */
[----:B------:R-:W-:Y:S01]  /*177b0*/  @!PT LDS RZ, [RZ] ;  /* 0x00000000fffff984 */ /* 0x000fe20000000800 */
[----:B------:R1:W-:Y:S01]  /*177c0*/  @!P0 LDGSTS.E.BYPASS.LTC128B.128 [R241+0x6000], desc[UR4][R16.64] ;  /* 0x0600000010f18fae */ /* 0x0003e2000b981a04 */
[----:B------:R-:W-:Y:S02]  /*177d0*/  LOP3.LUT R153, R0, 0x100, R211, 0xf8, !PT ;  /* 0x0000010000997812 */ /* 0x000fe400078ef8d3 */
[----:B------:R-:W-:Y:S02]  /*177e0*/  LEA R3, R3, UR6, 0x1 ;  /* 0x0000000603037c11 */ /* 0x000fe4000f8e08ff */
[----:B------:R-:W-:Y:S01]  /*177f0*/  @P0 STS.128 [R241+0x6000], RZ ;  /* 0x006000fff1000388 */ /* 0x000fe20000000c00 */
[----:B------:R-:W-:Y:S02]  /*17800*/  LOP3.LUT R152, R153, R2, RZ, 0xfc, !PT ;  /* 0x0000000299987212 */ /* 0x000fe400078efcff */
[----:B------:R-:W-:Y:S02]  /*17810*/  ISETP.GT.AND P3, PT, R238, R217, PT ;  /* 0x000000d9ee00720c */ /* 0x000fe40003f64270 */
[----:B------:R-:W-:Y:S01]  /*17820*/  @!PT LDS RZ, [RZ] ;  /* 0x00000000fffff984 */ /* 0x000fe20000000800 */
[----:B------:R-:W-:Y:S01]  /*17830*/  @!PT LDS RZ, [RZ] ;  /* 0x00000000fffff984 */ /* 0x000fe20000000800 */
[----:B------:R-:W-:Y:S01]  /*17840*/  @!PT LDS RZ, [RZ] ;  /* 0x00000000fffff984 */ /* 0x000fe20000000800 */
[----:B------:R-:W-:Y:S01]  /*17850*/  @!P0 LDGSTS.E.BYPASS.LTC128B.128 [R241+0x6800], desc[UR4][R20.64] ;  /* 0x0680000014f18fae */ /* 0x000fe2000b981a04 */
[----:B------:R-:W-:Y:S04]  /*17860*/  LEA R0, R152, UR6, 0x1 ;  /* 0x0000000698007c11 */ /* 0x000fe8000f8e08ff */
        /* <DEDUP_REMOVED lines=9> */
[----:B------:R-:W-:Y:S01]  /*17900*/  @!P0 LDGSTS.E.BYPASS.LTC128B.128 [R241+0x7800], desc[UR4][R14.64] ;  /* 0x078000000ef18fae */ /* 0x000fe2000b981a04 */
[----:B-1----:R-:W-:Y:S04]  /*17910*/  @!P0 IADD3 R16, P1, PT, R10, R9, RZ ;  /* 0x000000090a108210 */ /* 0x002fe80007f3e0ff */
[----:B------:R-:W-:Y:S05]  /*17920*/  @P0 STS.128 [R241+0x7800], RZ ;  /* 0x007800fff1000388 */ /* 0x000fea0000000c00 */
[----:B------:R-:W-:Y:S01]  /*17930*/  @!PT LDS RZ, [RZ] ;  /* 0x00000000fffff984 */ /* 0x000fe20000000800 */
[----:B------:R-:W-:Y:S01]  /*17940*/  @!PT LDS RZ, [RZ] ;  /* 0x00000000fffff984 */ /* 0x000fe20000000800 */
[----:B------:R-:W-:Y:S01]  /*17950*/  @!PT LDS RZ, [RZ] ;  /* 0x00000000fffff984 */ /* 0x000fe20000000800 */
[----:B------:R1:W-:Y:S01]  /*17960*/  @!P0 LDGSTS.E.BYPASS.LTC128B.128 [R241+0x8000], desc[UR4][R10.64] ;  /* 0x080000000af18fae */ /* 0x0003e2000b981a04 */
[----:B------:R-:W-:Y:S01]  /*17970*/  @!P0 IMAD.X R17, R11, 0x1, R8, P1 ;  /* 0x000000010b118824 */ /* 0x000fe200008e0608 */
[----:B------:R-:W-:Y:S03]  /*17980*/  LOP3.LUT P1, RZ, R208, 0x4, RZ, 0xc0, !PT ;  /* 0x00000004d0ff7812 */ /* 0x000fe6000782c0ff */
[----:B------:R-:W-:Y:S01]  /*17990*/  @P0 STS.128 [R241+0x8000], RZ ;  /* 0x008000fff1000388 */ /* 0x000fe20000000c00 */
[----:B------:R-:W-:Y:S04]  /*179a0*/  SEL R44, R44, 0xffffffe0, !P1 ;  /* 0xffffffe02c2c7807 */ /* 0x000fe80004800000 */
[----:B------:R-:W-:Y:S01]  /*179b0*/  @!PT LDS RZ, [RZ] ;  /* 0x00000000fffff984 */ /* 0x000fe20000000800 */
[----:B------:R-:W-:Y:S01]  /*179c0*/  @!PT LDS RZ, [RZ] ;  /* 0x00000000fffff984 */ /* 0x000fe20000000800 */
[----:B------:R-:W-:Y:S01]  /*179d0*/  @!PT LDS RZ, [RZ] ;  /* 0x00000000fffff984 */ /* 0x000fe20000000800 */
[----:B------:R2:W-:Y:S05]  /*179e0*/  @!P0 LDGSTS.E.BYPASS.LTC128B.128 [R241+0x8800], desc[UR4][R16.64] ;  /* 0x0880000010f18fae */ /* 0x0005ea000b981a04 */
[----:B------:R-:W-:Y:S05]  /*179f0*/  @P0 STS.128 [R241+0x8800], RZ ;  /* 0x008800fff1000388 */ /* 0x000fea0000000c00 */
        /* <DEDUP_REMOVED lines=130> */
[C---:B------:R-:W-:Y:S02]  /*18220*/  IADD3 R158, PT, PT, R152.reuse, -0x100, RZ ;  /* 0xffffff00989e7810 */ /* 0x040fe40007ffe0ff */
[----:B------:R-:W-:Y:S02]  /*18230*/  IABS R155, R152 ;  /* 0x00000098009b7213 */ /* 0x000fe40000000000 */
[-C--:B------:R-:W-:Y:S01]  /*18240*/  LOP3.LUT R152, R152, R161.reuse, RZ, 0x3c, !PT ;  /* 0x000000a198987212 */ /* 0x080fe200078e3cff */
        /* <DEDUP_REMOVED lines=20> */
[----:B------:R-:W-:Y:S02]  /*18390*/  ISETP.GE.AND P4, PT, R152, RZ, PT ;  /* 0x000000ff9800720c */ /* 0x000fe40003f86270 */
[----:B------:R-:W-:Y:S07]  /*183a0*/  LOP3.LUT R152, RZ, R161, RZ, 0x33, !PT ;  /* 0x000000a1ff987212 */ /* 0x000fee00078e33ff */
[----:B------:R-:W-:Y:S02]  /*183b0*/  @P5 IADD3 R157, PT, PT, R157, 0x1, RZ ;  /* 0x000000019d9d5810 */ /* 0x000fe40007ffe0ff */
[----:B------:R-:W-:Y:S01]  /*183c0*/  @P6 VIADD R159, R159, 0x1 ;  /* 0x000000019f9f6836 */ /* 0x000fe20000000000 */
[----:B------:R-:W-:Y:S02]  /*183d0*/  ISETP.NE.AND P5, PT, R161, RZ, PT ;  /* 0x000000ffa100720c */ /* 0x000fe40003fa5270 */
        /* <DEDUP_REMOVED lines=25> */
.L_x_1900:
[----:B------:R-:W-:Y:S05]  /*18570*/  BSYNC.RECONVERGENT B0 ;  /* 0x0000000000007941 */ /* 0x000fea0003800200 */
.L_x_1899:
[----:B------:R-:W-:Y:S01]  /*18580*/  @!PT LDS RZ, [RZ] ;  /* 0x00000000fffff984 */ /* 0x000fe20000000800 */
[----:B------:R-:W-:Y:S01]  /*18590*/  @!PT LDS RZ, [RZ] ;  /* 0x00000000fffff984 */ /* 0x000fe20000000800 */
[----:B------:R-:W-:Y:S01]  /*185a0*/  @!PT LDS RZ, [RZ] ;  /* 0x00000000fffff984 */ /* 0x000fe20000000800 */
[----:B------:R1:W-:Y:S01]  /*185b0*/  @!P0 LDGSTS.E.BYPASS.LTC128B.128 [R241+0x1000], desc[UR4][R218.64] ;  /* 0x01000000daf18fae */ /* 0x0003e2000b981a04 */
[C---:B------:R-:W-:Y:S01]  /*185c0*/  LEA R158, P3, R3.reuse, R218, 0x1 ;  /* 0x000000da039e7211 */ /* 0x040fe200078608ff */
[----:B------:R-:W-:Y:S01]  /*185d0*/  IMAD.SHL.U32 R216, R208, 0x8, RZ ;  /* 0x00000008d0d87824 */ /* 0x000fe200078e00ff */
[--C-:B------:R-:W-:Y:S01]  /*185e0*/  SHF.L.U64.HI R154, R212, 0x5, R213.reuse ;  /* 0x00000005d49a7819 */ /* 0x100fe200000102d5 */
[----:B------:R1:W-:Y:S01]  /*185f0*/  @P0 STS.128 [R241+0x1000], RZ ;  /* 0x001000fff1000388 */ /* 0x0003e20000000c00 */
[----:B------:R-:W-:Y:S02]  /*18600*/  IADD3 R156, P4, PT, R0, R158, RZ ;  /* 0x0000009e009c7210 */ /* 0x000fe40007f9e0ff */
[----:B------:R-:W-:Y:S02]  /*18610*/  LEA.HI.X R159, R3, R219, R154, 0x1, P3 ;  /* 0x000000db039f7211 */ /* 0x000fe400018f0c9a */
[----:B------:R-:W-:Y:S02]  /*18620*/  SHF.L.U64.HI R152, R212, 0x6, R213 ;  /* 0x00000006d4987819 */ /* 0x000fe400000102d5 */
[-C--:B------:R-:W-:Y:S01]  /*18630*/  IADD3 R160, P3, PT, R156, R0.reuse, RZ ;  /* 0x000000009ca07210 */ /* 0x080fe20007f7e0ff */
[----:B------:R-:W-:Y:S01]  /*18640*/  @!PT LDS RZ, [RZ] ;  /* 0x00000000fffff984 */ /* 0x000fe20000000800 */
[----:B------:R-:W-:Y:S01]  /*18650*/  @!PT LDS RZ, [RZ] ;  /* 0x00000000fffff984 */ /* 0x000fe20000000800 */
[----:B------:R-:W-:Y:S01]  /*18660*/  @!PT LDS RZ, [RZ] ;  /* 0x00000000fffff984 */ /* 0x000fe20000000800 */
[----:B------:R1:W-:Y:S01]  /*18670*/  @!P0 LDGSTS.E.BYPASS.LTC128B.128 [R241+0x1800], desc[UR4][R158.64] ;  /* 0x018000009ef18fae */ /* 0x0003e2000b981a04 */
[----:B------:R-:W-:Y:S01]  /*18680*/  LOP3.LUT R229, R216, 0x1f20, RZ, 0xc0, !PT ;  /* 0x00001f20d8e57812 */ /* 0x000fe200078ec0ff */
[----:B------:R-:W-:Y:S01]  /*18690*/  IMAD.X R157, R152, 0x1, R159, P4 ;  /* 0x00000001989d7824 */ /* 0x000fe200020e069f */
[-C--:B------:R-:W-:Y:S01]  /*186a0*/  IADD3 R154, P4, PT, R160, R0.reuse, RZ ;  /* 0x00000000a09a7210 */ /* 0x080fe20007f9e0ff */
[----:B------:R1:W-:Y:S02]  /*186b0*/  @P0 STS.128 [R241+0x1800], RZ ;  /* 0x001800fff1000388 */ /* 0x0003e40000000c00 */
        /* <DEDUP_REMOVED lines=39> */
.L_x_1898:
[----:B------:R-:W-:Y:S05]  /*18930*/  BSYNC.RECONVERGENT B1 ;  /* 0x0000000000017941 */ /* 0x000fea0003800200 */
.L_x_1897:
[----:B-1----:R-:W-:Y:S05]  /*18940*/  IMAD.SHL.U32 R241, R208, 0x2, RZ ;  /* 0x00000002d0f17824 */ /* 0x002fea00078e00ff */
[----:B------:R-:W-:Y:S05]  /*18950*/  LOP3.LUT R241, R241, 0x6, RZ, 0xc0, !PT ;  /* 0x00000006f1f17812 */ /* 0x000fea00078ec0ff */
[----:B------:R-:W-:Y:S04]  /*18960*/  IMAD R0, R238, 0x100, R241 ;  /* 0x00000100ee007824 */ /* 0x000fe800078e02f1 */
[C---:B------:R-:W-:Y:S01]  /*18970*/  VIADD R3, R0.reuse, 0x1 ;  /* 0x0000000100037836 */ /* 0x040fe20000000000 */
[CC--:B------:R-:W-:Y:S01]  /*18980*/  ISETP.GE.AND P0, PT, R0.reuse, R237.reuse, PT ;  /* 0x000000ed0000720c */ /* 0x0c0fe20003f06270 */
[C---:B------:R-:W-:Y:S01]  /*18990*/  VIADD R153, R0.reuse, 0x10 ;  /* 0x0000001000997836 */ /* 0x040fe20000000000 */
[CC--:B------:R-:W-:Y:S01]  /*189a0*/  ISETP.GE.AND P5, PT, R0.reuse, R236.reuse, PT ;  /* 0x000000ec0000720c */ /* 0x0c0fe20003fa6270 */
[----:B------:R-:W-:Y:S01]  /*189b0*/  VIADD R152, R0, 0x11 ;  /* 0x0000001100987836 */ /* 0x000fe20000000000 */
[----:B------:R-:W-:Y:S01]  /*189c0*/  FSEL R4, R4, -INF , P0 ;  /* 0xff80000004047808 */ /* 0x000fe20000000000 */
[C---:B------:R-:W-:Y:S01]  /*189d0*/  VIADD R159, R0.reuse, 0x30 ;  /* 0x00000030009f7836 */ /* 0x040fe20000000000 */
[C---:B------:R-:W-:Y:S01]  /*189e0*/  ISETP.GE.AND P6, PT, R3.reuse, R237, PT ;  /* 0x000000ed0300720c */ /* 0x040fe20003fc6270 */
[C---:B------:R-:W-:Y:S01]  /*189f0*/  VIADD R161, R0.reuse, 0x48 ;  /* 0x0000004800a17836 */ /* 0x040fe20000000000 */
[C---:B------:R-:W-:Y:S01]  /*18a00*/  ISETP.GE.AND P4, PT, R3.reuse, R236, PT ;  /* 0x000000ec0300720c */ /* 0x040fe20003f86270 */
[C---:B------:R-:W-:Y:S01]  /*18a10*/  VIADD R163, R0.reuse, 0x49 ;  /* 0x0000004900a37836 */ /* 0x040fe20000000000 */
[C---:B------:R-:W-:Y:S01]  /*18a20*/  ISETP.GE.AND P3, PT, R3.reuse, R234, PT ;  /* 0x000000ea0300720c */ /* 0x040fe20003f66270 */
[C---:B------:R-:W-:Y:S01]  /*18a30*/  VIADD R183, R0.reuse, 0x79 ;  /* 0x0000007900b77836 */ /* 0x040fe20000000000 */
[----:B------:R-:W-:Y:S01]  /*18a40*/  ISETP.GE.AND P0, PT, R3, R235, PT ;  /* 0x000000eb0300720c */ /* 0x000fe20003f06270 */
        /* <DEDUP_REMOVED lines=15> */
[-C--:B------:R-:W-:Y:S01]  /*18b40*/  ISETP.GE.AND P4, PT, R153, R237.reuse, PT ;  /* 0x000000ed9900720c */ /* 0x080fe20003f86270 */
[C---:B------:R-:W-:Y:S01]  /*18b50*/  VIADD R174, R0.reuse, 0x80 ;  /* 0x0000008000ae7836 */ /* 0x040fe20000000000 */
[----:B------:R-:W-:Y:S01]  /*18b60*/  FSEL R5, R5, -INF , P6 ;  /* 0xff80000005057808 */ /* 0x000fe20003000000 */
        /* <DEDUP_REMOVED lines=25> */
[----:B------:R-:W-:Y:S02]  /*18d00*/  FSEL R16, R16, -INF , P5 ;  /* 0xff80000010107808 */ /* 0x000fe40002800000 */
[----:B------:R-:W-:Y:S02]  /*18d10*/  FSEL R17, R17, -INF , P4 ;  /* 0xff80000011117808 */ /* 0x000fe40002000000 */
[-C--:B------:R-:W-:Y:S02]  /*18d20*/  ISETP.GE.AND P6, PT, R12, R236.reuse, PT ;  /* 0x000000ec0c00720c */ /* 0x080fe40003fc6270 */
[-C--:B------:R-:W-:Y:S02]  /*18d30*/  ISETP.GE.AND P5, PT, R158, R236.reuse, PT ;  /* 0x000000ec9e00720c */ /* 0x080fe40003fa6270 */
[-C--:B------:R-:W-:Y:S02]  /*18d40*/  ISETP.GE.AND P4, PT, R157, R237.reuse, PT ;  /* 0x000000ed9d00720c */ /* 0x080fe40003f86270 */
[----:B------:R-:W-:Y:S02]  /*18d50*/  FSEL R18, R18, -INF , P6 ;  /* 0xff80000012127808 */ /* 0x000fe40003000000 */
[----:B------:R-:W-:Y:S02]  /*18d60*/  FSEL R19, R19, -INF , P5 ;  /* 0xff80000013137808 */ /* 0x000fe40002800000 */
[----:B------:R-:W-:Y:S01]  /*18d70*/  FSEL R164, R20, -INF , P4 ;  /* 0xff80000014a47808 */ /* 0x000fe20002000000 */
[----:B------:R-:W-:Y:S01]  /*18d80*/  VIADD R20, R0, 0x28 ;  /* 0x0000002800147836 */ /* 0x000fe20000000000 */
[CC--:B------:R-:W-:Y:S02]  /*18d90*/  ISETP.GE.AND P6, PT, R156.reuse, R237.reuse, PT ;  /* 0x000000ed9c00720c */ /* 0x0c0fe40003fc6270 */
[-C--:B------:R-:W-:Y:S02]  /*18da0*/  ISETP.GE.AND P5, PT, R157, R236.reuse, PT ;  /* 0x000000ec9d00720c */ /* 0x080fe40003fa6270 */
[-C--:B------:R-:W-:Y:S02]  /*18db0*/  ISETP.GE.AND P4, PT, R156, R236.reuse, PT ;  /* 0x000000ec9c00720c */ /* 0x080fe40003f86270 */
[----:B------:R-:W-:Y:S01]  /*18dc0*/  FSEL R165, R21, -INF , P6 ;  /* 0xff80000015a57808 */ /* 0x000fe20003000000 */
[----:B------:R-:W-:Y:S01]  /*18dd0*/  VIADD R21, R0, 0x31 ;  /* 0x0000003100157836 */ /* 0x000fe20000000000 */
[----:B------:R-:W-:Y:S02]  /*18de0*/  FSEL R22, R22, -INF , P5 ;  /* 0xff80000016167808 */ /* 0x000fe40002800000 */
[----:B------:R-:W-:Y:S02]  /*18df0*/  FSEL R23, R23, -INF , P4 ;  /* 0xff80000017177808 */ /* 0x000fe40002000000 */
[-C--:B------:R-:W-:Y:S02]  /*18e00*/  ISETP.GE.AND P5, PT, R20, R237.reuse, PT ;  /* 0x000000ed1400720c */ /* 0x080fe40003fa6270 */
[-C--:B------:R-:W-:Y:S02]  /*18e10*/  ISETP.GE.AND P4, PT, R160, R237.reuse, PT ;  /* 0x000000eda000720c */ /* 0x080fe40003f86270 */
[-C--:B------:R-:W-:Y:S02]  /*18e20*/  ISETP.GE.AND P6, PT, R20, R236.reuse, PT ;  /* 0x000000ec1400720c */ /* 0x080fe40003fc6270 */
[----:B------:R-:W-:Y:S01]  /*18e30*/  FSEL R167, R24, -INF , P5 ;  /* 0xff80000018a77808 */ /* 0x000fe20002800000 */
[C---:B------:R-:W-:Y:S01]  /*18e40*/  VIADD R24, R0.reuse, 0x38 ;  /* 0x0000003800187836 */ /* 0x040fe20000000000 */
[----:B------:R-:W-:Y:S01]  /*18e50*/  FSEL R166, R25, -INF , P4 ;  /* 0xff80000019a67808 */ /* 0x000fe20002000000 */
[----:B------:R-:W-:Y:S01]  /*18e60*/  VIADD R25, R0, 0x41 ;  /* 0x0000004100197836 */ /* 0x000fe20000000000 */
[----:B------:R-:W-:Y:S02]  /*18e70*/  FSEL R26, R26, -INF , P6 ;  /* 0xff8000001a1a7808 */ /* 0x000fe40003000000 */
[-C--:B------:R-:W-:Y:S02]  /*18e80*/  ISETP.GE.AND P5, PT, R160, R236.reuse, PT ;  /* 0x000000eca000720c */ /* 0x080fe40003fa6270 */
[-C--:B------:R-:W-:Y:S02]  /*18e90*/  ISETP.GE.AND P4, PT, R159, R237.reuse, PT ;  /* 0x000000ed9f00720c */ /* 0x080fe40003f86270 */
[-C--:B------:R-:W-:Y:S02]  /*18ea0*/  ISETP.GE.AND P6, PT, R21, R237.reuse, PT ;  /* 0x000000ed1500720c */ /* 0x080fe40003fc6270 */
[----:B------:R-:W-:Y:S02]  /*18eb0*/  FSEL R27, R27, -INF , P5 ;  /* 0xff8000001b1b7808 */ /* 0x000fe40002800000 */
[----:B------:R-:W-:Y:S01]  /*18ec0*/  FSEL R169, R28, -INF , P4 ;  /* 0xff8000001ca97808 */ /* 0x000fe20002000000 */
[C---:B------:R-:W-:Y:S01]  /*18ed0*/  VIADD R28, R0.reuse, 0x40 ;  /* 0x00000040001c7836 */ /* 0x040fe20000000000 */
[----:B------:R-:W-:Y:S01]  /*18ee0*/  FSEL R168, R29, -INF , P6 ;  /* 0xff8000001da87808 */ /* 0x000fe20003000000 */
[----:B------:R-:W-:Y:S01]  /*18ef0*/  VIADD R29, R0, 0x39 ;  /* 0x00000039001d7836 */ /* 0x000fe20000000000 */
[-C--:B------:R-:W-:Y:S02]  /*18f00*/  ISETP.GE.AND P5, PT, R159, R236.reuse, PT ;  /* 0x000000ec9f00720c */ /* 0x080fe40003fa6270 */
[-C--:B------:R-:W-:Y:S02]  /*18f10*/  ISETP.GE.AND P4, PT, R21, R236.reuse, PT ;  /* 0x000000ec1500720c */ /* 0x080fe40003f86270 */
[----:B------:R-:W-:Y:S02]  /*18f20*/  FSEL R30, R30, -INF , P5 ;  /* 0xff8000001e1e7808 */ /* 0x000fe40002800000 */
[----:B------:R-:W-:Y:S02]  /*18f30*/  FSEL R31, R31, -INF , P4 ;  /* 0xff8000001f1f7808 */ /* 0x000fe40002000000 */
[CC--:B------:R-:W-:Y:S02]  /*18f40*/  ISETP.GE.AND P5, PT, R24.reuse, R237.reuse, PT ;  /* 0x000000ed1800720c */ /* 0x0c0fe40003fa6270 */
[-C--:B------:R-:W-:Y:S02]  /*18f50*/  ISETP.GE.AND P4, PT, R29, R237.reuse, PT ;  /* 0x000000ed1d00720c */ /* 0x080fe40003f86270 */
[-C--:B------:R-:W-:Y:S02]  /*18f60*/  ISETP.GE.AND P6, PT, R24, R236.reuse, PT ;  /* 0x000000ec1800720c */ /* 0x080fe40003fc6270 */
[----:B------:R-:W-:Y:S02]  /*18f70*/  FSEL R170, R32, -INF , P5 ;  /* 0xff80000020aa7808 */ /* 0x000fe40002800000 */
[----:B------:R-:W-:Y:S02]  /*18f80*/  FSEL R33, R33, -INF , P4 ;  /* 0xff80000021217808 */ /* 0x000fe40002000000 */
[-C--:B------:R-:W-:Y:S02]  /*18f90*/  ISETP.GE.AND P5, PT, R29, R236.reuse, PT ;  /* 0x000000ec1d00720c */ /* 0x080fe40003fa6270 */
[-C--:B------:R-:W-:Y:S02]  /*18fa0*/  ISETP.GE.AND P4, PT, R28, R237.reuse, PT ;  /* 0x000000ed1c00720c */ /* 0x080fe40003f86270 */
[----:B------:R-:W-:Y:S02]  /*18fb0*/  FSEL R34, R34, -INF , P6 ;  /* 0xff80000022227808 */ /* 0x000fe40003000000 */
[----:B------:R-:W-:Y:S02]  /*18fc0*/  FSEL R32, R35, -INF , P5 ;  /* 0xff80000023207808 */ /* 0x000fe40002800000 */
[CC--:B------:R-:W-:Y:S02]  /*18fd0*/  ISETP.GE.AND P6, PT, R25.reuse, R237.reuse, PT ;  /* 0x000000ed1900720c */ /* 0x0c0fe40003fc6270 */
[----:B------:R-:W-:Y:S01]  /*18fe0*/  FSEL R175, R36, -INF , P4 ;  /* 0xff80000024af7808 */ /* 0x000fe20002000000 */
[----:B------:R-:W-:Y:S01]  /*18ff0*/  VIADD R36, R0, 0x51 ;  /* 0x0000005100247836 */ /* 0x000fe20000000000 */
[-C--:B------:R-:W-:Y:S02]  /*19000*/  ISETP.GE.AND P5, PT, R28, R236.reuse, PT ;  /* 0x000000ec1c00720c */ /* 0x080fe40003fa6270 */
[-C--:B------:R-:W-:Y:S02]  /*19010*/  ISETP.GE.AND P4, PT, R25, R236.reuse, PT ;  /* 0x000000ec1900720c */ /* 0x080fe40003f86270 */
[----:B------:R-:W-:Y:S02]  /*19020*/  FSEL R35, R37, -INF , P6 ;  /* 0xff80000025237808 */ /* 0x000fe40003000000 */
        /* <DEDUP_REMOVED lines=44> */
[----:B------:R-:W-:Y:S01]  /*192f0*/  FSEL R245, R56, -INF , P5 ;  /* 0xff80000038f57808 */ /* 0x000fe20002800000 */
[C---:B------:R-:W-:Y:S01]  /*19300*/  VIADD R56, R0.reuse, 0xd1 ;  /* 0x000000d100387836 */ /* 0x040fe20000000000 */
[----:B------:R-:W-:Y:S01]  /*19310*/  FSEL R243, R57, -INF , P4 ;  /* 0xff80000039f37808 */ /* 0x000fe20002000000 */
[----:B------:R-:W-:Y:S01]  /*19320*/  VIADD R57, R0, 0xb1 ;  /* 0x000000b100397836 */ /* 0x000fe20000000000 */
[-C--:B------:R-:W-:Y:S02]  /*19330*/  ISETP.GE.AND P5, PT, R53, R236.reuse, PT ;  /* 0x000000ec3500720c */ /* 0x080fe40003fa6270 */
[-C--:B------:R-:W-:Y:S02]  /*19340*/  ISETP.GE.AND P4, PT, R52, R237.reuse, PT ;  /* 0x000000ed3400720c */ /* 0x080fe40003f86270 */
[----:B------:R-:W-:Y:S02]  /*19350*/  FSEL R59, R59, -INF , P5 ;  /* 0xff8000003b3b7808 */ /* 0x000fe40002800000 */
        /* <DEDUP_REMOVED lines=31> */
[----:B------:R-:W-:Y:S02]  /*19550*/  FSEL R67, R72, -INF , P5 ;  /* 0xff80000048437808 */ /* 0x000fe40002800000 */
[-C--:B------:R-:W-:Y:S02]  /*19560*/  ISETP.GE.AND P4, PT, R64, R237.reuse, PT ;  /* 0x000000ed4000720c */ /* 0x080fe40003f86270 */
[-C--:B------:R-:W-:Y:S02]  /*19570*/  ISETP.GE.AND P5, PT, R189, R236.reuse, PT ;  /* 0x000000ecbd00720c */ /* 0x080fe40003fa6270 */
[----:B------:R-:W-:Y:S02]  /*19580*/  FSEL R252, R69, -INF , P6 ;  /* 0xff80000045fc7808 */ /* 0x000fe40003000000 */
[-C--:B------:R-:W-:Y:S02]  /*19590*/  ISETP.GE.AND P6, PT, R182, R236.reuse, PT ;  /* 0x000000ecb600720c */ /* 0x080fe40003fc6270 */
[----:B------:R-:W-:Y:S02]  /*195a0*/  FSEL R75, R75, -INF , P5 ;  /* 0xff8000004b4b7808 */ /* 0x000fe40002800000 */
[-C--:B------:R-:W-:Y:S02]  /*195b0*/  ISETP.GE.AND P5, PT, R64, R236.reuse, PT ;  /* 0x000000ec4000720c */ /* 0x080fe40003fa6270 */
[----:B------:R-:W-:Y:S02]  /*195c0*/  FSEL R176, R74, -INF , P6 ;  /* 0xff8000004ab07808 */ /* 0x000fe40003000000 */
[----:B------:R-:W-:Y:S02]  /*195d0*/  FSEL R74, R78, -INF , P5 ;  /* 0xff8000004e4a7808 */ /* 0x000fe40002800000 */
[----:B------:R-:W-:Y:S01]  /*195e0*/  FSEL R206, R76, -INF , P4 ;  /* 0xff8000004cce7808 */ /* 0x000fe20002000000 */
[----:B------:R-:W-:Y:S01]  /*195f0*/  VIADD R76, R0, 0xd0 ;  /* 0x000000d0004c7836 */ /* 0x000fe20000000000 */
[-C--:B------:R-:W-:Y:S02]  /*19600*/  ISETP.GE.AND P5, PT, R185, R237.reuse, PT ;  /* 0x000000edb900720c */ /* 0x080fe40003fa6270 */
[CC--:B------:R-:W-:Y:S02]  /*19610*/  ISETP.GE.AND P4, PT, R63.reuse, R236.reuse, PT ;  /* 0x000000ec3f00720c */ /* 0x0c0fe40003f86270 */
[-C--:B------:R-:W-:Y:S02]  /*19620*/  ISETP.GE.AND P6, PT, R63, R237.reuse, PT ;  /* 0x000000ed3f00720c */ /* 0x080fe40003fc6270 */
[----:B------:R-:W-:Y:S02]  /*19630*/  FSEL R72, R79, -INF , P4 ;  /* 0xff8000004f487808 */ /* 0x000fe40002000000 */
[----:B------:R-:W-:Y:S01]  /*19640*/  FSEL R79, R80, -INF , P5 ;  /* 0xff800000504f7808 */ /* 0x000fe20002800000 */
[C---:B------:R-:W-:Y:S01]  /*19650*/  VIADD R80, R0.reuse, 0xc0 ;  /* 0x000000c000507836 */ /* 0x040fe20000000000 */
[CC--:B------:R-:W-:Y:S02]  /*19660*/  ISETP.GE.AND P4, PT, R187.reuse, R237.reuse, PT ;  /* 0x000000edbb00720c */ /* 0x0c0fe40003f86270 */
[-C--:B------:R-:W-:Y:S02]  /*19670*/  ISETP.GE.AND P5, PT, R187, R236.reuse, PT ;  /* 0x000000ecbb00720c */ /* 0x080fe40003fa6270 */
[----:B------:R-:W-:Y:S01]  /*19680*/  FSEL R78, R81, -INF , P4 ;  /* 0xff800000514e7808 */ /* 0x000fe20002000000 */
[----:B------:R-:W-:Y:S01]  /*19690*/  VIADD R81, R0, 0xb0 ;  /* 0x000000b000517836 */ /* 0x000fe20000000000 */
        /* <DEDUP_REMOVED lines=25> */
[----:B------:R-:W-:Y:S01]  /*19830*/  VIADD R89, R0, 0xd8 ;  /* 0x000000d800597836 */ /* 0x000fe20000000000 */
[-C--:B------:R-:W-:Y:S02]  /*19840*/  ISETP.GE.AND P4, PT, R81, R237.reuse, PT ;  /* 0x000000ed5100720c */ /* 0x080fe40003f86270 */
[----:B------:R-:W-:Y:S02]  /*19850*/  FSEL R71, R101, -INF , P6 ;  /* 0xff80000065477808 */ /* 0x000fe40003000000 */
[-C--:B------:R-:W-:Y:S02]  /*19860*/  ISETP.GE.AND P5, PT, R192, R236.reuse, PT ;  /* 0x000000ecc000720c */ /* 0x080fe40003fa6270 */
[----:B------:R-:W-:Y:S01]  /*19870*/  FSEL R84, R92, -INF , P4 ;  /* 0xff8000005c547808 */ /* 0x000fe20002000000 */
[----:B------:R-:W-:Y:S01]  /*19880*/  VIADD R92, R0, 0xc9 ;  /* 0x000000c9005c7836 */ /* 0x000fe20000000000 */
[----:B------:R-:W-:Y:S02]  /*19890*/  FSEL R207, R91, -INF , P5 ;  /* 0xff8000005bcf7808 */ /* 0x000fe40002800000 */
[-C--:B------:R-:W-:Y:S02]  /*198a0*/  ISETP.GE.AND P5, PT, R81, R236.reuse, PT ;  /* 0x000000ec5100720c */ /* 0x080fe40003fa6270 */
[-C--:B------:R-:W-:Y:S02]  /*198b0*/  ISETP.GE.AND P4, PT, R57, R236.reuse, PT ;  /* 0x000000ec3900720c */ /* 0x080fe40003f86270 */
[----:B------:R-:W-:Y:S02]  /*198c0*/  FSEL R197, R94, -INF , P5 ;  /* 0xff8000005ec57808 */ /* 0x000fe40002800000 */
[----:B------:R-:W-:Y:S02]  /*198d0*/  FSEL R201, R95, -INF , P4 ;  /* 0xff8000005fc97808 */ /* 0x000fe40002000000 */
[-C--:B------:R-:W-:Y:S02]  /*198e0*/  ISETP.GE.AND P4, PT, R188, R237.reuse, PT ;  /* 0x000000edbc00720c */ /* 0x080fe40003f86270 */
[-C--:B------:R-:W-:Y:S02]  /*198f0*/  ISETP.GE.AND P5, PT, R190, R237.reuse, PT ;  /* 0x000000edbe00720c */ /* 0x080fe40003fa6270 */
[----:B------:R-:W-:Y:S02]  /*19900*/  FSEL R94, R97, -INF , P4 ;  /* 0xff800000615e7808 */ /* 0x000fe40002000000 */
[-C--:B------:R-:W-:Y:S02]  /*19910*/  ISETP.GE.AND P4, PT, R80, R237.reuse, PT ;  /* 0x000000ed5000720c */ /* 0x080fe40003f86270 */
[----:B------:R-:W-:Y:S01]  /*19920*/  FSEL R202, R96, -INF , P5 ;  /* 0xff80000060ca7808 */ /* 0x000fe20002800000 */
[----:B------:R-:W-:Y:S01]  /*19930*/  IMAD.MOV.U32 R96, RZ, RZ, R206 ;  /* 0x000000ffff607224 */ /* 0x000fe200078e00ce */
[----:B------:R-:W-:Y:S01]  /*19940*/  FSEL R69, R100, -INF , P4 ;  /* 0xff80000064457808 */ /* 0x000fe20002000000 */
[----:B------:R-:W-:Y:S01]  /*19950*/  VIADD R100, R0, 0xc8 ;  /* 0x000000c800647836 */ /* 0x000fe20000000000 */
[-C--:B------:R-:W-:Y:S01]  /*19960*/  ISETP.GE.AND P4, PT, R60, R236.reuse, PT ;  /* 0x000000ec3c00720c */ /* 0x080fe20003f86270 */
[----:B------:R-:W-:Y:S01]  /*19970*/  VIADD R206, R0, 0xf0 ;  /* 0x000000f000ce7836 */ /* 0x000fe20000000000 */
[-C--:B------:R-:W-:Y:S02]  /*19980*/  ISETP.GE.AND P5, PT, R188, R236.reuse, PT ;  /* 0x000000ecbc00720c */ /* 0x080fe40003fa6270 */
[----:B------:R-:W-:Y:S02]  /*19990*/  FSEL R177, R103, -INF , P4 ;  /* 0xff80000067b17808 */ /* 0x000fe40002000000 */
[----:B------:R-:W-:Y:S01]  /*199a0*/  FSEL R191, R99, -INF , P5 ;  /* 0xff80000063bf7808 */ /* 0x000fe20002800000 */
[----:B------:R-:W-:Y:S01]  /*199b0*/  IMAD.MOV.U32 R99, RZ, RZ, R85 ;  /* 0x000000ffff637224 */ /* 0x000fe200078e0055 */
[-C--:B------:R-:W-:Y:S02]  /*199c0*/  ISETP.GE.AND P5, PT, R80, R236.reuse, PT ;  /* 0x000000ec5000720c */ /* 0x080fe40003fa6270 */
[-C--:B------:R-:W-:Y:S02]  /*199d0*/  ISETP.GE.AND P4, PT, R92, R237.reuse, PT ;  /* 0x000000ed5c00720c */ /* 0x080fe40003f86270 */
[----:B------:R-:W-:Y:S02]  /*199e0*/  FSEL R102, R102, -INF , P5 ;  /* 0xff80000066667808 */ /* 0x000fe40002800000 */
[-C--:B------:R-:W-:Y:S02]  /*199f0*/  ISETP.GE.AND P5, PT, R100, R237.reuse, PT ;  /* 0x000000ed6400720c */ /* 0x080fe40003fa6270 */
[----:B------:R-:W-:Y:S02]  /*19a00*/  FSEL R85, R105, -INF , P4 ;  /* 0xff80000069557808 */ /* 0x000fe40002000000 */
[----:B------:R-:W-:Y:S01]  /*19a10*/  FSEL R66, R104, -INF , P5 ;  /* 0xff80000068427808 */ /* 0x000fe20002800000 */
[----:B------:R-:W-:Y:S01]  /*19a20*/  VIADD R104, R0, 0xe0 ;  /* 0x000000e000687836 */ /* 0x000fe20000000000 */
[-C--:B------:R-:W-:Y:S02]  /*19a30*/  ISETP.GE.AND P5, PT, R92, R236.reuse, PT ;  /* 0x000000ec5c00720c */ /* 0x080fe40003fa6270 */
[CC--:B------:R-:W-:Y:S01]  /*19a40*/  ISETP.GE.AND P4, PT, R76.reuse, R237.reuse, PT ;  /* 0x000000ed4c00720c */ /* 0x0c0fe20003f86270 */
        /* <DEDUP_REMOVED lines=10> */
[-C--:B------:R-:W-:Y:S02]  /*19af0*/  ISETP.GE.AND P5, PT, R196, R236.reuse, PT ;  /* 0x000000ecc400720c */ /* 0x080fe40003fa6270 */
[-C--:B------:R-:W-:Y:S02]  /*19b00*/  ISETP.GE.AND P6, PT, R56, R237.reuse, PT ;  /* 0x000000ed3800720c */ /* 0x080fe40003fc6270 */
[----:B------:R-:W-:Y:S02]  /*19b10*/  FSEL R112, R115, -INF , P5 ;  /* 0xff80000073707808 */ /* 0x000fe40002800000 */
[----:B------:R-:W-:Y:S01]  /*19b20*/  FSEL R101, R108, -INF , P4 ;  /* 0xff8000006c657808 */ /* 0x000fe20002000000 */
[----:B------:R-:W-:Y:S01]  /*19b30*/  IMAD.MOV.U32 R108, RZ, RZ, R69 ;  /* 0x000000ffff6c7224 */ /* 0x000fe200078e0045 */
[----:B------:R-:W-:Y:S01]  /*19b40*/  FSEL R95, R109, -INF , P6 ;  /* 0xff8000006d5f7808 */ /* 0x000fe20003000000 */
[----:B------:R-:W-:Y:S01]  /*19b50*/  IMAD.MOV.U32 R109, RZ, RZ, R202 ;  /* 0x000000ffff6d7224 */ /* 0x000fe200078e00ca */
[-C--:B------:R-:W-:Y:S01]  /*19b60*/  ISETP.GE.AND P6, PT, R89, R236.reuse, PT ;  /* 0x000000ec5900720c */ /* 0x080fe20003fc6270 */
[----:B------:R-:W-:Y:S01]  /*19b70*/  VIADD R202, R0, 0xf1 ;  /* 0x000000f100ca7836 */ /* 0x000fe20000000000 */
        /* <DEDUP_REMOVED lines=9> */
[-C--:B------:R-:W-:Y:S01]  /*19c10*/  ISETP.GE.AND P5, PT, R204, R236.reuse, PT ;  /* 0x000000eccc00720c */ /* 0x080fe20003fa6270 */
[----:B------:R-:W-:Y:S01]  /*19c20*/  IMAD.MOV.U32 R85, RZ, RZ, R244 ;  /* 0x000000ffff557224 */ /* 0x000fe200078e00f4 */
[----:B------:R-:W-:Y:S01]  /*19c30*/  FSEL R91, R113, -INF , P4 ;  /* 0xff800000715b7808 */ /* 0x000fe20002000000 */
[----:B------:R-:W-:Y:S01]  /*19c40*/  VIADD R244, R0, 0xe9 ;  /* 0x000000e900f47836 */ /* 0x000fe20000000000 */
[-C--:B------:R-:W-:Y:S02]  /*19c50*/  ISETP.GE.AND P4, PT, R104, R237.reuse, PT ;  /* 0x000000ed6800720c */ /* 0x080fe40003f86270 */
[----:B------:R-:W-:Y:S02]  /*19c60*/  FSEL R242, R122, -INF , P5 ;  /* 0xff8000007af27808 */ /* 0x000fe40002800000 */
[----:B------:R-:W-:Y:S02]  /*19c70*/  FSEL R83, R116, -INF , P4 ;  /* 0xff80000074537808 */ /* 0x000fe40002000000 */
[----:B------:R-:W-:Y:S02]  /*19c80*/  ISETP.GE.AND P4, PT, R88, R236, PT ;  /* 0x000000ec5800720c */ /* 0x000fe40003f86270 */
[----:B------:R-:W-:Y:S02]  /*19c90*/  ISETP.GE.AND P5, PT, R0, R234, PT ;  /* 0x000000ea0000720c */ /* 0x000fe40003fa6270 */
[-C--:B------:R-:W-:Y:S02]  /*19ca0*/  ISETP.GE.AND P6, PT, R244, R237.reuse, PT ;  /* 0x000000edf400720c */ /* 0x080fe40003fc6270 */
[----:B------:R-:W-:Y:S02]  /*19cb0*/  FSEL R116, R119, -INF , P4 ;  /* 0xff80000077747808 */ /* 0x000fe40002000000 */
[----:B------:R-:W-:Y:S01]  /*19cc0*/  FSEL R107, R121, -INF , P6 ;  /* 0xff800000796b7808 */ /* 0x000fe20003000000 */
[----:B------:R-:W-:Y:S01]  /*19cd0*/  IMAD.MOV.U32 R121, RZ, RZ, R95 ;  /* 0x000000ffff797224 */ /* 0x000fe200078e005f */
[-C--:B------:R-:W-:Y:S02]  /*19ce0*/  ISETP.GE.AND P6, PT, R206, R237.reuse, PT ;  /* 0x000000edce00720c */ /* 0x080fe40003fc6270 */
[----:B------:R-:W-:Y:S02]  /*19cf0*/  ISETP.GE.AND P4, PT, R204, R237, PT ;  /* 0x000000edcc00720c */ /* 0x000fe40003f86270 */
[----:B------:R-:W-:Y:S01]  /*19d00*/  FSEL R122, R124, -INF , P6 ;  /* 0xff8000007c7a7808 */ /* 0x000fe20003000000 */
[----:B------:R-:W-:Y:S01]  /*19d10*/  VIADD R124, R0, 0xf8 ;  /* 0x000000f8007c7836 */ /* 0x000fe20000000000 */
[-C--:B------:R-:W-:Y:S02]  /*19d20*/  ISETP.GE.AND P6, PT, R206, R236.reuse, PT ;  /* 0x000000ecce00720c */ /* 0x080fe40003fc6270 */
[----:B------:R-:W-:Y:S02]  /*19d30*/  FSEL R113, R120, -INF , P4 ;  /* 0xff80000078717808 */ /* 0x000fe40002000000 */
[----:B------:R-:W-:Y:S02]  /*19d40*/  FSEL R126, R126, -INF , P6 ;  /* 0xff8000007e7e7808 */ /* 0x000fe40003000000 */
[----:B------:R-:W-:Y:S02]  /*19d50*/  ISETP.GE.AND P6, PT, R0, R235, PT ;  /* 0x000000eb0000720c */ /* 0x000fe40003fc6270 */
[-C--:B------:R-:W-:Y:S02]  /*19d60*/  ISETP.GE.AND P4, PT, R244, R236.reuse, PT ;  /* 0x000000ecf400720c */ /* 0x080fe40003f86270 */
[----:B------:R-:W-:Y:S02]  /*19d70*/  FSEL R97, R6, -INF , !P6 ;  /* 0xff80000006617808 */ /* 0x000fe40007000000 */
[----:B------:R-:W-:Y:S01]  /*19d80*/  FSEL R120, R123, -INF , P4 ;  /* 0xff8000007b787808 */ /* 0x000fe20002000000 */
[----:B------:R-:W-:Y:S01]  /*19d90*/  IMAD.MOV.U32 R123, RZ, RZ, R101 ;  /* 0x000000ffff7b7224 */ /* 0x000fe200078e0065 */
[----:B------:R-:W-:Y:S02]  /*19da0*/  ISETP.GE.AND P6, PT, R124, R236, PT ;  /* 0x000000ec7c00720c */ /* 0x000fe40003fc6270 */
[----:B------:R-:W-:Y:S01]  /*19db0*/  FSEL R6, R5, -INF , !P3 ;  /* 0xff80000005067808 */ /* 0x000fe20005800000 */
[----:B------:R-:W-:Y:S01]  /*19dc0*/  IMAD.MOV.U32 R5, RZ, RZ, R109 ;  /* 0x000000ffff057224 */ /* 0x000fe200078e006d */
[-C--:B------:R-:W-:Y:S02]  /*19dd0*/  ISETP.GE.AND P4, PT, R202, R237.reuse, PT ;  /* 0x000000edca00720c */ /* 0x080fe40003f86270 */
[-C--:B------:R-:W-:Y:S02]  /*19de0*/  ISETP.GE.AND P3, PT, R153, R234.reuse, PT ;  /* 0x000000ea9900720c */ /* 0x080fe40003f66270 */
[----:B------:R-:W-:Y:S02]  /*19df0*/  FSEL R119, R125, -INF , P4 ;  /* 0xff8000007d777808 */ /* 0x000fe40002000000 */
[----:B------:R-:W-:Y:S02]  /*19e00*/  FSEL R125, R4, -INF , !P5 ;  /* 0xff800000047d7808 */ /* 0x000fe40006800000 */
[----:B------:R-:W-:Y:S01]  /*19e10*/  FSEL R4, R130, -INF , P6 ;  /* 0xff80000082047808 */ /* 0x000fe20003000000 */
[----:B------:R-:W-:Y:S01]  /*19e20*/  IMAD.MOV.U32 R130, RZ, RZ, R85 ;  /* 0x000000ffff827224 */ /* 0x000fe200078e0055 */
[----:B------:R-:W-:Y:S02]  /*19e30*/  ISETP.GE.AND P6, PT, R154, R234, PT ;  /* 0x000000ea9a00720c */ /* 0x000fe40003fc6270 */
[-C--:B------:R-:W-:Y:S02]  /*19e40*/  ISETP.GE.AND P5, PT, R248, R237.reuse, PT ;  /* 0x000000edf800720c */ /* 0x080fe40003fa6270 */
[----:B------:R-:W-:Y:S02]  /*19e50*/  FSEL R155, R155, -INF , !P3 ;  /* 0xff8000009b9b7808 */ /* 0x000fe40005800000 */
[----:B------:R-:W-:Y:S02]  /*19e60*/  ISETP.GE.AND P4, PT, R202, R236, PT ;  /* 0x000000ecca00720c */ /* 0x000fe40003f86270 */
[-C--:B------:R-:W-:Y:S02]  /*19e70*/  ISETP.GE.AND P3, PT, R158, R234.reuse, PT ;  /* 0x000000ea9e00720c */ /* 0x080fe40003f66270 */
[----:B------:R-:W-:Y:S02]  /*19e80*/  FSEL R0, R127, -INF , P4 ;  /* 0xff8000007f007808 */ /* 0x000fe40002000000 */
[----:B------:R-:W-:Y:S01]  /*19e90*/  FSEL R127, R9, -INF , !P6 ;  /* 0xff800000097f7808 */ /* 0x000fe20007000000 */
[----:B------:R-:W-:Y:S01]  /*19ea0*/  IMAD.MOV.U32 R9, RZ, RZ, R87 ;  /* 0x000000ffff097224 */ /* 0x000fe200078e0057 */
[-C--:B------:R-:W-:Y:S02]  /*19eb0*/  ISETP.GE.AND P6, PT, R12, R234.reuse, PT ;  /* 0x000000ea0c00720c */ /* 0x080fe40003fc6270 */
[----:B------:R-:W-:Y:S02]  /*19ec0*/  ISETP.GE.AND P4, PT, R124, R237, PT ;  /* 0x000000ed7c00720c */ /* 0x000fe40003f86270 */
[----:B------:R-:W-:Y:S02]  /*19ed0*/  FSEL R115, R16, -INF , !P6 ;  /* 0xff80000010737808 */ /* 0x000fe40007000000 */
[----:B------:R-:W-:Y:S02]  /*19ee0*/  FSEL R69, R128, -INF , P4 ;  /* 0xff80000080457808 */ /* 0x000fe40002000000 */
[-C--:B------:R-:W-:Y:S02]  /*19ef0*/  ISETP.GE.AND P4, PT, R3, R234.reuse, PT ;  /* 0x000000ea0300720c */ /* 0x080fe40003f86270 */
[----:B------:R-:W-:Y:S02]  /*19f00*/  FSEL R128, R129, -INF , P5 ;  /* 0xff80000081807808 */ /* 0x000fe40002800000 */
[-C--:B------:R-:W-:Y:S01]  /*19f10*/  ISETP.GE.AND P5, PT, R3, R235.reuse, PT ;  /* 0x000000eb0300720c */ /* 0x080fe20003fa6270 */
[----:B------:R-:W-:Y:S01]  /*19f20*/  IMAD.MOV.U32 R3, RZ, RZ, R117 ;  /* 0x000000ffff037224 */ /* 0x000fe200078e0075 */
[----:B------:R-:W-:Y:S01]  /*19f30*/  FSEL R129, R8, -INF , !P4 ;  /* 0xff80000008817808 */ /* 0x000fe20006000000 */
[----:B------:R-:W-:Y:S01]  /*19f40*/  IMAD.MOV.U32 R8, RZ, RZ, R107 ;  /* 0x000000ffff087224 */ /* 0x000fe200078e006b */
[----:B------:R-:W-:Y:S02]  /*19f50*/  FSEL R10, R10, -INF , !P5 ;  /* 0xff8000000a0a7808 */ /* 0x000fe40006800000 */
[----:B------:R-:W-:Y:S02]  /*19f60*/  FSEL R109, R17, -INF , !P3 ;  /* 0xff800000116d7808 */ /* 0x000fe40005800000 */
[-C--:B------:R-:W-:Y:S02]  /*19f70*/  ISETP.GE.AND P4, PT, R152, R234.reuse, PT ;  /* 0x000000ea9800720c */ /* 0x080fe40003f86270 */
[-C--:B------:R-:W-:Y:S02]  /*19f80*/  ISETP.GE.AND P3, PT, R20, R234.reuse, PT ;  /* 0x000000ea1400720c */ /* 0x080fe40003f66270 */
[----:B------:R-:W-:Y:S02]  /*19f90*/  FSEL R117, R13, -INF , !P4 ;  /* 0xff8000000d757808 */ /* 0x000fe40006000000 */
[----:B------:R-:W-:Y:S01]  /*19fa0*/  FSEL R95, R167, -INF , !P3 ;  /* 0xff800000a75f7808 */ /* 0x000fe20005800000 */
[----:B------:R-:W-:Y:S01]  /*19fb0*/  IMAD.MOV.U32 R167, RZ, RZ, R83 ;  /* 0x000000ffffa77224 */ /* 0x000fe200078e0053 */
[-C--:B------:R-:W-:Y:S02]  /*19fc0*/  ISETP.GE.AND P3, PT, R21, R234.reuse, PT ;  /* 0x000000ea1500720c */ /* 0x080fe40003f66270 */
[-C--:B------:R-:W-:Y:S02]  /*19fd0*/  ISETP.GE.AND P4, PT, R157, R234.reuse, PT ;  /* 0x000000ea9d00720c */ /* 0x080fe40003f86270 */
[----:B------:R-:W-:Y:S01]  /*19fe0*/  FSEL R85, R168, -INF , !P3 ;  /* 0xff800000a8557808 */ /* 0x000fe20005800000 */
[----:B------:R-:W-:Y:S01]  /*19ff0*/  IMAD.MOV.U32 R168, RZ, RZ, R113 ;  /* 0x000000ffffa87224 */ /* 0x000fe200078e0071 */
[----:B------:R-:W-:Y:S01]  /*1a000*/  FSEL R107, R164, -INF , !P4 ;  /* 0xff800000a46b7808 */ /* 0x000fe20006000000 */
[----:B------:R-:W-:Y:S01]  /*1a010*/  IMAD.MOV.U32 R113, RZ, RZ, R73 ;  /* 0x000000ffff717224 */ /* 0x000fe200078e0049 */
[-C--:B------:R-:W-:Y:S01]  /*1a020*/  ISETP.GE.AND P3, PT, R29, R234.reuse, PT ;  /* 0x000000ea1d00720c */ /* 0x080fe20003f66270 */
[----:B------:R-:W-:Y:S01]  /*1a030*/  IMAD.MOV.U32 R164, RZ, RZ, R93 ;  /* 0x000000ffffa47224 */ /* 0x000fe200078e005d */
[-C--:B------:R-:W-:Y:S02]  /*1a040*/  ISETP.GE.AND P5, PT, R25, R234.reuse, PT ;  /* 0x000000ea1900720c */ /* 0x080fe40003fa6270 */
[-C--:B------:R-:W-:Y:S02]  /*1a050*/  ISETP.GE.AND P6, PT, R156, R234.reuse, PT ;  /* 0x000000ea9c00720c */ /* 0x080fe40003fc6270 */
[----:B------:R-:W-:Y:S02]  /*1a060*/  FSEL R73, R35, -INF , !P5 ;  /* 0xff80000023497808 */ /* 0x000fe40006800000 */
[----:B------:R-:W-:Y:S01]  /*1a070*/  FSEL R101, R165, -INF , !P6 ;  /* 0xff800000a5657808 */ /* 0x000fe20007000000 */
[----:B------:R-:W-:Y:S01]  /*1a080*/  IMAD.MOV.U32 R165, RZ, RZ, R69 ;  /* 0x000000ffffa57224 */ /* 0x000fe200078e0045 */
[-C--:B------:R-:W-:Y:S02]  /*1a090*/  ISETP.GE.AND P6, PT, R159, R234.reuse, PT ;  /* 0x000000ea9f00720c */ /* 0x080fe40003fc6270 */
[-C--:B------:R-:W-:Y:S02]  /*1a0a0*/  ISETP.GE.AND P5, PT, R161, R234.reuse, PT ;  /* 0x000000eaa100720c */ /* 0x080fe40003fa6270 */
[----:B------:R-:W-:Y:S02]  /*1a0b0*/  FSEL R87, R169, -INF , !P6 ;  /* 0xff800000a9577808 */ /* 0x000fe40007000000 */
[----:B------:R-:W-:Y:S01]  /*1a0c0*/  FSEL R169, R7, -INF , !P0 ;  /* 0xff80000007a97808 */ /* 0x000fe20004000000 */
[----:B------:R-:W-:Y:S01]  /*1a0d0*/  IMAD.MOV.U32 R7, RZ, RZ, R5 ;  /* 0x000000ffff077224 */ /* 0x000fe200078e0005 */
[-C--:B------:R-:W-:Y:S01]  /*1a0e0*/  ISETP.GE.AND P0, PT, R153, R235.reuse, PT ;  /* 0x000000eb9900720c */ /* 0x080fe20003f06270 */
[----:B------:R-:W-:Y:S01]  /*1a0f0*/  IMAD.MOV.U32 R5, RZ, RZ, R3 ;  /* 0x000000ffff057224 */ /* 0x000fe200078e0003 */
[-C--:B------:R-:W-:Y:S01]  /*1a100*/  ISETP.GE.AND P6, PT, R24, R234.reuse, PT ;  /* 0x000000ea1800720c */ /* 0x080fe20003fc6270 */
[----:B------:R-:W2:Y:S01]  /*1a110*/  LD.E R3, desc[UR4][R148.64+0xdc] ;  /* 0x0000dc0494037980 */ /* 0x000ea2000c101900 */
[----:B------:R-:W-:Y:S01]  /*1a120*/  FSEL R14, R14, -INF , !P0 ;  /* 0xff8000000e0e7808 */ /* 0x000fe20004000000 */
[----:B------:R-:W-:Y:S01]  /*1a130*/  IMAD.MOV.U32 R153, RZ, RZ, R8 ;  /* 0x000000ffff997224 */ /* 0x000fe200078e0008 */
[----:B------:R-:W-:Y:S01]  /*1a140*/  FSEL R83, R170, -INF , !P6 ;  /* 0xff800000aa537808 */ /* 0x000fe20007000000 */
[----:B------:R-:W-:Y:S01]  /*1a150*/  IMAD.MOV.U32 R170, RZ, RZ, R9 ;  /* 0x000000ffffaa7224 */ /* 0x000fe200078e0009 */
[-C--:B------:R-:W-:Y:S01]  /*1a160*/  ISETP.GE.AND P6, PT, R152, R235.reuse, PT ;  /* 0x000000eb9800720c */ /* 0x080fe20003fc6270 */
[----:B------:R-:W-:Y:S01]  /*1a170*/  IMAD.MOV.U32 R9, RZ, RZ, R108 ;  /* 0x000000ffff097224 */ /* 0x000fe200078e006c */
[-C--:B------:R-:W-:Y:S01]  /*1a180*/  ISETP.GE.AND P0, PT, R163, R234.reuse, PT ;  /* 0x000000eaa300720c */ /* 0x080fe20003f06270 */
[----:B------:R-:W-:Y:S01]  /*1a190*/  IMAD.MOV.U32 R108, RZ, RZ, R79 ;  /* 0x000000ffff6c7224 */ /* 0x000fe200078e004f */
[----:B------:R-:W-:Y:S01]  /*1a1a0*/  FSEL R79, R33, -INF , !P3 ;  /* 0xff800000214f7808 */ /* 0x000fe20005800000 */
[----:B------:R-:W-:Y:S01]  /*1a1b0*/  IMAD.MOV.U32 R152, RZ, RZ, R84 ;  /* 0x000000ffff987224 */ /* 0x000fe200078e0054 */
[-C--:B------:R-:W-:Y:S01]  /*1a1c0*/  ISETP.GE.AND P3, PT, R28, R234.reuse, PT ;  /* 0x000000ea1c00720c */ /* 0x080fe20003f66270 */
[----:B------:R-:W-:Y:S01]  /*1a1d0*/  IMAD.MOV.U32 R84, RZ, RZ, R67 ;  /* 0x000000ffff547224 */ /* 0x000fe200078e0043 */
[----:B------:R-:W-:Y:S02]  /*1a1e0*/  FSEL R69, R39, -INF , !P0 ;  /* 0xff80000027457808 */ /* 0x000fe40004000000 */
[-C--:B------:R-:W-:Y:S02]  /*1a1f0*/  ISETP.GE.AND P4, PT, R160, R234.reuse, PT ;  /* 0x000000eaa000720c */ /* 0x080fe40003f86270 */
[-C--:B------:R-:W-:Y:S02]  /*1a200*/  ISETP.GE.AND P0, PT, R162, R234.reuse, PT ;  /* 0x000000eaa200720c */ /* 0x080fe40003f06270 */
[----:B------:R-:W-:Y:S01]  /*1a210*/  FSEL R93, R166, -INF , !P4 ;  /* 0xff800000a65d7808 */ /* 0x000fe20006000000 */
[----:B------:R-:W-:Y:S01]  /*1a220*/  IMAD.MOV.U32 R166, RZ, RZ, R106 ;  /* 0x000000ffffa67224 */ /* 0x000fe200078e006a */
[-C--:B------:R-:W-:Y:S01]  /*1a230*/  ISETP.GE.AND P4, PT, R154, R235.reuse, PT ;  /* 0x000000eb9a00720c */ /* 0x080fe20003f86270 */
[----:B------:R-:W-:Y:S01]  /*1a240*/  IMAD.MOV.U32 R106, RZ, RZ, R71 ;  /* 0x000000ffff6a7224 */ /* 0x000fe200078e0047 */
[----:B------:R-:W-:Y:S01]  /*1a250*/  FSEL R71, R186, -INF , !P5 ;  /* 0xff800000ba477808 */ /* 0x000fe20006800000 */
[----:B------:R-:W-:Y:S01]  /*1a260*/  IMAD.MOV.U32 R154, RZ, RZ, R77 ;  /* 0x000000ffff9a7224 */ /* 0x000fe200078e004d */
[----:B------:R-:W-:Y:S01]  /*1a270*/  FSEL R8, R11, -INF , !P4 ;  /* 0xff8000000b087808 */ /* 0x000fe20006000000 */
[----:B------:R-:W-:Y:S01]  /*1a280*/  IMAD.MOV.U32 R186, RZ, RZ, R7 ;  /* 0x000000ffffba7224 */ /* 0x000fe200078e0007 */
[-C--:B------:R-:W-:Y:S01]  /*1a290*/  ISETP.GE.AND P4, PT, R12, R235.reuse, PT ;  /* 0x000000eb0c00720c */ /* 0x080fe20003f86270 */
[----:B------:R-:W-:Y:S01]  /*1a2a0*/  IMAD.MOV.U32 R7, RZ, RZ, R168 ;  /* 0x000000ffff077224 */ /* 0x000fe200078e00a8 */
[----:B------:R-:W-:Y:S02]  /*1a2b0*/  FSEL R12, R15, -INF , !P6 ;  /* 0xff8000000f0c7808 */ /* 0x000fe40007000000 */
[----:B------:R-:W-:Y:S01]  /*1a2c0*/  FSEL R77, R175, -INF , !P3 ;  /* 0xff800000af4d7808 */ /* 0x000fe20005800000 */
[----:B------:R-:W-:Y:S01]  /*1a2d0*/  IMAD.MOV.U32 R175, RZ, RZ, R65 ;  /* 0x000000ffffaf7224 */ /* 0x000fe200078e0041 */
[-C--:B------:R-:W-:Y:S01]  /*1a2e0*/  ISETP.GE.AND P5, PT, R156, R235.reuse, PT ;  /* 0x000000eb9c00720c */ /* 0x080fe20003fa6270 */
[----:B------:R-:W-:Y:S01]  /*1a2f0*/  IMAD.MOV.U32 R156, RZ, RZ, R152 ;  /* 0x000000ffff9c7224 */ /* 0x000fe200078e0098 */
[-C--:B------:R-:W-:Y:S01]  /*1a300*/  ISETP.GE.AND P6, PT, R157, R235.reuse, PT ;  /* 0x000000eb9d00720c */ /* 0x080fe20003fc6270 */
[----:B------:R-:W-:Y:S01]  /*1a310*/  IMAD.MOV.U32 R152, RZ, RZ, R166 ;  /* 0x000000ffff987224 */ /* 0x000fe200078e00a6 */
[----:B------:R-:W-:Y:S02]  /*1a320*/  FSEL R18, R18, -INF , !P4 ;  /* 0xff80000012127808 */ /* 0x000fe40006000000 */
[-C--:B------:R-:W-:Y:S02]  /*1a330*/  ISETP.GE.AND P4, PT, R36, R234.reuse, PT ;  /* 0x000000ea2400720c */ /* 0x080fe40003f86270 */
[----:B------:R-:W-:Y:S02]  /*1a340*/  FSEL R67, R195, -INF , !P0 ;  /* 0xff800000c3437808 */ /* 0x000fe40004000000 */
[-C--:B------:R-:W-:Y:S02]  /*1a350*/  ISETP.GE.AND P0, PT, R160, R235.reuse, PT ;  /* 0x000000eba000720c */ /* 0x080fe40003f06270 */
        /* <DEDUP_REMOVED lines=50> */
[----:B------:R-:W-:Y:S02]  /*1a680*/  FSEL R11, R250, -INF , !P4 ;  /* 0xff800000fa0b7808 */ /* 0x000fe40006000000 */
[-C--:B------:R-:W-:Y:S02]  /*1a690*/  ISETP.GE.AND P4, PT, R174, R234.reuse, PT ;  /* 0x000000eaae00720c */ /* 0x080fe40003f86270 */
[----:B------:R-:W-:Y:S02]  /*1a6a0*/  FSEL R99, R252, -INF , !P5 ;  /* 0xff800000fc637808 */ /* 0x000fe40006800000 */
[----:B------:R-:W-:Y:S01]  /*1a6b0*/  FSEL R19, R175, -INF , !P4 ;  /* 0xff800000af137808 */ /* 0x000fe20006000000 */
[----:B------:R-:W-:Y:S01]  /*1a6c0*/  IMAD.MOV.U32 R175, RZ, RZ, R167 ;  /* 0x000000ffffaf7224 */ /* 0x000fe200078e00a7 */
[-C--:B------:R-:W-:Y:S01]  /*1a6d0*/  ISETP.GE.AND P4, PT, R45, R235.reuse, PT ;  /* 0x000000eb2d00720c */ /* 0x080fe20003f86270 */
[----:B------:R-:W-:Y:S01]  /*1a6e0*/  IMAD.MOV.U32 R167, RZ, RZ, R164 ;  /* 0x000000ffffa77224 */ /* 0x000fe200078e00a4 */
[-C--:B------:R-:W-:Y:S02]  /*1a6f0*/  ISETP.GE.AND P5, PT, R182, R234.reuse, PT ;  /* 0x000000eab600720c */ /* 0x080fe40003fa6270 */
[-C--:B------:R-:W-:Y:S02]  /*1a700*/  ISETP.GE.AND P6, PT, R41, R235.reuse, PT ;  /* 0x000000eb2900720c */ /* 0x080fe40003fc6270 */
[-C--:B------:R-:W-:Y:S02]  /*1a710*/  ISETP.GE.AND P3, PT, R162, R235.reuse, PT ;  /* 0x000000eba200720c */ /* 0x080fe40003f66270 */
[----:B------:R-:W-:Y:S02]  /*1a720*/  FSEL R162, R47, -INF , !P0 ;  /* 0xff8000002fa27808 */ /* 0x000fe40004000000 */
[----:B------:R-:W-:Y:S02]  /*1a730*/  FSEL R166, R50, -INF , !P6 ;  /* 0xff80000032a67808 */ /* 0x000fe40007000000 */
[----:B------:R-:W-:Y:S02]  /*1a740*/  FSEL R50, R51, -INF , !P4 ;  /* 0xff80000033327808 */ /* 0x000fe40006000000 */
[----:B------:R-:W-:Y:S02]  /*1a750*/  FSEL R164, R46, -INF , !P3 ;  /* 0xff8000002ea47808 */ /* 0x000fe40005800000 */
[-C--:B------:R-:W-:Y:S02]  /*1a760*/  ISETP.GE.AND P0, PT, R44, R235.reuse, PT ;  /* 0x000000eb2c00720c */ /* 0x080fe40003f06270 */
[----:B------:R-:W-:Y:S02]  /*1a770*/  FSEL R84, R84, -INF , !P5 ;  /* 0xff80000054547808 */ /* 0x000fe40006800000 */
[-C--:B------:R-:W-:Y:S02]  /*1a780*/  ISETP.GE.AND P5, PT, R40, R235.reuse, PT ;  /* 0x000000eb2800720c */ /* 0x080fe40003fa6270 */
[----:B------:R-:W-:Y:S02]  /*1a790*/  FSEL R168, R54, -INF , !P0 ;  /* 0xff80000036a87808 */ /* 0x000fe40004000000 */
[----:B------:R-:W-:Y:S02]  /*1a7a0*/  FSEL R54, R55, -INF , !P5 ;  /* 0xff80000037367808 */ /* 0x000fe40006800000 */
[-C--:B------:R-:W-:Y:S02]  /*1a7b0*/  ISETP.GE.AND P4, PT, R49, R235.reuse, PT ;  /* 0x000000eb3100720c */ /* 0x080fe40003f86270 */
[----:B------:R-:W-:Y:S02]  /*1a7c0*/  ISETP.GE.AND P5, PT, R52, R235, PT ;  /* 0x000000eb3400720c */ /* 0x000fe40003fa6270 */
[----:B------:R-:W-:Y:S02]  /*1a7d0*/  FSEL R52, R58, -INF , !P4 ;  /* 0xff8000003a347808 */ /* 0x000fe40006000000 */
        /* <DEDUP_REMOVED lines=10> */
[----:B------:R-:W-:Y:S02]  /*1a880*/  ISETP.GE.AND P3, PT, R53, R235, PT ;  /* 0x000000eb3500720c */ /* 0x000fe40003f66270 */
        /* <DEDUP_REMOVED lines=23> */
[----:B------:R-:W-:Y:S02]  /*1aa00*/  FMNMX3.FTZ R20, R20, R33, R29, !PT ;  /* 0x0000002114147276 */ /* 0x000fe4000781001d */
[----:B------:R-:W-:Y:S02]  /*1aa10*/  ISETP.GE.AND P6, PT, R48, R235, PT ;  /* 0x000000eb3000720c */ /* 0x000fe40003fc6270 */
[----:B------:R-:W-:Y:S02]  /*1aa20*/  FMNMX3.FTZ R20, R20, R27, R17, !PT ;  /* 0x0000001b14147276 */ /* 0x000fe40007810011 */
[----:B------:R-:W-:Y:S02]  /*1aa30*/  FSEL R48, R59, -INF , !P3 ;  /* 0xff8000003b307808 */ /* 0x000fe40005800000 */
[----:B------:R-:W-:Y:S02]  /*1aa40*/  FMNMX3.FTZ R20, R20, R15, R13, !PT ;  /* 0x0000000f14147276 */ /* 0x000fe4000781000d */
[----:B------:R-:W-:Y:S02]  /*1aa50*/  ISETP.GE.AND P3, PT, R172, R235, PT ;  /* 0x000000ebac00720c */ /* 0x000fe40003f66270 */
[----:B------:R-:W-:Y:S02]  /*1aa60*/  FSEL R183, R173, -INF , !P6 ;  /* 0xff800000adb77808 */ /* 0x000fe40007000000 */
[----:B------:R-:W-:Y:S02]  /*1aa70*/  FMNMX3.FTZ R20, R20, R25, R11, !PT ;  /* 0x0000001914147276 */ /* 0x000fe4000781000b */
[----:B------:R-:W-:Y:S02]  /*1aa80*/  ISETP.GE.AND P6, PT, R174, R235, PT ;  /* 0x000000ebae00720c */ /* 0x000fe40003fc6270 */
[----:B------:R-:W-:Y:S02]  /*1aa90*/  FMNMX3.FTZ R20, R20, R19, R99, !PT ;  /* 0x0000001314147276 */ /* 0x000fe40007810063 */
[----:B------:R-:W-:Y:S02]  /*1aaa0*/  FSEL R78, R179, -INF , !P6 ;  /* 0xff800000b34e7808 */ /* 0x000fe40007000000 */
[-C--:B------:R-:W-:Y:S02]  /*1aab0*/  ISETP.GE.AND P6, PT, R188, R234.reuse, PT ;  /* 0x000000eabc00720c */ /* 0x080fe40003fc6270 */
[-C--:B------:R-:W-:Y:S02]  /*1aac0*/  ISETP.GE.AND P5, PT, R192, R234.reuse, PT ;  /* 0x000000eac000720c */ /* 0x080fe40003fa6270 */
[----:B------:R-:W-:Y:S02]  /*1aad0*/  FSEL R195, R94, -INF , !P6 ;  /* 0xff8000005ec37808 */ /* 0x000fe40007000000 */
[-C--:B------:R-:W-:Y:S02]  /*1aae0*/  ISETP.GE.AND P6, PT, R80, R234.reuse, PT ;  /* 0x000000ea5000720c */ /* 0x080fe40003fc6270 */
[----:B------:R-:W-:Y:S01]  /*1aaf0*/  FSEL R245, R152, -INF , !P5 ;  /* 0xff80000098f57808 */ /* 0x000fe20006800000 */
[----:B------:R-:W-:Y:S01]  /*1ab00*/  IMAD.MOV.U32 R152, RZ, RZ, R9 ;  /* 0x000000ffff987224 */ /* 0x000fe200078e0009 */
[----:B------:R-:W-:Y:S02]  /*1ab10*/  FSEL R9, R181, -INF , !P3 ;  /* 0xff800000b5097808 */ /* 0x000fe40005800000 */
[-C--:B------:R-:W-:Y:S02]  /*1ab20*/  ISETP.GE.AND P3, PT, R57, R234.reuse, PT ;  /* 0x000000ea3900720c */ /* 0x080fe40003f66270 */
[-C--:B------:R-:W-:Y:S02]  /*1ab30*/  ISETP.GE.AND P5, PT, R81, R234.reuse, PT ;  /* 0x000000ea5100720c */ /* 0x080fe40003fa6270 */
[----:B------:R-:W-:Y:S01]  /*1ab40*/  FSEL R203, R167, -INF , !P3 ;  /* 0xff800000a7cb7808 */ /* 0x000fe20005800000 */
[----:B------:R-:W-:Y:S01]  /*1ab50*/  IMAD.MOV.U32 R167, RZ, RZ, R105 ;  /* 0x000000ffffa77224 */ /* 0x000fe200078e0069 */
        /* <DEDUP_REMOVED lines=10> */
[----:B------:R-:W-:Y:S02]  /*1ac00*/  FSEL R152, R70, -INF , !P6 ;  /* 0xff80000046987808 */ /* 0x000fe40007000000 */
[-C--:B------:R-:W-:Y:S02]  /*1ac10*/  ISETP.GE.AND P5, PT, R184, R235.reuse, PT ;  /* 0x000000ebb800720c */ /* 0x080fe40003fa6270 */
[-C--:B------:R-:W-:Y:S02]  /*1ac20*/  ISETP.GE.AND P4, PT, R100, R234.reuse, PT ;  /* 0x000000ea6400720c */ /* 0x080fe40003f86270 */
[----:B------:R-:W-:Y:S02]  /*1ac30*/  FSEL R251, R86, -INF , !P5 ;  /* 0xff80000056fb7808 */ /* 0x000fe40006800000 */
[-C--:B------:R-:W-:Y:S02]  /*1ac40*/  ISETP.GE.AND P5, PT, R89, R234.reuse, PT ;  /* 0x000000ea5900720c */ /* 0x080fe40003fa6270 */
[-C--:B------:R-:W-:Y:S02]  /*1ac50*/  ISETP.GE.AND P3, PT, R190, R234.reuse, PT ;  /* 0x000000eabe00720c */ /* 0x080fe40003f66270 */
[----:B------:R-:W-:Y:S02]  /*1ac60*/  ISETP.GE.AND P6, PT, R56, R234, PT ;  /* 0x000000ea3800720c */ /* 0x000fe40003fc6270 */
[----:B------:R-:W-:Y:S01]  /*1ac70*/  FSEL R199, R186, -INF , !P3 ;  /* 0xff800000bac77808 */ /* 0x000fe20005800000 */
[----:B------:R-:W-:Y:S01]  /*1ac80*/  IMAD.MOV.U32 R186, RZ, RZ, R175 ;  /* 0x000000ffffba7224 */ /* 0x000fe200078e00af */
[----:B------:R-:W-:Y:S01]  /*1ac90*/  ISETP.GE.AND P3, PT, R63, R235, PT ;  /* 0x000000eb3f00720c */ /* 0x000fe20003f66270 */
[----:B------:R-:W-:Y:S01]  /*1aca0*/  IMAD.MOV.U32 R175, RZ, RZ, R153 ;  /* 0x000000ffffaf7224 */ /* 0x000fe200078e0099 */
[----:B------:R-:W-:Y:S01]  /*1acb0*/  FSEL R121, R121, -INF , !P6 ;  /* 0xff80000079797808 */ /* 0x000fe20007000000 */
[----:B------:R-:W-:Y:S01]  /*1acc0*/  IMAD.MOV.U32 R194, RZ, RZ, R186 ;  /* 0x000000ffffc27224 */ /* 0x000fe200078e00ba */
[----:B------:R-:W-:Y:S01]  /*1acd0*/  FSEL R156, R72, -INF , !P3 ;  /* 0xff800000489c7808 */ /* 0x000fe20005800000 */
[----:B------:R-:W-:Y:S01]  /*1ace0*/  IMAD.MOV.U32 R186, RZ, RZ, R5 ;  /* 0x000000ffffba7224 */ /* 0x000fe200078e0005 */
[----:B------:R-:W-:Y:S01]  /*1acf0*/  FMNMX3.FTZ R5, R150, R97, R169, !PT ;  /* 0x0000006196057276 */ /* 0x000fe200078100a9 */
[----:B------:R-:W-:Y:S01]  /*1ad00*/  IMAD.MOV.U32 R153, RZ, RZ, R123 ;  /* 0x000000ffff997224 */ /* 0x000fe200078e007b */
        /* <DEDUP_REMOVED lines=28> */
[----:B------:R-:W-:Y:S02]  /*1aed0*/  FSEL R201, R201, -INF , !P5 ;  /* 0xff800000c9c97808 */ /* 0x000fe40006800000 */
[----:B------:R-:W-:Y:S02]  /*1aee0*/  FMNMX3.FTZ R40, R40, R9, R37, !PT ;  /* 0x0000000928287276 */ /* 0x000fe40007810025 */
[----:B------:R-:W-:Y:S02]  /*1aef0*/  FSEL R177, R177, -INF , !P6 ;  /* 0xff800000b1b17808 */ /* 0x000fe40007000000 */
[----:B------:R-:W-:Y:S02]  /*1af00*/  FMNMX3.FTZ R40, R40, R78, R105, !PT ;  /* 0x0000004e28287276 */ /* 0x000fe40007810069 */
[----:B------:R-:W-:Y:S02]  /*1af10*/  ISETP.GE.AND P6, PT, R248, R234, PT ;  /* 0x000000eaf800720c */ /* 0x000fe40003fc6270 */
[----:B------:R-:W-:Y:S02]  /*1af20*/  FMNMX3.FTZ R5, R40, R123, R94, !PT ;  /* 0x0000007b28057276 */ /* 0x000fe4000781005e */
[----:B------:R-:W-:Y:S02]  /*1af30*/  FSEL R44, R128, -INF , !P6 ;  /* 0xff800000802c7808 */ /* 0x000fe40007000000 */
[----:B------:R-:W-:Y:S02]  /*1af40*/  FMNMX3.FTZ R5, R5, R106, R156, !PT ;  /* 0x0000006a05057276 */ /* 0x000fe4000781009c */
[-C--:B------:R-:W-:Y:S02]  /*1af50*/  ISETP.GE.AND P6, PT, R89, R235.reuse, PT ;  /* 0x000000eb5900720c */ /* 0x080fe40003fc6270 */
[----:B------:R-:W-:Y:S02]  /*1af60*/  FSEL R179, R167, -INF , !P4 ;  /* 0xff800000a7b37808 */ /* 0x000fe40006000000 */
[----:B------:R-:W-:Y:S02]  /*1af70*/  FSEL R89, R114, -INF , !P6 ;  /* 0xff80000072597808 */ /* 0x000fe40007000000 */
[-C--:B------:R-:W-:Y:S02]  /*1af80*/  ISETP.GE.AND P6, PT, R244, R235.reuse, PT ;  /* 0x000000ebf400720c */ /* 0x080fe40003fc6270 */
[----:B------:R-:W-:Y:S02]  /*1af90*/  FSEL R167, R118, -INF , !P3 ;  /* 0xff80000076a77808 */ /* 0x000fe40005800000 */
[----:B------:R-:W-:Y:S02]  /*1afa0*/  FSEL R118, R82, -INF , !P0 ;  /* 0xff80000052767808 */ /* 0x000fe40004000000 */
[----:B------:R-:W-:Y:S02]  /*1afb0*/  ISETP.GE.AND P0, PT, R76, R234, PT ;  /* 0x000000ea4c00720c */ /* 0x000fe40003f06270 */
[-C--:B------:R-:W-:Y:S02]  /*1afc0*/  ISETP.GE.AND P3, PT, R193, R235.reuse, PT ;  /* 0x000000ebc100720c */ /* 0x080fe40003f66270 */
[----:B------:R-:W-:Y:S02]  /*1afd0*/  FMNMX3.FTZ R40, R5, R118, R152, !PT ;  /* 0x0000007605287276 */ /* 0x000fe40007810098 */
        /* <DEDUP_REMOVED lines=18> */
[----:B------:R-:W-:Y:S02]  /*1b100*/  ISETP.GE.AND P4, PT, R206, R234, PT ;  /* 0x000000eace00720c */ /* 0x000fe40003f86270 */
        /* <DEDUP_REMOVED lines=11> */
[----:B------:R-:W-:Y:S02]  /*1b1c0*/  ISETP.GE.AND P4, PT, R202, R235, PT ;  /* 0x000000ebca00720c */ /* 0x000fe40003f86270 */
[----:B------:R-:W-:Y:S02]  /*1b1d0*/  FSEL R23, R131, -INF , P0 ;  /* 0xff80000083177808 */ /* 0x000fe40000000000 */
[----:B------:R-:W-:Y:S02]  /*1b1e0*/  FSEL R43, R0, -INF , !P4 ;  /* 0xff800000002b7808 */ /* 0x000fe40006000000 */
[----:B------:R-:W-:Y:S02]  /*1b1f0*/  FMNMX3.FTZ R40, R40, R251, R249, !PT ;  /* 0x000000fb28287276 */ /* 0x000fe400078100f9 */
[----:B------:R-:W-:Y:S02]  /*1b200*/  FSEL R75, R194, -INF , !P3 ;  /* 0xff800000c24b7808 */ /* 0x000fe40005800000 */
[----:B------:R-:W-:Y:S02]  /*1b210*/  ISETP.GE.AND P3, PT, R188, R235, PT ;  /* 0x000000ebbc00720c */ /* 0x000fe40003f66270 */
[----:B------:R-:W-:Y:S02]  /*1b220*/  FMNMX3.FTZ R40, R40, R243, R207, !PT ;  /* 0x000000f328287276 */ /* 0x000fe400078100cf */
[----:B------:R-:W-:Y:S02]  /*1b230*/  FSEL R191, R191, -INF , !P3 ;  /* 0xff800000bfbf7808 */ /* 0x000fe40005800000 */
[-C--:B------:R-:W-:Y:S02]  /*1b240*/  ISETP.GE.AND P3, PT, R202, R234.reuse, PT ;  /* 0x000000eaca00720c */ /* 0x080fe40003f66270 */
[----:B------:R-:W-:Y:S02]  /*1b250*/  FMNMX3.FTZ R40, R40, R197, R201, !PT ;  /* 0x000000c528287276 */ /* 0x000fe400078100c9 */
[----:B------:R-:W-:Y:S02]  /*1b260*/  FSEL R47, R119, -INF , !P3 ;  /* 0xff800000772f7808 */ /* 0x000fe40005800000 */
[----:B------:R-:W-:Y:S02]  /*1b270*/  FMNMX3.FTZ R40, R40, R193, R191, !PT ;  /* 0x000000c128287276 */ /* 0x000fe400078100bf */
[----:B------:R-:W-:Y:S02]  /*1b280*/  ISETP.GE.AND P3, PT, R76, R235, PT ;  /* 0x000000eb4c00720c */ /* 0x000fe40003f66270 */
[----:B------:R-:W-:Y:S02]  /*1b290*/  FMNMX3.FTZ R40, R40, R185, R177, !PT ;  /* 0x000000b928287276 */ /* 0x000fe400078100b1 */
[----:B------:R-:W-:Y:S02]  /*1b2a0*/  FSEL R119, R110, -INF , !P3 ;  /* 0xff8000006e777808 */ /* 0x000fe40005800000 */
[-C--:B------:R-:W-:Y:S02]  /*1b2b0*/  ISETP.GE.AND P3, PT, R88, R235.reuse, PT ;  /* 0x000000eb5800720c */ /* 0x080fe40003f66270 */
[----:B------:R-:W-:Y:S02]  /*1b2c0*/  ISETP.GE.AND P5, PT, R244, R234, PT ;  /* 0x000000eaf400720c */ /* 0x000fe40003fa6270 */
[----:B------:R-:W-:Y:S02]  /*1b2d0*/  FSEL R59, R116, -INF , !P3 ;  /* 0xff800000743b7808 */ /* 0x000fe40005800000 */
[-C--:B------:R-:W-:Y:S02]  /*1b2e0*/  ISETP.GE.AND P3, PT, R124, R235.reuse, PT ;  /* 0x000000eb7c00720c */ /* 0x080fe40003f66270 */
[----:B------:R-:W-:Y:S02]  /*1b2f0*/  FSEL R55, R175, -INF , !P5 ;  /* 0xff800000af377808 */ /* 0x000fe40006800000 */
[----:B------:R-:W-:Y:S02]  /*1b300*/  FSEL R21, R4, -INF , !P3 ;  /* 0xff80000004157808 */ /* 0x000fe40005800000 */
[----:B------:R-:W-:Y:S02]  /*1b310*/  ISETP.GE.AND P5, PT, R100, R235, PT ;  /* 0x000000eb6400720c */ /* 0x000fe40003fa6270 */
        /* <DEDUP_REMOVED lines=8> */
[----:B------:R-:W-:Y:S02]  /*1b3a0*/  FSEL R45, R126, -INF , !P5 ;  /* 0xff8000007e2d7808 */ /* 0x000fe40006800000 */
[----:B------:R-:W-:Y:S04]  /*1b3b0*/  FMNMX3.FTZ R20, R20, R179, R167, !PT ;  /* 0x000000b314147276 */ /* 0x000fe800078100a7 */
[----:B------:R-:W-:Y:S04]  /*1b3c0*/  FMNMX3.FTZ R20, R20, R153, R121, !PT ;  /* 0x0000009914147276 */ /* 0x000fe80007810079 */
[----:B------:R-:W-:Y:S04]  /*1b3d0*/  FMNMX3.FTZ R20, R20, R103, R91, !PT ;  /* 0x0000006714147276 */ /* 0x000fe8000781005b */
[----:B------:R-:W-:Y:S04]  /*1b3e0*/  FMNMX3.FTZ R20, R20, R75, R63, !PT ;  /* 0x0000004b14147276 */ /* 0x000fe8000781003f */
[----:B------:R-:W-:Y:S04]  /*1b3f0*/  FMNMX3.FTZ R20, R20, R57, R55, !PT ;  /* 0x0000003914147276 */ /* 0x000fe80007810037 */
[----:B------:R-:W-:Y:S04]  /*1b400*/  FMNMX3.FTZ R20, R20, R49, R47, !PT ;  /* 0x0000003114147276 */ /* 0x000fe8000781002f */
[----:B------:R-:W-:Y:S02]  /*1b410*/  FMNMX3.FTZ R5, R20, R41, R44, !PT ;  /* 0x0000002914057276 */ /* 0x000fe4000781002c */
[----:B------:R-:W-:Y:S03]  /*1b420*/  FMNMX3.FTZ R20, R40, R165, R159, !PT ;  /* 0x000000a528147276 */ /* 0x000fe6000781009f */
[----:B------:R-:W1:Y:S01]  /*1b430*/  SHFL.BFLY PT, R40, R5, 0x2, 0x1f ;  /* 0x0c401f0005287f89 */ /* 0x000e6200000e0000 */
[----:B------:R-:W-:Y:S04]  /*1b440*/  FMNMX3.FTZ R20, R20, R119, R111, !PT ;  /* 0x0000007714147276 */ /* 0x000fe8000781006f */
[----:B------:R-:W-:Y:S04]  /*1b450*/  FMNMX3.FTZ R20, R20, R89, R81, !PT ;  /* 0x0000005914147276 */ /* 0x000fe80007810051 */
[----:B------:R-:W-:Y:S04]  /*1b460*/  FMNMX3.FTZ R20, R20, R61, R59, !PT ;  /* 0x0000003d14147276 */ /* 0x000fe8000781003b */
[----:B------:R-:W-:Y:S02]  /*1b470*/  FMNMX3.FTZ R0, R20, R53, R51, !PT ;  /* 0x0000003514007276 */ /* 0x000fe40007810033 */
[----:B------:R-:W-:Y:S02]  /*1b480*/  FSEL R20, R23, -INF , !P6 ;  /* 0xff80000017147808 */ /* 0x000fe40007000000 */
[----:B------:R-:W-:Y:S04]  /*1b490*/  FMNMX3.FTZ R0, R0, R45, R43, !PT ;  /* 0x0000002d00007276 */ /* 0x000fe8000781002b */
[----:B------:R-:W-:Y:S02]  /*1b4a0*/  FMNMX3.FTZ R7, R0, R21, R20, !PT ;  /* 0x0000001500077276 */ /* 0x000fe40007810014 */
[----:B-1----:R-:W-:Y:S02]  /*1b4b0*/  FMNMX.FTZ R131, R5, R40, !PT ;  /* 0x0000002805837209 */ /* 0x002fe40007810000 */
[----:B------:R-:W-:Y:S01]  /*1b4c0*/  LOP3.LUT R40, R2, 0x120, R211, 0xf8, !PT ;  /* 0x0000012002287812 */ /* 0x000fe200078ef8d3 */
[----:B------:R-:W1:Y:S03]  /*1b4d0*/  SHFL.BFLY PT, R0, R7, 0x2, 0x1f ;  /* 0x0c401f0007007f89 */ /* 0x000e6600000e0000 */
[----:B------:R-:W-:Y:S05]  /*1b4e0*/  LEA R40, R40, UR6, 0x1 ;  /* 0x0000000628287c11 */ /* 0x000fea000f8e08ff */
[----:B------:R-:W3:Y:S01]  /*1b4f0*/  SHFL.BFLY PT, R4, R131, 0x1, 0x1f ;  /* 0x0c201f0083047f89 */ /* 0x000ee200000e0000 */
[C---:B------:R-:W-:Y:S01]  /*1b500*/  VIADD R23, R40.reuse, 0x5020 ;  /* 0x0000502028177836 */ /* 0x040fe20000000000 */
[----:B-1----:R-:W-:Y:S02]  /*1b510*/  FMNMX.FTZ R5, R7, R0, !PT ;  /* 0x0000000007057209 */ /* 0x002fe40007810000 */
[----:B---3--:R-:W-:Y:S01]  /*1b520*/  FMNMX.FTZ R2, R131, R4, !PT ;  /* 0x0000000483027209 */ /* 0x008fe20007810000 */
[----:B------:R-:W-:Y:S03]  /*1b530*/  VIADD R4, R40, 0x5000 ;  /* 0x0000500028047836 */ /* 0x000fe60000000000 */
[----:B------:R-:W1:Y:S01]  /*1b540*/  SHFL.BFLY PT, R0, R5, 0x1, 0x1f ;  /* 0x0c201f0005007f89 */ /* 0x000e6200000e0000 */
[----:B------:R-:W-:Y:S01]  /*1b550*/  FSETP.NEU.FTZ.AND P0, PT, R2, -INF , PT ;  /* 0xff8000000200780b */ /* 0x000fe20003f1d000 */
[----:B------:R-:W-:Y:S02]  /*1b560*/  @P1 VIADD R23, R4, 0xffffffe0 ;  /* 0xffffffe004171836 */ /* 0x000fe40000000000 */
[----:B--2---:R-:W-:Y:S01]  /*1b570*/  FMUL.FTZ R46, R3, R2 ;  /* 0x00000002032e7220 */ /* 0x004fe20000410000 */
[----:B------:R-:W-:Y:S04]  /*1b580*/  FSEL R4, R2, RZ, P0 ;  /* 0x000000ff02047208 */ /* 0x000fe80000000000 */
[----:B------:R-:W-:Y:S01]  /*1b590*/  FSEL R46, R46, RZ, P0 ;  /* 0x000000ff2e2e7208 */ /* 0x000fe20000000000 */
[----:B------:R-:W-:Y:S04]  /*1b5a0*/  FADD.FTZ R4, -R4, R151 ;  /* 0x0000009704047221 */ /* 0x000fe80000010100 */
        /* <DEDUP_REMOVED lines=20> */
[----:B-1----:R-:W-:Y:S01]  /*1b6f0*/  FMNMX.FTZ R0, R5, R0, !PT ;  /* 0x0000000005007209 */ /* 0x002fe20007810000 */
[-CC-:B------:R-:W-:Y:S03]  /*1b700*/  FFMA.FTZ R128, R6, R3.reuse, -R46.reuse ;  /* 0x0000000306807223 */ /* 0x180fe6000001082e */
[----:B------:R-:W-:Y:S01]  /*1b710*/  MUFU.EX2 R175, R175 ;  /* 0x000000af00af7308 */ /* 0x000fe20000000800 */
[C---:B------:R-:W-:Y:S01]  /*1b720*/  FMUL.FTZ R4, R3.reuse, R4 ;  /* 0x0000000403047220 */ /* 0x040fe20000410000 */
[C---:B------:R-:W-:Y:S01]  /*1b730*/  FSETP.NEU.FTZ.AND P0, PT, R0.reuse, -INF , PT ;  /* 0xff8000000000780b */ /* 0x040fe20003f1d000 */
[----:B------:R-:W-:Y:S01]  /*1b740*/  FMUL.FTZ R42, R3, R0 ;  /* 0x00000000032a7220 */ /* 0x000fe20000410000 */
[-CC-:B------:R-:W-:Y:S01]  /*1b750*/  FFMA.FTZ R56, R17, R3.reuse, -R46.reuse ;  /* 0x0000000311387223 */ /* 0x180fe2000001082e */
[-CC-:B------:R-:W-:Y:S01]  /*1b760*/  FFMA.FTZ R82, R73, R3.reuse, -R46.reuse ;  /* 0x0000000349527223 */ /* 0x180fe2000001082e */
[-CC-:B------:R-:W-:Y:S01]  /*1b770*/  FFMA.FTZ R73, R27, R3.reuse, -R46.reuse ;  /* 0x000000031b497223 */ /* 0x180fe2000001082e */
[----:B------:R-:W-:Y:S03]  /*1b780*/  FSEL R5, R0, RZ, P0 ;  /* 0x000000ff00057208 */ /* 0x000fe60000000000 */
[----:B------:R-:W1:Y:S01]  /*1b790*/  MUFU.EX2 R128, R128 ;  /* 0x0000008000807308 */ /* 0x000e620000000800 */
[----:B------:R-:W-:Y:S01]  /*1b7a0*/  FSEL R42, R42, RZ, P0 ;  /* 0x000000ff2a2a7208 */ /* 0x000fe20000000000 */
[-CC-:B------:R-:W-:Y:S01]  /*1b7b0*/  FFMA.FTZ R72, R65, R3.reuse, -R46.reuse ;  /* 0x0000000341487223 */ /* 0x180fe2000001082e */
[-C--:B------:R-:W-:Y:S01]  /*1b7c0*/  FFMA.FTZ R65, R25, R3.reuse, -R46 ;  /* 0x0000000319417223 */ /* 0x080fe2000001082e */
[----:B------:R-:W-:Y:S01]  /*1b7d0*/  FADD.FTZ R6, -R5, R150 ;  /* 0x0000009605067221 */ /* 0x000fe20000010100 */
[-C--:B------:R-:W-:Y:S01]  /*1b7e0*/  FFMA.FTZ R104, R101, R3.reuse, -R46 ;  /* 0x0000000365687223 */ /* 0x080fe2000001082e */
[-CC-:B------:R-:W-:Y:S01]  /*1b7f0*/  FFMA.FTZ R114, R12, R3.reuse, -R42.reuse ;  /* 0x000000030c727223 */ /* 0x180fe2000001082a */
[-CC-:B------:R-:W-:Y:S03]  /*1b800*/  FFMA.FTZ R125, R30, R3.reuse, -R42.reuse ;  /* 0x000000031e7d7223 */ /* 0x180fe6000001082a */
[----:B------:R-:W2:Y:S01]  /*1b810*/  MUFU.EX2 R124, R124 ;  /* 0x0000007c007c7308 */ /* 0x000ea20000000800 */
[-CC-:B------:R-:W-:Y:S01]  /*1b820*/  FFMA.FTZ R90, R31, R3.reuse, -R42.reuse ;  /* 0x000000031f5a7223 */ /* 0x180fe2000001082a */
[-CC-:B------:R-:W-:Y:S01]  /*1b830*/  FFMA.FTZ R74, R28, R3.reuse, -R42.reuse ;  /* 0x000000031c4a7223 */ /* 0x180fe2000001082a */
[-CC-:B------:R-:W-:Y:S01]  /*1b840*/  FFMA.FTZ R115, R34, R3.reuse, -R42.reuse ;  /* 0x0000000322737223 */ /* 0x180fe2000001082a */
[----:B------:R-:W-:Y:S01]  /*1b850*/  LDSM.16.MT88.4 R28, [R23] ;  /* 0x00000000171c783b */ /* 0x000fe20000004200 */
[-CC-:B------:R-:W-:Y:S01]  /*1b860*/  FFMA.FTZ R86, R32, R3.reuse, -R42.reuse ;  /* 0x0000000320567223 */ /* 0x180fe2000001082a */
[-CC-:B------:R-:W-:Y:S01]  /*1b870*/  FFMA.FTZ R83, R37, R3.reuse, -R42.reuse ;  /* 0x0000000325537223 */ /* 0x180fe2000001082a */
[-CC-:B------:R-:W-:Y:S03]  /*1b880*/  FFMA.FTZ R126, R169, R3.reuse, -R42.reuse ;  /* 0x00000003a97e7223 */ /* 0x180fe6000001082a */
[----:B------:R-:W3:Y:S01]  /*1b890*/  MUFU.EX2 R17, R4 ;  /* 0x0000000400117308 */ /* 0x000ee20000000800 */
[-CC-:B------:R-:W-:Y:S01]  /*1b8a0*/  FFMA.FTZ R169, R14, R3.reuse, -R42.reuse ;  /* 0x000000030ea97223 */ /* 0x180fe2000001082a */
[-C--:B------:R-:W-:Y:S01]  /*1b8b0*/  FFMA.FTZ R64, R50, R3.reuse, -R42 ;  /* 0x0000000332407223 */ /* 0x080fe2000001082a */
[-C--:B------:R-:W-:Y:S01]  /*1b8c0*/  FFMA.FTZ R50, R13, R3.reuse, -R46 ;  /* 0x000000030d327223 */ /* 0x080fe2000001082e */
[----:B------:R-:W-:Y:S01]  /*1b8d0*/  LDSM.16.MT88.4 R32, [R40+0x5400] ;  /* 0x005400002820783b */ /* 0x000fe20000004200 */
[-CC-:B------:R-:W-:Y:S01]  /*1b8e0*/  FFMA.FTZ R181, R97, R3.reuse, -R42.reuse ;  /* 0x0000000361b57223 */ /* 0x180fe2000001082a */
[-CC-:B------:R-:W-:Y:S01]  /*1b8f0*/  FFMA.FTZ R97, R36, R3.reuse, -R42.reuse ;  /* 0x0000000324617223 */ /* 0x180fe2000001082a */
[-CC-:B------:R-:W-:Y:S03]  /*1b900*/  FFMA.FTZ R173, R10, R3.reuse, -R42.reuse ;  /* 0x000000030aad7223 */ /* 0x180fe6000001082a */
[----:B------:R-:W-:Y:S01]  /*1b910*/  MUFU.EX2 R126, R126 ;  /* 0x0000007e007e7308 */ /* 0x000fe20000000800 */
[-CC-:B------:R-:W-:Y:S01]  /*1b920*/  FFMA.FTZ R120, R8, R3.reuse, -R42.reuse ;  /* 0x0000000308787223 */ /* 0x180fe2000001082a */
[-CC-:B------:R-:W-:Y:S01]  /*1b930*/  FFMA.FTZ R155, R22, R3.reuse, -R42.reuse ;  /* 0x00000003169b7223 */ /* 0x180fe2000001082a */
[-CC-:B------:R-:W-:Y:S01]  /*1b940*/  FFMA.FTZ R98, R26, R3.reuse, -R42.reuse ;  /* 0x000000031a627223 */ /* 0x180fe2000001082a */
[----:B------:R-:W4:Y:S01]  /*1b950*/  LDSM.16.MT88.4 R12, [R40+0x5000] ;  /* 0x00500000280c783b */ /* 0x000f220000004200 */
[-CC-:B------:R-:W-:Y:S01]  /*1b960*/  FFMA.FTZ R80, R24, R3.reuse, -R42.reuse ;  /* 0x0000000318507223 */ /* 0x180fe2000001082a */
[----:B-1----:R-:W-:Y:S01]  /*1b970*/  F2FP.F16.F32.PACK_AB R24, R128, R70 ;  /* 0x000000468018723e */ /* 0x002fe200000000ff */
[--C-:B------:R-:W-:Y:S03]  /*1b980*/  FFMA.FTZ R161, R18, R3, -R42.reuse ;  /* 0x0000000312a17223 */ /* 0x100fe6000001082a */
[----:B------:R-:W1:Y:S01]  /*1b990*/  MUFU.EX2 R181, R181 ;  /* 0x000000b500b57308 */ /* 0x000e620000000800 */
[----:B--2---:R-:W-:Y:S01]  /*1b9a0*/  F2FP.F16.F32.PACK_AB R26, R124, R175 ;  /* 0x000000af7c1a723e */ /* 0x004fe200000000ff */
[-C--:B------:R-:W-:Y:S01]  /*1b9b0*/  FFMA.FTZ R110, R157, R3.reuse, -R42 ;  /* 0x000000039d6e7223 */ /* 0x080fe2000001082a */
[-C--:B------:R-:W-:Y:S01]  /*1b9c0*/  FFMA.FTZ R157, R107, R3.reuse, -R46 ;  /* 0x000000036b9d7223 */ /* 0x080fe2000001082e */
[-CC-:B------:R-:W-:Y:S01]  /*1b9d0*/  FFMA.FTZ R107, R38, R3.reuse, -R42.reuse ;  /* 0x00000003266b7223 */ /* 0x180fe2000001082a */
[-CC-:B------:R-:W-:Y:S01]  /*1b9e0*/  FFMA.FTZ R58, R54, R3.reuse, -R42.reuse ;  /* 0x00000003363a7223 */ /* 0x180fe2000001082a */
[----:B------:R-:W2:Y:S01]  /*1b9f0*/  LDSM.16.MT88.4 R36, [R23+0x400] ;  /* 0x000400001724783b */ /* 0x000ea20000004200 */
[-CC-:B------:R-:W-:Y:S03]  /*1ba00*/  FFMA.FTZ R54, R48, R3.reuse, -R42.reuse ;  /* 0x0000000330367223 */ /* 0x180fe6000001082a */
[----:B------:R-:W-:Y:S01]  /*1ba10*/  MUFU.EX2 R173, R173 ;  /* 0x000000ad00ad7308 */ /* 0x000fe20000000800 */
[-CC-:B------:R-:W-:Y:S01]  /*1ba20*/  FFMA.FTZ R48, R183, R3.reuse, -R42.reuse ;  /* 0x00000003b7307223 */ /* 0x180fe2000001082a */
[-CC-:B------:R-:W-:Y:S01]  /*1ba30*/  FFMA.FTZ R102, R16, R3.reuse, -R42.reuse ;  /* 0x0000000310667223 */ /* 0x180fe2000001082a */
[----:B---3--:R-:W-:Y:S01]  /*1ba40*/  FMUL.FTZ R16, R17, R132 ;  /* 0x0000008411107220 */ /* 0x008fe20000410000 */
[-CC-:B------:R-:W-:Y:S01]  /*1ba50*/  FFMA.FTZ R129, R160, R3.reuse, -R42.reuse ;  /* 0x00000003a0817223 */ /* 0x180fe2000001082a */
[-CC-:B------:R-:W-:Y:S01]  /*1ba60*/  FFMA.FTZ R93, R164, R3.reuse, -R42.reuse ;  /* 0x00000003a45d7223 */ /* 0x180fe2000001082a */
[-CC-:B------:R-:W-:Y:S01]  /*1ba70*/  FFMA.FTZ R68, R162, R3.reuse, -R42.reuse ;  /* 0x00000003a2447223 */ /* 0x180fe2000001082a */
[--C-:B------:R-:W-:Y:S03]  /*1ba80*/  FFMA.FTZ R85, R166, R3, -R42.reuse ;  /* 0x00000003a6557223 */ /* 0x100fe6000001082a */
[----:B------:R-:W3:Y:S01]  /*1ba90*/  MUFU.EX2 R120, R120 ;  /* 0x0000007800787308 */ /* 0x000ee20000000800 */
[----:B-1----:R-:W-:Y:S01]  /*1baa0*/  F2FP.F16.F32.PACK_AB R25, R126, R181 ;  /* 0x000000b57e19723e */ /* 0x002fe200000000ff */
        /* <DEDUP_REMOVED lines=14> */
[----:B------:R-:W-:Y:S01]  /*1bb90*/  MUFU.EX2 R116, R116 ;  /* 0x0000007400747308 */ /* 0x000fe20000000800 */
[----:B---3--:R-:W-:Y:S01]  /*1bba0*/  F2FP.F16.F32.PACK_AB R27, R120, R173 ;  /* 0x000000ad781b723e */ /* 0x008fe200000000ff */
        /* <DEDUP_REMOVED lines=8> */
[----:B------:R-:W-:Y:S01]  /*1bc30*/  FMUL.FTZ R7, R3, R6 ;  /* 0x0000000603077220 */ /* 0x000fe20000410000 */
[----:B------:R-:W-:Y:S01]  /*1bc40*/  FMUL.FTZ R4, R17, R144 ;  /* 0x0000009011047220 */ /* 0x000fe20000410000 */
[--C-:B------:R-:W-:Y:S01]  /*1bc50*/  FFMA.FTZ R144, R191, R3, -R42.reuse ;  /* 0x00000003bf907223 */ /* 0x100fe2000001082a */
[----:B------:R-:W-:Y:S01]  /*1bc60*/  FMUL.FTZ R5, R17, R145 ;  /* 0x0000009111057220 */ /* 0x000fe20000410000 */
[-C--:B------:R-:W-:Y:S01]  /*1bc70*/  FFMA.FTZ R145, R207, R3.reuse, -R42 ;  /* 0x00000003cf917223 */ /* 0x080fe2000001082a */
[-C--:B------:R-:W-:Y:S03]  /*1bc80*/  FFMA.FTZ R101, R71, R3.reuse, -R46 ;  /* 0x0000000347657223 */ /* 0x080fe6000001082e */
[----:B------:R-:W1:Y:S01]  /*1bc90*/  MUFU.EX2 R22, R7 ;  /* 0x0000000700167308 */ /* 0x000e620000000800 */
[-C--:B------:R-:W-:Y:S01]  /*1bca0*/  FFMA.FTZ R71, R52, R3.reuse, -R42 ;  /* 0x0000000334477223 */ /* 0x080fe2000001082a */
[-C--:B------:R-:W-:Y:S01]  /*1bcb0*/  FFMA.FTZ R52, R11, R3.reuse, -R46 ;  /* 0x000000030b347223 */ /* 0x080fe2000001082e */
[C---:B------:R-:W-:Y:S01]  /*1bcc0*/  FMUL.FTZ R8, R17.reuse, R140 ;  /* 0x0000008c11087220 */ /* 0x040fe20000410000 */
[----:B------:R-:W-:Y:S01]  /*1bcd0*/  FFMA.FTZ R183, R17, R240, R70 ;  /* 0x000000f011b77223 */ /* 0x000fe20000010046 */
[-CC-:B------:R-:W-:Y:S01]  /*1bce0*/  FFMA.FTZ R70, R19, R3.reuse, -R46.reuse ;  /* 0x0000000313467223 */ /* 0x180fe2000001082e */
[-CC-:B------:R-:W-:Y:S01]  /*1bcf0*/  FFMA.FTZ R140, R199, R3.reuse, -R46.reuse ;  /* 0x00000003c78c7223 */ /* 0x180fe2000001082e */
[-CC-:B------:R-:W-:Y:S03]  /*1bd00*/  FFMA.FTZ R151, R95, R3.reuse, -R46.reuse ;  /* 0x000000035f977223 */ /* 0x180fe6000001082e */
[----:B------:R-:W3:Y:S01]  /*1bd10*/  MUFU.EX2 R114, R114 ;  /* 0x0000007200727308 */ /* 0x000ee20000000800 */
[-C--:B------:R-:W-:Y:S01]  /*1bd20*/  FFMA.FTZ R95, R67, R3.reuse, -R46 ;  /* 0x00000003435f7223 */ /* 0x080fe2000001082e */
[-CC-:B------:R-:W-:Y:S01]  /*1bd30*/  FFMA.FTZ R67, R62, R3.reuse, -R42.reuse ;  /* 0x000000033e437223 */ /* 0x180fe2000001082a */
[--C-:B------:R-:W-:Y:S01]  /*1bd40*/  FFMA.FTZ R62, R9, R3, -R42.reuse ;  /* 0x00000003093e7223 */ /* 0x100fe2000001082a */
[----:B------:R-:W-:Y:S01]  /*1bd50*/  FMUL.FTZ R9, R17, R141 ;  /* 0x0000008d11097220 */ /* 0x000fe20000410000 */
[-C--:B------:R-:W-:Y:S01]  /*1bd60*/  FFMA.FTZ R141, R249, R3.reuse, -R42 ;  /* 0x00000003f98d7223 */ /* 0x080fe2000001082a */
[-CC-:B------:R-:W-:Y:S01]  /*1bd70*/  FFMA.FTZ R112, R109, R3.reuse, -R46.reuse ;  /* 0x000000036d707223 */ /* 0x180fe2000001082e */
[----:B------:R-:W-:Y:S03]  /*1bd80*/  FFMA.FTZ R109, R77, R3, -R46 ;  /* 0x000000034d6d7223 */ /* 0x000fe6000001082e */
[----:B------:R-:W-:Y:S01]  /*1bd90*/  MUFU.EX2 R163, R163 ;  /* 0x000000a300a37308 */ /* 0x000fe20000000800 */
[C---:B-1----:R-:W-:Y:S01]  /*1bda0*/  FMUL.FTZ R10, R22.reuse, R142 ;  /* 0x0000008e160a7220 */ /* 0x042fe20000410000 */
[C---:B------:R-:W-:Y:S01]  /*1bdb0*/  FMUL.FTZ R18, R22.reuse, R134 ;  /* 0x0000008616127220 */ /* 0x040fe20000410000 */
[----:B------:R-:W-:Y:S01]  /*1bdc0*/  FMUL.FTZ R19, R22, R135 ;  /* 0x0000008716137220 */ /* 0x000fe20000410000 */
[-CC-:B------:R-:W-:Y:S01]  /*1bdd0*/  FFMA.FTZ R77, R168, R3.reuse, -R42.reuse ;  /* 0x00000003a84d7223 */ /* 0x180fe2000001082a */
[----:B------:R-:W-:Y:S01]  /*1bde0*/  FFMA.FTZ R134, R243, R3, -R42 ;  /* 0x00000003f3867223 */ /* 0x000fe2000001082a */
[C---:B------:R-:W-:Y:S01]  /*1bdf0*/  FMUL.FTZ R6, R22.reuse, R146 ;  /* 0x0000009216067220 */ /* 0x040fe20000410000 */
[C---:B------:R-:W-:Y:S03]  /*1be00*/  FMUL.FTZ R7, R22.reuse, R147 ;  /* 0x0000009316077220 */ /* 0x040fe60000410000 */
[----:B------:R-:W1:Y:S01]  /*1be10*/  MUFU.EX2 R112, R112 ;  /* 0x0000007000707308 */ /* 0x000e620000000800 */
[C---:B------:R-:W-:Y:S01]  /*1be20*/  FMUL.FTZ R11, R22.reuse, R143 ;  /* 0x0000008f160b7220 */ /* 0x040fe20000410000 */
[----:B------:R-:W-:Y:S01]  /*1be30*/  FFMA.FTZ R181, R22, R239, R181 ;  /* 0x000000ef16b57223 */ /* 0x000fe200000100b5 */
[-CC-:B------:R-:W-:Y:S01]  /*1be40*/  FFMA.FTZ R135, R154, R3.reuse, -R46.reuse ;  /* 0x000000039a877223 */ /* 0x180fe2000001082e */
[-CC-:B------:R-:W-:Y:S01]  /*1be50*/  FFMA.FTZ R143, R245, R3.reuse, -R46.reuse ;  /* 0x00000003f58f7223 */ /* 0x180fe2000001082e */
[----:B------:R-:W-:Y:S01]  /*1be60*/  FFMA.FTZ R99, R99, R3, -R46 ;  /* 0x0000000363637223 */ /* 0x000fe2000001082e */
[C---:B----4-:R-:W-:Y:S04]  /*1be70*/  HMMA.16816.F32 R4, R24.reuse, R12, R4 ;  /* 0x0000000c1804723c */ /* 0x050fe80000001804 */
[----:B------:R-:W-:Y:S01]  /*1be80*/  MUFU.EX2 R161, R161 ;  /* 0x000000a100a17308 */ /* 0x000fe20000000800 */
[C---:B------:R-:W-:Y:S01]  /*1be90*/  FMUL.FTZ R12, R17.reuse, R136 ;  /* 0x00000088110c7220 */ /* 0x040fe20000410000 */
[C---:B------:R-:W-:Y:S01]  /*1bea0*/  FMUL.FTZ R13, R17.reuse, R137 ;  /* 0x00000089110d7220 */ /* 0x040fe20000410000 */
[----:B------:R-:W-:Y:S01]  /*1beb0*/  FMUL.FTZ R17, R17, R133 ;  /* 0x0000008511117220 */ /* 0x000fe20000410000 */
[C---:B------:R-:W-:Y:S06]  /*1bec0*/  HMMA.16816.F32 R8, R24.reuse, R14, R8 ;  /* 0x0000000e1808723c */ /* 0x040fec0000001808 */
[----:B------:R-:W4:Y:S01]  /*1bed0*/  MUFU.EX2 R110, R110 ;  /* 0x0000006e006e7308 */ /* 0x000f220000000800 */
[C---:B------:R-:W-:Y:S01]  /*1bee0*/  FMUL.FTZ R14, R22.reuse, R138 ;  /* 0x0000008a160e7220 */ /* 0x040fe20000410000 */
[----:B------:R-:W-:Y:S01]  /*1bef0*/  FMUL.FTZ R15, R22, R139 ;  /* 0x0000008b160f7220 */ /* 0x000fe20000410000 */
[-CC-:B------:R-:W-:Y:S01]  /*1bf00*/  FFMA.FTZ R133, R156, R3.reuse, -R42.reuse ;  /* 0x000000039c857223 */ /* 0x180fe2000001082a */
[-CC-:B------:R-:W-:Y:S01]  /*1bf10*/  FFMA.FTZ R137, R152, R3.reuse, -R42.reuse ;  /* 0x0000000398897223 */ /* 0x180fe2000001082a */
[-CC-:B------:R-:W-:Y:S01]  /*1bf20*/  FFMA.FTZ R138, R201, R3.reuse, -R42.reuse ;  /* 0x00000003c98a7223 */ /* 0x180fe2000001082a */
[-C--:B------:R-:W-:Y:S01]  /*1bf30*/  FFMA.FTZ R22, R165, R3.reuse, -R42 ;  /* 0x00000003a5167223 */ /* 0x080fe2000001082a */
[-C--:B------:R-:W-:Y:S03]  /*1bf40*/  FFMA.FTZ R139, R130, R3.reuse, -R46 ;  /* 0x00000003828b7223 */ /* 0x080fe6000001082e */
[----:B------:R-:W-:Y:S01]  /*1bf50*/  MUFU.EX2 R157, R157 ;  /* 0x0000009d009d7308 */ /* 0x000fe20000000800 */
[C---:B------:R-:W-:Y:S03]  /*1bf60*/  HMMA.16816.F32 R12, R24.reuse, R28, R12 ;  /* 0x0000001c180c723c */ /* 0x040fe6000000180c */
[-C--:B------:R-:W-:Y:S01]  /*1bf70*/  FFMA.FTZ R130, R251, R3.reuse, -R42 ;  /* 0x00000003fb827223 */ /* 0x080fe2000001082a */
[-CC-:B------:R-:W-:Y:S01]  /*1bf80*/  FFMA.FTZ R136, R205, R3.reuse, -R46.reuse ;  /* 0x00000003cd887223 */ /* 0x180fe2000001082e */
[-CC-:B------:R-:W-:Y:S01]  /*1bf90*/  FFMA.FTZ R84, R84, R3.reuse, -R46.reuse ;  /* 0x0000000354547223 */ /* 0x180fe2000001082e */
[--C-:B------:R-:W-:Y:S03]  /*1bfa0*/  FFMA.FTZ R113, R113, R3, -R46.reuse ;  /* 0x0000000371717223 */ /* 0x100fe6000001082e */
[----:B------:R-:W5:Y:S01]  /*1bfb0*/  MUFU.EX2 R104, R104 ;  /* 0x0000006800687308 */ /* 0x000f620000000800 */
[----:B------:R-:W-:Y:S01]  /*1bfc0*/  HMMA.16816.F32 R16, R24, R30, R16 ;  /* 0x0000001e1810723c */ /* 0x000fe20000001810 */
[----:B------:R-:W5:Y:S02]  /*1bfd0*/  LDSM.16.MT88.4 R28, [R40+0x5800] ;  /* 0x00580000281c783b */ /* 0x000f640000004200 */
[----:B------:R-:W-:Y:S01]  /*1bfe0*/  F2FP.F16.F32.PACK_AB R24, R116, R171 ;  /* 0x000000ab7418723e */ /* 0x000fe200000000ff */
[--C-:B------:R-:W-:Y:S01]  /*1bff0*/  FFMA.FTZ R96, R96, R3, -R46.reuse ;  /* 0x0000000360607223 */ /* 0x100fe2000001082e */
[----:B---3--:R-:W-:Y:S01]  /*1c000*/  F2FP.F16.F32.PACK_AB R25, R114, R169 ;  /* 0x000000a97219723e */ /* 0x008fe200000000ff */
[--C-:B------:R-:W-:Y:S03]  /*1c010*/  FFMA.FTZ R131, R158, R3, -R46.reuse ;  /* 0x000000039e837223 */ /* 0x100fe6000001082e */
[----:B------:R-:W-:Y:S01]  /*1c020*/  MUFU.EX2 R155, R155 ;  /* 0x0000009b009b7308 */ /* 0x000fe20000000800 */
[----:B-1----:R-:W-:Y:S01]  /*1c030*/  F2FP.F16.F32.PACK_AB R26, R112, R163 ;  /* 0x000000a3701a723e */ /* 0x002fe200000000ff */
[--C-:B------:R-:W-:Y:S01]  /*1c040*/  FFMA.FTZ R108, R108, R3, -R46.reuse ;  /* 0x000000036c6c7223 */ /* 0x100fe2000001082e */
[----:B----4-:R-:W-:Y:S01]  /*1c050*/  F2FP.F16.F32.PACK_AB R27, R110, R161 ;  /* 0x000000a16e1b723e */ /* 0x010fe200000000ff */
[-CC-:B------:R-:W-:Y:S01]  /*1c060*/  FFMA.FTZ R122, R122, R3.reuse, -R46.reuse ;  /* 0x000000037a7a7223 */ /* 0x180fe2000001082e */
[-CC-:B------:R-:W-:Y:S01]  /*1c070*/  FFMA.FTZ R132, R247, R3.reuse, -R46.reuse ;  /* 0x00000003f7847223 */ /* 0x180fe2000001082e */
[-CC-:B------:R-:W-:Y:S01]  /*1c080*/  FFMA.FTZ R147, R203, R3.reuse, -R46.reuse ;  /* 0x00000003cb937223 */ /* 0x180fe2000001082e */
[-CC-:B------:R-:W-:Y:S03]  /*1c090*/  FFMA.FTZ R146, R189, R3.reuse, -R46.reuse ;  /* 0x00000003bd927223 */ /* 0x180fe6000001082e */
[----:B------:R-:W1:Y:S01]  /*1c0a0*/  MUFU.EX2 R102, R102 ;  /* 0x0000006600667308 */ /* 0x000e620000000800 */
[-CC-:B------:R-:W-:Y:S01]  /*1c0b0*/  FFMA.FTZ R187, R187, R3.reuse, -R46.reuse ;  /* 0x00000003bbbb7223 */ /* 0x180fe2000001082e */
[C---:B------:R-:W-:Y:S03]  /*1c0c0*/  HMMA.16816.F32 R4, R24.reuse, R32, R4 ;  /* 0x000000201804723c */ /* 0x040fe60000001804 */
[-CC-:B------:R-:W-:Y:S01]  /*1c0d0*/  FFMA.FTZ R152, R179, R3.reuse, -R46.reuse ;  /* 0x00000003b3987223 */ /* 0x180fe2000001082e */
[-CC-:B------:R-:W-:Y:S01]  /*1c0e0*/  FFMA.FTZ R167, R167, R3.reuse, -R46.reuse ;  /* 0x00000003a7a77223 */ /* 0x180fe2000001082e */
[-CC-:B------:R-:W-:Y:S03]  /*1c0f0*/  FFMA.FTZ R121, R121, R3.reuse, -R46.reuse ;  /* 0x0000000379797223 */ /* 0x180fe6000001082e */
[----:B------:R-:W-:Y:S01]  /*1c100*/  MUFU.EX2 R151, R151 ;  /* 0x0000009700977308 */ /* 0x000fe20000000800 */
[-CC-:B------:R-:W-:Y:S01]  /*1c110*/  FFMA.FTZ R91, R91, R3.reuse, -R46.reuse ;  /* 0x000000035b5b7223 */ /* 0x180fe2000001082e */
[C---:B------:R-:W-:Y:S01]  /*1c120*/  HMMA.16816.F32 R8, R24.reuse, R34, R8 ;  /* 0x000000221808723c */ /* 0x040fe20000001808 */
[----:B------:R-:W3:Y:S02]  /*1c130*/  LDSM.16.MT88.4 R32, [R23+0x800] ;  /* 0x000800001720783b */ /* 0x000ee40000004200 */
[-CC-:B------:R-:W-:Y:S01]  /*1c140*/  FFMA.FTZ R153, R153, R3.reuse, -R46.reuse ;  /* 0x0000000399997223 */ /* 0x180fe2000001082e */
[-C--:B------:R-:W-:Y:S01]  /*1c150*/  FFMA.FTZ R103, R103, R3.reuse, -R46 ;  /* 0x0000000367677223 */ /* 0x080fe2000001082e */
[----:B------:R-:W-:Y:S03]  /*1c160*/  FADD.FTZ R126, R126, R181 ;  /* 0x000000b57e7e7221 */ /* 0x000fe60000010000 */
[----:B------:R-:W4:Y:S01]  /*1c170*/  MUFU.EX2 R100, R100 ;  /* 0x0000006400647308 */ /* 0x000f220000000800 */
[----:B------:R-:W-:Y:S01]  /*1c180*/  FADD.FTZ R128, R128, R183 ;  /* 0x000000b780807221 */ /* 0x000fe20000010000 */
[C---:B--2---:R-:W-:Y:S03]  /*1c190*/  HMMA.16816.F32 R12, R24.reuse, R36, R12 ;  /* 0x00000024180c723c */ /* 0x044fe6000000180c */
[----:B------:R-:W-:Y:S01]  /*1c1a0*/  FADD.FTZ R173, R173, R126 ;  /* 0x0000007eadad7221 */ /* 0x000fe20000010000 */
[----:B------:R-:W-:Y:S01]  /*1c1b0*/  FADD.FTZ R175, R175, R128 ;  /* 0x00000080afaf7221 */ /* 0x000fe20000010000 */
[----:B------:R-:W-:Y:S03]  /*1c1c0*/  FFMA.FTZ R63, R63, R3, -R46 ;  /* 0x000000033f3f7223 */ /* 0x000fe6000001082e */
[----:B------:R-:W-:Y:S01]  /*1c1d0*/  MUFU.EX2 R129, R129 ;  /* 0x0000008100817308 */ /* 0x000fe20000000800 */
[----:B------:R-:W-:Y:S01]  /*1c1e0*/  FADD.FTZ R120, R120, R173 ;  /* 0x000000ad78787221 */ /* 0x000fe20000010000 */
[----:B------:R-:W-:Y:S01]  /*1c1f0*/  HMMA.16816.F32 R16, R24, R38, R16 ;  /* 0x000000261810723c */ /* 0x000fe20000001810 */
[----:B------:R-:W2:Y:S02]  /*1c200*/  LDSM.16.MT88.4 R36, [R40+0x5c00] ;  /* 0x005c00002824783b */ /* 0x000ea40000004200 */
[----:B-----5:R-:W-:Y:S01]  /*1c210*/  F2FP.F16.F32.PACK_AB R24, R104, R157 ;  /* 0x0000009d6818723e */ /* 0x020fe200000000ff */
[----:B------:R-:W-:Y:S01]  /*1c220*/  FADD.FTZ R169, R169, R120 ;  /* 0x00000078a9a97221 */ /* 0x000fe20000010000 */
[----:B-1----:R-:W-:Y:S03]  /*1c230*/  F2FP.F16.F32.PACK_AB R25, R102, R155 ;  /* 0x0000009b6619723e */ /* 0x002fe600000000ff */
[----:B------:R-:W1:Y:S01]  /*1c240*/  MUFU.EX2 R98, R98 ;  /* 0x0000006200627308 */ /* 0x000e620000000800 */
[----:B----4-:R-:W-:Y:S01]  /*1c250*/  F2FP.F16.F32.PACK_AB R26, R100, R151 ;  /* 0x00000097641a723e */ /* 0x010fe200000000ff */
[----:B------:R-:W-:Y:S01]  /*1c260*/  FADD.FTZ R114, R114, R169 ;  /* 0x000000a972727221 */ /* 0x000fe20000010000 */
[----:B------:R-:W-:Y:S01]  /*1c270*/  FADD.FTZ R124, R124, R175 ;  /* 0x000000af7c7c7221 */ /* 0x000fe20000010000 */
[----:B------:R-:W-:Y:S01]  /*1c280*/  FFMA.FTZ R55, R55, R3, -R46 ;  /* 0x0000000337377223 */ /* 0x000fe2000001082e */
[C---:B------:R-:W-:Y:S01]  /*1c290*/  ISETP.GT.AND P0, PT, R238.reuse, R217, PT ;  /* 0x000000d9ee00720c */ /* 0x040fe20003f04270 */
[----:B------:R-:W-:Y:S01]  /*1c2a0*/  FADD.FTZ R161, R161, R114 ;  /* 0x00000072a1a17221 */ /* 0x000fe20000010000 */
[----:B------:R-:W-:Y:S03]  /*1c2b0*/  FADD.FTZ R171, R171, R124 ;  /* 0x0000007cabab7221 */ /* 0x000fe60000010000 */
[----:B------:R-:W-:Y:S01]  /*1c2c0*/  MUFU.EX2 R127, R127 ;  /* 0x0000007f007f7308 */ /* 0x000fe20000000800 */
[-CC-:B------:R-:W-:Y:S01]  /*1c2d0*/  FFMA.FTZ R75, R75, R3.reuse, -R46.reuse ;  /* 0x000000034b4b7223 */ /* 0x180fe2000001082e */
[----:B------:R-:W-:Y:S02]  /*1c2e0*/  VIADD R238, R238, 0xffffffff ;  /* 0xffffffffeeee7836 */ /* 0x000fe40000000000 */
[----:B------:R-:W-:Y:S01]  /*1c2f0*/  FADD.FTZ R116, R116, R171 ;  /* 0x000000ab74747221 */ /* 0x000fe20000010000 */
[----:B------:R-:W-:Y:S03]  /*1c300*/  FFMA.FTZ R49, R49, R3, -R46 ;  /* 0x0000000331317223 */ /* 0x000fe6000001082e */
[----:B------:R-:W-:Y:S02]  /*1c310*/  FADD.FTZ R163, R163, R116 ;  /* 0x00000074a3a37221 */ /* 0x000fe40000010000 */
[----:B------:R-:W4:Y:S01]  /*1c320*/  MUFU.EX2 R92, R92 ;  /* 0x0000005c005c7308 */ /* 0x000f220000000800 */
[----:B-1----:R-:W-:Y:S01]  /*1c330*/  F2FP.F16.F32.PACK_AB R27, R98, R129 ;  /* 0x00000081621b723e */ /* 0x002fe200000000ff */
[----:B------:R-:W-:Y:S04]  /*1c340*/  FADD.FTZ R112, R112, R163 ;  /* 0x000000a370707221 */ /* 0x000fe80000010000 */
[----:B------:R-:W-:Y:S04]  /*1c350*/  FADD.FTZ R157, R157, R112 ;  /* 0x000000709d9d7221 */ /* 0x000fe80000010000 */
[----:B------:R-:W-:Y:S01]  /*1c360*/  MUFU.EX2 R125, R125 ;  /* 0x0000007d007d7308 */ /* 0x000fe20000000800 */
[C---:B------:R-:W-:Y:S03]  /*1c370*/  HMMA.16816.F32 R4, R24.reuse, R28, R4 ;  /* 0x0000001c1804723c */ /* 0x040fe60000001804 */
[----:B------:R-:W-:Y:S06]  /*1c380*/  FADD.FTZ R104, R104, R157 ;  /* 0x0000009d68687221 */ /* 0x000fec0000010000 */
[----:B------:R-:W1:Y:S01]  /*1c390*/  MUFU.EX2 R90, R90 ;  /* 0x0000005a005a7308 */ /* 0x000e620000000800 */
[C---:B------:R-:W-:Y:S01]  /*1c3a0*/  HMMA.16816.F32 R8, R24.reuse, R30, R8 ;  /* 0x0000001e1808723c */ /* 0x040fe20000001808 */
[----:B------:R-:W5:Y:S02]  /*1c3b0*/  LDSM.16.MT88.4 R28, [R23+0xc00] ;  /* 0x000c0000171c783b */ /* 0x000f640000004200 */
[----:B------:R-:W-:Y:S06]  /*1c3c0*/  FADD.FTZ R151, R151, R104 ;  /* 0x0000006897977221 */ /* 0x000fec0000010000 */
[----:B------:R-:W-:Y:S01]  /*1c3d0*/  MUFU.EX2 R117, R117 ;  /* 0x0000007500757308 */ /* 0x000fe20000000800 */
[C---:B---3--:R-:W-:Y:S03]  /*1c3e0*/  HMMA.16816.F32 R12, R24.reuse, R32, R12 ;  /* 0x00000020180c723c */ /* 0x048fe6000000180c */
[----:B------:R-:W-:Y:S01]  /*1c3f0*/  FADD.FTZ R100, R100, R151 ;  /* 0x0000009764647221 */ /* 0x000fe20000010000 */
[----:B------:R-:W-:Y:S05]  /*1c400*/  IMAD.MOV.U32 R151, RZ, RZ, R2 ;  /* 0x000000ffff977224 */ /* 0x000fea00078e0002 */
[----:B------:R-:W3:Y:S01]  /*1c410*/  MUFU.EX2 R88, R88 ;  /* 0x0000005800587308 */ /* 0x000ee20000000800 */
[----:B------:R-:W-:Y:S01]  /*1c420*/  HMMA.16816.F32 R16, R24, R34, R16 ;  /* 0x000000221810723c */ /* 0x000fe20000001810 */
[----:B------:R-:W5:Y:S02]  /*1c430*/  LDSM.16.MT88.4 R32, [R40+0x6000] ;  /* 0x006000002820783b */ /* 0x000f640000004200 */
[----:B----4-:R-:W-:Y:S01]  /*1c440*/  F2FP.F16.F32.PACK_AB R24, R92, R127 ;  /* 0x0000007f5c18723e */ /* 0x010fe200000000ff */
[----:B------:R-:W-:Y:S01]  /*1c450*/  FADD.FTZ R127, R127, R100 ;  /* 0x000000647f7f7221 */ /* 0x000fe20000010000 */
[----:B-1----:R-:W-:Y:S04]  /*1c460*/  F2FP.F16.F32.PACK_AB R25, R90, R125 ;  /* 0x0000007d5a19723e */ /* 0x002fe800000000ff */
[----:B------:R-:W-:Y:S01]  /*1c470*/  MUFU.EX2 R115, R115 ;  /* 0x0000007300737308 */ /* 0x000fe20000000800 */
[----:B------:R-:W-:Y:S09]  /*1c480*/  FADD.FTZ R92, R92, R127 ;  /* 0x0000007f5c5c7221 */ /* 0x000ff20000010000 */
[----:B------:R-:W1:Y:S01]  /*1c490*/  MUFU.EX2 R86, R86 ;  /* 0x0000005600567308 */ /* 0x000e620000000800 */
[C---:B---3--:R-:W-:Y:S01]  /*1c4a0*/  F2FP.F16.F32.PACK_AB R26, R88.reuse, R117 ;  /* 0x00000075581a723e */ /* 0x048fe200000000ff */
[----:B------:R-:W-:Y:S04]  /*1c4b0*/  FADD.FTZ R117, R117, R92 ;  /* 0x0000005c75757221 */ /* 0x000fe80000010000 */
[----:B------:R-:W-:Y:S04]  /*1c4c0*/  FADD.FTZ R88, R88, R117 ;  /* 0x0000007558587221 */ /* 0x000fe80000010000 */
[----:B------:R-:W-:Y:S10]  /*1c4d0*/  MUFU.EX2 R109, R109 ;  /* 0x0000006d006d7308 */ /* 0x000ff40000000800 */
[----:B------:R-:W3:Y:S01]  /*1c4e0*/  MUFU.EX2 R82, R82 ;  /* 0x0000005200527308 */ /* 0x000ee20000000800 */
[----:B-1----:R-:W-:Y:S09]  /*1c4f0*/  F2FP.F16.F32.PACK_AB R27, R86, R115 ;  /* 0x00000073561b723e */ /* 0x002ff200000000ff */
[----:B------:R-:W-:Y:S01]  /*1c500*/  MUFU.EX2 R107, R107 ;  /* 0x0000006b006b7308 */ /* 0x000fe20000000800 */
[C---:B--2---:R-:W-:Y:S09]  /*1c510*/  HMMA.16816.F32 R4, R24.reuse, R36, R4 ;  /* 0x000000241804723c */ /* 0x044ff20000001804 */
[----:B------:R-:W1:Y:S01]  /*1c520*/  MUFU.EX2 R80, R80 ;  /* 0x0000005000507308 */ /* 0x000e620000000800 */
[C---:B------:R-:W-:Y:S01]  /*1c530*/  HMMA.16816.F32 R8, R24.reuse, R38, R8 ;  /* 0x000000261808723c */ /* 0x040fe20000001808 */
[----:B------:R-:W2:Y:S08]  /*1c540*/  LDSM.16.MT88.4 R36, [R23+0x1000] ;  /* 0x001000001724783b */ /* 0x000eb00000004200 */
[----:B------:R-:W-:Y:S01]  /*1c550*/  MUFU.EX2 R101, R101 ;  /* 0x0000006500657308 */ /* 0x000fe20000000800 */
[C---:B-----5:R-:W-:Y:S09]  /*1c560*/  HMMA.16816.F32 R12, R24.reuse, R28, R12 ;  /* 0x0000001c180c723c */ /* 0x060ff2000000180c */
[----:B------:R-:W4:Y:S01]  /*1c570*/  MUFU.EX2 R76, R76 ;  /* 0x0000004c004c7308 */ /* 0x000f220000000800 */
[----:B------:R-:W-:Y:S01]  /*1c580*/  HMMA.16816.F32 R16, R24, R30, R16 ;  /* 0x0000001e1810723c */ /* 0x000fe20000001810 */
[----:B------:R-:W5:Y:S02]  /*1c590*/  LDSM.16.MT88.4 R28, [R40+0x6400] ;  /* 0x00640000281c783b */ /* 0x000f640000004200 */
[----:B---3--:R-:W-:Y:S01]  /*1c5a0*/  F2FP.F16.F32.PACK_AB R24, R82, R109 ;  /* 0x0000006d5218723e */ /* 0x008fe200000000ff */
[----:B------:R-:W-:Y:S01]  /*1c5b0*/  FADD.FTZ R109, R109, R88 ;  /* 0x000000586d6d7221 */ /* 0x000fe20000010000 */
[----:B-1----:R-:W-:Y:S04]  /*1c5c0*/  F2FP.F16.F32.PACK_AB R25, R80, R107 ;  /* 0x0000006b5019723e */ /* 0x002fe800000000ff */
[----:B------:R-:W-:Y:S01]  /*1c5d0*/  MUFU.EX2 R97, R97 ;  /* 0x0000006100617308 */ /* 0x000fe20000000800 */
[----:B------:R-:W-:Y:S09]  /*1c5e0*/  FADD.FTZ R82, R82, R109 ;  /* 0x0000006d52527221 */ /* 0x000ff20000010000 */
[----:B------:R-:W1:Y:S01]  /*1c5f0*/  MUFU.EX2 R74, R74 ;  /* 0x0000004a004a7308 */ /* 0x000e620000000800 */
[C---:B----4-:R-:W-:Y:S01]  /*1c600*/  F2FP.F16.F32.PACK_AB R26, R76.reuse, R101 ;  /* 0x000000654c1a723e */ /* 0x050fe200000000ff */
[----:B------:R-:W-:Y:S04]  /*1c610*/  FADD.FTZ R101, R101, R82 ;  /* 0x0000005265657221 */ /* 0x000fe80000010000 */
[----:B------:R-:W-:Y:S04]  /*1c620*/  FADD.FTZ R76, R76, R101 ;  /* 0x000000654c4c7221 */ /* 0x000fe80000010000 */
[----:B------:R-:W-:Y:S10]  /*1c630*/  MUFU.EX2 R95, R95 ;  /* 0x0000005f005f7308 */ /* 0x000ff40000000800 */
[----:B------:R-:W3:Y:S01]  /*1c640*/  MUFU.EX2 R72, R72 ;  /* 0x0000004800487308 */ /* 0x000ee20000000800 */
[----:B-1----:R-:W-:Y:S09]  /*1c650*/  F2FP.F16.F32.PACK_AB R27, R74, R97 ;  /* 0x000000614a1b723e */ /* 0x002ff200000000ff */
        /* <DEDUP_REMOVED lines=10> */
[----:B---3--:R-:W-:Y:S01]  /*1c700*/  F2FP.F16.F32.PACK_AB R24, R72, R95 ;  /* 0x0000005f4818723e */ /* 0x008fe200000000ff */
[----:B------:R-:W-:Y:S01]  /*1c710*/  FADD.FTZ R95, R95, R76 ;  /* 0x0000004c5f5f7221 */ /* 0x000fe20000010000 */
[----:B-1----:R-:W-:Y:S04]  /*1c720*/  F2FP.F16.F32.PACK_AB R25, R68, R93 ;  /* 0x0000005d4419723e */ /* 0x002fe800000000ff */
[----:B------:R-:W-:Y:S01]  /*1c730*/  MUFU.EX2 R85, R85 ;  /* 0x0000005500557308 */ /* 0x000fe20000000800 */
[----:B------:R-:W-:Y:S09]  /*1c740*/  FADD.FTZ R72, R72, R95 ;  /* 0x0000005f48487221 */ /* 0x000ff20000010000 */
[----:B------:R-:W1:Y:S01]  /*1c750*/  MUFU.EX2 R64, R64 ;  /* 0x0000004000407308 */ /* 0x000e620000000800 */
[C---:B--2---:R-:W-:Y:S01]  /*1c760*/  F2FP.F16.F32.PACK_AB R26, R66.reuse, R87 ;  /* 0x00000057421a723e */ /* 0x044fe200000000ff */
[----:B------:R-:W-:Y:S04]  /*1c770*/  FADD.FTZ R87, R87, R72 ;  /* 0x0000004857577221 */ /* 0x000fe80000010000 */
[----:B------:R-:W-:Y:S04]  /*1c780*/  FADD.FTZ R66, R66, R87 ;  /* 0x0000005742427221 */ /* 0x000fe80000010000 */
[----:B------:R-:W2:Y:S10]  /*1c790*/  MUFU.EX2 R79, R79 ;  /* 0x0000004f004f7308 */ /* 0x000eb40000000800 */
[----:B------:R-:W-:Y:S01]  /*1c7a0*/  MUFU.EX2 R77, R77 ;  /* 0x0000004d004d7308 */ /* 0x000fe20000000800 */
[----:B-1----:R-:W-:Y:S09]  /*1c7b0*/  F2FP.F16.F32.PACK_AB R27, R64, R85 ;  /* 0x00000055401b723e */ /* 0x002ff200000000ff */
[----:B------:R-:W1:Y:S01]  /*1c7c0*/  MUFU.EX2 R58, R58 ;  /* 0x0000003a003a7308 */ /* 0x000e620000000800 */
[C---:B-----5:R-:W-:Y:S09]  /*1c7d0*/  HMMA.16816.F32 R4, R24.reuse, R28, R4 ;  /* 0x0000001c1804723c */ /* 0x060ff20000001804 */
[----:B------:R-:W-:Y:S01]  /*1c7e0*/  MUFU.EX2 R73, R73 ;  /* 0x0000004900497308 */ /* 0x000fe20000000800 */
[C---:B------:R-:W-:Y:S01]  /*1c7f0*/  HMMA.16816.F32 R8, R24.reuse, R30, R8 ;  /* 0x0000001e1808723c */ /* 0x040fe20000001808 */
[----:B------:R-:W3:Y:S08]  /*1c800*/  LDSM.16.MT88.4 R28, [R23+0x1800] ;  /* 0x00180000171c783b */ /* 0x000ef00000004200 */
[----:B------:R-:W5:Y:S01]  /*1c810*/  MUFU.EX2 R56, R56 ;  /* 0x0000003800387308 */ /* 0x000f620000000800 */
[C---:B----4-:R-:W-:Y:S09]  /*1c820*/  HMMA.16816.F32 R12, R24.reuse, R32, R12 ;  /* 0x00000020180c723c */ /* 0x050ff2000000180c */
[----:B------:R-:W-:Y:S01]  /*1c830*/  MUFU.EX2 R71, R71 ;  /* 0x0000004700477308 */ /* 0x000fe20000000800 */
[----:B------:R-:W-:Y:S01]  /*1c840*/  HMMA.16816.F32 R16, R24, R34, R16 ;  /* 0x000000221810723c */ /* 0x000fe20000001810 */
[----:B------:R-:W4:Y:S02]  /*1c850*/  LDSM.16.MT88.4 R32, [R40+0x6c00] ;  /* 0x006c00002820783b */ /* 0x000f240000004200 */
[----:B--2---:R-:W-:Y:S01]  /*1c860*/  F2FP.F16.F32.PACK_AB R24, R60, R79 ;  /* 0x0000004f3c18723e */ /* 0x004fe200000000ff */
[----:B------:R-:W-:Y:S01]  /*1c870*/  FADD.FTZ R79, R79, R66 ;  /* 0x000000424f4f7221 */ /* 0x000fe20000010000 */
[----:B-1----:R-:W-:Y:S04]  /*1c880*/  F2FP.F16.F32.PACK_AB R25, R58, R77 ;  /* 0x0000004d3a19723e */ /* 0x002fe800000000ff */
[----:B------:R-:W1:Y:S01]  /*1c890*/  MUFU.EX2 R54, R54 ;  /* 0x0000003600367308 */ /* 0x000e620000000800 */
[----:B-----5:R-:W-:Y:S01]  /*1c8a0*/  F2FP.F16.F32.PACK_AB R26, R56, R73 ;  /* 0x00000049381a723e */ /* 0x020fe200000000ff */
[----:B------:R-:W-:Y:S04]  /*1c8b0*/  FADD.FTZ R60, R60, R79 ;  /* 0x0000004f3c3c7221 */ /* 0x000fe80000010000 */
[----:B------:R-:W-:Y:S04]  /*1c8c0*/  FADD.FTZ R73, R73, R60 ;  /* 0x0000003c49497221 */ /* 0x000fe80000010000 */
[----:B------:R-:W-:Y:S01]  /*1c8d0*/  MUFU.EX2 R69, R69 ;  /* 0x0000004500457308 */ /* 0x000fe20000000800 */
[----:B------:R-:W-:Y:S09]  /*1c8e0*/  FADD.FTZ R56, R56, R73 ;  /* 0x0000004938387221 */ /* 0x000ff20000010000 */
[----:B------:R-:W2:Y:S01]  /*1c8f0*/  MUFU.EX2 R50, R50 ;  /* 0x0000003200327308 */ /* 0x000ea20000000800 */
[----:B-1----:R-:W-:Y:S09]  /*1c900*/  F2FP.F16.F32.PACK_AB R27, R54, R71 ;  /* 0x00000047361b723e */ /* 0x002ff200000000ff */
[----:B------:R-:W-:Y:S01]  /*1c910*/  MUFU.EX2 R67, R67 ;  /* 0x0000004300437308 */ /* 0x000fe20000000800 */
[C---:B------:R-:W-:Y:S09]  /*1c920*/  HMMA.16816.F32 R4, R24.reuse, R36, R4 ;  /* 0x000000241804723c */ /* 0x040ff20000001804 */
[----:B------:R-:W1:Y:S01]  /*1c930*/  MUFU.EX2 R48, R48 ;  /* 0x0000003000307308 */ /* 0x000e620000000800 */
[C---:B------:R-:W-:Y:S01]  /*1c940*/  HMMA.16816.F32 R8, R24.reuse, R38, R8 ;  /* 0x000000261808723c */ /* 0x040fe20000001808 */
[----:B------:R-:W5:Y:S08]  /*1c950*/  LDSM.16.MT88.4 R36, [R23+0x1c00] ;  /* 0x001c00001724783b */ /* 0x000f700000004200 */
[----:B------:R-:W-:Y:S01]  /*1c960*/  MUFU.EX2 R65, R65 ;  /* 0x0000004100417308 */ /* 0x000fe20000000800 */
[C---:B---3--:R-:W-:Y:S09]  /*1c970*/  HMMA.16816.F32 R12, R24.reuse, R28, R12 ;  /* 0x0000001c180c723c */ /* 0x048ff2000000180c */
[----:B------:R-:W3:Y:S01]  /*1c980*/  MUFU.EX2 R52, R52 ;  /* 0x0000003400347308 */ /* 0x000ee20000000800 */
[----:B------:R-:W-:Y:S01]  /*1c990*/  HMMA.16816.F32 R16, R24, R30, R16 ;  /* 0x0000001e1810723c */ /* 0x000fe20000001810 */
[----:B------:R-:W5:Y:S02]  /*1c9a0*/  LDSM.16.MT88.4 R28, [R40+0x7000] ;  /* 0x00700000281c783b */ /* 0x000f640000004200 */
[----:B--2---:R-:W-:Y:S01]  /*1c9b0*/  F2FP.F16.F32.PACK_AB R24, R50, R69 ;  /* 0x000000453218723e */ /* 0x004fe200000000ff */
[----:B------:R-:W-:Y:S01]  /*1c9c0*/  FADD.FTZ R69, R69, R56 ;  /* 0x0000003845457221 */ /* 0x000fe20000010000 */
[----:B-1----:R-:W-:Y:S01]  /*1c9d0*/  F2FP.F16.F32.PACK_AB R25, R48, R67 ;  /* 0x000000433019723e */ /* 0x002fe200000000ff */
[----:B------:R-:W-:Y:S03]  /*1c9e0*/  FFMA.FTZ R56, R43, R3, -R42 ;  /* 0x000000032b387223 */ /* 0x000fe6000001082a */
[----:B------:R-:W-:Y:S01]  /*1c9f0*/  MUFU.EX2 R62, R62 ;  /* 0x0000003e003e7308 */ /* 0x000fe20000000800 */
[----:B------:R-:W-:Y:S09]  /*1ca00*/  FADD.FTZ R50, R50, R69 ;  /* 0x0000004532327221 */ /* 0x000ff20000010000 */
[----:B------:R-:W1:Y:S01]  /*1ca10*/  MUFU.EX2 R83, R83 ;  /* 0x0000005300537308 */ /* 0x000e620000000800 */
[----:B---3--:R-:W-:Y:S09]  /*1ca20*/  F2FP.F16.F32.PACK_AB R26, R52, R65 ;  /* 0x00000041341a723e */ /* 0x008ff200000000ff */
        /* <DEDUP_REMOVED lines=27> */
[C---:B---3--:R-:W-:Y:S03]  /*1cbe0*/  HMMA.16816.F32 R12, R24.reuse, R32, R12 ;  /* 0x00000020180c723c */ /* 0x048fe6000000180c */
[----:B------:R-:W-:Y:S06]  /*1cbf0*/  FADD.FTZ R32, R110, R161 ;  /* 0x000000a16e207221 */ /* 0x000fec0000010000 */
[----:B------:R-:W3:Y:S01]  /*1cc00*/  MUFU.EX2 R135, R135 ;  /* 0x0000008700877308 */ /* 0x000ee20000000800 */
[----:B------:R-:W-:Y:S01]  /*1cc10*/  FADD.FTZ R155, R155, R32 ;  /* 0x000000209b9b7221 */ /* 0x000fe20000010000 */
[----:B------:R-:W-:Y:S01]  /*1cc20*/  HMMA.16816.F32 R16, R24, R34, R16 ;  /* 0x000000221810723c */ /* 0x000fe20000001810 */
[----:B------:R-:W4:Y:S02]  /*1cc30*/  LDSM.16.MT88.4 R32, [R40+0x7800] ;  /* 0x007800002820783b */ /* 0x000f240000004200 */
[----:B--2---:R-:W-:Y:S01]  /*1cc40*/  F2FP.F16.F32.PACK_AB R24, R131, R96 ;  /* 0x000000608318723e */ /* 0x004fe200000000ff */
[----:B------:R-:W-:Y:S01]  /*1cc50*/  FADD.FTZ R102, R102, R155 ;  /* 0x0000009b66667221 */ /* 0x000fe20000010000 */
[----:B-1----:R-:W-:Y:S03]  /*1cc60*/  F2FP.F16.F32.PACK_AB R25, R133, R106 ;  /* 0x0000006a8519723e */ /* 0x002fe600000000ff */
        /* <DEDUP_REMOVED lines=8> */
[C---:B-----5:R-:W-:Y:S03]  /*1ccf0*/  HMMA.16816.F32 R4, R24.reuse, R36, R4 ;  /* 0x000000241804723c */ /* 0x060fe60000001804 */
[----:B------:R-:W-:Y:S06]  /*1cd00*/  FADD.FTZ R36, R98, R129 ;  /* 0x0000008162247221 */ /* 0x000fec0000010000 */
[----:B------:R-:W1:Y:S01]  /*1cd10*/  MUFU.EX2 R141, R141 ;  /* 0x0000008d008d7308 */ /* 0x000e620000000800 */
[----:B------:R-:W-:Y:S01]  /*1cd20*/  FADD.FTZ R125, R125, R36 ;  /* 0x000000247d7d7221 */ /* 0x000fe20000010000 */
[C---:B------:R-:W-:Y:S01]  /*1cd30*/  HMMA.16816.F32 R8, R24.reuse, R38, R8 ;  /* 0x000000261808723c */ /* 0x040fe20000001808 */
[----:B------:R-:W3:Y:S02]  /*1cd40*/  LDSM.16.MT88.4 R36, [R23+0x2800] ;  /* 0x002800001724783b */ /* 0x000ee40000004200 */
[----:B------:R-:W-:Y:S05]  /*1cd50*/  FADD.FTZ R90, R90, R125 ;  /* 0x0000007d5a5a7221 */ /* 0x000fea0000010000 */
[----:B------:R-:W-:Y:S01]  /*1cd60*/  MUFU.EX2 R132, R132 ;  /* 0x0000008400847308 */ /* 0x000fe20000000800 */
[----:B------:R-:W-:Y:S01]  /*1cd70*/  FADD.FTZ R115, R115, R90 ;  /* 0x0000005a73737221 */ /* 0x000fe20000010000 */
[C---:B----4-:R-:W-:Y:S03]  /*1cd80*/  HMMA.16816.F32 R12, R24.reuse, R28, R12 ;  /* 0x0000001c180c723c */ /* 0x050fe6000000180c */
[----:B------:R-:W-:Y:S05]  /*1cd90*/  FADD.FTZ R28, R86, R115 ;  /* 0x00000073561c7221 */ /* 0x000fea0000010000 */
[----:B------:R-:W4:Y:S01]  /*1cda0*/  MUFU.EX2 R143, R143 ;  /* 0x0000008f008f7308 */ /* 0x000f220000000800 */
[----:B------:R-:W-:Y:S01]  /*1cdb0*/  FADD.FTZ R107, R107, R28 ;  /* 0x0000001c6b6b7221 */ /* 0x000fe20000010000 */
[----:B------:R-:W-:Y:S01]  /*1cdc0*/  HMMA.16816.F32 R16, R24, R30, R16 ;  /* 0x0000001e1810723c */ /* 0x000fe20000001810 */
[----:B------:R-:W5:Y:S02]  /*1cdd0*/  LDSM.16.MT88.4 R28, [R40+0x7c00] ;  /* 0x007c0000281c783b */ /* 0x000f640000004200 */
[----:B--2---:R-:W-:Y:S01]  /*1cde0*/  F2FP.F16.F32.PACK_AB R24, R122, R139 ;  /* 0x0000008b7a18723e */ /* 0x004fe200000000ff */
[----:B------:R-:W-:Y:S01]  /*1cdf0*/  FADD.FTZ R80, R80, R107 ;  /* 0x0000006b50507221 */ /* 0x000fe20000010000 */
[----:B-1----:R-:W-:Y:S03]  /*1ce00*/  F2FP.F16.F32.PACK_AB R25, R141, R130 ;  /* 0x000000828d19723e */ /* 0x002fe600000000ff */
[----:B------:R-:W-:Y:S01]  /*1ce10*/  MUFU.EX2 R134, R134 ;  /* 0x0000008600867308 */ /* 0x000fe20000000800 */
[----:B------:R-:W-:Y:S09]  /*1ce20*/  FADD.FTZ R97, R97, R80 ;  /* 0x0000005061617221 */ /* 0x000ff20000010000 */
[----:B------:R-:W1:Y:S01]  /*1ce30*/  MUFU.EX2 R145, R145 ;  /* 0x0000009100917308 */ /* 0x000e620000000800 */
[----:B----4-:R-:W-:Y:S09]  /*1ce40*/  F2FP.F16.F32.PACK_AB R26, R143, R132 ;  /* 0x000000848f1a723e */ /* 0x010ff200000000ff */
        /* <DEDUP_REMOVED lines=8> */
[C---:B------:R-:W-:Y:S01]  /*1ced0*/  HMMA.16816.F32 R8, R24.reuse, R34, R8 ;  /* 0x000000221808723c */ /* 0x040fe20000001808 */
[----:B------:R-:W4:Y:S02]  /*1cee0*/  LDSM.16.MT88.4 R32, [R23+0x2c00] ;  /* 0x002c00001720783b */ /* 0x000f240000004200 */
[----:B------:R-:W-:Y:S05]  /*1cef0*/  FADD.FTZ R68, R68, R93 ;  /* 0x0000005d44447221 */ /* 0x000fea0000010000 */
[----:B------:R-:W-:Y:S01]  /*1cf00*/  MUFU.EX2 R140, R140 ;  /* 0x0000008c008c7308 */ /* 0x000fe20000000800 */
[----:B------:R-:W-:Y:S01]  /*1cf10*/  FADD.FTZ R85, R85, R68 ;  /* 0x0000004455557221 */ /* 0x000fe20000010000 */
[C---:B---3--:R-:W-:Y:S03]  /*1cf20*/  HMMA.16816.F32 R12, R24.reuse, R36, R12 ;  /* 0x00000024180c723c */ /* 0x048fe6000000180c */
[----:B------:R-:W-:Y:S05]  /*1cf30*/  FADD.FTZ R36, R64, R85 ;  /* 0x0000005540247221 */ /* 0x000fea0000010000 */
        /* <DEDUP_REMOVED lines=21> */
[----:B------:R-:W-:Y:S01]  /*1d090*/  FADD.FTZ R67, R48, R67 ;  /* 0x0000004330437221 */ /* 0x000fe20000010000 */
[-C--:B------:R-:W-:Y:S04]  /*1d0a0*/  FFMA.FTZ R48, R57, R3.reuse, -R46 ;  /* 0x0000000339307223 */ /* 0x080fe8000001082e */
[----:B------:R-:W-:Y:S01]  /*1d0b0*/  MUFU.EX2 R152, R152 ;  /* 0x0000009800987308 */ /* 0x000fe20000000800 */
[----:B------:R-:W-:Y:S01]  /*1d0c0*/  FADD.FTZ R62, R62, R67 ;  /* 0x000000433e3e7221 */ /* 0x000fe20000010000 */
[C---:B----4-:R-:W-:Y:S03]  /*1d0d0*/  HMMA.16816.F32 R12, R24.reuse, R32, R12 ;  /* 0x00000020180c723c */ /* 0x050fe6000000180c */
[----:B------:R-:W-:Y:S01]  /*1d0e0*/  FADD.FTZ R33, R65, R50 ;  /* 0x0000003241217221 */ /* 0x000fe20000010000 */
[----:B------:R-:W-:Y:S04]  /*1d0f0*/  FADD.FTZ R83, R83, R62 ;  /* 0x0000003e53537221 */ /* 0x000fe80000010000 */
        /* <DEDUP_REMOVED lines=8> */
[-C--:B------:R-:W-:Y:S01]  /*1d180*/  FFMA.FTZ R52, R47, R3.reuse, -R46 ;  /* 0x000000032f347223 */ /* 0x080fe2000001082e */
[----:B------:R-:W-:Y:S01]  /*1d190*/  FADD.FTZ R50, R78, R83 ;  /* 0x000000534e327221 */ /* 0x000fe20000010000 */
[----:B------:R-:W-:Y:S03]  /*1d1a0*/  FADD.FTZ R99, R99, R70 ;  /* 0x0000004663637221 */ /* 0x000fe60000010000 */
[----:B------:R-:W-:Y:S03]  /*1d1b0*/  FADD.FTZ R50, R105, R50 ;  /* 0x0000003269327221 */ /* 0x000fe60000010000 */
[----:B------:R-:W1:Y:S01]  /*1d1c0*/  MUFU.EX2 R159, R159 ;  /* 0x0000009f009f7308 */ /* 0x000e620000000800 */
[----:B----4-:R-:W-:Y:S01]  /*1d1d0*/  F2FP.F16.F32.PACK_AB R26, R167, R152 ;  /* 0x00000098a71a723e */ /* 0x010fe200000000ff */
[----:B------:R-:W-:Y:S04]  /*1d1e0*/  FADD.FTZ R84, R84, R99 ;  /* 0x0000006354547221 */ /* 0x000fe80000010000 */
[----:B------:R-:W-:Y:S04]  /*1d1f0*/  FADD.FTZ R113, R113, R84 ;  /* 0x0000005471717221 */ /* 0x000fe80000010000 */
[----:B------:R-:W-:Y:S01]  /*1d200*/  MUFU.EX2 R110, R153 ;  /* 0x00000099006e7308 */ /* 0x000fe20000000800 */
[----:B------:R-:W-:Y:S04]  /*1d210*/  FADD.FTZ R96, R96, R113 ;  /* 0x0000007160607221 */ /* 0x000fe80000010000 */
[----:B------:R-:W-:Y:S05]  /*1d220*/  FADD.FTZ R131, R131, R96 ;  /* 0x0000006083837221 */ /* 0x000fea0000010000 */
[----:B------:R-:W4:Y:S01]  /*1d230*/  MUFU.EX2 R121, R121 ;  /* 0x0000007900797308 */ /* 0x000f220000000800 */
[----:B-1----:R-:W-:Y:S09]  /*1d240*/  F2FP.F16.F32.PACK_AB R27, R159, R22 ;  /* 0x000000169f1b723e */ /* 0x002ff200000000ff */
[----:B------:R-:W-:Y:S01]  /*1d250*/  MUFU.EX2 R98, R119 ;  /* 0x0000007700627308 */ /* 0x000fe20000000800 */
[C---:B------:R-:W-:Y:S03]  /*1d260*/  HMMA.16816.F32 R4, R24.reuse, R36, R4 ;  /* 0x000000241804723c */ /* 0x040fe60000001804 */
[----:B------:R-:W-:Y:S06]  /*1d270*/  FADD.FTZ R37, R123, R50 ;  /* 0x000000327b257221 */ /* 0x000fec0000010000 */
[----:B------:R-:W1:Y:S01]  /*1d280*/  MUFU.EX2 R111, R111 ;  /* 0x0000006f006f7308 */ /* 0x000e620000000800 */
[C---:B------:R-:W-:Y:S03]  /*1d290*/  HMMA.16816.F32 R8, R24.reuse, R38, R8 ;  /* 0x000000261808723c */ /* 0x040fe60000001808 */
[----:B------:R-:W-:Y:S06]  /*1d2a0*/  FADD.FTZ R37, R94, R37 ;  /* 0x000000255e257221 */ /* 0x000fec0000010000 */
[----:B------:R-:W-:Y:S01]  /*1d2b0*/  MUFU.EX2 R86, R103 ;  /* 0x0000006700567308 */ /* 0x000fe20000000800 */
[----:B------:R-:W-:Y:S01]  /*1d2c0*/  FADD.FTZ R106, R106, R37 ;  /* 0x000000256a6a7221 */ /* 0x000fe20000010000 */
[C---:B---3--:R-:W-:Y:S01]  /*1d2d0*/  HMMA.16816.F32 R12, R24.reuse, R28, R12 ;  /* 0x0000001c180c723c */ /* 0x048fe2000000180c */
[----:B------:R-:W3:Y:S02]  /*1d2e0*/  LDSM.16.MT88.4 R36, [R23+0x3400] ;  /* 0x003400001724783b */ /* 0x000ee40000004200 */
[----:B------:R-:W-:Y:S01]  /*1d2f0*/  FADD.FTZ R28, R108, R131 ;  /* 0x000000836c1c7221 */ /* 0x000fe20000010000 */
[----:B------:R-:W-:Y:S04]  /*1d300*/  FADD.FTZ R133, R133, R106 ;  /* 0x0000006a85857221 */ /* 0x000fe80000010000 */
        /* <DEDUP_REMOVED lines=9> */
[----:B------:R-:W-:Y:S03]  /*1d3a0*/  FADD.FTZ R118, R118, R133 ;  /* 0x0000008576767221 */ /* 0x000fe60000010000 */
[----:B------:R-:W-:Y:S01]  /*1d3b0*/  FADD.FTZ R132, R132, R47 ;  /* 0x0000002f84847221 */ /* 0x000fe20000010000 */
[----:B------:R-:W-:Y:S03]  /*1d3c0*/  FADD.FTZ R137, R137, R118 ;  /* 0x0000007689897221 */ /* 0x000fe60000010000 */
[----:B------:R-:W1:Y:S01]  /*1d3d0*/  MUFU.EX2 R81, R81 ;  /* 0x0000005100517308 */ /* 0x000e620000000800 */
[----:B-----5:R-:W-:Y:S01]  /*1d3e0*/  F2FP.F16.F32.PACK_AB R26, R91, R86 ;  /* 0x000000565b1a723e */ /* 0x020fe200000000ff */
        /* <DEDUP_REMOVED lines=9> */
[----:B------:R-:W5:Y:S01]  /*1d480*/  MUFU.EX2 R63, R63 ;  /* 0x0000003f003f7308 */ /* 0x000f620000000800 */
[----:B-1----:R-:W-:Y:S01]  /*1d490*/  F2FP.F16.F32.PACK_AB R27, R81, R74 ;  /* 0x0000004a511b723e */ /* 0x002fe200000000ff */
[----:B------:R-:W-:Y:S01]  /*1d4a0*/  FADD.FTZ R195, R195, R140 ;  /* 0x0000008cc3c37221 */ /* 0x000fe20000010000 */
[----:B------:R-:W-:Y:S01]  /*1d4b0*/  FADD.FTZ R197, R197, R134 ;  /* 0x00000086c5c57221 */ /* 0x000fe20000010000 */
[----:B------:R1:W-:Y:S02]  /*1d4c0*/  LDSM.16.MT88.4 R140, [R40+0x8c00] ;  /* 0x008c0000288c783b */ /* 0x0003e40000004200 */
[----:B------:R-:W-:Y:S01]  /*1d4d0*/  FADD.FTZ R146, R146, R195 ;  /* 0x000000c392927221 */ /* 0x000fe20000010000 */
[----:B------:R-:W-:Y:S03]  /*1d4e0*/  FADD.FTZ R138, R138, R197 ;  /* 0x000000c58a8a7221 */ /* 0x000fe60000010000 */
[----:B------:R-:W-:Y:S01]  /*1d4f0*/  MUFU.EX2 R54, R61 ;  /* 0x0000003d00367308 */ /* 0x000fe20000000800 */
[C---:B--2---:R-:W-:Y:S03]  /*1d500*/  HMMA.16816.F32 R4, R24.reuse, R32, R4 ;  /* 0x000000201804723c */ /* 0x044fe60000001804 */
[----:B------:R-:W-:Y:S01]  /*1d510*/  FADD.FTZ R193, R193, R138 ;  /* 0x0000008ac1c17221 */ /* 0x000fe20000010000 */
[----:B------:R-:W-:Y:S05]  /*1d520*/  FADD.FTZ R187, R187, R146 ;  /* 0x00000092bbbb7221 */ /* 0x000fea0000010000 */
[----:B------:R-:W2:Y:S01]  /*1d530*/  MUFU.EX2 R59, R59 ;  /* 0x0000003b003b7308 */ /* 0x000ea20000000800 */
[C---:B------:R-:W-:Y:S01]  /*1d540*/  HMMA.16816.F32 R8, R24.reuse, R34, R8 ;  /* 0x000000221808723c */ /* 0x040fe20000001808 */
[----:B------:R-:W4:Y:S02]  /*1d550*/  LDSM.16.MT88.4 R32, [R23+0x3800] ;  /* 0x003800001720783b */ /* 0x000f240000004200 */
[----:B------:R-:W-:Y:S01]  /*1d560*/  FADD.FTZ R193, R144, R193 ;  /* 0x000000c190c17221 */ /* 0x000fe20000010000 */
[----:B------:R-:W-:Y:S05]  /*1d570*/  FADD.FTZ R152, R152, R187 ;  /* 0x000000bb98987221 */ /* 0x000fea0000010000 */
[----:B------:R-:W-:Y:S01]  /*1d580*/  MUFU.EX2 R48, R48 ;  /* 0x0000003000307308 */ /* 0x000fe20000000800 */
[----:B------:R-:W-:Y:S01]  /*1d590*/  FADD.FTZ R150, R150, R193 ;  /* 0x000000c196967221 */ /* 0x000fe20000010000 */
[C---:B---3--:R-:W-:Y:S03]  /*1d5a0*/  HMMA.16816.F32 R12, R24.reuse, R36, R12 ;  /* 0x00000024180c723c */ /* 0x048fe6000000180c */
[----:B------:R-:W-:Y:S01]  /*1d5b0*/  FADD.FTZ R177, R177, R150 ;  /* 0x00000096b1b17221 */ /* 0x000fe20000010000 */
[-CC-:B------:R-:W-:Y:S01]  /*1d5c0*/  FFMA.FTZ R36, R41, R3.reuse, -R46.reuse ;  /* 0x0000000329247223 */ /* 0x180fe2000001082e */
[-C--:B------:R-:W-:Y:S03]  /*1d5d0*/  FFMA.FTZ R46, R44, R3.reuse, -R46 ;  /* 0x000000032c2e7223 */ /* 0x080fe6000001082e */
[----:B------:R-:W3:Y:S01]  /*1d5e0*/  MUFU.EX2 R55, R55 ;  /* 0x0000003700377308 */ /* 0x000ee20000000800 */
[----:B-1----:R-:W-:Y:S01]  /*1d5f0*/  FADD.FTZ R40, R22, R177 ;  /* 0x000000b116287221 */ /* 0x002fe20000010000 */
[----:B------:R-:W-:Y:S03]  /*1d600*/  HMMA.16816.F32 R16, R24, R38, R16 ;  /* 0x000000261810723c */ /* 0x000fe60000001810 */
[-CC-:B------:R-:W-:Y:S01]  /*1d610*/  FFMA.FTZ R38, R21, R3.reuse, -R42.reuse ;  /* 0x0000000315267223 */ /* 0x180fe2000001082a */
[----:B------:R-:W-:Y:S01]  /*1d620*/  FFMA.FTZ R42, R20, R3, -R42 ;  /* 0x00000003142a7223 */ /* 0x000fe2000001082a */
[----:B-----5:R-:W-:Y:S03]  /*1d630*/  F2FP.F16.F32.PACK_AB R24, R63, R64 ;  /* 0x000000403f18723e */ /* 0x020fe600000000ff */
[----:B------:R-:W-:Y:S01]  /*1d640*/  MUFU.EX2 R50, R53 ;  /* 0x0000003500327308 */ /* 0x000fe20000000800 */
[----:B------:R-:W1:Y:S01]  /*1d650*/  LDSM.16.MT88.4 R20, [R23+0x3c00] ;  /* 0x003c00001714783b */ /* 0x000e620000004200 */
[----:B------:R-:W-:Y:S01]  /*1d660*/  FADD.FTZ R167, R167, R152 ;  /* 0x00000098a7a77221 */ /* 0x000fe20000010000 */
[----:B--2---:R-:W-:Y:S01]  /*1d670*/  F2FP.F16.F32.PACK_AB R25, R59, R54 ;  /* 0x000000363b19723e */ /* 0x004fe200000000ff */
[----:B------:R-:W-:Y:S01]  /*1d680*/  FADD.FTZ R159, R159, R40 ;  /* 0x000000289f9f7221 */ /* 0x000fe20000010000 */
[----:B------:R-:W-:Y:S02]  /*1d690*/  IMAD.MOV.U32 R150, RZ, RZ, R0 ;  /* 0x000000ffff967224 */ /* 0x000fe400078e0000 */
[----:B------:R-:W-:Y:S03]  /*1d6a0*/  FADD.FTZ R110, R110, R167 ;  /* 0x000000a76e6e7221 */ /* 0x000fe60000010000 */
[----:B------:R-:W2:Y:S01]  /*1d6b0*/  MUFU.EX2 R51, R51 ;  /* 0x0000003300337308 */ /* 0x000ea20000000800 */
[----:B---3--:R-:W-:Y:S01]  /*1d6c0*/  F2FP.F16.F32.PACK_AB R26, R55, R48 ;  /* 0x00000030371a723e */ /* 0x008fe200000000ff */
        /* <DEDUP_REMOVED lines=10> */
[----:B--2---:R-:W-:Y:S01]  /*1d770*/  F2FP.F16.F32.PACK_AB R27, R51, R50 ;  /* 0x00000032331b723e */ /* 0x004fe200000000ff */
[----:B------:R-:W-:Y:S01]  /*1d780*/  FADD.FTZ R54, R54, R81 ;  /* 0x0000005136367221 */ /* 0x000fe20000010000 */
[----:B------:R-:W-:Y:S03]  /*1d790*/  FADD.FTZ R63, R63, R64 ;  /* 0x000000403f3f7221 */ /* 0x000fe60000010000 */
[----:B------:R-:W-:Y:S02]  /*1d7a0*/  FADD.FTZ R59, R59, R54 ;  /* 0x000000363b3b7221 */ /* 0x000fe40000010000 */
[C---:B----4-:R-:W-:Y:S02]  /*1d7b0*/  HMMA.16816.F32 R4, R24.reuse, R28, R4 ;  /* 0x0000001c1804723c */ /* 0x050fe40000001804 */
[----:B------:R-:W-:Y:S01]  /*1d7c0*/  MUFU.EX2 R45, R45 ;  /* 0x0000002d002d7308 */ /* 0x000fe20000000800 */
[----:B------:R-:W-:Y:S04]  /*1d7d0*/  FADD.FTZ R50, R50, R59 ;  /* 0x0000003b32327221 */ /* 0x000fe80000010000 */
[----:B------:R-:W-:Y:S01]  /*1d7e0*/  FADD.FTZ R50, R51, R50 ;  /* 0x0000003233327221 */ /* 0x000fe20000010000 */
[C---:B------:R-:W-:Y:S04]  /*1d7f0*/  HMMA.16816.F32 R8, R24.reuse, R30, R8 ;  /* 0x0000001e1808723c */ /* 0x040fe80000001808 */
[----:B------:R-:W2:Y:S01]  /*1d800*/  MUFU.EX2 R56, R56 ;  /* 0x0000003800387308 */ /* 0x000ea20000000800 */
[----:B---3--:R-:W-:Y:S03]  /*1d810*/  F2FP.F16.F32.PACK_AB R132, R52, R49 ;  /* 0x000000313484723e */ /* 0x008fe600000000ff */
[C---:B------:R-:W-:Y:S06]  /*1d820*/  HMMA.16816.F32 R12, R24.reuse, R32, R12 ;  /* 0x00000020180c723c */ /* 0x040fec000000180c */
[----:B------:R-:W-:Y:S02]  /*1d830*/  MUFU.EX2 R36, R36 ;  /* 0x0000002400247308 */ /* 0x000fe40000000800 */
[----:B------:R-:W-:Y:S08]  /*1d840*/  HMMA.16816.F32 R16, R24, R34, R16 ;  /* 0x000000221810723c */ /* 0x000ff00000001810 */
[----:B------:R-:W3:Y:S01]  /*1d850*/  MUFU.EX2 R37, R46 ;  /* 0x0000002e00257308 */ /* 0x000ee20000000800 */
[C---:B--2---:R-:W-:Y:S01]  /*1d860*/  F2FP.F16.F32.PACK_AB R133, R56.reuse, R45 ;  /* 0x0000002d3885723e */ /* 0x044fe200000000ff */
[----:B------:R-:W-:Y:S04]  /*1d870*/  FADD.FTZ R45, R45, R50 ;  /* 0x000000322d2d7221 */ /* 0x000fe80000010000 */
[----:B------:R-:W-:Y:S04]  /*1d880*/  FADD.FTZ R45, R56, R45 ;  /* 0x0000002d382d7221 */ /* 0x000fe80000010000 */
[----:B------:R-:W-:Y:S10]  /*1d890*/  MUFU.EX2 R28, R38 ;  /* 0x00000026001c7308 */ /* 0x000ff40000000800 */
[----:B------:R-:W2:Y:S01]  /*1d8a0*/  MUFU.EX2 R239, R42 ;  /* 0x0000002a00ef7308 */ /* 0x000ea20000000800 */
[----:B---3--:R-:W-:Y:S02]  /*1d8b0*/  F2FP.F16.F32.PACK_AB R134, R37, R36 ;  /* 0x000000242586723e */ /* 0x008fe400000000ff */
[C---:B--2---:R-:W-:Y:S01]  /*1d8c0*/  F2FP.F16.F32.PACK_AB R135, R239.reuse, R28 ;  /* 0x0000001cef87723e */ /* 0x044fe200000000ff */
[----:B------:R-:W-:Y:S04]  /*1d8d0*/  FADD.FTZ R28, R28, R45 ;  /* 0x0000002d1c1c7221 */ /* 0x000fe80000010000 */
[----:B------:R-:W-:Y:S02]  /*1d8e0*/  FADD.FTZ R239, R239, R28 ;  /* 0x0000001cefef7221 */ /* 0x000fe40000010000 */
        /* <DEDUP_REMOVED lines=12> */
.L_x_1894:
        /* <DEDUP_REMOVED lines=10> */
.L_x_1911:
[----:B------:R-:W2:Y:S01]  /*1da50*/  S2R R4, SR_TID.X ;  /* 0x0000000000047919 */ /* 0x000ea20000002100 */
[----:B----4-:R-:W-:Y:S01]  /*1da60*/  FADD.FTZ R11, R8, R11 ;  /* 0x0000000b080b7221 */ /* 0x010fe20000010000 */
[----:B------:R-:W4:Y:S01]  /*1da70*/  MUFU.RCP R5, R6 ;  /* 0x0000000600057308 */ /* 0x000f220000001000 */
[----:B------:R-:W-:Y:S01]  /*1da80*/  LOP3.LUT R210, R241, R210, RZ, 0xfc, !PT ;  /* 0x000000d2f1d27212 */ /* 0x000fe200078efcff */
[----:B------:R-:W1:Y:S01]  /*1da90*/  S2R R3, SR_CgaCtaId ;  /* 0x0000000000037919 */ /* 0x000e620000008800 */
[----:B---3--:R-:W-:Y:S02]  /*1daa0*/  MOV R8, 0x400 ;  /* 0x0000040000087802 */ /* 0x008fe40000000f00 */
[----:B------:R-:W-:Y:S02]  /*1dab0*/  FSETP.NE.FTZ.AND P3, PT, R6, RZ, PT ;  /* 0x000000ff0600720b */ /* 0x000fe40003f75000 */
[----:B------:R-:W-:Y:S01]  /*1dac0*/  FSETP.NE.FTZ.AND P2, PT, R11, RZ, PT ;  /* 0x000000ff0b00720b */ /* 0x000fe20003f55000 */
[----:B------:R-:W3:Y:S01]  /*1dad0*/  MUFU.RCP R9, R11 ;  /* 0x0000000b00097308 */ /* 0x000ee20000001000 */
[----:B----4-:R-:W-:-:S05]  /*1dae0*/  FSEL R5, R5, 1, P3 ;  /* 0x3f80000005057808 */ /* 0x010fca0001800000 */
[C---:B------:R-:W-:Y:S01]  /*1daf0*/  FMUL.FTZ R144, R5.reuse, R144 ;  /* 0x0000009005907220 */ /* 0x040fe20000410000 */
[C---:B------:R-:W-:Y:S01]  /*1db00*/  FMUL.FTZ R145, R5.reuse, R145 ;  /* 0x0000009105917220 */ /* 0x040fe20000410000 */
[----:B------:R-:W-:Y:S01]  /*1db10*/  FMUL.FTZ R140, R5, R140 ;  /* 0x0000008c058c7220 */ /* 0x000fe20000410000 */
[----:B---3--:R-:W-:Y:S01]  /*1db20*/  FSEL R9, R9, 1, P2 ;  /* 0x3f80000009097808 */ /* 0x008fe20001000000 */
[C---:B------:R-:W-:Y:S01]  /*1db30*/  FMUL.FTZ R141, R5.reuse, R141 ;  /* 0x0000008d058d7220 */ /* 0x040fe20000410000 */
[C---:B------:R-:W-:Y:S01]  /*1db40*/  FMUL.FTZ R136, R5.reuse, R136 ;  /* 0x0000008805887220 */ /* 0x040fe20000410000 */
[C---:B------:R-:W-:Y:S01]  /*1db50*/  FMUL.FTZ R137, R5.reuse, R137 ;  /* 0x0000008905897220 */ /* 0x040fe20000410000 */
[----:B------:R-:W-:Y:S01]  /*1db60*/  FMUL.FTZ R132, R5, R132 ;  /* 0x0000008405847220 */ /* 0x000fe20000410000 */
[----:B--2---:R-:W-:Y:S01]  /*1db70*/  SHF.L.U32 R13, R4, 0x3, RZ ;  /* 0x00000003040d7819 */ /* 0x004fe200000006ff */
[C---:B------:R-:W-:Y:S01]  /*1db80*/  FMUL.FTZ R146, R9.reuse, R146 ;  /* 0x0000009209927220 */ /* 0x040fe20000410000 */
[C---:B------:R-:W-:Y:S01]  /*1db90*/  FMUL.FTZ R147, R9.reuse, R147 ;  /* 0x0000009309937220 */ /* 0x040fe20000410000 */
[----:B------:R-:W-:Y:S01]  /*1dba0*/  FMUL.FTZ R142, R9, R142 ;  /* 0x0000008e098e7220 */ /* 0x000fe20000410000 */
[----:B------:R-:W-:Y:S01]  /*1dbb0*/  LOP3.LUT R15, R13, 0xc0, RZ, 0xc0, !PT ;  /* 0x000000c00d0f7812 */ /* 0x000fe200078ec0ff */
[C---:B------:R-:W-:Y:S01]  /*1dbc0*/  FMUL.FTZ R143, R9.reuse, R143 ;  /* 0x0000008f098f7220 */ /* 0x040fe20000410000 */
[----:B------:R-:W-:Y:S01]  /*1dbd0*/  LOP3.LUT R210, R210, 0x20, R13, 0xf8, !PT ;  /* 0x00000020d2d27812 */ /* 0x000fe200078ef80d */
[----:B------:R-:W-:Y:S01]  /*1dbe0*/  FMUL.FTZ R138, R9, R138 ;  /* 0x0000008a098a7220 */ /* 0x000fe20000410000 */
[----:B------:R-:W-:Y:S01]  /*1dbf0*/  LOP3.LUT R15, R15, 0x18, R4, 0xf8, !PT ;  /* 0x000000180f0f7812 */ /* 0x000fe200078ef804 */
[----:B------:R-:W-:Y:S01]  /*1dc00*/  FMUL.FTZ R139, R9, R139 ;  /* 0x0000008b098b7220 */ /* 0x000fe20000410000 */
[----:B-1----:R-:W-:Y:S01]  /*1dc10*/  LEA R3, R3, R8, 0x18 ;  /* 0x0000000803037211 */ /* 0x002fe200078ec0ff */
[----:B------:R-:W-:Y:S01]  /*1dc20*/  FMUL.FTZ R134, R9, R134 ;  /* 0x0000008609867220 */ /* 0x000fe20000410000 */
[----:B------:R-:W-:Y:S01]  /*1dc30*/  LOP3.LUT R210, R210, R15, RZ, 0xfc, !PT ;  /* 0x0000000fd2d27212 */ /* 0x000fe200078efcff */
[----:B------:R-:W-:Y:S01]  /*1dc40*/  FMUL.FTZ R5, R5, R133 ;  /* 0x0000008505057220 */ /* 0x000fe20000410000 */
[----:B------:R-:W-:Y:S01]  /*1dc50*/  SHF.L.U32 R8, R4, 0x2, RZ ;  /* 0x0000000204087819 */ /* 0x000fe200000006ff */
[----:B------:R-:W-:Y:S01]  /*1dc60*/  FMUL.FTZ R9, R9, R135 ;  /* 0x0000008709097220 */ /* 0x000fe20000410000 */
[----:B------:R-:W-:Y:S01]  /*1dc70*/  F2FP.F16.F32.PACK_AB R144, R145, R144 ;  /* 0x000000909190723e */ /* 0x000fe200000000ff */
[----:B------:R-:W-:Y:S01]  /*1dc80*/  IMAD R17, R210, 0x2, R3 ;  /* 0x00000002d2117824 */ /* 0x000fe200078e0203 */
[----:B------:R-:W-:-:S02]  /*1dc90*/  LOP3.LUT R10, R8, 0x40, RZ, 0xc0, !PT ;  /* 0x00000040080a7812 */ /* 0x000fc400078ec0ff */
[----:B------:R-:W-:Y:S02]  /*1dca0*/  LOP3.LUT R8, R8, 0x20, RZ, 0xc0, !PT ;  /* 0x0000002008087812 */ /* 0x000fe400078ec0ff */
[----:B------:R-:W-:Y:S01]  /*1dcb0*/  IADD3 R19, PT, PT, R17, -R10, RZ ;  /* 0x8000000a11137210 */ /* 0x000fe20007ffe0ff */
[----:B------:R-:W-:Y:S01]  /*1dcc0*/  STS [R17], R144 ;  /* 0x0000009011007388 */ /* 0x000fe20000000800 */
[----:B------:R-:W-:Y:S01]  /*1dcd0*/  F2FP.F16.F32.PACK_AB R146, R147, R146 ;  /* 0x000000929392723e */ /* 0x000fe200000000ff */
[----:B------:R-:W-:Y:S01]  /*1dce0*/  IMAD.IADD R23, R17, 0x1, -R8 ;  /* 0x0000000111177824 */ /* 0x000fe200078e0a08 */
[----:B------:R-:W-:Y:S02]  /*1dcf0*/  F2FP.F16.F32.PACK_AB R140, R141, R140 ;  /* 0x0000008c8d8c723e */ /* 0x000fe400000000ff */
[----:B------:R-:W-:Y:S01]  /*1dd00*/  F2FP.F16.F32.PACK_AB R142, R143, R142 ;  /* 0x0000008e8f8e723e */ /* 0x000fe200000000ff */
        /* <DEDUP_REMOVED lines=12> */
[----:B------:R-:W2:Y:S04]  /*1ddd0*/  LD.E.U8 R8, desc[UR4][R148.64+0x1c8] ;  /* 0x0001c80494087980 */ /* 0x000ea8000c101100 */
[----:B------:R-:W3:Y:S01]  /*1dde0*/  LD.E.64 R20, desc[UR4][R148.64+0x88] ;  /* 0x0000880494147980 */ /* 0x000ee2000c101b00 */
[----:B------:R-:W1:Y:S01]  /*1ddf0*/  @P3 MUFU.LG2 R6, R6 ;  /* 0x0000000600063308 */ /* 0x000e620000000c00 */
[----:B--2---:R-:W-:-:S13]  /*1de00*/  ISETP.NE.AND P1, PT, R8, RZ, PT ;  /* 0x000000ff0800720c */ /* 0x004fda0003f25270 */
[----:B------:R-:W2:Y:S04]  /*1de10*/  @!P1 LD.E R14, desc[UR4][R148.64+0x60] ;  /* 0x00006004940e9980 */ /* 0x000ea8000c101900 */
[----:B------:R-:W4:Y:S01]  /*1de20*/  @!P1 LD.E R12, desc[UR4][R148.64+0xb4] ;  /* 0x0000b404940c9980 */ /* 0x000f22000c101900 */
[----:B------:R-:W3:Y:S01]  /*1de30*/  @P2 MUFU.LG2 R11, R11 ;  /* 0x0000000b000b2308 */ /* 0x000ee20000000c00 */
[----:B------:R-:W-:Y:S02]  /*1de40*/  ISETP.NE.AND P0, PT, R228, -0x1, PT ;  /* 0xffffffffe400780c */ /* 0x000fe40003f05270 */
[--C-:B------:R-:W-:Y:S01]  /*1de50*/  LOP3.LUT R16, R15, 0x18, R13.reuse, 0x78, !PT ;  /* 0x000000180f107812 */ /* 0x100fe200078e780d */
[----:B-1----:R-:W-:Y:S01]  /*1de60*/  @P3 FMUL.FTZ R10, R6, 0.69314718246459960938 ;  /* 0x3f317218060a3820 */ /* 0x002fe20000410000 */
[----:B------:R-:W-:Y:S02]  /*1de70*/  BSSY.RECONVERGENT B0, `(.L_x_1903) ;  /* 0x0000012000007945 */ /* 0x000fe40003800200 */
[----:B------:R-:W-:Y:S01]  /*1de80*/  LOP3.LUT R16, R16, 0x1f20, R13, 0xf8, !PT ;  /* 0x00001f2010107812 */ /* 0x000fe200078ef80d */
[----:B------:R-:W-:Y:S01]  /*1de90*/  IMAD.MOV.U32 R8, RZ, RZ, 0x7f800000 ;  /* 0x7f800000ff087424 */ /* 0x000fe200078e00ff */
[----:B------:R-:W-:Y:S01]  /*1dea0*/  MOV R9, 0x7f800000 ;  /* 0x7f80000000097802 */ /* 0x000fe20000000f00 */
[----:B-----5:R-:W-:-:S02]  /*1deb0*/  @P3 FFMA.FTZ R8, R7, R2, R10 ;  /* 0x0000000207083223 */ /* 0x020fc4000001000a */
[----:B------:R-:W-:Y:S02]  /*1dec0*/  IMAD R10, R16, 0x2, R3 ;  /* 0x00000002100a7824 */ /* 0x000fe400078e0203 */
[----:B---3--:R-:W-:Y:S01]  /*1ded0*/  @P2 FMUL.FTZ R5, R11, 0.69314718246459960938 ;  /* 0x3f3172180b052820 */ /* 0x008fe20000410000 */
[----:B------:R-:W-:-:S04]  /*1dee0*/  @P0 IMAD.WIDE.U32 R22, R20, R228, RZ ;  /* 0x000000e414160225 */ /* 0x000fc800078e00ff */
[----:B------:R-:W-:Y:S01]  /*1def0*/  @P2 FFMA.FTZ R9, R7, R0, R5 ;  /* 0x0000000007092223 */ /* 0x000fe20000010005 */
[----:B------:R-:W-:Y:S02]  /*1df00*/  @P0 IMAD R0, R21, R228, RZ ;  /* 0x000000e415000224 */ /* 0x000fe400078e02ff */
[----:B--2---:R-:W-:-:S04]  /*1df10*/  @!P1 IMAD R15, R14, R224, R223 ;  /* 0x000000e00e0f9224 */ /* 0x004fc800078e02df */
[----:B----4-:R-:W-:Y:S01]  /*1df20*/  @!P1 IMAD R2, R15, R12, RZ ;  /* 0x0000000c0f029224 */ /* 0x010fe200078e02ff */
[----:B------:R-:W-:Y:S06]  /*1df30*/  @!P1 BRA `(.L_x_1904) ;  /* 0x0000000000149947 */ /* 0x000fec0003800000 */
[----:B------:R-:W2:Y:S04]  /*1df40*/  @!P0 LD.E R3, desc[UR4][R148.64+0xb4] ;  /* 0x0000b40494038980 */ /* 0x000ea8000c101900 */
[----:B------:R-:W3:Y:S01]  /*1df50*/  LD.E R2, desc[UR4][R148.64+0xd4] ;  /* 0x0000d40494027980 */ /* 0x000ee2000c101900 */
[----:B--2---:R-:W-:Y:S02]  /*1df60*/  @!P0 IMAD R228, R3, R224, RZ ;  /* 0x000000e003e48224 */ /* 0x004fe400078e02ff */
[----:B---3--:R-:W-:-:S05]  /*1df70*/  IMAD R3, R2, R223, RZ ;  /* 0x000000df02037224 */ /* 0x008fca00078e02ff */
[----:B------:R-:W-:Y:S02]  /*1df80*/  IADD3 R2, PT, PT, R3, R228, RZ ;  /* 0x000000e403027210 */ /* 0x000fe40007ffe0ff */
.L_x_1904:
[----:B------:R-:W-:Y:S05]  /*1df90*/  BSYNC.RECONVERGENT B0 ;  /* 0x0000000000007941 */ /* 0x000fea0003800200 */
.L_x_1903:
        /* <DEDUP_REMOVED lines=13> */
[----:B-1----:R-:W-:Y:S01]  /*1e070*/  LOP3.LUT R10, R209, 0x30, RZ, 0xc0, !PT ;  /* 0x00000030d10a7812 */ /* 0x002fe200078ec0ff */
        /* <DEDUP_REMOVED lines=12> */
.L_x_1906:
[----:B------:R-:W-:Y:S05]  /*1e140*/  BSYNC.RECONVERGENT B0 ;  /* 0x0000000000007941 */ /* 0x000fea0003800200 */
.L_x_1905:
[----:B-1----:R-:W2:Y:S01]  /*1e150*/  LD.E R148, desc[UR4][R148.64+0xc0] ;  /* 0x0000c00494947980 */ /* 0x002ea2000c101900 */
[----:B----4-:R-:W-:Y:S01]  /*1e160*/  LOP3.LUT R10, R13, 0x18, RZ, 0xc0, !PT ;  /* 0x000000180d0a7812 */ /* 0x010fe200078ec0ff */
[-C--:B-----5:R-:W-:Y:S01]  /*1e170*/  @!P0 IMAD R2, R31, R224.reuse, RZ ;  /* 0x000000e01f028224 */ /* 0x0a0fe200078e02ff */
[----:B------:R-:W-:Y:S01]  /*1e180*/  MOV R11, RZ ;  /* 0x000000ff000b7202 */ /* 0x000fe20000000f00 */
[----:B------:R-:W-:-:S04]  /*1e190*/  @!P0 IMAD.WIDE.U32 R8, R30, R224, RZ ;  /* 0x000000e01e088225 */ /* 0x000fc800078e00ff */
[----:B------:R-:W-:Y:S02]  /*1e1a0*/  IMAD.IADD R226, R226, 0x1, -R225 ;  /* 0x00000001e2e27824 */ /* 0x000fe400078e0ae1 */
[----:B------:R-:W-:Y:S01]  /*1e1b0*/  @!P0 IMAD.IADD R2, R9, 0x1, R2 ;  /* 0x0000000109028824 */ /* 0x000fe200078e0202 */
[----:B------:R-:W-:Y:S01]  /*1e1c0*/  @P0 IADD3 R2, PT, PT, R23, R0, RZ ;  /* 0x0000000017020210 */ /* 0x000fe20007ffe0ff */
[-C--:B------:R-:W-:Y:S02]  /*1e1d0*/  IMAD R9, R29, R223.reuse, RZ ;  /* 0x000000df1d097224 */ /* 0x080fe400078e02ff */
[----:B------:R-:W-:Y:S01]  /*1e1e0*/  IMAD.WIDE.U32 R28, R28, R223, RZ ;  /* 0x000000df1c1c7225 */ /* 0x000fe200078e00ff */
[----:B------:R-:W-:-:S03]  /*1e1f0*/  MOV R223, 0x0 ;  /* 0x0000000000df7802 */ /* 0x000fc60000000f00 */
[----:B------:R-:W-:Y:S01]  /*1e200*/  @P0 IMAD.MOV.U32 R8, RZ, RZ, R22 ;  /* 0x000000ffff080224 */ /* 0x000fe200078e0016 */
[----:B------:R-:W-:Y:S02]  /*1e210*/  IADD3 R9, PT, PT, R29, R9, RZ ;  /* 0x000000091d097210 */ /* 0x000fe40007ffe0ff */
[----:B--2---:R-:W-:Y:S01]  /*1e220*/  ISETP.GE.AND P3, PT, R10, R148, PT ;  /* 0x000000940a00720c */ /* 0x004fe20003f66270 */
[----:B------:R-:W-:-:S03]  /*1e230*/  IMAD.WIDE.U32 R10, R225, R20, R10 ;  /* 0x00000014e10a7225 */ /* 0x000fc600078e000a */
[----:B------:R-:W-:Y:S01]  /*1e240*/  ISETP.GE.OR P2, PT, R3, R226, P3 ;  /* 0x000000e20300720c */ /* 0x000fe20001f46670 */
[----:B------:R-:W-:Y:S01]  /*1e250*/  IMAD R225, R21, R225, RZ ;  /* 0x000000e115e17224 */ /* 0x000fe200078e02ff */
[----:B------:R-:W-:-:S03]  /*1e260*/  IADD3 R28, P1, P0, R28, R10, R8 ;  /* 0x0000000a1c1c7210 */ /* 0x000fc6000783e008 */
[----:B------:R-:W-:-:S05]  /*1e270*/  IMAD.IADD R225, R11, 0x1, R225 ;  /* 0x000000010be17824 */ /* 0x000fca00078e02e1 */
[----:B------:R-:W-:Y:S01]  /*1e280*/  IADD3.X R29, PT, PT, R9, R225, R2, P1, P0 ;  /* 0x000000e1091d7210 */ /* 0x000fe20000fe0402 */
[----:B------:R-:W-:Y:S02]  /*1e290*/  VIADD R9, R3, 0x20 ;  /* 0x0000002003097836 */ /* 0x000fe40000000000 */
[----:B------:R-:W-:Y:S02]  /*1e2a0*/  @!P2 IMAD R0, R21, R3, RZ ;  /* 0x000000031500a224 */ /* 0x000fe400078e02ff */
[----:B------:R-:W-:Y:S01]  /*1e2b0*/  @!P2 IMAD.WIDE.U32 R10, R3, R20, R28 ;  /* 0x00000014030aa225 */ /* 0x000fe200078e001c */
[----:B------:R-:W-:-:S04]  /*1e2c0*/  ISETP.GE.OR P3, PT, R9, R226, P3 ;  /* 0x000000e20900720c */ /* 0x000fc80001f66670 */
[----:B------:R-:W-:Y:S02]  /*1e2d0*/  @!P2 IADD3 R11, PT, PT, R11, R0, RZ ;  /* 0x000000000b0ba210 */ /* 0x000fe40007ffe0ff */
[----:B------:R-:W-:-:S04]  /*1e2e0*/  @!P2 LEA R8, P0, R10, R26, 0x1 ;  /* 0x0000001a0a08a211 */ /* 0x000fc800078008ff */
[----:B------:R-:W-:-:S05]  /*1e2f0*/  @!P2 LEA.HI.X R9, R10, R27, R11, 0x1, P0 ;  /* 0x0000001b0a09a211 */ /* 0x000fca00000f0c0b */
[----:B------:R3:W-:Y:S02]  /*1e300*/  @!P2 ST.E.128 desc[UR4][R8.64], R16 ;  /* 0x000000100800a985 */ /* 0x0007e4000c101d04 */
[----:B---3--:R-:W-:Y:S05]  /*1e310*/  @P3 RET.REL.NODEC R222 `(_ZN5flash24flash_fwd_splitkv_kernelI23Flash_fwd_kernel_traitsILi32ELi64ELi256ELi4ELb0ELb0EN7cutlass6half_tE19Flash_kernel_traitsILi32ELi64ELi256ELi4ES3_EELb0ELb1ELb0ELb0ELb0ELb0ELb0ELb1EEEvNS_16Flash_fwd_paramsE) ;  /* 0xfffffe1cde383950 */ /* 0x008fea0003c3ffff */
        /* <DEDUP_REMOVED lines=12> */
[----:B-1----:R-:W-:Y:S05]  /*1e3e0*/  RET.REL.NODEC R222 `(_ZN5flash24flash_fwd_splitkv_kernelI23Flash_fwd_kernel_traitsILi32ELi64ELi256ELi4ELb0ELb0EN7cutlass6half_tE19Flash_kernel_traitsILi32ELi64ELi256ELi4ES3_EELb0ELb1ELb0ELb0ELb0ELb0ELb0ELb1EEEvNS_16Flash_fwd_paramsE) ;  /* 0xfffffe1cde047950 */ /* 0x002fea0003c3ffff */
.L_x_1902:
[----:B------:R-:W-:Y:S01]  /*1e3f0*/  MOV R4, 0x2 ;  /* 0x0000000200047802 */ /* 0x000fe20000000f00 */
[----:B------:R-:W-:Y:S01]  /*1e400*/  IMAD.MOV.U32 R3, RZ, RZ, 0x1f ;  /* 0x0000001fff037424 */ /* 0x000fe200078e00ff */
[----:B------:R-:W-:-:S07]  /*1e410*/  MOV R5, 0xffffffff ;  /* 0xffffffff00057802 */ /* 0x000fce0000000f00 */
[----:B-1---5:R-:W-:Y:S05]  /*1e420*/  WARPSYNC.COLLECTIVE R5, `(.L_x_1907) ;  /* 0x0000000005087348 */ /* 0x022fea0003c00000 */
[----:B------:R2:W3:Y:S02]  /*1e430*/  SHFL.BFLY P0, R11, R240, R4, R3 ;  /* 0x0c000004f00b7389 */ /* 0x0004e40000000003 */
[----:B-123-5:R-:W-:Y:S05]  /*1e440*/  ENDCOLLECTIVE ;  /* 0x000000000000791b */ /* 0x02efea0003800000 */
.L_x_1907:
[----:B------:R-:W-:Y:S02]  /*1e450*/  IMAD.MOV.U32 R9, RZ, RZ, R11 ;  /* 0x000000ffff097224 */ /* 0x000fe400078e000b */
[----:B------:R-:W-:Y:S02]  /*1e460*/  IMAD.MOV.U32 R4, RZ, RZ, 0x1 ;  /* 0x00000001ff047424 */ /* 0x000fe400078e00ff */
[----:B------:R-:W-:-:S05]  /*1e470*/  FADD.FTZ R9, R9, R240 ;  /* 0x000000f009097221 */ /* 0x000fca0000010000 */
[----:B------:R-:W-:-:S07]  /*1e480*/  MOV R240, R9 ;  /* 0x0000000900f07202 */ /* 0x000fce0000000f00 */
[----:B------:R-:W-:Y:S05]  /*1e490*/  WARPSYNC.COLLECTIVE R5, `(.L_x_1908) ;  /* 0x0000000005087348 */ /* 0x000fea0003c00000 */
[----:B------:R1:W2:Y:S02]  /*1e4a0*/  SHFL.BFLY P0, R11, R240, R4, R3 ;  /* 0x0c000004f00b7389 */ /* 0x0002a40000000003 */
[----:B-12---:R-:W-:Y:S05]  /*1e4b0*/  ENDCOLLECTIVE ;  /* 0x000000000000791b */ /* 0x006fea0003800000 */
.L_x_1908:
[----:B------:R-:W-:Y:S01]  /*1e4c0*/  MOV R240, R239 ;  /* 0x000000ef00f07202 */ /* 0x000fe20000000f00 */
[----:B------:R-:W-:Y:S01]  /*1e4d0*/  IMAD.MOV.U32 R4, RZ, RZ, 0x2 ;  /* 0x00000002ff047424 */ /* 0x000fe200078e00ff */
[----:B------:R-:W-:-:S07]  /*1e4e0*/  MOV R6, R11 ;  /* 0x0000000b00067202 */ /* 0x000fce0000000f00 */
[----:B------:R-:W-:Y:S05]  /*1e4f0*/  WARPSYNC.COLLECTIVE R5, `(.L_x_1909) ;  /* 0x0000000005087348 */ /* 0x000fea0003c00000 */
[----:B------:R1:W2:Y:S02]  /*1e500*/  SHFL.BFLY P0, R11, R240, R4, R3 ;  /* 0x0c000004f00b7389 */ /* 0x0002a40000000003 */
[----:B-12---:R-:W-:Y:S05]  /*1e510*/  ENDCOLLECTIVE ;  /* 0x000000000000791b */ /* 0x006fea0003800000 */
.L_x_1909:
[----:B------:R-:W-:Y:S01]  /*1e520*/  FADD.FTZ R6, R9, R6 ;  /* 0x0000000609067221 */ /* 0x000fe20000010000 */
[----:B------:R-:W-:Y:S01]  /*1e530*/  FADD.FTZ R8, R11, R239 ;  /* 0x000000ef0b087221 */ /* 0x000fe20000010000 */
[----:B------:R-:W-:-:S04]  /*1e540*/  MOV R4, 0x1 ;  /* 0x0000000100047802 */ /* 0x000fc80000000f00 */
[----:B------:R-:W-:-:S07]  /*1e550*/  MOV R240, R8 ;  /* 0x0000000800f07202 */ /* 0x000fce0000000f00 */
[----:B------:R-:W-:Y:S05]  /*1e560*/  WARPSYNC.COLLECTIVE R5, `(.L_x_1910) ;  /* 0x0000000005087348 */ /* 0x000fea0003c00000 */
[----:B------:R1:W2:Y:S02]  /*1e570*/  SHFL.BFLY P0, R11, R240, R4, R3 ;  /* 0x0c000004f00b7389 */ /* 0x0002a40000000003 */
[----:B-12---:R-:W-:Y:S05]  /*1e580*/  ENDCOLLECTIVE ;  /* 0x000000000000791b */ /* 0x006fea0003800000 */
.L_x_1910:
[----:B------:R-:W-:Y:S05]  /*1e590*/  BRA `(.L_x_1911) ;  /* 0xfffffff4002c7947 */ /* 0x000fea000383ffff */
.L_x_1912:
        /* <DEDUP_REMOVED lines=14> */
.L_x_10236:


//--------------------- .text._ZN5flash24flash_fwd_splitkv_kernelI23Flash_fwd_kernel_traitsILi32ELi64ELi256ELi4ELb0ELb0EN7cutlass6half_tE19Flash_kernel_traitsILi32ELi64ELi256ELi4ES3_EELb0ELb1ELb0ELb0ELb0ELb1ELb0ELb1EEEvNS_16Flash_fwd_paramsE --------------------------
	.section	.text._ZN5flash24flash_fwd_splitkv_kernelI23Flash_fwd_kernel_traitsILi32ELi64ELi256ELi4ELb0ELb0EN7cutlass6half_tE19Flash_kernel_traitsILi32ELi64ELi256ELi4ES3_EELb0ELb1ELb0ELb0ELb0ELb1ELb0ELb1EEEvNS_16Flash_fwd_paramsE,"ax",@progbits
	.align	128
        .global         _ZN5flash24flash_fwd_splitkv_kernelI23Flash_fwd_kernel_traitsILi32ELi64ELi256ELi4ELb0ELb0EN7cutlass6half_tE19Flash_kernel_traitsILi32ELi64ELi256ELi4ES3_EELb0ELb1ELb0ELb0ELb0ELb1ELb0ELb1EEEvNS_16Flash_fwd_paramsE
        .type           _ZN5flash24flash_fwd_splitkv_kernelI23Flash_fwd_kernel_traitsILi32ELi64ELi256ELi4ELb0ELb0EN7cutlass6half_tE19Flash_kernel_traitsILi32ELi64ELi256ELi4ES3_EELb0ELb1ELb0ELb0ELb0ELb1ELb0ELb1EEEvNS_16Flash_fwd_paramsE,@function
        .size           _ZN5flash24flash_fwd_splitkv_kernelI23Flash_fwd_kernel_traitsILi32ELi64ELi256ELi4ELb0ELb0EN7cutlass6half_tE19Flash_kernel_traitsILi32ELi64ELi256ELi4ES3_EELb0ELb1ELb0ELb0ELb0ELb1ELb0ELb1EEEvNS_16Flash_fwd_paramsE,(.L_x_10237 - _ZN5flash24flash_fwd_splitkv_kernelI23Flash_fwd_kernel_traitsILi32ELi64ELi256ELi4ELb0ELb0EN7cutlass6half_tE19Flash_kernel_traitsILi32ELi64ELi256ELi4ES3_EELb0ELb1ELb0ELb0ELb0ELb1ELb0ELb1EEEvNS_16Flash_fwd_paramsE)
        .other          _ZN5flash24flash_fwd_splitkv_kernelI23Flash_fwd_kernel_traitsILi32ELi64ELi256ELi4ELb0ELb0EN7cutlass6half_tE19Flash_kernel_traitsILi32ELi64ELi256ELi4ES3_EELb0ELb1ELb0ELb0ELb0ELb1ELb0ELb1EEEvNS_16Flash_fwd_paramsE,@"STO_CUDA_ENTRY STV_DEFAULT"
_ZN5flash24flash_fwd_splitkv_kernelI23Flash_fwd_kernel_traitsILi32ELi64ELi256ELi4ELb0ELb0EN7cutlass6half_tE19Flash_kernel_traitsILi32ELi64ELi256ELi4ES3_EELb0ELb1ELb0ELb0ELb0ELb1ELb0ELb1EEEvNS_16Flash_fwd_paramsE:
.text._ZN5flash24flash_fwd_splitkv_kernelI23Flash_fwd_kernel_traitsILi32ELi64ELi256ELi4ELb0ELb0EN7cutlass6half_tE19Flash_kernel_traitsILi32ELi64ELi256ELi4ES3_EELb0ELb1ELb0ELb0ELb0ELb1ELb0ELb1EEEvNS_16Flash_fwd_paramsE:
[----:B------:R-:W-:Y:S01]  /*0000*/  LDC R1, c[0x0][0x37c] ;  /* 0x0000df00ff017b82 */ /* 0x000fe20000000800 */
[----:B------:R-:W1:Y:S07]  /*0010*/  S2R R181, SR_CTAID.X ;  /* 0x0000000000b57919 */ /* 0x000e6e0000002500 */
[----:B------:R-:W2:Y:S01]  /*0020*/  LDC.64 R148, c[0x0][0x348] ;  /* 0x0000d200ff947b82 */ /* 0x000ea20000000a00 */
[----:B------:R-:W-:Y:S01]  /*0030*/  BSSY.RECONVERGENT B3, `(.L_x_1913) ;  /* 0x0000005000037945 */ /* 0x000fe20003800200 */
[----:B------:R-:W-:Y:S01]  /*0040*/  MOV R178, 0x80 ;  /* 0x0000008000b27802 */ /* 0x000fe20000000f00 */
[----:B------:R-:W3:Y:S01]  /*0050*/  S2R R180, SR_CTAID.Y ;  /* 0x0000000000b47919 */ /* 0x000ee20000002600 */
[----:B------:R-:W4:Y:S05]  /*0060*/  S2R R179, SR_CTAID.Z ;  /* 0x0000000000b37919 */ /* 0x000f2a0000002700 */
[----:B-1234-:R-:W-:Y:S05]  /*0070*/  CALL.REL.NOINC `($_ZN5flash24flash_fwd_splitkv_kernelI23Flash_fwd_kernel_traitsILi32ELi64ELi256ELi4ELb0ELb0EN7cutlass6half_tE19Flash_kernel_traitsILi32ELi64ELi256ELi4ES3_EELb0ELb1ELb0ELb0ELb0ELb1ELb0ELb1EEEvNS_16Flash_fwd_paramsE$_ZN5flash30compute_attn_1rowblock_splitkvI23Flash_fwd_kernel_traitsILi32ELi64ELi256ELi4ELb0ELb0EN7cutlass6half_tE19Flash_kernel_traitsILi32ELi64ELi256ELi4ES3_EELb0ELb1ELb0ELb0ELb0ELb1ELb0ELb1ENS_16Flash_fwd_paramsEEEvRKT8_iiiii) ;  /* 0x0000000000087944 */ /* 0x01efea0003c00000 */
[----:B------:R-:W-:Y:S05]  /*0080*/  BSYNC.RECONVERGENT B3 ;  /* 0x0000000000037941 */ /* 0x000fea0003800200 */
.L_x_1913:
[----:B------:R-:W-:Y:S05]  /*0090*/  EXIT ;  /* 0x000000000000794d */ /* 0x000fea0003800000 */
        .type           $_ZN5flash24flash_fwd_splitkv_kernelI23Flash_fwd_kernel_traitsILi32ELi64ELi256ELi4ELb0ELb0EN7cutlass6half_tE19Flash_kernel_traitsILi32ELi64ELi256ELi4ES3_EELb0ELb1ELb0ELb0ELb0ELb1ELb0ELb1EEEvNS_16Flash_fwd_paramsE$_ZN5flash30compute_attn_1rowblock_splitkvI23Flash_fwd_kernel_traitsILi32ELi64ELi256ELi4ELb0ELb0EN7cutlass6half_tE19Flash_kernel_traitsILi32ELi64ELi256ELi4ES3_EELb0ELb1ELb0ELb0ELb0ELb1ELb0ELb1ENS_16Flash_fwd_paramsEEEvRKT8_iiiii,@function
        .size           $_ZN5flash24flash_fwd_splitkv_kernelI23Flash_fwd_kernel_traitsILi32ELi64ELi256ELi4ELb0ELb0EN7cutlass6half_tE19Flash_kernel_traitsILi32ELi64ELi256ELi4ES3_EELb0ELb1ELb0ELb0ELb0ELb1ELb0ELb1EEEvNS_16Flash_fwd_paramsE$_ZN5flash30compute_attn_1rowblock_splitkvI23Flash_fwd_kernel_traitsILi32ELi64ELi256ELi4ELb0ELb0EN7cutlass6half_tE19Flash_kernel_traitsILi32ELi64ELi256ELi4ES3_EELb0ELb1ELb0ELb0ELb0ELb1ELb0ELb1ENS_16Flash_fwd_paramsEEEvRKT8_iiiii,(.L_x_10237 - $_ZN5flash24flash_fwd_splitkv_kernelI23Flash_fwd_kernel_traitsILi32ELi64ELi256ELi4ELb0ELb0EN7cutlass6half_tE19Flash_kernel_traitsILi32ELi64ELi256ELi4ES3_EELb0ELb1ELb0ELb0ELb0ELb1ELb0ELb1EEEvNS_16Flash_fwd_paramsE$_ZN5flash30compute_attn_1rowblock_splitkvI23Flash_fwd_kernel_traitsILi32ELi64ELi256ELi4ELb0ELb0EN7cutlass6half_tE19Flash_kernel_traitsILi32ELi64ELi256ELi4ES3_EELb0ELb1ELb0ELb0ELb0ELb1ELb0ELb1ENS_16Flash_fwd_paramsEEEvRKT8_iiiii)
$_ZN5flash24flash_fwd_splitkv_kernelI23Flash_fwd_kernel_traitsILi32ELi64ELi256ELi4ELb0ELb0EN7cutlass6half_tE19Flash_kernel_traitsILi32ELi64ELi256ELi4ES3_EELb0ELb1ELb0ELb0ELb0ELb1ELb0ELb1EEEvNS_16Flash_fwd_paramsE$_ZN5flash30compute_attn_1rowblock_splitkvI23Flash_fwd_kernel_traitsILi32ELi64ELi256ELi4ELb0ELb0EN7cutlass6half_tE19Flash_kernel_traitsILi32ELi64ELi256ELi4ES3_EELb0ELb1ELb0ELb0ELb0ELb1ELb0ELb1ENS_16Flash_fwd_paramsEEEvRKT8_iiiii:
        /* <DEDUP_REMOVED lines=38> */
.L_x_1915:
[----:B------:R-:W-:Y:S05]  /*0300*/  BSYNC.RECONVERGENT B0 ;  /* 0x0000000000007941 */ /* 0x000fea0003800200 */
.L_x_1914:
[----:B------:R-:W-:Y:S04]  /*0310*/  BSSY.RECONVERGENT B0, `(.L_x_1916) ;  /* 0x0000007000007945 */ /* 0x000fe80003800200 */
[----:B------:R-:W-:Y:S05]  /*0320*/  @!P3 BRA `(.L_x_1917) ;  /* 0x000000000014b947 */ /* 0x000fea0003800000 */
[----:B------:R-:W3:Y:S02]  /*0330*/  LD.E.U8 R0, desc[UR4][R148.64+0x1b2] ;  /* 0x0001b20494007980 */ /* 0x000ee4000c101100 */
[----:B---3--:R-:W-:-:S13]  /*0340*/  ISETP.NE.AND P1, PT, R0, RZ, PT ;  /* 0x000000ff0000720c */ /* 0x008fda0003f25270 */
[----:B------:R-:W3:Y:S02]  /*0350*/  @P1 LD.E R0, desc[UR4][R6.64+0x4] ;  /* 0x0000040406001980 */ /* 0x000ee4000c101900 */
[----:B---3-5:R-:W-:-:S06]  /*0360*/  @P1 IADD3 R73, PT, PT, R0, -R11, RZ ;  /* 0x8000000b00491210 */ /* 0x028fcc0007ffe0ff */
[----:B------:R3:W5:Y:S02]  /*0370*/  @!P1 LD.E R73, desc[UR4][R6.64] ;  /* 0x0000000406499980 */ /* 0x000764000c101900 */
.L_x_1917:
[----:B------:R-:W-:Y:S05]  /*0380*/  BSYNC.RECONVERGENT B0 ;  /* 0x0000000000007941 */ /* 0x000fea0003800200 */
.L_x_1916:
        /* <DEDUP_REMOVED lines=9> */
.L_x_1919:
[----:B------:R-:W4:Y:S01]  /*0420*/  LD.E.64 R2, desc[UR4][R148.64+0x108] ;  /* 0x0001080494027980 */ /* 0x000f22000c101b00 */
[----:B------:R-:W-:Y:S01]  /*0430*/  BSSY.RECONVERGENT B0, `(.L_x_1921) ;  /* 0x0000006000007945 */ /* 0x000fe20003800200 */
[----:B------:R-:W-:Y:S01]  /*0440*/  IMAD.MOV.U32 R0, RZ, RZ, RZ ;  /* 0x000000ffff007224 */ /* 0x000fe200078e00ff */
[----:B----4-:R-:W-:-:S04]  /*0450*/  ISETP.NE.U32.AND P0, PT, R2, RZ, PT ;  /* 0x000000ff0200720c */ /* 0x010fc80003f05070 */
[----:B------:R-:W-:-:S13]  /*0460*/  ISETP.NE.AND.EX P0, PT, R3, RZ, PT, P0 ;  /* 0x000000ff0300720c */ /* 0x000fda0003f05300 */
[----:B------:R-:W-:Y:S05]  /*0470*/  @!P0 BRA `(.L_x_1922) ;  /* 0x0000000000048947 */ /* 0x000fea0003800000 */
[----:B------:R4:W5:Y:S02]  /*0480*/  LD.E R0, desc[UR4][R148.64+0xbc] ;  /* 0x0000bc0494007980 */ /* 0x000964000c101900 */
.L_x_1922:
[----:B------:R-:W-:Y:S05]  /*0490*/  BSYNC.RECONVERGENT B0 ;  /* 0x0000000000007941 */ /* 0x000fea0003800200 */
.L_x_1921:
[----:B-----5:R-:W-:Y:S02]  /*04a0*/  IADD3 R63, PT, PT, R73, R0, RZ ;  /* 0x00000000493f7210 */ /* 0x020fe40007ffe0ff */
.L_x_1920:
[----:B------:R-:W-:Y:S05]  /*04b0*/  BSYNC.RECONVERGENT B1 ;  /* 0x0000000000017941 */ /* 0x000fea0003800200 */
.L_x_1918:
[----:B------:R-:W-:Y:S01]  /*04c0*/  IMAD.SHL.U32 R75, R181, 0x40, RZ ;  /* 0x00000040b54b7824 */ /* 0x000fe200078e00ff */
[----:B------:R-:W-:Y:S01]  /*04d0*/  MOV R2, R178 ;  /* 0x000000b200027202 */ /* 0x000fe20000000f00 */
[----:B------:R-:W-:-:S03]  /*04e0*/  IMAD.MOV.U32 R3, RZ, RZ, 0x0 ;  /* 0x00000000ff037424 */ /* 0x000fc600078e00ff */
[----:B------:R-:W-:-:S13]  /*04f0*/  ISETP.GT.AND P0, PT, R182, R75, PT ;  /* 0x0000004bb600720c */ /* 0x000fda0003f04270 */
[----:B-1234-:R-:W-:Y:S05]  /*0500*/  @!P0 RET.REL.NODEC R2 `(_ZN5flash24flash_fwd_splitkv_kernelI23Flash_fwd_kernel_traitsILi32ELi64ELi256ELi4ELb0ELb0EN7cutlass6half_tE19Flash_kernel_traitsILi32ELi64ELi256ELi4ES3_EELb0ELb1ELb0ELb0ELb0ELb1ELb0ELb1EEEvNS_16Flash_fwd_paramsE) ;  /* 0xfffffff802bc8950 */ /* 0x01efea0003c3ffff */
        /* <DEDUP_REMOVED lines=88> */
.L_x_1925:
[----:B------:R-:W-:Y:S05]  /*0a90*/  BSYNC.RECONVERGENT B0 ;  /* 0x0000000000007941 */ /* 0x000fea0003800200 */
.L_x_1924:
[----:B------:R-:W-:Y:S01]  /*0aa0*/  MOV R179, 0x0 ;  /* 0x0000000000b37802 */ /* 0x000fe20000000f00 */
[----:B------:R1:W-:Y:S03]  /*0ab0*/  @!P3 ST.E desc[UR4][R16.64], R0 ;  /* 0x000000001000b985 */ /* 0x0003e6000c101904 */
[----:B-12---:R-:W-:Y:S05]  /*0ac0*/  @P2 RET.REL.NODEC R178 `(_ZN5flash24flash_fwd_splitkv_kernelI23Flash_fwd_kernel_traitsILi32ELi64ELi256ELi4ELb0ELb0EN7cutlass6half_tE19Flash_kernel_traitsILi32ELi64ELi256ELi4ES3_EELb0ELb1ELb0ELb0ELb0ELb1ELb0ELb1EEEvNS_16Flash_fwd_paramsE) ;  /* 0xfffffff4b24c2950 */ /* 0x006fea0003c3ffff */
[----:B------:R-:W-:Y:S02]  /*0ad0*/  MOV R3, 0x7f800000 ;  /* 0x7f80000000037802 */ /* 0x000fe40000000f00 */
[----:B------:R-:W-:-:S03]  /*0ae0*/  MOV R179, 0x0 ;  /* 0x0000000000b37802 */ /* 0x000fc60000000f00 */
[----:B------:R1:W-:Y:S02]  /*0af0*/  ST.E desc[UR4][R16.64+0x80], R3 ;  /* 0x0000800310007985 */ /* 0x0003e4000c101904 */
[----:B-1----:R-:W-:Y:S05]  /*0b00*/  RET.REL.NODEC R178 `(_ZN5flash24flash_fwd_splitkv_kernelI23Flash_fwd_kernel_traitsILi32ELi64ELi256ELi4ELb0ELb0EN7cutlass6half_tE19Flash_kernel_traitsILi32ELi64ELi256ELi4ES3_EELb0ELb1ELb0ELb0ELb0ELb1ELb0ELb1EEEvNS_16Flash_fwd_paramsE) ;  /* 0xfffffff4b23c7950 */ /* 0x002fea0003c3ffff */
.L_x_1923:
        /* <DEDUP_REMOVED lines=103> */
.L_x_1927:
        /* <DEDUP_REMOVED lines=78> */
.L_x_1928:
[----:B------:R-:W-:Y:S05]  /*1660*/  BSYNC.RECONVERGENT B0 ;  /* 0x0000000000007941 */ /* 0x000fea0003800200 */
.L_x_1926:
        /* <DEDUP_REMOVED lines=218> */
.L_x_1968:
        /* <DEDUP_REMOVED lines=156> */
.L_x_1931:
        /* <DEDUP_REMOVED lines=74> */
.L_x_1935:
[----:B------:R-:W-:Y:S05]  /*3270*/  BSYNC.RECONVERGENT B0 ;  /* 0x0000000000007941 */ /* 0x000fea0003800200 */
.L_x_1934:
        /* <DEDUP_REMOVED lines=57> */
.L_x_1937:
[----:B------:R-:W-:Y:S05]  /*3610*/  BSYNC.RECONVERGENT B0 ;  /* 0x0000000000007941 */ /* 0x000fea0003800200 */
.L_x_1936:
        /* <DEDUP_REMOVED lines=57> */
.L_x_1939:
[----:B------:R-:W-:Y:S05]  /*39b0*/  BSYNC.RECONVERGENT B0 ;  /* 0x0000000000007941 */ /* 0x000fea0003800200 */
.L_x_1938:
        /* <DEDUP_REMOVED lines=58> */
.L_x_1941:
[----:B------:R-:W-:Y:S05]  /*3d60*/  BSYNC.RECONVERGENT B0 ;  /* 0x0000000000007941 */ /* 0x000fea0003800200 */
.L_x_1940:
        /* <DEDUP_REMOVED lines=64> */
.L_x_1943:
[----:B------:R-:W-:Y:S05]  /*4170*/  BSYNC.RECONVERGENT B0 ;  /* 0x0000000000007941 */ /* 0x000fea0003800200 */
.L_x_1942:
        /* <DEDUP_REMOVED lines=57> */
.L_x_1945:
[----:B------:R-:W-:Y:S05]  /*4510*/  BSYNC.RECONVERGENT B0 ;  /* 0x0000000000007941 */ /* 0x000fea0003800200 */
.L_x_1944:
        /* <DEDUP_REMOVED lines=59> */
.L_x_1947:
[----:B------:R-:W-:Y:S05]  /*48d0*/  BSYNC.RECONVERGENT B0 ;  /* 0x0000000000007941 */ /* 0x000fea0003800200 */
.L_x_1946:
        /* <DEDUP_REMOVED lines=59> */
.L_x_1949:
[----:B------:R-:W-:Y:S05]  /*4c90*/  BSYNC.RECONVERGENT B0 ;  /* 0x0000000000007941 */ /* 0x000fea0003800200 */
.L_x_1948:
[----:B------:R-:W5:Y:S02]  /*4ca0*/  LD.E R3, desc[UR4][R148.64+0xd0] ;  /* 0x0000d00494037980 */ /* 0x000f64000c101900 */
[----:B-----5:R-:W-:Y:S05]  /*4cb0*/  IMAD.U32 R3, R3, -0x80, RZ ;  /* 0xffffff8003037824 */ /* 0x020fea00078e00ff */
[C---:B------:R-:W-:Y:S02]  /*4cc0*/  LEA R14, P1, R3.reuse, R14, 0x1 ;  /* 0x0000000e030e7211 */ /* 0x040fe400078208ff */
[C---:B------:R-:W-:Y:S02]  /*4cd0*/  LEA R50, P0, R3.reuse, R50, 0x1 ;  /* 0x0000003203327211 */ /* 0x040fe400078008ff */
[C---:B------:R-:W-:Y:S02]  /*4ce0*/  LEA.HI.X.SX32 R15, R3.reuse, R15, 0x1, P1 ;  /* 0x0000000f030f7211 */ /* 0x040fe400008f0eff */
[----:B------:R-:W-:Y:S01]  /*4cf0*/  LEA.HI.X.SX32 R51, R3, R51, 0x1, P0 ;  /* 0x0000003303337211 */ /* 0x000fe200000f0eff */
[----:B------:R-:W-:Y:S05]  /*4d00*/  BRA `(.L_x_1932) ;  /* 0x0000003000447947 */ /* 0x000fea0003800000 */
.L_x_1933:
        /* <DEDUP_REMOVED lines=99> */
.L_x_1951:
[----:B------:R-:W-:Y:S05]  /*5340*/  BSYNC.RECONVERGENT B0 ;  /* 0x0000000000007941 */ /* 0x000fea0003800200 */
.L_x_1950:
        /* <DEDUP_REMOVED lines=96> */
.L_x_1953:
[----:B------:R-:W-:Y:S05]  /*5950*/  BSYNC.RECONVERGENT B0 ;  /* 0x0000000000007941 */ /* 0x000fea0003800200 */
.L_x_1952:
        /* <DEDUP_REMOVED lines=97> */
.L_x_1955:
[----:B------:R-:W-:Y:S05]  /*5f70*/  BSYNC.RECONVERGENT B0 ;  /* 0x0000000000007941 */ /* 0x000fea0003800200 */
.L_x_1954:
        /* <DEDUP_REMOVED lines=96> */
.L_x_1957:
[----:B------:R-:W-:Y:S05]  /*6580*/  BSYNC.RECONVERGENT B0 ;  /* 0x0000000000007941 */ /* 0x000fea0003800200 */
.L_x_1956:
        /* <DEDUP_REMOVED lines=94> */
.L_x_1959:
[----:B------:R-:W-:Y:S05]  /*6b70*/  BSYNC.RECONVERGENT B0 ;  /* 0x0000000000007941 */ /* 0x000fea0003800200 */
.L_x_1958:
        /* <DEDUP_REMOVED lines=99> */
.L_x_1961:
[----:B------:R-:W-:Y:S05]  /*71b0*/  BSYNC.RECONVERGENT B0 ;  /* 0x0000000000007941 */ /* 0x000fea0003800200 */
.L_x_1960:
        /* <DEDUP_REMOVED lines=95> */
.L_x_1963:
[----:B------:R-:W-:Y:S05]  /*77b0*/  BSYNC.RECONVERGENT B0 ;  /* 0x0000000000007941 */ /* 0x000fea0003800200 */
.L_x_1962:
        /* <DEDUP_REMOVED lines=95> */
.L_x_1965:
[----:B------:R-:W-:Y:S05]  /*7db0*/  BSYNC.RECONVERGENT B0 ;  /* 0x0000000000007941 */ /* 0x000fea0003800200 */
.L_x_1964:
[----:B------:R-:W5:Y:S02]  /*7dc0*/  LD.E R3, desc[UR4][R148.64+0xd0] ;  /* 0x0000d00494037980 */ /* 0x000f64000c101900 */
[----:B-----5:R-:W-:Y:S05]  /*7dd0*/  IMAD.U32 R3, R3, -0x80, RZ ;  /* 0xffffff8003037824 */ /* 0x020fea00078e00ff */
[C---:B------:R-:W-:Y:S02]  /*7de0*/  LEA R92, P1, R3.reuse, R92, 0x1 ;  /* 0x0000005c035c7211 */ /* 0x040fe400078208ff */
[C---:B------:R-:W-:Y:S02]  /*7df0*/  LEA R90, P0, R3.reuse, R90, 0x1 ;  /* 0x0000005a035a7211 */ /* 0x040fe400078008ff */
[C---:B------:R-:W-:Y:S02]  /*7e00*/  LEA.HI.X.SX32 R93, R3.reuse, R93, 0x1, P1 ;  /* 0x0000005d035d7211 */ /* 0x040fe400008f0eff */
[----:B------:R-:W-:Y:S09]  /*7e10*/  LEA.HI.X.SX32 R91, R3, R91, 0x1, P0 ;  /* 0x0000005b035b7211 */ /* 0x000ff200000f0eff */
.L_x_1932:
[----:B------:R-:W-:Y:S05]  /*7e20*/  BSYNC.RECONVERGENT B1 ;  /* 0x0000000000017941 */ /* 0x000fea0003800200 */
.L_x_1930:
        /* <DEDUP_REMOVED lines=101> */
.L_x_1967:
[----:B------:R-:W-:Y:S05]  /*8480*/  BSYNC.RECONVERGENT B0 ;  /* 0x0000000000007941 */ /* 0x000fea0003800200 */
.L_x_1966:
[----:B------:R-:W-:Y:S05]  /*8490*/  @P2 BRA `(.L_x_1968) ;  /* 0xffffff9c00dc2947 */ /* 0x000fea000383ffff */
.L_x_1929:
        /* <DEDUP_REMOVED lines=17> */
.L_x_1973:
[----:B------:R2:W-:Y:S02]  /*85b0*/  STS.128 [R57], RZ ;  /* 0x000000ff39007388 */ /* 0x0005e40000000c00 */
.L_x_1972:
[----:B------:R-:W-:Y:S05]  /*85c0*/  BSYNC.RECONVERGENT B0 ;  /* 0x0000000000007941 */ /* 0x000fea0003800200 */
.L_x_1971:
        /* <DEDUP_REMOVED lines=13> */
.L_x_1970:
        /* <DEDUP_REMOVED lines=83> */
.L_x_1980:
[----:B------:R-:W-:Y:S05]  /*8bd0*/  BSYNC.RECONVERGENT B0 ;  /* 0x0000000000007941 */ /* 0x000fea0003800200 */
.L_x_1979:
[----:B-----5:R3:W-:Y:S01]  /*8be0*/  STS.128 [R57], R12 ;  /* 0x0000000c39007388 */ /* 0x0207e20000000c00 */
[----:B------:R-:W-:Y:S05]  /*8bf0*/  BRA `(.L_x_1977) ;  /* 0x0000000000047947 */ /* 0x000fea0003800000 */
.L_x_1978:
[----:B------:R2:W-:Y:S02]  /*8c00*/  STS.128 [R57], RZ ;  /* 0x000000ff39007388 */ /* 0x0005e40000000c00 */
.L_x_1977:
[----:B------:R-:W-:Y:S05]  /*8c10*/  BSYNC.RECONVERGENT B1 ;  /* 0x0000000000017941 */ /* 0x000fea0003800200 */
.L_x_1976:
        /* <DEDUP_REMOVED lines=59> */
.L_x_1982:
[----:B------:R-:W-:Y:S05]  /*8fd0*/  BSYNC.RECONVERGENT B0 ;  /* 0x0000000000007941 */ /* 0x000fea0003800200 */
.L_x_1981:
[----:B-----5:R3:W-:Y:S01]  /*8fe0*/  STS.128 [R57+0x800], R12 ;  /* 0x0008000c39007388 */ /* 0x0207e20000000c00 */
[----:B------:R-:W-:Y:S05]  /*8ff0*/  BRA `(.L_x_1974) ;  /* 0x0000000800e47947 */ /* 0x000fea0003800000 */
.L_x_1975:
        /* <DEDUP_REMOVED lines=91> */
.L_x_1987:
[----:B------:R-:W-:Y:S05]  /*95b0*/  BSYNC.RECONVERGENT B0 ;  /* 0x0000000000007941 */ /* 0x000fea0003800200 */
.L_x_1986:
[----:B-----5:R3:W-:Y:S01]  /*95c0*/  STS.128 [R57], R20 ;  /* 0x0000001439007388 */ /* 0x0207e20000000c00 */
[----:B------:R-:W-:Y:S05]  /*95d0*/  BRA `(.L_x_1984) ;  /* 0x0000000000047947 */ /* 0x000fea0003800000 */
.L_x_1985:
[----:B------:R2:W-:Y:S02]  /*95e0*/  STS.128 [R57], RZ ;  /* 0x000000ff39007388 */ /* 0x0005e40000000c00 */
.L_x_1984:
[----:B------:R-:W-:Y:S05]  /*95f0*/  BSYNC.RECONVERGENT B1 ;  /* 0x0000000000017941 */ /* 0x000fea0003800200 */
.L_x_1983:
        /* <DEDUP_REMOVED lines=87> */
.L_x_1989:
[----:B------:R-:W-:Y:S05]  /*9b70*/  BSYNC.RECONVERGENT B0 ;  /* 0x0000000000007941 */ /* 0x000fea0003800200 */
.L_x_1988:
[----:B-----5:R4:W-:Y:S02]  /*9b80*/  STS.128 [R57+0x800], R20 ;  /* 0x0008001439007388 */ /* 0x0209e40000000c00 */
.L_x_1974:
[----:B------:R-:W-:Y:S05]  /*9b90*/  BSYNC.RECONVERGENT B2 ;  /* 0x0000000000027941 */ /* 0x000fea0003800200 */
.L_x_1969:
        /* <DEDUP_REMOVED lines=11> */
.L_x_1992:
[----:B------:R1:W-:Y:S02]  /*9c50*/  STS.128 [R57+0x1000], RZ ;  /* 0x001000ff39007388 */ /* 0x0003e40000000c00 */
.L_x_1991:
[----:B------:R-:W-:Y:S05]  /*9c60*/  BSYNC.RECONVERGENT B0 ;  /* 0x0000000000007941 */ /* 0x000fea0003800200 */
.L_x_1990:
[----:B------:R-:W-:Y:S01]  /*9c70*/  ISETP.GE.AND P1, PT, R8, R3, PT ;  /* 0x000000030800720c */ /* 0x000fe20003f26270 */
[C---:B--2--5:R-:W-:Y:S01]  /*9c80*/  IMAD.SHL.U32 R17, R62.reuse, 0x2, RZ ;  /* 0x000000023e117824 */ /* 0x064fe200078e00ff */
[----:B------:R-:W-:Y:S01]  /*9c90*/  SHF.L.U64.HI R62, R62, 0x1, R65 ;  /* 0x000000013e3e7819 */ /* 0x000fe20000010241 */
[----:B------:R-:W-:Y:S03]  /*9ca0*/  BSSY.RECONVERGENT B0, `(.L_x_1993) ;  /* 0x000000c000007945 */ /* 0x000fe60003800200 */
[----:B------:R-:W-:-:S05]  /*9cb0*/  IADD3 R16, P0, PT, R17, R174, RZ ;  /* 0x000000ae11107210 */ /* 0x000fca0007f1e0ff */
[----:B------:R-:W-:Y:S02]  /*9cc0*/  IMAD.X R17, R62, 0x1, R175, P0 ;  /* 0x000000013e117824 */ /* 0x000fe400000e06af */
[----:B------:R-:W-:Y:S06]  /*9cd0*/  @P1 BRA `(.L_x_1994) ;  /* 0x0000000000201947 */ /* 0x000fec0003800000 */
[----:B------:R-:W-:-:S13]  /*9ce0*/  ISETP.GE.AND P0, PT, R10, R183, PT ;  /* 0x000000b70a00720c */ /* 0x000fda0003f06270 */
[----:B------:R-:W-:Y:S05]  /*9cf0*/  @P0 BRA `(.L_x_1995) ;  /* 0x0000000000140947 */ /* 0x000fea0003800000 */
[----:B------:R-:W-:Y:S01]  /*9d00*/  @!PT LDS RZ, [RZ] ;  /* 0x00000000fffff984 */ /* 0x000fe20000000800 */
[----:B------:R-:W-:Y:S01]  /*9d10*/  @!PT LDS RZ, [RZ] ;  /* 0x00000000fffff984 */ /* 0x000fe20000000800 */
[----:B------:R-:W-:Y:S01]  /*9d20*/  @!PT LDS RZ, [RZ] ;  /* 0x00000000fffff984 */ /* 0x000fe20000000800 */
[----:B------:R2:W-:Y:S01]  /*9d30*/  LDGSTS.E.BYPASS.LTC128B.128 [R57+0x1800], desc[UR4][R16.64] ;  /* 0x0180000010397fae */ /* 0x0005e2000b981a04 */
[----:B------:R-:W-:Y:S05]  /*9d40*/  BRA `(.L_x_1994) ;  /* 0x0000000000047947 */ /* 0x000fea0003800000 */
.L_x_1995:
[----:B------:R2:W-:Y:S02]  /*9d50*/  STS.128 [R57+0x1800], RZ ;  /* 0x001800ff39007388 */ /* 0x0005e40000000c00 */
.L_x_1994:
[----:B------:R-:W-:Y:S05]  /*9d60*/  BSYNC.RECONVERGENT B0 ;  /* 0x0000000000007941 */ /* 0x000fea0003800200 */
.L_x_1993:
[----:B---3--:R-:W-:Y:S01]  /*9d70*/  IADD3 R14, PT, PT, R128, 0x40, RZ ;  /* 0x00000040800e7810 */ /* 0x008fe20007ffe0ff */
        /* <DEDUP_REMOVED lines=12> */
.L_x_1998:
[----:B------:R3:W-:Y:S02]  /*9e40*/  STS.128 [R57+0x2000], RZ ;  /* 0x002000ff39007388 */ /* 0x0007e40000000c00 */
.L_x_1997:
[----:B------:R-:W-:Y:S05]  /*9e50*/  BSYNC.RECONVERGENT B0 ;  /* 0x0000000000007941 */ /* 0x000fea0003800200 */
.L_x_1996:
        /* <DEDUP_REMOVED lines=13> */
.L_x_2001:
[----:B------:R1:W-:Y:S02]  /*9f30*/  STS.128 [R57+0x2800], RZ ;  /* 0x002800ff39007388 */ /* 0x0003e40000000c00 */
.L_x_2000:
[----:B------:R-:W-:Y:S05]  /*9f40*/  BSYNC.RECONVERGENT B0 ;  /* 0x0000000000007941 */ /* 0x000fea0003800200 */
.L_x_1999:
        /* <DEDUP_REMOVED lines=16> */
.L_x_2004:
[----:B------:R1:W-:Y:S02]  /*a050*/  STS.128 [R57+0x3000], RZ ;  /* 0x003000ff39007388 */ /* 0x0003e40000000c00 */
.L_x_2003:
[----:B------:R-:W-:Y:S05]  /*a060*/  BSYNC.RECONVERGENT B0 ;  /* 0x0000000000007941 */ /* 0x000fea0003800200 */
.L_x_2002:
        /* <DEDUP_REMOVED lines=13> */
.L_x_2007:
[----:B------:R3:W-:Y:S02]  /*a140*/  STS.128 [R57+0x3800], RZ ;  /* 0x003800ff39007388 */ /* 0x0007e40000000c00 */
.L_x_2006:
[----:B------:R-:W-:Y:S05]  /*a150*/  BSYNC.RECONVERGENT B0 ;  /* 0x0000000000007941 */ /* 0x000fea0003800200 */
.L_x_2005:
        /* <DEDUP_REMOVED lines=16> */
.L_x_2010:
[----:B------:R1:W-:Y:S02]  /*a260*/  STS.128 [R57+0x4000], RZ ;  /* 0x004000ff39007388 */ /* 0x0003e40000000c00 */
.L_x_2009:
[----:B------:R-:W-:Y:S05]  /*a270*/  BSYNC.RECONVERGENT B0 ;  /* 0x0000000000007941 */ /* 0x000fea0003800200 */
.L_x_2008:
        /* <DEDUP_REMOVED lines=14> */
.L_x_2013:
[----:B------:R1:W-:Y:S02]  /*a360*/  STS.128 [R57+0x4800], RZ ;  /* 0x004800ff39007388 */ /* 0x0003e40000000c00 */
.L_x_2012:
[----:B------:R-:W-:Y:S05]  /*a370*/  BSYNC.RECONVERGENT B0 ;  /* 0x0000000000007941 */ /* 0x000fea0003800200 */
.L_x_2011:
[----:B------:R-:W0:Y:S01]  /*a380*/  LDGDEPBAR ;  /* 0x00000000000079af */ /* 0x000e220000000000 */
[----:B------:R-:W-:Y:S03]  /*a390*/  BSSY.RECONVERGENT B0, `(.L_x_2014) ;  /* 0x0000010000007945 */ /* 0x000fe60003800200 */
[----:B----4-:R4:W5:Y:S04]  /*a3a0*/  LD.E R52, desc[UR4][R148.64+0x184] ;  /* 0x0001840494347980 */ /* 0x010968000c101900 */
[----:B------:R4:W5:Y:S01]  /*a3b0*/  LD.E R32, desc[UR4][R148.64+0x188] ;  /* 0x0001880494207980 */ /* 0x000962000c101900 */
        /* <DEDUP_REMOVED lines=10> */
.L_x_2016:
[----:B------:R1:W-:Y:S01]  /*a460*/  STS.128 [R57+0x5000], RZ ;  /* 0x005000ff39007388 */ /* 0x0003e20000000c00 */
[----:B------:R-:W-:Y:S05]  /*a470*/  BRA `(.L_x_2017) ;  /* 0x0000000000047947 */ /* 0x000fea0003800000 */
.L_x_2015:
[----:B------:R1:W-:Y:S02]  /*a480*/  STS.128 [R57+0x5000], RZ ;  /* 0x005000ff39007388 */ /* 0x0003e40000000c00 */
.L_x_2017:
[----:B------:R-:W-:Y:S05]  /*a490*/  BSYNC.RECONVERGENT B0 ;  /* 0x0000000000007941 */ /* 0x000fea0003800200 */
.L_x_2014:
[----:B------:R-:W-:Y:S01]  /*a4a0*/  ISETP.GE.AND P1, PT, R8, R3, PT ;  /* 0x000000030800720c */ /* 0x000fe20003f26270 */
[----:B------:R-:W-:Y:S01]  /*a4b0*/  BSSY.RECONVERGENT B0, `(.L_x_2018) ;  /* 0x000000d000007945 */ /* 0x000fe20003800200 */
[----:B------:R-:W-:-:S04]  /*a4c0*/  LEA R8, P0, R64, R176, 0x1 ;  /* 0x000000b040087211 */ /* 0x000fc800078008ff */
        /* <DEDUP_REMOVED lines=10> */
.L_x_2020:
[----:B------:R1:W-:Y:S02]  /*a570*/  STS.128 [R57+0x5800], RZ ;  /* 0x005800ff39007388 */ /* 0x0003e40000000c00 */
.L_x_2019:
[----:B------:R-:W-:Y:S05]  /*a580*/  BSYNC.RECONVERGENT B0 ;  /* 0x0000000000007941 */ /* 0x000fea0003800200 */
.L_x_2018:
        /* <DEDUP_REMOVED lines=13> */
.L_x_2023:
[----:B------:R1:W-:Y:S02]  /*a660*/  STS.128 [R57+0x6000], RZ ;  /* 0x006000ff39007388 */ /* 0x0003e40000000c00 */
.L_x_2022:
[----:B------:R-:W-:Y:S05]  /*a670*/  BSYNC.RECONVERGENT B0 ;  /* 0x0000000000007941 */ /* 0x000fea0003800200 */
.L_x_2021:
        /* <DEDUP_REMOVED lines=13> */
.L_x_2026:
[----:B------:R1:W-:Y:S02]  /*a750*/  STS.128 [R57+0x6800], RZ ;  /* 0x006800ff39007388 */ /* 0x0003e40000000c00 */
.L_x_2025:
[----:B------:R-:W-:Y:S05]  /*a760*/  BSYNC.RECONVERGENT B0 ;  /* 0x0000000000007941 */ /* 0x000fea0003800200 */
.L_x_2024:
        /* <DEDUP_REMOVED lines=16> */
.L_x_2029:
[----:B------:R1:W-:Y:S02]  /*a870*/  STS.128 [R57+0x7000], RZ ;  /* 0x007000ff39007388 */ /* 0x0003e40000000c00 */
.L_x_2028:
[----:B------:R-:W-:Y:S05]  /*a880*/  BSYNC.RECONVERGENT B0 ;  /* 0x0000000000007941 */ /* 0x000fea0003800200 */
.L_x_2027:
        /* <DEDUP_REMOVED lines=13> */
.L_x_2032:
[----:B------:R1:W-:Y:S02]  /*a960*/  STS.128 [R57+0x7800], RZ ;  /* 0x007800ff39007388 */ /* 0x0003e40000000c00 */
.L_x_2031:
[----:B------:R-:W-:Y:S05]  /*a970*/  BSYNC.RECONVERGENT B0 ;  /* 0x0000000000007941 */ /* 0x000fea0003800200 */
.L_x_2030:
        /* <DEDUP_REMOVED lines=16> */
.L_x_2035:
[----:B------:R1:W-:Y:S02]  /*aa80*/  STS.128 [R57+0x8000], RZ ;  /* 0x008000ff39007388 */ /* 0x0003e40000000c00 */
.L_x_2034:
[----:B------:R-:W-:Y:S05]  /*aa90*/  BSYNC.RECONVERGENT B0 ;  /* 0x0000000000007941 */ /* 0x000fea0003800200 */
.L_x_2033:
        /* <DEDUP_REMOVED lines=14> */
.L_x_2038:
[----:B------:R1:W-:Y:S02]  /*ab80*/  STS.128 [R57+0x8800], RZ ;  /* 0x008800ff39007388 */ /* 0x0003e40000000c00 */
.L_x_2037:
[----:B------:R-:W-:Y:S05]  /*ab90*/  BSYNC.RECONVERGENT B0 ;  /* 0x0000000000007941 */ /* 0x000fea0003800200 */
.L_x_2036:
[----:B------:R-:W4:Y:S01]  /*aba0*/  LD.E R0, desc[UR4][R148.64+0x18c] ;  /* 0x00018c0494007980 */ /* 0x000f22000c101900 */
[----:B------:R-:W-:Y:S01]  /*abb0*/  SHF.R.U32.HI R165, RZ, 0x1, R164 ;  /* 0x00000001ffa57819 */ /* 0x000fe200000116a4 */
[C---:B------:R-:W-:Y:S01]  /*abc0*/  IMAD.SHL.U32 R102, R164.reuse, 0x20, RZ ;  /* 0x00000020a4667824 */ /* 0x040fe200078e00ff */
[C---:B-1----:R-:W-:Y:S01]  /*abd0*/  LOP3.LUT P0, R8, R164.reuse, 0x4, RZ, 0xc0, !PT ;  /* 0x00000004a4087812 */ /* 0x042fe2000780c0ff */
[----:B------:R-:W-:Y:S01]  /*abe0*/  IMAD.SHL.U32 R5, R164, 0x10, RZ ;  /* 0x00000010a4057824 */ /* 0x000fe200078e00ff */
[----:B------:R-:W-:Y:S01]  /*abf0*/  LOP3.LUT R7, R165, 0x8, RZ, 0xc0, !PT ;  /* 0x00000008a5077812 */ /* 0x000fe200078ec0ff */
[----:B------:R-:W-:Y:S01]  /*ac00*/  IMAD.MOV.U32 R80, RZ, RZ, 0x20 ;  /* 0x00000020ff507424 */ /* 0x000fe200078e00ff */
[----:B------:R-:W-:Y:S01]  /*ac10*/  LOP3.LUT R3, R102, 0xc0, RZ, 0xc0, !PT ;  /* 0x000000c066037812 */ /* 0x000fe200078ec0ff */
[----:B------:R-:W0:Y:S01]  /*ac20*/  LDGDEPBAR ;  /* 0x00000000000079af */ /* 0x000e220000000000 */
[----:B------:R-:W-:Y:S01]  /*ac30*/  LOP3.LUT R166, R5, 0x3e00, RZ, 0xc0, !PT ;  /* 0x00003e0005a67812 */ /* 0x000fe200078ec0ff */
[----:B------:R-:W-:Y:S01]  /*ac40*/  BSSY.RECONVERGENT B1, `(.L_x_2039) ;  /* 0x000044b000017945 */ /* 0x000fe20003800200 */
[----:B------:R-:W-:-:S02]  /*ac50*/  LOP3.LUT R4, R7, 0xc0, R102, 0xf8, !PT ;  /* 0x000000c007047812 */ /* 0x000fc400078ef866 */
[----:B------:R-:W-:Y:S02]  /*ac60*/  LOP3.LUT R2, R3, 0x8, R164, 0xf8, !PT ;  /* 0x0000000803027812 */ /* 0x000fe400078ef8a4 */
[--C-:B------:R-:W-:Y:S02]  /*ac70*/  LOP3.LUT R7, R166, 0x20, R102.reuse, 0xf8, !PT ;  /* 0x00000020a6077812 */ /* 0x100fe400078ef866 */
[----:B------:R-:W-:Y:S02]  /*ac80*/  LOP3.LUT R5, R5, 0x100, RZ, 0xc0, !PT ;  /* 0x0000010005057812 */ /* 0x000fe400078ec0ff */
[--C-:B------:R-:W-:Y:S02]  /*ac90*/  LOP3.LUT R3, R4, 0x18, R61.reuse, 0x78, !PT ;  /* 0x0000001804037812 */ /* 0x100fe400078e783d */
[----:B------:R-:W-:Y:S02]  /*aca0*/  LOP3.LUT R2, R2, 0x18, R61, 0x78, !PT ;  /* 0x0000001802027812 */ /* 0x000fe400078e783d */
[----:B------:R-:W-:-:S02]  /*acb0*/  LOP3.LUT R4, R7, 0x100, R102, 0xf8, !PT ;  /* 0x0000010007047812 */ /* 0x000fc400078ef866 */
[----:B------:R-:W-:Y:S02]  /*acc0*/  LOP3.LUT R5, R5, 0x20, R102, 0xf8, !PT ;  /* 0x0000002005057812 */ /* 0x000fe400078ef866 */
[----:B------:R-:W-:Y:S02]  /*acd0*/  LOP3.LUT R4, R4, R3, RZ, 0xfc, !PT ;  /* 0x0000000304047212 */ /* 0x000fe400078efcff */
[----:B------:R-:W-:Y:S02]  /*ace0*/  LOP3.LUT R2, R5, R2, RZ, 0xfc, !PT ;  /* 0x0000000205027212 */ /* 0x000fe400078efcff */
[----:B------:R-:W-:Y:S01]  /*acf0*/  SEL R80, R80, 0xffffffe0, !P0 ;  /* 0xffffffe050507807 */ /* 0x000fe20004000000 */
[--C-:B------:R-:W-:Y:S02]  /*ad00*/  IMAD R35, R4, 0x2, R59.reuse ;  /* 0x0000000204237824 */ /* 0x100fe400078e023b */
[----:B------:R-:W-:Y:S02]  /*ad10*/  IMAD R33, R2, 0x2, R59 ;  /* 0x0000000202217824 */ /* 0x000fe400078e023b */
[----:B------:R-:W-:Y:S01]  /*ad20*/  IMAD.IADD R34, R35, 0x1, R80 ;  /* 0x0000000123227824 */ /* 0x000fe200078e0250 */
[----:B------:R-:W-:Y:S01]  /*ad30*/  LDSM.16.M88.4 R12, [R35] ;  /* 0x00000000230c783b */ /* 0x000fe20000000200 */
[----:B------:R-:W-:-:S03]  /*ad40*/  IMAD.IADD R9, R80, 0x1, R33 ;  /* 0x0000000150097824 */ /* 0x000fc600078e0221 */
[----:B------:R-:W1:Y:S04]  /*ad50*/  LDSM.16.M88.4 R24, [R33+0x1000] ;  /* 0x001000002118783b */ /* 0x000e680000000200 */
[----:B------:R-:W-:Y:S04]  /*ad60*/  LDSM.16.M88.4 R4, [R34] ;  /* 0x000000002204783b */ /* 0x000fe80000000200 */
[----:B------:R-:W1:Y:S04]  /*ad70*/  LDSM.16.M88.4 R20, [R9+0x1000] ;  /* 0x001000000914783b */ /* 0x000e680000000200 */
[----:B--23--:R-:W2:Y:S04]  /*ad80*/  LDSM.16.M88.4 R16, [R33+0x1400] ;  /* 0x001400002110783b */ /* 0x00cea80000000200 */
[----:B------:R-:W3:Y:S04]  /*ad90*/  LDSM.16.M88.4 R36, [R9+0x1400] ;  /* 0x001400000924783b */ /* 0x000ee80000000200 */
[----:B------:R-:W3:Y:S04]  /*ada0*/  LDSM.16.M88.4 R28, [R33+0x1800] ;  /* 0x00180000211c783b */ /* 0x000ee80000000200 */
[----:B------:R-:W3:Y:S04]  /*adb0*/  LDSM.16.M88.4 R40, [R9+0x1800] ;  /* 0x001800000928783b */ /* 0x000ee80000000200 */
[----:B------:R-:W-:Y:S04]  /*adc0*/  LDSM.16.M88.4 R48, [R33+0x4c00] ;  /* 0x004c00002130783b */ /* 0x000fe80000000200 */
[----:B------:R-:W-:Y:S01]  /*add0*/  LDSM.16.M88.4 R44, [R9+0x4c00] ;  /* 0x004c0000092c783b */ /* 0x000fe20000000200 */
[C---:B-1----:R-:W-:Y:S08]  /*ade0*/  HMMA.16816.F32 R64, R12.reuse, R24, RZ ;  /* 0x000000180c40723c */ /* 0x042ff000000018ff */
[----:B------:R-:W-:-:S12]  /*adf0*/  HMMA.16816.F32 R24, R12, R26, RZ ;  /* 0x0000001a0c18723c */ /* 0x000fd800000018ff */
[C---:B------:R-:W-:Y:S08]  /*ae00*/  HMMA.16816.F32 R64, R4.reuse, R20, R64 ;  /* 0x000000140440723c */ /* 0x040ff00000001840 */
[----:B------:R-:W-:Y:S08]  /*ae10*/  HMMA.16816.F32 R24, R4, R22, R24 ;  /* 0x000000160418723c */ /* 0x000ff00000001818 */
[C---:B--2---:R-:W-:Y:S08]  /*ae20*/  HMMA.16816.F32 R20, R12.reuse, R16, RZ ;  /* 0x000000100c14723c */ /* 0x044ff000000018ff */
[----:B------:R-:W-:-:S12]  /*ae30*/  HMMA.16816.F32 R16, R12, R18, RZ ;  /* 0x000000120c10723c */ /* 0x000fd800000018ff */
[C---:B---3--:R-:W-:Y:S08]  /*ae40*/  HMMA.16816.F32 R20, R4.reuse, R36, R20 ;  /* 0x000000240414723c */ /* 0x048ff00000001814 */
[----:B------:R-:W-:Y:S08]  /*ae50*/  HMMA.16816.F32 R16, R4, R38, R16 ;  /* 0x000000260410723c */ /* 0x000ff00000001810 */
[C---:B------:R-:W-:Y:S08]  /*ae60*/  HMMA.16816.F32 R36, R12.reuse, R28, RZ ;  /* 0x0000001c0c24723c */ /* 0x040ff000000018ff */
[----:B------:R-:W-:-:S15]  /*ae70*/  HMMA.16816.F32 R28, R12, R30, RZ ;  /* 0x0000001e0c1c723c */ /* 0x000fde00000018ff */
[----:B------:R-:W-:-:S05]  /*ae80*/  NOP ;  /* 0x0000000000007918 */ /* 0x000fca0000000000 */
[C---:B------:R-:W-:Y:S05]  /*ae90*/  HMMA.16816.F32 R28, R4.reuse, R42, R28 ;  /* 0x0000002a041c723c */ /* 0x040fea000000181c */
[----:B-----5:R-:W-:Y:S02]  /*aea0*/  IADD3 R42, PT, PT, R63, -R182, -R52 ;  /* 0x800000b63f2a7210 */ /* 0x020fe40007ffe834 */
[----:B------:R-:W-:Y:S01]  /*aeb0*/  LDSM.16.M88.4 R52, [R33+0x2400] ;  /* 0x002400002134783b */ /* 0x000fe20000000200 */
[-C--:B----4-:R-:W-:Y:S01]  /*aec0*/  FMUL.FTZ R24, R24, R0.reuse ;  /* 0x0000000018187220 */ /* 0x090fe20000410000 */
[-C--:B------:R-:W-:Y:S01]  /*aed0*/  FMUL.FTZ R87, R25, R0.reuse ;  /* 0x0000000019577220 */ /* 0x080fe20000410000 */
[-C--:B------:R-:W-:Y:S01]  /*aee0*/  FMUL.FTZ R97, R26, R0.reuse ;  /* 0x000000001a617220 */ /* 0x080fe20000410000 */
[-C--:B------:R-:W-:Y:S01]  /*aef0*/  FMUL.FTZ R95, R27, R0.reuse ;  /* 0x000000001b5f7220 */ /* 0x080fe20000410000 */
[----:B------:R1:W-:Y:S01]  /*af00*/  MUFU.TANH R70, R24 ;  /* 0x0000001800467308 */ /* 0x0003e20000002400 */
[-C--:B------:R-:W-:Y:S01]  /*af10*/  FMUL.FTZ R61, R66, R0.reuse ;  /* 0x00000000423d7220 */ /* 0x080fe20000410000 */
[-C--:B------:R-:W-:Y:S01]  /*af20*/  FMUL.FTZ R91, R20, R0.reuse ;  /* 0x00000000145b7220 */ /* 0x080fe20000410000 */
[-C--:B------:R-:W-:Y:S01]  /*af30*/  FMUL.FTZ R66, R21, R0.reuse ;  /* 0x0000000015427220 */ /* 0x080fe20000410000 */
[-C--:B------:R-:W-:Y:S01]  /*af40*/  FMUL.FTZ R73, R22, R0.reuse ;  /* 0x0000000016497220 */ /* 0x080fe20000410000 */
[-C--:B------:R-:W-:Y:S01]  /*af50*/  FMUL.FTZ R62, R23, R0.reuse ;  /* 0x00000000173e7220 */ /* 0x080fe20000410000 */
[-C--:B------:R-:W-:Y:S01]  /*af60*/  FMUL.FTZ R67, R67, R0.reuse ;  /* 0x0000000043437220 */ /* 0x080fe20000410000 */
[----:B------:R-:W-:Y:S01]  /*af70*/  HMMA.16816.F32 R20, R4, R40, R36 ;  /* 0x000000280414723c */ /* 0x000fe20000001824 */
[----:B------:R-:W-:Y:S02]  /*af80*/  LDSM.16.M88.4 R36, [R9+0x1c00] ;  /* 0x001c00000924783b */ /* 0x000fe40000000200 */
[-C--:B------:R-:W-:Y:S01]  /*af90*/  FMUL.FTZ R77, R16, R0.reuse ;  /* 0x00000000104d7220 */ /* 0x080fe20000410000 */
[----:B------:R2:W-:Y:S01]  /*afa0*/  MUFU.TANH R68, R67 ;  /* 0x0000004300447308 */ /* 0x0005e20000002400 */
[-C--:B------:R-:W-:Y:S01]  /*afb0*/  FMUL.FTZ R56, R17, R0.reuse ;  /* 0x0000000011387220 */ /* 0x080fe20000410000 */
[-C--:B------:R-:W-:Y:S01]  /*afc0*/  FMUL.FTZ R89, R18, R0.reuse ;  /* 0x0000000012597220 */ /* 0x080fe20000410000 */
[-C--:B------:R-:W-:Y:S01]  /*afd0*/  FMUL.FTZ R28, R28, R0.reuse ;  /* 0x000000001c1c7220 */ /* 0x080fe20000410000 */
[-C--:B------:R-:W-:Y:S01]  /*afe0*/  FMUL.FTZ R75, R29, R0.reuse ;  /* 0x000000001d4b7220 */ /* 0x080fe20000410000 */
[-C--:B------:R-:W-:Y:S01]  /*aff0*/  FMUL.FTZ R78, R30, R0.reuse ;  /* 0x000000001e4e7220 */ /* 0x080fe20000410000 */
[----:B------:R-:W-:Y:S01]  /*b000*/  FMUL.FTZ R69, R31, R0 ;  /* 0x000000001f457220 */ /* 0x000fe20000410000 */
[----:B-1----:R-:W1:Y:S01]  /*b010*/  LDSM.16.M88.4 R24, [R33+0x1c00] ;  /* 0x001c00002118783b */ /* 0x002e620000000200 */
[----:B------:R3:W-:Y:S01]  /*b020*/  MUFU.TANH R84, R28 ;  /* 0x0000001c00547308 */ /* 0x0007e20000002400 */
[----:B------:R-:W-:-:S02]  /*b030*/  IMAD.SHL.U32 R41, R164, 0x2, RZ ;  /* 0x00000002a4297824 */ /* 0x000fc400078e00ff */
[-C--:B------:R-:W-:Y:S01]  /*b040*/  FMUL.FTZ R65, R65, R0.reuse ;  /* 0x0000000041417220 */ /* 0x080fe20000410000 */
[-C--:B------:R-:W-:Y:S02]  /*b050*/  FMUL.FTZ R64, R64, R0.reuse ;  /* 0x0000000040407220 */ /* 0x080fe40000410000 */
[----:B------:R-:W-:Y:S01]  /*b060*/  LOP3.LUT R41, R41, 0x6, RZ, 0xc0, !PT ;  /* 0x0000000629297812 */ /* 0x000fe200078ec0ff */
[-C--:B------:R-:W-:Y:S01]  /*b070*/  FMUL.FTZ R20, R20, R0.reuse ;  /* 0x0000000014147220 */ /* 0x080fe20000410000 */
[-C--:B--2---:R-:W-:Y:S01]  /*b080*/  FMUL.FTZ R67, R19, R0.reuse ;  /* 0x0000000013437220 */ /* 0x084fe20000410000 */
[-C--:B------:R-:W-:Y:S01]  /*b090*/  FMUL.FTZ R2, R21, R0.reuse ;  /* 0x0000000015027220 */ /* 0x080fe20000410000 */
[-C--:B------:R-:W-:Y:S01]  /*b0a0*/  FMUL.FTZ R88, R22, R0.reuse ;  /* 0x0000000016587220 */ /* 0x080fe20000410000 */
[----:B------:R2:W-:Y:S01]  /*b0b0*/  MUFU.TANH R93, R20 ;  /* 0x00000014005d7308 */ /* 0x0005e20000002400 */
[-C--:B------:R-:W-:Y:S01]  /*b0c0*/  FMUL.FTZ R71, R23, R0.reuse ;  /* 0x0000000017477220 */ /* 0x080fe20000410000 */
[----:B---3--:R-:W-:Y:S06]  /*b0d0*/  LDSM.16.M88.4 R28, [R9+0x2000] ;  /* 0x00200000091c783b */ /* 0x008fec0000000200 */
[----:B------:R3:W-:Y:S08]  /*b0e0*/  MUFU.TANH R72, R65 ;  /* 0x0000004100487308 */ /* 0x0007f00000002400 */
[----:B------:R-:W4:Y:S01]  /*b0f0*/  MUFU.TANH R61, R61 ;  /* 0x0000003d003d7308 */ /* 0x000f220000002400 */
[----:B--2---:R-:W2:Y:S07]  /*b100*/  LDSM.16.M88.4 R20, [R33+0x2000] ;  /* 0x002000002114783b */ /* 0x004eae0000000200 */
[----:B------:R-:W4:Y:S01]  /*b110*/  MUFU.TANH R97, R97 ;  /* 0x0000006100617308 */ /* 0x000f220000002400 */
[C---:B-1----:R-:W-:Y:S07]  /*b120*/  HMMA.16816.F32 R16, R12.reuse, R24, RZ ;  /* 0x000000180c10723c */ /* 0x042fee00000018ff */
[----:B------:R-:W-:Y:S01]  /*b130*/  MUFU.TANH R87, R87 ;  /* 0x0000005700577308 */ /* 0x000fe20000002400 */
[----:B------:R-:W-:Y:S07]  /*b140*/  HMMA.16816.F32 R24, R12, R26, RZ ;  /* 0x0000001a0c18723c */ /* 0x000fee00000018ff */
[----:B------:R-:W-:Y:S05]  /*b150*/  MUFU.TANH R95, R95 ;  /* 0x0000005f005f7308 */ /* 0x000fea0000002400 */
[C---:B------:R-:W-:Y:S03]  /*b160*/  HMMA.16816.F32 R16, R4.reuse, R36, R16 ;  /* 0x000000240410723c */ /* 0x040fe60000001810 */
[----:B------:R-:W-:Y:S05]  /*b170*/  MUFU.TANH R91, R91 ;  /* 0x0000005b005b7308 */ /* 0x000fea0000002400 */
[----:B------:R-:W-:Y:S03]  /*b180*/  HMMA.16816.F32 R24, R4, R38, R24 ;  /* 0x000000260418723c */ /* 0x000fe60000001818 */
[----:B------:R-:W-:Y:S05]  /*b190*/  MUFU.TANH R73, R73 ;  /* 0x0000004900497308 */ /* 0x000fea0000002400 */
[----:B------:R-:W-:Y:S03]  /*b1a0*/  HMMA.16816.F32 R36, R12, R50, RZ ;  /* 0x000000320c24723c */ /* 0x000fe600000018ff */
[----:B------:R-:W-:Y:S01]  /*b1b0*/  MUFU.TANH R66, R66 ;  /* 0x0000004200427308 */ /* 0x000fe20000002400 */
[-C--:B------:R-:W-:Y:S01]  /*b1c0*/  FMUL.FTZ R82, R16, R0.reuse ;  /* 0x0000000010527220 */ /* 0x080fe20000410000 */
[-C--:B------:R-:W-:Y:S01]  /*b1d0*/  FMUL.FTZ R86, R17, R0.reuse ;  /* 0x0000000011567220 */ /* 0x080fe20000410000 */
[-C--:B------:R-:W-:Y:S01]  /*b1e0*/  FMUL.FTZ R90, R18, R0.reuse ;  /* 0x00000000125a7220 */ /* 0x080fe20000410000 */
[----:B------:R-:W-:-:S02]  /*b1f0*/  FMUL.FTZ R81, R19, R0 ;  /* 0x0000000013517220 */ /* 0x000fc40000410000 */
[----:B--2---:R-:W-:Y:S01]  /*b200*/  HMMA.16816.F32 R16, R12, R20, RZ ;  /* 0x000000140c10723c */ /* 0x004fe200000018ff */
[----:B------:R-:W-:Y:S01]  /*b210*/  LOP3.LUT R21, R165, 0x1f0, RZ, 0xc0, !PT ;  /* 0x000001f0a5157812 */ /* 0x000fe200078ec0ff */
[----:B------:R-:W-:Y:S01]  /*b220*/  MUFU.TANH R62, R62 ;  /* 0x0000003e003e7308 */ /* 0x000fe20000002400 */
[----:B------:R-:W-:Y:S01]  /*b230*/  IADD3 R20, PT, PT, R32, R63, -R182 ;  /* 0x0000003f20147210 */ /* 0x000fe20007ffe8b6 */
[----:B------:R-:W-:Y:S01]  /*b240*/  VIADD R32, R58, 0xffffffff ;  /* 0xffffffff3a207836 */ /* 0x000fe20000000000 */
[----:B------:R-:W-:Y:S01]  /*b250*/  LOP3.LUT R128, R21, 0x7, R128, 0xf8, !PT ;  /* 0x0000000715807812 */ /* 0x000fe200078ef880 */
[-C--:B------:R-:W-:Y:S01]  /*b260*/  FMUL.FTZ R24, R24, R0.reuse ;  /* 0x0000000018187220 */ /* 0x080fe20000410000 */
[-C--:B------:R-:W-:Y:S01]  /*b270*/  FMUL.FTZ R25, R25, R0.reuse ;  /* 0x0000000019197220 */ /* 0x080fe20000410000 */
[----:B------:R-:W-:Y:S02]  /*b280*/  IMAD.SHL.U32 R76, R32, 0x100, RZ ;  /* 0x00000100204c7824 */ /* 0x000fe400078e00ff */
[----:B------:R-:W-:Y:S01]  /*b290*/  FMUL.FTZ R26, R26, R0 ;  /* 0x000000001a1a7220 */ /* 0x000fe20000410000 */
[----:B------:R-:W-:Y:S01]  /*b2a0*/  IMAD R21, R181, 0x40, R128 ;  /* 0x00000040b5157824 */ /* 0x000fe200078e0280 */
[----:B------:R1:W-:Y:S01]  /*b2b0*/  MUFU.TANH R83, R24 ;  /* 0x0000001800537308 */ /* 0x0003e20000002400 */
[----:B------:R-:W-:Y:S05]  /*b2c0*/  HMMA.16816.F32 R36, R4, R46, R36 ;  /* 0x0000002e0424723c */ /* 0x000fea0000001824 */
[----:B---3--:R-:W-:Y:S01]  /*b2d0*/  LOP3.LUT R65, R76, R41, RZ, 0xfc, !PT ;  /* 0x000000294c417212 */ /* 0x008fe200078efcff */
[----:B------:R-:W-:-:S02]  /*b2e0*/  IMAD.IADD R20, R21, 0x1, R20 ;  /* 0x0000000115147824 */ /* 0x000fc400078e0214 */
[----:B------:R-:W-:Y:S01]  /*b2f0*/  FMUL.FTZ R94, R27, R0 ;  /* 0x000000001b5e7220 */ /* 0x000fe20000410000 */
[----:B------:R-:W-:Y:S02]  /*b300*/  IMAD.IADD R42, R21, 0x1, R42 ;  /* 0x00000001152a7824 */ /* 0x000fe400078e022a */
[C-C-:B------:R-:W-:Y:S01]  /*b310*/  VIADDMNMX R190, R20.reuse, 0x1, R63.reuse, PT ;  /* 0x0000000114be7846 */ /* 0x140fe2000380013f */
[----:B------:R-:W-:Y:S03]  /*b320*/  HMMA.16816.F32 R16, R4, R28, R16 ;  /* 0x0000001c0410723c */ /* 0x000fe60000001810 */
[----:B------:R-:W-:Y:S01]  /*b330*/  VIADDMNMX R191, R20, 0x9, R63, PT ;  /* 0x0000000914bf7846 */ /* 0x000fe2000380013f */
[----:B------:R-:W-:Y:S01]  /*b340*/  VIADD R63, R42, 0x8 ;  /* 0x000000082a3f7836 */ /* 0x000fe20000000000 */
[----:B------:R-:W-:Y:S01]  /*b350*/  MUFU.TANH R79, R25 ;  /* 0x00000019004f7308 */ /* 0x000fe20000002400 */
[----:B------:R-:W-:-:S03]  /*b360*/  VIMNMX R193, PT, PT, RZ, R42, !PT ;  /* 0x0000002affc17248 */ /* 0x000fc60007fe0100 */
[----:B------:R-:W-:Y:S01]  /*b370*/  ISETP.GT.AND P2, PT, R63, R65, PT ;  /* 0x000000413f00720c */ /* 0x000fe20003f44270 */
[----:B-1----:R-:W-:Y:S01]  /*b380*/  VIADD R24, R65, 0xf9 ;  /* 0x000000f941187836 */ /* 0x002fe20000000000 */
[----:B------:R-:W-:Y:S03]  /*b390*/  HMMA.16816.F32 R20, R12, R22, RZ ;  /* 0x000000160c14723c */ /* 0x000fe600000018ff */
[----:B------:R-:W-:Y:S01]  /*b3a0*/  VIMNMX R192, PT, PT, RZ, R63, !PT ;  /* 0x0000003fffc07248 */ /* 0x000fe20007fe0100 */
[-C--:B------:R-:W-:Y:S01]  /*b3b0*/  FMUL.FTZ R29, R37, R0.reuse ;  /* 0x00000000251d7220 */ /* 0x080fe20000410000 */
[----:B------:R-:W-:Y:S01]  /*b3c0*/  FMUL.FTZ R28, R39, R0 ;  /* 0x00000000271c7220 */ /* 0x000fe20000410000 */
[----:B------:R1:W-:Y:S01]  /*b3d0*/  MUFU.TANH R85, R26 ;  /* 0x0000001a00557308 */ /* 0x0003e20000002400 */
[----:B------:R-:W-:Y:S01]  /*b3e0*/  ISETP.GT.AND P0, PT, R42, R24, PT ;  /* 0x000000182a00720c */ /* 0x000fe20003f04270 */
[----:B------:R-:W-:Y:S01]  /*b3f0*/  VIADD R37, R65, 0x1 ;  /* 0x0000000141257836 */ /* 0x000fe20000000000 */
[----:B------:R-:W-:Y:S01]  /*b400*/  ISETP.GE.AND P6, PT, R24, R190, PT ;  /* 0x000000be1800720c */ /* 0x000fe20003fc6270 */
[----:B------:R-:W-:Y:S01]  /*b410*/  FMUL.FTZ R38, R38, R0 ;  /* 0x0000000026267220 */ /* 0x000fe20000410000 */
[----:B------:R-:W-:Y:S01]  /*b420*/  ISETP.GT.AND P5, PT, R63, R24, PT ;  /* 0x000000183f00720c */ /* 0x000fe20003fa4270 */
[-C--:B------:R-:W-:Y:S01]  /*b430*/  FMUL.FTZ R96, R16, R0.reuse ;  /* 0x0000000010607220 */ /* 0x080fe20000410000 */
[----:B------:R-:W-:Y:S01]  /*b440*/  ISETP.GE.AND P1, PT, R24, R191, PT ;  /* 0x000000bf1800720c */ /* 0x000fe20003f26270 */
[----:B------:R-:W2:Y:S01]  /*b450*/  MUFU.TANH R29, R29 ;  /* 0x0000001d001d7308 */ /* 0x000ea20000002400 */
[----:B------:R-:W-:Y:S01]  /*b460*/  ISETP.GT.AND P4, PT, R42, R37, PT ;  /* 0x000000252a00720c */ /* 0x000fe20003f84270 */
[----:B------:R-:W-:Y:S01]  /*b470*/  VIADD R16, R65, 0x8 ;  /* 0x0000000841107836 */ /* 0x000fe20000000000 */
[----:B----4-:R-:W-:Y:S01]  /*b480*/  FSEL R61, R61, -INF , !P2 ;  /* 0xff8000003d3d7808 */ /* 0x010fe20005000000 */
[-C--:B------:R-:W-:Y:S01]  /*b490*/  FMUL.FTZ R92, R17, R0.reuse ;  /* 0x00000000115c7220 */ /* 0x080fe20000410000 */
[----:B------:R-:W-:Y:S01]  /*b4a0*/  FSEL R72, R72, -INF , !P4 ;  /* 0xff80000048487808 */ /* 0x000fe20006000000 */
[----:B------:R-:W-:Y:S01]  /*b4b0*/  FMUL.FTZ R98, R18, R0 ;  /* 0x0000000012627220 */ /* 0x000fe20000410000 */
[C---:B------:R-:W-:Y:S01]  /*b4c0*/  ISETP.GE.AND P3, PT, R37.reuse, R190, PT ;  /* 0x000000be2500720c */ /* 0x040fe20003f66270 */
[----:B------:R-:W3:Y:S01]  /*b4d0*/  MUFU.TANH R28, R28 ;  /* 0x0000001c001c7308 */ /* 0x000ee20000002400 */
[----:B-1----:R-:W1:Y:S01]  /*b4e0*/  LDSM.16.M88.4 R24, [R9+0x2400] ;  /* 0x002400000918783b */ /* 0x002e620000000200 */
[----:B------:R-:W-:Y:S01]  /*b4f0*/  ISETP.GE.AND P2, PT, R37, R191, PT ;  /* 0x000000bf2500720c */ /* 0x000fe20003f46270 */
[----:B------:R-:W-:Y:S05]  /*b500*/  HMMA.16816.F32 R20, R4, R30, R20 ;  /* 0x0000001e0414723c */ /* 0x000fea0000001814 */
[----:B------:R-:W-:Y:S01]  /*b510*/  ISETP.GT.AND P4, PT, R63, R16, PT ;  /* 0x000000103f00720c */ /* 0x000fe20003f84270 */
[-C--:B------:R-:W-:Y:S01]  /*b520*/  FMUL.FTZ R108, R19, R0.reuse ;  /* 0x00000000136c7220 */ /* 0x080fe20000410000 */
[----:B------:R-:W-:Y:S01]  /*b530*/  FSEL R159, R72, -INF , !P3 ;  /* 0xff800000489f7808 */ /* 0x000fe20005800000 */
[----:B------:R-:W-:Y:S01]  /*b540*/  FMUL.FTZ R36, R36, R0 ;  /* 0x0000000024247220 */ /* 0x000fe20000410000 */
[----:B------:R-:W-:Y:S01]  /*b550*/  FSEL R72, R97, -INF , !P4 ;  /* 0xff80000061487808 */ /* 0x000fe20006000000 */
[----:B------:R-:W4:Y:S01]  /*b560*/  MUFU.TANH R77, R77 ;  /* 0x0000004d004d7308 */ /* 0x000f220000002400 */
[----:B--2---:R-:W-:-:S02]  /*b570*/  FSEL R29, R29, -INF , !P0 ;  /* 0xff8000001d1d7808 */ /* 0x004fc40004000000 */
[----:B------:R-:W-:Y:S02]  /*b580*/  ISETP.GT.AND P0, PT, R63, R37, PT ;  /* 0x000000253f00720c */ /* 0x000fe40003f04270 */
[----:B------:R-:W-:Y:S02]  /*b590*/  FSEL R43, R29, -INF , !P6 ;  /* 0xff8000001d2b7808 */ /* 0x000fe40007000000 */
[----:B------:R-:W-:Y:S01]  /*b5a0*/  ISETP.GT.AND P6, PT, R42, R16, PT ;  /* 0x000000102a00720c */ /* 0x000fe20003fc4270 */
[----:B------:R-:W2:Y:S01]  /*b5b0*/  MUFU.TANH R89, R89 ;  /* 0x0000005900597308 */ /* 0x000ea20000002400 */
[----:B---3--:R-:W-:Y:S02]  /*b5c0*/  FSEL R28, R28, -INF , !P5 ;  /* 0xff8000001c1c7808 */ /* 0x008fe40006800000 */
[----:B------:R-:W-:Y:S02]  /*b5d0*/  ISETP.GE.AND P5, PT, R16, R190, PT ;  /* 0x000000be1000720c */ /* 0x000fe40003fa6270 */
[----:B------:R-:W-:Y:S01]  /*b5e0*/  FSEL R40, R28, -INF , !P1 ;  /* 0xff8000001c287808 */ /* 0x000fe20004800000 */
[C---:B------:R-:W-:Y:S01]  /*b5f0*/  VIADD R28, R65.reuse, 0x9 ;  /* 0x00000009411c7836 */ /* 0x040fe20000000000 */
[-C--:B------:R-:W-:Y:S01]  /*b600*/  ISETP.GE.AND P1, PT, R16, R191.reuse, PT ;  /* 0x000000bf1000720c */ /* 0x080fe20003f26270 */
[-C--:B------:R-:W-:Y:S01]  /*b610*/  FMUL.FTZ R106, R20, R0.reuse ;  /* 0x00000000146a7220 */ /* 0x080fe20000410000 */
[----:B------:R-:W-:Y:S01]  /*b620*/  FSEL R68, R68, -INF , !P0 ;  /* 0xff80000044447808 */ /* 0x000fe20004000000 */
[----:B------:R-:W-:Y:S03]  /*b630*/  HMMA.16816.F32 R16, R12, R52, RZ ;  /* 0x000000340c10723c */ /* 0x000fe600000018ff */
[----:B------:R-:W-:Y:S01]  /*b640*/  FSEL R70, R70, -INF , !P6 ;  /* 0xff80000046467808 */ /* 0x000fe20007000000 */
[----:B------:R-:W-:Y:S01]  /*b650*/  VIADD R20, R65, 0x11 ;  /* 0x0000001141147836 */ /* 0x000fe20000000000 */
[----:B------:R-:W-:Y:S01]  /*b660*/  FSEL R74, R68, -INF , !P2 ;  /* 0xff800000444a7808 */ /* 0x000fe20005000000 */
[----:B------:R-:W-:Y:S01]  /*b670*/  FMUL.FTZ R21, R21, R0 ;  /* 0x0000000015157220 */ /* 0x000fe20000410000 */
[----:B------:R-:W-:Y:S01]  /*b680*/  ISETP.GT.AND P3, PT, R42, R28, PT ;  /* 0x0000001c2a00720c */ /* 0x000fe20003f64270 */
[----:B------:R-:W-:Y:S01]  /*b690*/  FMUL.FTZ R107, R22, R0 ;  /* 0x00000000166b7220 */ /* 0x000fe20000410000 */
[C---:B------:R-:W-:Y:S01]  /*b6a0*/  ISETP.GE.AND P0, PT, R28.reuse, R190, PT ;  /* 0x000000be1c00720c */ /* 0x040fe20003f06270 */
[----:B------:R-:W-:Y:S01]  /*b6b0*/  FMUL.FTZ R99, R23, R0 ;  /* 0x0000000017637220 */ /* 0x000fe20000410000 */
[----:B------:R-:W-:Y:S01]  /*b6c0*/  ISETP.GE.AND P2, PT, R28, R191, PT ;  /* 0x000000bf1c00720c */ /* 0x000fe20003f46270 */
[----:B------:R-:W3:Y:S01]  /*b6d0*/  MUFU.TANH R56, R56 ;  /* 0x0000003800387308 */ /* 0x000ee20000002400 */
[----:B------:R-:W-:Y:S01]  /*b6e0*/  ISETP.GT.AND P6, PT, R63, R28, PT ;  /* 0x0000001c3f00720c */ /* 0x000fe20003fc4270 */
[----:B------:R-:W-:Y:S01]  /*b6f0*/  VIADD R28, R65, 0x10 ;  /* 0x00000010411c7836 */ /* 0x000fe20000000000 */
[----:B------:R-:W-:-:S02]  /*b700*/  FSEL R151, R70, -INF , !P5 ;  /* 0xff80000046977808 */ /* 0x000fc40006800000 */
[----:B------:R-:W-:Y:S02]  /*b710*/  FSEL R72, R72, -INF , !P1 ;  /* 0xff80000048487808 */ /* 0x000fe40004800000 */
[----:B------:R-:W-:Y:S01]  /*b720*/  FSEL R87, R87, -INF , !P3 ;  /* 0xff80000057577808 */ /* 0x000fe20005800000 */
[----:B------:R-:W3:Y:S01]  /*b730*/  MUFU.TANH R67, R67 ;  /* 0x0000004300437308 */ /* 0x000ee20000002400 */
[----:B------:R-:W-:Y:S01]  /*b740*/  ISETP.GT.AND P5, PT, R42, R28, PT ;  /* 0x0000001c2a00720c */ /* 0x000fe20003fa4270 */
[----:B-1----:R-:W-:Y:S05]  /*b750*/  HMMA.16816.F32 R16, R4, R24, R16 ;  /* 0x000000180410723c */ /* 0x002fea0000001810 */
[C---:B------:R-:W-:Y:S01]  /*b760*/  ISETP.GE.AND P4, PT, R28.reuse, R190, PT ;  /* 0x000000be1c00720c */ /* 0x040fe20003f86270 */
[----:B------:R-:W-:Y:S01]  /*b770*/  VIADD R24, R65, 0x18 ;  /* 0x0000001841187836 */ /* 0x000fe20000000000 */
[----:B------:R-:W-:-:S02]  /*b780*/  ISETP.GE.AND P1, PT, R28, R191, PT ;  /* 0x000000bf1c00720c */ /* 0x000fc40003f26270 */
[----:B------:R-:W-:Y:S01]  /*b790*/  ISETP.GT.AND P3, PT, R63, R28, PT ;  /* 0x0000001c3f00720c */ /* 0x000fe20003f64270 */
[----:B------:R-:W1:Y:S01]  /*b7a0*/  MUFU.TANH R88, R88 ;  /* 0x0000005800587308 */ /* 0x000e620000002400 */
[----:B------:R-:W1:Y:S01]  /*b7b0*/  LDSM.16.M88.4 R28, [R33+0x2800] ;  /* 0x00280000211c783b */ /* 0x000e620000000200 */
[----:B------:R-:W-:Y:S02]  /*b7c0*/  FSEL R70, R95, -INF , !P6 ;  /* 0xff8000005f467808 */ /* 0x000fe40007000000 */
[----:B------:R-:W-:Y:S02]  /*b7d0*/  FSEL R245, R87, -INF , !P0 ;  /* 0xff80000057f57808 */ /* 0x000fe40004000000 */
[----:B------:R-:W-:Y:S02]  /*b7e0*/  FSEL R70, R70, -INF , !P2 ;  /* 0xff80000046467808 */ /* 0x000fe40005000000 */
[----:B------:R-:W-:Y:S01]  /*b7f0*/  FSEL R91, R91, -INF , !P5 ;  /* 0xff8000005b5b7808 */ /* 0x000fe20006800000 */
[----:B------:R4:W-:Y:S01]  /*b800*/  MUFU.TANH R87, R21 ;  /* 0x0000001500577308 */ /* 0x0009e20000002400 */
[----:B------:R-:W-:-:S02]  /*b810*/  ISETP.GT.AND P0, PT, R42, R20, PT ;  /* 0x000000142a00720c */ /* 0x000fc40003f04270 */
[C---:B------:R-:W-:Y:S01]  /*b820*/  ISETP.GE.AND P6, PT, R20.reuse, R190, PT ;  /* 0x000000be1400720c */ /* 0x040fe20003fc6270 */
[----:B------:R-:W-:Y:S01]  /*b830*/  FMUL.FTZ R25, R17, R0 ;  /* 0x0000000011197220 */ /* 0x000fe20000410000 */
[----:B------:R-:W-:Y:S02]  /*b840*/  ISETP.GE.AND P2, PT, R20, R191, PT ;  /* 0x000000bf1400720c */ /* 0x000fe40003f46270 */
[----:B------:R-:W-:Y:S01]  /*b850*/  ISETP.GT.AND P5, PT, R63, R20, PT ;  /* 0x000000143f00720c */ /* 0x000fe20003fa4270 */
[----:B------:R-:W1:Y:S01]  /*b860*/  MUFU.TANH R2, R2 ;  /* 0x0000000200027308 */ /* 0x000e620000002400 */
[----:B------:R-:W-:Y:S01]  /*b870*/  FSEL R68, R73, -INF , !P3 ;  /* 0xff80000049447808 */ /* 0x000fe20005800000 */
[-C--:B------:R-:W-:Y:S01]  /*b880*/  FMUL.FTZ R73, R16, R0.reuse ;  /* 0x0000000010497220 */ /* 0x080fe20000410000 */
[----:B------:R-:W-:Y:S01]  /*b890*/  FSEL R66, R66, -INF , !P0 ;  /* 0xff80000042427808 */ /* 0x000fe20004000000 */
[----:B------:R-:W-:Y:S01]  /*b8a0*/  VIADD R16, R65, 0x19 ;  /* 0x0000001941107836 */ /* 0x000fe20000000000 */
[----:B------:R-:W-:Y:S01]  /*b8b0*/  FSEL R141, R91, -INF , !P4 ;  /* 0xff8000005b8d7808 */ /* 0x000fe20006000000 */
[----:B------:R-:W-:Y:S01]  /*b8c0*/  FMUL.FTZ R91, R19, R0 ;  /* 0x00000000135b7220 */ /* 0x000fe20000410000 */
[----:B------:R-:W-:Y:S01]  /*b8d0*/  FSEL R62, R62, -INF , !P5 ;  /* 0xff8000003e3e7808 */ /* 0x000fe20006800000 */
[----:B------:R-:W1:Y:S01]  /*b8e0*/  MUFU.TANH R71, R71 ;  /* 0x0000004700477308 */ /* 0x000e620000002400 */
[----:B----4-:R-:W-:Y:S01]  /*b8f0*/  HMMA.16816.F32 R20, R12, R54, RZ ;  /* 0x000000360c14723c */ /* 0x010fe200000018ff */
[----:B------:R-:W4:Y:S02]  /*b900*/  LDSM.16.M88.4 R52, [R9+0x2800] ;  /* 0x002800000934783b */ /* 0x000f240000000200 */
[----:B------:R-:W-:-:S02]  /*b910*/  ISETP.GT.AND P4, PT, R42, R24, PT ;  /* 0x000000182a00720c */ /* 0x000fc40003f84270 */
[----:B------:R-:W-:Y:S02]  /*b920*/  ISETP.GT.AND P0, PT, R63, R24, PT ;  /* 0x000000183f00720c */ /* 0x000fe40003f04270 */
[----:B------:R-:W-:Y:S01]  /*b930*/  FSEL R68, R68, -INF , !P1 ;  /* 0xff80000044447808 */ /* 0x000fe20004800000 */
[----:B------:R-:W4:Y:S01]  /*b940*/  MUFU.TANH R78, R78 ;  /* 0x0000004e004e7308 */ /* 0x000f220000002400 */
[----:B------:R-:W-:Y:S02]  /*b950*/  FSEL R139, R66, -INF , !P6 ;  /* 0xff800000428b7808 */ /* 0x000fe40007000000 */
[C---:B------:R-:W-:Y:S02]  /*b960*/  ISETP.GE.AND P3, PT, R24.reuse, R190, PT ;  /* 0x000000be1800720c */ /* 0x040fe40003f66270 */
[----:B------:R-:W-:Y:S01]  /*b970*/  ISETP.GE.AND P1, PT, R24, R191, PT ;  /* 0x000000bf1800720c */ /* 0x000fe20003f26270 */
[----:B------:R-:W-:Y:S01]  /*b980*/  VIADD R24, R65, 0x20 ;  /* 0x0000002041187836 */ /* 0x000fe20000000000 */
[----:B------:R-:W-:Y:S01]  /*b990*/  FSEL R66, R62, -INF , !P2 ;  /* 0xff8000003e427808 */ /* 0x000fe20005000000 */
[----:B------:R-:W4:Y:S01]  /*b9a0*/  MUFU.TANH R75, R75 ;  /* 0x0000004b004b7308 */ /* 0x000f220000002400 */
[----:B------:R-:W-:-:S02]  /*b9b0*/  ISETP.GT.AND P6, PT, R42, R16, PT ;  /* 0x000000102a00720c */ /* 0x000fc40003fc4270 */
[----:B------:R-:W-:Y:S01]  /*b9c0*/  FSEL R47, R77, -INF , !P4 ;  /* 0xff8000004d2f7808 */ /* 0x000fe20006000000 */
[----:B------:R-:W-:Y:S05]  /*b9d0*/  HMMA.16816.F32 R20, R4, R26, R20 ;  /* 0x0000001a0414723c */ /* 0x000fea0000001814 */
[----:B--2---:R-:W-:Y:S01]  /*b9e0*/  FSEL R62, R89, -INF , !P0 ;  /* 0xff800000593e7808 */ /* 0x004fe20004000000 */
[----:B------:R-:W-:Y:S01]  /*b9f0*/  FMUL.FTZ R26, R18, R0 ;  /* 0x00000000121a7220 */ /* 0x000fe20000410000 */
[----:B------:R-:W-:Y:S01]  /*ba00*/  ISETP.GT.AND P4, PT, R63, R16, PT ;  /* 0x000000103f00720c */ /* 0x000fe20003f84270 */
[----:B------:R-:W-:Y:S01]  /*ba10*/  MUFU.TANH R77, R25 ;  /* 0x00000019004d7308 */ /* 0x000fe20000002400 */
[----:B------:R-:W-:-:S02]  /*ba20*/  FSEL R47, R47, -INF , !P3 ;  /* 0xff8000002f2f7808 */ /* 0x000fc40005800000 */
[----:B------:R-:W-:Y:S02]  /*ba30*/  FSEL R62, R62, -INF , !P1 ;  /* 0xff8000003e3e7808 */ /* 0x000fe40004800000 */
[----:B---3--:R-:W-:Y:S02]  /*ba40*/  FSEL R56, R56, -INF , !P6 ;  /* 0xff80000038387808 */ /* 0x008fe40007000000 */
[C---:B------:R-:W-:Y:S01]  /*ba50*/  ISETP.GE.AND P5, PT, R16.reuse, R190, PT ;  /* 0x000000be1000720c */ /* 0x040fe20003fa6270 */
[----:B------:R2:W-:Y:S01]  /*ba60*/  MUFU.TANH R89, R26 ;  /* 0x0000001a00597308 */ /* 0x0005e20000002400 */
[----:B------:R-:W-:Y:S02]  /*ba70*/  ISETP.GE.AND P2, PT, R16, R191, PT ;  /* 0x000000bf1000720c */ /* 0x000fe40003f46270 */
[----:B------:R-:W-:Y:S01]  /*ba80*/  ISETP.GT.AND P3, PT, R42, R24, PT ;  /* 0x000000182a00720c */ /* 0x000fe20003f64270 */
[----:B-1----:R-:W-:Y:S03]  /*ba90*/  HMMA.16816.F32 R16, R12, R28, RZ ;  /* 0x0000001c0c10723c */ /* 0x002fe600000018ff */
[----:B------:R-:W-:-:S02]  /*baa0*/  ISETP.GE.AND P0, PT, R24, R190, PT ;  /* 0x000000be1800720c */ /* 0x000fc40003f06270 */
[----:B------:R-:W-:Y:S01]  /*bab0*/  ISETP.GE.AND P1, PT, R24, R191, PT ;  /* 0x000000bf1800720c */ /* 0x000fe20003f26270 */
[----:B------:R-:W-:Y:S01]  /*bac0*/  FMUL.FTZ R28, R20, R0 ;  /* 0x00000000141c7220 */ /* 0x000fe20000410000 */
[----:B------:R-:W-:Y:S01]  /*bad0*/  ISETP.GT.AND P6, PT, R63, R24, PT ;  /* 0x000000183f00720c */ /* 0x000fe20003fc4270 */
[----:B------:R-:W-:Y:S01]  /*bae0*/  VIADD R24, R65, 0x21 ;  /* 0x0000002141187836 */ /* 0x000fe20000000000 */
[----:B------:R-:W-:Y:S01]  /*baf0*/  FSEL R67, R67, -INF , !P4 ;  /* 0xff80000043437808 */ /* 0x000fe20006000000 */
[----:B------:R-:W-:Y:S01]  /*bb00*/  VIADD R20, R65, 0x28 ;  /* 0x0000002841147836 */ /* 0x000fe20000000000 */
[----:B------:R-:W-:Y:S01]  /*bb10*/  FSEL R135, R56, -INF , !P5 ;  /* 0xff80000038877808 */ /* 0x000fe20006800000 */
[-C--:B------:R-:W-:Y:S01]  /*bb20*/  FMUL.FTZ R21, R21, R0.reuse ;  /* 0x0000000015157220 */ /* 0x080fe20000410000 */
[----:B------:R-:W-:Y:S01]  /*bb30*/  FSEL R56, R67, -INF , !P2 ;  /* 0xff80000043387808 */ /* 0x000fe20005000000 */
[----:B------:R-:W-:Y:S01]  /*bb40*/  FMUL.FTZ R22, R22, R0 ;  /* 0x0000000016167220 */ /* 0x000fe20000410000 */
[----:B------:R-:W-:Y:S01]  /*bb50*/  FSEL R39, R93, -INF , !P3 ;  /* 0xff8000005d277808 */ /* 0x000fe20005800000 */
[----:B------:R1:W-:Y:S01]  /*bb60*/  MUFU.TANH R95, R21 ;  /* 0x00000015005f7308 */ /* 0x0003e20000002400 */
[----:B------:R-:W-:Y:S01]  /*bb70*/  ISETP.GT.AND P5, PT, R42, R24, PT ;  /* 0x000000182a00720c */ /* 0x000fe20003fa4270 */
[----:B------:R-:W-:Y:S01]  /*bb80*/  FMUL.FTZ R51, R23, R0 ;  /* 0x0000000017337220 */ /* 0x000fe20000410000 */
[----:B------:R-:W-:-:S02]  /*bb90*/  ISETP.GE.AND P4, PT, R24, R190, PT ;  /* 0x000000be1800720c */ /* 0x000fc40003f86270 */
[----:B------:R-:W-:Y:S01]  /*bba0*/  ISETP.GE.AND P2, PT, R24, R191, PT ;  /* 0x000000bf1800720c */ /* 0x000fe20003f46270 */
[----:B----4-:R-:W-:Y:S05]  /*bbb0*/  HMMA.16816.F32 R16, R4, R52, R16 ;  /* 0x000000340410723c */ /* 0x010fea0000001810 */
[----:B------:R-:W-:Y:S01]  /*bbc0*/  ISETP.GT.AND P3, PT, R63, R24, PT ;  /* 0x000000183f00720c */ /* 0x000fe20003f64270 */
[----:B------:R-:W-:Y:S01]  /*bbd0*/  MUFU.TANH R105, R22 ;  /* 0x0000001600697308 */ /* 0x000fe20000002400 */
[----:B--2---:R-:W2:Y:S01]  /*bbe0*/  LDSM.16.M88.4 R24, [R33+0x2c00] ;  /* 0x002c00002118783b */ /* 0x004ea20000000200 */
[----:B------:R-:W-:Y:S01]  /*bbf0*/  FSEL R46, R88, -INF , !P6 ;  /* 0xff800000582e7808 */ /* 0x000fe20007000000 */
[----:B------:R-:W-:Y:S01]  /*bc00*/  VIADD R52, R65, 0x31 ;  /* 0x0000003141347836 */ /* 0x000fe20000000000 */
[----:B------:R-:W-:-:S02]  /*bc10*/  FSEL R39, R39, -INF , !P0 ;  /* 0xff80000027277808 */ /* 0x000fc40004000000 */
[----:B------:R-:W-:Y:S02]  /*bc20*/  FSEL R46, R46, -INF , !P1 ;  /* 0xff8000002e2e7808 */ /* 0x000fe40004800000 */
[----:B------:R-:W-:Y:S01]  /*bc30*/  FSEL R2, R2, -INF , !P5 ;  /* 0xff80000002027808 */ /* 0x000fe20006800000 */
[----:B------:R3:W-:Y:S01]  /*bc40*/  MUFU.TANH R67, R28 ;  /* 0x0000001c00437308 */ /* 0x0007e20000002400 */
[----:B------:R-:W-:Y:S02]  /*bc50*/  ISETP.GT.AND P0, PT, R42, R20, PT ;  /* 0x000000142a00720c */ /* 0x000fe40003f04270 */
[C---:B------:R-:W-:Y:S02]  /*bc60*/  ISETP.GE.AND P6, PT, R20.reuse, R190, PT ;  /* 0x000000be1400720c */ /* 0x040fe40003fc6270 */
[-C--:B------:R-:W-:Y:S02]  /*bc70*/  ISETP.GE.AND P1, PT, R20, R191.reuse, PT ;  /* 0x000000bf1400720c */ /* 0x080fe40003f26270 */
[----:B------:R-:W-:Y:S01]  /*bc80*/  ISETP.GT.AND P5, PT, R63, R20, PT ;  /* 0x000000143f00720c */ /* 0x000fe20003fa4270 */
[----:B------:R-:W-:Y:S01]  /*bc90*/  VIADD R20, R65, 0x29 ;  /* 0x0000002941147836 */ /* 0x000fe20000000000 */
[----:B-1----:R-:W-:Y:S01]  /*bca0*/  FSEL R21, R71, -INF , !P3 ;  /* 0xff80000047157808 */ /* 0x002fe20005800000 */
[----:B------:R-:W1:Y:S01]  /*bcb0*/  MUFU.TANH R69, R69 ;  /* 0x0000004500457308 */ /* 0x000e620000002400 */
[----:B------:R-:W-:Y:S01]  /*bcc0*/  FSEL R37, R2, -INF , !P4 ;  /* 0xff80000002257808 */ /* 0x000fe20006000000 */
[-C--:B------:R-:W-:Y:S01]  /*bcd0*/  FMUL.FTZ R50, R16, R0.reuse ;  /* 0x0000000010327220 */ /* 0x080fe20000410000 */
[----:B------:R-:W-:Y:S01]  /*bce0*/  FSEL R2, R21, -INF , !P2 ;  /* 0xff80000015027808 */ /* 0x000fe20005000000 */
[----:B------:R-:W-:Y:S01]  /*bcf0*/  VIADD R16, R65, 0x30 ;  /* 0x0000003041107836 */ /* 0x000fe20000000000 */
[----:B------:R-:W-:Y:S01]  /*bd00*/  FSEL R84, R84, -INF , !P0 ;  /* 0xff80000054547808 */ /* 0x000fe20004000000 */
[----:B------:R-:W-:Y:S01]  /*bd10*/  FMUL.FTZ R88, R17, R0 ;  /* 0x0000000011587220 */ /* 0x000fe20000410000 */
[----:B------:R-:W-:Y:S01]  /*bd20*/  ISETP.GT.AND P4, PT, R42, R20, PT ;  /* 0x000000142a00720c */ /* 0x000fe20003f84270 */
[----:B---3--:R-:W-:Y:S03]  /*bd30*/  HMMA.16816.F32 R28, R12, R30, RZ ;  /* 0x0000001e0c1c723c */ /* 0x008fe600000018ff */
[C---:B------:R-:W-:Y:S01]  /*bd40*/  ISETP.GE.AND P3, PT, R20.reuse, R190, PT ;  /* 0x000000be1400720c */ /* 0x040fe20003f66270 */
[----:B------:R-:W3:Y:S01]  /*bd50*/  MUFU.TANH R82, R82 ;  /* 0x0000005200527308 */ /* 0x000ee20000002400 */
[----:B------:R-:W-:Y:S01]  /*bd60*/  ISETP.GE.AND P2, PT, R20, R191, PT ;  /* 0x000000bf1400720c */ /* 0x000fe20003f46270 */
[----:B------:R-:W-:Y:S01]  /*bd70*/  FMUL.FTZ R104, R18, R0 ;  /* 0x0000000012687220 */ /* 0x000fe20000410000 */
[----:B------:R-:W-:-:S02]  /*bd80*/  ISETP.GT.AND P0, PT, R63, R20, PT ;  /* 0x000000143f00720c */ /* 0x000fc40003f04270 */
[----:B------:R-:W4:Y:S01]  /*bd90*/  LDSM.16.M88.4 R20, [R9+0x2c00] ;  /* 0x002c00000914783b */ /* 0x000f220000000200 */
[----:B------:R-:W-:Y:S02]  /*bda0*/  FSEL R78, R78, -INF , !P5 ;  /* 0xff8000004e4e7808 */ /* 0x000fe40006800000 */
[----:B------:R2:W-:Y:S01]  /*bdb0*/  MUFU.TANH R71, R51 ;  /* 0x0000003300477308 */ /* 0x0005e20000002400 */
[----:B------:R-:W-:Y:S02]  /*bdc0*/  FSEL R133, R84, -INF , !P6 ;  /* 0xff80000054857808 */ /* 0x000fe40007000000 */
[----:B------:R-:W-:Y:S02]  /*bdd0*/  FSEL R78, R78, -INF , !P1 ;  /* 0xff8000004e4e7808 */ /* 0x000fe40004800000 */
[----:B------:R-:W-:Y:S02]  /*bde0*/  FSEL R75, R75, -INF , !P4 ;  /* 0xff8000004b4b7808 */ /* 0x000fe40006000000 */
[----:B------:R-:W-:Y:S01]  /*bdf0*/  ISETP.GT.AND P6, PT, R42, R16, PT ;  /* 0x000000102a00720c */ /* 0x000fe20003fc4270 */
[----:B------:R-:W3:Y:S01]  /*be00*/  MUFU.TANH R90, R90 ;  /* 0x0000005a005a7308 */ /* 0x000ee20000002400 */
[C---:B------:R-:W-:Y:S01]  /*be10*/  ISETP.GE.AND P5, PT, R16.reuse, R190, PT ;  /* 0x000000be1000720c */ /* 0x040fe20003fa6270 */
[----:B------:R-:W-:Y:S05]  /*be20*/  HMMA.16816.F32 R28, R4, R54, R28 ;  /* 0x00000036041c723c */ /* 0x000fea000000181c */
[----:B------:R-:W-:-:S02]  /*be30*/  ISETP.GE.AND P1, PT, R16, R191, PT ;  /* 0x000000bf1000720c */ /* 0x000fc40003f26270 */
[----:B------:R-:W-:Y:S02]  /*be40*/  ISETP.GT.AND P4, PT, R63, R16, PT ;  /* 0x000000103f00720c */ /* 0x000fe40003f84270 */
[----:B-1----:R-:W-:Y:S01]  /*be50*/  FSEL R69, R69, -INF , !P0 ;  /* 0xff80000045457808 */ /* 0x002fe20004000000 */
[----:B------:R-:W1:Y:S01]  /*be60*/  MUFU.TANH R86, R86 ;  /* 0x0000005600567308 */ /* 0x000e620000002400 */
[----:B--2---:R-:W-:Y:S01]  /*be70*/  FMUL.FTZ R51, R19, R0 ;  /* 0x0000000013337220 */ /* 0x004fe20000410000 */
[----:B------:R-:W-:Y:S01]  /*be80*/  FSEL R97, R75, -INF , !P3 ;  /* 0xff8000004b617808 */ /* 0x000fe20005800000 */
[----:B------:R-:W-:Y:S03]  /*be90*/  HMMA.16816.F32 R16, R12, R24, RZ ;  /* 0x000000180c10723c */ /* 0x000fe600000018ff */
[----:B------:R-:W-:Y:S01]  /*bea0*/  FSEL R84, R69, -INF , !P2 ;  /* 0xff80000045547808 */ /* 0x000fe20005000000 */
[----:B------:R-:W-:Y:S01]  /*beb0*/  VIADD R24, R65, 0x38 ;  /* 0x0000003841187836 */ /* 0x000fe20000000000 */
[----:B---3--:R-:W-:-:S02]  /*bec0*/  FSEL R82, R82, -INF , !P6 ;  /* 0xff80000052527808 */ /* 0x008fc40007000000 */
[----:B------:R-:W-:Y:S01]  /*bed0*/  ISETP.GT.AND P3, PT, R42, R52, PT ;  /* 0x000000342a00720c */ /* 0x000fe20003f64270 */
[----:B------:R-:W2:Y:S01]  /*bee0*/  MUFU.TANH R81, R81 ;  /* 0x0000005100517308 */ /* 0x000ea20000002400 */
[C---:B------:R-:W-:Y:S02]  /*bef0*/  ISETP.GE.AND P0, PT, R52.reuse, R190, PT ;  /* 0x000000be3400720c */ /* 0x040fe40003f06270 */
[----:B------:R-:W-:Y:S01]  /*bf00*/  ISETP.GE.AND P2, PT, R52, R191, PT ;  /* 0x000000bf3400720c */ /* 0x000fe20003f46270 */
[----:B------:R-:W-:Y:S01]  /*bf10*/  FMUL.FTZ R28, R28, R0 ;  /* 0x000000001c1c7220 */ /* 0x000fe20000410000 */
[----:B------:R-:W-:Y:S01]  /*bf20*/  ISETP.GT.AND P6, PT, R63, R52, PT ;  /* 0x000000343f00720c */ /* 0x000fe20003fc4270 */
[-C--:B------:R-:W-:Y:S01]  /*bf30*/  FMUL.FTZ R29, R29, R0.reuse ;  /* 0x000000001d1d7220 */ /* 0x080fe20000410000 */
[----:B------:R-:W3:Y:S01]  /*bf40*/  LDSM.16.M88.4 R52, [R33+0x3000] ;  /* 0x003000002134783b */ /* 0x000ee20000000200 */
[----:B------:R-:W-:Y:S01]  /*bf50*/  FSEL R90, R90, -INF , !P4 ;  /* 0xff8000005a5a7808 */ /* 0x000fe20006000000 */
[-C--:B------:R-:W-:Y:S01]  /*bf60*/  FMUL.FTZ R30, R30, R0.reuse ;  /* 0x000000001e1e7220 */ /* 0x080fe20000410000 */
[----:B------:R-:W-:Y:S01]  /*bf70*/  FSEL R243, R82, -INF , !P5 ;  /* 0xff80000052f37808 */ /* 0x000fe20006800000 */
[----:B------:R-:W3:Y:S01]  /*bf80*/  MUFU.TANH R94, R94 ;  /* 0x0000005e005e7308 */ /* 0x000ee20000002400 */
[----:B------:R-:W-:Y:S01]  /*bf90*/  FSEL R82, R90, -INF , !P1 ;  /* 0xff8000005a527808 */ /* 0x000fe20004800000 */
[----:B------:R-:W-:Y:S01]  /*bfa0*/  FMUL.FTZ R103, R31, R0 ;  /* 0x000000001f677220 */ /* 0x000fe20000410000 */
[----:B----4-:R-:W-:Y:S05]  /*bfb0*/  HMMA.16816.F32 R16, R4, R20, R16 ;  /* 0x000000140410723c */ /* 0x010fea0000001810 */
[----:B-1----:R-:W-:Y:S01]  /*bfc0*/  FSEL R86, R86, -INF , !P3 ;  /* 0xff80000056567808 */ /* 0x002fe20005800000 */
[----:B------:R-:W-:Y:S01]  /*bfd0*/  VIADD R20, R65, 0x39 ;  /* 0x0000003941147836 */ /* 0x000fe20000000000 */
[----:B------:R-:W-:-:S02]  /*bfe0*/  ISETP.GT.AND P5, PT, R42, R24, PT ;  /* 0x000000182a00720c */ /* 0x000fc40003fa4270 */
[C---:B------:R-:W-:Y:S01]  /*bff0*/  ISETP.GE.AND P4, PT, R24.reuse, R190, PT ;  /* 0x000000be1800720c */ /* 0x040fe20003f86270 */
[----:B------:R-:W1:Y:S01]  /*c000*/  MUFU.TANH R96, R96 ;  /* 0x0000006000607308 */ /* 0x000e620000002400 */
[----:B------:R-:W-:Y:S02]  /*c010*/  ISETP.GE.AND P1, PT, R24, R191, PT ;  /* 0x000000bf1800720c */ /* 0x000fe40003f26270 */
[----:B------:R-:W-:Y:S02]  /*c020*/  ISETP.GT.AND P3, PT, R63, R24, PT ;  /* 0x000000183f00720c */ /* 0x000fe40003f64270 */
[----:B------:R-:W-:Y:S03]  /*c030*/  HMMA.16816.F32 R24, R12, R26, RZ ;  /* 0x0000001a0c18723c */ /* 0x000fe600000018ff */
[----:B--2---:R-:W-:Y:S01]  /*c040*/  FSEL R81, R81, -INF , !P6 ;  /* 0xff80000051517808 */ /* 0x004fe20007000000 */
[----:B------:R-:W2:Y:S01]  /*c050*/  MUFU.TANH R98, R98 ;  /* 0x0000006200627308 */ /* 0x000ea20000002400 */
[----:B------:R-:W-:-:S02]  /*c060*/  FSEL R147, R86, -INF , !P0 ;  /* 0xff80000056937808 */ /* 0x000fc40004000000 */
[----:B------:R-:W-:Y:S02]  /*c070*/  FSEL R90, R81, -INF , !P2 ;  /* 0xff800000515a7808 */ /* 0x000fe40005000000 */
[----:B------:R-:W-:Y:S01]  /*c080*/  FSEL R83, R83, -INF , !P5 ;  /* 0xff80000053537808 */ /* 0x000fe20006800000 */
[----:B------:R-:W-:Y:S01]  /*c090*/  FMUL.FTZ R101, R18, R0 ;  /* 0x0000000012657220 */ /* 0x000fe20000410000 */
[----:B------:R-:W-:Y:S01]  /*c0a0*/  FSEL R85, R85, -INF , !P3 ;  /* 0xff80000055557808 */ /* 0x000fe20005800000 */
[----:B------:R-:W-:Y:S01]  /*c0b0*/  MUFU.TANH R75, R28 ;  /* 0x0000001c004b7308 */ /* 0x000fe20000002400 */
[----:B------:R-:W-:Y:S01]  /*c0c0*/  ISETP.GT.AND P0, PT, R42, R20, PT ;  /* 0x000000142a00720c */ /* 0x000fe20003f04270 */
[----:B------:R-:W-:Y:S01]  /*c0d0*/  FMUL.FTZ R100, R19, R0 ;  /* 0x0000000013647220 */ /* 0x000fe20000410000 */
[C---:B------:R-:W-:Y:S02]  /*c0e0*/  ISETP.GE.AND P6, PT, R20.reuse, R190, PT ;  /* 0x000000be1400720c */ /* 0x040fe40003fc6270 */
[----:B------:R-:W-:-:S02]  /*c0f0*/  ISETP.GE.AND P2, PT, R20, R191, PT ;  /* 0x000000bf1400720c */ /* 0x000fc40003f46270 */
[----:B------:R-:W-:Y:S01]  /*c100*/  ISETP.GT.AND P5, PT, R63, R20, PT ;  /* 0x000000143f00720c */ /* 0x000fe20003fa4270 */
[----:B------:R-:W-:Y:S01]  /*c110*/  MUFU.TANH R69, R29 ;  /* 0x0000001d00457308 */ /* 0x000fe20000002400 */
[----:B------:R-:W-:Y:S01]  /*c120*/  VIADD R20, R65, 0x40 ;  /* 0x0000004041147836 */ /* 0x000fe20000000000 */
[----:B------:R-:W-:Y:S01]  /*c130*/  FSEL R86, R85, -INF , !P1 ;  /* 0xff80000055567808 */ /* 0x000fe20004800000 */
[----:B------:R-:W-:Y:S01]  /*c140*/  FMUL.FTZ R85, R16, R0 ;  /* 0x0000000010557220 */ /* 0x000fe20000410000 */
[----:B------:R-:W-:Y:S01]  /*c150*/  FSEL R241, R83, -INF , !P4 ;  /* 0xff80000053f17808 */ /* 0x000fe20006000000 */
[----:B------:R-:W-:Y:S01]  /*c160*/  VIADD R16, R65, 0x41 ;  /* 0x0000004141107836 */ /* 0x000fe20000000000 */
[----:B------:R-:W-:Y:S01]  /*c170*/  FSEL R79, R79, -INF , !P0 ;  /* 0xff8000004f4f7808 */ /* 0x000fe20004000000 */
[----:B------:R-:W-:Y:S01]  /*c180*/  HMMA.16816.F32 R24, R4, R22, R24 ;  /* 0x000000160418723c */ /* 0x000fe20000001818 */
[----:B------:R4:W-:Y:S04]  /*c190*/  MUFU.TANH R93, R30 ;  /* 0x0000001e005d7308 */ /* 0x0009e80000002400 */
[----:B------:R-:W-:Y:S01]  /*c1a0*/  ISETP.GT.AND P4, PT, R42, R20, PT ;  /* 0x000000142a00720c */ /* 0x000fe20003f84270 */
[----:B------:R-:W-:Y:S01]  /*c1b0*/  FMUL.FTZ R83, R17, R0 ;  /* 0x0000000011537220 */ /* 0x000fe20000410000 */
[----:B------:R-:W-:-:S02]  /*c1c0*/  ISETP.GT.AND P0, PT, R63, R20, PT ;  /* 0x000000143f00720c */ /* 0x000fc40003f04270 */
[----:B---3--:R-:W-:Y:S02]  /*c1d0*/  FSEL R94, R94, -INF , !P5 ;  /* 0xff8000005e5e7808 */ /* 0x008fe40006800000 */
[C---:B------:R-:W-:Y:S01]  /*c1e0*/  ISETP.GE.AND P3, PT, R20.reuse, R190, PT ;  /* 0x000000be1400720c */ /* 0x040fe20003f66270 */
[----:B------:R-:W3:Y:S01]  /*c1f0*/  MUFU.TANH R92, R92 ;  /* 0x0000005c005c7308 */ /* 0x000ee20000002400 */
[-C--:B------:R-:W-:Y:S01]  /*c200*/  ISETP.GE.AND P1, PT, R20, R191.reuse, PT ;  /* 0x000000bf1400720c */ /* 0x080fe20003f26270 */
[----:B------:R-:W-:Y:S01]  /*c210*/  VIADD R20, R65, 0x48 ;  /* 0x0000004841147836 */ /* 0x000fe20000000000 */
[----:B------:R-:W-:Y:S02]  /*c220*/  FSEL R155, R79, -INF , !P6 ;  /* 0xff8000004f9b7808 */ /* 0x000fe40007000000 */
[----:B------:R-:W-:Y:S02]  /*c230*/  ISETP.GT.AND P6, PT, R42, R16, PT ;  /* 0x000000102a00720c */ /* 0x000fe40003fc4270 */
[----:B-1----:R-:W-:Y:S01]  /*c240*/  FSEL R96, R96, -INF , !P4 ;  /* 0xff80000060607808 */ /* 0x002fe20006000000 */
[----:B------:R-:W1:Y:S01]  /*c250*/  MUFU.TANH R108, R108 ;  /* 0x0000006c006c7308 */ /* 0x000e620000002400 */
[----:B----4-:R-:W4:Y:S01]  /*c260*/  LDSM.16.M88.4 R28, [R9+0x3000] ;  /* 0x00300000091c783b */ /* 0x010f220000000200 */
[----:B--2---:R-:W-:Y:S01]  /*c270*/  FSEL R98, R98, -INF , !P0 ;  /* 0xff80000062627808 */ /* 0x004fe20004000000 */
[----:B------:R-:W-:Y:S01]  /*c280*/  FMUL.FTZ R81, R24, R0 ;  /* 0x0000000018517220 */ /* 0x000fe20000410000 */
[----:B------:R-:W-:Y:S01]  /*c290*/  FSEL R94, R94, -INF , !P2 ;  /* 0xff8000005e5e7808 */ /* 0x000fe20005000000 */
[----:B------:R-:W-:Y:S01]  /*c2a0*/  VIADD R24, R65, 0x50 ;  /* 0x0000005041187836 */ /* 0x000fe20000000000 */
[----:B------:R-:W-:Y:S01]  /*c2b0*/  ISETP.GT.AND P4, PT, R63, R16, PT ;  /* 0x000000103f00720c */ /* 0x000fe20003f84270 */
[----:B------:R-:W-:Y:S01]  /*c2c0*/  FMUL.FTZ R25, R25, R0 ;  /* 0x0000000019197220 */ /* 0x000fe20000410000 */
[----:B------:R-:W2:Y:S01]  /*c2d0*/  MUFU.TANH R106, R106 ;  /* 0x0000006a006a7308 */ /* 0x000ea20000002400 */
[C---:B------:R-:W-:Y:S01]  /*c2e0*/  ISETP.GE.AND P5, PT, R16.reuse, R190, PT ;  /* 0x000000be1000720c */ /* 0x040fe20003fa6270 */
[----:B------:R-:W-:Y:S01]  /*c2f0*/  FMUL.FTZ R79, R27, R0 ;  /* 0x000000001b4f7220 */ /* 0x000fe20000410000 */
[----:B------:R-:W-:-:S02]  /*c300*/  ISETP.GE.AND P2, PT, R16, R191, PT ;  /* 0x000000bf1000720c */ /* 0x000fc40003f46270 */
[----:B------:R-:W-:Y:S03]  /*c310*/  HMMA.16816.F32 R16, R12, R52, RZ ;  /* 0x000000340c10723c */ /* 0x000fe600000018ff */
[----:B------:R-:W-:Y:S01]  /*c320*/  FSEL R239, R96, -INF , !P3 ;  /* 0xff80000060ef7808 */ /* 0x000fe20005800000 */
[----:B------:R-:W4:Y:S01]  /*c330*/  MUFU.TANH R107, R107 ;  /* 0x0000006b006b7308 */ /* 0x000f220000002400 */
[----:B------:R-:W-:Y:S02]  /*c340*/  FSEL R98, R98, -INF , !P1 ;  /* 0xff80000062627808 */ /* 0x000fe40004800000 */
[----:B---3--:R-:W-:Y:S02]  /*c350*/  FSEL R92, R92, -INF , !P6 ;  /* 0xff8000005c5c7808 */ /* 0x008fe40007000000 */
[----:B------:R-:W-:Y:S02]  /*c360*/  ISETP.GT.AND P3, PT, R42, R20, PT ;  /* 0x000000142a00720c */ /* 0x000fe40003f64270 */
[C---:B------:R-:W-:Y:S01]  /*c370*/  ISETP.GE.AND P0, PT, R20.reuse, R190, PT ;  /* 0x000000be1400720c */ /* 0x040fe20003f06270 */
[----:B------:R-:W3:Y:S01]  /*c380*/  MUFU.TANH R99, R99 ;  /* 0x0000006300637308 */ /* 0x000ee20000002400 */
[----:B------:R-:W-:-:S02]  /*c390*/  ISETP.GE.AND P1, PT, R20, R191, PT ;  /* 0x000000bf1400720c */ /* 0x000fc40003f26270 */
[----:B------:R-:W-:Y:S01]  /*c3a0*/  ISETP.GT.AND P6, PT, R63, R20, PT ;  /* 0x000000143f00720c */ /* 0x000fe20003fc4270 */
[----:B------:R-:W-:Y:S01]  /*c3b0*/  VIADD R20, R65, 0x49 ;  /* 0x0000004941147836 */ /* 0x000fe20000000000 */
[----:B-1----:R-:W-:Y:S02]  /*c3c0*/  FSEL R96, R108, -INF , !P4 ;  /* 0xff8000006c607808 */ /* 0x002fe40006000000 */
[----:B------:R-:W-:Y:S01]  /*c3d0*/  FSEL R163, R92, -INF , !P5 ;  /* 0xff8000005ca37808 */ /* 0x000fe20006800000 */
[----:B------:R-:W1:Y:S01]  /*c3e0*/  MUFU.TANH R73, R73 ;  /* 0x0000004900497308 */ /* 0x000e620000002400 */
[----:B------:R-:W-:Y:S02]  /*c3f0*/  FSEL R96, R96, -INF , !P2 ;  /* 0xff80000060607808 */ /* 0x000fe40005000000 */
[----:B--2---:R-:W-:Y:S02]  /*c400*/  FSEL R106, R106, -INF , !P3 ;  /* 0xff8000006a6a7808 */ /* 0x004fe40005800000 */
[----:B------:R-:W-:-:S02]  /*c410*/  ISETP.GT.AND P5, PT, R42, R20, PT ;  /* 0x000000142a00720c */ /* 0x000fc40003fa4270 */
[C---:B------:R-:W-:Y:S01]  /*c420*/  ISETP.GE.AND P4, PT, R20.reuse, R190, PT ;  /* 0x000000be1400720c */ /* 0x040fe20003f86270 */
[----:B------:R2:W-:Y:S01]  /*c430*/  MUFU.TANH R92, R25 ;  /* 0x00000019005c7308 */ /* 0x0005e20000002400 */
[----:B------:R-:W-:Y:S01]  /*c440*/  ISETP.GE.AND P2, PT, R20, R191, PT ;  /* 0x000000bf1400720c */ /* 0x000fe20003f46270 */
[----:B----4-:R-:W-:Y:S05]  /*c450*/  HMMA.16816.F32 R16, R4, R28, R16 ;  /* 0x0000001c0410723c */ /* 0x010fea0000001810 */
[----:B------:R-:W-:Y:S01]  /*c460*/  ISETP.GT.AND P3, PT, R63, R20, PT ;  /* 0x000000143f00720c */ /* 0x000fe20003f64270 */
[----:B------:R-:W-:Y:S01]  /*c470*/  FMUL.FTZ R29, R26, R0 ;  /* 0x000000001a1d7220 */ /* 0x000fe20000410000 */
[----:B------:R-:W4:Y:S01]  /*c480*/  LDSM.16.M88.4 R20, [R33+0x3400] ;  /* 0x003400002114783b */ /* 0x000f220000000200 */
[----:B------:R-:W-:Y:S01]  /*c490*/  FSEL R107, R107, -INF , !P6 ;  /* 0xff8000006b6b7808 */ /* 0x000fe20007000000 */
[----:B------:R-:W-:Y:S01]  /*c4a0*/  VIADD R28, R65, 0x51 ;  /* 0x00000051411c7836 */ /* 0x000fe20000000000 */
[----:B------:R-:W-:Y:S01]  /*c4b0*/  FSEL R197, R106, -INF , !P0 ;  /* 0xff8000006ac57808 */ /* 0x000fe20004000000 */
[----:B------:R-:W4:Y:S01]  /*c4c0*/  MUFU.TANH R91, R91 ;  /* 0x0000005b005b7308 */ /* 0x000f220000002400 */
[----:B------:R-:W-:-:S02]  /*c4d0*/  FSEL R110, R107, -INF , !P1 ;  /* 0xff8000006b6e7808 */ /* 0x000fc40004800000 */
[----:B------:R-:W-:Y:S02]  /*c4e0*/  FSEL R125, R87, -INF , !P5 ;  /* 0xff800000577d7808 */ /* 0x000fe40006800000 */
[----:B------:R-:W-:Y:S02]  /*c4f0*/  ISETP.GT.AND P0, PT, R42, R24, PT ;  /* 0x000000182a00720c */ /* 0x000fe40003f04270 */
[C---:B------:R-:W-:Y:S01]  /*c500*/  ISETP.GE.AND P6, PT, R24.reuse, R190, PT ;  /* 0x000000be1800720c */ /* 0x040fe20003fc6270 */
[----:B------:R1:W-:Y:S01]  /*c510*/  MUFU.TANH R87, R29 ;  /* 0x0000001d00577308 */ /* 0x0003e20000002400 */
[----:B------:R-:W-:Y:S02]  /*c520*/  ISETP.GE.AND P1, PT, R24, R191, PT ;  /* 0x000000bf1800720c */ /* 0x000fe40003f26270 */
[----:B------:R-:W-:Y:S01]  /*c530*/  ISETP.GT.AND P5, PT, R63, R24, PT ;  /* 0x000000183f00720c */ /* 0x000fe20003fa4270 */
[----:B------:R-:W-:Y:S01]  /*c540*/  FMUL.FTZ R106, R17, R0 ;  /* 0x00000000116a7220 */ /* 0x000fe20000410000 */
[----:B--2---:R-:W-:Y:S01]  /*c550*/  HMMA.16816.F32 R24, R12, R54, RZ ;  /* 0x000000360c18723c */ /* 0x004fe200000018ff */
[----:B------:R-:W2:Y:S02]  /*c560*/  LDSM.16.M88.4 R52, [R9+0x3400] ;  /* 0x003400000934783b */ /* 0x000ea40000000200 */
[----:B------:R-:W-:Y:S01]  /*c570*/  FSEL R125, R125, -INF , !P4 ;  /* 0xff8000007d7d7808 */ /* 0x000fe20006000000 */
[----:B------:R-:W2:Y:S01]  /*c580*/  MUFU.TANH R50, R50 ;  /* 0x0000003200327308 */ /* 0x000ea20000002400 */
[----:B------:R-:W-:-:S02]  /*c590*/  ISETP.GT.AND P4, PT, R42, R28, PT ;  /* 0x0000001c2a00720c */ /* 0x000fc40003f84270 */
[----:B---3--:R-:W-:Y:S02]  /*c5a0*/  FSEL R99, R99, -INF , !P3 ;  /* 0xff80000063637808 */ /* 0x008fe40005800000 */
[----:B-1----:R-:W-:Y:S02]  /*c5b0*/  FSEL R237, R73, -INF , !P0 ;  /* 0xff80000049ed7808 */ /* 0x002fe40004000000 */
[----:B------:R-:W-:Y:S01]  /*c5c0*/  FSEL R89, R89, -INF , !P5 ;  /* 0xff80000059597808 */ /* 0x000fe20006800000 */
[----:B------:R-:W1:Y:S01]  /*c5d0*/  MUFU.TANH R104, R104 ;  /* 0x0000006800687308 */ /* 0x000e620000002400 */
[----:B------:R-:W-:Y:S01]  /*c5e0*/  FMUL.FTZ R29, R16, R0 ;  /* 0x00000000101d7220 */ /* 0x000fe20000410000 */
[----:B------:R-:W-:Y:S01]  /*c5f0*/  VIADD R16, R65, 0x58 ;  /* 0x0000005841107836 */ /* 0x000fe20000000000 */
[----:B------:R-:W-:Y:S02]  /*c600*/  ISETP.GT.AND P0, PT, R63, R28, PT ;  /* 0x0000001c3f00720c */ /* 0x000fe40003f04270 */
[----:B------:R-:W-:Y:S01]  /*c610*/  FSEL R112, R99, -INF , !P2 ;  /* 0xff80000063707808 */ /* 0x000fe20005000000 */
[----:B------:R-:W-:Y:S01]  /*c620*/  FMUL.FTZ R99, R18, R0 ;  /* 0x0000000012637220 */ /* 0x000fe20000410000 */
[----:B------:R-:W-:Y:S01]  /*c630*/  FSEL R237, R237, -INF , !P6 ;  /* 0xff800000eded7808 */ /* 0x000fe20007000000 */
[----:B------:R3:W-:Y:S01]  /*c640*/  MUFU.TANH R73, R29 ;  /* 0x0000001d00497308 */ /* 0x0007e20000002400 */
[----:B------:R-:W-:Y:S05]  /*c650*/  HMMA.16816.F32 R24, R4, R30, R24 ;  /* 0x0000001e0418723c */ /* 0x000fea0000001818 */
[----:B------:R-:W-:-:S02]  /*c660*/  FSEL R116, R89, -INF , !P1 ;  /* 0xff80000059747808 */ /* 0x000fc40004800000 */
[----:B------:R-:W-:Y:S02]  /*c670*/  FSEL R77, R77, -INF , !P4 ;  /* 0xff8000004d4d7808 */ /* 0x000fe40006000000 */
[C---:B------:R-:W-:Y:S02]  /*c680*/  ISETP.GE.AND P3, PT, R28.reuse, R190, PT ;  /* 0x000000be1c00720c */ /* 0x040fe40003f66270 */
[-C--:B------:R-:W-:Y:S01]  /*c690*/  ISETP.GE.AND P2, PT, R28, R191.reuse, PT ;  /* 0x000000bf1c00720c */ /* 0x080fe20003f46270 */
[----:B------:R-:W-:Y:S01]  /*c6a0*/  VIADD R28, R65, 0x59 ;  /* 0x00000059411c7836 */ /* 0x000fe20000000000 */
[----:B------:R-:W-:Y:S01]  /*c6b0*/  ISETP.GT.AND P6, PT, R42, R16, PT ;  /* 0x000000102a00720c */ /* 0x000fe20003fc4270 */
[----:B------:R-:W1:Y:S01]  /*c6c0*/  MUFU.TANH R88, R88 ;  /* 0x0000005800587308 */ /* 0x000e620000002400 */
[C---:B------:R-:W-:Y:S02]  /*c6d0*/  ISETP.GE.AND P5, PT, R16.reuse, R190, PT ;  /* 0x000000be1000720c */ /* 0x040fe40003fa6270 */
[----:B------:R-:W-:-:S02]  /*c6e0*/  ISETP.GE.AND P1, PT, R16, R191, PT ;  /* 0x000000bf1000720c */ /* 0x000fc40003f26270 */
[----:B------:R-:W-:Y:S01]  /*c6f0*/  ISETP.GT.AND P4, PT, R63, R16, PT ;  /* 0x000000103f00720c */ /* 0x000fe20003f84270 */
[-C--:B---3--:R-:W-:Y:S01]  /*c700*/  FMUL.FTZ R29, R19, R0.reuse ;  /* 0x00000000131d7220 */ /* 0x088fe20000410000 */
[----:B----4-:R-:W-:Y:S01]  /*c710*/  FSEL R91, R91, -INF , !P0 ;  /* 0xff8000005b5b7808 */ /* 0x010fe20004000000 */
[----:B------:R-:W-:Y:S03]  /*c720*/  HMMA.16816.F32 R16, R12, R20, RZ ;  /* 0x000000140c10723c */ /* 0x000fe600000018ff */
[----:B------:R-:W-:Y:S01]  /*c730*/  FSEL R207, R77, -INF , !P3 ;  /* 0xff8000004dcf7808 */ /* 0x000fe20005800000 */
[----:B------:R-:W-:Y:S01]  /*c740*/  VIADD R20, R65, 0x60 ;  /* 0x0000006041147836 */ /* 0x000fe20000000000 */
[----:B------:R-:W-:Y:S01]  /*c750*/  FSEL R126, R91, -INF , !P2 ;  /* 0xff8000005b7e7808 */ /* 0x000fe20005000000 */
[----:B------:R-:W-:Y:S01]  /*c760*/  FMUL.FTZ R77, R24, R0 ;  /* 0x00000000184d7220 */ /* 0x000fe20000410000 */
[----:B------:R-:W-:Y:S01]  /*c770*/  FSEL R67, R67, -INF , !P6 ;  /* 0xff80000043437808 */ /* 0x000fe20007000000 */
[----:B------:R3:W-:Y:S01]  /*c780*/  MUFU.TANH R91, R29 ;  /* 0x0000001d005b7308 */ /* 0x0007e20000002400 */
[----:B------:R-:W-:Y:S01]  /*c790*/  ISETP.GT.AND P3, PT, R42, R28, PT ;  /* 0x0000001c2a00720c */ /* 0x000fe20003f64270 */
[----:B------:R-:W-:Y:S01]  /*c7a0*/  VIADD R24, R65, 0x61 ;  /* 0x0000006141187836 */ /* 0x000fe20000000000 */
[C---:B------:R-:W-:Y:S01]  /*c7b0*/  ISETP.GE.AND P0, PT, R28.reuse, R190, PT ;  /* 0x000000be1c00720c */ /* 0x040fe20003f06270 */
[-C--:B------:R-:W-:Y:S01]  /*c7c0*/  FMUL.FTZ R25, R25, R0.reuse ;  /* 0x0000000019197220 */ /* 0x080fe20000410000 */
[----:B------:R-:W-:Y:S01]  /*c7d0*/  ISETP.GE.AND P2, PT, R28, R191, PT ;  /* 0x000000bf1c00720c */ /* 0x000fe20003f46270 */
[----:B------:R-:W-:Y:S01]  /*c7e0*/  FMUL.FTZ R26, R26, R0 ;  /* 0x000000001a1a7220 */ /* 0x000fe20000410000 */
[----:B------:R-:W-:Y:S01]  /*c7f0*/  ISETP.GT.AND P6, PT, R63, R28, PT ;  /* 0x0000001c3f00720c */ /* 0x000fe20003fc4270 */
[----:B------:R-:W4:Y:S01]  /*c800*/  MUFU.TANH R51, R51 ;  /* 0x0000003300337308 */ /* 0x000f220000002400 */
[----:B------:R-:W-:-:S02]  /*c810*/  FSEL R235, R67, -INF , !P5 ;  /* 0xff80000043eb7808 */ /* 0x000fc40006800000 */
[-C--:B------:R-:W-:Y:S02]  /*c820*/  ISETP.GT.AND P5, PT, R42, R20.reuse, PT ;  /* 0x000000142a00720c */ /* 0x080fe40003fa4270 */
[----:B------:R-:W-:Y:S01]  /*c830*/  FSEL R95, R95, -INF , !P3 ;  /* 0xff8000005f5f7808 */ /* 0x000fe20005800000 */
[----:B--2---:R-:W-:Y:S05]  /*c840*/  HMMA.16816.F32 R16, R4, R52, R16 ;  /* 0x000000340410723c */ /* 0x004fea0000001810 */
[----:B------:R-:W-:Y:S01]  /*c850*/  FSEL R71, R71, -INF , !P6 ;  /* 0xff80000047477808 */ /* 0x000fe20007000000 */
[----:B------:R-:W-:Y:S01]  /*c860*/  MUFU.TANH R67, R25 ;  /* 0x0000001900437308 */ /* 0x000fe20000002400 */
[----:B---3--:R-:W2:Y:S01]  /*c870*/  LDSM.16.M88.4 R28, [R33+0x3800] ;  /* 0x00380000211c783b */ /* 0x008ea20000000200 */
[----:B------:R-:W-:Y:S01]  /*c880*/  FSEL R105, R105, -INF , !P4 ;  /* 0xff80000069697808 */ /* 0x000fe20006000000 */
[----:B------:R-:W-:Y:S01]  /*c890*/  VIADD R52, R65, 0x70 ;  /* 0x0000007041347836 */ /* 0x000fe20000000000 */
[----:B------:R-:W-:-:S02]  /*c8a0*/  ISETP.GT.AND P3, PT, R63, R20, PT ;  /* 0x000000143f00720c */ /* 0x000fc40003f64270 */
[----:B------:R-:W-:Y:S02]  /*c8b0*/  FSEL R205, R95, -INF , !P0 ;  /* 0xff8000005fcd7808 */ /* 0x000fe40004000000 */
[----:B------:R-:W-:Y:S01]  /*c8c0*/  FSEL R132, R71, -INF , !P2 ;  /* 0xff80000047847808 */ /* 0x000fe20005000000 */
[----:B------:R3:W-:Y:S01]  /*c8d0*/  MUFU.TANH R95, R26 ;  /* 0x0000001a005f7308 */ /* 0x0007e20000002400 */
[----:B------:R-:W-:Y:S01]  /*c8e0*/  FSEL R50, R50, -INF , !P5 ;  /* 0xff80000032327808 */ /* 0x000fe20006800000 */
[----:B------:R-:W-:Y:S01]  /*c8f0*/  FMUL.FTZ R71, R27, R0 ;  /* 0x000000001b477220 */ /* 0x000fe20000410000 */
[----:B------:R-:W-:Y:S02]  /*c900*/  FSEL R122, R105, -INF , !P1 ;  /* 0xff800000697a7808 */ /* 0x000fe40004800000 */
[----:B------:R-:W-:Y:S02]  /*c910*/  ISETP.GT.AND P0, PT, R42, R24, PT ;  /* 0x000000182a00720c */ /* 0x000fe40003f04270 */
[C---:B------:R-:W-:Y:S01]  /*c920*/  ISETP.GE.AND P6, PT, R24.reuse, R190, PT ;  /* 0x000000be1800720c */ /* 0x040fe20003fc6270 */
[----:B------:R-:W-:Y:S01]  /*c930*/  FMUL.FTZ R53, R19, R0 ;  /* 0x0000000013357220 */ /* 0x000fe20000410000 */
[----:B------:R-:W-:Y:S01]  /*c940*/  ISETP.GE.AND P2, PT, R24, R191, PT ;  /* 0x000000bf1800720c */ /* 0x000fe20003f46270 */
[----:B------:R-:W2:Y:S01]  /*c950*/  MUFU.TANH R103, R103 ;  /* 0x0000006700677308 */ /* 0x000ea20000002400 */
[----:B------:R-:W-:Y:S01]  /*c960*/  ISETP.GT.AND P5, PT, R63, R24, PT ;  /* 0x000000183f00720c */ /* 0x000fe20003fa4270 */
[----:B------:R-:W-:Y:S01]  /*c970*/  VIADD R24, R65, 0x68 ;  /* 0x0000006841187836 */ /* 0x000fe20000000000 */
[----:B------:R-:W-:-:S02]  /*c980*/  ISETP.GE.AND P4, PT, R20, R190, PT ;  /* 0x000000be1400720c */ /* 0x000fc40003f86270 */
[----:B------:R-:W-:Y:S02]  /*c990*/  ISETP.GE.AND P1, PT, R20, R191, PT ;  /* 0x000000bf1400720c */ /* 0x000fe40003f26270 */
[----:B-1----:R-:W-:Y:S01]  /*c9a0*/  FSEL R104, R104, -INF , !P3 ;  /* 0xff80000068687808 */ /* 0x002fe20005800000 */
[----:B------:R-:W-:Y:S03]  /*c9b0*/  HMMA.16816.F32 R20, R12, R22, RZ ;  /* 0x000000160c14723c */ /* 0x000fe600000018ff */
[----:B------:R-:W-:Y:S01]  /*c9c0*/  FSEL R233, R50, -INF , !P4 ;  /* 0xff80000032e97808 */ /* 0x000fe20006000000 */
[----:B------:R-:W-:Y:S01]  /*c9d0*/  FMUL.FTZ R50, R16, R0 ;  /* 0x0000000010327220 */ /* 0x000fe20000410000 */
[----:B------:R-:W-:Y:S01]  /*c9e0*/  FSEL R130, R104, -INF , !P1 ;  /* 0xff80000068827808 */ /* 0x000fe20004800000 */
[----:B------:R-:W-:Y:S01]  /*c9f0*/  VIADD R16, R65, 0x69 ;  /* 0x0000006941107836 */ /* 0x000fe20000000000 */
[----:B------:R-:W-:Y:S01]  /*ca00*/  FSEL R88, R88, -INF , !P0 ;  /* 0xff80000058587808 */ /* 0x000fe20004000000 */
[----:B------:R-:W1:Y:S01]  /*ca10*/  MUFU.TANH R85, R85 ;  /* 0x0000005500557308 */ /* 0x000e620000002400 */
[----:B------:R-:W-:-:S02]  /*ca20*/  ISETP.GT.AND P4, PT, R42, R24, PT ;  /* 0x000000182a00720c */ /* 0x000fc40003f84270 */
[C---:B------:R-:W-:Y:S02]  /*ca30*/  ISETP.GE.AND P3, PT, R24.reuse, R190, PT ;  /* 0x000000be1800720c */ /* 0x040fe40003f66270 */
[----:B------:R-:W-:Y:S02]  /*ca40*/  ISETP.GE.AND P1, PT, R24, R191, PT ;  /* 0x000000bf1800720c */ /* 0x000fe40003f26270 */
[----:B------:R-:W-:Y:S01]  /*ca50*/  ISETP.GT.AND P0, PT, R63, R24, PT ;  /* 0x000000183f00720c */ /* 0x000fe20003f04270 */
[----:B------:R-:W1:Y:S01]  /*ca60*/  MUFU.TANH R101, R101 ;  /* 0x0000006500657308 */ /* 0x000e620000002400 */
[----:B---3--:R-:W3:Y:S01]  /*ca70*/  LDSM.16.M88.4 R24, [R9+0x3800] ;  /* 0x003800000918783b */ /* 0x008ee20000000200 */
[----:B----4-:R-:W-:Y:S02]  /*ca80*/  FSEL R134, R51, -INF , !P5 ;  /* 0xff80000033867808 */ /* 0x010fe40006800000 */
[----:B------:R-:W-:Y:S01]  /*ca90*/  FSEL R215, R88, -INF , !P6 ;  /* 0xff80000058d77808 */ /* 0x000fe20007000000 */
[-C--:B------:R-:W-:Y:S01]  /*caa0*/  FMUL.FTZ R88, R18, R0.reuse ;  /* 0x0000000012587220 */ /* 0x080fe20000410000 */
[----:B------:R-:W-:Y:S05]  /*cab0*/  HMMA.16816.F32 R20, R4, R54, R20 ;  /* 0x000000360414723c */ /* 0x000fea0000001814 */
[----:B------:R-:W-:Y:S01]  /*cac0*/  FSEL R134, R134, -INF , !P2 ;  /* 0xff80000086867808 */ /* 0x000fe20005000000 */
[----:B------:R-:W-:Y:S01]  /*cad0*/  FMUL.FTZ R54, R17, R0 ;  /* 0x0000000011367220 */ /* 0x000fe20000410000 */
[----:B------:R-:W-:Y:S01]  /*cae0*/  FSEL R75, R75, -INF , !P4 ;  /* 0xff8000004b4b7808 */ /* 0x000fe20006000000 */
[----:B------:R-:W4:Y:S01]  /*caf0*/  MUFU.TANH R83, R83 ;  /* 0x0000005300537308 */ /* 0x000f220000002400 */
[----:B------:R-:W-:-:S02]  /*cb00*/  ISETP.GT.AND P6, PT, R42, R16, PT ;  /* 0x000000102a00720c */ /* 0x000fc40003fc4270 */
[C---:B------:R-:W-:Y:S02]  /*cb10*/  ISETP.GE.AND P5, PT, R16.reuse, R190, PT ;  /* 0x000000be1000720c */ /* 0x040fe40003fa6270 */
[----:B------:R-:W-:Y:S02]  /*cb20*/  ISETP.GE.AND P2, PT, R16, R191, PT ;  /* 0x000000bf1000720c */ /* 0x000fe40003f46270 */
[----:B------:R-:W-:Y:S01]  /*cb30*/  ISETP.GT.AND P4, PT, R63, R16, PT ;  /* 0x000000103f00720c */ /* 0x000fe20003f84270 */
[----:B------:R-:W-:Y:S01]  /*cb40*/  MUFU.TANH R51, R54 ;  /* 0x0000003600337308 */ /* 0x000fe20000002400 */
[----:B------:R-:W-:Y:S01]  /*cb50*/  FSEL R93, R93, -INF , !P0 ;  /* 0xff8000005d5d7808 */ /* 0x000fe20004000000 */
[----:B--2---:R-:W-:Y:S03]  /*cb60*/  HMMA.16816.F32 R16, R12, R28, RZ ;  /* 0x0000001c0c10723c */ /* 0x004fe600000018ff */
[----:B------:R-:W-:Y:S01]  /*cb70*/  FSEL R213, R75, -INF , !P3 ;  /* 0xff8000004bd57808 */ /* 0x000fe20005800000 */
[----:B------:R-:W-:Y:S01]  /*cb80*/  VIADD R28, R65, 0x71 ;  /* 0x00000071411c7836 */ /* 0x000fe20000000000 */
[----:B------:R-:W-:-:S02]  /*cb90*/  FSEL R146, R93, -INF , !P1 ;  /* 0xff8000005d927808 */ /* 0x000fc40004800000 */
[----:B------:R-:W-:Y:S01]  /*cba0*/  FSEL R69, R69, -INF , !P6 ;  /* 0xff80000045457808 */ /* 0x000fe20007000000 */
[----:B------:R2:W-:Y:S01]  /*cbb0*/  MUFU.TANH R93, R53 ;  /* 0x00000035005d7308 */ /* 0x0005e20000002400 */
[----:B------:R-:W-:Y:S01]  /*cbc0*/  ISETP.GT.AND P3, PT, R42, R52, PT ;  /* 0x000000342a00720c */ /* 0x000fe20003f64270 */
[----:B------:R-:W-:Y:S01]  /*cbd0*/  FMUL.FTZ R29, R20, R0 ;  /* 0x00000000141d7220 */ /* 0x000fe20000410000 */
[C---:B------:R-:W-:Y:S01]  /*cbe0*/  ISETP.GE.AND P0, PT, R52.reuse, R190, PT ;  /* 0x000000be3400720c */ /* 0x040fe20003f06270 */
[----:B------:R-:W-:Y:S01]  /*cbf0*/  FMUL.FTZ R21, R21, R0 ;  /* 0x0000000015157220 */ /* 0x000fe20000410000 */
[----:B------:R-:W-:Y:S01]  /*cc00*/  ISETP.GE.AND P1, PT, R52, R191, PT ;  /* 0x000000bf3400720c */ /* 0x000fe20003f26270 */
[----:B------:R-:W-:Y:S01]  /*cc10*/  VIADD R20, R65, 0x78 ;  /* 0x0000007841147836 */ /* 0x000fe20000000000 */
[----:B------:R-:W-:Y:S01]  /*cc20*/  ISETP.GT.AND P6, PT, R63, R52, PT ;  /* 0x000000343f00720c */ /* 0x000fe20003fc4270 */
[----:B------:R-:W-:Y:S01]  /*cc30*/  FMUL.FTZ R22, R22, R0 ;  /* 0x0000000016167220 */ /* 0x000fe20000410000 */
[----:B------:R-:W-:Y:S01]  /*cc40*/  FSEL R103, R103, -INF , !P4 ;  /* 0xff80000067677808 */ /* 0x000fe20006000000 */
[----:B------:R-:W4:Y:S01]  /*cc50*/  MUFU.TANH R100, R100 ;  /* 0x0000006400647308 */ /* 0x000f220000002400 */
[----:B------:R-:W-:-:S02]  /*cc60*/  FSEL R199, R69, -INF , !P5 ;  /* 0xff80000045c77808 */ /* 0x000fc40006800000 */
[----:B-1----:R-:W-:Y:S02]  /*cc70*/  FSEL R85, R85, -INF , !P3 ;  /* 0xff80000055557808 */ /* 0x002fe40005800000 */
[----:B------:R-:W-:Y:S01]  /*cc80*/  ISETP.GT.AND P5, PT, R42, R28, PT ;  /* 0x0000001c2a00720c */ /* 0x000fe20003fa4270 */
[----:B---3--:R-:W-:Y:S01]  /*cc90*/  HMMA.16816.F32 R16, R4, R24, R16 ;  /* 0x000000180410723c */ /* 0x008fe20000001810 */
[----:B--2---:R-:W1:Y:S04]  /*cca0*/  LDSM.16.M88.4 R52, [R33+0x3c00] ;  /* 0x003c00002134783b */ /* 0x004e680000000200 */
[----:B------:R-:W-:Y:S01]  /*ccb0*/  FSEL R101, R101, -INF , !P6 ;  /* 0xff80000065657808 */ /* 0x000fe20007000000 */
[----:B------:R-:W2:Y:S01]  /*ccc0*/  MUFU.TANH R81, R81 ;  /* 0x0000005100517308 */ /* 0x000ea20000002400 */
[----:B------:R-:W-:Y:S01]  /*ccd0*/  FSEL R140, R103, -INF , !P2 ;  /* 0xff800000678c7808 */ /* 0x000fe20005000000 */
[----:B------:R-:W-:Y:S01]  /*cce0*/  VIADD R24, R65, 0x79 ;  /* 0x0000007941187836 */ /* 0x000fe20000000000 */
[----:B------:R-:W-:-:S02]  /*ccf0*/  ISETP.GE.AND P4, PT, R28, R190, PT ;  /* 0x000000be1c00720c */ /* 0x000fc40003f86270 */
[-C--:B------:R-:W-:Y:S02]  /*cd00*/  ISETP.GE.AND P2, PT, R28, R191.reuse, PT ;  /* 0x000000bf1c00720c */ /* 0x080fe40003f46270 */
[----:B------:R-:W-:Y:S01]  /*cd10*/  ISETP.GT.AND P3, PT, R63, R28, PT ;  /* 0x0000001c3f00720c */ /* 0x000fe20003f64270 */
[----:B------:R3:W-:Y:S01]  /*cd20*/  MUFU.TANH R69, R29 ;  /* 0x0000001d00457308 */ /* 0x0007e20000002400 */
[----:B------:R-:W-:Y:S02]  /*cd30*/  FSEL R231, R85, -INF , !P0 ;  /* 0xff80000055e77808 */ /* 0x000fe40004000000 */
[----:B------:R-:W-:Y:S01]  /*cd40*/  FSEL R154, R101, -INF , !P1 ;  /* 0xff800000659a7808 */ /* 0x000fe20004800000 */
[----:B------:R-:W-:Y:S01]  /*cd50*/  FMUL.FTZ R101, R23, R0 ;  /* 0x0000000017657220 */ /* 0x000fe20000410000 */
[----:B----4-:R-:W-:Y:S02]  /*cd60*/  FSEL R83, R83, -INF , !P5 ;  /* 0xff80000053537808 */ /* 0x010fe40006800000 */
[----:B------:R-:W-:Y:S01]  /*cd70*/  ISETP.GT.AND P0, PT, R42, R20, PT ;  /* 0x000000142a00720c */ /* 0x000fe20003f04270 */
[----:B------:R-:W-:Y:S01]  /*cd80*/  MUFU.TANH R75, R21 ;  /* 0x00000015004b7308 */ /* 0x000fe20000002400 */
[----:B------:R-:W-:Y:S01]  /*cd90*/  ISETP.GE.AND P6, PT, R20, R190, PT ;  /* 0x000000be1400720c */ /* 0x000fe20003fc6270 */
[----:B------:R-:W-:Y:S01]  /*cda0*/  FMUL.FTZ R25, R16, R0 ;  /* 0x0000000010197220 */ /* 0x000fe20000410000 */
[----:B------:R-:W-:Y:S01]  /*cdb0*/  ISETP.GE.AND P1, PT, R20, R191, PT ;  /* 0x000000bf1400720c */ /* 0x000fe20003f26270 */
[----:B------:R-:W-:Y:S01]  /*cdc0*/  VIADD R16, R65, 0x80 ;  /* 0x0000008041107836 */ /* 0x000fe20000000000 */
[----:B------:R-:W-:-:S02]  /*cdd0*/  ISETP.GT.AND P5, PT, R63, R20, PT ;  /* 0x000000143f00720c */ /* 0x000fc40003fa4270 */
[----:B------:R-:W-:Y:S01]  /*cde0*/  FSEL R100, R100, -INF , !P3 ;  /* 0xff80000064647808 */ /* 0x000fe20005800000 */
[----:B------:R4:W-:Y:S01]  /*cdf0*/  MUFU.TANH R85, R22 ;  /* 0x0000001600557308 */ /* 0x0009e20000002400 */
[----:B---3--:R-:W-:Y:S03]  /*ce00*/  HMMA.16816.F32 R28, R12, R30, RZ ;  /* 0x0000001e0c1c723c */ /* 0x008fe600000018ff */
[----:B------:R-:W-:Y:S02]  /*ce10*/  FSEL R223, R83, -INF , !P4 ;  /* 0xff80000053df7808 */ /* 0x000fe40006000000 */
[----:B------:R-:W-:Y:S02]  /*ce20*/  ISETP.GT.AND P4, PT, R42, R24, PT ;  /* 0x000000182a00720c */ /* 0x000fe40003f84270 */
[----:B--2---:R-:W-:Y:S01]  /*ce30*/  FSEL R221, R81, -INF , !P0 ;  /* 0xff80000051dd7808 */ /* 0x004fe20004000000 */
[----:B------:R-:W2:Y:S01]  /*ce40*/  MUFU.TANH R79, R79 ;  /* 0x0000004f004f7308 */ /* 0x000ea20000002400 */
[----:B------:R-:W-:-:S02]  /*ce50*/  FSEL R160, R87, -INF , !P5 ;  /* 0xff80000057a07808 */ /* 0x000fc40006800000 */
[----:B------:R-:W-:Y:S02]  /*ce60*/  ISETP.GT.AND P0, PT, R63, R24, PT ;  /* 0x000000183f00720c */ /* 0x000fe40003f04270 */
[----:B------:R-:W-:Y:S02]  /*ce70*/  FSEL R152, R100, -INF , !P2 ;  /* 0xff80000064987808 */ /* 0x000fe40005000000 */
[C---:B------:R-:W-:Y:S01]  /*ce80*/  ISETP.GE.AND P3, PT, R24.reuse, R190, PT ;  /* 0x000000be1800720c */ /* 0x040fe20003f66270 */
[----:B------:R-:W3:Y:S01]  /*ce90*/  MUFU.TANH R99, R99 ;  /* 0x0000006300637308 */ /* 0x000ee20000002400 */
[----:B----4-:R-:W4:Y:S01]  /*cea0*/  LDSM.16.M88.4 R20, [R9+0x3c00] ;  /* 0x003c00000914783b */ /* 0x010f220000000200 */
[----:B------:R-:W-:Y:S01]  /*ceb0*/  ISETP.GE.AND P2, PT, R24, R191, PT ;  /* 0x000000bf1800720c */ /* 0x000fe20003f46270 */
[----:B------:R-:W-:Y:S01]  /*cec0*/  VIADD R24, R65, 0x81 ;  /* 0x0000008141187836 */ /* 0x000fe20000000000 */
[----:B------:R-:W-:Y:S01]  /*ced0*/  FSEL R221, R221, -INF , !P6 ;  /* 0xff800000dddd7808 */ /* 0x000fe20007000000 */
[----:B------:R-:W-:Y:S05]  /*cee0*/  HMMA.16816.F32 R28, R4, R26, R28 ;  /* 0x0000001a041c723c */ /* 0x000fea000000181c */
[----:B------:R-:W-:Y:S01]  /*cef0*/  FSEL R160, R160, -INF , !P1 ;  /* 0xff800000a0a07808 */ /* 0x000fe20004800000 */
[-C--:B------:R-:W-:Y:S01]  /*cf00*/  FMUL.FTZ R26, R17, R0.reuse ;  /* 0x00000000111a7220 */ /* 0x080fe20000410000 */
[----:B------:R-:W3:Y:S01]  /*cf10*/  MUFU.TANH R89, R106 ;  /* 0x0000006a00597308 */ /* 0x000ee20000002400 */
[----:B------:R-:W-:Y:S01]  /*cf20*/  FSEL R229, R92, -INF , !P4 ;  /* 0xff8000005ce57808 */ /* 0x000fe20006000000 */
[----:B------:R-:W-:Y:S01]  /*cf30*/  FMUL.FTZ R92, R18, R0 ;  /* 0x00000000125c7220 */ /* 0x000fe20000410000 */
[----:B------:R-:W-:-:S02]  /*cf40*/  ISETP.GT.AND P6, PT, R42, R16, PT ;  /* 0x000000102a00720c */ /* 0x000fc40003fc4270 */
[C---:B------:R-:W-:Y:S02]  /*cf50*/  ISETP.GE.AND P5, PT, R16.reuse, R190, PT ;  /* 0x000000be1000720c */ /* 0x040fe40003fa6270 */
[-C--:B------:R-:W-:Y:S01]  /*cf60*/  ISETP.GE.AND P1, PT, R16, R191.reuse, PT ;  /* 0x000000bf1000720c */ /* 0x080fe20003f26270 */
[----:B------:R1:W-:Y:S01]  /*cf70*/  MUFU.TANH R81, R25 ;  /* 0x0000001900517308 */ /* 0x0003e20000002400 */
[----:B------:R-:W-:Y:S02]  /*cf80*/  ISETP.GT.AND P4, PT, R63, R16, PT ;  /* 0x000000103f00720c */ /* 0x000fe40003f84270 */
[----:B--2---:R-:W-:Y:S02]  /*cf90*/  FSEL R79, R79, -INF , !P0 ;  /* 0xff8000004f4f7808 */ /* 0x004fe40004000000 */
[----:B------:R-:W-:Y:S02]  /*cfa0*/  FSEL R229, R229, -INF , !P3 ;  /* 0xff800000e5e57808 */ /* 0x000fe40005800000 */
[----:B------:R-:W-:Y:S01]  /*cfb0*/  FSEL R196, R79, -INF , !P2 ;  /* 0xff8000004fc47808 */ /* 0x000fe20005000000 */
[----:B------:R-:W-:Y:S01]  /*cfc0*/  MUFU.TANH R87, R26 ;  /* 0x0000001a00577308 */ /* 0x000fe20000002400 */
[----:B------:R-:W-:Y:S01]  /*cfd0*/  FSEL R73, R73, -INF , !P6 ;  /* 0xff80000049497808 */ /* 0x000fe20007000000 */
[----:B------:R-:W-:Y:S01]  /*cfe0*/  FMUL.FTZ R28, R28, R0 ;  /* 0x000000001c1c7220 */ /* 0x000fe20000410000 */
[----:B------:R-:W-:Y:S01]  /*cff0*/  ISETP.GT.AND P3, PT, R42, R24, PT ;  /* 0x000000182a00720c */ /* 0x000fe20003f64270 */
[----:B------:R-:W-:Y:S01]  /*d000*/  FMUL.FTZ R29, R29, R0 ;  /* 0x000000001d1d7220 */ /* 0x000fe20000410000 */
[----:B------:R-:W-:Y:S01]  /*d010*/  ISETP.GE.AND P0, PT, R24, R190, PT ;  /* 0x000000be1800720c */ /* 0x000fe20003f06270 */
[-C--:B------:R-:W-:Y:S01]  /*d020*/  FMUL.FTZ R30, R30, R0.reuse ;  /* 0x000000001e1e7220 */ /* 0x080fe20000410000 */
[----:B------:R-:W-:Y:S01]  /*d030*/  ISETP.GE.AND P2, PT, R24, R191, PT ;  /* 0x000000bf1800720c */ /* 0x000fe20003f46270 */
[----:B------:R-:W2:Y:S01]  /*d040*/  MUFU.TANH R77, R77 ;  /* 0x0000004d004d7308 */ /* 0x000ea20000002400 */
[----:B-1----:R-:W-:Y:S01]  /*d050*/  FMUL.FTZ R25, R19, R0 ;  /* 0x0000000013197220 */ /* 0x002fe20000410000 */
[----:B------:R-:W-:Y:S01]  /*d060*/  ISETP.GT.AND P6, PT, R63, R24, PT ;  /* 0x000000183f00720c */ /* 0x000fe20003fc4270 */
[----:B------:R-:W-:Y:S03]  /*d070*/  HMMA.16816.F32 R16, R12, R52, RZ ;  /* 0x000000340c10723c */ /* 0x000fe600000018ff */
[----:B------:R-:W-:Y:S01]  /*d080*/  VIADD R24, R65, 0x88 ;  /* 0x0000008841187836 */ /* 0x000fe20000000000 */
[----:B---3--:R-:W-:-:S02]  /*d090*/  FSEL R99, R99, -INF , !P4 ;  /* 0xff80000063637808 */ /* 0x008fc40006000000 */
[----:B------:R-:W-:Y:S01]  /*d0a0*/  FSEL R227, R73, -INF , !P5 ;  /* 0xff80000049e37808 */ /* 0x000fe20006800000 */
[----:B------:R1:W-:Y:S01]  /*d0b0*/  MUFU.TANH R79, R25 ;  /* 0x00000019004f7308 */ /* 0x0003e20000002400 */
[----:B------:R-:W-:Y:S02]  /*d0c0*/  FSEL R194, R99, -INF , !P1 ;  /* 0xff80000063c27808 */ /* 0x000fe40004800000 */
[----:B------:R-:W-:Y:S01]  /*d0d0*/  FSEL R89, R89, -INF , !P3 ;  /* 0xff80000059597808 */ /* 0x000fe20005800000 */
[----:B------:R-:W-:Y:S01]  /*d0e0*/  HMMA.16816.F32 R52, R12, R54, RZ ;  /* 0x000000360c34723c */ /* 0x000fe200000018ff */
[----:B------:R-:W-:Y:S02]  /*d0f0*/  ISETP.GT.AND P5, PT, R42, R24, PT ;  /* 0x000000182a00720c */ /* 0x000fe40003fa4270 */
[C---:B------:R-:W-:Y:S01]  /*d100*/  ISETP.GE.AND P4, PT, R24.reuse, R190, PT ;  /* 0x000000be1800720c */ /* 0x040fe20003f86270 */
[----:B------:R-:W3:Y:S01]  /*d110*/  MUFU.TANH R71, R71 ;  /* 0x0000004700477308 */ /* 0x000ee20000002400 */
[----:B------:R-:W-:-:S02]  /*d120*/  ISETP.GE.AND P1, PT, R24, R191, PT ;  /* 0x000000bf1800720c */ /* 0x000fc40003f26270 */
[----:B------:R-:W-:Y:S02]  /*d130*/  ISETP.GT.AND P3, PT, R63, R24, PT ;  /* 0x000000183f00720c */ /* 0x000fe40003f64270 */
[----:B------:R-:W-:Y:S01]  /*d140*/  FSEL R91, R91, -INF , !P6 ;  /* 0xff8000005b5b7808 */ /* 0x000fe20007000000 */
[C---:B----4-:R-:W-:Y:S02]  /*d150*/  HMMA.16816.F32 R16, R4.reuse, R20, R16 ;  /* 0x000000140410723c */ /* 0x050fe40000001810 */
[----:B------:R-:W4:Y:S01]  /*d160*/  MUFU.TANH R50, R50 ;  /* 0x0000003200327308 */ /* 0x000f220000002400 */
[----:B-1----:R-:W1:Y:S02]  /*d170*/  LDSM.16.M88.4 R24, [R33+0x4000] ;  /* 0x004000002118783b */ /* 0x002e640000000200 */
[----:B------:R-:W-:Y:S01]  /*d180*/  FSEL R225, R89, -INF , !P0 ;  /* 0xff80000059e17808 */ /* 0x000fe20004000000 */
[----:B------:R-:W-:Y:S01]  /*d190*/  VIADD R21, R65, 0x89 ;  /* 0x0000008941157836 */ /* 0x000fe20000000000 */
[----:B------:R-:W-:Y:S01]  /*d1a0*/  FSEL R198, R91, -INF , !P2 ;  /* 0xff8000005bc67808 */ /* 0x000fe20005000000 */
[----:B------:R-:W-:Y:S01]  /*d1b0*/  VIADD R20, R65, 0x90 ;  /* 0x0000009041147836 */ /* 0x000fe20000000000 */
[----:B--2---:R-:W-:Y:S01]  /*d1c0*/  FSEL R219, R77, -INF , !P5 ;  /* 0xff8000004ddb7808 */ /* 0x004fe20006800000 */
[----:B------:R-:W-:Y:S01]  /*d1d0*/  FMUL.FTZ R77, R31, R0 ;  /* 0x000000001f4d7220 */ /* 0x000fe20000410000 */
[----:B------:R-:W2:Y:S01]  /*d1e0*/  MUFU.TANH R88, R88 ;  /* 0x0000005800587308 */ /* 0x000ea20000002400 */
[----:B------:R-:W-:Y:S01]  /*d1f0*/  FSEL R95, R95, -INF , !P3 ;  /* 0xff8000005f5f7808 */ /* 0x000fe20005800000 */
[----:B------:R-:W-:Y:S03]  /*d200*/  HMMA.16816.F32 R52, R4, R22, R52 ;  /* 0x000000160434723c */ /* 0x000fe60000001834 */
[----:B------:R-:W-:-:S02]  /*d210*/  ISETP.GT.AND P0, PT, R42, R21, PT ;  /* 0x000000152a00720c */ /* 0x000fc40003f04270 */
[----:B------:R-:W-:Y:S02]  /*d220*/  FSEL R200, R95, -INF , !P1 ;  /* 0xff8000005fc87808 */ /* 0x000fe40004800000 */
[----:B------:R-:W-:Y:S01]  /*d230*/  ISETP.GE.AND P6, PT, R21, R190, PT ;  /* 0x000000be1500720c */ /* 0x000fe20003fc6270 */
[----:B------:R-:W-:Y:S01]  /*d240*/  MUFU.TANH R73, R28 ;  /* 0x0000001c00497308 */ /* 0x000fe20000002400 */
[----:B------:R-:W-:Y:S01]  /*d250*/  FSEL R219, R219, -INF , !P4 ;  /* 0xff800000dbdb7808 */ /* 0x000fe20006000000 */
[-C--:B------:R-:W-:Y:S01]  /*d260*/  FMUL.FTZ R95, R16, R0.reuse ;  /* 0x00000000105f7220 */ /* 0x080fe20000410000 */
[----:B------:R-:W-:Y:S01]  /*d270*/  FSEL R217, R67, -INF , !P0 ;  /* 0xff80000043d97808 */ /* 0x000fe20004000000 */
[----:B------:R-:W-:Y:S01]  /*d280*/  VIADD R16, R65, 0x91 ;  /* 0x0000009141107836 */ /* 0x000fe20000000000 */
[C---:B------:R-:W-:Y:S01]  /*d290*/  ISETP.GT.AND P5, PT, R63.reuse, R21, PT ;  /* 0x000000153f00720c */ /* 0x040fe20003fa4270 */
[----:B------:R-:W-:Y:S01]  /*d2a0*/  FMUL.FTZ R22, R18, R0 ;  /* 0x0000000012167220 */ /* 0x000fe20000410000 */
[-C--:B------:R-:W-:Y:S01]  /*d2b0*/  ISETP.GT.AND P4, PT, R42, R20.reuse, PT ;  /* 0x000000142a00720c */ /* 0x080fe20003f84270 */
[----:B------:R-:W-:Y:S01]  /*d2c0*/  MUFU.TANH R89, R29 ;  /* 0x0000001d00597308 */ /* 0x000fe20000002400 */
[----:B------:R-:W-:-:S02]  /*d2d0*/  ISETP.GT.AND P0, PT, R63, R20, PT ;  /* 0x000000143f00720c */ /* 0x000fc40003f04270 */
[C---:B------:R-:W-:Y:S02]  /*d2e0*/  ISETP.GE.AND P3, PT, R20.reuse, R190, PT ;  /* 0x000000be1400720c */ /* 0x040fe40003f66270 */
[-C--:B------:R-:W-:Y:S01]  /*d2f0*/  ISETP.GE.AND P1, PT, R20, R191.reuse, PT ;  /* 0x000000bf1400720c */ /* 0x080fe20003f26270 */
[----:B------:R-:W-:Y:S01]  /*d300*/  VIADD R20, R65, 0x98 ;  /* 0x0000009841147836 */ /* 0x000fe20000000000 */
[----:B------:R-:W-:Y:S01]  /*d310*/  FSEL R217, R217, -INF , !P6 ;  /* 0xff800000d9d97808 */ /* 0x000fe20007000000 */
[----:B------:R1:W-:Y:S01]  /*d320*/  MUFU.TANH R91, R30 ;  /* 0x0000001e005b7308 */ /* 0x0003e20000002400 */
[----:B------:R-:W-:Y:S01]  /*d330*/  ISETP.GE.AND P2, PT, R21, R191, PT ;  /* 0x000000bf1500720c */ /* 0x000fe20003f46270 */
[-C--:B------:R-:W-:Y:S01]  /*d340*/  FMUL.FTZ R21, R17, R0.reuse ;  /* 0x0000000011157220 */ /* 0x080fe20000410000 */
[----:B---3--:R-:W-:Y:S01]  /*d350*/  FSEL R71, R71, -INF , !P5 ;  /* 0xff80000047477808 */ /* 0x008fe20006800000 */
[----:B------:R-:W-:Y:S01]  /*d360*/  FMUL.FTZ R53, R53, R0 ;  /* 0x0000000035357220 */ /* 0x000fe20000410000 */
[----:B------:R-:W-:Y:S01]  /*d370*/  ISETP.GT.AND P6, PT, R42, R16, PT ;  /* 0x000000102a00720c */ /* 0x000fe20003fc4270 */
[----:B------:R-:W-:Y:S01]  /*d380*/  FMUL.FTZ R54, R54, R0 ;  /* 0x0000000036367220 */ /* 0x000fe20000410000 */
[----:B----4-:R-:W-:Y:S01]  /*d390*/  FSEL R211, R50, -INF , !P4 ;  /* 0xff80000032d37808 */ /* 0x010fe20006000000 */
[----:B------:R-:W3:Y:S01]  /*d3a0*/  MUFU.TANH R83, R101 ;  /* 0x0000006500537308 */ /* 0x000ee20000002400 */
[----:B--2---:R-:W-:-:S02]  /*d3b0*/  FSEL R206, R88, -INF , !P0 ;  /* 0xff80000058ce7808 */ /* 0x004fc40004000000 */
[----:B------:R-:W-:Y:S02]  /*d3c0*/  ISETP.GT.AND P4, PT, R63, R16, PT ;  /* 0x000000103f00720c */ /* 0x000fe40003f84270 */
[----:B------:R-:W-:Y:S01]  /*d3d0*/  FSEL R202, R71, -INF , !P2 ;  /* 0xff80000047ca7808 */ /* 0x000fe20005000000 */
[----:B------:R-:W-:Y:S01]  /*d3e0*/  FMUL.FTZ R71, R19, R0 ;  /* 0x0000000013477220 */ /* 0x000fe20000410000 */
[----:B------:R-:W-:Y:S01]  /*d3f0*/  FSEL R211, R211, -INF , !P3 ;  /* 0xff800000d3d37808 */ /* 0x000fe20005800000 */
[----:B------:R-:W-:Y:S01]  /*d400*/  MUFU.TANH R50, R21 ;  /* 0x0000001500327308 */ /* 0x000fe20000002400 */
[----:B-1----:R-:W1:Y:S01]  /*d410*/  LDSM.16.M88.4 R28, [R9+0x4000] ;  /* 0x00400000091c783b */ /* 0x002e620000000200 */
[----:B------:R-:W-:Y:S02]  /*d420*/  FSEL R206, R206, -INF , !P1 ;  /* 0xff800000cece7808 */ /* 0x000fe40004800000 */
[----:B------:R-:W-:Y:S02]  /*d430*/  FSEL R51, R51, -INF , !P6 ;  /* 0xff80000033337808 */ /* 0x000fe40007000000 */
[----:B------:R-:W-:-:S02]  /*d440*/  ISETP.GE.AND P5, PT, R16, R190, PT ;  /* 0x000000be1000720c */ /* 0x000fc40003fa6270 */
[-C--:B------:R-:W-:Y:S01]  /*d450*/  ISETP.GE.AND P2, PT, R16, R191.reuse, PT ;  /* 0x000000bf1000720c */ /* 0x080fe20003f46270 */
[----:B------:R2:W-:Y:S01]  /*d460*/  MUFU.TANH R88, R22 ;  /* 0x0000001600587308 */ /* 0x0005e20000002400 */
[----:B------:R-:W-:Y:S01]  /*d470*/  ISETP.GT.AND P3, PT, R42, R20, PT ;  /* 0x000000142a00720c */ /* 0x000fe20003f64270 */
[C---:B------:R-:W-:Y:S03]  /*d480*/  HMMA.16816.F32 R16, R12.reuse, R24, RZ ;  /* 0x000000180c10723c */ /* 0x040fe600000018ff */
[C---:B------:R-:W-:Y:S02]  /*d490*/  ISETP.GE.AND P0, PT, R20.reuse, R190, PT ;  /* 0x000000be1400720c */ /* 0x040fe40003f06270 */
[----:B------:R-:W-:Y:S02]  /*d4a0*/  ISETP.GE.AND P1, PT, R20, R191, PT ;  /* 0x000000bf1400720c */ /* 0x000fe40003f26270 */
[----:B------:R-:W-:Y:S01]  /*d4b0*/  ISETP.GT.AND P6, PT, R63, R20, PT ;  /* 0x000000143f00720c */ /* 0x000fe20003fc4270 */
[----:B------:R-:W-:Y:S01]  /*d4c0*/  VIADD R20, R65, 0x99 ;  /* 0x0000009941147836 */ /* 0x000fe20000000000 */
[----:B------:R-:W-:Y:S01]  /*d4d0*/  FSEL R93, R93, -INF , !P4 ;  /* 0xff8000005d5d7808 */ /* 0x000fe20006000000 */
[----:B------:R-:W4:Y:S01]  /*d4e0*/  MUFU.TANH R92, R92 ;  /* 0x0000005c005c7308 */ /* 0x000f220000002400 */
[----:B------:R-:W-:Y:S01]  /*d4f0*/  FSEL R209, R51, -INF , !P5 ;  /* 0xff80000033d17808 */ /* 0x000fe20006800000 */
[----:B------:R-:W-:Y:S01]  /*d500*/  FMUL.FTZ R51, R52, R0 ;  /* 0x0000000034337220 */ /* 0x000fe20000410000 */
[----:B------:R-:W-:Y:S01]  /*d510*/  FSEL R204, R93, -INF , !P2 ;  /* 0xff8000005dcc7808 */ /* 0x000fe20005000000 */
[----:B------:R-:W-:Y:S01]  /*d520*/  VIADD R52, R65, 0xa0 ;  /* 0x000000a041347836 */ /* 0x000fe20000000000 */
[----:B------:R-:W-:Y:S01]  /*d530*/  FSEL R69, R69, -INF , !P3 ;  /* 0xff80000045457808 */ /* 0x000fe20005800000 */
[----:B------:R-:W-:Y:S01]  /*d540*/  HMMA.16816.F32 R24, R12, R26, RZ ;  /* 0x0000001a0c18723c */ /* 0x000fe200000018ff */
[----:B------:R-:W-:Y:S01]  /*d550*/  ISETP.GT.AND P5, PT, R42, R20, PT ;  /* 0x000000142a00720c */ /* 0x000fe20003fa4270 */
[----:B------:R-:W4:Y:S01]  /*d560*/  MUFU.TANH R77, R77 ;  /* 0x0000004d004d7308 */ /* 0x000f220000002400 */
[----:B------:R-:W-:-:S02]  /*d570*/  ISETP.GE.AND P4, PT, R20, R190, PT ;  /* 0x000000be1400720c */ /* 0x000fc40003f86270 */
[-C--:B------:R-:W-:Y:S02]  /*d580*/  ISETP.GE.AND P2, PT, R20, R191.reuse, PT ;  /* 0x000000bf1400720c */ /* 0x080fe40003f46270 */
[----:B------:R-:W-:Y:S02]  /*d590*/  ISETP.GT.AND P3, PT, R63, R20, PT ;  /* 0x000000143f00720c */ /* 0x000fe40003f64270 */
[----:B--2---:R-:W2:Y:S01]  /*d5a0*/  LDSM.16.M88.4 R20, [R33+0x4400] ;  /* 0x004400002114783b */ /* 0x004ea20000000200 */
[----:B------:R-:W-:Y:S01]  /*d5b0*/  FSEL R85, R85, -INF , !P6 ;  /* 0xff80000055557808 */ /* 0x000fe20007000000 */
[----:B------:R-:W2:Y:S01]  /*d5c0*/  MUFU.TANH R67, R95 ;  /* 0x0000005f00437308 */ /* 0x000ea20000002400 */
[----:B------:R-:W-:Y:S02]  /*d5d0*/  FSEL R203, R69, -INF , !P0 ;  /* 0xff80000045cb7808 */ /* 0x000fe40004000000 */
[----:B------:R-:W-:Y:S01]  /*d5e0*/  FSEL R210, R85, -INF , !P1 ;  /* 0xff80000055d27808 */ /* 0x000fe20004800000 */
[C---:B-1----:R-:W-:Y:S05]  /*d5f0*/  HMMA.16816.F32 R16, R4.reuse, R28, R16 ;  /* 0x0000001c0410723c */ /* 0x042fea0000001810 */
[----:B------:R-:W-:Y:S01]  /*d600*/  FSEL R75, R75, -INF , !P5 ;  /* 0xff8000004b4b7808 */ /* 0x000fe20006800000 */
[----:B------:R-:W-:Y:S01]  /*d610*/  FMUL.FTZ R29, R55, R0 ;  /* 0x00000000371d7220 */ /* 0x000fe20000410000 */
[----:B------:R-:W-:Y:S01]  /*d620*/  ISETP.GT.AND P0, PT, R42, R52, PT ;  /* 0x000000342a00720c */ /* 0x000fe20003f04270 */
[----:B------:R-:W-:Y:S01]  /*d630*/  MUFU.TANH R69, R53 ;  /* 0x0000003500457308 */ /* 0x000fe20000002400 */
[C---:B------:R-:W-:Y:S01]  /*d640*/  ISETP.GE.AND P6, PT, R52.reuse, R190, PT ;  /* 0x000000be3400720c */ /* 0x040fe20003fc6270 */
[----:B------:R-:W-:Y:S01]  /*d650*/  VIADD R28, R65, 0xa1 ;  /* 0x000000a1411c7836 */ /* 0x000fe20000000000 */
[----:B------:R-:W-:Y:S01]  /*d660*/  ISETP.GE.AND P1, PT, R52, R191, PT ;  /* 0x000000bf3400720c */ /* 0x000fe20003f26270 */
[----:B------:R-:W-:Y:S03]  /*d670*/  HMMA.16816.F32 R24, R4, R30, R24 ;  /* 0x0000001e0418723c */ /* 0x000fe60000001818 */
[----:B------:R-:W-:-:S02]  /*d680*/  ISETP.GT.AND P5, PT, R63, R52, PT ;  /* 0x000000343f00720c */ /* 0x000fc40003fa4270 */
[----:B------:R-:W-:Y:S01]  /*d690*/  FSEL R201, R75, -INF , !P4 ;  /* 0xff8000004bc97808 */ /* 0x000fe20006000000 */
[----:B------:R1:W-:Y:S01]  /*d6a0*/  MUFU.TANH R85, R54 ;  /* 0x0000003600557308 */ /* 0x0003e20000002400 */
[----:B---3--:R-:W-:Y:S02]  /*d6b0*/  FSEL R208, R83, -INF , !P3 ;  /* 0xff80000053d07808 */ /* 0x008fe40005800000 */
[----:B------:R-:W-:Y:S02]  /*d6c0*/  ISETP.GT.AND P3, PT, R42, R28, PT ;  /* 0x0000001c2a00720c */ /* 0x000fe40003f64270 */
[----:B------:R-:W-:Y:S01]  /*d6d0*/  FSEL R81, R81, -INF , !P0 ;  /* 0xff80000051517808 */ /* 0x000fe20004000000 */
[----:B------:R-:W-:Y:S01]  /*d6e0*/  FMUL.FTZ R75, R16, R0 ;  /* 0x00000000104b7220 */ /* 0x000fe20000410000 */
[----:B------:R-:W-:Y:S01]  /*d6f0*/  VIADD R16, R65, 0xa8 ;  /* 0x000000a841107836 */ /* 0x000fe20000000000 */
[----:B----4-:R-:W-:Y:S01]  /*d700*/  FSEL R92, R92, -INF , !P5 ;  /* 0xff8000005c5c7808 */ /* 0x010fe20006800000 */
[----:B------:R3:W-:Y:S01]  /*d710*/  MUFU.TANH R83, R29 ;  /* 0x0000001d00537308 */ /* 0x0007e20000002400 */
[----:B------:R-:W-:Y:S01]  /*d720*/  ISETP.GT.AND P0, PT, R63, R28, PT ;  /* 0x0000001c3f00720c */ /* 0x000fe20003f04270 */
[-C--:B------:R-:W-:Y:S01]  /*d730*/  FMUL.FTZ R31, R17, R0.reuse ;  /* 0x00000000111f7220 */ /* 0x080fe20000410000 */
[----:B------:R-:W-:Y:S01]  /*d740*/  FSEL R208, R208, -INF , !P2 ;  /* 0xff800000d0d07808 */ /* 0x000fe20005000000 */
[-C--:B------:R-:W-:Y:S01]  /*d750*/  FMUL.FTZ R30, R18, R0.reuse ;  /* 0x00000000121e7220 */ /* 0x080fe20000410000 */
[----:B------:R-:W-:Y:S01]  /*d760*/  FSEL R195, R81, -INF , !P6 ;  /* 0xff80000051c37808 */ /* 0x000fe20007000000 */
[-C--:B------:R-:W-:Y:S01]  /*d770*/  FMUL.FTZ R25, R25, R0.reuse ;  /* 0x0000000019197220 */ /* 0x080fe20000410000 */
[----:B-1----:R-:W1:Y:S01]  /*d780*/  LDSM.16.M88.4 R52, [R9+0x4400] ;  /* 0x004400000934783b */ /* 0x002e620000000200 */
[----:B------:R-:W-:Y:S01]  /*d790*/  FSEL R214, R92, -INF , !P1 ;  /* 0xff8000005cd67808 */ /* 0x000fe20004800000 */
[----:B------:R-:W-:Y:S01]  /*d7a0*/  MUFU.TANH R81, R31 ;  /* 0x0000001f00517308 */ /* 0x000fe20000002400 */
[----:B------:R-:W-:Y:S01]  /*d7b0*/  FSEL R167, R87, -INF , !P3 ;  /* 0xff80000057a77808 */ /* 0x000fe20005800000 */
[----:B------:R-:W-:Y:S01]  /*d7c0*/  FMUL.FTZ R26, R26, R0 ;  /* 0x000000001a1a7220 */ /* 0x000fe20000410000 */
[----:B------:R-:W-:-:S02]  /*d7d0*/  ISETP.GE.AND P4, PT, R28, R190, PT ;  /* 0x000000be1c00720c */ /* 0x000fc40003f86270 */
[-C--:B------:R-:W-:Y:S01]  /*d7e0*/  ISETP.GE.AND P2, PT, R28, R191.reuse, PT ;  /* 0x000000bf1c00720c */ /* 0x080fe20003f46270 */
[----:B------:R-:W-:Y:S01]  /*d7f0*/  VIADD R28, R65, 0xa9 ;  /* 0x000000a9411c7836 */ /* 0x000fe20000000000 */
[----:B------:R-:W-:Y:S01]  /*d800*/  ISETP.GT.AND P5, PT, R42, R16, PT ;  /* 0x000000102a00720c */ /* 0x000fe20003fa4270 */
[----:B---3--:R-:W-:Y:S01]  /*d810*/  FMUL.FTZ R29, R19, R0 ;  /* 0x00000000131d7220 */ /* 0x008fe20000410000 */
[C---:B------:R-:W-:Y:S01]  /*d820*/  ISETP.GE.AND P6, PT, R16.reuse, R190, PT ;  /* 0x000000be1000720c */ /* 0x040fe20003fc6270 */
[----:B------:R-:W-:Y:S01]  /*d830*/  MUFU.TANH R87, R30 ;  /* 0x0000001e00577308 */ /* 0x000fe20000002400 */
[----:B------:R-:W-:Y:S02]  /*d840*/  ISETP.GE.AND P1, PT, R16, R191, PT ;  /* 0x000000bf1000720c */ /* 0x000fe40003f26270 */
[----:B------:R-:W-:Y:S02]  /*d850*/  ISETP.GT.AND P3, PT, R63, R16, PT ;  /* 0x000000103f00720c */ /* 0x000fe40003f64270 */
[----:B------:R-:W-:Y:S01]  /*d860*/  FSEL R79, R79, -INF , !P0 ;  /* 0xff8000004f4f7808 */ /* 0x000fe20004000000 */
[----:B--2---:R-:W-:Y:S03]  /*d870*/  HMMA.16816.F32 R16, R12, R20, RZ ;  /* 0x000000140c10723c */ /* 0x004fe600000018ff */
        /* <DEDUP_REMOVED lines=8> */
[----:B------:R-:W-:-:S02]  /*d900*/  ISETP.GE.AND P4, PT, R28, R190, PT ;  /* 0x000000be1c00720c */ /* 0x000fc40003f86270 */
[----:B------:R-:W-:Y:S02]  /*d910*/  ISETP.GE.AND P2, PT, R28, R191, PT ;  /* 0x000000bf1c00720c */ /* 0x000fe40003f46270 */
[----:B------:R-:W-:Y:S01]  /*d920*/  ISETP.GT.AND P5, PT, R63, R28, PT ;  /* 0x0000001c3f00720c */ /* 0x000fe20003fa4270 */
[----:B------:R-:W3:Y:S01]  /*d930*/  MUFU.TANH R71, R71 ;  /* 0x0000004700477308 */ /* 0x000ee20000002400 */
[----:B------:R-:W-:Y:S02]  /*d940*/  FSEL R91, R91, -INF , !P3 ;  /* 0xff8000005b5b7808 */ /* 0x000fe40005800000 */
[----:B------:R-:W-:Y:S02]  /*d950*/  FSEL R77, R77, -INF , !P5 ;  /* 0xff8000004d4d7808 */ /* 0x000fe40006800000 */
[----:B------:R-:W-:Y:S02]  /*d960*/  ISETP.GT.AND P3, PT, R42, R20, PT ;  /* 0x000000142a00720c */ /* 0x000fe40003f64270 */
[----:B------:R-:W-:Y:S01]  /*d970*/  FSEL R89, R89, -INF , !P0 ;  /* 0xff80000059597808 */ /* 0x000fe20004000000 */
[----:B-1----:R-:W-:Y:S01]  /*d980*/  HMMA.16816.F32 R16, R4, R52, R16 ;  /* 0x000000340410723c */ /* 0x002fe20000001810 */
[----:B--2---:R-:W1:Y:S04]  /*d990*/  LDSM.16.M88.4 R28, [R33+0x4800] ;  /* 0x00480000211c783b */ /* 0x004e680000000200 */
[----:B------:R-:W-:Y:S01]  /*d9a0*/  FSEL R153, R73, -INF , !P6 ;  /* 0xff80000049997808 */ /* 0x000fe20007000000 */
[----:B------:R-:W-:Y:S01]  /*d9b0*/  MUFU.TANH R52, R25 ;  /* 0x0000001900347308 */ /* 0x000fe20000002400 */
[----:B------:R-:W-:Y:S01]  /*d9c0*/  FSEL R216, R91, -INF , !P1 ;  /* 0xff8000005bd87808 */ /* 0x000fe20004800000 */
[----:B------:R-:W-:Y:S01]  /*d9d0*/  FMUL.FTZ R53, R27, R0 ;  /* 0x000000001b357220 */ /* 0x000fe20000410000 */
[----:B------:R-:W-:-:S02]  /*d9e0*/  ISETP.GE.AND P6, PT, R20, R190, PT ;  /* 0x000000be1400720c */ /* 0x000fc40003fc6270 */
[----:B------:R-:W-:Y:S02]  /*d9f0*/  ISETP.GE.AND P1, PT, R20, R191, PT ;  /* 0x000000bf1400720c */ /* 0x000fe40003f26270 */
[----:B------:R-:W-:Y:S01]  /*da00*/  ISETP.GT.AND P0, PT, R63, R20, PT ;  /* 0x000000143f00720c */ /* 0x000fe20003f04270 */
[----:B------:R2:W-:Y:S01]  /*da10*/  MUFU.TANH R73, R21 ;  /* 0x0000001500497308 */ /* 0x0005e20000002400 */
[----:B------:R-:W-:Y:S02]  /*da20*/  FSEL R143, R89, -INF , !P4 ;  /* 0xff800000598f7808 */ /* 0x000fe40006000000 */
[----:B------:R-:W-:Y:S02]  /*da30*/  FSEL R222, R77, -INF , !P2 ;  /* 0xff8000004dde7808 */ /* 0x000fe40005000000 */
[----:B------:R-:W-:Y:S01]  /*da40*/  FSEL R131, R67, -INF , !P3 ;  /* 0xff80000043837808 */ /* 0x000fe20005800000 */
[----:B------:R-:W-:Y:S01]  /*da50*/  VIADD R67, R65, 0xb8 ;  /* 0x000000b841437836 */ /* 0x000fe20000000000 */
[----:B------:R-:W-:Y:S01]  /*da60*/  ISETP.GT.AND P4, PT, R42, R24, PT ;  /* 0x000000182a00720c */ /* 0x000fe20003f84270 */
[----:B------:R4:W-:Y:S01]  /*da70*/  MUFU.TANH R77, R26 ;  /* 0x0000001a004d7308 */ /* 0x0009e20000002400 */
[----:B------:R-:W-:-:S02]  /*da80*/  ISETP.GE.AND P5, PT, R24, R190, PT ;  /* 0x000000be1800720c */ /* 0x000fc40003fa6270 */
[----:B------:R-:W-:Y:S02]  /*da90*/  ISETP.GE.AND P2, PT, R24, R191, PT ;  /* 0x000000bf1800720c */ /* 0x000fe40003f46270 */
[----:B------:R-:W-:Y:S02]  /*daa0*/  ISETP.GT.AND P3, PT, R63, R24, PT ;  /* 0x000000183f00720c */ /* 0x000fe40003f64270 */
[----:B------:R-:W-:Y:S01]  /*dab0*/  FSEL R88, R88, -INF , !P0 ;  /* 0xff80000058587808 */ /* 0x000fe20004000000 */
[----:B------:R-:W1:Y:S01]  /*dac0*/  MUFU.TANH R51, R51 ;  /* 0x0000003300337308 */ /* 0x000e620000002400 */
[----:B--2---:R-:W-:Y:S03]  /*dad0*/  HMMA.16816.F32 R20, R12, R22, RZ ;  /* 0x000000160c14723c */ /* 0x004fe600000018ff */
[----:B------:R-:W-:Y:S02]  /*dae0*/  ISETP.GT.AND P0, PT, R42, R67, PT ;  /* 0x000000432a00720c */ /* 0x000fe40003f04270 */
[----:B------:R-:W-:Y:S01]  /*daf0*/  FSEL R220, R88, -INF , !P1 ;  /* 0xff80000058dc7808 */ /* 0x000fe20004800000 */
[-C--:B------:R-:W-:Y:S01]  /*db00*/  FMUL.FTZ R88, R16, R0.reuse ;  /* 0x0000000010587220 */ /* 0x080fe20000410000 */
[----:B------:R-:W-:Y:S01]  /*db10*/  FSEL R129, R50, -INF , !P4 ;  /* 0xff80000032817808 */ /* 0x000fe20006000000 */
[----:B------:R-:W-:Y:S01]  /*db20*/  VIADD R16, R65, 0xb9 ;  /* 0x000000b941107836 */ /* 0x000fe20000000000 */
[----:B---3--:R-:W-:Y:S01]  /*db30*/  FSEL R71, R71, -INF , !P3 ;  /* 0xff80000047477808 */ /* 0x008fe20005800000 */
[----:B----4-:R-:W2:Y:S01]  /*db40*/  LDSM.16.M88.4 R24, [R9+0x4800] ;  /* 0x004800000918783b */ /* 0x010ea20000000200 */
[----:B------:R-:W-:Y:S01]  /*db50*/  FSEL R129, R129, -INF , !P5 ;  /* 0xff80000081817808 */ /* 0x000fe20006800000 */
[----:B------:R-:W3:Y:S01]  /*db60*/  MUFU.TANH R75, R75 ;  /* 0x0000004b004b7308 */ /* 0x000ee20000002400 */
[----:B------:R-:W-:Y:S01]  /*db70*/  FSEL R224, R71, -INF , !P2 ;  /* 0xff80000047e07808 */ /* 0x000fe20005000000 */
[----:B------:R-:W-:Y:S01]  /*db80*/  FMUL.FTZ R71, R19, R0 ;  /* 0x0000000013477220 */ /* 0x000fe20000410000 */
[----:B------:R-:W-:Y:S01]  /*db90*/  ISETP.GT.AND P3, PT, R42, R16, PT ;  /* 0x000000102a00720c */ /* 0x000fe20003f64270 */
[----:B------:R-:W-:-:S04]  /*dba0*/  DEPBAR.LE SB0, 0x0 ;  /* 0x000080000000791a */ /* 0x000fc80000000000 */
[----:B-1----:R-:W-:Y:S01]  /*dbb0*/  FSEL R121, R51, -INF , !P0 ;  /* 0xff80000033797808 */ /* 0x002fe20004000000 */
[----:B------:R-:W-:Y:S01]  /*dbc0*/  VIADD R51, R65, 0xc0 ;  /* 0x000000c041337836 */ /* 0x000fe20000000000 */
[----:B------:R-:W-:Y:S05]  /*dbd0*/  HMMA.16816.F32 R20, R4, R54, R20 ;  /* 0x000000360414723c */ /* 0x000fea0000001814 */
[----:B------:R-:W-:Y:S01]  /*dbe0*/  FMUL.FTZ R54, R17, R0 ;  /* 0x0000000011367220 */ /* 0x000fe20000410000 */
[----:B------:R-:W-:Y:S01]  /*dbf0*/  ISETP.GE.AND P5, PT, R16, R190, PT ;  /* 0x000000be1000720c */ /* 0x000fe20003fa6270 */
[----:B------:R-:W-:Y:S01]  /*dc00*/  FMUL.FTZ R55, R18, R0 ;  /* 0x0000000012377220 */ /* 0x000fe20000410000 */
[----:B------:R-:W-:Y:S01]  /*dc10*/  ISETP.GE.AND P2, PT, R16, R191, PT ;  /* 0x000000bf1000720c */ /* 0x000fe20003f46270 */
[----:B------:R-:W1:Y:S01]  /*dc20*/  MUFU.TANH R53, R53 ;  /* 0x0000003500357308 */ /* 0x000e620000002400 */
[----:B------:R-:W-:-:S02]  /*dc30*/  ISETP.GT.AND P0, PT, R63, R16, PT ;  /* 0x000000103f00720c */ /* 0x000fc40003f04270 */
[----:B------:R-:W-:Y:S03]  /*dc40*/  HMMA.16816.F32 R16, R12, R28, RZ ;  /* 0x0000001c0c10723c */ /* 0x000fe600000018ff */
[----:B------:R-:W-:Y:S01]  /*dc50*/  ISETP.GT.AND P4, PT, R63, R67, PT ;  /* 0x000000433f00720c */ /* 0x000fe20003f84270 */
[----:B------:R-:W-:Y:S01]  /*dc60*/  VIADD R28, R65, 0xc1 ;  /* 0x000000c1411c7836 */ /* 0x000fe20000000000 */
[----:B------:R-:W-:Y:S02]  /*dc70*/  FSEL R69, R69, -INF , !P3 ;  /* 0xff80000045457808 */ /* 0x000fe40005800000 */
[----:B------:R-:W-:Y:S01]  /*dc80*/  FSEL R85, R85, -INF , !P4 ;  /* 0xff80000055557808 */ /* 0x000fe20006000000 */
[----:B------:R-:W4:Y:S01]  /*dc90*/  MUFU.TANH R50, R88 ;  /* 0x0000005800327308 */ /* 0x000f220000002400 */
[----:B------:R-:W-:Y:S02]  /*dca0*/  ISETP.GT.AND P4, PT, R42, R51, PT ;  /* 0x000000332a00720c */ /* 0x000fe40003f84270 */
[----:B------:R-:W-:-:S02]  /*dcb0*/  FSEL R83, R83, -INF , !P0 ;  /* 0xff80000053537808 */ /* 0x000fc40004000000 */
[----:B------:R-:W-:Y:S01]  /*dcc0*/  FSEL R131, R131, -INF , !P6 ;  /* 0xff80000083837808 */ /* 0x000fe20007000000 */
[----:B------:R-:W-:Y:S01]  /*dcd0*/  FMUL.FTZ R21, R21, R0 ;  /* 0x0000000015157220 */ /* 0x000fe20000410000 */
[C---:B------:R-:W-:Y:S01]  /*dce0*/  ISETP.GE.AND P6, PT, R67.reuse, R190, PT ;  /* 0x000000be4300720c */ /* 0x040fe20003fc6270 */
[----:B------:R-:W4:Y:S01]  /*dcf0*/  MUFU.TANH R55, R55 ;  /* 0x0000003700377308 */ /* 0x000f220000002400 */
[----:B------:R-:W-:Y:S01]  /*dd00*/  ISETP.GE.AND P1, PT, R67, R191, PT ;  /* 0x000000bf4300720c */ /* 0x000fe20003f26270 */
[-C--:B------:R-:W-:Y:S01]  /*dd10*/  FMUL.FTZ R67, R20, R0.reuse ;  /* 0x0000000014437220 */ /* 0x080fe20000410000 */
[----:B------:R-:W-:Y:S02]  /*dd20*/  ISETP.GT.AND P3, PT, R63, R51, PT ;  /* 0x000000333f00720c */ /* 0x000fe40003f64270 */
[----:B------:R-:W-:Y:S01]  /*dd30*/  FSEL R117, R69, -INF , !P5 ;  /* 0xff80000045757808 */ /* 0x000fe20006800000 */
[----:B--2---:R-:W-:Y:S05]  /*dd40*/  HMMA.16816.F32 R16, R4, R24, R16 ;  /* 0x000000180410723c */ /* 0x004fea0000001810 */
[----:B------:R-:W-:Y:S01]  /*dd50*/  FSEL R20, R83, -INF , !P2 ;  /* 0xff80000053147808 */ /* 0x000fe20005000000 */
[----:B------:R-:W-:Y:S01]  /*dd60*/  VIADD R24, R65, 0xc8 ;  /* 0x000000c841187836 */ /* 0x000fe20000000000 */
[----:B---3--:R-:W-:Y:S01]  /*dd70*/  FSEL R75, R75, -INF , !P4 ;  /* 0xff8000004b4b7808 */ /* 0x008fe20006000000 */
[----:B------:R-:W-:Y:S01]  /*dd80*/  FMUL.FTZ R69, R22, R0 ;  /* 0x0000000016457220 */ /* 0x000fe20000410000 */
[----:B------:R-:W-:Y:S01]  /*dd90*/  ISETP.GT.AND P0, PT, R42, R28, PT ;  /* 0x0000001c2a00720c */ /* 0x000fe20003f04270 */
[----:B------:R-:W2:Y:S01]  /*dda0*/  MUFU.TANH R54, R54 ;  /* 0x0000003600367308 */ /* 0x000ea20000002400 */
[C---:B------:R-:W-:Y:S01]  /*ddb0*/  ISETP.GE.AND P5, PT, R28.reuse, R190, PT ;  /* 0x000000be1c00720c */ /* 0x040fe20003fa6270 */
[----:B------:R-:W-:Y:S01]  /*ddc0*/  VIADD R25, R65, 0xd0 ;  /* 0x000000d041197836 */ /* 0x000fe20000000000 */
[----:B------:R-:W-:-:S02]  /*ddd0*/  ISETP.GE.AND P2, PT, R28, R191, PT ;  /* 0x000000bf1c00720c */ /* 0x000fc40003f46270 */
[----:B------:R-:W-:Y:S02]  /*dde0*/  ISETP.GT.AND P4, PT, R63, R28, PT ;  /* 0x0000001c3f00720c */ /* 0x000fe40003f84270 */
[C---:B------:R-:W-:Y:S03]  /*ddf0*/  HMMA.16816.F32 R28, R12.reuse, R30, RZ ;  /* 0x0000001e0c1c723c */ /* 0x040fe600000018ff */
[----:B------:R-:W-:Y:S01]  /*de00*/  FSEL R121, R121, -INF , !P6 ;  /* 0xff80000079797808 */ /* 0x000fe20007000000 */
[----:B------:R-:W-:Y:S01]  /*de10*/  MUFU.TANH R67, R67 ;  /* 0x0000004300437308 */ /* 0x000fe20000002400 */
[----:B------:R-:W-:Y:S02]  /*de20*/  FSEL R226, R85, -INF , !P1 ;  /* 0xff80000055e27808 */ /* 0x000fe40004800000 */
[C---:B------:R-:W-:Y:S01]  /*de30*/  ISETP.GE.AND P6, PT, R51.reuse, R190, PT ;  /* 0x000000be3300720c */ /* 0x040fe20003fc6270 */
[-C--:B------:R-:W-:Y:S01]  /*de40*/  FMUL.FTZ R16, R16, R0.reuse ;  /* 0x0000000010107220 */ /* 0x080fe20000410000 */
[----:B------:R-:W-:Y:S01]  /*de50*/  ISETP.GE.AND P1, PT, R51, R191, PT ;  /* 0x000000bf3300720c */ /* 0x000fe20003f26270 */
[----:B------:R-:W-:Y:S01]  /*de60*/  HMMA.16816.F32 R12, R12, R48, RZ ;  /* 0x000000300c0c723c */ /* 0x000fe200000018ff */
[----:B------:R-:W-:Y:S01]  /*de70*/  FSEL R87, R87, -INF , !P3 ;  /* 0xff80000057577808 */ /* 0x000fe20005800000 */
[----:B------:R-:W3:Y:S01]  /*de80*/  MUFU.TANH R51, R71 ;  /* 0x0000004700337308 */ /* 0x000ee20000002400 */
[----:B------:R-:W-:Y:S01]  /*de90*/  FSEL R113, R75, -INF , !P6 ;  /* 0xff8000004b717808 */ /* 0x000fe20007000000 */
[----:B------:R-:W-:Y:S01]  /*dea0*/  FMUL.FTZ R17, R17, R0 ;  /* 0x0000000011117220 */ /* 0x000fe20000410000 */
[----:B------:R-:W-:-:S02]  /*deb0*/  FSEL R228, R87, -INF , !P1 ;  /* 0xff80000057e47808 */ /* 0x000fc40004800000 */
[----:B------:R-:W-:Y:S02]  /*dec0*/  FSEL R81, R81, -INF , !P0 ;  /* 0xff80000051517808 */ /* 0x000fe40004000000 */
[----:B------:R-:W-:Y:S01]  /*ded0*/  ISETP.GT.AND P3, PT, R42, R24, PT ;  /* 0x000000182a00720c */ /* 0x000fe20003f64270 */
[----:B------:R-:W3:Y:S01]  /*dee0*/  MUFU.TANH R69, R69 ;  /* 0x0000004500457308 */ /* 0x000ee20000002400 */
[C---:B------:R-:W-:Y:S02]  /*def0*/  ISETP.GE.AND P6, PT, R24.reuse, R190, PT ;  /* 0x000000be1800720c */ /* 0x040fe40003fc6270 */
[----:B------:R-:W-:Y:S02]  /*df00*/  ISETP.GE.AND P1, PT, R24, R191, PT ;  /* 0x000000bf1800720c */ /* 0x000fe40003f26270 */
[----:B------:R-:W-:Y:S01]  /*df10*/  ISETP.GT.AND P0, PT, R63, R24, PT ;  /* 0x000000183f00720c */ /* 0x000fe20003f04270 */
[----:B------:R-:W-:Y:S01]  /*df20*/  FMUL.FTZ R24, R23, R0 ;  /* 0x0000000017187220 */ /* 0x000fe20000410000 */
[----:B------:R-:W-:Y:S01]  /*df30*/  VIADD R23, R65, 0xc9 ;  /* 0x000000c941177836 */ /* 0x000fe20000000000 */
[----:B------:R-:W-:Y:S01]  /*df40*/  FSEL R22, R79, -INF , !P4 ;  /* 0xff8000004f167808 */ /* 0x000fe20006000000 */
[----:B------:R-:W3:Y:S01]  /*df50*/  MUFU.TANH R21, R21 ;  /* 0x0000001500157308 */ /* 0x000ee20000002400 */
[----:B------:R-:W-:Y:S01]  /*df60*/  FSEL R73, R73, -INF , !P3 ;  /* 0xff80000049497808 */ /* 0x000fe20005800000 */
[----:B------:R-:W-:Y:S05]  /*df70*/  HMMA.16816.F32 R12, R4, R44, R12 ;  /* 0x0000002c040c723c */ /* 0x000fea000000180c */
[----:B------:R-:W-:-:S02]  /*df80*/  ISETP.GT.AND P4, PT, R42, R23, PT ;  /* 0x000000172a00720c */ /* 0x000fc40003f84270 */
[----:B------:R-:W-:Y:S02]  /*df90*/  FSEL R77, R77, -INF , !P0 ;  /* 0xff8000004d4d7808 */ /* 0x000fe40004000000 */
[----:B------:R-:W-:Y:S01]  /*dfa0*/  FSEL R111, R81, -INF , !P5 ;  /* 0xff800000516f7808 */ /* 0x000fe20006800000 */
[----:B------:R-:W-:Y:S01]  /*dfb0*/  MUFU.TANH R16, R16 ;  /* 0x0000001000107308 */ /* 0x000fe20000002400 */
[----:B------:R-:W-:Y:S02]  /*dfc0*/  FSEL R22, R22, -INF , !P2 ;  /* 0xff80000016167808 */ /* 0x000fe40005000000 */
[C---:B------:R-:W-:Y:S02]  /*dfd0*/  ISETP.GE.AND P5, PT, R23.reuse, R190, PT ;  /* 0x000000be1700720c */ /* 0x040fe40003fa6270 */
[----:B------:R-:W-:Y:S02]  /*dfe0*/  ISETP.GE.AND P2, PT, R23, R191, PT ;  /* 0x000000bf1700720c */ /* 0x000fe40003f46270 */
[----:B------:R-:W-:Y:S01]  /*dff0*/  ISETP.GT.AND P3, PT, R63, R23, PT ;  /* 0x000000173f00720c */ /* 0x000fe20003f64270 */
[----:B------:R-:W-:Y:S01]  /*e000*/  MUFU.TANH R17, R17 ;  /* 0x0000001100117308 */ /* 0x000fe20000002400 */
[----:B------:R-:W-:-:S02]  /*e010*/  FSEL R107, R73, -INF , !P6 ;  /* 0xff800000496b7808 */ /* 0x000fc40007000000 */
[----:B------:R-:W-:Y:S02]  /*e020*/  FSEL R212, R77, -INF , !P1 ;  /* 0xff8000004dd47808 */ /* 0x000fe40004800000 */
[----:B------:R-:W-:Y:S01]  /*e030*/  FSEL R52, R52, -INF , !P4 ;  /* 0xff80000034347808 */ /* 0x000fe20006000000 */
[----:B------:R-:W-:Y:S01]  /*e040*/  FMUL.FTZ R15, R15, R0 ;  /* 0x000000000f0f7220 */ /* 0x000fe20000410000 */
[----:B------:R-:W-:Y:S01]  /*e050*/  ISETP.GT.AND P0, PT, R42, R25, PT ;  /* 0x000000192a00720c */ /* 0x000fe20003f04270 */
[----:B------:R2:W3:Y:S01]  /*e060*/  MUFU.TANH R23, R24 ;  /* 0x0000001800177308 */ /* 0x0004e20000002400 */
[----:B------:R-:W-:Y:S01]  /*e070*/  BAR.SYNC.DEFER_BLOCKING 0x0 ;  /* 0x0000000000007b1d */ /* 0x000fe20000010000 */
[C---:B------:R-:W-:Y:S02]  /*e080*/  ISETP.GE.AND P6, PT, R25.reuse, R190, PT ;  /* 0x000000be1900720c */ /* 0x040fe40003fc6270 */
[----:B------:R-:W-:Y:S02]  /*e090*/  ISETP.GE.AND P1, PT, R25, R191, PT ;  /* 0x000000bf1900720c */ /* 0x000fe40003f26270 */
[----:B------:R-:W-:-:S02]  /*e0a0*/  ISETP.GT.AND P4, PT, R63, R25, PT ;  /* 0x000000193f00720c */ /* 0x000fc40003f84270 */
[----:B-1----:R-:W-:Y:S01]  /*e0b0*/  FSEL R53, R53, -INF , !P3 ;  /* 0xff80000035357808 */ /* 0x002fe20005800000 */
[----:B------:R-:W-:Y:S01]  /*e0c0*/  MUFU.TANH R38, R38 ;  /* 0x0000002600267308 */ /* 0x000fe20000002400 */
[----:B----4-:R-:W-:Y:S02]  /*e0d0*/  FSEL R50, R50, -INF , !P0 ;  /* 0xff80000032327808 */ /* 0x010fe40004000000 */
[----:B------:R-:W-:Y:S02]  /*e0e0*/  FSEL R55, R55, -INF , !P4 ;  /* 0xff80000037377808 */ /* 0x000fe40006000000 */
[----:B------:R-:W-:Y:S02]  /*e0f0*/  FSEL R103, R52, -INF , !P5 ;  /* 0xff80000034677808 */ /* 0x000fe40006800000 */
[----:B------:R-:W-:Y:S01]  /*e100*/  FSEL R162, R53, -INF , !P2 ;  /* 0xff80000035a27808 */ /* 0x000fe20005000000 */
[----:B--2---:R-:W-:Y:S03]  /*e110*/  HMMA.16816.F32 R24, R4, R26, R28 ;  /* 0x0000001a0418723c */ /* 0x004fe6000000181c */
[C---:B------:R-:W-:Y:S01]  /*e120*/  VIADD R28, R65.reuse, 0xd1 ;  /* 0x000000d1411c7836 */ /* 0x040fe20000000000 */
[----:B------:R-:W-:Y:S01]  /*e130*/  FSEL R93, R50, -INF , !P6 ;  /* 0xff800000325d7808 */ /* 0x000fe20007000000 */
[----:B------:R-:W-:Y:S01]  /*e140*/  VIADD R29, R65, 0xd8 ;  /* 0x000000d8411d7836 */ /* 0x000fe20000000000 */
[----:B------:R-:W-:Y:S01]  /*e150*/  FSEL R138, R55, -INF , !P1 ;  /* 0xff800000378a7808 */ /* 0x000fe20004800000 */
[----:B------:R-:W-:Y:S01]  /*e160*/  VIADD R5, R65, 0xe0 ;  /* 0x000000e041057836 */ /* 0x000fe20000000000 */
[----:B------:R-:W-:-:S02]  /*e170*/  ISETP.GT.AND P3, PT, R42, R28, PT ;  /* 0x0000001c2a00720c */ /* 0x000fc40003f64270 */
[C---:B------:R-:W-:Y:S02]  /*e180*/  ISETP.GE.AND P5, PT, R28.reuse, R190, PT ;  /* 0x000000be1c00720c */ /* 0x040fe40003fa6270 */
[----:B------:R-:W-:Y:S02]  /*e190*/  ISETP.GE.AND P2, PT, R28, R191, PT ;  /* 0x000000bf1c00720c */ /* 0x000fe40003f46270 */
[----:B------:R-:W-:Y:S01]  /*e1a0*/  ISETP.GT.AND P0, PT, R63, R28, PT ;  /* 0x0000001c3f00720c */ /* 0x000fe20003f04270 */
[-C--:B------:R-:W-:Y:S01]  /*e1b0*/  FMUL.FTZ R28, R18, R0.reuse ;  /* 0x00000000121c7220 */ /* 0x080fe20000410000 */
[----:B------:R-:W-:Y:S01]  /*e1c0*/  FSEL R54, R54, -INF , !P3 ;  /* 0xff80000036367808 */ /* 0x000fe20005800000 */
[----:B------:R-:W-:Y:S01]  /*e1d0*/  FMUL.FTZ R18, R19, R0 ;  /* 0x0000000013127220 */ /* 0x000fe20000410000 */
[----:B------:R-:W-:Y:S01]  /*e1e0*/  ISETP.GT.AND P4, PT, R42, R29, PT ;  /* 0x0000001d2a00720c */ /* 0x000fe20003f84270 */
[----:B------:R-:W1:Y:S01]  /*e1f0*/  MUFU.TANH R19, R28 ;  /* 0x0000001c00137308 */ /* 0x000e620000002400 */
[C---:B------:R-:W-:Y:S01]  /*e200*/  ISETP.GE.AND P6, PT, R29.reuse, R190, PT ;  /* 0x000000be1d00720c */ /* 0x040fe20003fc6270 */
[-C--:B------:R-:W-:Y:S01]  /*e210*/  FMUL.FTZ R7, R26, R0.reuse ;  /* 0x000000001a077220 */ /* 0x080fe20000410000 */
[----:B------:R-:W-:Y:S01]  /*e220*/  ISETP.GE.AND P1, PT, R29, R191, PT ;  /* 0x000000bf1d00720c */ /* 0x000fe20003f26270 */
[-C--:B------:R-:W-:Y:S01]  /*e230*/  FMUL.FTZ R24, R24, R0.reuse ;  /* 0x0000000018187220 */ /* 0x080fe20000410000 */
[----:B------:R-:W-:Y:S01]  /*e240*/  ISETP.GT.AND P3, PT, R63, R29, PT ;  /* 0x0000001d3f00720c */ /* 0x000fe20003f64270 */
[----:B------:R-:W-:Y:S01]  /*e250*/  VIADD R29, R65, 0xd9 ;  /* 0x000000d9411d7836 */ /* 0x000fe20000000000 */
[----:B---3--:R-:W-:Y:S01]  /*e260*/  FSEL R51, R51, -INF , !P0 ;  /* 0xff80000033337808 */ /* 0x008fe20004000000 */
[-C--:B------:R-:W-:Y:S01]  /*e270*/  FMUL.FTZ R4, R25, R0.reuse ;  /* 0x0000000019047220 */ /* 0x080fe20000410000 */
[----:B------:R-:W-:Y:S01]  /*e280*/  FSEL R67, R67, -INF , !P4 ;  /* 0xff80000043437808 */ /* 0x000fe20006000000 */
[----:B------:R-:W2:Y:S01]  /*e290*/  MUFU.TANH R18, R18 ;  /* 0x0000001200127308 */ /* 0x000ea20000002400 */
[----:B------:R-:W-:Y:S01]  /*e2a0*/  ISETP.GT.AND P0, PT, R42, R29, PT ;  /* 0x0000001d2a00720c */ /* 0x000fe20003f04270 */
[----:B------:R-:W-:Y:S01]  /*e2b0*/  FMUL.FTZ R6, R27, R0 ;  /* 0x000000001b067220 */ /* 0x000fe20000410000 */
[----:B------:R-:W-:-:S02]  /*e2c0*/  FSEL R69, R69, -INF , !P3 ;  /* 0xff80000045457808 */ /* 0x000fc40005800000 */
[----:B------:R-:W-:Y:S02]  /*e2d0*/  ISETP.GT.AND P4, PT, R63, R29, PT ;  /* 0x0000001d3f00720c */ /* 0x000fe40003f84270 */
[----:B------:R-:W-:Y:S01]  /*e2e0*/  FSEL R85, R67, -INF , !P6 ;  /* 0xff80000043557808 */ /* 0x000fe20007000000 */
[----:B------:R-:W3:Y:S01]  /*e2f0*/  MUFU.TANH R7, R7 ;  /* 0x0000000700077308 */ /* 0x000ee20000002400 */
[----:B------:R-:W-:Y:S02]  /*e300*/  FSEL R120, R69, -INF , !P1 ;  /* 0xff80000045787808 */ /* 0x000fe40004800000 */
[----:B------:R-:W-:Y:S02]  /*e310*/  FSEL R21, R21, -INF , !P0 ;  /* 0xff80000015157808 */ /* 0x000fe40004000000 */
[----:B------:R-:W-:Y:S02]  /*e320*/  FSEL R91, R54, -INF , !P5 ;  /* 0xff800000365b7808 */ /* 0x000fe40006800000 */
[----:B------:R-:W-:Y:S01]  /*e330*/  FSEL R144, R51, -INF , !P2 ;  /* 0xff80000033907808 */ /* 0x000fe20005000000 */
[----:B------:R-:W4:Y:S01]  /*e340*/  MUFU.TANH R24, R24 ;  /* 0x0000001800187308 */ /* 0x000f220000002400 */
[----:B------:R-:W-:-:S02]  /*e350*/  ISETP.GT.AND P3, PT, R42, R5, PT ;  /* 0x000000052a00720c */ /* 0x000fc40003f64270 */
[CC--:B------:R-:W-:Y:S02]  /*e360*/  ISETP.GE.AND P6, PT, R5.reuse, R190.reuse, PT ;  /* 0x000000be0500720c */ /* 0x0c0fe40003fc6270 */
[----:B------:R-:W-:Y:S02]  /*e370*/  ISETP.GE.AND P1, PT, R5, R191, PT ;  /* 0x000000bf0500720c */ /* 0x000fe40003f26270 */
[----:B------:R-:W-:Y:S01]  /*e380*/  ISETP.GT.AND P0, PT, R63, R5, PT ;  /* 0x000000053f00720c */ /* 0x000fe20003f04270 */
[----:B------:R-:W-:Y:S01]  /*e390*/  VIADD R5, R65, 0xe1 ;  /* 0x000000e141057836 */ /* 0x000fe20000000000 */
[C---:B------:R-:W-:Y:S01]  /*e3a0*/  ISETP.GE.AND P5, PT, R29.reuse, R190, PT ;  /* 0x000000be1d00720c */ /* 0x040fe20003fa6270 */
[----:B------:R-:W4:Y:S01]  /*e3b0*/  MUFU.TANH R4, R4 ;  /* 0x0000000400047308 */ /* 0x000f220000002400 */
[----:B------:R-:W-:Y:S02]  /*e3c0*/  ISETP.GE.AND P2, PT, R29, R191, PT ;  /* 0x000000bf1d00720c */ /* 0x000fe40003f46270 */
[----:B------:R-:W-:-:S02]  /*e3d0*/  FSEL R23, R23, -INF , !P4 ;  /* 0xff80000017177808 */ /* 0x000fc40006000000 */
[----:B------:R-:W-:Y:S02]  /*e3e0*/  FSEL R81, R21, -INF , !P5 ;  /* 0xff80000015517808 */ /* 0x000fe40006800000 */
[----:B------:R-:W-:Y:S01]  /*e3f0*/  FSEL R158, R23, -INF , !P2 ;  /* 0xff800000179e7808 */ /* 0x000fe20005000000 */
[----:B------:R-:W4:Y:S01]  /*e400*/  MUFU.TANH R6, R6 ;  /* 0x0000000600067308 */ /* 0x000f220000002400 */
[----:B------:R-:W-:Y:S01]  /*e410*/  FSEL R54, R16, -INF , !P3 ;  /* 0xff80000010367808 */ /* 0x000fe20005800000 */
[----:B------:R-:W-:Y:S01]  /*e420*/  VIADD R16, R65, 0xe8 ;  /* 0x000000e841107836 */ /* 0x000fe20000000000 */
[----:B------:R-:W-:Y:S02]  /*e430*/  ISETP.GT.AND P4, PT, R42, R5, PT ;  /* 0x000000052a00720c */ /* 0x000fe40003f84270 */
[C---:B------:R-:W-:Y:S02]  /*e440*/  ISETP.GE.AND P5, PT, R5.reuse, R190, PT ;  /* 0x000000be0500720c */ /* 0x040fe40003fa6270 */
[----:B------:R-:W-:-:S02]  /*e450*/  ISETP.GE.AND P2, PT, R5, R191, PT ;  /* 0x000000bf0500720c */ /* 0x000fc40003f46270 */
[----:B------:R-:W-:Y:S01]  /*e460*/  ISETP.GT.AND P3, PT, R63, R5, PT ;  /* 0x000000053f00720c */ /* 0x000fe20003f64270 */
[-C--:B------:R-:W-:Y:S01]  /*e470*/  FMUL.FTZ R5, R12, R0.reuse ;  /* 0x000000000c057220 */ /* 0x080fe20000410000 */
[-C--:B------:R-:W-:Y:S01]  /*e480*/  FMUL.FTZ R12, R13, R0.reuse ;  /* 0x000000000d0c7220 */ /* 0x080fe20000410000 */
[----:B-1----:R-:W-:Y:S01]  /*e490*/  FSEL R19, R19, -INF , !P0 ;  /* 0xff80000013137808 */ /* 0x002fe20004000000 */
[----:B------:R-:W-:Y:S01]  /*e4a0*/  FMUL.FTZ R13, R14, R0 ;  /* 0x000000000e0d7220 */ /* 0x000fe20000410000 */
[----:B------:R-:W-:Y:S01]  /*e4b0*/  FSEL R54, R54, -INF , !P6 ;  /* 0xff80000036367808 */ /* 0x000fe20007000000 */
[----:B------:R-:W-:Y:S01]  /*e4c0*/  VIADD R14, R65, 0xf0 ;  /* 0x000000f0410e7836 */ /* 0x000fe20000000000 */
[----:B------:R-:W-:Y:S01]  /*e4d0*/  FSEL R150, R19, -INF , !P1 ;  /* 0xff80000013967808 */ /* 0x000fe20004800000 */
[----:B------:R-:W1:Y:S01]  /*e4e0*/  MUFU.TANH R5, R5 ;  /* 0x0000000500057308 */ /* 0x000e620000002400 */
[----:B------:R-:W-:Y:S01]  /*e4f0*/  FSEL R17, R17, -INF , !P4 ;  /* 0xff80000011117808 */ /* 0x000fe20006000000 */
[----:B------:R-:W-:Y:S01]  /*e500*/  VIADD R0, R65, 0xf8 ;  /* 0x000000f841007836 */ /* 0x000fe20000000000 */
[----:B------:R-:W-:-:S02]  /*e510*/  ISETP.GT.AND P0, PT, R42, R16, PT ;  /* 0x000000102a00720c */ /* 0x000fc40003f04270 */
[C---:B------:R-:W-:Y:S02]  /*e520*/  ISETP.GE.AND P6, PT, R16.reuse, R190, PT ;  /* 0x000000be1000720c */ /* 0x040fe40003fc6270 */
[----:B------:R-:W-:Y:S01]  /*e530*/  ISETP.GE.AND P1, PT, R16, R191, PT ;  /* 0x000000bf1000720c */ /* 0x000fe20003f26270 */
[----:B------:R-:W1:Y:S01]  /*e540*/  MUFU.TANH R13, R13 ;  /* 0x0000000d000d7308 */ /* 0x000e620000002400 */
[----:B------:R-:W-:Y:S01]  /*e550*/  ISETP.GT.AND P4, PT, R63, R16, PT ;  /* 0x000000103f00720c */ /* 0x000fe20003f84270 */
[----:B------:R-:W-:Y:S01]  /*e560*/  VIADD R16, R65, 0xe9 ;  /* 0x000000e941107836 */ /* 0x000fe20000000000 */
[----:B--2---:R-:W-:Y:S02]  /*e570*/  FSEL R18, R18, -INF , !P3 ;  /* 0xff80000012127808 */ /* 0x004fe40005800000 */
[----:B---3--:R-:W-:Y:S02]  /*e580*/  FSEL R7, R7, -INF , !P4 ;  /* 0xff80000007077808 */ /* 0x008fe40006000000 */
[----:B------:R-:W-:Y:S01]  /*e590*/  ISETP.GT.AND P3, PT, R42, R16, PT ;  /* 0x000000102a00720c */ /* 0x000fe20003f64270 */
[----:B------:R-:W2:Y:S01]  /*e5a0*/  MUFU.TANH R12, R12 ;  /* 0x0000000c000c7308 */ /* 0x000ea20000002400 */
[----:B----4-:R-:W-:-:S02]  /*e5b0*/  FSEL R24, R24, -INF , !P0 ;  /* 0xff80000018187808 */ /* 0x010fc40004000000 */
[----:B------:R-:W-:Y:S02]  /*e5c0*/  FSEL R51, R4, -INF , !P3 ;  /* 0xff80000004337808 */ /* 0x000fe40005800000 */
[----:B------:R-:W-:Y:S01]  /*e5d0*/  FSEL R142, R7, -INF , !P1 ;  /* 0xff800000078e7808 */ /* 0x000fe20004800000 */
[----:B------:R-:W-:Y:S01]  /*e5e0*/  VIADD R7, R65, 0xf1 ;  /* 0x000000f141077836 */ /* 0x000fe20000000000 */
[C---:B------:R-:W-:Y:S01]  /*e5f0*/  ISETP.GT.AND P0, PT, R63.reuse, R16, PT ;  /* 0x000000103f00720c */ /* 0x040fe20003f04270 */
[----:B------:R-:W3:Y:S01]  /*e600*/  MUFU.TANH R4, R15 ;  /* 0x0000000f00047308 */ /* 0x000ee20000002400 */
[----:B------:R-:W-:Y:S02]  /*e610*/  FSEL R52, R24, -INF , !P6 ;  /* 0xff80000018347808 */ /* 0x000fe40007000000 */
[-C--:B------:R-:W-:Y:S02]  /*e620*/  ISETP.GT.AND P6, PT, R42, R14.reuse, PT ;  /* 0x0000000e2a00720c */ /* 0x080fe40003fc4270 */
[----:B------:R-:W-:-:S02]  /*e630*/  ISETP.GT.AND P3, PT, R63, R14, PT ;  /* 0x0000000e3f00720c */ /* 0x000fc40003f64270 */
[----:B------:R-:W-:Y:S02]  /*e640*/  FSEL R118, R6, -INF , !P0 ;  /* 0xff80000006767808 */ /* 0x000fe40004000000 */
[C---:B------:R-:W-:Y:S01]  /*e650*/  ISETP.GE.AND P4, PT, R14.reuse, R190, PT ;  /* 0x000000be0e00720c */ /* 0x040fe20003f86270 */
[----:B------:R-:W4:Y:S01]  /*e660*/  MUFU.TANH R6, R36 ;  /* 0x0000002400067308 */ /* 0x000f220000002400 */
[----:B------:R-:W-:Y:S02]  /*e670*/  ISETP.GE.AND P1, PT, R14, R191, PT ;  /* 0x000000bf0e00720c */ /* 0x000fe40003f26270 */
[----:B------:R-:W-:Y:S02]  /*e680*/  ISETP.GT.AND P0, PT, R42, R7, PT ;  /* 0x000000072a00720c */ /* 0x000fe40003f04270 */
[----:B-1----:R-:W-:Y:S02]  /*e690*/  FSEL R5, R5, -INF , !P6 ;  /* 0xff80000005057808 */ /* 0x002fe40007000000 */
[----:B------:R-:W-:-:S02]  /*e6a0*/  FSEL R13, R13, -INF , !P3 ;  /* 0xff8000000d0d7808 */ /* 0x000fc40005800000 */
[----:B------:R-:W-:Y:S02]  /*e6b0*/  FSEL R50, R5, -INF , !P4 ;  /* 0xff80000005327808 */ /* 0x000fe40006000000 */
[----:B------:R-:W-:Y:S02]  /*e6c0*/  FSEL R92, R13, -INF , !P1 ;  /* 0xff8000000d5c7808 */ /* 0x000fe40004800000 */
[----:B--2---:R-:W-:Y:S02]  /*e6d0*/  FSEL R12, R12, -INF , !P0 ;  /* 0xff8000000c0c7808 */ /* 0x004fe40004000000 */
[----:B------:R-:W-:Y:S02]  /*e6e0*/  ISETP.GT.AND P3, PT, R42, R0, PT ;  /* 0x000000002a00720c */ /* 0x000fe40003f64270 */
[C---:B------:R-:W-:Y:S02]  /*e6f0*/  ISETP.GE.AND P4, PT, R0.reuse, R190, PT ;  /* 0x000000be0000720c */ /* 0x040fe40003f86270 */
[----:B------:R-:W-:-:S02]  /*e700*/  ISETP.GE.AND P1, PT, R0, R191, PT ;  /* 0x000000bf0000720c */ /* 0x000fc40003f26270 */
[C---:B------:R-:W-:Y:S02]  /*e710*/  ISETP.GT.AND P0, PT, R63.reuse, R0, PT ;  /* 0x000000003f00720c */ /* 0x040fe40003f04270 */
[----:B------:R-:W-:Y:S01]  /*e720*/  ISETP.GT.AND P6, PT, R63, R7, PT ;  /* 0x000000073f00720c */ /* 0x000fe20003fc4270 */
[----:B------:R-:W1:Y:S01]  /*e730*/  MUFU.TANH R0, R64 ;  /* 0x0000004000007308 */ /* 0x000e620000002400 */
[----:B------:R-:W-:Y:S02]  /*e740*/  FSEL R53, R17, -INF , !P5 ;  /* 0xff80000011357808 */ /* 0x000fe40006800000 */
[----:B------:R-:W-:Y:S02]  /*e750*/  ISETP.GE.AND P5, PT, R16, R190, PT ;  /* 0x000000be1000720c */ /* 0x000fe40003fa6270 */
[----:B---3--:R-:W-:Y:S02]  /*e760*/  FSEL R88, R4, -INF , !P6 ;  /* 0xff80000004587808 */ /* 0x008fe40007000000 */
[----:B------:R-:W-:-:S02]  /*e770*/  FSEL R4, R38, -INF , !P0 ;  /* 0xff80000026047808 */ /* 0x000fc40004000000 */
[----:B------:R-:W-:Y:S02]  /*e780*/  ISETP.GT.AND P0, PT, R32, R173, PT ;  /* 0x000000ad2000720c */ /* 0x000fe40003f04270 */
[----:B------:R-:W-:Y:S02]  /*e790*/  FSEL R51, R51, -INF , !P5 ;  /* 0xff80000033337808 */ /* 0x000fe40006800000 */
[----:B------:R-:W-:Y:S02]  /*e7a0*/  ISETP.GE.AND P5, PT, R7, R190, PT ;  /* 0x000000be0700720c */ /* 0x000fe40003fa6270 */
[----:B------:R-:W-:Y:S02]  /*e7b0*/  FSEL R156, R18, -INF , !P2 ;  /* 0xff800000129c7808 */ /* 0x000fe40005000000 */
[----:B------:R-:W-:Y:S02]  /*e7c0*/  ISETP.GE.AND P2, PT, R16, R191, PT ;  /* 0x000000bf1000720c */ /* 0x000fe40003f46270 */
[----:B------:R-:W-:-:S02]  /*e7d0*/  FSEL R49, R12, -INF , !P5 ;  /* 0xff8000000c317808 */ /* 0x000fc40006800000 */
[----:B------:R-:W-:Y:S02]  /*e7e0*/  ISETP.GT.AND P5, PT, R42, R65, PT ;  /* 0x000000412a00720c */ /* 0x000fe40003fa4270 */
[----:B------:R-:W-:Y:S02]  /*e7f0*/  FSEL R118, R118, -INF , !P2 ;  /* 0xff80000076767808 */ /* 0x000fe40005000000 */
[----:B----4-:R-:W-:Y:S02]  /*e800*/  FSEL R6, R6, -INF , !P3 ;  /* 0xff80000006067808 */ /* 0x010fe40005800000 */
[-C--:B------:R-:W-:Y:S02]  /*e810*/  ISETP.GE.AND P2, PT, R7, R191.reuse, PT ;  /* 0x000000bf0700720c */ /* 0x080fe40003f46270 */
[C---:B------:R-:W-:Y:S02]  /*e820*/  ISETP.GE.AND P6, PT, R65.reuse, R190, PT ;  /* 0x000000be4100720c */ /* 0x040fe40003fc6270 */
[----:B------:R-:W-:-:S02]  /*e830*/  ISETP.GE.AND P3, PT, R65, R191, PT ;  /* 0x000000bf4100720c */ /* 0x000fc40003f66270 */
[----:B-1----:R-:W-:Y:S02]  /*e840*/  FSEL R0, R0, -INF , !P5 ;  /* 0xff80000000007808 */ /* 0x002fe40006800000 */
        /* <DEDUP_REMOVED lines=19> */
.L_x_2042:
        /* <DEDUP_REMOVED lines=60> */
.L_x_2043:
[----:B------:R-:W-:Y:S05]  /*ed40*/  BSYNC.RECONVERGENT B0 ;  /* 0x0000000000007941 */ /* 0x000fea0003800200 */
.L_x_2041:
        /* <DEDUP_REMOVED lines=58> */
.L_x_2040:
[----:B------:R-:W-:Y:S05]  /*f0f0*/  BSYNC.RECONVERGENT B1 ;  /* 0x0000000000017941 */ /* 0x000fea0003800200 */
.L_x_2039:
[----:B------:R-:W2:Y:S01]  /*f100*/  LD.E R79, desc[UR4][R148.64+0xdc] ;  /* 0x0000dc04944f7980 */ /* 0x000ea2000c101900 */
[----:B------:R-:W-:Y:S01]  /*f110*/  FMNMX3.FTZ R5, R6, R74, R72, !PT ;  /* 0x0000004a06057276 */ /* 0x000fe20007810048 */
[----:B------:R-:W-:Y:S01]  /*f120*/  BSSY B2, `(.L_x_2044) ;  /* 0x00009eb000027945 */ /* 0x000fe20003800000 */
[----:B------:R-:W-:Y:S02]  /*f130*/  LOP3.LUT R102, R3, 0x120, R102, 0xf8, !PT ;  /* 0x0000012003667812 */ /* 0x000fe400078ef866 */
[----:B------:R-:W-:Y:S02]  /*f140*/  FMNMX3.FTZ R5, R5, R70, R68, !PT ;  /* 0x0000004605057276 */ /* 0x000fe40007810044 */
[----:B------:R-:W-:Y:S02]  /*f150*/  LEA R3, R102, R59, 0x1 ;  /* 0x0000003b66037211 */ /* 0x000fe400078e08ff */
[----:B------:R-:W-:Y:S02]  /*f160*/  FMNMX3.FTZ R5, R5, R66, R62, !PT ;  /* 0x0000004205057276 */ /* 0x000fe4000781003e */
[----:B------:R-:W-:-:S02]  /*f170*/  IADD3 R59, PT, PT, R80, R3, RZ ;  /* 0x00000003503b7210 */ /* 0x000fc40007ffe0ff */
[----:B------:R-:W-:-:S03]  /*f180*/  FMNMX3.FTZ R5, R5, R56, R46, !PT ;  /* 0x0000003805057276 */ /* 0x000fc6000781002e */
[----:B-1----:R-:W-:Y:S01]  /*f190*/  LDSM.16.MT88.4 R16, [R59+0x5000] ;  /* 0x005000003b10783b */ /* 0x002fe20000004200 */
        /* <DEDUP_REMOVED lines=35> */
[----:B------:R-:W-:Y:S01]  /*f3d0*/  FFMA.FTZ R108, R2, R79, -R77 ;  /* 0x0000004f026c7223 */ /* 0x000fe2000001084d */
        /* <DEDUP_REMOVED lines=19> */
[----:B------:R-:W-:Y:S01]  /*f510*/  FFMA.FTZ R99, R122, R79, -R77 ;  /* 0x0000004f7a637223 */ /* 0x000fe2000001084d */
[----:B------:R-:W-:Y:S01]  /*f520*/  FMNMX3.FTZ R2, R2, R97, R243, !PT ;  /* 0x0000006102027276 */ /* 0x000fe200078100f3 */
[----:B------:R-:W1:Y:S01]  /*f530*/  MUFU.EX2 R136, R136 ;  /* 0x0000008800887308 */ /* 0x000e620000000800 */
[----:B------:R-:W-:Y:S01]  /*f540*/  LDSM.16.MT88.4 R20, [R59+0x5400] ;  /* 0x005400003b14783b */ /* 0x000fe20000004200 */
        /* <DEDUP_REMOVED lines=14> */
[----:B------:R-:W2:Y:S01]  /*f630*/  MUFU.EX2 R128, R128 ;  /* 0x0000008000807308 */ /* 0x000ea20000000800 */
[----:B-1----:R-:W-:Y:S01]  /*f640*/  F2FP.F16.F32.PACK_AB R25, R136, R161 ;  /* 0x000000a18819723e */ /* 0x002fe200000000ff */
        /* <DEDUP_REMOVED lines=15> */
[----:B--2---:R-:W-:Y:S01]  /*f740*/  F2FP.F16.F32.PACK_AB R27, R128, R157 ;  /* 0x0000009d801b723e */ /* 0x004fe200000000ff */
        /* <DEDUP_REMOVED lines=15> */
[----:B------:R-:W-:Y:S01]  /*f840*/  FFMA.FTZ R68, R208, R79, -R77 ;  /* 0x0000004fd0447223 */ /* 0x000fe2000001084d */
[----:B------:R-:W-:Y:S01]  /*f850*/  FADD.FTZ R200, R161, R136 ;  /* 0x00000088a1c87221 */ /* 0x000fe20000010000 */
[----:B------:R-:W-:Y:S01]  /*f860*/  FMNMX3.FTZ R2, R2, R209, R203, !PT ;  /* 0x000000d102027276 */ /* 0x000fe200078100cb */
[-CC-:B------:R-:W-:Y:S01]  /*f870*/  FFMA.FTZ R67, R214, R79.reuse, -R77.reuse ;  /* 0x0000004fd6437223 */ /* 0x180fe2000001084d */
[----:B------:R-:W-:Y:S01]  /*f880*/  FFMA.FTZ R66, R218, R79, -R77 ;  /* 0x0000004fda427223 */ /* 0x000fe2000001084d */
[----:B------:R-:W-:Y:S01]  /*f890*/  FADD.FTZ R157, R157, R200 ;  /* 0x000000c89d9d7221 */ /* 0x000fe20000010000 */
[----:B------:R-:W-:Y:S01]  /*f8a0*/  FMNMX3.FTZ R2, R2, R201, R195, !PT ;  /* 0x000000c902027276 */ /* 0x000fe200078100c3 */
[----:B------:R-:W-:Y:S01]  /*f8b0*/  MUFU.EX2 R127, R127 ;  /* 0x0000007f007f7308 */ /* 0x000fe20000000800 */
[----:B------:R-:W-:Y:S01]  /*f8c0*/  FFMA.FTZ R65, R216, R79, -R77 ;  /* 0x0000004fd8417223 */ /* 0x000fe2000001084d */
[----:B------:R-:W-:Y:S01]  /*f8d0*/  FADD.FTZ R128, R128, R157 ;  /* 0x0000009d80807221 */ /* 0x000fe20000010000 */
        /* <DEDUP_REMOVED lines=26> */
[----:B------:R-:W-:Y:S01]  /*fa80*/  FMNMX.FTZ R2, R43, R2, !PT ;  /* 0x000000022b027209 */ /* 0x000fe20007810000 */
[----:B------:R-:W-:Y:S04]  /*fa90*/  MUFU.EX2 R115, R115 ;  /* 0x0000007300737308 */ /* 0x000fe80000000800 */
[----:B------:R-:W1:Y:S04]  /*faa0*/  SHFL.BFLY PT, R5, R2, 0x2, 0x1f ;  /* 0x0c401f0002057f89 */ /* 0x000e6800000e0000 */
        /* <DEDUP_REMOVED lines=9> */
[----:B-1----:R-:W-:-:S04]  /*fb40*/  FMNMX.FTZ R2, R5, R2, !PT ;  /* 0x0000000205027209 */ /* 0x002fc80007810000 */
[----:B------:R-:W-:Y:S01]  /*fb50*/  FSETP.NEU.FTZ.AND P0, PT, R2, -INF , PT ;  /* 0xff8000000200780b */ /* 0x000fe20003f1d000 */
[----:B------:R-:W-:Y:S02]  /*fb60*/  FMUL.FTZ R78, R79, R2 ;  /* 0x000000024f4e7220 */ /* 0x000fe40000410000 */
[----:B------:R-:W-:Y:S03]  /*fb70*/  MUFU.EX2 R99, R99 ;  /* 0x0000006300637308 */ /* 0x000fe60000000800 */
[----:B------:R-:W-:Y:S02]  /*fb80*/  FSEL R78, R78, RZ, P0 ;  /* 0x000000ff4e4e7208 */ /* 0x000fe40000000000 */
[----:B------:R-:W-:-:S03]  /*fb90*/  ISETP.GT.AND P0, PT, R32, R173, PT ;  /* 0x000000ad2000720c */ /* 0x000fc60003f04270 */
[-CC-:B------:R-:W-:Y:S01]  /*fba0*/  FFMA.FTZ R134, R4, R79.reuse, -R78.reuse ;  /* 0x0000004f04867223 */ /* 0x180fe2000001084e */
[-CC-:B------:R-:W-:Y:S01]  /*fbb0*/  FFMA.FTZ R159, R159, R79.reuse, -R78.reuse ;  /* 0x0000004f9f9f7223 */ /* 0x180fe2000001084e */
[----:B------:R-:W1:Y:S01]  /*fbc0*/  LDSM.16.MT88.4 R4, [R3+0x5000] ;  /* 0x005000000304783b */ /* 0x000e620000004200 */
        /* <DEDUP_REMOVED lines=10> */
[-CC-:B------:R-:W-:Y:S01]  /*fc70*/  FFMA.FTZ R110, R133, R79.reuse, -R78.reuse ;  /* 0x0000004f856e7223 */ /* 0x180fe2000001084e */
[----:B------:R-:W3:Y:S01]  /*fc80*/  MUFU.EX2 R159, R159 ;  /* 0x0000009f009f7308 */ /* 0x000ee20000000800 */
[----:B------:R-:W4:Y:S01]  /*fc90*/  LDSM.16.MT88.4 R36, [R3+0x5800] ;  /* 0x005800000324783b */ /* 0x000f220000004200 */
        /* <DEDUP_REMOVED lines=28> */
[-CC-:B------:R-:W-:Y:S01]  /*fe60*/  FFMA.FTZ R194, R219, R79.reuse, -R78.reuse ;  /* 0x0000004fdbc27223 */ /* 0x180fe2000001084e */
[--C-:B------:R-:W-:Y:S01]  /*fe70*/  FFMA.FTZ R162, R227, R79, -R78.reuse ;  /* 0x0000004fe3a27223 */ /* 0x100fe2000001084e */
[----:B------:R-:W3:Y:S01]  /*fe80*/  MUFU.EX2 R122, R122 ;  /* 0x0000007a007a7308 */ /* 0x000ee20000000800 */
        /* <DEDUP_REMOVED lines=8> */
[C---:B-1----:R-:W-:Y:S03]  /*ff10*/  HMMA.16816.F32 R12, R24.reuse, R4, RZ ;  /* 0x00000004180c723c */ /* 0x042fe600000018ff */
[----:B------:R-:W-:Y:S01]  /*ff20*/  FADD.FTZ R136, R134, R159 ;  /* 0x0000009f86887221 */ /* 0x000fe20000010000 */
[-CC-:B------:R-:W-:Y:S01]  /*ff30*/  FFMA.FTZ R217, R156, R79.reuse, -R77.reuse ;  /* 0x0000004f9cd97223 */ /* 0x180fe2000001084d */
[-C--:B------:R-:W-:Y:S01]  /*ff40*/  FFMA.FTZ R156, R142, R79.reuse, -R77 ;  /* 0x0000004f8e9c7223 */ /* 0x080fe2000001084d */
[-C--:B------:R-:W-:Y:S01]  /*ff50*/  FFMA.FTZ R142, R195, R79.reuse, -R78 ;  /* 0x0000004fc38e7223 */ /* 0x080fe2000001084e */
[----:B------:R-:W-:Y:S01]  /*ff60*/  FADD.FTZ R151, R151, R136 ;  /* 0x0000008897977221 */ /* 0x000fe20000010000 */
[-CC-:B------:R-:W-:Y:S01]  /*ff70*/  FFMA.FTZ R167, R167, R79.reuse, -R78.reuse ;  /* 0x0000004fa7a77223 */ /* 0x180fe2000001084e */
[----:B------:R-:W1:Y:S01]  /*ff80*/  MUFU.EX2 R139, R139 ;  /* 0x0000008b008b7308 */ /* 0x000e620000000800 */
[C---:B------:R-:W-:Y:S01]  /*ff90*/  HMMA.16816.F32 R4, R24.reuse, R6, RZ ;  /* 0x000000061804723c */ /* 0x040fe200000018ff */
[----:B------:R-:W-:Y:S01]  /*ffa0*/  FADD.FTZ R132, R132, R151 ;  /* 0x0000009784847221 */ /* 0x000fe20000010000 */
[-CC-:B------:R-:W-:Y:S01]  /*ffb0*/  FFMA.FTZ R143, R143, R79.reuse, -R78.reuse ;  /* 0x0000004f8f8f7223 */ /* 0x180fe2000001084e */
[-CC-:B------:R-:W-:Y:S01]  /*ffc0*/  FFMA.FTZ R153, R153, R79.reuse, -R78.reuse ;  /* 0x0000004f99997223 */ /* 0x180fe2000001084e */
[-CC-:B------:R-:W-:Y:S01]  /*ffd0*/  FFMA.FTZ R117, R117, R79.reuse, -R78.reuse ;  /* 0x0000004f75757223 */ /* 0x180fe2000001084e */
[-CC-:B------:R-:W-:Y:S01]  /*ffe0*/  FFMA.FTZ R131, R131, R79.reuse, -R78.reuse ;  /* 0x0000004f83837223 */ /* 0x180fe2000001084e */
[----:B------:R-:W-:Y:S01]  /*fff0*/  FFMA.FTZ R121, R121, R79, -R78 ;  /* 0x0000004f79797223 */ /* 0x000fe2000001084e */
[----:B------:R-:W-:Y:S01]  /*10000*/  MUFU.EX2 R135, R135 ;  /* 0x0000008700877308 */ /* 0x000fe20000000800 */
[C---:B------:R-:W-:Y:S01]  /*10010*/  HMMA.16816.F32 R28, R24.reuse, R16, RZ ;  /* 0x00000010181c723c */ /* 0x040fe200000018ff */
[----:B---3--:R-:W-:Y:S01]  /*10020*/  F2FP.F16.F32.PACK_AB R16, R122, R141 ;  /* 0x0000008d7a10723e */ /* 0x008fe200000000ff */
[----:B------:R-:W-:Y:S01]  /*10030*/  FADD.FTZ R141, R141, R132 ;  /* 0x000000848d8d7221 */ /* 0x000fe20000010000 */
[----:B------:R-:W-:Y:S01]  /*10040*/  F2FP.F16.F32.PACK_AB R17, R124, R145 ;  /* 0x000000917c11723e */ /* 0x000fe200000000ff */
[----:B------:R-:W-:Y:S01]  /*10050*/  FADD.FTZ R145, R145, R128 ;  /* 0x0000008091917221 */ /* 0x000fe20000010000 */
[--C-:B------:R-:W-:Y:S01]  /*10060*/  FFMA.FTZ R111, R111, R79, -R78.reuse ;  /* 0x0000004f6f6f7223 */ /* 0x100fe2000001084e */
[----:B------:R-:W-:Y:S01]  /*10070*/  FADD.FTZ R141, R122, R141 ;  /* 0x0000008d7a8d7221 */ /* 0x000fe20000010000 */
[----:B------:R-:W3:Y:S01]  /*10080*/  MUFU.EX2 R112, R112 ;  /* 0x0000007000707308 */ /* 0x000ee20000000800 */
[----:B------:R-:W-:Y:S01]  /*10090*/  HMMA.16816.F32 R24, R24, R18, RZ ;  /* 0x000000121818723c */ /* 0x000fe200000018ff */
[----:B-1----:R-:W-:Y:S01]  /*100a0*/  F2FP.F16.F32.PACK_AB R18, R139, R116 ;  /* 0x000000748b12723e */ /* 0x002fe200000000ff */
[----:B------:R-:W-:Y:S01]  /*100b0*/  FADD.FTZ R124, R124, R145 ;  /* 0x000000917c7c7221 */ /* 0x000fe20000010000 */
[C---:B------:R-:W-:Y:S01]  /*100c0*/  F2FP.F16.F32.PACK_AB R19, R114.reuse, R137 ;  /* 0x000000897213723e */ /* 0x040fe200000000ff */
[-CC-:B------:R-:W-:Y:S01]  /*100d0*/  FFMA.FTZ R103, R103, R79.reuse, -R78.reuse ;  /* 0x0000004f67677223 */ /* 0x180fe2000001084e */
[-C--:B------:R-:W-:Y:S01]  /*100e0*/  FFMA.FTZ R113, R113, R79.reuse, -R78 ;  /* 0x0000004f71717223 */ /* 0x080fe2000001084e */
[----:B------:R-:W-:Y:S01]  /*100f0*/  FADD.FTZ R137, R137, R124 ;  /* 0x0000007c89897221 */ /* 0x000fe20000010000 */
[----:B------:R-:W-:Y:S01]  /*10100*/  MUFU.EX2 R110, R110 ;  /* 0x0000006e006e7308 */ /* 0x000fe20000000800 */
[-CC-:B------:R-:W-:Y:S01]  /*10110*/  FFMA.FTZ R107, R107, R79.reuse, -R78.reuse ;  /* 0x0000004f6b6b7223 */ /* 0x180fe2000001084e */
[-CC-:B------:R-:W-:Y:S01]  /*10120*/  FFMA.FTZ R81, R81, R79.reuse, -R78.reuse ;  /* 0x0000004f51517223 */ /* 0x180fe2000001084e */
[C---:B--2---:R-:W-:Y:S05]  /*10130*/  HMMA.16816.F32 R12, R16.reuse, R44, R12 ;  /* 0x0000002c100c723c */ /* 0x044fea000000180c */
[----:B------:R-:W-:Y:S01]  /*10140*/  FADD.FTZ R114, R114, R137 ;  /* 0x0000008972727221 */ /* 0x000fe20000010000 */
        /* <DEDUP_REMOVED lines=9> */
[-C--:B------:R-:W-:Y:S01]  /*101e0*/  FFMA.FTZ R50, R50, R79.reuse, -R78 ;  /* 0x0000004f32327223 */ /* 0x080fe2000001084e */
[-CC-:B------:R-:W-:Y:S01]  /*101f0*/  FFMA.FTZ R151, R118, R79.reuse, -R77.reuse ;  /* 0x0000004f76977223 */ /* 0x180fe2000001084d */
[----:B------:R-:W-:Y:S01]  /*10200*/  MUFU.EX2 R126, R126 ;  /* 0x0000007e007e7308 */ /* 0x000fe20000000800 */
[----:B------:R-:W-:Y:S01]  /*10210*/  FFMA.FTZ R195, R40, R79, -R77 ;  /* 0x0000004f28c37223 */ /* 0x000fe2000001084d */
[C---:B------:R-:W-:Y:S06]  /*10220*/  HMMA.16816.F32 R28, R16.reuse, R20, R28 ;  /* 0x00000014101c723c */ /* 0x040fec000000181c */
[----:B------:R-:W5:Y:S02]  /*10230*/  MUFU.EX2 R147, R147 ;  /* 0x0000009300937308 */ /* 0x000f640000000800 */
[----:B------:R-:W-:Y:S01]  /*10240*/  HMMA.16816.F32 R24, R16, R22, R24 ;  /* 0x000000161018723c */ /* 0x000fe20000001818 */
[----:B------:R-:W5:Y:S02]  /*10250*/  LDSM.16.MT88.4 R20, [R3+0x5c00] ;  /* 0x005c00000314783b */ /* 0x000f640000004200 */
[----:B---3--:R-:W-:-:S02]  /*10260*/  F2FP.F16.F32.PACK_AB R16, R112, R135 ;  /* 0x000000877010723e */ /* 0x008fc400000000ff */
[----:B------:R-:W-:Y:S01]  /*10270*/  F2FP.F16.F32.PACK_AB R17, R108, R127 ;  /* 0x0000007f6c11723e */ /* 0x000fe200000000ff */
[----:B------:R-:W-:Y:S01]  /*10280*/  MUFU.EX2 R130, R130 ;  /* 0x0000008200827308 */ /* 0x000fe20000000800 */
[----:B-1----:R-:W-:Y:S01]  /*10290*/  F2FP.F16.F32.PACK_AB R18, R133, R110 ;  /* 0x0000006e8512723e */ /* 0x002fe200000000ff */
[----:B------:R-:W-:Y:S01]  /*102a0*/  FADD.FTZ R127, R127, R114 ;  /* 0x000000727f7f7221 */ /* 0x000fe20000010000 */
[----:B------:R-:W-:-:S03]  /*102b0*/  F2FP.F16.F32.PACK_AB R19, R106, R123 ;  /* 0x0000007b6a13723e */ /* 0x000fc600000000ff */
[----:B------:R-:W-:Y:S02]  /*102c0*/  FADD.FTZ R108, R108, R127 ;  /* 0x0000007f6c6c7221 */ /* 0x000fe40000010000 */
[----:B------:R-:W1:Y:S02]  /*102d0*/  MUFU.EX2 R155, R155 ;  /* 0x0000009b009b7308 */ /* 0x000e640000000800 */
[----:B----4-:R-:W-:Y:S03]  /*102e0*/  HMMA.16816.F32 R12, R16, R36, R12 ;  /* 0x00000024100c723c */ /* 0x010fe6000000180c */
[----:B------:R-:W-:-:S04]  /*102f0*/  FADD.FTZ R123, R123, R108 ;  /* 0x0000006c7b7b7221 */ /* 0x000fc80000010000 */
[----:B------:R-:W-:Y:S01]  /*10300*/  FADD.FTZ R106, R106, R123 ;  /* 0x0000007b6a6a7221 */ /* 0x000fe20000010000 */
[----:B------:R-:W-:Y:S01]  /*10310*/  MUFU.EX2 R138, R138 ;  /* 0x0000008a008a7308 */ /* 0x000fe20000000800 */
[C---:B------:R-:W-:Y:S01]  /*10320*/  HMMA.16816.F32 R4, R16.reuse, R38, R4 ;  /* 0x000000261004723c */ /* 0x040fe20000001804 */
[----:B------:R-:W3:Y:S06]  /*10330*/  LDSM.16.MT88.4 R36, [R59+0x5c00] ;  /* 0x005c00003b24783b */ /* 0x000eec0000004200 */
[----:B------:R-:W4:Y:S01]  /*10340*/  MUFU.EX2 R163, R163 ;  /* 0x000000a300a37308 */ /* 0x000f220000000800 */
[C---:B--2---:R-:W-:Y:S07]  /*10350*/  HMMA.16816.F32 R28, R16.reuse, R44, R28 ;  /* 0x0000002c101c723c */ /* 0x044fee000000181c */
[----:B------:R-:W-:Y:S01]  /*10360*/  MUFU.EX2 R140, R140 ;  /* 0x0000008c008c7308 */ /* 0x000fe20000000800 */
[----:B------:R-:W-:Y:S03]  /*10370*/  HMMA.16816.F32 R24, R16, R46, R24 ;  /* 0x0000002e1018723c */ /* 0x000fe60000001818 */
[----:B-----5:R-:W-:Y:S01]  /*10380*/  F2FP.F16.F32.PACK_AB R16, R147, R126 ;  /* 0x0000007e9310723e */ /* 0x020fe200000000ff */
[----:B------:R-:W2:Y:S01]  /*10390*/  LDSM.16.MT88.4 R44, [R3+0x6000] ;  /* 0x00600000032c783b */ /* 0x000ea20000004200 */
[----:B------:R-:W-:Y:S01]  /*103a0*/  F2FP.F16.F32.PACK_AB R17, R104, R119 ;  /* 0x000000776811723e */ /* 0x000fe200000000ff */
[----:B------:R-:W-:Y:S01]  /*103b0*/  FADD.FTZ R119, R119, R106 ;  /* 0x0000006a77777221 */ /* 0x000fe20000010000 */
[----:B-1----:R-:W-:Y:S01]  /*103c0*/  F2FP.F16.F32.PACK_AB R18, R155, R130 ;  /* 0x000000829b12723e */ /* 0x002fe200000000ff */
[----:B------:R-:W1:Y:S01]  /*103d0*/  MUFU.EX2 R197, R197 ;  /* 0x000000c500c57308 */ /* 0x000e620000000800 */
[----:B------:R-:W-:-:S07]  /*103e0*/  F2FP.F16.F32.PACK_AB R19, R100, R115 ;  /* 0x000000736413723e */ /* 0x000fce00000000ff */
[C---:B------:R-:W-:Y:S01]  /*103f0*/  HMMA.16816.F32 R12, R16.reuse, R20, R12 ;  /* 0x00000014100c723c */ /* 0x040fe2000000180c */
[----:B------:R-:W-:Y:S07]  /*10400*/  MUFU.EX2 R90, R90 ;  /* 0x0000005a005a7308 */ /* 0x000fee0000000800 */
[C---:B------:R-:W-:Y:S01]  /*10410*/  HMMA.16816.F32 R4, R16.reuse, R22, R4 ;  /* 0x000000161004723c */ /* 0x040fe20000001804 */
[----:B------:R-:W5:Y:S01]  /*10420*/  LDSM.16.MT88.4 R20, [R59+0x6000] ;  /* 0x006000003b14783b */ /* 0x000f620000004200 */
[----:B------:R-:W-:Y:S06]  /*10430*/  MUFU.EX2 R144, R144 ;  /* 0x0000009000907308 */ /* 0x000fec0000000800 */
[C---:B---3--:R-:W-:Y:S02]  /*10440*/  HMMA.16816.F32 R28, R16.reuse, R36, R28 ;  /* 0x00000024101c723c */ /* 0x048fe4000000181c */
[----:B------:R-:W3:Y:S06]  /*10450*/  MUFU.EX2 R207, R207 ;  /* 0x000000cf00cf7308 */ /* 0x000eec0000000800 */
[----:B------:R-:W-:Y:S01]  /*10460*/  HMMA.16816.F32 R24, R16, R38, R24 ;  /* 0x000000261018723c */ /* 0x000fe20000001818 */
[----:B------:R-:W3:Y:S02]  /*10470*/  LDSM.16.MT88.4 R36, [R3+0x6400] ;  /* 0x006400000324783b */ /* 0x000ee40000004200 */
[----:B----4-:R-:W-:Y:S01]  /*10480*/  F2FP.F16.F32.PACK_AB R16, R163, R138 ;  /* 0x0000008aa310723e */ /* 0x010fe200000000ff */
[----:B------:R-:W-:Y:S01]  /*10490*/  MUFU.EX2 R146, R146 ;  /* 0x0000009200927308 */ /* 0x000fe20000000800 */
[----:B------:R-:W-:-:S02]  /*104a0*/  F2FP.F16.F32.PACK_AB R17, R98, R109 ;  /* 0x0000006d6211723e */ /* 0x000fc400000000ff */
[----:B-1----:R-:W-:Y:S02]  /*104b0*/  F2FP.F16.F32.PACK_AB R18, R197, R140 ;  /* 0x0000008cc512723e */ /* 0x002fe400000000ff */
[----:B------:R-:W-:-:S03]  /*104c0*/  F2FP.F16.F32.PACK_AB R19, R96, R105 ;  /* 0x000000696013723e */ /* 0x000fc600000000ff */
[----:B------:R-:W1:Y:S04]  /*104d0*/  MUFU.EX2 R205, R205 ;  /* 0x000000cd00cd7308 */ /* 0x000e680000000800 */
[C---:B--2---:R-:W-:Y:S04]  /*104e0*/  HMMA.16816.F32 R12, R16.reuse, R44, R12 ;  /* 0x0000002c100c723c */ /* 0x044fe8000000180c */
[----:B------:R-:W-:Y:S04]  /*104f0*/  MUFU.EX2 R95, R95 ;  /* 0x0000005f005f7308 */ /* 0x000fe80000000800 */
[C---:B------:R-:W-:Y:S01]  /*10500*/  HMMA.16816.F32 R4, R16.reuse, R46, R4 ;  /* 0x0000002e1004723c */ /* 0x040fe20000001804 */
[----:B------:R-:W2:Y:S03]  /*10510*/  LDSM.16.MT88.4 R44, [R59+0x6400] ;  /* 0x006400003b2c783b */ /* 0x000ea60000004200 */
[----:B------:R-:W-:Y:S04]  /*10520*/  MUFU.EX2 R86, R86 ;  /* 0x0000005600567308 */ /* 0x000fe80000000800 */
[C---:B-----5:R-:W-:Y:S04]  /*10530*/  HMMA.16816.F32 R28, R16.reuse, R20, R28 ;  /* 0x00000014101c723c */ /* 0x060fe8000000181c */
[----:B------:R-:W-:Y:S04]  /*10540*/  MUFU.EX2 R89, R89 ;  /* 0x0000005900597308 */ /* 0x000fe80000000800 */
[----:B------:R-:W-:Y:S01]  /*10550*/  HMMA.16816.F32 R24, R16, R22, R24 ;  /* 0x000000161018723c */ /* 0x000fe20000001818 */
[----:B------:R-:W4:Y:S02]  /*10560*/  LDSM.16.MT88.4 R20, [R3+0x6800] ;  /* 0x006800000314783b */ /* 0x000f240000004200 */
[----:B---3--:R-:W-:-:S02]  /*10570*/  F2FP.F16.F32.PACK_AB R16, R207, R144 ;  /* 0x00000090cf10723e */ /* 0x008fc400000000ff */
[----:B------:R-:W-:Y:S01]  /*10580*/  F2FP.F16.F32.PACK_AB R17, R94, R101 ;  /* 0x000000655e11723e */ /* 0x000fe200000000ff */
[----:B------:R-:W-:Y:S01]  /*10590*/  MUFU.EX2 R84, R84 ;  /* 0x0000005400547308 */ /* 0x000fe20000000800 */
[----:B-1----:R-:W-:Y:S02]  /*105a0*/  F2FP.F16.F32.PACK_AB R18, R205, R146 ;  /* 0x00000092cd12723e */ /* 0x002fe400000000ff */
[----:B------:R-:W-:-:S05]  /*105b0*/  F2FP.F16.F32.PACK_AB R19, R90, R99 ;  /* 0x000000635a13723e */ /* 0x000fca00000000ff */
[----:B------:R-:W-:Y:S02]  /*105c0*/  MUFU.EX2 R152, R152 ;  /* 0x0000009800987308 */ /* 0x000fe40000000800 */
[C---:B------:R-:W-:Y:S06]  /*105d0*/  HMMA.16816.F32 R12, R16.reuse, R36, R12 ;  /* 0x00000024100c723c */ /* 0x040fec000000180c */
[----:B------:R-:W1:Y:S02]  /*105e0*/  MUFU.EX2 R215, R215 ;  /* 0x000000d700d77308 */ /* 0x000e640000000800 */
[C---:B------:R-:W-:Y:S01]  /*105f0*/  HMMA.16816.F32 R4, R16.reuse, R38, R4 ;  /* 0x000000261004723c */ /* 0x040fe20000001804 */
[----:B------:R-:W3:Y:S05]  /*10600*/  LDSM.16.MT88.4 R36, [R59+0x6800] ;  /* 0x006800003b24783b */ /* 0x000eea0000004200 */
[----:B------:R-:W-:Y:S02]  /*10610*/  MUFU.EX2 R154, R154 ;  /* 0x0000009a009a7308 */ /* 0x000fe40000000800 */
[C---:B--2---:R-:W-:Y:S06]  /*10620*/  HMMA.16816.F32 R28, R16.reuse, R44, R28 ;  /* 0x0000002c101c723c */ /* 0x044fec000000181c */
[----:B------:R-:W2:Y:S02]  /*10630*/  MUFU.EX2 R213, R213 ;  /* 0x000000d500d57308 */ /* 0x000ea40000000800 */
[----:B------:R-:W-:Y:S03]  /*10640*/  HMMA.16816.F32 R24, R16, R46, R24 ;  /* 0x0000002e1018723c */ /* 0x000fe60000001818 */
[----:B-1----:R-:W-:Y:S01]  /*10650*/  F2FP.F16.F32.PACK_AB R16, R215, R152 ;  /* 0x00000098d710723e */ /* 0x002fe200000000ff */
[----:B------:R-:W1:Y:S01]  /*10660*/  LDSM.16.MT88.4 R44, [R3+0x6c00] ;  /* 0x006c0000032c783b */ /* 0x000e620000004200 */
[----:B------:R-:W-:-:S02]  /*10670*/  F2FP.F16.F32.PACK_AB R17, R86, R95 ;  /* 0x0000005f5611723e */ /* 0x000fc400000000ff */
[----:B------:R-:W-:Y:S01]  /*10680*/  F2FP.F16.F32.PACK_AB R19, R84, R89 ;  /* 0x000000595413723e */ /* 0x000fe200000000ff */
[----:B------:R-:W-:Y:S08]  /*10690*/  MUFU.EX2 R87, R87 ;  /* 0x0000005700577308 */ /* 0x000ff00000000800 */
[----:B------:R-:W5:Y:S01]  /*106a0*/  MUFU.EX2 R82, R82 ;  /* 0x0000005200527308 */ /* 0x000f620000000800 */
[----:B--2---:R-:W-:-:S07]  /*106b0*/  F2FP.F16.F32.PACK_AB R18, R213, R154 ;  /* 0x0000009ad512723e */ /* 0x004fce00000000ff */
[C---:B----4-:R-:W-:Y:S01]  /*106c0*/  HMMA.16816.F32 R12, R16.reuse, R20, R12 ;  /* 0x00000014100c723c */ /* 0x050fe2000000180c */
[----:B------:R-:W-:Y:S07]  /*106d0*/  MUFU.EX2 R83, R83 ;  /* 0x0000005300537308 */ /* 0x000fee0000000800 */
[C---:B------:R-:W-:Y:S01]  /*106e0*/  HMMA.16816.F32 R4, R16.reuse, R22, R4 ;  /* 0x000000161004723c */ /* 0x040fe20000001804 */
[----:B------:R-:W2:Y:S01]  /*106f0*/  LDSM.16.MT88.4 R20, [R59+0x6c00] ;  /* 0x006c00003b14783b */ /* 0x000ea20000004200 */
[----:B------:R-:W4:Y:S06]  /*10700*/  MUFU.EX2 R76, R76 ;  /* 0x0000004c004c7308 */ /* 0x000f2c0000000800 */
[C---:B---3--:R-:W-:Y:S02]  /*10710*/  HMMA.16816.F32 R28, R16.reuse, R36, R28 ;  /* 0x00000024101c723c */ /* 0x048fe4000000181c */
[----:B------:R-:W-:Y:S06]  /*10720*/  MUFU.EX2 R158, R158 ;  /* 0x0000009e009e7308 */ /* 0x000fec0000000800 */
[----:B------:R-:W-:Y:S01]  /*10730*/  HMMA.16816.F32 R24, R16, R38, R24 ;  /* 0x000000261018723c */ /* 0x000fe20000001818 */
[----:B------:R-:W3:Y:S01]  /*10740*/  LDSM.16.MT88.4 R36, [R3+0x7000] ;  /* 0x007000000324783b */ /* 0x000ee20000004200 */
[----:B------:R-:W1:Y:S01]  /*10750*/  MUFU.EX2 R223, R223 ;  /* 0x000000df00df7308 */ /* 0x000e620000000800 */
[----:B-----5:R-:W-:-:S02]  /*10760*/  F2FP.F16.F32.PACK_AB R17, R82, R87 ;  /* 0x000000575211723e */ /* 0x020fc400000000ff */
[----:B----4-:R-:W-:-:S05]  /*10770*/  F2FP.F16.F32.PACK_AB R19, R76, R83 ;  /* 0x000000534c13723e */ /* 0x010fca00000000ff */
        /* <DEDUP_REMOVED lines=15> */
[----:B------:R-:W5:Y:S02]  /*10870*/  LDSM.16.MT88.4 R20, [R3+0x7400] ;  /* 0x007400000314783b */ /* 0x000f640000004200 */
[----:B-1----:R-:W-:-:S02]  /*10880*/  F2FP.F16.F32.PACK_AB R17, R74, R75 ;  /* 0x0000004b4a11723e */ /* 0x002fc400000000ff */
[----:B----4-:R-:W-:Y:S02]  /*10890*/  F2FP.F16.F32.PACK_AB R19, R72, R73 ;  /* 0x000000494813723e */ /* 0x010fe400000000ff */
        /* <DEDUP_REMOVED lines=32> */
[----:B------:R-:W-:-:S02]  /*10aa0*/  FFMA.FTZ R116, R129, R79, -R78 ;  /* 0x0000004f81747223 */ /* 0x000fc4000001084e */
[----:B------:R-:W-:Y:S01]  /*10ab0*/  FADD.FTZ R36, R139, R36 ;  /* 0x000000248b247221 */ /* 0x000fe20000010000 */
[----:B------:R-:W-:Y:S03]  /*10ac0*/  HMMA.16816.F32 R24, R16, R38, R24 ;  /* 0x000000261018723c */ /* 0x000fe60000001818 */
[----:B------:R-:W-:Y:S01]  /*10ad0*/  FADD.FTZ R135, R135, R36 ;  /* 0x0000002487877221 */ /* 0x000fe20000010000 */
[----:B------:R-:W1:Y:S01]  /*10ae0*/  MUFU.EX2 R167, R167 ;  /* 0x000000a700a77308 */ /* 0x000e620000000800 */
[----:B--2---:R-:W-:Y:S01]  /*10af0*/  F2FP.F16.F32.PACK_AB R17, R66, R67 ;  /* 0x000000434211723e */ /* 0x004fe200000000ff */
[----:B------:R-:W2:Y:S01]  /*10b00*/  LDSM.16.MT88.4 R36, [R3+0x7c00] ;  /* 0x007c00000324783b */ /* 0x000ea20000004200 */
[----:B------:R-:W-:Y:S01]  /*10b10*/  FADD.FTZ R135, R112, R135 ;  /* 0x0000008770877221 */ /* 0x000fe20000010000 */
[----:B-----5:R-:W-:-:S03]  /*10b20*/  F2FP.F16.F32.PACK_AB R19, R64, R65 ;  /* 0x000000414013723e */ /* 0x020fc600000000ff */
[----:B------:R-:W-:Y:S01]  /*10b30*/  FADD.FTZ R110, R110, R135 ;  /* 0x000000876e6e7221 */ /* 0x000fe20000010000 */
[----:B------:R-:W-:Y:S03]  /*10b40*/  MUFU.EX2 R134, R153 ;  /* 0x0000009900867308 */ /* 0x000fe60000000800 */
[----:B------:R-:W-:-:S04]  /*10b50*/  FADD.FTZ R133, R133, R110 ;  /* 0x0000006e85857221 */ /* 0x000fc80000010000 */
[----:B------:R-:W-:Y:S01]  /*10b60*/  FADD.FTZ R126, R126, R133 ;  /* 0x000000857e7e7221 */ /* 0x000fe20000010000 */
[----:B------:R-:W5:Y:S01]  /*10b70*/  MUFU.EX2 R143, R143 ;  /* 0x0000008f008f7308 */ /* 0x000f620000000800 */
[----:B-1----:R-:W-:Y:S02]  /*10b80*/  F2FP.F16.F32.PACK_AB R16, R167, R142 ;  /* 0x0000008ea710723e */ /* 0x002fe400000000ff */
[----:B------:R-:W-:-:S04]  /*10b90*/  FADD.FTZ R147, R147, R126 ;  /* 0x0000007e93937221 */ /* 0x000fc80000010000 */
[----:B------:R-:W-:Y:S01]  /*10ba0*/  FADD.FTZ R130, R130, R147 ;  /* 0x0000009382827221 */ /* 0x000fe20000010000 */
[----:B------:R-:W-:Y:S03]  /*10bb0*/  MUFU.EX2 R63, R63 ;  /* 0x0000003f003f7308 */ /* 0x000fe60000000800 */
[----:B------:R-:W-:-:S04]  /*10bc0*/  FADD.FTZ R155, R155, R130 ;  /* 0x000000829b9b7221 */ /* 0x000fc80000010000 */
[----:B------:R-:W-:Y:S01]  /*10bd0*/  FADD.FTZ R138, R138, R155 ;  /* 0x0000009b8a8a7221 */ /* 0x000fe20000010000 */
[----:B------:R-:W1:Y:S01]  /*10be0*/  MUFU.EX2 R62, R62 ;  /* 0x0000003e003e7308 */ /* 0x000e620000000800 */
[----:B-----5:R-:W-:Y:S02]  /*10bf0*/  F2FP.F16.F32.PACK_AB R18, R143, R134 ;  /* 0x000000868f12723e */ /* 0x020fe400000000ff */
[----:B------:R-:W-:-:S04]  /*10c00*/  FADD.FTZ R163, R163, R138 ;  /* 0x0000008aa3a37221 */ /* 0x000fc80000010000 */
[----:B------:R-:W-:Y:S01]  /*10c10*/  FADD.FTZ R140, R140, R163 ;  /* 0x000000a38c8c7221 */ /* 0x000fe20000010000 */
[----:B---3--:R-:W-:Y:S01]  /*10c20*/  HMMA.16816.F32 R12, R16, R44, R12 ;  /* 0x0000002c100c723c */ /* 0x008fe2000000180c */
[----:B------:R-:W-:Y:S02]  /*10c30*/  MUFU.EX2 R61, R61 ;  /* 0x0000003d003d7308 */ /* 0x000fe40000000800 */
[----:B------:R-:W-:-:S04]  /*10c40*/  FADD.FTZ R197, R197, R140 ;  /* 0x0000008cc5c57221 */ /* 0x000fc80000010000 */
[----:B------:R-:W-:Y:S01]  /*10c50*/  FADD.FTZ R144, R144, R197 ;  /* 0x000000c590907221 */ /* 0x000fe20000010000 */
[----:B------:R-:W-:Y:S01]  /*10c60*/  HMMA.16816.F32 R4, R16, R46, R4 ;  /* 0x0000002e1004723c */ /* 0x000fe20000001804 */
[----:B------:R-:W3:Y:S01]  /*10c70*/  LDSM.16.MT88.4 R44, [R59+0x7c00] ;  /* 0x007c00003b2c783b */ /* 0x000ee20000004200 */
[----:B------:R-:W5:Y:S01]  /*10c80*/  MUFU.EX2 R60, R60 ;  /* 0x0000003c003c7308 */ /* 0x000f620000000800 */
[----:B------:R-:W-:-:S04]  /*10c90*/  FADD.FTZ R207, R207, R144 ;  /* 0x00000090cfcf7221 */ /* 0x000fc80000010000 */
[----:B------:R-:W-:Y:S01]  /*10ca0*/  FADD.FTZ R146, R146, R207 ;  /* 0x000000cf92927221 */ /* 0x000fe20000010000 */
[C---:B----4-:R-:W-:Y:S03]  /*10cb0*/  HMMA.16816.F32 R28, R16.reuse, R20, R28 ;  /* 0x00000014101c723c */ /* 0x050fe6000000181c */
[----:B------:R-:W-:Y:S01]  /*10cc0*/  FADD.FTZ R20, R104, R119 ;  /* 0x0000007768147221 */ /* 0x000fe20000010000 */
[----:B------:R-:W-:Y:S01]  /*10cd0*/  MUFU.EX2 R129, R131 ;  /* 0x0000008300817308 */ /* 0x000fe20000000800 */
[----:B-1----:R-:W-:Y:S01]  /*10ce0*/  F2FP.F16.F32.PACK_AB R21, R62, R63 ;  /* 0x0000003f3e15723e */ /* 0x002fe200000000ff */
[----:B------:R-:W-:Y:S01]  /*10cf0*/  FADD.FTZ R205, R205, R146 ;  /* 0x00000092cdcd7221 */ /* 0x000fe20000010000 */
        /* <DEDUP_REMOVED lines=28> */
[----:B--2---:R-:W-:Y:S05]  /*10ec0*/  HMMA.16816.F32 R12, R20, R36, R12 ;  /* 0x00000024140c723c */ /* 0x004fea000000180c */
[----:B------:R-:W-:-:S04]  /*10ed0*/  FADD.FTZ R225, R225, R162 ;  /* 0x000000a2e1e17221 */ /* 0x000fc80000010000 */
[----:B------:R-:W-:Y:S01]  /*10ee0*/  FADD.FTZ R194, R194, R225 ;  /* 0x000000e1c2c27221 */ /* 0x000fe20000010000 */
[----:B------:R-:W2:Y:S01]  /*10ef0*/  MUFU.EX2 R97, R97 ;  /* 0x0000006100617308 */ /* 0x000ea20000000800 */
[C---:B---3--:R-:W-:Y:S03]  /*10f00*/  HMMA.16816.F32 R28, R20.reuse, R44, R28 ;  /* 0x0000002c141c723c */ /* 0x048fe6000000181c */
[----:B------:R-:W-:Y:S01]  /*10f10*/  FADD.FTZ R45, R99, R94 ;  /* 0x0000005e632d7221 */ /* 0x000fe20000010000 */
[----:B------:R-:W-:Y:S01]  /*10f20*/  FADD.FTZ R219, R219, R194 ;  /* 0x000000c2dbdb7221 */ /* 0x000fe20000010000 */
[-C--:B------:R-:W-:Y:S01]  /*10f30*/  FFMA.FTZ R99, R88, R79.reuse, -R77 ;  /* 0x0000004f58637223 */ /* 0x080fe2000001084d */
[----:B------:R-:W-:Y:S01]  /*10f40*/  FFMA.FTZ R88, R93, R79, -R78 ;  /* 0x0000004f5d587223 */ /* 0x000fe2000001084e */
[----:B------:R-:W-:Y:S01]  /*10f50*/  FADD.FTZ R90, R90, R45 ;  /* 0x0000002d5a5a7221 */ /* 0x000fe20000010000 */
[----:B-1----:R-:W-:Y:S01]  /*10f60*/  F2FP.F16.F32.PACK_AB R45, R55, R56 ;  /* 0x00000038372d723e */ /* 0x002fe200000000ff */
[----:B------:R-:W-:Y:S01]  /*10f70*/  MUFU.EX2 R104, R113 ;  /* 0x0000007100687308 */ /* 0x000fe20000000800 */
[----:B------:R-:W-:Y:S03]  /*10f80*/  HMMA.16816.F32 R24, R20, R46, R24 ;  /* 0x0000002e1418723c */ /* 0x000fe60000001818 */
[----:B------:R-:W-:Y:S01]  /*10f90*/  FADD.FTZ R95, R95, R90 ;  /* 0x0000005a5f5f7221 */ /* 0x000fe20000010000 */
[----:B------:R-:W-:-:S03]  /*10fa0*/  FADD.FTZ R196, R196, R219 ;  /* 0x000000dbc4c47221 */ /* 0x000fc60000010000 */
[----:B------:R-:W-:Y:S01]  /*10fb0*/  FADD.FTZ R86, R86, R95 ;  /* 0x0000005f56567221 */ /* 0x000fe20000010000 */
[----:B------:R-:W-:Y:S01]  /*10fc0*/  FADD.FTZ R209, R209, R196 ;  /* 0x000000c4d1d17221 */ /* 0x000fe20000010000 */
[----:B------:R-:W1:Y:S01]  /*10fd0*/  MUFU.EX2 R111, R111 ;  /* 0x0000006f006f7308 */ /* 0x000e620000000800 */
[----:B--2---:R-:W-:Y:S01]  /*10fe0*/  F2FP.F16.F32.PACK_AB R47, R97, R80 ;  /* 0x00000050612f723e */ /* 0x004fe200000000ff */
        /* <DEDUP_REMOVED lines=22> */
[----:B------:R-:W4:Y:S01]  /*11150*/  LDSM.16.MT88.4 R16, [R59+0x8400] ;  /* 0x008400003b10783b */ /* 0x000f220000004200 */
[----:B------:R-:W5:Y:S02]  /*11160*/  MUFU.EX2 R199, R199 ;  /* 0x000000c700c77308 */ /* 0x000f640000000800 */
[----:B------:R-:W-:Y:S01]  /*11170*/  FADD.FTZ R82, R82, R87 ;  /* 0x0000005752527221 */ /* 0x000fe20000010000 */
[C---:B--2---:R-:W-:Y:S03]  /*11180*/  HMMA.16816.F32 R28, R44.reuse, R36, R28 ;  /* 0x000000242c1c723c */ /* 0x044fe6000000181c */
[----:B------:R-:W-:Y:S01]  /*11190*/  FADD.FTZ R83, R83, R82 ;  /* 0x0000005253537221 */ /* 0x000fe20000010000 */
[----:B-1----:R-:W-:Y:S01]  /*111a0*/  F2FP.F16.F32.PACK_AB R37, R125, R102 ;  /* 0x000000667d25723e */ /* 0x002fe200000000ff */
[----:B------:R-:W-:Y:S02]  /*111b0*/  MUFU.EX2 R88, R88 ;  /* 0x0000005800587308 */ /* 0x000fe40000000800 */
[----:B------:R-:W-:Y:S01]  /*111c0*/  FADD.FTZ R76, R76, R83 ;  /* 0x000000534c4c7221 */ /* 0x000fe20000010000 */
[----:B------:R-:W-:Y:S03]  /*111d0*/  HMMA.16816.F32 R24, R44, R38, R24 ;  /* 0x000000262c18723c */ /* 0x000fe60000001818 */
[----:B------:R-:W-:Y:S01]  /*111e0*/  FADD.FTZ R75, R75, R76 ;  /* 0x0000004c4b4b7221 */ /* 0x000fe20000010000 */
[----:B------:R-:W1:Y:S01]  /*111f0*/  LDSM.16.MT88.4 R44, [R3+0x8800] ;  /* 0x00880000032c783b */ /* 0x000e620000004200 */
[----:B------:R-:W2:Y:S01]  /*11200*/  MUFU.EX2 R89, R91 ;  /* 0x0000005b00597308 */ /* 0x000ea20000000800 */
[----:B-----5:R-:W-:Y:S01]  /*11210*/  F2FP.F16.F32.PACK_AB R39, R199, R120 ;  /* 0x00000078c727723e */ /* 0x020fe200000000ff */
[----:B------:R-:W-:-:S04]  /*11220*/  FADD.FTZ R74, R74, R75 ;  /* 0x0000004b4a4a7221 */ /* 0x000fc80000010000 */
[----:B------:R-:W-:Y:S02]  /*11230*/  FADD.FTZ R73, R73, R74 ;  /* 0x0000004a49497221 */ /* 0x000fe40000010000 */
[----:B------:R-:W-:Y:S02]  /*11240*/  MUFU.EX2 R84, R85 ;  /* 0x0000005500547308 */ /* 0x000fe40000000800 */
[----:B------:R-:W-:-:S04]  /*11250*/  FADD.FTZ R72, R72, R73 ;  /* 0x0000004948487221 */ /* 0x000fc80000010000 */
[----:B------:R-:W-:Y:S02]  /*11260*/  FADD.FTZ R71, R71, R72 ;  /* 0x0000004847477221 */ /* 0x000fe40000010000 */
[----:B------:R-:W5:Y:S01]  /*11270*/  MUFU.EX2 R81, R81 ;  /* 0x0000005100517308 */ /* 0x000f620000000800 */
[----:B--2---:R-:W-:Y:S01]  /*11280*/  F2FP.F16.F32.PACK_AB R36, R89, R88 ;  /* 0x000000585924723e */ /* 0x004fe200000000ff */
[----:B------:R-:W-:-:S04]  /*11290*/  FADD.FTZ R70, R70, R71 ;  /* 0x0000004746467221 */ /* 0x000fc80000010000 */
[----:B------:R-:W-:Y:S02]  /*112a0*/  FADD.FTZ R69, R69, R70 ;  /* 0x0000004645457221 */ /* 0x000fe40000010000 */
[----:B------:R-:W-:Y:S02]  /*112b0*/  MUFU.EX2 R150, R150 ;  /* 0x0000009600967308 */ /* 0x000fe40000000800 */
[----:B------:R-:W-:-:S04]  /*112c0*/  FADD.FTZ R68, R68, R69 ;  /* 0x0000004544447221 */ /* 0x000fc80000010000 */
[----:B------:R-:W-:Y:S02]  /*112d0*/  FADD.FTZ R67, R67, R68 ;  /* 0x0000004443437221 */ /* 0x000fe40000010000 */
[----:B------:R-:W2:Y:S01]  /*112e0*/  MUFU.EX2 R217, R217 ;  /* 0x000000d900d97308 */ /* 0x000ea20000000800 */
[----:B-----5:R-:W-:Y:S01]  /*112f0*/  F2FP.F16.F32.PACK_AB R38, R81, R84 ;  /* 0x000000545126723e */ /* 0x020fe200000000ff */
[----:B------:R-:W-:-:S04]  /*11300*/  FADD.FTZ R66, R66, R67 ;  /* 0x0000004342427221 */ /* 0x000fc80000010000 */
[----:B------:R-:W-:Y:S02]  /*11310*/  FADD.FTZ R65, R65, R66 ;  /* 0x0000004241417221 */ /* 0x000fe40000010000 */
[----:B---3--:R-:W-:Y:S01]  /*11320*/  HMMA.16816.F32 R12, R36, R20, R12 ;  /* 0x00000014240c723c */ /* 0x008fe2000000180c */
[----:B------:R-:W-:Y:S04]  /*11330*/  MUFU.EX2 R156, R156 ;  /* 0x0000009c009c7308 */ /* 0x000fe80000000800 */
[----:B------:R-:W-:-:S04]  /*11340*/  FADD.FTZ R64, R64, R65 ;  /* 0x0000004140407221 */ /* 0x000fc80000010000 */
[----:B------:R-:W-:Y:S01]  /*11350*/  FADD.FTZ R63, R63, R64 ;  /* 0x000000403f3f7221 */ /* 0x000fe20000010000 */
[C---:B------:R-:W-:Y:S01]  /*11360*/  HMMA.16816.F32 R4, R36.reuse, R22, R4 ;  /* 0x000000162404723c */ /* 0x040fe20000001804 */
[----:B------:R-:W3:Y:S02]  /*11370*/  LDSM.16.MT88.4 R20, [R59+0x8800] ;  /* 0x008800003b14783b */ /* 0x000ee40000004200 */
[----:B------:R-:W-:Y:S01]  /*11380*/  FADD.FTZ R62, R62, R63 ;  /* 0x0000003f3e3e7221 */ /* 0x000fe20000010000 */
[----:B------:R-:W5:Y:S04]  /*11390*/  MUFU.EX2 R151, R151 ;  /* 0x0000009700977308 */ /* 0x000f680000000800 */
[C---:B----4-:R-:W-:Y:S03]  /*113a0*/  HMMA.16816.F32 R28, R36.reuse, R16, R28 ;  /* 0x00000010241c723c */ /* 0x050fe6000000181c */
[----:B--2---:R-:W-:Y:S01]  /*113b0*/  F2FP.F16.F32.PACK_AB R17, R217, R150 ;  /* 0x00000096d911723e */ /* 0x004fe200000000ff */
[----:B------:R-:W-:Y:S04]  /*113c0*/  MUFU.EX2 R54, R54 ;  /* 0x0000003600367308 */ /* 0x000fe80000000800 */
[----:B------:R-:W-:Y:S03]  /*113d0*/  HMMA.16816.F32 R24, R36, R18, R24 ;  /* 0x000000122418723c */ /* 0x000fe60000001818 */
[----:B------:R-:W-:Y:S01]  /*113e0*/  FADD.FTZ R39, R129, R134 ;  /* 0x0000008681277221 */ /* 0x000fe20000010000 */
[-CC-:B------:R-:W-:Y:S01]  /*113f0*/  FFMA.FTZ R37, R49, R79.reuse, -R78.reuse ;  /* 0x0000004f31257223 */ /* 0x180fe2000001084e */
[-CC-:B------:R-:W-:Y:S01]  /*11400*/  FFMA.FTZ R36, R48, R79.reuse, -R78.reuse ;  /* 0x0000004f30247223 */ /* 0x180fe2000001084e */
[----:B------:R-:W-:Y:S01]  /*11410*/  FFMA.FTZ R78, R43, R79, -R78 ;  /* 0x0000004f2b4e7223 */ /* 0x000fe2000001084e */
[----:B------:R-:W-:Y:S01]  /*11420*/  FADD.FTZ R39, R114, R39 ;  /* 0x0000002772277221 */ /* 0x000fe20000010000 */
[----:B------:R-:W-:Y:S01]  /*11430*/  FADD.FTZ R43, R61, R62 ;  /* 0x0000003e3d2b7221 */ /* 0x000fe20000010000 */
[----:B------:R-:W2:Y:S01]  /*11440*/  MUFU.EX2 R53, R53 ;  /* 0x0000003500357308 */ /* 0x000ea20000000800 */
[----:B------:R-:W4:Y:S01]  /*11450*/  LDSM.16.MT88.4 R132, [R59+0x8c00] ;  /* 0x008c00003b84783b */ /* 0x000f220000004200 */
[----:B------:R-:W-:Y:S01]  /*11460*/  FADD.FTZ R108, R108, R39 ;  /* 0x000000276c6c7221 */ /* 0x000fe20000010000 */
[----:B------:R-:W-:Y:S01]  /*11470*/  FADD.FTZ R43, R60, R43 ;  /* 0x0000002b3c2b7221 */ /* 0x000fe20000010000 */
[----:B-----5:R-:W-:-:S02]  /*11480*/  F2FP.F16.F32.PACK_AB R19, R151, R156 ;  /* 0x0000009c9713723e */ /* 0x020fc400000000ff */
        /* <DEDUP_REMOVED lines=18> */
[----:B------:R-:W-:Y:S01]  /*115b0*/  MUFU.EX2 R99, R99 ;  /* 0x0000006300637308 */ /* 0x000fe20000000800 */
[----:B-----5:R-:W-:Y:S01]  /*115c0*/  F2FP.F16.F32.PACK_AB R18, R51, R52 ;  /* 0x000000343312723e */ /* 0x020fe200000000ff */
[----:B------:R-:W-:Y:S01]  /*115d0*/  FADD.FTZ R84, R84, R89 ;  /* 0x0000005954547221 */ /* 0x000fe20000010000 */
[----:B------:R-:W-:-:S03]  /*115e0*/  FADD.FTZ R199, R199, R120 ;  /* 0x00000078c7c77221 */ /* 0x000fc60000010000 */
[----:B------:R-:W-:Y:S01]  /*115f0*/  FADD.FTZ R81, R81, R84 ;  /* 0x0000005451517221 */ /* 0x000fe20000010000 */
[----:B------:R-:W-:Y:S01]  /*11600*/  FADD.FTZ R150, R150, R199 ;  /* 0x000000c796967221 */ /* 0x000fe20000010000 */
[----:B------:R-:W-:Y:S01]  /*11610*/  MUFU.EX2 R50, R50 ;  /* 0x0000003200327308 */ /* 0x000fe20000000800 */
[----:B-1----:R-:W-:Y:S05]  /*11620*/  HMMA.16816.F32 R12, R16, R44, R12 ;  /* 0x0000002c100c723c */ /* 0x002fea000000180c */
[----:B------:R-:W-:Y:S01]  /*11630*/  FADD.FTZ R54, R54, R81 ;  /* 0x0000005136367221 */ /* 0x000fe20000010000 */
[----:B------:R-:W-:-:S03]  /*11640*/  FADD.FTZ R217, R217, R150 ;  /* 0x00000096d9d97221 */ /* 0x000fc60000010000 */
[----:B------:R-:W-:Y:S01]  /*11650*/  FADD.FTZ R53, R53, R54 ;  /* 0x0000003635357221 */ /* 0x000fe20000010000 */
[----:B------:R-:W-:Y:S01]  /*11660*/  FADD.FTZ R156, R156, R217 ;  /* 0x000000d99c9c7221 */ /* 0x000fe20000010000 */
[----:B------:R-:W1:Y:S01]  /*11670*/  MUFU.EX2 R37, R37 ;  /* 0x0000002500257308 */ /* 0x000e620000000800 */
[----:B---3--:R-:W-:Y:S03]  /*11680*/  HMMA.16816.F32 R28, R16, R20, R28 ;  /* 0x00000014101c723c */ /* 0x008fe6000000181c */
[----:B------:R-:W-:Y:S01]  /*11690*/  FADD.FTZ R52, R52, R53 ;  /* 0x0000003534347221 */ /* 0x000fe20000010000 */
[----:B------:R-:W-:-:S03]  /*116a0*/  FADD.FTZ R151, R151, R156 ;  /* 0x0000009c97977221 */ /* 0x000fc60000010000 */
[----:B------:R-:W-:Y:S01]  /*116b0*/  FADD.FTZ R51, R51, R52 ;  /* 0x0000003433337221 */ /* 0x000fe20000010000 */
[----:B------:R-:W-:Y:S01]  /*116c0*/  MUFU.EX2 R42, R42 ;  /* 0x0000002a002a7308 */ /* 0x000fe20000000800 */
[C---:B------:R-:W-:Y:S07]  /*116d0*/  HMMA.16816.F32 R4, R16.reuse, R46, R4 ;  /* 0x0000002e1004723c */ /* 0x040fee0000001804 */
[----:B------:R-:W-:Y:S01]  /*116e0*/  MUFU.EX2 R36, R36 ;  /* 0x0000002400247308 */ /* 0x000fe20000000800 */
[----:B------:R-:W-:Y:S03]  /*116f0*/  HMMA.16816.F32 R24, R16, R22, R24 ;  /* 0x000000161018723c */ /* 0x000fe60000001818 */
[----:B-1----:R-:W-:Y:S01]  /*11700*/  F2FP.F16.F32.PACK_AB R16, R37, R50 ;  /* 0x000000322510723e */ /* 0x002fe200000000ff */
[----:B------:R-:W-:Y:S01]  /*11710*/  FADD.FTZ R50, R50, R51 ;  /* 0x0000003332327221 */ /* 0x000fe20000010000 */
[----:B------:R-:W-:Y:S01]  /*11720*/  F2FP.F16.F32.PACK_AB R17, R99, R92 ;  /* 0x0000005c6311723e */ /* 0x000fe200000000ff */
[----:B------:R-:W-:-:S02]  /*11730*/  FADD.FTZ R92, R92, R151 ;  /* 0x000000975c5c7221 */ /* 0x000fc40000010000 */
[----:B------:R-:W-:Y:S01]  /*11740*/  FADD.FTZ R37, R37, R50 ;  /* 0x0000003225257221 */ /* 0x000fe20000010000 */
[----:B------:R-:W1:Y:S01]  /*11750*/  MUFU.EX2 R39, R78 ;  /* 0x0000004e00277308 */ /* 0x000e620000000800 */
[----:B------:R-:W-:-:S07]  /*11760*/  FADD.FTZ R99, R99, R92 ;  /* 0x0000005c63637221 */ /* 0x000fce0000010000 */
[----:B------:R-:W2:Y:S01]  /*11770*/  MUFU.EX2 R195, R195 ;  /* 0x000000c300c37308 */ /* 0x000ea20000000800 */
[----:B-1----:R-:W-:Y:S01]  /*11780*/  F2FP.F16.F32.PACK_AB R18, R39, R36 ;  /* 0x000000242712723e */ /* 0x002fe200000000ff */
[----:B------:R-:W-:-:S04]  /*11790*/  FADD.FTZ R36, R36, R37 ;  /* 0x0000002524247221 */ /* 0x000fc80000010000 */
[----:B------:R-:W-:Y:S01]  /*117a0*/  FADD.FTZ R196, R39, R36 ;  /* 0x0000002427c47221 */ /* 0x000fe20000010000 */
[----:B--2---:R-:W-:Y:S01]  /*117b0*/  F2FP.F16.F32.PACK_AB R19, R195, R42 ;  /* 0x0000002ac313723e */ /* 0x004fe200000000ff */
[----:B------:R-:W-:-:S04]  /*117c0*/  FADD.FTZ R42, R42, R99 ;  /* 0x000000632a2a7221 */ /* 0x000fc80000010000 */
[----:B------:R-:W-:Y:S02]  /*117d0*/  FADD.FTZ R195, R195, R42 ;  /* 0x0000002ac3c37221 */ /* 0x000fe40000010000 */
[C---:B------:R-:W-:Y:S08]  /*117e0*/  HMMA.16816.F32 R144, R16.reuse, R140, R12 ;  /* 0x0000008c1090723c */ /* 0x040ff0000000180c */
[C---:B----4-:R-:W-:Y:S08]  /*117f0*/  HMMA.16816.F32 R136, R16.reuse, R132, R28 ;  /* 0x000000841088723c */ /* 0x050ff0000000181c */
[C---:B------:R-:W-:Y:S08]  /*11800*/  HMMA.16816.F32 R140, R16.reuse, R142, R4 ;  /* 0x0000008e108c723c */ /* 0x040ff00000001804 */
        /* <DEDUP_REMOVED lines=73> */
.L_x_2047:
        /* <DEDUP_REMOVED lines=8> */
.L_x_2048:
[----:B------:R-:W-:Y:S05]  /*11d20*/  BSYNC.RECONVERGENT B0 ;  /* 0x0000000000007941 */ /* 0x000fea0003800200 */
.L_x_2046:
[C---:B------:R-:W-:Y:S02]  /*11d30*/  SHF.L.U32 R5, R170.reuse, 0x6, RZ ;  /* 0x00000006aa057819 */ /* 0x040fe400000006ff */
[----:B------:R-:W-:Y:S02]  /*11d40*/  SHF.L.U64.HI R4, R170, 0x6, R171 ;  /* 0x00000006aa047819 */ /* 0x000fe400000102ab */
[----:B------:R-:W-:Y:S02]  /*11d50*/  IADD3 R18, P2, PT, R5, R176, RZ ;  /* 0x000000b005127210 */ /* 0x000fe40007f5e0ff */
[----:B------:R-:W-:Y:S02]  /*11d60*/  ISETP.GE.AND P0, PT, R10, R183, PT ;  /* 0x000000b70a00720c */ /* 0x000fe40003f06270 */
[----:B------:R-:W-:Y:S02]  /*11d70*/  IADD3 R16, P3, PT, R18, R5, RZ ;  /* 0x0000000512107210 */ /* 0x000fe40007f7e0ff */
[----:B------:R-:W-:-:S02]  /*11d80*/  IADD3.X R19, PT, PT, R4, R177, RZ, P2, !PT ;  /* 0x000000b104137210 */ /* 0x000fc400017fe4ff */
[-C--:B------:R-:W-:Y:S02]  /*11d90*/  IADD3 R6, P2, PT, R16, R5.reuse, RZ ;  /* 0x0000000510067210 */ /* 0x080fe40007f5e0ff */
[-C--:B------:R-:W-:Y:S02]  /*11da0*/  IADD3.X R17, PT, PT, R19, R4.reuse, RZ, P3, !PT ;  /* 0x0000000413117210 */ /* 0x080fe40001ffe4ff */
[-C--:B------:R-:W-:Y:S02]  /*11db0*/  IADD3 R14, P3, PT, R6, R5.reuse, RZ ;  /* 0x00000005060e7210 */ /* 0x080fe40007f7e0ff */
[-C--:B------:R-:W-:Y:S01]  /*11dc0*/  IADD3.X R7, PT, PT, R17, R4.reuse, RZ, P2, !PT ;  /* 0x0000000411077210 */ /* 0x080fe200017fe4ff */
[----:B------:R-:W-:Y:S01]  /*11dd0*/  @!PT LDS RZ, [RZ] ;  /* 0x00000000fffff984 */ /* 0x000fe20000000800 */
[----:B------:R-:W-:Y:S01]  /*11de0*/  @!PT LDS RZ, [RZ] ;  /* 0x00000000fffff984 */ /* 0x000fe20000000800 */
[----:B------:R-:W-:Y:S01]  /*11df0*/  @!PT LDS RZ, [RZ] ;  /* 0x00000000fffff984 */ /* 0x000fe20000000800 */
[----:B------:R-:W-:Y:S01]  /*11e00*/  @!P0 LDGSTS.E.BYPASS.LTC128B.128 [R57+0x5000], desc[UR4][R176.64] ;  /* 0x05000000b0398fae */ /* 0x000fe2000b981a04 */
[-C--:B------:R-:W-:Y:S02]  /*11e10*/  IADD3 R12, P2, PT, R14, R5.reuse, RZ ;  /* 0x000000050e0c7210 */ /* 0x080fe40007f5e0ff */
[----:B------:R-:W-:Y:S01]  /*11e20*/  IADD3.X R15, PT, PT, R7, R4, RZ, P3, !PT ;  /* 0x00000004070f7210 */ /* 0x000fe20001ffe4ff */
[----:B------:R-:W-:Y:S01]  /*11e30*/  @P0 STS.128 [R57+0x5000], RZ ;  /* 0x005000ff39000388 */ /* 0x000fe20000000c00 */
[----:B------:R-:W-:-:S02]  /*11e40*/  IADD3 R10, P3, PT, R12, R5, RZ ;  /* 0x000000050c0a7210 */ /* 0x000fc40007f7e0ff */
[-C--:B------:R-:W-:Y:S01]  /*11e50*/  IADD3.X R13, PT, PT, R15, R4.reuse, RZ, P2, !PT ;  /* 0x000000040f0d7210 */ /* 0x080fe200017fe4ff */
[----:B------:R-:W-:Y:S01]  /*11e60*/  @!PT LDS RZ, [RZ] ;  /* 0x00000000fffff984 */ /* 0x000fe20000000800 */
[----:B------:R-:W-:Y:S01]  /*11e70*/  @!PT LDS RZ, [RZ] ;  /* 0x00000000fffff984 */ /* 0x000fe20000000800 */
[----:B------:R-:W-:Y:S01]  /*11e80*/  @!PT LDS RZ, [RZ] ;  /* 0x00000000fffff984 */ /* 0x000fe20000000800 */
[----:B------:R-:W-:Y:S01]  /*11e90*/  @!P0 LDGSTS.E.BYPASS.LTC128B.128 [R57+0x5800], desc[UR4][R18.64] ;  /* 0x0580000012398fae */ /* 0x000fe2000b981a04 */
[----:B------:R-:W-:Y:S02]  /*11ea0*/  @!P0 IADD3 R28, P2, PT, R10, R5, RZ ;  /* 0x000000050a1c8210 */ /* 0x000fe40007f5e0ff */
[-C--:B------:R-:W-:Y:S01]  /*11eb0*/  IADD3.X R11, PT, PT, R13, R4.reuse, RZ, P3, !PT ;  /* 0x000000040d0b7210 */ /* 0x080fe20001ffe4ff */
[----:B------:R-:W-:Y:S03]  /*11ec0*/  @P0 STS.128 [R57+0x5800], RZ ;  /* 0x005800ff39000388 */ /* 0x000fe60000000c00 */
[----:B------:R-:W-:Y:S01]  /*11ed0*/  @!P0 IADD3.X R29, PT, PT, R11, R4, RZ, P2, !PT ;  /* 0x000000040b1d8210 */ /* 0x000fe200017fe4ff */
        /* <DEDUP_REMOVED lines=30> */
[----:B------:R-:W4:Y:S01]  /*120c0*/  LD.E R40, desc[UR4][R148.64+0x18c] ;  /* 0x00018c0494287980 */ /* 0x000f22000c101900 */
[----:B------:R-:W-:Y:S01]  /*120d0*/  ISETP.GT.AND P3, PT, R32, R173, PT ;  /* 0x000000ad2000720c */ /* 0x000fe20003f64270 */
[----:B------:R-:W-:Y:S02]  /*120e0*/  BSSY.RECONVERGENT B1, `(.L_x_2049) ;  /* 0x00001ee000017945 */ /* 0x000fe40003800200 */
[----:B-1----:R-:W-:Y:S04]  /*120f0*/  LDSM.16.M88.4 R4, [R35] ;  /* 0x000000002304783b */ /* 0x002fe80000000200 */
[----:B------:R-:W1:Y:S04]  /*12100*/  LDSM.16.M88.4 R16, [R33+0x1000] ;  /* 0x001000002110783b */ /* 0x000e680000000200 */
[----:B------:R-:W-:Y:S04]  /*12110*/  LDSM.16.M88.4 R24, [R34] ;  /* 0x000000002218783b */ /* 0x000fe80000000200 */
[----:B------:R-:W5:Y:S04]  /*12120*/  LDSM.16.M88.4 R20, [R9+0x1000] ;  /* 0x001000000914783b */ /* 0x000f680000000200 */
[----:B--2---:R-:W2:Y:S04]  /*12130*/  LDSM.16.M88.4 R12, [R33+0x1400] ;  /* 0x00140000210c783b */ /* 0x004ea80000000200 */
[----:B---3--:R-:W3:Y:S04]  /*12140*/  LDSM.16.M88.4 R28, [R9+0x1400] ;  /* 0x00140000091c783b */ /* 0x008ee80000000200 */
[----:B------:R-:W4:Y:S04]  /*12150*/  LDSM.16.M88.4 R36, [R33+0x1800] ;  /* 0x001800002124783b */ /* 0x000f280000000200 */
[----:B------:R-:W4:Y:S04]  /*12160*/  LDSM.16.M88.4 R52, [R9+0x1800] ;  /* 0x001800000934783b */ /* 0x000f280000000200 */
[----:B------:R-:W0:Y:S01]  /*12170*/  LDGDEPBAR ;  /* 0x00000000000079af */ /* 0x000e220000000000 */
[C---:B-1----:R-:W-:Y:S08]  /*12180*/  HMMA.16816.F32 R44, R4.reuse, R16, RZ ;  /* 0x00000010042c723c */ /* 0x042ff000000018ff */
[----:B------:R-:W-:-:S12]  /*12190*/  HMMA.16816.F32 R16, R4, R18, RZ ;  /* 0x000000120410723c */ /* 0x000fd800000018ff */
[C---:B-----5:R-:W-:Y:S08]  /*121a0*/  HMMA.16816.F32 R44, R24.reuse, R20, R44 ;  /* 0x00000014182c723c */ /* 0x060ff0000000182c */
[----:B------:R-:W-:Y:S08]  /*121b0*/  HMMA.16816.F32 R16, R24, R22, R16 ;  /* 0x000000161810723c */ /* 0x000ff00000001810 */
[C---:B--2---:R-:W-:Y:S08]  /*121c0*/  HMMA.16816.F32 R20, R4.reuse, R12, RZ ;  /* 0x0000000c0414723c */ /* 0x044ff000000018ff */
[----:B------:R-:W-:-:S12]  /*121d0*/  HMMA.16816.F32 R12, R4, R14, RZ ;  /* 0x0000000e040c723c */ /* 0x000fd800000018ff */
[C---:B---3--:R-:W-:Y:S08]  /*121e0*/  HMMA.16816.F32 R20, R24.reuse, R28, R20 ;  /* 0x0000001c1814723c */ /* 0x048ff00000001814 */
[----:B------:R-:W-:Y:S01]  /*121f0*/  HMMA.16816.F32 R12, R24, R30, R12 ;  /* 0x0000001e180c723c */ /* 0x000fe2000000180c */
[----:B------:R-:W1:Y:S02]  /*12200*/  LDSM.16.M88.4 R28, [R33+0x1c00] ;  /* 0x001c0000211c783b */ /* 0x000e640000000200 */
[-C--:B----4-:R-:W-:Y:S01]  /*12210*/  FMUL.FTZ R16, R16, R40.reuse ;  /* 0x0000002810107220 */ /* 0x090fe20000410000 */
[-C--:B------:R-:W-:Y:S01]  /*12220*/  FMUL.FTZ R50, R17, R40.reuse ;  /* 0x0000002811327220 */ /* 0x080fe20000410000 */
[-C--:B------:R-:W-:Y:S01]  /*12230*/  FMUL.FTZ R49, R18, R40.reuse ;  /* 0x0000002812317220 */ /* 0x080fe20000410000 */
[-C--:B------:R-:W-:Y:S01]  /*12240*/  FMUL.FTZ R48, R19, R40.reuse ;  /* 0x0000002813307220 */ /* 0x080fe20000410000 */
[----:B------:R2:W3:Y:S01]  /*12250*/  MUFU.TANH R51, R16 ;  /* 0x0000001000337308 */ /* 0x0004e20000002400 */
[-C--:B------:R-:W-:Y:S01]  /*12260*/  FMUL.FTZ R44, R44, R40.reuse ;  /* 0x000000282c2c7220 */ /* 0x080fe20000410000 */
[-C--:B------:R-:W-:Y:S01]  /*12270*/  FMUL.FTZ R45, R45, R40.reuse ;  /* 0x000000282d2d7220 */ /* 0x080fe20000410000 */
[-C--:B------:R-:W-:Y:S01]  /*12280*/  FMUL.FTZ R46, R46, R40.reuse ;  /* 0x000000282e2e7220 */ /* 0x080fe20000410000 */
[-C--:B------:R-:W-:Y:S01]  /*12290*/  FMUL.FTZ R47, R47, R40.reuse ;  /* 0x000000282f2f7220 */ /* 0x080fe20000410000 */
[-C--:B------:R-:W-:Y:S01]  /*122a0*/  FMUL.FTZ R20, R20, R40.reuse ;  /* 0x0000002814147220 */ /* 0x080fe20000410000 */
[-C--:B------:R-:W-:Y:S01]  /*122b0*/  FMUL.FTZ R21, R21, R40.reuse ;  /* 0x0000002815157220 */ /* 0x080fe20000410000 */
[-C--:B------:R-:W-:Y:S01]  /*122c0*/  FMUL.FTZ R22, R22, R40.reuse ;  /* 0x0000002816167220 */ /* 0x080fe20000410000 */
[----:B------:R-:W4:Y:S01]  /*122d0*/  MUFU.TANH R61, R44 ;  /* 0x0000002c003d7308 */ /* 0x000f220000002400 */
[----:B------:R-:W-:-:S03]  /*122e0*/  FMUL.FTZ R23, R23, R40 ;  /* 0x0000002817177220 */ /* 0x000fc60000410000 */
[-C--:B------:R-:W-:Y:S01]  /*122f0*/  FMUL.FTZ R12, R12, R40.reuse ;  /* 0x000000280c0c7220 */ /* 0x080fe20000410000 */
[-C--:B------:R-:W-:Y:S01]  /*12300*/  FMUL.FTZ R13, R13, R40.reuse ;  /* 0x000000280d0d7220 */ /* 0x080fe20000410000 */
[-C--:B------:R-:W-:Y:S01]  /*12310*/  FMUL.FTZ R11, R14, R40.reuse ;  /* 0x000000280e0b7220 */ /* 0x080fe20000410000 */
[-C--:B------:R-:W-:Y:S01]  /*12320*/  FMUL.FTZ R10, R15, R40.reuse ;  /* 0x000000280f0a7220 */ /* 0x080fe20000410000 */
[----:B------:R-:W1:Y:S01]  /*12330*/  MUFU.TANH R60, R45 ;  /* 0x0000002d003c7308 */ /* 0x000e620000002400 */
[C---:B--2---:R-:W-:Y:S07]  /*12340*/  HMMA.16816.F32 R16, R4.reuse, R36, RZ ;  /* 0x000000240410723c */ /* 0x044fee00000018ff */
[----:B------:R-:W2:Y:S01]  /*12350*/  MUFU.TANH R59, R46 ;  /* 0x0000002e003b7308 */ /* 0x000ea20000002400 */
[----:B------:R-:W-:Y:S07]  /*12360*/  HMMA.16816.F32 R36, R4, R38, RZ ;  /* 0x000000260424723c */ /* 0x000fee00000018ff */
[----:B------:R5:W1:Y:S05]  /*12370*/  MUFU.TANH R56, R47 ;  /* 0x0000002f00387308 */ /* 0x000a6a0000002400 */
[C---:B------:R-:W-:Y:S03]  /*12380*/  HMMA.16816.F32 R16, R24.reuse, R52, R16 ;  /* 0x000000341810723c */ /* 0x040fe60000001810 */
[----:B------:R-:W1:Y:S05]  /*12390*/  MUFU.TANH R43, R20 ;  /* 0x00000014002b7308 */ /* 0x000e6a0000002400 */
[----:B------:R-:W-:Y:S03]  /*123a0*/  HMMA.16816.F32 R36, R24, R54, R36 ;  /* 0x000000361824723c */ /* 0x000fe60000001824 */
[----:B------:R-:W1:Y:S01]  /*123b0*/  MUFU.TANH R42, R21 ;  /* 0x00000015002a7308 */ /* 0x000e620000002400 */
[----:B-----5:R-:W5:Y:S07]  /*123c0*/  LDSM.16.M88.4 R44, [R9+0x1c00] ;  /* 0x001c0000092c783b */ /* 0x020f6e0000000200 */
        /* <DEDUP_REMOVED lines=10> */
[----:B------:R-:W2:Y:S08]  /*12470*/  MUFU.TANH R52, R12 ;  /* 0x0000000c00347308 */ /* 0x000eb00000002400 */
[----:B------:R3:W2:Y:S01]  /*12480*/  MUFU.TANH R53, R13 ;  /* 0x0000000d00357308 */ /* 0x0006a20000002400 */
[----:B-1----:R-:W-:Y:S07]  /*12490*/  HMMA.16816.F32 R20, R4, R28, RZ ;  /* 0x0000001c0414723c */ /* 0x002fee00000018ff */
[----:B------:R1:W1:Y:S08]  /*124a0*/  MUFU.TANH R62, R16 ;  /* 0x00000010003e7308 */ /* 0x0002700000002400 */
[----:B------:R-:W2:Y:S01]  /*124b0*/  MUFU.TANH R66, R36 ;  /* 0x0000002400427308 */ /* 0x000ea20000002400 */
[----:B---3--:R-:W3:Y:S04]  /*124c0*/  LDSM.16.M88.4 R12, [R33+0x2000] ;  /* 0x00200000210c783b */ /* 0x008ee80000000200 */
[----:B-----5:R-:W-:Y:S03]  /*124d0*/  HMMA.16816.F32 R20, R24, R44, R20 ;  /* 0x0000002c1814723c */ /* 0x020fe60000001814 */
[----:B------:R3:W2:Y:S05]  /*124e0*/  MUFU.TANH R68, R37 ;  /* 0x0000002500447308 */ /* 0x0006aa0000002400 */
[----:B-1----:R-:W-:Y:S01]  /*124f0*/  HMMA.16816.F32 R16, R4, R30, RZ ;  /* 0x0000001e0410723c */ /* 0x002fe200000018ff */
[----:B------:R-:W1:Y:S02]  /*12500*/  LDSM.16.M88.4 R28, [R9+0x2000] ;  /* 0x00200000091c783b */ /* 0x000e640000000200 */
[----:B------:R-:W1:Y:S08]  /*12510*/  MUFU.TANH R50, R50 ;  /* 0x0000003200327308 */ /* 0x000e700000002400 */
[-C--:B------:R-:W-:Y:S01]  /*12520*/  FMUL.FTZ R20, R20, R40.reuse ;  /* 0x0000002814147220 */ /* 0x080fe20000410000 */
[-C--:B------:R-:W-:Y:S01]  /*12530*/  FMUL.FTZ R21, R21, R40.reuse ;  /* 0x0000002815157220 */ /* 0x080fe20000410000 */
[-C--:B------:R-:W-:Y:S01]  /*12540*/  FMUL.FTZ R70, R22, R40.reuse ;  /* 0x0000002816467220 */ /* 0x080fe20000410000 */
[-C--:B------:R-:W-:Y:S01]  /*12550*/  FMUL.FTZ R72, R23, R40.reuse ;  /* 0x0000002817487220 */ /* 0x080fe20000410000 */
[----:B------:R-:W1:Y:S05]  /*12560*/  MUFU.TANH R69, R20 ;  /* 0x0000001400457308 */ /* 0x000e6a0000002400 */
[----:B------:R-:W-:Y:S01]  /*12570*/  HMMA.16816.F32 R16, R24, R46, R16 ;  /* 0x0000002e1810723c */ /* 0x000fe20000001810 */
[----:B------:R-:W5:Y:S02]  /*12580*/  LDSM.16.M88.4 R44, [R33+0x2400] ;  /* 0x00240000212c783b */ /* 0x000f640000000200 */
[----:B------:R4:W1:Y:S05]  /*12590*/  MUFU.TANH R71, R21 ;  /* 0x0000001500477308 */ /* 0x00086a0000002400 */
[C---:B---3--:R-:W-:Y:S03]  /*125a0*/  HMMA.16816.F32 R36, R4.reuse, R12, RZ ;  /* 0x0000000c0424723c */ /* 0x048fe600000018ff */
[----:B------:R-:W3:Y:S05]  /*125b0*/  MUFU.TANH R49, R49 ;  /* 0x0000003100317308 */ /* 0x000eea0000002400 */
[----:B------:R-:W-:Y:S03]  /*125c0*/  HMMA.16816.F32 R12, R4, R14, RZ ;  /* 0x0000000e040c723c */ /* 0x000fe600000018ff */
[-C--:B------:R-:W-:Y:S01]  /*125d0*/  FMUL.FTZ R16, R16, R40.reuse ;  /* 0x0000002810107220 */ /* 0x080fe20000410000 */
[----:B----4-:R-:W4:Y:S01]  /*125e0*/  LDSM.16.M88.4 R20, [R9+0x2400] ;  /* 0x002400000914783b */ /* 0x010f220000000200 */
[-C--:B------:R-:W-:Y:S01]  /*125f0*/  FMUL.FTZ R76, R17, R40.reuse ;  /* 0x00000028114c7220 */ /* 0x080fe20000410000 */
[-C--:B------:R-:W-:Y:S01]  /*12600*/  FMUL.FTZ R74, R18, R40.reuse ;  /* 0x00000028124a7220 */ /* 0x080fe20000410000 */
[----:B------:R5:W2:Y:S01]  /*12610*/  MUFU.TANH R73, R16 ;  /* 0x0000001000497308 */ /* 0x000aa20000002400 */
[----:B------:R-:W-:-:S04]  /*12620*/  FMUL.FTZ R75, R19, R40 ;  /* 0x00000028134b7220 */ /* 0x000fc80000410000 */
[C---:B-1----:R-:W-:Y:S03]  /*12630*/  HMMA.16816.F32 R36, R24.reuse, R28, R36 ;  /* 0x0000001c1824723c */ /* 0x042fe60000001824 */
[----:B------:R-:W1:Y:S05]  /*12640*/  MUFU.TANH R48, R48 ;  /* 0x0000003000307308 */ /* 0x000e6a0000002400 */
[----:B------:R-:W-:Y:S01]  /*12650*/  HMMA.16816.F32 R12, R24, R30, R12 ;  /* 0x0000001e180c723c */ /* 0x000fe2000000180c */
[----:B------:R-:W3:Y:S02]  /*12660*/  LDSM.16.M88.4 R28, [R33+0x2800] ;  /* 0x00280000211c783b */ /* 0x000ee40000000200 */
[----:B------:R-:W1:Y:S05]  /*12670*/  MUFU.TANH R11, R11 ;  /* 0x0000000b000b7308 */ /* 0x000e6a0000002400 */
[C---:B-----5:R-:W-:Y:S03]  /*12680*/  HMMA.16816.F32 R16, R4.reuse, R44, RZ ;  /* 0x0000002c0410723c */ /* 0x060fe600000018ff */
[-C--:B------:R-:W-:Y:S01]  /*12690*/  FMUL.FTZ R36, R36, R40.reuse ;  /* 0x0000002824247220 */ /* 0x080fe20000410000 */
[-C--:B------:R-:W-:Y:S01]  /*126a0*/  FMUL.FTZ R80, R37, R40.reuse ;  /* 0x0000002825507220 */ /* 0x080fe20000410000 */
[-C--:B------:R-:W-:Y:S01]  /*126b0*/  FMUL.FTZ R78, R38, R40.reuse ;  /* 0x00000028264e7220 */ /* 0x080fe20000410000 */
[-C--:B------:R-:W-:Y:S01]  /*126c0*/  FMUL.FTZ R79, R39, R40.reuse ;  /* 0x00000028274f7220 */ /* 0x080fe20000410000 */
[----:B------:R5:W1:Y:S01]  /*126d0*/  MUFU.TANH R77, R36 ;  /* 0x00000024004d7308 */ /* 0x000a620000002400 */
[----:B------:R-:W-:Y:S03]  /*126e0*/  HMMA.16816.F32 R44, R4, R46, RZ ;  /* 0x0000002e042c723c */ /* 0x000fe600000018ff */
[-C--:B------:R-:W-:Y:S01]  /*126f0*/  FMUL.FTZ R83, R12, R40.reuse ;  /* 0x000000280c537220 */ /* 0x080fe20000410000 */
[-C--:B------:R-:W-:Y:S01]  /*12700*/  FMUL.FTZ R86, R13, R40.reuse ;  /* 0x000000280d567220 */ /* 0x080fe20000410000 */
[-C--:B------:R-:W-:Y:S01]  /*12710*/  FMUL.FTZ R82, R14, R40.reuse ;  /* 0x000000280e527220 */ /* 0x080fe20000410000 */
[-C--:B------:R-:W-:Y:S01]  /*12720*/  FMUL.FTZ R81, R15, R40.reuse ;  /* 0x000000280f517220 */ /* 0x080fe20000410000 */
[----:B------:R-:W1:Y:S05]  /*12730*/  MUFU.TANH R10, R10 ;  /* 0x0000000a000a7308 */ /* 0x000e6a0000002400 */
[C---:B----4-:R-:W-:Y:S03]  /*12740*/  HMMA.16816.F32 R16, R24.reuse, R20, R16 ;  /* 0x000000141810723c */ /* 0x050fe60000001810 */
[----:B------:R-:W4:Y:S01]  /*12750*/  MUFU.TANH R63, R63 ;  /* 0x0000003f003f7308 */ /* 0x000f220000002400 */
[----:B-----5:R-:W5:Y:S04]  /*12760*/  LDSM.16.M88.4 R36, [R9+0x2800] ;  /* 0x002800000924783b */ /* 0x020f680000000200 */
[----:B------:R-:W-:Y:S01]  /*12770*/  HMMA.16816.F32 R44, R24, R22, R44 ;  /* 0x00000016182c723c */ /* 0x000fe2000000182c */
[----:B------:R-:W2:Y:S02]  /*12780*/  LDSM.16.M88.4 R20, [R33+0x2c00] ;  /* 0x002c00002114783b */ /* 0x000ea40000000200 */
[----:B------:R-:W1:Y:S05]  /*12790*/  MUFU.TANH R54, R54 ;  /* 0x0000003600367308 */ /* 0x000e6a0000002400 */
[C---:B---3--:R-:W-:Y:S03]  /*127a0*/  HMMA.16816.F32 R12, R4.reuse, R28, RZ ;  /* 0x0000001c040c723c */ /* 0x048fe600000018ff */
[-C--:B------:R-:W-:Y:S01]  /*127b0*/  FMUL.FTZ R16, R16, R40.reuse ;  /* 0x0000002810107220 */ /* 0x080fe20000410000 */
[-C--:B------:R-:W-:Y:S01]  /*127c0*/  FMUL.FTZ R17, R17, R40.reuse ;  /* 0x0000002811117220 */ /* 0x080fe20000410000 */
[-C--:B------:R-:W-:Y:S01]  /*127d0*/  FMUL.FTZ R18, R18, R40.reuse ;  /* 0x0000002812127220 */ /* 0x080fe20000410000 */
[-C--:B------:R-:W-:Y:S01]  /*127e0*/  FMUL.FTZ R85, R19, R40.reuse ;  /* 0x0000002813557220 */ /* 0x080fe20000410000 */
[----:B------:R-:W3:Y:S01]  /*127f0*/  MUFU.TANH R87, R16 ;  /* 0x0000001000577308 */ /* 0x000ee20000002400 */
[----:B------:R-:W-:Y:S03]  /*12800*/  HMMA.16816.F32 R28, R4, R30, RZ ;  /* 0x0000001e041c723c */ /* 0x000fe600000018ff */
[-C--:B------:R-:W-:Y:S01]  /*12810*/  FMUL.FTZ R44, R44, R40.reuse ;  /* 0x000000282c2c7220 */ /* 0x080fe20000410000 */
[-C--:B------:R-:W-:Y:S01]  /*12820*/  FMUL.FTZ R45, R45, R40.reuse ;  /* 0x000000282d2d7220 */ /* 0x080fe20000410000 */
[-C--:B------:R-:W-:Y:S01]  /*12830*/  FMUL.FTZ R88, R46, R40.reuse ;  /* 0x000000282e587220 */ /* 0x080fe20000410000 */
[-C--:B------:R-:W-:Y:S01]  /*12840*/  FMUL.FTZ R89, R47, R40.reuse ;  /* 0x000000282f597220 */ /* 0x080fe20000410000 */
[----:B------:R-:W1:Y:S08]  /*12850*/  MUFU.TANH R90, R17 ;  /* 0x00000011005a7308 */ /* 0x000e700000002400 */
[----:B------:R4:W1:Y:S01]  /*12860*/  MUFU.TANH R84, R18 ;  /* 0x0000001200547308 */ /* 0x0008620000002400 */
[C---:B-----5:R-:W-:Y:S07]  /*12870*/  HMMA.16816.F32 R12, R24.reuse, R36, R12 ;  /* 0x00000024180c723c */ /* 0x060fee000000180c */
[----:B------:R-:W1:Y:S01]  /*12880*/  MUFU.TANH R93, R44 ;  /* 0x0000002c005d7308 */ /* 0x000e620000002400 */
[----:B------:R-:W-:Y:S07]  /*12890*/  HMMA.16816.F32 R28, R24, R38, R28 ;  /* 0x00000026181c723c */ /* 0x000fee000000181c */
[----:B------:R5:W1:Y:S01]  /*128a0*/  MUFU.TANH R94, R45 ;  /* 0x0000002d005e7308 */ /* 0x000a620000002400 */
[----:B----4-:R-:W4:Y:S01]  /*128b0*/  LDSM.16.M88.4 R16, [R9+0x2c00] ;  /* 0x002c00000910783b */ /* 0x010f220000000200 */
[C---:B--2---:R-:W-:Y:S03]  /*128c0*/  HMMA.16816.F32 R36, R4.reuse, R20, RZ ;  /* 0x000000140424723c */ /* 0x044fe600000018ff */
[-C--:B------:R-:W-:Y:S01]  /*128d0*/  FMUL.FTZ R12, R12, R40.reuse ;  /* 0x000000280c0c7220 */ /* 0x080fe20000410000 */
[-C--:B------:R-:W-:Y:S01]  /*128e0*/  FMUL.FTZ R13, R13, R40.reuse ;  /* 0x000000280d0d7220 */ /* 0x080fe20000410000 */
[-C--:B------:R-:W-:Y:S01]  /*128f0*/  FMUL.FTZ R92, R14, R40.reuse ;  /* 0x000000280e5c7220 */ /* 0x080fe20000410000 */
[-C--:B------:R-:W-:Y:S01]  /*12900*/  FMUL.FTZ R91, R15, R40.reuse ;  /* 0x000000280f5b7220 */ /* 0x080fe20000410000 */
[----:B------:R-:W2:Y:S01]  /*12910*/  MUFU.TANH R95, R12 ;  /* 0x0000000c005f7308 */ /* 0x000ea20000002400 */
[----:B------:R-:W-:Y:S02]  /*12920*/  HMMA.16816.F32 R20, R4, R22, RZ ;  /* 0x000000160414723c */ /* 0x000fe400000018ff */
[-C--:B------:R-:W-:Y:S01]  /*12930*/  FMUL.FTZ R28, R28, R40.reuse ;  /* 0x000000281c1c7220 */ /* 0x080fe20000410000 */
[----:B-----5:R-:W5:Y:S01]  /*12940*/  LDSM.16.M88.4 R44, [R33+0x3000] ;  /* 0x00300000212c783b */ /* 0x020f620000000200 */
[-C--:B------:R-:W-:Y:S01]  /*12950*/  FMUL.FTZ R103, R29, R40.reuse ;  /* 0x000000281d677220 */ /* 0x080fe20000410000 */
[----:B------:R-:W-:-:S02]  /*12960*/  FMUL.FTZ R96, R30, R40 ;  /* 0x000000281e607220 */ /* 0x000fc40000410000 */
[----:B------:R3:W1:Y:S01]  /*12970*/  MUFU.TANH R97, R13 ;  /* 0x0000000d00617308 */ /* 0x0006620000002400 */
[----:B------:R-:W-:-:S07]  /*12980*/  FMUL.FTZ R98, R31, R40 ;  /* 0x000000281f627220 */ /* 0x000fce0000410000 */
[----:B------:R2:W1:Y:S08]  /*12990*/  MUFU.TANH R99, R28 ;  /* 0x0000001c00637308 */ /* 0x0004700000002400 */
[----:B------:R-:W1:Y:S01]  /*129a0*/  MUFU.TANH R55, R55 ;  /* 0x0000003700377308 */ /* 0x000e620000002400 */
[----:B---3--:R-:W3:Y:S01]  /*129b0*/  LDSM.16.M88.4 R12, [R9+0x3000] ;  /* 0x00300000090c783b */ /* 0x008ee20000000200 */
[C---:B----4-:R-:W-:Y:S06]  /*129c0*/  HMMA.16816.F32 R36, R24.reuse, R16, R36 ;  /* 0x000000101824723c */ /* 0x050fec0000001824 */
[----:B------:R-:W4:Y:S01]  /*129d0*/  MUFU.TANH R64, R64 ;  /* 0x0000004000407308 */ /* 0x000f220000002400 */
[----:B--2---:R-:W2:Y:S01]  /*129e0*/  LDSM.16.M88.4 R28, [R33+0x3400] ;  /* 0x00340000211c783b */ /* 0x004ea20000000200 */
[----:B------:R-:W-:Y:S06]  /*129f0*/  HMMA.16816.F32 R20, R24, R18, R20 ;  /* 0x000000121814723c */ /* 0x000fec0000001814 */
[----:B------:R-:W1:Y:S02]  /*12a00*/  MUFU.TANH R65, R65 ;  /* 0x0000004100417308 */ /* 0x000e640000002400 */
        /* <DEDUP_REMOVED lines=12> */
[----:B---3--:R-:W-:Y:S03]  /*12ad0*/  HMMA.16816.F32 R16, R24, R12, R16 ;  /* 0x0000000c1810723c */ /* 0x008fe60000001810 */
[----:B------:R-:W3:Y:S01]  /*12ae0*/  MUFU.TANH R72, R72 ;  /* 0x0000004800487308 */ /* 0x000ee20000002400 */
[----:B-----5:R-:W5:Y:S04]  /*12af0*/  LDSM.16.M88.4 R36, [R9+0x3400] ;  /* 0x003400000924783b */ /* 0x020f680000000200 */
[----:B--2---:R-:W-:Y:S03]  /*12b00*/  HMMA.16816.F32 R20, R4, R28, RZ ;  /* 0x0000001c0414723c */ /* 0x004fe600000018ff */
[----:B------:R-:W2:Y:S05]  /*12b10*/  MUFU.TANH R76, R76 ;  /* 0x0000004c004c7308 */ /* 0x000eaa0000002400 */
[----:B------:R-:W-:Y:S01]  /*12b20*/  HMMA.16816.F32 R44, R24, R14, R44 ;  /* 0x0000000e182c723c */ /* 0x000fe2000000182c */
[----:B------:R-:W4:Y:S04]  /*12b30*/  LDSM.16.M88.4 R12, [R33+0x3800] ;  /* 0x00380000210c783b */ /* 0x000f280000000200 */
[-C--:B------:R-:W-:Y:S01]  /*12b40*/  FMUL.FTZ R16, R16, R40.reuse ;  /* 0x0000002810107220 */ /* 0x080fe20000410000 */
[-C--:B------:R-:W-:Y:S01]  /*12b50*/  FMUL.FTZ R17, R17, R40.reuse ;  /* 0x0000002811117220 */ /* 0x080fe20000410000 */
[-C--:B------:R-:W-:Y:S01]  /*12b60*/  FMUL.FTZ R18, R18, R40.reuse ;  /* 0x0000002812127220 */ /* 0x080fe20000410000 */
[-C--:B------:R-:W-:Y:S01]  /*12b70*/  FMUL.FTZ R106, R19, R40.reuse ;  /* 0x00000028136a7220 */ /* 0x080fe20000410000 */
[----:B------:R-:W1:Y:S01]  /*12b80*/  MUFU.TANH R115, R16 ;  /* 0x0000001000737308 */ /* 0x000e620000002400 */
[----:B------:R-:W-:Y:S07]  /*12b90*/  HMMA.16816.F32 R28, R4, R30, RZ ;  /* 0x0000001e041c723c */ /* 0x000fee00000018ff */
[----:B------:R-:W1:Y:S02]  /*12ba0*/  MUFU.TANH R118, R17 ;  /* 0x0000001100767308 */ /* 0x000e640000002400 */
[-C--:B------:R-:W-:Y:S01]  /*12bb0*/  FMUL.FTZ R44, R44, R40.reuse ;  /* 0x000000282c2c7220 */ /* 0x080fe20000410000 */
[-C--:B------:R-:W-:Y:S01]  /*12bc0*/  FMUL.FTZ R45, R45, R40.reuse ;  /* 0x000000282d2d7220 */ /* 0x080fe20000410000 */
[-C--:B------:R-:W-:Y:S01]  /*12bd0*/  FMUL.FTZ R107, R46, R40.reuse ;  /* 0x000000282e6b7220 */ /* 0x080fe20000410000 */
[----:B------:R-:W-:-:S03]  /*12be0*/  FMUL.FTZ R108, R47, R40 ;  /* 0x000000282f6c7220 */ /* 0x000fc60000410000 */
[----:B------:R3:W1:Y:S01]  /*12bf0*/  MUFU.TANH R105, R18 ;  /* 0x0000001200697308 */ /* 0x0006620000002400 */
[C---:B-----5:R-:W-:Y:S07]  /*12c00*/  HMMA.16816.F32 R20, R24.reuse, R36, R20 ;  /* 0x000000241814723c */ /* 0x060fee0000001814 */
[----:B------:R-:W1:Y:S01]  /*12c10*/  MUFU.TANH R122, R44 ;  /* 0x0000002c007a7308 */ /* 0x000e620000002400 */
[----:B------:R-:W-:Y:S07]  /*12c20*/  HMMA.16816.F32 R28, R24, R38, R28 ;  /* 0x00000026181c723c */ /* 0x000fee000000181c */
[----:B------:R5:W1:Y:S01]  /*12c30*/  MUFU.TANH R123, R45 ;  /* 0x0000002d007b7308 */ /* 0x000a620000002400 */
[----:B---3--:R-:W3:Y:S01]  /*12c40*/  LDSM.16.M88.4 R16, [R9+0x3800] ;  /* 0x003800000910783b */ /* 0x008ee20000000200 */
[C---:B----4-:R-:W-:Y:S03]  /*12c50*/  HMMA.16816.F32 R36, R4.reuse, R12, RZ ;  /* 0x0000000c0424723c */ /* 0x050fe600000018ff */
[-C--:B------:R-:W-:Y:S01]  /*12c60*/  FMUL.FTZ R20, R20, R40.reuse ;  /* 0x0000002814147220 */ /* 0x080fe20000410000 */
[-C--:B------:R-:W-:Y:S01]  /*12c70*/  FMUL.FTZ R21, R21, R40.reuse ;  /* 0x0000002815157220 */ /* 0x080fe20000410000 */
[-C--:B------:R-:W-:Y:S01]  /*12c80*/  FMUL.FTZ R112, R22, R40.reuse ;  /* 0x0000002816707220 */ /* 0x080fe20000410000 */
[-C--:B------:R-:W-:Y:S01]  /*12c90*/  FMUL.FTZ R111, R23, R40.reuse ;  /* 0x00000028176f7220 */ /* 0x080fe20000410000 */
[----:B------:R-:W4:Y:S01]  /*12ca0*/  MUFU.TANH R126, R20 ;  /* 0x00000014007e7308 */ /* 0x000f220000002400 */
        /* <DEDUP_REMOVED lines=9> */
[----:B--2---:R-:W2:Y:S01]  /*12d40*/  LDSM.16.M88.4 R20, [R9+0x3c00] ;  /* 0x003c00000914783b */ /* 0x004ea20000000200 */
[C---:B---3--:R-:W-:Y:S06]  /*12d50*/  HMMA.16816.F32 R36, R24.reuse, R16, R36 ;  /* 0x000000101824723c */ /* 0x048fec0000001824 */
[----:B------:R-:W3:Y:S01]  /*12d60*/  MUFU.TANH R75, R75 ;  /* 0x0000004b004b7308 */ /* 0x000ee20000002400 */
[----:B----4-:R-:W4:Y:S01]  /*12d70*/  LDSM.16.M88.4 R28, [R33+0x4000] ;  /* 0x00400000211c783b */ /* 0x010f220000000200 */
        /* <DEDUP_REMOVED lines=14> */
[C---:B--2---:R-:W-:Y:S03]  /*12e60*/  HMMA.16816.F32 R16, R24.reuse, R20, R16 ;  /* 0x000000141810723c */ /* 0x044fe60000001810 */
[----:B------:R-:W2:Y:S01]  /*12e70*/  MUFU.TANH R79, R79 ;  /* 0x0000004f004f7308 */ /* 0x000ea20000002400 */
[----:B-----5:R-:W5:Y:S04]  /*12e80*/  LDSM.16.M88.4 R36, [R9+0x4000] ;  /* 0x004000000924783b */ /* 0x020f680000000200 */
[----:B------:R-:W-:Y:S01]  /*12e90*/  HMMA.16816.F32 R44, R24, R22, R44 ;  /* 0x00000016182c723c */ /* 0x000fe2000000182c */
[----:B------:R-:W3:Y:S02]  /*12ea0*/  LDSM.16.M88.4 R20, [R33+0x4400] ;  /* 0x004400002114783b */ /* 0x000ee40000000200 */
[----:B------:R-:W1:Y:S05]  /*12eb0*/  MUFU.TANH R83, R83 ;  /* 0x0000005300537308 */ /* 0x000e6a0000002400 */
[C---:B----4-:R-:W-:Y:S03]  /*12ec0*/  HMMA.16816.F32 R12, R4.reuse, R28, RZ ;  /* 0x0000001c040c723c */ /* 0x050fe600000018ff */
[-C--:B------:R-:W-:Y:S01]  /*12ed0*/  FMUL.FTZ R16, R16, R40.reuse ;  /* 0x0000002810107220 */ /* 0x080fe20000410000 */
[-C--:B------:R-:W-:Y:S01]  /*12ee0*/  FMUL.FTZ R17, R17, R40.reuse ;  /* 0x0000002811117220 */ /* 0x080fe20000410000 */
[-C--:B------:R-:W-:Y:S01]  /*12ef0*/  FMUL.FTZ R18, R18, R40.reuse ;  /* 0x0000002812127220 */ /* 0x080fe20000410000 */
[-C--:B------:R-:W-:Y:S01]  /*12f00*/  FMUL.FTZ R127, R19, R40.reuse ;  /* 0x00000028137f7220 */ /* 0x080fe20000410000 */
[----:B------:R-:W4:Y:S01]  /*12f10*/  MUFU.TANH R155, R16 ;  /* 0x00000010009b7308 */ /* 0x000f220000002400 */
        /* <DEDUP_REMOVED lines=11> */
[----:B--2---:R-:W2:Y:S01]  /*12fd0*/  LDSM.16.M88.4 R16, [R9+0x4400] ;  /* 0x004400000910783b */ /* 0x004ea20000000200 */
[C---:B---3--:R-:W-:Y:S03]  /*12fe0*/  HMMA.16816.F32 R36, R4.reuse, R20, RZ ;  /* 0x000000140424723c */ /* 0x048fe600000018ff */
[-C--:B------:R-:W-:Y:S01]  /*12ff0*/  FMUL.FTZ R12, R12, R40.reuse ;  /* 0x000000280c0c7220 */ /* 0x080fe20000410000 */
[-C--:B------:R-:W-:Y:S01]  /*13000*/  FMUL.FTZ R13, R13, R40.reuse ;  /* 0x000000280d0d7220 */ /* 0x080fe20000410000 */
[-C--:B------:R-:W-:Y:S01]  /*13010*/  FMUL.FTZ R159, R14, R40.reuse ;  /* 0x000000280e9f7220 */ /* 0x080fe20000410000 */
[-C--:B------:R-:W-:Y:S01]  /*13020*/  FMUL.FTZ R156, R15, R40.reuse ;  /* 0x000000280f9c7220 */ /* 0x080fe20000410000 */
[----:B------:R-:W3:Y:S01]  /*13030*/  MUFU.TANH R162, R12 ;  /* 0x0000000c00a27308 */ /* 0x000ee20000002400 */
        /* <DEDUP_REMOVED lines=9> */
[----:B----4-:R-:W4:Y:S01]  /*130d0*/  LDSM.16.M88.4 R12, [R9+0x4800] ;  /* 0x00480000090c783b */ /* 0x010f220000000200 */
[C---:B--2---:R-:W-:Y:S06]  /*130e0*/  HMMA.16816.F32 R36, R24.reuse, R16, R36 ;  /* 0x000000101824723c */ /* 0x044fec0000001824 */
[----:B------:R-:W2:Y:S01]  /*130f0*/  MUFU.TANH R82, R82 ;  /* 0x0000005200527308 */ /* 0x000ea20000002400 */
[----:B---3--:R-:W3:Y:S01]  /*13100*/  LDSM.16.M88.4 R28, [R33+0x4c00] ;  /* 0x004c0000211c783b */ /* 0x008ee20000000200 */
        /* <DEDUP_REMOVED lines=10> */
[----:B------:R-:W-:-:S03]  /*131b0*/  FMUL.FTZ R206, R21, R40 ;  /* 0x0000002815ce7220 */ /* 0x000fc60000410000 */
[----:B------:R-:W1:Y:S05]  /*131c0*/  MUFU.TANH R85, R85 ;  /* 0x0000005500557308 */ /* 0x000e6a0000002400 */
[----:B----4-:R-:W-:Y:S05]  /*131d0*/  HMMA.16816.F32 R16, R24, R12, R16 ;  /* 0x0000000c1810723c */ /* 0x010fea0000001810 */
[-C--:B------:R-:W-:Y:S01]  /*131e0*/  FMUL.FTZ R13, R22, R40.reuse ;  /* 0x00000028160d7220 */ /* 0x080fe20000410000 */
[----:B------:R-:W-:Y:S01]  /*131f0*/  FMUL.FTZ R12, R23, R40 ;  /* 0x00000028170c7220 */ /* 0x000fe20000410000 */
[----:B------:R-:W4:Y:S01]  /*13200*/  MUFU.TANH R88, R88 ;  /* 0x0000005800587308 */ /* 0x000f220000002400 */
[----:B-----5:R5:W2:Y:S01]  /*13210*/  LDSM.16.M88.4 R36, [R9+0x4c00] ;  /* 0x004c00000924783b */ /* 0x020aa20000000200 */
[----:B------:R-:W-:-:S04]  /*13220*/  DEPBAR.LE SB0, 0x0 ;  /* 0x000080000000791a */ /* 0x000fc80000000000 */
[C---:B---3--:R-:W-:Y:S02]  /*13230*/  HMMA.16816.F32 R20, R4.reuse, R28, RZ ;  /* 0x0000001c0414723c */ /* 0x048fe400000018ff */
[----:B------:R-:W3:Y:S06]  /*13240*/  MUFU.TANH R89, R89 ;  /* 0x0000005900597308 */ /* 0x000eec0000002400 */
[----:B------:R-:W-:Y:S01]  /*13250*/  HMMA.16816.F32 R4, R4, R30, RZ ;  /* 0x0000001e0404723c */ /* 0x000fe200000018ff */
[-C--:B------:R-:W-:Y:S01]  /*13260*/  FMUL.FTZ R17, R17, R40.reuse ;  /* 0x0000002811117220 */ /* 0x080fe20000410000 */
[-C--:B------:R-:W-:Y:S01]  /*13270*/  FMUL.FTZ R16, R16, R40.reuse ;  /* 0x0000002810107220 */ /* 0x080fe20000410000 */
[----:B------:R-:W1:Y:S05]  /*13280*/  MUFU.TANH R92, R92 ;  /* 0x0000005c005c7308 */ /* 0x000e6a0000002400 */
[C---:B------:R-:W-:Y:S05]  /*13290*/  HMMA.16816.F32 R44, R24.reuse, R14, R44 ;  /* 0x0000000e182c723c */ /* 0x040fea000000182c */
[-C--:B------:R-:W-:Y:S01]  /*132a0*/  FMUL.FTZ R14, R18, R40.reuse ;  /* 0x00000028120e7220 */ /* 0x080fe20000410000 */
[-C--:B-----5:R-:W-:Y:S01]  /*132b0*/  FMUL.FTZ R9, R19, R40.reuse ;  /* 0x0000002813097220 */ /* 0x0a0fe20000410000 */
[----:B------:R5:W1:Y:S08]  /*132c0*/  MUFU.TANH R212, R17 ;  /* 0x0000001100d47308 */ /* 0x000a700000002400 */
[----:B------:R-:W1:Y:S01]  /*132d0*/  MUFU.TANH R91, R91 ;  /* 0x0000005b005b7308 */ /* 0x000e620000002400 */
[C---:B--2---:R-:W-:Y:S03]  /*132e0*/  HMMA.16816.F32 R20, R24.reuse, R36, R20 ;  /* 0x000000241814723c */ /* 0x044fe60000001814 */
[-C--:B------:R-:W-:Y:S01]  /*132f0*/  FMUL.FTZ R30, R45, R40.reuse ;  /* 0x000000282d1e7220 */ /* 0x080fe20000410000 */
[-C--:B-----5:R-:W-:Y:S01]  /*13300*/  FMUL.FTZ R17, R46, R40.reuse ;  /* 0x000000282e117220 */ /* 0x0a0fe20000410000 */
[-C--:B------:R-:W-:Y:S01]  /*13310*/  FMUL.FTZ R15, R47, R40.reuse ;  /* 0x000000282f0f7220 */ /* 0x080fe20000410000 */
[-C--:B------:R-:W-:Y:S01]  /*13320*/  FMUL.FTZ R44, R44, R40.reuse ;  /* 0x000000282c2c7220 */ /* 0x080fe20000410000 */
[----:B------:R-:W2:Y:S01]  /*13330*/  MUFU.TANH R103, R103 ;  /* 0x0000006700677308 */ /* 0x000ea20000002400 */
[----:B------:R-:W-:Y:S07]  /*13340*/  HMMA.16816.F32 R4, R24, R38, R4 ;  /* 0x000000261804723c */ /* 0x000fee0000001804 */
[----:B------:R-:W1:Y:S04]  /*13350*/  MUFU.TANH R96, R96 ;  /* 0x0000006000607308 */ /* 0x000e680000002400 */
[-C--:B------:R-:W-:Y:S01]  /*13360*/  FMUL.FTZ R19, R22, R40.reuse ;  /* 0x0000002816137220 */ /* 0x080fe20000410000 */
[-C--:B------:R-:W-:Y:S01]  /*13370*/  FMUL.FTZ R20, R20, R40.reuse ;  /* 0x0000002814147220 */ /* 0x080fe20000410000 */
[-C--:B------:R-:W-:Y:S01]  /*13380*/  FMUL.FTZ R18, R23, R40.reuse ;  /* 0x0000002817127220 */ /* 0x080fe20000410000 */
[-C--:B------:R-:W-:Y:S01]  /*13390*/  FMUL.FTZ R21, R21, R40.reuse ;  /* 0x0000002815157220 */ /* 0x080fe20000410000 */
[----:B------:R-:W1:Y:S04]  /*133a0*/  MUFU.TANH R98, R98 ;  /* 0x0000006200627308 */ /* 0x000e680000002400 */
[-C--:B------:R-:W-:Y:S01]  /*133b0*/  FMUL.FTZ R22, R5, R40.reuse ;  /* 0x0000002805167220 */ /* 0x080fe20000410000 */
[-C--:B------:R-:W-:Y:S01]  /*133c0*/  FMUL.FTZ R24, R4, R40.reuse ;  /* 0x0000002804187220 */ /* 0x080fe20000410000 */
[-C--:B------:R-:W-:Y:S01]  /*133d0*/  FMUL.FTZ R5, R6, R40.reuse ;  /* 0x0000002806057220 */ /* 0x080fe20000410000 */
[----:B------:R-:W-:Y:S01]  /*133e0*/  FMUL.FTZ R7, R7, R40 ;  /* 0x0000002807077220 */ /* 0x000fe20000410000 */
[----:B------:R-:W1:Y:S01]  /*133f0*/  MUFU.TANH R110, R110 ;  /* 0x0000006e006e7308 */ /* 0x000e620000002400 */
[----:B------:R-:W-:-:S07]  /*13400*/  SHF.L.U32 R4, R58, 0x8, RZ ;  /* 0x000000083a047819 */ /* 0x000fce00000006ff */
[----:B------:R-:W1:Y:S08]  /*13410*/  MUFU.TANH R100, R100 ;  /* 0x0000006400647308 */ /* 0x000e700000002400 */
        /* <DEDUP_REMOVED lines=35> */
[----:B------:R1:W1:Y:S08]  /*13650*/  MUFU.TANH R28, R16 ;  /* 0x00000010001c7308 */ /* 0x0002700000002400 */
[----:B------:R-:W1:Y:S08]  /*13660*/  MUFU.TANH R14, R14 ;  /* 0x0000000e000e7308 */ /* 0x000e700000002400 */
[----:B------:R-:W1:Y:S08]  /*13670*/  MUFU.TANH R9, R9 ;  /* 0x0000000900097308 */ /* 0x000e700000002400 */
[----:B------:R1:W1:Y:S08]  /*13680*/  MUFU.TANH R214, R44 ;  /* 0x0000002c00d67308 */ /* 0x0002700000002400 */
[----:B------:R-:W1:Y:S08]  /*13690*/  MUFU.TANH R30, R30 ;  /* 0x0000001e001e7308 */ /* 0x000e700000002400 */
[----:B------:R-:W1:Y:S08]  /*136a0*/  MUFU.TANH R17, R17 ;  /* 0x0000001100117308 */ /* 0x000e700000002400 */
[----:B------:R-:W1:Y:S08]  /*136b0*/  MUFU.TANH R15, R15 ;  /* 0x0000000f000f7308 */ /* 0x000e700000002400 */
[----:B------:R-:W1:Y:S08]  /*136c0*/  MUFU.TANH R20, R20 ;  /* 0x0000001400147308 */ /* 0x000e700000002400 */
[----:B------:R1:W1:Y:S08]  /*136d0*/  MUFU.TANH R26, R21 ;  /* 0x00000015001a7308 */ /* 0x0002700000002400 */
[----:B------:R-:W1:Y:S08]  /*136e0*/  MUFU.TANH R19, R19 ;  /* 0x0000001300137308 */ /* 0x000e700000002400 */
[----:B------:R-:W1:Y:S08]  /*136f0*/  MUFU.TANH R18, R18 ;  /* 0x0000001200127308 */ /* 0x000e700000002400 */
[----:B------:R-:W1:Y:S08]  /*13700*/  MUFU.TANH R24, R24 ;  /* 0x0000001800187308 */ /* 0x000e700000002400 */
[----:B------:R-:W1:Y:S08]  /*13710*/  MUFU.TANH R22, R22 ;  /* 0x0000001600167308 */ /* 0x000e700000002400 */
[----:B------:R-:W1:Y:S08]  /*13720*/  MUFU.TANH R5, R5 ;  /* 0x0000000500057308 */ /* 0x000e700000002400 */
[----:B------:R-:W1:Y:S01]  /*13730*/  MUFU.TANH R7, R7 ;  /* 0x0000000700077308 */ /* 0x000e620000002400 */
        /* <DEDUP_REMOVED lines=19> */
[----:B-1----:R-:W-:-:S04]  /*13870*/  IMAD.MOV R36, RZ, RZ, -R37 ;  /* 0x000000ffff247224 */ /* 0x002fc800078e0a25 */
[----:B------:R-:W-:Y:S02]  /*13880*/  IMAD R29, R36, R25, RZ ;  /* 0x00000019241d7224 */ /* 0x000fe400078e02ff */
[----:B------:R-:W-:-:S04]  /*13890*/  IMAD.MOV.U32 R36, RZ, RZ, RZ ;  /* 0x000000ffff247224 */ /* 0x000fc800078e00ff */
        /* <DEDUP_REMOVED lines=44> */
.L_x_2052:
[----:B------:R-:W2:Y:S01]  /*13b60*/  LD.E R6, desc[UR4][R148.64+0x38] ;  /* 0x0000380494067980 */ /* 0x000ea2000c101900 */
[----:B------:R-:W-:Y:S02]  /*13b70*/  UMOV UR6, URZ ;  /* 0x000000ff00067c82 */ /* 0x000fe40008000000 */
[----:B-1----:R-:W-:Y:S01]  /*13b80*/  IADD3 R21, P1, PT, RZ, -UR6, RZ ;  /* 0x80000006ff157c10 */ /* 0x002fe2000ff3e0ff */
[----:B--2---:R-:W-:-:S04]  /*13b90*/  IMAD.SHL.U32 R6, R6, 0x100, RZ ;  /* 0x0000010006067824 */ /* 0x004fc800078e00ff */
[----:B------:R-:W-:-:S05]  /*13ba0*/  IMAD.X R6, RZ, RZ, ~R6, P1 ;  /* 0x000000ffff067224 */ /* 0x000fca00008e0e06 */
[----:B------:R-:W-:-:S04]  /*13bb0*/  SHF.R.S64 R21, R21, 0x1f, R6 ;  /* 0x0000001f15157819 */ /* 0x000fc80000001006 */
[----:B------:R-:W-:-:S04]  /*13bc0*/  IADD3 R174, P1, PT, R21, R174, RZ ;  /* 0x000000ae15ae7210 */ /* 0x000fc80007f3e0ff */
[----:B------:R-:W-:-:S09]  /*13bd0*/  LEA.HI.X.SX32 R175, R6, R175, 0x1, P1 ;  /* 0x000000af06af7211 */ /* 0x000fd200008f0eff */
.L_x_2053:
[----:B------:R-:W-:Y:S05]  /*13be0*/  BSYNC.RECONVERGENT B0 ;  /* 0x0000000000007941 */ /* 0x000fea0003800200 */
.L_x_2051:
        /* <DEDUP_REMOVED lines=61> */
.L_x_2050:
[----:B------:R-:W-:Y:S05]  /*13fc0*/  BSYNC.RECONVERGENT B1 ;  /* 0x0000000000017941 */ /* 0x000fea0003800200 */
.L_x_2049:
[----:B------:R-:W-:Y:S01]  /*13fd0*/  LOP3.LUT R23, R4, R41, RZ, 0xfc, !PT ;  /* 0x0000002904177212 */ /* 0x000fe200078efcff */
[----:B------:R-:W3:Y:S04]  /*13fe0*/  LD.E R67, desc[UR4][R148.64+0xdc] ;  /* 0x0000dc0494437980 */ /* 0x000ee8000c101900 */
[C---:B------:R-:W-:Y:S02]  /*13ff0*/  VIADD R6, R23.reuse, 0xfffffe00 ;  /* 0xfffffe0017067836 */ /* 0x040fe40000000000 */
[C---:B------:R-:W-:Y:S02]  /*14000*/  VIADD R4, R23.reuse, 0xfffffe01 ;  /* 0xfffffe0117047836 */ /* 0x040fe40000000000 */
[C---:B-1----:R-:W-:Y:S01]  /*14010*/  VIADD R16, R23.reuse, 0xfffffe09 ;  /* 0xfffffe0917107836 */ /* 0x042fe20000000000 */
[C---:B------:R-:W-:Y:S01]  /*14020*/  ISETP.GE.AND P0, PT, R6.reuse, R193, PT ;  /* 0x000000c10600720c */ /* 0x040fe20003f06270 */
[----:B------:R-:W-:Y:S01]  /*14030*/  VIADD R21, R23, 0xfffffe10 ;  /* 0xfffffe1017157836 */ /* 0x000fe20000000000 */
[----:B------:R-:W-:-:S02]  /*14040*/  ISETP.GE.AND P5, PT, R6, R190, PT ;  /* 0x000000be0600720c */ /* 0x000fc40003fa6270 */
[----:B------:R-:W-:Y:S02]  /*14050*/  FSEL R61, R61, -INF , P0 ;  /* 0xff8000003d3d7808 */ /* 0x000fe40000000000 */
[----:B------:R-:W-:Y:S02]  /*14060*/  ISETP.GE.AND P2, PT, R6, R192, PT ;  /* 0x000000c00600720c */ /* 0x000fe40003f46270 */
[----:B------:R-:W-:Y:S02]  /*14070*/  ISETP.GE.AND P1, PT, R4, R193, PT ;  /* 0x000000c10400720c */ /* 0x000fe40003f26270 */
[----:B------:R-:W-:Y:S02]  /*14080*/  FSEL R238, R61, -INF , !P5 ;  /* 0xff8000003dee7808 */ /* 0x000fe40006800000 */
[----:B------:R-:W-:Y:S01]  /*14090*/  ISETP.GE.AND P4, PT, R6, R191, PT ;  /* 0x000000bf0600720c */ /* 0x000fe20003f86270 */
[----:B------:R-:W-:Y:S01]  /*140a0*/  VIADD R6, R23, 0xfffffe08 ;  /* 0xfffffe0817067836 */ /* 0x000fe20000000000 */
[----:B------:R-:W-:-:S02]  /*140b0*/  ISETP.GE.AND P6, PT, R4, R190, PT ;  /* 0x000000be0400720c */ /* 0x000fc40003fc6270 */
[C---:B------:R-:W-:Y:S02]  /*140c0*/  ISETP.GE.AND P0, PT, R4.reuse, R192, PT ;  /* 0x000000c00400720c */ /* 0x040fe40003f06270 */
[----:B------:R-:W-:Y:S02]  /*140d0*/  ISETP.GE.AND P5, PT, R4, R191, PT ;  /* 0x000000bf0400720c */ /* 0x000fe40003fa6270 */
[----:B------:R-:W-:Y:S02]  /*140e0*/  FSEL R4, R59, -INF , P2 ;  /* 0xff8000003b047808 */ /* 0x000fe40001000000 */
[----:B------:R-:W-:Y:S02]  /*140f0*/  FSEL R60, R60, -INF , P1 ;  /* 0xff8000003c3c7808 */ /* 0x000fe40000800000 */
[----:B------:R-:W-:Y:S02]  /*14100*/  FSEL R4, R4, -INF , !P4 ;  /* 0xff80000004047808 */ /* 0x000fe40006000000 */
[----:B------:R-:W-:-:S02]  /*14110*/  FSEL R236, R60, -INF , !P6 ;  /* 0xff8000003cec7808 */ /* 0x000fc40007000000 */
[C---:B------:R-:W-:Y:S02]  /*14120*/  ISETP.GE.AND P2, PT, R6.reuse, R193, PT ;  /* 0x000000c10600720c */ /* 0x040fe40003f46270 */
[C---:B------:R-:W-:Y:S02]  /*14130*/  ISETP.GE.AND P4, PT, R6.reuse, R190, PT ;  /* 0x000000be0600720c */ /* 0x040fe40003f86270 */
[C---:B------:R-:W-:Y:S02]  /*14140*/  ISETP.GE.AND P1, PT, R6.reuse, R192, PT ;  /* 0x000000c00600720c */ /* 0x040fe40003f26270 */
[----:B------:R-:W-:Y:S02]  /*14150*/  ISETP.GE.AND P6, PT, R6, R191, PT ;  /* 0x000000bf0600720c */ /* 0x000fe40003fc6270 */
[----:B------:R-:W-:Y:S02]  /*14160*/  FSEL R6, R56, -INF , P0 ;  /* 0xff80000038067808 */ /* 0x000fe40000000000 */
[----:B------:R-:W-:-:S02]  /*14170*/  ISETP.GE.AND P0, PT, R16, R193, PT ;  /* 0x000000c11000720c */ /* 0x000fc40003f06270 */
[----:B------:R-:W-:Y:S01]  /*14180*/  FSEL R51, R51, -INF , P2 ;  /* 0xff80000033337808 */ /* 0x000fe20001000000 */
[----:B------:R-:W-:Y:S01]  /*14190*/  VIADD R25, R23, 0xfffffe18 ;  /* 0xfffffe1817197836 */ /* 0x000fe20000000000 */
[----:B------:R-:W-:Y:S02]  /*141a0*/  FSEL R49, R49, -INF , P1 ;  /* 0xff80000031317808 */ /* 0x000fe40000800000 */
[----:B------:R-:W-:Y:S02]  /*141b0*/  FSEL R50, R50, -INF , P0 ;  /* 0xff80000032327808 */ /* 0x000fe40000000000 */
[C---:B------:R-:W-:Y:S02]  /*141c0*/  ISETP.GE.AND P1, PT, R21.reuse, R193, PT ;  /* 0x000000c11500720c */ /* 0x040fe40003f26270 */
[----:B------:R-:W-:Y:S02]  /*141d0*/  ISETP.GE.AND P0, PT, R21, R192, PT ;  /* 0x000000c01500720c */ /* 0x000fe40003f06270 */
[----:B------:R-:W-:-:S02]  /*141e0*/  FSEL R6, R6, -INF , !P5 ;  /* 0xff80000006067808 */ /* 0x000fc40006800000 */
[----:B--2---:R-:W-:Y:S02]  /*141f0*/  FSEL R47, R51, -INF , !P4 ;  /* 0xff800000332f7808 */ /* 0x004fe40006000000 */
[C---:B------:R-:W-:Y:S02]  /*14200*/  ISETP.GE.AND P2, PT, R16.reuse, R190, PT ;  /* 0x000000be1000720c */ /* 0x040fe40003f46270 */
[C---:B------:R-:W-:Y:S02]  /*14210*/  ISETP.GE.AND P5, PT, R16.reuse, R192, PT ;  /* 0x000000c01000720c */ /* 0x040fe40003fa6270 */
[----:B------:R-:W-:Y:S02]  /*14220*/  ISETP.GE.AND P4, PT, R16, R191, PT ;  /* 0x000000bf1000720c */ /* 0x000fe40003f86270 */
[----:B------:R-:W-:Y:S02]  /*14230*/  FSEL R16, R49, -INF , !P6 ;  /* 0xff80000031107808 */ /* 0x000fe40007000000 */
[----:B------:R-:W-:-:S02]  /*14240*/  ISETP.GE.AND P6, PT, R21, R190, PT ;  /* 0x000000be1500720c */ /* 0x000fc40003fc6270 */
[----:B------:R-:W-:Y:S02]  /*14250*/  FSEL R43, R43, -INF , P1 ;  /* 0xff8000002b2b7808 */ /* 0x000fe40000800000 */
[----:B------:R-:W-:Y:S02]  /*14260*/  FSEL R251, R35, -INF , P0 ;  /* 0xff80000023fb7808 */ /* 0x000fe40000000000 */
[----:B------:R-:W-:Y:S02]  /*14270*/  ISETP.GE.AND P0, PT, R25, R193, PT ;  /* 0x000000c11900720c */ /* 0x000fe40003f06270 */
[----:B------:R-:W-:Y:S01]  /*14280*/  FSEL R49, R43, -INF , !P6 ;  /* 0xff8000002b317808 */ /* 0x000fe20007000000 */
[----:B------:R-:W-:Y:S01]  /*14290*/  VIADD R213, R23, 0xfffffe20 ;  /* 0xfffffe2017d57836 */ /* 0x000fe20000000000 */
[----:B------:R-:W-:Y:S02]  /*142a0*/  FSEL R201, R50, -INF , !P2 ;  /* 0xff80000032c97808 */ /* 0x000fe40005000000 */
[----:B------:R-:W-:-:S02]  /*142b0*/  ISETP.GE.AND P6, PT, R25, R190, PT ;  /* 0x000000be1900720c */ /* 0x000fc40003fc6270 */
[----:B------:R-:W-:Y:S02]  /*142c0*/  FSEL R52, R52, -INF , P0 ;  /* 0xff80000034347808 */ /* 0x000fe40000000000 */
[----:B------:R-:W-:Y:S01]  /*142d0*/  ISETP.GE.AND P2, PT, R21, R191, PT ;  /* 0x000000bf1500720c */ /* 0x000fe20003f46270 */
[C---:B------:R-:W-:Y:S01]  /*142e0*/  VIADD R21, R23.reuse, 0xfffffe11 ;  /* 0xfffffe1117157836 */ /* 0x040fe20000000000 */
[----:B------:R-:W-:Y:S01]  /*142f0*/  FSEL R51, R52, -INF , !P6 ;  /* 0xff80000034337808 */ /* 0x000fe20007000000 */
[----:B------:R-:W-:Y:S01]  /*14300*/  IMAD.MOV.U32 R52, RZ, RZ, R213 ;  /* 0x000000ffff347224 */ /* 0x000fe200078e00d5 */
[----:B------:R-:W-:Y:S01]  /*14310*/  FSEL R39, R48, -INF , P5 ;  /* 0xff80000030277808 */ /* 0x000fe20002800000 */
[----:B------:R-:W-:Y:S01]  /*14320*/  VIADD R37, R23, 0xfffffe28 ;  /* 0xfffffe2817257836 */ /* 0x000fe20000000000 */
[-C--:B------:R-:W-:Y:S01]  /*14330*/  ISETP.GE.AND P0, PT, R213, R193.reuse, PT ;  /* 0x000000c1d500720c */ /* 0x080fe20003f06270 */
[----:B------:R-:W-:Y:S01]  /*14340*/  VIADD R45, R23, 0xfffffe19 ;  /* 0xfffffe19172d7836 */ /* 0x000fe20000000000 */
[----:B------:R-:W-:Y:S01]  /*14350*/  ISETP.GE.AND P5, PT, R21, R193, PT ;  /* 0x000000c11500720c */ /* 0x000fe20003fa6270 */
        /* <DEDUP_REMOVED lines=25> */
[CC--:B------:R-:W-:Y:S02]  /*144f0*/  ISETP.GE.AND P0, PT, R248.reuse, R193.reuse, PT ;  /* 0x000000c1f800720c */ /* 0x0c0fe40003f06270 */
[----:B------:R-:W-:Y:S02]  /*14500*/  ISETP.GE.AND P5, PT, R31, R193, PT ;  /* 0x000000c11f00720c */ /* 0x000fe40003fa6270 */
[----:B------:R-:W-:Y:S01]  /*14510*/  FSEL R241, R69, -INF , !P6 ;  /* 0xff80000045f17808 */ /* 0x000fe20007000000 */
[----:B------:R-:W-:Y:S01]  /*14520*/  VIADD R247, R23, 0xfffffe48 ;  /* 0xfffffe4817f77836 */ /* 0x000fe20000000000 */
[----:B------:R-:W-:Y:S02]  /*14530*/  FSEL R249, R63, -INF , !P1 ;  /* 0xff8000003ff97808 */ /* 0x000fe40004800000 */
[-C--:B------:R-:W-:Y:S02]  /*14540*/  ISETP.GE.AND P6, PT, R248, R190.reuse, PT ;  /* 0x000000bef800720c */ /* 0x080fe40003fc6270 */
[----:B------:R-:W-:Y:S01]  /*14550*/  FSEL R73, R73, -INF , P0 ;  /* 0xff80000049497808 */ /* 0x000fe20000000000 */
[----:B------:R-:W-:Y:S01]  /*14560*/  VIADD R250, R23, 0xfffffe31 ;  /* 0xfffffe3117fa7836 */ /* 0x000fe20000000000 */
[----:B------:R-:W-:Y:S01]  /*14570*/  ISETP.GE.AND P1, PT, R31, R190, PT ;  /* 0x000000be1f00720c */ /* 0x000fe20003f26270 */
[----:B------:R-:W-:Y:S01]  /*14580*/  VIADD R211, R23, 0xfffffe50 ;  /* 0xfffffe5017d37836 */ /* 0x000fe20000000000 */
[----:B------:R-:W-:-:S02]  /*14590*/  FSEL R68, R68, -INF , P5 ;  /* 0xff80000044447808 */ /* 0x000fc40002800000 */
[-C--:B------:R-:W-:Y:S02]  /*145a0*/  ISETP.GE.AND P0, PT, R244, R193.reuse, PT ;  /* 0x000000c1f400720c */ /* 0x080fe40003f06270 */
[----:B------:R-:W-:Y:S02]  /*145b0*/  FSEL R237, R73, -INF , !P6 ;  /* 0xff80000049ed7808 */ /* 0x000fe40007000000 */
[----:B------:R-:W-:Y:S01]  /*145c0*/  FSEL R243, R68, -INF , !P1 ;  /* 0xff80000044f37808 */ /* 0x000fe20004800000 */
[----:B------:R-:W-:Y:S01]  /*145d0*/  IMAD.MOV.U32 R68, RZ, RZ, R211 ;  /* 0x000000ffff447224 */ /* 0x000fe200078e00d3 */
[----:B------:R-:W-:Y:S02]  /*145e0*/  ISETP.GE.AND P6, PT, R244, R190, PT ;  /* 0x000000bef400720c */ /* 0x000fe40003fc6270 */
[----:B------:R-:W-:Y:S01]  /*145f0*/  FSEL R77, R77, -INF , P0 ;  /* 0xff8000004d4d7808 */ /* 0x000fe20000000000 */
[----:B------:R-:W-:Y:S01]  /*14600*/  VIADD R57, R23, 0xfffffe58 ;  /* 0xfffffe5817397836 */ /* 0x000fe20000000000 */
[----:B------:R-:W-:-:S02]  /*14610*/  ISETP.GE.AND P0, PT, R247, R193, PT ;  /* 0x000000c1f700720c */ /* 0x000fc40003f06270 */
[C---:B------:R-:W-:Y:S02]  /*14620*/  ISETP.GE.AND P5, PT, R250.reuse, R193, PT ;  /* 0x000000c1fa00720c */ /* 0x040fe40003fa6270 */
[----:B------:R-:W-:Y:S01]  /*14630*/  FSEL R233, R77, -INF , !P6 ;  /* 0xff8000004de97808 */ /* 0x000fe20007000000 */
[----:B------:R-:W-:Y:S01]  /*14640*/  IMAD.MOV.U32 R77, RZ, RZ, R57 ;  /* 0x000000ffff4d7224 */ /* 0x000fe200078e0039 */
[-C--:B------:R-:W-:Y:S02]  /*14650*/  ISETP.GE.AND P6, PT, R247, R190.reuse, PT ;  /* 0x000000bef700720c */ /* 0x080fe40003fc6270 */
[----:B------:R-:W-:Y:S01]  /*14660*/  FSEL R83, R83, -INF , P0 ;  /* 0xff80000053537808 */ /* 0x000fe20000000000 */
[C---:B------:R-:W-:Y:S01]  /*14670*/  VIADD R246, R23.reuse, 0xfffffe39 ;  /* 0xfffffe3917f67836 */ /* 0x040fe20000000000 */
[----:B------:R-:W-:Y:S01]  /*14680*/  ISETP.GE.AND P1, PT, R250, R190, PT ;  /* 0x000000befa00720c */ /* 0x000fe20003f26270 */
[----:B------:R-:W-:Y:S01]  /*14690*/  VIADD R209, R23, 0xfffffe60 ;  /* 0xfffffe6017d17836 */ /* 0x000fe20000000000 */
[----:B------:R-:W-:-:S02]  /*146a0*/  FSEL R71, R71, -INF , P5 ;  /* 0xff80000047477808 */ /* 0x000fc40002800000 */
[CC--:B------:R-:W-:Y:S02]  /*146b0*/  ISETP.GE.AND P0, PT, R68.reuse, R193.reuse, PT ;  /* 0x000000c14400720c */ /* 0x0c0fe40003f06270 */
[----:B------:R-:W-:Y:S02]  /*146c0*/  FSEL R229, R83, -INF , !P6 ;  /* 0xff80000053e57808 */ /* 0x000fe40007000000 */
[----:B------:R-:W-:Y:S01]  /*146d0*/  FSEL R239, R71, -INF , !P1 ;  /* 0xff80000047ef7808 */ /* 0x000fe20004800000 */
[----:B------:R-:W-:Y:S01]  /*146e0*/  IMAD.MOV.U32 R71, RZ, RZ, R209 ;  /* 0x000000ffff477224 */ /* 0x000fe200078e00d1 */
[----:B------:R-:W-:Y:S02]  /*146f0*/  ISETP.GE.AND P6, PT, R68, R190, PT ;  /* 0x000000be4400720c */ /* 0x000fe40003fc6270 */
[----:B------:R-:W-:Y:S01]  /*14700*/  FSEL R87, R87, -INF , P0 ;  /* 0xff80000057577808 */ /* 0x000fe20000000000 */
[----:B------:R-:W-:Y:S01]  /*14710*/  VIADD R242, R23, 0xfffffe41 ;  /* 0xfffffe4117f27836 */ /* 0x000fe20000000000 */
[----:B------:R-:W-:-:S02]  /*14720*/  ISETP.GE.AND P0, PT, R77, R193, PT ;  /* 0x000000c14d00720c */ /* 0x000fc40003f06270 */
[-C--:B------:R-:W-:Y:S02]  /*14730*/  ISETP.GE.AND P5, PT, R246, R193.reuse, PT ;  /* 0x000000c1f600720c */ /* 0x080fe40003fa6270 */
[----:B------:R-:W-:Y:S01]  /*14740*/  FSEL R225, R87, -INF , !P6 ;  /* 0xff80000057e17808 */ /* 0x000fe20007000000 */
[----:B------:R-:W-:Y:S01]  /*14750*/  VIADD R220, R23, 0xfffffe68 ;  /* 0xfffffe6817dc7836 */ /* 0x000fe20000000000 */
[-C--:B------:R-:W-:Y:S02]  /*14760*/  ISETP.GE.AND P6, PT, R77, R190.reuse, PT ;  /* 0x000000be4d00720c */ /* 0x080fe40003fc6270 */
[----:B------:R-:W-:Y:S01]  /*14770*/  FSEL R93, R93, -INF , P0 ;  /* 0xff8000005d5d7808 */ /* 0x000fe20000000000 */
[----:B------:R-:W-:Y:S01]  /*14780*/  VIADD R240, R23, 0xfffffe49 ;  /* 0xfffffe4917f07836 */ /* 0x000fe20000000000 */
[----:B------:R-:W-:Y:S02]  /*14790*/  FSEL R76, R76, -INF , P5 ;  /* 0xff8000004c4c7808 */ /* 0x000fe40002800000 */
[----:B------:R-:W-:Y:S01]  /*147a0*/  ISETP.GE.AND P0, PT, R71, R193, PT ;  /* 0x000000c14700720c */ /* 0x000fe20003f06270 */
[----:B------:R-:W-:Y:S01]  /*147b0*/  VIADD R205, R23, 0xfffffe51 ;  /* 0xfffffe5117cd7836 */ /* 0x000fe20000000000 */
[----:B------:R-:W-:-:S02]  /*147c0*/  ISETP.GE.AND P1, PT, R246, R190, PT ;  /* 0x000000bef600720c */ /* 0x000fc40003f26270 */
[----:B------:R-:W-:Y:S02]  /*147d0*/  ISETP.GE.AND P5, PT, R242, R193, PT ;  /* 0x000000c1f200720c */ /* 0x000fe40003fa6270 */
[----:B------:R-:W-:Y:S01]  /*147e0*/  FSEL R219, R93, -INF , !P6 ;  /* 0xff8000005ddb7808 */ /* 0x000fe20007000000 */
[----:B------:R-:W-:Y:S01]  /*147f0*/  VIADD R230, R23, 0xfffffe70 ;  /* 0xfffffe7017e67836 */ /* 0x000fe20000000000 */
[----:B------:R-:W-:Y:S02]  /*14800*/  ISETP.GE.AND P6, PT, R71, R190, PT ;  /* 0x000000be4700720c */ /* 0x000fe40003fc6270 */
[----:B------:R-:W-:Y:S02]  /*14810*/  FSEL R95, R95, -INF , P0 ;  /* 0xff8000005f5f7808 */ /* 0x000fe40000000000 */
[----:B------:R-:W-:Y:S01]  /*14820*/  FSEL R235, R76, -INF , !P1 ;  /* 0xff8000004ceb7808 */ /* 0x000fe20004800000 */
[----:B------:R-:W-:Y:S01]  /*14830*/  IMAD.MOV.U32 R76, RZ, RZ, R205 ;  /* 0x000000ffff4c7224 */ /* 0x000fe200078e00cd */
[----:B------:R-:W-:-:S02]  /*14840*/  FSEL R80, R80, -INF , P5 ;  /* 0xff80000050507808 */ /* 0x000fc40002800000 */
[-C--:B------:R-:W-:Y:S02]  /*14850*/  ISETP.GE.AND P0, PT, R220, R193.reuse, PT ;  /* 0x000000c1dc00720c */ /* 0x080fe40003f06270 */
[----:B------:R-:W-:Y:S02]  /*14860*/  ISETP.GE.AND P5, PT, R240, R193, PT ;  /* 0x000000c1f000720c */ /* 0x000fe40003fa6270 */
[----:B------:R-:W-:Y:S01]  /*14870*/  FSEL R213, R95, -INF , !P6 ;  /* 0xff8000005fd57808 */ /* 0x000fe20007000000 */
[----:B------:R-:W-:Y:S01]  /*14880*/  VIADD R228, R23, 0xfffffe78 ;  /* 0xfffffe7817e47836 */ /* 0x000fe20000000000 */
[----:B------:R-:W-:Y:S02]  /*14890*/  ISETP.GE.AND P6, PT, R220, R190, PT ;  /* 0x000000bedc00720c */ /* 0x000fe40003fc6270 */
[----:B------:R-:W-:Y:S01]  /*148a0*/  FSEL R99, R99, -INF , P0 ;  /* 0xff80000063637808 */ /* 0x000fe20000000000 */
[----:B------:R-:W-:Y:S01]  /*148b0*/  VIADD R234, R23, 0xfffffe59 ;  /* 0xfffffe5917ea7836 */ /* 0x000fe20000000000 */
[----:B------:R-:W-:-:S02]  /*148c0*/  FSEL R86, R86, -INF , P5 ;  /* 0xff80000056567808 */ /* 0x000fc40002800000 */
[-C--:B------:R-:W-:Y:S01]  /*148d0*/  ISETP.GE.AND P0, PT, R230, R193.reuse, PT ;  /* 0x000000c1e600720c */ /* 0x080fe20003f06270 */
[----:B------:R-:W-:Y:S01]  /*148e0*/  VIADD R207, R23, 0xfffffe61 ;  /* 0xfffffe6117cf7836 */ /* 0x000fe20000000000 */
[-C--:B------:R-:W-:Y:S02]  /*148f0*/  ISETP.GE.AND P1, PT, R242, R190.reuse, PT ;  /* 0x000000bef200720c */ /* 0x080fe40003f26270 */
[----:B------:R-:W-:Y:S02]  /*14900*/  ISETP.GE.AND P5, PT, R76, R193, PT ;  /* 0x000000c14c00720c */ /* 0x000fe40003fa6270 */
[----:B------:R-:W-:Y:S01]  /*14910*/  FSEL R211, R99, -INF , !P6 ;  /* 0xff80000063d37808 */ /* 0x000fe20007000000 */
[----:B------:R-:W-:Y:S01]  /*14920*/  VIADD R222, R23, 0xfffffe80 ;  /* 0xfffffe8017de7836 */ /* 0x000fe20000000000 */
[----:B------:R-:W-:Y:S02]  /*14930*/  ISETP.GE.AND P6, PT, R230, R190, PT ;  /* 0x000000bee600720c */ /* 0x000fe40003fc6270 */
[----:B------:R-:W-:Y:S01]  /*14940*/  FSEL R109, R109, -INF , P0 ;  /* 0xff8000006d6d7808 */ /* 0x000fe20000000000 */
[----:B------:R-:W-:Y:S01]  /*14950*/  IMAD.MOV.U32 R48, RZ, RZ, R207 ;  /* 0x000000ffff307224 */ /* 0x000fe200078e00cf */
[----:B------:R-:W-:-:S02]  /*14960*/  FSEL R231, R80, -INF , !P1 ;  /* 0xff80000050e77808 */ /* 0x000fc40004800000 */
        /* <DEDUP_REMOVED lines=25> */
[C---:B------:R-:W-:Y:S01]  /*14b00*/  VIADD R217, R23.reuse, 0xfffffe98 ;  /* 0xfffffe9817d97836 */ /* 0x040fe20000000000 */
[----:B------:R-:W-:Y:S02]  /*14b10*/  ISETP.GE.AND P6, PT, R216, R190, PT ;  /* 0x000000bed800720c */ /* 0x000fe40003fc6270 */
[----:B------:R-:W-:Y:S01]  /*14b20*/  FSEL R53, R122, -INF , P0 ;  /* 0xff8000007a357808 */ /* 0x000fe20000000000 */
[----:B------:R-:W-:Y:S01]  /*14b30*/  VIADD R226, R23, 0xfffffe79 ;  /* 0xfffffe7917e27836 */ /* 0x000fe20000000000 */
[----:B------:R-:W-:-:S02]  /*14b40*/  FSEL R215, R94, -INF , !P1 ;  /* 0xff8000005ed77808 */ /* 0x000fc40004800000 */
[----:B------:R-:W-:Y:S02]  /*14b50*/  FSEL R61, R103, -INF , P5 ;  /* 0xff800000673d7808 */ /* 0x000fe40002800000 */
[-C--:B------:R-:W-:Y:S02]  /*14b60*/  ISETP.GE.AND P0, PT, R208, R193.reuse, PT ;  /* 0x000000c1d000720c */ /* 0x080fe40003f06270 */
[-C--:B------:R-:W-:Y:S02]  /*14b70*/  ISETP.GE.AND P1, PT, R48, R190.reuse, PT ;  /* 0x000000be3000720c */ /* 0x080fe40003f26270 */
[----:B------:R-:W-:Y:S01]  /*14b80*/  ISETP.GE.AND P5, PT, R224, R193, PT ;  /* 0x000000c1e000720c */ /* 0x000fe20003fa6270 */
[----:B------:R-:W-:Y:S01]  /*14b90*/  IMAD.MOV.U32 R122, RZ, RZ, R51 ;  /* 0x000000ffff7a7224 */ /* 0x000fe200078e0033 */
        /* <DEDUP_REMOVED lines=34> */
[----:B------:R-:W-:Y:S01]  /*14dc0*/  IMAD.MOV.U32 R103, RZ, RZ, R201 ;  /* 0x000000ffff677224 */ /* 0x000fe200078e00c9 */
[----:B------:R-:W-:Y:S01]  /*14dd0*/  ISETP.GE.AND P6, PT, R46, R190, PT ;  /* 0x000000be2e00720c */ /* 0x000fe20003fc6270 */
[----:B------:R-:W-:Y:S01]  /*14de0*/  VIADD R36, R23, 0xfffffeb8 ;  /* 0xfffffeb817247836 */ /* 0x000fe20000000000 */
[----:B------:R-:W-:Y:S01]  /*14df0*/  FSEL R45, R153, -INF , P0 ;  /* 0xff800000992d7808 */ /* 0x000fe20000000000 */
[----:B------:R-:W-:Y:S01]  /*14e00*/  VIADD R60, R23, 0xfffffe99 ;  /* 0xfffffe99173c7836 */ /* 0x000fe20000000000 */
[----:B------:R-:W-:-:S02]  /*14e10*/  FSEL R207, R114, -INF , !P1 ;  /* 0xff80000072cf7808 */ /* 0x000fc40004800000 */
[----:B------:R-:W-:Y:S02]  /*14e20*/  FSEL R123, R123, -INF , P5 ;  /* 0xff8000007b7b7808 */ /* 0x000fe40002800000 */
[-C--:B------:R-:W-:Y:S02]  /*14e30*/  ISETP.GE.AND P0, PT, R40, R193.reuse, PT ;  /* 0x000000c12800720c */ /* 0x080fe40003f06270 */
[----:B------:R-:W-:Y:S02]  /*14e40*/  FMNMX3.FTZ R42, R2, R238, R236, !PT ;  /* 0x000000ee022a7276 */ /* 0x000fe400078100ec */
[-C--:B------:R-:W-:Y:S02]  /*14e50*/  ISETP.GE.AND P1, PT, R218, R190.reuse, PT ;  /* 0x000000beda00720c */ /* 0x080fe40003f26270 */
[----:B------:R-:W-:Y:S01]  /*14e60*/  ISETP.GE.AND P5, PT, R221, R193, PT ;  /* 0x000000c1dd00720c */ /* 0x000fe20003fa6270 */
[----:B------:R-:W-:Y:S01]  /*14e70*/  IMAD.MOV.U32 R97, RZ, RZ, R203 ;  /* 0x000000ffff617224 */ /* 0x000fe200078e00cb */
[----:B------:R-:W-:Y:S01]  /*14e80*/  FSEL R45, R45, -INF , !P6 ;  /* 0xff8000002d2d7808 */ /* 0x000fe20007000000 */
[----:B------:R-:W-:Y:S01]  /*14e90*/  IMAD.MOV.U32 R80, RZ, RZ, R39 ;  /* 0x000000ffff507224 */ /* 0x000fe200078e0027 */
[----:B------:R-:W-:-:S02]  /*14ea0*/  ISETP.GE.AND P6, PT, R40, R190, PT ;  /* 0x000000be2800720c */ /* 0x000fc40003fc6270 */
[----:B------:R-:W-:Y:S02]  /*14eb0*/  FSEL R39, R155, -INF , P0 ;  /* 0xff8000009b277808 */ /* 0x000fe40000000000 */
[----:B------:R-:W-:Y:S01]  /*14ec0*/  FMNMX3.FTZ R42, R42, R130, R103, !PT ;  /* 0x000000822a2a7276 */ /* 0x000fe20007810067 */
[----:B------:R-:W-:Y:S01]  /*14ed0*/  VIADD R50, R23, 0xfffffea1 ;  /* 0xfffffea117327836 */ /* 0x000fe20000000000 */
[----:B------:R-:W-:Y:S02]  /*14ee0*/  FSEL R203, R118, -INF , !P1 ;  /* 0xff80000076cb7808 */ /* 0x000fe40004800000 */
[----:B------:R-:W-:Y:S02]  /*14ef0*/  FSEL R113, R129, -INF , P5 ;  /* 0xff80000081717808 */ /* 0x000fe40002800000 */
[----:B------:R-:W-:Y:S01]  /*14f00*/  ISETP.GE.AND P0, PT, R36, R193, PT ;  /* 0x000000c12400720c */ /* 0x000fe20003f06270 */
[----:B------:R-:W-:Y:S01]  /*14f10*/  IMAD.MOV.U32 R93, RZ, RZ, R35 ;  /* 0x000000ffff5d7224 */ /* 0x000fe200078e0023 */
[----:B------:R-:W-:-:S02]  /*14f20*/  ISETP.GE.AND P1, PT, R210, R190, PT ;  /* 0x000000bed200720c */ /* 0x000fc40003f26270 */
[----:B------:R-:W-:Y:S01]  /*14f30*/  ISETP.GE.AND P5, PT, R60, R193, PT ;  /* 0x000000c13c00720c */ /* 0x000fe20003fa6270 */
[----:B------:R-:W-:Y:S01]  /*14f40*/  VIADD R29, R23, 0xfffffec0 ;  /* 0xfffffec0171d7836 */ /* 0x000fe20000000000 */
[----:B------:R-:W-:Y:S02]  /*14f50*/  FSEL R39, R39, -INF , !P6 ;  /* 0xff80000027277808 */ /* 0x000fe40007000000 */
[----:B------:R-:W-:Y:S01]  /*14f60*/  FMNMX3.FTZ R42, R42, R126, R97, !PT ;  /* 0x0000007e2a2a7276 */ /* 0x000fe20007810061 */
[----:B------:R-:W-:Y:S01]  /*14f70*/  IMAD.MOV.U32 R86, RZ, RZ, R23 ;  /* 0x000000ffff567224 */ /* 0x000fe200078e0017 */
[----:B------:R-:W-:Y:S02]  /*14f80*/  ISETP.GE.AND P6, PT, R36, R190, PT ;  /* 0x000000be2400720c */ /* 0x000fe40003fc6270 */
[----:B------:R-:W-:Y:S01]  /*14f90*/  FSEL R35, R158, -INF , P0 ;  /* 0xff8000009e237808 */ /* 0x000fe20000000000 */
[----:B------:R-:W-:Y:S01]  /*14fa0*/  VIADD R44, R23, 0xfffffea9 ;  /* 0xfffffea9172c7836 */ /* 0x000fe20000000000 */
[----:B------:R-:W-:-:S02]  /*14fb0*/  FSEL R201, R123, -INF , !P1 ;  /* 0xff8000007bc97808 */ /* 0x000fc40004800000 */
[----:B------:R-:W-:Y:S02]  /*14fc0*/  FSEL R95, R131, -INF , P5 ;  /* 0xff800000835f7808 */ /* 0x000fe40002800000 */
[----:B------:R-:W-:Y:S02]  /*14fd0*/  ISETP.GE.AND P1, PT, R221, R190, PT ;  /* 0x000000bedd00720c */ /* 0x000fe40003f26270 */
[-C--:B------:R-:W-:Y:S02]  /*14fe0*/  ISETP.GE.AND P5, PT, R50, R193.reuse, PT ;  /* 0x000000c13200720c */ /* 0x080fe40003fa6270 */
[----:B------:R-:W-:Y:S01]  /*14ff0*/  FMNMX3.FTZ R42, R42, R122, R93, !PT ;  /* 0x0000007a2a2a7276 */ /* 0x000fe2000781005d */
[----:B------:R-:W-:Y:S01]  /*15000*/  VIADD R94, R86, 0xfffffec1 ;  /* 0xfffffec1565e7836 */ /* 0x000fe20000000000 */
[----:B------:R-:W-:Y:S02]  /*15010*/  FSEL R35, R35, -INF , !P6 ;  /* 0xff80000023237808 */ /* 0x000fe40007000000 */
[----:B------:R-:W-:Y:S01]  /*15020*/  ISETP.GE.AND P6, PT, R29, R193, PT ;  /* 0x000000c11d00720c */ /* 0x000fe20003fc6270 */
[----:B------:R-:W-:Y:S01]  /*15030*/  VIADD R38, R23, 0xfffffeb1 ;  /* 0xfffffeb117267836 */ /* 0x000fe20000000000 */
[----:B------:R-:W-:-:S02]  /*15040*/  FSEL R113, R113, -INF , !P1 ;  /* 0xff80000071717808 */ /* 0x000fc40004800000 */
[----:B------:R-:W-:Y:S01]  /*15050*/  FSEL R87, R151, -INF , P5 ;  /* 0xff80000097577808 */ /* 0x000fe20002800000 */
[----:B------:R-:W-:Y:S01]  /*15060*/  IMAD.MOV.U32 R73, RZ, RZ, R27 ;  /* 0x000000ffff497224 */ /* 0x000fe200078e001b */
[----:B------:R-:W-:Y:S02]  /*15070*/  ISETP.GE.AND P1, PT, R60, R190, PT ;  /* 0x000000be3c00720c */ /* 0x000fe40003f26270 */
[-C--:B------:R-:W-:Y:S02]  /*15080*/  ISETP.GE.AND P5, PT, R44, R193.reuse, PT ;  /* 0x000000c12c00720c */ /* 0x080fe40003fa6270 */
[----:B------:R-:W-:Y:S02]  /*15090*/  FMNMX3.FTZ R42, R42, R62, R249, !PT ;  /* 0x0000003e2a2a7276 */ /* 0x000fe400078100f9 */
[----:B------:R-:W-:Y:S02]  /*150a0*/  FSEL R27, R162, -INF , P6 ;  /* 0xff800000a21b7808 */ /* 0x000fe40003000000 */
[----:B------:R-:W-:Y:S01]  /*150b0*/  ISETP.GE.AND P6, PT, R94, R193, PT ;  /* 0x000000c15e00720c */ /* 0x000fe20003fc6270 */
[----:B------:R-:W-:Y:S01]  /*150c0*/  VIADD R33, R23, 0xfffffeb9 ;  /* 0xfffffeb917217836 */ /* 0x000fe20000000000 */
[----:B------:R-:W-:-:S02]  /*150d0*/  FSEL R95, R95, -INF , !P1 ;  /* 0xff8000005f5f7808 */ /* 0x000fc40004800000 */
[----:B------:R-:W-:Y:S02]  /*150e0*/  FSEL R43, R154, -INF , P5 ;  /* 0xff8000009a2b7808 */ /* 0x000fe40002800000 */
[----:B------:R-:W-:Y:S02]  /*150f0*/  FMNMX3.FTZ R42, R42, R245, R243, !PT ;  /* 0x000000f52a2a7276 */ /* 0x000fe400078100f3 */
[----:B------:R-:W-:Y:S02]  /*15100*/  ISETP.GE.AND P1, PT, R50, R190, PT ;  /* 0x000000be3200720c */ /* 0x000fe40003f26270 */
[----:B------:R-:W-:Y:S01]  /*15110*/  ISETP.GE.AND P5, PT, R38, R193, PT ;  /* 0x000000c12600720c */ /* 0x000fe20003fa6270 */
[----:B------:R-:W-:Y:S01]  /*15120*/  VIADD R110, R86, 0xfffffec8 ;  /* 0xfffffec8566e7836 */ /* 0x000fe20000000000 */
[----:B------:R-:W-:Y:S01]  /*15130*/  FSEL R23, R167, -INF , P6 ;  /* 0xff800000a7177808 */ /* 0x000fe20003000000 */
[----:B------:R-:W-:Y:S01]  /*15140*/  IMAD.MOV.U32 R66, RZ, RZ, R37 ;  /* 0x000000ffff427224 */ /* 0x000fe200078e0025 */
[----:B------:R-:W-:Y:S01]  /*15150*/  FMNMX3.FTZ R42, R42, R241, R239, !PT ;  /* 0x000000f12a2a7276 */ /* 0x000fe200078100ef */
[----:B------:R-:W-:Y:S01]  /*15160*/  IMAD.MOV.U32 R167, RZ, RZ, R86 ;  /* 0x000000ffffa77224 */ /* 0x000fe200078e0056 */
[----:B------:R-:W-:-:S02]  /*15170*/  FSEL R87, R87, -INF , !P1 ;  /* 0xff80000057577808 */ /* 0x000fc40004800000 */
[----:B------:R-:W-:Y:S02]  /*15180*/  FSEL R37, R157, -INF , P5 ;  /* 0xff8000009d257808 */ /* 0x000fe40002800000 */
[----:B------:R-:W-:Y:S02]  /*15190*/  ISETP.GE.AND P1, PT, R44, R190, PT ;  /* 0x000000be2c00720c */ /* 0x000fe40003f26270 */
[-C--:B------:R-:W-:Y:S01]  /*151a0*/  ISETP.GE.AND P5, PT, R33, R193.reuse, PT ;  /* 0x000000c12100720c */ /* 0x080fe20003fa6270 */
[----:B------:R-:W-:Y:S01]  /*151b0*/  VIADD R114, R167, 0xfffffec9 ;  /* 0xfffffec9a7727836 */ /* 0x000fe20000000000 */
[----:B------:R-:W-:Y:S01]  /*151c0*/  ISETP.GE.AND P6, PT, R110, R193, PT ;  /* 0x000000c16e00720c */ /* 0x000fe20003fc6270 */
[----:B------:R-:W-:Y:S01]  /*151d0*/  IMAD.MOV.U32 R69, RZ, RZ, R31 ;  /* 0x000000ffff457224 */ /* 0x000fe200078e001f */
[----:B------:R-:W-:Y:S02]  /*151e0*/  FMNMX3.FTZ R42, R42, R237, R235, !PT ;  /* 0x000000ed2a2a7276 */ /* 0x000fe400078100eb */
[----:B------:R-:W-:-:S02]  /*151f0*/  FSEL R43, R43, -INF , !P1 ;  /* 0xff8000002b2b7808 */ /* 0x000fc40004800000 */
[----:B------:R-:W-:Y:S02]  /*15200*/  FSEL R31, R160, -INF , P5 ;  /* 0xff800000a01f7808 */ /* 0x000fe40002800000 */
[----:B------:R-:W-:Y:S02]  /*15210*/  ISETP.GE.AND P1, PT, R38, R190, PT ;  /* 0x000000be2600720c */ /* 0x000fe40003f26270 */
[C---:B------:R-:W-:Y:S02]  /*15220*/  ISETP.GE.AND P0, PT, R21.reuse, R192, PT ;  /* 0x000000c01500720c */ /* 0x040fe40003f06270 */
[----:B------:R-:W-:Y:S01]  /*15230*/  ISETP.GE.AND P5, PT, R21, R191, PT ;  /* 0x000000bf1500720c */ /* 0x000fe20003fa6270 */
[----:B------:R-:W-:Y:S01]  /*15240*/  VIADD R118, R167, 0xfffffed0 ;  /* 0xfffffed0a7767836 */ /* 0x000fe20000000000 */
[----:B------:R-:W-:Y:S02]  /*15250*/  FSEL R21, R194, -INF , P6 ;  /* 0xff800000c2157808 */ /* 0x000fe40003000000 */
[----:B------:R-:W-:-:S02]  /*15260*/  FMNMX3.FTZ R42, R42, R233, R231, !PT ;  /* 0x000000e92a2a7276 */ /* 0x000fc400078100e7 */
[----:B------:R-:W-:Y:S01]  /*15270*/  ISETP.GE.AND P6, PT, R114, R193, PT ;  /* 0x000000c17200720c */ /* 0x000fe20003fc6270 */
[----:B------:R-:W-:Y:S01]  /*15280*/  IMAD.MOV.U32 R86, RZ, RZ, R25 ;  /* 0x000000ffff567224 */ /* 0x000fe200078e0019 */
[----:B------:R-:W-:Y:S02]  /*15290*/  FSEL R37, R37, -INF , !P1 ;  /* 0xff80000025257808 */ /* 0x000fe40004800000 */
[----:B------:R-:W-:Y:S02]  /*152a0*/  ISETP.GE.AND P1, PT, R33, R190, PT ;  /* 0x000000be2100720c */ /* 0x000fe40003f26270 */
[----:B------:R-:W-:Y:S01]  /*152b0*/  FMNMX3.FTZ R42, R42, R229, R227, !PT ;  /* 0x000000e52a2a7276 */ /* 0x000fe200078100e3 */
[----:B------:R-:W-:Y:S01]  /*152c0*/  VIADD R150, R167, 0xfffffed1 ;  /* 0xfffffed1a7967836 */ /* 0x000fe20000000000 */
[----:B------:R-:W-:Y:S02]  /*152d0*/  FSEL R25, R198, -INF , P6 ;  /* 0xff800000c6197808 */ /* 0x000fe40003000000 */
[----:B------:R-:W-:-:S02]  /*152e0*/  ISETP.GE.AND P6, PT, R118, R193, PT ;  /* 0x000000c17600720c */ /* 0x000fc40003fc6270 */
[----:B------:R-:W-:Y:S02]  /*152f0*/  FSEL R31, R31, -INF , !P1 ;  /* 0xff8000001f1f7808 */ /* 0x000fe40004800000 */
[----:B------:R-:W-:Y:S02]  /*15300*/  FMNMX3.FTZ R42, R42, R225, R223, !PT ;  /* 0x000000e12a2a7276 */ /* 0x000fe400078100df */
[----:B------:R-:W-:Y:S01]  /*15310*/  ISETP.GE.AND P1, PT, R29, R190, PT ;  /* 0x000000be1d00720c */ /* 0x000fe20003f26270 */
[----:B------:R-:W-:Y:S01]  /*15320*/  VIADD R90, R167, 0xfffffed8 ;  /* 0xfffffed8a75a7836 */ /* 0x000fe20000000000 */
[----:B------:R-:W-:Y:S02]  /*15330*/  FSEL R157, R200, -INF , P6 ;  /* 0xff800000c89d7808 */ /* 0x000fe40003000000 */
[----:B------:R-:W-:Y:S02]  /*15340*/  ISETP.GE.AND P6, PT, R150, R193, PT ;  /* 0x000000c19600720c */ /* 0x000fe40003fc6270 */
[----:B------:R-:W-:-:S02]  /*15350*/  FMNMX3.FTZ R42, R42, R219, R215, !PT ;  /* 0x000000db2a2a7276 */ /* 0x000fc400078100d7 */
[----:B------:R-:W-:Y:S02]  /*15360*/  FSEL R27, R27, -INF , !P1 ;  /* 0xff8000001b1b7808 */ /* 0x000fe40004800000 */
[----:B------:R-:W-:Y:S02]  /*15370*/  ISETP.GE.AND P1, PT, R94, R190, PT ;  /* 0x000000be5e00720c */ /* 0x000fe40003f26270 */
[----:B------:R-:W-:Y:S01]  /*15380*/  FSEL R131, R202, -INF , P6 ;  /* 0xff800000ca837808 */ /* 0x000fe20003000000 */
[----:B------:R-:W-:Y:S01]  /*15390*/  IMAD.MOV.U32 R202, RZ, RZ, R251 ;  /* 0x000000ffffca7224 */ /* 0x000fe200078e00fb */
[----:B------:R-:W-:Y:S01]  /*153a0*/  ISETP.GE.AND P6, PT, R90, R193, PT ;  /* 0x000000c15a00720c */ /* 0x000fe20003fc6270 */
[----:B------:R-:W-:Y:S01]  /*153b0*/  VIADD R251, R167, 0xfffffed9 ;  /* 0xfffffed9a7fb7836 */ /* 0x000fe20000000000 */
[----:B------:R-:W-:Y:S02]  /*153c0*/  FMNMX3.FTZ R42, R42, R213, R63, !PT ;  /* 0x000000d52a2a7276 */ /* 0x000fe4000781003f */
[----:B------:R-:W-:-:S02]  /*153d0*/  FSEL R23, R23, -INF , !P1 ;  /* 0xff80000017177808 */ /* 0x000fc40004800000 */
[-C--:B------:R-:W-:Y:S02]  /*153e0*/  ISETP.GE.AND P1, PT, R110, R190.reuse, PT ;  /* 0x000000be6e00720c */ /* 0x080fe40003f26270 */
[----:B------:R-:W-:Y:S01]  /*153f0*/  FSEL R123, R204, -INF , P6 ;  /* 0xff800000cc7b7808 */ /* 0x000fe20003000000 */
[----:B------:R-:W-:Y:S01]  /*15400*/  IMAD.MOV.U32 R204, RZ, RZ, R86 ;  /* 0x000000ffffcc7224 */ /* 0x000fe200078e0056 */
[----:B------:R-:W-:Y:S01]  /*15410*/  FMNMX3.FTZ R42, R42, R211, R61, !PT ;  /* 0x000000d32a2a7276 */ /* 0x000fe2000781003d */
[----:B------:R-:W-:Y:S01]  /*15420*/  VIADD R86, R167, 0xfffffee0 ;  /* 0xfffffee0a7567836 */ /* 0x000fe20000000000 */
[----:B------:R-:W-:Y:S02]  /*15430*/  ISETP.GE.AND P6, PT, R251, R193, PT ;  /* 0x000000c1fb00720c */ /* 0x000fe40003fc6270 */
[----:B------:R-:W-:Y:S02]  /*15440*/  FSEL R21, R21, -INF , !P1 ;  /* 0xff80000015157808 */ /* 0x000fe40004800000 */
[----:B------:R-:W-:-:S02]  /*15450*/  ISETP.GE.AND P1, PT, R114, R190, PT ;  /* 0x000000be7200720c */ /* 0x000fc40003f26270 */
[----:B------:R-:W-:Y:S02]  /*15460*/  FMNMX3.FTZ R42, R42, R209, R59, !PT ;  /* 0x000000d12a2a7276 */ /* 0x000fe4000781003b */
[----:B------:R-:W-:Y:S02]  /*15470*/  FSEL R155, R206, -INF , P6 ;  /* 0xff800000ce9b7808 */ /* 0x000fe40003000000 */
[----:B------:R-:W-:Y:S02]  /*15480*/  ISETP.GE.AND P6, PT, R86, R193, PT ;  /* 0x000000c15600720c */ /* 0x000fe40003fc6270 */
[----:B------:R-:W-:Y:S02]  /*15490*/  FSEL R25, R25, -INF , !P1 ;  /* 0xff80000019197808 */ /* 0x000fe40004800000 */
[----:B------:R-:W-:Y:S02]  /*154a0*/  FMNMX3.FTZ R42, R42, R57, R207, !PT ;  /* 0x000000392a2a7276 */ /* 0x000fe400078100cf */
[----:B------:R-:W-:-:S02]  /*154b0*/  ISETP.GE.AND P1, PT, R118, R190, PT ;  /* 0x000000be7600720c */ /* 0x000fc40003f26270 */
[----:B------:R-:W-:Y:S02]  /*154c0*/  FSEL R153, R28, -INF , P6 ;  /* 0xff8000001c997808 */ /* 0x000fe40003000000 */
[----:B------:R-:W-:Y:S02]  /*154d0*/  FMNMX3.FTZ R28, R42, R205, R203, !PT ;  /* 0x000000cd2a1c7276 */ /* 0x000fe400078100cb */
[----:B------:R-:W-:Y:S02]  /*154e0*/  FSEL R157, R157, -INF , !P1 ;  /* 0xff8000009d9d7808 */ /* 0x000fe40004800000 */
[-C--:B------:R-:W-:Y:S02]  /*154f0*/  ISETP.GE.AND P1, PT, R150, R190.reuse, PT ;  /* 0x000000be9600720c */ /* 0x080fe40003f26270 */
[----:B------:R-:W-:Y:S01]  /*15500*/  FMNMX3.FTZ R28, R28, R53, R201, !PT ;  /* 0x000000351c1c7276 */ /* 0x000fe200078100c9 */
[----:B------:R-:W-:Y:S01]  /*15510*/  IMAD.MOV.U32 R115, RZ, RZ, R247 ;  /* 0x000000ffff737224 */ /* 0x000fe200078e00f7 */
[----:B------:R-:W-:Y:S01]  /*15520*/  FSEL R131, R131, -INF , !P1 ;  /* 0xff80000083837808 */ /* 0x000fe20004800000 */
[----:B------:R-:W-:Y:S01]  /*15530*/  VIADD R247, R167, 0xfffffee1 ;  /* 0xfffffee1a7f77836 */ /* 0x000fe20000000000 */
[----:B------:R-:W-:-:S02]  /*15540*/  ISETP.GE.AND P1, PT, R90, R190, PT ;  /* 0x000000be5a00720c */ /* 0x000fc40003f26270 */
[----:B------:R-:W-:Y:S01]  /*15550*/  FMNMX3.FTZ R28, R28, R51, R113, !PT ;  /* 0x000000331c1c7276 */ /* 0x000fe20007810071 */
[----:B------:R-:W-:Y:S01]  /*15560*/  IMAD.MOV.U32 R206, RZ, RZ, R80 ;  /* 0x000000ffffce7224 */ /* 0x000fe200078e0050 */
[----:B------:R-:W-:Y:S01]  /*15570*/  FSEL R123, R123, -INF , !P1 ;  /* 0xff8000007b7b7808 */ /* 0x000fe20004800000 */
[----:B------:R-:W-:Y:S01]  /*15580*/  VIADD R80, R167, 0xfffffee8 ;  /* 0xfffffee8a7507836 */ /* 0x000fe20000000000 */
[----:B------:R-:W-:Y:S02]  /*15590*/  ISETP.GE.AND P1, PT, R251, R190, PT ;  /* 0x000000befb00720c */ /* 0x000fe40003f26270 */
[----:B------:R-:W-:Y:S02]  /*155a0*/  ISETP.GE.AND P6, PT, R247, R193, PT ;  /* 0x000000c1f700720c */ /* 0x000fe40003fc6270 */
[----:B------:R-:W-:Y:S01]  /*155b0*/  FMNMX3.FTZ R28, R28, R49, R95, !PT ;  /* 0x000000311c1c7276 */ /* 0x000fe2000781005f */
[----:B------:R-:W-:Y:S01]  /*155c0*/  IMAD.MOV.U32 R160, RZ, RZ, R76 ;  /* 0x000000ffffa07224 */ /* 0x000fe200078e004c */
[----:B------:R-:W-:Y:S01]  /*155d0*/  FSEL R155, R155, -INF , !P1 ;  /* 0xff8000009b9b7808 */ /* 0x000fe20004800000 */
[----:B------:R-:W-:Y:S01]  /*155e0*/  VIADD R76, R167, 0xfffffee9 ;  /* 0xfffffee9a74c7836 */ /* 0x000fe20000000000 */
[----:B------:R-:W-:-:S02]  /*155f0*/  FSEL R151, R212, -INF , P6 ;  /* 0xff800000d4977808 */ /* 0x000fc40003000000 */
[----:B------:R-:W-:Y:S02]  /*15600*/  FMNMX3.FTZ R28, R28, R47, R87, !PT ;  /* 0x0000002f1c1c7276 */ /* 0x000fe40007810057 */
[----:B------:R-:W-:Y:S02]  /*15610*/  ISETP.GE.AND P1, PT, R86, R190, PT ;  /* 0x000000be5600720c */ /* 0x000fe40003f26270 */
[----:B------:R-:W-:Y:S01]  /*15620*/  ISETP.GE.AND P6, PT, R80, R193, PT ;  /* 0x000000c15000720c */ /* 0x000fe20003fc6270 */
[----:B------:R-:W-:Y:S01]  /*15630*/  IMAD.MOV.U32 R154, RZ, RZ, R68 ;  /* 0x000000ffff9a7224 */ /* 0x000fe200078e0044 */
[----:B------:R-:W-:Y:S01]  /*15640*/  FMNMX3.FTZ R28, R28, R45, R43, !PT ;  /* 0x0000002d1c1c7276 */ /* 0x000fe2000781002b */
[----:B------:R-:W-:Y:S01]  /*15650*/  VIADD R68, R167, 0xfffffef0 ;  /* 0xfffffef0a7447836 */ /* 0x000fe20000000000 */
[----:B------:R-:W-:Y:S02]  /*15660*/  FSEL R153, R153, -INF , !P1 ;  /* 0xff80000099997808 */ /* 0x000fe40004800000 */
[----:B------:R-:W-:-:S02]  /*15670*/  FSEL R129, R214, -INF , P6 ;  /* 0xff800000d6817808 */ /* 0x000fc40003000000 */
[-C--:B------:R-:W-:Y:S02]  /*15680*/  ISETP.GE.AND P1, PT, R247, R190.reuse, PT ;  /* 0x000000bef700720c */ /* 0x080fe40003f26270 */
[----:B------:R-:W-:Y:S02]  /*15690*/  ISETP.GE.AND P6, PT, R76, R193, PT ;  /* 0x000000c14c00720c */ /* 0x000fe40003fc6270 */
[----:B------:R-:W-:Y:S02]  /*156a0*/  FMNMX3.FTZ R28, R28, R39, R37, !PT ;  /* 0x000000271c1c7276 */ /* 0x000fe40007810025 */
[----:B------:R-:W-:Y:S02]  /*156b0*/  FSEL R151, R151, -INF , !P1 ;  /* 0xff80000097977808 */ /* 0x000fe40004800000 */
[----:B------:R-:W-:Y:S02]  /*156c0*/  FSEL R30, R30, -INF , P6 ;  /* 0xff8000001e1e7808 */ /* 0x000fe40003000000 */
[----:B------:R-:W-:-:S02]  /*156d0*/  ISETP.GE.AND P1, PT, R80, R190, PT ;  /* 0x000000be5000720c */ /* 0x000fc40003f26270 */
[----:B------:R-:W-:Y:S02]  /*156e0*/  ISETP.GE.AND P6, PT, R68, R193, PT ;  /* 0x000000c14400720c */ /* 0x000fe40003fc6270 */
[----:B------:R-:W-:Y:S01]  /*156f0*/  FMNMX3.FTZ R28, R28, R35, R31, !PT ;  /* 0x000000231c1c7276 */ /* 0x000fe2000781001f */
[----:B------:R-:W-:Y:S01]  /*15700*/  IMAD.MOV.U32 R158, RZ, RZ, R77 ;  /* 0x000000ffff9e7224 */ /* 0x000fe200078e004d */
[----:B------:R-:W-:Y:S01]  /*15710*/  FSEL R129, R129, -INF , !P1 ;  /* 0xff80000081817808 */ /* 0x000fe20004800000 */
[----:B------:R-:W-:Y:S01]  /*15720*/  IMAD.MOV.U32 R162, RZ, RZ, R52 ;  /* 0x000000ffffa27224 */ /* 0x000fe200078e0034 */
[----:B------:R-:W-:Y:S01]  /*15730*/  FSEL R77, R20, -INF , P6 ;  /* 0xff800000144d7808 */ /* 0x000fe20003000000 */
[----:B------:R-:W-:Y:S01]  /*15740*/  VIADD R52, R167, 0xfffffef1 ;  /* 0xfffffef1a7347836 */ /* 0x000fe20000000000 */
[----:B------:R-:W-:Y:S02]  /*15750*/  ISETP.GE.AND P1, PT, R76, R190, PT ;  /* 0x000000be4c00720c */ /* 0x000fe40003f26270 */
[----:B------:R-:W-:Y:S01]  /*15760*/  FMNMX3.FTZ R20, R28, R27, R23, !PT ;  /* 0x0000001b1c147276 */ /* 0x000fe20007810017 */
[----:B------:R-:W-:Y:S01]  /*15770*/  IMAD.MOV.U32 R109, RZ, RZ, R48 ;  /* 0x000000ffff6d7224 */ /* 0x000fe200078e0030 */
[----:B------:R-:W-:-:S02]  /*15780*/  FSEL R99, R30, -INF , !P1 ;  /* 0xff8000001e637808 */ /* 0x000fc40004800000 */
[----:B------:R-:W-:Y:S01]  /*15790*/  FMNMX3.FTZ R20, R20, R21, R25, !PT ;  /* 0x0000001514147276 */ /* 0x000fe20007810019 */
[----:B------:R-:W-:Y:S01]  /*157a0*/  VIADD R48, R167, 0xfffffef8 ;  /* 0xfffffef8a7307836 */ /* 0x000fe20000000000 */
[-C--:B------:R-:W-:Y:S02]  /*157b0*/  ISETP.GE.AND P1, PT, R68, R190.reuse, PT ;  /* 0x000000be4400720c */ /* 0x080fe40003f26270 */
[----:B------:R-:W-:Y:S02]  /*157c0*/  ISETP.GE.AND P6, PT, R52, R193, PT ;  /* 0x000000c13400720c */ /* 0x000fe40003fc6270 */
[----:B------:R-:W-:Y:S02]  /*157d0*/  FMNMX3.FTZ R20, R20, R157, R131, !PT ;  /* 0x0000009d14147276 */ /* 0x000fe40007810083 */
[----:B------:R-:W-:Y:S01]  /*157e0*/  FSEL R77, R77, -INF , !P1 ;  /* 0xff8000004d4d7808 */ /* 0x000fe20004800000 */
[----:B------:R-:W-:Y:S01]  /*157f0*/  VIADD R42, R167, 0xfffffef9 ;  /* 0xfffffef9a72a7836 */ /* 0x000fe20000000000 */
[----:B------:R-:W-:-:S02]  /*15800*/  ISETP.GE.AND P1, PT, R52, R190, PT ;  /* 0x000000be3400720c */ /* 0x000fc40003f26270 */
[----:B------:R-:W-:Y:S02]  /*15810*/  FSEL R26, R26, -INF , P6 ;  /* 0xff8000001a1a7808 */ /* 0x000fe40003000000 */
[----:B------:R-:W-:Y:S01]  /*15820*/  ISETP.GE.AND P6, PT, R48, R193, PT ;  /* 0x000000c13000720c */ /* 0x000fe20003fc6270 */
[----:B------:R-:W-:Y:S01]  /*15830*/  IMAD.MOV.U32 R198, RZ, RZ, R73 ;  /* 0x000000ffffc67224 */ /* 0x000fe200078e0049 */
[----:B------:R-:W-:Y:S01]  /*15840*/  FMNMX3.FTZ R20, R20, R123, R155, !PT ;  /* 0x0000007b14147276 */ /* 0x000fe2000781009b */
[----:B------:R-:W-:Y:S01]  /*15850*/  IMAD.MOV.U32 R200, RZ, RZ, R162 ;  /* 0x000000ffffc87224 */ /* 0x000fe200078e00a2 */
[----:B------:R-:W-:Y:S01]  /*15860*/  FSEL R73, R26, -INF , !P1 ;  /* 0xff8000001a497808 */ /* 0x000fe20004800000 */
[----:B------:R-:W-:Y:S01]  /*15870*/  IMAD.MOV.U32 R194, RZ, RZ, R66 ;  /* 0x000000ffffc27224 */ /* 0x000fe200078e0042 */
[----:B------:R-:W-:Y:S01]  /*15880*/  ISETP.GE.AND P1, PT, R48, R190, PT ;  /* 0x000000be3000720c */ /* 0x000fe20003f26270 */
[----:B------:R-:W-:Y:S01]  /*15890*/  IMAD.MOV.U32 R162, RZ, RZ, R160 ;  /* 0x000000ffffa27224 */ /* 0x000fe200078e00a0 */
[----:B------:R-:W-:Y:S01]  /*158a0*/  FSEL R24, R24, -INF , P6 ;  /* 0xff80000018187808 */ /* 0x000fe20003000000 */
[----:B------:R-:W-:Y:S01]  /*158b0*/  IMAD.MOV.U32 R160, RZ, RZ, R158 ;  /* 0x000000ffffa07224 */ /* 0x000fe200078e009e */
[----:B------:R-:W-:-:S02]  /*158c0*/  ISETP.GE.AND P6, PT, R42, R193, PT ;  /* 0x000000c12a00720c */ /* 0x000fc40003fc6270 */
[----:B------:R-:W-:Y:S01]  /*158d0*/  FMNMX3.FTZ R66, R20, R153, R151, !PT ;  /* 0x0000009914427276 */ /* 0x000fe20007810097 */
[----:B------:R-:W-:Y:S01]  /*158e0*/  IMAD.MOV.U32 R158, RZ, RZ, R71 ;  /* 0x000000ffff9e7224 */ /* 0x000fe200078e0047 */
[----:B------:R-:W-:Y:S02]  /*158f0*/  FSEL R71, R24, -INF , !P1 ;  /* 0xff80000018477808 */ /* 0x000fe40004800000 */
[----:B------:R-:W-:Y:S02]  /*15900*/  ISETP.GE.AND P1, PT, R42, R190, PT ;  /* 0x000000be2a00720c */ /* 0x000fe40003f26270 */
[----:B------:R-:W-:Y:S02]  /*15910*/  FSEL R22, R22, -INF , P6 ;  /* 0xff80000016167808 */ /* 0x000fe40003000000 */
[----:B------:R-:W-:Y:S01]  /*15920*/  FMNMX3.FTZ R66, R66, R129, R99, !PT ;  /* 0x0000008142427276 */ /* 0x000fe20007810063 */
[----:B------:R-:W-:Y:S01]  /*15930*/  IMAD.MOV.U32 R167, RZ, RZ, R69 ;  /* 0x000000ffffa77224 */ /* 0x000fe200078e0045 */
[----:B------:R-:W-:-:S02]  /*15940*/  FSEL R69, R22, -INF , !P1 ;  /* 0xff80000016457808 */ /* 0x000fc40004800000 */
[----:B------:R-:W-:-:S04]  /*15950*/  FMNMX3.FTZ R66, R66, R77, R73, !PT ;  /* 0x0000004d42427276 */ /* 0x000fc80007810049 */
[----:B------:R-:W-:Y:S02]  /*15960*/  FMNMX3.FTZ R66, R66, R71, R69, !PT ;  /* 0x0000004742427276 */ /* 0x000fe40007810045 */
[----:B------:R-:W-:Y:S02]  /*15970*/  FSEL R26, R202, -INF , !P2 ;  /* 0xff800000ca1a7808 */ /* 0x000fe40005000000 */
[CC--:B------:R-:W-:Y:S02]  /*15980*/  ISETP.GE.AND P6, PT, R83.reuse, R192.reuse, PT ;  /* 0x000000c05300720c */ /* 0x0c0fe40003fc6270 */
[----:B------:R-:W-:Y:S02]  /*15990*/  ISETP.GE.AND P2, PT, R83, R191, PT ;  /* 0x000000bf5300720c */ /* 0x000fe40003f46270 */
[----:B------:R-:W1:Y:S01]  /*159a0*/  SHFL.BFLY PT, R83, R66, 0x2, 0x1f ;  /* 0x0c401f0042537f89 */ /* 0x000e6200000e0000 */
[----:B------:R-:W-:Y:S02]  /*159b0*/  FSEL R22, R34, -INF , P0 ;  /* 0xff80000022167808 */ /* 0x000fe40000000000 */
[----:B------:R-:W-:-:S02]  /*159c0*/  ISETP.GE.AND P1, PT, R204, R192, PT ;  /* 0x000000c0cc00720c */ /* 0x000fc40003f26270 */
[----:B------:R-:W-:Y:S02]  /*159d0*/  FSEL R30, R206, -INF , !P4 ;  /* 0xff800000ce1e7808 */ /* 0x000fe40006000000 */
[----:B------:R-:W-:Y:S02]  /*159e0*/  ISETP.GE.AND P0, PT, R200, R192, PT ;  /* 0x000000c0c800720c */ /* 0x000fe40003f06270 */
[----:B------:R-:W-:Y:S02]  /*159f0*/  ISETP.GE.AND P4, PT, R204, R191, PT ;  /* 0x000000bfcc00720c */ /* 0x000fe40003f86270 */
[----:B-1----:R-:W-:-:S05]  /*15a00*/  FMNMX.FTZ R83, R66, R83, !PT ;  /* 0x0000005342537209 */ /* 0x002fca0007810000 */
[----:B------:R-:W1:Y:S01]  /*15a10*/  SHFL.BFLY PT, R34, R83, 0x1, 0x1f ;  /* 0x0c201f0053227f89 */ /* 0x000e6200000e0000 */
[----:B------:R-:W-:Y:S02]  /*15a20*/  FSEL R11, R11, -INF , P1 ;  /* 0xff8000000b0b7808 */ /* 0x000fe40000800000 */
[-C--:B------:R-:W-:Y:S02]  /*15a30*/  ISETP.GE.AND P1, PT, R198, R192.reuse, PT ;  /* 0x000000c0c600720c */ /* 0x080fe40003f26270 */
[----:B------:R-:W-:Y:S02]  /*15a40*/  FSEL R22, R22, -INF , !P5 ;  /* 0xff80000016167808 */ /* 0x000fe40006800000 */
[----:B------:R-:W-:Y:S02]  /*15a50*/  FSEL R10, R10, -INF , P6 ;  /* 0xff8000000a0a7808 */ /* 0x000fe40003000000 */
[----:B------:R-:W-:Y:S02]  /*15a60*/  ISETP.GE.AND P5, PT, R200, R191, PT ;  /* 0x000000bfc800720c */ /* 0x000fe40003fa6270 */
[----:B------:R-:W-:-:S02]  /*15a70*/  ISETP.GE.AND P6, PT, R194, R192, PT ;  /* 0x000000c0c200720c */ /* 0x000fc40003fc6270 */
[----:B------:R-:W-:Y:S02]  /*15a80*/  FSEL R28, R54, -INF , P0 ;  /* 0xff800000361c7808 */ /* 0x000fe40000000000 */
[----:B------:R-:W-:Y:S02]  /*15a90*/  FSEL R20, R11, -INF , !P4 ;  /* 0xff8000000b147808 */ /* 0x000fe40006000000 */
[----:B------:R-:W-:Y:S02]  /*15aa0*/  ISETP.GE.AND P4, PT, R198, R191, PT ;  /* 0x000000bfc600720c */ /* 0x000fe40003f86270 */
[----:B------:R-:W-:Y:S02]  /*15ab0*/  ISETP.GE.AND P0, PT, R167, R192, PT ;  /* 0x000000c0a700720c */ /* 0x000fe40003f06270 */
[----:B------:R-:W-:Y:S02]  /*15ac0*/  FSEL R55, R55, -INF , P1 ;  /* 0xff80000037377808 */ /* 0x000fe40000800000 */
[----:B------:R-:W-:-:S02]  /*15ad0*/  FSEL R24, R10, -INF , !P2 ;  /* 0xff8000000a187808 */ /* 0x000fc40005000000 */
[----:B------:R-:W-:Y:S02]  /*15ae0*/  ISETP.GE.AND P1, PT, R252, R192, PT ;  /* 0x000000c0fc00720c */ /* 0x000fe40003f26270 */
[-C--:B------:R-:W-:Y:S02]  /*15af0*/  ISETP.GE.AND P2, PT, R194, R191.reuse, PT ;  /* 0x000000bfc200720c */ /* 0x080fe40003f46270 */
[----:B------:R-:W-:Y:S02]  /*15b00*/  FSEL R28, R28, -INF , !P5 ;  /* 0xff8000001c1c7808 */ /* 0x000fe40006800000 */
[----:B------:R-:W-:Y:S02]  /*15b10*/  FSEL R64, R64, -INF , P6 ;  /* 0xff80000040407808 */ /* 0x000fe40003000000 */
[----:B------:R-:W-:Y:S02]  /*15b20*/  ISETP.GE.AND P5, PT, R167, R191, PT ;  /* 0x000000bfa700720c */ /* 0x000fe40003fa6270 */
[----:B------:R-:W-:-:S02]  /*15b30*/  FSEL R167, R55, -INF , !P4 ;  /* 0xff80000037a77808 */ /* 0x000fc40006000000 */
[-C--:B------:R-:W-:Y:S02]  /*15b40*/  ISETP.GE.AND P6, PT, R250, R192.reuse, PT ;  /* 0x000000c0fa00720c */ /* 0x080fe40003fc6270 */
[----:B------:R-:W-:Y:S02]  /*15b50*/  FSEL R65, R65, -INF , P0 ;  /* 0xff80000041417808 */ /* 0x000fe40000000000 */
[----:B------:R-:W-:Y:S02]  /*15b60*/  ISETP.GE.AND P4, PT, R252, R191, PT ;  /* 0x000000bffc00720c */ /* 0x000fe40003f86270 */
[----:B------:R-:W-:Y:S02]  /*15b70*/  FSEL R70, R70, -INF , P1 ;  /* 0xff80000046467808 */ /* 0x000fe40000800000 */
[----:B------:R-:W-:Y:S02]  /*15b80*/  FSEL R252, R64, -INF , !P2 ;  /* 0xff80000040fc7808 */ /* 0x000fe40005000000 */
[----:B------:R-:W-:-:S02]  /*15b90*/  ISETP.GE.AND P0, PT, R248, R192, PT ;  /* 0x000000c0f800720c */ /* 0x000fc40003f06270 */
[----:B------:R-:W-:Y:S02]  /*15ba0*/  ISETP.GE.AND P1, PT, R246, R192, PT ;  /* 0x000000c0f600720c */ /* 0x000fe40003f26270 */
[-C--:B------:R-:W-:Y:S02]  /*15bb0*/  ISETP.GE.AND P2, PT, R250, R191.reuse, PT ;  /* 0x000000bffa00720c */ /* 0x080fe40003f46270 */
[----:B------:R-:W-:Y:S02]  /*15bc0*/  FSEL R250, R65, -INF , !P5 ;  /* 0xff80000041fa7808 */ /* 0x000fe40006800000 */
[----:B------:R-:W-:Y:S02]  /*15bd0*/  FSEL R72, R72, -INF , P6 ;  /* 0xff80000048487808 */ /* 0x000fe40003000000 */
[----:B------:R-:W-:Y:S02]  /*15be0*/  ISETP.GE.AND P5, PT, R248, R191, PT ;  /* 0x000000bff800720c */ /* 0x000fe40003fa6270 */
[----:B-1----:R-:W-:-:S02]  /*15bf0*/  FMNMX.FTZ R34, R83, R34, !PT ;  /* 0x0000002253227209 */ /* 0x002fc40007810000 */
[-C--:B------:R-:W-:Y:S01]  /*15c00*/  ISETP.GE.AND P6, PT, R244, R192.reuse, PT ;  /* 0x000000c0f400720c */ /* 0x080fe20003fc6270 */
[----:B------:R-:W-:Y:S01]  /*15c10*/  IMAD.MOV.U32 R194, RZ, RZ, R154 ;  /* 0x000000ffffc27224 */ /* 0x000fe200078e009a */
[----:B------:R-:W-:Y:S02]  /*15c20*/  FSEL R248, R70, -INF , !P4 ;  /* 0xff80000046f87808 */ /* 0x000fe40006000000 */
[----:B------:R-:W-:Y:S02]  /*15c30*/  FSEL R74, R74, -INF , P0 ;  /* 0xff8000004a4a7808 */ /* 0x000fe40000000000 */
[----:B------:R-:W-:Y:S01]  /*15c40*/  FSEL R75, R75, -INF , P1 ;  /* 0xff8000004b4b7808 */ /* 0x000fe20000800000 */
[----:B------:R-:W-:Y:S01]  /*15c50*/  IMAD.MOV.U32 R154, RZ, RZ, R115 ;  /* 0x000000ffff9a7224 */ /* 0x000fe200078e0073 */
[----:B------:R-:W-:Y:S02]  /*15c60*/  ISETP.GE.AND P4, PT, R246, R191, PT ;  /* 0x000000bff600720c */ /* 0x000fe40003f86270 */
[----:B------:R-:W-:-:S02]  /*15c70*/  ISETP.GE.AND P1, PT, R242, R192, PT ;  /* 0x000000c0f200720c */ /* 0x000fc40003f26270 */
[----:B------:R-:W-:Y:S01]  /*15c80*/  FSEL R246, R72, -INF , !P2 ;  /* 0xff80000048f67808 */ /* 0x000fe20005000000 */
[----:B---3--:R-:W-:Y:S01]  /*15c90*/  FMUL.FTZ R66, R67, R34 ;  /* 0x0000002243427220 */ /* 0x008fe20000410000 */
[-C--:B------:R-:W-:Y:S02]  /*15ca0*/  ISETP.GE.AND P2, PT, R244, R191.reuse, PT ;  /* 0x000000bff400720c */ /* 0x080fe40003f46270 */
[----:B------:R-:W-:Y:S02]  /*15cb0*/  FSEL R78, R78, -INF , P6 ;  /* 0xff8000004e4e7808 */ /* 0x000fe40003000000 */
[----:B------:R-:W-:Y:S02]  /*15cc0*/  FSEL R244, R74, -INF , !P5 ;  /* 0xff8000004af47808 */ /* 0x000fe40006800000 */
[----:B------:R-:W-:Y:S02]  /*15cd0*/  FSETP.NEU.FTZ.AND P0, PT, R34, -INF , PT ;  /* 0xff8000002200780b */ /* 0x000fe40003f1d000 */
[----:B------:R-:W-:-:S02]  /*15ce0*/  ISETP.GE.AND P5, PT, R242, R191, PT ;  /* 0x000000bff200720c */ /* 0x000fc40003fa6270 */
[----:B------:R-:W-:Y:S02]  /*15cf0*/  FSEL R79, R79, -INF , P1 ;  /* 0xff8000004f4f7808 */ /* 0x000fe40000800000 */
[----:B------:R-:W-:Y:S02]  /*15d00*/  FSEL R242, R75, -INF , !P4 ;  /* 0xff8000004bf27808 */ /* 0x000fe40006000000 */
[-C--:B------:R-:W-:Y:S02]  /*15d10*/  ISETP.GE.AND P1, PT, R240, R192.reuse, PT ;  /* 0x000000c0f000720c */ /* 0x080fe40003f26270 */
[----:B------:R-:W-:Y:S02]  /*15d20*/  ISETP.GE.AND P4, PT, R154, R192, PT ;  /* 0x000000c09a00720c */ /* 0x000fe40003f86270 */
[----:B------:R-:W-:Y:S02]  /*15d30*/  FSEL R206, R78, -INF , !P2 ;  /* 0xff8000004ece7808 */ /* 0x000fe40005000000 */
[----:B------:R-:W-:-:S02]  /*15d40*/  ISETP.GE.AND P2, PT, R240, R191, PT ;  /* 0x000000bff000720c */ /* 0x000fc40003f46270 */
[----:B------:R-:W-:Y:S02]  /*15d50*/  FSEL R66, R66, RZ, P0 ;  /* 0x000000ff42427208 */ /* 0x000fe40000000000 */
[----:B------:R-:W-:Y:S02]  /*15d60*/  FSEL R240, R79, -INF , !P5 ;  /* 0xff8000004ff07808 */ /* 0x000fe40006800000 */
[----:B------:R-:W-:Y:S02]  /*15d70*/  ISETP.GE.AND P5, PT, R194, R192, PT ;  /* 0x000000c0c200720c */ /* 0x000fe40003fa6270 */
[----:B------:R-:W-:Y:S02]  /*15d80*/  FSEL R81, R81, -INF , P1 ;  /* 0xff80000051517808 */ /* 0x000fe40000800000 */
[----:B------:R-:W-:Y:S02]  /*15d90*/  ISETP.GE.AND P6, PT, R154, R191, PT ;  /* 0x000000bf9a00720c */ /* 0x000fe40003fc6270 */
[----:B------:R-:W-:-:S02]  /*15da0*/  FSEL R82, R82, -INF , P4 ;  /* 0xff80000052527808 */ /* 0x000fc40002000000 */
[----:B------:R-:W-:Y:S01]  /*15db0*/  ISETP.GE.AND P1, PT, R162, R192, PT ;  /* 0x000000c0a200720c */ /* 0x000fe20003f26270 */
[--C-:B------:R-:W-:Y:S01]  /*15dc0*/  FFMA.FTZ R115, R238, R67, -R66.reuse ;  /* 0x00000043ee737223 */ /* 0x100fe20000010842 */
[----:B------:R-:W-:Y:S01]  /*15dd0*/  ISETP.GE.AND P4, PT, R194, R191, PT ;  /* 0x000000bfc200720c */ /* 0x000fe20003f86270 */
[----:B------:R-:W-:Y:S01]  /*15de0*/  IMAD.MOV.U32 R154, RZ, RZ, R109 ;  /* 0x000000ffff9a7224 */ /* 0x000fe200078e006d */
[----:B------:R-:W-:Y:S01]  /*15df0*/  FSEL R84, R84, -INF , P5 ;  /* 0xff80000054547808 */ /* 0x000fe20002800000 */
[----:B------:R-:W-:Y:S01]  /*15e00*/  FFMA.FTZ R109, R236, R67, -R66 ;  /* 0x00000043ec6d7223 */ /* 0x000fe20000010842 */
[----:B------:R-:W-:Y:S02]  /*15e10*/  FSEL R238, R82, -INF , !P6 ;  /* 0xff80000052ee7808 */ /* 0x000fe40007000000 */
[----:B------:R-:W-:Y:S02]  /*15e20*/  FSEL R85, R85, -INF , P1 ;  /* 0xff80000055557808 */ /* 0x000fe40000800000 */
[----:B------:R-:W-:-:S02]  /*15e30*/  ISETP.GE.AND P6, PT, R162, R191, PT ;  /* 0x000000bfa200720c */ /* 0x000fc40003fc6270 */
[-C--:B------:R-:W-:Y:S02]  /*15e40*/  ISETP.GE.AND P1, PT, R234, R192.reuse, PT ;  /* 0x000000c0ea00720c */ /* 0x080fe40003f26270 */
[----:B------:R-:W-:Y:S02]  /*15e50*/  FSEL R236, R81, -INF , !P2 ;  /* 0xff80000051ec7808 */ /* 0x000fe40005000000 */
[----:B------:R-:W-:Y:S02]  /*15e60*/  ISETP.GE.AND P2, PT, R160, R192, PT ;  /* 0x000000c0a000720c */ /* 0x000fe40003f46270 */
[----:B------:R-:W-:Y:S02]  /*15e70*/  FSEL R214, R84, -INF , !P4 ;  /* 0xff80000054d67808 */ /* 0x000fe40006000000 */
[----:B------:R-:W-:Y:S02]  /*15e80*/  ISETP.GE.AND P4, PT, R234, R191, PT ;  /* 0x000000bfea00720c */ /* 0x000fe40003f86270 */
[----:B------:R-:W-:-:S02]  /*15e90*/  FSEL R234, R85, -INF , !P6 ;  /* 0xff80000055ea7808 */ /* 0x000fc40007000000 */
[----:B------:R-:W-:Y:S02]  /*15ea0*/  FSEL R89, R89, -INF , P1 ;  /* 0xff80000059597808 */ /* 0x000fe40000800000 */
[-C--:B------:R-:W-:Y:S02]  /*15eb0*/  ISETP.GE.AND P6, PT, R158, R192.reuse, PT ;  /* 0x000000c09e00720c */ /* 0x080fe40003fc6270 */
[----:B------:R-:W-:Y:S02]  /*15ec0*/  ISETP.GE.AND P5, PT, R160, R191, PT ;  /* 0x000000bfa000720c */ /* 0x000fe40003fa6270 */
[----:B------:R-:W-:Y:S02]  /*15ed0*/  FSEL R88, R88, -INF , P2 ;  /* 0xff80000058587808 */ /* 0x000fe40001000000 */
[----:B------:R-:W-:Y:S02]  /*15ee0*/  ISETP.GE.AND P1, PT, R154, R192, PT ;  /* 0x000000c09a00720c */ /* 0x000fe40003f26270 */
[----:B------:R-:W-:-:S02]  /*15ef0*/  FSEL R202, R89, -INF , !P4 ;  /* 0xff80000059ca7808 */ /* 0x000fc40006000000 */
[-C--:B------:R-:W-:Y:S02]  /*15f00*/  ISETP.GE.AND P2, PT, R158, R191.reuse, PT ;  /* 0x000000bf9e00720c */ /* 0x080fe40003f46270 */
[----:B------:R-:W-:Y:S02]  /*15f10*/  ISETP.GE.AND P4, PT, R220, R192, PT ;  /* 0x000000c0dc00720c */ /* 0x000fe40003f86270 */
[----:B------:R-:W-:Y:S02]  /*15f20*/  FSEL R92, R92, -INF , P6 ;  /* 0xff8000005c5c7808 */ /* 0x000fe40003000000 */
[----:B------:R-:W-:Y:S02]  /*15f30*/  FSEL R212, R88, -INF , !P5 ;  /* 0xff80000058d47808 */ /* 0x000fe40006800000 */
[----:B------:R-:W-:Y:S02]  /*15f40*/  FSEL R91, R91, -INF , P1 ;  /* 0xff8000005b5b7808 */ /* 0x000fe40000800000 */
[----:B------:R-:W-:-:S02]  /*15f50*/  ISETP.GE.AND P5, PT, R154, R191, PT ;  /* 0x000000bf9a00720c */ /* 0x000fc40003fa6270 */
[----:B------:R-:W-:Y:S02]  /*15f60*/  ISETP.GE.AND P1, PT, R232, R192, PT ;  /* 0x000000c0e800720c */ /* 0x000fe40003f26270 */
[-C--:B------:R-:W-:Y:S02]  /*15f70*/  ISETP.GE.AND P6, PT, R220, R191.reuse, PT ;  /* 0x000000bfdc00720c */ /* 0x080fe40003fc6270 */
[----:B------:R-:W-:Y:S02]  /*15f80*/  FSEL R220, R92, -INF , !P2 ;  /* 0xff8000005cdc7808 */ /* 0x000fe40005000000 */
[----:B------:R-:W-:Y:S02]  /*15f90*/  FSEL R96, R96, -INF , P4 ;  /* 0xff80000060607808 */ /* 0x000fe40002000000 */
[----:B------:R-:W-:Y:S02]  /*15fa0*/  ISETP.GE.AND P2, PT, R232, R191, PT ;  /* 0x000000bfe800720c */ /* 0x000fe40003f46270 */
[----:B------:R-:W-:-:S02]  /*15fb0*/  FSEL R232, R91, -INF , !P5 ;  /* 0xff8000005be87808 */ /* 0x000fc40006800000 */
[----:B------:R-:W-:Y:S02]  /*15fc0*/  FSEL R98, R98, -INF , P1 ;  /* 0xff80000062627808 */ /* 0x000fe40000800000 */
[CC--:B------:R-:W-:Y:S02]  /*15fd0*/  ISETP.GE.AND P5, PT, R230.reuse, R192.reuse, PT ;  /* 0x000000c0e600720c */ /* 0x0c0fe40003fa6270 */
[-C--:B------:R-:W-:Y:S02]  /*15fe0*/  ISETP.GE.AND P4, PT, R230, R191.reuse, PT ;  /* 0x000000bfe600720c */ /* 0x080fe40003f86270 */
[----:B------:R-:W-:Y:S02]  /*15ff0*/  ISETP.GE.AND P1, PT, R224, R192, PT ;  /* 0x000000c0e000720c */ /* 0x000fe40003f26270 */
[----:B------:R-:W-:Y:S02]  /*16000*/  FSEL R230, R96, -INF , !P6 ;  /* 0xff80000060e67808 */ /* 0x000fe40007000000 */
[----:B------:R-:W-:-:S02]  /*16010*/  ISETP.GE.AND P6, PT, R224, R191, PT ;  /* 0x000000bfe000720c */ /* 0x000fc40003fc6270 */
[----:B------:R-:W-:Y:S02]  /*16020*/  FSEL R224, R98, -INF , !P2 ;  /* 0xff80000062e07808 */ /* 0x000fe40005000000 */
[-C--:B------:R-:W-:Y:S02]  /*16030*/  ISETP.GE.AND P2, PT, R228, R192.reuse, PT ;  /* 0x000000c0e400720c */ /* 0x080fe40003f46270 */
[----:B------:R-:W-:Y:S02]  /*16040*/  FSEL R100, R100, -INF , P5 ;  /* 0xff80000064647808 */ /* 0x000fe40002800000 */
[----:B------:R-:W-:Y:S02]  /*16050*/  FSEL R101, R101, -INF , P1 ;  /* 0xff80000065657808 */ /* 0x000fe40000800000 */
[----:B------:R-:W-:Y:S02]  /*16060*/  ISETP.GE.AND P1, PT, R226, R192, PT ;  /* 0x000000c0e200720c */ /* 0x000fe40003f26270 */
[----:B------:R-:W-:-:S02]  /*16070*/  ISETP.GE.AND P5, PT, R228, R191, PT ;  /* 0x000000bfe400720c */ /* 0x000fc40003fa6270 */
[----:B------:R-:W-:Y:S02]  /*16080*/  FSEL R228, R100, -INF , !P4 ;  /* 0xff80000064e47808 */ /* 0x000fe40006000000 */
[----:B------:R-:W-:Y:S02]  /*16090*/  FSEL R104, R104, -INF , P2 ;  /* 0xff80000068687808 */ /* 0x000fe40001000000 */
[----:B------:R-:W-:Y:S02]  /*160a0*/  ISETP.GE.AND P4, PT, R226, R191, PT ;  /* 0x000000bfe200720c */ /* 0x000fe40003f86270 */
[----:B------:R-:W-:Y:S02]  /*160b0*/  FSEL R102, R102, -INF , P1 ;  /* 0xff80000066667808 */ /* 0x000fe40000800000 */
[----:B------:R-:W-:Y:S02]  /*160c0*/  FSEL R226, R101, -INF , !P6 ;  /* 0xff80000065e27808 */ /* 0x000fe40007000000 */
[----:B------:R-:W-:-:S02]  /*160d0*/  ISETP.GE.AND P1, PT, R218, R192, PT ;  /* 0x000000c0da00720c */ /* 0x000fc40003f26270 */
[C---:B------:R-:W-:Y:S02]  /*160e0*/  ISETP.GE.AND P6, PT, R222.reuse, R192, PT ;  /* 0x000000c0de00720c */ /* 0x040fe40003fc6270 */
[-C--:B------:R-:W-:Y:S02]  /*160f0*/  ISETP.GE.AND P2, PT, R222, R191.reuse, PT ;  /* 0x000000bfde00720c */ /* 0x080fe40003f46270 */
[----:B------:R-:W-:Y:S02]  /*16100*/  FSEL R222, R104, -INF , !P5 ;  /* 0xff80000068de7808 */ /* 0x000fe40006800000 */
[----:B------:R-:W-:Y:S02]  /*16110*/  ISETP.GE.AND P5, PT, R218, R191, PT ;  /* 0x000000bfda00720c */ /* 0x000fe40003fa6270 */
[----:B------:R-:W-:Y:S02]  /*16120*/  FSEL R218, R102, -INF , !P4 ;  /* 0xff80000066da7808 */ /* 0x000fe40006000000 */
[----:B------:R-:W-:-:S02]  /*16130*/  FSEL R106, R106, -INF , P1 ;  /* 0xff8000006a6a7808 */ /* 0x000fc40000800000 */
[-C--:B------:R-:W-:Y:S02]  /*16140*/  ISETP.GE.AND P4, PT, R216, R192.reuse, PT ;  /* 0x000000c0d800720c */ /* 0x080fe40003f86270 */
[----:B------:R-:W-:Y:S02]  /*16150*/  FSEL R105, R105, -INF , P6 ;  /* 0xff80000069697808 */ /* 0x000fe40003000000 */
[----:B------:R-:W-:Y:S02]  /*16160*/  ISETP.GE.AND P1, PT, R210, R192, PT ;  /* 0x000000c0d200720c */ /* 0x000fe40003f26270 */
[----:B------:R-:W-:Y:S02]  /*16170*/  ISETP.GE.AND P6, PT, R216, R191, PT ;  /* 0x000000bfd800720c */ /* 0x000fe40003fc6270 */
[----:B------:R-:W-:Y:S02]  /*16180*/  FSEL R216, R105, -INF , !P2 ;  /* 0xff80000069d87808 */ /* 0x000fe40005000000 */
[----:B------:R-:W-:-:S02]  /*16190*/  FSEL R107, R107, -INF , P4 ;  /* 0xff8000006b6b7808 */ /* 0x000fc40002000000 */
[----:B------:R-:W-:Y:S02]  /*161a0*/  FSEL R108, R108, -INF , P1 ;  /* 0xff8000006c6c7808 */ /* 0x000fe40000800000 */
[-C--:B------:R-:W-:Y:S02]  /*161b0*/  ISETP.GE.AND P2, PT, R210, R191.reuse, PT ;  /* 0x000000bfd200720c */ /* 0x080fe40003f46270 */
[-C--:B------:R-:W-:Y:S02]  /*161c0*/  ISETP.GE.AND P1, PT, R221, R192.reuse, PT ;  /* 0x000000c0dd00720c */ /* 0x080fe40003f26270 */
[----:B------:R-:W-:Y:S02]  /*161d0*/  FSEL R210, R106, -INF , !P5 ;  /* 0xff8000006ad27808 */ /* 0x000fe40006800000 */
[C---:B------:R-:W-:Y:S02]  /*161e0*/  ISETP.GE.AND P5, PT, R208.reuse, R192, PT ;  /* 0x000000c0d000720c */ /* 0x040fe40003fa6270 */
        /* <DEDUP_REMOVED lines=8> */
[----:B------:R-:W-:Y:S02]  /*16270*/  FSEL R112, R112, -INF , P5 ;  /* 0xff80000070707808 */ /* 0x000fe40002800000 */
[----:B------:R-:W-:Y:S02]  /*16280*/  ISETP.GE.AND P1, PT, R60, R192, PT ;  /* 0x000000c03c00720c */ /* 0x000fe40003f26270 */
[----:B------:R-:W-:Y:S02]  /*16290*/  FSEL R116, R116, -INF , P2 ;  /* 0xff80000074747808 */ /* 0x000fe40001000000 */
[----:B------:R-:W-:Y:S02]  /*162a0*/  ISETP.GE.AND P2, PT, R56, R191, PT ;  /* 0x000000bf3800720c */ /* 0x000fe40003f46270 */
[----:B------:R-:W-:-:S02]  /*162b0*/  FSEL R119, R119, -INF , P6 ;  /* 0xff80000077777808 */ /* 0x000fc40003000000 */
[----:B------:R-:W-:Y:S02]  /*162c0*/  FSEL R200, R112, -INF , !P4 ;  /* 0xff80000070c87808 */ /* 0x000fe40006000000 */
[-C--:B------:R-:W-:Y:S02]  /*162d0*/  ISETP.GE.AND P5, PT, R217, R191.reuse, PT ;  /* 0x000000bfd900720c */ /* 0x080fe40003fa6270 */
[----:B------:R-:W-:Y:S02]  /*162e0*/  ISETP.GE.AND P4, PT, R60, R191, PT ;  /* 0x000000bf3c00720c */ /* 0x000fe40003f86270 */
[----:B------:R-:W-:Y:S02]  /*162f0*/  FSEL R117, R117, -INF , P1 ;  /* 0xff80000075757808 */ /* 0x000fe40000800000 */
[----:B------:R-:W-:Y:S02]  /*16300*/  ISETP.GE.AND P1, PT, R50, R192, PT ;  /* 0x000000c03200720c */ /* 0x000fe40003f26270 */
[----:B------:R-:W-:-:S02]  /*16310*/  FSEL R160, R119, -INF , !P2 ;  /* 0xff80000077a07808 */ /* 0x000fc40005000000 */
[-C--:B------:R-:W-:Y:S02]  /*16320*/  ISETP.GE.AND P2, PT, R44, R192.reuse, PT ;  /* 0x000000c02c00720c */ /* 0x080fe40003f46270 */
[----:B------:R-:W-:Y:S02]  /*16330*/  FSEL R194, R116, -INF , !P5 ;  /* 0xff80000074c27808 */ /* 0x000fe40006800000 */
[----:B------:R-:W-:Y:S02]  /*16340*/  FSEL R162, R117, -INF , !P4 ;  /* 0xff80000075a27808 */ /* 0x000fe40006000000 */
[----:B------:R-:W-:Y:S02]  /*16350*/  ISETP.GE.AND P5, PT, R50, R191, PT ;  /* 0x000000bf3200720c */ /* 0x000fe40003fa6270 */
[----:B------:R-:W-:Y:S02]  /*16360*/  ISETP.GE.AND P4, PT, R46, R192, PT ;  /* 0x000000c02e00720c */ /* 0x000fe40003f86270 */
[----:B------:R-:W-:-:S02]  /*16370*/  FSEL R120, R120, -INF , P1 ;  /* 0xff80000078787808 */ /* 0x000fc40000800000 */
[-C--:B------:R-:W-:Y:S02]  /*16380*/  ISETP.GE.AND P1, PT, R44, R191.reuse, PT ;  /* 0x000000bf2c00720c */ /* 0x080fe40003f26270 */
[----:B------:R-:W-:Y:S01]  /*16390*/  FSEL R121, R121, -INF , P2 ;  /* 0xff80000079797808 */ /* 0x000fe20001000000 */
[----:B------:R-:W-:Y:S01]  /*163a0*/  IMAD.MOV.U32 R10, RZ, RZ, R150 ;  /* 0x000000ffff0a7224 */ /* 0x000fe200078e0096 */
[----:B------:R-:W-:Y:S02]  /*163b0*/  ISETP.GE.AND P6, PT, R46, R191, PT ;  /* 0x000000bf2e00720c */ /* 0x000fe40003fc6270 */
[----:B------:R-:W-:Y:S02]  /*163c0*/  FSEL R158, R120, -INF , !P5 ;  /* 0xff800000789e7808 */ /* 0x000fe40006800000 */
[----:B------:R-:W-:Y:S02]  /*163d0*/  FSEL R124, R124, -INF , P4 ;  /* 0xff8000007c7c7808 */ /* 0x000fe40002000000 */
[----:B------:R-:W-:-:S02]  /*163e0*/  ISETP.GE.AND P5, PT, R40, R192, PT ;  /* 0x000000c02800720c */ /* 0x000fc40003fa6270 */
[-C--:B------:R-:W-:Y:S02]  /*163f0*/  ISETP.GE.AND P2, PT, R38, R192.reuse, PT ;  /* 0x000000c02600720c */ /* 0x080fe40003f46270 */
[----:B------:R-:W-:Y:S02]  /*16400*/  FSEL R150, R121, -INF , !P1 ;  /* 0xff80000079967808 */ /* 0x000fe40004800000 */
[----:B------:R-:W-:Y:S02]  /*16410*/  ISETP.GE.AND P1, PT, R36, R192, PT ;  /* 0x000000c02400720c */ /* 0x000fe40003f26270 */
[----:B------:R-:W-:Y:S01]  /*16420*/  FSEL R154, R124, -INF , !P6 ;  /* 0xff8000007c9a7808 */ /* 0x000fe20007000000 */
[----:B------:R-:W-:Y:S01]  /*16430*/  IMAD.MOV.U32 R11, RZ, RZ, R94 ;  /* 0x000000ffff0b7224 */ /* 0x000fe200078e005e */
[----:B------:R-:W-:Y:S02]  /*16440*/  FSEL R124, R125, -INF , P5 ;  /* 0xff8000007d7c7808 */ /* 0x000fe40002800000 */
[----:B------:R-:W-:-:S02]  /*16450*/  FSEL R120, R127, -INF , P2 ;  /* 0xff8000007f787808 */ /* 0x000fc40001000000 */
[----:B------:R-:W-:Y:S02]  /*16460*/  ISETP.GE.AND P5, PT, R36, R191, PT ;  /* 0x000000bf2400720c */ /* 0x000fe40003fa6270 */
[-C--:B------:R-:W-:Y:S02]  /*16470*/  ISETP.GE.AND P2, PT, R33, R192.reuse, PT ;  /* 0x000000c02100720c */ /* 0x080fe40003f46270 */
[----:B------:R-:W-:Y:S02]  /*16480*/  FSEL R116, R128, -INF , P1 ;  /* 0xff80000080747808 */ /* 0x000fe40000800000 */
        /* <DEDUP_REMOVED lines=21> */
[----:B------:R-:W-:Y:S02]  /*165e0*/  ISETP.GE.AND P4, PT, R40, R191, PT ;  /* 0x000000bf2800720c */ /* 0x000fe40003f86270 */
[----:B------:R-:W-:Y:S02]  /*165f0*/  FMNMX3.FTZ R11, R11, R216, R210, !PT ;  /* 0x000000d80b0b7276 */ /* 0x000fe400078100d2 */
[----:B------:R-:W-:Y:S01]  /*16600*/  FSEL R120, R120, -INF , !P6 ;  /* 0xff80000078787808 */ /* 0x000fe20007000000 */
[----:B------:R-:W-:Y:S01]  /*16610*/  IMAD.MOV.U32 R64, RZ, RZ, R110 ;  /* 0x000000ffff407224 */ /* 0x000fe200078e006e */
[----:B------:R-:W-:-:S02]  /*16620*/  FSEL R124, R124, -INF , !P4 ;  /* 0xff8000007c7c7808 */ /* 0x000fc40006000000 */
[----:B------:R-:W-:Y:S02]  /*16630*/  ISETP.GE.AND P6, PT, R29, R192, PT ;  /* 0x000000c01d00720c */ /* 0x000fe40003fc6270 */
[----:B------:R-:W-:Y:S02]  /*16640*/  FMNMX3.FTZ R11, R11, R208, R204, !PT ;  /* 0x000000d00b0b7276 */ /* 0x000fe400078100cc */
[-C--:B------:R-:W-:Y:S01]  /*16650*/  ISETP.GE.AND P4, PT, R33, R191.reuse, PT ;  /* 0x000000bf2100720c */ /* 0x080fe20003f86270 */
[----:B------:R-:W-:Y:S01]  /*16660*/  IMAD.MOV.U32 R55, RZ, RZ, R114 ;  /* 0x000000ffff377224 */ /* 0x000fe200078e0072 */
[----:B------:R-:W-:Y:S02]  /*16670*/  ISETP.GE.AND P1, PT, R29, R191, PT ;  /* 0x000000bf1d00720c */ /* 0x000fe40003f26270 */
[----:B------:R-:W-:Y:S02]  /*16680*/  FSEL R108, R159, -INF , P6 ;  /* 0xff8000009f6c7808 */ /* 0x000fe40003000000 */
[----:B------:R-:W-:Y:S01]  /*16690*/  FMNMX3.FTZ R11, R11, R200, R198, !PT ;  /* 0x000000c80b0b7276 */ /* 0x000fe200078100c6 */
[----:B------:R-:W-:Y:S01]  /*166a0*/  IMAD.MOV.U32 R54, RZ, RZ, R118 ;  /* 0x000000ffff367224 */ /* 0x000fe200078e0076 */
[----:B------:R-:W-:-:S02]  /*166b0*/  FSEL R112, R112, -INF , !P4 ;  /* 0xff80000070707808 */ /* 0x000fc40006000000 */
[----:B------:R-:W-:Y:S02]  /*166c0*/  ISETP.GE.AND P4, PT, R64, R192, PT ;  /* 0x000000c04000720c */ /* 0x000fe40003f86270 */
[----:B------:R-:W-:Y:S02]  /*166d0*/  FSEL R106, R156, -INF , P5 ;  /* 0xff8000009c6a7808 */ /* 0x000fe40002800000 */
[----:B------:R-:W-:Y:S02]  /*166e0*/  FSEL R108, R108, -INF , !P1 ;  /* 0xff8000006c6c7808 */ /* 0x000fe40004800000 */
[----:B------:R-:W-:Y:S02]  /*166f0*/  FMNMX3.FTZ R11, R11, R194, R162, !PT ;  /* 0x000000c20b0b7276 */ /* 0x000fe400078100a2 */
[----:B------:R-:W-:Y:S02]  /*16700*/  ISETP.GE.AND P1, PT, R55, R192, PT ;  /* 0x000000c03700720c */ /* 0x000fe40003f26270 */
[----:B------:R-:W-:-:S02]  /*16710*/  ISETP.GE.AND P6, PT, R64, R191, PT ;  /* 0x000000bf4000720c */ /* 0x000fc40003fc6270 */
[----:B------:R-:W-:Y:S02]  /*16720*/  FSEL R106, R106, -INF , !P2 ;  /* 0xff8000006a6a7808 */ /* 0x000fe40005000000 */
[----:B------:R-:W-:Y:S02]  /*16730*/  FSEL R102, R161, -INF , P4 ;  /* 0xff800000a1667808 */ /* 0x000fe40002000000 */
[----:B------:R-:W-:Y:S02]  /*16740*/  ISETP.GE.AND P2, PT, R54, R192, PT ;  /* 0x000000c03600720c */ /* 0x000fe40003f46270 */
[----:B------:R-:W-:Y:S02]  /*16750*/  FMNMX3.FTZ R11, R11, R160, R158, !PT ;  /* 0x000000a00b0b7276 */ /* 0x000fe4000781009e */
[----:B------:R-:W-:Y:S02]  /*16760*/  ISETP.GE.AND P5, PT, R55, R191, PT ;  /* 0x000000bf3700720c */ /* 0x000fe40003fa6270 */
[----:B------:R-:W-:-:S02]  /*16770*/  FSEL R98, R163, -INF , P1 ;  /* 0xff800000a3627808 */ /* 0x000fc40000800000 */
[----:B------:R-:W-:Y:S02]  /*16780*/  FSEL R102, R102, -INF , !P6 ;  /* 0xff80000066667808 */ /* 0x000fe40007000000 */
[----:B------:R-:W-:Y:S02]  /*16790*/  ISETP.GE.AND P4, PT, R54, R191, PT ;  /* 0x000000bf3600720c */ /* 0x000fe40003f86270 */
[----:B------:R-:W-:Y:S02]  /*167a0*/  ISETP.GE.AND P6, PT, R10, R192, PT ;  /* 0x000000c00a00720c */ /* 0x000fe40003fc6270 */
[----:B------:R-:W-:Y:S02]  /*167b0*/  FSEL R199, R199, -INF , P2 ;  /* 0xff800000c7c77808 */ /* 0x000fe40001000000 */
[----:B------:R-:W-:Y:S02]  /*167c0*/  FMNMX3.FTZ R11, R11, R154, R150, !PT ;  /* 0x0000009a0b0b7276 */ /* 0x000fe40007810096 */
[----:B------:R-:W-:-:S02]  /*167d0*/  FSEL R98, R98, -INF , !P5 ;  /* 0xff80000062627808 */ /* 0x000fc40006800000 */
[CC--:B------:R-:W-:Y:S02]  /*167e0*/  ISETP.GE.AND P5, PT, R90.reuse, R192.reuse, PT ;  /* 0x000000c05a00720c */ /* 0x0c0fe40003fa6270 */
[-C--:B------:R-:W-:Y:S02]  /*167f0*/  ISETP.GE.AND P2, PT, R90, R191.reuse, PT ;  /* 0x000000bf5a00720c */ /* 0x080fe40003f46270 */
[----:B------:R-:W-:Y:S02]  /*16800*/  ISETP.GE.AND P1, PT, R10, R191, PT ;  /* 0x000000bf0a00720c */ /* 0x000fe40003f26270 */
[----:B------:R-:W-:Y:S02]  /*16810*/  FSEL R90, R199, -INF , !P4 ;  /* 0xff800000c75a7808 */ /* 0x000fe40006000000 */
[----:B------:R-:W-:Y:S02]  /*16820*/  FSEL R88, R197, -INF , P6 ;  /* 0xff800000c5587808 */ /* 0x000fe40003000000 */
[----:B------:R-:W-:-:S02]  /*16830*/  ISETP.GE.AND P4, PT, R251, R192, PT ;  /* 0x000000c0fb00720c */ /* 0x000fc40003f86270 */
[----:B------:R-:W-:Y:S02]  /*16840*/  FMNMX3.FTZ R11, R11, R124, R120, !PT ;  /* 0x0000007c0b0b7276 */ /* 0x000fe40007810078 */
[----:B------:R-:W-:Y:S02]  /*16850*/  FSEL R13, R13, -INF , P5 ;  /* 0xff8000000d0d7808 */ /* 0x000fe40002800000 */
[----:B------:R-:W-:Y:S02]  /*16860*/  FSEL R88, R88, -INF , !P1 ;  /* 0xff80000058587808 */ /* 0x000fe40004800000 */
[----:B------:R-:W-:Y:S02]  /*16870*/  ISETP.GE.AND P6, PT, R251, R191, PT ;  /* 0x000000bffb00720c */ /* 0x000fe40003fc6270 */
[----:B------:R-:W-:Y:S02]  /*16880*/  ISETP.GE.AND P1, PT, R86, R192, PT ;  /* 0x000000c05600720c */ /* 0x000fe40003f26270 */
[----:B------:R-:W-:-:S02]  /*16890*/  FSEL R12, R12, -INF , P4 ;  /* 0xff8000000c0c7808 */ /* 0x000fc40002000000 */
[----:B------:R-:W-:Y:S02]  /*168a0*/  FMNMX3.FTZ R11, R11, R116, R112, !PT ;  /* 0x000000740b0b7276 */ /* 0x000fe40007810070 */
[----:B------:R-:W-:Y:S02]  /*168b0*/  ISETP.GE.AND P5, PT, R86, R191, PT ;  /* 0x000000bf5600720c */ /* 0x000fe40003fa6270 */
[----:B------:R-:W-:Y:S02]  /*168c0*/  FSEL R86, R13, -INF , !P2 ;  /* 0xff8000000d567808 */ /* 0x000fe40005000000 */
[----:B------:R-:W-:Y:S02]  /*168d0*/  ISETP.GE.AND P2, PT, R247, R192, PT ;  /* 0x000000c0f700720c */ /* 0x000fe40003f46270 */
[----:B------:R-:W-:Y:S02]  /*168e0*/  FSEL R84, R12, -INF , !P6 ;  /* 0xff8000000c547808 */ /* 0x000fe40007000000 */
[----:B------:R-:W-:-:S02]  /*168f0*/  FSEL R14, R14, -INF , P1 ;  /* 0xff8000000e0e7808 */ /* 0x000fc40000800000 */
[----:B------:R-:W-:Y:S02]  /*16900*/  FMNMX3.FTZ R11, R11, R108, R106, !PT ;  /* 0x0000006c0b0b7276 */ /* 0x000fe4000781006a */
[----:B------:R-:W-:Y:S02]  /*16910*/  ISETP.GE.AND P6, PT, R80, R192, PT ;  /* 0x000000c05000720c */ /* 0x000fe40003fc6270 */
[----:B------:R-:W-:Y:S02]  /*16920*/  ISETP.GE.AND P4, PT, R247, R191, PT ;  /* 0x000000bff700720c */ /* 0x000fe40003f86270 */
[----:B------:R-:W-:Y:S02]  /*16930*/  FSEL R9, R9, -INF , P2 ;  /* 0xff80000009097808 */ /* 0x000fe40001000000 */
[----:B------:R-:W-:Y:S02]  /*16940*/  FSEL R82, R14, -INF , !P5 ;  /* 0xff8000000e527808 */ /* 0x000fe40006800000 */
[----:B------:R-:W-:-:S02]  /*16950*/  FMNMX3.FTZ R11, R11, R102, R98, !PT ;  /* 0x000000660b0b7276 */ /* 0x000fc40007810062 */
[-C--:B------:R-:W-:Y:S02]  /*16960*/  ISETP.GE.AND P1, PT, R80, R191.reuse, PT ;  /* 0x000000bf5000720c */ /* 0x080fe40003f26270 */
[C---:B------:R-:W-:Y:S02]  /*16970*/  ISETP.GE.AND P5, PT, R76.reuse, R192, PT ;  /* 0x000000c04c00720c */ /* 0x040fe40003fa6270 */
[----:B------:R-:W-:Y:S02]  /*16980*/  FSEL R17, R17, -INF , P6 ;  /* 0xff80000011117808 */ /* 0x000fe40003000000 */
[----:B------:R-:W-:Y:S02]  /*16990*/  FSEL R80, R9, -INF , !P4 ;  /* 0xff80000009507808 */ /* 0x000fe40006000000 */
[----:B------:R-:W-:Y:S02]  /*169a0*/  FMNMX3.FTZ R9, R11, R90, R88, !PT ;  /* 0x0000005a0b097276 */ /* 0x000fe40007810058 */
[----:B------:R-:W-:-:S02]  /*169b0*/  ISETP.GE.AND P2, PT, R76, R191, PT ;  /* 0x000000bf4c00720c */ /* 0x000fc40003f46270 */
[----:B------:R-:W-:Y:S02]  /*169c0*/  FSEL R78, R17, -INF , !P1 ;  /* 0xff800000114e7808 */ /* 0x000fe40004800000 */
[----:B------:R-:W-:Y:S02]  /*169d0*/  FSEL R15, R15, -INF , P5 ;  /* 0xff8000000f0f7808 */ /* 0x000fe40002800000 */
[-C--:B------:R-:W-:Y:S02]  /*169e0*/  ISETP.GE.AND P1, PT, R52, R192.reuse, PT ;  /* 0x000000c03400720c */ /* 0x080fe40003f26270 */
[----:B------:R-:W-:Y:S02]  /*169f0*/  ISETP.GE.AND P4, PT, R68, R192, PT ;  /* 0x000000c04400720c */ /* 0x000fe40003f86270 */
[----:B------:R-:W-:Y:S02]  /*16a00*/  FMNMX3.FTZ R9, R9, R86, R84, !PT ;  /* 0x0000005609097276 */ /* 0x000fe40007810054 */
[----:B------:R-:W-:-:S02]  /*16a10*/  FSEL R76, R15, -INF , !P2 ;  /* 0xff8000000f4c7808 */ /* 0x000fc40005000000 */
[-C--:B------:R-:W-:Y:S02]  /*16a20*/  ISETP.GE.AND P2, PT, R48, R192.reuse, PT ;  /* 0x000000c03000720c */ /* 0x080fe40003f46270 */
[----:B------:R-:W-:Y:S02]  /*16a30*/  FSEL R18, R18, -INF , P1 ;  /* 0xff80000012127808 */ /* 0x000fe40000800000 */
[----:B------:R-:W-:Y:S02]  /*16a40*/  ISETP.GE.AND P1, PT, R42, R192, PT ;  /* 0x000000c02a00720c */ /* 0x000fe40003f26270 */
[-C--:B------:R-:W-:Y:S02]  /*16a50*/  ISETP.GE.AND P6, PT, R68, R191.reuse, PT ;  /* 0x000000bf4400720c */ /* 0x080fe40003fc6270 */
[----:B------:R-:W-:Y:S02]  /*16a60*/  ISETP.GE.AND P5, PT, R52, R191, PT ;  /* 0x000000bf3400720c */ /* 0x000fe40003fa6270 */
[----:B------:R-:W-:-:S02]  /*16a70*/  FSEL R19, R19, -INF , P4 ;  /* 0xff80000013137808 */ /* 0x000fc40002000000 */
[----:B------:R-:W-:Y:S02]  /*16a80*/  FMNMX3.FTZ R9, R9, R82, R80, !PT ;  /* 0x0000005209097276 */ /* 0x000fe40007810050 */
[----:B------:R-:W-:Y:S02]  /*16a90*/  FSEL R5, R5, -INF , P2 ;  /* 0xff80000005057808 */ /* 0x000fe40001000000 */
[-C--:B------:R-:W-:Y:S02]  /*16aa0*/  ISETP.GE.AND P2, PT, R42, R191.reuse, PT ;  /* 0x000000bf2a00720c */ /* 0x080fe40003f46270 */
[----:B------:R-:W-:Y:S02]  /*16ab0*/  FSEL R7, R7, -INF , P1 ;  /* 0xff80000007077808 */ /* 0x000fe40000800000 */
[----:B------:R-:W-:Y:S02]  /*16ac0*/  ISETP.GE.AND P4, PT, R48, R191, PT ;  /* 0x000000bf3000720c */ /* 0x000fe40003f86270 */
[----:B------:R-:W-:-:S02]  /*16ad0*/  FSEL R74, R19, -INF , !P6 ;  /* 0xff800000134a7808 */ /* 0x000fc40007000000 */
[----:B------:R-:W-:Y:S02]  /*16ae0*/  FSEL R72, R18, -INF , !P5 ;  /* 0xff80000012487808 */ /* 0x000fe40006800000 */
        /* <DEDUP_REMOVED lines=9> */
[----:B------:R-:W-:Y:S01]  /*16b80*/  FFMA.FTZ R50, R113, R67, -R66 ;  /* 0x0000004371327223 */ /* 0x000fe20000010842 */
[----:B-1----:R-:W-:Y:S02]  /*16b90*/  FMNMX.FTZ R33, R5, R10, !PT ;  /* 0x0000000a05217209 */ /* 0x002fe40007810000 */
[----:B------:R-:W-:Y:S02]  /*16ba0*/  FSEL R5, R34, RZ, P0 ;  /* 0x000000ff22057208 */ /* 0x000fe40000000000 */
[----:B------:R-:W-:Y:S01]  /*16bb0*/  FSETP.NEU.FTZ.AND P1, PT, R33, -INF , PT ;  /* 0xff8000002100780b */ /* 0x000fe20003f3d000 */
[----:B------:R-:W-:Y:S01]  /*16bc0*/  FMUL.FTZ R35, R67, R33 ;  /* 0x0000002143237220 */ /* 0x000fe20000410000 */
[----:B------:R-:W-:Y:S01]  /*16bd0*/  ISETP.NE.AND P0, PT, R8, RZ, PT ;  /* 0x000000ff0800720c */ /* 0x000fe20003f05270 */
[----:B------:R-:W-:-:S03]  /*16be0*/  FADD.FTZ R2, R2, -R5 ;  /* 0x8000000502027221 */ /* 0x000fc60000010000 */
[----:B------:R-:W-:Y:S02]  /*16bf0*/  FSEL R35, R35, RZ, P1 ;  /* 0x000000ff23237208 */ /* 0x000fe40000800000 */
[----:B------:R-:W-:-:S03]  /*16c00*/  FSEL R5, R33, RZ, P1 ;  /* 0x000000ff21057208 */ /* 0x000fc60000800000 */
[----:B------:R-:W-:Y:S02]  /*16c10*/  FFMA.FTZ R101, R16, R67, -R35 ;  /* 0x0000004310657223 */ /* 0x000fe40000010823 */
[----:B------:R-:W1:Y:S01]  /*16c20*/  LDSM.16.MT88.4 R16, [R3+0x5000] ;  /* 0x005000000310783b */ /* 0x000e620000004200 */
[----:B------:R-:W-:Y:S01]  /*16c30*/  FADD.FTZ R0, R0, -R5 ;  /* 0x8000000500007221 */ /* 0x000fe20000010000 */
[----:B------:R-:W-:Y:S01]  /*16c40*/  FMUL.FTZ R117, R67, R2 ;  /* 0x0000000243757220 */ /* 0x000fe20000410000 */
[----:B------:R-:W-:Y:S02]  /*16c50*/  VIADD R2, R3, 0x5000 ;  /* 0x0000500003027836 */ /* 0x000fe40000000000 */
[----:B------:R-:W-:Y:S01]  /*16c60*/  FMUL.FTZ R113, R67, R0 ;  /* 0x0000000043717220 */ /* 0x000fe20000410000 */
[----:B------:R-:W-:Y:S02]  /*16c70*/  VIADD R0, R3, 0x5020 ;  /* 0x0000502003007836 */ /* 0x000fe40000000000 */
[----:B------:R-:W-:-:S02]  /*16c80*/  @P0 VIADD R0, R2, 0xffffffe0 ;  /* 0xffffffe002000836 */ /* 0x000fc40000000000 */
[-CC-:B------:R-:W-:Y:S01]  /*16c90*/  FFMA.FTZ R130, R130, R67.reuse, -R66.reuse ;  /* 0x0000004382827223 */ /* 0x180fe20000010842 */
[-CC-:B------:R-:W-:Y:S01]  /*16ca0*/  FFMA.FTZ R103, R103, R67.reuse, -R66.reuse ;  /* 0x0000004367677223 */ /* 0x180fe20000010842 */
[-CC-:B------:R-:W-:Y:S01]  /*16cb0*/  FFMA.FTZ R156, R4, R67.reuse, -R35.reuse ;  /* 0x00000043049c7223 */ /* 0x180fe20000010823 */
[-CC-:B------:R-:W-:Y:S01]  /*16cc0*/  FFMA.FTZ R107, R6, R67.reuse, -R35.reuse ;  /* 0x00000043066b7223 */ /* 0x180fe20000010823 */
[-CC-:B------:R-:W-:Y:S01]  /*16cd0*/  FFMA.FTZ R152, R30, R67.reuse, -R35.reuse ;  /* 0x000000431e987223 */ /* 0x180fe20000010823 */
        /* <DEDUP_REMOVED lines=11> */
[-CC-:B------:R-:W-:Y:S01]  /*16d90*/  FFMA.FTZ R48, R95, R67.reuse, -R66.reuse ;  /* 0x000000435f307223 */ /* 0x180fe20000010842 */
[-CC-:B------:R-:W-:Y:S01]  /*16da0*/  FFMA.FTZ R42, R37, R67.reuse, -R66.reuse ;  /* 0x00000043252a7223 */ /* 0x180fe20000010842 */
[-CC-:B------:R-:W-:Y:S01]  /*16db0*/  FFMA.FTZ R37, R23, R67.reuse, -R66.reuse ;  /* 0x0000004317257223 */ /* 0x180fe20000010842 */
[-C--:B------:R-:W-:Y:S01]  /*16dc0*/  FFMA.FTZ R36, R21, R67.reuse, -R66 ;  /* 0x0000004315247223 */ /* 0x080fe20000010842 */
[-CC-:B------:R-:W-:Y:S01]  /*16dd0*/  FFMA.FTZ R95, R22, R67.reuse, -R35.reuse ;  /* 0x00000043165f7223 */ /* 0x180fe20000010823 */
[----:B------:R-:W-:-:S02]  /*16de0*/  FFMA.FTZ R105, R20, R67, -R35 ;  /* 0x0000004314697223 */ /* 0x000fc40000010823 */
[----:B------:R-:W2:Y:S01]  /*16df0*/  LDSM.16.MT88.4 R20, [R3+0x5400] ;  /* 0x005400000314783b */ /* 0x000ea20000004200 */
[-CC-:B------:R-:W-:Y:S01]  /*16e00*/  FFMA.FTZ R46, R87, R67.reuse, -R66.reuse ;  /* 0x00000043572e7223 */ /* 0x180fe20000010842 */
[-CC-:B------:R-:W-:Y:S01]  /*16e10*/  FFMA.FTZ R38, R27, R67.reuse, -R66.reuse ;  /* 0x000000431b267223 */ /* 0x180fe20000010842 */
[-CC-:B------:R-:W-:Y:S01]  /*16e20*/  FFMA.FTZ R128, R26, R67.reuse, -R35.reuse ;  /* 0x000000431a807223 */ /* 0x180fe20000010823 */
[-C--:B------:R-:W-:Y:S01]  /*16e30*/  FFMA.FTZ R2, R24, R67.reuse, -R35 ;  /* 0x0000004318027223 */ /* 0x080fe20000010823 */
[--C-:B------:R-:W-:Y:S01]  /*16e40*/  FFMA.FTZ R87, R25, R67, -R66.reuse ;  /* 0x0000004319577223 */ /* 0x100fe20000010842 */
[----:B---3--:R-:W-:Y:S01]  /*16e50*/  F2FP.F16.F32.PACK_AB R8, R109, R115 ;  /* 0x000000736d08723e */ /* 0x008fe200000000ff */
[-C--:B----4-:R-:W-:Y:S01]  /*16e60*/  FMUL.FTZ R12, R144, R117.reuse ;  /* 0x00000075900c7220 */ /* 0x090fe20000410000 */
[----:B------:R-:W-:Y:S01]  /*16e70*/  F2FP.F16.F32.PACK_AB R10, R103, R130 ;  /* 0x00000082670a723e */ /* 0x000fe200000000ff */
[----:B------:R-:W-:Y:S01]  /*16e80*/  FMUL.FTZ R13, R145, R117 ;  /* 0x00000075910d7220 */ /* 0x000fe20000410000 */
[----:B------:R-:W-:Y:S01]  /*16e90*/  F2FP.F16.F32.PACK_AB R9, R107, R156 ;  /* 0x0000009c6b09723e */ /* 0x000fe200000000ff */
[----:B-----5:R-:W-:Y:S01]  /*16ea0*/  FMUL.FTZ R14, R146, R113 ;  /* 0x00000071920e7220 */ /* 0x020fe20000410000 */
[----:B------:R-:W-:Y:S01]  /*16eb0*/  F2FP.F16.F32.PACK_AB R11, R152, R101 ;  /* 0x00000065980b723e */ /* 0x000fe200000000ff */
[----:B------:R-:W-:Y:S01]  /*16ec0*/  FMUL.FTZ R15, R147, R113 ;  /* 0x00000071930f7220 */ /* 0x000fe20000410000 */
[----:B------:R-:W3:Y:S01]  /*16ed0*/  LDSM.16.MT88.4 R24, [R0+0x400] ;  /* 0x000400000018783b */ /* 0x000ee20000004200 */
[-C--:B------:R-:W-:Y:S01]  /*16ee0*/  FMUL.FTZ R140, R140, R117.reuse ;  /* 0x000000758c8c7220 */ /* 0x080fe20000410000 */
[----:B------:R-:W-:Y:S01]  /*16ef0*/  FMUL.FTZ R141, R141, R117 ;  /* 0x000000758d8d7220 */ /* 0x000fe20000410000 */
[-C--:B------:R-:W-:Y:S01]  /*16f00*/  FMUL.FTZ R142, R142, R113.reuse ;  /* 0x000000718e8e7220 */ /* 0x080fe20000410000 */
[----:B------:R-:W-:Y:S01]  /*16f10*/  FMUL.FTZ R143, R143, R113 ;  /* 0x000000718f8f7220 */ /* 0x000fe20000410000 */
[-CC-:B------:R-:W-:Y:S01]  /*16f20*/  FFMA.FTZ R126, R126, R67.reuse, -R66.reuse ;  /* 0x000000437e7e7223 */ /* 0x180fe20000010842 */
[-CC-:B------:R-:W-:Y:S01]  /*16f30*/  FFMA.FTZ R97, R97, R67.reuse, -R66.reuse ;  /* 0x0000004361617223 */ /* 0x180fe20000010842 */
[-CC-:B------:R-:W-:Y:S01]  /*16f40*/  FFMA.FTZ R122, R122, R67.reuse, -R66.reuse ;  /* 0x000000437a7a7223 */ /* 0x180fe20000010842 */
[----:B------:R-:W-:Y:S01]  /*16f50*/  FFMA.FTZ R93, R93, R67, -R66 ;  /* 0x000000435d5d7223 */ /* 0x000fe20000010842 */
[----:B-1----:R-:W-:Y:S01]  /*16f60*/  HMMA.16816.F32 R12, R8, R16, R12 ;  /* 0x00000010080c723c */ /* 0x002fe2000000180c */
[----:B------:R-:W-:Y:S04]  /*16f70*/  MUFU.EX2 R128, R128 ;  /* 0x0000008000807308 */ /* 0x000fe80000000800 */
[-C--:B------:R-:W-:Y:S01]  /*16f80*/  FMUL.FTZ R136, R136, R117.reuse ;  /* 0x0000007588887220 */ /* 0x080fe20000410000 */
[----:B------:R-:W-:-:S02]  /*16f90*/  FMUL.FTZ R137, R137, R117 ;  /* 0x0000007589897220 */ /* 0x000fc40000410000 */
[----:B------:R-:W-:Y:S01]  /*16fa0*/  HMMA.16816.F32 R16, R8, R18, R140 ;  /* 0x000000120810723c */ /* 0x000fe2000000188c */
[----:B------:R-:W-:Y:S02]  /*16fb0*/  MUFU.EX2 R126, R126 ;  /* 0x0000007e007e7308 */ /* 0x000fe40000000800 */
        /* <DEDUP_REMOVED lines=8> */
[----:B------:R-:W1:Y:S08]  /*17040*/  MUFU.EX2 R93, R93 ;  /* 0x0000005d005d7308 */ /* 0x000e700000000800 */
[----:B------:R-:W4:Y:S08]  /*17050*/  MUFU.EX2 R95, R95 ;  /* 0x0000005f005f7308 */ /* 0x000f300000000800 */
[----:B------:R-:W-:Y:S08]  /*17060*/  MUFU.EX2 R105, R105 ;  /* 0x0000006900697308 */ /* 0x000ff00000000800 */
[----:B------:R5:W3:Y:S01]  /*17070*/  MUFU.EX2 R140, R2 ;  /* 0x00000002008c7308 */ /* 0x000ae20000000800 */
[----:B--2---:R-:W-:Y:S03]  /*17080*/  HMMA.16816.F32 R136, R8, R4, R136 ;  /* 0x000000040888723c */ /* 0x004fe60000001888 */
[-CC-:B------:R-:W-:Y:S01]  /*17090*/  FFMA.FTZ R44, R43, R67.reuse, -R66.reuse ;  /* 0x000000432b2c7223 */ /* 0x180fe20000010842 */
[-CC-:B------:R-:W-:Y:S01]  /*170a0*/  FFMA.FTZ R43, R39, R67.reuse, -R66.reuse ;  /* 0x00000043272b7223 */ /* 0x180fe20000010842 */
[----:B------:R-:W-:-:S03]  /*170b0*/  FFMA.FTZ R39, R31, R67, -R66 ;  /* 0x000000431f277223 */ /* 0x000fc60000010842 */
[----:B------:R-:W-:Y:S01]  /*170c0*/  HMMA.16816.F32 R8, R8, R6, R132 ;  /* 0x000000060808723c */ /* 0x000fe20000001884 */
[----:B------:R-:W2:Y:S02]  /*170d0*/  LDSM.16.MT88.4 R4, [R3+0x5800] ;  /* 0x005800000304783b */ /* 0x000ea40000004200 */
[----:B-1----:R-:W-:Y:S02]  /*170e0*/  F2FP.F16.F32.PACK_AB R30, R93, R122 ;  /* 0x0000007a5d1e723e */ /* 0x002fe400000000ff */
[----:B----4-:R-:W-:Y:S01]  /*170f0*/  F2FP.F16.F32.PACK_AB R29, R95, R128 ;  /* 0x000000805f1d723e */ /* 0x010fe200000000ff */
[--C-:B-----5:R-:W-:Y:S01]  /*17100*/  FFMA.FTZ R2, R28, R67, -R35.reuse ;  /* 0x000000431c027223 */ /* 0x120fe20000010823 */
[----:B------:R-:W-:Y:S02]  /*17110*/  F2FP.F16.F32.PACK_AB R28, R97, R126 ;  /* 0x0000007e611c723e */ /* 0x000fe400000000ff */
[----:B---3--:R-:W-:Y:S01]  /*17120*/  F2FP.F16.F32.PACK_AB R31, R140, R105 ;  /* 0x000000698c1f723e */ /* 0x008fe200000000ff */
[-CC-:B------:R-:W-:Y:S01]  /*17130*/  FFMA.FTZ R118, R62, R67.reuse, -R66.reuse ;  /* 0x000000433e767223 */ /* 0x180fe20000010842 */
[-CC-:B------:R-:W-:Y:S01]  /*17140*/  FFMA.FTZ R91, R249, R67.reuse, -R66.reuse ;  /* 0x00000043f95b7223 */ /* 0x180fe20000010842 */
[-CC-:B------:R-:W-:Y:S01]  /*17150*/  FFMA.FTZ R114, R245, R67.reuse, -R66.reuse ;  /* 0x00000043f5727223 */ /* 0x180fe20000010842 */
[-CC-:B------:R-:W-:Y:S01]  /*17160*/  FFMA.FTZ R89, R243, R67.reuse, -R66.reuse ;  /* 0x00000043f3597223 */ /* 0x180fe20000010842 */
[-CC-:B------:R-:W-:Y:S01]  /*17170*/  FFMA.FTZ R119, R167, R67.reuse, -R35.reuse ;  /* 0x00000043a7777223 */ /* 0x180fe20000010823 */
[-CC-:B------:R-:W-:Y:S01]  /*17180*/  FFMA.FTZ R121, R252, R67.reuse, -R35.reuse ;  /* 0x00000043fc797223 */ /* 0x180fe20000010823 */
[-CC-:B------:R-:W-:Y:S01]  /*17190*/  FFMA.FTZ R132, R250, R67.reuse, -R35.reuse ;  /* 0x00000043fa847223 */ /* 0x180fe20000010823 */
[C---:B------:R-:W-:Y:S01]  /*171a0*/  HMMA.16816.F32 R12, R28.reuse, R20, R12 ;  /* 0x000000141c0c723c */ /* 0x040fe2000000180c */
[----:B------:R-:W-:Y:S07]  /*171b0*/  MUFU.EX2 R118, R118 ;  /* 0x0000007600767308 */ /* 0x000fee0000000800 */
[C---:B------:R-:W-:Y:S01]  /*171c0*/  HMMA.16816.F32 R16, R28.reuse, R22, R16 ;  /* 0x000000161c10723c */ /* 0x040fe20000001810 */
[----:B------:R-:W1:Y:S01]  /*171d0*/  LDSM.16.MT88.4 R20, [R0+0x800] ;  /* 0x000800000014783b */ /* 0x000e620000004200 */
[----:B------:R-:W3:Y:S06]  /*171e0*/  MUFU.EX2 R91, R91 ;  /* 0x0000005b005b7308 */ /* 0x000eec0000000800 */
[C---:B------:R-:W-:Y:S02]  /*171f0*/  HMMA.16816.F32 R136, R28.reuse, R24, R136 ;  /* 0x000000181c88723c */ /* 0x040fe40000001888 */
[----:B------:R-:W-:Y:S08]  /*17200*/  MUFU.EX2 R114, R114 ;  /* 0x0000007200727308 */ /* 0x000ff00000000800 */
        /* <DEDUP_REMOVED lines=22> */
[----:B------:R-:W-:Y:S01]  /*17370*/  MUFU.EX2 R104, R104 ;  /* 0x0000006800687308 */ /* 0x000fe20000000800 */
[C---:B------:R-:W-:Y:S01]  /*17380*/  HMMA.16816.F32 R16, R28.reuse, R6, R16 ;  /* 0x000000061c10723c */ /* 0x040fe20000001810 */
[----:B------:R-:W2:Y:S06]  /*17390*/  LDSM.16.MT88.4 R4, [R0+0xc00] ;  /* 0x000c00000004783b */ /* 0x000eac0000004200 */
[----:B------:R-:W3:Y:S08]  /*173a0*/  MUFU.EX2 R83, R83 ;  /* 0x0000005300537308 */ /* 0x000ef00000000800 */
[----:B------:R-:W-:Y:S08]  /*173b0*/  MUFU.EX2 R144, R144 ;  /* 0x0000009000907308 */ /* 0x000ff00000000800 */
[----:B------:R-:W4:Y:S08]  /*173c0*/  MUFU.EX2 R125, R125 ;  /* 0x0000007d007d7308 */ /* 0x000f300000000800 */
[----:B------:R-:W-:Y:S08]  /*173d0*/  MUFU.EX2 R127, R127 ;  /* 0x0000007f007f7308 */ /* 0x000ff00000000800 */
[----:B------:R-:W5:Y:S01]  /*173e0*/  MUFU.EX2 R142, R142 ;  /* 0x0000008e008e7308 */ /* 0x000f620000000800 */
[C---:B------:R-:W-:Y:S08]  /*173f0*/  HMMA.16816.F32 R136, R28.reuse, R20, R136 ;  /* 0x000000141c88723c */ /* 0x040ff00000001888 */
[----:B------:R-:W-:Y:S03]  /*17400*/  HMMA.16816.F32 R24, R28, R22, R24 ;  /* 0x000000161c18723c */ /* 0x000fe60000001818 */
[----:B-1----:R-:W-:Y:S01]  /*17410*/  F2FP.F16.F32.PACK_AB R28, R85, R110 ;  /* 0x0000006e551c723e */ /* 0x002fe200000000ff */
[----:B------:R-:W1:Y:S01]  /*17420*/  LDSM.16.MT88.4 R20, [R3+0x6000] ;  /* 0x006000000314783b */ /* 0x000e620000004200 */
[----:B---3--:R-:W-:-:S02]  /*17430*/  F2FP.F16.F32.PACK_AB R30, R83, R104 ;  /* 0x00000068531e723e */ /* 0x008fc400000000ff */
[----:B----4-:R-:W-:Y:S02]  /*17440*/  F2FP.F16.F32.PACK_AB R29, R125, R144 ;  /* 0x000000907d1d723e */ /* 0x010fe400000000ff */
[----:B-----5:R-:W-:Y:S01]  /*17450*/  F2FP.F16.F32.PACK_AB R31, R142, R127 ;  /* 0x0000007f8e1f723e */ /* 0x020fe200000000ff */
[-CC-:B------:R-:W-:Y:S01]  /*17460*/  FFMA.FTZ R111, R131, R67.reuse, -R66.reuse ;  /* 0x00000043836f7223 */ /* 0x180fe20000010842 */
[-CC-:B------:R-:W-:Y:S01]  /*17470*/  FFMA.FTZ R100, R233, R67.reuse, -R66.reuse ;  /* 0x00000043e9647223 */ /* 0x180fe20000010842 */
[-CC-:B------:R-:W-:Y:S01]  /*17480*/  FFMA.FTZ R81, R231, R67.reuse, -R66.reuse ;  /* 0x00000043e7517223 */ /* 0x180fe20000010842 */
[----:B------:R-:W-:-:S03]  /*17490*/  FFMA.FTZ R96, R229, R67, -R66 ;  /* 0x00000043e5607223 */ /* 0x000fc60000010842 */
[C---:B------:R-:W-:Y:S03]  /*174a0*/  HMMA.16816.F32 R12, R28.reuse, R8, R12 ;  /* 0x000000081c0c723c */ /* 0x040fe6000000180c */
[-C--:B------:R-:W-:Y:S01]  /*174b0*/  FFMA.FTZ R79, R227, R67.reuse, -R66 ;  /* 0x00000043e34f7223 */ /* 0x080fe20000010842 */
[-CC-:B------:R-:W-:Y:S01]  /*174c0*/  FFMA.FTZ R206, R206, R67.reuse, -R35.reuse ;  /* 0x00000043cece7223 */ /* 0x180fe20000010823 */
[-CC-:B------:R-:W-:Y:S01]  /*174d0*/  FFMA.FTZ R131, R240, R67.reuse, -R35.reuse ;  /* 0x00000043f0837223 */ /* 0x180fe20000010823 */
[-CC-:B------:R-:W-:Y:S01]  /*174e0*/  FFMA.FTZ R133, R238, R67.reuse, -R35.reuse ;  /* 0x00000043ee857223 */ /* 0x180fe20000010823 */
[----:B------:R-:W-:Y:S01]  /*174f0*/  FFMA.FTZ R146, R236, R67, -R35 ;  /* 0x00000043ec927223 */ /* 0x000fe20000010823 */
[C---:B------:R-:W-:Y:S01]  /*17500*/  HMMA.16816.F32 R16, R28.reuse, R10, R16 ;  /* 0x0000000a1c10723c */ /* 0x040fe20000001810 */
[----:B------:R-:W3:Y:S01]  /*17510*/  LDSM.16.MT88.4 R8, [R0+0x1000] ;  /* 0x001000000008783b */ /* 0x000ee20000004200 */
        /* <DEDUP_REMOVED lines=72> */
[-CC-:B------:R-:W-:Y:S01]  /*179a0*/  FFMA.FTZ R57, R57, R67.reuse, -R66.reuse ;  /* 0x0000004339397223 */ /* 0x180fe20000010842 */
[-C--:B------:R-:W-:Y:S01]  /*179b0*/  FFMA.FTZ R56, R207, R67.reuse, -R66 ;  /* 0x00000043cf387223 */ /* 0x080fe20000010842 */
[-CC-:B------:R-:W-:Y:S01]  /*179c0*/  FFMA.FTZ R228, R228, R67.reuse, -R35.reuse ;  /* 0x00000043e4e47223 */ /* 0x180fe20000010823 */
[-CC-:B------:R-:W-:Y:S01]  /*179d0*/  FFMA.FTZ R153, R226, R67.reuse, -R35.reuse ;  /* 0x00000043e2997223 */ /* 0x180fe20000010823 */
[-CC-:B------:R-:W-:Y:S01]  /*179e0*/  FFMA.FTZ R222, R222, R67.reuse, -R35.reuse ;  /* 0x00000043dede7223 */ /* 0x180fe20000010823 */
[C---:B------:R-:W-:Y:S01]  /*179f0*/  HMMA.16816.F32 R16, R28.reuse, R10, R16 ;  /* 0x0000000a1c10723c */ /* 0x040fe20000001810 */
[----:B------:R-:W3:Y:S02]  /*17a00*/  LDSM.16.MT88.4 R8, [R0+0x1c00] ;  /* 0x001c00000008783b */ /* 0x000ee40000004200 */
        /* <DEDUP_REMOVED lines=56> */
[----:B------:R-:W-:Y:S08]  /*17d90*/  MUFU.EX2 R48, R48 ;  /* 0x0000003000307308 */ /* 0x000ff00000000800 */
[----:B------:R-:W-:Y:S08]  /*17da0*/  MUFU.EX2 R200, R200 ;  /* 0x000000c800c87308 */ /* 0x000ff00000000800 */
[----:B------:R-:W3:Y:S08]  /*17db0*/  MUFU.EX2 R159, R159 ;  /* 0x0000009f009f7308 */ /* 0x000ef00000000800 */
[----:B------:R-:W-:Y:S08]  /*17dc0*/  MUFU.EX2 R161, R161 ;  /* 0x000000a100a17308 */ /* 0x000ff00000000800 */
[----:B------:R-:W4:Y:S01]  /*17dd0*/  MUFU.EX2 R162, R162 ;  /* 0x000000a200a27308 */ /* 0x000f220000000800 */
[----:B------:R-:W-:Y:S03]  /*17de0*/  HMMA.16816.F32 R136, R28, R20, R136 ;  /* 0x000000141c88723c */ /* 0x000fe60000001888 */
[----:B-1----:R-:W-:Y:S01]  /*17df0*/  F2FP.F16.F32.PACK_AB R20, R50, R51 ;  /* 0x000000333214723e */ /* 0x002fe200000000ff */
[----:B------:R-:W-:Y:S01]  /*17e00*/  FFMA.FTZ R156, R195, R113, R156 ;  /* 0x00000071c39c7223 */ /* 0x000fe2000001009c */
[----:B---3--:R-:W-:-:S03]  /*17e10*/  F2FP.F16.F32.PACK_AB R21, R159, R200 ;  /* 0x000000c89f15723e */ /* 0x008fc600000000ff */
[----:B------:R-:W-:Y:S03]  /*17e20*/  HMMA.16816.F32 R24, R28, R22, R24 ;  /* 0x000000161c18723c */ /* 0x000fe60000001818 */
[----:B------:R-:W-:Y:S01]  /*17e30*/  F2FP.F16.F32.PACK_AB R22, R48, R49 ;  /* 0x000000313016723e */ /* 0x000fe200000000ff */
[----:B------:R-:W-:Y:S01]  /*17e40*/  FFMA.FTZ R196, R196, R117, R115 ;  /* 0x00000075c4c47223 */ /* 0x000fe20000010073 */
[----:B------:R-:W-:Y:S01]  /*17e50*/  FADD.FTZ R156, R107, R156 ;  /* 0x0000009c6b9c7221 */ /* 0x000fe20000010000 */
[----:B------:R-:W1:Y:S01]  /*17e60*/  LDSM.16.MT88.4 R28, [R3+0x7800] ;  /* 0x00780000031c783b */ /* 0x000e620000004200 */
[----:B----4-:R-:W-:Y:S01]  /*17e70*/  F2FP.F16.F32.PACK_AB R23, R162, R161 ;  /* 0x000000a1a217723e */ /* 0x010fe200000000ff */
[----:B------:R-:W-:-:S06]  /*17e80*/  FADD.FTZ R109, R109, R196 ;  /* 0x000000c46d6d7221 */ /* 0x000fcc0000010000 */
[----:B-----5:R-:W-:Y:S05]  /*17e90*/  HMMA.16816.F32 R12, R20, R8, R12 ;  /* 0x00000008140c723c */ /* 0x020fea000000180c */
[----:B------:R-:W-:Y:S01]  /*17ea0*/  FADD.FTZ R9, R101, R156 ;  /* 0x0000009c65097221 */ /* 0x000fe20000010000 */
[----:B------:R-:W-:-:S03]  /*17eb0*/  FADD.FTZ R8, R130, R109 ;  /* 0x0000006d82087221 */ /* 0x000fc60000010000 */
[----:B------:R-:W-:Y:S01]  /*17ec0*/  FADD.FTZ R9, R152, R9 ;  /* 0x0000000998097221 */ /* 0x000fe20000010000 */
[----:B------:R-:W-:Y:S01]  /*17ed0*/  FADD.FTZ R103, R103, R8 ;  /* 0x0000000867677221 */ /* 0x000fe20000010000 */
[C---:B------:R-:W-:Y:S03]  /*17ee0*/  HMMA.16816.F32 R16, R20.reuse, R10, R16 ;  /* 0x0000000a1410723c */ /* 0x040fe60000001810 */
[----:B------:R-:W-:Y:S02]  /*17ef0*/  FADD.FTZ R128, R128, R9 ;  /* 0x0000000980807221 */ /* 0x000fe40000010000 */
[----:B------:R-:W3:Y:S01]  /*17f00*/  LDSM.16.MT88.4 R8, [R0+0x2800] ;  /* 0x002800000008783b */ /* 0x000ee20000004200 */
[-C--:B------:R-:W-:Y:S01]  /*17f10*/  FFMA.FTZ R130, R150, R67.reuse, -R35 ;  /* 0x0000004396827223 */ /* 0x080fe20000010823 */
[----:B------:R-:W-:Y:S01]  /*17f20*/  FADD.FTZ R150, R126, R103 ;  /* 0x000000677e967221 */ /* 0x000fe20000010000 */
[-CC-:B------:R-:W-:Y:S01]  /*17f30*/  FFMA.FTZ R47, R47, R67.reuse, -R66.reuse ;  /* 0x000000432f2f7223 */ /* 0x180fe20000010842 */
[-C--:B------:R-:W-:Y:S01]  /*17f40*/  FFMA.FTZ R45, R45, R67.reuse, -R66 ;  /* 0x000000432d2d7223 */ /* 0x080fe20000010842 */
[-CC-:B------:R-:W-:Y:S01]  /*17f50*/  FFMA.FTZ R160, R160, R67.reuse, -R35.reuse ;  /* 0x00000043a0a07223 */ /* 0x180fe20000010823 */
[----:B------:R-:W-:Y:S01]  /*17f60*/  FADD.FTZ R97, R97, R150 ;  /* 0x0000009661617221 */ /* 0x000fe20000010000 */
[-CC-:B------:R-:W-:Y:S01]  /*17f70*/  FFMA.FTZ R158, R158, R67.reuse, -R35.reuse ;  /* 0x000000439e9e7223 */ /* 0x180fe20000010823 */
[----:B------:R-:W-:Y:S01]  /*17f80*/  FFMA.FTZ R154, R154, R67, -R35 ;  /* 0x000000439a9a7223 */ /* 0x000fe20000010823 */
[----:B--2---:R-:W-:Y:S03]  /*17f90*/  HMMA.16816.F32 R136, R20, R4, R136 ;  /* 0x000000041488723c */ /* 0x004fe60000001888 */
[----:B------:R-:W-:Y:S01]  /*17fa0*/  FADD.FTZ R4, R122, R97 ;  /* 0x000000617a047221 */ /* 0x000fe20000010000 */
[----:B------:R-:W-:Y:S01]  /*17fb0*/  MUFU.EX2 R47, R47 ;  /* 0x0000002f002f7308 */ /* 0x000fe20000000800 */
[----:B------:R-:W-:-:S02]  /*17fc0*/  FADD.FTZ R128, R95, R128 ;  /* 0x000000805f807221 */ /* 0x000fc40000010000 */
[----:B------:R-:W-:-:S05]  /*17fd0*/  FADD.FTZ R93, R93, R4 ;  /* 0x000000045d5d7221 */ /* 0x000fca0000010000 */
[----:B------:R-:W2:Y:S01]  /*17fe0*/  MUFU.EX2 R46, R46 ;  /* 0x0000002e002e7308 */ /* 0x000ea20000000800 */
[----:B------:R-:W-:Y:S07]  /*17ff0*/  HMMA.16816.F32 R24, R20, R6, R24 ;  /* 0x000000061418723c */ /* 0x000fee0000001818 */
[----:B------:R-:W-:Y:S01]  /*18000*/  MUFU.EX2 R45, R45 ;  /* 0x0000002d002d7308 */ /* 0x000fe20000000800 */
[----:B------:R-:W-:Y:S01]  /*18010*/  FADD.FTZ R118, R118, R93 ;  /* 0x0000005d76767221 */ /* 0x000fe20000010000 */
[----:B------:R-:W4:Y:S06]  /*18020*/  LDSM.16.MT88.4 R20, [R3+0x7c00] ;  /* 0x007c00000314783b */ /* 0x000f2c0000004200 */
[----:B------:R-:W5:Y:S08]  /*18030*/  MUFU.EX2 R44, R44 ;  /* 0x0000002c002c7308 */ /* 0x000f700000000800 */
[----:B------:R-:W-:Y:S08]  /*18040*/  MUFU.EX2 R160, R160 ;  /* 0x000000a000a07308 */ /* 0x000ff00000000800 */
[----:B------:R-:W1:Y:S08]  /*18050*/  MUFU.EX2 R115, R158 ;  /* 0x0000009e00737308 */ /* 0x000e700000000800 */
[----:B------:R-:W-:Y:S08]  /*18060*/  MUFU.EX2 R107, R154 ;  /* 0x0000009a006b7308 */ /* 0x000ff00000000800 */
[----:B------:R-:W3:Y:S01]  /*18070*/  MUFU.EX2 R130, R130 ;  /* 0x0000008200827308 */ /* 0x000ee20000000800 */
[----:B------:R-:W-:Y:S01]  /*18080*/  FADD.FTZ R105, R105, R128 ;  /* 0x0000008069697221 */ /* 0x000fe20000010000 */
[----:B------:R-:W-:-:S03]  /*18090*/  FADD.FTZ R91, R91, R118 ;  /* 0x000000765b5b7221 */ /* 0x000fc60000010000 */
[----:B------:R-:W-:Y:S01]  /*180a0*/  FADD.FTZ R105, R140, R105 ;  /* 0x000000698c697221 */ /* 0x000fe20000010000 */
[----:B------:R-:W-:Y:S01]  /*180b0*/  FADD.FTZ R114, R114, R91 ;  /* 0x0000005b72727221 */ /* 0x000fe20000010000 */
[----:B--2---:R-:W-:Y:S01]  /*180c0*/  F2FP.F16.F32.PACK_AB R4, R46, R47 ;  /* 0x0000002f2e04723e */ /* 0x004fe200000000ff */
[----:B------:R-:W-:Y:S01]  /*180d0*/  FFMA.FTZ R122, R124, R67, -R35 ;  /* 0x000000437c7a7223 */ /* 0x000fe20000010823 */
[----:B-----5:R-:W-:Y:S01]  /*180e0*/  F2FP.F16.F32.PACK_AB R6, R44, R45 ;  /* 0x0000002d2c06723e */ /* 0x020fe200000000ff */
[----:B------:R-:W-:Y:S01]  /*180f0*/  FADD.FTZ R134, R134, R105 ;  /* 0x0000006986867221 */ /* 0x000fe20000010000 */
[----:B-1----:R-:W-:Y:S01]  /*18100*/  F2FP.F16.F32.PACK_AB R5, R115, R160 ;  /* 0x000000a07305723e */ /* 0x002fe200000000ff */
[----:B------:R-:W-:Y:S01]  /*18110*/  FADD.FTZ R89, R89, R114 ;  /* 0x0000007259597221 */ /* 0x000fe20000010000 */
[-CC-:B------:R-:W-:Y:S01]  /*18120*/  FFMA.FTZ R120, R120, R67.reuse, -R35.reuse ;  /* 0x0000004378787223 */ /* 0x180fe20000010823 */
[--C-:B------:R-:W-:Y:S01]  /*18130*/  FFMA.FTZ R116, R116, R67, -R35.reuse ;  /* 0x0000004374747223 */ /* 0x100fe20000010823 */
[----:B---3--:R-:W-:Y:S01]  /*18140*/  F2FP.F16.F32.PACK_AB R7, R130, R107 ;  /* 0x0000006b8207723e */ /* 0x008fe200000000ff */
[----:B------:R-:W-:Y:S01]  /*18150*/  FFMA.FTZ R95, R112, R67, -R35 ;  /* 0x00000043705f7223 */ /* 0x000fe20000010823 */
[----:B------:R-:W-:Y:S01]  /*18160*/  FADD.FTZ R134, R119, R134 ;  /* 0x0000008677867221 */ /* 0x000fe20000010000 */
[----:B------:R-:W-:Y:S01]  /*18170*/  FADD.FTZ R112, R110, R89 ;  /* 0x000000596e707221 */ /* 0x000fe20000010000 */
[----:B------:R-:W-:Y:S02]  /*18180*/  MUFU.EX2 R43, R43 ;  /* 0x0000002b002b7308 */ /* 0x000fe40000000800 */
[----:B------:R-:W-:Y:S01]  /*18190*/  FADD.FTZ R121, R121, R134 ;  /* 0x0000008679797221 */ /* 0x000fe20000010000 */
[C---:B------:R-:W-:Y:S05]  /*181a0*/  HMMA.16816.F32 R12, R4.reuse, R28, R12 ;  /* 0x0000001c040c723c */ /* 0x040fea000000180c */
[----:B------:R-:W1:Y:S03]  /*181b0*/  MUFU.EX2 R42, R42 ;  /* 0x0000002a002a7308 */ /* 0x000e660000000800 */
[----:B------:R-:W-:Y:S01]  /*181c0*/  HMMA.16816.F32 R16, R4, R30, R16 ;  /* 0x0000001e0410723c */ /* 0x000fe20000001810 */
[----:B------:R-:W2:Y:S04]  /*181d0*/  LDSM.16.MT88.4 R28, [R0+0x2c00] ;  /* 0x002c0000001c783b */ /* 0x000ea80000004200 */
[----:B------:R-:W-:Y:S01]  /*181e0*/  MUFU.EX2 R40, R40 ;  /* 0x0000002800287308 */ /* 0x000fe20000000800 */
[----:B------:R-:W-:-:S02]  /*181f0*/  FADD.FTZ R121, R132, R121 ;  /* 0x0000007984797221 */ /* 0x000fc40000010000 */
[----:B------:R-:W-:Y:S05]  /*18200*/  HMMA.16816.F32 R136, R4, R8, R136 ;  /* 0x000000080488723c */ /* 0x000fea0000001888 */
[----:B------:R-:W3:Y:S01]  /*18210*/  MUFU.EX2 R39, R39 ;  /* 0x0000002700277308 */ /* 0x000ee20000000800 */
[----:B------:R-:W-:-:S07]  /*18220*/  FADD.FTZ R9, R85, R112 ;  /* 0x0000007055097221 */ /* 0x000fce0000010000 */
[----:B------:R-:W-:Y:S08]  /*18230*/  MUFU.EX2 R122, R122 ;  /* 0x0000007a007a7308 */ /* 0x000ff00000000800 */
[----:B------:R-:W5:Y:S08]  /*18240*/  MUFU.EX2 R93, R120 ;  /* 0x00000078005d7308 */ /* 0x000f700000000800 */
[----:B------:R-:W-:Y:S08]  /*18250*/  MUFU.EX2 R91, R116 ;  /* 0x00000074005b7308 */ /* 0x000ff00000000800 */
[----:B------:R-:W4:Y:S01]  /*18260*/  MUFU.EX2 R110, R95 ;  /* 0x0000005f006e7308 */ /* 0x000f220000000800 */
[----:B------:R-:W-:Y:S01]  /*18270*/  FADD.FTZ R144, R144, R121 ;  /* 0x0000007990907221 */ /* 0x000fe20000010000 */
[----:B------:R-:W-:-:S03]  /*18280*/  FADD.FTZ R104, R104, R9 ;  /* 0x0000000968687221 */ /* 0x000fc60000010000 */
[----:B------:R-:W-:Y:S01]  /*18290*/  FADD.FTZ R144, R125, R144 ;  /* 0x000000907d907221 */ /* 0x000fe20000010000 */
[----:B------:R-:W-:Y:S01]  /*182a0*/  FADD.FTZ R83, R83, R104 ;  /* 0x0000006853537221 */ /* 0x000fe20000010000 */
[----:B------:R-:W-:Y:S03]  /*182b0*/  HMMA.16816.F32 R24, R4, R10, R24 ;  /* 0x0000000a0418723c */ /* 0x000fe60000001818 */
[----:B-1----:R-:W-:Y:S01]  /*182c0*/  F2FP.F16.F32.PACK_AB R8, R42, R43 ;  /* 0x0000002b2a08723e */ /* 0x002fe200000000ff */
[----:B------:R-:W-:Y:S01]  /*182d0*/  FADD.FTZ R127, R127, R144 ;  /* 0x000000907f7f7221 */ /* 0x000fe20000010000 */
[----:B---3--:R-:W-:Y:S01]  /*182e0*/  F2FP.F16.F32.PACK_AB R10, R39, R40 ;  /* 0x00000028270a723e */ /* 0x008fe200000000ff */
[----:B------:R-:W-:Y:S01]  /*182f0*/  FADD.FTZ R100, R100, R83 ;  /* 0x0000005364647221 */ /* 0x000fe20000010000 */
[----:B-----5:R-:W-:Y:S01]  /*18300*/  F2FP.F16.F32.PACK_AB R9, R93, R122 ;  /* 0x0000007a5d09723e */ /* 0x020fe200000000ff */
[----:B------:R-:W-:Y:S01]  /*18310*/  FADD.FTZ R127, R142, R127 ;  /* 0x0000007f8e7f7221 */ /* 0x000fe20000010000 */
[----:B------:R-:W1:Y:S01]  /*18320*/  LDSM.16.MT88.4 R4, [R3+0x8000] ;  /* 0x008000000304783b */ /* 0x000e620000004200 */
[----:B----4-:R-:W-:Y:S01]  /*18330*/  F2FP.F16.F32.PACK_AB R11, R110, R91 ;  /* 0x0000005b6e0b723e */ /* 0x010fe200000000ff */
[----:B------:R-:W-:Y:S01]  /*18340*/  FADD.FTZ R83, R81, R100 ;  /* 0x0000006451537221 */ /* 0x000fe20000010000 */
[----:B------:R-:W-:-:S05]  /*18350*/  FADD.FTZ R206, R206, R127 ;  /* 0x0000007fcece7221 */ /* 0x000fca0000010000 */
[----:B------:R-:W-:Y:S05]  /*18360*/  HMMA.16816.F32 R12, R8, R20, R12 ;  /* 0x00000014080c723c */ /* 0x000fea000000180c */
        /* <DEDUP_REMOVED lines=8> */
[----:B------:R-:W-:Y:S01]  /*183f0*/  FADD.FTZ R214, R214, R133 ;  /* 0x00000085d6d67221 */ /* 0x000fe20000010000 */
[C---:B--2---:R-:W-:Y:S03]  /*18400*/  HMMA.16816.F32 R136, R8.reuse, R28, R136 ;  /* 0x0000001c0888723c */ /* 0x044fe60000001888 */
[----:B------:R-:W-:Y:S01]  /*18410*/  FADD.FTZ R28, R92, R21 ;  /* 0x000000155c1c7221 */ /* 0x000fe20000010000 */
[-CC-:B------:R-:W-:Y:S01]  /*18420*/  FFMA.FTZ R108, R108, R67.reuse, -R35.reuse ;  /* 0x000000436c6c7223 */ /* 0x180fe20000010823 */
[-CC-:B------:R-:W-:Y:S01]  /*18430*/  FFMA.FTZ R106, R106, R67.reuse, -R35.reuse ;  /* 0x000000436a6a7223 */ /* 0x180fe20000010823 */
[----:B------:R-:W-:Y:S01]  /*18440*/  FFMA.FTZ R102, R102, R67, -R35 ;  /* 0x0000004366667223 */ /* 0x000fe20000010823 */
[----:B------:R-:W-:Y:S01]  /*18450*/  FADD.FTZ R214, R141, R214 ;  /* 0x000000d68dd67221 */ /* 0x000fe20000010000 */
[----:B------:R-:W-:Y:S01]  /*18460*/  HMMA.16816.F32 R16, R8, R22, R16 ;  /* 0x000000160810723c */ /* 0x000fe20000001810 */
[----:B------:R-:W2:Y:S01]  /*18470*/  LDSM.16.MT88.4 R20, [R0+0x3000] ;  /* 0x003000000014783b */ /* 0x000ea20000004200 */
[----:B------:R-:W-:Y:S01]  /*18480*/  MUFU.EX2 R38, R38 ;  /* 0x0000002600267308 */ /* 0x000fe20000000800 */
[----:B------:R-:W-:Y:S01]  /*18490*/  FADD.FTZ R143, R143, R214 ;  /* 0x000000d68f8f7221 */ /* 0x000fe20000010000 */
[----:B------:R-:W-:-:S06]  /*184a0*/  FADD.FTZ R65, R65, R28 ;  /* 0x0000001c41417221 */ /* 0x000fcc0000010000 */
[----:B------:R-:W3:Y:S01]  /*184b0*/  MUFU.EX2 R37, R37 ;  /* 0x0000002500257308 */ /* 0x000ee20000000800 */
[----:B------:R-:W-:-:S07]  /*184c0*/  FADD.FTZ R143, R212, R143 ;  /* 0x0000008fd48f7221 */ /* 0x000fce0000010000 */
[----:B------:R-:W-:Y:S08]  /*184d0*/  MUFU.EX2 R36, R36 ;  /* 0x0000002400247308 */ /* 0x000ff00000000800 */
[----:B------:R-:W4:Y:S08]  /*184e0*/  MUFU.EX2 R87, R87 ;  /* 0x0000005700577308 */ /* 0x000f300000000800 */
[----:B------:R-:W-:Y:S08]  /*184f0*/  MUFU.EX2 R85, R108 ;  /* 0x0000006c00557308 */ /* 0x000ff00000000800 */
[----:B------:R-:W5:Y:S08]  /*18500*/  MUFU.EX2 R104, R106 ;  /* 0x0000006a00687308 */ /* 0x000f700000000800 */
[----:B------:R-:W-:Y:S08]  /*18510*/  MUFU.EX2 R81, R102 ;  /* 0x0000006600517308 */ /* 0x000ff00000000800 */
[----:B------:R-:W1:Y:S01]  /*18520*/  MUFU.EX2 R96, R96 ;  /* 0x0000006000607308 */ /* 0x000e620000000800 */
[----:B------:R-:W-:Y:S01]  /*18530*/  FADD.FTZ R28, R64, R65 ;  /* 0x00000041401c7221 */ /* 0x000fe20000010000 */
[----:B------:R-:W-:Y:S01]  /*18540*/  FADD.FTZ R220, R220, R143 ;  /* 0x0000008fdcdc7221 */ /* 0x000fe20000010000 */
[----:B------:R-:W-:Y:S03]  /*18550*/  HMMA.16816.F32 R24, R8, R30, R24 ;  /* 0x0000001e0818723c */ /* 0x000fe60000001818 */
[----:B------:R-:W-:Y:S01]  /*18560*/  FADD.FTZ R63, R63, R28 ;  /* 0x0000001c3f3f7221 */ /* 0x000fe20000010000 */
[----:B------:R-:W-:Y:S01]  /*18570*/  FADD.FTZ R28, R145, R220 ;  /* 0x000000dc911c7221 */ /* 0x000fe20000010000 */
[----:B---3--:R-:W-:Y:S01]  /*18580*/  F2FP.F16.F32.PACK_AB R8, R37, R38 ;  /* 0x000000262508723e */ /* 0x008fe200000000ff */
[----:B------:R-:W-:Y:S01]  /*18590*/  FFMA.FTZ R123, R123, R67, -R66 ;  /* 0x000000437b7b7223 */ /* 0x000fe20000010842 */
[----:B----4-:R-:W-:Y:S01]  /*185a0*/  F2FP.F16.F32.PACK_AB R10, R87, R36 ;  /* 0x00000024570a723e */ /* 0x010fe200000000ff */
[----:B------:R-:W-:Y:S01]  /*185b0*/  FADD.FTZ R62, R62, R63 ;  /* 0x0000003f3e3e7221 */ /* 0x000fe20000010000 */
[----:B-----5:R-:W-:Y:S01]  /*185c0*/  F2FP.F16.F32.PACK_AB R9, R104, R85 ;  /* 0x000000556809723e */ /* 0x020fe200000000ff */
[----:B------:R-:W-:Y:S01]  /*185d0*/  FADD.FTZ R147, R147, R28 ;  /* 0x0000001c93937221 */ /* 0x000fe20000010000 */
[----:B------:R-:W-:Y:S01]  /*185e0*/  FFMA.FTZ R64, R90, R67, -R35 ;  /* 0x000000435a407223 */ /* 0x000fe20000010823 */
[----:B------:R-:W3:Y:S01]  /*185f0*/  LDSM.16.MT88.4 R28, [R3+0x8400] ;  /* 0x00840000031c783b */ /* 0x000ee20000004200 */
[----:B-1----:R-:W-:Y:S01]  /*18600*/  F2FP.F16.F32.PACK_AB R11, R96, R81 ;  /* 0x00000051600b723e */ /* 0x002fe200000000ff */
        /* <DEDUP_REMOVED lines=10> */
[----:B------:R-:W-:Y:S01]  /*186b0*/  FADD.FTZ R4, R59, R4 ;  /* 0x000000043b047221 */ /* 0x000fe20000010000 */
[----:B------:R-:W-:-:S06]  /*186c0*/  FADD.FTZ R153, R153, R228 ;  /* 0x000000e499997221 */ /* 0x000fcc0000010000 */
[----:B------:R-:W-:Y:S01]  /*186d0*/  MUFU.EX2 R202, R202 ;  /* 0x000000ca00ca7308 */ /* 0x000fe20000000800 */
[----:B------:R-:W-:Y:S01]  /*186e0*/  FADD.FTZ R59, R57, R4 ;  /* 0x00000004393b7221 */ /* 0x000fe20000010000 */
[----:B------:R-:W-:Y:S01]  /*186f0*/  FADD.FTZ R222, R222, R153 ;  /* 0x00000099dede7221 */ /* 0x000fe20000010000 */
[C---:B--2---:R-:W-:Y:S03]  /*18700*/  HMMA.16816.F32 R136, R8.reuse, R20, R136 ;  /* 0x000000140888723c */ /* 0x044fe60000001888 */
[-C--:B------:R-:W-:Y:S01]  /*18710*/  FFMA.FTZ R129, R129, R67.reuse, -R66 ;  /* 0x0000004381817223 */ /* 0x080fe20000010842 */
[----:B------:R-:W-:Y:S01]  /*18720*/  FADD.FTZ R20, R56, R59 ;  /* 0x0000003b38147221 */ /* 0x000fe20000010000 */
[----:B------:R-:W-:Y:S01]  /*18730*/  FADD.FTZ R155, R155, R222 ;  /* 0x000000de9b9b7221 */ /* 0x000fe20000010000 */
[-C--:B------:R-:W-:Y:S01]  /*18740*/  FFMA.FTZ R126, R99, R67.reuse, -R66 ;  /* 0x00000043637e7223 */ /* 0x080fe20000010842 */
[----:B------:R-:W2:Y:S01]  /*18750*/  MUFU.EX2 R123, R123 ;  /* 0x0000007b007b7308 */ /* 0x000ea20000000800 */
[----:B------:R-:W-:Y:S01]  /*18760*/  FADD.FTZ R55, R55, R20 ;  /* 0x0000001437377221 */ /* 0x000fe20000010000 */
[----:B------:R-:W-:Y:S01]  /*18770*/  FADD.FTZ R216, R216, R155 ;  /* 0x0000009bd8d87221 */ /* 0x000fe20000010000 */
[-CC-:B------:R-:W-:Y:S01]  /*18780*/  FFMA.FTZ R82, R82, R67.reuse, -R35.reuse ;  /* 0x0000004352527223 */ /* 0x180fe20000010823 */
[----:B------:R-:W-:Y:S01]  /*18790*/  FFMA.FTZ R78, R78, R67, -R35 ;  /* 0x000000434e4e7223 */ /* 0x000fe20000010823 */
[----:B------:R-:W-:Y:S03]  /*187a0*/  LDSM.16.MT88.4 R140, [R3+0x8c00] ;  /* 0x008c0000038c783b */ /* 0x000fe60000004200 */
[----:B------:R-:W-:Y:S08]  /*187b0*/  MUFU.EX2 R64, R64 ;  /* 0x0000004000407308 */ /* 0x000ff00000000800 */
[----:B------:R-:W4:Y:S08]  /*187c0*/  MUFU.EX2 R63, R88 ;  /* 0x00000058003f7308 */ /* 0x000f300000000800 */
[----:B------:R-:W-:Y:S08]  /*187d0*/  MUFU.EX2 R60, R86 ;  /* 0x00000056003c7308 */ /* 0x000ff00000000800 */
[----:B------:R-:W5:Y:S01]  /*187e0*/  MUFU.EX2 R57, R84 ;  /* 0x0000005400397308 */ /* 0x000f620000000800 */
[----:B------:R-:W-:Y:S01]  /*187f0*/  HMMA.16816.F32 R16, R8, R6, R16 ;  /* 0x000000060810723c */ /* 0x000fe20000001810 */
[----:B------:R-:W3:Y:S02]  /*18800*/  LDSM.16.MT88.4 R4, [R0+0x3400] ;  /* 0x003400000004783b */ /* 0x000ee40000004200 */
[----:B------:R-:W-:Y:S01]  /*18810*/  FADD.FTZ R20, R54, R55 ;  /* 0x0000003736147221 */ /* 0x000fe20000010000 */
[----:B------:R-:W-:-:S03]  /*18820*/  FADD.FTZ R216, R151, R216 ;  /* 0x000000d897d87221 */ /* 0x000fc60000010000 */
[----:B------:R-:W-:Y:S01]  /*18830*/  FADD.FTZ R21, R53, R20 ;  /* 0x0000001435157221 */ /* 0x000fe20000010000 */
[----:B------:R-:W-:Y:S01]  /*18840*/  FADD.FTZ R157, R157, R216 ;  /* 0x000000d89d9d7221 */ /* 0x000fe20000010000 */
[----:B------:R-:W-:Y:S03]  /*18850*/  HMMA.16816.F32 R24, R8, R22, R24 ;  /* 0x000000160818723c */ /* 0x000fe60000001818 */
[----:B-1----:R-:W-:Y:S01]  /*18860*/  F2FP.F16.F32.PACK_AB R8, R111, R2 ;  /* 0x000000026f08723e */ /* 0x002fe200000000ff */
[----:B------:R-:W-:Y:S01]  /*18870*/  FADD.FTZ R52, R52, R21 ;  /* 0x0000001534347221 */ /* 0x000fe20000010000 */
[----:B--2---:R-:W-:Y:S01]  /*18880*/  F2FP.F16.F32.PACK_AB R10, R202, R123 ;  /* 0x0000007bca0a723e */ /* 0x004fe200000000ff */
[----:B------:R-:W-:Y:S01]  /*18890*/  FADD.FTZ R21, R204, R157 ;  /* 0x0000009dcc157221 */ /* 0x000fe20000010000 */
[----:B----4-:R-:W-:Y:S02]  /*188a0*/  F2FP.F16.F32.PACK_AB R9, R63, R64 ;  /* 0x000000403f09723e */ /* 0x010fe400000000ff */
[----:B-----5:R-:W-:Y:S01]  /*188b0*/  F2FP.F16.F32.PACK_AB R11, R57, R60 ;  /* 0x0000003c390b723e */ /* 0x020fe200000000ff */
[----:B------:R-:W-:Y:S01]  /*188c0*/  FADD.FTZ R51, R51, R52 ;  /* 0x0000003433337221 */ /* 0x000fe20000010000 */
[----:B------:R-:W-:-:S02]  /*188d0*/  FADD.FTZ R52, R200, R21 ;  /* 0x00000015c8347221 */ /* 0x000fc40000010000 */
[----:B------:R-:W1:Y:S03]  /*188e0*/  LDSM.16.MT88.4 R20, [R3+0x8800] ;  /* 0x008800000314783b */ /* 0x000e660000004200 */
[----:B---3--:R-:W-:Y:S03]  /*188f0*/  HMMA.16816.F32 R12, R8, R28, R12 ;  /* 0x0000001c080c723c */ /* 0x008fe6000000180c */
        /* <DEDUP_REMOVED lines=12> */
[C---:B------:R-:W-:Y:S08]  /*189c0*/  HMMA.16816.F32 R16, R8.reuse, R30, R16 ;  /* 0x0000001e0810723c */ /* 0x040ff00000001810 */
[----:B------:R-:W-:Y:S03]  /*189d0*/  HMMA.16816.F32 R136, R8, R4, R136 ;  /* 0x000000040888723c */ /* 0x000fe60000001888 */
[----:B------:R-:W-:-:S05]  /*189e0*/  FADD.FTZ R107, R130, R107 ;  /* 0x0000006b826b7221 */ /* 0x000fca0000010000 */
[----:B------:R-:W-:Y:S03]  /*189f0*/  HMMA.16816.F32 R24, R8, R6, R24 ;  /* 0x000000060818723c */ /* 0x000fe60000001818 */
[----:B------:R-:W-:Y:S01]  /*18a00*/  FADD.FTZ R8, R44, R45 ;  /* 0x0000002d2c087221 */ /* 0x000fe20000010000 */
[----:B------:R-:W-:Y:S01]  /*18a10*/  FADD.FTZ R122, R122, R107 ;  /* 0x0000006b7a7a7221 */ /* 0x000fe20000010000 */
[-CC-:B------:R-:W-:Y:S01]  /*18a20*/  FFMA.FTZ R53, R80, R67.reuse, -R35.reuse ;  /* 0x0000004350357223 */ /* 0x180fe20000010823 */
[----:B------:R-:W-:Y:S01]  /*18a30*/  FFMA.FTZ R49, R76, R67, -R35 ;  /* 0x000000434c317223 */ /* 0x000fe20000010823 */
[----:B------:R-:W-:Y:S01]  /*18a40*/  FADD.FTZ R9, R43, R8 ;  /* 0x000000082b097221 */ /* 0x000fe20000010000 */
[----:B------:R-:W-:Y:S01]  /*18a50*/  FADD.FTZ R122, R93, R122 ;  /* 0x0000007a5d7a7221 */ /* 0x000fe20000010000 */
[----:B------:R-:W2:Y:S02]  /*18a60*/  LDSM.16.MT88.4 R28, [R0+0x3800] ;  /* 0x00380000001c783b */ /* 0x000ea40000004200 */
        /* <DEDUP_REMOVED lines=8> */
[----:B------:R-:W-:Y:S02]  /*18af0*/  FADD.FTZ R38, R38, R39 ;  /* 0x0000002726267221 */ /* 0x000fe40000010000 */
[----:B------:R-:W5:Y:S01]  /*18b00*/  MUFU.EX2 R218, R218 ;  /* 0x000000da00da7308 */ /* 0x000f620000000800 */
[----:B------:R-:W-:Y:S01]  /*18b10*/  FADD.FTZ R104, R104, R85 ;  /* 0x0000005568687221 */ /* 0x000fe20000010000 */
[----:B------:R-:W-:-:S06]  /*18b20*/  FADD.FTZ R37, R37, R38 ;  /* 0x0000002625257221 */ /* 0x000fcc0000010000 */
[----:B------:R-:W-:Y:S01]  /*18b30*/  MUFU.EX2 R129, R129 ;  /* 0x0000008100817308 */ /* 0x000fe20000000800 */
[----:B------:R-:W-:-:S07]  /*18b40*/  FADD.FTZ R36, R36, R37 ;  /* 0x0000002524247221 */ /* 0x000fce0000010000 */
[----:B------:R-:W1:Y:S01]  /*18b50*/  MUFU.EX2 R126, R126 ;  /* 0x0000007e007e7308 */ /* 0x000e620000000800 */
[----:B------:R-:W-:-:S07]  /*18b60*/  FADD.FTZ R81, R81, R104 ;  /* 0x0000006851517221 */ /* 0x000fce0000010000 */
[----:B------:R-:W-:Y:S08]  /*18b70*/  MUFU.EX2 R54, R82 ;  /* 0x0000005200367308 */ /* 0x000ff00000000800 */
[----:B------:R-:W3:Y:S08]  /*18b80*/  MUFU.EX2 R53, R53 ;  /* 0x0000003500357308 */ /* 0x000ef00000000800 */
        /* <DEDUP_REMOVED lines=8> */
[----:B---3--:R-:W-:Y:S01]  /*18c10*/  F2FP.F16.F32.PACK_AB R5, R53, R54 ;  /* 0x000000363505723e */ /* 0x008fe200000000ff */
[----:B------:R-:W-:Y:S01]  /*18c20*/  FADD.FTZ R0, R111, R2 ;  /* 0x000000026f007221 */ /* 0x000fe20000010000 */
[----:B------:R-:W-:Y:S01]  /*18c30*/  FADD.FTZ R63, R63, R64 ;  /* 0x000000403f3f7221 */ /* 0x000fe20000010000 */
[----:B--2---:R-:W-:Y:S01]  /*18c40*/  F2FP.F16.F32.PACK_AB R7, R49, R50 ;  /* 0x000000323107723e */ /* 0x004fe200000000ff */
[-C--:B------:R-:W-:Y:S01]  /*18c50*/  FFMA.FTZ R92, R73, R67.reuse, -R66 ;  /* 0x00000043495c7223 */ /* 0x080fe20000010842 */
[----:B------:R-:W-:Y:S01]  /*18c60*/  FADD.FTZ R123, R123, R0 ;  /* 0x000000007b7b7221 */ /* 0x000fe20000010000 */
[----:B------:R-:W-:Y:S01]  /*18c70*/  FADD.FTZ R60, R60, R63 ;  /* 0x0000003f3c3c7221 */ /* 0x000fe20000010000 */
[-CC-:B------:R-:W-:Y:S01]  /*18c80*/  FFMA.FTZ R77, R77, R67.reuse, -R66.reuse ;  /* 0x000000434d4d7223 */ /* 0x180fe20000010842 */
[-CC-:B------:R-:W-:Y:S01]  /*18c90*/  FFMA.FTZ R74, R74, R67.reuse, -R35.reuse ;  /* 0x000000434a4a7223 */ /* 0x180fe20000010823 */
[-CC-:B------:R-:W-:Y:S01]  /*18ca0*/  FFMA.FTZ R72, R72, R67.reuse, -R35.reuse ;  /* 0x0000004348487223 */ /* 0x180fe20000010823 */
[----:B------:R-:W-:Y:S05]  /*18cb0*/  HMMA.16816.F32 R12, R4, R20, R12 ;  /* 0x00000014040c723c */ /* 0x000fea000000180c */
        /* <DEDUP_REMOVED lines=9> */
[----:B------:R-:W1:Y:S01]  /*18d50*/  MUFU.EX2 R92, R92 ;  /* 0x0000005c005c7308 */ /* 0x000e620000000800 */
[----:B------:R-:W-:Y:S01]  /*18d60*/  FADD.FTZ R218, R218, R135 ;  /* 0x00000087dada7221 */ /* 0x000fe20000010000 */
[----:B------:R-:W-:-:S06]  /*18d70*/  FADD.FTZ R53, R53, R54 ;  /* 0x0000003635357221 */ /* 0x000fcc0000010000 */
[----:B------:R-:W-:Y:S01]  /*18d80*/  MUFU.EX2 R44, R74 ;  /* 0x0000004a002c7308 */ /* 0x000fe20000000800 */
[C---:B------:R-:W-:Y:S07]  /*18d90*/  HMMA.16816.F32 R16, R4.reuse, R22, R16 ;  /* 0x000000160410723c */ /* 0x040fee0000001810 */
[----:B------:R-:W2:Y:S01]  /*18da0*/  MUFU.EX2 R43, R72 ;  /* 0x00000048002b7308 */ /* 0x000ea20000000800 */
[C---:B------:R-:W-:Y:S07]  /*18db0*/  HMMA.16816.F32 R136, R4.reuse, R28, R136 ;  /* 0x0000001c0488723c */ /* 0x040fee0000001888 */
[----:B------:R-:W-:Y:S01]  /*18dc0*/  MUFU.EX2 R56, R71 ;  /* 0x0000004700387308 */ /* 0x000fe20000000800 */
[----:B------:R-:W-:Y:S07]  /*18dd0*/  HMMA.16816.F32 R24, R4, R30, R24 ;  /* 0x0000001e0418723c */ /* 0x000fee0000001818 */
[----:B------:R-:W3:Y:S08]  /*18de0*/  MUFU.EX2 R47, R66 ;  /* 0x00000042002f7308 */ /* 0x000ef00000000800 */
[----:B------:R-:W-:Y:S08]  /*18df0*/  MUFU.EX2 R20, R20 ;  /* 0x0000001400147308 */ /* 0x000ff00000000800 */
[----:B------:R-:W5:Y:S01]  /*18e00*/  MUFU.EX2 R195, R195 ;  /* 0x000000c300c37308 */ /* 0x000f620000000800 */
[----:B------:R-:W-:Y:S01]  /*18e10*/  FADD.FTZ R129, R129, R218 ;  /* 0x000000da81817221 */ /* 0x000fe20000010000 */
[----:B------:R-:W-:-:S03]  /*18e20*/  FADD.FTZ R50, R50, R53 ;  /* 0x0000003532327221 */ /* 0x000fc60000010000 */
[----:B------:R-:W-:Y:S01]  /*18e30*/  FADD.FTZ R126, R126, R129 ;  /* 0x000000817e7e7221 */ /* 0x000fe20000010000 */
[----:B------:R-:W-:Y:S01]  /*18e40*/  FADD.FTZ R49, R49, R50 ;  /* 0x0000003231317221 */ /* 0x000fe20000010000 */
[----:B-1----:R-:W-:Y:S02]  /*18e50*/  F2FP.F16.F32.PACK_AB R4, R92, R75 ;  /* 0x0000004b5c04723e */ /* 0x002fe400000000ff */
[----:B--2---:R-:W-:Y:S01]  /*18e60*/  F2FP.F16.F32.PACK_AB R5, R43, R44 ;  /* 0x0000002c2b05723e */ /* 0x004fe200000000ff */
[----:B------:R-:W-:Y:S01]  /*18e70*/  FADD.FTZ R75, R75, R126 ;  /* 0x0000007e4b4b7221 */ /* 0x000fe20000010000 */
[----:B------:R-:W-:Y:S01]  /*18e80*/  FADD.FTZ R44, R44, R49 ;  /* 0x000000312c2c7221 */ /* 0x000fe20000010000 */
[----:B---3--:R-:W-:Y:S02]  /*18e90*/  F2FP.F16.F32.PACK_AB R6, R47, R56 ;  /* 0x000000382f06723e */ /* 0x008fe400000000ff */
[----:B------:R-:W-:Y:S01]  /*18ea0*/  FADD.FTZ R75, R92, R75 ;  /* 0x0000004b5c4b7221 */ /* 0x000fe20000010000 */
[----:B-----5:R-:W-:Y:S01]  /*18eb0*/  F2FP.F16.F32.PACK_AB R7, R195, R20 ;  /* 0x00000014c307723e */ /* 0x020fe200000000ff */
        /* <DEDUP_REMOVED lines=12> */
[C---:B----4-:R-:W-:Y:S08]  /*18f80*/  HMMA.16816.F32 R136, R4.reuse, R8, R136 ;  /* 0x000000080488723c */ /* 0x050ff00000001888 */
[----:B------:R-:W-:Y:S01]  /*18f90*/  HMMA.16816.F32 R132, R4, R10, R24 ;  /* 0x0000000a0484723c */ /* 0x000fe20000001818 */
[----:B------:R-:W-:-:S04]  /*18fa0*/  NOP ;  /* 0x0000000000007918 */ /* 0x000fc80000000000 */
[----:B------:R-:W-:-:S15]  /*18fb0*/  @P3 BRA `(.L_x_2054) ;  /* 0x0000000000043947 */ /* 0x000fde0003800000 */
.L_x_2045:
[----:B------:R-:W-:-:S07]  /*18fc0*/  IADD3 R194, PT, PT, R32, -0x1, RZ ;  /* 0xffffffff20c27810 */ /* 0x000fce0007ffe0ff */
.L_x_2054:
[----:B------:R-:W-:Y:S05]  /*18fd0*/  BSYNC B2 ;  /* 0x0000000000027941 */ /* 0x000fea0003800000 */
.L_x_2044:
[----:B------:R-:W-:-:S13]  /*18fe0*/  ISETP.GE.AND P0, PT, R194, R173, PT ;  /* 0x000000adc200720c */ /* 0x000fda0003f06270 */
[----:B------:R-:W-:Y:S05]  /*18ff0*/  @!P0 BRA `(.L_x_2055) ;  /* 0x0000007800e08947 */ /* 0x000fea0003800000 */
[----:B------:R-:W-:Y:S01]  /*19000*/  ISETP.NE.U32.AND P2, PT, R188, RZ, PT ;  /* 0x000000ffbc00720c */ /* 0x000fe20003f45070 */
[----:B------:R-:W-:Y:S02]  /*19010*/  IMAD.MOV.U32 R150, RZ, RZ, R0 ;  /* 0x000000ffff967224 */ /* 0x000fe400078e0000 */
[----:B------:R-:W-:Y:S01]  /*19020*/  IMAD.MOV.U32 R151, RZ, RZ, R2 ;  /* 0x000000ffff977224 */ /* 0x000fe200078e0002 */
[----:B------:R-:W-:-:S13]  /*19030*/  ISETP.NE.AND.EX P2, PT, R189, RZ, PT, P2 ;  /* 0x000000ffbd00720c */ /* 0x000fda0003f45320 */
.L_x_2062:
        /* <DEDUP_REMOVED lines=78> */
.L_x_2057:
[----:B------:R-:W-:Y:S05]  /*19520*/  BSYNC.RECONVERGENT B0 ;  /* 0x0000000000007941 */ /* 0x000fea0003800200 */
.L_x_2056:
[----:B------:R-:W-:Y:S01]  /*19530*/  LOP3.LUT R4, R172, 0x18, RZ, 0xc0, !PT ;  /* 0x00000018ac047812 */ /* 0x000fe200078ec0ff */
[----:B------:R-:W1:Y:S01]  /*19540*/  S2UR UR6, SR_CgaCtaId ;  /* 0x00000000000679c3 */ /* 0x000e620000008800 */
[----:B------:R-:W-:Y:S01]  /*19550*/  SHF.L.U32 R5, R170, 0x6, RZ ;  /* 0x00000006aa057819 */ /* 0x000fe200000006ff */
[----:B------:R-:W-:Y:S01]  /*19560*/  UMOV UR7, 0x400 ;  /* 0x0000040000077882 */ /* 0x000fe20000000000 */
[----:B------:R-:W-:Y:S01]  /*19570*/  ISETP.GE.AND P0, PT, R4, R183, PT ;  /* 0x000000b70400720c */ /* 0x000fe20003f06270 */
[----:B------:R-:W-:Y:S01]  /*19580*/  BSSY.RECONVERGENT B1, `(.L_x_2058) ;  /* 0x0000249000017945 */ /* 0x000fe20003800200 */
[----:B------:R-:W-:Y:S02]  /*19590*/  IADD3 R10, P1, PT, R5, R176, RZ ;  /* 0x000000b0050a7210 */ /* 0x000fe40007f3e0ff */
[----:B------:R-:W-:Y:S02]  /*195a0*/  SHF.L.U64.HI R4, R170, 0x6, R171 ;  /* 0x00000006aa047819 */ /* 0x000fe400000102ab */
[----:B------:R-:W-:Y:S02]  /*195b0*/  IADD3 R8, P3, PT, R10, R5, RZ ;  /* 0x000000050a087210 */ /* 0x000fe40007f7e0ff */
[----:B------:R-:W-:Y:S02]  /*195c0*/  IADD3.X R11, PT, PT, R4, R177, RZ, P1, !PT ;  /* 0x000000b1040b7210 */ /* 0x000fe40000ffe4ff */
[-C--:B------:R-:W-:Y:S02]  /*195d0*/  IADD3 R12, P1, PT, R8, R5.reuse, RZ ;  /* 0x00000005080c7210 */ /* 0x080fe40007f3e0ff */
[-C--:B------:R-:W-:Y:S02]  /*195e0*/  IADD3.X R9, PT, PT, R11, R4.reuse, RZ, P3, !PT ;  /* 0x000000040b097210 */ /* 0x080fe40001ffe4ff */
[-C--:B------:R-:W-:Y:S02]  /*195f0*/  IADD3 R16, P3, PT, R12, R5.reuse, RZ ;  /* 0x000000050c107210 */ /* 0x080fe40007f7e0ff */
[-C--:B------:R-:W-:Y:S02]  /*19600*/  IADD3.X R13, PT, PT, R9, R4.reuse, RZ, P1, !PT ;  /* 0x00000004090d7210 */ /* 0x080fe40000ffe4ff */
[-C--:B------:R-:W-:Y:S02]  /*19610*/  IADD3 R14, P1, PT, R16, R5.reuse, RZ ;  /* 0x00000005100e7210 */ /* 0x080fe40007f3e0ff */
[-C--:B------:R-:W-:Y:S01]  /*19620*/  IADD3.X R17, PT, PT, R13, R4.reuse, RZ, P3, !PT ;  /* 0x000000040d117210 */ /* 0x080fe20001ffe4ff */
[----:B-1----:R-:W-:Y:S01]  /*19630*/  ULEA UR6, UR6, UR7, 0x18 ;  /* 0x0000000706067291 */ /* 0x002fe2000f8ec0ff */
[----:B------:R-:W-:Y:S02]  /*19640*/  LOP3.LUT R7, R172, 0xc0, RZ, 0xc0, !PT ;  /* 0x000000c0ac077812 */ /* 0x000fe400078ec0ff */
[----:B------:R-:W-:Y:S02]  /*19650*/  IADD3.X R15, PT, PT, R17, R4, RZ, P1, !PT ;  /* 0x00000004110f7210 */ /* 0x000fe40000ffe4ff */
[----:B------:R-:W-:Y:S02]  /*19660*/  LOP3.LUT R7, R7, 0x18, R164, 0xf8, !PT ;  /* 0x0000001807077812 */ /* 0x000fe400078ef8a4 */
[----:B------:R-:W1:Y:S02]  /*19670*/  S2R R164, SR_TID.X ;  /* 0x0000000000a47919 */ /* 0x000e640000002100 */
[----:B------:R-:W-:Y:S04]  /*19680*/  LOP3.LUT R6, R7, 0x18, R172, 0x78, !PT ;  /* 0x0000001807067812 */ /* 0x000fe800078e78ac */
[----:B------:R-:W-:Y:S04]  /*19690*/  LOP3.LUT R6, R185, R6, RZ, 0xfc, !PT ;  /* 0x00000006b9067212 */ /* 0x000fe800078efcff */
[----:B------:R-:W-:Y:S02]  /*196a0*/  LEA R197, R6, UR6, 0x1 ;  /* 0x0000000606c57c11 */ /* 0x000fe4000f8e08ff */
[-C--:B------:R-:W-:Y:S03]  /*196b0*/  IADD3 R6, P3, PT, R14, R5.reuse, RZ ;  /* 0x000000050e067210 */ /* 0x080fe60007f7e0ff */
[----:B------:R-:W-:Y:S01]  /*196c0*/  @!PT LDS RZ, [RZ] ;  /* 0x00000000fffff984 */ /* 0x000fe20000000800 */
[----:B------:R-:W-:Y:S01]  /*196d0*/  @!PT LDS RZ, [RZ] ;  /* 0x00000000fffff984 */ /* 0x000fe20000000800 */
[----:B------:R-:W-:Y:S01]  /*196e0*/  @!PT LDS RZ, [RZ] ;  /* 0x00000000fffff984 */ /* 0x000fe20000000800 */
[----:B------:R-:W-:Y:S01]  /*196f0*/  @!P0 LDGSTS.E.BYPASS.LTC128B.128 [R197+0x5000], desc[UR4][R176.64] ;  /* 0x05000000b0c58fae */ /* 0x000fe2000b981a04 */
[-C--:B------:R-:W-:Y:S02]  /*19700*/  IADD3.X R7, PT, PT, R15, R4.reuse, RZ, P3, !PT ;  /* 0x000000040f077210 */ /* 0x080fe40001ffe4ff */
[----:B------:R-:W-:Y:S02]  /*19710*/  @!P0 IADD3 R18, P1, PT, R6, R5, RZ ;  /* 0x0000000506128210 */ /* 0x000fe40007f3e0ff */
[----:B------:R-:W-:Y:S02]  /*19720*/  ISETP.GT.AND P3, PT, R194, R173, PT ;  /* 0x000000adc200720c */ /* 0x000fe40003f64270 */
[----:B------:R-:W-:Y:S01]  /*19730*/  @!P0 IADD3.X R19, PT, PT, R7, R4, RZ, P1, !PT ;  /* 0x0000000407138210 */ /* 0x000fe20000ffe4ff */
[----:B------:R-:W-:Y:S01]  /*19740*/  @P0 STS.128 [R197+0x5000], RZ ;  /* 0x005000ffc5000388 */ /* 0x000fe20000000c00 */
[----:B------:R-:W-:Y:S07]  /*19750*/  MOV R4, 0x20 ;  /* 0x0000002000047802 */ /* 0x000fee0000000f00 */
[----:B------:R-:W-:Y:S01]  /*19760*/  @!PT LDS RZ, [RZ] ;  /* 0x00000000fffff984 */ /* 0x000fe20000000800 */
[----:B------:R-:W-:Y:S01]  /*19770*/  @!PT LDS RZ, [RZ] ;  /* 0x00000000fffff984 */ /* 0x000fe20000000800 */
[----:B------:R-:W-:Y:S01]  /*19780*/  @!PT LDS RZ, [RZ] ;  /* 0x00000000fffff984 */ /* 0x000fe20000000800 */
[----:B------:R-:W-:Y:S01]  /*19790*/  @!P0 LDGSTS.E.BYPASS.LTC128B.128 [R197+0x5800], desc[UR4][R10.64] ;  /* 0x058000000ac58fae */ /* 0x000fe2000b981a04 */
[C---:B-1----:R-:W-:Y:S02]  /*197a0*/  SHF.L.U32 R167, R164.reuse, 0x5, RZ ;  /* 0x00000005a4a77819 */ /* 0x042fe400000006ff */
[C---:B------:R-:W-:Y:S02]  /*197b0*/  SHF.L.U32 R0, R164.reuse, 0x4, RZ ;  /* 0x00000004a4007819 */ /* 0x040fe400000006ff */
[----:B------:R-:W-:Y:S02]  /*197c0*/  SHF.L.U32 R3, R164, 0x2, RZ ;  /* 0x00000002a4037819 */ /* 0x000fe400000006ff */
[----:B------:R-:W-:Y:S01]  /*197d0*/  LOP3.LUT R166, R0, 0x3e00, RZ, 0xc0, !PT ;  /* 0x00003e0000a67812 */ /* 0x000fe200078ec0ff */
[----:B------:R-:W-:Y:S01]  /*197e0*/  @P0 STS.128 [R197+0x5800], RZ ;  /* 0x005800ffc5000388 */ /* 0x000fe20000000c00 */
[----:B------:R-:W-:Y:S02]  /*197f0*/  LOP3.LUT R3, R3, 0x18, RZ, 0xc0, !PT ;  /* 0x0000001803037812 */ /* 0x000fe400078ec0ff */
[--C-:B------:R-:W-:Y:S02]  /*19800*/  LOP3.LUT R154, R166, 0x20, R167.reuse, 0xf8, !PT ;  /* 0x00000020a69a7812 */ /* 0x100fe400078ef8a7 */
[----:B------:R-:W-:Y:S02]  /*19810*/  LOP3.LUT R0, R0, 0x100, RZ, 0xc0, !PT ;  /* 0x0000010000007812 */ /* 0x000fe400078ec0ff */
[--C-:B------:R-:W-:Y:S01]  /*19820*/  LOP3.LUT R155, R154, 0x100, R167.reuse, 0xf8, !PT ;  /* 0x000001009a9b7812 */ /* 0x100fe200078ef8a7 */
[----:B------:R-:W-:Y:S01]  /*19830*/  @!PT LDS RZ, [RZ] ;  /* 0x00000000fffff984 */ /* 0x000fe20000000800 */
[----:B------:R-:W-:Y:S01]  /*19840*/  @!PT LDS RZ, [RZ] ;  /* 0x00000000fffff984 */ /* 0x000fe20000000800 */
[----:B------:R-:W-:Y:S01]  /*19850*/  @!PT LDS RZ, [RZ] ;  /* 0x00000000fffff984 */ /* 0x000fe20000000800 */
[----:B------:R1:W-:Y:S01]  /*19860*/  @!P0 LDGSTS.E.BYPASS.LTC128B.128 [R197+0x6000], desc[UR4][R8.64] ;  /* 0x0600000008c58fae */ /* 0x0003e2000b981a04 */
[--C-:B------:R-:W-:Y:S02]  /*19870*/  LOP3.LUT R153, R0, 0x20, R167.reuse, 0xf8, !PT ;  /* 0x0000002000997812 */ /* 0x100fe400078ef8a7 */
[C---:B------:R-:W-:Y:S02]  /*19880*/  LOP3.LUT R152, R164.reuse, 0x8, RZ, 0xc0, !PT ;  /* 0x00000008a4987812 */ /* 0x040fe400078ec0ff */
[----:B------:R-:W-:Y:S02]  /*19890*/  LOP3.LUT P1, RZ, R164, 0x4, RZ, 0xc0, !PT ;  /* 0x00000004a4ff7812 */ /* 0x000fe4000782c0ff */
[----:B------:R-:W-:Y:S01]  /*198a0*/  LOP3.LUT R152, R152, 0xc0, R167, 0xf8, !PT ;  /* 0x000000c098987812 */ /* 0x000fe200078ef8a7 */
[----:B------:R-:W-:Y:S01]  /*198b0*/  @P0 STS.128 [R197+0x6000], RZ ;  /* 0x006000ffc5000388 */ /* 0x000fe20000000c00 */
[----:B------:R-:W-:Y:S02]  /*198c0*/  SEL R4, R4, 0xffffffe0, !P1 ;  /* 0xffffffe004047807 */ /* 0x000fe40004800000 */
[----:B------:R-:W-:Y:S02]  /*198d0*/  LOP3.LUT R152, R153, R152, R3, 0xf6, !PT ;  /* 0x0000009899987212 */ /* 0x000fe400078ef603 */
[----:B------:R-:W-:Y:S03]  /*198e0*/  SHF.R.U32.HI R165, RZ, 0x1, R164 ;  /* 0x00000001ffa57819 */ /* 0x000fe600000116a4 */
[----:B------:R-:W-:Y:S01]  /*198f0*/  @!PT LDS RZ, [RZ] ;  /* 0x00000000fffff984 */ /* 0x000fe20000000800 */
[----:B------:R-:W-:Y:S01]  /*19900*/  @!PT LDS RZ, [RZ] ;  /* 0x00000000fffff984 */ /* 0x000fe20000000800 */
[----:B------:R-:W-:Y:S01]  /*19910*/  @!PT LDS RZ, [RZ] ;  /* 0x00000000fffff984 */ /* 0x000fe20000000800 */
[----:B------:R-:W-:Y:S01]  /*19920*/  @!P0 LDGSTS.E.BYPASS.LTC128B.128 [R197+0x6800], desc[UR4][R12.64] ;  /* 0x068000000cc58fae */ /* 0x000fe2000b981a04 */
[----:B------:R-:W-:Y:S04]  /*19930*/  LOP3.LUT R2, R165, 0x8, RZ, 0xc0, !PT ;  /* 0x00000008a5027812 */ /* 0x000fe800078ec0ff */
[----:B------:R-:W-:Y:S03]  /*19940*/  LOP3.LUT R2, R2, 0xc0, R167, 0xf8, !PT ;  /* 0x000000c002027812 */ /* 0x000fe600078ef8a7 */
[----:B------:R-:W-:Y:S01]  /*19950*/  @P0 STS.128 [R197+0x6800], RZ ;  /* 0x006800ffc5000388 */ /* 0x000fe20000000c00 */
[----:B------:R-:W-:Y:S02]  /*19960*/  LOP3.LUT R2, R2, R3, RZ, 0x3c, !PT ;  /* 0x0000000302027212 */ /* 0x000fe400078e3cff */
[----:B------:R-:W-:Y:S02]  /*19970*/  LEA R3, R152, UR6, 0x1 ;  /* 0x0000000698037c11 */ /* 0x000fe4000f8e08ff */
[----:B------:R-:W-:Y:S03]  /*19980*/  LOP3.LUT R0, R155, R2, RZ, 0xfc, !PT ;  /* 0x000000029b007212 */ /* 0x000fe600078efcff */
[----:B------:R-:W-:Y:S01]  /*19990*/  @!PT LDS RZ, [RZ] ;  /* 0x00000000fffff984 */ /* 0x000fe20000000800 */
[----:B------:R-:W-:Y:S01]  /*199a0*/  @!PT LDS RZ, [RZ] ;  /* 0x00000000fffff984 */ /* 0x000fe20000000800 */
[----:B------:R-:W-:Y:S01]  /*199b0*/  @!PT LDS RZ, [RZ] ;  /* 0x00000000fffff984 */ /* 0x000fe20000000800 */
[----:B------:R-:W-:Y:S01]  /*199c0*/  @!P0 LDGSTS.E.BYPASS.LTC128B.128 [R197+0x7000], desc[UR4][R16.64] ;  /* 0x0700000010c58fae */ /* 0x000fe2000b981a04 */
[----:B------:R-:W-:Y:S02]  /*199d0*/  LEA R157, R0, UR6, 0x1 ;  /* 0x00000006009d7c11 */ /* 0x000fe4000f8e08ff */
[-C--:B------:R-:W-:Y:S02]  /*199e0*/  IADD3 R0, PT, PT, R3, R4.reuse, RZ ;  /* 0x0000000403007210 */ /* 0x080fe40007ffe0ff */
[----:B------:R-:W-:Y:S03]  /*199f0*/  IADD3 R156, PT, PT, R157, R4, RZ ;  /* 0x000000049d9c7210 */ /* 0x000fe60007ffe0ff */
        /* <DEDUP_REMOVED lines=16> */
[----:B------:R-:W0:Y:S08]  /*19b00*/  LDGDEPBAR ;  /* 0x00000000000079af */ /* 0x000e300000000000 */
[----:B------:R-:W-:Y:S08]  /*19b10*/  LDSM.16.M88.4 R152, [R157] ;  /* 0x000000009d98783b */ /* 0x000ff00000000200 */
[----:B-1----:R-:W1:Y:S08]  /*19b20*/  LDSM.16.M88.4 R8, [R3+0x1000] ;  /* 0x001000000308783b */ /* 0x002e700000000200 */
[----:B--2---:R-:W2:Y:S08]  /*19b30*/  LDSM.16.M88.4 R16, [R3+0x1400] ;  /* 0x001400000310783b */ /* 0x004eb00000000200 */
[----:B------:R-:W3:Y:S04]  /*19b40*/  LD.E R198, desc[UR4][R148.64+0x18c] ;  /* 0x00018c0494c67980 */ /* 0x000ee8000c101900 */
        /* <DEDUP_REMOVED lines=54> */
[-C--:B------:R-:W-:Y:S02]  /*19eb0*/  FMUL.FTZ R163, R7, R198.reuse ;  /* 0x000000c607a37220 */ /* 0x080fe40000410000 */
[----:B------:R-:W2:Y:S01]  /*19ec0*/  LDSM.16.M88.4 R4, [R0+0x1800] ;  /* 0x001800000004783b */ /* 0x000ea20000000200 */
[----:B------:R-:W3:Y:S02]  /*19ed0*/  MUFU.TANH R160, R160 ;  /* 0x000000a000a07308 */ /* 0x000ee40000002400 */
[-C--:B------:R-:W-:Y:S01]  /*19ee0*/  FMUL.FTZ R9, R9, R198.reuse ;  /* 0x000000c609097220 */ /* 0x080fe20000410000 */
[-C--:B------:R-:W-:Y:S01]  /*19ef0*/  FMUL.FTZ R10, R10, R198.reuse ;  /* 0x000000c60a0a7220 */ /* 0x080fe20000410000 */
[-C--:B------:R-:W-:Y:S01]  /*19f00*/  FMUL.FTZ R11, R11, R198.reuse ;  /* 0x000000c60b0b7220 */ /* 0x080fe20000410000 */
[-C--:B------:R-:W-:Y:S01]  /*19f10*/  FMUL.FTZ R199, R8, R198.reuse ;  /* 0x000000c608c77220 */ /* 0x080fe20000410000 */
[C---:B-1----:R-:W-:Y:S04]  /*19f20*/  HMMA.16816.F32 R12, R156.reuse, R152, R12 ;  /* 0x000000989c0c723c */ /* 0x042fe8000000180c */
[----:B------:R-:W1:Y:S04]  /*19f30*/  MUFU.TANH R200, R9 ;  /* 0x0000000900c87308 */ /* 0x000e680000002400 */
[C---:B------:R-:W-:Y:S06]  /*19f40*/  HMMA.16816.F32 R16, R156.reuse, R154, R16 ;  /* 0x0000009a9c10723c */ /* 0x040fec0000001810 */
[----:B------:R-:W4:Y:S10]  /*19f50*/  MUFU.TANH R201, R10 ;  /* 0x0000000a00c97308 */ /* 0x000f340000002400 */
        /* <DEDUP_REMOVED lines=10> */
[C---:B--2---:R-:W-:Y:S05]  /*1a000*/  HMMA.16816.F32 R20, R156.reuse, R4, R20 ;  /* 0x000000049c14723c */ /* 0x044fea0000001814 */
[----:B------:R2:W1:Y:S01]  /*1a010*/  MUFU.TANH R16, R203 ;  /* 0x000000cb00107308 */ /* 0x0004620000002400 */
[----:B-----5:R-:W5:Y:S02]  /*1a020*/  LDSM.16.M88.4 R8, [R0+0x1c00] ;  /* 0x001c00000008783b */ /* 0x020f640000000200 */
[C---:B------:R-:W-:Y:S07]  /*1a030*/  HMMA.16816.F32 R24, R156.reuse, R6, R24 ;  /* 0x000000069c18723c */ /* 0x040fee0000001818 */
[----:B------:R-:W1:Y:S01]  /*1a040*/  MUFU.TANH R162, R162 ;  /* 0x000000a200a27308 */ /* 0x000e620000002400 */
[----:B------:R-:W3:Y:S09]  /*1a050*/  LDSM.16.M88.4 R4, [R0+0x2000] ;  /* 0x002000000004783b */ /* 0x000ef20000000200 */
[----:B------:R-:W1:Y:S01]  /*1a060*/  MUFU.TANH R163, R163 ;  /* 0x000000a300a37308 */ /* 0x000e620000002400 */
[-C--:B------:R-:W-:Y:S01]  /*1a070*/  FMUL.FTZ R20, R20, R198.reuse ;  /* 0x000000c614147220 */ /* 0x080fe20000410000 */
[-C--:B------:R-:W-:Y:S01]  /*1a080*/  FMUL.FTZ R21, R21, R198.reuse ;  /* 0x000000c615157220 */ /* 0x080fe20000410000 */
[-C--:B------:R-:W-:Y:S01]  /*1a090*/  FMUL.FTZ R22, R22, R198.reuse ;  /* 0x000000c616167220 */ /* 0x080fe20000410000 */
[-C--:B------:R-:W-:Y:S06]  /*1a0a0*/  FMUL.FTZ R23, R23, R198.reuse ;  /* 0x000000c617177220 */ /* 0x080fec0000410000 */
[----:B------:R-:W1:Y:S01]  /*1a0b0*/  MUFU.TANH R199, R199 ;  /* 0x000000c700c77308 */ /* 0x000e620000002400 */
[-C--:B--2---:R-:W-:Y:S01]  /*1a0c0*/  FMUL.FTZ R203, R24, R198.reuse ;  /* 0x000000c618cb7220 */ /* 0x084fe20000410000 */
[-C--:B------:R-:W-:Y:S01]  /*1a0d0*/  FMUL.FTZ R25, R25, R198.reuse ;  /* 0x000000c619197220 */ /* 0x080fe20000410000 */
[-C--:B------:R-:W-:Y:S01]  /*1a0e0*/  FMUL.FTZ R26, R26, R198.reuse ;  /* 0x000000c61a1a7220 */ /* 0x080fe20000410000 */
[-C--:B------:R-:W-:Y:S06]  /*1a0f0*/  FMUL.FTZ R27, R27, R198.reuse ;  /* 0x000000c61b1b7220 */ /* 0x080fec0000410000 */
[----:B------:R2:W1:Y:S10]  /*1a100*/  MUFU.TANH R24, R203 ;  /* 0x000000cb00187308 */ /* 0x0004740000002400 */
[----:B------:R-:W1:Y:S01]  /*1a110*/  MUFU.TANH R12, R12 ;  /* 0x0000000c000c7308 */ /* 0x000e620000002400 */
[C---:B-----5:R-:W-:Y:S09]  /*1a120*/  HMMA.16816.F32 R28, R156.reuse, R8, R28 ;  /* 0x000000089c1c723c */ /* 0x060ff2000000181c */
[----:B------:R-:W1:Y:S01]  /*1a130*/  MUFU.TANH R13, R13 ;  /* 0x0000000d000d7308 */ /* 0x000e620000002400 */
[C---:B------:R-:W-:Y:S01]  /*1a140*/  HMMA.16816.F32 R32, R156.reuse, R10, R32 ;  /* 0x0000000a9c20723c */ /* 0x040fe20000001820 */
[----:B------:R-:W5:Y:S08]  /*1a150*/  LDSM.16.M88.4 R8, [R0+0x2400] ;  /* 0x002400000008783b */ /* 0x000f700000000200 */
[----:B------:R-:W1:Y:S01]  /*1a160*/  MUFU.TANH R14, R14 ;  /* 0x0000000e000e7308 */ /* 0x000e620000002400 */
[C---:B---3--:R-:W-:Y:S03]  /*1a170*/  HMMA.16816.F32 R36, R156.reuse, R4, R36 ;  /* 0x000000049c24723c */ /* 0x048fe60000001824 */
[-C--:B------:R-:W-:Y:S01]  /*1a180*/  FMUL.FTZ R28, R28, R198.reuse ;  /* 0x000000c61c1c7220 */ /* 0x080fe20000410000 */
[-C--:B------:R-:W-:Y:S01]  /*1a190*/  FMUL.FTZ R29, R29, R198.reuse ;  /* 0x000000c61d1d7220 */ /* 0x080fe20000410000 */
[-C--:B------:R-:W-:Y:S01]  /*1a1a0*/  FMUL.FTZ R30, R30, R198.reuse ;  /* 0x000000c61e1e7220 */ /* 0x080fe20000410000 */
[-C--:B------:R-:W-:Y:S03]  /*1a1b0*/  FMUL.FTZ R31, R31, R198.reuse ;  /* 0x000000c61f1f7220 */ /* 0x080fe60000410000 */
[----:B------:R-:W3:Y:S01]  /*1a1c0*/  MUFU.TANH R15, R15 ;  /* 0x0000000f000f7308 */ /* 0x000ee20000002400 */
[C---:B------:R-:W-:Y:S01]  /*1a1d0*/  HMMA.16816.F32 R40, R156.reuse, R6, R40 ;  /* 0x000000069c28723c */ /* 0x040fe20000001828 */
[----:B------:R-:W4:Y:S02]  /*1a1e0*/  LDSM.16.M88.4 R4, [R0+0x2800] ;  /* 0x002800000004783b */ /* 0x000f240000000200 */
[-C--:B--2---:R-:W-:Y:S01]  /*1a1f0*/  FMUL.FTZ R203, R32, R198.reuse ;  /* 0x000000c620cb7220 */ /* 0x084fe20000410000 */
[-C--:B------:R-:W-:Y:S01]  /*1a200*/  FMUL.FTZ R33, R33, R198.reuse ;  /* 0x000000c621217220 */ /* 0x080fe20000410000 */
[-C--:B------:R-:W-:Y:S01]  /*1a210*/  FMUL.FTZ R34, R34, R198.reuse ;  /* 0x000000c622227220 */ /* 0x080fe20000410000 */
[-C--:B------:R-:W-:Y:S03]  /*1a220*/  FMUL.FTZ R35, R35, R198.reuse ;  /* 0x000000c623237220 */ /* 0x080fe60000410000 */
[----:B------:R-:W2:Y:S01]  /*1a230*/  MUFU.TANH R32, R203 ;  /* 0x000000cb00207308 */ /* 0x000ea20000002400 */
        /* <DEDUP_REMOVED lines=22> */
[----:B------:R-:W2:Y:S02]  /*1a3a0*/  LDSM.16.M88.4 R4, [R0+0x3000] ;  /* 0x003000000004783b */ /* 0x000ea40000000200 */
[-C--:B---3--:R-:W-:Y:S01]  /*1a3b0*/  FMUL.FTZ R41, R48, R198.reuse ;  /* 0x000000c630297220 */ /* 0x088fe20000410000 */
[-C--:B------:R-:W-:Y:S01]  /*1a3c0*/  FMUL.FTZ R49, R49, R198.reuse ;  /* 0x000000c631317220 */ /* 0x080fe20000410000 */
[-C--:B------:R-:W-:Y:S03]  /*1a3d0*/  FMUL.FTZ R50, R50, R198.reuse ;  /* 0x000000c632327220 */ /* 0x080fe60000410000 */
[----:B------:R-:W3:Y:S01]  /*1a3e0*/  MUFU.TANH R20, R20 ;  /* 0x0000001400147308 */ /* 0x000ee20000002400 */
        /* <DEDUP_REMOVED lines=9> */
[----:B------:R-:W2:Y:S01]  /*1a480*/  MUFU.TANH R21, R21 ;  /* 0x0000001500157308 */ /* 0x000ea20000002400 */
[C---:B-----5:R-:W-:Y:S09]  /*1a490*/  HMMA.16816.F32 R60, R156.reuse, R8, R60 ;  /* 0x000000089c3c723c */ /* 0x060ff2000000183c */
[----:B------:R-:W3:Y:S01]  /*1a4a0*/  MUFU.TANH R22, R22 ;  /* 0x0000001600167308 */ /* 0x000ee20000002400 */
[-C--:B-1----:R-:W-:Y:S01]  /*1a4b0*/  FMUL.FTZ R41, R56, R198.reuse ;  /* 0x000000c638297220 */ /* 0x082fe20000410000 */
[C---:B------:R-:W-:Y:S01]  /*1a4c0*/  HMMA.16816.F32 R64, R156.reuse, R10, R64 ;  /* 0x0000000a9c40723c */ /* 0x040fe20000001840 */
[----:B------:R-:W1:Y:S07]  /*1a4d0*/  LDSM.16.M88.4 R8, [R0+0x3400] ;  /* 0x003400000008783b */ /* 0x000e6e0000000200 */
[----:B------:R5:W1:Y:S01]  /*1a4e0*/  MUFU.TANH R56, R41 ;  /* 0x0000002900387308 */ /* 0x000a620000002400 */
[C---:B--2---:R-:W-:Y:S03]  /*1a4f0*/  HMMA.16816.F32 R68, R156.reuse, R4, R68 ;  /* 0x000000049c44723c */ /* 0x044fe60000001844 */
[-C--:B------:R-:W-:Y:S01]  /*1a500*/  FMUL.FTZ R60, R60, R198.reuse ;  /* 0x000000c63c3c7220 */ /* 0x080fe20000410000 */
[-C--:B------:R-:W-:Y:S05]  /*1a510*/  FMUL.FTZ R61, R61, R198.reuse ;  /* 0x000000c63d3d7220 */ /* 0x080fea0000410000 */
[----:B------:R-:W2:Y:S01]  /*1a520*/  MUFU.TANH R23, R23 ;  /* 0x0000001700177308 */ /* 0x000ea20000002400 */
[-C--:B------:R-:W-:Y:S01]  /*1a530*/  FMUL.FTZ R62, R62, R198.reuse ;  /* 0x000000c63e3e7220 */ /* 0x080fe20000410000 */
[-C--:B------:R-:W-:Y:S01]  /*1a540*/  FMUL.FTZ R63, R63, R198.reuse ;  /* 0x000000c63f3f7220 */ /* 0x080fe20000410000 */
[C---:B------:R-:W-:Y:S01]  /*1a550*/  HMMA.16816.F32 R72, R156.reuse, R6, R72 ;  /* 0x000000069c48723c */ /* 0x040fe20000001848 */
[----:B------:R-:W4:Y:S02]  /*1a560*/  LDSM.16.M88.4 R4, [R0+0x3800] ;  /* 0x003800000004783b */ /* 0x000f240000000200 */
[-C--:B------:R-:W-:Y:S01]  /*1a570*/  FMUL.FTZ R65, R65, R198.reuse ;  /* 0x000000c641417220 */ /* 0x080fe20000410000 */
[-C--:B------:R-:W-:Y:S03]  /*1a580*/  FMUL.FTZ R66, R66, R198.reuse ;  /* 0x000000c642427220 */ /* 0x080fe60000410000 */
[----:B------:R-:W1:Y:S01]  /*1a590*/  MUFU.TANH R25, R25 ;  /* 0x0000001900197308 */ /* 0x000e620000002400 */
[-C--:B-----5:R-:W-:Y:S01]  /*1a5a0*/  FMUL.FTZ R41, R64, R198.reuse ;  /* 0x000000c640297220 */ /* 0x0a0fe20000410000 */
[-C--:B------:R-:W-:Y:S01]  /*1a5b0*/  FMUL.FTZ R67, R67, R198.reuse ;  /* 0x000000c643437220 */ /* 0x080fe20000410000 */
[-C--:B------:R-:W-:Y:S01]  /*1a5c0*/  FMUL.FTZ R68, R68, R198.reuse ;  /* 0x000000c644447220 */ /* 0x080fe20000410000 */
[-C--:B------:R-:W-:Y:S06]  /*1a5d0*/  FMUL.FTZ R69, R69, R198.reuse ;  /* 0x000000c645457220 */ /* 0x080fec0000410000 */
[----:B------:R5:W2:Y:S01]  /*1a5e0*/  MUFU.TANH R64, R41 ;  /* 0x0000002900407308 */ /* 0x000aa20000002400 */
[-C--:B------:R-:W-:Y:S01]  /*1a5f0*/  FMUL.FTZ R70, R70, R198.reuse ;  /* 0x000000c646467220 */ /* 0x080fe20000410000 */
[-C--:B------:R-:W-:Y:S01]  /*1a600*/  FMUL.FTZ R71, R71, R198.reuse ;  /* 0x000000c647477220 */ /* 0x080fe20000410000 */
[-C--:B------:R-:W-:Y:S01]  /*1a610*/  FMUL.FTZ R73, R73, R198.reuse ;  /* 0x000000c649497220 */ /* 0x080fe20000410000 */
[-C--:B------:R-:W-:Y:S06]  /*1a620*/  FMUL.FTZ R74, R74, R198.reuse ;  /* 0x000000c64a4a7220 */ /* 0x080fec0000410000 */
[----:B------:R-:W2:Y:S01]  /*1a630*/  MUFU.TANH R26, R26 ;  /* 0x0000001a001a7308 */ /* 0x000ea20000002400 */
[-C--:B------:R-:W-:Y:S01]  /*1a640*/  FMUL.FTZ R75, R75, R198.reuse ;  /* 0x000000c64b4b7220 */ /* 0x080fe20000410000 */
[C---:B-1----:R-:W-:Y:S08]  /*1a650*/  HMMA.16816.F32 R76, R156.reuse, R8, R76 ;  /* 0x000000089c4c723c */ /* 0x042ff0000000184c */
[----:B------:R-:W1:Y:S01]  /*1a660*/  MUFU.TANH R27, R27 ;  /* 0x0000001b001b7308 */ /* 0x000e620000002400 */
[-C--:B-----5:R-:W-:Y:S01]  /*1a670*/  FMUL.FTZ R41, R72, R198.reuse ;  /* 0x000000c648297220 */ /* 0x0a0fe20000410000 */
[C---:B------:R-:W-:Y:S01]  /*1a680*/  HMMA.16816.F32 R80, R156.reuse, R10, R80 ;  /* 0x0000000a9c50723c */ /* 0x040fe20000001850 */
[----:B------:R-:W5:Y:S07]  /*1a690*/  LDSM.16.M88.4 R8, [R0+0x3c00] ;  /* 0x003c00000008783b */ /* 0x000f6e0000000200 */
[----:B------:R3:W1:Y:S01]  /*1a6a0*/  MUFU.TANH R72, R41 ;  /* 0x0000002900487308 */ /* 0x0006620000002400 */
        /* <DEDUP_REMOVED lines=10> */
[-C--:B---3--:R-:W-:Y:S01]  /*1a750*/  FMUL.FTZ R41, R80, R198.reuse ;  /* 0x000000c650297220 */ /* 0x088fe20000410000 */
        /* <DEDUP_REMOVED lines=13> */
[-C--:B---3--:R-:W-:Y:S01]  /*1a830*/  FMUL.FTZ R41, R88, R198.reuse ;  /* 0x000000c658297220 */ /* 0x088fe20000410000 */
[C---:B------:R-:W-:Y:S01]  /*1a840*/  HMMA.16816.F32 R96, R156.reuse, R10, R96 ;  /* 0x0000000a9c60723c */ /* 0x040fe20000001860 */
[----:B------:R-:W3:Y:S07]  /*1a850*/  LDSM.16.M88.4 R8, [R0+0x4400] ;  /* 0x004400000008783b */ /* 0x000eee0000000200 */
[----:B------:R5:W1:Y:S01]  /*1a860*/  MUFU.TANH R88, R41 ;  /* 0x0000002900587308 */ /* 0x000a620000002400 */
[C---:B--2---:R-:W-:Y:S09]  /*1a870*/  HMMA.16816.F32 R100, R156.reuse, R4, R100 ;  /* 0x000000049c64723c */ /* 0x044ff20000001864 */
[----:B------:R-:W2:Y:S01]  /*1a880*/  MUFU.TANH R33, R33 ;  /* 0x0000002100217308 */ /* 0x000ea20000002400 */
[-C--:B------:R-:W-:Y:S01]  /*1a890*/  FMUL.FTZ R92, R92, R198.reuse ;  /* 0x000000c65c5c7220 */ /* 0x080fe20000410000 */
[-C--:B------:R-:W-:Y:S01]  /*1a8a0*/  FMUL.FTZ R93, R93, R198.reuse ;  /* 0x000000c65d5d7220 */ /* 0x080fe20000410000 */
[-C--:B------:R-:W-:Y:S01]  /*1a8b0*/  FMUL.FTZ R94, R94, R198.reuse ;  /* 0x000000c65e5e7220 */ /* 0x080fe20000410000 */
[-C--:B------:R-:W-:Y:S01]  /*1a8c0*/  FMUL.FTZ R95, R95, R198.reuse ;  /* 0x000000c65f5f7220 */ /* 0x080fe20000410000 */
[C---:B------:R-:W-:Y:S01]  /*1a8d0*/  HMMA.16816.F32 R104, R156.reuse, R6, R104 ;  /* 0x000000069c68723c */ /* 0x040fe20000001868 */
[----:B------:R-:W4:Y:S04]  /*1a8e0*/  LDSM.16.M88.4 R4, [R0+0x4800] ;  /* 0x004800000004783b */ /* 0x000f280000000200 */
[----:B------:R-:W1:Y:S01]  /*1a8f0*/  MUFU.TANH R34, R34 ;  /* 0x0000002200227308 */ /* 0x000e620000002400 */
[-C--:B-----5:R-:W-:Y:S01]  /*1a900*/  FMUL.FTZ R41, R96, R198.reuse ;  /* 0x000000c660297220 */ /* 0x0a0fe20000410000 */
        /* <DEDUP_REMOVED lines=12> */
[C---:B---3--:R-:W-:Y:S06]  /*1a9d0*/  HMMA.16816.F32 R108, R156.reuse, R8, R108 ;  /* 0x000000089c6c723c */ /* 0x048fec000000186c */
[----:B------:R-:W3:Y:S01]  /*1a9e0*/  MUFU.TANH R36, R36 ;  /* 0x0000002400247308 */ /* 0x000ee20000002400 */
[-C--:B-----5:R-:W-:Y:S01]  /*1a9f0*/  FMUL.FTZ R41, R104, R198.reuse ;  /* 0x000000c668297220 */ /* 0x0a0fe20000410000 */
[C---:B------:R-:W-:Y:S01]  /*1aa00*/  HMMA.16816.F32 R112, R156.reuse, R10, R112 ;  /* 0x0000000a9c70723c */ /* 0x040fe20000001870 */
[----:B------:R-:W5:Y:S07]  /*1aa10*/  LDSM.16.M88.4 R8, [R0+0x4c00] ;  /* 0x004c00000008783b */ /* 0x000f6e0000000200 */
[----:B------:R2:W1:Y:S01]  /*1aa20*/  MUFU.TANH R104, R41 ;  /* 0x0000002900687308 */ /* 0x0004620000002400 */
[----:B------:R-:W-:Y:S04]  /*1aa30*/  DEPBAR.LE SB0, 0x0 ;  /* 0x000080000000791a */ /* 0x000fe80000000000 */
[C---:B----4-:R-:W-:Y:S05]  /*1aa40*/  HMMA.16816.F32 R116, R156.reuse, R4, R116 ;  /* 0x000000049c74723c */ /* 0x050fea0000001874 */
[----:B------:R-:W4:Y:S01]  /*1aa50*/  MUFU.TANH R37, R37 ;  /* 0x0000002500257308 */ /* 0x000f220000002400 */
[----:B------:R-:W-:Y:S01]  /*1aa60*/  BAR.SYNC.DEFER_BLOCKING 0x0 ;  /* 0x0000000000007b1d */ /* 0x000fe20000010000 */
[-C--:B------:R-:W-:Y:S01]  /*1aa70*/  FMUL.FTZ R204, R108, R198.reuse ;  /* 0x000000c66ccc7220 */ /* 0x080fe20000410000 */
[-C--:B------:R-:W-:Y:S01]  /*1aa80*/  FMUL.FTZ R109, R109, R198.reuse ;  /* 0x000000c66d6d7220 */ /* 0x080fe20000410000 */
[-C--:B------:R-:W-:Y:S01]  /*1aa90*/  FMUL.FTZ R110, R110, R198.reuse ;  /* 0x000000c66e6e7220 */ /* 0x080fe20000410000 */
[C---:B------:R-:W-:Y:S05]  /*1aaa0*/  HMMA.16816.F32 R120, R156.reuse, R6, R120 ;  /* 0x000000069c78723c */ /* 0x040fea0000001878 */
[----:B------:R-:W1:Y:S01]  /*1aab0*/  MUFU.TANH R108, R204 ;  /* 0x000000cc006c7308 */ /* 0x000e620000002400 */
[-C--:B------:R-:W-:Y:S01]  /*1aac0*/  FMUL.FTZ R5, R112, R198.reuse ;  /* 0x000000c670057220 */ /* 0x080fe20000410000 */
[-C--:B------:R-:W-:Y:S01]  /*1aad0*/  FMUL.FTZ R112, R113, R198.reuse ;  /* 0x000000c671707220 */ /* 0x080fe20000410000 */
[-C--:B------:R-:W-:Y:S01]  /*1aae0*/  FMUL.FTZ R113, R114, R198.reuse ;  /* 0x000000c672717220 */ /* 0x080fe20000410000 */
[-C--:B------:R-:W-:Y:S01]  /*1aaf0*/  FMUL.FTZ R114, R115, R198.reuse ;  /* 0x000000c673727220 */ /* 0x080fe20000410000 */
[-C--:B------:R-:W-:Y:S05]  /*1ab00*/  FMUL.FTZ R111, R111, R198.reuse ;  /* 0x000000c66f6f7220 */ /* 0x080fea0000410000 */
[----:B------:R-:W1:Y:S01]  /*1ab10*/  MUFU.TANH R38, R38 ;  /* 0x0000002600267308 */ /* 0x000e620000002400 */
[-C--:B------:R-:W-:Y:S01]  /*1ab20*/  FMUL.FTZ R4, R116, R198.reuse ;  /* 0x000000c674047220 */ /* 0x080fe20000410000 */
[-C--:B------:R-:W-:Y:S01]  /*1ab30*/  FMUL.FTZ R7, R117, R198.reuse ;  /* 0x000000c675077220 */ /* 0x080fe20000410000 */
[-C--:B------:R-:W-:Y:S01]  /*1ab40*/  FMUL.FTZ R115, R118, R198.reuse ;  /* 0x000000c676737220 */ /* 0x080fe20000410000 */
[-C--:B------:R-:W-:Y:S06]  /*1ab50*/  FMUL.FTZ R116, R119, R198.reuse ;  /* 0x000000c677747220 */ /* 0x080fec0000410000 */
[----:B------:R3:W1:Y:S01]  /*1ab60*/  MUFU.TANH R6, R4 ;  /* 0x0000000400067308 */ /* 0x0006620000002400 */
[-C--:B------:R-:W-:Y:S01]  /*1ab70*/  FMUL.FTZ R122, R122, R198.reuse ;  /* 0x000000c67a7a7220 */ /* 0x080fe20000410000 */
[-C--:B--2---:R-:W-:Y:S01]  /*1ab80*/  FMUL.FTZ R41, R120, R198.reuse ;  /* 0x000000c678297220 */ /* 0x084fe20000410000 */
[-C--:B------:R-:W-:Y:S01]  /*1ab90*/  FMUL.FTZ R121, R121, R198.reuse ;  /* 0x000000c679797220 */ /* 0x080fe20000410000 */
[-C--:B------:R-:W-:Y:S01]  /*1aba0*/  FMUL.FTZ R123, R123, R198.reuse ;  /* 0x000000c67b7b7220 */ /* 0x080fe20000410000 */
[C---:B-----5:R-:W-:Y:S05]  /*1abb0*/  HMMA.16816.F32 R124, R156.reuse, R8, R124 ;  /* 0x000000089c7c723c */ /* 0x060fea000000187c */
[----:B------:R-:W2:Y:S03]  /*1abc0*/  MUFU.TANH R39, R39 ;  /* 0x0000002700277308 */ /* 0x000ea60000002400 */
        /* <DEDUP_REMOVED lines=9> */
[-C--:B---3--:R-:W-:Y:S01]  /*1ac60*/  FMUL.FTZ R4, R131, R198.reuse ;  /* 0x000000c683047220 */ /* 0x088fe20000410000 */
[-C--:B------:R-:W-:Y:S01]  /*1ac70*/  FMUL.FTZ R129, R129, R198.reuse ;  /* 0x000000c681817220 */ /* 0x080fe20000410000 */
[----:B------:R-:W-:Y:S06]  /*1ac80*/  FMUL.FTZ R130, R130, R198 ;  /* 0x000000c682827220 */ /* 0x000fec0000410000 */
[----:B------:R-:W3:Y:S10]  /*1ac90*/  MUFU.TANH R45, R45 ;  /* 0x0000002d002d7308 */ /* 0x000ef40000002400 */
        /* <DEDUP_REMOVED lines=64> */
[----:B------:R1:W1:Y:S10]  /*1b0a0*/  MUFU.TANH R9, R41 ;  /* 0x0000002900097308 */ /* 0x0002740000002400 */
[----:B------:R1:W1:Y:S10]  /*1b0b0*/  MUFU.TANH R204, R121 ;  /* 0x0000007900cc7308 */ /* 0x0002740000002400 */
[----:B------:R-:W1:Y:S10]  /*1b0c0*/  MUFU.TANH R122, R122 ;  /* 0x0000007a007a7308 */ /* 0x000e740000002400 */
[----:B------:R1:W1:Y:S10]  /*1b0d0*/  MUFU.TANH R205, R123 ;  /* 0x0000007b00cd7308 */ /* 0x0002740000002400 */
[----:B------:R-:W1:Y:S10]  /*1b0e0*/  MUFU.TANH R206, R206 ;  /* 0x000000ce00ce7308 */ /* 0x000e740000002400 */
[----:B------:R-:W1:Y:S10]  /*1b0f0*/  MUFU.TANH R11, R11 ;  /* 0x0000000b000b7308 */ /* 0x000e740000002400 */
[----:B------:R1:W1:Y:S10]  /*1b100*/  MUFU.TANH R156, R126 ;  /* 0x0000007e009c7308 */ /* 0x0002740000002400 */
[----:B------:R1:W1:Y:S10]  /*1b110*/  MUFU.TANH R158, R127 ;  /* 0x0000007f009e7308 */ /* 0x0002740000002400 */
[----:B------:R-:W1:Y:S10]  /*1b120*/  MUFU.TANH R159, R159 ;  /* 0x0000009f009f7308 */ /* 0x000e740000002400 */
[----:B------:R1:W1:Y:S10]  /*1b130*/  MUFU.TANH R207, R129 ;  /* 0x0000008100cf7308 */ /* 0x0002740000002400 */
[----:B------:R1:W1:Y:S10]  /*1b140*/  MUFU.TANH R208, R130 ;  /* 0x0000008200d07308 */ /* 0x0002740000002400 */
[----:B------:R-:W1:Y:S01]  /*1b150*/  MUFU.TANH R4, R4 ;  /* 0x0000000400047308 */ /* 0x000e620000002400 */
[----:B--234-:R-:W-:Y:S05]  /*1b160*/  @!P3 BRA `(.L_x_2059) ;  /* 0x000000080028b947 */ /* 0x01cfea0003800000 */
        /* <DEDUP_REMOVED lines=15> */
[----:B-1----:R-:W2:Y:S04]  /*1b260*/  LD.E R123, desc[UR4][R148.64+0x170] ;  /* 0x00017004947b7980 */ /* 0x002ea8000c101900 */
        /* <DEDUP_REMOVED lines=9> */
[----:B------:R-:W-:Y:S02]  /*1b300*/  IABS R118, R8 ;  /* 0x0000000800767213 */ /* 0x000fe40000000000 */
[C---:B------:R-:W-:Y:S02]  /*1b310*/  IADD3 R120, PT, PT, R8.reuse, -0x100, RZ ;  /* 0xffffff0008787810 */ /* 0x040fe40007ffe0ff */
[----:B------:R-:W-:Y:S01]  /*1b320*/  LOP3.LUT R8, R8, R123, RZ, 0x3c, !PT ;  /* 0x0000007b08087212 */ /* 0x000fe200078e3cff */
        /* <DEDUP_REMOVED lines=50> */
.L_x_2061:
[----:B------:R-:W-:Y:S05]  /*1b650*/  BSYNC.RECONVERGENT B0 ;  /* 0x0000000000007941 */ /* 0x000fea0003800200 */
.L_x_2060:
        /* <DEDUP_REMOVED lines=9> */
[----:B-1----:R-:W-:Y:S02]  /*1b6f0*/  LEA.HI.X R121, R3, R175, R10, 0x1, P3 ;  /* 0x000000af03797211 */ /* 0x002fe400018f0c0a */
        /* <DEDUP_REMOVED lines=49> */
.L_x_2059:
[----:B------:R-:W-:Y:S05]  /*1ba10*/  BSYNC.RECONVERGENT B1 ;  /* 0x0000000000017941 */ /* 0x000fea0003800200 */
.L_x_2058:
[----:B-1----:R-:W-:Y:S05]  /*1ba20*/  IMAD.SHL.U32 R41, R164, 0x2, RZ ;  /* 0x00000002a4297824 */ /* 0x002fea00078e00ff */
[----:B------:R-:W-:Y:S05]  /*1ba30*/  LOP3.LUT R41, R41, 0x6, RZ, 0xc0, !PT ;  /* 0x0000000629297812 */ /* 0x000fea00078ec0ff */
[----:B------:R-:W-:Y:S04]  /*1ba40*/  IMAD R229, R194, 0x100, R41 ;  /* 0x00000100c2e57824 */ /* 0x000fe800078e0229 */
[C---:B------:R-:W-:Y:S01]  /*1ba50*/  VIADD R3, R229.reuse, 0x31 ;  /* 0x00000031e5037836 */ /* 0x040fe20000000000 */
[CC--:B------:R-:W-:Y:S01]  /*1ba60*/  ISETP.GE.AND P5, PT, R229.reuse, R193.reuse, PT ;  /* 0x000000c1e500720c */ /* 0x0c0fe20003fa6270 */
[C---:B------:R-:W-:Y:S02]  /*1ba70*/  VIADD R0, R229.reuse, 0x1 ;  /* 0x00000001e5007836 */ /* 0x040fe40000000000 */
[C---:B------:R-:W-:Y:S01]  /*1ba80*/  VIADD R226, R229.reuse, 0x8 ;  /* 0x00000008e5e27836 */ /* 0x040fe20000000000 */
[----:B------:R-:W-:Y:S01]  /*1ba90*/  FSEL R230, R160, -INF , P5 ;  /* 0xff800000a0e67808 */ /* 0x000fe20002800000 */
[C---:B------:R-:W-:Y:S01]  /*1baa0*/  VIADD R225, R229.reuse, 0x9 ;  /* 0x00000009e5e17836 */ /* 0x040fe20000000000 */
[CC--:B------:R-:W-:Y:S01]  /*1bab0*/  ISETP.GE.AND P5, PT, R229.reuse, R192.reuse, PT ;  /* 0x000000c0e500720c */ /* 0x0c0fe20003fa6270 */
[C---:B------:R-:W-:Y:S01]  /*1bac0*/  VIADD R224, R229.reuse, 0x10 ;  /* 0x00000010e5e07836 */ /* 0x040fe20000000000 */
[-C--:B------:R-:W-:Y:S01]  /*1bad0*/  ISETP.GE.AND P4, PT, R0, R193.reuse, PT ;  /* 0x000000c10000720c */ /* 0x080fe20003f86270 */
[C---:B------:R-:W-:Y:S01]  /*1bae0*/  VIADD R223, R229.reuse, 0x11 ;  /* 0x00000011e5df7836 */ /* 0x040fe20000000000 */
        /* <DEDUP_REMOVED lines=10> */
[-C--:B------:R-:W-:Y:S01]  /*1bb90*/  ISETP.GE.AND P5, PT, R224, R193.reuse, PT ;  /* 0x000000c1e000720c */ /* 0x080fe20003fa6270 */
        /* <DEDUP_REMOVED lines=22> */
[C---:B--2---:R-:W-:Y:S01]  /*1bd00*/  VIADD R197, R229.reuse, 0x58 ;  /* 0x00000058e5c57836 */ /* 0x044fe20000000000 */
        /* <DEDUP_REMOVED lines=47> */
[----:B------:R-:W-:Y:S01]  /*1c000*/  IMAD.MOV.U32 R25, RZ, RZ, R231 ;  /* 0x000000ffff197224 */ /* 0x000fe200078e00e7 */
[----:B------:R-:W-:Y:S02]  /*1c010*/  ISETP.GE.AND P4, PT, R223, R192, PT ;  /* 0x000000c0df00720c */ /* 0x000fe40003f86270 */
[-C--:B------:R-:W-:Y:S02]  /*1c020*/  ISETP.GE.AND P6, PT, R211, R193.reuse, PT ;  /* 0x000000c1d300720c */ /* 0x080fe40003fc6270 */
[----:B------:R-:W-:Y:S02]  /*1c030*/  FSEL R14, R14, -INF , P5 ;  /* 0xff8000000e0e7808 */ /* 0x000fe40002800000 */
[----:B------:R-:W-:Y:S02]  /*1c040*/  ISETP.GE.AND P5, PT, R210, R193, PT ;  /* 0x000000c1d200720c */ /* 0x000fe40003fa6270 */
[C---:B------:R-:W-:Y:S02]  /*1c050*/  ISETP.GE.AND P3, PT, R0.reuse, R190, PT ;  /* 0x000000be0000720c */ /* 0x040fe40003f66270 */
[----:B------:R-:W-:Y:S01]  /*1c060*/  ISETP.GE.AND P0, PT, R0, R191, PT ;  /* 0x000000bf0000720c */ /* 0x000fe20003f06270 */
[----:B------:R-:W-:Y:S01]  /*1c070*/  VIADD R0, R229, 0xb9 ;  /* 0x000000b9e5007836 */ /* 0x000fe20000000000 */
[----:B------:R-:W-:Y:S01]  /*1c080*/  FSEL R229, R15, -INF , P4 ;  /* 0xff8000000fe57808 */ /* 0x000fe20002000000 */
[----:B------:R-:W-:Y:S01]  /*1c090*/  IMAD.MOV.U32 R15, RZ, RZ, R230 ;  /* 0x000000ffff0f7224 */ /* 0x000fe200078e00e6 */
        /* <DEDUP_REMOVED lines=36> */
[----:B------:R-:W-:Y:S01]  /*1c2e0*/  FSEL R237, R34, -INF , P6 ;  /* 0xff80000022ed7808 */ /* 0x000fe20003000000 */
[----:B------:R-:W-:Y:S01]  /*1c2f0*/  IMAD R34, R194, 0x100, R41 ;  /* 0x00000100c2227824 */ /* 0x000fe200078e0229 */
[-C--:B------:R-:W-:Y:S02]  /*1c300*/  ISETP.GE.AND P4, PT, R152, R193.reuse, PT ;  /* 0x000000c19800720c */ /* 0x080fe40003f86270 */
        /* <DEDUP_REMOVED lines=20> */
[----:B------:R-:W-:Y:S02]  /*1c450*/  FSEL R242, R64, -INF , P6 ;  /* 0xff80000040f27808 */ /* 0x000fe40003000000 */
[-C--:B------:R-:W-:Y:S02]  /*1c460*/  ISETP.GE.AND P4, PT, R211, R192.reuse, PT ;  /* 0x000000c0d300720c */ /* 0x080fe40003f86270 */
[-C--:B------:R-:W-:Y:S02]  /*1c470*/  ISETP.GE.AND P6, PT, R210, R192.reuse, PT ;  /* 0x000000c0d200720c */ /* 0x080fe40003fc6270 */
[----:B------:R-:W-:Y:S02]  /*1c480*/  FSEL R241, R65, -INF , P5 ;  /* 0xff80000041f17808 */ /* 0x000fe40002800000 */
        /* <DEDUP_REMOVED lines=20> */
[----:B------:R-:W-:Y:S01]  /*1c5d0*/  FSEL R72, R50, -INF , P5 ;  /* 0xff80000032487808 */ /* 0x000fe20002800000 */
[----:B------:R-:W-:Y:S01]  /*1c5e0*/  VIADD R50, R34, 0xc0 ;  /* 0x000000c022327836 */ /* 0x000fe20000000000 */
[-C--:B------:R-:W-:Y:S02]  /*1c5f0*/  ISETP.GE.AND P5, PT, R123, R193.reuse, PT ;  /* 0x000000c17b00720c */ /* 0x080fe40003fa6270 */
[----:B------:R-:W-:Y:S02]  /*1c600*/  FSEL R76, R76, -INF , P6 ;  /* 0xff8000004c4c7808 */ /* 0x000fe40003000000 */
        /* <DEDUP_REMOVED lines=21> */
[----:B------:R-:W-:Y:S02]  /*1c760*/  FSEL R54, R54, -INF , P4 ;  /* 0xff80000036367808 */ /* 0x000fe40002000000 */
[-C--:B------:R-:W-:Y:S02]  /*1c770*/  ISETP.GE.AND P4, PT, R120, R193.reuse, PT ;  /* 0x000000c17800720c */ /* 0x080fe40003f86270 */
[----:B------:R-:W-:Y:S02]  /*1c780*/  FSEL R92, R92, -INF , P5 ;  /* 0xff8000005c5c7808 */ /* 0x000fe40002800000 */
[----:B------:R-:W-:Y:S02]  /*1c790*/  FSEL R161, R161, -INF , !P3 ;  /* 0xff800000a1a17808 */ /* 0x000fe40005800000 */
[-C--:B------:R-:W-:Y:S02]  /*1c7a0*/  ISETP.GE.AND P5, PT, R127, R192.reuse, PT ;  /* 0x000000c07f00720c */ /* 0x080fe40003fa6270 */
[----:B------:R-:W-:Y:S02]  /*1c7b0*/  FSEL R80, R81, -INF , P4 ;  /* 0xff80000051507808 */ /* 0x000fe40002000000 */
[----:B------:R-:W-:Y:S02]  /*1c7c0*/  FSEL R85, R71, -INF , P5 ;  /* 0xff80000047557808 */ /* 0x000fe40002800000 */
[----:B------:R-:W-:Y:S02]  /*1c7d0*/  ISETP.GE.AND P5, PT, R0, R193, PT ;  /* 0x000000c10000720c */ /* 0x000fe40003fa6270 */
[----:B------:R-:W-:Y:S02]  /*1c7e0*/  FSEL R163, R163, -INF , !P0 ;  /* 0xff800000a3a37808 */ /* 0x000fe40004000000 */
[C---:B------:R-:W-:Y:S02]  /*1c7f0*/  ISETP.GE.AND P0, PT, R224.reuse, R191, PT ;  /* 0x000000bfe000720c */ /* 0x040fe40003f06270 */
[----:B------:R-:W-:Y:S02]  /*1c800*/  ISETP.GE.AND P6, PT, R129, R192, PT ;  /* 0x000000c08100720c */ /* 0x000fe40003fc6270 */
[----:B------:R-:W-:Y:S02]  /*1c810*/  ISETP.GE.AND P3, PT, R224, R190, PT ;  /* 0x000000bee000720c */ /* 0x000fe40003f66270 */
[-C--:B------:R-:W-:Y:S04]  /*1c820*/  ISETP.GE.AND P4, PT, R119, R193.reuse, PT ;  /* 0x000000c17700720c */ /* 0x080fe80003f86270 */
[----:B------:R-:W-:Y:S02]  /*1c830*/  FSEL R251, R84, -INF , P4 ;  /* 0xff80000054fb7808 */ /* 0x000fe40002000000 */
[----:B------:R-:W-:Y:S02]  /*1c840*/  FSEL R84, R67, -INF , P6 ;  /* 0xff80000043547808 */ /* 0x000fe40003000000 */
[-C--:B------:R-:W-:Y:S02]  /*1c850*/  ISETP.GE.AND P6, PT, R128, R192.reuse, PT ;  /* 0x000000c08000720c */ /* 0x080fe40003fc6270 */
[----:B------:R-:W-:Y:S01]  /*1c860*/  FSEL R67, R97, -INF , P5 ;  /* 0xff80000061437808 */ /* 0x000fe20002800000 */
[----:B------:R-:W-:Y:S01]  /*1c870*/  IMAD.MOV.U32 R97, RZ, RZ, R92 ;  /* 0x000000ffff617224 */ /* 0x000fe200078e005c */
[----:B------:R-:W-:Y:S02]  /*1c880*/  ISETP.GE.AND P5, PT, R126, R192, PT ;  /* 0x000000c07e00720c */ /* 0x000fe40003fa6270 */
[----:B------:R-:W-:Y:S02]  /*1c890*/  FSEL R70, R70, -INF , P6 ;  /* 0xff80000046467808 */ /* 0x000fe40003000000 */
[----:B------:R-:W-:Y:S02]  /*1c8a0*/  ISETP.GE.AND P6, PT, R34, R190, PT ;  /* 0x000000be2200720c */ /* 0x000fe40003fc6270 */
[----:B------:R-:W-:Y:S02]  /*1c8b0*/  FSEL R74, R74, -INF , P5 ;  /* 0xff8000004a4a7808 */ /* 0x000fe40002800000 */
[----:B------:R-:W-:Y:S02]  /*1c8c0*/  FSEL R15, R15, -INF , !P6 ;  /* 0xff8000000f0f7808 */ /* 0x000fe40007000000 */
[-C--:B------:R-:W-:Y:S02]  /*1c8d0*/  ISETP.GE.AND P5, PT, R125, R192.reuse, PT ;  /* 0x000000c07d00720c */ /* 0x080fe40003fa6270 */
[-C--:B------:R-:W-:Y:S02]  /*1c8e0*/  ISETP.GE.AND P4, PT, R130, R192.reuse, PT ;  /* 0x000000c08200720c */ /* 0x080fe40003f86270 */
[----:B------:R-:W-:Y:S02]  /*1c8f0*/  FSEL R69, R75, -INF , P5 ;  /* 0xff8000004b457808 */ /* 0x000fe40002800000 */
[-C--:B------:R-:W-:Y:S02]  /*1c900*/  ISETP.GE.AND P5, PT, R50, R193.reuse, PT ;  /* 0x000000c13200720c */ /* 0x080fe40003fa6270 */
[----:B------:R-:W-:Y:S02]  /*1c910*/  FSEL R63, R63, -INF , P4 ;  /* 0xff8000003f3f7808 */ /* 0x000fe40002000000 */
[-C--:B------:R-:W-:Y:S02]  /*1c920*/  ISETP.GE.AND P4, PT, R131, R192.reuse, PT ;  /* 0x000000c08300720c */ /* 0x080fe40003f86270 */
[----:B------:R-:W-:Y:S01]  /*1c930*/  FSEL R81, R100, -INF , P5 ;  /* 0xff80000064517808 */ /* 0x000fe20002800000 */
[----:B------:R-:W-:Y:S01]  /*1c940*/  IMAD.MOV.U32 R100, RZ, RZ, R74 ;  /* 0x000000ffff647224 */ /* 0x000fe200078e004a */
[----:B------:R-:W-:Y:S02]  /*1c950*/  FSEL R66, R66, -INF , P4 ;  /* 0xff80000042427808 */ /* 0x000fe40002000000 */
[-C--:B------:R-:W-:Y:S02]  /*1c960*/  ISETP.GE.AND P4, PT, R8, R193.reuse, PT ;  /* 0x000000c10800720c */ /* 0x080fe40003f86270 */
[-C--:B------:R-:W-:Y:S02]  /*1c970*/  ISETP.GE.AND P6, PT, R124, R192.reuse, PT ;  /* 0x000000c07c00720c */ /* 0x080fe40003fc6270 */
[----:B------:R-:W-:Y:S02]  /*1c980*/  FSEL R89, R93, -INF , P4 ;  /* 0xff8000005d597808 */ /* 0x000fe40002000000 */
[----:B------:R-:W-:Y:S02]  /*1c990*/  ISETP.GE.AND P4, PT, R12, R193, PT ;  /* 0x000000c10c00720c */ /* 0x000fe40003f86270 */
[----:B------:R-:W-:Y:S02]  /*1c9a0*/  FSEL R65, R78, -INF , P6 ;  /* 0xff8000004e417808 */ /* 0x000fe40003000000 */
[----:B------:R-:W-:Y:S02]  /*1c9b0*/  FSEL R96, R96, -INF , P4 ;  /* 0xff80000060607808 */ /* 0x000fe40002000000 */
[C---:B------:R-:W-:Y:S01]  /*1c9c0*/  ISETP.GE.AND P4, PT, R34.reuse, R191, PT ;  /* 0x000000bf2200720c */ /* 0x040fe20003f86270 */
[----:B------:R-:W-:Y:S01]  /*1c9d0*/  VIADD R34, R34, 0xf9 ;  /* 0x000000f922227836 */ /* 0x000fe20000000000 */
[-C--:B------:R-:W-:Y:S02]  /*1c9e0*/  ISETP.GE.AND P5, PT, R47, R193.reuse, PT ;  /* 0x000000c12f00720c */ /* 0x080fe40003fa6270 */
[----:B------:R-:W-:Y:S02]  /*1c9f0*/  FSEL R25, R25, -INF , !P4 ;  /* 0xff80000019197808 */ /* 0x000fe40006000000 */
[-C--:B------:R-:W-:Y:S02]  /*1ca00*/  ISETP.GE.AND P4, PT, R31, R193.reuse, PT ;  /* 0x000000c11f00720c */ /* 0x080fe40003f86270 */
[----:B------:R-:W-:Y:S02]  /*1ca10*/  FSEL R75, R101, -INF , P5 ;  /* 0xff800000654b7808 */ /* 0x000fe40002800000 */
[-C--:B------:R-:W-:Y:S02]  /*1ca20*/  ISETP.GE.AND P6, PT, R46, R193.reuse, PT ;  /* 0x000000c12e00720c */ /* 0x080fe40003fc6270 */
        /* <DEDUP_REMOVED lines=10> */
[----:B------:R-:W-:Y:S01]  /*1cad0*/  IMAD.MOV.U32 R83, RZ, RZ, R100 ;  /* 0x000000ffff537224 */ /* 0x000fe200078e0064 */
[-C--:B------:R-:W-:Y:S02]  /*1cae0*/  ISETP.GE.AND P5, PT, R39, R193.reuse, PT ;  /* 0x000000c12700720c */ /* 0x080fe40003fa6270 */
[-C--:B------:R-:W-:Y:S02]  /*1caf0*/  ISETP.GE.AND P6, PT, R42, R193.reuse, PT ;  /* 0x000000c12a00720c */ /* 0x080fe40003fc6270 */
        /* <DEDUP_REMOVED lines=16> */
[----:B------:R-:W-:Y:S02]  /*1cc00*/  FSEL R105, R6, -INF , P4 ;  /* 0xff80000006697808 */ /* 0x000fe40002000000 */
[-C--:B------:R-:W-:Y:S02]  /*1cc10*/  ISETP.GE.AND P4, PT, R8, R192.reuse, PT ;  /* 0x000000c00800720c */ /* 0x080fe40003f86270 */
[----:B------:R-:W-:Y:S01]  /*1cc20*/  FSEL R67, R91, -INF , P6 ;  /* 0xff8000005b437808 */ /* 0x000fe20003000000 */
[----:B------:R-:W-:Y:S01]  /*1cc30*/  IMAD.MOV.U32 R91, RZ, RZ, R92 ;  /* 0x000000ffff5b7224 */ /* 0x000fe200078e005c */
[-C--:B------:R-:W-:Y:S02]  /*1cc40*/  ISETP.GE.AND P6, PT, R13, R192.reuse, PT ;  /* 0x000000c00d00720c */ /* 0x080fe40003fc6270 */
[-C--:B------:R-:W-:Y:S02]  /*1cc50*/  ISETP.GE.AND P5, PT, R118, R192.reuse, PT ;  /* 0x000000c07600720c */ /* 0x080fe40003fa6270 */
[----:B------:R-:W-:Y:S01]  /*1cc60*/  FSEL R92, R94, -INF , P6 ;  /* 0xff8000005e5c7808 */ /* 0x000fe20003000000 */
[----:B------:R-:W-:Y:S01]  /*1cc70*/  IMAD.MOV.U32 R94, RZ, RZ, R91 ;  /* 0x000000ffff5e7224 */ /* 0x000fe200078e005b */
[----:B------:R-:W-:Y:S02]  /*1cc80*/  FSEL R100, R90, -INF , P5 ;  /* 0xff8000005a647808 */ /* 0x000fe40002800000 */
[----:B------:R-:W-:Y:S01]  /*1cc90*/  FSEL R90, R95, -INF , P4 ;  /* 0xff8000005f5a7808 */ /* 0x000fe20002000000 */
[----:B------:R-:W-:Y:S01]  /*1cca0*/  IMAD.MOV.U32 R95, RZ, RZ, R109 ;  /* 0x000000ffff5f7224 */ /* 0x000fe200078e006d */
[-C--:B------:R-:W-:Y:S01]  /*1ccb0*/  ISETP.GE.AND P4, PT, R12, R192.reuse, PT ;  /* 0x000000c00c00720c */ /* 0x080fe20003f86270 */
        /* <DEDUP_REMOVED lines=14> */
[----:B------:R-:W-:Y:S02]  /*1cda0*/  FSEL R9, R9, -INF , P5 ;  /* 0xff80000009097808 */ /* 0x000fe40002800000 */
[-C--:B------:R-:W-:Y:S02]  /*1cdb0*/  ISETP.GE.AND P5, PT, R0, R192.reuse, PT ;  /* 0x000000c00000720c */ /* 0x080fe40003fa6270 */
[----:B------:R-:W-:Y:S02]  /*1cdc0*/  FSEL R78, R206, -INF , P6 ;  /* 0xff800000ce4e7808 */ /* 0x000fe40003000000 */
[-C--:B------:R-:W-:Y:S02]  /*1cdd0*/  ISETP.GE.AND P6, PT, R47, R192.reuse, PT ;  /* 0x000000c02f00720c */ /* 0x080fe40003fc6270 */
[----:B------:R-:W-:Y:S01]  /*1cde0*/  FSEL R86, R99, -INF , P5 ;  /* 0xff80000063567808 */ /* 0x000fe20002800000 */
[----:B------:R-:W-:Y:S01]  /*1cdf0*/  IMAD.MOV.U32 R99, RZ, RZ, R74 ;  /* 0x000000ffff637224 */ /* 0x000fe200078e004a */
[-C--:B------:R-:W-:Y:S02]  /*1ce00*/  ISETP.GE.AND P5, PT, R50, R192.reuse, PT ;  /* 0x000000c03200720c */ /* 0x080fe40003fa6270 */
[----:B------:R-:W-:Y:S02]  /*1ce10*/  FSEL R82, R103, -INF , P6 ;  /* 0xff80000067527808 */ /* 0x000fe40003000000 */
[-C--:B------:R-:W-:Y:S02]  /*1ce20*/  ISETP.GE.AND P6, PT, R46, R192.reuse, PT ;  /* 0x000000c02e00720c */ /* 0x080fe40003fc6270 */
[----:B------:R-:W-:Y:S02]  /*1ce30*/  FSEL R102, R102, -INF , P5 ;  /* 0xff80000066667808 */ /* 0x000fe40002800000 */
[----:B------:R-:W-:Y:S02]  /*1ce40*/  ISETP.GE.AND P5, PT, R34, R193, PT ;  /* 0x000000c12200720c */ /* 0x000fe40003fa6270 */
[----:B------:R-:W-:Y:S01]  /*1ce50*/  FSEL R74, R106, -INF , P6 ;  /* 0xff8000006a4a7808 */ /* 0x000fe20003000000 */
[----:B------:R-:W-:Y:S01]  /*1ce60*/  IMAD.MOV.U32 R106, RZ, RZ, R65 ;  /* 0x000000ffff6a7224 */ /* 0x000fe200078e0041 */
        /* <DEDUP_REMOVED lines=20> */
[-C--:B------:R-:W-:Y:S02]  /*1cfb0*/  ISETP.GE.AND P6, PT, R35, R192.reuse, PT ;  /* 0x000000c02300720c */ /* 0x080fe40003fc6270 */
[----:B------:R-:W-:Y:S02]  /*1cfc0*/  FSEL R114, R14, -INF , !P0 ;  /* 0xff8000000e727808 */ /* 0x000fe40004000000 */
[----:B------:R-:W-:Y:S02]  /*1cfd0*/  FSEL R208, R208, -INF , P6 ;  /* 0xff800000d0d07808 */ /* 0x000fe40003000000 */
[-C--:B------:R-:W-:Y:S02]  /*1cfe0*/  ISETP.GE.AND P5, PT, R22, R192.reuse, PT ;  /* 0x000000c01600720c */ /* 0x080fe40003fa6270 */
[----:B------:R-:W-:Y:S02]  /*1cff0*/  FSEL R103, R162, -INF , !P3 ;  /* 0xff800000a2677808 */ /* 0x000fe40005800000 */
[----:B------:R-:W-:Y:S01]  /*1d000*/  FSEL R5, R122, -INF , P5 ;  /* 0xff8000007a057808 */ /* 0x000fe20002800000 */
[----:B------:R-:W-:Y:S01]  /*1d010*/  IMAD.MOV.U32 R122, RZ, RZ, R94 ;  /* 0x000000ffff7a7224 */ /* 0x000fe200078e005e */
[----:B------:R-:W-:Y:S01]  /*1d020*/  ISETP.GE.AND P5, PT, R27, R192, PT ;  /* 0x000000c01b00720c */ /* 0x000fe20003fa6270 */
[----:B------:R-:W-:Y:S01]  /*1d030*/  IMAD.MOV.U32 R94, RZ, RZ, R79 ;  /* 0x000000ffff5e7224 */ /* 0x000fe200078e004f */
[----:B------:R-:W-:Y:S02]  /*1d040*/  ISETP.GE.AND P3, PT, R221, R190, PT ;  /* 0x000000bedd00720c */ /* 0x000fe40003f66270 */
[----:B------:R-:W-:Y:S01]  /*1d050*/  FSEL R91, R113, -INF , P4 ;  /* 0xff800000715b7808 */ /* 0x000fe20002000000 */
[----:B------:R-:W-:Y:S01]  /*1d060*/  IMAD.MOV.U32 R113, RZ, RZ, R78 ;  /* 0x000000ffff717224 */ /* 0x000fe200078e004e */
[----:B------:R-:W-:Y:S01]  /*1d070*/  ISETP.GE.AND P4, PT, R26, R192, PT ;  /* 0x000000c01a00720c */ /* 0x000fe20003f86270 */
[----:B------:R-:W-:Y:S01]  /*1d080*/  IMAD.MOV.U32 R78, RZ, RZ, R97 ;  /* 0x000000ffff4e7224 */ /* 0x000fe200078e0061 */
[----:B------:R-:W-:Y:S02]  /*1d090*/  ISETP.GE.AND P6, PT, R225, R190, PT ;  /* 0x000000bee100720c */ /* 0x000fe40003fc6270 */
[----:B------:R-:W-:Y:S02]  /*1d0a0*/  FSEL R116, R116, -INF , P4 ;  /* 0xff80000074747808 */ /* 0x000fe40002000000 */
[----:B------:R-:W-:Y:S02]  /*1d0b0*/  ISETP.GE.AND P4, PT, R23, R192, PT ;  /* 0x000000c01700720c */ /* 0x000fe40003f86270 */
[----:B------:R-:W-:Y:S02]  /*1d0c0*/  FSEL R158, R158, -INF , P5 ;  /* 0xff8000009e9e7808 */ /* 0x000fe40002800000 */
[----:B------:R-:W-:Y:S02]  /*1d0d0*/  FSEL R156, R156, -INF , P4 ;  /* 0xff8000009c9c7808 */ /* 0x000fe40002000000 */
[-C--:B------:R-:W-:Y:S02]  /*1d0e0*/  ISETP.GE.AND P5, PT, R226, R191.reuse, PT ;  /* 0x000000bfe200720c */ /* 0x080fe40003fa6270 */
        /* <DEDUP_REMOVED lines=13> */
[----:B------:R-:W-:Y:S02]  /*1d1c0*/  FSEL R89, R17, -INF , !P3 ;  /* 0xff80000011597808 */ /* 0x000fe40005800000 */
[-C--:B------:R-:W-:Y:S02]  /*1d1d0*/  ISETP.GE.AND P3, PT, R218, R190.reuse, PT ;  /* 0x000000beda00720c */ /* 0x080fe40003f66270 */
        /* <DEDUP_REMOVED lines=9> */
[----:B------:R-:W-:Y:S01]  /*1d270*/  FSEL R79, R21, -INF , !P6 ;  /* 0xff800000154f7808 */ /* 0x000fe20007000000 */
[----:B------:R-:W-:Y:S01]  /*1d280*/  IMAD.MOV.U32 R21, RZ, RZ, R71 ;  /* 0x000000ffff157224 */ /* 0x000fe200078e0047 */
[----:B------:R-:W-:Y:S01]  /*1d290*/  FSEL R71, R24, -INF , !P3 ;  /* 0xff80000018477808 */ /* 0x000fe20005800000 */
[----:B------:R-:W-:Y:S01]  /*1d2a0*/  IMAD.MOV.U32 R24, RZ, RZ, R69 ;  /* 0x000000ffff187224 */ /* 0x000fe200078e0045 */
[-C--:B------:R-:W-:Y:S02]  /*1d2b0*/  ISETP.GE.AND P3, PT, R3, R190.reuse, PT ;  /* 0x000000be0300720c */ /* 0x080fe40003f66270 */
[----:B------:R-:W-:Y:S01]  /*1d2c0*/  FSEL R69, R228, -INF , !P4 ;  /* 0xff800000e4457808 */ /* 0x000fe20006000000 */
[----:B------:R-:W-:Y:S01]  /*1d2d0*/  IMAD.MOV.U32 R228, RZ, RZ, R112 ;  /* 0x000000ffffe47224 */ /* 0x000fe200078e0070 */
[----:B------:R-:W-:Y:S02]  /*1d2e0*/  FSEL R29, R29, -INF , !P3 ;  /* 0xff8000001d1d7808 */ /* 0x000fe40005800000 */
        /* <DEDUP_REMOVED lines=11> */
[----:B------:R-:W-:Y:S02]  /*1d3a0*/  FSEL R73, R36, -INF , !P3 ;  /* 0xff80000024497808 */ /* 0x000fe40005800000 */
[-C--:B------:R-:W-:Y:S02]  /*1d3b0*/  ISETP.GE.AND P6, PT, R215, R190.reuse, PT ;  /* 0x000000bed700720c */ /* 0x080fe40003fc6270 */
[-C--:B------:R-:W-:Y:S01]  /*1d3c0*/  ISETP.GE.AND P4, PT, R225, R191.reuse, PT ;  /* 0x000000bfe100720c */ /* 0x080fe20003f86270 */
        /* <DEDUP_REMOVED lines=8> */
[-C--:B------:R-:W-:Y:S02]  /*1d450*/  ISETP.GE.AND P5, PT, R212, R190.reuse, PT ;  /* 0x000000bed400720c */ /* 0x080fe40003fa6270 */
[-C--:B------:R-:W-:Y:S02]  /*1d460*/  ISETP.GE.AND P4, PT, R222, R191.reuse, PT ;  /* 0x000000bfde00720c */ /* 0x080fe40003f86270 */
[----:B------:R-:W-:Y:S01]  /*1d470*/  FSEL R75, R37, -INF , !P5 ;  /* 0xff800000254b7808 */ /* 0x000fe20006800000 */
[----:B------:R-:W-:Y:S01]  /*1d480*/  IMAD.MOV.U32 R37, RZ, RZ, R84 ;  /* 0x000000ffff257224 */ /* 0x000fe200078e0054 */
[-C--:B------:R-:W-:Y:S02]  /*1d490*/  ISETP.GE.AND P5, PT, R211, R190.reuse, PT ;  /* 0x000000bed300720c */ /* 0x080fe40003fa6270 */
[----:B------:R-:W-:Y:S02]  /*1d4a0*/  FSEL R230, R230, -INF , !P4 ;  /* 0xff800000e6e67808 */ /* 0x000fe40006000000 */
[----:B------:R-:W-:Y:S01]  /*1d4b0*/  FSEL R85, R40, -INF , !P5 ;  /* 0xff80000028557808 */ /* 0x000fe20006800000 */
[----:B------:R-:W-:Y:S01]  /*1d4c0*/  IMAD.MOV.U32 R40, RZ, RZ, R200 ;  /* 0x000000ffff287224 */ /* 0x000fe200078e00c8 */
[-C--:B------:R-:W-:Y:S02]  /*1d4d0*/  ISETP.GE.AND P4, PT, R198, R190.reuse, PT ;  /* 0x000000bec600720c */ /* 0x080fe40003f86270 */
[-C--:B------:R-:W-:Y:S01]  /*1d4e0*/  ISETP.GE.AND P5, PT, R219, R191.reuse, PT ;  /* 0x000000bfdb00720c */ /* 0x080fe20003fa6270 */
[----:B------:R-:W-:Y:S01]  /*1d4f0*/  IMAD.MOV.U32 R219, RZ, RZ, R6 ;  /* 0x000000ffffdb7224 */ /* 0x000fe200078e0006 */
[----:B------:R-:W-:Y:S01]  /*1d500*/  FSEL R6, R45, -INF , !P4 ;  /* 0xff8000002d067808 */ /* 0x000fe20006000000 */
[----:B------:R-:W-:Y:S01]  /*1d510*/  IMAD.MOV.U32 R45, RZ, RZ, R96 ;  /* 0x000000ffff2d7224 */ /* 0x000fe200078e0060 */
[-C--:B------:R-:W-:Y:S02]  /*1d520*/  ISETP.GE.AND P4, PT, R197, R190.reuse, PT ;  /* 0x000000bec500720c */ /* 0x080fe40003f86270 */
[----:B------:R-:W-:Y:S02]  /*1d530*/  FSEL R232, R232, -INF , !P5 ;  /* 0xff800000e8e87808 */ /* 0x000fe40006800000 */
[----:B------:R-:W-:Y:S02]  /*1d540*/  FSEL R48, R48, -INF , !P4 ;  /* 0xff80000030307808 */ /* 0x000fe40006000000 */
[-C--:B------:R-:W-:Y:S02]  /*1d550*/  ISETP.GE.AND P4, PT, R3, R191.reuse, PT ;  /* 0x000000bf0300720c */ /* 0x080fe40003f86270 */
[----:B------:R-:W2:Y:S01]  /*1d560*/  LD.E R3, desc[UR4][R148.64+0xdc] ;  /* 0x0000dc0494037980 */ /* 0x000ea2000c101900 */
[-C--:B------:R-:W-:Y:S02]  /*1d570*/  ISETP.GE.AND P5, PT, R160, R190.reuse, PT ;  /* 0x000000bea000720c */ /* 0x080fe40003fa6270 */
[----:B------:R-:W-:Y:S02]  /*1d580*/  FSEL R236, R236, -INF , !P4 ;  /* 0xff800000ecec7808 */ /* 0x000fe40006000000 */
[----:B------:R-:W-:Y:S02]  /*1d590*/  FSEL R14, R49, -INF , !P5 ;  /* 0xff800000310e7808 */ /* 0x000fe40006800000 */
[-C--:B------:R-:W-:Y:S01]  /*1d5a0*/  ISETP.GE.AND P3, PT, R221, R191.reuse, PT ;  /* 0x000000bfdd00720c */ /* 0x080fe20003f66270 */
        /* <DEDUP_REMOVED lines=40> */
[-C--:B------:R-:W-:Y:S02]  /*1d830*/  ISETP.GE.AND P5, PT, R157, R190.reuse, PT ;  /* 0x000000be9d00720c */ /* 0x080fe40003fa6270 */
        /* <DEDUP_REMOVED lines=68> */
[----:B------:R-:W-:Y:S01]  /*1dc80*/  FSEL R219, R229, -INF , !P6 ;  /* 0xff800000e5db7808 */ /* 0x000fe20007000000 */
[----:B------:R-:W-:Y:S01]  /*1dc90*/  IMAD.MOV.U32 R229, RZ, RZ, R223 ;  /* 0x000000ffffe57224 */ /* 0x000fe200078e00df */
[----:B------:R-:W-:Y:S01]  /*1dca0*/  ISETP.GE.AND P6, PT, R120, R191, PT ;  /* 0x000000bf7800720c */ /* 0x000fe20003fc6270 */
[----:B------:R-:W-:Y:S01]  /*1dcb0*/  IMAD.MOV.U32 R223, RZ, RZ, R224 ;  /* 0x000000ffffdf7224 */ /* 0x000fe200078e00e0 */
[----:B------:R-:W-:Y:S01]  /*1dcc0*/  FSEL R94, R94, -INF , !P5 ;  /* 0xff8000005e5e7808 */ /* 0x000fe20006800000 */
[----:B------:R-:W-:Y:S01]  /*1dcd0*/  IMAD.MOV.U32 R224, RZ, RZ, R20 ;  /* 0x000000ffffe07224 */ /* 0x000fe200078e0014 */
[----:B------:R-:W-:Y:S02]  /*1dce0*/  FMNMX3.FTZ R20, R151, R15, R161, !PT ;  /* 0x0000000f97147276 */ /* 0x000fe400078100a1 */
[----:B------:R-:W-:Y:S02]  /*1dcf0*/  FSEL R122, R122, -INF , !P6 ;  /* 0xff8000007a7a7808 */ /* 0x000fe40007000000 */
[-C--:B------:R-:W-:Y:S02]  /*1dd00*/  ISETP.GE.AND P6, PT, R39, R190.reuse, PT ;  /* 0x000000be2700720c */ /* 0x080fe40003fc6270 */
[----:B------:R-:W-:Y:S02]  /*1dd10*/  FMNMX3.FTZ R20, R20, R111, R109, !PT ;  /* 0x0000006f14147276 */ /* 0x000fe4000781006d */
[-C--:B------:R-:W-:Y:S02]  /*1dd20*/  ISETP.GE.AND P5, PT, R47, R190.reuse, PT ;  /* 0x000000be2f00720c */ /* 0x080fe40003fa6270 */
        /* <DEDUP_REMOVED lines=20> */
[-C--:B------:R-:W-:Y:S02]  /*1de70*/  ISETP.GE.AND P0, PT, R121, R191.reuse, PT ;  /* 0x000000bf7900720c */ /* 0x080fe40003f06270 */
[----:B------:R-:W-:Y:S02]  /*1de80*/  FSEL R77, R224, -INF , !P3 ;  /* 0xff800000e04d7808 */ /* 0x000fe40005800000 */
[-C--:B------:R-:W-:Y:S02]  /*1de90*/  ISETP.GE.AND P3, PT, R0, R191.reuse, PT ;  /* 0x000000bf0000720c */ /* 0x080fe40003f66270 */
[----:B------:R-:W-:Y:S02]  /*1dea0*/  FSEL R118, R40, -INF , !P0 ;  /* 0xff80000028767808 */ /* 0x000fe40004000000 */
[----:B------:R-:W-:Y:S02]  /*1deb0*/  LOP3.LUT R40, R2, 0x120, R167, 0xf8, !PT ;  /* 0x0000012002287812 */ /* 0x000fe400078ef8a7 */
[-C--:B------:R-:W-:Y:S02]  /*1dec0*/  ISETP.GE.AND P4, PT, R124, R191.reuse, PT ;  /* 0x000000bf7c00720c */ /* 0x080fe40003f86270 */
[----:B------:R-:W-:Y:S02]  /*1ded0*/  LEA R40, R40, UR6, 0x1 ;  /* 0x0000000628287c11 */ /* 0x000fe4000f8e08ff */
[----:B------:R-:W-:Y:S02]  /*1dee0*/  FSEL R106, R106, -INF , !P4 ;  /* 0xff8000006a6a7808 */ /* 0x000fe40006000000 */
[-C--:B------:R-:W-:Y:S02]  /*1def0*/  ISETP.GE.AND P4, PT, R46, R190.reuse, PT ;  /* 0x000000be2e00720c */ /* 0x080fe40003f86270 */
[-C--:B------:R-:W-:Y:S02]  /*1df00*/  ISETP.GE.AND P0, PT, R42, R190.reuse, PT ;  /* 0x000000be2a00720c */ /* 0x080fe40003f06270 */
[----:B------:R-:W-:Y:S02]  /*1df10*/  FSEL R209, R203, -INF , !P4 ;  /* 0xff800000cbd17808 */ /* 0x000fe40006000000 */
[-C--:B------:R-:W-:Y:S02]  /*1df20*/  ISETP.GE.AND P4, PT, R117, R191.reuse, PT ;  /* 0x000000bf7500720c */ /* 0x080fe40003f86270 */
[----:B------:R-:W-:Y:S02]  /*1df30*/  FSEL R153, R229, -INF , !P0 ;  /* 0xff800000e5997808 */ /* 0x000fe40004000000 */
[----:B------:R-:W-:Y:S02]  /*1df40*/  FSEL R245, R93, -INF , !P4 ;  /* 0xff8000005df57808 */ /* 0x000fe40006000000 */
[----:B------:R-:W-:Y:S02]  /*1df50*/  ISETP.GE.AND P4, PT, R31, R190, PT ;  /* 0x000000be1f00720c */ /* 0x000fe40003f86270 */
[-C--:B------:R-:W-:Y:S02]  /*1df60*/  ISETP.GE.AND P0, PT, R10, R191.reuse, PT ;  /* 0x000000bf0a00720c */ /* 0x080fe40003f06270 */
[----:B------:R-:W-:Y:S01]  /*1df70*/  FSEL R93, R228, -INF , !P4 ;  /* 0xff800000e45d7808 */ /* 0x000fe20006000000 */
[----:B------:R-:W-:Y:S01]  /*1df80*/  IMAD.MOV.U32 R228, RZ, RZ, R21 ;  /* 0x000000ffffe47224 */ /* 0x000fe200078e0015 */
[----:B------:R-:W-:Y:S02]  /*1df90*/  ISETP.GE.AND P4, PT, R12, R191, PT ;  /* 0x000000bf0c00720c */ /* 0x000fe40003f86270 */
[----:B------:R-:W-:Y:S02]  /*1dfa0*/  FMNMX3.FTZ R21, R20, R97, R6, !PT ;  /* 0x0000006114157276 */ /* 0x000fe40007810006 */
[----:B------:R-:W-:Y:S02]  /*1dfb0*/  FMNMX3.FTZ R10, R150, R25, R163, !PT ;  /* 0x00000019960a7276 */ /* 0x000fe400078100a3 */
        /* <DEDUP_REMOVED lines=11> */
[----:B------:R-:W-:Y:S02]  /*1e070*/  ISETP.GE.AND P4, PT, R23, R190, PT ;  /* 0x000000be1700720c */ /* 0x000fe40003f86270 */
[----:B------:R-:W-:Y:S02]  /*1e080*/  FSEL R123, R223, -INF , !P6 ;  /* 0xff800000df7b7808 */ /* 0x000fe40007000000 */
[-C--:B------:R-:W-:Y:S02]  /*1e090*/  ISETP.GE.AND P6, PT, R13, R191.reuse, PT ;  /* 0x000000bf0d00720c */ /* 0x080fe40003fc6270 */
[----:B------:R-:W-:Y:S02]  /*1e0a0*/  FMNMX3.FTZ R13, R10, R112, R201, !PT ;  /* 0x000000700a0d7276 */ /* 0x000fe400078100c9 */
[----:B------:R-:W-:Y:S02]  /*1e0b0*/  FSEL R229, R92, -INF , !P6 ;  /* 0xff8000005ce57808 */ /* 0x000fe40007000000 */
[----:B------:R-:W-:Y:S02]  /*1e0c0*/  FMNMX3.FTZ R13, R13, R114, R36, !PT ;  /* 0x000000720d0d7276 */ /* 0x000fe40007810024 */
        /* <DEDUP_REMOVED lines=8> */
[----:B------:R-:W-:Y:S02]  /*1e150*/  ISETP.GE.AND P6, PT, R34, R190, PT ;  /* 0x000000be2200720c */ /* 0x000fe40003fc6270 */
        /* <DEDUP_REMOVED lines=16> */
[----:B------:R-:W-:Y:S02]  /*1e260*/  ISETP.GE.AND P0, PT, R34, R192, PT ;  /* 0x000000c02200720c */ /* 0x000fe40003f06270 */
[----:B------:R-:W-:Y:S02]  /*1e270*/  FSEL R91, R91, -INF , !P6 ;  /* 0xff8000005b5b7808 */ /* 0x000fe40007000000 */
[-C--:B------:R-:W-:Y:S02]  /*1e280*/  ISETP.GE.AND P6, PT, R18, R191.reuse, PT ;  /* 0x000000bf1200720c */ /* 0x080fe40003fc6270 */
[----:B------:R-:W-:Y:S02]  /*1e290*/  FSEL R4, R4, -INF , P0 ;  /* 0xff80000004047808 */ /* 0x000fe40000000000 */
[----:B------:R-:W-:Y:S02]  /*1e2a0*/  FSEL R53, R205, -INF , !P6 ;  /* 0xff800000cd357808 */ /* 0x000fe40007000000 */
[-C--:B------:R-:W-:Y:S02]  /*1e2b0*/  ISETP.GE.AND P6, PT, R34, R191.reuse, PT ;  /* 0x000000bf2200720c */ /* 0x080fe40003fc6270 */
[----:B------:R-:W-:Y:S02]  /*1e2c0*/  ISETP.GE.AND P4, PT, R27, R191, PT ;  /* 0x000000bf1b00720c */ /* 0x000fe40003f86270 */
[----:B------:R-:W-:Y:S02]  /*1e2d0*/  FSEL R20, R4, -INF , !P6 ;  /* 0xff80000004147808 */ /* 0x000fe40007000000 */
[----:B------:R-:W-:Y:S02]  /*1e2e0*/  FSEL R45, R158, -INF , !P4 ;  /* 0xff8000009e2d7808 */ /* 0x000fe40006000000 */
        /* <DEDUP_REMOVED lines=17> */
[----:B------:R-:W-:Y:S01]  /*1e400*/  ISETP.GE.AND P5, PT, R23, R191, PT ;  /* 0x000000bf1700720c */ /* 0x000fe20003fa6270 */
[----:B------:R-:W-:Y:S01]  /*1e410*/  VIADD R23, R40, 0x5020 ;  /* 0x0000502028177836 */ /* 0x000fe20000000000 */
[----:B------:R-:W-:Y:S02]  /*1e420*/  FMNMX3.FTZ R0, R0, R235, R221, !PT ;  /* 0x000000eb00007276 */ /* 0x000fe400078100dd */
[----:B------:R-:W-:Y:S02]  /*1e430*/  FSEL R47, R156, -INF , !P5 ;  /* 0xff8000009c2f7808 */ /* 0x000fe40006800000 */
        /* <DEDUP_REMOVED lines=15> */
[----:B------:R-:W-:Y:S04]  /*1e530*/  FMNMX3.FTZ R13, R13, R68, R246, !PT ;  /* 0x000000440d0d7276 */ /* 0x000fe800078100f6 */
        /* <DEDUP_REMOVED lines=12> */
[----:B------:R-:W-:Y:S02]  /*1e600*/  FMNMX3.FTZ R10, R8, R225, R223, !PT ;  /* 0x000000e1080a7276 */ /* 0x000fe400078100df */
[----:B------:R-:W-:Y:S02]  /*1e610*/  FMNMX3.FTZ R8, R0, R43, R44, !PT ;  /* 0x0000002b00087276 */ /* 0x000fe4000781002c */
[----:B------:R-:W-:Y:S03]  /*1e620*/  FMNMX3.FTZ R10, R10, R215, R207, !PT ;  /* 0x000000d70a0a7276 */ /* 0x000fe600078100cf */
[----:B------:R-:W1:Y:S01]  /*1e630*/  SHFL.BFLY PT, R13, R8, 0x2, 0x1f ;  /* 0x0c401f00080d7f89 */ /* 0x000e6200000e0000 */
[----:B------:R-:W-:Y:S04]  /*1e640*/  FMNMX3.FTZ R0, R10, R197, R159, !PT ;  /* 0x000000c50a007276 */ /* 0x000fe8000781009f */
[----:B------:R-:W-:Y:S04]  /*1e650*/  FMNMX3.FTZ R0, R0, R121, R113, !PT ;  /* 0x0000007900007276 */ /* 0x000fe80007810071 */
[----:B------:R-:W-:Y:S04]  /*1e660*/  FMNMX3.FTZ R0, R0, R91, R83, !PT ;  /* 0x0000005b00007276 */ /* 0x000fe80007810053 */
[----:B------:R-:W-:Y:S04]  /*1e670*/  FMNMX3.FTZ R0, R0, R63, R61, !PT ;  /* 0x0000003f00007276 */ /* 0x000fe8000781003d */
[----:B------:R-:W-:Y:S04]  /*1e680*/  FMNMX3.FTZ R0, R0, R55, R53, !PT ;  /* 0x0000003700007276 */ /* 0x000fe80007810035 */
[----:B------:R-:W-:Y:S02]  /*1e690*/  FMNMX3.FTZ R0, R0, R47, R45, !PT ;  /* 0x0000002f00007276 */ /* 0x000fe4000781002d */
[----:B-1----:R-:W-:Y:S02]  /*1e6a0*/  FMNMX.FTZ R13, R8, R13, !PT ;  /* 0x0000000d080d7209 */ /* 0x002fe40007810000 */
[----:B------:R-:W-:Y:S03]  /*1e6b0*/  FMNMX3.FTZ R7, R0, R21, R20, !PT ;  /* 0x0000001500077276 */ /* 0x000fe60007810014 */
[----:B------:R-:W1:Y:S08]  /*1e6c0*/  SHFL.BFLY PT, R4, R13, 0x1, 0x1f ;  /* 0x0c201f000d047f89 */ /* 0x000e7000000e0000 */
[----:B------:R-:W3:Y:S01]  /*1e6d0*/  SHFL.BFLY PT, R0, R7, 0x2, 0x1f ;  /* 0x0c401f0007007f89 */ /* 0x000ee200000e0000 */
[----:B-1----:R-:W-:Y:S01]  /*1e6e0*/  FMNMX.FTZ R2, R13, R4, !PT ;  /* 0x000000040d027209 */ /* 0x002fe20007810000 */
[----:B------:R-:W-:Y:S03]  /*1e6f0*/  VIADD R4, R40, 0x5000 ;  /* 0x0000500028047836 */ /* 0x000fe60000000000 */
[----:B------:R-:W-:Y:S01]  /*1e700*/  FSETP.NEU.FTZ.AND P0, PT, R2, -INF , PT ;  /* 0xff8000000200780b */ /* 0x000fe20003f1d000 */
[----:B------:R-:W-:Y:S02]  /*1e710*/  @P1 VIADD R23, R4, 0xffffffe0 ;  /* 0xffffffe004171836 */ /* 0x000fe40000000000 */
[----:B--2---:R-:W-:Y:S01]  /*1e720*/  FMUL.FTZ R46, R3, R2 ;  /* 0x00000002032e7220 */ /* 0x004fe20000410000 */
[----:B---3--:R-:W-:Y:S02]  /*1e730*/  FMNMX.FTZ R5, R7, R0, !PT ;  /* 0x0000000007057209 */ /* 0x008fe40007810000 */
[----:B------:R-:W-:Y:S02]  /*1e740*/  FSEL R4, R2, RZ, P0 ;  /* 0x000000ff02047208 */ /* 0x000fe40000000000 */
[----:B------:R-:W-:Y:S01]  /*1e750*/  FSEL R46, R46, RZ, P0 ;  /* 0x000000ff2e2e7208 */ /* 0x000fe20000000000 */
[----:B------:R-:W1:Y:S02]  /*1e760*/  SHFL.BFLY PT, R0, R5, 0x1, 0x1f ;  /* 0x0c201f0005007f89 */ /* 0x000e6400000e0000 */
[----:B------:R-:W-:Y:S02]  /*1e770*/  FADD.FTZ R4, -R4, R151 ;  /* 0x0000009704047221 */ /* 0x000fe40000010100 */
[-CC-:B------:R-:W-:Y:S01]  /*1e780*/  FFMA.FTZ R8, R15, R3.reuse, -R46.reuse ;  /* 0x000000030f087223 */ /* 0x180fe2000001082e */
[-CC-:B------:R-:W-:Y:S01]  /*1e790*/  FFMA.FTZ R66, R14, R3.reuse, -R46.reuse ;  /* 0x000000030e427223 */ /* 0x180fe2000001082e */
[-CC-:B------:R-:W-:Y:S02]  /*1e7a0*/  FFMA.FTZ R92, R29, R3.reuse, -R46.reuse ;  /* 0x000000031d5c7223 */ /* 0x180fe4000001082e */
[----:B------:R-:W2:Y:S01]  /*1e7b0*/  LDSM.16.MT88.4 R12, [R40+0x5000] ;  /* 0x00500000280c783b */ /* 0x000ea20000004200 */
[-CC-:B------:R-:W-:Y:S01]  /*1e7c0*/  FFMA.FTZ R88, R33, R3.reuse, -R46.reuse ;  /* 0x0000000321587223 */ /* 0x180fe2000001082e */
[-CC-:B------:R-:W-:Y:S01]  /*1e7d0*/  FFMA.FTZ R50, R32, R3.reuse, -R46.reuse ;  /* 0x0000000320327223 */ /* 0x180fe2000001082e */
[----:B------:R-:W-:Y:S01]  /*1e7e0*/  MUFU.EX2 R8, R8 ;  /* 0x0000000800087308 */ /* 0x000fe20000000800 */
[-CC-:B------:R-:W-:Y:S01]  /*1e7f0*/  FFMA.FTZ R151, R71, R3.reuse, -R46.reuse ;  /* 0x0000000347977223 */ /* 0x180fe2000001082e */
[-CC-:B------:R-:W-:Y:S01]  /*1e800*/  FFMA.FTZ R71, R28, R3.reuse, -R46.reuse ;  /* 0x000000031c477223 */ /* 0x180fe2000001082e */
[-CC-:B------:R-:W-:Y:S01]  /*1e810*/  FFMA.FTZ R128, R161, R3.reuse, -R46.reuse ;  /* 0x00000003a1807223 */ /* 0x180fe2000001082e */
[-CC-:B------:R-:W-:Y:S01]  /*1e820*/  FFMA.FTZ R124, R109, R3.reuse, -R46.reuse ;  /* 0x000000036d7c7223 */ /* 0x180fe2000001082e */
[----:B------:R-:W3:Y:S01]  /*1e830*/  LDSM.16.MT88.4 R28, [R23] ;  /* 0x00000000171c783b */ /* 0x000ee20000004200 */
[-CC-:B------:R-:W-:Y:S01]  /*1e840*/  FFMA.FTZ R116, R99, R3.reuse, -R46.reuse ;  /* 0x0000000363747223 */ /* 0x180fe2000001082e */
[-CC-:B------:R-:W-:Y:S03]  /*1e850*/  FFMA.FTZ R70, R19, R3.reuse, -R46.reuse ;  /* 0x0000000313467223 */ /* 0x180fe6000001082e */
[----:B------:R-:W-:Y:S01]  /*1e860*/  MUFU.EX2 R151, R151 ;  /* 0x0000009700977308 */ /* 0x000fe20000000800 */
[-CC-:B------:R-:W-:Y:S01]  /*1e870*/  FFMA.FTZ R104, R79, R3.reuse, -R46.reuse ;  /* 0x000000034f687223 */ /* 0x180fe2000001082e */
[-CC-:B------:R-:W-:Y:S01]  /*1e880*/  FFMA.FTZ R100, R69, R3.reuse, -R46.reuse ;  /* 0x0000000345647223 */ /* 0x180fe2000001082e */
[-CC-:B------:R-:W-:Y:S01]  /*1e890*/  FFMA.FTZ R76, R87, R3.reuse, -R46.reuse ;  /* 0x00000003574c7223 */ /* 0x180fe2000001082e */
[-CC-:B------:R-:W-:Y:S01]  /*1e8a0*/  FFMA.FTZ R227, R227, R3.reuse, -R46.reuse ;  /* 0x00000003e3e37223 */ /* 0x180fe2000001082e */
[----:B------:R-:W4:Y:S01]  /*1e8b0*/  LDSM.16.MT88.4 R32, [R40+0x5400] ;  /* 0x005400002820783b */ /* 0x000f220000004200 */
[----:B-1----:R-:W-:Y:S01]  /*1e8c0*/  FMNMX.FTZ R0, R5, R0, !PT ;  /* 0x0000000005007209 */ /* 0x002fe20007810000 */
[-CC-:B------:R-:W-:Y:S03]  /*1e8d0*/  FFMA.FTZ R72, R6, R3.reuse, -R46.reuse ;  /* 0x0000000306487223 */ /* 0x180fe6000001082e */
[----:B------:R-:W-:Y:S01]  /*1e8e0*/  MUFU.EX2 R128, R128 ;  /* 0x0000008000807308 */ /* 0x000fe20000000800 */
[-CC-:B------:R-:W-:Y:S01]  /*1e8f0*/  FFMA.FTZ R205, R111, R3.reuse, -R46.reuse ;  /* 0x000000036fcd7223 */ /* 0x180fe2000001082e */
[C---:B------:R-:W-:Y:S01]  /*1e900*/  FSETP.NEU.FTZ.AND P0, PT, R0.reuse, -INF , PT ;  /* 0xff8000000000780b */ /* 0x040fe20003f1d000 */
[----:B------:R-:W-:Y:S01]  /*1e910*/  FMUL.FTZ R42, R3, R0 ;  /* 0x00000000032a7220 */ /* 0x000fe20000410000 */
[-CC-:B------:R-:W-:Y:S01]  /*1e920*/  FFMA.FTZ R111, R73, R3.reuse, -R46.reuse ;  /* 0x00000003496f7223 */ /* 0x180fe2000001082e */
[----:B------:R-:W-:Y:S01]  /*1e930*/  FMUL.FTZ R4, R3, R4 ;  /* 0x0000000403047220 */ /* 0x000fe20000410000 */
[----:B------:R-:W-:Y:S01]  /*1e940*/  FSEL R5, R0, RZ, P0 ;  /* 0x000000ff00057208 */ /* 0x000fe20000000000 */
[-CC-:B------:R-:W-:Y:S03]  /*1e950*/  FFMA.FTZ R119, R17, R3.reuse, -R46.reuse ;  /* 0x0000000311777223 */ /* 0x180fe6000001082e */
[----:B------:R-:W-:Y:S01]  /*1e960*/  MUFU.EX2 R205, R205 ;  /* 0x000000cd00cd7308 */ /* 0x000fe20000000800 */
[----:B------:R-:W-:Y:S01]  /*1e970*/  FSEL R42, R42, RZ, P0 ;  /* 0x000000ff2a2a7208 */ /* 0x000fe20000000000 */
[-C--:B------:R-:W-:Y:S01]  /*1e980*/  FFMA.FTZ R157, R81, R3.reuse, -R46 ;  /* 0x00000003519d7223 */ /* 0x080fe2000001082e */
[----:B------:R-:W-:Y:S01]  /*1e990*/  FADD.FTZ R6, -R5, R150 ;  /* 0x0000009605067221 */ /* 0x000fe20000010100 */
[-CC-:B------:R-:W-:Y:S01]  /*1e9a0*/  FFMA.FTZ R82, R75, R3.reuse, -R46.reuse ;  /* 0x000000034b527223 */ /* 0x180fe2000001082e */
[-C--:B------:R-:W-:Y:S01]  /*1e9b0*/  FFMA.FTZ R129, R65, R3.reuse, -R46 ;  /* 0x0000000341817223 */ /* 0x080fe2000001082e */
        /* <DEDUP_REMOVED lines=34> */
[----:B------:R-:W1:Y:S01]  /*1ebe0*/  MUFU.EX2 R120, R120 ;  /* 0x0000007800787308 */ /* 0x000e620000000800 */
[----:B-----5:R-:W-:Y:S01]  /*1ebf0*/  F2FP.F16.F32.PACK_AB R25, R126, R211 ;  /* 0x000000d37e19723e */ /* 0x020fe200000000ff */
[-CC-:B------:R-:W-:Y:S01]  /*1ec00*/  FFMA.FTZ R105, R105, R3.reuse, -R42.reuse ;  /* 0x0000000369697223 */ /* 0x180fe2000001082a */
[-CC-:B------:R-:W-:Y:S01]  /*1ec10*/  FFMA.FTZ R125, R125, R3.reuse, -R42.reuse ;  /* 0x000000037d7d7223 */ /* 0x180fe2000001082a */
[-CC-:B------:R-:W-:Y:S01]  /*1ec20*/  FFMA.FTZ R94, R94, R3.reuse, -R42.reuse ;  /* 0x000000035e5e7223 */ /* 0x180fe2000001082a */
[-CC-:B------:R-:W-:Y:S01]  /*1ec30*/  FFMA.FTZ R106, R106, R3.reuse, -R42.reuse ;  /* 0x000000036a6a7223 */ /* 0x180fe2000001082a */
[-CC-:B------:R-:W-:Y:S01]  /*1ec40*/  FFMA.FTZ R118, R118, R3.reuse, -R42.reuse ;  /* 0x0000000376767223 */ /* 0x180fe2000001082a */
[-CC-:B------:R-:W-:Y:S03]  /*1ec50*/  FFMA.FTZ R229, R229, R3.reuse, -R42.reuse ;  /* 0x00000003e5e57223 */ /* 0x180fe6000001082a */
[----:B------:R-:W5:Y:S01]  /*1ec60*/  MUFU.EX2 R17, R4 ;  /* 0x0000000400117308 */ /* 0x000f620000000800 */
        /* <DEDUP_REMOVED lines=8> */
[----:B-1----:R-:W-:Y:S01]  /*1ecf0*/  F2FP.F16.F32.PACK_AB R27, R120, R203 ;  /* 0x000000cb781b723e */ /* 0x002fe200000000ff */
[-CC-:B------:R-:W-:Y:S01]  /*1ed00*/  FFMA.FTZ R91, R91, R3.reuse, -R42.reuse ;  /* 0x000000035b5b7223 */ /* 0x180fe2000001082a */
[-CC-:B------:R-:W-:Y:S01]  /*1ed10*/  FFMA.FTZ R61, R61, R3.reuse, -R42.reuse ;  /* 0x000000033d3d7223 */ /* 0x180fe2000001082a */
[-CC-:B------:R-:W-:Y:S01]  /*1ed20*/  FFMA.FTZ R53, R53, R3.reuse, -R42.reuse ;  /* 0x0000000335357223 */ /* 0x180fe2000001082a */
[-CC-:B------:R-:W-:Y:S01]  /*1ed30*/  FFMA.FTZ R63, R63, R3.reuse, -R42.reuse ;  /* 0x000000033f3f7223 */ /* 0x180fe2000001082a */
[-CC-:B------:R-:W-:Y:S01]  /*1ed40*/  FFMA.FTZ R55, R55, R3.reuse, -R42.reuse ;  /* 0x0000000337377223 */ /* 0x180fe2000001082a */
[-C--:B------:R-:W-:Y:S03]  /*1ed50*/  FFMA.FTZ R47, R47, R3.reuse, -R42 ;  /* 0x000000032f2f7223 */ /* 0x080fe6000001082a */
[----:B------:R-:W-:Y:S01]  /*1ed60*/  MUFU.EX2 R167, R167 ;  /* 0x000000a700a77308 */ /* 0x000fe20000000800 */
[----:B------:R-:W-:Y:S01]  /*1ed70*/  FMUL.FTZ R7, R3, R6 ;  /* 0x0000000603077220 */ /* 0x000fe20000410000 */
[-C--:B------:R-:W-:Y:S01]  /*1ed80*/  FFMA.FTZ R56, R24, R3.reuse, -R46 ;  /* 0x0000000318387223 */ /* 0x080fe2000001082e */
[----:B------:R-:W-:Y:S01]  /*1ed90*/  F2FP.F16.F32.PACK_AB R24, R128, R8 ;  /* 0x000000088018723e */ /* 0x000fe200000000ff */
[----:B-----5:R-:W-:Y:S01]  /*1eda0*/  FMUL.FTZ R4, R17, R144 ;  /* 0x0000009011047220 */ /* 0x020fe20000410000 */
[----:B------:R-:W-:Y:S01]  /*1edb0*/  FFMA.FTZ R144, R223, R3, -R42 ;  /* 0x00000003df907223 */ /* 0x000fe2000001082a */
[----:B------:R-:W-:Y:S01]  /*1edc0*/  FMUL.FTZ R5, R17, R145 ;  /* 0x0000009111057220 */ /* 0x000fe20000410000 */
[-CC-:B------:R-:W-:Y:S03]  /*1edd0*/  FFMA.FTZ R201, R103, R3.reuse, -R46.reuse ;  /* 0x0000000367c97223 */ /* 0x180fe6000001082e */
[----:B------:R-:W1:Y:S01]  /*1ede0*/  MUFU.EX2 R22, R7 ;  /* 0x0000000700167308 */ /* 0x000e620000000800 */
[-C--:B------:R-:W-:Y:S01]  /*1edf0*/  FFMA.FTZ R103, R85, R3.reuse, -R46 ;  /* 0x0000000355677223 */ /* 0x080fe2000001082e */
[-C--:B------:R-:W-:Y:S01]  /*1ee00*/  FFMA.FTZ R85, R37, R3.reuse, -R42 ;  /* 0x0000000325557223 */ /* 0x080fe2000001082a */
[-C--:B------:R-:W-:Y:S01]  /*1ee10*/  FFMA.FTZ R163, R95, R3.reuse, -R46 ;  /* 0x000000035fa37223 */ /* 0x080fe2000001082e */
[----:B------:R-:W5:Y:S01]  /*1ee20*/  LDSM.16.MT88.4 R36, [R23+0x400] ;  /* 0x000400001724783b */ /* 0x000f620000004200 */
[-CC-:B------:R-:W-:Y:S01]  /*1ee30*/  FFMA.FTZ R95, R68, R3.reuse, -R42.reuse ;  /* 0x00000003445f7223 */ /* 0x180fe2000001082a */
[-C--:B------:R-:W-:Y:S01]  /*1ee40*/  FFMA.FTZ R68, R246, R3.reuse, -R42 ;  /* 0x00000003f6447223 */ /* 0x080fe2000001082a */
[-CC-:B------:R-:W-:Y:S03]  /*1ee50*/  FFMA.FTZ R60, R16, R3.reuse, -R46.reuse ;  /* 0x00000003103c7223 */ /* 0x180fe6000001082e */
[----:B------:R-:W4:Y:S01]  /*1ee60*/  MUFU.EX2 R201, R201 ;  /* 0x000000c900c97308 */ /* 0x000f220000000800 */
[----:B------:R-:W-:Y:S01]  /*1ee70*/  FMUL.FTZ R16, R17, R132 ;  /* 0x0000008411107220 */ /* 0x000fe20000410000 */
[-CC-:B------:R-:W-:Y:S01]  /*1ee80*/  FFMA.FTZ R81, R52, R3.reuse, -R46.reuse ;  /* 0x0000000334517223 */ /* 0x180fe2000001082e */
[--C-:B------:R-:W-:Y:S01]  /*1ee90*/  FFMA.FTZ R52, R9, R3, -R46.reuse ;  /* 0x0000000309347223 */ /* 0x100fe2000001082e */
[----:B------:R-:W-:Y:S01]  /*1eea0*/  FMUL.FTZ R9, R17, R141 ;  /* 0x0000008d11097220 */ /* 0x000fe20000410000 */
[-CC-:B------:R-:W-:Y:S01]  /*1eeb0*/  FFMA.FTZ R141, R251, R3.reuse, -R46.reuse ;  /* 0x00000003fb8d7223 */ /* 0x180fe2000001082e */
[----:B------:R-:W-:Y:S01]  /*1eec0*/  FFMA.FTZ R75, R213, R3, -R46 ;  /* 0x00000003d54b7223 */ /* 0x000fe2000001082e */
[----:B------:R-:W-:Y:S03]  /*1eed0*/  FFMA.FTZ R213, R17, R196, R8 ;  /* 0x000000c411d57223 */ /* 0x000fe60000010008 */
[----:B------:R-:W4:Y:S01]  /*1eee0*/  MUFU.EX2 R114, R114 ;  /* 0x0000007200727308 */ /* 0x000f220000000800 */
[C---:B-1----:R-:W-:Y:S01]  /*1eef0*/  FMUL.FTZ R10, R22.reuse, R142 ;  /* 0x0000008e160a7220 */ /* 0x042fe20000410000 */
[C---:B------:R-:W-:Y:S01]  /*1ef00*/  FMUL.FTZ R18, R22.reuse, R134 ;  /* 0x0000008616127220 */ /* 0x040fe20000410000 */
[----:B------:R-:W-:Y:S01]  /*1ef10*/  FMUL.FTZ R19, R22, R135 ;  /* 0x0000008716137220 */ /* 0x000fe20000410000 */
[-CC-:B------:R-:W-:Y:S01]  /*1ef20*/  FFMA.FTZ R135, R152, R3.reuse, -R42.reuse ;  /* 0x0000000398877223 */ /* 0x180fe2000001082a */
[--C-:B------:R-:W-:Y:S01]  /*1ef30*/  FFMA.FTZ R134, R239, R3, -R42.reuse ;  /* 0x00000003ef867223 */ /* 0x100fe2000001082a */
[C---:B------:R-:W-:Y:S01]  /*1ef40*/  FMUL.FTZ R6, R22.reuse, R146 ;  /* 0x0000009216067220 */ /* 0x040fe20000410000 */
[C---:B------:R-:W-:Y:S03]  /*1ef50*/  FMUL.FTZ R7, R22.reuse, R147 ;  /* 0x0000009316077220 */ /* 0x040fe60000410000 */
[----:B------:R-:W-:Y:S01]  /*1ef60*/  MUFU.EX2 R163, R163 ;  /* 0x000000a300a37308 */ /* 0x000fe20000000800 */
[----:B------:R-:W-:Y:S01]  /*1ef70*/  FFMA.FTZ R147, R237, R3, -R42 ;  /* 0x00000003ed937223 */ /* 0x000fe2000001082a */
[----:B------:R-:W-:Y:S01]  /*1ef80*/  FMUL.FTZ R8, R17, R140 ;  /* 0x0000008c11087220 */ /* 0x000fe20000410000 */
[C---:B------:R-:W-:Y:S01]  /*1ef90*/  FFMA.FTZ R211, R22.reuse, R195, R211 ;  /* 0x000000c316d37223 */ /* 0x040fe200000100d3 */
[-CC-:B------:R-:W-:Y:S01]  /*1efa0*/  FFMA.FTZ R140, R231, R3.reuse, -R46.reuse ;  /* 0x00000003e78c7223 */ /* 0x180fe2000001082e */
[----:B------:R-:W-:Y:S01]  /*1efb0*/  FFMA.FTZ R65, R11, R3, -R46 ;  /* 0x000000030b417223 */ /* 0x000fe2000001082e */
[C---:B--2---:R-:W-:Y:S04]  /*1efc0*/  HMMA.16816.F32 R4, R24.reuse, R12, R4 ;  /* 0x0000000c1804723c */ /* 0x044fe80000001804 */
[----:B------:R-:W-:Y:S01]  /*1efd0*/  MUFU.EX2 R161, R161 ;  /* 0x000000a100a17308 */ /* 0x000fe20000000800 */
[C---:B------:R-:W-:Y:S01]  /*1efe0*/  FMUL.FTZ R12, R17.reuse, R136 ;  /* 0x00000088110c7220 */ /* 0x040fe20000410000 */
[C---:B------:R-:W-:Y:S01]  /*1eff0*/  FMUL.FTZ R13, R17.reuse, R137 ;  /* 0x00000089110d7220 */ /* 0x040fe20000410000 */
[----:B------:R-:W-:Y:S01]  /*1f000*/  FMUL.FTZ R17, R17, R133 ;  /* 0x0000008511117220 */ /* 0x000fe20000410000 */
[----:B------:R-:W-:Y:S01]  /*1f010*/  FMUL.FTZ R11, R22, R143 ;  /* 0x0000008f160b7220 */ /* 0x000fe20000410000 */
[-C--:B------:R-:W-:Y:S05]  /*1f020*/  FFMA.FTZ R143, R245, R3.reuse, -R42 ;  /* 0x00000003f58f7223 */ /* 0x080fea000001082a */
[----:B------:R-:W-:Y:S01]  /*1f030*/  MUFU.EX2 R110, R110 ;  /* 0x0000006e006e7308 */ /* 0x000fe20000000800 */
[-C--:B------:R-:W-:Y:S01]  /*1f040*/  FFMA.FTZ R137, R130, R3.reuse, -R46 ;  /* 0x0000000382897223 */ /* 0x080fe2000001082e */
[-C--:B------:R-:W-:Y:S01]  /*1f050*/  FFMA.FTZ R130, R247, R3.reuse, -R42 ;  /* 0x00000003f7827223 */ /* 0x080fe2000001082a */
[-CC-:B------:R-:W-:Y:S01]  /*1f060*/  FFMA.FTZ R112, R89, R3.reuse, -R46.reuse ;  /* 0x0000000359707223 */ /* 0x180fe2000001082e */
[----:B------:R-:W-:Y:S01]  /*1f070*/  FFMA.FTZ R89, R48, R3, -R46 ;  /* 0x0000000330597223 */ /* 0x000fe2000001082e */
[C---:B------:R-:W-:Y:S05]  /*1f080*/  HMMA.16816.F32 R8, R24.reuse, R14, R8 ;  /* 0x0000000e1808723c */ /* 0x040fea0000001808 */
[----:B------:R-:W-:Y:S01]  /*1f090*/  MUFU.EX2 R157, R157 ;  /* 0x0000009d009d7308 */ /* 0x000fe20000000800 */
[C---:B------:R-:W-:Y:S01]  /*1f0a0*/  FMUL.FTZ R14, R22.reuse, R138 ;  /* 0x0000008a160e7220 */ /* 0x040fe20000410000 */
[----:B------:R-:W-:Y:S01]  /*1f0b0*/  FMUL.FTZ R15, R22, R139 ;  /* 0x0000008b160f7220 */ /* 0x000fe20000410000 */
[-CC-:B------:R-:W-:Y:S01]  /*1f0c0*/  FFMA.FTZ R48, R220, R3.reuse, -R42.reuse ;  /* 0x00000003dc307223 */ /* 0x180fe2000001082a */
[-CC-:B------:R-:W-:Y:S01]  /*1f0d0*/  FFMA.FTZ R139, R122, R3.reuse, -R42.reuse ;  /* 0x000000037a8b7223 */ /* 0x180fe2000001082a */
[-CC-:B------:R-:W-:Y:S01]  /*1f0e0*/  FFMA.FTZ R138, R233, R3.reuse, -R42.reuse ;  /* 0x00000003e98a7223 */ /* 0x180fe2000001082a */
[-C--:B------:R-:W-:Y:S01]  /*1f0f0*/  FFMA.FTZ R22, R197, R3.reuse, -R42 ;  /* 0x00000003c5167223 */ /* 0x080fe2000001082a */
[-CC-:B------:R-:W-:Y:S03]  /*1f100*/  FFMA.FTZ R122, R249, R3.reuse, -R46.reuse ;  /* 0x00000003f97a7223 */ /* 0x180fe6000001082e */
[----:B------:R-:W1:Y:S01]  /*1f110*/  MUFU.EX2 R112, R112 ;  /* 0x0000007000707308 */ /* 0x000e620000000800 */
[C---:B---3--:R-:W-:Y:S03]  /*1f120*/  HMMA.16816.F32 R12, R24.reuse, R28, R12 ;  /* 0x0000001c180c723c */ /* 0x048fe6000000180c */
[-CC-:B------:R-:W-:Y:S01]  /*1f130*/  FFMA.FTZ R97, R97, R3.reuse, -R46.reuse ;  /* 0x0000000361617223 */ /* 0x180fe2000001082e */
[-CC-:B------:R-:W-:Y:S01]  /*1f140*/  FFMA.FTZ R101, R101, R3.reuse, -R46.reuse ;  /* 0x0000000365657223 */ /* 0x180fe2000001082e */
[-CC-:B------:R-:W-:Y:S01]  /*1f150*/  FFMA.FTZ R84, R84, R3.reuse, -R46.reuse ;  /* 0x0000000354547223 */ /* 0x180fe2000001082e */
[--C-:B------:R-:W-:Y:S03]  /*1f160*/  FFMA.FTZ R115, R115, R3, -R46.reuse ;  /* 0x0000000373737223 */ /* 0x100fe6000001082e */
[----:B------:R-:W2:Y:S01]  /*1f170*/  MUFU.EX2 R104, R104 ;  /* 0x0000006800687308 */ /* 0x000ea20000000800 */
[----:B------:R-:W-:Y:S01]  /*1f180*/  HMMA.16816.F32 R16, R24, R30, R16 ;  /* 0x0000001e1810723c */ /* 0x000fe20000001810 */
[----:B------:R-:W3:Y:S02]  /*1f190*/  LDSM.16.MT88.4 R28, [R40+0x5800] ;  /* 0x00580000281c783b */ /* 0x000ee40000004200 */
[----:B----4-:R-:W-:Y:S01]  /*1f1a0*/  F2FP.F16.F32.PACK_AB R24, R116, R201 ;  /* 0x000000c97418723e */ /* 0x010fe200000000ff */
[--C-:B------:R-:W-:Y:S01]  /*1f1b0*/  FFMA.FTZ R96, R96, R3, -R46.reuse ;  /* 0x0000000360607223 */ /* 0x100fe2000001082e */
[----:B------:R-:W-:Y:S01]  /*1f1c0*/  F2FP.F16.F32.PACK_AB R25, R114, R167 ;  /* 0x000000a77219723e */ /* 0x000fe200000000ff */
[--C-:B------:R-:W-:Y:S03]  /*1f1d0*/  FFMA.FTZ R133, R154, R3, -R46.reuse ;  /* 0x000000039a857223 */ /* 0x100fe6000001082e */
[----:B------:R-:W-:Y:S01]  /*1f1e0*/  MUFU.EX2 R155, R155 ;  /* 0x0000009b009b7308 */ /* 0x000fe20000000800 */
[----:B-1----:R-:W-:Y:S01]  /*1f1f0*/  F2FP.F16.F32.PACK_AB R26, R112, R163 ;  /* 0x000000a3701a723e */ /* 0x002fe200000000ff */
[--C-:B------:R-:W-:Y:S01]  /*1f200*/  FFMA.FTZ R108, R108, R3, -R46.reuse ;  /* 0x000000036c6c7223 */ /* 0x100fe2000001082e */
[----:B------:R-:W-:Y:S01]  /*1f210*/  F2FP.F16.F32.PACK_AB R27, R110, R161 ;  /* 0x000000a16e1b723e */ /* 0x000fe200000000ff */
        /* <DEDUP_REMOVED lines=10> */
[----:B------:R-:W4:Y:S01]  /*1f2c0*/  MUFU.EX2 R100, R100 ;  /* 0x0000006400647308 */ /* 0x000f220000000800 */
[-CC-:B------:R-:W-:Y:S01]  /*1f2d0*/  FFMA.FTZ R123, R123, R3.reuse, -R46.reuse ;  /* 0x000000037b7b7223 */ /* 0x180fe2000001082e */
[C---:B------:R-:W-:Y:S01]  /*1f2e0*/  HMMA.16816.F32 R8, R24.reuse, R34, R8 ;  /* 0x000000221808723c */ /* 0x040fe20000001808 */
[----:B------:R-:W3:Y:S02]  /*1f2f0*/  LDSM.16.MT88.4 R32, [R23+0x800] ;  /* 0x000800001720783b */ /* 0x000ee40000004200 */
[-CC-:B------:R-:W-:Y:S01]  /*1f300*/  FFMA.FTZ R93, R93, R3.reuse, -R46.reuse ;  /* 0x000000035d5d7223 */ /* 0x180fe2000001082e */
[-CC-:B------:R-:W-:Y:S01]  /*1f310*/  FFMA.FTZ R153, R153, R3.reuse, -R46.reuse ;  /* 0x0000000399997223 */ /* 0x180fe2000001082e */
[-C--:B------:R-:W-:Y:S03]  /*1f320*/  FFMA.FTZ R107, R107, R3.reuse, -R46 ;  /* 0x000000036b6b7223 */ /* 0x080fe6000001082e */
        /* <DEDUP_REMOVED lines=8> */
[----:B------:R-:W-:Y:S01]  /*1f3b0*/  HMMA.16816.F32 R16, R24, R38, R16 ;  /* 0x000000261810723c */ /* 0x000fe20000001810 */
[----:B------:R-:W3:Y:S02]  /*1f3c0*/  LDSM.16.MT88.4 R36, [R40+0x5c00] ;  /* 0x005c00002824783b */ /* 0x000ee40000004200 */
[----:B--2---:R-:W-:Y:S01]  /*1f3d0*/  F2FP.F16.F32.PACK_AB R24, R104, R157 ;  /* 0x0000009d6818723e */ /* 0x004fe200000000ff */
[----:B------:R-:W-:Y:S01]  /*1f3e0*/  FADD.FTZ R167, R167, R120 ;  /* 0x00000078a7a77221 */ /* 0x000fe20000010000 */
[----:B-1----:R-:W-:Y:S03]  /*1f3f0*/  F2FP.F16.F32.PACK_AB R25, R102, R155 ;  /* 0x0000009b6619723e */ /* 0x002fe600000000ff */
[----:B------:R-:W-:Y:S01]  /*1f400*/  MUFU.EX2 R129, R129 ;  /* 0x0000008100817308 */ /* 0x000fe20000000800 */
[----:B----4-:R-:W-:Y:S01]  /*1f410*/  F2FP.F16.F32.PACK_AB R26, R100, R151 ;  /* 0x00000097641a723e */ /* 0x010fe200000000ff */
[----:B------:R-:W-:Y:S01]  /*1f420*/  FADD.FTZ R114, R114, R167 ;  /* 0x000000a772727221 */ /* 0x000fe20000010000 */
[----:B------:R-:W-:Y:S01]  /*1f430*/  FADD.FTZ R205, R205, R128 ;  /* 0x00000080cdcd7221 */ /* 0x000fe20000010000 */
[----:B------:R-:W-:Y:S01]  /*1f440*/  FFMA.FTZ R57, R57, R3, -R46 ;  /* 0x0000000339397223 */ /* 0x000fe2000001082e */
[----:B------:R-:W-:Y:S01]  /*1f450*/  ISETP.GT.AND P0, PT, R194, R173, PT ;  /* 0x000000adc200720c */ /* 0x000fe20003f04270 */
[----:B------:R-:W-:Y:S01]  /*1f460*/  FADD.FTZ R161, R161, R114 ;  /* 0x00000072a1a17221 */ /* 0x000fe20000010000 */
[----:B------:R-:W-:Y:S03]  /*1f470*/  FADD.FTZ R124, R124, R205 ;  /* 0x000000cd7c7c7221 */ /* 0x000fe60000010000 */
[----:B------:R-:W1:Y:S01]  /*1f480*/  MUFU.EX2 R92, R92 ;  /* 0x0000005c005c7308 */ /* 0x000e620000000800 */
[----:B-----5:R-:W-:Y:S01]  /*1f490*/  F2FP.F16.F32.PACK_AB R27, R98, R131 ;  /* 0x00000083621b723e */ /* 0x020fe200000000ff */
[-C--:B------:R-:W-:Y:S01]  /*1f4a0*/  FFMA.FTZ R77, R77, R3.reuse, -R46 ;  /* 0x000000034d4d7223 */ /* 0x080fe2000001082e */
[----:B------:R-:W-:Y:S01]  /*1f4b0*/  FADD.FTZ R201, R201, R124 ;  /* 0x0000007cc9c97221 */ /* 0x000fe20000010000 */
[----:B------:R-:W-:Y:S01]  /*1f4c0*/  FFMA.FTZ R51, R51, R3, -R46 ;  /* 0x0000000333337223 */ /* 0x000fe2000001082e */
[----:B------:R-:W-:Y:S02]  /*1f4d0*/  VIADD R194, R194, 0xffffffff ;  /* 0xffffffffc2c27836 */ /* 0x000fe40000000000 */
[----:B------:R-:W-:Y:S03]  /*1f4e0*/  FADD.FTZ R116, R116, R201 ;  /* 0x000000c974747221 */ /* 0x000fe60000010000 */
[----:B------:R-:W-:Y:S01]  /*1f4f0*/  MUFU.EX2 R127, R127 ;  /* 0x0000007f007f7308 */ /* 0x000fe20000000800 */
[C---:B---3--:R-:W-:Y:S03]  /*1f500*/  HMMA.16816.F32 R4, R24.reuse, R28, R4 ;  /* 0x0000001c1804723c */ /* 0x048fe60000001804 */
[----:B------:R-:W-:Y:S06]  /*1f510*/  FADD.FTZ R163, R163, R116 ;  /* 0x00000074a3a37221 */ /* 0x000fec0000010000 */
[----:B------:R-:W2:Y:S01]  /*1f520*/  MUFU.EX2 R90, R90 ;  /* 0x0000005a005a7308 */ /* 0x000ea20000000800 */
[C---:B------:R-:W-:Y:S01]  /*1f530*/  HMMA.16816.F32 R8, R24.reuse, R30, R8 ;  /* 0x0000001e1808723c */ /* 0x040fe20000001808 */
[----:B------:R-:W3:Y:S02]  /*1f540*/  LDSM.16.MT88.4 R28, [R23+0xc00] ;  /* 0x000c0000171c783b */ /* 0x000ee40000004200 */
[----:B------:R-:W-:Y:S06]  /*1f550*/  FADD.FTZ R112, R112, R163 ;  /* 0x000000a370707221 */ /* 0x000fec0000010000 */
[----:B------:R-:W-:Y:S01]  /*1f560*/  MUFU.EX2 R119, R119 ;  /* 0x0000007700777308 */ /* 0x000fe20000000800 */
[C---:B------:R-:W-:Y:S03]  /*1f570*/  HMMA.16816.F32 R12, R24.reuse, R32, R12 ;  /* 0x00000020180c723c */ /* 0x040fe6000000180c */
[----:B------:R-:W-:Y:S06]  /*1f580*/  FADD.FTZ R157, R157, R112 ;  /* 0x000000709d9d7221 */ /* 0x000fec0000010000 */
[----:B------:R-:W4:Y:S01]  /*1f590*/  MUFU.EX2 R88, R88 ;  /* 0x0000005800587308 */ /* 0x000f220000000800 */
[----:B------:R-:W-:Y:S01]  /*1f5a0*/  HMMA.16816.F32 R16, R24, R34, R16 ;  /* 0x000000221810723c */ /* 0x000fe20000001810 */
[----:B------:R-:W5:Y:S02]  /*1f5b0*/  LDSM.16.MT88.4 R32, [R40+0x6000] ;  /* 0x006000002820783b */ /* 0x000f640000004200 */
[----:B-1----:R-:W-:Y:S01]  /*1f5c0*/  F2FP.F16.F32.PACK_AB R24, R92, R129 ;  /* 0x000000815c18723e */ /* 0x002fe200000000ff */
[----:B------:R-:W-:Y:S01]  /*1f5d0*/  FADD.FTZ R104, R104, R157 ;  /* 0x0000009d68687221 */ /* 0x000fe20000010000 */
[----:B--2---:R-:W-:Y:S04]  /*1f5e0*/  F2FP.F16.F32.PACK_AB R25, R90, R127 ;  /* 0x0000007f5a19723e */ /* 0x004fe800000000ff */
[----:B------:R-:W-:Y:S01]  /*1f5f0*/  MUFU.EX2 R117, R117 ;  /* 0x0000007500757308 */ /* 0x000fe20000000800 */
[----:B------:R-:W-:Y:S04]  /*1f600*/  FADD.FTZ R151, R151, R104 ;  /* 0x0000006897977221 */ /* 0x000fe80000010000 */
[----:B------:R-:W-:Y:S01]  /*1f610*/  FADD.FTZ R100, R100, R151 ;  /* 0x0000009764647221 */ /* 0x000fe20000010000 */
[----:B------:R-:W-:Y:S04]  /*1f620*/  IMAD.MOV.U32 R151, RZ, RZ, R2 ;  /* 0x000000ffff977224 */ /* 0x000fe800078e0002 */
        /* <DEDUP_REMOVED lines=19> */
[----:B--2---:R-:W-:Y:S01]  /*1f760*/  F2FP.F16.F32.PACK_AB R24, R82, R111 ;  /* 0x0000006f5218723e */ /* 0x004fe200000000ff */
        /* <DEDUP_REMOVED lines=21> */
[----:B--2---:R-:W-:Y:S01]  /*1f8c0*/  F2FP.F16.F32.PACK_AB R24, R72, R97 ;  /* 0x000000614818723e */ /* 0x004fe200000000ff */
        /* <DEDUP_REMOVED lines=78> */
[C---:B----4-:R-:W-:Y:S03]  /*1fdb0*/  HMMA.16816.F32 R12, R24.reuse, R32, R12 ;  /* 0x00000020180c723c */ /* 0x050fe6000000180c */
[----:B------:R-:W-:Y:S06]  /*1fdc0*/  FADD.FTZ R32, R110, R161 ;  /* 0x000000a16e207221 */ /* 0x000fec0000010000 */
        /* <DEDUP_REMOVED lines=73> */
[----:B------:R-:W-:Y:S01]  /*20260*/  FADD.FTZ R69, R48, R69 ;  /* 0x0000004530457221 */ /* 0x000fe20000010000 */
[-C--:B------:R-:W-:Y:S04]  /*20270*/  FFMA.FTZ R48, R59, R3.reuse, -R46 ;  /* 0x000000033b307223 */ /* 0x080fe8000001082e */
[----:B------:R-:W-:Y:S01]  /*20280*/  MUFU.EX2 R152, R152 ;  /* 0x0000009800987308 */ /* 0x000fe20000000800 */
[----:B------:R-:W-:Y:S01]  /*20290*/  FADD.FTZ R62, R62, R69 ;  /* 0x000000453e3e7221 */ /* 0x000fe20000010000 */
[C---:B---3--:R-:W-:Y:S03]  /*202a0*/  HMMA.16816.F32 R12, R24.reuse, R32, R12 ;  /* 0x00000020180c723c */ /* 0x048fe6000000180c */
[----:B------:R-:W-:Y:S01]  /*202b0*/  FADD.FTZ R33, R65, R50 ;  /* 0x0000003241217221 */ /* 0x000fe20000010000 */
[----:B------:R-:W-:Y:S04]  /*202c0*/  FADD.FTZ R85, R85, R62 ;  /* 0x0000003e55557221 */ /* 0x000fe80000010000 */
        /* <DEDUP_REMOVED lines=19> */
[----:B------:R-:W3:Y:S01]  /*20400*/  MUFU.EX2 R123, R123 ;  /* 0x0000007b007b7308 */ /* 0x000ee20000000800 */
[----:B-1----:R-:W-:Y:S09]  /*20410*/  F2FP.F16.F32.PACK_AB R27, R159, R22 ;  /* 0x000000169f1b723e */ /* 0x002ff200000000ff */
[----:B------:R-:W-:Y:S01]  /*20420*/  MUFU.EX2 R98, R121 ;  /* 0x0000007900627308 */ /* 0x000fe20000000800 */
[C---:B-----5:R-:W-:Y:S03]  /*20430*/  HMMA.16816.F32 R4, R24.reuse, R36, R4 ;  /* 0x000000241804723c */ /* 0x060fe60000001804 */
[----:B------:R-:W-:Y:S06]  /*20440*/  FADD.FTZ R37, R125, R50 ;  /* 0x000000327d257221 */ /* 0x000fec0000010000 */
[----:B------:R-:W1:Y:S01]  /*20450*/  MUFU.EX2 R113, R113 ;  /* 0x0000007100717308 */ /* 0x000e620000000800 */
[C---:B------:R-:W-:Y:S03]  /*20460*/  HMMA.16816.F32 R8, R24.reuse, R38, R8 ;  /* 0x000000261808723c */ /* 0x040fe60000001808 */
[----:B------:R-:W-:Y:S06]  /*20470*/  FADD.FTZ R37, R94, R37 ;  /* 0x000000255e257221 */ /* 0x000fec0000010000 */
[----:B------:R-:W-:Y:S01]  /*20480*/  MUFU.EX2 R86, R107 ;  /* 0x0000006b00567308 */ /* 0x000fe20000000800 */
[----:B------:R-:W-:Y:S01]  /*20490*/  FADD.FTZ R106, R106, R37 ;  /* 0x000000256a6a7221 */ /* 0x000fe20000010000 */
[C---:B----4-:R-:W-:Y:S01]  /*204a0*/  HMMA.16816.F32 R12, R24.reuse, R28, R12 ;  /* 0x0000001c180c723c */ /* 0x050fe2000000180c */
[----:B------:R-:W4:Y:S02]  /*204b0*/  LDSM.16.MT88.4 R36, [R23+0x3400] ;  /* 0x003400001724783b */ /* 0x000f240000004200 */
[----:B------:R-:W-:Y:S01]  /*204c0*/  FADD.FTZ R28, R108, R133 ;  /* 0x000000856c1c7221 */ /* 0x000fe20000010000 */
[----:B------:R-:W-:Y:S04]  /*204d0*/  FADD.FTZ R135, R135, R106 ;  /* 0x0000006a87877221 */ /* 0x000fe80000010000 */
        /* <DEDUP_REMOVED lines=26> */
[----:B------:R-:W-:Y:S02]  /*20680*/  FADD.FTZ R227, R227, R140 ;  /* 0x0000008ce3e37221 */ /* 0x000fe40000010000 */
[----:B------:R1:W-:Y:S01]  /*20690*/  LDSM.16.MT88.4 R140, [R40+0x8c00] ;  /* 0x008c0000288c783b */ /* 0x0003e20000004200 */
        /* <DEDUP_REMOVED lines=8> */
[----:B------:R-:W3:Y:S02]  /*20720*/  LDSM.16.MT88.4 R32, [R23+0x3800] ;  /* 0x003800001720783b */ /* 0x000ee40000004200 */
[----:B------:R-:W-:Y:S01]  /*20730*/  FADD.FTZ R225, R144, R225 ;  /* 0x000000e190e17221 */ /* 0x000fe20000010000 */
[----:B------:R-:W-:Y:S05]  /*20740*/  FADD.FTZ R152, R152, R217 ;  /* 0x000000d998987221 */ /* 0x000fea0000010000 */
[----:B------:R-:W-:Y:S01]  /*20750*/  MUFU.EX2 R48, R48 ;  /* 0x0000003000307308 */ /* 0x000fe20000000800 */
[----:B------:R-:W-:Y:S01]  /*20760*/  FADD.FTZ R150, R150, R225 ;  /* 0x000000e196967221 */ /* 0x000fe20000010000 */
[C---:B----4-:R-:W-:Y:S03]  /*20770*/  HMMA.16816.F32 R12, R24.reuse, R36, R12 ;  /* 0x00000024180c723c */ /* 0x050fe6000000180c */
[----:B------:R-:W-:Y:S01]  /*20780*/  FADD.FTZ R207, R207, R150 ;  /* 0x00000096cfcf7221 */ /* 0x000fe20000010000 */
[-CC-:B------:R-:W-:Y:S01]  /*20790*/  FFMA.FTZ R36, R43, R3.reuse, -R46.reuse ;  /* 0x000000032b247223 */ /* 0x180fe2000001082e */
[-C--:B------:R-:W-:Y:S03]  /*207a0*/  FFMA.FTZ R46, R44, R3.reuse, -R46 ;  /* 0x000000032c2e7223 */ /* 0x080fe6000001082e */
[----:B------:R-:W4:Y:S01]  /*207b0*/  MUFU.EX2 R57, R57 ;  /* 0x0000003900397308 */ /* 0x000f220000000800 */
        /* <DEDUP_REMOVED lines=23> */
[----:B------:R-:W4:Y:S01]  /*20930*/  MUFU.EX2 R52, R52 ;  /* 0x0000003400347308 */ /* 0x000f220000000800 */
[----:B--2---:R-:W-:Y:S01]  /*20940*/  F2FP.F16.F32.PACK_AB R27, R53, R50 ;  /* 0x00000032351b723e */ /* 0x004fe200000000ff */
[----:B------:R-:W-:Y:S01]  /*20950*/  FADD.FTZ R54, R54, R83 ;  /* 0x0000005336367221 */ /* 0x000fe20000010000 */
[----:B------:R-:W-:Y:S03]  /*20960*/  FADD.FTZ R67, R67, R64 ;  /* 0x0000004043437221 */ /* 0x000fe60000010000 */
[----:B------:R-:W-:Y:S02]  /*20970*/  FADD.FTZ R61, R61, R54 ;  /* 0x000000363d3d7221 */ /* 0x000fe40000010000 */
[C---:B---3--:R-:W-:Y:S02]  /*20980*/  HMMA.16816.F32 R4, R24.reuse, R28, R4 ;  /* 0x0000001c1804723c */ /* 0x048fe40000001804 */
[----:B------:R-:W-:Y:S01]  /*20990*/  MUFU.EX2 R47, R47 ;  /* 0x0000002f002f7308 */ /* 0x000fe20000000800 */
[----:B------:R-:W-:Y:S04]  /*209a0*/  FADD.FTZ R50, R50, R61 ;  /* 0x0000003d32327221 */ /* 0x000fe80000010000 */
[----:B------:R-:W-:Y:S01]  /*209b0*/  FADD.FTZ R50, R53, R50 ;  /* 0x0000003235327221 */ /* 0x000fe20000010000 */
[C---:B------:R-:W-:Y:S04]  /*209c0*/  HMMA.16816.F32 R8, R24.reuse, R30, R8 ;  /* 0x0000001e1808723c */ /* 0x040fe80000001808 */
[----:B------:R-:W2:Y:S01]  /*209d0*/  MUFU.EX2 R56, R56 ;  /* 0x0000003800387308 */ /* 0x000ea20000000800 */
[----:B----4-:R-:W-:Y:S03]  /*209e0*/  F2FP.F16.F32.PACK_AB R132, R52, R51 ;  /* 0x000000333484723e */ /* 0x010fe600000000ff */
        /* <DEDUP_REMOVED lines=25> */
.L_x_2055:
        /* <DEDUP_REMOVED lines=10> */
.L_x_2072:
[----:B------:R-:W2:Y:S01]  /*20c20*/  S2R R3, SR_CgaCtaId ;  /* 0x0000000000037919 */ /* 0x000ea20000008800 */
[----:B----4-:R-:W-:Y:S01]  /*20c30*/  FADD.FTZ R11, R8, R11 ;  /* 0x0000000b080b7221 */ /* 0x010fe20000010000 */
[----:B---3--:R-:W-:Y:S01]  /*20c40*/  MOV R8, 0x400 ;  /* 0x0000040000087802 */ /* 0x008fe20000000f00 */
[----:B------:R-:W3:Y:S01]  /*20c50*/  MUFU.RCP R5, R6 ;  /* 0x0000000600057308 */ /* 0x000ee20000001000 */
[----:B------:R-:W4:Y:S01]  /*20c60*/  S2R R4, SR_TID.X ;  /* 0x0000000000047919 */ /* 0x000f220000002100 */
[----:B------:R-:W-:Y:S02]  /*20c70*/  LOP3.LUT R41, R41, R166, RZ, 0xfc, !PT ;  /* 0x000000a629297212 */ /* 0x000fe400078efcff */
[----:B------:R-:W-:Y:S02]  /*20c80*/  FSETP.NE.FTZ.AND P3, PT, R6, RZ, PT ;  /* 0x000000ff0600720b */ /* 0x000fe40003f75000 */
[----:B------:R-:W-:Y:S02]  /*20c90*/  FSETP.NE.FTZ.AND P2, PT, R11, RZ, PT ;  /* 0x000000ff0b00720b */ /* 0x000fe40003f55000 */
[----:B------:R-:W1:Y:S01]  /*20ca0*/  MUFU.RCP R9, R11 ;  /* 0x0000000b00097308 */ /* 0x000e620000001000 */
[----:B---3--:R-:W-:-:S05]  /*20cb0*/  FSEL R5, R5, 1, P3 ;  /* 0x3f80000005057808 */ /* 0x008fca0001800000 */
[C---:B------:R-:W-:Y:S01]  /*20cc0*/  FMUL.FTZ R144, R5.reuse, R144 ;  /* 0x0000009005907220 */ /* 0x040fe20000410000 */
[C---:B------:R-:W-:Y:S01]  /*20cd0*/  FMUL.FTZ R145, R5.reuse, R145 ;  /* 0x0000009105917220 */ /* 0x040fe20000410000 */
[----:B------:R-:W-:Y:S01]  /*20ce0*/  FMUL.FTZ R140, R5, R140 ;  /* 0x0000008c058c7220 */ /* 0x000fe20000410000 */
[----:B-1----:R-:W-:Y:S01]  /*20cf0*/  FSEL R9, R9, 1, P2 ;  /* 0x3f80000009097808 */ /* 0x002fe20001000000 */
[C---:B------:R-:W-:Y:S01]  /*20d00*/  FMUL.FTZ R141, R5.reuse, R141 ;  /* 0x0000008d058d7220 */ /* 0x040fe20000410000 */
[C---:B------:R-:W-:Y:S01]  /*20d10*/  FMUL.FTZ R136, R5.reuse, R136 ;  /* 0x0000008805887220 */ /* 0x040fe20000410000 */
[----:B------:R-:W-:Y:S01]  /*20d20*/  FMUL.FTZ R137, R5, R137 ;  /* 0x0000008905897220 */ /* 0x000fe20000410000 */
[----:B--2---:R-:W-:Y:S01]  /*20d30*/  LEA R3, R3, R8, 0x18 ;  /* 0x0000000803037211 */ /* 0x004fe200078ec0ff */
[C---:B------:R-:W-:Y:S01]  /*20d40*/  FMUL.FTZ R146, R9.reuse, R146 ;  /* 0x0000009209927220 */ /* 0x040fe20000410000 */
[C---:B------:R-:W-:Y:S01]  /*20d50*/  FMUL.FTZ R147, R9.reuse, R147 ;  /* 0x0000009309937220 */ /* 0x040fe20000410000 */
[C---:B------:R-:W-:Y:S01]  /*20d60*/  FMUL.FTZ R142, R9.reuse, R142 ;  /* 0x0000008e098e7220 */ /* 0x040fe20000410000 */
[C---:B----4-:R-:W-:Y:S01]  /*20d70*/  SHF.L.U32 R8, R4.reuse, 0x3, RZ ;  /* 0x0000000304087819 */ /* 0x050fe200000006ff */
[----:B------:R-:W-:Y:S01]  /*20d80*/  FMUL.FTZ R143, R9, R143 ;  /* 0x0000008f098f7220 */ /* 0x000fe20000410000 */
[----:B------:R-:W-:Y:S01]  /*20d90*/  SHF.L.U32 R10, R4, 0x2, RZ ;  /* 0x00000002040a7819 */ /* 0x000fe200000006ff */
[----:B------:R-:W-:Y:S01]  /*20da0*/  FMUL.FTZ R132, R5, R132 ;  /* 0x0000008405847220 */ /* 0x000fe20000410000 */
[----:B------:R-:W-:Y:S01]  /*20db0*/  LOP3.LUT R13, R8, 0xc0, RZ, 0xc0, !PT ;  /* 0x000000c0080d7812 */ /* 0x000fe200078ec0ff */
[----:B------:R-:W-:Y:S01]  /*20dc0*/  FMUL.FTZ R138, R9, R138 ;  /* 0x0000008a098a7220 */ /* 0x000fe20000410000 */
[----:B------:R-:W-:Y:S01]  /*20dd0*/  LOP3.LUT R41, R41, 0x20, R8, 0xf8, !PT ;  /* 0x0000002029297812 */ /* 0x000fe200078ef808 */
[----:B------:R-:W-:Y:S01]  /*20de0*/  FMUL.FTZ R139, R9, R139 ;  /* 0x0000008b098b7220 */ /* 0x000fe20000410000 */
[----:B------:R-:W-:Y:S01]  /*20df0*/  LOP3.LUT R13, R13, 0x18, R4, 0xf8, !PT ;  /* 0x000000180d0d7812 */ /* 0x000fe200078ef804 */
[----:B------:R-:W-:Y:S01]  /*20e00*/  FMUL.FTZ R134, R9, R134 ;  /* 0x0000008609867220 */ /* 0x000fe20000410000 */
[C---:B------:R-:W-:Y:S01]  /*20e10*/  LOP3.LUT R14, R10.reuse, 0x40, RZ, 0xc0, !PT ;  /* 0x000000400a0e7812 */ /* 0x040fe200078ec0ff */
[----:B------:R-:W-:Y:S01]  /*20e20*/  FMUL.FTZ R5, R5, R133 ;  /* 0x0000008505057220 */ /* 0x000fe20000410000 */
[----:B------:R-:W-:Y:S01]  /*20e30*/  LOP3.LUT R12, R41, R13, RZ, 0xfc, !PT ;  /* 0x0000000d290c7212 */ /* 0x000fe200078efcff */
[----:B------:R-:W-:Y:S01]  /*20e40*/  FMUL.FTZ R9, R9, R135 ;  /* 0x0000008709097220 */ /* 0x000fe20000410000 */
[----:B------:R-:W-:-:S02]  /*20e50*/  LOP3.LUT R10, R10, 0x20, RZ, 0xc0, !PT ;  /* 0x000000200a0a7812 */ /* 0x000fc400078ec0ff */
[----:B------:R-:W-:Y:S01]  /*20e60*/  F2FP.F16.F32.PACK_AB R144, R145, R144 ;  /* 0x000000909190723e */ /* 0x000fe200000000ff */
[----:B------:R-:W-:Y:S01]  /*20e70*/  IMAD R15, R12, 0x2, R3 ;  /* 0x000000020c0f7824 */ /* 0x000fe200078e0203 */
[----:B------:R-:W-:Y:S02]  /*20e80*/  F2FP.F16.F32.PACK_AB R146, R147, R146 ;  /* 0x000000929392723e */ /* 0x000fe400000000ff */
[----:B------:R-:W-:Y:S01]  /*20e90*/  F2FP.F16.F32.PACK_AB R140, R141, R140 ;  /* 0x0000008c8d8c723e */ /* 0x000fe200000000ff */
[C---:B------:R-:W-:Y:S01]  /*20ea0*/  IMAD.IADD R21, R15.reuse, 0x1, -R10 ;  /* 0x000000010f157824 */ /* 0x040fe200078e0a0a */
[----:B------:R-:W-:Y:S01]  /*20eb0*/  IADD3 R19, PT, PT, R15, -R14, RZ ;  /* 0x8000000e0f137210 */ /* 0x000fe20007ffe0ff */
[----:B------:R-:W-:Y:S01]  /*20ec0*/  STS [R15], R144 ;  /* 0x000000900f007388 */ /* 0x000fe20000000800 */
[----:B------:R-:W-:Y:S02]  /*20ed0*/  F2FP.F16.F32.PACK_AB R142, R143, R142 ;  /* 0x0000008e8f8e723e */ /* 0x000fe400000000ff */
[----:B------:R-:W-:Y:S01]  /*20ee0*/  F2FP.F16.F32.PACK_AB R136, R137, R136 ;  /* 0x000000888988723e */ /* 0x000fe200000000ff */
[----:B------:R-:W-:Y:S01]  /*20ef0*/  STS [R15+0x200], R146 ;  /* 0x000200920f007388 */ /* 0x000fe20000000800 */
[----:B------:R-:W-:-:S02]  /*20f00*/  F2FP.F16.F32.PACK_AB R138, R139, R138 ;  /* 0x0000008a8b8a723e */ /* 0x000fc400000000ff */
[----:B------:R-:W-:Y:S01]  /*20f10*/  F2FP.F16.F32.PACK_AB R5, R5, R132 ;  /* 0x000000840505723e */ /* 0x000fe200000000ff */
[----:B------:R-:W-:Y:S01]  /*20f20*/  STS [R21+0x10], R140 ;  /* 0x0000108c15007388 */ /* 0x000fe20000000800 */
[----:B------:R-:W-:Y:S02]  /*20f30*/  F2FP.F16.F32.PACK_AB R134, R9, R134 ;  /* 0x000000860986723e */ /* 0x000fe400000000ff */
[----:B------:R-:W-:Y:S01]  /*20f40*/  IADD3 R10, PT, PT, -R10, R19, RZ ;  /* 0x000000130a0a7210 */ /* 0x000fe20007ffe1ff */
[----:B------:R-:W-:Y:S04]  /*20f50*/  STS [R21+0x210], R142 ;  /* 0x0002108e15007388 */ /* 0x000fe80000000800 */
[----:B------:R-:W-:Y:S04]  /*20f60*/  STS [R19+0x20], R136 ;  /* 0x0000208813007388 */ /* 0x000fe80000000800 */
[----:B------:R-:W-:Y:S04]  /*20f70*/  STS [R19+0x220], R138 ;  /* 0x0002208a13007388 */ /* 0x000fe80000000800 */
[----:B------:R-:W-:Y:S04]  /*20f80*/  STS [R10+0x30], R5 ;  /* 0x000030050a007388 */ /* 0x000fe80000000800 */
[----:B------:R1:W-:Y:S04]  /*20f90*/  STS [R10+0x230], R134 ;  /* 0x000230860a007388 */ /* 0x0003e80000000800 */
[----:B------:R-:W2:Y:S04]  /*20fa0*/  LD.E.U8 R9, desc[UR4][R148.64+0x1c8] ;  /* 0x0001c80494097980 */ /* 0x000ea8000c101100 */
[----:B------:R-:W3:Y:S01]  /*20fb0*/  LD.E.64 R16, desc[UR4][R148.64+0x88] ;  /* 0x0000880494107980 */ /* 0x000ee2000c101b00 */
[----:B------:R-:W4:Y:S01]  /*20fc0*/  @P3 MUFU.LG2 R6, R6 ;  /* 0x0000000600063308 */ /* 0x000f220000000c00 */
[----:B--2---:R-:W-:-:S13]  /*20fd0*/  ISETP.NE.AND P1, PT, R9, RZ, PT ;  /* 0x000000ff0900720c */ /* 0x004fda0003f25270 */
[----:B------:R-:W2:Y:S04]  /*20fe0*/  @!P1 LD.E R14, desc[UR4][R148.64+0x60] ;  /* 0x00006004940e9980 */ /* 0x000ea8000c101900 */
[----:B------:R-:W2:Y:S01]  /*20ff0*/  @!P1 LD.E R12, desc[UR4][R148.64+0xb4] ;  /* 0x0000b404940c9980 */ /* 0x000ea2000c101900 */
[----:B------:R-:W3:Y:S01]  /*21000*/  @P2 MUFU.LG2 R11, R11 ;  /* 0x0000000b000b2308 */ /* 0x000ee20000000c00 */
[----:B------:R-:W-:Y:S02]  /*21010*/  ISETP.NE.AND P0, PT, R184, -0x1, PT ;  /* 0xffffffffb800780c */ /* 0x000fe40003f05270 */
[--C-:B------:R-:W-:Y:S01]  /*21020*/  LOP3.LUT R13, R13, 0x18, R8.reuse, 0x78, !PT ;  /* 0x000000180d0d7812 */ /* 0x100fe200078e7808 */
[----:B----4-:R-:W-:Y:S01]  /*21030*/  @P3 FMUL.FTZ R18, R6, 0.69314718246459960938 ;  /* 0x3f31721806123820 */ /* 0x010fe20000410000 */
[----:B------:R-:W-:Y:S02]  /*21040*/  BSSY.RECONVERGENT B0, `(.L_x_2064) ;  /* 0x0000012000007945 */ /* 0x000fe40003800200 */
[----:B------:R-:W-:Y:S01]  /*21050*/  LOP3.LUT R20, R13, 0x1f20, R8, 0xf8, !PT ;  /* 0x00001f200d147812 */ /* 0x000fe200078ef808 */
[----:B------:R-:W-:Y:S01]  /*21060*/  IMAD.MOV.U32 R9, RZ, RZ, 0x7f800000 ;  /* 0x7f800000ff097424 */ /* 0x000fe200078e00ff */
[----:B-1----:R-:W-:Y:S01]  /*21070*/  MOV R10, 0x7f800000 ;  /* 0x7f800000000a7802 */ /* 0x002fe20000000f00 */
[----:B-----5:R-:W-:Y:S01]  /*21080*/  @P3 FFMA.FTZ R9, R7, R2, R18 ;  /* 0x0000000207093223 */ /* 0x020fe20000010012 */
[----:B---3--:R-:W-:Y:S01]  /*21090*/  @P2 FMUL.FTZ R5, R11, 0.69314718246459960938 ;  /* 0x3f3172180b052820 */ /* 0x008fe20000410000 */
[----:B------:R-:W-:-:S02]  /*210a0*/  IMAD R11, R20, 0x2, R3 ;  /* 0x00000002140b7824 */ /* 0x000fc400078e0203 */
[----:B------:R-:W-:-:S04]  /*210b0*/  @P0 IMAD.WIDE.U32 R22, R16, R184, RZ ;  /* 0x000000b810160225 */ /* 0x000fc800078e00ff */
[----:B------:R-:W-:Y:S01]  /*210c0*/  @P2 FFMA.FTZ R10, R7, R0, R5 ;  /* 0x00000000070a2223 */ /* 0x000fe20000010005 */
[----:B------:R-:W-:Y:S02]  /*210d0*/  @P0 IMAD R0, R17, R184, RZ ;  /* 0x000000b811000224 */ /* 0x000fe400078e02ff */
        /* <DEDUP_REMOVED lines=8> */
.L_x_2065:
[----:B------:R-:W-:Y:S05]  /*21160*/  BSYNC.RECONVERGENT B0 ;  /* 0x0000000000007941 */ /* 0x000fea0003800200 */
.L_x_2064:
        /* <DEDUP_REMOVED lines=16> */
[----:B-1----:R-:W-:-:S04]  /*21270*/  LOP3.LUT R11, R18, 0x7, R3, 0xf8, !PT ;  /* 0x00000007120b7812 */ /* 0x002fc800078ef803 */
        /* <DEDUP_REMOVED lines=9> */
.L_x_2067:
[----:B------:R-:W-:Y:S05]  /*21310*/  BSYNC.RECONVERGENT B0 ;  /* 0x0000000000007941 */ /* 0x000fea0003800200 */
.L_x_2066:
[----:B-1----:R-:W2:Y:S01]  /*21320*/  LD.E R148, desc[UR4][R148.64+0xc0] ;  /* 0x0000c00494947980 */ /* 0x002ea2000c101900 */
[-C--:B-----5:R-:W-:Y:S01]  /*21330*/  @!P0 IMAD R2, R31, R180.reuse, RZ ;  /* 0x000000b41f028224 */ /* 0x0a0fe200078e02ff */
[----:B----4-:R-:W-:Y:S01]  /*21340*/  LOP3.LUT R10, R8, 0x18, RZ, 0xc0, !PT ;  /* 0x00000018080a7812 */ /* 0x010fe200078ec0ff */
[----:B------:R-:W-:Y:S01]  /*21350*/  @!P0 IMAD.WIDE.U32 R30, R30, R180, RZ ;  /* 0x000000b41e1e8225 */ /* 0x000fe200078e00ff */
[----:B------:R-:W-:-:S03]  /*21360*/  MOV R11, RZ ;  /* 0x000000ff000b7202 */ /* 0x000fc60000000f00 */
[----:B------:R-:W-:Y:S01]  /*21370*/  IMAD.IADD R182, R182, 0x1, -R181 ;  /* 0x00000001b6b67824 */ /* 0x000fe200078e0ab5 */
[----:B------:R-:W-:Y:S01]  /*21380*/  @!P0 MOV R8, R30 ;  /* 0x0000001e00088202 */ /* 0x000fe20000000f00 */
        /* <DEDUP_REMOVED lines=22> */
[----:B---3--:R-:W-:Y:S05]  /*214f0*/  @P3 RET.REL.NODEC R178 `(_ZN5flash24flash_fwd_splitkv_kernelI23Flash_fwd_kernel_traitsILi32ELi64ELi256ELi4ELb0ELb0EN7cutlass6half_tE19Flash_kernel_traitsILi32ELi64ELi256ELi4ES3_EELb0ELb1ELb0ELb0ELb0ELb1ELb0ELb1EEEvNS_16Flash_fwd_paramsE) ;  /* 0xfffffde8b2c03950 */ /* 0x008fea0003c3ffff */
        /* <DEDUP_REMOVED lines=12> */
[----:B-1----:R-:W-:Y:S05]  /*215c0*/  RET.REL.NODEC R178 `(_ZN5flash24flash_fwd_splitkv_kernelI23Flash_fwd_kernel_traitsILi32ELi64ELi256ELi4ELb0ELb0EN7cutlass6half_tE19Flash_kernel_traitsILi32ELi64ELi256ELi4ES3_EELb0ELb1ELb0ELb0ELb0ELb1ELb0ELb1EEEvNS_16Flash_fwd_paramsE) ;  /* 0xfffffde8b28c7950 */ /* 0x002fea0003c3ffff */
.L_x_2063:
[----:B------:R-:W-:Y:S01]  /*215d0*/  MOV R4, 0x2 ;  /* 0x0000000200047802 */ /* 0x000fe20000000f00 */
[----:B------:R-:W-:Y:S01]  /*215e0*/  IMAD.MOV.U32 R3, RZ, RZ, 0x1f ;  /* 0x0000001fff037424 */ /* 0x000fe200078e00ff */
[----:B------:R-:W-:-:S07]  /*215f0*/  MOV R5, 0xffffffff ;  /* 0xffffffff00057802 */ /* 0x000fce0000000f00 */
[----:B-1---5:R-:W-:Y:S05]  /*21600*/  WARPSYNC.COLLECTIVE R5, `(.L_x_2068) ;  /* 0x0000000005087348 */ /* 0x022fea0003c00000 */
[----:B------:R2:W3:Y:S02]  /*21610*/  SHFL.BFLY P0, R11, R196, R4, R3 ;  /* 0x0c000004c40b7389 */ /* 0x0004e40000000003 */
[----:B-123-5:R-:W-:Y:S05]  /*21620*/  ENDCOLLECTIVE ;  /* 0x000000000000791b */ /* 0x02efea0003800000 */
.L_x_2068:
[----:B------:R-:W-:Y:S02]  /*21630*/  IMAD.MOV.U32 R9, RZ, RZ, R11 ;  /* 0x000000ffff097224 */ /* 0x000fe400078e000b */
[----:B------:R-:W-:Y:S02]  /*21640*/  IMAD.MOV.U32 R4, RZ, RZ, 0x1 ;  /* 0x00000001ff047424 */ /* 0x000fe400078e00ff */
[----:B------:R-:W-:-:S05]  /*21650*/  FADD.FTZ R9, R9, R196 ;  /* 0x000000c409097221 */ /* 0x000fca0000010000 */
[----:B------:R-:W-:-:S07]  /*21660*/  MOV R196, R9 ;  /* 0x0000000900c47202 */ /* 0x000fce0000000f00 */
[----:B------:R-:W-:Y:S05]  /*21670*/  WARPSYNC.COLLECTIVE R5, `(.L_x_2069) ;  /* 0x0000000005087348 */ /* 0x000fea0003c00000 */
[----:B------:R1:W2:Y:S02]  /*21680*/  SHFL.BFLY P0, R11, R196, R4, R3 ;  /* 0x0c000004c40b7389 */ /* 0x0002a40000000003 */
[----:B-12---:R-:W-:Y:S05]  /*21690*/  ENDCOLLECTIVE ;  /* 0x000000000000791b */ /* 0x006fea0003800000 */
.L_x_2069:
[----:B------:R-:W-:Y:S01]  /*216a0*/  MOV R196, R195 ;  /* 0x000000c300c47202 */ /* 0x000fe20000000f00 */
[----:B------:R-:W-:Y:S01]  /*216b0*/  IMAD.MOV.U32 R4, RZ, RZ, 0x2 ;  /* 0x00000002ff047424 */ /* 0x000fe200078e00ff */
[----:B------:R-:W-:-:S07]  /*216c0*/  MOV R6, R11 ;  /* 0x0000000b00067202 */ /* 0x000fce0000000f00 */
[----:B------:R-:W-:Y:S05]  /*216d0*/  WARPSYNC.COLLECTIVE R5, `(.L_x_2070) ;  /* 0x0000000005087348 */ /* 0x000fea0003c00000 */
[----:B------:R1:W2:Y:S02]  /*216e0*/  SHFL.BFLY P0, R11, R196, R4, R3 ;  /* 0x0c000004c40b7389 */ /* 0x0002a40000000003 */
[----:B-12---:R-:W-:Y:S05]  /*216f0*/  ENDCOLLECTIVE ;  /* 0x000000000000791b */ /* 0x006fea0003800000 */
.L_x_2070:
[----:B------:R-:W-:Y:S01]  /*21700*/  FADD.FTZ R6, R9, R6 ;  /* 0x0000000609067221 */ /* 0x000fe20000010000 */
[----:B------:R-:W-:Y:S01]  /*21710*/  FADD.FTZ R8, R11, R195 ;  /* 0x000000c30b087221 */ /* 0x000fe20000010000 */
[----:B------:R-:W-:-:S04]  /*21720*/  MOV R4, 0x1 ;  /* 0x0000000100047802 */ /* 0x000fc80000000f00 */
[----:B------:R-:W-:-:S07]  /*21730*/  MOV R196, R8 ;  /* 0x0000000800c47202 */ /* 0x000fce0000000f00 */
[----:B------:R-:W-:Y:S05]  /*21740*/  WARPSYNC.COLLECTIVE R5, `(.L_x_2071) ;  /* 0x0000000005087348 */ /* 0x000fea0003c00000 */
[----:B------:R1:W2:Y:S02]  /*21750*/  SHFL.BFLY P0, R11, R196, R4, R3 ;  /* 0x0c000004c40b7389 */ /* 0x0002a40000000003 */
[----:B-12---:R-:W-:Y:S05]  /*21760*/  ENDCOLLECTIVE ;  /* 0x000000000000791b */ /* 0x006fea0003800000 */
.L_x_2071:
[----:B------:R-:W-:Y:S05]  /*21770*/  BRA `(.L_x_2072) ;  /* 0xfffffff400287947 */ /* 0x000fea000383ffff */
.L_x_2073:
        /* <DEDUP_REMOVED lines=16> */
.L_x_10237:


//--------------------- .text._ZN5flash24flash_fwd_splitkv_kernelI23Flash_fwd_kernel_traitsILi32ELi64ELi256ELi4ELb0ELb0EN7cutlass6half_tE19Flash_kernel_traitsILi32ELi64ELi256ELi4ES3_EELb0ELb1ELb0ELb0ELb0ELb0ELb1ELb0EEEvNS_16Flash_fwd_paramsE --------------------------
	.section	.text._ZN5flash24flash_fwd_splitkv_kernelI23Flash_fwd_kernel_traitsILi32ELi64ELi256ELi4ELb0ELb0EN7cutlass6half_tE19Flash_kernel_traitsILi32ELi64ELi256ELi4ES3_EELb0ELb1ELb0ELb0ELb0ELb0ELb1ELb0EEEvNS_16Flash_fwd_paramsE,"ax",@progbits
	.align	128
        .global         _ZN5flash24flash_fwd_splitkv_kernelI23Flash_fwd_kernel_traitsILi32ELi64ELi256ELi4ELb0ELb0EN7cutlass6half_tE19Flash_kernel_traitsILi32ELi64ELi256ELi4ES3_EELb0ELb1ELb0ELb0ELb0ELb0ELb1ELb0EEEvNS_16Flash_fwd_paramsE
        .type           _ZN5flash24flash_fwd_splitkv_kernelI23Flash_fwd_kernel_traitsILi32ELi64ELi256ELi4ELb0ELb0EN7cutlass6half_tE19Flash_kernel_traitsILi32ELi64ELi256ELi4ES3_EELb0ELb1ELb0ELb0ELb0ELb0ELb1ELb0EEEvNS_16Flash_fwd_paramsE,@function
        .size           _ZN5flash24flash_fwd_splitkv_kernelI23Flash_fwd_kernel_traitsILi32ELi64ELi256ELi4ELb0ELb0EN7cutlass6half_tE19Flash_kernel_traitsILi32ELi64ELi256ELi4ES3_EELb0ELb1ELb0ELb0ELb0ELb0ELb1ELb0EEEvNS_16Flash_fwd_paramsE,(.L_x_10238 - _ZN5flash24flash_fwd_splitkv_kernelI23Flash_fwd_kernel_traitsILi32ELi64ELi256ELi4ELb0ELb0EN7cutlass6half_tE19Flash_kernel_traitsILi32ELi64ELi256ELi4ES3_EELb0ELb1ELb0ELb0ELb0ELb0ELb1ELb0EEEvNS_16Flash_fwd_paramsE)
        .other          _ZN5flash24flash_fwd_splitkv_kernelI23Flash_fwd_kernel_traitsILi32ELi64ELi256ELi4ELb0ELb0EN7cutlass6half_tE19Flash_kernel_traitsILi32ELi64ELi256ELi4ES3_EELb0ELb1ELb0ELb0ELb0ELb0ELb1ELb0EEEvNS_16Flash_fwd_paramsE,@"STO_CUDA_ENTRY STV_DEFAULT"
_ZN5flash24flash_fwd_splitkv_kernelI23Flash_fwd_kernel_traitsILi32ELi64ELi256ELi4ELb0ELb0EN7cutlass6half_tE19Flash_kernel_traitsILi32ELi64ELi256ELi4ES3_EELb0ELb1ELb0ELb0ELb0ELb0ELb1ELb0EEEvNS_16Flash_fwd_paramsE:
.text._ZN5flash24flash_fwd_splitkv_kernelI23Flash_fwd_kernel_traitsILi32ELi64ELi256ELi4ELb0ELb0EN7cutlass6half_tE19Flash_kernel_traitsILi32ELi64ELi256ELi4ES3_EELb0ELb1ELb0ELb0ELb0ELb0ELb1ELb0EEEvNS_16Flash_fwd_paramsE:
[----:B------:R-:W-:Y:S01]  /*0000*/  LDC R1, c[0x0][0x37c] ;  /* 0x0000df00ff017b82 */ /* 0x000fe20000000800 */
[----:B------:R-:W1:Y:S07]  /*0010*/  LDCU UR11, c[0x0][0x3e0] ;  /* 0x00007c00ff0b77ac */ /* 0x000e6e0008000800 */
[----:B------:R-:W2:Y:S01]  /*0020*/  S2UR UR4, SR_CTAID.Z ;  /* 0x00000000000479c3 */ /* 0x000ea20000002700 */
[----:B------:R-:W3:Y:S01]  /*0030*/  S2R R229, SR_CTAID.X ;  /* 0x0000000000e57919 */ /* 0x000ee20000002500 */
[----:B------:R-:W-:Y:S01]  /*0040*/  BSSY.RECONVERGENT B3, `(.L_x_2074) ;  /* 0x000001b000037945 */ /* 0x000fe20003800200 */
[----:B------:R-:W-:Y:S01]  /*0050*/  UMOV UR6, URZ ;  /* 0x000000ff00067c82 */ /* 0x000fe20008000000 */
[----:B------:R-:W-:-:S04]  /*0060*/  MOV R228, 0x1f0 ;  /* 0x000001f000e47802 */ /* 0x000fc80000000f00 */
[----:B------:R-:W4:Y:S08]  /*0070*/  S2UR UR10, SR_CTAID.Y ;  /* 0x00000000000a79c3 */ /* 0x000f300000002600 */
[----:B------:R-:W2:Y:S01]  /*0080*/  LDC R7, c[0x0][0x374] ;  /* 0x0000dd00ff077b82 */ /* 0x000ea20000000800 */
[----:B-1----:R-:W1:Y:S01]  /*0090*/  I2F.U32.RP R2, UR11 ;  /* 0x0000000b00027d06 */ /* 0x002e620008209000 */
[----:B------:R-:W-:-:S07]  /*00a0*/  UISETP.NE.U32.AND UP0, UPT, UR11, URZ, UPT ;  /* 0x000000ff0b00728c */ /* 0x000fce000bf05070 */
[----:B-1----:R-:W1:Y:S02]  /*00b0*/  MUFU.RCP R0, R2 ;  /* 0x0000000200007308 */ /* 0x002e640000001000 */
[----:B-1----:R-:W-:Y:S01]  /*00c0*/  VIADD R0, R0, 0xffffffe ;  /* 0x0ffffffe00007836 */ /* 0x002fe20000000000 */
[----:B------:R-:W1:Y:S05]  /*00d0*/  LDC.64 R2, c[0x0][0x348] ;  /* 0x0000d200ff027b82 */ /* 0x000e6a0000000a00 */
[----:B------:R-:W5:Y:S02]  /*00e0*/  F2I.FTZ.U32.TRUNC.NTZ R0, R0 ;  /* 0x0000000000007305 */ /* 0x000f64000021f000 */
[----:B-----5:R-:W-:-:S13]  /*00f0*/  R2UR UR7, R0 ;  /* 0x00000000000772ca */ /* 0x020fda00000e0000 */
[----:B------:R-:W-:-:S04]  /*0100*/  UIADD3 UR5, UPT, UPT, URZ, -UR7, URZ ;  /* 0x80000007ff057290 */ /* 0x000fc8000fffe0ff */
[----:B------:R-:W-:-:S04]  /*0110*/  UIMAD UR5, UR5, UR11, URZ ;  /* 0x0000000b050572a4 */ /* 0x000fc8000f8e02ff */
[----:B------:R-:W-:-:S04]  /*0120*/  UIMAD.WIDE.U32 UR6, UR7, UR5, UR6 ;  /* 0x00000005070672a5 */ /* 0x000fc8000f8e0006 */
[----:B--2---:R-:W-:-:S04]  /*0130*/  UIMAD.WIDE.U32 UR12, UR7, UR4, URZ ;  /* 0x00000004070c72a5 */ /* 0x004fc8000f8e00ff */
[----:B------:R-:W-:-:S04]  /*0140*/  UIADD3 UR5, UPT, UPT, -UR13, URZ, URZ ;  /* 0x000000ff0d057290 */ /* 0x000fc8000fffe1ff */
[----:B------:R-:W-:-:S04]  /*0150*/  UIMAD UR5, UR11, UR5, UR4 ;  /* 0x000000050b0572a4 */ /* 0x000fc8000f8e0204 */
[----:B------:R-:W-:-:S11]  /*0160*/  UISETP.GE.U32.AND UP2, UPT, UR5, UR11, UPT ;  /* 0x0000000b0500728c */ /* 0x000fd6000bf46070 */
[----:B------:R-:W-:Y:S02]  /*0170*/  @UP2 UIADD3 UR5, UPT, UPT, UR5, -UR11, URZ ;  /* 0x8000000b05052290 */ /* 0x000fe4000fffe0ff */
[----:B------:R-:W-:Y:S02]  /*0180*/  @UP2 UIADD3 UR13, UPT, UPT, UR13, 0x1, URZ ;  /* 0x000000010d0d2890 */ /* 0x000fe4000fffe0ff */
[----:B------:R-:W-:-:S11]  /*0190*/  UISETP.GE.U32.AND UP1, UPT, UR5, UR11, UPT ;  /* 0x0000000b0500728c */ /* 0x000fd6000bf26070 */
[----:B------:R-:W-:Y:S02]  /*01a0*/  @UP1 UIADD3 UR13, UPT, UPT, UR13, 0x1, URZ ;  /* 0x000000010d0d1890 */ /* 0x000fe4000fffe0ff */
[----:B------:R-:W-:-:S04]  /*01b0*/  @!UP0 ULOP3.LUT UR13, URZ, UR11, URZ, 0x33, !UPT ;  /* 0x0000000bff0d8292 */ /* 0x000fc8000f8e33ff */
[----:B------:R-:W-:-:S04]  /*01c0*/  UIADD3 UR5, UPT, UPT, -UR13, URZ, URZ ;  /* 0x000000ff0d057290 */ /* 0x000fc8000fffe1ff */
[----:B-1-34-:R-:W-:-:S12]  /*01d0*/  UIMAD UR11, UR11, UR5, UR4 ;  /* 0x000000050b0b72a4 */ /* 0x01afd8000f8e0204 */
[----:B------:R-:W-:Y:S05]  /*01e0*/  CALL.REL.NOINC `($_ZN5flash24flash_fwd_splitkv_kernelI23Flash_fwd_kernel_traitsILi32ELi64ELi256ELi4ELb0ELb0EN7cutlass6half_tE19Flash_kernel_traitsILi32ELi64ELi256ELi4ES3_EELb0ELb1ELb0ELb0ELb0ELb0ELb1ELb0EEEvNS_16Flash_fwd_paramsE$_ZN5flash30compute_attn_1rowblock_splitkvI23Flash_fwd_kernel_traitsILi32ELi64ELi256ELi4ELb0ELb0EN7cutlass6half_tE19Flash_kernel_traitsILi32ELi64ELi256ELi4ES3_EELb0ELb1ELb0ELb0ELb0ELb0ELb1ELb0ENS_16Flash_fwd_paramsEEEvRKT8_iiiii) ;  /* 0x0000000000087944 */ /* 0x000fea0003c00000 */
[----:B------:R-:W-:Y:S05]  /*01f0*/  BSYNC.RECONVERGENT B3 ;  /* 0x0000000000037941 */ /* 0x000fea0003800200 */
.L_x_2074:
[----:B------:R-:W-:Y:S05]  /*0200*/  EXIT ;  /* 0x000000000000794d */ /* 0x000fea0003800000 */
        .type           $_ZN5flash24flash_fwd_splitkv_kernelI23Flash_fwd_kernel_traitsILi32ELi64ELi256ELi4ELb0ELb0EN7cutlass6half_tE19Flash_kernel_traitsILi32ELi64ELi256ELi4ES3_EELb0ELb1ELb0ELb0ELb0ELb0ELb1ELb0EEEvNS_16Flash_fwd_paramsE$_ZN5flash30compute_attn_1rowblock_splitkvI23Flash_fwd_kernel_traitsILi32ELi64ELi256ELi4ELb0ELb0EN7cutlass6half_tE19Flash_kernel_traitsILi32ELi64ELi256ELi4ES3_EELb0ELb1ELb0ELb0ELb0ELb0ELb1ELb0ENS_16Flash_fwd_paramsEEEvRKT8_iiiii,@function
        .size           $_ZN5flash24flash_fwd_splitkv_kernelI23Flash_fwd_kernel_traitsILi32ELi64ELi256ELi4ELb0ELb0EN7cutlass6half_tE19Flash_kernel_traitsILi32ELi64ELi256ELi4ES3_EELb0ELb1ELb0ELb0ELb0ELb0ELb1ELb0EEEvNS_16Flash_fwd_paramsE$_ZN5flash30compute_attn_1rowblock_splitkvI23Flash_fwd_kernel_traitsILi32ELi64ELi256ELi4ELb0ELb0EN7cutlass6half_tE19Flash_kernel_traitsILi32ELi64ELi256ELi4ES3_EELb0ELb1ELb0ELb0ELb0ELb0ELb1ELb0ENS_16Flash_fwd_paramsEEEvRKT8_iiiii,(.L_x_10238 - $_ZN5flash24flash_fwd_splitkv_kernelI23Flash_fwd_kernel_traitsILi32ELi64ELi256ELi4ELb0ELb0EN7cutlass6half_tE19Flash_kernel_traitsILi32ELi64ELi256ELi4ES3_EELb0ELb1ELb0ELb0ELb0ELb0ELb1ELb0EEEvNS_16Flash_fwd_paramsE$_ZN5flash30compute_attn_1rowblock_splitkvI23Flash_fwd_kernel_traitsILi32ELi64ELi256ELi4ELb0ELb0EN7cutlass6half_tE19Flash_kernel_traitsILi32ELi64ELi256ELi4ES3_EELb0ELb1ELb0ELb0ELb0ELb0ELb1ELb0ENS_16Flash_fwd_paramsEEEvRKT8_iiiii)
$_ZN5flash24flash_fwd_splitkv_kernelI23Flash_fwd_kernel_traitsILi32ELi64ELi256ELi4ELb0ELb0EN7cutlass6half_tE19Flash_kernel_traitsILi32ELi64ELi256ELi4ES3_EELb0ELb1ELb0ELb0ELb0ELb0ELb1ELb0EEEvNS_16Flash_fwd_paramsE$_ZN5flash30compute_attn_1rowblock_splitkvI23Flash_fwd_kernel_traitsILi32ELi64ELi256ELi4ELb0ELb0EN7cutlass6half_tE19Flash_kernel_traitsILi32ELi64ELi256ELi4ES3_EELb0ELb1ELb0ELb0ELb0ELb0ELb1ELb0ENS_16Flash_fwd_paramsEEEvRKT8_iiiii:
[----:B------:R-:W1:Y:S02]  /*0210*/  LDCU.64 UR4, c[0x0][0x358] ;  /* 0x00006b00ff0477ac */ /* 0x000e640008000a00 */
[----:B-1----:R-:W2:Y:S04]  /*0220*/  LD.E.64 R20, desc[UR4][R2.64+0xe0] ;  /* 0x0000e00402147980 */ /* 0x002ea8000c101b00 */
[----:B------:R-:W3:Y:S04]  /*0230*/  LD.E.64 R4, desc[UR4][R2.64+0xe8] ;  /* 0x0000e80402047980 */ /* 0x000ee8000c101b00 */
[----:B------:R-:W4:Y:S01]  /*0240*/  LD.E.64 R12, desc[UR4][R2.64+0xf0] ;  /* 0x0000f004020c7980 */ /* 0x000f22000c101b00 */
[----:B------:R-:W-:-:S03]  /*0250*/  IMAD.U32 R0, RZ, RZ, UR13 ;  /* 0x0000000dff007e24 */ /* 0x000fc6000f8e00ff */
[----:B------:R-:W4:Y:S01]  /*0260*/  LD.E.64 R8, desc[UR4][R2.64+0xf8] ;  /* 0x0000f80402087980 */ /* 0x000f22000c101b00 */
[----:B------:R-:W-:Y:S01]  /*0270*/  IMAD.MOV.U32 R11, RZ, RZ, -0x1 ;  /* 0xffffffffff0b7424 */ /* 0x000fe200078e00ff */
[----:B--2---:R-:W-:Y:S02]  /*0280*/  ISETP.NE.U32.AND P4, PT, R20, RZ, PT ;  /* 0x000000ff1400720c */ /* 0x004fe40003f85070 */
        /* <DEDUP_REMOVED lines=10> */
[----:B------:R-:W-:-:S02]  /*0330*/  USHF.L.U32 UR9, UR13, 0x2, URZ ;  /* 0x000000020d097899 */ /* 0x000fc400080006ff */
[----:B------:R1:W5:Y:S01]  /*0340*/  @P2 LD.E R11, desc[UR4][R20.64] ;  /* 0x00000004140b2980 */ /* 0x000362000c101900 */
[----:B------:R-:W-:Y:S02]  /*0350*/  ISETP.NE.AND.EX P1, PT, R13, RZ, PT, P1 ;  /* 0x000000ff0d00720c */ /* 0x000fe40003f25310 */
[----:B------:R-:W-:Y:S01]  /*0360*/  ISETP.NE.U32.AND P2, PT, R4, RZ, PT ;  /* 0x000000ff0400720c */ /* 0x000fe20003f45070 */
[----:B------:R-:W-:-:S03]  /*0370*/  USHF.R.U32.HI UR8, URZ, 0x1e, UR13 ;  /* 0x0000001eff087899 */ /* 0x000fc6000801160d */
[----:B------:R-:W-:-:S07]  /*0380*/  ISETP.NE.AND.EX P2, PT, R5, RZ, PT, P2 ;  /* 0x000000ff0500720c */ /* 0x000fce0003f45320 */
[----:B------:R-:W-:Y:S01]  /*0390*/  @P1 IADD3 R18, P0, PT, R12, UR9, RZ ;  /* 0x000000090c121c10 */ /* 0x000fe2000ff1e0ff */
[----:B------:R-:W-:-:S03]  /*03a0*/  IMAD.MOV.U32 R12, RZ, RZ, RZ ;  /* 0x000000ffff0c7224 */ /* 0x000fc600078e00ff */
[----:B------:R-:W-:Y:S01]  /*03b0*/  @P1 IADD3.X R19, PT, PT, R13, UR8, RZ, P0, !PT ;  /* 0x000000080d131c10 */ /* 0x000fe200087fe4ff */
[----:B------:R-:W-:Y:S01]  /*03c0*/  BSSY.RECONVERGENT B0, `(.L_x_2075) ;  /* 0x000000c000007945 */ /* 0x000fe20003800200 */
[----:B------:R-:W-:-:S03]  /*03d0*/  ISETP.NE.U32.AND P0, PT, R8, RZ, PT ;  /* 0x000000ff0800720c */ /* 0x000fc60003f05070 */
[----:B------:R1:W5:Y:S01]  /*03e0*/  @P1 LD.E R12, desc[UR4][R18.64] ;  /* 0x00000004120c1980 */ /* 0x000362000c101900 */
[----:B------:R-:W-:Y:S01]  /*03f0*/  IADD3 R16, P1, PT, R4, UR9, RZ ;  /* 0x0000000904107c10 */ /* 0x000fe2000ff3e0ff */
[----:B------:R-:W-:Y:S01]  /*0400*/  IMAD.MOV.U32 R15, RZ, RZ, -0x1 ;  /* 0xffffffffff0f7424 */ /* 0x000fe200078e00ff */
[----:B------:R-:W-:Y:S02]  /*0410*/  ISETP.NE.AND.EX P0, PT, R9, RZ, PT, P0 ;  /* 0x000000ff0900720c */ /* 0x000fe40003f05300 */
[----:B------:R-:W-:Y:S01]  /*0420*/  IADD3.X R17, PT, PT, R5, UR8, RZ, P1, !PT ;  /* 0x0000000805117c10 */ /* 0x000fe20008ffe4ff */
[----:B------:R-:W-:Y:S10]  /*0430*/  @!P2 BRA `(.L_x_2076) ;  /* 0x000000000010a947 */ /* 0x000ff40003800000 */
[----:B------:R-:W2:Y:S02]  /*0440*/  LD.E.U8 R4, desc[UR4][R2.64+0x1b2] ;  /* 0x0001b20402047980 */ /* 0x000ea4000c101100 */
[----:B--2---:R-:W-:-:S13]  /*0450*/  ISETP.NE.AND P1, PT, R4, RZ, PT ;  /* 0x000000ff0400720c */ /* 0x004fda0003f25270 */
[----:B------:R-:W-:Y:S05]  /*0460*/  @!P1 BRA `(.L_x_2076) ;  /* 0x0000000000049947 */ /* 0x000fea0003800000 */
[----:B------:R2:W5:Y:S02]  /*0470*/  LD.E R15, desc[UR4][R16.64] ;  /* 0x00000004100f7980 */ /* 0x000564000c101900 */
.L_x_2076:
[----:B------:R-:W-:Y:S05]  /*0480*/  BSYNC.RECONVERGENT B0 ;  /* 0x0000000000007941 */ /* 0x000fea0003800200 */
.L_x_2075:
[----:B------:R-:W-:Y:S04]  /*0490*/  BSSY.RECONVERGENT B0, `(.L_x_2077) ;  /* 0x0000007000007945 */ /* 0x000fe80003800200 */
[----:B------:R-:W-:Y:S05]  /*04a0*/  @!P3 BRA `(.L_x_2078) ;  /* 0x000000000014b947 */ /* 0x000fea0003800000 */
[----:B------:R-:W3:Y:S02]  /*04b0*/  LD.E.U8 R4, desc[UR4][R2.64+0x1b2] ;  /* 0x0001b20402047980 */ /* 0x000ee4000c101100 */
[----:B---3--:R-:W-:-:S13]  /*04c0*/  ISETP.NE.AND P1, PT, R4, RZ, PT ;  /* 0x000000ff0400720c */ /* 0x008fda0003f25270 */
[----:B------:R-:W3:Y:S02]  /*04d0*/  @P1 LD.E R4, desc[UR4][R16.64+0x4] ;  /* 0x0000040410041980 */ /* 0x000ee4000c101900 */
[----:B---3-5:R-:W-:-:S06]  /*04e0*/  @P1 IADD3 R197, PT, PT, R4, -R15, RZ ;  /* 0x8000000f04c51210 */ /* 0x028fcc0007ffe0ff */
[----:B------:R3:W5:Y:S02]  /*04f0*/  @!P1 LD.E R197, desc[UR4][R16.64] ;  /* 0x0000000410c59980 */ /* 0x000764000c101900 */
.L_x_2078:
[----:B------:R-:W-:Y:S05]  /*0500*/  BSYNC.RECONVERGENT B0 ;  /* 0x0000000000007941 */ /* 0x000fea0003800200 */
.L_x_2077:
[----:B------:R-:W-:Y:S01]  /*0510*/  BSSY.RECONVERGENT B1, `(.L_x_2079) ;  /* 0x0000011000017945 */ /* 0x000fe20003800200 */
[----:B-----5:R-:W-:-:S03]  /*0520*/  @P4 IADD3 R200, PT, PT, R0, -R11, RZ ;  /* 0x8000000b00c84210 */ /* 0x020fc60007ffe0ff */
[----:B------:R-:W-:Y:S05]  /*0530*/  @!P0 BRA `(.L_x_2080) ;  /* 0x0000000000148947 */ /* 0x000fea0003800000 */
[----:B------:R-:W-:-:S04]  /*0540*/  IADD3 R4, P0, PT, R8, UR9, RZ ;  /* 0x0000000908047c10 */ /* 0x000fc8000ff1e0ff */
[----:B------:R-:W-:-:S05]  /*0550*/  IADD3.X R5, PT, PT, R9, UR8, RZ, P0, !PT ;  /* 0x0000000809057c10 */ /* 0x000fca00087fe4ff */
[----:B------:R-:W4:Y:S02]  /*0560*/  LD.E R197, desc[UR4][R4.64] ;  /* 0x0000000404c57980 */ /* 0x000f24000c101900 */
[----:B----4-:R-:W-:Y:S01]  /*0570*/  IMAD.IADD R197, R197, 0x1, -R12 ;  /* 0x00000001c5c57824 */ /* 0x010fe200078e0a0c */
[----:B------:R-:W-:Y:S05]  /*0580*/  BRA `(.L_x_2081) ;  /* 0x0000000000247947 */ /* 0x000fea0003800000 */
.L_x_2080:
[----:B------:R-:W4:Y:S01]  /*0590*/  LD.E.64 R4, desc[UR4][R2.64+0x108] ;  /* 0x0001080402047980 */ /* 0x000f22000c101b00 */
[----:B------:R-:W-:Y:S01]  /*05a0*/  BSSY.RECONVERGENT B0, `(.L_x_2082) ;  /* 0x0000006000007945 */ /* 0x000fe20003800200 */
[----:B------:R-:W-:Y:S01]  /*05b0*/  IMAD.MOV.U32 R0, RZ, RZ, RZ ;  /* 0x000000ffff007224 */ /* 0x000fe200078e00ff */
[----:B----4-:R-:W-:-:S04]  /*05c0*/  ISETP.NE.U32.AND P0, PT, R4, RZ, PT ;  /* 0x000000ff0400720c */ /* 0x010fc80003f05070 */
[----:B------:R-:W-:-:S13]  /*05d0*/  ISETP.NE.AND.EX P0, PT, R5, RZ, PT, P0 ;  /* 0x000000ff0500720c */ /* 0x000fda0003f05300 */
[----:B------:R-:W-:Y:S05]  /*05e0*/  @!P0 BRA `(.L_x_2083) ;  /* 0x0000000000048947 */ /* 0x000fea0003800000 */
[----:B------:R4:W5:Y:S02]  /*05f0*/  LD.E R0, desc[UR4][R2.64+0xbc] ;  /* 0x0000bc0402007980 */ /* 0x000964000c101900 */
.L_x_2083:
[----:B------:R-:W-:Y:S05]  /*0600*/  BSYNC.RECONVERGENT B0 ;  /* 0x0000000000007941 */ /* 0x000fea0003800200 */
.L_x_2082:
[----:B-----5:R-:W-:Y:S02]  /*0610*/  IADD3 R197, PT, PT, R0, R197, -R12 ;  /* 0x000000c500c57210 */ /* 0x020fe40007ffe80c */
.L_x_2081:
[----:B------:R-:W-:Y:S05]  /*0620*/  BSYNC.RECONVERGENT B1 ;  /* 0x0000000000017941 */ /* 0x000fea0003800200 */
.L_x_2079:
[----:B------:R-:W-:Y:S01]  /*0630*/  IMAD.SHL.U32 R5, R229, 0x40, RZ ;  /* 0x00000040e5057824 */ /* 0x000fe200078e00ff */
[----:B------:R-:W-:Y:S01]  /*0640*/  MOV R8, R228 ;  /* 0x000000e400087202 */ /* 0x000fe20000000f00 */
[----:B------:R-:W-:-:S03]  /*0650*/  IMAD.MOV.U32 R9, RZ, RZ, 0x0 ;  /* 0x00000000ff097424 */ /* 0x000fc600078e00ff */
[----:B------:R-:W-:-:S13]  /*0660*/  ISETP.GT.AND P0, PT, R200, R5, PT ;  /* 0x00000005c800720c */ /* 0x000fda0003f04270 */
[----:B-1234-:R-:W-:Y:S05]  /*0670*/  @!P0 RET.REL.NODEC R8 `(_ZN5flash24flash_fwd_splitkv_kernelI23Flash_fwd_kernel_traitsILi32ELi64ELi256ELi4ELb0ELb0EN7cutlass6half_tE19Flash_kernel_traitsILi32ELi64ELi256ELi4ES3_EELb0ELb1ELb0ELb0ELb0ELb0ELb1ELb0EEEvNS_16Flash_fwd_paramsE) ;  /* 0xfffffff808608950 */ /* 0x01efea0003c3ffff */
[----:B------:R-:W2:Y:S04]  /*0680*/  LD.E R13, desc[UR4][R2.64+0xb8] ;  /* 0x0000b804020d7980 */ /* 0x000ea8000c101900 */
[----:B------:R-:W3:Y:S04]  /*0690*/  LD.E R8, desc[UR4][R2.64+0x188] ;  /* 0x0001880402087980 */ /* 0x000ee8000c101900 */
[----:B------:R-:W4:Y:S01]  /*06a0*/  LD.E R9, desc[UR4][R2.64+0x184] ;  /* 0x0001840402097980 */ /* 0x000f22000c101900 */
[----:B------:R-:W-:-:S04]  /*06b0*/  IABS R6, R7 ;  /* 0x0000000700067213 */ /* 0x000fc80000000000 */
[----:B------:R-:W1:Y:S08]  /*06c0*/  I2F.RP R0, R6 ;  /* 0x0000000600007306 */ /* 0x000e700000209400 */
[----:B-1----:R-:W1:Y:S02]  /*06d0*/  MUFU.RCP R16, R0 ;  /* 0x0000000000107308 */ /* 0x002e640000001000 */
[----:B-1----:R-:W-:-:S06]  /*06e0*/  VIADD R16, R16, 0xffffffe ;  /* 0x0ffffffe10107836 */ /* 0x002fcc0000000000 */
[----:B------:R1:W5:Y:S01]  /*06f0*/  F2I.FTZ.U32.TRUNC.NTZ R17, R16 ;  /* 0x0000001000117305 */ /* 0x000362000021f000 */
[----:B------:R-:W-:Y:S01]  /*0700*/  IABS R0, R7 ;  /* 0x0000000700007213 */ /* 0x000fe20000000000 */
[----:B-1----:R-:W-:-:S04]  /*0710*/  IMAD.MOV.U32 R16, RZ, RZ, RZ ;  /* 0x000000ffff107224 */ /* 0x002fc800078e00ff */
[----:B------:R-:W-:Y:S01]  /*0720*/  IMAD.MOV R0, RZ, RZ, -R0 ;  /* 0x000000ffff007224 */ /* 0x000fe200078e0a00 */
[----:B------:R-:W1:Y:S01]  /*0730*/  S2R R151, SR_TID.X ;  /* 0x0000000000977919 */ /* 0x000e620000002100 */
[----:B--2---:R-:W-:-:S05]  /*0740*/  VIADD R13, R13, 0xff ;  /* 0x000000ff0d0d7836 */ /* 0x004fca0000000000 */
[----:B------:R-:W-:-:S04]  /*0750*/  SHF.R.S32.HI R14, RZ, 0x1f, R13 ;  /* 0x0000001fff0e7819 */ /* 0x000fc8000001140d */
[----:B------:R-:W-:Y:S01]  /*0760*/  LEA.HI R14, R14, R13, RZ, 0x8 ;  /* 0x0000000d0e0e7211 */ /* 0x000fe200078f40ff */
[----:B-----5:R-:W-:-:S03]  /*0770*/  IMAD.MOV R13, RZ, RZ, -R17 ;  /* 0x000000ffff0d7224 */ /* 0x020fc600078e0a11 */
[----:B------:R-:W-:Y:S01]  /*0780*/  LEA.HI.SX32 R14, R14, R7, 0x18 ;  /* 0x000000070e0e7211 */ /* 0x000fe200078fc2ff */
[----:B------:R-:W-:-:S04]  /*0790*/  IMAD R10, R13, R6, RZ ;  /* 0x000000060d0a7224 */ /* 0x000fc800078e02ff */
[----:B------:R-:W-:Y:S02]  /*07a0*/  VIADD R14, R14, 0xffffffff ;  /* 0xffffffff0e0e7836 */ /* 0x000fe40000000000 */
[----:B------:R-:W-:-:S03]  /*07b0*/  IMAD.HI.U32 R10, R17, R10, R16 ;  /* 0x0000000a110a7227 */ /* 0x000fc600078e0010 */
[----:B------:R-:W-:-:S05]  /*07c0*/  IABS R4, R14 ;  /* 0x0000000e00047213 */ /* 0x000fca0000000000 */
[----:B------:R-:W-:-:S04]  /*07d0*/  IMAD.HI.U32 R13, R10, R4, RZ ;  /* 0x000000040a0d7227 */ /* 0x000fc800078e00ff */
[----:B------:R-:W-:-:S05]  /*07e0*/  IMAD R17, R13, R0, R4 ;  /* 0x000000000d117224 */ /* 0x000fca00078e0204 */
[----:B------:R-:W-:Y:S02]  /*07f0*/  ISETP.GT.U32.AND P1, PT, R6, R17, PT ;  /* 0x000000110600720c */ /* 0x000fe40003f24070 */
[----:B------:R-:W-:Y:S01]  /*0800*/  LOP3.LUT R14, R14, R7, RZ, 0x3c, !PT ;  /* 0x000000070e0e7212 */ /* 0x000fe200078e3cff */
[----:B------:R-:W-:-:S10]  /*0810*/  VIADD R0, R197, 0xff ;  /* 0x000000ffc5007836 */ /* 0x000fd40000000000 */
[----:B------:R-:W-:Y:S01]  /*0820*/  @!P1 IMAD.IADD R17, R17, 0x1, -R6 ;  /* 0x0000000111119824 */ /* 0x000fe200078e0a06 */
[----:B------:R-:W-:-:S04]  /*0830*/  ISETP.GE.AND P0, PT, R14, RZ, PT ;  /* 0x000000ff0e00720c */ /* 0x000fc80003f06270 */
[----:B------:R-:W-:Y:S01]  /*0840*/  ISETP.GE.U32.AND P2, PT, R17, R6, PT ;  /* 0x000000061100720c */ /* 0x000fe20003f46070 */
[----:B------:R-:W-:Y:S01]  /*0850*/  @!P1 VIADD R13, R13, 0x1 ;  /* 0x000000010d0d9836 */ /* 0x000fe20000000000 */
[----:B------:R-:W-:Y:S01]  /*0860*/  ISETP.NE.AND P1, PT, R7, RZ, PT ;  /* 0x000000ff0700720c */ /* 0x000fe20003f25270 */
[--C-:B------:R-:W-:Y:S02]  /*0870*/  IMAD R17, R229, 0x40, -R200.reuse ;  /* 0x00000040e5117824 */ /* 0x100fe400078e0ac8 */
[----:B----4-:R-:W-:-:S03]  /*0880*/  IMAD.IADD R6, R9, 0x1, R200 ;  /* 0x0000000109067824 */ /* 0x010fc600078e02c8 */
[----:B---3--:R-:W-:Y:S02]  /*0890*/  IADD3 R4, PT, PT, R8, R17, R0 ;  /* 0x0000001108047210 */ /* 0x008fe40007ffe000 */
[----:B------:R-:W-:-:S03]  /*08a0*/  IADD3 R6, PT, PT, -R6, R5, R197 ;  /* 0x0000000506067210 */ /* 0x000fc60007ffe1c5 */
[----:B------:R-:W-:Y:S01]  /*08b0*/  @P2 VIADD R13, R13, 0x1 ;  /* 0x000000010d0d2836 */ /* 0x000fe20000000000 */
[----:B------:R-:W-:Y:S01]  /*08c0*/  SHF.R.S32.HI R9, RZ, 0x1f, R0 ;  /* 0x0000001fff097819 */ /* 0x000fe20000011400 */
[----:B------:R-:W-:Y:S02]  /*08d0*/  VIADD R4, R4, 0x40 ;  /* 0x0000004004047836 */ /* 0x000fe40000000000 */
[----:B------:R-:W-:Y:S01]  /*08e0*/  @!P0 IMAD.MOV R13, RZ, RZ, -R13 ;  /* 0x000000ffff0d8224 */ /* 0x000fe200078e0a0d */
[----:B------:R-:W-:Y:S02]  /*08f0*/  @!P1 LOP3.LUT R13, RZ, R7, RZ, 0x33, !PT ;  /* 0x00000007ff0d9212 */ /* 0x000fe400078e33ff */
[----:B------:R-:W-:Y:S02]  /*0900*/  SHF.R.S32.HI R17, RZ, 0x1f, R6 ;  /* 0x0000001fff117819 */ /* 0x000fe40000011406 */
[----:B------:R-:W-:Y:S02]  /*0910*/  SHF.R.S32.HI R7, RZ, 0x1f, R4 ;  /* 0x0000001fff077819 */ /* 0x000fe40000011404 */
[----:B------:R-:W-:Y:S01]  /*0920*/  LEA.HI R9, R9, R0, RZ, 0x8 ;  /* 0x0000000009097211 */ /* 0x000fe200078f40ff */
[----:B------:R-:W-:Y:S01]  /*0930*/  IMAD R0, R13, UR10, RZ ;  /* 0x0000000a0d007c24 */ /* 0x000fe2000f8e02ff */
[----:B------:R-:W-:-:S02]  /*0940*/  LEA.HI R17, R17, R6, RZ, 0x8 ;  /* 0x0000000611117211 */ /* 0x000fc400078f40ff */
[----:B------:R-:W-:Y:S02]  /*0950*/  LEA.HI R7, R7, R4, RZ, 0x8 ;  /* 0x0000000407077211 */ /* 0x000fe400078f40ff */
[----:B------:R-:W-:Y:S02]  /*0960*/  SHF.R.S32.HI R9, RZ, 0x8, R9 ;  /* 0x00000008ff097819 */ /* 0x000fe40000011409 */
[----:B------:R-:W-:Y:S02]  /*0970*/  SHF.R.S32.HI R17, RZ, 0x8, R17 ;  /* 0x00000008ff117819 */ /* 0x000fe40000011411 */
[----:B------:R-:W-:Y:S02]  /*0980*/  SHF.R.S32.HI R7, RZ, 0x8, R7 ;  /* 0x00000008ff077819 */ /* 0x000fe40000011407 */
[C---:B------:R-:W-:Y:S02]  /*0990*/  VIADDMNMX R148, R0.reuse, R13, R9, PT ;  /* 0x0000000d00947246 */ /* 0x040fe40003800109 */
[----:B------:R-:W-:-:S02]  /*09a0*/  VIMNMX R223, PT, PT, R0, R17, !PT ;  /* 0x0000001100df7248 */ /* 0x000fc40007fe0100 */
[----:B------:R-:W-:-:S04]  /*09b0*/  VIMNMX R148, PT, PT, R148, R7, PT ;  /* 0x0000000794947248 */ /* 0x000fc80003fe0100 */
        /* <DEDUP_REMOVED lines=8> */
[----:B------:R-:W-:Y:S01]  /*0a40*/  IMAD.MOV.U32 R229, RZ, RZ, 0x0 ;  /* 0x00000000ffe57424 */ /* 0x000fe200078e00ff */
[----:B------:R-:W2:Y:S02]  /*0a50*/  S2R R9, SR_CTAID.Y ;  /* 0x0000000000097919 */ /* 0x000ea40000002600 */
[----:B--2---:R-:W-:-:S02]  /*0a60*/  IMAD R9, R6, R9, UR13 ;  /* 0x0000000d06097e24 */ /* 0x004fc4000f8e0209 */
[----:B------:R-:W-:Y:S02]  /*0a70*/  IMAD.SHL.U32 R6, R151, 0x4, RZ ;  /* 0x0000000497067824 */ /* 0x000fe400078e00ff */
[----:B---3--:R-:W-:-:S03]  /*0a80*/  IMAD R8, R9, R8, UR11 ;  /* 0x0000000b09087e24 */ /* 0x008fc6000f8e0208 */
[----:B------:R-:W-:Y:S01]  /*0a90*/  LOP3.LUT R9, R6, 0x1c, RZ, 0xc0, !PT ;  /* 0x0000001c06097812 */ /* 0x000fe200078ec0ff */
[----:B------:R-:W-:Y:S01]  /*0aa0*/  IMAD R7, R7, R8, R5 ;  /* 0x0000000807077224 */ /* 0x000fe200078e0205 */
[----:B------:R-:W-:Y:S01]  /*0ab0*/  SHF.R.U32.HI R8, RZ, 0x3, R151 ;  /* 0x00000003ff087819 */ /* 0x000fe20000011697 */
[----:B------:R-:W-:Y:S01]  /*0ac0*/  IMAD.IADD R5, R200, 0x1, -R5 ;  /* 0x00000001c8057824 */ /* 0x000fe200078e0a05 */
[----:B------:R-:W-:Y:S01]  /*0ad0*/  LOP3.LUT R15, R6, 0xffc, RZ, 0xc0, !PT ;  /* 0x00000ffc060f7812 */ /* 0x000fe200078ec0ff */
[----:B----4-:R-:W-:Y:S01]  /*0ae0*/  IMAD R4, R7, R4, RZ ;  /* 0x0000000407047224 */ /* 0x010fe200078e02ff */
[C---:B-----5:R-:W-:Y:S01]  /*0af0*/  ISETP.GE.AND P5, PT, R9.reuse, R0, PT ;  /* 0x000000000900720c */ /* 0x060fe20003fa6270 */
[----:B------:R-:W-:Y:S01]  /*0b00*/  VIADD R0, R8, 0x10 ;  /* 0x0000001008007836 */ /* 0x000fe20000000000 */
[----:B------:R-:W-:Y:S02]  /*0b10*/  ISETP.NE.AND P4, PT, R9, RZ, PT ;  /* 0x000000ff0900720c */ /* 0x000fe40003f85270 */
[----:B------:R-:W-:-:S02]  /*0b20*/  IADD3 R15, P1, PT, R4, R15, RZ ;  /* 0x0000000f040f7210 */ /* 0x000fc40007f3e0ff */
[-C--:B------:R-:W-:Y:S02]  /*0b30*/  ISETP.GE.OR P6, PT, R8, R5.reuse, P5 ;  /* 0x000000050800720c */ /* 0x080fe40002fc6670 */
[-C--:B------:R-:W-:Y:S02]  /*0b40*/  ISETP.GE.OR P0, PT, R0, R5.reuse, P5 ;  /* 0x000000050000720c */ /* 0x080fe40002f06670 */
[----:B------:R-:W-:Y:S02]  /*0b50*/  LEA.HI.X.SX32 R4, R4, RZ, 0x1, P1 ;  /* 0x000000ff04047211 */ /* 0x000fe400008f0eff */
[C---:B-1----:R-:W-:Y:S02]  /*0b60*/  LEA R2, P1, R15.reuse, R10, 0x2 ;  /* 0x0000000a0f027211 */ /* 0x042fe400078210ff */
[----:B------:R-:W-:Y:S01]  /*0b70*/  ISETP.GE.OR P2, PT, R0, R5, P4 ;  /* 0x000000050000720c */ /* 0x000fe20002746670 */
[C---:B------:R-:W-:Y:S01]  /*0b80*/  VIADD R0, R8.reuse, 0x30 ;  /* 0x0000003008007836 */ /* 0x040fe20000000000 */
[----:B------:R-:W-:Y:S01]  /*0b90*/  LEA.HI.X R3, R15, R11, R4, 0x2, P1 ;  /* 0x0000000b0f037211 */ /* 0x000fe200008f1404 */
[C---:B------:R-:W-:Y:S01]  /*0ba0*/  VIADD R4, R8.reuse, 0x20 ;  /* 0x0000002008047836 */ /* 0x040fe20000000000 */
[----:B------:R-:W-:-:S03]  /*0bb0*/  ISETP.GE.OR P3, PT, R8, R5, P4 ;  /* 0x000000050800720c */ /* 0x000fc60002766670 */
[----:B------:R-:W-:Y:S01]  /*0bc0*/  @!P6 ST.E.128 desc[UR4][R2.64], RZ ;  /* 0x000000ff0200e985 */ /* 0x000fe2000c101d04 */
[CC--:B------:R-:W-:Y:S02]  /*0bd0*/  ISETP.GE.OR P1, PT, R4.reuse, R5.reuse, P4 ;  /* 0x000000050400720c */ /* 0x0c0fe40002726670 */
[-C--:B------:R-:W-:Y:S01]  /*0be0*/  ISETP.GE.OR P6, PT, R4, R5.reuse, P5 ;  /* 0x000000050400720c */ /* 0x080fe20002fc6670 */
[----:B------:R-:W-:Y:S01]  /*0bf0*/  @!P0 ST.E.128 desc[UR4][R2.64+0x800], RZ ;  /* 0x000800ff02008985 */ /* 0x000fe2000c101d04 */
[C---:B------:R-:W-:Y:S01]  /*0c00*/  IADD3 R9, P0, PT, R7.reuse, R8, RZ ;  /* 0x0000000807097210 */ /* 0x040fe20007f1e0ff */
[----:B------:R-:W-:Y:S01]  /*0c10*/  @!P2 IMAD.MOV.U32 R6, RZ, RZ, -0x800000 ;  /* 0xff800000ff06a424 */ /* 0x000fe200078e00ff */
[CC--:B------:R-:W-:Y:S02]  /*0c20*/  ISETP.GE.OR P5, PT, R0.reuse, R5.reuse, P5 ;  /* 0x000000050000720c */ /* 0x0c0fe40002fa6670 */
[----:B------:R-:W-:Y:S02]  /*0c30*/  ISETP.GE.OR P4, PT, R0, R5, P4 ;  /* 0x000000050000720c */ /* 0x000fe40002786670 */
[----:B------:R-:W-:-:S02]  /*0c40*/  LEA.HI.X.SX32 R7, R7, RZ, 0x1, P0 ;  /* 0x000000ff07077211 */ /* 0x000fc400000f0eff */
[C---:B------:R-:W-:Y:S01]  /*0c50*/  LEA R8, P0, R9.reuse, R12, 0x2 ;  /* 0x0000000c09087211 */ /* 0x040fe200078010ff */
[----:B------:R-:W-:Y:S02]  /*0c60*/  @!P1 IMAD.MOV.U32 R4, RZ, RZ, -0x800000 ;  /* 0xff800000ff049424 */ /* 0x000fe400078e00ff */
[----:B------:R-:W-:Y:S01]  /*0c70*/  @!P6 ST.E.128 desc[UR4][R2.64+0x1000], RZ ;  /* 0x001000ff0200e985 */ /* 0x000fe2000c101d04 */
[----:B------:R-:W-:Y:S01]  /*0c80*/  LEA.HI.X R9, R9, R13, R7, 0x2, P0 ;  /* 0x0000000d09097211 */ /* 0x000fe200000f1407 */
[----:B------:R-:W-:Y:S02]  /*0c90*/  @!P3 IMAD.MOV.U32 R7, RZ, RZ, -0x800000 ;  /* 0xff800000ff07b424 */ /* 0x000fe400078e00ff */
[----:B------:R-:W-:Y:S04]  /*0ca0*/  @!P5 ST.E.128 desc[UR4][R2.64+0x1800], RZ ;  /* 0x001800ff0200d985 */ /* 0x000fe8000c101d04 */
[----:B------:R-:W-:Y:S04]  /*0cb0*/  @!P3 ST.E desc[UR4][R8.64], R7 ;  /* 0x000000070800b985 */ /* 0x000fe8000c101904 */
[----:B------:R-:W-:Y:S04]  /*0cc0*/  @!P2 ST.E desc[UR4][R8.64+0x40], R6 ;  /* 0x000040060800a985 */ /* 0x000fe8000c101904 */
[----:B------:R1:W-:Y:S02]  /*0cd0*/  @!P1 ST.E desc[UR4][R8.64+0x80], R4 ;  /* 0x0000800408009985 */ /* 0x0003e4000c101904 */
[----:B-1----:R-:W-:Y:S05]  /*0ce0*/  @P4 RET.REL.NODEC R228 `(_ZN5flash24flash_fwd_splitkv_kernelI23Flash_fwd_kernel_traitsILi32ELi64ELi256ELi4ELb0ELb0EN7cutlass6half_tE19Flash_kernel_traitsILi32ELi64ELi256ELi4ES3_EELb0ELb1ELb0ELb0ELb0ELb0ELb1ELb0EEEvNS_16Flash_fwd_paramsE) ;  /* 0xfffffff0e4c44950 */ /* 0x002fea0003c3ffff */
[----:B------:R-:W-:Y:S02]  /*0cf0*/  MOV R3, 0xff800000 ;  /* 0xff80000000037802 */ /* 0x000fe40000000f00 */
[----:B------:R-:W-:-:S03]  /*0d00*/  MOV R229, 0x0 ;  /* 0x0000000000e57802 */ /* 0x000fc60000000f00 */
[----:B------:R1:W-:Y:S02]  /*0d10*/  ST.E desc[UR4][R8.64+0xc0], R3 ;  /* 0x0000c00308007985 */ /* 0x0003e4000c101904 */
[----:B-1----:R-:W-:Y:S05]  /*0d20*/  RET.REL.NODEC R228 `(_ZN5flash24flash_fwd_splitkv_kernelI23Flash_fwd_kernel_traitsILi32ELi64ELi256ELi4ELb0ELb0EN7cutlass6half_tE19Flash_kernel_traitsILi32ELi64ELi256ELi4ES3_EELb0ELb1ELb0ELb0ELb0ELb0ELb1ELb0EEEvNS_16Flash_fwd_paramsE) ;  /* 0xfffffff0e4b47950 */ /* 0x002fea0003c3ffff */
.L_x_2084:
[----:B------:R-:W2:Y:S04]  /*0d30*/  LD.E.64 R6, desc[UR4][R2.64+0x158] ;  /* 0x0001580402067980 */ /* 0x000ea8000c101b00 */
[----:B------:R-:W3:Y:S01]  /*0d40*/  LD.E.64 R238, desc[UR4][R2.64+0x160] ;  /* 0x0001600402ee7980 */ /* 0x000ee2000c101b00 */
[----:B------:R-:W-:Y:S01]  /*0d50*/  IMAD.U32 R10, RZ, RZ, UR13 ;  /* 0x0000000dff0a7e24 */ /* 0x000fe2000f8e00ff */
[----:B--2---:R-:W-:-:S04]  /*0d60*/  ISETP.NE.U32.AND P1, PT, R6, RZ, PT ;  /* 0x000000ff0600720c */ /* 0x004fc80003f25070 */
[----:B------:R-:W-:-:S13]  /*0d70*/  ISETP.NE.AND.EX P1, PT, R7, RZ, PT, P1 ;  /* 0x000000ff0700720c */ /* 0x000fda0003f25310 */
[----:B------:R-:W-:-:S04]  /*0d80*/  @P1 IADD3 R6, P0, PT, R6, UR9, RZ ;  /* 0x0000000906061c10 */ /* 0x000fc8000ff1e0ff */
[----:B------:R-:W-:-:S05]  /*0d90*/  @P1 IADD3.X R7, PT, PT, R7, UR8, RZ, P0, !PT ;  /* 0x0000000807071c10 */ /* 0x000fca00087fe4ff */
        /* <DEDUP_REMOVED lines=36> */
[----:B--2---:R-:W-:Y:S02]  /*0fe0*/  IMAD R0, R9, UR13, RZ ;  /* 0x0000000d09007c24 */ /* 0x004fe4000f8e02ff */
[----:B------:R-:W-:-:S06]  /*0ff0*/  IMAD.WIDE.U32 R14, R8, UR13, RZ ;  /* 0x0000000d080e7c25 */ /* 0x000fcc000f8e00ff */
[----:B------:R-:W-:Y:S02]  /*1000*/  @P0 IADD3 R7, PT, PT, R7, 0x1, RZ ;  /* 0x0000000107070810 */ /* 0x000fe40007ffe0ff */
[----:B------:R-:W-:Y:S02]  /*1010*/  IADD3 R237, PT, PT, R15, R0, RZ ;  /* 0x000000000fed7210 */ /* 0x000fe40007ffe0ff */
[----:B------:R-:W-:Y:S01]  /*1020*/  LEA R236, P0, R14, R238, 0x2 ;  /* 0x000000ee0eec7211 */ /* 0x000fe200078010ff */
[----:B------:R-:W-:-:S03]  /*1030*/  IMAD.MOV.U32 R9, RZ, RZ, R7 ;  /* 0x000000ffff097224 */ /* 0x000fc600078e0007 */
[----:B------:R-:W-:Y:S01]  /*1040*/  LEA.HI.X R237, R14, R239, R237, 0x2, P0 ;  /* 0x000000ef0eed7211 */ /* 0x000fe200000f14ed */
[----:B------:R-:W-:Y:S01]  /*1050*/  @!P1 IMAD.MOV R9, RZ, RZ, -R9 ;  /* 0x000000ffff099224 */ /* 0x000fe200078e0a09 */
[----:B------:R-:W-:-:S05]  /*1060*/  @!P2 LOP3.LUT R9, RZ, R10, RZ, 0x33, !PT ;  /* 0x0000000aff09a212 */ /* 0x000fca00078e33ff */
        /* <DEDUP_REMOVED lines=8> */
[----:B-1----:R-:W-:Y:S02]  /*10f0*/  IABS R6, UR11 ;  /* 0x0000000b00067c13 */ /* 0x002fe40008000000 */
[----:B------:R-:W-:Y:S01]  /*1100*/  IABS R7, R23 ;  /* 0x0000001700077213 */ /* 0x000fe20000000000 */
[----:B---3--:R-:W-:-:S04]  /*1110*/  IMAD.MOV R4, RZ, RZ, -R25 ;  /* 0x000000ffff047224 */ /* 0x008fc800078e0a19 */
[----:B------:R-:W-:-:S04]  /*1120*/  IMAD R15, R4, R8, RZ ;  /* 0x00000008040f7224 */ /* 0x000fc800078e02ff */
[----:B------:R-:W-:-:S04]  /*1130*/  IMAD.HI.U32 R15, R25, R15, R24 ;  /* 0x0000000f190f7227 */ /* 0x000fc800078e0018 */
[----:B------:R-:W-:Y:S02]  /*1140*/  IMAD.MOV R7, RZ, RZ, -R7 ;  /* 0x000000ffff077224 */ /* 0x000fe400078e0a07 */
[----:B------:R-:W-:-:S04]  /*1150*/  IMAD.HI.U32 R4, R15, R6, RZ ;  /* 0x000000060f047227 */ /* 0x000fc800078e00ff */
[----:B------:R-:W-:-:S05]  /*1160*/  IMAD R7, R4, R7, R6 ;  /* 0x0000000704077224 */ /* 0x000fca00078e0206 */
[----:B------:R-:W-:-:S13]  /*1170*/  ISETP.GT.U32.AND P1, PT, R8, R7, PT ;  /* 0x000000070800720c */ /* 0x000fda0003f24070 */
[----:B------:R-:W-:-:S04]  /*1180*/  @!P1 IADD3 R7, PT, PT, R7, -R8, RZ ;  /* 0x8000000807079210 */ /* 0x000fc80007ffe0ff */
[----:B------:R-:W-:Y:S02]  /*1190*/  ISETP.GE.U32.AND P2, PT, R7, R8, PT ;  /* 0x000000080700720c */ /* 0x000fe40003f46070 */
[C---:B------:R-:W-:Y:S02]  /*11a0*/  LOP3.LUT R8, R23.reuse, UR11, RZ, 0x3c, !PT ;  /* 0x0000000b17087c12 */ /* 0x040fe4000f8e3cff */
[----:B------:R-:W-:Y:S02]  /*11b0*/  @!P1 IADD3 R4, PT, PT, R4, 0x1, RZ ;  /* 0x0000000104049810 */ /* 0x000fe40007ffe0ff */
[----:B------:R-:W-:Y:S01]  /*11c0*/  ISETP.GE.AND P0, PT, R8, RZ, PT ;  /* 0x000000ff0800720c */ /* 0x000fe20003f06270 */
[----:B------:R-:W-:Y:S01]  /*11d0*/  IMAD.MOV R9, RZ, RZ, -R9 ;  /* 0x000000ffff097224 */ /* 0x000fe200078e0a09 */
[----:B------:R-:W-:-:S03]  /*11e0*/  ISETP.NE.AND P1, PT, R23, RZ, PT ;  /* 0x000000ff1700720c */ /* 0x000fc60003f25270 */
[----:B------:R-:W-:Y:S02]  /*11f0*/  IMAD R13, R10, R9, R13 ;  /* 0x000000090a0d7224 */ /* 0x000fe400078e020d */
[----:B------:R-:W-:-:S04]  /*1200*/  @P2 VIADD R4, R4, 0x1 ;  /* 0x0000000104042836 */ /* 0x000fc80000000000 */
[----:B------:R-:W-:Y:S02]  /*1210*/  IMAD.MOV.U32 R9, RZ, RZ, R4 ;  /* 0x000000ffff097224 */ /* 0x000fe400078e0004 */
[----:B----4-:R-:W-:-:S03]  /*1220*/  IMAD R4, R215, R13, RZ ;  /* 0x0000000dd7047224 */ /* 0x010fc600078e02ff */
[----:B------:R-:W-:Y:S02]  /*1230*/  @!P0 IADD3 R9, PT, PT, -R9, RZ, RZ ;  /* 0x000000ff09098210 */ /* 0x000fe40007ffe1ff */
[----:B------:R-:W-:-:S05]  /*1240*/  @!P1 LOP3.LUT R9, RZ, R23, RZ, 0x33, !PT ;  /* 0x00000017ff099212 */ /* 0x000fca00078e33ff */
[----:B------:R-:W-:Y:S01]  /*1250*/  IMAD R15, R21, R9, RZ ;  /* 0x00000009150f7224 */ /* 0x000fe200078e02ff */
[----:B--2---:R-:W-:Y:S01]  /*1260*/  SHF.R.S32.HI R7, RZ, 0x1f, R0 ;  /* 0x0000001fff077819 */ /* 0x004fe20000011400 */
[-C--:B------:R-:W-:Y:S02]  /*1270*/  IMAD R6, R19, R0.reuse, RZ ;  /* 0x0000000013067224 */ /* 0x080fe400078e02ff */
[----:B------:R-:W-:-:S04]  /*1280*/  IMAD.WIDE.U32 R24, R18, R0, RZ ;  /* 0x0000000012187225 */ /* 0x000fc800078e00ff */
[----:B------:R-:W-:Y:S01]  /*1290*/  IMAD R6, R18, R7, R6 ;  /* 0x0000000712067224 */ /* 0x000fe200078e0206 */
[----:B------:R-:W-:-:S04]  /*12a0*/  SHF.R.S32.HI R19, RZ, 0x1f, R13 ;  /* 0x0000001fff137819 */ /* 0x000fc8000001140d */
[----:B------:R-:W-:Y:S01]  /*12b0*/  IADD3 R25, PT, PT, R25, R6, RZ ;  /* 0x0000000619197210 */ /* 0x000fe20007ffe0ff */
[----:B------:R-:W-:Y:S01]  /*12c0*/  IMAD R4, R214, R19, R4 ;  /* 0x00000013d6047224 */ /* 0x000fe200078e0204 */
[----:B------:R-:W-:Y:S01]  /*12d0*/  SHF.R.S32.HI R6, RZ, 0x1f, R9 ;  /* 0x0000001fff067819 */ /* 0x000fe20000011409 */
[----:B------:R-:W-:-:S04]  /*12e0*/  IMAD.WIDE.U32 R24, R13, R214, R24 ;  /* 0x000000d60d187225 */ /* 0x000fc800078e0018 */
[----:B------:R-:W-:Y:S02]  /*12f0*/  IMAD.IADD R25, R25, 0x1, R4 ;  /* 0x0000000119197824 */ /* 0x000fe400078e0204 */
        /* <DEDUP_REMOVED lines=10> */
.L_x_2086:
        /* <DEDUP_REMOVED lines=9> */
[----:B------:R-:W-:-:S02]  /*1430*/  IABS R8, UR11 ;  /* 0x0000000b00087c13 */ /* 0x000fc40008000000 */
        /* <DEDUP_REMOVED lines=12> */
[----:B------:R-:W-:-:S05]  /*1500*/  IMAD R7, R6, R7, R8 ;  /* 0x0000000706077224 */ /* 0x000fca00078e0208 */
[----:B------:R-:W-:Y:S01]  /*1510*/  ISETP.GT.U32.AND P1, PT, R4, R7, PT ;  /* 0x000000070400720c */ /* 0x000fe20003f24070 */
[-C--:B---3--:R-:W-:Y:S01]  /*1520*/  @!P2 IMAD R9, R215, R12.reuse, RZ ;  /* 0x0000000cd709a224 */ /* 0x088fe200078e02ff */
[----:B------:R-:W-:Y:S01]  /*1530*/  @!P2 SHF.R.S32.HI R0, RZ, 0x1f, R12 ;  /* 0x0000001fff00a819 */ /* 0x000fe2000001140c */
[----:B------:R-:W-:-:S04]  /*1540*/  @!P2 IMAD.WIDE.U32 R24, R214, R12, RZ ;  /* 0x0000000cd618a225 */ /* 0x000fc800078e00ff */
[----:B------:R-:W-:-:S06]  /*1550*/  @!P2 IMAD R0, R0, R214, R9 ;  /* 0x000000d60000a224 */ /* 0x000fcc00078e0209 */
[----:B------:R-:W-:Y:S02]  /*1560*/  @!P1 IMAD.IADD R7, R7, 0x1, -R4 ;  /* 0x0000000107079824 */ /* 0x000fe400078e0a04 */
[----:B------:R-:W-:Y:S01]  /*1570*/  @!P2 IMAD.IADD R25, R25, 0x1, R0 ;  /* 0x000000011919a824 */ /* 0x000fe200078e0200 */
[----:B-----5:R-:W-:Y:S01]  /*1580*/  @!P2 SHF.R.S32.HI R0, RZ, 0x1f, R10 ;  /* 0x0000001fff00a819 */ /* 0x020fe2000001140a */
[----:B----4-:R-:W-:Y:S01]  /*1590*/  @!P2 IMAD R9, R19, R10, RZ ;  /* 0x0000000a1309a224 */ /* 0x010fe200078e02ff */
[----:B------:R-:W-:Y:S02]  /*15a0*/  ISETP.GE.U32.AND P4, PT, R7, R4, PT ;  /* 0x000000040700720c */ /* 0x000fe40003f86070 */
[C---:B------:R-:W-:Y:S02]  /*15b0*/  LOP3.LUT R4, R23.reuse, UR11, RZ, 0x3c, !PT ;  /* 0x0000000b17047c12 */ /* 0x040fe4000f8e3cff */
[----:B------:R-:W-:Y:S01]  /*15c0*/  @P2 IADD3 R8, PT, PT, R12, R15, RZ ;  /* 0x0000000f0c082210 */ /* 0x000fe20007ffe0ff */
[----:B------:R-:W-:Y:S01]  /*15d0*/  @!P2 IMAD R9, R18, R0, R9 ;  /* 0x000000001209a224 */ /* 0x000fe200078e0209 */
[----:B------:R-:W-:Y:S01]  /*15e0*/  ISETP.GE.AND P0, PT, R4, RZ, PT ;  /* 0x000000ff0400720c */ /* 0x000fe20003f06270 */
[----:B------:R-:W-:Y:S01]  /*15f0*/  @!P2 IMAD.WIDE.U32 R24, R18, R10, R24 ;  /* 0x0000000a1218a225 */ /* 0x000fe200078e0018 */
[----:B------:R-:W-:-:S02]  /*1600*/  ISETP.NE.AND P3, PT, R23, RZ, PT ;  /* 0x000000ff1700720c */ /* 0x000fc40003f65270 */
[----:B------:R-:W-:Y:S01]  /*1610*/  LEA R13, R148, 0xffffff00, 0x8 ;  /* 0xffffff00940d7811 */ /* 0x000fe200078e40ff */
[-C--:B------:R-:W-:Y:S01]  /*1620*/  @P2 IMAD R0, R215, R8.reuse, RZ ;  /* 0x00000008d7002224 */ /* 0x080fe200078e02ff */
[----:B------:R-:W-:Y:S01]  /*1630*/  @!P1 IADD3 R6, PT, PT, R6, 0x1, RZ ;  /* 0x0000000106069810 */ /* 0x000fe20007ffe0ff */
[----:B------:R-:W-:Y:S01]  /*1640*/  @P2 IMAD.WIDE.U32 R18, R214, R8, RZ ;  /* 0x00000008d6122225 */ /* 0x000fe200078e00ff */
[----:B------:R-:W-:Y:S02]  /*1650*/  @!P2 IADD3 R9, PT, PT, R25, R9, RZ ;  /* 0x000000091909a210 */ /* 0x000fe40007ffe0ff */
[----:B------:R-:W-:Y:S01]  /*1660*/  @!P2 MOV R8, R24 ;  /* 0x000000180008a202 */ /* 0x000fe20000000f00 */
[----:B------:R-:W-:Y:S01]  /*1670*/  @P2 IMAD.IADD R9, R19, 0x1, R0 ;  /* 0x0000000113092824 */ /* 0x000fe200078e0200 */
[----:B------:R-:W-:Y:S01]  /*1680*/  @P2 MOV R8, R18 ;  /* 0x0000001200082202 */ /* 0x000fe20000000f00 */
[----:B------:R-:W-:Y:S01]  /*1690*/  IMAD R4, R215, R13, RZ ;  /* 0x0000000dd7047224 */ /* 0x000fe200078e02ff */
[----:B------:R-:W-:Y:S01]  /*16a0*/  SHF.R.S32.HI R19, RZ, 0x1f, R13 ;  /* 0x0000001fff137819 */ /* 0x000fe2000001140d */
[----:B------:R-:W-:Y:S01]  /*16b0*/  @P4 VIADD R6, R6, 0x1 ;  /* 0x0000000106064836 */ /* 0x000fe20000000000 */
[----:B------:R-:W-:Y:S01]  /*16c0*/  @!P2 SHF.R.S32.HI R7, RZ, 0x1f, R12 ;  /* 0x0000001fff07a819 */ /* 0x000fe2000001140c */
[----:B------:R-:W-:-:S02]  /*16d0*/  @!P2 IMAD R0, R217, R12, RZ ;  /* 0x0000000cd900a224 */ /* 0x000fc400078e02ff */
[----:B------:R-:W-:Y:S01]  /*16e0*/  IMAD R4, R19, R214, R4 ;  /* 0x000000d613047224 */ /* 0x000fe200078e0204 */
[----:B------:R-:W-:Y:S01]  /*16f0*/  @!P0 IADD3 R6, PT, PT, -R6, RZ, RZ ;  /* 0x000000ff06068210 */ /* 0x000fe20007ffe1ff */
[----:B------:R-:W-:Y:S01]  /*1700*/  IMAD.WIDE.U32 R24, R214, R13, R8 ;  /* 0x0000000dd6187225 */ /* 0x000fe200078e0008 */
[----:B------:R-:W-:-:S03]  /*1710*/  @!P3 LOP3.LUT R6, RZ, R23, RZ, 0x33, !PT ;  /* 0x00000017ff06b212 */ /* 0x000fc600078e33ff */
[----:B------:R-:W-:Y:S02]  /*1720*/  @!P2 IMAD R0, R7, R216, R0 ;  /* 0x000000d80700a224 */ /* 0x000fe400078e0200 */
[----:B------:R-:W-:Y:S01]  /*1730*/  @!P2 IMAD.WIDE.U32 R8, R216, R12, RZ ;  /* 0x0000000cd808a225 */ /* 0x000fe200078e00ff */
[----:B------:R-:W-:Y:S02]  /*1740*/  IADD3 R25, PT, PT, R25, R4, RZ ;  /* 0x0000000419197210 */ /* 0x000fe40007ffe0ff */
[----:B------:R-:W-:Y:S01]  /*1750*/  SHF.R.S32.HI R4, RZ, 0x1f, R6 ;  /* 0x0000001fff047819 */ /* 0x000fe20000011406 */
[----:B------:R-:W-:Y:S01]  /*1760*/  @P2 IMAD.IADD R12, R12, 0x1, R15 ;  /* 0x000000010c0c2824 */ /* 0x000fe200078e020f */
[----:B------:R-:W-:Y:S01]  /*1770*/  @!P2 IADD3 R15, PT, PT, R9, R0, RZ ;  /* 0x00000000090fa210 */ /* 0x000fe20007ffe0ff */
[----:B------:R-:W-:Y:S01]  /*1780*/  IMAD R9, R17, R6, RZ ;  /* 0x0000000611097224 */ /* 0x000fe200078e02ff */
[----:B------:R-:W-:Y:S01]  /*1790*/  @!P2 MOV R14, R8 ;  /* 0x00000008000ea202 */ /* 0x000fe20000000f00 */
[----:B------:R-:W-:Y:S01]  /*17a0*/  @!P2 IMAD R0, R21, R10, RZ ;  /* 0x0000000a1500a224 */ /* 0x000fe200078e02ff */
[----:B------:R-:W-:Y:S01]  /*17b0*/  @!P2 SHF.R.S32.HI R7, RZ, 0x1f, R10 ;  /* 0x0000001fff07a819 */ /* 0x000fe2000001140a */
[----:B------:R-:W-:-:S04]  /*17c0*/  IMAD.WIDE.U32 R24, R16, R6, R24 ;  /* 0x0000000610187225 */ /* 0x000fc800078e0018 */
[----:B------:R-:W-:-:S04]  /*17d0*/  @!P2 IMAD.WIDE.U32 R14, R20, R10, R14 ;  /* 0x0000000a140ea225 */ /* 0x000fc800078e000e */
[----:B------:R-:W-:Y:S02]  /*17e0*/  IMAD R9, R16, R4, R9 ;  /* 0x0000000410097224 */ /* 0x000fe400078e0209 */
[----:B------:R-:W-:Y:S02]  /*17f0*/  @!P2 IMAD R0, R20, R7, R0 ;  /* 0x000000071400a224 */ /* 0x000fe400078e0200 */
[-C--:B------:R-:W-:Y:S02]  /*1800*/  @P2 IMAD R6, R217, R12.reuse, RZ ;  /* 0x0000000cd9062224 */ /* 0x080fe400078e02ff */
[----:B------:R-:W-:Y:S01]  /*1810*/  @P2 IMAD.WIDE.U32 R16, R216, R12, RZ ;  /* 0x0000000cd8102225 */ /* 0x000fe200078e00ff */
[----:B------:R-:W-:Y:S02]  /*1820*/  @!P2 MOV R12, R14 ;  /* 0x0000000e000ca202 */ /* 0x000fe40000000f00 */
[----:B------:R-:W-:Y:S01]  /*1830*/  MOV R4, R24 ;  /* 0x0000001800047202 */ /* 0x000fe20000000f00 */
[----:B------:R-:W-:Y:S01]  /*1840*/  @!P2 IMAD.IADD R10, R15, 0x1, R0 ;  /* 0x000000010f0aa824 */ /* 0x000fe200078e0200 */
[----:B------:R-:W-:Y:S01]  /*1850*/  @P2 IADD3 R10, PT, PT, R17, R6, RZ ;  /* 0x00000006110a2210 */ /* 0x000fe20007ffe0ff */
[----:B------:R-:W-:Y:S01]  /*1860*/  IMAD.IADD R0, R25, 0x1, R9 ;  /* 0x0000000119007824 */ /* 0x000fe200078e0209 */
[----:B------:R-:W-:-:S02]  /*1870*/  @P2 MOV R12, R16 ;  /* 0x00000010000c2202 */ /* 0x000fc40000000f00 */
.L_x_2087:
[----:B------:R-:W-:Y:S05]  /*1880*/  BSYNC.RECONVERGENT B0 ;  /* 0x0000000000007941 */ /* 0x000fea0003800200 */
.L_x_2085:
        /* <DEDUP_REMOVED lines=14> */
[----:B------:R-:W-:Y:S01]  /*1970*/  IABS R17, UR11 ;  /* 0x0000000b00117c13 */ /* 0x000fe20008000000 */
        /* <DEDUP_REMOVED lines=8> */
[----:B------:R-:W-:-:S11]  /*1a00*/  LOP3.LUT R16, R23, UR11, RZ, 0x3c, !PT ;  /* 0x0000000b17107c12 */ /* 0x000fd6000f8e3cff */
        /* <DEDUP_REMOVED lines=19> */
[----:B------:R-:W-:Y:S02]  /*1b40*/  IADD3.X R19, PT, PT, R19, R10, RZ, P1, P0 ;  /* 0x0000000a13137210 */ /* 0x000fe40000fe04ff */
[----:B------:R-:W-:Y:S02]  /*1b50*/  IADD3 R16, P0, PT, R12, R22, RZ ;  /* 0x000000160c107210 */ /* 0x000fe40007f1e0ff */
[----:B------:R-:W-:Y:S01]  /*1b60*/  IADD3 R12, PT, PT, R23, R13, RZ ;  /* 0x0000000d170c7210 */ /* 0x000fe20007ffe0ff */
[----:B------:R-:W1:Y:S04]  /*1b70*/  S2UR UR7, SR_CgaCtaId ;  /* 0x00000000000779c3 */ /* 0x000e680000008800 */
[----:B------:R-:W-:Y:S01]  /*1b80*/  IMAD.X R17, R19, 0x1, R12, P0 ;  /* 0x0000000113117824 */ /* 0x000fe200000e060c */
[----:B------:R-:W-:-:S02]  /*1b90*/  IADD3 R18, P0, PT, R194, R4, RZ ;  /* 0x00000004c2127210 */ /* 0x000fc40007f1e0ff */
[----:B------:R-:W-:Y:S02]  /*1ba0*/  SHF.R.U32.HI R202, RZ, 0x2, R151 ;  /* 0x00000002ffca7819 */ /* 0x000fe40000011697 */
[----:B------:R-:W-:Y:S01]  /*1bb0*/  IADD3.X R19, PT, PT, RZ, R0, RZ, P0, !PT ;  /* 0x00000000ff137210 */ /* 0x000fe200007fe4ff */
[----:B------:R-:W-:Y:S01]  /*1bc0*/  USHF.R.S32.HI UR6, URZ, 0x1f, UR11 ;  /* 0x0000001fff067899 */ /* 0x000fe2000801140b */
[----:B------:R-:W-:Y:S01]  /*1bd0*/  IADD3 R218, PT, PT, -R5, R200, RZ ;  /* 0x000000c805da7210 */ /* 0x000fe20007ffe1ff */
[----:B------:R-:W-:Y:S02]  /*1be0*/  IMAD R0, R217, R202, RZ ;  /* 0x000000cad9007224 */ /* 0x000fe400078e02ff */
[----:B------:R-:W-:Y:S01]  /*1bf0*/  IMAD.WIDE.U32 R16, R202, R216, R16 ;  /* 0x000000d8ca107225 */ /* 0x000fe200078e0010 */
[----:B------:R-:W-:-:S04]  /*1c00*/  LOP3.LUT R232, R235, 0xc0, RZ, 0xc0, !PT ;  /* 0x000000c0ebe87812 */ /* 0x000fc800078ec0ff */
[----:B------:R-:W-:Y:S02]  /*1c10*/  IADD3 R227, PT, PT, R17, R0, RZ ;  /* 0x0000000011e37210 */ /* 0x000fe40007ffe0ff */
[----:B------:R-:W-:Y:S01]  /*1c20*/  LOP3.LUT R232, R232, 0x18, R151, 0xf8, !PT ;  /* 0x00000018e8e87812 */ /* 0x000fe200078ef897 */
[----:B------:R-:W-:Y:S01]  /*1c30*/  IMAD R225, R215, R202, RZ ;  /* 0x000000cad7e17224 */ /* 0x000fe200078e02ff */
[----:B------:R-:W-:Y:S01]  /*1c40*/  LOP3.LUT R233, R235, 0x1f20, RZ, 0xc0, !PT ;  /* 0x00001f20ebe97812 */ /* 0x000fe200078ec0ff */
[----:B------:R-:W-:Y:S01]  /*1c50*/  IMAD.WIDE.U32 R18, R202, R214, R18 ;  /* 0x000000d6ca127225 */ /* 0x000fe200078e0012 */
[----:B------:R-:W-:-:S03]  /*1c60*/  MOV R203, RZ ;  /* 0x000000ff00cb7202 */ /* 0x000fc60000000f00 */
[----:B------:R-:W-:Y:S01]  /*1c70*/  IMAD.IADD R225, R19, 0x1, R225 ;  /* 0x0000000113e17824 */ /* 0x000fe200078e02e1 */
[----:B------:R-:W-:Y:S01]  /*1c80*/  BSSY.RECONVERGENT B0, `(.L_x_2088) ;  /* 0x000002f000007945 */ /* 0x000fe20003800200 */
[----:B--2---:R-:W-:-:S04]  /*1c90*/  @P3 IMAD.WIDE.U32 R12, R8, R11, RZ ;  /* 0x0000000b080c3225 */ /* 0x004fc800078e00ff */
[----:B------:R-:W-:Y:S02]  /*1ca0*/  @P3 IMAD R11, R9, R11, RZ ;  /* 0x0000000b090b3224 */ /* 0x000fe400078e02ff */
[----:B---3--:R-:W-:Y:S02]  /*1cb0*/  @!P3 IMAD R10, R27, UR13, RZ ;  /* 0x0000000d1b0abc24 */ /* 0x008fe4000f8e02ff */
[----:B------:R-:W-:-:S04]  /*1cc0*/  @!P3 IMAD.WIDE.U32 R26, R26, UR13, RZ ;  /* 0x0000000d1a1abc25 */ /* 0x000fc8000f8e00ff */
[----:B------:R-:W-:Y:S02]  /*1cd0*/  @!P3 IMAD.MOV.U32 R4, RZ, RZ, R26 ;  /* 0x000000ffff04b224 */ /* 0x000fe400078e001a */
[----:B------:R-:W-:Y:S01]  /*1ce0*/  @P3 IMAD.MOV.U32 R4, RZ, RZ, R12 ;  /* 0x000000ffff043224 */ /* 0x000fe200078e000c */
[----:B------:R-:W-:Y:S02]  /*1cf0*/  @!P3 IADD3 R10, PT, PT, R27, R10, RZ ;  /* 0x0000000a1b0ab210 */ /* 0x000fe40007ffe0ff */
[----:B------:R-:W-:Y:S02]  /*1d00*/  @P3 IADD3 R10, PT, PT, R13, R11, RZ ;  /* 0x0000000b0d0a3210 */ /* 0x000fe40007ffe0ff */
[----:B------:R-:W-:Y:S01]  /*1d10*/  IADD3 R12, P0, PT, R194, R4, RZ ;  /* 0x00000004c20c7210 */ /* 0x000fe20007f1e0ff */
[----:B------:R-:W-:-:S04]  /*1d20*/  IMAD R11, R15, UR11, RZ ;  /* 0x0000000b0f0b7c24 */ /* 0x000fc8000f8e02ff */
[----:B------:R-:W-:Y:S01]  /*1d30*/  IMAD.X R13, RZ, RZ, R10, P0 ;  /* 0x000000ffff0d7224 */ /* 0x000fe200000e060a */
[----:B------:R-:W-:Y:S01]  /*1d40*/  ISETP.GE.AND P0, PT, R202, R218, PT ;  /* 0x000000daca00720c */ /* 0x000fe20003f06270 */
[----:B------:R-:W-:Y:S01]  /*1d50*/  IMAD R0, R14, UR6, R11 ;  /* 0x000000060e007c24 */ /* 0x000fe2000f8e020b */
[----:B------:R-:W-:Y:S01]  /*1d60*/  UMOV UR6, 0x400 ;  /* 0x0000040000067882 */ /* 0x000fe20000000000 */
[----:B------:R-:W-:Y:S01]  /*1d70*/  LOP3.LUT R4, R232, R194, RZ, 0x3c, !PT ;  /* 0x000000c2e8047212 */ /* 0x000fe200078e3cff */
[----:B-1----:R-:W-:Y:S01]  /*1d80*/  ULEA UR6, UR7, UR6, 0x18 ;  /* 0x0000000607067291 */ /* 0x002fe2000f8ec0ff */
[----:B----4-:R-:W-:Y:S01]  /*1d90*/  LEA R224, P2, R18, R20, 0x1 ;  /* 0x0000001412e07211 */ /* 0x010fe200078408ff */
[----:B------:R-:W-:Y:S01]  /*1da0*/  IMAD.WIDE.U32 R14, R14, UR11, R12 ;  /* 0x0000000b0e0e7c25 */ /* 0x000fe2000f8e000c */
[----:B------:R-:W-:Y:S02]  /*1db0*/  LOP3.LUT R211, R233, R4, RZ, 0xfc, !PT ;  /* 0x00000004e9d37212 */ /* 0x000fe400078efcff */
[----:B------:R-:W-:Y:S01]  /*1dc0*/  LEA R226, P1, R16, R24, 0x1 ;  /* 0x0000001810e27211 */ /* 0x000fe200078208ff */
[----:B------:R-:W-:Y:S01]  /*1dd0*/  IMAD.U32 R210, RZ, RZ, UR6 ;  /* 0x00000006ffd27e24 */ /* 0x000fe2000f8e00ff */
[----:B------:R-:W-:Y:S01]  /*1de0*/  LEA.HI.X R225, R18, R21, R225, 0x1, P2 ;  /* 0x0000001512e17211 */ /* 0x000fe200010f0ce1 */
[----:B------:R-:W-:Y:S01]  /*1df0*/  @!P3 IMAD.MOV.U32 R12, RZ, RZ, R8 ;  /* 0x000000ffff0cb224 */ /* 0x000fe200078e0008 */
[----:B------:R-:W-:Y:S01]  /*1e00*/  @!P3 MOV R13, R9 ;  /* 0x00000009000db202 */ /* 0x000fe20000000f00 */
[----:B------:R-:W-:Y:S01]  /*1e10*/  @P3 IMAD.MOV.U32 R13, RZ, RZ, R9 ;  /* 0x000000ffff0d3224 */ /* 0x000fe200078e0009 */
[----:B------:R-:W-:Y:S01]  /*1e20*/  LEA.HI.X R227, R16, R25, R227, 0x1, P1 ;  /* 0x0000001910e37211 */ /* 0x000fe200008f0ce3 */
[----:B------:R-:W-:Y:S01]  /*1e30*/  IMAD.WIDE.U32 R18, R229, 0x40, R202 ;  /* 0x00000040e5127825 */ /* 0x000fe200078e00ca */
[----:B------:R-:W-:-:S02]  /*1e40*/  @P3 MOV R12, R8 ;  /* 0x00000008000c3202 */ /* 0x000fc40000000f00 */
[----:B------:R-:W-:Y:S01]  /*1e50*/  IADD3 R17, PT, PT, R15, R0, RZ ;  /* 0x000000000f117210 */ /* 0x000fe20007ffe0ff */
[----:B------:R-:W-:Y:S01]  /*1e60*/  IMAD R211, R211, 0x2, R210 ;  /* 0x00000002d3d37824 */ /* 0x000fe200078e02d2 */
        /* <DEDUP_REMOVED lines=15> */
.L_x_2090:
[----:B------:R2:W-:Y:S02]  /*1f60*/  STS.128 [R211], RZ ;  /* 0x000000ffd3007388 */ /* 0x0005e40000000c00 */
.L_x_2089:
[----:B------:R-:W-:Y:S05]  /*1f70*/  BSYNC.RECONVERGENT B0 ;  /* 0x0000000000007941 */ /* 0x000fea0003800200 */
.L_x_2088:
[----:B------:R-:W-:Y:S01]  /*1f80*/  VIADD R10, R202, 0x20 ;  /* 0x00000020ca0a7836 */ /* 0x000fe20000000000 */
[----:B------:R-:W-:Y:S01]  /*1f90*/  BSSY.RECONVERGENT B0, `(.L_x_2091) ;  /* 0x0000016000007945 */ /* 0x000fe20003800200 */
[----:B------:R-:W-:-:S03]  /*1fa0*/  IMAD.SHL.U32 R0, R148, 0x100, RZ ;  /* 0x0000010094007824 */ /* 0x000fc600078e00ff */
[----:B------:R-:W-:Y:S02]  /*1fb0*/  ISETP.GE.AND P0, PT, R10, R218, PT ;  /* 0x000000da0a00720c */ /* 0x000fe40003f06270 */
[----:B-1----:R-:W-:-:S04]  /*1fc0*/  IADD3 R5, PT, PT, R197, 0x100, -R0 ;  /* 0x00000100c5057810 */ /* 0x002fc80007ffe800 */
        /* <DEDUP_REMOVED lines=18> */
.L_x_2092:
[----:B------:R-:W-:Y:S05]  /*20f0*/  BSYNC.RECONVERGENT B0 ;  /* 0x0000000000007941 */ /* 0x000fea0003800200 */
.L_x_2091:
        /* <DEDUP_REMOVED lines=11> */
.L_x_2095:
[----:B------:R4:W-:Y:S02]  /*21b0*/  STS.128 [R211+0x1000], RZ ;  /* 0x001000ffd3007388 */ /* 0x0009e40000000c00 */
.L_x_2094:
[----:B------:R-:W-:Y:S05]  /*21c0*/  BSYNC.RECONVERGENT B0 ;  /* 0x0000000000007941 */ /* 0x000fea0003800200 */
.L_x_2093:
        /* <DEDUP_REMOVED lines=21> */
.L_x_2097:
[----:B------:R-:W-:Y:S05]  /*2320*/  BSYNC.RECONVERGENT B0 ;  /* 0x0000000000007941 */ /* 0x000fea0003800200 */
.L_x_2096:
        /* <DEDUP_REMOVED lines=13> */
.L_x_2099:
[----:B------:R-:W-:Y:S05]  /*2400*/  BSYNC.RECONVERGENT B0 ;  /* 0x0000000000007941 */ /* 0x000fea0003800200 */
.L_x_2098:
        /* <DEDUP_REMOVED lines=12> */
.L_x_2101:
[----:B------:R-:W-:Y:S05]  /*24d0*/  BSYNC.RECONVERGENT B0 ;  /* 0x0000000000007941 */ /* 0x000fea0003800200 */
.L_x_2100:
        /* <DEDUP_REMOVED lines=14> */
.L_x_2103:
[----:B------:R-:W-:Y:S05]  /*25c0*/  BSYNC.RECONVERGENT B0 ;  /* 0x0000000000007941 */ /* 0x000fea0003800200 */
.L_x_2102:
        /* <DEDUP_REMOVED lines=11> */
.L_x_2105:
[----:B------:R-:W-:Y:S05]  /*2680*/  BSYNC.RECONVERGENT B0 ;  /* 0x0000000000007941 */ /* 0x000fea0003800200 */
.L_x_2104:
        /* <DEDUP_REMOVED lines=14> */
.L_x_2107:
[----:B------:R-:W-:Y:S05]  /*2770*/  BSYNC.RECONVERGENT B0 ;  /* 0x0000000000007941 */ /* 0x000fea0003800200 */
.L_x_2106:
        /* <DEDUP_REMOVED lines=12> */
.L_x_2109:
[----:B------:R-:W-:Y:S05]  /*2840*/  BSYNC.RECONVERGENT B0 ;  /* 0x0000000000007941 */ /* 0x000fea0003800200 */
.L_x_2108:
[----:B------:R-:W0:Y:S04]  /*2850*/  LDGDEPBAR ;  /* 0x00000000000079af */ /* 0x000e280000000000 */
[----:B------:R2:W5:Y:S04]  /*2860*/  LD.E R198, desc[UR4][R2.64+0x184] ;  /* 0x0001840402c67980 */ /* 0x000568000c101900 */
[----:B------:R2:W5:Y:S01]  /*2870*/  LD.E R199, desc[UR4][R2.64+0x188] ;  /* 0x0001880402c77980 */ /* 0x000562000c101900 */
        /* <DEDUP_REMOVED lines=14> */
.L_x_2112:
[----:B------:R1:W-:Y:S01]  /*2960*/  STS.128 [R211+0x5000], RZ ;  /* 0x005000ffd3007388 */ /* 0x0003e20000000c00 */
[----:B------:R-:W-:Y:S05]  /*2970*/  BRA `(.L_x_2113) ;  /* 0x0000000000047947 */ /* 0x000fea0003800000 */
.L_x_2111:
[----:B------:R1:W-:Y:S02]  /*2980*/  STS.128 [R211+0x5000], RZ ;  /* 0x005000ffd3007388 */ /* 0x0003e40000000c00 */
.L_x_2113:
[----:B------:R-:W-:Y:S05]  /*2990*/  BSYNC.RECONVERGENT B0 ;  /* 0x0000000000007941 */ /* 0x000fea0003800200 */
.L_x_2110:
[----:B------:R-:W-:Y:S01]  /*29a0*/  ISETP.GE.AND P1, PT, R10, R5, PT ;  /* 0x000000050a00720c */ /* 0x000fe20003f26270 */
[C---:B------:R-:W-:Y:S01]  /*29b0*/  IMAD.SHL.U32 R7, R151.reuse, 0x10, RZ ;  /* 0x0000001097077824 */ /* 0x040fe200078e00ff */
[----:B------:R-:W-:Y:S01]  /*29c0*/  SHF.R.U32.HI R208, RZ, 0x1, R151 ;  /* 0x00000001ffd07819 */ /* 0x000fe20000011697 */
[C---:B------:R-:W-:Y:S01]  /*29d0*/  IMAD.SHL.U32 R212, R151.reuse, 0x20, RZ ;  /* 0x0000002097d47824 */ /* 0x040fe200078e00ff */
        /* <DEDUP_REMOVED lines=29> */
.L_x_2115:
[----:B------:R-:W-:Y:S05]  /*2bb0*/  BSYNC.RECONVERGENT B0 ;  /* 0x0000000000007941 */ /* 0x000fea0003800200 */
.L_x_2114:
[----:B------:R1:W-:Y:S01]  /*2bc0*/  @P0 STS.128 [R211+0x6000], RZ ;  /* 0x006000ffd3000388 */ /* 0x0003e20000000c00 */
[----:B------:R-:W-:Y:S01]  /*2bd0*/  LOP3.LUT R7, R7, R4, R6, 0xf6, !PT ;  /* 0x0000000407077212 */ /* 0x000fe200078ef606 */
[----:B------:R-:W-:Y:S01]  /*2be0*/  BSSY.RECONVERGENT B0, `(.L_x_2116) ;  /* 0x000000f000007945 */ /* 0x000fe20003800200 */
[----:B------:R-:W-:Y:S02]  /*2bf0*/  LOP3.LUT R193, R12, R149, RZ, 0xfc, !PT ;  /* 0x000000950cc17212 */ /* 0x000fe400078efcff */
[----:B------:R-:W-:Y:S01]  /*2c00*/  ISETP.GE.AND P1, PT, R8, R5, PT ;  /* 0x000000050800720c */ /* 0x000fe20003f26270 */
        /* <DEDUP_REMOVED lines=12> */
.L_x_2117:
[----:B------:R-:W-:Y:S05]  /*2cd0*/  BSYNC.RECONVERGENT B0 ;  /* 0x0000000000007941 */ /* 0x000fea0003800200 */
.L_x_2116:
        /* <DEDUP_REMOVED lines=12> */
.L_x_2119:
[----:B------:R-:W-:Y:S05]  /*2da0*/  BSYNC.RECONVERGENT B0 ;  /* 0x0000000000007941 */ /* 0x000fea0003800200 */
.L_x_2118:
        /* <DEDUP_REMOVED lines=15> */
.L_x_2121:
[----:B------:R-:W-:Y:S05]  /*2ea0*/  BSYNC.RECONVERGENT B0 ;  /* 0x0000000000007941 */ /* 0x000fea0003800200 */
.L_x_2120:
        /* <DEDUP_REMOVED lines=12> */
.L_x_2123:
[----:B------:R-:W-:Y:S05]  /*2f70*/  BSYNC.RECONVERGENT B0 ;  /* 0x0000000000007941 */ /* 0x000fea0003800200 */
.L_x_2122:
        /* <DEDUP_REMOVED lines=15> */
.L_x_2125:
[----:B------:R-:W-:Y:S05]  /*3070*/  BSYNC.RECONVERGENT B0 ;  /* 0x0000000000007941 */ /* 0x000fea0003800200 */
.L_x_2124:
        /* <DEDUP_REMOVED lines=13> */
.L_x_2127:
[----:B------:R-:W-:Y:S05]  /*3150*/  BSYNC.RECONVERGENT B0 ;  /* 0x0000000000007941 */ /* 0x000fea0003800200 */
.L_x_2126:
[----:B------:R-:W-:Y:S01]  /*3160*/  LDSM.16.M88.4 R36, [R193] ;  /* 0x00000000c124783b */ /* 0x000fe20000000200 */
[----:B------:R-:W-:Y:S01]  /*3170*/  IMAD.MOV.U32 R195, RZ, RZ, 0x20 ;  /* 0x00000020ffc37424 */ /* 0x000fe200078e00ff */
[----:B------:R-:W-:Y:S01]  /*3180*/  LOP3.LUT P0, R196, R151, 0x4, RZ, 0xc0, !PT ;  /* 0x0000000497c47812 */ /* 0x000fe2000780c0ff */
[----:B------:R-:W-:Y:S01]  /*3190*/  VIADD R240, R148, 0xffffffff ;  /* 0xffffffff94f07836 */ /* 0x000fe20000000000 */
[----:B------:R-:W2:Y:S01]  /*31a0*/  LDSM.16.M88.4 R12, [R192+0x1800] ;  /* 0x00180000c00c783b */ /* 0x000ea20000000200 */
[----:B-----5:R-:W-:Y:S01]  /*31b0*/  IADD3 R199, PT, PT, R199, R197, -R200 ;  /* 0x000000c5c7c77210 */ /* 0x020fe20007ffe8c8 */
[----:B------:R-:W-:Y:S01]  /*31c0*/  BSSY.RECONVERGENT B1, `(.L_x_2128) ;  /* 0x0000104000017945 */ /* 0x000fe20003800200 */
[----:B------:R-:W-:Y:S01]  /*31d0*/  SEL R201, R195, 0xffffffe0, !P0 ;  /* 0xffffffe0c3c97807 */ /* 0x000fe20004000000 */
[----:B------:R-:W3:Y:S01]  /*31e0*/  LDSM.16.M88.4 R28, [R192+0x1000] ;  /* 0x00100000c01c783b */ /* 0x000ee20000000200 */
[----:B------:R-:W-:-:S03]  /*31f0*/  ISETP.GT.AND P0, PT, R240, R223, PT ;  /* 0x000000dff000720c */ /* 0x000fc60003f04270 */
[----:B------:R-:W-:Y:S01]  /*3200*/  IMAD.IADD R184, R193, 0x1, R201 ;  /* 0x00000001c1b87824 */ /* 0x000fe200078e02c9 */
[----:B------:R-:W4:Y:S01]  /*3210*/  LDSM.16.M88.4 R20, [R192+0x1400] ;  /* 0x00140000c014783b */ /* 0x000f220000000200 */
[----:B------:R-:W-:-:S03]  /*3220*/  IMAD.IADD R201, R201, 0x1, R192 ;  /* 0x00000001c9c97824 */ /* 0x000fc600078e02c0 */
[----:B-1----:R-:W-:Y:S04]  /*3230*/  LDSM.16.M88.4 R4, [R192+0x1c00] ;  /* 0x001c0000c004783b */ /* 0x002fe80000000200 */
[----:B------:R-:W-:Y:S04]  /*3240*/  LDSM.16.M88.4 R184, [R184] ;  /* 0x00000000b8b8783b */ /* 0x000fe80000000200 */
[----:B------:R-:W1:Y:S04]  /*3250*/  LDSM.16.M88.4 R132, [R201+0x1800] ;  /* 0x00180000c984783b */ /* 0x000e680000000200 */
[----:B------:R-:W1:Y:S04]  /*3260*/  LDSM.16.M88.4 R124, [R192+0x2000] ;  /* 0x00200000c07c783b */ /* 0x000e680000000200 */
[----:B------:R-:W1:Y:S04]  /*3270*/  LDSM.16.M88.4 R116, [R192+0x2400] ;  /* 0x00240000c074783b */ /* 0x000e680000000200 */
[----:B------:R-:W1:Y:S04]  /*3280*/  LDSM.16.M88.4 R108, [R192+0x2800] ;  /* 0x00280000c06c783b */ /* 0x000e680000000200 */
[----:B------:R-:W1:Y:S01]  /*3290*/  LDSM.16.M88.4 R100, [R192+0x2c00] ;  /* 0x002c0000c064783b */ /* 0x000e620000000200 */
[C---:B--2---:R-:W-:Y:S03]  /*32a0*/  HMMA.16816.F32 R16, R36.reuse, R12, RZ ;  /* 0x0000000c2410723c */ /* 0x044fe600000018ff */
[----:B------:R-:W2:Y:S04]  /*32b0*/  LDSM.16.M88.4 R92, [R192+0x3000] ;  /* 0x00300000c05c783b */ /* 0x000ea80000000200 */
[----:B------:R-:W2:Y:S01]  /*32c0*/  LDSM.16.M88.4 R84, [R192+0x3400] ;  /* 0x00340000c054783b */ /* 0x000ea20000000200 */
[C---:B------:R-:W-:Y:S03]  /*32d0*/  HMMA.16816.F32 R12, R36.reuse, R14, RZ ;  /* 0x0000000e240c723c */ /* 0x040fe600000018ff */
[----:B------:R-:W2:Y:S04]  /*32e0*/  LDSM.16.M88.4 R76, [R192+0x3800] ;  /* 0x00380000c04c783b */ /* 0x000ea80000000200 */
[----:B------:R-:W2:Y:S01]  /*32f0*/  LDSM.16.M88.4 R68, [R192+0x3c00] ;  /* 0x003c0000c044783b */ /* 0x000ea20000000200 */
[C---:B---3--:R-:W-:Y:S03]  /*3300*/  HMMA.16816.F32 R32, R36.reuse, R28, RZ ;  /* 0x0000001c2420723c */ /* 0x048fe600000018ff */
[----:B------:R-:W3:Y:S04]  /*3310*/  LDSM.16.M88.4 R60, [R192+0x4000] ;  /* 0x00400000c03c783b */ /* 0x000ee80000000200 */
[----:B------:R-:W3:Y:S01]  /*3320*/  LDSM.16.M88.4 R52, [R192+0x4400] ;  /* 0x00440000c034783b */ /* 0x000ee20000000200 */
[C---:B----4-:R-:W-:Y:S03]  /*3330*/  HMMA.16816.F32 R24, R36.reuse, R20, RZ ;  /* 0x000000142418723c */ /* 0x050fe600000018ff */
[----:B------:R-:W4:Y:S04]  /*3340*/  LDSM.16.M88.4 R44, [R192+0x4800] ;  /* 0x00480000c02c783b */ /* 0x000f280000000200 */
[----:B------:R-:W4:Y:S01]  /*3350*/  LDSM.16.M88.4 R144, [R192+0x4c00] ;  /* 0x004c0000c090783b */ /* 0x000f220000000200 */
[C---:B------:R-:W-:Y:S03]  /*3360*/  HMMA.16816.F32 R28, R36.reuse, R30, RZ ;  /* 0x0000001e241c723c */ /* 0x040fe600000018ff */
[----:B------:R-:W4:Y:S04]  /*3370*/  LDSM.16.M88.4 R140, [R201+0x1000] ;  /* 0x00100000c98c783b */ /* 0x000f280000000200 */
[----:B------:R-:W4:Y:S01]  /*3380*/  LDSM.16.M88.4 R136, [R201+0x1400] ;  /* 0x00140000c988783b */ /* 0x000f220000000200 */
[----:B------:R-:W-:Y:S03]  /*3390*/  HMMA.16816.F32 R20, R36, R22, RZ ;  /* 0x000000162414723c */ /* 0x000fe600000018ff */
[----:B------:R-:W-:Y:S04]  /*33a0*/  LDSM.16.M88.4 R188, [R201+0x1c00] ;  /* 0x001c0000c9bc783b */ /* 0x000fe80000000200 */
[----:B------:R-:W-:Y:S01]  /*33b0*/  LDSM.16.M88.4 R180, [R201+0x2000] ;  /* 0x00200000c9b4783b */ /* 0x000fe20000000200 */
[C---:B-1----:R-:W-:Y:S03]  /*33c0*/  HMMA.16816.F32 R16, R184.reuse, R132, R16 ;  /* 0x00000084b810723c */ /* 0x042fe60000001810 */
[----:B------:R-:W-:Y:S04]  /*33d0*/  LDSM.16.M88.4 R176, [R201+0x2400] ;  /* 0x00240000c9b0783b */ /* 0x000fe80000000200 */
[----:B------:R-:W-:Y:S01]  /*33e0*/  LDSM.16.M88.4 R172, [R201+0x2800] ;  /* 0x00280000c9ac783b */ /* 0x000fe20000000200 */
[----:B------:R-:W-:Y:S03]  /*33f0*/  HMMA.16816.F32 R12, R184, R134, R12 ;  /* 0x00000086b80c723c */ /* 0x000fe6000000180c */
        /* <DEDUP_REMOVED lines=11> */
[C---:B------:R-:W-:Y:S08]  /*34b0*/  HMMA.16816.F32 R104, R36.reuse, R100, RZ ;  /* 0x000000642468723c */ /* 0x040ff000000018ff */
[C---:B--2---:R-:W-:Y:S08]  /*34c0*/  HMMA.16816.F32 R96, R36.reuse, R92, RZ ;  /* 0x0000005c2460723c */ /* 0x044ff000000018ff */
[C---:B------:R-:W-:Y:S08]  /*34d0*/  HMMA.16816.F32 R88, R36.reuse, R84, RZ ;  /* 0x000000542458723c */ /* 0x040ff000000018ff */
[C---:B------:R-:W-:Y:S08]  /*34e0*/  HMMA.16816.F32 R80, R36.reuse, R76, RZ ;  /* 0x0000004c2450723c */ /* 0x040ff000000018ff */
[C---:B------:R-:W-:Y:S08]  /*34f0*/  HMMA.16816.F32 R72, R36.reuse, R68, RZ ;  /* 0x000000442448723c */ /* 0x040ff000000018ff */
[C---:B---3--:R-:W-:Y:S08]  /*3500*/  HMMA.16816.F32 R64, R36.reuse, R60, RZ ;  /* 0x0000003c2440723c */ /* 0x048ff000000018ff */
[C---:B------:R-:W-:Y:S08]  /*3510*/  HMMA.16816.F32 R56, R36.reuse, R52, RZ ;  /* 0x000000342438723c */ /* 0x040ff000000018ff */
[C---:B----4-:R-:W-:Y:S08]  /*3520*/  HMMA.16816.F32 R48, R36.reuse, R44, RZ ;  /* 0x0000002c2430723c */ /* 0x050ff000000018ff */
        /* <DEDUP_REMOVED lines=15> */
[C---:B------:R-:W-:Y:S08]  /*3620*/  HMMA.16816.F32 R32, R184.reuse, R140, R32 ;  /* 0x0000008cb820723c */ /* 0x040ff00000001820 */
[C---:B------:R-:W-:Y:S01]  /*3630*/  HMMA.16816.F32 R28, R184.reuse, R142, R28 ;  /* 0x0000008eb81c723c */ /* 0x040fe2000000181c */
[----:B------:R-:W3:Y:S07]  /*3640*/  LDSM.16.M88.4 R140, [R201+0x4400] ;  /* 0x00440000c98c783b */ /* 0x000eee0000000200 */
[C---:B------:R-:W-:Y:S08]  /*3650*/  HMMA.16816.F32 R24, R184.reuse, R136, R24 ;  /* 0x00000088b818723c */ /* 0x040ff00000001818 */
[----:B------:R-:W-:Y:S01]  /*3660*/  HMMA.16816.F32 R20, R184, R138, R20 ;  /* 0x0000008ab814723c */ /* 0x000fe20000001814 */
[----:B------:R-:W4:Y:S01]  /*3670*/  LDSM.16.M88.4 R136, [R201+0x4800] ;  /* 0x00480000c988783b */ /* 0x000f220000000200 */
[----:B------:R-:W-:-:S06]  /*3680*/  DEPBAR.LE SB0, 0x0 ;  /* 0x000080000000791a */ /* 0x000fcc0000000000 */
[----:B-1----:R-:W-:Y:S01]  /*3690*/  HMMA.16816.F32 R40, R184, R132, R40 ;  /* 0x00000084b828723c */ /* 0x002fe20000001828 */
[----:B------:R-:W-:-:S04]  /*36a0*/  LOP3.LUT R133, R208, 0x1f0, RZ, 0xc0, !PT ;  /* 0x000001f0d0857812 */ /* 0x000fc800078ec0ff */
[----:B------:R-:W-:Y:S02]  /*36b0*/  LOP3.LUT R202, R133, 0x7, R202, 0xf8, !PT ;  /* 0x0000000785ca7812 */ /* 0x000fe400078ef8ca */
[----:B------:R-:W-:Y:S01]  /*36c0*/  IADD3 R133, PT, PT, R197, -R200, -R198 ;  /* 0x800000c8c5857210 */ /* 0x000fe20007ffe8c6 */
[----:B------:R-:W-:Y:S02]  /*36d0*/  HMMA.16816.F32 R8, R184, R188, R8 ;  /* 0x000000bcb808723c */ /* 0x000fe40000001808 */
[----:B------:R-:W-:-:S04]  /*36e0*/  IMAD R202, R229, 0x40, R202 ;  /* 0x00000040e5ca7824 */ /* 0x000fc800078e02ca */
[C---:B------:R-:W-:Y:S02]  /*36f0*/  IMAD.IADD R220, R202.reuse, 0x1, R133 ;  /* 0x00000001cadc7824 */ /* 0x040fe400078e0285 */
[----:B------:R-:W-:Y:S01]  /*3700*/  IMAD.IADD R132, R202, 0x1, R199 ;  /* 0x00000001ca847824 */ /* 0x000fe200078e02c7 */
[C---:B------:R-:W-:Y:S02]  /*3710*/  HMMA.16816.F32 R4, R184.reuse, R190, R4 ;  /* 0x000000beb804723c */ /* 0x040fe40000001804 */
[----:B------:R-:W-:Y:S02]  /*3720*/  VIMNMX R222, PT, PT, RZ, R220, !PT ;  /* 0x000000dcffde7248 */ /* 0x000fe40007fe0100 */
[C-C-:B------:R-:W-:Y:S02]  /*3730*/  VIADDMNMX R221, R132.reuse, 0x1, R197.reuse, PT ;  /* 0x0000000184dd7846 */ /* 0x140fe400038001c5 */
[----:B------:R-:W-:Y:S02]  /*3740*/  VIADDMNMX R219, R132, 0x9, R197, PT ;  /* 0x0000000984db7846 */ /* 0x000fe400038001c5 */
[----:B------:R-:W-:Y:S01]  /*3750*/  HMMA.16816.F32 R128, R184, R180, R128 ;  /* 0x000000b4b880723c */ /* 0x000fe20000001880 */
[----:B------:R-:W-:-:S07]  /*3760*/  VIADDMNMX R220, R220, 0x8, RZ, !PT ;  /* 0x00000008dcdc7846 */ /* 0x000fce00078001ff */
        /* <DEDUP_REMOVED lines=20> */
[----:B------:R-:W-:Y:S01]  /*38b0*/  HMMA.16816.F32 R44, R184, R138, R44 ;  /* 0x0000008ab82c723c */ /* 0x000fe2000000182c */
[----:B------:R-:W-:-:S07]  /*38c0*/  SHF.R.U32.HI R138, RZ, 0x3, R151 ;  /* 0x00000003ff8a7819 */ /* 0x000fce0000011697 */
[----:B------:R-:W-:Y:S01]  /*38d0*/  HMMA.16816.F32 R36, R184, R134, R36 ;  /* 0x00000086b824723c */ /* 0x000fe20000001824 */
[----:B------:R-:W-:Y:S06]  /*38e0*/  BAR.SYNC.DEFER_BLOCKING 0x0 ;  /* 0x0000000000007b1d */ /* 0x000fec0000010000 */
[----:B------:R-:W-:-:S13]  /*38f0*/  @!P0 BRA `(.L_x_2129) ;  /* 0x0000000800408947 */ /* 0x000fda0003800000 */
        /* <DEDUP_REMOVED lines=13> */
.L_x_2131:
        /* <DEDUP_REMOVED lines=60> */
[----:B------:R-:W-:Y:S02]  /*3d90*/  LEA.HI.X R225, R132, R225, R0, 0x1, P0 ;  /* 0x000000e184e17211 */ /* 0x000fe400000f0c00 */
.L_x_2132:
[----:B------:R-:W-:Y:S05]  /*3da0*/  BSYNC.RECONVERGENT B0 ;  /* 0x0000000000007941 */ /* 0x000fea0003800200 */
.L_x_2130:
        /* <DEDUP_REMOVED lines=67> */
.L_x_2134:
[----:B------:R-:W-:Y:S05]  /*41e0*/  BSYNC.RECONVERGENT B0 ;  /* 0x0000000000007941 */ /* 0x000fea0003800200 */
.L_x_2133:
[----:B------:R-:W0:Y:S02]  /*41f0*/  LDGDEPBAR ;  /* 0x00000000000079af */ /* 0x000e240000000000 */
.L_x_2129:
[----:B------:R-:W-:Y:S05]  /*4200*/  BSYNC.RECONVERGENT B1 ;  /* 0x0000000000017941 */ /* 0x000fea0003800200 */
.L_x_2128:
[----:B------:R-:W3:Y:S01]  /*4210*/  LD.E R133, desc[UR4][R2.64+0xdc] ;  /* 0x0000dc0402857980 */ /* 0x000ee2000c101900 */
[----:B------:R-:W-:-:S05]  /*4220*/  IMAD.SHL.U32 R213, R151, 0x2, RZ ;  /* 0x0000000297d57824 */ /* 0x000fca00078e00ff */
[----:B------:R-:W-:-:S05]  /*4230*/  LOP3.LUT R213, R213, 0x6, RZ, 0xc0, !PT ;  /* 0x00000006d5d57812 */ /* 0x000fca00078ec0ff */
[----:B------:R-:W-:-:S04]  /*4240*/  IMAD R0, R240, 0x100, R213 ;  /* 0x00000100f0007824 */ /* 0x000fc800078e02d5 */
[C---:B------:R-:W-:Y:S02]  /*4250*/  VIADD R180, R0.reuse, 0x1 ;  /* 0x0000000100b47836 */ /* 0x040fe40000000000 */
[C---:B------:R-:W-:Y:S01]  /*4260*/  VIADD R178, R0.reuse, 0x8 ;  /* 0x0000000800b27836 */ /* 0x040fe20000000000 */
[CC--:B------:R-:W-:Y:S01]  /*4270*/  ISETP.GE.AND P0, PT, R0.reuse, R222.reuse, PT ;  /* 0x000000de0000720c */ /* 0x0c0fe20003f06270 */
[----:B------:R-:W-:Y:S01]  /*4280*/  VIADD R176, R0, 0x9 ;  /* 0x0000000900b07836 */ /* 0x000fe20000000000 */
[-C--:B------:R-:W-:Y:S01]  /*4290*/  ISETP.GE.AND P2, PT, R180, R222.reuse, PT ;  /* 0x000000deb400720c */ /* 0x080fe20003f46270 */
[----:B------:R-:W-:Y:S01]  /*42a0*/  VIADD R175, R0, 0x10 ;  /* 0x0000001000af7836 */ /* 0x000fe20000000000 */
[----:B------:R-:W-:Y:S01]  /*42b0*/  ISETP.GE.AND P1, PT, R178, R222, PT ;  /* 0x000000deb200720c */ /* 0x000fe20003f26270 */
[C---:B------:R-:W-:Y:S01]  /*42c0*/  VIADD R174, R0.reuse, 0x11 ;  /* 0x0000001100ae7836 */ /* 0x040fe20000000000 */
[CC--:B------:R-:W-:Y:S01]  /*42d0*/  ISETP.GE.AND P5, PT, R0.reuse, R221.reuse, PT ;  /* 0x000000dd0000720c */ /* 0x0c0fe20003fa6270 */
[----:B------:R-:W-:Y:S01]  /*42e0*/  VIADD R172, R0, 0x18 ;  /* 0x0000001800ac7836 */ /* 0x000fe20000000000 */
[----:B------:R-:W-:Y:S01]  /*42f0*/  FSEL R32, R32, -INF , P0 ;  /* 0xff80000020207808 */ /* 0x000fe20000000000 */
[----:B------:R-:W-:Y:S01]  /*4300*/  VIADD R168, R0, 0x19 ;  /* 0x0000001900a87836 */ /* 0x000fe20000000000 */
[----:B------:R-:W-:-:S02]  /*4310*/  ISETP.GE.AND P4, PT, R180, R221, PT ;  /* 0x000000ddb400720c */ /* 0x000fc40003f86270 */
[-C--:B------:R-:W-:Y:S02]  /*4320*/  ISETP.GE.AND P0, PT, R176, R222.reuse, PT ;  /* 0x000000deb000720c */ /* 0x080fe40003f06270 */
[----:B------:R-:W-:Y:S01]  /*4330*/  FSEL R33, R33, -INF , P2 ;  /* 0xff80000021217808 */ /* 0x000fe20001000000 */
        /* <DEDUP_REMOVED lines=8> */
[----:B------:R-:W-:Y:S02]  /*43c0*/  FSEL R33, R33, -INF , !P4 ;  /* 0xff80000021217808 */ /* 0x000fe40006000000 */
[----:B------:R-:W-:Y:S01]  /*43d0*/  FSEL R29, R29, -INF , P0 ;  /* 0xff8000001d1d7808 */ /* 0x000fe20000000000 */
[----:B-1----:R-:W-:Y:S01]  /*43e0*/  VIADD R135, R0, 0x28 ;  /* 0x0000002800877836 */ /* 0x002fe20000000000 */
[----:B------:R-:W-:Y:S02]  /*43f0*/  ISETP.GE.AND P4, PT, R175, R221, PT ;  /* 0x000000ddaf00720c */ /* 0x000fe40003f86270 */
[----:B------:R-:W-:-:S02]  /*4400*/  FSEL R28, R28, -INF , !P3 ;  /* 0xff8000001c1c7808 */ /* 0x000fc40005800000 */
        /* <DEDUP_REMOVED lines=12> */
[----:B------:R-:W-:Y:S01]  /*44d0*/  VIADD R141, R0, 0x31 ;  /* 0x00000031008d7836 */ /* 0x000fe20000000000 */
        /* <DEDUP_REMOVED lines=10> */
[C---:B--2---:R-:W-:Y:S01]  /*4580*/  VIADD R136, R0.reuse, 0x39 ;  /* 0x0000003900887836 */ /* 0x044fe20000000000 */
        /* <DEDUP_REMOVED lines=59> */
[C---:B------:R-:W-:Y:S01]  /*4940*/  VIADD R241, R0.reuse, 0x69 ;  /* 0x0000006900f17836 */ /* 0x040fe20000000000 */
[-C--:B------:R-:W-:Y:S02]  /*4950*/  ISETP.GE.AND P5, PT, R251, R221.reuse, PT ;  /* 0x000000ddfb00720c */ /* 0x080fe40003fa6270 */
[----:B------:R-:W-:Y:S02]  /*4960*/  FSEL R234, R125, -INF , !P4 ;  /* 0xff8000007dea7808 */ /* 0x000fe40006000000 */
[----:B------:R-:W-:Y:S01]  /*4970*/  FSEL R121, R121, -INF , P0 ;  /* 0xff80000079797808 */ /* 0x000fe20000000000 */
[----:B------:R-:W-:Y:S01]  /*4980*/  VIADD R207, R0, 0x70 ;  /* 0x0000007000cf7836 */ /* 0x000fe20000000000 */
[----:B------:R-:W-:Y:S02]  /*4990*/  ISETP.GE.AND P4, PT, R189, R221, PT ;  /* 0x000000ddbd00720c */ /* 0x000fe40003f86270 */
[----:B------:R-:W-:-:S02]  /*49a0*/  FSEL R230, R120, -INF , !P3 ;  /* 0xff80000078e67808 */ /* 0x000fc40005800000 */
[-C--:B------:R-:W-:Y:S02]  /*49b0*/  ISETP.GE.AND P0, PT, R247, R222.reuse, PT ;  /* 0x000000def700720c */ /* 0x080fe40003f06270 */
[----:B------:R-:W-:Y:S02]  /*49c0*/  FSEL R116, R116, -INF , P2 ;  /* 0xff80000074747808 */ /* 0x000fe40001000000 */
[-C--:B------:R-:W-:Y:S02]  /*49d0*/  ISETP.GE.AND P3, PT, R249, R221.reuse, PT ;  /* 0x000000ddf900720c */ /* 0x080fe40003f66270 */
[-C--:B------:R-:W-:Y:S02]  /*49e0*/  ISETP.GE.AND P2, PT, R245, R222.reuse, PT ;  /* 0x000000def500720c */ /* 0x080fe40003f46270 */
[----:B------:R-:W-:Y:S01]  /*49f0*/  FSEL R117, R117, -INF , P1 ;  /* 0xff80000075757808 */ /* 0x000fe20000800000 */
[----:B------:R-:W-:Y:S01]  /*4a00*/  IMAD.MOV.U32 R125, RZ, RZ, R28 ;  /* 0x000000ffff7d7224 */ /* 0x000fe200078e001c */
[----:B------:R-:W-:Y:S01]  /*4a10*/  ISETP.GE.AND P1, PT, R243, R222, PT ;  /* 0x000000def300720c */ /* 0x000fe20003f26270 */
[----:B------:R-:W-:Y:S01]  /*4a20*/  IMAD.MOV.U32 R129, RZ, RZ, R33 ;  /* 0x000000ffff817224 */ /* 0x000fe200078e0021 */
[----:B------:R-:W-:Y:S01]  /*4a30*/  FSEL R206, R121, -INF , !P5 ;  /* 0xff80000079ce7808 */ /* 0x000fe20006800000 */
[----:B------:R-:W-:Y:S01]  /*4a40*/  IMAD.MOV.U32 R120, RZ, RZ, R32 ;  /* 0x000000ffff787224 */ /* 0x000fe200078e0020 */
[----:B------:R-:W-:Y:S01]  /*4a50*/  ISETP.GE.AND P5, PT, R247, R221, PT ;  /* 0x000000ddf700720c */ /* 0x000fe20003fa6270 */
[----:B------:R-:W-:Y:S01]  /*4a60*/  VIADD R205, R0, 0x78 ;  /* 0x0000007800cd7836 */ /* 0x000fe20000000000 */
[----:B------:R-:W-:-:S02]  /*4a70*/  FSEL R204, R116, -INF , !P4 ;  /* 0xff80000074cc7808 */ /* 0x000fc40006000000 */
[----:B------:R-:W-:Y:S02]  /*4a80*/  FSEL R112, R112, -INF , P0 ;  /* 0xff80000070707808 */ /* 0x000fe40000000000 */
[-C--:B------:R-:W-:Y:S02]  /*4a90*/  ISETP.GE.AND P4, PT, R245, R221.reuse, PT ;  /* 0x000000ddf500720c */ /* 0x080fe40003f86270 */
[----:B------:R-:W-:Y:S02]  /*4aa0*/  FSEL R202, R117, -INF , !P3 ;  /* 0xff80000075ca7808 */ /* 0x000fe40005800000 */
[-C--:B------:R-:W-:Y:S02]  /*4ab0*/  ISETP.GE.AND P0, PT, R241, R222.reuse, PT ;  /* 0x000000def100720c */ /* 0x080fe40003f06270 */
[----:B------:R-:W-:Y:S01]  /*4ac0*/  FSEL R113, R113, -INF , P2 ;  /* 0xff80000071717808 */ /* 0x000fe20001000000 */
[----:B------:R-:W-:Y:S01]  /*4ad0*/  IMAD.MOV.U32 R121, RZ, RZ, R24 ;  /* 0x000000ffff797224 */ /* 0x000fe200078e0018 */
[----:B------:R-:W-:Y:S01]  /*4ae0*/  ISETP.GE.AND P3, PT, R243, R221, PT ;  /* 0x000000ddf300720c */ /* 0x000fe20003f66270 */
[----:B------:R-:W-:Y:S01]  /*4af0*/  IMAD.MOV.U32 R116, RZ, RZ, R29 ;  /* 0x000000ffff747224 */ /* 0x000fe200078e001d */
[----:B------:R-:W-:-:S02]  /*4b00*/  ISETP.GE.AND P2, PT, R207, R222, PT ;  /* 0x000000decf00720c */ /* 0x000fc40003f46270 */
[----:B------:R-:W-:Y:S01]  /*4b10*/  FSEL R108, R108, -INF , P1 ;  /* 0xff8000006c6c7808 */ /* 0x000fe20000800000 */
[----:B------:R-:W-:Y:S01]  /*4b20*/  VIADD R201, R0, 0x71 ;  /* 0x0000007100c97836 */ /* 0x000fe20000000000 */
[----:B------:R-:W-:Y:S02]  /*4b30*/  FSEL R200, R112, -INF , !P5 ;  /* 0xff80000070c87808 */ /* 0x000fe40006800000 */
[----:B------:R-:W-:Y:S02]  /*4b40*/  FMNMX3.FTZ R5, R120, R129, R125, !PT ;  /* 0x0000008178057276 */ /* 0x000fe4000781007d */
[-C--:B------:R-:W-:Y:S02]  /*4b50*/  ISETP.GE.AND P5, PT, R241, R221.reuse, PT ;  /* 0x000000ddf100720c */ /* 0x080fe40003fa6270 */
[----:B------:R-:W-:Y:S02]  /*4b60*/  FSEL R198, R113, -INF , !P4 ;  /* 0xff80000071c67808 */ /* 0x000fe40006000000 */
[----:B------:R-:W-:Y:S01]  /*4b70*/  FSEL R109, R109, -INF , P0 ;  /* 0xff8000006d6d7808 */ /* 0x000fe20000000000 */
[----:B------:R-:W-:Y:S01]  /*4b80*/  IMAD.MOV.U32 R112, RZ, RZ, R25 ;  /* 0x000000ffff707224 */ /* 0x000fe200078e0019 */
[----:B------:R-:W-:-:S02]  /*4b90*/  ISETP.GE.AND P4, PT, R207, R221, PT ;  /* 0x000000ddcf00720c */ /* 0x000fc40003f86270 */
[----:B------:R-:W-:Y:S01]  /*4ba0*/  FSEL R190, R108, -INF , !P3 ;  /* 0xff8000006cbe7808 */ /* 0x000fe20005800000 */
[----:B------:R-:W-:Y:S01]  /*4bb0*/  IMAD.MOV.U32 R108, RZ, RZ, R20 ;  /* 0x000000ffff6c7224 */ /* 0x000fe200078e0014 */
[----:B------:R-:W-:Y:S02]  /*4bc0*/  ISETP.GE.AND P0, PT, R205, R222, PT ;  /* 0x000000decd00720c */ /* 0x000fe40003f06270 */
[----:B------:R-:W-:Y:S02]  /*4bd0*/  FSEL R104, R104, -INF , P2 ;  /* 0xff80000068687808 */ /* 0x000fe40001000000 */
[----:B------:R-:W-:Y:S02]  /*4be0*/  FMNMX3.FTZ R5, R5, R116, R121, !PT ;  /* 0x0000007405057276 */ /* 0x000fe40007810079 */
[----:B------:R-:W-:Y:S01]  /*4bf0*/  FSEL R188, R109, -INF , !P5 ;  /* 0xff8000006dbc7808 */ /* 0x000fe20006800000 */
[----:B------:R-:W-:Y:S01]  /*4c00*/  IMAD.MOV.U32 R113, RZ, RZ, R21 ;  /* 0x000000ffff717224 */ /* 0x000fe200078e0015 */
[----:B------:R-:W-:-:S02]  /*4c10*/  ISETP.GE.AND P1, PT, R201, R222, PT ;  /* 0x000000dec900720c */ /* 0x000fc40003f26270 */
[-C--:B------:R-:W-:Y:S02]  /*4c20*/  ISETP.GE.AND P5, PT, R205, R221.reuse, PT ;  /* 0x000000ddcd00720c */ /* 0x080fe40003fa6270 */
[----:B------:R-:W-:Y:S01]  /*4c30*/  FSEL R186, R104, -INF , !P4 ;  /* 0xff80000068ba7808 */ /* 0x000fe20006000000 */
[----:B------:R-:W-:Y:S01]  /*4c40*/  IMAD.MOV.U32 R104, RZ, RZ, R16 ;  /* 0x000000ffff687224 */ /* 0x000fe200078e0010 */
[----:B------:R-:W-:Y:S02]  /*4c50*/  FSEL R100, R100, -INF , P0 ;  /* 0xff80000064647808 */ /* 0x000fe40000000000 */
[----:B------:R-:W-:Y:S01]  /*4c60*/  FMNMX3.FTZ R5, R5, R112, R108, !PT ;  /* 0x0000007005057276 */ /* 0x000fe2000781006c */
[----:B------:R-:W-:Y:S01]  /*4c70*/  IMAD.MOV.U32 R109, RZ, RZ, R135 ;  /* 0x000000ffff6d7224 */ /* 0x000fe200078e0087 */
[----:B------:R-:W-:Y:S02]  /*4c80*/  ISETP.GE.AND P3, PT, R201, R221, PT ;  /* 0x000000ddc900720c */ /* 0x000fe40003f66270 */
[----:B------:R-:W-:-:S02]  /*4c90*/  FSEL R105, R105, -INF , P1 ;  /* 0xff80000069697808 */ /* 0x000fc40000800000 */
[----:B------:R-:W-:Y:S01]  /*4ca0*/  FSEL R182, R100, -INF , !P5 ;  /* 0xff80000064b67808 */ /* 0x000fe20006800000 */
[----:B------:R-:W-:Y:S01]  /*4cb0*/  IMAD.MOV.U32 R100, RZ, RZ, R159 ;  /* 0x000000ffff647224 */ /* 0x000fe200078e009f */
[----:B------:R-:W-:Y:S01]  /*4cc0*/  FMNMX3.FTZ R5, R5, R113, R104, !PT ;  /* 0x0000007105057276 */ /* 0x000fe20007810068 */
[----:B------:R-:W-:Y:S01]  /*4cd0*/  IMAD.MOV.U32 R117, RZ, RZ, R168 ;  /* 0x000000ffff757224 */ /* 0x000fe200078e00a8 */
[----:B------:R-:W-:Y:S01]  /*4ce0*/  FSEL R184, R105, -INF , !P3 ;  /* 0xff80000069b87808 */ /* 0x000fe20005800000 */
[----:B------:R-:W-:Y:S01]  /*4cf0*/  IMAD.MOV.U32 R105, RZ, RZ, R167 ;  /* 0x000000ffff697224 */ /* 0x000fe200078e00a7 */
[----:B------:R-:W-:-:S04]  /*4d00*/  FMNMX3.FTZ R5, R5, R109, R100, !PT ;  /* 0x0000006d05057276 */ /* 0x000fc80007810064 */
[----:B------:R-:W-:-:S04]  /*4d10*/  FMNMX3.FTZ R9, R5, R105, R117, !PT ;  /* 0x0000006905097276 */ /* 0x000fc80007810075 */
[----:B------:R-:W-:-:S04]  /*4d20*/  FMNMX3.FTZ R9, R9, R252, R250, !PT ;  /* 0x000000fc09097276 */ /* 0x000fc800078100fa */
[----:B------:R-:W-:-:S04]  /*4d30*/  FMNMX3.FTZ R9, R9, R248, R246, !PT ;  /* 0x000000f809097276 */ /* 0x000fc800078100f6 */
[----:B------:R-:W-:-:S04]  /*4d40*/  FMNMX3.FTZ R9, R9, R244, R242, !PT ;  /* 0x000000f409097276 */ /* 0x000fc800078100f2 */
[----:B------:R-:W-:Y:S01]  /*4d50*/  FMNMX3.FTZ R9, R9, R234, R230, !PT ;  /* 0x000000ea09097276 */ /* 0x000fe200078100e6 */
[----:B------:R-:W-:-:S03]  /*4d60*/  VIADD R203, R0, 0x79 ;  /* 0x0000007900cb7836 */ /* 0x000fc60000000000 */
[----:B------:R-:W-:Y:S01]  /*4d70*/  FMNMX3.FTZ R9, R9, R206, R204, !PT ;  /* 0x000000ce09097276 */ /* 0x000fe200078100cc */
[----:B------:R-:W-:-:S03]  /*4d80*/  VIADD R199, R0, 0x80 ;  /* 0x0000008000c77836 */ /* 0x000fc60000000000 */
[----:B------:R-:W-:Y:S01]  /*4d90*/  FMNMX3.FTZ R9, R9, R202, R200, !PT ;  /* 0x000000ca09097276 */ /* 0x000fe200078100c8 */
[C---:B------:R-:W-:Y:S01]  /*4da0*/  VIADD R197, R0.reuse, 0x81 ;  /* 0x0000008100c57836 */ /* 0x040fe20000000000 */
[-C--:B------:R-:W-:Y:S01]  /*4db0*/  ISETP.GE.AND P2, PT, R203, R222.reuse, PT ;  /* 0x000000decb00720c */ /* 0x080fe20003f46270 */
[C---:B------:R-:W-:Y:S01]  /*4dc0*/  VIADD R191, R0.reuse, 0x88 ;  /* 0x0000008800bf7836 */ /* 0x040fe20000000000 */
[----:B------:R-:W-:Y:S02]  /*4dd0*/  ISETP.GE.AND P1, PT, R199, R222, PT ;  /* 0x000000dec700720c */ /* 0x000fe40003f26270 */
[----:B------:R-:W-:Y:S01]  /*4de0*/  FMNMX3.FTZ R9, R9, R198, R190, !PT ;  /* 0x000000c609097276 */ /* 0x000fe200078100be */
[C---:B------:R-:W-:Y:S01]  /*4df0*/  VIADD R183, R0.reuse, 0x89 ;  /* 0x0000008900b77836 */ /* 0x040fe20000000000 */
[----:B------:R-:W-:Y:S01]  /*4e00*/  ISETP.GE.AND P4, PT, R203, R221, PT ;  /* 0x000000ddcb00720c */ /* 0x000fe20003f86270 */
[----:B------:R-:W-:Y:S01]  /*4e10*/  VIADD R181, R0, 0x90 ;  /* 0x0000009000b57836 */ /* 0x000fe20000000000 */
[----:B------:R-:W-:-:S02]  /*4e20*/  ISETP.GE.AND P0, PT, R197, R222, PT ;  /* 0x000000dec500720c */ /* 0x000fc40003f06270 */
[----:B------:R-:W-:Y:S02]  /*4e30*/  FSEL R101, R101, -INF , P2 ;  /* 0xff80000065657808 */ /* 0x000fe40001000000 */
[-C--:B------:R-:W-:Y:S02]  /*4e40*/  ISETP.GE.AND P3, PT, R199, R221.reuse, PT ;  /* 0x000000ddc700720c */ /* 0x080fe40003f66270 */
[----:B------:R-:W-:Y:S02]  /*4e50*/  ISETP.GE.AND P2, PT, R191, R222, PT ;  /* 0x000000debf00720c */ /* 0x000fe40003f46270 */
[----:B------:R-:W-:Y:S02]  /*4e60*/  FSEL R96, R96, -INF , P1 ;  /* 0xff80000060607808 */ /* 0x000fe40000800000 */
[----:B------:R-:W-:Y:S01]  /*4e70*/  FMNMX3.FTZ R9, R9, R188, R186, !PT ;  /* 0x000000bc09097276 */ /* 0x000fe200078100ba */
[C---:B------:R-:W-:Y:S01]  /*4e80*/  VIADD R179, R0.reuse, 0x91 ;  /* 0x0000009100b37836 */ /* 0x040fe20000000000 */
[----:B------:R-:W-:Y:S01]  /*4e90*/  ISETP.GE.AND P5, PT, R197, R221, PT ;  /* 0x000000ddc500720c */ /* 0x000fe20003fa6270 */
[----:B------:R-:W-:Y:S01]  /*4ea0*/  VIADD R173, R0, 0x98 ;  /* 0x0000009800ad7836 */ /* 0x000fe20000000000 */
[----:B------:R-:W-:-:S02]  /*4eb0*/  FSEL R180, R101, -INF , !P4 ;  /* 0xff80000065b47808 */ /* 0x000fc40006000000 */
[-C--:B------:R-:W-:Y:S02]  /*4ec0*/  ISETP.GE.AND P1, PT, R183, R222.reuse, PT ;  /* 0x000000deb700720c */ /* 0x080fe40003f26270 */
[----:B------:R-:W-:Y:S02]  /*4ed0*/  FSEL R97, R97, -INF , P0 ;  /* 0xff80000061617808 */ /* 0x000fe40000000000 */
[----:B------:R-:W-:Y:S02]  /*4ee0*/  ISETP.GE.AND P4, PT, R191, R221, PT ;  /* 0x000000ddbf00720c */ /* 0x000fe40003f86270 */
[----:B------:R-:W-:Y:S02]  /*4ef0*/  FSEL R178, R96, -INF , !P3 ;  /* 0xff80000060b27808 */ /* 0x000fe40005800000 */
[----:B------:R-:W-:Y:S02]  /*4f00*/  ISETP.GE.AND P0, PT, R181, R222, PT ;  /* 0x000000deb500720c */ /* 0x000fe40003f06270 */
[----:B------:R-:W-:-:S02]  /*4f10*/  FSEL R92, R92, -INF , P2 ;  /* 0xff8000005c5c7808 */ /* 0x000fc40001000000 */
[----:B------:R-:W-:Y:S01]  /*4f20*/  FMNMX3.FTZ R9, R9, R184, R182, !PT ;  /* 0x000000b809097276 */ /* 0x000fe200078100b6 */
[C---:B------:R-:W-:Y:S01]  /*4f30*/  VIADD R165, R0.reuse, 0x99 ;  /* 0x0000009900a57836 */ /* 0x040fe20000000000 */
[-C--:B------:R-:W-:Y:S01]  /*4f40*/  ISETP.GE.AND P3, PT, R183, R221.reuse, PT ;  /* 0x000000ddb700720c */ /* 0x080fe20003f66270 */
[----:B------:R-:W-:Y:S01]  /*4f50*/  VIADD R161, R0, 0xa0 ;  /* 0x000000a000a17836 */ /* 0x000fe20000000000 */
[----:B------:R-:W-:Y:S02]  /*4f60*/  FSEL R176, R97, -INF , !P5 ;  /* 0xff80000061b07808 */ /* 0x000fe40006800000 */
[----:B------:R-:W-:Y:S02]  /*4f70*/  ISETP.GE.AND P2, PT, R179, R222, PT ;  /* 0x000000deb300720c */ /* 0x000fe40003f46270 */
[----:B------:R-:W-:Y:S02]  /*4f80*/  FSEL R93, R93, -INF , P1 ;  /* 0xff8000005d5d7808 */ /* 0x000fe40000800000 */
[----:B------:R-:W-:-:S02]  /*4f90*/  ISETP.GE.AND P5, PT, R181, R221, PT ;  /* 0x000000ddb500720c */ /* 0x000fc40003fa6270 */
[----:B------:R-:W-:Y:S02]  /*4fa0*/  FSEL R174, R92, -INF , !P4 ;  /* 0xff8000005cae7808 */ /* 0x000fe40006000000 */
        /* <DEDUP_REMOVED lines=47> */
[----:B------:R-:W-:Y:S01]  /*52a0*/  VIADD R160, R0, 0xc1 ;  /* 0x000000c100a07836 */ /* 0x000fe20000000000 */
        /* <DEDUP_REMOVED lines=54> */
[----:B------:R-:W-:Y:S01]  /*5610*/  VIADD R143, R0, 0xe9 ;  /* 0x000000e9008f7836 */ /* 0x000fe20000000000 */
[-C--:B------:R-:W-:Y:S01]  /*5620*/  ISETP.GE.AND P4, PT, R152, R221.reuse, PT ;  /* 0x000000dd9800720c */ /* 0x080fe20003f86270 */
[----:B------:R-:W-:Y:S01]  /*5630*/  VIADD R0, R0, 0xf0 ;  /* 0x000000f000007836 */ /* 0x000fe20000000000 */
[----:B------:R-:W-:Y:S01]  /*5640*/  FSEL R175, R57, -INF , !P3 ;  /* 0xff80000039af7808 */ /* 0x000fe20005800000 */
[----:B------:R-:W-:Y:S01]  /*5650*/  IMAD R128, R240, 0x100, R213 ;  /* 0x00000100f0807824 */ /* 0x000fe200078e02d5 */
        /* <DEDUP_REMOVED lines=19> */
[-C--:B------:R-:W-:Y:S02]  /*5790*/  ISETP.GE.AND P3, PT, R143, R221.reuse, PT ;  /* 0x000000dd8f00720c */ /* 0x080fe40003f66270 */
[----:B------:R-:W-:Y:S02]  /*57a0*/  FSEL R159, R49, -INF , !P5 ;  /* 0xff800000319f7808 */ /* 0x000fe40006800000 */
[----:B------:R-:W-:Y:S02]  /*57b0*/  FSEL R45, R45, -INF , P1 ;  /* 0xff8000002d2d7808 */ /* 0x000fe40000800000 */
[----:B------:R-:W-:Y:S02]  /*57c0*/  ISETP.GE.AND P5, PT, R0, R221, PT ;  /* 0x000000dd0000720c */ /* 0x000fe40003fa6270 */
[----:B------:R-:W-:-:S02]  /*57d0*/  ISETP.GE.AND P2, PT, R64, R222, PT ;  /* 0x000000de4000720c */ /* 0x000fc40003f46270 */
[----:B------:R-:W-:Y:S02]  /*57e0*/  FSEL R135, R44, -INF , !P4 ;  /* 0xff8000002c877808 */ /* 0x000fe40006000000 */
[----:B------:R-:W-:Y:S02]  /*57f0*/  ISETP.GE.AND P1, PT, R65, R222, PT ;  /* 0x000000de4100720c */ /* 0x000fe40003f26270 */
[----:B------:R-:W-:Y:S02]  /*5800*/  FSEL R40, R40, -INF , P0 ;  /* 0xff80000028287808 */ /* 0x000fe40000000000 */
[----:B------:R-:W-:Y:S02]  /*5810*/  FMNMX3.FTZ R20, R20, R167, R185, !PT ;  /* 0x000000a714147276 */ /* 0x000fe400078100b9 */
[----:B------:R-:W-:Y:S02]  /*5820*/  FSEL R93, R45, -INF , !P3 ;  /* 0xff8000002d5d7808 */ /* 0x000fe40005800000 */
[----:B------:R-:W-:-:S02]  /*5830*/  ISETP.GE.AND P4, PT, R64, R221, PT ;  /* 0x000000dd4000720c */ /* 0x000fc40003f86270 */
[----:B------:R-:W-:Y:S02]  /*5840*/  ISETP.GE.AND P3, PT, R65, R221, PT ;  /* 0x000000dd4100720c */ /* 0x000fe40003f66270 */
[----:B------:R-:W-:Y:S02]  /*5850*/  ISETP.GE.AND P0, PT, R61, R222, PT ;  /* 0x000000de3d00720c */ /* 0x000fe40003f06270 */
[----:B------:R-:W-:Y:S02]  /*5860*/  FSEL R41, R41, -INF , P2 ;  /* 0xff80000029297808 */ /* 0x000fe40001000000 */
[----:B------:R-:W-:Y:S02]  /*5870*/  FSEL R36, R36, -INF , P1 ;  /* 0xff80000024247808 */ /* 0x000fe40000800000 */
[----:B------:R-:W-:Y:S02]  /*5880*/  FSEL R40, R40, -INF , !P5 ;  /* 0xff80000028287808 */ /* 0x000fe40006800000 */
[----:B------:R-:W-:-:S02]  /*5890*/  FMNMX3.FTZ R9, R20, R159, R135, !PT ;  /* 0x0000009f14097276 */ /* 0x000fc40007810087 */
[----:B------:R-:W-:Y:S02]  /*58a0*/  ISETP.GE.AND P2, PT, R61, R221, PT ;  /* 0x000000dd3d00720c */ /* 0x000fe40003f46270 */
[----:B------:R-:W-:Y:S02]  /*58b0*/  FSEL R37, R37, -INF , P0 ;  /* 0xff80000025257808 */ /* 0x000fe40000000000 */
[----:B------:R-:W-:Y:S02]  /*58c0*/  FSEL R41, R41, -INF , !P4 ;  /* 0xff80000029297808 */ /* 0x000fe40006000000 */
[----:B------:R-:W-:Y:S02]  /*58d0*/  FSEL R48, R36, -INF , !P3 ;  /* 0xff80000024307808 */ /* 0x000fe40005800000 */
[----:B------:R-:W-:Y:S01]  /*58e0*/  FMNMX3.FTZ R9, R9, R93, R40, !PT ;  /* 0x0000005d09097276 */ /* 0x000fe20007810028 */
[----:B------:R-:W-:Y:S01]  /*58f0*/  IMAD R17, R240, 0x100, R213 ;  /* 0x00000100f0117824 */ /* 0x000fe200078e02d5 */
[----:B------:R-:W-:-:S02]  /*5900*/  FSEL R44, R37, -INF , !P2 ;  /* 0xff800000252c7808 */ /* 0x000fc40005000000 */
[----:B------:R-:W-:Y:S01]  /*5910*/  FMNMX3.FTZ R9, R9, R41, R48, !PT ;  /* 0x0000002909097276 */ /* 0x000fe20007810030 */
[----:B------:R-:W-:-:S03]  /*5920*/  VIADD R17, R17, 0x1 ;  /* 0x0000000111117836 */ /* 0x000fc60000000000 */
[----:B------:R-:W-:Y:S02]  /*5930*/  FMNMX.FTZ R9, R44, R9, !PT ;  /* 0x000000092c097209 */ /* 0x000fe40007810000 */
[CC--:B------:R-:W-:Y:S02]  /*5940*/  ISETP.GE.AND P2, PT, R17.reuse, R220.reuse, PT ;  /* 0x000000dc1100720c */ /* 0x0c0fe40003f46270 */
[----:B------:R-:W-:Y:S01]  /*5950*/  ISETP.GE.AND P5, PT, R17, R219, PT ;  /* 0x000000db1100720c */ /* 0x000fe20003fa6270 */
[----:B------:R-:W-:Y:S01]  /*5960*/  IMAD R17, R240, 0x100, R213 ;  /* 0x00000100f0117824 */ /* 0x000fe200078e02d5 */
[----:B------:R-:W1:Y:S03]  /*5970*/  SHFL.BFLY PT, R20, R9, 0x2, 0x1f ;  /* 0x0c401f0009147f89 */ /* 0x000e6600000e0000 */
[----:B------:R-:W-:Y:S01]  /*5980*/  VIADD R17, R17, 0x8 ;  /* 0x0000000811117836 */ /* 0x000fe20000000000 */
[----:B------:R-:W-:-:S04]  /*5990*/  ISETP.GE.AND P0, PT, R128, R220, PT ;  /* 0x000000dc8000720c */ /* 0x000fc80003f06270 */
[C---:B------:R-:W-:Y:S02]  /*59a0*/  ISETP.GE.AND P1, PT, R17.reuse, R220, PT ;  /* 0x000000dc1100720c */ /* 0x040fe40003f26270 */
[-C--:B------:R-:W-:Y:S01]  /*59b0*/  ISETP.GE.AND P4, PT, R17, R219.reuse, PT ;  /* 0x000000db1100720c */ /* 0x080fe20003f86270 */
[----:B------:R-:W-:Y:S01]  /*59c0*/  IMAD R17, R240, 0x100, R213 ;  /* 0x00000100f0117824 */ /* 0x000fe200078e02d5 */
[C---:B------:R-:W-:Y:S01]  /*59d0*/  ISETP.GE.AND P3, PT, R128.reuse, R219, PT ;  /* 0x000000db8000720c */ /* 0x040fe20003f66270 */
[----:B------:R-:W-:Y:S02]  /*59e0*/  VIADD R128, R128, 0x9 ;  /* 0x0000000980807836 */ /* 0x000fe40000000000 */
[----:B------:R-:W-:Y:S01]  /*59f0*/  VIADD R17, R17, 0x10 ;  /* 0x0000001011117836 */ /* 0x000fe20000000000 */
[----:B------:R-:W-:Y:S02]  /*5a00*/  FSEL R34, R34, -INF , P0 ;  /* 0xff80000022227808 */ /* 0x000fe40000000000 */
[----:B------:R-:W-:-:S02]  /*5a10*/  FSEL R35, R35, -INF , P2 ;  /* 0xff80000023237808 */ /* 0x000fc40001000000 */
[----:B------:R-:W-:Y:S02]  /*5a20*/  FSEL R30, R30, -INF , P1 ;  /* 0xff8000001e1e7808 */ /* 0x000fe40000800000 */
[CC--:B------:R-:W-:Y:S02]  /*5a30*/  ISETP.GE.AND P2, PT, R17.reuse, R220.reuse, PT ;  /* 0x000000dc1100720c */ /* 0x0c0fe40003f46270 */
[-C--:B------:R-:W-:Y:S01]  /*5a40*/  ISETP.GE.AND P1, PT, R17, R219.reuse, PT ;  /* 0x000000db1100720c */ /* 0x080fe20003f26270 */
[--C-:B------:R-:W-:Y:S01]  /*5a50*/  IMAD R17, R240, 0x100, R213.reuse ;  /* 0x00000100f0117824 */ /* 0x100fe200078e02d5 */
[----:B------:R-:W-:Y:S02]  /*5a60*/  FSEL R34, R34, -INF , !P3 ;  /* 0xff80000022227808 */ /* 0x000fe40005800000 */
[C---:B------:R-:W-:Y:S02]  /*5a70*/  ISETP.GE.AND P0, PT, R128.reuse, R220, PT ;  /* 0x000000dc8000720c */ /* 0x040fe40003f06270 */
[----:B------:R-:W-:Y:S01]  /*5a80*/  ISETP.GE.AND P3, PT, R128, R219, PT ;  /* 0x000000db8000720c */ /* 0x000fe20003f66270 */
[----:B------:R-:W-:Y:S01]  /*5a90*/  IMAD R128, R240, 0x100, R213 ;  /* 0x00000100f0807824 */ /* 0x000fe200078e02d5 */
[----:B-1----:R-:W-:Y:S01]  /*5aa0*/  FMNMX.FTZ R20, R9, R20, !PT ;  /* 0x0000001409147209 */ /* 0x002fe20007810000 */
[----:B------:R-:W-:-:S02]  /*5ab0*/  VIADD R17, R17, 0x11 ;  /* 0x0000001111117836 */ /* 0x000fc40000000000 */
[----:B------:R-:W-:Y:S01]  /*5ac0*/  VIADD R128, R128, 0x18 ;  /* 0x0000001880807836 */ /* 0x000fe20000000000 */
[----:B------:R-:W-:Y:S01]  /*5ad0*/  FSEL R31, R31, -INF , P0 ;  /* 0xff8000001f1f7808 */ /* 0x000fe20000000000 */
[----:B------:R-:W-:Y:S01]  /*5ae0*/  IMAD R101, R240, 0x100, R213 ;  /* 0x00000100f0657824 */ /* 0x000fe200078e02d5 */
[----:B------:R-:W-:Y:S01]  /*5af0*/  FSEL R30, R30, -INF , !P4 ;  /* 0xff8000001e1e7808 */ /* 0x000fe20006000000 */
[----:B------:R-:W1:Y:S01]  /*5b00*/  SHFL.BFLY PT, R45, R20, 0x1, 0x1f ;  /* 0x0c201f00142d7f89 */ /* 0x000e6200000e0000 */
[C---:B------:R-:W-:Y:S02]  /*5b10*/  ISETP.GE.AND P0, PT, R17.reuse, R220, PT ;  /* 0x000000dc1100720c */ /* 0x040fe40003f06270 */
[----:B------:R-:W-:Y:S02]  /*5b20*/  ISETP.GE.AND P4, PT, R17, R219, PT ;  /* 0x000000db1100720c */ /* 0x000fe40003f86270 */
[----:B------:R-:W-:Y:S02]  /*5b30*/  FSEL R36, R35, -INF , !P5 ;  /* 0xff80000023247808 */ /* 0x000fe40006800000 */
[----:B------:R-:W-:-:S02]  /*5b40*/  FSEL R17, R26, -INF , P2 ;  /* 0xff8000001a117808 */ /* 0x000fc40001000000 */
[CC--:B------:R-:W-:Y:S02]  /*5b50*/  ISETP.GE.AND P5, PT, R128.reuse, R220.reuse, PT ;  /* 0x000000dc8000720c */ /* 0x0c0fe40003fa6270 */
[----:B------:R-:W-:Y:S01]  /*5b60*/  ISETP.GE.AND P2, PT, R128, R219, PT ;  /* 0x000000db8000720c */ /* 0x000fe20003f46270 */
[----:B------:R-:W-:Y:S02]  /*5b70*/  IMAD R128, R240, 0x100, R213 ;  /* 0x00000100f0807824 */ /* 0x000fe400078e02d5 */
[----:B------:R-:W-:Y:S01]  /*5b80*/  VIADD R101, R101, 0x19 ;  /* 0x0000001965657836 */ /* 0x000fe20000000000 */
[----:B------:R-:W-:Y:S01]  /*5b90*/  FSEL R35, R31, -INF , !P3 ;  /* 0xff8000001f237808 */ /* 0x000fe20005800000 */
[----:B------:R-:W-:Y:S01]  /*5ba0*/  VIADD R128, R128, 0x20 ;  /* 0x0000002080807836 */ /* 0x000fe20000000000 */
[----:B------:R-:W-:Y:S02]  /*5bb0*/  FSEL R17, R17, -INF , !P1 ;  /* 0xff80000011117808 */ /* 0x000fe40004800000 */
[----:B------:R-:W-:-:S02]  /*5bc0*/  ISETP.GE.AND P3, PT, R101, R220, PT ;  /* 0x000000dc6500720c */ /* 0x000fc40003f66270 */
[-C--:B------:R-:W-:Y:S01]  /*5bd0*/  ISETP.GE.AND P1, PT, R101, R219.reuse, PT ;  /* 0x000000db6500720c */ /* 0x080fe20003f26270 */
[--C-:B------:R-:W-:Y:S01]  /*5be0*/  IMAD R101, R240, 0x100, R213.reuse ;  /* 0x00000100f0657824 */ /* 0x100fe200078e02d5 */
[----:B------:R-:W-:Y:S02]  /*5bf0*/  FSEL R27, R27, -INF , P0 ;  /* 0xff8000001b1b7808 */ /* 0x000fe40000000000 */
[----:B------:R-:W-:Y:S02]  /*5c00*/  FSEL R9, R22, -INF , P5 ;  /* 0xff80000016097808 */ /* 0x000fe40002800000 */
[C---:B------:R-:W-:Y:S02]  /*5c10*/  ISETP.GE.AND P0, PT, R128.reuse, R220, PT ;  /* 0x000000dc8000720c */ /* 0x040fe40003f06270 */
[----:B------:R-:W-:Y:S01]  /*5c20*/  ISETP.GE.AND P5, PT, R128, R219, PT ;  /* 0x000000db8000720c */ /* 0x000fe20003fa6270 */
[----:B------:R-:W-:Y:S02]  /*5c30*/  IMAD R128, R240, 0x100, R213 ;  /* 0x00000100f0807824 */ /* 0x000fe400078e02d5 */
[----:B------:R-:W-:Y:S01]  /*5c40*/  VIADD R101, R101, 0x21 ;  /* 0x0000002165657836 */ /* 0x000fe20000000000 */
[----:B------:R-:W-:Y:S01]  /*5c50*/  FSEL R23, R23, -INF , P3 ;  /* 0xff80000017177808 */ /* 0x000fe20001800000 */
[----:B------:R-:W-:Y:S01]  /*5c60*/  VIADD R128, R128, 0x28 ;  /* 0x0000002880807836 */ /* 0x000fe20000000000 */
[----:B------:R-:W-:-:S02]  /*5c70*/  FSEL R27, R27, -INF , !P4 ;  /* 0xff8000001b1b7808 */ /* 0x000fc40006000000 */
[-C--:B------:R-:W-:Y:S02]  /*5c80*/  ISETP.GE.AND P3, PT, R101, R220.reuse, PT ;  /* 0x000000dc6500720c */ /* 0x080fe40003f66270 */
[----:B------:R-:W-:Y:S02]  /*5c90*/  FSEL R18, R18, -INF , P0 ;  /* 0xff80000012127808 */ /* 0x000fe40000000000 */
[----:B------:R-:W-:Y:S02]  /*5ca0*/  FSEL R9, R9, -INF , !P2 ;  /* 0xff80000009097808 */ /* 0x000fe40005000000 */
[----:B------:R-:W-:Y:S02]  /*5cb0*/  ISETP.GE.AND P4, PT, R128, R220, PT ;  /* 0x000000dc8000720c */ /* 0x000fe40003f86270 */
[----:B------:R-:W-:Y:S02]  /*5cc0*/  ISETP.GE.AND P2, PT, R101, R219, PT ;  /* 0x000000db6500720c */ /* 0x000fe40003f46270 */
[----:B------:R-:W-:-:S02]  /*5cd0*/  FSEL R19, R19, -INF , P3 ;  /* 0xff80000013137808 */ /* 0x000fc40001800000 */
[----:B------:R-:W-:Y:S02]  /*5ce0*/  FSEL R31, R23, -INF , !P1 ;  /* 0xff800000171f7808 */ /* 0x000fe40004800000 */
[----:B-1----:R-:W-:Y:S02]  /*5cf0*/  FMNMX.FTZ R20, R20, R45, !PT ;  /* 0x0000002d14147209 */ /* 0x002fe40007810000 */
[----:B------:R-:W-:Y:S01]  /*5d00*/  ISETP.GE.AND P0, PT, R128, R219, PT ;  /* 0x000000db8000720c */ /* 0x000fe20003f06270 */
[----:B------:R-:W-:Y:S01]  /*5d10*/  IMAD R128, R240, 0x100, R213 ;  /* 0x00000100f0807824 */ /* 0x000fe200078e02d5 */
[-C--:B------:R-:W-:Y:S02]  /*5d20*/  ISETP.GE.AND P1, PT, R142, R220.reuse, PT ;  /* 0x000000dc8e00720c */ /* 0x080fe40003f26270 */
[----:B------:R-:W-:Y:S02]  /*5d30*/  FSEL R37, R18, -INF , !P5 ;  /* 0xff80000012257808 */ /* 0x000fe40006800000 */
[----:B------:R-:W-:-:S02]  /*5d40*/  ISETP.GE.AND P3, PT, R140, R220, PT ;  /* 0x000000dc8c00720c */ /* 0x000fc40003f66270 */
[-C--:B------:R-:W-:Y:S02]  /*5d50*/  ISETP.GE.AND P5, PT, R142, R219.reuse, PT ;  /* 0x000000db8e00720c */ /* 0x080fe40003fa6270 */
[----:B------:R-:W-:Y:S02]  /*5d60*/  FSEL R14, R14, -INF , P4 ;  /* 0xff8000000e0e7808 */ /* 0x000fe40002000000 */
[----:B------:R-:W-:Y:S01]  /*5d70*/  FSEL R142, R19, -INF , !P2 ;  /* 0xff800000138e7808 */ /* 0x000fe20005000000 */
[----:B---3--:R-:W-:Y:S01]  /*5d80*/  FMUL.FTZ R22, R133, R20 ;  /* 0x0000001485167220 */ /* 0x008fe20000410000 */
[----:B------:R-:W-:Y:S01]  /*5d90*/  ISETP.GE.AND P2, PT, R141, R220, PT ;  /* 0x000000dc8d00720c */ /* 0x000fe20003f46270 */
[----:B------:R-:W-:Y:S01]  /*5da0*/  VIADD R128, R128, 0x40 ;  /* 0x0000004080807836 */ /* 0x000fe20000000000 */
[----:B------:R-:W-:Y:S02]  /*5db0*/  ISETP.GE.AND P4, PT, R140, R219, PT ;  /* 0x000000db8c00720c */ /* 0x000fe40003f86270 */
[----:B------:R-:W-:-:S02]  /*5dc0*/  FSEL R15, R15, -INF , P1 ;  /* 0xff8000000f0f7808 */ /* 0x000fc40000800000 */
[----:B------:R-:W-:Y:S02]  /*5dd0*/  FSEL R10, R10, -INF , P3 ;  /* 0xff8000000a0a7808 */ /* 0x000fe40001800000 */
[----:B------:R-:W-:Y:S02]  /*5de0*/  FSEL R140, R14, -INF , !P0 ;  /* 0xff8000000e8c7808 */ /* 0x000fe40004000000 */
[----:B------:R-:W-:Y:S02]  /*5df0*/  FSETP.NEU.FTZ.AND P3, PT, R20, -INF , PT ;  /* 0xff8000001400780b */ /* 0x000fe40003f7d000 */
[----:B------:R-:W-:Y:S02]  /*5e00*/  ISETP.GE.AND P0, PT, R171, R220, PT ;  /* 0x000000dcab00720c */ /* 0x000fe40003f06270 */
[----:B------:R-:W-:Y:S02]  /*5e10*/  ISETP.GE.AND P1, PT, R141, R219, PT ;  /* 0x000000db8d00720c */ /* 0x000fe40003f26270 */
[----:B------:R-:W-:-:S02]  /*5e20*/  FSEL R11, R11, -INF , P2 ;  /* 0xff8000000b0b7808 */ /* 0x000fc40001000000 */
[----:B------:R-:W-:Y:S02]  /*5e30*/  FSEL R141, R15, -INF , !P5 ;  /* 0xff8000000f8d7808 */ /* 0x000fe40006800000 */
[-C--:B------:R-:W-:Y:S01]  /*5e40*/  ISETP.GE.AND P2, PT, R136, R220.reuse, PT ;  /* 0x000000dc8800720c */ /* 0x080fe20003f46270 */
[----:B------:R-:W-:Y:S01]  /*5e50*/  IMAD R101, R240, 0x100, R213 ;  /* 0x00000100f0657824 */ /* 0x000fe200078e02d5 */
[----:B------:R-:W-:Y:S02]  /*5e60*/  ISETP.GE.AND P5, PT, R171, R219, PT ;  /* 0x000000dbab00720c */ /* 0x000fe40003fa6270 */
[----:B------:R-:W-:Y:S02]  /*5e70*/  FSEL R22, R22, RZ, P3 ;  /* 0x000000ff16167208 */ /* 0x000fe40001800000 */
[----:B------:R-:W-:Y:S02]  /*5e80*/  FSEL R171, R10, -INF , !P4 ;  /* 0xff8000000aab7808 */ /* 0x000fe40006000000 */
[----:B------:R-:W-:-:S02]  /*5e90*/  ISETP.GE.AND P3, PT, R128, R220, PT ;  /* 0x000000dc8000720c */ /* 0x000fc40003f66270 */
[----:B------:R-:W-:Y:S02]  /*5ea0*/  FSEL R6, R6, -INF , P0 ;  /* 0xff80000006067808 */ /* 0x000fe40000000000 */
[-C--:B------:R-:W-:Y:S02]  /*5eb0*/  ISETP.GE.AND P4, PT, R136, R219.reuse, PT ;  /* 0x000000db8800720c */ /* 0x080fe40003f86270 */
[----:B------:R-:W-:Y:S02]  /*5ec0*/  FSEL R136, R11, -INF , !P1 ;  /* 0xff8000000b887808 */ /* 0x000fe40004800000 */
[----:B------:R-:W-:Y:S01]  /*5ed0*/  FSEL R7, R7, -INF , P2 ;  /* 0xff80000007077808 */ /* 0x000fe20001000000 */
[----:B------:R-:W-:Y:S01]  /*5ee0*/  VIADD R101, R101, 0x49 ;  /* 0x0000004965657836 */ /* 0x000fe20000000000 */
[----:B------:R-:W-:Y:S02]  /*5ef0*/  ISETP.GE.AND P1, PT, R128, R219, PT ;  /* 0x000000db8000720c */ /* 0x000fe40003f26270 */
[----:B------:R-:W-:-:S02]  /*5f00*/  FSEL R128, R6, -INF , !P5 ;  /* 0xff80000006807808 */ /* 0x000fc40006800000 */
[----:B------:R-:W-:Y:S02]  /*5f10*/  FSEL R130, R130, -INF , P3 ;  /* 0xff80000082827808 */ /* 0x000fe40001800000 */
[C---:B------:R-:W-:Y:S02]  /*5f20*/  ISETP.GE.AND P0, PT, R134.reuse, R220, PT ;  /* 0x000000dc8600720c */ /* 0x040fe40003f06270 */
[----:B------:R-:W-:Y:S02]  /*5f30*/  ISETP.GE.AND P5, PT, R134, R219, PT ;  /* 0x000000db8600720c */ /* 0x000fe40003fa6270 */
[----:B------:R-:W-:Y:S02]  /*5f40*/  FMNMX3.FTZ R6, R34, R36, R30, !PT ;  /* 0x0000002422067276 */ /* 0x000fe4000781001e */
[----:B------:R-:W-:Y:S02]  /*5f50*/  FSEL R134, R7, -INF , !P4 ;  /* 0xff80000007867808 */ /* 0x000fe40006000000 */
[----:B------:R-:W-:-:S02]  /*5f60*/  ISETP.GE.AND P2, PT, R177, R220, PT ;  /* 0x000000dcb100720c */ /* 0x000fc40003f46270 */
[----:B------:R-:W-:Y:S02]  /*5f70*/  ISETP.GE.AND P4, PT, R177, R219, PT ;  /* 0x000000dbb100720c */ /* 0x000fe40003f86270 */
[----:B------:R-:W-:Y:S02]  /*5f80*/  FSEL R177, R130, -INF , !P1 ;  /* 0xff80000082b17808 */ /* 0x000fe40004800000 */
[-C--:B------:R-:W-:Y:S02]  /*5f90*/  ISETP.GE.AND P3, PT, R101, R220.reuse, PT ;  /* 0x000000dc6500720c */ /* 0x080fe40003f66270 */
[----:B------:R-:W-:Y:S02]  /*5fa0*/  FSEL R130, R131, -INF , P0 ;  /* 0xff80000083827808 */ /* 0x000fe40000000000 */
[----:B------:R-:W-:Y:S02]  /*5fb0*/  FMNMX3.FTZ R6, R6, R35, R17, !PT ;  /* 0x0000002306067276 */ /* 0x000fe40007810011 */
[----:B------:R-:W-:-:S02]  /*5fc0*/  ISETP.GE.AND P0, PT, R132, R220, PT ;  /* 0x000000dc8400720c */ /* 0x000fc40003f06270 */
[----:B------:R-:W-:Y:S02]  /*5fd0*/  FSEL R126, R126, -INF , P2 ;  /* 0xff8000007e7e7808 */ /* 0x000fe40001000000 */
[----:B------:R-:W-:Y:S02]  /*5fe0*/  ISETP.GE.AND P1, PT, R101, R219, PT ;  /* 0x000000db6500720c */ /* 0x000fe40003f26270 */
[----:B------:R-:W-:Y:S02]  /*5ff0*/  FSEL R130, R130, -INF , !P5 ;  /* 0xff80000082827808 */ /* 0x000fe40006800000 */
[----:B------:R-:W-:Y:S02]  /*6000*/  ISETP.GE.AND P2, PT, R251, R220, PT ;  /* 0x000000dcfb00720c */ /* 0x000fe40003f46270 */
[----:B------:R-:W-:Y:S02]  /*6010*/  FSEL R127, R127, -INF , P3 ;  /* 0xff8000007f7f7808 */ /* 0x000fe40001800000 */
[----:B------:R-:W-:-:S02]  /*6020*/  FMNMX3.FTZ R6, R6, R27, R9, !PT ;  /* 0x0000001b06067276 */ /* 0x000fc40007810009 */
[-C--:B------:R-:W-:Y:S02]  /*6030*/  ISETP.GE.AND P5, PT, R132, R219.reuse, PT ;  /* 0x000000db8400720c */ /* 0x080fe40003fa6270 */
[----:B------:R-:W-:Y:S02]  /*6040*/  FSEL R132, R126, -INF , !P4 ;  /* 0xff8000007e847808 */ /* 0x000fe40006000000 */
[----:B------:R-:W-:Y:S02]  /*6050*/  ISETP.GE.AND P3, PT, R189, R220, PT ;  /* 0x000000dcbd00720c */ /* 0x000fe40003f66270 */
[----:B------:R-:W-:Y:S02]  /*6060*/  FSEL R122, R122, -INF , P0 ;  /* 0xff8000007a7a7808 */ /* 0x000fe40000000000 */
[----:B------:R-:W-:Y:S02]  /*6070*/  ISETP.GE.AND P4, PT, R251, R219, PT ;  /* 0x000000dbfb00720c */ /* 0x000fe40003f86270 */
[----:B------:R-:W-:-:S02]  /*6080*/  FSEL R251, R127, -INF , !P1 ;  /* 0xff8000007ffb7808 */ /* 0x000fc40004800000 */
[-C--:B------:R-:W-:Y:S02]  /*6090*/  ISETP.GE.AND P0, PT, R249, R220.reuse, PT ;  /* 0x000000dcf900720c */ /* 0x080fe40003f06270 */
[----:B------:R-:W-:Y:S02]  /*60a0*/  FSEL R123, R123, -INF , P2 ;  /* 0xff8000007b7b7808 */ /* 0x000fe40001000000 */
[----:B------:R-:W-:Y:S02]  /*60b0*/  FMNMX3.FTZ R7, R6, R31, R37, !PT ;  /* 0x0000001f06077276 */ /* 0x000fe40007810025 */
[----:B------:R-:W-:Y:S02]  /*60c0*/  ISETP.GE.AND P1, PT, R189, R219, PT ;  /* 0x000000dbbd00720c */ /* 0x000fe40003f26270 */
[----:B------:R-:W-:Y:S02]  /*60d0*/  FSEL R189, R122, -INF , !P5 ;  /* 0xff8000007abd7808 */ /* 0x000fe40006800000 */
        /* <DEDUP_REMOVED lines=31> */
[----:B------:R-:W-:Y:S02]  /*62d0*/  ISETP.GE.AND P3, PT, R203, R220, PT ;  /* 0x000000dccb00720c */ /* 0x000fe40003f66270 */
        /* <DEDUP_REMOVED lines=40> */
[----:B------:R-:W-:-:S02]  /*6560*/  FSEL R86, R86, -INF , P0 ;  /* 0xff80000056567808 */ /* 0x000fc40000000000 */
[----:B------:R-:W-:Y:S02]  /*6570*/  ISETP.GE.AND P4, PT, R165, R219, PT ;  /* 0x000000dba500720c */ /* 0x000fe40003f86270 */
[----:B------:R-:W-:Y:S02]  /*6580*/  FSEL R165, R91, -INF , !P1 ;  /* 0xff8000005ba57808 */ /* 0x000fe40004800000 */
[----:B------:R-:W-:Y:S02]  /*6590*/  FSEL R87, R87, -INF , P2 ;  /* 0xff80000057577808 */ /* 0x000fe40001000000 */
[----:B------:R-:W-:Y:S02]  /*65a0*/  FMNMX3.FTZ R6, R6, R241, R207, !PT ;  /* 0x000000f106067276 */ /* 0x000fe400078100cf */
[C---:B------:R-:W-:Y:S02]  /*65b0*/  ISETP.GE.AND P3, PT, R161.reuse, R220, PT ;  /* 0x000000dca100720c */ /* 0x040fe40003f66270 */
[----:B------:R-:W-:-:S02]  /*65c0*/  ISETP.GE.AND P1, PT, R161, R219, PT ;  /* 0x000000dba100720c */ /* 0x000fc40003f26270 */
[-C--:B------:R-:W-:Y:S02]  /*65d0*/  ISETP.GE.AND P2, PT, R139, R220.reuse, PT ;  /* 0x000000dc8b00720c */ /* 0x080fe40003f46270 */
[----:B------:R-:W-:Y:S02]  /*65e0*/  FSEL R161, R86, -INF , !P5 ;  /* 0xff80000056a17808 */ /* 0x000fe40006800000 */
[C---:B------:R-:W-:Y:S02]  /*65f0*/  ISETP.GE.AND P0, PT, R155.reuse, R220, PT ;  /* 0x000000dc9b00720c */ /* 0x040fe40003f06270 */
[----:B------:R-:W-:Y:S02]  /*6600*/  ISETP.GE.AND P5, PT, R155, R219, PT ;  /* 0x000000db9b00720c */ /* 0x000fe40003fa6270 */
[----:B------:R-:W-:Y:S02]  /*6610*/  FSEL R155, R87, -INF , !P4 ;  /* 0xff800000579b7808 */ /* 0x000fe40006000000 */
[----:B------:R-:W-:-:S02]  /*6620*/  FMNMX3.FTZ R6, R6, R201, R205, !PT ;  /* 0x000000c906067276 */ /* 0x000fc400078100cd */
[-C--:B------:R-:W-:Y:S02]  /*6630*/  ISETP.GE.AND P4, PT, R147, R220.reuse, PT ;  /* 0x000000dc9300720c */ /* 0x080fe40003f86270 */
[----:B------:R-:W-:Y:S02]  /*6640*/  FSEL R78, R78, -INF , P2 ;  /* 0xff8000004e4e7808 */ /* 0x000fe40001000000 */
[----:B------:R-:W-:Y:S02]  /*6650*/  FSEL R82, R82, -INF , P3 ;  /* 0xff80000052527808 */ /* 0x000fe40001800000 */
[----:B------:R-:W-:Y:S02]  /*6660*/  ISETP.GE.AND P2, PT, R166, R220, PT ;  /* 0x000000dca600720c */ /* 0x000fe40003f46270 */
[----:B------:R-:W-:Y:S02]  /*6670*/  FMNMX3.FTZ R6, R6, R203, R199, !PT ;  /* 0x000000cb06067276 */ /* 0x000fe400078100c7 */
[----:B------:R-:W-:-:S02]  /*6680*/  ISETP.GE.AND P3, PT, R139, R219, PT ;  /* 0x000000db8b00720c */ /* 0x000fc40003f66270 */
[----:B------:R-:W-:Y:S02]  /*6690*/  FSEL R79, R79, -INF , P4 ;  /* 0xff8000004f4f7808 */ /* 0x000fe40002000000 */
[----:B------:R-:W-:Y:S02]  /*66a0*/  FSEL R139, R82, -INF , !P1 ;  /* 0xff800000528b7808 */ /* 0x000fe40004800000 */
[----:B------:R-:W-:Y:S02]  /*66b0*/  FSEL R83, R83, -INF , P0 ;  /* 0xff80000053537808 */ /* 0x000fe40000000000 */
[----:B------:R-:W-:Y:S02]  /*66c0*/  ISETP.GE.AND P4, PT, R164, R220, PT ;  /* 0x000000dca400720c */ /* 0x000fe40003f86270 */
[----:B------:R-:W-:Y:S02]  /*66d0*/  FSEL R75, R75, -INF , P2 ;  /* 0xff8000004b4b7808 */ /* 0x000fe40001000000 */
[----:B------:R-:W-:-:S02]  /*66e0*/  ISETP.GE.AND P1, PT, R147, R219, PT ;  /* 0x000000db9300720c */ /* 0x000fc40003f26270 */
[-C--:B------:R-:W-:Y:S02]  /*66f0*/  ISETP.GE.AND P0, PT, R137, R220.reuse, PT ;  /* 0x000000dc8900720c */ /* 0x080fe40003f06270 */
[----:B------:R-:W-:Y:S02]  /*6700*/  ISETP.GE.AND P2, PT, R162, R220, PT ;  /* 0x000000dca200720c */ /* 0x000fe40003f46270 */
[----:B------:R-:W-:Y:S02]  /*6710*/  FMNMX3.FTZ R6, R6, R197, R191, !PT ;  /* 0x000000c506067276 */ /* 0x000fe400078100bf */
[----:B------:R-:W-:Y:S02]  /*6720*/  FSEL R147, R83, -INF , !P5 ;  /* 0xff80000053937808 */ /* 0x000fe40006800000 */
[----:B------:R-:W-:Y:S02]  /*6730*/  FSEL R70, R70, -INF , P4 ;  /* 0xff80000046467808 */ /* 0x000fe40002000000 */
[----:B------:R-:W-:-:S02]  /*6740*/  ISETP.GE.AND P5, PT, R137, R219, PT ;  /* 0x000000db8900720c */ /* 0x000fc40003fa6270 */
[----:B------:R-:W-:Y:S02]  /*6750*/  FSEL R74, R74, -INF , P0 ;  /* 0xff8000004a4a7808 */ /* 0x000fe40000000000 */
[----:B------:R-:W-:Y:S02]  /*6760*/  FSEL R131, R79, -INF , !P1 ;  /* 0xff8000004f837808 */ /* 0x000fe40004800000 */
[-C--:B------:R-:W-:Y:S02]  /*6770*/  ISETP.GE.AND P4, PT, R162, R219.reuse, PT ;  /* 0x000000dba200720c */ /* 0x080fe40003f86270 */
[----:B------:R-:W-:Y:S02]  /*6780*/  FSEL R66, R66, -INF , P2 ;  /* 0xff80000042427808 */ /* 0x000fe40001000000 */
[----:B------:R-:W-:Y:S02]  /*6790*/  ISETP.GE.AND P1, PT, R164, R219, PT ;  /* 0x000000dba400720c */ /* 0x000fe40003f26270 */
[----:B------:R-:W-:-:S02]  /*67a0*/  ISETP.GE.AND P0, PT, R163, R220, PT ;  /* 0x000000dca300720c */ /* 0x000fc40003f06270 */
[----:B------:R-:W-:Y:S02]  /*67b0*/  ISETP.GE.AND P2, PT, R157, R220, PT ;  /* 0x000000dc9d00720c */ /* 0x000fe40003f46270 */
[----:B------:R-:W-:Y:S01]  /*67c0*/  FMNMX3.FTZ R6, R6, R183, R181, !PT ;  /* 0x000000b706067276 */ /* 0x000fe200078100b5 */
[----:B------:R-:W-:Y:S01]  /*67d0*/  FFMA.FTZ R101, R117, R133, -R22 ;  /* 0x0000008575657223 */ /* 0x000fe20000010816 */
[----:B------:R-:W-:Y:S02]  /*67e0*/  FSEL R127, R74, -INF , !P5 ;  /* 0xff8000004a7f7808 */ /* 0x000fe40006800000 */
[----:B------:R-:W-:Y:S02]  /*67f0*/  FSEL R107, R66, -INF , !P4 ;  /* 0xff800000426b7808 */ /* 0x000fe40006000000 */
[----:B------:R-:W-:Y:S02]  /*6800*/  ISETP.GE.AND P5, PT, R163, R219, PT ;  /* 0x000000dba300720c */ /* 0x000fe40003fa6270 */
[----:B------:R-:W-:-:S02]  /*6810*/  FSEL R71, R71, -INF , P0 ;  /* 0xff80000047477808 */ /* 0x000fc40000000000 */
[----:B------:R-:W-:Y:S02]  /*6820*/  FSEL R117, R70, -INF , !P1 ;  /* 0xff80000046757808 */ /* 0x000fe40004800000 */
[----:B------:R-:W-:Y:S02]  /*6830*/  ISETP.GE.AND P4, PT, R157, R219, PT ;  /* 0x000000db9d00720c */ /* 0x000fe40003f86270 */
[----:B------:R-:W-:Y:S02]  /*6840*/  FSEL R63, R63, -INF , P2 ;  /* 0xff8000003f3f7808 */ /* 0x000fe40001000000 */
[----:B------:R-:W-:Y:S02]  /*6850*/  FMNMX3.FTZ R6, R6, R179, R173, !PT ;  /* 0x000000b306067276 */ /* 0x000fe400078100ad */
[-C--:B------:R-:W-:Y:S02]  /*6860*/  ISETP.GE.AND P1, PT, R158, R220.reuse, PT ;  /* 0x000000dc9e00720c */ /* 0x080fe40003f26270 */
[----:B------:R-:W-:-:S02]  /*6870*/  ISETP.GE.AND P2, PT, R153, R220, PT ;  /* 0x000000dc9900720c */ /* 0x000fc40003f46270 */
[----:B------:R-:W-:Y:S02]  /*6880*/  FSEL R115, R71, -INF , !P5 ;  /* 0xff80000047737808 */ /* 0x000fe40006800000 */
[----:B------:R-:W-:Y:S02]  /*6890*/  FSEL R97, R63, -INF , !P4 ;  /* 0xff8000003f617808 */ /* 0x000fe40006000000 */
[----:B------:R-:W-:Y:S02]  /*68a0*/  FMNMX3.FTZ R6, R6, R165, R161, !PT ;  /* 0x000000a506067276 */ /* 0x000fe400078100a1 */
[-C--:B------:R-:W-:Y:S02]  /*68b0*/  ISETP.GE.AND P5, PT, R158, R219.reuse, PT ;  /* 0x000000db9e00720c */ /* 0x080fe40003fa6270 */
[----:B------:R-:W-:Y:S02]  /*68c0*/  FSEL R62, R62, -INF , P1 ;  /* 0xff8000003e3e7808 */ /* 0x000fe40000800000 */
[----:B------:R-:W-:-:S02]  /*68d0*/  ISETP.GE.AND P4, PT, R153, R219, PT ;  /* 0x000000db9900720c */ /* 0x000fc40003f86270 */
[----:B------:R-:W-:Y:S02]  /*68e0*/  FSEL R53, R54, -INF , P2 ;  /* 0xff80000036357808 */ /* 0x000fe40001000000 */
[----:B------:R-:W-:Y:S02]  /*68f0*/  ISETP.GE.AND P2, PT, R145, R220, PT ;  /* 0x000000dc9100720c */ /* 0x000fe40003f46270 */
[----:B------:R-:W-:Y:S02]  /*6900*/  FSEL R137, R78, -INF , !P3 ;  /* 0xff8000004e897808 */ /* 0x000fe40005800000 */
[----:B------:R-:W-:Y:S02]  /*6910*/  FMNMX3.FTZ R6, R6, R155, R139, !PT ;  /* 0x0000009b06067276 */ /* 0x000fe4000781008b */
[----:B------:R-:W-:Y:S02]  /*6920*/  FSEL R103, R62, -INF , !P5 ;  /* 0xff8000003e677808 */ /* 0x000fe40006800000 */
[----:B------:R-:W-:-:S02]  /*6930*/  FSEL R53, R53, -INF , !P4 ;  /* 0xff80000035357808 */ /* 0x000fc40006000000 */
[-C--:B------:R-:W-:Y:S02]  /*6940*/  ISETP.GE.AND P4, PT, R145, R219.reuse, PT ;  /* 0x000000db9100720c */ /* 0x080fe40003f86270 */
[----:B------:R-:W-:Y:S02]  /*6950*/  FSEL R62, R51, -INF , P2 ;  /* 0xff800000333e7808 */ /* 0x000fe40001000000 */
[----:B------:R-:W-:Y:S02]  /*6960*/  ISETP.GE.AND P3, PT, R166, R219, PT ;  /* 0x000000dba600720c */ /* 0x000fe40003f66270 */
[----:B------:R-:W-:Y:S02]  /*6970*/  FMNMX3.FTZ R6, R6, R147, R137, !PT ;  /* 0x0000009306067276 */ /* 0x000fe40007810089 */
[----:B------:R-:W-:Y:S02]  /*6980*/  ISETP.GE.AND P0, PT, R160, R220, PT ;  /* 0x000000dca000720c */ /* 0x000fe40003f06270 */
[----:B------:R-:W-:-:S02]  /*6990*/  FSEL R62, R62, -INF , !P4 ;  /* 0xff8000003e3e7808 */ /* 0x000fc40006000000 */
[C---:B------:R-:W-:Y:S02]  /*69a0*/  ISETP.GE.AND P2, PT, R0.reuse, R220, PT ;  /* 0x000000dc0000720c */ /* 0x040fe40003f46270 */
[----:B------:R-:W-:Y:S02]  /*69b0*/  ISETP.GE.AND P4, PT, R0, R219, PT ;  /* 0x000000db0000720c */ /* 0x000fe40003f86270 */
[----:B------:R-:W-:Y:S02]  /*69c0*/  FSEL R123, R75, -INF , !P3 ;  /* 0xff8000004b7b7808 */ /* 0x000fe40005800000 */
[----:B------:R-:W-:Y:S02]  /*69d0*/  FMNMX3.FTZ R0, R6, R131, R127, !PT ;  /* 0x0000008306007276 */ /* 0x000fe4000781007f */
[----:B------:R-:W-:Y:S02]  /*69e0*/  ISETP.GE.AND P3, PT, R160, R219, PT ;  /* 0x000000dba000720c */ /* 0x000fe40003f66270 */
[----:B------:R-:W-:-:S02]  /*69f0*/  FSEL R67, R67, -INF , P0 ;  /* 0xff80000043437808 */ /* 0x000fc40000000000 */
[-C--:B------:R-:W-:Y:S02]  /*6a00*/  ISETP.GE.AND P0, PT, R156, R220.reuse, PT ;  /* 0x000000dc9c00720c */ /* 0x080fe40003f06270 */
[----:B------:R-:W-:Y:S02]  /*6a10*/  FMNMX3.FTZ R0, R0, R123, R117, !PT ;  /* 0x0000007b00007276 */ /* 0x000fe40007810075 */
[----:B------:R-:W-:Y:S02]  /*6a20*/  FSEL R111, R67, -INF , !P3 ;  /* 0xff800000436f7808 */ /* 0x000fe40005800000 */
[----:B------:R-:W-:Y:S02]  /*6a30*/  ISETP.GE.AND P3, PT, R156, R219, PT ;  /* 0x000000db9c00720c */ /* 0x000fe40003f66270 */
[----:B------:R-:W-:Y:S02]  /*6a40*/  FSEL R58, R58, -INF , P0 ;  /* 0xff8000003a3a7808 */ /* 0x000fe40000000000 */
[----:B------:R-:W-:-:S02]  /*6a50*/  ISETP.GE.AND P1, PT, R154, R220, PT ;  /* 0x000000dc9a00720c */ /* 0x000fc40003f26270 */
[----:B------:R-:W-:Y:S02]  /*6a60*/  ISETP.GE.AND P0, PT, R152, R220, PT ;  /* 0x000000dc9800720c */ /* 0x000fe40003f06270 */
[----:B------:R-:W-:Y:S02]  /*6a70*/  FMNMX3.FTZ R0, R0, R115, R107, !PT ;  /* 0x0000007300007276 */ /* 0x000fe4000781006b */
[----:B------:R-:W-:Y:S02]  /*6a80*/  FSEL R85, R58, -INF , !P3 ;  /* 0xff8000003a557808 */ /* 0x000fe40005800000 */
[-C--:B------:R-:W-:Y:S02]  /*6a90*/  ISETP.GE.AND P5, PT, R154, R219.reuse, PT ;  /* 0x000000db9a00720c */ /* 0x080fe40003fa6270 */
[----:B------:R-:W-:Y:S02]  /*6aa0*/  ISETP.GE.AND P3, PT, R152, R219, PT ;  /* 0x000000db9800720c */ /* 0x000fe40003f66270 */
[----:B------:R-:W-:-:S02]  /*6ab0*/  FSEL R58, R59, -INF , P1 ;  /* 0xff8000003b3a7808 */ /* 0x000fc40000800000 */
[----:B------:R-:W-:Y:S02]  /*6ac0*/  FSEL R55, R55, -INF , P0 ;  /* 0xff80000037377808 */ /* 0x000fe40000000000 */
[----:B------:R-:W-:Y:S02]  /*6ad0*/  ISETP.GE.AND P1, PT, R146, R220, PT ;  /* 0x000000dc9200720c */ /* 0x000fe40003f26270 */
[----:B------:R-:W-:Y:S02]  /*6ae0*/  FMNMX3.FTZ R0, R0, R111, R103, !PT ;  /* 0x0000006f00007276 */ /* 0x000fe40007810067 */
[----:B------:R-:W-:Y:S02]  /*6af0*/  FSEL R58, R58, -INF , !P5 ;  /* 0xff8000003a3a7808 */ /* 0x000fe40006800000 */
[----:B------:R-:W-:Y:S02]  /*6b00*/  FSEL R60, R55, -INF , !P3 ;  /* 0xff800000373c7808 */ /* 0x000fe40005800000 */
[----:B------:R-:W-:-:S02]  /*6b10*/  ISETP.GE.AND P5, PT, R146, R219, PT ;  /* 0x000000db9200720c */ /* 0x000fc40003fa6270 */
[-C--:B------:R-:W-:Y:S02]  /*6b20*/  ISETP.GE.AND P0, PT, R144, R220.reuse, PT ;  /* 0x000000dc9000720c */ /* 0x080fe40003f06270 */
[----:B------:R-:W-:Y:S02]  /*6b30*/  FSEL R55, R50, -INF , P1 ;  /* 0xff80000032377808 */ /* 0x000fe40000800000 */
[----:B------:R-:W-:Y:S02]  /*6b40*/  FMNMX3.FTZ R0, R0, R97, R85, !PT ;  /* 0x0000006100007276 */ /* 0x000fe40007810055 */
[----:B------:R-:W-:Y:S02]  /*6b50*/  ISETP.GE.AND P1, PT, R143, R220, PT ;  /* 0x000000dc8f00720c */ /* 0x000fe40003f26270 */
[----:B------:R-:W-:Y:S02]  /*6b60*/  ISETP.GE.AND P3, PT, R144, R219, PT ;  /* 0x000000db9000720c */ /* 0x000fe40003f66270 */
[----:B------:R-:W-:-:S02]  /*6b70*/  FSEL R55, R55, -INF , !P5 ;  /* 0xff80000037377808 */ /* 0x000fc40006800000 */
[----:B------:R-:W-:Y:S02]  /*6b80*/  FSEL R57, R46, -INF , P0 ;  /* 0xff8000002e397808 */ /* 0x000fe40000000000 */
[----:B------:R-:W-:Y:S02]  /*6b90*/  FMNMX3.FTZ R0, R0, R58, R53, !PT ;  /* 0x0000003a00007276 */ /* 0x000fe40007810035 */
[----:B------:R-:W-:Y:S02]  /*6ba0*/  ISETP.GE.AND P0, PT, R64, R220, PT ;  /* 0x000000dc4000720c */ /* 0x000fe40003f06270 */
[----:B------:R-:W-:Y:S02]  /*6bb0*/  FSEL R83, R47, -INF , P1 ;  /* 0xff8000002f537808 */ /* 0x000fe40000800000 */
[----:B------:R-:W-:Y:S02]  /*6bc0*/  ISETP.GE.AND P5, PT, R143, R219, PT ;  /* 0x000000db8f00720c */ /* 0x000fe40003fa6270 */
[----:B------:R-:W-:-:S02]  /*6bd0*/  FSEL R57, R57, -INF , !P3 ;  /* 0xff80000039397808 */ /* 0x000fc40005800000 */
[----:B------:R-:W-:Y:S02]  /*6be0*/  ISETP.GE.AND P1, PT, R65, R220, PT ;  /* 0x000000dc4100720c */ /* 0x000fe40003f26270 */
[----:B------:R-:W-:Y:S02]  /*6bf0*/  FSEL R81, R42, -INF , P2 ;  /* 0xff8000002a517808 */ /* 0x000fe40001000000 */
[----:B------:R-:W-:Y:S02]  /*6c00*/  FMNMX3.FTZ R0, R0, R60, R55, !PT ;  /* 0x0000003c00007276 */ /* 0x000fe40007810037 */
[----:B------:R-:W-:Y:S02]  /*6c10*/  FSEL R43, R43, -INF , P0 ;  /* 0xff8000002b2b7808 */ /* 0x000fe40000000000 */
[-C--:B------:R-:W-:Y:S02]  /*6c20*/  ISETP.GE.AND P3, PT, R64, R219.reuse, PT ;  /* 0x000000db4000720c */ /* 0x080fe40003f66270 */
[----:B------:R-:W-:-:S02]  /*6c30*/  ISETP.GE.AND P2, PT, R65, R219, PT ;  /* 0x000000db4100720c */ /* 0x000fc40003f46270 */
[----:B------:R-:W-:Y:S02]  /*6c40*/  ISETP.GE.AND P0, PT, R61, R220, PT ;  /* 0x000000dc3d00720c */ /* 0x000fe40003f06270 */
[----:B------:R-:W-:Y:S02]  /*6c50*/  FSEL R38, R38, -INF , P1 ;  /* 0xff80000026267808 */ /* 0x000fe40000800000 */
[----:B------:R-:W-:Y:S02]  /*6c60*/  FSEL R83, R83, -INF , !P5 ;  /* 0xff80000053537808 */ /* 0x000fe40006800000 */
[----:B------:R-:W-:Y:S02]  /*6c70*/  FSEL R81, R81, -INF , !P4 ;  /* 0xff80000051517808 */ /* 0x000fe40006000000 */
[----:B------:R-:W-:Y:S02]  /*6c80*/  FMNMX3.FTZ R0, R0, R62, R57, !PT ;  /* 0x0000003e00007276 */ /* 0x000fe40007810039 */
[----:B------:R-:W-:-:S02]  /*6c90*/  ISETP.GE.AND P1, PT, R61, R219, PT ;  /* 0x000000db3d00720c */ /* 0x000fc40003f26270 */
[----:B------:R-:W-:Y:S02]  /*6ca0*/  FSEL R39, R39, -INF , P0 ;  /* 0xff80000027277808 */ /* 0x000fe40000000000 */
[----:B------:R-:W-:Y:S02]  /*6cb0*/  FSEL R79, R43, -INF , !P3 ;  /* 0xff8000002b4f7808 */ /* 0x000fe40005800000 */
[----:B------:R-:W-:Y:S02]  /*6cc0*/  FSEL R77, R38, -INF , !P2 ;  /* 0xff800000264d7808 */ /* 0x000fe40005000000 */
[----:B------:R-:W-:Y:S02]  /*6cd0*/  FMNMX3.FTZ R0, R0, R83, R81, !PT ;  /* 0x0000005300007276 */ /* 0x000fe40007810051 */
[----:B------:R-:W-:Y:S02]  /*6ce0*/  FSEL R75, R39, -INF , !P1 ;  /* 0xff800000274b7808 */ /* 0x000fe40004800000 */
[----:B------:R-:W-:-:S04]  /*6cf0*/  FMNMX3.FTZ R0, R0, R79, R77, !PT ;  /* 0x0000004f00007276 */ /* 0x000fc8000781004d */
[----:B------:R-:W-:-:S05]  /*6d00*/  FMNMX.FTZ R0, R75, R0, !PT ;  /* 0x000000004b007209 */ /* 0x000fca0007810000 */
[----:B------:R-:W1:Y:S01]  /*6d10*/  SHFL.BFLY PT, R7, R0, 0x2, 0x1f ;  /* 0x0c401f0000077f89 */ /* 0x000e6200000e0000 */
[----:B------:R-:W-:Y:S01]  /*6d20*/  FFMA.FTZ R67, R4, R133, -R22 ;  /* 0x0000008504437223 */ /* 0x000fe20000010816 */
[----:B------:R-:W-:Y:S01]  /*6d30*/  IMAD.SHL.U32 R138, R138, 0x100, RZ ;  /* 0x000001008a8a7824 */ /* 0x000fe200078e00ff */
[----:B-1----:R-:W-:-:S05]  /*6d40*/  FMNMX.FTZ R4, R0, R7, !PT ;  /* 0x0000000700047209 */ /* 0x002fca0007810000 */
[----:B------:R-:W1:Y:S01]  /*6d50*/  SHFL.BFLY PT, R7, R4, 0x1, 0x1f ;  /* 0x0c201f0004077f89 */ /* 0x000e6200000e0000 */
[-CC-:B------:R-:W-:Y:S01]  /*6d60*/  FFMA.FTZ R59, R5, R133.reuse, -R22.reuse ;  /* 0x00000085053b7223 */ /* 0x180fe20000010816 */
[----:B------:R-:W-:Y:S02]  /*6d70*/  LOP3.LUT R5, R138, 0x100, RZ, 0xc0, !PT ;  /* 0x000001008a057812 */ /* 0x000fe400078ec0ff */
[----:B------:R-:W-:Y:S01]  /*6d80*/  ISETP.NE.AND P2, PT, R196, RZ, PT ;  /* 0x000000ffc400720c */ /* 0x000fe20003f45270 */
[----:B------:R-:W-:-:S03]  /*6d90*/  FFMA.FTZ R61, R21, R133, -R22 ;  /* 0x00000085153d7223 */ /* 0x000fc60000010816 */
[----:B------:R-:W-:Y:S02]  /*6da0*/  SEL R21, R195, 0xffffffe0, !P2 ;  /* 0xffffffe0c3157807 */ /* 0x000fe40005000000 */
[----:B-1----:R-:W-:Y:S02]  /*6db0*/  FMNMX.FTZ R0, R4, R7, !PT ;  /* 0x0000000704007209 */ /* 0x002fe40007810000 */
[----:B------:R-:W-:-:S04]  /*6dc0*/  LOP3.LUT R4, R5, 0x20, R212, 0xf8, !PT ;  /* 0x0000002005047812 */ /* 0x000fc800078ef8d4 */
[----:B------:R-:W-:-:S05]  /*6dd0*/  LOP3.LUT R5, R4, R149, RZ, 0xfc, !PT ;  /* 0x0000009504057212 */ /* 0x000fca00078efcff */
[----:B------:R-:W-:Y:S02]  /*6de0*/  IMAD R64, R5, 0x2, R210 ;  /* 0x0000000205407824 */ /* 0x000fe400078e02d2 */
[----:B------:R-:W-:Y:S01]  /*6df0*/  FMUL.FTZ R66, R133, R0 ;  /* 0x0000000085427220 */ /* 0x000fe20000410000 */
[----:B------:R-:W-:Y:S02]  /*6e00*/  FSETP.NEU.FTZ.AND P0, PT, R0, -INF , PT ;  /* 0xff8000000000780b */ /* 0x000fe40003f1d000 */
[----:B------:R-:W1:Y:S01]  /*6e10*/  LDSM.16.MT88.4 R4, [R64+0x5000] ;  /* 0x005000004004783b */ /* 0x000e620000004200 */
[----:B------:R-:W-:Y:S01]  /*6e20*/  IMAD.IADD R82, R64, 0x1, R21 ;  /* 0x0000000140527824 */ /* 0x000fe200078e0215 */
[----:B------:R-:W-:Y:S01]  /*6e30*/  FSEL R66, R66, RZ, P0 ;  /* 0x000000ff42427208 */ /* 0x000fe20000000000 */
[-CC-:B------:R-:W-:Y:S01]  /*6e40*/  FFMA.FTZ R70, R12, R133.reuse, -R22.reuse ;  /* 0x000000850c467223 */ /* 0x180fe20000010816 */
[-CC-:B------:R-:W-:Y:S01]  /*6e50*/  FFMA.FTZ R43, R13, R133.reuse, -R22.reuse ;  /* 0x000000850d2b7223 */ /* 0x180fe20000010816 */
[-CC-:B------:R-:W-:Y:S01]  /*6e60*/  FFMA.FTZ R78, R124, R133.reuse, -R22.reuse ;  /* 0x000000857c4e7223 */ /* 0x180fe20000010816 */
[----:B------:R-:W2:Y:S01]  /*6e70*/  LDSM.16.MT88.4 R12, [R82+0x5000] ;  /* 0x00500000520c783b */ /* 0x000ea20000004200 */
        /* <DEDUP_REMOVED lines=8> */
[----:B------:R-:W-:Y:S01]  /*6f00*/  MUFU.EX2 R120, R120 ;  /* 0x0000007800787308 */ /* 0x000fe20000000800 */
[-C--:B------:R-:W-:Y:S01]  /*6f10*/  FFMA.FTZ R72, R16, R133.reuse, -R22 ;  /* 0x0000008510487223 */ /* 0x080fe20000010816 */
[----:B------:R-:W-:-:S02]  /*6f20*/  FFMA.FTZ R153, R17, R133, -R66 ;  /* 0x0000008511997223 */ /* 0x000fc40000010842 */
[----:B------:R-:W3:Y:S04]  /*6f30*/  LDSM.16.MT88.4 R16, [R64+0x5400] ;  /* 0x005400004010783b */ /* 0x000ee80000004200 */
[----:B------:R-:W4:Y:S08]  /*6f40*/  MUFU.EX2 R129, R129 ;  /* 0x0000008100817308 */ /* 0x000f300000000800 */
[----:B------:R-:W-:Y:S08]  /*6f50*/  MUFU.EX2 R125, R125 ;  /* 0x0000007d007d7308 */ /* 0x000ff00000000800 */
[----:B------:R-:W5:Y:S08]  /*6f60*/  MUFU.EX2 R116, R116 ;  /* 0x0000007400747308 */ /* 0x000f700000000800 */
[----:B------:R-:W-:Y:S08]  /*6f70*/  MUFU.EX2 R126, R126 ;  /* 0x0000007e007e7308 */ /* 0x000ff00000000800 */
[----:B------:R-:W1:Y:S08]  /*6f80*/  MUFU.EX2 R163, R163 ;  /* 0x000000a300a37308 */ /* 0x000e700000000800 */
[----:B------:R-:W-:Y:S08]  /*6f90*/  MUFU.EX2 R157, R157 ;  /* 0x0000009d009d7308 */ /* 0x000ff00000000800 */
[----:B------:R-:W2:Y:S01]  /*6fa0*/  MUFU.EX2 R124, R124 ;  /* 0x0000007c007c7308 */ /* 0x000ea20000000800 */
[-CC-:B------:R-:W-:Y:S01]  /*6fb0*/  FFMA.FTZ R69, R32, R133.reuse, -R22.reuse ;  /* 0x0000008520457223 */ /* 0x180fe20000010816 */
[----:B------:R-:W-:-:S02]  /*6fc0*/  FFMA.FTZ R65, R33, R133, -R22 ;  /* 0x0000008521417223 */ /* 0x000fc40000010816 */
[----:B------:R-:W3:Y:S01]  /*6fd0*/  LDSM.16.MT88.4 R32, [R82+0x5400] ;  /* 0x005400005220783b */ /* 0x000ee20000004200 */
[-CC-:B------:R-:W-:Y:S01]  /*6fe0*/  FFMA.FTZ R121, R121, R133.reuse, -R22.reuse ;  /* 0x0000008579797223 */ /* 0x180fe20000010816 */
[-CC-:B------:R-:W-:Y:S01]  /*6ff0*/  FFMA.FTZ R112, R112, R133.reuse, -R22.reuse ;  /* 0x0000008570707223 */ /* 0x180fe20000010816 */
[-CC-:B------:R-:W-:Y:S01]  /*7000*/  FFMA.FTZ R108, R108, R133.reuse, -R22.reuse ;  /* 0x000000856c6c7223 */ /* 0x180fe20000010816 */
[-C--:B------:R-:W-:Y:S01]  /*7010*/  FFMA.FTZ R113, R113, R133.reuse, -R22 ;  /* 0x0000008571717223 */ /* 0x080fe20000010816 */
[-CC-:B------:R-:W-:Y:S01]  /*7020*/  FFMA.FTZ R118, R27, R133.reuse, -R66.reuse ;  /* 0x000000851b767223 */ /* 0x180fe20000010842 */
[-CC-:B------:R-:W-:Y:S01]  /*7030*/  FFMA.FTZ R114, R9, R133.reuse, -R66.reuse ;  /* 0x0000008509727223 */ /* 0x180fe20000010842 */
[-C--:B------:R-:W-:Y:S01]  /*7040*/  FFMA.FTZ R145, R31, R133.reuse, -R66 ;  /* 0x000000851f917223 */ /* 0x080fe20000010842 */
[-CC-:B------:R-:W-:Y:S01]  /*7050*/  FFMA.FTZ R74, R24, R133.reuse, -R22.reuse ;  /* 0x00000085184a7223 */ /* 0x180fe20000010816 */
[----:B------:R-:W-:Y:S01]  /*7060*/  FFMA.FTZ R63, R25, R133, -R22 ;  /* 0x00000085193f7223 */ /* 0x000fe20000010816 */
[----:B----4-:R-:W-:-:S02]  /*7070*/  F2FP.F16.F32.PACK_AB R24, R129, R120 ;  /* 0x000000788118723e */ /* 0x010fc400000000ff */
[----:B-----5:R-:W-:Y:S02]  /*7080*/  F2FP.F16.F32.PACK_AB R26, R116, R125 ;  /* 0x0000007d741a723e */ /* 0x020fe400000000ff */
[----:B-1----:R-:W-:Y:S02]  /*7090*/  F2FP.F16.F32.PACK_AB R25, R163, R126 ;  /* 0x0000007ea319723e */ /* 0x002fe400000000ff */
[----:B--2---:R-:W-:Y:S01]  /*70a0*/  F2FP.F16.F32.PACK_AB R27, R124, R157 ;  /* 0x0000009d7c1b723e */ /* 0x004fe200000000ff */
[----:B------:R-:W-:Y:S01]  /*70b0*/  MUFU.EX2 R121, R121 ;  /* 0x0000007900797308 */ /* 0x000fe20000000800 */
[----:B------:R-:W-:-:S07]  /*70c0*/  FFMA.FTZ R68, R8, R133, -R22 ;  /* 0x0000008508447223 */ /* 0x000fce0000010816 */
[----:B------:R-:W1:Y:S01]  /*70d0*/  MUFU.EX2 R112, R112 ;  /* 0x0000007000707308 */ /* 0x000e620000000800 */
[C---:B------:R-:W-:Y:S07]  /*70e0*/  HMMA.16816.F32 R8, R24.reuse, R4, RZ ;  /* 0x000000041808723c */ /* 0x040fee00000018ff */
[----:B------:R-:W-:Y:S01]  /*70f0*/  MUFU.EX2 R108, R108 ;  /* 0x0000006c006c7308 */ /* 0x000fe20000000800 */
[C---:B------:R-:W-:Y:S07]  /*7100*/  HMMA.16816.F32 R4, R24.reuse, R6, RZ ;  /* 0x000000061804723c */ /* 0x040fee00000018ff */
[----:B------:R-:W2:Y:S08]  /*7110*/  MUFU.EX2 R113, R113 ;  /* 0x0000007100717308 */ /* 0x000eb00000000800 */
[----:B------:R-:W-:Y:S08]  /*7120*/  MUFU.EX2 R153, R153 ;  /* 0x0000009900997308 */ /* 0x000ff00000000800 */
[----:B------:R-:W4:Y:S08]  /*7130*/  MUFU.EX2 R118, R118 ;  /* 0x0000007600767308 */ /* 0x000f300000000800 */
[----:B------:R-:W-:Y:S08]  /*7140*/  MUFU.EX2 R114, R114 ;  /* 0x0000007200727308 */ /* 0x000ff00000000800 */
[----:B------:R-:W5:Y:S01]  /*7150*/  MUFU.EX2 R145, R145 ;  /* 0x0000009100917308 */ /* 0x000f620000000800 */
[-CC-:B------:R-:W-:Y:S01]  /*7160*/  FFMA.FTZ R76, R28, R133.reuse, -R22.reuse ;  /* 0x000000851c4c7223 */ /* 0x180fe20000010816 */
[-C--:B------:R-:W-:Y:S01]  /*7170*/  FFMA.FTZ R90, R29, R133.reuse, -R22 ;  /* 0x000000851d5a7223 */ /* 0x080fe20000010816 */
[----:B------:R-:W-:Y:S01]  /*7180*/  FFMA.FTZ R143, R37, R133, -R66 ;  /* 0x00000085258f7223 */ /* 0x000fe20000010842 */
[----:B------:R-:W-:Y:S01]  /*7190*/  HMMA.16816.F32 R28, R24, R12, RZ ;  /* 0x0000000c181c723c */ /* 0x000fe200000018ff */
[----:B------:R-:W3:Y:S01]  /*71a0*/  LDSM.16.MT88.4 R36, [R64+0x5800] ;  /* 0x005800004024783b */ /* 0x000ee20000004200 */
[----:B-1----:R-:W-:-:S06]  /*71b0*/  F2FP.F16.F32.PACK_AB R12, R112, R121 ;  /* 0x00000079700c723e */ /* 0x002fcc00000000ff */
[----:B------:R-:W-:Y:S01]  /*71c0*/  HMMA.16816.F32 R24, R24, R14, RZ ;  /* 0x0000000e1818723c */ /* 0x000fe200000018ff */
[----:B--2---:R-:W-:Y:S02]  /*71d0*/  F2FP.F16.F32.PACK_AB R14, R113, R108 ;  /* 0x0000006c710e723e */ /* 0x004fe400000000ff */
[----:B----4-:R-:W-:Y:S02]  /*71e0*/  F2FP.F16.F32.PACK_AB R13, R118, R153 ;  /* 0x00000099760d723e */ /* 0x010fe400000000ff */
        /* <DEDUP_REMOVED lines=8> */
[C---:B---3--:R-:W-:Y:S01]  /*7270*/  HMMA.16816.F32 R8, R12.reuse, R16, R8 ;  /* 0x000000100c08723c */ /* 0x048fe20000001808 */
[----:B------:R-:W-:Y:S07]  /*7280*/  MUFU.EX2 R104, R104 ;  /* 0x0000006800687308 */ /* 0x000fee0000000800 */
[C---:B------:R-:W-:Y:S01]  /*7290*/  HMMA.16816.F32 R4, R12.reuse, R18, R4 ;  /* 0x000000120c04723c */ /* 0x040fe20000001804 */
[----:B------:R-:W1:Y:S01]  /*72a0*/  LDSM.16.MT88.4 R16, [R82+0x5800] ;  /* 0x005800005210783b */ /* 0x000e620000004200 */
[----:B------:R-:W2:Y:S08]  /*72b0*/  MUFU.EX2 R109, R109 ;  /* 0x0000006d006d7308 */ /* 0x000eb00000000800 */
[----:B------:R-:W-:Y:S01]  /*72c0*/  MUFU.EX2 R100, R100 ;  /* 0x0000006400647308 */ /* 0x000fe20000000800 */
[C---:B------:R-:W-:Y:S07]  /*72d0*/  HMMA.16816.F32 R28, R12.reuse, R32, R28 ;  /* 0x000000200c1c723c */ /* 0x040fee000000181c */
[----:B------:R-:W3:Y:S01]  /*72e0*/  MUFU.EX2 R105, R105 ;  /* 0x0000006900697308 */ /* 0x000ee20000000800 */
[----:B------:R-:W-:Y:S01]  /*72f0*/  HMMA.16816.F32 R24, R12, R34, R24 ;  /* 0x000000220c18723c */ /* 0x000fe20000001818 */
[----:B------:R-:W4:Y:S06]  /*7300*/  LDSM.16.MT88.4 R32, [R64+0x5c00] ;  /* 0x005c00004020783b */ /* 0x000f2c0000004200 */
        /* <DEDUP_REMOVED lines=12> */
[----:B--2---:R-:W-:-:S02]  /*73d0*/  F2FP.F16.F32.PACK_AB R12, R109, R104 ;  /* 0x000000686d0c723e */ /* 0x004fc400000000ff */
[----:B---3--:R-:W-:Y:S02]  /*73e0*/  F2FP.F16.F32.PACK_AB R14, R105, R100 ;  /* 0x00000064690e723e */ /* 0x008fe400000000ff */
[----:B-----5:R-:W-:Y:S02]  /*73f0*/  F2FP.F16.F32.PACK_AB R13, R106, R143 ;  /* 0x0000008f6a0d723e */ /* 0x020fe400000000ff */
[----:B-1----:R-:W-:Y:S01]  /*7400*/  F2FP.F16.F32.PACK_AB R15, R141, R110 ;  /* 0x0000006e8d0f723e */ /* 0x002fe200000000ff */
[----:B------:R-:W-:Y:S06]  /*7410*/  MUFU.EX2 R101, R101 ;  /* 0x0000006500657308 */ /* 0x000fec0000000800 */
[C---:B------:R-:W-:Y:S02]  /*7420*/  HMMA.16816.F32 R8, R12.reuse, R36, R8 ;  /* 0x000000240c08723c */ /* 0x040fe40000001808 */
[----:B------:R-:W1:Y:S06]  /*7430*/  MUFU.EX2 R96, R96 ;  /* 0x0000006000607308 */ /* 0x000e6c0000000800 */
[C---:B------:R-:W-:Y:S01]  /*7440*/  HMMA.16816.F32 R4, R12.reuse, R38, R4 ;  /* 0x000000260c04723c */ /* 0x040fe20000001804 */
[----:B------:R-:W2:Y:S01]  /*7450*/  LDSM.16.MT88.4 R36, [R82+0x5c00] ;  /* 0x005c00005224783b */ /* 0x000ea20000004200 */
[----:B------:R-:W-:Y:S08]  /*7460*/  MUFU.EX2 R99, R99 ;  /* 0x0000006300637308 */ /* 0x000ff00000000800 */
[----:B------:R-:W3:Y:S08]  /*7470*/  MUFU.EX2 R94, R94 ;  /* 0x0000005e005e7308 */ /* 0x000ef00000000800 */
[----:B------:R-:W-:Y:S08]  /*7480*/  MUFU.EX2 R171, R171 ;  /* 0x000000ab00ab7308 */ /* 0x000ff00000000800 */
[----:B------:R-:W5:Y:S08]  /*7490*/  MUFU.EX2 R122, R122 ;  /* 0x0000007a007a7308 */ /* 0x000f700000000800 */
[----:B------:R-:W-:Y:S08]  /*74a0*/  MUFU.EX2 R128, R128 ;  /* 0x0000008000807308 */ /* 0x000ff00000000800 */
[----:B------:R-:W4:Y:S01]  /*74b0*/  MUFU.EX2 R169, R169 ;  /* 0x000000a900a97308 */ /* 0x000f220000000800 */
[C---:B------:R-:W-:Y:S08]  /*74c0*/  HMMA.16816.F32 R28, R12.reuse, R16, R28 ;  /* 0x000000100c1c723c */ /* 0x040ff0000000181c */
[----:B------:R-:W-:Y:S01]  /*74d0*/  HMMA.16816.F32 R24, R12, R18, R24 ;  /* 0x000000120c18723c */ /* 0x000fe20000001818 */
[----:B-1----:R-:W-:Y:S01]  /*74e0*/  F2FP.F16.F32.PACK_AB R12, R96, R101 ;  /* 0x00000065600c723e */ /* 0x002fe200000000ff */
[----:B------:R-:W1:Y:S01]  /*74f0*/  LDSM.16.MT88.4 R16, [R64+0x6000] ;  /* 0x006000004010783b */ /* 0x000e620000004200 */
[----:B---3--:R-:W-:-:S02]  /*7500*/  F2FP.F16.F32.PACK_AB R14, R94, R99 ;  /* 0x000000635e0e723e */ /* 0x008fc400000000ff */
[----:B-----5:R-:W-:Y:S02]  /*7510*/  F2FP.F16.F32.PACK_AB R13, R122, R171 ;  /* 0x000000ab7a0d723e */ /* 0x020fe400000000ff */
[----:B----4-:R-:W-:Y:S01]  /*7520*/  F2FP.F16.F32.PACK_AB R15, R169, R128 ;  /* 0x00000080a90f723e */ /* 0x010fe200000000ff */
[-CC-:B------:R-:W-:Y:S01]  /*7530*/  FFMA.FTZ R119, R175, R133.reuse, -R22.reuse ;  /* 0x00000085af777223 */ /* 0x180fe20000010816 */
[-CC-:B------:R-:W-:Y:S01]  /*7540*/  FFMA.FTZ R92, R246, R133.reuse, -R22.reuse ;  /* 0x00000085f65c7223 */ /* 0x180fe20000010816 */
[-CC-:B------:R-:W-:Y:S01]  /*7550*/  FFMA.FTZ R95, R244, R133.reuse, -R22.reuse ;  /* 0x00000085f45f7223 */ /* 0x180fe20000010816 */
[----:B------:R-:W-:-:S03]  /*7560*/  FFMA.FTZ R88, R242, R133, -R22 ;  /* 0x00000085f2587223 */ /* 0x000fc60000010816 */
[----:B------:R-:W-:Y:S01]  /*7570*/  HMMA.16816.F32 R8, R12, R32, R8 ;  /* 0x000000200c08723c */ /* 0x000fe20000001808 */
[-C--:B------:R-:W-:Y:S01]  /*7580*/  FFMA.FTZ R91, R234, R133.reuse, -R22 ;  /* 0x00000085ea5b7223 */ /* 0x080fe20000010816 */
[-CC-:B------:R-:W-:Y:S01]  /*7590*/  FFMA.FTZ R177, R177, R133.reuse, -R66.reuse ;  /* 0x00000085b1b17223 */ /* 0x180fe20000010842 */
[-CC-:B------:R-:W-:Y:S01]  /*75a0*/  FFMA.FTZ R130, R130, R133.reuse, -R66.reuse ;  /* 0x0000008582827223 */ /* 0x180fe20000010842 */
[-CC-:B------:R-:W-:Y:S01]  /*75b0*/  FFMA.FTZ R132, R132, R133.reuse, -R66.reuse ;  /* 0x0000008584847223 */ /* 0x180fe20000010842 */
[----:B------:R-:W-:-:S03]  /*75c0*/  FFMA.FTZ R175, R251, R133, -R66 ;  /* 0x00000085fbaf7223 */ /* 0x000fc60000010842 */
        /* <DEDUP_REMOVED lines=12> */
[----:B------:R-:W2:Y:S01]  /*7690*/  LDSM.16.MT88.4 R36, [R64+0x6400] ;  /* 0x006400004024783b */ /* 0x000ea20000004200 */
        /* <DEDUP_REMOVED lines=37> */
[----:B--2---:R-:W-:Y:S02]  /*78f0*/  F2FP.F16.F32.PACK_AB R13, R136, R189 ;  /* 0x000000bd880d723e */ /* 0x004fe400000000ff */
        /* <DEDUP_REMOVED lines=16> */
[----:B---3--:R-:W-:-:S02]  /*7a00*/  F2FP.F16.F32.PACK_AB R14, R56, R45 ;  /* 0x0000002d380e723e */ /* 0x008fc400000000ff */
[----:B----4-:R-:W-:Y:S02]  /*7a10*/  F2FP.F16.F32.PACK_AB R13, R140, R195 ;  /* 0x000000c38c0d723e */ /* 0x010fe400000000ff */
[----:B-----5:R-:W-:Y:S01]  /*7a20*/  F2FP.F16.F32.PACK_AB R15, R201, R142 ;  /* 0x0000008ec90f723e */ /* 0x020fe200000000ff */
[-CC-:B------:R-:W-:Y:S01]  /*7a30*/  FFMA.FTZ R134, R185, R133.reuse, -R22.reuse ;  /* 0x00000085b9867223 */ /* 0x180fe20000010816 */
[-CC-:B------:R-:W-:Y:S01]  /*7a40*/  FFMA.FTZ R49, R186, R133.reuse, -R22.reuse ;  /* 0x00000085ba317223 */ /* 0x180fe20000010816 */
[-C--:B------:R-:W-:Y:S01]  /*7a50*/  FFMA.FTZ R54, R184, R133.reuse, -R22 ;  /* 0x00000085b8367223 */ /* 0x080fe20000010816 */
[----:B------:R-:W-:-:S03]  /*7a60*/  FFMA.FTZ R185, R205, R133, -R66 ;  /* 0x00000085cdb97223 */ /* 0x000fc60000010842 */
[----:B------:R-:W-:Y:S01]  /*7a70*/  HMMA.16816.F32 R8, R12, R32, R8 ;  /* 0x000000200c08723c */ /* 0x000fe20000001808 */
[-CC-:B------:R-:W-:Y:S01]  /*7a80*/  FFMA.FTZ R144, R203, R133.reuse, -R66.reuse ;  /* 0x00000085cb907223 */ /* 0x180fe20000010842 */
[-CC-:B------:R-:W-:Y:S01]  /*7a90*/  FFMA.FTZ R199, R199, R133.reuse, -R66.reuse ;  /* 0x00000085c7c77223 */ /* 0x180fe20000010842 */
[----:B------:R-:W-:-:S05]  /*7aa0*/  FFMA.FTZ R146, R197, R133, -R66 ;  /* 0x00000085c5927223 */ /* 0x000fca0000010842 */
[C---:B------:R-:W-:Y:S01]  /*7ab0*/  HMMA.16816.F32 R4, R12.reuse, R34, R4 ;  /* 0x000000220c04723c */ /* 0x040fe20000001804 */
[----:B------:R-:W3:Y:S01]  /*7ac0*/  LDSM.16.MT88.4 R32, [R82+0x6c00] ;  /* 0x006c00005220783b */ /* 0x000ee20000004200 */
        /* <DEDUP_REMOVED lines=18> */
[-C--:B------:R-:W-:Y:S01]  /*7bf0*/  FFMA.FTZ R73, R172, R133.reuse, -R22 ;  /* 0x00000085ac497223 */ /* 0x080fe20000010816 */
[-CC-:B------:R-:W-:Y:S01]  /*7c00*/  FFMA.FTZ R191, R191, R133.reuse, -R66.reuse ;  /* 0x00000085bfbf7223 */ /* 0x180fe20000010842 */
[-CC-:B------:R-:W-:Y:S01]  /*7c10*/  FFMA.FTZ R152, R183, R133.reuse, -R66.reuse ;  /* 0x00000085b7987223 */ /* 0x180fe20000010842 */
[-CC-:B------:R-:W-:Y:S01]  /*7c20*/  FFMA.FTZ R154, R181, R133.reuse, -R66.reuse ;  /* 0x00000085b59a7223 */ /* 0x180fe20000010842 */
[-C--:B------:R-:W-:Y:S01]  /*7c30*/  FFMA.FTZ R179, R179, R133.reuse, -R66 ;  /* 0x00000085b3b37223 */ /* 0x080fe20000010842 */
[-CC-:B------:R-:W-:Y:S01]  /*7c40*/  FFMA.FTZ R178, R178, R133.reuse, -R22.reuse ;  /* 0x00000085b2b27223 */ /* 0x180fe20000010816 */
[-CC-:B------:R-:W-:Y:S01]  /*7c50*/  FFMA.FTZ R176, R176, R133.reuse, -R22.reuse ;  /* 0x00000085b0b07223 */ /* 0x180fe20000010816 */
[C---:B------:R-:W-:Y:S01]  /*7c60*/  HMMA.16816.F32 R8, R12.reuse, R16, R8 ;  /* 0x000000100c08723c */ /* 0x040fe20000001808 */
[----:B------:R-:W-:Y:S07]  /*7c70*/  MUFU.EX2 R42, R42 ;  /* 0x0000002a002a7308 */ /* 0x000fee0000000800 */
[C---:B------:R-:W-:Y:S01]  /*7c80*/  HMMA.16816.F32 R4, R12.reuse, R18, R4 ;  /* 0x000000120c04723c */ /* 0x040fe20000001804 */
[----:B------:R-:W1:Y:S01]  /*7c90*/  LDSM.16.MT88.4 R16, [R82+0x7000] ;  /* 0x007000005210783b */ /* 0x000e620000004200 */
[----:B------:R-:W-:Y:S08]  /*7ca0*/  MUFU.EX2 R46, R178 ;  /* 0x000000b2002e7308 */ /* 0x000ff00000000800 */
[----:B------:R-:W3:Y:S01]  /*7cb0*/  MUFU.EX2 R47, R176 ;  /* 0x000000b0002f7308 */ /* 0x000ee20000000800 */
        /* <DEDUP_REMOVED lines=29> */
[----:B------:R-:W-:Y:S01]  /*7e90*/  FADD.FTZ R162, R120, R129 ;  /* 0x0000008178a27221 */ /* 0x000fe20000010000 */
[----:B------:R-:W-:Y:S01]  /*7ea0*/  HMMA.16816.F32 R28, R12, R16, R28 ;  /* 0x000000100c1c723c */ /* 0x000fe2000000181c */
[----:B-1----:R-:W-:-:S02]  /*7eb0*/  F2FP.F16.F32.PACK_AB R16, R71, R80 ;  /* 0x000000504710723e */ /* 0x002fc400000000ff */
[----:B---3--:R-:W-:Y:S01]  /*7ec0*/  F2FP.F16.F32.PACK_AB R17, R156, R173 ;  /* 0x000000ad9c11723e */ /* 0x008fe200000000ff */
[----:B------:R-:W-:-:S04]  /*7ed0*/  FADD.FTZ R125, R125, R162 ;  /* 0x000000a27d7d7221 */ /* 0x000fc80000010000 */
[----:B------:R-:W-:Y:S01]  /*7ee0*/  HMMA.16816.F32 R24, R12, R18, R24 ;  /* 0x000000120c18723c */ /* 0x000fe20000001818 */
[----:B------:R-:W-:Y:S01]  /*7ef0*/  F2FP.F16.F32.PACK_AB R18, R69, R78 ;  /* 0x0000004e4512723e */ /* 0x000fe200000000ff */
[----:B------:R-:W1:Y:S01]  /*7f00*/  LDSM.16.MT88.4 R12, [R64+0x7800] ;  /* 0x00780000400c783b */ /* 0x000e620000004200 */
[----:B------:R-:W-:Y:S01]  /*7f10*/  FADD.FTZ R116, R116, R125 ;  /* 0x0000007d74747221 */ /* 0x000fe20000010000 */
[----:B----4-:R-:W-:Y:S01]  /*7f20*/  F2FP.F16.F32.PACK_AB R19, R155, R158 ;  /* 0x0000009e9b13723e */ /* 0x010fe200000000ff */
[----:B------:R-:W-:Y:S01]  /*7f30*/  FADD.FTZ R126, R126, R163 ;  /* 0x000000a37e7e7221 */ /* 0x000fe20000010000 */
[----:B------:R-:W-:-:S05]  /*7f40*/  FFMA.FTZ R139, R139, R133, -R66 ;  /* 0x000000858b8b7223 */ /* 0x000fca0000010842 */
[C---:B-----5:R-:W-:Y:S01]  /*7f50*/  HMMA.16816.F32 R8, R16.reuse, R32, R8 ;  /* 0x000000201008723c */ /* 0x060fe20000001808 */
[----:B------:R-:W-:Y:S01]  /*7f60*/  FADD.FTZ R33, R121, R116 ;  /* 0x0000007479217221 */ /* 0x000fe20000010000 */
[-CC-:B------:R-:W-:Y:S01]  /*7f70*/  FFMA.FTZ R160, R147, R133.reuse, -R66.reuse ;  /* 0x0000008593a07223 */ /* 0x180fe20000010842 */
[-C--:B------:R-:W-:Y:S01]  /*7f80*/  FFMA.FTZ R120, R137, R133.reuse, -R66 ;  /* 0x0000008589787223 */ /* 0x080fe20000010842 */
[----:B------:R-:W-:Y:S01]  /*7f90*/  FADD.FTZ R157, R157, R126 ;  /* 0x0000007e9d9d7221 */ /* 0x000fe20000010000 */
[----:B------:R-:W-:Y:S01]  /*7fa0*/  FADD.FTZ R125, R112, R33 ;  /* 0x00000021707d7221 */ /* 0x000fe20000010000 */
[----:B------:R-:W-:Y:S02]  /*7fb0*/  FFMA.FTZ R131, R131, R133, -R66 ;  /* 0x0000008583837223 */ /* 0x000fe40000010842 */
[----:B------:R-:W-:Y:S01]  /*7fc0*/  HMMA.16816.F32 R4, R16, R34, R4 ;  /* 0x000000221004723c */ /* 0x000fe20000001804 */
[----:B------:R-:W3:Y:S01]  /*7fd0*/  LDSM.16.MT88.4 R32, [R82+0x7800] ;  /* 0x007800005220783b */ /* 0x000ee20000004200 */
[----:B------:R-:W-:Y:S01]  /*7fe0*/  FADD.FTZ R124, R124, R157 ;  /* 0x0000009d7c7c7221 */ /* 0x000fe20000010000 */
[----:B------:R-:W-:Y:S03]  /*7ff0*/  MUFU.EX2 R76, R76 ;  /* 0x0000004c004c7308 */ /* 0x000fe60000000800 */
[----:B------:R-:W-:-:S05]  /*8000*/  FADD.FTZ R153, R153, R124 ;  /* 0x0000007c99997221 */ /* 0x000fca0000010000 */
[----:B------:R-:W4:Y:S01]  /*8010*/  MUFU.EX2 R67, R67 ;  /* 0x0000004300437308 */ /* 0x000f220000000800 */
[----:B------:R-:W-:Y:S01]  /*8020*/  FFMA.FTZ R116, R93, R133, -R22 ;  /* 0x000000855d747223 */ /* 0x000fe20000010816 */
[----:B------:R-:W-:-:S06]  /*8030*/  FADD.FTZ R93, R118, R153 ;  /* 0x00000099765d7221 */ /* 0x000fcc0000010000 */
[----:B------:R-:W-:Y:S08]  /*8040*/  MUFU.EX2 R74, R74 ;  /* 0x0000004a004a7308 */ /* 0x000ff00000000800 */
[----:B------:R-:W5:Y:S08]  /*8050*/  MUFU.EX2 R65, R65 ;  /* 0x0000004100417308 */ /* 0x000f700000000800 */
[----:B------:R-:W-:Y:S08]  /*8060*/  MUFU.EX2 R139, R139 ;  /* 0x0000008b008b7308 */ /* 0x000ff00000000800 */
[----:B------:R-:W1:Y:S08]  /*8070*/  MUFU.EX2 R160, R160 ;  /* 0x000000a000a07308 */ /* 0x000e700000000800 */
[----:B------:R-:W-:Y:S08]  /*8080*/  MUFU.EX2 R120, R120 ;  /* 0x0000007800787308 */ /* 0x000ff00000000800 */
[----:B------:R-:W3:Y:S01]  /*8090*/  MUFU.EX2 R121, R131 ;  /* 0x0000008300797308 */ /* 0x000ee20000000800 */
[----:B--2---:R-:W-:Y:S01]  /*80a0*/  HMMA.16816.F32 R28, R16, R36, R28 ;  /* 0x00000024101c723c */ /* 0x004fe2000000181c */
[----:B------:R-:W-:Y:S01]  /*80b0*/  FADD.FTZ R36, R108, R125 ;  /* 0x0000007d6c247221 */ /* 0x000fe20000010000 */
[----:B------:R-:W-:-:S03]  /*80c0*/  FADD.FTZ R114, R114, R93 ;  /* 0x0000005d72727221 */ /* 0x000fc60000010000 */
[----:B------:R-:W-:Y:S01]  /*80d0*/  FADD.FTZ R113, R113, R36 ;  /* 0x0000002471717221 */ /* 0x000fe20000010000 */
[----:B------:R-:W-:Y:S01]  /*80e0*/  FADD.FTZ R114, R145, R114 ;  /* 0x0000007291727221 */ /* 0x000fe20000010000 */
[----:B----4-:R-:W-:Y:S01]  /*80f0*/  F2FP.F16.F32.PACK_AB R36, R67, R76 ;  /* 0x0000004c4324723e */ /* 0x010fe200000000ff */
[----:B------:R-:W-:Y:S01]  /*8100*/  HMMA.16816.F32 R24, R16, R38, R24 ;  /* 0x000000261018723c */ /* 0x000fe20000001818 */
[----:B-----5:R-:W-:Y:S01]  /*8110*/  F2FP.F16.F32.PACK_AB R38, R65, R74 ;  /* 0x0000004a4126723e */ /* 0x020fe200000000ff */
[----:B------:R-:W-:Y:S01]  /*8120*/  FADD.FTZ R104, R104, R113 ;  /* 0x0000007168687221 */ /* 0x000fe20000010000 */
[----:B-1----:R-:W-:Y:S01]  /*8130*/  F2FP.F16.F32.PACK_AB R37, R160, R139 ;  /* 0x0000008ba025723e */ /* 0x002fe200000000ff */
[----:B------:R-:W-:Y:S01]  /*8140*/  FADD.FTZ R143, R143, R114 ;  /* 0x000000728f8f7221 */ /* 0x000fe20000010000 */
[----:B------:R-:W1:Y:S01]  /*8150*/  LDSM.16.MT88.4 R16, [R64+0x7c00] ;  /* 0x007c00004010783b */ /* 0x000e620000004200 */
[----:B---3--:R-:W-:Y:S01]  /*8160*/  F2FP.F16.F32.PACK_AB R39, R121, R120 ;  /* 0x000000787927723e */ /* 0x008fe200000000ff */
[----:B------:R-:W-:Y:S01]  /*8170*/  FADD.FTZ R109, R109, R104 ;  /* 0x000000686d6d7221 */ /* 0x000fe20000010000 */
[----:B------:R-:W-:-:S05]  /*8180*/  FADD.FTZ R143, R106, R143 ;  /* 0x0000008f6a8f7221 */ /* 0x000fca0000010000 */
[C---:B------:R-:W-:Y:S01]  /*8190*/  HMMA.16816.F32 R8, R36.reuse, R12, R8 ;  /* 0x0000000c2408723c */ /* 0x040fe20000001808 */
[----:B------:R-:W-:Y:S01]  /*81a0*/  FADD.FTZ R12, R100, R109 ;  /* 0x0000006d640c7221 */ /* 0x000fe20000010000 */
[----:B------:R-:W-:Y:S01]  /*81b0*/  FADD.FTZ R110, R110, R143 ;  /* 0x0000008f6e6e7221 */ /* 0x000fe20000010000 */
[-CC-:B------:R-:W-:Y:S01]  /*81c0*/  FFMA.FTZ R112, R127, R133.reuse, -R66.reuse ;  /* 0x000000857f707223 */ /* 0x180fe20000010842 */
[-C--:B------:R-:W-:Y:S01]  /*81d0*/  FFMA.FTZ R93, R123, R133.reuse, -R66 ;  /* 0x000000857b5d7223 */ /* 0x080fe20000010842 */
[----:B------:R-:W-:Y:S01]  /*81e0*/  FADD.FTZ R12, R105, R12 ;  /* 0x0000000c690c7221 */ /* 0x000fe20000010000 */
[----:B------:R-:W-:Y:S01]  /*81f0*/  FADD.FTZ R110, R141, R110 ;  /* 0x0000006e8d6e7221 */ /* 0x000fe20000010000 */
        /* <DEDUP_REMOVED lines=8> */
[----:B------:R-:W2:Y:S01]  /*8280*/  MUFU.EX2 R63, R63 ;  /* 0x0000003f003f7308 */ /* 0x000ea20000000800 */
[----:B------:R-:W-:Y:S01]  /*8290*/  HMMA.16816.F32 R4, R36, R14, R4 ;  /* 0x0000000e2404723c */ /* 0x000fe20000001804 */
[----:B------:R-:W3:Y:S01]  /*82a0*/  LDSM.16.MT88.4 R12, [R82+0x7c00] ;  /* 0x007c0000520c783b */ /* 0x000ee20000004200 */
[----:B------:R-:W-:-:S05]  /*82b0*/  FADD.FTZ R99, R99, R32 ;  /* 0x0000002063637221 */ /* 0x000fca0000010000 */
[----:B------:R-:W-:Y:S01]  /*82c0*/  MUFU.EX2 R70, R70 ;  /* 0x0000004600467308 */ /* 0x000fe20000000800 */
[----:B------:R-:W-:-:S07]  /*82d0*/  FADD.FTZ R128, R128, R171 ;  /* 0x000000ab80807221 */ /* 0x000fce0000010000 */
[----:B------:R-:W4:Y:S08]  /*82e0*/  MUFU.EX2 R61, R61 ;  /* 0x0000003d003d7308 */ /* 0x000f300000000800 */
[----:B------:R-:W-:Y:S08]  /*82f0*/  MUFU.EX2 R112, R112 ;  /* 0x0000007000707308 */ /* 0x000ff00000000800 */
[----:B------:R-:W5:Y:S08]  /*8300*/  MUFU.EX2 R93, R93 ;  /* 0x0000005d005d7308 */ /* 0x000f700000000800 */
[----:B------:R-:W-:Y:S08]  /*8310*/  MUFU.EX2 R100, R117 ;  /* 0x0000007500647308 */ /* 0x000ff00000000800 */
[----:B------:R-:W1:Y:S01]  /*8320*/  MUFU.EX2 R101, R115 ;  /* 0x0000007300657308 */ /* 0x000e620000000800 */
[----:B------:R-:W-:Y:S01]  /*8330*/  HMMA.16816.F32 R32, R36, R34, R24 ;  /* 0x000000222420723c */ /* 0x000fe20000001818 */
[----:B------:R-:W-:Y:S01]  /*8340*/  FADD.FTZ R25, R94, R99 ;  /* 0x000000635e197221 */ /* 0x000fe20000010000 */
[----:B------:R-:W-:-:S03]  /*8350*/  FADD.FTZ R128, R169, R128 ;  /* 0x00000080a9807221 */ /* 0x000fc60000010000 */
[----:B------:R-:W-:Y:S01]  /*8360*/  FADD.FTZ R24, R92, R25 ;  /* 0x000000195c187221 */ /* 0x000fe20000010000 */
[----:B------:R-:W-:Y:S01]  /*8370*/  FADD.FTZ R177, R177, R128 ;  /* 0x00000080b1b17221 */ /* 0x000fe20000010000 */
[----:B--2---:R-:W-:Y:S02]  /*8380*/  F2FP.F16.F32.PACK_AB R36, R63, R72 ;  /* 0x000000483f24723e */ /* 0x004fe400000000ff */
[----:B----4-:R-:W-:Y:S01]  /*8390*/  F2FP.F16.F32.PACK_AB R38, R61, R70 ;  /* 0x000000463d26723e */ /* 0x010fe200000000ff */
[----:B------:R-:W-:Y:S01]  /*83a0*/  FADD.FTZ R95, R95, R24 ;  /* 0x000000185f5f7221 */ /* 0x000fe20000010000 */
[----:B-----5:R-:W-:Y:S01]  /*83b0*/  F2FP.F16.F32.PACK_AB R37, R93, R112 ;  /* 0x000000705d25723e */ /* 0x020fe200000000ff */
[----:B------:R-:W-:Y:S01]  /*83c0*/  FADD.FTZ R177, R130, R177 ;  /* 0x000000b182b17221 */ /* 0x000fe20000010000 */
[----:B------:R-:W2:Y:S01]  /*83d0*/  LDSM.16.MT88.4 R24, [R64+0x8000] ;  /* 0x008000004018783b */ /* 0x000ea20000004200 */
[----:B-1----:R-:W-:Y:S01]  /*83e0*/  F2FP.F16.F32.PACK_AB R39, R101, R100 ;  /* 0x000000646527723e */ /* 0x002fe200000000ff */
[----:B------:R-:W-:Y:S01]  /*83f0*/  FADD.FTZ R88, R88, R95 ;  /* 0x0000005f58587221 */ /* 0x000fe20000010000 */
[----:B------:R-:W-:-:S05]  /*8400*/  FADD.FTZ R132, R132, R177 ;  /* 0x000000b184847221 */ /* 0x000fca0000010000 */
        /* <DEDUP_REMOVED lines=9> */
[-C--:B------:R-:W-:Y:S02]  /*84a0*/  FFMA.FTZ R92, R103, R133.reuse, -R66 ;  /* 0x00000085675c7223 */ /* 0x080fe40000010842 */
[----:B------:R-:W-:Y:S01]  /*84b0*/  FADD.FTZ R84, R84, R87 ;  /* 0x0000005754547221 */ /* 0x000fe20000010000 */
[----:B------:R-:W-:Y:S01]  /*84c0*/  FADD.FTZ R138, R187, R138 ;  /* 0x0000008abb8a7221 */ /* 0x000fe20000010000 */
[-CC-:B------:R-:W-:Y:S01]  /*84d0*/  FFMA.FTZ R107, R107, R133.reuse, -R66.reuse ;  /* 0x000000856b6b7223 */ /* 0x180fe20000010842 */
[-CC-:B------:R-:W-:Y:S01]  /*84e0*/  FFMA.FTZ R111, R111, R133.reuse, -R66.reuse ;  /* 0x000000856f6f7223 */ /* 0x180fe20000010842 */
[----:B------:R-:W-:Y:S01]  /*84f0*/  FFMA.FTZ R97, R97, R133, -R66 ;  /* 0x0000008561617223 */ /* 0x000fe20000010842 */
[C---:B------:R-:W-:Y:S01]  /*8500*/  HMMA.16816.F32 R4, R36.reuse, R18, R4 ;  /* 0x000000122404723c */ /* 0x040fe20000001804 */
[----:B------:R-:W-:Y:S01]  /*8510*/  FADD.FTZ R195, R195, R138 ;  /* 0x0000008ac3c37221 */ /* 0x000fe20000010000 */
[----:B------:R-:W1:Y:S01]  /*8520*/  LDSM.16.MT88.4 R16, [R82+0x8000] ;  /* 0x008000005210783b */ /* 0x000e620000004200 */
[----:B------:R-:W-:Y:S05]  /*8530*/  MUFU.EX2 R68, R68 ;  /* 0x0000004400447308 */ /* 0x000fea0000000800 */
[C---:B---3--:R-:W-:Y:S03]  /*8540*/  HMMA.16816.F32 R28, R36.reuse, R12, R28 ;  /* 0x0000000c241c723c */ /* 0x048fe6000000181c */
[----:B------:R-:W3:Y:S05]  /*8550*/  MUFU.EX2 R59, R59 ;  /* 0x0000003b003b7308 */ /* 0x000eea0000000800 */
[----:B------:R-:W-:Y:S01]  /*8560*/  HMMA.16816.F32 R32, R36, R14, R32 ;  /* 0x0000000e2420723c */ /* 0x000fe20000001820 */
[----:B------:R-:W-:-:S02]  /*8570*/  FADD.FTZ R37, R23, R84 ;  /* 0x0000005417257221 */ /* 0x000fc40000010000 */
[----:B------:R-:W-:Y:S02]  /*8580*/  MUFU.EX2 R43, R43 ;  /* 0x0000002b002b7308 */ /* 0x000fe40000000800 */
[----:B------:R-:W-:Y:S01]  /*8590*/  FADD.FTZ R52, R52, R37 ;  /* 0x0000002534347221 */ /* 0x000fe20000010000 */
[----:B------:R-:W-:-:S05]  /*85a0*/  FADD.FTZ R37, R140, R195 ;  /* 0x000000c38c257221 */ /* 0x000fca0000010000 */
[----:B------:R-:W4:Y:S01]  /*85b0*/  MUFU.EX2 R90, R90 ;  /* 0x0000005a005a7308 */ /* 0x000f220000000800 */
[----:B------:R-:W-:-:S07]  /*85c0*/  FADD.FTZ R45, R45, R52 ;  /* 0x000000342d2d7221 */ /* 0x000fce0000010000 */
[----:B------:R-:W-:Y:S01]  /*85d0*/  MUFU.EX2 R96, R107 ;  /* 0x0000006b00607308 */ /* 0x000fe20000000800 */
[----:B------:R-:W-:Y:S02]  /*85e0*/  FADD.FTZ R142, R142, R37 ;  /* 0x000000258e8e7221 */ /* 0x000fe40000010000 */
[----:B------:R-:W5:Y:S05]  /*85f0*/  LDSM.16.MT88.4 R36, [R64+0x8400] ;  /* 0x008400004024783b */ /* 0x000f6a0000004200 */
[----:B------:R-:W2:Y:S08]  /*8600*/  MUFU.EX2 R99, R111 ;  /* 0x0000006f00637308 */ /* 0x000eb00000000800 */
[----:B------:R-:W-:Y:S08]  /*8610*/  MUFU.EX2 R92, R92 ;  /* 0x0000005c005c7308 */ /* 0x000ff00000000800 */
[----:B------:R-:W1:Y:S01]  /*8620*/  MUFU.EX2 R91, R97 ;  /* 0x00000061005b7308 */ /* 0x000e620000000800 */
[----:B------:R-:W-:Y:S01]  /*8630*/  FADD.FTZ R56, R56, R45 ;  /* 0x0000002d38387221 */ /* 0x000fe20000010000 */
[----:B------:R-:W-:Y:S01]  /*8640*/  FADD.FTZ R142, R201, R142 ;  /* 0x0000008ec98e7221 */ /* 0x000fe20000010000 */
[----:B---3--:R-:W-:-:S02]  /*8650*/  F2FP.F16.F32.PACK_AB R12, R59, R68 ;  /* 0x000000443b0c723e */ /* 0x008fc400000000ff */
[----:B------:R-:W-:Y:S01]  /*8660*/  FADD.FTZ R49, R49, R56 ;  /* 0x0000003831317221 */ /* 0x000fe20000010000 */
[----:B------:R-:W-:Y:S01]  /*8670*/  FADD.FTZ R185, R185, R142 ;  /* 0x0000008eb9b97221 */ /* 0x000fe20000010000 */
[----:B----4-:R-:W-:Y:S01]  /*8680*/  F2FP.F16.F32.PACK_AB R14, R90, R43 ;  /* 0x0000002b5a0e723e */ /* 0x010fe200000000ff */
[-C--:B------:R-:W-:Y:S01]  /*8690*/  FFMA.FTZ R167, R167, R133.reuse, -R22 ;  /* 0x00000085a7a77223 */ /* 0x080fe20000010816 */
[----:B--2---:R-:W-:Y:S01]  /*86a0*/  F2FP.F16.F32.PACK_AB R13, R99, R96 ;  /* 0x00000060630d723e */ /* 0x004fe200000000ff */
[-CC-:B------:R-:W-:Y:S01]  /*86b0*/  FFMA.FTZ R23, R85, R133.reuse, -R66.reuse ;  /* 0x0000008555177223 */ /* 0x180fe20000010842 */
[-CC-:B------:R-:W-:Y:S01]  /*86c0*/  FFMA.FTZ R45, R53, R133.reuse, -R66.reuse ;  /* 0x00000085352d7223 */ /* 0x180fe20000010842 */
[----:B------:R-:W-:Y:S01]  /*86d0*/  FADD.FTZ R49, R54, R49 ;  /* 0x0000003136317221 */ /* 0x000fe20000010000 */
[-CC-:B------:R-:W-:Y:S01]  /*86e0*/  FFMA.FTZ R58, R58, R133.reuse, -R66.reuse ;  /* 0x000000853a3a7223 */ /* 0x180fe20000010842 */
[-C--:B------:R-:W-:Y:S01]  /*86f0*/  FFMA.FTZ R60, R60, R133.reuse, -R66 ;  /* 0x000000853c3c7223 */ /* 0x080fe20000010842 */
[----:B-1----:R-:W-:Y:S01]  /*8700*/  F2FP.F16.F32.PACK_AB R15, R91, R92 ;  /* 0x0000005c5b0f723e */ /* 0x002fe200000000ff */
[----:B------:R-:W-:Y:S01]  /*8710*/  FADD.FTZ R144, R144, R185 ;  /* 0x000000b990907221 */ /* 0x000fe20000010000 */
[----:B------:R-:W-:Y:S01]  /*8720*/  FADD.FTZ R54, R50, R49 ;  /* 0x0000003132367221 */ /* 0x000fe20000010000 */
[----:B------:R-:W-:Y:S01]  /*8730*/  MUFU.EX2 R98, R98 ;  /* 0x0000006200627308 */ /* 0x000fe20000000800 */
[-C--:B------:R-:W-:Y:S01]  /*8740*/  FFMA.FTZ R159, R159, R133.reuse, -R22 ;  /* 0x000000859f9f7223 */ /* 0x080fe20000010816 */
[----:B------:R-:W-:Y:S01]  /*8750*/  FADD.FTZ R199, R199, R144 ;  /* 0x00000090c7c77221 */ /* 0x000fe20000010000 */
[-C--:B------:R-:W-:Y:S01]  /*8760*/  FFMA.FTZ R135, R135, R133.reuse, -R22 ;  /* 0x0000008587877223 */ /* 0x080fe20000010816 */
[C---:B------:R-:W-:Y:S01]  /*8770*/  HMMA.16816.F32 R8, R12.reuse, R24, R8 ;  /* 0x000000180c08723c */ /* 0x040fe20000001808 */
[-CC-:B------:R-:W-:Y:S01]  /*8780*/  FFMA.FTZ R55, R55, R133.reuse, -R66.reuse ;  /* 0x0000008537377223 */ /* 0x180fe20000010842 */
[----:B------:R-:W-:Y:S01]  /*8790*/  FFMA.FTZ R83, R83, R133, -R66 ;  /* 0x0000008553537223 */ /* 0x000fe20000010842 */
[----:B------:R-:W-:Y:S01]  /*87a0*/  LDSM.16.MT88.4 R140, [R64+0x8c00] ;  /* 0x008c0000408c783b */ /* 0x000fe20000004200 */
[----:B------:R-:W1:Y:S04]  /*87b0*/  MUFU.EX2 R119, R119 ;  /* 0x0000007700777308 */ /* 0x000e680000000800 */
[----:B------:R-:W-:Y:S01]  /*87c0*/  HMMA.16816.F32 R4, R12, R26, R4 ;  /* 0x0000001a0c04723c */ /* 0x000fe20000001804 */
[----:B------:R-:W2:Y:S03]  /*87d0*/  LDSM.16.MT88.4 R24, [R82+0x8400] ;  /* 0x008400005218783b */ /* 0x000ea60000004200 */
[----:B------:R-:W-:Y:S01]  /*87e0*/  MUFU.EX2 R102, R102 ;  /* 0x0000006600667308 */ /* 0x000fe20000000800 */
[----:B------:R-:W-:Y:S01]  /*87f0*/  FADD.FTZ R146, R146, R199 ;  /* 0x000000c792927221 */ /* 0x000fe20000010000 */
[----:B------:R-:W-:-:S06]  /*8800*/  FADD.FTZ R51, R51, R54 ;  /* 0x0000003633337221 */ /* 0x000fcc0000010000 */
[----:B------:R-:W3:Y:S08]  /*8810*/  MUFU.EX2 R167, R167 ;  /* 0x000000a700a77308 */ /* 0x000ef00000000800 */
        /* <DEDUP_REMOVED lines=8> */
[----:B------:R-:W-:Y:S02]  /*88a0*/  HMMA.16816.F32 R28, R12, R16, R28 ;  /* 0x000000100c1c723c */ /* 0x000fe4000000181c */
[----:B------:R-:W-:Y:S01]  /*88b0*/  FADD.FTZ R16, R154, R191 ;  /* 0x000000bf9a107221 */ /* 0x000fe20000010000 */
[----:B------:R-:W-:-:S05]  /*88c0*/  FADD.FTZ R42, R42, R47 ;  /* 0x0000002f2a2a7221 */ /* 0x000fca0000010000 */
[----:B------:R-:W-:Y:S01]  /*88d0*/  HMMA.16816.F32 R32, R12, R18, R32 ;  /* 0x000000120c20723c */ /* 0x000fe20000001820 */
[----:B-1----:R-:W-:Y:S02]  /*88e0*/  F2FP.F16.F32.PACK_AB R12, R119, R98 ;  /* 0x00000062770c723e */ /* 0x002fe400000000ff */
[----:B---3--:R-:W-:Y:S02]  /*88f0*/  F2FP.F16.F32.PACK_AB R14, R167, R102 ;  /* 0x00000066a70e723e */ /* 0x008fe400000000ff */
[----:B----4-:R-:W-:Y:S02]  /*8900*/  F2FP.F16.F32.PACK_AB R13, R52, R23 ;  /* 0x00000017340d723e */ /* 0x010fe400000000ff */
[----:B-----5:R-:W-:Y:S01]  /*8910*/  F2FP.F16.F32.PACK_AB R15, R50, R45 ;  /* 0x0000002d320f723e */ /* 0x020fe200000000ff */
[----:B------:R-:W-:Y:S01]  /*8920*/  FADD.FTZ R16, R179, R16 ;  /* 0x00000010b3107221 */ /* 0x000fe20000010000 */
[----:B------:R-:W-:-:S05]  /*8930*/  FADD.FTZ R73, R73, R42 ;  /* 0x0000002a49497221 */ /* 0x000fca0000010000 */
[----:B------:R-:W-:Y:S01]  /*8940*/  HMMA.16816.F32 R8, R12, R36, R8 ;  /* 0x000000240c08723c */ /* 0x000fe20000001808 */
[----:B------:R-:W-:Y:S01]  /*8950*/  FADD.FTZ R37, R173, R16 ;  /* 0x00000010ad257221 */ /* 0x000fe20000010000 */
[----:B------:R-:W-:Y:S01]  /*8960*/  FADD.FTZ R80, R80, R73 ;  /* 0x0000004950507221 */ /* 0x000fe20000010000 */
[----:B------:R-:W1:Y:S02]  /*8970*/  LDSM.16.MT88.4 R16, [R64+0x8800] ;  /* 0x008800004010783b */ /* 0x000e640000004200 */
[----:B------:R-:W-:Y:S01]  /*8980*/  FADD.FTZ R37, R156, R37 ;  /* 0x000000259c257221 */ /* 0x000fe20000010000 */
[----:B------:R-:W-:Y:S01]  /*8990*/  FADD.FTZ R71, R71, R80 ;  /* 0x0000005047477221 */ /* 0x000fe20000010000 */
[-CC-:B------:R-:W-:Y:S02]  /*89a0*/  FFMA.FTZ R47, R62, R133.reuse, -R66.reuse ;  /* 0x000000853e2f7223 */ /* 0x180fe40000010842 */
[----:B------:R-:W-:Y:S01]  /*89b0*/  FADD.FTZ R36, R158, R37 ;  /* 0x000000259e247221 */ /* 0x000fe20000010000 */
[----:B------:R-:W-:Y:S01]  /*89c0*/  FADD.FTZ R78, R78, R71 ;  /* 0x000000474e4e7221 */ /* 0x000fe20000010000 */
[----:B------:R-:W-:-:S02]  /*89d0*/  FFMA.FTZ R42, R57, R133, -R66 ;  /* 0x00000085392a7223 */ /* 0x000fc40000010842 */
[----:B------:R-:W-:Y:S01]  /*89e0*/  FADD.FTZ R36, R155, R36 ;  /* 0x000000249b247221 */ /* 0x000fe20000010000 */
[----:B------:R-:W-:Y:S01]  /*89f0*/  FADD.FTZ R69, R69, R78 ;  /* 0x0000004e45457221 */ /* 0x000fe20000010000 */
[----:B--2---:R-:W-:Y:S01]  /*8a00*/  HMMA.16816.F32 R28, R12, R24, R28 ;  /* 0x000000180c1c723c */ /* 0x004fe2000000181c */
[----:B------:R-:W-:Y:S01]  /*8a10*/  MUFU.EX2 R134, R134 ;  /* 0x0000008600867308 */ /* 0x000fe20000000800 */
[----:B------:R-:W-:Y:S01]  /*8a20*/  FADD.FTZ R139, R139, R36 ;  /* 0x000000248b8b7221 */ /* 0x000fe20000010000 */
[----:B------:R-:W-:-:S06]  /*8a30*/  FADD.FTZ R76, R76, R69 ;  /* 0x000000454c4c7221 */ /* 0x000fcc0000010000 */
[----:B------:R-:W2:Y:S01]  /*8a40*/  MUFU.EX2 R159, R159 ;  /* 0x0000009f009f7308 */ /* 0x000ea20000000800 */
[----:B------:R-:W-:Y:S01]  /*8a50*/  FADD.FTZ R67, R67, R76 ;  /* 0x0000004c43437221 */ /* 0x000fe20000010000 */
[----:B------:R-:W-:-:S06]  /*8a60*/  FADD.FTZ R139, R160, R139 ;  /* 0x0000008ba08b7221 */ /* 0x000fcc0000010000 */
[----:B------:R-:W-:Y:S01]  /*8a70*/  MUFU.EX2 R135, R135 ;  /* 0x0000008700877308 */ /* 0x000fe20000000800 */
[----:B------:R-:W-:Y:S01]  /*8a80*/  HMMA.16816.F32 R4, R12, R38, R4 ;  /* 0x000000260c04723c */ /* 0x000fe20000001804 */
[----:B------:R-:W3:Y:S06]  /*8a90*/  LDSM.16.MT88.4 R36, [R82+0x8800] ;  /* 0x008800005224783b */ /* 0x000eec0000004200 */
        /* <DEDUP_REMOVED lines=9> */
[----:B------:R-:W-:Y:S01]  /*8b30*/  HMMA.16816.F32 R32, R12, R26, R32 ;  /* 0x0000001a0c20723c */ /* 0x000fe20000001820 */
[----:B--2---:R-:W-:Y:S01]  /*8b40*/  F2FP.F16.F32.PACK_AB R12, R159, R134 ;  /* 0x000000869f0c723e */ /* 0x004fe200000000ff */
[----:B------:R-:W-:Y:S01]  /*8b50*/  FADD.FTZ R72, R72, R65 ;  /* 0x0000004148487221 */ /* 0x000fe20000010000 */
[----:B------:R-:W-:Y:S01]  /*8b60*/  FADD.FTZ R112, R112, R121 ;  /* 0x0000007970707221 */ /* 0x000fe20000010000 */
[----:B----4-:R-:W-:Y:S02]  /*8b70*/  F2FP.F16.F32.PACK_AB R14, R108, R135 ;  /* 0x000000876c0e723e */ /* 0x010fe400000000ff */
[----:B-----5:R-:W-:Y:S01]  /*8b80*/  F2FP.F16.F32.PACK_AB R13, R47, R46 ;  /* 0x0000002e2f0d723e */ /* 0x020fe200000000ff */
[----:B------:R-:W-:Y:S01]  /*8b90*/  FADD.FTZ R63, R63, R72 ;  /* 0x000000483f3f7221 */ /* 0x000fe20000010000 */
[----:B-1----:R-:W-:Y:S01]  /*8ba0*/  F2FP.F16.F32.PACK_AB R15, R25, R42 ;  /* 0x0000002a190f723e */ /* 0x002fe200000000ff */
[----:B------:R-:W-:Y:S01]  /*8bb0*/  FADD.FTZ R93, R93, R112 ;  /* 0x000000705d5d7221 */ /* 0x000fe20000010000 */
[-CC-:B------:R-:W-:Y:S01]  /*8bc0*/  FFMA.FTZ R40, R40, R133.reuse, -R22.reuse ;  /* 0x0000008528287223 */ /* 0x180fe20000010816 */
[-CC-:B------:R-:W-:Y:S01]  /*8bd0*/  FFMA.FTZ R41, R41, R133.reuse, -R22.reuse ;  /* 0x0000008529297223 */ /* 0x180fe20000010816 */
[-CC-:B------:R-:W-:Y:S01]  /*8be0*/  FFMA.FTZ R48, R48, R133.reuse, -R22.reuse ;  /* 0x0000008530307223 */ /* 0x180fe20000010816 */
[-C--:B------:R-:W-:Y:S01]  /*8bf0*/  FFMA.FTZ R49, R44, R133.reuse, -R22 ;  /* 0x000000852c317223 */ /* 0x080fe20000010816 */
[----:B------:R-:W-:Y:S01]  /*8c00*/  FADD.FTZ R70, R70, R63 ;  /* 0x0000003f46467221 */ /* 0x000fe20000010000 */
[C---:B------:R-:W-:Y:S01]  /*8c10*/  HMMA.16816.F32 R8, R12.reuse, R16, R8 ;  /* 0x000000100c08723c */ /* 0x040fe20000001808 */
[----:B------:R-:W-:Y:S01]  /*8c20*/  FADD.FTZ R100, R100, R93 ;  /* 0x0000005d64647221 */ /* 0x000fe20000010000 */
[-CC-:B------:R-:W-:Y:S01]  /*8c30*/  FFMA.FTZ R22, R81, R133.reuse, -R66.reuse ;  /* 0x0000008551167223 */ /* 0x180fe20000010842 */
        /* <DEDUP_REMOVED lines=8> */
[----:B------:R-:W-:Y:S01]  /*8cc0*/  FADD.FTZ R96, R96, R101 ;  /* 0x0000006560607221 */ /* 0x000fe20000010000 */
[----:B------:R-:W1:Y:S04]  /*8cd0*/  LDSM.16.MT88.4 R80, [R82+0x8c00] ;  /* 0x008c00005250783b */ /* 0x000e680000004200 */
[----:B------:R-:W2:Y:S01]  /*8ce0*/  MUFU.EX2 R41, R41 ;  /* 0x0000002900297308 */ /* 0x000ea20000000800 */
[----:B------:R-:W-:Y:S01]  /*8cf0*/  FADD.FTZ R68, R59, R68 ;  /* 0x000000443b447221 */ /* 0x000fe20000010000 */
[----:B------:R-:W-:-:S06]  /*8d00*/  FADD.FTZ R99, R99, R96 ;  /* 0x0000006063637221 */ /* 0x000fcc0000010000 */
        /* <DEDUP_REMOVED lines=10> */
[----:B---3--:R-:W-:Y:S02]  /*8db0*/  HMMA.16816.F32 R28, R12, R36, R28 ;  /* 0x000000240c1c723c */ /* 0x008fe4000000181c */
[----:B------:R-:W-:Y:S01]  /*8dc0*/  FADD.FTZ R98, R98, R17 ;  /* 0x0000001162627221 */ /* 0x000fe20000010000 */
[----:B------:R-:W-:-:S05]  /*8dd0*/  FADD.FTZ R23, R23, R92 ;  /* 0x0000005c17177221 */ /* 0x000fca0000010000 */
[----:B------:R-:W-:Y:S01]  /*8de0*/  HMMA.16816.F32 R32, R12, R38, R32 ;  /* 0x000000260c20723c */ /* 0x000fe20000001820 */
[----:B--2---:R-:W-:Y:S02]  /*8df0*/  F2FP.F16.F32.PACK_AB R12, R41, R40 ;  /* 0x00000028290c723e */ /* 0x004fe400000000ff */
[----:B----4-:R-:W-:Y:S02]  /*8e00*/  F2FP.F16.F32.PACK_AB R14, R49, R48 ;  /* 0x00000030310e723e */ /* 0x010fe400000000ff */
[----:B-----5:R-:W-:Y:S02]  /*8e10*/  F2FP.F16.F32.PACK_AB R13, R27, R22 ;  /* 0x000000161b0d723e */ /* 0x020fe400000000ff */
[----:B-1----:R-:W-:Y:S01]  /*8e20*/  F2FP.F16.F32.PACK_AB R15, R241, R16 ;  /* 0x00000010f10f723e */ /* 0x002fe200000000ff */
[----:B------:R-:W-:Y:S01]  /*8e30*/  FADD.FTZ R119, R119, R98 ;  /* 0x0000006277777221 */ /* 0x000fe20000010000 */
[----:B------:R-:W-:-:S03]  /*8e40*/  FADD.FTZ R52, R52, R23 ;  /* 0x0000001734347221 */ /* 0x000fc60000010000 */
[----:B------:R-:W-:Y:S02]  /*8e50*/  FADD.FTZ R102, R102, R119 ;  /* 0x0000007766667221 */ /* 0x000fe40000010000 */
[----:B------:R-:W-:Y:S01]  /*8e60*/  HMMA.16816.F32 R144, R12, R140, R8 ;  /* 0x0000008c0c90723c */ /* 0x000fe20000001808 */
[----:B------:R-:W-:Y:S01]  /*8e70*/  FADD.FTZ R9, R45, R52 ;  /* 0x000000342d097221 */ /* 0x000fe20000010000 */
[----:B------:R-:W-:-:S03]  /*8e80*/  FADD.FTZ R167, R167, R102 ;  /* 0x00000066a7a77221 */ /* 0x000fc60000010000 */
[----:B------:R-:W-:-:S03]  /*8e90*/  FADD.FTZ R9, R50, R9 ;  /* 0x0000000932097221 */ /* 0x000fc60000010000 */
[----:B------:R-:W-:Y:S01]  /*8ea0*/  HMMA.16816.F32 R140, R12, R142, R4 ;  /* 0x0000008e0c8c723c */ /* 0x000fe20000001804 */
[----:B------:R-:W-:Y:S01]  /*8eb0*/  FADD.FTZ R4, R134, R167 ;  /* 0x000000a786047221 */ /* 0x000fe20000010000 */
[----:B------:R-:W-:-:S03]  /*8ec0*/  FADD.FTZ R46, R46, R9 ;  /* 0x000000092e2e7221 */ /* 0x000fc60000010000 */
[----:B------:R-:W-:Y:S01]  /*8ed0*/  FADD.FTZ R4, R159, R4 ;  /* 0x000000049f047221 */ /* 0x000fe20000010000 */
[----:B------:R-:W-:-:S03]  /*8ee0*/  FADD.FTZ R47, R47, R46 ;  /* 0x0000002e2f2f7221 */ /* 0x000fc60000010000 */
[----:B------:R-:W-:Y:S01]  /*8ef0*/  FADD.FTZ R5, R135, R4 ;  /* 0x0000000487057221 */ /* 0x000fe20000010000 */
[----:B------:R-:W-:Y:S01]  /*8f00*/  FADD.FTZ R42, R42, R47 ;  /* 0x0000002f2a2a7221 */ /* 0x000fe20000010000 */
[----:B------:R-:W-:Y:S02]  /*8f10*/  ISETP.GT.AND P0, PT, R240, R223, PT ;  /* 0x000000dff000720c */ /* 0x000fe40003f04270 */
[----:B------:R-:W-:Y:S01]  /*8f20*/  FADD.FTZ R5, R108, R5 ;  /* 0x000000056c057221 */ /* 0x000fe20000010000 */
[----:B------:R-:W-:-:S03]  /*8f30*/  FADD.FTZ R25, R25, R42 ;  /* 0x0000002a19197221 */ /* 0x000fc60000010000 */
[----:B------:R-:W-:Y:S01]  /*8f40*/  FADD.FTZ R40, R40, R5 ;  /* 0x0000000528287221 */ /* 0x000fe20000010000 */
[----:B------:R-:W-:-:S03]  /*8f50*/  FADD.FTZ R22, R22, R25 ;  /* 0x0000001916167221 */ /* 0x000fc60000010000 */
[----:B------:R-:W-:Y:S01]  /*8f60*/  FADD.FTZ R41, R41, R40 ;  /* 0x0000002829297221 */ /* 0x000fe20000010000 */
[----:B------:R-:W-:Y:S01]  /*8f70*/  FADD.FTZ R27, R27, R22 ;  /* 0x000000161b1b7221 */ /* 0x000fe20000010000 */
[----:B------:R-:W-:Y:S01]  /*8f80*/  HMMA.16816.F32 R136, R12, R80, R28 ;  /* 0x000000500c88723c */ /* 0x000fe2000000181c */
[----:B------:R-:W-:Y:S01]  /*8f90*/  BSSY B2, `(.L_x_2135) ;  /* 0x0000686000027945 */ /* 0x000fe20003800000 */
[----:B------:R-:W-:Y:S01]  /*8fa0*/  FADD.FTZ R48, R48, R41 ;  /* 0x0000002930307221 */ /* 0x000fe20000010000 */
[----:B------:R-:W-:-:S05]  /*8fb0*/  FADD.FTZ R16, R16, R27 ;  /* 0x0000001b10107221 */ /* 0x000fca0000010000 */
[----:B------:R-:W-:Y:S01]  /*8fc0*/  HMMA.16816.F32 R132, R12, R82, R32 ;  /* 0x000000520c84723c */ /* 0x000fe20000001820 */
[----:B------:R-:W-:Y:S01]  /*8fd0*/  FADD.FTZ R234, R49, R48 ;  /* 0x0000003031ea7221 */ /* 0x000fe20000010000 */
[----:B------:R-:W-:Y:S01]  /*8fe0*/  FADD.FTZ R241, R241, R16 ;  /* 0x00000010f1f17221 */ /* 0x000fe20000010000 */
[----:B------:R-:W-:-:S02]  /*8ff0*/  NOP ;  /* 0x0000000000007918 */ /* 0x000fc40000000000 */
        /* <DEDUP_REMOVED lines=26> */
[----:B------:R-:W-:-:S06]  /*91a0*/  IMAD.HI.U32 R10, R15, R10, R14 ;  /* 0x0000000a0f0a7227 */ /* 0x000fcc00078e000e */
        /* <DEDUP_REMOVED lines=13> */
[----:B------:R-:W-:Y:S01]  /*9280*/  ISETP.NE.AND P1, PT, R11, RZ, PT ;  /* 0x000000ff0b00720c */ /* 0x000fe20003f25270 */
[----:B------:R-:W2:Y:S06]  /*9290*/  LD.E.64 R12, desc[UR4][R2.64+0x28] ;  /* 0x00002804020c7980 */ /* 0x000eac000c101b00 */
[----:B------:R-:W-:-:S02]  /*92a0*/  @P4 VIADD R9, R9, 0x1 ;  /* 0x0000000109094836 */ /* 0x000fc40000000000 */
        /* <DEDUP_REMOVED lines=26> */
.L_x_2138:
        /* <DEDUP_REMOVED lines=8> */
.L_x_2139:
[----:B------:R-:W-:Y:S05]  /*94d0*/  BSYNC.RECONVERGENT B0 ;  /* 0x0000000000007941 */ /* 0x000fea0003800200 */
.L_x_2137:
[----:B------:R-:W-:Y:S01]  /*94e0*/  IMAD.SHL.U32 R5, R216, 0x40, RZ ;  /* 0x00000040d8057824 */ /* 0x000fe200078e00ff */
[----:B------:R-:W-:Y:S01]  /*94f0*/  ISETP.GE.AND P1, PT, R194, R231, PT ;  /* 0x000000e7c200720c */ /* 0x000fe20003f26270 */
[----:B------:R-:W-:Y:S01]  /*9500*/  BSSY.RECONVERGENT B1, `(.L_x_2140) ;  /* 0x000013a000017945 */ /* 0x000fe20003800200 */
[----:B------:R-:W-:Y:S02]  /*9510*/  SHF.L.U64.HI R4, R216, 0x6, R217 ;  /* 0x00000006d8047819 */ /* 0x000fe400000102d9 */
[----:B------:R-:W-:Y:S02]  /*9520*/  IADD3 R8, P0, PT, R5, R226, RZ ;  /* 0x000000e205087210 */ /* 0x000fe40007f1e0ff */
[----:B------:R-:W-:Y:S01]  /*9530*/  IADD3 R200, PT, PT, R193, R21, RZ ;  /* 0x00000015c1c87210 */ /* 0x000fe20007ffe0ff */
[----:B------:R-:W-:Y:S02]  /*9540*/  IMAD.IADD R21, R21, 0x1, R192 ;  /* 0x0000000115157824 */ /* 0x000fe400078e02c0 */
[----:B------:R-:W-:-:S04]  /*9550*/  IMAD.X R9, R4, 0x1, R227, P0 ;  /* 0x0000000104097824 */ /* 0x000fc800000e06e3 */
[----:B------:R-:W-:Y:S01]  /*9560*/  @!P1 IADD3 R10, P0, PT, R8, R5, RZ ;  /* 0x00000005080a9210 */ /* 0x000fe20007f1e0ff */
[--C-:B------:R-:W-:Y:S01]  /*9570*/  @!P1 IMAD.MOV.U32 R16, RZ, RZ, R8.reuse ;  /* 0x000000ffff109224 */ /* 0x100fe200078e0008 */
[-C--:B------:R-:W-:Y:S01]  /*9580*/  @!P1 MOV R17, R9.reuse ;  /* 0x0000000900119202 */ /* 0x080fe20000000f00 */
[----:B------:R-:W-:Y:S01]  /*9590*/  @P1 STS.128 [R211+0x5000], RZ ;  /* 0x005000ffd3001388 */ /* 0x000fe20000000c00 */
[-C--:B------:R-:W-:Y:S01]  /*95a0*/  @!P1 MOV R15, R9.reuse ;  /* 0x00000009000f9202 */ /* 0x080fe20000000f00 */
[----:B------:R-:W-:Y:S01]  /*95b0*/  @!P1 IMAD.MOV.U32 R14, RZ, RZ, R8 ;  /* 0x000000ffff0e9224 */ /* 0x000fe200078e0008 */
[C---:B------:R-:W-:Y:S01]  /*95c0*/  @!P1 LEA R18, P3, R216.reuse, R8, 0x7 ;  /* 0x00000008d8129211 */ /* 0x040fe200078638ff */
[----:B------:R-:W-:Y:S01]  /*95d0*/  @!PT LDS RZ, [RZ] ;  /* 0x00000000fffff984 */ /* 0x000fe20000000800 */
[----:B------:R-:W-:Y:S01]  /*95e0*/  @!PT LDS RZ, [RZ] ;  /* 0x00000000fffff984 */ /* 0x000fe20000000800 */
[----:B------:R-:W-:Y:S01]  /*95f0*/  @!PT LDS RZ, [RZ] ;  /* 0x00000000fffff984 */ /* 0x000fe20000000800 */
[----:B------:R-:W-:Y:S01]  /*9600*/  @!P1 LDGSTS.E.BYPASS.LTC128B.128 [R211+0x5000], desc[UR4][R226.64] ;  /* 0x05000000e2d39fae */ /* 0x000fe2000b981a04 */
[----:B------:R-:W-:Y:S01]  /*9610*/  @!P1 IMAD R6, R217, 0xc0, RZ ;  /* 0x000000c0d9069824 */ /* 0x000fe200078e02ff */
[----:B------:R-:W-:Y:S01]  /*9620*/  @!P1 IADD3.X R11, PT, PT, R9, R4, RZ, P0, !PT ;  /* 0x00000004090b9210 */ /* 0x000fe200007fe4ff */
[----:B------:R-:W-:Y:S01]  /*9630*/  @!P1 IMAD.WIDE.U32 R16, R216, 0xc0, R16 ;  /* 0x000000c0d8109825 */ /* 0x000fe200078e0010 */
[----:B------:R-:W-:Y:S01]  /*9640*/  @P1 STS.128 [R211+0x5800], RZ ;  /* 0x005800ffd3001388 */ /* 0x000fe20000000c00 */
[----:B------:R-:W-:-:S02]  /*9650*/  @!P1 MOV R13, R9 ;  /* 0x00000009000d9202 */ /* 0x000fc40000000f00 */
[----:B------:R-:W-:Y:S01]  /*9660*/  @!P1 IMAD.MOV.U32 R12, RZ, RZ, R8 ;  /* 0x000000ffff0c9224 */ /* 0x000fe200078e0008 */
[----:B------:R-:W-:Y:S01]  /*9670*/  @!PT LDS RZ, [RZ] ;  /* 0x00000000fffff984 */ /* 0x000fe20000000800 */
[----:B------:R-:W-:Y:S01]  /*9680*/  @!PT LDS RZ, [RZ] ;  /* 0x00000000fffff984 */ /* 0x000fe20000000800 */
[----:B------:R-:W-:Y:S01]  /*9690*/  @!PT LDS RZ, [RZ] ;  /* 0x00000000fffff984 */ /* 0x000fe20000000800 */
[----:B------:R1:W-:Y:S01]  /*96a0*/  @!P1 LDGSTS.E.BYPASS.LTC128B.128 [R211+0x5800], desc[UR4][R8.64] ;  /* 0x0580000008d39fae */ /* 0x0003e2000b981a04 */
[C---:B------:R-:W-:Y:S01]  /*96b0*/  @!P1 LEA.HI.X R19, R216.reuse, R9, R217, 0x7, P3 ;  /* 0x00000009d8139211 */ /* 0x040fe200018f3cd9 */
[C---:B------:R-:W-:Y:S02]  /*96c0*/  @!P1 IMAD R5, R217.reuse, 0x140, RZ ;  /* 0x00000140d9059824 */ /* 0x040fe400078e02ff */
[----:B------:R-:W-:Y:S01]  /*96d0*/  @!P1 IMAD.WIDE.U32 R14, R216, 0x140, R14 ;  /* 0x00000140d80e9825 */ /* 0x000fe200078e000e */
[----:B------:R-:W-:Y:S03]  /*96e0*/  @P1 STS.128 [R211+0x6000], RZ ;  /* 0x006000ffd3001388 */ /* 0x000fe60000000c00 */
[----:B------:R-:W-:Y:S01]  /*96f0*/  @!P1 IMAD.IADD R17, R6, 0x1, R17 ;  /* 0x0000000106119824 */ /* 0x000fe200078e0211 */
[----:B------:R-:W-:Y:S01]  /*9700*/  @!PT LDS RZ, [RZ] ;  /* 0x00000000fffff984 */ /* 0x000fe20000000800 */
[----:B------:R-:W-:Y:S01]  /*9710*/  @!PT LDS RZ, [RZ] ;  /* 0x00000000fffff984 */ /* 0x000fe20000000800 */
[----:B------:R-:W-:Y:S01]  /*9720*/  @!PT LDS RZ, [RZ] ;  /* 0x00000000fffff984 */ /* 0x000fe20000000800 */
[----:B------:R-:W-:Y:S01]  /*9730*/  @!P1 LDGSTS.E.BYPASS.LTC128B.128 [R211+0x6000], desc[UR4][R10.64] ;  /* 0x060000000ad39fae */ /* 0x000fe2000b981a04 */
[----:B------:R-:W-:Y:S01]  /*9740*/  @!P1 IMAD R4, R217, 0x180, RZ ;  /* 0x00000180d9049824 */ /* 0x000fe200078e02ff */
[----:B------:R-:W-:Y:S01]  /*9750*/  @!P1 IADD3 R23, PT, PT, R5, R15, RZ ;  /* 0x0000000f05179210 */ /* 0x000fe20007ffe0ff */
[----:B------:R-:W-:Y:S01]  /*9760*/  @!P1 IMAD.WIDE.U32 R12, R216, 0x180, R12 ;  /* 0x00000180d80c9825 */ /* 0x000fe200078e000c */
[----:B------:R-:W-:Y:S01]  /*9770*/  @P1 STS.128 [R211+0x6800], RZ ;  /* 0x006800ffd3001388 */ /* 0x000fe20000000c00 */
[----:B------:R-:W-:-:S02]  /*9780*/  @!P1 MOV R22, R14 ;  /* 0x0000000e00169202 */ /* 0x000fc40000000f00 */
[----:B------:R-:W-:Y:S01]  /*9790*/  @!P1 IMAD.IADD R29, R4, 0x1, R13 ;  /* 0x00000001041d9824 */ /* 0x000fe200078e020d */
        /* <DEDUP_REMOVED lines=9> */
[----:B------:R-:W-:Y:S01]  /*9830*/  @!P1 LDGSTS.E.BYPASS.LTC128B.128 [R211+0x7000], desc[UR4][R16.64] ;  /* 0x0700000010d39fae */ /* 0x000fe2000b981a04 */
[----:B-1----:R-:W-:-:S03]  /*9840*/  @!P1 LEA R8, P0, R216, R8, 0x8 ;  /* 0x00000008d8089211 */ /* 0x002fc600078040ff */
[----:B------:R-:W-:Y:S01]  /*9850*/  @P1 STS.128 [R211+0x7800], RZ ;  /* 0x007800ffd3001388 */ /* 0x000fe20000000c00 */
[----:B------:R-:W-:Y:S02]  /*9860*/  @!P1 LEA.HI.X R9, R216, R9, R217, 0x8, P0 ;  /* 0x00000009d8099211 */ /* 0x000fe400000f44d9 */
        /* <DEDUP_REMOVED lines=15> */
[----:B------:R-:W-:Y:S04]  /*9960*/  LDSM.16.M88.4 R48, [R193] ;  /* 0x00000000c130783b */ /* 0x000fe80000000200 */
[----:B------:R-:W3:Y:S04]  /*9970*/  LDSM.16.M88.4 R40, [R192+0x1000] ;  /* 0x00100000c028783b */ /* 0x000ee80000000200 */
[----:B------:R-:W4:Y:S04]  /*9980*/  LDSM.16.M88.4 R32, [R192+0x1400] ;  /* 0x00140000c020783b */ /* 0x000f280000000200 */
[----:B------:R-:W2:Y:S01]  /*9990*/  LDSM.16.M88.4 R24, [R192+0x1800] ;  /* 0x00180000c018783b */ /* 0x000ea20000000200 */
[----:B-1----:R-:W-:-:S03]  /*99a0*/  SHF.L.U32 R22, R148, 0x8, RZ ;  /* 0x0000000894167819 */ /* 0x002fc600000006ff */
[----:B------:R-:W1:Y:S04]  /*99b0*/  LDSM.16.M88.4 R12, [R192+0x1c00] ;  /* 0x001c0000c00c783b */ /* 0x000e680000000200 */
[----:B------:R-:W5:Y:S04]  /*99c0*/  LDSM.16.M88.4 R4, [R192+0x2000] ;  /* 0x00200000c004783b */ /* 0x000f680000000200 */
[----:B------:R-:W5:Y:S04]  /*99d0*/  LDSM.16.M88.4 R128, [R192+0x2400] ;  /* 0x00240000c080783b */ /* 0x000f680000000200 */
[----:B------:R-:W5:Y:S04]  /*99e0*/  LDSM.16.M88.4 R120, [R192+0x2800] ;  /* 0x00280000c078783b */ /* 0x000f680000000200 */
[----:B------:R-:W5:Y:S04]  /*99f0*/  LDSM.16.M88.4 R112, [R192+0x2c00] ;  /* 0x002c0000c070783b */ /* 0x000f680000000200 */
[----:B------:R-:W5:Y:S04]  /*9a00*/  LDSM.16.M88.4 R104, [R192+0x3000] ;  /* 0x00300000c068783b */ /* 0x000f680000000200 */
[----:B------:R-:W5:Y:S04]  /*9a10*/  LDSM.16.M88.4 R96, [R192+0x3400] ;  /* 0x00340000c060783b */ /* 0x000f680000000200 */
[----:B------:R-:W5:Y:S01]  /*9a20*/  LDSM.16.M88.4 R88, [R192+0x3800] ;  /* 0x00380000c058783b */ /* 0x000f620000000200 */
[C---:B---3--:R-:W-:Y:S03]  /*9a30*/  HMMA.16816.F32 R44, R48.reuse, R40, RZ ;  /* 0x00000028302c723c */ /* 0x048fe600000018ff */
[----:B------:R-:W3:Y:S04]  /*9a40*/  LDSM.16.M88.4 R80, [R192+0x3c00] ;  /* 0x003c0000c050783b */ /* 0x000ee80000000200 */
[----:B------:R-:W3:Y:S01]  /*9a50*/  LDSM.16.M88.4 R72, [R192+0x4000] ;  /* 0x00400000c048783b */ /* 0x000ee20000000200 */
[C---:B----4-:R-:W-:Y:S03]  /*9a60*/  HMMA.16816.F32 R36, R48.reuse, R32, RZ ;  /* 0x000000203024723c */ /* 0x050fe600000018ff */
[----:B------:R-:W4:Y:S04]  /*9a70*/  LDSM.16.M88.4 R64, [R192+0x4400] ;  /* 0x00440000c040783b */ /* 0x000f280000000200 */
[----:B------:R-:W4:Y:S01]  /*9a80*/  LDSM.16.M88.4 R56, [R192+0x4800] ;  /* 0x00480000c038783b */ /* 0x000f220000000200 */
[C---:B--2---:R-:W-:Y:S03]  /*9a90*/  HMMA.16816.F32 R28, R48.reuse, R24, RZ ;  /* 0x00000018301c723c */ /* 0x044fe600000018ff */
[----:B------:R-:W2:Y:S04]  /*9aa0*/  LDSM.16.M88.4 R172, [R192+0x4c00] ;  /* 0x004c0000c0ac783b */ /* 0x000ea80000000200 */
[----:B------:R-:W-:Y:S01]  /*9ab0*/  LDSM.16.M88.4 R200, [R200] ;  /* 0x00000000c8c8783b */ /* 0x000fe20000000200 */
        /* <DEDUP_REMOVED lines=15> */
[C---:B-----5:R-:W-:Y:S03]  /*9bb0*/  HMMA.16816.F32 R8, R48.reuse, R4, RZ ;  /* 0x000000043008723c */ /* 0x060fe600000018ff */
[----:B------:R-:W5:Y:S04]  /*9bc0*/  LDSM.16.M88.4 R176, [R21+0x3800] ;  /* 0x0038000015b0783b */ /* 0x000f680000000200 */
[----:B------:R-:W0:Y:S01]  /*9bd0*/  LDGDEPBAR ;  /* 0x00000000000079af */ /* 0x000e220000000000 */
        /* <DEDUP_REMOVED lines=23> */
[----:B------:R-:W2:Y:S07]  /*9d50*/  LDSM.16.M88.4 R172, [R21+0x3c00] ;  /* 0x003c000015ac783b */ /* 0x000eae0000000200 */
[C---:B-1----:R-:W-:Y:S08]  /*9d60*/  HMMA.16816.F32 R44, R200.reuse, R168, R44 ;  /* 0x000000a8c82c723c */ /* 0x042ff0000000182c */
[C---:B------:R-:W-:Y:S01]  /*9d70*/  HMMA.16816.F32 R40, R200.reuse, R170, R40 ;  /* 0x000000aac828723c */ /* 0x040fe20000001828 */
[----:B------:R-:W1:Y:S07]  /*9d80*/  LDSM.16.M88.4 R168, [R21+0x4000] ;  /* 0x0040000015a8783b */ /* 0x000e6e0000000200 */
[C---:B------:R-:W-:Y:S08]  /*9d90*/  HMMA.16816.F32 R36, R200.reuse, R164, R36 ;  /* 0x000000a4c824723c */ /* 0x040ff00000001824 */
[C---:B------:R-:W-:Y:S01]  /*9da0*/  HMMA.16816.F32 R32, R200.reuse, R166, R32 ;  /* 0x000000a6c820723c */ /* 0x040fe20000001820 */
[----:B------:R-:W3:Y:S07]  /*9db0*/  LDSM.16.M88.4 R164, [R21+0x4400] ;  /* 0x0044000015a4783b */ /* 0x000eee0000000200 */
[C---:B------:R-:W-:Y:S08]  /*9dc0*/  HMMA.16816.F32 R28, R200.reuse, R160, R28 ;  /* 0x000000a0c81c723c */ /* 0x040ff0000000181c */
[C---:B------:R-:W-:Y:S01]  /*9dd0*/  HMMA.16816.F32 R24, R200.reuse, R162, R24 ;  /* 0x000000a2c818723c */ /* 0x040fe20000001818 */
[----:B------:R-:W4:Y:S07]  /*9de0*/  LDSM.16.M88.4 R160, [R21+0x4800] ;  /* 0x0048000015a0783b */ /* 0x000f2e0000000200 */
[C---:B------:R-:W-:Y:S08]  /*9df0*/  HMMA.16816.F32 R16, R200.reuse, R156, R16 ;  /* 0x0000009cc810723c */ /* 0x040ff00000001810 */
[----:B------:R-:W-:Y:S01]  /*9e00*/  HMMA.16816.F32 R12, R200, R158, R12 ;  /* 0x0000009ec80c723c */ /* 0x000fe2000000180c */
[----:B------:R-:W4:Y:S01]  /*9e10*/  LDSM.16.M88.4 R156, [R21+0x4c00] ;  /* 0x004c0000159c783b */ /* 0x000f220000000200 */
        /* <DEDUP_REMOVED lines=13> */
[C---:B-----5:R-:W-:Y:S08]  /*9ef0*/  HMMA.16816.F32 R92, R200.reuse, R176, R92 ;  /* 0x000000b0c85c723c */ /* 0x060ff0000000185c */
[C---:B------:R-:W-:Y:S08]  /*9f00*/  HMMA.16816.F32 R88, R200.reuse, R178, R88 ;  /* 0x000000b2c858723c */ /* 0x040ff00000001858 */
[C---:B--2---:R-:W-:Y:S08]  /*9f10*/  HMMA.16816.F32 R84, R200.reuse, R172, R84 ;  /* 0x000000acc854723c */ /* 0x044ff00000001854 */
[C---:B------:R-:W-:Y:S08]  /*9f20*/  HMMA.16816.F32 R80, R200.reuse, R174, R80 ;  /* 0x000000aec850723c */ /* 0x040ff00000001850 */
[C---:B-1----:R-:W-:Y:S08]  /*9f30*/  HMMA.16816.F32 R76, R200.reuse, R168, R76 ;  /* 0x000000a8c84c723c */ /* 0x042ff0000000184c */
[C---:B------:R-:W-:Y:S08]  /*9f40*/  HMMA.16816.F32 R72, R200.reuse, R170, R72 ;  /* 0x000000aac848723c */ /* 0x040ff00000001848 */
[C---:B---3--:R-:W-:Y:S08]  /*9f50*/  HMMA.16816.F32 R68, R200.reuse, R164, R68 ;  /* 0x000000a4c844723c */ /* 0x048ff00000001844 */
[C---:B------:R-:W-:Y:S08]  /*9f60*/  HMMA.16816.F32 R64, R200.reuse, R166, R64 ;  /* 0x000000a6c840723c */ /* 0x040ff00000001840 */
[C---:B----4-:R-:W-:Y:S08]  /*9f70*/  HMMA.16816.F32 R60, R200.reuse, R160, R60 ;  /* 0x000000a0c83c723c */ /* 0x050ff0000000183c */
[C---:B------:R-:W-:Y:S08]  /*9f80*/  HMMA.16816.F32 R56, R200.reuse, R162, R56 ;  /* 0x000000a2c838723c */ /* 0x040ff00000001838 */
[C---:B------:R-:W-:Y:S08]  /*9f90*/  HMMA.16816.F32 R52, R200.reuse, R156, R52 ;  /* 0x0000009cc834723c */ /* 0x040ff00000001834 */
[----:B------:R-:W-:Y:S01]  /*9fa0*/  HMMA.16816.F32 R48, R200, R158, R48 ;  /* 0x0000009ec830723c */ /* 0x000fe20000001830 */
[----:B------:R-:W-:Y:S06]  /*9fb0*/  BAR.SYNC.DEFER_BLOCKING 0x0 ;  /* 0x0000000000007b1d */ /* 0x000fec0000010000 */
[----:B------:R-:W-:-:S13]  /*9fc0*/  @!P0 BRA `(.L_x_2141) ;  /* 0x0000000800348947 */ /* 0x000fda0003800000 */
[----:B------:R-:W-:Y:S04]  /*9fd0*/  BSSY.RECONVERGENT B0, `(.L_x_2142) ;  /* 0x0000049000007945 */ /* 0x000fe80003800200 */
[----:B------:R-:W-:Y:S05]  /*9fe0*/  @!P6 BRA `(.L_x_2143) ;  /* 0x0000000000fce947 */ /* 0x000fea0003800000 */
[----:B------:R-:W2:Y:S01]  /*9ff0*/  LD.E R161, desc[UR4][R2.64+0x170] ;  /* 0x0001700402a17980 */ /* 0x000ea2000c101900 */
[C---:B------:R-:W-:Y:S01]  /*a000*/  VIADD R160, R22.reuse, 0xfffffd00 ;  /* 0xfffffd0016a07836 */ /* 0x040fe20000000000 */
[----:B------:R-:W-:Y:S01]  /*a010*/  IADD3 R23, PT, PT, R22, -0x200, RZ ;  /* 0xfffffe0016177810 */ /* 0x000fe20007ffe0ff */
[----:B------:R-:W1:Y:S03]  /*a020*/  LDC.64 R166, c[0x0][0x348] ;  /* 0x0000d200ffa67b82 */ /* 0x000e660000000a00 */
[----:B------:R-:W-:Y:S02]  /*a030*/  IABS R156, R160 ;  /* 0x000000a0009c7213 */ /* 0x000fe40000000000 */
[----:B------:R-:W-:Y:S02]  /*a040*/  IABS R21, R23 ;  /* 0x0000001700157213 */ /* 0x000fe40000000000 */
[----:B--2---:R-:W-:-:S02]  /*a050*/  IABS R158, R161 ;  /* 0x000000a1009e7213 */ /* 0x004fc40000000000 */
[-C--:B------:R-:W-:Y:S02]  /*a060*/  LOP3.LUT R160, R160, R161.reuse, RZ, 0x3c, !PT ;  /* 0x000000a1a0a07212 */ /* 0x080fe400078e3cff */
[----:B------:R-:W2:Y:S01]  /*a070*/  I2F.RP R159, R158 ;  /* 0x0000009e009f7306 */ /* 0x000ea20000209400 */
[----:B------:R-:W-:-:S07]  /*a080*/  LOP3.LUT R23, R23, R161, RZ, 0x3c, !PT ;  /* 0x000000a117177212 */ /* 0x000fce00078e3cff */
[----:B--2---:R-:W2:Y:S02]  /*a090*/  MUFU.RCP R164, R159 ;  /* 0x0000009f00a47308 */ /* 0x004ea40000001000 */
[----:B--2---:R-:W-:-:S06]  /*a0a0*/  VIADD R164, R164, 0xffffffe ;  /* 0x0ffffffea4a47836 */ /* 0x004fcc0000000000 */
[----:B------:R-:W2:Y:S02]  /*a0b0*/  F2I.FTZ.U32.TRUNC.NTZ R165, R164 ;  /* 0x000000a400a57305 */ /* 0x000ea4000021f000 */
[----:B--2---:R-:W-:Y:S02]  /*a0c0*/  IMAD.MOV R157, RZ, RZ, -R165 ;  /* 0x000000ffff9d7224 */ /* 0x004fe400078e0aa5 */
[----:B------:R-:W-:Y:S02]  /*a0d0*/  IMAD.MOV.U32 R164, RZ, RZ, RZ ;  /* 0x000000ffffa47224 */ /* 0x000fe400078e00ff */
[----:B------:R-:W-:Y:S01]  /*a0e0*/  IMAD R162, R157, R158, RZ ;  /* 0x0000009e9da27224 */ /* 0x000fe200078e02ff */
[----:B------:R-:W-:-:S03]  /*a0f0*/  IABS R157, R161 ;  /* 0x000000a1009d7213 */ /* 0x000fc60000000000 */
[----:B------:R-:W-:Y:S01]  /*a100*/  IMAD.HI.U32 R162, R165, R162, R164 ;  /* 0x000000a2a5a27227 */ /* 0x000fe200078e00a4 */
[----:B------:R-:W-:Y:S01]  /*a110*/  IADD3 R157, PT, PT, RZ, -R157, RZ ;  /* 0x8000009dff9d7210 */ /* 0x000fe20007ffe0ff */
[----:B-1----:R-:W2:Y:S04]  /*a120*/  LD.E.64 R164, desc[UR4][R166.64+0x20] ;  /* 0x00002004a6a47980 */ /* 0x002ea8000c101b00 */
[----:B------:R-:W-:-:S04]  /*a130*/  IMAD.HI.U32 R159, R162, R156, RZ ;  /* 0x0000009ca29f7227 */ /* 0x000fc800078e00ff */
[----:B------:R-:W-:-:S04]  /*a140*/  IMAD.HI.U32 R162, R162, R21, RZ ;  /* 0x00000015a2a27227 */ /* 0x000fc800078e00ff */
[----:B------:R-:W-:Y:S01]  /*a150*/  IMAD R163, R159, R157, R156 ;  /* 0x0000009d9fa37224 */ /* 0x000fe200078e029c */
        /* <DEDUP_REMOVED lines=11> */
[----:B------:R-:W-:-:S07]  /*a210*/  ISETP.GE.AND P4, PT, R23, RZ, PT ;  /* 0x000000ff1700720c */ /* 0x000fce0003f86270 */
[----:B------:R-:W-:Y:S01]  /*a220*/  @P5 VIADD R159, R159, 0x1 ;  /* 0x000000019f9f5836 */ /* 0x000fe20000000000 */
[----:B------:R-:W-:Y:S02]  /*a230*/  ISETP.NE.AND P5, PT, R161, RZ, PT ;  /* 0x000000ffa100720c */ /* 0x000fe40003fa5270 */
        /* <DEDUP_REMOVED lines=26> */
.L_x_2143:
        /* <DEDUP_REMOVED lines=8> */
.L_x_2144:
[----:B------:R-:W-:Y:S05]  /*a460*/  BSYNC.RECONVERGENT B0 ;  /* 0x0000000000007941 */ /* 0x000fea0003800200 */
.L_x_2142:
        /* <DEDUP_REMOVED lines=65> */
.L_x_2146:
[----:B------:R-:W-:Y:S05]  /*a880*/  BSYNC.RECONVERGENT B0 ;  /* 0x0000000000007941 */ /* 0x000fea0003800200 */
.L_x_2145:
[----:B------:R-:W0:Y:S02]  /*a890*/  LDGDEPBAR ;  /* 0x00000000000079af */ /* 0x000e240000000000 */
.L_x_2141:
[----:B------:R-:W-:Y:S05]  /*a8a0*/  BSYNC.RECONVERGENT B1 ;  /* 0x0000000000017941 */ /* 0x000fea0003800200 */
.L_x_2140:
[----:B------:R-:W-:Y:S02]  /*a8b0*/  LOP3.LUT R174, R22, R213, RZ, 0xfc, !PT ;  /* 0x000000d516ae7212 */ /* 0x000fe400078efcff */
[----:B------:R-:W-:-:S03]  /*a8c0*/  LOP3.LUT R149, R149, 0x120, R212, 0xf8, !PT ;  /* 0x0000012095957812 */ /* 0x000fc600078ef8d4 */
[C---:B------:R-:W-:Y:S02]  /*a8d0*/  VIADD R23, R174.reuse, 0xfffffe00 ;  /* 0xfffffe00ae177836 */ /* 0x040fe40000000000 */
[----:B-1----:R-:W-:Y:S02]  /*a8e0*/  IMAD R156, R149, 0x2, R210 ;  /* 0x00000002959c7824 */ /* 0x002fe400078e02d2 */
[----:B------:R-:W-:Y:S01]  /*a8f0*/  VIADD R168, R174, 0xfffffe08 ;  /* 0xfffffe08aea87836 */ /* 0x000fe20000000000 */
[C---:B------:R-:W-:Y:S01]  /*a900*/  ISETP.GE.AND P3, PT, R23.reuse, R222, PT ;  /* 0x000000de1700720c */ /* 0x040fe20003f66270 */
[C---:B------:R-:W-:Y:S01]  /*a910*/  VIADD R22, R156.reuse, 0x5000 ;  /* 0x000050009c167836 */ /* 0x040fe20000000000 */
[C---:B------:R-:W-:Y:S01]  /*a920*/  ISETP.GE.AND P1, PT, R23.reuse, R221, PT ;  /* 0x000000dd1700720c */ /* 0x040fe20003f26270 */
[----:B------:R-:W-:Y:S01]  /*a930*/  VIADD R149, R156, 0x5020 ;  /* 0x000050209c957836 */ /* 0x000fe20000000000 */
[----:B------:R-:W-:Y:S01]  /*a940*/  FSEL R44, R44, -INF , P3 ;  /* 0xff8000002c2c7808 */ /* 0x000fe20001800000 */
[----:B------:R-:W-:Y:S01]  /*a950*/  @P2 VIADD R149, R22, 0xffffffe0 ;  /* 0xffffffe016952836 */ /* 0x000fe20000000000 */
[----:B------:R-:W-:Y:S01]  /*a960*/  ISETP.GE.AND P5, PT, R23, R220, PT ;  /* 0x000000dc1700720c */ /* 0x000fe20003fa6270 */
[----:B------:R-:W-:Y:S01]  /*a970*/  VIADD R21, R174, 0xfffffe01 ;  /* 0xfffffe01ae157836 */ /* 0x000fe20000000000 */
[----:B------:R-:W-:-:S02]  /*a980*/  FSEL R242, R44, -INF , !P1 ;  /* 0xff8000002cf27808 */ /* 0x000fc40004800000 */
[----:B------:R-:W3:Y:S01]  /*a990*/  LD.E R44, desc[UR4][R2.64+0xdc] ;  /* 0x0000dc04022c7980 */ /* 0x000ee2000c101900 */
[----:B------:R-:W-:Y:S01]  /*a9a0*/  ISETP.GE.AND P4, PT, R23, R219, PT ;  /* 0x000000db1700720c */ /* 0x000fe20003f86270 */
[----:B------:R-:W-:Y:S01]  /*a9b0*/  VIADD R195, R174, 0xfffffe10 ;  /* 0xfffffe10aec37836 */ /* 0x000fe20000000000 */
[----:B------:R-:W-:Y:S02]  /*a9c0*/  FSEL R22, R46, -INF , P5 ;  /* 0xff8000002e167808 */ /* 0x000fe40002800000 */
[-C--:B------:R-:W-:Y:S01]  /*a9d0*/  ISETP.GE.AND P5, PT, R168, R222.reuse, PT ;  /* 0x000000dea800720c */ /* 0x080fe20003fa6270 */
[----:B------:R-:W-:Y:S01]  /*a9e0*/  VIADD R197, R174, 0xfffffe09 ;  /* 0xfffffe09aec57836 */ /* 0x000fe20000000000 */
[----:B------:R-:W-:Y:S01]  /*a9f0*/  FSEL R22, R22, -INF , !P4 ;  /* 0xff80000016167808 */ /* 0x000fe20006000000 */
[----:B------:R-:W-:Y:S01]  /*aa00*/  VIADD R173, R174, 0xfffffe18 ;  /* 0xfffffe18aead7836 */ /* 0x000fe20000000000 */
[----:B------:R-:W-:Y:S02]  /*aa10*/  ISETP.GE.AND P2, PT, R21, R222, PT ;  /* 0x000000de1500720c */ /* 0x000fe40003f46270 */
[----:B------:R-:W-:-:S02]  /*aa20*/  ISETP.GE.AND P4, PT, R168, R221, PT ;  /* 0x000000dda800720c */ /* 0x000fc40003f86270 */
[----:B------:R-:W-:Y:S02]  /*aa30*/  FSEL R40, R40, -INF , P5 ;  /* 0xff80000028287808 */ /* 0x000fe40002800000 */
[-C--:B------:R-:W-:Y:S01]  /*aa40*/  ISETP.GE.AND P5, PT, R195, R222.reuse, PT ;  /* 0x000000dec300720c */ /* 0x080fe20003fa6270 */
[----:B------:R-:W-:Y:S01]  /*aa50*/  VIADD R193, R174, 0xfffffe11 ;  /* 0xfffffe11aec17836 */ /* 0x000fe20000000000 */
[----:B------:R-:W-:Y:S02]  /*aa60*/  ISETP.GE.AND P6, PT, R21, R221, PT ;  /* 0x000000dd1500720c */ /* 0x000fe40003fc6270 */
[----:B------:R-:W-:Y:S02]  /*aa70*/  FSEL R45, R45, -INF , P2 ;  /* 0xff8000002d2d7808 */ /* 0x000fe40001000000 */
[----:B------:R-:W-:Y:S02]  /*aa80*/  FSEL R185, R40, -INF , !P4 ;  /* 0xff80000028b97808 */ /* 0x000fe40006000000 */
        /* <DEDUP_REMOVED lines=10> */
[----:B------:R-:W-:Y:S02]  /*ab30*/  ISETP.GE.AND P2, PT, R193, R222, PT ;  /* 0x000000dec100720c */ /* 0x000fe40003f46270 */
[----:B------:R-:W-:Y:S02]  /*ab40*/  ISETP.GE.AND P4, PT, R173, R221, PT ;  /* 0x000000ddad00720c */ /* 0x000fe40003f86270 */
[----:B------:R-:W-:Y:S02]  /*ab50*/  FSEL R32, R32, -INF , P5 ;  /* 0xff80000020207808 */ /* 0x000fe40002800000 */
[C---:B------:R-:W-:Y:S02]  /*ab60*/  ISETP.GE.AND P3, PT, R21.reuse, R220, PT ;  /* 0x000000dc1500720c */ /* 0x040fe40003f66270 */
[----:B------:R-:W-:Y:S01]  /*ab70*/  ISETP.GE.AND P1, PT, R21, R219, PT ;  /* 0x000000db1500720c */ /* 0x000fe20003f26270 */
[----:B------:R-:W-:Y:S01]  /*ab80*/  VIADD R21, R174, 0xfffffe20 ;  /* 0xfffffe20ae157836 */ /* 0x000fe20000000000 */
[----:B------:R-:W-:-:S02]  /*ab90*/  FSEL R181, R41, -INF , !P6 ;  /* 0xff80000029b57808 */ /* 0x000fc40007000000 */
[-C--:B------:R-:W-:Y:S02]  /*aba0*/  ISETP.GE.AND P6, PT, R193, R221.reuse, PT ;  /* 0x000000ddc100720c */ /* 0x080fe40003fc6270 */
[----:B------:R-:W-:Y:S02]  /*abb0*/  FSEL R37, R37, -INF , P2 ;  /* 0xff80000025257808 */ /* 0x000fe40001000000 */
[----:B------:R-:W-:Y:S01]  /*abc0*/  FSEL R165, R32, -INF , !P4 ;  /* 0xff80000020a57808 */ /* 0x000fe20006000000 */
[----:B------:R-:W-:Y:S01]  /*abd0*/  IMAD.MOV.U32 R32, RZ, RZ, R161 ;  /* 0x000000ffff207224 */ /* 0x000fe200078e00a1 */
[-C--:B------:R-:W-:Y:S01]  /*abe0*/  ISETP.GE.AND P2, PT, R171, R222.reuse, PT ;  /* 0x000000deab00720c */ /* 0x080fe20003f46270 */
[C---:B------:R-:W-:Y:S01]  /*abf0*/  VIADD R163, R174.reuse, 0xfffffe30 ;  /* 0xfffffe30aea37836 */ /* 0x040fe20000000000 */
[----:B------:R-:W-:Y:S01]  /*ac00*/  FSEL R177, R37, -INF , !P6 ;  /* 0xff80000025b17808 */ /* 0x000fe20007000000 */
[C---:B------:R-:W-:Y:S01]  /*ac10*/  VIADD R188, R174.reuse, 0xfffffe28 ;  /* 0xfffffe28aebc7836 */ /* 0x040fe20000000000 */
[----:B------:R-:W-:Y:S01]  /*ac20*/  ISETP.GE.AND P6, PT, R171, R221, PT ;  /* 0x000000ddab00720c */ /* 0x000fe20003fc6270 */
[----:B------:R-:W-:Y:S01]  /*ac30*/  VIADD R180, R174, 0xfffffe29 ;  /* 0xfffffe29aeb47836 */ /* 0x000fe20000000000 */
[----:B------:R-:W-:-:S02]  /*ac40*/  ISETP.GE.AND P5, PT, R21, R222, PT ;  /* 0x000000de1500720c */ /* 0x000fc40003fa6270 */
[----:B------:R-:W-:Y:S02]  /*ac50*/  FSEL R33, R33, -INF , P2 ;  /* 0xff80000021217808 */ /* 0x000fe40001000000 */
[----:B------:R-:W-:Y:S01]  /*ac60*/  ISETP.GE.AND P2, PT, R32, R222, PT ;  /* 0x000000de2000720c */ /* 0x000fe20003f46270 */
[----:B------:R-:W-:Y:S01]  /*ac70*/  IMAD.MOV.U32 R37, RZ, RZ, R163 ;  /* 0x000000ffff257224 */ /* 0x000fe200078e00a3 */
        /* <DEDUP_REMOVED lines=92> */
[----:B--2---:R-:W-:Y:S01]  /*b240*/  FSEL R211, R125, -INF , !P6 ;  /* 0xff8000007dd37808 */ /* 0x004fe20007000000 */
        /* <DEDUP_REMOVED lines=23> */
[----:B------:R-:W-:Y:S01]  /*b3c0*/  FSEL R113, R113, -INF , P2 ;  /* 0xff80000071717808 */ /* 0x000fe20001000000 */
[----:B------:R-:W-:Y:S01]  /*b3d0*/  IMAD.MOV.U32 R120, RZ, RZ, R29 ;  /* 0x000000ffff787224 */ /* 0x000fe200078e001d */
[-C--:B------:R-:W-:Y:S01]  /*b3e0*/  ISETP.GE.AND P2, PT, R176, R222.reuse, PT ;  /* 0x000000deb000720c */ /* 0x080fe20003f46270 */
[----:B------:R-:W-:Y:S01]  /*b3f0*/  IMAD.MOV.U32 R29, RZ, RZ, R187 ;  /* 0x000000ffff1d7224 */ /* 0x000fe200078e00bb */
[----:B------:R-:W-:Y:S01]  /*b400*/  FSEL R191, R112, -INF , !P4 ;  /* 0xff80000070bf7808 */ /* 0x000fe20006000000 */
[----:B------:R-:W-:Y:S01]  /*b410*/  VIADD R166, R174, 0xfffffe90 ;  /* 0xfffffe90aea67836 */ /* 0x000fe20000000000 */
[-C--:B------:R-:W-:Y:S02]  /*b420*/  ISETP.GE.AND P4, PT, R178, R221.reuse, PT ;  /* 0x000000ddb200720c */ /* 0x080fe40003f86270 */
[----:B------:R-:W-:Y:S02]  /*b430*/  FSEL R108, R108, -INF , P5 ;  /* 0xff8000006c6c7808 */ /* 0x000fe40002800000 */
[----:B------:R-:W-:Y:S01]  /*b440*/  FSEL R187, R113, -INF , !P6 ;  /* 0xff80000071bb7808 */ /* 0x000fe20007000000 */
[----:B------:R-:W-:Y:S01]  /*b450*/  VIADD R164, R174, 0xfffffe91 ;  /* 0xfffffe91aea47836 */ /* 0x000fe20000000000 */
[----:B------:R-:W-:Y:S01]  /*b460*/  ISETP.GE.AND P6, PT, R176, R221, PT ;  /* 0x000000ddb000720c */ /* 0x000fe20003fc6270 */
[----:B------:R-:W-:Y:S01]  /*b470*/  IMAD.MOV.U32 R128, RZ, RZ, R24 ;  /* 0x000000ffff807224 */ /* 0x000fe200078e0018 */
[----:B------:R-:W-:-:S02]  /*b480*/  ISETP.GE.AND P5, PT, R172, R222, PT ;  /* 0x000000deac00720c */ /* 0x000fc40003fa6270 */
[----:B------:R-:W-:Y:S01]  /*b490*/  FSEL R109, R109, -INF , P2 ;  /* 0xff8000006d6d7808 */ /* 0x000fe20001000000 */
[----:B------:R-:W-:Y:S01]  /*b4a0*/  IMAD.MOV.U32 R112, RZ, RZ, R16 ;  /* 0x000000ffff707224 */ /* 0x000fe200078e0010 */
[----:B------:R-:W-:Y:S01]  /*b4b0*/  ISETP.GE.AND P2, PT, R170, R222, PT ;  /* 0x000000deaa00720c */ /* 0x000fe20003f46270 */
[----:B------:R-:W-:Y:S01]  /*b4c0*/  IMAD.MOV.U32 R24, RZ, RZ, R185 ;  /* 0x000000ffff187224 */ /* 0x000fe200078e00b9 */
[----:B------:R-:W-:Y:S01]  /*b4d0*/  FSEL R185, R108, -INF , !P4 ;  /* 0xff8000006cb97808 */ /* 0x000fe20006000000 */
[----:B------:R-:W-:Y:S01]  /*b4e0*/  IMAD.MOV.U32 R16, RZ, RZ, R181 ;  /* 0x000000ffff107224 */ /* 0x000fe200078e00b5 */
[-C--:B------:R-:W-:Y:S01]  /*b4f0*/  ISETP.GE.AND P4, PT, R172, R221.reuse, PT ;  /* 0x000000ddac00720c */ /* 0x080fe20003f86270 */
[----:B------:R-:W-:Y:S01]  /*b500*/  VIADD R162, R174, 0xfffffe98 ;  /* 0xfffffe98aea27836 */ /* 0x000fe20000000000 */
[----:B------:R-:W-:Y:S02]  /*b510*/  FSEL R104, R104, -INF , P5 ;  /* 0xff80000068687808 */ /* 0x000fe40002800000 */
[----:B------:R-:W-:Y:S01]  /*b520*/  FSEL R181, R109, -INF , !P6 ;  /* 0xff8000006db57808 */ /* 0x000fe20007000000 */
[----:B------:R-:W-:Y:S01]  /*b530*/  VIADD R158, R174, 0xfffffe99 ;  /* 0xfffffe99ae9e7836 */ /* 0x000fe20000000000 */
[----:B------:R-:W-:-:S02]  /*b540*/  ISETP.GE.AND P6, PT, R170, R221, PT ;  /* 0x000000ddaa00720c */ /* 0x000fc40003fc6270 */
[-C--:B------:R-:W-:Y:S02]  /*b550*/  ISETP.GE.AND P5, PT, R166, R222.reuse, PT ;  /* 0x000000dea600720c */ /* 0x080fe40003fa6270 */
[----:B------:R-:W-:Y:S01]  /*b560*/  FSEL R105, R105, -INF , P2 ;  /* 0xff80000069697808 */ /* 0x000fe20001000000 */
[----:B------:R-:W-:Y:S01]  /*b570*/  IMAD.MOV.U32 R17, RZ, RZ, R179 ;  /* 0x000000ffff117224 */ /* 0x000fe200078e00b3 */
[----:B------:R-:W-:Y:S01]  /*b580*/  ISETP.GE.AND P2, PT, R164, R222, PT ;  /* 0x000000dea400720c */ /* 0x000fe20003f46270 */
[----:B------:R-:W-:Y:S01]  /*b590*/  IMAD.MOV.U32 R12, RZ, RZ, R177 ;  /* 0x000000ffff0c7224 */ /* 0x000fe200078e00b1 */
[----:B------:R-:W-:Y:S02]  /*b5a0*/  FSEL R179, R104, -INF , !P4 ;  /* 0xff80000068b37808 */ /* 0x000fe40006000000 */
[----:B------:R-:W-:Y:S02]  /*b5b0*/  ISETP.GE.AND P4, PT, R166, R221, PT ;  /* 0x000000dda600720c */ /* 0x000fe40003f86270 */
[----:B------:R-:W-:-:S02]  /*b5c0*/  FSEL R100, R100, -INF , P5 ;  /* 0xff80000064647808 */ /* 0x000fc40002800000 */
        /* <DEDUP_REMOVED lines=9> */
[-C--:B------:R-:W-:Y:S02]  /*b660*/  ISETP.GE.AND P4, PT, R162, R221.reuse, PT ;  /* 0x000000dda200720c */ /* 0x080fe40003f86270 */
[----:B------:R-:W-:Y:S02]  /*b670*/  FSEL R96, R96, -INF , P5 ;  /* 0xff80000060607808 */ /* 0x000fe40002800000 */
[----:B------:R-:W-:Y:S01]  /*b680*/  FSEL R163, R101, -INF , !P6 ;  /* 0xff80000065a37808 */ /* 0x000fe20007000000 */
[----:B------:R-:W-:Y:S01]  /*b690*/  VIADD R175, R174, 0xfffffea9 ;  /* 0xfffffea9aeaf7836 */ /* 0x000fe20000000000 */
[-C--:B------:R-:W-:Y:S01]  /*b6a0*/  ISETP.GE.AND P6, PT, R158, R221.reuse, PT ;  /* 0x000000dd9e00720c */ /* 0x080fe20003fc6270 */
[----:B------:R-:W-:Y:S01]  /*b6b0*/  IMAD.MOV.U32 R109, RZ, RZ, R29 ;  /* 0x000000ffff6d7224 */ /* 0x000fe200078e001d */
[----:B------:R-:W-:Y:S01]  /*b6c0*/  FSEL R97, R97, -INF , P2 ;  /* 0xff80000061617808 */ /* 0x000fe20001000000 */
[----:B------:R-:W-:Y:S01]  /*b6d0*/  IMAD.MOV.U32 R113, RZ, RZ, R242 ;  /* 0x000000ffff717224 */ /* 0x000fe200078e00f2 */
[-C--:B------:R-:W-:Y:S01]  /*b6e0*/  ISETP.GE.AND P2, PT, R189, R222.reuse, PT ;  /* 0x000000debd00720c */ /* 0x080fe20003f46270 */
[----:B------:R-:W-:Y:S01]  /*b6f0*/  IMAD.MOV.U32 R9, RZ, RZ, R161 ;  /* 0x000000ffff097224 */ /* 0x000fe200078e00a1 */
[----:B------:R-:W-:Y:S01]  /*b700*/  FSEL R161, R96, -INF , !P4 ;  /* 0xff80000060a17808 */ /* 0x000fe20006000000 */
[----:B------:R-:W-:Y:S01]  /*b710*/  IMAD.MOV.U32 R96, RZ, RZ, R25 ;  /* 0x000000ffff607224 */ /* 0x000fe200078e0019 */
[----:B------:R-:W-:Y:S01]  /*b720*/  FSEL R153, R97, -INF , !P6 ;  /* 0xff80000061997808 */ /* 0x000fe20007000000 */
[----:B------:R-:W-:Y:S01]  /*b730*/  IMAD.MOV.U32 R108, RZ, RZ, R16 ;  /* 0x000000ffff6c7224 */ /* 0x000fe200078e0010 */
[----:B------:R-:W-:Y:S01]  /*b740*/  ISETP.GE.AND P6, PT, R189, R221, PT ;  /* 0x000000ddbd00720c */ /* 0x000fe20003fc6270 */
[----:B------:R-:W-:Y:S01]  /*b750*/  IMAD.MOV.U32 R105, RZ, RZ, R24 ;  /* 0x000000ffff697224 */ /* 0x000fe200078e0018 */
[----:B------:R-:W-:Y:S01]  /*b760*/  FSEL R25, R93, -INF , P2 ;  /* 0xff8000005d197808 */ /* 0x000fe20001000000 */
[----:B------:R-:W-:Y:S01]  /*b770*/  VIADD R167, R174, 0xfffffeb1 ;  /* 0xfffffeb1aea77836 */ /* 0x000fe20000000000 */
[----:B------:R-:W-:-:S02]  /*b780*/  ISETP.GE.AND P2, PT, R175, R222, PT ;  /* 0x000000deaf00720c */ /* 0x000fc40003f46270 */
[----:B------:R-:W-:Y:S01]  /*b790*/  FMNMX3.FTZ R24, R20, R113, R109, !PT ;  /* 0x0000007114187276 */ /* 0x000fe2000781006d */
[----:B------:R-:W-:Y:S01]  /*b7a0*/  IMAD.MOV.U32 R97, RZ, RZ, R13 ;  /* 0x000000ffff617224 */ /* 0x000fe200078e000d */
[----:B------:R-:W-:Y:S01]  /*b7b0*/  FSEL R25, R25, -INF , !P6 ;  /* 0xff80000019197808 */ /* 0x000fe20007000000 */
[----:B------:R-:W-:Y:S01]  /*b7c0*/  IMAD.MOV.U32 R101, RZ, RZ, R12 ;  /* 0x000000ffff657224 */ /* 0x000fe200078e000c */
[----:B------:R-:W-:Y:S01]  /*b7d0*/  ISETP.GE.AND P6, PT, R175, R221, PT ;  /* 0x000000ddaf00720c */ /* 0x000fe20003fc6270 */
[----:B------:R-:W-:Y:S01]  /*b7e0*/  IMAD.MOV.U32 R104, RZ, RZ, R17 ;  /* 0x000000ffff687224 */ /* 0x000fe200078e0011 */
[----:B------:R-:W-:Y:S01]  /*b7f0*/  FSEL R13, R89, -INF , P2 ;  /* 0xff800000590d7808 */ /* 0x000fe20001000000 */
[----:B------:R-:W-:Y:S01]  /*b800*/  VIADD R199, R174, 0xfffffea0 ;  /* 0xfffffea0aec77836 */ /* 0x000fe20000000000 */
[----:B------:R-:W-:Y:S01]  /*b810*/  FMNMX3.FTZ R24, R24, R105, R108, !PT ;  /* 0x0000006918187276 */ /* 0x000fe2000781006c */
[C---:B------:R-:W-:Y:S01]  /*b820*/  VIADD R159, R174.reuse, 0xfffffeb9 ;  /* 0xfffffeb9ae9f7836 */ /* 0x040fe20000000000 */
[----:B------:R-:W-:Y:S01]  /*b830*/  ISETP.GE.AND P2, PT, R167, R222, PT ;  /* 0x000000dea700720c */ /* 0x000fe20003f46270 */
[----:B------:R-:W-:Y:S01]  /*b840*/  IMAD.MOV.U32 R100, RZ, RZ, R8 ;  /* 0x000000ffff647224 */ /* 0x000fe200078e0008 */
[----:B------:R-:W-:Y:S01]  /*b850*/  FSEL R13, R13, -INF , !P6 ;  /* 0xff8000000d0d7808 */ /* 0x000fe20007000000 */
[----:B------:R-:W-:Y:S01]  /*b860*/  VIADD R183, R174, 0xfffffea8 ;  /* 0xfffffea8aeb77836 */ /* 0x000fe20000000000 */
[----:B------:R-:W-:-:S02]  /*b870*/  FMNMX3.FTZ R24, R24, R104, R101, !PT ;  /* 0x0000006818187276 */ /* 0x000fc40007810065 */
[-C--:B------:R-:W-:Y:S02]  /*b880*/  ISETP.GE.AND P5, PT, R199, R222.reuse, PT ;  /* 0x000000dec700720c */ /* 0x080fe40003fa6270 */
[----:B------:R-:W-:Y:S02]  /*b890*/  ISETP.GE.AND P6, PT, R167, R221, PT ;  /* 0x000000dda700720c */ /* 0x000fe40003fc6270 */
[----:B------:R-:W-:Y:S01]  /*b8a0*/  FSEL R5, R85, -INF , P2 ;  /* 0xff80000055057808 */ /* 0x000fe20001000000 */
[----:B------:R-:W-:Y:S01]  /*b8b0*/  IMAD.MOV.U32 R93, RZ, RZ, R9 ;  /* 0x000000ffff5d7224 */ /* 0x000fe200078e0009 */
[----:B------:R-:W-:Y:S02]  /*b8c0*/  ISETP.GE.AND P2, PT, R159, R222, PT ;  /* 0x000000de9f00720c */ /* 0x000fe40003f46270 */
[----:B------:R-:W-:Y:S01]  /*b8d0*/  FMNMX3.FTZ R24, R24, R97, R100, !PT ;  /* 0x0000006118187276 */ /* 0x000fe20007810064 */
[----:B------:R-:W-:Y:S01]  /*b8e0*/  VIADD R169, R174, 0xfffffeb0 ;  /* 0xfffffeb0aea97836 */ /* 0x000fe20000000000 */
[----:B------:R-:W-:Y:S01]  /*b8f0*/  FSEL R92, R92, -INF , P5 ;  /* 0xff8000005c5c7808 */ /* 0x000fe20002800000 */
[----:B------:R-:W-:Y:S01]  /*b900*/  VIADD R23, R174, 0xfffffec1 ;  /* 0xfffffec1ae177836 */ /* 0x000fe20000000000 */
[----:B------:R-:W-:-:S02]  /*b910*/  FSEL R5, R5, -INF , !P6 ;  /* 0xff80000005057808 */ /* 0x000fc40007000000 */
[-C--:B------:R-:W-:Y:S02]  /*b920*/  ISETP.GE.AND P4, PT, R199, R221.reuse, PT ;  /* 0x000000ddc700720c */ /* 0x080fe40003f86270 */
[----:B------:R-:W-:Y:S02]  /*b930*/  ISETP.GE.AND P5, PT, R183, R222, PT ;  /* 0x000000deb700720c */ /* 0x000fe40003fa6270 */
[----:B------:R-:W-:Y:S02]  /*b940*/  ISETP.GE.AND P6, PT, R159, R221, PT ;  /* 0x000000dd9f00720c */ /* 0x000fe40003fc6270 */
[----:B------:R-:W-:Y:S02]  /*b950*/  FSEL R16, R81, -INF , P2 ;  /* 0xff80000051107808 */ /* 0x000fe40001000000 */
[----:B------:R-:W-:Y:S01]  /*b960*/  FMNMX3.FTZ R24, R24, R93, R33, !PT ;  /* 0x0000005d18187276 */ /* 0x000fe20007810021 */
[----:B------:R-:W-:Y:S01]  /*b970*/  VIADD R160, R174, 0xfffffeb8 ;  /* 0xfffffeb8aea07836 */ /* 0x000fe20000000000 */
[----:B------:R-:W-:Y:S01]  /*b980*/  FSEL R129, R92, -INF , !P4 ;  /* 0xff8000005c817808 */ /* 0x000fe20006000000 */
[----:B------:R-:W-:Y:S01]  /*b990*/  VIADD R92, R174, 0xfffffec8 ;  /* 0xfffffec8ae5c7836 */ /* 0x000fe20000000000 */
[----:B------:R-:W-:-:S02]  /*b9a0*/  FSEL R17, R88, -INF , P5 ;  /* 0xff80000058117808 */ /* 0x000fc40002800000 */
[----:B------:R-:W-:Y:S02]  /*b9b0*/  FSEL R16, R16, -INF , !P6 ;  /* 0xff80000010107808 */ /* 0x000fe40007000000 */
[-C--:B------:R-:W-:Y:S02]  /*b9c0*/  ISETP.GE.AND P5, PT, R169, R222.reuse, PT ;  /* 0x000000dea900720c */ /* 0x080fe40003fa6270 */
[----:B------:R-:W-:Y:S02]  /*b9d0*/  ISETP.GE.AND P6, PT, R23, R222, PT ;  /* 0x000000de1700720c */ /* 0x000fe40003fc6270 */
[----:B------:R-:W-:Y:S01]  /*b9e0*/  FMNMX3.FTZ R24, R24, R28, R96, !PT ;  /* 0x0000001c18187276 */ /* 0x000fe20007810060 */
[----:B------:R-:W-:Y:S01]  /*b9f0*/  VIADD R157, R174, 0xfffffec0 ;  /* 0xfffffec0ae9d7836 */ /* 0x000fe20000000000 */
[----:B------:R-:W-:Y:S02]  /*ba00*/  FSEL R9, R84, -INF , P5 ;  /* 0xff80000054097808 */ /* 0x000fe40002800000 */
[----:B------:R-:W-:-:S02]  /*ba10*/  FSEL R8, R77, -INF , P6 ;  /* 0xff8000004d087808 */ /* 0x000fc40003000000 */
[-C--:B------:R-:W-:Y:S02]  /*ba20*/  ISETP.GE.AND P5, PT, R160, R222.reuse, PT ;  /* 0x000000dea000720c */ /* 0x080fe40003fa6270 */
[----:B------:R-:W-:Y:S02]  /*ba30*/  ISETP.GE.AND P6, PT, R92, R222, PT ;  /* 0x000000de5c00720c */ /* 0x000fe40003fc6270 */
[----:B------:R-:W-:Y:S02]  /*ba40*/  FMNMX3.FTZ R24, R24, R36, R41, !PT ;  /* 0x0000002418187276 */ /* 0x000fe40007810029 */
[----:B------:R-:W-:Y:S02]  /*ba50*/  FSEL R80, R80, -INF , P5 ;  /* 0xff80000050507808 */ /* 0x000fe40002800000 */
[----:B------:R-:W-:Y:S01]  /*ba60*/  FSEL R4, R72, -INF , P6 ;  /* 0xff80000048047808 */ /* 0x000fe20003000000 */
[----:B------:R-:W-:Y:S01]  /*ba70*/  IMAD.MOV.U32 R72, RZ, RZ, R174 ;  /* 0x000000ffff487224 */ /* 0x000fe200078e00ae */
[----:B------:R-:W-:-:S02]  /*ba80*/  FMNMX3.FTZ R24, R24, R120, R128, !PT ;  /* 0x0000007818187276 */ /* 0x000fc40007810080 */
[C---:B------:R-:W-:Y:S01]  /*ba90*/  ISETP.GE.AND P5, PT, R157.reuse, R222, PT ;  /* 0x000000de9d00720c */ /* 0x040fe20003fa6270 */
[----:B------:R-:W-:Y:S01]  /*baa0*/  VIADD R89, R72, 0xfffffec9 ;  /* 0xfffffec948597836 */ /* 0x000fe20000000000 */
[----:B------:R-:W-:Y:S02]  /*bab0*/  FMNMX3.FTZ R24, R24, R40, R45, !PT ;  /* 0x0000002818187276 */ /* 0x000fe4000781002d */
[----:B------:R-:W-:Y:S02]  /*bac0*/  ISETP.GE.AND P2, PT, R157, R221, PT ;  /* 0x000000dd9d00720c */ /* 0x000fe40003f46270 */
[----:B------:R-:W-:Y:S02]  /*bad0*/  FSEL R12, R76, -INF , P5 ;  /* 0xff8000004c0c7808 */ /* 0x000fe40002800000 */
[----:B------:R-:W-:Y:S01]  /*bae0*/  FMNMX3.FTZ R24, R24, R112, R251, !PT ;  /* 0x0000007018187276 */ /* 0x000fe200078100fb */
[----:B------:R-:W-:Y:S01]  /*baf0*/  VIADD R88, R72, 0xfffffed0 ;  /* 0xfffffed048587836 */ /* 0x000fe20000000000 */
[----:B------:R-:W-:-:S02]  /*bb00*/  FSEL R12, R12, -INF , !P2 ;  /* 0xff8000000c0c7808 */ /* 0x000fc40005000000 */
[-C--:B------:R-:W-:Y:S02]  /*bb10*/  ISETP.GE.AND P2, PT, R23, R221.reuse, PT ;  /* 0x000000dd1700720c */ /* 0x080fe40003f46270 */
[----:B------:R-:W-:Y:S02]  /*bb20*/  ISETP.GE.AND P6, PT, R89, R222, PT ;  /* 0x000000de5900720c */ /* 0x000fe40003fc6270 */
[----:B------:R-:W-:Y:S01]  /*bb30*/  FMNMX3.FTZ R24, R24, R46, R249, !PT ;  /* 0x0000002e18187276 */ /* 0x000fe200078100f9 */
[----:B------:R-:W-:Y:S01]  /*bb40*/  VIADD R85, R72, 0xfffffed1 ;  /* 0xfffffed148557836 */ /* 0x000fe20000000000 */
[----:B------:R-:W-:Y:S02]  /*bb50*/  FSEL R8, R8, -INF , !P2 ;  /* 0xff80000008087808 */ /* 0x000fe40005000000 */
[----:B------:R-:W-:Y:S02]  /*bb60*/  FSEL R73, R73, -INF , P6 ;  /* 0xff80000049497808 */ /* 0x000fe40003000000 */
[----:B------:R-:W-:-:S02]  /*bb70*/  ISETP.GE.AND P2, PT, R92, R221, PT ;  /* 0x000000dd5c00720c */ /* 0x000fc40003f46270 */
[-C--:B------:R-:W-:Y:S02]  /*bb80*/  ISETP.GE.AND P6, PT, R88, R222.reuse, PT ;  /* 0x000000de5800720c */ /* 0x080fe40003fc6270 */
[----:B------:R-:W-:Y:S01]  /*bb90*/  FMNMX3.FTZ R24, R24, R247, R245, !PT ;  /* 0x000000f718187276 */ /* 0x000fe200078100f5 */
[----:B------:R-:W-:Y:S01]  /*bba0*/  VIADD R84, R72, 0xfffffed8 ;  /* 0xfffffed848547836 */ /* 0x000fe20000000000 */
[----:B------:R-:W-:Y:S02]  /*bbb0*/  FSEL R4, R4, -INF , !P2 ;  /* 0xff80000004047808 */ /* 0x000fe40005000000 */
[----:B------:R-:W-:Y:S02]  /*bbc0*/  FSEL R68, R68, -INF , P6 ;  /* 0xff80000044447808 */ /* 0x000fe40003000000 */
[----:B------:R-:W-:Y:S02]  /*bbd0*/  ISETP.GE.AND P2, PT, R89, R221, PT ;  /* 0x000000dd5900720c */ /* 0x000fe40003f46270 */
[----:B------:R-:W-:-:S02]  /*bbe0*/  ISETP.GE.AND P6, PT, R85, R222, PT ;  /* 0x000000de5500720c */ /* 0x000fc40003fc6270 */
[----:B------:R-:W-:Y:S02]  /*bbf0*/  FMNMX3.FTZ R24, R24, R243, R211, !PT ;  /* 0x000000f318187276 */ /* 0x000fe400078100d3 */
[----:B------:R-:W-:Y:S02]  /*bc00*/  FSEL R121, R73, -INF , !P2 ;  /* 0xff80000049797808 */ /* 0x000fe40005000000 */
[----:B------:R-:W-:Y:S02]  /*bc10*/  FSEL R69, R69, -INF , P6 ;  /* 0xff80000045457808 */ /* 0x000fe40003000000 */
[----:B------:R-:W-:Y:S02]  /*bc20*/  FMNMX3.FTZ R24, R24, R207, R205, !PT ;  /* 0x000000cf18187276 */ /* 0x000fe400078100cd */
[----:B------:R-:W-:Y:S02]  /*bc30*/  ISETP.GE.AND P2, PT, R88, R221, PT ;  /* 0x000000dd5800720c */ /* 0x000fe40003f46270 */
[----:B------:R-:W-:Y:S01]  /*bc40*/  ISETP.GE.AND P6, PT, R84, R222, PT ;  /* 0x000000de5400720c */ /* 0x000fe20003fc6270 */
[----:B------:R-:W-:Y:S01]  /*bc50*/  IMAD.MOV.U32 R125, RZ, RZ, R188 ;  /* 0x000000ffff7d7224 */ /* 0x000fe200078e00bc */
[----:B------:R-:W-:-:S02]  /*bc60*/  FMNMX3.FTZ R24, R24, R203, R201, !PT ;  /* 0x000000cb18187276 */ /* 0x000fc400078100c9 */
[----:B------:R-:W-:Y:S02]  /*bc70*/  FSEL R242, R68, -INF , !P2 ;  /* 0xff80000044f27808 */ /* 0x000fe40005000000 */
[----:B------:R-:W-:Y:S01]  /*bc80*/  FSEL R188, R64, -INF , P6 ;  /* 0xff80000040bc7808 */ /* 0x000fe20003000000 */
[----:B------:R-:W-:Y:S01]  /*bc90*/  VIADD R64, R72, 0xfffffed9 ;  /* 0xfffffed948407836 */ /* 0x000fe20000000000 */
[----:B------:R-:W-:Y:S01]  /*bca0*/  ISETP.GE.AND P2, PT, R85, R221, PT ;  /* 0x000000dd5500720c */ /* 0x000fe20003f46270 */
[----:B------:R-:W-:Y:S01]  /*bcb0*/  IMAD.MOV.U32 R117, RZ, RZ, R180 ;  /* 0x000000ffff757224 */ /* 0x000fe200078e00b4 */
[----:B------:R-:W-:Y:S02]  /*bcc0*/  FMNMX3.FTZ R24, R24, R191, R187, !PT ;  /* 0x000000bf18187276 */ /* 0x000fe400078100bb */
[----:B------:R-:W-:Y:S01]  /*bcd0*/  FSEL R180, R69, -INF , !P2 ;  /* 0xff80000045b47808 */ /* 0x000fe20005000000 */
[----:B------:R-:W-:Y:S01]  /*bce0*/  VIADD R69, R72, 0xfffffee0 ;  /* 0xfffffee048457836 */ /* 0x000fe20000000000 */
[----:B------:R-:W-:-:S02]  /*bcf0*/  ISETP.GE.AND P6, PT, R64, R222, PT ;  /* 0x000000de4000720c */ /* 0x000fc40003fc6270 */
[----:B------:R-:W-:Y:S02]  /*bd00*/  FMNMX3.FTZ R24, R24, R185, R181, !PT ;  /* 0x000000b918187276 */ /* 0x000fe400078100b5 */
[-C--:B------:R-:W-:Y:S01]  /*bd10*/  ISETP.GE.AND P4, PT, R183, R221.reuse, PT ;  /* 0x000000ddb700720c */ /* 0x080fe20003f86270 */
[----:B------:R-:W-:Y:S01]  /*bd20*/  VIADD R68, R72, 0xfffffee1 ;  /* 0xfffffee148447836 */ /* 0x000fe20000000000 */
[----:B------:R-:W-:Y:S02]  /*bd30*/  ISETP.GE.AND P2, PT, R84, R221, PT ;  /* 0x000000dd5400720c */ /* 0x000fe40003f46270 */
[----:B------:R-:W-:Y:S02]  /*bd40*/  FSEL R65, R65, -INF , P6 ;  /* 0xff80000041417808 */ /* 0x000fe40003000000 */
[----:B------:R-:W-:Y:S02]  /*bd50*/  ISETP.GE.AND P6, PT, R69, R222, PT ;  /* 0x000000de4500720c */ /* 0x000fe40003fc6270 */
[----:B------:R-:W-:-:S02]  /*bd60*/  FMNMX3.FTZ R24, R24, R179, R177, !PT ;  /* 0x000000b318187276 */ /* 0x000fc400078100b1 */
[----:B------:R-:W-:Y:S02]  /*bd70*/  FSEL R17, R17, -INF , !P4 ;  /* 0xff80000011117808 */ /* 0x000fe40006000000 */
[-C--:B------:R-:W-:Y:S02]  /*bd80*/  ISETP.GE.AND P4, PT, R169, R221.reuse, PT ;  /* 0x000000dda900720c */ /* 0x080fe40003f86270 */
[----:B------:R-:W-:Y:S01]  /*bd90*/  FSEL R188, R188, -INF , !P2 ;  /* 0xff800000bcbc7808 */ /* 0x000fe20005000000 */
[----:B------:R-:W-:Y:S01]  /*bda0*/  VIADD R73, R72, 0xfffffee8 ;  /* 0xfffffee848497836 */ /* 0x000fe20000000000 */
[----:B------:R-:W-:Y:S02]  /*bdb0*/  ISETP.GE.AND P2, PT, R64, R221, PT ;  /* 0x000000dd4000720c */ /* 0x000fe40003f46270 */
[----:B------:R-:W-:Y:S02]  /*bdc0*/  FSEL R60, R60, -INF , P6 ;  /* 0xff8000003c3c7808 */ /* 0x000fe40003000000 */
[----:B------:R-:W-:-:S02]  /*bdd0*/  FMNMX3.FTZ R24, R24, R165, R163, !PT ;  /* 0x000000a518187276 */ /* 0x000fc400078100a3 */
[----:B------:R-:W-:Y:S02]  /*bde0*/  ISETP.GE.AND P6, PT, R68, R222, PT ;  /* 0x000000de4400720c */ /* 0x000fe40003fc6270 */
[----:B------:R-:W-:Y:S02]  /*bdf0*/  FSEL R9, R9, -INF , !P4 ;  /* 0xff80000009097808 */ /* 0x000fe40006000000 */
[----:B------:R-:W-:Y:S02]  /*be00*/  ISETP.GE.AND P4, PT, R160, R221, PT ;  /* 0x000000dda000720c */ /* 0x000fe40003f86270 */
[----:B------:R-:W-:Y:S02]  /*be10*/  FSEL R174, R65, -INF , !P2 ;  /* 0xff80000041ae7808 */ /* 0x000fe40005000000 */
[----:B------:R-:W-:Y:S01]  /*be20*/  FMNMX3.FTZ R24, R24, R161, R153, !PT ;  /* 0x000000a118187276 */ /* 0x000fe20007810099 */
[----:B------:R-:W-:Y:S01]  /*be30*/  VIADD R81, R72, 0xfffffee9 ;  /* 0xfffffee948517836 */ /* 0x000fe20000000000 */
[----:B------:R-:W-:-:S02]  /*be40*/  ISETP.GE.AND P2, PT, R69, R221, PT ;  /* 0x000000dd4500720c */ /* 0x000fc40003f46270 */
[----:B------:R-:W-:Y:S02]  /*be50*/  FSEL R61, R61, -INF , P6 ;  /* 0xff8000003d3d7808 */ /* 0x000fe40003000000 */
[----:B------:R-:W-:Y:S02]  /*be60*/  ISETP.GE.AND P6, PT, R73, R222, PT ;  /* 0x000000de4900720c */ /* 0x000fe40003fc6270 */
[----:B------:R-:W-:Y:S02]  /*be70*/  FSEL R124, R80, -INF , !P4 ;  /* 0xff800000507c7808 */ /* 0x000fe40006000000 */
[C---:B------:R-:W-:Y:S02]  /*be80*/  ISETP.GE.AND P4, PT, R168.reuse, R220, PT ;  /* 0x000000dca800720c */ /* 0x040fe40003f86270 */
[----:B------:R-:W-:Y:S02]  /*be90*/  ISETP.GE.AND P5, PT, R168, R219, PT ;  /* 0x000000dba800720c */ /* 0x000fe40003fa6270 */
[----:B------:R-:W-:-:S02]  /*bea0*/  FMNMX3.FTZ R24, R24, R129, R25, !PT ;  /* 0x0000008118187276 */ /* 0x000fc40007810019 */
[----:B------:R-:W-:Y:S01]  /*beb0*/  FSEL R168, R60, -INF , !P2 ;  /* 0xff8000003ca87808 */ /* 0x000fe20005000000 */
[----:B------:R-:W-:Y:S01]  /*bec0*/  VIADD R80, R72, 0xfffffef0 ;  /* 0xfffffef048507836 */ /* 0x000fe20000000000 */
[----:B------:R-:W-:Y:S02]  /*bed0*/  ISETP.GE.AND P2, PT, R68, R221, PT ;  /* 0x000000dd4400720c */ /* 0x000fe40003f46270 */
[----:B------:R-:W-:Y:S02]  /*bee0*/  FSEL R56, R56, -INF , P6 ;  /* 0xff80000038387808 */ /* 0x000fe40003000000 */
[-C--:B------:R-:W-:Y:S02]  /*bef0*/  ISETP.GE.AND P6, PT, R81, R222.reuse, PT ;  /* 0x000000de5100720c */ /* 0x080fe40003fc6270 */
[----:B------:R-:W-:Y:S02]  /*bf00*/  FMNMX3.FTZ R24, R24, R17, R13, !PT ;  /* 0x0000001118187276 */ /* 0x000fe4000781000d */
[----:B------:R-:W-:Y:S01]  /*bf10*/  FSEL R152, R61, -INF , !P2 ;  /* 0xff8000003d987808 */ /* 0x000fe20005000000 */
[----:B------:R-:W-:Y:S01]  /*bf20*/  IMAD.MOV.U32 R61, RZ, RZ, R37 ;  /* 0x000000ffff3d7224 */ /* 0x000fe200078e0025 */
[----:B------:R-:W-:Y:S01]  /*bf30*/  FSEL R29, R57, -INF , P6 ;  /* 0xff800000391d7808 */ /* 0x000fe20003000000 */
[----:B------:R-:W-:Y:S01]  /*bf40*/  VIADD R77, R72, 0xfffffef1 ;  /* 0xfffffef1484d7836 */ /* 0x000fe20000000000 */
[----:B------:R-:W-:-:S02]  /*bf50*/  ISETP.GE.AND P6, PT, R80, R222, PT ;  /* 0x000000de5000720c */ /* 0x000fc40003fc6270 */
[----:B------:R-:W-:Y:S01]  /*bf60*/  FMNMX3.FTZ R37, R24, R9, R5, !PT ;  /* 0x0000000918257276 */ /* 0x000fe20007810005 */
[----:B------:R-:W-:Y:S01]  /*bf70*/  IMAD.MOV.U32 R60, RZ, RZ, R33 ;  /* 0x000000ffff3c7224 */ /* 0x000fe200078e0021 */
[----:B------:R-:W-:Y:S01]  /*bf80*/  ISETP.GE.AND P2, PT, R73, R221, PT ;  /* 0x000000dd4900720c */ /* 0x000fe20003f46270 */
[----:B------:R-:W-:Y:S01]  /*bf90*/  VIADD R76, R72, 0xfffffef8 ;  /* 0xfffffef8484c7836 */ /* 0x000fe20000000000 */
[----:B------:R-:W-:Y:S02]  /*bfa0*/  FSEL R33, R52, -INF , P6 ;  /* 0xff80000034217808 */ /* 0x000fe40003000000 */
[----:B------:R-:W-:Y:S02]  /*bfb0*/  FMNMX3.FTZ R37, R37, R124, R16, !PT ;  /* 0x0000007c25257276 */ /* 0x000fe40007810010 */
[----:B------:R-:W-:Y:S01]  /*bfc0*/  ISETP.GE.AND P6, PT, R77, R222, PT ;  /* 0x000000de4d00720c */ /* 0x000fe20003fc6270 */
[----:B------:R-:W-:Y:S01]  /*bfd0*/  IMAD.MOV.U32 R65, RZ, RZ, R28 ;  /* 0x000000ffff417224 */ /* 0x000fe200078e001c */
[----:B------:R-:W-:-:S02]  /*bfe0*/  FSEL R116, R56, -INF , !P2 ;  /* 0xff80000038747808 */ /* 0x000fc40005000000 */
[----:B------:R-:W-:Y:S02]  /*bff0*/  ISETP.GE.AND P2, PT, R81, R221, PT ;  /* 0x000000dd5100720c */ /* 0x000fe40003f46270 */
[----:B------:R-:W-:Y:S01]  /*c000*/  FMNMX3.FTZ R37, R37, R12, R8, !PT ;  /* 0x0000000c25257276 */ /* 0x000fe20007810008 */
[----:B------:R-:W-:Y:S01]  /*c010*/  VIADD R72, R72, 0xfffffef9 ;  /* 0xfffffef948487836 */ /* 0x000fe20000000000 */
[----:B------:R-:W-:Y:S02]  /*c020*/  FSEL R28, R53, -INF , P6 ;  /* 0xff800000351c7808 */ /* 0x000fe40003000000 */
[----:B------:R-:W-:Y:S02]  /*c030*/  ISETP.GE.AND P6, PT, R76, R222, PT ;  /* 0x000000de4c00720c */ /* 0x000fe40003fc6270 */
[----:B------:R-:W-:Y:S02]  /*c040*/  FSEL R29, R29, -INF , !P2 ;  /* 0xff8000001d1d7808 */ /* 0x000fe40005000000 */
[----:B------:R-:W-:-:S02]  /*c050*/  FMNMX3.FTZ R53, R37, R4, R121, !PT ;  /* 0x0000000425357276 */ /* 0x000fc40007810079 */
[-C--:B------:R-:W-:Y:S02]  /*c060*/  ISETP.GE.AND P2, PT, R80, R221.reuse, PT ;  /* 0x000000dd5000720c */ /* 0x080fe40003f46270 */
[----:B------:R-:W-:Y:S02]  /*c070*/  FSEL R48, R48, -INF , P6 ;  /* 0xff80000030307808 */ /* 0x000fe40003000000 */
[----:B------:R-:W-:Y:S02]  /*c080*/  ISETP.GE.AND P6, PT, R72, R222, PT ;  /* 0x000000de4800720c */ /* 0x000fe40003fc6270 */
[----:B------:R-:W-:Y:S01]  /*c090*/  FMNMX3.FTZ R53, R53, R242, R180, !PT ;  /* 0x000000f235357276 */ /* 0x000fe200078100b4 */
[----:B------:R-:W-:Y:S01]  /*c0a0*/  IMAD.MOV.U32 R56, RZ, RZ, R32 ;  /* 0x000000ffff387224 */ /* 0x000fe200078e0020 */
[----:B------:R-:W-:Y:S02]  /*c0b0*/  FSEL R33, R33, -INF , !P2 ;  /* 0xff80000021217808 */ /* 0x000fe40005000000 */
[----:B------:R-:W-:-:S02]  /*c0c0*/  ISETP.GE.AND P2, PT, R77, R221, PT ;  /* 0x000000dd4d00720c */ /* 0x000fc40003f46270 */
[----:B------:R-:W-:Y:S02]  /*c0d0*/  FSEL R32, R49, -INF , P6 ;  /* 0xff80000031207808 */ /* 0x000fe40003000000 */
[----:B------:R-:W-:Y:S02]  /*c0e0*/  FMNMX3.FTZ R49, R53, R188, R174, !PT ;  /* 0x000000bc35317276 */ /* 0x000fe400078100ae */
[----:B------:R-:W-:Y:S02]  /*c0f0*/  FSEL R28, R28, -INF , !P2 ;  /* 0xff8000001c1c7808 */ /* 0x000fe40005000000 */
[----:B------:R-:W-:Y:S02]  /*c100*/  ISETP.GE.AND P2, PT, R76, R221, PT ;  /* 0x000000dd4c00720c */ /* 0x000fe40003f46270 */
[----:B------:R-:W-:Y:S02]  /*c110*/  FMNMX3.FTZ R24, R49, R168, R152, !PT ;  /* 0x000000a831187276 */ /* 0x000fe40007810098 */
[----:B------:R-:W-:-:S02]  /*c120*/  FSEL R37, R48, -INF , !P2 ;  /* 0xff80000030257808 */ /* 0x000fc40005000000 */
[----:B------:R-:W-:Y:S02]  /*c130*/  ISETP.GE.AND P2, PT, R72, R221, PT ;  /* 0x000000dd4800720c */ /* 0x000fe40003f46270 */
[----:B------:R-:W-:Y:S02]  /*c140*/  FMNMX3.FTZ R24, R24, R116, R29, !PT ;  /* 0x0000007418187276 */ /* 0x000fe4000781001d */
[----:B------:R-:W-:Y:S02]  /*c150*/  FSEL R32, R32, -INF , !P2 ;  /* 0xff80000020207808 */ /* 0x000fe40005000000 */
[----:B------:R-:W-:Y:S02]  /*c160*/  FMNMX3.FTZ R24, R24, R33, R28, !PT ;  /* 0x0000002118187276 */ /* 0x000fe4000781001c */
[----:B------:R-:W-:Y:S02]  /*c170*/  FSEL R47, R47, -INF , P3 ;  /* 0xff8000002f2f7808 */ /* 0x000fe40001800000 */
[----:B------:R-:W-:-:S02]  /*c180*/  FMNMX3.FTZ R24, R24, R37, R32, !PT ;  /* 0x0000002518187276 */ /* 0x000fc40007810020 */
[CC--:B------:R-:W-:Y:S02]  /*c190*/  ISETP.GE.AND P6, PT, R197.reuse, R220.reuse, PT ;  /* 0x000000dcc500720c */ /* 0x0c0fe40003fc6270 */
[----:B------:R-:W-:Y:S02]  /*c1a0*/  ISETP.GE.AND P2, PT, R197, R219, PT ;  /* 0x000000dbc500720c */ /* 0x000fe40003f46270 */
[----:B------:R-:W-:Y:S02]  /*c1b0*/  FSEL R197, R47, -INF , !P1 ;  /* 0xff8000002fc57808 */ /* 0x000fe40004800000 */
[----:B------:R-:W1:Y:S01]  /*c1c0*/  SHFL.BFLY PT, R47, R24, 0x2, 0x1f ;  /* 0x0c401f00182f7f89 */ /* 0x000e6200000e0000 */
[-C--:B------:R-:W-:Y:S02]  /*c1d0*/  ISETP.GE.AND P3, PT, R195, R220.reuse, PT ;  /* 0x000000dcc300720c */ /* 0x080fe40003f66270 */
[----:B------:R-:W-:Y:S02]  /*c1e0*/  FSEL R42, R42, -INF , P4 ;  /* 0xff8000002a2a7808 */ /* 0x000fe40002000000 */
[----:B------:R-:W-:-:S02]  /*c1f0*/  ISETP.GE.AND P4, PT, R193, R220, PT ;  /* 0x000000dcc100720c */ /* 0x000fc40003f86270 */
[----:B------:R-:W-:Y:S02]  /*c200*/  FSEL R43, R43, -INF , P6 ;  /* 0xff8000002b2b7808 */ /* 0x000fe40003000000 */
[-C--:B------:R-:W-:Y:S02]  /*c210*/  ISETP.GE.AND P1, PT, R195, R219.reuse, PT ;  /* 0x000000dbc300720c */ /* 0x080fe40003f26270 */
[----:B------:R-:W-:Y:S02]  /*c220*/  FSEL R195, R42, -INF , !P5 ;  /* 0xff8000002ac37808 */ /* 0x000fe40006800000 */
[----:B------:R-:W-:Y:S02]  /*c230*/  FSEL R38, R38, -INF , P3 ;  /* 0xff80000026267808 */ /* 0x000fe40001800000 */
[----:B------:R-:W-:Y:S02]  /*c240*/  ISETP.GE.AND P5, PT, R193, R219, PT ;  /* 0x000000dbc100720c */ /* 0x000fe40003fa6270 */
[----:B------:R-:W-:-:S02]  /*c250*/  FSEL R193, R43, -INF , !P2 ;  /* 0xff8000002bc17808 */ /* 0x000fc40005000000 */
[----:B------:R-:W-:Y:S02]  /*c260*/  FSEL R39, R39, -INF , P4 ;  /* 0xff80000027277808 */ /* 0x000fe40002000000 */
[CC--:B------:R-:W-:Y:S02]  /*c270*/  ISETP.GE.AND P6, PT, R173.reuse, R220.reuse, PT ;  /* 0x000000dcad00720c */ /* 0x0c0fe40003fc6270 */
[----:B------:R-:W-:Y:S02]  /*c280*/  ISETP.GE.AND P2, PT, R173, R219, PT ;  /* 0x000000dbad00720c */ /* 0x000fe40003f46270 */
[----:B------:R-:W-:Y:S02]  /*c290*/  FSEL R173, R38, -INF , !P1 ;  /* 0xff80000026ad7808 */ /* 0x000fe40004800000 */
[----:B-1----:R-:W-:Y:S02]  /*c2a0*/  FMNMX.FTZ R47, R24, R47, !PT ;  /* 0x0000002f182f7209 */ /* 0x002fe40007810000 */
[----:B------:R-:W-:-:S02]  /*c2b0*/  ISETP.GE.AND P3, PT, R171, R220, PT ;  /* 0x000000dcab00720c */ /* 0x000fc40003f66270 */
[-C--:B------:R-:W-:Y:S02]  /*c2c0*/  ISETP.GE.AND P1, PT, R171, R219.reuse, PT ;  /* 0x000000dbab00720c */ /* 0x080fe40003f26270 */
[----:B------:R-:W-:Y:S02]  /*c2d0*/  FSEL R171, R39, -INF , !P5 ;  /* 0xff80000027ab7808 */ /* 0x000fe40006800000 */
[CC--:B------:R-:W-:Y:S02]  /*c2e0*/  ISETP.GE.AND P4, PT, R21.reuse, R220.reuse, PT ;  /* 0x000000dc1500720c */ /* 0x0c0fe40003f86270 */
[----:B------:R-:W-:Y:S02]  /*c2f0*/  ISETP.GE.AND P5, PT, R21, R219, PT ;  /* 0x000000db1500720c */ /* 0x000fe40003fa6270 */
[----:B------:R-:W-:Y:S02]  /*c300*/  FSEL R21, R34, -INF , P6 ;  /* 0xff80000022157808 */ /* 0x000fe40003000000 */
[----:B------:R-:W1:Y:S01]  /*c310*/  SHFL.BFLY PT, R34, R47, 0x1, 0x1f ;  /* 0x0c201f002f227f89 */ /* 0x000e6200000e0000 */
[----:B------:R-:W-:-:S02]  /*c320*/  ISETP.GE.AND P6, PT, R56, R220, PT ;  /* 0x000000dc3800720c */ /* 0x000fc40003fc6270 */
[----:B------:R-:W-:Y:S02]  /*c330*/  FSEL R24, R35, -INF , P3 ;  /* 0xff80000023187808 */ /* 0x000fe40001800000 */
[----:B------:R-:W-:Y:S02]  /*c340*/  FSEL R30, R30, -INF , P4 ;  /* 0xff8000001e1e7808 */ /* 0x000fe40002000000 */
[----:B------:R-:W-:Y:S02]  /*c350*/  FSEL R21, R21, -INF , !P2 ;  /* 0xff80000015157808 */ /* 0x000fe40005000000 */
[----:B------:R-:W-:Y:S02]  /*c360*/  ISETP.GE.AND P3, PT, R125, R220, PT ;  /* 0x000000dc7d00720c */ /* 0x000fe40003f66270 */
[----:B------:R-:W-:Y:S02]  /*c370*/  ISETP.GE.AND P2, PT, R56, R219, PT ;  /* 0x000000db3800720c */ /* 0x000fe40003f46270 */
[----:B------:R-:W-:-:S02]  /*c380*/  FSEL R24, R24, -INF , !P1 ;  /* 0xff80000018187808 */ /* 0x000fc40004800000 */
[----:B------:R-:W-:Y:S02]  /*c390*/  FSEL R31, R31, -INF , P6 ;  /* 0xff8000001f1f7808 */ /* 0x000fe40003000000 */
[-C--:B------:R-:W-:Y:S02]  /*c3a0*/  ISETP.GE.AND P1, PT, R125, R219.reuse, PT ;  /* 0x000000db7d00720c */ /* 0x080fe40003f26270 */
[-C--:B------:R-:W-:Y:S02]  /*c3b0*/  ISETP.GE.AND P6, PT, R61, R220.reuse, PT ;  /* 0x000000dc3d00720c */ /* 0x080fe40003fc6270 */
[C---:B------:R-:W-:Y:S02]  /*c3c0*/  ISETP.GE.AND P4, PT, R117.reuse, R220, PT ;  /* 0x000000dc7500720c */ /* 0x040fe40003f86270 */
[----:B------:R-:W-:Y:S02]  /*c3d0*/  FSEL R125, R30, -INF , !P5 ;  /* 0xff8000001e7d7808 */ /* 0x000fe40006800000 */
[----:B------:R-:W-:-:S02]  /*c3e0*/  ISETP.GE.AND P5, PT, R117, R219, PT ;  /* 0x000000db7500720c */ /* 0x000fc40003fa6270 */
[----:B------:R-:W-:Y:S02]  /*c3f0*/  FSEL R26, R26, -INF , P3 ;  /* 0xff8000001a1a7808 */ /* 0x000fe40001800000 */
[----:B------:R-:W-:Y:S02]  /*c400*/  FSEL R117, R31, -INF , !P2 ;  /* 0xff8000001f757808 */ /* 0x000fe40005000000 */
[----:B------:R-:W-:Y:S02]  /*c410*/  ISETP.GE.AND P3, PT, R252, R220, PT ;  /* 0x000000dcfc00720c */ /* 0x000fe40003f66270 */
[----:B------:R-:W-:Y:S01]  /*c420*/  ISETP.GE.AND P2, PT, R61, R219, PT ;  /* 0x000000db3d00720c */ /* 0x000fe20003f46270 */
[----:B------:R-:W-:Y:S01]  /*c430*/  IMAD.MOV.U32 R61, RZ, RZ, R113 ;  /* 0x000000ffff3d7224 */ /* 0x000fe200078e0071 */
[----:B------:R-:W-:Y:S02]  /*c440*/  FSEL R18, R18, -INF , P6 ;  /* 0xff80000012127808 */ /* 0x000fe40003000000 */
[----:B-1----:R-:W-:-:S02]  /*c450*/  FMNMX.FTZ R31, R47, R34, !PT ;  /* 0x000000222f1f7209 */ /* 0x002fc40007810000 */
[----:B------:R-:W-:Y:S02]  /*c460*/  FSEL R27, R27, -INF , P4 ;  /* 0xff8000001b1b7808 */ /* 0x000fe40002000000 */
[----:B------:R-:W-:Y:S02]  /*c470*/  FSEL R113, R26, -INF , !P1 ;  /* 0xff8000001a717808 */ /* 0x000fe40004800000 */
[-C--:B------:R-:W-:Y:S02]  /*c480*/  ISETP.GE.AND P1, PT, R252, R219.reuse, PT ;  /* 0x000000dbfc00720c */ /* 0x080fe40003f26270 */
[C---:B------:R-:W-:Y:S02]  /*c490*/  ISETP.GE.AND P4, PT, R250.reuse, R220, PT ;  /* 0x000000dcfa00720c */ /* 0x040fe40003f86270 */
[----:B------:R-:W-:Y:S02]  /*c4a0*/  ISETP.GE.AND P6, PT, R250, R219, PT ;  /* 0x000000dbfa00720c */ /* 0x000fe40003fc6270 */
[----:B------:R-:W-:-:S02]  /*c4b0*/  FSEL R19, R19, -INF , P3 ;  /* 0xff80000013137808 */ /* 0x000fc40001800000 */
[----:B------:R-:W-:Y:S01]  /*c4c0*/  FSEL R250, R18, -INF , !P2 ;  /* 0xff80000012fa7808 */ /* 0x000fe20005000000 */
[----:B---3--:R-:W-:Y:S01]  /*c4d0*/  FMUL.FTZ R35, R44, R31 ;  /* 0x0000001f2c237220 */ /* 0x008fe20000410000 */
[----:B------:R-:W-:Y:S02]  /*c4e0*/  FSEL R252, R27, -INF , !P5 ;  /* 0xff8000001bfc7808 */ /* 0x000fe40006800000 */
[C---:B------:R-:W-:Y:S02]  /*c4f0*/  ISETP.GE.AND P2, PT, R248.reuse, R220, PT ;  /* 0x000000dcf800720c */ /* 0x040fe40003f46270 */
[----:B------:R-:W-:Y:S02]  /*c500*/  ISETP.GE.AND P5, PT, R248, R219, PT ;  /* 0x000000dbf800720c */ /* 0x000fe40003fa6270 */
[----:B------:R-:W-:Y:S02]  /*c510*/  FSETP.NEU.FTZ.AND P3, PT, R31, -INF , PT ;  /* 0xff8000001f00780b */ /* 0x000fe40003f7d000 */
[----:B------:R-:W-:-:S02]  /*c520*/  FSEL R248, R19, -INF , !P1 ;  /* 0xff80000013f87808 */ /* 0x000fc40004800000 */
[-C--:B------:R-:W-:Y:S02]  /*c530*/  ISETP.GE.AND P1, PT, R246, R220.reuse, PT ;  /* 0x000000dcf600720c */ /* 0x080fe40003f26270 */
[----:B------:R-:W-:Y:S02]  /*c540*/  FSEL R14, R14, -INF , P4 ;  /* 0xff8000000e0e7808 */ /* 0x000fe40002000000 */
[----:B------:R-:W-:Y:S02]  /*c550*/  FSEL R15, R15, -INF , P2 ;  /* 0xff8000000f0f7808 */ /* 0x000fe40001000000 */
[----:B------:R-:W-:Y:S02]  /*c560*/  ISETP.GE.AND P2, PT, R244, R220, PT ;  /* 0x000000dcf400720c */ /* 0x000fe40003f46270 */
[----:B------:R-:W-:Y:S02]  /*c570*/  FSEL R27, R31, RZ, P3 ;  /* 0x000000ff1f1b7208 */ /* 0x000fe40001800000 */
[----:B------:R-:W-:-:S02]  /*c580*/  ISETP.GE.AND P4, PT, R246, R219, PT ;  /* 0x000000dbf600720c */ /* 0x000fc40003f86270 */
[----:B------:R-:W-:Y:S02]  /*c590*/  FSEL R35, R35, RZ, P3 ;  /* 0x000000ff23237208 */ /* 0x000fe40001800000 */
[----:B------:R-:W-:Y:S02]  /*c5a0*/  FSEL R246, R14, -INF , !P6 ;  /* 0xff8000000ef67808 */ /* 0x000fe40007000000 */
[----:B------:R-:W-:Y:S02]  /*c5b0*/  ISETP.GE.AND P3, PT, R182, R220, PT ;  /* 0x000000dcb600720c */ /* 0x000fe40003f66270 */
[----:B------:R-:W-:Y:S02]  /*c5c0*/  FSEL R10, R10, -INF , P1 ;  /* 0xff8000000a0a7808 */ /* 0x000fe40000800000 */
        /* <DEDUP_REMOVED lines=8> */
[----:B------:R-:W-:Y:S02]  /*c650*/  FSEL R230, R11, -INF , !P6 ;  /* 0xff8000000be67808 */ /* 0x000fe40007000000 */
[C---:B------:R-:W-:Y:S02]  /*c660*/  ISETP.GE.AND P2, PT, R212.reuse, R220, PT ;  /* 0x000000dcd400720c */ /* 0x040fe40003f46270 */
[----:B------:R-:W-:Y:S02]  /*c670*/  ISETP.GE.AND P6, PT, R212, R219, PT ;  /* 0x000000dbd400720c */ /* 0x000fe40003fc6270 */
[----:B------:R-:W-:Y:S02]  /*c680*/  FSEL R212, R6, -INF , !P5 ;  /* 0xff80000006d47808 */ /* 0x000fe40006800000 */
[----:B------:R-:W-:-:S04]  /*c690*/  FMNMX3.FTZ R6, R0, R22, R197, !PT ;  /* 0x0000001600067276 */ /* 0x000fc800078100c5 */
[----:B------:R-:W-:-:S04]  /*c6a0*/  FMNMX3.FTZ R6, R6, R195, R193, !PT ;  /* 0x000000c306067276 */ /* 0x000fc800078100c1 */
[----:B------:R-:W-:-:S04]  /*c6b0*/  FMNMX3.FTZ R6, R6, R173, R171, !PT ;  /* 0x000000ad06067276 */ /* 0x000fc800078100ab */
[----:B------:R-:W-:Y:S02]  /*c6c0*/  FMNMX3.FTZ R6, R6, R21, R24, !PT ;  /* 0x0000001506067276 */ /* 0x000fe40007810018 */
[----:B------:R-:W-:Y:S02]  /*c6d0*/  FSEL R7, R7, -INF , P1 ;  /* 0xff80000007077808 */ /* 0x000fe40000800000 */
[----:B------:R-:W-:Y:S02]  /*c6e0*/  FMNMX3.FTZ R6, R6, R125, R117, !PT ;  /* 0x0000007d06067276 */ /* 0x000fe40007810075 */
[C---:B------:R-:W-:Y:S02]  /*c6f0*/  ISETP.GE.AND P3, PT, R206.reuse, R220, PT ;  /* 0x000000dcce00720c */ /* 0x040fe40003f66270 */
[----:B------:R-:W-:Y:S02]  /*c700*/  ISETP.GE.AND P5, PT, R206, R219, PT ;  /* 0x000000dbce00720c */ /* 0x000fe40003fa6270 */
[----:B------:R-:W-:-:S02]  /*c710*/  FSEL R206, R7, -INF , !P4 ;  /* 0xff80000007ce7808 */ /* 0x000fc40006000000 */
[----:B------:R-:W-:Y:S02]  /*c720*/  FMNMX3.FTZ R7, R6, R113, R252, !PT ;  /* 0x0000007106077276 */ /* 0x000fe400078100fc */
[----:B------:R-:W-:Y:S02]  /*c730*/  ISETP.GE.AND P1, PT, R190, R220, PT ;  /* 0x000000dcbe00720c */ /* 0x000fe40003f26270 */
[----:B------:R-:W-:Y:S02]  /*c740*/  FMNMX3.FTZ R7, R7, R250, R248, !PT ;  /* 0x000000fa07077276 */ /* 0x000fe400078100f8 */
[----:B------:R-:W-:Y:S02]  /*c750*/  FSEL R154, R154, -INF , P2 ;  /* 0xff8000009a9a7808 */ /* 0x000fe40001000000 */
        /* <DEDUP_REMOVED lines=8> */
[----:B------:R-:W-:Y:S02]  /*c7e0*/  FSEL R204, R155, -INF , !P5 ;  /* 0xff8000009bcc7808 */ /* 0x000fe40006800000 */
[----:B------:R-:W-:Y:S02]  /*c7f0*/  ISETP.GE.AND P1, PT, R200, R220, PT ;  /* 0x000000dcc800720c */ /* 0x000fe40003f26270 */
[----:B------:R-:W-:Y:S02]  /*c800*/  FSEL R131, R131, -INF , P2 ;  /* 0xff80000083837808 */ /* 0x000fe40001000000 */
[----:B------:R-:W-:Y:S02]  /*c810*/  ISETP.GE.AND P5, PT, R202, R219, PT ;  /* 0x000000dbca00720c */ /* 0x000fe40003fa6270 */
[----:B------:R-:W-:Y:S02]  /*c820*/  FMNMX3.FTZ R7, R7, R182, R230, !PT ;  /* 0x000000b607077276 */ /* 0x000fe400078100e6 */
[----:B------:R-:W-:-:S02]  /*c830*/  FSEL R202, R130, -INF , !P4 ;  /* 0xff80000082ca7808 */ /* 0x000fc40006000000 */
[-C--:B------:R-:W-:Y:S02]  /*c840*/  ISETP.GE.AND P2, PT, R198, R220.reuse, PT ;  /* 0x000000dcc600720c */ /* 0x080fe40003f46270 */
[----:B------:R-:W-:Y:S02]  /*c850*/  FSEL R126, R126, -INF , P3 ;  /* 0xff8000007e7e7808 */ /* 0x000fe40001800000 */
[----:B------:R-:W-:Y:S02]  /*c860*/  ISETP.GE.AND P4, PT, R200, R219, PT ;  /* 0x000000dbc800720c */ /* 0x000fe40003f86270 */
[----:B------:R-:W-:Y:S02]  /*c870*/  FSEL R200, R131, -INF , !P6 ;  /* 0xff80000083c87808 */ /* 0x000fe40007000000 */
        /* <DEDUP_REMOVED lines=50> */
[----:B------:R-:W-:Y:S02]  /*cba0*/  FSEL R102, R102, -INF , P3 ;  /* 0xff80000066667808 */ /* 0x000fe40001800000 */
[-C--:B------:R-:W-:Y:S02]  /*cbb0*/  ISETP.GE.AND P4, PT, R164, R219.reuse, PT ;  /* 0x000000dba400720c */ /* 0x080fe40003f86270 */
[----:B------:R-:W-:Y:S02]  /*cbc0*/  FSEL R164, R107, -INF , !P6 ;  /* 0xff8000006ba47808 */ /* 0x000fe40007000000 */
[----:B------:R-:W-:Y:S02]  /*cbd0*/  FSEL R103, R103, -INF , P1 ;  /* 0xff80000067677808 */ /* 0x000fe40000800000 */
[C---:B------:R-:W-:Y:S02]  /*cbe0*/  ISETP.GE.AND P2, PT, R162.reuse, R220, PT ;  /* 0x000000dca200720c */ /* 0x040fe40003f46270 */
[----:B------:R-:W-:-:S02]  /*cbf0*/  ISETP.GE.AND P6, PT, R162, R219, PT ;  /* 0x000000dba200720c */ /* 0x000fc40003fc6270 */
[----:B------:R-:W-:Y:S02]  /*cc00*/  ISETP.GE.AND P1, PT, R199, R220, PT ;  /* 0x000000dcc700720c */ /* 0x000fe40003f26270 */
[----:B------:R-:W-:Y:S02]  /*cc10*/  FMNMX3.FTZ R7, R7, R178, R176, !PT ;  /* 0x000000b207077276 */ /* 0x000fe400078100b0 */
[----:B------:R-:W-:Y:S02]  /*cc20*/  FSEL R162, R102, -INF , !P5 ;  /* 0xff80000066a27808 */ /* 0x000fe40006800000 */
[C---:B------:R-:W-:Y:S02]  /*cc30*/  ISETP.GE.AND P3, PT, R158.reuse, R220, PT ;  /* 0x000000dc9e00720c */ /* 0x040fe40003f66270 */
[----:B------:R-:W-:Y:S02]  /*cc40*/  ISETP.GE.AND P5, PT, R158, R219, PT ;  /* 0x000000db9e00720c */ /* 0x000fe40003fa6270 */
[----:B------:R-:W-:-:S02]  /*cc50*/  FSEL R158, R103, -INF , !P4 ;  /* 0xff800000679e7808 */ /* 0x000fc40006000000 */
[----:B------:R-:W-:Y:S02]  /*cc60*/  ISETP.GE.AND P4, PT, R199, R219, PT ;  /* 0x000000dbc700720c */ /* 0x000fe40003f86270 */
[----:B------:R-:W-:Y:S02]  /*cc70*/  FSEL R94, R94, -INF , P1 ;  /* 0xff8000005e5e7808 */ /* 0x000fe40000800000 */
[----:B------:R-:W-:Y:S02]  /*cc80*/  FMNMX3.FTZ R7, R7, R172, R170, !PT ;  /* 0x000000ac07077276 */ /* 0x000fe400078100aa */
[----:B------:R-:W-:Y:S02]  /*cc90*/  FSEL R98, R98, -INF , P2 ;  /* 0xff80000062627808 */ /* 0x000fe40001000000 */
[----:B------:R-:W-:Y:S01]  /*cca0*/  ISETP.GE.AND P1, PT, R175, R220, PT ;  /* 0x000000dcaf00720c */ /* 0x000fe20003f26270 */
[----:B------:R-:W-:Y:S01]  /*ccb0*/  FFMA.FTZ R38, R120, R44, -R35 ;  /* 0x0000002c78267223 */ /* 0x000fe20000010823 */
[----:B------:R-:W-:-:S02]  /*ccc0*/  ISETP.GE.AND P2, PT, R189, R220, PT ;  /* 0x000000dcbd00720c */ /* 0x000fc40003f46270 */
[----:B------:R-:W-:Y:S02]  /*ccd0*/  FSEL R99, R99, -INF , P3 ;  /* 0xff80000063637808 */ /* 0x000fe40001800000 */
[----:B------:R-:W-:Y:S01]  /*cce0*/  ISETP.GE.AND P3, PT, R183, R220, PT ;  /* 0x000000dcb700720c */ /* 0x000fe20003f66270 */
[----:B------:R-:W-:Y:S01]  /*ccf0*/  FFMA.FTZ R43, R128, R44, -R35 ;  /* 0x0000002c802b7223 */ /* 0x000fe20000010823 */
[----:B------:R-:W-:Y:S02]  /*cd00*/  FSEL R120, R94, -INF , !P4 ;  /* 0xff8000005e787808 */ /* 0x000fe40006000000 */
[----:B------:R-:W-:Y:S02]  /*cd10*/  FMNMX3.FTZ R7, R7, R166, R164, !PT ;  /* 0x000000a607077276 */ /* 0x000fe400078100a4 */
[----:B------:R-:W-:Y:S02]  /*cd20*/  ISETP.GE.AND P4, PT, R175, R219, PT ;  /* 0x000000dbaf00720c */ /* 0x000fe40003f86270 */
[----:B------:R-:W-:-:S02]  /*cd30*/  FSEL R91, R91, -INF , P1 ;  /* 0xff8000005b5b7808 */ /* 0x000fc40000800000 */
[----:B------:R-:W-:Y:S02]  /*cd40*/  FSEL R128, R99, -INF , !P5 ;  /* 0xff80000063807808 */ /* 0x000fe40006800000 */
[----:B------:R-:W-:Y:S02]  /*cd50*/  FSEL R95, R95, -INF , P2 ;  /* 0xff8000005f5f7808 */ /* 0x000fe40001000000 */
[-C--:B------:R-:W-:Y:S02]  /*cd60*/  ISETP.GE.AND P1, PT, R160, R220.reuse, PT ;  /* 0x000000dca000720c */ /* 0x080fe40003f26270 */
[----:B------:R-:W-:Y:S02]  /*cd70*/  FSEL R154, R98, -INF , !P6 ;  /* 0xff800000629a7808 */ /* 0x000fe40007000000 */
[----:B------:R-:W-:Y:S02]  /*cd80*/  ISETP.GE.AND P5, PT, R183, R219, PT ;  /* 0x000000dbb700720c */ /* 0x000fe40003fa6270 */
[----:B------:R-:W-:-:S02]  /*cd90*/  ISETP.GE.AND P2, PT, R169, R220, PT ;  /* 0x000000dca900720c */ /* 0x000fc40003f46270 */
[----:B------:R-:W-:Y:S02]  /*cda0*/  FSEL R90, R90, -INF , P3 ;  /* 0xff8000005a5a7808 */ /* 0x000fe40001800000 */
[-C--:B------:R-:W-:Y:S02]  /*cdb0*/  ISETP.GE.AND P6, PT, R189, R219.reuse, PT ;  /* 0x000000dbbd00720c */ /* 0x080fe40003fc6270 */
[----:B------:R-:W-:Y:S02]  /*cdc0*/  ISETP.GE.AND P3, PT, R167, R220, PT ;  /* 0x000000dca700720c */ /* 0x000fe40003f66270 */
[----:B------:R-:W-:Y:S02]  /*cdd0*/  FMNMX3.FTZ R7, R7, R162, R158, !PT ;  /* 0x000000a207077276 */ /* 0x000fe4000781009e */
[----:B------:R-:W-:Y:S02]  /*cde0*/  FSEL R114, R91, -INF , !P4 ;  /* 0xff8000005b727808 */ /* 0x000fe40006000000 */
[----:B------:R-:W-:-:S02]  /*cdf0*/  ISETP.GE.AND P4, PT, R160, R219, PT ;  /* 0x000000dba000720c */ /* 0x000fc40003f86270 */
[----:B------:R-:W-:Y:S02]  /*ce00*/  FSEL R82, R82, -INF , P1 ;  /* 0xff80000052527808 */ /* 0x000fe40000800000 */
[----:B------:R-:W-:Y:S02]  /*ce10*/  FSEL R118, R90, -INF , !P5 ;  /* 0xff8000005a767808 */ /* 0x000fe40006800000 */
[----:B------:R-:W-:Y:S02]  /*ce20*/  FSEL R86, R86, -INF , P2 ;  /* 0xff80000056567808 */ /* 0x000fe40001000000 */
[----:B------:R-:W-:Y:S02]  /*ce30*/  ISETP.GE.AND P1, PT, R23, R220, PT ;  /* 0x000000dc1700720c */ /* 0x000fe40003f26270 */
[----:B------:R-:W-:Y:S02]  /*ce40*/  FSEL R122, R95, -INF , !P6 ;  /* 0xff8000005f7a7808 */ /* 0x000fe40007000000 */
[----:B------:R-:W-:-:S02]  /*ce50*/  ISETP.GE.AND P5, PT, R167, R219, PT ;  /* 0x000000dba700720c */ /* 0x000fc40003fa6270 */
[----:B------:R-:W-:Y:S02]  /*ce60*/  ISETP.GE.AND P2, PT, R159, R220, PT ;  /* 0x000000dc9f00720c */ /* 0x000fe40003f46270 */
[----:B------:R-:W-:Y:S02]  /*ce70*/  FSEL R87, R87, -INF , P3 ;  /* 0xff80000057577808 */ /* 0x000fe40001800000 */
[----:B------:R-:W-:Y:S02]  /*ce80*/  FMNMX3.FTZ R7, R7, R154, R128, !PT ;  /* 0x0000009a07077276 */ /* 0x000fe40007810080 */
[----:B------:R-:W-:Y:S02]  /*ce90*/  ISETP.GE.AND P3, PT, R157, R220, PT ;  /* 0x000000dc9d00720c */ /* 0x000fe40003f66270 */
[----:B------:R-:W-:Y:S02]  /*cea0*/  FSEL R106, R82, -INF , !P4 ;  /* 0xff800000526a7808 */ /* 0x000fe40006000000 */
[----:B------:R-:W-:-:S02]  /*ceb0*/  ISETP.GE.AND P6, PT, R169, R219, PT ;  /* 0x000000dba900720c */ /* 0x000fc40003fc6270 */
[-C--:B------:R-:W-:Y:S02]  /*cec0*/  ISETP.GE.AND P4, PT, R23, R219.reuse, PT ;  /* 0x000000db1700720c */ /* 0x080fe40003f86270 */
[----:B------:R-:W-:Y:S02]  /*ced0*/  FSEL R79, R79, -INF , P1 ;  /* 0xff8000004f4f7808 */ /* 0x000fe40000800000 */
[----:B------:R-:W-:Y:S02]  /*cee0*/  FSEL R110, R87, -INF , !P5 ;  /* 0xff800000576e7808 */ /* 0x000fe40006800000 */
[----:B------:R-:W-:Y:S02]  /*cef0*/  FSEL R83, R83, -INF , P2 ;  /* 0xff80000053537808 */ /* 0x000fe40001000000 */
[----:B------:R-:W-:Y:S02]  /*cf00*/  ISETP.GE.AND P1, PT, R88, R220, PT ;  /* 0x000000dc5800720c */ /* 0x000fe40003f26270 */
[----:B------:R-:W-:Y:S01]  /*cf10*/  FMNMX3.FTZ R7, R7, R120, R122, !PT ;  /* 0x0000007807077276 */ /* 0x000fe2000781007a */
[----:B------:R-:W-:Y:S01]  /*cf20*/  FFMA.FTZ R42, R112, R44, -R35 ;  /* 0x0000002c702a7223 */ /* 0x000fe20000010823 */
[----:B------:R-:W-:-:S02]  /*cf30*/  ISETP.GE.AND P5, PT, R157, R219, PT ;  /* 0x000000db9d00720c */ /* 0x000fc40003fa6270 */
[----:B------:R-:W-:Y:S02]  /*cf40*/  ISETP.GE.AND P2, PT, R92, R220, PT ;  /* 0x000000dc5c00720c */ /* 0x000fe40003f46270 */
[----:B------:R-:W-:Y:S01]  /*cf50*/  FSEL R78, R78, -INF , P3 ;  /* 0xff8000004e4e7808 */ /* 0x000fe20001800000 */
[--C-:B------:R-:W-:Y:S01]  /*cf60*/  FFMA.FTZ R34, R65, R44, -R35.reuse ;  /* 0x0000002c41227223 */ /* 0x100fe20000010823 */
[----:B------:R-:W-:Y:S01]  /*cf70*/  ISETP.GE.AND P3, PT, R89, R220, PT ;  /* 0x000000dc5900720c */ /* 0x000fe20003f66270 */
[----:B------:R-:W-:Y:S01]  /*cf80*/  FFMA.FTZ R39, R96, R44, -R35 ;  /* 0x0000002c60277223 */ /* 0x000fe20000010823 */
[----:B------:R-:W-:Y:S02]  /*cf90*/  FSEL R112, R86, -INF , !P6 ;  /* 0xff80000056707808 */ /* 0x000fe40007000000 */
[----:B------:R-:W-:Y:S02]  /*cfa0*/  FSEL R98, R79, -INF , !P4 ;  /* 0xff8000004f627808 */ /* 0x000fe40006000000 */
[----:B------:R-:W-:-:S02]  /*cfb0*/  ISETP.GE.AND P6, PT, R159, R219, PT ;  /* 0x000000db9f00720c */ /* 0x000fc40003fc6270 */
[-C--:B------:R-:W-:Y:S02]  /*cfc0*/  ISETP.GE.AND P4, PT, R88, R219.reuse, PT ;  /* 0x000000db5800720c */ /* 0x080fe40003f86270 */
[----:B------:R-:W-:Y:S02]  /*cfd0*/  FSEL R65, R70, -INF , P1 ;  /* 0xff80000046417808 */ /* 0x000fe40000800000 */
[----:B------:R-:W-:Y:S02]  /*cfe0*/  FMNMX3.FTZ R7, R7, R118, R114, !PT ;  /* 0x0000007607077276 */ /* 0x000fe40007810072 */
[----:B------:R-:W-:Y:S02]  /*cff0*/  FSEL R96, R78, -INF , !P5 ;  /* 0xff8000004e607808 */ /* 0x000fe40006800000 */
[----:B------:R-:W-:Y:S02]  /*d000*/  FSEL R57, R74, -INF , P2 ;  /* 0xff8000004a397808 */ /* 0x000fe40001000000 */
[----:B------:R-:W-:-:S02]  /*d010*/  ISETP.GE.AND P5, PT, R89, R219, PT ;  /* 0x000000db5900720c */ /* 0x000fc40003fa6270 */
[-C--:B------:R-:W-:Y:S02]  /*d020*/  ISETP.GE.AND P2, PT, R85, R220.reuse, PT ;  /* 0x000000dc5500720c */ /* 0x080fe40003f46270 */
[----:B------:R-:W-:Y:S02]  /*d030*/  FSEL R56, R75, -INF , P3 ;  /* 0xff8000004b387808 */ /* 0x000fe40001800000 */
[----:B------:R-:W-:Y:S02]  /*d040*/  ISETP.GE.AND P3, PT, R84, R220, PT ;  /* 0x000000dc5400720c */ /* 0x000fe40003f66270 */
[----:B------:R-:W-:Y:S02]  /*d050*/  FSEL R102, R83, -INF , !P6 ;  /* 0xff80000053667808 */ /* 0x000fe40007000000 */
[----:B------:R-:W-:Y:S02]  /*d060*/  FSEL R65, R65, -INF , !P4 ;  /* 0xff80000041417808 */ /* 0x000fe40006000000 */
[----:B------:R-:W-:-:S02]  /*d070*/  FMNMX3.FTZ R7, R7, R112, R110, !PT ;  /* 0x0000007007077276 */ /* 0x000fc4000781006e */
[C---:B------:R-:W-:Y:S02]  /*d080*/  ISETP.GE.AND P1, PT, R64.reuse, R220, PT ;  /* 0x000000dc4000720c */ /* 0x040fe40003f26270 */
[-C--:B------:R-:W-:Y:S02]  /*d090*/  ISETP.GE.AND P4, PT, R64, R219.reuse, PT ;  /* 0x000000db4000720c */ /* 0x080fe40003f86270 */
[----:B------:R-:W-:Y:S02]  /*d0a0*/  FSEL R56, R56, -INF , !P5 ;  /* 0xff80000038387808 */ /* 0x000fe40006800000 */
[----:B------:R-:W-:Y:S02]  /*d0b0*/  FSEL R64, R71, -INF , P2 ;  /* 0xff80000047407808 */ /* 0x000fe40001000000 */
[-C--:B------:R-:W-:Y:S02]  /*d0c0*/  ISETP.GE.AND P6, PT, R92, R219.reuse, PT ;  /* 0x000000db5c00720c */ /* 0x080fe40003fc6270 */
[----:B------:R-:W-:-:S02]  /*d0d0*/  ISETP.GE.AND P5, PT, R84, R219, PT ;  /* 0x000000db5400720c */ /* 0x000fc40003fa6270 */
[----:B------:R-:W-:Y:S02]  /*d0e0*/  FSEL R71, R66, -INF , P3 ;  /* 0xff80000042477808 */ /* 0x000fe40001800000 */
[----:B------:R-:W-:Y:S02]  /*d0f0*/  FMNMX3.FTZ R7, R7, R106, R102, !PT ;  /* 0x0000006a07077276 */ /* 0x000fe40007810066 */
[----:B------:R-:W-:Y:S02]  /*d100*/  FSEL R57, R57, -INF , !P6 ;  /* 0xff80000039397808 */ /* 0x000fe40007000000 */
[----:B------:R-:W-:Y:S02]  /*d110*/  FSEL R71, R71, -INF , !P5 ;  /* 0xff80000047477808 */ /* 0x000fe40006800000 */
[----:B------:R-:W-:Y:S02]  /*d120*/  ISETP.GE.AND P6, PT, R85, R219, PT ;  /* 0x000000db5500720c */ /* 0x000fe40003fc6270 */
[----:B------:R-:W-:-:S02]  /*d130*/  ISETP.GE.AND P3, PT, R68, R220, PT ;  /* 0x000000dc4400720c */ /* 0x000fc40003f66270 */
[----:B------:R-:W-:Y:S02]  /*d140*/  ISETP.GE.AND P5, PT, R68, R219, PT ;  /* 0x000000db4400720c */ /* 0x000fe40003fa6270 */
[----:B------:R-:W-:Y:S02]  /*d150*/  FMNMX3.FTZ R6, R7, R96, R98, !PT ;  /* 0x0000006007067276 */ /* 0x000fe40007810062 */
[----:B------:R-:W-:Y:S02]  /*d160*/  FSEL R68, R67, -INF , P1 ;  /* 0xff80000043447808 */ /* 0x000fe40000800000 */
[----:B------:R-:W-:Y:S02]  /*d170*/  ISETP.GE.AND P2, PT, R69, R220, PT ;  /* 0x000000dc4500720c */ /* 0x000fe40003f46270 */
[----:B------:R-:W-:Y:S02]  /*d180*/  FSEL R64, R64, -INF , !P6 ;  /* 0xff80000040407808 */ /* 0x000fe40007000000 */
[----:B------:R-:W-:-:S02]  /*d190*/  FMNMX3.FTZ R6, R6, R57, R56, !PT ;  /* 0x0000003906067276 */ /* 0x000fc40007810038 */
[----:B------:R-:W-:Y:S02]  /*d1a0*/  FSEL R68, R68, -INF , !P4 ;  /* 0xff80000044447808 */ /* 0x000fe40006000000 */
[CC--:B------:R-:W-:Y:S02]  /*d1b0*/  ISETP.GE.AND P1, PT, R73.reuse, R220.reuse, PT ;  /* 0x000000dc4900720c */ /* 0x0c0fe40003f26270 */
[-C--:B------:R-:W-:Y:S02]  /*d1c0*/  ISETP.GE.AND P4, PT, R73, R219.reuse, PT ;  /* 0x000000db4900720c */ /* 0x080fe40003f86270 */
[----:B------:R-:W-:Y:S02]  /*d1d0*/  ISETP.GE.AND P6, PT, R69, R219, PT ;  /* 0x000000db4500720c */ /* 0x000fe40003fc6270 */
[----:B------:R-:W-:Y:S02]  /*d1e0*/  FSEL R73, R62, -INF , P2 ;  /* 0xff8000003e497808 */ /* 0x000fe40001000000 */
[----:B------:R-:W-:-:S02]  /*d1f0*/  ISETP.GE.AND P2, PT, R81, R220, PT ;  /* 0x000000dc5100720c */ /* 0x000fc40003f46270 */
[----:B------:R-:W-:Y:S02]  /*d200*/  FSEL R70, R63, -INF , P3 ;  /* 0xff8000003f467808 */ /* 0x000fe40001800000 */
[----:B------:R-:W-:Y:S02]  /*d210*/  FMNMX3.FTZ R6, R6, R65, R64, !PT ;  /* 0x0000004106067276 */ /* 0x000fe40007810040 */
[----:B------:R-:W-:Y:S02]  /*d220*/  FSEL R75, R58, -INF , P1 ;  /* 0xff8000003a4b7808 */ /* 0x000fe40000800000 */
[----:B------:R-:W-:Y:S02]  /*d230*/  FSEL R73, R73, -INF , !P6 ;  /* 0xff80000049497808 */ /* 0x000fe40007000000 */
[----:B------:R-:W-:Y:S02]  /*d240*/  ISETP.GE.AND P1, PT, R77, R220, PT ;  /* 0x000000dc4d00720c */ /* 0x000fe40003f26270 */
[----:B------:R-:W-:-:S02]  /*d250*/  ISETP.GE.AND P6, PT, R81, R219, PT ;  /* 0x000000db5100720c */ /* 0x000fc40003fc6270 */
[-C--:B------:R-:W-:Y:S02]  /*d260*/  ISETP.GE.AND P3, PT, R80, R220.reuse, PT ;  /* 0x000000dc5000720c */ /* 0x080fe40003f66270 */
[----:B------:R-:W-:Y:S02]  /*d270*/  FSEL R70, R70, -INF , !P5 ;  /* 0xff80000046467808 */ /* 0x000fe40006800000 */
[----:B------:R-:W-:Y:S02]  /*d280*/  FSEL R94, R59, -INF , P2 ;  /* 0xff8000003b5e7808 */ /* 0x000fe40001000000 */
[----:B------:R-:W-:Y:S02]  /*d290*/  FMNMX3.FTZ R6, R6, R71, R68, !PT ;  /* 0x0000004706067276 */ /* 0x000fe40007810044 */
[----:B------:R-:W-:Y:S02]  /*d2a0*/  FSEL R75, R75, -INF , !P4 ;  /* 0xff8000004b4b7808 */ /* 0x000fe40006000000 */
[----:B------:R-:W-:-:S02]  /*d2b0*/  ISETP.GE.AND P2, PT, R76, R220, PT ;  /* 0x000000dc4c00720c */ /* 0x000fc40003f46270 */
[----:B------:R-:W-:Y:S02]  /*d2c0*/  FSEL R55, R55, -INF , P1 ;  /* 0xff80000037377808 */ /* 0x000fe40000800000 */
[-C--:B------:R-:W-:Y:S02]  /*d2d0*/  ISETP.GE.AND P5, PT, R80, R219.reuse, PT ;  /* 0x000000db5000720c */ /* 0x080fe40003fa6270 */
[----:B------:R-:W-:Y:S02]  /*d2e0*/  ISETP.GE.AND P4, PT, R77, R219, PT ;  /* 0x000000db4d00720c */ /* 0x000fe40003f86270 */
[----:B------:R-:W-:Y:S02]  /*d2f0*/  FSEL R54, R54, -INF , P3 ;  /* 0xff80000036367808 */ /* 0x000fe40001800000 */
[----:B------:R-:W-:Y:S02]  /*d300*/  ISETP.GE.AND P1, PT, R72, R220, PT ;  /* 0x000000dc4800720c */ /* 0x000fe40003f26270 */
[----:B------:R-:W-:-:S02]  /*d310*/  FSEL R94, R94, -INF , !P6 ;  /* 0xff8000005e5e7808 */ /* 0x000fc40007000000 */
[----:B------:R-:W-:Y:S02]  /*d320*/  FMNMX3.FTZ R6, R6, R73, R70, !PT ;  /* 0x0000004906067276 */ /* 0x000fe40007810046 */
[----:B------:R-:W-:Y:S02]  /*d330*/  FSEL R88, R50, -INF , P2 ;  /* 0xff80000032587808 */ /* 0x000fe40001000000 */
[-C--:B------:R-:W-:Y:S02]  /*d340*/  ISETP.GE.AND P3, PT, R76, R219.reuse, PT ;  /* 0x000000db4c00720c */ /* 0x080fe40003f66270 */
[----:B------:R-:W-:Y:S02]  /*d350*/  ISETP.GE.AND P2, PT, R72, R219, PT ;  /* 0x000000db4800720c */ /* 0x000fe40003f46270 */
[----:B------:R-:W-:Y:S02]  /*d360*/  FSEL R51, R51, -INF , P1 ;  /* 0xff80000033337808 */ /* 0x000fe40000800000 */
        /* <DEDUP_REMOVED lines=11> */
[-CC-:B------:R-:W-:Y:S01]  /*d420*/  FFMA.FTZ R76, R5, R44.reuse, -R35.reuse ;  /* 0x0000002c054c7223 */ /* 0x180fe20000010823 */
[-C--:B------:R-:W-:Y:S01]  /*d430*/  FFMA.FTZ R54, R4, R44.reuse, -R35 ;  /* 0x0000002c04367223 */ /* 0x080fe20000010823 */
[----:B------:R-:W-:Y:S01]  /*d440*/  FADD.FTZ R19, R20, -R27 ;  /* 0x8000001b14137221 */ /* 0x000fe20000010000 */
[----:B------:R-:W-:Y:S01]  /*d450*/  FFMA.FTZ R72, R8, R44, -R35 ;  /* 0x0000002c08487223 */ /* 0x000fe20000010823 */
[----:B-1----:R-:W-:Y:S02]  /*d460*/  FMNMX.FTZ R51, R6, R51, !PT ;  /* 0x0000003306337209 */ /* 0x002fe40007810000 */
[----:B------:R-:W1:Y:S02]  /*d470*/  LDSM.16.MT88.4 R4, [R156+0x5000] ;  /* 0x005000009c04783b */ /* 0x000e640000004200 */
[----:B------:R-:W-:Y:S01]  /*d480*/  FSETP.NEU.FTZ.AND P1, PT, R51, -INF , PT ;  /* 0xff8000003300780b */ /* 0x000fe20003f3d000 */
[----:B------:R-:W-:-:S03]  /*d490*/  FMUL.FTZ R55, R44, R51 ;  /* 0x000000332c377220 */ /* 0x000fc60000410000 */
[----:B------:R-:W-:Y:S02]  /*d4a0*/  FSEL R9, R51, RZ, P1 ;  /* 0x000000ff33097208 */ /* 0x000fe40000800000 */
[----:B------:R-:W-:-:S03]  /*d4b0*/  FSEL R55, R55, RZ, P1 ;  /* 0x000000ff37377208 */ /* 0x000fc60000800000 */
[----:B------:R-:W-:Y:S01]  /*d4c0*/  FADD.FTZ R9, R0, -R9 ;  /* 0x8000000900097221 */ /* 0x000fe20000010000 */
[-CC-:B------:R-:W-:Y:S01]  /*d4d0*/  FFMA.FTZ R15, R61, R44.reuse, -R35.reuse ;  /* 0x0000002c3d0f7223 */ /* 0x180fe20000010823 */
[-CC-:B------:R-:W-:Y:S02]  /*d4e0*/  FFMA.FTZ R109, R109, R44.reuse, -R35.reuse ;  /* 0x0000002c6d6d7223 */ /* 0x180fe40000010823 */
[----:B------:R-:W-:Y:S01]  /*d4f0*/  FMUL.FTZ R115, R44, R9 ;  /* 0x000000092c737220 */ /* 0x000fe20000410000 */
[-CC-:B------:R-:W-:Y:S01]  /*d500*/  FFMA.FTZ R105, R105, R44.reuse, -R35.reuse ;  /* 0x0000002c69697223 */ /* 0x180fe20000010823 */
[----:B------:R-:W2:Y:S01]  /*d510*/  LDSM.16.MT88.4 R8, [R149] ;  /* 0x000000009508783b */ /* 0x000ea20000004200 */
[-C--:B------:R-:W-:Y:S01]  /*d520*/  FFMA.FTZ R108, R108, R44.reuse, -R35 ;  /* 0x0000002c6c6c7223 */ /* 0x080fe20000010823 */
[-CC-:B------:R-:W-:Y:S01]  /*d530*/  FFMA.FTZ R160, R22, R44.reuse, -R55.reuse ;  /* 0x0000002c16a07223 */ /* 0x180fe20000010837 */
[-CC-:B------:R-:W-:Y:S01]  /*d540*/  FFMA.FTZ R111, R197, R44.reuse, -R55.reuse ;  /* 0x0000002cc56f7223 */ /* 0x180fe20000010837 */
[-CC-:B------:R-:W-:Y:S01]  /*d550*/  FFMA.FTZ R126, R195, R44.reuse, -R55.reuse ;  /* 0x0000002cc37e7223 */ /* 0x180fe20000010837 */
[-CC-:B------:R-:W-:Y:S01]  /*d560*/  FFMA.FTZ R107, R193, R44.reuse, -R55.reuse ;  /* 0x0000002cc16b7223 */ /* 0x180fe20000010837 */
[----:B------:R-:W-:Y:S01]  /*d570*/  FMUL.FTZ R19, R44, R19 ;  /* 0x000000132c137220 */ /* 0x000fe20000410000 */
[----:B------:R-:W-:Y:S01]  /*d580*/  MUFU.EX2 R15, R15 ;  /* 0x0000000f000f7308 */ /* 0x000fe20000000800 */
[----:B------:R-:W-:-:S02]  /*d590*/  FFMA.FTZ R103, R21, R44, -R55 ;  /* 0x0000002c15677223 */ /* 0x000fc40000010837 */
[----:B------:R-:W3:Y:S05]  /*d5a0*/  LDSM.16.MT88.4 R20, [R156+0x5400] ;  /* 0x005400009c14783b */ /* 0x000eea0000004200 */
[----:B------:R-:W-:Y:S08]  /*d5b0*/  MUFU.EX2 R109, R109 ;  /* 0x0000006d006d7308 */ /* 0x000ff00000000800 */
[----:B------:R-:W4:Y:S08]  /*d5c0*/  MUFU.EX2 R0, R19 ;  /* 0x0000001300007308 */ /* 0x000f300000000800 */
[----:B------:R-:W-:Y:S08]  /*d5d0*/  MUFU.EX2 R105, R105 ;  /* 0x0000006900697308 */ /* 0x000ff00000000800 */
[----:B------:R-:W5:Y:S08]  /*d5e0*/  MUFU.EX2 R108, R108 ;  /* 0x0000006c006c7308 */ /* 0x000f700000000800 */
[----:B------:R-:W-:Y:S08]  /*d5f0*/  MUFU.EX2 R160, R160 ;  /* 0x000000a000a07308 */ /* 0x000ff00000000800 */
[----:B------:R-:W1:Y:S08]  /*d600*/  MUFU.EX2 R111, R111 ;  /* 0x0000006f006f7308 */ /* 0x000e700000000800 */
[----:B------:R-:W-:Y:S08]  /*d610*/  MUFU.EX2 R126, R126 ;  /* 0x0000007e007e7308 */ /* 0x000ff00000000800 */
[----:B------:R-:W-:Y:S08]  /*d620*/  MUFU.EX2 R107, R107 ;  /* 0x0000006b006b7308 */ /* 0x000ff00000000800 */
[----:B------:R-:W2:Y:S01]  /*d630*/  MUFU.EX2 R115, R115 ;  /* 0x0000007300737308 */ /* 0x000ea20000000800 */
[-C--:B------:R-:W-:Y:S01]  /*d640*/  FFMA.FTZ R80, R25, R44.reuse, -R35 ;  /* 0x0000002c19507223 */ /* 0x080fe20000010823 */
[-C--:B------:R-:W-:Y:S01]  /*d650*/  FFMA.FTZ R130, R24, R44.reuse, -R55 ;  /* 0x0000002c18827223 */ /* 0x080fe20000010837 */
[-CC-:B------:R-:W-:Y:S01]  /*d660*/  FFMA.FTZ R79, R124, R44.reuse, -R35.reuse ;  /* 0x0000002c7c4f7223 */ /* 0x180fe20000010823 */
[----:B------:R-:W3:Y:S01]  /*d670*/  LDSM.16.MT88.4 R24, [R149+0x400] ;  /* 0x000400009518783b */ /* 0x000ee20000004200 */
[-CC-:B------:R-:W-:Y:S01]  /*d680*/  FFMA.FTZ R104, R104, R44.reuse, -R35.reuse ;  /* 0x0000002c68687223 */ /* 0x180fe20000010823 */
[-CC-:B------:R-:W-:Y:S01]  /*d690*/  FFMA.FTZ R101, R101, R44.reuse, -R35.reuse ;  /* 0x0000002c65657223 */ /* 0x180fe20000010823 */
[-CC-:B------:R-:W-:Y:S01]  /*d6a0*/  FFMA.FTZ R97, R97, R44.reuse, -R35.reuse ;  /* 0x0000002c61617223 */ /* 0x180fe20000010823 */
[-CC-:B------:R-:W-:Y:S01]  /*d6b0*/  FFMA.FTZ R100, R100, R44.reuse, -R35.reuse ;  /* 0x0000002c64647223 */ /* 0x180fe20000010823 */
[-C--:B------:R-:W-:Y:S01]  /*d6c0*/  FFMA.FTZ R77, R12, R44.reuse, -R35 ;  /* 0x0000002c0c4d7223 */ /* 0x080fe20000010823 */
[-CC-:B------:R-:W-:Y:S01]  /*d6d0*/  FFMA.FTZ R124, R173, R44.reuse, -R55.reuse ;  /* 0x0000002cad7c7223 */ /* 0x180fe20000010837 */
[-C--:B------:R-:W-:Y:S01]  /*d6e0*/  FFMA.FTZ R99, R171, R44.reuse, -R55 ;  /* 0x0000002cab637223 */ /* 0x080fe20000010837 */
[-CC-:B------:R-:W-:Y:S01]  /*d6f0*/  FFMA.FTZ R83, R17, R44.reuse, -R35.reuse ;  /* 0x0000002c11537223 */ /* 0x180fe20000010823 */
[-CC-:B------:R-:W-:Y:S01]  /*d700*/  FFMA.FTZ R78, R13, R44.reuse, -R35.reuse ;  /* 0x0000002c0d4e7223 */ /* 0x180fe20000010823 */
[----:B------:R-:W-:Y:S01]  /*d710*/  FFMA.FTZ R74, R16, R44, -R35 ;  /* 0x0000002c104a7223 */ /* 0x000fe20000010823 */
[-C--:B----4-:R-:W-:Y:S01]  /*d720*/  FFMA.FTZ R234, R234, R0.reuse, R15 ;  /* 0x00000000eaea7223 */ /* 0x090fe2000001000f */
[----:B------:R-:W-:Y:S01]  /*d730*/  F2FP.F16.F32.PACK_AB R12, R109, R15 ;  /* 0x0000000f6d0c723e */ /* 0x000fe200000000ff */
[-C--:B------:R-:W-:Y:S01]  /*d740*/  FMUL.FTZ R16, R144, R0.reuse ;  /* 0x0000000090107220 */ /* 0x080fe20000410000 */
[----:B-----5:R-:W-:Y:S01]  /*d750*/  F2FP.F16.F32.PACK_AB R14, R108, R105 ;  /* 0x000000696c0e723e */ /* 0x020fe200000000ff */
[----:B------:R-:W-:Y:S01]  /*d760*/  FMUL.FTZ R17, R145, R0 ;  /* 0x0000000091117220 */ /* 0x000fe20000410000 */
[----:B-1----:R-:W-:Y:S01]  /*d770*/  F2FP.F16.F32.PACK_AB R13, R111, R160 ;  /* 0x000000a06f0d723e */ /* 0x002fe200000000ff */
[-C--:B--2---:R-:W-:Y:S01]  /*d780*/  FMUL.FTZ R18, R146, R115.reuse ;  /* 0x0000007392127220 */ /* 0x084fe20000410000 */
[----:B------:R-:W-:Y:S01]  /*d790*/  F2FP.F16.F32.PACK_AB R15, R107, R126 ;  /* 0x0000007e6b0f723e */ /* 0x000fe200000000ff */
[-C--:B------:R-:W-:Y:S01]  /*d7a0*/  FMUL.FTZ R19, R147, R115.reuse ;  /* 0x0000007393137220 */ /* 0x080fe20000410000 */
[-C--:B------:R-:W-:Y:S01]  /*d7b0*/  FMUL.FTZ R140, R140, R0.reuse ;  /* 0x000000008c8c7220 */ /* 0x080fe20000410000 */
[-C--:B------:R-:W-:Y:S01]  /*d7c0*/  FMUL.FTZ R141, R141, R0.reuse ;  /* 0x000000008d8d7220 */ /* 0x080fe20000410000 */
[-C--:B------:R-:W-:Y:S01]  /*d7d0*/  FMUL.FTZ R142, R142, R115.reuse ;  /* 0x000000738e8e7220 */ /* 0x080fe20000410000 */
[----:B------:R-:W-:Y:S01]  /*d7e0*/  FMUL.FTZ R143, R143, R115 ;  /* 0x000000738f8f7220 */ /* 0x000fe20000410000 */
[----:B------:R-:W-:Y:S02]  /*d7f0*/  MUFU.EX2 R104, R104 ;  /* 0x0000006800687308 */ /* 0x000fe40000000800 */
[----:B------:R-:W-:Y:S01]  /*d800*/  HMMA.16816.F32 R16, R12, R4, R16 ;  /* 0x000000040c10723c */ /* 0x000fe20000001810 */
[----:B------:R-:W-:-:S05]  /*d810*/  FMUL.FTZ R136, R136, R0 ;  /* 0x0000000088887220 */ /* 0x000fca0000410000 */
[----:B------:R-:W1:Y:S01]  /*d820*/  MUFU.EX2 R101, R101 ;  /* 0x0000006500657308 */ /* 0x000e620000000800 */
[----:B------:R-:W-:Y:S01]  /*d830*/  FMUL.FTZ R137, R137, R0 ;  /* 0x0000000089897220 */ /* 0x000fe20000410000 */
[----:B------:R-:W-:Y:S01]  /*d840*/  HMMA.16816.F32 R4, R12, R6, R140 ;  /* 0x000000060c04723c */ /* 0x000fe2000000188c */
[----:B------:R-:W-:-:S05]  /*d850*/  FMUL.FTZ R138, R138, R115 ;  /* 0x000000738a8a7220 */ /* 0x000fca0000410000 */
[----:B------:R-:W-:Y:S01]  /*d860*/  MUFU.EX2 R97, R97 ;  /* 0x0000006100617308 */ /* 0x000fe20000000800 */
[----:B------:R-:W-:Y:S01]  /*d870*/  FMUL.FTZ R139, R139, R115 ;  /* 0x000000738b8b7220 */ /* 0x000fe20000410000 */
[-C--:B------:R-:W-:Y:S01]  /*d880*/  FMUL.FTZ R132, R132, R0.reuse ;  /* 0x0000000084847220 */ /* 0x080fe20000410000 */
[----:B------:R-:W-:-:S05]  /*d890*/  FMUL.FTZ R133, R133, R0 ;  /* 0x0000000085857220 */ /* 0x000fca0000410000 */
[----:B------:R-:W-:Y:S01]  /*d8a0*/  MUFU.EX2 R100, R100 ;  /* 0x0000006400647308 */ /* 0x000fe20000000800 */
[-C--:B------:R-:W-:Y:S01]  /*d8b0*/  FMUL.FTZ R134, R134, R115.reuse ;  /* 0x0000007386867220 */ /* 0x080fe20000410000 */
[----:B------:R-:W-:-:S06]  /*d8c0*/  FMUL.FTZ R135, R135, R115 ;  /* 0x0000007387877220 */ /* 0x000fcc0000410000 */
[----:B------:R-:W-:Y:S08]  /*d8d0*/  MUFU.EX2 R124, R124 ;  /* 0x0000007c007c7308 */ /* 0x000ff00000000800 */
[----:B------:R-:W2:Y:S08]  /*d8e0*/  MUFU.EX2 R99, R99 ;  /* 0x0000006300637308 */ /* 0x000eb00000000800 */
[----:B------:R-:W-:Y:S08]  /*d8f0*/  MUFU.EX2 R103, R103 ;  /* 0x0000006700677308 */ /* 0x000ff00000000800 */
[----:B------:R-:W4:Y:S01]  /*d900*/  MUFU.EX2 R130, R130 ;  /* 0x0000008200827308 */ /* 0x000f220000000800 */
[C---:B------:R-:W-:Y:S08]  /*d910*/  HMMA.16816.F32 R136, R12.reuse, R8, R136 ;  /* 0x000000080c88723c */ /* 0x040ff00000001888 */
[----:B------:R-:W-:Y:S01]  /*d920*/  HMMA.16816.F32 R132, R12, R10, R132 ;  /* 0x0000000a0c84723c */ /* 0x000fe20000001884 */
[----:B------:R-:W5:Y:S01]  /*d930*/  LDSM.16.MT88.4 R8, [R156+0x5800] ;  /* 0x005800009c08783b */ /* 0x000f620000004200 */
[----:B-1----:R-:W-:-:S02]  /*d940*/  F2FP.F16.F32.PACK_AB R12, R101, R104 ;  /* 0x00000068650c723e */ /* 0x002fc400000000ff */
[----:B--2---:R-:W-:Y:S02]  /*d950*/  F2FP.F16.F32.PACK_AB R13, R99, R124 ;  /* 0x0000007c630d723e */ /* 0x004fe400000000ff */
[----:B------:R-:W-:Y:S02]  /*d960*/  F2FP.F16.F32.PACK_AB R14, R100, R97 ;  /* 0x00000061640e723e */ /* 0x000fe400000000ff */
[----:B----4-:R-:W-:Y:S01]  /*d970*/  F2FP.F16.F32.PACK_AB R15, R130, R103 ;  /* 0x00000067820f723e */ /* 0x010fe200000000ff */
[-CC-:B------:R-:W-:Y:S01]  /*d980*/  FFMA.FTZ R93, R93, R44.reuse, -R35.reuse ;  /* 0x0000002c5d5d7223 */ /* 0x180fe20000010823 */
[-C--:B------:R-:W-:Y:S01]  /*d990*/  FFMA.FTZ R30, R60, R44.reuse, -R35 ;  /* 0x0000002c3c1e7223 */ /* 0x080fe20000010823 */
[-CC-:B------:R-:W-:Y:S01]  /*d9a0*/  FFMA.FTZ R142, R125, R44.reuse, -R55.reuse ;  /* 0x0000002c7d8e7223 */ /* 0x180fe20000010837 */
        /* <DEDUP_REMOVED lines=10> */
[----:B------:R-:W-:Y:S01]  /*da50*/  MUFU.EX2 R39, R39 ;  /* 0x0000002700277308 */ /* 0x000fe20000000800 */
[----:B------:R-:W-:Y:S01]  /*da60*/  HMMA.16816.F32 R132, R12, R26, R132 ;  /* 0x0000001a0c84723c */ /* 0x000fe20000001884 */
[----:B------:R-:W3:Y:S06]  /*da70*/  LDSM.16.MT88.4 R12, [R156+0x5c00] ;  /* 0x005c00009c0c783b */ /* 0x000eec0000004200 */
[----:B------:R-:W-:Y:S08]  /*da80*/  MUFU.EX2 R142, R142 ;  /* 0x0000008e008e7308 */ /* 0x000ff00000000800 */
[----:B------:R-:W4:Y:S08]  /*da90*/  MUFU.EX2 R117, R117 ;  /* 0x0000007500757308 */ /* 0x000f300000000800 */
[----:B------:R-:W-:Y:S08]  /*daa0*/  MUFU.EX2 R119, R119 ;  /* 0x0000007700777308 */ /* 0x000ff00000000800 */
[----:B------:R-:W5:Y:S01]  /*dab0*/  MUFU.EX2 R140, R140 ;  /* 0x0000008c008c7308 */ /* 0x000f620000000800 */
[-CC-:B------:R-:W-:Y:S01]  /*dac0*/  FFMA.FTZ R36, R36, R44.reuse, -R35.reuse ;  /* 0x0000002c24247223 */ /* 0x180fe20000010823 */
[-C--:B------:R-:W-:Y:S01]  /*dad0*/  FFMA.FTZ R41, R41, R44.reuse, -R35 ;  /* 0x0000002c29297223 */ /* 0x080fe20000010823 */
[-CC-:B------:R-:W-:Y:S01]  /*dae0*/  FFMA.FTZ R146, R250, R44.reuse, -R55.reuse ;  /* 0x0000002cfa927223 */ /* 0x180fe20000010837 */
[-CC-:B------:R-:W-:Y:S01]  /*daf0*/  FFMA.FTZ R123, R248, R44.reuse, -R55.reuse ;  /* 0x0000002cf87b7223 */ /* 0x180fe20000010837 */
[-CC-:B------:R-:W-:Y:S01]  /*db00*/  FFMA.FTZ R125, R246, R44.reuse, -R55.reuse ;  /* 0x0000002cf67d7223 */ /* 0x180fe20000010837 */
[----:B------:R-:W-:Y:S01]  /*db10*/  FFMA.FTZ R144, R244, R44, -R55 ;  /* 0x0000002cf4907223 */ /* 0x000fe20000010837 */
[----:B--2---:R-:W-:-:S02]  /*db20*/  F2FP.F16.F32.PACK_AB R24, R30, R93 ;  /* 0x0000005d1e18723e */ /* 0x004fc400000000ff */
[----:B----4-:R-:W-:Y:S02]  /*db30*/  F2FP.F16.F32.PACK_AB R25, R117, R142 ;  /* 0x0000008e7519723e */ /* 0x010fe400000000ff */
[----:B------:R-:W-:Y:S01]  /*db40*/  F2FP.F16.F32.PACK_AB R26, R39, R34 ;  /* 0x00000022271a723e */ /* 0x000fe200000000ff */
[----:B------:R-:W-:Y:S01]  /*db50*/  MUFU.EX2 R36, R36 ;  /* 0x0000002400247308 */ /* 0x000fe20000000800 */
[----:B-----5:R-:W-:-:S07]  /*db60*/  F2FP.F16.F32.PACK_AB R27, R140, R119 ;  /* 0x000000778c1b723e */ /* 0x020fce00000000ff */
        /* <DEDUP_REMOVED lines=102> */
[----:B------:R-:W-:Y:S01]  /*e1d0*/  HMMA.16816.F32 R16, R24, R12, R16 ;  /* 0x0000000c1810723c */ /* 0x000fe20000001810 */
[-CC-:B------:R-:W-:Y:S01]  /*e1e0*/  FFMA.FTZ R62, R191, R44.reuse, -R35.reuse ;  /* 0x0000002cbf3e7223 */ /* 0x180fe20000010823 */
[-C--:B------:R-:W-:Y:S01]  /*e1f0*/  FFMA.FTZ R63, R187, R44.reuse, -R35 ;  /* 0x0000002cbb3f7223 */ /* 0x080fe20000010823 */
[-CC-:B------:R-:W-:Y:S01]  /*e200*/  FFMA.FTZ R168, R186, R44.reuse, -R55.reuse ;  /* 0x0000002cbaa87223 */ /* 0x180fe20000010837 */
[-CC-:B------:R-:W-:Y:S01]  /*e210*/  FFMA.FTZ R147, R184, R44.reuse, -R55.reuse ;  /* 0x0000002cb8937223 */ /* 0x180fe20000010837 */
[----:B------:R-:W-:-:S03]  /*e220*/  FFMA.FTZ R178, R178, R44, -R55 ;  /* 0x0000002cb2b27223 */ /* 0x000fc60000010837 */
        /* <DEDUP_REMOVED lines=60> */
[----:B-1----:R-:W-:Y:S01]  /*e5f0*/  HMMA.16816.F32 R136, R24, R20, R136 ;  /* 0x000000141888723c */ /* 0x002fe20000001888 */
[----:B---3--:R-:W-:Y:S01]  /*e600*/  F2FP.F16.F32.PACK_AB R20, R84, R89 ;  /* 0x000000595414723e */ /* 0x008fe200000000ff */
[----:B------:R-:W-:Y:S01]  /*e610*/  FFMA.FTZ R160, R241, R115, R160 ;  /* 0x00000073f1a07223 */ /* 0x000fe200000100a0 */
[----:B----4-:R-:W-:-:S05]  /*e620*/  F2FP.F16.F32.PACK_AB R21, R158, R161 ;  /* 0x000000a19e15723e */ /* 0x010fca00000000ff */
[----:B------:R-:W-:Y:S01]  /*e630*/  HMMA.16816.F32 R132, R24, R22, R132 ;  /* 0x000000161884723c */ /* 0x000fe20000001884 */
[----:B------:R-:W-:Y:S01]  /*e640*/  F2FP.F16.F32.PACK_AB R22, R82, R87 ;  /* 0x000000575216723e */ /* 0x000fe200000000ff */
[----:B------:R-:W-:Y:S01]  /*e650*/  FADD.FTZ R234, R109, R234 ;  /* 0x000000ea6dea7221 */ /* 0x000fe20000010000 */
[----:B------:R-:W-:Y:S01]  /*e660*/  FADD.FTZ R111, R111, R160 ;  /* 0x000000a06f6f7221 */ /* 0x000fe20000010000 */
[----:B-----5:R-:W-:-:S03]  /*e670*/  F2FP.F16.F32.PACK_AB R23, R163, R154 ;  /* 0x0000009aa317723e */ /* 0x020fc600000000ff */
[----:B------:R-:W-:Y:S01]  /*e680*/  FADD.FTZ R126, R126, R111 ;  /* 0x0000006f7e7e7221 */ /* 0x000fe20000010000 */
[----:B------:R-:W-:Y:S01]  /*e690*/  HMMA.16816.F32 R4, R24, R10, R4 ;  /* 0x0000000a1804723c */ /* 0x000fe20000001804 */
[----:B------:R-:W1:Y:S02]  /*e6a0*/  LDSM.16.MT88.4 R8, [R149+0x2400] ;  /* 0x002400009508783b */ /* 0x000e640000004200 */
[----:B------:R-:W-:Y:S02]  /*e6b0*/  FADD.FTZ R107, R107, R126 ;  /* 0x0000007e6b6b7221 */ /* 0x000fe40000010000 */
[----:B------:R-:W3:Y:S03]  /*e6c0*/  LDSM.16.MT88.4 R24, [R156+0x7800] ;  /* 0x007800009c18783b */ /* 0x000ee60000004200 */
[----:B--2---:R-:W-:Y:S01]  /*e6d0*/  HMMA.16816.F32 R16, R20, R12, R16 ;  /* 0x0000000c1410723c */ /* 0x004fe20000001810 */
        /* <DEDUP_REMOVED lines=22> */
[----:B------:R-:W2:Y:S04]  /*e840*/  LDSM.16.MT88.4 R12, [R149+0x2800] ;  /* 0x00280000950c783b */ /* 0x000ea80000004200 */
        /* <DEDUP_REMOVED lines=8> */
[----:B------:R-:W3:Y:S01]  /*e8d0*/  MUFU.EX2 R108, R114 ;  /* 0x00000072006c7308 */ /* 0x000ee20000000800 */
[----:B------:R-:W-:Y:S01]  /*e8e0*/  FADD.FTZ R36, R36, R39 ;  /* 0x0000002724247221 */ /* 0x000fe20000010000 */
[----:B------:R-:W-:Y:S01]  /*e8f0*/  FADD.FTZ R146, R146, R119 ;  /* 0x0000007792927221 */ /* 0x000fe20000010000 */
[----:B-1----:R-:W-:Y:S02]  /*e900*/  HMMA.16816.F32 R136, R20, R8, R136 ;  /* 0x000000081488723c */ /* 0x002fe40000001888 */
[----:B------:R-:W-:Y:S01]  /*e910*/  FADD.FTZ R41, R41, R36 ;  /* 0x0000002429297221 */ /* 0x000fe20000010000 */
[----:B------:R-:W-:Y:S01]  /*e920*/  FADD.FTZ R146, R123, R146 ;  /* 0x000000927b927221 */ /* 0x000fe20000010000 */
[----:B----4-:R-:W-:-:S02]  /*e930*/  F2FP.F16.F32.PACK_AB R8, R80, R85 ;  /* 0x000000555008723e */ /* 0x010fc400000000ff */
[----:B-----5:R-:W-:Y:S02]  /*e940*/  F2FP.F16.F32.PACK_AB R9, R165, R120 ;  /* 0x00000078a509723e */ /* 0x020fe400000000ff */
[----:B------:R-:W-:Y:S01]  /*e950*/  HMMA.16816.F32 R132, R20, R10, R132 ;  /* 0x0000000a1484723c */ /* 0x000fe20000001884 */
[----:B------:R-:W-:Y:S01]  /*e960*/  F2FP.F16.F32.PACK_AB R10, R78, R83 ;  /* 0x000000534e0a723e */ /* 0x000fe200000000ff */
[----:B------:R-:W1:Y:S01]  /*e970*/  LDSM.16.MT88.4 R20, [R156+0x7c00] ;  /* 0x007c00009c14783b */ /* 0x000e620000004200 */
[----:B------:R-:W-:Y:S01]  /*e980*/  FADD.FTZ R38, R38, R41 ;  /* 0x0000002926267221 */ /* 0x000fe20000010000 */
[----:B------:R-:W-:Y:S01]  /*e990*/  FADD.FTZ R125, R125, R146 ;  /* 0x000000927d7d7221 */ /* 0x000fe20000010000 */
[----:B---3--:R-:W-:Y:S02]  /*e9a0*/  F2FP.F16.F32.PACK_AB R11, R108, R109 ;  /* 0x0000006d6c0b723e */ /* 0x008fe400000000ff */
[----:B------:R-:W-:Y:S01]  /*e9b0*/  FADD.FTZ R43, R43, R38 ;  /* 0x000000262b2b7221 */ /* 0x000fe20000010000 */
[----:B------:R-:W-:Y:S01]  /*e9c0*/  FADD.FTZ R125, R144, R125 ;  /* 0x0000007d907d7221 */ /* 0x000fe20000010000 */
[----:B------:R-:W-:-:S03]  /*e9d0*/  FFMA.FTZ R30, R106, R44, -R55 ;  /* 0x0000002c6a1e7223 */ /* 0x000fc60000010837 */
[----:B------:R-:W-:Y:S01]  /*e9e0*/  HMMA.16816.F32 R16, R8, R24, R16 ;  /* 0x000000180810723c */ /* 0x000fe20000001810 */
[----:B------:R-:W-:Y:S01]  /*e9f0*/  FADD.FTZ R40, R40, R43 ;  /* 0x0000002b28287221 */ /* 0x000fe20000010000 */
[----:B------:R-:W-:Y:S01]  /*ea00*/  FADD.FTZ R182, R182, R125 ;  /* 0x0000007db6b67221 */ /* 0x000fe20000010000 */
[----:B------:R-:W-:-:S05]  /*ea10*/  FFMA.FTZ R112, R112, R44, -R55 ;  /* 0x0000002c70707223 */ /* 0x000fca0000010837 */
[----:B------:R-:W-:Y:S01]  /*ea20*/  HMMA.16816.F32 R4, R8, R26, R4 ;  /* 0x0000001a0804723c */ /* 0x000fe20000001804 */
[----:B------:R-:W3:Y:S01]  /*ea30*/  LDSM.16.MT88.4 R24, [R149+0x2c00] ;  /* 0x002c00009518783b */ /* 0x000ee20000004200 */
        /* <DEDUP_REMOVED lines=11> */
[----:B------:R-:W-:Y:S08]  /*eaf0*/  MUFU.EX2 R74, R74 ;  /* 0x0000004a004a7308 */ /* 0x000ff00000000800 */
[----:B------:R-:W-:Y:S08]  /*eb00*/  MUFU.EX2 R100, R112 ;  /* 0x0000007000647308 */ /* 0x000ff00000000800 */
[----:B------:R-:W5:Y:S08]  /*eb10*/  MUFU.EX2 R93, R110 ;  /* 0x0000006e005d7308 */ /* 0x000f700000000800 */
[----:B------:R-:W-:Y:S08]  /*eb20*/  MUFU.EX2 R30, R30 ;  /* 0x0000001e001e7308 */ /* 0x000ff00000000800 */
[----:B------:R-:W1:Y:S01]  /*eb30*/  MUFU.EX2 R39, R102 ;  /* 0x0000006600277308 */ /* 0x000e620000000800 */
[----:B------:R-:W-:Y:S01]  /*eb40*/  FADD.FTZ R46, R46, R47 ;  /* 0x0000002f2e2e7221 */ /* 0x000fe20000010000 */
[----:B------:R-:W-:Y:S01]  /*eb50*/  FADD.FTZ R190, R190, R129 ;  /* 0x00000081bebe7221 */ /* 0x000fe20000010000 */
[----:B--2---:R-:W-:Y:S02]  /*eb60*/  HMMA.16816.F32 R136, R8, R12, R136 ;  /* 0x0000000c0888723c */ /* 0x004fe40000001888 */
[----:B------:R-:W-:Y:S01]  /*eb70*/  FADD.FTZ R49, R49, R46 ;  /* 0x0000002e31317221 */ /* 0x000fe20000010000 */
[----:B------:R-:W-:-:S05]  /*eb80*/  FADD.FTZ R190, R131, R190 ;  /* 0x000000be83be7221 */ /* 0x000fca0000010000 */
[----:B------:R-:W-:Y:S01]  /*eb90*/  HMMA.16816.F32 R132, R8, R14, R132 ;  /* 0x0000000e0884723c */ /* 0x000fe20000001884 */
[----:B------:R-:W2:Y:S01]  /*eba0*/  LDSM.16.MT88.4 R12, [R156+0x8000] ;  /* 0x008000009c0c783b */ /* 0x000ea20000004200 */
[----:B----4-:R-:W-:Y:S01]  /*ebb0*/  F2FP.F16.F32.PACK_AB R8, R76, R81 ;  /* 0x000000514c08723e */ /* 0x010fe200000000ff */
[----:B------:R-:W-:Y:S01]  /*ebc0*/  FADD.FTZ R48, R48, R49 ;  /* 0x0000003130307221 */ /* 0x000fe20000010000 */
[----:B-----5:R-:W-:Y:S01]  /*ebd0*/  F2FP.F16.F32.PACK_AB R9, R93, R100 ;  /* 0x000000645d09723e */ /* 0x020fe200000000ff */
[----:B------:R-:W-:Y:S01]  /*ebe0*/  FADD.FTZ R141, R141, R190 ;  /* 0x000000be8d8d7221 */ /* 0x000fe20000010000 */
[----:B------:R-:W-:Y:S02]  /*ebf0*/  F2FP.F16.F32.PACK_AB R10, R74, R79 ;  /* 0x0000004f4a0a723e */ /* 0x000fe400000000ff */
[----:B-1----:R-:W-:Y:S01]  /*ec00*/  F2FP.F16.F32.PACK_AB R11, R39, R30 ;  /* 0x0000001e270b723e */ /* 0x002fe200000000ff */
[----:B------:R-:W-:Y:S01]  /*ec10*/  FADD.FTZ R53, R53, R48 ;  /* 0x0000003035357221 */ /* 0x000fe20000010000 */
[----:B------:R-:W-:Y:S01]  /*ec20*/  FADD.FTZ R188, R188, R141 ;  /* 0x0000008dbcbc7221 */ /* 0x000fe20000010000 */
[-CC-:B------:R-:W-:Y:S01]  /*ec30*/  FFMA.FTZ R34, R96, R44.reuse, -R55.reuse ;  /* 0x0000002c60227223 */ /* 0x180fe20000010837 */
[-CC-:B------:R-:W-:Y:S01]  /*ec40*/  FFMA.FTZ R41, R98, R44.reuse, -R55.reuse ;  /* 0x0000002c62297223 */ /* 0x180fe20000010837 */
[-CC-:B------:R-:W-:Y:S01]  /*ec50*/  FFMA.FTZ R36, R57, R44.reuse, -R55.reuse ;  /* 0x0000002c39247223 */ /* 0x180fe20000010837 */
[----:B------:R-:W-:Y:S01]  /*ec60*/  FFMA.FTZ R43, R56, R44, -R55 ;  /* 0x0000002c382b7223 */ /* 0x000fe20000010837 */
[C---:B------:R-:W-:Y:S01]  /*ec70*/  HMMA.16816.F32 R16, R8.reuse, R20, R16 ;  /* 0x000000140810723c */ /* 0x040fe20000001810 */
[----:B------:R-:W-:Y:S01]  /*ec80*/  FADD.FTZ R52, R52, R53 ;  /* 0x0000003534347221 */ /* 0x000fe20000010000 */
[----:B------:R-:W-:Y:S01]  /*ec90*/  FADD.FTZ R143, R143, R188 ;  /* 0x000000bc8f8f7221 */ /* 0x000fe20000010000 */
[----:B------:R-:W-:Y:S05]  /*eca0*/  MUFU.EX2 R77, R77 ;  /* 0x0000004d004d7308 */ /* 0x000fea0000000800 */
[----:B------:R-:W-:Y:S01]  /*ecb0*/  HMMA.16816.F32 R4, R8, R22, R4 ;  /* 0x000000160804723c */ /* 0x000fe20000001804 */
[----:B------:R-:W1:Y:S01]  /*ecc0*/  LDSM.16.MT88.4 R20, [R149+0x3000] ;  /* 0x003000009514783b */ /* 0x000e620000004200 */
[----:B------:R-:W-:Y:S01]  /*ecd0*/  FADD.FTZ R61, R61, R52 ;  /* 0x000000343d3d7221 */ /* 0x000fe20000010000 */
[----:B------:R-:W4:Y:S01]  /*ece0*/  MUFU.EX2 R72, R72 ;  /* 0x0000004800487308 */ /* 0x000f220000000800 */
[----:B------:R-:W-:-:S02]  /*ecf0*/  FADD.FTZ R196, R196, R143 ;  /* 0x0000008fc4c47221 */ /* 0x000fc40000010000 */
[----:B------:R-:W-:-:S05]  /*ed00*/  FADD.FTZ R60, R60, R61 ;  /* 0x0000003d3c3c7221 */ /* 0x000fca0000010000 */
[----:B------:R-:W-:Y:S01]  /*ed10*/  MUFU.EX2 R54, R54 ;  /* 0x0000003600367308 */ /* 0x000fe20000000800 */
[----:B---3--:R-:W-:Y:S01]  /*ed20*/  HMMA.16816.F32 R136, R8, R24, R136 ;  /* 0x000000180888723c */ /* 0x008fe20000001888 */
[----:B------:R-:W-:-:S06]  /*ed30*/  FADD.FTZ R145, R145, R196 ;  /* 0x000000c491917221 */ /* 0x000fcc0000010000 */
[----:B------:R-:W-:Y:S01]  /*ed40*/  MUFU.EX2 R95, R95 ;  /* 0x0000005f005f7308 */ /* 0x000fe20000000800 */
[----:B------:R-:W-:Y:S01]  /*ed50*/  HMMA.16816.F32 R132, R8, R26, R132 ;  /* 0x0000001a0884723c */ /* 0x000fe20000001884 */
[----:B------:R-:W3:Y:S06]  /*ed60*/  LDSM.16.MT88.4 R24, [R156+0x8400] ;  /* 0x008400009c18783b */ /* 0x000eec0000004200 */
[----:B------:R-:W-:Y:S08]  /*ed70*/  MUFU.EX2 R34, R34 ;  /* 0x0000002200227308 */ /* 0x000ff00000000800 */
[----:B------:R-:W5:Y:S08]  /*ed80*/  MUFU.EX2 R41, R41 ;  /* 0x0000002900297308 */ /* 0x000f700000000800 */
[----:B------:R-:W-:Y:S08]  /*ed90*/  MUFU.EX2 R36, R36 ;  /* 0x0000002400247308 */ /* 0x000ff00000000800 */
[----:B------:R-:W2:Y:S01]  /*eda0*/  MUFU.EX2 R43, R43 ;  /* 0x0000002b002b7308 */ /* 0x000ea20000000800 */
[----:B------:R-:W-:Y:S01]  /*edb0*/  FADD.FTZ R69, R69, R60 ;  /* 0x0000003c45457221 */ /* 0x000fe20000010000 */
[----:B------:R-:W-:Y:S01]  /*edc0*/  FADD.FTZ R145, R192, R145 ;  /* 0x00000091c0917221 */ /* 0x000fe20000010000 */
[-CC-:B------:R-:W-:Y:S01]  /*edd0*/  FFMA.FTZ R0, R242, R44.reuse, -R35.reuse ;  /* 0x0000002cf2007223 */ /* 0x180fe20000010823 */
[-C--:B------:R-:W-:Y:S01]  /*ede0*/  FFMA.FTZ R174, R174, R44.reuse, -R35 ;  /* 0x0000002caeae7223 */ /* 0x080fe20000010823 */
[----:B------:R-:W-:Y:S01]  /*edf0*/  FADD.FTZ R66, R66, R69 ;  /* 0x0000004542427221 */ /* 0x000fe20000010000 */
[----:B------:R-:W-:Y:S01]  /*ee00*/  FADD.FTZ R168, R168, R145 ;  /* 0x00000091a8a87221 */ /* 0x000fe20000010000 */
[-CC-:B------:R-:W-:Y:S01]  /*ee10*/  FFMA.FTZ R38, R65, R44.reuse, -R55.reuse ;  /* 0x0000002c41267223 */ /* 0x180fe20000010837 */
[-CC-:B------:R-:W-:Y:S01]  /*ee20*/  FFMA.FTZ R45, R64, R44.reuse, -R55.reuse ;  /* 0x0000002c402d7223 */ /* 0x180fe20000010837 */
[-CC-:B------:R-:W-:Y:S01]  /*ee30*/  FFMA.FTZ R40, R71, R44.reuse, -R55.reuse ;  /* 0x0000002c47287223 */ /* 0x180fe20000010837 */
[----:B------:R-:W-:Y:S01]  /*ee40*/  FFMA.FTZ R47, R68, R44, -R55 ;  /* 0x0000002c442f7223 */ /* 0x000fe20000010837 */
[----:B----4-:R-:W-:Y:S01]  /*ee50*/  F2FP.F16.F32.PACK_AB R8, R72, R77 ;  /* 0x0000004d4808723e */ /* 0x010fe200000000ff */
[----:B------:R-:W-:Y:S01]  /*ee60*/  FADD.FTZ R67, R67, R66 ;  /* 0x0000004243437221 */ /* 0x000fe20000010000 */
[----:B-----5:R-:W-:Y:S01]  /*ee70*/  F2FP.F16.F32.PACK_AB R9, R41, R34 ;  /* 0x000000222909723e */ /* 0x020fe200000000ff */
[----:B------:R-:W-:Y:S01]  /*ee80*/  FADD.FTZ R147, R147, R168 ;  /* 0x000000a893937221 */ /* 0x000fe20000010000 */
[----:B------:R-:W-:Y:S01]  /*ee90*/  F2FP.F16.F32.PACK_AB R10, R95, R54 ;  /* 0x000000365f0a723e */ /* 0x000fe200000000ff */
[----:B------:R-:W-:Y:S01]  /*eea0*/  MUFU.EX2 R113, R113 ;  /* 0x0000007100717308 */ /* 0x000fe20000000800 */
[----:B--2---:R-:W-:Y:S01]  /*eeb0*/  F2FP.F16.F32.PACK_AB R11, R43, R36 ;  /* 0x000000242b0b723e */ /* 0x004fe200000000ff */
[----:B------:R-:W-:Y:S01]  /*eec0*/  FADD.FTZ R62, R62, R67 ;  /* 0x000000433e3e7221 */ /* 0x000fe20000010000 */
[----:B------:R-:W-:-:S05]  /*eed0*/  FADD.FTZ R178, R178, R147 ;  /* 0x00000093b2b27221 */ /* 0x000fca0000010000 */
[----:B------:R-:W-:Y:S01]  /*eee0*/  MUFU.EX2 R121, R121 ;  /* 0x0000007900797308 */ /* 0x000fe20000000800 */
[----:B------:R-:W-:Y:S01]  /*eef0*/  HMMA.16816.F32 R16, R8, R12, R16 ;  /* 0x0000000c0810723c */ /* 0x000fe20000001810 */
[----:B------:R-:W-:Y:S01]  /*ef00*/  FADD.FTZ R63, R63, R62 ;  /* 0x0000003e3f3f7221 */ /* 0x000fe20000010000 */
[----:B------:R-:W-:Y:S01]  /*ef10*/  FADD.FTZ R155, R155, R178 ;  /* 0x000000b29b9b7221 */ /* 0x000fe20000010000 */
[-CC-:B------:R-:W-:Y:S01]  /*ef20*/  FFMA.FTZ R152, R152, R44.reuse, -R35.reuse ;  /* 0x0000002c98987223 */ /* 0x180fe20000010823 */
[-CC-:B------:R-:W-:Y:S01]  /*ef30*/  FFMA.FTZ R116, R116, R44.reuse, -R35.reuse ;  /* 0x0000002c74747223 */ /* 0x180fe20000010823 */
[-C--:B------:R-:W-:Y:S01]  /*ef40*/  FFMA.FTZ R29, R29, R44.reuse, -R35 ;  /* 0x0000002c1d1d7223 */ /* 0x080fe20000010823 */
[-CC-:B------:R-:W-:Y:S01]  /*ef50*/  FFMA.FTZ R42, R73, R44.reuse, -R55.reuse ;  /* 0x0000002c492a7223 */ /* 0x180fe20000010837 */
[----:B------:R-:W2:Y:S01]  /*ef60*/  MUFU.EX2 R0, R0 ;  /* 0x0000000000007308 */ /* 0x000ea20000000800 */
[-CC-:B------:R-:W-:Y:S01]  /*ef70*/  FFMA.FTZ R49, R70, R44.reuse, -R55.reuse ;  /* 0x0000002c46317223 */ /* 0x180fe20000010837 */
[-CC-:B------:R-:W-:Y:S01]  /*ef80*/  FFMA.FTZ R46, R75, R44.reuse, -R55.reuse ;  /* 0x0000002c4b2e7223 */ /* 0x180fe20000010837 */
[----:B------:R-:W-:Y:S01]  /*ef90*/  FFMA.FTZ R94, R94, R44, -R55 ;  /* 0x0000002c5e5e7223 */ /* 0x000fe20000010837 */
[----:B------:R-:W-:Y:S04]  /*efa0*/  LDSM.16.MT88.4 R140, [R156+0x8c00] ;  /* 0x008c00009c8c783b */ /* 0x000fe80000004200 */
        /* <DEDUP_REMOVED lines=10> */
[----:B------:R-:W3:Y:S02]  /*f050*/  LDSM.16.MT88.4 R12, [R149+0x3400] ;  /* 0x00340000950c783b */ /* 0x000ee40000004200 */
[----:B------:R-:W-:-:S05]  /*f060*/  FADD.FTZ R159, R159, R172 ;  /* 0x000000ac9f9f7221 */ /* 0x000fca0000010000 */
[----:B-1----:R-:W-:Y:S01]  /*f070*/  HMMA.16816.F32 R136, R8, R20, R136 ;  /* 0x000000140888723c */ /* 0x002fe20000001888 */
[----:B------:R-:W-:Y:S01]  /*f080*/  FADD.FTZ R20, R50, R59 ;  /* 0x0000003b32147221 */ /* 0x000fe20000010000 */
[----:B------:R-:W-:-:S06]  /*f090*/  FADD.FTZ R164, R164, R159 ;  /* 0x0000009fa4a47221 */ /* 0x000fcc0000010000 */
[----:B------:R-:W-:Y:S01]  /*f0a0*/  HMMA.16816.F32 R132, R8, R22, R132 ;  /* 0x000000160884723c */ /* 0x000fe20000001884 */
[----:B--2---:R-:W-:Y:S02]  /*f0b0*/  F2FP.F16.F32.PACK_AB R8, R113, R0 ;  /* 0x000000007108723e */ /* 0x004fe400000000ff */
[----:B----4-:R-:W-:Y:S02]  /*f0c0*/  F2FP.F16.F32.PACK_AB R9, R45, R38 ;  /* 0x000000262d09723e */ /* 0x010fe400000000ff */
[----:B------:R-:W-:Y:S02]  /*f0d0*/  F2FP.F16.F32.PACK_AB R10, R174, R121 ;  /* 0x00000079ae0a723e */ /* 0x000fe400000000ff */
[----:B-----5:R-:W-:Y:S01]  /*f0e0*/  F2FP.F16.F32.PACK_AB R11, R47, R40 ;  /* 0x000000282f0b723e */ /* 0x020fe200000000ff */
[----:B------:R-:W-:-:S04]  /*f0f0*/  FADD.FTZ R20, R91, R20 ;  /* 0x000000145b147221 */ /* 0x000fc80000010000 */
[----:B------:R-:W-:Y:S02]  /*f100*/  FADD.FTZ R89, R89, R20 ;  /* 0x0000001459597221 */ /* 0x000fe40000010000 */
[----:B---3--:R-:W-:Y:S01]  /*f110*/  HMMA.16816.F32 R16, R8, R24, R16 ;  /* 0x000000180810723c */ /* 0x008fe20000001810 */
        /* <DEDUP_REMOVED lines=15> */
[----:B------:R-:W-:Y:S01]  /*f210*/  HMMA.16816.F32 R4, R8, R26, R4 ;  /* 0x0000001a0804723c */ /* 0x000fe20000001804 */
[----:B------:R-:W2:Y:S01]  /*f220*/  LDSM.16.MT88.4 R24, [R149+0x3800] ;  /* 0x003800009518783b */ /* 0x000ea20000004200 */
[----:B------:R-:W-:Y:S01]  /*f230*/  FADD.FTZ R109, R108, R109 ;  /* 0x0000006d6c6d7221 */ /* 0x000fe20000010000 */
[----:B------:R-:W-:-:S03]  /*f240*/  FADD.FTZ R81, R81, R78 ;  /* 0x0000004e51517221 */ /* 0x000fc60000010000 */
[----:B------:R-:W-:Y:S01]  /*f250*/  FADD.FTZ R100, R100, R109 ;  /* 0x0000006d64647221 */ /* 0x000fe20000010000 */
[----:B------:R-:W-:Y:S01]  /*f260*/  MUFU.EX2 R153, R153 ;  /* 0x0000009900997308 */ /* 0x000fe20000000800 */
[----:B------:R-:W-:Y:S01]  /*f270*/  HMMA.16816.F32 R136, R8, R12, R136 ;  /* 0x0000000c0888723c */ /* 0x000fe20000001888 */
[----:B------:R-:W-:Y:S01]  /*f280*/  FADD.FTZ R76, R76, R81 ;  /* 0x000000514c4c7221 */ /* 0x000fe20000010000 */
[----:B------:R-:W-:-:S05]  /*f290*/  FADD.FTZ R93, R93, R100 ;  /* 0x000000645d5d7221 */ /* 0x000fca0000010000 */
[----:B------:R-:W3:Y:S01]  /*f2a0*/  MUFU.EX2 R152, R152 ;  /* 0x0000009800987308 */ /* 0x000ee20000000800 */
[----:B------:R-:W-:Y:S01]  /*f2b0*/  FADD.FTZ R79, R79, R76 ;  /* 0x0000004c4f4f7221 */ /* 0x000fe20000010000 */
        /* <DEDUP_REMOVED lines=10> */
[-C--:B------:R-:W-:Y:S01]  /*f360*/  FFMA.FTZ R33, R33, R44.reuse, -R35 ;  /* 0x0000002c21217223 */ /* 0x080fe20000010823 */
[----:B------:R-:W-:Y:S01]  /*f370*/  FADD.FTZ R77, R77, R74 ;  /* 0x0000004a4d4d7221 */ /* 0x000fe20000010000 */
[----:B------:R-:W-:Y:S01]  /*f380*/  FADD.FTZ R34, R34, R39 ;  /* 0x0000002722227221 */ /* 0x000fe20000010000 */
[-CC-:B------:R-:W-:Y:S01]  /*f390*/  FFMA.FTZ R28, R28, R44.reuse, -R35.reuse ;  /* 0x0000002c1c1c7223 */ /* 0x180fe20000010823 */
[-CC-:B------:R-:W-:Y:S01]  /*f3a0*/  FFMA.FTZ R37, R37, R44.reuse, -R35.reuse ;  /* 0x0000002c25257223 */ /* 0x180fe20000010823 */
[-C--:B------:R-:W-:Y:S01]  /*f3b0*/  FFMA.FTZ R234, R32, R44.reuse, -R35 ;  /* 0x0000002c20ea7223 */ /* 0x080fe20000010823 */
[-CC-:B------:R-:W-:Y:S01]  /*f3c0*/  FFMA.FTZ R12, R92, R44.reuse, -R55.reuse ;  /* 0x0000002c5c0c7223 */ /* 0x180fe20000010837 */
[-CC-:B------:R-:W-:Y:S01]  /*f3d0*/  FFMA.FTZ R15, R90, R44.reuse, -R55.reuse ;  /* 0x0000002c5a0f7223 */ /* 0x180fe20000010837 */
[-CC-:B------:R-:W-:Y:S01]  /*f3e0*/  FFMA.FTZ R14, R88, R44.reuse, -R55.reuse ;  /* 0x0000002c580e7223 */ /* 0x180fe20000010837 */
[----:B------:R-:W-:Y:S01]  /*f3f0*/  FFMA.FTZ R241, R86, R44, -R55 ;  /* 0x0000002c56f17223 */ /* 0x000fe20000010837 */
[----:B---3--:R-:W-:Y:S01]  /*f400*/  F2FP.F16.F32.PACK_AB R8, R152, R153 ;  /* 0x000000999808723e */ /* 0x008fe200000000ff */
[----:B------:R-:W-:Y:S01]  /*f410*/  FADD.FTZ R77, R72, R77 ;  /* 0x0000004d484d7221 */ /* 0x000fe20000010000 */
[----:B----4-:R-:W-:Y:S01]  /*f420*/  F2FP.F16.F32.PACK_AB R9, R49, R42 ;  /* 0x0000002a3109723e */ /* 0x010fe200000000ff */
[----:B------:R-:W-:Y:S01]  /*f430*/  FADD.FTZ R41, R41, R34 ;  /* 0x0000002229297221 */ /* 0x000fe20000010000 */
[----:B------:R-:W-:-:S02]  /*f440*/  F2FP.F16.F32.PACK_AB R10, R29, R116 ;  /* 0x000000741d0a723e */ /* 0x000fc400000000ff */
[----:B-----5:R-:W-:Y:S01]  /*f450*/  F2FP.F16.F32.PACK_AB R11, R13, R46 ;  /* 0x0000002e0d0b723e */ /* 0x020fe200000000ff */
[----:B------:R-:W-:Y:S01]  /*f460*/  MUFU.EX2 R33, R33 ;  /* 0x0000002100217308 */ /* 0x000fe20000000800 */
[----:B------:R-:W-:Y:S01]  /*f470*/  FADD.FTZ R54, R54, R77 ;  /* 0x0000004d36367221 */ /* 0x000fe20000010000 */
[----:B------:R-:W-:-:S06]  /*f480*/  FADD.FTZ R36, R36, R41 ;  /* 0x0000002924247221 */ /* 0x000fcc0000010000 */
[----:B------:R-:W3:Y:S01]  /*f490*/  MUFU.EX2 R28, R28 ;  /* 0x0000001c001c7308 */ /* 0x000ee20000000800 */
[----:B-1----:R-:W-:Y:S01]  /*f4a0*/  HMMA.16816.F32 R16, R8, R20, R16 ;  /* 0x000000140810723c */ /* 0x002fe20000001810 */
[----:B------:R-:W-:Y:S01]  /*f4b0*/  FADD.FTZ R95, R95, R54 ;  /* 0x000000365f5f7221 */ /* 0x000fe20000010000 */
[----:B------:R-:W-:-:S05]  /*f4c0*/  FADD.FTZ R43, R43, R36 ;  /* 0x000000242b2b7221 */ /* 0x000fca0000010000 */
[----:B------:R-:W-:Y:S08]  /*f4d0*/  MUFU.EX2 R37, R37 ;  /* 0x0000002500257308 */ /* 0x000ff00000000800 */
[----:B------:R-:W-:Y:S08]  /*f4e0*/  MUFU.EX2 R234, R234 ;  /* 0x000000ea00ea7308 */ /* 0x000ff00000000800 */
[----:B------:R-:W-:Y:S08]  /*f4f0*/  MUFU.EX2 R12, R12 ;  /* 0x0000000c000c7308 */ /* 0x000ff00000000800 */
[----:B------:R-:W1:Y:S08]  /*f500*/  MUFU.EX2 R15, R15 ;  /* 0x0000000f000f7308 */ /* 0x000e700000000800 */
[----:B------:R-:W-:Y:S08]  /*f510*/  MUFU.EX2 R14, R14 ;  /* 0x0000000e000e7308 */ /* 0x000ff00000000800 */
[----:B------:R-:W4:Y:S01]  /*f520*/  MUFU.EX2 R241, R241 ;  /* 0x000000f100f17308 */ /* 0x000f220000000800 */
[----:B------:R-:W-:Y:S01]  /*f530*/  HMMA.16816.F32 R20, R8, R22, R4 ;  /* 0x000000160814723c */ /* 0x000fe20000001804 */
[----:B------:R-:W-:Y:S01]  /*f540*/  FADD.FTZ R0, R0, R95 ;  /* 0x0000005f00007221 */ /* 0x000fe20000010000 */
[----:B------:R-:W-:Y:S01]  /*f550*/  FADD.FTZ R38, R38, R43 ;  /* 0x0000002b26267221 */ /* 0x000fe20000010000 */
[----:B------:R-:W5:Y:S02]  /*f560*/  LDSM.16.MT88.4 R4, [R149+0x3c00] ;  /* 0x003c00009504783b */ /* 0x000f640000004200 */
[----:B------:R-:W-:Y:S01]  /*f570*/  FADD.FTZ R0, R113, R0 ;  /* 0x0000000071007221 */ /* 0x000fe20000010000 */
[----:B------:R-:W-:-:S02]  /*f580*/  FADD.FTZ R45, R45, R38 ;  /* 0x000000262d2d7221 */ /* 0x000fc40000010000 */
[----:B--2---:R-:W-:Y:S01]  /*f590*/  HMMA.16816.F32 R136, R8, R24, R136 ;  /* 0x000000180888723c */ /* 0x004fe20000001888 */
[----:B------:R-:W-:Y:S01]  /*f5a0*/  FADD.FTZ R121, R121, R0 ;  /* 0x0000000079797221 */ /* 0x000fe20000010000 */
[----:B------:R-:W-:-:S06]  /*f5b0*/  FADD.FTZ R40, R40, R45 ;  /* 0x0000002d28287221 */ /* 0x000fcc0000010000 */
[----:B------:R-:W-:Y:S01]  /*f5c0*/  HMMA.16816.F32 R132, R8, R26, R132 ;  /* 0x0000001a0884723c */ /* 0x000fe20000001884 */
[----:B---3--:R-:W-:Y:S02]  /*f5d0*/  F2FP.F16.F32.PACK_AB R8, R28, R33 ;  /* 0x000000211c08723e */ /* 0x008fe400000000ff */
[----:B-1----:R-:W-:Y:S02]  /*f5e0*/  F2FP.F16.F32.PACK_AB R9, R15, R12 ;  /* 0x0000000c0f09723e */ /* 0x002fe400000000ff */
[----:B------:R-:W-:Y:S02]  /*f5f0*/  F2FP.F16.F32.PACK_AB R10, R234, R37 ;  /* 0x00000025ea0a723e */ /* 0x000fe400000000ff */
[----:B----4-:R-:W-:Y:S01]  /*f600*/  F2FP.F16.F32.PACK_AB R11, R241, R14 ;  /* 0x0000000ef10b723e */ /* 0x010fe200000000ff */
[----:B------:R-:W-:Y:S01]  /*f610*/  FADD.FTZ R174, R174, R121 ;  /* 0x00000079aeae7221 */ /* 0x000fe20000010000 */
[----:B------:R-:W-:-:S04]  /*f620*/  FADD.FTZ R47, R47, R40 ;  /* 0x000000282f2f7221 */ /* 0x000fc80000010000 */
[----:B------:R-:W-:Y:S01]  /*f630*/  FADD.FTZ R42, R42, R47 ;  /* 0x0000002f2a2a7221 */ /* 0x000fe20000010000 */
[----:B------:R-:W-:Y:S01]  /*f640*/  HMMA.16816.F32 R144, R8, R140, R16 ;  /* 0x0000008c0890723c */ /* 0x000fe20000001810 */
[----:B------:R-:W-:Y:S02]  /*f650*/  FADD.FTZ R17, R153, R174 ;  /* 0x000000ae99117221 */ /* 0x000fe40000010000 */
[----:B------:R-:W-:Y:S02]  /*f660*/  FADD.FTZ R49, R49, R42 ;  /* 0x0000002a31317221 */ /* 0x000fe40000010000 */
[----:B------:R-:W-:Y:S02]  /*f670*/  FADD.FTZ R17, R152, R17 ;  /* 0x0000001198117221 */ /* 0x000fe40000010000 */
[----:B------:R-:W-:Y:S02]  /*f680*/  FADD.FTZ R46, R46, R49 ;  /* 0x000000312e2e7221 */ /* 0x000fe40000010000 */
[----:B------:R-:W-:-:S02]  /*f690*/  FADD.FTZ R0, R116, R17 ;  /* 0x0000001174007221 */ /* 0x000fc40000010000 */
[----:B------:R-:W-:Y:S02]  /*f6a0*/  FADD.FTZ R13, R13, R46 ;  /* 0x0000002e0d0d7221 */ /* 0x000fe40000010000 */
[----:B------:R-:W-:Y:S02]  /*f6b0*/  FADD.FTZ R0, R29, R0 ;  /* 0x000000001d007221 */ /* 0x000fe40000010000 */
[----:B------:R-:W-:Y:S02]  /*f6c0*/  FADD.FTZ R12, R12, R13 ;  /* 0x0000000d0c0c7221 */ /* 0x000fe40000010000 */
[----:B------:R-:W-:Y:S02]  /*f6d0*/  FADD.FTZ R33, R33, R0 ;  /* 0x0000000021217221 */ /* 0x000fe40000010000 */
[----:B------:R-:W-:Y:S02]  /*f6e0*/  FADD.FTZ R15, R15, R12 ;  /* 0x0000000c0f0f7221 */ /* 0x000fe40000010000 */
[----:B------:R-:W-:Y:S01]  /*f6f0*/  FADD.FTZ R28, R28, R33 ;  /* 0x000000211c1c7221 */ /* 0x000fe20000010000 */
[----:B------:R-:W-:Y:S01]  /*f700*/  HMMA.16816.F32 R140, R8, R142, R20 ;  /* 0x0000008e088c723c */ /* 0x000fe20000001814 */
[----:B------:R-:W-:-:S02]  /*f710*/  FADD.FTZ R14, R14, R15 ;  /* 0x0000000f0e0e7221 */ /* 0x000fc40000010000 */
[----:B------:R-:W-:Y:S01]  /*f720*/  FADD.FTZ R37, R37, R28 ;  /* 0x0000001c25257221 */ /* 0x000fe20000010000 */
[----:B------:R-:W-:Y:S02]  /*f730*/  IMAD.MOV.U32 R0, RZ, RZ, R51 ;  /* 0x000000ffff007224 */ /* 0x000fe400078e0033 */
[----:B------:R-:W-:Y:S01]  /*f740*/  FADD.FTZ R241, R241, R14 ;  /* 0x0000000ef1f17221 */ /* 0x000fe20000010000 */
[----:B------:R-:W-:Y:S01]  /*f750*/  IMAD.MOV.U32 R20, RZ, RZ, R31 ;  /* 0x000000ffff147224 */ /* 0x000fe200078e001f */
[----:B-----5:R-:W-:Y:S01]  /*f760*/  HMMA.16816.F32 R136, R8, R4, R136 ;  /* 0x000000040888723c */ /* 0x020fe20000001888 */
[----:B------:R-:W-:Y:S02]  /*f770*/  @P0 IMAD.MOV.U32 R0, RZ, RZ, R51 ;  /* 0x000000ffff000224 */ /* 0x000fe400078e0033 */
[----:B------:R-:W-:Y:S01]  /*f780*/  FADD.FTZ R234, R234, R37 ;  /* 0x00000025eaea7221 */ /* 0x000fe20000010000 */
[----:B------:R-:W-:Y:S02]  /*f790*/  @P0 IMAD.MOV.U32 R20, RZ, RZ, R31 ;  /* 0x000000ffff140224 */ /* 0x000fe400078e001f */
[----:B------:R-:W-:-:S02]  /*f7a0*/  @P0 VIADD R230, R148, 0xfffffffd ;  /* 0xfffffffd94e60836 */ /* 0x000fc40000000000 */
[----:B------:R-:W-:Y:S01]  /*f7b0*/  HMMA.16816.F32 R132, R8, R6, R132 ;  /* 0x000000060884723c */ /* 0x000fe20000001884 */
[----:B------:R-:W-:-:S04]  /*f7c0*/  NOP ;  /* 0x0000000000007918 */ /* 0x000fc80000000000 */
[----:B------:R-:W-:-:S15]  /*f7d0*/  @P0 BRA `(.L_x_2147) ;  /* 0x0000000000040947 */ /* 0x000fde0003800000 */
.L_x_2136:
[----:B------:R-:W-:-:S07]  /*f7e0*/  IADD3 R230, PT, PT, R240, -0x1, RZ ;  /* 0xfffffffff0e67810 */ /* 0x000fce0007ffe0ff */
.L_x_2147:
[----:B------:R-:W-:Y:S05]  /*f7f0*/  BSYNC B2 ;  /* 0x0000000000027941 */ /* 0x000fea0003800000 */
.L_x_2135:
[----:B------:R-:W-:-:S13]  /*f800*/  ISETP.GE.AND P0, PT, R230, R223, PT ;  /* 0x000000dfe600720c */ /* 0x000fda0003f06270 */
[----:B------:R-:W-:Y:S05]  /*f810*/  @!P0 BRA `(.L_x_2148) ;  /* 0x0000006800dc8947 */ /* 0x000fea0003800000 */
[----:B------:R-:W-:Y:S01]  /*f820*/  ISETP.NE.U32.AND P2, PT, R238, RZ, PT ;  /* 0x000000ffee00720c */ /* 0x000fe20003f45070 */
[----:B------:R-:W-:Y:S02]  /*f830*/  IMAD.MOV.U32 R148, RZ, RZ, R0 ;  /* 0x000000ffff947224 */ /* 0x000fe400078e0000 */
[----:B------:R-:W-:Y:S01]  /*f840*/  IMAD.MOV.U32 R149, RZ, RZ, R20 ;  /* 0x000000ffff957224 */ /* 0x000fe200078e0014 */
[----:B------:R-:W-:-:S13]  /*f850*/  ISETP.NE.AND.EX P2, PT, R239, RZ, PT, P2 ;  /* 0x000000ffef00720c */ /* 0x000fda0003f45320 */
.L_x_2155:
        /* <DEDUP_REMOVED lines=82> */
.L_x_2150:
[----:B------:R-:W-:Y:S05]  /*fd80*/  BSYNC.RECONVERGENT B0 ;  /* 0x0000000000007941 */ /* 0x000fea0003800200 */
.L_x_2149:
[----:B------:R-:W1:Y:S01]  /*fd90*/  S2UR UR6, SR_CgaCtaId ;  /* 0x00000000000679c3 */ /* 0x000e620000008800 */
[----:B------:R-:W-:Y:S01]  /*fda0*/  UMOV UR7, 0x400 ;  /* 0x0000040000077882 */ /* 0x000fe20000000000 */
[----:B------:R-:W-:Y:S01]  /*fdb0*/  LOP3.LUT R94, R232, 0x18, R235, 0x78, !PT ;  /* 0x00000018e85e7812 */ /* 0x000fe200078e78eb */
[----:B------:R-:W-:Y:S01]  /*fdc0*/  IMAD.SHL.U32 R93, R216, 0x40, RZ ;  /* 0x00000040d85d7824 */ /* 0x000fe200078e00ff */
[CC--:B------:R-:W-:Y:S01]  /*fdd0*/  ISETP.GE.AND P3, PT, R92.reuse, R231.reuse, PT ;  /* 0x000000e75c00720c */ /* 0x0c0fe20003f66270 */
[C---:B------:R-:W-:Y:S01]  /*fde0*/  IMAD.SHL.U32 R209, R151.reuse, 0x10, RZ ;  /* 0x0000001097d17824 */ /* 0x040fe200078e00ff */
        /* <DEDUP_REMOVED lines=41> */
[C---:B------:R-:W-:Y:S02]  /*10080*/  @!P0 IMAD.WIDE.U32 R104, R216.reuse, 0xc0, R100 ;  /* 0x000000c0d8688825 */ /* 0x040fe400078e0064 */
        /* <DEDUP_REMOVED lines=231> */
.L_x_2154:
[----:B------:R-:W-:Y:S05]  /*10f00*/  BSYNC.RECONVERGENT B0 ;  /* 0x0000000000007941 */ /* 0x000fea0003800200 */
.L_x_2153:
        /* <DEDUP_REMOVED lines=64> */
.L_x_2152:
[----:B------:R-:W-:Y:S05]  /*11310*/  BSYNC.RECONVERGENT B1 ;  /* 0x0000000000017941 */ /* 0x000fea0003800200 */
.L_x_2151:
[----:B------:R-:W-:Y:S05]  /*11320*/  IMAD.SHL.U32 R213, R151, 0x2, RZ ;  /* 0x0000000297d57824 */ /* 0x000fea00078e00ff */
[----:B------:R-:W-:Y:S05]  /*11330*/  LOP3.LUT R213, R213, 0x6, RZ, 0xc0, !PT ;  /* 0x00000006d5d57812 */ /* 0x000fea00078ec0ff */
[----:B------:R-:W-:Y:S04]  /*11340*/  IMAD R0, R230, 0x100, R213 ;  /* 0x00000100e6007824 */ /* 0x000fe800078e02d5 */
[C---:B-1----:R-:W-:Y:S01]  /*11350*/  VIADD R154, R0.reuse, 0x10 ;  /* 0x00000010009a7836 */ /* 0x042fe20000000000 */
[C---:B------:R-:W-:Y:S01]  /*11360*/  ISETP.GE.AND P0, PT, R0.reuse, R222, PT ;  /* 0x000000de0000720c */ /* 0x040fe20003f06270 */
[C---:B------:R-:W-:Y:S01]  /*11370*/  VIADD R159, R0.reuse, 0x19 ;  /* 0x00000019009f7836 */ /* 0x040fe20000000000 */
[CC--:B------:R-:W-:Y:S01]  /*11380*/  ISETP.GE.AND P5, PT, R0.reuse, R220.reuse, PT ;  /* 0x000000dc0000720c */ /* 0x0c0fe20003fa6270 */
[----:B------:R-:W-:Y:S01]  /*11390*/  VIADD R157, R0, 0x21 ;  /* 0x00000021009d7836 */ /* 0x000fe20000000000 */
[----:B------:R-:W-:Y:S01]  /*113a0*/  FSEL R152, R4, -INF , P0 ;  /* 0xff80000004987808 */ /* 0x000fe20000000000 */
[----:B------:R-:W-:Y:S01]  /*113b0*/  VIADD R160, R0, 0x30 ;  /* 0x0000003000a07836 */ /* 0x000fe20000000000 */
[----:B------:R-:W-:Y:S01]  /*113c0*/  FSEL R6, R6, -INF , P5 ;  /* 0xff80000006067808 */ /* 0x000fe20002800000 */
[C---:B------:R-:W-:Y:S02]  /*113d0*/  VIADD R165, R0.reuse, 0x49 ;  /* 0x0000004900a57836 */ /* 0x040fe40000000000 */
[C---:B------:R-:W-:Y:S02]  /*113e0*/  VIADD R162, R0.reuse, 0x48 ;  /* 0x0000004800a27836 */ /* 0x040fe40000000000 */
[C---:B------:R-:W-:Y:S02]  /*113f0*/  VIADD R168, R0.reuse, 0x59 ;  /* 0x0000005900a87836 */ /* 0x040fe40000000000 */
[C---:B------:R-:W-:Y:S02]  /*11400*/  VIADD R184, R0.reuse, 0x79 ;  /* 0x0000007900b87836 */ /* 0x040fe40000000000 */
[C---:B------:R-:W-:Y:S02]  /*11410*/  VIADD R153, R0.reuse, 0x1 ;  /* 0x0000000100997836 */ /* 0x040fe40000000000 */
[C---:B------:R-:W-:Y:S02]  /*11420*/  VIADD R4, R0.reuse, 0x8 ;  /* 0x0000000800047836 */ /* 0x040fe40000000000 */
[C---:B------:R-:W-:Y:S01]  /*11430*/  VIADD R155, R0.reuse, 0x9 ;  /* 0x00000009009b7836 */ /* 0x040fe20000000000 */
[----:B------:R-:W-:Y:S01]  /*11440*/  ISETP.GE.AND P4, PT, R153, R220, PT ;  /* 0x000000dc9900720c */ /* 0x000fe20003f86270 */
[----:B------:R-:W-:Y:S01]  /*11450*/  VIADD R158, R0, 0x20 ;  /* 0x00000020009e7836 */ /* 0x000fe20000000000 */
[-C--:B------:R-:W-:Y:S01]  /*11460*/  ISETP.GE.AND P5, PT, R4, R222.reuse, PT ;  /* 0x000000de0400720c */ /* 0x080fe20003fa6270 */
[C---:B------:R-:W-:Y:S01]  /*11470*/  VIADD R161, R0.reuse, 0x29 ;  /* 0x0000002900a17836 */ /* 0x040fe20000000000 */
[----:B------:R-:W-:Y:S01]  /*11480*/  FSEL R7, R7, -INF , P4 ;  /* 0xff80000007077808 */ /* 0x000fe20002000000 */
[C---:B------:R-:W-:Y:S01]  /*11490*/  VIADD R164, R0.reuse, 0x50 ;  /* 0x0000005000a47836 */ /* 0x040fe20000000000 */
[-C--:B------:R-:W-:Y:S01]  /*114a0*/  ISETP.GE.AND P4, PT, R155, R222.reuse, PT ;  /* 0x000000de9b00720c */ /* 0x080fe20003f86270 */
        /* <DEDUP_REMOVED lines=11> */
[----:B------:R-:W-:Y:S01]  /*11560*/  ISETP.GE.AND P5, PT, R155, R220, PT ;  /* 0x000000dc9b00720c */ /* 0x000fe20003fa6270 */
[----:B------:R-:W-:Y:S01]  /*11570*/  VIADD R185, R0, 0xa0 ;  /* 0x000000a000b97836 */ /* 0x000fe20000000000 */
[----:B------:R-:W-:Y:S01]  /*11580*/  ISETP.GE.AND P4, PT, R154, R222, PT ;  /* 0x000000de9a00720c */ /* 0x000fe20003f86270 */
[C---:B------:R-:W-:Y:S01]  /*11590*/  VIADD R196, R0.reuse, 0xa8 ;  /* 0x000000a800c47836 */ /* 0x040fe20000000000 */
        /* <DEDUP_REMOVED lines=10> */
[----:B------:R-:W-:Y:S01]  /*11640*/  ISETP.GE.AND P6, PT, R4, R220, PT ;  /* 0x000000dc0400720c */ /* 0x000fe20003fc6270 */
        /* <DEDUP_REMOVED lines=11> */
[----:B------:R-:W-:Y:S02]  /*11700*/  ISETP.GE.AND P6, PT, R153, R222, PT ;  /* 0x000000de9900720c */ /* 0x000fe40003fc6270 */
[----:B------:R-:W-:Y:S02]  /*11710*/  FSEL R16, R16, -INF , P5 ;  /* 0xff80000010107808 */ /* 0x000fe40002800000 */
[----:B------:R-:W-:Y:S02]  /*11720*/  FSEL R17, R17, -INF , P4 ;  /* 0xff80000011117808 */ /* 0x000fe40002000000 */
[----:B------:R-:W-:Y:S02]  /*11730*/  FSEL R13, R13, -INF , P6 ;  /* 0xff8000000d0d7808 */ /* 0x000fe40003000000 */
[----:B------:R-:W-:Y:S02]  /*11740*/  ISETP.GE.AND P5, PT, R159, R220, PT ;  /* 0x000000dc9f00720c */ /* 0x000fe40003fa6270 */
[----:B------:R-:W-:Y:S02]  /*11750*/  ISETP.GE.AND P4, PT, R158, R222, PT ;  /* 0x000000de9e00720c */ /* 0x000fe40003f86270 */
[-C--:B------:R-:W-:Y:S02]  /*11760*/  ISETP.GE.AND P6, PT, R12, R220.reuse, PT ;  /* 0x000000dc0c00720c */ /* 0x080fe40003fc6270 */
[----:B------:R-:W-:Y:S02]  /*11770*/  FSEL R19, R19, -INF , P5 ;  /* 0xff80000013137808 */ /* 0x000fe40002800000 */
[----:B------:R-:W-:Y:S01]  /*11780*/  FSEL R166, R20, -INF , P4 ;  /* 0xff80000014a67808 */ /* 0x000fe20002000000 */
[----:B------:R-:W-:Y:S01]  /*11790*/  VIADD R20, R0, 0x28 ;  /* 0x0000002800147836 */ /* 0x000fe20000000000 */
[----:B------:R-:W-:Y:S02]  /*117a0*/  FSEL R18, R18, -INF , P6 ;  /* 0xff80000012127808 */ /* 0x000fe40003000000 */
[----:B------:R-:W-:Y:S02]  /*117b0*/  ISETP.GE.AND P5, PT, R158, R220, PT ;  /* 0x000000dc9e00720c */ /* 0x000fe40003fa6270 */
[C---:B------:R-:W-:Y:S02]  /*117c0*/  ISETP.GE.AND P6, PT, R157.reuse, R222, PT ;  /* 0x000000de9d00720c */ /* 0x040fe40003fc6270 */
[----:B------:R-:W-:Y:S02]  /*117d0*/  ISETP.GE.AND P4, PT, R157, R220, PT ;  /* 0x000000dc9d00720c */ /* 0x000fe40003f86270 */
[----:B------:R-:W-:Y:S02]  /*117e0*/  FSEL R22, R22, -INF , P5 ;  /* 0xff80000016167808 */ /* 0x000fe40002800000 */
[----:B------:R-:W-:Y:S01]  /*117f0*/  FSEL R167, R21, -INF , P6 ;  /* 0xff80000015a77808 */ /* 0x000fe20003000000 */
[----:B------:R-:W-:Y:S01]  /*11800*/  VIADD R21, R0, 0x31 ;  /* 0x0000003100157836 */ /* 0x000fe20000000000 */
[----:B------:R-:W-:Y:S02]  /*11810*/  FSEL R23, R23, -INF , P4 ;  /* 0xff80000017177808 */ /* 0x000fe40002000000 */
[CC--:B------:R-:W-:Y:S02]  /*11820*/  ISETP.GE.AND P5, PT, R20.reuse, R222.reuse, PT ;  /* 0x000000de1400720c */ /* 0x0c0fe40003fa6270 */
[C---:B------:R-:W-:Y:S02]  /*11830*/  ISETP.GE.AND P4, PT, R161.reuse, R222, PT ;  /* 0x000000dea100720c */ /* 0x040fe40003f86270 */
[-C--:B------:R-:W-:Y:S02]  /*11840*/  ISETP.GE.AND P6, PT, R20, R220.reuse, PT ;  /* 0x000000dc1400720c */ /* 0x080fe40003fc6270 */
[----:B------:R-:W-:Y:S01]  /*11850*/  FSEL R170, R24, -INF , P5 ;  /* 0xff80000018aa7808 */ /* 0x000fe20002800000 */
[C---:B------:R-:W-:Y:S01]  /*11860*/  VIADD R24, R0.reuse, 0x38 ;  /* 0x0000003800187836 */ /* 0x040fe20000000000 */
[----:B------:R-:W-:Y:S02]  /*11870*/  ISETP.GE.AND P5, PT, R161, R220, PT ;  /* 0x000000dca100720c */ /* 0x000fe40003fa6270 */
[----:B------:R-:W-:Y:S01]  /*11880*/  FSEL R169, R25, -INF , P4 ;  /* 0xff80000019a97808 */ /* 0x000fe20002000000 */
[----:B------:R-:W-:Y:S01]  /*11890*/  VIADD R25, R0, 0x41 ;  /* 0x0000004100197836 */ /* 0x000fe20000000000 */
[----:B------:R-:W-:Y:S02]  /*118a0*/  FSEL R26, R26, -INF , P6 ;  /* 0xff8000001a1a7808 */ /* 0x000fe40003000000 */
[CC--:B------:R-:W-:Y:S02]  /*118b0*/  ISETP.GE.AND P4, PT, R160.reuse, R222.reuse, PT ;  /* 0x000000dea000720c */ /* 0x0c0fe40003f86270 */
[----:B------:R-:W-:Y:S02]  /*118c0*/  ISETP.GE.AND P6, PT, R21, R222, PT ;  /* 0x000000de1500720c */ /* 0x000fe40003fc6270 */
[----:B------:R-:W-:Y:S02]  /*118d0*/  FSEL R27, R27, -INF , P5 ;  /* 0xff8000001b1b7808 */ /* 0x000fe40002800000 */
[-C--:B------:R-:W-:Y:S02]  /*118e0*/  ISETP.GE.AND P5, PT, R160, R220.reuse, PT ;  /* 0x000000dca000720c */ /* 0x080fe40003fa6270 */
[----:B------:R-:W-:Y:S01]  /*118f0*/  FSEL R172, R28, -INF , P4 ;  /* 0xff8000001cac7808 */ /* 0x000fe20002000000 */
[C---:B------:R-:W-:Y:S01]  /*11900*/  VIADD R28, R0.reuse, 0x40 ;  /* 0x00000040001c7836 */ /* 0x040fe20000000000 */
[----:B------:R-:W-:Y:S01]  /*11910*/  FSEL R171, R29, -INF , P6 ;  /* 0xff8000001dab7808 */ /* 0x000fe20003000000 */
[----:B------:R-:W-:Y:S01]  /*11920*/  VIADD R29, R0, 0x39 ;  /* 0x00000039001d7836 */ /* 0x000fe20000000000 */
[----:B------:R-:W-:Y:S02]  /*11930*/  ISETP.GE.AND P4, PT, R21, R220, PT ;  /* 0x000000dc1500720c */ /* 0x000fe40003f86270 */
[----:B------:R-:W-:Y:S02]  /*11940*/  FSEL R30, R30, -INF , P5 ;  /* 0xff8000001e1e7808 */ /* 0x000fe40002800000 */
[----:B------:R-:W-:Y:S02]  /*11950*/  FSEL R31, R31, -INF , P4 ;  /* 0xff8000001f1f7808 */ /* 0x000fe40002000000 */
[-C--:B------:R-:W-:Y:S02]  /*11960*/  ISETP.GE.AND P5, PT, R24, R222.reuse, PT ;  /* 0x000000de1800720c */ /* 0x080fe40003fa6270 */
[C---:B------:R-:W-:Y:S02]  /*11970*/  ISETP.GE.AND P4, PT, R29.reuse, R222, PT ;  /* 0x000000de1d00720c */ /* 0x040fe40003f86270 */
[----:B------:R-:W-:Y:S02]  /*11980*/  FSEL R173, R32, -INF , P5 ;  /* 0xff80000020ad7808 */ /* 0x000fe40002800000 */
[----:B------:R-:W-:Y:S02]  /*11990*/  ISETP.GE.AND P5, PT, R29, R220, PT ;  /* 0x000000dc1d00720c */ /* 0x000fe40003fa6270 */
[----:B------:R-:W-:Y:S02]  /*119a0*/  FSEL R33, R33, -INF , P4 ;  /* 0xff80000021217808 */ /* 0x000fe40002000000 */
[----:B------:R-:W-:Y:S02]  /*119b0*/  ISETP.GE.AND P4, PT, R28, R222, PT ;  /* 0x000000de1c00720c */ /* 0x000fe40003f86270 */
[----:B------:R-:W-:Y:S02]  /*119c0*/  FSEL R32, R35, -INF , P5 ;  /* 0xff80000023207808 */ /* 0x000fe40002800000 */
[----:B------:R-:W-:Y:S01]  /*119d0*/  FSEL R35, R36, -INF , P4 ;  /* 0xff80000024237808 */ /* 0x000fe20002000000 */
[----:B------:R-:W-:Y:S01]  /*119e0*/  VIADD R36, R0, 0x51 ;  /* 0x0000005100247836 */ /* 0x000fe20000000000 */
[-C--:B------:R-:W-:Y:S02]  /*119f0*/  ISETP.GE.AND P6, PT, R24, R220.reuse, PT ;  /* 0x000000dc1800720c */ /* 0x080fe40003fc6270 */
[-C--:B------:R-:W-:Y:S02]  /*11a00*/  ISETP.GE.AND P4, PT, R25, R220.reuse, PT ;  /* 0x000000dc1900720c */ /* 0x080fe40003f86270 */
[----:B------:R-:W-:Y:S02]  /*11a10*/  ISETP.GE.AND P5, PT, R28, R220, PT ;  /* 0x000000dc1c00720c */ /* 0x000fe40003fa6270 */
[----:B------:R-:W-:Y:S02]  /*11a20*/  FSEL R34, R34, -INF , P6 ;  /* 0xff80000022227808 */ /* 0x000fe40003000000 */
[----:B------:R-:W-:Y:S02]  /*11a30*/  FSEL R163, R39, -INF , P4 ;  /* 0xff80000027a37808 */ /* 0x000fe40002000000 */
[-C--:B------:R-:W-:Y:S02]  /*11a40*/  ISETP.GE.AND P6, PT, R25, R222.reuse, PT ;  /* 0x000000de1900720c */ /* 0x080fe40003fc6270 */
[-C--:B------:R-:W-:Y:S02]  /*11a50*/  ISETP.GE.AND P4, PT, R165, R222.reuse, PT ;  /* 0x000000dea500720c */ /* 0x080fe40003f86270 */
[----:B------:R-:W-:Y:S02]  /*11a60*/  FSEL R38, R38, -INF , P5 ;  /* 0xff80000026267808 */ /* 0x000fe40002800000 */
[----:B------:R-:W-:Y:S02]  /*11a70*/  ISETP.GE.AND P5, PT, R162, R222, PT ;  /* 0x000000dea200720c */ /* 0x000fe40003fa6270 */
[----:B------:R-:W-:Y:S02]  /*11a80*/  FSEL R37, R37, -INF , P6 ;  /* 0xff80000025257808 */ /* 0x000fe40003000000 */
[----:B------:R-:W-:Y:S01]  /*11a90*/  FSEL R39, R41, -INF , P4 ;  /* 0xff80000029277808 */ /* 0x000fe20002000000 */
[----:B------:R-:W-:Y:S01]  /*11aa0*/  VIADD R41, R0, 0x61 ;  /* 0x0000006100297836 */ /* 0x000fe20000000000 */
[----:B------:R-:W-:Y:S02]  /*11ab0*/  ISETP.GE.AND P6, PT, R162, R220, PT ;  /* 0x000000dca200720c */ /* 0x000fe40003fc6270 */
[----:B------:R-:W-:Y:S02]  /*11ac0*/  ISETP.GE.AND P4, PT, R164, R222, PT ;  /* 0x000000dea400720c */ /* 0x000fe40003f86270 */
[----:B------:R-:W-:Y:S02]  /*11ad0*/  FSEL R187, R40, -INF , P5 ;  /* 0xff80000028bb7808 */ /* 0x000fe40002800000 */
[----:B------:R-:W-:Y:S02]  /*11ae0*/  ISETP.GE.AND P5, PT, R165, R220, PT ;  /* 0x000000dca500720c */ /* 0x000fe40003fa6270 */
[----:B------:R-:W-:Y:S02]  /*11af0*/  FSEL R42, R42, -INF , P6 ;  /* 0xff8000002a2a7808 */ /* 0x000fe40003000000 */
[----:B------:R-:W-:Y:S01]  /*11b00*/  FSEL R195, R44, -INF , P4 ;  /* 0xff8000002cc37808 */ /* 0x000fe20002000000 */
[----:B------:R-:W-:Y:S01]  /*11b10*/  VIADD R44, R0, 0x58 ;  /* 0x00000058002c7836 */ /* 0x000fe20000000000 */
[C---:B------:R-:W-:Y:S02]  /*11b20*/  ISETP.GE.AND P6, PT, R36.reuse, R222, PT ;  /* 0x000000de2400720c */ /* 0x040fe40003fc6270 */
[-C--:B------:R-:W-:Y:S02]  /*11b30*/  ISETP.GE.AND P4, PT, R36, R220.reuse, PT ;  /* 0x000000dc2400720c */ /* 0x080fe40003f86270 */
[----:B------:R-:W-:Y:S02]  /*11b40*/  FSEL R40, R43, -INF , P5 ;  /* 0xff8000002b287808 */ /* 0x000fe40002800000 */
[----:B------:R-:W-:Y:S02]  /*11b50*/  ISETP.GE.AND P5, PT, R164, R220, PT ;  /* 0x000000dca400720c */ /* 0x000fe40003fa6270 */
[----:B------:R-:W-:Y:S01]  /*11b60*/  FSEL R43, R45, -INF , P6 ;  /* 0xff8000002d2b7808 */ /* 0x000fe20003000000 */
[----:B------:R-:W-:Y:S01]  /*11b70*/  VIADD R45, R0, 0x60 ;  /* 0x00000060002d7836 */ /* 0x000fe20000000000 */
[----:B------:R-:W-:Y:S02]  /*11b80*/  FSEL R47, R47, -INF , P4 ;  /* 0xff8000002f2f7808 */ /* 0x000fe40002000000 */
[----:B------:R-:W-:Y:S02]  /*11b90*/  ISETP.GE.AND P4, PT, R168, R222, PT ;  /* 0x000000dea800720c */ /* 0x000fe40003f86270 */
[----:B------:R-:W-:Y:S02]  /*11ba0*/  ISETP.GE.AND P6, PT, R44, R220, PT ;  /* 0x000000dc2c00720c */ /* 0x000fe40003fc6270 */
[----:B------:R-:W-:Y:S02]  /*11bb0*/  FSEL R46, R46, -INF , P5 ;  /* 0xff8000002e2e7808 */ /* 0x000fe40002800000 */
[-C--:B------:R-:W-:Y:S02]  /*11bc0*/  ISETP.GE.AND P5, PT, R44, R222.reuse, PT ;  /* 0x000000de2c00720c */ /* 0x080fe40003fa6270 */
[----:B------:R-:W-:Y:S01]  /*11bd0*/  FSEL R197, R49, -INF , P4 ;  /* 0xff80000031c57808 */ /* 0x000fe20002000000 */
[----:B------:R-:W-:Y:S01]  /*11be0*/  VIADD R49, R0, 0x68 ;  /* 0x0000006800317836 */ /* 0x000fe20000000000 */
[----:B------:R-:W-:Y:S02]  /*11bf0*/  FSEL R50, R50, -INF , P6 ;  /* 0xff80000032327808 */ /* 0x000fe40003000000 */
[-C--:B------:R-:W-:Y:S02]  /*11c00*/  ISETP.GE.AND P4, PT, R45, R222.reuse, PT ;  /* 0x000000de2d00720c */ /* 0x080fe40003f86270 */
[----:B------:R-:W-:Y:S02]  /*11c10*/  ISETP.GE.AND P6, PT, R41, R222, PT ;  /* 0x000000de2900720c */ /* 0x000fe40003fc6270 */
[----:B------:R-:W-:Y:S01]  /*11c20*/  FSEL R199, R48, -INF , P5 ;  /* 0xff80000030c77808 */ /* 0x000fe20002800000 */
[----:B------:R-:W-:Y:S01]  /*11c30*/  VIADD R48, R0, 0x71 ;  /* 0x0000007100307836 */ /* 0x000fe20000000000 */
[-C--:B------:R-:W-:Y:S02]  /*11c40*/  ISETP.GE.AND P5, PT, R168, R220.reuse, PT ;  /* 0x000000dca800720c */ /* 0x080fe40003fa6270 */
[----:B------:R-:W-:Y:S01]  /*11c50*/  FSEL R203, R52, -INF , P4 ;  /* 0xff80000034cb7808 */ /* 0x000fe20002000000 */
[C---:B------:R-:W-:Y:S01]  /*11c60*/  VIADD R52, R0.reuse, 0x70 ;  /* 0x0000007000347836 */ /* 0x040fe20000000000 */
[----:B------:R-:W-:Y:S01]  /*11c70*/  FSEL R201, R53, -INF , P6 ;  /* 0xff80000035c97808 */ /* 0x000fe20003000000 */
[----:B------:R-:W-:Y:S01]  /*11c80*/  VIADD R53, R0, 0x69 ;  /* 0x0000006900357836 */ /* 0x000fe20000000000 */
[-C--:B------:R-:W-:Y:S02]  /*11c90*/  ISETP.GE.AND P4, PT, R41, R220.reuse, PT ;  /* 0x000000dc2900720c */ /* 0x080fe40003f86270 */
[----:B------:R-:W-:Y:S02]  /*11ca0*/  FSEL R51, R51, -INF , P5 ;  /* 0xff80000033337808 */ /* 0x000fe40002800000 */
[----:B------:R-:W-:Y:S02]  /*11cb0*/  ISETP.GE.AND P5, PT, R45, R220, PT ;  /* 0x000000dc2d00720c */ /* 0x000fe40003fa6270 */
[----:B------:R-:W-:Y:S02]  /*11cc0*/  FSEL R55, R55, -INF , P4 ;  /* 0xff80000037377808 */ /* 0x000fe40002000000 */
[-C--:B------:R-:W-:Y:S02]  /*11cd0*/  ISETP.GE.AND P4, PT, R53, R222.reuse, PT ;  /* 0x000000de3500720c */ /* 0x080fe40003f86270 */
[----:B------:R-:W-:Y:S02]  /*11ce0*/  FSEL R54, R54, -INF , P5 ;  /* 0xff80000036367808 */ /* 0x000fe40002800000 */
[-C--:B------:R-:W-:Y:S02]  /*11cf0*/  ISETP.GE.AND P5, PT, R49, R222.reuse, PT ;  /* 0x000000de3100720c */ /* 0x080fe40003fa6270 */
[----:B------:R-:W-:Y:S01]  /*11d00*/  FSEL R205, R57, -INF , P4 ;  /* 0xff80000039cd7808 */ /* 0x000fe20002000000 */
[----:B------:R-:W-:Y:S01]  /*11d10*/  VIADD R57, R0, 0xc1 ;  /* 0x000000c100397836 */ /* 0x000fe20000000000 */
[----:B------:R-:W-:Y:S02]  /*11d20*/  ISETP.GE.AND P4, PT, R52, R222, PT ;  /* 0x000000de3400720c */ /* 0x000fe40003f86270 */
[----:B------:R-:W-:Y:S01]  /*11d30*/  FSEL R243, R56, -INF , P5 ;  /* 0xff80000038f37808 */ /* 0x000fe20002800000 */
[----:B------:R-:W-:Y:S01]  /*11d40*/  VIADD R56, R0, 0xd1 ;  /* 0x000000d100387836 */ /* 0x000fe20000000000 */
[-C--:B------:R-:W-:Y:S02]  /*11d50*/  ISETP.GE.AND P5, PT, R53, R220.reuse, PT ;  /* 0x000000dc3500720c */ /* 0x080fe40003fa6270 */
[----:B------:R-:W-:Y:S01]  /*11d60*/  FSEL R247, R60, -INF , P4 ;  /* 0xff8000003cf77808 */ /* 0x000fe20002000000 */
[----:B------:R-:W-:Y:S01]  /*11d70*/  VIADD R60, R0, 0xb1 ;  /* 0x000000b1003c7836 */ /* 0x000fe20000000000 */
[-C--:B------:R-:W-:Y:S02]  /*11d80*/  ISETP.GE.AND P4, PT, R48, R220.reuse, PT ;  /* 0x000000dc3000720c */ /* 0x080fe40003f86270 */
[----:B------:R-:W-:Y:S02]  /*11d90*/  FSEL R59, R59, -INF , P5 ;  /* 0xff8000003b3b7808 */ /* 0x000fe40002800000 */
[----:B------:R-:W-:Y:S02]  /*11da0*/  ISETP.GE.AND P5, PT, R52, R220, PT ;  /* 0x000000dc3400720c */ /* 0x000fe40003fa6270 */
[----:B------:R-:W-:Y:S01]  /*11db0*/  FSEL R177, R63, -INF , P4 ;  /* 0xff8000003fb17808 */ /* 0x000fe20002000000 */
[----:B------:R-:W-:Y:S01]  /*11dc0*/  VIADD R63, R0, 0x91 ;  /* 0x00000091003f7836 */ /* 0x000fe20000000000 */
[-C--:B------:R-:W-:Y:S02]  /*11dd0*/  ISETP.GE.AND P4, PT, R184, R222.reuse, PT ;  /* 0x000000deb800720c */ /* 0x080fe40003f86270 */
[----:B------:R-:W-:Y:S02]  /*11de0*/  FSEL R62, R62, -INF , P5 ;  /* 0xff8000003e3e7808 */ /* 0x000fe40002800000 */
[-C--:B------:R-:W-:Y:S02]  /*11df0*/  ISETP.GE.AND P5, PT, R176, R222.reuse, PT ;  /* 0x000000deb000720c */ /* 0x080fe40003fa6270 */
[----:B------:R-:W-:Y:S02]  /*11e00*/  FSEL R249, R65, -INF , P4 ;  /* 0xff80000041f97808 */ /* 0x000fe40002000000 */
[----:B------:R-:W-:Y:S02]  /*11e10*/  ISETP.GE.AND P4, PT, R178, R222, PT ;  /* 0x000000deb200720c */ /* 0x000fe40003f86270 */
[-C--:B------:R-:W-:Y:S02]  /*11e20*/  ISETP.GE.AND P6, PT, R49, R220.reuse, PT ;  /* 0x000000dc3100720c */ /* 0x080fe40003fc6270 */
[----:B------:R-:W-:Y:S01]  /*11e30*/  FSEL R251, R64, -INF , P5 ;  /* 0xff80000040fb7808 */ /* 0x000fe20002800000 */
[----:B------:R-:W-:Y:S01]  /*11e40*/  VIADD R64, R0, 0x90 ;  /* 0x0000009000407836 */ /* 0x000fe20000000000 */
[-C--:B------:R-:W-:Y:S02]  /*11e50*/  ISETP.GE.AND P5, PT, R184, R220.reuse, PT ;  /* 0x000000dcb800720c */ /* 0x080fe40003fa6270 */
[----:B------:R-:W-:Y:S02]  /*11e60*/  FSEL R188, R68, -INF , P4 ;  /* 0xff80000044bc7808 */ /* 0x000fe40002000000 */
[----:B------:R-:W-:Y:S02]  /*11e70*/  FSEL R58, R58, -INF , P6 ;  /* 0xff8000003a3a7808 */ /* 0x000fe40003000000 */
[----:B------:R-:W-:Y:S02]  /*11e80*/  ISETP.GE.AND P4, PT, R174, R220, PT ;  /* 0x000000dcae00720c */ /* 0x000fe40003f86270 */
[----:B------:R-:W-:Y:S02]  /*11e90*/  ISETP.GE.AND P6, PT, R48, R222, PT ;  /* 0x000000de3000720c */ /* 0x000fe40003fc6270 */
[----:B------:R-:W-:Y:S02]  /*11ea0*/  FSEL R181, R67, -INF , P5 ;  /* 0xff80000043b57808 */ /* 0x000fe40002800000 */
[----:B------:R-:W-:Y:S02]  /*11eb0*/  ISETP.GE.AND P5, PT, R178, R220, PT ;  /* 0x000000dcb200720c */ /* 0x000fe40003fa6270 */
[----:B------:R-:W-:Y:S01]  /*11ec0*/  FSEL R179, R71, -INF , P4 ;  /* 0xff80000047b37808 */ /* 0x000fe20002000000 */
[----:B------:R-:W-:Y:S01]  /*11ed0*/  IMAD.MOV.U32 R71, RZ, RZ, R188 ;  /* 0x000000ffff477224 */ /* 0x000fe200078e00bc */
[----:B------:R-:W-:Y:S01]  /*11ee0*/  FSEL R245, R61, -INF , P6 ;  /* 0xff8000003df57808 */ /* 0x000fe20003000000 */
[C---:B------:R-:W-:Y:S01]  /*11ef0*/  VIADD R61, R0.reuse, 0xa1 ;  /* 0x000000a1003d7836 */ /* 0x040fe20000000000 */
[----:B------:R-:W-:Y:S01]  /*11f00*/  ISETP.GE.AND P4, PT, R189, R222, PT ;  /* 0x000000debd00720c */ /* 0x000fe20003f86270 */
[----:B------:R-:W-:Y:S01]  /*11f10*/  VIADD R188, R0, 0xc9 ;  /* 0x000000c900bc7836 */ /* 0x000fe20000000000 */
[----:B------:R-:W-:Y:S02]  /*11f20*/  FSEL R180, R70, -INF , P5 ;  /* 0xff80000046b47808 */ /* 0x000fe40002800000 */
[----:B------:R-:W-:Y:S02]  /*11f30*/  ISETP.GE.AND P6, PT, R176, R220, PT ;  /* 0x000000dcb000720c */ /* 0x000fe40003fc6270 */
[-C--:B------:R-:W-:Y:S02]  /*11f40*/  ISETP.GE.AND P5, PT, R183, R222.reuse, PT ;  /* 0x000000deb700720c */ /* 0x080fe40003fa6270 */
[----:B------:R-:W-:Y:S02]  /*11f50*/  FSEL R73, R73, -INF , P4 ;  /* 0xff80000049497808 */ /* 0x000fe40002000000 */
[-C--:B------:R-:W-:Y:S02]  /*11f60*/  ISETP.GE.AND P4, PT, R64, R222.reuse, PT ;  /* 0x000000de4000720c */ /* 0x080fe40003f86270 */
[----:B------:R-:W-:Y:S02]  /*11f70*/  FSEL R182, R66, -INF , P6 ;  /* 0xff80000042b67808 */ /* 0x000fe40003000000 */
[----:B------:R-:W-:Y:S02]  /*11f80*/  FSEL R72, R72, -INF , P5 ;  /* 0xff80000048487808 */ /* 0x000fe40002800000 */
[----:B------:R-:W-:Y:S02]  /*11f90*/  ISETP.GE.AND P6, PT, R174, R222, PT ;  /* 0x000000deae00720c */ /* 0x000fe40003fc6270 */
[-C--:B------:R-:W-:Y:S02]  /*11fa0*/  ISETP.GE.AND P5, PT, R189, R220.reuse, PT ;  /* 0x000000dcbd00720c */ /* 0x080fe40003fa6270 */
[----:B------:R-:W-:Y:S01]  /*11fb0*/  FSEL R202, R76, -INF , P4 ;  /* 0xff8000004cca7808 */ /* 0x000fe20002000000 */
[----:B------:R-:W-:Y:S01]  /*11fc0*/  VIADD R76, R0, 0xc0 ;  /* 0x000000c0004c7836 */ /* 0x000fe20000000000 */
[----:B------:R-:W-:Y:S02]  /*11fd0*/  FSEL R252, R69, -INF , P6 ;  /* 0xff80000045fc7808 */ /* 0x000fe40003000000 */
[-C--:B------:R-:W-:Y:S02]  /*11fe0*/  ISETP.GE.AND P4, PT, R63, R220.reuse, PT ;  /* 0x000000dc3f00720c */ /* 0x080fe40003f86270 */
[----:B------:R-:W-:Y:S02]  /*11ff0*/  FSEL R70, R75, -INF , P5 ;  /* 0xff8000004b467808 */ /* 0x000fe40002800000 */
[-C--:B------:R-:W-:Y:S02]  /*12000*/  ISETP.GE.AND P6, PT, R183, R220.reuse, PT ;  /* 0x000000dcb700720c */ /* 0x080fe40003fc6270 */
[----:B------:R-:W-:Y:S02]  /*12010*/  ISETP.GE.AND P5, PT, R64, R220, PT ;  /* 0x000000dc4000720c */ /* 0x000fe40003fa6270 */
[----:B------:R-:W-:Y:S02]  /*12020*/  FSEL R69, R79, -INF , P4 ;  /* 0xff8000004f457808 */ /* 0x000fe40002000000 */
[----:B------:R-:W-:Y:S02]  /*12030*/  FSEL R74, R74, -INF , P6 ;  /* 0xff8000004a4a7808 */ /* 0x000fe40003000000 */
[-C--:B------:R-:W-:Y:S02]  /*12040*/  ISETP.GE.AND P4, PT, R198, R222.reuse, PT ;  /* 0x000000dec600720c */ /* 0x080fe40003f86270 */
[----:B------:R-:W-:Y:S02]  /*12050*/  FSEL R78, R78, -INF , P5 ;  /* 0xff8000004e4e7808 */ /* 0x000fe40002800000 */
[-C--:B------:R-:W-:Y:S02]  /*12060*/  ISETP.GE.AND P5, PT, R186, R222.reuse, PT ;  /* 0x000000deba00720c */ /* 0x080fe40003fa6270 */
[-C--:B------:R-:W-:Y:S02]  /*12070*/  ISETP.GE.AND P6, PT, R63, R222.reuse, PT ;  /* 0x000000de3f00720c */ /* 0x080fe40003fc6270 */
[----:B------:R-:W-:Y:S01]  /*12080*/  FSEL R200, R81, -INF , P4 ;  /* 0xff80000051c87808 */ /* 0x000fe20002000000 */
[----:B------:R-:W-:Y:S01]  /*12090*/  VIADD R81, R0, 0xb8 ;  /* 0x000000b800517836 */ /* 0x000fe20000000000 */
[----:B------:R-:W-:Y:S02]  /*120a0*/  FSEL R190, R77, -INF , P6 ;  /* 0xff8000004dbe7808 */ /* 0x000fe40003000000 */
[----:B------:R-:W-:Y:S01]  /*120b0*/  FSEL R77, R80, -INF , P5 ;  /* 0xff800000504d7808 */ /* 0x000fe20002800000 */
[----:B------:R-:W-:Y:S01]  /*120c0*/  VIADD R80, R0, 0xb0 ;  /* 0x000000b000507836 */ /* 0x000fe20000000000 */
[----:B------:R-:W-:Y:S02]  /*120d0*/  ISETP.GE.AND P4, PT, R185, R222, PT ;  /* 0x000000deb900720c */ /* 0x000fe40003f86270 */
[-C--:B------:R-:W-:Y:S02]  /*120e0*/  ISETP.GE.AND P5, PT, R198, R220.reuse, PT ;  /* 0x000000dcc600720c */ /* 0x080fe40003fa6270 */
[----:B------:R-:W-:Y:S02]  /*120f0*/  ISETP.GE.AND P6, PT, R186, R220, PT ;  /* 0x000000dcba00720c */ /* 0x000fe40003fc6270 */
[----:B------:R-:W-:Y:S02]  /*12100*/  FSEL R67, R83, -INF , P5 ;  /* 0xff80000053437808 */ /* 0x000fe40002800000 */
[----:B------:R-:W-:Y:S02]  /*12110*/  FSEL R68, R82, -INF , P6 ;  /* 0xff80000052447808 */ /* 0x000fe40003000000 */
[C---:B------:R-:W-:Y:S02]  /*12120*/  ISETP.GE.AND P6, PT, R61.reuse, R222, PT ;  /* 0x000000de3d00720c */ /* 0x040fe40003fc6270 */
[----:B------:R-:W-:Y:S02]  /*12130*/  FSEL R175, R84, -INF , P4 ;  /* 0xff80000054af7808 */ /* 0x000fe40002000000 */
[-C--:B------:R-:W-:Y:S02]  /*12140*/  ISETP.GE.AND P4, PT, R61, R220.reuse, PT ;  /* 0x000000dc3d00720c */ /* 0x080fe40003f86270 */
[----:B------:R-:W-:Y:S02]  /*12150*/  FSEL R82, R85, -INF , P6 ;  /* 0xff80000055527808 */ /* 0x000fe40003000000 */
[----:B------:R-:W-:Y:S02]  /*12160*/  ISETP.GE.AND P6, PT, R196, R220, PT ;  /* 0x000000dcc400720c */ /* 0x000fe40003fc6270 */
[----:B------:R-:W-:Y:S02]  /*12170*/  FSEL R87, R87, -INF , P4 ;  /* 0xff80000057577808 */ /* 0x000fe40002000000 */
[----:B------:R-:W-:Y:S02]  /*12180*/  FSEL R90, R90, -INF , P6 ;  /* 0xff8000005a5a7808 */ /* 0x000fe40003000000 */
[----:B------:R-:W-:Y:S02]  /*12190*/  ISETP.GE.AND P4, PT, R194, R222, PT ;  /* 0x000000dec200720c */ /* 0x000fe40003f86270 */
[----:B------:R-:W-:Y:S02]  /*121a0*/  ISETP.GE.AND P5, PT, R185, R220, PT ;  /* 0x000000dcb900720c */ /* 0x000fe40003fa6270 */
[----:B------:R-:W-:Y:S02]  /*121b0*/  FSEL R85, R89, -INF , P4 ;  /* 0xff80000059557808 */ /* 0x000fe40002000000 */
[-C--:B------:R-:W-:Y:S02]  /*121c0*/  ISETP.GE.AND P4, PT, R80, R222.reuse, PT ;  /* 0x000000de5000720c */ /* 0x080fe40003f86270 */
[----:B------:R-:W-:Y:S02]  /*121d0*/  FSEL R86, R86, -INF , P5 ;  /* 0xff80000056567808 */ /* 0x000fe40002800000 */
[----:B------:R-:W-:Y:S02]  /*121e0*/  FSEL R75, R92, -INF , P4 ;  /* 0xff8000005c4b7808 */ /* 0x000fe40002000000 */
[----:B------:R-:W-:Y:S02]  /*121f0*/  ISETP.GE.AND P5, PT, R196, R222, PT ;  /* 0x000000dec400720c */ /* 0x000fe40003fa6270 */
[----:B------:R-:W-:Y:S02]  /*12200*/  ISETP.GE.AND P4, PT, R60, R220, PT ;  /* 0x000000dc3c00720c */ /* 0x000fe40003f86270 */
[----:B------:R-:W-:Y:S01]  /*12210*/  FSEL R79, R88, -INF , P5 ;  /* 0xff800000584f7808 */ /* 0x000fe20002800000 */
[----:B------:R-:W-:Y:S01]  /*12220*/  IMAD.MOV.U32 R88, RZ, RZ, R72 ;  /* 0x000000ffff587224 */ /* 0x000fe200078e0048 */
[----:B------:R-:W-:Y:S01]  /*12230*/  FSEL R95, R95, -INF , P4 ;  /* 0xff8000005f5f7808 */ /* 0x000fe20002000000 */
[----:B------:R-:W-:Y:S01]  /*12240*/  VIADD R72, R0, 0xd0 ;  /* 0x000000d000487836 */ /* 0x000fe20000000000 */
[-C--:B------:R-:W-:Y:S02]  /*12250*/  ISETP.GE.AND P4, PT, R192, R222.reuse, PT ;  /* 0x000000dec000720c */ /* 0x080fe40003f86270 */
[----:B------:R-:W-:Y:S02]  /*12260*/  ISETP.GE.AND P6, PT, R60, R222, PT ;  /* 0x000000de3c00720c */ /* 0x000fe40003fc6270 */
[----:B------:R-:W-:Y:S02]  /*12270*/  ISETP.GE.AND P5, PT, R194, R220, PT ;  /* 0x000000dcc200720c */ /* 0x000fe40003fa6270 */
[----:B------:R-:W-:Y:S02]  /*12280*/  FSEL R206, R93, -INF , P6 ;  /* 0xff8000005dce7808 */ /* 0x000fe40003000000 */
[----:B------:R-:W-:Y:S02]  /*12290*/  FSEL R93, R97, -INF , P4 ;  /* 0xff800000615d7808 */ /* 0x000fe40002000000 */
[----:B------:R-:W-:Y:S02]  /*122a0*/  ISETP.GE.AND P4, PT, R76, R222, PT ;  /* 0x000000de4c00720c */ /* 0x000fe40003f86270 */
[----:B------:R-:W-:Y:S02]  /*122b0*/  FSEL R207, R91, -INF , P5 ;  /* 0xff8000005bcf7808 */ /* 0x000fe40002800000 */
[----:B------:R-:W-:Y:S01]  /*122c0*/  FSEL R83, R100, -INF , P4 ;  /* 0xff80000064537808 */ /* 0x000fe20002000000 */
[----:B------:R-:W-:Y:S01]  /*122d0*/  IMAD.MOV.U32 R100, RZ, RZ, R202 ;  /* 0x000000ffff647224 */ /* 0x000fe200078e00ca */
[-C--:B------:R-:W-:Y:S02]  /*122e0*/  ISETP.GE.AND P4, PT, R57, R220.reuse, PT ;  /* 0x000000dc3900720c */ /* 0x080fe40003f86270 */
[----:B------:R-:W-:Y:S02]  /*122f0*/  ISETP.GE.AND P5, PT, R80, R220, PT ;  /* 0x000000dc5000720c */ /* 0x000fe40003fa6270 */
[----:B------:R-:W-:Y:S02]  /*12300*/  FSEL R66, R103, -INF , P4 ;  /* 0xff80000067427808 */ /* 0x000fe40002000000 */
[-C--:B------:R-:W-:Y:S02]  /*12310*/  ISETP.GE.AND P4, PT, R188, R222.reuse, PT ;  /* 0x000000debc00720c */ /* 0x080fe40003f86270 */
[----:B------:R-:W-:Y:S02]  /*12320*/  FSEL R94, R94, -INF , P5 ;  /* 0xff8000005e5e7808 */ /* 0x000fe40002800000 */
[----:B------:R-:W-:Y:S02]  /*12330*/  FSEL R103, R105, -INF , P4 ;  /* 0xff80000069677808 */ /* 0x000fe40002000000 */
[-C--:B------:R-:W-:Y:S02]  /*12340*/  ISETP.GE.AND P4, PT, R72, R222.reuse, PT ;  /* 0x000000de4800720c */ /* 0x080fe40003f86270 */
[C---:B------:R-:W-:Y:S02]  /*12350*/  ISETP.GE.AND P5, PT, R81.reuse, R222, PT ;  /* 0x000000de5100720c */ /* 0x040fe40003fa6270 */
[-C--:B------:R-:W-:Y:S02]  /*12360*/  ISETP.GE.AND P6, PT, R81, R220.reuse, PT ;  /* 0x000000dc5100720c */ /* 0x080fe40003fc6270 */
[----:B------:R-:W-:Y:S01]  /*12370*/  FSEL R89, R96, -INF , P5 ;  /* 0xff80000060597808 */ /* 0x000fe20002800000 */
[----:B------:R-:W-:Y:S01]  /*12380*/  VIADD R96, R0, 0xe1 ;  /* 0x000000e100607836 */ /* 0x000fe20000000000 */
[-C--:B------:R-:W-:Y:S02]  /*12390*/  ISETP.GE.AND P5, PT, R192, R220.reuse, PT ;  /* 0x000000dcc000720c */ /* 0x080fe40003fa6270 */
[----:B------:R-:W-:Y:S02]  /*123a0*/  FSEL R193, R98, -INF , P6 ;  /* 0xff80000062c17808 */ /* 0x000fe40003000000 */
[----:B------:R-:W-:Y:S01]  /*123b0*/  FSEL R191, R99, -INF , P5 ;  /* 0xff80000063bf7808 */ /* 0x000fe20002800000 */
[----:B------:R-:W-:Y:S01]  /*123c0*/  IMAD.MOV.U32 R99, RZ, RZ, R190 ;  /* 0x000000ffff637224 */ /* 0x000fe200078e00be */
[----:B------:R-:W-:Y:S01]  /*123d0*/  ISETP.GE.AND P5, PT, R76, R220, PT ;  /* 0x000000dc4c00720c */ /* 0x000fe20003fa6270 */
[----:B------:R-:W-:Y:S01]  /*123e0*/  VIADD R190, R0, 0xc8 ;  /* 0x000000c800be7836 */ /* 0x000fe20000000000 */
[-C--:B------:R-:W-:Y:S02]  /*123f0*/  ISETP.GE.AND P6, PT, R57, R222.reuse, PT ;  /* 0x000000de3900720c */ /* 0x080fe40003fc6270 */
[----:B------:R-:W-:Y:S02]  /*12400*/  FSEL R102, R102, -INF , P5 ;  /* 0xff80000066667808 */ /* 0x000fe40002800000 */
[C---:B------:R-:W-:Y:S02]  /*12410*/  ISETP.GE.AND P5, PT, R190.reuse, R222, PT ;  /* 0x000000debe00720c */ /* 0x040fe40003fa6270 */
[----:B------:R-:W-:Y:S02]  /*12420*/  FSEL R97, R101, -INF , P6 ;  /* 0xff80000065617808 */ /* 0x000fe40003000000 */
[-C--:B------:R-:W-:Y:S02]  /*12430*/  ISETP.GE.AND P6, PT, R190, R220.reuse, PT ;  /* 0x000000dcbe00720c */ /* 0x080fe40003fc6270 */
[----:B------:R-:W-:Y:S01]  /*12440*/  FSEL R84, R104, -INF , P5 ;  /* 0xff80000068547808 */ /* 0x000fe20002800000 */
[----:B------:R-:W-:Y:S01]  /*12450*/  VIADD R104, R0, 0xd8 ;  /* 0x000000d800687836 */ /* 0x000fe20000000000 */
[----:B------:R-:W-:Y:S02]  /*12460*/  FSEL R106, R106, -INF , P6 ;  /* 0xff8000006a6a7808 */ /* 0x000fe40003000000 */
[----:B------:R-:W-:Y:S02]  /*12470*/  ISETP.GE.AND P5, PT, R188, R220, PT ;  /* 0x000000dcbc00720c */ /* 0x000fe40003fa6270 */
[----:B------:R-:W-:Y:S02]  /*12480*/  ISETP.GE.AND P6, PT, R56, R222, PT ;  /* 0x000000de3800720c */ /* 0x000fe40003fc6270 */
[----:B------:R-:W-:Y:S01]  /*12490*/  FSEL R65, R107, -INF , P5 ;  /* 0xff8000006b417808 */ /* 0x000fe20002800000 */
[----:B------:R-:W-:Y:S01]  /*124a0*/  IMAD.MOV.U32 R107, RZ, RZ, R84 ;  /* 0x000000ffff6b7224 */ /* 0x000fe200078e0054 */
[-C--:B------:R-:W-:Y:S02]  /*124b0*/  ISETP.GE.AND P5, PT, R72, R220.reuse, PT ;  /* 0x000000dc4800720c */ /* 0x080fe40003fa6270 */
[----:B------:R-:W-:Y:S02]  /*124c0*/  FSEL R91, R109, -INF , P6 ;  /* 0xff8000006d5b7808 */ /* 0x000fe40003000000 */
[----:B------:R-:W-:Y:S02]  /*124d0*/  ISETP.GE.AND P6, PT, R104, R220, PT ;  /* 0x000000dc6800720c */ /* 0x000fe40003fc6270 */
[----:B------:R-:W-:Y:S01]  /*124e0*/  FSEL R92, R110, -INF , P5 ;  /* 0xff8000006e5c7808 */ /* 0x000fe20002800000 */
[----:B------:R-:W-:Y:S01]  /*124f0*/  IMAD.MOV.U32 R110, RZ, RZ, R97 ;  /* 0x000000ffff6e7224 */ /* 0x000fe200078e0061 */
[-C--:B------:R-:W-:Y:S02]  /*12500*/  ISETP.GE.AND P5, PT, R104, R222.reuse, PT ;  /* 0x000000de6800720c */ /* 0x080fe40003fa6270 */
[----:B------:R-:W-:Y:S02]  /*12510*/  FSEL R202, R114, -INF , P6 ;  /* 0xff80000072ca7808 */ /* 0x000fe40003000000 */
[----:B------:R-:W-:Y:S02]  /*12520*/  ISETP.GE.AND P6, PT, R96, R222, PT ;  /* 0x000000de6000720c */ /* 0x000fe40003fc6270 */
[----:B------:R-:W-:Y:S02]  /*12530*/  FSEL R105, R108, -INF , P4 ;  /* 0xff8000006c697808 */ /* 0x000fe40002000000 */
[----:B------:R-:W-:Y:S02]  /*12540*/  ISETP.GE.AND P4, PT, R56, R220, PT ;  /* 0x000000dc3800720c */ /* 0x000fe40003f86270 */
[----:B------:R-:W-:Y:S02]  /*12550*/  FSEL R108, R117, -INF , P6 ;  /* 0xff800000756c7808 */ /* 0x000fe40003000000 */
[----:B------:R-:W-:Y:S01]  /*12560*/  FSEL R84, R111, -INF , P4 ;  /* 0xff8000006f547808 */ /* 0x000fe20002000000 */
[----:B------:R-:W-:Y:S01]  /*12570*/  IMAD.MOV.U32 R111, RZ, RZ, R200 ;  /* 0x000000ffff6f7224 */ /* 0x000fe200078e00c8 */
[-C--:B------:R-:W-:Y:S01]  /*12580*/  ISETP.GE.AND P6, PT, R246, R222.reuse, PT ;  /* 0x000000def600720c */ /* 0x080fe20003fc6270 */
[----:B------:R-:W-:Y:S01]  /*12590*/  VIADD R200, R0, 0xe0 ;  /* 0x000000e000c87836 */ /* 0x000fe20000000000 */
[-C--:B------:R-:W-:Y:S02]  /*125a0*/  ISETP.GE.AND P4, PT, R204, R222.reuse, PT ;  /* 0x000000decc00720c */ /* 0x080fe40003f86270 */
[----:B------:R-:W-:Y:S02]  /*125b0*/  FSEL R121, R121, -INF , P6 ;  /* 0xff80000079797808 */ /* 0x000fe40003000000 */
[----:B------:R-:W-:Y:S02]  /*125c0*/  FSEL R97, R113, -INF , P4 ;  /* 0xff80000071617808 */ /* 0x000fe40002000000 */
[----:B------:R-:W-:Y:S02]  /*125d0*/  ISETP.GE.AND P4, PT, R200, R222, PT ;  /* 0x000000dec800720c */ /* 0x000fe40003f86270 */
[----:B------:R-:W-:Y:S01]  /*125e0*/  FSEL R109, R112, -INF , P5 ;  /* 0xff800000706d7808 */ /* 0x000fe20002800000 */
[----:B------:R-:W-:Y:S01]  /*125f0*/  IMAD.MOV.U32 R112, RZ, RZ, R206 ;  /* 0x000000ffff707224 */ /* 0x000fe200078e00ce */
[----:B------:R-:W-:Y:S01]  /*12600*/  FSEL R98, R116, -INF , P4 ;  /* 0xff80000074627808 */ /* 0x000fe20002000000 */
[----:B------:R-:W-:Y:S01]  /*12610*/  VIADD R206, R0, 0xf1 ;  /* 0x000000f100ce7836 */ /* 0x000fe20000000000 */
[-C--:B------:R-:W-:Y:S02]  /*12620*/  ISETP.GE.AND P4, PT, R96, R220.reuse, PT ;  /* 0x000000dc6000720c */ /* 0x080fe40003f86270 */
[-C--:B------:R-:W-:Y:S02]  /*12630*/  ISETP.GE.AND P5, PT, R204, R220.reuse, PT ;  /* 0x000000dccc00720c */ /* 0x080fe40003fa6270 */
[----:B------:R-:W-:Y:S01]  /*12640*/  FSEL R116, R119, -INF , P4 ;  /* 0xff80000077747808 */ /* 0x000fe20002000000 */
[----:B------:R-:W-:Y:S01]  /*12650*/  IMAD.MOV.U32 R119, RZ, RZ, R91 ;  /* 0x000000ffff777224 */ /* 0x000fe200078e005b */
[----:B------:R-:W-:Y:S01]  /*12660*/  FSEL R114, R115, -INF , P5 ;  /* 0xff80000073727808 */ /* 0x000fe20002800000 */
[----:B------:R-:W-:Y:S01]  /*12670*/  IMAD.MOV.U32 R115, RZ, RZ, R175 ;  /* 0x000000ffff737224 */ /* 0x000fe200078e00af */
[----:B------:R-:W-:Y:S02]  /*12680*/  ISETP.GE.AND P5, PT, R200, R220, PT ;  /* 0x000000dcc800720c */ /* 0x000fe40003fa6270 */
[-C--:B------:R-:W-:Y:S02]  /*12690*/  ISETP.GE.AND P4, PT, R240, R222.reuse, PT ;  /* 0x000000def000720c */ /* 0x080fe40003f86270 */
[----:B------:R-:W-:Y:S02]  /*126a0*/  FSEL R118, R118, -INF , P5 ;  /* 0xff80000076767808 */ /* 0x000fe40002800000 */
[----:B------:R-:W-:Y:S01]  /*126b0*/  FSEL R91, R120, -INF , P4 ;  /* 0xff800000785b7808 */ /* 0x000fe20002000000 */
[----:B------:R-:W-:Y:S01]  /*126c0*/  IMAD.MOV.U32 R120, RZ, RZ, R103 ;  /* 0x000000ffff787224 */ /* 0x000fe200078e0067 */
[----:B------:R-:W-:Y:S02]  /*126d0*/  ISETP.GE.AND P6, PT, R242, R222, PT ;  /* 0x000000def200720c */ /* 0x000fe40003fc6270 */
[-C--:B------:R-:W-:Y:S02]  /*126e0*/  ISETP.GE.AND P4, PT, R246, R220.reuse, PT ;  /* 0x000000dcf600720c */ /* 0x080fe40003f86270 */
[----:B------:R-:W-:Y:S01]  /*126f0*/  FSEL R117, R124, -INF , P6 ;  /* 0xff8000007c757808 */ /* 0x000fe20003000000 */
[----:B------:R-:W-:Y:S01]  /*12700*/  IMAD.MOV.U32 R124, RZ, RZ, R108 ;  /* 0x000000ffff7c7224 */ /* 0x000fe200078e006c */
[----:B------:R-:W-:Y:S02]  /*12710*/  FSEL R108, R5, -INF , !P3 ;  /* 0xff800000056c7808 */ /* 0x000fe40005800000 */
[-C--:B------:R-:W-:Y:S02]  /*12720*/  ISETP.GE.AND P3, PT, R154, R221.reuse, PT ;  /* 0x000000dd9a00720c */ /* 0x080fe40003f66270 */
[-C--:B------:R-:W-:Y:S02]  /*12730*/  ISETP.GE.AND P5, PT, R240, R220.reuse, PT ;  /* 0x000000dcf000720c */ /* 0x080fe40003fa6270 */
[----:B------:R-:W-:Y:S02]  /*12740*/  ISETP.GE.AND P6, PT, R242, R220, PT ;  /* 0x000000dcf200720c */ /* 0x000fe40003fc6270 */
[----:B------:R-:W-:Y:S02]  /*12750*/  FSEL R244, R122, -INF , P5 ;  /* 0xff8000007af47808 */ /* 0x000fe40002800000 */
[----:B------:R-:W-:Y:S02]  /*12760*/  FSEL R122, R123, -INF , P4 ;  /* 0xff8000007b7a7808 */ /* 0x000fe40002000000 */
[----:B------:R-:W-:Y:S01]  /*12770*/  FSEL R123, R156, -INF , !P3 ;  /* 0xff8000009c7b7808 */ /* 0x000fe20005800000 */
[----:B------:R-:W-:Y:S01]  /*12780*/  IMAD.MOV.U32 R156, RZ, RZ, R91 ;  /* 0x000000ffff9c7224 */ /* 0x000fe200078e005b */
[----:B------:R-:W-:Y:S02]  /*12790*/  ISETP.GE.AND P3, PT, R159, R221, PT ;  /* 0x000000dd9f00720c */ /* 0x000fe40003f66270 */
[----:B------:R-:W-:Y:S02]  /*127a0*/  ISETP.GE.AND P4, PT, R206, R222, PT ;  /* 0x000000dece00720c */ /* 0x000fe40003f86270 */
[----:B------:R-:W-:Y:S02]  /*127b0*/  FSEL R126, R126, -INF , P6 ;  /* 0xff8000007e7e7808 */ /* 0x000fe40003000000 */
[----:B------:R-:W-:Y:S02]  /*127c0*/  FSEL R125, R125, -INF , P4 ;  /* 0xff8000007d7d7808 */ /* 0x000fe40002000000 */
[----:B------:R-:W-:Y:S02]  /*127d0*/  ISETP.GE.AND P6, PT, R0, R219, PT ;  /* 0x000000db0000720c */ /* 0x000fe40003fc6270 */
[-C--:B------:R-:W-:Y:S02]  /*127e0*/  ISETP.GE.AND P4, PT, R206, R220.reuse, PT ;  /* 0x000000dcce00720c */ /* 0x080fe40003f86270 */
[----:B------:R-:W-:Y:S02]  /*127f0*/  FSEL R101, R6, -INF , !P6 ;  /* 0xff80000006657808 */ /* 0x000fe40007000000 */
[----:B------:R-:W-:Y:S02]  /*12800*/  ISETP.GE.AND P6, PT, R248, R220, PT ;  /* 0x000000dcf800720c */ /* 0x000fe40003fc6270 */
[-C--:B------:R-:W-:Y:S02]  /*12810*/  ISETP.GE.AND P5, PT, R0, R221.reuse, PT ;  /* 0x000000dd0000720c */ /* 0x080fe40003fa6270 */
[----:B------:R-:W-:Y:S02]  /*12820*/  FSEL R130, R130, -INF , P6 ;  /* 0xff80000082827808 */ /* 0x000fe40003000000 */
[-C--:B------:R-:W-:Y:S02]  /*12830*/  ISETP.GE.AND P6, PT, R155, R221.reuse, PT ;  /* 0x000000dd9b00720c */ /* 0x080fe40003fc6270 */
[----:B------:R-:W-:Y:S01]  /*12840*/  FSEL R175, R152, -INF , !P5 ;  /* 0xff80000098af7808 */ /* 0x000fe20006800000 */
[----:B------:R-:W-:Y:S01]  /*12850*/  IMAD.MOV.U32 R152, RZ, RZ, R115 ;  /* 0x000000ffff987224 */ /* 0x000fe200078e0073 */
[----:B------:R-:W-:Y:S01]  /*12860*/  FSEL R6, R9, -INF , !P6 ;  /* 0xff80000009067808 */ /* 0x000fe20007000000 */
[----:B------:R-:W-:Y:S01]  /*12870*/  IMAD.MOV.U32 R9, RZ, RZ, R93 ;  /* 0x000000ffff097224 */ /* 0x000fe200078e005d */
[-C--:B------:R-:W-:Y:S02]  /*12880*/  ISETP.GE.AND P6, PT, R12, R221.reuse, PT ;  /* 0x000000dd0c00720c */ /* 0x080fe40003fc6270 */
[-C--:B------:R-:W-:Y:S02]  /*12890*/  ISETP.GE.AND P5, PT, R250, R222.reuse, PT ;  /* 0x000000defa00720c */ /* 0x080fe40003fa6270 */
[----:B------:R-:W-:Y:S02]  /*128a0*/  FSEL R115, R16, -INF , !P6 ;  /* 0xff80000010737808 */ /* 0x000fe40007000000 */
[-C--:B------:R-:W-:Y:S02]  /*128b0*/  ISETP.GE.AND P6, PT, R157, R221.reuse, PT ;  /* 0x000000dd9d00720c */ /* 0x080fe40003fc6270 */
[----:B------:R-:W-:Y:S01]  /*128c0*/  FSEL R0, R127, -INF , P4 ;  /* 0xff8000007f007808 */ /* 0x000fe20002000000 */
[----:B------:R-:W-:Y:S01]  /*128d0*/  IMAD.MOV.U32 R127, RZ, RZ, R119 ;  /* 0x000000ffff7f7224 */ /* 0x000fe200078e0077 */
[----:B------:R-:W-:Y:S01]  /*128e0*/  FSEL R103, R167, -INF , !P6 ;  /* 0xff800000a7677808 */ /* 0x000fe20007000000 */
[----:B------:R-:W-:Y:S01]  /*128f0*/  IMAD.MOV.U32 R119, RZ, RZ, R111 ;  /* 0x000000ffff777224 */ /* 0x000fe200078e006f */
        /* <DEDUP_REMOVED lines=14> */
[----:B------:R-:W-:Y:S02]  /*129e0*/  FSEL R113, R17, -INF , !P3 ;  /* 0xff80000011717808 */ /* 0x000fe40005800000 */
[----:B------:R-:W-:Y:S02]  /*129f0*/  ISETP.GE.AND P3, PT, R20, R221, PT ;  /* 0x000000dd1400720c */ /* 0x000fe40003f66270 */
[C---:B------:R-:W-:Y:S02]  /*12a00*/  ISETP.GE.AND P6, PT, R153.reuse, R219, PT ;  /* 0x000000db9900720c */ /* 0x040fe40003fc6270 */
[----:B------:R-:W-:Y:S02]  /*12a10*/  FSEL R8, R8, -INF , !P4 ;  /* 0xff80000008087808 */ /* 0x000fe40006000000 */
[----:B------:R-:W-:Y:S02]  /*12a20*/  ISETP.GE.AND P4, PT, R153, R221, PT ;  /* 0x000000dd9900720c */ /* 0x000fe40003f86270 */
[----:B------:R-:W-:Y:S01]  /*12a30*/  FSEL R128, R129, -INF , P5 ;  /* 0xff80000081807808 */ /* 0x000fe20002800000 */
[----:B------:R-:W-:Y:S01]  /*12a40*/  IMAD.MOV.U32 R129, RZ, RZ, R121 ;  /* 0x000000ffff817224 */ /* 0x000fe200078e0079 */
[----:B------:R-:W-:Y:S01]  /*12a50*/  FSEL R121, R13, -INF , !P4 ;  /* 0xff8000000d797808 */ /* 0x000fe20006000000 */
[----:B------:R-:W-:Y:S01]  /*12a60*/  IMAD.MOV.U32 R13, RZ, RZ, R89 ;  /* 0x000000ffff0d7224 */ /* 0x000fe200078e0059 */
[----:B------:R-:W-:Y:S01]  /*12a70*/  ISETP.GE.AND P5, PT, R4, R219, PT ;  /* 0x000000db0400720c */ /* 0x000fe20003fa6270 */
[----:B------:R-:W-:Y:S01]  /*12a80*/  IMAD.MOV.U32 R4, RZ, RZ, R99 ;  /* 0x000000ffff047224 */ /* 0x000fe200078e0063 */
[----:B------:R-:W-:Y:S02]  /*12a90*/  FSEL R99, R170, -INF , !P3 ;  /* 0xff800000aa637808 */ /* 0x000fe40005800000 */
[-C--:B------:R-:W-:Y:S01]  /*12aa0*/  ISETP.GE.AND P3, PT, R21, R221.reuse, PT ;  /* 0x000000dd1500720c */ /* 0x080fe20003f66270 */
[----:B------:R-:W-:Y:S01]  /*12ab0*/  IMAD.MOV.U32 R170, RZ, RZ, R4 ;  /* 0x000000ffffaa7224 */ /* 0x000fe200078e0004 */
[-C--:B------:R-:W-:Y:S01]  /*12ac0*/  ISETP.GE.AND P4, PT, R158, R221.reuse, PT ;  /* 0x000000dd9e00720c */ /* 0x080fe20003f86270 */
[----:B------:R-:W-:Y:S01]  /*12ad0*/  IMAD.MOV.U32 R4, RZ, RZ, R83 ;  /* 0x000000ffff047224 */ /* 0x000fe200078e0053 */
[----:B------:R-:W-:Y:S01]  /*12ae0*/  FSEL R89, R171, -INF , !P3 ;  /* 0xff800000ab597808 */ /* 0x000fe20005800000 */
[----:B------:R-:W-:Y:S01]  /*12af0*/  IMAD.MOV.U32 R171, RZ, RZ, R13 ;  /* 0x000000ffffab7224 */ /* 0x000fe200078e000d */
[----:B------:R-:W-:Y:S02]  /*12b00*/  FSEL R107, R166, -INF , !P4 ;  /* 0xff800000a66b7808 */ /* 0x000fe40006000000 */
[-C--:B------:R-:W-:Y:S02]  /*12b10*/  ISETP.GE.AND P4, PT, R161, R221.reuse, PT ;  /* 0x000000dda100720c */ /* 0x080fe40003f86270 */
[----:B------:R-:W-:Y:S02]  /*12b20*/  ISETP.GE.AND P3, PT, R29, R221, PT ;  /* 0x000000dd1d00720c */ /* 0x000fe40003f66270 */
[----:B------:R-:W-:Y:S02]  /*12b30*/  FSEL R93, R169, -INF , !P4 ;  /* 0xff800000a95d7808 */ /* 0x000fe40006000000 */
[----:B------:R-:W-:Y:S02]  /*12b40*/  FSEL R169, R10, -INF , !P5 ;  /* 0xff8000000aa97808 */ /* 0x000fe40006800000 */
[----:B------:R-:W-:Y:S02]  /*12b50*/  FSEL R83, R33, -INF , !P3 ;  /* 0xff80000021537808 */ /* 0x000fe40005800000 */
        /* <DEDUP_REMOVED lines=9> */
[----:B------:R-:W-:Y:S02]  /*12bf0*/  ISETP.GE.AND P4, PT, R12, R219, PT ;  /* 0x000000db0c00720c */ /* 0x000fe40003f86270 */
        /* <DEDUP_REMOVED lines=8> */
[----:B------:R-:W-:Y:S02]  /*12c80*/  ISETP.GE.AND P4, PT, R21, R219, PT ;  /* 0x000000db1500720c */ /* 0x000fe40003f86270 */
[----:B------:R-:W2:Y:S01]  /*12c90*/  LD.E R21, desc[UR4][R2.64+0xdc] ;  /* 0x0000dc0402157980 */ /* 0x000ea2000c101900 */
[----:B------:R-:W-:Y:S02]  /*12ca0*/  FSEL R77, R37, -INF , !P5 ;  /* 0xff800000254d7808 */ /* 0x000fe40006800000 */
[-C--:B------:R-:W-:Y:S02]  /*12cb0*/  ISETP.GE.AND P3, PT, R28, R221.reuse, PT ;  /* 0x000000dd1c00720c */ /* 0x080fe40003f66270 */
[----:B------:R-:W-:Y:S02]  /*12cc0*/  ISETP.GE.AND P5, PT, R162, R221, PT ;  /* 0x000000dda200720c */ /* 0x000fe40003fa6270 */
[----:B------:R-:W-:Y:S02]  /*12cd0*/  FSEL R79, R35, -INF , !P3 ;  /* 0xff800000234f7808 */ /* 0x000fe40005800000 */
[----:B------:R-:W-:Y:S01]  /*12ce0*/  FSEL R75, R187, -INF , !P5 ;  /* 0xff800000bb4b7808 */ /* 0x000fe20006800000 */
[----:B------:R-:W-:Y:S01]  /*12cf0*/  IMAD.MOV.U32 R187, RZ, RZ, R173 ;  /* 0x000000ffffbb7224 */ /* 0x000fe200078e00ad */
[-C--:B------:R-:W-:Y:S01]  /*12d00*/  ISETP.GE.AND P5, PT, R157, R219.reuse, PT ;  /* 0x000000db9d00720c */ /* 0x080fe20003fa6270 */
[----:B------:R-:W-:Y:S01]  /*12d10*/  IMAD.MOV.U32 R173, RZ, RZ, R172 ;  /* 0x000000ffffad7224 */ /* 0x000fe200078e00ac */
[----:B------:R-:W-:Y:S02]  /*12d20*/  ISETP.GE.AND P3, PT, R159, R219, PT ;  /* 0x000000db9f00720c */ /* 0x000fe40003f66270 */
[----:B------:R-:W-:Y:S02]  /*12d30*/  FSEL R12, R23, -INF , !P5 ;  /* 0xff800000170c7808 */ /* 0x000fe40006800000 */
[----:B------:R-:W-:Y:S02]  /*12d40*/  FSEL R159, R15, -INF , !P6 ;  /* 0xff8000000f9f7808 */ /* 0x000fe40007000000 */
[-C--:B------:R-:W-:Y:S02]  /*12d50*/  ISETP.GE.AND P5, PT, R168, R221.reuse, PT ;  /* 0x000000dda800720c */ /* 0x080fe40003fa6270 */
[-C--:B------:R-:W-:Y:S02]  /*12d60*/  ISETP.GE.AND P0, PT, R164, R221.reuse, PT ;  /* 0x000000dda400720c */ /* 0x080fe40003f06270 */
[----:B------:R-:W-:Y:S02]  /*12d70*/  FSEL R37, R197, -INF , !P5 ;  /* 0xff800000c5257808 */ /* 0x000fe40006800000 */
[----:B------:R-:W-:Y:S02]  /*12d80*/  ISETP.GE.AND P5, PT, R45, R221, PT ;  /* 0x000000dd2d00720c */ /* 0x000fe40003fa6270 */
[-C--:B------:R-:W-:Y:S01]  /*12d90*/  ISETP.GE.AND P6, PT, R158, R219.reuse, PT ;  /* 0x000000db9e00720c */ /* 0x080fe20003fc6270 */
[----:B------:R-:W-:Y:S01]  /*12da0*/  IMAD.MOV.U32 R158, RZ, RZ, R71 ;  /* 0x000000ffff9e7224 */ /* 0x000fe200078e0047 */
[----:B------:R-:W-:Y:S02]  /*12db0*/  FSEL R35, R203, -INF , !P5 ;  /* 0xff800000cb237808 */ /* 0x000fe40006800000 */
        /* <DEDUP_REMOVED lines=8> */
[----:B------:R-:W-:Y:S01]  /*12e40*/  ISETP.GE.AND P0, PT, R161, R219, PT ;  /* 0x000000dba100720c */ /* 0x000fe20003f06270 */
[----:B------:R-:W-:Y:S01]  /*12e50*/  IMAD.MOV.U32 R161, RZ, RZ, R98 ;  /* 0x000000ffffa17224 */ /* 0x000fe200078e0062 */
[----:B------:R-:W-:Y:S02]  /*12e60*/  FSEL R166, R26, -INF , !P3 ;  /* 0xff8000001aa67808 */ /* 0x000fe40005800000 */
[----:B------:R-:W-:Y:S02]  /*12e70*/  ISETP.GE.AND P3, PT, R41, R221, PT ;  /* 0x000000dd2900720c */ /* 0x000fe40003f66270 */
[----:B------:R-:W-:Y:S02]  /*12e80*/  FSEL R16, R27, -INF , !P0 ;  /* 0xff8000001b107808 */ /* 0x000fe40004000000 */
[----:B------:R-:W-:Y:S02]  /*12e90*/  FSEL R33, R201, -INF , !P3 ;  /* 0xff800000c9217808 */ /* 0x000fe40005800000 */
[-C--:B------:R-:W-:Y:S02]  /*12ea0*/  ISETP.GE.AND P0, PT, R24, R219.reuse, PT ;  /* 0x000000db1800720c */ /* 0x080fe40003f06270 */
[----:B------:R-:W-:Y:S02]  /*12eb0*/  FSEL R24, R31, -INF , !P4 ;  /* 0xff8000001f187808 */ /* 0x000fe40006000000 */
[----:B------:R-:W-:Y:S02]  /*12ec0*/  FSEL R34, R34, -INF , !P0 ;  /* 0xff80000022227808 */ /* 0x000fe40004000000 */
[----:B------:R-:W-:Y:S02]  /*12ed0*/  ISETP.GE.AND P4, PT, R28, R219, PT ;  /* 0x000000db1c00720c */ /* 0x000fe40003f86270 */
[-C--:B------:R-:W-:Y:S02]  /*12ee0*/  ISETP.GE.AND P0, PT, R48, R221.reuse, PT ;  /* 0x000000dd3000720c */ /* 0x080fe40003f06270 */
[----:B------:R-:W-:Y:S02]  /*12ef0*/  FSEL R38, R38, -INF , !P4 ;  /* 0xff80000026267808 */ /* 0x000fe40006000000 */
[----:B------:R-:W-:Y:S02]  /*12f00*/  FSEL R13, R245, -INF , !P0 ;  /* 0xff800000f50d7808 */ /* 0x000fe40004000000 */
[----:B------:R-:W-:Y:S02]  /*12f10*/  ISETP.GE.AND P0, PT, R176, R221, PT ;  /* 0x000000ddb000720c */ /* 0x000fe40003f06270 */
[-C--:B------:R-:W-:Y:S02]  /*12f20*/  ISETP.GE.AND P6, PT, R160, R219.reuse, PT ;  /* 0x000000dba000720c */ /* 0x080fe40003fc6270 */
[----:B------:R-:W-:Y:S02]  /*12f30*/  FSEL R29, R251, -INF , !P0 ;  /* 0xff800000fb1d7808 */ /* 0x000fe40004000000 */
[----:B------:R-:W-:Y:S02]  /*12f40*/  ISETP.GE.AND P0, PT, R36, R219, PT ;  /* 0x000000db2400720c */ /* 0x000fe40003f06270 */
[----:B------:R-:W-:Y:S02]  /*12f50*/  FSEL R30, R30, -INF , !P6 ;  /* 0xff8000001e1e7808 */ /* 0x000fe40007000000 */
[----:B------:R-:W-:Y:S02]  /*12f60*/  FSEL R36, R47, -INF , !P0 ;  /* 0xff8000002f247808 */ /* 0x000fe40004000000 */
[----:B------:R-:W-:Y:S02]  /*12f70*/  ISETP.GE.AND P6, PT, R53, R221, PT ;  /* 0x000000dd3500720c */ /* 0x000fe40003fc6270 */
[----:B------:R-:W-:Y:S02]  /*12f80*/  ISETP.GE.AND P0, PT, R45, R219, PT ;  /* 0x000000db2d00720c */ /* 0x000fe40003f06270 */
[----:B------:R-:W-:Y:S02]  /*12f90*/  LOP3.LUT R45, R211, 0x120, R212, 0xf8, !PT ;  /* 0x00000120d32d7812 */ /* 0x000fe400078ef8d4 */
[----:B------:R-:W-:Y:S02]  /*12fa0*/  FSEL R17, R205, -INF , !P6 ;  /* 0xff800000cd117808 */ /* 0x000fe40007000000 */
[-C--:B------:R-:W-:Y:S01]  /*12fb0*/  ISETP.GE.AND P6, PT, R52, R221.reuse, PT ;  /* 0x000000dd3400720c */ /* 0x080fe20003fc6270 */
[----:B------:R-:W-:Y:S01]  /*12fc0*/  IMAD R45, R45, 0x2, R210 ;  /* 0x000000022d2d7824 */ /* 0x000fe200078e02d2 */
[----:B------:R-:W-:Y:S02]  /*12fd0*/  ISETP.GE.AND P3, PT, R49, R221, PT ;  /* 0x000000dd3100720c */ /* 0x000fe40003f66270 */
[----:B------:R-:W-:Y:S02]  /*12fe0*/  FSEL R15, R247, -INF , !P6 ;  /* 0xff800000f70f7808 */ /* 0x000fe40007000000 */
[-C--:B------:R-:W-:Y:S02]  /*12ff0*/  ISETP.GE.AND P6, PT, R165, R219.reuse, PT ;  /* 0x000000dba500720c */ /* 0x080fe40003fc6270 */
[----:B------:R-:W-:Y:S02]  /*13000*/  FSEL R31, R243, -INF , !P3 ;  /* 0xff800000f31f7808 */ /* 0x000fe40005800000 */
[----:B------:R-:W-:Y:S02]  /*13010*/  FSEL R40, R40, -INF , !P6 ;  /* 0xff80000028287808 */ /* 0x000fe40007000000 */
[-C--:B------:R-:W-:Y:S02]  /*13020*/  ISETP.GE.AND P3, PT, R25, R219.reuse, PT ;  /* 0x000000db1900720c */ /* 0x080fe40003f66270 */
[-C--:B------:R-:W-:Y:S01]  /*13030*/  ISETP.GE.AND P6, PT, R44, R219.reuse, PT ;  /* 0x000000db2c00720c */ /* 0x080fe20003fc6270 */
[----:B------:R-:W-:Y:S01]  /*13040*/  VIADD R44, R45, 0x5020 ;  /* 0x000050202d2c7836 */ /* 0x000fe20000000000 */
[----:B------:R-:W-:Y:S02]  /*13050*/  FSEL R28, R163, -INF , !P3 ;  /* 0xff800000a31c7808 */ /* 0x000fe40005800000 */
[----:B------:R-:W-:Y:S02]  /*13060*/  ISETP.GE.AND P3, PT, R164, R219, PT ;  /* 0x000000dba400720c */ /* 0x000fe40003f66270 */
[-C--:B------:R-:W-:Y:S02]  /*13070*/  ISETP.GE.AND P5, PT, R174, R221.reuse, PT ;  /* 0x000000ddae00720c */ /* 0x080fe40003fa6270 */
[----:B------:R-:W-:Y:S02]  /*13080*/  FSEL R162, R46, -INF , !P3 ;  /* 0xff8000002ea27808 */ /* 0x000fe40005800000 */
[-C--:B------:R-:W-:Y:S02]  /*13090*/  ISETP.GE.AND P3, PT, R189, R221.reuse, PT ;  /* 0x000000ddbd00720c */ /* 0x080fe40003f66270 */
[-C--:B------:R-:W-:Y:S02]  /*130a0*/  ISETP.GE.AND P4, PT, R184, R221.reuse, PT ;  /* 0x000000ddb800720c */ /* 0x080fe40003f86270 */
[----:B------:R-:W-:Y:S02]  /*130b0*/  FSEL R119, R119, -INF , !P3 ;  /* 0xff80000077777808 */ /* 0x000fe40005800000 */
[-C--:B------:R-:W-:Y:S02]  /*130c0*/  ISETP.GE.AND P3, PT, R64, R221.reuse, PT ;  /* 0x000000dd4000720c */ /* 0x080fe40003f66270 */
[----:B------:R-:W-:Y:S02]  /*130d0*/  FSEL R11, R249, -INF , !P4 ;  /* 0xff800000f90b7808 */ /* 0x000fe40006000000 */
[----:B------:R-:W-:Y:S02]  /*130e0*/  ISETP.GE.AND P4, PT, R178, R221, PT ;  /* 0x000000ddb200720c */ /* 0x000fe40003f86270 */
[----:B------:R-:W-:Y:S02]  /*130f0*/  FSEL R100, R100, -INF , !P3 ;  /* 0xff80000064647808 */ /* 0x000fe40005800000 */
[----:B------:R-:W-:Y:S01]  /*13100*/  FSEL R19, R158, -INF , !P4 ;  /* 0xff8000009e137808 */ /* 0x000fe20006000000 */
[----:B------:R-:W-:Y:S01]  /*13110*/  IMAD.MOV.U32 R158, RZ, RZ, R154 ;  /* 0x000000ffff9e7224 */ /* 0x000fe200078e009a */
[-C--:B------:R-:W-:Y:S01]  /*13120*/  ISETP.GE.AND P3, PT, R53, R219.reuse, PT ;  /* 0x000000db3500720c */ /* 0x080fe20003f66270 */
[----:B------:R-:W-:Y:S01]  /*13130*/  IMAD.MOV.U32 R154, RZ, RZ, R171 ;  /* 0x000000ffff9a7224 */ /* 0x000fe200078e00ab */
[----:B------:R-:W-:Y:S01]  /*13140*/  ISETP.GE.AND P4, PT, R168, R219, PT ;  /* 0x000000dba800720c */ /* 0x000fe20003f86270 */
[----:B------:R-:W-:Y:S01]  /*13150*/  IMAD.MOV.U32 R171, RZ, RZ, R5 ;  /* 0x000000ffffab7224 */ /* 0x000fe200078e0005 */
[----:B------:R-:W-:Y:S01]  /*13160*/  FSEL R168, R50, -INF , !P6 ;  /* 0xff80000032a87808 */ /* 0x000fe20007000000 */
[----:B------:R-:W-:Y:S01]  /*13170*/  IMAD.MOV.U32 R5, RZ, RZ, R105 ;  /* 0x000000ffff057224 */ /* 0x000fe200078e0069 */
[----:B------:R-:W-:Y:S01]  /*13180*/  FSEL R105, R252, -INF , !P5 ;  /* 0xff800000fc697808 */ /* 0x000fe20006800000 */
[----:B------:R-:W-:Y:S01]  /*13190*/  IMAD.MOV.U32 R20, RZ, RZ, R158 ;  /* 0x000000ffff147224 */ /* 0x000fe200078e009e */
[----:B------:R-:W-:Y:S01]  /*131a0*/  ISETP.GE.AND P5, PT, R183, R221, PT ;  /* 0x000000ddb700720c */ /* 0x000fe20003fa6270 */
[----:B------:R-:W-:Y:S01]  /*131b0*/  IMAD.MOV.U32 R22, RZ, RZ, R5 ;  /* 0x000000ffff167224 */ /* 0x000fe200078e0005 */
[----:B------:R-:W-:Y:S01]  /*131c0*/  FMNMX3.FTZ R5, R149, R175, R108, !PT ;  /* 0x000000af95057276 */ /* 0x000fe2000781006c */
[----:B------:R-:W-:Y:S01]  /*131d0*/  IMAD.MOV.U32 R158, RZ, RZ, R154 ;  /* 0x000000ffff9e7224 */ /* 0x000fe200078e009a */
[----:B------:R-:W-:Y:S01]  /*131e0*/  FSEL R88, R88, -INF , !P5 ;  /* 0xff80000058587808 */ /* 0x000fe20006800000 */
[----:B------:R-:W-:Y:S01]  /*131f0*/  IMAD.MOV.U32 R154, RZ, RZ, R124 ;  /* 0x000000ffff9a7224 */ /* 0x000fe200078e007c */
[----:B------:R-:W-:Y:S02]  /*13200*/  ISETP.GE.AND P5, PT, R41, R219, PT ;  /* 0x000000db2900720c */ /* 0x000fe40003fa6270 */
[----:B------:R-:W-:Y:S02]  /*13210*/  FSEL R164, R51, -INF , !P4 ;  /* 0xff80000033a47808 */ /* 0x000fe40006000000 */
[----:B------:R-:W-:Y:S02]  /*13220*/  ISETP.GE.AND P6, PT, R63, R221, PT ;  /* 0x000000dd3f00720c */ /* 0x000fe40003fc6270 */
[-C--:B------:R-:W-:Y:S02]  /*13230*/  ISETP.GE.AND P4, PT, R49, R219.reuse, PT ;  /* 0x000000db3100720c */ /* 0x080fe40003f86270 */
[----:B------:R-:W-:Y:S02]  /*13240*/  FSEL R160, R170, -INF , !P6 ;  /* 0xff800000aaa07808 */ /* 0x000fe40007000000 */
[----:B------:R-:W-:Y:S02]  /*13250*/  FSEL R170, R54, -INF , !P0 ;  /* 0xff80000036aa7808 */ /* 0x000fe40004000000 */
[----:B------:R-:W-:Y:S02]  /*13260*/  FSEL R54, R55, -INF , !P5 ;  /* 0xff80000037367808 */ /* 0x000fe40006800000 */
        /* <DEDUP_REMOVED lines=12> */
[-C--:B------:R-:W-:Y:S02]  /*13330*/  ISETP.GE.AND P4, PT, R196, R221.reuse, PT ;  /* 0x000000ddc400720c */ /* 0x080fe40003f86270 */
[----:B------:R-:W-:Y:S02]  /*13340*/  FSEL R156, R156, -INF , !P0 ;  /* 0xff8000009c9c7808 */ /* 0x000fe40004000000 */
[----:B------:R-:W-:Y:S02]  /*13350*/  ISETP.GE.AND P0, PT, R185, R221, PT ;  /* 0x000000ddb900720c */ /* 0x000fe40003f06270 */
[----:B------:R-:W-:Y:S02]  /*13360*/  FSEL R205, R187, -INF , !P5 ;  /* 0xff800000bbcd7808 */ /* 0x000fe40006800000 */
[-C--:B------:R-:W-:Y:S02]  /*13370*/  ISETP.GE.AND P5, PT, R189, R219.reuse, PT ;  /* 0x000000dbbd00720c */ /* 0x080fe40003fa6270 */
[----:B------:R-:W-:Y:S02]  /*13380*/  FSEL R152, R152, -INF , !P0 ;  /* 0xff80000098987808 */ /* 0x000fe40004000000 */
[-C--:B------:R-:W-:Y:S02]  /*13390*/  ISETP.GE.AND P0, PT, R184, R219.reuse, PT ;  /* 0x000000dbb800720c */ /* 0x080fe40003f06270 */
[----:B------:R-:W-:Y:S02]  /*133a0*/  FSEL R98, R70, -INF , !P5 ;  /* 0xff80000046627808 */ /* 0x000fe40006800000 */
[----:B------:R-:W-:Y:S02]  /*133b0*/  FSEL R41, R181, -INF , !P0 ;  /* 0xff800000b5297808 */ /* 0x000fe40004000000 */
[----:B------:R-:W-:Y:S01]  /*133c0*/  FSEL R247, R20, -INF , !P4 ;  /* 0xff80000014f77808 */ /* 0x000fe20006000000 */
[----:B------:R-:W-:Y:S01]  /*133d0*/  IMAD.MOV.U32 R20, RZ, RZ, R154 ;  /* 0x000000ffff147224 */ /* 0x000fe200078e009a */
[----:B------:R-:W-:Y:S02]  /*133e0*/  ISETP.GE.AND P4, PT, R174, R219, PT ;  /* 0x000000dbae00720c */ /* 0x000fe40003f86270 */
[----:B------:R-:W-:Y:S02]  /*133f0*/  ISETP.GE.AND P5, PT, R57, R221, PT ;  /* 0x000000dd3900720c */ /* 0x000fe40003fa6270 */
[-C--:B------:R-:W-:Y:S02]  /*13400*/  ISETP.GE.AND P0, PT, R183, R219.reuse, PT ;  /* 0x000000dbb700720c */ /* 0x080fe40003f06270 */
[----:B------:R-:W-:Y:S02]  /*13410*/  FSEL R187, R110, -INF , !P5 ;  /* 0xff8000006ebb7808 */ /* 0x000fe40006800000 */
[----:B------:R-:W-:Y:S02]  /*13420*/  ISETP.GE.AND P5, PT, R185, R219, PT ;  /* 0x000000dbb900720c */ /* 0x000fe40003fa6270 */
[-C--:B------:R-:W-:Y:S02]  /*13430*/  ISETP.GE.AND P6, PT, R186, R221.reuse, PT ;  /* 0x000000ddba00720c */ /* 0x080fe40003fc6270 */
[----:B------:R-:W-:Y:S02]  /*13440*/  FSEL R251, R86, -INF , !P5 ;  /* 0xff80000056fb7808 */ /* 0x000fe40006800000 */
[----:B------:R-:W-:Y:S02]  /*13450*/  ISETP.GE.AND P5, PT, R104, R221, PT ;  /* 0x000000dd6800720c */ /* 0x000fe40003fa6270 */
[----:B------:R-:W-:Y:S02]  /*13460*/  FSEL R112, R112, -INF , !P6 ;  /* 0xff80000070707808 */ /* 0x000fe40007000000 */
[----:B------:R-:W-:Y:S02]  /*13470*/  ISETP.GE.AND P6, PT, R48, R219, PT ;  /* 0x000000db3000720c */ /* 0x000fe40003fc6270 */
[----:B------:R-:W-:Y:S02]  /*13480*/  ISETP.GE.AND P3, PT, R60, R221, PT ;  /* 0x000000dd3c00720c */ /* 0x000fe40003f66270 */
[----:B------:R-:W-:Y:S02]  /*13490*/  FSEL R172, R177, -INF , !P6 ;  /* 0xff800000b1ac7808 */ /* 0x000fe40007000000 */
[-C--:B------:R-:W-:Y:S02]  /*134a0*/  ISETP.GE.AND P6, PT, R178, R219.reuse, PT ;  /* 0x000000dbb200720c */ /* 0x080fe40003fc6270 */
[----:B------:R-:W-:Y:S01]  /*134b0*/  FSEL R195, R167, -INF , !P3 ;  /* 0xff800000a7c37808 */ /* 0x000fe20005800000 */
[----:B------:R-:W-:Y:S01]  /*134c0*/  IMAD.MOV.U32 R167, RZ, RZ, R111 ;  /* 0x000000ffffa77224 */ /* 0x000fe200078e006f */
[----:B------:R-:W-:Y:S02]  /*134d0*/  FSEL R111, R179, -INF , !P4 ;  /* 0xff800000b36f7808 */ /* 0x000fe40006000000 */
[----:B------:R-:W-:Y:S02]  /*134e0*/  ISETP.GE.AND P4, PT, R64, R219, PT ;  /* 0x000000db4000720c */ /* 0x000fe40003f86270 */
[----:B------:R-:W-:Y:S02]  /*134f0*/  FSEL R82, R180, -INF , !P6 ;  /* 0xff800000b4527808 */ /* 0x000fe40007000000 */
[----:B------:R-:W-:Y:S02]  /*13500*/  FSEL R110, R78, -INF , !P4 ;  /* 0xff8000004e6e7808 */ /* 0x000fe40006000000 */
[-C--:B------:R-:W-:Y:S02]  /*13510*/  ISETP.GE.AND P6, PT, R192, R221.reuse, PT ;  /* 0x000000ddc000720c */ /* 0x080fe40003fc6270 */
[-C--:B------:R-:W-:Y:S02]  /*13520*/  ISETP.GE.AND P3, PT, R81, R221.reuse, PT ;  /* 0x000000dd5100720c */ /* 0x080fe40003f66270 */
[----:B------:R-:W-:Y:S01]  /*13530*/  FSEL R197, R173, -INF , !P6 ;  /* 0xff800000adc57808 */ /* 0x000fe20007000000 */
[----:B------:R-:W-:Y:S01]  /*13540*/  IMAD.MOV.U32 R173, RZ, RZ, R129 ;  /* 0x000000ffffad7224 */ /* 0x000fe200078e0081 */
[----:B------:R-:W-:Y:S02]  /*13550*/  ISETP.GE.AND P6, PT, R76, R221, PT ;  /* 0x000000dd4c00720c */ /* 0x000fe40003fc6270 */
[----:B------:R-:W-:Y:S02]  /*13560*/  FSEL R201, R158, -INF , !P3 ;  /* 0xff8000009ec97808 */ /* 0x000fe40005800000 */
[----:B------:R-:W-:Y:S02]  /*13570*/  FSEL R129, R74, -INF , !P0 ;  /* 0xff8000004a817808 */ /* 0x000fe40004000000 */
[-C--:B------:R-:W-:Y:S02]  /*13580*/  ISETP.GE.AND P0, PT, R186, R219.reuse, PT ;  /* 0x000000dbba00720c */ /* 0x080fe40003f06270 */
        /* <DEDUP_REMOVED lines=13> */
[----:B------:R-:W-:Y:S02]  /*13660*/  FMNMX3.FTZ R4, R4, R85, R83, !PT ;  /* 0x0000005504047276 */ /* 0x000fe40007810053 */
[----:B------:R-:W-:Y:S02]  /*13670*/  FSEL R120, R68, -INF , !P0 ;  /* 0xff80000044787808 */ /* 0x000fe40004000000 */
[----:B------:R-:W-:Y:S02]  /*13680*/  ISETP.GE.AND P0, PT, R72, R221, PT ;  /* 0x000000dd4800720c */ /* 0x000fe40003f06270 */
[----:B------:R-:W-:Y:S02]  /*13690*/  FMNMX3.FTZ R4, R4, R79, R77, !PT ;  /* 0x0000004f04047276 */ /* 0x000fe4000781004d */
[----:B------:R-:W-:Y:S01]  /*136a0*/  FSEL R25, R22, -INF , !P0 ;  /* 0xff80000016197808 */ /* 0x000fe20004000000 */
[----:B------:R-:W-:Y:S01]  /*136b0*/  IMAD.MOV.U32 R22, RZ, RZ, R161 ;  /* 0x000000ffff167224 */ /* 0x000fe200078e00a1 */
[----:B------:R-:W-:Y:S01]  /*136c0*/  FMNMX3.FTZ R4, R4, R75, R73, !PT ;  /* 0x0000004b04047276 */ /* 0x000fe20007810049 */
[----:B------:R-:W-:Y:S01]  /*136d0*/  IMAD.MOV.U32 R161, RZ, RZ, R20 ;  /* 0x000000ffffa17224 */ /* 0x000fe200078e0014 */
        /* <DEDUP_REMOVED lines=15> */
[-C--:B------:R-:W-:Y:S02]  /*137d0*/  ISETP.GE.AND P3, PT, R196, R219.reuse, PT ;  /* 0x000000dbc400720c */ /* 0x080fe40003f66270 */
[----:B------:R-:W-:Y:S02]  /*137e0*/  FMNMX3.FTZ R5, R5, R38, R28, !PT ;  /* 0x0000002605057276 */ /* 0x000fe4000781001c */
[----:B------:R-:W-:Y:S02]  /*137f0*/  FSEL R243, R90, -INF , !P3 ;  /* 0xff8000005af37808 */ /* 0x000fe40005800000 */
[----:B------:R-:W-:Y:S02]  /*13800*/  FMNMX3.FTZ R5, R5, R42, R40, !PT ;  /* 0x0000002a05057276 */ /* 0x000fe40007810028 */
[-C--:B------:R-:W-:Y:S02]  /*13810*/  ISETP.GE.AND P4, PT, R61, R219.reuse, PT ;  /* 0x000000db3d00720c */ /* 0x080fe40003f86270 */
[----:B------:R-:W-:Y:S02]  /*13820*/  FMNMX3.FTZ R5, R5, R162, R36, !PT ;  /* 0x000000a205057276 */ /* 0x000fe40007810024 */
[----:B------:R-:W-:Y:S02]  /*13830*/  ISETP.GE.AND P0, PT, R194, R219, PT ;  /* 0x000000dbc200720c */ /* 0x000fe40003f06270 */
        /* <DEDUP_REMOVED lines=16> */
[----:B------:R-:W-:Y:S02]  /*13940*/  ISETP.GE.AND P6, PT, R56, R221, PT ;  /* 0x000000dd3800720c */ /* 0x000fe40003fc6270 */
[----:B------:R-:W-:Y:S02]  /*13950*/  FMNMX3.FTZ R20, R5, R120, R154, !PT ;  /* 0x0000007805147276 */ /* 0x000fe4000781009a */
[----:B------:R-:W-:Y:S02]  /*13960*/  FSEL R127, R127, -INF , !P6 ;  /* 0xff8000007f7f7808 */ /* 0x000fe40007000000 */
[----:B------:R-:W-:Y:S02]  /*13970*/  ISETP.GE.AND P6, PT, R80, R219, PT ;  /* 0x000000db5000720c */ /* 0x000fe40003fc6270 */
[----:B------:R-:W-:Y:S02]  /*13980*/  FSEL R109, R109, -INF , !P5 ;  /* 0xff8000006d6d7808 */ /* 0x000fe40006800000 */
[----:B------:R-:W-:Y:S02]  /*13990*/  FSEL R199, R94, -INF , !P6 ;  /* 0xff8000005ec77808 */ /* 0x000fe40007000000 */
[-C--:B------:R-:W-:Y:S02]  /*139a0*/  ISETP.GE.AND P6, PT, R240, R221.reuse, PT ;  /* 0x000000ddf000720c */ /* 0x080fe40003fc6270 */
[----:B------:R-:W-:Y:S02]  /*139b0*/  ISETP.GE.AND P3, PT, R200, R221, PT ;  /* 0x000000ddc800720c */ /* 0x000fe40003f66270 */
        /* <DEDUP_REMOVED lines=11> */
[-C--:B------:R-:W-:Y:S02]  /*13a70*/  ISETP.GE.AND P5, PT, R204, R219.reuse, PT ;  /* 0x000000dbcc00720c */ /* 0x080fe40003fa6270 */
[----:B------:R-:W-:Y:S02]  /*13a80*/  ISETP.GE.AND P6, PT, R57, R219, PT ;  /* 0x000000db3900720c */ /* 0x000fe40003fc6270 */
[----:B------:R-:W-:Y:S02]  /*13a90*/  FSEL R87, R114, -INF , !P5 ;  /* 0xff80000072577808 */ /* 0x000fe40006800000 */
[-C--:B------:R-:W-:Y:S02]  /*13aa0*/  ISETP.GE.AND P0, PT, R248, R221.reuse, PT ;  /* 0x000000ddf800720c */ /* 0x080fe40003f06270 */
[----:B------:R-:W-:Y:S02]  /*13ab0*/  FSEL R177, R66, -INF , !P6 ;  /* 0xff80000042b17808 */ /* 0x000fe40007000000 */
[----:B------:R-:W-:Y:S02]  /*13ac0*/  ISETP.GE.AND P6, PT, R250, R221, PT ;  /* 0x000000ddfa00720c */ /* 0x000fe40003fc6270 */
[----:B------:R-:W-:Y:S02]  /*13ad0*/  FSEL R47, R171, -INF , !P0 ;  /* 0xff800000ab2f7808 */ /* 0x000fe40004000000 */
[-C--:B------:R-:W-:Y:S02]  /*13ae0*/  ISETP.GE.AND P0, PT, R56, R219.reuse, PT ;  /* 0x000000db3800720c */ /* 0x080fe40003f06270 */
[----:B------:R-:W-:Y:S02]  /*13af0*/  FSEL R48, R128, -INF , !P6 ;  /* 0xff80000080307808 */ /* 0x000fe40007000000 */
[----:B------:R-:W-:Y:S02]  /*13b00*/  ISETP.GE.AND P6, PT, R104, R219, PT ;  /* 0x000000db6800720c */ /* 0x000fe40003fc6270 */
[----:B------:R-:W-:Y:S02]  /*13b10*/  ISETP.GE.AND P4, PT, R204, R221, PT ;  /* 0x000000ddcc00720c */ /* 0x000fe40003f86270 */
[----:B------:R-:W-:Y:S02]  /*13b20*/  FSEL R95, R202, -INF , !P6 ;  /* 0xff800000ca5f7808 */ /* 0x000fe40007000000 */
        /* <DEDUP_REMOVED lines=22> */
[----:B------:R-:W-:Y:S02]  /*13c90*/  FSEL R59, R244, -INF , !P0 ;  /* 0xff800000f43b7808 */ /* 0x000fe40004000000 */
[----:B------:R-:W-:Y:S02]  /*13ca0*/  ISETP.GE.AND P0, PT, R250, R220, PT ;  /* 0x000000dcfa00720c */ /* 0x000fe40003f06270 */
[----:B------:R-:W-:Y:S02]  /*13cb0*/  ISETP.GE.AND P3, PT, R248, R219, PT ;  /* 0x000000dbf800720c */ /* 0x000fe40003f66270 */
[----:B------:R-:W-:Y:S02]  /*13cc0*/  FSEL R22, R131, -INF , P0 ;  /* 0xff80000083167808 */ /* 0x000fe40000000000 */
[----:B------:R-:W-:Y:S02]  /*13cd0*/  FSEL R23, R130, -INF , !P3 ;  /* 0xff80000082177808 */ /* 0x000fe40005800000 */
[----:B------:R-:W-:Y:S02]  /*13ce0*/  FMNMX3.FTZ R4, R4, R247, R245, !PT ;  /* 0x000000f704047276 */ /* 0x000fe400078100f5 */
[----:B------:R-:W-:Y:S02]  /*13cf0*/  ISETP.GE.AND P5, PT, R242, R219, PT ;  /* 0x000000dbf200720c */ /* 0x000fe40003fa6270 */
        /* <DEDUP_REMOVED lines=20> */
[-C--:B------:R-:W-:Y:S01]  /*13e40*/  ISETP.GE.AND P4, PT, R206, R219.reuse, PT ;  /* 0x000000dbce00720c */ /* 0x080fe20003f86270 */
[----:B------:R-:W1:Y:S01]  /*13e50*/  SHFL.BFLY PT, R5, R4, 0x2, 0x1f ;  /* 0x0c401f0004057f89 */ /* 0x000e6200000e0000 */
[----:B------:R-:W-:Y:S02]  /*13e60*/  ISETP.GE.AND P6, PT, R250, R219, PT ;  /* 0x000000dbfa00720c */ /* 0x000fe40003fc6270 */
[----:B------:R-:W-:Y:S02]  /*13e70*/  FSEL R49, R0, -INF , !P4 ;  /* 0xff80000000317808 */ /* 0x000fe40006000000 */
[----:B------:R-:W-:Y:S02]  /*13e80*/  FMNMX3.FTZ R0, R20, R59, R57, !PT ;  /* 0x0000003b14007276 */ /* 0x000fe40007810039 */
[----:B------:R-:W-:Y:S02]  /*13e90*/  FSEL R22, R22, -INF , !P6 ;  /* 0xff80000016167808 */ /* 0x000fe40007000000 */
[----:B------:R-:W-:Y:S04]  /*13ea0*/  FMNMX3.FTZ R0, R0, R51, R49, !PT ;  /* 0x0000003300007276 */ /* 0x000fe80007810031 */
[----:B------:R-:W-:Y:S05]  /*13eb0*/  FMNMX3.FTZ R7, R0, R23, R22, !PT ;  /* 0x0000001700077276 */ /* 0x000fea0007810016 */
[----:B------:R-:W3:Y:S01]  /*13ec0*/  SHFL.BFLY PT, R0, R7, 0x2, 0x1f ;  /* 0x0c401f0007007f89 */ /* 0x000ee200000e0000 */
[----:B-1----:R-:W-:Y:S01]  /*13ed0*/  FMNMX.FTZ R131, R4, R5, !PT ;  /* 0x0000000504837209 */ /* 0x002fe20007810000 */
[----:B------:R-:W-:Y:S04]  /*13ee0*/  VIADD R4, R45, 0x5000 ;  /* 0x000050002d047836 */ /* 0x000fe80000000000 */
[----:B------:R-:W-:Y:S02]  /*13ef0*/  @P1 VIADD R44, R4, 0xffffffe0 ;  /* 0xffffffe0042c1836 */ /* 0x000fe40000000000 */
[----:B------:R-:W1:Y:S01]  /*13f00*/  SHFL.BFLY PT, R20, R131, 0x1, 0x1f ;  /* 0x0c201f0083147f89 */ /* 0x000e6200000e0000 */
[----:B---3--:R-:W-:Y:S07]  /*13f10*/  FMNMX.FTZ R5, R7, R0, !PT ;  /* 0x0000000007057209 */ /* 0x008fee0007810000 */
[----:B------:R-:W3:Y:S01]  /*13f20*/  SHFL.BFLY PT, R0, R5, 0x1, 0x1f ;  /* 0x0c201f0005007f89 */ /* 0x000ee200000e0000 */
[----:B-1----:R-:W-:Y:S04]  /*13f30*/  FMNMX.FTZ R20, R131, R20, !PT ;  /* 0x0000001483147209 */ /* 0x002fe80007810000 */
[C---:B------:R-:W-:Y:S01]  /*13f40*/  FSETP.NEU.FTZ.AND P0, PT, R20.reuse, -INF , PT ;  /* 0xff8000001400780b */ /* 0x040fe20003f1d000 */
[----:B--2---:R-:W-:Y:S03]  /*13f50*/  FMUL.FTZ R50, R21, R20 ;  /* 0x0000001415327220 */ /* 0x004fe60000410000 */
[----:B------:R-:W-:Y:S02]  /*13f60*/  FSEL R4, R20, RZ, P0 ;  /* 0x000000ff14047208 */ /* 0x000fe40000000000 */
[----:B------:R-:W-:Y:S03]  /*13f70*/  FSEL R50, R50, RZ, P0 ;  /* 0x000000ff32327208 */ /* 0x000fe60000000000 */
[----:B------:R-:W-:Y:S02]  /*13f80*/  FADD.FTZ R4, -R4, R149 ;  /* 0x0000009504047221 */ /* 0x000fe40000010100 */
        /* <DEDUP_REMOVED lines=23> */
[----:B---3--:R-:W-:Y:S01]  /*14100*/  FMNMX.FTZ R0, R5, R0, !PT ;  /* 0x0000000005007209 */ /* 0x008fe20007810000 */
[-CC-:B------:R-:W-:Y:S01]  /*14110*/  FFMA.FTZ R126, R6, R21.reuse, -R50.reuse ;  /* 0x00000015067e7223 */ /* 0x180fe20000010832 */
[-CC-:B------:R-:W-:Y:S01]  /*14120*/  FFMA.FTZ R66, R175, R21.reuse, -R50.reuse ;  /* 0x00000015af427223 */ /* 0x180fe20000010832 */
[-CC-:B------:R-:W-:Y:S01]  /*14130*/  FFMA.FTZ R175, R8, R21.reuse, -R50.reuse ;  /* 0x0000001508af7223 */ /* 0x180fe20000010832 */
[C---:B------:R-:W-:Y:S01]  /*14140*/  FSETP.NEU.FTZ.AND P0, PT, R0.reuse, -INF , PT ;  /* 0xff8000000000780b */ /* 0x040fe20003f1d000 */
[C---:B------:R-:W-:Y:S01]  /*14150*/  FMUL.FTZ R46, R21.reuse, R0 ;  /* 0x00000000152e7220 */ /* 0x040fe20000410000 */
[----:B------:R-:W-:Y:S03]  /*14160*/  FMUL.FTZ R4, R21, R4 ;  /* 0x0000000415047220 */ /* 0x000fe60000410000 */
[----:B------:R-:W-:Y:S01]  /*14170*/  MUFU.EX2 R126, R126 ;  /* 0x0000007e007e7308 */ /* 0x000fe20000000800 */
[----:B------:R-:W-:Y:S01]  /*14180*/  FSEL R5, R0, RZ, P0 ;  /* 0x000000ff00057208 */ /* 0x000fe20000000000 */
[-CC-:B------:R-:W-:Y:S01]  /*14190*/  FFMA.FTZ R60, R17, R21.reuse, -R50.reuse ;  /* 0x00000015113c7223 */ /* 0x180fe20000010832 */
[----:B------:R-:W-:Y:S01]  /*141a0*/  FSEL R46, R46, RZ, P0 ;  /* 0x000000ff2e2e7208 */ /* 0x000fe20000000000 */
[-CC-:B------:R-:W-:Y:S01]  /*141b0*/  FFMA.FTZ R163, R115, R21.reuse, -R50.reuse ;  /* 0x0000001573a37223 */ /* 0x180fe20000010832 */
[-CC-:B------:R-:W-:Y:S01]  /*141c0*/  FFMA.FTZ R115, R79, R21.reuse, -R50.reuse ;  /* 0x000000154f737223 */ /* 0x180fe20000010832 */
[-C--:B------:R-:W-:Y:S01]  /*141d0*/  FFMA.FTZ R79, R31, R21.reuse, -R50 ;  /* 0x000000151f4f7223 */ /* 0x080fe20000010832 */
[----:B------:R-:W-:Y:S03]  /*141e0*/  FADD.FTZ R6, -R5, R148 ;  /* 0x0000009405067221 */ /* 0x000fe60000010100 */
[----:B------:R-:W1:Y:S01]  /*141f0*/  MUFU.EX2 R66, R66 ;  /* 0x0000004200427308 */ /* 0x000e620000000800 */
[-CC-:B------:R-:W-:Y:S01]  /*14200*/  FFMA.FTZ R106, R12, R21.reuse, -R46.reuse ;  /* 0x000000150c6a7223 */ /* 0x180fe2000001082e */
[-CC-:B------:R-:W-:Y:S01]  /*14210*/  FFMA.FTZ R121, R34, R21.reuse, -R46.reuse ;  /* 0x0000001522797223 */ /* 0x180fe2000001082e */
[-CC-:B------:R-:W-:Y:S01]  /*14220*/  FFMA.FTZ R90, R32, R21.reuse, -R46.reuse ;  /* 0x00000015205a7223 */ /* 0x180fe2000001082e */
[-CC-:B------:R-:W-:Y:S01]  /*14230*/  FFMA.FTZ R113, R38, R21.reuse, -R46.reuse ;  /* 0x0000001526717223 */ /* 0x180fe2000001082e */
[----:B------:R-:W-:Y:S01]  /*14240*/  LDSM.16.MT88.4 R32, [R44] ;  /* 0x000000002c20783b */ /* 0x000fe20000004200 */
[-CC-:B------:R-:W-:Y:S01]  /*14250*/  FFMA.FTZ R72, R36, R21.reuse, -R46.reuse ;  /* 0x0000001524487223 */ /* 0x180fe2000001082e */
[-CC-:B------:R-:W-:Y:S03]  /*14260*/  FFMA.FTZ R103, R42, R21.reuse, -R46.reuse ;  /* 0x000000152a677223 */ /* 0x180fe6000001082e */
[----:B------:R-:W2:Y:S01]  /*14270*/  MUFU.EX2 R175, R175 ;  /* 0x000000af00af7308 */ /* 0x000ea20000000800 */
[-CC-:B------:R-:W-:Y:S01]  /*14280*/  FFMA.FTZ R78, R40, R21.reuse, -R46.reuse ;  /* 0x00000015284e7223 */ /* 0x180fe2000001082e */
[-CC-:B------:R-:W-:Y:S01]  /*14290*/  FFMA.FTZ R89, R41, R21.reuse, -R46.reuse ;  /* 0x0000001529597223 */ /* 0x180fe2000001082e */
[-CC-:B------:R-:W-:Y:S01]  /*142a0*/  FFMA.FTZ R173, R169, R21.reuse, -R46.reuse ;  /* 0x00000015a9ad7223 */ /* 0x180fe2000001082e */
[-CC-:B------:R-:W-:Y:S01]  /*142b0*/  FFMA.FTZ R169, R14, R21.reuse, -R46.reuse ;  /* 0x000000150ea97223 */ /* 0x180fe2000001082e */
[----:B------:R-:W-:Y:S01]  /*142c0*/  LDSM.16.MT88.4 R36, [R45+0x5400] ;  /* 0x005400002d24783b */ /* 0x000fe20000004200 */
[-C--:B------:R-:W-:Y:S01]  /*142d0*/  FFMA.FTZ R62, R54, R21.reuse, -R46 ;  /* 0x00000015363e7223 */ /* 0x080fe2000001082e */
[-C--:B------:R-:W-:Y:S03]  /*142e0*/  FFMA.FTZ R54, R13, R21.reuse, -R50 ;  /* 0x000000150d367223 */ /* 0x080fe60000010832 */
[----:B------:R-:W3:Y:S01]  /*142f0*/  MUFU.EX2 R17, R4 ;  /* 0x0000000400117308 */ /* 0x000ee20000000800 */
[-CC-:B------:R-:W-:Y:S01]  /*14300*/  FFMA.FTZ R122, R153, R21.reuse, -R46.reuse ;  /* 0x00000015997a7223 */ /* 0x180fe2000001082e */
[-CC-:B------:R-:W-:Y:S01]  /*14310*/  FFMA.FTZ R131, R30, R21.reuse, -R46.reuse ;  /* 0x000000151e837223 */ /* 0x180fe2000001082e */
[-CC-:B------:R-:W-:Y:S01]  /*14320*/  FFMA.FTZ R84, R28, R21.reuse, -R46.reuse ;  /* 0x000000151c547223 */ /* 0x180fe2000001082e */
[----:B-1----:R-:W-:Y:S01]  /*14330*/  F2FP.F16.F32.PACK_AB R28, R130, R66 ;  /* 0x00000042821c723e */ /* 0x002fe200000000ff */
[----:B------:R-:W-:Y:S01]  /*14340*/  LDSM.16.MT88.4 R40, [R44+0x400] ;  /* 0x000400002c28783b */ /* 0x000fe20000004200 */
[-CC-:B------:R-:W-:Y:S01]  /*14350*/  FFMA.FTZ R161, R18, R21.reuse, -R46.reuse ;  /* 0x0000001512a17223 */ /* 0x180fe2000001082e */
[--C-:B------:R-:W-:Y:S03]  /*14360*/  FFMA.FTZ R102, R16, R21, -R46.reuse ;  /* 0x0000001510667223 */ /* 0x100fe6000001082e */
[----:B------:R-:W-:Y:S01]  /*14370*/  MUFU.EX2 R173, R173 ;  /* 0x000000ad00ad7308 */ /* 0x000fe20000000800 */
[----:B--2---:R-:W-:Y:S01]  /*14380*/  F2FP.F16.F32.PACK_AB R30, R126, R175 ;  /* 0x000000af7e1e723e */ /* 0x004fe200000000ff */
[-CC-:B------:R-:W-:Y:S01]  /*14390*/  FFMA.FTZ R68, R164, R21.reuse, -R46.reuse ;  /* 0x00000015a4447223 */ /* 0x180fe2000001082e */
[-CC-:B------:R-:W-:Y:S01]  /*143a0*/  FFMA.FTZ R82, R82, R21.reuse, -R46.reuse ;  /* 0x0000001552527223 */ /* 0x180fe2000001082e */
[-CC-:B------:R-:W-:Y:S01]  /*143b0*/  FFMA.FTZ R111, R111, R21.reuse, -R46.reuse ;  /* 0x000000156f6f7223 */ /* 0x180fe2000001082e */
[-CC-:B------:R-:W-:Y:S01]  /*143c0*/  FFMA.FTZ R129, R129, R21.reuse, -R46.reuse ;  /* 0x0000001581817223 */ /* 0x180fe2000001082e */
[-CC-:B------:R-:W-:Y:S01]  /*143d0*/  FFMA.FTZ R98, R98, R21.reuse, -R46.reuse ;  /* 0x0000001562627223 */ /* 0x180fe2000001082e */
[----:B------:R-:W-:Y:S03]  /*143e0*/  FFMA.FTZ R110, R110, R21, -R46 ;  /* 0x000000156e6e7223 */ /* 0x000fe6000001082e */
[----:B------:R-:W1:Y:S01]  /*143f0*/  MUFU.EX2 R122, R122 ;  /* 0x0000007a007a7308 */ /* 0x000e620000000800 */
[C---:B---3--:R-:W-:Y:S01]  /*14400*/  FMUL.FTZ R16, R17.reuse, R132 ;  /* 0x0000008411107220 */ /* 0x048fe20000410000 */
[C---:B------:R-:W-:Y:S01]  /*14410*/  FMUL.FTZ R4, R17.reuse, R144 ;  /* 0x0000009011047220 */ /* 0x040fe20000410000 */
[C---:B------:R-:W-:Y:S01]  /*14420*/  FMUL.FTZ R5, R17.reuse, R145 ;  /* 0x0000009111057220 */ /* 0x040fe20000410000 */
[C---:B------:R-:W-:Y:S01]  /*14430*/  FFMA.FTZ R183, R17.reuse, R234, R66 ;  /* 0x000000ea11b77223 */ /* 0x040fe20000010042 */
[----:B------:R-:W-:Y:S01]  /*14440*/  FMUL.FTZ R8, R17, R140 ;  /* 0x0000008c11087220 */ /* 0x000fe20000410000 */
[-CC-:B------:R-:W-:Y:S01]  /*14450*/  FFMA.FTZ R140, R203, R21.reuse, -R46.reuse ;  /* 0x00000015cb8c7223 */ /* 0x180fe2000001082e */
[-CC-:B------:R-:W-:Y:S03]  /*14460*/  FFMA.FTZ R193, R193, R21.reuse, -R46.reuse ;  /* 0x00000015c1c17223 */ /* 0x180fe6000001082e */
[----:B------:R-:W-:Y:S01]  /*14470*/  MUFU.EX2 R171, R171 ;  /* 0x000000ab00ab7308 */ /* 0x000fe20000000800 */
[-C--:B------:R-:W-:Y:S01]  /*14480*/  FFMA.FTZ R116, R159, R21.reuse, -R46 ;  /* 0x000000159f747223 */ /* 0x080fe2000001082e */
[-CC-:B------:R-:W-:Y:S01]  /*14490*/  FFMA.FTZ R159, R107, R21.reuse, -R50.reuse ;  /* 0x000000156b9f7223 */ /* 0x180fe20000010832 */
[-CC-:B------:R-:W-:Y:S01]  /*144a0*/  FFMA.FTZ R107, R75, R21.reuse, -R50.reuse ;  /* 0x000000154b6b7223 */ /* 0x180fe20000010832 */
[-C--:B------:R-:W-:Y:S01]  /*144b0*/  FFMA.FTZ R75, R15, R21.reuse, -R50 ;  /* 0x000000150f4b7223 */ /* 0x080fe20000010832 */
[-CC-:B------:R-:W-:Y:S01]  /*144c0*/  FFMA.FTZ R181, R101, R21.reuse, -R46.reuse ;  /* 0x0000001565b57223 */ /* 0x180fe2000001082e */
[----:B------:R-:W2:Y:S01]  /*144d0*/  LDSM.16.MT88.4 R12, [R45+0x5000] ;  /* 0x005000002d0c783b */ /* 0x000ea20000004200 */
[--C-:B------:R-:W-:Y:S03]  /*144e0*/  FFMA.FTZ R128, R155, R21, -R46.reuse ;  /* 0x000000159b807223 */ /* 0x100fe6000001082e */
[----:B------:R-:W-:Y:S01]  /*144f0*/  MUFU.EX2 R169, R169 ;  /* 0x000000a900a97308 */ /* 0x000fe20000000800 */
[----:B-1----:R-:W-:Y:S01]  /*14500*/  F2FP.F16.F32.PACK_AB R31, R122, R173 ;  /* 0x000000ad7a1f723e */ /* 0x002fe200000000ff */
[----:B------:R-:W-:Y:S01]  /*14510*/  FMUL.FTZ R7, R21, R6 ;  /* 0x0000000615077220 */ /* 0x000fe20000410000 */
[-C--:B------:R-:W-:Y:S01]  /*14520*/  FFMA.FTZ R94, R24, R21.reuse, -R46 ;  /* 0x00000015185e7223 */ /* 0x080fe2000001082e */
[-CC-:B------:R-:W-:Y:S01]  /*14530*/  FFMA.FTZ R101, R71, R21.reuse, -R50.reuse ;  /* 0x0000001547657223 */ /* 0x180fe20000010832 */
[-C--:B------:R-:W-:Y:S01]  /*14540*/  FFMA.FTZ R71, R29, R21.reuse, -R50 ;  /* 0x000000151d477223 */ /* 0x080fe20000010832 */
[-CC-:B------:R-:W-:Y:S01]  /*14550*/  FFMA.FTZ R26, R157, R21.reuse, -R46.reuse ;  /* 0x000000159d1a7223 */ /* 0x180fe2000001082e */
[-CC-:B------:R-:W-:Y:S03]  /*14560*/  FFMA.FTZ R157, R10, R21.reuse, -R46.reuse ;  /* 0x000000150a9d7223 */ /* 0x180fe6000001082e */
[----:B------:R-:W-:Y:S01]  /*14570*/  MUFU.EX2 R181, R181 ;  /* 0x000000b500b57308 */ /* 0x000fe20000000800 */
[----:B------:R-:W-:Y:S01]  /*14580*/  FFMA.FTZ R66, R9, R21, -R46 ;  /* 0x0000001509427223 */ /* 0x000fe2000001082e */
[----:B------:R-:W-:Y:S01]  /*14590*/  FMUL.FTZ R9, R17, R141 ;  /* 0x0000008d11097220 */ /* 0x000fe20000410000 */
[-CC-:B------:R-:W-:Y:S01]  /*145a0*/  FFMA.FTZ R141, R152, R21.reuse, -R50.reuse ;  /* 0x00000015988d7223 */ /* 0x180fe20000010832 */
[-C--:B------:R-:W-:Y:S01]  /*145b0*/  FFMA.FTZ R155, R99, R21.reuse, -R50 ;  /* 0x00000015639b7223 */ /* 0x080fe20000010832 */
[-CC-:B------:R-:W-:Y:S01]  /*145c0*/  FFMA.FTZ R99, R162, R21.reuse, -R46.reuse ;  /* 0x00000015a2637223 */ /* 0x180fe2000001082e */
[-C--:B------:R-:W-:Y:S01]  /*145d0*/  FFMA.FTZ R153, R166, R21.reuse, -R46 ;  /* 0x00000015a6997223 */ /* 0x080fe2000001082e */
[-CC-:B------:R-:W-:Y:S03]  /*145e0*/  FFMA.FTZ R149, R91, R21.reuse, -R50.reuse ;  /* 0x000000155b957223 */ /* 0x180fe60000010832 */
[----:B------:R-:W1:Y:S01]  /*145f0*/  MUFU.EX2 R128, R128 ;  /* 0x0000008000807308 */ /* 0x000e620000000800 */
[-C--:B------:R-:W-:Y:S01]  /*14600*/  FFMA.FTZ R92, R83, R21.reuse, -R50 ;  /* 0x00000015535c7223 */ /* 0x080fe20000010832 */
[-C--:B------:R-:W-:Y:S01]  /*14610*/  FFMA.FTZ R83, R170, R21.reuse, -R46 ;  /* 0x00000015aa537223 */ /* 0x080fe2000001082e */
[-CC-:B------:R-:W-:Y:S01]  /*14620*/  FFMA.FTZ R86, R77, R21.reuse, -R50.reuse ;  /* 0x000000154d567223 */ /* 0x180fe20000010832 */
[-C--:B------:R-:W-:Y:S01]  /*14630*/  FFMA.FTZ R80, R73, R21.reuse, -R50 ;  /* 0x0000001549507223 */ /* 0x080fe20000010832 */
[-CC-:B------:R-:W-:Y:S01]  /*14640*/  FFMA.FTZ R73, R176, R21.reuse, -R46.reuse ;  /* 0x00000015b0497223 */ /* 0x180fe2000001082e */
[-CC-:B------:R-:W-:Y:S01]  /*14650*/  FFMA.FTZ R91, R168, R21.reuse, -R46.reuse ;  /* 0x00000015a85b7223 */ /* 0x180fe2000001082e */
[-CC-:B------:R-:W-:Y:S03]  /*14660*/  FFMA.FTZ R77, R58, R21.reuse, -R46.reuse ;  /* 0x000000153a4d7223 */ /* 0x180fe6000001082e */
[----:B------:R-:W3:Y:S01]  /*14670*/  MUFU.EX2 R24, R7 ;  /* 0x0000000700187308 */ /* 0x000ee20000000800 */
[-CC-:B------:R-:W-:Y:S01]  /*14680*/  FFMA.FTZ R58, R52, R21.reuse, -R46.reuse ;  /* 0x00000015343a7223 */ /* 0x180fe2000001082e */
[-C--:B------:R-:W-:Y:S01]  /*14690*/  FFMA.FTZ R52, R172, R21.reuse, -R46 ;  /* 0x00000015ac347223 */ /* 0x080fe2000001082e */
[-CC-:B------:R-:W-:Y:S01]  /*146a0*/  FFMA.FTZ R100, R100, R21.reuse, -R50.reuse ;  /* 0x0000001564647223 */ /* 0x180fe20000010832 */
[-C--:B------:R-:W-:Y:S01]  /*146b0*/  FFMA.FTZ R112, R112, R21.reuse, -R50 ;  /* 0x0000001570707223 */ /* 0x080fe20000010832 */
[-CC-:B------:R-:W-:Y:S01]  /*146c0*/  FFMA.FTZ R120, R120, R21.reuse, -R46.reuse ;  /* 0x0000001578787223 */ /* 0x180fe2000001082e */
[-C--:B------:R-:W-:Y:S01]  /*146d0*/  FFMA.FTZ R132, R251, R21.reuse, -R46 ;  /* 0x00000015fb847223 */ /* 0x080fe2000001082e */
[--C-:B------:R-:W-:Y:S03]  /*146e0*/  FFMA.FTZ R145, R245, R21, -R50.reuse ;  /* 0x00000015f5917223 */ /* 0x100fe60000010832 */
[----:B------:R-:W4:Y:S01]  /*146f0*/  MUFU.EX2 R116, R116 ;  /* 0x0000007400747308 */ /* 0x000f220000000800 */
[----:B-1----:R-:W-:Y:S01]  /*14700*/  F2FP.F16.F32.PACK_AB R29, R128, R181 ;  /* 0x000000b5801d723e */ /* 0x002fe200000000ff */
[-C--:B------:R-:W-:Y:S01]  /*14710*/  FFMA.FTZ R195, R195, R21.reuse, -R50 ;  /* 0x00000015c3c37223 */ /* 0x080fe20000010832 */
[-CC-:B------:R-:W-:Y:S01]  /*14720*/  FFMA.FTZ R199, R199, R21.reuse, -R46.reuse ;  /* 0x00000015c7c77223 */ /* 0x180fe2000001082e */
[-C--:B------:R-:W-:Y:S01]  /*14730*/  FFMA.FTZ R144, R191, R21.reuse, -R46 ;  /* 0x00000015bf907223 */ /* 0x080fe2000001082e */
[-C--:B------:R-:W-:Y:S01]  /*14740*/  FFMA.FTZ R187, R187, R21.reuse, -R50 ;  /* 0x00000015bbbb7223 */ /* 0x080fe20000010832 */
[-CC-:B------:R-:W-:Y:S01]  /*14750*/  FFMA.FTZ R148, R185, R21.reuse, -R46.reuse ;  /* 0x00000015b9947223 */ /* 0x180fe2000001082e */
[--C-:B------:R-:W-:Y:S03]  /*14760*/  FFMA.FTZ R177, R177, R21, -R46.reuse ;  /* 0x00000015b1b17223 */ /* 0x100fe6000001082e */
[----:B------:R-:W-:Y:S01]  /*14770*/  MUFU.EX2 R163, R163 ;  /* 0x000000a300a37308 */ /* 0x000fe20000000800 */
[C---:B---3--:R-:W-:Y:S01]  /*14780*/  FMUL.FTZ R18, R24.reuse, R134 ;  /* 0x0000008618127220 */ /* 0x048fe20000410000 */
[C---:B------:R-:W-:Y:S01]  /*14790*/  FMUL.FTZ R19, R24.reuse, R135 ;  /* 0x0000008718137220 */ /* 0x040fe20000410000 */
[C---:B------:R-:W-:Y:S01]  /*147a0*/  FMUL.FTZ R6, R24.reuse, R146 ;  /* 0x0000009218067220 */ /* 0x040fe20000410000 */
[C---:B------:R-:W-:Y:S01]  /*147b0*/  FMUL.FTZ R7, R24.reuse, R147 ;  /* 0x0000009318077220 */ /* 0x040fe20000410000 */
[C---:B------:R-:W-:Y:S01]  /*147c0*/  FMUL.FTZ R10, R24.reuse, R142 ;  /* 0x0000008e180a7220 */ /* 0x040fe20000410000 */
[C---:B------:R-:W-:Y:S01]  /*147d0*/  FMUL.FTZ R11, R24.reuse, R143 ;  /* 0x0000008f180b7220 */ /* 0x040fe20000410000 */
[-C--:B------:R-:W-:Y:S03]  /*147e0*/  FFMA.FTZ R143, R249, R21.reuse, -R46 ;  /* 0x00000015f98f7223 */ /* 0x080fe6000001082e */
[----:B------:R-:W1:Y:S01]  /*147f0*/  MUFU.EX2 R114, R114 ;  /* 0x0000007200727308 */ /* 0x000e620000000800 */
[--C-:B------:R-:W-:Y:S01]  /*14800*/  FFMA.FTZ R142, R201, R21, -R50.reuse ;  /* 0x00000015c98e7223 */ /* 0x100fe20000010832 */
[C---:B------:R-:W-:Y:S01]  /*14810*/  FFMA.FTZ R181, R24.reuse, R241, R181 ;  /* 0x000000f118b57223 */ /* 0x040fe200000100b5 */
[C---:B--2---:R-:W-:Y:S07]  /*14820*/  HMMA.16816.F32 R4, R28.reuse, R12, R4 ;  /* 0x0000000c1c04723c */ /* 0x044fee0000001804 */
[----:B------:R-:W-:Y:S01]  /*14830*/  MUFU.EX2 R161, R161 ;  /* 0x000000a100a17308 */ /* 0x000fe20000000800 */
[C---:B------:R-:W-:Y:S01]  /*14840*/  FMUL.FTZ R12, R17.reuse, R136 ;  /* 0x00000088110c7220 */ /* 0x040fe20000410000 */
[C---:B------:R-:W-:Y:S01]  /*14850*/  FMUL.FTZ R13, R17.reuse, R137 ;  /* 0x00000089110d7220 */ /* 0x040fe20000410000 */
[C---:B------:R-:W-:Y:S03]  /*14860*/  HMMA.16816.F32 R8, R28.reuse, R14, R8 ;  /* 0x0000000e1c08723c */ /* 0x040fe60000001808 */
[C---:B------:R-:W-:Y:S01]  /*14870*/  FMUL.FTZ R14, R24.reuse, R138 ;  /* 0x0000008a180e7220 */ /* 0x040fe20000410000 */
[----:B------:R-:W-:Y:S03]  /*14880*/  FMUL.FTZ R15, R24, R139 ;  /* 0x0000008b180f7220 */ /* 0x000fe60000410000 */
[----:B------:R-:W2:Y:S01]  /*14890*/  MUFU.EX2 R26, R26 ;  /* 0x0000001a001a7308 */ /* 0x000ea20000000800 */
[----:B------:R-:W-:Y:S01]  /*148a0*/  FMUL.FTZ R17, R17, R133 ;  /* 0x0000008511117220 */ /* 0x000fe20000410000 */
[----:B------:R-:W-:Y:S01]  /*148b0*/  FADD.FTZ R128, R128, R181 ;  /* 0x000000b580807221 */ /* 0x000fe20000010000 */
[-C--:B------:R-:W-:Y:S01]  /*148c0*/  FFMA.FTZ R137, R156, R21.reuse, -R50 ;  /* 0x000000159c897223 */ /* 0x080fe20000010832 */
[-CC-:B------:R-:W-:Y:S01]  /*148d0*/  FFMA.FTZ R24, R165, R21.reuse, -R46.reuse ;  /* 0x00000015a5187223 */ /* 0x180fe2000001082e */
[-C--:B------:R-:W-:Y:S01]  /*148e0*/  FFMA.FTZ R165, R27, R21.reuse, -R46 ;  /* 0x000000151ba57223 */ /* 0x080fe2000001082e */
[C---:B------:R-:W-:Y:S04]  /*148f0*/  HMMA.16816.F32 R12, R28.reuse, R32, R12 ;  /* 0x000000201c0c723c */ /* 0x040fe8000000180c */
[----:B------:R-:W-:Y:S01]  /*14900*/  MUFU.EX2 R159, R159 ;  /* 0x0000009f009f7308 */ /* 0x000fe20000000800 */
[----:B------:R-:W-:Y:S01]  /*14910*/  FADD.FTZ R173, R173, R128 ;  /* 0x00000080adad7221 */ /* 0x000fe20000010000 */
[-C--:B------:R-:W-:Y:S01]  /*14920*/  FFMA.FTZ R136, R243, R21.reuse, -R46 ;  /* 0x00000015f3887223 */ /* 0x080fe2000001082e */
[-C--:B------:R-:W-:Y:S01]  /*14930*/  FFMA.FTZ R133, R160, R21.reuse, -R50 ;  /* 0x00000015a0857223 */ /* 0x080fe20000010832 */
[-CC-:B------:R-:W-:Y:S01]  /*14940*/  FFMA.FTZ R135, R158, R21.reuse, -R46.reuse ;  /* 0x000000159e877223 */ /* 0x180fe2000001082e */
[----:B------:R-:W-:Y:S01]  /*14950*/  FFMA.FTZ R139, R154, R21, -R46 ;  /* 0x000000159a8b7223 */ /* 0x000fe2000001082e */
[----:B------:R-:W-:Y:S01]  /*14960*/  HMMA.16816.F32 R16, R28, R34, R16 ;  /* 0x000000221c10723c */ /* 0x000fe20000001810 */
[----:B------:R-:W3:Y:S03]  /*14970*/  LDSM.16.MT88.4 R32, [R45+0x5800] ;  /* 0x005800002d20783b */ /* 0x000ee60000004200 */
[----:B------:R-:W5:Y:S01]  /*14980*/  MUFU.EX2 R108, R108 ;  /* 0x0000006c006c7308 */ /* 0x000f620000000800 */
[----:B------:R-:W-:Y:S01]  /*14990*/  F2FP.F16.F32.PACK_AB R28, R118, R171 ;  /* 0x000000ab761c723e */ /* 0x000fe200000000ff */
[----:B------:R-:W-:Y:S01]  /*149a0*/  FFMA.FTZ R134, R247, R21, -R50 ;  /* 0x00000015f7867223 */ /* 0x000fe20000010832 */
[----:B----4-:R-:W-:Y:S01]  /*149b0*/  F2FP.F16.F32.PACK_AB R29, R116, R169 ;  /* 0x000000a9741d723e */ /* 0x010fe200000000ff */
[----:B------:R-:W-:Y:S01]  /*149c0*/  FFMA.FTZ R147, R207, R21, -R46 ;  /* 0x00000015cf937223 */ /* 0x000fe2000001082e */
[----:B-1----:R-:W-:Y:S01]  /*149d0*/  F2FP.F16.F32.PACK_AB R30, R114, R163 ;  /* 0x000000a3721e723e */ /* 0x002fe200000000ff */
[--C-:B------:R-:W-:Y:S01]  /*149e0*/  FFMA.FTZ R138, R205, R21, -R50.reuse ;  /* 0x00000015cd8a7223 */ /* 0x100fe20000010832 */
[----:B--2---:R-:W-:Y:S03]  /*149f0*/  F2FP.F16.F32.PACK_AB R31, R26, R161 ;  /* 0x000000a11a1f723e */ /* 0x004fe600000000ff */
[----:B------:R-:W-:Y:S01]  /*14a00*/  MUFU.EX2 R157, R157 ;  /* 0x0000009d009d7308 */ /* 0x000fe20000000800 */
[-CC-:B------:R-:W-:Y:S01]  /*14a10*/  FFMA.FTZ R146, R189, R21.reuse, -R50.reuse ;  /* 0x00000015bd927223 */ /* 0x180fe20000010832 */
[-CC-:B------:R-:W-:Y:S01]  /*14a20*/  FFMA.FTZ R152, R179, R21.reuse, -R50.reuse ;  /* 0x00000015b3987223 */ /* 0x180fe20000010832 */
[-CC-:B------:R-:W-:Y:S01]  /*14a30*/  FFMA.FTZ R167, R167, R21.reuse, -R50.reuse ;  /* 0x00000015a7a77223 */ /* 0x180fe20000010832 */
[-C--:B------:R-:W-:Y:S01]  /*14a40*/  FFMA.FTZ R97, R97, R21.reuse, -R50 ;  /* 0x0000001561617223 */ /* 0x080fe20000010832 */
[-C--:B------:R-:W-:Y:S01]  /*14a50*/  FFMA.FTZ R87, R87, R21.reuse, -R46 ;  /* 0x0000001557577223 */ /* 0x080fe2000001082e */
[C---:B------:R-:W-:Y:S04]  /*14a60*/  HMMA.16816.F32 R4, R28.reuse, R36, R4 ;  /* 0x000000241c04723c */ /* 0x040fe80000001804 */
[----:B------:R-:W1:Y:S01]  /*14a70*/  MUFU.EX2 R106, R106 ;  /* 0x0000006a006a7308 */ /* 0x000e620000000800 */
[-C--:B------:R-:W-:Y:S01]  /*14a80*/  FFMA.FTZ R127, R127, R21.reuse, -R50 ;  /* 0x000000157f7f7223 */ /* 0x080fe20000010832 */
[-C--:B------:R-:W-:Y:S01]  /*14a90*/  FFMA.FTZ R95, R95, R21.reuse, -R46 ;  /* 0x000000155f5f7223 */ /* 0x080fe2000001082e */
[-C--:B------:R-:W-:Y:S01]  /*14aa0*/  FFMA.FTZ R69, R69, R21.reuse, -R50 ;  /* 0x0000001545457223 */ /* 0x080fe20000010832 */
[-C--:B------:R-:W-:Y:S01]  /*14ab0*/  FFMA.FTZ R65, R65, R21.reuse, -R46 ;  /* 0x0000001541417223 */ /* 0x080fe2000001082e */
[-C--:B------:R-:W-:Y:S01]  /*14ac0*/  FFMA.FTZ R61, R61, R21.reuse, -R50 ;  /* 0x000000153d3d7223 */ /* 0x080fe20000010832 */
[C---:B------:R-:W-:Y:S01]  /*14ad0*/  HMMA.16816.F32 R8, R28.reuse, R38, R8 ;  /* 0x000000261c08723c */ /* 0x040fe20000001808 */
[----:B------:R-:W2:Y:S03]  /*14ae0*/  LDSM.16.MT88.4 R36, [R44+0x800] ;  /* 0x000800002c24783b */ /* 0x000ea60000004200 */
[----:B------:R-:W-:Y:S01]  /*14af0*/  MUFU.EX2 R155, R155 ;  /* 0x0000009b009b7308 */ /* 0x000fe20000000800 */
[-C--:B------:R-:W-:Y:S01]  /*14b00*/  FFMA.FTZ R57, R57, R21.reuse, -R46 ;  /* 0x0000001539397223 */ /* 0x080fe2000001082e */
[-C--:B------:R-:W-:Y:S01]  /*14b10*/  FFMA.FTZ R81, R81, R21.reuse, -R50 ;  /* 0x0000001551517223 */ /* 0x080fe20000010832 */
[-CC-:B------:R-:W-:Y:S01]  /*14b20*/  FFMA.FTZ R67, R67, R21.reuse, -R46.reuse ;  /* 0x0000001543437223 */ /* 0x180fe2000001082e */
[-C--:B------:R-:W-:Y:S01]  /*14b30*/  FFMA.FTZ R59, R59, R21.reuse, -R46 ;  /* 0x000000153b3b7223 */ /* 0x080fe2000001082e */
[----:B------:R-:W-:Y:S01]  /*14b40*/  FADD.FTZ R130, R130, R183 ;  /* 0x000000b782827221 */ /* 0x000fe20000010000 */
[C---:B------:R-:W-:Y:S04]  /*14b50*/  HMMA.16816.F32 R12, R28.reuse, R40, R12 ;  /* 0x000000281c0c723c */ /* 0x040fe8000000180c */
[----:B------:R-:W4:Y:S01]  /*14b60*/  MUFU.EX2 R104, R104 ;  /* 0x0000006800687308 */ /* 0x000f220000000800 */
[----:B------:R-:W-:Y:S01]  /*14b70*/  FADD.FTZ R175, R175, R130 ;  /* 0x00000082afaf7221 */ /* 0x000fe20000010000 */
[----:B------:R-:W-:Y:S01]  /*14b80*/  FFMA.FTZ R51, R51, R21, -R46 ;  /* 0x0000001533337223 */ /* 0x000fe2000001082e */
[C---:B------:R-:W-:Y:S01]  /*14b90*/  ISETP.GT.AND P0, PT, R230.reuse, R223, PT ;  /* 0x000000dfe600720c */ /* 0x040fe20003f04270 */
[----:B------:R-:W-:Y:S02]  /*14ba0*/  VIADD R230, R230, 0xffffffff ;  /* 0xffffffffe6e67836 */ /* 0x000fe40000000000 */
[----:B------:R-:W-:Y:S01]  /*14bb0*/  FADD.FTZ R126, R126, R175 ;  /* 0x000000af7e7e7221 */ /* 0x000fe20000010000 */
[----:B------:R-:W-:Y:S01]  /*14bc0*/  HMMA.16816.F32 R16, R28, R42, R16 ;  /* 0x0000002a1c10723c */ /* 0x000fe20000001810 */
[----:B------:R-:W2:Y:S02]  /*14bd0*/  LDSM.16.MT88.4 R40, [R45+0x5c00] ;  /* 0x005c00002d28783b */ /* 0x000ea40000004200 */
[----:B------:R-:W-:Y:S01]  /*14be0*/  MUFU.EX2 R153, R153 ;  /* 0x0000009900997308 */ /* 0x000fe20000000800 */
[----:B-----5:R-:W-:Y:S01]  /*14bf0*/  F2FP.F16.F32.PACK_AB R28, R108, R159 ;  /* 0x0000009f6c1c723e */ /* 0x020fe200000000ff */
[----:B------:R-:W-:Y:S01]  /*14c00*/  FADD.FTZ R171, R171, R126 ;  /* 0x0000007eabab7221 */ /* 0x000fe20000010000 */
[----:B-1----:R-:W-:Y:S01]  /*14c10*/  F2FP.F16.F32.PACK_AB R29, R106, R157 ;  /* 0x0000009d6a1d723e */ /* 0x002fe200000000ff */
[-C--:B------:R-:W-:Y:S01]  /*14c20*/  FFMA.FTZ R23, R23, R21.reuse, -R46 ;  /* 0x0000001517177223 */ /* 0x080fe2000001082e */
[----:B------:R-:W-:Y:S01]  /*14c30*/  FFMA.FTZ R55, R55, R21, -R50 ;  /* 0x0000001537377223 */ /* 0x000fe20000010832 */
[----:B------:R-:W-:Y:S04]  /*14c40*/  FADD.FTZ R118, R118, R171 ;  /* 0x000000ab76767221 */ /* 0x000fe80000010000 */
[----:B------:R-:W1:Y:S01]  /*14c50*/  MUFU.EX2 R102, R102 ;  /* 0x0000006600667308 */ /* 0x000e620000000800 */
[----:B----4-:R-:W-:Y:S01]  /*14c60*/  F2FP.F16.F32.PACK_AB R30, R104, R155 ;  /* 0x0000009b681e723e */ /* 0x010fe200000000ff */
[----:B------:R-:W-:Y:S08]  /*14c70*/  FADD.FTZ R163, R163, R118 ;  /* 0x00000076a3a37221 */ /* 0x000ff00000010000 */
[----:B------:R-:W-:Y:S10]  /*14c80*/  MUFU.EX2 R149, R149 ;  /* 0x0000009500957308 */ /* 0x000ff40000000800 */
[----:B------:R-:W4:Y:S01]  /*14c90*/  MUFU.EX2 R96, R96 ;  /* 0x0000006000607308 */ /* 0x000f220000000800 */
[----:B-1----:R-:W-:Y:S09]  /*14ca0*/  F2FP.F16.F32.PACK_AB R31, R102, R153 ;  /* 0x00000099661f723e */ /* 0x002ff200000000ff */
[----:B------:R-:W-:Y:S01]  /*14cb0*/  MUFU.EX2 R131, R131 ;  /* 0x0000008300837308 */ /* 0x000fe20000000800 */
[C---:B---3--:R-:W-:Y:S09]  /*14cc0*/  HMMA.16816.F32 R4, R28.reuse, R32, R4 ;  /* 0x000000201c04723c */ /* 0x048ff20000001804 */
[----:B------:R-:W1:Y:S01]  /*14cd0*/  MUFU.EX2 R94, R94 ;  /* 0x0000005e005e7308 */ /* 0x000e620000000800 */
[C---:B------:R-:W-:Y:S01]  /*14ce0*/  HMMA.16816.F32 R8, R28.reuse, R34, R8 ;  /* 0x000000221c08723c */ /* 0x040fe20000001808 */
[----:B------:R-:W3:Y:S08]  /*14cf0*/  LDSM.16.MT88.4 R32, [R44+0xc00] ;  /* 0x000c00002c20783b */ /* 0x000ef00000004200 */
[----:B------:R-:W-:Y:S01]  /*14d00*/  MUFU.EX2 R123, R123 ;  /* 0x0000007b007b7308 */ /* 0x000fe20000000800 */
[C---:B--2---:R-:W-:Y:S09]  /*14d10*/  HMMA.16816.F32 R12, R28.reuse, R36, R12 ;  /* 0x000000241c0c723c */ /* 0x044ff2000000180c */
[----:B------:R-:W2:Y:S01]  /*14d20*/  MUFU.EX2 R92, R92 ;  /* 0x0000005c005c7308 */ /* 0x000ea20000000800 */
[----:B------:R-:W-:Y:S01]  /*14d30*/  HMMA.16816.F32 R16, R28, R38, R16 ;  /* 0x000000261c10723c */ /* 0x000fe20000001810 */
[----:B------:R-:W5:Y:S02]  /*14d40*/  LDSM.16.MT88.4 R36, [R45+0x6000] ;  /* 0x006000002d24783b */ /* 0x000f640000004200 */
[----:B----4-:R-:W-:Y:S02]  /*14d50*/  F2FP.F16.F32.PACK_AB R28, R96, R149 ;  /* 0x00000095601c723e */ /* 0x010fe400000000ff */
        /* <DEDUP_REMOVED lines=40> */
[----:B------:R-:W2:Y:S10]  /*14fe0*/  MUFU.EX2 R85, R85 ;  /* 0x0000005500557308 */ /* 0x000eb40000000800 */
[----:B------:R-:W-:Y:S01]  /*14ff0*/  MUFU.EX2 R83, R83 ;  /* 0x0000005300537308 */ /* 0x000fe20000000800 */
[----:B-1----:R-:W-:Y:S09]  /*15000*/  F2FP.F16.F32.PACK_AB R31, R68, R91 ;  /* 0x0000005b441f723e */ /* 0x002ff200000000ff */
[----:B------:R-:W1:Y:S01]  /*15010*/  MUFU.EX2 R62, R62 ;  /* 0x0000003e003e7308 */ /* 0x000e620000000800 */
[C---:B------:R-:W-:Y:S09]  /*15020*/  HMMA.16816.F32 R4, R28.reuse, R32, R4 ;  /* 0x000000201c04723c */ /* 0x040ff20000001804 */
[----:B------:R-:W-:Y:S01]  /*15030*/  MUFU.EX2 R79, R79 ;  /* 0x0000004f004f7308 */ /* 0x000fe20000000800 */
[C---:B------:R-:W-:Y:S01]  /*15040*/  HMMA.16816.F32 R8, R28.reuse, R34, R8 ;  /* 0x000000221c08723c */ /* 0x040fe20000001808 */
[----:B------:R-:W4:Y:S08]  /*15050*/  LDSM.16.MT88.4 R32, [R44+0x1800] ;  /* 0x001800002c20783b */ /* 0x000f300000004200 */
[----:B------:R-:W5:Y:S01]  /*15060*/  MUFU.EX2 R60, R60 ;  /* 0x0000003c003c7308 */ /* 0x000f620000000800 */
[C---:B---3--:R-:W-:Y:S09]  /*15070*/  HMMA.16816.F32 R12, R28.reuse, R36, R12 ;  /* 0x000000241c0c723c */ /* 0x048ff2000000180c */
[----:B------:R-:W-:Y:S01]  /*15080*/  MUFU.EX2 R77, R77 ;  /* 0x0000004d004d7308 */ /* 0x000fe20000000800 */
[----:B------:R-:W-:Y:S01]  /*15090*/  HMMA.16816.F32 R16, R28, R38, R16 ;  /* 0x000000261c10723c */ /* 0x000fe20000001810 */
[----:B------:R-:W3:Y:S02]  /*150a0*/  LDSM.16.MT88.4 R36, [R45+0x6c00] ;  /* 0x006c00002d24783b */ /* 0x000ee40000004200 */
[----:B--2---:R-:W-:Y:S02]  /*150b0*/  F2FP.F16.F32.PACK_AB R28, R64, R85 ;  /* 0x00000055401c723e */ /* 0x004fe400000000ff */
[----:B-1----:R-:W-:Y:S04]  /*150c0*/  F2FP.F16.F32.PACK_AB R29, R62, R83 ;  /* 0x000000533e1d723e */ /* 0x002fe800000000ff */
[----:B------:R-:W1:Y:S01]  /*150d0*/  MUFU.EX2 R58, R58 ;  /* 0x0000003a003a7308 */ /* 0x000e620000000800 */
[----:B-----5:R-:W-:Y:S09]  /*150e0*/  F2FP.F16.F32.PACK_AB R30, R60, R79 ;  /* 0x0000004f3c1e723e */ /* 0x020ff200000000ff */
[----:B------:R-:W-:Y:S10]  /*150f0*/  MUFU.EX2 R75, R75 ;  /* 0x0000004b004b7308 */ /* 0x000ff40000000800 */
        /* <DEDUP_REMOVED lines=21> */
[C---:B---3--:R-:W-:Y:S09]  /*15250*/  HMMA.16816.F32 R4, R28.reuse, R36, R4 ;  /* 0x000000241c04723c */ /* 0x048ff20000001804 */
        /* <DEDUP_REMOVED lines=14> */
[----:B------:R-:W-:Y:S01]  /*15340*/  MUFU.EX2 R133, R133 ;  /* 0x0000008500857308 */ /* 0x000fe20000000800 */
[----:B-1----:R-:W-:Y:S09]  /*15350*/  F2FP.F16.F32.PACK_AB R31, R98, R129 ;  /* 0x00000081621f723e */ /* 0x002ff200000000ff */
[----:B------:R-:W-:Y:S01]  /*15360*/  MUFU.EX2 R110, R110 ;  /* 0x0000006e006e7308 */ /* 0x000fe20000000800 */
[C---:B------:R-:W-:Y:S03]  /*15370*/  HMMA.16816.F32 R4, R28.reuse, R32, R4 ;  /* 0x000000201c04723c */ /* 0x040fe60000001804 */
[----:B------:R-:W-:Y:S06]  /*15380*/  FADD.FTZ R32, R122, R173 ;  /* 0x000000ad7a207221 */ /* 0x000fec0000010000 */
[----:B------:R-:W1:Y:S01]  /*15390*/  MUFU.EX2 R135, R135 ;  /* 0x0000008700877308 */ /* 0x000e620000000800 */
[----:B------:R-:W-:Y:S01]  /*153a0*/  FADD.FTZ R169, R169, R32 ;  /* 0x00000020a9a97221 */ /* 0x000fe20000010000 */
[C---:B------:R-:W-:Y:S01]  /*153b0*/  HMMA.16816.F32 R8, R28.reuse, R34, R8 ;  /* 0x000000221c08723c */ /* 0x040fe20000001808 */
[----:B------:R-:W2:Y:S02]  /*153c0*/  LDSM.16.MT88.4 R32, [R44+0x2400] ;  /* 0x002400002c20783b */ /* 0x000ea40000004200 */
[----:B------:R-:W-:Y:S05]  /*153d0*/  FADD.FTZ R116, R116, R169 ;  /* 0x000000a974747221 */ /* 0x000fea0000010000 */
[----:B------:R-:W-:Y:S01]  /*153e0*/  MUFU.EX2 R112, R112 ;  /* 0x0000007000707308 */ /* 0x000fe20000000800 */
[----:B------:R-:W-:Y:S01]  /*153f0*/  FADD.FTZ R161, R161, R116 ;  /* 0x00000074a1a17221 */ /* 0x000fe20000010000 */
[C---:B---3--:R-:W-:Y:S03]  /*15400*/  HMMA.16816.F32 R12, R28.reuse, R36, R12 ;  /* 0x000000241c0c723c */ /* 0x048fe6000000180c */
[-C--:B------:R-:W-:Y:S01]  /*15410*/  FFMA.FTZ R37, R25, R21.reuse, -R50 ;  /* 0x0000001519257223 */ /* 0x080fe20000010832 */
[----:B------:R-:W-:Y:S01]  /*15420*/  FADD.FTZ R36, R114, R163 ;  /* 0x000000a372247221 */ /* 0x000fe20000010000 */
[----:B------:R-:W-:Y:S03]  /*15430*/  FADD.FTZ R116, R26, R161 ;  /* 0x000000a11a747221 */ /* 0x000fe60000010000 */
[----:B------:R-:W3:Y:S01]  /*15440*/  MUFU.EX2 R137, R137 ;  /* 0x0000008900897308 */ /* 0x000ee20000000800 */
[----:B-1----:R-:W-:Y:S01]  /*15450*/  F2FP.F16.F32.PACK_AB R25, R135, R110 ;  /* 0x0000006e8719723e */ /* 0x002fe200000000ff */
[----:B------:R-:W-:Y:S01]  /*15460*/  HMMA.16816.F32 R16, R28, R38, R16 ;  /* 0x000000261c10723c */ /* 0x000fe20000001810 */
[----:B------:R-:W1:Y:S02]  /*15470*/  LDSM.16.MT88.4 R28, [R45+0x7800] ;  /* 0x007800002d1c783b */ /* 0x000e640000004200 */
[----:B------:R-:W-:Y:S01]  /*15480*/  FADD.FTZ R159, R159, R36 ;  /* 0x000000249f9f7221 */ /* 0x000fe20000010000 */
[----:B------:R-:W-:Y:S04]  /*15490*/  FADD.FTZ R157, R157, R116 ;  /* 0x000000749d9d7221 */ /* 0x000fe80000010000 */
[----:B------:R-:W-:Y:S01]  /*154a0*/  MUFU.EX2 R120, R120 ;  /* 0x0000007800787308 */ /* 0x000fe20000000800 */
[----:B------:R-:W-:Y:S01]  /*154b0*/  FADD.FTZ R108, R108, R159 ;  /* 0x0000009f6c6c7221 */ /* 0x000fe20000010000 */
[----:B------:R-:W-:Y:S03]  /*154c0*/  FADD.FTZ R106, R106, R157 ;  /* 0x0000009d6a6a7221 */ /* 0x000fe60000010000 */
[----:B------:R-:W-:Y:S01]  /*154d0*/  FADD.FTZ R155, R155, R108 ;  /* 0x0000006c9b9b7221 */ /* 0x000fe20000010000 */
[----:B------:R-:W-:Y:S04]  /*154e0*/  FADD.FTZ R153, R153, R106 ;  /* 0x0000006a99997221 */ /* 0x000fe80000010000 */
[----:B------:R-:W4:Y:S01]  /*154f0*/  MUFU.EX2 R139, R139 ;  /* 0x0000008b008b7308 */ /* 0x000f220000000800 */
[----:B---3--:R-:W-:Y:S01]  /*15500*/  F2FP.F16.F32.PACK_AB R26, R137, R112 ;  /* 0x00000070891a723e */ /* 0x008fe200000000ff */
[----:B------:R-:W-:Y:S01]  /*15510*/  FADD.FTZ R102, R102, R153 ;  /* 0x0000009966667221 */ /* 0x000fe20000010000 */
[----:B------:R-:W-:Y:S03]  /*15520*/  FADD.FTZ R104, R104, R155 ;  /* 0x0000009b68687221 */ /* 0x000fe60000010000 */
[----:B------:R-:W-:Y:S01]  /*15530*/  FADD.FTZ R131, R131, R102 ;  /* 0x0000006683837221 */ /* 0x000fe20000010000 */
[----:B------:R-:W-:Y:S03]  /*15540*/  FADD.FTZ R149, R149, R104 ;  /* 0x0000006895957221 */ /* 0x000fe60000010000 */
[----:B------:R3:W-:Y:S01]  /*15550*/  MUFU.EX2 R122, R24 ;  /* 0x00000018007a7308 */ /* 0x0007e20000000800 */
[----:B------:R-:W-:Y:S01]  /*15560*/  FADD.FTZ R94, R94, R131 ;  /* 0x000000835e5e7221 */ /* 0x000fe20000010000 */
[----:B------:R-:W-:Y:S01]  /*15570*/  FADD.FTZ R96, R96, R149 ;  /* 0x0000009560607221 */ /* 0x000fe20000010000 */
[----:B------:R-:W-:Y:S02]  /*15580*/  IMAD.MOV.U32 R149, RZ, RZ, R20 ;  /* 0x000000ffff957224 */ /* 0x000fe400078e0014 */
[----:B------:R-:W-:Y:S01]  /*15590*/  FADD.FTZ R121, R121, R94 ;  /* 0x0000005e79797221 */ /* 0x000fe20000010000 */
[----:B------:R-:W-:Y:S04]  /*155a0*/  FADD.FTZ R123, R123, R96 ;  /* 0x000000607b7b7221 */ /* 0x000fe80000010000 */
[----:B------:R5:W-:Y:S01]  /*155b0*/  MUFU.EX2 R114, R37 ;  /* 0x0000002500727308 */ /* 0x000be20000000800 */
[----:B----4-:R-:W-:Y:S01]  /*155c0*/  F2FP.F16.F32.PACK_AB R27, R139, R120 ;  /* 0x000000788b1b723e */ /* 0x010fe200000000ff */
[----:B------:R-:W-:Y:S01]  /*155d0*/  FADD.FTZ R90, R90, R121 ;  /* 0x000000795a5a7221 */ /* 0x000fe20000010000 */
[----:B------:R-:W-:Y:S03]  /*155e0*/  FADD.FTZ R92, R92, R123 ;  /* 0x0000007b5c5c7221 */ /* 0x000fe60000010000 */
[----:B------:R-:W-:Y:S01]  /*155f0*/  FADD.FTZ R113, R113, R90 ;  /* 0x0000005a71717221 */ /* 0x000fe20000010000 */
[----:B------:R-:W-:Y:S03]  /*15600*/  FADD.FTZ R115, R115, R92 ;  /* 0x0000005c73737221 */ /* 0x000fe60000010000 */
[----:B------:R-:W-:Y:S01]  /*15610*/  MUFU.EX2 R141, R141 ;  /* 0x0000008d008d7308 */ /* 0x000fe20000000800 */
[----:B---3--:R-:W-:Y:S01]  /*15620*/  F2FP.F16.F32.PACK_AB R24, R133, R100 ;  /* 0x000000648518723e */ /* 0x008fe200000000ff */
[----:B------:R-:W-:Y:S01]  /*15630*/  FADD.FTZ R84, R84, R113 ;  /* 0x0000007154547221 */ /* 0x000fe20000010000 */
[----:B------:R-:W-:Y:S03]  /*15640*/  FADD.FTZ R86, R86, R115 ;  /* 0x0000007356567221 */ /* 0x000fe60000010000 */
[----:B------:R-:W-:Y:S01]  /*15650*/  FADD.FTZ R103, R103, R84 ;  /* 0x0000005467677221 */ /* 0x000fe20000010000 */
[----:B------:R-:W-:Y:S03]  /*15660*/  FADD.FTZ R107, R107, R86 ;  /* 0x000000566b6b7221 */ /* 0x000fe60000010000 */
[----:B------:R-:W3:Y:S01]  /*15670*/  MUFU.EX2 R124, R124 ;  /* 0x0000007c007c7308 */ /* 0x000ee20000000800 */
[----:B-----5:R-:W4:Y:S01]  /*15680*/  LDSM.16.MT88.4 R36, [R44+0x2800] ;  /* 0x002800002c24783b */ /* 0x020f220000004200 */
[C---:B------:R-:W-:Y:S05]  /*15690*/  HMMA.16816.F32 R4, R24.reuse, R40, R4 ;  /* 0x000000281804723c */ /* 0x040fea0000001804 */
[-CC-:B------:R-:W-:Y:S03]  /*156a0*/  FFMA.FTZ R40, R125, R21.reuse, -R46.reuse ;  /* 0x000000157d287223 */ /* 0x180fe6000001082e */
[----:B------:R-:W-:Y:S01]  /*156b0*/  MUFU.EX2 R132, R132 ;  /* 0x0000008400847308 */ /* 0x000fe20000000800 */
[----:B------:R-:W-:Y:S01]  /*156c0*/  FADD.FTZ R80, R80, R107 ;  /* 0x0000006b50507221 */ /* 0x000fe20000010000 */
[C---:B------:R-:W-:Y:S03]  /*156d0*/  HMMA.16816.F32 R8, R24.reuse, R42, R8 ;  /* 0x0000002a1808723c */ /* 0x040fe60000001808 */
[-C--:B------:R-:W-:Y:S01]  /*156e0*/  FFMA.FTZ R43, R117, R21.reuse, -R46 ;  /* 0x00000015752b7223 */ /* 0x080fe2000001082e */
[----:B------:R-:W-:Y:S01]  /*156f0*/  FFMA.FTZ R42, R109, R21, -R50 ;  /* 0x000000156d2a7223 */ /* 0x000fe20000010832 */
[----:B------:R-:W-:Y:S03]  /*15700*/  FADD.FTZ R101, R101, R80 ;  /* 0x0000005065657221 */ /* 0x000fe60000010000 */
[----:B------:R-:W5:Y:S01]  /*15710*/  MUFU.EX2 R143, R143 ;  /* 0x0000008f008f7308 */ /* 0x000f620000000800 */
[C---:B--2---:R-:W-:Y:S03]  /*15720*/  HMMA.16816.F32 R12, R24.reuse, R32, R12 ;  /* 0x00000020180c723c */ /* 0x044fe6000000180c */
[----:B------:R-:W-:Y:S06]  /*15730*/  FADD.FTZ R76, R76, R101 ;  /* 0x000000654c4c7221 */ /* 0x000fec0000010000 */
[----:B------:R-:W-:Y:S01]  /*15740*/  MUFU.EX2 R134, R134 ;  /* 0x0000008600867308 */ /* 0x000fe20000000800 */
[----:B------:R-:W-:Y:S01]  /*15750*/  FADD.FTZ R93, R93, R76 ;  /* 0x0000004c5d5d7221 */ /* 0x000fe20000010000 */
[----:B------:R-:W-:Y:S01]  /*15760*/  HMMA.16816.F32 R16, R24, R34, R16 ;  /* 0x000000221810723c */ /* 0x000fe20000001810 */
[----:B------:R-:W2:Y:S02]  /*15770*/  LDSM.16.MT88.4 R32, [R45+0x7c00] ;  /* 0x007c00002d20783b */ /* 0x000ea40000004200 */
[----:B---3--:R-:W-:Y:S01]  /*15780*/  F2FP.F16.F32.PACK_AB R24, R124, R141 ;  /* 0x0000008d7c18723e */ /* 0x008fe200000000ff */
[----:B------:R-:W-:Y:S04]  /*15790*/  FADD.FTZ R70, R70, R93 ;  /* 0x0000005d46467221 */ /* 0x000fe80000010000 */
[----:B------:R-:W3:Y:S01]  /*157a0*/  MUFU.EX2 R145, R145 ;  /* 0x0000009100917308 */ /* 0x000ee20000000800 */
[----:B-----5:R-:W-:Y:S01]  /*157b0*/  F2FP.F16.F32.PACK_AB R25, R143, R132 ;  /* 0x000000848f19723e */ /* 0x020fe200000000ff */
[----:B------:R-:W-:Y:S04]  /*157c0*/  FADD.FTZ R85, R85, R70 ;  /* 0x0000004655557221 */ /* 0x000fe80000010000 */
[----:B------:R-:W-:Y:S04]  /*157d0*/  FADD.FTZ R64, R64, R85 ;  /* 0x0000005540407221 */ /* 0x000fe80000010000 */
[----:B------:R-:W-:Y:S01]  /*157e0*/  MUFU.EX2 R136, R136 ;  /* 0x0000008800887308 */ /* 0x000fe20000000800 */
[----:B------:R-:W-:Y:S04]  /*157f0*/  FADD.FTZ R79, R79, R64 ;  /* 0x000000404f4f7221 */ /* 0x000fe80000010000 */
[----:B------:R-:W-:Y:S05]  /*15800*/  FADD.FTZ R60, R60, R79 ;  /* 0x0000004f3c3c7221 */ /* 0x000fea0000010000 */
[----:B------:R-:W5:Y:S01]  /*15810*/  MUFU.EX2 R147, R147 ;  /* 0x0000009300937308 */ /* 0x000f620000000800 */
[----:B---3--:R-:W-:Y:S01]  /*15820*/  F2FP.F16.F32.PACK_AB R26, R145, R134 ;  /* 0x00000086911a723e */ /* 0x008fe200000000ff */
[----:B------:R-:W-:Y:S01]  /*15830*/  FADD.FTZ R75, R75, R60 ;  /* 0x0000003c4b4b7221 */ /* 0x000fe20000010000 */
[-CC-:B------:R-:W-:Y:S01]  /*15840*/  FFMA.FTZ R60, R49, R21.reuse, -R46.reuse ;  /* 0x00000015313c7223 */ /* 0x180fe2000001082e */
[----:B------:R-:W-:Y:S02]  /*15850*/  FFMA.FTZ R46, R22, R21, -R46 ;  /* 0x00000015162e7223 */ /* 0x000fe4000001082e */
[----:B------:R-:W-:Y:S04]  /*15860*/  FADD.FTZ R54, R54, R75 ;  /* 0x0000004b36367221 */ /* 0x000fe80000010000 */
[----:B------:R-:W-:Y:S10]  /*15870*/  MUFU.EX2 R138, R138 ;  /* 0x0000008a008a7308 */ /* 0x000ff40000000800 */
[----:B------:R-:W3:Y:S01]  /*15880*/  MUFU.EX2 R195, R195 ;  /* 0x000000c300c37308 */ /* 0x000ee20000000800 */
[----:B-----5:R-:W-:Y:S09]  /*15890*/  F2FP.F16.F32.PACK_AB R27, R147, R136 ;  /* 0x00000088931b723e */ /* 0x020ff200000000ff */
[----:B------:R-:W-:Y:S01]  /*158a0*/  MUFU.EX2 R199, R199 ;  /* 0x000000c700c77308 */ /* 0x000fe20000000800 */
[C---:B-1----:R-:W-:Y:S03]  /*158b0*/  HMMA.16816.F32 R4, R24.reuse, R28, R4 ;  /* 0x0000001c1804723c */ /* 0x042fe60000001804 */
[----:B------:R-:W-:Y:S06]  /*158c0*/  FADD.FTZ R28, R78, R103 ;  /* 0x000000674e1c7221 */ /* 0x000fec0000010000 */
[----:B------:R-:W1:Y:S01]  /*158d0*/  MUFU.EX2 R140, R140 ;  /* 0x0000008c008c7308 */ /* 0x000e620000000800 */
[----:B------:R-:W-:Y:S01]  /*158e0*/  FADD.FTZ R99, R99, R28 ;  /* 0x0000001c63637221 */ /* 0x000fe20000010000 */
[C---:B------:R-:W-:Y:S01]  /*158f0*/  HMMA.16816.F32 R8, R24.reuse, R30, R8 ;  /* 0x0000001e1808723c */ /* 0x040fe20000001808 */
[----:B------:R-:W5:Y:S02]  /*15900*/  LDSM.16.MT88.4 R28, [R44+0x2c00] ;  /* 0x002c00002c1c783b */ /* 0x000f640000004200 */
        /* <DEDUP_REMOVED lines=9> */
[----:B---3--:R-:W-:Y:S01]  /*159a0*/  F2FP.F16.F32.PACK_AB R24, R195, R138 ;  /* 0x0000008ac318723e */ /* 0x008fe200000000ff */
[----:B------:R-:W-:Y:S01]  /*159b0*/  FADD.FTZ R62, R62, R83 ;  /* 0x000000533e3e7221 */ /* 0x000fe20000010000 */
[----:B-1----:R-:W-:Y:S03]  /*159c0*/  F2FP.F16.F32.PACK_AB R25, R140, R199 ;  /* 0x000000c78c19723e */ /* 0x002fe600000000ff */
[----:B------:R-:W-:Y:S01]  /*159d0*/  MUFU.EX2 R193, R193 ;  /* 0x000000c100c17308 */ /* 0x000fe20000000800 */
[----:B------:R-:W-:Y:S09]  /*159e0*/  FADD.FTZ R77, R77, R62 ;  /* 0x0000003e4d4d7221 */ /* 0x000ff20000010000 */
[----:B------:R-:W1:Y:S01]  /*159f0*/  MUFU.EX2 R144, R144 ;  /* 0x0000009000907308 */ /* 0x000e620000000800 */
[----:B----4-:R-:W-:Y:S09]  /*15a00*/  F2FP.F16.F32.PACK_AB R26, R197, R142 ;  /* 0x0000008ec51a723e */ /* 0x010ff200000000ff */
        /* <DEDUP_REMOVED lines=8> */
[C---:B------:R-:W-:Y:S01]  /*15a90*/  HMMA.16816.F32 R8, R24.reuse, R34, R8 ;  /* 0x000000221808723c */ /* 0x040fe20000001808 */
[----:B------:R-:W2:Y:S02]  /*15aa0*/  LDSM.16.MT88.4 R32, [R44+0x3000] ;  /* 0x003000002c20783b */ /* 0x000ea40000004200 */
[----:B------:R-:W-:Y:S01]  /*15ab0*/  FADD.FTZ R73, R52, R73 ;  /* 0x0000004934497221 */ /* 0x000fe20000010000 */
[-C--:B------:R-:W-:Y:S04]  /*15ac0*/  FFMA.FTZ R52, R63, R21.reuse, -R50 ;  /* 0x000000153f347223 */ /* 0x080fe80000010832 */
[----:B------:R-:W-:Y:S01]  /*15ad0*/  MUFU.EX2 R152, R152 ;  /* 0x0000009800987308 */ /* 0x000fe20000000800 */
[----:B------:R-:W-:Y:S01]  /*15ae0*/  FADD.FTZ R66, R66, R73 ;  /* 0x0000004942427221 */ /* 0x000fe20000010000 */
[C---:B-----5:R-:W-:Y:S03]  /*15af0*/  HMMA.16816.F32 R12, R24.reuse, R28, R12 ;  /* 0x0000001c180c723c */ /* 0x060fe6000000180c */
[----:B------:R-:W-:Y:S01]  /*15b00*/  FADD.FTZ R29, R71, R54 ;  /* 0x00000036471d7221 */ /* 0x000fe20000010000 */
[----:B------:R-:W-:Y:S04]  /*15b10*/  FADD.FTZ R89, R89, R66 ;  /* 0x0000004259597221 */ /* 0x000fe80000010000 */
[----:B------:R-:W4:Y:S01]  /*15b20*/  MUFU.EX2 R167, R167 ;  /* 0x000000a700a77308 */ /* 0x000f220000000800 */
[----:B------:R-:W-:Y:S01]  /*15b30*/  FADD.FTZ R29, R56, R29 ;  /* 0x0000001d381d7221 */ /* 0x000fe20000010000 */
[----:B------:R-:W-:Y:S03]  /*15b40*/  HMMA.16816.F32 R16, R24, R30, R16 ;  /* 0x0000001e1810723c */ /* 0x000fe60000001810 */
[----:B------:R-:W-:Y:S01]  /*15b50*/  FADD.FTZ R74, R74, R29 ;  /* 0x0000001d4a4a7221 */ /* 0x000fe20000010000 */
[----:B---3--:R-:W-:Y:S01]  /*15b60*/  F2FP.F16.F32.PACK_AB R24, R187, R146 ;  /* 0x00000092bb18723e */ /* 0x008fe200000000ff */
[----:B------:R-:W3:Y:S03]  /*15b70*/  LDSM.16.MT88.4 R28, [R45+0x8400] ;  /* 0x008400002d1c783b */ /* 0x000ee60000004200 */
[----:B------:R-:W5:Y:S01]  /*15b80*/  MUFU.EX2 R165, R165 ;  /* 0x000000a500a57308 */ /* 0x000f620000000800 */
        /* <DEDUP_REMOVED lines=10> */
[----:B-----5:R-:W-:Y:S01]  /*15c30*/  F2FP.F16.F32.PACK_AB R27, R165, R122 ;  /* 0x0000007aa51b723e */ /* 0x020fe200000000ff */
[----:B------:R-:W-:Y:S04]  /*15c40*/  FADD.FTZ R100, R100, R119 ;  /* 0x0000007764647221 */ /* 0x000fe80000010000 */
[----:B------:R-:W-:Y:S04]  /*15c50*/  FADD.FTZ R133, R133, R100 ;  /* 0x0000006485857221 */ /* 0x000fe80000010000 */
[----:B------:R-:W4:Y:S01]  /*15c60*/  MUFU.EX2 R43, R43 ;  /* 0x0000002b002b7308 */ /* 0x000f220000000800 */
[C---:B------:R-:W-:Y:S03]  /*15c70*/  HMMA.16816.F32 R4, R24.reuse, R36, R4 ;  /* 0x000000241804723c */ /* 0x040fe60000001804 */
[----:B------:R-:W-:Y:S06]  /*15c80*/  FADD.FTZ R37, R129, R54 ;  /* 0x0000003681257221 */ /* 0x000fec0000010000 */
[----:B------:R-:W-:Y:S01]  /*15c90*/  MUFU.EX2 R42, R42 ;  /* 0x0000002a002a7308 */ /* 0x000fe20000000800 */
[----:B------:R-:W-:Y:S01]  /*15ca0*/  FADD.FTZ R37, R98, R37 ;  /* 0x0000002562257221 */ /* 0x000fe20000010000 */
[C---:B------:R-:W-:Y:S03]  /*15cb0*/  HMMA.16816.F32 R8, R24.reuse, R38, R8 ;  /* 0x000000261808723c */ /* 0x040fe60000001808 */
[----:B------:R-:W-:Y:S02]  /*15cc0*/  FADD.FTZ R110, R110, R37 ;  /* 0x000000256e6e7221 */ /* 0x000fe40000010000 */
[----:B------:R-:W5:Y:S03]  /*15cd0*/  LDSM.16.MT88.4 R36, [R44+0x3400] ;  /* 0x003400002c24783b */ /* 0x000f660000004200 */
[----:B------:R-:W3:Y:S01]  /*15ce0*/  MUFU.EX2 R97, R97 ;  /* 0x0000006100617308 */ /* 0x000ee20000000800 */
[----:B------:R-:W-:Y:S01]  /*15cf0*/  FADD.FTZ R135, R135, R110 ;  /* 0x0000006e87877221 */ /* 0x000fe20000010000 */
[C---:B--2---:R-:W-:Y:S03]  /*15d00*/  HMMA.16816.F32 R12, R24.reuse, R32, R12 ;  /* 0x00000020180c723c */ /* 0x044fe6000000180c */
[----:B------:R-:W-:Y:S01]  /*15d10*/  FADD.FTZ R32, R112, R133 ;  /* 0x0000008570207221 */ /* 0x000fe20000010000 */
[----:B------:R-:W-:Y:S04]  /*15d20*/  FADD.FTZ R120, R120, R135 ;  /* 0x0000008778787221 */ /* 0x000fe80000010000 */
[----:B------:R-:W-:Y:S01]  /*15d30*/  MUFU.EX2 R78, R95 ;  /* 0x0000005f004e7308 */ /* 0x000fe20000000800 */
[----:B------:R-:W-:Y:S01]  /*15d40*/  FADD.FTZ R32, R137, R32 ;  /* 0x0000002089207221 */ /* 0x000fe20000010000 */
[----:B------:R-:W-:Y:S03]  /*15d50*/  HMMA.16816.F32 R16, R24, R34, R16 ;  /* 0x000000221810723c */ /* 0x000fe60000001810 */
[----:B------:R-:W-:Y:S01]  /*15d60*/  FADD.FTZ R53, R141, R32 ;  /* 0x000000208d357221 */ /* 0x000fe20000010000 */
[----:B-1----:R-:W-:Y:S01]  /*15d70*/  F2FP.F16.F32.PACK_AB R24, R41, R114 ;  /* 0x000000722918723e */ /* 0x002fe200000000ff */
[----:B------:R-:W1:Y:S03]  /*15d80*/  LDSM.16.MT88.4 R32, [R45+0x8800] ;  /* 0x008800002d20783b */ /* 0x000e660000004200 */
[----:B------:R-:W2:Y:S01]  /*15d90*/  MUFU.EX2 R87, R87 ;  /* 0x0000005700577308 */ /* 0x000ea20000000800 */
[----:B----4-:R-:W-:Y:S01]  /*15da0*/  F2FP.F16.F32.PACK_AB R25, R43, R40 ;  /* 0x000000282b19723e */ /* 0x010fe200000000ff */
[----:B------:R-:W-:Y:S01]  /*15db0*/  FADD.FTZ R139, R139, R120 ;  /* 0x000000788b8b7221 */ /* 0x000fe20000010000 */
[----:B---3--:R-:W-:Y:S01]  /*15dc0*/  F2FP.F16.F32.PACK_AB R26, R97, R42 ;  /* 0x0000002a611a723e */ /* 0x008fe200000000ff */
[----:B------:R-:W-:Y:S02]  /*15dd0*/  FADD.FTZ R53, R124, R53 ;  /* 0x000000357c357221 */ /* 0x000fe40000010000 */
[----:B------:R-:W-:Y:S04]  /*15de0*/  FADD.FTZ R132, R132, R139 ;  /* 0x0000008b84847221 */ /* 0x000fe80000010000 */
        /* <DEDUP_REMOVED lines=9> */
[----:B------:R-:W-:Y:S01]  /*15e80*/  FADD.FTZ R199, R199, R136 ;  /* 0x00000088c7c77221 */ /* 0x000fe20000010000 */
[----:B------:R-:W-:Y:S03]  /*15e90*/  FADD.FTZ R195, R195, R138 ;  /* 0x0000008ac3c37221 */ /* 0x000fe60000010000 */
[----:B------:R-:W-:Y:S01]  /*15ea0*/  MUFU.EX2 R58, R67 ;  /* 0x00000043003a7308 */ /* 0x000fe20000000800 */
[C---:B------:R-:W-:Y:S03]  /*15eb0*/  HMMA.16816.F32 R4, R24.reuse, R28, R4 ;  /* 0x0000001c1804723c */ /* 0x040fe60000001804 */
        /* <DEDUP_REMOVED lines=8> */
[C---:B-----5:R-:W-:Y:S01]  /*15f40*/  HMMA.16816.F32 R12, R24.reuse, R36, R12 ;  /* 0x00000024180c723c */ /* 0x060fe2000000180c */
[----:B------:R-:W5:Y:S02]  /*15f50*/  LDSM.16.MT88.4 R140, [R45+0x8c00] ;  /* 0x008c00002d8c783b */ /* 0x000f640000004200 */
[-CC-:B------:R-:W-:Y:S01]  /*15f60*/  FFMA.FTZ R36, R47, R21.reuse, -R50.reuse ;  /* 0x000000152f247223 */ /* 0x180fe20000010832 */
[----:B------:R-:W-:Y:S01]  /*15f70*/  FFMA.FTZ R50, R48, R21, -R50 ;  /* 0x0000001530327223 */ /* 0x000fe20000010832 */
[----:B------:R-:W-:Y:S01]  /*15f80*/  FADD.FTZ R193, R144, R193 ;  /* 0x000000c190c17221 */ /* 0x000fe20000010000 */
[----:B------:R-:W-:Y:S03]  /*15f90*/  FADD.FTZ R146, R146, R197 ;  /* 0x000000c592927221 */ /* 0x000fe60000010000 */
[----:B------:R-:W1:Y:S01]  /*15fa0*/  MUFU.EX2 R61, R61 ;  /* 0x0000003d003d7308 */ /* 0x000e620000000800 */
[----:B------:R-:W-:Y:S03]  /*15fb0*/  HMMA.16816.F32 R16, R24, R38, R16 ;  /* 0x000000261810723c */ /* 0x000fe60000001810 */
[----:B---3--:R-:W-:Y:S01]  /*15fc0*/  F2FP.F16.F32.PACK_AB R24, R69, R68 ;  /* 0x000000444518723e */ /* 0x008fe200000000ff */
[----:B------:R-:W-:Y:S01]  /*15fd0*/  FADD.FTZ R148, R148, R193 ;  /* 0x000000c194947221 */ /* 0x000fe20000010000 */
[----:B--2---:R-:W-:Y:S01]  /*15fe0*/  F2FP.F16.F32.PACK_AB R25, R65, R58 ;  /* 0x0000003a4119723e */ /* 0x004fe200000000ff */
[----:B------:R-:W-:Y:S03]  /*15ff0*/  FADD.FTZ R187, R187, R146 ;  /* 0x00000092bbbb7221 */ /* 0x000fe60000010000 */
[----:B------:R-:W-:Y:S01]  /*16000*/  MUFU.EX2 R54, R59 ;  /* 0x0000003b00367308 */ /* 0x000fe20000000800 */
[----:B------:R-:W-:Y:S01]  /*16010*/  FADD.FTZ R177, R177, R148 ;  /* 0x00000094b1b17221 */ /* 0x000fe20000010000 */
[----:B------:R-:W-:Y:S02]  /*16020*/  IMAD.MOV.U32 R148, RZ, RZ, R0 ;  /* 0x000000ffff947224 */ /* 0x000fe400078e0000 */
[----:B------:R-:W-:Y:S01]  /*16030*/  FADD.FTZ R152, R152, R187 ;  /* 0x000000bb98987221 */ /* 0x000fe20000010000 */
[----:B------:R-:W-:Y:S03]  /*16040*/  FADD.FTZ R122, R122, R177 ;  /* 0x000000b17a7a7221 */ /* 0x000fe60000010000 */
[----:B------:R-:W-:Y:S02]  /*16050*/  FADD.FTZ R167, R167, R152 ;  /* 0x00000098a7a77221 */ /* 0x000fe40000010000 */
[----:B------:R-:W2:Y:S01]  /*16060*/  MUFU.EX2 R57, R57 ;  /* 0x0000003900397308 */ /* 0x000ea20000000800 */
[----:B-1----:R-:W-:Y:S01]  /*16070*/  F2FP.F16.F32.PACK_AB R26, R61, R52 ;  /* 0x000000343d1a723e */ /* 0x002fe200000000ff */
        /* <DEDUP_REMOVED lines=9> */
[----:B------:R-:W1:Y:S01]  /*16110*/  MUFU.EX2 R56, R56 ;  /* 0x0000003800387308 */ /* 0x000e620000000800 */
[----:B--2---:R-:W-:Y:S01]  /*16120*/  F2FP.F16.F32.PACK_AB R27, R57, R54 ;  /* 0x00000036391b723e */ /* 0x004fe200000000ff */
        /* <DEDUP_REMOVED lines=9> */
[----:B------:R-:W2:Y:S03]  /*161c0*/  LDSM.16.MT88.4 R32, [R44+0x3c00] ;  /* 0x003c00002c20783b */ /* 0x000ea60000004200 */
[----:B------:R-:W3:Y:S01]  /*161d0*/  MUFU.EX2 R60, R60 ;  /* 0x0000003c003c7308 */ /* 0x000ee20000000800 */
[----:B-1----:R-:W-:Y:S01]  /*161e0*/  F2FP.F16.F32.PACK_AB R132, R56, R55 ;  /* 0x000000373884723e */ /* 0x002fe200000000ff */
[----:B------:R-:W-:Y:S02]  /*161f0*/  FADD.FTZ R54, R57, R54 ;  /* 0x0000003639367221 */ /* 0x000fe40000010000 */
[C---:B----4-:R-:W-:Y:S06]  /*16200*/  HMMA.16816.F32 R12, R24.reuse, R28, R12 ;  /* 0x0000001c180c723c */ /* 0x050fec000000180c */
[----:B------:R-:W-:Y:S02]  /*16210*/  MUFU.EX2 R36, R36 ;  /* 0x0000002400247308 */ /* 0x000fe40000000800 */
[----:B------:R-:W-:Y:S08]  /*16220*/  HMMA.16816.F32 R16, R24, R30, R16 ;  /* 0x0000001e1810723c */ /* 0x000ff00000001810 */
[----:B------:R-:W1:Y:S01]  /*16230*/  MUFU.EX2 R37, R50 ;  /* 0x0000003200257308 */ /* 0x000e620000000800 */
[C---:B---3--:R-:W-:Y:S01]  /*16240*/  F2FP.F16.F32.PACK_AB R133, R60.reuse, R51 ;  /* 0x000000333c85723e */ /* 0x048fe200000000ff */
[----:B------:R-:W-:Y:S04]  /*16250*/  FADD.FTZ R51, R51, R54 ;  /* 0x0000003633337221 */ /* 0x000fe80000010000 */
[----:B------:R-:W-:Y:S04]  /*16260*/  FADD.FTZ R60, R60, R51 ;  /* 0x000000333c3c7221 */ /* 0x000fe80000010000 */
[----:B------:R-:W-:Y:S10]  /*16270*/  MUFU.EX2 R23, R23 ;  /* 0x0000001700177308 */ /* 0x000ff40000000800 */
[----:B------:R-:W3:Y:S01]  /*16280*/  MUFU.EX2 R46, R46 ;  /* 0x0000002e002e7308 */ /* 0x000ee20000000800 */
[----:B-1----:R-:W-:Y:S02]  /*16290*/  F2FP.F16.F32.PACK_AB R134, R37, R36 ;  /* 0x000000242586723e */ /* 0x002fe400000000ff */
[C---:B---3--:R-:W-:Y:S01]  /*162a0*/  F2FP.F16.F32.PACK_AB R135, R46.reuse, R23 ;  /* 0x000000172e87723e */ /* 0x048fe200000000ff */
[----:B------:R-:W-:Y:S04]  /*162b0*/  FADD.FTZ R23, R23, R60 ;  /* 0x0000003c17177221 */ /* 0x000fe80000010000 */
[----:B------:R-:W-:Y:S02]  /*162c0*/  FADD.FTZ R241, R46, R23 ;  /* 0x000000172ef17221 */ /* 0x000fe40000010000 */
[C---:B-----5:R-:W-:Y:S05]  /*162d0*/  HMMA.16816.F32 R144, R132.reuse, R140, R4 ;  /* 0x0000008c8490723c */ /* 0x060fea0000001804 */
[----:B------:R-:W-:Y:S03]  /*162e0*/  FADD.FTZ R4, R52, R69 ;  /* 0x0000004534047221 */ /* 0x000fe60000010000 */
[C---:B------:R-:W-:Y:S03]  /*162f0*/  HMMA.16816.F32 R140, R132.reuse, R142, R8 ;  /* 0x0000008e848c723c */ /* 0x040fe60000001808 */
[----:B------:R-:W-:Y:S04]  /*16300*/  FADD.FTZ R4, R61, R4 ;  /* 0x000000043d047221 */ /* 0x000fe80000010000 */
[----:B------:R-:W-:Y:S01]  /*16310*/  FADD.FTZ R5, R55, R4 ;  /* 0x0000000437057221 */ /* 0x000fe20000010000 */
[C---:B--2---:R-:W-:Y:S03]  /*16320*/  HMMA.16816.F32 R136, R132.reuse, R32, R12 ;  /* 0x000000208488723c */ /* 0x044fe6000000180c */
[----:B------:R-:W-:Y:S04]  /*16330*/  FADD.FTZ R5, R56, R5 ;  /* 0x0000000538057221 */ /* 0x000fe80000010000 */
[----:B------:R-:W-:Y:S01]  /*16340*/  FADD.FTZ R36, R36, R5 ;  /* 0x0000000524247221 */ /* 0x000fe20000010000 */
[----:B------:R-:W-:Y:S03]  /*16350*/  HMMA.16816.F32 R132, R132, R34, R16 ;  /* 0x000000228484723c */ /* 0x000fe60000001810 */
[----:B------:R-:W-:Y:S05]  /*16360*/  FADD.FTZ R234, R37, R36 ;  /* 0x0000002425ea7221 */ /* 0x000fea0000010000 */
[----:B------:R-:W-:Y:S01]  /*16370*/  @!UPT UIADD3 URZ, UPT, UPT, URZ, URZ, URZ ;  /* 0x000000fffffff290 */ /* 0x000fe2000fffe0ff */
[----:B------:R-:W-:Y:S11]  /*16380*/  @P0 BRA `(.L_x_2155) ;  /* 0xffffff9400340947 */ /* 0x000ff6000383ffff */
.L_x_2148:
        /* <DEDUP_REMOVED lines=10> */
.L_x_2163:
[----:B----4-:R-:W-:Y:S01]  /*16430*/  FADD.FTZ R4, R10, R11 ;  /* 0x0000000b0a047221 */ /* 0x010fe20000010000 */
[----:B------:R-:W3:Y:S01]  /*16440*/  MUFU.RCP R9, R6 ;  /* 0x0000000600097308 */ /* 0x000ee20000001000 */
[----:B------:R-:W-:Y:S05]  /*16450*/  WARPSYNC.ALL ;  /* 0x0000000000007948 */ /* 0x000fea0003800000 */
[----:B------:R-:W-:Y:S01]  /*16460*/  BAR.SYNC.DEFER_BLOCKING 0x0 ;  /* 0x0000000000007b1d */ /* 0x000fe20000010000 */
[----:B------:R-:W-:Y:S02]  /*16470*/  FSETP.NE.FTZ.AND P1, PT, R6, RZ, PT ;  /* 0x000000ff0600720b */ /* 0x000fe40003f35000 */
[----:B------:R-:W-:-:S02]  /*16480*/  LOP3.LUT R12, R213, R209, RZ, 0xfc, !PT ;  /* 0x000000d1d50c7212 */ /* 0x000fc400078efcff */
[----:B------:R-:W-:Y:S01]  /*16490*/  SHF.L.U32 R7, R151, 0x3, RZ ;  /* 0x0000000397077819 */ /* 0x000fe200000006ff */
[----:B------:R-:W2:Y:S01]  /*164a0*/  MUFU.RCP R8, R4 ;  /* 0x0000000400087308 */ /* 0x000ea20000001000 */
[----:B------:R-:W-:Y:S02]  /*164b0*/  FSETP.NE.FTZ.AND P0, PT, R4, RZ, PT ;  /* 0x000000ff0400720b */ /* 0x000fe40003f15000 */
[----:B---3--:R-:W-:Y:S02]  /*164c0*/  FSEL R10, R9, 1, P1 ;  /* 0x3f800000090a7808 */ /* 0x008fe40000800000 */
[----:B------:R-:W-:-:S03]  /*164d0*/  LOP3.LUT R9, R12, 0x20, R7, 0xf8, !PT ;  /* 0x000000200c097812 */ /* 0x000fc600078ef807 */
[C---:B------:R-:W-:Y:S01]  /*164e0*/  FMUL.FTZ R144, R10.reuse, R144 ;  /* 0x000000900a907220 */ /* 0x040fe20000410000 */
[----:B------:R-:W-:Y:S01]  /*164f0*/  LOP3.LUT R9, R9, R232, RZ, 0xfc, !PT ;  /* 0x000000e809097212 */ /* 0x000fe200078efcff */
[C---:B------:R-:W-:Y:S01]  /*16500*/  FMUL.FTZ R145, R10.reuse, R145 ;  /* 0x000000910a917220 */ /* 0x040fe20000410000 */
[C---:B------:R-:W-:Y:S01]  /*16510*/  FMUL.FTZ R140, R10.reuse, R140 ;  /* 0x0000008c0a8c7220 */ /* 0x040fe20000410000 */
[C---:B------:R-:W-:Y:S01]  /*16520*/  FMUL.FTZ R141, R10.reuse, R141 ;  /* 0x0000008d0a8d7220 */ /* 0x040fe20000410000 */
[----:B------:R-:W-:Y:S01]  /*16530*/  LEA R9, R9, R210, 0x2 ;  /* 0x000000d209097211 */ /* 0x000fe200078e10ff */
[----:B------:R-:W-:Y:S01]  /*16540*/  FMUL.FTZ R136, R10, R136 ;  /* 0x000000880a887220 */ /* 0x000fe20000410000 */
[----:B--2---:R-:W-:Y:S01]  /*16550*/  FSEL R8, R8, 1, P0 ;  /* 0x3f80000008087808 */ /* 0x004fe20000000000 */
[C---:B------:R-:W-:Y:S01]  /*16560*/  FMUL.FTZ R137, R10.reuse, R137 ;  /* 0x000000890a897220 */ /* 0x040fe20000410000 */
[C---:B------:R-:W-:Y:S01]  /*16570*/  FMUL.FTZ R132, R10.reuse, R132 ;  /* 0x000000840a847220 */ /* 0x040fe20000410000 */
[----:B------:R-:W-:Y:S01]  /*16580*/  FMUL.FTZ R133, R10, R133 ;  /* 0x000000850a857220 */ /* 0x000fe20000410000 */
[----:B------:R-:W-:Y:S01]  /*16590*/  STS.64 [R9], R144 ;  /* 0x0000009009007388 */ /* 0x000fe20000000a00 */
        /* <DEDUP_REMOVED lines=8> */
[C---:B------:R-:W-:Y:S01]  /*16620*/  LOP3.LUT R8, R7.reuse, 0x40, RZ, 0xc0, !PT ;  /* 0x0000004007087812 */ /* 0x040fe200078ec0ff */
[----:B------:R2:W-:Y:S01]  /*16630*/  STS.64 [R9+0x400], R146 ;  /* 0x0004009209007388 */ /* 0x0005e20000000a00 */
[----:B------:R-:W-:-:S02]  /*16640*/  LOP3.LUT R7, R7, 0x80, RZ, 0xc0, !PT ;  /* 0x0000008007077812 */ /* 0x000fc400078ec0ff */
[C---:B------:R-:W-:Y:S02]  /*16650*/  IADD3 R10, PT, PT, R9.reuse, -R8, RZ ;  /* 0x80000008090a7210 */ /* 0x040fe40007ffe0ff */
[----:B------:R-:W-:-:S03]  /*16660*/  IADD3 R7, PT, PT, R9, -R7, RZ ;  /* 0x8000000709077210 */ /* 0x000fc60007ffe0ff */
[----:B------:R-:W-:Y:S01]  /*16670*/  STS.64 [R10+0x20], R140 ;  /* 0x0000208c0a007388 */ /* 0x000fe20000000a00 */
[----:B------:R-:W-:-:S03]  /*16680*/  IADD3 R8, PT, PT, -R8, R7, RZ ;  /* 0x0000000708087210 */ /* 0x000fc60007ffe1ff */
        /* <DEDUP_REMOVED lines=8> */
[----:B------:R-:W-:Y:S01]  /*16710*/  MOV R23, 0xff800000 ;  /* 0xff80000000177802 */ /* 0x000fe20000000f00 */
[----:B------:R-:W1:Y:S01]  /*16720*/  S2R R15, SR_CTAID.Y ;  /* 0x00000000000f7919 */ /* 0x000e620000002600 */
[----:B--2---:R-:W-:-:S02]  /*16730*/  LOP3.LUT R9, R150, 0xd8, RZ, 0xc0, !PT ;  /* 0x000000d896097812 */ /* 0x004fc400078ec0ff */
[----:B---3--:R-:W-:Y:S01]  /*16740*/  LOP3.LUT R10, R208, 0x30, RZ, 0xc0, !PT ;  /* 0x00000030d00a7812 */ /* 0x008fe200078ec0ff */
[----:B------:R2:W5:Y:S02]  /*16750*/  LD.E.64 R28, desc[UR4][R2.64+0x78] ;  /* 0x00007804021c7980 */ /* 0x000564000c101b00 */
[----:B------:R-:W3:Y:S01]  /*16760*/  @P0 MUFU.LG2 R4, R4 ;  /* 0x0000000400040308 */ /* 0x000ee20000000c00 */
[----:B------:R-:W-:Y:S01]  /*16770*/  SHF.L.U32 R24, R229, 0x6, RZ ;  /* 0x00000006e5187819 */ /* 0x000fe200000006ff */
[----:B------:R2:W5:Y:S01]  /*16780*/  LD.E.64 R26, desc[UR4][R2.64+0xa8] ;  /* 0x0000a804021a7980 */ /* 0x000562000c101b00 */
[----:B----4-:R-:W-:Y:S02]  /*16790*/  LOP3.LUT R7, R9, 0x18, R208, 0x78, !PT ;  /* 0x0000001809077812 */ /* 0x010fe400078e78d0 */
[----:B------:R-:W-:Y:S02]  /*167a0*/  SHF.R.U32.HI R21, RZ, 0x2, R151 ;  /* 0x00000002ff157819 */ /* 0x000fe40000011697 */
[----:B------:R-:W-:Y:S01]  /*167b0*/  LOP3.LUT R7, R7, 0xf24, R150, 0xf8, !PT ;  /* 0x00000f2407077812 */ /* 0x000fe200078ef896 */
[----:B-1----:R-:W-:Y:S01]  /*167c0*/  @P1 FMUL.FTZ R6, R6, 0.69314718246459960938 ;  /* 0x3f31721806061820 */ /* 0x002fe20000410000 */
[----:B------:R-:W-:-:S02]  /*167d0*/  MOV R22, 0xff800000 ;  /* 0xff80000000167802 */ /* 0x000fc40000000f00 */
[----:B------:R-:W-:Y:S01]  /*167e0*/  LEA R210, R7, R210, 0x2 ;  /* 0x000000d207d27211 */ /* 0x000fe200078e10ff */
[C---:B-----5:R-:W-:Y:S01]  /*167f0*/  @P1 FFMA.FTZ R23, R5.reuse, R20, R6 ;  /* 0x0000001405171223 */ /* 0x060fe20000010006 */
[----:B------:R-:W-:Y:S01]  /*16800*/  LOP3.LUT R21, R10, 0x7, R21, 0xf8, !PT ;  /* 0x000000070a157812 */ /* 0x000fe200078ef815 */
[----:B------:R2:W5:Y:S01]  /*16810*/  LD.E R20, desc[UR4][R2.64+0xcc] ;  /* 0x0000cc0402147980 */ /* 0x000562000c101900 */
[----:B---3--:R-:W-:Y:S01]  /*16820*/  @P0 FMUL.FTZ R9, R4, 0.69314718246459960938 ;  /* 0x3f31721804090820 */ /* 0x008fe20000410000 */
[----:B------:R-:W-:Y:S03]  /*16830*/  BAR.SYNC.DEFER_BLOCKING 0x0 ;  /* 0x0000000000007b1d */ /* 0x000fe60000010000 */
[----:B------:R-:W-:Y:S01]  /*16840*/  @P0 FFMA.FTZ R22, R5, R0, R9 ;  /* 0x0000000005160223 */ /* 0x000fe20000010009 */
[----:B------:R-:W-:Y:S02]  /*16850*/  LOP3.LUT P0, RZ, R151, 0x3, RZ, 0xc0, !PT ;  /* 0x0000000397ff7812 */ /* 0x000fe4000780c0ff */
[----:B------:R2:W1:Y:S04]  /*16860*/  LDS.128 R16, [R210] ;  /* 0x00000000d2107984 */ /* 0x0004680000000c00 */
[----:B------:R2:W3:Y:S01]  /*16870*/  LDS.128 R4, [R210+0x1800] ;  /* 0x00180000d2047984 */ /* 0x0004e20000000c00 */
[----:B------:R-:W-:Y:S01]  /*16880*/  BSSY.RECONVERGENT B0, `(.L_x_2157) ;  /* 0x0000010000007945 */ /* 0x000fe20003800200 */
[----:B------:R-:W-:-:S04]  /*16890*/  IMAD R12, R12, R15, UR13 ;  /* 0x0000000d0c0c7e24 */ /* 0x000fc8000f8e020f */
[----:B------:R-:W-:-:S04]  /*168a0*/  IMAD R11, R12, R11, UR11 ;  /* 0x0000000b0c0b7e24 */ /* 0x000fc8000f8e020b */
[----:B------:R-:W-:Y:S02]  /*168b0*/  IMAD R24, R13, R11, R24 ;  /* 0x0000000b0d187224 */ /* 0x000fe400078e0218 */
[----:B------:R2:W4:Y:S04]  /*168c0*/  LDS.128 R12, [R210+0x800] ;  /* 0x00080000d20c7984 */ /* 0x0005280000000c00 */
[----:B------:R2:W1:Y:S01]  /*168d0*/  LDS.128 R8, [R210+0x1000] ;  /* 0x00100000d2087984 */ /* 0x0004620000000c00 */
[----:B---3--:R-:W-:Y:S05]  /*168e0*/  @P0 BRA `(.L_x_2158) ;  /* 0x0000000000240947 */ /* 0x008fea0003800000 */
        /* <DEDUP_REMOVED lines=9> */
.L_x_2158:
[----:B------:R-:W-:Y:S05]  /*16980*/  BSYNC.RECONVERGENT B0 ;  /* 0x0000000000007941 */ /* 0x000fea0003800200 */
.L_x_2157:
[----:B--2---:R-:W2:Y:S01]  /*16990*/  LD.E R2, desc[UR4][R2.64+0xc0] ;  /* 0x0000c00402027980 */ /* 0x004ea2000c101900 */
[----:B------:R-:W-:Y:S01]  /*169a0*/  LOP3.LUT R21, R150, 0x1c, RZ, 0xc0, !PT ;  /* 0x0000001c96157812 */ /* 0x000fe200078ec0ff */
[----:B-----5:R-:W-:Y:S01]  /*169b0*/  IMAD R20, R24, R20, RZ ;  /* 0x0000001418147224 */ /* 0x020fe200078e02ff */
[----:B------:R-:W-:Y:S01]  /*169c0*/  SHF.R.U32.HI R151, RZ, 0x3, R151 ;  /* 0x00000003ff977819 */ /* 0x000fe20000011697 */
[----:B------:R-:W-:Y:S01]  /*169d0*/  IMAD.MOV.U32 R229, RZ, RZ, 0x0 ;  /* 0x00000000ffe57424 */ /* 0x000fe200078e00ff */
[----:B---3--:R-:W-:-:S03]  /*169e0*/  LOP3.LUT R23, R21, 0xfe0, R150, 0xf8, !PT ;  /* 0x00000fe015177812 */ /* 0x008fc600078ef896 */
[----:B------:R-:W-:Y:S01]  /*169f0*/  VIADD R25, R151, 0x10 ;  /* 0x0000001097197836 */ /* 0x000fe20000000000 */
[----:B------:R-:W-:-:S04]  /*16a00*/  IADD3 R23, P0, PT, R20, R23, RZ ;  /* 0x0000001714177210 */ /* 0x000fc80007f1e0ff */
[----:B------:R-:W-:Y:S02]  /*16a10*/  LEA.HI.X.SX32 R20, R20, RZ, 0x1, P0 ;  /* 0x000000ff14147211 */ /* 0x000fe400000f0eff */
[----:B--2---:R-:W-:Y:S01]  /*16a20*/  ISETP.GE.AND P4, PT, R21, R2, PT ;  /* 0x000000021500720c */ /* 0x004fe20003f86270 */
[----:B------:R-:W-:Y:S01]  /*16a30*/  VIADD R21, R151, 0x20 ;  /* 0x0000002097157836 */ /* 0x000fe20000000000 */
[----:B------:R-:W-:Y:S02]  /*16a40*/  LEA R2, P0, R23, R28, 0x2 ;  /* 0x0000001c17027211 */ /* 0x000fe400078010ff */
[CC--:B------:R-:W-:Y:S01]  /*16a50*/  ISETP.GE.OR P3, PT, R151.reuse, R218.reuse, P4 ;  /* 0x000000da9700720c */ /* 0x0c0fe20002766670 */
[----:B------:R-:W-:Y:S01]  /*16a60*/  VIADD R151, R151, 0x30 ;  /* 0x0000003097977836 */ /* 0x000fe20000000000 */
[-C--:B------:R-:W-:Y:S02]  /*16a70*/  ISETP.GE.OR P2, PT, R25, R218.reuse, P4 ;  /* 0x000000da1900720c */ /* 0x080fe40002746670 */
[----:B------:R-:W-:-:S02]  /*16a80*/  ISETP.GE.OR P1, PT, R21, R218, P4 ;  /* 0x000000da1500720c */ /* 0x000fc40002726670 */
[----:B------:R-:W-:Y:S02]  /*16a90*/  ISETP.GE.OR P4, PT, R151, R218, P4 ;  /* 0x000000da9700720c */ /* 0x000fe40002786670 */
[----:B------:R-:W-:-:S05]  /*16aa0*/  LEA.HI.X R3, R23, R29, R20, 0x2, P0 ;  /* 0x0000001d17037211 */ /* 0x000fca00000f1414 */
[----:B-1----:R-:W-:Y:S04]  /*16ab0*/  @!P3 ST.E.128 desc[UR4][R2.64], R16 ;  /* 0x000000100200b985 */ /* 0x002fe8000c101d04 */
[----:B----4-:R-:W-:Y:S04]  /*16ac0*/  @!P2 ST.E.128 desc[UR4][R2.64+0x800], R12 ;  /* 0x0008000c0200a985 */ /* 0x010fe8000c101d04 */
[----:B------:R1:W-:Y:S02]  /*16ad0*/  @!P1 ST.E.128 desc[UR4][R2.64+0x1000], R8 ;  /* 0x0010000802009985 */ /* 0x0003e4000c101d04 */
[----:B-1----:R-:W-:Y:S05]  /*16ae0*/  @P4 RET.REL.NODEC R228 `(_ZN5flash24flash_fwd_splitkv_kernelI23Flash_fwd_kernel_traitsILi32ELi64ELi256ELi4ELb0ELb0EN7cutlass6half_tE19Flash_kernel_traitsILi32ELi64ELi256ELi4ES3_EELb0ELb1ELb0ELb0ELb0ELb0ELb1ELb0EEEvNS_16Flash_fwd_paramsE) ;  /* 0xfffffe94e4444950 */ /* 0x002fea0003c3ffff */
[----:B------:R-:W-:Y:S01]  /*16af0*/  MOV R229, 0x0 ;  /* 0x0000000000e57802 */ /* 0x000fe20000000f00 */
[----:B------:R1:W-:Y:S03]  /*16b00*/  ST.E.128 desc[UR4][R2.64+0x1800], R4 ;  /* 0x0018000402007985 */ /* 0x0003e6000c101d04 */
[----:B-1----:R-:W-:Y:S05]  /*16b10*/  RET.REL.NODEC R228 `(_ZN5flash24flash_fwd_splitkv_kernelI23Flash_fwd_kernel_traitsILi32ELi64ELi256ELi4ELb0ELb0EN7cutlass6half_tE19Flash_kernel_traitsILi32ELi64ELi256ELi4ES3_EELb0ELb1ELb0ELb0ELb0ELb0ELb1ELb0EEEvNS_16Flash_fwd_paramsE) ;  /* 0xfffffe94e4387950 */ /* 0x002fea0003c3ffff */
.L_x_2156:
[----:B------:R-:W-:Y:S01]  /*16b20*/  MOV R7, 0x2 ;  /* 0x0000000200077802 */ /* 0x000fe20000000f00 */
[----:B------:R-:W-:Y:S01]  /*16b30*/  IMAD.MOV.U32 R4, RZ, RZ, 0x1f ;  /* 0x0000001fff047424 */ /* 0x000fe200078e00ff */
[----:B------:R-:W-:-:S07]  /*16b40*/  MOV R8, 0xffffffff ;  /* 0xffffffff00087802 */ /* 0x000fce0000000f00 */
[----:B-1---5:R-:W-:Y:S05]  /*16b50*/  WARPSYNC.COLLECTIVE R8, `(.L_x_2159) ;  /* 0x0000000008087348 */ /* 0x022fea0003c00000 */
[----:B------:R2:W3:Y:S02]  /*16b60*/  SHFL.BFLY P0, R11, R234, R7, R4 ;  /* 0x0c000007ea0b7389 */ /* 0x0004e40000000004 */
[----:B-123-5:R-:W-:Y:S05]  /*16b70*/  ENDCOLLECTIVE ;  /* 0x000000000000791b */ /* 0x02efea0003800000 */
.L_x_2159:
[----:B------:R-:W-:Y:S02]  /*16b80*/  IMAD.MOV.U32 R9, RZ, RZ, R11 ;  /* 0x000000ffff097224 */ /* 0x000fe400078e000b */
[----:B------:R-:W-:Y:S02]  /*16b90*/  IMAD.MOV.U32 R7, RZ, RZ, 0x1 ;  /* 0x00000001ff077424 */ /* 0x000fe400078e00ff */
[----:B------:R-:W-:-:S05]  /*16ba0*/  FADD.FTZ R9, R9, R234 ;  /* 0x000000ea09097221 */ /* 0x000fca0000010000 */
[----:B------:R-:W-:-:S07]  /*16bb0*/  MOV R234, R9 ;  /* 0x0000000900ea7202 */ /* 0x000fce0000000f00 */
[----:B------:R-:W-:Y:S05]  /*16bc0*/  WARPSYNC.COLLECTIVE R8, `(.L_x_2160) ;  /* 0x0000000008087348 */ /* 0x000fea0003c00000 */
[----:B------:R1:W2:Y:S02]  /*16bd0*/  SHFL.BFLY P0, R11, R234, R7, R4 ;  /* 0x0c000007ea0b7389 */ /* 0x0002a40000000004 */
[----:B-12---:R-:W-:Y:S05]  /*16be0*/  ENDCOLLECTIVE ;  /* 0x000000000000791b */ /* 0x006fea0003800000 */
.L_x_2160:
[----:B------:R-:W-:Y:S01]  /*16bf0*/  MOV R234, R241 ;  /* 0x000000f100ea7202 */ /* 0x000fe20000000f00 */
[----:B------:R-:W-:Y:S01]  /*16c00*/  IMAD.MOV.U32 R7, RZ, RZ, 0x2 ;  /* 0x00000002ff077424 */ /* 0x000fe200078e00ff */
[----:B------:R-:W-:-:S07]  /*16c10*/  MOV R6, R11 ;  /* 0x0000000b00067202 */ /* 0x000fce0000000f00 */
[----:B------:R-:W-:Y:S05]  /*16c20*/  WARPSYNC.COLLECTIVE R8, `(.L_x_2161) ;  /* 0x0000000008087348 */ /* 0x000fea0003c00000 */
[----:B------:R1:W2:Y:S02]  /*16c30*/  SHFL.BFLY P0, R11, R234, R7, R4 ;  /* 0x0c000007ea0b7389 */ /* 0x0002a40000000004 */
[----:B-12---:R-:W-:Y:S05]  /*16c40*/  ENDCOLLECTIVE ;  /* 0x000000000000791b */ /* 0x006fea0003800000 */
.L_x_2161:
[----:B------:R-:W-:Y:S01]  /*16c50*/  FADD.FTZ R6, R9, R6 ;  /* 0x0000000609067221 */ /* 0x000fe20000010000 */
[----:B------:R-:W-:Y:S01]  /*16c60*/  FADD.FTZ R10, R11, R241 ;  /* 0x000000f10b0a7221 */ /* 0x000fe20000010000 */
[----:B------:R-:W-:-:S04]  /*16c70*/  MOV R7, 0x1 ;  /* 0x0000000100077802 */ /* 0x000fc80000000f00 */
[----:B------:R-:W-:-:S07]  /*16c80*/  MOV R234, R10 ;  /* 0x0000000a00ea7202 */ /* 0x000fce0000000f00 */
[----:B------:R-:W-:Y:S05]  /*16c90*/  WARPSYNC.COLLECTIVE R8, `(.L_x_2162) ;  /* 0x0000000008087348 */ /* 0x000fea0003c00000 */
[----:B------:R1:W2:Y:S02]  /*16ca0*/  SHFL.BFLY P0, R11, R234, R7, R4 ;  /* 0x0c000007ea0b7389 */ /* 0x0002a40000000004 */
[----:B-12---:R-:W-:Y:S05]  /*16cb0*/  ENDCOLLECTIVE ;  /* 0x000000000000791b */ /* 0x006fea0003800000 */
.L_x_2162:
[----:B------:R-:W-:Y:S05]  /*16cc0*/  BRA `(.L_x_2163) ;  /* 0xfffffff400d87947 */ /* 0x000fea000383ffff */
.L_x_2164:
        /* <DEDUP_REMOVED lines=11> */
.L_x_10238:


//--------------------- .text._ZN5flash24flash_fwd_splitkv_kernelI23Flash_fwd_kernel_traitsILi32ELi64ELi256ELi4ELb0ELb0EN7cutlass6half_tE19Flash_kernel_traitsILi32ELi64ELi256ELi4ES3_EELb0ELb1ELb0ELb0ELb0ELb1ELb1ELb0EEEvNS_16Flash_fwd_paramsE --------------------------
	.section	.text._ZN5flash24flash_fwd_splitkv_kernelI23Flash_fwd_kernel_traitsILi32ELi64ELi256ELi4ELb0ELb0EN7cutlass6half_tE19Flash_kernel_traitsILi32ELi64ELi256ELi4ES3_EELb0ELb1ELb0ELb0ELb0ELb1ELb1ELb0EEEvNS_16Flash_fwd_paramsE,"ax",@progbits
	.align	128
        .global         _ZN5flash24flash_fwd_splitkv_kernelI23Flash_fwd_kernel_traitsILi32ELi64ELi256ELi4ELb0ELb0EN7cutlass6half_tE19Flash_kernel_traitsILi32ELi64ELi256ELi4ES3_EELb0ELb1ELb0ELb0ELb0ELb1ELb1ELb0EEEvNS_16Flash_fwd_paramsE
        .type           _ZN5flash24flash_fwd_splitkv_kernelI23Flash_fwd_kernel_traitsILi32ELi64ELi256ELi4ELb0ELb0EN7cutlass6half_tE19Flash_kernel_traitsILi32ELi64ELi256ELi4ES3_EELb0ELb1ELb0ELb0ELb0ELb1ELb1ELb0EEEvNS_16Flash_fwd_paramsE,@function
        .size           _ZN5flash24flash_fwd_splitkv_kernelI23Flash_fwd_kernel_traitsILi32ELi64ELi256ELi4ELb0ELb0EN7cutlass6half_tE19Flash_kernel_traitsILi32ELi64ELi256ELi4ES3_EELb0ELb1ELb0ELb0ELb0ELb1ELb1ELb0EEEvNS_16Flash_fwd_paramsE,(.L_x_10239 - _ZN5flash24flash_fwd_splitkv_kernelI23Flash_fwd_kernel_traitsILi32ELi64ELi256ELi4ELb0ELb0EN7cutlass6half_tE19Flash_kernel_traitsILi32ELi64ELi256ELi4ES3_EELb0ELb1ELb0ELb0ELb0ELb1ELb1ELb0EEEvNS_16Flash_fwd_paramsE)
        .other          _ZN5flash24flash_fwd_splitkv_kernelI23Flash_fwd_kernel_traitsILi32ELi64ELi256ELi4ELb0ELb0EN7cutlass6half_tE19Flash_kernel_traitsILi32ELi64ELi256ELi4ES3_EELb0ELb1ELb0ELb0ELb0ELb1ELb1ELb0EEEvNS_16Flash_fwd_paramsE,@"STO_CUDA_ENTRY STV_DEFAULT"
_ZN5flash24flash_fwd_splitkv_kernelI23Flash_fwd_kernel_traitsILi32ELi64ELi256ELi4ELb0ELb0EN7cutlass6half_tE19Flash_kernel_traitsILi32ELi64ELi256ELi4ES3_EELb0ELb1ELb0ELb0ELb0ELb1ELb1ELb0EEEvNS_16Flash_fwd_paramsE:
.text._ZN5flash24flash_fwd_splitkv_kernelI23Flash_fwd_kernel_traitsILi32ELi64ELi256ELi4ELb0ELb0EN7cutlass6half_tE19Flash_kernel_traitsILi32ELi64ELi256ELi4ES3_EELb0ELb1ELb0ELb0ELb0ELb1ELb1ELb0EEEvNS_16Flash_fwd_paramsE:
        /* <DEDUP_REMOVED lines=10> */
[----:B------:R-:W-:-:S06]  /*00a0*/  UISETP.NE.U32.AND UP0, UPT, UR11, URZ, UPT ;  /* 0x000000ff0b00728c */ /* 0x000fcc000bf05070 */
[----:B------:R-:W2:Y:S01]  /*00b0*/  LDC.64 R2, c[0x0][0x348] ;  /* 0x0000d200ff027b82 */ /* 0x000ea20000000a00 */
[----:B-1----:R-:W1:Y:S02]  /*00c0*/  MUFU.RCP R0, R0 ;  /* 0x0000000000007308 */ /* 0x002e640000001000 */
[----:B-1----:R-:W-:-:S06]  /*00d0*/  VIADD R0, R0, 0xffffffe ;  /* 0x0ffffffe00007836 */ /* 0x002fcc0000000000 */
[----:B------:R-:W1:Y:S02]  /*00e0*/  F2I.FTZ.U32.TRUNC.NTZ R0, R0 ;  /* 0x0000000000007305 */ /* 0x000e64000021f000 */
[----:B-1----:R-:W-:-:S13]  /*00f0*/  R2UR UR7, R0 ;  /* 0x00000000000772ca */ /* 0x002fda00000e0000 */
        /* <DEDUP_REMOVED lines=13> */
[----:B---34-:R-:W-:-:S12]  /*01d0*/  UIMAD UR11, UR11, UR5, UR4 ;  /* 0x000000050b0b72a4 */ /* 0x018fd8000f8e0204 */
[----:B------:R-:W-:Y:S05]  /*01e0*/  CALL.REL.NOINC `($_ZN5flash24flash_fwd_splitkv_kernelI23Flash_fwd_kernel_traitsILi32ELi64ELi256ELi4ELb0ELb0EN7cutlass6half_tE19Flash_kernel_traitsILi32ELi64ELi256ELi4ES3_EELb0ELb1ELb0ELb0ELb0ELb1ELb1ELb0EEEvNS_16Flash_fwd_paramsE$_ZN5flash30compute_attn_1rowblock_splitkvI23Flash_fwd_kernel_traitsILi32ELi64ELi256ELi4ELb0ELb0EN7cutlass6half_tE19Flash_kernel_traitsILi32ELi64ELi256ELi4ES3_EELb0ELb1ELb0ELb0ELb0ELb1ELb1ELb0ENS_16Flash_fwd_paramsEEEvRKT8_iiiii) ;  /* 0x0000000000087944 */ /* 0x000fea0003c00000 */
[----:B------:R-:W-:Y:S05]  /*01f0*/  BSYNC.RECONVERGENT B3 ;  /* 0x0000000000037941 */ /* 0x000fea0003800200 */
.L_x_2165:
[----:B------:R-:W-:Y:S05]  /*0200*/  EXIT ;  /* 0x000000000000794d */ /* 0x000fea0003800000 */
        .type           $_ZN5flash24flash_fwd_splitkv_kernelI23Flash_fwd_kernel_traitsILi32ELi64ELi256ELi4ELb0ELb0EN7cutlass6half_tE19Flash_kernel_traitsILi32ELi64ELi256ELi4ES3_EELb0ELb1ELb0ELb0ELb0ELb1ELb1ELb0EEEvNS_16Flash_fwd_paramsE$_ZN5flash30compute_attn_1rowblock_splitkvI23Flash_fwd_kernel_traitsILi32ELi64ELi256ELi4ELb0ELb0EN7cutlass6half_tE19Flash_kernel_traitsILi32ELi64ELi256ELi4ES3_EELb0ELb1ELb0ELb0ELb0ELb1ELb1ELb0ENS_16Flash_fwd_paramsEEEvRKT8_iiiii,@function
        .size           $_ZN5flash24flash_fwd_splitkv_kernelI23Flash_fwd_kernel_traitsILi32ELi64ELi256ELi4ELb0ELb0EN7cutlass6half_tE19Flash_kernel_traitsILi32ELi64ELi256ELi4ES3_EELb0ELb1ELb0ELb0ELb0ELb1ELb1ELb0EEEvNS_16Flash_fwd_paramsE$_ZN5flash30compute_attn_1rowblock_splitkvI23Flash_fwd_kernel_traitsILi32ELi64ELi256ELi4ELb0ELb0EN7cutlass6half_tE19Flash_kernel_traitsILi32ELi64ELi256ELi4ES3_EELb0ELb1ELb0ELb0ELb0ELb1ELb1ELb0ENS_16Flash_fwd_paramsEEEvRKT8_iiiii,(.L_x_10239 - $_ZN5flash24flash_fwd_splitkv_kernelI23Flash_fwd_kernel_traitsILi32ELi64ELi256ELi4ELb0ELb0EN7cutlass6half_tE19Flash_kernel_traitsILi32ELi64ELi256ELi4ES3_EELb0ELb1ELb0ELb0ELb0ELb1ELb1ELb0EEEvNS_16Flash_fwd_paramsE$_ZN5flash30compute_attn_1rowblock_splitkvI23Flash_fwd_kernel_traitsILi32ELi64ELi256ELi4ELb0ELb0EN7cutlass6half_tE19Flash_kernel_traitsILi32ELi64ELi256ELi4ES3_EELb0ELb1ELb0ELb0ELb0ELb1ELb1ELb0ENS_16Flash_fwd_paramsEEEvRKT8_iiiii)
$_ZN5flash24flash_fwd_splitkv_kernelI23Flash_fwd_kernel_traitsILi32ELi64ELi256ELi4ELb0ELb0EN7cutlass6half_tE19Flash_kernel_traitsILi32ELi64ELi256ELi4ES3_EELb0ELb1ELb0ELb0ELb0ELb1ELb1ELb0EEEvNS_16Flash_fwd_paramsE$_ZN5flash30compute_attn_1rowblock_splitkvI23Flash_fwd_kernel_traitsILi32ELi64ELi256ELi4ELb0ELb0EN7cutlass6half_tE19Flash_kernel_traitsILi32ELi64ELi256ELi4ES3_EELb0ELb1ELb0ELb0ELb0ELb1ELb1ELb0ENS_16Flash_fwd_paramsEEEvRKT8_iiiii:
[----:B------:R-:W1:Y:S02]  /*0210*/  LDCU.64 UR4, c[0x0][0x358] ;  /* 0x00006b00ff0477ac */ /* 0x000e640008000a00 */
[----:B-1----:R-:W2:Y:S04]  /*0220*/  LD.E.64 R16, desc[UR4][R2.64+0xe0] ;  /* 0x0000e00402107980 */ /* 0x002ea8000c101b00 */
[----:B------:R-:W3:Y:S04]  /*0230*/  LD.E.64 R4, desc[UR4][R2.64+0xe8] ;  /* 0x0000e80402047980 */ /* 0x000ee8000c101b00 */
[----:B------:R-:W4:Y:S04]  /*0240*/  LD.E.64 R10, desc[UR4][R2.64+0xf0] ;  /* 0x0000f004020a7980 */ /* 0x000f28000c101b00 */
[----:B------:R-:W4:Y:S01]  /*0250*/  LD.E.64 R14, desc[UR4][R2.64+0xf8] ;  /* 0x0000f804020e7980 */ /* 0x000f22000c101b00 */
[----:B------:R-:W-:Y:S01]  /*0260*/  IMAD.U32 R0, RZ, RZ, UR13 ;  /* 0x0000000dff007e24 */ /* 0x000fe2000f8e00ff */
        /* <DEDUP_REMOVED lines=10> */
[----:B------:R-:W-:-:S02]  /*0310*/  IMAD.MOV.U32 R9, RZ, RZ, -0x1 ;  /* 0xffffffffff097424 */ /* 0x000fc400078e00ff */
[----:B------:R-:W-:Y:S01]  /*0320*/  IMAD.WIDE.U32 R16, R0, 0x4, R16 ;  /* 0x0000000400107825 */ /* 0x000fe200078e0010 */
[----:B------:R-:W-:Y:S02]  /*0330*/  USHF.L.U32 UR9, UR13, 0x2, URZ ;  /* 0x000000020d097899 */ /* 0x000fe400080006ff */
[----:B------:R-:W-:Y:S02]  /*0340*/  USHF.R.U32.HI UR8, URZ, 0x1e, UR13 ;  /* 0x0000001eff087899 */ /* 0x000fe4000801160d */
[----:B------:R-:W5:Y:S04]  /*0350*/  @P4 LD.E R0, desc[UR4][R16.64+0x4] ;  /* 0x0000040410004980 */ /* 0x000f68000c101900 */
[----:B------:R1:W5:Y:S01]  /*0360*/  @P2 LD.E R9, desc[UR4][R16.64] ;  /* 0x0000000410092980 */ /* 0x000362000c101900 */
[----:B------:R-:W-:-:S02]  /*0370*/  ISETP.NE.U32.AND P2, PT, R4, RZ, PT ;  /* 0x000000ff0400720c */ /* 0x000fc40003f45070 */
[----:B------:R-:W-:Y:S02]  /*0380*/  @P1 IADD3 R12, P0, PT, R10, UR9, RZ ;  /* 0x000000090a0c1c10 */ /* 0x000fe4000ff1e0ff */
[----:B------:R-:W-:Y:S02]  /*0390*/  ISETP.NE.AND.EX P2, PT, R5, RZ, PT, P2 ;  /* 0x000000ff0500720c */ /* 0x000fe40003f45320 */
[----:B------:R-:W-:Y:S01]  /*03a0*/  @P1 IADD3.X R13, PT, PT, R11, UR8, RZ, P0, !PT ;  /* 0x000000080b0d1c10 */ /* 0x000fe200087fe4ff */
[----:B------:R-:W-:Y:S01]  /*03b0*/  IMAD.MOV.U32 R11, RZ, RZ, RZ ;  /* 0x000000ffff0b7224 */ /* 0x000fe200078e00ff */
[----:B------:R-:W-:Y:S01]  /*03c0*/  ISETP.NE.U32.AND P0, PT, R14, RZ, PT ;  /* 0x000000ff0e00720c */ /* 0x000fe20003f05070 */
[----:B------:R-:W-:Y:S04]  /*03d0*/  BSSY.RECONVERGENT B0, `(.L_x_2166) ;  /* 0x000000b000007945 */ /* 0x000fe80003800200 */
[----:B------:R2:W5:Y:S01]  /*03e0*/  @P1 LD.E R11, desc[UR4][R12.64] ;  /* 0x000000040c0b1980 */ /* 0x000562000c101900 */
[----:B------:R-:W-:-:S02]  /*03f0*/  ISETP.NE.AND.EX P0, PT, R15, RZ, PT, P0 ;  /* 0x000000ff0f00720c */ /* 0x000fc40003f05300 */
[----:B-1----:R-:W-:-:S04]  /*0400*/  IADD3 R16, P1, PT, R4, UR9, RZ ;  /* 0x0000000904107c10 */ /* 0x002fc8000ff3e0ff */
[----:B------:R-:W-:Y:S01]  /*0410*/  IADD3.X R17, PT, PT, R5, UR8, RZ, P1, !PT ;  /* 0x0000000805117c10 */ /* 0x000fe20008ffe4ff */
[----:B--2---:R-:W-:Y:S01]  /*0420*/  IMAD.MOV.U32 R12, RZ, RZ, -0x1 ;  /* 0xffffffffff0c7424 */ /* 0x004fe200078e00ff */
[----:B------:R-:W-:Y:S07]  /*0430*/  @!P2 BRA `(.L_x_2167) ;  /* 0x000000000010a947 */ /* 0x000fee0003800000 */
[----:B------:R-:W2:Y:S02]  /*0440*/  LD.E.U8 R4, desc[UR4][R2.64+0x1b2] ;  /* 0x0001b20402047980 */ /* 0x000ea4000c101100 */
[----:B--2---:R-:W-:-:S13]  /*0450*/  ISETP.NE.AND P1, PT, R4, RZ, PT ;  /* 0x000000ff0400720c */ /* 0x004fda0003f25270 */
[----:B------:R-:W-:Y:S05]  /*0460*/  @!P1 BRA `(.L_x_2167) ;  /* 0x0000000000049947 */ /* 0x000fea0003800000 */
[----:B------:R1:W5:Y:S02]  /*0470*/  LD.E R12, desc[UR4][R16.64] ;  /* 0x00000004100c7980 */ /* 0x000364000c101900 */
.L_x_2167:
[----:B------:R-:W-:Y:S05]  /*0480*/  BSYNC.RECONVERGENT B0 ;  /* 0x0000000000007941 */ /* 0x000fea0003800200 */
.L_x_2166:
[----:B------:R-:W-:Y:S04]  /*0490*/  BSSY.RECONVERGENT B0, `(.L_x_2168) ;  /* 0x0000007000007945 */ /* 0x000fe80003800200 */
[----:B------:R-:W-:Y:S05]  /*04a0*/  @!P3 BRA `(.L_x_2169) ;  /* 0x000000000014b947 */ /* 0x000fea0003800000 */
[----:B------:R-:W2:Y:S02]  /*04b0*/  LD.E.U8 R4, desc[UR4][R2.64+0x1b2] ;  /* 0x0001b20402047980 */ /* 0x000ea4000c101100 */
[----:B--2---:R-:W-:-:S13]  /*04c0*/  ISETP.NE.AND P1, PT, R4, RZ, PT ;  /* 0x000000ff0400720c */ /* 0x004fda0003f25270 */
[----:B-----5:R-:W2:Y:S02]  /*04d0*/  @P1 LD.E R74, desc[UR4][R16.64+0x4] ;  /* 0x00000404104a1980 */ /* 0x020ea4000c101900 */
[----:B--2---:R-:W-:-:S06]  /*04e0*/  @P1 IADD3 R74, PT, PT, R74, -R12, RZ ;  /* 0x8000000c4a4a1210 */ /* 0x004fcc0007ffe0ff */
[----:B------:R2:W5:Y:S02]  /*04f0*/  @!P1 LD.E R74, desc[UR4][R16.64] ;  /* 0x00000004104a9980 */ /* 0x000564000c101900 */
.L_x_2169:
[----:B------:R-:W-:Y:S05]  /*0500*/  BSYNC.RECONVERGENT B0 ;  /* 0x0000000000007941 */ /* 0x000fea0003800200 */
.L_x_2168:
[----:B------:R-:W-:Y:S01]  /*0510*/  BSSY.RECONVERGENT B1, `(.L_x_2170) ;  /* 0x0000011000017945 */ /* 0x000fe20003800200 */
[----:B-----5:R-:W-:-:S03]  /*0520*/  @P4 IADD3 R76, PT, PT, R0, -R9, RZ ;  /* 0x80000009004c4210 */ /* 0x020fc60007ffe0ff */
[----:B------:R-:W-:Y:S05]  /*0530*/  @!P0 BRA `(.L_x_2171) ;  /* 0x0000000000148947 */ /* 0x000fea0003800000 */
[----:B------:R-:W-:-:S04]  /*0540*/  IADD3 R74, P0, PT, R14, UR9, RZ ;  /* 0x000000090e4a7c10 */ /* 0x000fc8000ff1e0ff */
[----:B------:R-:W-:-:S05]  /*0550*/  IADD3.X R75, PT, PT, R15, UR8, RZ, P0, !PT ;  /* 0x000000080f4b7c10 */ /* 0x000fca00087fe4ff */
[----:B------:R-:W3:Y:S02]  /*0560*/  LD.E R74, desc[UR4][R74.64] ;  /* 0x000000044a4a7980 */ /* 0x000ee4000c101900 */
[----:B---3--:R-:W-:Y:S01]  /*0570*/  IMAD.IADD R74, R74, 0x1, -R11 ;  /* 0x000000014a4a7824 */ /* 0x008fe200078e0a0b */
[----:B------:R-:W-:Y:S05]  /*0580*/  BRA `(.L_x_2172) ;  /* 0x0000000000247947 */ /* 0x000fea0003800000 */
.L_x_2171:
[----:B------:R-:W3:Y:S01]  /*0590*/  LD.E.64 R4, desc[UR4][R2.64+0x108] ;  /* 0x0001080402047980 */ /* 0x000ee2000c101b00 */
[----:B------:R-:W-:Y:S01]  /*05a0*/  BSSY.RECONVERGENT B0, `(.L_x_2173) ;  /* 0x0000006000007945 */ /* 0x000fe20003800200 */
[----:B------:R-:W-:Y:S01]  /*05b0*/  IMAD.MOV.U32 R0, RZ, RZ, RZ ;  /* 0x000000ffff007224 */ /* 0x000fe200078e00ff */
[----:B---3--:R-:W-:-:S04]  /*05c0*/  ISETP.NE.U32.AND P0, PT, R4, RZ, PT ;  /* 0x000000ff0400720c */ /* 0x008fc80003f05070 */
[----:B------:R-:W-:-:S13]  /*05d0*/  ISETP.NE.AND.EX P0, PT, R5, RZ, PT, P0 ;  /* 0x000000ff0500720c */ /* 0x000fda0003f05300 */
[----:B------:R-:W-:Y:S05]  /*05e0*/  @!P0 BRA `(.L_x_2174) ;  /* 0x0000000000048947 */ /* 0x000fea0003800000 */
[----:B------:R3:W5:Y:S02]  /*05f0*/  LD.E R0, desc[UR4][R2.64+0xbc] ;  /* 0x0000bc0402007980 */ /* 0x000764000c101900 */
.L_x_2174:
[----:B------:R-:W-:Y:S05]  /*0600*/  BSYNC.RECONVERGENT B0 ;  /* 0x0000000000007941 */ /* 0x000fea0003800200 */
.L_x_2173:
[----:B-----5:R-:W-:Y:S02]  /*0610*/  IADD3 R74, PT, PT, R0, R74, -R11 ;  /* 0x0000004a004a7210 */ /* 0x020fe40007ffe80b */
.L_x_2172:
[----:B------:R-:W-:Y:S05]  /*0620*/  BSYNC.RECONVERGENT B1 ;  /* 0x0000000000017941 */ /* 0x000fea0003800200 */
.L_x_2170:
[----:B------:R-:W-:Y:S01]  /*0630*/  IMAD.SHL.U32 R169, R185, 0x40, RZ ;  /* 0x00000040b9a97824 */ /* 0x000fe200078e00ff */
[----:B------:R-:W-:Y:S01]  /*0640*/  MOV R4, R184 ;  /* 0x000000b800047202 */ /* 0x000fe20000000f00 */
[----:B------:R-:W-:-:S03]  /*0650*/  IMAD.MOV.U32 R5, RZ, RZ, 0x0 ;  /* 0x00000000ff057424 */ /* 0x000fc600078e00ff */
[----:B------:R-:W-:-:S13]  /*0660*/  ISETP.GT.AND P0, PT, R76, R169, PT ;  /* 0x000000a94c00720c */ /* 0x000fda0003f04270 */
[----:B-123--:R-:W-:Y:S05]  /*0670*/  @!P0 RET.REL.NODEC R4 `(_ZN5flash24flash_fwd_splitkv_kernelI23Flash_fwd_kernel_traitsILi32ELi64ELi256ELi4ELb0ELb0EN7cutlass6half_tE19Flash_kernel_traitsILi32ELi64ELi256ELi4ES3_EELb0ELb1ELb0ELb0ELb0ELb1ELb1ELb0EEEvNS_16Flash_fwd_paramsE) ;  /* 0xfffffff804608950 */ /* 0x00efea0003c3ffff */
[----:B------:R-:W2:Y:S04]  /*0680*/  LD.E R0, desc[UR4][R2.64+0xb8] ;  /* 0x0000b80402007980 */ /* 0x000ea8000c101900 */
[----:B------:R-:W3:Y:S04]  /*0690*/  LD.E R7, desc[UR4][R2.64+0x188] ;  /* 0x0001880402077980 */ /* 0x000ee8000c101900 */
[----:B------:R-:W4:Y:S01]  /*06a0*/  LD.E R8, desc[UR4][R2.64+0x184] ;  /* 0x0001840402087980 */ /* 0x000f22000c101900 */
[----:B------:R-:W-:-:S04]  /*06b0*/  IABS R5, R6 ;  /* 0x0000000600057213 */ /* 0x000fc80000000000 */
[----:B------:R-:W1:Y:S08]  /*06c0*/  I2F.RP R14, R5 ;  /* 0x00000005000e7306 */ /* 0x000e700000209400 */
[----:B-1----:R-:W1:Y:S02]  /*06d0*/  MUFU.RCP R14, R14 ;  /* 0x0000000e000e7308 */ /* 0x002e640000001000 */
[----:B-1----:R-:W-:-:S06]  /*06e0*/  VIADD R14, R14, 0xffffffe ;  /* 0x0ffffffe0e0e7836 */ /* 0x002fcc0000000000 */
[----:B------:R-:W1:Y:S02]  /*06f0*/  F2I.FTZ.U32.TRUNC.NTZ R15, R14 ;  /* 0x0000000e000f7305 */ /* 0x000e64000021f000 */
[----:B-1----:R-:W-:Y:S02]  /*0700*/  IMAD.MOV R10, RZ, RZ, -R15 ;  /* 0x000000ffff0a7224 */ /* 0x002fe400078e0a0f */
[----:B------:R-:W-:Y:S02]  /*0710*/  IMAD.MOV.U32 R14, RZ, RZ, RZ ;  /* 0x000000ffff0e7224 */ /* 0x000fe400078e00ff */
[----:B------:R-:W-:-:S04]  /*0720*/  IMAD R10, R10, R5, RZ ;  /* 0x000000050a0a7224 */ /* 0x000fc800078e02ff */
[----:B------:R-:W-:Y:S01]  /*0730*/  IMAD.HI.U32 R10, R15, R10, R14 ;  /* 0x0000000a0f0a7227 */ /* 0x000fe200078e000e */
[----:B------:R-:W1:Y:S03]  /*0740*/  S2R R151, SR_TID.X ;  /* 0x0000000000977919 */ /* 0x000e660000002100 */
[----:B--2---:R-:W-:-:S05]  /*0750*/  VIADD R0, R0, 0xff ;  /* 0x000000ff00007836 */ /* 0x004fca0000000000 */
[----:B------:R-:W-:-:S04]  /*0760*/  SHF.R.S32.HI R13, RZ, 0x1f, R0 ;  /* 0x0000001fff0d7819 */ /* 0x000fc80000011400 */
[----:B------:R-:W-:-:S04]  /*0770*/  LEA.HI R13, R13, R0, RZ, 0x8 ;  /* 0x000000000d0d7211 */ /* 0x000fc800078f40ff */
[----:B------:R-:W-:-:S05]  /*0780*/  LEA.HI.SX32 R13, R13, R6, 0x18 ;  /* 0x000000060d0d7211 */ /* 0x000fca00078fc2ff */
[----:B------:R-:W-:Y:S01]  /*0790*/  VIADD R13, R13, 0xffffffff ;  /* 0xffffffff0d0d7836 */ /* 0x000fe20000000000 */
[----:B------:R-:W-:-:S04]  /*07a0*/  IABS R0, R6 ;  /* 0x0000000600007213 */ /* 0x000fc80000000000 */
[----:B------:R-:W-:Y:S01]  /*07b0*/  IABS R4, R13 ;  /* 0x0000000d00047213 */ /* 0x000fe20000000000 */
[----:B------:R-:W-:-:S04]  /*07c0*/  IMAD.MOV R0, RZ, RZ, -R0 ;  /* 0x000000ffff007224 */ /* 0x000fc800078e0a00 */
        /* <DEDUP_REMOVED lines=39> */
[----:B------:R-:W-:Y:S01]  /*0a40*/  IMAD.IADD R76, R76, 0x1, -R169 ;  /* 0x000000014c4c7824 */ /* 0x000fe200078e0aa9 */
[----:B-1----:R-:W2:Y:S02]  /*0a50*/  S2R R2, SR_CTAID.Y ;  /* 0x0000000000027919 */ /* 0x002ea40000002600 */
[----:B--2---:R-:W-:-:S04]  /*0a60*/  IMAD R2, R4, R2, UR13 ;  /* 0x0000000d04027e24 */ /* 0x004fc8000f8e0202 */
[----:B---3--:R-:W-:Y:S02]  /*0a70*/  IMAD R7, R2, R7, UR11 ;  /* 0x0000000b02077e24 */ /* 0x008fe4000f8e0207 */
[----:B------:R-:W-:Y:S01]  /*0a80*/  IMAD.SHL.U32 R2, R151, 0x4, RZ ;  /* 0x0000000497027824 */ /* 0x000fe200078e00ff */
[----:B------:R-:W-:Y:S01]  /*0a90*/  SHF.R.U32.HI R151, RZ, 0x3, R151 ;  /* 0x00000003ff977819 */ /* 0x000fe20000011697 */
[----:B------:R-:W-:-:S03]  /*0aa0*/  IMAD R5, R5, R7, R169 ;  /* 0x0000000705057224 */ /* 0x000fc600078e02a9 */
[C---:B------:R-:W-:Y:S01]  /*0ab0*/  LOP3.LUT R3, R2.reuse, 0x1c, RZ, 0xc0, !PT ;  /* 0x0000001c02037812 */ /* 0x040fe200078ec0ff */
[----:B----4-:R-:W-:Y:S01]  /*0ac0*/  IMAD R6, R5, R6, RZ ;  /* 0x0000000605067224 */ /* 0x010fe200078e02ff */
[----:B------:R-:W-:Y:S02]  /*0ad0*/  LOP3.LUT R2, R2, 0xffc, RZ, 0xc0, !PT ;  /* 0x00000ffc02027812 */ /* 0x000fe400078ec0ff */
[----:B-----5:R-:W-:Y:S01]  /*0ae0*/  ISETP.GE.AND P5, PT, R3, R0, PT ;  /* 0x000000000300720c */ /* 0x020fe20003fa6270 */
[C---:B------:R-:W-:Y:S01]  /*0af0*/  VIADD R0, R151.reuse, 0x10 ;  /* 0x0000001097007836 */ /* 0x040fe20000000000 */
[C---:B------:R-:W-:Y:S02]  /*0b00*/  IADD3 R2, P1, PT, R6.reuse, R2, RZ ;  /* 0x0000000206027210 */ /* 0x040fe40007f3e0ff */
[----:B------:R-:W-:Y:S02]  /*0b10*/  ISETP.GE.OR P6, PT, R151, R76, P5 ;  /* 0x0000004c9700720c */ /* 0x000fe40002fc6670 */
[----:B------:R-:W-:-:S02]  /*0b20*/  LEA.HI.X.SX32 R6, R6, RZ, 0x1, P1 ;  /* 0x000000ff06067211 */ /* 0x000fc400008f0eff */
[----:B------:R-:W-:Y:S02]  /*0b30*/  ISETP.GE.OR P0, PT, R0, R76, P5 ;  /* 0x0000004c0000720c */ /* 0x000fe40002f06670 */
[C---:B------:R-:W-:Y:S02]  /*0b40*/  LEA R8, P1, R2.reuse, R8, 0x2 ;  /* 0x0000000802087211 */ /* 0x040fe400078210ff */
[----:B------:R-:W-:Y:S02]  /*0b50*/  ISETP.NE.AND P4, PT, R3, RZ, PT ;  /* 0x000000ff0300720c */ /* 0x000fe40003f85270 */
[----:B------:R-:W-:Y:S01]  /*0b60*/  LEA.HI.X R9, R2, R9, R6, 0x2, P1 ;  /* 0x0000000902097211 */ /* 0x000fe200008f1406 */
[C---:B------:R-:W-:Y:S01]  /*0b70*/  VIADD R2, R151.reuse, 0x20 ;  /* 0x0000002097027836 */ /* 0x040fe20000000000 */
[-C--:B------:R-:W-:Y:S01]  /*0b80*/  ISETP.GE.OR P2, PT, R0, R76.reuse, P4 ;  /* 0x0000004c0000720c */ /* 0x080fe20002746670 */
[C---:B------:R-:W-:Y:S01]  /*0b90*/  VIADD R0, R151.reuse, 0x30 ;  /* 0x0000003097007836 */ /* 0x040fe20000000000 */
[-C--:B------:R-:W-:Y:S01]  /*0ba0*/  ISETP.GE.OR P3, PT, R151, R76.reuse, P4 ;  /* 0x0000004c9700720c */ /* 0x080fe20002766670 */
[----:B------:R-:W-:Y:S01]  /*0bb0*/  @!P6 ST.E.128 desc[UR4][R8.64], RZ ;  /* 0x000000ff0800e985 */ /* 0x000fe2000c101d04 */
[----:B------:R-:W-:-:S02]  /*0bc0*/  ISETP.GE.OR P1, PT, R2, R76, P4 ;  /* 0x0000004c0200720c */ /* 0x000fc40002726670 */
[-C--:B------:R-:W-:Y:S01]  /*0bd0*/  ISETP.GE.OR P6, PT, R2, R76.reuse, P5 ;  /* 0x0000004c0200720c */ /* 0x080fe20002fc6670 */
[----:B------:R-:W-:Y:S01]  /*0be0*/  @!P0 ST.E.128 desc[UR4][R8.64+0x800], RZ ;  /* 0x000800ff08008985 */ /* 0x000fe2000c101d04 */
[C---:B------:R-:W-:Y:S02]  /*0bf0*/  IADD3 R151, P0, PT, R5.reuse, R151, RZ ;  /* 0x0000009705977210 */ /* 0x040fe40007f1e0ff */
[C---:B------:R-:W-:Y:S02]  /*0c00*/  ISETP.GE.OR P5, PT, R0.reuse, R76, P5 ;  /* 0x0000004c0000720c */ /* 0x040fe40002fa6670 */
[----:B------:R-:W-:Y:S01]  /*0c10*/  LEA.HI.X.SX32 R5, R5, RZ, 0x1, P0 ;  /* 0x000000ff05057211 */ /* 0x000fe200000f0eff */
[----:B------:R-:W-:Y:S01]  /*0c20*/  @!P2 IMAD.MOV.U32 R3, RZ, RZ, -0x800000 ;  /* 0xff800000ff03a424 */ /* 0x000fe200078e00ff */
[C---:B------:R-:W-:Y:S01]  /*0c30*/  LEA R6, P0, R151.reuse, R10, 0x2 ;  /* 0x0000000a97067211 */ /* 0x040fe200078010ff */
[----:B------:R-:W-:Y:S01]  /*0c40*/  @!P3 IMAD.MOV.U32 R4, RZ, RZ, -0x800000 ;  /* 0xff800000ff04b424 */ /* 0x000fe200078e00ff */
[----:B------:R-:W-:Y:S01]  /*0c50*/  ISETP.GE.OR P4, PT, R0, R76, P4 ;  /* 0x0000004c0000720c */ /* 0x000fe20002786670 */
[----:B------:R-:W-:Y:S01]  /*0c60*/  @!P1 IMAD.MOV.U32 R2, RZ, RZ, -0x800000 ;  /* 0xff800000ff029424 */ /* 0x000fe200078e00ff */
[----:B------:R-:W-:Y:S01]  /*0c70*/  LEA.HI.X R7, R151, R11, R5, 0x2, P0 ;  /* 0x0000000b97077211 */ /* 0x000fe200000f1405 */
[----:B------:R-:W-:Y:S04]  /*0c80*/  @!P6 ST.E.128 desc[UR4][R8.64+0x1000], RZ ;  /* 0x001000ff0800e985 */ /* 0x000fe8000c101d04 */
[----:B------:R-:W-:Y:S04]  /*0c90*/  @!P5 ST.E.128 desc[UR4][R8.64+0x1800], RZ ;  /* 0x001800ff0800d985 */ /* 0x000fe8000c101d04 */
[----:B------:R1:W-:Y:S04]  /*0ca0*/  @!P2 ST.E desc[UR4][R6.64+0x40], R3 ;  /* 0x000040030600a985 */ /* 0x0003e8000c101904 */
[----:B------:R2:W-:Y:S04]  /*0cb0*/  @!P1 ST.E desc[UR4][R6.64+0x80], R2 ;  /* 0x0000800206009985 */ /* 0x0005e8000c101904 */
[----:B------:R3:W-:Y:S01]  /*0cc0*/  @!P3 ST.E desc[UR4][R6.64], R4 ;  /* 0x000000040600b985 */ /* 0x0007e2000c101904 */
[----:B-1----:R-:W-:-:S02]  /*0cd0*/  IMAD.MOV.U32 R3, RZ, RZ, 0x0 ;  /* 0x00000000ff037424 */ /* 0x002fc400078e00ff */
[----:B--2---:R-:W-:-:S04]  /*0ce0*/  IMAD.MOV.U32 R2, RZ, RZ, R184 ;  /* 0x000000ffff027224 */ /* 0x004fc800078e00b8 */
[----:B---3--:R-:W-:Y:S05]  /*0cf0*/  @P4 RET.REL.NODEC R2 `(_ZN5flash24flash_fwd_splitkv_kernelI23Flash_fwd_kernel_traitsILi32ELi64ELi256ELi4ELb0ELb0EN7cutlass6half_tE19Flash_kernel_traitsILi32ELi64ELi256ELi4ES3_EELb0ELb1ELb0ELb0ELb0ELb1ELb1ELb0EEEvNS_16Flash_fwd_paramsE) ;  /* 0xfffffff002c04950 */ /* 0x008fea0003c3ffff */
[----:B------:R-:W-:Y:S02]  /*0d00*/  MOV R0, 0xff800000 ;  /* 0xff80000000007802 */ /* 0x000fe40000000f00 */
[----:B------:R-:W-:-:S03]  /*0d10*/  MOV R185, 0x0 ;  /* 0x0000000000b97802 */ /* 0x000fc60000000f00 */
[----:B------:R1:W-:Y:S02]  /*0d20*/  ST.E desc[UR4][R6.64+0xc0], R0 ;  /* 0x0000c00006007985 */ /* 0x0003e4000c101904 */
[----:B-1----:R-:W-:Y:S05]  /*0d30*/  RET.REL.NODEC R184 `(_ZN5flash24flash_fwd_splitkv_kernelI23Flash_fwd_kernel_traitsILi32ELi64ELi256ELi4ELb0ELb0EN7cutlass6half_tE19Flash_kernel_traitsILi32ELi64ELi256ELi4ES3_EELb0ELb1ELb0ELb0ELb0ELb1ELb1ELb0EEEvNS_16Flash_fwd_paramsE) ;  /* 0xfffffff0b8b07950 */ /* 0x002fea0003c3ffff */
.L_x_2175:
        /* <DEDUP_REMOVED lines=42> */
[----:B---3--:R-:W-:Y:S02]  /*0fe0*/  IMAD R0, R13, UR13, RZ ;  /* 0x0000000d0d007c24 */ /* 0x008fe4000f8e02ff */
[----:B------:R-:W-:-:S04]  /*0ff0*/  IMAD.WIDE.U32 R12, R12, UR13, RZ ;  /* 0x0000000d0c0c7c25 */ /* 0x000fc8000f8e00ff */
        /* <DEDUP_REMOVED lines=18> */
[----:B------:R-:W-:Y:S02]  /*1120*/  IABS R6, UR11 ;  /* 0x0000000b00067c13 */ /* 0x000fe40008000000 */
        /* <DEDUP_REMOVED lines=11> */
[----:B------:R-:W-:Y:S02]  /*11e0*/  LOP3.LUT R7, R22, UR11, RZ, 0x3c, !PT ;  /* 0x0000000b16077c12 */ /* 0x000fe4000f8e3cff */
        /* <DEDUP_REMOVED lines=30> */
.L_x_2177:
        /* <DEDUP_REMOVED lines=8> */
[----:B------:R-:W-:-:S02]  /*1450*/  MOV R18, RZ ;  /* 0x000000ff00127202 */ /* 0x000fc40000000f00 */
[----:B------:R-:W-:Y:S02]  /*1460*/  IABS R7, UR11 ;  /* 0x0000000b00077c13 */ /* 0x000fe40008000000 */
[----:B------:R-:W-:Y:S02]  /*1470*/  @!P2 SHF.R.S32.HI R6, RZ, 0x1f, R11 ;  /* 0x0000001fff06a819 */ /* 0x000fe4000001140b */
        /* <DEDUP_REMOVED lines=12> */
[----:B--2---:R-:W-:Y:S02]  /*1540*/  @!P2 IMAD R0, R171, R11, RZ ;  /* 0x0000000bab00a224 */ /* 0x004fe400078e02ff */
[----:B------:R-:W-:Y:S02]  /*1550*/  IMAD R5, R8, R5, R7 ;  /* 0x0000000508057224 */ /* 0x000fe400078e0207 */
[----:B------:R-:W-:Y:S02]  /*1560*/  @!P2 IMAD R0, R6, R170, R0 ;  /* 0x000000aa0600a224 */ /* 0x000fe400078e0200 */
[----:B------:R-:W-:Y:S01]  /*1570*/  @!P2 IMAD.WIDE.U32 R18, R170, R11, RZ ;  /* 0x0000000baa12a225 */ /* 0x000fe200078e00ff */
[----:B------:R-:W-:-:S04]  /*1580*/  ISETP.GT.U32.AND P1, PT, R4, R5, PT ;  /* 0x000000050400720c */ /* 0x000fc80003f24070 */
[----:B------:R-:W-:Y:S01]  /*1590*/  @!P2 IADD3 R19, PT, PT, R19, R0, RZ ;  /* 0x000000001313a210 */ /* 0x000fe20007ffe0ff */
[----:B---3-5:R-:W-:Y:S01]  /*15a0*/  @!P2 IMAD R6, R15, R10, RZ ;  /* 0x0000000a0f06a224 */ /* 0x028fe200078e02ff */
[----:B------:R-:W-:Y:S01]  /*15b0*/  @!P2 SHF.R.S32.HI R0, RZ, 0x1f, R10 ;  /* 0x0000001fff00a819 */ /* 0x000fe2000001140a */
[----:B------:R-:W-:-:S04]  /*15c0*/  @P2 IMAD.IADD R7, R11, 0x1, R12 ;  /* 0x000000010b072824 */ /* 0x000fc800078e020c */
[C---:B------:R-:W-:Y:S02]  /*15d0*/  @!P2 IMAD R6, R14.reuse, R0, R6 ;  /* 0x000000000e06a224 */ /* 0x040fe400078e0206 */
[----:B------:R-:W-:Y:S01]  /*15e0*/  @!P2 IMAD.WIDE.U32 R14, R14, R10, R18 ;  /* 0x0000000a0e0ea225 */ /* 0x000fe200078e0012 */
[----:B------:R-:W-:-:S03]  /*15f0*/  @!P1 IADD3 R5, PT, PT, R5, -R4, RZ ;  /* 0x8000000405059210 */ /* 0x000fc60007ffe0ff */
[-C--:B------:R-:W-:Y:S02]  /*1600*/  @P2 IMAD R0, R171, R7.reuse, RZ ;  /* 0x00000007ab002224 */ /* 0x080fe400078e02ff */
[----:B------:R-:W-:Y:S01]  /*1610*/  @P2 IMAD.WIDE.U32 R18, R170, R7, RZ ;  /* 0x00000007aa122225 */ /* 0x000fe200078e00ff */
[----:B------:R-:W-:-:S03]  /*1620*/  @!P2 MOV R7, R14 ;  /* 0x0000000e0007a202 */ /* 0x000fc60000000f00 */
[----:B------:R-:W-:Y:S01]  /*1630*/  @!P2 IMAD.IADD R6, R15, 0x1, R6 ;  /* 0x000000010f06a824 */ /* 0x000fe200078e0206 */
[----:B------:R-:W-:Y:S01]  /*1640*/  ISETP.GE.U32.AND P4, PT, R5, R4, PT ;  /* 0x000000040500720c */ /* 0x000fe20003f86070 */
[----:B------:R-:W-:Y:S01]  /*1650*/  @P2 IMAD.IADD R6, R19, 0x1, R0 ;  /* 0x0000000113062824 */ /* 0x000fe200078e0200 */
[----:B------:R-:W-:Y:S02]  /*1660*/  @P2 MOV R7, R18 ;  /* 0x0000001200072202 */ /* 0x000fe40000000f00 */
[----:B------:R-:W-:Y:S02]  /*1670*/  LOP3.LUT R4, R22, UR11, RZ, 0x3c, !PT ;  /* 0x0000000b16047c12 */ /* 0x000fe4000f8e3cff */
[----:B------:R-:W-:Y:S02]  /*1680*/  LOP3.LUT R7, R7, R6, RZ, 0x3c, !PT ;  /* 0x0000000607077212 */ /* 0x000fe400078e3cff */
[----:B------:R-:W-:Y:S02]  /*1690*/  ISETP.GE.AND P0, PT, R4, RZ, PT ;  /* 0x000000ff0400720c */ /* 0x000fe40003f06270 */
[----:B------:R-:W-:-:S02]  /*16a0*/  ISETP.NE.AND P3, PT, R22, RZ, PT ;  /* 0x000000ff1600720c */ /* 0x000fc40003f65270 */
[----:B------:R-:W-:Y:S02]  /*16b0*/  @!P1 IADD3 R8, PT, PT, R8, 0x1, RZ ;  /* 0x0000000108089810 */ /* 0x000fe40007ffe0ff */
[----:B------:R-:W-:Y:S02]  /*16c0*/  LOP3.LUT R6, R7, R6, RZ, 0x3c, !PT ;  /* 0x0000000607067212 */ /* 0x000fe400078e3cff */
[----:B------:R-:W-:Y:S01]  /*16d0*/  LEA R14, R31, 0xffffff00, 0x8 ;  /* 0xffffff001f0e7811 */ /* 0x000fe200078e40ff */
[----:B------:R-:W-:Y:S01]  /*16e0*/  @!P2 IMAD R4, R173, R11, RZ ;  /* 0x0000000bad04a224 */ /* 0x000fe200078e02ff */
[----:B------:R-:W-:Y:S01]  /*16f0*/  @!P2 SHF.R.S32.HI R0, RZ, 0x1f, R11 ;  /* 0x0000001fff00a819 */ /* 0x000fe2000001140b */
[----:B------:R-:W-:Y:S01]  /*1700*/  @P4 VIADD R8, R8, 0x1 ;  /* 0x0000000108084836 */ /* 0x000fe20000000000 */
[----:B------:R-:W-:Y:S01]  /*1710*/  LOP3.LUT R7, R7, R6, RZ, 0x3c, !PT ;  /* 0x0000000607077212 */ /* 0x000fe200078e3cff */
[----:B------:R-:W-:Y:S01]  /*1720*/  IMAD R5, R171, R14, RZ ;  /* 0x0000000eab057224 */ /* 0x000fe200078e02ff */
[----:B------:R-:W-:Y:S01]  /*1730*/  SHF.R.S32.HI R18, RZ, 0x1f, R14 ;  /* 0x0000001fff127819 */ /* 0x000fe2000001140e */
[----:B------:R-:W-:-:S02]  /*1740*/  @!P2 IMAD R0, R0, R172, R4 ;  /* 0x000000ac0000a224 */ /* 0x000fc400078e0204 */
[----:B------:R-:W-:Y:S01]  /*1750*/  @!P2 IMAD.WIDE.U32 R24, R172, R11, RZ ;  /* 0x0000000bac18a225 */ /* 0x000fe200078e00ff */
[----:B------:R-:W-:-:S03]  /*1760*/  @!P0 IADD3 R8, PT, PT, -R8, RZ, RZ ;  /* 0x000000ff08088210 */ /* 0x000fc60007ffe1ff */
[----:B------:R-:W-:Y:S01]  /*1770*/  IMAD.WIDE.U32 R6, R170, R14, R6 ;  /* 0x0000000eaa067225 */ /* 0x000fe200078e0006 */
[----:B------:R-:W-:-:S03]  /*1780*/  @!P3 LOP3.LUT R8, RZ, R22, RZ, 0x33, !PT ;  /* 0x00000016ff08b212 */ /* 0x000fc600078e33ff */
[----:B------:R-:W-:Y:S01]  /*1790*/  IMAD R5, R18, R170, R5 ;  /* 0x000000aa12057224 */ /* 0x000fe200078e0205 */
[----:B------:R-:W-:Y:S01]  /*17a0*/  @!P2 IADD3 R25, PT, PT, R25, R0, RZ ;  /* 0x000000001919a210 */ /* 0x000fe20007ffe0ff */
[----:B------:R-:W-:Y:S01]  /*17b0*/  @P2 IMAD.IADD R11, R11, 0x1, R12 ;  /* 0x000000010b0b2824 */ /* 0x000fe200078e020c */
[----:B------:R-:W-:Y:S01]  /*17c0*/  MOV R12, R6 ;  /* 0x00000006000c7202 */ /* 0x000fe20000000f00 */
[----:B----4-:R-:W-:Y:S01]  /*17d0*/  @!P2 IMAD R4, R21, R10, RZ ;  /* 0x0000000a1504a224 */ /* 0x010fe200078e02ff */
[----:B------:R-:W-:Y:S02]  /*17e0*/  @!P2 SHF.R.S32.HI R0, RZ, 0x1f, R10 ;  /* 0x0000001fff00a819 */ /* 0x000fe4000001140a */
[----:B------:R-:W-:Y:S01]  /*17f0*/  IADD3 R13, PT, PT, R7, R5, RZ ;  /* 0x00000005070d7210 */ /* 0x000fe20007ffe0ff */
        /* <DEDUP_REMOVED lines=14> */
.L_x_2178:
[----:B------:R-:W-:Y:S05]  /*18e0*/  BSYNC.RECONVERGENT B0 ;  /* 0x0000000000007941 */ /* 0x000fea0003800200 */
.L_x_2176:
        /* <DEDUP_REMOVED lines=25> */
[C---:B------:R-:W-:Y:S02]  /*1a80*/  LOP3.LUT R15, R22.reuse, UR11, RZ, 0x3c, !PT ;  /* 0x0000000b160f7c12 */ /* 0x040fe4000f8e3cff */
        /* <DEDUP_REMOVED lines=8> */
[C---:B------:R-:W-:Y:S01]  /*1b10*/  IMAD R15, R14.reuse, R173, R15 ;  /* 0x000000ad0e0f7224 */ /* 0x040fe200078e020f */
        /* <DEDUP_REMOVED lines=11> */
[----:B------:R-:W-:Y:S01]  /*1bd0*/  IMAD.IADD R14, R19, 0x1, R14 ;  /* 0x00000001130e7824 */ /* 0x000fe200078e020e */
[----:B------:R-:W-:-:S04]  /*1be0*/  SHF.R.U32.HI R78, RZ, 0x2, R151 ;  /* 0x00000002ff4e7819 */ /* 0x000fc80000011697 */
[----:B------:R-:W-:Y:S02]  /*1bf0*/  IADD3.X R17, PT, PT, R15, R14, RZ, P0, !PT ;  /* 0x0000000e0f117210 */ /* 0x000fe400007fe4ff */
[----:B------:R-:W-:Y:S01]  /*1c00*/  IADD3 R14, P0, PT, R45, R8, RZ ;  /* 0x000000082d0e7210 */ /* 0x000fe20007f1e0ff */
[----:B------:R-:W-:-:S03]  /*1c10*/  IMAD.WIDE.U32 R16, R78, R172, R16 ;  /* 0x000000ac4e107225 */ /* 0x000fc600078e0010 */
[----:B------:R-:W-:Y:S01]  /*1c20*/  IADD3.X R15, PT, PT, RZ, R0, RZ, P0, !PT ;  /* 0x00000000ff0f7210 */ /* 0x000fe200007fe4ff */
[----:B------:R-:W-:Y:S01]  /*1c30*/  IMAD R0, R173, R78, RZ ;  /* 0x0000004ead007224 */ /* 0x000fe200078e02ff */
[----:B------:R-:W-:Y:S01]  /*1c40*/  USHF.R.S32.HI UR6, URZ, 0x1f, UR11 ;  /* 0x0000001fff067899 */ /* 0x000fe2000801140b */
[----:B------:R-:W-:Y:S02]  /*1c50*/  IADD3 R169, PT, PT, -R169, R76, RZ ;  /* 0x0000004ca9a97210 */ /* 0x000fe40007ffe1ff */
[----:B------:R-:W-:Y:S01]  /*1c60*/  IMAD.IADD R182, R17, 0x1, R0 ;  /* 0x0000000111b67824 */ /* 0x000fe200078e0200 */
[----:B------:R-:W-:Y:S01]  /*1c70*/  LOP3.LUT R188, R189, 0xc0, RZ, 0xc0, !PT ;  /* 0x000000c0bdbc7812 */ /* 0x000fe200078ec0ff */
[----:B------:R-:W-:-:S03]  /*1c80*/  IMAD R179, R171, R78, RZ ;  /* 0x0000004eabb37224 */ /* 0x000fc600078e02ff */
[----:B------:R-:W-:Y:S01]  /*1c90*/  LOP3.LUT R188, R188, 0x18, R151, 0xf8, !PT ;  /* 0x00000018bcbc7812 */ /* 0x000fe200078ef897 */
[----:B------:R-:W-:Y:S01]  /*1ca0*/  IMAD.WIDE.U32 R14, R78, R170, R14 ;  /* 0x000000aa4e0e7225 */ /* 0x000fe200078e000e */
[----:B------:R-:W-:Y:S02]  /*1cb0*/  LOP3.LUT R181, R189, 0x1f20, RZ, 0xc0, !PT ;  /* 0x00001f20bdb57812 */ /* 0x000fe400078ec0ff */
[----:B------:R-:W-:Y:S02]  /*1cc0*/  LOP3.LUT R44, R188, R45, RZ, 0x3c, !PT ;  /* 0x0000002dbc2c7212 */ /* 0x000fe400078e3cff */
[----:B------:R-:W-:Y:S02]  /*1cd0*/  LOP3.LUT R191, R191, R190, RZ, 0x3c, !PT ;  /* 0x000000bebfbf7212 */ /* 0x000fe400078e3cff */
[----:B------:R-:W-:Y:S02]  /*1ce0*/  IADD3 R179, PT, PT, R15, R179, RZ ;  /* 0x000000b30fb37210 */ /* 0x000fe40007ffe0ff */
[----:B------:R-:W-:-:S02]  /*1cf0*/  LOP3.LUT R44, R181, R44, RZ, 0xfc, !PT ;  /* 0x0000002cb52c7212 */ /* 0x000fc400078efcff */
[----:B------:R-:W-:Y:S01]  /*1d00*/  MOV R79, RZ ;  /* 0x000000ff004f7202 */ /* 0x000fe20000000f00 */
[----:B------:R-:W-:Y:S01]  /*1d10*/  BSSY.RECONVERGENT B0, `(.L_x_2179) ;  /* 0x000002f000007945 */ /* 0x000fe20003800200 */
[----:B------:R-:W-:-:S04]  /*1d20*/  LOP3.LUT R190, R191, R190, RZ, 0x3c, !PT ;  /* 0x000000bebfbe7212 */ /* 0x000fc800078e3cff */
[----:B------:R-:W-:Y:S01]  /*1d30*/  LOP3.LUT R191, R191, R190, RZ, 0x3c, !PT ;  /* 0x000000bebfbf7212 */ /* 0x000fe200078e3cff */
[----:B--2---:R-:W-:-:S04]  /*1d40*/  @P3 IMAD.WIDE.U32 R18, R6, R9, RZ ;  /* 0x0000000906123225 */ /* 0x004fc800078e00ff */
[----:B------:R-:W-:Y:S02]  /*1d50*/  @P3 IMAD R9, R7, R9, RZ ;  /* 0x0000000907093224 */ /* 0x000fe400078e02ff */
[----:B---3--:R-:W-:Y:S02]  /*1d60*/  @!P3 IMAD R10, R27, UR13, RZ ;  /* 0x0000000d1b0abc24 */ /* 0x008fe4000f8e02ff */
[----:B------:R-:W-:-:S04]  /*1d70*/  @!P3 IMAD.WIDE.U32 R26, R26, UR13, RZ ;  /* 0x0000000d1a1abc25 */ /* 0x000fc8000f8e00ff */
[----:B------:R-:W-:Y:S02]  /*1d80*/  @!P3 IMAD.MOV.U32 R8, RZ, RZ, R26 ;  /* 0x000000ffff08b224 */ /* 0x000fe400078e001a */
[----:B------:R-:W-:Y:S02]  /*1d90*/  @P3 IMAD.MOV.U32 R8, RZ, RZ, R18 ;  /* 0x000000ffff083224 */ /* 0x000fe400078e0012 */
[----:B------:R-:W-:Y:S02]  /*1da0*/  @!P3 IMAD.IADD R10, R27, 0x1, R10 ;  /* 0x000000011b0ab824 */ /* 0x000fe400078e020a */
[----:B------:R-:W-:Y:S01]  /*1db0*/  @P3 IMAD.IADD R10, R19, 0x1, R9 ;  /* 0x00000001130a3824 */ /* 0x000fe200078e0209 */
[----:B------:R-:W-:Y:S01]  /*1dc0*/  IADD3 R8, P0, PT, R45, R8, RZ ;  /* 0x000000082d087210 */ /* 0x000fe20007f1e0ff */
[----:B------:R-:W-:-:S04]  /*1dd0*/  IMAD R0, R13, UR11, RZ ;  /* 0x0000000b0d007c24 */ /* 0x000fc8000f8e02ff */
[----:B------:R-:W-:Y:S01]  /*1de0*/  IMAD.X R9, RZ, RZ, R10, P0 ;  /* 0x000000ffff097224 */ /* 0x000fe200000e060a */
[----:B------:R-:W-:Y:S01]  /*1df0*/  ISETP.GE.AND P0, PT, R78, R169, PT ;  /* 0x000000a94e00720c */ /* 0x000fe20003f06270 */
[----:B------:R-:W-:Y:S01]  /*1e00*/  IMAD R0, R12, UR6, R0 ;  /* 0x000000060c007c24 */ /* 0x000fe2000f8e0200 */
[----:B------:R-:W-:Y:S02]  /*1e10*/  UMOV UR6, 0x400 ;  /* 0x0000040000067882 */ /* 0x000fe40000000000 */
[----:B-1----:R-:W-:Y:S01]  /*1e20*/  ULEA UR6, UR7, UR6, 0x18 ;  /* 0x0000000607067291 */ /* 0x002fe2000f8ec0ff */
[----:B----4-:R-:W-:Y:S01]  /*1e30*/  LEA R180, P2, R14, R20, 0x1 ;  /* 0x000000140eb47211 */ /* 0x010fe200078408ff */
[----:B------:R-:W-:Y:S01]  /*1e40*/  IMAD.WIDE.U32 R12, R12, UR11, R8 ;  /* 0x0000000b0c0c7c25 */ /* 0x000fe2000f8e0008 */
[----:B------:R-:W-:-:S03]  /*1e50*/  LEA R183, P1, R16, R24, 0x1 ;  /* 0x0000001810b77211 */ /* 0x000fc600078208ff */
[----:B------:R-:W-:Y:S01]  /*1e60*/  IMAD.U32 R166, RZ, RZ, UR6 ;  /* 0x00000006ffa67e24 */ /* 0x000fe2000f8e00ff */
[----:B------:R-:W-:Y:S01]  /*1e70*/  LEA.HI.X R179, R14, R21, R179, 0x1, P2 ;  /* 0x000000150eb37211 */ /* 0x000fe200010f0cb3 */
[----:B------:R-:W-:Y:S01]  /*1e80*/  @!P3 IMAD.MOV.U32 R10, RZ, RZ, R6 ;  /* 0x000000ffff0ab224 */ /* 0x000fe200078e0006 */
[----:B------:R-:W-:Y:S01]  /*1e90*/  @!P3 MOV R11, R7 ;  /* 0x00000007000bb202 */ /* 0x000fe20000000f00 */
[----:B------:R-:W-:Y:S01]  /*1ea0*/  @P3 IMAD.MOV.U32 R11, RZ, RZ, R7 ;  /* 0x000000ffff0b3224 */ /* 0x000fe200078e0007 */
[----:B------:R-:W-:Y:S01]  /*1eb0*/  LEA.HI.X R182, R16, R25, R182, 0x1, P1 ;  /* 0x0000001910b67211 */ /* 0x000fe200008f0cb6 */
[----:B------:R-:W-:Y:S01]  /*1ec0*/  IMAD.WIDE.U32 R14, R185, 0x40, R78 ;  /* 0x00000040b90e7825 */ /* 0x000fe200078e004e */
[----:B------:R-:W-:Y:S02]  /*1ed0*/  @P3 MOV R10, R6 ;  /* 0x00000006000a3202 */ /* 0x000fe40000000f00 */
        /* <DEDUP_REMOVED lines=17> */
.L_x_2181:
[----:B------:R2:W-:Y:S02]  /*1ff0*/  STS.128 [R44], RZ ;  /* 0x000000ff2c007388 */ /* 0x0005e40000000c00 */
.L_x_2180:
[----:B------:R-:W-:Y:S05]  /*2000*/  BSYNC.RECONVERGENT B0 ;  /* 0x0000000000007941 */ /* 0x000fea0003800200 */
.L_x_2179:
[----:B------:R-:W-:Y:S01]  /*2010*/  VIADD R6, R78, 0x20 ;  /* 0x000000204e067836 */ /* 0x000fe20000000000 */
[----:B------:R-:W-:Y:S01]  /*2020*/  BSSY.RECONVERGENT B0, `(.L_x_2182) ;  /* 0x0000016000007945 */ /* 0x000fe20003800200 */
[----:B------:R-:W-:-:S03]  /*2030*/  IMAD.SHL.U32 R46, R31, 0x100, RZ ;  /* 0x000001001f2e7824 */ /* 0x000fc600078e00ff */
[----:B------:R-:W-:Y:S02]  /*2040*/  ISETP.GE.AND P0, PT, R6, R169, PT ;  /* 0x000000a90600720c */ /* 0x000fe40003f06270 */
[----:B------:R-:W-:-:S04]  /*2050*/  IADD3 R0, PT, PT, R74, 0x100, -R46 ;  /* 0x000001004a007810 */ /* 0x000fc80007ffe82e */
        /* <DEDUP_REMOVED lines=18> */
.L_x_2183:
[----:B------:R-:W-:Y:S05]  /*2180*/  BSYNC.RECONVERGENT B0 ;  /* 0x0000000000007941 */ /* 0x000fea0003800200 */
.L_x_2182:
[----:B------:R-:W-:Y:S01]  /*2190*/  BSSY.RECONVERGENT B0, `(.L_x_2184) ;  /* 0x000000e000007945 */ /* 0x000fe20003800200 */
[C---:B----4-:R-:W-:Y:S02]  /*21a0*/  SHF.L.U64.HI R5, R170.reuse, 0x5, R171 ;  /* 0x00000005aa057819 */ /* 0x050fe400000102ab */
[----:B------:R-:W-:Y:S01]  /*21b0*/  SHF.L.U32 R4, R170, 0x5, RZ ;  /* 0x00000005aa047819 */ /* 0x000fe200000006ff */
[----:B------:R-:W-:Y:S05]  /*21c0*/  @P5 BRA `(.L_x_2185) ;  /* 0x0000000000285947 */ /* 0x000fea0003800000 */
[----:B------:R-:W-:-:S13]  /*21d0*/  ISETP.GE.AND P0, PT, R45, R187, PT ;  /* 0x000000bb2d00720c */ /* 0x000fda0003f06270 */
        /* <DEDUP_REMOVED lines=8> */
.L_x_2186:
[----:B------:R4:W-:Y:S02]  /*2260*/  STS.128 [R44+0x1000], RZ ;  /* 0x001000ff2c007388 */ /* 0x0009e40000000c00 */
.L_x_2185:
[----:B------:R-:W-:Y:S05]  /*2270*/  BSYNC.RECONVERGENT B0 ;  /* 0x0000000000007941 */ /* 0x000fea0003800200 */
.L_x_2184:
[----:B------:R-:W-:Y:S01]  /*2280*/  ISETP.GE.AND P2, PT, R6, R0, PT ;  /* 0x000000000600720c */ /* 0x000fe20003f46270 */
[----:B------:R-:W-:Y:S01]  /*2290*/  VIADD R12, R78, 0x40 ;  /* 0x000000404e0c7836 */ /* 0x000fe20000000000 */
[----:B------:R-:W-:Y:S01]  /*22a0*/  LEA R14, P0, R4, R180, 0x1 ;  /* 0x000000b4040e7211 */ /* 0x000fe200078008ff */
[C---:B------:R-:W-:Y:S01]  /*22b0*/  VIADD R11, R78.reuse, 0x60 ;  /* 0x000000604e0b7836 */ /* 0x040fe20000000000 */
[----:B------:R-:W-:Y:S01]  /*22c0*/  BSSY.RECONVERGENT B0, `(.L_x_2187) ;  /* 0x0000011000007945 */ /* 0x000fe20003800200 */
[----:B------:R-:W-:Y:S01]  /*22d0*/  VIADD R10, R78, 0x80 ;  /* 0x000000804e0a7836 */ /* 0x000fe20000000000 */
[----:B------:R-:W-:Y:S01]  /*22e0*/  LEA.HI.X R15, R4, R179, R5, 0x1, P0 ;  /* 0x000000b3040f7211 */ /* 0x000fe200000f0c05 */
[----:B----4-:R-:W-:Y:S01]  /*22f0*/  VIADD R9, R78, 0xa0 ;  /* 0x000000a04e097836 */ /* 0x010fe20000000000 */
        /* <DEDUP_REMOVED lines=13> */
.L_x_2188:
[----:B------:R-:W-:Y:S05]  /*23d0*/  BSYNC.RECONVERGENT B0 ;  /* 0x0000000000007941 */ /* 0x000fea0003800200 */
.L_x_2187:
        /* <DEDUP_REMOVED lines=13> */
.L_x_2190:
[----:B------:R-:W-:Y:S05]  /*24b0*/  BSYNC.RECONVERGENT B0 ;  /* 0x0000000000007941 */ /* 0x000fea0003800200 */
.L_x_2189:
        /* <DEDUP_REMOVED lines=12> */
.L_x_2192:
[----:B------:R-:W-:Y:S05]  /*2580*/  BSYNC.RECONVERGENT B0 ;  /* 0x0000000000007941 */ /* 0x000fea0003800200 */
.L_x_2191:
        /* <DEDUP_REMOVED lines=15> */
.L_x_2194:
[----:B------:R-:W-:Y:S05]  /*2680*/  BSYNC.RECONVERGENT B0 ;  /* 0x0000000000007941 */ /* 0x000fea0003800200 */
.L_x_2193:
        /* <DEDUP_REMOVED lines=11> */
.L_x_2196:
[----:B------:R-:W-:Y:S05]  /*2740*/  BSYNC.RECONVERGENT B0 ;  /* 0x0000000000007941 */ /* 0x000fea0003800200 */
.L_x_2195:
        /* <DEDUP_REMOVED lines=15> */
.L_x_2198:
[----:B------:R-:W-:Y:S05]  /*2840*/  BSYNC.RECONVERGENT B0 ;  /* 0x0000000000007941 */ /* 0x000fea0003800200 */
.L_x_2197:
[----:B------:R-:W-:Y:S04]  /*2850*/  BSSY.RECONVERGENT B0, `(.L_x_2199) ;  /* 0x000000d000007945 */ /* 0x000fe80003800200 */
[----:B------:R-:W-:Y:S05]  /*2860*/  @P1 BRA `(.L_x_2200) ;  /* 0x00000000002c1947 */ /* 0x000fea0003800000 */
[----:B------:R-:W-:-:S13]  /*2870*/  ISETP.GE.AND P0, PT, R45, R187, PT ;  /* 0x000000bb2d00720c */ /* 0x000fda0003f06270 */
        /* <DEDUP_REMOVED lines=10> */
.L_x_2200:
[----:B------:R-:W-:Y:S05]  /*2920*/  BSYNC.RECONVERGENT B0 ;  /* 0x0000000000007941 */ /* 0x000fea0003800200 */
.L_x_2199:
        /* <DEDUP_REMOVED lines=19> */
.L_x_2203:
[----:B------:R1:W-:Y:S01]  /*2a60*/  STS.128 [R44+0x5000], RZ ;  /* 0x005000ff2c007388 */ /* 0x0003e20000000c00 */
[----:B------:R-:W-:Y:S05]  /*2a70*/  BRA `(.L_x_2204) ;  /* 0x0000000000047947 */ /* 0x000fea0003800000 */
.L_x_2202:
[----:B------:R1:W-:Y:S02]  /*2a80*/  STS.128 [R44+0x5000], RZ ;  /* 0x005000ff2c007388 */ /* 0x0003e40000000c00 */
.L_x_2204:
[----:B------:R-:W-:Y:S05]  /*2a90*/  BSYNC.RECONVERGENT B0 ;  /* 0x0000000000007941 */ /* 0x000fea0003800200 */
.L_x_2201:
[-C--:B------:R-:W-:Y:S01]  /*2aa0*/  ISETP.GE.AND P1, PT, R6, R0.reuse, PT ;  /* 0x000000000600720c */ /* 0x080fe20003f26270 */
[----:B------:R-:W-:Y:S01]  /*2ab0*/  BSSY.RECONVERGENT B0, `(.L_x_2205) ;  /* 0x0000011000007945 */ /* 0x000fe20003800200 */
[-C--:B------:R-:W-:Y:S02]  /*2ac0*/  ISETP.GE.AND P0, PT, R12, R0.reuse, PT ;  /* 0x000000000c00720c */ /* 0x080fe40003f06270 */
[C---:B------:R-:W-:Y:S02]  /*2ad0*/  LEA R12, P2, R4.reuse, R183, 0x1 ;  /* 0x000000b7040c7211 */ /* 0x040fe400078408ff */
[----:B------:R-:W-:Y:S02]  /*2ae0*/  ISETP.GE.AND P5, PT, R11, R0, PT ;  /* 0x000000000b00720c */ /* 0x000fe40003fa6270 */
[----:B------:R-:W-:Y:S02]  /*2af0*/  LEA.HI.X R13, R4, R182, R5, 0x1, P2 ;  /* 0x000000b6040d7211 */ /* 0x000fe400010f0c05 */
        /* <DEDUP_REMOVED lines=12> */
.L_x_2206:
[----:B------:R-:W-:Y:S05]  /*2bc0*/  BSYNC.RECONVERGENT B0 ;  /* 0x0000000000007941 */ /* 0x000fea0003800200 */
.L_x_2205:
        /* <DEDUP_REMOVED lines=13> */
.L_x_2208:
[----:B------:R-:W-:Y:S05]  /*2ca0*/  BSYNC.RECONVERGENT B0 ;  /* 0x0000000000007941 */ /* 0x000fea0003800200 */
.L_x_2207:
        /* <DEDUP_REMOVED lines=12> */
.L_x_2210:
[----:B------:R-:W-:Y:S05]  /*2d70*/  BSYNC.RECONVERGENT B0 ;  /* 0x0000000000007941 */ /* 0x000fea0003800200 */
.L_x_2209:
        /* <DEDUP_REMOVED lines=15> */
.L_x_2212:
[----:B------:R-:W-:Y:S05]  /*2e70*/  BSYNC.RECONVERGENT B0 ;  /* 0x0000000000007941 */ /* 0x000fea0003800200 */
.L_x_2211:
        /* <DEDUP_REMOVED lines=12> */
.L_x_2214:
[----:B------:R-:W-:Y:S05]  /*2f40*/  BSYNC.RECONVERGENT B0 ;  /* 0x0000000000007941 */ /* 0x000fea0003800200 */
.L_x_2213:
        /* <DEDUP_REMOVED lines=15> */
.L_x_2216:
[----:B------:R-:W-:Y:S05]  /*3040*/  BSYNC.RECONVERGENT B0 ;  /* 0x0000000000007941 */ /* 0x000fea0003800200 */
.L_x_2215:
        /* <DEDUP_REMOVED lines=13> */
.L_x_2218:
[----:B------:R-:W-:Y:S05]  /*3120*/  BSYNC.RECONVERGENT B0 ;  /* 0x0000000000007941 */ /* 0x000fea0003800200 */
.L_x_2217:
[----:B------:R-:W2:Y:S01]  /*3130*/  LD.E R28, desc[UR4][R2.64+0x18c] ;  /* 0x00018c04021c7980 */ /* 0x000ea2000c101900 */
[----:B------:R-:W-:Y:S01]  /*3140*/  SHF.R.U32.HI R164, RZ, 0x1, R151 ;  /* 0x00000001ffa47819 */ /* 0x000fe20000011697 */
[----:B------:R-:W-:Y:S01]  /*3150*/  BSSY.RECONVERGENT B1, `(.L_x_2219) ;  /* 0x0000220000017945 */ /* 0x000fe20003800200 */
[C---:B-1----:R-:W-:Y:S01]  /*3160*/  SHF.L.U32 R4, R151.reuse, 0x4, RZ ;  /* 0x0000000497047819 */ /* 0x042fe200000006ff */
[----:B------:R-:W0:Y:S01]  /*3170*/  LDGDEPBAR ;  /* 0x00000000000079af */ /* 0x000e220000000000 */
[C---:B------:R-:W-:Y:S02]  /*3180*/  SHF.L.U32 R30, R151.reuse, 0x5, RZ ;  /* 0x00000005971e7819 */ /* 0x040fe400000006ff */
[----:B------:R-:W-:Y:S02]  /*3190*/  SHF.L.U32 R150, R151, 0x2, RZ ;  /* 0x0000000297967819 */ /* 0x000fe400000006ff */
[----:B------:R-:W-:Y:S02]  /*31a0*/  LOP3.LUT R29, R164, 0x8, RZ, 0xc0, !PT ;  /* 0x00000008a41d7812 */ /* 0x000fe400078ec0ff */
[----:B------:R-:W-:-:S02]  /*31b0*/  LOP3.LUT R165, R4, 0x3e00, RZ, 0xc0, !PT ;  /* 0x00003e0004a57812 */ /* 0x000fc400078ec0ff */
[----:B------:R-:W-:Y:S02]  /*31c0*/  LOP3.LUT R4, R4, 0x100, RZ, 0xc0, !PT ;  /* 0x0000010004047812 */ /* 0x000fe400078ec0ff */
[----:B------:R-:W-:Y:S02]  /*31d0*/  LOP3.LUT R5, R150, 0x18, RZ, 0xc0, !PT ;  /* 0x0000001896057812 */ /* 0x000fe400078ec0ff */
[--C-:B------:R-:W-:Y:S02]  /*31e0*/  LOP3.LUT R29, R29, 0xc0, R30.reuse, 0xf8, !PT ;  /* 0x000000c01d1d7812 */ /* 0x100fe400078ef81e */
[--C-:B------:R-:W-:Y:S02]  /*31f0*/  LOP3.LUT R6, R165, 0x20, R30.reuse, 0xf8, !PT ;  /* 0x00000020a5067812 */ /* 0x100fe400078ef81e */
[----:B------:R-:W-:Y:S02]  /*3200*/  LOP3.LUT R0, R30, 0xc0, RZ, 0xc0, !PT ;  /* 0x000000c01e007812 */ /* 0x000fe400078ec0ff */
[----:B------:R-:W-:-:S02]  /*3210*/  LOP3.LUT R4, R4, 0x20, R30, 0xf8, !PT ;  /* 0x0000002004047812 */ /* 0x000fc400078ef81e */
[----:B------:R-:W-:Y:S02]  /*3220*/  LOP3.LUT R29, R29, R5, RZ, 0x3c, !PT ;  /* 0x000000051d1d7212 */ /* 0x000fe400078e3cff */
[----:B------:R-:W-:Y:S02]  /*3230*/  LOP3.LUT R6, R6, 0x100, R30, 0xf8, !PT ;  /* 0x0000010006067812 */ /* 0x000fe400078ef81e */
[----:B------:R-:W-:Y:S02]  /*3240*/  LOP3.LUT R0, R0, 0x8, R151, 0xf8, !PT ;  /* 0x0000000800007812 */ /* 0x000fe400078ef897 */
[----:B------:R-:W-:Y:S02]  /*3250*/  LOP3.LUT R6, R6, R29, RZ, 0xfc, !PT ;  /* 0x0000001d06067212 */ /* 0x000fe400078efcff */
[----:B------:R-:W-:Y:S02]  /*3260*/  LOP3.LUT R0, R4, R0, R5, 0xf6, !PT ;  /* 0x0000000004007212 */ /* 0x000fe400078ef605 */
[----:B------:R-:W-:-:S02]  /*3270*/  LEA R23, R6, R166, 0x1 ;  /* 0x000000a606177211 */ /* 0x000fc400078e08ff */
[----:B------:R-:W-:Y:S02]  /*3280*/  LEA R21, R0, R166, 0x1 ;  /* 0x000000a600157211 */ /* 0x000fe400078e08ff */
[----:B------:R-:W-:Y:S01]  /*3290*/  LOP3.LUT P0, R47, R151, 0x4, RZ, 0xc0, !PT ;  /* 0x00000004972f7812 */ /* 0x000fe2000780c0ff */
[----:B------:R-:W-:Y:S01]  /*32a0*/  LDSM.16.M88.4 R32, [R23] ;  /* 0x000000001720783b */ /* 0x000fe20000000200 */
[----:B------:R-:W-:Y:S02]  /*32b0*/  MOV R22, 0x20 ;  /* 0x0000002000167802 */ /* 0x000fe40000000f00 */
[----:B-----5:R-:W-:Y:S01]  /*32c0*/  IADD3 R75, PT, PT, R74, -R76, -R75 ;  /* 0x8000004c4a4b7210 */ /* 0x020fe20007ffe84b */
[----:B------:R-:W1:Y:S01]  /*32d0*/  LDSM.16.M88.4 R8, [R21+0x1000] ;  /* 0x001000001508783b */ /* 0x000e620000000200 */
[----:B------:R-:W-:Y:S02]  /*32e0*/  SEL R81, R22, 0xffffffe0, !P0 ;  /* 0xffffffe016517807 */ /* 0x000fe40004000000 */
[----:B------:R-:W-:Y:S01]  /*32f0*/  IADD3 R77, PT, PT, R77, R74, -R76 ;  /* 0x0000004a4d4d7210 */ /* 0x000fe20007ffe84c */
[----:B------:R-:W-:Y:S01]  /*3300*/  LDSM.16.M88.4 R4, [R21+0x1400] ;  /* 0x001400001504783b */ /* 0x000fe20000000200 */
[----:B------:R-:W-:-:S02]  /*3310*/  IADD3 R16, PT, PT, R23, R81, RZ ;  /* 0x0000005117107210 */ /* 0x000fc40007ffe0ff */
[----:B------:R-:W-:Y:S01]  /*3320*/  IADD3 R81, PT, PT, R81, R21, RZ ;  /* 0x0000001551517210 */ /* 0x000fe20007ffe0ff */
[----:B------:R-:W-:Y:S04]  /*3330*/  LDSM.16.M88.4 R36, [R21+0x1800] ;  /* 0x001800001524783b */ /* 0x000fe80000000200 */
[----:B------:R-:W-:Y:S04]  /*3340*/  LDSM.16.M88.4 R16, [R16] ;  /* 0x000000001010783b */ /* 0x000fe80000000200 */
[----:B------:R-:W3:Y:S04]  /*3350*/  LDSM.16.M88.4 R12, [R81+0x1000] ;  /* 0x00100000510c783b */ /* 0x000ee80000000200 */
[----:B------:R-:W4:Y:S04]  /*3360*/  LDSM.16.M88.4 R24, [R81+0x1400] ;  /* 0x001400005118783b */ /* 0x000f280000000200 */
[----:B------:R-:W4:Y:S01]  /*3370*/  LDSM.16.M88.4 R48, [R81+0x1800] ;  /* 0x001800005130783b */ /* 0x000f220000000200 */
[C---:B-1----:R-:W-:Y:S08]  /*3380*/  HMMA.16816.F32 R40, R32.reuse, R8, RZ ;  /* 0x000000082028723c */ /* 0x042ff000000018ff */
[----:B------:R-:W-:-:S12]  /*3390*/  HMMA.16816.F32 R8, R32, R10, RZ ;  /* 0x0000000a2008723c */ /* 0x000fd800000018ff */
[C---:B---3--:R-:W-:Y:S08]  /*33a0*/  HMMA.16816.F32 R40, R16.reuse, R12, R40 ;  /* 0x0000000c1028723c */ /* 0x048ff00000001828 */
[----:B------:R-:W-:Y:S08]  /*33b0*/  HMMA.16816.F32 R8, R16, R14, R8 ;  /* 0x0000000e1008723c */ /* 0x000ff00000001808 */
[C---:B------:R-:W-:Y:S08]  /*33c0*/  HMMA.16816.F32 R12, R32.reuse, R4, RZ ;  /* 0x00000004200c723c */ /* 0x040ff000000018ff */
[----:B------:R-:W-:-:S12]  /*33d0*/  HMMA.16816.F32 R4, R32, R6, RZ ;  /* 0x000000062004723c */ /* 0x000fd800000018ff */
[C---:B----4-:R-:W-:Y:S08]  /*33e0*/  HMMA.16816.F32 R12, R16.reuse, R24, R12 ;  /* 0x00000018100c723c */ /* 0x050ff0000000180c */
[----:B------:R-:W-:Y:S08]  /*33f0*/  HMMA.16816.F32 R4, R16, R26, R4 ;  /* 0x0000001a1004723c */ /* 0x000ff00000001804 */
[C---:B------:R-:W-:Y:S08]  /*3400*/  HMMA.16816.F32 R24, R32.reuse, R36, RZ ;  /* 0x000000242018723c */ /* 0x040ff000000018ff */
[----:B------:R-:W-:-:S12]  /*3410*/  HMMA.16816.F32 R36, R32, R38, RZ ;  /* 0x000000262024723c */ /* 0x000fd800000018ff */
[C---:B------:R-:W-:Y:S08]  /*3420*/  HMMA.16816.F32 R24, R16.reuse, R48, R24 ;  /* 0x000000301018723c */ /* 0x040ff00000001818 */
[----:B------:R-:W-:Y:S01]  /*3430*/  HMMA.16816.F32 R36, R16, R50, R36 ;  /* 0x000000321024723c */ /* 0x000fe20000001824 */
[-C--:B--2---:R-:W-:Y:S01]  /*3440*/  FMUL.FTZ R8, R8, R28.reuse ;  /* 0x0000001c08087220 */ /* 0x084fe20000410000 */
        /* <DEDUP_REMOVED lines=11> */
[----:B------:R-:W2:Y:S01]  /*3500*/  MUFU.TANH R70, R9 ;  /* 0x0000000900467308 */ /* 0x000ea20000002400 */
        /* <DEDUP_REMOVED lines=8> */
[-C--:B------:R-:W-:Y:S01]  /*3590*/  FMUL.FTZ R26, R26, R28.reuse ;  /* 0x0000001c1a1a7220 */ /* 0x080fe20000410000 */
[-C--:B------:R-:W-:Y:S01]  /*35a0*/  FMUL.FTZ R27, R27, R28.reuse ;  /* 0x0000001c1b1b7220 */ /* 0x080fe20000410000 */
[-C--:B------:R-:W-:Y:S01]  /*35b0*/  FMUL.FTZ R36, R36, R28.reuse ;  /* 0x0000001c24247220 */ /* 0x080fe20000410000 */
[-C--:B------:R-:W-:Y:S01]  /*35c0*/  FMUL.FTZ R37, R37, R28.reuse ;  /* 0x0000001c25257220 */ /* 0x080fe20000410000 */
[-C--:B------:R-:W-:Y:S01]  /*35d0*/  FMUL.FTZ R38, R38, R28.reuse ;  /* 0x0000001c26267220 */ /* 0x080fe20000410000 */
[----:B------:R-:W-:-:S02]  /*35e0*/  FMUL.FTZ R20, R39, R28 ;  /* 0x0000001c27147220 */ /* 0x000fc40000410000 */
[----:B------:R4:W1:Y:S08]  /*35f0*/  MUFU.TANH R56, R11 ;  /* 0x0000000b00387308 */ /* 0x0008700000002400 */
[----:B------:R-:W1:Y:S08]  /*3600*/  MUFU.TANH R73, R40 ;  /* 0x0000002800497308 */ /* 0x000e700000002400 */
[----:B------:R-:W1:Y:S01]  /*3610*/  MUFU.TANH R72, R41 ;  /* 0x0000002900487308 */ /* 0x000e620000002400 */
[----:B----4-:R-:W4:Y:S07]  /*3620*/  LDSM.16.M88.4 R8, [R21+0x1c00] ;  /* 0x001c00001508783b */ /* 0x010f2e0000000200 */
[----:B------:R-:W1:Y:S08]  /*3630*/  MUFU.TANH R59, R42 ;  /* 0x0000002a003b7308 */ /* 0x000e700000002400 */
[----:B------:R2:W1:Y:S08]  /*3640*/  MUFU.TANH R58, R43 ;  /* 0x0000002b003a7308 */ /* 0x0004700000002400 */
[----:B------:R-:W1:Y:S08]  /*3650*/  MUFU.TANH R69, R12 ;  /* 0x0000000c00457308 */ /* 0x000e700000002400 */
[----:B------:R-:W1:Y:S01]  /*3660*/  MUFU.TANH R68, R13 ;  /* 0x0000000d00447308 */ /* 0x000e620000002400 */
[----:B--2---:R-:W2:Y:S07]  /*3670*/  LDSM.16.M88.4 R40, [R81+0x1c00] ;  /* 0x001c00005128783b */ /* 0x004eae0000000200 */
        /* <DEDUP_REMOVED lines=8> */
[C---:B--2---:R-:W-:Y:S03]  /*3700*/  HMMA.16816.F32 R12, R16.reuse, R40, R12 ;  /* 0x00000028100c723c */ /* 0x044fe6000000180c */
[----:B------:R-:W2:Y:S05]  /*3710*/  MUFU.TANH R65, R24 ;  /* 0x0000001800417308 */ /* 0x000eaa0000002400 */
        /* <DEDUP_REMOVED lines=17> */
[----:B------:R3:W1:Y:S08]  /*3830*/  MUFU.TANH R49, R38 ;  /* 0x0000002600317308 */ /* 0x0006700000002400 */
[----:B------:R-:W1:Y:S08]  /*3840*/  MUFU.TANH R61, R12 ;  /* 0x0000000c003d7308 */ /* 0x000e700000002400 */
[----:B------:R-:W1:Y:S01]  /*3850*/  MUFU.TANH R60, R13 ;  /* 0x0000000d003c7308 */ /* 0x000e620000002400 */
[C---:B---3--:R-:W-:Y:S07]  /*3860*/  HMMA.16816.F32 R36, R32.reuse, R4, RZ ;  /* 0x000000042024723c */ /* 0x048fee00000018ff */
[----:B------:R3:W1:Y:S01]  /*3870*/  MUFU.TANH R48, R14 ;  /* 0x0000000e00307308 */ /* 0x0006620000002400 */
[----:B------:R-:W-:Y:S07]  /*3880*/  HMMA.16816.F32 R4, R32, R6, RZ ;  /* 0x000000062004723c */ /* 0x000fee00000018ff */
[----:B------:R-:W1:Y:S05]  /*3890*/  MUFU.TANH R80, R8 ;  /* 0x0000000800507308 */ /* 0x000e6a0000002400 */
[C---:B----4-:R-:W-:Y:S03]  /*38a0*/  HMMA.16816.F32 R36, R16.reuse, R24, R36 ;  /* 0x000000181024723c */ /* 0x050fe60000001824 */
[----:B------:R-:W4:Y:S01]  /*38b0*/  MUFU.TANH R82, R9 ;  /* 0x0000000900527308 */ /* 0x000f220000002400 */
[----:B---3--:R-:W3:Y:S04]  /*38c0*/  LDSM.16.M88.4 R12, [R81+0x2400] ;  /* 0x00240000510c783b */ /* 0x008ee80000000200 */
[----:B------:R-:W-:Y:S01]  /*38d0*/  HMMA.16816.F32 R4, R16, R26, R4 ;  /* 0x0000001a1004723c */ /* 0x000fe20000001804 */
[----:B------:R-:W2:Y:S02]  /*38e0*/  LDSM.16.M88.4 R24, [R21+0x2800] ;  /* 0x002800001518783b */ /* 0x000ea40000000200 */
[----:B------:R-:W1:Y:S08]  /*38f0*/  MUFU.TANH R79, R10 ;  /* 0x0000000a004f7308 */ /* 0x000e700000002400 */
[----:B------:R4:W1:Y:S01]  /*3900*/  MUFU.TANH R83, R11 ;  /* 0x0000000b00537308 */ /* 0x0008620000002400 */
[-C--:B------:R-:W-:Y:S01]  /*3910*/  FMUL.FTZ R36, R36, R28.reuse ;  /* 0x0000001c24247220 */ /* 0x080fe20000410000 */
[-C--:B------:R-:W-:Y:S01]  /*3920*/  FMUL.FTZ R37, R37, R28.reuse ;  /* 0x0000001c25257220 */ /* 0x080fe20000410000 */
[-C--:B------:R-:W-:Y:S01]  /*3930*/  FMUL.FTZ R38, R38, R28.reuse ;  /* 0x0000001c26267220 */ /* 0x080fe20000410000 */
[----:B------:R-:W-:-:S04]  /*3940*/  FMUL.FTZ R39, R39, R28 ;  /* 0x0000001c27277220 */ /* 0x000fc80000410000 */
[----:B------:R-:W1:Y:S01]  /*3950*/  MUFU.TANH R86, R36 ;  /* 0x0000002400567308 */ /* 0x000e620000002400 */
[-C--:B------:R-:W-:Y:S01]  /*3960*/  FMUL.FTZ R4, R4, R28.reuse ;  /* 0x0000001c04047220 */ /* 0x080fe20000410000 */
[-C--:B------:R-:W-:Y:S01]  /*3970*/  FMUL.FTZ R5, R5, R28.reuse ;  /* 0x0000001c05057220 */ /* 0x080fe20000410000 */
[-C--:B------:R-:W-:Y:S01]  /*3980*/  FMUL.FTZ R6, R6, R28.reuse ;  /* 0x0000001c06067220 */ /* 0x080fe20000410000 */
[----:B------:R-:W-:-:S04]  /*3990*/  FMUL.FTZ R7, R7, R28 ;  /* 0x0000001c07077220 */ /* 0x000fc80000410000 */
[----:B------:R-:W1:Y:S01]  /*39a0*/  MUFU.TANH R87, R37 ;  /* 0x0000002500577308 */ /* 0x000e620000002400 */
[C---:B----4-:R-:W-:Y:S07]  /*39b0*/  HMMA.16816.F32 R8, R32.reuse, R40, RZ ;  /* 0x000000282008723c */ /* 0x050fee00000018ff */
[----:B------:R-:W4:Y:S01]  /*39c0*/  MUFU.TANH R84, R38 ;  /* 0x0000002600547308 */ /* 0x000f220000002400 */
[----:B------:R-:W-:Y:S07]  /*39d0*/  HMMA.16816.F32 R40, R32, R42, RZ ;  /* 0x0000002a2028723c */ /* 0x000fee00000018ff */
[----:B------:R2:W1:Y:S05]  /*39e0*/  MUFU.TANH R85, R39 ;  /* 0x0000002700557308 */ /* 0x00046a0000002400 */
[C---:B---3--:R-:W-:Y:S03]  /*39f0*/  HMMA.16816.F32 R8, R16.reuse, R12, R8 ;  /* 0x0000000c1008723c */ /* 0x048fe60000001808 */
[----:B------:R-:W3:Y:S05]  /*3a00*/  MUFU.TANH R90, R4 ;  /* 0x00000004005a7308 */ /* 0x000eea0000002400 */
[----:B------:R-:W-:Y:S01]  /*3a10*/  HMMA.16816.F32 R40, R16, R14, R40 ;  /* 0x0000000e1028723c */ /* 0x000fe20000001828 */
[----:B------:R-:W-:Y:S02]  /*3a20*/  LDSM.16.M88.4 R12, [R21+0x2c00] ;  /* 0x002c0000150c783b */ /* 0x000fe40000000200 */
[----:B------:R-:W1:Y:S02]  /*3a30*/  MUFU.TANH R93, R5 ;  /* 0x00000005005d7308 */ /* 0x000e640000002400 */
[----:B--2---:R-:W2:Y:S06]  /*3a40*/  LDSM.16.M88.4 R36, [R81+0x2800] ;  /* 0x002800005124783b */ /* 0x004eac0000000200 */
        /* <DEDUP_REMOVED lines=8> */
[-C--:B------:R-:W-:Y:S01]  /*3ad0*/  FMUL.FTZ R43, R43, R28.reuse ;  /* 0x0000001c2b2b7220 */ /* 0x080fe20000410000 */
        /* <DEDUP_REMOVED lines=9> */
[----:B------:R-:W-:Y:S03]  /*3b70*/  HMMA.16816.F32 R24, R16, R38, R24 ;  /* 0x000000261018723c */ /* 0x000fe60000001818 */
[----:B------:R-:W1:Y:S01]  /*3b80*/  MUFU.TANH R101, R41 ;  /* 0x0000002900657308 */ /* 0x000e620000002400 */
[----:B---3--:R-:W3:Y:S04]  /*3b90*/  LDSM.16.M88.4 R8, [R81+0x2c00] ;  /* 0x002c00005108783b */ /* 0x008ee80000000200 */
        /* <DEDUP_REMOVED lines=16> */
[C---:B---3--:R-:W-:Y:S07]  /*3ca0*/  HMMA.16816.F32 R36, R16.reuse, R8, R36 ;  /* 0x000000081024723c */ /* 0x048fee0000001824 */
        /* <DEDUP_REMOVED lines=8> */
[----:B---3--:R-:W3:Y:S03]  /*3d30*/  LDSM.16.M88.4 R4, [R81+0x3000] ;  /* 0x003000005104783b */ /* 0x008ee60000000200 */
        /* <DEDUP_REMOVED lines=12> */
[C---:B---3--:R-:W-:Y:S07]  /*3e00*/  HMMA.16816.F32 R8, R16.reuse, R4, R8 ;  /* 0x000000041008723c */ /* 0x048fee0000001808 */
        /* <DEDUP_REMOVED lines=22> */
[C---:B---3--:R-:W-:Y:S03]  /*3f70*/  HMMA.16816.F32 R12, R16.reuse, R36, R12 ;  /* 0x00000024100c723c */ /* 0x048fe6000000180c */
[----:B------:R-:W3:Y:S05]  /*3f80*/  MUFU.TANH R123, R40 ;  /* 0x00000028007b7308 */ /* 0x000eea0000002400 */
        /* <DEDUP_REMOVED lines=96> */
[----:B------:R-:W-:-:S03]  /*4590*/  FMUL.FTZ R12, R12, R28 ;  /* 0x0000001c0c0c7220 */ /* 0x000fc60000410000 */
        /* <DEDUP_REMOVED lines=10> */
[----:B------:R-:W-:Y:S07]  /*4640*/  HMMA.16816.F32 R40, R16, R6, R40 ;  /* 0x000000061028723c */ /* 0x000fee0000001828 */
[----:B------:R2:W1:Y:S04]  /*4650*/  MUFU.TANH R159, R12 ;  /* 0x0000000c009f7308 */ /* 0x0004680000002400 */
[-C--:B------:R-:W-:Y:S01]  /*4660*/  FMUL.FTZ R8, R8, R28.reuse ;  /* 0x0000001c08087220 */ /* 0x080fe20000410000 */
[----:B------:R-:W-:-:S03]  /*4670*/  FMUL.FTZ R9, R9, R28 ;  /* 0x0000001c09097220 */ /* 0x000fc60000410000 */
[----:B------:R1:W1:Y:S01]  /*4680*/  MUFU.TANH R162, R8 ;  /* 0x0000000800a27308 */ /* 0x0002620000002400 */
[----:B---3--:R3:W3:Y:S01]  /*4690*/  LDSM.16.M88.4 R36, [R81+0x4c00] ;  /* 0x004c00005124783b */ /* 0x0086e20000000200 */
[----:B------:R-:W-:-:S04]  /*46a0*/  DEPBAR.LE SB0, 0x0 ;  /* 0x000080000000791a */ /* 0x000fc80000000000 */
[-C--:B------:R-:W-:Y:S02]  /*46b0*/  FMUL.FTZ R40, R40, R28.reuse ;  /* 0x0000001c28287220 */ /* 0x080fe40000410000 */
[----:B------:R3:W3:Y:S01]  /*46c0*/  MUFU.TANH R167, R9 ;  /* 0x0000000900a77308 */ /* 0x0006e20000002400 */
[----:B----4-:R-:W-:Y:S01]  /*46d0*/  HMMA.16816.F32 R4, R32, R24, RZ ;  /* 0x000000182004723c */ /* 0x010fe200000018ff */
[----:B--2---:R-:W-:-:S06]  /*46e0*/  FMUL.FTZ R12, R15, R28 ;  /* 0x0000001c0f0c7220 */ /* 0x004fcc0000410000 */
[----:B------:R-:W2:Y:S01]  /*46f0*/  MUFU.TANH R20, R20 ;  /* 0x0000001400147308 */ /* 0x000ea20000002400 */
[----:B------:R-:W-:Y:S01]  /*4700*/  HMMA.16816.F32 R24, R32, R26, RZ ;  /* 0x0000001a2018723c */ /* 0x000fe200000018ff */
[-C--:B-1----:R-:W-:Y:S01]  /*4710*/  FMUL.FTZ R8, R10, R28.reuse ;  /* 0x0000001c0a087220 */ /* 0x082fe20000410000 */
[-C--:B------:R-:W-:Y:S01]  /*4720*/  FMUL.FTZ R33, R41, R28.reuse ;  /* 0x0000001c29217220 */ /* 0x080fe20000410000 */
[----:B------:R-:W-:-:S04]  /*4730*/  FMUL.FTZ R10, R43, R28 ;  /* 0x0000001c2b0a7220 */ /* 0x000fc80000410000 */
[----:B---3--:R1:W3:Y:S01]  /*4740*/  MUFU.TANH R81, R13 ;  /* 0x0000000d00517308 */ /* 0x0082e20000002400 */
[-C--:B------:R-:W-:Y:S01]  /*4750*/  FMUL.FTZ R9, R11, R28.reuse ;  /* 0x0000001c0b097220 */ /* 0x080fe20000410000 */
[----:B------:R-:W-:-:S06]  /*4760*/  FMUL.FTZ R11, R42, R28 ;  /* 0x0000001c2a0b7220 */ /* 0x000fcc0000410000 */
[----:B------:R-:W4:Y:S08]  /*4770*/  MUFU.TANH R0, R0 ;  /* 0x0000000000007308 */ /* 0x000f300000002400 */
[----:B------:R-:W2:Y:S01]  /*4780*/  MUFU.TANH R12, R12 ;  /* 0x0000000c000c7308 */ /* 0x000ea20000002400 */
[----:B------:R-:W-:Y:S01]  /*4790*/  HMMA.16816.F32 R4, R16, R36, R4 ;  /* 0x000000241004723c */ /* 0x000fe20000001804 */
[----:B-1----:R-:W-:-:S06]  /*47a0*/  FMUL.FTZ R13, R14, R28 ;  /* 0x0000001c0e0d7220 */ /* 0x002fcc0000410000 */
[----:B------:R-:W1:Y:S01]  /*47b0*/  MUFU.TANH R13, R13 ;  /* 0x0000000d000d7308 */ /* 0x000e620000002400 */
[----:B------:R-:W-:Y:S07]  /*47c0*/  HMMA.16816.F32 R24, R16, R38, R24 ;  /* 0x000000261018723c */ /* 0x000fee0000001818 */
[----:B------:R-:W1:Y:S04]  /*47d0*/  MUFU.TANH R8, R8 ;  /* 0x0000000800087308 */ /* 0x000e680000002400 */
[-C--:B------:R-:W-:Y:S01]  /*47e0*/  FMUL.FTZ R5, R5, R28.reuse ;  /* 0x0000001c05057220 */ /* 0x080fe20000410000 */
[----:B------:R-:W-:-:S03]  /*47f0*/  FMUL.FTZ R4, R4, R28 ;  /* 0x0000001c04047220 */ /* 0x000fc60000410000 */
[----:B------:R3:W1:Y:S04]  /*4800*/  MUFU.TANH R19, R5 ;  /* 0x0000000500137308 */ /* 0x0006680000002400 */
[-C--:B------:R-:W-:Y:S01]  /*4810*/  FMUL.FTZ R24, R24, R28.reuse ;  /* 0x0000001c18187220 */ /* 0x080fe20000410000 */
[-C--:B------:R-:W-:Y:S01]  /*4820*/  FMUL.FTZ R25, R25, R28.reuse ;  /* 0x0000001c19197220 */ /* 0x080fe20000410000 */
[-C--:B------:R-:W-:Y:S02]  /*4830*/  FMUL.FTZ R14, R27, R28.reuse ;  /* 0x0000001c1b0e7220 */ /* 0x080fe40000410000 */
[----:B------:R4:W1:Y:S08]  /*4840*/  MUFU.TANH R37, R4 ;  /* 0x0000000400257308 */ /* 0x0008700000002400 */
[----:B------:R-:W1:Y:S01]  /*4850*/  MUFU.TANH R9, R9 ;  /* 0x0000000900097308 */ /* 0x000e620000002400 */
[-C--:B---3--:R-:W-:Y:S01]  /*4860*/  FMUL.FTZ R5, R6, R28.reuse ;  /* 0x0000001c06057220 */ /* 0x088fe20000410000 */
[-C--:B------:R-:W-:Y:S01]  /*4870*/  FMUL.FTZ R6, R7, R28.reuse ;  /* 0x0000001c07067220 */ /* 0x080fe20000410000 */
[----:B------:R-:W-:Y:S01]  /*4880*/  FMUL.FTZ R7, R26, R28 ;  /* 0x0000001c1a077220 */ /* 0x000fe20000410000 */
[----:B------:R-:W-:-:S04]  /*4890*/  IADD3 R28, PT, PT, R31, -0x1, RZ ;  /* 0xffffffff1f1c7810 */ /* 0x000fc80007ffe0ff */
[----:B------:R-:W-:Y:S01]  /*48a0*/  ISETP.GT.AND P0, PT, R28, R178, PT ;  /* 0x000000b21c00720c */ /* 0x000fe20003f04270 */
[----:B------:R3:W1:Y:S01]  /*48b0*/  MUFU.TANH R36, R40 ;  /* 0x0000002800247308 */ /* 0x0006620000002400 */
[----:B----4-:R-:W-:-:S04]  /*48c0*/  LOP3.LUT R4, R164, 0x1f0, RZ, 0xc0, !PT ;  /* 0x000001f0a4047812 */ /* 0x010fc800078ec0ff */
[----:B------:R-:W-:-:S03]  /*48d0*/  LOP3.LUT R4, R4, 0x7, R78, 0xf8, !PT ;  /* 0x0000000704047812 */ /* 0x000fc600078ef84e */
[----:B------:R-:W4:Y:S01]  /*48e0*/  MUFU.TANH R33, R33 ;  /* 0x0000002100217308 */ /* 0x000f220000002400 */
[----:B------:R-:W-:-:S04]  /*48f0*/  LEA R4, R185, R4, 0x6 ;  /* 0x00000004b9047211 */ /* 0x000fc800078e30ff */
[C---:B------:R-:W-:Y:S02]  /*4900*/  IADD3 R175, PT, PT, R4.reuse, R75, RZ ;  /* 0x0000004b04af7210 */ /* 0x040fe40007ffe0ff */
[----:B------:R-:W-:Y:S01]  /*4910*/  IADD3 R77, PT, PT, R4, R77, RZ ;  /* 0x0000004d044d7210 */ /* 0x000fe20007ffe0ff */
[----:B------:R-:W1:Y:S01]  /*4920*/  MUFU.TANH R11, R11 ;  /* 0x0000000b000b7308 */ /* 0x000e620000002400 */
[----:B------:R-:W-:Y:S02]  /*4930*/  VIMNMX R177, PT, PT, RZ, R175, !PT ;  /* 0x000000afffb17248 */ /* 0x000fe40007fe0100 */
[C-C-:B------:R-:W-:Y:S02]  /*4940*/  VIADDMNMX R176, R77.reuse, 0x1, R74.reuse, PT ;  /* 0x000000014db07846 */ /* 0x140fe4000380014a */
[----:B------:R-:W-:Y:S02]  /*4950*/  VIADDMNMX R174, R77, 0x9, R74, PT ;  /* 0x000000094dae7846 */ /* 0x000fe4000380014a */
[----:B------:R-:W-:Y:S01]  /*4960*/  SHF.R.U32.HI R4, RZ, 0x3, R151 ;  /* 0x00000003ff047819 */ /* 0x000fe20000011697 */
[----:B------:R-:W1:Y:S01]  /*4970*/  MUFU.TANH R10, R10 ;  /* 0x0000000a000a7308 */ /* 0x000e620000002400 */
[----:B------:R-:W-:-:S07]  /*4980*/  VIADDMNMX R175, R175, 0x8, RZ, !PT ;  /* 0x00000008afaf7846 */ /* 0x000fce00078001ff */
[----:B------:R-:W1:Y:S08]  /*4990*/  MUFU.TANH R5, R5 ;  /* 0x0000000500057308 */ /* 0x000e700000002400 */
[----:B------:R-:W1:Y:S08]  /*49a0*/  MUFU.TANH R6, R6 ;  /* 0x0000000600067308 */ /* 0x000e700000002400 */
[----:B------:R3:W1:Y:S08]  /*49b0*/  MUFU.TANH R39, R24 ;  /* 0x0000001800277308 */ /* 0x0006700000002400 */
[----:B------:R3:W1:Y:S08]  /*49c0*/  MUFU.TANH R42, R25 ;  /* 0x00000019002a7308 */ /* 0x0006700000002400 */
[----:B------:R-:W1:Y:S08]  /*49d0*/  MUFU.TANH R7, R7 ;  /* 0x0000000700077308 */ /* 0x000e700000002400 */
[----:B------:R-:W1:Y:S01]  /*49e0*/  MUFU.TANH R14, R14 ;  /* 0x0000000e000e7308 */ /* 0x000e620000002400 */
[----:B------:R-:W-:Y:S06]  /*49f0*/  BAR.SYNC.DEFER_BLOCKING 0x0 ;  /* 0x0000000000007b1d */ /* 0x000fec0000010000 */
[----:B--234-:R-:W-:Y:S05]  /*4a00*/  @!P0 BRA `(.L_x_2220) ;  /* 0x0000000800508947 */ /* 0x01cfea0003800000 */
        /* <DEDUP_REMOVED lines=13> */
.L_x_2222:
[----:B------:R-:W2:Y:S01]  /*4ae0*/  LD.E R17, desc[UR4][R2.64+0x170] ;  /* 0x0001700402117980 */ /* 0x000ea2000c101900 */
[C---:B------:R-:W-:Y:S01]  /*4af0*/  IADD3 R16, PT, PT, R46.reuse, -0x100, RZ ;  /* 0xffffff002e107810 */ /* 0x040fe20007ffe0ff */
[----:B------:R-:W-:-:S03]  /*4b00*/  VIADD R46, R46, 0xfffffe00 ;  /* 0xfffffe002e2e7836 */ /* 0x000fc60000000000 */
[----:B------:R-:W-:Y:S02]  /*4b10*/  IABS R25, R16 ;  /* 0x0000001000197213 */ /* 0x000fe40000000000 */
[----:B------:R-:W-:Y:S02]  /*4b20*/  IABS R18, R46 ;  /* 0x0000002e00127213 */ /* 0x000fe40000000000 */
[-C--:B--2---:R-:W-:Y:S02]  /*4b30*/  IABS R15, R17.reuse ;  /* 0x00000011000f7213 */ /* 0x084fe40000000000 */
[-C--:B------:R-:W-:Y:S02]  /*4b40*/  IABS R24, R17.reuse ;  /* 0x0000001100187213 */ /* 0x080fe40000000000 */
[----:B------:R-:W2:Y:S01]  /*4b50*/  I2F.RP R34, R15 ;  /* 0x0000000f00227306 */ /* 0x000ea20000209400 */
[----:B------:R-:W-:Y:S02]  /*4b60*/  LOP3.LUT R46, R46, R17, RZ, 0x3c, !PT ;  /* 0x000000112e2e7212 */ /* 0x000fe400078e3cff */
[----:B------:R-:W-:-:S02]  /*4b70*/  IADD3 R24, PT, PT, RZ, -R24, RZ ;  /* 0x80000018ff187210 */ /* 0x000fc40007ffe0ff */
[----:B------:R-:W-:Y:S02]  /*4b80*/  LOP3.LUT R16, R16, R17, RZ, 0x3c, !PT ;  /* 0x0000001110107212 */ /* 0x000fe400078e3cff */
[----:B------:R-:W-:Y:S02]  /*4b90*/  ISETP.GE.AND P0, PT, R46, RZ, PT ;  /* 0x000000ff2e00720c */ /* 0x000fe40003f06270 */
[----:B------:R-:W-:Y:S01]  /*4ba0*/  ISETP.GE.AND P2, PT, R16, RZ, PT ;  /* 0x000000ff1000720c */ /* 0x000fe20003f46270 */
[----:B--2---:R-:W2:Y:S02]  /*4bb0*/  MUFU.RCP R34, R34 ;  /* 0x0000002200227308 */ /* 0x004ea40000001000 */
[----:B--2---:R-:W-:-:S06]  /*4bc0*/  VIADD R34, R34, 0xffffffe ;  /* 0x0ffffffe22227836 */ /* 0x004fcc0000000000 */
[----:B------:R-:W2:Y:S02]  /*4bd0*/  F2I.FTZ.U32.TRUNC.NTZ R35, R34 ;  /* 0x0000002200237305 */ /* 0x000ea4000021f000 */
[----:B--2---:R-:W-:Y:S02]  /*4be0*/  IMAD.MOV R27, RZ, RZ, -R35 ;  /* 0x000000ffff1b7224 */ /* 0x004fe400078e0a23 */
        /* <DEDUP_REMOVED lines=9> */
[--C-:B------:R-:W-:Y:S01]  /*4c80*/  @!P1 IMAD.IADD R18, R18, 0x1, -R15.reuse ;  /* 0x0000000112129824 */ /* 0x100fe200078e0a0f */
[----:B------:R-:W-:Y:S02]  /*4c90*/  @!P1 IADD3 R26, PT, PT, R26, 0x1, RZ ;  /* 0x000000011a1a9810 */ /* 0x000fe40007ffe0ff */
[----:B------:R-:W-:Y:S02]  /*4ca0*/  ISETP.NE.AND P1, PT, R17, RZ, PT ;  /* 0x000000ff1100720c */ /* 0x000fe40003f25270 */
[----:B------:R-:W-:Y:S01]  /*4cb0*/  ISETP.GE.U32.AND P4, PT, R18, R15, PT ;  /* 0x0000000f1200720c */ /* 0x000fe20003f86070 */
[----:B------:R-:W-:Y:S01]  /*4cc0*/  @!P3 IMAD.IADD R24, R24, 0x1, -R15 ;  /* 0x000000011818b824 */ /* 0x000fe200078e0a0f */
[----:B------:R-:W-:Y:S01]  /*4cd0*/  LOP3.LUT R18, RZ, R17, RZ, 0x33, !PT ;  /* 0x00000011ff127212 */ /* 0x000fe200078e33ff */
[----:B------:R-:W-:-:S03]  /*4ce0*/  @!P3 VIADD R27, R27, 0x1 ;  /* 0x000000011b1bb836 */ /* 0x000fc60000000000 */
[----:B------:R-:W-:-:S07]  /*4cf0*/  ISETP.GE.U32.AND P5, PT, R24, R15, PT ;  /* 0x0000000f1800720c */ /* 0x000fce0003fa6070 */
[----:B------:R-:W-:-:S04]  /*4d00*/  @P4 IADD3 R26, PT, PT, R26, 0x1, RZ ;  /* 0x000000011a1a4810 */ /* 0x000fc80007ffe0ff */
[----:B------:R-:W-:Y:S02]  /*4d10*/  MOV R24, R26 ;  /* 0x0000001a00187202 */ /* 0x000fe40000000f00 */
[----:B------:R-:W-:-:S03]  /*4d20*/  @P5 VIADD R27, R27, 0x1 ;  /* 0x000000011b1b5836 */ /* 0x000fc60000000000 */
[----:B------:R-:W-:Y:S02]  /*4d30*/  @!P0 IMAD.MOV R24, RZ, RZ, -R24 ;  /* 0x000000ffff188224 */ /* 0x000fe400078e0a18 */
[----:B------:R-:W-:-:S03]  /*4d40*/  @!P2 IADD3 R27, PT, PT, -R27, RZ, RZ ;  /* 0x000000ff1b1ba210 */ /* 0x000fc60007ffe1ff */
        /* <DEDUP_REMOVED lines=23> */
.L_x_2223:
[----:B------:R-:W-:Y:S05]  /*4ec0*/  BSYNC.RECONVERGENT B0 ;  /* 0x0000000000007941 */ /* 0x000fea0003800200 */
.L_x_2221:
[CC--:B------:R-:W-:Y:S01]  /*4ed0*/  ISETP.GE.AND P1, PT, R45.reuse, R187.reuse, PT ;  /* 0x000000bb2d00720c */ /* 0x0c0fe20003f26270 */
[C---:B------:R-:W-:Y:S01]  /*4ee0*/  IMAD.SHL.U32 R15, R170.reuse, 0x40, RZ ;  /* 0x00000040aa0f7824 */ /* 0x040fe200078e00ff */
        /* <DEDUP_REMOVED lines=8> */
[-C--:B------:R-:W-:Y:S01]  /*4f70*/  @!P0 MOV R76, R24.reuse ;  /* 0x00000018004c8202 */ /* 0x080fe20000000f00 */
[----:B------:R-:W-:Y:S01]  /*4f80*/  @!P0 IMAD R16, R171, 0xc0, RZ ;  /* 0x000000c0ab108824 */ /* 0x000fe200078e02ff */
[----:B------:R-:W-:Y:S01]  /*4f90*/  @!P0 IADD3 R34, P2, PT, R24, R15, RZ ;  /* 0x0000000f18228210 */ /* 0x000fe20007f5e0ff */
[----:B------:R-:W-:Y:S01]  /*4fa0*/  @!PT LDS RZ, [RZ] ;  /* 0x00000000fffff984 */ /* 0x000fe20000000800 */
[----:B------:R-:W-:Y:S01]  /*4fb0*/  @!PT LDS RZ, [RZ] ;  /* 0x00000000fffff984 */ /* 0x000fe20000000800 */
[----:B------:R-:W-:Y:S01]  /*4fc0*/  @!PT LDS RZ, [RZ] ;  /* 0x00000000fffff984 */ /* 0x000fe20000000800 */
[----:B------:R2:W-:Y:S01]  /*4fd0*/  @!P1 LDGSTS.E.BYPASS.LTC128B.128 [R44+0x1000], desc[UR4][R26.64] ;  /* 0x010000001a2c9fae */ /* 0x0005e2000b981a04 */
[----:B------:R-:W-:Y:S01]  /*4fe0*/  @!P0 MOV R40, R24 ;  /* 0x0000001800288202 */ /* 0x000fe20000000f00 */
[----:B------:R-:W-:-:S02]  /*4ff0*/  @!P0 IMAD.WIDE.U32 R76, R170, 0xc0, R76 ;  /* 0x000000c0aa4c8825 */ /* 0x000fc400078e004c */
[----:B------:R3:W-:Y:S02]  /*5000*/  @P1 STS.128 [R44+0x1000], RZ ;  /* 0x001000ff2c001388 */ /* 0x0007e40000000c00 */
[----:B------:R-:W-:Y:S01]  /*5010*/  @!P0 IMAD.X R35, R25, 0x1, R17, P2 ;  /* 0x0000000119238824 */ /* 0x000fe200010e0611 */
[----:B------:R-:W-:Y:S01]  /*5020*/  @!P0 LEA R74, P2, R170, R24, 0x8 ;  /* 0x00000018aa4a8211 */ /* 0x000fe200078440ff */
[----:B------:R-:W-:Y:S01]  /*5030*/  @!P0 IMAD.MOV.U32 R41, RZ, RZ, R25 ;  /* 0x000000ffff298224 */ /* 0x000fe200078e0019 */
[----:B------:R3:W-:Y:S01]  /*5040*/  @P0 STS.128 [R44+0x1800], RZ ;  /* 0x001800ff2c000388 */ /* 0x0007e20000000c00 */
[----:B------:R-:W-:Y:S01]  /*5050*/  @!P0 IADD3 R17, PT, PT, R16, R77, RZ ;  /* 0x0000004d10118210 */ /* 0x000fe20007ffe0ff */
[----:B------:R-:W-:Y:S01]  /*5060*/  @!P0 IMAD R15, R171, 0x140, RZ ;  /* 0x00000140ab0f8824 */ /* 0x000fe200078e02ff */
[----:B------:R-:W-:Y:S01]  /*5070*/  @!P0 MOV R16, R76 ;  /* 0x0000004c00108202 */ /* 0x000fe20000000f00 */
[----:B------:R-:W-:Y:S01]  /*5080*/  @!PT LDS RZ, [RZ] ;  /* 0x00000000fffff984 */ /* 0x000fe20000000800 */
[----:B------:R-:W-:Y:S01]  /*5090*/  @!PT LDS RZ, [RZ] ;  /* 0x00000000fffff984 */ /* 0x000fe20000000800 */
[----:B------:R-:W-:Y:S01]  /*50a0*/  @!PT LDS RZ, [RZ] ;  /* 0x00000000fffff984 */ /* 0x000fe20000000800 */
[----:B------:R3:W-:Y:S01]  /*50b0*/  @!P0 LDGSTS.E.BYPASS.LTC128B.128 [R44+0x1800], desc[UR4][R24.64] ;  /* 0x01800000182c8fae */ /* 0x0007e2000b981a04 */
[C---:B------:R-:W-:Y:S01]  /*50c0*/  @!P0 IMAD.WIDE.U32 R40, R170.reuse, 0x140, R40 ;  /* 0x00000140aa288825 */ /* 0x040fe200078e0028 */
[----:B------:R-:W-:-:S02]  /*50d0*/  @!P0 LEA.HI.X R75, R170, R25, R171, 0x8, P2 ;  /* 0x00000019aa4b8211 */ /* 0x000fc400010f44ab */
[----:B------:R3:W-:Y:S01]  /*50e0*/  @P0 STS.128 [R44+0x2000], RZ ;  /* 0x002000ff2c000388 */ /* 0x0007e20000000c00 */
[----:B------:R-:W-:-:S03]  /*50f0*/  @!P0 IMAD.IADD R41, R15, 0x1, R41 ;  /* 0x000000010f298824 */ /* 0x000fc600078e0229 */
[----:B------:R-:W-:Y:S01]  /*5100*/  @!PT LDS RZ, [RZ] ;  /* 0x00000000fffff984 */ /* 0x000fe20000000800 */
[----:B------:R-:W-:Y:S01]  /*5110*/  @!PT LDS RZ, [RZ] ;  /* 0x00000000fffff984 */ /* 0x000fe20000000800 */
[----:B------:R-:W-:Y:S01]  /*5120*/  @!PT LDS RZ, [RZ] ;  /* 0x00000000fffff984 */ /* 0x000fe20000000800 */
[----:B------:R3:W-:Y:S04]  /*5130*/  @!P0 LDGSTS.E.BYPASS.LTC128B.128 [R44+0x2000], desc[UR4][R34.64] ;  /* 0x02000000222c8fae */ /* 0x0007e8000b981a04 */
        /* <DEDUP_REMOVED lines=25> */
[----:B---3--:R-:W-:-:S05]  /*52d0*/  IMAD.WIDE.U32 R24, R170, 0x180, R24 ;  /* 0x00000180aa187825 */ /* 0x008fca00078e0018 */
[----:B------:R-:W-:-:S05]  /*52e0*/  IADD3 R25, PT, PT, R15, R25, RZ ;  /* 0x000000190f197210 */ /* 0x000fca0007ffe0ff */
[----:B------:R-:W-:Y:S01]  /*52f0*/  @!PT LDS RZ, [RZ] ;  /* 0x00000000fffff984 */ /* 0x000fe20000000800 */
[----:B------:R-:W-:Y:S01]  /*5300*/  @!PT LDS RZ, [RZ] ;  /* 0x00000000fffff984 */ /* 0x000fe20000000800 */
[----:B------:R-:W-:Y:S01]  /*5310*/  @!PT LDS RZ, [RZ] ;  /* 0x00000000fffff984 */ /* 0x000fe20000000800 */
[----:B------:R2:W-:Y:S02]  /*5320*/  LDGSTS.E.BYPASS.LTC128B.128 [R44+0x4800], desc[UR4][R24.64] ;  /* 0x04800000182c7fae */ /* 0x0005e4000b981a04 */
.L_x_2225:
[----:B------:R-:W-:Y:S05]  /*5330*/  BSYNC.RECONVERGENT B0 ;  /* 0x0000000000007941 */ /* 0x000fea0003800200 */
.L_x_2224:
[----:B------:R-:W0:Y:S02]  /*5340*/  LDGDEPBAR ;  /* 0x00000000000079af */ /* 0x000e240000000000 */
.L_x_2220:
[----:B------:R-:W-:Y:S05]  /*5350*/  BSYNC.RECONVERGENT B1 ;  /* 0x0000000000017941 */ /* 0x000fea0003800200 */
.L_x_2219:
[----:B------:R-:W-:-:S05]  /*5360*/  IMAD.SHL.U32 R46, R151, 0x2, RZ ;  /* 0x00000002972e7824 */ /* 0x000fca00078e00ff */
[----:B------:R-:W-:-:S05]  /*5370*/  LOP3.LUT R46, R46, 0x6, RZ, 0xc0, !PT ;  /* 0x000000062e2e7812 */ /* 0x000fca00078ec0ff */
[----:B------:R-:W-:-:S04]  /*5380*/  IMAD R15, R28, 0x100, R46 ;  /* 0x000001001c0f7824 */ /* 0x000fc800078e022e */
[C---:B------:R-:W-:Y:S01]  /*5390*/  VIADD R32, R15.reuse, 0x1 ;  /* 0x000000010f207836 */ /* 0x040fe20000000000 */
[CC--:B------:R-:W-:Y:S01]  /*53a0*/  ISETP.GE.AND P1, PT, R15.reuse, R177.reuse, PT ;  /* 0x000000b10f00720c */ /* 0x0c0fe20003f26270 */
[C---:B------:R-:W-:Y:S01]  /*53b0*/  VIADD R220, R15.reuse, 0x8 ;  /* 0x000000080fdc7836 */ /* 0x040fe20000000000 */
[CC--:B------:R-:W-:Y:S01]  /*53c0*/  ISETP.GE.AND P3, PT, R15.reuse, R176.reuse, PT ;  /* 0x000000b00f00720c */ /* 0x0c0fe20003f66270 */
[----:B------:R-:W-:Y:S01]  /*53d0*/  VIADD R43, R15, 0x10 ;  /* 0x000000100f2b7836 */ /* 0x000fe20000000000 */
        /* <DEDUP_REMOVED lines=9> */
[C---:B------:R-:W-:Y:S01]  /*5470*/  VIADD R230, R15.reuse, 0x19 ;  /* 0x000000190fe67836 */ /* 0x040fe20000000000 */
[----:B------:R-:W-:Y:S01]  /*5480*/  FSEL R194, R72, -INF , !P5 ;  /* 0xff80000048c27808 */ /* 0x000fe20006800000 */
[----:B------:R-:W-:Y:S01]  /*5490*/  VIADD R226, R15, 0x28 ;  /* 0x000000280fe27836 */ /* 0x000fe20000000000 */
[----:B------:R-:W4:Y:S01]  /*54a0*/  LD.E R72, desc[UR4][R2.64+0xdc] ;  /* 0x0000dc0402487980 */ /* 0x000f22000c101900 */
[----:B------:R-:W-:Y:S01]  /*54b0*/  FSEL R71, R71, -INF , P2 ;  /* 0xff80000047477808 */ /* 0x000fe20001000000 */
[----:B------:R-:W-:Y:S01]  /*54c0*/  VIADD R227, R15, 0x21 ;  /* 0x000000210fe37836 */ /* 0x000fe20000000000 */
        /* <DEDUP_REMOVED lines=8> */
[----:B------:R-:W-:Y:S01]  /*5550*/  FSEL R32, R73, -INF , !P3 ;  /* 0xff80000049207808 */ /* 0x000fe20005800000 */
[C---:B------:R-:W-:Y:S01]  /*5560*/  VIADD R225, R15.reuse, 0x40 ;  /* 0x000000400fe17836 */ /* 0x040fe20000000000 */
[-C--:B------:R-:W-:Y:S01]  /*5570*/  ISETP.GE.AND P3, PT, R220, R176.reuse, PT ;  /* 0x000000b0dc00720c */ /* 0x080fe20003f66270 */
        /* <DEDUP_REMOVED lines=11> */
[----:B------:R-:W-:Y:S01]  /*5630*/  FSEL R196, R71, -INF , !P3 ;  /* 0xff80000047c47808 */ /* 0x000fe20005800000 */
[C---:B------:R-:W-:Y:S01]  /*5640*/  VIADD R221, R15.reuse, 0x51 ;  /* 0x000000510fdd7836 */ /* 0x040fe20000000000 */
[----:B------:R-:W-:Y:S01]  /*5650*/  FSEL R211, R70, -INF , !P5 ;  /* 0xff80000046d37808 */ /* 0x000fe20006800000 */
        /* <DEDUP_REMOVED lines=18> */
[C---:B------:R-:W-:Y:S01]  /*5780*/  VIADD R204, R15.reuse, 0x79 ;  /* 0x000000790fcc7836 */ /* 0x040fe20000000000 */
[-C--:B------:R-:W-:Y:S01]  /*5790*/  ISETP.GE.AND P5, PT, R230, R176.reuse, PT ;  /* 0x000000b0e600720c */ /* 0x080fe20003fa6270 */
[C---:B------:R-:W-:Y:S01]  /*57a0*/  VIADD R208, R15.reuse, 0x88 ;  /* 0x000000880fd07836 */ /* 0x040fe20000000000 */
[----:B------:R-:W-:Y:S01]  /*57b0*/  FSEL R66, R66, -INF , P1 ;  /* 0xff80000042427808 */ /* 0x000fe20000800000 */
[----:B------:R-:W-:Y:S01]  /*57c0*/  VIADD R205, R15, 0x81 ;  /* 0x000000810fcd7836 */ /* 0x000fe20000000000 */
[----:B------:R-:W-:Y:S01]  /*57d0*/  FSEL R63, R63, -INF , P2 ;  /* 0xff8000003f3f7808 */ /* 0x000fe20001000000 */
[----:B------:R-:W-:Y:S01]  /*57e0*/  VIADD R202, R15, 0x90 ;  /* 0x000000900fca7836 */ /* 0x000fe20000000000 */
[-C--:B------:R-:W-:Y:S01]  /*57f0*/  ISETP.GE.AND P1, PT, R227, R177.reuse, PT ;  /* 0x000000b1e300720c */ /* 0x080fe20003f26270 */
[----:B------:R-:W-:Y:S01]  /*5800*/  VIADD R203, R15, 0x89 ;  /* 0x000000890fcb7836 */ /* 0x000fe20000000000 */
[-C--:B------:R-:W-:Y:S01]  /*5810*/  ISETP.GE.AND P2, PT, R217, R177.reuse, PT ;  /* 0x000000b1d900720c */ /* 0x080fe20003f46270 */
[----:B------:R-:W-:Y:S01]  /*5820*/  VIADD R195, R15, 0x98 ;  /* 0x000000980fc37836 */ /* 0x000fe20000000000 */
[----:B------:R-:W-:Y:S01]  /*5830*/  FSEL R67, R67, -INF , !P3 ;  /* 0xff80000043437808 */ /* 0x000fe20005800000 */
[C---:B------:R-:W-:Y:S01]  /*5840*/  VIADD R201, R15.reuse, 0x91 ;  /* 0x000000910fc97836 */ /* 0x040fe20000000000 */
        /* <DEDUP_REMOVED lines=19> */
[C---:B------:R-:W-:Y:S01]  /*5980*/  VIADD R77, R15.reuse, 0xb9 ;  /* 0x000000b90f4d7836 */ /* 0x040fe20000000000 */
[-C--:B------:R-:W-:Y:S01]  /*5990*/  ISETP.GE.AND P5, PT, R218, R176.reuse, PT ;  /* 0x000000b0da00720c */ /* 0x080fe20003fa6270 */
[C---:B---3--:R-:W-:Y:S01]  /*59a0*/  VIADD R74, R15.reuse, 0xc8 ;  /* 0x000000c80f4a7836 */ /* 0x048fe20000000000 */
        /* <DEDUP_REMOVED lines=14> */
[----:B------:R-:W-:Y:S01]  /*5a90*/  ISETP.GE.AND P5, PT, R216, R176, PT ;  /* 0x000000b0d800720c */ /* 0x000fe20003fa6270 */
[C---:B--2---:R-:W-:Y:S01]  /*5aa0*/  VIADD R25, R15.reuse, 0xe8 ;  /* 0x000000e80f197836 */ /* 0x044fe20000000000 */
[----:B------:R-:W-:Y:S01]  /*5ab0*/  FSEL R60, R60, -INF , P1 ;  /* 0xff8000003c3c7808 */ /* 0x000fe20000800000 */
[C---:B------:R-:W-:Y:S01]  /*5ac0*/  VIADD R26, R15.reuse, 0xe1 ;  /* 0x000000e10f1a7836 */ /* 0x040fe20000000000 */
[----:B------:R-:W-:Y:S01]  /*5ad0*/  FSEL R86, R86, -INF , P2 ;  /* 0xff80000056567808 */ /* 0x000fe20001000000 */
[C---:B------:R-:W-:Y:S01]  /*5ae0*/  VIADD R24, R15.reuse, 0xe9 ;  /* 0x000000e90f187836 */ /* 0x040fe20000000000 */
[-C--:B------:R-:W-:Y:S01]  /*5af0*/  ISETP.GE.AND P1, PT, R210, R177.reuse, PT ;  /* 0x000000b1d200720c */ /* 0x080fe20003f26270 */
[----:B------:R-:W-:Y:S01]  /*5b00*/  VIADD R18, R15, 0xf0 ;  /* 0x000000f00f127836 */ /* 0x000fe20000000000 */
[----:B------:R-:W-:Y:S01]  /*5b10*/  ISETP.GE.AND P2, PT, R223, R177, PT ;  /* 0x000000b1df00720c */ /* 0x000fe20003f46270 */
[----:B------:R-:W-:Y:S01]  /*5b20*/  VIADD R17, R15, 0xf1 ;  /* 0x000000f10f117836 */ /* 0x000fe20000000000 */
[----:B------:R-:W-:Y:S01]  /*5b30*/  FSEL R245, R61, -INF , !P3 ;  /* 0xff8000003df57808 */ /* 0x000fe20005800000 */
[----:B------:R-:W-:Y:S01]  /*5b40*/  VIADD R16, R15, 0xf8 ;  /* 0x000000f80f107836 */ /* 0x000fe20000000000 */
[----:B------:R-:W-:-:S02]  /*5b50*/  FSEL R244, R60, -INF , !P5 ;  /* 0xff8000003cf47808 */ /* 0x000fc40006800000 */
[-C--:B------:R-:W-:Y:S02]  /*5b60*/  ISETP.GE.AND P3, PT, R215, R176.reuse, PT ;  /* 0x000000b0d700720c */ /* 0x080fe40003f66270 */
[----:B------:R-:W-:Y:S02]  /*5b70*/  ISETP.GE.AND P5, PT, R210, R176, PT ;  /* 0x000000b0d200720c */ /* 0x000fe40003fa6270 */
[----:B------:R-:W-:Y:S02]  /*5b80*/  FSEL R82, R82, -INF , P1 ;  /* 0xff80000052527808 */ /* 0x000fe40000800000 */
[----:B------:R-:W-:Y:S02]  /*5b90*/  FSEL R90, R90, -INF , P2 ;  /* 0xff8000005a5a7808 */ /* 0x000fe40001000000 */
[-C--:B------:R-:W-:Y:S02]  /*5ba0*/  ISETP.GE.AND P1, PT, R224, R177.reuse, PT ;  /* 0x000000b1e000720c */ /* 0x080fe40003f26270 */
[----:B------:R-:W-:-:S02]  /*5bb0*/  ISETP.GE.AND P2, PT, R222, R177, PT ;  /* 0x000000b1de00720c */ /* 0x000fc40003f46270 */
[----:B------:R-:W-:Y:S02]  /*5bc0*/  FSEL R243, R80, -INF , !P3 ;  /* 0xff80000050f37808 */ /* 0x000fe40005800000 */
[----:B------:R-:W-:Y:S02]  /*5bd0*/  FSEL R242, R82, -INF , !P5 ;  /* 0xff80000052f27808 */ /* 0x000fe40006800000 */
[-C--:B------:R-:W-:Y:S02]  /*5be0*/  ISETP.GE.AND P3, PT, R225, R176.reuse, PT ;  /* 0x000000b0e100720c */ /* 0x080fe40003f66270 */
[----:B------:R-:W-:Y:S02]  /*5bf0*/  ISETP.GE.AND P5, PT, R224, R176, PT ;  /* 0x000000b0e000720c */ /* 0x000fe40003fa6270 */
[----:B------:R-:W-:Y:S02]  /*5c00*/  FSEL R87, R87, -INF , P1 ;  /* 0xff80000057577808 */ /* 0x000fe40000800000 */
[----:B------:R-:W-:-:S02]  /*5c10*/  FSEL R94, R94, -INF , P2 ;  /* 0xff8000005e5e7808 */ /* 0x000fc40001000000 */
[-C--:B------:R-:W-:Y:S02]  /*5c20*/  ISETP.GE.AND P1, PT, R209, R177.reuse, PT ;  /* 0x000000b1d100720c */ /* 0x080fe40003f26270 */
[----:B------:R-:W-:Y:S02]  /*5c30*/  ISETP.GE.AND P2, PT, R186, R177, PT ;  /* 0x000000b1ba00720c */ /* 0x000fe40003f46270 */
[----:B------:R-:W-:Y:S02]  /*5c40*/  FSEL R241, R86, -INF , !P3 ;  /* 0xff80000056f17808 */ /* 0x000fe40005800000 */
[----:B------:R-:W-:Y:S02]  /*5c50*/  FSEL R240, R87, -INF , !P5 ;  /* 0xff80000057f07808 */ /* 0x000fe40006800000 */
[-C--:B------:R-:W-:Y:S02]  /*5c60*/  ISETP.GE.AND P3, PT, R223, R176.reuse, PT ;  /* 0x000000b0df00720c */ /* 0x080fe40003f66270 */
[----:B------:R-:W-:-:S02]  /*5c70*/  ISETP.GE.AND P5, PT, R209, R176, PT ;  /* 0x000000b0d100720c */ /* 0x000fc40003fa6270 */
[----:B------:R-:W-:Y:S02]  /*5c80*/  FSEL R93, R93, -INF , P1 ;  /* 0xff8000005d5d7808 */ /* 0x000fe40000800000 */
[----:B------:R-:W-:Y:S02]  /*5c90*/  FSEL R100, R100, -INF , P2 ;  /* 0xff80000064647808 */ /* 0x000fe40001000000 */
[-C--:B------:R-:W-:Y:S02]  /*5ca0*/  ISETP.GE.AND P1, PT, R221, R177.reuse, PT ;  /* 0x000000b1dd00720c */ /* 0x080fe40003f26270 */
[----:B------:R-:W-:Y:S02]  /*5cb0*/  ISETP.GE.AND P2, PT, R248, R177, PT ;  /* 0x000000b1f800720c */ /* 0x000fe40003f46270 */
[----:B------:R-:W-:Y:S02]  /*5cc0*/  FSEL R239, R90, -INF , !P3 ;  /* 0xff8000005aef7808 */ /* 0x000fe40005800000 */
[----:B------:R-:W-:-:S02]  /*5cd0*/  FSEL R238, R93, -INF , !P5 ;  /* 0xff8000005dee7808 */ /* 0x000fc40006800000 */
[----:B------:R-:W-:Y:S02]  /*5ce0*/  ISETP.GE.AND P3, PT, R222, R176, PT ;  /* 0x000000b0de00720c */ /* 0x000fe40003f66270 */
[----:B------:R-:W-:Y:S02]  /*5cf0*/  FSEL R95, R95, -INF , P1 ;  /* 0xff8000005f5f7808 */ /* 0x000fe40000800000 */
[----:B------:R-:W-:Y:S02]  /*5d00*/  FSEL R93, R102, -INF , P2 ;  /* 0xff800000665d7808 */ /* 0x000fe40001000000 */
[-C--:B------:R-:W-:Y:S02]  /*5d10*/  ISETP.GE.AND P1, PT, R250, R177.reuse, PT ;  /* 0x000000b1fa00720c */ /* 0x080fe40003f26270 */
[----:B------:R-:W-:Y:S02]  /*5d20*/  ISETP.GE.AND P2, PT, R198, R177, PT ;  /* 0x000000b1c600720c */ /* 0x000fe40003f46270 */
[----:B------:R-:W-:-:S02]  /*5d30*/  FSEL R237, R94, -INF , !P3 ;  /* 0xff8000005eed7808 */ /* 0x000fc40005800000 */
[----:B------:R-:W-:Y:S02]  /*5d40*/  FSEL R94, R101, -INF , P1 ;  /* 0xff800000655e7808 */ /* 0x000fe40000800000 */
[----:B------:R-:W-:Y:S02]  /*5d50*/  FSEL R87, R108, -INF , P2 ;  /* 0xff8000006c577808 */ /* 0x000fe40001000000 */
[-C--:B------:R-:W-:Y:S02]  /*5d60*/  ISETP.GE.AND P1, PT, R168, R177.reuse, PT ;  /* 0x000000b1a800720c */ /* 0x080fe40003f26270 */
[----:B------:R-:W-:Y:S02]  /*5d70*/  ISETP.GE.AND P2, PT, R199, R177, PT ;  /* 0x000000b1c700720c */ /* 0x000fe40003f46270 */
[----:B------:R-:W-:Y:S02]  /*5d80*/  FSEL R90, R104, -INF , P1 ;  /* 0xff800000685a7808 */ /* 0x000fe40000800000 */
[----:B------:R-:W-:-:S02]  /*5d90*/  FSEL R80, R114, -INF , P2 ;  /* 0xff80000072507808 */ /* 0x000fc40001000000 */
[-C--:B------:R-:W-:Y:S02]  /*5da0*/  ISETP.GE.AND P1, PT, R197, R177.reuse, PT ;  /* 0x000000b1c500720c */ /* 0x080fe40003f26270 */
[-C--:B------:R-:W-:Y:S02]  /*5db0*/  ISETP.GE.AND P2, PT, R206, R177.reuse, PT ;  /* 0x000000b1ce00720c */ /* 0x080fe40003f46270 */
[----:B------:R-:W-:Y:S02]  /*5dc0*/  FSEL R86, R111, -INF , P1 ;  /* 0xff8000006f567808 */ /* 0x000fe40000800000 */
[----:B------:R-:W-:Y:S02]  /*5dd0*/  FSEL R70, R116, -INF , P2 ;  /* 0xff80000074467808 */ /* 0x000fe40001000000 */
[-C--:B------:R-:W-:Y:S02]  /*5de0*/  ISETP.GE.AND P1, PT, R200, R177.reuse, PT ;  /* 0x000000b1c800720c */ /* 0x080fe40003f26270 */
[----:B------:R-:W-:Y:S01]  /*5df0*/  ISETP.GE.AND P2, PT, R207, R177, PT ;  /* 0x000000b1cf00720c */ /* 0x000fe20003f46270 */
[----:B------:R-:W-:Y:S01]  /*5e00*/  IMAD.MOV.U32 R102, RZ, RZ, R68 ;  /* 0x000000ffff667224 */ /* 0x000fe200078e0044 */
[----:B------:R-:W-:Y:S01]  /*5e10*/  FSEL R73, R115, -INF , P1 ;  /* 0xff80000073497808 */ /* 0x000fe20000800000 */
[----:B------:R-:W-:Y:S01]  /*5e20*/  IMAD.MOV.U32 R115, RZ, RZ, R196 ;  /* 0x000000ffff737224 */ /* 0x000fe200078e00c4 */
[----:B------:R-:W-:Y:S01]  /*5e30*/  FSEL R68, R119, -INF , P2 ;  /* 0xff80000077447808 */ /* 0x000fe20001000000 */
[----:B------:R-:W-:Y:S01]  /*5e40*/  IMAD.MOV.U32 R111, RZ, RZ, R194 ;  /* 0x000000ffff6f7224 */ /* 0x000fe200078e00c2 */
[C---:B------:R-:W-:Y:S01]  /*5e50*/  ISETP.GE.AND P4, PT, R15.reuse, R174, PT ;  /* 0x000000ae0f00720c */ /* 0x040fe20003f86270 */
[----:B------:R-:W-:Y:S01]  /*5e60*/  IMAD.MOV.U32 R119, RZ, RZ, R32 ;  /* 0x000000ffff777224 */ /* 0x000fe200078e0020 */
[----:B------:R-:W-:Y:S01]  /*5e70*/  ISETP.GE.AND P0, PT, R15, R175, PT ;  /* 0x000000af0f00720c */ /* 0x000fe20003f06270 */
[----:B------:R-:W-:-:S02]  /*5e80*/  IMAD.MOV.U32 R104, RZ, RZ, R69 ;  /* 0x000000ffff687224 */ /* 0x000fc400078e0045 */
[----:B------:R-:W-:Y:S01]  /*5e90*/  IMAD.MOV.U32 R108, RZ, RZ, R211 ;  /* 0x000000ffff6c7224 */ /* 0x000fe200078e00d3 */
[----:B------:R-:W-:Y:S01]  /*5ea0*/  FMNMX3.FTZ R32, R119, R111, R115, !PT ;  /* 0x0000006f77207276 */ /* 0x000fe20007810073 */
[----:B------:R-:W-:Y:S01]  /*5eb0*/  IMAD.MOV.U32 R101, RZ, RZ, R67 ;  /* 0x000000ffff657224 */ /* 0x000fe200078e0043 */
[----:B------:R-:W-:Y:S01]  /*5ec0*/  ISETP.GE.AND P5, PT, R221, R176, PT ;  /* 0x000000b0dd00720c */ /* 0x000fe20003fa6270 */
[----:B------:R-:W-:Y:S01]  /*5ed0*/  VIADD R15, R15, 0xf9 ;  /* 0x000000f90f0f7836 */ /* 0x000fe20000000000 */
[----:B------:R-:W-:Y:S02]  /*5ee0*/  FMNMX3.FTZ R32, R32, R108, R104, !PT ;  /* 0x0000006c20207276 */ /* 0x000fe40007810068 */
[----:B------:R-:W-:Y:S02]  /*5ef0*/  FSEL R236, R95, -INF , !P5 ;  /* 0xff8000005fec7808 */ /* 0x000fe40006800000 */
[----:B------:R-:W-:Y:S02]  /*5f00*/  FMNMX3.FTZ R32, R32, R102, R101, !PT ;  /* 0x0000006620207276 */ /* 0x000fe40007810065 */
[----:B------:R-:W-:-:S02]  /*5f10*/  ISETP.GE.AND P5, PT, R250, R176, PT ;  /* 0x000000b0fa00720c */ /* 0x000fc40003fa6270 */
[----:B------:R-:W-:Y:S02]  /*5f20*/  ISETP.GE.AND P3, PT, R186, R176, PT ;  /* 0x000000b0ba00720c */ /* 0x000fe40003f66270 */
[----:B------:R-:W-:Y:S02]  /*5f30*/  FMNMX3.FTZ R32, R32, R252, R251, !PT ;  /* 0x000000fc20207276 */ /* 0x000fe400078100fb */
[----:B------:R-:W-:Y:S02]  /*5f40*/  FSEL R94, R94, -INF , !P5 ;  /* 0xff8000005e5e7808 */ /* 0x000fe40006800000 */
[----:B------:R-:W-:Y:S02]  /*5f50*/  ISETP.GE.AND P5, PT, R168, R176, PT ;  /* 0x000000b0a800720c */ /* 0x000fe40003fa6270 */
[----:B------:R-:W-:Y:S02]  /*5f60*/  FSEL R235, R100, -INF , !P3 ;  /* 0xff80000064eb7808 */ /* 0x000fe40005800000 */
[----:B------:R-:W-:-:S02]  /*5f70*/  FMNMX3.FTZ R32, R32, R249, R247, !PT ;  /* 0x000000f920207276 */ /* 0x000fc400078100f7 */
[-C--:B------:R-:W-:Y:S02]  /*5f80*/  ISETP.GE.AND P3, PT, R248, R176.reuse, PT ;  /* 0x000000b0f800720c */ /* 0x080fe40003f66270 */
[----:B------:R-:W-:Y:S02]  /*5f90*/  FSEL R90, R90, -INF , !P5 ;  /* 0xff8000005a5a7808 */ /* 0x000fe40006800000 */
[----:B------:R-:W-:Y:S02]  /*5fa0*/  ISETP.GE.AND P5, PT, R197, R176, PT ;  /* 0x000000b0c500720c */ /* 0x000fe40003fa6270 */
[----:B------:R-:W-:Y:S02]  /*5fb0*/  FMNMX3.FTZ R32, R32, R246, R245, !PT ;  /* 0x000000f620207276 */ /* 0x000fe400078100f5 */
[----:B------:R-:W-:Y:S02]  /*5fc0*/  FSEL R93, R93, -INF , !P3 ;  /* 0xff8000005d5d7808 */ /* 0x000fe40005800000 */
[----:B------:R-:W-:-:S02]  /*5fd0*/  ISETP.GE.AND P3, PT, R198, R176, PT ;  /* 0x000000b0c600720c */ /* 0x000fc40003f66270 */
[----:B------:R-:W-:Y:S02]  /*5fe0*/  FSEL R86, R86, -INF , !P5 ;  /* 0xff80000056567808 */ /* 0x000fe40006800000 */
[----:B------:R-:W-:Y:S02]  /*5ff0*/  ISETP.GE.AND P5, PT, R200, R176, PT ;  /* 0x000000b0c800720c */ /* 0x000fe40003fa6270 */
[----:B------:R-:W-:Y:S02]  /*6000*/  FMNMX3.FTZ R32, R32, R244, R243, !PT ;  /* 0x000000f420207276 */ /* 0x000fe400078100f3 */
[----:B------:R-:W-:Y:S02]  /*6010*/  ISETP.GE.AND P1, PT, R204, R177, PT ;  /* 0x000000b1cc00720c */ /* 0x000fe40003f26270 */
[----:B------:R-:W-:Y:S02]  /*6020*/  FSEL R87, R87, -INF , !P3 ;  /* 0xff80000057577808 */ /* 0x000fe40005800000 */
[----:B------:R-:W-:-:S02]  /*6030*/  ISETP.GE.AND P3, PT, R199, R176, PT ;  /* 0x000000b0c700720c */ /* 0x000fc40003f66270 */
[-C--:B------:R-:W-:Y:S02]  /*6040*/  ISETP.GE.AND P2, PT, R208, R177.reuse, PT ;  /* 0x000000b1d000720c */ /* 0x080fe40003f46270 */
[----:B------:R-:W-:Y:S02]  /*6050*/  FSEL R73, R73, -INF , !P5 ;  /* 0xff80000049497808 */ /* 0x000fe40006800000 */
[----:B------:R-:W-:Y:S02]  /*6060*/  FMNMX3.FTZ R32, R32, R242, R241, !PT ;  /* 0x000000f220207276 */ /* 0x000fe400078100f1 */
[----:B------:R-:W-:Y:S02]  /*6070*/  ISETP.GE.AND P5, PT, R204, R176, PT ;  /* 0x000000b0cc00720c */ /* 0x000fe40003fa6270 */
[----:B------:R-:W-:Y:S02]  /*6080*/  FSEL R69, R118, -INF , P1 ;  /* 0xff80000076457808 */ /* 0x000fe40000800000 */
[----:B------:R-:W-:-:S02]  /*6090*/  ISETP.GE.AND P1, PT, R205, R177, PT ;  /* 0x000000b1cd00720c */ /* 0x000fc40003f26270 */
[----:B------:R-:W-:Y:S02]  /*60a0*/  FSEL R80, R80, -INF , !P3 ;  /* 0xff80000050507808 */ /* 0x000fe40005800000 */
[----:B------:R-:W-:Y:S02]  /*60b0*/  FSEL R66, R123, -INF , P2 ;  /* 0xff8000007b427808 */ /* 0x000fe40001000000 */
[----:B------:R-:W-:Y:S02]  /*60c0*/  ISETP.GE.AND P3, PT, R206, R176, PT ;  /* 0x000000b0ce00720c */ /* 0x000fe40003f66270 */
[----:B------:R-:W-:Y:S02]  /*60d0*/  ISETP.GE.AND P2, PT, R202, R177, PT ;  /* 0x000000b1ca00720c */ /* 0x000fe40003f46270 */
[----:B------:R-:W-:Y:S02]  /*60e0*/  FMNMX3.FTZ R32, R32, R240, R239, !PT ;  /* 0x000000f020207276 */ /* 0x000fe400078100ef */
[----:B------:R-:W-:-:S02]  /*60f0*/  FSEL R69, R69, -INF , !P5 ;  /* 0xff80000045457808 */ /* 0x000fc40006800000 */
[----:B------:R-:W-:Y:S02]  /*6100*/  ISETP.GE.AND P5, PT, R205, R176, PT ;  /* 0x000000b0cd00720c */ /* 0x000fe40003fa6270 */
[----:B------:R-:W-:Y:S02]  /*6110*/  FSEL R67, R120, -INF , P1 ;  /* 0xff80000078437808 */ /* 0x000fe40000800000 */
[----:B------:R-:W-:Y:S02]  /*6120*/  ISETP.GE.AND P1, PT, R203, R177, PT ;  /* 0x000000b1cb00720c */ /* 0x000fe40003f26270 */
[----:B------:R-:W-:Y:S02]  /*6130*/  FSEL R70, R70, -INF , !P3 ;  /* 0xff80000046467808 */ /* 0x000fe40005800000 */
[----:B------:R-:W-:Y:S02]  /*6140*/  FSEL R64, R132, -INF , P2 ;  /* 0xff80000084407808 */ /* 0x000fe40001000000 */
[----:B------:R-:W-:-:S02]  /*6150*/  FMNMX3.FTZ R32, R32, R238, R237, !PT ;  /* 0x000000ee20207276 */ /* 0x000fc400078100ed */
[-C--:B------:R-:W-:Y:S02]  /*6160*/  ISETP.GE.AND P3, PT, R207, R176.reuse, PT ;  /* 0x000000b0cf00720c */ /* 0x080fe40003f66270 */
[-C--:B------:R-:W-:Y:S02]  /*6170*/  ISETP.GE.AND P2, PT, R195, R177.reuse, PT ;  /* 0x000000b1c300720c */ /* 0x080fe40003f46270 */
[----:B------:R-:W-:Y:S02]  /*6180*/  FSEL R67, R67, -INF , !P5 ;  /* 0xff80000043437808 */ /* 0x000fe40006800000 */
[----:B------:R-:W-:Y:S02]  /*6190*/  ISETP.GE.AND P5, PT, R203, R176, PT ;  /* 0x000000b0cb00720c */ /* 0x000fe40003fa6270 */
[----:B------:R-:W-:Y:S02]  /*61a0*/  FSEL R65, R124, -INF , P1 ;  /* 0xff8000007c417808 */ /* 0x000fe40000800000 */
[----:B------:R-:W-:-:S02]  /*61b0*/  ISETP.GE.AND P1, PT, R201, R177, PT ;  /* 0x000000b1c900720c */ /* 0x000fc40003f26270 */
[----:B------:R-:W-:Y:S02]  /*61c0*/  FMNMX3.FTZ R71, R32, R236, R235, !PT ;  /* 0x000000ec20477276 */ /* 0x000fe400078100eb */
[----:B------:R-:W-:Y:S02]  /*61d0*/  FSEL R68, R68, -INF , !P3 ;  /* 0xff80000044447808 */ /* 0x000fe40005800000 */
[----:B------:R-:W-:Y:S02]  /*61e0*/  FSEL R62, R135, -INF , P2 ;  /* 0xff800000873e7808 */ /* 0x000fe40001000000 */
[----:B------:R-:W-:Y:S02]  /*61f0*/  ISETP.GE.AND P3, PT, R208, R176, PT ;  /* 0x000000b0d000720c */ /* 0x000fe40003f66270 */
        /* <DEDUP_REMOVED lines=9> */
[----:B------:R-:W-:Y:S02]  /*6290*/  ISETP.GE.AND P2, PT, R234, R177, PT ;  /* 0x000000b1ea00720c */ /* 0x000fe40003f46270 */
[----:B------:R-:W-:Y:S02]  /*62a0*/  FSEL R63, R63, -INF , !P5 ;  /* 0xff8000003f3f7808 */ /* 0x000fe40006800000 */
[----:B------:R-:W-:Y:S02]  /*62b0*/  FMNMX3.FTZ R71, R71, R90, R87, !PT ;  /* 0x0000005a47477276 */ /* 0x000fe40007810057 */
[----:B------:R-:W-:Y:S02]  /*62c0*/  ISETP.GE.AND P5, PT, R163, R176, PT ;  /* 0x000000b0a300720c */ /* 0x000fe40003fa6270 */
[----:B------:R-:W-:-:S02]  /*62d0*/  FSEL R61, R139, -INF , P1 ;  /* 0xff8000008b3d7808 */ /* 0x000fc40000800000 */
[-C--:B------:R-:W-:Y:S02]  /*62e0*/  ISETP.GE.AND P1, PT, R160, R177.reuse, PT ;  /* 0x000000b1a000720c */ /* 0x080fe40003f26270 */
[----:B------:R-:W-:Y:S02]  /*62f0*/  FSEL R64, R64, -INF , !P3 ;  /* 0xff80000040407808 */ /* 0x000fe40005800000 */
[----:B------:R-:W-:Y:S02]  /*6300*/  FSEL R144, R144, -INF , P2 ;  /* 0xff80000090907808 */ /* 0x000fe40001000000 */
[----:B------:R-:W-:Y:S02]  /*6310*/  ISETP.GE.AND P3, PT, R195, R176, PT ;  /* 0x000000b0c300720c */ /* 0x000fe40003f66270 */
[----:B------:R-:W-:Y:S02]  /*6320*/  ISETP.GE.AND P2, PT, R232, R177, PT ;  /* 0x000000b1e800720c */ /* 0x000fe40003f46270 */
[----:B------:R-:W-:-:S02]  /*6330*/  FMNMX3.FTZ R71, R71, R86, R80, !PT ;  /* 0x0000005647477276 */ /* 0x000fc40007810050 */
[----:B------:R-:W-:Y:S02]  /*6340*/  FSEL R61, R61, -INF , !P5 ;  /* 0xff8000003d3d7808 */ /* 0x000fe40006800000 */
[----:B------:R-:W-:Y:S02]  /*6350*/  ISETP.GE.AND P5, PT, R160, R176, PT ;  /* 0x000000b0a000720c */ /* 0x000fe40003fa6270 */
[----:B------:R-:W-:Y:S02]  /*6360*/  FSEL R141, R141, -INF , P1 ;  /* 0xff8000008d8d7808 */ /* 0x000fe40000800000 */
[----:B------:R-:W-:Y:S02]  /*6370*/  ISETP.GE.AND P1, PT, R233, R177, PT ;  /* 0x000000b1e900720c */ /* 0x000fe40003f26270 */
[----:B------:R-:W-:Y:S02]  /*6380*/  FSEL R62, R62, -INF , !P3 ;  /* 0xff8000003e3e7808 */ /* 0x000fe40005800000 */
[----:B------:R-:W-:-:S02]  /*6390*/  FSEL R146, R146, -INF , P2 ;  /* 0xff80000092927808 */ /* 0x000fc40001000000 */
[----:B------:R-:W-:Y:S02]  /*63a0*/  FMNMX3.FTZ R71, R71, R73, R70, !PT ;  /* 0x0000004947477276 */ /* 0x000fe40007810046 */
[-C--:B------:R-:W-:Y:S02]  /*63b0*/  ISETP.GE.AND P3, PT, R161, R176.reuse, PT ;  /* 0x000000b0a100720c */ /* 0x080fe40003f66270 */
[----:B------:R-:W-:Y:S02]  /*63c0*/  ISETP.GE.AND P2, PT, R78, R177, PT ;  /* 0x000000b14e00720c */ /* 0x000fe40003f46270 */
[----:B------:R-:W-:Y:S02]  /*63d0*/  FSEL R231, R141, -INF , !P5 ;  /* 0xff8000008de77808 */ /* 0x000fe40006800000 */
[----:B------:R-:W-:Y:S02]  /*63e0*/  ISETP.GE.AND P5, PT, R233, R176, PT ;  /* 0x000000b0e900720c */ /* 0x000fe40003fa6270 */
[----:B------:R-:W-:-:S02]  /*63f0*/  FSEL R145, R145, -INF , P1 ;  /* 0xff80000091917808 */ /* 0x000fc40000800000 */
[----:B------:R-:W-:Y:S02]  /*6400*/  ISETP.GE.AND P1, PT, R229, R177, PT ;  /* 0x000000b1e500720c */ /* 0x000fe40003f26270 */
[----:B------:R-:W-:Y:S02]  /*6410*/  FMNMX3.FTZ R71, R71, R69, R68, !PT ;  /* 0x0000004547477276 */ /* 0x000fe40007810044 */
        /* <DEDUP_REMOVED lines=8> */
[----:B------:R-:W-:Y:S02]  /*64a0*/  ISETP.GE.AND P1, PT, R77, R177, PT ;  /* 0x000000b14d00720c */ /* 0x000fe40003f26270 */
[----:B------:R-:W-:-:S02]  /*64b0*/  FSEL R226, R144, -INF , !P3 ;  /* 0xff80000090e27808 */ /* 0x000fc40005800000 */
[----:B------:R-:W-:Y:S02]  /*64c0*/  FSEL R153, R153, -INF , P2 ;  /* 0xff80000099997808 */ /* 0x000fe40001000000 */
[-C--:B------:R-:W-:Y:S02]  /*64d0*/  ISETP.GE.AND P3, PT, R232, R176.reuse, PT ;  /* 0x000000b0e800720c */ /* 0x080fe40003f66270 */
[----:B------:R-:W-:Y:S02]  /*64e0*/  ISETP.GE.AND P2, PT, R74, R177, PT ;  /* 0x000000b14a00720c */ /* 0x000fe40003f46270 */
[----:B------:R-:W-:Y:S02]  /*64f0*/  FSEL R228, R147, -INF , !P5 ;  /* 0xff80000093e47808 */ /* 0x000fe40006800000 */
[----:B------:R-:W-:Y:S02]  /*6500*/  FMNMX3.FTZ R71, R71, R65, R64, !PT ;  /* 0x0000004147477276 */ /* 0x000fe40007810040 */
[----:B------:R-:W-:-:S02]  /*6510*/  ISETP.GE.AND P5, PT, R77, R176, PT ;  /* 0x000000b04d00720c */ /* 0x000fc40003fa6270 */
[----:B------:R-:W-:Y:S02]  /*6520*/  FSEL R152, R152, -INF , P1 ;  /* 0xff80000098987808 */ /* 0x000fe40000800000 */
[-C--:B------:R-:W-:Y:S02]  /*6530*/  ISETP.GE.AND P1, PT, R75, R177.reuse, PT ;  /* 0x000000b14b00720c */ /* 0x080fe40003f26270 */
[----:B------:R-:W-:Y:S02]  /*6540*/  FSEL R225, R146, -INF , !P3 ;  /* 0xff80000092e17808 */ /* 0x000fe40005800000 */
[----:B------:R-:W-:Y:S02]  /*6550*/  FSEL R155, R155, -INF , P2 ;  /* 0xff8000009b9b7808 */ /* 0x000fe40001000000 */
[----:B------:R-:W-:Y:S02]  /*6560*/  ISETP.GE.AND P3, PT, R78, R176, PT ;  /* 0x000000b04e00720c */ /* 0x000fe40003f66270 */
[----:B------:R-:W-:-:S02]  /*6570*/  ISETP.GE.AND P2, PT, R40, R177, PT ;  /* 0x000000b12800720c */ /* 0x000fc40003f46270 */
[----:B------:R-:W-:Y:S02]  /*6580*/  FMNMX3.FTZ R71, R71, R63, R62, !PT ;  /* 0x0000003f47477276 */ /* 0x000fe4000781003e */
[----:B------:R-:W-:Y:S02]  /*6590*/  FSEL R227, R152, -INF , !P5 ;  /* 0xff80000098e37808 */ /* 0x000fe40006800000 */
[----:B------:R-:W-:Y:S02]  /*65a0*/  ISETP.GE.AND P5, PT, R75, R176, PT ;  /* 0x000000b04b00720c */ /* 0x000fe40003fa6270 */
[----:B------:R-:W-:Y:S02]  /*65b0*/  FSEL R154, R154, -INF , P1 ;  /* 0xff8000009a9a7808 */ /* 0x000fe40000800000 */
[----:B------:R-:W-:Y:S02]  /*65c0*/  ISETP.GE.AND P1, PT, R41, R177, PT ;  /* 0x000000b12900720c */ /* 0x000fe40003f26270 */
[----:B------:R-:W-:-:S02]  /*65d0*/  FSEL R224, R149, -INF , !P3 ;  /* 0xff80000095e07808 */ /* 0x000fc40005800000 */
[----:B------:R-:W-:Y:S02]  /*65e0*/  FSEL R157, R157, -INF , P2 ;  /* 0xff8000009d9d7808 */ /* 0x000fe40001000000 */
[----:B------:R-:W-:Y:S02]  /*65f0*/  FMNMX3.FTZ R71, R71, R61, R60, !PT ;  /* 0x0000003d47477276 */ /* 0x000fe4000781003c */
[-C--:B------:R-:W-:Y:S02]  /*6600*/  ISETP.GE.AND P3, PT, R76, R176.reuse, PT ;  /* 0x000000b04c00720c */ /* 0x080fe40003f66270 */
[----:B------:R-:W-:Y:S02]  /*6610*/  ISETP.GE.AND P2, PT, R35, R177, PT ;  /* 0x000000b12300720c */ /* 0x000fe40003f46270 */
[----:B------:R-:W-:Y:S02]  /*6620*/  FSEL R222, R154, -INF , !P5 ;  /* 0xff8000009ade7808 */ /* 0x000fe40006800000 */
[----:B------:R-:W-:-:S02]  /*6630*/  ISETP.GE.AND P5, PT, R41, R176, PT ;  /* 0x000000b02900720c */ /* 0x000fc40003fa6270 */
[----:B------:R-:W-:Y:S02]  /*6640*/  FSEL R32, R156, -INF , P1 ;  /* 0xff8000009c207808 */ /* 0x000fe40000800000 */
[----:B------:R-:W-:Y:S02]  /*6650*/  ISETP.GE.AND P1, PT, R38, R177, PT ;  /* 0x000000b12600720c */ /* 0x000fe40003f26270 */
[----:B------:R-:W-:Y:S02]  /*6660*/  FMNMX3.FTZ R71, R71, R231, R226, !PT ;  /* 0x000000e747477276 */ /* 0x000fe400078100e2 */
[----:B------:R-:W-:Y:S02]  /*6670*/  FSEL R223, R153, -INF , !P3 ;  /* 0xff80000099df7808 */ /* 0x000fe40005800000 */
[----:B------:R-:W-:Y:S02]  /*6680*/  FSEL R118, R159, -INF , P2 ;  /* 0xff8000009f767808 */ /* 0x000fe40001000000 */
[----:B------:R-:W-:-:S02]  /*6690*/  ISETP.GE.AND P3, PT, R74, R176, PT ;  /* 0x000000b04a00720c */ /* 0x000fc40003f66270 */
[-C--:B------:R-:W-:Y:S02]  /*66a0*/  ISETP.GE.AND P2, PT, R27, R177.reuse, PT ;  /* 0x000000b11b00720c */ /* 0x080fe40003f46270 */
[----:B------:R-:W-:Y:S02]  /*66b0*/  FSEL R32, R32, -INF , !P5 ;  /* 0xff80000020207808 */ /* 0x000fe40006800000 */
[----:B------:R-:W-:Y:S02]  /*66c0*/  ISETP.GE.AND P5, PT, R38, R176, PT ;  /* 0x000000b02600720c */ /* 0x000fe40003fa6270 */
[----:B------:R-:W-:Y:S02]  /*66d0*/  FSEL R153, R158, -INF , P1 ;  /* 0xff8000009e997808 */ /* 0x000fe40000800000 */
[----:B------:R-:W-:Y:S02]  /*66e0*/  FMNMX3.FTZ R71, R71, R230, R225, !PT ;  /* 0x000000e647477276 */ /* 0x000fe400078100e1 */
[----:B------:R-:W-:-:S02]  /*66f0*/  ISETP.GE.AND P1, PT, R34, R177, PT ;  /* 0x000000b12200720c */ /* 0x000fc40003f26270 */
[----:B------:R-:W-:Y:S02]  /*6700*/  FSEL R221, R155, -INF , !P3 ;  /* 0xff8000009bdd7808 */ /* 0x000fe40005800000 */
[----:B------:R-:W-:Y:S02]  /*6710*/  FSEL R159, R162, -INF , P2 ;  /* 0xff800000a29f7808 */ /* 0x000fe40001000000 */
[----:B------:R-:W-:Y:S02]  /*6720*/  ISETP.GE.AND P3, PT, R40, R176, PT ;  /* 0x000000b02800720c */ /* 0x000fe40003f66270 */
[----:B------:R-:W-:Y:S02]  /*6730*/  ISETP.GE.AND P2, PT, R25, R177, PT ;  /* 0x000000b11900720c */ /* 0x000fe40003f46270 */
[----:B------:R-:W-:Y:S02]  /*6740*/  FSEL R153, R153, -INF , !P5 ;  /* 0xff80000099997808 */ /* 0x000fe40006800000 */
[----:B------:R-:W-:-:S02]  /*6750*/  FMNMX3.FTZ R71, R71, R228, R224, !PT ;  /* 0x000000e447477276 */ /* 0x000fc400078100e0 */
[-C--:B------:R-:W-:Y:S02]  /*6760*/  ISETP.GE.AND P5, PT, R34, R176.reuse, PT ;  /* 0x000000b02200720c */ /* 0x080fe40003fa6270 */
[----:B------:R-:W-:Y:S02]  /*6770*/  FSEL R81, R81, -INF , P1 ;  /* 0xff80000051517808 */ /* 0x000fe40000800000 */
[----:B------:R-:W-:Y:S02]  /*6780*/  ISETP.GE.AND P1, PT, R26, R177, PT ;  /* 0x000000b11a00720c */ /* 0x000fe40003f26270 */
[----:B------:R-:W-:Y:S02]  /*6790*/  FSEL R211, R157, -INF , !P3 ;  /* 0xff8000009dd37808 */ /* 0x000fe40005800000 */
[----:B-1----:R-:W-:Y:S02]  /*67a0*/  FSEL R196, R36, -INF , P2 ;  /* 0xff80000024c47808 */ /* 0x002fe40001000000 */
[----:B------:R-:W-:-:S02]  /*67b0*/  ISETP.GE.AND P3, PT, R35, R176, PT ;  /* 0x000000b02300720c */ /* 0x000fc40003f66270 */
[----:B------:R-:W-:Y:S02]  /*67c0*/  FMNMX3.FTZ R36, R71, R227, R223, !PT ;  /* 0x000000e347247276 */ /* 0x000fe400078100df */
[----:B------:R-:W-:Y:S02]  /*67d0*/  FSEL R135, R81, -INF , !P5 ;  /* 0xff80000051877808 */ /* 0x000fe40006800000 */
[----:B------:R-:W-:Y:S02]  /*67e0*/  ISETP.GE.AND P5, PT, R26, R176, PT ;  /* 0x000000b01a00720c */ /* 0x000fe40003fa6270 */
[----:B------:R-:W-:Y:S02]  /*67f0*/  FSEL R167, R167, -INF , P1 ;  /* 0xff800000a7a77808 */ /* 0x000fe40000800000 */
[----:B------:R-:W-:Y:S02]  /*6800*/  ISETP.GE.AND P1, PT, R24, R177, PT ;  /* 0x000000b11800720c */ /* 0x000fe40003f26270 */
[----:B------:R-:W-:-:S02]  /*6810*/  FSEL R118, R118, -INF , !P3 ;  /* 0xff80000076767808 */ /* 0x000fc40005800000 */
[----:B------:R-:W-:Y:S02]  /*6820*/  FMNMX3.FTZ R36, R36, R222, R221, !PT ;  /* 0x000000de24247276 */ /* 0x000fe400078100dd */
[-C--:B------:R-:W-:Y:S02]  /*6830*/  ISETP.GE.AND P3, PT, R27, R176.reuse, PT ;  /* 0x000000b01b00720c */ /* 0x080fe40003f66270 */
[----:B------:R-:W-:Y:S02]  /*6840*/  FSEL R194, R167, -INF , !P5 ;  /* 0xff800000a7c27808 */ /* 0x000fe40006800000 */
        /* <DEDUP_REMOVED lines=8> */
[----:B------:R-:W-:-:S02]  /*68d0*/  FMNMX3.FTZ R33, R36, R153, R118, !PT ;  /* 0x0000009924217276 */ /* 0x000fc40007810076 */
[----:B------:R-:W-:Y:S02]  /*68e0*/  FSEL R196, R196, -INF , !P3 ;  /* 0xff800000c4c47808 */ /* 0x000fe40005800000 */
[----:B------:R-:W-:Y:S02]  /*68f0*/  ISETP.GE.AND P3, PT, R18, R176, PT ;  /* 0x000000b01200720c */ /* 0x000fe40003f66270 */
[----:B------:R-:W-:Y:S02]  /*6900*/  FSEL R37, R37, -INF , P2 ;  /* 0xff80000025257808 */ /* 0x000fe40001000000 */
[----:B------:R-:W-:Y:S02]  /*6910*/  FSEL R95, R19, -INF , P1 ;  /* 0xff800000135f7808 */ /* 0x000fe40000800000 */
[----:B------:R-:W-:Y:S02]  /*6920*/  ISETP.GE.AND P2, PT, R16, R177, PT ;  /* 0x000000b11000720c */ /* 0x000fe40003f46270 */
[----:B------:R-:W-:-:S02]  /*6930*/  FMNMX3.FTZ R19, R33, R135, R159, !PT ;  /* 0x0000008721137276 */ /* 0x000fc4000781009f */
[----:B------:R-:W-:Y:S02]  /*6940*/  FSEL R100, R37, -INF , !P3 ;  /* 0xff80000025647808 */ /* 0x000fe40005800000 */
[-C--:B------:R-:W-:Y:S02]  /*6950*/  ISETP.GE.AND P5, PT, R17, R176.reuse, PT ;  /* 0x000000b01100720c */ /* 0x080fe40003fa6270 */
[----:B------:R-:W-:Y:S02]  /*6960*/  ISETP.GE.AND P3, PT, R16, R176, PT ;  /* 0x000000b01000720c */ /* 0x000fe40003f66270 */
[----:B------:R-:W-:Y:S02]  /*6970*/  ISETP.GE.AND P1, PT, R15, R177, PT ;  /* 0x000000b10f00720c */ /* 0x000fe40003f26270 */
[----:B------:R-:W-:Y:S02]  /*6980*/  FSEL R39, R39, -INF , P2 ;  /* 0xff80000027277808 */ /* 0x000fe40001000000 */
[----:B------:R-:W-:-:S02]  /*6990*/  FMNMX3.FTZ R19, R19, R194, R196, !PT ;  /* 0x000000c213137276 */ /* 0x000fc400078100c4 */
[----:B------:R-:W-:Y:S02]  /*69a0*/  ISETP.GE.AND P2, PT, R15, R176, PT ;  /* 0x000000b00f00720c */ /* 0x000fe40003f46270 */
[----:B------:R-:W-:Y:S02]  /*69b0*/  FSEL R42, R42, -INF , P1 ;  /* 0xff8000002a2a7808 */ /* 0x000fe40000800000 */
[----:B------:R-:W-:Y:S02]  /*69c0*/  FSEL R95, R95, -INF , !P5 ;  /* 0xff8000005f5f7808 */ /* 0x000fe40006800000 */
[----:B------:R-:W-:Y:S02]  /*69d0*/  FSEL R82, R39, -INF , !P3 ;  /* 0xff80000027527808 */ /* 0x000fe40005800000 */
[----:B------:R-:W-:Y:S02]  /*69e0*/  FMNMX3.FTZ R19, R19, R132, R100, !PT ;  /* 0x0000008413137276 */ /* 0x000fe40007810064 */
[----:B------:R-:W-:-:S02]  /*69f0*/  FSEL R81, R42, -INF , !P2 ;  /* 0xff8000002a517808 */ /* 0x000fc40005000000 */
[----:B------:R-:W-:-:S04]  /*6a00*/  FMNMX3.FTZ R19, R19, R95, R82, !PT ;  /* 0x0000005f13137276 */ /* 0x000fc80007810052 */
[----:B------:R-:W-:Y:S01]  /*6a10*/  FMNMX.FTZ R19, R81, R19, !PT ;  /* 0x0000001351137209 */ /* 0x000fe20007810000 */
[----:B------:R-:W-:-:S04]  /*6a20*/  IMAD R114, R28, 0x100, R46 ;  /* 0x000001001c727824 */ /* 0x000fc800078e022e */
[----:B------:R-:W1:Y:S01]  /*6a30*/  SHFL.BFLY PT, R33, R19, 0x2, 0x1f ;  /* 0x0c401f0013217f89 */ /* 0x000e6200000e0000 */
[----:B------:R-:W-:Y:S01]  /*6a40*/  VIADD R114, R114, 0x1 ;  /* 0x0000000172727836 */ /* 0x000fe20000000000 */
[----:B------:R-:W-:Y:S01]  /*6a50*/  FSEL R59, R59, -INF , P0 ;  /* 0xff8000003b3b7808 */ /* 0x000fe20000000000 */
[--C-:B------:R-:W-:Y:S01]  /*6a60*/  IMAD R116, R28, 0x100, R46.reuse ;  /* 0x000001001c747824 */ /* 0x100fe200078e022e */
[-C--:B------:R-:W-:Y:S02]  /*6a70*/  ISETP.GE.AND P1, PT, R220, R175.reuse, PT ;  /* 0x000000afdc00720c */ /* 0x080fe40003f26270 */
[CC--:B------:R-:W-:Y:S02]  /*6a80*/  ISETP.GE.AND P2, PT, R114.reuse, R175.reuse, PT ;  /* 0x000000af7200720c */ /* 0x0c0fe40003f46270 */
[----:B------:R-:W-:Y:S01]  /*6a90*/  ISETP.GE.AND P3, PT, R114, R174, PT ;  /* 0x000000ae7200720c */ /* 0x000fe20003f66270 */
[----:B------:R-:W-:Y:S01]  /*6aa0*/  IMAD R114, R28, 0x100, R46 ;  /* 0x000001001c727824 */ /* 0x000fe200078e022e */
[----:B------:R-:W-:-:S02]  /*6ab0*/  ISETP.GE.AND P0, PT, R219, R175, PT ;  /* 0x000000afdb00720c */ /* 0x000fc40003f06270 */
[-C--:B------:R-:W-:Y:S02]  /*6ac0*/  ISETP.GE.AND P5, PT, R220, R174.reuse, PT ;  /* 0x000000aedc00720c */ /* 0x080fe40003fa6270 */
[----:B------:R-:W-:Y:S01]  /*6ad0*/  FSEL R58, R58, -INF , P2 ;  /* 0xff8000003a3a7808 */ /* 0x000fe20001000000 */
[----:B------:R-:W-:Y:S01]  /*6ae0*/  VIADD R116, R116, 0x11 ;  /* 0x0000001174747836 */ /* 0x000fe20000000000 */
[----:B------:R-:W-:Y:S01]  /*6af0*/  FSEL R220, R59, -INF , !P4 ;  /* 0xff8000003bdc7808 */ /* 0x000fe20006000000 */
[----:B------:R-:W-:Y:S01]  /*6b00*/  VIADD R114, R114, 0x18 ;  /* 0x0000001872727836 */ /* 0x000fe20000000000 */
[----:B------:R-:W-:Y:S02]  /*6b10*/  ISETP.GE.AND P4, PT, R219, R174, PT ;  /* 0x000000aedb00720c */ /* 0x000fe40003f86270 */
[----:B------:R-:W-:Y:S02]  /*6b20*/  FSEL R57, R57, -INF , P1 ;  /* 0xff80000039397808 */ /* 0x000fe40000800000 */
[----:B------:R-:W-:-:S02]  /*6b30*/  FSEL R42, R56, -INF , P0 ;  /* 0xff800000382a7808 */ /* 0x000fc40000000000 */
[CC--:B------:R-:W-:Y:S02]  /*6b40*/  ISETP.GE.AND P2, PT, R43.reuse, R175.reuse, PT ;  /* 0x000000af2b00720c */ /* 0x0c0fe40003f46270 */
[----:B------:R-:W-:Y:S02]  /*6b50*/  FSEL R219, R58, -INF , !P3 ;  /* 0xff8000003adb7808 */ /* 0x000fe40005800000 */
[----:B------:R-:W-:Y:S02]  /*6b60*/  ISETP.GE.AND P3, PT, R43, R174, PT ;  /* 0x000000ae2b00720c */ /* 0x000fe40003f66270 */
[----:B------:R-:W-:Y:S02]  /*6b70*/  FSEL R43, R57, -INF , !P5 ;  /* 0xff800000392b7808 */ /* 0x000fe40006800000 */
[----:B------:R-:W-:Y:S02]  /*6b80*/  FSEL R42, R42, -INF , !P4 ;  /* 0xff8000002a2a7808 */ /* 0x000fe40006000000 */
[----:B------:R-:W-:-:S02]  /*6b90*/  ISETP.GE.AND P1, PT, R116, R175, PT ;  /* 0x000000af7400720c */ /* 0x000fc40003f26270 */
[-C--:B------:R-:W-:Y:S01]  /*6ba0*/  ISETP.GE.AND P5, PT, R116, R174.reuse, PT ;  /* 0x000000ae7400720c */ /* 0x080fe20003fa6270 */
[--C-:B------:R-:W-:Y:S01]  /*6bb0*/  IMAD R116, R28, 0x100, R46.reuse ;  /* 0x000001001c747824 */ /* 0x100fe200078e022e */
[C---:B------:R-:W-:Y:S02]  /*6bc0*/  ISETP.GE.AND P0, PT, R114.reuse, R175, PT ;  /* 0x000000af7200720c */ /* 0x040fe40003f06270 */
[----:B------:R-:W-:Y:S01]  /*6bd0*/  ISETP.GE.AND P4, PT, R114, R174, PT ;  /* 0x000000ae7200720c */ /* 0x000fe20003f86270 */
[----:B------:R-:W-:Y:S01]  /*6be0*/  IMAD R114, R28, 0x100, R46 ;  /* 0x000001001c727824 */ /* 0x000fe200078e022e */
[----:B------:R-:W-:Y:S02]  /*6bf0*/  FSEL R37, R55, -INF , P2 ;  /* 0xff80000037257808 */ /* 0x000fe40001000000 */
[----:B-1----:R-:W-:Y:S01]  /*6c00*/  FMNMX.FTZ R55, R19, R33, !PT ;  /* 0x0000002113377209 */ /* 0x002fe20007810000 */
[----:B------:R-:W-:Y:S01]  /*6c10*/  VIADD R116, R116, 0x19 ;  /* 0x0000001974747836 */ /* 0x000fe20000000000 */
[----:B------:R-:W-:Y:S01]  /*6c20*/  FSEL R39, R54, -INF , P1 ;  /* 0xff80000036277808 */ /* 0x000fe20000800000 */
[----:B------:R-:W-:-:S02]  /*6c30*/  VIADD R114, R114, 0x20 ;  /* 0x0000002072727836 */ /* 0x000fc40000000000 */
[----:B------:R-:W1:Y:S01]  /*6c40*/  SHFL.BFLY PT, R54, R55, 0x1, 0x1f ;  /* 0x0c201f0037367f89 */ /* 0x000e6200000e0000 */
[----:B------:R-:W-:Y:S02]  /*6c50*/  FSEL R37, R37, -INF , !P3 ;  /* 0xff80000025257808 */ /* 0x000fe40005800000 */
[----:B------:R-:W-:Y:S02]  /*6c60*/  FSEL R39, R39, -INF , !P5 ;  /* 0xff80000027277808 */ /* 0x000fe40006800000 */
[CC--:B------:R-:W-:Y:S02]  /*6c70*/  ISETP.GE.AND P2, PT, R116.reuse, R175.reuse, PT ;  /* 0x000000af7400720c */ /* 0x0c0fe40003f46270 */
[-C--:B------:R-:W-:Y:S01]  /*6c80*/  ISETP.GE.AND P3, PT, R116, R174.reuse, PT ;  /* 0x000000ae7400720c */ /* 0x080fe20003f66270 */
[--C-:B------:R-:W-:Y:S01]  /*6c90*/  IMAD R116, R28, 0x100, R46.reuse ;  /* 0x000001001c747824 */ /* 0x100fe200078e022e */
[C---:B------:R-:W-:Y:S02]  /*6ca0*/  ISETP.GE.AND P1, PT, R114.reuse, R175, PT ;  /* 0x000000af7200720c */ /* 0x040fe40003f26270 */
[----:B------:R-:W-:Y:S01]  /*6cb0*/  ISETP.GE.AND P5, PT, R114, R174, PT ;  /* 0x000000ae7200720c */ /* 0x000fe20003fa6270 */
[----:B------:R-:W-:-:S02]  /*6cc0*/  IMAD R114, R28, 0x100, R46 ;  /* 0x000001001c727824 */ /* 0x000fc400078e022e */
[----:B------:R-:W-:Y:S02]  /*6cd0*/  VIADD R116, R116, 0x21 ;  /* 0x0000002174747836 */ /* 0x000fe40000000000 */
[----:B------:R-:W-:Y:S01]  /*6ce0*/  VIADD R114, R114, 0x28 ;  /* 0x0000002872727836 */ /* 0x000fe20000000000 */
[----:B------:R-:W-:Y:S02]  /*6cf0*/  FSEL R33, R53, -INF , P0 ;  /* 0xff80000035217808 */ /* 0x000fe40000000000 */
[----:B------:R-:W-:Y:S02]  /*6d00*/  FSEL R19, R52, -INF , P2 ;  /* 0xff80000034137808 */ /* 0x000fe40001000000 */
[-C--:B------:R-:W-:Y:S02]  /*6d10*/  ISETP.GE.AND P0, PT, R116, R175.reuse, PT ;  /* 0x000000af7400720c */ /* 0x080fe40003f06270 */
[----:B------:R-:W-:Y:S02]  /*6d20*/  ISETP.GE.AND P2, PT, R114, R175, PT ;  /* 0x000000af7200720c */ /* 0x000fe40003f46270 */
[----:B------:R-:W-:-:S02]  /*6d30*/  FSEL R36, R51, -INF , P1 ;  /* 0xff80000033247808 */ /* 0x000fc40000800000 */
[----:B------:R-:W-:Y:S02]  /*6d40*/  FSEL R33, R33, -INF , !P4 ;  /* 0xff80000021217808 */ /* 0x000fe40006000000 */
[----:B------:R-:W-:Y:S02]  /*6d50*/  FSEL R19, R19, -INF , !P3 ;  /* 0xff80000013137808 */ /* 0x000fe40005800000 */
[-C--:B------:R-:W-:Y:S02]  /*6d60*/  ISETP.GE.AND P4, PT, R116, R174.reuse, PT ;  /* 0x000000ae7400720c */ /* 0x080fe40003f86270 */
[----:B------:R-:W-:Y:S02]  /*6d70*/  ISETP.GE.AND P3, PT, R114, R174, PT ;  /* 0x000000ae7200720c */ /* 0x000fe40003f66270 */
[----:B------:R-:W-:Y:S02]  /*6d80*/  FSEL R50, R50, -INF , P0 ;  /* 0xff80000032327808 */ /* 0x000fe40000000000 */
[----:B------:R-:W-:-:S02]  /*6d90*/  FSEL R49, R49, -INF , P2 ;  /* 0xff80000031317808 */ /* 0x000fc40001000000 */
[-C--:B------:R-:W-:Y:S02]  /*6da0*/  ISETP.GE.AND P1, PT, R218, R175.reuse, PT ;  /* 0x000000afda00720c */ /* 0x080fe40003f26270 */
[----:B------:R-:W-:Y:S02]  /*6db0*/  FSEL R36, R36, -INF , !P5 ;  /* 0xff80000024247808 */ /* 0x000fe40006800000 */
[-C--:B------:R-:W-:Y:S02]  /*6dc0*/  ISETP.GE.AND P5, PT, R218, R174.reuse, PT ;  /* 0x000000aeda00720c */ /* 0x080fe40003fa6270 */
[C---:B------:R-:W-:Y:S02]  /*6dd0*/  ISETP.GE.AND P0, PT, R217.reuse, R175, PT ;  /* 0x000000afd900720c */ /* 0x040fe40003f06270 */
[----:B------:R-:W-:Y:S02]  /*6de0*/  ISETP.GE.AND P2, PT, R217, R174, PT ;  /* 0x000000aed900720c */ /* 0x000fe40003f46270 */
[----:B------:R-:W-:-:S02]  /*6df0*/  FSEL R218, R50, -INF , !P4 ;  /* 0xff80000032da7808 */ /* 0x000fc40006000000 */
[----:B------:R-:W-:Y:S02]  /*6e00*/  FSEL R217, R49, -INF , !P3 ;  /* 0xff80000031d97808 */ /* 0x000fe40005800000 */
[C---:B------:R-:W-:Y:S02]  /*6e10*/  ISETP.GE.AND P4, PT, R216.reuse, R175, PT ;  /* 0x000000afd800720c */ /* 0x040fe40003f86270 */
[----:B------:R-:W-:Y:S02]  /*6e20*/  ISETP.GE.AND P3, PT, R216, R174, PT ;  /* 0x000000aed800720c */ /* 0x000fe40003f66270 */
[----:B------:R-:W-:Y:S02]  /*6e30*/  FSEL R216, R20, -INF , P1 ;  /* 0xff80000014d87808 */ /* 0x000fe40000800000 */
[----:B-1----:R-:W-:Y:S01]  /*6e40*/  FMNMX.FTZ R20, R55, R54, !PT ;  /* 0x0000003637147209 */ /* 0x002fe20007810000 */
[----:B------:R-:W-:Y:S01]  /*6e50*/  IMAD R114, R28, 0x100, R46 ;  /* 0x000001001c727824 */ /* 0x000fe200078e022e */
[----:B------:R-:W-:-:S02]  /*6e60*/  FSEL R48, R48, -INF , P0 ;  /* 0xff80000030307808 */ /* 0x000fc40000000000 */
[----:B------:R-:W-:Y:S01]  /*6e70*/  FSEL R216, R216, -INF , !P5 ;  /* 0xff800000d8d87808 */ /* 0x000fe20006800000 */
[----:B----4-:R-:W-:Y:S01]  /*6e80*/  FMUL.FTZ R71, R72, R20 ;  /* 0x0000001448477220 */ /* 0x010fe20000410000 */
[----:B------:R-:W-:Y:S01]  /*6e90*/  FSETP.NEU.FTZ.AND P0, PT, R20, -INF , PT ;  /* 0xff8000001400780b */ /* 0x000fe20003f1d000 */
[----:B------:R-:W-:Y:S01]  /*6ea0*/  VIADD R114, R114, 0x40 ;  /* 0x0000004072727836 */ /* 0x000fe20000000000 */
[----:B------:R-:W-:Y:S02]  /*6eb0*/  FSEL R0, R0, -INF , P4 ;  /* 0xff80000000007808 */ /* 0x000fe40002000000 */
[C---:B------:R-:W-:Y:S02]  /*6ec0*/  ISETP.GE.AND P1, PT, R215.reuse, R175, PT ;  /* 0x000000afd700720c */ /* 0x040fe40003f26270 */
[----:B------:R-:W-:Y:S02]  /*6ed0*/  ISETP.GE.AND P5, PT, R215, R174, PT ;  /* 0x000000aed700720c */ /* 0x000fe40003fa6270 */
[----:B------:R-:W-:-:S02]  /*6ee0*/  FSEL R215, R48, -INF , !P2 ;  /* 0xff80000030d77808 */ /* 0x000fc40005000000 */
[CC--:B------:R-:W-:Y:S02]  /*6ef0*/  ISETP.GE.AND P2, PT, R210.reuse, R175.reuse, PT ;  /* 0x000000afd200720c */ /* 0x0c0fe40003f46270 */
[-C--:B------:R-:W-:Y:S02]  /*6f00*/  ISETP.GE.AND P4, PT, R210, R174.reuse, PT ;  /* 0x000000aed200720c */ /* 0x080fe40003f86270 */
[----:B------:R-:W-:Y:S02]  /*6f10*/  FSEL R71, R71, RZ, P0 ;  /* 0x000000ff47477208 */ /* 0x000fe40000000000 */
[----:B------:R-:W-:Y:S02]  /*6f20*/  FSEL R210, R0, -INF , !P3 ;  /* 0xff80000000d27808 */ /* 0x000fe40005800000 */
[C---:B------:R-:W-:Y:S02]  /*6f30*/  ISETP.GE.AND P0, PT, R114.reuse, R175, PT ;  /* 0x000000af7200720c */ /* 0x040fe40003f06270 */
[----:B------:R-:W-:Y:S01]  /*6f40*/  ISETP.GE.AND P3, PT, R114, R174, PT ;  /* 0x000000ae7200720c */ /* 0x000fe20003f66270 */
[C-C-:B------:R-:W-:Y:S01]  /*6f50*/  IMAD R114, R28.reuse, 0x100, R46.reuse ;  /* 0x000001001c727824 */ /* 0x140fe200078e022e */
[----:B------:R-:W-:Y:S01]  /*6f60*/  FSEL R83, R83, -INF , P2 ;  /* 0xff80000053537808 */ /* 0x000fe20001000000 */
[----:B------:R-:W-:-:S02]  /*6f70*/  IMAD R116, R28, 0x100, R46 ;  /* 0x000001001c747824 */ /* 0x000fc400078e022e */
[----:B------:R-:W-:Y:S01]  /*6f80*/  VIADD R114, R114, 0x48 ;  /* 0x0000004872727836 */ /* 0x000fe20000000000 */
[----:B------:R-:W-:Y:S01]  /*6f90*/  FSEL R147, R83, -INF , !P4 ;  /* 0xff80000053937808 */ /* 0x000fe20006000000 */
[----:B------:R-:W-:Y:S02]  /*6fa0*/  VIADD R116, R116, 0x41 ;  /* 0x0000004174747836 */ /* 0x000fe40000000000 */
[----:B------:R-:W-:Y:S01]  /*6fb0*/  FFMA.FTZ R149, R111, R72, -R71 ;  /* 0x000000486f957223 */ /* 0x000fe20000010847 */
[CC--:B------:R-:W-:Y:S02]  /*6fc0*/  ISETP.GE.AND P2, PT, R114.reuse, R175.reuse, PT ;  /* 0x000000af7200720c */ /* 0x0c0fe40003f46270 */
[----:B------:R-:W-:Y:S01]  /*6fd0*/  ISETP.GE.AND P4, PT, R114, R174, PT ;  /* 0x000000ae7200720c */ /* 0x000fe20003f86270 */
[C-C-:B------:R-:W-:Y:S01]  /*6fe0*/  IMAD R114, R28.reuse, 0x100, R46.reuse ;  /* 0x000001001c727824 */ /* 0x140fe200078e022e */
[----:B------:R-:W-:Y:S01]  /*6ff0*/  FSEL R79, R79, -INF , P1 ;  /* 0xff8000004f4f7808 */ /* 0x000fe20000800000 */
[----:B------:R-:W-:Y:S01]  /*7000*/  IMAD R111, R28, 0x100, R46 ;  /* 0x000001001c6f7824 */ /* 0x000fe200078e022e */
[----:B------:R-:W-:Y:S01]  /*7010*/  ISETP.GE.AND P1, PT, R116, R175, PT ;  /* 0x000000af7400720c */ /* 0x000fe20003f26270 */
[----:B------:R-:W-:Y:S01]  /*7020*/  VIADD R114, R114, 0x50 ;  /* 0x0000005072727836 */ /* 0x000fe20000000000 */
[----:B------:R-:W-:Y:S01]  /*7030*/  FSEL R84, R84, -INF , P0 ;  /* 0xff80000054547808 */ /* 0x000fe20000000000 */
[----:B------:R-:W-:Y:S01]  /*7040*/  VIADD R111, R111, 0x51 ;  /* 0x000000516f6f7836 */ /* 0x000fe20000000000 */
[----:B------:R-:W-:-:S02]  /*7050*/  FSEL R146, R79, -INF , !P5 ;  /* 0xff8000004f927808 */ /* 0x000fc40006800000 */
[-C--:B------:R-:W-:Y:S02]  /*7060*/  ISETP.GE.AND P0, PT, R209, R175.reuse, PT ;  /* 0x000000afd100720c */ /* 0x080fe40003f06270 */
[----:B------:R-:W-:Y:S02]  /*7070*/  ISETP.GE.AND P5, PT, R116, R174, PT ;  /* 0x000000ae7400720c */ /* 0x000fe40003fa6270 */
[----:B------:R-:W-:Y:S02]  /*7080*/  FSEL R85, R85, -INF , P1 ;  /* 0xff80000055557808 */ /* 0x000fe40000800000 */
[----:B------:R-:W-:Y:S02]  /*7090*/  ISETP.GE.AND P1, PT, R114, R175, PT ;  /* 0x000000af7200720c */ /* 0x000fe40003f26270 */
[----:B------:R-:W-:Y:S02]  /*70a0*/  FSEL R158, R84, -INF , !P3 ;  /* 0xff800000549e7808 */ /* 0x000fe40005800000 */
[----:B------:R-:W-:-:S02]  /*70b0*/  FSEL R89, R89, -INF , P2 ;  /* 0xff80000059597808 */ /* 0x000fc40001000000 */
[-C--:B------:R-:W-:Y:S02]  /*70c0*/  ISETP.GE.AND P3, PT, R209, R174.reuse, PT ;  /* 0x000000aed100720c */ /* 0x080fe40003f66270 */
[-C--:B------:R-:W-:Y:S02]  /*70d0*/  ISETP.GE.AND P2, PT, R111, R175.reuse, PT ;  /* 0x000000af6f00720c */ /* 0x080fe40003f46270 */
[----:B------:R-:W-:Y:S02]  /*70e0*/  FSEL R88, R88, -INF , P0 ;  /* 0xff80000058587808 */ /* 0x000fe40000000000 */
[----:B------:R-:W-:Y:S02]  /*70f0*/  FSEL R209, R85, -INF , !P5 ;  /* 0xff80000055d17808 */ /* 0x000fe40006800000 */
[----:B------:R-:W-:Y:S02]  /*7100*/  ISETP.GE.AND P0, PT, R186, R175, PT ;  /* 0x000000afba00720c */ /* 0x000fe40003f06270 */
[----:B------:R-:W-:-:S02]  /*7110*/  ISETP.GE.AND P5, PT, R114, R174, PT ;  /* 0x000000ae7200720c */ /* 0x000fc40003fa6270 */
[----:B------:R-:W-:Y:S02]  /*7120*/  FSEL R91, R91, -INF , P1 ;  /* 0xff8000005b5b7808 */ /* 0x000fe40000800000 */
[----:B------:R-:W-:Y:S02]  /*7130*/  FSEL R156, R89, -INF , !P4 ;  /* 0xff800000599c7808 */ /* 0x000fe40006000000 */
[----:B------:R-:W-:Y:S02]  /*7140*/  ISETP.GE.AND P1, PT, R250, R175, PT ;  /* 0x000000affa00720c */ /* 0x000fe40003f26270 */
        /* <DEDUP_REMOVED lines=12> */
[----:B------:R-:W-:Y:S02]  /*7210*/  FSEL R167, R96, -INF , !P3 ;  /* 0xff80000060a77808 */ /* 0x000fe40005800000 */
[----:B------:R-:W-:Y:S02]  /*7220*/  ISETP.GE.AND P1, PT, R198, R175, PT ;  /* 0x000000afc600720c */ /* 0x000fe40003f26270 */
[----:B------:R-:W-:-:S02]  /*7230*/  FSEL R99, R99, -INF , P2 ;  /* 0xff80000063637808 */ /* 0x000fc40001000000 */
        /* <DEDUP_REMOVED lines=55> */
[----:B------:R-:W-:Y:S02]  /*75b0*/  FSEL R117, R117, -INF , P0 ;  /* 0xff80000075757808 */ /* 0x000fe40000000000 */
[----:B------:R-:W-:Y:S02]  /*75c0*/  FMNMX3.FTZ R0, R0, R204, R207, !PT ;  /* 0x000000cc00007276 */ /* 0x000fe400078100cf */
[----:B------:R-:W-:Y:S02]  /*75d0*/  ISETP.GE.AND P0, PT, R201, R175, PT ;  /* 0x000000afc900720c */ /* 0x000fe40003f06270 */
[----:B------:R-:W-:-:S02]  /*75e0*/  FSEL R121, R121, -INF , P1 ;  /* 0xff80000079797808 */ /* 0x000fc40000800000 */
        /* <DEDUP_REMOVED lines=12> */
[----:B------:R-:W-:Y:S02]  /*76b0*/  FSEL R126, R126, -INF , P1 ;  /* 0xff8000007e7e7808 */ /* 0x000fe40000800000 */
[----:B------:R-:W-:Y:S02]  /*76c0*/  FMNMX3.FTZ R0, R0, R203, R202, !PT ;  /* 0x000000cb00007276 */ /* 0x000fe400078100ca */
[-C--:B------:R-:W-:Y:S02]  /*76d0*/  ISETP.GE.AND P4, PT, R163, R174.reuse, PT ;  /* 0x000000aea300720c */ /* 0x080fe40003f86270 */
[----:B------:R-:W-:Y:S02]  /*76e0*/  FSEL R163, R122, -INF , !P3 ;  /* 0xff8000007aa37808 */ /* 0x000fe40005800000 */
[----:B------:R-:W-:Y:S02]  /*76f0*/  ISETP.GE.AND P3, PT, R161, R174, PT ;  /* 0x000000aea100720c */ /* 0x000fe40003f66270 */
[----:B------:R-:W-:-:S02]  /*7700*/  ISETP.GE.AND P1, PT, R160, R175, PT ;  /* 0x000000afa000720c */ /* 0x000fc40003f26270 */
[----:B------:R-:W-:Y:S02]  /*7710*/  FSEL R127, R127, -INF , P2 ;  /* 0xff8000007f7f7808 */ /* 0x000fe40001000000 */
[----:B------:R-:W-:Y:S02]  /*7720*/  FSEL R161, R126, -INF , !P5 ;  /* 0xff8000007ea17808 */ /* 0x000fe40006800000 */
[----:B------:R-:W-:Y:S02]  /*7730*/  ISETP.GE.AND P2, PT, R234, R175, PT ;  /* 0x000000afea00720c */ /* 0x000fe40003f46270 */
[----:B------:R-:W-:Y:S02]  /*7740*/  FSEL R128, R128, -INF , P0 ;  /* 0xff80000080807808 */ /* 0x000fe40000000000 */
[----:B------:R-:W-:Y:S02]  /*7750*/  FMNMX3.FTZ R0, R0, R201, R195, !PT ;  /* 0x000000c900007276 */ /* 0x000fe400078100c3 */
[----:B------:R-:W-:-:S02]  /*7760*/  ISETP.GE.AND P5, PT, R160, R174, PT ;  /* 0x000000aea000720c */ /* 0x000fc40003fa6270 */
[----:B------:R-:W-:Y:S02]  /*7770*/  FSEL R160, R127, -INF , !P4 ;  /* 0xff8000007fa07808 */ /* 0x000fe40006000000 */
[-C--:B------:R-:W-:Y:S02]  /*7780*/  ISETP.GE.AND P0, PT, R233, R175.reuse, PT ;  /* 0x000000afe900720c */ /* 0x080fe40003f06270 */
[----:B------:R-:W-:Y:S02]  /*7790*/  FSEL R129, R129, -INF , P1 ;  /* 0xff80000081817808 */ /* 0x000fe40000800000 */
[----:B------:R-:W-:Y:S02]  /*77a0*/  ISETP.GE.AND P4, PT, R234, R174, PT ;  /* 0x000000aeea00720c */ /* 0x000fe40003f86270 */
[----:B------:R-:W-:Y:S02]  /*77b0*/  FSEL R155, R128, -INF , !P3 ;  /* 0xff800000809b7808 */ /* 0x000fe40005800000 */
[----:B------:R-:W-:-:S02]  /*77c0*/  ISETP.GE.AND P1, PT, R232, R175, PT ;  /* 0x000000afe800720c */ /* 0x000fc40003f26270 */
[----:B------:R-:W-:Y:S02]  /*77d0*/  FSEL R131, R131, -INF , P2 ;  /* 0xff80000083837808 */ /* 0x000fe40001000000 */
[----:B------:R-:W-:Y:S02]  /*77e0*/  FMNMX3.FTZ R0, R0, R163, R161, !PT ;  /* 0x000000a300007276 */ /* 0x000fe400078100a1 */
[----:B------:R-:W-:Y:S02]  /*77f0*/  ISETP.GE.AND P3, PT, R233, R174, PT ;  /* 0x000000aee900720c */ /* 0x000fe40003f66270 */
[----:B------:R-:W-:Y:S02]  /*7800*/  FSEL R154, R129, -INF , !P5 ;  /* 0xff800000819a7808 */ /* 0x000fe40006800000 */
[----:B------:R-:W-:Y:S02]  /*7810*/  ISETP.GE.AND P2, PT, R229, R175, PT ;  /* 0x000000afe500720c */ /* 0x000fe40003f46270 */
[----:B------:R-:W-:-:S02]  /*7820*/  FSEL R130, R130, -INF , P0 ;  /* 0xff80000082827808 */ /* 0x000fc40000000000 */
[----:B------:R-:W-:Y:S02]  /*7830*/  ISETP.GE.AND P5, PT, R232, R174, PT ;  /* 0x000000aee800720c */ /* 0x000fe40003fa6270 */
        /* <DEDUP_REMOVED lines=30> */
[----:B------:R-:W-:Y:S01]  /*7a20*/  FMNMX3.FTZ R0, R0, R122, R117, !PT ;  /* 0x0000007a00007276 */ /* 0x000fe20007810075 */
[----:B------:R-:W-:Y:S01]  /*7a30*/  FFMA.FTZ R92, R93, R72, -R71 ;  /* 0x000000485d5c7223 */ /* 0x000fe20000010847 */
        /* <DEDUP_REMOVED lines=21> */
[----:B------:R-:W-:Y:S01]  /*7b90*/  FSEL R12, R12, -INF , P0 ;  /* 0xff8000000c0c7808 */ /* 0x000fe20000000000 */
[----:B------:R-:W-:Y:S01]  /*7ba0*/  FFMA.FTZ R89, R87, R72, -R71 ;  /* 0x0000004857597223 */ /* 0x000fe20000010847 */
[----:B------:R-:W-:-:S02]  /*7bb0*/  ISETP.GE.AND P5, PT, R27, R174, PT ;  /* 0x000000ae1b00720c */ /* 0x000fc40003fa6270 */
[----:B------:R-:W-:Y:S02]  /*7bc0*/  FSEL R88, R13, -INF , !P4 ;  /* 0xff8000000d587808 */ /* 0x000fe40006000000 */
[----:B------:R-:W-:Y:S02]  /*7bd0*/  ISETP.GE.AND P0, PT, R25, R175, PT ;  /* 0x000000af1900720c */ /* 0x000fe40003f06270 */
[----:B------:R-:W-:Y:S02]  /*7be0*/  FSEL R8, R8, -INF , P1 ;  /* 0xff80000008087808 */ /* 0x000fe40000800000 */
[----:B------:R-:W-:Y:S01]  /*7bf0*/  FMNMX3.FTZ R0, R0, R103, R93, !PT ;  /* 0x0000006700007276 */ /* 0x000fe2000781005d */
[-CC-:B------:R-:W-:Y:S01]  /*7c00*/  FFMA.FTZ R87, R86, R72.reuse, -R71.reuse ;  /* 0x0000004856577223 */ /* 0x180fe20000010847 */
[----:B------:R-:W-:Y:S01]  /*7c10*/  FFMA.FTZ R86, R80, R72, -R71 ;  /* 0x0000004850567223 */ /* 0x000fe20000010847 */
        /* <DEDUP_REMOVED lines=8> */
[----:B------:R-:W-:Y:S02]  /*7ca0*/  FMNMX3.FTZ R0, R0, R91, R88, !PT ;  /* 0x0000005b00007276 */ /* 0x000fe40007810058 */
[----:B------:R-:W-:Y:S02]  /*7cb0*/  FSEL R79, R9, -INF , !P4 ;  /* 0xff800000094f7808 */ /* 0x000fe40006000000 */
[----:B------:R-:W-:Y:S02]  /*7cc0*/  ISETP.GE.AND P0, PT, R17, R175, PT ;  /* 0x000000af1100720c */ /* 0x000fe40003f06270 */
[----:B------:R-:W-:Y:S02]  /*7cd0*/  FSEL R10, R10, -INF , P1 ;  /* 0xff8000000a0a7808 */ /* 0x000fe40000800000 */
[-C--:B------:R-:W-:Y:S02]  /*7ce0*/  ISETP.GE.AND P5, PT, R24, R174.reuse, PT ;  /* 0x000000ae1800720c */ /* 0x080fe40003fa6270 */
[----:B------:R-:W-:-:S02]  /*7cf0*/  ISETP.GE.AND P4, PT, R18, R174, PT ;  /* 0x000000ae1200720c */ /* 0x000fc40003f86270 */
[----:B------:R-:W-:Y:S02]  /*7d00*/  FSEL R78, R11, -INF , !P3 ;  /* 0xff8000000b4e7808 */ /* 0x000fe40005800000 */
[----:B------:R-:W-:Y:S02]  /*7d10*/  ISETP.GE.AND P1, PT, R16, R175, PT ;  /* 0x000000af1000720c */ /* 0x000fe40003f26270 */
[----:B------:R-:W-:Y:S02]  /*7d20*/  FSEL R5, R5, -INF , P2 ;  /* 0xff80000005057808 */ /* 0x000fe40001000000 */
[----:B------:R-:W-:Y:S02]  /*7d30*/  FMNMX3.FTZ R0, R0, R85, R80, !PT ;  /* 0x0000005500007276 */ /* 0x000fe40007810050 */
[----:B------:R-:W-:Y:S02]  /*7d40*/  FSEL R6, R6, -INF , P0 ;  /* 0xff80000006067808 */ /* 0x000fe40000000000 */
[----:B------:R-:W-:-:S02]  /*7d50*/  ISETP.GE.AND P3, PT, R17, R174, PT ;  /* 0x000000ae1100720c */ /* 0x000fc40003f66270 */
[----:B------:R-:W-:Y:S02]  /*7d60*/  ISETP.GE.AND P2, PT, R16, R174, PT ;  /* 0x000000ae1000720c */ /* 0x000fe40003f46270 */
[----:B------:R-:W-:Y:S02]  /*7d70*/  ISETP.GE.AND P0, PT, R15, R175, PT ;  /* 0x000000af0f00720c */ /* 0x000fe40003f06270 */
[----:B------:R-:W-:Y:S02]  /*7d80*/  FSEL R7, R7, -INF , P1 ;  /* 0xff80000007077808 */ /* 0x000fe40000800000 */
[----:B------:R-:W-:Y:S02]  /*7d90*/  FSEL R77, R10, -INF , !P5 ;  /* 0xff8000000a4d7808 */ /* 0x000fe40006800000 */
[----:B------:R-:W-:Y:S02]  /*7da0*/  FSEL R76, R5, -INF , !P4 ;  /* 0xff800000054c7808 */ /* 0x000fe40006000000 */
[----:B------:R-:W-:-:S02]  /*7db0*/  FMNMX3.FTZ R0, R0, R79, R78, !PT ;  /* 0x0000004f00007276 */ /* 0x000fc4000781004e */
[----:B------:R-:W-:Y:S02]  /*7dc0*/  ISETP.GE.AND P1, PT, R15, R174, PT ;  /* 0x000000ae0f00720c */ /* 0x000fe40003f26270 */
[----:B------:R-:W-:Y:S02]  /*7dd0*/  FSEL R14, R14, -INF , P0 ;  /* 0xff8000000e0e7808 */ /* 0x000fe40000000000 */
[----:B------:R-:W-:Y:S02]  /*7de0*/  FSEL R75, R6, -INF , !P3 ;  /* 0xff800000064b7808 */ /* 0x000fe40005800000 */
[----:B------:R-:W-:Y:S02]  /*7df0*/  FSEL R74, R7, -INF , !P2 ;  /* 0xff800000074a7808 */ /* 0x000fe40005000000 */
[----:B------:R-:W-:Y:S01]  /*7e00*/  FMNMX3.FTZ R0, R0, R77, R76, !PT ;  /* 0x0000004d00007276 */ /* 0x000fe2000781004c */
[----:B------:R-:W-:Y:S01]  /*7e10*/  FFMA.FTZ R84, R73, R72, -R71 ;  /* 0x0000004849547223 */ /* 0x000fe20000010847 */
[----:B------:R-:W-:-:S02]  /*7e20*/  FSEL R73, R14, -INF , !P1 ;  /* 0xff8000000e497808 */ /* 0x000fc40004800000 */
[----:B------:R-:W-:-:S04]  /*7e30*/  FMNMX3.FTZ R0, R0, R75, R74, !PT ;  /* 0x0000004b00007276 */ /* 0x000fc8000781004a */
[----:B------:R-:W-:-:S05]  /*7e40*/  FMNMX.FTZ R0, R73, R0, !PT ;  /* 0x0000000049007209 */ /* 0x000fca0007810000 */
[----:B------:R-:W1:Y:S01]  /*7e50*/  SHFL.BFLY PT, R5, R0, 0x2, 0x1f ;  /* 0x0c401f0000057f89 */ /* 0x000e6200000e0000 */
[----:B------:R-:W-:-:S05]  /*7e60*/  IMAD.SHL.U32 R4, R4, 0x100, RZ ;  /* 0x0000010004047824 */ /* 0x000fca00078e00ff */
[----:B------:R-:W-:Y:S02]  /*7e70*/  LOP3.LUT R4, R4, 0x100, RZ, 0xc0, !PT ;  /* 0x0000010004047812 */ /* 0x000fe400078ec0ff */
[----:B-1----:R-:W-:-:S05]  /*7e80*/  FMNMX.FTZ R0, R0, R5, !PT ;  /* 0x0000000500007209 */ /* 0x002fca0007810000 */
[----:B------:R-:W1:Y:S01]  /*7e90*/  SHFL.BFLY PT, R5, R0, 0x1, 0x1f ;  /* 0x0c201f0000057f89 */ /* 0x000e6200000e0000 */
[----:B------:R-:W-:-:S04]  /*7ea0*/  LOP3.LUT R4, R4, 0x20, R30, 0xf8, !PT ;  /* 0x0000002004047812 */ /* 0x000fc800078ef81e */
[----:B------:R-:W-:Y:S02]  /*7eb0*/  LOP3.LUT R4, R4, R29, RZ, 0xfc, !PT ;  /* 0x0000001d04047212 */ /* 0x000fe400078efcff */
[----:B------:R-:W-:-:S03]  /*7ec0*/  ISETP.NE.AND P3, PT, R47, RZ, PT ;  /* 0x000000ff2f00720c */ /* 0x000fc60003f65270 */
[----:B------:R-:W-:Y:S01]  /*7ed0*/  IMAD R48, R4, 0x2, R166 ;  /* 0x0000000204307824 */ /* 0x000fe200078e02a6 */
[----:B------:R-:W-:-:S05]  /*7ee0*/  SEL R22, R22, 0xffffffe0, !P3 ;  /* 0xffffffe016167807 */ /* 0x000fca0005800000 */
[----:B------:R-:W-:Y:S02]  /*7ef0*/  IMAD.IADD R47, R48, 0x1, R22 ;  /* 0x00000001302f7824 */ /* 0x000fe400078e0216 */
[-CC-:B------:R-:W-:Y:S01]  /*7f00*/  FFMA.FTZ R152, R119, R72.reuse, -R71.reuse ;  /* 0x0000004877987223 */ /* 0x180fe20000010847 */
[-CC-:B------:R-:W-:Y:S01]  /*7f10*/  FFMA.FTZ R144, R115, R72.reuse, -R71.reuse ;  /* 0x0000004873907223 */ /* 0x180fe20000010847 */
[----:B------:R-:W-:Y:S01]  /*7f20*/  FFMA.FTZ R140, R108, R72, -R71 ;  /* 0x000000486c8c7223 */ /* 0x000fe20000010847 */
[----:B------:R-:W-:Y:S01]  /*7f30*/  LDSM.16.MT88.4 R12, [R47+0x5000] ;  /* 0x005000002f0c783b */ /* 0x000fe20000004200 */
[----:B-1----:R-:W-:-:S03]  /*7f40*/  FMNMX.FTZ R0, R0, R5, !PT ;  /* 0x0000000500007209 */ /* 0x002fc60007810000 */
[----:B------:R-:W1:Y:S01]  /*7f50*/  LDSM.16.MT88.4 R4, [R48+0x5000] ;  /* 0x005000003004783b */ /* 0x000e620000004200 */
[----:B------:R-:W-:Y:S01]  /*7f60*/  FSETP.NEU.FTZ.AND P0, PT, R0, -INF , PT ;  /* 0xff8000000000780b */ /* 0x000fe20003f1d000 */
[----:B------:R-:W-:-:S05]  /*7f70*/  FMUL.FTZ R49, R72, R0 ;  /* 0x0000000048317220 */ /* 0x000fca0000410000 */
[----:B------:R-:W-:-:S05]  /*7f80*/  FSEL R49, R49, RZ, P0 ;  /* 0x000000ff31317208 */ /* 0x000fca0000000000 */
[-CC-:B------:R-:W-:Y:S01]  /*7f90*/  FFMA.FTZ R143, R220, R72.reuse, -R49.reuse ;  /* 0x00000048dc8f7223 */ /* 0x180fe20000010831 */
[-CC-:B------:R-:W-:Y:S01]  /*7fa0*/  FFMA.FTZ R142, R219, R72.reuse, -R49.reuse ;  /* 0x00000048db8e7223 */ /* 0x180fe20000010831 */
[-CC-:B------:R-:W-:Y:S01]  /*7fb0*/  FFMA.FTZ R138, R43, R72.reuse, -R49.reuse ;  /* 0x000000482b8a7223 */ /* 0x180fe20000010831 */
[-CC-:B------:R-:W-:Y:S01]  /*7fc0*/  FFMA.FTZ R137, R42, R72.reuse, -R49.reuse ;  /* 0x000000482a897223 */ /* 0x180fe20000010831 */
[----:B------:R-:W-:Y:S01]  /*7fd0*/  MUFU.EX2 R152, R152 ;  /* 0x0000009800987308 */ /* 0x000fe20000000800 */
[----:B------:R-:W2:Y:S07]  /*7fe0*/  LDSM.16.MT88.4 R40, [R48+0x5400] ;  /* 0x005400003028783b */ /* 0x000eae0000004200 */
[----:B------:R-:W3:Y:S08]  /*7ff0*/  MUFU.EX2 R149, R149 ;  /* 0x0000009500957308 */ /* 0x000ef00000000800 */
[----:B------:R-:W-:Y:S08]  /*8000*/  MUFU.EX2 R144, R144 ;  /* 0x0000009000907308 */ /* 0x000ff00000000800 */
[----:B------:R-:W4:Y:S08]  /*8010*/  MUFU.EX2 R140, R140 ;  /* 0x0000008c008c7308 */ /* 0x000f300000000800 */
[----:B------:R-:W-:Y:S08]  /*8020*/  MUFU.EX2 R143, R143 ;  /* 0x0000008f008f7308 */ /* 0x000ff00000000800 */
[----:B------:R-:W5:Y:S08]  /*8030*/  MUFU.EX2 R142, R142 ;  /* 0x0000008e008e7308 */ /* 0x000f700000000800 */
[----:B------:R-:W-:Y:S08]  /*8040*/  MUFU.EX2 R138, R138 ;  /* 0x0000008a008a7308 */ /* 0x000ff00000000800 */
[----:B------:R-:W1:Y:S01]  /*8050*/  MUFU.EX2 R137, R137 ;  /* 0x0000008900897308 */ /* 0x000e620000000800 */
[----:B------:R-:W-:-:S02]  /*8060*/  FFMA.FTZ R130, R19, R72, -R49 ;  /* 0x0000004813827223 */ /* 0x000fc40000010831 */
[----:B------:R-:W2:Y:S01]  /*8070*/  LDSM.16.MT88.4 R16, [R47+0x5400] ;  /* 0x005400002f10783b */ /* 0x000ea20000004200 */
[-CC-:B------:R-:W-:Y:S01]  /*8080*/  FFMA.FTZ R139, R104, R72.reuse, -R71.reuse ;  /* 0x00000048688b7223 */ /* 0x180fe20000010847 */
[-CC-:B------:R-:W-:Y:S01]  /*8090*/  FFMA.FTZ R134, R102, R72.reuse, -R71.reuse ;  /* 0x0000004866867223 */ /* 0x180fe20000010847 */
[-CC-:B------:R-:W-:Y:S01]  /*80a0*/  FFMA.FTZ R124, R101, R72.reuse, -R71.reuse ;  /* 0x00000048657c7223 */ /* 0x180fe20000010847 */
[-C--:B------:R-:W-:Y:S01]  /*80b0*/  FFMA.FTZ R123, R252, R72.reuse, -R71 ;  /* 0x00000048fc7b7223 */ /* 0x080fe20000010847 */
[-CC-:B------:R-:W-:Y:S01]  /*80c0*/  FFMA.FTZ R133, R37, R72.reuse, -R49.reuse ;  /* 0x0000004825857223 */ /* 0x180fe20000010831 */
[-CC-:B------:R-:W-:Y:S01]  /*80d0*/  FFMA.FTZ R131, R39, R72.reuse, -R49.reuse ;  /* 0x0000004827837223 */ /* 0x180fe20000010831 */
[----:B------:R-:W-:Y:S01]  /*80e0*/  FFMA.FTZ R127, R33, R72, -R49 ;  /* 0x00000048217f7223 */ /* 0x000fe20000010831 */
[----:B---3--:R-:W-:Y:S02]  /*80f0*/  F2FP.F16.F32.PACK_AB R24, R149, R152 ;  /* 0x000000989518723e */ /* 0x008fe400000000ff */
[----:B----4-:R-:W-:-:S02]  /*8100*/  F2FP.F16.F32.PACK_AB R26, R140, R144 ;  /* 0x000000908c1a723e */ /* 0x010fc400000000ff */
[----:B-----5:R-:W-:Y:S02]  /*8110*/  F2FP.F16.F32.PACK_AB R25, R142, R143 ;  /* 0x0000008f8e19723e */ /* 0x020fe400000000ff */
[----:B-1----:R-:W-:Y:S01]  /*8120*/  F2FP.F16.F32.PACK_AB R27, R137, R138 ;  /* 0x0000008a891b723e */ /* 0x002fe200000000ff */
[----:B------:R-:W-:Y:S01]  /*8130*/  MUFU.EX2 R139, R139 ;  /* 0x0000008b008b7308 */ /* 0x000fe20000000800 */
[-C--:B------:R-:W-:Y:S02]  /*8140*/  FFMA.FTZ R129, R36, R72.reuse, -R49 ;  /* 0x0000004824817223 */ /* 0x080fe40000010831 */
[----:B------:R-:W1:Y:S05]  /*8150*/  LDSM.16.MT88.4 R36, [R48+0x5800] ;  /* 0x005800003024783b */ /* 0x000e6a0000004200 */
[----:B------:R-:W3:Y:S01]  /*8160*/  MUFU.EX2 R134, R134 ;  /* 0x0000008600867308 */ /* 0x000ee20000000800 */
[C---:B------:R-:W-:Y:S07]  /*8170*/  HMMA.16816.F32 R8, R24.reuse, R4, RZ ;  /* 0x000000041808723c */ /* 0x040fee00000018ff */
[----:B------:R-:W-:Y:S01]  /*8180*/  MUFU.EX2 R124, R124 ;  /* 0x0000007c007c7308 */ /* 0x000fe20000000800 */
[----:B------:R-:W-:Y:S07]  /*8190*/  HMMA.16816.F32 R4, R24, R6, RZ ;  /* 0x000000061804723c */ /* 0x000fee00000018ff */
[----:B------:R-:W4:Y:S08]  /*81a0*/  MUFU.EX2 R123, R123 ;  /* 0x0000007b007b7308 */ /* 0x000f300000000800 */
[----:B------:R-:W-:Y:S08]  /*81b0*/  MUFU.EX2 R133, R133 ;  /* 0x0000008500857308 */ /* 0x000ff00000000800 */
[----:B------:R-:W5:Y:S08]  /*81c0*/  MUFU.EX2 R131, R131 ;  /* 0x0000008300837308 */ /* 0x000f700000000800 */
[----:B------:R-:W-:Y:S08]  /*81d0*/  MUFU.EX2 R127, R127 ;  /* 0x0000007f007f7308 */ /* 0x000ff00000000800 */
[----:B------:R-:W2:Y:S01]  /*81e0*/  MUFU.EX2 R130, R130 ;  /* 0x0000008200827308 */ /* 0x000ea20000000800 */
[----:B------:R-:W-:-:S02]  /*81f0*/  FFMA.FTZ R50, R32, R72, -R71 ;  /* 0x0000004820327223 */ /* 0x000fc40000010847 */
[----:B------:R-:W-:Y:S01]  /*8200*/  HMMA.16816.F32 R32, R24, R12, RZ ;  /* 0x0000000c1820723c */ /* 0x000fe200000018ff */
[-CC-:B------:R-:W-:Y:S01]  /*8210*/  FFMA.FTZ R120, R251, R72.reuse, -R71.reuse ;  /* 0x00000048fb787223 */ /* 0x180fe20000010847 */
[-CC-:B------:R-:W-:Y:S01]  /*8220*/  FFMA.FTZ R119, R249, R72.reuse, -R71.reuse ;  /* 0x00000048f9777223 */ /* 0x180fe20000010847 */
[----:B------:R-:W-:-:S05]  /*8230*/  FFMA.FTZ R116, R247, R72, -R71 ;  /* 0x00000048f7747223 */ /* 0x000fca0000010847 */
[----:B------:R-:W-:Y:S01]  /*8240*/  HMMA.16816.F32 R24, R24, R14, RZ ;  /* 0x0000000e1818723c */ /* 0x000fe200000018ff */
[-C--:B------:R-:W-:Y:S01]  /*8250*/  FFMA.FTZ R115, R246, R72.reuse, -R71 ;  /* 0x00000048f6737223 */ /* 0x080fe20000010847 */
[----:B---3--:R-:W-:Y:S01]  /*8260*/  F2FP.F16.F32.PACK_AB R12, R134, R139 ;  /* 0x0000008b860c723e */ /* 0x008fe200000000ff */
[--C-:B------:R-:W-:Y:S01]  /*8270*/  FFMA.FTZ R121, R218, R72, -R49.reuse ;  /* 0x00000048da797223 */ /* 0x100fe20000010831 */
[----:B----4-:R-:W-:Y:S01]  /*8280*/  F2FP.F16.F32.PACK_AB R14, R123, R124 ;  /* 0x0000007c7b0e723e */ /* 0x010fe200000000ff */
[-CC-:B------:R-:W-:Y:S01]  /*8290*/  FFMA.FTZ R126, R217, R72.reuse, -R49.reuse ;  /* 0x00000048d97e7223 */ /* 0x180fe20000010831 */
[----:B-----5:R-:W-:Y:S01]  /*82a0*/  F2FP.F16.F32.PACK_AB R13, R131, R133 ;  /* 0x00000085830d723e */ /* 0x020fe200000000ff */
[----:B------:R-:W-:Y:S01]  /*82b0*/  FFMA.FTZ R128, R216, R72, -R49 ;  /* 0x00000048d8807223 */ /* 0x000fe20000010831 */
[----:B--2---:R-:W-:Y:S01]  /*82c0*/  F2FP.F16.F32.PACK_AB R15, R130, R127 ;  /* 0x0000007f820f723e */ /* 0x004fe200000000ff */
[----:B------:R-:W-:Y:S06]  /*82d0*/  MUFU.EX2 R120, R120 ;  /* 0x0000007800787308 */ /* 0x000fec0000000800 */
[C---:B------:R-:W-:Y:S02]  /*82e0*/  HMMA.16816.F32 R8, R12.reuse, R40, R8 ;  /* 0x000000280c08723c */ /* 0x040fe40000001808 */
[----:B------:R-:W2:Y:S06]  /*82f0*/  MUFU.EX2 R119, R119 ;  /* 0x0000007700777308 */ /* 0x000eac0000000800 */
[C---:B------:R-:W-:Y:S01]  /*8300*/  HMMA.16816.F32 R4, R12.reuse, R42, R4 ;  /* 0x0000002a0c04723c */ /* 0x040fe20000001804 */
[----:B------:R-:W3:Y:S01]  /*8310*/  LDSM.16.MT88.4 R40, [R47+0x5800] ;  /* 0x005800002f28783b */ /* 0x000ee20000004200 */
[----:B------:R-:W-:Y:S08]  /*8320*/  MUFU.EX2 R116, R116 ;  /* 0x0000007400747308 */ /* 0x000ff00000000800 */
[----:B------:R-:W4:Y:S08]  /*8330*/  MUFU.EX2 R115, R115 ;  /* 0x0000007300737308 */ /* 0x000f300000000800 */
[----:B------:R-:W-:Y:S08]  /*8340*/  MUFU.EX2 R129, R129 ;  /* 0x0000008100817308 */ /* 0x000ff00000000800 */
[----:B------:R-:W5:Y:S08]  /*8350*/  MUFU.EX2 R121, R121 ;  /* 0x0000007900797308 */ /* 0x000f700000000800 */
[----:B------:R-:W-:Y:S08]  /*8360*/  MUFU.EX2 R126, R126 ;  /* 0x0000007e007e7308 */ /* 0x000ff00000000800 */
[----:B------:R-:W1:Y:S01]  /*8370*/  MUFU.EX2 R128, R128 ;  /* 0x0000008000807308 */ /* 0x000e620000000800 */
[C---:B------:R-:W-:Y:S08]  /*8380*/  HMMA.16816.F32 R32, R12.reuse, R16, R32 ;  /* 0x000000100c20723c */ /* 0x040ff00000001820 */
[----:B------:R-:W-:Y:S01]  /*8390*/  HMMA.16816.F32 R24, R12, R18, R24 ;  /* 0x000000120c18723c */ /* 0x000fe20000001818 */
[----:B------:R-:W3:Y:S01]  /*83a0*/  LDSM.16.MT88.4 R16, [R48+0x5c00] ;  /* 0x005c00003010783b */ /* 0x000ee20000004200 */
[----:B--2---:R-:W-:-:S02]  /*83b0*/  F2FP.F16.F32.PACK_AB R12, R119, R120 ;  /* 0x00000078770c723e */ /* 0x004fc400000000ff */
[----:B----4-:R-:W-:Y:S02]  /*83c0*/  F2FP.F16.F32.PACK_AB R14, R115, R116 ;  /* 0x00000074730e723e */ /* 0x010fe400000000ff */
[----:B-----5:R-:W-:Y:S02]  /*83d0*/  F2FP.F16.F32.PACK_AB R13, R121, R129 ;  /* 0x00000081790d723e */ /* 0x020fe400000000ff */
        /* <DEDUP_REMOVED lines=9> */
[C---:B------:R-:W-:Y:S01]  /*8470*/  HMMA.16816.F32 R8, R12.reuse, R36, R8 ;  /* 0x000000240c08723c */ /* 0x040fe20000001808 */
[----:B------:R-:W-:Y:S07]  /*8480*/  MUFU.EX2 R113, R113 ;  /* 0x0000007100717308 */ /* 0x000fee0000000800 */
[C---:B------:R-:W-:Y:S01]  /*8490*/  HMMA.16816.F32 R4, R12.reuse, R38, R4 ;  /* 0x000000260c04723c */ /* 0x040fe20000001804 */
[----:B------:R-:W1:Y:S01]  /*84a0*/  LDSM.16.MT88.4 R36, [R47+0x5c00] ;  /* 0x005c00002f24783b */ /* 0x000e620000004200 */
[----:B------:R-:W2:Y:S08]  /*84b0*/  MUFU.EX2 R109, R109 ;  /* 0x0000006d006d7308 */ /* 0x000eb00000000800 */
[----:B------:R-:W-:Y:S08]  /*84c0*/  MUFU.EX2 R108, R108 ;  /* 0x0000006c006c7308 */ /* 0x000ff00000000800 */
[----:B------:R-:W4:Y:S08]  /*84d0*/  MUFU.EX2 R107, R107 ;  /* 0x0000006b006b7308 */ /* 0x000f300000000800 */
[----:B------:R-:W-:Y:S08]  /*84e0*/  MUFU.EX2 R148, R148 ;  /* 0x0000009400947308 */ /* 0x000ff00000000800 */
[----:B------:R-:W5:Y:S08]  /*84f0*/  MUFU.EX2 R136, R136 ;  /* 0x0000008800887308 */ /* 0x000f700000000800 */
[----:B------:R-:W-:Y:S08]  /*8500*/  MUFU.EX2 R146, R146 ;  /* 0x0000009200927308 */ /* 0x000ff00000000800 */
[----:B------:R-:W1:Y:S01]  /*8510*/  MUFU.EX2 R147, R147 ;  /* 0x0000009300937308 */ /* 0x000e620000000800 */
[C---:B---3--:R-:W-:Y:S08]  /*8520*/  HMMA.16816.F32 R32, R12.reuse, R40, R32 ;  /* 0x000000280c20723c */ /* 0x048ff00000001820 */
[----:B------:R-:W-:Y:S01]  /*8530*/  HMMA.16816.F32 R24, R12, R42, R24 ;  /* 0x0000002a0c18723c */ /* 0x000fe20000001818 */
[----:B--2---:R-:W-:Y:S01]  /*8540*/  F2FP.F16.F32.PACK_AB R12, R109, R113 ;  /* 0x000000716d0c723e */ /* 0x004fe200000000ff */
[----:B------:R-:W2:Y:S01]  /*8550*/  LDSM.16.MT88.4 R40, [R48+0x6000] ;  /* 0x006000003028783b */ /* 0x000ea20000004200 */
[----:B----4-:R-:W-:-:S02]  /*8560*/  F2FP.F16.F32.PACK_AB R14, R107, R108 ;  /* 0x0000006c6b0e723e */ /* 0x010fc400000000ff */
[----:B-----5:R-:W-:Y:S02]  /*8570*/  F2FP.F16.F32.PACK_AB R13, R136, R148 ;  /* 0x00000094880d723e */ /* 0x020fe400000000ff */
[----:B-1----:R-:W-:Y:S01]  /*8580*/  F2FP.F16.F32.PACK_AB R15, R147, R146 ;  /* 0x00000092930f723e */ /* 0x002fe200000000ff */
        /* <DEDUP_REMOVED lines=11> */
[----:B------:R-:W1:Y:S01]  /*8640*/  LDSM.16.MT88.4 R16, [R47+0x6000] ;  /* 0x006000002f10783b */ /* 0x000e620000004200 */
[----:B------:R-:W-:Y:S08]  /*8650*/  MUFU.EX2 R105, R105 ;  /* 0x0000006900697308 */ /* 0x000ff00000000800 */
[----:B------:R-:W3:Y:S01]  /*8660*/  MUFU.EX2 R104, R104 ;  /* 0x0000006800687308 */ /* 0x000ee20000000800 */
[C---:B------:R-:W-:Y:S07]  /*8670*/  HMMA.16816.F32 R32, R12.reuse, R36, R32 ;  /* 0x000000240c20723c */ /* 0x040fee0000001820 */
[----:B------:R-:W-:Y:S01]  /*8680*/  MUFU.EX2 R102, R102 ;  /* 0x0000006600667308 */ /* 0x000fe20000000800 */
[----:B------:R-:W-:Y:S01]  /*8690*/  HMMA.16816.F32 R24, R12, R38, R24 ;  /* 0x000000260c18723c */ /* 0x000fe20000001818 */
[----:B------:R-:W4:Y:S06]  /*86a0*/  LDSM.16.MT88.4 R36, [R48+0x6400] ;  /* 0x006400003024783b */ /* 0x000f2c0000004200 */
[----:B------:R-:W5:Y:S08]  /*86b0*/  MUFU.EX2 R101, R101 ;  /* 0x0000006500657308 */ /* 0x000f700000000800 */
        /* <DEDUP_REMOVED lines=9> */
[----:B---3--:R-:W-:Y:S01]  /*8750*/  F2FP.F16.F32.PACK_AB R12, R104, R105 ;  /* 0x00000069680c723e */ /* 0x008fe200000000ff */
[--C-:B------:R-:W-:Y:S01]  /*8760*/  FFMA.FTZ R162, R162, R72, -R49.reuse ;  /* 0x00000048a2a27223 */ /* 0x100fe20000010831 */
[----:B-----5:R-:W-:Y:S01]  /*8770*/  F2FP.F16.F32.PACK_AB R14, R101, R102 ;  /* 0x00000066650e723e */ /* 0x020fe200000000ff */
[--C-:B------:R-:W-:Y:S01]  /*8780*/  FFMA.FTZ R167, R167, R72, -R49.reuse ;  /* 0x00000048a7a77223 */ /* 0x100fe20000010831 */
[----:B--2---:R-:W-:Y:S01]  /*8790*/  F2FP.F16.F32.PACK_AB R13, R153, R158 ;  /* 0x0000009e990d723e */ /* 0x004fe200000000ff */
[----:B------:R-:W-:Y:S01]  /*87a0*/  FFMA.FTZ R168, R168, R72, -R49 ;  /* 0x00000048a8a87223 */ /* 0x000fe20000010831 */
        /* <DEDUP_REMOVED lines=14> */
[----:B------:R-:W2:Y:S01]  /*8890*/  LDSM.16.MT88.4 R16, [R48+0x6800] ;  /* 0x006800003010783b */ /* 0x000ea20000004200 */
[----:B-1----:R-:W-:-:S02]  /*88a0*/  F2FP.F16.F32.PACK_AB R12, R98, R99 ;  /* 0x00000063620c723e */ /* 0x002fc400000000ff */
[----:B---3--:R-:W-:Y:S02]  /*88b0*/  F2FP.F16.F32.PACK_AB R14, R94, R97 ;  /* 0x000000615e0e723e */ /* 0x008fe400000000ff */
[----:B-----5:R-:W-:Y:S02]  /*88c0*/  F2FP.F16.F32.PACK_AB R13, R162, R186 ;  /* 0x000000baa20d723e */ /* 0x020fe400000000ff */
[----:B----4-:R-:W-:Y:S01]  /*88d0*/  F2FP.F16.F32.PACK_AB R15, R168, R167 ;  /* 0x000000a7a80f723e */ /* 0x010fe200000000ff */
[-C--:B------:R-:W-:Y:S01]  /*88e0*/  FFMA.FTZ R90, R90, R72.reuse, -R71 ;  /* 0x000000485a5a7223 */ /* 0x080fe20000010847 */
[-CC-:B------:R-:W-:Y:S01]  /*88f0*/  FFMA.FTZ R198, R198, R72.reuse, -R49.reuse ;  /* 0x00000048c6c67223 */ /* 0x180fe20000010831 */
[-CC-:B------:R-:W-:Y:S01]  /*8900*/  FFMA.FTZ R197, R197, R72.reuse, -R49.reuse ;  /* 0x00000048c5c57223 */ /* 0x180fe20000010831 */
[-CC-:B------:R-:W-:Y:S01]  /*8910*/  FFMA.FTZ R199, R199, R72.reuse, -R49.reuse ;  /* 0x00000048c7c77223 */ /* 0x180fe20000010831 */
[----:B------:R-:W-:Y:S02]  /*8920*/  FFMA.FTZ R200, R200, R72, -R49 ;  /* 0x00000048c8c87223 */ /* 0x000fe40000010831 */
[C---:B------:R-:W-:Y:S01]  /*8930*/  HMMA.16816.F32 R8, R12.reuse, R36, R8 ;  /* 0x000000240c08723c */ /* 0x040fe20000001808 */
[----:B------:R-:W-:Y:S07]  /*8940*/  MUFU.EX2 R92, R92 ;  /* 0x0000005c005c7308 */ /* 0x000fee0000000800 */
[C---:B------:R-:W-:Y:S01]  /*8950*/  HMMA.16816.F32 R4, R12.reuse, R38, R4 ;  /* 0x000000260c04723c */ /* 0x040fe20000001804 */
[----:B------:R-:W1:Y:S01]  /*8960*/  LDSM.16.MT88.4 R36, [R47+0x6800] ;  /* 0x006800002f24783b */ /* 0x000e620000004200 */
[----:B------:R-:W3:Y:S08]  /*8970*/  MUFU.EX2 R90, R90 ;  /* 0x0000005a005a7308 */ /* 0x000ef00000000800 */
[----:B------:R-:W-:Y:S08]  /*8980*/  MUFU.EX2 R89, R89 ;  /* 0x0000005900597308 */ /* 0x000ff00000000800 */
[----:B------:R-:W4:Y:S08]  /*8990*/  MUFU.EX2 R87, R87 ;  /* 0x0000005700577308 */ /* 0x000f300000000800 */
[----:B------:R-:W-:Y:S08]  /*89a0*/  MUFU.EX2 R198, R198 ;  /* 0x000000c600c67308 */ /* 0x000ff00000000800 */
[----:B------:R-:W5:Y:S08]  /*89b0*/  MUFU.EX2 R197, R197 ;  /* 0x000000c500c57308 */ /* 0x000f700000000800 */
[----:B------:R-:W-:Y:S08]  /*89c0*/  MUFU.EX2 R199, R199 ;  /* 0x000000c700c77308 */ /* 0x000ff00000000800 */
[----:B------:R-:W1:Y:S01]  /*89d0*/  MUFU.EX2 R200, R200 ;  /* 0x000000c800c87308 */ /* 0x000e620000000800 */
[C---:B--2---:R-:W-:Y:S08]  /*89e0*/  HMMA.16816.F32 R32, R12.reuse, R40, R32 ;  /* 0x000000280c20723c */ /* 0x044ff00000001820 */
[----:B------:R-:W-:Y:S01]  /*89f0*/  HMMA.16816.F32 R24, R12, R42, R24 ;  /* 0x0000002a0c18723c */ /* 0x000fe20000001818 */
[----:B---3--:R-:W-:Y:S01]  /*8a00*/  F2FP.F16.F32.PACK_AB R12, R90, R92 ;  /* 0x0000005c5a0c723e */ /* 0x008fe200000000ff */
[----:B------:R-:W2:Y:S01]  /*8a10*/  LDSM.16.MT88.4 R40, [R48+0x6c00] ;  /* 0x006c00003028783b */ /* 0x000ea20000004200 */
[----:B----4-:R-:W-:-:S02]  /*8a20*/  F2FP.F16.F32.PACK_AB R14, R87, R89 ;  /* 0x00000059570e723e */ /* 0x010fc400000000ff */
[----:B-----5:R-:W-:Y:S02]  /*8a30*/  F2FP.F16.F32.PACK_AB R13, R197, R198 ;  /* 0x000000c6c50d723e */ /* 0x020fe400000000ff */
[----:B-1----:R-:W-:Y:S01]  /*8a40*/  F2FP.F16.F32.PACK_AB R15, R200, R199 ;  /* 0x000000c7c80f723e */ /* 0x002fe200000000ff */
[-CC-:B------:R-:W-:Y:S01]  /*8a50*/  FFMA.FTZ R83, R70, R72.reuse, -R71.reuse ;  /* 0x0000004846537223 */ /* 0x180fe20000010847 */
[-C--:B------:R-:W-:Y:S01]  /*8a60*/  FFMA.FTZ R70, R69, R72.reuse, -R71 ;  /* 0x0000004845467223 */ /* 0x080fe20000010847 */
[-CC-:B------:R-:W-:Y:S01]  /*8a70*/  FFMA.FTZ R206, R206, R72.reuse, -R49.reuse ;  /* 0x00000048cece7223 */ /* 0x180fe20000010831 */
[----:B------:R-:W-:-:S03]  /*8a80*/  FFMA.FTZ R204, R204, R72, -R49 ;  /* 0x00000048cccc7223 */ /* 0x000fc60000010831 */
[----:B------:R-:W-:Y:S01]  /*8a90*/  HMMA.16816.F32 R8, R12, R16, R8 ;  /* 0x000000100c08723c */ /* 0x000fe20000001808 */
[-CC-:B------:R-:W-:Y:S01]  /*8aa0*/  FFMA.FTZ R207, R207, R72.reuse, -R49.reuse ;  /* 0x00000048cfcf7223 */ /* 0x180fe20000010831 */
[----:B------:R-:W-:-:S06]  /*8ab0*/  FFMA.FTZ R205, R205, R72, -R49 ;  /* 0x00000048cdcd7223 */ /* 0x000fcc0000010831 */
        /* <DEDUP_REMOVED lines=17> */
[--C-:B------:R-:W-:Y:S01]  /*8bd0*/  FFMA.FTZ R208, R208, R72, -R49.reuse ;  /* 0x00000048d0d07223 */ /* 0x100fe20000010831 */
[----:B---3--:R-:W-:Y:S01]  /*8be0*/  F2FP.F16.F32.PACK_AB R12, R84, R86 ;  /* 0x00000056540c723e */ /* 0x008fe200000000ff */
[-CC-:B------:R-:W-:Y:S01]  /*8bf0*/  FFMA.FTZ R203, R203, R72.reuse, -R49.reuse ;  /* 0x00000048cbcb7223 */ /* 0x180fe20000010831 */
[----:B-----5:R-:W-:Y:S01]  /*8c00*/  F2FP.F16.F32.PACK_AB R14, R70, R83 ;  /* 0x00000053460e723e */ /* 0x020fe200000000ff */
[--C-:B------:R-:W-:Y:S01]  /*8c10*/  FFMA.FTZ R202, R202, R72, -R49.reuse ;  /* 0x00000048caca7223 */ /* 0x100fe20000010831 */
[----:B--2---:R-:W-:Y:S01]  /*8c20*/  F2FP.F16.F32.PACK_AB R13, R204, R206 ;  /* 0x000000cecc0d723e */ /* 0x004fe200000000ff */
[-C--:B------:R-:W-:Y:S01]  /*8c30*/  FFMA.FTZ R201, R201, R72.reuse, -R49 ;  /* 0x00000048c9c97223 */ /* 0x080fe20000010831 */
        /* <DEDUP_REMOVED lines=15> */
[-CC-:B------:R-:W-:Y:S01]  /*8d30*/  FFMA.FTZ R65, R64, R72.reuse, -R71.reuse ;  /* 0x0000004840417223 */ /* 0x180fe20000010847 */
[----:B-1----:R-:W-:Y:S01]  /*8d40*/  F2FP.F16.F32.PACK_AB R12, R68, R69 ;  /* 0x00000045440c723e */ /* 0x002fe200000000ff */
[----:B------:R-:W-:Y:S01]  /*8d50*/  FFMA.FTZ R64, R63, R72, -R71 ;  /* 0x000000483f407223 */ /* 0x000fe20000010847 */
[----:B---3--:R-:W-:-:S02]  /*8d60*/  F2FP.F16.F32.PACK_AB R14, R66, R67 ;  /* 0x00000043420e723e */ /* 0x008fc400000000ff */
[----:B-----5:R-:W-:Y:S02]  /*8d70*/  F2FP.F16.F32.PACK_AB R13, R203, R208 ;  /* 0x000000d0cb0d723e */ /* 0x020fe400000000ff */
[----:B----4-:R-:W-:Y:S01]  /*8d80*/  F2FP.F16.F32.PACK_AB R15, R201, R202 ;  /* 0x000000cac90f723e */ /* 0x010fe200000000ff */
        /* <DEDUP_REMOVED lines=17> */
[----:B--2---:R-:W-:Y:S01]  /*8ea0*/  HMMA.16816.F32 R32, R12, R40, R32 ;  /* 0x000000280c20723c */ /* 0x004fe20000001820 */
[----:B------:R-:W-:Y:S01]  /*8eb0*/  FADD.FTZ R149, R152, R149 ;  /* 0x0000009598957221 */ /* 0x000fe20000010000 */
[----:B------:R-:W-:-:S06]  /*8ec0*/  FADD.FTZ R143, R143, R142 ;  /* 0x0000008e8f8f7221 */ /* 0x000fcc0000010000 */
[----:B------:R-:W-:Y:S01]  /*8ed0*/  HMMA.16816.F32 R24, R12, R42, R24 ;  /* 0x0000002a0c18723c */ /* 0x000fe20000001818 */
[----:B---3--:R-:W-:Y:S01]  /*8ee0*/  F2FP.F16.F32.PACK_AB R12, R64, R65 ;  /* 0x00000041400c723e */ /* 0x008fe200000000ff */
[----:B------:R-:W-:Y:S01]  /*8ef0*/  FADD.FTZ R144, R144, R149 ;  /* 0x0000009590907221 */ /* 0x000fe20000010000 */
[----:B----4-:R-:W-:Y:S01]  /*8f00*/  F2FP.F16.F32.PACK_AB R14, R62, R63 ;  /* 0x0000003f3e0e723e */ /* 0x010fe200000000ff */
[----:B------:R-:W2:Y:S01]  /*8f10*/  LDSM.16.MT88.4 R40, [R48+0x7800] ;  /* 0x007800003028783b */ /* 0x000ea20000004200 */
[----:B-----5:R-:W-:Y:S02]  /*8f20*/  F2FP.F16.F32.PACK_AB R13, R163, R195 ;  /* 0x000000c3a30d723e */ /* 0x020fe400000000ff */
[----:B-1----:R-:W-:Y:S01]  /*8f30*/  F2FP.F16.F32.PACK_AB R15, R160, R161 ;  /* 0x000000a1a00f723e */ /* 0x002fe200000000ff */
[----:B------:R-:W-:-:S06]  /*8f40*/  FADD.FTZ R144, R140, R144 ;  /* 0x000000908c907221 */ /* 0x000fcc0000010000 */
[C---:B------:R-:W-:Y:S01]  /*8f50*/  HMMA.16816.F32 R8, R12.reuse, R16, R8 ;  /* 0x000000100c08723c */ /* 0x040fe20000001808 */
[----:B------:R-:W-:Y:S01]  /*8f60*/  FADD.FTZ R16, R138, R143 ;  /* 0x0000008f8a107221 */ /* 0x000fe20000010000 */
[----:B------:R-:W-:Y:S01]  /*8f70*/  FADD.FTZ R139, R139, R144 ;  /* 0x000000908b8b7221 */ /* 0x000fe20000010000 */
[-CC-:B------:R-:W-:Y:S02]  /*8f80*/  FFMA.FTZ R61, R60, R72.reuse, -R71.reuse ;  /* 0x000000483c3d7223 */ /* 0x180fe40000010847 */
[----:B------:R-:W-:Y:S01]  /*8f90*/  FADD.FTZ R16, R137, R16 ;  /* 0x0000001089107221 */ /* 0x000fe20000010000 */
[-CC-:B------:R-:W-:Y:S01]  /*8fa0*/  FFMA.FTZ R60, R231, R72.reuse, -R71.reuse ;  /* 0x00000048e73c7223 */ /* 0x180fe20000010847 */
[-CC-:B------:R-:W-:Y:S01]  /*8fb0*/  FFMA.FTZ R59, R226, R72.reuse, -R71.reuse ;  /* 0x00000048e23b7223 */ /* 0x180fe20000010847 */
[-C--:B------:R-:W-:Y:S01]  /*8fc0*/  FFMA.FTZ R58, R230, R72.reuse, -R71 ;  /* 0x00000048e63a7223 */ /* 0x080fe20000010847 */
[-CC-:B------:R-:W-:Y:S01]  /*8fd0*/  FFMA.FTZ R155, R155, R72.reuse, -R49.reuse ;  /* 0x000000489b9b7223 */ /* 0x180fe20000010831 */
[-C--:B------:R-:W-:Y:S01]  /*8fe0*/  FFMA.FTZ R154, R154, R72.reuse, -R49 ;  /* 0x000000489a9a7223 */ /* 0x080fe20000010831 */
        /* <DEDUP_REMOVED lines=8> */
[----:B------:R-:W1:Y:S01]  /*9070*/  LDSM.16.MT88.4 R16, [R47+0x7800] ;  /* 0x007800002f10783b */ /* 0x000e620000004200 */
[----:B------:R-:W-:-:S04]  /*9080*/  FADD.FTZ R123, R123, R139 ;  /* 0x0000008b7b7b7221 */ /* 0x000fc80000010000 */
[----:B------:R-:W3:Y:S01]  /*9090*/  MUFU.EX2 R60, R60 ;  /* 0x0000003c003c7308 */ /* 0x000ee20000000800 */
[----:B------:R-:W-:Y:S01]  /*90a0*/  HMMA.16816.F32 R32, R12, R36, R32 ;  /* 0x000000240c20723c */ /* 0x000fe20000001820 */
[----:B------:R-:W-:Y:S01]  /*90b0*/  FFMA.FTZ R36, R122, R72, -R49 ;  /* 0x000000487a247223 */ /* 0x000fe20000010831 */
[----:B------:R-:W-:-:S05]  /*90c0*/  FADD.FTZ R131, R127, R131 ;  /* 0x000000837f837221 */ /* 0x000fca0000010000 */
[----:B------:R-:W-:Y:S01]  /*90d0*/  MUFU.EX2 R59, R59 ;  /* 0x0000003b003b7308 */ /* 0x000fe20000000800 */
[----:B------:R-:W-:-:S07]  /*90e0*/  FADD.FTZ R123, R120, R123 ;  /* 0x0000007b787b7221 */ /* 0x000fce0000010000 */
[----:B------:R-:W4:Y:S08]  /*90f0*/  MUFU.EX2 R58, R58 ;  /* 0x0000003a003a7308 */ /* 0x000f300000000800 */
[----:B------:R-:W-:Y:S08]  /*9100*/  MUFU.EX2 R155, R155 ;  /* 0x0000009b009b7308 */ /* 0x000ff00000000800 */
[----:B------:R-:W5:Y:S08]  /*9110*/  MUFU.EX2 R154, R154 ;  /* 0x0000009a009a7308 */ /* 0x000f700000000800 */
[----:B------:R-:W-:Y:S08]  /*9120*/  MUFU.EX2 R142, R145 ;  /* 0x00000091008e7308 */ /* 0x000ff00000000800 */
[----:B------:R-:W2:Y:S01]  /*9130*/  MUFU.EX2 R137, R141 ;  /* 0x0000008d00897308 */ /* 0x000ea20000000800 */
[----:B------:R-:W-:Y:S01]  /*9140*/  FADD.FTZ R130, R130, R131 ;  /* 0x0000008382827221 */ /* 0x000fe20000010000 */
[----:B------:R-:W-:Y:S01]  /*9150*/  HMMA.16816.F32 R24, R12, R38, R24 ;  /* 0x000000260c18723c */ /* 0x000fe20000001818 */
[----:B------:R-:W-:-:S05]  /*9160*/  FADD.FTZ R119, R119, R123 ;  /* 0x0000007b77777221 */ /* 0x000fca0000010000 */
[----:B------:R1:W-:Y:S01]  /*9170*/  MUFU.EX2 R120, R36 ;  /* 0x0000002400787308 */ /* 0x0003e20000000800 */
[----:B------:R-:W-:Y:S01]  /*9180*/  FADD.FTZ R130, R129, R130 ;  /* 0x0000008281827221 */ /* 0x000fe20000010000 */
[----:B------:R-:W-:Y:S01]  /*9190*/  FADD.FTZ R119, R116, R119 ;  /* 0x0000007774777221 */ /* 0x000fe20000010000 */
[----:B---3--:R-:W-:Y:S02]  /*91a0*/  F2FP.F16.F32.PACK_AB R12, R60, R61 ;  /* 0x0000003d3c0c723e */ /* 0x008fe400000000ff */
[----:B------:R-:W-:Y:S01]  /*91b0*/  FADD.FTZ R130, R121, R130 ;  /* 0x0000008279827221 */ /* 0x000fe20000010000 */
[----:B----4-:R-:W-:Y:S02]  /*91c0*/  F2FP.F16.F32.PACK_AB R14, R58, R59 ;  /* 0x0000003b3a0e723e */ /* 0x010fe400000000ff */
[----:B-----5:R-:W-:Y:S01]  /*91d0*/  F2FP.F16.F32.PACK_AB R13, R154, R155 ;  /* 0x0000009b9a0d723e */ /* 0x020fe200000000ff */
[----:B-1----:R-:W1:Y:S01]  /*91e0*/  LDSM.16.MT88.4 R36, [R48+0x7c00] ;  /* 0x007c00003024783b */ /* 0x002e620000004200 */
[----:B--2---:R-:W-:Y:S01]  /*91f0*/  F2FP.F16.F32.PACK_AB R15, R137, R142 ;  /* 0x0000008e890f723e */ /* 0x004fe200000000ff */
[-CC-:B------:R-:W-:Y:S01]  /*9200*/  FFMA.FTZ R57, R225, R72.reuse, -R71.reuse ;  /* 0x00000048e1397223 */ /* 0x180fe20000010847 */
[-CC-:B------:R-:W-:Y:S01]  /*9210*/  FFMA.FTZ R56, R228, R72.reuse, -R71.reuse ;  /* 0x00000048e4387223 */ /* 0x180fe20000010847 */
[-CC-:B------:R-:W-:Y:S01]  /*9220*/  FFMA.FTZ R55, R224, R72.reuse, -R71.reuse ;  /* 0x00000048e0377223 */ /* 0x180fe20000010847 */
[-C--:B------:R-:W-:Y:S01]  /*9230*/  FFMA.FTZ R54, R227, R72.reuse, -R71 ;  /* 0x00000048e3367223 */ /* 0x080fe20000010847 */
[----:B------:R-:W-:Y:S01]  /*9240*/  FADD.FTZ R126, R126, R130 ;  /* 0x000000827e7e7221 */ /* 0x000fe20000010000 */
[----:B------:R-:W-:Y:S01]  /*9250*/  FADD.FTZ R115, R115, R119 ;  /* 0x0000007773737221 */ /* 0x000fe20000010000 */
        /* <DEDUP_REMOVED lines=8> */
[----:B------:R-:W2:Y:S02]  /*92e0*/  LDSM.16.MT88.4 R40, [R47+0x7c00] ;  /* 0x007c00002f28783b */ /* 0x000ea40000004200 */
[----:B------:R-:W3:Y:S01]  /*92f0*/  MUFU.EX2 R56, R56 ;  /* 0x0000003800387308 */ /* 0x000ee20000000800 */
[----:B------:R-:W-:Y:S01]  /*9300*/  FADD.FTZ R148, R148, R126 ;  /* 0x0000007e94947221 */ /* 0x000fe20000010000 */
[----:B------:R-:W-:-:S06]  /*9310*/  FADD.FTZ R115, R109, R115 ;  /* 0x000000736d737221 */ /* 0x000fcc0000010000 */
[----:B------:R-:W-:Y:S01]  /*9320*/  MUFU.EX2 R55, R55 ;  /* 0x0000003700377308 */ /* 0x000fe20000000800 */
[----:B------:R-:W-:-:S07]  /*9330*/  FADD.FTZ R148, R136, R148 ;  /* 0x0000009488947221 */ /* 0x000fce0000010000 */
        /* <DEDUP_REMOVED lines=18> */
[----:B------:R-:W-:-:S05]  /*9460*/  FADD.FTZ R158, R153, R158 ;  /* 0x0000009e999e7221 */ /* 0x000fca0000010000 */
[C---:B-1----:R-:W-:Y:S01]  /*9470*/  HMMA.16816.F32 R8, R16.reuse, R36, R8 ;  /* 0x000000241008723c */ /* 0x042fe20000001808 */
[----:B------:R-:W-:Y:S01]  /*9480*/  FADD.FTZ R36, R102, R105 ;  /* 0x0000006966247221 */ /* 0x000fe20000010000 */
[----:B------:R-:W-:Y:S01]  /*9490*/  FADD.FTZ R156, R156, R158 ;  /* 0x0000009e9c9c7221 */ /* 0x000fe20000010000 */
[-CC-:B------:R-:W-:Y:S01]  /*94a0*/  FFMA.FTZ R53, R223, R72.reuse, -R71.reuse ;  /* 0x00000048df357223 */ /* 0x180fe20000010847 */
[-CC-:B------:R-:W-:Y:S01]  /*94b0*/  FFMA.FTZ R52, R222, R72.reuse, -R71.reuse ;  /* 0x00000048de347223 */ /* 0x180fe20000010847 */
[----:B------:R-:W-:Y:S01]  /*94c0*/  FADD.FTZ R36, R101, R36 ;  /* 0x0000002465247221 */ /* 0x000fe20000010000 */
[-C--:B------:R-:W-:Y:S01]  /*94d0*/  FFMA.FTZ R51, R221, R72.reuse, -R71 ;  /* 0x00000048dd337223 */ /* 0x080fe20000010847 */
[----:B------:R-:W-:Y:S01]  /*94e0*/  FADD.FTZ R156, R157, R156 ;  /* 0x0000009c9d9c7221 */ /* 0x000fe20000010000 */
[-CC-:B------:R-:W-:Y:S01]  /*94f0*/  FFMA.FTZ R111, R111, R72.reuse, -R49.reuse ;  /* 0x000000486f6f7223 */ /* 0x180fe20000010831 */
[-CC-:B------:R-:W-:Y:S01]  /*9500*/  FFMA.FTZ R110, R110, R72.reuse, -R49.reuse ;  /* 0x000000486e6e7223 */ /* 0x180fe20000010831 */
[-CC-:B------:R-:W-:Y:S01]  /*9510*/  FFMA.FTZ R106, R106, R72.reuse, -R49.reuse ;  /* 0x000000486a6a7223 */ /* 0x180fe20000010831 */
[----:B------:R-:W-:Y:S01]  /*9520*/  FFMA.FTZ R103, R103, R72, -R49 ;  /* 0x0000004867677223 */ /* 0x000fe20000010831 */
[----:B------:R-:W-:Y:S01]  /*9530*/  FADD.FTZ R36, R99, R36 ;  /* 0x0000002463247221 */ /* 0x000fe20000010000 */
[----:B------:R-:W-:Y:S01]  /*9540*/  FADD.FTZ R186, R186, R156 ;  /* 0x0000009cbaba7221 */ /* 0x000fe20000010000 */
[----:B------:R-:W-:Y:S02]  /*9550*/  MUFU.EX2 R53, R53 ;  /* 0x0000003500357308 */ /* 0x000fe40000000800 */
[----:B------:R-:W-:Y:S01]  /*9560*/  FADD.FTZ R36, R98, R36 ;  /* 0x0000002462247221 */ /* 0x000fe20000010000 */
[----:B------:R-:W-:Y:S01]  /*9570*/  FADD.FTZ R186, R162, R186 ;  /* 0x000000baa2ba7221 */ /* 0x000fe20000010000 */
[----:B--2---:R-:W-:Y:S04]  /*9580*/  HMMA.16816.F32 R32, R16, R40, R32 ;  /* 0x000000281020723c */ /* 0x004fe80000001820 */
[----:B------:R-:W1:Y:S01]  /*9590*/  MUFU.EX2 R52, R52 ;  /* 0x0000003400347308 */ /* 0x000e620000000800 */
[----:B------:R-:W-:-:S07]  /*95a0*/  FADD.FTZ R40, R97, R36 ;  /* 0x0000002461287221 */ /* 0x000fce0000010000 */
[----:B------:R-:W-:Y:S01]  /*95b0*/  MUFU.EX2 R51, R51 ;  /* 0x0000003300337308 */ /* 0x000fe20000000800 */
[----:B------:R-:W-:-:S07]  /*95c0*/  FADD.FTZ R167, R167, R186 ;  /* 0x000000baa7a77221 */ /* 0x000fce0000010000 */
[----:B------:R-:W2:Y:S08]  /*95d0*/  MUFU.EX2 R50, R50 ;  /* 0x0000003200327308 */ /* 0x000eb00000000800 */
[----:B------:R-:W-:Y:S08]  /*95e0*/  MUFU.EX2 R109, R111 ;  /* 0x0000006f006d7308 */ /* 0x000ff00000000800 */
[----:B------:R-:W4:Y:S08]  /*95f0*/  MUFU.EX2 R107, R110 ;  /* 0x0000006e006b7308 */ /* 0x000f300000000800 */
[----:B------:R-:W-:Y:S08]  /*9600*/  MUFU.EX2 R104, R106 ;  /* 0x0000006a00687308 */ /* 0x000ff00000000800 */
[----:B------:R-:W5:Y:S01]  /*9610*/  MUFU.EX2 R101, R103 ;  /* 0x0000006700657308 */ /* 0x000f620000000800 */
[----:B------:R-:W-:Y:S01]  /*9620*/  FADD.FTZ R40, R94, R40 ;  /* 0x000000285e287221 */ /* 0x000fe20000010000 */
[----:B------:R-:W-:Y:S01]  /*9630*/  FADD.FTZ R167, R168, R167 ;  /* 0x000000a7a8a77221 */ /* 0x000fe20000010000 */
[----:B------:R-:W-:Y:S01]  /*9640*/  HMMA.16816.F32 R4, R16, R38, R4 ;  /* 0x000000261004723c */ /* 0x000fe20000001804 */
[----:B------:R-:W3:Y:S02]  /*9650*/  LDSM.16.MT88.4 R36, [R47+0x8000] ;  /* 0x008000002f24783b */ /* 0x000ee40000004200 */
[----:B------:R-:W-:-:S05]  /*9660*/  FADD.FTZ R167, R198, R167 ;  /* 0x000000a7c6a77221 */ /* 0x000fca0000010000 */
[----:B------:R-:W-:Y:S01]  /*9670*/  HMMA.16816.F32 R24, R16, R42, R24 ;  /* 0x0000002a1018723c */ /* 0x000fe20000001818 */
[----:B------:R-:W-:Y:S01]  /*9680*/  FADD.FTZ R16, R92, R40 ;  /* 0x000000285c107221 */ /* 0x000fe20000010000 */
[----:B-1----:R-:W-:Y:S02]  /*9690*/  F2FP.F16.F32.PACK_AB R40, R52, R53 ;  /* 0x000000353428723e */ /* 0x002fe400000000ff */
[----:B--2---:R-:W-:Y:S01]  /*96a0*/  F2FP.F16.F32.PACK_AB R42, R50, R51 ;  /* 0x00000033322a723e */ /* 0x004fe200000000ff */
[----:B------:R-:W-:Y:S01]  /*96b0*/  FADD.FTZ R90, R90, R16 ;  /* 0x000000105a5a7221 */ /* 0x000fe20000010000 */
[----:B----4-:R-:W-:Y:S01]  /*96c0*/  F2FP.F16.F32.PACK_AB R41, R107, R109 ;  /* 0x0000006d6b29723e */ /* 0x010fe200000000ff */
[----:B------:R-:W-:Y:S01]  /*96d0*/  FADD.FTZ R197, R197, R167 ;  /* 0x000000a7c5c57221 */ /* 0x000fe20000010000 */
[----:B-----5:R-:W-:Y:S01]  /*96e0*/  F2FP.F16.F32.PACK_AB R43, R101, R104 ;  /* 0x00000068652b723e */ /* 0x020fe200000000ff */
[----:B------:R-:W-:Y:S01]  /*96f0*/  FADD.FTZ R90, R89, R90 ;  /* 0x0000005a595a7221 */ /* 0x000fe20000010000 */
[----:B------:R-:W1:Y:S01]  /*9700*/  LDSM.16.MT88.4 R16, [R48+0x8400] ;  /* 0x008400003010783b */ /* 0x000e620000004200 */
[----:B------:R-:W-:-:S04]  /*9710*/  FADD.FTZ R197, R199, R197 ;  /* 0x000000c5c7c57221 */ /* 0x000fc80000010000 */
[----:B---3--:R-:W-:Y:S01]  /*9720*/  HMMA.16816.F32 R8, R40, R12, R8 ;  /* 0x0000000c2808723c */ /* 0x008fe20000001808 */
[----:B------:R-:W-:Y:S01]  /*9730*/  FADD.FTZ R12, R87, R90 ;  /* 0x0000005a570c7221 */ /* 0x000fe20000010000 */
[----:B------:R-:W-:-:S03]  /*9740*/  FADD.FTZ R197, R200, R197 ;  /* 0x000000c5c8c57221 */ /* 0x000fc60000010000 */
[----:B------:R-:W-:Y:S01]  /*9750*/  FADD.FTZ R12, R86, R12 ;  /* 0x0000000c560c7221 */ /* 0x000fe20000010000 */
[----:B------:R-:W-:Y:S01]  /*9760*/  FADD.FTZ R206, R206, R197 ;  /* 0x000000c5cece7221 */ /* 0x000fe20000010000 */
[-CC-:B------:R-:W-:Y:S01]  /*9770*/  FFMA.FTZ R96, R211, R72.reuse, -R71.reuse ;  /* 0x00000048d3607223 */ /* 0x180fe20000010847 */
[-CC-:B------:R-:W-:Y:S01]  /*9780*/  FFMA.FTZ R118, R118, R72.reuse, -R71.reuse ;  /* 0x0000004876767223 */ /* 0x180fe20000010847 */
[-C--:B------:R-:W-:Y:S01]  /*9790*/  FFMA.FTZ R135, R135, R72.reuse, -R71 ;  /* 0x0000004887877223 */ /* 0x080fe20000010847 */
[-CC-:B------:R-:W-:Y:S01]  /*97a0*/  FFMA.FTZ R92, R93, R72.reuse, -R49.reuse ;  /* 0x000000485d5c7223 */ /* 0x180fe20000010831 */
[----:B------:R-:W-:Y:S01]  /*97b0*/  FADD.FTZ R84, R84, R12 ;  /* 0x0000000c54547221 */ /* 0x000fe20000010000 */
[-CC-:B------:R-:W-:Y:S01]  /*97c0*/  FFMA.FTZ R91, R91, R72.reuse, -R49.reuse ;  /* 0x000000485b5b7223 */ /* 0x180fe20000010831 */
[-CC-:B------:R-:W-:Y:S01]  /*97d0*/  FFMA.FTZ R88, R88, R72.reuse, -R49.reuse ;  /* 0x0000004858587223 */ /* 0x180fe20000010831 */
[----:B------:R-:W-:Y:S01]  /*97e0*/  FFMA.FTZ R85, R85, R72, -R49 ;  /* 0x0000004855557223 */ /* 0x000fe20000010831 */
[----:B------:R-:W-:Y:S01]  /*97f0*/  FADD.FTZ R206, R204, R206 ;  /* 0x000000ceccce7221 */ /* 0x000fe20000010000 */
[----:B------:R-:W-:Y:S01]  /*9800*/  FADD.FTZ R84, R83, R84 ;  /* 0x0000005453547221 */ /* 0x000fe20000010000 */
[----:B------:R-:W-:Y:S02]  /*9810*/  MUFU.EX2 R96, R96 ;  /* 0x0000006000607308 */ /* 0x000fe40000000800 */
[----:B------:R-:W-:Y:S01]  /*9820*/  FADD.FTZ R207, R207, R206 ;  /* 0x000000cecfcf7221 */ /* 0x000fe20000010000 */
[----:B------:R-:W-:-:S05]  /*9830*/  FADD.FTZ R84, R70, R84 ;  /* 0x0000005446547221 */ /* 0x000fca0000010000 */
[----:B------:R-:W2:Y:S01]  /*9840*/  MUFU.EX2 R112, R112 ;  /* 0x0000007000707308 */ /* 0x000ea20000000800 */
[----:B------:R-:W-:-:S07]  /*9850*/  FADD.FTZ R207, R205, R207 ;  /* 0x000000cfcdcf7221 */ /* 0x000fce0000010000 */
        /* <DEDUP_REMOVED lines=13> */
[----:B------:R-:W-:Y:S01]  /*9930*/  HMMA.16816.F32 R32, R40, R36, R32 ;  /* 0x000000242820723c */ /* 0x000fe20000001820 */
[----:B--2---:R-:W-:Y:S02]  /*9940*/  F2FP.F16.F32.PACK_AB R36, R112, R96 ;  /* 0x000000607024723e */ /* 0x004fe400000000ff */
[----:B---3--:R-:W-:-:S05]  /*9950*/  F2FP.F16.F32.PACK_AB R37, R89, R92 ;  /* 0x0000005c5925723e */ /* 0x008fca00000000ff */
[----:B------:R-:W-:Y:S01]  /*9960*/  HMMA.16816.F32 R24, R40, R38, R24 ;  /* 0x000000262818723c */ /* 0x000fe20000001818 */
[----:B------:R-:W-:Y:S01]  /*9970*/  F2FP.F16.F32.PACK_AB R38, R135, R118 ;  /* 0x000000768726723e */ /* 0x000fe200000000ff */
[----:B------:R-:W-:Y:S01]  /*9980*/  FADD.FTZ R40, R67, R69 ;  /* 0x0000004543287221 */ /* 0x000fe20000010000 */
[----:B----4-:R-:W-:Y:S01]  /*9990*/  F2FP.F16.F32.PACK_AB R39, R83, R86 ;  /* 0x000000565327723e */ /* 0x010fe200000000ff */
[----:B------:R-:W-:Y:S02]  /*99a0*/  FADD.FTZ R201, R201, R208 ;  /* 0x000000d0c9c97221 */ /* 0x000fe40000010000 */
[----:B------:R-:W-:Y:S02]  /*99b0*/  FADD.FTZ R40, R66, R40 ;  /* 0x0000002842287221 */ /* 0x000fe40000010000 */
[----:B------:R-:W-:Y:S02]  /*99c0*/  FADD.FTZ R201, R195, R201 ;  /* 0x000000c9c3c97221 */ /* 0x000fe40000010000 */
        /* <DEDUP_REMOVED lines=22> */
[-C--:B------:R-:W-:Y:S01]  /*9b30*/  FFMA.FTZ R132, R132, R72.reuse, -R71 ;  /* 0x0000004884847223 */ /* 0x080fe20000010847 */
[-CC-:B------:R-:W-:Y:S01]  /*9b40*/  FFMA.FTZ R80, R80, R72.reuse, -R49.reuse ;  /* 0x0000004850507223 */ /* 0x180fe20000010831 */
[-CC-:B------:R-:W-:Y:S01]  /*9b50*/  FFMA.FTZ R79, R79, R72.reuse, -R49.reuse ;  /* 0x000000484f4f7223 */ /* 0x180fe20000010831 */
[-CC-:B------:R-:W-:Y:S01]  /*9b60*/  FFMA.FTZ R78, R78, R72.reuse, -R49.reuse ;  /* 0x000000484e4e7223 */ /* 0x180fe20000010831 */
[----:B------:R-:W-:Y:S01]  /*9b70*/  FFMA.FTZ R77, R77, R72, -R49 ;  /* 0x000000484d4d7223 */ /* 0x000fe20000010831 */
[----:B------:R-:W-:Y:S01]  /*9b80*/  FADD.FTZ R56, R56, R57 ;  /* 0x0000003938387221 */ /* 0x000fe20000010000 */
[----:B------:R-:W-:Y:S01]  /*9b90*/  FADD.FTZ R122, R120, R122 ;  /* 0x0000007a787a7221 */ /* 0x000fe20000010000 */
[----:B------:R-:W-:Y:S01]  /*9ba0*/  MUFU.EX2 R159, R159 ;  /* 0x0000009f009f7308 */ /* 0x000fe20000000800 */
[C---:B------:R-:W-:Y:S01]  /*9bb0*/  HMMA.16816.F32 R4, R36.reuse, R18, R4 ;  /* 0x000000122404723c */ /* 0x040fe20000001804 */
[----:B------:R-:W-:Y:S01]  /*9bc0*/  FADD.FTZ R56, R55, R56 ;  /* 0x0000003837387221 */ /* 0x000fe20000010000 */
[----:B------:R-:W-:Y:S01]  /*9bd0*/  FADD.FTZ R122, R116, R122 ;  /* 0x0000007a747a7221 */ /* 0x000fe20000010000 */
[----:B------:R-:W2:Y:S04]  /*9be0*/  LDSM.16.MT88.4 R16, [R47+0x8800] ;  /* 0x008800002f10783b */ /* 0x000ea80000004200 */
[----:B------:R-:W3:Y:S01]  /*9bf0*/  MUFU.EX2 R194, R194 ;  /* 0x000000c200c27308 */ /* 0x000ee20000000800 */
[----:B------:R-:W-:Y:S01]  /*9c00*/  FADD.FTZ R54, R54, R56 ;  /* 0x0000003836367221 */ /* 0x000fe20000010000 */
[----:B------:R-:W-:Y:S01]  /*9c10*/  FADD.FTZ R113, R113, R122 ;  /* 0x0000007a71717221 */ /* 0x000fe20000010000 */
[----:B-----5:R-:W-:Y:S01]  /*9c20*/  HMMA.16816.F32 R32, R36, R12, R32 ;  /* 0x0000000c2420723c */ /* 0x020fe20000001820 */
[----:B------:R-:W4:Y:S04]  /*9c30*/  LDSM.16.MT88.4 R140, [R48+0x8c00] ;  /* 0x008c0000308c783b */ /* 0x000f280000004200 */
[----:B------:R-:W-:Y:S08]  /*9c40*/  MUFU.EX2 R196, R196 ;  /* 0x000000c400c47308 */ /* 0x000ff00000000800 */
[----:B------:R-:W5:Y:S08]  /*9c50*/  MUFU.EX2 R124, R132 ;  /* 0x00000084007c7308 */ /* 0x000f700000000800 */
[----:B------:R-:W-:Y:S08]  /*9c60*/  MUFU.EX2 R68, R80 ;  /* 0x0000005000447308 */ /* 0x000ff00000000800 */
[----:B------:R-:W1:Y:S08]  /*9c70*/  MUFU.EX2 R66, R79 ;  /* 0x0000004f00427308 */ /* 0x000e700000000800 */
[----:B------:R-:W-:Y:S08]  /*9c80*/  MUFU.EX2 R64, R78 ;  /* 0x0000004e00407308 */ /* 0x000ff00000000800 */
[----:B------:R-:W2:Y:S01]  /*9c90*/  MUFU.EX2 R62, R77 ;  /* 0x0000004d003e7308 */ /* 0x000ea20000000800 */
[----:B------:R-:W-:Y:S01]  /*9ca0*/  FADD.FTZ R54, R53, R54 ;  /* 0x0000003635367221 */ /* 0x000fe20000010000 */
[----:B------:R-:W-:-:S03]  /*9cb0*/  FADD.FTZ R113, R109, R113 ;  /* 0x000000716d717221 */ /* 0x000fc60000010000 */
[----:B------:R-:W-:Y:S01]  /*9cc0*/  FADD.FTZ R54, R52, R54 ;  /* 0x0000003634367221 */ /* 0x000fe20000010000 */
[----:B------:R-:W-:Y:S01]  /*9cd0*/  FADD.FTZ R113, R107, R113 ;  /* 0x000000716b717221 */ /* 0x000fe20000010000 */
[----:B------:R-:W-:Y:S01]  /*9ce0*/  HMMA.16816.F32 R24, R36, R14, R24 ;  /* 0x0000000e2418723c */ /* 0x000fe20000001818 */
[----:B---3--:R-:W-:Y:S01]  /*9cf0*/  F2FP.F16.F32.PACK_AB R12, R194, R159 ;  /* 0x0000009fc20c723e */ /* 0x008fe200000000ff */
[----:B------:R-:W-:Y:S01]  /*9d00*/  FADD.FTZ R54, R51, R54 ;  /* 0x0000003633367221 */ /* 0x000fe20000010000 */
[----:B-----5:R-:W-:Y:S01]  /*9d10*/  F2FP.F16.F32.PACK_AB R14, R124, R196 ;  /* 0x000000c47c0e723e */ /* 0x020fe200000000ff */
[----:B------:R-:W-:Y:S01]  /*9d20*/  FADD.FTZ R104, R104, R113 ;  /* 0x0000007168687221 */ /* 0x000fe20000010000 */
[----:B-1----:R-:W-:Y:S01]  /*9d30*/  F2FP.F16.F32.PACK_AB R13, R66, R68 ;  /* 0x00000044420d723e */ /* 0x002fe200000000ff */
[----:B------:R-:W-:Y:S01]  /*9d40*/  FADD.FTZ R50, R50, R54 ;  /* 0x0000003632327221 */ /* 0x000fe20000010000 */
[----:B--2---:R-:W-:Y:S01]  /*9d50*/  F2FP.F16.F32.PACK_AB R15, R62, R64 ;  /* 0x000000403e0f723e */ /* 0x004fe200000000ff */
[----:B------:R-:W-:-:S02]  /*9d60*/  FADD.FTZ R104, R101, R104 ;  /* 0x0000006865687221 */ /* 0x000fc40000010000 */
[----:B------:R-:W-:Y:S02]  /*9d70*/  FADD.FTZ R50, R96, R50 ;  /* 0x0000003260327221 */ /* 0x000fe40000010000 */
[----:B------:R-:W-:Y:S02]  /*9d80*/  FADD.FTZ R104, R92, R104 ;  /* 0x000000685c687221 */ /* 0x000fe40000010000 */
[----:B------:R-:W-:Y:S01]  /*9d90*/  HMMA.16816.F32 R8, R12, R40, R8 ;  /* 0x000000280c08723c */ /* 0x000fe20000001808 */
[----:B------:R-:W-:Y:S01]  /*9da0*/  FADD.FTZ R112, R112, R50 ;  /* 0x0000003270707221 */ /* 0x000fe20000010000 */
[----:B------:R-:W-:-:S06]  /*9db0*/  FADD.FTZ R89, R89, R104 ;  /* 0x0000006859597221 */ /* 0x000fcc0000010000 */
[----:B------:R-:W-:Y:S01]  /*9dc0*/  HMMA.16816.F32 R40, R12, R42, R4 ;  /* 0x0000002a0c28723c */ /* 0x000fe20000001804 */
[----:B------:R-:W1:Y:S01]  /*9dd0*/  LDSM.16.MT88.4 R4, [R47+0x8c00] ;  /* 0x008c00002f04783b */ /* 0x000e620000004200 */
[----:B------:R-:W-:Y:S01]  /*9de0*/  FADD.FTZ R112, R118, R112 ;  /* 0x0000007076707221 */ /* 0x000fe20000010000 */
[----:B------:R-:W-:Y:S01]  /*9df0*/  FADD.FTZ R89, R86, R89 ;  /* 0x0000005956597221 */ /* 0x000fe20000010000 */
[-C--:B------:R-:W-:Y:S01]  /*9e00*/  FFMA.FTZ R36, R76, R72.reuse, -R49 ;  /* 0x000000484c247223 */ /* 0x080fe20000010831 */
[-C--:B------:R-:W-:Y:S01]  /*9e10*/  FFMA.FTZ R195, R81, R72.reuse, -R71 ;  /* 0x0000004851c37223 */ /* 0x080fe20000010847 */
[-CC-:B------:R-:W-:Y:S01]  /*9e20*/  FFMA.FTZ R37, R75, R72.reuse, -R49.reuse ;  /* 0x000000484b257223 */ /* 0x180fe20000010831 */
[-CC-:B------:R-:W-:Y:S01]  /*9e30*/  FFMA.FTZ R38, R74, R72.reuse, -R49.reuse ;  /* 0x000000484a267223 */ /* 0x180fe20000010831 */
        /* <DEDUP_REMOVED lines=13> */
[----:B------:R-:W2:Y:S03]  /*9f10*/  MUFU.EX2 R94, R95 ;  /* 0x0000005f005e7308 */ /* 0x000ea60000000800 */
[----:B------:R-:W-:Y:S05]  /*9f20*/  HMMA.16816.F32 R24, R12, R18, R24 ;  /* 0x000000120c18723c */ /* 0x000fea0000001818 */
[----:B------:R-:W-:Y:S08]  /*9f30*/  MUFU.EX2 R70, R82 ;  /* 0x0000005200467308 */ /* 0x000ff00000000800 */
[----:B------:R-:W3:Y:S08]  /*9f40*/  MUFU.EX2 R195, R195 ;  /* 0x000000c300c37308 */ /* 0x000ef00000000800 */
[----:B------:R-:W5:Y:S08]  /*9f50*/  MUFU.EX2 R37, R37 ;  /* 0x0000002500257308 */ /* 0x000f700000000800 */
[----:B------:R-:W-:Y:S08]  /*9f60*/  MUFU.EX2 R38, R38 ;  /* 0x0000002600267308 */ /* 0x000ff00000000800 */
[----:B------:R-:W4:Y:S01]  /*9f70*/  MUFU.EX2 R39, R39 ;  /* 0x0000002700277308 */ /* 0x000f220000000800 */
[----:B------:R-:W-:Y:S01]  /*9f80*/  FADD.FTZ R194, R196, R194 ;  /* 0x000000c2c4c27221 */ /* 0x000fe20000010000 */
[----:B------:R-:W-:Y:S01]  /*9f90*/  FADD.FTZ R66, R64, R66 ;  /* 0x0000004240427221 */ /* 0x000fe20000010000 */
[----:B------:R-:W-:-:S02]  /*9fa0*/  ISETP.GT.AND P0, PT, R28, R178, PT ;  /* 0x000000b21c00720c */ /* 0x000fc40003f04270 */
[----:B------:R-:W-:Y:S01]  /*9fb0*/  FADD.FTZ R124, R124, R194 ;  /* 0x000000c27c7c7221 */ /* 0x000fe20000010000 */
[----:B------:R-:W-:Y:S01]  /*9fc0*/  FADD.FTZ R62, R62, R66 ;  /* 0x000000423e3e7221 */ /* 0x000fe20000010000 */
[----:B--2---:R-:W-:Y:S02]  /*9fd0*/  F2FP.F16.F32.PACK_AB R12, R94, R98 ;  /* 0x000000625e0c723e */ /* 0x004fe400000000ff */
[----:B------:R-:W-:Y:S01]  /*9fe0*/  FADD.FTZ R124, R98, R124 ;  /* 0x0000007c627c7221 */ /* 0x000fe20000010000 */
[----:B------:R-:W-:Y:S01]  /*9ff0*/  FADD.FTZ R62, R36, R62 ;  /* 0x0000003e243e7221 */ /* 0x000fe20000010000 */
[----:B---3--:R-:W-:Y:S02]  /*a000*/  F2FP.F16.F32.PACK_AB R14, R195, R70 ;  /* 0x00000046c30e723e */ /* 0x008fe400000000ff */
[----:B-----5:R-:W-:Y:S01]  /*a010*/  F2FP.F16.F32.PACK_AB R13, R37, R36 ;  /* 0x00000024250d723e */ /* 0x020fe200000000ff */
[----:B------:R-:W-:Y:S01]  /*a020*/  FADD.FTZ R124, R94, R124 ;  /* 0x0000007c5e7c7221 */ /* 0x000fe20000010000 */
[----:B----4-:R-:W-:Y:S01]  /*a030*/  F2FP.F16.F32.PACK_AB R15, R39, R38 ;  /* 0x00000026270f723e */ /* 0x010fe200000000ff */
[----:B------:R-:W-:-:S02]  /*a040*/  FADD.FTZ R62, R37, R62 ;  /* 0x0000003e253e7221 */ /* 0x000fc40000010000 */
[----:B------:R-:W-:Y:S01]  /*a050*/  FADD.FTZ R124, R70, R124 ;  /* 0x0000007c467c7221 */ /* 0x000fe20000010000 */
[----:B------:R-:W-:Y:S01]  /*a060*/  BSSY B2, `(.L_x_2226) ;  /* 0x0000792000027945 */ /* 0x000fe20003800000 */
[----:B------:R-:W-:Y:S02]  /*a070*/  FADD.FTZ R62, R38, R62 ;  /* 0x0000003e263e7221 */ /* 0x000fe40000010000 */
[----:B------:R-:W-:Y:S01]  /*a080*/  HMMA.16816.F32 R144, R12, R140, R8 ;  /* 0x0000008c0c90723c */ /* 0x000fe20000001808 */
[----:B------:R-:W-:Y:S01]  /*a090*/  FADD.FTZ R195, R195, R124 ;  /* 0x0000007cc3c37221 */ /* 0x000fe20000010000 */
[----:B------:R-:W-:-:S06]  /*a0a0*/  FADD.FTZ R194, R39, R62 ;  /* 0x0000003e27c27221 */ /* 0x000fcc0000010000 */
[C---:B------:R-:W-:Y:S08]  /*a0b0*/  HMMA.16816.F32 R140, R12.reuse, R142, R40 ;  /* 0x0000008e0c8c723c */ /* 0x040ff00000001828 */
[C---:B-1----:R-:W-:Y:S08]  /*a0c0*/  HMMA.16816.F32 R136, R12.reuse, R4, R32 ;  /* 0x000000040c88723c */ /* 0x042ff00000001820 */
        /* <DEDUP_REMOVED lines=73> */
.L_x_2229:
        /* <DEDUP_REMOVED lines=8> */
.L_x_2230:
[----:B------:R-:W-:Y:S05]  /*a5e0*/  BSYNC.RECONVERGENT B0 ;  /* 0x0000000000007941 */ /* 0x000fea0003800200 */
.L_x_2228:
        /* <DEDUP_REMOVED lines=69> */
[----:B------:R-:W4:Y:S01]  /*aa40*/  LD.E R58, desc[UR4][R2.64+0x18c] ;  /* 0x00018c04023a7980 */ /* 0x000f22000c101900 */
[----:B------:R-:W-:Y:S01]  /*aa50*/  IADD3 R24, PT, PT, R23, R22, RZ ;  /* 0x0000001617187210 */ /* 0x000fe20007ffe0ff */
[----:B------:R-:W-:Y:S01]  /*aa60*/  BSSY.RECONVERGENT B1, `(.L_x_2231) ;  /* 0x00001fb000017945 */ /* 0x000fe20003800200 */
[----:B------:R-:W-:Y:S01]  /*aa70*/  IADD3 R64, PT, PT, R22, R21, RZ ;  /* 0x0000001516407210 */ /* 0x000fe20007ffe0ff */
[----:B-1----:R-:W-:Y:S01]  /*aa80*/  LDSM.16.M88.4 R8, [R21+0x1400] ;  /* 0x001400001508783b */ /* 0x002fe20000000200 */
[----:B------:R-:W-:-:S02]  /*aa90*/  ISETP.GT.AND P0, PT, R28, R178, PT ;  /* 0x000000b21c00720c */ /* 0x000fc40003f04270 */
[----:B------:R-:W-:Y:S01]  /*aaa0*/  SHF.L.U32 R240, R31, 0x8, RZ ;  /* 0x000000081ff07819 */ /* 0x000fe200000006ff */
[----:B--2---:R-:W-:Y:S04]  /*aab0*/  LDSM.16.M88.4 R4, [R23] ;  /* 0x000000001704783b */ /* 0x004fe80000000200 */
[----:B------:R-:W-:Y:S04]  /*aac0*/  LDSM.16.M88.4 R24, [R24] ;  /* 0x000000001818783b */ /* 0x000fe80000000200 */
[----:B------:R-:W-:Y:S04]  /*aad0*/  LDSM.16.M88.4 R16, [R64+0x1000] ;  /* 0x001000004010783b */ /* 0x000fe80000000200 */
[----:B------:R-:W-:Y:S04]  /*aae0*/  LDSM.16.M88.4 R32, [R64+0x1400] ;  /* 0x001400004020783b */ /* 0x000fe80000000200 */
[----:B---3--:R-:W1:Y:S04]  /*aaf0*/  LDSM.16.M88.4 R12, [R21+0x1000] ;  /* 0x00100000150c783b */ /* 0x008e680000000200 */
[----:B------:R-:W2:Y:S04]  /*ab00*/  LDSM.16.M88.4 R36, [R21+0x1800] ;  /* 0x001800001524783b */ /* 0x000ea80000000200 */
[----:B------:R-:W3:Y:S04]  /*ab10*/  LDSM.16.M88.4 R60, [R64+0x1800] ;  /* 0x00180000403c783b */ /* 0x000ee80000000200 */
        /* <DEDUP_REMOVED lines=9> */
[----:B------:R-:W1:Y:S01]  /*abb0*/  LDSM.16.M88.4 R32, [R21+0x1c00] ;  /* 0x001c00001520783b */ /* 0x000e620000000200 */
[-C--:B----4-:R-:W-:Y:S01]  /*abc0*/  FMUL.FTZ R12, R12, R58.reuse ;  /* 0x0000003a0c0c7220 */ /* 0x090fe20000410000 */
[-C--:B------:R-:W-:Y:S01]  /*abd0*/  FMUL.FTZ R13, R13, R58.reuse ;  /* 0x0000003a0d0d7220 */ /* 0x080fe20000410000 */
[-C--:B------:R-:W-:Y:S01]  /*abe0*/  FMUL.FTZ R14, R14, R58.reuse ;  /* 0x0000003a0e0e7220 */ /* 0x080fe20000410000 */
[-C--:B------:R-:W-:Y:S01]  /*abf0*/  FMUL.FTZ R15, R15, R58.reuse ;  /* 0x0000003a0f0f7220 */ /* 0x080fe20000410000 */
[----:B------:R-:W4:Y:S01]  /*ac00*/  MUFU.TANH R54, R12 ;  /* 0x0000000c00367308 */ /* 0x000f220000002400 */
        /* <DEDUP_REMOVED lines=8> */
[----:B------:R-:W-:-:S04]  /*ac90*/  FMUL.FTZ R19, R19, R58 ;  /* 0x0000003a13137220 */ /* 0x000fc80000410000 */
        /* <DEDUP_REMOVED lines=12> */
[C---:B---3--:R-:W-:Y:S03]  /*ad60*/  HMMA.16816.F32 R12, R24.reuse, R60, R12 ;  /* 0x0000003c180c723c */ /* 0x048fe6000000180c */
[----:B------:R-:W3:Y:S05]  /*ad70*/  MUFU.TANH R52, R16 ;  /* 0x0000001000347308 */ /* 0x000eea0000002400 */
        /* <DEDUP_REMOVED lines=14> */
[----:B------:R-:W2:Y:S01]  /*ae60*/  MUFU.TANH R60, R9 ;  /* 0x00000009003c7308 */ /* 0x000ea20000002400 */
[----:B-1----:R-:W-:Y:S07]  /*ae70*/  HMMA.16816.F32 R16, R4, R32, RZ ;  /* 0x000000200410723c */ /* 0x002fee00000018ff */
[----:B------:R-:W1:Y:S08]  /*ae80*/  MUFU.TANH R23, R10 ;  /* 0x0000000a00177308 */ /* 0x000e700000002400 */
[----:B------:R4:W1:Y:S05]  /*ae90*/  MUFU.TANH R22, R11 ;  /* 0x0000000b00167308 */ /* 0x00086a0000002400 */
[----:B-----5:R-:W-:Y:S03]  /*aea0*/  HMMA.16816.F32 R16, R24, R40, R16 ;  /* 0x000000281810723c */ /* 0x020fe60000001810 */
[----:B------:R-:W1:Y:S08]  /*aeb0*/  MUFU.TANH R61, R12 ;  /* 0x0000000c003d7308 */ /* 0x000e700000002400 */
[----:B------:R-:W1:Y:S01]  /*aec0*/  MUFU.TANH R65, R13 ;  /* 0x0000000d00417308 */ /* 0x000e620000002400 */
[----:B----4-:R-:W4:Y:S07]  /*aed0*/  LDSM.16.M88.4 R8, [R21+0x2000] ;  /* 0x002000001508783b */ /* 0x010f2e0000000200 */
[----:B------:R-:W1:Y:S01]  /*aee0*/  MUFU.TANH R62, R14 ;  /* 0x0000000e003e7308 */ /* 0x000e620000002400 */
[-C--:B------:R-:W-:Y:S01]  /*aef0*/  FMUL.FTZ R16, R16, R58.reuse ;  /* 0x0000003a10107220 */ /* 0x080fe20000410000 */
[-C--:B------:R-:W-:Y:S01]  /*af00*/  FMUL.FTZ R17, R17, R58.reuse ;  /* 0x0000003a11117220 */ /* 0x080fe20000410000 */
[-C--:B------:R-:W-:Y:S01]  /*af10*/  FMUL.FTZ R18, R18, R58.reuse ;  /* 0x0000003a12127220 */ /* 0x080fe20000410000 */
[----:B------:R-:W-:-:S04]  /*af20*/  FMUL.FTZ R19, R19, R58 ;  /* 0x0000003a13137220 */ /* 0x000fc80000410000 */
[----:B------:R5:W1:Y:S08]  /*af30*/  MUFU.TANH R63, R15 ;  /* 0x0000000f003f7308 */ /* 0x000a700000002400 */
[----:B------:R-:W1:Y:S08]  /*af40*/  MUFU.TANH R68, R36 ;  /* 0x0000002400447308 */ /* 0x000e700000002400 */
[----:B------:R-:W1:Y:S01]  /*af50*/  MUFU.TANH R69, R37 ;  /* 0x0000002500457308 */ /* 0x000e620000002400 */
[----:B-----5:R-:W-:Y:S01]  /*af60*/  HMMA.16816.F32 R12, R4, R34, RZ ;  /* 0x00000022040c723c */ /* 0x020fe200000018ff */
[----:B------:R-:W5:Y:S06]  /*af70*/  LDSM.16.M88.4 R32, [R64+0x2000] ;  /* 0x002000004020783b */ /* 0x000f6c0000000200 */
[----:B------:R-:W1:Y:S08]  /*af80*/  MUFU.TANH R67, R38 ;  /* 0x0000002600437308 */ /* 0x000e700000002400 */
[----:B------:R4:W1:Y:S05]  /*af90*/  MUFU.TANH R66, R39 ;  /* 0x0000002700427308 */ /* 0x00086a0000002400 */
[----:B------:R-:W-:Y:S01]  /*afa0*/  HMMA.16816.F32 R12, R24, R42, R12 ;  /* 0x0000002a180c723c */ /* 0x000fe2000000180c */
[----:B------:R-:W3:Y:S02]  /*afb0*/  LDSM.16.M88.4 R40, [R21+0x2400] ;  /* 0x002400001528783b */ /* 0x000ee40000000200 */
[----:B------:R-:W1:Y:S08]  /*afc0*/  MUFU.TANH R70, R16 ;  /* 0x0000001000467308 */ /* 0x000e700000002400 */
[----:B------:R-:W1:Y:S01]  /*afd0*/  MUFU.TANH R73, R17 ;  /* 0x0000001100497308 */ /* 0x000e620000002400 */
[C---:B----4-:R-:W-:Y:S07]  /*afe0*/  HMMA.16816.F32 R36, R4.reuse, R8, RZ ;  /* 0x000000080424723c */ /* 0x050fee00000018ff */
[----:B------:R-:W4:Y:S01]  /*aff0*/  MUFU.TANH R71, R18 ;  /* 0x0000001200477308 */ /* 0x000f220000002400 */
[----:B------:R-:W-:Y:S01]  /*b000*/  HMMA.16816.F32 R8, R4, R10, RZ ;  /* 0x0000000a0408723c */ /* 0x000fe200000018ff */
[-C--:B------:R-:W-:Y:S01]  /*b010*/  FMUL.FTZ R12, R12, R58.reuse ;  /* 0x0000003a0c0c7220 */ /* 0x080fe20000410000 */
[-C--:B------:R-:W-:Y:S01]  /*b020*/  FMUL.FTZ R13, R13, R58.reuse ;  /* 0x0000003a0d0d7220 */ /* 0x080fe20000410000 */
[-C--:B------:R-:W-:Y:S01]  /*b030*/  FMUL.FTZ R14, R14, R58.reuse ;  /* 0x0000003a0e0e7220 */ /* 0x080fe20000410000 */
[----:B------:R-:W-:-:S03]  /*b040*/  FMUL.FTZ R15, R15, R58 ;  /* 0x0000003a0f0f7220 */ /* 0x000fc60000410000 */
[----:B------:R2:W1:Y:S05]  /*b050*/  MUFU.TANH R72, R19 ;  /* 0x0000001300487308 */ /* 0x00046a0000002400 */
[C---:B-----5:R-:W-:Y:S03]  /*b060*/  HMMA.16816.F32 R36, R24.reuse, R32, R36 ;  /* 0x000000201824723c */ /* 0x060fe60000001824 */
[----:B------:R-:W1:Y:S05]  /*b070*/  MUFU.TANH R75, R12 ;  /* 0x0000000c004b7308 */ /* 0x000e6a0000002400 */
[----:B------:R-:W-:Y:S01]  /*b080*/  HMMA.16816.F32 R8, R24, R34, R8 ;  /* 0x000000221808723c */ /* 0x000fe20000001808 */
[----:B------:R-:W-:Y:S02]  /*b090*/  LDSM.16.M88.4 R32, [R21+0x2800] ;  /* 0x002800001520783b */ /* 0x000fe40000000200 */
[----:B------:R-:W1:Y:S02]  /*b0a0*/  MUFU.TANH R77, R13 ;  /* 0x0000000d004d7308 */ /* 0x000e640000002400 */
[----:B--2---:R-:W2:Y:S06]  /*b0b0*/  LDSM.16.M88.4 R16, [R64+0x2400] ;  /* 0x002400004010783b */ /* 0x004eac0000000200 */
        /* <DEDUP_REMOVED lines=12> */
[C---:B---3--:R-:W-:Y:S07]  /*b180*/  HMMA.16816.F32 R12, R4.reuse, R40, RZ ;  /* 0x00000028040c723c */ /* 0x048fee00000018ff */
[----:B------:R-:W3:Y:S01]  /*b190*/  MUFU.TANH R78, R38 ;  /* 0x00000026004e7308 */ /* 0x000ee20000002400 */
[----:B------:R-:W-:Y:S07]  /*b1a0*/  HMMA.16816.F32 R40, R4, R42, RZ ;  /* 0x0000002a0428723c */ /* 0x000fee00000018ff */
[----:B------:R5:W1:Y:S05]  /*b1b0*/  MUFU.TANH R79, R39 ;  /* 0x00000027004f7308 */ /* 0x000a6a0000002400 */
[C---:B--2---:R-:W-:Y:S03]  /*b1c0*/  HMMA.16816.F32 R12, R24.reuse, R16, R12 ;  /* 0x00000010180c723c */ /* 0x044fe6000000180c */
[----:B------:R-:W2:Y:S05]  /*b1d0*/  MUFU.TANH R82, R8 ;  /* 0x0000000800527308 */ /* 0x000eaa0000002400 */
[----:B------:R-:W-:Y:S01]  /*b1e0*/  HMMA.16816.F32 R40, R24, R18, R40 ;  /* 0x000000121828723c */ /* 0x000fe20000001828 */
[----:B------:R-:W-:Y:S02]  /*b1f0*/  LDSM.16.M88.4 R16, [R21+0x2c00] ;  /* 0x002c00001510783b */ /* 0x000fe40000000200 */
[----:B------:R-:W1:Y:S02]  /*b200*/  MUFU.TANH R85, R9 ;  /* 0x0000000900557308 */ /* 0x000e640000002400 */
[----:B-----5:R-:W5:Y:S06]  /*b210*/  LDSM.16.M88.4 R36, [R64+0x2800] ;  /* 0x002800004024783b */ /* 0x020f6c0000000200 */
        /* <DEDUP_REMOVED lines=101> */
[----:B--2---:R-:W2:Y:S07]  /*b870*/  LDSM.16.M88.4 R40, [R21+0x3c00] ;  /* 0x003c00001528783b */ /* 0x004eae0000000200 */
        /* <DEDUP_REMOVED lines=16> */
[C---:B--2---:R-:W-:Y:S07]  /*b980*/  HMMA.16816.F32 R12, R4.reuse, R40, RZ ;  /* 0x00000028040c723c */ /* 0x044fee00000018ff */
[----:B------:R2:W1:Y:S01]  /*b990*/  MUFU.TANH R120, R35 ;  /* 0x0000002300787308 */ /* 0x0004620000002400 */
[----:B------:R-:W-:Y:S07]  /*b9a0*/  HMMA.16816.F32 R40, R4, R42, RZ ;  /* 0x0000002a0428723c */ /* 0x000fee00000018ff */
[----:B------:R-:W1:Y:S08]  /*b9b0*/  MUFU.TANH R148, R36 ;  /* 0x0000002400947308 */ /* 0x000e700000002400 */
[----:B------:R-:W1:Y:S01]  /*b9c0*/  MUFU.TANH R149, R37 ;  /* 0x0000002500957308 */ /* 0x000e620000002400 */
[----:B--2---:R-:W2:Y:S07]  /*b9d0*/  LDSM.16.M88.4 R32, [R21+0x4000] ;  /* 0x004000001520783b */ /* 0x004eae0000000200 */
        /* <DEDUP_REMOVED lines=55> */
[----:B------:R-:W-:-:S03]  /*bd50*/  FMUL.FTZ R17, R17, R58 ;  /* 0x0000003a11117220 */ /* 0x000fc60000410000 */
[----:B------:R-:W1:Y:S01]  /*bd60*/  MUFU.TANH R214, R34 ;  /* 0x0000002200d67308 */ /* 0x000e620000002400 */
[C---:B-----5:R-:W-:Y:S07]  /*bd70*/  HMMA.16816.F32 R12, R4.reuse, R40, RZ ;  /* 0x00000028040c723c */ /* 0x060fee00000018ff */
[----:B------:R5:W1:Y:S01]  /*bd80*/  MUFU.TANH R215, R35 ;  /* 0x0000002300d77308 */ /* 0x000a620000002400 */
[----:B------:R-:W-:Y:S07]  /*bd90*/  HMMA.16816.F32 R40, R4, R42, RZ ;  /* 0x0000002a0428723c */ /* 0x000fee00000018ff */
[----:B------:R-:W1:Y:S08]  /*bda0*/  MUFU.TANH R162, R36 ;  /* 0x0000002400a27308 */ /* 0x000e700000002400 */
[----:B------:R-:W1:Y:S01]  /*bdb0*/  MUFU.TANH R163, R37 ;  /* 0x0000002500a37308 */ /* 0x000e620000002400 */
[----:B-----5:R5:W3:Y:S07]  /*bdc0*/  LDSM.16.M88.4 R32, [R21+0x4c00] ;  /* 0x004c00001520783b */ /* 0x020aee0000000200 */
[----:B------:R2:W1:Y:S01]  /*bdd0*/  MUFU.TANH R218, R38 ;  /* 0x0000002600da7308 */ /* 0x0004620000002400 */
[----:B----4-:R-:W-:Y:S01]  /*bde0*/  HMMA.16816.F32 R12, R24, R8, R12 ;  /* 0x00000008180c723c */ /* 0x010fe2000000180c */
[-C--:B------:R-:W-:Y:S01]  /*bdf0*/  FMUL.FTZ R9, R18, R58.reuse ;  /* 0x0000003a12097220 */ /* 0x080fe20000410000 */
[----:B------:R-:W-:-:S05]  /*be00*/  FMUL.FTZ R8, R19, R58 ;  /* 0x0000003a13087220 */ /* 0x000fca0000410000 */
[----:B------:R-:W4:Y:S01]  /*be10*/  MUFU.TANH R167, R16 ;  /* 0x0000001000a77308 */ /* 0x000f220000002400 */
[----:B------:R-:W-:Y:S01]  /*be20*/  HMMA.16816.F32 R40, R24, R10, R40 ;  /* 0x0000000a1828723c */ /* 0x000fe20000001828 */
[----:B-----5:R-:W-:-:S06]  /*be30*/  FMUL.FTZ R21, R39, R58 ;  /* 0x0000003a27157220 */ /* 0x020fcc0000410000 */
[----:B------:R3:W1:Y:S01]  /*be40*/  MUFU.TANH R168, R17 ;  /* 0x0000001100a87308 */ /* 0x0006620000002400 */
[----:B--2---:R-:W2:Y:S01]  /*be50*/  LDSM.16.M88.4 R36, [R64+0x4c00] ;  /* 0x004c00004024783b */ /* 0x004ea20000000200 */
[----:B------:R-:W-:-:S04]  /*be60*/  DEPBAR.LE SB0, 0x0 ;  /* 0x000080000000791a */ /* 0x000fc80000000000 */
[-C--:B------:R-:W-:Y:S01]  /*be70*/  FMUL.FTZ R12, R12, R58.reuse ;  /* 0x0000003a0c0c7220 */ /* 0x080fe20000410000 */
[-C--:B------:R-:W-:Y:S01]  /*be80*/  FMUL.FTZ R13, R13, R58.reuse ;  /* 0x0000003a0d0d7220 */ /* 0x080fe20000410000 */
[-C--:B------:R-:W-:Y:S01]  /*be90*/  FMUL.FTZ R11, R14, R58.reuse ;  /* 0x0000003a0e0b7220 */ /* 0x080fe20000410000 */
[-C--:B------:R-:W-:Y:S01]  /*bea0*/  FMUL.FTZ R10, R15, R58.reuse ;  /* 0x0000003a0f0a7220 */ /* 0x080fe20000410000 */
[----:B------:R5:W1:Y:S01]  /*beb0*/  MUFU.TANH R197, R12 ;  /* 0x0000000c00c57308 */ /* 0x000a620000002400 */
[C---:B---3--:R-:W-:Y:S07]  /*bec0*/  HMMA.16816.F32 R16, R4.reuse, R32, RZ ;  /* 0x000000200410723c */ /* 0x048fee00000018ff */
[----:B------:R3:W1:Y:S01]  /*bed0*/  MUFU.TANH R204, R13 ;  /* 0x0000000d00cc7308 */ /* 0x0006620000002400 */
[----:B------:R-:W-:Y:S01]  /*bee0*/  HMMA.16816.F32 R4, R4, R34, RZ ;  /* 0x000000220404723c */ /* 0x000fe200000018ff */
[-C--:B------:R-:W-:Y:S01]  /*bef0*/  FMUL.FTZ R35, R41, R58.reuse ;  /* 0x0000003a29237220 */ /* 0x080fe20000410000 */
[----:B-----5:R-:W-:-:S05]  /*bf00*/  FMUL.FTZ R12, R43, R58 ;  /* 0x0000003a2b0c7220 */ /* 0x020fca0000410000 */
[----:B------:R-:W1:Y:S01]  /*bf10*/  MUFU.TANH R21, R21 ;  /* 0x0000001500157308 */ /* 0x000e620000002400 */
[----:B---3--:R-:W-:-:S07]  /*bf20*/  FMUL.FTZ R13, R42, R58 ;  /* 0x0000003a2a0d7220 */ /* 0x008fce0000410000 */
[----:B------:R-:W3:Y:S01]  /*bf30*/  MUFU.TANH R9, R9 ;  /* 0x0000000900097308 */ /* 0x000ee20000002400 */
[----:B--2---:R-:W-:Y:S01]  /*bf40*/  HMMA.16816.F32 R16, R24, R36, R16 ;  /* 0x000000241810723c */ /* 0x004fe20000001810 */
[----:B------:R-:W-:-:S06]  /*bf50*/  FMUL.FTZ R36, R40, R58 ;  /* 0x0000003a28247220 */ /* 0x000fcc0000410000 */
        /* <DEDUP_REMOVED lines=9> */
[----:B------:R-:W-:-:S03]  /*bff0*/  FMUL.FTZ R4, R4, R58 ;  /* 0x0000003a04047220 */ /* 0x000fc60000410000 */
[----:B------:R5:W1:Y:S08]  /*c000*/  MUFU.TANH R19, R5 ;  /* 0x0000000500137308 */ /* 0x000a700000002400 */
[----:B------:R-:W1:Y:S08]  /*c010*/  MUFU.TANH R36, R36 ;  /* 0x0000002400247308 */ /* 0x000e700000002400 */
[----:B------:R-:W1:Y:S01]  /*c020*/  MUFU.TANH R35, R35 ;  /* 0x0000002300237308 */ /* 0x000e620000002400 */
[-C--:B-----5:R-:W-:Y:S01]  /*c030*/  FMUL.FTZ R5, R6, R58.reuse ;  /* 0x0000003a06057220 */ /* 0x0a0fe20000410000 */
[----:B------:R-:W-:-:S06]  /*c040*/  FMUL.FTZ R6, R7, R58 ;  /* 0x0000003a07067220 */ /* 0x000fcc0000410000 */
        /* <DEDUP_REMOVED lines=15> */
[----:B------:R-:W-:-:S04]  /*c140*/  IADD3 R7, PT, PT, R240, -0x200, RZ ;  /* 0xfffffe00f0077810 */ /* 0x000fc80007ffe0ff */
[----:B-1----:R-:W-:Y:S02]  /*c150*/  IABS R17, R32 ;  /* 0x0000002000117213 */ /* 0x002fe40000000000 */
[----:B------:R-:W-:Y:S02]  /*c160*/  IABS R4, R7 ;  /* 0x0000000700047213 */ /* 0x000fe40000000000 */
[-C--:B--2---:R-:W-:Y:S02]  /*c170*/  IABS R26, R34.reuse ;  /* 0x00000022001a7213 */ /* 0x084fe40000000000 */
[-C--:B------:R-:W-:Y:S02]  /*c180*/  IABS R18, R34.reuse ;  /* 0x0000002200127213 */ /* 0x080fe40000000000 */
[----:B------:R-:W1:Y:S01]  /*c190*/  I2F.RP R38, R26 ;  /* 0x0000001a00267306 */ /* 0x000e620000209400 */
[----:B------:R-:W-:Y:S02]  /*c1a0*/  LOP3.LUT R32, R32, R34, RZ, 0x3c, !PT ;  /* 0x0000002220207212 */ /* 0x000fe400078e3cff */
[----:B------:R-:W-:-:S02]  /*c1b0*/  IADD3 R18, PT, PT, RZ, -R18, RZ ;  /* 0x80000012ff127210 */ /* 0x000fc40007ffe0ff */
[----:B------:R-:W-:-:S03]  /*c1c0*/  LOP3.LUT R7, R7, R34, RZ, 0x3c, !PT ;  /* 0x0000002207077212 */ /* 0x000fc600078e3cff */
[----:B-1----:R-:W1:Y:S02]  /*c1d0*/  MUFU.RCP R38, R38 ;  /* 0x0000002600267308 */ /* 0x002e640000001000 */
[----:B-1----:R-:W-:-:S06]  /*c1e0*/  VIADD R38, R38, 0xffffffe ;  /* 0x0ffffffe26267836 */ /* 0x002fcc0000000000 */
[----:B------:R-:W1:Y:S02]  /*c1f0*/  F2I.FTZ.U32.TRUNC.NTZ R39, R38 ;  /* 0x0000002600277305 */ /* 0x000e64000021f000 */
[----:B-1----:R-:W-:Y:S02]  /*c200*/  IMAD.MOV R33, RZ, RZ, -R39 ;  /* 0x000000ffff217224 */ /* 0x002fe400078e0a27 */
[----:B------:R-:W-:Y:S02]  /*c210*/  IMAD.MOV.U32 R38, RZ, RZ, RZ ;  /* 0x000000ffff267224 */ /* 0x000fe400078e00ff */
[----:B------:R-:W-:-:S04]  /*c220*/  IMAD R33, R33, R26, RZ ;  /* 0x0000001a21217224 */ /* 0x000fc800078e02ff */
[----:B------:R-:W-:Y:S02]  /*c230*/  IMAD.HI.U32 R33, R39, R33, R38 ;  /* 0x0000002127217227 */ /* 0x000fe400078e0026 */
[----:B------:R-:W1:Y:S04]  /*c240*/  LDC.64 R38, c[0x0][0x348] ;  /* 0x0000d200ff267b82 */ /* 0x000e680000000a00 */
        /* <DEDUP_REMOVED lines=8> */
[----:B------:R-:W-:Y:S02]  /*c2d0*/  ISETP.GE.AND P4, PT, R7, RZ, PT ;  /* 0x000000ff0700720c */ /* 0x000fe40003f86270 */
[-C--:B------:R-:W-:Y:S01]  /*c2e0*/  ISETP.GE.U32.AND P5, PT, R17, R26.reuse, PT ;  /* 0x0000001a1100720c */ /* 0x080fe20003fa6070 */
[----:B------:R-:W-:Y:S01]  /*c2f0*/  @!P2 VIADD R33, R33, 0x1 ;  /* 0x000000012121a836 */ /* 0x000fe20000000000 */
[-C--:B------:R-:W-:Y:S02]  /*c300*/  @!P2 IADD3 R4, PT, PT, R4, -R26.reuse, RZ ;  /* 0x8000001a0404a210 */ /* 0x080fe40007ffe0ff */
[----:B------:R-:W-:Y:S02]  /*c310*/  ISETP.GE.AND P2, PT, R32, RZ, PT ;  /* 0x000000ff2000720c */ /* 0x000fe40003f46270 */
[----:B------:R-:W-:-:S02]  /*c320*/  ISETP.GE.U32.AND P6, PT, R4, R26, PT ;  /* 0x0000001a0400720c */ /* 0x000fc40003fc6070 */
[----:B------:R-:W-:-:S05]  /*c330*/  LOP3.LUT R17, RZ, R34, RZ, 0x33, !PT ;  /* 0x00000022ff117212 */ /* 0x000fca00078e33ff */
[----:B------:R-:W-:Y:S01]  /*c340*/  @P5 VIADD R27, R27, 0x1 ;  /* 0x000000011b1b5836 */ /* 0x000fe20000000000 */
[----:B------:R-:W-:-:S03]  /*c350*/  ISETP.NE.AND P5, PT, R34, RZ, PT ;  /* 0x000000ff2200720c */ /* 0x000fc60003fa5270 */
[----:B------:R-:W-:Y:S02]  /*c360*/  IMAD.MOV.U32 R18, RZ, RZ, R27 ;  /* 0x000000ffff127224 */ /* 0x000fe400078e001b */
[----:B------:R-:W-:Y:S01]  /*c370*/  @P6 IADD3 R33, PT, PT, R33, 0x1, RZ ;  /* 0x0000000121216810 */ /* 0x000fe20007ffe0ff */
[----:B-1----:R-:W2:Y:S02]  /*c380*/  LD.E.64 R26, desc[UR4][R38.64+0x38] ;  /* 0x00003804261a7980 */ /* 0x002ea4000c101b00 */
[----:B------:R-:W-:Y:S02]  /*c390*/  @!P2 IADD3 R18, PT, PT, -R18, RZ, RZ ;  /* 0x000000ff1212a210 */ /* 0x000fe40007ffe1ff */
[----:B------:R-:W-:Y:S02]  /*c3a0*/  @!P4 IMAD.MOV R33, RZ, RZ, -R33 ;  /* 0x000000ffff21c224 */ /* 0x000fe400078e0a21 */
[----:B------:R-:W-:-:S03]  /*c3b0*/  SEL R18, R17, R18, !P5 ;  /* 0x0000001211127207 */ /* 0x000fc60006800000 */
[----:B------:R-:W-:Y:S02]  /*c3c0*/  SEL R17, R17, R33, !P5 ;  /* 0x0000002111117207 */ /* 0x000fe40006800000 */
[----:B------:R-:W-:-:S04]  /*c3d0*/  IMAD.WIDE R40, R18, 0x4, R190 ;  /* 0x0000000412287825 */ /* 0x000fc800078e02be */
[C---:B------:R-:W-:Y:S01]  /*c3e0*/  IMAD.WIDE R32, R17.reuse, 0x4, R190 ;  /* 0x0000000411207825 */ /* 0x040fe200078e02be */
[----:B------:R-:W3:Y:S04]  /*c3f0*/  LD.E R7, desc[UR4][R40.64] ;  /* 0x0000000428077980 */ /* 0x000ee8000c101900 */
[----:B------:R-:W3:Y:S04]  /*c400*/  LD.E R4, desc[UR4][R32.64] ;  /* 0x0000000420047980 */ /* 0x000ee8000c101900 */
[----:B------:R1:W4:Y:S01]  /*c410*/  LD.E.64 R32, desc[UR4][R38.64+0x20] ;  /* 0x0000200426207980 */ /* 0x000322000c101b00 */
        /* <DEDUP_REMOVED lines=17> */
.L_x_2234:
        /* <DEDUP_REMOVED lines=8> */
.L_x_2235:
[----:B------:R-:W-:Y:S05]  /*c5b0*/  BSYNC.RECONVERGENT B0 ;  /* 0x0000000000007941 */ /* 0x000fea0003800200 */
.L_x_2233:
[C---:B------:R-:W-:Y:S01]  /*c5c0*/  IMAD.SHL.U32 R4, R170.reuse, 0x40, RZ ;  /* 0x00000040aa047824 */ /* 0x040fe200078e00ff */
[----:B------:R-:W-:Y:S01]  /*c5d0*/  SHF.L.U64.HI R17, R170, 0x6, R171 ;  /* 0x00000006aa117819 */ /* 0x000fe200000102ab */
[--C-:B------:R-:W-:Y:S01]  /*c5e0*/  @!P1 IMAD.MOV.U32 R33, RZ, RZ, R179.reuse ;  /* 0x000000ffff219224 */ /* 0x100fe200078e00b3 */
[-C--:B------:R-:W-:Y:S01]  /*c5f0*/  @!P1 MOV R32, R180.reuse ;  /* 0x000000b400209202 */ /* 0x080fe20000000f00 */
[----:B------:R1:W-:Y:S01]  /*c600*/  @P1 STS.128 [R44+0x1000], RZ ;  /* 0x001000ff2c001388 */ /* 0x0003e20000000c00 */
[----:B------:R-:W-:Y:S01]  /*c610*/  IADD3 R26, P2, PT, R4, R180, RZ ;  /* 0x000000b4041a7210 */ /* 0x000fe20007f5e0ff */
[----:B------:R-:W-:Y:S01]  /*c620*/  @!P1 IMAD R7, R171, 0xc0, RZ ;  /* 0x000000c0ab079824 */ /* 0x000fe200078e02ff */
[----:B------:R-:W-:Y:S01]  /*c630*/  BSSY.RECONVERGENT B0, `(.L_x_2236) ;  /* 0x000003c000007945 */ /* 0x000fe20003800200 */
[----:B------:R-:W-:Y:S01]  /*c640*/  @!PT LDS RZ, [RZ] ;  /* 0x00000000fffff984 */ /* 0x000fe20000000800 */
[----:B------:R-:W-:Y:S01]  /*c650*/  @!PT LDS RZ, [RZ] ;  /* 0x00000000fffff984 */ /* 0x000fe20000000800 */
[----:B------:R-:W-:Y:S01]  /*c660*/  @!PT LDS RZ, [RZ] ;  /* 0x00000000fffff984 */ /* 0x000fe20000000800 */
[----:B------:R2:W-:Y:S02]  /*c670*/  @!P1 LDGSTS.E.BYPASS.LTC128B.128 [R44+0x1000], desc[UR4][R32.64] ;  /* 0x01000000202c9fae */ /* 0x0005e4000b981a04 */
[----:B------:R-:W-:Y:S01]  /*c680*/  IMAD.X R27, R17, 0x1, R179, P2 ;  /* 0x00000001111b7824 */ /* 0x000fe200010e06b3 */
[----:B------:R-:W-:Y:S01]  /*c690*/  @!P1 IADD3 R38, P2, PT, R26, R4, RZ ;  /* 0x000000041a269210 */ /* 0x000fe20007f5e0ff */
[--C-:B------:R-:W-:Y:S01]  /*c6a0*/  @!P1 IMAD.MOV.U32 R198, RZ, RZ, R26.reuse ;  /* 0x000000ffffc69224 */ /* 0x100fe200078e001a */
[----:B------:R1:W-:Y:S01]  /*c6b0*/  @P1 STS.128 [R44+0x1800], RZ ;  /* 0x001800ff2c001388 */ /* 0x0003e20000000c00 */
[----:B------:R-:W-:Y:S01]  /*c6c0*/  @!P1 IMAD.MOV.U32 R40, RZ, RZ, R26 ;  /* 0x000000ffff289224 */ /* 0x000fe200078e001a */
[-C--:B------:R-:W-:Y:S01]  /*c6d0*/  @!P1 MOV R199, R27.reuse ;  /* 0x0000001b00c79202 */ /* 0x080fe20000000f00 */
[----:B------:R-:W-:Y:S01]  /*c6e0*/  @!P1 IMAD R4, R171, 0x140, RZ ;  /* 0x00000140ab049824 */ /* 0x000fe200078e02ff */
[----:B------:R-:W-:Y:S01]  /*c6f0*/  @!P1 MOV R41, R27 ;  /* 0x0000001b00299202 */ /* 0x000fe20000000f00 */
[----:B------:R-:W-:Y:S01]  /*c700*/  @!PT LDS RZ, [RZ] ;  /* 0x00000000fffff984 */ /* 0x000fe20000000800 */
[----:B------:R-:W-:Y:S01]  /*c710*/  @!PT LDS RZ, [RZ] ;  /* 0x00000000fffff984 */ /* 0x000fe20000000800 */
[----:B------:R-:W-:Y:S01]  /*c720*/  @!PT LDS RZ, [RZ] ;  /* 0x00000000fffff984 */ /* 0x000fe20000000800 */
[----:B------:R1:W-:Y:S01]  /*c730*/  @!P1 LDGSTS.E.BYPASS.LTC128B.128 [R44+0x1800], desc[UR4][R26.64] ;  /* 0x018000001a2c9fae */ /* 0x0003e2000b981a04 */
[----:B------:R-:W-:Y:S01]  /*c740*/  @!P1 IADD3.X R39, PT, PT, R27, R17, RZ, P2, !PT ;  /* 0x000000111b279210 */ /* 0x000fe200017fe4ff */
[C---:B------:R-:W-:Y:S01]  /*c750*/  @!P1 IMAD.WIDE.U32 R198, R170.reuse, 0xc0, R198 ;  /* 0x000000c0aac69825 */ /* 0x040fe200078e00c6 */
[CC--:B------:R-:W-:Y:S01]  /*c760*/  @!P1 LEA R42, P2, R170.reuse, R26.reuse, 0x8 ;  /* 0x0000001aaa2a9211 */ /* 0x0c0fe200078440ff */
[----:B------:R1:W-:Y:S02]  /*c770*/  @P1 STS.128 [R44+0x2000], RZ ;  /* 0x002000ff2c001388 */ /* 0x0003e40000000c00 */
[C---:B------:R-:W-:Y:S01]  /*c780*/  @!P1 IMAD.WIDE.U32 R40, R170.reuse, 0x140, R40 ;  /* 0x00000140aa289825 */ /* 0x040fe200078e0028 */
[----:B------:R-:W-:Y:S01]  /*c790*/  @!P1 LEA.HI.X R43, R170, R27, R171, 0x8, P2 ;  /* 0x0000001baa2b9211 */ /* 0x000fe200010f44ab */
[----:B------:R-:W-:Y:S01]  /*c7a0*/  @!PT LDS RZ, [RZ] ;  /* 0x00000000fffff984 */ /* 0x000fe20000000800 */
[----:B------:R-:W-:Y:S01]  /*c7b0*/  @!PT LDS RZ, [RZ] ;  /* 0x00000000fffff984 */ /* 0x000fe20000000800 */
[----:B------:R-:W-:Y:S01]  /*c7c0*/  @!PT LDS RZ, [RZ] ;  /* 0x00000000fffff984 */ /* 0x000fe20000000800 */
[----:B------:R1:W-:Y:S02]  /*c7d0*/  @!P1 LDGSTS.E.BYPASS.LTC128B.128 [R44+0x2000], desc[UR4][R38.64] ;  /* 0x02000000262c9fae */ /* 0x0003e4000b981a04 */
[----:B------:R-:W-:Y:S01]  /*c7e0*/  @!P1 IMAD.IADD R199, R7, 0x1, R199 ;  /* 0x0000000107c79824 */ /* 0x000fe200078e02c7 */
[----:B------:R-:W-:Y:S01]  /*c7f0*/  @!P1 IADD3 R41, PT, PT, R4, R41, RZ ;  /* 0x0000002904299210 */ /* 0x000fe20007ffe0ff */
        /* <DEDUP_REMOVED lines=31> */
.L_x_2237:
[----:B------:R-:W-:Y:S05]  /*c9f0*/  BSYNC.RECONVERGENT B0 ;  /* 0x0000000000007941 */ /* 0x000fea0003800200 */
.L_x_2236:
[----:B------:R-:W0:Y:S02]  /*ca00*/  LDGDEPBAR ;  /* 0x00000000000079af */ /* 0x000e240000000000 */
.L_x_2232:
[----:B------:R-:W-:Y:S05]  /*ca10*/  BSYNC.RECONVERGENT B1 ;  /* 0x0000000000017941 */ /* 0x000fea0003800200 */
.L_x_2231:
[----:B------:R-:W-:Y:S01]  /*ca20*/  LOP3.LUT R240, R240, R46, RZ, 0xfc, !PT ;  /* 0x0000002ef0f07212 */ /* 0x000fe200078efcff */
[----:B-1----:R-:W3:Y:S01]  /*ca30*/  LD.E R32, desc[UR4][R2.64+0xdc] ;  /* 0x0000dc0402207980 */ /* 0x002ee2000c101900 */
[----:B------:R-:W-:-:S03]  /*ca40*/  LOP3.LUT R34, R29, 0x120, R30, 0xf8, !PT ;  /* 0x000001201d227812 */ /* 0x000fc600078ef81e */
[----:B------:R-:W-:Y:S02]  /*ca50*/  VIADD R17, R240, 0xfffffe00 ;  /* 0xfffffe00f0117836 */ /* 0x000fe40000000000 */
[----:B------:R-:W-:Y:S02]  /*ca60*/  IMAD R34, R34, 0x2, R166 ;  /* 0x0000000222227824 */ /* 0x000fe400078e02a6 */
[----:B------:R-:W-:Y:S01]  /*ca70*/  VIADD R4, R240, 0xfffffe01 ;  /* 0xfffffe01f0047836 */ /* 0x000fe20000000000 */
[C---:B------:R-:W-:Y:S01]  /*ca80*/  ISETP.GE.AND P4, PT, R17.reuse, R177, PT ;  /* 0x000000b11100720c */ /* 0x040fe20003f86270 */
[----:B------:R-:W-:Y:S01]  /*ca90*/  VIADD R7, R34, 0x5000 ;  /* 0x0000500022077836 */ /* 0x000fe20000000000 */
[----:B------:R-:W-:Y:S01]  /*caa0*/  ISETP.GE.AND P1, PT, R17, R176, PT ;  /* 0x000000b01100720c */ /* 0x000fe20003f26270 */
[----:B--2---:R-:W-:Y:S01]  /*cab0*/  VIADD R27, R240, 0xfffffe08 ;  /* 0xfffffe08f01b7836 */ /* 0x004fe20000000000 */
[----:B------:R-:W-:Y:S01]  /*cac0*/  FSEL R57, R57, -INF , P4 ;  /* 0xff80000039397808 */ /* 0x000fe20002000000 */
[----:B------:R-:W-:Y:S01]  /*cad0*/  VIADD R33, R34, 0x5020 ;  /* 0x0000502022217836 */ /* 0x000fe20000000000 */
[----:B------:R-:W-:Y:S01]  /*cae0*/  ISETP.GE.AND P2, PT, R17, R175, PT ;  /* 0x000000af1100720c */ /* 0x000fe20003f46270 */
[----:B------:R-:W-:Y:S01]  /*caf0*/  @P3 VIADD R33, R7, 0xffffffe0 ;  /* 0xffffffe007213836 */ /* 0x000fe20000000000 */
[----:B------:R-:W-:-:S02]  /*cb00*/  FSEL R41, R57, -INF , !P1 ;  /* 0xff80000039297808 */ /* 0x000fc40004800000 */
[C---:B------:R-:W-:Y:S02]  /*cb10*/  ISETP.GE.AND P4, PT, R4.reuse, R177, PT ;  /* 0x000000b10400720c */ /* 0x040fe40003f86270 */
[C---:B------:R-:W-:Y:S02]  /*cb20*/  ISETP.GE.AND P6, PT, R4.reuse, R176, PT ;  /* 0x000000b00400720c */ /* 0x040fe40003fc6270 */
[C---:B------:R-:W-:Y:S02]  /*cb30*/  ISETP.GE.AND P3, PT, R4.reuse, R175, PT ;  /* 0x000000af0400720c */ /* 0x040fe40003f66270 */
[-C--:B------:R-:W-:Y:S01]  /*cb40*/  ISETP.GE.AND P1, PT, R4, R174.reuse, PT ;  /* 0x000000ae0400720c */ /* 0x080fe20003f26270 */
[----:B------:R-:W-:Y:S01]  /*cb50*/  VIADD R242, R240, 0xfffffe10 ;  /* 0xfffffe10f0f27836 */ /* 0x000fe20000000000 */
[----:B------:R-:W-:Y:S02]  /*cb60*/  ISETP.GE.AND P5, PT, R17, R174, PT ;  /* 0x000000ae1100720c */ /* 0x000fe40003fa6270 */
[----:B------:R-:W-:-:S02]  /*cb70*/  FSEL R4, R55, -INF , P2 ;  /* 0xff80000037047808 */ /* 0x000fc40001000000 */
[CC--:B------:R-:W-:Y:S01]  /*cb80*/  ISETP.GE.AND P2, PT, R27.reuse, R177.reuse, PT ;  /* 0x000000b11b00720c */ /* 0x0c0fe20003f46270 */
[----:B------:R-:W-:Y:S01]  /*cb90*/  VIADD R26, R240, 0xfffffe09 ;  /* 0xfffffe09f01a7836 */ /* 0x000fe20000000000 */
[----:B------:R-:W-:Y:S01]  /*cba0*/  FSEL R4, R4, -INF , !P5 ;  /* 0xff80000004047808 */ /* 0x000fe20006800000 */
[----:B------:R-:W-:Y:S01]  /*cbb0*/  VIADD R246, R240, 0xfffffe18 ;  /* 0xfffffe18f0f67836 */ /* 0x000fe20000000000 */
[----:B------:R-:W-:Y:S02]  /*cbc0*/  ISETP.GE.AND P5, PT, R27, R176, PT ;  /* 0x000000b01b00720c */ /* 0x000fe40003fa6270 */
[----:B------:R-:W-:Y:S02]  /*cbd0*/  FSEL R54, R54, -INF , P2 ;  /* 0xff80000036367808 */ /* 0x000fe40001000000 */
[----:B------:R-:W-:Y:S01]  /*cbe0*/  ISETP.GE.AND P2, PT, R242, R177, PT ;  /* 0x000000b1f200720c */ /* 0x000fe20003f46270 */
[----:B------:R-:W-:Y:S01]  /*cbf0*/  VIADD R244, R240, 0xfffffe11 ;  /* 0xfffffe11f0f47836 */ /* 0x000fe20000000000 */
        /* <DEDUP_REMOVED lines=13> */
[-C--:B------:R-:W-:Y:S02]  /*ccd0*/  ISETP.GE.AND P4, PT, R244, R177.reuse, PT ;  /* 0x000000b1f400720c */ /* 0x080fe40003f86270 */
[----:B------:R-:W-:Y:S02]  /*cce0*/  ISETP.GE.AND P5, PT, R246, R176, PT ;  /* 0x000000b0f600720c */ /* 0x000fe40003fa6270 */
        /* <DEDUP_REMOVED lines=11> */
[-C--:B------:R-:W-:Y:S02]  /*cda0*/  ISETP.GE.AND P2, PT, R219, R177.reuse, PT ;  /* 0x000000b1db00720c */ /* 0x080fe40003f46270 */
[----:B------:R-:W-:Y:S01]  /*cdb0*/  FSEL R223, R51, -INF , !P6 ;  /* 0xff80000033df7808 */ /* 0x000fe20007000000 */
[----:B------:R-:W-:Y:S01]  /*cdc0*/  VIADD R217, R240, 0xfffffe29 ;  /* 0xfffffe29f0d97836 */ /* 0x000fe20000000000 */
[----:B------:R-:W-:Y:S02]  /*cdd0*/  ISETP.GE.AND P6, PT, R7, R176, PT ;  /* 0x000000b00700720c */ /* 0x000fe40003fc6270 */
        /* <DEDUP_REMOVED lines=36> */
[----:B------:R-:W-:Y:S01]  /*d020*/  FSEL R245, R73, -INF , !P6 ;  /* 0xff80000049f57808 */ /* 0x000fe20007000000 */
[----:B------:R-:W-:Y:S01]  /*d030*/  VIADD R205, R240, 0xfffffe49 ;  /* 0xfffffe49f0cd7836 */ /* 0x000fe20000000000 */
[----:B------:R-:W-:Y:S02]  /*d040*/  ISETP.GE.AND P6, PT, R208, R176, PT ;  /* 0x000000b0d000720c */ /* 0x000fe40003fc6270 */
[----:B------:R-:W-:Y:S02]  /*d050*/  FSEL R77, R77, -INF , P4 ;  /* 0xff8000004d4d7808 */ /* 0x000fe40002000000 */
[----:B------:R-:W-:-:S02]  /*d060*/  FSEL R239, R80, -INF , !P5 ;  /* 0xff80000050ef7808 */ /* 0x000fc40006800000 */
[----:B------:R-:W-:Y:S02]  /*d070*/  ISETP.GE.AND P4, PT, R206, R177, PT ;  /* 0x000000b1ce00720c */ /* 0x000fe40003f86270 */
[-C--:B------:R-:W-:Y:S02]  /*d080*/  ISETP.GE.AND P5, PT, R39, R176.reuse, PT ;  /* 0x000000b02700720c */ /* 0x080fe40003fa6270 */
[----:B------:R-:W-:Y:S02]  /*d090*/  FSEL R82, R82, -INF , P2 ;  /* 0xff80000052527808 */ /* 0x000fe40001000000 */
[----:B------:R-:W-:Y:S02]  /*d0a0*/  FSEL R241, R77, -INF , !P6 ;  /* 0xff8000004df17808 */ /* 0x000fe40007000000 */
[----:B------:R-:W-:Y:S02]  /*d0b0*/  ISETP.GE.AND P6, PT, R206, R176, PT ;  /* 0x000000b0ce00720c */ /* 0x000fe40003fc6270 */
[----:B------:R-:W-:-:S02]  /*d0c0*/  FSEL R81, R81, -INF , P4 ;  /* 0xff80000051517808 */ /* 0x000fc40002000000 */
[----:B------:R-:W-:Y:S01]  /*d0d0*/  FSEL R237, R82, -INF , !P5 ;  /* 0xff80000052ed7808 */ /* 0x000fe20006800000 */
[C---:B------:R-:W-:Y:S01]  /*d0e0*/  VIADD R82, R240.reuse, 0xfffffe51 ;  /* 0xfffffe51f0527836 */ /* 0x040fe20000000000 */
[-C--:B------:R-:W-:Y:S01]  /*d0f0*/  ISETP.GE.AND P4, PT, R205, R177.reuse, PT ;  /* 0x000000b1cd00720c */ /* 0x080fe20003f86270 */
[C---:B------:R-:W-:Y:S01]  /*d100*/  VIADD R236, R240.reuse, 0xfffffe50 ;  /* 0xfffffe50f0ec7836 */ /* 0x040fe20000000000 */
[----:B------:R-:W-:Y:S01]  /*d110*/  FSEL R238, R81, -INF , !P6 ;  /* 0xff80000051ee7808 */ /* 0x000fe20007000000 */
[----:B------:R-:W-:Y:S01]  /*d120*/  VIADD R221, R240, 0xfffffe59 ;  /* 0xfffffe59f0dd7836 */ /* 0x000fe20000000000 */
[----:B------:R-:W-:Y:S02]  /*d130*/  ISETP.GE.AND P6, PT, R205, R176, PT ;  /* 0x000000b0cd00720c */ /* 0x000fe40003fc6270 */
[----:B------:R-:W-:Y:S02]  /*d140*/  FSEL R85, R85, -INF , P4 ;  /* 0xff80000055557808 */ /* 0x000fe40002000000 */
[----:B------:R-:W-:-:S02]  /*d150*/  ISETP.GE.AND P4, PT, R82, R177, PT ;  /* 0x000000b15200720c */ /* 0x000fc40003f86270 */
[-C--:B------:R-:W-:Y:S02]  /*d160*/  ISETP.GE.AND P2, PT, R236, R177.reuse, PT ;  /* 0x000000b1ec00720c */ /* 0x080fe40003f46270 */
[----:B------:R-:W-:Y:S01]  /*d170*/  FSEL R85, R85, -INF , !P6 ;  /* 0xff80000055557808 */ /* 0x000fe20007000000 */
[----:B------:R-:W-:Y:S01]  /*d180*/  VIADD R38, R240, 0xfffffe61 ;  /* 0xfffffe61f0267836 */ /* 0x000fe20000000000 */
[-C--:B------:R-:W-:Y:S02]  /*d190*/  ISETP.GE.AND P6, PT, R82, R176.reuse, PT ;  /* 0x000000b05200720c */ /* 0x080fe40003fc6270 */
[----:B------:R-:W-:Y:S02]  /*d1a0*/  FSEL R91, R91, -INF , P4 ;  /* 0xff8000005b5b7808 */ /* 0x000fe40002000000 */
[----:B------:R-:W-:Y:S01]  /*d1b0*/  ISETP.GE.AND P4, PT, R221, R177, PT ;  /* 0x000000b1dd00720c */ /* 0x000fe20003f86270 */
[----:B------:R-:W-:Y:S01]  /*d1c0*/  VIADD R252, R240, 0xfffffe58 ;  /* 0xfffffe58f0fc7836 */ /* 0x000fe20000000000 */
[----:B------:R-:W-:Y:S01]  /*d1d0*/  ISETP.GE.AND P5, PT, R236, R176, PT ;  /* 0x000000b0ec00720c */ /* 0x000fe20003fa6270 */
[----:B------:R-:W-:Y:S01]  /*d1e0*/  IMAD.MOV.U32 R69, RZ, RZ, R234 ;  /* 0x000000ffff457224 */ /* 0x000fe200078e00ea */
[----:B------:R-:W-:-:S02]  /*d1f0*/  FSEL R88, R88, -INF , P2 ;  /* 0xff80000058587808 */ /* 0x000fc40001000000 */
[----:B------:R-:W-:Y:S01]  /*d200*/  FSEL R234, R91, -INF , !P6 ;  /* 0xff8000005bea7808 */ /* 0x000fe20007000000 */
[----:B------:R-:W-:Y:S01]  /*d210*/  VIADD R248, R240, 0xfffffe69 ;  /* 0xfffffe69f0f87836 */ /* 0x000fe20000000000 */
[----:B------:R-:W-:Y:S02]  /*d220*/  ISETP.GE.AND P6, PT, R221, R176, PT ;  /* 0x000000b0dd00720c */ /* 0x000fe40003fc6270 */
[----:B------:R-:W-:Y:S02]  /*d230*/  FSEL R95, R95, -INF , P4 ;  /* 0xff8000005f5f7808 */ /* 0x000fe40002000000 */
[-C--:B------:R-:W-:Y:S01]  /*d240*/  ISETP.GE.AND P4, PT, R38, R177.reuse, PT ;  /* 0x000000b12600720c */ /* 0x080fe20003f86270 */
[----:B------:R-:W-:Y:S01]  /*d250*/  VIADD R37, R240, 0xfffffe60 ;  /* 0xfffffe60f0257836 */ /* 0x000fe20000000000 */
[----:B------:R-:W-:Y:S01]  /*d260*/  FSEL R236, R88, -INF , !P5 ;  /* 0xff80000058ec7808 */ /* 0x000fe20006800000 */
[----:B------:R-:W-:Y:S01]  /*d270*/  IMAD.MOV.U32 R88, RZ, RZ, R232 ;  /* 0x000000ffff587224 */ /* 0x000fe200078e00e8 */
[----:B------:R-:W-:-:S02]  /*d280*/  ISETP.GE.AND P2, PT, R252, R177, PT ;  /* 0x000000b1fc00720c */ /* 0x000fc40003f46270 */
[----:B------:R-:W-:Y:S01]  /*d290*/  FSEL R232, R95, -INF , !P6 ;  /* 0xff8000005fe87808 */ /* 0x000fe20007000000 */
[----:B------:R-:W-:Y:S01]  /*d2a0*/  VIADD R201, R240, 0xfffffe71 ;  /* 0xfffffe71f0c97836 */ /* 0x000fe20000000000 */
[----:B------:R-:W-:Y:S02]  /*d2b0*/  ISETP.GE.AND P6, PT, R38, R176, PT ;  /* 0x000000b02600720c */ /* 0x000fe40003fc6270 */
[----:B------:R-:W-:Y:S02]  /*d2c0*/  FSEL R65, R98, -INF , P4 ;  /* 0xff80000062417808 */ /* 0x000fe40002000000 */
[-C--:B------:R-:W-:Y:S01]  /*d2d0*/  ISETP.GE.AND P4, PT, R248, R177.reuse, PT ;  /* 0x000000b1f800720c */ /* 0x080fe20003f86270 */
[----:B------:R-:W-:Y:S01]  /*d2e0*/  VIADD R198, R240, 0xfffffe68 ;  /* 0xfffffe68f0c67836 */ /* 0x000fe20000000000 */
[----:B------:R-:W-:Y:S02]  /*d2f0*/  FSEL R81, R92, -INF , P2 ;  /* 0xff8000005c517808 */ /* 0x000fe40001000000 */
        /* <DEDUP_REMOVED lines=11> */
[-C--:B------:R-:W-:Y:S02]  /*d3b0*/  ISETP.GE.AND P6, PT, R201, R176.reuse, PT ;  /* 0x000000b0c900720c */ /* 0x080fe40003fc6270 */
[----:B------:R-:W-:Y:S02]  /*d3c0*/  FSEL R61, R106, -INF , P4 ;  /* 0xff8000006a3d7808 */ /* 0x000fe40002000000 */
[----:B------:R-:W-:Y:S01]  /*d3d0*/  ISETP.GE.AND P4, PT, R202, R177, PT ;  /* 0x000000b1ca00720c */ /* 0x000fe20003f86270 */
[----:B------:R-:W-:Y:S01]  /*d3e0*/  VIADD R203, R240, 0xfffffe78 ;  /* 0xfffffe78f0cb7836 */ /* 0x000fe20000000000 */
[----:B------:R-:W-:Y:S02]  /*d3f0*/  ISETP.GE.AND P5, PT, R252, R176, PT ;  /* 0x000000b0fc00720c */ /* 0x000fe40003fa6270 */
[----:B------:R-:W-:-:S02]  /*d400*/  FSEL R77, R102, -INF , P2 ;  /* 0xff800000664d7808 */ /* 0x000fc40001000000 */
[-C--:B------:R-:W-:Y:S02]  /*d410*/  ISETP.GE.AND P2, PT, R199, R177.reuse, PT ;  /* 0x000000b1c700720c */ /* 0x080fe40003f46270 */
[----:B------:R-:W-:Y:S01]  /*d420*/  FSEL R61, R61, -INF , !P6 ;  /* 0xff8000003d3d7808 */ /* 0x000fe20007000000 */
[----:B------:R-:W-:Y:S01]  /*d430*/  VIADD R235, R240, 0xfffffe89 ;  /* 0xfffffe89f0eb7836 */ /* 0x000fe20000000000 */
[-C--:B------:R-:W-:Y:S02]  /*d440*/  ISETP.GE.AND P6, PT, R202, R176.reuse, PT ;  /* 0x000000b0ca00720c */ /* 0x080fe40003fc6270 */
[----:B------:R-:W-:Y:S02]  /*d450*/  FSEL R59, R110, -INF , P4 ;  /* 0xff8000006e3b7808 */ /* 0x000fe40002000000 */
[----:B------:R-:W-:Y:S02]  /*d460*/  FSEL R81, R81, -INF , !P5 ;  /* 0xff80000051517808 */ /* 0x000fe40006800000 */
[----:B------:R-:W-:Y:S01]  /*d470*/  ISETP.GE.AND P4, PT, R196, R177, PT ;  /* 0x000000b1c400720c */ /* 0x000fe20003f86270 */
[----:B------:R-:W-:Y:S01]  /*d480*/  VIADD R200, R240, 0xfffffe80 ;  /* 0xfffffe80f0c87836 */ /* 0x000fe20000000000 */
        /* <DEDUP_REMOVED lines=8> */
[-C--:B------:R-:W-:Y:S01]  /*d510*/  ISETP.GE.AND P4, PT, R235, R177.reuse, PT ;  /* 0x000000b1eb00720c */ /* 0x080fe20003f86270 */
[----:B------:R-:W-:Y:S01]  /*d520*/  VIADD R186, R240, 0xfffffe88 ;  /* 0xfffffe88f0ba7836 */ /* 0x000fe20000000000 */
[-C--:B------:R-:W-:Y:S02]  /*d530*/  ISETP.GE.AND P5, PT, R198, R176.reuse, PT ;  /* 0x000000b0c600720c */ /* 0x080fe40003fa6270 */
[----:B------:R-:W-:Y:S02]  /*d540*/  FSEL R60, R109, -INF , P2 ;  /* 0xff8000006d3c7808 */ /* 0x000fe40001000000 */
[----:B------:R-:W-:Y:S02]  /*d550*/  ISETP.GE.AND P2, PT, R200, R177, PT ;  /* 0x000000b1c800720c */ /* 0x000fe40003f46270 */
[----:B------:R-:W-:Y:S01]  /*d560*/  FSEL R68, R68, -INF , !P6 ;  /* 0xff80000044447808 */ /* 0x000fe20007000000 */
[----:B------:R-:W-:Y:S01]  /*d570*/  VIADD R229, R240, 0xfffffe99 ;  /* 0xfffffe99f0e57836 */ /* 0x000fe20000000000 */
[----:B------:R-:W-:-:S02]  /*d580*/  ISETP.GE.AND P6, PT, R235, R176, PT ;  /* 0x000000b0eb00720c */ /* 0x000fc40003fc6270 */
[----:B------:R-:W-:Y:S02]  /*d590*/  FSEL R55, R121, -INF , P4 ;  /* 0xff80000079377808 */ /* 0x000fe40002000000 */
[----:B------:R-:W-:Y:S02]  /*d5a0*/  FSEL R77, R77, -INF , !P5 ;  /* 0xff8000004d4d7808 */ /* 0x000fe40006800000 */
[-C--:B------:R-:W-:Y:S01]  /*d5b0*/  ISETP.GE.AND P4, PT, R231, R177.reuse, PT ;  /* 0x000000b1e700720c */ /* 0x080fe20003f86270 */
[----:B------:R-:W-:Y:S01]  /*d5c0*/  VIADD R233, R240, 0xfffffe90 ;  /* 0xfffffe90f0e97836 */ /* 0x000fe20000000000 */
[----:B------:R-:W-:Y:S02]  /*d5d0*/  ISETP.GE.AND P5, PT, R199, R176, PT ;  /* 0x000000b0c700720c */ /* 0x000fe40003fa6270 */
[----:B------:R-:W-:Y:S02]  /*d5e0*/  FSEL R70, R111, -INF , P2 ;  /* 0xff8000006f467808 */ /* 0x000fe40001000000 */
[----:B------:R-:W-:-:S02]  /*d5f0*/  ISETP.GE.AND P2, PT, R186, R177, PT ;  /* 0x000000b1ba00720c */ /* 0x000fc40003f46270 */
[----:B------:R-:W-:Y:S01]  /*d600*/  FSEL R55, R55, -INF , !P6 ;  /* 0xff80000037377808 */ /* 0x000fe20007000000 */
[C---:B------:R-:W-:Y:S01]  /*d610*/  VIADD R227, R240.reuse, 0xfffffea1 ;  /* 0xfffffea1f0e37836 */ /* 0x040fe20000000000 */
        /* <DEDUP_REMOVED lines=18> */
[----:B------:R-:W-:Y:S02]  /*d740*/  FSEL R51, R51, -INF , !P6 ;  /* 0xff80000033337808 */ /* 0x000fe40007000000 */
[----:B------:R-:W-:-:S02]  /*d750*/  ISETP.GE.AND P6, PT, R227, R176, PT ;  /* 0x000000b0e300720c */ /* 0x000fc40003fc6270 */
[----:B------:R-:W-:Y:S02]  /*d760*/  FSEL R149, R149, -INF , P4 ;  /* 0xff80000095957808 */ /* 0x000fe40002000000 */
[----:B------:R-:W-:Y:S02]  /*d770*/  FSEL R70, R70, -INF , !P5 ;  /* 0xff80000046467808 */ /* 0x000fe40006800000 */
[-C--:B------:R-:W-:Y:S01]  /*d780*/  ISETP.GE.AND P4, PT, R64, R177.reuse, PT ;  /* 0x000000b14000720c */ /* 0x080fe20003f86270 */
[----:B------:R-:W-:Y:S01]  /*d790*/  VIADD R226, R240, 0xfffffea8 ;  /* 0xfffffea8f0e27836 */ /* 0x000fe20000000000 */
[-C--:B------:R-:W-:Y:S01]  /*d7a0*/  ISETP.GE.AND P5, PT, R186, R176.reuse, PT ;  /* 0x000000b0ba00720c */ /* 0x080fe20003fa6270 */
[----:B------:R-:W-:Y:S01]  /*d7b0*/  IMAD.MOV.U32 R106, RZ, RZ, R224 ;  /* 0x000000ffff6a7224 */ /* 0x000fe200078e00e0 */
[----:B------:R-:W-:Y:S02]  /*d7c0*/  FSEL R52, R129, -INF , P2 ;  /* 0xff80000081347808 */ /* 0x000fe40001000000 */
[----:B------:R-:W-:Y:S01]  /*d7d0*/  ISETP.GE.AND P2, PT, R228, R177, PT ;  /* 0x000000b1e400720c */ /* 0x000fe20003f46270 */
[----:B------:R-:W-:Y:S01]  /*d7e0*/  IMAD.MOV.U32 R105, RZ, RZ, R69 ;  /* 0x000000ffff697224 */ /* 0x000fe200078e0045 */
[----:B------:R-:W-:Y:S01]  /*d7f0*/  FSEL R224, R149, -INF , !P6 ;  /* 0xff80000095e07808 */ /* 0x000fe20007000000 */
[----:B------:R-:W-:Y:S01]  /*d800*/  IMAD.MOV.U32 R121, RZ, RZ, R42 ;  /* 0x000000ffff797224 */ /* 0x000fe200078e002a */
[----:B------:R-:W-:Y:S01]  /*d810*/  ISETP.GE.AND P6, PT, R64, R176, PT ;  /* 0x000000b04000720c */ /* 0x000fe20003fc6270 */
[----:B------:R-:W-:Y:S01]  /*d820*/  IMAD.MOV.U32 R69, RZ, RZ, R41 ;  /* 0x000000ffff457224 */ /* 0x000fe200078e0029 */
[----:B------:R-:W-:-:S02]  /*d830*/  FSEL R153, R153, -INF , P4 ;  /* 0xff80000099997808 */ /* 0x000fc40002000000 */
[----:B------:R-:W-:Y:S01]  /*d840*/  FSEL R56, R56, -INF , !P5 ;  /* 0xff80000038387808 */ /* 0x000fe20006800000 */
        /* <DEDUP_REMOVED lines=8> */
[----:B------:R-:W-:Y:S01]  /*d8d0*/  FSEL R54, R54, -INF , !P5 ;  /* 0xff80000036367808 */ /* 0x000fe20006800000 */
[----:B------:R-:W-:Y:S01]  /*d8e0*/  IMAD.MOV.U32 R153, RZ, RZ, R37 ;  /* 0x000000ffff997224 */ /* 0x000fe200078e0025 */
[----:B------:R-:W-:Y:S01]  /*d8f0*/  FMNMX3.FTZ R37, R20, R69, R121, !PT ;  /* 0x0000004514257276 */ /* 0x000fe20007810079 */
[----:B------:R-:W-:Y:S01]  /*d900*/  VIADD R57, R240, 0xfffffeb1 ;  /* 0xfffffeb1f0397836 */ /* 0x000fe20000000000 */
[----:B------:R-:W-:Y:S01]  /*d910*/  ISETP.GE.AND P5, PT, R230, R176, PT ;  /* 0x000000b0e600720c */ /* 0x000fe20003fa6270 */
[----:B------:R-:W-:Y:S01]  /*d920*/  VIADD R40, R240, 0xfffffeb8 ;  /* 0xfffffeb8f0287836 */ /* 0x000fe20000000000 */
[----:B------:R-:W-:Y:S01]  /*d930*/  FSEL R152, R152, -INF , P2 ;  /* 0xff80000098987808 */ /* 0x000fe20001000000 */
[----:B------:R-:W-:Y:S01]  /*d940*/  IMAD.MOV.U32 R109, RZ, RZ, R223 ;  /* 0x000000ffff6d7224 */ /* 0x000fe200078e00df */
[----:B------:R-:W-:Y:S01]  /*d950*/  ISETP.GE.AND P2, PT, R58, R177, PT ;  /* 0x000000b13a00720c */ /* 0x000fe20003f46270 */
[----:B------:R-:W-:Y:S01]  /*d960*/  VIADD R29, R240, 0xfffffeb9 ;  /* 0xfffffeb9f01d7836 */ /* 0x000fe20000000000 */
[----:B------:R-:W-:-:S02]  /*d970*/  FMNMX3.FTZ R37, R37, R117, R116, !PT ;  /* 0x0000007525257276 */ /* 0x000fc40007810074 */
[----:B------:R-:W-:Y:S02]  /*d980*/  FSEL R52, R52, -INF , !P5 ;  /* 0xff80000034347808 */ /* 0x000fe40006800000 */
[-C--:B------:R-:W-:Y:S01]  /*d990*/  ISETP.GE.AND P4, PT, R57, R177.reuse, PT ;  /* 0x000000b13900720c */ /* 0x080fe20003f86270 */
[----:B------:R-:W-:Y:S01]  /*d9a0*/  VIADD R18, R240, 0xfffffec0 ;  /* 0xfffffec0f0127836 */ /* 0x000fe20000000000 */
[----:B------:R-:W-:Y:S01]  /*d9b0*/  ISETP.GE.AND P5, PT, R228, R176, PT ;  /* 0x000000b0e400720c */ /* 0x000fe20003fa6270 */
[----:B------:R-:W-:Y:S01]  /*d9c0*/  IMAD.MOV.U32 R92, RZ, RZ, R225 ;  /* 0x000000ffff5c7224 */ /* 0x000fe200078e00e1 */
[----:B------:R-:W-:Y:S02]  /*d9d0*/  FSEL R44, R154, -INF , P2 ;  /* 0xff8000009a2c7808 */ /* 0x000fe40001000000 */
[----:B------:R-:W-:Y:S02]  /*d9e0*/  ISETP.GE.AND P2, PT, R40, R177, PT ;  /* 0x000000b12800720c */ /* 0x000fe40003f46270 */
[----:B------:R-:W-:-:S02]  /*d9f0*/  FMNMX3.FTZ R37, R37, R111, R109, !PT ;  /* 0x0000006f25257276 */ /* 0x000fc4000781006d */
[----:B------:R-:W-:Y:S01]  /*da00*/  FSEL R43, R155, -INF , P4 ;  /* 0xff8000009b2b7808 */ /* 0x000fe20002000000 */
[----:B------:R-:W-:Y:S01]  /*da10*/  IMAD.MOV.U32 R103, RZ, RZ, R88 ;  /* 0x000000ffff677224 */ /* 0x000fe200078e0058 */
[----:B------:R-:W-:Y:S01]  /*da20*/  FSEL R225, R148, -INF , !P5 ;  /* 0xff80000094e17808 */ /* 0x000fe20006800000 */
[----:B------:R-:W-:Y:S01]  /*da30*/  IMAD.MOV.U32 R148, RZ, RZ, R92 ;  /* 0x000000ffff947224 */ /* 0x000fe200078e005c */
[-C--:B------:R-:W-:Y:S01]  /*da40*/  ISETP.GE.AND P4, PT, R29, R177.reuse, PT ;  /* 0x000000b11d00720c */ /* 0x080fe20003f86270 */
[----:B------:R-:W-:Y:S01]  /*da50*/  VIADD R17, R240, 0xfffffec1 ;  /* 0xfffffec1f0117836 */ /* 0x000fe20000000000 */
[----:B------:R-:W-:Y:S02]  /*da60*/  FSEL R42, R156, -INF , P2 ;  /* 0xff8000009c2a7808 */ /* 0x000fe40001000000 */
[----:B------:R-:W-:Y:S02]  /*da70*/  ISETP.GE.AND P2, PT, R18, R177, PT ;  /* 0x000000b11200720c */ /* 0x000fe40003f46270 */
[----:B------:R-:W-:-:S02]  /*da80*/  FMNMX3.FTZ R37, R37, R106, R105, !PT ;  /* 0x0000006a25257276 */ /* 0x000fc40007810069 */
[----:B------:R-:W-:Y:S01]  /*da90*/  FSEL R41, R157, -INF , P4 ;  /* 0xff8000009d297808 */ /* 0x000fe20002000000 */
[----:B------:R-:W-:Y:S01]  /*daa0*/  IMAD.MOV.U32 R157, RZ, RZ, R39 ;  /* 0x000000ffff9d7224 */ /* 0x000fe200078e0027 */
[----:B------:R-:W-:Y:S02]  /*dab0*/  ISETP.GE.AND P6, PT, R57, R176, PT ;  /* 0x000000b03900720c */ /* 0x000fe40003fc6270 */
[----:B------:R-:W-:Y:S02]  /*dac0*/  FSEL R39, R158, -INF , P2 ;  /* 0xff8000009e277808 */ /* 0x000fe40001000000 */
[----:B------:R-:W-:Y:S01]  /*dad0*/  FMNMX3.FTZ R37, R37, R103, R148, !PT ;  /* 0x0000006725257276 */ /* 0x000fe20007810094 */
[C---:B------:R-:W-:Y:S01]  /*dae0*/  VIADD R95, R240.reuse, 0xfffffec8 ;  /* 0xfffffec8f05f7836 */ /* 0x040fe20000000000 */
[----:B------:R-:W-:Y:S01]  /*daf0*/  ISETP.GE.AND P2, PT, R17, R177, PT ;  /* 0x000000b11100720c */ /* 0x000fe20003f46270 */
[----:B------:R-:W-:Y:S01]  /*db00*/  VIADD R88, R240, 0xfffffe50 ;  /* 0xfffffe50f0587836 */ /* 0x000fe20000000000 */
[----:B------:R-:W-:Y:S01]  /*db10*/  FSEL R43, R43, -INF , !P6 ;  /* 0xff8000002b2b7808 */ /* 0x000fe20007000000 */
[----:B------:R-:W-:Y:S01]  /*db20*/  IMAD.MOV.U32 R149, RZ, RZ, R38 ;  /* 0x000000ffff957224 */ /* 0x000fe200078e0026 */
[----:B------:R-:W-:-:S02]  /*db30*/  FMNMX3.FTZ R37, R37, R251, R250, !PT ;  /* 0x000000fb25257276 */ /* 0x000fc400078100fa */
[-C--:B------:R-:W-:Y:S02]  /*db40*/  ISETP.GE.AND P6, PT, R29, R176.reuse, PT ;  /* 0x000000b01d00720c */ /* 0x080fe40003fc6270 */
[----:B------:R-:W-:Y:S01]  /*db50*/  FSEL R38, R159, -INF , P2 ;  /* 0xff8000009f267808 */ /* 0x000fe20001000000 */
[----:B------:R-:W-:Y:S01]  /*db60*/  IMAD.MOV.U32 R159, RZ, RZ, R88 ;  /* 0x000000ffff9f7224 */ /* 0x000fe200078e0058 */
[----:B------:R-:W-:Y:S01]  /*db70*/  ISETP.GE.AND P2, PT, R95, R177, PT ;  /* 0x000000b15f00720c */ /* 0x000fe20003f46270 */
[----:B------:R-:W-:Y:S01]  /*db80*/  VIADD R88, R240, 0xfffffec9 ;  /* 0xfffffec9f0587836 */ /* 0x000fe20000000000 */
[----:B------:R-:W-:Y:S02]  /*db90*/  FMNMX3.FTZ R37, R37, R247, R245, !PT ;  /* 0x000000f725257276 */ /* 0x000fe400078100f5 */
[----:B------:R-:W-:Y:S02]  /*dba0*/  FSEL R41, R41, -INF , !P6 ;  /* 0xff80000029297808 */ /* 0x000fe40007000000 */
[----:B------:R-:W-:-:S02]  /*dbb0*/  ISETP.GE.AND P5, PT, R226, R176, PT ;  /* 0x000000b0e200720c */ /* 0x000fc40003fa6270 */
[C---:B------:R-:W-:Y:S02]  /*dbc0*/  ISETP.GE.AND P4, PT, R27.reuse, R175, PT ;  /* 0x000000af1b00720c */ /* 0x040fe40003f86270 */
[----:B------:R-:W-:Y:S01]  /*dbd0*/  ISETP.GE.AND P6, PT, R27, R174, PT ;  /* 0x000000ae1b00720c */ /* 0x000fe20003fc6270 */
[----:B------:R-:W-:Y:S01]  /*dbe0*/  VIADD R91, R240, 0xfffffed0 ;  /* 0xfffffed0f05b7836 */ /* 0x000fe20000000000 */
[----:B------:R-:W-:Y:S02]  /*dbf0*/  FSEL R27, R160, -INF , P2 ;  /* 0xff800000a01b7808 */ /* 0x000fe40001000000 */
[----:B------:R-:W-:Y:S02]  /*dc00*/  ISETP.GE.AND P2, PT, R88, R177, PT ;  /* 0x000000b15800720c */ /* 0x000fe40003f46270 */
[----:B------:R-:W-:Y:S02]  /*dc10*/  FMNMX3.FTZ R37, R37, R243, R241, !PT ;  /* 0x000000f325257276 */ /* 0x000fe400078100f1 */
[----:B------:R-:W-:-:S02]  /*dc20*/  FSEL R223, R152, -INF , !P5 ;  /* 0xff80000098df7808 */ /* 0x000fc40006800000 */
[-C--:B------:R-:W-:Y:S01]  /*dc30*/  ISETP.GE.AND P5, PT, R58, R176.reuse, PT ;  /* 0x000000b03a00720c */ /* 0x080fe20003fa6270 */
[----:B------:R-:W-:Y:S01]  /*dc40*/  VIADD R98, R240, 0xfffffed1 ;  /* 0xfffffed1f0627836 */ /* 0x000fe20000000000 */
[----:B------:R-:W-:Y:S02]  /*dc50*/  FSEL R161, R161, -INF , P2 ;  /* 0xff800000a1a17808 */ /* 0x000fe40001000000 */
[----:B------:R-:W-:Y:S02]  /*dc60*/  FMNMX3.FTZ R37, R37, R239, R238, !PT ;  /* 0x000000ef25257276 */ /* 0x000fe400078100ee */
[----:B------:R-:W-:Y:S02]  /*dc70*/  ISETP.GE.AND P2, PT, R91, R177, PT ;  /* 0x000000b15b00720c */ /* 0x000fe40003f46270 */
[----:B------:R-:W-:Y:S02]  /*dc80*/  FSEL R44, R44, -INF , !P5 ;  /* 0xff8000002c2c7808 */ /* 0x000fe40006800000 */
[----:B------:R-:W-:-:S02]  /*dc90*/  ISETP.GE.AND P5, PT, R40, R176, PT ;  /* 0x000000b02800720c */ /* 0x000fc40003fa6270 */
[----:B------:R-:W-:Y:S01]  /*dca0*/  FMNMX3.FTZ R37, R37, R237, R85, !PT ;  /* 0x000000ed25257276 */ /* 0x000fe20007810055 */
[----:B------:R-:W-:Y:S01]  /*dcb0*/  VIADD R127, R240, 0xfffffed8 ;  /* 0xfffffed8f07f7836 */ /* 0x000fe20000000000 */
[----:B------:R-:W-:Y:S02]  /*dcc0*/  FSEL R102, R162, -INF , P2 ;  /* 0xff800000a2667808 */ /* 0x000fe40001000000 */
[----:B------:R-:W-:Y:S02]  /*dcd0*/  ISETP.GE.AND P2, PT, R98, R177, PT ;  /* 0x000000b16200720c */ /* 0x000fe40003f46270 */
[----:B------:R-:W-:Y:S02]  /*dce0*/  FSEL R42, R42, -INF , !P5 ;  /* 0xff8000002a2a7808 */ /* 0x000fe40006800000 */
[----:B------:R-:W-:Y:S02]  /*dcf0*/  FMNMX3.FTZ R37, R37, R236, R234, !PT ;  /* 0x000000ec25257276 */ /* 0x000fe400078100ea */
[----:B------:R-:W-:Y:S01]  /*dd00*/  ISETP.GE.AND P5, PT, R18, R176, PT ;  /* 0x000000b01200720c */ /* 0x000fe20003fa6270 */
[----:B------:R-:W-:Y:S01]  /*dd10*/  VIADD R131, R240, 0xfffffed9 ;  /* 0xfffffed9f0837836 */ /* 0x000fe20000000000 */
[----:B------:R-:W-:-:S02]  /*dd20*/  FSEL R124, R163, -INF , P2 ;  /* 0xff800000a37c7808 */ /* 0x000fc40001000000 */
[----:B------:R-:W-:Y:S02]  /*dd30*/  ISETP.GE.AND P2, PT, R127, R177, PT ;  /* 0x000000b17f00720c */ /* 0x000fe40003f46270 */
[----:B------:R-:W-:Y:S02]  /*dd40*/  FMNMX3.FTZ R37, R37, R81, R232, !PT ;  /* 0x0000005125257276 */ /* 0x000fe400078100e8 */
[----:B------:R-:W-:Y:S02]  /*dd50*/  FSEL R39, R39, -INF , !P5 ;  /* 0xff80000027277808 */ /* 0x000fe40006800000 */
[----:B------:R-:W-:Y:S01]  /*dd60*/  ISETP.GE.AND P5, PT, R17, R176, PT ;  /* 0x000000b01100720c */ /* 0x000fe20003fa6270 */
[----:B------:R-:W-:Y:S01]  /*dd70*/  VIADD R92, R240, 0xfffffee0 ;  /* 0xfffffee0f05c7836 */ /* 0x000fe20000000000 */
[----:B------:R-:W-:Y:S02]  /*dd80*/  FSEL R129, R167, -INF , P2 ;  /* 0xff800000a7817808 */ /* 0x000fe40001000000 */
[----:B------:R-:W-:-:S02]  /*dd90*/  ISETP.GE.AND P2, PT, R131, R177, PT ;  /* 0x000000b18300720c */ /* 0x000fc40003f46270 */
[----:B------:R-:W-:Y:S02]  /*dda0*/  FMNMX3.FTZ R37, R37, R80, R65, !PT ;  /* 0x0000005025257276 */ /* 0x000fe40007810041 */
[----:B------:R-:W-:Y:S02]  /*ddb0*/  FSEL R38, R38, -INF , !P5 ;  /* 0xff80000026267808 */ /* 0x000fe40006800000 */
[----:B------:R-:W-:Y:S01]  /*ddc0*/  ISETP.GE.AND P5, PT, R95, R176, PT ;  /* 0x000000b05f00720c */ /* 0x000fe20003fa6270 */
[----:B------:R-:W-:Y:S01]  /*ddd0*/  VIADD R96, R240, 0xfffffee1 ;  /* 0xfffffee1f0607836 */ /* 0x000fe20000000000 */
[----:B------:R-:W-:Y:S02]  /*dde0*/  FSEL R154, R168, -INF , P2 ;  /* 0xff800000a89a7808 */ /* 0x000fe40001000000 */
[----:B------:R-:W-:Y:S02]  /*ddf0*/  FMNMX3.FTZ R37, R37, R77, R75, !PT ;  /* 0x0000004d25257276 */ /* 0x000fe4000781004b */
[----:B------:R-:W-:-:S02]  /*de00*/  ISETP.GE.AND P2, PT, R92, R177, PT ;  /* 0x000000b15c00720c */ /* 0x000fc40003f46270 */
[----:B------:R-:W-:Y:S01]  /*de10*/  FSEL R27, R27, -INF , !P5 ;  /* 0xff8000001b1b7808 */ /* 0x000fe20006800000 */
[----:B------:R-:W-:Y:S01]  /*de20*/  IMAD.MOV.U32 R158, RZ, RZ, R252 ;  /* 0x000000ffff9e7224 */ /* 0x000fe200078e00fc */
[----:B------:R-:W-:Y:S02]  /*de30*/  ISETP.GE.AND P5, PT, R88, R176, PT ;  /* 0x000000b05800720c */ /* 0x000fe40003fa6270 */
[----:B------:R-:W-:Y:S01]  /*de40*/  FMNMX3.FTZ R37, R37, R73, R61, !PT ;  /* 0x0000004925257276 */ /* 0x000fe2000781003d */
[----:B------:R-:W-:Y:S01]  /*de50*/  VIADD R252, R240, 0xfffffee8 ;  /* 0xfffffee8f0fc7836 */ /* 0x000fe20000000000 */
[----:B------:R-:W-:Y:S01]  /*de60*/  FSEL R160, R197, -INF , P2 ;  /* 0xff800000c5a07808 */ /* 0x000fe20001000000 */
[----:B------:R-:W-:Y:S01]  /*de70*/  IMAD.MOV.U32 R155, RZ, RZ, R221 ;  /* 0x000000ffff9b7224 */ /* 0x000fe200078e00dd */
[----:B------:R-:W-:Y:S02]  /*de80*/  ISETP.GE.AND P2, PT, R96, R177, PT ;  /* 0x000000b16000720c */ /* 0x000fe40003f46270 */
[----:B------:R-:W-:-:S02]  /*de90*/  FSEL R221, R161, -INF , !P5 ;  /* 0xff800000a1dd7808 */ /* 0x000fc40006800000 */
[----:B------:R-:W-:Y:S02]  /*dea0*/  FMNMX3.FTZ R37, R37, R60, R59, !PT ;  /* 0x0000003c25257276 */ /* 0x000fe4000781003b */
[----:B------:R-:W-:Y:S02]  /*deb0*/  ISETP.GE.AND P5, PT, R91, R176, PT ;  /* 0x000000b05b00720c */ /* 0x000fe40003fa6270 */
[----:B------:R-:W-:Y:S02]  /*dec0*/  FSEL R162, R204, -INF , P2 ;  /* 0xff800000cca27808 */ /* 0x000fe40001000000 */
[----:B------:R-:W-:Y:S02]  /*ded0*/  ISETP.GE.AND P2, PT, R252, R177, PT ;  /* 0x000000b1fc00720c */ /* 0x000fe40003f46270 */
[----:B------:R-:W-:Y:S02]  /*dee0*/  FMNMX3.FTZ R37, R37, R70, R68, !PT ;  /* 0x0000004625257276 */ /* 0x000fe40007810044 */
[----:B------:R-:W-:-:S02]  /*def0*/  FSEL R102, R102, -INF , !P5 ;  /* 0xff80000066667808 */ /* 0x000fc40006800000 */
[----:B------:R-:W-:Y:S01]  /*df00*/  ISETP.GE.AND P5, PT, R98, R176, PT ;  /* 0x000000b06200720c */ /* 0x000fe20003fa6270 */
[----:B------:R-:W-:Y:S01]  /*df10*/  IMAD.MOV.U32 R161, RZ, RZ, R249 ;  /* 0x000000ffffa17224 */ /* 0x000fe200078e00f9 */
[----:B------:R-:W-:Y:S01]  /*df20*/  FSEL R152, R36, -INF , P2 ;  /* 0xff80000024987808 */ /* 0x000fe20001000000 */
[----:B------:R-:W-:Y:S01]  /*df30*/  VIADD R249, R240, 0xfffffee9 ;  /* 0xfffffee9f0f97836 */ /* 0x000fe20000000000 */
[----:B------:R-:W-:Y:S02]  /*df40*/  FMNMX3.FTZ R36, R37, R56, R55, !PT ;  /* 0x0000003825247276 */ /* 0x000fe40007810037 */
[----:B------:R-:W-:Y:S02]  /*df50*/  FSEL R124, R124, -INF , !P5 ;  /* 0xff8000007c7c7808 */ /* 0x000fe40006800000 */
[----:B------:R-:W-:Y:S01]  /*df60*/  ISETP.GE.AND P5, PT, R127, R176, PT ;  /* 0x000000b07f00720c */ /* 0x000fe20003fa6270 */
[----:B------:R-:W-:Y:S01]  /*df70*/  IMAD.MOV.U32 R163, RZ, RZ, R246 ;  /* 0x000000ffffa37224 */ /* 0x000fe200078e00f6 */
[----:B------:R-:W-:Y:S01]  /*df80*/  FMNMX3.FTZ R36, R36, R54, R53, !PT ;  /* 0x0000003624247276 */ /* 0x000fe20007810035 */
[----:B------:R-:W-:Y:S01]  /*df90*/  VIADD R246, R240, 0xfffffef0 ;  /* 0xfffffef0f0f67836 */ /* 0x000fe20000000000 */
[----:B------:R-:W-:-:S02]  /*dfa0*/  ISETP.GE.AND P2, PT, R249, R177, PT ;  /* 0x000000b1f900720c */ /* 0x000fc40003f46270 */
[----:B------:R-:W-:Y:S02]  /*dfb0*/  FSEL R129, R129, -INF , !P5 ;  /* 0xff80000081817808 */ /* 0x000fe40006800000 */
[----:B------:R-:W-:Y:S02]  /*dfc0*/  ISETP.GE.AND P5, PT, R131, R176, PT ;  /* 0x000000b08300720c */ /* 0x000fe40003fa6270 */
[----:B------:R-:W-:Y:S02]  /*dfd0*/  FMNMX3.FTZ R36, R36, R52, R51, !PT ;  /* 0x0000003424247276 */ /* 0x000fe40007810033 */
[----:B------:R-:W-:Y:S02]  /*dfe0*/  FSEL R110, R35, -INF , P2 ;  /* 0xff800000236e7808 */ /* 0x000fe40001000000 */
[----:B------:R-:W-:Y:S02]  /*dff0*/  ISETP.GE.AND P2, PT, R246, R177, PT ;  /* 0x000000b1f600720c */ /* 0x000fe40003f46270 */
[----:B------:R-:W-:-:S02]  /*e000*/  FSEL R154, R154, -INF , !P5 ;  /* 0xff8000009a9a7808 */ /* 0x000fc40006800000 */
[----:B------:R-:W-:Y:S01]  /*e010*/  FMNMX3.FTZ R35, R36, R225, R224, !PT ;  /* 0x000000e124237276 */ /* 0x000fe200078100e0 */
[----:B------:R-:W-:Y:S01]  /*e020*/  IMAD.MOV.U32 R156, RZ, RZ, R82 ;  /* 0x000000ffff9c7224 */ /* 0x000fe200078e0052 */
[-C--:B------:R-:W-:Y:S02]  /*e030*/  ISETP.GE.AND P5, PT, R92, R176.reuse, PT ;  /* 0x000000b05c00720c */ /* 0x080fe40003fa6270 */
[----:B------:R-:W-:Y:S02]  /*e040*/  FSEL R82, R16, -INF , P2 ;  /* 0xff80000010527808 */ /* 0x000fe40001000000 */
[----:B------:R-:W-:Y:S02]  /*e050*/  FMNMX3.FTZ R16, R35, R223, R222, !PT ;  /* 0x000000df23107276 */ /* 0x000fe400078100de */
[----:B------:R-:W-:Y:S02]  /*e060*/  FSEL R160, R160, -INF , !P5 ;  /* 0xff800000a0a07808 */ /* 0x000fe40006800000 */
[----:B------:R-:W-:-:S02]  /*e070*/  ISETP.GE.AND P5, PT, R96, R176, PT ;  /* 0x000000b06000720c */ /* 0x000fc40003fa6270 */
[----:B------:R-:W-:Y:S02]  /*e080*/  FMNMX3.FTZ R16, R16, R44, R43, !PT ;  /* 0x0000002c10107276 */ /* 0x000fe4000781002b */
[----:B------:R-:W-:Y:S02]  /*e090*/  FSEL R162, R162, -INF , !P5 ;  /* 0xff800000a2a27808 */ /* 0x000fe40006800000 */
[----:B------:R-:W-:Y:S02]  /*e0a0*/  ISETP.GE.AND P5, PT, R252, R176, PT ;  /* 0x000000b0fc00720c */ /* 0x000fe40003fa6270 */
[----:B------:R-:W-:Y:S01]  /*e0b0*/  FMNMX3.FTZ R16, R16, R42, R41, !PT ;  /* 0x0000002a10107276 */ /* 0x000fe20007810029 */
[----:B------:R-:W-:Y:S01]  /*e0c0*/  IMAD.MOV.U32 R167, RZ, RZ, R244 ;  /* 0x000000ffffa77224 */ /* 0x000fe200078e00f4 */
[----:B------:R-:W-:Y:S01]  /*e0d0*/  FSEL R152, R152, -INF , !P5 ;  /* 0xff80000098987808 */ /* 0x000fe20006800000 */
[----:B------:R-:W-:Y:S01]  /*e0e0*/  VIADD R244, R240, 0xfffffef1 ;  /* 0xfffffef1f0f47836 */ /* 0x000fe20000000000 */
[----:B------:R-:W-:-:S02]  /*e0f0*/  ISETP.GE.AND P5, PT, R249, R176, PT ;  /* 0x000000b0f900720c */ /* 0x000fc40003fa6270 */
[----:B------:R-:W-:Y:S01]  /*e100*/  FMNMX3.FTZ R16, R16, R39, R38, !PT ;  /* 0x0000002710107276 */ /* 0x000fe20007810026 */
[----:B------:R-:W-:Y:S01]  /*e110*/  IMAD.MOV.U32 R168, RZ, RZ, R242 ;  /* 0x000000ffffa87224 */ /* 0x000fe200078e00f2 */
[----:B------:R-:W-:Y:S02]  /*e120*/  FSEL R110, R110, -INF , !P5 ;  /* 0xff8000006e6e7808 */ /* 0x000fe40006800000 */
[----:B------:R-:W-:Y:S01]  /*e130*/  FMNMX3.FTZ R16, R16, R27, R221, !PT ;  /* 0x0000001b10107276 */ /* 0x000fe200078100dd */
[----:B------:R-:W-:Y:S01]  /*e140*/  VIADD R242, R240, 0xfffffef8 ;  /* 0xfffffef8f0f27836 */ /* 0x000fe20000000000 */
[----:B------:R-:W-:Y:S02]  /*e150*/  ISETP.GE.AND P5, PT, R246, R176, PT ;  /* 0x000000b0f600720c */ /* 0x000fe40003fa6270 */
        /* <DEDUP_REMOVED lines=8> */
[----:B------:R-:W-:-:S02]  /*e1e0*/  FSEL R37, R24, -INF , !P5 ;  /* 0xff80000018257808 */ /* 0x000fc40006800000 */
[----:B------:R-:W-:Y:S02]  /*e1f0*/  ISETP.GE.AND P5, PT, R242, R176, PT ;  /* 0x000000b0f200720c */ /* 0x000fe40003fa6270 */
[----:B------:R-:W-:Y:S02]  /*e200*/  FSEL R25, R25, -INF , P2 ;  /* 0xff80000019197808 */ /* 0x000fe40001000000 */
[----:B------:R-:W-:Y:S02]  /*e210*/  ISETP.GE.AND P2, PT, R240, R177, PT ;  /* 0x000000b1f000720c */ /* 0x000fe40003f46270 */
[----:B------:R-:W-:Y:S02]  /*e220*/  FMNMX3.FTZ R16, R16, R160, R162, !PT ;  /* 0x000000a010107276 */ /* 0x000fe400078100a2 */
[----:B------:R-:W-:Y:S02]  /*e230*/  FSEL R36, R25, -INF , !P5 ;  /* 0xff80000019247808 */ /* 0x000fe40006800000 */
[----:B------:R-:W-:-:S02]  /*e240*/  ISETP.GE.AND P5, PT, R240, R176, PT ;  /* 0x000000b0f000720c */ /* 0x000fc40003fa6270 */
[----:B------:R-:W-:Y:S02]  /*e250*/  FSEL R19, R19, -INF , P2 ;  /* 0xff80000013137808 */ /* 0x000fe40001000000 */
[----:B------:R-:W-:Y:S02]  /*e260*/  FMNMX3.FTZ R16, R16, R152, R110, !PT ;  /* 0x0000009810107276 */ /* 0x000fe4000781006e */
        /* <DEDUP_REMOVED lines=8> */
[----:B------:R-:W-:-:S04]  /*e2f0*/  ISETP.GE.AND P3, PT, R168, R175, PT ;  /* 0x000000afa800720c */ /* 0x000fc80003f66270 */
[----:B------:R-:W-:Y:S02]  /*e300*/  FSEL R16, R47, -INF , P3 ;  /* 0xff8000002f107808 */ /* 0x000fe40001800000 */
[----:B------:R-:W-:Y:S02]  /*e310*/  ISETP.GE.AND P3, PT, R7, R175, PT ;  /* 0x000000af0700720c */ /* 0x000fe40003f66270 */
[----:B------:R-:W-:Y:S02]  /*e320*/  FSEL R26, R26, -INF , !P1 ;  /* 0xff8000001a1a7808 */ /* 0x000fe40004800000 */
[----:B-1----:R-:W-:Y:S02]  /*e330*/  FMNMX.FTZ R49, R24, R49, !PT ;  /* 0x0000003118317209 */ /* 0x002fe40007810000 */
[----:B------:R-:W-:-:S03]  /*e340*/  FSEL R24, R22, -INF , P3 ;  /* 0xff80000016187808 */ /* 0x000fc60001800000 */
[----:B------:R-:W1:Y:S01]  /*e350*/  SHFL.BFLY PT, R22, R49, 0x1, 0x1f ;  /* 0x0c201f0031167f89 */ /* 0x000e6200000e0000 */
[----:B------:R-:W-:Y:S02]  /*e360*/  ISETP.GE.AND P1, PT, R168, R174, PT ;  /* 0x000000aea800720c */ /* 0x000fe40003f26270 */
[-C--:B------:R-:W-:Y:S02]  /*e370*/  ISETP.GE.AND P4, PT, R167, R175.reuse, PT ;  /* 0x000000afa700720c */ /* 0x080fe40003f86270 */
[----:B------:R-:W-:Y:S02]  /*e380*/  FSEL R19, R48, -INF , P2 ;  /* 0xff80000030137808 */ /* 0x000fe40001000000 */
[----:B------:R-:W-:Y:S02]  /*e390*/  FSEL R16, R16, -INF , !P1 ;  /* 0xff80000010107808 */ /* 0x000fe40004800000 */
[----:B------:R-:W-:Y:S02]  /*e3a0*/  FSEL R25, R25, -INF , !P6 ;  /* 0xff80000019197808 */ /* 0x000fe40007000000 */
[----:B------:R-:W-:-:S02]  /*e3b0*/  ISETP.GE.AND P2, PT, R163, R175, PT ;  /* 0x000000afa300720c */ /* 0x000fc40003f46270 */
[-C--:B------:R-:W-:Y:S02]  /*e3c0*/  ISETP.GE.AND P1, PT, R7, R174.reuse, PT ;  /* 0x000000ae0700720c */ /* 0x080fe40003f26270 */
[-C--:B------:R-:W-:Y:S02]  /*e3d0*/  ISETP.GE.AND P6, PT, R167, R174.reuse, PT ;  /* 0x000000aea700720c */ /* 0x080fe40003fc6270 */
[----:B------:R-:W-:Y:S02]  /*e3e0*/  FSEL R7, R45, -INF , P4 ;  /* 0xff8000002d077808 */ /* 0x000fe40002000000 */
[----:B------:R-:W-:Y:S02]  /*e3f0*/  ISETP.GE.AND P4, PT, R161, R175, PT ;  /* 0x000000afa100720c */ /* 0x000fe40003f86270 */
[----:B------:R-:W-:Y:S02]  /*e400*/  FSEL R19, R19, -INF , !P5 ;  /* 0xff80000013137808 */ /* 0x000fe40006800000 */
        /* <DEDUP_REMOVED lines=8> */
[----:B------:R-:W-:Y:S02]  /*e490*/  FSEL R23, R23, -INF , !P5 ;  /* 0xff80000017177808 */ /* 0x000fe40006800000 */
[-C--:B------:R-:W-:Y:S02]  /*e4a0*/  ISETP.GE.AND P1, PT, R219, R174.reuse, PT ;  /* 0x000000aedb00720c */ /* 0x080fe40003f26270 */
[----:B------:R-:W-:Y:S02]  /*e4b0*/  FSEL R67, R67, -INF , P3 ;  /* 0xff80000043437808 */ /* 0x000fe40001800000 */
[----:B------:R-:W-:Y:S02]  /*e4c0*/  ISETP.GE.AND P5, PT, R220, R174, PT ;  /* 0x000000aedc00720c */ /* 0x000fe40003fa6270 */
[----:B------:R-:W-:-:S02]  /*e4d0*/  ISETP.GE.AND P4, PT, R217, R175, PT ;  /* 0x000000afd900720c */ /* 0x000fc40003f86270 */
[----:B------:R-:W-:Y:S02]  /*e4e0*/  FSEL R220, R62, -INF , !P6 ;  /* 0xff8000003edc7808 */ /* 0x000fe40007000000 */
[----:B------:R-:W-:Y:S02]  /*e4f0*/  FSEL R63, R63, -INF , P2 ;  /* 0xff8000003f3f7808 */ /* 0x000fe40001000000 */
[----:B------:R-:W-:Y:S02]  /*e500*/  ISETP.GE.AND P6, PT, R217, R174, PT ;  /* 0x000000aed900720c */ /* 0x000fe40003fc6270 */
[-C--:B------:R-:W-:Y:S02]  /*e510*/  ISETP.GE.AND P2, PT, R216, R175.reuse, PT ;  /* 0x000000afd800720c */ /* 0x080fe40003f46270 */
[----:B------:R-:W-:Y:S02]  /*e520*/  FSEL R217, R67, -INF , !P1 ;  /* 0xff80000043d97808 */ /* 0x000fe40004800000 */
[----:B------:R-:W-:-:S02]  /*e530*/  ISETP.GE.AND P3, PT, R30, R175, PT ;  /* 0x000000af1e00720c */ /* 0x000fc40003f66270 */
[----:B------:R-:W-:Y:S02]  /*e540*/  ISETP.GE.AND P1, PT, R30, R174, PT ;  /* 0x000000ae1e00720c */ /* 0x000fe40003f26270 */
[----:B------:R-:W-:Y:S02]  /*e550*/  FSEL R219, R63, -INF , !P5 ;  /* 0xff8000003fdb7808 */ /* 0x000fe40006800000 */
[----:B-1----:R-:W-:Y:S02]  /*e560*/  FMNMX.FTZ R30, R49, R22, !PT ;  /* 0x00000016311e7209 */ /* 0x002fe40007810000 */
[----:B------:R-:W-:Y:S02]  /*e570*/  FSEL R66, R66, -INF , P4 ;  /* 0xff80000042427808 */ /* 0x000fe40002000000 */
[----:B------:R-:W-:Y:S02]  /*e580*/  ISETP.GE.AND P5, PT, R216, R174, PT ;  /* 0x000000aed800720c */ /* 0x000fe40003fa6270 */
[----:B------:R-:W-:-:S02]  /*e590*/  ISETP.GE.AND P4, PT, R213, R175, PT ;  /* 0x000000afd500720c */ /* 0x000fc40003f86270 */
[----:B------:R-:W-:Y:S01]  /*e5a0*/  FSEL R71, R71, -INF , P2 ;  /* 0xff80000047477808 */ /* 0x000fe20001000000 */
[----:B------:R-:W-:Y:S01]  /*e5b0*/  IMAD.MOV.U32 R161, RZ, RZ, R69 ;  /* 0x000000ffffa17224 */ /* 0x000fe200078e0045 */
[----:B------:R-:W-:Y:S01]  /*e5c0*/  FSEL R72, R72, -INF , P3 ;  /* 0xff80000048487808 */ /* 0x000fe20001800000 */
[----:B---3--:R-:W-:Y:S01]  /*e5d0*/  FMUL.FTZ R69, R32, R30 ;  /* 0x0000001e20457220 */ /* 0x008fe20000410000 */
[----:B------:R-:W-:Y:S02]  /*e5e0*/  ISETP.GE.AND P2, PT, R213, R174, PT ;  /* 0x000000aed500720c */ /* 0x000fe40003f46270 */
[----:B------:R-:W-:Y:S02]  /*e5f0*/  FSEL R216, R66, -INF , !P6 ;  /* 0xff80000042d87808 */ /* 0x000fe40007000000 */
[----:B------:R-:W-:Y:S02]  /*e600*/  FSEL R213, R71, -INF , !P5 ;  /* 0xff80000047d57808 */ /* 0x000fe40006800000 */
[----:B------:R-:W-:-:S02]  /*e610*/  FSEL R74, R74, -INF , P4 ;  /* 0xff8000004a4a7808 */ /* 0x000fc40002000000 */
[----:B------:R-:W-:Y:S02]  /*e620*/  FSETP.NEU.FTZ.AND P3, PT, R30, -INF , PT ;  /* 0xff8000001e00780b */ /* 0x000fe40003f7d000 */
[CC--:B------:R-:W-:Y:S02]  /*e630*/  ISETP.GE.AND P6, PT, R208.reuse, R175.reuse, PT ;  /* 0x000000afd000720c */ /* 0x0c0fe40003fc6270 */
[-C--:B------:R-:W-:Y:S02]  /*e640*/  ISETP.GE.AND P5, PT, R208, R174.reuse, PT ;  /* 0x000000aed000720c */ /* 0x080fe40003fa6270 */
[----:B------:R-:W-:Y:S02]  /*e650*/  FSEL R208, R72, -INF , !P1 ;  /* 0xff80000048d07808 */ /* 0x000fe40004800000 */
[C---:B------:R-:W-:Y:S02]  /*e660*/  ISETP.GE.AND P1, PT, R207.reuse, R175, PT ;  /* 0x000000afcf00720c */ /* 0x040fe40003f26270 */
[----:B------:R-:W-:-:S02]  /*e670*/  ISETP.GE.AND P4, PT, R207, R174, PT ;  /* 0x000000aecf00720c */ /* 0x000fc40003f86270 */
[----:B------:R-:W-:Y:S02]  /*e680*/  FSEL R207, R74, -INF , !P2 ;  /* 0xff8000004acf7808 */ /* 0x000fe40005000000 */
[----:B------:R-:W-:Y:S02]  /*e690*/  FSEL R22, R30, RZ, P3 ;  /* 0x000000ff1e167208 */ /* 0x000fe40001800000 */
[-C--:B------:R-:W-:Y:S02]  /*e6a0*/  ISETP.GE.AND P2, PT, R206, R175.reuse, PT ;  /* 0x000000afce00720c */ /* 0x080fe40003f46270 */
[----:B------:R-:W-:Y:S02]  /*e6b0*/  FSEL R76, R76, -INF , P6 ;  /* 0xff8000004c4c7808 */ /* 0x000fe40003000000 */
[----:B------:R-:W-:Y:S02]  /*e6c0*/  FSEL R69, R69, RZ, P3 ;  /* 0x000000ff45457208 */ /* 0x000fe40001800000 */
[----:B------:R-:W-:-:S02]  /*e6d0*/  ISETP.GE.AND P3, PT, R157, R175, PT ;  /* 0x000000af9d00720c */ /* 0x000fc40003f66270 */
[----:B------:R-:W-:Y:S02]  /*e6e0*/  FSEL R78, R78, -INF , P1 ;  /* 0xff8000004e4e7808 */ /* 0x000fe40000800000 */
[-C--:B------:R-:W-:Y:S02]  /*e6f0*/  ISETP.GE.AND P6, PT, R206, R174.reuse, PT ;  /* 0x000000aece00720c */ /* 0x080fe40003fc6270 */
[----:B------:R-:W-:Y:S02]  /*e700*/  ISETP.GE.AND P1, PT, R205, R175, PT ;  /* 0x000000afcd00720c */ /* 0x000fe40003f26270 */
[----:B------:R-:W-:Y:S02]  /*e710*/  FSEL R206, R76, -INF , !P5 ;  /* 0xff8000004cce7808 */ /* 0x000fe40006800000 */
[----:B------:R-:W-:Y:S02]  /*e720*/  FSEL R79, R79, -INF , P2 ;  /* 0xff8000004f4f7808 */ /* 0x000fe40001000000 */
[----:B------:R-:W-:-:S02]  /*e730*/  ISETP.GE.AND P5, PT, R157, R174, PT ;  /* 0x000000ae9d00720c */ /* 0x000fc40003fa6270 */
[-C--:B------:R-:W-:Y:S02]  /*e740*/  ISETP.GE.AND P2, PT, R159, R175.reuse, PT ;  /* 0x000000af9f00720c */ /* 0x080fe40003f46270 */
[----:B------:R-:W-:Y:S02]  /*e750*/  FSEL R84, R84, -INF , P3 ;  /* 0xff80000054547808 */ /* 0x000fe40001800000 */
[----:B------:R-:W-:Y:S02]  /*e760*/  FSEL R157, R78, -INF , !P4 ;  /* 0xff8000004e9d7808 */ /* 0x000fe40006000000 */
[----:B------:R-:W-:Y:S02]  /*e770*/  ISETP.GE.AND P4, PT, R205, R174, PT ;  /* 0x000000aecd00720c */ /* 0x000fe40003f86270 */
[----:B------:R-:W-:Y:S02]  /*e780*/  ISETP.GE.AND P3, PT, R156, R175, PT ;  /* 0x000000af9c00720c */ /* 0x000fe40003f66270 */
[----:B------:R-:W-:-:S02]  /*e790*/  FSEL R83, R83, -INF , P1 ;  /* 0xff80000053537808 */ /* 0x000fc40000800000 */
[----:B------:R-:W-:Y:S02]  /*e7a0*/  FSEL R205, R79, -INF , !P6 ;  /* 0xff8000004fcd7808 */ /* 0x000fe40007000000 */
[----:B------:R-:W-:Y:S02]  /*e7b0*/  ISETP.GE.AND P1, PT, R158, R175, PT ;  /* 0x000000af9e00720c */ /* 0x000fe40003f26270 */
[-C--:B------:R-:W-:Y:S02]  /*e7c0*/  ISETP.GE.AND P6, PT, R159, R174.reuse, PT ;  /* 0x000000ae9f00720c */ /* 0x080fe40003fc6270 */
[----:B------:R-:W-:Y:S02]  /*e7d0*/  FSEL R204, R84, -INF , !P5 ;  /* 0xff80000054cc7808 */ /* 0x000fe40006800000 */
[----:B------:R-:W-:Y:S02]  /*e7e0*/  FSEL R87, R87, -INF , P2 ;  /* 0xff80000057577808 */ /* 0x000fe40001000000 */
[----:B------:R-:W-:-:S02]  /*e7f0*/  ISETP.GE.AND P5, PT, R156, R174, PT ;  /* 0x000000ae9c00720c */ /* 0x000fc40003fa6270 */
[-C--:B------:R-:W-:Y:S02]  /*e800*/  ISETP.GE.AND P2, PT, R155, R175.reuse, PT ;  /* 0x000000af9b00720c */ /* 0x080fe40003f46270 */
[----:B------:R-:W-:Y:S02]  /*e810*/  FSEL R156, R83, -INF , !P4 ;  /* 0xff800000539c7808 */ /* 0x000fe40006000000 */
[----:B------:R-:W-:Y:S01]  /*e820*/  FSEL R86, R86, -INF , P3 ;  /* 0xff80000056567808 */ /* 0x000fe20001800000 */
[----:B------:R-:W-:Y:S01]  /*e830*/  FADD.FTZ R22, R20, -R22 ;  /* 0x8000001614167221 */ /* 0x000fe20000010000 */
[----:B------:R-:W-:Y:S02]  /*e840*/  ISETP.GE.AND P4, PT, R158, R174, PT ;  /* 0x000000ae9e00720c */ /* 0x000fe40003f86270 */
[----:B------:R-:W-:Y:S02]  /*e850*/  ISETP.GE.AND P3, PT, R153, R175, PT ;  /* 0x000000af9900720c */ /* 0x000fe40003f66270 */
[----:B------:R-:W-:Y:S01]  /*e860*/  FSEL R90, R90, -INF , P1 ;  /* 0xff8000005a5a7808 */ /* 0x000fe20000800000 */
[----:B------:R-:W-:Y:S01]  /*e870*/  FFMA.FTZ R20, R161, R32, -R69 ;  /* 0x00000020a1147223 */ /* 0x000fe20000010845 */
[----:B------:R-:W-:-:S02]  /*e880*/  FSEL R168, R87, -INF , !P6 ;  /* 0xff80000057a87808 */ /* 0x000fc40007000000 */
[-C--:B------:R-:W-:Y:S02]  /*e890*/  ISETP.GE.AND P1, PT, R149, R175.reuse, PT ;  /* 0x000000af9500720c */ /* 0x080fe40003f26270 */
[-C--:B------:R-:W-:Y:S02]  /*e8a0*/  ISETP.GE.AND P6, PT, R155, R174.reuse, PT ;  /* 0x000000ae9b00720c */ /* 0x080fe40003fc6270 */
[----:B------:R-:W-:Y:S02]  /*e8b0*/  FSEL R89, R89, -INF , P2 ;  /* 0xff80000059597808 */ /* 0x000fe40001000000 */
[----:B------:R-:W-:Y:S02]  /*e8c0*/  FSEL R161, R86, -INF , !P5 ;  /* 0xff80000056a17808 */ /* 0x000fe40006800000 */
[----:B------:R-:W-:Y:S02]  /*e8d0*/  ISETP.GE.AND P2, PT, R198, R175, PT ;  /* 0x000000afc600720c */ /* 0x000fe40003f46270 */
[----:B------:R-:W-:-:S02]  /*e8e0*/  ISETP.GE.AND P5, PT, R153, R174, PT ;  /* 0x000000ae9900720c */ /* 0x000fc40003fa6270 */
[----:B------:R-:W-:Y:S02]  /*e8f0*/  FSEL R163, R90, -INF , !P4 ;  /* 0xff8000005aa37808 */ /* 0x000fe40006000000 */
[----:B------:R-:W-:Y:S02]  /*e900*/  FSEL R94, R94, -INF , P3 ;  /* 0xff8000005e5e7808 */ /* 0x000fe40001800000 */
[----:B------:R-:W-:Y:S02]  /*e910*/  ISETP.GE.AND P4, PT, R149, R174, PT ;  /* 0x000000ae9500720c */ /* 0x000fe40003f86270 */
[----:B------:R-:W-:Y:S02]  /*e920*/  ISETP.GE.AND P3, PT, R248, R175, PT ;  /* 0x000000aff800720c */ /* 0x000fe40003f66270 */
[----:B------:R-:W-:Y:S02]  /*e930*/  FSEL R93, R93, -INF , P1 ;  /* 0xff8000005d5d7808 */ /* 0x000fe40000800000 */
[----:B------:R-:W-:-:S02]  /*e940*/  FSEL R167, R89, -INF , !P6 ;  /* 0xff80000059a77808 */ /* 0x000fc40007000000 */
[-C--:B------:R-:W-:Y:S02]  /*e950*/  ISETP.GE.AND P6, PT, R198, R174.reuse, PT ;  /* 0x000000aec600720c */ /* 0x080fe40003fc6270 */
[----:B------:R-:W-:Y:S02]  /*e960*/  ISETP.GE.AND P1, PT, R199, R175, PT ;  /* 0x000000afc700720c */ /* 0x000fe40003f26270 */
[----:B------:R-:W-:Y:S02]  /*e970*/  FSEL R97, R97, -INF , P2 ;  /* 0xff80000061617808 */ /* 0x000fe40001000000 */
[----:B------:R-:W-:Y:S02]  /*e980*/  FSEL R198, R94, -INF , !P5 ;  /* 0xff8000005ec67808 */ /* 0x000fe40006800000 */
        /* <DEDUP_REMOVED lines=9> */
[CC--:B------:R-:W-:Y:S02]  /*ea20*/  ISETP.GE.AND P3, PT, R203.reuse, R175.reuse, PT ;  /* 0x000000afcb00720c */ /* 0x0c0fe40003f66270 */
[-C--:B------:R-:W-:Y:S02]  /*ea30*/  ISETP.GE.AND P5, PT, R203, R174.reuse, PT ;  /* 0x000000aecb00720c */ /* 0x080fe40003fa6270 */
[----:B------:R-:W-:Y:S02]  /*ea40*/  FSEL R203, R101, -INF , !P4 ;  /* 0xff80000065cb7808 */ /* 0x000fe40006000000 */
[C---:B------:R-:W-:Y:S02]  /*ea50*/  ISETP.GE.AND P1, PT, R202.reuse, R175, PT ;  /* 0x000000afca00720c */ /* 0x040fe40003f26270 */
[----:B------:R-:W-:-:S02]  /*ea60*/  ISETP.GE.AND P4, PT, R202, R174, PT ;  /* 0x000000aeca00720c */ /* 0x000fc40003f86270 */
[----:B------:R-:W-:Y:S02]  /*ea70*/  FSEL R202, R100, -INF , P2 ;  /* 0xff80000064ca7808 */ /* 0x000fe40001000000 */
[----:B------:R-:W-:Y:S02]  /*ea80*/  FSEL R107, R107, -INF , P3 ;  /* 0xff8000006b6b7808 */ /* 0x000fe40001800000 */
[----:B------:R-:W-:Y:S02]  /*ea90*/  FSEL R202, R202, -INF , !P6 ;  /* 0xff800000caca7808 */ /* 0x000fe40007000000 */
[----:B------:R-:W-:Y:S02]  /*eaa0*/  FSEL R104, R104, -INF , P1 ;  /* 0xff80000068687808 */ /* 0x000fe40000800000 */
[C---:B------:R-:W-:Y:S02]  /*eab0*/  ISETP.GE.AND P2, PT, R200.reuse, R175, PT ;  /* 0x000000afc800720c */ /* 0x040fe40003f46270 */
[----:B------:R-:W-:-:S02]  /*eac0*/  ISETP.GE.AND P6, PT, R200, R174, PT ;  /* 0x000000aec800720c */ /* 0x000fc40003fc6270 */
[-C--:B------:R-:W-:Y:S02]  /*ead0*/  ISETP.GE.AND P1, PT, R186, R175.reuse, PT ;  /* 0x000000afba00720c */ /* 0x080fe40003f26270 */
[----:B------:R-:W-:Y:S02]  /*eae0*/  FSEL R200, R107, -INF , !P5 ;  /* 0xff8000006bc87808 */ /* 0x000fe40006800000 */
[C---:B------:R-:W-:Y:S02]  /*eaf0*/  ISETP.GE.AND P3, PT, R196.reuse, R175, PT ;  /* 0x000000afc400720c */ /* 0x040fe40003f66270 */
[-C--:B------:R-:W-:Y:S02]  /*eb00*/  ISETP.GE.AND P5, PT, R196, R174.reuse, PT ;  /* 0x000000aec400720c */ /* 0x080fe40003fa6270 */
[----:B------:R-:W-:Y:S02]  /*eb10*/  FSEL R196, R104, -INF , !P4 ;  /* 0xff80000068c47808 */ /* 0x000fe40006000000 */
[----:B------:R-:W-:-:S02]  /*eb20*/  ISETP.GE.AND P4, PT, R186, R174, PT ;  /* 0x000000aeba00720c */ /* 0x000fc40003f86270 */
[----:B------:R-:W-:Y:S02]  /*eb30*/  FSEL R114, R114, -INF , P1 ;  /* 0xff80000072727808 */ /* 0x000fe40000800000 */
[C---:B------:R-:W-:Y:S02]  /*eb40*/  ISETP.GE.AND P1, PT, R231.reuse, R175, PT ;  /* 0x000000afe700720c */ /* 0x040fe40003f26270 */
[----:B------:R-:W-:Y:S02]  /*eb50*/  FSEL R158, R114, -INF , !P4 ;  /* 0xff800000729e7808 */ /* 0x000fe40006000000 */
[----:B------:R-:W-:Y:S02]  /*eb60*/  FSEL R108, R108, -INF , P3 ;  /* 0xff8000006c6c7808 */ /* 0x000fe40001800000 */
[----:B------:R-:W-:Y:S02]  /*eb70*/  ISETP.GE.AND P4, PT, R231, R174, PT ;  /* 0x000000aee700720c */ /* 0x000fe40003f86270 */
[----:B------:R-:W-:-:S02]  /*eb80*/  FSEL R115, R115, -INF , P1 ;  /* 0xff80000073737808 */ /* 0x000fc40000800000 */
[-C--:B------:R-:W-:Y:S02]  /*eb90*/  ISETP.GE.AND P3, PT, R233, R175.reuse, PT ;  /* 0x000000afe900720c */ /* 0x080fe40003f66270 */
[----:B------:R-:W-:Y:S02]  /*eba0*/  ISETP.GE.AND P1, PT, R228, R175, PT ;  /* 0x000000afe400720c */ /* 0x000fe40003f26270 */
[----:B------:R-:W-:Y:S02]  /*ebb0*/  FSEL R159, R108, -INF , !P5 ;  /* 0xff8000006c9f7808 */ /* 0x000fe40006800000 */
[----:B------:R-:W-:Y:S02]  /*ebc0*/  FSEL R149, R115, -INF , !P4 ;  /* 0xff80000073957808 */ /* 0x000fe40006000000 */
[----:B------:R-:W-:Y:S02]  /*ebd0*/  ISETP.GE.AND P5, PT, R233, R174, PT ;  /* 0x000000aee900720c */ /* 0x000fe40003fa6270 */
[----:B------:R-:W-:-:S02]  /*ebe0*/  FSEL R118, R118, -INF , P3 ;  /* 0xff80000076767808 */ /* 0x000fc40001800000 */
[-C--:B------:R-:W-:Y:S02]  /*ebf0*/  ISETP.GE.AND P4, PT, R228, R174.reuse, PT ;  /* 0x000000aee400720c */ /* 0x080fe40003f86270 */
[----:B------:R-:W-:Y:S02]  /*ec00*/  FSEL R123, R123, -INF , P1 ;  /* 0xff8000007b7b7808 */ /* 0x000fe40000800000 */
[----:B------:R-:W-:Y:S01]  /*ec10*/  ISETP.GE.AND P1, PT, R64, R175, PT ;  /* 0x000000af4000720c */ /* 0x000fe20003f26270 */
[----:B------:R-:W-:Y:S01]  /*ec20*/  IMAD.MOV.U32 R62, RZ, RZ, R127 ;  /* 0x000000ffff3e7224 */ /* 0x000fe200078e007f */
[----:B------:R-:W-:Y:S02]  /*ec30*/  FSEL R153, R118, -INF , !P5 ;  /* 0xff80000076997808 */ /* 0x000fe40006800000 */
[----:B------:R-:W-:Y:S02]  /*ec40*/  FSEL R127, R123, -INF , !P4 ;  /* 0xff8000007b7f7808 */ /* 0x000fe40006000000 */
[----:B------:R-:W-:-:S02]  /*ec50*/  ISETP.GE.AND P4, PT, R64, R174, PT ;  /* 0x000000ae4000720c */ /* 0x000fc40003f86270 */
[----:B------:R-:W-:Y:S02]  /*ec60*/  FSEL R118, R125, -INF , P1 ;  /* 0xff8000007d767808 */ /* 0x000fe40000800000 */
[-C--:B------:R-:W-:Y:S02]  /*ec70*/  ISETP.GE.AND P1, PT, R40, R175.reuse, PT ;  /* 0x000000af2800720c */ /* 0x080fe40003f26270 */
[----:B------:R-:W-:Y:S02]  /*ec80*/  FSEL R118, R118, -INF , !P4 ;  /* 0xff80000076767808 */ /* 0x000fe40006000000 */
[----:B------:R-:W-:Y:S02]  /*ec90*/  ISETP.GE.AND P4, PT, R40, R174, PT ;  /* 0x000000ae2800720c */ /* 0x000fe40003f86270 */
[----:B------:R-:W-:Y:S02]  /*eca0*/  FSEL R101, R210, -INF , P1 ;  /* 0xff800000d2657808 */ /* 0x000fe40000800000 */
[----:B------:R-:W-:-:S02]  /*ecb0*/  ISETP.GE.AND P1, PT, R17, R175, PT ;  /* 0x000000af1100720c */ /* 0x000fc40003f26270 */
[----:B------:R-:W-:Y:S02]  /*ecc0*/  FSEL R101, R101, -INF , !P4 ;  /* 0xff80000065657808 */ /* 0x000fe40006000000 */
[----:B------:R-:W-:Y:S02]  /*ecd0*/  ISETP.GE.AND P4, PT, R17, R174, PT ;  /* 0x000000ae1100720c */ /* 0x000fe40003f86270 */
[----:B------:R-:W-:-:S04]  /*ece0*/  FMNMX3.FTZ R17, R0, R4, R26, !PT ;  /* 0x0000000400117276 */ /* 0x000fc8000781001a */
[----:B------:R-:W-:-:S04]  /*ecf0*/  FMNMX3.FTZ R17, R17, R25, R19, !PT ;  /* 0x0000001911117276 */ /* 0x000fc80007810013 */
[----:B------:R-:W-:Y:S02]  /*ed00*/  FMNMX3.FTZ R17, R17, R16, R7, !PT ;  /* 0x0000001011117276 */ /* 0x000fe40007810007 */
[----:B------:R-:W-:Y:S02]  /*ed10*/  FSEL R112, R112, -INF , P2 ;  /* 0xff80000070707808 */ /* 0x000fe40001000000 */
[----:B------:R-:W-:Y:S02]  /*ed20*/  FMNMX3.FTZ R17, R17, R23, R24, !PT ;  /* 0x0000001711117276 */ /* 0x000fe40007810018 */
        /* <DEDUP_REMOVED lines=9> */
[----:B------:R-:W-:Y:S02]  /*edc0*/  ISETP.GE.AND P6, PT, R230, R174, PT ;  /* 0x000000aee600720c */ /* 0x000fe40003fc6270 */
[----:B------:R-:W-:Y:S02]  /*edd0*/  FSEL R119, R119, -INF , P2 ;  /* 0xff80000077777808 */ /* 0x000fe40001000000 */
[----:B------:R-:W-:Y:S02]  /*ede0*/  FMNMX3.FTZ R17, R17, R213, R208, !PT ;  /* 0x000000d511117276 */ /* 0x000fe400078100d0 */
[----:B------:R-:W-:Y:S01]  /*edf0*/  ISETP.GE.AND P2, PT, R227, R175, PT ;  /* 0x000000afe300720c */ /* 0x000fe20003f46270 */
[----:B------:R-:W-:Y:S01]  /*ee00*/  FFMA.FTZ R100, R148, R32, -R69 ;  /* 0x0000002094647223 */ /* 0x000fe20000010845 */
[----:B------:R-:W-:Y:S02]  /*ee10*/  FSEL R120, R120, -INF , P3 ;  /* 0xff80000078787808 */ /* 0x000fe40001800000 */
[----:B------:R-:W-:-:S02]  /*ee20*/  FSEL R148, R119, -INF , !P6 ;  /* 0xff80000077947808 */ /* 0x000fc40007000000 */
[----:B------:R-:W-:Y:S02]  /*ee30*/  ISETP.GE.AND P3, PT, R226, R175, PT ;  /* 0x000000afe200720c */ /* 0x000fe40003f66270 */
[----:B------:R-:W-:Y:S02]  /*ee40*/  FMNMX3.FTZ R17, R17, R207, R206, !PT ;  /* 0x000000cf11117276 */ /* 0x000fe400078100ce */
[----:B------:R-:W-:Y:S02]  /*ee50*/  ISETP.GE.AND P6, PT, R227, R174, PT ;  /* 0x000000aee300720c */ /* 0x000fe40003fc6270 */
[----:B------:R-:W-:Y:S02]  /*ee60*/  FSEL R45, R122, -INF , P2 ;  /* 0xff8000007a2d7808 */ /* 0x000fe40001000000 */
        /* <DEDUP_REMOVED lines=8> */
[----:B------:R-:W-:Y:S01]  /*eef0*/  FMNMX3.FTZ R17, R17, R204, R156, !PT ;  /* 0x000000cc11117276 */ /* 0x000fe2000781009c */
[----:B------:R-:W-:Y:S01]  /*ef00*/  IMAD.MOV.U32 R63, RZ, RZ, R98 ;  /* 0x000000ffff3f7224 */ /* 0x000fe200078e0062 */
[----:B------:R-:W-:Y:S02]  /*ef10*/  FSEL R107, R107, -INF , !P6 ;  /* 0xff8000006b6b7808 */ /* 0x000fe40007000000 */
[----:B------:R-:W-:Y:S02]  /*ef20*/  ISETP.GE.AND P6, PT, R29, R174, PT ;  /* 0x000000ae1d00720c */ /* 0x000fe40003fc6270 */
[----:B------:R-:W-:Y:S01]  /*ef30*/  FSEL R98, R209, -INF , P2 ;  /* 0xff800000d1627808 */ /* 0x000fe20001000000 */
[----:B------:R-:W-:Y:S01]  /*ef40*/  IMAD.MOV.U32 R67, RZ, RZ, R88 ;  /* 0x000000ffff437224 */ /* 0x000fe200078e0058 */
[----:B------:R-:W-:Y:S02]  /*ef50*/  FSEL R104, R128, -INF , P3 ;  /* 0xff80000080687808 */ /* 0x000fe40001800000 */
[----:B------:R-:W-:-:S02]  /*ef60*/  FMNMX3.FTZ R17, R17, R168, R161, !PT ;  /* 0x000000a811117276 */ /* 0x000fc400078100a1 */
[-C--:B------:R-:W-:Y:S02]  /*ef70*/  ISETP.GE.AND P3, PT, R18, R175.reuse, PT ;  /* 0x000000af1200720c */ /* 0x080fe40003f66270 */
[----:B------:R-:W-:Y:S02]  /*ef80*/  FSEL R98, R98, -INF , !P6 ;  /* 0xff80000062627808 */ /* 0x000fe40007000000 */
[C---:B------:R-:W-:Y:S02]  /*ef90*/  ISETP.GE.AND P2, PT, R95.reuse, R175, PT ;  /* 0x000000af5f00720c */ /* 0x040fe40003f46270 */
[----:B------:R-:W-:Y:S02]  /*efa0*/  ISETP.GE.AND P6, PT, R95, R174, PT ;  /* 0x000000ae5f00720c */ /* 0x000fe40003fc6270 */
[----:B------:R-:W-:Y:S02]  /*efb0*/  FMNMX3.FTZ R17, R17, R163, R167, !PT ;  /* 0x000000a311117276 */ /* 0x000fe400078100a7 */
[----:B------:R-:W-:-:S02]  /*efc0*/  FSEL R95, R212, -INF , P3 ;  /* 0xff800000d45f7808 */ /* 0x000fc40001800000 */
[-C--:B------:R-:W-:Y:S01]  /*efd0*/  ISETP.GE.AND P3, PT, R67, R175.reuse, PT ;  /* 0x000000af4300720c */ /* 0x080fe20003f66270 */
[----:B------:R-:W-:Y:S01]  /*efe0*/  IMAD.MOV.U32 R49, RZ, RZ, R91 ;  /* 0x000000ffff317224 */ /* 0x000fe200078e005b */
[----:B------:R-:W-:Y:S02]  /*eff0*/  FMNMX3.FTZ R17, R17, R198, R197, !PT ;  /* 0x000000c611117276 */ /* 0x000fe400078100c5 */
[----:B------:R-:W-:Y:S02]  /*f000*/  FSEL R87, R215, -INF , P3 ;  /* 0xff800000d7577808 */ /* 0x000fe40001800000 */
[----:B------:R-:W-:Y:S02]  /*f010*/  ISETP.GE.AND P3, PT, R62, R175, PT ;  /* 0x000000af3e00720c */ /* 0x000fe40003f66270 */
[----:B------:R-:W-:Y:S01]  /*f020*/  FMNMX3.FTZ R17, R17, R199, R201, !PT ;  /* 0x000000c711117276 */ /* 0x000fe200078100c9 */
[----:B------:R-:W-:Y:S01]  /*f030*/  IMAD.MOV.U32 R47, RZ, RZ, R131 ;  /* 0x000000ffff2f7224 */ /* 0x000fe200078e0083 */
[----:B------:R-:W-:-:S02]  /*f040*/  FSEL R94, R211, -INF , P1 ;  /* 0xff800000d35e7808 */ /* 0x000fc40000800000 */
[----:B------:R-:W-:Y:S02]  /*f050*/  ISETP.GE.AND P1, PT, R49, R175, PT ;  /* 0x000000af3100720c */ /* 0x000fe40003f26270 */
[----:B------:R-:W-:Y:S01]  /*f060*/  FSEL R78, R9, -INF , P3 ;  /* 0xff800000094e7808 */ /* 0x000fe20001800000 */
[--C-:B------:R-:W-:Y:S01]  /*f070*/  FFMA.FTZ R66, R80, R32, -R69.reuse ;  /* 0x0000002050427223 */ /* 0x100fe20000010845 */
[----:B------:R-:W-:Y:S02]  /*f080*/  FMNMX3.FTZ R9, R17, R203, R202, !PT ;  /* 0x000000cb11097276 */ /* 0x000fe400078100ca */
[----:B------:R-:W-:Y:S02]  /*f090*/  FSEL R80, R218, -INF , P1 ;  /* 0xff800000da507808 */ /* 0x000fe40000800000 */
[----:B------:R-:W-:Y:S02]  /*f0a0*/  ISETP.GE.AND P1, PT, R47, R175, PT ;  /* 0x000000af2f00720c */ /* 0x000fe40003f26270 */
[----:B------:R-:W-:Y:S01]  /*f0b0*/  FMNMX3.FTZ R9, R9, R200, R196, !PT ;  /* 0x000000c809097276 */ /* 0x000fe200078100c4 */
[----:B------:R-:W-:Y:S01]  /*f0c0*/  FFMA.FTZ R64, R77, R32, -R69 ;  /* 0x000000204d407223 */ /* 0x000fe20000010845 */
[----:B------:R-:W-:-:S02]  /*f0d0*/  FSEL R77, R8, -INF , P1 ;  /* 0xff800000084d7808 */ /* 0x000fc40000800000 */
[----:B------:R-:W-:Y:S02]  /*f0e0*/  FMNMX3.FTZ R8, R9, R186, R159, !PT ;  /* 0x000000ba09087276 */ /* 0x000fe4000781009f */
[----:B------:R-:W-:Y:S02]  /*f0f0*/  ISETP.GE.AND P5, PT, R229, R174, PT ;  /* 0x000000aee500720c */ /* 0x000fe40003fa6270 */
[----:B------:R-:W-:Y:S02]  /*f100*/  FMNMX3.FTZ R8, R8, R158, R155, !PT ;  /* 0x0000009e08087276 */ /* 0x000fe4000781009b */
[----:B------:R-:W-:Y:S02]  /*f110*/  FSEL R131, R120, -INF , !P5 ;  /* 0xff80000078837808 */ /* 0x000fe40006800000 */
[----:B------:R-:W-:Y:S02]  /*f120*/  FMNMX3.FTZ R8, R8, R153, R149, !PT ;  /* 0x0000009908087276 */ /* 0x000fe40007810095 */
[----:B------:R-:W-:-:S02]  /*f130*/  ISETP.GE.AND P5, PT, R226, R174, PT ;  /* 0x000000aee200720c */ /* 0x000fc40003fa6270 */
[----:B------:R-:W-:Y:S02]  /*f140*/  FMNMX3.FTZ R8, R8, R148, R131, !PT ;  /* 0x0000009408087276 */ /* 0x000fe40007810083 */
[----:B------:R-:W-:Y:S02]  /*f150*/  FSEL R122, R122, -INF , !P5 ;  /* 0xff8000007a7a7808 */ /* 0x000fe40006800000 */
[----:B------:R-:W-:Y:S02]  /*f160*/  ISETP.GE.AND P5, PT, R57, R174, PT ;  /* 0x000000ae3900720c */ /* 0x000fe40003fa6270 */
[----:B------:R-:W-:Y:S02]  /*f170*/  FMNMX3.FTZ R8, R8, R127, R126, !PT ;  /* 0x0000007f08087276 */ /* 0x000fe4000781007e */
[----:B------:R-:W-:Y:S02]  /*f180*/  FSEL R104, R104, -INF , !P5 ;  /* 0xff80000068687808 */ /* 0x000fe40006800000 */
[----:B------:R-:W-:-:S02]  /*f190*/  FMNMX3.FTZ R8, R8, R122, R118, !PT ;  /* 0x0000007a08087276 */ /* 0x000fc40007810076 */
[-C--:B------:R-:W-:Y:S02]  /*f1a0*/  ISETP.GE.AND P5, PT, R18, R174.reuse, PT ;  /* 0x000000ae1200720c */ /* 0x080fe40003fa6270 */
[----:B------:R-:W-:Y:S02]  /*f1b0*/  FMNMX3.FTZ R8, R8, R107, R104, !PT ;  /* 0x0000006b08087276 */ /* 0x000fe40007810068 */
[----:B------:R-:W-:Y:S02]  /*f1c0*/  FSEL R95, R95, -INF , !P5 ;  /* 0xff8000005f5f7808 */ /* 0x000fe40006800000 */
[----:B------:R-:W-:Y:S02]  /*f1d0*/  FSEL R90, R214, -INF , P2 ;  /* 0xff800000d65a7808 */ /* 0x000fe40001000000 */
[----:B------:R-:W-:Y:S02]  /*f1e0*/  ISETP.GE.AND P5, PT, R67, R174, PT ;  /* 0x000000ae4300720c */ /* 0x000fe40003fa6270 */
[----:B------:R-:W-:-:S02]  /*f1f0*/  FSEL R94, R94, -INF , !P4 ;  /* 0xff8000005e5e7808 */ /* 0x000fc40006000000 */
[----:B------:R-:W-:Y:S02]  /*f200*/  ISETP.GE.AND P2, PT, R63, R175, PT ;  /* 0x000000af3f00720c */ /* 0x000fe40003f46270 */
[----:B------:R-:W-:Y:S01]  /*f210*/  FMNMX3.FTZ R8, R8, R101, R98, !PT ;  /* 0x0000006508087276 */ /* 0x000fe20007810062 */
[----:B------:R-:W-:Y:S01]  /*f220*/  IMAD.MOV.U32 R48, RZ, RZ, R92 ;  /* 0x000000ffff307224 */ /* 0x000fe200078e005c */
[-C--:B------:R-:W-:Y:S01]  /*f230*/  ISETP.GE.AND P4, PT, R49, R174.reuse, PT ;  /* 0x000000ae3100720c */ /* 0x080fe20003f86270 */
[----:B------:R-:W-:Y:S01]  /*f240*/  IMAD.MOV.U32 R50, RZ, RZ, R96 ;  /* 0x000000ffff327224 */ /* 0x000fe200078e0060 */
[----:B------:R-:W-:Y:S02]  /*f250*/  FSEL R90, R90, -INF , !P6 ;  /* 0xff8000005a5a7808 */ /* 0x000fe40007000000 */
[----:B------:R-:W-:Y:S02]  /*f260*/  ISETP.GE.AND P6, PT, R63, R174, PT ;  /* 0x000000ae3f00720c */ /* 0x000fe40003fc6270 */
[----:B------:R-:W-:-:S02]  /*f270*/  FSEL R87, R87, -INF , !P5 ;  /* 0xff80000057577808 */ /* 0x000fc40006800000 */
[----:B------:R-:W-:Y:S02]  /*f280*/  FSEL R21, R21, -INF , P2 ;  /* 0xff80000015157808 */ /* 0x000fe40001000000 */
[----:B------:R-:W-:Y:S02]  /*f290*/  FMNMX3.FTZ R8, R8, R95, R94, !PT ;  /* 0x0000005f08087276 */ /* 0x000fe4000781005e */
[-C--:B------:R-:W-:Y:S02]  /*f2a0*/  ISETP.GE.AND P5, PT, R62, R174.reuse, PT ;  /* 0x000000ae3e00720c */ /* 0x080fe40003fa6270 */
[----:B------:R-:W-:Y:S02]  /*f2b0*/  FSEL R80, R80, -INF , !P4 ;  /* 0xff80000050507808 */ /* 0x000fe40006000000 */
[----:B------:R-:W-:Y:S02]  /*f2c0*/  ISETP.GE.AND P2, PT, R48, R175, PT ;  /* 0x000000af3000720c */ /* 0x000fe40003f46270 */
[----:B------:R-:W-:-:S02]  /*f2d0*/  ISETP.GE.AND P4, PT, R47, R174, PT ;  /* 0x000000ae2f00720c */ /* 0x000fc40003f86270 */
[----:B------:R-:W-:Y:S02]  /*f2e0*/  FSEL R79, R21, -INF , !P6 ;  /* 0xff800000154f7808 */ /* 0x000fe40007000000 */
[-C--:B------:R-:W-:Y:S02]  /*f2f0*/  ISETP.GE.AND P3, PT, R50, R175.reuse, PT ;  /* 0x000000af3200720c */ /* 0x080fe40003f66270 */
[----:B------:R-:W-:Y:S02]  /*f300*/  FMNMX3.FTZ R8, R8, R90, R87, !PT ;  /* 0x0000005a08087276 */ /* 0x000fe40007810057 */
[----:B------:R-:W-:Y:S02]  /*f310*/  ISETP.GE.AND P1, PT, R252, R175, PT ;  /* 0x000000affc00720c */ /* 0x000fe40003f26270 */
[----:B------:R-:W-:Y:S02]  /*f320*/  ISETP.GE.AND P6, PT, R48, R174, PT ;  /* 0x000000ae3000720c */ /* 0x000fe40003fc6270 */
[----:B------:R-:W-:-:S02]  /*f330*/  FSEL R78, R78, -INF , !P5 ;  /* 0xff8000004e4e7808 */ /* 0x000fc40006800000 */
[----:B------:R-:W-:Y:S02]  /*f340*/  FSEL R11, R11, -INF , P2 ;  /* 0xff8000000b0b7808 */ /* 0x000fe40001000000 */
[----:B------:R-:W-:Y:S02]  /*f350*/  ISETP.GE.AND P5, PT, R50, R174, PT ;  /* 0x000000ae3200720c */ /* 0x000fe40003fa6270 */
[----:B------:R-:W-:Y:S02]  /*f360*/  FSEL R77, R77, -INF , !P4 ;  /* 0xff8000004d4d7808 */ /* 0x000fe40006000000 */
[----:B------:R-:W-:Y:S02]  /*f370*/  ISETP.GE.AND P2, PT, R249, R175, PT ;  /* 0x000000aff900720c */ /* 0x000fe40003f46270 */
[----:B------:R-:W-:Y:S02]  /*f380*/  FSEL R10, R10, -INF , P3 ;  /* 0xff8000000a0a7808 */ /* 0x000fe40001800000 */
[----:B------:R-:W-:Y:S01]  /*f390*/  FMNMX3.FTZ R8, R8, R80, R79, !PT ;  /* 0x0000005008087276 */ /* 0x000fe2000781004f */
[----:B------:R-:W-:Y:S01]  /*f3a0*/  FFMA.FTZ R63, R75, R32, -R69 ;  /* 0x000000204b3f7223 */ /* 0x000fe20000010845 */
[----:B------:R-:W-:-:S02]  /*f3b0*/  FSEL R13, R13, -INF , P1 ;  /* 0xff8000000d0d7808 */ /* 0x000fc40000800000 */
[-C--:B------:R-:W-:Y:S02]  /*f3c0*/  ISETP.GE.AND P4, PT, R252, R174.reuse, PT ;  /* 0x000000aefc00720c */ /* 0x080fe40003f86270 */
[----:B------:R-:W-:Y:S02]  /*f3d0*/  FSEL R76, R11, -INF , !P6 ;  /* 0xff8000000b4c7808 */ /* 0x000fe40007000000 */
[-C--:B------:R-:W-:Y:S02]  /*f3e0*/  ISETP.GE.AND P1, PT, R244, R175.reuse, PT ;  /* 0x000000aff400720c */ /* 0x080fe40003f26270 */
[----:B------:R-:W-:Y:S02]  /*f3f0*/  ISETP.GE.AND P6, PT, R249, R174, PT ;  /* 0x000000aef900720c */ /* 0x000fe40003fc6270 */
[----:B------:R-:W-:Y:S02]  /*f400*/  ISETP.GE.AND P3, PT, R246, R175, PT ;  /* 0x000000aff600720c */ /* 0x000fe40003f66270 */
[----:B------:R-:W-:-:S02]  /*f410*/  FSEL R75, R10, -INF , !P5 ;  /* 0xff8000000a4b7808 */ /* 0x000fc40006800000 */
[----:B------:R-:W-:Y:S02]  /*f420*/  FSEL R12, R12, -INF , P2 ;  /* 0xff8000000c0c7808 */ /* 0x000fe40001000000 */
[----:B------:R-:W-:Y:S01]  /*f430*/  FMNMX3.FTZ R8, R8, R78, R77, !PT ;  /* 0x0000004e08087276 */ /* 0x000fe2000781004d */
[----:B------:R-:W-:Y:S01]  /*f440*/  FFMA.FTZ R62, R73, R32, -R69 ;  /* 0x00000020493e7223 */ /* 0x000fe20000010845 */
[----:B------:R-:W-:Y:S02]  /*f450*/  FSEL R74, R13, -INF , !P4 ;  /* 0xff8000000d4a7808 */ /* 0x000fe40006000000 */
[----:B------:R-:W-:Y:S02]  /*f460*/  ISETP.GE.AND P2, PT, R242, R175, PT ;  /* 0x000000aff200720c */ /* 0x000fe40003f46270 */
[----:B------:R-:W-:Y:S02]  /*f470*/  FSEL R14, R14, -INF , P1 ;  /* 0xff8000000e0e7808 */ /* 0x000fe40000800000 */
[----:B------:R-:W-:-:S02]  /*f480*/  ISETP.GE.AND P5, PT, R246, R174, PT ;  /* 0x000000aef600720c */ /* 0x000fc40003fa6270 */
[----:B------:R-:W-:Y:S02]  /*f490*/  ISETP.GE.AND P4, PT, R244, R174, PT ;  /* 0x000000aef400720c */ /* 0x000fe40003f86270 */
[----:B------:R-:W-:Y:S02]  /*f4a0*/  FSEL R15, R15, -INF , P3 ;  /* 0xff8000000f0f7808 */ /* 0x000fe40001800000 */
[----:B------:R-:W-:Y:S02]  /*f4b0*/  ISETP.GE.AND P1, PT, R240, R175, PT ;  /* 0x000000aff000720c */ /* 0x000fe40003f26270 */
[----:B------:R-:W-:Y:S02]  /*f4c0*/  FSEL R73, R12, -INF , !P6 ;  /* 0xff8000000c497808 */ /* 0x000fe40007000000 */
[----:B------:R-:W-:Y:S02]  /*f4d0*/  FMNMX3.FTZ R8, R8, R76, R75, !PT ;  /* 0x0000004c08087276 */ /* 0x000fe4000781004b */
[----:B------:R-:W-:-:S02]  /*f4e0*/  FSEL R5, R5, -INF , P2 ;  /* 0xff80000005057808 */ /* 0x000fc40001000000 */
[-C--:B------:R-:W-:Y:S02]  /*f4f0*/  ISETP.GE.AND P3, PT, R242, R174.reuse, PT ;  /* 0x000000aef200720c */ /* 0x080fe40003f66270 */
[----:B------:R-:W-:Y:S02]  /*f500*/  ISETP.GE.AND P2, PT, R240, R174, PT ;  /* 0x000000aef000720c */ /* 0x000fe40003f46270 */
[----:B------:R-:W-:Y:S02]  /*f510*/  FSEL R6, R6, -INF , P1 ;  /* 0xff80000006067808 */ /* 0x000fe40000800000 */
[----:B------:R-:W-:Y:S02]  /*f520*/  FSEL R72, R15, -INF , !P5 ;  /* 0xff8000000f487808 */ /* 0x000fe40006800000 */
[----:B------:R-:W-:Y:S02]  /*f530*/  FSEL R71, R14, -INF , !P4 ;  /* 0xff8000000e477808 */ /* 0x000fe40006000000 */
[----:B------:R-:W-:Y:S01]  /*f540*/  FMNMX3.FTZ R8, R8, R74, R73, !PT ;  /* 0x0000004a08087276 */ /* 0x000fe20007810049 */
[-CC-:B------:R-:W-:Y:S01]  /*f550*/  FFMA.FTZ R58, R70, R32.reuse, -R69.reuse ;  /* 0x00000020463a7223 */ /* 0x180fe20000010845 */
[----:B------:R-:W-:Y:S01]  /*f560*/  FFMA.FTZ R57, R68, R32, -R69 ;  /* 0x0000002044397223 */ /* 0x000fe20000010845 */
[----:B------:R-:W-:-:S02]  /*f570*/  FSEL R70, R5, -INF , !P3 ;  /* 0xff80000005467808 */ /* 0x000fc40005800000 */
[----:B------:R-:W-:Y:S02]  /*f580*/  FSEL R68, R6, -INF , !P2 ;  /* 0xff80000006447808 */ /* 0x000fe40005000000 */
[----:B------:R-:W-:-:S04]  /*f590*/  FMNMX3.FTZ R8, R8, R72, R71, !PT ;  /* 0x0000004808087276 */ /* 0x000fc80007810047 */
[----:B------:R-:W-:Y:S01]  /*f5a0*/  FMNMX3.FTZ R29, R8, R70, R68, !PT ;  /* 0x00000046081d7276 */ /* 0x000fe20007810044 */
[-CC-:B------:R-:W-:Y:S01]  /*f5b0*/  FFMA.FTZ R45, R44, R32.reuse, -R69.reuse ;  /* 0x000000202c2d7223 */ /* 0x180fe20000010845 */
[----:B------:R-:W-:Y:S01]  /*f5c0*/  FFMA.FTZ R121, R121, R32, -R69 ;  /* 0x0000002079797223 */ /* 0x000fe20000010845 */
[----:B------:R-:W-:Y:S01]  /*f5d0*/  FMUL.FTZ R22, R32, R22 ;  /* 0x0000001620167220 */ /* 0x000fe20000410000 */
[----:B------:R-:W-:Y:S04]  /*f5e0*/  LDSM.16.MT88.4 R8, [R34+0x5000] ;  /* 0x005000002208783b */ /* 0x000fe80000004200 */
[----:B------:R-:W1:Y:S02]  /*f5f0*/  SHFL.BFLY PT, R5, R29, 0x2, 0x1f ;  /* 0x0c401f001d057f89 */ /* 0x000e6400000e0000 */
[----:B-1----:R-:W-:-:S05]  /*f600*/  FMNMX.FTZ R29, R29, R5, !PT ;  /* 0x000000051d1d7209 */ /* 0x002fca0007810000 */
[----:B------:R-:W1:Y:S01]  /*f610*/  SHFL.BFLY PT, R5, R29, 0x1, 0x1f ;  /* 0x0c201f001d057f89 */ /* 0x000e6200000e0000 */
[-CC-:B------:R-:W-:Y:S01]  /*f620*/  FFMA.FTZ R44, R43, R32.reuse, -R69.reuse ;  /* 0x000000202b2c7223 */ /* 0x180fe20000010845 */
[-CC-:B------:R-:W-:Y:S01]  /*f630*/  FFMA.FTZ R43, R42, R32.reuse, -R69.reuse ;  /* 0x000000202a2b7223 */ /* 0x180fe20000010845 */
[-CC-:B------:R-:W-:Y:S01]  /*f640*/  FFMA.FTZ R42, R41, R32.reuse, -R69.reuse ;  /* 0x00000020292a7223 */ /* 0x180fe20000010845 */
[----:B------:R-:W-:Y:S01]  /*f650*/  FFMA.FTZ R41, R39, R32, -R69 ;  /* 0x0000002027297223 */ /* 0x000fe20000010845 */
[----:B-1----:R-:W-:-:S04]  /*f660*/  FMNMX.FTZ R29, R29, R5, !PT ;  /* 0x000000051d1d7209 */ /* 0x002fc80007810000 */
[----:B------:R-:W-:Y:S01]  /*f670*/  FSETP.NEU.FTZ.AND P1, PT, R29, -INF , PT ;  /* 0xff8000001d00780b */ /* 0x000fe20003f3d000 */
[----:B------:R-:W-:-:S05]  /*f680*/  FMUL.FTZ R39, R32, R29 ;  /* 0x0000001d20277220 */ /* 0x000fca0000410000 */
[----:B------:R-:W-:-:S05]  /*f690*/  FSEL R39, R39, RZ, P1 ;  /* 0x000000ff27277208 */ /* 0x000fca0000800000 */
[----:B------:R-:W-:Y:S01]  /*f6a0*/  FFMA.FTZ R123, R4, R32, -R39 ;  /* 0x00000020047b7223 */ /* 0x000fe20000010827 */
[----:B------:R-:W-:Y:S01]  /*f6b0*/  FSEL R4, R29, RZ, P1 ;  /* 0x000000ff1d047208 */ /* 0x000fe20000800000 */
[----:B------:R-:W-:Y:S04]  /*f6c0*/  MUFU.EX2 R20, R20 ;  /* 0x0000001400147308 */ /* 0x000fe80000000800 */
[----:B------:R-:W-:-:S04]  /*f6d0*/  FADD.FTZ R4, R0, -R4 ;  /* 0x8000000400047221 */ /* 0x000fc80000010000 */
[----:B------:R-:W1:Y:S01]  /*f6e0*/  MUFU.EX2 R121, R121 ;  /* 0x0000007900797308 */ /* 0x000e620000000800 */
[----:B------:R-:W-:-:S07]  /*f6f0*/  FMUL.FTZ R4, R32, R4 ;  /* 0x0000000420047220 */ /* 0x000fce0000410000 */
[----:B------:R-:W2:Y:S01]  /*f700*/  MUFU.EX2 R0, R22 ;  /* 0x0000001600007308 */ /* 0x000ea20000000800 */
[-CC-:B------:R-:W-:Y:S01]  /*f710*/  FFMA.FTZ R117, R117, R32.reuse, -R69.reuse ;  /* 0x0000002075757223 */ /* 0x180fe20000010845 */
[-C--:B------:R-:W-:Y:S01]  /*f720*/  FFMA.FTZ R116, R116, R32.reuse, -R69 ;  /* 0x0000002074747223 */ /* 0x080fe20000010845 */
[-CC-:B------:R-:W-:Y:S01]  /*f730*/  FFMA.FTZ R120, R26, R32.reuse, -R39.reuse ;  /* 0x000000201a787223 */ /* 0x180fe20000010827 */
[-CC-:B------:R-:W-:Y:S01]  /*f740*/  FFMA.FTZ R115, R25, R32.reuse, -R39.reuse ;  /* 0x0000002019737223 */ /* 0x180fe20000010827 */
[-CC-:B------:R-:W-:Y:S01]  /*f750*/  FFMA.FTZ R114, R19, R32.reuse, -R39.reuse ;  /* 0x0000002013727223 */ /* 0x180fe20000010827 */
[--C-:B------:R-:W-:Y:S02]  /*f760*/  FFMA.FTZ R108, R7, R32, -R39.reuse ;  /* 0x00000020076c7223 */ /* 0x100fe40000010827 */
[----:B------:R3:W-:Y:S01]  /*f770*/  MUFU.EX2 R125, R4 ;  /* 0x00000004007d7308 */ /* 0x0007e20000000800 */
[----:B-1----:R-:W-:Y:S01]  /*f780*/  F2FP.F16.F32.PACK_AB R12, R121, R20 ;  /* 0x00000014790c723e */ /* 0x002fe200000000ff */
[----:B------:R-:W-:-:S06]  /*f790*/  FFMA.FTZ R113, R23, R32, -R39 ;  /* 0x0000002017717223 */ /* 0x000fcc0000010827 */
[----:B------:R-:W-:Y:S01]  /*f7a0*/  MUFU.EX2 R117, R117 ;  /* 0x0000007500757308 */ /* 0x000fe20000000800 */
[----:B--2---:R-:W-:Y:S02]  /*f7b0*/  FFMA.FTZ R195, R195, R0, R20 ;  /* 0x00000000c3c37223 */ /* 0x004fe40000010014 */
[----:B------:R-:W-:Y:S04]  /*f7c0*/  LDSM.16.MT88.4 R20, [R34+0x5400] ;  /* 0x005400002214783b */ /* 0x000fe80000004200 */
[----:B---3--:R-:W1:Y:S01]  /*f7d0*/  LDSM.16.MT88.4 R4, [R33] ;  /* 0x000000002104783b */ /* 0x008e620000004200 */
[----:B------:R-:W2:Y:S08]  /*f7e0*/  MUFU.EX2 R116, R116 ;  /* 0x0000007400747308 */ /* 0x000eb00000000800 */
[----:B------:R-:W-:Y:S08]  /*f7f0*/  MUFU.EX2 R123, R123 ;  /* 0x0000007b007b7308 */ /* 0x000ff00000000800 */
[----:B------:R-:W3:Y:S08]  /*f800*/  MUFU.EX2 R120, R120 ;  /* 0x0000007800787308 */ /* 0x000ef00000000800 */
[----:B------:R-:W-:Y:S08]  /*f810*/  MUFU.EX2 R115, R115 ;  /* 0x0000007300737308 */ /* 0x000ff00000000800 */
[----:B------:R-:W4:Y:S01]  /*f820*/  MUFU.EX2 R114, R114 ;  /* 0x0000007200727308 */ /* 0x000f220000000800 */
[-CC-:B------:R-:W-:Y:S01]  /*f830*/  FFMA.FTZ R40, R38, R32.reuse, -R69.reuse ;  /* 0x0000002026287223 */ /* 0x180fe20000010845 */
[-CC-:B------:R-:W-:Y:S01]  /*f840*/  FFMA.FTZ R111, R111, R32.reuse, -R69.reuse ;  /* 0x000000206f6f7223 */ /* 0x180fe20000010845 */
[-CC-:B------:R-:W-:Y:S01]  /*f850*/  FFMA.FTZ R109, R109, R32.reuse, -R69.reuse ;  /* 0x000000206d6d7223 */ /* 0x180fe20000010845 */
[-CC-:B------:R-:W-:Y:S01]  /*f860*/  FFMA.FTZ R106, R106, R32.reuse, -R69.reuse ;  /* 0x000000206a6a7223 */ /* 0x180fe20000010845 */
[-CC-:B------:R-:W-:Y:S01]  /*f870*/  FFMA.FTZ R105, R105, R32.reuse, -R69.reuse ;  /* 0x0000002069697223 */ /* 0x180fe20000010845 */
[-C--:B------:R-:W-:Y:S01]  /*f880*/  FFMA.FTZ R38, R27, R32.reuse, -R69 ;  /* 0x000000201b267223 */ /* 0x080fe20000010845 */
[-CC-:B------:R-:W-:Y:S01]  /*f890*/  FFMA.FTZ R112, R16, R32.reuse, -R39.reuse ;  /* 0x0000002010707223 */ /* 0x180fe20000010827 */
[----:B------:R-:W-:Y:S01]  /*f8a0*/  FFMA.FTZ R119, R24, R32, -R39 ;  /* 0x0000002018777223 */ /* 0x000fe20000010827 */
[----:B--2---:R-:W-:Y:S01]  /*f8b0*/  F2FP.F16.F32.PACK_AB R14, R116, R117 ;  /* 0x00000075740e723e */ /* 0x004fe200000000ff */
[----:B------:R-:W2:Y:S01]  /*f8c0*/  LDSM.16.MT88.4 R24, [R33+0x400] ;  /* 0x000400002118783b */ /* 0x000ea20000004200 */
[----:B---3--:R-:W-:Y:S01]  /*f8d0*/  F2FP.F16.F32.PACK_AB R13, R120, R123 ;  /* 0x0000007b780d723e */ /* 0x008fe200000000ff */
[-C--:B------:R-:W-:Y:S01]  /*f8e0*/  FMUL.FTZ R16, R144, R0.reuse ;  /* 0x0000000090107220 */ /* 0x080fe20000410000 */
[-C--:B------:R-:W-:Y:S01]  /*f8f0*/  FMUL.FTZ R17, R145, R0.reuse ;  /* 0x0000000091117220 */ /* 0x080fe20000410000 */
[-C--:B------:R-:W-:Y:S01]  /*f900*/  FMUL.FTZ R18, R146, R125.reuse ;  /* 0x0000007d92127220 */ /* 0x080fe20000410000 */
[----:B------:R-:W-:Y:S01]  /*f910*/  FMUL.FTZ R19, R147, R125 ;  /* 0x0000007d93137220 */ /* 0x000fe20000410000 */
[-C--:B------:R-:W-:Y:S01]  /*f920*/  FMUL.FTZ R140, R140, R0.reuse ;  /* 0x000000008c8c7220 */ /* 0x080fe20000410000 */
[----:B----4-:R-:W-:Y:S01]  /*f930*/  F2FP.F16.F32.PACK_AB R15, R114, R115 ;  /* 0x00000073720f723e */ /* 0x010fe200000000ff */
[-C--:B------:R-:W-:Y:S01]  /*f940*/  FMUL.FTZ R141, R141, R0.reuse ;  /* 0x000000008d8d7220 */ /* 0x080fe20000410000 */
[-C--:B------:R-:W-:Y:S01]  /*f950*/  FMUL.FTZ R142, R142, R125.reuse ;  /* 0x0000007d8e8e7220 */ /* 0x080fe20000410000 */
[-C--:B------:R-:W-:Y:S01]  /*f960*/  FMUL.FTZ R143, R143, R125.reuse ;  /* 0x0000007d8f8f7220 */ /* 0x080fe20000410000 */
[----:B------:R-:W-:Y:S03]  /*f970*/  MUFU.EX2 R111, R111 ;  /* 0x0000006f006f7308 */ /* 0x000fe60000000800 */
[C---:B------:R-:W-:Y:S05]  /*f980*/  HMMA.16816.F32 R16, R12.reuse, R8, R16 ;  /* 0x000000080c10723c */ /* 0x040fea0000001810 */
[----:B------:R-:W3:Y:S03]  /*f990*/  MUFU.EX2 R109, R109 ;  /* 0x0000006d006d7308 */ /* 0x000ee60000000800 */
[----:B------:R-:W-:Y:S05]  /*f9a0*/  HMMA.16816.F32 R8, R12, R10, R140 ;  /* 0x0000000a0c08723c */ /* 0x000fea000000188c */
[----:B------:R-:W-:Y:S08]  /*f9b0*/  MUFU.EX2 R106, R106 ;  /* 0x0000006a006a7308 */ /* 0x000ff00000000800 */
[----:B------:R-:W-:Y:S08]  /*f9c0*/  MUFU.EX2 R105, R105 ;  /* 0x0000006900697308 */ /* 0x000ff00000000800 */
[----:B------:R-:W-:Y:S08]  /*f9d0*/  MUFU.EX2 R112, R112 ;  /* 0x0000007000707308 */ /* 0x000ff00000000800 */
[----:B------:R-:W4:Y:S08]  /*f9e0*/  MUFU.EX2 R108, R108 ;  /* 0x0000006c006c7308 */ /* 0x000f300000000800 */
[----:B------:R-:W-:Y:S08]  /*f9f0*/  MUFU.EX2 R113, R113 ;  /* 0x0000007100717308 */ /* 0x000ff00000000800 */
[----:B------:R-:W5:Y:S01]  /*fa00*/  MUFU.EX2 R119, R119 ;  /* 0x0000007700777308 */ /* 0x000f620000000800 */
[-C--:B------:R-:W-:Y:S01]  /*fa10*/  FMUL.FTZ R136, R136, R0.reuse ;  /* 0x0000000088887220 */ /* 0x080fe20000410000 */
[-C--:B------:R-:W-:Y:S01]  /*fa20*/  FMUL.FTZ R137, R137, R0.reuse ;  /* 0x0000000089897220 */ /* 0x080fe20000410000 */
[-C--:B------:R-:W-:Y:S01]  /*fa30*/  FMUL.FTZ R138, R138, R125.reuse ;  /* 0x0000007d8a8a7220 */ /* 0x080fe20000410000 */
[-C--:B------:R-:W-:Y:S01]  /*fa40*/  FMUL.FTZ R139, R139, R125.reuse ;  /* 0x0000007d8b8b7220 */ /* 0x080fe20000410000 */
[-C--:B------:R-:W-:Y:S01]  /*fa50*/  FMUL.FTZ R132, R132, R0.reuse ;  /* 0x0000000084847220 */ /* 0x080fe20000410000 */
[----:B------:R-:W-:Y:S01]  /*fa60*/  FMUL.FTZ R133, R133, R0 ;  /* 0x0000000085857220 */ /* 0x000fe20000410000 */
[-C--:B------:R-:W-:Y:S01]  /*fa70*/  FMUL.FTZ R134, R134, R125.reuse ;  /* 0x0000007d86867220 */ /* 0x080fe20000410000 */
[----:B------:R-:W-:-:S03]  /*fa80*/  FMUL.FTZ R135, R135, R125 ;  /* 0x0000007d87877220 */ /* 0x000fc60000410000 */
[C---:B-1----:R-:W-:Y:S08]  /*fa90*/  HMMA.16816.F32 R136, R12.reuse, R4, R136 ;  /* 0x000000040c88723c */ /* 0x042ff00000001888 */
[----:B------:R-:W-:Y:S01]  /*faa0*/  HMMA.16816.F32 R132, R12, R6, R132 ;  /* 0x000000060c84723c */ /* 0x000fe20000001884 */
[----:B------:R-:W1:Y:S01]  /*fab0*/  LDSM.16.MT88.4 R4, [R34+0x5800] ;  /* 0x005800002204783b */ /* 0x000e620000004200 */
[----:B---3--:R-:W-:-:S02]  /*fac0*/  F2FP.F16.F32.PACK_AB R12, R109, R111 ;  /* 0x0000006f6d0c723e */ /* 0x008fc400000000ff */
[----:B----4-:R-:W-:Y:S02]  /*fad0*/  F2FP.F16.F32.PACK_AB R13, R108, R112 ;  /* 0x000000706c0d723e */ /* 0x010fe400000000ff */
[----:B------:R-:W-:Y:S02]  /*fae0*/  F2FP.F16.F32.PACK_AB R14, R105, R106 ;  /* 0x0000006a690e723e */ /* 0x000fe400000000ff */
[----:B-----5:R-:W-:Y:S01]  /*faf0*/  F2FP.F16.F32.PACK_AB R15, R119, R113 ;  /* 0x00000071770f723e */ /* 0x020fe200000000ff */
[-CC-:B------:R-:W-:Y:S01]  /*fb00*/  FFMA.FTZ R103, R103, R32.reuse, -R69.reuse ;  /* 0x0000002067677223 */ /* 0x180fe20000010845 */
[-CC-:B------:R-:W-:Y:S01]  /*fb10*/  FFMA.FTZ R99, R251, R32.reuse, -R69.reuse ;  /* 0x00000020fb637223 */ /* 0x180fe20000010845 */
[-C--:B------:R-:W-:Y:S01]  /*fb20*/  FFMA.FTZ R97, R250, R32.reuse, -R69 ;  /* 0x00000020fa617223 */ /* 0x080fe20000010845 */
[-CC-:B------:R-:W-:Y:S01]  /*fb30*/  FFMA.FTZ R141, R220, R32.reuse, -R39.reuse ;  /* 0x00000020dc8d7223 */ /* 0x180fe20000010827 */
[-CC-:B------:R-:W-:Y:S02]  /*fb40*/  FFMA.FTZ R128, R219, R32.reuse, -R39.reuse ;  /* 0x00000020db807223 */ /* 0x180fe40000010827 */
[----:B------:R-:W-:Y:S01]  /*fb50*/  HMMA.16816.F32 R16, R12, R20, R16 ;  /* 0x000000140c10723c */ /* 0x000fe20000001810 */
[-CC-:B------:R-:W-:Y:S01]  /*fb60*/  FFMA.FTZ R130, R217, R32.reuse, -R39.reuse ;  /* 0x00000020d9827223 */ /* 0x180fe20000010827 */
[----:B------:R-:W-:-:S06]  /*fb70*/  FFMA.FTZ R140, R216, R32, -R39 ;  /* 0x00000020d88c7223 */ /* 0x000fcc0000010827 */
[C---:B------:R-:W-:Y:S01]  /*fb80*/  HMMA.16816.F32 R8, R12.reuse, R22, R8 ;  /* 0x000000160c08723c */ /* 0x040fe20000001808 */
[----:B------:R-:W3:Y:S01]  /*fb90*/  LDSM.16.MT88.4 R20, [R33+0x800] ;  /* 0x000800002114783b */ /* 0x000ee20000004200 */
[----:B------:R-:W-:Y:S08]  /*fba0*/  MUFU.EX2 R103, R103 ;  /* 0x0000006700677308 */ /* 0x000ff00000000800 */
[----:B------:R-:W4:Y:S01]  /*fbb0*/  MUFU.EX2 R100, R100 ;  /* 0x0000006400647308 */ /* 0x000f220000000800 */
[C---:B--2---:R-:W-:Y:S07]  /*fbc0*/  HMMA.16816.F32 R136, R12.reuse, R24, R136 ;  /* 0x000000180c88723c */ /* 0x044fee0000001888 */
[----:B------:R-:W-:Y:S01]  /*fbd0*/  MUFU.EX2 R99, R99 ;  /* 0x0000006300637308 */ /* 0x000fe20000000800 */
[----:B------:R-:W-:Y:S01]  /*fbe0*/  HMMA.16816.F32 R132, R12, R26, R132 ;  /* 0x0000001a0c84723c */ /* 0x000fe20000001884 */
[----:B------:R-:W2:Y:S06]  /*fbf0*/  LDSM.16.MT88.4 R12, [R34+0x5c00] ;  /* 0x005c0000220c783b */ /* 0x000eac0000004200 */
[----:B------:R-:W-:Y:S08]  /*fc00*/  MUFU.EX2 R97, R97 ;  /* 0x0000006100617308 */ /* 0x000ff00000000800 */
        /* <DEDUP_REMOVED lines=27> */
[C---:B---3--:R-:W-:Y:S08]  /*fdc0*/  HMMA.16816.F32 R136, R24.reuse, R20, R136 ;  /* 0x000000141888723c */ /* 0x048ff00000001888 */
[----:B------:R-:W-:Y:S01]  /*fdd0*/  HMMA.16816.F32 R132, R24, R22, R132 ;  /* 0x000000161884723c */ /* 0x000fe20000001884 */
[----:B------:R-:W3:Y:S01]  /*fde0*/  LDSM.16.MT88.4 R20, [R34+0x6000] ;  /* 0x006000002214783b */ /* 0x000ee20000004200 */
[----:B-1----:R-:W-:-:S02]  /*fdf0*/  F2FP.F16.F32.PACK_AB R24, R93, R96 ;  /* 0x000000605d18723e */ /* 0x002fc400000000ff */
        /* <DEDUP_REMOVED lines=9> */
[----:B------:R-:W-:Y:S01]  /*fe90*/  HMMA.16816.F32 R16, R24, R12, R16 ;  /* 0x0000000c1810723c */ /* 0x000fe20000001810 */
[-CC-:B------:R-:W-:Y:S01]  /*fea0*/  FFMA.FTZ R147, R204, R32.reuse, -R39.reuse ;  /* 0x00000020cc937223 */ /* 0x180fe20000010827 */
[----:B------:R-:W-:-:S06]  /*feb0*/  FFMA.FTZ R156, R156, R32, -R39 ;  /* 0x000000209c9c7223 */ /* 0x000fcc0000010827 */
[C---:B------:R-:W-:Y:S01]  /*fec0*/  HMMA.16816.F32 R8, R24.reuse, R14, R8 ;  /* 0x0000000e1808723c */ /* 0x040fe20000001808 */
[----:B------:R-:W1:Y:S01]  /*fed0*/  LDSM.16.MT88.4 R12, [R33+0x1000] ;  /* 0x00100000210c783b */ /* 0x000e620000004200 */
[----:B------:R-:W-:Y:S08]  /*fee0*/  MUFU.EX2 R89, R89 ;  /* 0x0000005900597308 */ /* 0x000ff00000000800 */
[----:B------:R-:W2:Y:S08]  /*fef0*/  MUFU.EX2 R88, R88 ;  /* 0x0000005800587308 */ /* 0x000eb00000000800 */
[----:B------:R-:W-:Y:S08]  /*ff00*/  MUFU.EX2 R86, R86 ;  /* 0x0000005600567308 */ /* 0x000ff00000000800 */
[----:B------:R-:W-:Y:S08]  /*ff10*/  MUFU.EX2 R85, R85 ;  /* 0x0000005500557308 */ /* 0x000ff00000000800 */
[----:B------:R-:W-:Y:S08]  /*ff20*/  MUFU.EX2 R157, R157 ;  /* 0x0000009d009d7308 */ /* 0x000ff00000000800 */
[----:B------:R-:W5:Y:S08]  /*ff30*/  MUFU.EX2 R146, R146 ;  /* 0x0000009200927308 */ /* 0x000f700000000800 */
[----:B------:R-:W-:Y:S08]  /*ff40*/  MUFU.EX2 R147, R147 ;  /* 0x0000009300937308 */ /* 0x000ff00000000800 */
[----:B------:R-:W3:Y:S01]  /*ff50*/  MUFU.EX2 R156, R156 ;  /* 0x0000009c009c7308 */ /* 0x000ee20000000800 */
[C---:B----4-:R-:W-:Y:S08]  /*ff60*/  HMMA.16816.F32 R136, R24.reuse, R4, R136 ;  /* 0x000000041888723c */ /* 0x050ff00000001888 */
[----:B------:R-:W-:Y:S01]  /*ff70*/  HMMA.16816.F32 R132, R24, R6, R132 ;  /* 0x000000061884723c */ /* 0x000fe20000001884 */
[----:B------:R-:W4:Y:S01]  /*ff80*/  LDSM.16.MT88.4 R4, [R34+0x6400] ;  /* 0x006400002204783b */ /* 0x000f220000004200 */
[----:B--2---:R-:W-:-:S02]  /*ff90*/  F2FP.F16.F32.PACK_AB R24, R88, R89 ;  /* 0x000000595818723e */ /* 0x004fc400000000ff */
[----:B-----5:R-:W-:Y:S02]  /*ffa0*/  F2FP.F16.F32.PACK_AB R25, R146, R157 ;  /* 0x0000009d9219723e */ /* 0x020fe400000000ff */
[----:B------:R-:W-:Y:S02]  /*ffb0*/  F2FP.F16.F32.PACK_AB R26, R85, R86 ;  /* 0x00000056551a723e */ /* 0x000fe400000000ff */
[----:B---3--:R-:W-:Y:S01]  /*ffc0*/  F2FP.F16.F32.PACK_AB R27, R156, R147 ;  /* 0x000000939c1b723e */ /* 0x008fe200000000ff */
[-CC-:B------:R-:W-:Y:S01]  /*ffd0*/  FFMA.FTZ R84, R236, R32.reuse, -R69.reuse ;  /* 0x00000020ec547223 */ /* 0x180fe20000010845 */
[-CC-:B------:R-:W-:Y:S01]  /*ffe0*/  FFMA.FTZ R83, R234, R32.reuse, -R69.reuse ;  /* 0x00000020ea537223 */ /* 0x180fe20000010845 */
[-CC-:B------:R-:W-:Y:S01]  /*fff0*/  FFMA.FTZ R81, R81, R32.reuse, -R69.reuse ;  /* 0x0000002051517223 */ /* 0x180fe20000010845 */
[-C--:B------:R-:W-:Y:S01]  /*10000*/  FFMA.FTZ R67, R232, R32.reuse, -R69 ;  /* 0x00000020e8437223 */ /* 0x080fe20000010845 */
[-CC-:B------:R-:W-:Y:S02]  /*10010*/  FFMA.FTZ R168, R168, R32.reuse, -R39.reuse ;  /* 0x00000020a8a87223 */ /* 0x180fe40000010827 */
[----:B------:R-:W-:Y:S01]  /*10020*/  HMMA.16816.F32 R16, R24, R20, R16 ;  /* 0x000000141810723c */ /* 0x000fe20000001810 */
[-CC-:B------:R-:W-:Y:S01]  /*10030*/  FFMA.FTZ R161, R161, R32.reuse, -R39.reuse ;  /* 0x00000020a1a17223 */ /* 0x180fe20000010827 */
[-CC-:B------:R-:W-:Y:S01]  /*10040*/  FFMA.FTZ R163, R163, R32.reuse, -R39.reuse ;  /* 0x00000020a3a37223 */ /* 0x180fe20000010827 */
[----:B------:R-:W-:-:S05]  /*10050*/  FFMA.FTZ R167, R167, R32, -R39 ;  /* 0x00000020a7a77223 */ /* 0x000fca0000010827 */
[C---:B------:R-:W-:Y:S01]  /*10060*/  HMMA.16816.F32 R8, R24.reuse, R22, R8 ;  /* 0x000000161808723c */ /* 0x040fe20000001808 */
[----:B------:R-:W2:Y:S01]  /*10070*/  LDSM.16.MT88.4 R20, [R33+0x1400] ;  /* 0x001400002114783b */ /* 0x000ea20000004200 */
[----:B------:R-:W-:Y:S08]  /*10080*/  MUFU.EX2 R84, R84 ;  /* 0x0000005400547308 */ /* 0x000ff00000000800 */
[----:B------:R-:W3:Y:S01]  /*10090*/  MUFU.EX2 R83, R83 ;  /* 0x0000005300537308 */ /* 0x000ee20000000800 */
[C---:B-1----:R-:W-:Y:S07]  /*100a0*/  HMMA.16816.F32 R136, R24.reuse, R12, R136 ;  /* 0x0000000c1888723c */ /* 0x042fee0000001888 */
[----:B------:R-:W-:Y:S01]  /*100b0*/  MUFU.EX2 R81, R81 ;  /* 0x0000005100517308 */ /* 0x000fe20000000800 */
[----:B------:R-:W-:Y:S01]  /*100c0*/  HMMA.16816.F32 R132, R24, R14, R132 ;  /* 0x0000000e1884723c */ /* 0x000fe20000001884 */
[----:B------:R-:W1:Y:S06]  /*100d0*/  LDSM.16.MT88.4 R12, [R34+0x6800] ;  /* 0x00680000220c783b */ /* 0x000e6c0000004200 */
[----:B------:R-:W-:Y:S08]  /*100e0*/  MUFU.EX2 R67, R67 ;  /* 0x0000004300437308 */ /* 0x000ff00000000800 */
[----:B------:R-:W-:Y:S08]  /*100f0*/  MUFU.EX2 R168, R168 ;  /* 0x000000a800a87308 */ /* 0x000ff00000000800 */
[----:B------:R-:W5:Y:S08]  /*10100*/  MUFU.EX2 R161, R161 ;  /* 0x000000a100a17308 */ /* 0x000f700000000800 */
[----:B------:R-:W-:Y:S08]  /*10110*/  MUFU.EX2 R163, R163 ;  /* 0x000000a300a37308 */ /* 0x000ff00000000800 */
[----:B------:R-:W4:Y:S01]  /*10120*/  MUFU.EX2 R167, R167 ;  /* 0x000000a700a77308 */ /* 0x000f220000000800 */
        /* <DEDUP_REMOVED lines=19> */
[----:B------:R-:W1:Y:S01]  /*10260*/  MUFU.EX2 R201, R201 ;  /* 0x000000c900c97308 */ /* 0x000e620000000800 */
[C---:B--2---:R-:W-:Y:S08]  /*10270*/  HMMA.16816.F32 R136, R24.reuse, R20, R136 ;  /* 0x000000141888723c */ /* 0x044ff00000001888 */
[----:B------:R-:W-:Y:S01]  /*10280*/  HMMA.16816.F32 R132, R24, R22, R132 ;  /* 0x000000161884723c */ /* 0x000fe20000001884 */
[----:B------:R-:W2:Y:S01]  /*10290*/  LDSM.16.MT88.4 R20, [R34+0x6c00] ;  /* 0x006c00002214783b */ /* 0x000ea20000004200 */
        /* <DEDUP_REMOVED lines=10> */
[C---:B------:R-:W-:Y:S01]  /*10340*/  HMMA.16816.F32 R16, R24.reuse, R12, R16 ;  /* 0x0000000c1810723c */ /* 0x040fe20000001810 */
[----:B------:R-:W-:Y:S01]  /*10350*/  FFMA.FTZ R196, R196, R32, -R39 ;  /* 0x00000020c4c47223 */ /* 0x000fe20000010827 */
[----:B------:R-:W-:Y:S06]  /*10360*/  MUFU.EX2 R62, R62 ;  /* 0x0000003e003e7308 */ /* 0x000fec0000000800 */
[C---:B------:R-:W-:Y:S01]  /*10370*/  HMMA.16816.F32 R8, R24.reuse, R14, R8 ;  /* 0x0000000e1808723c */ /* 0x040fe20000001808 */
[----:B------:R-:W1:Y:S01]  /*10380*/  LDSM.16.MT88.4 R12, [R33+0x1c00] ;  /* 0x001c0000210c783b */ /* 0x000e620000004200 */
[----:B------:R-:W3:Y:S08]  /*10390*/  MUFU.EX2 R61, R61 ;  /* 0x0000003d003d7308 */ /* 0x000ef00000000800 */
[----:B------:R-:W-:Y:S08]  /*103a0*/  MUFU.EX2 R60, R60 ;  /* 0x0000003c003c7308 */ /* 0x000ff00000000800 */
[----:B------:R-:W-:Y:S08]  /*103b0*/  MUFU.EX2 R59, R59 ;  /* 0x0000003b003b7308 */ /* 0x000ff00000000800 */
[----:B------:R-:W-:Y:S08]  /*103c0*/  MUFU.EX2 R203, R203 ;  /* 0x000000cb00cb7308 */ /* 0x000ff00000000800 */
[----:B------:R-:W5:Y:S08]  /*103d0*/  MUFU.EX2 R202, R202 ;  /* 0x000000ca00ca7308 */ /* 0x000f700000000800 */
[----:B------:R-:W-:Y:S08]  /*103e0*/  MUFU.EX2 R200, R200 ;  /* 0x000000c800c87308 */ /* 0x000ff00000000800 */
[----:B------:R-:W2:Y:S01]  /*103f0*/  MUFU.EX2 R196, R196 ;  /* 0x000000c400c47308 */ /* 0x000ea20000000800 */
[C---:B----4-:R-:W-:Y:S08]  /*10400*/  HMMA.16816.F32 R136, R24.reuse, R4, R136 ;  /* 0x000000041888723c */ /* 0x050ff00000001888 */
[----:B------:R-:W-:Y:S01]  /*10410*/  HMMA.16816.F32 R132, R24, R6, R132 ;  /* 0x000000061884723c */ /* 0x000fe20000001884 */
[----:B------:R-:W4:Y:S01]  /*10420*/  LDSM.16.MT88.4 R4, [R34+0x7000] ;  /* 0x007000002204783b */ /* 0x000f220000004200 */
[----:B---3--:R-:W-:-:S02]  /*10430*/  F2FP.F16.F32.PACK_AB R24, R61, R62 ;  /* 0x0000003e3d18723e */ /* 0x008fc400000000ff */
[----:B-----5:R-:W-:Y:S02]  /*10440*/  F2FP.F16.F32.PACK_AB R25, R202, R203 ;  /* 0x000000cbca19723e */ /* 0x020fe400000000ff */
[----:B------:R-:W-:Y:S02]  /*10450*/  F2FP.F16.F32.PACK_AB R26, R59, R60 ;  /* 0x0000003c3b1a723e */ /* 0x000fe400000000ff */
[----:B--2---:R-:W-:Y:S01]  /*10460*/  F2FP.F16.F32.PACK_AB R27, R196, R200 ;  /* 0x000000c8c41b723e */ /* 0x004fe200000000ff */
[-CC-:B------:R-:W-:Y:S01]  /*10470*/  FFMA.FTZ R56, R56, R32.reuse, -R69.reuse ;  /* 0x0000002038387223 */ /* 0x180fe20000010845 */
[-C--:B------:R-:W-:Y:S01]  /*10480*/  FFMA.FTZ R55, R55, R32.reuse, -R69 ;  /* 0x0000002037377223 */ /* 0x080fe20000010845 */
[-CC-:B------:R-:W-:Y:S01]  /*10490*/  FFMA.FTZ R186, R186, R32.reuse, -R39.reuse ;  /* 0x00000020baba7223 */ /* 0x180fe20000010827 */
[-CC-:B------:R-:W-:Y:S01]  /*104a0*/  FFMA.FTZ R159, R159, R32.reuse, -R39.reuse ;  /* 0x000000209f9f7223 */ /* 0x180fe20000010827 */
[-CC-:B------:R-:W-:Y:S02]  /*104b0*/  FFMA.FTZ R158, R158, R32.reuse, -R39.reuse ;  /* 0x000000209e9e7223 */ /* 0x180fe40000010827 */
[----:B------:R-:W-:Y:S01]  /*104c0*/  HMMA.16816.F32 R16, R24, R20, R16 ;  /* 0x000000141810723c */ /* 0x000fe20000001810 */
[----:B------:R-:W-:-:S07]  /*104d0*/  FFMA.FTZ R155, R155, R32, -R39 ;  /* 0x000000209b9b7223 */ /* 0x000fce0000010827 */
        /* <DEDUP_REMOVED lines=35> */
[----:B------:R-:W1:Y:S01]  /*10710*/  MUFU.EX2 R131, R131 ;  /* 0x0000008300837308 */ /* 0x000e620000000800 */
[----:B--2---:R-:W-:Y:S01]  /*10720*/  HMMA.16816.F32 R136, R24, R20, R136 ;  /* 0x000000141888723c */ /* 0x004fe20000001888 */
[----:B---3--:R-:W-:Y:S01]  /*10730*/  F2FP.F16.F32.PACK_AB R20, R53, R54 ;  /* 0x000000363514723e */ /* 0x008fe200000000ff */
[----:B------:R-:W-:Y:S01]  /*10740*/  FFMA.FTZ R123, R194, R125, R123 ;  /* 0x0000007dc27b7223 */ /* 0x000fe2000001007b */
[----:B-----5:R-:W-:-:S05]  /*10750*/  F2FP.F16.F32.PACK_AB R21, R149, R153 ;  /* 0x000000999515723e */ /* 0x020fca00000000ff */
[----:B------:R-:W-:Y:S01]  /*10760*/  HMMA.16816.F32 R132, R24, R22, R132 ;  /* 0x000000161884723c */ /* 0x000fe20000001884 */
[----:B------:R-:W2:Y:S01]  /*10770*/  LDSM.16.MT88.4 R24, [R34+0x7800] ;  /* 0x007800002218783b */ /* 0x000ea20000004200 */
[----:B------:R-:W-:Y:S01]  /*10780*/  F2FP.F16.F32.PACK_AB R22, R51, R52 ;  /* 0x000000343316723e */ /* 0x000fe200000000ff */
[----:B------:R-:W-:Y:S01]  /*10790*/  FADD.FTZ R195, R121, R195 ;  /* 0x000000c379c37221 */ /* 0x000fe20000010000 */
[----:B------:R-:W-:Y:S01]  /*107a0*/  FADD.FTZ R121, R120, R123 ;  /* 0x0000007b78797221 */ /* 0x000fe20000010000 */
[----:B-1----:R-:W-:Y:S01]  /*107b0*/  F2FP.F16.F32.PACK_AB R23, R131, R148 ;  /* 0x000000948317723e */ /* 0x002fe200000000ff */
[-CC-:B------:R-:W-:Y:S01]  /*107c0*/  FFMA.FTZ R50, R225, R32.reuse, -R69.reuse ;  /* 0x00000020e1327223 */ /* 0x180fe20000010845 */
[-CC-:B------:R-:W-:Y:S01]  /*107d0*/  FFMA.FTZ R49, R224, R32.reuse, -R69.reuse ;  /* 0x00000020e0317223 */ /* 0x180fe20000010845 */
[-CC-:B------:R-:W-:Y:S01]  /*107e0*/  FFMA.FTZ R48, R223, R32.reuse, -R69.reuse ;  /* 0x00000020df307223 */ /* 0x180fe20000010845 */
[-C--:B------:R-:W-:Y:S01]  /*107f0*/  FFMA.FTZ R47, R222, R32.reuse, -R69 ;  /* 0x00000020de2f7223 */ /* 0x080fe20000010845 */
[-CC-:B------:R-:W-:Y:S01]  /*10800*/  FFMA.FTZ R127, R127, R32.reuse, -R39.reuse ;  /* 0x000000207f7f7223 */ /* 0x180fe20000010827 */
[-C--:B------:R-:W-:Y:S01]  /*10810*/  FFMA.FTZ R126, R126, R32.reuse, -R39 ;  /* 0x000000207e7e7223 */ /* 0x080fe20000010827 */
[----:B------:R-:W-:Y:S01]  /*10820*/  HMMA.16816.F32 R16, R20, R12, R16 ;  /* 0x0000000c1410723c */ /* 0x000fe20000001810 */
[----:B------:R-:W-:Y:S01]  /*10830*/  FADD.FTZ R12, R115, R121 ;  /* 0x00000079730c7221 */ /* 0x000fe20000010000 */
[-CC-:B------:R-:W-:Y:S01]  /*10840*/  FFMA.FTZ R122, R122, R32.reuse, -R39.reuse ;  /* 0x000000207a7a7223 */ /* 0x180fe20000010827 */
[----:B------:R-:W-:Y:S01]  /*10850*/  FFMA.FTZ R118, R118, R32, -R39 ;  /* 0x0000002076767223 */ /* 0x000fe20000010827 */
[----:B------:R-:W-:Y:S01]  /*10860*/  FADD.FTZ R195, R117, R195 ;  /* 0x000000c375c37221 */ /* 0x000fe20000010000 */
[----:B------:R-:W-:Y:S01]  /*10870*/  FADD.FTZ R12, R114, R12 ;  /* 0x0000000c720c7221 */ /* 0x000fe20000010000 */
[----:B------:R-:W-:Y:S02]  /*10880*/  MUFU.EX2 R50, R50 ;  /* 0x0000003200327308 */ /* 0x000fe40000000800 */
[----:B------:R-:W-:-:S06]  /*10890*/  FADD.FTZ R116, R116, R195 ;  /* 0x000000c374747221 */ /* 0x000fcc0000010000 */
[----:B------:R-:W1:Y:S01]  /*108a0*/  MUFU.EX2 R49, R49 ;  /* 0x0000003100317308 */ /* 0x000e620000000800 */
[----:B------:R-:W-:-:S07]  /*108b0*/  FADD.FTZ R116, R111, R116 ;  /* 0x000000746f747221 */ /* 0x000fce0000010000 */
[----:B------:R-:W-:Y:S08]  /*108c0*/  MUFU.EX2 R48, R48 ;  /* 0x0000003000307308 */ /* 0x000ff00000000800 */
[----:B------:R-:W-:Y:S08]  /*108d0*/  MUFU.EX2 R47, R47 ;  /* 0x0000002f002f7308 */ /* 0x000ff00000000800 */
[----:B------:R-:W-:Y:S08]  /*108e0*/  MUFU.EX2 R127, R127 ;  /* 0x0000007f007f7308 */ /* 0x000ff00000000800 */
[----:B------:R-:W3:Y:S08]  /*108f0*/  MUFU.EX2 R126, R126 ;  /* 0x0000007e007e7308 */ /* 0x000ef00000000800 */
[----:B------:R-:W-:Y:S08]  /*10900*/  MUFU.EX2 R120, R122 ;  /* 0x0000007a00787308 */ /* 0x000ff00000000800 */
[----:B------:R-:W5:Y:S01]  /*10910*/  MUFU.EX2 R114, R118 ;  /* 0x0000007600727308 */ /* 0x000f620000000800 */
[----:B------:R-:W-:Y:S01]  /*10920*/  FFMA.FTZ R111, R110, R32, -R69 ;  /* 0x000000206e6f7223 */ /* 0x000fe20000010845 */
        /* <DEDUP_REMOVED lines=8> */
[----:B----4-:R-:W-:Y:S01]  /*109b0*/  HMMA.16816.F32 R136, R20, R4, R136 ;  /* 0x000000041488723c */ /* 0x010fe20000001888 */
[----:B-1----:R-:W-:Y:S02]  /*109c0*/  F2FP.F16.F32.PACK_AB R4, R49, R50 ;  /* 0x000000323104723e */ /* 0x002fe400000000ff */
[----:B---3--:R-:W-:-:S05]  /*109d0*/  F2FP.F16.F32.PACK_AB R5, R126, R127 ;  /* 0x0000007f7e05723e */ /* 0x008fca00000000ff */
        /* <DEDUP_REMOVED lines=13> */
[-CC-:B------:R-:W-:Y:S01]  /*10ab0*/  FFMA.FTZ R104, R104, R32.reuse, -R39.reuse ;  /* 0x0000002068687223 */ /* 0x180fe20000010827 */
[----:B------:R-:W-:Y:S01]  /*10ac0*/  FADD.FTZ R97, R97, R24 ;  /* 0x0000001861617221 */ /* 0x000fe20000010000 */
        /* <DEDUP_REMOVED lines=16> */
[----:B------:R-:W-:Y:S01]  /*10bd0*/  HMMA.16816.F32 R8, R4, R26, R8 ;  /* 0x0000001a0408723c */ /* 0x000fe20000001808 */
[----:B------:R-:W-:Y:S01]  /*10be0*/  FADD.FTZ R143, R143, R145 ;  /* 0x000000918f8f7221 */ /* 0x000fe20000010000 */
[----:B------:R-:W5:Y:S01]  /*10bf0*/  LDSM.16.MT88.4 R24, [R33+0x2c00] ;  /* 0x002c00002118783b */ /* 0x000f620000004200 */
[----:B------:R-:W-:-:S02]  /*10c00*/  FADD.FTZ R92, R91, R92 ;  /* 0x0000005c5b5c7221 */ /* 0x000fc40000010000 */
[----:B------:R-:W-:Y:S02]  /*10c10*/  FADD.FTZ R143, R144, R143 ;  /* 0x0000008f908f7221 */ /* 0x000fe40000010000 */
[----:B------:R-:W-:Y:S01]  /*10c20*/  FADD.FTZ R89, R89, R92 ;  /* 0x0000005c59597221 */ /* 0x000fe20000010000 */
[----:B------:R-:W-:Y:S01]  /*10c30*/  HMMA.16816.F32 R136, R4, R12, R136 ;  /* 0x0000000c0488723c */ /* 0x000fe20000001888 */
[----:B--2---:R-:W-:Y:S02]  /*10c40*/  F2FP.F16.F32.PACK_AB R12, R44, R45 ;  /* 0x0000002d2c0c723e */ /* 0x004fe400000000ff */
[----:B---3--:R-:W-:Y:S01]  /*10c50*/  F2FP.F16.F32.PACK_AB R13, R103, R105 ;  /* 0x00000069670d723e */ /* 0x008fe200000000ff */
[----:B------:R-:W-:-:S04]  /*10c60*/  FADD.FTZ R157, R157, R143 ;  /* 0x0000008f9d9d7221 */ /* 0x000fc80000010000 */
[----:B------:R-:W-:Y:S01]  /*10c70*/  HMMA.16816.F32 R132, R4, R14, R132 ;  /* 0x0000000e0484723c */ /* 0x000fe20000001884 */
[----:B------:R-:W-:Y:S01]  /*10c80*/  F2FP.F16.F32.PACK_AB R14, R42, R43 ;  /* 0x0000002b2a0e723e */ /* 0x000fe200000000ff */
[----:B------:R-:W2:Y:S01]  /*10c90*/  LDSM.16.MT88.4 R4, [R34+0x8000] ;  /* 0x008000002204783b */ /* 0x000ea20000004200 */
[----:B----4-:R-:W-:Y:S01]  /*10ca0*/  F2FP.F16.F32.PACK_AB R15, R96, R99 ;  /* 0x00000063600f723e */ /* 0x010fe200000000ff */
[----:B------:R-:W-:Y:S01]  /*10cb0*/  FADD.FTZ R89, R88, R89 ;  /* 0x0000005958597221 */ /* 0x000fe20000010000 */
[----:B------:R-:W-:Y:S01]  /*10cc0*/  FADD.FTZ R157, R146, R157 ;  /* 0x0000009d929d7221 */ /* 0x000fe20000010000 */
[-C--:B------:R-:W-:Y:S01]  /*10cd0*/  FFMA.FTZ R221, R221, R32.reuse, -R69 ;  /* 0x00000020dddd7223 */ /* 0x080fe20000010845 */
[-CC-:B------:R-:W-:Y:S01]  /*10ce0*/  FFMA.FTZ R95, R95, R32.reuse, -R39.reuse ;  /* 0x000000205f5f7223 */ /* 0x180fe20000010827 */
[-CC-:B------:R-:W-:Y:S01]  /*10cf0*/  FFMA.FTZ R94, R94, R32.reuse, -R39.reuse ;  /* 0x000000205e5e7223 */ /* 0x180fe20000010827 */
[-C--:B------:R-:W-:Y:S01]  /*10d00*/  FFMA.FTZ R90, R90, R32.reuse, -R39 ;  /* 0x000000205a5a7223 */ /* 0x080fe20000010827 */
[----:B-1----:R-:W-:Y:S01]  /*10d10*/  HMMA.16816.F32 R16, R12, R20, R16 ;  /* 0x000000140c10723c */ /* 0x002fe20000001810 */
[----:B------:R-:W-:Y:S01]  /*10d20*/  FADD.FTZ R20, R86, R89 ;  /* 0x0000005956147221 */ /* 0x000fe20000010000 */
[----:B------:R-:W-:Y:S01]  /*10d30*/  FADD.FTZ R147, R147, R157 ;  /* 0x0000009d93937221 */ /* 0x000fe20000010000 */
[----:B------:R-:W-:Y:S01]  /*10d40*/  FFMA.FTZ R87, R87, R32, -R39 ;  /* 0x0000002057577223 */ /* 0x000fe20000010827 */
[----:B------:R-:W-:Y:S01]  /*10d50*/  MUFU.EX2 R41, R41 ;  /* 0x0000002900297308 */ /* 0x000fe20000000800 */
[----:B------:R-:W-:Y:S01]  /*10d60*/  FADD.FTZ R20, R85, R20 ;  /* 0x0000001455147221 */ /* 0x000fe20000010000 */
[----:B------:R-:W-:-:S06]  /*10d70*/  FADD.FTZ R147, R156, R147 ;  /* 0x000000939c937221 */ /* 0x000fcc0000010000 */
[----:B------:R-:W1:Y:S01]  /*10d80*/  MUFU.EX2 R40, R40 ;  /* 0x0000002800287308 */ /* 0x000e620000000800 */
[----:B------:R-:W-:Y:S01]  /*10d90*/  FADD.FTZ R20, R84, R20 ;  /* 0x0000001454147221 */ /* 0x000fe20000010000 */
[----:B------:R-:W-:-:S06]  /*10da0*/  FADD.FTZ R168, R168, R147 ;  /* 0x00000093a8a87221 */ /* 0x000fcc0000010000 */
[----:B------:R-:W-:Y:S01]  /*10db0*/  MUFU.EX2 R38, R38 ;  /* 0x0000002600267308 */ /* 0x000fe20000000800 */
[----:B------:R-:W-:Y:S01]  /*10dc0*/  FADD.FTZ R83, R83, R20 ;  /* 0x0000001453537221 */ /* 0x000fe20000010000 */
[----:B------:R-:W-:Y:S01]  /*10dd0*/  FADD.FTZ R168, R161, R168 ;  /* 0x000000a8a1a87221 */ /* 0x000fe20000010000 */
[-CC-:B------:R-:W-:Y:S01]  /*10de0*/  FFMA.FTZ R102, R102, R32.reuse, -R69.reuse ;  /* 0x0000002066667223 */ /* 0x180fe20000010845 */
[-CC-:B------:R-:W-:Y:S01]  /*10df0*/  FFMA.FTZ R124, R124, R32.reuse, -R69.reuse ;  /* 0x000000207c7c7223 */ /* 0x180fe20000010845 */
[-CC-:B------:R-:W-:Y:S01]  /*10e00*/  FFMA.FTZ R129, R129, R32.reuse, -R69.reuse ;  /* 0x0000002081817223 */ /* 0x180fe20000010845 */
[-C--:B------:R-:W-:Y:S01]  /*10e10*/  FFMA.FTZ R154, R154, R32.reuse, -R69 ;  /* 0x000000209a9a7223 */ /* 0x080fe20000010845 */
[-C--:B------:R-:W-:Y:S01]  /*10e20*/  FFMA.FTZ R79, R79, R32.reuse, -R39 ;  /* 0x000000204f4f7223 */ /* 0x080fe20000010827 */
[----:B------:R-:W-:Y:S01]  /*10e30*/  MUFU.EX2 R0, R221 ;  /* 0x000000dd00007308 */ /* 0x000fe20000000800 */
[----:B------:R-:W-:Y:S01]  /*10e40*/  FADD.FTZ R83, R81, R83 ;  /* 0x0000005351537221 */ /* 0x000fe20000010000 */
[-CC-:B------:R-:W-:Y:S01]  /*10e50*/  FFMA.FTZ R78, R78, R32.reuse, -R39.reuse ;  /* 0x000000204e4e7223 */ /* 0x180fe20000010827 */
[-C--:B------:R-:W-:Y:S01]  /*10e60*/  FFMA.FTZ R77, R77, R32.reuse, -R39 ;  /* 0x000000204d4d7223 */ /* 0x080fe20000010827 */
[-CC-:B------:R-:W-:Y:S01]  /*10e70*/  FFMA.FTZ R160, R160, R32.reuse, -R69.reuse ;  /* 0x00000020a0a07223 */ /* 0x180fe20000010845 */
[-CC-:B------:R-:W-:Y:S01]  /*10e80*/  FFMA.FTZ R162, R162, R32.reuse, -R69.reuse ;  /* 0x00000020a2a27223 */ /* 0x180fe20000010845 */
[-C--:B------:R-:W-:Y:S01]  /*10e90*/  FFMA.FTZ R152, R152, R32.reuse, -R69 ;  /* 0x0000002098987223 */ /* 0x080fe20000010845 */
[-CC-:B------:R-:W-:Y:S01]  /*10ea0*/  FFMA.FTZ R76, R76, R32.reuse, -R39.reuse ;  /* 0x000000204c4c7223 */ /* 0x180fe20000010827 */
        /* <DEDUP_REMOVED lines=8> */
[----:B------:R-:W3:Y:S01]  /*10f30*/  MUFU.EX2 R91, R94 ;  /* 0x0000005e005b7308 */ /* 0x000ee20000000800 */
[----:B------:R-:W-:Y:S01]  /*10f40*/  FFMA.FTZ R195, R35, R32, -R69 ;  /* 0x0000002023c37223 */ /* 0x000fe20000010845 */
[----:B------:R-:W-:Y:S06]  /*10f50*/  LDSM.16.MT88.4 R140, [R34+0x8c00] ;  /* 0x008c0000228c783b */ /* 0x000fec0000004200 */
[----:B------:R-:W-:Y:S08]  /*10f60*/  MUFU.EX2 R88, R90 ;  /* 0x0000005a00587308 */ /* 0x000ff00000000800 */
[----:B------:R-:W4:Y:S01]  /*10f70*/  MUFU.EX2 R85, R87 ;  /* 0x0000005700557308 */ /* 0x000f220000000800 */
[----:B------:R-:W-:Y:S01]  /*10f80*/  FADD.FTZ R67, R67, R83 ;  /* 0x0000005343437221 */ /* 0x000fe20000010000 */
[----:B------:R-:W-:Y:S01]  /*10f90*/  FADD.FTZ R163, R167, R163 ;  /* 0x000000a3a7a37221 */ /* 0x000fe20000010000 */
[----:B------:R-:W-:Y:S01]  /*10fa0*/  HMMA.16816.F32 R8, R12, R22, R8 ;  /* 0x000000160c08723c */ /* 0x000fe20000001808 */
[----:B------:R-:W2:Y:S01]  /*10fb0*/  LDSM.16.MT88.4 R20, [R33+0x3000] ;  /* 0x003000002114783b */ /* 0x000ea20000004200 */
[----:B------:R-:W-:Y:S01]  /*10fc0*/  FADD.FTZ R67, R66, R67 ;  /* 0x0000004342437221 */ /* 0x000fe20000010000 */
[----:B------:R-:W-:-:S03]  /*10fd0*/  FADD.FTZ R163, R198, R163 ;  /* 0x000000a3c6a37221 */ /* 0x000fc60000010000 */
[----:B------:R-:W-:Y:S02]  /*10fe0*/  FADD.FTZ R65, R65, R67 ;  /* 0x0000004341417221 */ /* 0x000fe40000010000 */
[----:B-----5:R-:W-:Y:S01]  /*10ff0*/  HMMA.16816.F32 R136, R12, R24, R136 ;  /* 0x000000180c88723c */ /* 0x020fe20000001888 */
[----:B------:R-:W-:Y:S01]  /*11000*/  FADD.FTZ R197, R197, R163 ;  /* 0x000000a3c5c57221 */ /* 0x000fe20000010000 */
[----:B------:R-:W-:-:S06]  /*11010*/  FADD.FTZ R65, R64, R65 ;  /* 0x0000004140417221 */ /* 0x000fcc0000010000 */
[----:B------:R-:W-:Y:S01]  /*11020*/  HMMA.16816.F32 R132, R12, R26, R132 ;  /* 0x0000001a0c84723c */ /* 0x000fe20000001884 */
[----:B-1----:R-:W-:Y:S01]  /*11030*/  F2FP.F16.F32.PACK_AB R12, R40, R41 ;  /* 0x00000029280c723e */ /* 0x002fe200000000ff */
[----:B------:R-:W1:Y:S01]  /*11040*/  LDSM.16.MT88.4 R24, [R34+0x8400] ;  /* 0x008400002218783b */ /* 0x000e620000004200 */
[----:B---3--:R-:W-:Y:S02]  /*11050*/  F2FP.F16.F32.PACK_AB R13, R91, R93 ;  /* 0x0000005d5b0d723e */ /* 0x008fe400000000ff */
[----:B------:R-:W-:Y:S02]  /*11060*/  F2FP.F16.F32.PACK_AB R14, R0, R38 ;  /* 0x00000026000e723e */ /* 0x000fe400000000ff */
[----:B----4-:R-:W-:Y:S01]  /*11070*/  F2FP.F16.F32.PACK_AB R15, R85, R88 ;  /* 0x00000058550f723e */ /* 0x010fe200000000ff */
[----:B------:R-:W-:-:S06]  /*11080*/  FADD.FTZ R197, R199, R197 ;  /* 0x000000c5c7c57221 */ /* 0x000fcc0000010000 */
[----:B--2---:R-:W-:Y:S01]  /*11090*/  HMMA.16816.F32 R16, R12, R4, R16 ;  /* 0x000000040c10723c */ /* 0x004fe20000001810 */
        /* <DEDUP_REMOVED lines=27> */
[----:B------:R-:W-:Y:S01]  /*11250*/  FADD.FTZ R20, R56, R58 ;  /* 0x0000003a38147221 */ /* 0x000fe20000010000 */
[----:B------:R-:W-:-:S06]  /*11260*/  FADD.FTZ R155, R155, R186 ;  /* 0x000000ba9b9b7221 */ /* 0x000fcc0000010000 */
        /* <DEDUP_REMOVED lines=30> */
[----:B------:R-:W-:Y:S01]  /*11450*/  HMMA.16816.F32 R8, R12, R26, R8 ;  /* 0x0000001a0c08723c */ /* 0x000fe20000001808 */
[----:B------:R-:W-:Y:S01]  /*11460*/  FADD.FTZ R96, R96, R105 ;  /* 0x0000006960607221 */ /* 0x000fe20000010000 */
[----:B------:R-:W2:Y:S01]  /*11470*/  LDSM.16.MT88.4 R24, [R33+0x3800] ;  /* 0x003800002118783b */ /* 0x000ea20000004200 */
[----:B------:R-:W-:Y:S02]  /*11480*/  FADD.FTZ R42, R42, R44 ;  /* 0x0000002c2a2a7221 */ /* 0x000fe40000010000 */
[----:B------:R-:W-:Y:S02]  /*11490*/  FADD.FTZ R96, R93, R96 ;  /* 0x000000605d607221 */ /* 0x000fe40000010000 */
[----:B------:R-:W-:Y:S02]  /*114a0*/  FADD.FTZ R42, R41, R42 ;  /* 0x0000002a292a7221 */ /* 0x000fe40000010000 */
[----:B------:R-:W-:-:S02]  /*114b0*/  FADD.FTZ R96, R91, R96 ;  /* 0x000000605b607221 */ /* 0x000fc40000010000 */
[----:B------:R-:W-:Y:S02]  /*114c0*/  FADD.FTZ R42, R40, R42 ;  /* 0x0000002a282a7221 */ /* 0x000fe40000010000 */
[----:B------:R-:W-:Y:S02]  /*114d0*/  FADD.FTZ R88, R88, R96 ;  /* 0x0000006058587221 */ /* 0x000fe40000010000 */
[----:B------:R-:W-:Y:S01]  /*114e0*/  FADD.FTZ R42, R38, R42 ;  /* 0x0000002a262a7221 */ /* 0x000fe20000010000 */
[----:B------:R-:W-:Y:S01]  /*114f0*/  MUFU.EX2 R160, R160 ;  /* 0x000000a000a07308 */ /* 0x000fe20000000800 */
[----:B------:R-:W-:Y:S02]  /*11500*/  FADD.FTZ R88, R85, R88 ;  /* 0x0000005855587221 */ /* 0x000fe40000010000 */
[----:B------:R-:W-:Y:S01]  /*11510*/  FADD.FTZ R0, R0, R42 ;  /* 0x0000002a00007221 */ /* 0x000fe20000010000 */
[C---:B-----5:R-:W-:Y:S04]  /*11520*/  HMMA.16816.F32 R136, R12.reuse, R4, R136 ;  /* 0x000000040c88723c */ /* 0x060fe80000001888 */
[----:B------:R-:W3:Y:S01]  /*11530*/  MUFU.EX2 R162, R162 ;  /* 0x000000a200a27308 */ /* 0x000ee20000000800 */
[-CC-:B------:R-:W-:Y:S01]  /*11540*/  FFMA.FTZ R194, R68, R32.reuse, -R39.reuse ;  /* 0x0000002044c27223 */ /* 0x180fe20000010827 */
[----:B------:R-:W-:Y:S01]  /*11550*/  FADD.FTZ R0, R102, R0 ;  /* 0x0000000066007221 */ /* 0x000fe20000010000 */
[----:B------:R-:W-:Y:S01]  /*11560*/  FADD.FTZ R88, R66, R88 ;  /* 0x0000005842587221 */ /* 0x000fe20000010000 */
[----:B------:R-:W-:Y:S04]  /*11570*/  HMMA.16816.F32 R132, R12, R6, R132 ;  /* 0x000000060c84723c */ /* 0x000fe80000001884 */
[----:B------:R-:W-:Y:S01]  /*11580*/  MUFU.EX2 R152, R152 ;  /* 0x0000009800987308 */ /* 0x000fe20000000800 */
[-CC-:B------:R-:W-:Y:S01]  /*11590*/  FFMA.FTZ R12, R72, R32.reuse, -R39.reuse ;  /* 0x00000020480c7223 */ /* 0x180fe20000010827 */
[-CC-:B------:R-:W-:Y:S01]  /*115a0*/  FFMA.FTZ R13, R71, R32.reuse, -R39.reuse ;  /* 0x00000020470d7223 */ /* 0x180fe20000010827 */
[----:B------:R-:W-:-:S02]  /*115b0*/  FFMA.FTZ R14, R70, R32, -R39 ;  /* 0x00000020460e7223 */ /* 0x000fc40000010827 */
[----:B------:R-:W4:Y:S03]  /*115c0*/  LDSM.16.MT88.4 R32, [R33+0x3c00] ;  /* 0x003c00002120783b */ /* 0x000f260000004200 */
[----:B------:R-:W-:Y:S08]  /*115d0*/  MUFU.EX2 R109, R111 ;  /* 0x0000006f006d7308 */ /* 0x000ff00000000800 */
        /* <DEDUP_REMOVED lines=8> */
[----:B---3--:R-:W-:Y:S02]  /*11660*/  F2FP.F16.F32.PACK_AB R4, R162, R160 ;  /* 0x000000a0a204723e */ /* 0x008fe400000000ff */
[----:B------:R-:W-:Y:S01]  /*11670*/  FADD.FTZ R154, R154, R124 ;  /* 0x0000007c9a9a7221 */ /* 0x000fe20000010000 */
[----:B------:R-:W-:Y:S01]  /*11680*/  FADD.FTZ R60, R60, R64 ;  /* 0x000000403c3c7221 */ /* 0x000fe20000010000 */
[----:B-----5:R-:W-:Y:S02]  /*11690*/  F2FP.F16.F32.PACK_AB R5, R55, R57 ;  /* 0x000000393705723e */ /* 0x020fe400000000ff */
[----:B------:R-:W-:Y:S01]  /*116a0*/  F2FP.F16.F32.PACK_AB R6, R109, R152 ;  /* 0x000000986d06723e */ /* 0x000fe200000000ff */
[----:B------:R-:W-:Y:S01]  /*116b0*/  MUFU.EX2 R82, R82 ;  /* 0x0000005200527308 */ /* 0x000fe20000000800 */
[----:B-1----:R-:W-:Y:S01]  /*116c0*/  F2FP.F16.F32.PACK_AB R7, R51, R53 ;  /* 0x000000353307723e */ /* 0x002fe200000000ff */
[----:B------:R-:W-:Y:S01]  /*116d0*/  FADD.FTZ R154, R160, R154 ;  /* 0x0000009aa09a7221 */ /* 0x000fe20000010000 */
[----:B------:R-:W-:-:S05]  /*116e0*/  FADD.FTZ R60, R57, R60 ;  /* 0x0000003c393c7221 */ /* 0x000fca0000010000 */
[----:B------:R-:W-:Y:S01]  /*116f0*/  MUFU.EX2 R12, R12 ;  /* 0x0000000c000c7308 */ /* 0x000fe20000000800 */
[----:B------:R-:W-:Y:S01]  /*11700*/  FADD.FTZ R162, R162, R154 ;  /* 0x0000009aa2a27221 */ /* 0x000fe20000010000 */
[----:B------:R-:W-:Y:S01]  /*11710*/  HMMA.16816.F32 R16, R4, R20, R16 ;  /* 0x000000140410723c */ /* 0x000fe20000001810 */
[----:B------:R-:W-:-:S05]  /*11720*/  FADD.FTZ R55, R55, R60 ;  /* 0x0000003c37377221 */ /* 0x000fca0000010000 */
[----:B------:R-:W1:Y:S02]  /*11730*/  MUFU.EX2 R37, R37 ;  /* 0x0000002500257308 */ /* 0x000e640000000800 */
[C---:B------:R-:W-:Y:S06]  /*11740*/  HMMA.16816.F32 R8, R4.reuse, R22, R8 ;  /* 0x000000160408723c */ /* 0x040fec0000001808 */
[----:B------:R-:W-:Y:S02]  /*11750*/  MUFU.EX2 R36, R36 ;  /* 0x0000002400247308 */ /* 0x000fe40000000800 */
[C---:B--2---:R-:W-:Y:S06]  /*11760*/  HMMA.16816.F32 R136, R4.reuse, R24, R136 ;  /* 0x000000180488723c */ /* 0x044fec0000001888 */
[----:B------:R-:W-:Y:S02]  /*11770*/  MUFU.EX2 R195, R195 ;  /* 0x000000c300c37308 */ /* 0x000fe40000000800 */
[----:B------:R-:W-:Y:S06]  /*11780*/  HMMA.16816.F32 R132, R4, R26, R132 ;  /* 0x0000001a0484723c */ /* 0x000fec0000001884 */
[----:B------:R-:W2:Y:S08]  /*11790*/  MUFU.EX2 R13, R13 ;  /* 0x0000000d000d7308 */ /* 0x000eb00000000800 */
[----:B------:R-:W-:Y:S08]  /*117a0*/  MUFU.EX2 R14, R14 ;  /* 0x0000000e000e7308 */ /* 0x000ff00000000800 */
[----:B------:R-:W3:Y:S01]  /*117b0*/  MUFU.EX2 R194, R194 ;  /* 0x000000c200c27308 */ /* 0x000ee20000000800 */
[----:B------:R-:W-:Y:S01]  /*117c0*/  FADD.FTZ R162, R152, R162 ;  /* 0x000000a298a27221 */ /* 0x000fe20000010000 */
[----:B------:R-:W-:-:S03]  /*117d0*/  FADD.FTZ R55, R53, R55 ;  /* 0x0000003735377221 */ /* 0x000fc60000010000 */
[----:B------:R-:W-:Y:S01]  /*117e0*/  FADD.FTZ R109, R109, R162 ;  /* 0x000000a26d6d7221 */ /* 0x000fe20000010000 */
[----:B------:R-:W-:Y:S01]  /*117f0*/  FADD.FTZ R51, R51, R55 ;  /* 0x0000003733337221 */ /* 0x000fe20000010000 */
[----:B-1----:R-:W-:Y:S02]  /*11800*/  F2FP.F16.F32.PACK_AB R4, R37, R82 ;  /* 0x000000522504723e */ /* 0x002fe400000000ff */
[----:B------:R-:W-:Y:S01]  /*11810*/  FADD.FTZ R109, R82, R109 ;  /* 0x0000006d526d7221 */ /* 0x000fe20000010000 */
[----:B------:R-:W-:Y:S01]  /*11820*/  FADD.FTZ R51, R12, R51 ;  /* 0x000000330c337221 */ /* 0x000fe20000010000 */
[----:B--2---:R-:W-:Y:S02]  /*11830*/  F2FP.F16.F32.PACK_AB R5, R13, R12 ;  /* 0x0000000c0d05723e */ /* 0x004fe400000000ff */
[----:B------:R-:W-:Y:S01]  /*11840*/  F2FP.F16.F32.PACK_AB R6, R195, R36 ;  /* 0x00000024c306723e */ /* 0x000fe200000000ff */
[----:B------:R-:W-:Y:S01]  /*11850*/  FADD.FTZ R109, R37, R109 ;  /* 0x0000006d256d7221 */ /* 0x000fe20000010000 */
[----:B---3--:R-:W-:Y:S01]  /*11860*/  F2FP.F16.F32.PACK_AB R7, R194, R14 ;  /* 0x0000000ec207723e */ /* 0x008fe200000000ff */
[----:B------:R-:W-:-:S02]  /*11870*/  FADD.FTZ R51, R13, R51 ;  /* 0x000000330d337221 */ /* 0x000fc40000010000 */
[----:B------:R-:W-:Y:S02]  /*11880*/  FADD.FTZ R109, R36, R109 ;  /* 0x0000006d246d7221 */ /* 0x000fe40000010000 */
[----:B------:R-:W-:Y:S02]  /*11890*/  FADD.FTZ R51, R14, R51 ;  /* 0x000000330e337221 */ /* 0x000fe40000010000 */
[C---:B------:R-:W-:Y:S01]  /*118a0*/  HMMA.16816.F32 R144, R4.reuse, R140, R16 ;  /* 0x0000008c0490723c */ /* 0x040fe20000001810 */
[----:B------:R-:W-:Y:S02]  /*118b0*/  IMAD.MOV.U32 R0, RZ, RZ, R29 ;  /* 0x000000ffff007224 */ /* 0x000fe400078e001d */
[----:B------:R-:W-:Y:S01]  /*118c0*/  FADD.FTZ R195, R195, R109 ;  /* 0x0000006dc3c37221 */ /* 0x000fe20000010000 */
[--C-:B------:R-:W-:Y:S02]  /*118d0*/  IMAD.MOV.U32 R20, RZ, RZ, R30.reuse ;  /* 0x000000ffff147224 */ /* 0x100fe400078e001e */
[----:B------:R-:W-:Y:S01]  /*118e0*/  FADD.FTZ R194, R194, R51 ;  /* 0x00000033c2c27221 */ /* 0x000fe20000010000 */
[----:B------:R-:W-:Y:S01]  /*118f0*/  @P0 IMAD.MOV.U32 R0, RZ, RZ, R29 ;  /* 0x000000ffff000224 */ /* 0x000fe200078e001d */
[----:B------:R-:W-:Y:S01]  /*11900*/  HMMA.16816.F32 R140, R4, R142, R8 ;  /* 0x0000008e048c723c */ /* 0x000fe20000001808 */
[----:B------:R-:W-:-:S02]  /*11910*/  @P0 IMAD.MOV.U32 R20, RZ, RZ, R30 ;  /* 0x000000ffff140224 */ /* 0x000fc400078e001e */
[----:B------:R-:W-:-:S05]  /*11920*/  @P0 VIADD R186, R31, 0xfffffffd ;  /* 0xfffffffd1fba0836 */ /* 0x000fca0000000000 */
[C---:B----4-:R-:W-:Y:S08]  /*11930*/  HMMA.16816.F32 R136, R4.reuse, R32, R136 ;  /* 0x000000200488723c */ /* 0x050ff00000001888 */
[----:B------:R-:W-:Y:S01]  /*11940*/  HMMA.16816.F32 R132, R4, R34, R132 ;  /* 0x000000220484723c */ /* 0x000fe20000001884 */
[----:B------:R-:W-:-:S04]  /*11950*/  NOP ;  /* 0x0000000000007918 */ /* 0x000fc80000000000 */
[----:B------:R-:W-:-:S15]  /*11960*/  @P0 BRA `(.L_x_2238) ;  /* 0x0000000000040947 */ /* 0x000fde0003800000 */
.L_x_2227:
[----:B------:R-:W-:-:S07]  /*11970*/  IADD3 R186, PT, PT, R28, -0x1, RZ ;  /* 0xffffffff1cba7810 */ /* 0x000fce0007ffe0ff */
.L_x_2238:
[----:B------:R-:W-:Y:S05]  /*11980*/  BSYNC B2 ;  /* 0x0000000000027941 */ /* 0x000fea0003800000 */
.L_x_2226:
[----:B------:R-:W-:-:S13]  /*11990*/  ISETP.GE.AND P0, PT, R186, R178, PT ;  /* 0x000000b2ba00720c */ /* 0x000fda0003f06270 */
[----:B------:R-:W-:Y:S05]  /*119a0*/  @!P0 BRA `(.L_x_2239) ;  /* 0x0000007c00308947 */ /* 0x000fea0003800000 */
[----:B------:R-:W-:Y:S01]  /*119b0*/  ISETP.NE.U32.AND P2, PT, R192, RZ, PT ;  /* 0x000000ffc000720c */ /* 0x000fe20003f45070 */
[----:B------:R-:W-:Y:S02]  /*119c0*/  IMAD.MOV.U32 R148, RZ, RZ, R0 ;  /* 0x000000ffff947224 */ /* 0x000fe400078e0000 */
[----:B------:R-:W-:Y:S01]  /*119d0*/  IMAD.MOV.U32 R149, RZ, RZ, R20 ;  /* 0x000000ffff957224 */ /* 0x000fe200078e0014 */
[----:B------:R-:W-:-:S13]  /*119e0*/  ISETP.NE.AND.EX P2, PT, R193, RZ, PT, P2 ;  /* 0x000000ffc100720c */ /* 0x000fda0003f45320 */
.L_x_2246:
        /* <DEDUP_REMOVED lines=78> */
.L_x_2241:
[----:B------:R-:W-:Y:S05]  /*11ed0*/  BSYNC.RECONVERGENT B0 ;  /* 0x0000000000007941 */ /* 0x000fea0003800200 */
.L_x_2240:
[C---:B------:R-:W-:Y:S01]  /*11ee0*/  LOP3.LUT R0, R189.reuse, 0x18, RZ, 0xc0, !PT ;  /* 0x00000018bd007812 */ /* 0x040fe200078ec0ff */
[----:B------:R-:W1:Y:S01]  /*11ef0*/  S2UR UR6, SR_CgaCtaId ;  /* 0x00000000000679c3 */ /* 0x000e620000008800 */
[----:B------:R-:W-:Y:S01]  /*11f00*/  SHF.L.U32 R6, R172, 0x6, RZ ;  /* 0x00000006ac067819 */ /* 0x000fe200000006ff */
[----:B------:R-:W-:Y:S01]  /*11f10*/  UMOV UR7, 0x400 ;  /* 0x0000040000077882 */ /* 0x000fe20000000000 */
[CC--:B------:R-:W-:Y:S01]  /*11f20*/  ISETP.GE.AND P3, PT, R0.reuse, R187.reuse, PT ;  /* 0x000000bb0000720c */ /* 0x0c0fe20003f66270 */
[----:B------:R-:W-:Y:S01]  /*11f30*/  BSSY.RECONVERGENT B1, `(.L_x_2242) ;  /* 0x0000258000017945 */ /* 0x000fe20003800200 */
[----:B------:R-:W-:Y:S02]  /*11f40*/  ISETP.GE.AND P0, PT, R0, R187, PT ;  /* 0x000000bb0000720c */ /* 0x000fe40003f06270 */
[-C--:B------:R-:W-:Y:S02]  /*11f50*/  IADD3 R8, P1, PT, R6, R183.reuse, RZ ;  /* 0x000000b706087210 */ /* 0x080fe40007f3e0ff */
[----:B------:R-:W-:Y:S02]  /*11f60*/  SHF.L.U64.HI R7, R172, 0x6, R173 ;  /* 0x00000006ac077819 */ /* 0x000fe400000102ad */
[----:B------:R-:W-:Y:S02]  /*11f70*/  LOP3.LUT R188, R189, 0xc0, RZ, 0xc0, !PT ;  /* 0x000000c0bdbc7812 */ /* 0x000fe400078ec0ff */
[-C--:B------:R-:W-:Y:S02]  /*11f80*/  IADD3.X R9, PT, PT, R7, R182.reuse, RZ, P1, !PT ;  /* 0x000000b607097210 */ /* 0x080fe40000ffe4ff */
[----:B------:R-:W-:Y:S02]  /*11f90*/  LOP3.LUT R188, R188, 0x18, R151, 0xf8, !PT ;  /* 0x00000018bcbc7812 */ /* 0x000fe400078ef897 */
[----:B------:R-:W-:Y:S01]  /*11fa0*/  @!P3 MOV R16, R183 ;  /* 0x000000b70010b202 */ /* 0x000fe20000000f00 */
[--C-:B------:R-:W-:Y:S01]  /*11fb0*/  @!P0 IMAD.WIDE.U32 R12, R172, 0x140, R8.reuse ;  /* 0x00000140ac0c8825 */ /* 0x100fe200078e0008 */
[----:B------:R-:W-:Y:S01]  /*11fc0*/  @!P3 MOV R17, R182 ;  /* 0x000000b60011b202 */ /* 0x000fe20000000f00 */
[----:B------:R-:W2:Y:S01]  /*11fd0*/  S2R R151, SR_TID.X ;  /* 0x0000000000977919 */ /* 0x000ea20000002100 */
[----:B------:R-:W-:Y:S01]  /*11fe0*/  @!P0 IADD3 R6, P1, PT, R8, R6, RZ ;  /* 0x0000000608068210 */ /* 0x000fe20007f3e0ff */
[----:B------:R-:W-:Y:S01]  /*11ff0*/  @!P0 IMAD.WIDE.U32 R14, R172, 0xc0, R8 ;  /* 0x000000c0ac0e8825 */ /* 0x000fe200078e0008 */
[-C--:B------:R-:W-:Y:S02]  /*12000*/  @!P0 MOV R10, R8.reuse ;  /* 0x00000008000a8202 */ /* 0x080fe40000000f00 */
[----:B------:R-:W-:Y:S01]  /*12010*/  @!P0 IADD3.X R7, PT, PT, R9, R7, RZ, P1, !PT ;  /* 0x0000000709078210 */ /* 0x000fe20000ffe4ff */
[C---:B------:R-:W-:Y:S01]  /*12020*/  @!P0 IMAD R4, R173.reuse, 0x140, RZ ;  /* 0x00000140ad048824 */ /* 0x040fe200078e02ff */
[----:B------:R-:W-:Y:S01]  /*12030*/  @!P0 MOV R11, R9 ;  /* 0x00000009000b8202 */ /* 0x000fe20000000f00 */
[C---:B------:R-:W-:Y:S01]  /*12040*/  @!P0 IMAD R5, R173.reuse, 0xc0, RZ ;  /* 0x000000c0ad058824 */ /* 0x040fe200078e02ff */
[----:B------:R-:W-:Y:S01]  /*12050*/  LOP3.LUT R196, R188, 0x18, R189, 0x78, !PT ;  /* 0x00000018bcc47812 */ /* 0x000fe200078e78bd */
[----:B------:R-:W-:Y:S01]  /*12060*/  @!P0 IMAD R0, R173, 0x180, RZ ;  /* 0x00000180ad008824 */ /* 0x000fe200078e02ff */
[----:B------:R-:W-:Y:S01]  /*12070*/  @!P0 IADD3 R13, PT, PT, R4, R13, RZ ;  /* 0x0000000d040d8210 */ /* 0x000fe20007ffe0ff */
[C---:B------:R-:W-:Y:S01]  /*12080*/  @!P0 IMAD.WIDE.U32 R10, R172.reuse, 0x180, R10 ;  /* 0x00000180ac0a8825 */ /* 0x040fe200078e000a */
[C---:B------:R-:W-:Y:S02]  /*12090*/  @!P0 LEA R4, P4, R172.reuse, R8, 0x7 ;  /* 0x00000008ac048211 */ /* 0x040fe400078838ff */
[----:B------:R-:W-:Y:S02]  /*120a0*/  @!P0 IADD3 R15, PT, PT, R5, R15, RZ ;  /* 0x0000000f050f8210 */ /* 0x000fe40007ffe0ff */
[----:B------:R-:W-:Y:S02]  /*120b0*/  @!P0 LEA.HI.X R5, R172, R9, R173, 0x7, P4 ;  /* 0x00000009ac058211 */ /* 0x000fe400020f3cad */
[----:B------:R-:W-:Y:S02]  /*120c0*/  @!P0 IADD3 R11, PT, PT, R0, R11, RZ ;  /* 0x0000000b000b8210 */ /* 0x000fe40007ffe0ff */
[----:B------:R-:W-:Y:S02]  /*120d0*/  LOP3.LUT R196, R181, R196, RZ, 0xfc, !PT ;  /* 0x000000c4b5c47212 */ /* 0x000fe400078efcff */
[----:B------:R-:W-:Y:S02]  /*120e0*/  ISETP.GT.AND P4, PT, R186, R178, PT ;  /* 0x000000b2ba00720c */ /* 0x000fe40003f84270 */
[C---:B--2---:R-:W-:Y:S01]  /*120f0*/  SHF.L.U32 R150, R151.reuse, 0x2, RZ ;  /* 0x0000000297967819 */ /* 0x044fe200000006ff */
[----:B-1----:R-:W-:Y:S01]  /*12100*/  ULEA UR6, UR6, UR7, 0x18 ;  /* 0x0000000706067291 */ /* 0x002fe2000f8ec0ff */
[----:B------:R-:W-:Y:S02]  /*12110*/  SHF.L.U32 R168, R151, 0x5, RZ ;  /* 0x0000000597a87819 */ /* 0x000fe400000006ff */
[----:B------:R-:W-:Y:S02]  /*12120*/  LOP3.LUT R0, R150, 0x18, RZ, 0xc0, !PT ;  /* 0x0000001896007812 */ /* 0x000fe400078ec0ff */
[----:B------:R-:W-:Y:S02]  /*12130*/  SHF.R.U32.HI R164, RZ, 0x1, R151 ;  /* 0x00000001ffa47819 */ /* 0x000fe40000011697 */
[----:B------:R-:W-:Y:S02]  /*12140*/  MOV R166, UR6 ;  /* 0x0000000600a67c02 */ /* 0x000fe40008000f00 */
[----:B------:R-:W-:Y:S02]  /*12150*/  LOP3.LUT R167, R164, 0x8, RZ, 0xc0, !PT ;  /* 0x00000008a4a77812 */ /* 0x000fe400078ec0ff */
[----:B------:R-:W-:Y:S02]  /*12160*/  LEA R196, R196, R166, 0x1 ;  /* 0x000000a6c4c47211 */ /* 0x000fe400078e08ff */
[--C-:B------:R-:W-:Y:S03]  /*12170*/  LOP3.LUT R167, R167, 0xc0, R168.reuse, 0xf8, !PT ;  /* 0x000000c0a7a77812 */ /* 0x100fe600078ef8a8 */
[----:B------:R-:W-:Y:S01]  /*12180*/  @!PT LDS RZ, [RZ] ;  /* 0x00000000fffff984 */ /* 0x000fe20000000800 */
[----:B------:R-:W-:Y:S01]  /*12190*/  @!PT LDS RZ, [RZ] ;  /* 0x00000000fffff984 */ /* 0x000fe20000000800 */
[----:B------:R-:W-:Y:S01]  /*121a0*/  @!PT LDS RZ, [RZ] ;  /* 0x00000000fffff984 */ /* 0x000fe20000000800 */
[----:B------:R-:W-:Y:S01]  /*121b0*/  @!P3 LDGSTS.E.BYPASS.LTC128B.128 [R196+0x5000], desc[UR4][R16.64] ;  /* 0x0500000010c4bfae */ /* 0x000fe2000b981a04 */
[----:B------:R-:W-:Y:S07]  /*121c0*/  LOP3.LUT R167, R167, R0, RZ, 0x3c, !PT ;  /* 0x00000000a7a77212 */ /* 0x000fee00078e3cff */
[----:B------:R-:W-:Y:S08]  /*121d0*/  @P3 STS.128 [R196+0x5000], RZ ;  /* 0x005000ffc4003388 */ /* 0x000ff00000000c00 */
        /* <DEDUP_REMOVED lines=11> */
[C---:B-1----:R-:W-:Y:S04]  /*12290*/  @!P0 LEA R8, P1, R172.reuse, R8, 0x8 ;  /* 0x00000008ac088211 */ /* 0x042fe800078240ff */
[----:B------:R-:W-:Y:S03]  /*122a0*/  @!P0 LEA.HI.X R9, R172, R9, R173, 0x8, P1 ;  /* 0x00000009ac098211 */ /* 0x000fe600008f44ad */
[----:B------:R-:W-:Y:S01]  /*122b0*/  @!PT LDS RZ, [RZ] ;  /* 0x00000000fffff984 */ /* 0x000fe20000000800 */
[----:B------:R-:W-:Y:S01]  /*122c0*/  @!PT LDS RZ, [RZ] ;  /* 0x00000000fffff984 */ /* 0x000fe20000000800 */
[----:B------:R-:W-:Y:S01]  /*122d0*/  @!PT LDS RZ, [RZ] ;  /* 0x00000000fffff984 */ /* 0x000fe20000000800 */
[----:B------:R1:W-:Y:S01]  /*122e0*/  @!P0 LDGSTS.E.BYPASS.LTC128B.128 [R196+0x6800], desc[UR4][R4.64] ;  /* 0x0680000004c48fae */ /* 0x0003e2000b981a04 */
[C---:B------:R-:W-:Y:S07]  /*122f0*/  LOP3.LUT P1, RZ, R151.reuse, 0x4, RZ, 0xc0, !PT ;  /* 0x0000000497ff7812 */ /* 0x040fee000782c0ff */
[----:B------:R-:W-:Y:S08]  /*12300*/  @P0 STS.128 [R196+0x7000], RZ ;  /* 0x007000ffc4000388 */ /* 0x000ff00000000c00 */
[----:B------:R-:W-:Y:S01]  /*12310*/  @!PT LDS RZ, [RZ] ;  /* 0x00000000fffff984 */ /* 0x000fe20000000800 */
[----:B------:R-:W-:Y:S01]  /*12320*/  @!PT LDS RZ, [RZ] ;  /* 0x00000000fffff984 */ /* 0x000fe20000000800 */
[----:B------:R-:W-:Y:S01]  /*12330*/  @!PT LDS RZ, [RZ] ;  /* 0x00000000fffff984 */ /* 0x000fe20000000800 */
[----:B------:R-:W-:Y:S08]  /*12340*/  @!P0 LDGSTS.E.BYPASS.LTC128B.128 [R196+0x7000], desc[UR4][R14.64] ;  /* 0x070000000ec48fae */ /* 0x000ff0000b981a04 */
[----:B------:R-:W-:Y:S01]  /*12350*/  @P0 STS.128 [R196+0x7800], RZ ;  /* 0x007800ffc4000388 */ /* 0x000fe20000000c00 */
[C---:B-1----:R-:W-:Y:S02]  /*12360*/  LOP3.LUT R4, R151.reuse, 0x8, RZ, 0xc0, !PT ;  /* 0x0000000897047812 */ /* 0x042fe400078ec0ff */
[----:B------:R-:W-:Y:S02]  /*12370*/  SHF.L.U32 R5, R151, 0x4, RZ ;  /* 0x0000000497057819 */ /* 0x000fe400000006ff */
[--C-:B------:R-:W-:Y:S03]  /*12380*/  LOP3.LUT R4, R4, 0xc0, R168.reuse, 0xf8, !PT ;  /* 0x000000c004047812 */ /* 0x100fe600078ef8a8 */
[----:B------:R-:W-:Y:S01]  /*12390*/  @!PT LDS RZ, [RZ] ;  /* 0x00000000fffff984 */ /* 0x000fe20000000800 */
[----:B------:R-:W-:Y:S01]  /*123a0*/  @!PT LDS RZ, [RZ] ;  /* 0x00000000fffff984 */ /* 0x000fe20000000800 */
[----:B------:R-:W-:Y:S01]  /*123b0*/  @!PT LDS RZ, [RZ] ;  /* 0x00000000fffff984 */ /* 0x000fe20000000800 */
[----:B------:R-:W-:Y:S01]  /*123c0*/  @!P0 LDGSTS.E.BYPASS.LTC128B.128 [R196+0x7800], desc[UR4][R8.64] ;  /* 0x0780000008c48fae */ /* 0x000fe2000b981a04 */
[C---:B------:R-:W-:Y:S02]  /*123d0*/  LOP3.LUT R165, R5.reuse, 0x3e00, RZ, 0xc0, !PT ;  /* 0x00003e0005a57812 */ /* 0x040fe400078ec0ff */
[----:B------:R-:W-:Y:S02]  /*123e0*/  LOP3.LUT R5, R5, 0x100, RZ, 0xc0, !PT ;  /* 0x0000010005057812 */ /* 0x000fe400078ec0ff */
[--C-:B------:R-:W-:Y:S02]  /*123f0*/  LOP3.LUT R156, R165, 0x20, R168.reuse, 0xf8, !PT ;  /* 0x00000020a59c7812 */ /* 0x100fe400078ef8a8 */
[--C-:B------:R-:W-:Y:S01]  /*12400*/  LOP3.LUT R5, R5, 0x20, R168.reuse, 0xf8, !PT ;  /* 0x0000002005057812 */ /* 0x100fe200078ef8a8 */
[----:B------:R-:W-:Y:S01]  /*12410*/  @P0 STS.128 [R196+0x8000], RZ ;  /* 0x008000ffc4000388 */ /* 0x000fe20000000c00 */
[----:B------:R-:W-:Y:S02]  /*12420*/  LOP3.LUT R156, R156, 0x100, R168, 0xf8, !PT ;  /* 0x000001009c9c7812 */ /* 0x000fe400078ef8a8 */
[----:B------:R-:W-:Y:S02]  /*12430*/  LOP3.LUT R4, R5, R4, R0, 0xf6, !PT ;  /* 0x0000000405047212 */ /* 0x000fe400078ef600 */
[----:B------:R-:W-:Y:S02]  /*12440*/  LOP3.LUT R156, R156, R167, RZ, 0xfc, !PT ;  /* 0x000000a79c9c7212 */ /* 0x000fe400078efcff */
[-C--:B------:R-:W-:Y:S01]  /*12450*/  LEA R152, R4, R166.reuse, 0x1 ;  /* 0x000000a604987211 */ /* 0x080fe200078e08ff */
[----:B------:R-:W-:Y:S01]  /*12460*/  @!PT LDS RZ, [RZ] ;  /* 0x00000000fffff984 */ /* 0x000fe20000000800 */
[----:B------:R-:W-:Y:S01]  /*12470*/  @!PT LDS RZ, [RZ] ;  /* 0x00000000fffff984 */ /* 0x000fe20000000800 */
[----:B------:R-:W-:Y:S01]  /*12480*/  @!PT LDS RZ, [RZ] ;  /* 0x00000000fffff984 */ /* 0x000fe20000000800 */
[----:B------:R-:W-:Y:S01]  /*12490*/  @!P0 LDGSTS.E.BYPASS.LTC128B.128 [R196+0x8000], desc[UR4][R12.64] ;  /* 0x080000000cc48fae */ /* 0x000fe2000b981a04 */
[----:B------:R-:W-:Y:S02]  /*124a0*/  LEA R156, R156, R166, 0x1 ;  /* 0x000000a69c9c7211 */ /* 0x000fe400078e08ff */
[----:B------:R-:W-:Y:S04]  /*124b0*/  MOV R0, 0x20 ;  /* 0x0000002000007802 */ /* 0x000fe80000000f00 */
[----:B------:R-:W-:Y:S01]  /*124c0*/  SEL R0, R0, 0xffffffe0, !P1 ;  /* 0xffffffe000007807 */ /* 0x000fe20004800000 */
        /* <DEDUP_REMOVED lines=358> */
[----:B------:R1:W1:Y:S10]  /*13b30*/  MUFU.TANH R157, R125 ;  /* 0x0000007d009d7308 */ /* 0x0002740000002400 */
[----:B------:R1:W1:Y:S10]  /*13b40*/  MUFU.TANH R159, R126 ;  /* 0x0000007e009f7308 */ /* 0x0002740000002400 */
[----:B------:R1:W1:Y:S10]  /*13b50*/  MUFU.TANH R201, R127 ;  /* 0x0000007f00c97308 */ /* 0x0002740000002400 */
[----:B------:R1:W1:Y:S10]  /*13b60*/  MUFU.TANH R202, R128 ;  /* 0x0000008000ca7308 */ /* 0x0002740000002400 */
[----:B------:R1:W1:Y:S10]  /*13b70*/  MUFU.TANH R203, R129 ;  /* 0x0000008100cb7308 */ /* 0x0002740000002400 */
[----:B------:R1:W1:Y:S10]  /*13b80*/  MUFU.TANH R205, R130 ;  /* 0x0000008200cd7308 */ /* 0x0002740000002400 */
        /* <DEDUP_REMOVED lines=18> */
[----:B-1----:R-:W2:Y:S04]  /*13cb0*/  LD.E R124, desc[UR4][R2.64+0x170] ;  /* 0x00017004027c7980 */ /* 0x002ea8000c101900 */
[C---:B------:R-:W-:Y:S02]  /*13cc0*/  IADD3 R120, PT, PT, R11.reuse, -0x100, RZ ;  /* 0xffffff000b787810 */ /* 0x040fe40007ffe0ff */
        /* <DEDUP_REMOVED lines=46> */
[----:B------:R-:W4:Y:S01]  /*13fb0*/  LD.E.64 R128, desc[UR4][R2.64+0x20] ;  /* 0x0000200402807980 */ /* 0x000f22000c101b00 */
[----:B-1----:R-:W-:Y:S01]  /*13fc0*/  SHF.R.S32.HI R116, RZ, 0x1f, R124 ;  /* 0x0000001fff747819 */ /* 0x002fe2000001147c */
        /* <DEDUP_REMOVED lines=12> */
.L_x_2245:
[----:B------:R-:W-:Y:S05]  /*14090*/  BSYNC.RECONVERGENT B0 ;  /* 0x0000000000007941 */ /* 0x000fea0003800200 */
.L_x_2244:
[----:B------:R-:W-:Y:S01]  /*140a0*/  @!P3 IMAD.MOV.U32 R181, RZ, RZ, R179 ;  /* 0x000000ffffb5b224 */ /* 0x000fe200078e00b3 */
[----:B-1----:R-:W-:Y:S01]  /*140b0*/  IADD3 R116, P4, PT, R9, R180, RZ ;  /* 0x000000b409747210 */ /* 0x002fe20007f9e0ff */
        /* <DEDUP_REMOVED lines=10> */
[----:B------:R-:W-:Y:S01]  /*14160*/  @!P0 IMAD.WIDE.U32 R130, R170, 0xc0, R116 ;  /* 0x000000c0aa828825 */ /* 0x000fe200078e0074 */
        /* <DEDUP_REMOVED lines=8> */
[CC--:B------:R-:W-:Y:S01]  /*141f0*/  @!P0 LEA R8, P3, R170.reuse, R116.reuse, 0x8 ;  /* 0x00000074aa088211 */ /* 0x0c0fe200078640ff */
[----:B------:R-:W-:Y:S02]  /*14200*/  @!P0 IMAD.MOV.U32 R129, RZ, RZ, R117 ;  /* 0x000000ffff818224 */ /* 0x000fe400078e0075 */
[----:B------:R2:W-:Y:S01]  /*14210*/  @P0 STS.128 [R196+0x2000], RZ ;  /* 0x002000ffc4000388 */ /* 0x0005e20000000c00 */
[----:B------:R-:W-:Y:S02]  /*14220*/  @!P0 IMAD R9, R171, 0x140, RZ ;  /* 0x00000140ab098824 */ /* 0x000fe400078e02ff */
[C---:B------:R-:W-:Y:S01]  /*14230*/  @!P0 IMAD.WIDE.U32 R128, R170.reuse, 0x140, R128 ;  /* 0x00000140aa808825 */ /* 0x040fe200078e0080 */
[----:B------:R-:W-:Y:S01]  /*14240*/  @!PT LDS RZ, [RZ] ;  /* 0x00000000fffff984 */ /* 0x000fe20000000800 */
[----:B------:R-:W-:Y:S01]  /*14250*/  @!PT LDS RZ, [RZ] ;  /* 0x00000000fffff984 */ /* 0x000fe20000000800 */
[----:B------:R-:W-:Y:S01]  /*14260*/  @!PT LDS RZ, [RZ] ;  /* 0x00000000fffff984 */ /* 0x000fe20000000800 */
[----:B------:R3:W-:Y:S03]  /*14270*/  @!P0 LDGSTS.E.BYPASS.LTC128B.128 [R196+0x2000], desc[UR4][R124.64] ;  /* 0x020000007cc48fae */ /* 0x0007e6000b981a04 */
[----:B------:R-:W-:Y:S01]  /*14280*/  @!P0 IMAD.IADD R129, R9, 0x1, R129 ;  /* 0x0000000109818824 */ /* 0x000fe200078e0281 */
[----:B------:R2:W-:Y:S01]  /*14290*/  @P0 STS.128 [R196+0x2800], RZ ;  /* 0x002800ffc4000388 */ /* 0x0005e20000000c00 */
[C---:B------:R-:W-:Y:S01]  /*142a0*/  @!P0 LEA.HI.X R9, R170.reuse, R117, R171, 0x8, P3 ;  /* 0x00000075aa098211 */ /* 0x040fe200018f44ab */
[----:B------:R-:W-:Y:S01]  /*142b0*/  @!P0 IMAD.MOV.U32 R127, RZ, RZ, R117 ;  /* 0x000000ffff7f8224 */ /* 0x000fe200078e0075 */
[----:B-1----:R-:W-:Y:S01]  /*142c0*/  LOP3.LUT R181, R189, 0x1f20, RZ, 0xc0, !PT ;  /* 0x00001f20bdb57812 */ /* 0x002fe200078ec0ff */
[----:B------:R-:W-:Y:S02]  /*142d0*/  @!P0 IMAD R10, R171, 0x180, RZ ;  /* 0x00000180ab0a8824 */ /* 0x000fe400078e02ff */
[----:B------:R-:W-:Y:S05]  /*142e0*/  @!P0 IMAD.WIDE.U32 R126, R170, 0x180, R126 ;  /* 0x00000180aa7e8825 */ /* 0x000fea00078e007e */
[----:B------:R-:W-:Y:S02]  /*142f0*/  @!P0 IADD3 R127, PT, PT, R10, R127, RZ ;  /* 0x0000007f0a7f8210 */ /* 0x000fe40007ffe0ff */
[C---:B---3--:R-:W-:Y:S04]  /*14300*/  @!P0 LEA R124, P4, R170.reuse, R116, 0x7 ;  /* 0x00000074aa7c8211 */ /* 0x048fe800078838ff */
        /* <DEDUP_REMOVED lines=26> */
.L_x_2243:
[----:B------:R-:W-:Y:S05]  /*144b0*/  BSYNC.RECONVERGENT B1 ;  /* 0x0000000000017941 */ /* 0x000fea0003800200 */
.L_x_2242:
[----:B-1----:R-:W-:Y:S05]  /*144c0*/  IMAD.SHL.U32 R46, R151, 0x2, RZ ;  /* 0x00000002972e7824 */ /* 0x002fea00078e00ff */
[----:B------:R-:W-:Y:S05]  /*144d0*/  LOP3.LUT R46, R46, 0x6, RZ, 0xc0, !PT ;  /* 0x000000062e2e7812 */ /* 0x000fea00078ec0ff */
[----:B------:R-:W-:Y:S04]  /*144e0*/  IMAD R228, R186, 0x100, R46 ;  /* 0x00000100bae47824 */ /* 0x000fe800078e022e */
[C---:B------:R-:W-:Y:S01]  /*144f0*/  VIADD R10, R228.reuse, 0xa9 ;  /* 0x000000a9e40a7836 */ /* 0x040fe20000000000 */
[C---:B------:R-:W-:Y:S01]  /*14500*/  ISETP.GE.AND P5, PT, R228.reuse, R177, PT ;  /* 0x000000b1e400720c */ /* 0x040fe20003fa6270 */
[C---:B------:R-:W-:Y:S02]  /*14510*/  VIADD R219, R228.reuse, 0x21 ;  /* 0x00000021e4db7836 */ /* 0x040fe40000000000 */
[----:B------:R-:W-:Y:S01]  /*14520*/  VIADD R214, R228, 0x38 ;  /* 0x00000038e4d67836 */ /* 0x000fe20000000000 */
[----:B------:R-:W-:Y:S01]  /*14530*/  FSEL R229, R160, -INF , P5 ;  /* 0xff800000a0e57808 */ /* 0x000fe20002800000 */
[C---:B------:R-:W-:Y:S01]  /*14540*/  VIADD R213, R228.reuse, 0x39 ;  /* 0x00000039e4d57836 */ /* 0x040fe20000000000 */
[C---:B------:R-:W-:Y:S01]  /*14550*/  ISETP.GE.AND P5, PT, R228.reuse, R175, PT ;  /* 0x000000afe400720c */ /* 0x040fe20003fa6270 */
[C---:B------:R-:W-:Y:S02]  /*14560*/  VIADD R212, R228.reuse, 0x40 ;  /* 0x00000040e4d47836 */ /* 0x040fe40000000000 */
[----:B------:R-:W-:Y:S01]  /*14570*/  VIADD R211, R228, 0x41 ;  /* 0x00000041e4d37836 */ /* 0x000fe20000000000 */
[----:B------:R-:W-:Y:S01]  /*14580*/  FSEL R230, R162, -INF , P5 ;  /* 0xff800000a2e67808 */ /* 0x000fe20002800000 */
[C---:B------:R-:W-:Y:S02]  /*14590*/  VIADD R209, R228.reuse, 0x49 ;  /* 0x00000049e4d17836 */ /* 0x040fe40000000000 */
[C---:B------:R-:W-:Y:S02]  /*145a0*/  VIADD R210, R228.reuse, 0x48 ;  /* 0x00000048e4d27836 */ /* 0x040fe40000000000 */
[C---:B------:R-:W-:Y:S02]  /*145b0*/  VIADD R207, R228.reuse, 0x51 ;  /* 0x00000051e4cf7836 */ /* 0x040fe40000000000 */
[C---:B------:R-:W-:Y:S02]  /*145c0*/  VIADD R206, R228.reuse, 0x58 ;  /* 0x00000058e4ce7836 */ /* 0x040fe40000000000 */
[C---:B--2---:R-:W-:Y:S02]  /*145d0*/  VIADD R196, R228.reuse, 0x61 ;  /* 0x00000061e4c47836 */ /* 0x044fe40000000000 */
[C---:B------:R-:W-:Y:S02]  /*145e0*/  VIADD R160, R228.reuse, 0x68 ;  /* 0x00000068e4a07836 */ /* 0x040fe40000000000 */
        /* <DEDUP_REMOVED lines=8> */
[----:B------:R-:W-:Y:S01]  /*14670*/  VIADD R225, R228, 0x9 ;  /* 0x00000009e4e17836 */ /* 0x000fe20000000000 */
        /* <DEDUP_REMOVED lines=50> */
[----:B------:R-:W-:Y:S02]  /*149a0*/  ISETP.GE.AND P5, PT, R214, R177, PT ;  /* 0x000000b1d600720c */ /* 0x000fe40003fa6270 */
[----:B------:R-:W-:Y:S02]  /*149b0*/  ISETP.GE.AND P6, PT, R8, R175, PT ;  /* 0x000000af0800720c */ /* 0x000fe40003fc6270 */
[----:B------:R-:W-:Y:S02]  /*149c0*/  FSEL R29, R29, -INF , P4 ;  /* 0xff8000001d1d7808 */ /* 0x000fe40002000000 */
[----:B------:R-:W-:Y:S02]  /*149d0*/  ISETP.GE.AND P4, PT, R213, R177, PT ;  /* 0x000000b1d500720c */ /* 0x000fe40003f86270 */
[----:B------:R-:W-:Y:S02]  /*149e0*/  FSEL R32, R32, -INF , P5 ;  /* 0xff80000020207808 */ /* 0x000fe40002800000 */
[-C--:B------:R-:W-:Y:S02]  /*149f0*/  ISETP.GE.AND P5, PT, R225, R175.reuse, PT ;  /* 0x000000afe100720c */ /* 0x080fe40003fa6270 */
[----:B------:R-:W-:Y:S02]  /*14a00*/  FSEL R163, R163, -INF , P6 ;  /* 0xff800000a3a37808 */ /* 0x000fe40003000000 */
[----:B------:R-:W-:Y:S02]  /*14a10*/  ISETP.GE.AND P6, PT, R226, R175, PT ;  /* 0x000000afe200720c */ /* 0x000fe40003fc6270 */
[----:B------:R-:W-:Y:S02]  /*14a20*/  FSEL R33, R33, -INF , P4 ;  /* 0xff80000021217808 */ /* 0x000fe40002000000 */
[----:B------:R-:W-:Y:S02]  /*14a30*/  ISETP.GE.AND P4, PT, R212, R177, PT ;  /* 0x000000b1d400720c */ /* 0x000fe40003f86270 */
[----:B------:R-:W-:Y:S02]  /*14a40*/  FSEL R199, R199, -INF , P5 ;  /* 0xff800000c7c77808 */ /* 0x000fe40002800000 */
[----:B------:R-:W-:Y:S02]  /*14a50*/  ISETP.GE.AND P5, PT, R224, R175, PT ;  /* 0x000000afe000720c */ /* 0x000fe40003fa6270 */
[C---:B------:R-:W-:Y:S02]  /*14a60*/  ISETP.GE.AND P3, PT, R8.reuse, R176, PT ;  /* 0x000000b00800720c */ /* 0x040fe40003f66270 */
[-C--:B------:R-:W-:Y:S01]  /*14a70*/  ISETP.GE.AND P0, PT, R8, R174.reuse, PT ;  /* 0x000000ae0800720c */ /* 0x080fe20003f06270 */
[----:B------:R-:W-:Y:S01]  /*14a80*/  VIADD R8, R228, 0xb9 ;  /* 0x000000b9e4087836 */ /* 0x000fe20000000000 */
[----:B------:R-:W-:Y:S02]  /*14a90*/  FSEL R198, R198, -INF , P6 ;  /* 0xff800000c6c67808 */ /* 0x000fe40003000000 */
[----:B------:R-:W-:Y:S02]  /*14aa0*/  ISETP.GE.AND P6, PT, R211, R177, PT ;  /* 0x000000b1d300720c */ /* 0x000fe40003fc6270 */
[----:B------:R-:W-:Y:S02]  /*14ab0*/  FSEL R36, R36, -INF , P4 ;  /* 0xff80000024247808 */ /* 0x000fe40002000000 */
        /* <DEDUP_REMOVED lines=8> */
[----:B------:R-:W-:Y:S02]  /*14b40*/  ISETP.GE.AND P4, PT, R222, R175, PT ;  /* 0x000000afde00720c */ /* 0x000fe40003f86270 */
[----:B------:R-:W-:Y:S02]  /*14b50*/  FSEL R41, R41, -INF , P5 ;  /* 0xff80000029297808 */ /* 0x000fe40002800000 */
[----:B------:R-:W-:Y:S02]  /*14b60*/  ISETP.GE.AND P5, PT, R208, R177, PT ;  /* 0x000000b1d000720c */ /* 0x000fe40003fa6270 */
[----:B------:R-:W-:Y:S02]  /*14b70*/  FSEL R40, R40, -INF , P6 ;  /* 0xff80000028287808 */ /* 0x000fe40003000000 */
        /* <DEDUP_REMOVED lines=35> */
[----:B------:R-:W-:Y:S01]  /*14db0*/  FSEL R237, R34, -INF , P6 ;  /* 0xff80000022ed7808 */ /* 0x000fe20003000000 */
[----:B------:R-:W-:Y:S01]  /*14dc0*/  IMAD R34, R186, 0x100, R46 ;  /* 0x00000100ba227824 */ /* 0x000fe200078e022e */
[----:B------:R-:W-:Y:S02]  /*14dd0*/  ISETP.GE.AND P6, PT, R156, R177, PT ;  /* 0x000000b19c00720c */ /* 0x000fe40003fc6270 */
[----:B------:R-:W-:Y:S01]  /*14de0*/  FSEL R60, R60, -INF , P4 ;  /* 0xff8000003c3c7808 */ /* 0x000fe20002000000 */
[C---:B------:R-:W-:Y:S01]  /*14df0*/  VIADD R35, R34.reuse, 0xf8 ;  /* 0x000000f822237836 */ /* 0x040fe20000000000 */
[----:B------:R-:W-:Y:S01]  /*14e00*/  ISETP.GE.AND P4, PT, R211, R175, PT ;  /* 0x000000afd300720c */ /* 0x000fe20003f86270 */
[----:B------:R-:W-:Y:S01]  /*14e10*/  VIADD R26, R34, 0xd9 ;  /* 0x000000d9221a7836 */ /* 0x000fe20000000000 */
[----:B------:R-:W-:Y:S01]  /*14e20*/  FSEL R240, R38, -INF , P5 ;  /* 0xff80000026f07808 */ /* 0x000fe20002800000 */
[----:B------:R-:W-:Y:S01]  /*14e30*/  VIADD R38, R34, 0xd8 ;  /* 0x000000d822267836 */ /* 0x000fe20000000000 */
[-C--:B------:R-:W-:Y:S01]  /*14e40*/  ISETP.GE.AND P5, PT, R130, R177.reuse, PT ;  /* 0x000000b18200720c */ /* 0x080fe20003fa6270 */
[C---:B------:R-:W-:Y:S01]  /*14e50*/  VIADD R27, R34.reuse, 0xe1 ;  /* 0x000000e1221b7836 */ /* 0x040fe20000000000 */
[----:B------:R-:W-:Y:S01]  /*14e60*/  FSEL R239, R61, -INF , P6 ;  /* 0xff8000003def7808 */ /* 0x000fe20003000000 */
[C---:B------:R-:W-:Y:S01]  /*14e70*/  VIADD R31, R34.reuse, 0xe0 ;  /* 0x000000e0221f7836 */ /* 0x040fe20000000000 */
[----:B------:R-:W-:Y:S01]  /*14e80*/  ISETP.GE.AND P6, PT, R131, R177, PT ;  /* 0x000000b18300720c */ /* 0x000fe20003fc6270 */
[C---:B------:R-:W-:Y:S01]  /*14e90*/  VIADD R22, R34.reuse, 0xe8 ;  /* 0x000000e822167836 */ /* 0x040fe20000000000 */
[----:B------:R-:W-:Y:S01]  /*14ea0*/  FSEL R241, R39, -INF , P4 ;  /* 0xff80000027f17808 */ /* 0x000fe20002000000 */
[----:B------:R-:W-:Y:S01]  /*14eb0*/  VIADD R39, R34, 0xd1 ;  /* 0x000000d122277836 */ /* 0x000fe20000000000 */
[----:B------:R-:W-:Y:S01]  /*14ec0*/  ISETP.GE.AND P4, PT, R210, R175, PT ;  /* 0x000000afd200720c */ /* 0x000fe20003f86270 */
[C---:B------:R-:W-:Y:S01]  /*14ed0*/  VIADD R23, R34.reuse, 0xf0 ;  /* 0x000000f022177836 */ /* 0x040fe20000000000 */
[----:B------:R-:W-:Y:S01]  /*14ee0*/  FSEL R242, R65, -INF , P5 ;  /* 0xff80000041f27808 */ /* 0x000fe20002800000 */
[----:B------:R-:W-:Y:S01]  /*14ef0*/  VIADD R30, R34, 0xf1 ;  /* 0x000000f1221e7836 */ /* 0x000fe20000000000 */
[----:B------:R-:W-:Y:S02]  /*14f00*/  ISETP.GE.AND P5, PT, R128, R177, PT ;  /* 0x000000b18000720c */ /* 0x000fe40003fa6270 */
[----:B------:R-:W-:Y:S02]  /*14f10*/  FSEL R243, R64, -INF , P6 ;  /* 0xff80000040f37808 */ /* 0x000fe40003000000 */
[----:B------:R-:W-:Y:S02]  /*14f20*/  ISETP.GE.AND P6, PT, R209, R175, PT ;  /* 0x000000afd100720c */ /* 0x000fe40003fc6270 */
[----:B------:R-:W-:Y:S01]  /*14f30*/  FSEL R65, R42, -INF , P4 ;  /* 0xff8000002a417808 */ /* 0x000fe20002000000 */
[----:B------:R-:W-:Y:S01]  /*14f40*/  VIADD R42, R34, 0xd0 ;  /* 0x000000d0222a7836 */ /* 0x000fe20000000000 */
[----:B------:R-:W-:Y:S02]  /*14f50*/  ISETP.GE.AND P4, PT, R127, R177, PT ;  /* 0x000000b17f00720c */ /* 0x000fe40003f86270 */
[----:B------:R-:W-:Y:S02]  /*14f60*/  FSEL R246, R68, -INF , P5 ;  /* 0xff80000044f67808 */ /* 0x000fe40002800000 */
[-C--:B------:R-:W-:Y:S02]  /*14f70*/  ISETP.GE.AND P5, PT, R207, R175.reuse, PT ;  /* 0x000000afcf00720c */ /* 0x080fe40003fa6270 */
        /* <DEDUP_REMOVED lines=9> */
[----:B------:R-:W-:Y:S02]  /*15010*/  ISETP.GE.AND P6, PT, R125, R177, PT ;  /* 0x000000b17d00720c */ /* 0x000fe40003fc6270 */
[----:B------:R-:W-:Y:S02]  /*15020*/  FSEL R250, R72, -INF , P4 ;  /* 0xff80000048fa7808 */ /* 0x000fe40002000000 */
[----:B------:R-:W-:Y:S02]  /*15030*/  ISETP.GE.AND P4, PT, R204, R175, PT ;  /* 0x000000afcc00720c */ /* 0x000fe40003f86270 */
[----:B------:R-:W-:Y:S01]  /*15040*/  FSEL R248, R50, -INF , P5 ;  /* 0xff80000032f87808 */ /* 0x000fe20002800000 */
[----:B------:R-:W-:Y:S01]  /*15050*/  VIADD R50, R34, 0xc1 ;  /* 0x000000c122327836 */ /* 0x000fe20000000000 */
[-C--:B------:R-:W-:Y:S02]  /*15060*/  ISETP.GE.AND P5, PT, R123, R177.reuse, PT ;  /* 0x000000b17b00720c */ /* 0x080fe40003fa6270 */
        /* <DEDUP_REMOVED lines=12> */
[----:B------:R-:W-:Y:S02]  /*15130*/  FSEL R161, R161, -INF , !P3 ;  /* 0xff800000a1a17808 */ /* 0x000fe40005800000 */
[----:B------:R-:W-:Y:S02]  /*15140*/  FSEL R163, R163, -INF , !P0 ;  /* 0xff800000a3a37808 */ /* 0x000fe40004000000 */
[----:B------:R-:W-:Y:S02]  /*15150*/  FSEL R55, R55, -INF , P6 ;  /* 0xff80000037377808 */ /* 0x000fe40003000000 */
[-C--:B------:R-:W-:Y:S02]  /*15160*/  ISETP.GE.AND P6, PT, R160, R175.reuse, PT ;  /* 0x000000afa000720c */ /* 0x080fe40003fc6270 */
[----:B------:R-:W-:Y:S02]  /*15170*/  ISETP.GE.AND P0, PT, R224, R174, PT ;  /* 0x000000aee000720c */ /* 0x000fe40003f06270 */
[-C--:B------:R-:W-:Y:S02]  /*15180*/  ISETP.GE.AND P5, PT, R158, R175.reuse, PT ;  /* 0x000000af9e00720c */ /* 0x080fe40003fa6270 */
[----:B------:R-:W-:Y:S02]  /*15190*/  FSEL R228, R228, -INF , !P0 ;  /* 0xff800000e4e47808 */ /* 0x000fe40004000000 */
[-C--:B------:R-:W-:Y:S02]  /*151a0*/  ISETP.GE.AND P0, PT, R209, R176.reuse, PT ;  /* 0x000000b0d100720c */ /* 0x080fe40003f06270 */
[----:B------:R-:W-:Y:S02]  /*151b0*/  FSEL R59, R59, -INF , P5 ;  /* 0xff8000003b3b7808 */ /* 0x000fe40002800000 */
[----:B------:R-:W-:Y:S02]  /*151c0*/  FSEL R41, R41, -INF , !P0 ;  /* 0xff80000029297808 */ /* 0x000fe40004000000 */
[----:B------:R-:W-:Y:S02]  /*151d0*/  ISETP.GE.AND P5, PT, R129, R175, PT ;  /* 0x000000af8100720c */ /* 0x000fe40003fa6270 */
[----:B------:R-:W-:Y:S02]  /*151e0*/  FSEL R58, R58, -INF , P6 ;  /* 0xff8000003a3a7808 */ /* 0x000fe40003000000 */
[-C--:B------:R-:W-:Y:S02]  /*151f0*/  ISETP.GE.AND P3, PT, R224, R176.reuse, PT ;  /* 0x000000b0e000720c */ /* 0x080fe40003f66270 */
[----:B------:R-:W-:Y:S02]  /*15200*/  ISETP.GE.AND P0, PT, R208, R176, PT ;  /* 0x000000b0d000720c */ /* 0x000fe40003f06270 */
[----:B------:R-:W-:Y:S02]  /*15210*/  FSEL R81, R81, -INF , P4 ;  /* 0xff80000051517808 */ /* 0x000fe40002000000 */
[-C--:B------:R-:W-:Y:S02]  /*15220*/  ISETP.GE.AND P4, PT, R117, R177.reuse, PT ;  /* 0x000000b17500720c */ /* 0x080fe40003f86270 */
[-C--:B------:R-:W-:Y:S02]  /*15230*/  ISETP.GE.AND P6, PT, R11, R177.reuse, PT ;  /* 0x000000b10b00720c */ /* 0x080fe40003fc6270 */
[----:B------:R-:W-:Y:S02]  /*15240*/  FSEL R252, R84, -INF , P4 ;  /* 0xff80000054fc7808 */ /* 0x000fe40002000000 */
[----:B------:R-:W-:Y:S02]  /*15250*/  FSEL R84, R62, -INF , P5 ;  /* 0xff8000003e547808 */ /* 0x000fe40002800000 */
[----:B------:R-:W-:Y:S02]  /*15260*/  ISETP.GE.AND P5, PT, R10, R177, PT ;  /* 0x000000b10a00720c */ /* 0x000fe40003fa6270 */
[----:B------:R-:W-:Y:S02]  /*15270*/  ISETP.GE.AND P4, PT, R156, R175, PT ;  /* 0x000000af9c00720c */ /* 0x000fe40003f86270 */
[----:B------:R-:W-:Y:S02]  /*15280*/  FSEL R89, R89, -INF , P5 ;  /* 0xff80000059597808 */ /* 0x000fe40002800000 */
[----:B------:R-:W-:Y:S02]  /*15290*/  ISETP.GE.AND P5, PT, R13, R177, PT ;  /* 0x000000b10d00720c */ /* 0x000fe40003fa6270 */
[----:B------:R-:W-:Y:S02]  /*152a0*/  FSEL R72, R63, -INF , P4 ;  /* 0xff8000003f487808 */ /* 0x000fe40002000000 */
[----:B------:R-:W-:Y:S02]  /*152b0*/  ISETP.GE.AND P4, PT, R131, R175, PT ;  /* 0x000000af8300720c */ /* 0x000fe40003f86270 */
[----:B------:R-:W-:Y:S02]  /*152c0*/  FSEL R85, R85, -INF , P6 ;  /* 0xff80000055557808 */ /* 0x000fe40003000000 */
[-C--:B------:R-:W-:Y:S04]  /*152d0*/  ISETP.GE.AND P6, PT, R116, R177.reuse, PT ;  /* 0x000000b17400720c */ /* 0x080fe80003fc6270 */
[----:B------:R-:W-:Y:S02]  /*152e0*/  FSEL R62, R88, -INF , P6 ;  /* 0xff800000583e7808 */ /* 0x000fe40003000000 */
[----:B------:R-:W-:Y:S02]  /*152f0*/  FSEL R88, R66, -INF , P4 ;  /* 0xff80000042587808 */ /* 0x000fe40002000000 */
[-C--:B------:R-:W-:Y:S02]  /*15300*/  ISETP.GE.AND P4, PT, R9, R177.reuse, PT ;  /* 0x000000b10900720c */ /* 0x080fe40003f86270 */
[----:B------:R-:W-:Y:S02]  /*15310*/  FSEL R66, R92, -INF , P5 ;  /* 0xff8000005c427808 */ /* 0x000fe40002800000 */
[----:B------:R-:W-:Y:S02]  /*15320*/  FSEL R64, R93, -INF , P4 ;  /* 0xff8000005d407808 */ /* 0x000fe40002000000 */
[----:B------:R-:W-:Y:S02]  /*15330*/  ISETP.GE.AND P4, PT, R12, R177, PT ;  /* 0x000000b10c00720c */ /* 0x000fe40003f86270 */
[-C--:B------:R-:W-:Y:S02]  /*15340*/  ISETP.GE.AND P6, PT, R130, R175.reuse, PT ;  /* 0x000000af8200720c */ /* 0x080fe40003fc6270 */
[----:B------:R-:W-:Y:S02]  /*15350*/  FSEL R73, R96, -INF , P4 ;  /* 0xff80000060497808 */ /* 0x000fe40002000000 */
[----:B------:R-:W-:Y:S02]  /*15360*/  ISETP.GE.AND P4, PT, R34, R174, PT ;  /* 0x000000ae2200720c */ /* 0x000fe40003f86270 */
[----:B------:R-:W-:Y:S02]  /*15370*/  ISETP.GE.AND P5, PT, R127, R175, PT ;  /* 0x000000af7f00720c */ /* 0x000fe40003fa6270 */
[----:B------:R-:W-:Y:S02]  /*15380*/  FSEL R15, R15, -INF , !P4 ;  /* 0xff8000000f0f7808 */ /* 0x000fe40006000000 */
[----:B------:R-:W-:Y:S02]  /*15390*/  FSEL R19, R71, -INF , P5 ;  /* 0xff80000047137808 */ /* 0x000fe40002800000 */
[----:B------:R-:W-:Y:S02]  /*153a0*/  ISETP.GE.AND P5, PT, R8, R177, PT ;  /* 0x000000b10800720c */ /* 0x000fe40003fa6270 */
[----:B------:R-:W-:Y:S01]  /*153b0*/  FSEL R67, R67, -INF , P6 ;  /* 0xff80000043437808 */ /* 0x000fe20003000000 */
[----:B------:R-:W-:Y:S01]  /*153c0*/  IMAD.MOV.U32 R96, RZ, RZ, R19 ;  /* 0x000000ffff607224 */ /* 0x000fe200078e0013 */
[----:B------:R-:W-:Y:S01]  /*153d0*/  FSEL R68, R97, -INF , P5 ;  /* 0xff80000061447808 */ /* 0x000fe20002800000 */
[----:B------:R-:W-:Y:S01]  /*153e0*/  VIADD R19, R34, 0xe9 ;  /* 0x000000e922137836 */ /* 0x000fe20000000000 */
[-C--:B------:R-:W-:Y:S01]  /*153f0*/  ISETP.GE.AND P6, PT, R128, R175.reuse, PT ;  /* 0x000000af8000720c */ /* 0x080fe20003fc6270 */
[----:B------:R-:W-:Y:S01]  /*15400*/  IMAD.MOV.U32 R71, RZ, RZ, R67 ;  /* 0x000000ffff477224 */ /* 0x000fe200078e0043 */
[----:B------:R-:W-:Y:S02]  /*15410*/  ISETP.GE.AND P5, PT, R126, R175, PT ;  /* 0x000000af7e00720c */ /* 0x000fe40003fa6270 */
[----:B------:R-:W-:Y:S02]  /*15420*/  FSEL R63, R70, -INF , P6 ;  /* 0xff800000463f7808 */ /* 0x000fe40003000000 */
[CC--:B------:R-:W-:Y:S01]  /*15430*/  ISETP.GE.AND P6, PT, R34.reuse, R176.reuse, PT ;  /* 0x000000b02200720c */ /* 0x0c0fe20003fc6270 */
[----:B------:R-:W-:Y:S01]  /*15440*/  VIADD R34, R34, 0xf9 ;  /* 0x000000f922227836 */ /* 0x000fe20000000000 */
[----:B------:R-:W-:Y:S02]  /*15450*/  ISETP.GE.AND P4, PT, R26, R177, PT ;  /* 0x000000b11a00720c */ /* 0x000fe40003f86270 */
[----:B------:R-:W-:Y:S02]  /*15460*/  FSEL R14, R14, -INF , !P6 ;  /* 0xff8000000e0e7808 */ /* 0x000fe40007000000 */
[----:B------:R-:W-:Y:S02]  /*15470*/  ISETP.GE.AND P6, PT, R124, R175, PT ;  /* 0x000000af7c00720c */ /* 0x000fe40003fc6270 */
[----:B------:R-:W-:Y:S01]  /*15480*/  FSEL R69, R74, -INF , P5 ;  /* 0xff8000004a457808 */ /* 0x000fe20002800000 */
[----:B------:R-:W-:Y:S01]  /*15490*/  IMAD.MOV.U32 R74, RZ, RZ, R96 ;  /* 0x000000ffff4a7224 */ /* 0x000fe200078e0060 */
[----:B------:R-:W-:Y:S01]  /*154a0*/  FSEL R78, R78, -INF , P6 ;  /* 0xff8000004e4e7808 */ /* 0x000fe20003000000 */
[----:B------:R-:W-:Y:S01]  /*154b0*/  IMAD.MOV.U32 R96, RZ, RZ, R63 ;  /* 0x000000ffff607224 */ /* 0x000fe200078e003f */
[----:B------:R-:W-:Y:S02]  /*154c0*/  ISETP.GE.AND P6, PT, R47, R177, PT ;  /* 0x000000b12f00720c */ /* 0x000fe40003fc6270 */
[-C--:B------:R-:W-:Y:S02]  /*154d0*/  ISETP.GE.AND P5, PT, R125, R175.reuse, PT ;  /* 0x000000af7d00720c */ /* 0x080fe40003fa6270 */
[----:B------:R-:W-:Y:S02]  /*154e0*/  FSEL R104, R104, -INF , P6 ;  /* 0xff80000068687808 */ /* 0x000fe40003000000 */
[----:B------:R-:W-:Y:S02]  /*154f0*/  ISETP.GE.AND P6, PT, R120, R175, PT ;  /* 0x000000af7800720c */ /* 0x000fe40003fc6270 */
[----:B------:R-:W-:Y:S02]  /*15500*/  FSEL R93, R75, -INF , P5 ;  /* 0xff8000004b5d7808 */ /* 0x000fe40002800000 */
[-C--:B------:R-:W-:Y:S04]  /*15510*/  ISETP.GE.AND P5, PT, R51, R177.reuse, PT ;  /* 0x000000b13300720c */ /* 0x080fe80003fa6270 */
        /* <DEDUP_REMOVED lines=8> */
[----:B------:R-:W-:Y:S02]  /*155a0*/  ISETP.GE.AND P5, PT, R123, R175, PT ;  /* 0x000000af7b00720c */ /* 0x000fe40003fa6270 */
[----:B------:R-:W-:Y:S01]  /*155b0*/  FSEL R92, R86, -INF , P6 ;  /* 0xff800000565c7808 */ /* 0x000fe20003000000 */
[----:B------:R-:W-:Y:S01]  /*155c0*/  IMAD.MOV.U32 R86, RZ, RZ, R68 ;  /* 0x000000ffff567224 */ /* 0x000fe200078e0044 */
[-C--:B------:R-:W-:Y:S02]  /*155d0*/  ISETP.GE.AND P6, PT, R38, R177.reuse, PT ;  /* 0x000000b12600720c */ /* 0x080fe40003fc6270 */
[----:B------:R-:W-:Y:S01]  /*155e0*/  FSEL R101, R79, -INF , P5 ;  /* 0xff8000004f657808 */ /* 0x000fe20002800000 */
[----:B------:R-:W-:Y:S01]  /*155f0*/  IMAD.MOV.U32 R79, RZ, RZ, R62 ;  /* 0x000000ffff4f7224 */ /* 0x000fe200078e003e */
[----:B------:R-:W-:Y:S02]  /*15600*/  ISETP.GE.AND P5, PT, R43, R177, PT ;  /* 0x000000b12b00720c */ /* 0x000fe40003fa6270 */
[----:B------:R-:W-:Y:S02]  /*15610*/  FSEL R63, R4, -INF , P6 ;  /* 0xff800000043f7808 */ /* 0x000fe40003000000 */
[----:B------:R-:W-:Y:S02]  /*15620*/  FSEL R61, R105, -INF , P5 ;  /* 0xff800000693d7808 */ /* 0x000fe40002800000 */
[-C--:B------:R-:W-:Y:S02]  /*15630*/  ISETP.GE.AND P5, PT, R119, R175.reuse, PT ;  /* 0x000000af7700720c */ /* 0x080fe40003fa6270 */
[----:B------:R-:W-:Y:S02]  /*15640*/  ISETP.GE.AND P6, PT, R10, R175, PT ;  /* 0x000000af0a00720c */ /* 0x000fe40003fc6270 */
[----:B------:R-:W-:Y:S02]  /*15650*/  FSEL R97, R83, -INF , P5 ;  /* 0xff80000053617808 */ /* 0x000fe40002800000 */
[----:B------:R-:W-:Y:S02]  /*15660*/  ISETP.GE.AND P5, PT, R39, R177, PT ;  /* 0x000000b12700720c */ /* 0x000fe40003fa6270 */
[----:B------:R-:W-:Y:S02]  /*15670*/  FSEL R91, R91, -INF , P6 ;  /* 0xff8000005b5b7808 */ /* 0x000fe40003000000 */
[----:B------:R-:W-:Y:S02]  /*15680*/  ISETP.GE.AND P6, PT, R13, R175, PT ;  /* 0x000000af0d00720c */ /* 0x000fe40003fc6270 */
[----:B------:R-:W-:Y:S02]  /*15690*/  FSEL R109, R109, -INF , P5 ;  /* 0xff8000006d6d7808 */ /* 0x000fe40002800000 */
        /* <DEDUP_REMOVED lines=17> */
[-C--:B------:R-:W-:Y:S02]  /*157b0*/  ISETP.GE.AND P6, PT, R47, R175.reuse, PT ;  /* 0x000000af2f00720c */ /* 0x080fe40003fc6270 */
[-C--:B------:R-:W-:Y:S02]  /*157c0*/  ISETP.GE.AND P5, PT, R11, R175.reuse, PT ;  /* 0x000000af0b00720c */ /* 0x080fe40003fa6270 */
[----:B------:R-:W-:Y:S02]  /*157d0*/  FSEL R106, R106, -INF , P6 ;  /* 0xff8000006a6a7808 */ /* 0x000fe40003000000 */
[-C--:B------:R-:W-:Y:S02]  /*157e0*/  ISETP.GE.AND P6, PT, R39, R175.reuse, PT ;  /* 0x000000af2700720c */ /* 0x080fe40003fc6270 */
[----:B------:R-:W-:Y:S02]  /*157f0*/  FSEL R75, R87, -INF , P5 ;  /* 0xff800000574b7808 */ /* 0x000fe40002800000 */
[----:B------:R-:W-:Y:S04]  /*15800*/  ISETP.GE.AND P5, PT, R116, R175, PT ;  /* 0x000000af7400720c */ /* 0x000fe80003fa6270 */
[----:B------:R-:W-:Y:S02]  /*15810*/  FSEL R90, R90, -INF , P5 ;  /* 0xff8000005a5a7808 */ /* 0x000fe40002800000 */
[-C--:B------:R-:W-:Y:S04]  /*15820*/  ISETP.GE.AND P5, PT, R27, R177.reuse, PT ;  /* 0x000000b11b00720c */ /* 0x080fe80003fa6270 */
[----:B------:R-:W-:Y:S01]  /*15830*/  FSEL R73, R7, -INF , P5 ;  /* 0xff80000007497808 */ /* 0x000fe20002800000 */
[----:B------:R-:W-:Y:S01]  /*15840*/  IMAD.MOV.U32 R7, RZ, RZ, R78 ;  /* 0x000000ffff077224 */ /* 0x000fe200078e004e */
[----:B------:R-:W-:Y:S04]  /*15850*/  ISETP.GE.AND P5, PT, R22, R177, PT ;  /* 0x000000b11600720c */ /* 0x000fe80003fa6270 */
[----:B------:R-:W-:Y:S01]  /*15860*/  FSEL R68, R118, -INF , P5 ;  /* 0xff80000076447808 */ /* 0x000fe20002800000 */
[----:B------:R-:W-:Y:S01]  /*15870*/  IMAD.MOV.U32 R118, RZ, RZ, R82 ;  /* 0x000000ffff767224 */ /* 0x000fe200078e0052 */
[-C--:B------:R-:W-:Y:S04]  /*15880*/  ISETP.GE.AND P5, PT, R8, R175.reuse, PT ;  /* 0x000000af0800720c */ /* 0x080fe80003fa6270 */
[----:B------:R-:W-:Y:S02]  /*15890*/  FSEL R87, R99, -INF , P5 ;  /* 0xff80000063577808 */ /* 0x000fe40002800000 */
[-C--:B------:R-:W-:Y:S02]  /*158a0*/  ISETP.GE.AND P5, PT, R51, R175.reuse, PT ;  /* 0x000000af3300720c */ /* 0x080fe40003fa6270 */
[----:B------:R-:W-:Y:S01]  /*158b0*/  FSEL R99, R202, -INF , P4 ;  /* 0xff800000ca637808 */ /* 0x000fe20002000000 */
[----:B------:R-:W-:Y:S01]  /*158c0*/  IMAD.MOV.U32 R202, RZ, RZ, R62 ;  /* 0x000000ffffca7224 */ /* 0x000fe200078e003e */
[----:B------:R-:W-:Y:S02]  /*158d0*/  ISETP.GE.AND P4, PT, R43, R175, PT ;  /* 0x000000af2b00720c */ /* 0x000fe40003f86270 */
[----:B------:R-:W-:Y:S01]  /*158e0*/  FSEL R83, R102, -INF , P5 ;  /* 0xff80000066537808 */ /* 0x000fe20002800000 */
[----:B------:R-:W-:Y:S01]  /*158f0*/  IMAD.MOV.U32 R102, RZ, RZ, R73 ;  /* 0x000000ffff667224 */ /* 0x000fe200078e0049 */
[----:B------:R-:W-:Y:S02]  /*15900*/  ISETP.GE.AND P5, PT, R34, R177, PT ;  /* 0x000000b12200720c */ /* 0x000fe40003fa6270 */
[----:B------:R-:W-:Y:S02]  /*15910*/  FSEL R107, R107, -INF , P4 ;  /* 0xff8000006b6b7808 */ /* 0x000fe40002000000 */
[-C--:B------:R-:W-:Y:S02]  /*15920*/  ISETP.GE.AND P4, PT, R38, R175.reuse, PT ;  /* 0x000000af2600720c */ /* 0x080fe40003f86270 */
[----:B------:R-:W-:Y:S01]  /*15930*/  FSEL R157, R203, -INF , P5 ;  /* 0xff800000cb9d7808 */ /* 0x000fe20002800000 */
[----:B------:R-:W-:Y:S01]  /*15940*/  IMAD.MOV.U32 R203, RZ, RZ, R86 ;  /* 0x000000ffffcb7224 */ /* 0x000fe200078e0056 */
[-C--:B------:R-:W-:Y:S01]  /*15950*/  ISETP.GE.AND P5, PT, R42, R175.reuse, PT ;  /* 0x000000af2a00720c */ /* 0x080fe20003fa6270 */
[----:B------:R-:W-:Y:S01]  /*15960*/  IMAD.MOV.U32 R86, RZ, RZ, R104 ;  /* 0x000000ffff567224 */ /* 0x000fe200078e0068 */
[----:B------:R-:W-:Y:S02]  /*15970*/  FSEL R104, R111, -INF , P6 ;  /* 0xff8000006f687808 */ /* 0x000fe40003000000 */
[-C--:B------:R-:W-:Y:S02]  /*15980*/  ISETP.GE.AND P6, PT, R31, R175.reuse, PT ;  /* 0x000000af1f00720c */ /* 0x080fe40003fc6270 */
[----:B------:R-:W-:Y:S02]  /*15990*/  FSEL R110, R110, -INF , P5 ;  /* 0xff8000006e6e7808 */ /* 0x000fe40002800000 */
[----:B------:R-:W-:Y:S01]  /*159a0*/  FSEL R82, R114, -INF , P6 ;  /* 0xff80000072527808 */ /* 0x000fe20003000000 */
[----:B------:R-:W-:Y:S01]  /*159b0*/  IMAD.MOV.U32 R114, RZ, RZ, R64 ;  /* 0x000000ffff727224 */ /* 0x000fe200078e0040 */
[-C--:B------:R-:W-:Y:S02]  /*159c0*/  ISETP.GE.AND P6, PT, R19, R175.reuse, PT ;  /* 0x000000af1300720c */ /* 0x080fe40003fc6270 */
[----:B------:R-:W-:Y:S02]  /*159d0*/  FSEL R112, R112, -INF , P4 ;  /* 0xff80000070707808 */ /* 0x000fe40002000000 */
[----:B------:R-:W-:Y:S02]  /*159e0*/  FSEL R155, R155, -INF , P6 ;  /* 0xff8000009b9b7808 */ /* 0x000fe40003000000 */
        /* <DEDUP_REMOVED lines=10> */
[----:B------:R-:W-:Y:S02]  /*15a90*/  FSEL R73, R153, -INF , !P6 ;  /* 0xff80000099497808 */ /* 0x000fe40007000000 */
[-C--:B------:R-:W-:Y:S02]  /*15aa0*/  ISETP.GE.AND P6, PT, R222, R176.reuse, PT ;  /* 0x000000b0de00720c */ /* 0x080fe40003fc6270 */
[----:B------:R-:W-:Y:S02]  /*15ab0*/  FSEL R159, R159, -INF , P4 ;  /* 0xff8000009f9f7808 */ /* 0x000fe40002000000 */
[----:B------:R-:W-:Y:S02]  /*15ac0*/  FSEL R64, R16, -INF , !P6 ;  /* 0xff80000010407808 */ /* 0x000fe40007000000 */
[-C--:B------:R-:W-:Y:S02]  /*15ad0*/  ISETP.GE.AND P6, PT, R219, R176.reuse, PT ;  /* 0x000000b0db00720c */ /* 0x080fe40003fc6270 */
[-C--:B------:R-:W-:Y:S02]  /*15ae0*/  ISETP.GE.AND P5, PT, R26, R175.reuse, PT ;  /* 0x000000af1a00720c */ /* 0x080fe40003fa6270 */
[----:B------:R-:W-:Y:S02]  /*15af0*/  FSEL R61, R21, -INF , !P6 ;  /* 0xff800000153d7808 */ /* 0x000fe40007000000 */
[----:B------:R-:W2:Y:S01]  /*15b00*/  LD.E R21, desc[UR4][R2.64+0xdc] ;  /* 0x0000dc0402157980 */ /* 0x000ea2000c101900 */
[-C--:B------:R-:W-:Y:S02]  /*15b10*/  ISETP.GE.AND P6, PT, R216, R176.reuse, PT ;  /* 0x000000b0d800720c */ /* 0x080fe40003fc6270 */
[----:B------:R-:W-:Y:S01]  /*15b20*/  FSEL R78, R113, -INF , P5 ;  /* 0xff800000714e7808 */ /* 0x000fe20002800000 */
[----:B------:R-:W-:Y:S01]  /*15b30*/  IMAD.MOV.U32 R113, RZ, RZ, R68 ;  /* 0x000000ffff717224 */ /* 0x000fe200078e0044 */
[----:B------:R-:W-:Y:S02]  /*15b40*/  FSEL R28, R28, -INF , !P6 ;  /* 0xff8000001c1c7808 */ /* 0x000fe40007000000 */
[----:B------:R-:W-:Y:S01]  /*15b50*/  ISETP.GE.AND P6, PT, R214, R176, PT ;  /* 0x000000b0d600720c */ /* 0x000fe20003fc6270 */
[----:B------:R-:W-:Y:S01]  /*15b60*/  IMAD.MOV.U32 R153, RZ, RZ, R113 ;  /* 0x000000ffff997224 */ /* 0x000fe200078e0071 */
[-C--:B------:R-:W-:Y:S02]  /*15b70*/  ISETP.GE.AND P5, PT, R22, R175.reuse, PT ;  /* 0x000000af1600720c */ /* 0x080fe40003fa6270 */
[----:B------:R-:W-:Y:S02]  /*15b80*/  FSEL R32, R32, -INF , !P6 ;  /* 0xff80000020207808 */ /* 0x000fe40007000000 */
[----:B------:R-:W-:Y:S02]  /*15b90*/  FSEL R122, R122, -INF , P5 ;  /* 0xff8000007a7a7808 */ /* 0x000fe40002800000 */
[----:B------:R-:W-:Y:S02]  /*15ba0*/  ISETP.GE.AND P5, PT, R30, R175, PT ;  /* 0x000000af1e00720c */ /* 0x000fe40003fa6270 */
[----:B------:R-:W-:Y:S01]  /*15bb0*/  FSEL R68, R162, -INF , !P3 ;  /* 0xff800000a2447808 */ /* 0x000fe20005800000 */
[----:B------:R-:W-:Y:S01]  /*15bc0*/  IMAD.MOV.U32 R162, RZ, RZ, R102 ;  /* 0x000000ffffa27224 */ /* 0x000fe200078e0066 */
[----:B------:R-:W-:Y:S01]  /*15bd0*/  FSEL R4, R201, -INF , P5 ;  /* 0xff800000c9047808 */ /* 0x000fe20002800000 */
[----:B------:R-:W-:Y:S01]  /*15be0*/  IMAD.MOV.U32 R201, RZ, RZ, R118 ;  /* 0x000000ffffc97224 */ /* 0x000fe200078e0076 */
[----:B------:R-:W-:Y:S01]  /*15bf0*/  ISETP.GE.AND P5, PT, R226, R174, PT ;  /* 0x000000aee200720c */ /* 0x000fe20003fa6270 */
[----:B------:R-:W-:Y:S01]  /*15c00*/  IMAD.MOV.U32 R118, RZ, RZ, R109 ;  /* 0x000000ffff767224 */ /* 0x000fe200078e006d */
[-C--:B------:R-:W-:Y:S02]  /*15c10*/  ISETP.GE.AND P3, PT, R221, R176.reuse, PT ;  /* 0x000000b0dd00720c */ /* 0x080fe40003f66270 */
        /* <DEDUP_REMOVED lines=22> */
[----:B------:R-:W-:Y:S01]  /*15d80*/  FSEL R62, R20, -INF , !P4 ;  /* 0xff800000143e7808 */ /* 0x000fe20006000000 */
[----:B------:R-:W-:Y:S01]  /*15d90*/  IMAD.MOV.U32 R20, RZ, RZ, R7 ;  /* 0x000000ffff147224 */ /* 0x000fe200078e0007 */
[----:B------:R-:W-:Y:S02]  /*15da0*/  ISETP.GE.AND P4, PT, R217, R176, PT ;  /* 0x000000b0d900720c */ /* 0x000fe40003f86270 */
[-C--:B------:R-:W-:Y:S01]  /*15db0*/  ISETP.GE.AND P3, PT, R221, R174.reuse, PT ;  /* 0x000000aedd00720c */ /* 0x080fe20003f66270 */
        /* <DEDUP_REMOVED lines=13> */
[----:B------:R-:W-:Y:S01]  /*15e90*/  ISETP.GE.AND P5, PT, R219, R174, PT ;  /* 0x000000aedb00720c */ /* 0x000fe20003fa6270 */
[----:B------:R-:W-:Y:S01]  /*15ea0*/  IMAD.MOV.U32 R99, RZ, RZ, R74 ;  /* 0x000000ffff637224 */ /* 0x000fe200078e004a */
[----:B------:R-:W-:Y:S01]  /*15eb0*/  FSEL R233, R233, -INF , !P3 ;  /* 0xff800000e9e97808 */ /* 0x000fe20005800000 */
[----:B------:R-:W-:Y:S01]  /*15ec0*/  IMAD.MOV.U32 R74, RZ, RZ, R71 ;  /* 0x000000ffff4a7224 */ /* 0x000fe200078e0047 */
        /* <DEDUP_REMOVED lines=12> */
[-C--:B------:R-:W-:Y:S01]  /*15f90*/  ISETP.GE.AND P6, PT, R223, R174.reuse, PT ;  /* 0x000000aedf00720c */ /* 0x080fe20003fc6270 */
[----:B------:R-:W-:Y:S01]  /*15fa0*/  IMAD.MOV.U32 R114, RZ, RZ, R93 ;  /* 0x000000ffff727224 */ /* 0x000fe200078e005d */
[-C--:B------:R-:W-:Y:S01]  /*15fb0*/  ISETP.GE.AND P0, PT, R217, R174.reuse, PT ;  /* 0x000000aed900720c */ /* 0x080fe20003f06270 */
[----:B------:R-:W-:Y:S01]  /*15fc0*/  IMAD.MOV.U32 R217, RZ, RZ, R86 ;  /* 0x000000ffffd97224 */ /* 0x000fe200078e0056 */
[----:B------:R-:W-:Y:S01]  /*15fd0*/  FSEL R229, R229, -INF , !P6 ;  /* 0xff800000e5e57808 */ /* 0x000fe20007000000 */
[----:B------:R-:W-:Y:S01]  /*15fe0*/  IMAD.MOV.U32 R86, RZ, RZ, R67 ;  /* 0x000000ffff567224 */ /* 0x000fe200078e0043 */
[----:B------:R-:W-:Y:S02]  /*15ff0*/  ISETP.GE.AND P6, PT, R220, R174, PT ;  /* 0x000000aedc00720c */ /* 0x000fe40003fc6270 */
[----:B------:R-:W-:Y:S01]  /*16000*/  FSEL R220, R18, -INF , !P4 ;  /* 0xff80000012dc7808 */ /* 0x000fe20006000000 */
[----:B------:R-:W-:Y:S01]  /*16010*/  IMAD.MOV.U32 R18, RZ, RZ, R74 ;  /* 0x000000ffff127224 */ /* 0x000fe200078e004a */
[-C--:B------:R-:W-:Y:S01]  /*16020*/  ISETP.GE.AND P4, PT, R207, R176.reuse, PT ;  /* 0x000000b0cf00720c */ /* 0x080fe20003f86270 */
[----:B------:R-:W-:Y:S01]  /*16030*/  IMAD.MOV.U32 R200, RZ, RZ, R86 ;  /* 0x000000ffffc87224 */ /* 0x000fe200078e0056 */
[----:B------:R-:W-:Y:S02]  /*16040*/  FSEL R231, R231, -INF , !P6 ;  /* 0xff800000e7e77808 */ /* 0x000fe40007000000 */
[----:B------:R-:W-:Y:S01]  /*16050*/  FSEL R67, R45, -INF , !P4 ;  /* 0xff8000002d437808 */ /* 0x000fe20006000000 */
[----:B------:R-:W-:Y:S01]  /*16060*/  IMAD.MOV.U32 R45, RZ, RZ, R226 ;  /* 0x000000ffff2d7224 */ /* 0x000fe200078e00e2 */
[----:B------:R-:W-:Y:S02]  /*16070*/  ISETP.GE.AND P4, PT, R206, R176, PT ;  /* 0x000000b0ce00720c */ /* 0x000fe40003f86270 */
        /* <DEDUP_REMOVED lines=8> */
[----:B------:R-:W-:Y:S02]  /*16100*/  ISETP.GE.AND P4, PT, R212, R174, PT ;  /* 0x000000aed400720c */ /* 0x000fe40003f86270 */
[----:B------:R-:W-:Y:S01]  /*16110*/  FSEL R71, R52, -INF , !P5 ;  /* 0xff80000034477808 */ /* 0x000fe20006800000 */
[----:B------:R-:W-:Y:S01]  /*16120*/  IMAD.MOV.U32 R52, RZ, RZ, R105 ;  /* 0x000000ffff347224 */ /* 0x000fe200078e0069 */
[----:B------:R-:W-:Y:S02]  /*16130*/  FSEL R240, R240, -INF , !P4 ;  /* 0xff800000f0f07808 */ /* 0x000fe40006000000 */
[----:B------:R-:W-:Y:S02]  /*16140*/  ISETP.GE.AND P4, PT, R130, R176, PT ;  /* 0x000000b08200720c */ /* 0x000fe40003f86270 */
[----:B------:R-:W-:Y:S01]  /*16150*/  ISETP.GE.AND P5, PT, R213, R174, PT ;  /* 0x000000aed500720c */ /* 0x000fe20003fa6270 */
[----:B------:R-:W-:Y:S01]  /*16160*/  IMAD.MOV.U32 R213, RZ, RZ, R72 ;  /* 0x000000ffffd57224 */ /* 0x000fe200078e0048 */
[----:B------:R-:W-:Y:S02]  /*16170*/  FSEL R72, R53, -INF , !P3 ;  /* 0xff80000035487808 */ /* 0x000fe40005800000 */
[----:B------:R-:W-:Y:S02]  /*16180*/  ISETP.GE.AND P3, PT, R160, R176, PT ;  /* 0x000000b0a000720c */ /* 0x000fe40003f66270 */
[----:B------:R-:W-:Y:S02]  /*16190*/  FSEL R6, R242, -INF , !P4 ;  /* 0xff800000f2067808 */ /* 0x000fe40006000000 */
[----:B------:R-:W-:Y:S02]  /*161a0*/  FSEL R74, R56, -INF , !P3 ;  /* 0xff800000384a7808 */ /* 0x000fe40005800000 */
[----:B------:R-:W-:Y:S02]  /*161b0*/  ISETP.GE.AND P3, PT, R211, R174, PT ;  /* 0x000000aed300720c */ /* 0x000fe40003f66270 */
[----:B------:R-:W-:Y:S02]  /*161c0*/  ISETP.GE.AND P4, PT, R128, R176, PT ;  /* 0x000000b08000720c */ /* 0x000fe40003f86270 */
[-C--:B------:R-:W-:Y:S02]  /*161d0*/  ISETP.GE.AND P6, PT, R216, R174.reuse, PT ;  /* 0x000000aed800720c */ /* 0x080fe40003fc6270 */
[----:B------:R-:W-:Y:S02]  /*161e0*/  FSEL R16, R246, -INF , !P4 ;  /* 0xff800000f6107808 */ /* 0x000fe40006000000 */
[-C--:B------:R-:W-:Y:S02]  /*161f0*/  ISETP.GE.AND P4, PT, R204, R174.reuse, PT ;  /* 0x000000aecc00720c */ /* 0x080fe40003f86270 */
[----:B------:R-:W-:Y:S02]  /*16200*/  FSEL R235, R235, -INF , !P6 ;  /* 0xff800000ebeb7808 */ /* 0x000fe40007000000 */
[----:B------:R-:W-:Y:S02]  /*16210*/  FSEL R251, R251, -INF , !P4 ;  /* 0xff800000fbfb7808 */ /* 0x000fe40006000000 */
[----:B------:R-:W-:Y:S02]  /*16220*/  ISETP.GE.AND P4, PT, R160, R174, PT ;  /* 0x000000aea000720c */ /* 0x000fe40003f86270 */
[----:B------:R-:W-:Y:S02]  /*16230*/  FSEL R237, R237, -INF , !P0 ;  /* 0xff800000eded7808 */ /* 0x000fe40004000000 */
[-C--:B------:R-:W-:Y:S02]  /*16240*/  ISETP.GE.AND P0, PT, R156, R176.reuse, PT ;  /* 0x000000b09c00720c */ /* 0x080fe40003f06270 */
[----:B------:R-:W-:Y:S02]  /*16250*/  FSEL R226, R58, -INF , !P4 ;  /* 0xff8000003ae27808 */ /* 0x000fe40006000000 */
[----:B------:R-:W-:Y:S02]  /*16260*/  ISETP.GE.AND P6, PT, R158, R176, PT ;  /* 0x000000b09e00720c */ /* 0x000fe40003fc6270 */
[----:B------:R-:W-:Y:S02]  /*16270*/  FSEL R241, R241, -INF , !P3 ;  /* 0xff800000f1f17808 */ /* 0x000fe40005800000 */
[----:B------:R-:W-:Y:S02]  /*16280*/  ISETP.GE.AND P3, PT, R208, R174, PT ;  /* 0x000000aed000720c */ /* 0x000fe40003f66270 */
[----:B------:R-:W-:Y:S02]  /*16290*/  FSEL R79, R57, -INF , !P6 ;  /* 0xff800000394f7808 */ /* 0x000fe40007000000 */
[----:B------:R-:W-:Y:S02]  /*162a0*/  FSEL R239, R239, -INF , !P0 ;  /* 0xff800000efef7808 */ /* 0x000fe40004000000 */
[-C--:B------:R-:W-:Y:S02]  /*162b0*/  ISETP.GE.AND P0, PT, R131, R176.reuse, PT ;  /* 0x000000b08300720c */ /* 0x080fe40003f06270 */
[----:B------:R-:W-:Y:S02]  /*162c0*/  ISETP.GE.AND P6, PT, R129, R176, PT ;  /* 0x000000b08100720c */ /* 0x000fe40003fc6270 */
[----:B------:R-:W-:Y:S02]  /*162d0*/  FSEL R7, R243, -INF , !P0 ;  /* 0xff800000f3077808 */ /* 0x000fe40004000000 */
[-C--:B------:R-:W-:Y:S02]  /*162e0*/  ISETP.GE.AND P0, PT, R207, R174.reuse, PT ;  /* 0x000000aecf00720c */ /* 0x080fe40003f06270 */
        /* <DEDUP_REMOVED lines=13> */
[----:B------:R-:W-:Y:S02]  /*163c0*/  ISETP.GE.AND P5, PT, R127, R176, PT ;  /* 0x000000b07f00720c */ /* 0x000fe40003fa6270 */
[----:B------:R-:W-:Y:S02]  /*163d0*/  FSEL R225, R59, -INF , !P3 ;  /* 0xff8000003be17808 */ /* 0x000fe40005800000 */
[----:B------:R-:W-:Y:S02]  /*163e0*/  ISETP.GE.AND P3, PT, R131, R174, PT ;  /* 0x000000ae8300720c */ /* 0x000fe40003f66270 */
[----:B------:R-:W-:Y:S02]  /*163f0*/  FSEL R93, R245, -INF , !P5 ;  /* 0xff800000f55d7808 */ /* 0x000fe40006800000 */
[----:B------:R-:W-:Y:S02]  /*16400*/  ISETP.GE.AND P5, PT, R126, R176, PT ;  /* 0x000000b07e00720c */ /* 0x000fe40003fa6270 */
[----:B------:R-:W-:Y:S02]  /*16410*/  FSEL R247, R247, -INF , !P0 ;  /* 0xff800000f7f77808 */ /* 0x000fe40004000000 */
        /* <DEDUP_REMOVED lines=36> */
[----:B------:R-:W-:Y:S01]  /*16660*/  FSEL R212, R52, -INF , !P4 ;  /* 0xff80000034d47808 */ /* 0x000fe20006000000 */
[----:B------:R-:W-:Y:S01]  /*16670*/  IMAD.MOV.U32 R52, RZ, RZ, R214 ;  /* 0x000000ffff347224 */ /* 0x000fe200078e00d6 */
[-C--:B------:R-:W-:Y:S01]  /*16680*/  ISETP.GE.AND P4, PT, R127, R174.reuse, PT ;  /* 0x000000ae7f00720c */ /* 0x080fe20003f86270 */
[----:B------:R-:W-:Y:S02]  /*16690*/  IMAD.MOV.U32 R214, RZ, RZ, R49 ;  /* 0x000000ffffd67224 */ /* 0x000fe400078e0031 */
[----:B------:R-:W-:Y:S01]  /*166a0*/  IMAD.MOV.U32 R49, RZ, RZ, R48 ;  /* 0x000000ffff317224 */ /* 0x000fe200078e0030 */
[----:B------:R-:W-:Y:S01]  /*166b0*/  FSEL R208, R52, -INF , !P5 ;  /* 0xff80000034d07808 */ /* 0x000fe20006800000 */
[----:B------:R-:W-:Y:S01]  /*166c0*/  IMAD.MOV.U32 R48, RZ, RZ, R45 ;  /* 0x000000ffff307224 */ /* 0x000fe200078e002d */
[----:B------:R-:W-:Y:S01]  /*166d0*/  FSEL R99, R99, -INF , !P4 ;  /* 0xff80000063637808 */ /* 0x000fe20006000000 */
[----:B------:R-:W-:Y:S01]  /*166e0*/  IMAD.MOV.U32 R45, RZ, RZ, R217 ;  /* 0x000000ffff2d7224 */ /* 0x000fe200078e00d9 */
[-C--:B------:R-:W-:Y:S01]  /*166f0*/  ISETP.GE.AND P4, PT, R124, R174.reuse, PT ;  /* 0x000000ae7c00720c */ /* 0x080fe20003f86270 */
[----:B------:R-:W-:Y:S01]  /*16700*/  IMAD.MOV.U32 R217, RZ, RZ, R44 ;  /* 0x000000ffffd97224 */ /* 0x000fe200078e002c */
[----:B------:R-:W-:Y:S01]  /*16710*/  ISETP.GE.AND P5, PT, R125, R174, PT ;  /* 0x000000ae7d00720c */ /* 0x000fe20003fa6270 */
[----:B------:R-:W-:Y:S01]  /*16720*/  IMAD.MOV.U32 R44, RZ, RZ, R221 ;  /* 0x000000ffff2c7224 */ /* 0x000fe200078e00dd */
[----:B------:R-:W-:Y:S02]  /*16730*/  FSEL R221, R88, -INF , !P3 ;  /* 0xff80000058dd7808 */ /* 0x000fe40005800000 */
[-C--:B------:R-:W-:Y:S02]  /*16740*/  ISETP.GE.AND P3, PT, R9, R176.reuse, PT ;  /* 0x000000b00900720c */ /* 0x080fe40003f66270 */
[----:B------:R-:W-:Y:S02]  /*16750*/  FSEL R128, R49, -INF , !P4 ;  /* 0xff80000031807808 */ /* 0x000fe40006000000 */
[----:B------:R-:W-:Y:S02]  /*16760*/  FSEL R207, R214, -INF , !P3 ;  /* 0xff800000d6cf7808 */ /* 0x000fe40005800000 */
        /* <DEDUP_REMOVED lines=10> */
[----:B------:R-:W-:Y:S02]  /*16810*/  FMNMX3.FTZ R20, R149, R14, R161, !PT ;  /* 0x0000000e95147276 */ /* 0x000fe400078100a1 */
[-C--:B------:R-:W-:Y:S02]  /*16820*/  ISETP.GE.AND P3, PT, R43, R176.reuse, PT ;  /* 0x000000b02b00720c */ /* 0x080fe40003f66270 */
        /* <DEDUP_REMOVED lines=12> */
[----:B------:R-:W-:Y:S01]  /*168f0*/  FSEL R197, R48, -INF , !P4 ;  /* 0xff80000030c57808 */ /* 0x000fe20006000000 */
[----:B------:R-:W-:Y:S01]  /*16900*/  IMAD.MOV.U32 R48, RZ, RZ, R45 ;  /* 0x000000ffff307224 */ /* 0x000fe200078e002d */
[----:B------:R-:W-:Y:S01]  /*16910*/  ISETP.GE.AND P4, PT, R11, R174, PT ;  /* 0x000000ae0b00720c */ /* 0x000fe20003f86270 */
[----:B------:R-:W-:Y:S01]  /*16920*/  IMAD.MOV.U32 R45, RZ, RZ, R218 ;  /* 0x000000ffff2d7224 */ /* 0x000fe200078e00da */
[----:B------:R-:W-:Y:S02]  /*16930*/  FSEL R218, R100, -INF , !P0 ;  /* 0xff80000064da7808 */ /* 0x000fe40004000000 */
[-C--:B------:R-:W-:Y:S02]  /*16940*/  ISETP.GE.AND P0, PT, R42, R176.reuse, PT ;  /* 0x000000b02a00720c */ /* 0x080fe40003f06270 */
[----:B------:R-:W-:Y:S02]  /*16950*/  FSEL R213, R75, -INF , !P4 ;  /* 0xff8000004bd57808 */ /* 0x000fe40006000000 */
[----:B------:R-:W-:Y:S02]  /*16960*/  ISETP.GE.AND P4, PT, R26, R176, PT ;  /* 0x000000b01a00720c */ /* 0x000fe40003f86270 */
[----:B------:R-:W-:Y:S02]  /*16970*/  FSEL R25, R25, -INF , !P0 ;  /* 0xff80000019197808 */ /* 0x000fe40004000000 */
[-C--:B------:R-:W-:Y:S02]  /*16980*/  ISETP.GE.AND P0, PT, R10, R174.reuse, PT ;  /* 0x000000ae0a00720c */ /* 0x080fe40003f06270 */
[----:B------:R-:W-:Y:S02]  /*16990*/  FMNMX3.FTZ R10, R148, R15, R163, !PT ;  /* 0x0000000f940a7276 */ /* 0x000fe400078100a3 */
[----:B------:R-:W-:Y:S02]  /*169a0*/  FSEL R88, R45, -INF , !P4 ;  /* 0xff8000002d587808 */ /* 0x000fe40006000000 */
[----:B------:R-:W-:Y:S02]  /*169b0*/  ISETP.GE.AND P4, PT, R12, R174, PT ;  /* 0x000000ae0c00720c */ /* 0x000fe40003f86270 */
[----:B------:R-:W-:Y:S02]  /*169c0*/  FMNMX3.FTZ R10, R10, R109, R108, !PT ;  /* 0x0000006d0a0a7276 */ /* 0x000fe4000781006c */
[----:B------:R-:W-:Y:S02]  /*169d0*/  LOP3.LUT R45, R167, 0x120, R168, 0xf8, !PT ;  /* 0x00000120a72d7812 */ /* 0x000fe400078ef8a8 */
[----:B------:R-:W-:Y:S02]  /*169e0*/  FSEL R209, R91, -INF , !P0 ;  /* 0xff8000005bd17808 */ /* 0x000fe40004000000 */
[----:B------:R-:W-:Y:S01]  /*169f0*/  ISETP.GE.AND P0, PT, R27, R176, PT ;  /* 0x000000b01b00720c */ /* 0x000fe20003f06270 */
[----:B------:R-:W-:Y:S01]  /*16a00*/  IMAD R45, R45, 0x2, R166 ;  /* 0x000000022d2d7824 */ /* 0x000fe200078e02a6 */
[----:B------:R-:W-:Y:S01]  /*16a10*/  FSEL R58, R153, -INF , !P6 ;  /* 0xff800000993a7808 */ /* 0x000fe20007000000 */
[----:B------:R-:W-:Y:S01]  /*16a20*/  IMAD.MOV.U32 R153, RZ, RZ, R201 ;  /* 0x000000ffff997224 */ /* 0x000fe200078e00c9 */
[-C--:B------:R-:W-:Y:S02]  /*16a30*/  ISETP.GE.AND P6, PT, R50, R174.reuse, PT ;  /* 0x000000ae3200720c */ /* 0x080fe40003fc6270 */
[----:B------:R-:W-:Y:S01]  /*16a40*/  FSEL R65, R162, -INF , !P0 ;  /* 0xff800000a2417808 */ /* 0x000fe20004000000 */
[----:B------:R-:W-:Y:S01]  /*16a50*/  IMAD.MOV.U32 R162, RZ, RZ, R205 ;  /* 0x000000ffffa27224 */ /* 0x000fe200078e00cd */
[----:B------:R-:W-:Y:S02]  /*16a60*/  ISETP.GE.AND P0, PT, R51, R174, PT ;  /* 0x000000ae3300720c */ /* 0x000fe40003f06270 */
[----:B------:R-:W-:Y:S02]  /*16a70*/  FSEL R196, R103, -INF , !P6 ;  /* 0xff80000067c47808 */ /* 0x000fe40007000000 */
[----:B------:R-:W-:Y:S02]  /*16a80*/  ISETP.GE.AND P6, PT, R34, R176, PT ;  /* 0x000000b02200720c */ /* 0x000fe40003fc6270 */
        /* <DEDUP_REMOVED lines=10> */
[----:B------:R-:W-:Y:S01]  /*16b30*/  FSEL R75, R44, -INF , !P3 ;  /* 0xff8000002c4b7808 */ /* 0x000fe20005800000 */
[----:B------:R-:W-:Y:S01]  /*16b40*/  VIADD R44, R45, 0x5020 ;  /* 0x000050202d2c7836 */ /* 0x000fe20000000000 */
[----:B------:R-:W-:Y:S02]  /*16b50*/  FSEL R54, R198, -INF , !P4 ;  /* 0xff800000c6367808 */ /* 0x000fe40006000000 */
[----:B------:R-:W-:Y:S02]  /*16b60*/  ISETP.GE.AND P4, PT, R43, R174, PT ;  /* 0x000000ae2b00720c */ /* 0x000fe40003f86270 */
[----:B------:R-:W-:Y:S02]  /*16b70*/  FSEL R198, R83, -INF , !P0 ;  /* 0xff80000053c67808 */ /* 0x000fe40004000000 */
[----:B------:R-:W-:Y:S02]  /*16b80*/  ISETP.GE.AND P0, PT, R35, R176, PT ;  /* 0x000000b02300720c */ /* 0x000fe40003f06270 */
[-C--:B------:R-:W-:Y:S02]  /*16b90*/  ISETP.GE.AND P3, PT, R8, R174.reuse, PT ;  /* 0x000000ae0800720c */ /* 0x080fe40003f66270 */
[----:B------:R-:W-:Y:S02]  /*16ba0*/  FSEL R49, R153, -INF , !P0 ;  /* 0xff80000099317808 */ /* 0x000fe40004000000 */
[----:B------:R-:W-:Y:S02]  /*16bb0*/  ISETP.GE.AND P0, PT, R39, R174, PT ;  /* 0x000000ae2700720c */ /* 0x000fe40003f06270 */
        /* <DEDUP_REMOVED lines=19> */
[----:B------:R-:W-:Y:S02]  /*16cf0*/  ISETP.GE.AND P6, PT, R34, R174, PT ;  /* 0x000000ae2200720c */ /* 0x000fe40003fc6270 */
[----:B------:R-:W-:Y:S02]  /*16d00*/  FMNMX3.FTZ R20, R20, R152, R73, !PT ;  /* 0x0000009814147276 */ /* 0x000fe40007810049 */
[----:B------:R-:W-:Y:S02]  /*16d10*/  FSEL R153, R106, -INF , !P5 ;  /* 0xff8000006a997808 */ /* 0x000fe40006800000 */
[----:B------:R-:W-:Y:S02]  /*16d20*/  FMNMX3.FTZ R20, R20, R68, R227, !PT ;  /* 0x0000004414147276 */ /* 0x000fe400078100e3 */
[-C--:B------:R-:W-:Y:S02]  /*16d30*/  ISETP.GE.AND P5, PT, R26, R174.reuse, PT ;  /* 0x000000ae1a00720c */ /* 0x080fe40003fa6270 */
[----:B------:R-:W-:Y:S02]  /*16d40*/  FSEL R26, R107, -INF , !P4 ;  /* 0xff8000006b1a7808 */ /* 0x000fe40006000000 */
[----:B------:R-:W-:Y:S02]  /*16d50*/  ISETP.GE.AND P4, PT, R31, R174, PT ;  /* 0x000000ae1f00720c */ /* 0x000fe40003f86270 */
[----:B------:R-:W-:Y:S02]  /*16d60*/  FMNMX3.FTZ R11, R20, R64, R63, !PT ;  /* 0x00000040140b7276 */ /* 0x000fe4000781003f */
[----:B------:R-:W-:Y:S02]  /*16d70*/  FSEL R60, R82, -INF , !P4 ;  /* 0xff800000523c7808 */ /* 0x000fe40006000000 */
[----:B------:R-:W-:Y:S02]  /*16d80*/  ISETP.GE.AND P4, PT, R30, R174, PT ;  /* 0x000000ae1e00720c */ /* 0x000fe40003f86270 */
[----:B------:R-:W-:Y:S02]  /*16d90*/  FMNMX3.FTZ R11, R11, R62, R61, !PT ;  /* 0x0000003e0b0b7276 */ /* 0x000fe4000781003d */
[----:B------:R-:W-:Y:S01]  /*16da0*/  FSEL R51, R4, -INF , !P4 ;  /* 0xff80000004337808 */ /* 0x000fe20006000000 */
[----:B------:R-:W-:Y:S01]  /*16db0*/  VIADD R4, R45, 0x5000 ;  /* 0x000050002d047836 */ /* 0x000fe20000000000 */
[----:B------:R-:W-:Y:S02]  /*16dc0*/  FMNMX3.FTZ R11, R11, R24, R17, !PT ;  /* 0x000000180b0b7276 */ /* 0x000fe40007810011 */
[----:B------:R-:W-:Y:S01]  /*16dd0*/  FSEL R78, R78, -INF , !P5 ;  /* 0xff8000004e4e7808 */ /* 0x000fe20006800000 */
[----:B------:R-:W-:Y:S01]  /*16de0*/  @P1 VIADD R44, R4, 0xffffffe0 ;  /* 0xffffffe0042c1836 */ /* 0x000fe20000000000 */
        /* <DEDUP_REMOVED lines=61> */
[----:B------:R-:W1:Y:S01]  /*171c0*/  SHFL.BFLY PT, R20, R9, 0x1, 0x1f ;  /* 0x0c201f0009147f89 */ /* 0x000e6200000e0000 */
[----:B------:R-:W-:Y:S07]  /*171d0*/  FMNMX3.FTZ R0, R0, R23, R22, !PT ;  /* 0x0000001700007276 */ /* 0x000fee0007810016 */
[----:B------:R-:W3:Y:S01]  /*171e0*/  SHFL.BFLY PT, R5, R0, 0x2, 0x1f ;  /* 0x0c401f0000057f89 */ /* 0x000ee200000e0000 */
[----:B-1----:R-:W-:Y:S04]  /*171f0*/  FMNMX.FTZ R20, R9, R20, !PT ;  /* 0x0000001409147209 */ /* 0x002fe80007810000 */
[----:B------:R-:W-:Y:S01]  /*17200*/  FSETP.NEU.FTZ.AND P0, PT, R20, -INF , PT ;  /* 0xff8000001400780b */ /* 0x000fe20003f1d000 */
        /* <DEDUP_REMOVED lines=8> */
[-CC-:B------:R-:W-:Y:S01]  /*17290*/  FFMA.FTZ R98, R37, R21.reuse, -R50.reuse ;  /* 0x0000001525627223 */ /* 0x180fe20000010832 */
[-CC-:B------:R-:W-:Y:S01]  /*172a0*/  FFMA.FTZ R95, R40, R21.reuse, -R50.reuse ;  /* 0x00000015285f7223 */ /* 0x180fe20000010832 */
[----:B------:R-:W-:Y:S01]  /*172b0*/  LDSM.16.MT88.4 R36, [R45+0x5400] ;  /* 0x005400002d24783b */ /* 0x000fe20000004200 */
[-CC-:B------:R-:W-:Y:S01]  /*172c0*/  FFMA.FTZ R94, R41, R21.reuse, -R50.reuse ;  /* 0x00000015295e7223 */ /* 0x180fe20000010832 */
[----:B------:R-:W-:Y:S01]  /*172d0*/  MUFU.EX2 R8, R8 ;  /* 0x0000000800087308 */ /* 0x000fe20000000800 */
[-CC-:B------:R-:W-:Y:S01]  /*172e0*/  FFMA.FTZ R117, R28, R21.reuse, -R50.reuse ;  /* 0x000000151c757223 */ /* 0x180fe20000010832 */
[-CC-:B------:R-:W-:Y:S01]  /*172f0*/  FFMA.FTZ R112, R29, R21.reuse, -R50.reuse ;  /* 0x000000151d707223 */ /* 0x180fe20000010832 */
[-CC-:B------:R-:W-:Y:S01]  /*17300*/  FFMA.FTZ R93, R93, R21.reuse, -R50.reuse ;  /* 0x000000155d5d7223 */ /* 0x180fe20000010832 */
[-CC-:B------:R-:W-:Y:S01]  /*17310*/  FFMA.FTZ R102, R102, R21.reuse, -R50.reuse ;  /* 0x0000001566667223 */ /* 0x180fe20000010832 */
[-CC-:B------:R-:W-:Y:S01]  /*17320*/  FFMA.FTZ R105, R105, R21.reuse, -R50.reuse ;  /* 0x0000001569697223 */ /* 0x180fe20000010832 */
[----:B------:R-:W-:Y:S01]  /*17330*/  LDSM.16.MT88.4 R40, [R44+0x400] ;  /* 0x000400002c28783b */ /* 0x000fe20000004200 */
[-CC-:B------:R-:W-:Y:S03]  /*17340*/  FFMA.FTZ R167, R161, R21.reuse, -R50.reuse ;  /* 0x00000015a1a77223 */ /* 0x180fe60000010832 */
[----:B------:R-:W-:Y:S01]  /*17350*/  MUFU.EX2 R117, R117 ;  /* 0x0000007500757308 */ /* 0x000fe20000000800 */
[-CC-:B------:R-:W-:Y:S01]  /*17360*/  FFMA.FTZ R162, R152, R21.reuse, -R50.reuse ;  /* 0x0000001598a27223 */ /* 0x180fe20000010832 */
[-CC-:B------:R-:W-:Y:S01]  /*17370*/  FFMA.FTZ R161, R73, R21.reuse, -R50.reuse ;  /* 0x0000001549a17223 */ /* 0x180fe20000010832 */
[----:B------:R-:W-:Y:S01]  /*17380*/  FMUL.FTZ R4, R21, R4 ;  /* 0x0000000415047220 */ /* 0x000fe20000410000 */
[-CC-:B------:R-:W-:Y:S01]  /*17390*/  FFMA.FTZ R123, R24, R21.reuse, -R50.reuse ;  /* 0x00000015187b7223 */ /* 0x180fe20000010832 */
[-CC-:B------:R-:W-:Y:S01]  /*173a0*/  FFMA.FTZ R122, R17, R21.reuse, -R50.reuse ;  /* 0x00000015117a7223 */ /* 0x180fe20000010832 */
[----:B-1----:R-:W-:Y:S01]  /*173b0*/  FMNMX.FTZ R0, R5, R0, !PT ;  /* 0x0000000005007209 */ /* 0x002fe20007810000 */
[-CC-:B------:R-:W-:Y:S03]  /*173c0*/  FFMA.FTZ R152, R64, R21.reuse, -R50.reuse ;  /* 0x0000001540987223 */ /* 0x180fe60000010832 */
[----:B------:R-:W1:Y:S01]  /*173d0*/  MUFU.EX2 R167, R167 ;  /* 0x000000a700a77308 */ /* 0x000e620000000800 */
[-CC-:B------:R-:W-:Y:S01]  /*173e0*/  FFMA.FTZ R149, R63, R21.reuse, -R50.reuse ;  /* 0x000000153f957223 */ /* 0x180fe20000010832 */
[----:B------:R-:W-:Y:S01]  /*173f0*/  FSETP.NEU.FTZ.AND P0, PT, R0, -INF , PT ;  /* 0xff8000000000780b */ /* 0x000fe20003f1d000 */
[----:B------:R-:W-:Y:S01]  /*17400*/  FMUL.FTZ R48, R21, R0 ;  /* 0x0000000015307220 */ /* 0x000fe20000410000 */
[-CC-:B------:R-:W-:Y:S01]  /*17410*/  FFMA.FTZ R64, R7, R21.reuse, -R50.reuse ;  /* 0x0000001507407223 */ /* 0x180fe20000010832 */
[-CC-:B------:R-:W-:Y:S01]  /*17420*/  FFMA.FTZ R63, R6, R21.reuse, -R50.reuse ;  /* 0x00000015063f7223 */ /* 0x180fe20000010832 */
[-CC-:B------:R-:W-:Y:S01]  /*17430*/  FFMA.FTZ R158, R68, R21.reuse, -R50.reuse ;  /* 0x00000015449e7223 */ /* 0x180fe20000010832 */
[-CC-:B------:R-:W-:Y:S03]  /*17440*/  FFMA.FTZ R155, R227, R21.reuse, -R50.reuse ;  /* 0x00000015e39b7223 */ /* 0x180fe60000010832 */
[----:B------:R-:W-:Y:S01]  /*17450*/  MUFU.EX2 R162, R162 ;  /* 0x000000a200a27308 */ /* 0x000fe20000000800 */
[----:B------:R-:W-:Y:S01]  /*17460*/  FSEL R48, R48, RZ, P0 ;  /* 0x000000ff30307208 */ /* 0x000fe20000000000 */
[-CC-:B------:R-:W-:Y:S01]  /*17470*/  FFMA.FTZ R87, R67, R21.reuse, -R50.reuse ;  /* 0x0000001543577223 */ /* 0x180fe20000010832 */
[-CC-:B------:R-:W-:Y:S01]  /*17480*/  FFMA.FTZ R82, R70, R21.reuse, -R50.reuse ;  /* 0x0000001546527223 */ /* 0x180fe20000010832 */
[-CC-:B------:R-:W-:Y:S01]  /*17490*/  FFMA.FTZ R67, R86, R21.reuse, -R50.reuse ;  /* 0x0000001556437223 */ /* 0x180fe20000010832 */
[-C--:B------:R-:W-:Y:S01]  /*174a0*/  FFMA.FTZ R86, R16, R21.reuse, -R50 ;  /* 0x0000001510567223 */ /* 0x080fe20000010832 */
[-CC-:B------:R-:W-:Y:S01]  /*174b0*/  FFMA.FTZ R168, R15, R21.reuse, -R48.reuse ;  /* 0x000000150fa87223 */ /* 0x180fe20000010830 */
[-C--:B------:R-:W-:Y:S03]  /*174c0*/  FFMA.FTZ R160, R109, R21.reuse, -R48 ;  /* 0x000000156da07223 */ /* 0x080fe60000010830 */
[----:B------:R-:W2:Y:S01]  /*174d0*/  MUFU.EX2 R161, R161 ;  /* 0x000000a100a17308 */ /* 0x000ea20000000800 */
[----:B------:R-:W3:Y:S01]  /*174e0*/  LDSM.16.MT88.4 R12, [R45+0x5000] ;  /* 0x005000002d0c783b */ /* 0x000ee20000004200 */
[-C--:B------:R-:W-:Y:S01]  /*174f0*/  FFMA.FTZ R109, R32, R21.reuse, -R50 ;  /* 0x00000015206d7223 */ /* 0x080fe20000010832 */
[-C--:B------:R-:W-:Y:S01]  /*17500*/  FFMA.FTZ R159, R108, R21.reuse, -R48 ;  /* 0x000000156c9f7223 */ /* 0x080fe20000010830 */
[-C--:B------:R-:W-:Y:S01]  /*17510*/  FFMA.FTZ R108, R33, R21.reuse, -R50 ;  /* 0x00000015216c7223 */ /* 0x080fe20000010832 */
[----:B-1----:R-:W-:Y:S01]  /*17520*/  F2FP.F16.F32.PACK_AB R28, R167, R8 ;  /* 0x00000008a71c723e */ /* 0x002fe200000000ff */
[-CC-:B------:R-:W-:Y:S01]  /*17530*/  FFMA.FTZ R126, R231, R21.reuse, -R48.reuse ;  /* 0x00000015e77e7223 */ /* 0x180fe20000010830 */
[-CC-:B------:R-:W-:Y:S03]  /*17540*/  FFMA.FTZ R124, R232, R21.reuse, -R48.reuse ;  /* 0x00000015e87c7223 */ /* 0x180fe60000010830 */
[----:B------:R-:W-:Y:S01]  /*17550*/  MUFU.EX2 R168, R168 ;  /* 0x000000a800a87308 */ /* 0x000fe20000000800 */
[----:B------:R-:W1:Y:S01]  /*17560*/  LDSM.16.MT88.4 R32, [R44] ;  /* 0x000000002c20783b */ /* 0x000e620000004200 */
[-CC-:B------:R-:W-:Y:S01]  /*17570*/  FFMA.FTZ R96, R96, R21.reuse, -R48.reuse ;  /* 0x0000001560607223 */ /* 0x180fe20000010830 */
[-CC-:B------:R-:W-:Y:S01]  /*17580*/  FFMA.FTZ R99, R99, R21.reuse, -R48.reuse ;  /* 0x0000001563637223 */ /* 0x180fe20000010830 */
[-CC-:B------:R-:W-:Y:S01]  /*17590*/  FFMA.FTZ R115, R115, R21.reuse, -R48.reuse ;  /* 0x0000001573737223 */ /* 0x180fe20000010830 */
[-CC-:B------:R-:W-:Y:S01]  /*175a0*/  FFMA.FTZ R114, R114, R21.reuse, -R48.reuse ;  /* 0x0000001572727223 */ /* 0x180fe20000010830 */
[-CC-:B------:R-:W-:Y:S01]  /*175b0*/  FFMA.FTZ R26, R26, R21.reuse, -R48.reuse ;  /* 0x000000151a1a7223 */ /* 0x180fe20000010830 */
[-CC-:B------:R-:W-:Y:S03]  /*175c0*/  FFMA.FTZ R163, R163, R21.reuse, -R48.reuse ;  /* 0x00000015a3a37223 */ /* 0x180fe60000010830 */
[----:B------:R-:W-:Y:S01]  /*175d0*/  MUFU.EX2 R160, R160 ;  /* 0x000000a000a07308 */ /* 0x000fe20000000800 */
[----:B--2---:R-:W-:Y:S01]  /*175e0*/  F2FP.F16.F32.PACK_AB R30, R161, R162 ;  /* 0x000000a2a11e723e */ /* 0x004fe200000000ff */
[-CC-:B------:R-:W-:Y:S01]  /*175f0*/  FFMA.FTZ R157, R228, R21.reuse, -R48.reuse ;  /* 0x00000015e49d7223 */ /* 0x180fe20000010830 */
[-CC-:B------:R-:W-:Y:S01]  /*17600*/  FFMA.FTZ R154, R229, R21.reuse, -R48.reuse ;  /* 0x00000015e59a7223 */ /* 0x180fe20000010830 */
[-CC-:B------:R-:W-:Y:S01]  /*17610*/  FFMA.FTZ R131, R220, R21.reuse, -R48.reuse ;  /* 0x00000015dc837223 */ /* 0x180fe20000010830 */
[-C--:B------:R-:W-:Y:S01]  /*17620*/  FFMA.FTZ R27, R230, R21.reuse, -R48 ;  /* 0x00000015e61b7223 */ /* 0x080fe20000010830 */
[-C--:B------:R-:W-:Y:S01]  /*17630*/  FFMA.FTZ R70, R79, R21.reuse, -R50 ;  /* 0x000000154f467223 */ /* 0x080fe20000010832 */
[-C--:B------:R-:W-:Y:S03]  /*17640*/  FFMA.FTZ R79, R18, R21.reuse, -R48 ;  /* 0x00000015124f7223 */ /* 0x080fe60000010830 */
[----:B------:R-:W2:Y:S01]  /*17650*/  MUFU.EX2 R163, R163 ;  /* 0x000000a300a37308 */ /* 0x000ea20000000800 */
[-CC-:B------:R-:W-:Y:S01]  /*17660*/  FFMA.FTZ R127, R62, R21.reuse, -R50.reuse ;  /* 0x000000153e7f7223 */ /* 0x180fe20000010832 */
[-C--:B------:R-:W-:Y:S01]  /*17670*/  FFMA.FTZ R125, R61, R21.reuse, -R50 ;  /* 0x000000153d7d7223 */ /* 0x080fe20000010832 */
[-CC-:B------:R-:W-:Y:S01]  /*17680*/  FFMA.FTZ R120, R233, R21.reuse, -R48.reuse ;  /* 0x00000015e9787223 */ /* 0x180fe20000010830 */
[-CC-:B------:R-:W-:Y:S01]  /*17690*/  FFMA.FTZ R119, R234, R21.reuse, -R48.reuse ;  /* 0x00000015ea777223 */ /* 0x180fe20000010830 */
[-CC-:B------:R-:W-:Y:S01]  /*176a0*/  FFMA.FTZ R116, R235, R21.reuse, -R48.reuse ;  /* 0x00000015eb747223 */ /* 0x180fe20000010830 */
[-CC-:B------:R-:W-:Y:S01]  /*176b0*/  FFMA.FTZ R111, R236, R21.reuse, -R48.reuse ;  /* 0x00000015ec6f7223 */ /* 0x180fe20000010830 */
[-CC-:B------:R-:W-:Y:S03]  /*176c0*/  FFMA.FTZ R107, R237, R21.reuse, -R48.reuse ;  /* 0x00000015ed6b7223 */ /* 0x180fe60000010830 */
[----:B------:R-:W4:Y:S01]  /*176d0*/  MUFU.EX2 R159, R159 ;  /* 0x0000009f009f7308 */ /* 0x000f220000000800 */
[-CC-:B------:R-:W-:Y:S01]  /*176e0*/  FFMA.FTZ R106, R238, R21.reuse, -R48.reuse ;  /* 0x00000015ee6a7223 */ /* 0x180fe20000010830 */
[-CC-:B------:R-:W-:Y:S01]  /*176f0*/  FFMA.FTZ R101, R240, R21.reuse, -R48.reuse ;  /* 0x00000015f0657223 */ /* 0x180fe20000010830 */
[-CC-:B------:R-:W-:Y:S01]  /*17700*/  FFMA.FTZ R97, R241, R21.reuse, -R48.reuse ;  /* 0x00000015f1617223 */ /* 0x180fe20000010830 */
[-CC-:B------:R-:W-:Y:S01]  /*17710*/  FFMA.FTZ R92, R222, R21.reuse, -R48.reuse ;  /* 0x00000015de5c7223 */ /* 0x180fe20000010830 */
[-C--:B------:R-:W-:Y:S01]  /*17720*/  FFMA.FTZ R91, R244, R21.reuse, -R48 ;  /* 0x00000015f45b7223 */ /* 0x080fe20000010830 */
[-C--:B------:R-:W-:Y:S01]  /*17730*/  FFMA.FTZ R90, R66, R21.reuse, -R50 ;  /* 0x00000015425a7223 */ /* 0x080fe20000010832 */
[-CC-:B------:R-:W-:Y:S03]  /*17740*/  FFMA.FTZ R89, R223, R21.reuse, -R48.reuse ;  /* 0x00000015df597223 */ /* 0x180fe60000010830 */
[----:B------:R-:W5:Y:S01]  /*17750*/  MUFU.EX2 R17, R4 ;  /* 0x0000000400117308 */ /* 0x000f620000000800 */
[----:B--2---:R-:W-:Y:S01]  /*17760*/  F2FP.F16.F32.PACK_AB R29, R163, R168 ;  /* 0x000000a8a31d723e */ /* 0x004fe200000000ff */
[-C--:B------:R-:W-:Y:S01]  /*17770*/  FFMA.FTZ R85, R247, R21.reuse, -R48 ;  /* 0x00000015f7557223 */ /* 0x080fe20000010830 */
[-C--:B------:R-:W-:Y:S01]  /*17780*/  FFMA.FTZ R83, R69, R21.reuse, -R50 ;  /* 0x0000001545537223 */ /* 0x080fe20000010832 */
[-CC-:B------:R-:W-:Y:S01]  /*17790*/  FFMA.FTZ R81, R248, R21.reuse, -R48.reuse ;  /* 0x00000015f8517223 */ /* 0x180fe20000010830 */
[-C--:B------:R-:W-:Y:S01]  /*177a0*/  FFMA.FTZ R80, R251, R21.reuse, -R48 ;  /* 0x00000015fb507223 */ /* 0x080fe20000010830 */
[-CC-:B------:R-:W-:Y:S01]  /*177b0*/  FFMA.FTZ R77, R71, R21.reuse, -R50.reuse ;  /* 0x00000015474d7223 */ /* 0x180fe20000010832 */
[-C--:B------:R-:W-:Y:S03]  /*177c0*/  FFMA.FTZ R73, R72, R21.reuse, -R50 ;  /* 0x0000001548497223 */ /* 0x080fe60000010832 */
[----:B------:R-:W2:Y:S01]  /*177d0*/  MUFU.EX2 R158, R158 ;  /* 0x0000009e009e7308 */ /* 0x000ea20000000800 */
[----:B----4-:R-:W-:Y:S01]  /*177e0*/  F2FP.F16.F32.PACK_AB R31, R159, R160 ;  /* 0x000000a09f1f723e */ /* 0x010fe200000000ff */
[-CC-:B------:R-:W-:Y:S01]  /*177f0*/  FFMA.FTZ R76, R76, R21.reuse, -R48.reuse ;  /* 0x000000154c4c7223 */ /* 0x180fe20000010830 */
[-C--:B------:R-:W-:Y:S01]  /*17800*/  FFMA.FTZ R72, R224, R21.reuse, -R48 ;  /* 0x00000015e0487223 */ /* 0x080fe20000010830 */
[-C--:B------:R-:W-:Y:S01]  /*17810*/  FFMA.FTZ R71, R74, R21.reuse, -R50 ;  /* 0x000000154a477223 */ /* 0x080fe20000010832 */
[-CC-:B------:R-:W-:Y:S01]  /*17820*/  FFMA.FTZ R69, R226, R21.reuse, -R48.reuse ;  /* 0x00000015e2457223 */ /* 0x180fe20000010830 */
[-C--:B------:R-:W-:Y:S01]  /*17830*/  FFMA.FTZ R68, R225, R21.reuse, -R48 ;  /* 0x00000015e1447223 */ /* 0x080fe20000010830 */
[----:B------:R-:W-:Y:S03]  /*17840*/  FFMA.FTZ R62, R239, R21, -R50 ;  /* 0x00000015ef3e7223 */ /* 0x000fe60000010832 */
[----:B------:R-:W-:Y:S01]  /*17850*/  MUFU.EX2 R155, R155 ;  /* 0x0000009b009b7308 */ /* 0x000fe20000000800 */
[C---:B-----5:R-:W-:Y:S01]  /*17860*/  FMUL.FTZ R16, R17.reuse, R132 ;  /* 0x0000008411107220 */ /* 0x060fe20000410000 */
[C---:B------:R-:W-:Y:S01]  /*17870*/  FMUL.FTZ R4, R17.reuse, R144 ;  /* 0x0000009011047220 */ /* 0x040fe20000410000 */
[C---:B------:R-:W-:Y:S01]  /*17880*/  FFMA.FTZ R195, R17.reuse, R195, R8 ;  /* 0x000000c311c37223 */ /* 0x040fe20000010008 */
[C---:B------:R-:W-:Y:S01]  /*17890*/  FMUL.FTZ R8, R17.reuse, R140 ;  /* 0x0000008c11087220 */ /* 0x040fe20000410000 */
[----:B------:R-:W-:Y:S01]  /*178a0*/  FMUL.FTZ R9, R17, R141 ;  /* 0x0000008d11097220 */ /* 0x000fe20000410000 */
[-C--:B------:R-:W-:Y:S01]  /*178b0*/  FFMA.FTZ R140, R210, R21.reuse, -R48 ;  /* 0x00000015d28c7223 */ /* 0x080fe20000010830 */
[-C--:B------:R-:W-:Y:S03]  /*178c0*/  FFMA.FTZ R144, R207, R21.reuse, -R50 ;  /* 0x00000015cf907223 */ /* 0x080fe60000010832 */
        /* <DEDUP_REMOVED lines=18> */
[-C--:B------:R-:W-:Y:S01]  /*179f0*/  FFMA.FTZ R196, R196, R21.reuse, -R48 ;  /* 0x00000015c4c47223 */ /* 0x080fe20000010830 */
[-CC-:B------:R-:W-:Y:S01]  /*17a00*/  FFMA.FTZ R197, R197, R21.reuse, -R50.reuse ;  /* 0x00000015c5c57223 */ /* 0x180fe20000010832 */
[-C--:B------:R-:W-:Y:S01]  /*17a10*/  FFMA.FTZ R156, R156, R21.reuse, -R50 ;  /* 0x000000159c9c7223 */ /* 0x080fe20000010832 */
[-C--:B------:R-:W-:Y:S01]  /*17a20*/  FFMA.FTZ R153, R153, R21.reuse, -R48 ;  /* 0x0000001599997223 */ /* 0x080fe20000010830 */
[-C--:B------:R-:W-:Y:S01]  /*17a30*/  FFMA.FTZ R88, R88, R21.reuse, -R50 ;  /* 0x0000001558587223 */ /* 0x080fe20000010832 */
[-CC-:B------:R-:W-:Y:S03]  /*17a40*/  FFMA.FTZ R84, R84, R21.reuse, -R48.reuse ;  /* 0x0000001554547223 */ /* 0x180fe60000010830 */
[----:B------:R-:W-:Y:S01]  /*17a50*/  MUFU.EX2 R149, R149 ;  /* 0x0000009500957308 */ /* 0x000fe20000000800 */
[-C--:B------:R-:W-:Y:S01]  /*17a60*/  FFMA.FTZ R78, R78, R21.reuse, -R48 ;  /* 0x000000154e4e7223 */ /* 0x080fe20000010830 */
[-CC-:B------:R-:W-:Y:S01]  /*17a70*/  FFMA.FTZ R113, R113, R21.reuse, -R50.reuse ;  /* 0x0000001571717223 */ /* 0x180fe20000010832 */
[-CC-:B------:R-:W-:Y:S01]  /*17a80*/  FFMA.FTZ R75, R75, R21.reuse, -R50.reuse ;  /* 0x000000154b4b7223 */ /* 0x180fe20000010832 */
[-C--:B------:R-:W-:Y:S01]  /*17a90*/  FFMA.FTZ R65, R65, R21.reuse, -R50 ;  /* 0x0000001541417223 */ /* 0x080fe20000010832 */
[-CC-:B------:R-:W-:Y:S01]  /*17aa0*/  FFMA.FTZ R60, R60, R21.reuse, -R48.reuse ;  /* 0x000000153c3c7223 */ /* 0x180fe20000010830 */
[-C--:B------:R-:W-:Y:S01]  /*17ab0*/  FFMA.FTZ R59, R59, R21.reuse, -R48 ;  /* 0x000000153b3b7223 */ /* 0x080fe20000010830 */
[-CC-:B------:R-:W-:Y:S03]  /*17ac0*/  FFMA.FTZ R58, R58, R21.reuse, -R50.reuse ;  /* 0x000000153a3a7223 */ /* 0x180fe60000010832 */
[----:B------:R-:W-:Y:S01]  /*17ad0*/  MUFU.EX2 R131, R131 ;  /* 0x0000008300837308 */ /* 0x000fe20000000800 */
[-C--:B------:R-:W-:Y:S01]  /*17ae0*/  FFMA.FTZ R57, R57, R21.reuse, -R50 ;  /* 0x0000001539397223 */ /* 0x080fe20000010832 */
[-CC-:B------:R-:W-:Y:S01]  /*17af0*/  FFMA.FTZ R56, R56, R21.reuse, -R48.reuse ;  /* 0x0000001538387223 */ /* 0x180fe20000010830 */
[-C--:B------:R-:W-:Y:S01]  /*17b00*/  FFMA.FTZ R55, R55, R21.reuse, -R48 ;  /* 0x0000001537377223 */ /* 0x080fe20000010830 */
[----:B------:R-:W-:Y:S01]  /*17b10*/  FSEL R5, R0, RZ, P0 ;  /* 0x000000ff00057208 */ /* 0x000fe20000000000 */
[----:B------:R-:W-:Y:S01]  /*17b20*/  FADD.FTZ R195, R167, R195 ;  /* 0x000000c3a7c37221 */ /* 0x000fe20000010000 */
[-C--:B------:R-:W-:Y:S01]  /*17b30*/  FFMA.FTZ R54, R54, R21.reuse, -R50 ;  /* 0x0000001536367223 */ /* 0x080fe20000010832 */
[----:B------:R-:W-:Y:S03]  /*17b40*/  ISETP.GT.AND P0, PT, R186, R178, PT ;  /* 0x000000b2ba00720c */ /* 0x000fe60003f04270 */
[----:B------:R-:W-:Y:S01]  /*17b50*/  MUFU.EX2 R27, R27 ;  /* 0x0000001b001b7308 */ /* 0x000fe20000000800 */
[----:B------:R-:W-:Y:S01]  /*17b60*/  FADD.FTZ R5, -R5, R148 ;  /* 0x0000009405057221 */ /* 0x000fe20000010100 */
[-CC-:B------:R-:W-:Y:S01]  /*17b70*/  FFMA.FTZ R148, R203, R21.reuse, -R50.reuse ;  /* 0x00000015cb947223 */ /* 0x180fe20000010832 */
[----:B------:R-:W-:Y:S01]  /*17b80*/  FADD.FTZ R195, R162, R195 ;  /* 0x000000c3a2c37221 */ /* 0x000fe20000010000 */
[----:B------:R-:W-:Y:S01]  /*17b90*/  FFMA.FTZ R53, R53, R21, -R50 ;  /* 0x0000001535357223 */ /* 0x000fe20000010832 */
[----:B------:R-:W-:Y:S01]  /*17ba0*/  FMUL.FTZ R5, R21, R5 ;  /* 0x0000000515057220 */ /* 0x000fe20000410000 */
[-CC-:B------:R-:W-:Y:S01]  /*17bb0*/  FFMA.FTZ R52, R52, R21.reuse, -R48.reuse ;  /* 0x0000001534347223 */ /* 0x180fe20000010830 */
[----:B------:R-:W-:Y:S03]  /*17bc0*/  FADD.FTZ R161, R161, R195 ;  /* 0x000000c3a1a17221 */ /* 0x000fe60000010000 */
[----:B------:R-:W-:Y:S01]  /*17bd0*/  MUFU.EX2 R127, R127 ;  /* 0x0000007f007f7308 */ /* 0x000fe20000000800 */
[-CC-:B------:R-:W-:Y:S01]  /*17be0*/  FFMA.FTZ R51, R51, R21.reuse, -R48.reuse ;  /* 0x0000001533337223 */ /* 0x180fe20000010830 */
[----:B------:R-:W-:Y:S02]  /*17bf0*/  VIADD R186, R186, 0xffffffff ;  /* 0xffffffffbaba7836 */ /* 0x000fe40000000000 */
[----:B--2---:R-:W-:Y:S01]  /*17c00*/  FADD.FTZ R161, R158, R161 ;  /* 0x000000a19ea17221 */ /* 0x004fe20000010000 */
[--C-:B------:R-:W-:Y:S05]  /*17c10*/  FFMA.FTZ R23, R23, R21, -R48.reuse ;  /* 0x0000001517177223 */ /* 0x100fea0000010830 */
[----:B------:R-:W2:Y:S10]  /*17c20*/  MUFU.EX2 R24, R5 ;  /* 0x0000000500187308 */ /* 0x000eb40000000800 */
[----:B------:R-:W4:Y:S10]  /*17c30*/  MUFU.EX2 R125, R125 ;  /* 0x0000007d007d7308 */ /* 0x000f340000000800 */
[----:B------:R-:W-:Y:S01]  /*17c40*/  MUFU.EX2 R126, R126 ;  /* 0x0000007e007e7308 */ /* 0x000fe20000000800 */
[C---:B--2---:R-:W-:Y:S01]  /*17c50*/  FMUL.FTZ R18, R24.reuse, R134 ;  /* 0x0000008618127220 */ /* 0x044fe20000410000 */
[C---:B------:R-:W-:Y:S01]  /*17c60*/  FMUL.FTZ R19, R24.reuse, R135 ;  /* 0x0000008718137220 */ /* 0x040fe20000410000 */
[----:B------:R-:W-:Y:S01]  /*17c70*/  FMUL.FTZ R5, R17, R145 ;  /* 0x0000009111057220 */ /* 0x000fe20000410000 */
[C---:B------:R-:W-:Y:S01]  /*17c80*/  FMUL.FTZ R6, R24.reuse, R146 ;  /* 0x0000009218067220 */ /* 0x040fe20000410000 */
[C---:B------:R-:W-:Y:S01]  /*17c90*/  FMUL.FTZ R7, R24.reuse, R147 ;  /* 0x0000009318077220 */ /* 0x040fe20000410000 */
[C---:B------:R-:W-:Y:S01]  /*17ca0*/  FMUL.FTZ R10, R24.reuse, R142 ;  /* 0x0000008e180a7220 */ /* 0x040fe20000410000 */
[----:B------:R-:W-:Y:S03]  /*17cb0*/  FFMA.FTZ R142, R209, R21, -R48 ;  /* 0x00000015d18e7223 */ /* 0x000fe60000010830 */
[----:B------:R-:W2:Y:S01]  /*17cc0*/  MUFU.EX2 R124, R124 ;  /* 0x0000007c007c7308 */ /* 0x000ea20000000800 */
[----:B------:R-:W-:Y:S01]  /*17cd0*/  FMUL.FTZ R11, R24, R143 ;  /* 0x0000008f180b7220 */ /* 0x000fe20000410000 */
[-C--:B------:R-:W-:Y:S01]  /*17ce0*/  FFMA.FTZ R143, R208, R21.reuse, -R50 ;  /* 0x00000015d08f7223 */ /* 0x080fe20000010832 */
[--C-:B------:R-:W-:Y:S01]  /*17cf0*/  FFMA.FTZ R146, R206, R21, -R48.reuse ;  /* 0x00000015ce927223 */ /* 0x100fe20000010830 */
[C---:B---3--:R-:W-:Y:S06]  /*17d00*/  HMMA.16816.F32 R4, R28.reuse, R12, R4 ;  /* 0x0000000c1c04723c */ /* 0x048fec0000001804 */
[----:B------:R-:W-:Y:S01]  /*17d10*/  MUFU.EX2 R123, R123 ;  /* 0x0000007b007b7308 */ /* 0x000fe20000000800 */
[C---:B------:R-:W-:Y:S01]  /*17d20*/  FMUL.FTZ R12, R17.reuse, R136 ;  /* 0x00000088110c7220 */ /* 0x040fe20000410000 */
[C---:B------:R-:W-:Y:S01]  /*17d30*/  FMUL.FTZ R13, R17.reuse, R137 ;  /* 0x00000089110d7220 */ /* 0x040fe20000410000 */
[----:B------:R-:W-:Y:S01]  /*17d40*/  FMUL.FTZ R17, R17, R133 ;  /* 0x0000008511117220 */ /* 0x000fe20000410000 */
[C---:B------:R-:W-:Y:S03]  /*17d50*/  HMMA.16816.F32 R8, R28.reuse, R14, R8 ;  /* 0x0000000e1c08723c */ /* 0x040fe60000001808 */
[C---:B------:R-:W-:Y:S03]  /*17d60*/  FMUL.FTZ R14, R24.reuse, R138 ;  /* 0x0000008a180e7220 */ /* 0x040fe60000410000 */
[----:B------:R-:W3:Y:S01]  /*17d70*/  MUFU.EX2 R122, R122 ;  /* 0x0000007a007a7308 */ /* 0x000ee20000000800 */
[----:B------:R-:W-:Y:S01]  /*17d80*/  FMUL.FTZ R15, R24, R139 ;  /* 0x0000008b180f7220 */ /* 0x000fe20000410000 */
[-CC-:B------:R-:W-:Y:S01]  /*17d90*/  FFMA.FTZ R133, R218, R21.reuse, -R48.reuse ;  /* 0x00000015da857223 */ /* 0x180fe20000010830 */
[-C--:B------:R-:W-:Y:S01]  /*17da0*/  FFMA.FTZ R135, R217, R21.reuse, -R48 ;  /* 0x00000015d9877223 */ /* 0x080fe20000010830 */
[-CC-:B------:R-:W-:Y:S01]  /*17db0*/  FFMA.FTZ R136, R216, R21.reuse, -R50.reuse ;  /* 0x00000015d8887223 */ /* 0x180fe20000010832 */
[-C--:B------:R-:W-:Y:S01]  /*17dc0*/  FFMA.FTZ R134, R215, R21.reuse, -R50 ;  /* 0x00000015d7867223 */ /* 0x080fe20000010832 */
[-CC-:B------:R-:W-:Y:S01]  /*17dd0*/  FFMA.FTZ R137, R214, R21.reuse, -R48.reuse ;  /* 0x00000015d6897223 */ /* 0x180fe20000010830 */
[-C--:B------:R-:W-:Y:S03]  /*17de0*/  FFMA.FTZ R138, R213, R21.reuse, -R48 ;  /* 0x00000015d58a7223 */ /* 0x080fe60000010830 */
[----:B------:R-:W-:Y:S01]  /*17df0*/  MUFU.EX2 R120, R120 ;  /* 0x0000007800787308 */ /* 0x000fe20000000800 */
[C---:B-1----:R-:W-:Y:S03]  /*17e00*/  HMMA.16816.F32 R12, R28.reuse, R32, R12 ;  /* 0x000000201c0c723c */ /* 0x042fe6000000180c */
[-C--:B------:R-:W-:Y:S01]  /*17e10*/  FFMA.FTZ R139, R212, R21.reuse, -R50 ;  /* 0x00000015d48b7223 */ /* 0x080fe20000010832 */
[-C--:B------:R-:W-:Y:S01]  /*17e20*/  FFMA.FTZ R145, R205, R21.reuse, -R48 ;  /* 0x00000015cd917223 */ /* 0x080fe20000010830 */
[----:B------:R-:W-:Y:S01]  /*17e30*/  FFMA.FTZ R147, R204, R21, -R50 ;  /* 0x00000015cc937223 */ /* 0x000fe20000010832 */
[----:B------:R-:W-:Y:S03]  /*17e40*/  FFMA.FTZ R168, R24, R194, R168 ;  /* 0x000000c218a87223 */ /* 0x000fe600000100a8 */
[----:B------:R-:W1:Y:S01]  /*17e50*/  MUFU.EX2 R119, R119 ;  /* 0x0000007700777308 */ /* 0x000e620000000800 */
[----:B------:R-:W-:Y:S01]  /*17e60*/  HMMA.16816.F32 R16, R28, R34, R16 ;  /* 0x000000221c10723c */ /* 0x000fe20000001810 */
[----:B------:R-:W5:Y:S02]  /*17e70*/  LDSM.16.MT88.4 R32, [R45+0x5800] ;  /* 0x005800002d20783b */ /* 0x000f640000004200 */
[----:B------:R-:W-:Y:S01]  /*17e80*/  F2FP.F16.F32.PACK_AB R28, R155, R158 ;  /* 0x0000009e9b1c723e */ /* 0x000fe200000000ff */
[----:B------:R-:W-:Y:S01]  /*17e90*/  FADD.FTZ R168, R163, R168 ;  /* 0x000000a8a3a87221 */ /* 0x000fe20000010000 */
[----:B------:R-:W-:Y:S01]  /*17ea0*/  F2FP.F16.F32.PACK_AB R29, R154, R157 ;  /* 0x0000009d9a1d723e */ /* 0x000fe200000000ff */
[----:B------:R-:W-:Y:S03]  /*17eb0*/  FADD.FTZ R155, R155, R161 ;  /* 0x000000a19b9b7221 */ /* 0x000fe60000010000 */
[----:B------:R-:W5:Y:S01]  /*17ec0*/  MUFU.EX2 R112, R112 ;  /* 0x0000007000707308 */ /* 0x000f620000000800 */
[----:B------:R-:W-:Y:S01]  /*17ed0*/  F2FP.F16.F32.PACK_AB R30, R149, R152 ;  /* 0x00000098951e723e */ /* 0x000fe200000000ff */
[----:B------:R-:W-:Y:S01]  /*17ee0*/  FADD.FTZ R168, R160, R168 ;  /* 0x000000a8a0a87221 */ /* 0x000fe20000010000 */
[----:B------:R-:W-:Y:S01]  /*17ef0*/  F2FP.F16.F32.PACK_AB R31, R27, R131 ;  /* 0x000000831b1f723e */ /* 0x000fe200000000ff */
[----:B------:R-:W-:Y:S02]  /*17f00*/  FADD.FTZ R155, R152, R155 ;  /* 0x0000009b989b7221 */ /* 0x000fe40000010000 */
[----:B------:R-:W-:Y:S04]  /*17f10*/  FADD.FTZ R159, R159, R168 ;  /* 0x000000a89f9f7221 */ /* 0x000fe80000010000 */
[----:B------:R-:W-:Y:S01]  /*17f20*/  MUFU.EX2 R116, R116 ;  /* 0x0000007400747308 */ /* 0x000fe20000000800 */
[----:B------:R-:W-:Y:S01]  /*17f30*/  FADD.FTZ R149, R149, R155 ;  /* 0x0000009b95957221 */ /* 0x000fe20000010000 */
[C---:B------:R-:W-:Y:S03]  /*17f40*/  HMMA.16816.F32 R4, R28.reuse, R36, R4 ;  /* 0x000000241c04723c */ /* 0x040fe60000001804 */
[----:B------:R-:W-:Y:S01]  /*17f50*/  FADD.FTZ R24, R157, R159 ;  /* 0x0000009f9d187221 */ /* 0x000fe20000010000 */
[----:B------:R-:W-:Y:S04]  /*17f60*/  FADD.FTZ R149, R127, R149 ;  /* 0x000000957f957221 */ /* 0x000fe80000010000 */
[----:B------:R-:W5:Y:S01]  /*17f70*/  MUFU.EX2 R111, R111 ;  /* 0x0000006f006f7308 */ /* 0x000f620000000800 */
[----:B------:R-:W-:Y:S01]  /*17f80*/  FADD.FTZ R24, R154, R24 ;  /* 0x000000189a187221 */ /* 0x000fe20000010000 */
[C---:B------:R-:W-:Y:S01]  /*17f90*/  HMMA.16816.F32 R8, R28.reuse, R38, R8 ;  /* 0x000000261c08723c */ /* 0x040fe20000001808 */
[----:B------:R-:W5:Y:S02]  /*17fa0*/  LDSM.16.MT88.4 R36, [R44+0x800] ;  /* 0x000800002c24783b */ /* 0x000f640000004200 */
[----:B------:R-:W-:Y:S01]  /*17fb0*/  FADD.FTZ R24, R131, R24 ;  /* 0x0000001883187221 */ /* 0x000fe20000010000 */
[----:B------:R-:W-:Y:S04]  /*17fc0*/  FFMA.FTZ R131, R25, R21, -R50 ;  /* 0x0000001519837223 */ /* 0x000fe80000010832 */
[----:B------:R-:W-:Y:S01]  /*17fd0*/  MUFU.EX2 R109, R109 ;  /* 0x0000006d006d7308 */ /* 0x000fe20000000800 */
[C---:B------:R-:W-:Y:S09]  /*17fe0*/  HMMA.16816.F32 R12, R28.reuse, R40, R12 ;  /* 0x000000281c0c723c */ /* 0x040ff2000000180c */
[----:B------:R-:W5:Y:S01]  /*17ff0*/  MUFU.EX2 R108, R108 ;  /* 0x0000006c006c7308 */ /* 0x000f620000000800 */
[----:B------:R-:W-:Y:S01]  /*18000*/  HMMA.16816.F32 R16, R28, R42, R16 ;  /* 0x0000002a1c10723c */ /* 0x000fe20000001810 */
[----:B------:R-:W5:Y:S02]  /*18010*/  LDSM.16.MT88.4 R40, [R45+0x5c00] ;  /* 0x005c00002d28783b */ /* 0x000f640000004200 */
[C---:B----4-:R-:W-:Y:S01]  /*18020*/  F2FP.F16.F32.PACK_AB R28, R125.reuse, R127 ;  /* 0x0000007f7d1c723e */ /* 0x050fe200000000ff */
[----:B------:R-:W-:Y:S01]  /*18030*/  FADD.FTZ R125, R125, R149 ;  /* 0x000000957d7d7221 */ /* 0x000fe20000010000 */
[----:B--2---:R-:W-:Y:S04]  /*18040*/  F2FP.F16.F32.PACK_AB R29, R124, R126 ;  /* 0x0000007e7c1d723e */ /* 0x004fe800000000ff */
[----:B------:R-:W-:Y:S01]  /*18050*/  MUFU.EX2 R107, R107 ;  /* 0x0000006b006b7308 */ /* 0x000fe20000000800 */
[C---:B---3--:R-:W-:Y:S01]  /*18060*/  F2FP.F16.F32.PACK_AB R30, R122.reuse, R123 ;  /* 0x0000007b7a1e723e */ /* 0x048fe200000000ff */
[----:B------:R-:W-:Y:S01]  /*18070*/  FADD.FTZ R125, R123, R125 ;  /* 0x0000007d7b7d7221 */ /* 0x000fe20000010000 */
[----:B-1----:R-:W-:Y:S01]  /*18080*/  F2FP.F16.F32.PACK_AB R31, R119, R120 ;  /* 0x00000078771f723e */ /* 0x002fe200000000ff */
[----:B------:R-:W-:Y:S02]  /*18090*/  IMAD.MOV.U32 R149, RZ, RZ, R20 ;  /* 0x000000ffff957224 */ /* 0x000fe400078e0014 */
[----:B------:R-:W-:Y:S04]  /*180a0*/  FADD.FTZ R122, R122, R125 ;  /* 0x0000007d7a7a7221 */ /* 0x000fe80000010000 */
[----:B------:R-:W1:Y:S01]  /*180b0*/  MUFU.EX2 R106, R106 ;  /* 0x0000006a006a7308 */ /* 0x000e620000000800 */
[C---:B-----5:R-:W-:Y:S03]  /*180c0*/  HMMA.16816.F32 R4, R28.reuse, R32, R4 ;  /* 0x000000201c04723c */ /* 0x060fe60000001804 */
[----:B------:R-:W-:Y:S06]  /*180d0*/  FADD.FTZ R122, R117, R122 ;  /* 0x0000007a757a7221 */ /* 0x000fec0000010000 */
[----:B------:R-:W2:Y:S01]  /*180e0*/  MUFU.EX2 R103, R103 ;  /* 0x0000006700677308 */ /* 0x000ea20000000800 */
[C---:B------:R-:W-:Y:S01]  /*180f0*/  HMMA.16816.F32 R8, R28.reuse, R34, R8 ;  /* 0x000000221c08723c */ /* 0x040fe20000001808 */
[----:B------:R-:W3:Y:S08]  /*18100*/  LDSM.16.MT88.4 R32, [R44+0xc00] ;  /* 0x000c00002c20783b */ /* 0x000ef00000004200 */
[----:B------:R-:W4:Y:S01]  /*18110*/  MUFU.EX2 R98, R98 ;  /* 0x0000006200627308 */ /* 0x000f220000000800 */
[C---:B------:R-:W-:Y:S09]  /*18120*/  HMMA.16816.F32 R12, R28.reuse, R36, R12 ;  /* 0x000000241c0c723c */ /* 0x040ff2000000180c */
[----:B------:R-:W-:Y:S01]  /*18130*/  MUFU.EX2 R101, R101 ;  /* 0x0000006500657308 */ /* 0x000fe20000000800 */
[----:B------:R-:W-:Y:S01]  /*18140*/  HMMA.16816.F32 R16, R28, R38, R16 ;  /* 0x000000261c10723c */ /* 0x000fe20000001810 */
[----:B------:R-:W5:Y:S02]  /*18150*/  LDSM.16.MT88.4 R36, [R45+0x6000] ;  /* 0x006000002d24783b */ /* 0x000f640000004200 */
[C---:B------:R-:W-:Y:S01]  /*18160*/  F2FP.F16.F32.PACK_AB R28, R112.reuse, R117 ;  /* 0x00000075701c723e */ /* 0x040fe200000000ff */
[----:B------:R-:W-:Y:S01]  /*18170*/  FADD.FTZ R112, R112, R122 ;  /* 0x0000007a70707221 */ /* 0x000fe20000010000 */
[----:B------:R-:W-:Y:S04]  /*18180*/  F2FP.F16.F32.PACK_AB R29, R111, R116 ;  /* 0x000000746f1d723e */ /* 0x000fe800000000ff */
[----:B------:R-:W4:Y:S01]  /*18190*/  MUFU.EX2 R97, R97 ;  /* 0x0000006100617308 */ /* 0x000f220000000800 */
[----:B------:R-:W-:Y:S01]  /*181a0*/  F2FP.F16.F32.PACK_AB R30, R108, R109 ;  /* 0x0000006d6c1e723e */ /* 0x000fe200000000ff */
[----:B------:R-:W-:Y:S01]  /*181b0*/  FADD.FTZ R112, R109, R112 ;  /* 0x000000706d707221 */ /* 0x000fe20000010000 */
[----:B-1----:R-:W-:Y:S03]  /*181c0*/  F2FP.F16.F32.PACK_AB R31, R106, R107 ;  /* 0x0000006b6a1f723e */ /* 0x002fe600000000ff */
[----:B------:R-:W-:Y:S04]  /*181d0*/  FADD.FTZ R108, R108, R112 ;  /* 0x000000706c6c7221 */ /* 0x000fe80000010000 */
[----:B------:R-:W-:Y:S01]  /*181e0*/  MUFU.EX2 R95, R95 ;  /* 0x0000005f005f7308 */ /* 0x000fe20000000800 */
[C---:B------:R-:W-:Y:S03]  /*181f0*/  HMMA.16816.F32 R4, R28.reuse, R40, R4 ;  /* 0x000000281c04723c */ /* 0x040fe60000001804 */
[----:B--2---:R-:W-:Y:S06]  /*18200*/  FADD.FTZ R108, R103, R108 ;  /* 0x0000006c676c7221 */ /* 0x004fec0000010000 */
[----:B------:R-:W1:Y:S01]  /*18210*/  MUFU.EX2 R94, R94 ;  /* 0x0000005e005e7308 */ /* 0x000e620000000800 */
[C---:B------:R-:W-:Y:S01]  /*18220*/  HMMA.16816.F32 R8, R28.reuse, R42, R8 ;  /* 0x0000002a1c08723c */ /* 0x040fe20000001808 */
[----:B------:R-:W2:Y:S08]  /*18230*/  LDSM.16.MT88.4 R40, [R44+0x1000] ;  /* 0x001000002c28783b */ /* 0x000eb00000004200 */
[----:B------:R-:W-:Y:S01]  /*18240*/  MUFU.EX2 R92, R92 ;  /* 0x0000005c005c7308 */ /* 0x000fe20000000800 */
[C---:B---3--:R-:W-:Y:S09]  /*18250*/  HMMA.16816.F32 R12, R28.reuse, R32, R12 ;  /* 0x000000201c0c723c */ /* 0x048ff2000000180c */
[----:B------:R-:W3:Y:S01]  /*18260*/  MUFU.EX2 R91, R91 ;  /* 0x0000005b005b7308 */ /* 0x000ee20000000800 */
[----:B------:R-:W-:Y:S01]  /*18270*/  HMMA.16816.F32 R16, R28, R34, R16 ;  /* 0x000000221c10723c */ /* 0x000fe20000001810 */
[----:B------:R-:W2:Y:S02]  /*18280*/  LDSM.16.MT88.4 R32, [R45+0x6400] ;  /* 0x006400002d20783b */ /* 0x000ea40000004200 */
[C---:B----4-:R-:W-:Y:S01]  /*18290*/  F2FP.F16.F32.PACK_AB R28, R98.reuse, R103 ;  /* 0x00000067621c723e */ /* 0x050fe200000000ff */
[----:B------:R-:W-:Y:S01]  /*182a0*/  FADD.FTZ R98, R98, R108 ;  /* 0x0000006c62627221 */ /* 0x000fe20000010000 */
[----:B------:R-:W-:Y:S04]  /*182b0*/  F2FP.F16.F32.PACK_AB R29, R97, R101 ;  /* 0x00000065611d723e */ /* 0x000fe800000000ff */
[----:B------:R-:W4:Y:S01]  /*182c0*/  MUFU.EX2 R90, R90 ;  /* 0x0000005a005a7308 */ /* 0x000f220000000800 */
[C---:B-1----:R-:W-:Y:S01]  /*182d0*/  F2FP.F16.F32.PACK_AB R30, R94.reuse, R95 ;  /* 0x0000005f5e1e723e */ /* 0x042fe200000000ff */
[----:B------:R-:W-:Y:S04]  /*182e0*/  FADD.FTZ R98, R95, R98 ;  /* 0x000000625f627221 */ /* 0x000fe80000010000 */
[----:B------:R-:W-:Y:S04]  /*182f0*/  FADD.FTZ R94, R94, R98 ;  /* 0x000000625e5e7221 */ /* 0x000fe80000010000 */
[----:B------:R-:W1:Y:S01]  /*18300*/  MUFU.EX2 R87, R87 ;  /* 0x0000005700577308 */ /* 0x000e620000000800 */
[----:B---3--:R-:W-:Y:S09]  /*18310*/  F2FP.F16.F32.PACK_AB R31, R91, R92 ;  /* 0x0000005c5b1f723e */ /* 0x008ff200000000ff */
[----:B------:R-:W-:Y:S01]  /*18320*/  MUFU.EX2 R89, R89 ;  /* 0x0000005900597308 */ /* 0x000fe20000000800 */
[C---:B-----5:R-:W-:Y:S03]  /*18330*/  HMMA.16816.F32 R4, R28.reuse, R36, R4 ;  /* 0x000000241c04723c */ /* 0x060fe60000001804 */
[----:B----4-:R-:W-:Y:S06]  /*18340*/  FADD.FTZ R94, R90, R94 ;  /* 0x0000005e5a5e7221 */ /* 0x010fec0000010000 */
[----:B------:R-:W3:Y:S01]  /*18350*/  MUFU.EX2 R85, R85 ;  /* 0x0000005500557308 */ /* 0x000ee20000000800 */
[C---:B------:R-:W-:Y:S01]  /*18360*/  HMMA.16816.F32 R8, R28.reuse, R38, R8 ;  /* 0x000000261c08723c */ /* 0x040fe20000001808 */
[----:B------:R-:W4:Y:S08]  /*18370*/  LDSM.16.MT88.4 R36, [R44+0x1400] ;  /* 0x001400002c24783b */ /* 0x000f300000004200 */
[----:B------:R-:W5:Y:S01]  /*18380*/  MUFU.EX2 R83, R83 ;  /* 0x0000005300537308 */ /* 0x000f620000000800 */
[C---:B--2---:R-:W-:Y:S09]  /*18390*/  HMMA.16816.F32 R12, R28.reuse, R40, R12 ;  /* 0x000000281c0c723c */ /* 0x044ff2000000180c */
[----:B------:R-:W2:Y:S01]  /*183a0*/  MUFU.EX2 R82, R82 ;  /* 0x0000005200527308 */ /* 0x000ea20000000800 */
[----:B------:R-:W-:Y:S01]  /*183b0*/  HMMA.16816.F32 R16, R28, R42, R16 ;  /* 0x0000002a1c10723c */ /* 0x000fe20000001810 */
[----:B------:R-:W4:Y:S02]  /*183c0*/  LDSM.16.MT88.4 R40, [R45+0x6800] ;  /* 0x006800002d28783b */ /* 0x000f240000004200 */
[C---:B-1----:R-:W-:Y:S01]  /*183d0*/  F2FP.F16.F32.PACK_AB R28, R87.reuse, R90 ;  /* 0x0000005a571c723e */ /* 0x042fe200000000ff */
[----:B------:R-:W-:Y:S01]  /*183e0*/  FADD.FTZ R87, R87, R94 ;  /* 0x0000005e57577221 */ /* 0x000fe20000010000 */
[----:B---3--:R-:W-:Y:S04]  /*183f0*/  F2FP.F16.F32.PACK_AB R29, R85, R89 ;  /* 0x00000059551d723e */ /* 0x008fe800000000ff */
[----:B------:R-:W-:Y:S01]  /*18400*/  MUFU.EX2 R81, R81 ;  /* 0x0000005100517308 */ /* 0x000fe20000000800 */
[----:B-----5:R-:W-:Y:S09]  /*18410*/  FADD.FTZ R87, R83, R87 ;  /* 0x0000005753577221 */ /* 0x020ff20000010000 */
        /* <DEDUP_REMOVED lines=11> */
[----:B------:R-:W2:Y:S08]  /*184d0*/  LDSM.16.MT88.4 R32, [R44+0x1800] ;  /* 0x001800002c20783b */ /* 0x000eb00000004200 */
[----:B------:R-:W5:Y:S01]  /*184e0*/  MUFU.EX2 R71, R71 ;  /* 0x0000004700477308 */ /* 0x000f620000000800 */
[C---:B----4-:R-:W-:Y:S09]  /*184f0*/  HMMA.16816.F32 R12, R28.reuse, R36, R12 ;  /* 0x000000241c0c723c */ /* 0x050ff2000000180c */
[----:B------:R-:W4:Y:S01]  /*18500*/  MUFU.EX2 R70, R70 ;  /* 0x0000004600467308 */ /* 0x000f220000000800 */
[----:B------:R-:W-:Y:S01]  /*18510*/  HMMA.16816.F32 R16, R28, R38, R16 ;  /* 0x000000261c10723c */ /* 0x000fe20000001810 */
[----:B------:R-:W2:Y:S02]  /*18520*/  LDSM.16.MT88.4 R36, [R45+0x6c00] ;  /* 0x006c00002d24783b */ /* 0x000ea40000004200 */
[C---:B---3--:R-:W-:Y:S01]  /*18530*/  F2FP.F16.F32.PACK_AB R28, R73.reuse, R77 ;  /* 0x0000004d491c723e */ /* 0x048fe200000000ff */
[----:B------:R-:W-:Y:S01]  /*18540*/  FADD.FTZ R73, R73, R82 ;  /* 0x0000005249497221 */ /* 0x000fe20000010000 */
[----:B-1----:R-:W-:Y:S04]  /*18550*/  F2FP.F16.F32.PACK_AB R29, R72, R76 ;  /* 0x0000004c481d723e */ /* 0x002fe800000000ff */
[----:B------:R-:W-:Y:S01]  /*18560*/  MUFU.EX2 R69, R69 ;  /* 0x0000004500457308 */ /* 0x000fe20000000800 */
[----:B-----5:R-:W-:Y:S09]  /*18570*/  FADD.FTZ R73, R71, R73 ;  /* 0x0000004947497221 */ /* 0x020ff20000010000 */
[----:B------:R-:W1:Y:S01]  /*18580*/  MUFU.EX2 R68, R68 ;  /* 0x0000004400447308 */ /* 0x000e620000000800 */
[C---:B----4-:R-:W-:Y:S01]  /*18590*/  F2FP.F16.F32.PACK_AB R30, R70.reuse, R71 ;  /* 0x00000047461e723e */ /* 0x050fe200000000ff */
[----:B------:R-:W-:Y:S08]  /*185a0*/  FADD.FTZ R70, R70, R73 ;  /* 0x0000004946467221 */ /* 0x000ff00000010000 */
[----:B------:R-:W3:Y:S10]  /*185b0*/  MUFU.EX2 R67, R67 ;  /* 0x0000004300437308 */ /* 0x000ef40000000800 */
[----:B------:R-:W4:Y:S01]  /*185c0*/  MUFU.EX2 R62, R62 ;  /* 0x0000003e003e7308 */ /* 0x000f220000000800 */
[----:B-1----:R-:W-:Y:S09]  /*185d0*/  F2FP.F16.F32.PACK_AB R31, R68, R69 ;  /* 0x00000045441f723e */ /* 0x002ff200000000ff */
[----:B------:R-:W-:Y:S01]  /*185e0*/  MUFU.EX2 R66, R66 ;  /* 0x0000004200427308 */ /* 0x000fe20000000800 */
[C---:B------:R-:W-:Y:S03]  /*185f0*/  HMMA.16816.F32 R4, R28.reuse, R40, R4 ;  /* 0x000000281c04723c */ /* 0x040fe60000001804 */
[----:B---3--:R-:W-:Y:S06]  /*18600*/  FADD.FTZ R70, R67, R70 ;  /* 0x0000004643467221 */ /* 0x008fec0000010000 */
[----:B------:R-:W1:Y:S01]  /*18610*/  MUFU.EX2 R61, R61 ;  /* 0x0000003d003d7308 */ /* 0x000e620000000800 */
[C---:B------:R-:W-:Y:S01]  /*18620*/  HMMA.16816.F32 R8, R28.reuse, R42, R8 ;  /* 0x0000002a1c08723c */ /* 0x040fe20000001808 */
[----:B------:R-:W3:Y:S08]  /*18630*/  LDSM.16.MT88.4 R40, [R44+0x1c00] ;  /* 0x001c00002c28783b */ /* 0x000ef00000004200 */
[----:B------:R-:W5:Y:S01]  /*18640*/  MUFU.EX2 R64, R64 ;  /* 0x0000004000407308 */ /* 0x000f620000000800 */
[C---:B--2---:R-:W-:Y:S09]  /*18650*/  HMMA.16816.F32 R12, R28.reuse, R32, R12 ;  /* 0x000000201c0c723c */ /* 0x044ff2000000180c */
[----:B------:R-:W2:Y:S01]  /*18660*/  MUFU.EX2 R63, R63 ;  /* 0x0000003f003f7308 */ /* 0x000ea20000000800 */
[----:B------:R-:W-:Y:S01]  /*18670*/  HMMA.16816.F32 R16, R28, R34, R16 ;  /* 0x000000221c10723c */ /* 0x000fe20000001810 */
[----:B------:R-:W3:Y:S02]  /*18680*/  LDSM.16.MT88.4 R32, [R45+0x7000] ;  /* 0x007000002d20783b */ /* 0x000ee40000004200 */
[C---:B----4-:R-:W-:Y:S01]  /*18690*/  F2FP.F16.F32.PACK_AB R28, R62.reuse, R67 ;  /* 0x000000433e1c723e */ /* 0x050fe200000000ff */
[----:B------:R-:W-:Y:S01]  /*186a0*/  FADD.FTZ R62, R62, R70 ;  /* 0x000000463e3e7221 */ /* 0x000fe20000010000 */
[----:B-1----:R-:W-:Y:S04]  /*186b0*/  F2FP.F16.F32.PACK_AB R29, R61, R66 ;  /* 0x000000423d1d723e */ /* 0x002fe800000000ff */
[----:B------:R-:W-:Y:S01]  /*186c0*/  MUFU.EX2 R74, R74 ;  /* 0x0000004a004a7308 */ /* 0x000fe20000000800 */
[----:B-----5:R-:W-:Y:S09]  /*186d0*/  FADD.FTZ R62, R64, R62 ;  /* 0x0000003e403e7221 */ /* 0x020ff20000010000 */
[----:B------:R-:W1:Y:S01]  /*186e0*/  MUFU.EX2 R79, R79 ;  /* 0x0000004f004f7308 */ /* 0x000e620000000800 */
[C---:B--2---:R-:W-:Y:S01]  /*186f0*/  F2FP.F16.F32.PACK_AB R30, R63.reuse, R64 ;  /* 0x000000403f1e723e */ /* 0x044fe200000000ff */
[----:B------:R-:W-:Y:S08]  /*18700*/  FADD.FTZ R63, R63, R62 ;  /* 0x0000003e3f3f7221 */ /* 0x000ff00000010000 */
[----:B------:R-:W2:Y:S10]  /*18710*/  MUFU.EX2 R86, R86 ;  /* 0x0000005600567308 */ /* 0x000eb40000000800 */
[----:B------:R-:W4:Y:S01]  /*18720*/  MUFU.EX2 R93, R93 ;  /* 0x0000005d005d7308 */ /* 0x000f220000000800 */
        /* <DEDUP_REMOVED lines=8> */
[C---:B---3--:R-:W-:Y:S09]  /*187b0*/  HMMA.16816.F32 R12, R28.reuse, R40, R12 ;  /* 0x000000281c0c723c */ /* 0x048ff2000000180c */
[----:B------:R-:W3:Y:S01]  /*187c0*/  MUFU.EX2 R105, R105 ;  /* 0x0000006900697308 */ /* 0x000ee20000000800 */
[----:B------:R-:W-:Y:S01]  /*187d0*/  HMMA.16816.F32 R16, R28, R42, R16 ;  /* 0x0000002a1c10723c */ /* 0x000fe20000001810 */
[----:B------:R-:W2:Y:S02]  /*187e0*/  LDSM.16.MT88.4 R40, [R45+0x7400] ;  /* 0x007400002d28783b */ /* 0x000ea40000004200 */
[C---:B----4-:R-:W-:Y:S01]  /*187f0*/  F2FP.F16.F32.PACK_AB R28, R93.reuse, R86 ;  /* 0x000000565d1c723e */ /* 0x050fe200000000ff */
[----:B------:R-:W-:Y:S01]  /*18800*/  FADD.FTZ R93, R93, R63 ;  /* 0x0000003f5d5d7221 */ /* 0x000fe20000010000 */
[----:B-1----:R-:W-:Y:S04]  /*18810*/  F2FP.F16.F32.PACK_AB R29, R99, R96 ;  /* 0x00000060631d723e */ /* 0x002fe800000000ff */
[----:B------:R-:W-:Y:S01]  /*18820*/  MUFU.EX2 R115, R115 ;  /* 0x0000007300737308 */ /* 0x000fe20000000800 */
[----:B-----5:R-:W-:Y:S09]  /*18830*/  FADD.FTZ R93, R102, R93 ;  /* 0x0000005d665d7221 */ /* 0x020ff20000010000 */
[----:B------:R-:W1:Y:S01]  /*18840*/  MUFU.EX2 R114, R114 ;  /* 0x0000007200727308 */ /* 0x000e620000000800 */
[C---:B---3--:R-:W-:Y:S01]  /*18850*/  F2FP.F16.F32.PACK_AB R30, R105.reuse, R102 ;  /* 0x00000066691e723e */ /* 0x048fe200000000ff */
        /* <DEDUP_REMOVED lines=11> */
[C---:B--2---:R-:W-:Y:S03]  /*18910*/  HMMA.16816.F32 R12, R28.reuse, R36, R12 ;  /* 0x000000241c0c723c */ /* 0x044fe6000000180c */
[----:B------:R-:W-:Y:S01]  /*18920*/  FADD.FTZ R36, R27, R24 ;  /* 0x000000181b247221 */ /* 0x000fe20000010000 */
[C---:B----4-:R-:W-:Y:S01]  /*18930*/  F2FP.F16.F32.PACK_AB R24, R121.reuse, R118 ;  /* 0x000000767918723e */ /* 0x050fe200000000ff */
[----:B------:R-:W-:Y:S04]  /*18940*/  FADD.FTZ R121, R121, R105 ;  /* 0x0000006979797221 */ /* 0x000fe80000010000 */
[----:B------:R-:W-:Y:S01]  /*18950*/  MUFU.EX2 R132, R132 ;  /* 0x0000008400847308 */ /* 0x000fe20000000800 */
[----:B------:R-:W-:Y:S01]  /*18960*/  HMMA.16816.F32 R16, R28, R38, R16 ;  /* 0x000000261c10723c */ /* 0x000fe20000001810 */
[----:B------:R-:W2:Y:S02]  /*18970*/  LDSM.16.MT88.4 R28, [R45+0x7800] ;  /* 0x007800002d1c783b */ /* 0x000ea40000004200 */
[----:B------:R-:W-:Y:S01]  /*18980*/  FADD.FTZ R36, R126, R36 ;  /* 0x000000247e247221 */ /* 0x000fe20000010000 */
[----:B-1----:R-:W-:Y:S05]  /*18990*/  F2FP.F16.F32.PACK_AB R25, R130, R128 ;  /* 0x000000808219723e */ /* 0x002fea00000000ff */
[----:B------:R-:W-:Y:S01]  /*189a0*/  MUFU.EX2 R133, R133 ;  /* 0x0000008500857308 */ /* 0x000fe20000000800 */
[----:B------:R-:W-:Y:S01]  /*189b0*/  FADD.FTZ R124, R124, R36 ;  /* 0x000000247c7c7221 */ /* 0x000fe20000010000 */
[----:B-----5:R-:W-:Y:S01]  /*189c0*/  FADD.FTZ R121, R129, R121 ;  /* 0x0000007981797221 */ /* 0x020fe20000010000 */
[----:B------:R-:W1:Y:S02]  /*189d0*/  LDSM.16.MT88.4 R36, [R44+0x2800] ;  /* 0x002800002c24783b */ /* 0x000e640000004200 */
[----:B------:R-:W-:Y:S05]  /*189e0*/  FADD.FTZ R124, R120, R124 ;  /* 0x0000007c787c7221 */ /* 0x000fea0000010000 */
[----:B------:R-:W4:Y:S01]  /*189f0*/  MUFU.EX2 R135, R135 ;  /* 0x0000008700877308 */ /* 0x000f220000000800 */
[----:B------:R-:W-:Y:S04]  /*18a00*/  FADD.FTZ R119, R119, R124 ;  /* 0x0000007c77777221 */ /* 0x000fe80000010000 */
[----:B------:R-:W-:Y:S05]  /*18a10*/  FADD.FTZ R119, R116, R119 ;  /* 0x0000007774777221 */ /* 0x000fea0000010000 */
[----:B------:R5:W-:Y:S01]  /*18a20*/  MUFU.EX2 R154, R26 ;  /* 0x0000001a009a7308 */ /* 0x000be20000000800 */
[----:B------:R-:W-:Y:S04]  /*18a30*/  FADD.FTZ R111, R111, R119 ;  /* 0x000000776f6f7221 */ /* 0x000fe80000010000 */
[----:B------:R-:W-:Y:S05]  /*18a40*/  FADD.FTZ R111, R107, R111 ;  /* 0x0000006f6b6f7221 */ /* 0x000fea0000010000 */
[----:B------:R-:W3:Y:S01]  /*18a50*/  MUFU.EX2 R136, R136 ;  /* 0x0000008800887308 */ /* 0x000ee20000000800 */
[----:B----4-:R-:W-:Y:S01]  /*18a60*/  F2FP.F16.F32.PACK_AB R27, R135, R133 ;  /* 0x00000085871b723e */ /* 0x010fe200000000ff */
[----:B------:R-:W-:Y:S04]  /*18a70*/  FADD.FTZ R106, R106, R111 ;  /* 0x0000006f6a6a7221 */ /* 0x000fe80000010000 */
[----:B------:R-:W-:Y:S04]  /*18a80*/  FADD.FTZ R106, R101, R106 ;  /* 0x0000006a656a7221 */ /* 0x000fe80000010000 */
[----:B------:R-:W4:Y:S01]  /*18a90*/  MUFU.EX2 R134, R134 ;  /* 0x0000008600867308 */ /* 0x000f220000000800 */
[C---:B-----5:R-:W-:Y:S01]  /*18aa0*/  F2FP.F16.F32.PACK_AB R26, R132.reuse, R129 ;  /* 0x00000081841a723e */ /* 0x060fe200000000ff */
[----:B------:R-:W-:Y:S01]  /*18ab0*/  FADD.FTZ R132, R132, R121 ;  /* 0x0000007984847221 */ /* 0x000fe20000010000 */
[----:B------:R-:W-:Y:S04]  /*18ac0*/  FADD.FTZ R97, R97, R106 ;  /* 0x0000006a61617221 */ /* 0x000fe80000010000 */
[----:B------:R-:W-:Y:S03]  /*18ad0*/  FADD.FTZ R97, R92, R97 ;  /* 0x000000615c617221 */ /* 0x000fe60000010000 */
[----:B------:R-:W-:Y:S01]  /*18ae0*/  MUFU.EX2 R137, R137 ;  /* 0x0000008900897308 */ /* 0x000fe20000000800 */
[C---:B------:R-:W-:Y:S05]  /*18af0*/  HMMA.16816.F32 R4, R24.reuse, R40, R4 ;  /* 0x000000281804723c */ /* 0x040fea0000001804 */
[-C--:B------:R-:W-:Y:S01]  /*18b00*/  FFMA.FTZ R41, R110, R21.reuse, -R48 ;  /* 0x000000156e297223 */ /* 0x080fe20000010830 */
[----:B---3--:R-:W-:Y:S03]  /*18b10*/  FADD.FTZ R132, R136, R132 ;  /* 0x0000008488847221 */ /* 0x008fe60000010000 */
[----:B------:R-:W3:Y:S01]  /*18b20*/  MUFU.EX2 R138, R138 ;  /* 0x0000008a008a7308 */ /* 0x000ee20000000800 */
[C---:B------:R-:W-:Y:S03]  /*18b30*/  HMMA.16816.F32 R8, R24.reuse, R42, R8 ;  /* 0x0000002a1808723c */ /* 0x040fe60000001808 */
[-C--:B------:R-:W-:Y:S01]  /*18b40*/  FFMA.FTZ R42, R104, R21.reuse, -R48 ;  /* 0x00000015682a7223 */ /* 0x080fe20000010830 */
[-C--:B------:R-:W-:Y:S01]  /*18b50*/  FFMA.FTZ R43, R100, R21.reuse, -R50 ;  /* 0x00000015642b7223 */ /* 0x080fe20000010832 */
[----:B------:R-:W-:Y:S01]  /*18b60*/  FADD.FTZ R91, R91, R97 ;  /* 0x000000615b5b7221 */ /* 0x000fe20000010000 */
[----:B------:R-:W-:Y:S03]  /*18b70*/  FFMA.FTZ R48, R22, R21, -R48 ;  /* 0x0000001516307223 */ /* 0x000fe60000010830 */
[----:B------:R-:W5:Y:S01]  /*18b80*/  MUFU.EX2 R139, R139 ;  /* 0x0000008b008b7308 */ /* 0x000f620000000800 */
[C---:B------:R-:W-:Y:S03]  /*18b90*/  HMMA.16816.F32 R12, R24.reuse, R32, R12 ;  /* 0x00000020180c723c */ /* 0x040fe6000000180c */
[----:B------:R-:W-:Y:S06]  /*18ba0*/  FADD.FTZ R91, R89, R91 ;  /* 0x0000005b595b7221 */ /* 0x000fec0000010000 */
[----:B------:R-:W2:Y:S01]  /*18bb0*/  MUFU.EX2 R141, R141 ;  /* 0x0000008d008d7308 */ /* 0x000ea20000000800 */
[----:B------:R-:W-:Y:S01]  /*18bc0*/  HMMA.16816.F32 R16, R24, R34, R16 ;  /* 0x000000221810723c */ /* 0x000fe20000001810 */
[----:B------:R-:W1:Y:S02]  /*18bd0*/  LDSM.16.MT88.4 R32, [R45+0x7c00] ;  /* 0x007c00002d20783b */ /* 0x000e640000004200 */
[C---:B----4-:R-:W-:Y:S01]  /*18be0*/  F2FP.F16.F32.PACK_AB R24, R134.reuse, R136 ;  /* 0x000000888618723e */ /* 0x050fe200000000ff */
[----:B------:R-:W-:Y:S01]  /*18bf0*/  FADD.FTZ R134, R134, R132 ;  /* 0x0000008486867221 */ /* 0x000fe20000010000 */
[----:B---3--:R-:W-:Y:S01]  /*18c00*/  F2FP.F16.F32.PACK_AB R25, R138, R137 ;  /* 0x000000898a19723e */ /* 0x008fe200000000ff */
[----:B------:R-:W-:Y:S03]  /*18c10*/  FADD.FTZ R85, R85, R91 ;  /* 0x0000005b55557221 */ /* 0x000fe60000010000 */
[----:B------:R-:W-:Y:S01]  /*18c20*/  MUFU.EX2 R140, R140 ;  /* 0x0000008c008c7308 */ /* 0x000fe20000000800 */
[----:B-----5:R-:W-:Y:S01]  /*18c30*/  FADD.FTZ R134, R139, R134 ;  /* 0x000000868b867221 */ /* 0x020fe20000010000 */
[----:B------:R-:W-:Y:S04]  /*18c40*/  FADD.FTZ R85, R81, R85 ;  /* 0x0000005551557221 */ /* 0x000fe80000010000 */
[----:B------:R-:W-:Y:S04]  /*18c50*/  FADD.FTZ R80, R80, R85 ;  /* 0x0000005550507221 */ /* 0x000fe80000010000 */
[----:B------:R-:W3:Y:S01]  /*18c60*/  MUFU.EX2 R142, R142 ;  /* 0x0000008e008e7308 */ /* 0x000ee20000000800 */
[C---:B--2---:R-:W-:Y:S01]  /*18c70*/  F2FP.F16.F32.PACK_AB R26, R141.reuse, R139 ;  /* 0x0000008b8d1a723e */ /* 0x044fe200000000ff */
[----:B------:R-:W-:Y:S01]  /*18c80*/  FADD.FTZ R141, R141, R134 ;  /* 0x000000868d8d7221 */ /* 0x000fe20000010000 */
[----:B------:R-:W-:Y:S04]  /*18c90*/  FADD.FTZ R80, R76, R80 ;  /* 0x000000504c507221 */ /* 0x000fe80000010000 */
[----:B------:R-:W-:Y:S03]  /*18ca0*/  FADD.FTZ R72, R72, R80 ;  /* 0x0000005048487221 */ /* 0x000fe60000010000 */
[----:B------:R-:W2:Y:S01]  /*18cb0*/  MUFU.EX2 R143, R143 ;  /* 0x0000008f008f7308 */ /* 0x000ea20000000800 */
[----:B------:R-:W-:Y:S04]  /*18cc0*/  FADD.FTZ R72, R69, R72 ;  /* 0x0000004845487221 */ /* 0x000fe80000010000 */
[----:B------:R-:W-:Y:S05]  /*18cd0*/  FADD.FTZ R68, R68, R72 ;  /* 0x0000004844447221 */ /* 0x000fea0000010000 */
[----:B------:R-:W4:Y:S01]  /*18ce0*/  MUFU.EX2 R144, R144 ;  /* 0x0000009000907308 */ /* 0x000f220000000800 */
[----:B---3--:R-:W-:Y:S01]  /*18cf0*/  F2FP.F16.F32.PACK_AB R27, R142, R140 ;  /* 0x0000008c8e1b723e */ /* 0x008fe200000000ff */
[----:B------:R-:W-:Y:S04]  /*18d00*/  FADD.FTZ R68, R66, R68 ;  /* 0x0000004442447221 */ /* 0x000fe80000010000 */
[----:B------:R-:W-:Y:S04]  /*18d10*/  FADD.FTZ R61, R61, R68 ;  /* 0x000000443d3d7221 */ /* 0x000fe80000010000 */
[----:B------:R-:W-:Y:S01]  /*18d20*/  MUFU.EX2 R146, R146 ;  /* 0x0000009200927308 */ /* 0x000fe20000000800 */
[C---:B------:R-:W-:Y:S03]  /*18d30*/  HMMA.16816.F32 R4, R24.reuse, R28, R4 ;  /* 0x0000001c1804723c */ /* 0x040fe60000001804 */
[----:B--2---:R-:W-:Y:S01]  /*18d40*/  FADD.FTZ R141, R143, R141 ;  /* 0x0000008d8f8d7221 */ /* 0x004fe20000010000 */
[----:B------:R-:W-:Y:S05]  /*18d50*/  FADD.FTZ R61, R74, R61 ;  /* 0x0000003d4a3d7221 */ /* 0x000fea0000010000 */
[----:B------:R-:W2:Y:S01]  /*18d60*/  MUFU.EX2 R145, R145 ;  /* 0x0000009100917308 */ /* 0x000ea20000000800 */
[C---:B------:R-:W-:Y:S01]  /*18d70*/  HMMA.16816.F32 R8, R24.reuse, R30, R8 ;  /* 0x0000001e1808723c */ /* 0x040fe20000001808 */
[----:B------:R-:W3:Y:S02]  /*18d80*/  LDSM.16.MT88.4 R28, [R44+0x2c00] ;  /* 0x002c00002c1c783b */ /* 0x000ee40000004200 */
[----:B------:R-:W-:Y:S06]  /*18d90*/  FADD.FTZ R79, R79, R61 ;  /* 0x0000003d4f4f7221 */ /* 0x000fec0000010000 */
[----:B------:R-:W5:Y:S01]  /*18da0*/  MUFU.EX2 R147, R147 ;  /* 0x0000009300937308 */ /* 0x000f620000000800 */
[C---:B-1----:R-:W-:Y:S03]  /*18db0*/  HMMA.16816.F32 R12, R24.reuse, R36, R12 ;  /* 0x00000024180c723c */ /* 0x042fe6000000180c */
[----:B------:R-:W-:Y:S06]  /*18dc0*/  FADD.FTZ R79, R96, R79 ;  /* 0x0000004f604f7221 */ /* 0x000fec0000010000 */
[----:B------:R-:W1:Y:S01]  /*18dd0*/  MUFU.EX2 R148, R148 ;  /* 0x0000009400947308 */ /* 0x000e620000000800 */
[----:B------:R-:W-:Y:S01]  /*18de0*/  HMMA.16816.F32 R16, R24, R38, R16 ;  /* 0x000000261810723c */ /* 0x000fe20000001810 */
[----:B------:R-:W3:Y:S02]  /*18df0*/  LDSM.16.MT88.4 R36, [R45+0x8000] ;  /* 0x008000002d24783b */ /* 0x000ee40000004200 */
[C---:B----4-:R-:W-:Y:S01]  /*18e00*/  F2FP.F16.F32.PACK_AB R24, R144.reuse, R143 ;  /* 0x0000008f9018723e */ /* 0x050fe200000000ff */
[----:B------:R-:W-:Y:S01]  /*18e10*/  FADD.FTZ R144, R144, R141 ;  /* 0x0000008d90907221 */ /* 0x000fe20000010000 */
[----:B--2---:R-:W-:Y:S01]  /*18e20*/  F2FP.F16.F32.PACK_AB R25, R145, R146 ;  /* 0x000000929119723e */ /* 0x004fe200000000ff */
[----:B------:R-:W-:Y:S03]  /*18e30*/  FADD.FTZ R99, R99, R79 ;  /* 0x0000004f63637221 */ /* 0x000fe60000010000 */
[----:B------:R-:W-:Y:S01]  /*18e40*/  MUFU.EX2 R202, R202 ;  /* 0x000000ca00ca7308 */ /* 0x000fe20000000800 */
[----:B-----5:R-:W-:Y:S01]  /*18e50*/  FADD.FTZ R144, R147, R144 ;  /* 0x0000009093907221 */ /* 0x020fe20000010000 */
[----:B------:R-:W-:Y:S04]  /*18e60*/  FADD.FTZ R99, R115, R99 ;  /* 0x0000006373637221 */ /* 0x000fe80000010000 */
[----:B------:R-:W-:Y:S04]  /*18e70*/  FADD.FTZ R114, R114, R99 ;  /* 0x0000006372727221 */ /* 0x000fe80000010000 */
[----:B------:R-:W2:Y:S01]  /*18e80*/  MUFU.EX2 R201, R201 ;  /* 0x000000c900c97308 */ /* 0x000ea20000000800 */
[C---:B-1----:R-:W-:Y:S01]  /*18e90*/  F2FP.F16.F32.PACK_AB R26, R148.reuse, R147 ;  /* 0x00000093941a723e */ /* 0x042fe200000000ff */
[----:B------:R-:W-:Y:S01]  /*18ea0*/  FADD.FTZ R148, R148, R144 ;  /* 0x0000009094947221 */ /* 0x000fe20000010000 */
[----:B------:R-:W-:Y:S04]  /*18eb0*/  FADD.FTZ R114, R128, R114 ;  /* 0x0000007280727221 */ /* 0x000fe80000010000 */
[----:B------:R-:W-:Y:S03]  /*18ec0*/  FADD.FTZ R130, R130, R114 ;  /* 0x0000007282827221 */ /* 0x000fe60000010000 */
[----:B------:R-:W1:Y:S01]  /*18ed0*/  MUFU.EX2 R200, R200 ;  /* 0x000000c800c87308 */ /* 0x000e620000000800 */
[----:B------:R-:W-:Y:S04]  /*18ee0*/  FADD.FTZ R130, R133, R130 ;  /* 0x0000008285827221 */ /* 0x000fe80000010000 */
[----:B------:R-:W-:Y:S05]  /*18ef0*/  FADD.FTZ R135, R135, R130 ;  /* 0x0000008287877221 */ /* 0x000fea0000010000 */
[----:B------:R-:W4:Y:S01]  /*18f00*/  MUFU.EX2 R199, R199 ;  /* 0x000000c700c77308 */ /* 0x000f220000000800 */
[----:B--2---:R-:W-:Y:S01]  /*18f10*/  F2FP.F16.F32.PACK_AB R27, R201, R202 ;  /* 0x000000cac91b723e */ /* 0x004fe200000000ff */
[----:B------:R-:W-:Y:S04]  /*18f20*/  FADD.FTZ R135, R137, R135 ;  /* 0x0000008789877221 */ /* 0x000fe80000010000 */
[----:B------:R-:W-:Y:S04]  /*18f30*/  FADD.FTZ R135, R138, R135 ;  /* 0x000000878a877221 */ /* 0x000fe80000010000 */
[----:B------:R-:W-:Y:S01]  /*18f40*/  MUFU.EX2 R198, R198 ;  /* 0x000000c600c67308 */ /* 0x000fe20000000800 */
[C---:B------:R-:W-:Y:S03]  /*18f50*/  HMMA.16816.F32 R4, R24.reuse, R32, R4 ;  /* 0x000000201804723c */ /* 0x040fe60000001804 */
[----:B------:R-:W-:Y:S01]  /*18f60*/  FADD.FTZ R140, R140, R135 ;  /* 0x000000878c8c7221 */ /* 0x000fe20000010000 */
[----:B-1----:R-:W-:Y:S05]  /*18f70*/  FADD.FTZ R148, R200, R148 ;  /* 0x00000094c8947221 */ /* 0x002fea0000010000 */
[----:B------:R-:W1:Y:S01]  /*18f80*/  MUFU.EX2 R196, R196 ;  /* 0x000000c400c47308 */ /* 0x000e620000000800 */
[----:B------:R-:W-:Y:S01]  /*18f90*/  FADD.FTZ R140, R142, R140 ;  /* 0x0000008c8e8c7221 */ /* 0x000fe20000010000 */
[C---:B------:R-:W-:Y:S01]  /*18fa0*/  HMMA.16816.F32 R8, R24.reuse, R34, R8 ;  /* 0x000000221808723c */ /* 0x040fe20000001808 */
[----:B------:R-:W2:Y:S02]  /*18fb0*/  LDSM.16.MT88.4 R32, [R44+0x3000] ;  /* 0x003000002c20783b */ /* 0x000ea40000004200 */
[----:B------:R-:W-:Y:S01]  /*18fc0*/  FADD.FTZ R146, R146, R140 ;  /* 0x0000008c92927221 */ /* 0x000fe20000010000 */
[----:B----4-:R-:W-:Y:S04]  /*18fd0*/  FADD.FTZ R148, R199, R148 ;  /* 0x00000094c7947221 */ /* 0x010fe80000010000 */
[----:B------:R-:W-:Y:S01]  /*18fe0*/  MUFU.EX2 R197, R197 ;  /* 0x000000c500c57308 */ /* 0x000fe20000000800 */
[----:B------:R-:W-:Y:S01]  /*18ff0*/  FADD.FTZ R146, R145, R146 ;  /* 0x0000009291927221 */ /* 0x000fe20000010000 */
[C---:B---3--:R-:W-:Y:S01]  /*19000*/  HMMA.16816.F32 R12, R24.reuse, R28, R12 ;  /* 0x0000001c180c723c */ /* 0x048fe2000000180c */
[----:B------:R-:W-:Y:S02]  /*19010*/  LDSM.16.MT88.4 R140, [R45+0x8c00] ;  /* 0x008c00002d8c783b */ /* 0x000fe40000004200 */
[----:B------:R-:W-:Y:S05]  /*19020*/  FADD.FTZ R202, R202, R146 ;  /* 0x00000092caca7221 */ /* 0x000fea0000010000 */
[----:B------:R-:W3:Y:S01]  /*19030*/  MUFU.EX2 R156, R156 ;  /* 0x0000009c009c7308 */ /* 0x000ee20000000800 */
[----:B------:R-:W-:Y:S01]  /*19040*/  FADD.FTZ R202, R201, R202 ;  /* 0x000000cac9ca7221 */ /* 0x000fe20000010000 */
[----:B------:R-:W-:Y:S01]  /*19050*/  HMMA.16816.F32 R16, R24, R30, R16 ;  /* 0x0000001e1810723c */ /* 0x000fe20000001810 */
[----:B------:R-:W4:Y:S02]  /*19060*/  LDSM.16.MT88.4 R28, [R45+0x8400] ;  /* 0x008400002d1c783b */ /* 0x000f240000004200 */
[----:B------:R-:W-:Y:S02]  /*19070*/  F2FP.F16.F32.PACK_AB R24, R199, R200 ;  /* 0x000000c8c718723e */ /* 0x000fe400000000ff */
[----:B-1----:R-:W-:Y:S03]  /*19080*/  F2FP.F16.F32.PACK_AB R25, R196, R198 ;  /* 0x000000c6c419723e */ /* 0x002fe600000000ff */
[----:B------:R-:W1:Y:S01]  /*19090*/  MUFU.EX2 R153, R153 ;  /* 0x0000009900997308 */ /* 0x000e620000000800 */
[----:B------:R-:W-:Y:S04]  /*190a0*/  FADD.FTZ R198, R198, R202 ;  /* 0x000000cac6c67221 */ /* 0x000fe80000010000 */
[----:B------:R-:W-:Y:S05]  /*190b0*/  FADD.FTZ R198, R196, R198 ;  /* 0x000000c6c4c67221 */ /* 0x000fea0000010000 */
[----:B------:R-:W5:Y:S01]  /*190c0*/  MUFU.EX2 R131, R131 ;  /* 0x0000008300837308 */ /* 0x000f620000000800 */
[C---:B---3--:R-:W-:Y:S01]  /*190d0*/  F2FP.F16.F32.PACK_AB R26, R156.reuse, R197 ;  /* 0x000000c59c1a723e */ /* 0x048fe200000000ff */
[----:B------:R-:W-:Y:S01]  /*190e0*/  FADD.FTZ R197, R197, R148 ;  /* 0x00000094c5c57221 */ /* 0x000fe20000010000 */
[----:B------:R-:W-:Y:S03]  /*190f0*/  IMAD.MOV.U32 R148, RZ, RZ, R0 ;  /* 0x000000ffff947224 */ /* 0x000fe600078e0000 */
[----:B------:R-:W-:Y:S04]  /*19100*/  FADD.FTZ R197, R156, R197 ;  /* 0x000000c59cc57221 */ /* 0x000fe80000010000 */
[----:B------:R-:W-:Y:S01]  /*19110*/  MUFU.EX2 R40, R113 ;  /* 0x0000007100287308 */ /* 0x000fe20000000800 */
[C---:B-1----:R-:W-:Y:S01]  /*19120*/  F2FP.F16.F32.PACK_AB R27, R154.reuse, R153 ;  /* 0x000000999a1b723e */ /* 0x042fe200000000ff */
[----:B------:R-:W-:Y:S04]  /*19130*/  FADD.FTZ R153, R153, R198 ;  /* 0x000000c699997221 */ /* 0x000fe80000010000 */
[----:B------:R-:W-:Y:S04]  /*19140*/  FADD.FTZ R153, R154, R153 ;  /* 0x000000999a997221 */ /* 0x000fe80000010000 */
[----:B------:R-:W1:Y:S01]  /*19150*/  MUFU.EX2 R41, R41 ;  /* 0x0000002900297308 */ /* 0x000e620000000800 */
[C---:B------:R-:W-:Y:S03]  /*19160*/  HMMA.16816.F32 R4, R24.reuse, R36, R4 ;  /* 0x000000241804723c */ /* 0x040fe60000001804 */
[----:B-----5:R-:W-:Y:S06]  /*19170*/  FADD.FTZ R197, R131, R197 ;  /* 0x000000c583c57221 */ /* 0x020fec0000010000 */
[----:B------:R-:W3:Y:S01]  /*19180*/  MUFU.EX2 R42, R42 ;  /* 0x0000002a002a7308 */ /* 0x000ee20000000800 */
[C---:B------:R-:W-:Y:S01]  /*19190*/  HMMA.16816.F32 R8, R24.reuse, R38, R8 ;  /* 0x000000261808723c */ /* 0x040fe20000001808 */
[----:B------:R-:W5:Y:S08]  /*191a0*/  LDSM.16.MT88.4 R36, [R44+0x3400] ;  /* 0x003400002c24783b */ /* 0x000f700000004200 */
[----:B------:R-:W4:Y:S01]  /*191b0*/  MUFU.EX2 R43, R43 ;  /* 0x0000002b002b7308 */ /* 0x000f220000000800 */
[C---:B--2---:R-:W-:Y:S03]  /*191c0*/  HMMA.16816.F32 R12, R24.reuse, R32, R12 ;  /* 0x00000020180c723c */ /* 0x044fe6000000180c */
[----:B-1----:R-:W-:Y:S06]  /*191d0*/  FADD.FTZ R153, R41, R153 ;  /* 0x0000009929997221 */ /* 0x002fec0000010000 */
[----:B------:R-:W1:Y:S01]  /*191e0*/  MUFU.EX2 R88, R88 ;  /* 0x0000005800587308 */ /* 0x000e620000000800 */
[----:B------:R-:W-:Y:S01]  /*191f0*/  HMMA.16816.F32 R16, R24, R34, R16 ;  /* 0x000000221810723c */ /* 0x000fe20000001810 */
[----:B------:R-:W2:Y:S02]  /*19200*/  LDSM.16.MT88.4 R32, [R45+0x8800] ;  /* 0x008800002d20783b */ /* 0x000ea40000004200 */
[C---:B------:R-:W-:Y:S01]  /*19210*/  F2FP.F16.F32.PACK_AB R24, R40.reuse, R131 ;  /* 0x000000832818723e */ /* 0x040fe200000000ff */
[----:B------:R-:W-:Y:S01]  /*19220*/  FADD.FTZ R40, R40, R197 ;  /* 0x000000c528287221 */ /* 0x000fe20000010000 */
[C---:B---3--:R-:W-:Y:S01]  /*19230*/  F2FP.F16.F32.PACK_AB R25, R42.reuse, R41 ;  /* 0x000000292a19723e */ /* 0x048fe200000000ff */
[----:B------:R-:W-:Y:S03]  /*19240*/  FADD.FTZ R42, R42, R153 ;  /* 0x000000992a2a7221 */ /* 0x000fe60000010000 */
[----:B------:R-:W3:Y:S01]  /*19250*/  MUFU.EX2 R84, R84 ;  /* 0x0000005400547308 */ /* 0x000ee20000000800 */
[----:B----4-:R-:W-:Y:S09]  /*19260*/  FADD.FTZ R40, R43, R40 ;  /* 0x000000282b287221 */ /* 0x010ff20000010000 */
[----:B------:R-:W4:Y:S01]  /*19270*/  MUFU.EX2 R78, R78 ;  /* 0x0000004e004e7308 */ /* 0x000f220000000800 */
[C---:B-1----:R-:W-:Y:S01]  /*19280*/  F2FP.F16.F32.PACK_AB R26, R88.reuse, R43 ;  /* 0x0000002b581a723e */ /* 0x042fe200000000ff */
[----:B------:R-:W-:Y:S08]  /*19290*/  FADD.FTZ R88, R88, R40 ;  /* 0x0000002858587221 */ /* 0x000ff00000010000 */
[----:B------:R-:W1:Y:S01]  /*192a0*/  MUFU.EX2 R75, R75 ;  /* 0x0000004b004b7308 */ /* 0x000e620000000800 */
[----:B---3--:R-:W-:Y:S09]  /*192b0*/  FADD.FTZ R42, R84, R42 ;  /* 0x0000002a542a7221 */ /* 0x008ff20000010000 */
[----:B------:R-:W3:Y:S01]  /*192c0*/  MUFU.EX2 R65, R65 ;  /* 0x0000004100417308 */ /* 0x000ee20000000800 */
[C---:B----4-:R-:W-:Y:S01]  /*192d0*/  F2FP.F16.F32.PACK_AB R27, R78.reuse, R84 ;  /* 0x000000544e1b723e */ /* 0x050fe200000000ff */
[----:B------:R-:W-:Y:S08]  /*192e0*/  FADD.FTZ R42, R78, R42 ;  /* 0x0000002a4e2a7221 */ /* 0x000ff00000010000 */
[----:B------:R-:W-:Y:S01]  /*192f0*/  MUFU.EX2 R60, R60 ;  /* 0x0000003c003c7308 */ /* 0x000fe20000000800 */
[C---:B------:R-:W-:Y:S03]  /*19300*/  HMMA.16816.F32 R4, R24.reuse, R28, R4 ;  /* 0x0000001c1804723c */ /* 0x040fe60000001804 */
[----:B-1----:R-:W-:Y:S06]  /*19310*/  FADD.FTZ R88, R75, R88 ;  /* 0x000000584b587221 */ /* 0x002fec0000010000 */
[----:B------:R-:W1:Y:S01]  /*19320*/  MUFU.EX2 R59, R59 ;  /* 0x0000003b003b7308 */ /* 0x000e620000000800 */
[C---:B------:R-:W-:Y:S01]  /*19330*/  HMMA.16816.F32 R8, R24.reuse, R30, R8 ;  /* 0x0000001e1808723c */ /* 0x040fe20000001808 */
[----:B------:R-:W4:Y:S08]  /*19340*/  LDSM.16.MT88.4 R28, [R44+0x3800] ;  /* 0x003800002c1c783b */ /* 0x000f300000004200 */
[----:B------:R-:W2:Y:S01]  /*19350*/  MUFU.EX2 R58, R58 ;  /* 0x0000003a003a7308 */ /* 0x000ea20000000800 */
[C---:B-----5:R-:W-:Y:S03]  /*19360*/  HMMA.16816.F32 R12, R24.reuse, R36, R12 ;  /* 0x00000024180c723c */ /* 0x060fe6000000180c */
[-CC-:B------:R-:W-:Y:S01]  /*19370*/  FFMA.FTZ R36, R49, R21.reuse, -R50.reuse ;  /* 0x0000001531247223 */ /* 0x180fe20000010832 */
[----:B------:R-:W-:Y:S05]  /*19380*/  FFMA.FTZ R50, R47, R21, -R50 ;  /* 0x000000152f327223 */ /* 0x000fea0000010832 */
[----:B------:R-:W5:Y:S01]  /*19390*/  MUFU.EX2 R57, R57 ;  /* 0x0000003900397308 */ /* 0x000f620000000800 */
[----:B------:R-:W-:Y:S03]  /*193a0*/  HMMA.16816.F32 R16, R24, R38, R16 ;  /* 0x000000261810723c */ /* 0x000fe60000001810 */
[C---:B---3--:R-:W-:Y:S01]  /*193b0*/  F2FP.F16.F32.PACK_AB R24, R65.reuse, R75 ;  /* 0x0000004b4118723e */ /* 0x048fe200000000ff */
[----:B------:R-:W-:Y:S01]  /*193c0*/  FADD.FTZ R65, R65, R88 ;  /* 0x0000005841417221 */ /* 0x000fe20000010000 */
[C---:B-1----:R-:W-:Y:S01]  /*193d0*/  F2FP.F16.F32.PACK_AB R25, R59.reuse, R60 ;  /* 0x0000003c3b19723e */ /* 0x042fe200000000ff */
[----:B------:R-:W-:Y:S03]  /*193e0*/  FADD.FTZ R60, R60, R42 ;  /* 0x0000002a3c3c7221 */ /* 0x000fe60000010000 */
[----:B------:R-:W-:Y:S01]  /*193f0*/  MUFU.EX2 R56, R56 ;  /* 0x0000003800387308 */ /* 0x000fe20000000800 */
[----:B--2---:R-:W-:Y:S01]  /*19400*/  FADD.FTZ R65, R58, R65 ;  /* 0x000000413a417221 */ /* 0x004fe20000010000 */
[----:B------:R-:W-:Y:S08]  /*19410*/  FADD.FTZ R60, R59, R60 ;  /* 0x0000003c3b3c7221 */ /* 0x000ff00000010000 */
[----:B------:R-:W1:Y:S01]  /*19420*/  MUFU.EX2 R55, R55 ;  /* 0x0000003700377308 */ /* 0x000e620000000800 */
[C---:B-----5:R-:W-:Y:S01]  /*19430*/  F2FP.F16.F32.PACK_AB R26, R57.reuse, R58 ;  /* 0x0000003a391a723e */ /* 0x060fe200000000ff */
[----:B------:R-:W-:Y:S08]  /*19440*/  FADD.FTZ R57, R57, R65 ;  /* 0x0000004139397221 */ /* 0x000ff00000010000 */
[----:B------:R-:W2:Y:S10]  /*19450*/  MUFU.EX2 R54, R54 ;  /* 0x0000003600367308 */ /* 0x000eb40000000800 */
[----:B------:R-:W3:Y:S01]  /*19460*/  MUFU.EX2 R53, R53 ;  /* 0x0000003500357308 */ /* 0x000ee20000000800 */
[C---:B-1----:R-:W-:Y:S01]  /*19470*/  F2FP.F16.F32.PACK_AB R27, R55.reuse, R56 ;  /* 0x00000038371b723e */ /* 0x042fe200000000ff */
[----:B------:R-:W-:Y:S04]  /*19480*/  FADD.FTZ R56, R56, R60 ;  /* 0x0000003c38387221 */ /* 0x000fe80000010000 */
[----:B------:R-:W-:Y:S02]  /*19490*/  FADD.FTZ R56, R55, R56 ;  /* 0x0000003837387221 */ /* 0x000fe40000010000 */
[C---:B------:R-:W-:Y:S02]  /*194a0*/  HMMA.16816.F32 R4, R24.reuse, R32, R4 ;  /* 0x000000201804723c */ /* 0x040fe40000001804 */
[----:B------:R-:W-:Y:S01]  /*194b0*/  MUFU.EX2 R52, R52 ;  /* 0x0000003400347308 */ /* 0x000fe20000000800 */
[----:B--2---:R-:W-:Y:S05]  /*194c0*/  FADD.FTZ R57, R54, R57 ;  /* 0x0000003936397221 */ /* 0x004fea0000010000 */
[C---:B------:R-:W-:Y:S01]  /*194d0*/  HMMA.16816.F32 R8, R24.reuse, R34, R8 ;  /* 0x000000221808723c */ /* 0x040fe20000001808 */
[----:B------:R-:W1:Y:S03]  /*194e0*/  LDSM.16.MT88.4 R32, [R44+0x3c00] ;  /* 0x003c00002c20783b */ /* 0x000e660000004200 */
[----:B------:R-:W2:Y:S01]  /*194f0*/  MUFU.EX2 R51, R51 ;  /* 0x0000003300337308 */ /* 0x000ea20000000800 */
[C---:B---3--:R-:W-:Y:S01]  /*19500*/  F2FP.F16.F32.PACK_AB R132, R53.reuse, R54 ;  /* 0x000000363584723e */ /* 0x048fe200000000ff */
[----:B------:R-:W-:Y:S02]  /*19510*/  FADD.FTZ R53, R53, R57 ;  /* 0x0000003935357221 */ /* 0x000fe40000010000 */
[C---:B----4-:R-:W-:Y:S06]  /*19520*/  HMMA.16816.F32 R12, R24.reuse, R28, R12 ;  /* 0x0000001c180c723c */ /* 0x050fec000000180c */
[----:B------:R-:W3:Y:S02]  /*19530*/  MUFU.EX2 R36, R36 ;  /* 0x0000002400247308 */ /* 0x000ee40000000800 */
[----:B------:R-:W-:Y:S08]  /*19540*/  HMMA.16816.F32 R16, R24, R30, R16 ;  /* 0x0000001e1810723c */ /* 0x000ff00000001810 */
[----:B------:R-:W4:Y:S01]  /*19550*/  MUFU.EX2 R50, R50 ;  /* 0x0000003200327308 */ /* 0x000f220000000800 */
[C---:B--2---:R-:W-:Y:S01]  /*19560*/  F2FP.F16.F32.PACK_AB R133, R51.reuse, R52 ;  /* 0x000000343385723e */ /* 0x044fe200000000ff */
[----:B------:R-:W-:Y:S04]  /*19570*/  FADD.FTZ R52, R52, R56 ;  /* 0x0000003834347221 */ /* 0x000fe80000010000 */
[----:B------:R-:W-:Y:S04]  /*19580*/  FADD.FTZ R52, R51, R52 ;  /* 0x0000003433347221 */ /* 0x000fe80000010000 */
[----:B------:R-:W2:Y:S01]  /*19590*/  MUFU.EX2 R23, R23 ;  /* 0x0000001700177308 */ /* 0x000ea20000000800 */
[----:B---3--:R-:W-:Y:S09]  /*195a0*/  FADD.FTZ R53, R36, R53 ;  /* 0x0000003524357221 */ /* 0x008ff20000010000 */
[----:B------:R-:W3:Y:S01]  /*195b0*/  MUFU.EX2 R48, R48 ;  /* 0x0000003000307308 */ /* 0x000ee20000000800 */
[C---:B----4-:R-:W-:Y:S01]  /*195c0*/  F2FP.F16.F32.PACK_AB R134, R50.reuse, R36 ;  /* 0x000000243286723e */ /* 0x050fe200000000ff */
[----:B------:R-:W-:Y:S01]  /*195d0*/  FADD.FTZ R195, R50, R53 ;  /* 0x0000003532c37221 */ /* 0x000fe20000010000 */
[----:B--2---:R-:W-:Y:S01]  /*195e0*/  FADD.FTZ R52, R23, R52 ;  /* 0x0000003417347221 */ /* 0x004fe20000010000 */
[C---:B---3--:R-:W-:Y:S03]  /*195f0*/  F2FP.F16.F32.PACK_AB R135, R48.reuse, R23 ;  /* 0x000000173087723e */ /* 0x048fe600000000ff */
[----:B------:R-:W-:Y:S04]  /*19600*/  FADD.FTZ R194, R48, R52 ;  /* 0x0000003430c27221 */ /* 0x000fe80000010000 */
[C---:B------:R-:W-:Y:S08]  /*19610*/  HMMA.16816.F32 R144, R132.reuse, R140, R4 ;  /* 0x0000008c8490723c */ /* 0x040ff00000001804 */
[C---:B------:R-:W-:Y:S08]  /*19620*/  HMMA.16816.F32 R140, R132.reuse, R142, R8 ;  /* 0x0000008e848c723c */ /* 0x040ff00000001808 */
[C---:B-1----:R-:W-:Y:S08]  /*19630*/  HMMA.16816.F32 R136, R132.reuse, R32, R12 ;  /* 0x000000208488723c */ /* 0x042ff0000000180c */
[----:B------:R-:W-:Y:S01]  /*19640*/  HMMA.16816.F32 R132, R132, R34, R16 ;  /* 0x000000228484723c */ /* 0x000fe20000001810 */
[----:B------:R-:W-:Y:S08]  /*19650*/  @!UPT UIADD3 URZ, UPT, UPT, URZ, URZ, URZ ;  /* 0x000000fffffff290 */ /* 0x000ff0000fffe0ff */
[----:B------:R-:W-:Y:S11]  /*19660*/  @P0 BRA `(.L_x_2246) ;  /* 0xffffff8000e00947 */ /* 0x000ff6000383ffff */
.L_x_2239:
        /* <DEDUP_REMOVED lines=11> */
.L_x_2254:
[----:B----4-:R-:W-:Y:S01]  /*19720*/  FADD.FTZ R5, R194, R5 ;  /* 0x00000005c2057221 */ /* 0x010fe20000010000 */
[----:B------:R-:W2:Y:S01]  /*19730*/  MUFU.RCP R9, R6 ;  /* 0x0000000600097308 */ /* 0x000ea20000001000 */
[----:B------:R-:W-:Y:S05]  /*19740*/  WARPSYNC.ALL ;  /* 0x0000000000007948 */ /* 0x000fea0003800000 */
[----:B------:R-:W-:Y:S01]  /*19750*/  BAR.SYNC.DEFER_BLOCKING 0x0 ;  /* 0x0000000000007b1d */ /* 0x000fe20000010000 */
[----:B------:R-:W-:Y:S02]  /*19760*/  LOP3.LUT R46, R46, R165, RZ, 0xfc, !PT ;  /* 0x000000a52e2e7212 */ /* 0x000fe400078efcff */
[----:B------:R-:W-:-:S02]  /*19770*/  SHF.L.U32 R7, R151, 0x3, RZ ;  /* 0x0000000397077819 */ /* 0x000fc400000006ff */
[----:B------:R-:W-:Y:S01]  /*19780*/  FSETP.NE.FTZ.AND P0, PT, R5, RZ, PT ;  /* 0x000000ff0500720b */ /* 0x000fe20003f15000 */
[----:B------:R-:W4:Y:S01]  /*19790*/  MUFU.RCP R8, R5 ;  /* 0x0000000500087308 */ /* 0x000f220000001000 */
[----:B------:R-:W-:Y:S02]  /*197a0*/  LOP3.LUT R46, R46, 0x20, R7, 0xf8, !PT ;  /* 0x000000202e2e7812 */ /* 0x000fe400078ef807 */
[----:B------:R-:W-:Y:S02]  /*197b0*/  FSETP.NE.FTZ.AND P1, PT, R6, RZ, PT ;  /* 0x000000ff0600720b */ /* 0x000fe40003f35000 */
[----:B------:R-:W-:Y:S02]  /*197c0*/  LOP3.LUT R188, R46, R188, RZ, 0xfc, !PT ;  /* 0x000000bc2ebc7212 */ /* 0x000fe400078efcff */
[----:B--2---:R-:W-:Y:S02]  /*197d0*/  FSEL R9, R9, 1, P1 ;  /* 0x3f80000009097808 */ /* 0x004fe40000800000 */
[----:B------:R-:W-:-:S03]  /*197e0*/  LEA R188, R188, R166, 0x2 ;  /* 0x000000a6bcbc7211 */ /* 0x000fc600078e10ff */
[C---:B------:R-:W-:Y:S01]  /*197f0*/  FMUL.FTZ R144, R9.reuse, R144 ;  /* 0x0000009009907220 */ /* 0x040fe20000410000 */
[C---:B------:R-:W-:Y:S01]  /*19800*/  FMUL.FTZ R145, R9.reuse, R145 ;  /* 0x0000009109917220 */ /* 0x040fe20000410000 */
[C---:B------:R-:W-:Y:S01]  /*19810*/  FMUL.FTZ R140, R9.reuse, R140 ;  /* 0x0000008c098c7220 */ /* 0x040fe20000410000 */
[C---:B------:R-:W-:Y:S01]  /*19820*/  FMUL.FTZ R141, R9.reuse, R141 ;  /* 0x0000008d098d7220 */ /* 0x040fe20000410000 */
[C---:B------:R-:W-:Y:S01]  /*19830*/  FMUL.FTZ R136, R9.reuse, R136 ;  /* 0x0000008809887220 */ /* 0x040fe20000410000 */
[----:B----4-:R-:W-:Y:S01]  /*19840*/  FSEL R8, R8, 1, P0 ;  /* 0x3f80000008087808 */ /* 0x010fe20000000000 */
        /* <DEDUP_REMOVED lines=13> */
[----:B------:R-:W-:Y:S01]  /*19920*/  STS.64 [R188+0x400], R146 ;  /* 0x00040092bc007388 */ /* 0x000fe20000000a00 */
[----:B------:R-:W-:-:S02]  /*19930*/  LOP3.LUT R7, R7, 0x80, RZ, 0xc0, !PT ;  /* 0x0000008007077812 */ /* 0x000fc400078ec0ff */
[C---:B------:R-:W-:Y:S02]  /*19940*/  IADD3 R9, PT, PT, R188.reuse, -R8, RZ ;  /* 0x80000008bc097210 */ /* 0x040fe40007ffe0ff */
[----:B------:R-:W-:-:S03]  /*19950*/  IADD3 R7, PT, PT, R188, -R7, RZ ;  /* 0x80000007bc077210 */ /* 0x000fc60007ffe0ff */
[----:B------:R-:W-:Y:S01]  /*19960*/  STS.64 [R9+0x20], R140 ;  /* 0x0000208c09007388 */ /* 0x000fe20000000a00 */
[----:B------:R-:W-:-:S03]  /*19970*/  IADD3 R8, PT, PT, -R8, R7, RZ ;  /* 0x0000000708087210 */ /* 0x000fc60007ffe1ff */
[----:B------:R-:W-:Y:S04]  /*19980*/  STS.64 [R9+0x420], R142 ;  /* 0x0004208e09007388 */ /* 0x000fe80000000a00 */
[----:B------:R-:W-:Y:S04]  /*19990*/  STS.64 [R7+0x40], R136 ;  /* 0x0000408807007388 */ /* 0x000fe80000000a00 */
[----:B------:R2:W-:Y:S04]  /*199a0*/  STS.64 [R7+0x440], R138 ;  /* 0x0004408a07007388 */ /* 0x0005e80000000a00 */
[----:B------:R-:W-:Y:S04]  /*199b0*/  STS.64 [R8+0x60], R132 ;  /* 0x0000608408007388 */ /* 0x000fe80000000a00 */
[----:B------:R4:W-:Y:S01]  /*199c0*/  STS.64 [R8+0x460], R134 ;  /* 0x0004608608007388 */ /* 0x0009e20000000a00 */
[----:B------:R-:W1:Y:S01]  /*199d0*/  S2R R10, SR_CTAID.Y ;  /* 0x00000000000a7919 */ /* 0x000e620000002600 */
[----:B------:R-:W-:Y:S02]  /*199e0*/  @P0 MUFU.LG2 R5, R5 ;  /* 0x0000000500050308 */ /* 0x000fe40000000c00 */
[----:B------:R1:W5:Y:S04]  /*199f0*/  LD.E R24, desc[UR4][R2.64+0xcc] ;  /* 0x0000cc0402187980 */ /* 0x000368000c101900 */
[----:B------:R1:W5:Y:S02]  /*19a00*/  LD.E.64 R28, desc[UR4][R2.64+0x78] ;  /* 0x00007804021c7980 */ /* 0x000364000c101b00 */
[----:B------:R-:W3:Y:S02]  /*19a10*/  @P1 MUFU.LG2 R6, R6 ;  /* 0x0000000600061308 */ /* 0x000ee40000000c00 */
[----:B------:R1:W5:Y:S04]  /*19a20*/  LD.E.64 R26, desc[UR4][R2.64+0xa8] ;  /* 0x0000a804021a7980 */ /* 0x000368000c101b00 */
[----:B--2---:R-:W2:Y:S04]  /*19a30*/  LD.E R7, desc[UR4][R2.64+0x60] ;  /* 0x0000600402077980 */ /* 0x004ea8000c101900 */
[----:B----4-:R-:W1:Y:S01]  /*19a40*/  LD.E.64 R8, desc[UR4][R2.64+0xb0] ;  /* 0x0000b00402087980 */ /* 0x010e62000c101b00 */
[----:B------:R-:W-:-:S02]  /*19a50*/  LOP3.LUT R12, R150, 0xd8, RZ, 0xc0, !PT ;  /* 0x000000d8960c7812 */ /* 0x000fc400078ec0ff */
[----:B------:R-:W-:Y:S02]  /*19a60*/  LOP3.LUT R11, R164, 0x30, RZ, 0xc0, !PT ;  /* 0x00000030a40b7812 */ /* 0x000fe400078ec0ff */
[----:B------:R-:W-:-:S04]  /*19a70*/  LOP3.LUT R164, R12, 0x18, R164, 0x78, !PT ;  /* 0x000000180ca47812 */ /* 0x000fc800078e78a4 */
[----:B------:R-:W-:Y:S01]  /*19a80*/  LOP3.LUT R164, R164, 0xf24, R150, 0xf8, !PT ;  /* 0x00000f24a4a47812 */ /* 0x000fe200078ef896 */
[----:B---3--:R-:W-:Y:S01]  /*19a90*/  @P1 FMUL.FTZ R6, R6, 0.69314718246459960938 ;  /* 0x3f31721806061820 */ /* 0x008fe20000410000 */
[----:B------:R-:W-:Y:S02]  /*19aa0*/  SHF.L.U32 R25, R185, 0x6, RZ ;  /* 0x00000006b9197819 */ /* 0x000fe400000006ff */
[----:B------:R-:W-:Y:S02]  /*19ab0*/  SHF.R.U32.HI R21, RZ, 0x2, R151 ;  /* 0x00000002ff157819 */ /* 0x000fe40000011697 */
[----:B------:R-:W-:Y:S02]  /*19ac0*/  MOV R22, 0xff800000 ;  /* 0xff80000000167802 */ /* 0x000fe40000000f00 */
[----:B------:R-:W-:Y:S02]  /*19ad0*/  LOP3.LUT R21, R11, 0x7, R21, 0xf8, !PT ;  /* 0x000000070b157812 */ /* 0x000fe400078ef815 */
[----:B------:R-:W-:Y:S01]  /*19ae0*/  MOV R23, 0xff800000 ;  /* 0xff80000000177802 */ /* 0x000fe20000000f00 */
[----:B-----5:R-:W-:Y:S01]  /*19af0*/  @P1 FFMA.FTZ R23, R4, R20, R6 ;  /* 0x0000001404171223 */ /* 0x020fe20000010006 */
[----:B------:R-:W-:Y:S01]  /*19b00*/  BSSY.RECONVERGENT B0, `(.L_x_2248) ;  /* 0x0000017000007945 */ /* 0x000fe20003800200 */
[----:B------:R-:W-:Y:S01]  /*19b10*/  BAR.SYNC.DEFER_BLOCKING 0x0 ;  /* 0x0000000000007b1d */ /* 0x000fe20000010000 */
[----:B-1----:R-:W-:-:S02]  /*19b20*/  IMAD R8, R8, R10, UR13 ;  /* 0x0000000d08087e24 */ /* 0x002fc4000f8e020a */
[----:B------:R-:W-:Y:S01]  /*19b30*/  @P0 FMUL.FTZ R10, R5, 0.69314718246459960938 ;  /* 0x3f317218050a0820 */ /* 0x000fe20000410000 */
[----:B------:R-:W-:Y:S01]  /*19b40*/  LEA R5, R164, R166, 0x2 ;  /* 0x000000a6a4057211 */ /* 0x000fe200078e10ff */
[----:B--2---:R-:W-:Y:S02]  /*19b50*/  IMAD R7, R8, R7, UR11 ;  /* 0x0000000b08077e24 */ /* 0x004fe4000f8e0207 */
[----:B------:R-:W-:Y:S02]  /*19b60*/  @P0 FFMA.FTZ R22, R4, R0, R10 ;  /* 0x0000000004160223 */ /* 0x000fe4000001000a */
[----:B------:R1:W2:Y:S01]  /*19b70*/  LDS.128 R16, [R5] ;  /* 0x0000000005107984 */ /* 0x0002a20000000c00 */
[----:B------:R-:W-:-:S03]  /*19b80*/  IMAD R25, R9, R7, R25 ;  /* 0x0000000709197224 */ /* 0x000fc600078e0219 */
[----:B------:R1:W3:Y:S04]  /*19b90*/  LDS.128 R12, [R5+0x800] ;  /* 0x00080000050c7984 */ /* 0x0002e80000000c00 */
[----:B------:R1:W4:Y:S04]  /*19ba0*/  LDS.128 R8, [R5+0x1000] ;  /* 0x0010000005087984 */ /* 0x0003280000000c00 */
[----:B------:R-:W1:Y:S01]  /*19bb0*/  LDS.128 R4, [R5+0x1800] ;  /* 0x0018000005047984 */ /* 0x000e620000000c00 */
[----:B------:R-:W-:-:S13]  /*19bc0*/  LOP3.LUT P0, RZ, R151, 0x3, RZ, 0xc0, !PT ;  /* 0x0000000397ff7812 */ /* 0x000fda000780c0ff */
[----:B------:R-:W-:Y:S05]  /*19bd0*/  @P0 BRA `(.L_x_2249) ;  /* 0x0000000000240947 */ /* 0x000fea0003800000 */
        /* <DEDUP_REMOVED lines=9> */
.L_x_2249:
[----:B------:R-:W-:Y:S05]  /*19c70*/  BSYNC.RECONVERGENT B0 ;  /* 0x0000000000007941 */ /* 0x000fea0003800200 */
.L_x_2248:
[----:B------:R-:W5:Y:S01]  /*19c80*/  LD.E R2, desc[UR4][R2.64+0xc0] ;  /* 0x0000c00402027980 */ /* 0x000f62000c101900 */
[----:B------:R-:W-:Y:S01]  /*19c90*/  LOP3.LUT R0, R150, 0x1c, RZ, 0xc0, !PT ;  /* 0x0000001c96007812 */ /* 0x000fe200078ec0ff */
[----:B------:R-:W-:Y:S01]  /*19ca0*/  IMAD R24, R25, R24, RZ ;  /* 0x0000001819187224 */ /* 0x000fe200078e02ff */
[----:B------:R-:W-:Y:S02]  /*19cb0*/  SHF.R.U32.HI R151, RZ, 0x3, R151 ;  /* 0x00000003ff977819 */ /* 0x000fe40000011697 */
[----:B------:R-:W-:-:S04]  /*19cc0*/  LOP3.LUT R150, R0, 0xfe0, R150, 0xf8, !PT ;  /* 0x00000fe000967812 */ /* 0x000fc800078ef896 */
[----:B------:R-:W-:-:S04]  /*19cd0*/  IADD3 R150, P0, PT, R24, R150, RZ ;  /* 0x0000009618967210 */ /* 0x000fc80007f1e0ff */
[----:B------:R-:W-:Y:S02]  /*19ce0*/  LEA.HI.X.SX32 R24, R24, RZ, 0x1, P0 ;  /* 0x000000ff18187211 */ /* 0x000fe400000f0eff */
[----:B-----5:R-:W-:Y:S01]  /*19cf0*/  ISETP.GE.AND P4, PT, R0, R2, PT ;  /* 0x000000020000720c */ /* 0x020fe20003f86270 */
[C---:B------:R-:W-:Y:S02]  /*19d00*/  VIADD R0, R151.reuse, 0x20 ;  /* 0x0000002097007836 */ /* 0x040fe40000000000 */
[C---:B------:R-:W-:Y:S01]  /*19d10*/  VIADD R2, R151.reuse, 0x10 ;  /* 0x0000001097027836 */ /* 0x040fe20000000000 */
[CC--:B------:R-:W-:Y:S01]  /*19d20*/  ISETP.GE.OR P3, PT, R151.reuse, R169.reuse, P4 ;  /* 0x000000a99700720c */ /* 0x0c0fe20002766670 */
[----:B------:R-:W-:Y:S01]  /*19d30*/  VIADD R151, R151, 0x30 ;  /* 0x0000003097977836 */ /* 0x000fe20000000000 */
[-C--:B------:R-:W-:Y:S02]  /*19d40*/  ISETP.GE.OR P1, PT, R0, R169.reuse, P4 ;  /* 0x000000a90000720c */ /* 0x080fe40002726670 */
[----:B------:R-:W-:-:S02]  /*19d50*/  ISETP.GE.OR P2, PT, R2, R169, P4 ;  /* 0x000000a90200720c */ /* 0x000fc40002746670 */
[C---:B------:R-:W-:Y:S02]  /*19d60*/  LEA R2, P0, R150.reuse, R28, 0x2 ;  /* 0x0000001c96027211 */ /* 0x040fe400078010ff */
[----:B------:R-:W-:Y:S02]  /*19d70*/  ISETP.GE.OR P4, PT, R151, R169, P4 ;  /* 0x000000a99700720c */ /* 0x000fe40002786670 */
[----:B------:R-:W-:-:S05]  /*19d80*/  LEA.HI.X R3, R150, R29, R24, 0x2, P0 ;  /* 0x0000001d96037211 */ /* 0x000fca00000f1418 */
[----:B----4-:R4:W-:Y:S04]  /*19d90*/  @!P1 ST.E.128 desc[UR4][R2.64+0x1000], R8 ;  /* 0x0010000802009985 */ /* 0x0109e8000c101d04 */
[----:B--2---:R-:W-:Y:S04]  /*19da0*/  @!P3 ST.E.128 desc[UR4][R2.64], R16 ;  /* 0x000000100200b985 */ /* 0x004fe8000c101d04 */
[----:B---3--:R1:W-:Y:S01]  /*19db0*/  @!P2 ST.E.128 desc[UR4][R2.64+0x800], R12 ;  /* 0x0008000c0200a985 */ /* 0x0083e2000c101d04 */
[----:B----4-:R-:W-:Y:S02]  /*19dc0*/  IMAD.MOV.U32 R8, RZ, RZ, R184 ;  /* 0x000000ffff087224 */ /* 0x010fe400078e00b8 */
[----:B------:R-:W-:-:S04]  /*19dd0*/  IMAD.MOV.U32 R9, RZ, RZ, 0x0 ;  /* 0x00000000ff097424 */ /* 0x000fc800078e00ff */
[----:B-1----:R-:W-:Y:S05]  /*19de0*/  @P4 RET.REL.NODEC R8 `(_ZN5flash24flash_fwd_splitkv_kernelI23Flash_fwd_kernel_traitsILi32ELi64ELi256ELi4ELb0ELb0EN7cutlass6half_tE19Flash_kernel_traitsILi32ELi64ELi256ELi4ES3_EELb0ELb1ELb0ELb0ELb0ELb1ELb1ELb0EEEvNS_16Flash_fwd_paramsE) ;  /* 0xfffffe6008844950 */ /* 0x002fea0003c3ffff */
[----:B------:R-:W-:Y:S01]  /*19df0*/  MOV R185, 0x0 ;  /* 0x0000000000b97802 */ /* 0x000fe20000000f00 */
[----:B------:R1:W-:Y:S03]  /*19e00*/  ST.E.128 desc[UR4][R2.64+0x1800], R4 ;  /* 0x0018000402007985 */ /* 0x0003e6000c101d04 */
[----:B-1----:R-:W-:Y:S05]  /*19e10*/  RET.REL.NODEC R184 `(_ZN5flash24flash_fwd_splitkv_kernelI23Flash_fwd_kernel_traitsILi32ELi64ELi256ELi4ELb0ELb0EN7cutlass6half_tE19Flash_kernel_traitsILi32ELi64ELi256ELi4ES3_EELb0ELb1ELb0ELb0ELb0ELb1ELb1ELb0EEEvNS_16Flash_fwd_paramsE) ;  /* 0xfffffe60b8787950 */ /* 0x002fea0003c3ffff */
.L_x_2247:
[----:B------:R-:W-:Y:S01]  /*19e20*/  MOV R5, 0x1f ;  /* 0x0000001f00057802 */ /* 0x000fe20000000f00 */
[----:B------:R-:W-:Y:S01]  /*19e30*/  IMAD.MOV.U32 R6, RZ, RZ, 0x2 ;  /* 0x00000002ff067424 */ /* 0x000fe200078e00ff */
[----:B------:R-:W-:Y:S01]  /*19e40*/  MOV R8, R195 ;  /* 0x000000c300087202 */ /* 0x000fe20000000f00 */
[----:B------:R-:W-:-:S07]  /*19e50*/  IMAD.MOV.U32 R7, RZ, RZ, -0x1 ;  /* 0xffffffffff077424 */ /* 0x000fce00078e00ff */
[----:B-1---5:R-:W-:Y:S05]  /*19e60*/  WARPSYNC.COLLECTIVE R7, `(.L_x_2250) ;  /* 0x0000000007087348 */ /* 0x022fea0003c00000 */
[----:B------:R2:W3:Y:S02]  /*19e70*/  SHFL.BFLY P0, R5, R8, R6, R5 ;  /* 0x0c00000608057389 */ /* 0x0004e40000000005 */
[----:B-123-5:R-:W-:Y:S05]  /*19e80*/  ENDCOLLECTIVE ;  /* 0x000000000000791b */ /* 0x02efea0003800000 */
.L_x_2250:
        /* <DEDUP_REMOVED lines=8> */
.L_x_2251:
[----:B------:R-:W-:Y:S01]  /*19f10*/  MOV R9, R5 ;  /* 0x0000000500097202 */ /* 0x000fe20000000f00 */
[----:B------:R-:W-:Y:S01]  /*19f20*/  IMAD.MOV.U32 R8, RZ, RZ, R194 ;  /* 0x000000ffff087224 */ /* 0x000fe200078e00c2 */
[----:B------:R-:W-:Y:S02]  /*19f30*/  MOV R5, 0x1f ;  /* 0x0000001f00057802 */ /* 0x000fe40000000f00 */
[----:B------:R-:W-:-:S07]  /*19f40*/  MOV R6, 0x2 ;  /* 0x0000000200067802 */ /* 0x000fce0000000f00 */
[----:B------:R-:W-:Y:S05]  /*19f50*/  WARPSYNC.COLLECTIVE R7, `(.L_x_2252) ;  /* 0x0000000007087348 */ /* 0x000fea0003c00000 */
[----:B------:R1:W2:Y:S02]  /*19f60*/  SHFL.BFLY P0, R5, R8, R6, R5 ;  /* 0x0c00000608057389 */ /* 0x0002a40000000005 */
[----:B-12---:R-:W-:Y:S05]  /*19f70*/  ENDCOLLECTIVE ;  /* 0x000000000000791b */ /* 0x006fea0003800000 */
.L_x_2252:
[----:B------:R-:W-:Y:S01]  /*19f80*/  FADD.FTZ R194, R5, R194 ;  /* 0x000000c205c27221 */ /* 0x000fe20000010000 */
[----:B------:R-:W-:Y:S02]  /*19f90*/  MOV R5, 0x1f ;  /* 0x0000001f00057802 */ /* 0x000fe40000000f00 */
[----:B------:R-:W-:Y:S01]  /*19fa0*/  MOV R6, 0x1 ;  /* 0x0000000100067802 */ /* 0x000fe20000000f00 */
[----:B------:R-:W-:-:S07]  /*19fb0*/  IMAD.MOV.U32 R8, RZ, RZ, R194 ;  /* 0x000000ffff087224 */ /* 0x000fce00078e00c2 */
[----:B------:R-:W-:Y:S05]  /*19fc0*/  WARPSYNC.COLLECTIVE R7, `(.L_x_2253) ;  /* 0x0000000007087348 */ /* 0x000fea0003c00000 */
[----:B------:R1:W2:Y:S02]  /*19fd0*/  SHFL.BFLY P0, R5, R8, R6, R5 ;  /* 0x0c00000608057389 */ /* 0x0002a40000000005 */
[----:B-12---:R-:W-:Y:S05]  /*19fe0*/  ENDCOLLECTIVE ;  /* 0x000000000000791b */ /* 0x006fea0003800000 */
.L_x_2253:
[----:B------:R-:W-:Y:S01]  /*19ff0*/  FADD.FTZ R6, R195, R9 ;  /* 0x00000009c3067221 */ /* 0x000fe20000010000 */
[----:B------:R-:W-:Y:S06]  /*1a000*/  BRA `(.L_x_2254) ;  /* 0xfffffff400c47947 */ /* 0x000fec000383ffff */
.L_x_2255:
        /* <DEDUP_REMOVED lines=15> */
.L_x_10239:


//--------------------- .text._ZN5flash24flash_fwd_splitkv_kernelI23Flash_fwd_kernel_traitsILi32ELi64ELi256ELi4ELb0ELb0EN7cutlass6half_tE19Flash_kernel_traitsILi32ELi64ELi256ELi4ES3_EELb0ELb1ELb0ELb0ELb0ELb0ELb1ELb1EEEvNS_16Flash_fwd_paramsE --------------------------
	.section	.text._ZN5flash24flash_fwd_splitkv_kernelI23Flash_fwd_kernel_traitsILi32ELi64ELi256ELi4ELb0ELb0EN7cutlass6half_tE19Flash_kernel_traitsILi32ELi64ELi256ELi4ES3_EELb0ELb1ELb0ELb0ELb0ELb0ELb1ELb1EEEvNS_16Flash_fwd_paramsE,"ax",@progbits
	.align	128
        .global         _ZN5flash24flash_fwd_splitkv_kernelI23Flash_fwd_kernel_traitsILi32ELi64ELi256ELi4ELb0ELb0EN7cutlass6half_tE19Flash_kernel_traitsILi32ELi64ELi256ELi4ES3_EELb0ELb1ELb0ELb0ELb0ELb0ELb1ELb1EEEvNS_16Flash_fwd_paramsE
        .type           _ZN5flash24flash_fwd_splitkv_kernelI23Flash_fwd_kernel_traitsILi32ELi64ELi256ELi4ELb0ELb0EN7cutlass6half_tE19Flash_kernel_traitsILi32ELi64ELi256ELi4ES3_EELb0ELb1ELb0ELb0ELb0ELb0ELb1ELb1EEEvNS_16Flash_fwd_paramsE,@function
        .size           _ZN5flash24flash_fwd_splitkv_kernelI23Flash_fwd_kernel_traitsILi32ELi64ELi256ELi4ELb0ELb0EN7cutlass6half_tE19Flash_kernel_traitsILi32ELi64ELi256ELi4ES3_EELb0ELb1ELb0ELb0ELb0ELb0ELb1ELb1EEEvNS_16Flash_fwd_paramsE,(.L_x_10240 - _ZN5flash24flash_fwd_splitkv_kernelI23Flash_fwd_kernel_traitsILi32ELi64ELi256ELi4ELb0ELb0EN7cutlass6half_tE19Flash_kernel_traitsILi32ELi64ELi256ELi4ES3_EELb0ELb1ELb0ELb0ELb0ELb0ELb1ELb1EEEvNS_16Flash_fwd_paramsE)
        .other          _ZN5flash24flash_fwd_splitkv_kernelI23Flash_fwd_kernel_traitsILi32ELi64ELi256ELi4ELb0ELb0EN7cutlass6half_tE19Flash_kernel_traitsILi32ELi64ELi256ELi4ES3_EELb0ELb1ELb0ELb0ELb0ELb0ELb1ELb1EEEvNS_16Flash_fwd_paramsE,@"STO_CUDA_ENTRY STV_DEFAULT"
_ZN5flash24flash_fwd_splitkv_kernelI23Flash_fwd_kernel_traitsILi32ELi64ELi256ELi4ELb0ELb0EN7cutlass6half_tE19Flash_kernel_traitsILi32ELi64ELi256ELi4ES3_EELb0ELb1ELb0ELb0ELb0ELb0ELb1ELb1EEEvNS_16Flash_fwd_paramsE:
.text._ZN5flash24flash_fwd_splitkv_kernelI23Flash_fwd_kernel_traitsILi32ELi64ELi256ELi4ELb0ELb0EN7cutlass6half_tE19Flash_kernel_traitsILi32ELi64ELi256ELi4ES3_EELb0ELb1ELb0ELb0ELb0ELb0ELb1ELb1EEEvNS_16Flash_fwd_paramsE:
        /* <DEDUP_REMOVED lines=30> */
[----:B------:R-:W-:Y:S05]  /*01e0*/  CALL.REL.NOINC `($_ZN5flash24flash_fwd_splitkv_kernelI23Flash_fwd_kernel_traitsILi32ELi64ELi256ELi4ELb0ELb0EN7cutlass6half_tE19Flash_kernel_traitsILi32ELi64ELi256ELi4ES3_EELb0ELb1ELb0ELb0ELb0ELb0ELb1ELb1EEEvNS_16Flash_fwd_paramsE$_ZN5flash30compute_attn_1rowblock_splitkvI23Flash_fwd_kernel_traitsILi32ELi64ELi256ELi4ELb0ELb0EN7cutlass6half_tE19Flash_kernel_traitsILi32ELi64ELi256ELi4ES3_EELb0ELb1ELb0ELb0ELb0ELb0ELb1ELb1ENS_16Flash_fwd_paramsEEEvRKT8_iiiii) ;  /* 0x0000000000087944 */ /* 0x000fea0003c00000 */
[----:B------:R-:W-:Y:S05]  /*01f0*/  BSYNC.RECONVERGENT B3 ;  /* 0x0000000000037941 */ /* 0x000fea0003800200 */
.L_x_2256:
[----:B------:R-:W-:Y:S05]  /*0200*/  EXIT ;  /* 0x000000000000794d */ /* 0x000fea0003800000 */
        .type           $_ZN5flash24flash_fwd_splitkv_kernelI23Flash_fwd_kernel_traitsILi32ELi64ELi256ELi4ELb0ELb0EN7cutlass6half_tE19Flash_kernel_traitsILi32ELi64ELi256ELi4ES3_EELb0ELb1ELb0ELb0ELb0ELb0ELb1ELb1EEEvNS_16Flash_fwd_paramsE$_ZN5flash30compute_attn_1rowblock_splitkvI23Flash_fwd_kernel_traitsILi32ELi64ELi256ELi4ELb0ELb0EN7cutlass6half_tE19Flash_kernel_traitsILi32ELi64ELi256ELi4ES3_EELb0ELb1ELb0ELb0ELb0ELb0ELb1ELb1ENS_16Flash_fwd_paramsEEEvRKT8_iiiii,@function
        .size           $_ZN5flash24flash_fwd_splitkv_kernelI23Flash_fwd_kernel_traitsILi32ELi64ELi256ELi4ELb0ELb0EN7cutlass6half_tE19Flash_kernel_traitsILi32ELi64ELi256ELi4ES3_EELb0ELb1ELb0ELb0ELb0ELb0ELb1ELb1EEEvNS_16Flash_fwd_paramsE$_ZN5flash30compute_attn_1rowblock_splitkvI23Flash_fwd_kernel_traitsILi32ELi64ELi256ELi4ELb0ELb0EN7cutlass6half_tE19Flash_kernel_traitsILi32ELi64ELi256ELi4ES3_EELb0ELb1ELb0ELb0ELb0ELb0ELb1ELb1ENS_16Flash_fwd_paramsEEEvRKT8_iiiii,(.L_x_10240 - $_ZN5flash24flash_fwd_splitkv_kernelI23Flash_fwd_kernel_traitsILi32ELi64ELi256ELi4ELb0ELb0EN7cutlass6half_tE19Flash_kernel_traitsILi32ELi64ELi256ELi4ES3_EELb0ELb1ELb0ELb0ELb0ELb0ELb1ELb1EEEvNS_16Flash_fwd_paramsE$_ZN5flash30compute_attn_1rowblock_splitkvI23Flash_fwd_kernel_traitsILi32ELi64ELi256ELi4ELb0ELb0EN7cutlass6half_tE19Flash_kernel_traitsILi32ELi64ELi256ELi4ES3_EELb0ELb1ELb0ELb0ELb0ELb0ELb1ELb1ENS_16Flash_fwd_paramsEEEvRKT8_iiiii)
$_ZN5flash24flash_fwd_splitkv_kernelI23Flash_fwd_kernel_traitsILi32ELi64ELi256ELi4ELb0ELb0EN7cutlass6half_tE19Flash_kernel_traitsILi32ELi64ELi256ELi4ES3_EELb0ELb1ELb0ELb0ELb0ELb0ELb1ELb1EEEvNS_16Flash_fwd_paramsE$_ZN5flash30compute_attn_1rowblock_splitkvI23Flash_fwd_kernel_traitsILi32ELi64ELi256ELi4ELb0ELb0EN7cutlass6half_tE19Flash_kernel_traitsILi32ELi64ELi256ELi4ES3_EELb0ELb1ELb0ELb0ELb0ELb0ELb1ELb1ENS_16Flash_fwd_paramsEEEvRKT8_iiiii:
[----:B------:R-:W1:Y:S02]  /*0210*/  LDCU.64 UR4, c[0x0][0x358] ;  /* 0x00006b00ff0477ac */ /* 0x000e640008000a00 */
[----:B-1----:R-:W2:Y:S04]  /*0220*/  LD.E.64 R14, desc[UR4][R148.64+0xe0] ;  /* 0x0000e004940e7980 */ /* 0x002ea8000c101b00 */
[----:B------:R-:W3:Y:S04]  /*0230*/  LD.E.64 R8, desc[UR4][R148.64+0xe8] ;  /* 0x0000e80494087980 */ /* 0x000ee8000c101b00 */
[----:B------:R-:W4:Y:S01]  /*0240*/  LD.E.64 R2, desc[UR4][R148.64+0xf0] ;  /* 0x0000f00494027980 */ /* 0x000f22000c101b00 */
[----:B------:R-:W-:Y:S01]  /*0250*/  USHF.L.U32 UR9, UR13, 0x2, URZ ;  /* 0x000000020d097899 */ /* 0x000fe200080006ff */
[----:B------:R-:W-:Y:S01]  /*0260*/  IMAD.U32 R0, RZ, RZ, UR13 ;  /* 0x0000000dff007e24 */ /* 0x000fe2000f8e00ff */
[----:B------:R-:W-:Y:S01]  /*0270*/  USHF.R.U32.HI UR8, URZ, 0x1e, UR13 ;  /* 0x0000001eff087899 */ /* 0x000fe2000801160d */
[----:B------:R-:W4:Y:S01]  /*0280*/  LD.E.64 R6, desc[UR4][R148.64+0xf8] ;  /* 0x0000f80494067980 */ /* 0x000f22000c101b00 */
[----:B------:R-:W-:-:S02]  /*0290*/  IMAD.MOV.U32 R10, RZ, RZ, RZ ;  /* 0x000000ffff0a7224 */ /* 0x000fc400078e00ff */
[----:B------:R-:W-:Y:S01]  /*02a0*/  IMAD.MOV.U32 R12, RZ, RZ, -0x1 ;  /* 0xffffffffff0c7424 */ /* 0x000fe200078e00ff */
[C---:B--2---:R-:W-:Y:S02]  /*02b0*/  ISETP.NE.U32.AND P5, PT, R14.reuse, RZ, PT ;  /* 0x000000ff0e00720c */ /* 0x044fe40003fa5070 */
[----:B------:R-:W-:Y:S02]  /*02c0*/  ISETP.NE.U32.AND P1, PT, R14, RZ, PT ;  /* 0x000000ff0e00720c */ /* 0x000fe40003f25070 */
[----:B---3--:R-:W-:Y:S02]  /*02d0*/  ISETP.NE.U32.AND P3, PT, R8, RZ, PT ;  /* 0x000000ff0800720c */ /* 0x008fe40003f65070 */
[----:B------:R-:W-:Y:S02]  /*02e0*/  ISETP.NE.AND.EX P5, PT, R15, RZ, PT, P5 ;  /* 0x000000ff0f00720c */ /* 0x000fe40003fa5350 */
[----:B----4-:R-:W-:Y:S02]  /*02f0*/  ISETP.NE.U32.AND P4, PT, R2, RZ, PT ;  /* 0x000000ff0200720c */ /* 0x010fe40003f85070 */
[----:B------:R-:W-:-:S02]  /*0300*/  ISETP.NE.AND.EX P3, PT, R9, RZ, PT, P3 ;  /* 0x000000ff0900720c */ /* 0x000fc40003f65330 */
[----:B------:R-:W-:Y:S02]  /*0310*/  ISETP.NE.AND.EX P4, PT, R3, RZ, PT, P4 ;  /* 0x000000ff0300720c */ /* 0x000fe40003f85340 */
[----:B------:R-:W-:Y:S02]  /*0320*/  IADD3 R34, P0, PT, R2, UR9, RZ ;  /* 0x0000000902227c10 */ /* 0x000fe4000ff1e0ff */
[----:B------:R-:W-:Y:S01]  /*0330*/  ISETP.NE.AND.EX P1, PT, R15, RZ, PT, P1 ;  /* 0x000000ff0f00720c */ /* 0x000fe20003f25310 */
[----:B------:R-:W-:Y:S01]  /*0340*/  IMAD.WIDE.U32 R14, R0, 0x4, R14 ;  /* 0x00000004000e7825 */ /* 0x000fe200078e000e */
[----:B------:R-:W-:Y:S01]  /*0350*/  IADD3.X R35, PT, PT, R3, UR8, RZ, P0, !PT ;  /* 0x0000000803237c10 */ /* 0x000fe200087fe4ff */
[----:B------:R1:W5:Y:S04]  /*0360*/  @!P5 LD.E R226, desc[UR4][R148.64+0xb4] ;  /* 0x0000b40494e2d980 */ /* 0x000368000c101900 */
[----:B------:R1:W5:Y:S04]  /*0370*/  @P5 LD.E R5, desc[UR4][R14.64+0x4] ;  /* 0x000004040e055980 */ /* 0x000368000c101900 */
[----:B------:R1:W5:Y:S04]  /*0380*/  @!P3 LD.E R3, desc[UR4][R148.64+0xb8] ;  /* 0x0000b8049403b980 */ /* 0x000368000c101900 */
[----:B------:R1:W5:Y:S01]  /*0390*/  @P4 LD.E R10, desc[UR4][R34.64] ;  /* 0x00000004220a4980 */ /* 0x000362000c101900 */
[----:B------:R-:W-:Y:S01]  /*03a0*/  ISETP.NE.U32.AND P2, PT, R8, RZ, PT ;  /* 0x000000ff0800720c */ /* 0x000fe20003f45070 */
[----:B------:R-:W-:Y:S02]  /*03b0*/  BSSY.RECONVERGENT B0, `(.L_x_2257) ;  /* 0x000000d000007945 */ /* 0x000fe40003800200 */
[----:B------:R1:W5:Y:S01]  /*03c0*/  @P1 LD.E R12, desc[UR4][R14.64] ;  /* 0x000000040e0c1980 */ /* 0x000362000c101900 */
[----:B------:R-:W-:-:S02]  /*03d0*/  ISETP.NE.AND.EX P2, PT, R9, RZ, PT, P2 ;  /* 0x000000ff0900720c */ /* 0x000fc40003f45320 */
[----:B------:R-:W-:Y:S02]  /*03e0*/  ISETP.NE.U32.AND P0, PT, R6, RZ, PT ;  /* 0x000000ff0600720c */ /* 0x000fe40003f05070 */
[----:B------:R-:W-:Y:S01]  /*03f0*/  IADD3 R8, P1, PT, R8, UR9, RZ ;  /* 0x0000000908087c10 */ /* 0x000fe2000ff3e0ff */
[----:B------:R-:W-:Y:S01]  /*0400*/  IMAD.MOV.U32 R13, RZ, RZ, -0x1 ;  /* 0xffffffffff0d7424 */ /* 0x000fe200078e00ff */
[----:B------:R-:W-:Y:S02]  /*0410*/  ISETP.NE.AND.EX P0, PT, R7, RZ, PT, P0 ;  /* 0x000000ff0700720c */ /* 0x000fe40003f05300 */
[----:B------:R-:W-:-:S05]  /*0420*/  IADD3.X R9, PT, PT, R9, UR8, RZ, P1, !PT ;  /* 0x0000000809097c10 */ /* 0x000fca0008ffe4ff */
[----:B------:R-:W-:Y:S06]  /*0430*/  @!P2 BRA `(.L_x_2258) ;  /* 0x000000000010a947 */ /* 0x000fec0003800000 */
[----:B------:R-:W2:Y:S02]  /*0440*/  LD.E.U8 R0, desc[UR4][R148.64+0x1b2] ;  /* 0x0001b20494007980 */ /* 0x000ea4000c101100 */
[----:B--2---:R-:W-:-:S13]  /*0450*/  ISETP.NE.AND P1, PT, R0, RZ, PT ;  /* 0x000000ff0000720c */ /* 0x004fda0003f25270 */
[----:B------:R-:W-:Y:S05]  /*0460*/  @!P1 BRA `(.L_x_2258) ;  /* 0x0000000000049947 */ /* 0x000fea0003800000 */
[----:B------:R2:W5:Y:S02]  /*0470*/  LD.E R13, desc[UR4][R8.64] ;  /* 0x00000004080d7980 */ /* 0x000564000c101900 */
.L_x_2258:
[----:B------:R-:W-:Y:S05]  /*0480*/  BSYNC.RECONVERGENT B0 ;  /* 0x0000000000007941 */ /* 0x000fea0003800200 */
.L_x_2257:
[----:B------:R-:W-:Y:S04]  /*0490*/  BSSY.RECONVERGENT B0, `(.L_x_2259) ;  /* 0x0000007000007945 */ /* 0x000fe80003800200 */
[----:B------:R-:W-:Y:S05]  /*04a0*/  @!P3 BRA `(.L_x_2260) ;  /* 0x000000000014b947 */ /* 0x000fea0003800000 */
[----:B------:R-:W3:Y:S02]  /*04b0*/  LD.E.U8 R0, desc[UR4][R148.64+0x1b2] ;  /* 0x0001b20494007980 */ /* 0x000ee4000c101100 */
[----:B---3--:R-:W-:-:S13]  /*04c0*/  ISETP.NE.AND P1, PT, R0, RZ, PT ;  /* 0x000000ff0000720c */ /* 0x008fda0003f25270 */
[----:B------:R-:W3:Y:S02]  /*04d0*/  @P1 LD.E R0, desc[UR4][R8.64+0x4] ;  /* 0x0000040408001980 */ /* 0x000ee4000c101900 */
[----:B---3-5:R-:W-:-:S06]  /*04e0*/  @P1 IADD3 R3, PT, PT, R0, -R13, RZ ;  /* 0x8000000d00031210 */ /* 0x028fcc0007ffe0ff */
[----:B------:R3:W5:Y:S02]  /*04f0*/  @!P1 LD.E R3, desc[UR4][R8.64] ;  /* 0x0000000408039980 */ /* 0x000764000c101900 */
.L_x_2260:
[----:B------:R-:W-:Y:S05]  /*0500*/  BSYNC.RECONVERGENT B0 ;  /* 0x0000000000007941 */ /* 0x000fea0003800200 */
.L_x_2259:
[----:B------:R-:W-:Y:S01]  /*0510*/  BSSY.RECONVERGENT B1, `(.L_x_2261) ;  /* 0x0000012000017945 */ /* 0x000fe20003800200 */
[----:B-----5:R-:W-:Y:S02]  /*0520*/  @P5 IADD3 R226, PT, PT, R5, -R12, RZ ;  /* 0x8000000c05e25210 */ /* 0x020fe40007ffe0ff */
[----:B------:R-:W-:Y:S01]  /*0530*/  IADD3 R70, PT, PT, R3, -R10, RZ ;  /* 0x8000000a03467210 */ /* 0x000fe20007ffe0ff */
[----:B------:R-:W-:Y:S06]  /*0540*/  @!P0 BRA `(.L_x_2262) ;  /* 0x0000000000148947 */ /* 0x000fec0003800000 */
[----:B------:R-:W-:-:S04]  /*0550*/  IADD3 R2, P0, PT, R6, UR9, RZ ;  /* 0x0000000906027c10 */ /* 0x000fc8000ff1e0ff */
[----:B------:R-:W-:-:S05]  /*0560*/  IADD3.X R3, PT, PT, R7, UR8, RZ, P0, !PT ;  /* 0x0000000807037c10 */ /* 0x000fca00087fe4ff */
[----:B------:R-:W4:Y:S02]  /*0570*/  LD.E R63, desc[UR4][R2.64] ;  /* 0x00000004023f7980 */ /* 0x000f24000c101900 */
[----:B----4-:R-:W-:Y:S01]  /*0580*/  IMAD.IADD R63, R63, 0x1, -R10 ;  /* 0x000000013f3f7824 */ /* 0x010fe200078e0a0a */
[----:B------:R-:W-:Y:S05]  /*0590*/  BRA `(.L_x_2263) ;  /* 0x0000000000247947 */ /* 0x000fea0003800000 */
.L_x_2262:
[----:B------:R-:W4:Y:S01]  /*05a0*/  LD.E.64 R2, desc[UR4][R148.64+0x108] ;  /* 0x0001080494027980 */ /* 0x000f22000c101b00 */
[----:B------:R-:W-:Y:S01]  /*05b0*/  BSSY.RECONVERGENT B0, `(.L_x_2264) ;  /* 0x0000006000007945 */ /* 0x000fe20003800200 */
[----:B------:R-:W-:Y:S01]  /*05c0*/  IMAD.MOV.U32 R63, RZ, RZ, RZ ;  /* 0x000000ffff3f7224 */ /* 0x000fe200078e00ff */
[----:B----4-:R-:W-:-:S04]  /*05d0*/  ISETP.NE.U32.AND P0, PT, R2, RZ, PT ;  /* 0x000000ff0200720c */ /* 0x010fc80003f05070 */
[----:B------:R-:W-:-:S13]  /*05e0*/  ISETP.NE.AND.EX P0, PT, R3, RZ, PT, P0 ;  /* 0x000000ff0300720c */ /* 0x000fda0003f05300 */
[----:B------:R-:W-:Y:S05]  /*05f0*/  @!P0 BRA `(.L_x_2265) ;  /* 0x0000000000048947 */ /* 0x000fea0003800000 */
[----:B------:R4:W5:Y:S02]  /*0600*/  LD.E R63, desc[UR4][R148.64+0xbc] ;  /* 0x0000bc04943f7980 */ /* 0x000964000c101900 */
.L_x_2265:
[----:B------:R-:W-:Y:S05]  /*0610*/  BSYNC.RECONVERGENT B0 ;  /* 0x0000000000007941 */ /* 0x000fea0003800200 */
.L_x_2264:
[----:B-----5:R-:W-:Y:S02]  /*0620*/  IADD3 R63, PT, PT, R70, R63, RZ ;  /* 0x0000003f463f7210 */ /* 0x020fe40007ffe0ff */
.L_x_2263:
[----:B------:R-:W-:Y:S05]  /*0630*/  BSYNC.RECONVERGENT B1 ;  /* 0x0000000000017941 */ /* 0x000fea0003800200 */
.L_x_2261:
[----:B------:R-:W-:Y:S01]  /*0640*/  IMAD.SHL.U32 R73, R223, 0x40, RZ ;  /* 0x00000040df497824 */ /* 0x000fe200078e00ff */
[----:B------:R-:W-:Y:S01]  /*0650*/  MOV R2, R222 ;  /* 0x000000de00027202 */ /* 0x000fe20000000f00 */
[----:B------:R-:W-:-:S03]  /*0660*/  IMAD.MOV.U32 R3, RZ, RZ, 0x0 ;  /* 0x00000000ff037424 */ /* 0x000fc600078e00ff */
[----:B------:R-:W-:-:S13]  /*0670*/  ISETP.GT.AND P0, PT, R226, R73, PT ;  /* 0x00000049e200720c */ /* 0x000fda0003f04270 */
[----:B-1234-:R-:W-:Y:S05]  /*0680*/  @!P0 RET.REL.NODEC R2 `(_ZN5flash24flash_fwd_splitkv_kernelI23Flash_fwd_kernel_traitsILi32ELi64ELi256ELi4ELb0ELb0EN7cutlass6half_tE19Flash_kernel_traitsILi32ELi64ELi256ELi4ES3_EELb0ELb1ELb0ELb0ELb0ELb0ELb1ELb1EEEvNS_16Flash_fwd_paramsE) ;  /* 0xfffffff8025c8950 */ /* 0x01efea0003c3ffff */
        /* <DEDUP_REMOVED lines=29> */
[----:B------:R-:W-:Y:S02]  /*0860*/  IMAD R0, R223, 0x40, -R226 ;  /* 0x00000040df007824 */ /* 0x000fe400078e0ae2 */
[----:B------:R-:W-:Y:S01]  /*0870*/  @!P1 VIADD R11, R11, 0x1 ;  /* 0x000000010b0b9836 */ /* 0x000fe20000000000 */
[----:B------:R-:W-:Y:S02]  /*0880*/  ISETP.NE.AND P1, PT, R4, RZ, PT ;  /* 0x000000ff0400720c */ /* 0x000fe40003f25270 */
[----:B---3--:R-:W-:Y:S01]  /*0890*/  IADD3 R0, PT, PT, R5, R0, R2 ;  /* 0x0000000005007210 */ /* 0x008fe20007ffe002 */
[----:B----4-:R-:W-:Y:S01]  /*08a0*/  IMAD.IADD R6, R7, 0x1, R226 ;  /* 0x0000000107067824 */ /* 0x010fe200078e02e2 */
[----:B------:R-:W-:-:S03]  /*08b0*/  SHF.R.S32.HI R7, RZ, 0x1f, R2 ;  /* 0x0000001fff077819 */ /* 0x000fc60000011402 */
[----:B------:R-:W-:Y:S02]  /*08c0*/  VIADD R0, R0, 0x40 ;  /* 0x0000004000007836 */ /* 0x000fe40000000000 */
[----:B------:R-:W-:Y:S01]  /*08d0*/  @P2 VIADD R11, R11, 0x1 ;  /* 0x000000010b0b2836 */ /* 0x000fe20000000000 */
[----:B------:R-:W-:Y:S02]  /*08e0*/  IADD3 R3, PT, PT, -R6, R73, R63 ;  /* 0x0000004906037210 */ /* 0x000fe40007ffe13f */
[----:B------:R-:W-:Y:S01]  /*08f0*/  SHF.R.S32.HI R5, RZ, 0x1f, R0 ;  /* 0x0000001fff057819 */ /* 0x000fe20000011400 */
[----:B------:R-:W-:Y:S01]  /*0900*/  @!P0 IMAD.MOV R11, RZ, RZ, -R11 ;  /* 0x000000ffff0b8224 */ /* 0x000fe200078e0a0b */
[----:B------:R-:W-:Y:S02]  /*0910*/  @!P1 LOP3.LUT R11, RZ, R4, RZ, 0x33, !PT ;  /* 0x00000004ff0b9212 */ /* 0x000fe400078e33ff */
[----:B------:R-:W-:Y:S02]  /*0920*/  SHF.R.S32.HI R4, RZ, 0x1f, R3 ;  /* 0x0000001fff047819 */ /* 0x000fe40000011403 */
[----:B------:R-:W-:-:S02]  /*0930*/  LEA.HI R7, R7, R2, RZ, 0x8 ;  /* 0x0000000207077211 */ /* 0x000fc400078f40ff */
[----:B------:R-:W-:Y:S01]  /*0940*/  LEA.HI R5, R5, R0, RZ, 0x8 ;  /* 0x0000000005057211 */ /* 0x000fe200078f40ff */
[----:B------:R-:W-:Y:S01]  /*0950*/  IMAD R0, R11, UR10, RZ ;  /* 0x0000000a0b007c24 */ /* 0x000fe2000f8e02ff */
[----:B------:R-:W-:Y:S02]  /*0960*/  LEA.HI R4, R4, R3, RZ, 0x8 ;  /* 0x0000000304047211 */ /* 0x000fe400078f40ff */
[----:B------:R-:W-:Y:S02]  /*0970*/  SHF.R.S32.HI R7, RZ, 0x8, R7 ;  /* 0x00000008ff077819 */ /* 0x000fe40000011407 */
[----:B------:R-:W-:Y:S02]  /*0980*/  SHF.R.S32.HI R213, RZ, 0x8, R4 ;  /* 0x00000008ffd57819 */ /* 0x000fe40000011404 */
[----:B------:R-:W-:Y:S02]  /*0990*/  SHF.R.S32.HI R5, RZ, 0x8, R5 ;  /* 0x00000008ff057819 */ /* 0x000fe40000011405 */
[----:B------:R-:W-:-:S02]  /*09a0*/  VIADDMNMX R58, R0, R11, R7, PT ;  /* 0x0000000b003a7246 */ /* 0x000fc40003800107 */
[----:B------:R-:W-:Y:S02]  /*09b0*/  VIMNMX R213, PT, PT, R0, R213, !PT ;  /* 0x000000d500d57248 */ /* 0x000fe40007fe0100 */
        /* <DEDUP_REMOVED lines=9> */
[----:B------:R-:W-:Y:S01]  /*0a50*/  IMAD.MOV.U32 R223, RZ, RZ, 0x0 ;  /* 0x00000000ffdf7424 */ /* 0x000fe200078e00ff */
[----:B------:R-:W2:Y:S02]  /*0a60*/  S2R R7, SR_CTAID.Y ;  /* 0x0000000000077919 */ /* 0x000ea40000002600 */
[----:B--2---:R-:W-:-:S04]  /*0a70*/  IMAD R2, R2, R7, UR13 ;  /* 0x0000000d02027e24 */ /* 0x004fc8000f8e0207 */
[----:B---3--:R-:W-:Y:S02]  /*0a80*/  IMAD R6, R2, R5, UR11 ;  /* 0x0000000b02067e24 */ /* 0x008fe4000f8e0205 */
[----:B------:R-:W-:Y:S01]  /*0a90*/  IMAD.SHL.U32 R2, R208, 0x4, RZ ;  /* 0x00000004d0027824 */ /* 0x000fe200078e00ff */
[----:B------:R-:W-:Y:S01]  /*0aa0*/  SHF.R.U32.HI R208, RZ, 0x3, R208 ;  /* 0x00000003ffd07819 */ /* 0x000fe200000116d0 */
[--C-:B------:R-:W-:Y:S02]  /*0ab0*/  IMAD R3, R3, R6, R73.reuse ;  /* 0x0000000603037224 */ /* 0x100fe400078e0249 */
[----:B------:R-:W-:Y:S01]  /*0ac0*/  IMAD.IADD R73, R226, 0x1, -R73 ;  /* 0x00000001e2497824 */ /* 0x000fe200078e0a49 */
[C---:B------:R-:W-:Y:S01]  /*0ad0*/  LOP3.LUT R5, R2.reuse, 0x1c, RZ, 0xc0, !PT ;  /* 0x0000001c02057812 */ /* 0x040fe200078ec0ff */
[----:B----4-:R-:W-:Y:S01]  /*0ae0*/  IMAD R4, R3, R4, RZ ;  /* 0x0000000403047224 */ /* 0x010fe200078e02ff */
[----:B------:R-:W-:Y:S01]  /*0af0*/  LOP3.LUT R7, R2, 0xffc, RZ, 0xc0, !PT ;  /* 0x00000ffc02077812 */ /* 0x000fe200078ec0ff */
[C---:B------:R-:W-:Y:S01]  /*0b00*/  VIADD R2, R208.reuse, 0x20 ;  /* 0x00000020d0027836 */ /* 0x040fe20000000000 */
[----:B-----5:R-:W-:Y:S01]  /*0b10*/  ISETP.GE.AND P5, PT, R5, R0, PT ;  /* 0x000000000500720c */ /* 0x020fe20003fa6270 */
[----:B------:R-:W-:Y:S01]  /*0b20*/  VIADD R0, R208, 0x10 ;  /* 0x00000010d0007836 */ /* 0x000fe20000000000 */
[----:B------:R-:W-:-:S02]  /*0b30*/  IADD3 R7, P1, PT, R4, R7, RZ ;  /* 0x0000000704077210 */ /* 0x000fc40007f3e0ff */
[-C--:B------:R-:W-:Y:S02]  /*0b40*/  ISETP.GE.OR P6, PT, R208, R73.reuse, P5 ;  /* 0x00000049d000720c */ /* 0x080fe40002fc6670 */
[----:B------:R-:W-:Y:S02]  /*0b50*/  ISETP.GE.OR P0, PT, R0, R73, P5 ;  /* 0x000000490000720c */ /* 0x000fe40002f06670 */
[----:B------:R-:W-:Y:S02]  /*0b60*/  LEA.HI.X.SX32 R4, R4, RZ, 0x1, P1 ;  /* 0x000000ff04047211 */ /* 0x000fe400008f0eff */
[----:B------:R-:W-:Y:S02]  /*0b70*/  LEA R6, P1, R7, R8, 0x2 ;  /* 0x0000000807067211 */ /* 0x000fe400078210ff */
[----:B------:R-:W-:Y:S02]  /*0b80*/  ISETP.NE.AND P4, PT, R5, RZ, PT ;  /* 0x000000ff0500720c */ /* 0x000fe40003f85270 */
[----:B------:R-:W-:-:S02]  /*0b90*/  LEA.HI.X R7, R7, R9, R4, 0x2, P1 ;  /* 0x0000000907077211 */ /* 0x000fc400008f1404 */
[-C--:B------:R-:W-:Y:S01]  /*0ba0*/  ISETP.GE.OR P2, PT, R0, R73.reuse, P4 ;  /* 0x000000490000720c */ /* 0x080fe20002746670 */
[C---:B------:R-:W-:Y:S01]  /*0bb0*/  VIADD R0, R208.reuse, 0x30 ;  /* 0x00000030d0007836 */ /* 0x040fe20000000000 */
[-C--:B------:R-:W-:Y:S01]  /*0bc0*/  ISETP.GE.OR P3, PT, R208, R73.reuse, P4 ;  /* 0x00000049d000720c */ /* 0x080fe20002766670 */
[----:B------:R-:W-:Y:S01]  /*0bd0*/  @!P6 ST.E.128 desc[UR4][R6.64], RZ ;  /* 0x000000ff0600e985 */ /* 0x000fe2000c101d04 */
[CC--:B------:R-:W-:Y:S02]  /*0be0*/  ISETP.GE.OR P1, PT, R2.reuse, R73.reuse, P4 ;  /* 0x000000490200720c */ /* 0x0c0fe40002726670 */
[-C--:B------:R-:W-:Y:S01]  /*0bf0*/  ISETP.GE.OR P6, PT, R2, R73.reuse, P5 ;  /* 0x000000490200720c */ /* 0x080fe20002fc6670 */
[----:B------:R-:W-:Y:S01]  /*0c00*/  @!P0 ST.E.128 desc[UR4][R6.64+0x800], RZ ;  /* 0x000800ff06008985 */ /* 0x000fe2000c101d04 */
[----:B------:R-:W-:Y:S02]  /*0c10*/  IADD3 R5, P0, PT, R3, R208, RZ ;  /* 0x000000d003057210 */ /* 0x000fe40007f1e0ff */
[----:B------:R-:W-:-:S02]  /*0c20*/  ISETP.GE.OR P5, PT, R0, R73, P5 ;  /* 0x000000490000720c */ /* 0x000fc40002fa6670 */
[----:B------:R-:W-:Y:S02]  /*0c30*/  ISETP.GE.OR P4, PT, R0, R73, P4 ;  /* 0x000000490000720c */ /* 0x000fe40002786670 */
[----:B------:R-:W-:Y:S01]  /*0c40*/  LEA.HI.X.SX32 R3, R3, RZ, 0x1, P0 ;  /* 0x000000ff03037211 */ /* 0x000fe200000f0eff */
[----:B------:R-:W-:Y:S01]  /*0c50*/  @!P3 IMAD.MOV.U32 R4, RZ, RZ, -0x800000 ;  /* 0xff800000ff04b424 */ /* 0x000fe200078e00ff */
        /* <DEDUP_REMOVED lines=9> */
[----:B-1----:R-:W-:Y:S05]  /*0cf0*/  @P4 RET.REL.NODEC R222 `(_ZN5flash24flash_fwd_splitkv_kernelI23Flash_fwd_kernel_traitsILi32ELi64ELi256ELi4ELb0ELb0EN7cutlass6half_tE19Flash_kernel_traitsILi32ELi64ELi256ELi4ES3_EELb0ELb1ELb0ELb0ELb0ELb0ELb1ELb1EEEvNS_16Flash_fwd_paramsE) ;  /* 0xfffffff0dec04950 */ /* 0x002fea0003c3ffff */
[----:B------:R-:W-:Y:S02]  /*0d00*/  MOV R3, 0xff800000 ;  /* 0xff80000000037802 */ /* 0x000fe40000000f00 */
[----:B------:R-:W-:-:S03]  /*0d10*/  MOV R223, 0x0 ;  /* 0x0000000000df7802 */ /* 0x000fc60000000f00 */
[----:B------:R1:W-:Y:S02]  /*0d20*/  ST.E desc[UR4][R8.64+0xc0], R3 ;  /* 0x0000c00308007985 */ /* 0x0003e4000c101904 */
[----:B-1----:R-:W-:Y:S05]  /*0d30*/  RET.REL.NODEC R222 `(_ZN5flash24flash_fwd_splitkv_kernelI23Flash_fwd_kernel_traitsILi32ELi64ELi256ELi4ELb0ELb0EN7cutlass6half_tE19Flash_kernel_traitsILi32ELi64ELi256ELi4ES3_EELb0ELb1ELb0ELb0ELb0ELb0ELb1ELb1EEEvNS_16Flash_fwd_paramsE) ;  /* 0xfffffff0deb07950 */ /* 0x002fea0003c3ffff */
.L_x_2266:
        /* <DEDUP_REMOVED lines=44> */
[----:B------:R-:W-:Y:S01]  /*1000*/  @P0 IADD3 R6, PT, PT, R6, 0x1, RZ ;  /* 0x0000000106060810 */ /* 0x000fe20007ffe0ff */
[----:B------:R-:W-:Y:S01]  /*1010*/  IMAD.IADD R229, R15, 0x1, R0 ;  /* 0x000000010fe57824 */ /* 0x000fe200078e0200 */
[----:B------:R-:W-:-:S04]  /*1020*/  LEA R228, P0, R14, R230, 0x2 ;  /* 0x000000e60ee47211 */ /* 0x000fc800078010ff */
[----:B------:R-:W-:Y:S02]  /*1030*/  @!P1 IADD3 R6, PT, PT, -R6, RZ, RZ ;  /* 0x000000ff06069210 */ /* 0x000fe40007ffe1ff */
[----:B------:R-:W-:Y:S02]  /*1040*/  LEA.HI.X R229, R14, R231, R229, 0x2, P0 ;  /* 0x000000e70ee57211 */ /* 0x000fe400000f14e5 */
[----:B------:R-:W-:Y:S01]  /*1050*/  @!P2 LOP3.LUT R6, RZ, R8, RZ, 0x33, !PT ;  /* 0x00000008ff06a212 */ /* 0x000fe200078e33ff */
[----:B------:R-:W3:Y:S04]  /*1060*/  LD.E.64 R14, desc[UR4][R148.64+0x28] ;  /* 0x00002804940e7980 */ /* 0x000ee8000c101b00 */
        /* <DEDUP_REMOVED lines=8> */
[----:B------:R-:W-:Y:S02]  /*10f0*/  IABS R4, UR11 ;  /* 0x0000000b00047c13 */ /* 0x000fe40008000000 */
        /* <DEDUP_REMOVED lines=10> */
[----:B------:R-:W-:Y:S01]  /*11a0*/  LOP3.LUT R5, R11, UR11, RZ, 0x3c, !PT ;  /* 0x0000000b0b057c12 */ /* 0x000fe2000f8e3cff */
        /* <DEDUP_REMOVED lines=12> */
[----:B--2---:R-:W-:Y:S01]  /*1270*/  IMAD R13, R17, R5, RZ ;  /* 0x00000005110d7224 */ /* 0x004fe200078e02ff */
        /* <DEDUP_REMOVED lines=17> */
.L_x_2268:
        /* <DEDUP_REMOVED lines=9> */
[----:B------:R-:W-:-:S02]  /*1420*/  IABS R4, UR11 ;  /* 0x0000000b00047c13 */ /* 0x000fc40008000000 */
        /* <DEDUP_REMOVED lines=14> */
[-C--:B--2---:R-:W-:Y:S01]  /*1510*/  @!P2 IMAD R5, R215, R10.reuse, RZ ;  /* 0x0000000ad705a224 */ /* 0x084fe200078e02ff */
[----:B------:R-:W-:Y:S01]  /*1520*/  @!P2 SHF.R.S32.HI R0, RZ, 0x1f, R10 ;  /* 0x0000001fff00a819 */ /* 0x000fe2000001140a */
[----:B------:R-:W-:-:S04]  /*1530*/  @!P2 IMAD.WIDE.U32 R20, R214, R10, RZ ;  /* 0x0000000ad614a225 */ /* 0x000fc800078e00ff */
[----:B------:R-:W-:-:S06]  /*1540*/  @!P2 IMAD R0, R0, R214, R5 ;  /* 0x000000d60000a224 */ /* 0x000fcc00078e0205 */
[----:B------:R-:W-:Y:S02]  /*1550*/  @!P1 IADD3 R3, PT, PT, R3, -R2, RZ ;  /* 0x8000000203039210 */ /* 0x000fe40007ffe0ff */
[----:B------:R-:W-:Y:S02]  /*1560*/  @!P2 IADD3 R21, PT, PT, R21, R0, RZ ;  /* 0x000000001515a210 */ /* 0x000fe40007ffe0ff */
[----:B------:R-:W-:Y:S01]  /*1570*/  ISETP.GE.U32.AND P5, PT, R3, R2, PT ;  /* 0x000000020300720c */ /* 0x000fe20003fa6070 */
[----:B---3-5:R-:W-:Y:S01]  /*1580*/  @!P2 IMAD R5, R19, R8, RZ ;  /* 0x000000081305a224 */ /* 0x028fe200078e02ff */
[----:B------:R-:W-:Y:S02]  /*1590*/  @!P2 SHF.R.S32.HI R0, RZ, 0x1f, R8 ;  /* 0x0000001fff00a819 */ /* 0x000fe40000011408 */
[C---:B------:R-:W-:Y:S01]  /*15a0*/  LOP3.LUT R2, R11.reuse, UR11, RZ, 0x3c, !PT ;  /* 0x0000000b0b027c12 */ /* 0x040fe2000f8e3cff */
[----:B------:R-:W-:Y:S01]  /*15b0*/  @P2 IMAD.IADD R4, R10, 0x1, R13 ;  /* 0x000000010a042824 */ /* 0x000fe200078e020d */
[----:B------:R-:W-:Y:S01]  /*15c0*/  ISETP.NE.AND P3, PT, R11, RZ, PT ;  /* 0x000000ff0b00720c */ /* 0x000fe20003f65270 */
[----:B------:R-:W-:Y:S01]  /*15d0*/  @!P2 IMAD R5, R18, R0, R5 ;  /* 0x000000001205a224 */ /* 0x000fe200078e0205 */
[----:B------:R-:W-:Y:S01]  /*15e0*/  ISETP.GE.AND P0, PT, R2, RZ, PT ;  /* 0x000000ff0200720c */ /* 0x000fe20003f06270 */
[----:B------:R-:W-:Y:S01]  /*15f0*/  @!P2 IMAD.WIDE.U32 R20, R18, R8, R20 ;  /* 0x000000081214a225 */ /* 0x000fe200078e0014 */
[----:B------:R-:W-:-:S03]  /*1600*/  LEA R7, R58, 0xffffff00, 0x8 ;  /* 0xffffff003a077811 */ /* 0x000fc600078e40ff */
[-C--:B------:R-:W-:Y:S02]  /*1610*/  @P2 IMAD R0, R215, R4.reuse, RZ ;  /* 0x00000004d7002224 */ /* 0x080fe400078e02ff */
[----:B------:R-:W-:Y:S01]  /*1620*/  @P2 IMAD.WIDE.U32 R18, R214, R4, RZ ;  /* 0x00000004d6122225 */ /* 0x000fe200078e00ff */
[----:B------:R-:W-:-:S03]  /*1630*/  @!P2 IADD3 R5, PT, PT, R21, R5, RZ ;  /* 0x000000051505a210 */ /* 0x000fc60007ffe0ff */
[----:B------:R-:W-:Y:S01]  /*1640*/  @!P1 VIADD R6, R6, 0x1 ;  /* 0x0000000106069836 */ /* 0x000fe20000000000 */
[----:B------:R-:W-:Y:S01]  /*1650*/  @P2 IADD3 R5, PT, PT, R19, R0, RZ ;  /* 0x0000000013052210 */ /* 0x000fe20007ffe0ff */
[----:B------:R-:W-:Y:S01]  /*1660*/  @!P2 IMAD.MOV.U32 R4, RZ, RZ, R20 ;  /* 0x000000ffff04a224 */ /* 0x000fe200078e0014 */
[----:B------:R-:W-:Y:S01]  /*1670*/  @P2 MOV R4, R18 ;  /* 0x0000001200042202 */ /* 0x000fe20000000f00 */
[----:B------:R-:W-:Y:S01]  /*1680*/  IMAD R2, R215, R7, RZ ;  /* 0x00000007d7027224 */ /* 0x000fe200078e02ff */
[----:B------:R-:W-:Y:S01]  /*1690*/  SHF.R.S32.HI R9, RZ, 0x1f, R7 ;  /* 0x0000001fff097819 */ /* 0x000fe20000011407 */
[----:B------:R-:W-:Y:S01]  /*16a0*/  @!P2 IMAD R0, R217, R10, RZ ;  /* 0x0000000ad900a224 */ /* 0x000fe200078e02ff */
[----:B------:R-:W-:Y:S02]  /*16b0*/  @!P2 SHF.R.S32.HI R3, RZ, 0x1f, R10 ;  /* 0x0000001fff03a819 */ /* 0x000fe4000001140a */
[----:B------:R-:W-:Y:S01]  /*16c0*/  @P5 IADD3 R6, PT, PT, R6, 0x1, RZ ;  /* 0x0000000106065810 */ /* 0x000fe20007ffe0ff */
[----:B------:R-:W-:-:S02]  /*16d0*/  IMAD R2, R9, R214, R2 ;  /* 0x000000d609027224 */ /* 0x000fc400078e0202 */
[----:B------:R-:W-:-:S04]  /*16e0*/  IMAD.WIDE.U32 R18, R214, R7, R4 ;  /* 0x00000007d6127225 */ /* 0x000fc800078e0004 */
[----:B------:R-:W-:Y:S02]  /*16f0*/  @!P2 IMAD R0, R3, R216, R0 ;  /* 0x000000d80300a224 */ /* 0x000fe400078e0200 */
[----:B------:R-:W-:-:S04]  /*1700*/  @!P2 IMAD.WIDE.U32 R4, R216, R10, RZ ;  /* 0x0000000ad804a225 */ /* 0x000fc800078e00ff */
[----:B------:R-:W-:Y:S01]  /*1710*/  @!P0 IMAD.MOV R6, RZ, RZ, -R6 ;  /* 0x000000ffff068224 */ /* 0x000fe200078e0a06 */
[----:B------:R-:W-:Y:S02]  /*1720*/  @!P3 LOP3.LUT R6, RZ, R11, RZ, 0x33, !PT ;  /* 0x0000000bff06b212 */ /* 0x000fe400078e33ff */
[----:B------:R-:W-:Y:S01]  /*1730*/  IADD3 R19, PT, PT, R19, R2, RZ ;  /* 0x0000000213137210 */ /* 0x000fe20007ffe0ff */
[----:B------:R-:W-:Y:S01]  /*1740*/  @!P2 IMAD.MOV.U32 R20, RZ, RZ, R4 ;  /* 0x000000ffff14a224 */ /* 0x000fe200078e0004 */
[----:B------:R-:W-:Y:S01]  /*1750*/  @!P2 IADD3 R21, PT, PT, R5, R0, RZ ;  /* 0x000000000515a210 */ /* 0x000fe20007ffe0ff */
[----:B----4-:R-:W-:Y:S01]  /*1760*/  @!P2 IMAD R0, R17, R8, RZ ;  /* 0x000000081100a224 */ /* 0x010fe200078e02ff */
[----:B------:R-:W-:Y:S01]  /*1770*/  @!P2 SHF.R.S32.HI R3, RZ, 0x1f, R8 ;  /* 0x0000001fff03a819 */ /* 0x000fe20000011408 */
[----:B------:R-:W-:Y:S01]  /*1780*/  IMAD R5, R15, R6, RZ ;  /* 0x000000060f057224 */ /* 0x000fe200078e02ff */
[----:B------:R-:W-:Y:S02]  /*1790*/  SHF.R.S32.HI R2, RZ, 0x1f, R6 ;  /* 0x0000001fff027819 */ /* 0x000fe40000011406 */
[----:B------:R-:W-:Y:S01]  /*17a0*/  @P2 IADD3 R10, PT, PT, R10, R13, RZ ;  /* 0x0000000d0a0a2210 */ /* 0x000fe20007ffe0ff */
[----:B------:R-:W-:-:S02]  /*17b0*/  @!P2 IMAD R0, R16, R3, R0 ;  /* 0x000000031000a224 */ /* 0x000fc400078e0200 */
[----:B------:R-:W-:-:S04]  /*17c0*/  @!P2 IMAD.WIDE.U32 R20, R16, R8, R20 ;  /* 0x000000081014a225 */ /* 0x000fc800078e0014 */
[----:B------:R-:W-:-:S04]  /*17d0*/  IMAD.WIDE.U32 R18, R14, R6, R18 ;  /* 0x000000060e127225 */ /* 0x000fc800078e0012 */
[----:B------:R-:W-:Y:S02]  /*17e0*/  IMAD R5, R14, R2, R5 ;  /* 0x000000020e057224 */ /* 0x000fe400078e0205 */
[-C--:B------:R-:W-:Y:S02]  /*17f0*/  @P2 IMAD R2, R217, R10.reuse, RZ ;  /* 0x0000000ad9022224 */ /* 0x080fe400078e02ff */
[----:B------:R-:W-:Y:S01]  /*1800*/  @P2 IMAD.WIDE.U32 R14, R216, R10, RZ ;  /* 0x0000000ad80e2225 */ /* 0x000fe200078e00ff */
[----:B------:R-:W-:Y:S02]  /*1810*/  @!P2 IADD3 R6, PT, PT, R21, R0, RZ ;  /* 0x000000001506a210 */ /* 0x000fe40007ffe0ff */
[----:B------:R-:W-:Y:S01]  /*1820*/  MOV R8, R18 ;  /* 0x0000001200087202 */ /* 0x000fe20000000f00 */
[----:B------:R-:W-:Y:S01]  /*1830*/  IMAD.IADD R4, R19, 0x1, R5 ;  /* 0x0000000113047824 */ /* 0x000fe200078e0205 */
[----:B------:R-:W-:Y:S02]  /*1840*/  @P2 IADD3 R6, PT, PT, R15, R2, RZ ;  /* 0x000000020f062210 */ /* 0x000fe40007ffe0ff */
[----:B------:R-:W-:-:S02]  /*1850*/  @P2 MOV R20, R14 ;  /* 0x0000000e00142202 */ /* 0x000fc40000000f00 */
.L_x_2269:
[----:B------:R-:W-:Y:S05]  /*1860*/  BSYNC.RECONVERGENT B0 ;  /* 0x0000000000007941 */ /* 0x000fea0003800200 */
.L_x_2267:
[----:B------:R-:W-:Y:S01]  /*1870*/  ISETP.NE.AND P0, PT, R12, -0x1, PT ;  /* 0xffffffff0c00780c */ /* 0x000fe20003f05270 */
[----:B------:R-:W2:Y:S04]  /*1880*/  LD.E.64 R22, desc[UR4][R148.64+0x30] ;  /* 0x0000300494167980 */ /* 0x000ea8000c101b00 */
[----:B------:R-:W3:Y:S04]  /*1890*/  LD.E.64 R24, desc[UR4][R148.64+0x48] ;  /* 0x0000480494187980 */ /* 0x000ee8000c101b00 */
[----:B------:R-:W4:Y:S04]  /*18a0*/  LD.E.64 R2, desc[UR4][R148.64] ;  /* 0x0000000494027980 */ /* 0x000f28000c101b00 */
[----:B------:R-:W2:Y:S04]  /*18b0*/  @!P0 LD.E.64 R28, desc[UR4][R148.64+0x18] ;  /* 0x00001804941c8980 */ /* 0x000ea8000c101b00 */
[----:B------:R-:W4:Y:S04]  /*18c0*/  LD.E.64 R16, desc[UR4][R148.64+0x10] ;  /* 0x0000100494107980 */ /* 0x000f28000c101b00 */
[----:B------:R-:W4:Y:S04]  /*18d0*/  LD.E.64 R18, desc[UR4][R148.64+0x8] ;  /* 0x0000080494127980 */ /* 0x000f28000c101b00 */
[----:B------:R-:W4:Y:S04]  /*18e0*/  LD.E R13, desc[UR4][R148.64+0xd0] ;  /* 0x0000d004940d7980 */ /* 0x000f28000c101900 */
[----:B------:R1:W5:Y:S01]  /*18f0*/  LD.E R225, desc[UR4][R148.64+0xc0] ;  /* 0x0000c00494e17980 */ /* 0x000362000c101900 */
[----:B------:R-:W-:-:S04]  /*1900*/  IABS R10, R11 ;  /* 0x0000000b000a7213 */ /* 0x000fc80000000000 */
[----:B------:R-:W1:Y:S08]  /*1910*/  I2F.RP R30, R10 ;  /* 0x0000000a001e7306 */ /* 0x000e700000209400 */
[----:B-1----:R-:W1:Y:S02]  /*1920*/  MUFU.RCP R21, R30 ;  /* 0x0000001e00157308 */ /* 0x002e640000001000 */
[----:B-1----:R-:W-:-:S06]  /*1930*/  VIADD R21, R21, 0xffffffe ;  /* 0x0ffffffe15157836 */ /* 0x002fcc0000000000 */
[----:B------:R-:W1:Y:S01]  /*1940*/  F2I.FTZ.U32.TRUNC.NTZ R33, R21 ;  /* 0x0000001500217305 */ /* 0x000e62000021f000 */
[----:B------:R-:W-:Y:S01]  /*1950*/  IMAD.MOV.U32 R32, RZ, RZ, RZ ;  /* 0x000000ffff207224 */ /* 0x000fe200078e00ff */
[----:B------:R-:W-:Y:S02]  /*1960*/  IABS R5, UR11 ;  /* 0x0000000b00057c13 */ /* 0x000fe40008000000 */
[----:B-1----:R-:W-:-:S05]  /*1970*/  IADD3 R0, PT, PT, RZ, -R33, RZ ;  /* 0x80000021ff007210 */ /* 0x002fca0007ffe0ff */
        /* <DEDUP_REMOVED lines=11> */
[----:B------:R-:W-:Y:S01]  /*1a30*/  IMAD.SHL.U32 R224, R208, 0x8, RZ ;  /* 0x00000008d0e07824 */ /* 0x000fe200078e00ff */
[C---:B------:R-:W-:Y:S01]  /*1a40*/  LOP3.LUT R0, R11.reuse, UR11, RZ, 0x3c, !PT ;  /* 0x0000000b0b007c12 */ /* 0x040fe2000f8e3cff */
[----:B------:R-:W-:Y:S01]  /*1a50*/  @!P1 VIADD R14, R14, 0x1 ;  /* 0x000000010e0e9836 */ /* 0x000fe20000000000 */
[----:B------:R-:W-:Y:S02]  /*1a60*/  ISETP.NE.AND P3, PT, R11, RZ, PT ;  /* 0x000000ff0b00720c */ /* 0x000fe40003f65270 */
[----:B------:R-:W-:Y:S02]  /*1a70*/  ISETP.GE.AND P2, PT, R0, RZ, PT ;  /* 0x000000ff0000720c */ /* 0x000fe40003f46270 */
[----:B------:R-:W-:Y:S01]  /*1a80*/  LOP3.LUT R10, R224, 0x18, RZ, 0xc0, !PT ;  /* 0x00000018e00a7812 */ /* 0x000fe200078ec0ff */
[----:B-----5:R-:W-:-:S03]  /*1a90*/  IMAD R0, R9, R216, RZ ;  /* 0x000000d809007224 */ /* 0x020fc600078e02ff */
[----:B------:R-:W-:Y:S02]  /*1aa0*/  IADD3 R20, P1, PT, R10, R20, RZ ;  /* 0x000000140a147210 */ /* 0x000fe40007f3e0ff */
[----:B------:R-:W-:Y:S02]  /*1ab0*/  @P4 IADD3 R14, PT, PT, R14, 0x1, RZ ;  /* 0x000000010e0e4810 */ /* 0x000fe40007ffe0ff */
[----:B------:R-:W-:-:S03]  /*1ac0*/  IADD3.X R21, PT, PT, RZ, R6, RZ, P1, !PT ;  /* 0x00000006ff157210 */ /* 0x000fc60000ffe4ff */
[----:B------:R-:W-:Y:S02]  /*1ad0*/  IMAD.MOV.U32 R6, RZ, RZ, R14 ;  /* 0x000000ffff067224 */ /* 0x000fe400078e000e */
[C---:B------:R-:W-:Y:S02]  /*1ae0*/  IMAD R0, R7.reuse, R217, R0 ;  /* 0x000000d907007224 */ /* 0x040fe400078e0200 */
[----:B------:R-:W-:Y:S01]  /*1af0*/  @!P2 IMAD.MOV R6, RZ, RZ, -R6 ;  /* 0x000000ffff06a224 */ /* 0x000fe200078e0a06 */
[----:B------:R-:W-:Y:S01]  /*1b00*/  @!P3 LOP3.LUT R6, RZ, R11, RZ, 0x33, !PT ;  /* 0x0000000bff06b212 */ /* 0x000fe200078e33ff */
[----:B------:R-:W-:Y:S01]  /*1b10*/  IMAD.WIDE.U32 R20, R7, R216, R20 ;  /* 0x000000d807147225 */ /* 0x000fe200078e0014 */
[----:B------:R-:W-:-:S03]  /*1b20*/  USHF.R.S32.HI UR6, URZ, 0x1f, UR11 ;  /* 0x0000001fff067899 */ /* 0x000fc6000801140b */
[----:B------:R-:W-:Y:S01]  /*1b30*/  IMAD.IADD R21, R21, 0x1, R0 ;  /* 0x0000000115157824 */ /* 0x000fe200078e0200 */
[----:B------:R-:W-:Y:S01]  /*1b40*/  SHF.R.S32.HI R0, RZ, 0x1f, R6 ;  /* 0x0000001fff007819 */ /* 0x000fe20000011406 */
[----:B------:R-:W-:Y:S01]  /*1b50*/  IMAD R7, R27, R6, RZ ;  /* 0x000000061b077224 */ /* 0x000fe200078e02ff */
[----:B------:R-:W-:Y:S01]  /*1b60*/  SHF.R.U32.HI R128, RZ, 0x2, R208 ;  /* 0x00000002ff807819 */ /* 0x000fe200000116d0 */
[----:B------:R-:W-:-:S04]  /*1b70*/  IMAD.WIDE.U32 R20, R6, R26, R20 ;  /* 0x0000001a06147225 */ /* 0x000fc800078e0014 */
[----:B------:R-:W-:Y:S02]  /*1b80*/  IMAD R7, R0, R26, R7 ;  /* 0x0000001a00077224 */ /* 0x000fe400078e0207 */
[----:B------:R-:W-:Y:S01]  /*1b90*/  IMAD.MOV.U32 R129, RZ, RZ, RZ ;  /* 0x000000ffff817224 */ /* 0x000fe200078e00ff */
[----:B------:R-:W1:Y:S01]  /*1ba0*/  S2R R59, SR_CgaCtaId ;  /* 0x00000000003b7919 */ /* 0x000e620000008800 */
[----:B------:R-:W-:Y:S01]  /*1bb0*/  IMAD.IADD R21, R21, 0x1, R7 ;  /* 0x0000000115157824 */ /* 0x000fe200078e0207 */
[----:B------:R-:W-:Y:S01]  /*1bc0*/  SHF.R.S32.HI R7, RZ, 0x1f, R70 ;  /* 0x0000001fff077819 */ /* 0x000fe20000011446 */
[----:B------:R-:W-:-:S03]  /*1bd0*/  IMAD R221, R217, R128, RZ ;  /* 0x00000080d9dd7224 */ /* 0x000fc600078e02ff */
[----:B------:R-:W-:Y:S01]  /*1be0*/  LEA.HI R7, R7, R70, RZ, 0x8 ;  /* 0x0000004607077211 */ /* 0x000fe200078f40ff */
[----:B------:R-:W-:-:S04]  /*1bf0*/  IMAD.WIDE.U32 R20, R128, R216, R20 ;  /* 0x000000d880147225 */ /* 0x000fc800078e0014 */
[----:B------:R-:W-:Y:S01]  /*1c00*/  IMAD.IADD R221, R21, 0x1, R221 ;  /* 0x0000000115dd7824 */ /* 0x000fe200078e02dd */
[----:B------:R-:W-:Y:S01]  /*1c10*/  LOP3.LUT R177, R224, 0x1f20, RZ, 0xc0, !PT ;  /* 0x00001f20e0b17812 */ /* 0x000fe200078ec0ff */
[----:B------:R-:W-:Y:S01]  /*1c20*/  IMAD R219, R215, R128, RZ ;  /* 0x00000080d7db7224 */ /* 0x000fe200078e02ff */
[----:B------:R-:W-:Y:S01]  /*1c30*/  SHF.L.U32 R60, R208, 0x2, RZ ;  /* 0x00000002d03c7819 */ /* 0x000fe200000006ff */
[----:B------:R-:W-:Y:S01]  /*1c40*/  IMAD.SHL.U32 R61, R58, 0x100, RZ ;  /* 0x000001003a3d7824 */ /* 0x000fe200078e00ff */
[C---:B------:R-:W-:Y:S01]  /*1c50*/  SHF.L.U64.HI R67, R216.reuse, 0x5, R217 ;  /* 0x00000005d8437819 */ /* 0x040fe200000102d9 */
[----:B------:R-:W-:Y:S01]  /*1c60*/  IMAD.SHL.U32 R64, R216, 0x20, RZ ;  /* 0x00000020d8407824 */ /* 0x000fe200078e00ff */
[C---:B------:R-:W-:Y:S01]  /*1c70*/  SHF.L.U64.HI R65, R214.reuse, 0x5, R215 ;  /* 0x00000005d6417819 */ /* 0x040fe200000102d7 */
[----:B------:R-:W-:Y:S01]  /*1c80*/  VIADD R66, R61, 0xffffff00 ;  /* 0xffffff003d427836 */ /* 0x000fe20000000000 */
[----:B------:R-:W-:Y:S02]  /*1c90*/  SHF.L.U32 R62, R214, 0x5, RZ ;  /* 0x00000005d63e7819 */ /* 0x000fe400000006ff */
[----:B------:R-:W-:Y:S01]  /*1ca0*/  LOP3.LUT R72, R60, 0xc, RZ, 0xc0, !PT ;  /* 0x0000000c3c487812 */ /* 0x000fe200078ec0ff */
[----:B--2---:R-:W-:-:S02]  /*1cb0*/  @!P0 IMAD R5, R29, UR13, RZ ;  /* 0x0000000d1d058c24 */ /* 0x004fc4000f8e02ff */
[----:B------:R-:W-:-:S04]  /*1cc0*/  @!P0 IMAD.WIDE.U32 R28, R28, UR13, RZ ;  /* 0x0000000d1c1c8c25 */ /* 0x000fc8000f8e00ff */
[----:B------:R-:W-:Y:S02]  /*1cd0*/  @!P0 IMAD.IADD R5, R29, 0x1, R5 ;  /* 0x000000011d058824 */ /* 0x000fe400078e0205 */
[----:B------:R-:W-:Y:S02]  /*1ce0*/  @!P0 IMAD.MOV.U32 R9, RZ, RZ, R28 ;  /* 0x000000ffff098224 */ /* 0x000fe400078e001c */
[----:B------:R-:W-:-:S04]  /*1cf0*/  @P0 IMAD.WIDE.U32 R28, R22, R12, RZ ;  /* 0x0000000c161c0225 */ /* 0x000fc800078e00ff */
[----:B------:R-:W-:Y:S01]  /*1d00*/  @P0 IMAD R12, R23, R12, RZ ;  /* 0x0000000c170c0224 */ /* 0x000fe200078e02ff */
[----:B------:R-:W-:-:S03]  /*1d10*/  @P0 MOV R9, R28 ;  /* 0x0000001c00090202 */ /* 0x000fc60000000f00 */
[----:B------:R-:W-:Y:S01]  /*1d20*/  @P0 IMAD.IADD R5, R29, 0x1, R12 ;  /* 0x000000011d050824 */ /* 0x000fe200078e020c */
[----:B------:R-:W-:Y:S01]  /*1d30*/  IADD3 R28, P1, PT, R10, R9, RZ ;  /* 0x000000090a1c7210 */ /* 0x000fe20007f3e0ff */
[----:B---3--:R-:W-:-:S03]  /*1d40*/  IMAD R9, R25, UR11, RZ ;  /* 0x0000000b19097c24 */ /* 0x008fc6000f8e02ff */
[----:B------:R-:W-:Y:S01]  /*1d50*/  IADD3.X R29, PT, PT, RZ, R5, RZ, P1, !PT ;  /* 0x00000005ff1d7210 */ /* 0x000fe20000ffe4ff */
[C---:B------:R-:W-:Y:S01]  /*1d60*/  IMAD R9, R24.reuse, UR6, R9 ;  /* 0x0000000618097c24 */ /* 0x040fe2000f8e0209 */
[-C--:B------:R-:W-:Y:S01]  /*1d70*/  @!P0 MOV R27, R23.reuse ;  /* 0x00000017001b8202 */ /* 0x080fe20000000f00 */
[----:B------:R-:W-:Y:S02]  /*1d80*/  @!P0 IMAD.MOV.U32 R26, RZ, RZ, R22 ;  /* 0x000000ffff1a8224 */ /* 0x000fe400078e0016 */
[----:B------:R-:W-:Y:S01]  /*1d90*/  IMAD.WIDE.U32 R24, R24, UR11, R28 ;  /* 0x0000000b18187c25 */ /* 0x000fe2000f8e001c */
[----:B------:R-:W-:-:S03]  /*1da0*/  @P0 MOV R27, R23 ;  /* 0x00000017001b0202 */ /* 0x000fc60000000f00 */
[----:B------:R-:W-:Y:S01]  /*1db0*/  @P0 IMAD.MOV.U32 R26, RZ, RZ, R22 ;  /* 0x000000ffff1a0224 */ /* 0x000fe200078e0016 */
[----:B------:R-:W-:Y:S01]  /*1dc0*/  IADD3 R22, P0, PT, R10, R8, RZ ;  /* 0x000000080a167210 */ /* 0x000fe20007f1e0ff */
[----:B------:R-:W-:Y:S02]  /*1dd0*/  IMAD.IADD R25, R25, 0x1, R9 ;  /* 0x0000000119197824 */ /* 0x000fe400078e0209 */
[----:B------:R-:W-:-:S04]  /*1de0*/  IMAD.WIDE.U32 R8, R223, 0x40, R128 ;  /* 0x00000040df087825 */ /* 0x000fc800078e0080 */
[----:B------:R-:W-:-:S04]  /*1df0*/  IMAD R5, R9, R26, RZ ;  /* 0x0000001a09057224 */ /* 0x000fc800078e02ff */
[C---:B------:R-:W-:Y:S02]  /*1e00*/  IMAD R5, R8.reuse, R27, R5 ;  /* 0x0000001b08057224 */ /* 0x040fe400078e0205 */
[----:B------:R-:W-:-:S03]  /*1e10*/  IMAD.WIDE.U32 R8, R8, R26, R24 ;  /* 0x0000001a08087225 */ /* 0x000fc600078e0018 */
[----:B----4-:R-:W-:Y:S02]  /*1e20*/  LEA R130, P2, R8, R2, 0x1 ;  /* 0x0000000208827211 */ /* 0x010fe400078408ff */
[----:B------:R-:W-:Y:S01]  /*1e30*/  SHF.R.S32.HI R2, RZ, 0x8, R7 ;  /* 0x00000008ff027819 */ /* 0x000fe20000011407 */
[----:B------:R-:W-:Y:S01]  /*1e40*/  IMAD.X R23, RZ, RZ, R4, P0 ;  /* 0x000000ffff177224 */ /* 0x000fe200000e0604 */
[C---:B------:R-:W-:Y:S02]  /*1e50*/  LEA R220, P0, R20.reuse, R16, 0x1 ;  /* 0x0000001014dc7211 */ /* 0x040fe400078008ff */
[----:B------:R-:W-:Y:S02]  /*1e60*/  VIMNMX R69, PT, PT, R213, R2, !PT ;  /* 0x00000002d5457248 */ /* 0x000fe40007fe0100 */
[----:B------:R-:W-:Y:S02]  /*1e70*/  IADD3 R5, PT, PT, R9, R5, RZ ;  /* 0x0000000509057210 */ /* 0x000fe40007ffe0ff */
[----:B------:R-:W-:-:S02]  /*1e80*/  LEA.HI.X R221, R20, R17, R221, 0x1, P0 ;  /* 0x0000001114dd7211 */ /* 0x000fc400000f0cdd */
[----:B------:R-:W-:Y:S02]  /*1e90*/  ISETP.GT.AND P0, PT, R58, R69, PT ;  /* 0x000000453a00720c */ /* 0x000fe40003f04270 */
[----:B------:R-:W-:Y:S02]  /*1ea0*/  LEA.HI.X R131, R8, R3, R5, 0x1, P2 ;  /* 0x0000000308837211 */ /* 0x000fe400010f0c05 */
[----:B------:R-:W-:Y:S01]  /*1eb0*/  LOP3.LUT R3, R224, 0xc0, RZ, 0xc0, !PT ;  /* 0x000000c0e0037812 */ /* 0x000fe200078ec0ff */
[----:B------:R-:W-:Y:S01]  /*1ec0*/  IMAD.WIDE.U32 R22, R128, R214, R22 ;  /* 0x000000d680167225 */ /* 0x000fe200078e0016 */
[----:B------:R-:W-:Y:S02]  /*1ed0*/  MOV R12, 0x400 ;  /* 0x00000400000c7802 */ /* 0x000fe40000000f00 */
[----:B------:R-:W-:Y:S01]  /*1ee0*/  LOP3.LUT R2, R3, 0x18, R208, 0xf8, !PT ;  /* 0x0000001803027812 */ /* 0x000fe200078ef8d0 */
[----:B------:R-:W-:Y:S01]  /*1ef0*/  IMAD.IADD R219, R23, 0x1, R219 ;  /* 0x0000000117db7824 */ /* 0x000fe200078e02db */
[----:B-1----:R-:W-:-:S02]  /*1f00*/  LEA R59, R59, R12, 0x18 ;  /* 0x0000000c3b3b7211 */ /* 0x002fc400078ec0ff */
[----:B------:R-:W-:Y:S02]  /*1f10*/  LEA R218, P1, R22, R18, 0x1 ;  /* 0x0000001216da7211 */ /* 0x000fe400078208ff */
[----:B------:R-:W-:Y:S02]  /*1f20*/  LOP3.LUT R2, R177, R2, R10, 0xf6, !PT ;  /* 0x00000002b1027212 */ /* 0x000fe400078ef60a */
[C---:B------:R-:W-:Y:S02]  /*1f30*/  SHF.L.U64.HI R71, R26.reuse, 0x5, R27 ;  /* 0x000000051a477819 */ /* 0x040fe4000001021b */
[----:B------:R-:W-:Y:S02]  /*1f40*/  SHF.L.U32 R68, R26, 0x5, RZ ;  /* 0x000000051a447819 */ /* 0x000fe400000006ff */
[----:B------:R-:W-:Y:S02]  /*1f50*/  LEA.HI.X R219, R22, R19, R219, 0x1, P1 ;  /* 0x0000001316db7211 */ /* 0x000fe400008f0cdb */
[----:B------:R-:W-:-:S02]  /*1f60*/  LEA.HI R13, R13, R13, RZ, 0x1 ;  /* 0x0000000d0d0d7211 */ /* 0x000fc400078f08ff */
[----:B------:R-:W-:Y:S01]  /*1f70*/  LEA R57, R2, R59, 0x1 ;  /* 0x0000003b02397211 */ /* 0x000fe200078e08ff */
[----:B------:R-:W-:Y:S06]  /*1f80*/  @!P0 BRA `(.L_x_2270) ;  /* 0x0000006400dc8947 */ /* 0x000fec0003800000 */
[----:B------:R-:W2:Y:S04]  /*1f90*/  LD.E.64 R26, desc[UR4][R148.64+0x120] ;  /* 0x00012004941a7980 */ /* 0x000ea8000c101b00 */
[----:B------:R-:W3:Y:S04]  /*1fa0*/  LD.E.64 R8, desc[UR4][R148.64+0x118] ;  /* 0x0001180494087980 */ /* 0x000ee8000c101b00 */
[----:B------:R-:W4:Y:S04]  /*1fb0*/  LD.E.64 R134, desc[UR4][R148.64+0x128] ;  /* 0x0001280494867980 */ /* 0x000f28000c101b00 */
[----:B------:R-:W5:Y:S04]  /*1fc0*/  LD.E.64 R132, desc[UR4][R148.64+0x130] ;  /* 0x0001300494847980 */ /* 0x000f68000c101b00 */
[----:B------:R-:W4:Y:S04]  /*1fd0*/  LD.E.64 R20, desc[UR4][R148.64+0x140] ;  /* 0x0001400494147980 */ /* 0x000f28000c101b00 */
[----:B------:R-:W4:Y:S04]  /*1fe0*/  LD.E.64 R22, desc[UR4][R148.64+0x138] ;  /* 0x0001380494167980 */ /* 0x000f28000c101b00 */
[----:B------:R-:W4:Y:S04]  /*1ff0*/  LD.E.64 R18, desc[UR4][R148.64+0x110] ;  /* 0x0001100494127980 */ /* 0x000f28000c101b00 */
[----:B------:R-:W4:Y:S04]  /*2000*/  LD.E.64 R16, desc[UR4][R148.64+0x108] ;  /* 0x0001080494107980 */ /* 0x000f28000c101b00 */
[----:B------:R-:W4:Y:S04]  /*2010*/  LD.E.64 R4, desc[UR4][R148.64+0x150] ;  /* 0x0001500494047980 */ /* 0x000f28000c101b00 */
[----:B------:R-:W4:Y:S01]  /*2020*/  LD.E.64 R2, desc[UR4][R148.64+0x148] ;  /* 0x0001480494027980 */ /* 0x000f22000c101b00 */
[----:B------:R-:W-:Y:S01]  /*2030*/  IMAD.MOV.U32 R11, RZ, RZ, RZ ;  /* 0x000000ffff0b7224 */ /* 0x000fe200078e00ff */
[----:B------:R-:W-:-:S04]  /*2040*/  SHF.R.S32.HI R13, RZ, 0x1, R13 ;  /* 0x00000001ff0d7819 */ /* 0x000fc8000001140d */
        /* <DEDUP_REMOVED lines=12> */
[----:B------:R-:W-:Y:S01]  /*2110*/  VIADD R114, R128, 0xa0 ;  /* 0x000000a080727836 */ /* 0x000fe20000000000 */
[----:B------:R-:W-:Y:S01]  /*2120*/  IADD3 R103, PT, PT, R70, -R61, RZ ;  /* 0x8000003d46677210 */ /* 0x000fe20007ffe0ff */
[----:B------:R-:W-:Y:S01]  /*2130*/  VIADD R110, R128, 0xe0 ;  /* 0x000000e0806e7836 */ /* 0x000fe20000000000 */
[----:B------:R-:W-:Y:S01]  /*2140*/  MOV R102, R66 ;  /* 0x0000004200667202 */ /* 0x000fe20000000f00 */
[----:B------:R-:W-:Y:S01]  /*2150*/  IMAD.IADD R101, R63, 0x1, -R61 ;  /* 0x000000013f657824 */ /* 0x000fe200078e0a3d */
[----:B------:R-:W-:Y:S01]  /*2160*/  MOV R92, R218 ;  /* 0x000000da005c7202 */ /* 0x000fe20000000f00 */
[----:B------:R-:W-:Y:S01]  /*2170*/  IMAD.MOV.U32 R100, RZ, RZ, R58 ;  /* 0x000000ffff647224 */ /* 0x000fe200078e003a */
[----:B------:R-:W-:Y:S01]  /*2180*/  MOV R94, R220 ;  /* 0x000000dc005e7202 */ /* 0x000fe20000000f00 */
[----:B------:R-:W-:Y:S01]  /*2190*/  IMAD.MOV.U32 R93, RZ, RZ, R219 ;  /* 0x000000ffff5d7224 */ /* 0x000fe200078e00db */
[----:B------:R-:W-:Y:S01]  /*21a0*/  SHF.R.S32.HI R99, RZ, 0x1f, R124 ;  /* 0x0000001fff637819 */ /* 0x000fe2000001147c */
[----:B------:R-:W-:Y:S01]  /*21b0*/  IMAD.MOV.U32 R95, RZ, RZ, R221 ;  /* 0x000000ffff5f7224 */ /* 0x000fe200078e00dd */
[----:B------:R-:W-:-:S02]  /*21c0*/  SHF.R.S32.HI R98, RZ, 0x1f, R105 ;  /* 0x0000001fff627819 */ /* 0x000fc40000011469 */
[----:B------:R-:W-:Y:S02]  /*21d0*/  SHF.R.S32.HI R96, RZ, 0x1f, R109 ;  /* 0x0000001fff607819 */ /* 0x000fe4000001146d */
[----:B------:R-:W-:Y:S02]  /*21e0*/  SHF.R.S32.HI R84, RZ, 0x1f, R104 ;  /* 0x0000001fff547819 */ /* 0x000fe40000011468 */
[----:B------:R-:W-:Y:S02]  /*21f0*/  SHF.R.S32.HI R82, RZ, 0x1f, R108 ;  /* 0x0000001fff527819 */ /* 0x000fe4000001146c */
[----:B------:R-:W-:Y:S02]  /*2200*/  SHF.R.S32.HI R80, RZ, 0x1f, R107 ;  /* 0x0000001fff507819 */ /* 0x000fe4000001146b */
[----:B------:R-:W-:Y:S01]  /*2210*/  SHF.R.S32.HI R78, RZ, 0x1f, R106 ;  /* 0x0000001fff4e7819 */ /* 0x000fe2000001146a */
[----:B--2---:R-:W-:Y:S02]  /*2220*/  IMAD R7, R27, UR13, RZ ;  /* 0x0000000d1b077c24 */ /* 0x004fe4000f8e02ff */
[----:B------:R-:W-:-:S04]  /*2230*/  IMAD.WIDE.U32 R26, R26, UR13, R10 ;  /* 0x0000000d1a1a7c25 */ /* 0x000fc8000f8e000a */
[----:B------:R-:W-:Y:S02]  /*2240*/  IMAD.IADD R27, R27, 0x1, R7 ;  /* 0x000000011b1b7824 */ /* 0x000fe400078e0207 */
[----:B---3--:R-:W-:-:S04]  /*2250*/  IMAD.WIDE.U32 R24, R8, UR13, R10 ;  /* 0x0000000d08187c25 */ /* 0x008fc8000f8e000a */
[----:B------:R-:W-:Y:S01]  /*2260*/  IMAD R7, R9, UR13, RZ ;  /* 0x0000000d09077c24 */ /* 0x000fe2000f8e02ff */
[----:B------:R-:W-:Y:S01]  /*2270*/  SHF.R.S32.HI R8, RZ, 0x1f, R66 ;  /* 0x0000001fff087819 */ /* 0x000fe20000011442 */
[----:B-----5:R-:W-:-:S03]  /*2280*/  IMAD R9, R133, R66, RZ ;  /* 0x0000004285097224 */ /* 0x020fc600078e02ff */
[----:B------:R-:W-:Y:S01]  /*2290*/  IADD3 R25, PT, PT, R25, R7, RZ ;  /* 0x0000000719197210 */ /* 0x000fe20007ffe0ff */
[----:B----4-:R-:W-:Y:S02]  /*22a0*/  IMAD R7, R135, R66, RZ ;  /* 0x0000004287077224 */ /* 0x010fe400078e02ff */
[-C--:B------:R-:W-:Y:S02]  /*22b0*/  IMAD R9, R132, R8.reuse, R9 ;  /* 0x0000000884097224 */ /* 0x080fe400078e0209 */
[----:B------:R-:W-:Y:S02]  /*22c0*/  IMAD R7, R134, R8, R7 ;  /* 0x0000000886077224 */ /* 0x000fe400078e0207 */
[----:B------:R-:W-:-:S04]  /*22d0*/  IMAD.WIDE.U32 R24, R66, R134, R24 ;  /* 0x0000008642187225 */ /* 0x000fc800078e0018 */
[----:B------:R-:W-:Y:S01]  /*22e0*/  IMAD.WIDE.U32 R26, R66, R132, R26 ;  /* 0x00000084421a7225 */ /* 0x000fe200078e001a */
[----:B------:R-:W-:-:S03]  /*22f0*/  IADD3 R25, PT, PT, R25, R7, RZ ;  /* 0x0000000719197210 */ /* 0x000fc60007ffe0ff */
[----:B------:R-:W-:Y:S02]  /*2300*/  IMAD R21, R21, R6, RZ ;  /* 0x0000000615157224 */ /* 0x000fe400078e02ff */
[----:B------:R-:W-:Y:S02]  /*2310*/  IMAD.IADD R27, R27, 0x1, R9 ;  /* 0x000000011b1b7824 */ /* 0x000fe400078e0209 */
[----:B------:R-:W-:Y:S02]  /*2320*/  IMAD R7, R20, R0, R21 ;  /* 0x0000000014077224 */ /* 0x000fe400078e0215 */
[----:B------:R-:W-:-:S04]  /*2330*/  IMAD.WIDE.U32 R20, R6, R20, R26 ;  /* 0x0000001406147225 */ /* 0x000fc800078e001a */
[----:B------:R-:W-:Y:S02]  /*2340*/  IMAD R9, R23, R6, RZ ;  /* 0x0000000617097224 */ /* 0x000fe400078e02ff */
[----:B------:R-:W-:Y:S01]  /*2350*/  IMAD.WIDE.U32 R24, R6, R22, R24 ;  /* 0x0000001606187225 */ /* 0x000fe200078e0018 */
[----:B------:R-:W-:-:S03]  /*2360*/  IADD3 R23, PT, PT, R21, R7, RZ ;  /* 0x0000000715177210 */ /* 0x000fc60007ffe0ff */
[----:B------:R-:W-:Y:S01]  /*2370*/  IMAD.IADD R6, R66, 0x1, R15 ;  /* 0x0000000142067824 */ /* 0x000fe200078e020f */
[----:B------:R-:W-:Y:S01]  /*2380*/  IADD3 R15, P0, PT, -R70, R128, RZ ;  /* 0x00000080460f7210 */ /* 0x000fe20007f1e1ff */
[----:B------:R-:W-:Y:S01]  /*2390*/  IMAD R0, R22, R0, R9 ;  /* 0x0000000016007224 */ /* 0x000fe200078e0209 */
[----:B------:R-:W-:Y:S01]  /*23a0*/  SHF.R.S32.HI R9, RZ, 0x1f, R70 ;  /* 0x0000001fff097819 */ /* 0x000fe20000011446 */
[-C--:B------:R-:W-:Y:S02]  /*23b0*/  IMAD R21, R6, R13.reuse, RZ ;  /* 0x0000000d06157224 */ /* 0x080fe400078e02ff */
[----:B------:R-:W-:Y:S02]  /*23c0*/  IMAD R6, R128, R13, R72 ;  /* 0x0000000d80067224 */ /* 0x000fe400078e0248 */
[----:B------:R-:W-:Y:S01]  /*23d0*/  IMAD.X R9, RZ, RZ, ~R9, P0 ;  /* 0x000000ffff097224 */ /* 0x000fe200000e0e09 */
[----:B------:R-:W-:Y:S01]  /*23e0*/  SHF.R.S32.HI R91, RZ, 0x1f, R21 ;  /* 0x0000001fff5b7819 */ /* 0x000fe20000011415 */
[----:B------:R-:W-:Y:S01]  /*23f0*/  IMAD.IADD R25, R25, 0x1, R0 ;  /* 0x0000000119197824 */ /* 0x000fe200078e0200 */
[----:B------:R-:W-:-:S02]  /*2400*/  IADD3 R14, P0, PT, R21, R6, RZ ;  /* 0x00000006150e7210 */ /* 0x000fc40007f1e0ff */
[----:B------:R-:W-:Y:S01]  /*2410*/  IADD3 R0, PT, PT, R72, R6, RZ ;  /* 0x0000000648007210 */ /* 0x000fe20007ffe0ff */
[C---:B------:R-:W-:Y:S01]  /*2420*/  IMAD R87, R9.reuse, R132, RZ ;  /* 0x0000008409577224 */ /* 0x040fe200078e02ff */
[----:B------:R-:W-:Y:S01]  /*2430*/  MOV R22, R20 ;  /* 0x0000001400167202 */ /* 0x000fe20000000f00 */
[----:B------:R-:W-:Y:S01]  /*2440*/  IMAD R9, R9, R134, RZ ;  /* 0x0000008609097224 */ /* 0x000fe200078e02ff */
[----:B------:R-:W-:Y:S02]  /*2450*/  LEA.HI.X.SX32 R7, R6, R91, 0x1, P0 ;  /* 0x0000005b06077211 */ /* 0x000fe400000f0eff */
        /* <DEDUP_REMOVED lines=10> */
[----:B------:R-:W-:Y:S01]  /*2500*/  IMAD.IADD R9, R21, 0x1, R9 ;  /* 0x0000000115097824 */ /* 0x000fe200078e0209 */
[----:B------:R-:W-:Y:S02]  /*2510*/  LEA R12, P0, R20, R16, 0x1 ;  /* 0x00000010140c7211 */ /* 0x000fe400078008ff */
[----:B------:R-:W-:-:S02]  /*2520*/  SHF.L.U64.HI R91, R90, 0x1, R91 ;  /* 0x000000015a5b7819 */ /* 0x000fc4000001025b */
[----:B------:R-:W-:Y:S02]  /*2530*/  SHF.L.U32 R90, R90, 0x1, RZ ;  /* 0x000000015a5a7819 */ /* 0x000fe400000006ff */
[----:B------:R-:W-:Y:S01]  /*2540*/  LEA.HI.X R87, R22, R19, R87, 0x1, P1 ;  /* 0x0000001316577211 */ /* 0x000fe200008f0c57 */
[----:B------:R-:W-:Y:S01]  /*2550*/  IMAD R77, R135, 0xc0, RZ ;  /* 0x000000c0874d7824 */ /* 0x000fe200078e02ff */
[----:B------:R-:W-:Y:S01]  /*2560*/  LEA.HI.X R9, R20, R17, R9, 0x1, P0 ;  /* 0x0000001114097211 */ /* 0x000fe200000f0c09 */
[----:B------:R-:W-:Y:S01]  /*2570*/  IMAD.WIDE.U32 R136, R134, 0xc0, RZ ;  /* 0x000000c086887825 */ /* 0x000fe200078e00ff */
[C---:B------:R-:W-:Y:S02]  /*2580*/  IADD3 R50, P1, PT, R4.reuse, R14, RZ ;  /* 0x0000000e04327210 */ /* 0x040fe40007f3e0ff */
[----:B------:R-:W-:Y:S02]  /*2590*/  IADD3 R88, P3, PT, R4, R90, RZ ;  /* 0x0000005a04587210 */ /* 0x000fe40007f7e0ff */
[----:B------:R-:W-:-:S02]  /*25a0*/  IADD3 R14, P0, PT, R2, R14, RZ ;  /* 0x0000000e020e7210 */ /* 0x000fc40007f1e0ff */
[----:B------:R-:W-:Y:S01]  /*25b0*/  IADD3 R90, P2, PT, R2, R90, RZ ;  /* 0x0000005a025a7210 */ /* 0x000fe20007f5e0ff */
[C-C-:B------:R-:W-:Y:S01]  /*25c0*/  IMAD.X R51, R5.reuse, 0x1, R0.reuse, P1 ;  /* 0x0000000105337824 */ /* 0x140fe200008e0600 */
[-C--:B------:R-:W-:Y:S01]  /*25d0*/  IADD3.X R89, PT, PT, R5, R91.reuse, RZ, P3, !PT ;  /* 0x0000005b05597210 */ /* 0x080fe20001ffe4ff */
[C---:B------:R-:W-:Y:S01]  /*25e0*/  IMAD.X R15, R3.reuse, 0x1, R0, P0 ;  /* 0x00000001030f7824 */ /* 0x040fe200000e0600 */
[----:B------:R-:W-:Y:S01]  /*25f0*/  IADD3.X R91, PT, PT, R3, R91, RZ, P2, !PT ;  /* 0x0000005b035b7210 */ /* 0x000fe200017fe4ff */
[----:B------:R-:W-:Y:S01]  /*2600*/  IMAD.SHL.U32 R75, R132, 0x40, RZ ;  /* 0x00000040844b7824 */ /* 0x000fe200078e00ff */
[----:B------:R-:W-:Y:S01]  /*2610*/  ISETP.GE.AND P3, PT, R10, R225, PT ;  /* 0x000000e10a00720c */ /* 0x000fe20003f66270 */
[----:B------:R-:W-:Y:S01]  /*2620*/  IMAD.SHL.U32 R85, R134, 0x80, RZ ;  /* 0x0000008086557824 */ /* 0x000fe200078e00ff */
[----:B------:R-:W-:Y:S02]  /*2630*/  SHF.L.U64.HI R74, R132, 0x6, R133 ;  /* 0x00000006844a7819 */ /* 0x000fe40000010285 */
[----:B------:R-:W-:-:S02]  /*2640*/  SHF.L.U64.HI R79, R134, 0x6, R135 ;  /* 0x00000006864f7819 */ /* 0x000fc40000010287 */
[C---:B------:R-:W-:Y:S02]  /*2650*/  SHF.L.U32 R81, R134.reuse, 0x6, RZ ;  /* 0x0000000686517819 */ /* 0x040fe400000006ff */
[C-C-:B------:R-:W-:Y:S02]  /*2660*/  SHF.L.U64.HI R83, R134.reuse, 0x7, R135.reuse ;  /* 0x0000000786537819 */ /* 0x140fe40000010287 */
[C---:B------:R-:W-:Y:S02]  /*2670*/  SHF.L.U64.HI R76, R134.reuse, 0x5, R135 ;  /* 0x00000005864c7819 */ /* 0x040fe40000010287 */
[----:B------:R-:W-:Y:S02]  /*2680*/  SHF.L.U32 R97, R134, 0x5, RZ ;  /* 0x0000000586617819 */ /* 0x000fe400000006ff */
[----:B------:R-:W-:-:S07]  /*2690*/  IADD3 R77, PT, PT, R137, R77, RZ ;  /* 0x0000004d894d7210 */ /* 0x000fce0007ffe0ff */
.L_x_2309:
        /* <DEDUP_REMOVED lines=14> */
[----:B------:R-:W-:Y:S02]  /*2780*/  IADD3 R30, P0, PT, R86, R75, RZ ;  /* 0x0000004b561e7210 */ /* 0x000fe40007f1e0ff */
[----:B------:R-:W-:Y:S03]  /*2790*/  P2R R0, PR, RZ, 0x4 ;  /* 0x00000004ff007803 */ /* 0x000fe60000000000 */
[----:B----4-:R-:W2:Y:S01]  /*27a0*/  @!P5 LD.E.128 R20, desc[UR4][R86.64] ;  /* 0x000000045614d980 */ /* 0x010ea2000c101d00 */
[--C-:B------:R-:W-:Y:S01]  /*27b0*/  IMAD.X R31, R87, 0x1, R74.reuse, P0 ;  /* 0x00000001571f7824 */ /* 0x100fe200000e064a */
[C---:B------:R-:W-:Y:S04]  /*27c0*/  ISETP.GE.OR P0, PT, R120.reuse, R101, P3 ;  /* 0x000000657800720c */ /* 0x040fe80001f06670 */
[----:B------:R-:W-:Y:S04]  /*27d0*/  ISETP.LT.OR P4, PT, R120, R103, P0 ;  /* 0x000000677800720c */ /* 0x000fe80000781670 */
[----:B------:R-:W-:Y:S09]  /*27e0*/  P2R R2, PR, RZ, 0x10 ;  /* 0x00000010ff027803 */ /* 0x000ff20000000000 */
[----:B------:R-:W-:Y:S02]  /*27f0*/  @!P4 IADD3 R18, P0, PT, R30, R75, RZ ;  /* 0x0000004b1e12c210 */ /* 0x000fe40007f1e0ff */
[C---:B------:R-:W-:Y:S03]  /*2800*/  @!P4 LEA R36, P1, R216.reuse, R28, 0x6 ;  /* 0x0000001cd824c211 */ /* 0x040fe600078230ff */
[----:B------:R-:W-:Y:S01]  /*2810*/  @!P4 IMAD.X R19, R31, 0x1, R74, P0 ;  /* 0x000000011f13c824 */ /* 0x000fe200000e064a */
[----:B------:R-:W-:Y:S02]  /*2820*/  @!P4 LEA.HI.X R37, R216, R29, R217, 0x6, P1 ;  /* 0x0000001dd825c211 */ /* 0x000fe400008f34d9 */
[C---:B------:R-:W-:Y:S01]  /*2830*/  ISETP.GE.OR P0, PT, R118.reuse, R101, P3 ;  /* 0x000000657600720c */ /* 0x040fe20001f06670 */
        /* <DEDUP_REMOVED lines=40> */
[----:B------:R-:W-:Y:S02]  /*2ac0*/  @!P0 IMAD R16, R133, 0x180, RZ ;  /* 0x0000018085108824 */ /* 0x000fe400078e02ff */
[----:B------:R-:W-:Y:S04]  /*2ad0*/  @!P0 IMAD.WIDE.U32 R30, R132, 0x180, R30 ;  /* 0x00000180841e8825 */ /* 0x000fe800078e001e */
[----:B------:R-:W-:Y:S02]  /*2ae0*/  @!P0 IMAD.IADD R31, R31, 0x1, R16 ;  /* 0x000000011f1f8824 */ /* 0x000fe400078e0210 */
[C-C-:B--2---:R-:W-:Y:S04]  /*2af0*/  @!P1 IMAD.WIDE.U32 R24, R216.reuse, 0x140, R28.reuse ;  /* 0x00000140d8189825 */ /* 0x144fe800078e001c */
[----:B------:R-:W-:Y:S04]  /*2b00*/  @!P0 IMAD.WIDE.U32 R28, R216, 0x180, R28 ;  /* 0x00000180d81c8825 */ /* 0x000fe800078e001c */
[C---:B---3--:R-:W-:Y:S02]  /*2b10*/  @!P1 IMAD R18, R217.reuse, 0x140, RZ ;  /* 0x00000140d9129824 */ /* 0x048fe400078e02ff */
[----:B------:R-:W-:Y:S02]  /*2b20*/  @!P0 IMAD R19, R217, 0x180, RZ ;  /* 0x00000180d9138824 */ /* 0x000fe400078e02ff */
[----:B------:R-:W-:Y:S02]  /*2b30*/  @!P1 IMAD.IADD R25, R25, 0x1, R18 ;  /* 0x0000000119199824 */ /* 0x000fe400078e0212 */
[----:B------:R-:W-:Y:S01]  /*2b40*/  @!P0 IMAD.IADD R29, R29, 0x1, R19 ;  /* 0x000000011d1d8824 */ /* 0x000fe200078e0213 */
[----:B------:R-:W-:Y:S01]  /*2b50*/  IADD3 R19, P2, PT, RZ, -UR6, RZ ;  /* 0x80000006ff137c10 */ /* 0x000fe2000ff5e0ff */
        /* <DEDUP_REMOVED lines=77> */
.L_x_2272:
[----:B------:R-:W2:Y:S02]  /*3030*/  LD.E.U8 R0, desc[UR4][R148.64+0x1b3] ;  /* 0x0001b30494007980 */ /* 0x000ea4000c101100 */
[----:B--2---:R-:W-:Y:S11]  /*3040*/  ISETP.NE.AND P0, PT, R0, RZ, PT ;  /* 0x000000ff0000720c */ /* 0x004ff60003f05270 */
[----:B------:R-:W-:Y:S02]  /*3050*/  @!UPT UIADD3 URZ, UPT, UPT, URZ, URZ, URZ ;  /* 0x000000fffffff290 */ /* 0x000fe4000fffe0ff */
[----:B------:R-:W-:Y:S05]  /*3060*/  @!P0 BRA `(.L_x_2274) ;  /* 0x0000001c00c08947 */ /* 0x000fea0003800000 */
[----:B------:R-:W-:Y:S01]  /*3070*/  LEA R38, P0, R62, R92, 0x1 ;  /* 0x0000005c3e267211 */ /* 0x000fe200078008ff */
[----:B------:R-:W2:Y:S01]  /*3080*/  LD.E R3, desc[UR4][R148.64+0xc0] ;  /* 0x0000c00494037980 */ /* 0x000ea2000c101900 */
[C---:B------:R-:W-:Y:S01]  /*3090*/  LEA R40, P4, R97.reuse, R12, 0x1 ;  /* 0x0000000c61287211 */ /* 0x040fe200078808ff */
        /* <DEDUP_REMOVED lines=67> */
.L_x_2276:
[----:B------:R-:W-:Y:S05]  /*34d0*/  BSYNC.RECONVERGENT B0 ;  /* 0x0000000000007941 */ /* 0x000fea0003800200 */
.L_x_2275:
        /* <DEDUP_REMOVED lines=57> */
.L_x_2278:
[----:B------:R-:W-:Y:S05]  /*3870*/  BSYNC.RECONVERGENT B0 ;  /* 0x0000000000007941 */ /* 0x000fea0003800200 */
.L_x_2277:
        /* <DEDUP_REMOVED lines=57> */
.L_x_2280:
[----:B------:R-:W-:Y:S05]  /*3c10*/  BSYNC.RECONVERGENT B0 ;  /* 0x0000000000007941 */ /* 0x000fea0003800200 */
.L_x_2279:
        /* <DEDUP_REMOVED lines=58> */
.L_x_2282:
[----:B------:R-:W-:Y:S05]  /*3fc0*/  BSYNC.RECONVERGENT B0 ;  /* 0x0000000000007941 */ /* 0x000fea0003800200 */
.L_x_2281:
        /* <DEDUP_REMOVED lines=64> */
.L_x_2284:
[----:B------:R-:W-:Y:S05]  /*43d0*/  BSYNC.RECONVERGENT B0 ;  /* 0x0000000000007941 */ /* 0x000fea0003800200 */
.L_x_2283:
        /* <DEDUP_REMOVED lines=57> */
.L_x_2286:
[----:B------:R-:W-:Y:S05]  /*4770*/  BSYNC.RECONVERGENT B0 ;  /* 0x0000000000007941 */ /* 0x000fea0003800200 */
.L_x_2285:
        /* <DEDUP_REMOVED lines=59> */
.L_x_2288:
[----:B------:R-:W-:Y:S05]  /*4b30*/  BSYNC.RECONVERGENT B0 ;  /* 0x0000000000007941 */ /* 0x000fea0003800200 */
.L_x_2287:
        /* <DEDUP_REMOVED lines=59> */
.L_x_2290:
[----:B------:R-:W-:Y:S05]  /*4ef0*/  BSYNC.RECONVERGENT B0 ;  /* 0x0000000000007941 */ /* 0x000fea0003800200 */
.L_x_2289:
[----:B------:R-:W5:Y:S02]  /*4f00*/  LD.E R3, desc[UR4][R148.64+0xd0] ;  /* 0x0000d00494037980 */ /* 0x000f64000c101900 */
[----:B-----5:R-:W-:Y:S05]  /*4f10*/  IMAD.U32 R3, R3, -0x80, RZ ;  /* 0xffffff8003037824 */ /* 0x020fea00078e00ff */
[C---:B------:R-:W-:Y:S02]  /*4f20*/  LEA R14, P1, R3.reuse, R14, 0x1 ;  /* 0x0000000e030e7211 */ /* 0x040fe400078208ff */
[C---:B------:R-:W-:Y:S02]  /*4f30*/  LEA R50, P0, R3.reuse, R50, 0x1 ;  /* 0x0000003203327211 */ /* 0x040fe400078008ff */
[C---:B------:R-:W-:Y:S02]  /*4f40*/  LEA.HI.X.SX32 R15, R3.reuse, R15, 0x1, P1 ;  /* 0x0000000f030f7211 */ /* 0x040fe400008f0eff */
[----:B------:R-:W-:Y:S01]  /*4f50*/  LEA.HI.X.SX32 R51, R3, R51, 0x1, P0 ;  /* 0x0000003303337211 */ /* 0x000fe200000f0eff */
[----:B------:R-:W-:Y:S05]  /*4f60*/  BRA `(.L_x_2273) ;  /* 0x0000003000447947 */ /* 0x000fea0003800000 */
.L_x_2274:
        /* <DEDUP_REMOVED lines=99> */
.L_x_2292:
[----:B------:R-:W-:Y:S05]  /*55a0*/  BSYNC.RECONVERGENT B0 ;  /* 0x0000000000007941 */ /* 0x000fea0003800200 */
.L_x_2291:
        /* <DEDUP_REMOVED lines=96> */
.L_x_2294:
[----:B------:R-:W-:Y:S05]  /*5bb0*/  BSYNC.RECONVERGENT B0 ;  /* 0x0000000000007941 */ /* 0x000fea0003800200 */
.L_x_2293:
        /* <DEDUP_REMOVED lines=97> */
.L_x_2296:
[----:B------:R-:W-:Y:S05]  /*61d0*/  BSYNC.RECONVERGENT B0 ;  /* 0x0000000000007941 */ /* 0x000fea0003800200 */
.L_x_2295:
        /* <DEDUP_REMOVED lines=96> */
.L_x_2298:
[----:B------:R-:W-:Y:S05]  /*67e0*/  BSYNC.RECONVERGENT B0 ;  /* 0x0000000000007941 */ /* 0x000fea0003800200 */
.L_x_2297:
        /* <DEDUP_REMOVED lines=94> */
.L_x_2300:
[----:B------:R-:W-:Y:S05]  /*6dd0*/  BSYNC.RECONVERGENT B0 ;  /* 0x0000000000007941 */ /* 0x000fea0003800200 */
.L_x_2299:
        /* <DEDUP_REMOVED lines=99> */
.L_x_2302:
[----:B------:R-:W-:Y:S05]  /*7410*/  BSYNC.RECONVERGENT B0 ;  /* 0x0000000000007941 */ /* 0x000fea0003800200 */
.L_x_2301:
        /* <DEDUP_REMOVED lines=95> */
.L_x_2304:
[----:B------:R-:W-:Y:S05]  /*7a10*/  BSYNC.RECONVERGENT B0 ;  /* 0x0000000000007941 */ /* 0x000fea0003800200 */
.L_x_2303:
        /* <DEDUP_REMOVED lines=95> */
.L_x_2306:
[----:B------:R-:W-:Y:S05]  /*8010*/  BSYNC.RECONVERGENT B0 ;  /* 0x0000000000007941 */ /* 0x000fea0003800200 */
.L_x_2305:
[----:B------:R-:W5:Y:S02]  /*8020*/  LD.E R3, desc[UR4][R148.64+0xd0] ;  /* 0x0000d00494037980 */ /* 0x000f64000c101900 */
[----:B-----5:R-:W-:Y:S05]  /*8030*/  IMAD.U32 R3, R3, -0x80, RZ ;  /* 0xffffff8003037824 */ /* 0x020fea00078e00ff */
[C---:B------:R-:W-:Y:S02]  /*8040*/  LEA R90, P1, R3.reuse, R90, 0x1 ;  /* 0x0000005a035a7211 */ /* 0x040fe400078208ff */
[C---:B------:R-:W-:Y:S02]  /*8050*/  LEA R88, P0, R3.reuse, R88, 0x1 ;  /* 0x0000005803587211 */ /* 0x040fe400078008ff */
[C---:B------:R-:W-:Y:S02]  /*8060*/  LEA.HI.X.SX32 R91, R3.reuse, R91, 0x1, P1 ;  /* 0x0000005b035b7211 */ /* 0x040fe400008f0eff */
[----:B------:R-:W-:Y:S09]  /*8070*/  LEA.HI.X.SX32 R89, R3, R89, 0x1, P0 ;  /* 0x0000005903597211 */ /* 0x000ff200000f0eff */
.L_x_2273:
[----:B------:R-:W-:Y:S05]  /*8080*/  BSYNC.RECONVERGENT B1 ;  /* 0x0000000000017941 */ /* 0x000fea0003800200 */
.L_x_2271:
        /* <DEDUP_REMOVED lines=101> */
.L_x_2308:
[----:B------:R-:W-:Y:S05]  /*86e0*/  BSYNC.RECONVERGENT B0 ;  /* 0x0000000000007941 */ /* 0x000fea0003800200 */
.L_x_2307:
[----:B------:R-:W-:Y:S05]  /*86f0*/  @P2 BRA `(.L_x_2309) ;  /* 0xffffff9c00e82947 */ /* 0x000fea000383ffff */
.L_x_2270:
        /* <DEDUP_REMOVED lines=17> */
.L_x_2314:
[----:B------:R2:W-:Y:S02]  /*8810*/  STS.128 [R57], RZ ;  /* 0x000000ff39007388 */ /* 0x0005e40000000c00 */
.L_x_2313:
[----:B------:R-:W-:Y:S05]  /*8820*/  BSYNC.RECONVERGENT B0 ;  /* 0x0000000000007941 */ /* 0x000fea0003800200 */
.L_x_2312:
        /* <DEDUP_REMOVED lines=13> */
.L_x_2311:
[----:B------:R-:W2:Y:S01]  /*8900*/  LD.E.64 R2, desc[UR4][R148.64+0xf0] ;  /* 0x0000f00494027980 */ /* 0x000ea2000c101b00 */
[----:B------:R-:W-:-:S03]  /*8910*/  IMAD.MOV.U32 R0, RZ, RZ, RZ ;  /* 0x000000ffff007224 */ /* 0x000fc600078e00ff */
[----:B------:R1:W5:Y:S04]  /*8920*/  LD.E.64 R24, desc[UR4][R148.64+0x148] ;  /* 0x0001480494187980 */ /* 0x000368000c101b00 */
[----:B------:R1:W5:Y:S01]  /*8930*/  LD.E.64 R26, desc[UR4][R148.64+0x150] ;  /* 0x00015004941a7980 */ /* 0x000362000c101b00 */
[----:B--2---:R-:W-:-:S04]  /*8940*/  ISETP.NE.U32.AND P1, PT, R2, RZ, PT ;  /* 0x000000ff0200720c */ /* 0x004fc80003f25070 */
[----:B------:R-:W-:-:S13]  /*8950*/  ISETP.NE.AND.EX P1, PT, R3, RZ, PT, P1 ;  /* 0x000000ff0300720c */ /* 0x000fda0003f25310 */
[----:B------:R-:W-:Y:S02]  /*8960*/  @P1 IADD3 R14, P0, PT, R2, UR9, RZ ;  /* 0x00000009020e1c10 */ /* 0x000fe4000ff1e0ff */
[----:B------:R-:W2:Y:S02]  /*8970*/  LD.E.U8 R2, desc[UR4][R148.64+0x1b3] ;  /* 0x0001b30494027980 */ /* 0x000ea4000c101100 */
[----:B------:R-:W-:-:S05]  /*8980*/  @P1 IADD3.X R15, PT, PT, R3, UR8, RZ, P0, !PT ;  /* 0x00000008030f1c10 */ /* 0x000fca00087fe4ff */
[----:B------:R-:W3:Y:S01]  /*8990*/  @P1 LD.E R0, desc[UR4][R14.64] ;  /* 0x000000040e001980 */ /* 0x000ee2000c101900 */
[----:B------:R-:W-:-:S04]  /*89a0*/  LEA.HI R5, R9, R9, RZ, 0x1 ;  /* 0x0000000909057211 */ /* 0x000fc800078f08ff */
[----:B------:R-:W-:-:S05]  /*89b0*/  SHF.R.S32.HI R5, RZ, 0x1, R5 ;  /* 0x00000001ff057819 */ /* 0x000fca0000011405 */
[----:B------:R-:W-:-:S04]  /*89c0*/  IMAD R7, R128, R5, R72 ;  /* 0x0000000580077224 */ /* 0x000fc800078e0248 */
        /* <DEDUP_REMOVED lines=70> */
.L_x_2321:
[----:B------:R-:W-:Y:S05]  /*8e30*/  BSYNC.RECONVERGENT B0 ;  /* 0x0000000000007941 */ /* 0x000fea0003800200 */
.L_x_2320:
[----:B-----5:R3:W-:Y:S01]  /*8e40*/  STS.128 [R57], R12 ;  /* 0x0000000c39007388 */ /* 0x0207e20000000c00 */
[----:B------:R-:W-:Y:S05]  /*8e50*/  BRA `(.L_x_2318) ;  /* 0x0000000000047947 */ /* 0x000fea0003800000 */
.L_x_2319:
[----:B------:R2:W-:Y:S02]  /*8e60*/  STS.128 [R57], RZ ;  /* 0x000000ff39007388 */ /* 0x0005e40000000c00 */
.L_x_2318:
[----:B------:R-:W-:Y:S05]  /*8e70*/  BSYNC.RECONVERGENT B1 ;  /* 0x0000000000017941 */ /* 0x000fea0003800200 */
.L_x_2317:
        /* <DEDUP_REMOVED lines=59> */
.L_x_2323:
[----:B------:R-:W-:Y:S05]  /*9230*/  BSYNC.RECONVERGENT B0 ;  /* 0x0000000000007941 */ /* 0x000fea0003800200 */
.L_x_2322:
[----:B-----5:R3:W-:Y:S01]  /*9240*/  STS.128 [R57+0x800], R12 ;  /* 0x0008000c39007388 */ /* 0x0207e20000000c00 */
[----:B------:R-:W-:Y:S05]  /*9250*/  BRA `(.L_x_2315) ;  /* 0x0000000800e47947 */ /* 0x000fea0003800000 */
.L_x_2316:
        /* <DEDUP_REMOVED lines=91> */
.L_x_2328:
[----:B------:R-:W-:Y:S05]  /*9810*/  BSYNC.RECONVERGENT B0 ;  /* 0x0000000000007941 */ /* 0x000fea0003800200 */
.L_x_2327:
[----:B-----5:R3:W-:Y:S01]  /*9820*/  STS.128 [R57], R20 ;  /* 0x0000001439007388 */ /* 0x0207e20000000c00 */
[----:B------:R-:W-:Y:S05]  /*9830*/  BRA `(.L_x_2325) ;  /* 0x0000000000047947 */ /* 0x000fea0003800000 */
.L_x_2326:
[----:B------:R2:W-:Y:S02]  /*9840*/  STS.128 [R57], RZ ;  /* 0x000000ff39007388 */ /* 0x0005e40000000c00 */
.L_x_2325:
[----:B------:R-:W-:Y:S05]  /*9850*/  BSYNC.RECONVERGENT B1 ;  /* 0x0000000000017941 */ /* 0x000fea0003800200 */
.L_x_2324:
        /* <DEDUP_REMOVED lines=87> */
.L_x_2330:
[----:B------:R-:W-:Y:S05]  /*9dd0*/  BSYNC.RECONVERGENT B0 ;  /* 0x0000000000007941 */ /* 0x000fea0003800200 */
.L_x_2329:
[----:B-----5:R4:W-:Y:S02]  /*9de0*/  STS.128 [R57+0x800], R20 ;  /* 0x0008001439007388 */ /* 0x0209e40000000c00 */
.L_x_2315:
[----:B------:R-:W-:Y:S05]  /*9df0*/  BSYNC.RECONVERGENT B2 ;  /* 0x0000000000027941 */ /* 0x000fea0003800200 */
.L_x_2310:
[----:B-1----:R-:W-:Y:S01]  /*9e00*/  IADD3 R3, PT, PT, -R66, R63, RZ ;  /* 0x0000003f42037210 */ /* 0x002fe20007ffe1ff */
        /* <DEDUP_REMOVED lines=10> */
.L_x_2333:
[----:B------:R1:W-:Y:S02]  /*9eb0*/  STS.128 [R57+0x1000], RZ ;  /* 0x001000ff39007388 */ /* 0x0003e40000000c00 */
.L_x_2332:
[----:B------:R-:W-:Y:S05]  /*9ec0*/  BSYNC.RECONVERGENT B0 ;  /* 0x0000000000007941 */ /* 0x000fea0003800200 */
.L_x_2331:
[----:B------:R-:W-:Y:S01]  /*9ed0*/  ISETP.GE.AND P1, PT, R8, R3, PT ;  /* 0x000000030800720c */ /* 0x000fe20003f26270 */
[C---:B---34-:R-:W-:Y:S01]  /*9ee0*/  IMAD.SHL.U32 R21, R62.reuse, 0x2, RZ ;  /* 0x000000023e157824 */ /* 0x058fe200078e00ff */
        /* <DEDUP_REMOVED lines=12> */
.L_x_2336:
[----:B------:R4:W-:Y:S02]  /*9fb0*/  STS.128 [R57+0x1800], RZ ;  /* 0x001800ff39007388 */ /* 0x0009e40000000c00 */
.L_x_2335:
[----:B------:R-:W-:Y:S05]  /*9fc0*/  BSYNC.RECONVERGENT B0 ;  /* 0x0000000000007941 */ /* 0x000fea0003800200 */
.L_x_2334:
        /* <DEDUP_REMOVED lines=13> */
.L_x_2339:
[----:B------:R1:W-:Y:S02]  /*a0a0*/  STS.128 [R57+0x2000], RZ ;  /* 0x002000ff39007388 */ /* 0x0003e40000000c00 */
.L_x_2338:
[----:B------:R-:W-:Y:S05]  /*a0b0*/  BSYNC.RECONVERGENT B0 ;  /* 0x0000000000007941 */ /* 0x000fea0003800200 */
.L_x_2337:
[----:B--2---:R-:W-:Y:S01]  /*a0c0*/  IADD3 R16, PT, PT, R128, 0x60, RZ ;  /* 0x0000006080107810 */ /* 0x004fe20007ffe0ff */
        /* <DEDUP_REMOVED lines=12> */
.L_x_2342:
[----:B------:R2:W-:Y:S02]  /*a190*/  STS.128 [R57+0x2800], RZ ;  /* 0x002800ff39007388 */ /* 0x0005e40000000c00 */
.L_x_2341:
[----:B------:R-:W-:Y:S05]  /*a1a0*/  BSYNC.RECONVERGENT B0 ;  /* 0x0000000000007941 */ /* 0x000fea0003800200 */
.L_x_2340:
[----:B------:R-:W-:Y:S01]  /*a1b0*/  IADD3 R14, PT, PT, R128, 0x80, RZ ;  /* 0x00000080800e7810 */ /* 0x000fe20007ffe0ff */
[----:B------:R-:W-:Y:S03]  /*a1c0*/  BSSY.RECONVERGENT B0, `(.L_x_2343) ;  /* 0x0000010000007945 */ /* 0x000fe60003800200 */
[----:B------:R-:W-:-:S13]  /*a1d0*/  ISETP.GE.AND P0, PT, R14, R3, PT ;  /* 0x000000030e00720c */ /* 0x000fda0003f06270 */
[----:B------:R-:W-:Y:S05]  /*a1e0*/  @P0 BRA `(.L_x_2344) ;  /* 0x0000000000340947 */ /* 0x000fea0003800000 */
[----:B------:R-:W-:-:S13]  /*a1f0*/  ISETP.GE.AND P0, PT, R10, R225, PT ;  /* 0x000000e10a00720c */ /* 0x000fda0003f06270 */
        /* <DEDUP_REMOVED lines=11> */
.L_x_2345:
[----:B------:R1:W-:Y:S02]  /*a2b0*/  STS.128 [R57+0x3000], RZ ;  /* 0x003000ff39007388 */ /* 0x0003e40000000c00 */
.L_x_2344:
[----:B------:R-:W-:Y:S05]  /*a2c0*/  BSYNC.RECONVERGENT B0 ;  /* 0x0000000000007941 */ /* 0x000fea0003800200 */
.L_x_2343:
[----:B------:R-:W-:Y:S01]  /*a2d0*/  IADD3 R12, PT, PT, R128, 0xa0, RZ ;  /* 0x000000a0800c7810 */ /* 0x000fe20007ffe0ff */
[----:B------:R-:W-:Y:S03]  /*a2e0*/  BSSY.RECONVERGENT B0, `(.L_x_2346) ;  /* 0x000000d000007945 */ /* 0x000fe60003800200 */
[----:B------:R-:W-:-:S13]  /*a2f0*/  ISETP.GE.AND P0, PT, R12, R3, PT ;  /* 0x000000030c00720c */ /* 0x000fda0003f06270 */
[----:B------:R-:W-:Y:S05]  /*a300*/  @P0 BRA `(.L_x_2347) ;  /* 0x0000000000280947 */ /* 0x000fea0003800000 */
[----:B------:R-:W-:-:S13]  /*a310*/  ISETP.GE.AND P0, PT, R10, R225, PT ;  /* 0x000000e10a00720c */ /* 0x000fda0003f06270 */
        /* <DEDUP_REMOVED lines=8> */
.L_x_2348:
[----:B------:R1:W-:Y:S02]  /*a3a0*/  STS.128 [R57+0x3800], RZ ;  /* 0x003800ff39007388 */ /* 0x0003e40000000c00 */
.L_x_2347:
[----:B------:R-:W-:Y:S05]  /*a3b0*/  BSYNC.RECONVERGENT B0 ;  /* 0x0000000000007941 */ /* 0x000fea0003800200 */
.L_x_2346:
        /* <DEDUP_REMOVED lines=16> */
.L_x_2351:
[----:B------:R1:W-:Y:S02]  /*a4c0*/  STS.128 [R57+0x4000], RZ ;  /* 0x004000ff39007388 */ /* 0x0003e40000000c00 */
.L_x_2350:
[----:B------:R-:W-:Y:S05]  /*a4d0*/  BSYNC.RECONVERGENT B0 ;  /* 0x0000000000007941 */ /* 0x000fea0003800200 */
.L_x_2349:
[----:B-12---:R-:W-:Y:S01]  /*a4e0*/  IADD3 R4, PT, PT, R128, 0xe0, RZ ;  /* 0x000000e080047810 */ /* 0x006fe20007ffe0ff */
[----:B------:R-:W-:Y:S03]  /*a4f0*/  BSSY.RECONVERGENT B0, `(.L_x_2352) ;  /* 0x000000e000007945 */ /* 0x000fe60003800200 */
[----:B------:R-:W-:-:S13]  /*a500*/  ISETP.GE.AND P0, PT, R4, R3, PT ;  /* 0x000000030400720c */ /* 0x000fda0003f06270 */
[----:B------:R-:W-:Y:S05]  /*a510*/  @P0 BRA `(.L_x_2353) ;  /* 0x00000000002c0947 */ /* 0x000fea0003800000 */
[----:B------:R-:W-:-:S13]  /*a520*/  ISETP.GE.AND P0, PT, R10, R225, PT ;  /* 0x000000e10a00720c */ /* 0x000fda0003f06270 */
[----:B------:R-:W-:Y:S05]  /*a530*/  @P0 BRA `(.L_x_2354) ;  /* 0x0000000000200947 */ /* 0x000fea0003800000 */
[----:B------:R-:W-:Y:S02]  /*a540*/  IMAD R0, R215, 0x180, RZ ;  /* 0x00000180d7007824 */ /* 0x000fe400078e02ff */
[----:B---3--:R-:W-:-:S05]  /*a550*/  IMAD.WIDE.U32 R20, R214, 0x180, R20 ;  /* 0x00000180d6147825 */ /* 0x008fca00078e0014 */
[----:B------:R-:W-:-:S05]  /*a560*/  IADD3 R21, PT, PT, R0, R21, RZ ;  /* 0x0000001500157210 */ /* 0x000fca0007ffe0ff */
[----:B------:R-:W-:Y:S01]  /*a570*/  @!PT LDS RZ, [RZ] ;  /* 0x00000000fffff984 */ /* 0x000fe20000000800 */
[----:B------:R-:W-:Y:S01]  /*a580*/  @!PT LDS RZ, [RZ] ;  /* 0x00000000fffff984 */ /* 0x000fe20000000800 */
[----:B------:R-:W-:Y:S01]  /*a590*/  @!PT LDS RZ, [RZ] ;  /* 0x00000000fffff984 */ /* 0x000fe20000000800 */
[----:B------:R1:W-:Y:S01]  /*a5a0*/  LDGSTS.E.BYPASS.LTC128B.128 [R57+0x4800], desc[UR4][R20.64] ;  /* 0x0480000014397fae */ /* 0x0003e2000b981a04 */
[----:B------:R-:W-:Y:S05]  /*a5b0*/  BRA `(.L_x_2353) ;  /* 0x0000000000047947 */ /* 0x000fea0003800000 */
.L_x_2354:
[----:B------:R2:W-:Y:S02]  /*a5c0*/  STS.128 [R57+0x4800], RZ ;  /* 0x004800ff39007388 */ /* 0x0005e40000000c00 */
.L_x_2353:
[----:B------:R-:W-:Y:S05]  /*a5d0*/  BSYNC.RECONVERGENT B0 ;  /* 0x0000000000007941 */ /* 0x000fea0003800200 */
.L_x_2352:
[----:B------:R-:W0:Y:S01]  /*a5e0*/  LDGDEPBAR ;  /* 0x00000000000079af */ /* 0x000e220000000000 */
[----:B------:R-:W-:Y:S03]  /*a5f0*/  BSSY.RECONVERGENT B0, `(.L_x_2355) ;  /* 0x0000010000007945 */ /* 0x000fe60003800200 */
[----:B------:R1:W5:Y:S04]  /*a600*/  LD.E R0, desc[UR4][R148.64+0x184] ;  /* 0x0001840494007980 */ /* 0x000368000c101900 */
        /* <DEDUP_REMOVED lines=11> */
.L_x_2357:
[----:B------:R1:W-:Y:S01]  /*a6c0*/  STS.128 [R57+0x5000], RZ ;  /* 0x005000ff39007388 */ /* 0x0003e20000000c00 */
[----:B------:R-:W-:Y:S05]  /*a6d0*/  BRA `(.L_x_2358) ;  /* 0x0000000000047947 */ /* 0x000fea0003800000 */
.L_x_2356:
[----:B------:R1:W-:Y:S02]  /*a6e0*/  STS.128 [R57+0x5000], RZ ;  /* 0x005000ff39007388 */ /* 0x0003e40000000c00 */
.L_x_2358:
[----:B------:R-:W-:Y:S05]  /*a6f0*/  BSYNC.RECONVERGENT B0 ;  /* 0x0000000000007941 */ /* 0x000fea0003800200 */
.L_x_2355:
        /* <DEDUP_REMOVED lines=13> */
.L_x_2361:
[----:B------:R1:W-:Y:S02]  /*a7d0*/  STS.128 [R57+0x5800], RZ ;  /* 0x005800ff39007388 */ /* 0x0003e40000000c00 */
.L_x_2360:
[----:B------:R-:W-:Y:S05]  /*a7e0*/  BSYNC.RECONVERGENT B0 ;  /* 0x0000000000007941 */ /* 0x000fea0003800200 */
.L_x_2359:
        /* <DEDUP_REMOVED lines=13> */
.L_x_2364:
[----:B------:R1:W-:Y:S02]  /*a8c0*/  STS.128 [R57+0x6000], RZ ;  /* 0x006000ff39007388 */ /* 0x0003e40000000c00 */
.L_x_2363:
[----:B------:R-:W-:Y:S05]  /*a8d0*/  BSYNC.RECONVERGENT B0 ;  /* 0x0000000000007941 */ /* 0x000fea0003800200 */
.L_x_2362:
[----:B------:R-:W-:Y:S01]  /*a8e0*/  ISETP.GE.AND P0, PT, R16, R3, PT ;  /* 0x000000031000720c */ /* 0x000fe20003f06270 */
[----:B------:R-:W-:-:S12]  /*a8f0*/  BSSY.RECONVERGENT B0, `(.L_x_2365) ;  /* 0x000000d000007945 */ /* 0x000fd80003800200 */
[----:B------:R1:W-:Y:S01]  /*a900*/  @P0 STS.128 [R57+0x6800], RZ ;  /* 0x006800ff39000388 */ /* 0x0003e20000000c00 */
[----:B------:R-:W-:Y:S05]  /*a910*/  @P0 BRA `(.L_x_2366) ;  /* 0x0000000000280947 */ /* 0x000fea0003800000 */
[----:B------:R-:W-:-:S13]  /*a920*/  ISETP.GE.AND P0, PT, R10, R225, PT ;  /* 0x000000e10a00720c */ /* 0x000fda0003f06270 */
[----:B------:R-:W-:Y:S05]  /*a930*/  @P0 BRA `(.L_x_2367) ;  /* 0x00000000001c0947 */ /* 0x000fea0003800000 */
[----:B------:R-:W-:-:S04]  /*a940*/  LEA R16, P0, R216, R8, 0x7 ;  /* 0x00000008d8107211 */ /* 0x000fc800078038ff */
[----:B-----5:R-:W-:-:S05]  /*a950*/  LEA.HI.X R17, R216, R9, R217, 0x7, P0 ;  /* 0x00000009d8117211 */ /* 0x020fca00000f3cd9 */
[----:B------:R-:W-:Y:S01]  /*a960*/  @!PT LDS RZ, [RZ] ;  /* 0x00000000fffff984 */ /* 0x000fe20000000800 */
[----:B------:R-:W-:Y:S01]  /*a970*/  @!PT LDS RZ, [RZ] ;  /* 0x00000000fffff984 */ /* 0x000fe20000000800 */
[----:B------:R-:W-:Y:S01]  /*a980*/  @!PT LDS RZ, [RZ] ;  /* 0x00000000fffff984 */ /* 0x000fe20000000800 */
[----:B------:R1:W-:Y:S01]  /*a990*/  LDGSTS.E.BYPASS.LTC128B.128 [R57+0x6800], desc[UR4][R16.64] ;  /* 0x0680000010397fae */ /* 0x0003e2000b981a04 */
[----:B------:R-:W-:Y:S05]  /*a9a0*/  BRA `(.L_x_2366) ;  /* 0x0000000000047947 */ /* 0x000fea0003800000 */
.L_x_2367:
[----:B------:R1:W-:Y:S02]  /*a9b0*/  STS.128 [R57+0x6800], RZ ;  /* 0x006800ff39007388 */ /* 0x0003e40000000c00 */
.L_x_2366:
[----:B------:R-:W-:Y:S05]  /*a9c0*/  BSYNC.RECONVERGENT B0 ;  /* 0x0000000000007941 */ /* 0x000fea0003800200 */
.L_x_2365:
        /* <DEDUP_REMOVED lines=16> */
.L_x_2370:
[----:B------:R1:W-:Y:S02]  /*aad0*/  STS.128 [R57+0x7000], RZ ;  /* 0x007000ff39007388 */ /* 0x0003e40000000c00 */
.L_x_2369:
[----:B------:R-:W-:Y:S05]  /*aae0*/  BSYNC.RECONVERGENT B0 ;  /* 0x0000000000007941 */ /* 0x000fea0003800200 */
.L_x_2368:
        /* <DEDUP_REMOVED lines=13> */
.L_x_2373:
[----:B------:R1:W-:Y:S02]  /*abc0*/  STS.128 [R57+0x7800], RZ ;  /* 0x007800ff39007388 */ /* 0x0003e40000000c00 */
.L_x_2372:
[----:B------:R-:W-:Y:S05]  /*abd0*/  BSYNC.RECONVERGENT B0 ;  /* 0x0000000000007941 */ /* 0x000fea0003800200 */
.L_x_2371:
        /* <DEDUP_REMOVED lines=16> */
.L_x_2376:
[----:B------:R1:W-:Y:S02]  /*ace0*/  STS.128 [R57+0x8000], RZ ;  /* 0x008000ff39007388 */ /* 0x0003e40000000c00 */
.L_x_2375:
[----:B------:R-:W-:Y:S05]  /*acf0*/  BSYNC.RECONVERGENT B0 ;  /* 0x0000000000007941 */ /* 0x000fea0003800200 */
.L_x_2374:
        /* <DEDUP_REMOVED lines=14> */
.L_x_2379:
[----:B------:R1:W-:Y:S02]  /*ade0*/  STS.128 [R57+0x8800], RZ ;  /* 0x008800ff39007388 */ /* 0x0003e40000000c00 */
.L_x_2378:
[----:B------:R-:W-:Y:S05]  /*adf0*/  BSYNC.RECONVERGENT B0 ;  /* 0x0000000000007941 */ /* 0x000fea0003800200 */
.L_x_2377:
[C---:B------:R-:W-:Y:S01]  /*ae00*/  IMAD.SHL.U32 R56, R208.reuse, 0x20, RZ ;  /* 0x00000020d0387824 */ /* 0x040fe200078e00ff */
[----:B------:R-:W-:Y:S01]  /*ae10*/  SHF.R.U32.HI R209, RZ, 0x1, R208 ;  /* 0x00000001ffd17819 */ /* 0x000fe200000116d0 */
[C---:B-1----:R-:W-:Y:S01]  /*ae20*/  IMAD.SHL.U32 R7, R208.reuse, 0x10, RZ ;  /* 0x00000010d0077824 */ /* 0x042fe200078e00ff */
[----:B------:R-:W-:Y:S01]  /*ae30*/  LOP3.LUT P0, R130, R208, 0x4, RZ, 0xc0, !PT ;  /* 0x00000004d0827812 */ /* 0x000fe2000780c0ff */
[----:B------:R-:W-:Y:S01]  /*ae40*/  IMAD.MOV.U32 R129, RZ, RZ, 0x20 ;  /* 0x00000020ff817424 */ /* 0x000fe200078e00ff */
[----:B------:R-:W-:Y:S01]  /*ae50*/  LOP3.LUT R3, R209, 0x8, RZ, 0xc0, !PT ;  /* 0x00000008d1037812 */ /* 0x000fe200078ec0ff */
[----:B------:R-:W0:Y:S01]  /*ae60*/  LDGDEPBAR ;  /* 0x00000000000079af */ /* 0x000e220000000000 */
[----:B------:R-:W-:Y:S01]  /*ae70*/  LOP3.LUT R5, R56, 0xc0, RZ, 0xc0, !PT ;  /* 0x000000c038057812 */ /* 0x000fe200078ec0ff */
[----:B------:R-:W-:Y:S01]  /*ae80*/  VIADD R150, R58, 0xffffffff ;  /* 0xffffffff3a967836 */ /* 0x000fe20000000000 */
[----:B------:R-:W-:Y:S01]  /*ae90*/  LOP3.LUT R210, R7, 0x3e00, RZ, 0xc0, !PT ;  /* 0x00003e0007d27812 */ /* 0x000fe200078ec0ff */
[----:B------:R-:W-:Y:S01]  /*aea0*/  BSSY.RECONVERGENT B1, `(.L_x_2380) ;  /* 0x0000107000017945 */ /* 0x000fe20003800200 */
[----:B------:R-:W-:-:S02]  /*aeb0*/  LOP3.LUT R3, R3, 0xc0, R56, 0xf8, !PT ;  /* 0x000000c003037812 */ /* 0x000fc400078ef838 */
[----:B------:R-:W-:Y:S02]  /*aec0*/  LOP3.LUT R5, R5, 0x8, R208, 0xf8, !PT ;  /* 0x0000000805057812 */ /* 0x000fe400078ef8d0 */
[----:B------:R-:W-:Y:S02]  /*aed0*/  LOP3.LUT R9, R210, 0x20, R56, 0xf8, !PT ;  /* 0x00000020d2097812 */ /* 0x000fe400078ef838 */
        /* <DEDUP_REMOVED lines=8> */
[--C-:B------:R-:W-:Y:S01]  /*af60*/  IMAD R62, R4, 0x2, R59.reuse ;  /* 0x00000002043e7824 */ /* 0x100fe200078e023b */
[----:B------:R-:W-:Y:S01]  /*af70*/  ISETP.GT.AND P0, PT, R150, R213, PT ;  /* 0x000000d59600720c */ /* 0x000fe20003f04270 */
[----:B------:R-:W-:Y:S01]  /*af80*/  IMAD R60, R6, 0x2, R59 ;  /* 0x00000002063c7824 */ /* 0x000fe200078e023b */
[----:B-----5:R-:W-:Y:S01]  /*af90*/  IADD3 R2, PT, PT, R2, R63, -R226 ;  /* 0x0000003f02027210 */ /* 0x020fe20007ffe8e2 */
[----:B------:R-:W-:Y:S01]  /*afa0*/  IMAD.IADD R192, R62, 0x1, R9 ;  /* 0x000000013ec07824 */ /* 0x000fe200078e0209 */
[----:B------:R-:W-:Y:S01]  /*afb0*/  LDSM.16.M88.4 R72, [R62] ;  /* 0x000000003e48783b */ /* 0x000fe20000000200 */
[----:B------:R-:W-:Y:S01]  /*afc0*/  IMAD.IADD R8, R9, 0x1, R60 ;  /* 0x0000000109087824 */ /* 0x000fe200078e023c */
[----:B------:R-:W-:-:S02]  /*afd0*/  LOP3.LUT R9, R209, 0x1f0, RZ, 0xc0, !PT ;  /* 0x000001f0d1097812 */ /* 0x000fc400078ec0ff */
[----:B------:R-:W1:Y:S01]  /*afe0*/  LDSM.16.M88.4 R64, [R60+0x1000] ;  /* 0x001000003c40783b */ /* 0x000e620000000200 */
[----:B------:R-:W-:Y:S02]  /*aff0*/  IADD3 R0, PT, PT, R63, -R226, -R0 ;  /* 0x800000e23f007210 */ /* 0x000fe40007ffe800 */
[----:B------:R-:W-:Y:S01]  /*b000*/  LOP3.LUT R128, R9, 0x7, R128, 0xf8, !PT ;  /* 0x0000000709807812 */ /* 0x000fe200078ef880 */
[----:B------:R-:W2:Y:S04]  /*b010*/  LDSM.16.M88.4 R48, [R60+0x1400] ;  /* 0x001400003c30783b */ /* 0x000ea80000000200 */
[----:B------:R-:W3:Y:S01]  /*b020*/  LDSM.16.M88.4 R40, [R60+0x1800] ;  /* 0x001800003c28783b */ /* 0x000ee20000000200 */
[----:B------:R-:W-:-:S03]  /*b030*/  IMAD R9, R223, 0x40, R128 ;  /* 0x00000040df097824 */ /* 0x000fc600078e0280 */
[----:B------:R-:W4:Y:S01]  /*b040*/  LDSM.16.M88.4 R32, [R60+0x1c00] ;  /* 0x001c00003c20783b */ /* 0x000f220000000200 */
[C---:B------:R-:W-:Y:S02]  /*b050*/  IMAD.IADD R2, R9.reuse, 0x1, R2 ;  /* 0x0000000109027824 */ /* 0x040fe400078e0202 */
[----:B------:R-:W-:Y:S01]  /*b060*/  IMAD.IADD R9, R9, 0x1, R0 ;  /* 0x0000000109097824 */ /* 0x000fe200078e0200 */
[----:B------:R-:W4:Y:S01]  /*b070*/  LDSM.16.M88.4 R24, [R60+0x2000] ;  /* 0x002000003c18783b */ /* 0x000f220000000200 */
[----:B------:R-:W-:Y:S01]  /*b080*/  IMAD.SHL.U32 R0, R150, 0x100, RZ ;  /* 0x0000010096007824 */ /* 0x000fe200078e00ff */
[C-C-:B------:R-:W-:Y:S02]  /*b090*/  VIADDMNMX R227, R2.reuse, 0x1, R63.reuse, PT ;  /* 0x0000000102e37846 */ /* 0x140fe4000380013f */
[----:B------:R-:W4:Y:S01]  /*b0a0*/  LDSM.16.M88.4 R16, [R60+0x2400] ;  /* 0x002400003c10783b */ /* 0x000f220000000200 */
[----:B------:R-:W-:Y:S02]  /*b0b0*/  VIADDMNMX R232, R2, 0x9, R63, PT ;  /* 0x0000000902e87846 */ /* 0x000fe4000380013f */
[----:B------:R-:W-:Y:S01]  /*b0c0*/  VIMNMX R234, PT, PT, RZ, R9, !PT ;  /* 0x00000009ffea7248 */ /* 0x000fe20007fe0100 */
[----:B------:R-:W4:Y:S01]  /*b0d0*/  LDSM.16.M88.4 R4, [R60+0x2800] ;  /* 0x002800003c04783b */ /* 0x000f220000000200 */
[----:B------:R-:W-:-:S03]  /*b0e0*/  VIADDMNMX R233, R9, 0x8, RZ, !PT ;  /* 0x0000000809e97846 */ /* 0x000fc600078001ff */
[----:B------:R-:W4:Y:S04]  /*b0f0*/  LDSM.16.M88.4 R140, [R60+0x2c00] ;  /* 0x002c00003c8c783b */ /* 0x000f280000000200 */
[----:B------:R-:W4:Y:S04]  /*b100*/  LDSM.16.M88.4 R132, [R60+0x3000] ;  /* 0x003000003c84783b */ /* 0x000f280000000200 */
[----:B------:R-:W4:Y:S04]  /*b110*/  LDSM.16.M88.4 R120, [R60+0x3400] ;  /* 0x003400003c78783b */ /* 0x000f280000000200 */
[----:B------:R-:W4:Y:S01]  /*b120*/  LDSM.16.M88.4 R112, [R60+0x3800] ;  /* 0x003800003c70783b */ /* 0x000f220000000200 */
[C---:B-1----:R-:W-:Y:S03]  /*b130*/  HMMA.16816.F32 R68, R72.reuse, R64, RZ ;  /* 0x000000404844723c */ /* 0x042fe600000018ff */
[----:B------:R-:W1:Y:S04]  /*b140*/  LDSM.16.M88.4 R104, [R60+0x3c00] ;  /* 0x003c00003c68783b */ /* 0x000e680000000200 */
[----:B------:R-:W1:Y:S01]  /*b150*/  LDSM.16.M88.4 R96, [R60+0x4000] ;  /* 0x004000003c60783b */ /* 0x000e620000000200 */
[C---:B--2---:R-:W-:Y:S03]  /*b160*/  HMMA.16816.F32 R52, R72.reuse, R48, RZ ;  /* 0x000000304834723c */ /* 0x044fe600000018ff */
[----:B------:R-:W2:Y:S04]  /*b170*/  LDSM.16.M88.4 R88, [R60+0x4400] ;  /* 0x004400003c58783b */ /* 0x000ea80000000200 */
[----:B------:R-:W2:Y:S01]  /*b180*/  LDSM.16.M88.4 R80, [R60+0x4800] ;  /* 0x004800003c50783b */ /* 0x000ea20000000200 */
[C---:B---3--:R-:W-:Y:S03]  /*b190*/  HMMA.16816.F32 R44, R72.reuse, R40, RZ ;  /* 0x00000028482c723c */ /* 0x048fe600000018ff */
[----:B------:R-:W3:Y:S04]  /*b1a0*/  LDSM.16.M88.4 R152, [R60+0x4c00] ;  /* 0x004c00003c98783b */ /* 0x000ee80000000200 */
[----:B------:R-:W-:Y:S01]  /*b1b0*/  LDSM.16.M88.4 R192, [R192] ;  /* 0x00000000c0c0783b */ /* 0x000fe20000000200 */
[C---:B----4-:R-:W-:Y:S03]  /*b1c0*/  HMMA.16816.F32 R36, R72.reuse, R32, RZ ;  /* 0x000000204824723c */ /* 0x050fe600000018ff */
[----:B------:R-:W4:Y:S04]  /*b1d0*/  LDSM.16.M88.4 R168, [R8+0x1000] ;  /* 0x0010000008a8783b */ /* 0x000f280000000200 */
[----:B------:R-:W4:Y:S01]  /*b1e0*/  LDSM.16.M88.4 R164, [R8+0x1400] ;  /* 0x0014000008a4783b */ /* 0x000f220000000200 */
[C---:B------:R-:W-:Y:S03]  /*b1f0*/  HMMA.16816.F32 R28, R72.reuse, R24, RZ ;  /* 0x00000018481c723c */ /* 0x040fe600000018ff */
[----:B------:R-:W4:Y:S04]  /*b200*/  LDSM.16.M88.4 R160, [R8+0x1800] ;  /* 0x0018000008a0783b */ /* 0x000f280000000200 */
[----:B------:R-:W4:Y:S01]  /*b210*/  LDSM.16.M88.4 R156, [R8+0x1c00] ;  /* 0x001c0000089c783b */ /* 0x000f220000000200 */
[C---:B------:R-:W-:Y:S03]  /*b220*/  HMMA.16816.F32 R20, R72.reuse, R16, RZ ;  /* 0x000000104814723c */ /* 0x040fe600000018ff */
[----:B------:R-:W-:Y:S04]  /*b230*/  LDSM.16.M88.4 R200, [R8+0x2400] ;  /* 0x0024000008c8783b */ /* 0x000fe80000000200 */
[----:B------:R-:W-:Y:S01]  /*b240*/  LDSM.16.M88.4 R196, [R8+0x2800] ;  /* 0x0028000008c4783b */ /* 0x000fe20000000200 */
[C---:B------:R-:W-:Y:S03]  /*b250*/  HMMA.16816.F32 R12, R72.reuse, R4, RZ ;  /* 0x00000004480c723c */ /* 0x040fe600000018ff */
[----:B------:R-:W-:Y:S04]  /*b260*/  LDSM.16.M88.4 R188, [R8+0x2c00] ;  /* 0x002c000008bc783b */ /* 0x000fe80000000200 */
[----:B------:R-:W-:Y:S01]  /*b270*/  LDSM.16.M88.4 R184, [R8+0x3000] ;  /* 0x0030000008b8783b */ /* 0x000fe20000000200 */
[C---:B------:R-:W-:Y:S03]  /*b280*/  HMMA.16816.F32 R144, R72.reuse, R140, RZ ;  /* 0x0000008c4890723c */ /* 0x040fe600000018ff */
[----:B------:R-:W-:Y:S04]  /*b290*/  LDSM.16.M88.4 R180, [R8+0x3400] ;  /* 0x0034000008b4783b */ /* 0x000fe80000000200 */
[----:B------:R-:W-:Y:S01]  /*b2a0*/  LDSM.16.M88.4 R172, [R8+0x3800] ;  /* 0x0038000008ac783b */ /* 0x000fe20000000200 */
[C---:B------:R-:W-:Y:S08]  /*b2b0*/  HMMA.16816.F32 R136, R72.reuse, R132, RZ ;  /* 0x000000844888723c */ /* 0x040ff000000018ff */
[C---:B------:R-:W-:Y:S08]  /*b2c0*/  HMMA.16816.F32 R124, R72.reuse, R120, RZ ;  /* 0x00000078487c723c */ /* 0x040ff000000018ff */
[C---:B------:R-:W-:Y:S08]  /*b2d0*/  HMMA.16816.F32 R116, R72.reuse, R112, RZ ;  /* 0x000000704874723c */ /* 0x040ff000000018ff */
[C---:B-1----:R-:W-:Y:S08]  /*b2e0*/  HMMA.16816.F32 R108, R72.reuse, R104, RZ ;  /* 0x00000068486c723c */ /* 0x042ff000000018ff */
        /* <DEDUP_REMOVED lines=20> */
[----:B------:R-:W1:Y:S07]  /*b430*/  LDSM.16.M88.4 R152, [R8+0x2000] ;  /* 0x002000000898783b */ /* 0x000e6e0000000200 */
[C---:B----4-:R-:W-:Y:S08]  /*b440*/  HMMA.16816.F32 R68, R192.reuse, R168, R68 ;  /* 0x000000a8c044723c */ /* 0x050ff00000001844 */
[C---:B------:R-:W-:Y:S01]  /*b450*/  HMMA.16816.F32 R64, R192.reuse, R170, R64 ;  /* 0x000000aac040723c */ /* 0x040fe20000001840 */
        /* <DEDUP_REMOVED lines=9> */
[----:B------:R-:W4:Y:S07]  /*b4f0*/  LDSM.16.M88.4 R156, [R8+0x4800] ;  /* 0x00480000089c783b */ /* 0x000f2e0000000200 */
        /* <DEDUP_REMOVED lines=22> */
[C---:B------:R-:W-:Y:S08]  /*b660*/  HMMA.16816.F32 R84, R192.reuse, R156, R84 ;  /* 0x0000009cc054723c */ /* 0x040ff00000001854 */
[C---:B------:R-:W-:Y:S08]  /*b670*/  HMMA.16816.F32 R80, R192.reuse, R158, R80 ;  /* 0x0000009ec050723c */ /* 0x040ff00000001850 */
[----:B-1----:R-:W-:Y:S03]  /*b680*/  HMMA.16816.F32 R76, R192, R152, R76 ;  /* 0x00000098c04c723c */ /* 0x002fe6000000184c */
[----:B------:R-:W-:-:S05]  /*b690*/  SHF.R.U32.HI R153, RZ, 0x3, R208 ;  /* 0x00000003ff997819 */ /* 0x000fca00000116d0 */
[----:B------:R-:W-:Y:S01]  /*b6a0*/  HMMA.16816.F32 R72, R192, R154, R72 ;  /* 0x0000009ac048723c */ /* 0x000fe20000001848 */
[----:B------:R-:W-:Y:S07]  /*b6b0*/  BAR.SYNC.DEFER_BLOCKING 0x0 ;  /* 0x0000000000007b1d */ /* 0x000fee0000010000 */
[----:B------:R-:W-:-:S12]  /*b6c0*/  @!P0 BRA `(.L_x_2381) ;  /* 0x0000000800108947 */ /* 0x000fd80003800000 */
        /* <DEDUP_REMOVED lines=13> */
.L_x_2383:
        /* <DEDUP_REMOVED lines=32> */
[----:B------:R-:W-:-:S04]  /*b9a0*/  LOP3.LUT R2, R0, R9, RZ, 0x3c, !PT ;  /* 0x0000000900027212 */ /* 0x000fc800078e3cff */
[----:B------:R-:W-:Y:S02]  /*b9b0*/  ISETP.GE.AND P2, PT, R2, RZ, PT ;  /* 0x000000ff0200720c */ /* 0x000fe40003f46270 */
[----:B------:R-:W-:Y:S01]  /*b9c0*/  LOP3.LUT R2, RZ, R9, RZ, 0x33, !PT ;  /* 0x00000009ff027212 */ /* 0x000fe200078e33ff */
[----:B------:R-:W-:-:S04]  /*b9d0*/  @P4 VIADD R63, R63, 0x1 ;  /* 0x000000013f3f4836 */ /* 0x000fc80000000000 */
[----:B------:R-:W-:Y:S01]  /*b9e0*/  @P5 IADD3 R131, PT, PT, R131, 0x1, RZ ;  /* 0x0000000183835810 */ /* 0x000fe20007ffe0ff */
[----:B------:R-:W-:-:S05]  /*b9f0*/  @!P0 IMAD.MOV R63, RZ, RZ, -R63 ;  /* 0x000000ffff3f8224 */ /* 0x000fca00078e0a3f */
        /* <DEDUP_REMOVED lines=22> */
.L_x_2384:
[----:B------:R-:W-:Y:S05]  /*bb60*/  BSYNC.RECONVERGENT B0 ;  /* 0x0000000000007941 */ /* 0x000fea0003800200 */
.L_x_2382:
        /* <DEDUP_REMOVED lines=58> */
.L_x_2381:
[----:B------:R-:W-:Y:S05]  /*bf10*/  BSYNC.RECONVERGENT B1 ;  /* 0x0000000000017941 */ /* 0x000fea0003800200 */
.L_x_2380:
[----:B------:R-:W-:Y:S01]  /*bf20*/  IMAD.SHL.U32 R179, R208, 0x2, RZ ;  /* 0x00000002d0b37824 */ /* 0x000fe200078e00ff */
[----:B-1----:R-:W2:Y:S04]  /*bf30*/  LD.E R9, desc[UR4][R148.64+0xdc] ;  /* 0x0000dc0494097980 */ /* 0x002ea8000c101900 */
[----:B------:R-:W-:-:S04]  /*bf40*/  LOP3.LUT R179, R179, 0x6, RZ, 0xc0, !PT ;  /* 0x00000006b3b37812 */ /* 0x000fc800078ec0ff */
[----:B------:R-:W-:-:S05]  /*bf50*/  LOP3.LUT R195, R0, R179, RZ, 0xfc, !PT ;  /* 0x000000b300c37212 */ /* 0x000fca00078efcff */
[C---:B------:R-:W-:Y:S02]  /*bf60*/  VIADD R173, R195.reuse, 0x1 ;  /* 0x00000001c3ad7836 */ /* 0x040fe40000000000 */
[C---:B------:R-:W-:Y:S01]  /*bf70*/  VIADD R171, R195.reuse, 0x8 ;  /* 0x00000008c3ab7836 */ /* 0x040fe20000000000 */
[CC--:B------:R-:W-:Y:S01]  /*bf80*/  ISETP.GE.AND P0, PT, R195.reuse, R234.reuse, PT ;  /* 0x000000eac300720c */ /* 0x0c0fe20003f06270 */
        /* <DEDUP_REMOVED lines=9> */
[----:B------:R-:W-:-:S02]  /*c020*/  ISETP.GE.AND P0, PT, R200, R234, PT ;  /* 0x000000eac800720c */ /* 0x000fc40003f06270 */
[-C--:B------:R-:W-:Y:S01]  /*c030*/  ISETP.GE.AND P4, PT, R194, R234.reuse, PT ;  /* 0x000000eac200720c */ /* 0x080fe20003f86270 */
[----:B------:R-:W-:Y:S01]  /*c040*/  VIADD R151, R195, 0x20 ;  /* 0x00000020c3977836 */ /* 0x000fe20000000000 */
[----:B------:R-:W-:Y:S02]  /*c050*/  FSEL R183, R64, -INF , P1 ;  /* 0xff80000040b77808 */ /* 0x000fe40000800000 */
[----:B------:R-:W-:Y:S02]  /*c060*/  ISETP.GE.AND P1, PT, R188, R234, PT ;  /* 0x000000eabc00720c */ /* 0x000fe40003f26270 */
[-C--:B------:R-:W-:Y:S02]  /*c070*/  ISETP.GE.AND P2, PT, R173, R227.reuse, PT ;  /* 0x000000e3ad00720c */ /* 0x080fe40003f46270 */
[----:B------:R-:W-:Y:S01]  /*c080*/  ISETP.GE.AND P3, PT, R171, R227, PT ;  /* 0x000000e3ab00720c */ /* 0x000fe20003f66270 */
[----:B------:R-:W-:Y:S01]  /*c090*/  VIADD R251, R195, 0x21 ;  /* 0x00000021c3fb7836 */ /* 0x000fe20000000000 */
[----:B------:R-:W-:-:S02]  /*c0a0*/  FSEL R173, R65, -INF , P0 ;  /* 0xff80000041ad7808 */ /* 0x000fc40000000000 */
[----:B------:R-:W-:Y:S01]  /*c0b0*/  FSEL R171, R52, -INF , P4 ;  /* 0xff80000034ab7808 */ /* 0x000fe20002000000 */
[----:B------:R-:W-:Y:S01]  /*c0c0*/  VIADD R249, R195, 0x28 ;  /* 0x00000028c3f97836 */ /* 0x000fe20000000000 */
[-C--:B------:R-:W-:Y:S02]  /*c0d0*/  ISETP.GE.AND P0, PT, R184, R234.reuse, PT ;  /* 0x000000eab800720c */ /* 0x080fe40003f06270 */
[-C--:B------:R-:W-:Y:S01]  /*c0e0*/  ISETP.GE.AND P4, PT, R163, R234.reuse, PT ;  /* 0x000000eaa300720c */ /* 0x080fe20003f86270 */
[----:B------:R-:W-:Y:S01]  /*c0f0*/  VIADD R158, R195, 0x29 ;  /* 0x00000029c39e7836 */ /* 0x000fe20000000000 */
[----:B------:R-:W-:Y:S02]  /*c100*/  FSEL R163, R53, -INF , P1 ;  /* 0xff80000035a37808 */ /* 0x000fe40000800000 */
[-C--:B------:R-:W-:Y:S02]  /*c110*/  ISETP.GE.AND P1, PT, R151, R234.reuse, PT ;  /* 0x000000ea9700720c */ /* 0x080fe40003f26270 */
[----:B------:R-:W-:Y:S01]  /*c120*/  FSEL R151, R48, -INF , P0 ;  /* 0xff80000030977808 */ /* 0x000fe20000000000 */
[----:B------:R-:W-:Y:S01]  /*c130*/  VIADD R154, R195, 0x31 ;  /* 0x00000031c39a7836 */ /* 0x000fe20000000000 */
[----:B------:R-:W-:-:S02]  /*c140*/  ISETP.GE.AND P0, PT, R251, R234, PT ;  /* 0x000000eafb00720c */ /* 0x000fc40003f06270 */
[----:B------:R-:W-:Y:S01]  /*c150*/  FSEL R65, R49, -INF , P4 ;  /* 0xff80000031417808 */ /* 0x000fe20002000000 */
[----:B------:R-:W-:Y:S01]  /*c160*/  VIADD R2, R195, 0x38 ;  /* 0x00000038c3027836 */ /* 0x000fe20000000000 */
[-C--:B------:R-:W-:Y:S02]  /*c170*/  ISETP.GE.AND P4, PT, R249, R234.reuse, PT ;  /* 0x000000eaf900720c */ /* 0x080fe40003f86270 */
[----:B------:R-:W-:Y:S01]  /*c180*/  FSEL R49, R44, -INF , P1 ;  /* 0xff8000002c317808 */ /* 0x000fe20000800000 */
[----:B------:R-:W-:Y:S01]  /*c190*/  VIADD R156, R195, 0x30 ;  /* 0x00000030c39c7836 */ /* 0x000fe20000000000 */
[-C--:B------:R-:W-:Y:S02]  /*c1a0*/  ISETP.GE.AND P1, PT, R158, R234.reuse, PT ;  /* 0x000000ea9e00720c */ /* 0x080fe40003f26270 */
[----:B------:R-:W-:Y:S02]  /*c1b0*/  FSEL R48, R45, -INF , P0 ;  /* 0xff8000002d307808 */ /* 0x000fe40000000000 */
[----:B------:R-:W-:Y:S01]  /*c1c0*/  FSEL R45, R40, -INF , P4 ;  /* 0xff800000282d7808 */ /* 0x000fe20002000000 */
[----:B------:R-:W-:Y:S01]  /*c1d0*/  VIADD R247, R195, 0x41 ;  /* 0x00000041c3f77836 */ /* 0x000fe20000000000 */
[----:B------:R-:W-:-:S02]  /*c1e0*/  ISETP.GE.AND P4, PT, R154, R234, PT ;  /* 0x000000ea9a00720c */ /* 0x000fc40003f86270 */
[----:B------:R-:W-:Y:S01]  /*c1f0*/  FSEL R44, R41, -INF , P1 ;  /* 0xff800000292c7808 */ /* 0x000fe20000800000 */
[C---:B------:R-:W-:Y:S01]  /*c200*/  VIADD R175, R195.reuse, 0x39 ;  /* 0x00000039c3af7836 */ /* 0x040fe20000000000 */
[-C--:B------:R-:W-:Y:S01]  /*c210*/  ISETP.GE.AND P1, PT, R2, R234.reuse, PT ;  /* 0x000000ea0200720c */ /* 0x080fe20003f26270 */
[----:B------:R-:W-:Y:S01]  /*c220*/  VIADD R152, R195, 0x40 ;  /* 0x00000040c3987836 */ /* 0x000fe20000000000 */
[-C--:B------:R-:W-:Y:S02]  /*c230*/  ISETP.GE.AND P0, PT, R156, R234.reuse, PT ;  /* 0x000000ea9c00720c */ /* 0x080fe40003f06270 */
[----:B------:R-:W-:Y:S01]  /*c240*/  FSEL R40, R37, -INF , P4 ;  /* 0xff80000025287808 */ /* 0x000fe20002000000 */
[C---:B------:R-:W-:Y:S01]  /*c250*/  VIADD R243, R195.reuse, 0x50 ;  /* 0x00000050c3f37836 */ /* 0x040fe20000000000 */
[----:B------:R-:W-:Y:S01]  /*c260*/  FSEL R37, R32, -INF , P1 ;  /* 0xff80000020257808 */ /* 0x000fe20000800000 */
[C---:B------:R-:W-:Y:S01]  /*c270*/  VIADD R245, R195.reuse, 0x48 ;  /* 0x00000048c3f57836 */ /* 0x040fe20000000000 */
[----:B------:R-:W-:Y:S01]  /*c280*/  FSEL R41, R36, -INF , P0 ;  /* 0xff80000024297808 */ /* 0x000fe20000000000 */
[----:B------:R-:W-:Y:S01]  /*c290*/  VIADD R185, R195, 0x49 ;  /* 0x00000049c3b97836 */ /* 0x000fe20000000000 */
[----:B------:R-:W-:-:S02]  /*c2a0*/  ISETP.GE.AND P1, PT, R247, R234, PT ;  /* 0x000000eaf700720c */ /* 0x000fc40003f26270 */
[-C--:B------:R-:W-:Y:S02]  /*c2b0*/  ISETP.GE.AND P0, PT, R175, R234.reuse, PT ;  /* 0x000000eaaf00720c */ /* 0x080fe40003f06270 */
[-C--:B------:R-:W-:Y:S01]  /*c2c0*/  ISETP.GE.AND P4, PT, R152, R234.reuse, PT ;  /* 0x000000ea9800720c */ /* 0x080fe20003f86270 */
[----:B------:R-:W-:Y:S01]  /*c2d0*/  VIADD R197, R195, 0x59 ;  /* 0x00000059c3c57836 */ /* 0x000fe20000000000 */
[----:B------:R-:W-:Y:S01]  /*c2e0*/  FSEL R29, R29, -INF , P1 ;  /* 0xff8000001d1d7808 */ /* 0x000fe20000800000 */
[----:B------:R-:W-:Y:S01]  /*c2f0*/  VIADD R241, R195, 0x51 ;  /* 0x00000051c3f17836 */ /* 0x000fe20000000000 */
[----:B------:R-:W-:Y:S01]  /*c300*/  FSEL R33, R33, -INF , P0 ;  /* 0xff80000021217808 */ /* 0x000fe20000000000 */
[----:B------:R-:W-:Y:S01]  /*c310*/  VIADD R239, R195, 0x58 ;  /* 0x00000058c3ef7836 */ /* 0x000fe20000000000 */
[----:B------:R-:W-:Y:S02]  /*c320*/  FSEL R28, R28, -INF , P4 ;  /* 0xff8000001c1c7808 */ /* 0x000fe40002000000 */
[----:B------:R-:W-:-:S02]  /*c330*/  ISETP.GE.AND P1, PT, R243, R234, PT ;  /* 0x000000eaf300720c */ /* 0x000fc40003f26270 */
[-C--:B------:R-:W-:Y:S02]  /*c340*/  ISETP.GE.AND P0, PT, R245, R234.reuse, PT ;  /* 0x000000eaf500720c */ /* 0x080fe40003f06270 */
[-C--:B------:R-:W-:Y:S01]  /*c350*/  ISETP.GE.AND P4, PT, R185, R234.reuse, PT ;  /* 0x000000eab900720c */ /* 0x080fe20003f86270 */
[C---:B------:R-:W-:Y:S01]  /*c360*/  VIADD R235, R195.reuse, 0x68 ;  /* 0x00000068c3eb7836 */ /* 0x040fe20000000000 */
[----:B------:R-:W-:Y:S01]  /*c370*/  FSEL R20, R20, -INF , P1 ;  /* 0xff80000014147808 */ /* 0x000fe20000800000 */
[C---:B------:R-:W-:Y:S01]  /*c380*/  VIADD R237, R195.reuse, 0x60 ;  /* 0x00000060c3ed7836 */ /* 0x040fe20000000000 */
[----:B------:R-:W-:Y:S01]  /*c390*/  FSEL R24, R24, -INF , P0 ;  /* 0xff80000018187808 */ /* 0x000fe20000000000 */
[----:B------:R-:W-:Y:S01]  /*c3a0*/  VIADD R128, R195, 0x61 ;  /* 0x00000061c3807836 */ /* 0x000fe20000000000 */
[----:B------:R-:W-:Y:S02]  /*c3b0*/  FSEL R25, R25, -INF , P4 ;  /* 0xff80000019197808 */ /* 0x000fe40002000000 */
        /* <DEDUP_REMOVED lines=24> */
[----:B------:R-:W-:Y:S02]  /*c540*/  FSEL R5, R5, -INF , P0 ;  /* 0xff80000005057808 */ /* 0x000fe40000000000 */
[----:B------:R-:W-:Y:S02]  /*c550*/  FSEL R52, R144, -INF , P4 ;  /* 0xff80000090347808 */ /* 0x000fe40002000000 */
[----:B------:R-:W-:-:S02]  /*c560*/  ISETP.GE.AND P1, PT, R205, R234, PT ;  /* 0x000000eacd00720c */ /* 0x000fc40003f26270 */
[-C--:B------:R-:W-:Y:S02]  /*c570*/  ISETP.GE.AND P0, PT, R206, R234.reuse, PT ;  /* 0x000000eace00720c */ /* 0x080fe40003f06270 */
[-C--:B------:R-:W-:Y:S01]  /*c580*/  ISETP.GE.AND P4, PT, R131, R234.reuse, PT ;  /* 0x000000ea8300720c */ /* 0x080fe20003f86270 */
[C---:B------:R-:W-:Y:S01]  /*c590*/  VIADD R187, R195.reuse, 0x98 ;  /* 0x00000098c3bb7836 */ /* 0x040fe20000000000 */
[----:B------:R-:W-:Y:S01]  /*c5a0*/  FSEL R136, R136, -INF , P1 ;  /* 0xff80000088887808 */ /* 0x000fe20000800000 */
[----:B------:R-:W-:Y:S01]  /*c5b0*/  VIADD R191, R195, 0x90 ;  /* 0x00000090c3bf7836 */ /* 0x000fe20000000000 */
[----:B------:R-:W-:Y:S02]  /*c5c0*/  FSEL R140, R140, -INF , P0 ;  /* 0xff8000008c8c7808 */ /* 0x000fe40000000000 */
[----:B------:R-:W-:Y:S02]  /*c5d0*/  FSEL R64, R141, -INF , P4 ;  /* 0xff8000008d407808 */ /* 0x000fe40002000000 */
[----:B------:R-:W-:-:S02]  /*c5e0*/  ISETP.GE.AND P1, PT, R199, R234, PT ;  /* 0x000000eac700720c */ /* 0x000fc40003f26270 */
[-C--:B------:R-:W-:Y:S02]  /*c5f0*/  ISETP.GE.AND P0, PT, R204, R234.reuse, PT ;  /* 0x000000eacc00720c */ /* 0x080fe40003f06270 */
[----:B------:R-:W-:Y:S01]  /*c600*/  FSEL R141, R183, -INF , !P3 ;  /* 0xff800000b78d7808 */ /* 0x000fe20005800000 */
[----:B------:R-:W-:Y:S01]  /*c610*/  VIADD R183, R195, 0x19 ;  /* 0x00000019c3b77836 */ /* 0x000fe20000000000 */
[----:B------:R-:W-:Y:S01]  /*c620*/  FSEL R196, R133, -INF , P1 ;  /* 0xff80000085c47808 */ /* 0x000fe20000800000 */
[----:B------:R-:W-:Y:S01]  /*c630*/  VIADD R201, R195, 0x88 ;  /* 0x00000088c3c97836 */ /* 0x000fe20000000000 */
[----:B------:R-:W-:Y:S01]  /*c640*/  FSEL R68, R137, -INF , P0 ;  /* 0xff80000089447808 */ /* 0x000fe20000000000 */
[----:B------:R-:W-:Y:S01]  /*c650*/  VIADD R181, R195, 0x99 ;  /* 0x00000099c3b57836 */ /* 0x000fe20000000000 */
[-C--:B------:R-:W-:Y:S02]  /*c660*/  ISETP.GE.AND P1, PT, R187, R234.reuse, PT ;  /* 0x000000eabb00720c */ /* 0x080fe40003f26270 */
[----:B------:R-:W-:-:S02]  /*c670*/  ISETP.GE.AND P0, PT, R191, R234, PT ;  /* 0x000000eabf00720c */ /* 0x000fc40003f06270 */
[-C--:B------:R-:W-:Y:S02]  /*c680*/  ISETP.GE.AND P3, PT, R183, R227.reuse, PT ;  /* 0x000000e3b700720c */ /* 0x080fe40003f66270 */
[-C--:B------:R-:W-:Y:S02]  /*c690*/  ISETP.GE.AND P4, PT, R201, R234.reuse, PT ;  /* 0x000000eac900720c */ /* 0x080fe40003f86270 */
[----:B------:R-:W-:Y:S02]  /*c6a0*/  FSEL R36, R120, -INF , P1 ;  /* 0xff80000078247808 */ /* 0x000fe40000800000 */
[----:B------:R-:W-:Y:S02]  /*c6b0*/  FSEL R192, R124, -INF , P0 ;  /* 0xff8000007cc07808 */ /* 0x000fe40000000000 */
[----:B------:R-:W-:Y:S02]  /*c6c0*/  ISETP.GE.AND P1, PT, R200, R227, PT ;  /* 0x000000e3c800720c */ /* 0x000fe40003f26270 */
[----:B------:R-:W-:-:S02]  /*c6d0*/  ISETP.GE.AND P0, PT, R181, R234, PT ;  /* 0x000000eab500720c */ /* 0x000fc40003f06270 */
[----:B------:R-:W-:Y:S02]  /*c6e0*/  FSEL R133, R65, -INF , !P3 ;  /* 0xff80000041857808 */ /* 0x000fe40005800000 */
[----:B------:R-:W-:Y:S02]  /*c6f0*/  ISETP.GE.AND P3, PT, R156, R227, PT ;  /* 0x000000e39c00720c */ /* 0x000fe40003f66270 */
[----:B------:R-:W-:Y:S01]  /*c700*/  FSEL R198, R132, -INF , P4 ;  /* 0xff80000084c67808 */ /* 0x000fe20002000000 */
[----:B------:R-:W-:Y:S01]  /*c710*/  VIADD R189, R195, 0x91 ;  /* 0x00000091c3bd7836 */ /* 0x000fe20000000000 */
[----:B------:R-:W-:Y:S01]  /*c720*/  FSEL R132, R173, -INF , !P1 ;  /* 0xff800000ad847808 */ /* 0x000fe20004800000 */
[----:B------:R-:W-:Y:S01]  /*c730*/  VIADD R173, R195, 0x20 ;  /* 0x00000020c3ad7836 */ /* 0x000fe20000000000 */
[----:B------:R-:W-:Y:S02]  /*c740*/  FSEL R32, R121, -INF , P0 ;  /* 0xff80000079207808 */ /* 0x000fe40000000000 */
[----:B------:R-:W-:-:S02]  /*c750*/  FSEL R145, R193, -INF , !P2 ;  /* 0xff800000c1917808 */ /* 0x000fc40005000000 */
[-C--:B------:R-:W-:Y:S02]  /*c760*/  ISETP.GE.AND P2, PT, R184, R227.reuse, PT ;  /* 0x000000e3b800720c */ /* 0x080fe40003f46270 */
[----:B------:R-:W-:Y:S02]  /*c770*/  FSEL R121, R41, -INF , !P3 ;  /* 0xff80000029797808 */ /* 0x000fe40005800000 */
[-C--:B------:R-:W-:Y:S02]  /*c780*/  ISETP.GE.AND P3, PT, R247, R227.reuse, PT ;  /* 0x000000e3f700720c */ /* 0x080fe40003f66270 */
[-C--:B------:R-:W-:Y:S02]  /*c790*/  ISETP.GE.AND P0, PT, R194, R227.reuse, PT ;  /* 0x000000e3c200720c */ /* 0x080fe40003f06270 */
[----:B------:R-:W-:Y:S02]  /*c7a0*/  ISETP.GE.AND P4, PT, R189, R234, PT ;  /* 0x000000eabd00720c */ /* 0x000fe40003f86270 */
[----:B------:R-:W-:-:S02]  /*c7b0*/  ISETP.GE.AND P1, PT, R173, R227, PT ;  /* 0x000000e3ad00720c */ /* 0x000fc40003f26270 */
[----:B------:R-:W-:Y:S02]  /*c7c0*/  FSEL R124, R151, -INF , !P2 ;  /* 0xff800000977c7808 */ /* 0x000fe40005000000 */
[-C--:B------:R-:W-:Y:S02]  /*c7d0*/  ISETP.GE.AND P2, PT, R158, R227.reuse, PT ;  /* 0x000000e39e00720c */ /* 0x080fe40003f46270 */
[----:B------:R-:W-:Y:S02]  /*c7e0*/  FSEL R250, R29, -INF , !P3 ;  /* 0xff8000001dfa7808 */ /* 0x000fe40005800000 */
[----:B------:R-:W-:Y:S02]  /*c7f0*/  ISETP.GE.AND P3, PT, R239, R227, PT ;  /* 0x000000e3ef00720c */ /* 0x000fe40003f66270 */
[----:B------:R-:W-:Y:S02]  /*c800*/  FSEL R137, R171, -INF , !P0 ;  /* 0xff800000ab897808 */ /* 0x000fe40004000000 */
[----:B------:R-:W-:-:S02]  /*c810*/  FSEL R182, R125, -INF , P4 ;  /* 0xff8000007db67808 */ /* 0x000fc40002000000 */
[-C--:B------:R-:W-:Y:S02]  /*c820*/  ISETP.GE.AND P0, PT, R251, R227.reuse, PT ;  /* 0x000000e3fb00720c */ /* 0x080fe40003f06270 */
[----:B------:R-:W-:Y:S02]  /*c830*/  FSEL R120, R49, -INF , !P1 ;  /* 0xff80000031787808 */ /* 0x000fe40004800000 */
[-C--:B------:R-:W-:Y:S02]  /*c840*/  ISETP.GE.AND P1, PT, R154, R227.reuse, PT ;  /* 0x000000e39a00720c */ /* 0x080fe40003f26270 */
[----:B------:R-:W-:Y:S02]  /*c850*/  FSEL R125, R44, -INF , !P2 ;  /* 0xff8000002c7d7808 */ /* 0x000fe40005000000 */
[----:B------:R-:W-:Y:S02]  /*c860*/  ISETP.GE.AND P2, PT, R152, R227, PT ;  /* 0x000000e39800720c */ /* 0x000fe40003f46270 */
[----:B------:R-:W-:-:S02]  /*c870*/  FSEL R240, R16, -INF , !P3 ;  /* 0xff80000010f07808 */ /* 0x000fc40005800000 */
[-C--:B------:R-:W-:Y:S02]  /*c880*/  ISETP.GE.AND P3, PT, R203, R227.reuse, PT ;  /* 0x000000e3cb00720c */ /* 0x080fe40003f66270 */
[----:B------:R-:W-:Y:S02]  /*c890*/  FSEL R48, R48, -INF , !P0 ;  /* 0xff80000030307808 */ /* 0x000fe40004000000 */
[-C--:B------:R-:W-:Y:S02]  /*c8a0*/  ISETP.GE.AND P0, PT, R2, R227.reuse, PT ;  /* 0x000000e30200720c */ /* 0x080fe40003f06270 */
[----:B------:R-:W-:Y:S01]  /*c8b0*/  FSEL R40, R40, -INF , !P1 ;  /* 0xff80000028287808 */ /* 0x000fe20004800000 */
[----:B------:R-:W-:Y:S01]  /*c8c0*/  VIADD R169, R195, 0xa0 ;  /* 0x000000a0c3a97836 */ /* 0x000fe20000000000 */
[----:B------:R-:W-:Y:S02]  /*c8d0*/  ISETP.GE.AND P1, PT, R245, R227, PT ;  /* 0x000000e3f500720c */ /* 0x000fe40003f26270 */
[----:B------:R-:W-:-:S02]  /*c8e0*/  FSEL R252, R28, -INF , !P2 ;  /* 0xff8000001cfc7808 */ /* 0x000fc40005000000 */
[-C--:B------:R-:W-:Y:S02]  /*c8f0*/  ISETP.GE.AND P2, PT, R241, R227.reuse, PT ;  /* 0x000000e3f100720c */ /* 0x080fe40003f46270 */
[----:B------:R-:W-:Y:S02]  /*c900*/  FSEL R49, R5, -INF , !P3 ;  /* 0xff80000005317808 */ /* 0x000fe40005800000 */
[-C--:B------:R-:W-:Y:S02]  /*c910*/  ISETP.GE.AND P3, PT, R205, R227.reuse, PT ;  /* 0x000000e3cd00720c */ /* 0x080fe40003f66270 */
[-C--:B------:R-:W-:Y:S02]  /*c920*/  ISETP.GE.AND P6, PT, R195, R227.reuse, PT ;  /* 0x000000e3c300720c */ /* 0x080fe40003fc6270 */
[----:B------:R-:W-:Y:S02]  /*c930*/  FSEL R193, R37, -INF , !P0 ;  /* 0xff80000025c17808 */ /* 0x000fe40004000000 */
[----:B------:R-:W-:-:S02]  /*c940*/  ISETP.GE.AND P0, PT, R185, R227, PT ;  /* 0x000000e3b900720c */ /* 0x000fc40003f06270 */
[----:B------:R-:W-:Y:S02]  /*c950*/  FSEL R248, R24, -INF , !P1 ;  /* 0xff80000018f87808 */ /* 0x000fe40004800000 */
[-C--:B------:R-:W-:Y:S02]  /*c960*/  ISETP.GE.AND P1, PT, R197, R227.reuse, PT ;  /* 0x000000e3c500720c */ /* 0x080fe40003f26270 */
[----:B------:R-:W-:Y:S02]  /*c970*/  FSEL R242, R21, -INF , !P2 ;  /* 0xff80000015f27808 */ /* 0x000fe40005000000 */
[----:B------:R-:W-:Y:S02]  /*c980*/  ISETP.GE.AND P4, PT, R169, R234, PT ;  /* 0x000000eaa900720c */ /* 0x000fe40003f86270 */
[----:B------:R-:W-:Y:S02]  /*c990*/  ISETP.GE.AND P2, PT, R235, R227, PT ;  /* 0x000000e3eb00720c */ /* 0x000fe40003f46270 */
[----:B------:R-:W-:-:S02]  /*c9a0*/  FSEL R200, R136, -INF , !P3 ;  /* 0xff80000088c87808 */ /* 0x000fc40005800000 */
[----:B------:R-:W-:Y:S02]  /*c9b0*/  FSEL R136, R8, -INF , !P6 ;  /* 0xff80000008887808 */ /* 0x000fe40007000000 */
[----:B------:R-:W-:Y:S02]  /*c9c0*/  FSEL R246, R25, -INF , !P0 ;  /* 0xff80000019f67808 */ /* 0x000fe40004000000 */
[-C--:B------:R-:W-:Y:S02]  /*c9d0*/  ISETP.GE.AND P0, PT, R237, R227.reuse, PT ;  /* 0x000000e3ed00720c */ /* 0x080fe40003f06270 */
[----:B------:R-:W-:Y:S02]  /*c9e0*/  FSEL R238, R17, -INF , !P1 ;  /* 0xff80000011ee7808 */ /* 0x000fe40004800000 */
[----:B------:R-:W-:Y:S02]  /*c9f0*/  FSEL R69, R116, -INF , P4 ;  /* 0xff80000074457808 */ /* 0x000fe40002000000 */
[----:B------:R-:W-:-:S02]  /*ca00*/  ISETP.GE.AND P1, PT, R211, R227, PT ;  /* 0x000000e3d300720c */ /* 0x000fc40003f26270 */
[----:B------:R-:W-:Y:S02]  /*ca10*/  FSEL R212, R4, -INF , !P2 ;  /* 0xff80000004d47808 */ /* 0x000fe40005000000 */
[----:B------:R-:W-:Y:S02]  /*ca20*/  ISETP.GE.AND P4, PT, R188, R227, PT ;  /* 0x000000e3bc00720c */ /* 0x000fe40003f86270 */
[----:B------:R-:W-:Y:S02]  /*ca30*/  FMNMX3.FTZ R4, R136, R145, R141, !PT ;  /* 0x0000009188047276 */ /* 0x000fe4000781008d */
[----:B------:R-:W-:Y:S02]  /*ca40*/  FSEL R236, R12, -INF , !P0 ;  /* 0xff8000000cec7808 */ /* 0x000fe40004000000 */
[----:B------:R-:W-:Y:S02]  /*ca50*/  ISETP.GE.AND P0, PT, R207, R227, PT ;  /* 0x000000e3cf00720c */ /* 0x000fe40003f06270 */
[----:B------:R-:W-:-:S02]  /*ca60*/  FSEL R52, R52, -INF , !P1 ;  /* 0xff80000034347808 */ /* 0x000fc40004800000 */
[----:B------:R-:W-:Y:S02]  /*ca70*/  FSEL R144, R163, -INF , !P4 ;  /* 0xff800000a3907808 */ /* 0x000fe40006000000 */
[-C--:B------:R-:W-:Y:S02]  /*ca80*/  ISETP.GE.AND P2, PT, R131, R227.reuse, PT ;  /* 0x000000e38300720c */ /* 0x080fe40003f46270 */
[-C--:B------:R-:W-:Y:S02]  /*ca90*/  ISETP.GE.AND P1, PT, R204, R227.reuse, PT ;  /* 0x000000e3cc00720c */ /* 0x080fe40003f26270 */
[----:B------:R-:W-:Y:S02]  /*caa0*/  FMNMX3.FTZ R5, R4, R132, R137, !PT ;  /* 0x0000008404057276 */ /* 0x000fe40007810089 */
[----:B------:R-:W-:Y:S01]  /*cab0*/  FSEL R53, R53, -INF , !P0 ;  /* 0xff80000035357808 */ /* 0x000fe20004000000 */
[----:B------:R-:W-:Y:S01]  /*cac0*/  VIADD R165, R195, 0xa1 ;  /* 0x000000a1c3a57836 */ /* 0x000fe20000000000 */
[-C--:B------:R-:W-:Y:S01]  /*cad0*/  ISETP.GE.AND P4, PT, R249, R227.reuse, PT ;  /* 0x000000e3f900720c */ /* 0x080fe20003f86270 */
[----:B------:R-:W-:Y:S01]  /*cae0*/  VIADD R159, R195, 0xa8 ;  /* 0x000000a8c39f7836 */ /* 0x000fe20000000000 */
[----:B------:R-:W-:-:S02]  /*caf0*/  ISETP.GE.AND P0, PT, R201, R227, PT ;  /* 0x000000e3c900720c */ /* 0x000fc40003f06270 */
[----:B------:R-:W-:Y:S02]  /*cb00*/  FSEL R64, R64, -INF , !P2 ;  /* 0xff80000040407808 */ /* 0x000fe40005000000 */
[----:B------:R-:W-:Y:S02]  /*cb10*/  FSEL R68, R68, -INF , !P1 ;  /* 0xff80000044447808 */ /* 0x000fe40004800000 */
[----:B------:R-:W-:Y:S02]  /*cb20*/  FMNMX3.FTZ R5, R5, R144, R124, !PT ;  /* 0x0000009005057276 */ /* 0x000fe4000781007c */
[-C--:B------:R-:W-:Y:S02]  /*cb30*/  ISETP.GE.AND P2, PT, R191, R227.reuse, PT ;  /* 0x000000e3bf00720c */ /* 0x080fe40003f46270 */
[----:B------:R-:W-:Y:S01]  /*cb40*/  ISETP.GE.AND P1, PT, R187, R227, PT ;  /* 0x000000e3bb00720c */ /* 0x000fe20003f26270 */
[----:B------:R-:W-:Y:S01]  /*cb50*/  IMAD.MOV.U32 R37, RZ, RZ, R48 ;  /* 0x000000ffff257224 */ /* 0x000fe200078e0030 */
[----:B------:R-:W-:Y:S01]  /*cb60*/  FSEL R116, R45, -INF , !P4 ;  /* 0xff8000002d747808 */ /* 0x000fe20006000000 */
[----:B------:R-:W-:Y:S01]  /*cb70*/  VIADD R190, R195, 0xa9 ;  /* 0x000000a9c3be7836 */ /* 0x000fe20000000000 */
[----:B------:R-:W-:-:S02]  /*cb80*/  FSEL R198, R198, -INF , !P0 ;  /* 0xff800000c6c67808 */ /* 0x000fc40004000000 */
[----:B------:R-:W-:Y:S02]  /*cb90*/  FMNMX3.FTZ R5, R5, R133, R120, !PT ;  /* 0x0000008505057276 */ /* 0x000fe40007810078 */
[-C--:B------:R-:W-:Y:S02]  /*cba0*/  ISETP.GE.AND P0, PT, R181, R227.reuse, PT ;  /* 0x000000e3b500720c */ /* 0x080fe40003f06270 */
[----:B------:R-:W-:Y:S02]  /*cbb0*/  FSEL R192, R192, -INF , !P2 ;  /* 0xff800000c0c07808 */ /* 0x000fe40005000000 */
[----:B------:R-:W-:Y:S02]  /*cbc0*/  FSEL R36, R36, -INF , !P1 ;  /* 0xff80000024247808 */ /* 0x000fe40004800000 */
[----:B------:R-:W-:Y:S02]  /*cbd0*/  ISETP.GE.AND P4, PT, R175, R227, PT ;  /* 0x000000e3af00720c */ /* 0x000fe40003f86270 */
[----:B------:R-:W-:-:S02]  /*cbe0*/  ISETP.GE.AND P2, PT, R165, R234, PT ;  /* 0x000000eaa500720c */ /* 0x000fc40003f46270 */
[-C--:B------:R-:W-:Y:S02]  /*cbf0*/  ISETP.GE.AND P1, PT, R159, R234.reuse, PT ;  /* 0x000000ea9f00720c */ /* 0x080fe40003f26270 */
[----:B------:R-:W-:Y:S02]  /*cc00*/  FMNMX3.FTZ R4, R5, R37, R116, !PT ;  /* 0x0000002505047276 */ /* 0x000fe40007810074 */
[----:B------:R-:W-:Y:S02]  /*cc10*/  FSEL R32, R32, -INF , !P0 ;  /* 0xff80000020207808 */ /* 0x000fe40004000000 */
[----:B------:R-:W-:Y:S02]  /*cc20*/  FSEL R33, R33, -INF , !P4 ;  /* 0xff80000021217808 */ /* 0x000fe40006000000 */
[----:B------:R-:W-:Y:S02]  /*cc30*/  ISETP.GE.AND P0, PT, R190, R234, PT ;  /* 0x000000eabe00720c */ /* 0x000fe40003f06270 */
[----:B------:R-:W-:Y:S01]  /*cc40*/  FSEL R28, R117, -INF , P2 ;  /* 0xff800000751c7808 */ /* 0x000fe20001000000 */
[----:B------:R-:W-:Y:S01]  /*cc50*/  IMAD.MOV.U32 R117, RZ, RZ, R193 ;  /* 0x000000ffff757224 */ /* 0x000fe200078e00c1 */
[----:B------:R-:W-:Y:S01]  /*cc60*/  FSEL R65, R112, -INF , P1 ;  /* 0xff80000070417808 */ /* 0x000fe20000800000 */
[----:B------:R-:W-:Y:S01]  /*cc70*/  IMAD.MOV.U32 R112, RZ, RZ, R40 ;  /* 0x000000ffff707224 */ /* 0x000fe200078e0028 */
[----:B------:R-:W-:-:S02]  /*cc80*/  FMNMX3.FTZ R5, R4, R125, R121, !PT ;  /* 0x0000007d04057276 */ /* 0x000fc40007810079 */
[-C--:B------:R-:W-:Y:S02]  /*cc90*/  ISETP.GE.AND P4, PT, R243, R227.reuse, PT ;  /* 0x000000e3f300720c */ /* 0x080fe40003f86270 */
[----:B------:R-:W-:Y:S01]  /*cca0*/  FSEL R24, R113, -INF , P0 ;  /* 0xff80000071187808 */ /* 0x000fe20000000000 */
[----:B------:R-:W-:Y:S01]  /*ccb0*/  IMAD.MOV.U32 R113, RZ, RZ, R33 ;  /* 0x000000ffff717224 */ /* 0x000fe200078e0021 */
[----:B------:R-:W-:Y:S02]  /*ccc0*/  FMNMX3.FTZ R5, R5, R112, R117, !PT ;  /* 0x0000007005057276 */ /* 0x000fe40007810075 */
[----:B------:R-:W-:Y:S02]  /*ccd0*/  FSEL R244, R20, -INF , !P4 ;  /* 0xff80000014f47808 */ /* 0x000fe40006000000 */
[----:B------:R-:W-:Y:S02]  /*cce0*/  ISETP.GE.AND P4, PT, R128, R227, PT ;  /* 0x000000e38000720c */ /* 0x000fe40003f86270 */
[----:B------:R-:W-:-:S02]  /*ccf0*/  FMNMX3.FTZ R5, R5, R113, R252, !PT ;  /* 0x0000007105057276 */ /* 0x000fc400078100fc */
[----:B------:R-:W-:Y:S02]  /*cd00*/  FSEL R48, R13, -INF , !P4 ;  /* 0xff8000000d307808 */ /* 0x000fe40006000000 */
[----:B------:R-:W-:-:S04]  /*cd10*/  FMNMX3.FTZ R13, R5, R250, R248, !PT ;  /* 0x000000fa050d7276 */ /* 0x000fc800078100f8 */
[----:B------:R-:W-:-:S04]  /*cd20*/  FMNMX3.FTZ R13, R13, R246, R244, !PT ;  /* 0x000000f60d0d7276 */ /* 0x000fc800078100f4 */
[----:B------:R-:W-:-:S04]  /*cd30*/  FMNMX3.FTZ R13, R13, R242, R240, !PT ;  /* 0x000000f20d0d7276 */ /* 0x000fc800078100f0 */
[----:B------:R-:W-:Y:S02]  /*cd40*/  FMNMX3.FTZ R13, R13, R238, R236, !PT ;  /* 0x000000ee0d0d7276 */ /* 0x000fe400078100ec */
[----:B------:R-:W-:Y:S02]  /*cd50*/  ISETP.GE.AND P4, PT, R206, R227, PT ;  /* 0x000000e3ce00720c */ /* 0x000fe40003f86270 */
[----:B------:R-:W-:Y:S02]  /*cd60*/  FMNMX3.FTZ R13, R13, R48, R212, !PT ;  /* 0x000000300d0d7276 */ /* 0x000fe400078100d4 */
[----:B------:R-:W-:Y:S02]  /*cd70*/  FSEL R202, R140, -INF , !P4 ;  /* 0xff8000008cca7808 */ /* 0x000fe40006000000 */
[----:B------:R-:W-:Y:S02]  /*cd80*/  FMNMX3.FTZ R13, R13, R49, R52, !PT ;  /* 0x000000310d0d7276 */ /* 0x000fe40007810034 */
[----:B------:R-:W-:-:S02]  /*cd90*/  ISETP.GE.AND P4, PT, R199, R227, PT ;  /* 0x000000e3c700720c */ /* 0x000fc40003f86270 */
[----:B------:R-:W-:Y:S02]  /*cda0*/  FMNMX3.FTZ R13, R13, R53, R202, !PT ;  /* 0x000000350d0d7276 */ /* 0x000fe400078100ca */
[-C--:B------:R-:W-:Y:S02]  /*cdb0*/  ISETP.GE.AND P3, PT, R189, R227.reuse, PT ;  /* 0x000000e3bd00720c */ /* 0x080fe40003f66270 */
[----:B------:R-:W-:Y:S01]  /*cdc0*/  FMNMX3.FTZ R13, R13, R64, R200, !PT ;  /* 0x000000400d0d7276 */ /* 0x000fe200078100c8 */
[----:B------:R-:W-:Y:S01]  /*cdd0*/  VIADD R186, R195, 0xb0 ;  /* 0x000000b0c3ba7836 */ /* 0x000fe20000000000 */
[----:B------:R-:W-:Y:S02]  /*cde0*/  FSEL R196, R196, -INF , !P4 ;  /* 0xff800000c4c47808 */ /* 0x000fe40006000000 */
[----:B------:R-:W-:Y:S02]  /*cdf0*/  ISETP.GE.AND P4, PT, R169, R227, PT ;  /* 0x000000e3a900720c */ /* 0x000fe40003f86270 */
[----:B------:R-:W-:Y:S01]  /*ce00*/  FMNMX3.FTZ R13, R13, R68, R198, !PT ;  /* 0x000000440d0d7276 */ /* 0x000fe200078100c6 */
[----:B------:R-:W-:Y:S01]  /*ce10*/  VIADD R178, R195, 0xb8 ;  /* 0x000000b8c3b27836 */ /* 0x000fe20000000000 */
[----:B------:R-:W-:-:S02]  /*ce20*/  FSEL R182, R182, -INF , !P3 ;  /* 0xff800000b6b67808 */ /* 0x000fc40005800000 */
[----:B------:R-:W-:Y:S02]  /*ce30*/  ISETP.GE.AND P3, PT, R159, R227, PT ;  /* 0x000000e39f00720c */ /* 0x000fe40003f66270 */
[----:B------:R-:W-:Y:S02]  /*ce40*/  FSEL R69, R69, -INF , !P4 ;  /* 0xff80000045457808 */ /* 0x000fe40006000000 */
[----:B------:R-:W-:Y:S02]  /*ce50*/  ISETP.GE.AND P4, PT, R186, R234, PT ;  /* 0x000000eaba00720c */ /* 0x000fe40003f86270 */
[----:B------:R-:W-:Y:S01]  /*ce60*/  FMNMX3.FTZ R13, R13, R196, R192, !PT ;  /* 0x000000c40d0d7276 */ /* 0x000fe200078100c0 */
[----:B------:R-:W-:Y:S01]  /*ce70*/  VIADD R180, R195, 0xb1 ;  /* 0x000000b1c3b47836 */ /* 0x000fe20000000000 */
[----:B------:R-:W-:Y:S01]  /*ce80*/  FSEL R65, R65, -INF , !P3 ;  /* 0xff80000041417808 */ /* 0x000fe20005800000 */
[----:B------:R-:W-:Y:S01]  /*ce90*/  VIADD R174, R195, 0xc0 ;  /* 0x000000c0c3ae7836 */ /* 0x000fe20000000000 */
[----:B------:R-:W-:-:S02]  /*cea0*/  ISETP.GE.AND P3, PT, R178, R234, PT ;  /* 0x000000eab200720c */ /* 0x000fc40003f66270 */
[-C--:B------:R-:W-:Y:S02]  /*ceb0*/  ISETP.GE.AND P5, PT, R165, R227.reuse, PT ;  /* 0x000000e3a500720c */ /* 0x080fe40003fa6270 */
[-C--:B------:R-:W-:Y:S02]  /*cec0*/  ISETP.GE.AND P2, PT, R186, R227.reuse, PT ;  /* 0x000000e3ba00720c */ /* 0x080fe40003f46270 */
[----:B------:R-:W-:Y:S02]  /*ced0*/  FSEL R41, R108, -INF , P4 ;  /* 0xff8000006c297808 */ /* 0x000fe40002000000 */
[----:B------:R-:W-:Y:S01]  /*cee0*/  FMNMX3.FTZ R8, R13, R182, R36, !PT ;  /* 0x000000b60d087276 */ /* 0x000fe20007810024 */
[C---:B------:R-:W-:Y:S01]  /*cef0*/  VIADD R176, R195.reuse, 0xb9 ;  /* 0x000000b9c3b07836 */ /* 0x040fe20000000000 */
[----:B------:R-:W-:Y:S01]  /*cf00*/  ISETP.GE.AND P0, PT, R178, R227, PT ;  /* 0x000000e3b200720c */ /* 0x000fe20003f06270 */
[----:B------:R-:W-:Y:S01]  /*cf10*/  VIADD R170, R195, 0xc8 ;  /* 0x000000c8c3aa7836 */ /* 0x000fe20000000000 */
[----:B------:R-:W-:-:S02]  /*cf20*/  FSEL R25, R104, -INF , P3 ;  /* 0xff80000068197808 */ /* 0x000fc40001800000 */
[----:B------:R-:W-:Y:S02]  /*cf30*/  ISETP.GE.AND P6, PT, R190, R227, PT ;  /* 0x000000e3be00720c */ /* 0x000fe40003fc6270 */
[----:B------:R-:W-:Y:S02]  /*cf40*/  FSEL R28, R28, -INF , !P5 ;  /* 0xff8000001c1c7808 */ /* 0x000fe40006800000 */
[----:B------:R-:W-:Y:S02]  /*cf50*/  ISETP.GE.AND P1, PT, R180, R234, PT ;  /* 0x000000eab400720c */ /* 0x000fe40003f26270 */
[----:B------:R-:W-:Y:S02]  /*cf60*/  FSEL R41, R41, -INF , !P2 ;  /* 0xff80000029297808 */ /* 0x000fe40005000000 */
[----:B------:R-:W-:Y:S02]  /*cf70*/  FMNMX3.FTZ R8, R8, R32, R69, !PT ;  /* 0x0000002008087276 */ /* 0x000fe40007810045 */
[-C--:B------:R-:W-:Y:S01]  /*cf80*/  ISETP.GE.AND P2, PT, R174, R234.reuse, PT ;  /* 0x000000eaae00720c */ /* 0x080fe20003f46270 */
[----:B------:R-:W-:Y:S01]  /*cf90*/  VIADD R172, R195, 0xc1 ;  /* 0x000000c1c3ac7836 */ /* 0x000fe20000000000 */
[----:B------:R-:W-:-:S02]  /*cfa0*/  ISETP.GE.AND P4, PT, R176, R234, PT ;  /* 0x000000eab000720c */ /* 0x000fc40003f86270 */
[----:B------:R-:W-:Y:S01]  /*cfb0*/  FSEL R25, R25, -INF , !P0 ;  /* 0xff80000019197808 */ /* 0x000fe20004000000 */
[----:B------:R-:W-:Y:S01]  /*cfc0*/  VIADD R167, R195, 0xd0 ;  /* 0x000000d0c3a77836 */ /* 0x000fe20000000000 */
[----:B------:R-:W-:Y:S02]  /*cfd0*/  ISETP.GE.AND P5, PT, R180, R227, PT ;  /* 0x000000e3b400720c */ /* 0x000fe40003fa6270 */
[----:B------:R-:W-:Y:S02]  /*cfe0*/  FSEL R24, R24, -INF , !P6 ;  /* 0xff80000018187808 */ /* 0x000fe40007000000 */
[----:B------:R-:W-:Y:S02]  /*cff0*/  FSEL R16, R109, -INF , P1 ;  /* 0xff8000006d107808 */ /* 0x000fe40000800000 */
[----:B------:R-:W-:Y:S02]  /*d000*/  ISETP.GE.AND P0, PT, R170, R234, PT ;  /* 0x000000eaaa00720c */ /* 0x000fe40003f06270 */
[----:B------:R-:W-:-:S02]  /*d010*/  FMNMX3.FTZ R8, R8, R28, R65, !PT ;  /* 0x0000001c08087276 */ /* 0x000fc40007810041 */
[-C--:B------:R-:W-:Y:S02]  /*d020*/  ISETP.GE.AND P1, PT, R174, R227.reuse, PT ;  /* 0x000000e3ae00720c */ /* 0x080fe40003f26270 */
[----:B------:R-:W-:Y:S01]  /*d030*/  FSEL R21, R100, -INF , P2 ;  /* 0xff80000064157808 */ /* 0x000fe20001000000 */
[----:B------:R-:W-:Y:S01]  /*d040*/  VIADD R168, R195, 0xc9 ;  /* 0x000000c9c3a87836 */ /* 0x000fe20000000000 */
[----:B------:R-:W-:Y:S01]  /*d050*/  FSEL R4, R105, -INF , P4 ;  /* 0xff80000069047808 */ /* 0x000fe20002000000 */
[----:B------:R-:W-:Y:S01]  /*d060*/  VIADD R164, R195, 0xd8 ;  /* 0x000000d8c3a47836 */ /* 0x000fe20000000000 */
[----:B------:R-:W-:Y:S02]  /*d070*/  ISETP.GE.AND P6, PT, R176, R227, PT ;  /* 0x000000e3b000720c */ /* 0x000fe40003fc6270 */
[----:B------:R-:W-:Y:S02]  /*d080*/  FSEL R16, R16, -INF , !P5 ;  /* 0xff80000010107808 */ /* 0x000fe40006800000 */
[----:B------:R-:W-:-:S02]  /*d090*/  ISETP.GE.AND P3, PT, R172, R234, PT ;  /* 0x000000eaac00720c */ /* 0x000fc40003f66270 */
[-C--:B------:R-:W-:Y:S02]  /*d0a0*/  ISETP.GE.AND P4, PT, R170, R227.reuse, PT ;  /* 0x000000e3aa00720c */ /* 0x080fe40003f86270 */
[----:B------:R-:W-:Y:S02]  /*d0b0*/  FSEL R5, R96, -INF , P0 ;  /* 0xff80000060057808 */ /* 0x000fe40000000000 */
[----:B------:R-:W-:Y:S01]  /*d0c0*/  FMNMX3.FTZ R8, R8, R24, R41, !PT ;  /* 0x0000001808087276 */ /* 0x000fe20007810029 */
[----:B------:R-:W-:Y:S01]  /*d0d0*/  VIADD R166, R195, 0xd1 ;  /* 0x000000d1c3a67836 */ /* 0x000fe20000000000 */
[----:B------:R-:W-:Y:S01]  /*d0e0*/  FSEL R21, R21, -INF , !P1 ;  /* 0xff80000015157808 */ /* 0x000fe20004800000 */
[----:B------:R-:W-:Y:S01]  /*d0f0*/  VIADD R193, R195, 0x9 ;  /* 0x00000009c3c17836 */ /* 0x000fe20000000000 */
[----:B------:R-:W-:Y:S02]  /*d100*/  ISETP.GE.AND P1, PT, R167, R234, PT ;  /* 0x000000eaa700720c */ /* 0x000fe40003f26270 */
[----:B------:R-:W-:-:S02]  /*d110*/  ISETP.GE.AND P5, PT, R172, R227, PT ;  /* 0x000000e3ac00720c */ /* 0x000fc40003fa6270 */
[----:B------:R-:W-:Y:S02]  /*d120*/  FSEL R4, R4, -INF , !P6 ;  /* 0xff80000004047808 */ /* 0x000fe40007000000 */
[----:B------:R-:W-:Y:S02]  /*d130*/  ISETP.GE.AND P2, PT, R168, R234, PT ;  /* 0x000000eaa800720c */ /* 0x000fe40003f46270 */
[----:B------:R-:W-:Y:S02]  /*d140*/  FSEL R17, R101, -INF , P3 ;  /* 0xff80000065117808 */ /* 0x000fe40001800000 */
[----:B------:R-:W-:Y:S02]  /*d150*/  FSEL R5, R5, -INF , !P4 ;  /* 0xff80000005057808 */ /* 0x000fe40006000000 */
[----:B------:R-:W-:Y:S01]  /*d160*/  FMNMX3.FTZ R8, R8, R16, R25, !PT ;  /* 0x0000001008087276 */ /* 0x000fe20007810019 */
[----:B------:R-:W-:Y:S01]  /*d170*/  VIADD R161, R195, 0xe0 ;  /* 0x000000e0c3a17836 */ /* 0x000fe20000000000 */
[-C--:B------:R-:W-:Y:S01]  /*d180*/  ISETP.GE.AND P4, PT, R164, R234.reuse, PT ;  /* 0x000000eaa400720c */ /* 0x080fe20003f86270 */
[----:B------:R-:W-:Y:S01]  /*d190*/  IMAD.MOV.U32 R20, RZ, RZ, R193 ;  /* 0x000000ffff147224 */ /* 0x000fe200078e00c1 */
[-C--:B------:R-:W-:Y:S01]  /*d1a0*/  ISETP.GE.AND P3, PT, R167, R227.reuse, PT ;  /* 0x000000e3a700720c */ /* 0x080fe20003f66270 */
[C---:B------:R-:W-:Y:S01]  /*d1b0*/  VIADD R162, R195.reuse, 0xd9 ;  /* 0x000000d9c3a27836 */ /* 0x040fe20000000000 */
[----:B------:R-:W-:Y:S01]  /*d1c0*/  FSEL R92, R92, -INF , P1 ;  /* 0xff8000005c5c7808 */ /* 0x000fe20000800000 */
[C---:B------:R-:W-:Y:S01]  /*d1d0*/  VIADD R193, R195.reuse, 0x8 ;  /* 0x00000008c3c17836 */ /* 0x040fe20000000000 */
[----:B------:R-:W-:Y:S01]  /*d1e0*/  ISETP.GE.AND P0, PT, R166, R234, PT ;  /* 0x000000eaa600720c */ /* 0x000fe20003f06270 */
[----:B------:R-:W-:Y:S01]  /*d1f0*/  VIADD R157, R195, 0xe8 ;  /* 0x000000e8c39d7836 */ /* 0x000fe20000000000 */
[----:B------:R-:W-:Y:S01]  /*d200*/  ISETP.GE.AND P6, PT, R168, R227, PT ;  /* 0x000000e3a800720c */ /* 0x000fe20003fc6270 */
[----:B------:R-:W-:Y:S01]  /*d210*/  IMAD.MOV.U32 R140, RZ, RZ, R173 ;  /* 0x000000ffff8c7224 */ /* 0x000fe200078e00ad */
[----:B------:R-:W-:-:S02]  /*d220*/  FSEL R17, R17, -INF , !P5 ;  /* 0xff80000011117808 */ /* 0x000fc40006800000 */
[----:B------:R-:W-:Y:S02]  /*d230*/  FSEL R29, R97, -INF , P2 ;  /* 0xff800000611d7808 */ /* 0x000fe40001000000 */
[----:B------:R-:W-:Y:S02]  /*d240*/  FMNMX3.FTZ R8, R8, R4, R21, !PT ;  /* 0x0000000408087276 */ /* 0x000fe40007810015 */
[-C--:B------:R-:W-:Y:S02]  /*d250*/  ISETP.GE.AND P2, PT, R164, R227.reuse, PT ;  /* 0x000000e3a400720c */ /* 0x080fe40003f46270 */
[----:B------:R-:W-:Y:S01]  /*d260*/  FSEL R88, R88, -INF , P4 ;  /* 0xff80000058587808 */ /* 0x000fe20002000000 */
[C---:B------:R-:W-:Y:S01]  /*d270*/  VIADD R160, R195.reuse, 0xe1 ;  /* 0x000000e1c3a07836 */ /* 0x040fe20000000000 */
[----:B------:R-:W-:Y:S01]  /*d280*/  FSEL R173, R92, -INF , !P3 ;  /* 0xff8000005cad7808 */ /* 0x000fe20005800000 */
[----:B------:R-:W-:Y:S01]  /*d290*/  IMAD.MOV.U32 R108, RZ, RZ, R193 ;  /* 0x000000ffff6c7224 */ /* 0x000fe200078e00c1 */
[----:B------:R-:W-:Y:S01]  /*d2a0*/  ISETP.GE.AND P5, PT, R166, R227, PT ;  /* 0x000000e3a600720c */ /* 0x000fe20003fa6270 */
[----:B------:R-:W-:Y:S01]  /*d2b0*/  VIADD R61, R195, 0xe9 ;  /* 0x000000e9c33d7836 */ /* 0x000fe20000000000 */
[-C--:B------:R-:W-:Y:S01]  /*d2c0*/  ISETP.GE.AND P3, PT, R161, R234.reuse, PT ;  /* 0x000000eaa100720c */ /* 0x080fe20003f66270 */
[----:B------:R-:W-:Y:S01]  /*d2d0*/  VIADD R155, R195, 0xf0 ;  /* 0x000000f0c39b7836 */ /* 0x000fe20000000000 */
[----:B------:R-:W-:Y:S01]  /*d2e0*/  FSEL R93, R93, -INF , P0 ;  /* 0xff8000005d5d7808 */ /* 0x000fe20000000000 */
[----:B------:R-:W-:Y:S01]  /*d2f0*/  VIADD R63, R195, 0xf1 ;  /* 0x000000f1c33f7836 */ /* 0x000fe20000000000 */
[----:B------:R-:W-:Y:S01]  /*d300*/  FSEL R29, R29, -INF , !P6 ;  /* 0xff8000001d1d7808 */ /* 0x000fe20007000000 */
[C---:B------:R-:W-:Y:S01]  /*d310*/  VIADD R0, R195.reuse, 0xf8 ;  /* 0x000000f8c3007836 */ /* 0x040fe20000000000 */
[-C--:B------:R-:W-:Y:S01]  /*d320*/  ISETP.GE.AND P1, PT, R162, R234.reuse, PT ;  /* 0x000000eaa200720c */ /* 0x080fe20003f26270 */
[----:B------:R-:W-:Y:S01]  /*d330*/  VIADD R193, R195, 0x1 ;  /* 0x00000001c3c17836 */ /* 0x000fe20000000000 */
[----:B------:R-:W-:Y:S01]  /*d340*/  FMNMX3.FTZ R12, R8, R17, R5, !PT ;  /* 0x00000011080c7276 */ /* 0x000fe20007810005 */
[----:B------:R-:W-:Y:S01]  /*d350*/  IMAD.MOV.U32 R105, RZ, RZ, R195 ;  /* 0x000000ffff697224 */ /* 0x000fe200078e00c3 */
[----:B------:R-:W-:Y:S01]  /*d360*/  FSEL R195, R88, -INF , !P2 ;  /* 0xff80000058c37808 */ /* 0x000fe20005000000 */
[----:B------:R-:W-:Y:S01]  /*d370*/  IMAD.MOV.U32 R33, RZ, RZ, R183 ;  /* 0x000000ffff217224 */ /* 0x000fe200078e00b7 */
[----:B------:R-:W-:-:S02]  /*d380*/  ISETP.GE.AND P2, PT, R157, R234, PT ;  /* 0x000000ea9d00720c */ /* 0x000fc40003f46270 */
[-C--:B------:R-:W-:Y:S02]  /*d390*/  ISETP.GE.AND P0, PT, R161, R227.reuse, PT ;  /* 0x000000e3a100720c */ /* 0x080fe40003f06270 */
[----:B------:R-:W-:Y:S02]  /*d3a0*/  FSEL R183, R93, -INF , !P5 ;  /* 0xff8000005db77808 */ /* 0x000fe40006800000 */
[----:B------:R-:W-:Y:S02]  /*d3b0*/  FSEL R84, R84, -INF , P3 ;  /* 0xff80000054547808 */ /* 0x000fe40001800000 */
[----:B------:R-:W-:Y:S02]  /*d3c0*/  ISETP.GE.AND P6, PT, R162, R227, PT ;  /* 0x000000e3a200720c */ /* 0x000fe40003fc6270 */
[----:B------:R-:W-:Y:S02]  /*d3d0*/  ISETP.GE.AND P5, PT, R160, R234, PT ;  /* 0x000000eaa000720c */ /* 0x000fe40003fa6270 */
[----:B------:R-:W-:-:S02]  /*d3e0*/  FSEL R89, R89, -INF , P1 ;  /* 0xff80000059597808 */ /* 0x000fc40000800000 */
[----:B------:R-:W-:Y:S01]  /*d3f0*/  FMNMX3.FTZ R12, R12, R29, R173, !PT ;  /* 0x0000001d0c0c7276 */ /* 0x000fe200078100ad */
[----:B------:R-:W-:Y:S01]  /*d400*/  IMAD.MOV.U32 R104, RZ, RZ, R193 ;  /* 0x000000ffff687224 */ /* 0x000fe200078e00c1 */
[-C--:B------:R-:W-:Y:S02]  /*d410*/  ISETP.GE.AND P1, PT, R157, R227.reuse, PT ;  /* 0x000000e39d00720c */ /* 0x080fe40003f26270 */
[----:B------:R-:W-:Y:S02]  /*d420*/  FSEL R80, R80, -INF , P2 ;  /* 0xff80000050507808 */ /* 0x000fe40001000000 */
[----:B------:R-:W-:Y:S02]  /*d430*/  FSEL R193, R84, -INF , !P0 ;  /* 0xff80000054c17808 */ /* 0x000fe40004000000 */
[----:B------:R-:W-:Y:S02]  /*d440*/  ISETP.GE.AND P4, PT, R160, R227, PT ;  /* 0x000000e3a000720c */ /* 0x000fe40003f86270 */
[----:B------:R-:W-:-:S02]  /*d450*/  FSEL R171, R89, -INF , !P6 ;  /* 0xff80000059ab7808 */ /* 0x000fc40007000000 */
[-C--:B------:R-:W-:Y:S02]  /*d460*/  ISETP.GE.AND P3, PT, R61, R234.reuse, PT ;  /* 0x000000ea3d00720c */ /* 0x080fe40003f66270 */
[----:B------:R-:W-:Y:S02]  /*d470*/  ISETP.GE.AND P0, PT, R155, R234, PT ;  /* 0x000000ea9b00720c */ /* 0x000fe40003f06270 */
[----:B------:R-:W-:Y:S02]  /*d480*/  FSEL R85, R85, -INF , P5 ;  /* 0xff80000055557808 */ /* 0x000fe40002800000 */
[----:B------:R-:W-:Y:S02]  /*d490*/  FMNMX3.FTZ R12, R12, R183, R195, !PT ;  /* 0x000000b70c0c7276 */ /* 0x000fe400078100c3 */
[----:B------:R-:W-:Y:S01]  /*d4a0*/  FSEL R151, R80, -INF , !P1 ;  /* 0xff80000050977808 */ /* 0x000fe20004800000 */
[----:B------:R-:W-:Y:S01]  /*d4b0*/  VIADD R80, R105, 0xf9 ;  /* 0x000000f969507836 */ /* 0x000fe20000000000 */
[----:B------:R-:W-:-:S02]  /*d4c0*/  ISETP.GE.AND P6, PT, R61, R227, PT ;  /* 0x000000e33d00720c */ /* 0x000fc40003fc6270 */
[----:B------:R-:W-:Y:S02]  /*d4d0*/  ISETP.GE.AND P5, PT, R155, R227, PT ;  /* 0x000000e39b00720c */ /* 0x000fe40003fa6270 */
[----:B------:R-:W-:Y:S02]  /*d4e0*/  FSEL R163, R85, -INF , !P4 ;  /* 0xff80000055a37808 */ /* 0x000fe40006000000 */
[-C--:B------:R-:W-:Y:S02]  /*d4f0*/  ISETP.GE.AND P2, PT, R63, R234.reuse, PT ;  /* 0x000000ea3f00720c */ /* 0x080fe40003f46270 */
[----:B------:R-:W-:Y:S02]  /*d500*/  ISETP.GE.AND P1, PT, R0, R234, PT ;  /* 0x000000ea0000720c */ /* 0x000fe40003f26270 */
[----:B------:R-:W-:Y:S02]  /*d510*/  FSEL R81, R81, -INF , P3 ;  /* 0xff80000051517808 */ /* 0x000fe40001800000 */
[----:B------:R-:W-:-:S02]  /*d520*/  FSEL R8, R76, -INF , P0 ;  /* 0xff8000004c087808 */ /* 0x000fc40000000000 */
[----:B------:R-:W-:Y:S02]  /*d530*/  FMNMX3.FTZ R12, R12, R171, R193, !PT ;  /* 0x000000ab0c0c7276 */ /* 0x000fe400078100c1 */
[-C--:B------:R-:W-:Y:S02]  /*d540*/  ISETP.GE.AND P4, PT, R63, R227.reuse, PT ;  /* 0x000000e33f00720c */ /* 0x080fe40003f86270 */
[----:B------:R-:W-:Y:S02]  /*d550*/  ISETP.GE.AND P3, PT, R0, R227, PT ;  /* 0x000000e30000720c */ /* 0x000fe40003f66270 */
[----:B------:R-:W-:Y:S02]  /*d560*/  ISETP.GE.AND P0, PT, R80, R234, PT ;  /* 0x000000ea5000720c */ /* 0x000fe40003f06270 */
[----:B------:R-:W-:Y:S02]  /*d570*/  FSEL R45, R77, -INF , P2 ;  /* 0xff8000004d2d7808 */ /* 0x000fe40001000000 */
[----:B------:R-:W-:-:S02]  /*d580*/  FSEL R44, R72, -INF , P1 ;  /* 0xff800000482c7808 */ /* 0x000fc40000800000 */
[----:B------:R-:W-:Y:S02]  /*d590*/  FSEL R109, R81, -INF , !P6 ;  /* 0xff800000516d7808 */ /* 0x000fe40007000000 */
[----:B------:R-:W-:Y:S02]  /*d5a0*/  FSEL R8, R8, -INF , !P5 ;  /* 0xff80000008087808 */ /* 0x000fe40006800000 */
[----:B------:R-:W-:Y:S02]  /*d5b0*/  FMNMX3.FTZ R12, R12, R163, R151, !PT ;  /* 0x000000a30c0c7276 */ /* 0x000fe40007810097 */
[----:B------:R-:W-:Y:S02]  /*d5c0*/  ISETP.GE.AND P2, PT, R80, R227, PT ;  /* 0x000000e35000720c */ /* 0x000fe40003f46270 */
[----:B------:R-:W-:Y:S02]  /*d5d0*/  FSEL R40, R73, -INF , P0 ;  /* 0xff80000049287808 */ /* 0x000fe40000000000 */
[----:B------:R-:W-:-:S02]  /*d5e0*/  FSEL R45, R45, -INF , !P4 ;  /* 0xff8000002d2d7808 */ /* 0x000fc40006000000 */
[----:B------:R-:W-:Y:S02]  /*d5f0*/  FSEL R44, R44, -INF , !P3 ;  /* 0xff8000002c2c7808 */ /* 0x000fe40005800000 */
[----:B------:R-:W-:Y:S02]  /*d600*/  FMNMX3.FTZ R12, R12, R109, R8, !PT ;  /* 0x0000006d0c0c7276 */ /* 0x000fe40007810008 */
[----:B------:R-:W-:Y:S02]  /*d610*/  FSEL R40, R40, -INF , !P2 ;  /* 0xff80000028287808 */ /* 0x000fe40005000000 */
[----:B------:R-:W-:-:S04]  /*d620*/  FMNMX3.FTZ R13, R12, R45, R44, !PT ;  /* 0x0000002d0c0d7276 */ /* 0x000fc8000781002c */
[----:B------:R-:W-:-:S05]  /*d630*/  FMNMX.FTZ R12, R40, R13, !PT ;  /* 0x0000000d280c7209 */ /* 0x000fca0007810000 */
[----:B------:R-:W1:Y:S01]  /*d640*/  SHFL.BFLY PT, R13, R12, 0x2, 0x1f ;  /* 0x0c401f000c0d7f89 */ /* 0x000e6200000e0000 */
[CC--:B------:R-:W-:Y:S02]  /*d650*/  ISETP.GE.AND P0, PT, R105.reuse, R233.reuse, PT ;  /* 0x000000e96900720c */ /* 0x0c0fe40003f06270 */
[-C--:B------:R-:W-:Y:S02]  /*d660*/  ISETP.GE.AND P5, PT, R105, R232.reuse, PT ;  /* 0x000000e86900720c */ /* 0x080fe40003fa6270 */
[-C--:B------:R-:W-:Y:S02]  /*d670*/  ISETP.GE.AND P3, PT, R104, R233.reuse, PT ;  /* 0x000000e96800720c */ /* 0x080fe40003f66270 */
[----:B------:R-:W-:Y:S02]  /*d680*/  FSEL R70, R70, -INF , P0 ;  /* 0xff80000046467808 */ /* 0x000fe40000000000 */
[----:B------:R-:W-:Y:S02]  /*d690*/  ISETP.GE.AND P2, PT, R108, R233, PT ;  /* 0x000000e96c00720c */ /* 0x000fe40003f46270 */
[----:B------:R-:W-:-:S02]  /*d6a0*/  ISETP.GE.AND P4, PT, R104, R232, PT ;  /* 0x000000e86800720c */ /* 0x000fc40003f86270 */
[-C--:B------:R-:W-:Y:S02]  /*d6b0*/  ISETP.GE.AND P1, PT, R20, R233.reuse, PT ;  /* 0x000000e91400720c */ /* 0x080fe40003f26270 */
[----:B------:R-:W-:Y:S02]  /*d6c0*/  FSEL R71, R71, -INF , P3 ;  /* 0xff80000047477808 */ /* 0x000fe40001800000 */
[----:B------:R-:W-:Y:S02]  /*d6d0*/  FSEL R88, R70, -INF , !P5 ;  /* 0xff80000046587808 */ /* 0x000fe40006800000 */
[----:B------:R-:W-:Y:S02]  /*d6e0*/  ISETP.GE.AND P5, PT, R194, R233, PT ;  /* 0x000000e9c200720c */ /* 0x000fe40003fa6270 */
[----:B------:R-:W-:Y:S02]  /*d6f0*/  ISETP.GE.AND P6, PT, R108, R232, PT ;  /* 0x000000e86c00720c */ /* 0x000fe40003fc6270 */
[----:B------:R-:W-:-:S02]  /*d700*/  FSEL R66, R66, -INF , P2 ;  /* 0xff80000042427808 */ /* 0x000fc40001000000 */
[-C--:B------:R-:W-:Y:S02]  /*d710*/  ISETP.GE.AND P3, PT, R194, R232.reuse, PT ;  /* 0x000000e8c200720c */ /* 0x080fe40003f66270 */
[-C--:B------:R-:W-:Y:S02]  /*d720*/  ISETP.GE.AND P0, PT, R20, R232.reuse, PT ;  /* 0x000000e81400720c */ /* 0x080fe40003f06270 */
[----:B------:R-:W-:Y:S02]  /*d730*/  FSEL R194, R71, -INF , !P4 ;  /* 0xff80000047c27808 */ /* 0x000fe40006000000 */
[----:B------:R-:W-:Y:S02]  /*d740*/  FSEL R67, R67, -INF , P1 ;  /* 0xff80000043437808 */ /* 0x000fe40000800000 */
[C---:B------:R-:W-:Y:S02]  /*d750*/  ISETP.GE.AND P2, PT, R188.reuse, R233, PT ;  /* 0x000000e9bc00720c */ /* 0x040fe40003f46270 */
[----:B------:R-:W-:-:S02]  /*d760*/  ISETP.GE.AND P4, PT, R188, R232, PT ;  /* 0x000000e8bc00720c */ /* 0x000fc40003f86270 */
[----:B------:R-:W-:Y:S02]  /*d770*/  FSEL R20, R54, -INF , P5 ;  /* 0xff80000036147808 */ /* 0x000fe40002800000 */
[----:B------:R-:W-:Y:S02]  /*d780*/  FSEL R188, R66, -INF , !P6 ;  /* 0xff80000042bc7808 */ /* 0x000fe40007000000 */
[----:B-1----:R-:W-:Y:S02]  /*d790*/  FMNMX.FTZ R54, R12, R13, !PT ;  /* 0x0000000d0c367209 */ /* 0x002fe40007810000 */
[C---:B------:R-:W-:Y:S02]  /*d7a0*/  ISETP.GE.AND P1, PT, R184.reuse, R233, PT ;  /* 0x000000e9b800720c */ /* 0x040fe40003f26270 */
[----:B------:R-:W-:Y:S02]  /*d7b0*/  ISETP.GE.AND P6, PT, R184, R232, PT ;  /* 0x000000e8b800720c */ /* 0x000fe40003fc6270 */
[----:B------:R-:W-:-:S02]  /*d7c0*/  FSEL R184, R67, -INF , !P0 ;  /* 0xff80000043b87808 */ /* 0x000fc40004000000 */
[CC--:B------:R-:W-:Y:S02]  /*d7d0*/  ISETP.GE.AND P0, PT, R33.reuse, R233.reuse, PT ;  /* 0x000000e92100720c */ /* 0x0c0fe40003f06270 */
[----:B------:R-:W-:Y:S02]  /*d7e0*/  ISETP.GE.AND P5, PT, R33, R232, PT ;  /* 0x000000e82100720c */ /* 0x000fe40003fa6270 */
[----:B------:R-:W-:Y:S02]  /*d7f0*/  FSEL R33, R55, -INF , P2 ;  /* 0xff80000037217808 */ /* 0x000fe40001000000 */
[----:B------:R-:W1:Y:S01]  /*d800*/  SHFL.BFLY PT, R55, R54, 0x1, 0x1f ;  /* 0x0c201f0036377f89 */ /* 0x000e6200000e0000 */
[----:B------:R-:W-:Y:S02]  /*d810*/  FSEL R20, R20, -INF , !P3 ;  /* 0xff80000014147808 */ /* 0x000fe40005800000 */
[----:B------:R-:W-:Y:S02]  /*d820*/  ISETP.GE.AND P3, PT, R140, R233, PT ;  /* 0x000000e98c00720c */ /* 0x000fe40003f66270 */
[----:B------:R-:W-:-:S02]  /*d830*/  FSEL R12, R33, -INF , !P4 ;  /* 0xff800000210c7808 */ /* 0x000fc40006000000 */
[----:B------:R-:W-:Y:S02]  /*d840*/  FSEL R13, R50, -INF , P1 ;  /* 0xff800000320d7808 */ /* 0x000fe40000800000 */
[----:B------:R-:W-:Y:S01]  /*d850*/  FSEL R33, R51, -INF , P0 ;  /* 0xff80000033217808 */ /* 0x000fe20000000000 */
[----:B------:R-:W-:Y:S01]  /*d860*/  IMAD.MOV.U32 R108, RZ, RZ, R37 ;  /* 0x000000ffff6c7224 */ /* 0x000fe200078e0025 */
[-C--:B------:R-:W-:Y:S02]  /*d870*/  ISETP.GE.AND P0, PT, R249, R233.reuse, PT ;  /* 0x000000e9f900720c */ /* 0x080fe40003f06270 */
[----:B------:R-:W-:Y:S02]  /*d880*/  ISETP.GE.AND P2, PT, R140, R232, PT ;  /* 0x000000e88c00720c */ /* 0x000fe40003f46270 */
[----:B------:R-:W-:Y:S02]  /*d890*/  ISETP.GE.AND P1, PT, R251, R233, PT ;  /* 0x000000e9fb00720c */ /* 0x000fe40003f26270 */
[----:B------:R-:W-:-:S02]  /*d8a0*/  FSEL R37, R46, -INF , P3 ;  /* 0xff8000002e257808 */ /* 0x000fc40001800000 */
[----:B------:R-:W-:Y:S02]  /*d8b0*/  FSEL R13, R13, -INF , !P6 ;  /* 0xff8000000d0d7808 */ /* 0x000fe40007000000 */
[----:B------:R-:W-:Y:S02]  /*d8c0*/  FSEL R33, R33, -INF , !P5 ;  /* 0xff80000021217808 */ /* 0x000fe40006800000 */
[----:B------:R-:W-:Y:S02]  /*d8d0*/  ISETP.GE.AND P6, PT, R249, R232, PT ;  /* 0x000000e8f900720c */ /* 0x000fe40003fc6270 */
[----:B------:R-:W-:Y:S02]  /*d8e0*/  ISETP.GE.AND P5, PT, R158, R233, PT ;  /* 0x000000e99e00720c */ /* 0x000fe40003fa6270 */
[----:B------:R-:W-:Y:S02]  /*d8f0*/  FSEL R42, R42, -INF , P0 ;  /* 0xff8000002a2a7808 */ /* 0x000fe40000000000 */
[----:B------:R-:W-:-:S02]  /*d900*/  FSEL R47, R47, -INF , P1 ;  /* 0xff8000002f2f7808 */ /* 0x000fc40000800000 */
[----:B------:R-:W-:Y:S02]  /*d910*/  FSEL R37, R37, -INF , !P2 ;  /* 0xff80000025257808 */ /* 0x000fe40005000000 */
[-C--:B------:R-:W-:Y:S02]  /*d920*/  ISETP.GE.AND P4, PT, R251, R232.reuse, PT ;  /* 0x000000e8fb00720c */ /* 0x080fe40003f86270 */
[C---:B------:R-:W-:Y:S02]  /*d930*/  ISETP.GE.AND P1, PT, R156.reuse, R233, PT ;  /* 0x000000e99c00720c */ /* 0x040fe40003f26270 */
[----:B------:R-:W-:Y:S02]  /*d940*/  ISETP.GE.AND P2, PT, R156, R232, PT ;  /* 0x000000e89c00720c */ /* 0x000fe40003f46270 */
[----:B------:R-:W-:Y:S02]  /*d950*/  FSEL R43, R43, -INF , P5 ;  /* 0xff8000002b2b7808 */ /* 0x000fe40002800000 */
[----:B------:R-:W-:-:S02]  /*d960*/  FSEL R156, R42, -INF , !P6 ;  /* 0xff8000002a9c7808 */ /* 0x000fc40007000000 */
[-C--:B------:R-:W-:Y:S02]  /*d970*/  ISETP.GE.AND P3, PT, R158, R232.reuse, PT ;  /* 0x000000e89e00720c */ /* 0x080fe40003f66270 */
[C---:B------:R-:W-:Y:S02]  /*d980*/  ISETP.GE.AND P5, PT, R2.reuse, R233, PT ;  /* 0x000000e90200720c */ /* 0x040fe40003fa6270 */
[----:B------:R-:W-:Y:S02]  /*d990*/  ISETP.GE.AND P6, PT, R2, R232, PT ;  /* 0x000000e80200720c */ /* 0x000fe40003fc6270 */
[----:B-1----:R-:W-:Y:S02]  /*d9a0*/  FMNMX.FTZ R2, R54, R55, !PT ;  /* 0x0000003736027209 */ /* 0x002fe40007810000 */
[----:B------:R-:W-:Y:S02]  /*d9b0*/  FSEL R158, R47, -INF , !P4 ;  /* 0xff8000002f9e7808 */ /* 0x000fe40006000000 */
[----:B------:R-:W-:-:S02]  /*d9c0*/  FSEL R38, R38, -INF , P1 ;  /* 0xff80000026267808 */ /* 0x000fc40000800000 */
[CC--:B------:R-:W-:Y:S02]  /*d9d0*/  ISETP.GE.AND P4, PT, R154.reuse, R233.reuse, PT ;  /* 0x000000e99a00720c */ /* 0x0c0fe40003f86270 */
[----:B------:R-:W-:Y:S02]  /*d9e0*/  ISETP.GE.AND P0, PT, R154, R232, PT ;  /* 0x000000e89a00720c */ /* 0x000fe40003f06270 */
[----:B------:R-:W-:Y:S01]  /*d9f0*/  FSEL R154, R43, -INF , !P3 ;  /* 0xff8000002b9a7808 */ /* 0x000fe20005800000 */
[----:B--2---:R-:W-:Y:S01]  /*da00*/  FMUL.FTZ R42, R9, R2 ;  /* 0x00000002092a7220 */ /* 0x004fe20000410000 */
[C---:B------:R-:W-:Y:S02]  /*da10*/  ISETP.GE.AND P3, PT, R175.reuse, R233, PT ;  /* 0x000000e9af00720c */ /* 0x040fe40003f66270 */
[----:B------:R-:W-:Y:S02]  /*da20*/  ISETP.GE.AND P1, PT, R175, R232, PT ;  /* 0x000000e8af00720c */ /* 0x000fe40003f26270 */
[----:B------:R-:W-:-:S02]  /*da30*/  FSEL R175, R38, -INF , !P2 ;  /* 0xff80000026af7808 */ /* 0x000fc40005000000 */
[----:B------:R-:W-:Y:S02]  /*da40*/  FSETP.NEU.FTZ.AND P2, PT, R2, -INF , PT ;  /* 0xff8000000200780b */ /* 0x000fe40003f5d000 */
[----:B------:R-:W-:Y:S02]  /*da50*/  FSEL R35, R35, -INF , P3 ;  /* 0xff80000023237808 */ /* 0x000fe40001800000 */
[----:B------:R-:W-:Y:S02]  /*da60*/  FSEL R39, R39, -INF , P4 ;  /* 0xff80000027277808 */ /* 0x000fe40002000000 */
[----:B------:R-:W-:Y:S02]  /*da70*/  FSEL R42, R42, RZ, P2 ;  /* 0x000000ff2a2a7208 */ /* 0x000fe40001000000 */
[-C--:B------:R-:W-:Y:S02]  /*da80*/  ISETP.GE.AND P2, PT, R247, R233.reuse, PT ;  /* 0x000000e9f700720c */ /* 0x080fe40003f46270 */
[----:B------:R-:W-:-:S02]  /*da90*/  ISETP.GE.AND P4, PT, R152, R233, PT ;  /* 0x000000e99800720c */ /* 0x000fc40003f86270 */
[----:B------:R-:W-:Y:S02]  /*daa0*/  FSEL R34, R34, -INF , P5 ;  /* 0xff80000022227808 */ /* 0x000fe40002800000 */
[----:B------:R-:W-:Y:S02]  /*dab0*/  FSEL R140, R35, -INF , !P1 ;  /* 0xff800000238c7808 */ /* 0x000fe40004800000 */
[-C--:B------:R-:W-:Y:S02]  /*dac0*/  ISETP.GE.AND P5, PT, R152, R232.reuse, PT ;  /* 0x000000e89800720c */ /* 0x080fe40003fa6270 */
[----:B------:R-:W-:Y:S02]  /*dad0*/  ISETP.GE.AND P1, PT, R185, R233, PT ;  /* 0x000000e9b900720c */ /* 0x000fe40003f26270 */
[----:B------:R-:W-:Y:S02]  /*dae0*/  FSEL R152, R39, -INF , !P0 ;  /* 0xff80000027987808 */ /* 0x000fe40004000000 */
[----:B------:R-:W-:-:S02]  /*daf0*/  ISETP.GE.AND P0, PT, R247, R232, PT ;  /* 0x000000e8f700720c */ /* 0x000fc40003f06270 */
[----:B------:R-:W-:Y:S02]  /*db00*/  FSEL R31, R31, -INF , P2 ;  /* 0xff8000001f1f7808 */ /* 0x000fe40001000000 */
[----:B------:R-:W-:Y:S02]  /*db10*/  FSEL R30, R30, -INF , P4 ;  /* 0xff8000001e1e7808 */ /* 0x000fe40002000000 */
[----:B------:R-:W-:Y:S02]  /*db20*/  ISETP.GE.AND P4, PT, R185, R232, PT ;  /* 0x000000e8b900720c */ /* 0x000fe40003f86270 */
[----:B------:R-:W-:Y:S02]  /*db30*/  FSEL R27, R27, -INF , P1 ;  /* 0xff8000001b1b7808 */ /* 0x000fe40000800000 */
[----:B------:R-:W-:Y:S02]  /*db40*/  ISETP.GE.AND P3, PT, R245, R233, PT ;  /* 0x000000e9f500720c */ /* 0x000fe40003f66270 */
[----:B------:R-:W-:-:S02]  /*db50*/  FSEL R251, R31, -INF , !P0 ;  /* 0xff8000001ffb7808 */ /* 0x000fc40004000000 */
[-C--:B------:R-:W-:Y:S02]  /*db60*/  ISETP.GE.AND P0, PT, R241, R233.reuse, PT ;  /* 0x000000e9f100720c */ /* 0x080fe40003f06270 */
[-C--:B------:R-:W-:Y:S02]  /*db70*/  ISETP.GE.AND P2, PT, R243, R233.reuse, PT ;  /* 0x000000e9f300720c */ /* 0x080fe40003f46270 */
[----:B------:R-:W-:Y:S02]  /*db80*/  FSEL R247, R27, -INF , !P4 ;  /* 0xff8000001bf77808 */ /* 0x000fe40006000000 */
[----:B------:R-:W-:Y:S02]  /*db90*/  ISETP.GE.AND P4, PT, R197, R233, PT ;  /* 0x000000e9c500720c */ /* 0x000fe40003f86270 */
[----:B------:R-:W-:Y:S01]  /*dba0*/  FSEL R26, R26, -INF , P3 ;  /* 0xff8000001a1a7808 */ /* 0x000fe20001800000 */
[----:B------:R-:W-:Y:S01]  /*dbb0*/  IMAD.MOV.U32 R104, RZ, RZ, R144 ;  /* 0x000000ffff687224 */ /* 0x000fe200078e0090 */
[----:B------:R-:W-:-:S02]  /*dbc0*/  ISETP.GE.AND P3, PT, R241, R232, PT ;  /* 0x000000e8f100720c */ /* 0x000fc40003f66270 */
[----:B------:R-:W-:Y:S02]  /*dbd0*/  FSEL R23, R23, -INF , P0 ;  /* 0xff80000017177808 */ /* 0x000fe40000000000 */
[----:B------:R-:W-:Y:S02]  /*dbe0*/  FSEL R22, R22, -INF , P2 ;  /* 0xff80000016167808 */ /* 0x000fe40001000000 */
[----:B------:R-:W-:Y:S02]  /*dbf0*/  FSEL R144, R34, -INF , !P6 ;  /* 0xff80000022907808 */ /* 0x000fe40007000000 */
[-C--:B------:R-:W-:Y:S02]  /*dc00*/  ISETP.GE.AND P2, PT, R197, R232.reuse, PT ;  /* 0x000000e8c500720c */ /* 0x080fe40003f46270 */
[----:B------:R-:W-:Y:S02]  /*dc10*/  FSEL R19, R19, -INF , P4 ;  /* 0xff80000013137808 */ /* 0x000fe40002000000 */
[----:B------:R-:W-:-:S02]  /*dc20*/  ISETP.GE.AND P6, PT, R245, R232, PT ;  /* 0x000000e8f500720c */ /* 0x000fc40003fc6270 */
[-C--:B------:R-:W-:Y:S02]  /*dc30*/  ISETP.GE.AND P1, PT, R239, R233.reuse, PT ;  /* 0x000000e9ef00720c */ /* 0x080fe40003f26270 */
[----:B------:R-:W-:Y:S02]  /*dc40*/  FSEL R245, R23, -INF , !P3 ;  /* 0xff80000017f57808 */ /* 0x000fe40005800000 */
[-C--:B------:R-:W-:Y:S02]  /*dc50*/  ISETP.GE.AND P3, PT, R128, R233.reuse, PT ;  /* 0x000000e98000720c */ /* 0x080fe40003f66270 */
[-C--:B------:R-:W-:Y:S02]  /*dc60*/  ISETP.GE.AND P0, PT, R237, R233.reuse, PT ;  /* 0x000000e9ed00720c */ /* 0x080fe40003f06270 */
[----:B------:R-:W-:Y:S02]  /*dc70*/  FSEL R241, R19, -INF , !P2 ;  /* 0xff80000013f17808 */ /* 0x000fe40005000000 */
[----:B------:R-:W-:-:S02]  /*dc80*/  ISETP.GE.AND P2, PT, R203, R233, PT ;  /* 0x000000e9cb00720c */ /* 0x000fc40003f46270 */
[----:B------:R-:W-:Y:S02]  /*dc90*/  FSEL R249, R26, -INF , !P6 ;  /* 0xff8000001af97808 */ /* 0x000fe40007000000 */
[----:B------:R-:W-:Y:S02]  /*dca0*/  FSEL R18, R18, -INF , P1 ;  /* 0xff80000012127808 */ /* 0x000fe40000800000 */
[-C--:B------:R-:W-:Y:S02]  /*dcb0*/  ISETP.GE.AND P6, PT, R239, R232.reuse, PT ;  /* 0x000000e8ef00720c */ /* 0x080fe40003fc6270 */
[----:B------:R-:W-:Y:S02]  /*dcc0*/  ISETP.GE.AND P1, PT, R128, R232, PT ;  /* 0x000000e88000720c */ /* 0x000fe40003f26270 */
[----:B------:R-:W-:Y:S02]  /*dcd0*/  ISETP.GE.AND P4, PT, R235, R233, PT ;  /* 0x000000e9eb00720c */ /* 0x000fe40003f86270 */
[----:B------:R-:W-:-:S02]  /*dce0*/  FSEL R15, R15, -INF , P3 ;  /* 0xff8000000f0f7808 */ /* 0x000fc40001800000 */
[----:B------:R-:W-:Y:S02]  /*dcf0*/  FSEL R14, R14, -INF , P0 ;  /* 0xff8000000e0e7808 */ /* 0x000fe40000000000 */
[----:B------:R-:W-:Y:S02]  /*dd00*/  FSEL R185, R30, -INF , !P5 ;  /* 0xff8000001eb97808 */ /* 0x000fe40006800000 */
[-C--:B------:R-:W-:Y:S02]  /*dd10*/  ISETP.GE.AND P0, PT, R203, R232.reuse, PT ;  /* 0x000000e8cb00720c */ /* 0x080fe40003f06270 */
[----:B------:R-:W-:Y:S02]  /*dd20*/  FSEL R7, R7, -INF , P2 ;  /* 0xff80000007077808 */ /* 0x000fe40001000000 */
[----:B------:R-:W-:Y:S02]  /*dd30*/  ISETP.GE.AND P5, PT, R243, R232, PT ;  /* 0x000000e8f300720c */ /* 0x000fe40003fa6270 */
[----:B------:R-:W-:-:S02]  /*dd40*/  FSEL R243, R18, -INF , !P6 ;  /* 0xff80000012f37808 */ /* 0x000fc40007000000 */
[----:B------:R-:W-:Y:S02]  /*dd50*/  FSEL R239, R15, -INF , !P1 ;  /* 0xff8000000fef7808 */ /* 0x000fe40004800000 */
[----:B------:R-:W-:Y:S02]  /*dd60*/  FSEL R6, R6, -INF , P4 ;  /* 0xff80000006067808 */ /* 0x000fe40002000000 */
[-C--:B------:R-:W-:Y:S02]  /*dd70*/  ISETP.GE.AND P6, PT, R235, R232.reuse, PT ;  /* 0x000000e8eb00720c */ /* 0x080fe40003fc6270 */
[C---:B------:R-:W-:Y:S02]  /*dd80*/  ISETP.GE.AND P1, PT, R207.reuse, R233, PT ;  /* 0x000000e9cf00720c */ /* 0x040fe40003f26270 */
[----:B------:R-:W-:Y:S02]  /*dd90*/  ISETP.GE.AND P4, PT, R207, R232, PT ;  /* 0x000000e8cf00720c */ /* 0x000fe40003f86270 */
[----:B------:R-:W-:-:S02]  /*dda0*/  FSEL R207, R7, -INF , !P0 ;  /* 0xff80000007cf7808 */ /* 0x000fc40004000000 */
[----:B------:R-:W-:Y:S02]  /*ddb0*/  FSEL R197, R22, -INF , !P5 ;  /* 0xff80000016c57808 */ /* 0x000fe40006800000 */
[----:B------:R-:W-:Y:S02]  /*ddc0*/  FMNMX3.FTZ R7, R88, R194, R188, !PT ;  /* 0x000000c258077276 */ /* 0x000fe400078100bc */
[----:B------:R-:W-:Y:S02]  /*ddd0*/  ISETP.GE.AND P5, PT, R237, R232, PT ;  /* 0x000000e8ed00720c */ /* 0x000fe40003fa6270 */
[----:B------:R-:W-:Y:S02]  /*dde0*/  ISETP.GE.AND P3, PT, R211, R233, PT ;  /* 0x000000e9d300720c */ /* 0x000fe40003f66270 */
[----:B------:R-:W-:Y:S01]  /*ddf0*/  FSEL R237, R6, -INF , !P6 ;  /* 0xff80000006ed7808 */ /* 0x000fe20007000000 */
[----:B------:R-:W-:Y:S01]  /*de00*/  FFMA.FTZ R6, R108, R9, -R42 ;  /* 0x000000096c067223 */ /* 0x000fe2000001082a */
[----:B------:R-:W-:-:S02]  /*de10*/  FMNMX3.FTZ R7, R7, R184, R20, !PT ;  /* 0x000000b807077276 */ /* 0x000fc40007810014 */
[----:B------:R-:W-:Y:S02]  /*de20*/  FSEL R146, R146, -INF , P3 ;  /* 0xff80000092927808 */ /* 0x000fe40001800000 */
[C---:B------:R-:W-:Y:S02]  /*de30*/  ISETP.GE.AND P0, PT, R131.reuse, R233, PT ;  /* 0x000000e98300720c */ /* 0x040fe40003f06270 */
[----:B------:R-:W-:Y:S02]  /*de40*/  ISETP.GE.AND P3, PT, R131, R232, PT ;  /* 0x000000e88300720c */ /* 0x000fe40003f66270 */
[----:B------:R1:W-:Y:S02]  /*de50*/  MUFU.EX2 R131, R6 ;  /* 0x0000000600837308 */ /* 0x0003e40000000800 */
[----:B-1----:R-:W-:-:S04]  /*de60*/  FMNMX3.FTZ R6, R7, R12, R13, !PT ;  /* 0x0000000c07067276 */ /* 0x002fc8000781000d */
[----:B------:R-:W-:-:S04]  /*de70*/  FMNMX3.FTZ R7, R6, R33, R37, !PT ;  /* 0x0000002106077276 */ /* 0x000fc80007810025 */
[----:B------:R-:W-:-:S04]  /*de80*/  FMNMX3.FTZ R6, R7, R158, R156, !PT ;  /* 0x0000009e07067276 */ /* 0x000fc8000781009c */
[----:B------:R-:W-:Y:S02]  /*de90*/  FMNMX3.FTZ R7, R6, R154, R175, !PT ;  /* 0x0000009a06077276 */ /* 0x000fe400078100af */
[----:B------:R-:W-:Y:S02]  /*dea0*/  ISETP.GE.AND P2, PT, R206, R233, PT ;  /* 0x000000e9ce00720c */ /* 0x000fe40003f46270 */
[----:B------:R-:W-:Y:S02]  /*deb0*/  FMNMX3.FTZ R7, R7, R152, R144, !PT ;  /* 0x0000009807077276 */ /* 0x000fe40007810090 */
[----:B------:R-:W-:Y:S02]  /*dec0*/  FSEL R203, R14, -INF , !P5 ;  /* 0xff8000000ecb7808 */ /* 0x000fe40006800000 */
[----:B------:R-:W-:Y:S02]  /*ded0*/  FSEL R147, R147, -INF , P1 ;  /* 0xff80000093937808 */ /* 0x000fe40000800000 */
[----:B------:R-:W-:-:S02]  /*dee0*/  ISETP.GE.AND P5, PT, R211, R232, PT ;  /* 0x000000e8d300720c */ /* 0x000fc40003fa6270 */
[----:B------:R-:W-:Y:S02]  /*def0*/  FMNMX3.FTZ R6, R7, R140, R185, !PT ;  /* 0x0000008c07067276 */ /* 0x000fe400078100b9 */
[----:B------:R-:W-:Y:S02]  /*df00*/  ISETP.GE.AND P6, PT, R206, R232, PT ;  /* 0x000000e8ce00720c */ /* 0x000fe40003fc6270 */
[----:B------:R-:W-:Y:S02]  /*df10*/  ISETP.GE.AND P1, PT, R205, R233, PT ;  /* 0x000000e9cd00720c */ /* 0x000fe40003f26270 */
[----:B------:R-:W-:Y:S02]  /*df20*/  FSEL R142, R142, -INF , P2 ;  /* 0xff8000008e8e7808 */ /* 0x000fe40001000000 */
[----:B------:R-:W-:Y:S02]  /*df30*/  FSEL R211, R147, -INF , !P4 ;  /* 0xff80000093d37808 */ /* 0x000fe40006000000 */
[----:B------:R-:W-:-:S02]  /*df40*/  FSEL R235, R146, -INF , !P5 ;  /* 0xff80000092eb7808 */ /* 0x000fc40006800000 */
[----:B------:R-:W-:Y:S02]  /*df50*/  ISETP.GE.AND P4, PT, R204, R233, PT ;  /* 0x000000e9cc00720c */ /* 0x000fe40003f86270 */
[----:B------:R-:W-:Y:S02]  /*df60*/  FSEL R143, R143, -INF , P0 ;  /* 0xff8000008f8f7808 */ /* 0x000fe40000000000 */
[----:B------:R-:W-:Y:S02]  /*df70*/  ISETP.GE.AND P5, PT, R205, R232, PT ;  /* 0x000000e8cd00720c */ /* 0x000fe40003fa6270 */
[----:B------:R-:W-:Y:S02]  /*df80*/  FMNMX3.FTZ R6, R6, R251, R249, !PT ;  /* 0x000000fb06067276 */ /* 0x000fe400078100f9 */
[----:B------:R-:W-:Y:S02]  /*df90*/  FSEL R205, R142, -INF , !P6 ;  /* 0xff8000008ecd7808 */ /* 0x000fe40007000000 */
[----:B------:R-:W-:-:S02]  /*dfa0*/  FSEL R138, R138, -INF , P1 ;  /* 0xff8000008a8a7808 */ /* 0x000fc40000800000 */
[CC--:B------:R-:W-:Y:S02]  /*dfb0*/  ISETP.GE.AND P0, PT, R201.reuse, R233.reuse, PT ;  /* 0x000000e9c900720c */ /* 0x0c0fe40003f06270 */
[-C--:B------:R-:W-:Y:S02]  /*dfc0*/  ISETP.GE.AND P6, PT, R201, R232.reuse, PT ;  /* 0x000000e8c900720c */ /* 0x080fe40003fc6270 */
[----:B------:R-:W-:Y:S02]  /*dfd0*/  ISETP.GE.AND P2, PT, R204, R232, PT ;  /* 0x000000e8cc00720c */ /* 0x000fe40003f46270 */
[----:B------:R-:W-:Y:S02]  /*dfe0*/  FSEL R201, R143, -INF , !P3 ;  /* 0xff8000008fc97808 */ /* 0x000fe40005800000 */
[----:B------:R-:W-:Y:S02]  /*dff0*/  FSEL R139, R139, -INF , P4 ;  /* 0xff8000008b8b7808 */ /* 0x000fe40002000000 */
[----:B------:R-:W-:-:S02]  /*e000*/  ISETP.GE.AND P3, PT, R199, R233, PT ;  /* 0x000000e9c700720c */ /* 0x000fc40003f66270 */
[-C--:B------:R-:W-:Y:S02]  /*e010*/  ISETP.GE.AND P1, PT, R199, R232.reuse, PT ;  /* 0x000000e8c700720c */ /* 0x080fe40003f26270 */
[----:B------:R-:W-:Y:S02]  /*e020*/  FMNMX3.FTZ R6, R6, R247, R197, !PT ;  /* 0x000000f706067276 */ /* 0x000fe400078100c5 */
[----:B------:R-:W-:Y:S02]  /*e030*/  FSEL R199, R138, -INF , !P5 ;  /* 0xff8000008ac77808 */ /* 0x000fe40006800000 */
[C---:B------:R-:W-:Y:S02]  /*e040*/  ISETP.GE.AND P4, PT, R191.reuse, R233, PT ;  /* 0x000000e9bf00720c */ /* 0x040fe40003f86270 */
[----:B------:R-:W-:Y:S02]  /*e050*/  ISETP.GE.AND P5, PT, R191, R232, PT ;  /* 0x000000e8bf00720c */ /* 0x000fe40003fa6270 */
[----:B------:R-:W-:-:S02]  /*e060*/  FSEL R134, R134, -INF , P0 ;  /* 0xff80000086867808 */ /* 0x000fc40000000000 */
[----:B------:R-:W-:Y:S02]  /*e070*/  FSEL R191, R139, -INF , !P2 ;  /* 0xff8000008bbf7808 */ /* 0x000fe40005000000 */
[----:B------:R-:W-:Y:S02]  /*e080*/  ISETP.GE.AND P2, PT, R189, R233, PT ;  /* 0x000000e9bd00720c */ /* 0x000fe40003f46270 */
[----:B------:R-:W-:Y:S02]  /*e090*/  FSEL R135, R135, -INF , P3 ;  /* 0xff80000087877808 */ /* 0x000fe40001800000 */
[----:B------:R-:W-:Y:S02]  /*e0a0*/  FMNMX3.FTZ R6, R6, R245, R243, !PT ;  /* 0x000000f506067276 */ /* 0x000fe400078100f3 */
[----:B------:R-:W-:Y:S02]  /*e0b0*/  ISETP.GE.AND P0, PT, R189, R232, PT ;  /* 0x000000e8bd00720c */ /* 0x000fe40003f06270 */
[----:B------:R-:W-:-:S02]  /*e0c0*/  FSEL R189, R134, -INF , !P6 ;  /* 0xff80000086bd7808 */ /* 0x000fc40007000000 */
[----:B------:R-:W-:Y:S02]  /*e0d0*/  FSEL R126, R126, -INF , P4 ;  /* 0xff8000007e7e7808 */ /* 0x000fe40002000000 */
[C---:B------:R-:W-:Y:S02]  /*e0e0*/  ISETP.GE.AND P3, PT, R187.reuse, R233, PT ;  /* 0x000000e9bb00720c */ /* 0x040fe40003f66270 */
[----:B------:R-:W-:Y:S02]  /*e0f0*/  ISETP.GE.AND P6, PT, R187, R232, PT ;  /* 0x000000e8bb00720c */ /* 0x000fe40003fc6270 */
[----:B------:R-:W-:Y:S02]  /*e100*/  FSEL R187, R135, -INF , !P1 ;  /* 0xff80000087bb7808 */ /* 0x000fe40004800000 */
[----:B------:R-:W-:Y:S02]  /*e110*/  FSEL R127, R127, -INF , P2 ;  /* 0xff8000007f7f7808 */ /* 0x000fe40001000000 */
[----:B------:R-:W-:-:S02]  /*e120*/  FMNMX3.FTZ R6, R6, R241, R203, !PT ;  /* 0x000000f106067276 */ /* 0x000fc400078100cb */
[CC--:B------:R-:W-:Y:S02]  /*e130*/  ISETP.GE.AND P1, PT, R181.reuse, R233.reuse, PT ;  /* 0x000000e9b500720c */ /* 0x0c0fe40003f26270 */
[-C--:B------:R-:W-:Y:S02]  /*e140*/  ISETP.GE.AND P4, PT, R181, R232.reuse, PT ;  /* 0x000000e8b500720c */ /* 0x080fe40003f86270 */
[----:B------:R-:W-:Y:S02]  /*e150*/  FSEL R181, R126, -INF , !P5 ;  /* 0xff8000007eb57808 */ /* 0x000fe40006800000 */
[C---:B------:R-:W-:Y:S02]  /*e160*/  ISETP.GE.AND P2, PT, R169.reuse, R233, PT ;  /* 0x000000e9a900720c */ /* 0x040fe40003f46270 */
[----:B------:R-:W-:Y:S02]  /*e170*/  ISETP.GE.AND P5, PT, R169, R232, PT ;  /* 0x000000e8a900720c */ /* 0x000fe40003fa6270 */
[----:B------:R-:W-:-:S02]  /*e180*/  FSEL R122, R122, -INF , P3 ;  /* 0xff8000007a7a7808 */ /* 0x000fc40001800000 */
[----:B------:R-:W-:Y:S02]  /*e190*/  FSEL R169, R127, -INF , !P0 ;  /* 0xff8000007fa97808 */ /* 0x000fe40004000000 */
[----:B------:R-:W-:Y:S02]  /*e1a0*/  FMNMX3.FTZ R6, R6, R239, R237, !PT ;  /* 0x000000ef06067276 */ /* 0x000fe400078100ed */
[----:B------:R-:W-:Y:S02]  /*e1b0*/  ISETP.GE.AND P0, PT, R165, R233, PT ;  /* 0x000000e9a500720c */ /* 0x000fe40003f06270 */
[----:B------:R-:W-:Y:S02]  /*e1c0*/  FSEL R123, R123, -INF , P1 ;  /* 0xff8000007b7b7808 */ /* 0x000fe40000800000 */
[----:B------:R-:W-:Y:S02]  /*e1d0*/  ISETP.GE.AND P3, PT, R165, R232, PT ;  /* 0x000000e8a500720c */ /* 0x000fe40003f66270 */
[----:B------:R-:W-:-:S02]  /*e1e0*/  FSEL R165, R122, -INF , !P6 ;  /* 0xff8000007aa57808 */ /* 0x000fc40007000000 */
[C---:B------:R-:W-:Y:S02]  /*e1f0*/  ISETP.GE.AND P1, PT, R159.reuse, R233, PT ;  /* 0x000000e99f00720c */ /* 0x040fe40003f26270 */
[----:B------:R-:W-:Y:S02]  /*e200*/  ISETP.GE.AND P6, PT, R159, R232, PT ;  /* 0x000000e89f00720c */ /* 0x000fe40003fc6270 */
[----:B------:R-:W-:Y:S02]  /*e210*/  FMNMX3.FTZ R6, R6, R207, R235, !PT ;  /* 0x000000cf06067276 */ /* 0x000fe400078100eb */
        /* <DEDUP_REMOVED lines=10> */
[----:B------:R-:W-:Y:S02]  /*e2c0*/  FSEL R114, R114, -INF , P1 ;  /* 0xff80000072727808 */ /* 0x000fe40000800000 */
[----:B------:R-:W-:Y:S02]  /*e2d0*/  ISETP.GE.AND P0, PT, R186, R233, PT ;  /* 0x000000e9ba00720c */ /* 0x000fe40003f06270 */
[----:B------:R-:W-:Y:S02]  /*e2e0*/  ISETP.GE.AND P1, PT, R180, R232, PT ;  /* 0x000000e8b400720c */ /* 0x000fe40003f26270 */
[----:B------:R-:W-:Y:S02]  /*e2f0*/  FSEL R135, R115, -INF , !P2 ;  /* 0xff80000073877808 */ /* 0x000fe40005000000 */
[----:B------:R-:W-:-:S02]  /*e300*/  FSEL R111, R111, -INF , P3 ;  /* 0xff8000006f6f7808 */ /* 0x000fc40001800000 */
[----:B------:R-:W-:Y:S02]  /*e310*/  ISETP.GE.AND P2, PT, R176, R233, PT ;  /* 0x000000e9b000720c */ /* 0x000fe40003f46270 */
[----:B------:R-:W-:Y:S02]  /*e320*/  FMNMX3.FTZ R6, R6, R191, R189, !PT ;  /* 0x000000bf06067276 */ /* 0x000fe400078100bd */
[----:B------:R-:W-:Y:S02]  /*e330*/  ISETP.GE.AND P4, PT, R178, R233, PT ;  /* 0x000000e9b200720c */ /* 0x000fe40003f86270 */
[----:B------:R-:W-:Y:S02]  /*e340*/  FSEL R110, R110, -INF , P0 ;  /* 0xff8000006e6e7808 */ /* 0x000fe40000000000 */
[----:B------:R-:W-:Y:S02]  /*e350*/  FSEL R123, R111, -INF , !P1 ;  /* 0xff8000006f7b7808 */ /* 0x000fe40004800000 */
[----:B------:R-:W-:-:S02]  /*e360*/  ISETP.GE.AND P0, PT, R176, R232, PT ;  /* 0x000000e8b000720c */ /* 0x000fc40003f06270 */
[----:B------:R-:W-:Y:S02]  /*e370*/  ISETP.GE.AND P1, PT, R172, R233, PT ;  /* 0x000000e9ac00720c */ /* 0x000fe40003f26270 */
[----:B------:R-:W-:Y:S02]  /*e380*/  FSEL R107, R107, -INF , P2 ;  /* 0xff8000006b6b7808 */ /* 0x000fe40001000000 */
[----:B------:R-:W-:Y:S02]  /*e390*/  FMNMX3.FTZ R6, R6, R187, R181, !PT ;  /* 0x000000bb06067276 */ /* 0x000fe400078100b5 */
[----:B------:R-:W-:Y:S02]  /*e3a0*/  FSEL R106, R106, -INF , P4 ;  /* 0xff8000006a6a7808 */ /* 0x000fe40002000000 */
[----:B------:R-:W-:Y:S02]  /*e3b0*/  ISETP.GE.AND P3, PT, R174, R233, PT ;  /* 0x000000e9ae00720c */ /* 0x000fe40003f66270 */
[----:B------:R-:W-:-:S02]  /*e3c0*/  ISETP.GE.AND P4, PT, R172, R232, PT ;  /* 0x000000e8ac00720c */ /* 0x000fc40003f86270 */
[----:B------:R-:W-:Y:S02]  /*e3d0*/  FSEL R115, R107, -INF , !P0 ;  /* 0xff8000006b737808 */ /* 0x000fe40004000000 */
[----:B------:R-:W-:Y:S02]  /*e3e0*/  FSEL R103, R103, -INF , P1 ;  /* 0xff80000067677808 */ /* 0x000fe40000800000 */
[----:B------:R-:W-:Y:S02]  /*e3f0*/  FSEL R147, R118, -INF , !P5 ;  /* 0xff80000076937808 */ /* 0x000fe40006800000 */
[----:B------:R-:W-:Y:S02]  /*e400*/  ISETP.GE.AND P0, PT, R168, R233, PT ;  /* 0x000000e9a800720c */ /* 0x000fe40003f06270 */
[----:B------:R-:W-:Y:S02]  /*e410*/  FMNMX3.FTZ R6, R6, R169, R165, !PT ;  /* 0x000000a906067276 */ /* 0x000fe400078100a5 */
[----:B------:R-:W-:-:S02]  /*e420*/  ISETP.GE.AND P2, PT, R170, R233, PT ;  /* 0x000000e9aa00720c */ /* 0x000fc40003f46270 */
[----:B------:R-:W-:Y:S02]  /*e430*/  FSEL R102, R102, -INF , P3 ;  /* 0xff80000066667808 */ /* 0x000fe40001800000 */
[----:B------:R-:W-:Y:S02]  /*e440*/  FSEL R107, R103, -INF , !P4 ;  /* 0xff800000676b7808 */ /* 0x000fe40006000000 */
[-C--:B------:R-:W-:Y:S02]  /*e450*/  ISETP.GE.AND P5, PT, R186, R232.reuse, PT ;  /* 0x000000e8ba00720c */ /* 0x080fe40003fa6270 */
[----:B------:R-:W-:Y:S02]  /*e460*/  FSEL R139, R114, -INF , !P6 ;  /* 0xff800000728b7808 */ /* 0x000fe40007000000 */
[----:B------:R-:W-:Y:S02]  /*e470*/  ISETP.GE.AND P3, PT, R168, R232, PT ;  /* 0x000000e8a800720c */ /* 0x000fe40003f66270 */
[----:B------:R-:W-:-:S02]  /*e480*/  ISETP.GE.AND P4, PT, R166, R233, PT ;  /* 0x000000e9a600720c */ /* 0x000fc40003f86270 */
[----:B------:R-:W-:Y:S02]  /*e490*/  FSEL R99, R99, -INF , P0 ;  /* 0xff80000063637808 */ /* 0x000fe40000000000 */
[----:B------:R-:W-:Y:S02]  /*e4a0*/  FMNMX3.FTZ R6, R6, R159, R147, !PT ;  /* 0x0000009f06067276 */ /* 0x000fe40007810093 */
[----:B------:R-:W-:Y:S02]  /*e4b0*/  FSEL R98, R98, -INF , P2 ;  /* 0xff80000062627808 */ /* 0x000fe40001000000 */
[----:B------:R-:W-:Y:S02]  /*e4c0*/  ISETP.GE.AND P6, PT, R178, R232, PT ;  /* 0x000000e8b200720c */ /* 0x000fe40003fc6270 */
[----:B------:R-:W-:Y:S02]  /*e4d0*/  FSEL R127, R110, -INF , !P5 ;  /* 0xff8000006e7f7808 */ /* 0x000fe40006800000 */
[----:B------:R-:W-:-:S02]  /*e4e0*/  ISETP.GE.AND P1, PT, R167, R233, PT ;  /* 0x000000e9a700720c */ /* 0x000fc40003f26270 */
[-C--:B------:R-:W-:Y:S02]  /*e4f0*/  ISETP.GE.AND P2, PT, R166, R232.reuse, PT ;  /* 0x000000e8a600720c */ /* 0x080fe40003f46270 */
[----:B------:R-:W-:Y:S02]  /*e500*/  FSEL R99, R99, -INF , !P3 ;  /* 0xff80000063637808 */ /* 0x000fe40005800000 */
[----:B------:R-:W-:Y:S02]  /*e510*/  FSEL R50, R95, -INF , P4 ;  /* 0xff8000005f327808 */ /* 0x000fe40002000000 */
[----:B------:R-:W-:Y:S02]  /*e520*/  FMNMX3.FTZ R6, R6, R143, R139, !PT ;  /* 0x0000008f06067276 */ /* 0x000fe4000781008b */
[----:B------:R-:W-:Y:S02]  /*e530*/  ISETP.GE.AND P3, PT, R162, R233, PT ;  /* 0x000000e9a200720c */ /* 0x000fe40003f66270 */
[----:B------:R-:W-:-:S02]  /*e540*/  ISETP.GE.AND P5, PT, R174, R232, PT ;  /* 0x000000e8ae00720c */ /* 0x000fc40003fa6270 */
[----:B------:R-:W-:Y:S02]  /*e550*/  FSEL R119, R106, -INF , !P6 ;  /* 0xff8000006a777808 */ /* 0x000fe40007000000 */
[----:B------:R-:W-:Y:S02]  /*e560*/  FSEL R93, R94, -INF , P1 ;  /* 0xff8000005e5d7808 */ /* 0x000fe40000800000 */
[----:B------:R-:W-:Y:S02]  /*e570*/  FSEL R50, R50, -INF , !P2 ;  /* 0xff80000032327808 */ /* 0x000fe40005000000 */
[----:B------:R-:W-:Y:S02]  /*e580*/  FMNMX3.FTZ R6, R6, R135, R127, !PT ;  /* 0x0000008706067276 */ /* 0x000fe4000781007f */
[----:B------:R-:W-:Y:S02]  /*e590*/  ISETP.GE.AND P1, PT, R162, R232, PT ;  /* 0x000000e8a200720c */ /* 0x000fe40003f26270 */
[----:B------:R-:W-:-:S02]  /*e5a0*/  ISETP.GE.AND P2, PT, R160, R233, PT ;  /* 0x000000e9a000720c */ /* 0x000fc40003f46270 */
[----:B------:R-:W-:Y:S02]  /*e5b0*/  FSEL R54, R91, -INF , P3 ;  /* 0xff8000005b367808 */ /* 0x000fe40001800000 */
[----:B------:R-:W-:Y:S02]  /*e5c0*/  ISETP.GE.AND P6, PT, R170, R232, PT ;  /* 0x000000e8aa00720c */ /* 0x000fe40003fc6270 */
[----:B------:R-:W-:Y:S02]  /*e5d0*/  FSEL R111, R102, -INF , !P5 ;  /* 0xff800000666f7808 */ /* 0x000fe40006800000 */
[----:B------:R-:W-:Y:S02]  /*e5e0*/  FMNMX3.FTZ R6, R6, R123, R119, !PT ;  /* 0x0000007b06067276 */ /* 0x000fe40007810077 */
[----:B------:R-:W-:Y:S02]  /*e5f0*/  FSEL R54, R54, -INF , !P1 ;  /* 0xff80000036367808 */ /* 0x000fe40004800000 */
[----:B------:R-:W-:-:S02]  /*e600*/  FSEL R66, R87, -INF , P2 ;  /* 0xff80000057427808 */ /* 0x000fc40001000000 */
[-C--:B------:R-:W-:Y:S02]  /*e610*/  ISETP.GE.AND P1, PT, R61, R233.reuse, PT ;  /* 0x000000e93d00720c */ /* 0x080fe40003f26270 */
[-C--:B------:R-:W-:Y:S02]  /*e620*/  ISETP.GE.AND P2, PT, R155, R233.reuse, PT ;  /* 0x000000e99b00720c */ /* 0x080fe40003f46270 */
[----:B------:R-:W-:Y:S02]  /*e630*/  ISETP.GE.AND P5, PT, R167, R232, PT ;  /* 0x000000e8a700720c */ /* 0x000fe40003fa6270 */
[----:B------:R-:W-:Y:S02]  /*e640*/  FSEL R103, R98, -INF , !P6 ;  /* 0xff80000062677808 */ /* 0x000fe40007000000 */
[----:B------:R-:W-:Y:S02]  /*e650*/  ISETP.GE.AND P0, PT, R164, R233, PT ;  /* 0x000000e9a400720c */ /* 0x000fe40003f06270 */
[----:B------:R-:W-:-:S02]  /*e660*/  FMNMX3.FTZ R6, R6, R115, R111, !PT ;  /* 0x0000007306067276 */ /* 0x000fc4000781006f */
[----:B------:R-:W-:Y:S02]  /*e670*/  FSEL R83, R83, -INF , P1 ;  /* 0xff80000053537808 */ /* 0x000fe40000800000 */
[----:B------:R-:W-:Y:S02]  /*e680*/  FSEL R78, R78, -INF , P2 ;  /* 0xff8000004e4e7808 */ /* 0x000fe40001000000 */
[----:B------:R-:W-:Y:S02]  /*e690*/  FSEL R93, R93, -INF , !P5 ;  /* 0xff8000005d5d7808 */ /* 0x000fe40006800000 */
[C---:B------:R-:W-:Y:S02]  /*e6a0*/  ISETP.GE.AND P1, PT, R0.reuse, R233, PT ;  /* 0x000000e90000720c */ /* 0x040fe40003f26270 */
[-C--:B------:R-:W-:Y:S02]  /*e6b0*/  ISETP.GE.AND P2, PT, R0, R232.reuse, PT ;  /* 0x000000e80000720c */ /* 0x080fe40003f46270 */
[----:B------:R-:W-:-:S02]  /*e6c0*/  ISETP.GE.AND P6, PT, R164, R232, PT ;  /* 0x000000e8a400720c */ /* 0x000fc40003fc6270 */
[----:B------:R-:W-:Y:S02]  /*e6d0*/  ISETP.GE.AND P5, PT, R161, R233, PT ;  /* 0x000000e9a100720c */ /* 0x000fe40003fa6270 */
[----:B------:R-:W-:Y:S02]  /*e6e0*/  FSEL R90, R90, -INF , P0 ;  /* 0xff8000005a5a7808 */ /* 0x000fe40000000000 */
[----:B------:R-:W-:Y:S01]  /*e6f0*/  FMNMX3.FTZ R0, R6, R107, R103, !PT ;  /* 0x0000006b06007276 */ /* 0x000fe20007810067 */
[-CC-:B------:R-:W-:Y:S01]  /*e700*/  FFMA.FTZ R47, R52, R9.reuse, -R42.reuse ;  /* 0x00000009342f7223 */ /* 0x180fe2000001082a */
[----:B------:R-:W-:Y:S01]  /*e710*/  FFMA.FTZ R52, R53, R9, -R42 ;  /* 0x0000000935347223 */ /* 0x000fe2000001082a */
[----:B------:R-:W-:Y:S02]  /*e720*/  ISETP.GE.AND P4, PT, R161, R232, PT ;  /* 0x000000e8a100720c */ /* 0x000fe40003f86270 */
[----:B------:R-:W-:Y:S02]  /*e730*/  FSEL R53, R90, -INF , !P6 ;  /* 0xff8000005a357808 */ /* 0x000fe40007000000 */
[----:B------:R-:W-:-:S02]  /*e740*/  ISETP.GE.AND P3, PT, R157, R233, PT ;  /* 0x000000e99d00720c */ /* 0x000fc40003f66270 */
[----:B------:R-:W-:Y:S02]  /*e750*/  FSEL R86, R86, -INF , P5 ;  /* 0xff80000056567808 */ /* 0x000fe40002800000 */
[----:B------:R-:W-:Y:S02]  /*e760*/  FMNMX3.FTZ R0, R0, R99, R93, !PT ;  /* 0x0000006300007276 */ /* 0x000fe4000781005d */
[-C--:B------:R-:W-:Y:S02]  /*e770*/  ISETP.GE.AND P0, PT, R160, R232.reuse, PT ;  /* 0x000000e8a000720c */ /* 0x080fe40003f06270 */
[-C--:B------:R-:W-:Y:S02]  /*e780*/  ISETP.GE.AND P5, PT, R61, R232.reuse, PT ;  /* 0x000000e83d00720c */ /* 0x080fe40003fa6270 */
[----:B------:R-:W-:Y:S02]  /*e790*/  ISETP.GE.AND P6, PT, R157, R232, PT ;  /* 0x000000e89d00720c */ /* 0x000fe40003fc6270 */
[----:B------:R-:W-:-:S02]  /*e7a0*/  FSEL R61, R86, -INF , !P4 ;  /* 0xff800000563d7808 */ /* 0x000fc40006000000 */
[----:B------:R-:W-:Y:S02]  /*e7b0*/  FSEL R82, R82, -INF , P3 ;  /* 0xff80000052527808 */ /* 0x000fe40001800000 */
[----:B------:R-:W-:Y:S02]  /*e7c0*/  FMNMX3.FTZ R0, R0, R50, R53, !PT ;  /* 0x0000003200007276 */ /* 0x000fe40007810035 */
[----:B------:R-:W-:Y:S02]  /*e7d0*/  FSEL R66, R66, -INF , !P0 ;  /* 0xff80000042427808 */ /* 0x000fe40004000000 */
[----:B------:R-:W-:Y:S02]  /*e7e0*/  ISETP.GE.AND P0, PT, R63, R233, PT ;  /* 0x000000e93f00720c */ /* 0x000fe40003f06270 */
[----:B------:R-:W-:Y:S02]  /*e7f0*/  ISETP.GE.AND P4, PT, R155, R232, PT ;  /* 0x000000e89b00720c */ /* 0x000fe40003f86270 */
[----:B------:R-:W-:-:S02]  /*e800*/  FSEL R91, R82, -INF , !P6 ;  /* 0xff800000525b7808 */ /* 0x000fc40007000000 */
[----:B------:R-:W-:Y:S02]  /*e810*/  FMNMX3.FTZ R0, R0, R54, R61, !PT ;  /* 0x0000003600007276 */ /* 0x000fe4000781003d */
[----:B------:R-:W-:Y:S02]  /*e820*/  FSEL R79, R79, -INF , P0 ;  /* 0xff8000004f4f7808 */ /* 0x000fe40000000000 */
[----:B------:R-:W-:Y:S02]  /*e830*/  ISETP.GE.AND P3, PT, R63, R232, PT ;  /* 0x000000e83f00720c */ /* 0x000fe40003f66270 */
[----:B------:R-:W-:Y:S02]  /*e840*/  ISETP.GE.AND P0, PT, R80, R233, PT ;  /* 0x000000e95000720c */ /* 0x000fe40003f06270 */
[----:B------:R-:W-:Y:S02]  /*e850*/  FSEL R74, R74, -INF , P1 ;  /* 0xff8000004a4a7808 */ /* 0x000fe40000800000 */
[----:B------:R-:W-:-:S02]  /*e860*/  FSEL R89, R83, -INF , !P5 ;  /* 0xff80000053597808 */ /* 0x000fc40006800000 */
[----:B------:R-:W-:Y:S02]  /*e870*/  FSEL R87, R78, -INF , !P4 ;  /* 0xff8000004e577808 */ /* 0x000fe40006000000 */
[----:B------:R-:W-:Y:S02]  /*e880*/  FMNMX3.FTZ R0, R0, R66, R91, !PT ;  /* 0x0000004200007276 */ /* 0x000fe4000781005b */
[----:B------:R-:W-:Y:S02]  /*e890*/  ISETP.GE.AND P1, PT, R80, R232, PT ;  /* 0x000000e85000720c */ /* 0x000fe40003f26270 */
[----:B------:R-:W-:Y:S02]  /*e8a0*/  FSEL R75, R75, -INF , P0 ;  /* 0xff8000004b4b7808 */ /* 0x000fe40000000000 */
[----:B------:R-:W-:Y:S02]  /*e8b0*/  FSEL R85, R79, -INF , !P3 ;  /* 0xff8000004f557808 */ /* 0x000fe40005800000 */
[----:B------:R-:W-:-:S02]  /*e8c0*/  FSEL R83, R74, -INF , !P2 ;  /* 0xff8000004a537808 */ /* 0x000fc40005000000 */
[----:B------:R-:W-:Y:S02]  /*e8d0*/  FMNMX3.FTZ R0, R0, R89, R87, !PT ;  /* 0x0000005900007276 */ /* 0x000fe40007810057 */
[----:B------:R-:W-:Y:S02]  /*e8e0*/  FSEL R81, R75, -INF , !P1 ;  /* 0xff8000004b517808 */ /* 0x000fe40004800000 */
[----:B------:R-:W-:-:S04]  /*e8f0*/  FMNMX3.FTZ R0, R0, R85, R83, !PT ;  /* 0x0000005500007276 */ /* 0x000fc80007810053 */
[----:B------:R-:W-:-:S05]  /*e900*/  FMNMX.FTZ R0, R81, R0, !PT ;  /* 0x0000000051007209 */ /* 0x000fca0007810000 */
[----:B------:R-:W1:Y:S02]  /*e910*/  SHFL.BFLY PT, R7, R0, 0x2, 0x1f ;  /* 0x0c401f0000077f89 */ /* 0x000e6400000e0000 */
[----:B-1----:R-:W-:-:S05]  /*e920*/  FMNMX.FTZ R6, R0, R7, !PT ;  /* 0x0000000700067209 */ /* 0x002fca0007810000 */
[----:B------:R-:W1:Y:S01]  /*e930*/  SHFL.BFLY PT, R7, R6, 0x1, 0x1f ;  /* 0x0c201f0006077f89 */ /* 0x000e6200000e0000 */
[-CC-:B------:R-:W-:Y:S01]  /*e940*/  FFMA.FTZ R80, R69, R9.reuse, -R42.reuse ;  /* 0x0000000945507223 */ /* 0x180fe2000001082a */
[----:B------:R-:W-:Y:S01]  /*e950*/  FFMA.FTZ R69, R4, R9, -R42 ;  /* 0x0000000904457223 */ /* 0x000fe2000001082a */
[----:B-1----:R-:W-:Y:S01]  /*e960*/  FMNMX.FTZ R0, R6, R7, !PT ;  /* 0x0000000706007209 */ /* 0x002fe20007810000 */
[----:B------:R-:W-:-:S05]  /*e970*/  IMAD.SHL.U32 R7, R153, 0x100, RZ ;  /* 0x0000010099077824 */ /* 0x000fca00078e00ff */
[----:B------:R-:W-:Y:S01]  /*e980*/  LOP3.LUT R7, R7, 0x100, RZ, 0xc0, !PT ;  /* 0x0000010007077812 */ /* 0x000fe200078ec0ff */
[----:B------:R-:W-:Y:S01]  /*e990*/  FMUL.FTZ R70, R9, R0 ;  /* 0x0000000009467220 */ /* 0x000fe20000410000 */
[----:B------:R-:W-:Y:S02]  /*e9a0*/  FSETP.NEU.FTZ.AND P0, PT, R0, -INF , PT ;  /* 0xff8000000000780b */ /* 0x000fe40003f1d000 */
[----:B------:R-:W-:Y:S02]  /*e9b0*/  LOP3.LUT R4, R7, 0x20, R56, 0xf8, !PT ;  /* 0x0000002007047812 */ /* 0x000fe400078ef838 */
[----:B------:R-:W-:Y:S02]  /*e9c0*/  FSEL R70, R70, RZ, P0 ;  /* 0x000000ff46467208 */ /* 0x000fe40000000000 */
[----:B------:R-:W-:-:S03]  /*e9d0*/  LOP3.LUT R4, R4, R3, RZ, 0xfc, !PT ;  /* 0x0000000304047212 */ /* 0x000fc600078efcff */
[-C--:B------:R-:W-:Y:S02]  /*e9e0*/  FFMA.FTZ R126, R88, R9.reuse, -R70 ;  /* 0x00000009587e7223 */ /* 0x080fe40000010846 */
[----:B------:R-:W-:Y:S02]  /*e9f0*/  IMAD R88, R4, 0x2, R59 ;  /* 0x0000000204587824 */ /* 0x000fe400078e023b */
[-CC-:B------:R-:W-:Y:S01]  /*ea00*/  FFMA.FTZ R78, R65, R9.reuse, -R42.reuse ;  /* 0x00000009414e7223 */ /* 0x180fe2000001082a */
[----:B------:R-:W-:Y:S01]  /*ea10*/  ISETP.NE.AND P6, PT, R130, RZ, PT ;  /* 0x000000ff8200720c */ /* 0x000fe20003fc5270 */
[-CC-:B------:R-:W-:Y:S01]  /*ea20*/  FFMA.FTZ R65, R5, R9.reuse, -R42.reuse ;  /* 0x0000000905417223 */ /* 0x180fe2000001082a */
[-CC-:B------:R-:W-:Y:S01]  /*ea30*/  FFMA.FTZ R76, R41, R9.reuse, -R42.reuse ;  /* 0x00000009294c7223 */ /* 0x180fe2000001082a */
[----:B------:R-:W1:Y:S01]  /*ea40*/  LDSM.16.MT88.4 R4, [R88+0x5000] ;  /* 0x005000005804783b */ /* 0x000e620000004200 */
[----:B------:R-:W-:Y:S01]  /*ea50*/  SEL R41, R129, 0xffffffe0, !P6 ;  /* 0xffffffe081297807 */ /* 0x000fe20007000000 */
[-CC-:B------:R-:W-:Y:S01]  /*ea60*/  FFMA.FTZ R136, R136, R9.reuse, -R42.reuse ;  /* 0x0000000988887223 */ /* 0x180fe2000001082a */
[----:B------:R-:W-:-:S03]  /*ea70*/  FFMA.FTZ R145, R145, R9, -R42 ;  /* 0x0000000991917223 */ /* 0x000fc6000001082a */
[----:B------:R-:W-:Y:S02]  /*ea80*/  IMAD.IADD R59, R88, 0x1, R41 ;  /* 0x00000001583b7824 */ /* 0x000fe400078e0229 */
[-CC-:B------:R-:W-:Y:S01]  /*ea90*/  FFMA.FTZ R141, R141, R9.reuse, -R42.reuse ;  /* 0x000000098d8d7223 */ /* 0x180fe2000001082a */
[-C--:B------:R-:W-:Y:S01]  /*eaa0*/  FFMA.FTZ R132, R132, R9.reuse, -R42 ;  /* 0x0000000984847223 */ /* 0x080fe2000001082a */
[-CC-:B------:R-:W-:Y:S01]  /*eab0*/  FFMA.FTZ R167, R194, R9.reuse, -R70.reuse ;  /* 0x00000009c2a77223 */ /* 0x180fe20000010846 */
[-CC-:B------:R-:W-:Y:S01]  /*eac0*/  FFMA.FTZ R161, R188, R9.reuse, -R70.reuse ;  /* 0x00000009bca17223 */ /* 0x180fe20000010846 */
[-C--:B------:R-:W-:Y:S01]  /*ead0*/  FFMA.FTZ R122, R184, R9.reuse, -R70 ;  /* 0x00000009b87a7223 */ /* 0x080fe20000010846 */
[-CC-:B------:R-:W-:Y:S01]  /*eae0*/  FFMA.FTZ R71, R16, R9.reuse, -R42.reuse ;  /* 0x0000000910477223 */ /* 0x180fe2000001082a */
[-CC-:B------:R-:W-:Y:S02]  /*eaf0*/  FFMA.FTZ R67, R17, R9.reuse, -R42.reuse ;  /* 0x0000000911437223 */ /* 0x180fe4000001082a */
[----:B------:R-:W2:Y:S01]  /*eb00*/  LDSM.16.MT88.4 R16, [R59+0x5000] ;  /* 0x005000003b10783b */ /* 0x000ea20000004200 */
[-CC-:B------:R-:W-:Y:S01]  /*eb10*/  FFMA.FTZ R22, R104, R9.reuse, -R42.reuse ;  /* 0x0000000968167223 */ /* 0x180fe2000001082a */
[----:B------:R-:W-:Y:S01]  /*eb20*/  MUFU.EX2 R136, R136 ;  /* 0x0000008800887308 */ /* 0x000fe20000000800 */
[-C--:B------:R-:W-:Y:S01]  /*eb30*/  FFMA.FTZ R72, R21, R9.reuse, -R42 ;  /* 0x0000000915487223 */ /* 0x080fe2000001082a */
[----:B------:R-:W-:-:S06]  /*eb40*/  FFMA.FTZ R157, R20, R9, -R70 ;  /* 0x00000009149d7223 */ /* 0x000fcc0000010846 */
[----:B------:R-:W3:Y:S08]  /*eb50*/  MUFU.EX2 R145, R145 ;  /* 0x0000009100917308 */ /* 0x000ef00000000800 */
[----:B------:R-:W-:Y:S08]  /*eb60*/  MUFU.EX2 R141, R141 ;  /* 0x0000008d008d7308 */ /* 0x000ff00000000800 */
[----:B------:R-:W4:Y:S08]  /*eb70*/  MUFU.EX2 R132, R132 ;  /* 0x0000008400847308 */ /* 0x000f300000000800 */
[----:B------:R-:W-:Y:S08]  /*eb80*/  MUFU.EX2 R126, R126 ;  /* 0x0000007e007e7308 */ /* 0x000ff00000000800 */
[----:B------:R-:W5:Y:S08]  /*eb90*/  MUFU.EX2 R167, R167 ;  /* 0x000000a700a77308 */ /* 0x000f700000000800 */
[----:B------:R-:W-:Y:S08]  /*eba0*/  MUFU.EX2 R161, R161 ;  /* 0x000000a100a17308 */ /* 0x000ff00000000800 */
[----:B------:R-:W1:Y:S08]  /*ebb0*/  MUFU.EX2 R122, R122 ;  /* 0x0000007a007a7308 */ /* 0x000e700000000800 */
[----:B------:R3:W-:Y:S01]  /*ebc0*/  MUFU.EX2 R128, R22 ;  /* 0x0000001600807308 */ /* 0x0007e20000000800 */
[-CC-:B------:R-:W-:Y:S01]  /*ebd0*/  FFMA.FTZ R137, R137, R9.reuse, -R42.reuse ;  /* 0x0000000989897223 */ /* 0x180fe2000001082a */
[-CC-:B------:R-:W-:Y:S01]  /*ebe0*/  FFMA.FTZ R124, R124, R9.reuse, -R42.reuse ;  /* 0x000000097c7c7223 */ /* 0x180fe2000001082a */
[-C--:B------:R-:W-:Y:S01]  /*ebf0*/  FFMA.FTZ R133, R133, R9.reuse, -R42 ;  /* 0x0000000985857223 */ /* 0x080fe2000001082a */
[-CC-:B------:R-:W-:Y:S01]  /*ec00*/  FFMA.FTZ R114, R12, R9.reuse, -R70.reuse ;  /* 0x000000090c727223 */ /* 0x180fe20000010846 */
[-CC-:B------:R-:W-:Y:S01]  /*ec10*/  FFMA.FTZ R110, R13, R9.reuse, -R70.reuse ;  /* 0x000000090d6e7223 */ /* 0x180fe20000010846 */
[-C--:B------:R-:W-:Y:S01]  /*ec20*/  FFMA.FTZ R155, R33, R9.reuse, -R70 ;  /* 0x00000009219b7223 */ /* 0x080fe20000010846 */
[----:B---3--:R-:W3:Y:S01]  /*ec30*/  LDSM.16.MT88.4 R20, [R88+0x5400] ;  /* 0x005400005814783b */ /* 0x008ee20000004200 */
[-CC-:B------:R-:W-:Y:S01]  /*ec40*/  FFMA.FTZ R73, R24, R9.reuse, -R42.reuse ;  /* 0x0000000918497223 */ /* 0x180fe2000001082a */
[----:B------:R-:W-:Y:S01]  /*ec50*/  FFMA.FTZ R74, R25, R9, -R42 ;  /* 0x00000009194a7223 */ /* 0x000fe2000001082a */
[----:B------:R-:W-:-:S02]  /*ec60*/  F2FP.F16.F32.PACK_AB R24, R145, R136 ;  /* 0x000000889118723e */ /* 0x000fc400000000ff */
[----:B----4-:R-:W-:Y:S02]  /*ec70*/  F2FP.F16.F32.PACK_AB R26, R132, R141 ;  /* 0x0000008d841a723e */ /* 0x010fe400000000ff */
[----:B-----5:R-:W-:Y:S02]  /*ec80*/  F2FP.F16.F32.PACK_AB R25, R167, R126 ;  /* 0x0000007ea719723e */ /* 0x020fe400000000ff */
[----:B-1----:R-:W-:Y:S01]  /*ec90*/  F2FP.F16.F32.PACK_AB R27, R122, R161 ;  /* 0x000000a17a1b723e */ /* 0x002fe200000000ff */
[----:B------:R-:W1:Y:S01]  /*eca0*/  MUFU.EX2 R137, R137 ;  /* 0x0000008900897308 */ /* 0x000e620000000800 */
[-CC-:B------:R-:W-:Y:S02]  /*ecb0*/  FFMA.FTZ R77, R32, R9.reuse, -R42.reuse ;  /* 0x00000009204d7223 */ /* 0x180fe4000001082a */
[----:B------:R-:W4:Y:S05]  /*ecc0*/  LDSM.16.MT88.4 R32, [R59+0x5400] ;  /* 0x005400003b20783b */ /* 0x000f2a0000004200 */
[----:B------:R-:W-:Y:S01]  /*ecd0*/  MUFU.EX2 R124, R124 ;  /* 0x0000007c007c7308 */ /* 0x000fe20000000800 */
[C---:B------:R-:W-:Y:S07]  /*ece0*/  HMMA.16816.F32 R12, R24.reuse, R4, RZ ;  /* 0x00000004180c723c */ /* 0x040fee00000018ff */
[----:B------:R-:W-:Y:S01]  /*ecf0*/  MUFU.EX2 R133, R133 ;  /* 0x0000008500857308 */ /* 0x000fe20000000800 */
[----:B------:R-:W-:Y:S07]  /*ed00*/  HMMA.16816.F32 R4, R24, R6, RZ ;  /* 0x000000061804723c */ /* 0x000fee00000018ff */
[----:B------:R-:W-:Y:S08]  /*ed10*/  MUFU.EX2 R157, R157 ;  /* 0x0000009d009d7308 */ /* 0x000ff00000000800 */
[----:B------:R-:W5:Y:S08]  /*ed20*/  MUFU.EX2 R114, R114 ;  /* 0x0000007200727308 */ /* 0x000f700000000800 */
[----:B------:R-:W-:Y:S08]  /*ed30*/  MUFU.EX2 R110, R110 ;  /* 0x0000006e006e7308 */ /* 0x000ff00000000800 */
[----:B------:R-:W3:Y:S01]  /*ed40*/  MUFU.EX2 R155, R155 ;  /* 0x0000009b009b7308 */ /* 0x000ee20000000800 */
[-C--:B------:R-:W-:Y:S01]  /*ed50*/  FFMA.FTZ R82, R36, R9.reuse, -R42 ;  /* 0x0000000924527223 */ /* 0x080fe2000001082a */
[----:B------:R-:W-:-:S02]  /*ed60*/  FFMA.FTZ R153, R37, R9, -R70 ;  /* 0x0000000925997223 */ /* 0x000fc40000010846 */
[----:B------:R-:W4:Y:S01]  /*ed70*/  LDSM.16.MT88.4 R36, [R88+0x5800] ;  /* 0x005800005824783b */ /* 0x000f220000004200 */
[-CC-:B------:R-:W-:Y:S01]  /*ed80*/  FFMA.FTZ R75, R28, R9.reuse, -R42.reuse ;  /* 0x000000091c4b7223 */ /* 0x180fe2000001082a */
[--C-:B------:R-:W-:Y:S02]  /*ed90*/  FFMA.FTZ R90, R29, R9, -R42.reuse ;  /* 0x000000091d5a7223 */ /* 0x100fe4000001082a */
[----:B--2---:R-:W-:Y:S01]  /*eda0*/  HMMA.16816.F32 R28, R24, R16, RZ ;  /* 0x00000010181c723c */ /* 0x004fe200000018ff */
[----:B-1----:R-:W-:Y:S02]  /*edb0*/  F2FP.F16.F32.PACK_AB R16, R128, R137 ;  /* 0x000000898010723e */ /* 0x002fe400000000ff */
[----:B-----5:R-:W-:Y:S01]  /*edc0*/  F2FP.F16.F32.PACK_AB R17, R114, R157 ;  /* 0x0000009d7211723e */ /* 0x020fe200000000ff */
[-CC-:B------:R-:W-:Y:S01]  /*edd0*/  FFMA.FTZ R120, R120, R9.reuse, -R42.reuse ;  /* 0x0000000978787223 */ /* 0x180fe2000001082a */
[----:B------:R-:W-:-:S03]  /*ede0*/  FFMA.FTZ R116, R116, R9, -R42 ;  /* 0x0000000974747223 */ /* 0x000fc6000001082a */
[----:B------:R-:W-:Y:S01]  /*edf0*/  HMMA.16816.F32 R24, R24, R18, RZ ;  /* 0x000000121818723c */ /* 0x000fe200000018ff */
[----:B------:R-:W-:Y:S02]  /*ee00*/  F2FP.F16.F32.PACK_AB R18, R133, R124 ;  /* 0x0000007c8512723e */ /* 0x000fe400000000ff */
[----:B---3--:R-:W-:Y:S01]  /*ee10*/  F2FP.F16.F32.PACK_AB R19, R155, R110 ;  /* 0x0000006e9b13723e */ /* 0x008fe200000000ff */
[-C--:B------:R-:W-:Y:S01]  /*ee20*/  FFMA.FTZ R125, R125, R9.reuse, -R42 ;  /* 0x000000097d7d7223 */ /* 0x080fe2000001082a */
[-CC-:B------:R-:W-:Y:S01]  /*ee30*/  FFMA.FTZ R98, R158, R9.reuse, -R70.reuse ;  /* 0x000000099e627223 */ /* 0x180fe20000010846 */
[-CC-:B------:R-:W-:Y:S01]  /*ee40*/  FFMA.FTZ R106, R156, R9.reuse, -R70.reuse ;  /* 0x000000099c6a7223 */ /* 0x180fe20000010846 */
[----:B------:R-:W-:Y:S01]  /*ee50*/  FFMA.FTZ R129, R154, R9, -R70 ;  /* 0x000000099a817223 */ /* 0x000fe20000010846 */
[----:B------:R-:W1:Y:S02]  /*ee60*/  MUFU.EX2 R120, R120 ;  /* 0x0000007800787308 */ /* 0x000e640000000800 */
[C---:B------:R-:W-:Y:S06]  /*ee70*/  HMMA.16816.F32 R12, R16.reuse, R20, R12 ;  /* 0x00000014100c723c */ /* 0x040fec000000180c */
[----:B------:R-:W-:Y:S02]  /*ee80*/  MUFU.EX2 R116, R116 ;  /* 0x0000007400747308 */ /* 0x000fe40000000800 */
[C---:B------:R-:W-:Y:S01]  /*ee90*/  HMMA.16816.F32 R4, R16.reuse, R22, R4 ;  /* 0x000000161004723c */ /* 0x040fe20000001804 */
[----:B------:R-:W2:Y:S05]  /*eea0*/  LDSM.16.MT88.4 R20, [R59+0x5800] ;  /* 0x005800003b14783b */ /* 0x000eaa0000004200 */
[----:B------:R-:W3:Y:S08]  /*eeb0*/  MUFU.EX2 R125, R125 ;  /* 0x0000007d007d7308 */ /* 0x000ef00000000800 */
[----:B------:R-:W-:Y:S08]  /*eec0*/  MUFU.EX2 R153, R153 ;  /* 0x0000009900997308 */ /* 0x000ff00000000800 */
[----:B------:R-:W5:Y:S08]  /*eed0*/  MUFU.EX2 R98, R98 ;  /* 0x0000006200627308 */ /* 0x000f700000000800 */
[----:B------:R-:W-:Y:S08]  /*eee0*/  MUFU.EX2 R106, R106 ;  /* 0x0000006a006a7308 */ /* 0x000ff00000000800 */
[----:B------:R-:W2:Y:S01]  /*eef0*/  MUFU.EX2 R129, R129 ;  /* 0x0000008100817308 */ /* 0x000ea20000000800 */
[C---:B----4-:R-:W-:Y:S08]  /*ef00*/  HMMA.16816.F32 R28, R16.reuse, R32, R28 ;  /* 0x00000020101c723c */ /* 0x050ff0000000181c */
[----:B------:R-:W-:Y:S03]  /*ef10*/  HMMA.16816.F32 R24, R16, R34, R24 ;  /* 0x000000221018723c */ /* 0x000fe60000001818 */
[----:B-1----:R-:W-:Y:S01]  /*ef20*/  F2FP.F16.F32.PACK_AB R16, R131, R120 ;  /* 0x000000788310723e */ /* 0x002fe200000000ff */
[----:B------:R-:W1:Y:S01]  /*ef30*/  LDSM.16.MT88.4 R32, [R88+0x5c00] ;  /* 0x005c00005820783b */ /* 0x000e620000004200 */
[----:B---3--:R-:W-:-:S02]  /*ef40*/  F2FP.F16.F32.PACK_AB R18, R125, R116 ;  /* 0x000000747d12723e */ /* 0x008fc400000000ff */
[----:B-----5:R-:W-:Y:S02]  /*ef50*/  F2FP.F16.F32.PACK_AB R17, R98, R153 ;  /* 0x000000996211723e */ /* 0x020fe400000000ff */
[----:B--2---:R-:W-:Y:S01]  /*ef60*/  F2FP.F16.F32.PACK_AB R19, R129, R106 ;  /* 0x0000006a8113723e */ /* 0x004fe200000000ff */
        /* <DEDUP_REMOVED lines=9> */
[-C--:B------:R-:W-:Y:S01]  /*f000*/  FFMA.FTZ R173, R140, R9.reuse, -R70 ;  /* 0x000000098cad7223 */ /* 0x080fe20000010846 */
[C---:B------:R-:W-:Y:S01]  /*f010*/  HMMA.16816.F32 R4, R16.reuse, R38, R4 ;  /* 0x000000261004723c */ /* 0x040fe20000001804 */
[----:B------:R-:W2:Y:S01]  /*f020*/  LDSM.16.MT88.4 R36, [R59+0x5c00] ;  /* 0x005c00003b24783b */ /* 0x000ea20000004200 */
        /* <DEDUP_REMOVED lines=8> */
[----:B------:R-:W1:Y:S08]  /*f0b0*/  MUFU.EX2 R118, R118 ;  /* 0x0000007600767308 */ /* 0x000e700000000800 */
[----:B------:R-:W-:Y:S08]  /*f0c0*/  MUFU.EX2 R130, R130 ;  /* 0x0000008200827308 */ /* 0x000ff00000000800 */
[----:B------:R-:W2:Y:S01]  /*f0d0*/  MUFU.EX2 R173, R173 ;  /* 0x000000ad00ad7308 */ /* 0x000ea20000000800 */
[--C-:B------:R-:W-:Y:S01]  /*f0e0*/  FFMA.FTZ R95, R183, R9, -R42.reuse ;  /* 0x00000009b75f7223 */ /* 0x100fe2000001082a */
[----:B---3--:R-:W-:Y:S01]  /*f0f0*/  F2FP.F16.F32.PACK_AB R16, R112, R121 ;  /* 0x000000797010723e */ /* 0x008fe200000000ff */
[--C-:B------:R-:W-:Y:S01]  /*f100*/  FFMA.FTZ R104, R252, R9, -R42.reuse ;  /* 0x00000009fc687223 */ /* 0x100fe2000001082a */
[----:B-----5:R-:W-:Y:S01]  /*f110*/  F2FP.F16.F32.PACK_AB R18, R108, R117 ;  /* 0x000000756c12723e */ /* 0x020fe200000000ff */
[--C-:B------:R-:W-:Y:S01]  /*f120*/  FFMA.FTZ R113, R250, R9, -R42.reuse ;  /* 0x00000009fa717223 */ /* 0x100fe2000001082a */
[----:B-1----:R-:W-:Y:S01]  /*f130*/  F2FP.F16.F32.PACK_AB R17, R118, R175 ;  /* 0x000000af7611723e */ /* 0x002fe200000000ff */
[-CC-:B------:R-:W-:Y:S01]  /*f140*/  FFMA.FTZ R100, R248, R9.reuse, -R42.reuse ;  /* 0x00000009f8647223 */ /* 0x180fe2000001082a */
[-C--:B------:R-:W-:Y:S01]  /*f150*/  FFMA.FTZ R105, R246, R9.reuse, -R42 ;  /* 0x00000009f6697223 */ /* 0x080fe2000001082a */
[-CC-:B------:R-:W-:Y:S01]  /*f160*/  FFMA.FTZ R185, R185, R9.reuse, -R70.reuse ;  /* 0x00000009b9b97223 */ /* 0x180fe20000010846 */
[-CC-:B------:R-:W-:Y:S01]  /*f170*/  FFMA.FTZ R134, R251, R9.reuse, -R70.reuse ;  /* 0x00000009fb867223 */ /* 0x180fe20000010846 */
[-CC-:B------:R-:W-:Y:S01]  /*f180*/  FFMA.FTZ R138, R249, R9.reuse, -R70.reuse ;  /* 0x00000009f98a7223 */ /* 0x180fe20000010846 */
[-C--:B------:R-:W-:Y:S01]  /*f190*/  FFMA.FTZ R183, R247, R9.reuse, -R70 ;  /* 0x00000009f7b77223 */ /* 0x080fe20000010846 */
[----:B--2---:R-:W-:Y:S01]  /*f1a0*/  F2FP.F16.F32.PACK_AB R19, R173, R130 ;  /* 0x00000082ad13723e */ /* 0x004fe200000000ff */
        /* <DEDUP_REMOVED lines=13> */
[----:B------:R-:W2:Y:S02]  /*f280*/  LDSM.16.MT88.4 R36, [R88+0x6400] ;  /* 0x006400005824783b */ /* 0x000ea40000004200 */
[----:B-1----:R-:W-:Y:S01]  /*f290*/  F2FP.F16.F32.PACK_AB R16, R113, R104 ;  /* 0x000000687110723e */ /* 0x002fe200000000ff */
[----:B------:R-:W-:Y:S01]  /*f2a0*/  FFMA.FTZ R102, R195, R9, -R42 ;  /* 0x00000009c3667223 */ /* 0x000fe2000001082a */
[----:B---3--:R-:W-:-:S02]  /*f2b0*/  F2FP.F16.F32.PACK_AB R18, R105, R100 ;  /* 0x000000646912723e */ /* 0x008fc400000000ff */
[----:B-----5:R-:W-:Y:S02]  /*f2c0*/  F2FP.F16.F32.PACK_AB R17, R134, R185 ;  /* 0x000000b98611723e */ /* 0x020fe400000000ff */
[----:B----4-:R-:W-:Y:S01]  /*f2d0*/  F2FP.F16.F32.PACK_AB R19, R183, R138 ;  /* 0x0000008ab713723e */ /* 0x010fe200000000ff */
        /* <DEDUP_REMOVED lines=11> */
[----:B------:R-:W1:Y:S01]  /*f390*/  MUFU.EX2 R101, R101 ;  /* 0x0000006500657308 */ /* 0x000e620000000800 */
[----:B------:R-:W3:Y:S07]  /*f3a0*/  LDSM.16.MT88.4 R20, [R59+0x6400] ;  /* 0x006400003b14783b */ /* 0x000eee0000004200 */
[----:B------:R-:W-:Y:S08]  /*f3b0*/  MUFU.EX2 R97, R97 ;  /* 0x0000006100617308 */ /* 0x000ff00000000800 */
[----:B------:R-:W4:Y:S08]  /*f3c0*/  MUFU.EX2 R92, R92 ;  /* 0x0000005c005c7308 */ /* 0x000f300000000800 */
[----:B------:R-:W-:Y:S08]  /*f3d0*/  MUFU.EX2 R197, R197 ;  /* 0x000000c500c57308 */ /* 0x000ff00000000800 */
[----:B------:R-:W5:Y:S08]  /*f3e0*/  MUFU.EX2 R140, R140 ;  /* 0x0000008c008c7308 */ /* 0x000f700000000800 */
[----:B------:R-:W-:Y:S08]  /*f3f0*/  MUFU.EX2 R142, R142 ;  /* 0x0000008e008e7308 */ /* 0x000ff00000000800 */
[----:B------:R-:W3:Y:S01]  /*f400*/  MUFU.EX2 R195, R195 ;  /* 0x000000c300c37308 */ /* 0x000ee20000000800 */
[C---:B--2---:R-:W-:Y:S08]  /*f410*/  HMMA.16816.F32 R28, R16.reuse, R32, R28 ;  /* 0x00000020101c723c */ /* 0x044ff0000000181c */
[----:B------:R-:W-:Y:S03]  /*f420*/  HMMA.16816.F32 R24, R16, R34, R24 ;  /* 0x000000221018723c */ /* 0x000fe60000001818 */
[----:B-1----:R-:W-:Y:S01]  /*f430*/  F2FP.F16.F32.PACK_AB R16, R101, R96 ;  /* 0x000000606510723e */ /* 0x002fe200000000ff */
[----:B------:R-:W1:Y:S01]  /*f440*/  LDSM.16.MT88.4 R32, [R88+0x6800] ;  /* 0x006800005820783b */ /* 0x000e620000004200 */
[----:B----4-:R-:W-:-:S02]  /*f450*/  F2FP.F16.F32.PACK_AB R18, R92, R97 ;  /* 0x000000615c12723e */ /* 0x010fc400000000ff */
[----:B-----5:R-:W-:Y:S02]  /*f460*/  F2FP.F16.F32.PACK_AB R17, R140, R197 ;  /* 0x000000c58c11723e */ /* 0x020fe400000000ff */
[----:B---3--:R-:W-:Y:S01]  /*f470*/  F2FP.F16.F32.PACK_AB R19, R195, R142 ;  /* 0x0000008ec313723e */ /* 0x008fe200000000ff */
        /* <DEDUP_REMOVED lines=24> */
[-CC-:B------:R-:W-:Y:S01]  /*f600*/  FFMA.FTZ R51, R202, R9.reuse, -R42.reuse ;  /* 0x00000009ca337223 */ /* 0x180fe2000001082a */
[----:B-----5:R-:W-:Y:S01]  /*f610*/  F2FP.F16.F32.PACK_AB R18, R49, R46 ;  /* 0x0000002e3112723e */ /* 0x020fe200000000ff */
[----:B------:R-:W-:Y:S01]  /*f620*/  FFMA.FTZ R64, R64, R9, -R42 ;  /* 0x0000000940407223 */ /* 0x000fe2000001082a */
[----:B-1----:R-:W-:Y:S01]  /*f630*/  F2FP.F16.F32.PACK_AB R17, R144, R203 ;  /* 0x000000cb9011723e */ /* 0x002fe200000000ff */
[-CC-:B------:R-:W-:Y:S01]  /*f640*/  FFMA.FTZ R193, R235, R9.reuse, -R70.reuse ;  /* 0x00000009ebc17223 */ /* 0x180fe20000010846 */
[-CC-:B------:R-:W-:Y:S01]  /*f650*/  FFMA.FTZ R154, R211, R9.reuse, -R70.reuse ;  /* 0x00000009d39a7223 */ /* 0x180fe20000010846 */
[-CC-:B------:R-:W-:Y:S01]  /*f660*/  FFMA.FTZ R205, R205, R9.reuse, -R70.reuse ;  /* 0x00000009cdcd7223 */ /* 0x180fe20000010846 */
[----:B------:R-:W-:Y:S01]  /*f670*/  FFMA.FTZ R156, R201, R9, -R70 ;  /* 0x00000009c99c7223 */ /* 0x000fe20000010846 */
        /* <DEDUP_REMOVED lines=15> */
[----:B-1----:R-:W-:-:S02]  /*f770*/  F2FP.F16.F32.PACK_AB R16, R52, R47 ;  /* 0x0000002f3410723e */ /* 0x002fc400000000ff */
[----:B---3--:R-:W-:Y:S02]  /*f780*/  F2FP.F16.F32.PACK_AB R18, R64, R51 ;  /* 0x000000334012723e */ /* 0x008fe400000000ff */
        /* <DEDUP_REMOVED lines=27> */
[----:B---3--:R-:W-:-:S07]  /*f940*/  F2FP.F16.F32.PACK_AB R19, R187, R160 ;  /* 0x000000a0bb13723e */ /* 0x008fce00000000ff */
[----:B------:R-:W-:Y:S03]  /*f950*/  HMMA.16816.F32 R12, R16, R36, R12 ;  /* 0x00000024100c723c */ /* 0x000fe6000000180c */
[----:B------:R-:W-:-:S05]  /*f960*/  FFMA.FTZ R84, R192, R9, -R42 ;  /* 0x00000009c0547223 */ /* 0x000fca000001082a */
[C---:B------:R-:W-:Y:S01]  /*f970*/  HMMA.16816.F32 R4, R16.reuse, R38, R4 ;  /* 0x000000261004723c */ /* 0x040fe20000001804 */
[----:B------:R-:W2:Y:S02]  /*f980*/  LDSM.16.MT88.4 R36, [R59+0x7400] ;  /* 0x007400003b24783b */ /* 0x000ea40000004200 */
[-C--:B------:R-:W-:Y:S01]  /*f990*/  FFMA.FTZ R79, R182, R9.reuse, -R42 ;  /* 0x00000009b64f7223 */ /* 0x080fe2000001082a */
[-CC-:B------:R-:W-:Y:S01]  /*f9a0*/  FFMA.FTZ R181, R181, R9.reuse, -R70.reuse ;  /* 0x00000009b5b57223 */ /* 0x180fe20000010846 */
[-CC-:B------:R-:W-:Y:S01]  /*f9b0*/  FFMA.FTZ R162, R169, R9.reuse, -R70.reuse ;  /* 0x00000009a9a27223 */ /* 0x180fe20000010846 */
[-CC-:B------:R-:W-:Y:S01]  /*f9c0*/  FFMA.FTZ R164, R165, R9.reuse, -R70.reuse ;  /* 0x00000009a5a47223 */ /* 0x180fe20000010846 */
[-CC-:B------:R-:W-:Y:S01]  /*f9d0*/  FFMA.FTZ R159, R159, R9.reuse, -R70.reuse ;  /* 0x000000099f9f7223 */ /* 0x180fe20000010846 */
        /* <DEDUP_REMOVED lines=13> */
[----:B------:R-:W-:-:S02]  /*fab0*/  FFMA.FTZ R147, R147, R9, -R70 ;  /* 0x0000000993937223 */ /* 0x000fc40000010846 */
[----:B------:R-:W-:Y:S01]  /*fac0*/  FADD.FTZ R141, R141, R168 ;  /* 0x000000a88d8d7221 */ /* 0x000fe20000010000 */
[----:B------:R-:W-:Y:S01]  /*fad0*/  FADD.FTZ R161, R161, R136 ;  /* 0x00000088a1a17221 */ /* 0x000fe20000010000 */
[-CC-:B------:R-:W-:Y:S01]  /*fae0*/  FFMA.FTZ R166, R143, R9.reuse, -R70.reuse ;  /* 0x000000098fa67223 */ /* 0x180fe20000010846 */
[-CC-:B------:R-:W-:Y:S01]  /*faf0*/  FFMA.FTZ R135, R135, R9.reuse, -R70.reuse ;  /* 0x0000000987877223 */ /* 0x180fe20000010846 */
[----:B------:R-:W-:Y:S01]  /*fb00*/  FFMA.FTZ R139, R139, R9, -R70 ;  /* 0x000000098b8b7223 */ /* 0x000fe20000010846 */
[----:B------:R-:W-:Y:S01]  /*fb10*/  FADD.FTZ R132, R132, R141 ;  /* 0x0000008d84847221 */ /* 0x000fe20000010000 */
[----:B---3--:R-:W-:Y:S01]  /*fb20*/  F2FP.F16.F32.PACK_AB R20, R79, R84 ;  /* 0x000000544f14723e */ /* 0x008fe200000000ff */
[----:B------:R-:W-:Y:S01]  /*fb30*/  FADD.FTZ R122, R122, R161 ;  /* 0x000000a17a7a7221 */ /* 0x000fe20000010000 */
[----:B-----5:R-:W-:Y:S02]  /*fb40*/  F2FP.F16.F32.PACK_AB R22, R77, R82 ;  /* 0x000000524d16723e */ /* 0x020fe400000000ff */
[----:B-1----:R-:W-:-:S02]  /*fb50*/  F2FP.F16.F32.PACK_AB R21, R162, R181 ;  /* 0x000000b5a215723e */ /* 0x002fc400000000ff */
[----:B--2---:R-:W-:Y:S01]  /*fb60*/  F2FP.F16.F32.PACK_AB R23, R159, R164 ;  /* 0x000000a49f17723e */ /* 0x004fe200000000ff */
[----:B------:R-:W-:Y:S01]  /*fb70*/  MUFU.EX2 R80, R80 ;  /* 0x0000005000507308 */ /* 0x000fe20000000800 */
[----:B------:R-:W-:Y:S01]  /*fb80*/  FADD.FTZ R137, R137, R132 ;  /* 0x0000008489897221 */ /* 0x000fe20000010000 */
[----:B------:R-:W-:Y:S01]  /*fb90*/  FADD.FTZ R157, R157, R122 ;  /* 0x0000007a9d9d7221 */ /* 0x000fe20000010000 */
[----:B------:R-:W-:-:S05]  /*fba0*/  FFMA.FTZ R122, R109, R9, -R42 ;  /* 0x000000096d7a7223 */ /* 0x000fca000001082a */
[----:B------:R-:W1:Y:S01]  /*fbb0*/  MUFU.EX2 R75, R75 ;  /* 0x0000004b004b7308 */ /* 0x000e620000000800 */
[C---:B------:R-:W-:Y:S05]  /*fbc0*/  HMMA.16816.F32 R12, R20.reuse, R32, R12 ;  /* 0x00000020140c723c */ /* 0x040fea000000180c */
[----:B------:R-:W-:Y:S01]  /*fbd0*/  FADD.FTZ R137, R128, R137 ;  /* 0x0000008980897221 */ /* 0x000fe20000010000 */
[----:B------:R-:W-:Y:S01]  /*fbe0*/  FADD.FTZ R109, R114, R157 ;  /* 0x0000009d726d7221 */ /* 0x000fe20000010000 */
        /* <DEDUP_REMOVED lines=8> */
[----:B------:R-:W-:Y:S03]  /*fc70*/  HMMA.16816.F32 R28, R20, R36, R28 ;  /* 0x00000024141c723c */ /* 0x000fe6000000181c */
[----:B------:R-:W-:Y:S01]  /*fc80*/  FADD.FTZ R124, R124, R137 ;  /* 0x000000897c7c7221 */ /* 0x000fe20000010000 */
[----:B------:R-:W-:-:S03]  /*fc90*/  FADD.FTZ R36, R110, R109 ;  /* 0x0000006d6e247221 */ /* 0x000fc60000010000 */
[----:B------:R-:W-:Y:S01]  /*fca0*/  FADD.FTZ R133, R133, R124 ;  /* 0x0000007c85857221 */ /* 0x000fe20000010000 */
[----:B------:R-:W-:Y:S01]  /*fcb0*/  FADD.FTZ R124, R155, R36 ;  /* 0x000000249b7c7221 */ /* 0x000fe20000010000 */
[----:B------:R-:W-:Y:S01]  /*fcc0*/  HMMA.16816.F32 R24, R20, R38, R24 ;  /* 0x000000261418723c */ /* 0x000fe20000001818 */
[----:B------:R-:W2:Y:S02]  /*fcd0*/  LDSM.16.MT88.4 R20, [R88+0x7c00] ;  /* 0x007c00005814783b */ /* 0x000ea40000004200 */
[----:B-1----:R-:W-:Y:S01]  /*fce0*/  F2FP.F16.F32.PACK_AB R36, R75, R80 ;  /* 0x000000504b24723e */ /* 0x002fe200000000ff */
[----:B------:R-:W-:Y:S01]  /*fcf0*/  FADD.FTZ R120, R120, R133 ;  /* 0x0000008578787221 */ /* 0x000fe20000010000 */
[----:B---3--:R-:W-:Y:S01]  /*fd00*/  F2FP.F16.F32.PACK_AB R38, R73, R78 ;  /* 0x0000004e4926723e */ /* 0x008fe200000000ff */
[----:B------:R-:W-:Y:S01]  /*fd10*/  FADD.FTZ R153, R153, R124 ;  /* 0x0000007c99997221 */ /* 0x000fe20000010000 */
[----:B-----5:R-:W-:Y:S02]  /*fd20*/  F2FP.F16.F32.PACK_AB R37, R166, R147 ;  /* 0x00000093a625723e */ /* 0x020fe400000000ff */
[----:B----4-:R-:W-:Y:S01]  /*fd30*/  F2FP.F16.F32.PACK_AB R39, R135, R126 ;  /* 0x0000007e8727723e */ /* 0x010fe200000000ff */
[----:B------:R-:W-:Y:S01]  /*fd40*/  FADD.FTZ R131, R131, R120 ;  /* 0x0000007883837221 */ /* 0x000fe20000010000 */
[----:B------:R-:W-:Y:S01]  /*fd50*/  FADD.FTZ R153, R98, R153 ;  /* 0x0000009962997221 */ /* 0x000fe20000010000 */
[-CC-:B------:R-:W-:Y:S01]  /*fd60*/  FFMA.FTZ R110, R127, R9.reuse, -R70.reuse ;  /* 0x000000097f6e7223 */ /* 0x180fe20000010846 */
[-CC-:B------:R-:W-:Y:S01]  /*fd70*/  FFMA.FTZ R109, R123, R9.reuse, -R70.reuse ;  /* 0x000000097b6d7223 */ /* 0x180fe20000010846 */
[-CC-:B------:R-:W-:Y:S01]  /*fd80*/  FFMA.FTZ R115, R115, R9.reuse, -R70.reuse ;  /* 0x0000000973737223 */ /* 0x180fe20000010846 */
[----:B------:R-:W-:Y:S01]  /*fd90*/  FADD.FTZ R106, R106, R153 ;  /* 0x000000996a6a7221 */ /* 0x000fe20000010000 */
[----:B------:R-:W-:Y:S05]  /*fda0*/  HMMA.16816.F32 R12, R36, R16, R12 ;  /* 0x00000010240c723c */ /* 0x000fea000000180c */
[----:B------:R-:W-:Y:S01]  /*fdb0*/  FADD.FTZ R16, R116, R131 ;  /* 0x0000008374107221 */ /* 0x000fe20000010000 */
[----:B------:R-:W-:Y:S01]  /*fdc0*/  FFMA.FTZ R119, R119, R9, -R70 ;  /* 0x0000000977777223 */ /* 0x000fe20000010846 */
[----:B------:R-:W-:-:S02]  /*fdd0*/  FADD.FTZ R106, R129, R106 ;  /* 0x0000006a816a7221 */ /* 0x000fc40000010000 */
[----:B------:R-:W-:Y:S01]  /*fde0*/  FADD.FTZ R16, R125, R16 ;  /* 0x000000107d107221 */ /* 0x000fe20000010000 */
[----:B------:R-:W-:Y:S01]  /*fdf0*/  MUFU.EX2 R76, R76 ;  /* 0x0000004c004c7308 */ /* 0x000fe20000000800 */
[----:B------:R-:W-:Y:S02]  /*fe00*/  FADD.FTZ R175, R175, R106 ;  /* 0x0000006aafaf7221 */ /* 0x000fe40000010000 */
[----:B------:R-:W-:-:S05]  /*fe10*/  FADD.FTZ R121, R121, R16 ;  /* 0x0000001079797221 */ /* 0x000fca0000010000 */
[----:B------:R-:W1:Y:S01]  /*fe20*/  MUFU.EX2 R71, R71 ;  /* 0x0000004700477308 */ /* 0x000e620000000800 */
[----:B------:R-:W-:Y:S01]  /*fe30*/  FADD.FTZ R112, R112, R121 ;  /* 0x0000007970707221 */ /* 0x000fe20000010000 */
[----:B------:R-:W-:-:S06]  /*fe40*/  FADD.FTZ R175, R118, R175 ;  /* 0x000000af76af7221 */ /* 0x000fcc0000010000 */
[----:B------:R-:W-:Y:S01]  /*fe50*/  MUFU.EX2 R74, R74 ;  /* 0x0000004a004a7308 */ /* 0x000fe20000000800 */
[C---:B------:R-:W-:Y:S01]  /*fe60*/  HMMA.16816.F32 R4, R36.reuse, R18, R4 ;  /* 0x000000122404723c */ /* 0x040fe20000001804 */
[----:B------:R-:W3:Y:S06]  /*fe70*/  LDSM.16.MT88.4 R16, [R59+0x7c00] ;  /* 0x007c00003b10783b */ /* 0x000eec0000004200 */
[----:B------:R-:W4:Y:S08]  /*fe80*/  MUFU.EX2 R69, R69 ;  /* 0x0000004500457308 */ /* 0x000f300000000800 */
[----:B------:R-:W-:Y:S08]  /*fe90*/  MUFU.EX2 R110, R110 ;  /* 0x0000006e006e7308 */ /* 0x000ff00000000800 */
[----:B------:R-:W5:Y:S08]  /*fea0*/  MUFU.EX2 R109, R109 ;  /* 0x0000006d006d7308 */ /* 0x000f700000000800 */
[----:B------:R-:W-:Y:S08]  /*feb0*/  MUFU.EX2 R98, R119 ;  /* 0x0000007700627308 */ /* 0x000ff00000000800 */
[----:B------:R-:W3:Y:S01]  /*fec0*/  MUFU.EX2 R115, R115 ;  /* 0x0000007300737308 */ /* 0x000ee20000000800 */
[----:B------:R-:W-:Y:S01]  /*fed0*/  FADD.FTZ R117, R117, R112 ;  /* 0x0000007075757221 */ /* 0x000fe20000010000 */
[----:B------:R-:W-:Y:S01]  /*fee0*/  FADD.FTZ R130, R130, R175 ;  /* 0x000000af82827221 */ /* 0x000fe20000010000 */
[----:B--2---:R-:W-:Y:S03]  /*fef0*/  HMMA.16816.F32 R28, R36, R32, R28 ;  /* 0x00000020241c723c */ /* 0x004fe6000000181c */
[----:B------:R-:W-:Y:S01]  /*ff00*/  FADD.FTZ R117, R108, R117 ;  /* 0x000000756c757221 */ /* 0x000fe20000010000 */
[----:B------:R-:W-:-:S03]  /*ff10*/  FADD.FTZ R130, R173, R130 ;  /* 0x00000082ad827221 */ /* 0x000fc60000010000 */
[----:B------:R-:W-:Y:S01]  /*ff20*/  FADD.FTZ R104, R104, R117 ;  /* 0x0000007568687221 */ /* 0x000fe20000010000 */
[----:B------:R-:W-:Y:S01]  /*ff30*/  FADD.FTZ R185, R185, R130 ;  /* 0x00000082b9b97221 */ /* 0x000fe20000010000 */
[----:B------:R-:W-:Y:S03]  /*ff40*/  HMMA.16816.F32 R32, R36, R34, R24 ;  /* 0x000000222420723c */ /* 0x000fe60000001818 */
[----:B-1----:R-:W-:Y:S01]  /*ff50*/  F2FP.F16.F32.PACK_AB R36, R71, R76 ;  /* 0x0000004c4724723e */ /* 0x002fe200000000ff */
[----:B------:R-:W1:Y:S01]  /*ff60*/  LDSM.16.MT88.4 R24, [R88+0x8000] ;  /* 0x008000005818783b */ /* 0x000e620000004200 */
[----:B----4-:R-:W-:Y:S02]  /*ff70*/  F2FP.F16.F32.PACK_AB R38, R69, R74 ;  /* 0x0000004a4526723e */ /* 0x010fe400000000ff */
[----:B-----5:R-:W-:Y:S02]  /*ff80*/  F2FP.F16.F32.PACK_AB R37, R109, R110 ;  /* 0x0000006e6d25723e */ /* 0x020fe400000000ff */
[----:B---3--:R-:W-:Y:S01]  /*ff90*/  F2FP.F16.F32.PACK_AB R39, R115, R98 ;  /* 0x000000627327723e */ /* 0x008fe200000000ff */
[----:B------:R-:W-:Y:S01]  /*ffa0*/  FADD.FTZ R113, R113, R104 ;  /* 0x0000006871717221 */ /* 0x000fe20000010000 */
[----:B------:R-:W-:Y:S01]  /*ffb0*/  FADD.FTZ R185, R134, R185 ;  /* 0x000000b986b97221 */ /* 0x000fe20000010000 */
[-CC-:B------:R-:W-:Y:S01]  /*ffc0*/  FFMA.FTZ R106, R111, R9.reuse, -R70.reuse ;  /* 0x000000096f6a7223 */ /* 0x180fe20000010846 */
[----:B------:R-:W-:-:S02]  /*ffd0*/  FFMA.FTZ R107, R107, R9, -R70 ;  /* 0x000000096b6b7223 */ /* 0x000fc40000010846 */
[----:B------:R-:W-:Y:S01]  /*ffe0*/  FADD.FTZ R138, R138, R185 ;  /* 0x000000b98a8a7221 */ /* 0x000fe20000010000 */
[----:B------:R-:W-:Y:S03]  /*fff0*/  HMMA.16816.F32 R12, R36, R20, R12 ;  /* 0x00000014240c723c */ /* 0x000fe6000000180c */
        /* <DEDUP_REMOVED lines=21> */
[C---:B------:R-:W-:Y:S01]  /*10150*/  HMMA.16816.F32 R4, R36.reuse, R22, R4 ;  /* 0x000000162404723c */ /* 0x040fe20000001804 */
[----:B------:R-:W5:Y:S07]  /*10160*/  LDSM.16.MT88.4 R20, [R59+0x8000] ;  /* 0x008000003b14783b */ /* 0x000f6e0000004200 */
[----:B------:R-:W-:Y:S03]  /*10170*/  HMMA.16816.F32 R28, R36, R16, R28 ;  /* 0x00000010241c723c */ /* 0x000fe6000000181c */
[----:B--2---:R-:W-:-:S02]  /*10180*/  F2FP.F16.F32.PACK_AB R16, R67, R72 ;  /* 0x000000484310723e */ /* 0x004fc400000000ff */
[----:B---3--:R-:W-:-:S03]  /*10190*/  F2FP.F16.F32.PACK_AB R17, R107, R106 ;  /* 0x0000006a6b11723e */ /* 0x008fc600000000ff */
[----:B------:R-:W-:Y:S03]  /*101a0*/  HMMA.16816.F32 R32, R36, R18, R32 ;  /* 0x000000122420723c */ /* 0x000fe60000001820 */
[----:B------:R-:W-:Y:S01]  /*101b0*/  FADD.FTZ R37, R43, R92 ;  /* 0x0000005c2b257221 */ /* 0x000fe20000010000 */
[----:B------:R-:W-:Y:S01]  /*101c0*/  FADD.FTZ R39, R203, R142 ;  /* 0x0000008ecb277221 */ /* 0x000fe20000010000 */
[----:B------:R-:W-:Y:S02]  /*101d0*/  F2FP.F16.F32.PACK_AB R18, R90, R65 ;  /* 0x000000415a12723e */ /* 0x000fe400000000ff */
[----:B----4-:R-:W-:Y:S01]  /*101e0*/  F2FP.F16.F32.PACK_AB R19, R100, R103 ;  /* 0x000000676413723e */ /* 0x010fe200000000ff */
[----:B------:R-:W-:Y:S01]  /*101f0*/  FADD.FTZ R37, R48, R37 ;  /* 0x0000002530257221 */ /* 0x000fe20000010000 */
[----:B------:R-:W-:Y:S01]  /*10200*/  FADD.FTZ R39, R144, R39 ;  /* 0x0000002790277221 */ /* 0x000fe20000010000 */
[-C--:B------:R-:W-:Y:S01]  /*10210*/  FFMA.FTZ R171, R171, R9.reuse, -R42 ;  /* 0x00000009abab7223 */ /* 0x080fe2000001082a */
[-CC-:B------:R-:W-:Y:S01]  /*10220*/  FFMA.FTZ R43, R93, R9.reuse, -R70.reuse ;  /* 0x000000095d2b7223 */ /* 0x180fe20000010846 */
[-CC-:B------:R-:W-:Y:S01]  /*10230*/  FFMA.FTZ R50, R50, R9.reuse, -R70.reuse ;  /* 0x0000000932327223 */ /* 0x180fe20000010846 */
[----:B------:R-:W-:Y:S01]  /*10240*/  FADD.FTZ R146, R146, R39 ;  /* 0x0000002792927221 */ /* 0x000fe20000010000 */
[----:B-1----:R-:W-:Y:S05]  /*10250*/  HMMA.16816.F32 R12, R16, R24, R12 ;  /* 0x00000018100c723c */ /* 0x002fea000000180c */
[----:B------:R-:W-:Y:S01]  /*10260*/  FADD.FTZ R24, R46, R37 ;  /* 0x000000252e187221 */ /* 0x000fe20000010000 */
[-C--:B------:R-:W-:Y:S01]  /*10270*/  FFMA.FTZ R53, R53, R9.reuse, -R70 ;  /* 0x0000000935357223 */ /* 0x080fe20000010846 */
[----:B------:R-:W1:Y:S01]  /*10280*/  LDSM.16.MT88.4 R36, [R88+0x8400] ;  /* 0x008400005824783b */ /* 0x000e620000004200 */
[----:B------:R-:W-:Y:S01]  /*10290*/  FADD.FTZ R146, R207, R146 ;  /* 0x00000092cf927221 */ /* 0x000fe20000010000 */
[----:B------:R-:W-:Y:S01]  /*102a0*/  FADD.FTZ R24, R49, R24 ;  /* 0x0000001831187221 */ /* 0x000fe20000010000 */
[-C--:B------:R-:W-:Y:S01]  /*102b0*/  FFMA.FTZ R48, R54, R9.reuse, -R70 ;  /* 0x0000000936307223 */ /* 0x080fe20000010846 */
[----:B------:R-:W-:Y:S01]  /*102c0*/  MUFU.EX2 R94, R94 ;  /* 0x0000005e005e7308 */ /* 0x000fe20000000800 */
[----:B------:R-:W-:Y:S01]  /*102d0*/  FADD.FTZ R193, R193, R146 ;  /* 0x00000092c1c17221 */ /* 0x000fe20000010000 */
[----:B------:R-:W-:Y:S01]  /*102e0*/  FADD.FTZ R25, R47, R24 ;  /* 0x000000182f197221 */ /* 0x000fe20000010000 */
[-CC-:B------:R-:W-:Y:S01]  /*102f0*/  FFMA.FTZ R163, R163, R9.reuse, -R42.reuse ;  /* 0x00000009a3a37223 */ /* 0x180fe2000001082a */
[-C--:B------:R-:W-:Y:S01]  /*10300*/  FFMA.FTZ R151, R151, R9.reuse, -R42 ;  /* 0x0000000997977223 */ /* 0x080fe2000001082a */
[----:B------:R-:W-:Y:S01]  /*10310*/  FADD.FTZ R154, R154, R193 ;  /* 0x000000c19a9a7221 */ /* 0x000fe20000010000 */
[----:B------:R-:W-:Y:S01]  /*10320*/  FADD.FTZ R52, R52, R25 ;  /* 0x0000001934347221 */ /* 0x000fe20000010000 */
[----:B------:R-:W-:Y:S01]  /*10330*/  FFMA.FTZ R89, R89, R9, -R70 ;  /* 0x0000000959597223 */ /* 0x000fe20000010846 */
[----:B------:R-:W2:Y:S01]  /*10340*/  MUFU.EX2 R95, R95 ;  /* 0x0000005f005f7308 */ /* 0x000ea20000000800 */
[----:B------:R-:W-:Y:S01]  /*10350*/  FADD.FTZ R205, R205, R154 ;  /* 0x0000009acdcd7221 */ /* 0x000fe20000010000 */
[----:B------:R-:W-:Y:S01]  /*10360*/  FADD.FTZ R51, R51, R52 ;  /* 0x0000003433337221 */ /* 0x000fe20000010000 */
[----:B------:R-:W-:Y:S05]  /*10370*/  LDSM.16.MT88.4 R140, [R88+0x8c00] ;  /* 0x008c0000588c783b */ /* 0x000fea0000004200 */
[----:B------:R-:W-:Y:S01]  /*10380*/  MUFU.EX2 R102, R102 ;  /* 0x0000006600667308 */ /* 0x000fe20000000800 */
[----:B------:R-:W-:Y:S01]  /*10390*/  FADD.FTZ R64, R64, R51 ;  /* 0x0000003340407221 */ /* 0x000fe20000010000 */
[----:B------:R-:W-:-:S06]  /*103a0*/  FADD.FTZ R156, R156, R205 ;  /* 0x000000cd9c9c7221 */ /* 0x000fcc0000010000 */
[----:B------:R-:W3:Y:S01]  /*103b0*/  MUFU.EX2 R171, R171 ;  /* 0x000000ab00ab7308 */ /* 0x000ee20000000800 */
[----:B------:R-:W-:Y:S01]  /*103c0*/  HMMA.16816.F32 R4, R16, R26, R4 ;  /* 0x0000001a1004723c */ /* 0x000fe20000001804 */
[----:B------:R-:W4:Y:S06]  /*103d0*/  LDSM.16.MT88.4 R24, [R59+0x8400] ;  /* 0x008400003b18783b */ /* 0x000f2c0000004200 */
[----:B------:R-:W-:Y:S08]  /*103e0*/  MUFU.EX2 R43, R43 ;  /* 0x0000002b002b7308 */ /* 0x000ff00000000800 */
[----:B------:R-:W1:Y:S08]  /*103f0*/  MUFU.EX2 R46, R50 ;  /* 0x00000032002e7308 */ /* 0x000e700000000800 */
[----:B------:R-:W-:Y:S08]  /*10400*/  MUFU.EX2 R47, R53 ;  /* 0x00000035002f7308 */ /* 0x000ff00000000800 */
[----:B------:R-:W4:Y:S01]  /*10410*/  MUFU.EX2 R48, R48 ;  /* 0x0000003000307308 */ /* 0x000f220000000800 */
[----:B------:R-:W-:Y:S01]  /*10420*/  FADD.FTZ R55, R55, R64 ;  /* 0x0000004037377221 */ /* 0x000fe20000010000 */
[----:B------:R-:W-:-:S03]  /*10430*/  FADD.FTZ R199, R199, R156 ;  /* 0x0000009cc7c77221 */ /* 0x000fc60000010000 */
[----:B------:R-:W-:Y:S01]  /*10440*/  FADD.FTZ R68, R68, R55 ;  /* 0x0000003744447221 */ /* 0x000fe20000010000 */
[----:B------:R-:W-:Y:S01]  /*10450*/  FADD.FTZ R199, R158, R199 ;  /* 0x000000c79ec77221 */ /* 0x000fe20000010000 */
[----:B-----5:R-:W-:Y:S03]  /*10460*/  HMMA.16816.F32 R28, R16, R20, R28 ;  /* 0x00000014101c723c */ /* 0x020fe6000000181c */
[----:B------:R-:W-:Y:S01]  /*10470*/  FADD.FTZ R21, R63, R68 ;  /* 0x000000443f157221 */ /* 0x000fe20000010000 */
[----:B------:R-:W-:-:S04]  /*10480*/  FADD.FTZ R20, R160, R199 ;  /* 0x000000c7a0147221 */ /* 0x000fc80000010000 */
[----:B------:R-:W-:Y:S03]  /*10490*/  HMMA.16816.F32 R32, R16, R22, R32 ;  /* 0x000000161020723c */ /* 0x000fe60000001820 */
[----:B--2---:R-:W-:Y:S02]  /*104a0*/  F2FP.F16.F32.PACK_AB R16, R95, R94 ;  /* 0x0000005e5f10723e */ /* 0x004fe400000000ff */
[----:B---3--:R-:W-:Y:S02]  /*104b0*/  F2FP.F16.F32.PACK_AB R18, R171, R102 ;  /* 0x00000066ab12723e */ /* 0x008fe400000000ff */
[----:B-1----:R-:W-:Y:S02]  /*104c0*/  F2FP.F16.F32.PACK_AB R17, R46, R43 ;  /* 0x0000002b2e11723e */ /* 0x002fe400000000ff */
[----:B----4-:R-:W-:Y:S01]  /*104d0*/  F2FP.F16.F32.PACK_AB R19, R48, R47 ;  /* 0x0000002f3013723e */ /* 0x010fe200000000ff */
[----:B------:R-:W-:Y:S01]  /*104e0*/  FADD.FTZ R21, R86, R21 ;  /* 0x0000001556157221 */ /* 0x000fe20000010000 */
[----:B------:R-:W-:-:S03]  /*104f0*/  FADD.FTZ R20, R187, R20 ;  /* 0x00000014bb147221 */ /* 0x000fc60000010000 */
[----:B------:R-:W-:Y:S02]  /*10500*/  FADD.FTZ R84, R84, R21 ;  /* 0x0000001554547221 */ /* 0x000fe40000010000 */
[----:B------:R-:W-:Y:S03]  /*10510*/  HMMA.16816.F32 R12, R16, R36, R12 ;  /* 0x00000024100c723c */ /* 0x000fe6000000180c */
        /* <DEDUP_REMOVED lines=12> */
[----:B------:R-:W-:Y:S01]  /*105e0*/  FFMA.FTZ R51, R91, R9, -R70 ;  /* 0x000000095b337223 */ /* 0x000fe20000010846 */
[----:B------:R-:W-:Y:S02]  /*105f0*/  FADD.FTZ R75, R75, R80 ;  /* 0x000000504b4b7221 */ /* 0x000fe40000010000 */
[----:B------:R-:W-:Y:S01]  /*10600*/  FADD.FTZ R147, R166, R147 ;  /* 0x00000093a6937221 */ /* 0x000fe20000010000 */
[----:B------:R-:W-:Y:S01]  /*10610*/  HMMA.16816.F32 R28, R16, R24, R28 ;  /* 0x00000018101c723c */ /* 0x000fe2000000181c */
[----:B------:R-:W-:Y:S02]  /*10620*/  MUFU.EX2 R152, R152 ;  /* 0x0000009800987308 */ /* 0x000fe40000000800 */
[----:B------:R-:W-:Y:S01]  /*10630*/  FADD.FTZ R78, R78, R75 ;  /* 0x0000004b4e4e7221 */ /* 0x000fe20000010000 */
[----:B------:R-:W-:-:S05]  /*10640*/  FADD.FTZ R126, R126, R147 ;  /* 0x000000937e7e7221 */ /* 0x000fca0000010000 */
[----:B------:R-:W2:Y:S01]  /*10650*/  MUFU.EX2 R163, R163 ;  /* 0x000000a300a37308 */ /* 0x000ea20000000800 */
        /* <DEDUP_REMOVED lines=13> */
[-C--:B------:R-:W-:Y:S01]  /*10730*/  FFMA.FTZ R8, R8, R9.reuse, -R42 ;  /* 0x0000000908087223 */ /* 0x080fe2000001082a */
[----:B------:R-:W-:Y:S01]  /*10740*/  FADD.FTZ R71, R71, R76 ;  /* 0x0000004c47477221 */ /* 0x000fe20000010000 */
[----:B------:R-:W-:Y:S01]  /*10750*/  FADD.FTZ R109, R109, R110 ;  /* 0x0000006e6d6d7221 */ /* 0x000fe20000010000 */
[----:B--2---:R-:W-:Y:S01]  /*10760*/  F2FP.F16.F32.PACK_AB R16, R163, R152 ;  /* 0x00000098a310723e */ /* 0x004fe200000000ff */
[--C-:B------:R-:W-:Y:S01]  /*10770*/  FFMA.FTZ R45, R45, R9, -R42.reuse ;  /* 0x000000092d2d7223 */ /* 0x100fe2000001082a */
[----:B----4-:R-:W-:Y:S01]  /*10780*/  F2FP.F16.F32.PACK_AB R18, R114, R151 ;  /* 0x000000977212723e */ /* 0x010fe200000000ff */
[----:B------:R-:W-:Y:S01]  /*10790*/  FADD.FTZ R74, R74, R71 ;  /* 0x000000474a4a7221 */ /* 0x000fe20000010000 */
[----:B-----5:R-:W-:Y:S01]  /*107a0*/  F2FP.F16.F32.PACK_AB R17, R50, R49 ;  /* 0x000000313211723e */ /* 0x020fe200000000ff */
[----:B------:R-:W-:Y:S01]  /*107b0*/  FADD.FTZ R98, R98, R109 ;  /* 0x0000006d62627221 */ /* 0x000fe20000010000 */
[-CC-:B------:R-:W-:Y:S01]  /*107c0*/  FFMA.FTZ R44, R44, R9.reuse, -R42.reuse ;  /* 0x000000092c2c7223 */ /* 0x180fe2000001082a */
[-C--:B------:R-:W-:Y:S01]  /*107d0*/  FFMA.FTZ R25, R40, R9.reuse, -R42 ;  /* 0x0000000928197223 */ /* 0x080fe2000001082a */
[----:B------:R-:W-:Y:S01]  /*107e0*/  FFMA.FTZ R235, R81, R9, -R70 ;  /* 0x0000000951eb7223 */ /* 0x000fe20000010846 */
[----:B------:R-:W2:Y:S01]  /*107f0*/  LDSM.16.MT88.4 R132, [R59+0x8c00] ;  /* 0x008c00003b84783b */ /* 0x000ea20000004200 */
[----:B-1----:R-:W-:Y:S01]  /*10800*/  F2FP.F16.F32.PACK_AB R19, R24, R51 ;  /* 0x000000331813723e */ /* 0x002fe200000000ff */
[----:B------:R-:W-:Y:S01]  /*10810*/  FADD.FTZ R69, R69, R74 ;  /* 0x0000004a45457221 */ /* 0x000fe20000010000 */
[----:B------:R-:W-:Y:S01]  /*10820*/  FADD.FTZ R115, R115, R98 ;  /* 0x0000006273737221 */ /* 0x000fe20000010000 */
[-CC-:B------:R-:W-:Y:S01]  /*10830*/  FFMA.FTZ R26, R87, R9.reuse, -R70.reuse ;  /* 0x00000009571a7223 */ /* 0x180fe20000010846 */
[-CC-:B------:R-:W-:Y:S01]  /*10840*/  FFMA.FTZ R27, R85, R9.reuse, -R70.reuse ;  /* 0x00000009551b7223 */ /* 0x180fe20000010846 */
[----:B------:R-:W-:Y:S01]  /*10850*/  FADD.FTZ R72, R72, R69 ;  /* 0x0000004548487221 */ /* 0x000fe20000010000 */
[----:B------:R-:W-:Y:S01]  /*10860*/  FADD.FTZ R106, R106, R115 ;  /* 0x000000736a6a7221 */ /* 0x000fe20000010000 */
[----:B------:R-:W-:Y:S03]  /*10870*/  HMMA.16816.F32 R12, R16, R20, R12 ;  /* 0x00000014100c723c */ /* 0x000fe6000000180c */
[----:B------:R-:W-:Y:S01]  /*10880*/  FFMA.FTZ R20, R83, R9, -R70 ;  /* 0x0000000953147223 */ /* 0x000fe20000010846 */
[----:B------:R-:W-:Y:S01]  /*10890*/  FADD.FTZ R72, R67, R72 ;  /* 0x0000004843487221 */ /* 0x000fe20000010000 */
[----:B------:R-:W-:Y:S01]  /*108a0*/  FADD.FTZ R106, R107, R106 ;  /* 0x0000006a6b6a7221 */ /* 0x000fe20000010000 */
[----:B------:R-:W-:Y:S02]  /*108b0*/  MUFU.EX2 R8, R8 ;  /* 0x0000000800087308 */ /* 0x000fe40000000800 */
[----:B------:R-:W-:Y:S01]  /*108c0*/  FADD.FTZ R9, R65, R72 ;  /* 0x0000004841097221 */ /* 0x000fe20000010000 */
[----:B------:R-:W-:-:S05]  /*108d0*/  FADD.FTZ R103, R103, R106 ;  /* 0x0000006a67677221 */ /* 0x000fca0000010000 */
[----:B------:R-:W1:Y:S01]  /*108e0*/  MUFU.EX2 R45, R45 ;  /* 0x0000002d002d7308 */ /* 0x000e620000000800 */
[----:B------:R-:W-:Y:S03]  /*108f0*/  HMMA.16816.F32 R4, R16, R22, R4 ;  /* 0x000000161004723c */ /* 0x000fe60000001804 */
[----:B------:R-:W-:-:S04]  /*10900*/  FADD.FTZ R9, R90, R9 ;  /* 0x000000095a097221 */ /* 0x000fc80000010000 */
        /* <DEDUP_REMOVED lines=8> */
[----:B------:R-:W-:Y:S01]  /*10990*/  FADD.FTZ R43, R43, R100 ;  /* 0x000000642b2b7221 */ /* 0x000fe20000010000 */
[----:B---3--:R-:W-:Y:S03]  /*109a0*/  HMMA.16816.F32 R28, R16, R36, R28 ;  /* 0x00000024101c723c */ /* 0x008fe6000000181c */
[----:B------:R-:W-:Y:S01]  /*109b0*/  FADD.FTZ R95, R95, R94 ;  /* 0x0000005e5f5f7221 */ /* 0x000fe20000010000 */
[----:B------:R-:W-:-:S03]  /*109c0*/  FADD.FTZ R46, R46, R43 ;  /* 0x0000002b2e2e7221 */ /* 0x000fc60000010000 */
[----:B------:R-:W-:Y:S01]  /*109d0*/  FADD.FTZ R102, R102, R95 ;  /* 0x0000005f66667221 */ /* 0x000fe20000010000 */
[----:B------:R-:W-:Y:S03]  /*109e0*/  HMMA.16816.F32 R32, R16, R38, R32 ;  /* 0x000000261020723c */ /* 0x000fe60000001820 */
[----:B-1----:R-:W-:Y:S01]  /*109f0*/  F2FP.F16.F32.PACK_AB R16, R45, R8 ;  /* 0x000000082d10723e */ /* 0x002fe200000000ff */
[----:B------:R-:W-:Y:S01]  /*10a00*/  FADD.FTZ R47, R47, R46 ;  /* 0x0000002e2f2f7221 */ /* 0x000fe20000010000 */
[----:B----4-:R-:W-:Y:S02]  /*10a10*/  F2FP.F16.F32.PACK_AB R18, R25, R44 ;  /* 0x0000002c1912723e */ /* 0x010fe400000000ff */
[----:B-----5:R-:W-:Y:S02]  /*10a20*/  F2FP.F16.F32.PACK_AB R17, R27, R26 ;  /* 0x0000001a1b11723e */ /* 0x020fe400000000ff */
[----:B--2---:R-:W-:Y:S01]  /*10a30*/  F2FP.F16.F32.PACK_AB R19, R235, R20 ;  /* 0x00000014eb13723e */ /* 0x004fe200000000ff */
[----:B------:R-:W-:Y:S01]  /*10a40*/  FADD.FTZ R171, R171, R102 ;  /* 0x00000066abab7221 */ /* 0x000fe20000010000 */
[----:B------:R-:W-:-:S05]  /*10a50*/  FADD.FTZ R48, R48, R47 ;  /* 0x0000002f30307221 */ /* 0x000fca0000010000 */
[----:B------:R-:W-:Y:S03]  /*10a60*/  HMMA.16816.F32 R144, R16, R140, R12 ;  /* 0x0000008c1090723c */ /* 0x000fe6000000180c */
[----:B------:R-:W-:-:S05]  /*10a70*/  FADD.FTZ R49, R49, R48 ;  /* 0x0000003031317221 */ /* 0x000fca0000010000 */
[----:B------:R-:W-:Y:S03]  /*10a80*/  HMMA.16816.F32 R140, R16, R142, R4 ;  /* 0x0000008e108c723c */ /* 0x000fe60000001804 */
        /* <DEDUP_REMOVED lines=12> */
[C---:B------:R-:W-:Y:S03]  /*10b50*/  HMMA.16816.F32 R136, R16.reuse, R132, R28 ;  /* 0x000000841088723c */ /* 0x040fe6000000181c */
[----:B------:R-:W-:Y:S01]  /*10b60*/  FADD.FTZ R20, R20, R27 ;  /* 0x0000001b14147221 */ /* 0x000fe20000010000 */
[----:B------:R-:W-:Y:S01]  /*10b70*/  BSSY B2, `(.L_x_2385) ;  /* 0x0000671000027945 */ /* 0x000fe20003800000 */
[----:B------:R-:W-:Y:S02]  /*10b80*/  FADD.FTZ R44, R44, R45 ;  /* 0x0000002d2c2c7221 */ /* 0x000fe40000010000 */
[----:B------:R-:W-:Y:S01]  /*10b90*/  FADD.FTZ R235, R235, R20 ;  /* 0x00000014ebeb7221 */ /* 0x000fe20000010000 */
[----:B------:R-:W-:Y:S03]  /*10ba0*/  HMMA.16816.F32 R132, R16, R134, R32 ;  /* 0x000000861084723c */ /* 0x000fe60000001820 */
[----:B------:R-:W-:-:S05]  /*10bb0*/  FADD.FTZ R238, R25, R44 ;  /* 0x0000002c19ee7221 */ /* 0x000fca0000010000 */
[----:B------:R-:W-:-:S12]  /*10bc0*/  @!P0 BRA `(.L_x_2386) ;  /* 0x0000006400a88947 */ /* 0x000fd80003800000 */
        /* <DEDUP_REMOVED lines=70> */
.L_x_2388:
        /* <DEDUP_REMOVED lines=8> */
.L_x_2389:
[----:B------:R-:W-:Y:S05]  /*110b0*/  BSYNC.RECONVERGENT B0 ;  /* 0x0000000000007941 */ /* 0x000fea0003800200 */
.L_x_2387:
[C---:B------:R-:W-:Y:S01]  /*110c0*/  IMAD.SHL.U32 R5, R216.reuse, 0x40, RZ ;  /* 0x00000040d8057824 */ /* 0x040fe200078e00ff */
[----:B------:R-:W-:Y:S01]  /*110d0*/  SHF.L.U64.HI R4, R216, 0x6, R217 ;  /* 0x00000006d8047819 */ /* 0x000fe200000102d9 */
[----:B------:R-:W-:Y:S01]  /*110e0*/  IMAD.IADD R240, R62, 0x1, R41 ;  /* 0x000000013ef07824 */ /* 0x000fe200078e0229 */
[----:B------:R-:W-:Y:S01]  /*110f0*/  ISETP.GE.AND P1, PT, R10, R225, PT ;  /* 0x000000e10a00720c */ /* 0x000fe20003f26270 */
[----:B------:R-:W-:Y:S01]  /*11100*/  BSSY.RECONVERGENT B1, `(.L_x_2390) ;  /* 0x0000126000017945 */ /* 0x000fe20003800200 */
[----:B------:R-:W-:Y:S02]  /*11110*/  IADD3 R16, P2, PT, R5, R220, RZ ;  /* 0x000000dc05107210 */ /* 0x000fe40007f5e0ff */
[----:B------:R-:W-:Y:S02]  /*11120*/  IADD3 R59, PT, PT, R60, R41, RZ ;  /* 0x000000293c3b7210 */ /* 0x000fe40007ffe0ff */
[----:B------:R-:W-:Y:S01]  /*11130*/  IADD3 R14, P3, PT, R16, R5, RZ ;  /* 0x00000005100e7210 */ /* 0x000fe20007f7e0ff */
[----:B------:R-:W-:Y:S01]  /*11140*/  IMAD.X R17, R4, 0x1, R221, P2 ;  /* 0x0000000104117824 */ /* 0x000fe200010e06dd */
[----:B------:R-:W-:-:S02]  /*11150*/  ISETP.GT.AND P5, PT, R150, R213, PT ;  /* 0x000000d59600720c */ /* 0x000fc40003fa4270 */
        /* <DEDUP_REMOVED lines=10> */
[----:B------:R-:W-:Y:S02]  /*11200*/  IMAD.X R7, R13, 0x1, R4, P3 ;  /* 0x000000010d077824 */ /* 0x000fe400018e0604 */
[----:B------:R-:W-:Y:S01]  /*11210*/  @!PT LDS RZ, [RZ] ;  /* 0x00000000fffff984 */ /* 0x000fe20000000800 */
[----:B------:R-:W-:Y:S01]  /*11220*/  @!PT LDS RZ, [RZ] ;  /* 0x00000000fffff984 */ /* 0x000fe20000000800 */
[----:B------:R-:W-:Y:S01]  /*11230*/  @!PT LDS RZ, [RZ] ;  /* 0x00000000fffff984 */ /* 0x000fe20000000800 */
[----:B------:R-:W-:Y:S01]  /*11240*/  @!P1 LDGSTS.E.BYPASS.LTC128B.128 [R57+0x5800], desc[UR4][R16.64] ;  /* 0x0580000010399fae */ /* 0x000fe2000b981a04 */
[----:B------:R-:W-:-:S02]  /*11250*/  IADD3 R8, P3, PT, R10, R5, RZ ;  /* 0x000000050a087210 */ /* 0x000fc40007f7e0ff */
[----:B------:R-:W-:Y:S01]  /*11260*/  IADD3.X R11, PT, PT, R7, R4, RZ, P2, !PT ;  /* 0x00000004070b7210 */ /* 0x000fe200017fe4ff */
[----:B------:R-:W-:Y:S01]  /*11270*/  @P1 STS.128 [R57+0x5800], RZ ;  /* 0x005800ff39001388 */ /* 0x000fe20000000c00 */
[----:B------:R-:W-:-:S03]  /*11280*/  @!P1 IADD3 R18, P2, PT, R8, R5, RZ ;  /* 0x0000000508129210 */ /* 0x000fc60007f5e0ff */
[----:B------:R-:W-:Y:S01]  /*11290*/  @!PT LDS RZ, [RZ] ;  /* 0x00000000fffff984 */ /* 0x000fe20000000800 */
[----:B------:R-:W-:Y:S01]  /*112a0*/  @!PT LDS RZ, [RZ] ;  /* 0x00000000fffff984 */ /* 0x000fe20000000800 */
[----:B------:R-:W-:Y:S01]  /*112b0*/  @!PT LDS RZ, [RZ] ;  /* 0x00000000fffff984 */ /* 0x000fe20000000800 */
[----:B------:R-:W-:Y:S01]  /*112c0*/  @!P1 LDGSTS.E.BYPASS.LTC128B.128 [R57+0x6000], desc[UR4][R14.64] ;  /* 0x060000000e399fae */ /* 0x000fe2000b981a04 */
[----:B------:R-:W-:-:S03]  /*112d0*/  IMAD.X R9, R11, 0x1, R4, P3 ;  /* 0x000000010b097824 */ /* 0x000fc600018e0604 */
[----:B------:R-:W-:Y:S01]  /*112e0*/  @P1 STS.128 [R57+0x6000], RZ ;  /* 0x006000ff39001388 */ /* 0x000fe20000000c00 */
[----:B------:R-:W-:-:S03]  /*112f0*/  @!P1 IMAD.X R19, R9, 0x1, R4, P2 ;  /* 0x0000000109139824 */ /* 0x000fc600010e0604 */
        /* <DEDUP_REMOVED lines=28> */
[----:B-1----:R-:W3:Y:S04]  /*114c0*/  LDSM.16.M88.4 R12, [R60+0x1800] ;  /* 0x001800003c0c783b */ /* 0x002ee80000000200 */
[----:B--2---:R-:W1:Y:S04]  /*114d0*/  LDSM.16.M88.4 R4, [R60+0x1c00] ;  /* 0x001c00003c04783b */ /* 0x004e680000000200 */
[----:B------:R-:W2:Y:S04]  /*114e0*/  LDSM.16.M88.4 R128, [R60+0x2000] ;  /* 0x002000003c80783b */ /* 0x000ea80000000200 */
        /* <DEDUP_REMOVED lines=13> */
[----:B------:R5:W3:Y:S04]  /*115c0*/  LDSM.16.M88.4 R172, [R60+0x4c00] ;  /* 0x004c00003cac783b */ /* 0x000ae80000000200 */
        /* <DEDUP_REMOVED lines=54> */
[----:B------:R-:W5:Y:S01]  /*11930*/  LDSM.16.M88.4 R156, [R59+0x4c00] ;  /* 0x004c00003b9c783b */ /* 0x000f620000000200 */
        /* <DEDUP_REMOVED lines=23> */
[----:B------:R-:W-:Y:S03]  /*11ab0*/  HMMA.16816.F32 R40, R240, R156, R40 ;  /* 0x0000009cf028723c */ /* 0x000fe60000001828 */
[----:B------:R-:W-:-:S05]  /*11ac0*/  IMAD.SHL.U32 R156, R58, 0x100, RZ ;  /* 0x000001003a9c7824 */ /* 0x000fca00078e00ff */
        /* <DEDUP_REMOVED lines=37> */
[----:B------:R-:W-:-:S02]  /*11d20*/  ISETP.GE.AND P2, PT, R151, RZ, PT ;  /* 0x000000ff9700720c */ /* 0x000fc40003f46270 */
[----:B------:R-:W-:-:S05]  /*11d30*/  LOP3.LUT R151, RZ, R164, RZ, 0x33, !PT ;  /* 0x000000a4ff977212 */ /* 0x000fca00078e33ff */
        /* <DEDUP_REMOVED lines=9> */
[C---:B------:R-:W-:Y:S02]  /*11dd0*/  IMAD.WIDE R168, R151.reuse, 0x4, R228 ;  /* 0x0000000497a87825 */ /* 0x040fe400078e02e4 */
        /* <DEDUP_REMOVED lines=18> */
.L_x_2393:
        /* <DEDUP_REMOVED lines=8> */
.L_x_2394:
[----:B------:R-:W-:Y:S05]  /*11f80*/  BSYNC.RECONVERGENT B0 ;  /* 0x0000000000007941 */ /* 0x000fea0003800200 */
.L_x_2392:
        /* <DEDUP_REMOVED lines=13> */
[----:B------:R-:W-:Y:S02]  /*12060*/  IADD3 R164, P2, PT, R162, R157, RZ ;  /* 0x0000009da2a47210 */ /* 0x000fe40007f5e0ff */
        /* <DEDUP_REMOVED lines=47> */
.L_x_2391:
[----:B------:R-:W-:Y:S05]  /*12360*/  BSYNC.RECONVERGENT B1 ;  /* 0x0000000000017941 */ /* 0x000fea0003800200 */
.L_x_2390:
[----:B------:R-:W-:-:S05]  /*12370*/  LOP3.LUT R185, R156, R179, RZ, 0xfc, !PT ;  /* 0x000000b39cb97212 */ /* 0x000fca00078efcff */
[C---:B-1----:R-:W-:Y:S02]  /*12380*/  VIADD R57, R185.reuse, 0xfffffe00 ;  /* 0xfffffe00b9397836 */ /* 0x042fe40000000000 */
[----:B------:R-:W-:-:S03]  /*12390*/  VIADD R167, R185, 0xfffffe01 ;  /* 0xfffffe01b9a77836 */ /* 0x000fc60000000000 */
[-C--:B------:R-:W-:Y:S02]  /*123a0*/  ISETP.GE.AND P0, PT, R57, R234.reuse, PT ;  /* 0x000000ea3900720c */ /* 0x080fe40003f06270 */
[-C--:B------:R-:W-:Y:S01]  /*123b0*/  ISETP.GE.AND P2, PT, R167, R234.reuse, PT ;  /* 0x000000eaa700720c */ /* 0x080fe20003f46270 */
[C---:B------:R-:W-:Y:S01]  /*123c0*/  VIADD R168, R185.reuse, 0xfffffe08 ;  /* 0xfffffe08b9a87836 */ /* 0x040fe20000000000 */
[----:B------:R-:W-:Y:S01]  /*123d0*/  FSEL R32, R32, -INF , P0 ;  /* 0xff80000020207808 */ /* 0x000fe20000000000 */
[----:B------:R-:W-:Y:S01]  /*123e0*/  VIADD R166, R185, 0xfffffe09 ;  /* 0xfffffe09b9a67836 */ /* 0x000fe20000000000 */
[----:B------:R-:W-:Y:S02]  /*123f0*/  ISETP.GE.AND P0, PT, R167, R227, PT ;  /* 0x000000e3a700720c */ /* 0x000fe40003f06270 */
[----:B------:R-:W-:Y:S01]  /*12400*/  FSEL R33, R33, -INF , P2 ;  /* 0xff80000021217808 */ /* 0x000fe20001000000 */
[----:B------:R-:W-:Y:S01]  /*12410*/  VIADD R59, R185, 0xfffffe11 ;  /* 0xfffffe11b93b7836 */ /* 0x000fe20000000000 */
[----:B------:R-:W-:-:S02]  /*12420*/  ISETP.GE.AND P2, PT, R168, R234, PT ;  /* 0x000000eaa800720c */ /* 0x000fc40003f46270 */
[----:B------:R-:W-:Y:S02]  /*12430*/  FSEL R237, R33, -INF , !P0 ;  /* 0xff80000021ed7808 */ /* 0x000fe40004000000 */
[-C--:B------:R-:W-:Y:S01]  /*12440*/  ISETP.GE.AND P0, PT, R166, R234.reuse, PT ;  /* 0x000000eaa600720c */ /* 0x080fe20003f06270 */
[----:B------:R-:W-:Y:S01]  /*12450*/  VIADD R164, R185, 0xfffffe10 ;  /* 0xfffffe10b9a47836 */ /* 0x000fe20000000000 */
[----:B------:R-:W-:Y:S01]  /*12460*/  FSEL R28, R28, -INF , P2 ;  /* 0xff8000001c1c7808 */ /* 0x000fe20001000000 */
[----:B------:R-:W-:Y:S01]  /*12470*/  IMAD.MOV.U32 R33, RZ, RZ, R59 ;  /* 0x000000ffff217224 */ /* 0x000fe200078e003b */
[----:B------:R-:W-:Y:S02]  /*12480*/  ISETP.GE.AND P2, PT, R166, R227, PT ;  /* 0x000000e3a600720c */ /* 0x000fe40003f46270 */
[----:B------:R-:W-:Y:S02]  /*12490*/  FSEL R29, R29, -INF , P0 ;  /* 0xff8000001d1d7808 */ /* 0x000fe40000000000 */
[----:B------:R-:W-:-:S02]  /*124a0*/  ISETP.GE.AND P0, PT, R164, R234, PT ;  /* 0x000000eaa400720c */ /* 0x000fc40003f06270 */
[----:B------:R-:W-:Y:S02]  /*124b0*/  FSEL R242, R29, -INF , !P2 ;  /* 0xff8000001df27808 */ /* 0x000fe40005000000 */
[-C--:B------:R-:W-:Y:S01]  /*124c0*/  ISETP.GE.AND P2, PT, R33, R234.reuse, PT ;  /* 0x000000ea2100720c */ /* 0x080fe20003f46270 */
[C---:B------:R-:W-:Y:S01]  /*124d0*/  VIADD R192, R185.reuse, 0xfffffe18 ;  /* 0xfffffe18b9c07836 */ /* 0x040fe20000000000 */
[----:B------:R-:W-:Y:S01]  /*124e0*/  FSEL R24, R24, -INF , P0 ;  /* 0xff80000018187808 */ /* 0x000fe20000000000 */
[----:B------:R-:W-:Y:S01]  /*124f0*/  VIADD R250, R185, 0xfffffe19 ;  /* 0xfffffe19b9fa7836 */ /* 0x000fe20000000000 */
        /* <DEDUP_REMOVED lines=52> */
[----:B------:R-:W-:Y:S01]  /*12840*/  ISETP.GE.AND P0, PT, R205, R234, PT ;  /* 0x000000eacd00720c */ /* 0x000fe20003f06270 */
[C---:B------:R-:W-:Y:S01]  /*12850*/  VIADD R203, R185.reuse, 0xfffffe50 ;  /* 0xfffffe50b9cb7836 */ /* 0x040fe20000000000 */
[----:B------:R-:W-:Y:S01]  /*12860*/  FSEL R59, R128, -INF , P2 ;  /* 0xff800000803b7808 */ /* 0x000fe20001000000 */
[----:B------:R-:W-:Y:S01]  /*12870*/  VIADD R193, R185, 0xfffffe51 ;  /* 0xfffffe51b9c17836 */ /* 0x000fe20000000000 */
[-C--:B------:R-:W-:Y:S02]  /*12880*/  ISETP.GE.AND P2, PT, R205, R227.reuse, PT ;  /* 0x000000e3cd00720c */ /* 0x080fe40003f46270 */
[----:B------:R-:W-:Y:S02]  /*12890*/  FSEL R129, R129, -INF , P0 ;  /* 0xff80000081817808 */ /* 0x000fe40000000000 */
[----:B------:R-:W-:-:S02]  /*128a0*/  ISETP.GE.AND P3, PT, R57, R227, PT ;  /* 0x000000e33900720c */ /* 0x000fc40003f66270 */
[-C--:B------:R-:W-:Y:S02]  /*128b0*/  ISETP.GE.AND P0, PT, R203, R234.reuse, PT ;  /* 0x000000eacb00720c */ /* 0x080fe40003f06270 */
[----:B------:R-:W-:Y:S02]  /*128c0*/  FSEL R184, R129, -INF , !P2 ;  /* 0xff80000081b87808 */ /* 0x000fe40005000000 */
[----:B------:R-:W-:Y:S02]  /*128d0*/  ISETP.GE.AND P2, PT, R193, R234, PT ;  /* 0x000000eac100720c */ /* 0x000fe40003f46270 */
[----:B------:R-:W-:Y:S01]  /*128e0*/  FSEL R241, R32, -INF , !P3 ;  /* 0xff80000020f17808 */ /* 0x000fe20005800000 */
[C---:B------:R-:W-:Y:S01]  /*128f0*/  VIADD R199, R185.reuse, 0xfffffe58 ;  /* 0xfffffe58b9c77836 */ /* 0x040fe20000000000 */
[----:B------:R-:W-:Y:S01]  /*12900*/  ISETP.GE.AND P3, PT, R168, R227, PT ;  /* 0x000000e3a800720c */ /* 0x000fe20003f66270 */
[----:B------:R-:W-:Y:S01]  /*12910*/  VIADD R195, R185, 0xfffffe59 ;  /* 0xfffffe59b9c37836 */ /* 0x000fe20000000000 */
[----:B------:R-:W-:-:S02]  /*12920*/  FSEL R124, R124, -INF , P0 ;  /* 0xff8000007c7c7808 */ /* 0x000fc40000000000 */
[-C--:B------:R-:W-:Y:S02]  /*12930*/  ISETP.GE.AND P0, PT, R193, R227.reuse, PT ;  /* 0x000000e3c100720c */ /* 0x080fe40003f06270 */
[----:B------:R-:W-:Y:S02]  /*12940*/  FSEL R125, R125, -INF , P2 ;  /* 0xff8000007d7d7808 */ /* 0x000fe40001000000 */
[----:B------:R-:W-:Y:S02]  /*12950*/  FSEL R32, R28, -INF , !P3 ;  /* 0xff8000001c207808 */ /* 0x000fe40005800000 */
[----:B------:R-:W-:Y:S02]  /*12960*/  ISETP.GE.AND P3, PT, R164, R227, PT ;  /* 0x000000e3a400720c */ /* 0x000fe40003f66270 */
[----:B------:R-:W-:Y:S02]  /*12970*/  ISETP.GE.AND P2, PT, R199, R234, PT ;  /* 0x000000eac700720c */ /* 0x000fe40003f46270 */
[----:B------:R-:W-:-:S02]  /*12980*/  FSEL R180, R125, -INF , !P0 ;  /* 0xff8000007db47808 */ /* 0x000fc40004000000 */
[----:B------:R-:W-:Y:S01]  /*12990*/  ISETP.GE.AND P0, PT, R195, R234, PT ;  /* 0x000000eac300720c */ /* 0x000fe20003f06270 */
[C---:B------:R-:W-:Y:S01]  /*129a0*/  VIADD R189, R185.reuse, 0xfffffe60 ;  /* 0xfffffe60b9bd7836 */ /* 0x040fe20000000000 */
[----:B------:R-:W-:Y:S01]  /*129b0*/  FSEL R207, R24, -INF , !P3 ;  /* 0xff80000018cf7808 */ /* 0x000fe20005800000 */
[----:B------:R-:W-:Y:S01]  /*129c0*/  VIADD R183, R185, 0xfffffe61 ;  /* 0xfffffe61b9b77836 */ /* 0x000fe20000000000 */
[-C--:B------:R-:W-:Y:S02]  /*129d0*/  ISETP.GE.AND P3, PT, R192, R227.reuse, PT ;  /* 0x000000e3c000720c */ /* 0x080fe40003f66270 */
[----:B------:R-:W-:Y:S02]  /*129e0*/  FSEL R120, R120, -INF , P2 ;  /* 0xff80000078787808 */ /* 0x000fe40001000000 */
[----:B------:R-:W-:Y:S02]  /*129f0*/  ISETP.GE.AND P2, PT, R195, R227, PT ;  /* 0x000000e3c300720c */ /* 0x000fe40003f46270 */
[----:B------:R-:W-:-:S02]  /*12a00*/  FSEL R121, R121, -INF , P0 ;  /* 0xff80000079797808 */ /* 0x000fc40000000000 */
[----:B------:R-:W-:Y:S02]  /*12a10*/  FSEL R252, R20, -INF , !P3 ;  /* 0xff80000014fc7808 */ /* 0x000fe40005800000 */
[----:B------:R-:W-:Y:S02]  /*12a20*/  ISETP.GE.AND P3, PT, R198, R227, PT ;  /* 0x000000e3c600720c */ /* 0x000fe40003f66270 */
[-C--:B------:R-:W-:Y:S02]  /*12a30*/  ISETP.GE.AND P0, PT, R189, R234.reuse, PT ;  /* 0x000000eabd00720c */ /* 0x080fe40003f06270 */
[----:B------:R-:W-:Y:S02]  /*12a40*/  FSEL R176, R121, -INF , !P2 ;  /* 0xff80000079b07808 */ /* 0x000fe40005000000 */
[----:B------:R-:W-:Y:S01]  /*12a50*/  ISETP.GE.AND P2, PT, R183, R234, PT ;  /* 0x000000eab700720c */ /* 0x000fe20003f46270 */
[C---:B------:R-:W-:Y:S01]  /*12a60*/  VIADD R175, R185.reuse, 0xfffffe68 ;  /* 0xfffffe68b9af7836 */ /* 0x040fe20000000000 */
[----:B------:R-:W-:Y:S01]  /*12a70*/  FSEL R28, R16, -INF , !P3 ;  /* 0xff800000101c7808 */ /* 0x000fe20005800000 */
[----:B------:R-:W-:Y:S01]  /*12a80*/  VIADD R163, R185, 0xfffffe69 ;  /* 0xfffffe69b9a37836 */ /* 0x000fe20000000000 */
[----:B------:R-:W-:-:S02]  /*12a90*/  FSEL R116, R116, -INF , P0 ;  /* 0xff80000074747808 */ /* 0x000fc40000000000 */
[-C--:B------:R-:W-:Y:S02]  /*12aa0*/  ISETP.GE.AND P3, PT, R181, R227.reuse, PT ;  /* 0x000000e3b500720c */ /* 0x080fe40003f66270 */
[----:B------:R-:W-:Y:S02]  /*12ab0*/  ISETP.GE.AND P0, PT, R183, R227, PT ;  /* 0x000000e3b700720c */ /* 0x000fe40003f06270 */
[----:B------:R-:W-:Y:S02]  /*12ac0*/  FSEL R117, R117, -INF , P2 ;  /* 0xff80000075757808 */ /* 0x000fe40001000000 */
[----:B------:R-:W-:Y:S02]  /*12ad0*/  FSEL R206, R12, -INF , !P3 ;  /* 0xff8000000cce7808 */ /* 0x000fe40005800000 */
[----:B------:R-:W-:Y:S02]  /*12ae0*/  ISETP.GE.AND P2, PT, R175, R234, PT ;  /* 0x000000eaaf00720c */ /* 0x000fe40003f46270 */
[----:B------:R-:W-:-:S02]  /*12af0*/  FSEL R172, R117, -INF , !P0 ;  /* 0xff80000075ac7808 */ /* 0x000fc40004000000 */
[----:B------:R-:W-:Y:S02]  /*12b00*/  ISETP.GE.AND P3, PT, R249, R227, PT ;  /* 0x000000e3f900720c */ /* 0x000fe40003f66270 */
[----:B------:R-:W-:Y:S01]  /*12b10*/  ISETP.GE.AND P0, PT, R163, R234, PT ;  /* 0x000000eaa300720c */ /* 0x000fe20003f06270 */
[C---:B------:R-:W-:Y:S01]  /*12b20*/  VIADD R173, R185.reuse, 0xfffffe70 ;  /* 0xfffffe70b9ad7836 */ /* 0x040fe20000000000 */
[----:B------:R-:W-:Y:S01]  /*12b30*/  FSEL R112, R112, -INF , P2 ;  /* 0xff80000070707808 */ /* 0x000fe20001000000 */
[----:B------:R-:W-:Y:S01]  /*12b40*/  VIADD R171, R185, 0xfffffe71 ;  /* 0xfffffe71b9ab7836 */ /* 0x000fe20000000000 */
[C---:B------:R-:W-:Y:S02]  /*12b50*/  ISETP.GE.AND P1, PT, R57.reuse, R233, PT ;  /* 0x000000e93900720c */ /* 0x040fe40003f26270 */
[----:B------:R-:W-:Y:S02]  /*12b60*/  ISETP.GE.AND P4, PT, R57, R232, PT ;  /* 0x000000e83900720c */ /* 0x000fe40003f86270 */
[----:B------:R-:W-:Y:S01]  /*12b70*/  FSEL R188, R8, -INF , !P3 ;  /* 0xff80000008bc7808 */ /* 0x000fe20005800000 */
[----:B------:R-:W2:Y:S01]  /*12b80*/  LD.E R57, desc[UR4][R148.64+0xdc] ;  /* 0x0000dc0494397980 */ /* 0x000ea2000c101900 */
        /* <DEDUP_REMOVED lines=22> */
[----:B------:R-:W-:Y:S01]  /*12cf0*/  FSEL R151, R151, -INF , !P3 ;  /* 0xff80000097977808 */ /* 0x000fe20005800000 */
[----:B------:R-:W-:Y:S01]  /*12d00*/  VIADD R246, R185, 0xfffffea1 ;  /* 0xfffffea1b9f67836 */ /* 0x000fe20000000000 */
[-C--:B------:R-:W-:Y:S01]  /*12d10*/  ISETP.GE.AND P3, PT, R211, R227.reuse, PT ;  /* 0x000000e3d300720c */ /* 0x080fe20003f66270 */
[----:B------:R-:W-:Y:S01]  /*12d20*/  VIADD R244, R185, 0xfffffea8 ;  /* 0xfffffea8b9f47836 */ /* 0x000fe20000000000 */
[-C--:B------:R-:W-:Y:S01]  /*12d30*/  ISETP.GE.AND P2, PT, R169, R234.reuse, PT ;  /* 0x000000eaa900720c */ /* 0x080fe20003f46270 */
[----:B------:R-:W-:Y:S01]  /*12d40*/  IMAD.MOV.U32 R121, RZ, RZ, R241 ;  /* 0x000000ffff797224 */ /* 0x000fe200078e00f1 */
[----:B------:R-:W-:Y:S01]  /*12d50*/  FSEL R158, R109, -INF , !P0 ;  /* 0xff8000006d9e7808 */ /* 0x000fe20004000000 */
[----:B------:R-:W-:Y:S01]  /*12d60*/  IMAD.MOV.U32 R113, RZ, RZ, R32 ;  /* 0x000000ffff717224 */ /* 0x000fe200078e0020 */
[----:B------:R-:W-:Y:S01]  /*12d70*/  ISETP.GE.AND P0, PT, R165, R234, PT ;  /* 0x000000eaa500720c */ /* 0x000fe20003f06270 */
[----:B------:R-:W-:Y:S01]  /*12d80*/  IMAD.MOV.U32 R152, RZ, RZ, R181 ;  /* 0x000000ffff987224 */ /* 0x000fe200078e00b5 */
[----:B------:R-:W-:Y:S01]  /*12d90*/  FSEL R59, R59, -INF , !P3 ;  /* 0xff8000003b3b7808 */ /* 0x000fe20005800000 */
[----:B------:R-:W1:Y:S01]  /*12da0*/  S2UR UR6, SR_CgaCtaId ;  /* 0x00000000000679c3 */ /* 0x000e620000008800 */
[----:B------:R-:W-:Y:S01]  /*12db0*/  ISETP.GE.AND P3, PT, R203, R227, PT ;  /* 0x000000e3cb00720c */ /* 0x000fe20003f66270 */
[----:B------:R-:W-:Y:S01]  /*12dc0*/  UMOV UR7, 0x400 ;  /* 0x0000040000077882 */ /* 0x000fe20000000000 */
[----:B------:R-:W-:-:S02]  /*12dd0*/  FSEL R104, R104, -INF , P2 ;  /* 0xff80000068687808 */ /* 0x000fc40001000000 */
[-C--:B------:R-:W-:Y:S02]  /*12de0*/  ISETP.GE.AND P2, PT, R165, R227.reuse, PT ;  /* 0x000000e3a500720c */ /* 0x080fe40003f46270 */
[----:B------:R-:W-:Y:S02]  /*12df0*/  FSEL R105, R105, -INF , P0 ;  /* 0xff80000069697808 */ /* 0x000fe40000000000 */
[----:B------:R-:W-:Y:S02]  /*12e00*/  FSEL R182, R124, -INF , !P3 ;  /* 0xff8000007cb67808 */ /* 0x000fe40005800000 */
[----:B------:R-:W-:Y:S02]  /*12e10*/  ISETP.GE.AND P3, PT, R199, R227, PT ;  /* 0x000000e3c700720c */ /* 0x000fe40003f66270 */
[----:B------:R-:W-:Y:S02]  /*12e20*/  ISETP.GE.AND P0, PT, R196, R234, PT ;  /* 0x000000eac400720c */ /* 0x000fe40003f06270 */
[----:B------:R-:W-:-:S02]  /*12e30*/  FSEL R124, R105, -INF , !P2 ;  /* 0xff800000697c7808 */ /* 0x000fc40005000000 */
[-C--:B------:R-:W-:Y:S02]  /*12e40*/  ISETP.GE.AND P2, PT, R194, R234.reuse, PT ;  /* 0x000000eac200720c */ /* 0x080fe40003f46270 */
[----:B------:R-:W-:Y:S02]  /*12e50*/  FSEL R178, R120, -INF , !P3 ;  /* 0xff80000078b27808 */ /* 0x000fe40005800000 */
[----:B------:R-:W-:Y:S02]  /*12e60*/  FSEL R120, R100, -INF , P0 ;  /* 0xff80000064787808 */ /* 0x000fe40000000000 */
[----:B------:R-:W-:Y:S01]  /*12e70*/  ISETP.GE.AND P0, PT, R194, R227, PT ;  /* 0x000000e3c200720c */ /* 0x000fe20003f06270 */
[----:B-1----:R-:W-:Y:S01]  /*12e80*/  ULEA UR6, UR6, UR7, 0x18 ;  /* 0x0000000706067291 */ /* 0x002fe2000f8ec0ff */
[----:B------:R-:W-:Y:S01]  /*12e90*/  FSEL R100, R101, -INF , P2 ;  /* 0xff80000065647808 */ /* 0x000fe20001000000 */
[----:B------:R-:W-:Y:S01]  /*12ea0*/  VIADD R101, R185, 0xfffffeb1 ;  /* 0xfffffeb1b9657836 */ /* 0x000fe20000000000 */
[----:B------:R-:W-:-:S02]  /*12eb0*/  ISETP.GE.AND P2, PT, R204, R234, PT ;  /* 0x000000eacc00720c */ /* 0x000fc40003f46270 */
[----:B------:R-:W-:Y:S02]  /*12ec0*/  FSEL R100, R100, -INF , !P0 ;  /* 0xff80000064647808 */ /* 0x000fe40004000000 */
[-C--:B------:R-:W-:Y:S02]  /*12ed0*/  ISETP.GE.AND P3, PT, R189, R227.reuse, PT ;  /* 0x000000e3bd00720c */ /* 0x080fe40003f66270 */
[----:B------:R-:W-:Y:S02]  /*12ee0*/  ISETP.GE.AND P0, PT, R202, R234, PT ;  /* 0x000000eaca00720c */ /* 0x000fe40003f06270 */
[----:B------:R-:W-:Y:S02]  /*12ef0*/  FSEL R96, R96, -INF , P2 ;  /* 0xff80000060607808 */ /* 0x000fe40001000000 */
[----:B------:R-:W-:Y:S01]  /*12f00*/  FSEL R174, R116, -INF , !P3 ;  /* 0xff80000074ae7808 */ /* 0x000fe20005800000 */
[----:B------:R-:W-:Y:S01]  /*12f10*/  IMAD.MOV.U32 R116, RZ, RZ, R242 ;  /* 0x000000ffff747224 */ /* 0x000fe200078e00f2 */
[----:B------:R-:W-:Y:S01]  /*12f20*/  ISETP.GE.AND P2, PT, R202, R227, PT ;  /* 0x000000e3ca00720c */ /* 0x000fe20003f46270 */
[----:B------:R-:W-:Y:S01]  /*12f30*/  VIADD R242, R185, 0xfffffea9 ;  /* 0xfffffea9b9f27836 */ /* 0x000fe20000000000 */
[----:B------:R-:W-:-:S02]  /*12f40*/  FSEL R97, R97, -INF , P0 ;  /* 0xff80000061617808 */ /* 0x000fc40000000000 */
[-C--:B------:R-:W-:Y:S02]  /*12f50*/  ISETP.GE.AND P3, PT, R175, R227.reuse, PT ;  /* 0x000000e3af00720c */ /* 0x080fe40003f66270 */
[-C--:B------:R-:W-:Y:S02]  /*12f60*/  ISETP.GE.AND P0, PT, R200, R234.reuse, PT ;  /* 0x000000eac800720c */ /* 0x080fe40003f06270 */
[----:B------:R-:W-:Y:S02]  /*12f70*/  FSEL R97, R97, -INF , !P2 ;  /* 0xff80000061617808 */ /* 0x000fe40005000000 */
[----:B------:R-:W-:Y:S02]  /*12f80*/  FSEL R170, R112, -INF , !P3 ;  /* 0xff80000070aa7808 */ /* 0x000fe40005800000 */
[----:B------:R-:W-:Y:S02]  /*12f90*/  ISETP.GE.AND P2, PT, R129, R234, PT ;  /* 0x000000ea8100720c */ /* 0x000fe40003f46270 */
[----:B------:R-:W-:-:S02]  /*12fa0*/  ISETP.GE.AND P3, PT, R173, R227, PT ;  /* 0x000000e3ad00720c */ /* 0x000fc40003f66270 */
[----:B------:R-:W-:Y:S02]  /*12fb0*/  FSEL R92, R92, -INF , P0 ;  /* 0xff8000005c5c7808 */ /* 0x000fe40000000000 */
[-C--:B------:R-:W-:Y:S02]  /*12fc0*/  ISETP.GE.AND P0, PT, R129, R227.reuse, PT ;  /* 0x000000e38100720c */ /* 0x080fe40003f06270 */
[----:B------:R-:W-:Y:S02]  /*12fd0*/  FSEL R4, R93, -INF , P2 ;  /* 0xff8000005d047808 */ /* 0x000fe40001000000 */
[----:B------:R-:W-:Y:S01]  /*12fe0*/  FSEL R160, R108, -INF , !P3 ;  /* 0xff8000006ca07808 */ /* 0x000fe20005800000 */
[----:B------:R-:W-:Y:S01]  /*12ff0*/  IMAD.MOV.U32 R108, RZ, RZ, R252 ;  /* 0x000000ffff6c7224 */ /* 0x000fe200078e00fc */
[----:B------:R-:W-:Y:S01]  /*13000*/  ISETP.GE.AND P3, PT, R169, R227, PT ;  /* 0x000000e3a900720c */ /* 0x000fe20003f66270 */
[----:B------:R-:W-:Y:S01]  /*13010*/  VIADD R252, R185, 0xfffffeb0 ;  /* 0xfffffeb0b9fc7836 */ /* 0x000fe20000000000 */
[----:B------:R-:W-:-:S02]  /*13020*/  ISETP.GE.AND P2, PT, R236, R234, PT ;  /* 0x000000eaec00720c */ /* 0x000fc40003f46270 */
[----:B------:R-:W-:Y:S02]  /*13030*/  FSEL R4, R4, -INF , !P0 ;  /* 0xff80000004047808 */ /* 0x000fe40004000000 */
[-C--:B------:R-:W-:Y:S02]  /*13040*/  ISETP.GE.AND P0, PT, R212, R234.reuse, PT ;  /* 0x000000ead400720c */ /* 0x080fe40003f06270 */
[----:B------:R-:W-:Y:S01]  /*13050*/  FSEL R156, R104, -INF , !P3 ;  /* 0xff800000689c7808 */ /* 0x000fe20005800000 */
[----:B------:R-:W-:Y:S01]  /*13060*/  IMAD.MOV.U32 R104, RZ, RZ, R28 ;  /* 0x000000ffff687224 */ /* 0x000fe200078e001c */
[----:B------:R-:W-:Y:S01]  /*13070*/  FSEL R28, R88, -INF , P2 ;  /* 0xff800000581c7808 */ /* 0x000fe20001000000 */
[----:B------:R-:W-:Y:S01]  /*13080*/  IMAD.MOV.U32 R88, RZ, RZ, R185 ;  /* 0x000000ffff587224 */ /* 0x000fe200078e00b9 */
[-C--:B------:R-:W-:Y:S02]  /*13090*/  ISETP.GE.AND P2, PT, R212, R227.reuse, PT ;  /* 0x000000e3d400720c */ /* 0x080fe40003f46270 */
[----:B------:R-:W-:Y:S01]  /*130a0*/  FSEL R89, R89, -INF , P0 ;  /* 0xff80000059597808 */ /* 0x000fe20000000000 */
[----:B------:R-:W-:Y:S01]  /*130b0*/  VIADD R29, R88, 0xfffffeb8 ;  /* 0xfffffeb8581d7836 */ /* 0x000fe20000000000 */
[-C--:B------:R-:W-:Y:S01]  /*130c0*/  ISETP.GE.AND P0, PT, R248, R234.reuse, PT ;  /* 0x000000eaf800720c */ /* 0x080fe20003f06270 */
[C---:B------:R-:W-:Y:S01]  /*130d0*/  VIADD R117, R88.reuse, 0xfffffeb9 ;  /* 0xfffffeb958757836 */ /* 0x040fe20000000000 */
[----:B------:R-:W-:Y:S01]  /*130e0*/  FSEL R89, R89, -INF , !P2 ;  /* 0xff80000059597808 */ /* 0x000fe20005000000 */
[----:B------:R-:W-:Y:S01]  /*130f0*/  VIADD R128, R88, 0xfffffec0 ;  /* 0xfffffec058807836 */ /* 0x000fe20000000000 */
[-C--:B------:R-:W-:Y:S01]  /*13100*/  ISETP.GE.AND P2, PT, R246, R234.reuse, PT ;  /* 0x000000eaf600720c */ /* 0x080fe20003f46270 */
[----:B------:R-:W-:Y:S01]  /*13110*/  VIADD R105, R88, 0xfffffec1 ;  /* 0xfffffec158697836 */ /* 0x000fe20000000000 */
[----:B------:R-:W-:Y:S01]  /*13120*/  FSEL R24, R84, -INF , P0 ;  /* 0xff80000054187808 */ /* 0x000fe20000000000 */
[----:B------:R-:W-:Y:S01]  /*13130*/  VIADD R112, R88, 0xfffffec8 ;  /* 0xfffffec858707836 */ /* 0x000fe20000000000 */
[----:B------:R-:W-:Y:S01]  /*13140*/  ISETP.GE.AND P0, PT, R246, R227, PT ;  /* 0x000000e3f600720c */ /* 0x000fe20003f06270 */
[C---:B------:R-:W-:Y:S01]  /*13150*/  VIADD R109, R88.reuse, 0xfffffec9 ;  /* 0xfffffec9586d7836 */ /* 0x040fe20000000000 */
        /* <DEDUP_REMOVED lines=10> */
[----:B------:R-:W-:Y:S02]  /*13200*/  FSEL R81, R81, -INF , !P2 ;  /* 0xff80000051517808 */ /* 0x000fe40005000000 */
[CC--:B------:R-:W-:Y:S02]  /*13210*/  ISETP.GE.AND P2, PT, R101.reuse, R234.reuse, PT ;  /* 0x000000ea6500720c */ /* 0x0c0fe40003f46270 */
[----:B------:R-:W-:Y:S01]  /*13220*/  FSEL R16, R76, -INF , P0 ;  /* 0xff8000004c107808 */ /* 0x000fe20000000000 */
[C---:B------:R-:W-:Y:S01]  /*13230*/  VIADD R76, R88.reuse, 0xfffffed1 ;  /* 0xfffffed1584c7836 */ /* 0x040fe20000000000 */
[----:B------:R-:W-:Y:S02]  /*13240*/  ISETP.GE.AND P0, PT, R101, R227, PT ;  /* 0x000000e36500720c */ /* 0x000fe40003f06270 */
[----:B------:R-:W-:Y:S01]  /*13250*/  FSEL R17, R77, -INF , P2 ;  /* 0xff8000004d117808 */ /* 0x000fe20001000000 */
[----:B------:R-:W-:Y:S01]  /*13260*/  VIADD R77, R88, 0xfffffef0 ;  /* 0xfffffef0584d7836 */ /* 0x000fe20000000000 */
[----:B------:R-:W-:-:S02]  /*13270*/  ISETP.GE.AND P2, PT, R29, R234, PT ;  /* 0x000000ea1d00720c */ /* 0x000fc40003f46270 */
[----:B------:R-:W-:Y:S02]  /*13280*/  FSEL R17, R17, -INF , !P0 ;  /* 0xff80000011117808 */ /* 0x000fe40004000000 */
[CC--:B------:R-:W-:Y:S02]  /*13290*/  ISETP.GE.AND P0, PT, R117.reuse, R234.reuse, PT ;  /* 0x000000ea7500720c */ /* 0x0c0fe40003f06270 */
[----:B------:R-:W-:Y:S01]  /*132a0*/  FSEL R12, R72, -INF , P2 ;  /* 0xff800000480c7808 */ /* 0x000fe20001000000 */
[----:B------:R-:W-:Y:S01]  /*132b0*/  IMAD.MOV.U32 R72, RZ, RZ, R191 ;  /* 0x000000ffff487224 */ /* 0x000fe200078e00bf */
        /* <DEDUP_REMOVED lines=8> */
[----:B------:R-:W-:Y:S01]  /*13340*/  ISETP.GE.AND P0, PT, R105, R227, PT ;  /* 0x000000e36900720c */ /* 0x000fe20003f06270 */
[C---:B------:R-:W-:Y:S01]  /*13350*/  VIADD R198, R88.reuse, 0xfffffee8 ;  /* 0xfffffee858c67836 */ /* 0x040fe20000000000 */
[----:B------:R-:W-:Y:S01]  /*13360*/  FSEL R9, R69, -INF , P2 ;  /* 0xff80000045097808 */ /* 0x000fe20001000000 */
[----:B------:R-:W-:Y:S01]  /*13370*/  VIADD R69, R88, 0xfffffed0 ;  /* 0xfffffed058457836 */ /* 0x000fe20000000000 */
[----:B------:R-:W-:-:S02]  /*13380*/  ISETP.GE.AND P2, PT, R112, R234, PT ;  /* 0x000000ea7000720c */ /* 0x000fc40003f46270 */
[----:B------:R-:W-:Y:S02]  /*13390*/  FSEL R9, R9, -INF , !P0 ;  /* 0xff80000009097808 */ /* 0x000fe40004000000 */
[C---:B------:R-:W-:Y:S02]  /*133a0*/  ISETP.GE.AND P0, PT, R109.reuse, R234, PT ;  /* 0x000000ea6d00720c */ /* 0x040fe40003f06270 */
[----:B------:R-:W-:Y:S01]  /*133b0*/  FSEL R5, R64, -INF , P2 ;  /* 0xff80000040057808 */ /* 0x000fe20001000000 */
[----:B------:R-:W-:Y:S01]  /*133c0*/  IMAD.MOV.U32 R64, RZ, RZ, R250 ;  /* 0x000000ffff407224 */ /* 0x000fe200078e00fa */
[-C--:B------:R-:W-:Y:S01]  /*133d0*/  ISETP.GE.AND P2, PT, R109, R227.reuse, PT ;  /* 0x000000e36d00720c */ /* 0x080fe20003f46270 */
[C---:B------:R-:W-:Y:S01]  /*133e0*/  VIADD R250, R88.reuse, 0xfffffed9 ;  /* 0xfffffed958fa7836 */ /* 0x040fe20000000000 */
[----:B------:R-:W-:Y:S01]  /*133f0*/  FSEL R25, R65, -INF , P0 ;  /* 0xff80000041197808 */ /* 0x000fe20000000000 */
[----:B------:R-:W-:Y:S01]  /*13400*/  VIADD R65, R88, 0xfffffed8 ;  /* 0xfffffed858417836 */ /* 0x000fe20000000000 */
[----:B------:R-:W-:-:S02]  /*13410*/  ISETP.GE.AND P3, PT, R196, R227, PT ;  /* 0x000000e3c400720c */ /* 0x000fc40003f66270 */
[----:B------:R-:W-:Y:S02]  /*13420*/  FSEL R25, R25, -INF , !P2 ;  /* 0xff80000019197808 */ /* 0x000fe40005000000 */
[----:B------:R-:W-:Y:S02]  /*13430*/  ISETP.GE.AND P2, PT, R69, R234, PT ;  /* 0x000000ea4500720c */ /* 0x000fe40003f46270 */
[----:B------:R-:W-:Y:S02]  /*13440*/  FMNMX3.FTZ R32, R2, R121, R237, !PT ;  /* 0x0000007902207276 */ /* 0x000fe400078100ed */
[----:B------:R-:W-:Y:S02]  /*13450*/  FSEL R120, R120, -INF , !P3 ;  /* 0xff80000078787808 */ /* 0x000fe40005800000 */
[----:B------:R-:W-:Y:S02]  /*13460*/  ISETP.GE.AND P3, PT, R204, R227, PT ;  /* 0x000000e3cc00720c */ /* 0x000fe40003f66270 */
[----:B------:R-:W-:-:S02]  /*13470*/  FSEL R60, R60, -INF , P2 ;  /* 0xff8000003c3c7808 */ /* 0x000fc40001000000 */
[----:B------:R-:W-:Y:S02]  /*13480*/  FMNMX3.FTZ R32, R32, R113, R116, !PT ;  /* 0x0000007120207276 */ /* 0x000fe40007810074 */
[-C--:B------:R-:W-:Y:S02]  /*13490*/  ISETP.GE.AND P2, PT, R69, R227.reuse, PT ;  /* 0x000000e34500720c */ /* 0x080fe40003f46270 */
[----:B------:R-:W-:Y:S02]  /*134a0*/  FSEL R96, R96, -INF , !P3 ;  /* 0xff80000060607808 */ /* 0x000fe40005800000 */
[----:B------:R-:W-:Y:S02]  /*134b0*/  ISETP.GE.AND P3, PT, R200, R227, PT ;  /* 0x000000e3c800720c */ /* 0x000fe40003f66270 */
[----:B------:R-:W-:Y:S02]  /*134c0*/  FMNMX3.FTZ R32, R32, R207, R201, !PT ;  /* 0x000000cf20207276 */ /* 0x000fe400078100c9 */
[----:B------:R-:W-:Y:S01]  /*134d0*/  FSEL R241, R60, -INF , !P2 ;  /* 0xff8000003cf17808 */ /* 0x000fe20005000000 */
[----:B------:R-:W-:Y:S01]  /*134e0*/  IMAD.MOV.U32 R60, RZ, RZ, R192 ;  /* 0x000000ffff3c7224 */ /* 0x000fe200078e00c0 */
[----:B------:R-:W-:Y:S01]  /*134f0*/  ISETP.GE.AND P2, PT, R76, R234, PT ;  /* 0x000000ea4c00720c */ /* 0x000fe20003f46270 */
[----:B------:R-:W-:Y:S01]  /*13500*/  VIADD R192, R88, 0xfffffee9 ;  /* 0xfffffee958c07836 */ /* 0x000fe20000000000 */
[----:B------:R-:W-:Y:S01]  /*13510*/  FSEL R93, R92, -INF , !P3 ;  /* 0xff8000005c5d7808 */ /* 0x000fe20005800000 */
[----:B------:R-:W-:Y:S01]  /*13520*/  VIADD R92, R88, 0xfffffef8 ;  /* 0xfffffef8585c7836 */ /* 0x000fe20000000000 */
[----:B------:R-:W-:Y:S01]  /*13530*/  ISETP.GE.AND P3, PT, R236, R227, PT ;  /* 0x000000e3ec00720c */ /* 0x000fe20003f66270 */
[----:B------:R-:W-:Y:S01]  /*13540*/  VIADD R88, R88, 0xfffffef9 ;  /* 0xfffffef958587836 */ /* 0x000fe20000000000 */
[----:B------:R-:W-:-:S02]  /*13550*/  FMNMX3.FTZ R21, R32, R108, R197, !PT ;  /* 0x0000006c20157276 */ /* 0x000fc400078100c5 */
[----:B------:R-:W-:Y:S02]  /*13560*/  FSEL R61, R61, -INF , P2 ;  /* 0xff8000003d3d7808 */ /* 0x000fe40001000000 */
[-C--:B------:R-:W-:Y:S02]  /*13570*/  ISETP.GE.AND P2, PT, R76, R227.reuse, PT ;  /* 0x000000e34c00720c */ /* 0x080fe40003f46270 */
[----:B------:R-:W-:Y:S02]  /*13580*/  FSEL R28, R28, -INF , !P3 ;  /* 0xff8000001c1c7808 */ /* 0x000fe40005800000 */
[----:B------:R-:W-:Y:S02]  /*13590*/  FMNMX3.FTZ R21, R21, R104, R240, !PT ;  /* 0x0000006815157276 */ /* 0x000fe400078100f0 */
[----:B------:R-:W-:Y:S02]  /*135a0*/  ISETP.GE.AND P3, PT, R248, R227, PT ;  /* 0x000000e3f800720c */ /* 0x000fe40003f66270 */
[----:B------:R-:W-:Y:S01]  /*135b0*/  FSEL R185, R61, -INF , !P2 ;  /* 0xff8000003db97808 */ /* 0x000fe20005000000 */
[----:B------:R-:W-:Y:S01]  /*135c0*/  IMAD.MOV.U32 R61, RZ, RZ, R33 ;  /* 0x000000ffff3d7224 */ /* 0x000fe200078e0021 */
[----:B------:R-:W-:-:S02]  /*135d0*/  ISETP.GE.AND P2, PT, R65, R234, PT ;  /* 0x000000ea4100720c */ /* 0x000fc40003f46270 */
[----:B------:R-:W-:Y:S02]  /*135e0*/  FMNMX3.FTZ R32, R21, R206, R190, !PT ;  /* 0x000000ce15207276 */ /* 0x000fe400078100be */
[----:B------:R-:W-:Y:S02]  /*135f0*/  FSEL R24, R24, -INF , !P3 ;  /* 0xff80000018187808 */ /* 0x000fe40005800000 */
[-C--:B------:R-:W-:Y:S02]  /*13600*/  ISETP.GE.AND P3, PT, R244, R227.reuse, PT ;  /* 0x000000e3f400720c */ /* 0x080fe40003f66270 */
[----:B------:R-:W-:Y:S02]  /*13610*/  FSEL R52, R52, -INF , P2 ;  /* 0xff80000034347808 */ /* 0x000fe40001000000 */
[----:B------:R-:W-:Y:S02]  /*13620*/  FMNMX3.FTZ R32, R32, R188, R161, !PT ;  /* 0x000000bc20207276 */ /* 0x000fe400078100a1 */
[----:B------:R-:W-:-:S02]  /*13630*/  ISETP.GE.AND P2, PT, R65, R227, PT ;  /* 0x000000e34100720c */ /* 0x000fc40003f46270 */
[----:B------:R-:W-:Y:S02]  /*13640*/  FSEL R20, R20, -INF , !P3 ;  /* 0xff80000014147808 */ /* 0x000fe40005800000 */
[----:B------:R-:W-:Y:S02]  /*13650*/  ISETP.GE.AND P3, PT, R252, R227, PT ;  /* 0x000000e3fc00720c */ /* 0x000fe40003f66270 */
[----:B------:R-:W-:Y:S02]  /*13660*/  FMNMX3.FTZ R21, R32, R159, R157, !PT ;  /* 0x0000009f20157276 */ /* 0x000fe4000781009d */
[----:B------:R-:W-:Y:S01]  /*13670*/  FSEL R191, R52, -INF , !P2 ;  /* 0xff80000034bf7808 */ /* 0x000fe20005000000 */
[----:B------:R-:W-:Y:S01]  /*13680*/  IMAD.MOV.U32 R52, RZ, RZ, R109 ;  /* 0x000000ffff347224 */ /* 0x000fe200078e006d */
[----:B------:R-:W-:Y:S02]  /*13690*/  ISETP.GE.AND P2, PT, R250, R234, PT ;  /* 0x000000eafa00720c */ /* 0x000fe40003f46270 */
[----:B------:R-:W-:-:S02]  /*136a0*/  FSEL R16, R16, -INF , !P3 ;  /* 0xff80000010107808 */ /* 0x000fc40005800000 */
[----:B------:R-:W-:Y:S02]  /*136b0*/  ISETP.GE.AND P3, PT, R29, R227, PT ;  /* 0x000000e31d00720c */ /* 0x000fe40003f66270 */
[----:B------:R-:W-:Y:S02]  /*136c0*/  FMNMX3.FTZ R21, R21, R151, R186, !PT ;  /* 0x0000009715157276 */ /* 0x000fe400078100ba */
[----:B------:R-:W-:Y:S02]  /*136d0*/  FSEL R53, R53, -INF , P2 ;  /* 0xff80000035357808 */ /* 0x000fe40001000000 */
        /* <DEDUP_REMOVED lines=9> */
[----:B------:R-:W-:Y:S02]  /*13770*/  FSEL R48, R48, -INF , P2 ;  /* 0xff80000030307808 */ /* 0x000fe40001000000 */
[----:B------:R-:W-:Y:S02]  /*13780*/  FMNMX3.FTZ R21, R21, R178, R176, !PT ;  /* 0x000000b215157276 */ /* 0x000fe400078100b0 */
[----:B------:R-:W-:Y:S02]  /*13790*/  ISETP.GE.AND P2, PT, R73, R227, PT ;  /* 0x000000e34900720c */ /* 0x000fe40003f46270 */
[----:B------:R-:W-:Y:S02]  /*137a0*/  FSEL R5, R5, -INF , !P3 ;  /* 0xff80000005057808 */ /* 0x000fe40005800000 */
[C---:B------:R-:W-:Y:S02]  /*137b0*/  ISETP.GE.AND P0, PT, R167.reuse, R233, PT ;  /* 0x000000e9a700720c */ /* 0x040fe40003f06270 */
[----:B------:R-:W-:-:S02]  /*137c0*/  ISETP.GE.AND P3, PT, R167, R232, PT ;  /* 0x000000e8a700720c */ /* 0x000fc40003f66270 */
[----:B------:R-:W-:Y:S02]  /*137d0*/  FMNMX3.FTZ R21, R21, R174, R172, !PT ;  /* 0x000000ae15157276 */ /* 0x000fe400078100ac */
[----:B------:R-:W-:Y:S02]  /*137e0*/  FSEL R167, R48, -INF , !P2 ;  /* 0xff80000030a77808 */ /* 0x000fe40005000000 */
[C---:B------:R-:W-:Y:S02]  /*137f0*/  ISETP.GE.AND P2, PT, R80.reuse, R234, PT ;  /* 0x000000ea5000720c */ /* 0x040fe40003f46270 */
[----:B------:R-:W-:Y:S02]  /*13800*/  FMNMX3.FTZ R21, R21, R170, R162, !PT ;  /* 0x000000aa15157276 */ /* 0x000fe400078100a2 */
[----:B------:R-:W-:Y:S02]  /*13810*/  FSEL R49, R49, -INF , P2 ;  /* 0xff80000031317808 */ /* 0x000fe40001000000 */
[----:B------:R-:W-:-:S02]  /*13820*/  ISETP.GE.AND P2, PT, R80, R227, PT ;  /* 0x000000e35000720c */ /* 0x000fc40003f46270 */
[----:B------:R-:W-:Y:S02]  /*13830*/  FMNMX3.FTZ R21, R21, R160, R158, !PT ;  /* 0x000000a015157276 */ /* 0x000fe4000781009e */
[----:B------:R-:W-:Y:S02]  /*13840*/  FSEL R153, R49, -INF , !P2 ;  /* 0xff80000031997808 */ /* 0x000fe40005000000 */
[----:B------:R-:W-:Y:S02]  /*13850*/  ISETP.GE.AND P2, PT, R198, R234, PT ;  /* 0x000000eac600720c */ /* 0x000fe40003f46270 */
[----:B------:R-:W-:Y:S02]  /*13860*/  FMNMX3.FTZ R21, R21, R156, R124, !PT ;  /* 0x0000009c15157276 */ /* 0x000fe4000781007c */
[----:B------:R-:W-:Y:S02]  /*13870*/  FSEL R125, R44, -INF , P2 ;  /* 0xff8000002c7d7808 */ /* 0x000fe40001000000 */
[----:B------:R-:W-:-:S02]  /*13880*/  FMNMX3.FTZ R44, R21, R120, R100, !PT ;  /* 0x00000078152c7276 */ /* 0x000fc40007810064 */
[----:B------:R-:W-:Y:S02]  /*13890*/  ISETP.GE.AND P2, PT, R198, R227, PT ;  /* 0x000000e3c600720c */ /* 0x000fe40003f46270 */
[----:B------:R-:W-:Y:S02]  /*138a0*/  FMNMX3.FTZ R44, R44, R96, R97, !PT ;  /* 0x000000602c2c7276 */ /* 0x000fe40007810061 */
[----:B------:R-:W-:Y:S02]  /*138b0*/  FSEL R125, R125, -INF , !P2 ;  /* 0xff8000007d7d7808 */ /* 0x000fe40005000000 */
[----:B------:R-:W-:Y:S02]  /*138c0*/  ISETP.GE.AND P2, PT, R192, R234, PT ;  /* 0x000000eac000720c */ /* 0x000fe40003f46270 */
[----:B------:R-:W-:Y:S02]  /*138d0*/  FMNMX3.FTZ R44, R44, R93, R4, !PT ;  /* 0x0000005d2c2c7276 */ /* 0x000fe40007810004 */
[----:B------:R-:W-:-:S02]  /*138e0*/  FSEL R32, R45, -INF , P2 ;  /* 0xff8000002d207808 */ /* 0x000fc40001000000 */
[----:B------:R-:W-:Y:S02]  /*138f0*/  ISETP.GE.AND P2, PT, R192, R227, PT ;  /* 0x000000e3c000720c */ /* 0x000fe40003f46270 */
[----:B------:R-:W-:Y:S02]  /*13900*/  FMNMX3.FTZ R44, R44, R28, R89, !PT ;  /* 0x0000001c2c2c7276 */ /* 0x000fe40007810059 */
[----:B------:R-:W-:Y:S02]  /*13910*/  FSEL R32, R32, -INF , !P2 ;  /* 0xff80000020207808 */ /* 0x000fe40005000000 */
[----:B------:R-:W-:Y:S02]  /*13920*/  FMNMX3.FTZ R44, R44, R24, R85, !PT ;  /* 0x000000182c2c7276 */ /* 0x000fe40007810055 */
[----:B------:R-:W-:Y:S02]  /*13930*/  ISETP.GE.AND P2, PT, R77, R234, PT ;  /* 0x000000ea4d00720c */ /* 0x000fe40003f46270 */
[----:B------:R-:W-:-:S02]  /*13940*/  FMNMX3.FTZ R44, R44, R20, R81, !PT ;  /* 0x000000142c2c7276 */ /* 0x000fc40007810051 */
[----:B------:R-:W-:Y:S02]  /*13950*/  FSEL R40, R40, -INF , P2 ;  /* 0xff80000028287808 */ /* 0x000fe40001000000 */
[----:B------:R-:W-:Y:S02]  /*13960*/  ISETP.GE.AND P2, PT, R77, R227, PT ;  /* 0x000000e34d00720c */ /* 0x000fe40003f46270 */
[----:B------:R-:W-:Y:S02]  /*13970*/  FMNMX3.FTZ R44, R44, R16, R17, !PT ;  /* 0x000000102c2c7276 */ /* 0x000fe40007810011 */
[----:B------:R-:W-:Y:S02]  /*13980*/  FSEL R40, R40, -INF , !P2 ;  /* 0xff80000028287808 */ /* 0x000fe40005000000 */
[----:B------:R-:W-:Y:S02]  /*13990*/  ISETP.GE.AND P2, PT, R84, R234, PT ;  /* 0x000000ea5400720c */ /* 0x000fe40003f46270 */
[----:B------:R-:W-:-:S02]  /*139a0*/  FMNMX3.FTZ R44, R44, R12, R13, !PT ;  /* 0x0000000c2c2c7276 */ /* 0x000fc4000781000d */
[----:B------:R-:W-:Y:S02]  /*139b0*/  FSEL R33, R41, -INF , P2 ;  /* 0xff80000029217808 */ /* 0x000fe40001000000 */
[----:B------:R-:W-:Y:S02]  /*139c0*/  ISETP.GE.AND P2, PT, R84, R227, PT ;  /* 0x000000e35400720c */ /* 0x000fe40003f46270 */
[----:B------:R-:W-:Y:S02]  /*139d0*/  FMNMX3.FTZ R44, R44, R8, R9, !PT ;  /* 0x000000082c2c7276 */ /* 0x000fe40007810009 */
[----:B------:R-:W-:Y:S02]  /*139e0*/  FSEL R33, R33, -INF , !P2 ;  /* 0xff80000021217808 */ /* 0x000fe40005000000 */
[----:B------:R-:W-:Y:S02]  /*139f0*/  FMNMX3.FTZ R44, R44, R5, R25, !PT ;  /* 0x000000052c2c7276 */ /* 0x000fe40007810019 */
[----:B------:R-:W-:-:S02]  /*13a00*/  ISETP.GE.AND P2, PT, R92, R234, PT ;  /* 0x000000ea5c00720c */ /* 0x000fc40003f46270 */
[----:B------:R-:W-:Y:S02]  /*13a10*/  FMNMX3.FTZ R44, R44, R241, R185, !PT ;  /* 0x000000f12c2c7276 */ /* 0x000fe400078100b9 */
[----:B------:R-:W-:Y:S02]  /*13a20*/  FSEL R36, R36, -INF , P2 ;  /* 0xff80000024247808 */ /* 0x000fe40001000000 */
[----:B------:R-:W-:Y:S02]  /*13a30*/  ISETP.GE.AND P2, PT, R92, R227, PT ;  /* 0x000000e35c00720c */ /* 0x000fe40003f46270 */
[----:B------:R-:W-:Y:S02]  /*13a40*/  FMNMX3.FTZ R44, R44, R191, R181, !PT ;  /* 0x000000bf2c2c7276 */ /* 0x000fe400078100b5 */
[----:B------:R-:W-:Y:S02]  /*13a50*/  FSEL R36, R36, -INF , !P2 ;  /* 0xff80000024247808 */ /* 0x000fe40005000000 */
[----:B------:R-:W-:-:S02]  /*13a60*/  ISETP.GE.AND P2, PT, R88, R234, PT ;  /* 0x000000ea5800720c */ /* 0x000fc40003f46270 */
[----:B------:R-:W-:Y:S02]  /*13a70*/  FMNMX3.FTZ R21, R44, R167, R153, !PT ;  /* 0x000000a72c157276 */ /* 0x000fe40007810099 */
[----:B------:R-:W-:Y:S02]  /*13a80*/  FSEL R37, R37, -INF , P2 ;  /* 0xff80000025257808 */ /* 0x000fe40001000000 */
[----:B------:R-:W-:Y:S02]  /*13a90*/  ISETP.GE.AND P2, PT, R88, R227, PT ;  /* 0x000000e35800720c */ /* 0x000fe40003f46270 */
[----:B------:R-:W-:Y:S02]  /*13aa0*/  FMNMX3.FTZ R21, R21, R125, R32, !PT ;  /* 0x0000007d15157276 */ /* 0x000fe40007810020 */
[----:B------:R-:W-:Y:S02]  /*13ab0*/  FSEL R37, R37, -INF , !P2 ;  /* 0xff80000025257808 */ /* 0x000fe40005000000 */
[----:B------:R-:W-:-:S02]  /*13ac0*/  FMNMX3.FTZ R21, R21, R40, R33, !PT ;  /* 0x0000002815157276 */ /* 0x000fc40007810021 */
[----:B------:R-:W-:Y:S02]  /*13ad0*/  FSEL R34, R34, -INF , P1 ;  /* 0xff80000022227808 */ /* 0x000fe40000800000 */
[----:B------:R-:W-:Y:S02]  /*13ae0*/  FMNMX3.FTZ R21, R21, R36, R37, !PT ;  /* 0x0000002415157276 */ /* 0x000fe40007810025 */
[C---:B------:R-:W-:Y:S02]  /*13af0*/  ISETP.GE.AND P2, PT, R168.reuse, R233, PT ;  /* 0x000000e9a800720c */ /* 0x040fe40003f46270 */
[----:B------:R-:W-:Y:S02]  /*13b00*/  ISETP.GE.AND P1, PT, R168, R232, PT ;  /* 0x000000e8a800720c */ /* 0x000fe40003f26270 */
[----:B------:R-:W-:Y:S02]  /*13b10*/  FSEL R168, R34, -INF , !P4 ;  /* 0xff80000022a87808 */ /* 0x000fe40006000000 */
[----:B------:R-:W1:Y:S01]  /*13b20*/  SHFL.BFLY PT, R34, R21, 0x2, 0x1f ;  /* 0x0c401f0015227f89 */ /* 0x000e6200000e0000 */
[----:B------:R-:W-:-:S02]  /*13b30*/  FSEL R35, R35, -INF , P0 ;  /* 0xff80000023237808 */ /* 0x000fc40000000000 */
[-C--:B------:R-:W-:Y:S02]  /*13b40*/  ISETP.GE.AND P0, PT, R166, R233.reuse, PT ;  /* 0x000000e9a600720c */ /* 0x080fe40003f06270 */
[----:B------:R-:W-:Y:S02]  /*13b50*/  FSEL R30, R30, -INF , P2 ;  /* 0xff8000001e1e7808 */ /* 0x000fe40001000000 */
[----:B------:R-:W-:Y:S02]  /*13b60*/  FSEL R31, R31, -INF , P0 ;  /* 0xff8000001f1f7808 */ /* 0x000fe40000000000 */
[----:B------:R-:W-:Y:S02]  /*13b70*/  ISETP.GE.AND P4, PT, R166, R232, PT ;  /* 0x000000e8a600720c */ /* 0x000fe40003f86270 */
[----:B------:R-:W-:Y:S02]  /*13b80*/  ISETP.GE.AND P0, PT, R61, R233, PT ;  /* 0x000000e93d00720c */ /* 0x000fe40003f06270 */
[----:B------:R-:W-:-:S02]  /*13b90*/  FSEL R166, R35, -INF , !P3 ;  /* 0xff80000023a67808 */ /* 0x000fc40005800000 */
[CC--:B------:R-:W-:Y:S02]  /*13ba0*/  ISETP.GE.AND P2, PT, R164.reuse, R233.reuse, PT ;  /* 0x000000e9a400720c */ /* 0x0c0fe40003f46270 */
[-C--:B------:R-:W-:Y:S02]  /*13bb0*/  ISETP.GE.AND P3, PT, R164, R232.reuse, PT ;  /* 0x000000e8a400720c */ /* 0x080fe40003f66270 */
[----:B------:R-:W-:Y:S02]  /*13bc0*/  FSEL R164, R30, -INF , !P1 ;  /* 0xff8000001ea47808 */ /* 0x000fe40004800000 */
[----:B------:R-:W-:Y:S01]  /*13bd0*/  ISETP.GE.AND P1, PT, R61, R232, PT ;  /* 0x000000e83d00720c */ /* 0x000fe20003f26270 */
[----:B------:R-:W-:Y:S01]  /*13be0*/  IMAD.MOV.U32 R61, RZ, RZ, R112 ;  /* 0x000000ffff3d7224 */ /* 0x000fe200078e0070 */
[----:B------:R-:W-:Y:S02]  /*13bf0*/  FSEL R27, R27, -INF , P0 ;  /* 0xff8000001b1b7808 */ /* 0x000fe40000000000 */
[----:B------:R-:W-:-:S02]  /*13c00*/  ISETP.GE.AND P0, PT, R64, R233, PT ;  /* 0x000000e94000720c */ /* 0x000fc40003f06270 */
[----:B-1----:R-:W-:Y:S02]  /*13c10*/  FMNMX.FTZ R34, R21, R34, !PT ;  /* 0x0000002215227209 */ /* 0x002fe40007810000 */
[----:B------:R-:W-:Y:S02]  /*13c20*/  FSEL R26, R26, -INF , P2 ;  /* 0xff8000001a1a7808 */ /* 0x000fe40001000000 */
[----:B------:R-:W-:Y:S02]  /*13c30*/  FSEL R30, R31, -INF , !P4 ;  /* 0xff8000001f1e7808 */ /* 0x000fe40006000000 */
[----:B------:R-:W-:Y:S02]  /*13c40*/  ISETP.GE.AND P2, PT, R60, R233, PT ;  /* 0x000000e93c00720c */ /* 0x000fe40003f46270 */
[----:B------:R-:W-:Y:S02]  /*13c50*/  FSEL R31, R27, -INF , !P1 ;  /* 0xff8000001b1f7808 */ /* 0x000fe40004800000 */
[----:B------:R-:W-:-:S02]  /*13c60*/  FSEL R27, R23, -INF , P0 ;  /* 0xff800000171b7808 */ /* 0x000fc40000000000 */
[----:B------:R-:W1:Y:S01]  /*13c70*/  SHFL.BFLY PT, R23, R34, 0x1, 0x1f ;  /* 0x0c201f0022177f89 */ /* 0x000e6200000e0000 */
[-C--:B------:R-:W-:Y:S02]  /*13c80*/  ISETP.GE.AND P1, PT, R68, R233.reuse, PT ;  /* 0x000000e94400720c */ /* 0x080fe40003f26270 */
[-C--:B------:R-:W-:Y:S01]  /*13c90*/  ISETP.GE.AND P4, PT, R60, R232.reuse, PT ;  /* 0x000000e83c00720c */ /* 0x080fe20003f86270 */
[----:B------:R-:W-:Y:S01]  /*13ca0*/  IMAD.MOV.U32 R60, RZ, RZ, R105 ;  /* 0x000000ffff3c7224 */ /* 0x000fe200078e0069 */
[----:B------:R-:W-:Y:S02]  /*13cb0*/  FSEL R22, R22, -INF , P2 ;  /* 0xff80000016167808 */ /* 0x000fe40001000000 */
[----:B------:R-:W-:Y:S01]  /*13cc0*/  ISETP.GE.AND P2, PT, R68, R232, PT ;  /* 0x000000e84400720c */ /* 0x000fe20003f46270 */
[----:B------:R-:W-:Y:S01]  /*13cd0*/  IMAD.MOV.U32 R68, RZ, RZ, R117 ;  /* 0x000000ffff447224 */ /* 0x000fe200078e0075 */
[----:B------:R-:W-:Y:S02]  /*13ce0*/  FSEL R18, R18, -INF , P1 ;  /* 0xff80000012127808 */ /* 0x000fe40000800000 */
[----:B------:R-:W-:Y:S01]  /*13cf0*/  FSEL R21, R22, -INF , !P4 ;  /* 0xff80000016157808 */ /* 0x000fe20006000000 */
[----:B------:R-:W-:Y:S01]  /*13d00*/  IMAD.MOV.U32 R22, RZ, RZ, R60 ;  /* 0x000000ffff167224 */ /* 0x000fe200078e003c */
[----:B------:R-:W-:-:S02]  /*13d10*/  ISETP.GE.AND P0, PT, R72, R233, PT ;  /* 0x000000e94800720c */ /* 0x000fc40003f06270 */
[-C--:B------:R-:W-:Y:S01]  /*13d20*/  ISETP.GE.AND P4, PT, R72, R232.reuse, PT ;  /* 0x000000e84800720c */ /* 0x080fe20003f86270 */
[----:B------:R-:W-:Y:S01]  /*13d30*/  IMAD.MOV.U32 R72, RZ, RZ, R29 ;  /* 0x000000ffff487224 */ /* 0x000fe200078e001d */
[----:B------:R-:W-:Y:S01]  /*13d40*/  FSEL R29, R18, -INF , !P2 ;  /* 0xff800000121d7808 */ /* 0x000fe20005000000 */
[----:B------:R-:W-:Y:S01]  /*13d50*/  IMAD.MOV.U32 R18, RZ, RZ, R52 ;  /* 0x000000ffff127224 */ /* 0x000fe200078e0034 */
[-C--:B------:R-:W-:Y:S02]  /*13d60*/  ISETP.GE.AND P2, PT, R251, R233.reuse, PT ;  /* 0x000000e9fb00720c */ /* 0x080fe40003f46270 */
[----:B------:R-:W-:Y:S02]  /*13d70*/  FSEL R26, R26, -INF , !P3 ;  /* 0xff8000001a1a7808 */ /* 0x000fe40005800000 */
[----:B------:R-:W-:Y:S01]  /*13d80*/  ISETP.GE.AND P3, PT, R64, R232, PT ;  /* 0x000000e84000720c */ /* 0x000fe20003f66270 */
[----:B------:R-:W-:Y:S01]  /*13d90*/  IMAD.MOV.U32 R64, RZ, RZ, R128 ;  /* 0x000000ffff407224 */ /* 0x000fe200078e0080 */
[----:B------:R-:W-:-:S02]  /*13da0*/  ISETP.GE.AND P1, PT, R152, R233, PT ;  /* 0x000000e99800720c */ /* 0x000fc40003f26270 */
[----:B------:R-:W-:Y:S02]  /*13db0*/  FSEL R15, R15, -INF , P2 ;  /* 0xff8000000f0f7808 */ /* 0x000fe40001000000 */
[----:B------:R-:W-:Y:S02]  /*13dc0*/  ISETP.GE.AND P2, PT, R247, R233, PT ;  /* 0x000000e9f700720c */ /* 0x000fe40003f46270 */
[----:B------:R-:W-:Y:S02]  /*13dd0*/  FSEL R27, R27, -INF , !P3 ;  /* 0xff8000001b1b7808 */ /* 0x000fe40005800000 */
[----:B------:R-:W-:Y:S02]  /*13de0*/  FSEL R19, R19, -INF , P0 ;  /* 0xff80000013137808 */ /* 0x000fe40000000000 */
[-C--:B------:R-:W-:Y:S02]  /*13df0*/  ISETP.GE.AND P3, PT, R152, R232.reuse, PT ;  /* 0x000000e89800720c */ /* 0x080fe40003f66270 */
[----:B------:R-:W-:-:S02]  /*13e00*/  ISETP.GE.AND P0, PT, R251, R232, PT ;  /* 0x000000e8fb00720c */ /* 0x000fc40003f06270 */
[----:B------:R-:W-:Y:S02]  /*13e10*/  FSEL R14, R14, -INF , P1 ;  /* 0xff8000000e0e7808 */ /* 0x000fe40000800000 */
[-C--:B------:R-:W-:Y:S02]  /*13e20*/  ISETP.GE.AND P1, PT, R249, R233.reuse, PT ;  /* 0x000000e9f900720c */ /* 0x080fe40003f26270 */
[----:B------:R-:W-:Y:S02]  /*13e30*/  FSEL R11, R11, -INF , P2 ;  /* 0xff8000000b0b7808 */ /* 0x000fe40001000000 */
[----:B------:R-:W-:Y:S02]  /*13e40*/  ISETP.GE.AND P2, PT, R243, R233, PT ;  /* 0x000000e9f300720c */ /* 0x000fe40003f46270 */
[----:B------:R-:W-:Y:S01]  /*13e50*/  FSEL R152, R19, -INF , !P4 ;  /* 0xff80000013987808 */ /* 0x000fe20006000000 */
[----:B------:R-:W-:Y:S01]  /*13e60*/  IMAD.MOV.U32 R19, RZ, RZ, R61 ;  /* 0x000000ffff137224 */ /* 0x000fe200078e003d */
[----:B------:R-:W-:Y:S01]  /*13e70*/  FSEL R128, R14, -INF , !P3 ;  /* 0xff8000000e807808 */ /* 0x000fe20005800000 */
[----:B------:R-:W-:Y:S01]  /*13e80*/  IMAD.MOV.U32 R14, RZ, RZ, R68 ;  /* 0x000000ffff0e7224 */ /* 0x000fe200078e0044 */
[----:B------:R-:W-:Y:S01]  /*13e90*/  FSEL R251, R15, -INF , !P0 ;  /* 0xff8000000ffb7808 */ /* 0x000fe20004000000 */
[----:B------:R-:W-:Y:S01]  /*13ea0*/  IMAD.MOV.U32 R61, RZ, RZ, R64 ;  /* 0x000000ffff3d7224 */ /* 0x000fe200078e0040 */
[----:B------:R-:W-:-:S02]  /*13eb0*/  ISETP.GE.AND P4, PT, R249, R232, PT ;  /* 0x000000e8f900720c */ /* 0x000fc40003f86270 */
[----:B------:R-:W-:Y:S02]  /*13ec0*/  ISETP.GE.AND P3, PT, R247, R232, PT ;  /* 0x000000e8f700720c */ /* 0x000fe40003f66270 */
[----:B------:R-:W-:Y:S02]  /*13ed0*/  ISETP.GE.AND P0, PT, R245, R233, PT ;  /* 0x000000e9f500720c */ /* 0x000fe40003f06270 */
[----:B------:R-:W-:Y:S02]  /*13ee0*/  FSEL R10, R10, -INF , P1 ;  /* 0xff8000000a0a7808 */ /* 0x000fe40000800000 */
[----:B-1----:R-:W-:Y:S02]  /*13ef0*/  FMNMX.FTZ R34, R34, R23, !PT ;  /* 0x0000001722227209 */ /* 0x002fe40007810000 */
[----:B------:R-:W-:Y:S02]  /*13f00*/  FSEL R7, R7, -INF , P2 ;  /* 0xff80000007077808 */ /* 0x000fe40001000000 */
[----:B------:R-:W-:Y:S01]  /*13f10*/  ISETP.GE.AND P2, PT, R187, R233, PT ;  /* 0x000000e9bb00720c */ /* 0x000fe20003f46270 */
[----:B--2---:R-:W-:Y:S01]  /*13f20*/  FMUL.FTZ R44, R57, R34 ;  /* 0x00000022392c7220 */ /* 0x004fe20000410000 */
[----:B------:R-:W-:-:S02]  /*13f30*/  ISETP.GE.AND P1, PT, R245, R232, PT ;  /* 0x000000e8f500720c */ /* 0x000fc40003f26270 */
[----:B------:R-:W-:Y:S02]  /*13f40*/  FSEL R6, R6, -INF , P0 ;  /* 0xff80000006067808 */ /* 0x000fe40000000000 */
[----:B------:R-:W-:Y:S02]  /*13f50*/  FSEL R249, R10, -INF , !P4 ;  /* 0xff8000000af97808 */ /* 0x000fe40006000000 */
[----:B------:R-:W-:Y:S02]  /*13f60*/  FSEL R247, R11, -INF , !P3 ;  /* 0xff8000000bf77808 */ /* 0x000fe40005800000 */
[----:B------:R-:W-:Y:S02]  /*13f70*/  ISETP.GE.AND P4, PT, R243, R232, PT ;  /* 0x000000e8f300720c */ /* 0x000fe40003f86270 */
[----:B------:R-:W-:Y:S02]  /*13f80*/  ISETP.GE.AND P3, PT, R239, R233, PT ;  /* 0x000000e9ef00720c */ /* 0x000fe40003f66270 */
[----:B------:R-:W-:-:S02]  /*13f90*/  FSEL R155, R155, -INF , P2 ;  /* 0xff8000009b9b7808 */ /* 0x000fc40001000000 */
[----:B------:R-:W-:Y:S02]  /*13fa0*/  FSETP.NEU.FTZ.AND P0, PT, R34, -INF , PT ;  /* 0xff8000002200780b */ /* 0x000fe40003f1d000 */
[----:B------:R-:W-:Y:S02]  /*13fb0*/  FSEL R245, R6, -INF , !P1 ;  /* 0xff80000006f57808 */ /* 0x000fe40004800000 */
[----:B------:R-:W-:Y:S02]  /*13fc0*/  ISETP.GE.AND P2, PT, R205, R233, PT ;  /* 0x000000e9cd00720c */ /* 0x000fe40003f46270 */
[----:B------:R-:W-:Y:S02]  /*13fd0*/  ISETP.GE.AND P1, PT, R239, R232, PT ;  /* 0x000000e8ef00720c */ /* 0x000fe40003f26270 */
[----:B------:R-:W-:Y:S02]  /*13fe0*/  FSEL R154, R154, -INF , P3 ;  /* 0xff8000009a9a7808 */ /* 0x000fe40001800000 */
[----:B------:R-:W-:-:S02]  /*13ff0*/  FSEL R243, R7, -INF , !P4 ;  /* 0xff80000007f37808 */ /* 0x000fc40006000000 */
[-C--:B------:R-:W-:Y:S02]  /*14000*/  ISETP.GE.AND P4, PT, R187, R232.reuse, PT ;  /* 0x000000e8bb00720c */ /* 0x080fe40003f86270 */
[----:B------:R-:W-:Y:S02]  /*14010*/  ISETP.GE.AND P3, PT, R211, R233, PT ;  /* 0x000000e9d300720c */ /* 0x000fe40003f66270 */
[----:B------:R-:W-:Y:S02]  /*14020*/  FSEL R44, R44, RZ, P0 ;  /* 0x000000ff2c2c7208 */ /* 0x000fe40000000000 */
[----:B------:R-:W-:Y:S02]  /*14030*/  FSEL R131, R131, -INF , P2 ;  /* 0xff80000083837808 */ /* 0x000fe40001000000 */
[----:B------:R-:W-:Y:S01]  /*14040*/  FSEL R187, R154, -INF , !P1 ;  /* 0xff8000009abb7808 */ /* 0x000fe20004800000 */
[--C-:B------:R-:W-:Y:S01]  /*14050*/  FFMA.FTZ R117, R237, R57, -R44.reuse ;  /* 0x00000039ed757223 */ /* 0x100fe2000001082c */
[----:B------:R-:W-:Y:S01]  /*14060*/  ISETP.GE.AND P2, PT, R193, R233, PT ;  /* 0x000000e9c100720c */ /* 0x000fe20003f46270 */
[-CC-:B------:R-:W-:Y:S01]  /*14070*/  FFMA.FTZ R112, R207, R57.reuse, -R44.reuse ;  /* 0x00000039cf707223 */ /* 0x180fe2000001082c */
[-C--:B------:R-:W-:Y:S01]  /*14080*/  ISETP.GE.AND P1, PT, R211, R232.reuse, PT ;  /* 0x000000e8d300720c */ /* 0x080fe20003f26270 */
[-CC-:B------:R-:W-:Y:S01]  /*14090*/  FFMA.FTZ R109, R201, R57.reuse, -R44.reuse ;  /* 0x00000039c96d7223 */ /* 0x180fe2000001082c */
[----:B------:R-:W-:Y:S01]  /*140a0*/  FSEL R130, R130, -INF , P3 ;  /* 0xff80000082827808 */ /* 0x000fe20001800000 */
[-CC-:B------:R-:W-:Y:S01]  /*140b0*/  FFMA.FTZ R105, R108, R57.reuse, -R44.reuse ;  /* 0x000000396c697223 */ /* 0x180fe2000001082c */
[----:B------:R-:W-:Y:S01]  /*140c0*/  FSEL R239, R155, -INF , !P4 ;  /* 0xff8000009bef7808 */ /* 0x000fe20006000000 */
[-CC-:B------:R-:W-:Y:S01]  /*140d0*/  FFMA.FTZ R108, R197, R57.reuse, -R44.reuse ;  /* 0x00000039c56c7223 */ /* 0x180fe2000001082c */
[-C--:B------:R-:W-:Y:S01]  /*140e0*/  ISETP.GE.AND P4, PT, R205, R232.reuse, PT ;  /* 0x000000e8cd00720c */ /* 0x080fe20003f86270 */
[--C-:B------:R-:W-:Y:S01]  /*140f0*/  FFMA.FTZ R52, R161, R57, -R44.reuse ;  /* 0x00000039a1347223 */ /* 0x100fe2000001082c */
[----:B------:R-:W-:Y:S01]  /*14100*/  ISETP.GE.AND P3, PT, R203, R233, PT ;  /* 0x000000e9cb00720c */ /* 0x000fe20003f66270 */
[-CC-:B------:R-:W-:Y:S01]  /*14110*/  FFMA.FTZ R49, R159, R57.reuse, -R44.reuse ;  /* 0x000000399f317223 */ /* 0x180fe2000001082c */
[----:B------:R-:W-:Y:S01]  /*14120*/  FSEL R127, R127, -INF , P2 ;  /* 0xff8000007f7f7808 */ /* 0x000fe20001000000 */
[-CC-:B------:R-:W-:Y:S01]  /*14130*/  FFMA.FTZ R60, R157, R57.reuse, -R44.reuse ;  /* 0x000000399d3c7223 */ /* 0x180fe2000001082c */
        /* <DEDUP_REMOVED lines=9> */
[----:B------:R-:W-:Y:S01]  /*141d0*/  MUFU.EX2 R121, R121 ;  /* 0x0000007900797308 */ /* 0x000fe20000000800 */
[-C--:B------:R-:W-:Y:S01]  /*141e0*/  ISETP.GE.AND P4, PT, R193, R232.reuse, PT ;  /* 0x000000e8c100720c */ /* 0x080fe20003f86270 */
[--C-:B------:R-:W-:Y:S01]  /*141f0*/  FFMA.FTZ R104, R104, R57, -R44.reuse ;  /* 0x0000003968687223 */ /* 0x100fe2000001082c */
[----:B------:R-:W-:Y:S01]  /*14200*/  ISETP.GE.AND P3, PT, R199, R233, PT ;  /* 0x000000e9c700720c */ /* 0x000fe20003f66270 */
[-CC-:B------:R-:W-:Y:S01]  /*14210*/  FFMA.FTZ R35, R240, R57.reuse, -R44.reuse ;  /* 0x00000039f0237223 */ /* 0x180fe2000001082c */
[----:B------:R-:W-:Y:S01]  /*14220*/  FSEL R123, R123, -INF , P2 ;  /* 0xff8000007b7b7808 */ /* 0x000fe20001000000 */
[--C-:B------:R-:W-:Y:S01]  /*14230*/  FFMA.FTZ R41, R206, R57, -R44.reuse ;  /* 0x00000039ce297223 */ /* 0x100fe2000001082c */
[----:B------:R-:W-:Y:S01]  /*14240*/  FSEL R193, R126, -INF , !P1 ;  /* 0xff8000007ec17808 */ /* 0x000fe20004800000 */
[----:B------:R-:W1:Y:S01]  /*14250*/  MUFU.EX2 R117, R117 ;  /* 0x0000007500757308 */ /* 0x000e620000000800 */
        /* <DEDUP_REMOVED lines=8> */
[----:B------:R-:W-:Y:S01]  /*142e0*/  ISETP.GE.AND P4, PT, R195, R232, PT ;  /* 0x000000e8c300720c */ /* 0x000fe20003f86270 */
[--C-:B------:R-:W-:Y:S01]  /*142f0*/  FFMA.FTZ R59, R59, R57, -R44.reuse ;  /* 0x000000393b3b7223 */ /* 0x100fe2000001082c */
[----:B------:R-:W-:Y:S01]  /*14300*/  ISETP.GE.AND P3, PT, R189, R233, PT ;  /* 0x000000e9bd00720c */ /* 0x000fe20003f66270 */
[-CC-:B------:R-:W-:Y:S01]  /*14310*/  FFMA.FTZ R68, R184, R57.reuse, -R44.reuse ;  /* 0x00000039b8447223 */ /* 0x180fe2000001082c */
[----:B------:R-:W-:Y:S01]  /*14320*/  FSEL R119, R119, -INF , P2 ;  /* 0xff80000077777808 */ /* 0x000fe20001000000 */
[--C-:B------:R-:W-:Y:S01]  /*14330*/  FFMA.FTZ R89, R89, R57, -R44.reuse ;  /* 0x0000003959597223 */ /* 0x100fe2000001082c */
[----:B------:R-:W-:Y:S01]  /*14340*/  FSEL R205, R122, -INF , !P1 ;  /* 0xff8000007acd7808 */ /* 0x000fe20004800000 */
[----:B------:R-:W2:Y:S01]  /*14350*/  MUFU.EX2 R116, R116 ;  /* 0x0000007400747308 */ /* 0x000ea20000000800 */
[----:B------:R-:W-:Y:S01]  /*14360*/  ISETP.GE.AND P2, PT, R163, R233, PT ;  /* 0x000000e9a300720c */ /* 0x000fe20003f46270 */
[-C--:B------:R-:W-:Y:S01]  /*14370*/  FFMA.FTZ R181, R181, R57.reuse, -R44 ;  /* 0x00000039b5b57223 */ /* 0x080fe2000001082c */
[----:B------:R-:W-:Y:S01]  /*14380*/  FMNMX3.FTZ R7, R0, R168, R166, !PT ;  /* 0x000000a800077276 */ /* 0x000fe200078100a6 */
[-CC-:B------:R-:W-:Y:S01]  /*14390*/  FFMA.FTZ R153, R153, R57.reuse, -R44.reuse ;  /* 0x0000003999997223 */ /* 0x180fe2000001082c */
[-C--:B------:R-:W-:Y:S01]  /*143a0*/  ISETP.GE.AND P1, PT, R189, R232.reuse, PT ;  /* 0x000000e8bd00720c */ /* 0x080fe20003f26270 */
[-CC-:B------:R-:W-:Y:S01]  /*143b0*/  FFMA.FTZ R125, R125, R57.reuse, -R44.reuse ;  /* 0x000000397d7d7223 */ /* 0x180fe2000001082c */
[----:B------:R-:W-:Y:S01]  /*143c0*/  FSEL R118, R118, -INF , P3 ;  /* 0xff80000076767808 */ /* 0x000fe20001800000 */
[----:B------:R-:W-:Y:S01]  /*143d0*/  MUFU.EX2 R112, R112 ;  /* 0x0000007000707308 */ /* 0x000fe20000000800 */
[----:B------:R-:W-:Y:S01]  /*143e0*/  FSEL R203, R123, -INF , !P4 ;  /* 0xff8000007bcb7808 */ /* 0x000fe20006000000 */
[-CC-:B------:R-:W-:Y:S01]  /*143f0*/  FFMA.FTZ R32, R32, R57.reuse, -R44.reuse ;  /* 0x0000003920207223 */ /* 0x180fe2000001082c */
[----:B------:R-:W-:Y:S01]  /*14400*/  ISETP.GE.AND P4, PT, R183, R232, PT ;  /* 0x000000e8b700720c */ /* 0x000fe20003f86270 */
[--C-:B------:R-:W-:Y:S01]  /*14410*/  FFMA.FTZ R40, R40, R57, -R44.reuse ;  /* 0x0000003928287223 */ /* 0x100fe2000001082c */
[----:B------:R-:W-:Y:S01]  /*14420*/  ISETP.GE.AND P3, PT, R175, R233, PT ;  /* 0x000000e9af00720c */ /* 0x000fe20003f66270 */
[-C--:B------:R-:W-:Y:S01]  /*14430*/  FFMA.FTZ R33, R33, R57.reuse, -R44 ;  /* 0x0000003921217223 */ /* 0x080fe2000001082c */
[----:B------:R-:W-:Y:S01]  /*14440*/  FSEL R115, R115, -INF , P2 ;  /* 0xff80000073737808 */ /* 0x000fe20001000000 */
[----:B------:R-:W-:Y:S01]  /*14450*/  MUFU.EX2 R109, R109 ;  /* 0x0000006d006d7308 */ /* 0x000fe20000000800 */
[----:B------:R-:W-:Y:S01]  /*14460*/  FMNMX3.FTZ R6, R7, R164, R30, !PT ;  /* 0x000000a407067276 */ /* 0x000fe2000781001e */
[-CC-:B------:R-:W-:Y:S01]  /*14470*/  FFMA.FTZ R36, R36, R57.reuse, -R44.reuse ;  /* 0x0000003924247223 */ /* 0x180fe2000001082c */
[----:B------:R-:W-:Y:S01]  /*14480*/  FSEL R201, R118, -INF , !P1 ;  /* 0xff80000076c97808 */ /* 0x000fe20004800000 */
[----:B------:R-:W-:Y:S01]  /*14490*/  FFMA.FTZ R37, R37, R57, -R44 ;  /* 0x0000003925257223 */ /* 0x000fe2000001082c */
[----:B------:R-:W-:-:S02]  /*144a0*/  ISETP.GE.AND P2, PT, R171, R233, PT ;  /* 0x000000e9ab00720c */ /* 0x000fc40003f46270 */
[-C--:B------:R-:W-:Y:S01]  /*144b0*/  ISETP.GE.AND P1, PT, R175, R232.reuse, PT ;  /* 0x000000e8af00720c */ /* 0x080fe20003f26270 */
[----:B------:R-:W-:Y:S01]  /*144c0*/  MUFU.EX2 R105, R105 ;  /* 0x0000006900697308 */ /* 0x000fe20000000800 */
[----:B------:R-:W-:Y:S02]  /*144d0*/  FSEL R114, R114, -INF , P3 ;  /* 0xff80000072727808 */ /* 0x000fe40001800000 */
[----:B------:R-:W-:Y:S02]  /*144e0*/  FSEL R199, R119, -INF , !P4 ;  /* 0xff80000077c77808 */ /* 0x000fe40006000000 */
[----:B------:R-:W-:Y:S02]  /*144f0*/  ISETP.GE.AND P4, PT, R163, R232, PT ;  /* 0x000000e8a300720c */ /* 0x000fe40003f86270 */
[----:B------:R-:W-:Y:S01]  /*14500*/  ISETP.GE.AND P3, PT, R173, R233, PT ;  /* 0x000000e9ad00720c */ /* 0x000fe20003f66270 */
[----:B------:R-:W-:Y:S01]  /*14510*/  MUFU.EX2 R108, R108 ;  /* 0x0000006c006c7308 */ /* 0x000fe20000000800 */
[----:B------:R-:W-:-:S02]  /*14520*/  FMNMX3.FTZ R6, R6, R26, R31, !PT ;  /* 0x0000001a06067276 */ /* 0x000fc4000781001f */
[----:B------:R-:W-:Y:S02]  /*14530*/  FSEL R111, R111, -INF , P2 ;  /* 0xff8000006f6f7808 */ /* 0x000fe40001000000 */
[----:B------:R-:W-:Y:S02]  /*14540*/  FSEL R197, R114, -INF , !P1 ;  /* 0xff80000072c57808 */ /* 0x000fe40004800000 */
[----:B------:R-:W-:Y:S01]  /*14550*/  ISETP.GE.AND P2, PT, R165, R233, PT ;  /* 0x000000e9a500720c */ /* 0x000fe20003f46270 */
[----:B------:R-:W-:Y:S01]  /*14560*/  MUFU.EX2 R104, R104 ;  /* 0x0000006800687308 */ /* 0x000fe20000000800 */
[----:B------:R-:W-:Y:S02]  /*14570*/  ISETP.GE.AND P1, PT, R173, R232, PT ;  /* 0x000000e8ad00720c */ /* 0x000fe40003f26270 */
[----:B------:R-:W-:Y:S02]  /*14580*/  FSEL R110, R110, -INF , P3 ;  /* 0xff8000006e6e7808 */ /* 0x000fe40001800000 */
[----:B------:R-:W-:-:S02]  /*14590*/  FSEL R195, R115, -INF , !P4 ;  /* 0xff80000073c37808 */ /* 0x000fc40006000000 */
[----:B------:R-:W-:Y:S01]  /*145a0*/  ISETP.GE.AND P4, PT, R171, R232, PT ;  /* 0x000000e8ab00720c */ /* 0x000fe20003f86270 */
[----:B------:R-:W-:Y:S01]  /*145b0*/  MUFU.EX2 R35, R35 ;  /* 0x0000002300237308 */ /* 0x000fe20000000800 */
[----:B------:R-:W-:Y:S02]  /*145c0*/  ISETP.GE.AND P3, PT, R169, R233, PT ;  /* 0x000000e9a900720c */ /* 0x000fe40003f66270 */
[----:B------:R-:W-:Y:S02]  /*145d0*/  FMNMX3.FTZ R6, R6, R21, R27, !PT ;  /* 0x0000001506067276 */ /* 0x000fe4000781001b */
[----:B------:R-:W-:Y:S02]  /*145e0*/  FSEL R107, R107, -INF , P2 ;  /* 0xff8000006b6b7808 */ /* 0x000fe40001000000 */
[----:B------:R-:W-:Y:S01]  /*145f0*/  FSEL R189, R110, -INF , !P1 ;  /* 0xff8000006ebd7808 */ /* 0x000fe20004800000 */
[----:B------:R-:W-:Y:S01]  /*14600*/  MUFU.EX2 R41, R41 ;  /* 0x0000002900297308 */ /* 0x000fe20000000800 */
[----:B------:R-:W-:-:S02]  /*14610*/  ISETP.GE.AND P2, PT, R194, R233, PT ;  /* 0x000000e9c200720c */ /* 0x000fc40003f46270 */
[-C--:B------:R-:W-:Y:S02]  /*14620*/  ISETP.GE.AND P1, PT, R169, R232.reuse, PT ;  /* 0x000000e8a900720c */ /* 0x080fe40003f26270 */
[----:B------:R-:W-:Y:S02]  /*14630*/  FSEL R106, R106, -INF , P3 ;  /* 0xff8000006a6a7808 */ /* 0x000fe40001800000 */
[----:B------:R-:W-:Y:S01]  /*14640*/  FSEL R183, R111, -INF , !P4 ;  /* 0xff8000006fb77808 */ /* 0x000fe20006000000 */
[----:B------:R-:W-:Y:S01]  /*14650*/  MUFU.EX2 R48, R48 ;  /* 0x0000003000307308 */ /* 0x000fe20000000800 */
[----:B------:R-:W-:Y:S02]  /*14660*/  FMNMX3.FTZ R6, R6, R29, R152, !PT ;  /* 0x0000001d06067276 */ /* 0x000fe40007810098 */
[----:B------:R-:W-:Y:S02]  /*14670*/  ISETP.GE.AND P4, PT, R165, R232, PT ;  /* 0x000000e8a500720c */ /* 0x000fe40003f86270 */
[----:B------:R-:W-:-:S02]  /*14680*/  ISETP.GE.AND P3, PT, R196, R233, PT ;  /* 0x000000e9c400720c */ /* 0x000fc40003f66270 */
[----:B------:R-:W-:Y:S01]  /*14690*/  FSEL R103, R103, -INF , P2 ;  /* 0xff80000067677808 */ /* 0x000fe20001000000 */
[----:B------:R-:W-:Y:S01]  /*146a0*/  MUFU.EX2 R45, R45 ;  /* 0x0000002d002d7308 */ /* 0x000fe20000000800 */
[----:B------:R-:W-:Y:S02]  /*146b0*/  FSEL R175, R106, -INF , !P1 ;  /* 0xff8000006aaf7808 */ /* 0x000fe40004800000 */
[----:B------:R-:W-:Y:S02]  /*146c0*/  ISETP.GE.AND P2, PT, R202, R233, PT ;  /* 0x000000e9ca00720c */ /* 0x000fe40003f46270 */
[----:B------:R-:W-:Y:S02]  /*146d0*/  FMNMX3.FTZ R6, R6, R128, R251, !PT ;  /* 0x0000008006067276 */ /* 0x000fe400078100fb */
[----:B------:R-:W-:Y:S01]  /*146e0*/  ISETP.GE.AND P1, PT, R196, R232, PT ;  /* 0x000000e8c400720c */ /* 0x000fe20003f26270 */
[----:B------:R-:W-:Y:S01]  /*146f0*/  MUFU.EX2 R52, R52 ;  /* 0x0000003400347308 */ /* 0x000fe20000000800 */
[----:B------:R-:W-:-:S02]  /*14700*/  FSEL R102, R102, -INF , P3 ;  /* 0xff80000066667808 */ /* 0x000fc40001800000 */
[----:B------:R-:W-:Y:S02]  /*14710*/  FSEL R173, R107, -INF , !P4 ;  /* 0xff8000006bad7808 */ /* 0x000fe40006000000 */
[-C--:B------:R-:W-:Y:S02]  /*14720*/  ISETP.GE.AND P4, PT, R194, R232.reuse, PT ;  /* 0x000000e8c200720c */ /* 0x080fe40003f86270 */
[----:B------:R-:W-:Y:S01]  /*14730*/  ISETP.GE.AND P3, PT, R204, R233, PT ;  /* 0x000000e9cc00720c */ /* 0x000fe20003f66270 */
[----:B------:R-:W-:Y:S01]  /*14740*/  MUFU.EX2 R49, R49 ;  /* 0x0000003100317308 */ /* 0x000fe20000000800 */
[----:B------:R-:W-:Y:S02]  /*14750*/  FSEL R99, R99, -INF , P2 ;  /* 0xff80000063637808 */ /* 0x000fe40001000000 */
[----:B------:R-:W-:Y:S02]  /*14760*/  FMNMX3.FTZ R6, R6, R249, R247, !PT ;  /* 0x000000f906067276 */ /* 0x000fe400078100f7 */
[----:B------:R-:W-:Y:S01]  /*14770*/  FSEL R171, R102, -INF , !P1 ;  /* 0xff80000066ab7808 */ /* 0x000fe20004800000 */
[----:B------:R-:W-:Y:S01]  /*14780*/  FFMA.FTZ R102, R241, R57, -R44 ;  /* 0x00000039f1667223 */ /* 0x000fe2000001082c */
[----:B------:R-:W-:Y:S01]  /*14790*/  ISETP.GE.AND P2, PT, R129, R233, PT ;  /* 0x000000e98100720c */ /* 0x000fe20003f46270 */
[----:B------:R-:W-:Y:S01]  /*147a0*/  MUFU.EX2 R60, R60 ;  /* 0x0000003c003c7308 */ /* 0x000fe20000000800 */
[----:B------:R-:W-:-:S02]  /*147b0*/  ISETP.GE.AND P1, PT, R204, R232, PT ;  /* 0x000000e8cc00720c */ /* 0x000fc40003f26270 */
[----:B------:R-:W-:Y:S02]  /*147c0*/  FSEL R98, R98, -INF , P3 ;  /* 0xff80000062627808 */ /* 0x000fe40001800000 */
[----:B------:R-:W-:Y:S02]  /*147d0*/  FSEL R169, R103, -INF , !P4 ;  /* 0xff80000067a97808 */ /* 0x000fe40006000000 */
[----:B------:R-:W-:Y:S01]  /*147e0*/  ISETP.GE.AND P4, PT, R202, R232, PT ;  /* 0x000000e8ca00720c */ /* 0x000fe20003f86270 */
[----:B------:R-:W-:Y:S01]  /*147f0*/  MUFU.EX2 R53, R53 ;  /* 0x0000003500357308 */ /* 0x000fe20000000800 */
[----:B------:R-:W-:Y:S02]  /*14800*/  ISETP.GE.AND P3, PT, R200, R233, PT ;  /* 0x000000e9c800720c */ /* 0x000fe40003f66270 */
[----:B------:R-:W-:Y:S02]  /*14810*/  FMNMX3.FTZ R6, R6, R245, R243, !PT ;  /* 0x000000f506067276 */ /* 0x000fe400078100f3 */
[----:B------:R-:W-:-:S02]  /*14820*/  FSEL R95, R95, -INF , P2 ;  /* 0xff8000005f5f7808 */ /* 0x000fc40001000000 */
[----:B------:R-:W-:Y:S01]  /*14830*/  FSEL R165, R98, -INF , !P1 ;  /* 0xff80000062a57808 */ /* 0x000fe20004800000 */
[----:B------:R-:W-:Y:S01]  /*14840*/  FFMA.FTZ R98, R28, R57, -R44 ;  /* 0x000000391c627223 */ /* 0x000fe2000001082c */
[-C--:B------:R-:W-:Y:S01]  /*14850*/  ISETP.GE.AND P2, PT, R212, R233.reuse, PT ;  /* 0x000000e9d400720c */ /* 0x080fe20003f46270 */
[----:B------:R-:W-:Y:S01]  /*14860*/  MUFU.EX2 R64, R64 ;  /* 0x0000004000407308 */ /* 0x000fe20000000800 */
[-C--:B------:R-:W-:Y:S02]  /*14870*/  ISETP.GE.AND P1, PT, R200, R232.reuse, PT ;  /* 0x000000e8c800720c */ /* 0x080fe40003f26270 */
[----:B------:R-:W-:Y:S02]  /*14880*/  FSEL R94, R94, -INF , P3 ;  /* 0xff8000005e5e7808 */ /* 0x000fe40001800000 */
[----:B------:R-:W-:Y:S02]  /*14890*/  FSEL R163, R99, -INF , !P4 ;  /* 0xff80000063a37808 */ /* 0x000fe40006000000 */
[----:B------:R-:W-:Y:S01]  /*148a0*/  ISETP.GE.AND P4, PT, R129, R232, PT ;  /* 0x000000e88100720c */ /* 0x000fe20003f86270 */
[----:B------:R-:W-:Y:S01]  /*148b0*/  MUFU.EX2 R59, R59 ;  /* 0x0000003b003b7308 */ /* 0x000fe20000000800 */
[----:B------:R-:W-:-:S02]  /*148c0*/  ISETP.GE.AND P3, PT, R236, R233, PT ;  /* 0x000000e9ec00720c */ /* 0x000fc40003f66270 */
[----:B------:R-:W-:Y:S02]  /*148d0*/  FMNMX3.FTZ R6, R6, R187, R239, !PT ;  /* 0x000000bb06067276 */ /* 0x000fe400078100ef */
[----:B------:R-:W-:Y:S02]  /*148e0*/  FSEL R91, R91, -INF , P2 ;  /* 0xff8000005b5b7808 */ /* 0x000fe40001000000 */
[----:B------:R-:W-:Y:S01]  /*148f0*/  FSEL R161, R94, -INF , !P1 ;  /* 0xff8000005ea17808 */ /* 0x000fe20004800000 */
[----:B------:R-:W-:Y:S01]  /*14900*/  FFMA.FTZ R94, R20, R57, -R44 ;  /* 0x00000039145e7223 */ /* 0x000fe2000001082c */
[----:B------:R-:W-:Y:S01]  /*14910*/  ISETP.GE.AND P2, PT, R246, R233, PT ;  /* 0x000000e9f600720c */ /* 0x000fe20003f46270 */
[----:B------:R-:W-:Y:S01]  /*14920*/  MUFU.EX2 R68, R68 ;  /* 0x0000004400447308 */ /* 0x000fe20000000800 */
[----:B------:R-:W-:Y:S01]  /*14930*/  ISETP.GE.AND P1, PT, R236, R232, PT ;  /* 0x000000e8ec00720c */ /* 0x000fe20003f26270 */
[----:B------:R-:W-:Y:S01]  /*14940*/  @P5 VIADD R236, R58, 0xfffffffd ;  /* 0xfffffffd3aec5836 */ /* 0x000fe20000000000 */
[----:B------:R-:W-:-:S02]  /*14950*/  FSEL R90, R90, -INF , P3 ;  /* 0xff8000005a5a7808 */ /* 0x000fc40001800000 */
[----:B------:R-:W-:Y:S02]  /*14960*/  FSEL R159, R95, -INF , !P4 ;  /* 0xff8000005f9f7808 */ /* 0x000fe40006000000 */
[----:B------:R-:W-:Y:S01]  /*14970*/  FMNMX3.FTZ R6, R6, R237, R211, !PT ;  /* 0x000000ed06067276 */ /* 0x000fe200078100d3 */
[----:B------:R-:W-:Y:S01]  /*14980*/  MUFU.EX2 R98, R98 ;  /* 0x0000006200627308 */ /* 0x000fe20000000800 */
[----:B------:R-:W-:Y:S02]  /*14990*/  ISETP.GE.AND P4, PT, R212, R232, PT ;  /* 0x000000e8d400720c */ /* 0x000fe40003f86270 */
[----:B------:R-:W-:Y:S02]  /*149a0*/  ISETP.GE.AND P3, PT, R248, R233, PT ;  /* 0x000000e9f800720c */ /* 0x000fe40003f66270 */
[----:B------:R-:W-:Y:S02]  /*149b0*/  FSEL R87, R87, -INF , P2 ;  /* 0xff80000057577808 */ /* 0x000fe40001000000 */
[----:B------:R-:W-:Y:S01]  /*149c0*/  FSEL R157, R90, -INF , !P1 ;  /* 0xff8000005a9d7808 */ /* 0x000fe20004800000 */
[----:B------:R-:W-:Y:S01]  /*149d0*/  FFMA.FTZ R90, R12, R57, -R44 ;  /* 0x000000390c5a7223 */ /* 0x000fe2000001082c */
[----:B------:R-:W-:Y:S01]  /*149e0*/  ISETP.GE.AND P2, PT, R242, R233, PT ;  /* 0x000000e9f200720c */ /* 0x000fe20003f46270 */
[----:B------:R-:W-:Y:S01]  /*149f0*/  MUFU.EX2 R89, R89 ;  /* 0x0000005900597308 */ /* 0x000fe20000000800 */
[----:B------:R-:W-:-:S02]  /*14a00*/  FMNMX3.FTZ R6, R6, R193, R207, !PT ;  /* 0x000000c106067276 */ /* 0x000fc400078100cf */
[-C--:B------:R-:W-:Y:S02]  /*14a10*/  ISETP.GE.AND P1, PT, R248, R232.reuse, PT ;  /* 0x000000e8f800720c */ /* 0x080fe40003f26270 */
[----:B------:R-:W-:Y:S02]  /*14a20*/  FSEL R86, R86, -INF , P3 ;  /* 0xff80000056567808 */ /* 0x000fe40001800000 */
[----:B------:R-:W-:Y:S01]  /*14a30*/  FSEL R151, R91, -INF , !P4 ;  /* 0xff8000005b977808 */ /* 0x000fe20006000000 */
[----:B------:R-:W-:Y:S01]  /*14a40*/  FFMA.FTZ R91, R4, R57, -R44 ;  /* 0x00000039045b7223 */ /* 0x000fe2000001082c */
[----:B------:R-:W-:Y:S01]  /*14a50*/  ISETP.GE.AND P4, PT, R246, R232, PT ;  /* 0x000000e8f600720c */ /* 0x000fe20003f86270 */
[----:B------:R-:W-:Y:S01]  /*14a60*/  MUFU.EX2 R94, R94 ;  /* 0x0000005e005e7308 */ /* 0x000fe20000000800 */
[----:B------:R-:W-:Y:S02]  /*14a70*/  ISETP.GE.AND P3, PT, R244, R233, PT ;  /* 0x000000e9f400720c */ /* 0x000fe40003f66270 */
[----:B------:R-:W-:-:S02]  /*14a80*/  FSEL R83, R83, -INF , P2 ;  /* 0xff80000053537808 */ /* 0x000fc40001000000 */
[----:B------:R-:W-:Y:S02]  /*14a90*/  FMNMX3.FTZ R6, R6, R205, R203, !PT ;  /* 0x000000cd06067276 */ /* 0x000fe400078100cb */
[----:B------:R-:W-:Y:S01]  /*14aa0*/  FSEL R127, R86, -INF , !P1 ;  /* 0xff800000567f7808 */ /* 0x000fe20004800000 */
[----:B------:R-:W-:Y:S01]  /*14ab0*/  MUFU.EX2 R91, R91 ;  /* 0x0000005b005b7308 */ /* 0x000fe20000000800 */
[----:B------:R-:W-:Y:S02]  /*14ac0*/  ISETP.GE.AND P2, PT, R101, R233, PT ;  /* 0x000000e96500720c */ /* 0x000fe40003f46270 */
[-C--:B------:R-:W-:Y:S02]  /*14ad0*/  ISETP.GE.AND P1, PT, R244, R232.reuse, PT ;  /* 0x000000e8f400720c */ /* 0x080fe40003f26270 */
[----:B------:R-:W-:Y:S02]  /*14ae0*/  FSEL R82, R82, -INF , P3 ;  /* 0xff80000052527808 */ /* 0x000fe40001800000 */
[----:B------:R-:W-:Y:S01]  /*14af0*/  FSEL R129, R87, -INF , !P4 ;  /* 0xff80000057817808 */ /* 0x000fe20006000000 */
[-CC-:B------:R-:W-:Y:S01]  /*14b00*/  FFMA.FTZ R87, R85, R57.reuse, -R44.reuse ;  /* 0x0000003955577223 */ /* 0x180fe2000001082c */
[----:B------:R-:W-:Y:S01]  /*14b10*/  ISETP.GE.AND P4, PT, R242, R232, PT ;  /* 0x000000e8f200720c */ /* 0x000fe20003f86270 */
[--C-:B------:R-:W-:Y:S01]  /*14b20*/  FFMA.FTZ R85, R81, R57, -R44.reuse ;  /* 0x0000003951557223 */ /* 0x100fe2000001082c */
[----:B------:R-:W-:Y:S01]  /*14b30*/  ISETP.GE.AND P3, PT, R252, R233, PT ;  /* 0x000000e9fc00720c */ /* 0x000fe20003f66270 */
[----:B------:R-:W-:Y:S01]  /*14b40*/  FFMA.FTZ R81, R13, R57, -R44 ;  /* 0x000000390d517223 */ /* 0x000fe2000001082c */
[----:B------:R-:W-:Y:S01]  /*14b50*/  FMNMX3.FTZ R6, R6, R201, R199, !PT ;  /* 0x000000c906067276 */ /* 0x000fe200078100c7 */
[----:B------:R-:W-:Y:S01]  /*14b60*/  MUFU.EX2 R87, R87 ;  /* 0x0000005700577308 */ /* 0x000fe20000000800 */
[----:B------:R-:W-:-:S02]  /*14b70*/  FSEL R79, R79, -INF , P2 ;  /* 0xff8000004f4f7808 */ /* 0x000fc40001000000 */
[----:B------:R-:W-:Y:S02]  /*14b80*/  FSEL R123, R82, -INF , !P1 ;  /* 0xff800000527b7808 */ /* 0x000fe40004800000 */
[----:B------:R-:W-:Y:S02]  /*14b90*/  ISETP.GE.AND P2, PT, R14, R233, PT ;  /* 0x000000e90e00720c */ /* 0x000fe40003f46270 */
[----:B------:R-:W-:Y:S01]  /*14ba0*/  ISETP.GE.AND P1, PT, R252, R232, PT ;  /* 0x000000e8fc00720c */ /* 0x000fe20003f26270 */
[----:B------:R-:W-:Y:S01]  /*14bb0*/  MUFU.EX2 R85, R85 ;  /* 0x0000005500557308 */ /* 0x000fe20000000800 */
[----:B------:R-:W-:Y:S02]  /*14bc0*/  FSEL R78, R78, -INF , P3 ;  /* 0xff8000004e4e7808 */ /* 0x000fe40001800000 */
[----:B------:R-:W-:Y:S01]  /*14bd0*/  FSEL R119, R83, -INF , !P4 ;  /* 0xff80000053777808 */ /* 0x000fe20006000000 */
[----:B------:R-:W-:Y:S01]  /*14be0*/  FFMA.FTZ R83, R17, R57, -R44 ;  /* 0x0000003911537223 */ /* 0x000fe2000001082c */
[----:B------:R-:W-:-:S02]  /*14bf0*/  ISETP.GE.AND P4, PT, R72, R233, PT ;  /* 0x000000e94800720c */ /* 0x000fc40003f86270 */
[----:B------:R-:W-:Y:S01]  /*14c00*/  FMNMX3.FTZ R6, R6, R197, R195, !PT ;  /* 0x000000c506067276 */ /* 0x000fe200078100c3 */
[----:B------:R-:W-:Y:S01]  /*14c10*/  MUFU.EX2 R90, R90 ;  /* 0x0000005a005a7308 */ /* 0x000fe20000000800 */
[-C--:B------:R-:W-:Y:S02]  /*14c20*/  ISETP.GE.AND P3, PT, R101, R232.reuse, PT ;  /* 0x000000e86500720c */ /* 0x080fe40003f66270 */
[----:B------:R-:W-:Y:S02]  /*14c30*/  FSEL R75, R75, -INF , P2 ;  /* 0xff8000004b4b7808 */ /* 0x000fe40001000000 */
[----:B------:R-:W-:Y:S02]  /*14c40*/  FSEL R115, R78, -INF , !P1 ;  /* 0xff8000004e737808 */ /* 0x000fe40004800000 */
[----:B------:R-:W-:Y:S01]  /*14c50*/  ISETP.GE.AND P2, PT, R61, R233, PT ;  /* 0x000000e93d00720c */ /* 0x000fe20003f46270 */
[----:B------:R-:W-:Y:S01]  /*14c60*/  MUFU.EX2 R83, R83 ;  /* 0x0000005300537308 */ /* 0x000fe20000000800 */
[----:B------:R-:W-:Y:S01]  /*14c70*/  ISETP.GE.AND P1, PT, R72, R232, PT ;  /* 0x000000e84800720c */ /* 0x000fe20003f26270 */
[----:B------:R-:W-:Y:S01]  /*14c80*/  FFMA.FTZ R72, R182, R57, -R44 ;  /* 0x00000039b6487223 */ /* 0x000fe2000001082c */
[----:B------:R-:W-:-:S02]  /*14c90*/  FSEL R74, R74, -INF , P4 ;  /* 0xff8000004a4a7808 */ /* 0x000fc40002000000 */
[----:B------:R-:W-:Y:S02]  /*14ca0*/  FMNMX3.FTZ R6, R6, R189, R183, !PT ;  /* 0x000000bd06067276 */ /* 0x000fe400078100b7 */
[----:B------:R-:W-:Y:S01]  /*14cb0*/  FSEL R111, R79, -INF , !P3 ;  /* 0xff8000004f6f7808 */ /* 0x000fe20005800000 */
[-CC-:B------:R-:W-:Y:S01]  /*14cc0*/  FFMA.FTZ R79, R9, R57.reuse, -R44.reuse ;  /* 0x00000039094f7223 */ /* 0x180fe2000001082c */
[-C--:B------:R-:W-:Y:S01]  /*14cd0*/  ISETP.GE.AND P3, PT, R61, R232.reuse, PT ;  /* 0x000000e83d00720c */ /* 0x080fe20003f66270 */
[----:B------:R-:W-:Y:S01]  /*14ce0*/  FFMA.FTZ R61, R180, R57, -R44 ;  /* 0x00000039b43d7223 */ /* 0x000fe2000001082c */
[----:B------:R-:W-:Y:S01]  /*14cf0*/  FSEL R70, R70, -INF , P2 ;  /* 0xff80000046467808 */ /* 0x000fe20001000000 */
[----:B------:R-:W-:Y:S01]  /*14d00*/  MUFU.EX2 R72, R72 ;  /* 0x0000004800487308 */ /* 0x000fe20000000800 */
[----:B------:R-:W-:Y:S02]  /*14d10*/  ISETP.GE.AND P4, PT, R14, R232, PT ;  /* 0x000000e80e00720c */ /* 0x000fe40003f86270 */
[----:B------:R-:W-:-:S02]  /*14d20*/  FSEL R107, R74, -INF , !P1 ;  /* 0xff8000004a6b7808 */ /* 0x000fc40004800000 */
[----:B------:R-:W-:Y:S02]  /*14d30*/  ISETP.GE.AND P2, PT, R19, R233, PT ;  /* 0x000000e91300720c */ /* 0x000fe40003f46270 */
[----:B------:R-:W-:Y:S01]  /*14d40*/  FMNMX3.FTZ R6, R6, R175, R173, !PT ;  /* 0x000000af06067276 */ /* 0x000fe200078100ad */
[----:B------:R-:W-:Y:S01]  /*14d50*/  MUFU.EX2 R61, R61 ;  /* 0x0000003d003d7308 */ /* 0x000fe20000000800 */
[----:B------:R-:W-:Y:S02]  /*14d60*/  ISETP.GE.AND P1, PT, R22, R233, PT ;  /* 0x000000e91600720c */ /* 0x000fe40003f26270 */
[----:B------:R-:W-:Y:S01]  /*14d70*/  FSEL R99, R70, -INF , !P3 ;  /* 0xff80000046637808 */ /* 0x000fe20005800000 */
[-CC-:B------:R-:W-:Y:S01]  /*14d80*/  FFMA.FTZ R70, R176, R57.reuse, -R44.reuse ;  /* 0x00000039b0467223 */ /* 0x180fe2000001082c */
[----:B------:R-:W-:Y:S02]  /*14d90*/  FSEL R103, R75, -INF , !P4 ;  /* 0xff8000004b677808 */ /* 0x000fe40006000000 */
[----:B------:R-:W-:Y:S01]  /*14da0*/  ISETP.GE.AND P3, PT, R19, R232, PT ;  /* 0x000000e81300720c */ /* 0x000fe20003f66270 */
[----:B------:R-:W-:Y:S01]  /*14db0*/  MUFU.EX2 R81, R81 ;  /* 0x0000005100517308 */ /* 0x000fe20000000800 */
[----:B------:R-:W-:Y:S01]  /*14dc0*/  FSEL R74, R66, -INF , P2 ;  /* 0xff800000424a7808 */ /* 0x000fe20001000000 */
[----:B------:R-:W-:Y:S01]  /*14dd0*/  FFMA.FTZ R66, R174, R57, -R44 ;  /* 0x00000039ae427223 */ /* 0x000fe2000001082c */
[----:B------:R-:W-:-:S02]  /*14de0*/  FMNMX3.FTZ R6, R6, R171, R169, !PT ;  /* 0x000000ab06067276 */ /* 0x000fc400078100a9 */
[----:B------:R-:W-:Y:S01]  /*14df0*/  ISETP.GE.AND P4, PT, R22, R232, PT ;  /* 0x000000e81600720c */ /* 0x000fe20003f86270 */
[----:B------:R-:W-:Y:S01]  /*14e00*/  IMAD.MOV.U32 R22, RZ, RZ, R65 ;  /* 0x000000ffff167224 */ /* 0x000fe200078e0041 */
[----:B------:R-:W-:Y:S01]  /*14e10*/  FSEL R71, R71, -INF , P1 ;  /* 0xff80000047477808 */ /* 0x000fe20000800000 */
[----:B------:R-:W-:Y:S01]  /*14e20*/  FFMA.FTZ R65, R178, R57, -R44 ;  /* 0x00000039b2417223 */ /* 0x000fe2000001082c */
[----:B------:R-:W-:Y:S01]  /*14e30*/  ISETP.GE.AND P1, PT, R18, R233, PT ;  /* 0x000000e91200720c */ /* 0x000fe20003f26270 */
[----:B------:R-:W-:Y:S01]  /*14e40*/  MUFU.EX2 R70, R70 ;  /* 0x0000004600467308 */ /* 0x000fe20000000800 */
[----:B------:R-:W-:Y:S02]  /*14e50*/  FSEL R74, R74, -INF , !P3 ;  /* 0xff8000004a4a7808 */ /* 0x000fe40005800000 */
[----:B------:R-:W-:Y:S02]  /*14e60*/  FMNMX3.FTZ R6, R6, R165, R163, !PT ;  /* 0x000000a506067276 */ /* 0x000fe400078100a3 */
[----:B------:R-:W-:-:S02]  /*14e70*/  FSEL R101, R71, -INF , !P4 ;  /* 0xff80000047657808 */ /* 0x000fc40006000000 */
[C---:B------:R-:W-:Y:S01]  /*14e80*/  ISETP.GE.AND P2, PT, R69.reuse, R233, PT ;  /* 0x000000e94500720c */ /* 0x040fe20003f46270 */
[----:B------:R-:W-:Y:S01]  /*14e90*/  MUFU.EX2 R65, R65 ;  /* 0x0000004100417308 */ /* 0x000fe20000000800 */
[-C--:B------:R-:W-:Y:S02]  /*14ea0*/  ISETP.GE.AND P3, PT, R69, R232.reuse, PT ;  /* 0x000000e84500720c */ /* 0x080fe40003f66270 */
[----:B------:R-:W-:Y:S02]  /*14eb0*/  ISETP.GE.AND P4, PT, R18, R232, PT ;  /* 0x000000e81200720c */ /* 0x000fe40003f86270 */
[----:B------:R-:W-:Y:S01]  /*14ec0*/  FSEL R69, R67, -INF , P1 ;  /* 0xff80000043457808 */ /* 0x000fe20000800000 */
[----:B------:R-:W-:Y:S01]  /*14ed0*/  FFMA.FTZ R67, R172, R57, -R44 ;  /* 0x00000039ac437223 */ /* 0x000fe2000001082c */
[----:B------:R-:W-:Y:S01]  /*14ee0*/  FMNMX3.FTZ R6, R6, R161, R159, !PT ;  /* 0x000000a106067276 */ /* 0x000fe2000781009f */
[----:B------:R-:W-:Y:S01]  /*14ef0*/  MUFU.EX2 R66, R66 ;  /* 0x0000004200427308 */ /* 0x000fe20000000800 */
[----:B------:R-:W-:-:S02]  /*14f00*/  FSEL R69, R69, -INF , !P4 ;  /* 0xff80000045457808 */ /* 0x000fc40006000000 */
[C---:B------:R-:W-:Y:S02]  /*14f10*/  ISETP.GE.AND P1, PT, R76.reuse, R233, PT ;  /* 0x000000e94c00720c */ /* 0x040fe40003f26270 */
[----:B------:R-:W-:Y:S02]  /*14f20*/  ISETP.GE.AND P4, PT, R76, R232, PT ;  /* 0x000000e84c00720c */ /* 0x000fe40003f86270 */
[----:B------:R-:W-:Y:S01]  /*14f30*/  FSEL R76, R62, -INF , P2 ;  /* 0xff8000003e4c7808 */ /* 0x000fe20001000000 */
[----:B------:R-:W-:Y:S01]  /*14f40*/  FFMA.FTZ R62, R170, R57, -R44 ;  /* 0x00000039aa3e7223 */ /* 0x000fe2000001082c */
[----:B------:R-:W-:Y:S01]  /*14f50*/  FMNMX3.FTZ R6, R6, R157, R151, !PT ;  /* 0x0000009d06067276 */ /* 0x000fe20007810097 */
[----:B------:R-:W-:Y:S01]  /*14f60*/  MUFU.EX2 R67, R67 ;  /* 0x0000004300437308 */ /* 0x000fe20000000800 */
[----:B------:R-:W-:Y:S02]  /*14f70*/  ISETP.GE.AND P2, PT, R22, R233, PT ;  /* 0x000000e91600720c */ /* 0x000fe40003f46270 */
[----:B------:R-:W-:-:S02]  /*14f80*/  FSEL R76, R76, -INF , !P3 ;  /* 0xff8000004c4c7808 */ /* 0x000fc40005800000 */
[----:B------:R-:W-:Y:S02]  /*14f90*/  FMNMX3.FTZ R6, R6, R127, R129, !PT ;  /* 0x0000007f06067276 */ /* 0x000fe40007810081 */
[----:B------:R-:W-:Y:S01]  /*14fa0*/  ISETP.GE.AND P3, PT, R22, R232, PT ;  /* 0x000000e81600720c */ /* 0x000fe20003f66270 */
[----:B------:R-:W-:Y:S01]  /*14fb0*/  MUFU.EX2 R62, R62 ;  /* 0x0000003e003e7308 */ /* 0x000fe20000000800 */
[----:B------:R-:W-:Y:S01]  /*14fc0*/  FSEL R78, R54, -INF , P2 ;  /* 0xff800000364e7808 */ /* 0x000fe20001000000 */
[-CC-:B------:R-:W-:Y:S01]  /*14fd0*/  FFMA.FTZ R54, R160, R57.reuse, -R44.reuse ;  /* 0x00000039a0367223 */ /* 0x180fe2000001082c */
[----:B------:R-:W-:Y:S01]  /*14fe0*/  FSEL R71, R63, -INF , P1 ;  /* 0xff8000003f477808 */ /* 0x000fe20000800000 */
[----:B------:R-:W-:Y:S01]  /*14ff0*/  FFMA.FTZ R63, R162, R57, -R44 ;  /* 0x00000039a23f7223 */ /* 0x000fe2000001082c */
[----:B------:R-:W-:Y:S02]  /*15000*/  ISETP.GE.AND P1, PT, R250, R233, PT ;  /* 0x000000e9fa00720c */ /* 0x000fe40003f26270 */
[----:B------:R-:W-:Y:S01]  /*15010*/  FMNMX3.FTZ R6, R6, R123, R119, !PT ;  /* 0x0000007b06067276 */ /* 0x000fe20007810077 */
[----:B------:R-:W-:Y:S01]  /*15020*/  MUFU.EX2 R54, R54 ;  /* 0x0000003600367308 */ /* 0x000fe20000000800 */
[----:B------:R-:W-:-:S02]  /*15030*/  FSEL R78, R78, -INF , !P3 ;  /* 0xff8000004e4e7808 */ /* 0x000fc40005800000 */
[----:B------:R-:W-:Y:S02]  /*15040*/  FSEL R71, R71, -INF , !P4 ;  /* 0xff80000047477808 */ /* 0x000fe40006000000 */
[C---:B------:R-:W-:Y:S02]  /*15050*/  ISETP.GE.AND P2, PT, R73.reuse, R233, PT ;  /* 0x000000e94900720c */ /* 0x040fe40003f46270 */
[-C--:B------:R-:W-:Y:S01]  /*15060*/  ISETP.GE.AND P3, PT, R73, R232.reuse, PT ;  /* 0x000000e84900720c */ /* 0x080fe20003f66270 */
[----:B------:R-:W-:Y:S01]  /*15070*/  MUFU.EX2 R63, R63 ;  /* 0x0000003f003f7308 */ /* 0x000fe20000000800 */
[----:B------:R-:W-:Y:S02]  /*15080*/  ISETP.GE.AND P4, PT, R250, R232, PT ;  /* 0x000000e8fa00720c */ /* 0x000fe40003f86270 */
[----:B------:R-:W-:Y:S01]  /*15090*/  FSEL R73, R55, -INF , P1 ;  /* 0xff80000037497808 */ /* 0x000fe20000800000 */
[----:B------:R-:W-:Y:S01]  /*150a0*/  FFMA.FTZ R55, R158, R57, -R44 ;  /* 0x000000399e377223 */ /* 0x000fe2000001082c */
[----:B------:R-:W-:-:S02]  /*150b0*/  FMNMX3.FTZ R6, R6, R115, R111, !PT ;  /* 0x0000007306067276 */ /* 0x000fc4000781006f */
[----:B------:R-:W-:Y:S01]  /*150c0*/  FSEL R73, R73, -INF , !P4 ;  /* 0xff80000049497808 */ /* 0x000fe20006000000 */
[----:B------:R-:W-:Y:S01]  /*150d0*/  MUFU.EX2 R79, R79 ;  /* 0x0000004f004f7308 */ /* 0x000fe20000000800 */
[C---:B------:R-:W-:Y:S02]  /*150e0*/  ISETP.GE.AND P1, PT, R80.reuse, R233, PT ;  /* 0x000000e95000720c */ /* 0x040fe40003f26270 */
[----:B------:R-:W-:Y:S02]  /*150f0*/  ISETP.GE.AND P4, PT, R80, R232, PT ;  /* 0x000000e85000720c */ /* 0x000fe40003f86270 */
[----:B------:R-:W-:Y:S02]  /*15100*/  FMNMX3.FTZ R6, R6, R107, R103, !PT ;  /* 0x0000006b06067276 */ /* 0x000fe40007810067 */
[----:B------:R-:W-:Y:S01]  /*15110*/  FSEL R80, R50, -INF , P2 ;  /* 0xff80000032507808 */ /* 0x000fe20001000000 */
[----:B------:R-:W-:Y:S01]  /*15120*/  FFMA.FTZ R50, R156, R57, -R44 ;  /* 0x000000399c327223 */ /* 0x000fe2000001082c */
[----:B------:R-:W-:Y:S01]  /*15130*/  ISETP.GE.AND P2, PT, R198, R233, PT ;  /* 0x000000e9c600720c */ /* 0x000fe20003f46270 */
[----:B------:R-:W-:Y:S01]  /*15140*/  MUFU.EX2 R55, R55 ;  /* 0x0000003700377308 */ /* 0x000fe20000000800 */
[----:B------:R-:W-:-:S02]  /*15150*/  FMNMX3.FTZ R6, R6, R99, R101, !PT ;  /* 0x0000006306067276 */ /* 0x000fc40007810065 */
[----:B------:R-:W-:Y:S02]  /*15160*/  FSEL R80, R80, -INF , !P3 ;  /* 0xff80000050507808 */ /* 0x000fe40005800000 */
[----:B------:R-:W-:Y:S02]  /*15170*/  ISETP.GE.AND P3, PT, R198, R232, PT ;  /* 0x000000e8c600720c */ /* 0x000fe40003f66270 */
[----:B------:R-:W-:Y:S01]  /*15180*/  FSEL R82, R46, -INF , P2 ;  /* 0xff8000002e527808 */ /* 0x000fe20001000000 */
[-CC-:B------:R-:W-:Y:S01]  /*15190*/  FFMA.FTZ R46, R120, R57.reuse, -R44.reuse ;  /* 0x00000039782e7223 */ /* 0x180fe2000001082c */
[----:B------:R-:W-:Y:S01]  /*151a0*/  FSEL R75, R51, -INF , P1 ;  /* 0xff800000334b7808 */ /* 0x000fe20000800000 */
[----:B------:R-:W-:Y:S01]  /*151b0*/  FFMA.FTZ R51, R124, R57, -R44 ;  /* 0x000000397c337223 */ /* 0x000fe2000001082c */
[----:B------:R-:W-:Y:S01]  /*151c0*/  ISETP.GE.AND P1, PT, R192, R233, PT ;  /* 0x000000e9c000720c */ /* 0x000fe20003f26270 */
[----:B------:R-:W-:Y:S01]  /*151d0*/  MUFU.EX2 R50, R50 ;  /* 0x0000003200327308 */ /* 0x000fe20000000800 */
[----:B------:R-:W-:-:S02]  /*151e0*/  FMNMX3.FTZ R6, R6, R74, R69, !PT ;  /* 0x0000004a06067276 */ /* 0x000fc40007810045 */
[----:B------:R-:W-:Y:S02]  /*151f0*/  FSEL R82, R82, -INF , !P3 ;  /* 0xff80000052527808 */ /* 0x000fe40005800000 */
[----:B------:R-:W-:Y:S02]  /*15200*/  FSEL R75, R75, -INF , !P4 ;  /* 0xff8000004b4b7808 */ /* 0x000fe40006000000 */
[C---:B------:R-:W-:Y:S01]  /*15210*/  ISETP.GE.AND P2, PT, R77.reuse, R233, PT ;  /* 0x000000e94d00720c */ /* 0x040fe20003f46270 */
[----:B------:R-:W-:Y:S01]  /*15220*/  MUFU.EX2 R51, R51 ;  /* 0x0000003300337308 */ /* 0x000fe20000000800 */
[-C--:B------:R-:W-:Y:S02]  /*15230*/  ISETP.GE.AND P3, PT, R77, R232.reuse, PT ;  /* 0x000000e84d00720c */ /* 0x080fe40003f66270 */
[----:B------:R-:W-:Y:S02]  /*15240*/  ISETP.GE.AND P4, PT, R192, R232, PT ;  /* 0x000000e8c000720c */ /* 0x000fe40003f86270 */
[----:B------:R-:W-:Y:S01]  /*15250*/  FSEL R77, R47, -INF , P1 ;  /* 0xff8000002f4d7808 */ /* 0x000fe20000800000 */
[-CC-:B------:R-:W-:Y:S01]  /*15260*/  FFMA.FTZ R47, R100, R57.reuse, -R44.reuse ;  /* 0x00000039642f7223 */ /* 0x180fe2000001082c */
[----:B------:R-:W-:Y:S01]  /*15270*/  FMNMX3.FTZ R7, R6, R76, R71, !PT ;  /* 0x0000004c06077276 */ /* 0x000fe20007810047 */
[----:B------:R-:W-:Y:S01]  /*15280*/  FFMA.FTZ R100, R93, R57, -R44 ;  /* 0x000000395d647223 */ /* 0x000fe2000001082c */
[----:B------:R-:W-:Y:S01]  /*15290*/  ISETP.GE.AND P1, PT, R84, R233, PT ;  /* 0x000000e95400720c */ /* 0x000fe20003f26270 */
[----:B------:R-:W-:Y:S01]  /*152a0*/  MUFU.EX2 R46, R46 ;  /* 0x0000002e002e7308 */ /* 0x000fe20000000800 */
[----:B------:R-:W-:-:S02]  /*152b0*/  FSEL R77, R77, -INF , !P4 ;  /* 0xff8000004d4d7808 */ /* 0x000fc40006000000 */
[----:B------:R-:W-:Y:S02]  /*152c0*/  FMNMX3.FTZ R7, R7, R78, R73, !PT ;  /* 0x0000004e07077276 */ /* 0x000fe40007810049 */
[----:B------:R-:W-:Y:S02]  /*152d0*/  ISETP.GE.AND P4, PT, R84, R232, PT ;  /* 0x000000e85400720c */ /* 0x000fe40003f86270 */
[----:B------:R-:W-:Y:S01]  /*152e0*/  FSEL R84, R42, -INF , P2 ;  /* 0xff8000002a547808 */ /* 0x000fe20001000000 */
[--C-:B------:R-:W-:Y:S01]  /*152f0*/  FFMA.FTZ R42, R96, R57, -R44.reuse ;  /* 0x00000039602a7223 */ /* 0x100fe2000001082c */
[----:B------:R-:W-:Y:S01]  /*15300*/  ISETP.GE.AND P2, PT, R92, R233, PT ;  /* 0x000000e95c00720c */ /* 0x000fe20003f46270 */
[-CC-:B------:R-:W-:Y:S01]  /*15310*/  FFMA.FTZ R96, R24, R57.reuse, -R44.reuse ;  /* 0x0000003918607223 */ /* 0x180fe2000001082c */
[----:B------:R-:W-:Y:S01]  /*15320*/  FSEL R6, R43, -INF , P1 ;  /* 0xff8000002b067808 */ /* 0x000fe20000800000 */
[----:B------:R-:W-:Y:S01]  /*15330*/  FFMA.FTZ R43, R97, R57, -R44 ;  /* 0x00000039612b7223 */ /* 0x000fe2000001082c */
[----:B------:R-:W-:Y:S01]  /*15340*/  ISETP.GE.AND P1, PT, R88, R233, PT ;  /* 0x000000e95800720c */ /* 0x000fe20003f26270 */
[----:B------:R-:W-:Y:S01]  /*15350*/  MUFU.EX2 R47, R47 ;  /* 0x0000002f002f7308 */ /* 0x000fe20000000800 */
[----:B------:R-:W-:-:S02]  /*15360*/  FMNMX3.FTZ R7, R7, R80, R75, !PT ;  /* 0x0000005007077276 */ /* 0x000fc4000781004b */
[----:B------:R-:W-:Y:S02]  /*15370*/  FSEL R84, R84, -INF , !P3 ;  /* 0xff80000054547808 */ /* 0x000fe40005800000 */
[----:B------:R-:W-:Y:S02]  /*15380*/  FSEL R38, R38, -INF , P2 ;  /* 0xff80000026267808 */ /* 0x000fe40001000000 */
[----:B------:R-:W-:Y:S01]  /*15390*/  FSEL R97, R6, -INF , !P4 ;  /* 0xff80000006617808 */ /* 0x000fe20006000000 */
[----:B------:R-:W-:Y:S01]  /*153a0*/  MUFU.EX2 R42, R42 ;  /* 0x0000002a002a7308 */ /* 0x000fe20000000800 */
[-C--:B------:R-:W-:Y:S01]  /*153b0*/  ISETP.GE.AND P3, PT, R92, R232.reuse, PT ;  /* 0x000000e85c00720c */ /* 0x080fe20003f66270 */
[-CC-:B------:R-:W-:Y:S01]  /*153c0*/  FFMA.FTZ R92, R16, R57.reuse, -R44.reuse ;  /* 0x00000039105c7223 */ /* 0x180fe2000001082c */
[----:B------:R-:W-:Y:S01]  /*153d0*/  ISETP.GE.AND P2, PT, R88, R232, PT ;  /* 0x000000e85800720c */ /* 0x000fe20003f46270 */
[----:B------:R-:W-:Y:S01]  /*153e0*/  FFMA.FTZ R88, R8, R57, -R44 ;  /* 0x0000003908587223 */ /* 0x000fe2000001082c */
[----:B------:R-:W-:-:S02]  /*153f0*/  FSEL R39, R39, -INF , P1 ;  /* 0xff80000027277808 */ /* 0x000fc40000800000 */
[----:B------:R-:W-:Y:S01]  /*15400*/  FMNMX3.FTZ R6, R7, R82, R77, !PT ;  /* 0x0000005207067276 */ /* 0x000fe2000781004d */
[----:B------:R-:W-:Y:S01]  /*15410*/  MUFU.EX2 R43, R43 ;  /* 0x0000002b002b7308 */ /* 0x000fe20000000800 */
[----:B------:R-:W-:Y:S02]  /*15420*/  FSEL R95, R38, -INF , !P3 ;  /* 0xff800000265f7808 */ /* 0x000fe40005800000 */
[----:B------:R-:W-:Y:S01]  /*15430*/  FSEL R93, R39, -INF , !P2 ;  /* 0xff800000275d7808 */ /* 0x000fe20005000000 */
[----:B------:R-:W-:Y:S01]  /*15440*/  FFMA.FTZ R39, R5, R57, -R44 ;  /* 0x0000003905277223 */ /* 0x000fe2000001082c */
[----:B------:R-:W-:Y:S02]  /*15450*/  FMNMX3.FTZ R6, R6, R84, R97, !PT ;  /* 0x0000005406067276 */ /* 0x000fe40007810061 */
[----:B------:R-:W-:Y:S01]  /*15460*/  LOP3.LUT R3, R3, 0x120, R56, 0xf8, !PT ;  /* 0x0000012003037812 */ /* 0x000fe200078ef838 */
[----:B------:R-:W-:Y:S01]  /*15470*/  MUFU.EX2 R100, R100 ;  /* 0x0000006400647308 */ /* 0x000fe20000000800 */
[----:B------:R-:W-:-:S02]  /*15480*/  FMNMX3.FTZ R6, R6, R95, R93, !PT ;  /* 0x0000005f06067276 */ /* 0x000fc4000781005d */
[----:B------:R-:W-:Y:S02]  /*15490*/  FSEL R5, R34, RZ, P0 ;  /* 0x000000ff22057208 */ /* 0x000fe40000000000 */
[----:B------:R-:W-:Y:S01]  /*154a0*/  LEA R3, R3, UR6, 0x1 ;  /* 0x0000000603037c11 */ /* 0x000fe2000f8e08ff */
[----:B------:R-:W3:Y:S01]  /*154b0*/  SHFL.BFLY PT, R7, R6, 0x2, 0x1f ;  /* 0x0c401f0006077f89 */ /* 0x000ee200000e0000 */
[----:B-1----:R-:W-:Y:S01]  /*154c0*/  F2FP.F16.F32.PACK_AB R12, R117, R121 ;  /* 0x00000079750c723e */ /* 0x002fe200000000ff */
[----:B------:R-:W-:Y:S01]  /*154d0*/  FADD.FTZ R124, R2, -R5 ;  /* 0x80000005027c7221 */ /* 0x000fe20000010000 */
[----:B--2---:R-:W-:Y:S01]  /*154e0*/  F2FP.F16.F32.PACK_AB R14, R116, R113 ;  /* 0x00000071740e723e */ /* 0x004fe200000000ff */
[----:B------:R-:W-:Y:S01]  /*154f0*/  VIADD R2, R3, 0x5000 ;  /* 0x0000500003027836 */ /* 0x000fe20000000000 */
[----:B------:R-:W-:Y:S01]  /*15500*/  MUFU.EX2 R96, R96 ;  /* 0x0000006000607308 */ /* 0x000fe20000000800 */
[----:B------:R-:W-:-:S07]  /*15510*/  FMUL.FTZ R124, R57, R124 ;  /* 0x0000007c397c7220 */ /* 0x000fce0000410000 */
[----:B------:R-:W1:Y:S08]  /*15520*/  MUFU.EX2 R124, R124 ;  /* 0x0000007c007c7308 */ /* 0x000e700000000800 */
[----:B------:R-:W-:Y:S01]  /*15530*/  MUFU.EX2 R92, R92 ;  /* 0x0000005c005c7308 */ /* 0x000fe20000000800 */
[----:B---3--:R-:W-:-:S05]  /*15540*/  FMNMX.FTZ R4, R6, R7, !PT ;  /* 0x0000000706047209 */ /* 0x008fca0007810000 */
[----:B------:R-:W2:Y:S01]  /*15550*/  SHFL.BFLY PT, R7, R4, 0x1, 0x1f ;  /* 0x0c201f0004077f89 */ /* 0x000ea200000e0000 */
[-C--:B-1----:R-:W-:Y:S01]  /*15560*/  FMUL.FTZ R16, R144, R124.reuse ;  /* 0x0000007c90107220 */ /* 0x082fe20000410000 */
[-C--:B------:R-:W-:Y:S01]  /*15570*/  FMUL.FTZ R17, R145, R124.reuse ;  /* 0x0000007c91117220 */ /* 0x080fe20000410000 */
[-C--:B------:R-:W-:Y:S01]  /*15580*/  FMUL.FTZ R140, R140, R124.reuse ;  /* 0x0000007c8c8c7220 */ /* 0x080fe20000410000 */
[-C--:B------:R-:W-:Y:S01]  /*15590*/  FMUL.FTZ R141, R141, R124.reuse ;  /* 0x0000007c8d8d7220 */ /* 0x080fe20000410000 */
[-C--:B------:R-:W-:Y:S01]  /*155a0*/  FMUL.FTZ R136, R136, R124.reuse ;  /* 0x0000007c88887220 */ /* 0x080fe20000410000 */
[-C--:B------:R-:W-:Y:S01]  /*155b0*/  FMUL.FTZ R137, R137, R124.reuse ;  /* 0x0000007c89897220 */ /* 0x080fe20000410000 */
[-C--:B------:R-:W-:Y:S01]  /*155c0*/  FMUL.FTZ R132, R132, R124.reuse ;  /* 0x0000007c84847220 */ /* 0x080fe20000410000 */
[-C--:B------:R-:W-:Y:S01]  /*155d0*/  FMUL.FTZ R133, R133, R124.reuse ;  /* 0x0000007c85857220 */ /* 0x080fe20000410000 */
[----:B------:R-:W-:Y:S01]  /*155e0*/  FFMA.FTZ R238, R238, R124, R121 ;  /* 0x0000007ceeee7223 */ /* 0x000fe20000010079 */
[----:B------:R-:W-:Y:S03]  /*155f0*/  MUFU.EX2 R88, R88 ;  /* 0x0000005800587308 */ /* 0x000fe60000000800 */
[----:B------:R-:W-:-:S05]  /*15600*/  FADD.FTZ R238, R117, R238 ;  /* 0x000000ee75ee7221 */ /* 0x000fca0000010000 */
[----:B------:R-:W-:Y:S01]  /*15610*/  MUFU.EX2 R39, R39 ;  /* 0x0000002700277308 */ /* 0x000fe20000000800 */
[----:B--2---:R-:W-:Y:S02]  /*15620*/  FMNMX.FTZ R38, R4, R7, !PT ;  /* 0x0000000704267209 */ /* 0x004fe40007810000 */
[----:B------:R-:W1:Y:S05]  /*15630*/  LDSM.16.MT88.4 R4, [R3+0x5000] ;  /* 0x005000000304783b */ /* 0x000e6a0000004200 */
[----:B------:R-:W-:Y:S01]  /*15640*/  MUFU.EX2 R102, R102 ;  /* 0x0000006600667308 */ /* 0x000fe20000000800 */
[----:B------:R-:W-:Y:S01]  /*15650*/  FSETP.NEU.FTZ.AND P1, PT, R38, -INF , PT ;  /* 0xff8000002600780b */ /* 0x000fe20003f3d000 */
[----:B------:R-:W-:-:S03]  /*15660*/  FMUL.FTZ R86, R57, R38 ;  /* 0x0000002639567220 */ /* 0x000fc60000410000 */
[----:B------:R-:W-:Y:S02]  /*15670*/  FSEL R9, R38, RZ, P1 ;  /* 0x000000ff26097208 */ /* 0x000fe40000800000 */
[----:B------:R-:W-:Y:S01]  /*15680*/  FSEL R86, R86, RZ, P1 ;  /* 0x000000ff56567208 */ /* 0x000fe20000800000 */
[----:B------:R-:W-:Y:S02]  /*15690*/  MUFU.EX2 R181, R181 ;  /* 0x000000b500b57308 */ /* 0x000fe40000000800 */
[----:B------:R-:W-:Y:S02]  /*156a0*/  FADD.FTZ R0, R0, -R9 ;  /* 0x8000000900007221 */ /* 0x000fe40000010000 */
[-CC-:B------:R-:W-:Y:S01]  /*156b0*/  FFMA.FTZ R118, R168, R57.reuse, -R86.reuse ;  /* 0x00000039a8767223 */ /* 0x180fe20000010856 */
[----:B------:R-:W-:Y:S01]  /*156c0*/  FFMA.FTZ R114, R166, R57, -R86 ;  /* 0x00000039a6727223 */ /* 0x000fe20000010856 */
[----:B------:R-:W-:Y:S01]  /*156d0*/  FMUL.FTZ R120, R57, R0 ;  /* 0x0000000039787220 */ /* 0x000fe20000410000 */
[----:B------:R-:W-:-:S02]  /*156e0*/  VIADD R0, R3, 0x5020 ;  /* 0x0000502003007836 */ /* 0x000fc40000000000 */
[-CC-:B------:R-:W-:Y:S01]  /*156f0*/  FFMA.FTZ R110, R164, R57.reuse, -R86.reuse ;  /* 0x00000039a46e7223 */ /* 0x180fe20000010856 */
[----:B------:R-:W-:Y:S02]  /*15700*/  @P6 VIADD R0, R2, 0xffffffe0 ;  /* 0xffffffe002006836 */ /* 0x000fe40000000000 */
[-CC-:B------:R-:W-:Y:S01]  /*15710*/  FFMA.FTZ R155, R30, R57.reuse, -R86.reuse ;  /* 0x000000391e9b7223 */ /* 0x180fe20000010856 */
[----:B------:R-:W-:Y:S01]  /*15720*/  MUFU.EX2 R118, R118 ;  /* 0x0000007600767308 */ /* 0x000fe20000000800 */
[-CC-:B------:R-:W-:Y:S01]  /*15730*/  FFMA.FTZ R106, R21, R57.reuse, -R86.reuse ;  /* 0x00000039156a7223 */ /* 0x180fe20000010856 */
[-CC-:B------:R-:W-:Y:S01]  /*15740*/  FFMA.FTZ R131, R26, R57.reuse, -R86.reuse ;  /* 0x000000391a837223 */ /* 0x180fe20000010856 */
[----:B------:R-:W2:Y:S01]  /*15750*/  LDSM.16.MT88.4 R8, [R0] ;  /* 0x000000000008783b */ /* 0x000ea20000004200 */
[-C--:B------:R-:W-:Y:S01]  /*15760*/  FFMA.FTZ R28, R27, R57.reuse, -R86 ;  /* 0x000000391b1c7223 */ /* 0x080fe20000010856 */
[-C--:B------:R-:W-:Y:S01]  /*15770*/  FFMA.FTZ R2, R25, R57.reuse, -R44 ;  /* 0x0000003919027223 */ /* 0x080fe2000001082c */
[--C-:B------:R-:W-:Y:S01]  /*15780*/  FFMA.FTZ R56, R31, R57, -R86.reuse ;  /* 0x000000391f387223 */ /* 0x100fe20000010856 */
[----:B------:R-:W3:Y:S01]  /*15790*/  LDSM.16.MT88.4 R20, [R3+0x5400] ;  /* 0x005400000314783b */ /* 0x000ee20000004200 */
[----:B------:R-:W4:Y:S01]  /*157a0*/  MUFU.EX2 R114, R114 ;  /* 0x0000007200727308 */ /* 0x000f220000000800 */
[----:B------:R-:W-:Y:S01]  /*157b0*/  F2FP.F16.F32.PACK_AB R30, R108, R105 ;  /* 0x000000696c1e723e */ /* 0x000fe200000000ff */
[-CC-:B------:R-:W-:Y:S01]  /*157c0*/  FFMA.FTZ R122, R152, R57.reuse, -R86.reuse ;  /* 0x00000039987a7223 */ /* 0x180fe20000010856 */
[----:B------:R-:W5:Y:S01]  /*157d0*/  LDSM.16.MT88.4 R24, [R0+0x400] ;  /* 0x000400000018783b */ /* 0x000f620000004200 */
[-CC-:B------:R-:W-:Y:S01]  /*157e0*/  FFMA.FTZ R126, R128, R57.reuse, -R86.reuse ;  /* 0x00000039807e7223 */ /* 0x180fe20000010856 */
[-CC-:B------:R-:W-:Y:S01]  /*157f0*/  FFMA.FTZ R130, R247, R57.reuse, -R86.reuse ;  /* 0x00000039f7827223 */ /* 0x180fe20000010856 */
[-CC-:B------:R-:W-:Y:S01]  /*15800*/  FFMA.FTZ R145, R243, R57.reuse, -R86.reuse ;  /* 0x00000039f3917223 */ /* 0x180fe20000010856 */
[-C--:B------:R-:W-:Y:S01]  /*15810*/  FFMA.FTZ R187, R187, R57.reuse, -R86 ;  /* 0x00000039bbbb7223 */ /* 0x080fe20000010856 */
[----:B------:R-:W-:Y:S01]  /*15820*/  MUFU.EX2 R110, R110 ;  /* 0x0000006e006e7308 */ /* 0x000fe20000000800 */
[-C--:B------:R-:W-:Y:S01]  /*15830*/  FFMA.FTZ R128, R191, R57.reuse, -R44 ;  /* 0x00000039bf807223 */ /* 0x080fe2000001082c */
[-CC-:B------:R-:W-:Y:S01]  /*15840*/  FFMA.FTZ R193, R193, R57.reuse, -R86.reuse ;  /* 0x00000039c1c17223 */ /* 0x180fe20000010856 */
[-CC-:B------:R-:W-:Y:S01]  /*15850*/  FFMA.FTZ R144, R205, R57.reuse, -R86.reuse ;  /* 0x00000039cd907223 */ /* 0x180fe20000010856 */
[-CC-:B------:R-:W-:Y:S01]  /*15860*/  FFMA.FTZ R191, R203, R57.reuse, -R86.reuse ;  /* 0x00000039cbbf7223 */ /* 0x180fe20000010856 */
[-CC-:B------:R-:W-:Y:S01]  /*15870*/  FFMA.FTZ R199, R199, R57.reuse, -R86.reuse ;  /* 0x00000039c7c77223 */ /* 0x180fe20000010856 */
[-CC-:B------:R-:W-:Y:S01]  /*15880*/  FFMA.FTZ R154, R197, R57.reuse, -R86.reuse ;  /* 0x00000039c59a7223 */ /* 0x180fe20000010856 */
[-C--:B------:R-:W-:Y:S01]  /*15890*/  FFMA.FTZ R195, R195, R57.reuse, -R86 ;  /* 0x00000039c3c37223 */ /* 0x080fe20000010856 */
[----:B------:R-:W1:Y:S01]  /*158a0*/  MUFU.EX2 R155, R155 ;  /* 0x0000009b009b7308 */ /* 0x000e620000000800 */
[----:B----4-:R-:W-:Y:S01]  /*158b0*/  F2FP.F16.F32.PACK_AB R13, R114, R118 ;  /* 0x00000076720d723e */ /* 0x010fe200000000ff */
[-C--:B------:R-:W-:Y:S01]  /*158c0*/  FFMA.FTZ R152, R167, R57.reuse, -R44 ;  /* 0x00000039a7987223 */ /* 0x080fe2000001082c */
[-CC-:B------:R-:W-:Y:S01]  /*158d0*/  FFMA.FTZ R167, R189, R57.reuse, -R86.reuse ;  /* 0x00000039bda77223 */ /* 0x180fe20000010856 */
        /* <DEDUP_REMOVED lines=13> */
[----:B-1----:R-:W-:Y:S01]  /*159b0*/  F2FP.F16.F32.PACK_AB R15, R155, R110 ;  /* 0x0000006e9b0f723e */ /* 0x002fe200000000ff */
[-CC-:B------:R-:W-:Y:S01]  /*159c0*/  FFMA.FTZ R127, R127, R57.reuse, -R86.reuse ;  /* 0x000000397f7f7223 */ /* 0x180fe20000010856 */
[-CC-:B------:R-:W-:Y:S01]  /*159d0*/  FFMA.FTZ R129, R129, R57.reuse, -R86.reuse ;  /* 0x0000003981817223 */ /* 0x180fe20000010856 */
[-CC-:B------:R-:W-:Y:S01]  /*159e0*/  FFMA.FTZ R123, R123, R57.reuse, -R86.reuse ;  /* 0x000000397b7b7223 */ /* 0x180fe20000010856 */
[-CC-:B------:R-:W-:Y:S01]  /*159f0*/  FFMA.FTZ R103, R103, R57.reuse, -R86.reuse ;  /* 0x0000003967677223 */ /* 0x180fe20000010856 */
[-CC-:B------:R-:W-:Y:S01]  /*15a00*/  FFMA.FTZ R71, R71, R57.reuse, -R86.reuse ;  /* 0x0000003947477223 */ /* 0x180fe20000010856 */
[-CC-:B------:R-:W-:Y:S01]  /*15a10*/  FFMA.FTZ R73, R73, R57.reuse, -R86.reuse ;  /* 0x0000003949497223 */ /* 0x180fe20000010856 */
[----:B------:R-:W1:Y:S01]  /*15a20*/  MUFU.EX2 R56, R56 ;  /* 0x0000003800387308 */ /* 0x000e620000000800 */
[-C--:B----4-:R-:W-:Y:S01]  /*15a30*/  FMUL.FTZ R18, R146, R120.reuse ;  /* 0x0000007892127220 */ /* 0x090fe20000410000 */
[-C--:B------:R-:W-:Y:S01]  /*15a40*/  FMUL.FTZ R19, R147, R120.reuse ;  /* 0x0000007893137220 */ /* 0x080fe20000410000 */
[-C--:B------:R-:W-:Y:S01]  /*15a50*/  FMUL.FTZ R142, R142, R120.reuse ;  /* 0x000000788e8e7220 */ /* 0x080fe20000410000 */
[-C--:B------:R-:W-:Y:S01]  /*15a60*/  FMUL.FTZ R143, R143, R120.reuse ;  /* 0x000000788f8f7220 */ /* 0x080fe20000410000 */
[-C--:B------:R-:W-:Y:S01]  /*15a70*/  FMUL.FTZ R138, R138, R120.reuse ;  /* 0x000000788a8a7220 */ /* 0x080fe20000410000 */
[-C--:B------:R-:W-:Y:S01]  /*15a80*/  FMUL.FTZ R139, R139, R120.reuse ;  /* 0x000000788b8b7220 */ /* 0x080fe20000410000 */
[-C--:B------:R-:W-:Y:S01]  /*15a90*/  FMUL.FTZ R134, R134, R120.reuse ;  /* 0x0000007886867220 */ /* 0x080fe20000410000 */
[----:B------:R-:W-:Y:S01]  /*15aa0*/  MUFU.EX2 R106, R106 ;  /* 0x0000006a006a7308 */ /* 0x000fe20000000800 */
[C---:B------:R-:W-:Y:S05]  /*15ab0*/  HMMA.16816.F32 R16, R12.reuse, R4, R16 ;  /* 0x000000040c10723c */ /* 0x040fea0000001810 */
[-C--:B------:R-:W-:Y:S01]  /*15ac0*/  FMUL.FTZ R135, R135, R120.reuse ;  /* 0x0000007887877220 */ /* 0x080fe20000410000 */
[-CC-:B------:R-:W-:Y:S01]  /*15ad0*/  FFMA.FTZ R147, R249, R57.reuse, -R86.reuse ;  /* 0x00000039f9937223 */ /* 0x180fe20000010856 */
[-C--:B------:R-:W-:Y:S01]  /*15ae0*/  FFMA.FTZ R146, R201, R57.reuse, -R86 ;  /* 0x00000039c9927223 */ /* 0x080fe20000010856 */
[----:B------:R-:W-:Y:S01]  /*15af0*/  FFMA.FTZ R235, R235, R120, R118 ;  /* 0x00000078ebeb7223 */ /* 0x000fe20000010076 */
[-CC-:B------:R-:W-:Y:S01]  /*15b00*/  FFMA.FTZ R80, R80, R57.reuse, -R86.reuse ;  /* 0x0000003950507223 */ /* 0x180fe20000010856 */
[-CC-:B------:R-:W-:Y:S01]  /*15b10*/  FFMA.FTZ R75, R75, R57.reuse, -R86.reuse ;  /* 0x000000394b4b7223 */ /* 0x180fe20000010856 */
[----:B------:R-:W-:Y:S01]  /*15b20*/  MUFU.EX2 R122, R122 ;  /* 0x0000007a007a7308 */ /* 0x000fe20000000800 */
[C---:B------:R-:W-:Y:S03]  /*15b30*/  HMMA.16816.F32 R4, R12.reuse, R6, R140 ;  /* 0x000000060c04723c */ /* 0x040fe6000000188c */
[--C-:B------:R-:W-:Y:S01]  /*15b40*/  FFMA.FTZ R143, R29, R57, -R86.reuse ;  /* 0x000000391d8f7223 */ /* 0x100fe20000010856 */
[----:B-1----:R-:W-:Y:S01]  /*15b50*/  F2FP.F16.F32.PACK_AB R29, R56, R131 ;  /* 0x00000083381d723e */ /* 0x002fe200000000ff */
[-CC-:B------:R-:W-:Y:S01]  /*15b60*/  FFMA.FTZ R140, R237, R57.reuse, -R86.reuse ;  /* 0x00000039ed8c7223 */ /* 0x180fe20000010856 */
[-CC-:B------:R-:W-:Y:S01]  /*15b70*/  FFMA.FTZ R142, R207, R57.reuse, -R86.reuse ;  /* 0x00000039cf8e7223 */ /* 0x180fe20000010856 */
[----:B------:R-:W-:Y:S01]  /*15b80*/  FADD.FTZ R117, R114, R235 ;  /* 0x000000eb72757221 */ /* 0x000fe20000010000 */
[-CC-:B------:R-:W-:Y:S01]  /*15b90*/  FFMA.FTZ R77, R77, R57.reuse, -R86.reuse ;  /* 0x000000394d4d7223 */ /* 0x180fe20000010856 */
[----:B------:R1:W4:Y:S01]  /*15ba0*/  MUFU.EX2 R141, R28 ;  /* 0x0000001c008d7308 */ /* 0x0003220000000800 */
[----:B--2---:R-:W-:Y:S03]  /*15bb0*/  HMMA.16816.F32 R136, R12, R8, R136 ;  /* 0x000000080c88723c */ /* 0x004fe60000001888 */
[----:B------:R-:W-:-:S04]  /*15bc0*/  FFMA.FTZ R235, R93, R57, -R86 ;  /* 0x000000395deb7223 */ /* 0x000fc80000010856 */
[----:B------:R-:W2:Y:S01]  /*15bd0*/  MUFU.EX2 R143, R143 ;  /* 0x0000008f008f7308 */ /* 0x000ea20000000800 */
[----:B------:R-:W-:Y:S01]  /*15be0*/  HMMA.16816.F32 R12, R12, R10, R132 ;  /* 0x0000000a0c0c723c */ /* 0x000fe20000001884 */
[----:B------:R-:W2:Y:S02]  /*15bf0*/  LDSM.16.MT88.4 R8, [R3+0x5800] ;  /* 0x005800000308783b */ /* 0x000ea40000004200 */
[-CC-:B------:R-:W-:Y:S01]  /*15c00*/  FFMA.FTZ R135, R251, R57.reuse, -R86.reuse ;  /* 0x00000039fb877223 */ /* 0x180fe20000010856 */
[-C--:B------:R-:W-:Y:S01]  /*15c10*/  FFMA.FTZ R132, R245, R57.reuse, -R86 ;  /* 0x00000039f5847223 */ /* 0x080fe20000010856 */
[-C--:B------:R-:W-:Y:S01]  /*15c20*/  FFMA.FTZ R133, R185, R57.reuse, -R44 ;  /* 0x00000039b9857223 */ /* 0x080fe2000001082c */
[-CC-:B------:R-:W-:Y:S01]  /*15c30*/  FFMA.FTZ R134, R239, R57.reuse, -R86.reuse ;  /* 0x00000039ef867223 */ /* 0x180fe20000010856 */
[----:B------:R-:W-:Y:S01]  /*15c40*/  FFMA.FTZ R185, R211, R57, -R86 ;  /* 0x00000039d3b97223 */ /* 0x000fe20000010856 */
[----:B------:R-:W-:Y:S01]  /*15c50*/  MUFU.EX2 R126, R126 ;  /* 0x0000007e007e7308 */ /* 0x000fe20000000800 */
[----:B-1----:R-:W-:-:S02]  /*15c60*/  F2FP.F16.F32.PACK_AB R28, R109, R112 ;  /* 0x000000706d1c723e */ /* 0x002fc400000000ff */
[----:B----4-:R-:W-:-:S05]  /*15c70*/  F2FP.F16.F32.PACK_AB R31, R141, R106 ;  /* 0x0000006a8d1f723e */ /* 0x010fca00000000ff */
[----:B------:R-:W1:Y:S02]  /*15c80*/  MUFU.EX2 R135, R135 ;  /* 0x0000008700877308 */ /* 0x000e640000000800 */
[C---:B---3--:R-:W-:Y:S06]  /*15c90*/  HMMA.16816.F32 R16, R28.reuse, R20, R16 ;  /* 0x000000141c10723c */ /* 0x048fec0000001810 */
[----:B------:R-:W-:Y:S02]  /*15ca0*/  MUFU.EX2 R147, R147 ;  /* 0x0000009300937308 */ /* 0x000fe40000000800 */
[C---:B------:R-:W-:Y:S01]  /*15cb0*/  HMMA.16816.F32 R4, R28.reuse, R22, R4 ;  /* 0x000000161c04723c */ /* 0x040fe20000001804 */
[----:B------:R-:W3:Y:S05]  /*15cc0*/  LDSM.16.MT88.4 R20, [R0+0x800] ;  /* 0x000800000014783b */ /* 0x000eea0000004200 */
[----:B------:R-:W4:Y:S02]  /*15cd0*/  MUFU.EX2 R130, R130 ;  /* 0x0000008200827308 */ /* 0x000f240000000800 */
[C---:B-----5:R-:W-:Y:S06]  /*15ce0*/  HMMA.16816.F32 R136, R28.reuse, R24, R136 ;  /* 0x000000181c88723c */ /* 0x060fec0000001888 */
[----:B------:R-:W-:Y:S02]  /*15cf0*/  MUFU.EX2 R132, R132 ;  /* 0x0000008400847308 */ /* 0x000fe40000000800 */
[----:B------:R-:W-:Y:S01]  /*15d00*/  HMMA.16816.F32 R24, R28, R26, R12 ;  /* 0x0000001a1c18723c */ /* 0x000fe2000000180c */
[----:B------:R-:W5:Y:S02]  /*15d10*/  LDSM.16.MT88.4 R12, [R3+0x5c00] ;  /* 0x005c0000030c783b */ /* 0x000f640000004200 */
[----:B------:R-:W-:-:S02]  /*15d20*/  F2FP.F16.F32.PACK_AB R28, R35, R104 ;  /* 0x00000068231c723e */ /* 0x000fc400000000ff */
[----:B--2---:R-:W-:Y:S02]  /*15d30*/  F2FP.F16.F32.PACK_AB R29, R122, R143 ;  /* 0x0000008f7a1d723e */ /* 0x004fe400000000ff */
[----:B------:R-:W-:Y:S01]  /*15d40*/  F2FP.F16.F32.PACK_AB R30, R48, R41 ;  /* 0x00000029301e723e */ /* 0x000fe200000000ff */
[----:B------:R-:W2:Y:S01]  /*15d50*/  MUFU.EX2 R145, R145 ;  /* 0x0000009100917308 */ /* 0x000ea20000000800 */
[----:B-1----:R-:W-:-:S07]  /*15d60*/  F2FP.F16.F32.PACK_AB R31, R135, R126 ;  /* 0x0000007e871f723e */ /* 0x002fce00000000ff */
[C---:B------:R-:W-:Y:S01]  /*15d70*/  HMMA.16816.F32 R16, R28.reuse, R8, R16 ;  /* 0x000000081c10723c */ /* 0x040fe20000001810 */
[----:B------:R-:W-:Y:S07]  /*15d80*/  MUFU.EX2 R187, R187 ;  /* 0x000000bb00bb7308 */ /* 0x000fee0000000800 */
[C---:B------:R-:W-:Y:S01]  /*15d90*/  HMMA.16816.F32 R4, R28.reuse, R10, R4 ;  /* 0x0000000a1c04723c */ /* 0x040fe20000001804 */
[----:B------:R-:W1:Y:S01]  /*15da0*/  LDSM.16.MT88.4 R8, [R0+0xc00] ;  /* 0x000c00000008783b */ /* 0x000e620000004200 */
[----:B------:R-:W1:Y:S06]  /*15db0*/  MUFU.EX2 R134, R134 ;  /* 0x0000008600867308 */ /* 0x000e6c0000000800 */
[C---:B---3--:R-:W-:Y:S02]  /*15dc0*/  HMMA.16816.F32 R136, R28.reuse, R20, R136 ;  /* 0x000000141c88723c */ /* 0x048fe40000001888 */
[----:B------:R-:W-:Y:S06]  /*15dd0*/  MUFU.EX2 R140, R140 ;  /* 0x0000008c008c7308 */ /* 0x000fec0000000800 */
[----:B------:R-:W-:Y:S03]  /*15de0*/  HMMA.16816.F32 R24, R28, R22, R24 ;  /* 0x000000161c18723c */ /* 0x000fe60000001818 */
[----:B------:R-:W-:Y:S01]  /*15df0*/  F2FP.F16.F32.PACK_AB R28, R52, R45 ;  /* 0x0000002d341c723e */ /* 0x000fe200000000ff */
[----:B------:R-:W3:Y:S01]  /*15e00*/  LDSM.16.MT88.4 R20, [R3+0x6000] ;  /* 0x006000000314783b */ /* 0x000ee20000004200 */
[----:B----4-:R-:W-:Y:S01]  /*15e10*/  F2FP.F16.F32.PACK_AB R29, R130, R147 ;  /* 0x00000093821d723e */ /* 0x010fe200000000ff */
[----:B------:R-:W4:Y:S01]  /*15e20*/  MUFU.EX2 R185, R185 ;  /* 0x000000b900b97308 */ /* 0x000f220000000800 */
[----:B------:R-:W-:-:S02]  /*15e30*/  F2FP.F16.F32.PACK_AB R30, R60, R49 ;  /* 0x000000313c1e723e */ /* 0x000fc400000000ff */
[----:B--2---:R-:W-:-:S05]  /*15e40*/  F2FP.F16.F32.PACK_AB R31, R145, R132 ;  /* 0x00000084911f723e */ /* 0x004fca00000000ff */
[----:B------:R-:W-:Y:S02]  /*15e50*/  MUFU.EX2 R193, R193 ;  /* 0x000000c100c17308 */ /* 0x000fe40000000800 */
[C---:B-----5:R-:W-:Y:S06]  /*15e60*/  HMMA.16816.F32 R16, R28.reuse, R12, R16 ;  /* 0x0000000c1c10723c */ /* 0x060fec0000001810 */
[----:B------:R-:W2:Y:S02]  /*15e70*/  MUFU.EX2 R142, R142 ;  /* 0x0000008e008e7308 */ /* 0x000ea40000000800 */
[C---:B------:R-:W-:Y:S01]  /*15e80*/  HMMA.16816.F32 R4, R28.reuse, R14, R4 ;  /* 0x0000000e1c04723c */ /* 0x040fe20000001804 */
[----:B------:R-:W5:Y:S05]  /*15e90*/  LDSM.16.MT88.4 R12, [R0+0x1000] ;  /* 0x00100000000c783b */ /* 0x000f6a0000004200 */
[----:B------:R-:W-:Y:S02]  /*15ea0*/  MUFU.EX2 R144, R144 ;  /* 0x0000009000907308 */ /* 0x000fe40000000800 */
[C---:B-1----:R-:W-:Y:S06]  /*15eb0*/  HMMA.16816.F32 R136, R28.reuse, R8, R136 ;  /* 0x000000081c88723c */ /* 0x042fec0000001888 */
[----:B------:R-:W1:Y:S02]  /*15ec0*/  MUFU.EX2 R191, R191 ;  /* 0x000000bf00bf7308 */ /* 0x000e640000000800 */
[----:B------:R-:W-:Y:S01]  /*15ed0*/  HMMA.16816.F32 R24, R28, R10, R24 ;  /* 0x0000000a1c18723c */ /* 0x000fe20000001818 */
[----:B------:R-:W1:Y:S02]  /*15ee0*/  LDSM.16.MT88.4 R8, [R3+0x6400] ;  /* 0x006400000308783b */ /* 0x000e640000004200 */
[----:B------:R-:W-:-:S02]  /*15ef0*/  F2FP.F16.F32.PACK_AB R28, R64, R53 ;  /* 0x00000035401c723e */ /* 0x000fc400000000ff */
[----:B------:R-:W-:Y:S02]  /*15f00*/  F2FP.F16.F32.PACK_AB R29, R134, R187 ;  /* 0x000000bb861d723e */ /* 0x000fe400000000ff */
[----:B------:R-:W-:Y:S01]  /*15f10*/  F2FP.F16.F32.PACK_AB R30, R68, R59 ;  /* 0x0000003b441e723e */ /* 0x000fe200000000ff */
[----:B------:R-:W-:Y:S01]  /*15f20*/  MUFU.EX2 R146, R146 ;  /* 0x0000009200927308 */ /* 0x000fe20000000800 */
[----:B----4-:R-:W-:-:S07]  /*15f30*/  F2FP.F16.F32.PACK_AB R31, R185, R140 ;  /* 0x0000008cb91f723e */ /* 0x010fce00000000ff */
[C---:B---3--:R-:W-:Y:S01]  /*15f40*/  HMMA.16816.F32 R16, R28.reuse, R20, R16 ;  /* 0x000000141c10723c */ /* 0x048fe20000001810 */
[----:B------:R-:W3:Y:S07]  /*15f50*/  MUFU.EX2 R199, R199 ;  /* 0x000000c700c77308 */ /* 0x000eee0000000800 */
[C---:B------:R-:W-:Y:S01]  /*15f60*/  HMMA.16816.F32 R4, R28.reuse, R22, R4 ;  /* 0x000000161c04723c */ /* 0x040fe20000001804 */
[----:B------:R-:W4:Y:S01]  /*15f70*/  LDSM.16.MT88.4 R20, [R0+0x1400] ;  /* 0x001400000014783b */ /* 0x000f220000004200 */
[----:B------:R-:W-:Y:S06]  /*15f80*/  MUFU.EX2 R154, R154 ;  /* 0x0000009a009a7308 */ /* 0x000fec0000000800 */
[C---:B-----5:R-:W-:Y:S02]  /*15f90*/  HMMA.16816.F32 R136, R28.reuse, R12, R136 ;  /* 0x0000000c1c88723c */ /* 0x060fe40000001888 */
[----:B------:R-:W5:Y:S06]  /*15fa0*/  MUFU.EX2 R195, R195 ;  /* 0x000000c300c37308 */ /* 0x000f6c0000000800 */
[----:B------:R-:W-:Y:S01]  /*15fb0*/  HMMA.16816.F32 R24, R28, R14, R24 ;  /* 0x0000000e1c18723c */ /* 0x000fe20000001818 */
[----:B------:R-:W5:Y:S02]  /*15fc0*/  LDSM.16.MT88.4 R12, [R3+0x6800] ;  /* 0x00680000030c783b */ /* 0x000f640000004200 */
[----:B------:R-:W-:Y:S01]  /*15fd0*/  F2FP.F16.F32.PACK_AB R28, R61, R72 ;  /* 0x000000483d1c723e */ /* 0x000fe200000000ff */
[----:B------:R-:W-:Y:S01]  /*15fe0*/  MUFU.EX2 R167, R167 ;  /* 0x000000a700a77308 */ /* 0x000fe20000000800 */
[----:B--2---:R-:W-:-:S02]  /*15ff0*/  F2FP.F16.F32.PACK_AB R29, R142, R193 ;  /* 0x000000c18e1d723e */ /* 0x004fc400000000ff */
[----:B------:R-:W-:Y:S02]  /*16000*/  F2FP.F16.F32.PACK_AB R30, R70, R65 ;  /* 0x00000041461e723e */ /* 0x000fe400000000ff */
[----:B-1----:R-:W-:-:S03]  /*16010*/  F2FP.F16.F32.PACK_AB R31, R191, R144 ;  /* 0x00000090bf1f723e */ /* 0x002fc600000000ff */
[----:B------:R-:W1:Y:S04]  /*16020*/  MUFU.EX2 R156, R156 ;  /* 0x0000009c009c7308 */ /* 0x000e680000000800 */
[C---:B------:R-:W-:Y:S04]  /*16030*/  HMMA.16816.F32 R16, R28.reuse, R8, R16 ;  /* 0x000000081c10723c */ /* 0x040fe80000001810 */
[----:B------:R-:W-:Y:S04]  /*16040*/  MUFU.EX2 R175, R175 ;  /* 0x000000af00af7308 */ /* 0x000fe80000000800 */
[C---:B------:R-:W-:Y:S01]  /*16050*/  HMMA.16816.F32 R4, R28.reuse, R10, R4 ;  /* 0x0000000a1c04723c */ /* 0x040fe20000001804 */
[----:B------:R-:W2:Y:S03]  /*16060*/  LDSM.16.MT88.4 R8, [R0+0x1800] ;  /* 0x001800000008783b */ /* 0x000ea60000004200 */
[----:B------:R-:W1:Y:S04]  /*16070*/  MUFU.EX2 R158, R158 ;  /* 0x0000009e009e7308 */ /* 0x000e680000000800 */
[C---:B----4-:R-:W-:Y:S04]  /*16080*/  HMMA.16816.F32 R136, R28.reuse, R20, R136 ;  /* 0x000000141c88723c */ /* 0x050fe80000001888 */
[----:B------:R-:W-:Y:S04]  /*16090*/  MUFU.EX2 R171, R171 ;  /* 0x000000ab00ab7308 */ /* 0x000fe80000000800 */
[----:B------:R-:W-:Y:S03]  /*160a0*/  HMMA.16816.F32 R24, R28, R22, R24 ;  /* 0x000000161c18723c */ /* 0x000fe60000001818 */
[----:B------:R-:W-:Y:S01]  /*160b0*/  F2FP.F16.F32.PACK_AB R28, R67, R66 ;  /* 0x00000042431c723e */ /* 0x000fe200000000ff */
[----:B------:R-:W4:Y:S01]  /*160c0*/  LDSM.16.MT88.4 R20, [R3+0x6c00] ;  /* 0x006c00000314783b */ /* 0x000f220000004200 */
[----:B---3--:R-:W-:Y:S01]  /*160d0*/  F2FP.F16.F32.PACK_AB R29, R199, R146 ;  /* 0x00000092c71d723e */ /* 0x008fe200000000ff */
[----:B------:R-:W3:Y:S01]  /*160e0*/  MUFU.EX2 R160, R160 ;  /* 0x000000a000a07308 */ /* 0x000ee20000000800 */
[----:B------:R-:W-:-:S02]  /*160f0*/  F2FP.F16.F32.PACK_AB R30, R63, R62 ;  /* 0x0000003e3f1e723e */ /* 0x000fc400000000ff */
[----:B-----5:R-:W-:-:S05]  /*16100*/  F2FP.F16.F32.PACK_AB R31, R195, R154 ;  /* 0x0000009ac31f723e */ /* 0x020fca00000000ff */
[----:B------:R-:W-:Y:S02]  /*16110*/  MUFU.EX2 R162, R162 ;  /* 0x000000a200a27308 */ /* 0x000fe40000000800 */
[C---:B------:R-:W-:Y:S06]  /*16120*/  HMMA.16816.F32 R16, R28.reuse, R12, R16 ;  /* 0x0000000c1c10723c */ /* 0x040fec0000001810 */
[----:B------:R-:W5:Y:S02]  /*16130*/  MUFU.EX2 R163, R163 ;  /* 0x000000a300a37308 */ /* 0x000f640000000800 */
[C---:B------:R-:W-:Y:S01]  /*16140*/  HMMA.16816.F32 R4, R28.reuse, R14, R4 ;  /* 0x0000000e1c04723c */ /* 0x040fe20000001804 */
[----:B------:R-:W3:Y:S05]  /*16150*/  LDSM.16.MT88.4 R12, [R0+0x1c00] ;  /* 0x001c0000000c783b */ /* 0x000eea0000004200 */
[----:B------:R-:W-:Y:S02]  /*16160*/  MUFU.EX2 R164, R164 ;  /* 0x000000a400a47308 */ /* 0x000fe40000000800 */
[C---:B--2---:R-:W-:Y:S06]  /*16170*/  HMMA.16816.F32 R136, R28.reuse, R8, R136 ;  /* 0x000000081c88723c */ /* 0x044fec0000001888 */
[----:B------:R-:W2:Y:S02]  /*16180*/  MUFU.EX2 R159, R159 ;  /* 0x0000009f009f7308 */ /* 0x000ea40000000800 */
[----:B------:R-:W-:Y:S01]  /*16190*/  HMMA.16816.F32 R24, R28, R10, R24 ;  /* 0x0000000a1c18723c */ /* 0x000fe20000001818 */
[----:B------:R-:W2:Y:S02]  /*161a0*/  LDSM.16.MT88.4 R8, [R3+0x7000] ;  /* 0x007000000308783b */ /* 0x000ea40000004200 */
[----:B------:R-:W-:-:S02]  /*161b0*/  F2FP.F16.F32.PACK_AB R28, R55, R54 ;  /* 0x00000036371c723e */ /* 0x000fc400000000ff */
[----:B-1----:R-:W-:Y:S02]  /*161c0*/  F2FP.F16.F32.PACK_AB R29, R156, R167 ;  /* 0x000000a79c1d723e */ /* 0x002fe400000000ff */
[----:B------:R-:W-:Y:S01]  /*161d0*/  F2FP.F16.F32.PACK_AB R30, R51, R50 ;  /* 0x00000032331e723e */ /* 0x000fe200000000ff */
[----:B------:R-:W-:Y:S01]  /*161e0*/  MUFU.EX2 R157, R157 ;  /* 0x0000009d009d7308 */ /* 0x000fe20000000800 */
[----:B------:R-:W-:-:S07]  /*161f0*/  F2FP.F16.F32.PACK_AB R31, R158, R175 ;  /* 0x000000af9e1f723e */ /* 0x000fce00000000ff */
[C---:B----4-:R-:W-:Y:S01]  /*16200*/  HMMA.16816.F32 R16, R28.reuse, R20, R16 ;  /* 0x000000141c10723c */ /* 0x050fe20000001810 */
[----:B------:R-:W1:Y:S07]  /*16210*/  MUFU.EX2 R166, R166 ;  /* 0x000000a600a67308 */ /* 0x000e6e0000000800 */
[C---:B------:R-:W-:Y:S01]  /*16220*/  HMMA.16816.F32 R4, R28.reuse, R22, R4 ;  /* 0x000000161c04723c */ /* 0x040fe20000001804 */
[----:B------:R-:W4:Y:S01]  /*16230*/  LDSM.16.MT88.4 R20, [R0+0x2000] ;  /* 0x002000000014783b */ /* 0x000f220000004200 */
[----:B------:R-:W-:Y:S06]  /*16240*/  MUFU.EX2 R127, R127 ;  /* 0x0000007f007f7308 */ /* 0x000fec0000000800 */
[C---:B---3--:R-:W-:Y:S02]  /*16250*/  HMMA.16816.F32 R136, R28.reuse, R12, R136 ;  /* 0x0000000c1c88723c */ /* 0x048fe40000001888 */
[----:B------:R-:W3:Y:S06]  /*16260*/  MUFU.EX2 R124, R129 ;  /* 0x00000081007c7308 */ /* 0x000eec0000000800 */
[----:B------:R-:W-:Y:S01]  /*16270*/  HMMA.16816.F32 R24, R28, R14, R24 ;  /* 0x0000000e1c18723c */ /* 0x000fe20000001818 */
[----:B------:R-:W3:Y:S02]  /*16280*/  LDSM.16.MT88.4 R12, [R3+0x7400] ;  /* 0x00740000030c783b */ /* 0x000ee40000004200 */
[----:B------:R-:W-:Y:S01]  /*16290*/  F2FP.F16.F32.PACK_AB R28, R47, R46 ;  /* 0x0000002e2f1c723e */ /* 0x000fe200000000ff */
[----:B------:R-:W-:Y:S01]  /*162a0*/  MUFU.EX2 R114, R123 ;  /* 0x0000007b00727308 */ /* 0x000fe20000000800 */
[----:B------:R-:W-:-:S02]  /*162b0*/  F2FP.F16.F32.PACK_AB R29, R160, R171 ;  /* 0x000000aba01d723e */ /* 0x000fc400000000ff */
[----:B------:R-:W-:Y:S02]  /*162c0*/  F2FP.F16.F32.PACK_AB R30, R43, R42 ;  /* 0x0000002a2b1e723e */ /* 0x000fe400000000ff */
[----:B-----5:R-:W-:-:S03]  /*162d0*/  F2FP.F16.F32.PACK_AB R31, R163, R162 ;  /* 0x000000a2a31f723e */ /* 0x020fc600000000ff */
[----:B------:R-:W-:Y:S04]  /*162e0*/  MUFU.EX2 R2, R2 ;  /* 0x0000000200027308 */ /* 0x000fe80000000800 */
[C---:B--2---:R-:W-:Y:S04]  /*162f0*/  HMMA.16816.F32 R16, R28.reuse, R8, R16 ;  /* 0x000000081c10723c */ /* 0x044fe80000001810 */
[----:B------:R-:W-:Y:S04]  /*16300*/  MUFU.EX2 R133, R133 ;  /* 0x0000008500857308 */ /* 0x000fe80000000800 */
[C---:B------:R-:W-:Y:S01]  /*16310*/  HMMA.16816.F32 R4, R28.reuse, R10, R4 ;  /* 0x0000000a1c04723c */ /* 0x040fe20000001804 */
[----:B------:R-:W2:Y:S03]  /*16320*/  LDSM.16.MT88.4 R8, [R0+0x2400] ;  /* 0x002400000008783b */ /* 0x000ea60000004200 */
[----:B------:R-:W-:Y:S04]  /*16330*/  MUFU.EX2 R128, R128 ;  /* 0x0000008000807308 */ /* 0x000fe80000000800 */
[----:B----4-:R-:W-:Y:S03]  /*16340*/  HMMA.16816.F32 R136, R28, R20, R136 ;  /* 0x000000141c88723c */ /* 0x010fe60000001888 */
[----:B------:R-:W-:-:S02]  /*16350*/  F2FP.F16.F32.PACK_AB R20, R91, R100 ;  /* 0x000000645b14723e */ /* 0x000fc400000000ff */
[----:B------:R-:W-:Y:S01]  /*16360*/  F2FP.F16.F32.PACK_AB R21, R159, R164 ;  /* 0x000000a49f15723e */ /* 0x000fe200000000ff */
[----:B------:R-:W-:Y:S02]  /*16370*/  MUFU.EX2 R152, R152 ;  /* 0x0000009800987308 */ /* 0x000fe40000000800 */
[----:B------:R-:W-:Y:S03]  /*16380*/  HMMA.16816.F32 R24, R28, R22, R24 ;  /* 0x000000161c18723c */ /* 0x000fe60000001818 */
[----:B------:R-:W-:Y:S01]  /*16390*/  F2FP.F16.F32.PACK_AB R22, R89, R98 ;  /* 0x000000625916723e */ /* 0x000fe200000000ff */
[----:B------:R-:W4:Y:S01]  /*163a0*/  LDSM.16.MT88.4 R28, [R3+0x7800] ;  /* 0x00780000031c783b */ /* 0x000f220000004200 */
[----:B-1----:R-:W-:Y:S01]  /*163b0*/  F2FP.F16.F32.PACK_AB R23, R166, R157 ;  /* 0x0000009da617723e */ /* 0x002fe200000000ff */
[----:B------:R-:W-:Y:S06]  /*163c0*/  MUFU.EX2 R153, R153 ;  /* 0x0000009900997308 */ /* 0x000fec0000000800 */
[C---:B---3--:R-:W-:Y:S05]  /*163d0*/  HMMA.16816.F32 R16, R20.reuse, R12, R16 ;  /* 0x0000000c1410723c */ /* 0x048fea0000001810 */
[----:B------:R-:W-:Y:S01]  /*163e0*/  FADD.FTZ R13, R113, R238 ;  /* 0x000000ee710d7221 */ /* 0x000fe20000010000 */
[----:B------:R-:W-:Y:S01]  /*163f0*/  FADD.FTZ R12, R110, R117 ;  /* 0x000000756e0c7221 */ /* 0x000fe20000010000 */
[----:B------:R-:W-:Y:S01]  /*16400*/  FFMA.FTZ R113, R119, R57, -R86 ;  /* 0x0000003977717223 */ /* 0x000fe20000010856 */
[----:B------:R-:W-:Y:S01]  /*16410*/  MUFU.EX2 R125, R125 ;  /* 0x0000007d007d7308 */ /* 0x000fe20000000800 */
[----:B------:R-:W-:Y:S01]  /*16420*/  FADD.FTZ R13, R116, R13 ;  /* 0x0000000d740d7221 */ /* 0x000fe20000010000 */
[----:B------:R-:W-:Y:S01]  /*16430*/  FADD.FTZ R12, R155, R12 ;  /* 0x0000000c9b0c7221 */ /* 0x000fe20000010000 */
[C---:B------:R-:W-:Y:S03]  /*16440*/  HMMA.16816.F32 R4, R20.reuse, R14, R4 ;  /* 0x0000000e1404723c */ /* 0x040fe60000001804 */
[----:B------:R-:W-:Y:S01]  /*16450*/  FADD.FTZ R110, R112, R13 ;  /* 0x0000000d706e7221 */ /* 0x000fe20000010000 */
[----:B------:R-:W-:Y:S01]  /*16460*/  FADD.FTZ R131, R131, R12 ;  /* 0x0000000c83837221 */ /* 0x000fe20000010000 */
[----:B------:R-:W1:Y:S02]  /*16470*/  MUFU.EX2 R113, R113 ;  /* 0x0000007100717308 */ /* 0x000e640000000800 */
[----:B------:R-:W-:Y:S01]  /*16480*/  FADD.FTZ R110, R109, R110 ;  /* 0x0000006e6d6e7221 */ /* 0x000fe20000010000 */
[----:B------:R-:W3:Y:S01]  /*16490*/  LDSM.16.MT88.4 R12, [R0+0x2800] ;  /* 0x00280000000c783b */ /* 0x000ee20000004200 */
[----:B------:R-:W-:Y:S01]  /*164a0*/  FADD.FTZ R131, R56, R131 ;  /* 0x0000008338837221 */ /* 0x000fe20000010000 */
[C---:B--2---:R-:W-:Y:S03]  /*164b0*/  HMMA.16816.F32 R136, R20.reuse, R8, R136 ;  /* 0x000000081488723c */ /* 0x044fe60000001888 */
[----:B------:R-:W-:Y:S01]  /*164c0*/  FADD.FTZ R109, R105, R110 ;  /* 0x0000006e696d7221 */ /* 0x000fe20000010000 */
[----:B------:R-:W-:Y:S01]  /*164d0*/  F2FP.F16.F32.PACK_AB R8, R87, R96 ;  /* 0x000000605708723e */ /* 0x000fe200000000ff */
[----:B------:R-:W-:Y:S01]  /*164e0*/  FADD.FTZ R106, R106, R131 ;  /* 0x000000836a6a7221 */ /* 0x000fe20000010000 */
[----:B------:R-:W-:Y:S01]  /*164f0*/  F2FP.F16.F32.PACK_AB R9, R124, R127 ;  /* 0x0000007f7c09723e */ /* 0x000fe200000000ff */
[----:B------:R-:W-:Y:S01]  /*16500*/  FADD.FTZ R109, R108, R109 ;  /* 0x0000006d6c6d7221 */ /* 0x000fe20000010000 */
[-C--:B------:R-:W-:Y:S01]  /*16510*/  FFMA.FTZ R105, R115, R57.reuse, -R86 ;  /* 0x0000003973697223 */ /* 0x080fe20000010856 */
[----:B------:R-:W-:Y:S01]  /*16520*/  FADD.FTZ R106, R141, R106 ;  /* 0x0000006a8d6a7221 */ /* 0x000fe20000010000 */
[----:B------:R-:W-:Y:S03]  /*16530*/  HMMA.16816.F32 R24, R20, R10, R24 ;  /* 0x0000000a1418723c */ /* 0x000fe60000001818 */
[----:B------:R-:W-:Y:S01]  /*16540*/  FADD.FTZ R104, R104, R109 ;  /* 0x0000006d68687221 */ /* 0x000fe20000010000 */
[----:B------:R-:W2:Y:S01]  /*16550*/  LDSM.16.MT88.4 R20, [R3+0x7c00] ;  /* 0x007c00000314783b */ /* 0x000ea20000004200 */
[----:B------:R-:W-:Y:S01]  /*16560*/  FADD.FTZ R143, R143, R106 ;  /* 0x0000006a8f8f7221 */ /* 0x000fe20000010000 */
[----:B------:R-:W-:Y:S01]  /*16570*/  F2FP.F16.F32.PACK_AB R10, R85, R94 ;  /* 0x0000005e550a723e */ /* 0x000fe200000000ff */
[----:B------:R-:W-:Y:S01]  /*16580*/  FADD.FTZ R104, R35, R104 ;  /* 0x0000006823687221 */ /* 0x000fe20000010000 */
[----:B-1----:R-:W-:Y:S01]  /*16590*/  F2FP.F16.F32.PACK_AB R11, R113, R114 ;  /* 0x00000072710b723e */ /* 0x002fe200000000ff */
[----:B------:R-:W-:Y:S01]  /*165a0*/  FADD.FTZ R143, R122, R143 ;  /* 0x0000008f7a8f7221 */ /* 0x000fe20000010000 */
[-C--:B------:R-:W-:Y:S01]  /*165b0*/  FFMA.FTZ R56, R111, R57.reuse, -R86 ;  /* 0x000000396f387223 */ /* 0x080fe20000010856 */
[----:B------:R-:W-:Y:S01]  /*165c0*/  FADD.FTZ R41, R41, R104 ;  /* 0x0000006829297221 */ /* 0x000fe20000010000 */
[-C--:B------:R-:W-:Y:S01]  /*165d0*/  FFMA.FTZ R35, R107, R57.reuse, -R86 ;  /* 0x000000396b237223 */ /* 0x080fe20000010856 */
[----:B------:R-:W-:Y:S01]  /*165e0*/  FADD.FTZ R126, R126, R143 ;  /* 0x0000008f7e7e7221 */ /* 0x000fe20000010000 */
[----:B------:R-:W-:Y:S01]  /*165f0*/  MUFU.EX2 R105, R105 ;  /* 0x0000006900697308 */ /* 0x000fe20000000800 */
[----:B------:R-:W-:Y:S01]  /*16600*/  FADD.FTZ R48, R48, R41 ;  /* 0x0000002930307221 */ /* 0x000fe20000010000 */
[----:B----4-:R-:W-:Y:S05]  /*16610*/  HMMA.16816.F32 R16, R8, R28, R16 ;  /* 0x0000001c0810723c */ /* 0x010fea0000001810 */
[----:B------:R-:W-:Y:S01]  /*16620*/  FADD.FTZ R126, R135, R126 ;  /* 0x0000007e877e7221 */ /* 0x000fe20000010000 */
[----:B------:R-:W-:Y:S01]  /*16630*/  FFMA.FTZ R41, R99, R57, -R86 ;  /* 0x0000003963297223 */ /* 0x000fe20000010856 */
[----:B------:R-:W-:-:S02]  /*16640*/  FADD.FTZ R45, R45, R48 ;  /* 0x000000302d2d7221 */ /* 0x000fc40000010000 */
[----:B------:R-:W-:Y:S01]  /*16650*/  FADD.FTZ R147, R147, R126 ;  /* 0x0000007e93937221 */ /* 0x000fe20000010000 */
[----:B------:R-:W1:Y:S01]  /*16660*/  MUFU.EX2 R56, R56 ;  /* 0x0000003800387308 */ /* 0x000e620000000800 */
[----:B------:R-:W-:Y:S01]  /*16670*/  FADD.FTZ R52, R52, R45 ;  /* 0x0000002d34347221 */ /* 0x000fe20000010000 */
[C---:B------:R-:W-:Y:S01]  /*16680*/  HMMA.16816.F32 R4, R8.reuse, R30, R4 ;  /* 0x0000001e0804723c */ /* 0x040fe20000001804 */
[----:B------:R-:W4:Y:S02]  /*16690*/  LDSM.16.MT88.4 R28, [R0+0x2c00] ;  /* 0x002c0000001c783b */ /* 0x000f240000004200 */
[----:B------:R-:W-:Y:S01]  /*166a0*/  FADD.FTZ R147, R130, R147 ;  /* 0x0000009382937221 */ /* 0x000fe20000010000 */
[----:B------:R-:W-:Y:S01]  /*166b0*/  FADD.FTZ R49, R49, R52 ;  /* 0x0000003431317221 */ /* 0x000fe20000010000 */
[-CC-:B------:R-:W-:Y:S01]  /*166c0*/  FFMA.FTZ R52, R101, R57.reuse, -R86.reuse ;  /* 0x0000003965347223 */ /* 0x180fe20000010856 */
[-CC-:B------:R-:W-:Y:S01]  /*166d0*/  FFMA.FTZ R45, R74, R57.reuse, -R86.reuse ;  /* 0x000000394a2d7223 */ /* 0x180fe20000010856 */
[----:B------:R-:W-:Y:S01]  /*166e0*/  MUFU.EX2 R35, R35 ;  /* 0x0000002300237308 */ /* 0x000fe20000000800 */
[----:B------:R-:W-:Y:S01]  /*166f0*/  FADD.FTZ R132, R132, R147 ;  /* 0x0000009384847221 */ /* 0x000fe20000010000 */
[----:B------:R-:W-:Y:S01]  /*16700*/  FADD.FTZ R60, R60, R49 ;  /* 0x000000313c3c7221 */ /* 0x000fe20000010000 */
[C---:B---3--:R-:W-:Y:S03]  /*16710*/  HMMA.16816.F32 R136, R8.reuse, R12, R136 ;  /* 0x0000000c0888723c */ /* 0x048fe60000001888 */
[-C--:B------:R-:W-:Y:S01]  /*16720*/  FFMA.FTZ R49, R76, R57.reuse, -R86 ;  /* 0x000000394c317223 */ /* 0x080fe20000010856 */
[----:B------:R-:W-:Y:S01]  /*16730*/  FADD.FTZ R132, R145, R132 ;  /* 0x0000008491847221 */ /* 0x000fe20000010000 */
[----:B------:R-:W-:Y:S01]  /*16740*/  FADD.FTZ R53, R53, R60 ;  /* 0x0000003c35357221 */ /* 0x000fe20000010000 */
[----:B------:R-:W-:Y:S01]  /*16750*/  FFMA.FTZ R60, R69, R57, -R86 ;  /* 0x00000039453c7223 */ /* 0x000fe20000010856 */
[----:B------:R-:W3:Y:S01]  /*16760*/  MUFU.EX2 R48, R103 ;  /* 0x0000006700307308 */ /* 0x000ee20000000800 */
[----:B------:R-:W-:Y:S01]  /*16770*/  FADD.FTZ R187, R187, R132 ;  /* 0x00000084bbbb7221 */ /* 0x000fe20000010000 */
[----:B------:R-:W-:Y:S01]  /*16780*/  FADD.FTZ R64, R64, R53 ;  /* 0x0000003540407221 */ /* 0x000fe20000010000 */
[----:B------:R-:W-:Y:S01]  /*16790*/  HMMA.16816.F32 R24, R8, R14, R24 ;  /* 0x0000000e0818723c */ /* 0x000fe20000001818 */
[----:B------:R-:W5:Y:S02]  /*167a0*/  LDSM.16.MT88.4 R12, [R3+0x8000] ;  /* 0x00800000030c783b */ /* 0x000f640000004200 */
[----:B------:R-:W-:Y:S01]  /*167b0*/  F2FP.F16.F32.PACK_AB R8, R83, R92 ;  /* 0x0000005c5308723e */ /* 0x000fe200000000ff */
[----:B------:R-:W-:Y:S01]  /*167c0*/  FADD.FTZ R187, R134, R187 ;  /* 0x000000bb86bb7221 */ /* 0x000fe20000010000 */
[----:B-1----:R-:W-:Y:S01]  /*167d0*/  F2FP.F16.F32.PACK_AB R9, R56, R105 ;  /* 0x000000693809723e */ /* 0x002fe200000000ff */
[----:B------:R-:W-:Y:S01]  /*167e0*/  MUFU.EX2 R41, R41 ;  /* 0x0000002900297308 */ /* 0x000fe20000000800 */
[----:B------:R-:W-:Y:S01]  /*167f0*/  F2FP.F16.F32.PACK_AB R10, R81, R90 ;  /* 0x0000005a510a723e */ /* 0x000fe200000000ff */
[----:B------:R-:W-:Y:S01]  /*16800*/  FADD.FTZ R140, R140, R187 ;  /* 0x000000bb8c8c7221 */ /* 0x000fe20000010000 */
[----:B------:R-:W-:-:S03]  /*16810*/  FFMA.FTZ R53, R78, R57, -R86 ;  /* 0x000000394e357223 */ /* 0x000fc60000010856 */
[----:B------:R-:W-:Y:S02]  /*16820*/  FADD.FTZ R140, R185, R140 ;  /* 0x0000008cb98c7221 */ /* 0x000fe40000010000 */
[----:B------:R-:W1:Y:S01]  /*16830*/  MUFU.EX2 R52, R52 ;  /* 0x0000003400347308 */ /* 0x000e620000000800 */
[----:B---3--:R-:W-:Y:S01]  /*16840*/  F2FP.F16.F32.PACK_AB R11, R48, R35 ;  /* 0x00000023300b723e */ /* 0x008fe200000000ff */
[----:B------:R-:W-:-:S04]  /*16850*/  FADD.FTZ R193, R193, R140 ;  /* 0x0000008cc1c17221 */ /* 0x000fc80000010000 */
[----:B------:R-:W-:Y:S02]  /*16860*/  FADD.FTZ R193, R142, R193 ;  /* 0x000000c18ec17221 */ /* 0x000fe40000010000 */
[C---:B--2---:R-:W-:Y:S03]  /*16870*/  HMMA.16816.F32 R16, R8.reuse, R20, R16 ;  /* 0x000000140810723c */ /* 0x044fe60000001810 */
[----:B------:R-:W-:Y:S01]  /*16880*/  FADD.FTZ R21, R59, R64 ;  /* 0x000000403b157221 */ /* 0x000fe20000010000 */
[----:B------:R-:W-:Y:S01]  /*16890*/  MUFU.EX2 R45, R45 ;  /* 0x0000002d002d7308 */ /* 0x000fe20000000800 */
[----:B------:R-:W-:Y:S01]  /*168a0*/  FADD.FTZ R144, R144, R193 ;  /* 0x000000c190907221 */ /* 0x000fe20000010000 */
[----:B------:R-:W-:Y:S01]  /*168b0*/  LDSM.16.MT88.4 R140, [R3+0x8c00] ;  /* 0x008c0000038c783b */ /* 0x000fe20000004200 */
[----:B------:R-:W-:Y:S02]  /*168c0*/  FADD.FTZ R21, R68, R21 ;  /* 0x0000001544157221 */ /* 0x000fe40000010000 */
[----:B------:R-:W-:Y:S01]  /*168d0*/  FADD.FTZ R191, R191, R144 ;  /* 0x00000090bfbf7221 */ /* 0x000fe20000010000 */
[----:B----4-:R-:W-:Y:S03]  /*168e0*/  HMMA.16816.F32 R136, R8, R28, R136 ;  /* 0x0000001c0888723c */ /* 0x010fe60000001888 */
[----:B------:R-:W-:Y:S01]  /*168f0*/  FADD.FTZ R20, R72, R21 ;  /* 0x0000001548147221 */ /* 0x000fe20000010000 */
[----:B------:R-:W2:Y:S01]  /*16900*/  MUFU.EX2 R60, R60 ;  /* 0x0000003c003c7308 */ /* 0x000ea20000000800 */
[----:B------:R-:W-:-:S02]  /*16910*/  FADD.FTZ R146, R146, R191 ;  /* 0x000000bf92927221 */ /* 0x000fc40000010000 */
[----:B------:R-:W-:Y:S02]  /*16920*/  FADD.FTZ R20, R61, R20 ;  /* 0x000000143d147221 */ /* 0x000fe40000010000 */
[----:B------:R-:W-:Y:S01]  /*16930*/  FADD.FTZ R199, R199, R146 ;  /* 0x00000092c7c77221 */ /* 0x000fe20000010000 */
[C---:B------:R-:W-:Y:S03]  /*16940*/  HMMA.16816.F32 R4, R8.reuse, R22, R4 ;  /* 0x000000160804723c */ /* 0x040fe60000001804 */
[----:B------:R-:W-:Y:S01]  /*16950*/  FADD.FTZ R29, R65, R20 ;  /* 0x00000014411d7221 */ /* 0x000fe20000010000 */
[----:B------:R-:W-:Y:S01]  /*16960*/  MUFU.EX2 R49, R49 ;  /* 0x0000003100317308 */ /* 0x000fe20000000800 */
[----:B------:R-:W3:Y:S01]  /*16970*/  LDSM.16.MT88.4 R20, [R0+0x3000] ;  /* 0x003000000014783b */ /* 0x000ee20000004200 */
[----:B------:R-:W-:Y:S01]  /*16980*/  FADD.FTZ R154, R154, R199 ;  /* 0x000000c79a9a7221 */ /* 0x000fe20000010000 */
[----:B------:R-:W-:Y:S01]  /*16990*/  FADD.FTZ R29, R70, R29 ;  /* 0x0000001d461d7221 */ /* 0x000fe20000010000 */
[----:B------:R-:W-:Y:S03]  /*169a0*/  HMMA.16816.F32 R24, R8, R30, R24 ;  /* 0x0000001e0818723c */ /* 0x000fe60000001818 */
[----:B------:R-:W-:Y:S01]  /*169b0*/  FADD.FTZ R66, R66, R29 ;  /* 0x0000001d42427221 */ /* 0x000fe20000010000 */
[----:B------:R-:W-:Y:S01]  /*169c0*/  F2FP.F16.F32.PACK_AB R8, R79, R88 ;  /* 0x000000584f08723e */ /* 0x000fe200000000ff */
[----:B------:R-:W4:Y:S01]  /*169d0*/  LDSM.16.MT88.4 R28, [R3+0x8400] ;  /* 0x00840000031c783b */ /* 0x000f220000004200 */
[----:B-1----:R-:W-:Y:S01]  /*169e0*/  F2FP.F16.F32.PACK_AB R9, R52, R41 ;  /* 0x000000293409723e */ /* 0x002fe200000000ff */
[----:B------:R-:W-:Y:S01]  /*169f0*/  FADD.FTZ R67, R67, R66 ;  /* 0x0000004243437221 */ /* 0x000fe20000010000 */
[----:B------:R-:W-:Y:S01]  /*16a00*/  F2FP.F16.F32.PACK_AB R10, R2, R39 ;  /* 0x00000027020a723e */ /* 0x000fe200000000ff */
[----:B------:R-:W-:Y:S01]  /*16a10*/  FADD.FTZ R154, R195, R154 ;  /* 0x0000009ac39a7221 */ /* 0x000fe20000010000 */
[----:B--2---:R-:W-:Y:S01]  /*16a20*/  F2FP.F16.F32.PACK_AB R11, R60, R45 ;  /* 0x0000002d3c0b723e */ /* 0x004fe200000000ff */
[----:B------:R-:W-:Y:S02]  /*16a30*/  MUFU.EX2 R53, R53 ;  /* 0x0000003500357308 */ /* 0x000fe40000000800 */
[----:B------:R-:W-:-:S04]  /*16a40*/  FADD.FTZ R167, R167, R154 ;  /* 0x0000009aa7a77221 */ /* 0x000fc80000010000 */
[C---:B-----5:R-:W-:Y:S03]  /*16a50*/  HMMA.16816.F32 R16, R8.reuse, R12, R16 ;  /* 0x0000000c0810723c */ /* 0x060fe60000001810 */
[----:B------:R-:W-:Y:S01]  /*16a60*/  FADD.FTZ R12, R62, R67 ;  /* 0x000000433e0c7221 */ /* 0x000fe20000010000 */
[----:B------:R-:W-:Y:S01]  /*16a70*/  FADD.FTZ R156, R156, R167 ;  /* 0x000000a79c9c7221 */ /* 0x000fe20000010000 */
[----:B------:R-:W1:Y:S02]  /*16a80*/  MUFU.EX2 R62, R71 ;  /* 0x00000047003e7308 */ /* 0x000e640000000800 */
[----:B------:R-:W-:Y:S01]  /*16a90*/  FADD.FTZ R63, R63, R12 ;  /* 0x0000000c3f3f7221 */ /* 0x000fe20000010000 */
[----:B------:R-:W-:Y:S01]  /*16aa0*/  FADD.FTZ R175, R175, R156 ;  /* 0x0000009cafaf7221 */ /* 0x000fe20000010000 */
[----:B------:R-:W-:Y:S03]  /*16ab0*/  HMMA.16816.F32 R4, R8, R14, R4 ;  /* 0x0000000e0804723c */ /* 0x000fe60000001804 */
[----:B------:R-:W-:Y:S01]  /*16ac0*/  FADD.FTZ R54, R54, R63 ;  /* 0x0000003f36367221 */ /* 0x000fe20000010000 */
[----:B------:R-:W-:Y:S01]  /*16ad0*/  FADD.FTZ R158, R158, R175 ;  /* 0x000000af9e9e7221 */ /* 0x000fe20000010000 */
[----:B------:R-:W2:Y:S01]  /*16ae0*/  LDSM.16.MT88.4 R12, [R0+0x3400] ;  /* 0x00340000000c783b */ /* 0x000ea20000004200 */
[----:B------:R-:W-:Y:S01]  /*16af0*/  MUFU.EX2 R32, R32 ;  /* 0x0000002000207308 */ /* 0x000fe20000000800 */
[----:B------:R-:W-:Y:S01]  /*16b00*/  FADD.FTZ R55, R55, R54 ;  /* 0x0000003637377221 */ /* 0x000fe20000010000 */
[----:B------:R-:W-:-:S03]  /*16b10*/  FADD.FTZ R171, R171, R158 ;  /* 0x0000009eabab7221 */ /* 0x000fc60000010000 */
[----:B------:R-:W-:Y:S01]  /*16b20*/  FADD.FTZ R54, R50, R55 ;  /* 0x0000003732367221 */ /* 0x000fe20000010000 */
[----:B------:R-:W-:Y:S02]  /*16b30*/  FADD.FTZ R171, R160, R171 ;  /* 0x000000aba0ab7221 */ /* 0x000fe40000010000 */
[----:B------:R-:W5:Y:S01]  /*16b40*/  MUFU.EX2 R50, R73 ;  /* 0x0000004900327308 */ /* 0x000f620000000800 */
[----:B------:R-:W-:Y:S01]  /*16b50*/  FADD.FTZ R51, R51, R54 ;  /* 0x0000003633337221 */ /* 0x000fe20000010000 */
[----:B---3--:R-:W-:Y:S03]  /*16b60*/  HMMA.16816.F32 R136, R8, R20, R136 ;  /* 0x000000140888723c */ /* 0x008fe60000001888 */
[----:B------:R-:W-:Y:S01]  /*16b70*/  FADD.FTZ R162, R162, R171 ;  /* 0x000000aba2a27221 */ /* 0x000fe20000010000 */
[----:B------:R-:W-:-:S03]  /*16b80*/  FADD.FTZ R46, R46, R51 ;  /* 0x000000332e2e7221 */ /* 0x000fc60000010000 */
[----:B------:R-:W-:Y:S01]  /*16b90*/  FADD.FTZ R163, R163, R162 ;  /* 0x000000a2a3a37221 */ /* 0x000fe20000010000 */
[----:B------:R-:W-:Y:S01]  /*16ba0*/  MUFU.EX2 R40, R40 ;  /* 0x0000002800287308 */ /* 0x000fe20000000800 */
[----:B------:R-:W-:Y:S01]  /*16bb0*/  FADD.FTZ R47, R47, R46 ;  /* 0x0000002e2f2f7221 */ /* 0x000fe20000010000 */
[----:B------:R-:W-:Y:S03]  /*16bc0*/  HMMA.16816.F32 R24, R8, R22, R24 ;  /* 0x000000160818723c */ /* 0x000fe60000001818 */
[----:B------:R-:W-:Y:S02]  /*16bd0*/  F2FP.F16.F32.PACK_AB R8, R133, R102 ;  /* 0x000000668508723e */ /* 0x000fe400000000ff */
[----:B-1----:R-:W-:Y:S01]  /*16be0*/  F2FP.F16.F32.PACK_AB R9, R62, R49 ;  /* 0x000000313e09723e */ /* 0x002fe200000000ff */
[----:B------:R-:W-:Y:S01]  /*16bf0*/  FADD.FTZ R42, R42, R47 ;  /* 0x0000002f2a2a7221 */ /* 0x000fe20000010000 */
[----:B------:R-:W-:Y:S01]  /*16c00*/  F2FP.F16.F32.PACK_AB R10, R181, R128 ;  /* 0x00000080b50a723e */ /* 0x000fe200000000ff */
[----:B------:R-:W-:Y:S01]  /*16c10*/  MUFU.EX2 R46, R80 ;  /* 0x00000050002e7308 */ /* 0x000fe20000000800 */
[----:B-----5:R-:W-:Y:S01]  /*16c20*/  F2FP.F16.F32.PACK_AB R11, R50, R53 ;  /* 0x00000035320b723e */ /* 0x020fe200000000ff */
[----:B------:R-:W-:Y:S01]  /*16c30*/  FADD.FTZ R21, R43, R42 ;  /* 0x0000002a2b157221 */ /* 0x000fe20000010000 */
[----:B------:R-:W-:-:S03]  /*16c40*/  FFMA.FTZ R42, R82, R57, -R86 ;  /* 0x00000039522a7223 */ /* 0x000fc60000010856 */
[----:B------:R-:W-:Y:S02]  /*16c50*/  FADD.FTZ R100, R100, R21 ;  /* 0x0000001564647221 */ /* 0x000fe40000010000 */
[C---:B----4-:R-:W-:Y:S03]  /*16c60*/  HMMA.16816.F32 R16, R8.reuse, R28, R16 ;  /* 0x0000001c0810723c */ /* 0x050fe60000001810 */
[----:B------:R-:W-:Y:S01]  /*16c70*/  FADD.FTZ R28, R164, R163 ;  /* 0x000000a3a41c7221 */ /* 0x000fe20000010000 */
[----:B------:R-:W-:Y:S01]  /*16c80*/  FADD.FTZ R91, R91, R100 ;  /* 0x000000645b5b7221 */ /* 0x000fe20000010000 */
[----:B------:R-:W1:Y:S01]  /*16c90*/  LDSM.16.MT88.4 R20, [R3+0x8800] ;  /* 0x008800000314783b */ /* 0x000e620000004200 */
[----:B------:R-:W3:Y:S01]  /*16ca0*/  MUFU.EX2 R43, R75 ;  /* 0x0000004b002b7308 */ /* 0x000ee20000000800 */
[----:B------:R-:W-:Y:S01]  /*16cb0*/  FADD.FTZ R28, R159, R28 ;  /* 0x0000001c9f1c7221 */ /* 0x000fe20000010000 */
[----:B------:R-:W-:Y:S01]  /*16cc0*/  FADD.FTZ R98, R98, R91 ;  /* 0x0000005b62627221 */ /* 0x000fe20000010000 */
[C---:B--2---:R-:W-:Y:S03]  /*16cd0*/  HMMA.16816.F32 R136, R8.reuse, R12, R136 ;  /* 0x0000000c0888723c */ /* 0x044fe60000001888 */
[----:B------:R-:W-:Y:S01]  /*16ce0*/  FADD.FTZ R157, R157, R28 ;  /* 0x0000001c9d9d7221 */ /* 0x000fe20000010000 */
[----:B------:R-:W-:Y:S01]  /*16cf0*/  FADD.FTZ R89, R89, R98 ;  /* 0x0000006259597221 */ /* 0x000fe20000010000 */
[-C--:B------:R-:W-:Y:S01]  /*16d00*/  FFMA.FTZ R12, R84, R57.reuse, -R86 ;  /* 0x00000039540c7223 */ /* 0x080fe20000010856 */
[----:B------:R-:W-:Y:S01]  /*16d10*/  MUFU.EX2 R42, R42 ;  /* 0x0000002a002a7308 */ /* 0x000fe20000000800 */
[----:B------:R-:W-:Y:S01]  /*16d20*/  FADD.FTZ R166, R166, R157 ;  /* 0x0000009da6a67221 */ /* 0x000fe20000010000 */
[----:B------:R-:W-:Y:S01]  /*16d30*/  FADD.FTZ R96, R96, R89 ;  /* 0x0000005960607221 */ /* 0x000fe20000010000 */
[C---:B------:R-:W-:Y:S03]  /*16d40*/  HMMA.16816.F32 R4, R8.reuse, R30, R4 ;  /* 0x0000001e0804723c */ /* 0x040fe60000001804 */
[----:B------:R-:W-:Y:S01]  /*16d50*/  FADD.FTZ R127, R127, R166 ;  /* 0x000000a67f7f7221 */ /* 0x000fe20000010000 */
[----:B------:R-:W-:Y:S01]  /*16d60*/  FADD.FTZ R87, R87, R96 ;  /* 0x0000006057577221 */ /* 0x000fe20000010000 */
[----:B------:R-:W2:Y:S01]  /*16d70*/  LDSM.16.MT88.4 R28, [R0+0x3800] ;  /* 0x00380000001c783b */ /* 0x000ea20000004200 */
[----:B------:R-:W4:Y:S01]  /*16d80*/  MUFU.EX2 R13, R77 ;  /* 0x0000004d000d7308 */ /* 0x000f220000000800 */
[----:B------:R-:W-:Y:S01]  /*16d90*/  FADD.FTZ R127, R124, R127 ;  /* 0x0000007f7c7f7221 */ /* 0x000fe20000010000 */
[----:B------:R-:W-:Y:S01]  /*16da0*/  FADD.FTZ R94, R94, R87 ;  /* 0x000000575e5e7221 */ /* 0x000fe20000010000 */
[----:B------:R-:W-:Y:S03]  /*16db0*/  HMMA.16816.F32 R24, R8, R14, R24 ;  /* 0x0000000e0818723c */ /* 0x000fe60000001818 */
[----:B------:R-:W-:Y:S01]  /*16dc0*/  FADD.FTZ R114, R114, R127 ;  /* 0x0000007f72727221 */ /* 0x000fe20000010000 */
[----:B------:R-:W-:Y:S01]  /*16dd0*/  FADD.FTZ R85, R85, R94 ;  /* 0x0000005e55557221 */ /* 0x000fe20000010000 */
[----:B------:R-:W-:Y:S01]  /*16de0*/  F2FP.F16.F32.PACK_AB R8, R153, R152 ;  /* 0x000000989908723e */ /* 0x000fe200000000ff */
[-C--:B------:R-:W-:Y:S01]  /*16df0*/  FFMA.FTZ R15, R97, R57.reuse, -R86 ;  /* 0x00000039610f7223 */ /* 0x080fe20000010856 */
[----:B------:R-:W-:Y:S01]  /*16e00*/  FADD.FTZ R114, R113, R114 ;  /* 0x0000007271727221 */ /* 0x000fe20000010000 */
[----:B------:R-:W-:Y:S01]  /*16e10*/  FADD.FTZ R92, R92, R85 ;  /* 0x000000555c5c7221 */ /* 0x000fe20000010000 */
[----:B---3--:R-:W-:Y:S01]  /*16e20*/  F2FP.F16.F32.PACK_AB R9, R43, R46 ;  /* 0x0000002e2b09723e */ /* 0x008fe200000000ff */
[----:B------:R-:W-:Y:S01]  /*16e30*/  FFMA.FTZ R14, R95, R57, -R86 ;  /* 0x000000395f0e7223 */ /* 0x000fe20000010856 */
[----:B------:R-:W-:Y:S01]  /*16e40*/  FADD.FTZ R105, R105, R114 ;  /* 0x0000007269697221 */ /* 0x000fe20000010000 */
[----:B------:R-:W-:Y:S01]  /*16e50*/  FADD.FTZ R83, R83, R92 ;  /* 0x0000005c53537221 */ /* 0x000fe20000010000 */
[----:B------:R-:W-:Y:S01]  /*16e60*/  F2FP.F16.F32.PACK_AB R10, R32, R125 ;  /* 0x0000007d200a723e */ /* 0x000fe200000000ff */
[----:B------:R-:W3:Y:S01]  /*16e70*/  MUFU.EX2 R33, R33 ;  /* 0x0000002100217308 */ /* 0x000ee20000000800 */
[----:B------:R-:W-:Y:S01]  /*16e80*/  FADD.FTZ R56, R56, R105 ;  /* 0x0000006938387221 */ /* 0x000fe20000010000 */
[----:B------:R-:W-:Y:S01]  /*16e90*/  FADD.FTZ R90, R90, R83 ;  /* 0x000000535a5a7221 */ /* 0x000fe20000010000 */
[----:B----4-:R-:W-:-:S02]  /*16ea0*/  F2FP.F16.F32.PACK_AB R11, R13, R42 ;  /* 0x0000002a0d0b723e */ /* 0x010fc400000000ff */
[----:B------:R-:W-:Y:S01]  /*16eb0*/  FADD.FTZ R35, R35, R56 ;  /* 0x0000003823237221 */ /* 0x000fe20000010000 */
[----:B------:R-:W-:Y:S02]  /*16ec0*/  FADD.FTZ R81, R81, R90 ;  /* 0x0000005a51517221 */ /* 0x000fe40000010000 */
[----:B------:R-:W-:Y:S01]  /*16ed0*/  MUFU.EX2 R12, R12 ;  /* 0x0000000c000c7308 */ /* 0x000fe20000000800 */
[----:B------:R-:W-:Y:S01]  /*16ee0*/  FADD.FTZ R48, R48, R35 ;  /* 0x0000002330307221 */ /* 0x000fe20000010000 */
[----:B------:R-:W-:Y:S01]  /*16ef0*/  FADD.FTZ R88, R88, R81 ;  /* 0x0000005158587221 */ /* 0x000fe20000010000 */
[C---:B-1----:R-:W-:Y:S03]  /*16f00*/  HMMA.16816.F32 R16, R8.reuse, R20, R16 ;  /* 0x000000140810723c */ /* 0x042fe60000001810 */
[----:B------:R-:W-:Y:S01]  /*16f10*/  FADD.FTZ R41, R41, R48 ;  /* 0x0000003029297221 */ /* 0x000fe20000010000 */
[----:B------:R-:W-:Y:S01]  /*16f20*/  FADD.FTZ R88, R79, R88 ;  /* 0x000000584f587221 */ /* 0x000fe20000010000 */
[----:B------:R-:W1:Y:S02]  /*16f30*/  MUFU.EX2 R15, R15 ;  /* 0x0000000f000f7308 */ /* 0x000e640000000800 */
[----:B------:R-:W-:Y:S01]  /*16f40*/  FADD.FTZ R52, R52, R41 ;  /* 0x0000002934347221 */ /* 0x000fe20000010000 */
[----:B------:R-:W-:Y:S01]  /*16f50*/  FADD.FTZ R3, R39, R88 ;  /* 0x0000005827037221 */ /* 0x000fe20000010000 */
[C---:B------:R-:W-:Y:S01]  /*16f60*/  HMMA.16816.F32 R20, R8.reuse, R22, R4 ;  /* 0x000000160814723c */ /* 0x040fe20000001804 */
[----:B------:R4:W5:Y:S02]  /*16f70*/  LDSM.16.MT88.4 R4, [R0+0x3c00] ;  /* 0x003c00000004783b */ /* 0x0009640000004200 */
[----:B------:R-:W-:Y:S01]  /*16f80*/  FADD.FTZ R45, R45, R52 ;  /* 0x000000342d2d7221 */ /* 0x000fe20000010000 */
[----:B------:R-:W-:Y:S01]  /*16f90*/  FADD.FTZ R3, R2, R3 ;  /* 0x0000000302037221 */ /* 0x000fe20000010000 */
[--C-:B------:R-:W-:Y:S01]  /*16fa0*/  IMAD.MOV.U32 R2, RZ, RZ, R34.reuse ;  /* 0x000000ffff027224 */ /* 0x100fe200078e0022 */
[----:B------:R-:W-:Y:S01]  /*16fb0*/  MUFU.EX2 R36, R36 ;  /* 0x0000002400247308 */ /* 0x000fe20000000800 */
[----:B------:R-:W-:Y:S01]  /*16fc0*/  FADD.FTZ R60, R60, R45 ;  /* 0x0000002d3c3c7221 */ /* 0x000fe20000010000 */
[----:B------:R-:W-:Y:S01]  /*16fd0*/  FADD.FTZ R102, R102, R3 ;  /* 0x0000000366667221 */ /* 0x000fe20000010000 */
[----:B--2---:R-:W-:Y:S03]  /*16fe0*/  HMMA.16816.F32 R136, R8, R28, R136 ;  /* 0x0000001c0888723c */ /* 0x004fe60000001888 */
[----:B------:R-:W-:-:S02]  /*16ff0*/  @P5 IMAD.MOV.U32 R2, RZ, RZ, R34 ;  /* 0x000000ffff025224 */ /* 0x000fc400078e0022 */
[----:B------:R-:W-:Y:S01]  /*17000*/  FADD.FTZ R49, R49, R60 ;  /* 0x0000003c31317221 */ /* 0x000fe20000010000 */
[----:B------:R-:W-:Y:S01]  /*17010*/  FADD.FTZ R133, R133, R102 ;  /* 0x0000006685857221 */ /* 0x000fe20000010000 */
[----:B------:R-:W2:Y:S02]  /*17020*/  MUFU.EX2 R37, R37 ;  /* 0x0000002500257308 */ /* 0x000ea40000000800 */
[----:B------:R-:W-:Y:S01]  /*17030*/  FADD.FTZ R62, R62, R49 ;  /* 0x000000313e3e7221 */ /* 0x000fe20000010000 */
[----:B------:R-:W-:Y:S01]  /*17040*/  FADD.FTZ R128, R128, R133 ;  /* 0x0000008580807221 */ /* 0x000fe20000010000 */
[----:B------:R-:W-:Y:S03]  /*17050*/  HMMA.16816.F32 R24, R8, R30, R24 ;  /* 0x0000001e0818723c */ /* 0x000fe60000001818 */
[----:B---3--:R-:W-:Y:S01]  /*17060*/  F2FP.F16.F32.PACK_AB R8, R33, R40 ;  /* 0x000000282108723e */ /* 0x008fe200000000ff */
[----:B------:R-:W-:Y:S01]  /*17070*/  FADD.FTZ R3, R53, R62 ;  /* 0x0000003e35037221 */ /* 0x000fe20000010000 */
[----:B------:R-:W-:Y:S01]  /*17080*/  FADD.FTZ R181, R181, R128 ;  /* 0x00000080b5b57221 */ /* 0x000fe20000010000 */
[----:B-1----:R-:W-:Y:S01]  /*17090*/  F2FP.F16.F32.PACK_AB R9, R15, R12 ;  /* 0x0000000c0f09723e */ /* 0x002fe200000000ff */
[----:B------:R-:W-:Y:S01]  /*170a0*/  MUFU.EX2 R14, R14 ;  /* 0x0000000e000e7308 */ /* 0x000fe20000000800 */
[----:B------:R-:W-:Y:S01]  /*170b0*/  FADD.FTZ R3, R50, R3 ;  /* 0x0000000332037221 */ /* 0x000fe20000010000 */
[----:B----4-:R-:W-:-:S03]  /*170c0*/  FADD.FTZ R0, R152, R181 ;  /* 0x000000b598007221 */ /* 0x010fc60000010000 */
[----:B------:R-:W-:Y:S01]  /*170d0*/  FADD.FTZ R46, R46, R3 ;  /* 0x000000032e2e7221 */ /* 0x000fe20000010000 */
[----:B------:R-:W-:Y:S02]  /*170e0*/  FADD.FTZ R0, R153, R0 ;  /* 0x0000000099007221 */ /* 0x000fe40000010000 */
[----:B------:R-:W1:Y:S01]  /*170f0*/  MUFU.EX2 R235, R235 ;  /* 0x000000eb00eb7308 */ /* 0x000e620000000800 */
[----:B------:R-:W-:Y:S01]  /*17100*/  FADD.FTZ R43, R43, R46 ;  /* 0x0000002e2b2b7221 */ /* 0x000fe20000010000 */
[----:B--2---:R-:W-:Y:S01]  /*17110*/  F2FP.F16.F32.PACK_AB R10, R37, R36 ;  /* 0x00000024250a723e */ /* 0x004fe200000000ff */
[----:B------:R-:W-:Y:S01]  /*17120*/  FADD.FTZ R3, R125, R0 ;  /* 0x000000007d037221 */ /* 0x000fe20000010000 */
[--C-:B------:R-:W-:Y:S02]  /*17130*/  IMAD.MOV.U32 R0, RZ, RZ, R38.reuse ;  /* 0x000000ffff007224 */ /* 0x100fe400078e0026 */
[----:B------:R-:W-:Y:S01]  /*17140*/  FADD.FTZ R42, R42, R43 ;  /* 0x0000002b2a2a7221 */ /* 0x000fe20000010000 */
[----:B------:R-:W-:-:S02]  /*17150*/  @P5 IMAD.MOV.U32 R0, RZ, RZ, R38 ;  /* 0x000000ffff005224 */ /* 0x000fc400078e0026 */
[----:B------:R-:W-:Y:S01]  /*17160*/  FADD.FTZ R3, R32, R3 ;  /* 0x0000000320037221 */ /* 0x000fe20000010000 */
[----:B------:R-:W-:-:S03]  /*17170*/  FADD.FTZ R13, R13, R42 ;  /* 0x0000002a0d0d7221 */ /* 0x000fc60000010000 */
[----:B------:R-:W-:Y:S01]  /*17180*/  FADD.FTZ R40, R40, R3 ;  /* 0x0000000328287221 */ /* 0x000fe20000010000 */
[----:B------:R-:W-:-:S03]  /*17190*/  FADD.FTZ R12, R12, R13 ;  /* 0x0000000d0c0c7221 */ /* 0x000fc60000010000 */
[----:B------:R-:W-:Y:S01]  /*171a0*/  FADD.FTZ R33, R33, R40 ;  /* 0x0000002821217221 */ /* 0x000fe20000010000 */
[----:B-1----:R-:W-:Y:S01]  /*171b0*/  F2FP.F16.F32.PACK_AB R11, R235, R14 ;  /* 0x0000000eeb0b723e */ /* 0x002fe200000000ff */
[----:B------:R-:W-:Y:S02]  /*171c0*/  FADD.FTZ R15, R15, R12 ;  /* 0x0000000c0f0f7221 */ /* 0x000fe40000010000 */
[----:B------:R-:W-:Y:S02]  /*171d0*/  FADD.FTZ R36, R36, R33 ;  /* 0x0000002124247221 */ /* 0x000fe40000010000 */
[----:B------:R-:W-:Y:S02]  /*171e0*/  FADD.FTZ R14, R14, R15 ;  /* 0x0000000f0e0e7221 */ /* 0x000fe40000010000 */
[----:B------:R-:W-:Y:S01]  /*171f0*/  FADD.FTZ R238, R37, R36 ;  /* 0x0000002425ee7221 */ /* 0x000fe20000010000 */
[----:B------:R-:W-:Y:S03]  /*17200*/  HMMA.16816.F32 R144, R8, R140, R16 ;  /* 0x0000008c0890723c */ /* 0x000fe60000001810 */
[----:B------:R-:W-:-:S05]  /*17210*/  FADD.FTZ R235, R235, R14 ;  /* 0x0000000eebeb7221 */ /* 0x000fca0000010000 */
[C---:B------:R-:W-:Y:S08]  /*17220*/  HMMA.16816.F32 R140, R8.reuse, R142, R20 ;  /* 0x0000008e088c723c */ /* 0x040ff00000001814 */
[C---:B-----5:R-:W-:Y:S08]  /*17230*/  HMMA.16816.F32 R136, R8.reuse, R4, R136 ;  /* 0x000000040888723c */ /* 0x060ff00000001888 */
[----:B------:R-:W-:Y:S01]  /*17240*/  HMMA.16816.F32 R132, R8, R6, R24 ;  /* 0x000000060884723c */ /* 0x000fe20000001818 */
[----:B------:R-:W-:-:S04]  /*17250*/  NOP ;  /* 0x0000000000007918 */ /* 0x000fc80000000000 */
[----:B------:R-:W-:-:S15]  /*17260*/  @P5 BRA `(.L_x_2395) ;  /* 0x0000000000045947 */ /* 0x000fde0003800000 */
.L_x_2386:
[----:B------:R-:W-:-:S07]  /*17270*/  IADD3 R236, PT, PT, R150, -0x1, RZ ;  /* 0xffffffff96ec7810 */ /* 0x000fce0007ffe0ff */
.L_x_2395:
[----:B------:R-:W-:Y:S05]  /*17280*/  BSYNC B2 ;  /* 0x0000000000027941 */ /* 0x000fea0003800000 */
.L_x_2385:
[----:B------:R-:W-:-:S13]  /*17290*/  ISETP.GE.AND P0, PT, R236, R213, PT ;  /* 0x000000d5ec00720c */ /* 0x000fda0003f06270 */
[----:B------:R-:W-:Y:S05]  /*172a0*/  @!P0 BRA `(.L_x_2396) ;  /* 0x0000006800708947 */ /* 0x000fea0003800000 */
[----:B------:R-:W-:Y:S01]  /*172b0*/  ISETP.NE.U32.AND P3, PT, R230, RZ, PT ;  /* 0x000000ffe600720c */ /* 0x000fe20003f65070 */
[----:B------:R-:W-:Y:S02]  /*172c0*/  IMAD.MOV.U32 R151, RZ, RZ, R0 ;  /* 0x000000ffff977224 */ /* 0x000fe400078e0000 */
[----:B------:R-:W-:Y:S01]  /*172d0*/  IMAD.MOV.U32 R150, RZ, RZ, R2 ;  /* 0x000000ffff967224 */ /* 0x000fe200078e0002 */
[----:B------:R-:W-:-:S13]  /*172e0*/  ISETP.NE.AND.EX P3, PT, R231, RZ, PT, P3 ;  /* 0x000000ffe700720c */ /* 0x000fda0003f65330 */
.L_x_2403:
[C---:B------:R-:W-:Y:S01]  /*172f0*/  LOP3.LUT R3, R224.reuse, 0xc0, RZ, 0xc0, !PT ;  /* 0x000000c0e0037812 */ /* 0x040fe200078ec0ff */
[----:B------:R-:W-:Y:S04]  /*17300*/  DEPBAR.LE SB0, 0x0 ;  /* 0x000080000000791a */ /* 0x000fe80000000000 */
[----:B------:R-:W-:Y:S05]  /*17310*/  WARPSYNC.ALL ;  /* 0x0000000000007948 */ /* 0x000fea0003800000 */
[----:B------:R-:W-:Y:S01]  /*17320*/  BAR.SYNC.DEFER_BLOCKING 0x0 ;  /* 0x0000000000007b1d */ /* 0x000fe20000010000 */
[----:B------:R-:W-:Y:S01]  /*17330*/  LOP3.LUT R3, R3, 0x18, R208, 0xf8, !PT ;  /* 0x0000001803037812 */ /* 0x000fe200078ef8d0 */
[----:B------:R-:W-:Y:S01]  /*17340*/  IMAD.MOV.U32 R2, RZ, RZ, R220 ;  /* 0x000000ffff027224 */ /* 0x000fe200078e00dc */
[----:B------:R-:W-:Y:S01]  /*17350*/  LOP3.LUT R10, R224, 0x18, RZ, 0xc0, !PT ;  /* 0x00000018e00a7812 */ /* 0x000fe200078ec0ff */
[----:B------:R-:W-:Y:S01]  /*17360*/  IMAD.MOV.U32 R0, RZ, RZ, R221 ;  /* 0x000000ffff007224 */ /* 0x000fe200078e00dd */
[----:B------:R-:W-:Y:S01]  /*17370*/  LOP3.LUT R8, R3, 0x18, R224, 0x78, !PT ;  /* 0x0000001803087812 */ /* 0x000fe200078e78e0 */
[----:B------:R-:W-:Y:S02]  /*17380*/  @!P3 IMAD.MOV.U32 R3, RZ, RZ, RZ ;  /* 0x000000ffff03b224 */ /* 0x000fe400078e00ff */
[----:B------:R-:W-:Y:S02]  /*17390*/  IMAD.SHL.U32 R224, R208, 0x8, RZ ;  /* 0x00000008d0e07824 */ /* 0x000fe400078e00ff */
[----:B------:R-:W1:Y:S01]  /*173a0*/  S2R R208, SR_TID.X ;  /* 0x0000000000d07919 */ /* 0x000e620000002100 */
[----:B------:R-:W-:Y:S01]  /*173b0*/  @!P3 IADD3 R3, P0, PT, RZ, -R3, RZ ;  /* 0x80000003ff03b210 */ /* 0x000fe20007f1e0ff */
        /* <DEDUP_REMOVED lines=21> */
[----:B------:R-:W-:Y:S01]  /*17510*/  ISETP.GE.AND P0, PT, R3, RZ, PT ;  /* 0x000000ff0300720c */ /* 0x000fe20003f06270 */
        /* <DEDUP_REMOVED lines=49> */
.L_x_2398:
[----:B------:R-:W-:Y:S05]  /*17830*/  BSYNC.RECONVERGENT B0 ;  /* 0x0000000000007941 */ /* 0x000fea0003800200 */
.L_x_2397:
[----:B------:R-:W1:Y:S01]  /*17840*/  S2UR UR6, SR_CgaCtaId ;  /* 0x00000000000679c3 */ /* 0x000e620000008800 */
[----:B------:R-:W-:Y:S01]  /*17850*/  ISETP.GE.AND P0, PT, R10, R225, PT ;  /* 0x000000e10a00720c */ /* 0x000fe20003f06270 */
[----:B------:R-:W-:Y:S01]  /*17860*/  UMOV UR7, 0x400 ;  /* 0x0000040000077882 */ /* 0x000fe20000000000 */
[----:B------:R-:W-:Y:S01]  /*17870*/  LOP3.LUT R237, R177, R8, RZ, 0xfc, !PT ;  /* 0x00000008b1ed7212 */ /* 0x000fe200078efcff */
[C---:B------:R-:W-:Y:S01]  /*17880*/  IMAD.SHL.U32 R9, R216.reuse, 0x40, RZ ;  /* 0x00000040d8097824 */ /* 0x040fe200078e00ff */
[----:B------:R-:W-:Y:S01]  /*17890*/  SHF.L.U64.HI R8, R216, 0x6, R217 ;  /* 0x00000006d8087819 */ /* 0x000fe200000102d9 */
[C---:B------:R-:W-:Y:S01]  /*178a0*/  IMAD.SHL.U32 R210, R208.reuse, 0x10, RZ ;  /* 0x00000010d0d27824 */ /* 0x040fe200078e00ff */
[C---:B------:R-:W-:Y:S01]  /*178b0*/  LOP3.LUT R153, R208.reuse, 0x8, RZ, 0xc0, !PT ;  /* 0x00000008d0997812 */ /* 0x040fe200078ec0ff */
[C---:B------:R-:W-:Y:S01]  /*178c0*/  IMAD.SHL.U32 R212, R208.reuse, 0x20, RZ ;  /* 0x00000020d0d47824 */ /* 0x040fe200078e00ff */
[----:B------:R-:W-:Y:S01]  /*178d0*/  IADD3 R10, P1, PT, R9, R220, RZ ;  /* 0x000000dc090a7210 */ /* 0x000fe20007f3e0ff */
[----:B------:R-:W-:Y:S01]  /*178e0*/  IMAD.SHL.U32 R211, R208, 0x4, RZ ;  /* 0x00000004d0d37824 */ /* 0x000fe200078e00ff */
[----:B------:R-:W-:Y:S01]  /*178f0*/  LOP3.LUT R3, R210, 0x100, RZ, 0xc0, !PT ;  /* 0x00000100d2037812 */ /* 0x000fe200078ec0ff */
[----:B------:R-:W-:Y:S01]  /*17900*/  BSSY.RECONVERGENT B1, `(.L_x_2399) ;  /* 0x000013c000017945 */ /* 0x000fe20003800200 */
[----:B------:R-:W-:Y:S01]  /*17910*/  SHF.R.U32.HI R209, RZ, 0x1, R208 ;  /* 0x00000001ffd17819 */ /* 0x000fe200000116d0 */
[----:B------:R-:W-:Y:S01]  /*17920*/  IMAD.X R11, R8, 0x1, R221, P1 ;  /* 0x00000001080b7824 */ /* 0x000fe200008e06dd */
[-C--:B------:R-:W-:Y:S02]  /*17930*/  IADD3 R16, P1, PT, R10, R9.reuse, RZ ;  /* 0x000000090a107210 */ /* 0x080fe40007f3e0ff */
[----:B------:R-:W-:Y:S02]  /*17940*/  LOP3.LUT R2, R153, 0xc0, R212, 0xf8, !PT ;  /* 0x000000c099027812 */ /* 0x000fe400078ef8d4 */
[----:B------:R-:W-:Y:S01]  /*17950*/  LOP3.LUT R211, R211, 0x18, RZ, 0xc0, !PT ;  /* 0x00000018d3d37812 */ /* 0x000fe200078ec0ff */
[----:B------:R-:W-:Y:S01]  /*17960*/  IMAD.X R17, R11, 0x1, R8, P1 ;  /* 0x000000010b117824 */ /* 0x000fe200008e0608 */
[-C--:B------:R-:W-:Y:S02]  /*17970*/  IADD3 R18, P1, PT, R16, R9.reuse, RZ ;  /* 0x0000000910127210 */ /* 0x080fe40007f3e0ff */
[----:B------:R-:W-:Y:S01]  /*17980*/  LOP3.LUT R0, R3, 0x20, R212, 0xf8, !PT ;  /* 0x0000002003007812 */ /* 0x000fe200078ef8d4 */
[----:B-1----:R-:W-:Y:S01]  /*17990*/  ULEA UR6, UR6, UR7, 0x18 ;  /* 0x0000000706067291 */ /* 0x002fe2000f8ec0ff */
[----:B------:R-:W-:Y:S01]  /*179a0*/  LOP3.LUT R3, R209, 0x8, RZ, 0xc0, !PT ;  /* 0x00000008d1037812 */ /* 0x000fe200078ec0ff */
[--C-:B------:R-:W-:Y:S01]  /*179b0*/  IMAD.X R19, R17, 0x1, R8.reuse, P1 ;  /* 0x0000000111137824 */ /* 0x100fe200008e0608 */
[-C--:B------:R-:W-:Y:S02]  /*179c0*/  IADD3 R14, P1, PT, R18, R9.reuse, RZ ;  /* 0x00000009120e7210 */ /* 0x080fe40007f3e0ff */
[----:B------:R-:W-:Y:S02]  /*179d0*/  LOP3.LUT R210, R210, 0x3e00, RZ, 0xc0, !PT ;  /* 0x00003e00d2d27812 */ /* 0x000fe400078ec0ff */
[----:B------:R-:W-:Y:S01]  /*179e0*/  LEA R237, R237, UR6, 0x1 ;  /* 0x00000006eded7c11 */ /* 0x000fe2000f8e08ff */
[----:B------:R-:W-:Y:S01]  /*179f0*/  IMAD.X R15, R19, 0x1, R8, P1 ;  /* 0x00000001130f7824 */ /* 0x000fe200008e0608 */
[----:B------:R-:W-:Y:S02]  /*17a00*/  IADD3 R12, P1, PT, R14, R9, RZ ;  /* 0x000000090e0c7210 */ /* 0x000fe40007f3e0ff */
[----:B------:R-:W-:Y:S01]  /*17a10*/  LOP3.LUT R2, R0, R2, R211, 0xf6, !PT ;  /* 0x0000000200027212 */ /* 0x000fe200078ef6d3 */
[----:B------:R-:W-:Y:S01]  /*17a20*/  @!PT LDS RZ, [RZ] ;  /* 0x00000000fffff984 */ /* 0x000fe20000000800 */
[----:B------:R-:W-:Y:S01]  /*17a30*/  @!PT LDS RZ, [RZ] ;  /* 0x00000000fffff984 */ /* 0x000fe20000000800 */
[----:B------:R-:W-:Y:S01]  /*17a40*/  @!PT LDS RZ, [RZ] ;  /* 0x00000000fffff984 */ /* 0x000fe20000000800 */
[----:B------:R-:W-:Y:S01]  /*17a50*/  @!P0 LDGSTS.E.BYPASS.LTC128B.128 [R237+0x5000], desc[UR4][R220.64] ;  /* 0x05000000dced8fae */ /* 0x000fe2000b981a04 */
[----:B------:R-:W-:Y:S01]  /*17a60*/  LOP3.LUT R0, R3, 0xc0, R212, 0xf8, !PT ;  /* 0x000000c003007812 */ /* 0x000fe200078ef8d4 */
[----:B------:R-:W-:Y:S01]  /*17a70*/  IMAD.X R13, R15, 0x1, R8, P1 ;  /* 0x000000010f0d7824 */ /* 0x000fe200008e0608 */
[--C-:B------:R-:W-:Y:S02]  /*17a80*/  LOP3.LUT R3, R210, 0x20, R212.reuse, 0xf8, !PT ;  /* 0x00000020d2037812 */ /* 0x100fe400078ef8d4 */
[----:B------:R-:W-:Y:S01]  /*17a90*/  @P0 STS.128 [R237+0x5000], RZ ;  /* 0x005000ffed000388 */ /* 0x000fe20000000c00 */
[----:B------:R-:W-:Y:S02]  /*17aa0*/  LOP3.LUT R211, R0, R211, RZ, 0x3c, !PT ;  /* 0x000000d300d37212 */ /* 0x000fe400078e3cff */
[----:B------:R-:W-:Y:S02]  /*17ab0*/  LOP3.LUT R0, R3, 0x100, R212, 0xf8, !PT ;  /* 0x0000010003007812 */ /* 0x000fe400078ef8d4 */
[----:B------:R-:W-:Y:S01]  /*17ac0*/  @!PT LDS RZ, [RZ] ;  /* 0x00000000fffff984 */ /* 0x000fe20000000800 */
[----:B------:R-:W-:Y:S01]  /*17ad0*/  @!PT LDS RZ, [RZ] ;  /* 0x00000000fffff984 */ /* 0x000fe20000000800 */
[----:B------:R-:W-:Y:S01]  /*17ae0*/  @!PT LDS RZ, [RZ] ;  /* 0x00000000fffff984 */ /* 0x000fe20000000800 */
[----:B------:R1:W-:Y:S01]  /*17af0*/  @!P0 LDGSTS.E.BYPASS.LTC128B.128 [R237+0x5800], desc[UR4][R10.64] ;  /* 0x058000000aed8fae */ /* 0x0003e2000b981a04 */
[----:B------:R-:W-:Y:S02]  /*17b00*/  LEA R2, R2, UR6, 0x1 ;  /* 0x0000000602027c11 */ /* 0x000fe4000f8e08ff */
[----:B------:R-:W-:Y:S02]  /*17b10*/  LOP3.LUT R3, R0, R211, RZ, 0xfc, !PT ;  /* 0x000000d300037212 */ /* 0x000fe400078efcff */
[----:B------:R-:W-:Y:S01]  /*17b20*/  @P0 STS.128 [R237+0x5800], RZ ;  /* 0x005800ffed000388 */ /* 0x000fe20000000c00 */
[----:B------:R-:W-:Y:S02]  /*17b30*/  LOP3.LUT P2, RZ, R208, 0x4, RZ, 0xc0, !PT ;  /* 0x00000004d0ff7812 */ /* 0x000fe4000784c0ff */
[----:B------:R-:W-:Y:S02]  /*17b40*/  LEA R0, R3, UR6, 0x1 ;  /* 0x0000000603007c11 */ /* 0x000fe4000f8e08ff */
[----:B------:R-:W-:Y:S01]  /*17b50*/  @!PT LDS RZ, [RZ] ;  /* 0x00000000fffff984 */ /* 0x000fe20000000800 */
[----:B------:R-:W-:Y:S01]  /*17b60*/  @!PT LDS RZ, [RZ] ;  /* 0x00000000fffff984 */ /* 0x000fe20000000800 */
[----:B------:R-:W-:Y:S01]  /*17b70*/  @!PT LDS RZ, [RZ] ;  /* 0x00000000fffff984 */ /* 0x000fe20000000800 */
[----:B------:R2:W-:Y:S01]  /*17b80*/  @!P0 LDGSTS.E.BYPASS.LTC128B.128 [R237+0x6000], desc[UR4][R16.64] ;  /* 0x0600000010ed8fae */ /* 0x0005e2000b981a04 */
[----:B------:R-:W-:Y:S04]  /*17b90*/  IMAD.MOV.U32 R3, RZ, RZ, 0x20 ;  /* 0x00000020ff037424 */ /* 0x000fe800078e00ff */
[----:B------:R-:W-:Y:S01]  /*17ba0*/  @P0 STS.128 [R237+0x6000], RZ ;  /* 0x006000ffed000388 */ /* 0x000fe20000000c00 */
[----:B------:R-:W-:Y:S04]  /*17bb0*/  SEL R3, R3, 0xffffffe0, !P2 ;  /* 0xffffffe003037807 */ /* 0x000fe80005000000 */
        /* <DEDUP_REMOVED lines=9> */
[-C--:B-1----:R-:W-:Y:S04]  /*17c50*/  IADD3 R10, P1, PT, R12, R9.reuse, RZ ;  /* 0x000000090c0a7210 */ /* 0x082fe80007f3e0ff */
[----:B------:R-:W-:Y:S05]  /*17c60*/  @P0 STS.128 [R237+0x7000], RZ ;  /* 0x007000ffed000388 */ /* 0x000fea0000000c00 */
[----:B------:R-:W-:Y:S01]  /*17c70*/  @!PT LDS RZ, [RZ] ;  /* 0x00000000fffff984 */ /* 0x000fe20000000800 */
[----:B------:R-:W-:Y:S01]  /*17c80*/  @!PT LDS RZ, [RZ] ;  /* 0x00000000fffff984 */ /* 0x000fe20000000800 */
[----:B------:R-:W-:Y:S01]  /*17c90*/  @!PT LDS RZ, [RZ] ;  /* 0x00000000fffff984 */ /* 0x000fe20000000800 */
[----:B------:R-:W-:Y:S01]  /*17ca0*/  @!P0 LDGSTS.E.BYPASS.LTC128B.128 [R237+0x7800], desc[UR4][R12.64] ;  /* 0x078000000ced8fae */ /* 0x000fe2000b981a04 */
[--C-:B------:R-:W-:Y:S01]  /*17cb0*/  IMAD.X R11, R13, 0x1, R8.reuse, P1 ;  /* 0x000000010d0b7824 */ /* 0x100fe200008e0608 */
[----:B--2---:R-:W-:Y:S03]  /*17cc0*/  @!P0 IADD3 R16, P1, PT, R10, R9, RZ ;  /* 0x000000090a108210 */ /* 0x004fe60007f3e0ff */
[----:B------:R-:W-:Y:S05]  /*17cd0*/  @P0 STS.128 [R237+0x7800], RZ ;  /* 0x007800ffed000388 */ /* 0x000fea0000000c00 */
[----:B------:R-:W-:Y:S01]  /*17ce0*/  @!PT LDS RZ, [RZ] ;  /* 0x00000000fffff984 */ /* 0x000fe20000000800 */
[----:B------:R-:W-:Y:S01]  /*17cf0*/  @!PT LDS RZ, [RZ] ;  /* 0x00000000fffff984 */ /* 0x000fe20000000800 */
[----:B------:R-:W-:Y:S01]  /*17d00*/  @!PT LDS RZ, [RZ] ;  /* 0x00000000fffff984 */ /* 0x000fe20000000800 */
[----:B------:R1:W-:Y:S01]  /*17d10*/  @!P0 LDGSTS.E.BYPASS.LTC128B.128 [R237+0x8000], desc[UR4][R10.64] ;  /* 0x080000000aed8fae */ /* 0x0003e2000b981a04 */
[----:B------:R-:W-:Y:S01]  /*17d20*/  @!P0 IMAD.X R17, R11, 0x1, R8, P1 ;  /* 0x000000010b118824 */ /* 0x000fe200008e0608 */
[----:B------:R-:W-:Y:S03]  /*17d30*/  ISETP.GT.AND P1, PT, R236, R213, PT ;  /* 0x000000d5ec00720c */ /* 0x000fe60003f24270 */
[----:B------:R-:W-:Y:S05]  /*17d40*/  @P0 STS.128 [R237+0x8000], RZ ;  /* 0x008000ffed000388 */ /* 0x000fea0000000c00 */
        /* <DEDUP_REMOVED lines=86> */
[C---:B------:R-:W-:Y:S03]  /*182b0*/  HMMA.16816.F32 R44, R156.reuse, R176, R44 ;  /* 0x000000b09c2c723c */ /* 0x040fe6000000182c */
[----:B------:R-:W-:Y:S05]  /*182c0*/  LOP3.LUT R177, R224, 0x1f20, RZ, 0xc0, !PT ;  /* 0x00001f20e0b17812 */ /* 0x000fea00078ec0ff */
        /* <DEDUP_REMOVED lines=25> */
[C---:B------:R-:W-:Y:S02]  /*18460*/  IMAD.SHL.U32 R2, R214.reuse, 0x20, RZ ;  /* 0x00000020d6027824 */ /* 0x040fe400078e00ff */
[----:B------:R-:W-:Y:S01]  /*18470*/  ISETP.NE.AND.EX P3, PT, R231, RZ, PT, P3 ;  /* 0x000000ffe700720c */ /* 0x000fe20003f65330 */
[----:B------:R-:W-:Y:S11]  /*18480*/  IMAD.SHL.U32 R0, R214, 0x40, RZ ;  /* 0x00000040d6007824 */ /* 0x000ff600078e00ff */
[----:B------:R-:W-:Y:S01]  /*18490*/  @!UPT UIADD3 URZ, UPT, UPT, URZ, URZ, URZ ;  /* 0x000000fffffff290 */ /* 0x000fe2000fffe0ff */
        /* <DEDUP_REMOVED lines=26> */
[----:B------:R-:W-:Y:S06]  /*18640*/  IMAD.HI.U32 R159, R159, R161, R158 ;  /* 0x000000a19f9f7227 */ /* 0x000fec00078e009e */
[C---:B------:R-:W-:Y:S04]  /*18650*/  IMAD.HI.U32 R156, R159.reuse, R152, RZ ;  /* 0x000000989f9c7227 */ /* 0x040fe800078e00ff */
[----:B------:R-:W-:Y:S04]  /*18660*/  IMAD.HI.U32 R158, R159, R154, RZ ;  /* 0x0000009a9f9e7227 */ /* 0x000fe800078e00ff */
[-C--:B------:R-:W-:Y:S02]  /*18670*/  IMAD R152, R156, R153.reuse, R152 ;  /* 0x000000999c987224 */ /* 0x080fe400078e0298 */
[----:B------:R-:W-:Y:S01]  /*18680*/  IMAD R154, R158, R153, R154 ;  /* 0x000000999e9a7224 */ /* 0x000fe200078e029a */
[----:B------:R-:W-:Y:S02]  /*18690*/  LOP3.LUT R153, RZ, R160, RZ, 0x33, !PT ;  /* 0x000000a0ff997212 */ /* 0x000fe400078e33ff */
        /* <DEDUP_REMOVED lines=9> */
[----:B------:R-:W-:Y:S09]  /*18730*/  ISETP.GE.AND P4, PT, R3, RZ, PT ;  /* 0x000000ff0300720c */ /* 0x000ff20003f86270 */
[----:B------:R-:W-:Y:S02]  /*18740*/  @P5 IADD3 R156, PT, PT, R156, 0x1, RZ ;  /* 0x000000019c9c5810 */ /* 0x000fe40007ffe0ff */
[----:B------:R-:W-:Y:S01]  /*18750*/  @P6 VIADD R158, R158, 0x1 ;  /* 0x000000019e9e6836 */ /* 0x000fe20000000000 */
[----:B------:R-:W-:Y:S02]  /*18760*/  ISETP.NE.AND P5, PT, R160, RZ, PT ;  /* 0x000000ffa000720c */ /* 0x000fe40003fa5270 */
[----:B------:R-:W-:Y:S02]  /*18770*/  @!P1 IMAD.MOV R156, RZ, RZ, -R156 ;  /* 0x000000ffff9c9224 */ /* 0x000fe400078e0a9c */
[----:B------:R-:W-:Y:S03]  /*18780*/  @!P4 IADD3 R158, PT, PT, -R158, RZ, RZ ;  /* 0x000000ff9e9ec210 */ /* 0x000fe60007ffe1ff */
[C---:B------:R-:W-:Y:S02]  /*18790*/  SEL R155, R153.reuse, R156, !P5 ;  /* 0x0000009c999b7207 */ /* 0x040fe40006800000 */
[----:B------:R-:W-:Y:S01]  /*187a0*/  SEL R153, R153, R158, !P5 ;  /* 0x0000009e99997207 */ /* 0x000fe20006800000 */
[----:B------:R-:W2:Y:S01]  /*187b0*/  LD.E.64 R156, desc[UR4][R148.64+0x38] ;  /* 0x00003804949c7980 */ /* 0x000ea2000c101b00 */
[-C--:B------:R-:W-:Y:S02]  /*187c0*/  LEA R164, P4, R155, R228.reuse, 0x2 ;  /* 0x000000e49ba47211 */ /* 0x080fe400078810ff */
[----:B------:R-:W-:Y:S02]  /*187d0*/  LEA R162, P1, R153, R228, 0x2 ;  /* 0x000000e499a27211 */ /* 0x000fe400078210ff */
[-C--:B------:R-:W-:Y:S01]  /*187e0*/  LEA.HI.X.SX32 R165, R155, R229.reuse, 0x2, P4 ;  /* 0x000000e59ba57211 */ /* 0x080fe200020f16ff */
[----:B------:R-:W3:Y:S01]  /*187f0*/  LD.E.64 R158, desc[UR4][R148.64+0x20] ;  /* 0x00002004949e7980 */ /* 0x000ee2000c101b00 */
[C---:B------:R-:W-:Y:S01]  /*18800*/  LEA.HI.X.SX32 R163, R153.reuse, R229, 0x2, P1 ;  /* 0x000000e599a37211 */ /* 0x040fe200008f16ff */
[----:B------:R-:W-:Y:S04]  /*18810*/  IMAD.IADD R153, R153, 0x1, -R155 ;  /* 0x0000000199997824 */ /* 0x000fe800078e0a9b */
        /* <DEDUP_REMOVED lines=16> */
.L_x_2402:
[----:B------:R-:W-:Y:S05]  /*18920*/  BSYNC.RECONVERGENT B0 ;  /* 0x0000000000007941 */ /* 0x000fea0003800200 */
.L_x_2401:
[----:B------:R-:W-:Y:S01]  /*18930*/  @!PT LDS RZ, [RZ] ;  /* 0x00000000fffff984 */ /* 0x000fe20000000800 */
[----:B------:R-:W-:Y:S01]  /*18940*/  @!PT LDS RZ, [RZ] ;  /* 0x00000000fffff984 */ /* 0x000fe20000000800 */
[----:B------:R-:W-:Y:S01]  /*18950*/  @!PT LDS RZ, [RZ] ;  /* 0x00000000fffff984 */ /* 0x000fe20000000800 */
[----:B------:R1:W-:Y:S01]  /*18960*/  @!P0 LDGSTS.E.BYPASS.LTC128B.128 [R237+0x1000], desc[UR4][R218.64] ;  /* 0x01000000daed8fae */ /* 0x0003e2000b981a04 */
[----:B------:R-:W-:Y:S02]  /*18970*/  LEA R156, P1, R2, R218, 0x1 ;  /* 0x000000da029c7211 */ /* 0x000fe400078208ff */
        /* <DEDUP_REMOVED lines=9> */
[----:B------:R1:W-:Y:S02]  /*18a10*/  @!P0 LDGSTS.E.BYPASS.LTC128B.128 [R237+0x1800], desc[UR4][R156.64] ;  /* 0x018000009ced8fae */ /* 0x0003e4000b981a04 */
        /* <DEDUP_REMOVED lines=42> */
.L_x_2400:
[----:B------:R-:W-:Y:S05]  /*18cc0*/  BSYNC.RECONVERGENT B1 ;  /* 0x0000000000017941 */ /* 0x000fea0003800200 */
.L_x_2399:
[----:B------:R-:W-:Y:S01]  /*18cd0*/  LOP3.LUT R211, R211, 0x120, R212, 0xf8, !PT ;  /* 0x00000120d3d37812 */ /* 0x000fe200078ef8d4 */
[----:B------:R-:W-:Y:S05]  /*18ce0*/  IMAD.SHL.U32 R179, R208, 0x2, RZ ;  /* 0x00000002d0b37824 */ /* 0x000fea00078e00ff */
[----:B------:R-:W-:Y:S05]  /*18cf0*/  LOP3.LUT R179, R179, 0x6, RZ, 0xc0, !PT ;  /* 0x00000006b3b37812 */ /* 0x000fea00078ec0ff */
[----:B------:R-:W-:Y:S04]  /*18d00*/  IMAD R0, R236, 0x100, R179 ;  /* 0x00000100ec007824 */ /* 0x000fe800078e02b3 */
[C---:B-1----:R-:W-:Y:S01]  /*18d10*/  VIADD R3, R0.reuse, 0x11 ;  /* 0x0000001100037836 */ /* 0x042fe20000000000 */
[CC--:B------:R-:W-:Y:S01]  /*18d20*/  ISETP.GE.AND P0, PT, R0.reuse, R234.reuse, PT ;  /* 0x000000ea0000720c */ /* 0x0c0fe20003f06270 */
        /* <DEDUP_REMOVED lines=19> */
[----:B------:R-:W-:Y:S01]  /*18e60*/  ISETP.GE.AND P6, PT, R2, R234, PT ;  /* 0x000000ea0200720c */ /* 0x000fe20003fc6270 */
[----:B------:R-:W-:Y:S01]  /*18e70*/  VIADD R161, R0, 0x29 ;  /* 0x0000002900a17836 */ /* 0x000fe20000000000 */
[----:B------:R-:W-:Y:S01]  /*18e80*/  ISETP.GE.AND P1, PT, R2, R233, PT ;  /* 0x000000e90200720c */ /* 0x000fe20003f26270 */
[----:B------:R-:W-:Y:S01]  /*18e90*/  VIADD R168, R0, 0x50 ;  /* 0x0000005000a87836 */ /* 0x000fe20000000000 */
[----:B------:R-:W-:Y:S01]  /*18ea0*/  ISETP.GE.AND P0, PT, R2, R227, PT ;  /* 0x000000e30200720c */ /* 0x000fe20003f06270 */
[----:B------:R-:W-:Y:S01]  /*18eb0*/  VIADD R167, R0, 0x51 ;  /* 0x0000005100a77836 */ /* 0x000fe20000000000 */
[----:B------:R-:W-:Y:S01]  /*18ec0*/  ISETP.GE.AND P5, PT, R2, R232, PT ;  /* 0x000000e80200720c */ /* 0x000fe20003fa6270 */
[C---:B------:R-:W-:Y:S01]  /*18ed0*/  VIADD R2, R0.reuse, 0x8 ;  /* 0x0000000800027836 */ /* 0x040fe20000000000 */
        /* <DEDUP_REMOVED lines=104> */
[CC--:B------:R-:W-:Y:S02]  /*19560*/  ISETP.GE.AND P1, PT, R173.reuse, R234.reuse, PT ;  /* 0x000000eaad00720c */ /* 0x0c0fe40003f26270 */
[----:B------:R-:W-:Y:S02]  /*19570*/  FSEL R48, R48, -INF , P4 ;  /* 0xff80000030307808 */ /* 0x000fe40002000000 */
[-C--:B------:R-:W-:Y:S02]  /*19580*/  ISETP.GE.AND P4, PT, R173, R233.reuse, PT ;  /* 0x000000e9ad00720c */ /* 0x080fe40003f86270 */
[----:B------:R-:W-:Y:S02]  /*19590*/  FSEL R45, R45, -INF , P6 ;  /* 0xff8000002d2d7808 */ /* 0x000fe40003000000 */
[----:B------:R-:W-:Y:S02]  /*195a0*/  FSEL R49, R49, -INF , P1 ;  /* 0xff80000031317808 */ /* 0x000fe40000800000 */
[-C--:B------:R-:W-:Y:S02]  /*195b0*/  ISETP.GE.AND P6, PT, R44, R233.reuse, PT ;  /* 0x000000e92c00720c */ /* 0x080fe40003fc6270 */
[CC--:B------:R-:W-:Y:S02]  /*195c0*/  ISETP.GE.AND P1, PT, R172.reuse, R234.reuse, PT ;  /* 0x000000eaac00720c */ /* 0x0c0fe40003f26270 */
[----:B------:R-:W-:Y:S02]  /*195d0*/  FSEL R51, R51, -INF , P4 ;  /* 0xff80000033337808 */ /* 0x000fe40002000000 */
[-C--:B------:R-:W-:Y:S02]  /*195e0*/  ISETP.GE.AND P4, PT, R172, R233.reuse, PT ;  /* 0x000000e9ac00720c */ /* 0x080fe40003f86270 */
[----:B------:R-:W-:Y:S02]  /*195f0*/  FSEL R50, R50, -INF , P6 ;  /* 0xff80000032327808 */ /* 0x000fe40003000000 */
[----:B------:R-:W-:Y:S01]  /*19600*/  FSEL R176, R52, -INF , P1 ;  /* 0xff80000034b07808 */ /* 0x000fe20000800000 */
[----:B------:R-:W-:Y:S01]  /*19610*/  VIADD R52, R0, 0x71 ;  /* 0x0000007100347836 */ /* 0x000fe20000000000 */
[CC--:B------:R-:W-:Y:S02]  /*19620*/  ISETP.GE.AND P6, PT, R47.reuse, R234.reuse, PT ;  /* 0x000000ea2f00720c */ /* 0x0c0fe40003fc6270 */
[-C--:B------:R-:W-:Y:S02]  /*19630*/  ISETP.GE.AND P1, PT, R47, R233.reuse, PT ;  /* 0x000000e92f00720c */ /* 0x080fe40003f26270 */
[----:B------:R-:W-:Y:S02]  /*19640*/  FSEL R54, R54, -INF , P4 ;  /* 0xff80000036367808 */ /* 0x000fe40002000000 */
[-C--:B------:R-:W-:Y:S02]  /*19650*/  ISETP.GE.AND P4, PT, R174, R234.reuse, PT ;  /* 0x000000eaae00720c */ /* 0x080fe40003f86270 */
[----:B------:R-:W-:Y:S01]  /*19660*/  FSEL R178, R53, -INF , P6 ;  /* 0xff80000035b27808 */ /* 0x000fe20003000000 */
[----:B------:R-:W-:Y:S01]  /*19670*/  VIADD R53, R0, 0x70 ;  /* 0x0000007000357836 */ /* 0x000fe20000000000 */
[----:B------:R-:W-:Y:S02]  /*19680*/  FSEL R55, R55, -INF , P1 ;  /* 0xff80000037377808 */ /* 0x000fe40000800000 */
[CC--:B------:R-:W-:Y:S02]  /*19690*/  ISETP.GE.AND P1, PT, R175.reuse, R234.reuse, PT ;  /* 0x000000eaaf00720c */ /* 0x0c0fe40003f26270 */
[----:B------:R-:W-:Y:S01]  /*196a0*/  FSEL R194, R56, -INF , P4 ;  /* 0xff80000038c27808 */ /* 0x000fe20002000000 */
[C---:B------:R-:W-:Y:S01]  /*196b0*/  VIADD R56, R0.reuse, 0xe1 ;  /* 0x000000e100387836 */ /* 0x040fe20000000000 */
        /* <DEDUP_REMOVED lines=13> */
[CC--:B------:R-:W-:Y:S02]  /*19790*/  ISETP.GE.AND P1, PT, R193.reuse, R234.reuse, PT ;  /* 0x000000eac100720c */ /* 0x0c0fe40003f26270 */
        /* <DEDUP_REMOVED lines=60> */
[----:B------:R-:W-:Y:S01]  /*19b60*/  FSEL R82, R84, -INF , P1 ;  /* 0xff80000054527808 */ /* 0x000fe20000800000 */
[----:B------:R-:W-:Y:S01]  /*19b70*/  IMAD.MOV.U32 R84, RZ, RZ, R80 ;  /* 0x000000ffff547224 */ /* 0x000fe200078e0050 */
[-C--:B------:R-:W-:Y:S01]  /*19b80*/  ISETP.GE.AND P1, PT, R63, R233.reuse, PT ;  /* 0x000000e93f00720c */ /* 0x080fe20003f26270 */
[----:B------:R-:W-:Y:S01]  /*19b90*/  VIADD R80, R0, 0xe0 ;  /* 0x000000e000507836 */ /* 0x000fe20000000000 */
        /* <DEDUP_REMOVED lines=12> */
[CC--:B------:R-:W-:Y:S02]  /*19c60*/  ISETP.GE.AND P1, PT, R205.reuse, R234.reuse, PT ;  /* 0x000000eacd00720c */ /* 0x0c0fe40003f26270 */
        /* <DEDUP_REMOVED lines=21> */
[----:B------:R-:W-:Y:S01]  /*19dc0*/  IMAD.MOV.U32 R101, RZ, RZ, R185 ;  /* 0x000000ffff657224 */ /* 0x000fe200078e00b9 */
[-C--:B------:R-:W-:Y:S02]  /*19dd0*/  ISETP.GE.AND P4, PT, R200, R234.reuse, PT ;  /* 0x000000eac800720c */ /* 0x080fe40003f86270 */
[----:B------:R-:W-:Y:S02]  /*19de0*/  FSEL R185, R103, -INF , P1 ;  /* 0xff80000067b97808 */ /* 0x000fe40000800000 */
[-C--:B------:R-:W-:Y:S02]  /*19df0*/  ISETP.GE.AND P1, PT, R202, R234.reuse, PT ;  /* 0x000000eaca00720c */ /* 0x080fe40003f26270 */
[-C--:B------:R-:W-:Y:S02]  /*19e00*/  ISETP.GE.AND P6, PT, R204, R233.reuse, PT ;  /* 0x000000e9cc00720c */ /* 0x080fe40003fc6270 */
[----:B------:R-:W-:Y:S01]  /*19e10*/  FSEL R77, R105, -INF , P1 ;  /* 0xff800000694d7808 */ /* 0x000fe20000800000 */
[----:B------:R-:W-:Y:S01]  /*19e20*/  VIADD R105, R0, 0xe8 ;  /* 0x000000e800697836 */ /* 0x000fe20000000000 */
[-C--:B------:R-:W-:Y:S02]  /*19e30*/  ISETP.GE.AND P1, PT, R88, R234.reuse, PT ;  /* 0x000000ea5800720c */ /* 0x080fe40003f26270 */
[----:B------:R-:W-:Y:S01]  /*19e40*/  FSEL R72, R106, -INF , P6 ;  /* 0xff8000006a487808 */ /* 0x000fe20003000000 */
[----:B------:R-:W-:Y:S01]  /*19e50*/  IMAD.MOV.U32 R106, RZ, RZ, R89 ;  /* 0x000000ffff6a7224 */ /* 0x000fe200078e0059 */
[----:B------:R-:W-:Y:S02]  /*19e60*/  FSEL R87, R108, -INF , P1 ;  /* 0xff8000006c577808 */ /* 0x000fe40000800000 */
[CC--:B------:R-:W-:Y:S02]  /*19e70*/  ISETP.GE.AND P1, PT, R57.reuse, R233.reuse, PT ;  /* 0x000000e93900720c */ /* 0x0c0fe40003f26270 */
[-C--:B------:R-:W-:Y:S02]  /*19e80*/  ISETP.GE.AND P6, PT, R57, R234.reuse, PT ;  /* 0x000000ea3900720c */ /* 0x080fe40003fc6270 */
[----:B------:R-:W-:Y:S02]  /*19e90*/  FSEL R70, R111, -INF , P1 ;  /* 0xff8000006f467808 */ /* 0x000fe40000800000 */
[-C--:B------:R-:W-:Y:S02]  /*19ea0*/  ISETP.GE.AND P1, PT, R198, R234.reuse, PT ;  /* 0x000000eac600720c */ /* 0x080fe40003f26270 */
[----:B------:R-:W-:Y:S01]  /*19eb0*/  FSEL R111, R112, -INF , P4 ;  /* 0xff800000706f7808 */ /* 0x000fe20002000000 */
[----:B------:R-:W-:Y:S01]  /*19ec0*/  VIADD R112, R0, 0xf0 ;  /* 0x000000f000707836 */ /* 0x000fe20000000000 */
[-C--:B------:R-:W-:Y:S02]  /*19ed0*/  ISETP.GE.AND P4, PT, R198, R233.reuse, PT ;  /* 0x000000e9c600720c */ /* 0x080fe40003f86270 */
[----:B------:R-:W-:Y:S02]  /*19ee0*/  FSEL R97, R113, -INF , P1 ;  /* 0xff80000071617808 */ /* 0x000fe40000800000 */
[CC--:B------:R-:W-:Y:S02]  /*19ef0*/  ISETP.GE.AND P1, PT, R80.reuse, R234.reuse, PT ;  /* 0x000000ea5000720c */ /* 0x0c0fe40003f26270 */
[----:B------:R-:W-:Y:S02]  /*19f00*/  FSEL R83, R115, -INF , P4 ;  /* 0xff80000073537808 */ /* 0x000fe40002000000 */
[-C--:B------:R-:W-:Y:S02]  /*19f10*/  ISETP.GE.AND P4, PT, R80, R233.reuse, PT ;  /* 0x000000e95000720c */ /* 0x080fe40003f86270 */
[----:B------:R-:W-:Y:S01]  /*19f20*/  FSEL R108, R116, -INF , P1 ;  /* 0xff800000746c7808 */ /* 0x000fe20000800000 */
[----:B------:R-:W-:Y:S01]  /*19f30*/  VIADD R116, R0, 0xf8 ;  /* 0x000000f800747836 */ /* 0x000fe20000000000 */
[-C--:B------:R-:W-:Y:S02]  /*19f40*/  ISETP.GE.AND P1, PT, R56, R233.reuse, PT ;  /* 0x000000e93800720c */ /* 0x080fe40003f26270 */
[----:B------:R-:W-:Y:S01]  /*19f50*/  FSEL R96, R118, -INF , P4 ;  /* 0xff80000076607808 */ /* 0x000fe20002000000 */
[----:B------:R-:W-:Y:S01]  /*19f60*/  IMAD.MOV.U32 R118, RZ, RZ, R87 ;  /* 0x000000ffff767224 */ /* 0x000fe200078e0057 */
[-C--:B------:R-:W-:Y:S02]  /*19f70*/  ISETP.GE.AND P4, PT, R105, R234.reuse, PT ;  /* 0x000000ea6900720c */ /* 0x080fe40003f86270 */
[----:B------:R-:W-:Y:S01]  /*19f80*/  FSEL R92, R119, -INF , P1 ;  /* 0xff800000775c7808 */ /* 0x000fe20000800000 */
[----:B------:R-:W-:Y:S01]  /*19f90*/  IMAD.MOV.U32 R119, RZ, RZ, R85 ;  /* 0x000000ffff777224 */ /* 0x000fe200078e0055 */
[----:B------:R-:W-:Y:S01]  /*19fa0*/  FSEL R252, R120, -INF , P4 ;  /* 0xff80000078fc7808 */ /* 0x000fe20002000000 */
[----:B------:R-:W-:Y:S01]  /*19fb0*/  VIADD R120, R0, 0xf9 ;  /* 0x000000f900787836 */ /* 0x000fe20000000000 */
[----:B------:R-:W-:Y:S01]  /*19fc0*/  FSEL R103, R109, -INF , P6 ;  /* 0xff8000006d677808 */ /* 0x000fe20003000000 */
[----:B------:R-:W-:Y:S01]  /*19fd0*/  IMAD.MOV.U32 R109, RZ, RZ, R71 ;  /* 0x000000ffff6d7224 */ /* 0x000fe200078e0047 */
[-C--:B------:R-:W-:Y:S04]  /*19fe0*/  ISETP.GE.AND P6, PT, R200, R233.reuse, PT ;  /* 0x000000e9c800720c */ /* 0x080fe80003fc6270 */
[----:B------:R-:W-:Y:S01]  /*19ff0*/  FSEL R91, R114, -INF , P6 ;  /* 0xff800000725b7808 */ /* 0x000fe20003000000 */
[----:B------:R-:W-:Y:S01]  /*1a000*/  VIADD R114, R0, 0xe9 ;  /* 0x000000e900727836 */ /* 0x000fe20000000000 */
[-C--:B------:R-:W-:Y:S04]  /*1a010*/  ISETP.GE.AND P6, PT, R56, R234.reuse, PT ;  /* 0x000000ea3800720c */ /* 0x080fe80003fc6270 */
[CC--:B------:R-:W-:Y:S02]  /*1a020*/  ISETP.GE.AND P1, PT, R114.reuse, R234.reuse, PT ;  /* 0x000000ea7200720c */ /* 0x0c0fe40003f26270 */
[-C--:B------:R-:W-:Y:S02]  /*1a030*/  ISETP.GE.AND P4, PT, R114, R233.reuse, PT ;  /* 0x000000e97200720c */ /* 0x080fe40003f86270 */
[----:B------:R-:W-:Y:S02]  /*1a040*/  FSEL R75, R117, -INF , P6 ;  /* 0xff800000754b7808 */ /* 0x000fe40003000000 */
[----:B------:R-:W-:Y:S02]  /*1a050*/  FSEL R123, R123, -INF , P4 ;  /* 0xff8000007b7b7808 */ /* 0x000fe40002000000 */
[----:B------:R-:W-:Y:S02]  /*1a060*/  ISETP.GE.AND P6, PT, R105, R233, PT ;  /* 0x000000e96900720c */ /* 0x000fe40003fc6270 */
[----:B------:R-:W-:Y:S01]  /*1a070*/  FSEL R117, R5, -INF , !P0 ;  /* 0xff80000005757808 */ /* 0x000fe20004000000 */
[----:B------:R-:W-:Y:S01]  /*1a080*/  IMAD.MOV.U32 R5, RZ, RZ, R75 ;  /* 0x000000ffff057224 */ /* 0x000fe200078e004b */
[-C--:B------:R-:W-:Y:S02]  /*1a090*/  ISETP.GE.AND P0, PT, R152, R227.reuse, PT ;  /* 0x000000e39800720c */ /* 0x080fe40003f06270 */
[----:B------:R-:W-:Y:S02]  /*1a0a0*/  FSEL R250, R121, -INF , P1 ;  /* 0xff80000079fa7808 */ /* 0x000fe40000800000 */
[----:B------:R-:W-:Y:S01]  /*1a0b0*/  FSEL R87, R154, -INF , !P0 ;  /* 0xff8000009a577808 */ /* 0x000fe20004000000 */
[----:B------:R-:W-:Y:S01]  /*1a0c0*/  IMAD.MOV.U32 R154, RZ, RZ, R100 ;  /* 0x000000ffff9a7224 */ /* 0x000fe200078e0064 */
[-C--:B------:R-:W-:Y:S02]  /*1a0d0*/  ISETP.GE.AND P1, PT, R112, R234.reuse, PT ;  /* 0x000000ea7000720c */ /* 0x080fe40003f26270 */
[----:B------:R-:W-:Y:S02]  /*1a0e0*/  ISETP.GE.AND P0, PT, R157, R227, PT ;  /* 0x000000e39d00720c */ /* 0x000fe40003f06270 */
[----:B------:R-:W-:Y:S02]  /*1a0f0*/  ISETP.GE.AND P4, PT, R104, R234, PT ;  /* 0x000000ea6800720c */ /* 0x000fe40003f86270 */
[----:B------:R-:W-:Y:S02]  /*1a100*/  FSEL R75, R17, -INF , !P0 ;  /* 0xff800000114b7808 */ /* 0x000fe40004000000 */
        /* <DEDUP_REMOVED lines=8> */
[----:B------:R-:W-:Y:S02]  /*1a190*/  FSEL R65, R6, -INF , !P1 ;  /* 0xff80000006417808 */ /* 0x000fe40004800000 */
[-C--:B------:R-:W-:Y:S02]  /*1a1a0*/  ISETP.GE.AND P0, PT, R12, R232.reuse, PT ;  /* 0x000000e80c00720c */ /* 0x080fe40003f06270 */
[----:B------:R-:W-:Y:S02]  /*1a1b0*/  ISETP.GE.AND P1, PT, R116, R233, PT ;  /* 0x000000e97400720c */ /* 0x000fe40003f26270 */
[----:B------:R-:W-:Y:S01]  /*1a1c0*/  FSEL R6, R7, -INF , !P5 ;  /* 0xff80000007067808 */ /* 0x000fe20006800000 */
[----:B------:R-:W-:Y:S01]  /*1a1d0*/  IMAD.MOV.U32 R7, RZ, RZ, R118 ;  /* 0x000000ffff077224 */ /* 0x000fe200078e0076 */
[----:B------:R-:W-:Y:S01]  /*1a1e0*/  FSEL R130, R130, -INF , P1 ;  /* 0xff80000082827808 */ /* 0x000fe20000800000 */
        /* <DEDUP_REMOVED lines=11> */
[----:B------:R-:W-:Y:S02]  /*1a2a0*/  ISETP.GE.AND P4, PT, R104, R233, PT ;  /* 0x000000e96800720c */ /* 0x000fe40003f86270 */
[----:B------:R-:W-:Y:S02]  /*1a2b0*/  FSEL R122, R122, -INF , P6 ;  /* 0xff8000007a7a7808 */ /* 0x000fe40003000000 */
[-C--:B------:R-:W-:Y:S02]  /*1a2c0*/  ISETP.GE.AND P6, PT, R0, R227.reuse, PT ;  /* 0x000000e30000720c */ /* 0x080fe40003fc6270 */
[----:B------:R-:W-:Y:S02]  /*1a2d0*/  FSEL R0, R127, -INF , P4 ;  /* 0xff8000007f007808 */ /* 0x000fe40002000000 */
[-C--:B------:R-:W-:Y:S02]  /*1a2e0*/  ISETP.GE.AND P4, PT, R116, R234.reuse, PT ;  /* 0x000000ea7400720c */ /* 0x080fe40003f86270 */
[----:B------:R-:W-:Y:S01]  /*1a2f0*/  FSEL R89, R4, -INF , !P6 ;  /* 0xff80000004597808 */ /* 0x000fe20007000000 */
[----:B------:R-:W-:Y:S01]  /*1a300*/  IMAD.MOV.U32 R4, RZ, RZ, R93 ;  /* 0x000000ffff047224 */ /* 0x000fe200078e005d */
[----:B------:R-:W-:Y:S02]  /*1a310*/  FSEL R93, R166, -INF , !P5 ;  /* 0xff800000a65d7808 */ /* 0x000fe40006800000 */
[----:B------:R-:W-:Y:S01]  /*1a320*/  FSEL R127, R128, -INF , P4 ;  /* 0xff800000807f7808 */ /* 0x000fe20002000000 */
[----:B------:R-:W-:Y:S01]  /*1a330*/  IMAD.MOV.U32 R152, RZ, RZ, R4 ;  /* 0x000000ffff987224 */ /* 0x000fe200078e0004 */
[-C--:B------:R-:W-:Y:S02]  /*1a340*/  ISETP.GE.AND P4, PT, R2, R227.reuse, PT ;  /* 0x000000e30200720c */ /* 0x080fe40003f86270 */
[----:B------:R-:W-:Y:S02]  /*1a350*/  ISETP.GE.AND P6, PT, R120, R234, PT ;  /* 0x000000ea7800720c */ /* 0x000fe40003fc6270 */
[----:B------:R-:W-:Y:S01]  /*1a360*/  FSEL R115, R8, -INF , !P4 ;  /* 0xff80000008737808 */ /* 0x000fe20006000000 */
[----:B------:R-:W-:Y:S01]  /*1a370*/  IMAD.MOV.U32 R8, RZ, RZ, R79 ;  /* 0x000000ffff087224 */ /* 0x000fe200078e004f */
[-C--:B------:R-:W-:Y:S02]  /*1a380*/  ISETP.GE.AND P4, PT, R3, R227.reuse, PT ;  /* 0x000000e30300720c */ /* 0x080fe40003f86270 */
[----:B------:R-:W-:Y:S01]  /*1a390*/  FSEL R128, R129, -INF , P6 ;  /* 0xff80000081807808 */ /* 0x000fe20003000000 */
[----:B------:R-:W-:Y:S01]  /*1a3a0*/  IMAD.MOV.U32 R129, RZ, RZ, R106 ;  /* 0x000000ffff817224 */ /* 0x000fe200078e006a */
[----:B------:R-:W-:Y:S01]  /*1a3b0*/  FSEL R85, R13, -INF , !P4 ;  /* 0xff8000000d557808 */ /* 0x000fe20006000000 */
[----:B------:R-:W-:Y:S01]  /*1a3c0*/  IMAD.MOV.U32 R106, RZ, RZ, R77 ;  /* 0x000000ffff6a7224 */ /* 0x000fe200078e004d */
[-C--:B------:R-:W-:Y:S02]  /*1a3d0*/  ISETP.GE.AND P4, PT, R156, R227.reuse, PT ;  /* 0x000000e39c00720c */ /* 0x080fe40003f86270 */
[-C--:B------:R-:W-:Y:S01]  /*1a3e0*/  ISETP.GE.AND P6, PT, R2, R232.reuse, PT ;  /* 0x000000e80200720c */ /* 0x080fe20003fc6270 */
[----:B------:R-:W-:Y:S01]  /*1a3f0*/  IMAD.MOV.U32 R2, RZ, RZ, R101 ;  /* 0x000000ffff027224 */ /* 0x000fe200078e0065 */
[----:B------:R-:W-:Y:S02]  /*1a400*/  FSEL R71, R158, -INF , !P4 ;  /* 0xff8000009e477808 */ /* 0x000fe40006000000 */
[-C--:B------:R-:W-:Y:S02]  /*1a410*/  ISETP.GE.AND P4, PT, R20, R227.reuse, PT ;  /* 0x000000e31400720c */ /* 0x080fe40003f86270 */
[----:B------:R-:W-:Y:S02]  /*1a420*/  FSEL R153, R10, -INF , !P6 ;  /* 0xff8000000a997808 */ /* 0x000fe40007000000 */
[----:B------:R-:W-:Y:S02]  /*1a430*/  FSEL R13, R24, -INF , !P4 ;  /* 0xff800000180d7808 */ /* 0x000fe40006000000 */
[-C--:B------:R-:W-:Y:S02]  /*1a440*/  ISETP.GE.AND P4, PT, R3, R232.reuse, PT ;  /* 0x000000e80300720c */ /* 0x080fe40003f86270 */
[----:B------:R-:W2:Y:S01]  /*1a450*/  LD.E R3, desc[UR4][R148.64+0xdc] ;  /* 0x0000dc0494037980 */ /* 0x000ea2000c101900 */
[-C--:B------:R-:W-:Y:S02]  /*1a460*/  ISETP.GE.AND P6, PT, R159, R227.reuse, PT ;  /* 0x000000e39f00720c */ /* 0x080fe40003fc6270 */
[----:B------:R-:W-:Y:S01]  /*1a470*/  FSEL R101, R9, -INF , !P1 ;  /* 0xff80000009657808 */ /* 0x000fe20004800000 */
[----:B------:R-:W-:Y:S01]  /*1a480*/  IMAD.MOV.U32 R9, RZ, RZ, R67 ;  /* 0x000000ffff097224 */ /* 0x000fe200078e0043 */
[----:B------:R-:W-:Y:S02]  /*1a490*/  FSEL R29, R29, -INF , !P6 ;  /* 0xff8000001d1d7808 */ /* 0x000fe40007000000 */
[-C--:B------:R-:W-:Y:S02]  /*1a4a0*/  ISETP.GE.AND P1, PT, R12, R227.reuse, PT ;  /* 0x000000e30c00720c */ /* 0x080fe40003f26270 */
[-C--:B------:R-:W-:Y:S02]  /*1a4b0*/  ISETP.GE.AND P6, PT, R28, R227.reuse, PT ;  /* 0x000000e31c00720c */ /* 0x080fe40003fc6270 */
[----:B------:R-:W-:Y:S02]  /*1a4c0*/  FSEL R77, R16, -INF , !P1 ;  /* 0xff800000104d7808 */ /* 0x000fe40004800000 */
[-C--:B------:R-:W-:Y:S02]  /*1a4d0*/  ISETP.GE.AND P5, PT, R161, R232.reuse, PT ;  /* 0x000000e8a100720c */ /* 0x080fe40003fa6270 */
[-C--:B------:R-:W-:Y:S04]  /*1a4e0*/  ISETP.GE.AND P1, PT, R155, R227.reuse, PT ;  /* 0x000000e39b00720c */ /* 0x080fe80003f26270 */
[----:B------:R-:W-:Y:S01]  /*1a4f0*/  FSEL R67, R21, -INF , !P1 ;  /* 0xff80000015437808 */ /* 0x000fe20004800000 */
[----:B------:R-:W-:Y:S01]  /*1a500*/  IMAD.MOV.U32 R21, RZ, RZ, R127 ;  /* 0x000000ffff157224 */ /* 0x000fe200078e007f */
[-C--:B------:R-:W-:Y:S01]  /*1a510*/  ISETP.GE.AND P1, PT, R161, R227.reuse, PT ;  /* 0x000000e3a100720c */ /* 0x080fe20003f26270 */
[----:B------:R-:W-:Y:S02]  /*1a520*/  IMAD.MOV.U32 R127, RZ, RZ, R108 ;  /* 0x000000ffff7f7224 */ /* 0x000fe400078e006c */
[----:B------:R-:W-:Y:S01]  /*1a530*/  IMAD.MOV.U32 R108, RZ, RZ, R84 ;  /* 0x000000ffff6c7224 */ /* 0x000fe200078e0054 */
[----:B------:R-:W-:Y:S01]  /*1a540*/  FSEL R73, R25, -INF , !P1 ;  /* 0xff80000019497808 */ /* 0x000fe20004800000 */
[----:B------:R-:W-:Y:S01]  /*1a550*/  IMAD.MOV.U32 R161, RZ, RZ, R109 ;  /* 0x000000ffffa17224 */ /* 0x000fe200078e006d */
[-C--:B------:R-:W-:Y:S04]  /*1a560*/  ISETP.GE.AND P1, PT, R160, R227.reuse, PT ;  /* 0x000000e3a000720c */ /* 0x080fe80003f26270 */
[----:B------:R-:W-:Y:S02]  /*1a570*/  FSEL R79, R162, -INF , !P1 ;  /* 0xff800000a24f7808 */ /* 0x000fe40004800000 */
[-C--:B------:R-:W-:Y:S02]  /*1a580*/  ISETP.GE.AND P1, PT, R157, R232.reuse, PT ;  /* 0x000000e89d00720c */ /* 0x080fe40003f26270 */
[----:B------:R-:W-:Y:S02]  /*1a590*/  FSEL R157, R15, -INF , !P4 ;  /* 0xff8000000f9d7808 */ /* 0x000fe40006000000 */
[----:B------:R-:W-:Y:S02]  /*1a5a0*/  FSEL R15, R32, -INF , !P6 ;  /* 0xff800000200f7808 */ /* 0x000fe40007000000 */
[-C--:B------:R-:W-:Y:S01]  /*1a5b0*/  ISETP.GE.AND P4, PT, R156, R232.reuse, PT ;  /* 0x000000e89c00720c */ /* 0x080fe20003f86270 */
[----:B------:R-:W-:Y:S01]  /*1a5c0*/  IMAD.MOV.U32 R156, RZ, RZ, R119 ;  /* 0x000000ffff9c7224 */ /* 0x000fe200078e0077 */
[-C--:B------:R-:W-:Y:S02]  /*1a5d0*/  ISETP.GE.AND P6, PT, R155, R232.reuse, PT ;  /* 0x000000e89b00720c */ /* 0x080fe40003fc6270 */
[----:B------:R-:W-:Y:S02]  /*1a5e0*/  FSEL R24, R22, -INF , !P4 ;  /* 0xff80000016187808 */ /* 0x000fe40006000000 */
[-C--:B------:R-:W-:Y:S02]  /*1a5f0*/  ISETP.GE.AND P4, PT, R169, R227.reuse, PT ;  /* 0x000000e3a900720c */ /* 0x080fe40003f86270 */
[----:B------:R-:W-:Y:S02]  /*1a600*/  FSEL R155, R19, -INF , !P1 ;  /* 0xff800000139b7808 */ /* 0x000fe40004800000 */
[-C--:B------:R-:W-:Y:S01]  /*1a610*/  ISETP.GE.AND P1, PT, R20, R232.reuse, PT ;  /* 0x000000e81400720c */ /* 0x080fe20003f26270 */
[----:B------:R-:W-:Y:S01]  /*1a620*/  IMAD.MOV.U32 R20, RZ, RZ, R152 ;  /* 0x000000ffff147224 */ /* 0x000fe200078e0098 */
[----:B------:R-:W-:Y:S01]  /*1a630*/  FSEL R41, R41, -INF , !P4 ;  /* 0xff80000029297808 */ /* 0x000fe20006000000 */
[----:B------:R-:W-:Y:S01]  /*1a640*/  IMAD.MOV.U32 R152, RZ, RZ, R124 ;  /* 0x000000ffff987224 */ /* 0x000fe200078e007c */
        /* <DEDUP_REMOVED lines=82> */
[-C--:B------:R-:W-:Y:S02]  /*1ab70*/  ISETP.GE.AND P5, PT, R183, R227.reuse, PT ;  /* 0x000000e3b700720c */ /* 0x080fe40003fa6270 */
[-C--:B------:R-:W-:Y:S02]  /*1ab80*/  ISETP.GE.AND P1, PT, R203, R232.reuse, PT ;  /* 0x000000e8cb00720c */ /* 0x080fe40003f26270 */
[----:B------:R-:W-:Y:S02]  /*1ab90*/  FSEL R17, R244, -INF , !P5 ;  /* 0xff800000f4117808 */ /* 0x000fe40006800000 */
[-C--:B------:R-:W-:Y:S02]  /*1aba0*/  ISETP.GE.AND P5, PT, R175, R232.reuse, PT ;  /* 0x000000e8af00720c */ /* 0x080fe40003fa6270 */
[-C--:B------:R-:W-:Y:S04]  /*1abb0*/  ISETP.GE.AND P6, PT, R180, R227.reuse, PT ;  /* 0x000000e3b400720c */ /* 0x080fe80003fc6270 */
[----:B------:R-:W-:Y:S02]  /*1abc0*/  FSEL R103, R243, -INF , !P6 ;  /* 0xff800000f3677808 */ /* 0x000fe40007000000 */
[-C--:B------:R-:W-:Y:S04]  /*1abd0*/  ISETP.GE.AND P6, PT, R192, R227.reuse, PT ;  /* 0x000000e3c000720c */ /* 0x080fe80003fc6270 */
        /* <DEDUP_REMOVED lines=15> */
[----:B------:R-:W-:Y:S01]  /*1acd0*/  FSEL R207, R20, -INF , !P4 ;  /* 0xff80000014cf7808 */ /* 0x000fe20006000000 */
[----:B------:R-:W-:Y:S01]  /*1ace0*/  IMAD.MOV.U32 R20, RZ, RZ, R106 ;  /* 0x000000ffff147224 */ /* 0x000fe200078e006a */
[----:B------:R-:W-:Y:S02]  /*1acf0*/  FSEL R106, R78, -INF , !P0 ;  /* 0xff8000004e6a7808 */ /* 0x000fe40004000000 */
[-C--:B------:R-:W-:Y:S02]  /*1ad00*/  ISETP.GE.AND P0, PT, R205, R227.reuse, PT ;  /* 0x000000e3cd00720c */ /* 0x080fe40003f06270 */
[----:B------:R-:W-:Y:S01]  /*1ad10*/  FSEL R237, R159, -INF , !P6 ;  /* 0xff8000009fed7808 */ /* 0x000fe20007000000 */
[----:B------:R-:W-:Y:S01]  /*1ad20*/  IMAD.MOV.U32 R159, RZ, RZ, R156 ;  /* 0x000000ffff9f7224 */ /* 0x000fe200078e009c */
[-C--:B------:R-:W-:Y:S02]  /*1ad30*/  ISETP.GE.AND P6, PT, R199, R232.reuse, PT ;  /* 0x000000e8c700720c */ /* 0x080fe40003fc6270 */
[----:B------:R-:W-:Y:S02]  /*1ad40*/  FSEL R199, R152, -INF , !P0 ;  /* 0xff80000098c77808 */ /* 0x000fe40004000000 */
[----:B------:R-:W-:Y:S02]  /*1ad50*/  FSEL R152, R69, -INF , !P6 ;  /* 0xff80000045987808 */ /* 0x000fe40007000000 */
[-C--:B------:R-:W-:Y:S02]  /*1ad60*/  ISETP.GE.AND P0, PT, R81, R227.reuse, PT ;  /* 0x000000e35100720c */ /* 0x080fe40003f06270 */
[----:B------:R-:W-:Y:S02]  /*1ad70*/  ISETP.GE.AND P5, PT, R196, R227, PT ;  /* 0x000000e3c400720c */ /* 0x000fe40003fa6270 */
[----:B------:R-:W-:Y:S02]  /*1ad80*/  FSEL R193, R2, -INF , !P0 ;  /* 0xff80000002c17808 */ /* 0x000fe40004000000 */
[----:B------:R-:W-:Y:S02]  /*1ad90*/  FMNMX3.FTZ R2, R150, R89, R117, !PT ;  /* 0x0000005996027276 */ /* 0x000fe40007810075 */
[----:B------:R-:W-:Y:S01]  /*1ada0*/  FSEL R245, R165, -INF , !P5 ;  /* 0xff800000a5f57808 */ /* 0x000fe20006800000 */
[----:B------:R-:W-:Y:S01]  /*1adb0*/  IMAD.MOV.U32 R165, RZ, RZ, R94 ;  /* 0x000000ffffa57224 */ /* 0x000fe200078e005e */
[----:B------:R-:W-:Y:S02]  /*1adc0*/  FMNMX3.FTZ R2, R2, R115, R101, !PT ;  /* 0x0000007302027276 */ /* 0x000fe40007810065 */
[-C--:B------:R-:W-:Y:S02]  /*1add0*/  ISETP.GE.AND P5, PT, R64, R232.reuse, PT ;  /* 0x000000e84000720c */ /* 0x080fe40003fa6270 */
[----:B------:R-:W-:Y:S02]  /*1ade0*/  FMNMX3.FTZ R2, R2, R87, R85, !PT ;  /* 0x0000005702027276 */ /* 0x000fe40007810055 */
[----:B------:R-:W-:Y:S02]  /*1adf0*/  FSEL R94, R184, -INF , !P1 ;  /* 0xff800000b85e7808 */ /* 0x000fe40004800000 */
[----:B------:R-:W-:Y:S02]  /*1ae00*/  FMNMX3.FTZ R2, R2, R77, R75, !PT ;  /* 0x0000004d02027276 */ /* 0x000fe4000781004b */
        /* <DEDUP_REMOVED lines=25> */
[----:B------:R-:W-:Y:S02]  /*1afa0*/  ISETP.GE.AND P1, PT, R196, R232, PT ;  /* 0x000000e8c400720c */ /* 0x000fe40003f26270 */
[-C--:B------:R-:W-:Y:S02]  /*1afb0*/  ISETP.GE.AND P4, PT, R202, R227.reuse, PT ;  /* 0x000000e3ca00720c */ /* 0x080fe40003f86270 */
[----:B------:R-:W-:Y:S02]  /*1afc0*/  FSEL R241, R90, -INF , !P1 ;  /* 0xff8000005af17808 */ /* 0x000fe40004800000 */
[----:B------:R-:W-:Y:S02]  /*1afd0*/  ISETP.GE.AND P1, PT, R88, R227, PT ;  /* 0x000000e35800720c */ /* 0x000fe40003f26270 */
        /* <DEDUP_REMOVED lines=8> */
[----:B------:R-:W-:Y:S02]  /*1b060*/  ISETP.GE.AND P4, PT, R206, R232, PT ;  /* 0x000000e8ce00720c */ /* 0x000fe40003f86270 */
[----:B------:R-:W-:Y:S02]  /*1b070*/  FMNMX3.FTZ R20, R20, R93, R37, !PT ;  /* 0x0000005d14147276 */ /* 0x000fe40007810025 */
[----:B------:R-:W-:Y:S02]  /*1b080*/  FSEL R197, R98, -INF , !P4 ;  /* 0xff80000062c57808 */ /* 0x000fe40006000000 */
[----:B------:R-:W-:Y:S02]  /*1b090*/  FMNMX3.FTZ R20, R20, R23, R41, !PT ;  /* 0x0000001714147276 */ /* 0x000fe40007810029 */
[----:B------:R-:W-:Y:S02]  /*1b0a0*/  ISETP.GE.AND P4, PT, R80, R227, PT ;  /* 0x000000e35000720c */ /* 0x000fe40003f86270 */
[----:B------:R-:W-:Y:S02]  /*1b0b0*/  FMNMX3.FTZ R20, R20, R27, R4, !PT ;  /* 0x0000001b14147276 */ /* 0x000fe40007810004 */
[----:B------:R-:W-:Y:S01]  /*1b0c0*/  FSEL R159, R161, -INF , !P1 ;  /* 0xff800000a19f7808 */ /* 0x000fe20004800000 */
        /* <DEDUP_REMOVED lines=36> */
[----:B------:R-:W-:Y:S02]  /*1b310*/  ISETP.GE.AND P6, PT, R60, R232, PT ;  /* 0x000000e83c00720c */ /* 0x000fe40003fc6270 */
[----:B------:R-:W-:Y:S02]  /*1b320*/  FMNMX3.FTZ R5, R5, R106, R156, !PT ;  /* 0x0000006a05057276 */ /* 0x000fe4000781009c */
        /* <DEDUP_REMOVED lines=20> */
[----:B------:R-:W-:Y:S02]  /*1b470*/  FSEL R131, R131, -INF , P0 ;  /* 0xff80000083837808 */ /* 0x000fe40000000000 */
[----:B------:R-:W-:Y:S02]  /*1b480*/  FSEL R91, R91, -INF , !P6 ;  /* 0xff8000005b5b7808 */ /* 0x000fe40007000000 */
[-C--:B------:R-:W-:Y:S02]  /*1b490*/  ISETP.GE.AND P6, PT, R114, R232.reuse, PT ;  /* 0x000000e87200720c */ /* 0x080fe40003fc6270 */
[-C--:B------:R-:W-:Y:S02]  /*1b4a0*/  ISETP.GE.AND P4, PT, R104, R232.reuse, PT ;  /* 0x000000e86800720c */ /* 0x080fe40003f86270 */
        /* <DEDUP_REMOVED lines=22> */
[-C--:B------:R-:W-:Y:S02]  /*1b610*/  ISETP.GE.AND P5, PT, R198, R232.reuse, PT ;  /* 0x000000e8c600720c */ /* 0x080fe40003fa6270 */
[----:B------:R-:W-:Y:S02]  /*1b620*/  FSEL R21, R130, -INF , !P1 ;  /* 0xff80000082157808 */ /* 0x000fe40004800000 */
[----:B------:R-:W-:Y:S02]  /*1b630*/  FSEL R83, R83, -INF , !P5 ;  /* 0xff80000053537808 */ /* 0x000fe40006800000 */
        /* <DEDUP_REMOVED lines=16> */
[----:B------:R-:W-:Y:S02]  /*1b740*/  FMNMX3.FTZ R0, R20, R55, R53, !PT ;  /* 0x0000003714007276 */ /* 0x000fe40007810035 */
[----:B------:R-:W-:Y:S02]  /*1b750*/  FSEL R20, R131, -INF , !P6 ;  /* 0xff80000083147808 */ /* 0x000fe40007000000 */
[----:B------:R-:W-:Y:S04]  /*1b760*/  FMNMX3.FTZ R0, R0, R47, R45, !PT ;  /* 0x0000002f00007276 */ /* 0x000fe8000781002d */
[----:B------:R-:W-:Y:S05]  /*1b770*/  FMNMX3.FTZ R7, R0, R21, R20, !PT ;  /* 0x0000001500077276 */ /* 0x000fea0007810014 */
[----:B------:R-:W3:Y:S01]  /*1b780*/  SHFL.BFLY PT, R0, R7, 0x2, 0x1f ;  /* 0x0c401f0007007f89 */ /* 0x000ee200000e0000 */
[----:B-1----:R-:W-:Y:S07]  /*1b790*/  FMNMX.FTZ R95, R2, R5, !PT ;  /* 0x00000005025f7209 */ /* 0x002fee0007810000 */
[----:B------:R-:W1:Y:S01]  /*1b7a0*/  SHFL.BFLY PT, R2, R95, 0x1, 0x1f ;  /* 0x0c201f005f027f89 */ /* 0x000e6200000e0000 */
[----:B---3--:R-:W-:Y:S07]  /*1b7b0*/  FMNMX.FTZ R5, R7, R0, !PT ;  /* 0x0000000007057209 */ /* 0x008fee0007810000 */
[----:B------:R-:W3:Y:S01]  /*1b7c0*/  SHFL.BFLY PT, R0, R5, 0x1, 0x1f ;  /* 0x0c201f0005007f89 */ /* 0x000ee200000e0000 */
[----:B-1----:R-:W-:Y:S04]  /*1b7d0*/  FMNMX.FTZ R2, R95, R2, !PT ;  /* 0x000000025f027209 */ /* 0x002fe80007810000 */
[C---:B------:R-:W-:Y:S01]  /*1b7e0*/  FSETP.NEU.FTZ.AND P1, PT, R2.reuse, -INF , PT ;  /* 0xff8000000200780b */ /* 0x040fe20003f3d000 */
[----:B--2---:R-:W-:Y:S03]  /*1b7f0*/  FMUL.FTZ R46, R3, R2 ;  /* 0x00000002032e7220 */ /* 0x004fe60000410000 */
[----:B------:R-:W-:Y:S02]  /*1b800*/  FSEL R7, R2, RZ, P1 ;  /* 0x000000ff02077208 */ /* 0x000fe40000800000 */
[----:B------:R-:W-:Y:S05]  /*1b810*/  FSEL R46, R46, RZ, P1 ;  /* 0x000000ff2e2e7208 */ /* 0x000fea0000800000 */
[-CC-:B------:R-:W-:Y:S01]  /*1b820*/  FFMA.FTZ R92, R29, R3.reuse, -R46.reuse ;  /* 0x000000031d5c7223 */ /* 0x180fe2000001082e */
[-CC-:B------:R-:W-:Y:S01]  /*1b830*/  FFMA.FTZ R88, R33, R3.reuse, -R46.reuse ;  /* 0x0000000321587223 */ /* 0x180fe2000001082e */
[-CC-:B------:R-:W-:Y:S01]  /*1b840*/  FFMA.FTZ R80, R37, R3.reuse, -R46.reuse ;  /* 0x0000000325507223 */ /* 0x180fe2000001082e */
[-CC-:B------:R-:W-:Y:S01]  /*1b850*/  FFMA.FTZ R76, R41, R3.reuse, -R46.reuse ;  /* 0x00000003294c7223 */ /* 0x180fe2000001082e */
[----:B------:R-:W-:Y:S01]  /*1b860*/  LEA R41, R211, UR6, 0x1 ;  /* 0x00000006d3297c11 */ /* 0x000fe2000f8e08ff */
        /* <DEDUP_REMOVED lines=33> */
[----:B------:R-:W2:Y:S01]  /*1ba80*/  MUFU.EX2 R122, R122 ;  /* 0x0000007a007a7308 */ /* 0x000ea20000000800 */
        /* <DEDUP_REMOVED lines=10> */
[----:B---3--:R-:W-:Y:S04]  /*1bb30*/  FMNMX.FTZ R0, R5, R0, !PT ;  /* 0x0000000005007209 */ /* 0x008fe80007810000 */
[C---:B------:R-:W-:Y:S03]  /*1bb40*/  FSETP.NEU.FTZ.AND P0, PT, R0.reuse, -INF , PT ;  /* 0xff8000000000780b */ /* 0x040fe60003f1d000 */
[----:B------:R-:W-:Y:S01]  /*1bb50*/  MUFU.EX2 R116, R116 ;  /* 0x0000007400747308 */ /* 0x000fe20000000800 */
[----:B------:R-:W-:Y:S01]  /*1bb60*/  FMUL.FTZ R42, R3, R0 ;  /* 0x00000000032a7220 */ /* 0x000fe20000410000 */
[----:B------:R-:W-:Y:S04]  /*1bb70*/  FSEL R4, R0, RZ, P0 ;  /* 0x000000ff00047208 */ /* 0x000fe80000000000 */
[----:B------:R-:W-:Y:S04]  /*1bb80*/  FSEL R42, R42, RZ, P0 ;  /* 0x000000ff2a2a7208 */ /* 0x000fe80000000000 */
[----:B------:R-:W-:Y:S01]  /*1bb90*/  MUFU.EX2 R165, R165 ;  /* 0x000000a500a57308 */ /* 0x000fe20000000800 */
[----:B------:R-:W-:Y:S01]  /*1bba0*/  FADD.FTZ R4, -R4, R151 ;  /* 0x0000009704047221 */ /* 0x000fe20000010100 */
[-C--:B------:R-:W-:Y:S01]  /*1bbb0*/  FFMA.FTZ R151, R207, R3.reuse, -R46 ;  /* 0x00000003cf977223 */ /* 0x080fe2000001082e */
        /* <DEDUP_REMOVED lines=8> */
[-C--:B------:R-:W-:Y:S01]  /*1bc40*/  FFMA.FTZ R183, R65, R3.reuse, -R42 ;  /* 0x0000000341b77223 */ /* 0x080fe2000001082a */
[-C--:B------:R-:W-:Y:S01]  /*1bc50*/  FFMA.FTZ R65, R12, R3.reuse, -R46 ;  /* 0x000000030c417223 */ /* 0x080fe2000001082e */
[-C--:B------:R-:W-:Y:S01]  /*1bc60*/  FFMA.FTZ R175, R153, R3.reuse, -R42 ;  /* 0x0000000399af7223 */ /* 0x080fe2000001082a */
[-C--:B------:R-:W-:Y:S01]  /*1bc70*/  FFMA.FTZ R153, R13, R3.reuse, -R46 ;  /* 0x000000030d997223 */ /* 0x080fe2000001082e */
[-CC-:B------:R-:W-:Y:S03]  /*1bc80*/  FFMA.FTZ R126, R6, R3.reuse, -R42.reuse ;  /* 0x00000003067e7223 */ /* 0x180fe6000001082a */
[----:B------:R-:W-:Y:S01]  /*1bc90*/  MUFU.EX2 R169, R169 ;  /* 0x000000a900a97308 */ /* 0x000fe20000000800 */
[----:B------:R-:W3:Y:S01]  /*1bca0*/  LDSM.16.MT88.4 R12, [R41+0x5000] ;  /* 0x00500000290c783b */ /* 0x000ee20000004200 */
[-CC-:B------:R-:W-:Y:S01]  /*1bcb0*/  FFMA.FTZ R115, R40, R3.reuse, -R42.reuse ;  /* 0x0000000328737223 */ /* 0x180fe2000001082a */
[-CC-:B------:R-:W-:Y:S01]  /*1bcc0*/  FFMA.FTZ R120, R125, R3.reuse, -R42.reuse ;  /* 0x000000037d787223 */ /* 0x180fe2000001082a */
[----:B------:R-:W-:Y:S02]  /*1bcd0*/  VIADD R40, R41, 0x5020 ;  /* 0x0000502029287836 */ /* 0x000fe40000000000 */
[-CC-:B------:R-:W-:Y:S01]  /*1bce0*/  FFMA.FTZ R102, R22, R3.reuse, -R42.reuse ;  /* 0x0000000316667223 */ /* 0x180fe2000001082a */
[-C--:B------:R-:W-:Y:S01]  /*1bcf0*/  FFMA.FTZ R114, R157, R3.reuse, -R42 ;  /* 0x000000039d727223 */ /* 0x080fe2000001082a */
[-CC-:B------:R-:W-:Y:S02]  /*1bd00*/  FFMA.FTZ R125, R79, R3.reuse, -R46.reuse ;  /* 0x000000034f7d7223 */ /* 0x180fe4000001082e */
[----:B------:R-:W-:Y:S01]  /*1bd10*/  MUFU.EX2 R183, R183 ;  /* 0x000000b700b77308 */ /* 0x000fe20000000800 */
[-C--:B------:R-:W-:Y:S01]  /*1bd20*/  FFMA.FTZ R79, R35, R3.reuse, -R46 ;  /* 0x00000003234f7223 */ /* 0x080fe2000001082e */
[-CC-:B------:R-:W-:Y:S01]  /*1bd30*/  FFMA.FTZ R110, R155, R3.reuse, -R42.reuse ;  /* 0x000000039b6e7223 */ /* 0x180fe2000001082a */
[----:B------:R-:W-:Y:S01]  /*1bd40*/  LDSM.16.MT88.4 R32, [R41+0x5400] ;  /* 0x005400002920783b */ /* 0x000fe20000004200 */
[-CC-:B------:R-:W-:Y:S01]  /*1bd50*/  FFMA.FTZ R155, R24, R3.reuse, -R42.reuse ;  /* 0x00000003189b7223 */ /* 0x180fe2000001082a */
[-CC-:B------:R-:W-:Y:S01]  /*1bd60*/  FFMA.FTZ R96, R26, R3.reuse, -R42.reuse ;  /* 0x000000031a607223 */ /* 0x180fe2000001082a */
[----:B-1----:R-:W-:Y:S01]  /*1bd70*/  F2FP.F16.F32.PACK_AB R24, R128, R130 ;  /* 0x000000828018723e */ /* 0x002fe200000000ff */
        /* <DEDUP_REMOVED lines=42> */
[----:B------:R-:W-:Y:S01]  /*1c020*/  FADD.FTZ R6, -R7, R150 ;  /* 0x0000009607067221 */ /* 0x000fe20000010100 */
[-C--:B------:R-:W-:Y:S01]  /*1c030*/  FFMA.FTZ R150, R189, R3.reuse, -R42 ;  /* 0x00000003bd967223 */ /* 0x080fe2000001082a */
[----:B------:R-:W-:Y:S01]  /*1c040*/  FMUL.FTZ R7, R3, R4 ;  /* 0x0000000403077220 */ /* 0x000fe20000410000 */
[----:B------:R-:W-:Y:S02]  /*1c050*/  VIADD R4, R41, 0x5000 ;  /* 0x0000500029047836 */ /* 0x000fe40000000000 */
[----:B------:R-:W-:Y:S01]  /*1c060*/  FMUL.FTZ R5, R3, R6 ;  /* 0x0000000603057220 */ /* 0x000fe20000410000 */
[-CC-:B------:R-:W-:Y:S01]  /*1c070*/  FFMA.FTZ R157, R71, R3.reuse, -R46.reuse ;  /* 0x00000003479d7223 */ /* 0x180fe2000001082e */
[--C-:B------:R-:W-:Y:S02]  /*1c080*/  FFMA.FTZ R71, R25, R3, -R46.reuse ;  /* 0x0000000319477223 */ /* 0x100fe4000001082e */
[----:B------:R-:W1:Y:S01]  /*1c090*/  MUFU.EX2 R22, R7 ;  /* 0x0000000700167308 */ /* 0x000e620000000800 */
[----:B------:R-:W-:Y:S01]  /*1c0a0*/  @P2 VIADD R40, R4, 0xffffffe0 ;  /* 0xffffffe004282836 */ /* 0x000fe20000000000 */
[----:B------:R-:W-:Y:S01]  /*1c0b0*/  F2FP.F16.F32.PACK_AB R25, R126, R183 ;  /* 0x000000b77e19723e */ /* 0x000fe200000000ff */
[-CC-:B------:R-:W-:Y:S01]  /*1c0c0*/  FFMA.FTZ R52, R11, R3.reuse, -R46.reuse ;  /* 0x000000030b347223 */ /* 0x180fe2000001082e */
[----:B------:R-:W-:Y:S01]  /*1c0d0*/  FFMA.FTZ R48, R16, R3, -R46 ;  /* 0x0000000310307223 */ /* 0x000fe2000001082e */
[C---:B------:R-:W-:Y:S01]  /*1c0e0*/  ISETP.GT.AND P0, PT, R236.reuse, R213, PT ;  /* 0x000000d5ec00720c */ /* 0x040fe20003f04270 */
[----:B------:R-:W2:Y:S01]  /*1c0f0*/  LDSM.16.MT88.4 R28, [R40] ;  /* 0x00000000281c783b */ /* 0x000ea20000004200 */
[----:B------:R-:W-:Y:S03]  /*1c100*/  VIADD R236, R236, 0xffffffff ;  /* 0xffffffffecec7836 */ /* 0x000fe60000000000 */
[----:B------:R-:W4:Y:S04]  /*1c110*/  MUFU.EX2 R23, R5 ;  /* 0x0000000500177308 */ /* 0x000f280000000800 */
[----:B------:R-:W5:Y:S06]  /*1c120*/  LDSM.16.MT88.4 R36, [R40+0x400] ;  /* 0x000400002824783b */ /* 0x000f6c0000004200 */
[----:B------:R-:W-:Y:S01]  /*1c130*/  MUFU.EX2 R157, R157 ;  /* 0x0000009d009d7308 */ /* 0x000fe20000000800 */
[C---:B-1----:R-:W-:Y:S01]  /*1c140*/  FMUL.FTZ R18, R22.reuse, R134 ;  /* 0x0000008616127220 */ /* 0x042fe20000410000 */
[----:B------:R-:W-:Y:S01]  /*1c150*/  FMUL.FTZ R19, R22, R135 ;  /* 0x0000008716137220 */ /* 0x000fe20000410000 */
[--C-:B------:R-:W-:Y:S01]  /*1c160*/  FFMA.FTZ R135, R156, R3, -R42.reuse ;  /* 0x000000039c877223 */ /* 0x100fe2000001082a */
[C---:B------:R-:W-:Y:S01]  /*1c170*/  FMUL.FTZ R6, R22.reuse, R146 ;  /* 0x0000009216067220 */ /* 0x040fe20000410000 */
[C---:B------:R-:W-:Y:S01]  /*1c180*/  FMUL.FTZ R7, R22.reuse, R147 ;  /* 0x0000009316077220 */ /* 0x040fe20000410000 */
[----:B------:R-:W-:Y:S01]  /*1c190*/  FFMA.FTZ R147, R239, R3, -R42 ;  /* 0x00000003ef937223 */ /* 0x000fe2000001082a */
[----:B------:R-:W-:Y:S03]  /*1c1a0*/  FMUL.FTZ R10, R22, R142 ;  /* 0x0000008e160a7220 */ /* 0x000fe60000410000 */
[----:B------:R-:W1:Y:S01]  /*1c1b0*/  MUFU.EX2 R104, R104 ;  /* 0x0000006800687308 */ /* 0x000e620000000800 */
[C---:B----4-:R-:W-:Y:S01]  /*1c1c0*/  FMUL.FTZ R4, R23.reuse, R144 ;  /* 0x0000009017047220 */ /* 0x050fe20000410000 */
[C---:B------:R-:W-:Y:S01]  /*1c1d0*/  FMUL.FTZ R5, R23.reuse, R145 ;  /* 0x0000009117057220 */ /* 0x040fe20000410000 */
[C---:B------:R-:W-:Y:S01]  /*1c1e0*/  FMUL.FTZ R8, R23.reuse, R140 ;  /* 0x0000008c17087220 */ /* 0x040fe20000410000 */
[C---:B------:R-:W-:Y:S01]  /*1c1f0*/  FMUL.FTZ R9, R23.reuse, R141 ;  /* 0x0000008d17097220 */ /* 0x040fe20000410000 */
[C---:B------:R-:W-:Y:S01]  /*1c200*/  FMUL.FTZ R16, R23.reuse, R132 ;  /* 0x0000008417107220 */ /* 0x040fe20000410000 */
[C---:B------:R-:W-:Y:S01]  /*1c210*/  FMUL.FTZ R17, R23.reuse, R133 ;  /* 0x0000008517117220 */ /* 0x040fe20000410000 */
[C---:B------:R-:W-:Y:S03]  /*1c220*/  FFMA.FTZ R130, R23.reuse, R238, R130 ;  /* 0x000000ee17827223 */ /* 0x040fe60000010082 */
[----:B------:R-:W-:Y:S01]  /*1c230*/  MUFU.EX2 R155, R155 ;  /* 0x0000009b009b7308 */ /* 0x000fe20000000800 */
[C---:B---3--:R-:W-:Y:S05]  /*1c240*/  HMMA.16816.F32 R4, R24.reuse, R12, R4 ;  /* 0x0000000c1804723c */ /* 0x048fea0000001804 */
[C---:B------:R-:W-:Y:S01]  /*1c250*/  FMUL.FTZ R12, R23.reuse, R136 ;  /* 0x00000088170c7220 */ /* 0x040fe20000410000 */
[----:B------:R-:W-:Y:S03]  /*1c260*/  FMUL.FTZ R13, R23, R137 ;  /* 0x00000089170d7220 */ /* 0x000fe60000410000 */
[----:B------:R-:W3:Y:S01]  /*1c270*/  MUFU.EX2 R102, R102 ;  /* 0x0000006600667308 */ /* 0x000ee20000000800 */
[-C--:B------:R-:W-:Y:S01]  /*1c280*/  FFMA.FTZ R141, R124, R3.reuse, -R46 ;  /* 0x000000037c8d7223 */ /* 0x080fe2000001082e */
[-CC-:B------:R-:W-:Y:S01]  /*1c290*/  FFMA.FTZ R132, R249, R3.reuse, -R42.reuse ;  /* 0x00000003f9847223 */ /* 0x180fe2000001082a */
[-CC-:B------:R-:W-:Y:S01]  /*1c2a0*/  FFMA.FTZ R136, R241, R3.reuse, -R42.reuse ;  /* 0x00000003f1887223 */ /* 0x180fe2000001082a */
[-CC-:B------:R-:W-:Y:S01]  /*1c2b0*/  FFMA.FTZ R140, R205, R3.reuse, -R42.reuse ;  /* 0x00000003cd8c7223 */ /* 0x180fe2000001082a */
[--C-:B------:R-:W-:Y:S01]  /*1c2c0*/  FFMA.FTZ R144, R195, R3, -R42.reuse ;  /* 0x00000003c3907223 */ /* 0x100fe2000001082a */
[C---:B------:R-:W-:Y:S01]  /*1c2d0*/  FMUL.FTZ R11, R22.reuse, R143 ;  /* 0x0000008f160b7220 */ /* 0x040fe20000410000 */
[----:B------:R-:W-:Y:S03]  /*1c2e0*/  FFMA.FTZ R143, R247, R3, -R42 ;  /* 0x00000003f78f7223 */ /* 0x000fe6000001082a */
[----:B------:R-:W-:Y:S01]  /*1c2f0*/  MUFU.EX2 R153, R153 ;  /* 0x0000009900997308 */ /* 0x000fe20000000800 */
[----:B------:R-:W-:Y:S01]  /*1c300*/  FFMA.FTZ R183, R22, R235, R183 ;  /* 0x000000eb16b77223 */ /* 0x000fe200000100b7 */
[-CC-:B------:R-:W-:Y:S01]  /*1c310*/  FFMA.FTZ R133, R158, R3.reuse, -R46.reuse ;  /* 0x000000039e857223 */ /* 0x180fe2000001082e */
[-CC-:B------:R-:W-:Y:S01]  /*1c320*/  FFMA.FTZ R137, R154, R3.reuse, -R46.reuse ;  /* 0x000000039a897223 */ /* 0x180fe2000001082e */
[----:B------:R-:W-:Y:S01]  /*1c330*/  FFMA.FTZ R124, R251, R3, -R46 ;  /* 0x00000003fb7c7223 */ /* 0x000fe2000001082e */
[C---:B------:R-:W-:Y:S05]  /*1c340*/  HMMA.16816.F32 R8, R24.reuse, R14, R8 ;  /* 0x0000000e1808723c */ /* 0x040fea0000001808 */
[----:B------:R-:W4:Y:S01]  /*1c350*/  MUFU.EX2 R98, R98 ;  /* 0x0000006200627308 */ /* 0x000f220000000800 */
[C---:B------:R-:W-:Y:S01]  /*1c360*/  FMUL.FTZ R14, R22.reuse, R138 ;  /* 0x0000008a160e7220 */ /* 0x040fe20000410000 */
[----:B------:R-:W-:Y:S01]  /*1c370*/  FMUL.FTZ R15, R22, R139 ;  /* 0x0000008b160f7220 */ /* 0x000fe20000410000 */
[-CC-:B------:R-:W-:Y:S01]  /*1c380*/  FFMA.FTZ R139, R152, R3.reuse, -R42.reuse ;  /* 0x00000003988b7223 */ /* 0x180fe2000001082a */
[-C--:B------:R-:W-:Y:S01]  /*1c390*/  FFMA.FTZ R22, R167, R3.reuse, -R42 ;  /* 0x00000003a7167223 */ /* 0x080fe2000001082a */
[-CC-:B------:R-:W-:Y:S01]  /*1c3a0*/  FFMA.FTZ R134, R245, R3.reuse, -R46.reuse ;  /* 0x00000003f5867223 */ /* 0x180fe2000001082e */
[-CC-:B------:R-:W-:Y:S01]  /*1c3b0*/  FFMA.FTZ R145, R243, R3.reuse, -R46.reuse ;  /* 0x00000003f3917223 */ /* 0x180fe2000001082e */
[-CC-:B------:R-:W-:Y:S03]  /*1c3c0*/  FFMA.FTZ R138, R237, R3.reuse, -R46.reuse ;  /* 0x00000003ed8a7223 */ /* 0x180fe6000001082e */
[----:B------:R-:W-:Y:S01]  /*1c3d0*/  MUFU.EX2 R131, R131 ;  /* 0x0000008300837308 */ /* 0x000fe20000000800 */
[C---:B--2---:R-:W-:Y:S03]  /*1c3e0*/  HMMA.16816.F32 R12, R24.reuse, R28, R12 ;  /* 0x0000001c180c723c */ /* 0x044fe6000000180c */
[-CC-:B------:R-:W-:Y:S01]  /*1c3f0*/  FFMA.FTZ R142, R203, R3.reuse, -R46.reuse ;  /* 0x00000003cb8e7223 */ /* 0x180fe2000001082e */
[-CC-:B------:R-:W-:Y:S01]  /*1c400*/  FFMA.FTZ R146, R193, R3.reuse, -R46.reuse ;  /* 0x00000003c1927223 */ /* 0x180fe2000001082e */
[----:B------:R-:W-:Y:S01]  /*1c410*/  FFMA.FTZ R152, R187, R3, -R46 ;  /* 0x00000003bb987223 */ /* 0x000fe2000001082e */
[----:B------:R-:W-:Y:S03]  /*1c420*/  FADD.FTZ R126, R126, R183 ;  /* 0x000000b77e7e7221 */ /* 0x000fe60000010000 */
[----:B------:R-:W2:Y:S01]  /*1c430*/  MUFU.EX2 R96, R96 ;  /* 0x0000006000607308 */ /* 0x000ea20000000800 */
[----:B------:R-:W-:Y:S01]  /*1c440*/  HMMA.16816.F32 R16, R24, R30, R16 ;  /* 0x0000001e1810723c */ /* 0x000fe20000001810 */
[----:B------:R-:W2:Y:S02]  /*1c450*/  LDSM.16.MT88.4 R28, [R41+0x5800] ;  /* 0x00580000291c783b */ /* 0x000ea40000004200 */
[----:B------:R-:W-:Y:S01]  /*1c460*/  F2FP.F16.F32.PACK_AB R24, R116, R171 ;  /* 0x000000ab7418723e */ /* 0x000fe200000000ff */
[----:B------:R-:W-:Y:S01]  /*1c470*/  FADD.FTZ R175, R175, R126 ;  /* 0x0000007eafaf7221 */ /* 0x000fe20000010000 */
[----:B------:R-:W-:Y:S01]  /*1c480*/  F2FP.F16.F32.PACK_AB R25, R114, R169 ;  /* 0x000000a97219723e */ /* 0x000fe200000000ff */
[----:B------:R-:W-:Y:S03]  /*1c490*/  FADD.FTZ R130, R128, R130 ;  /* 0x0000008280827221 */ /* 0x000fe60000010000 */
[----:B------:R-:W2:Y:S01]  /*1c4a0*/  MUFU.EX2 R125, R125 ;  /* 0x0000007d007d7308 */ /* 0x000ea20000000800 */
        /* <DEDUP_REMOVED lines=10> */
[----:B------:R-:W2:Y:S01]  /*1c550*/  MUFU.EX2 R90, R90 ;  /* 0x0000005a005a7308 */ /* 0x000ea20000000800 */
[----:B------:R-:W-:Y:S01]  /*1c560*/  FADD.FTZ R163, R163, R114 ;  /* 0x00000072a3a37221 */ /* 0x000fe20000010000 */
[C---:B------:R-:W-:Y:S01]  /*1c570*/  HMMA.16816.F32 R8, R24.reuse, R34, R8 ;  /* 0x000000221808723c */ /* 0x040fe20000001808 */
[----:B------:R-:W2:Y:S02]  /*1c580*/  LDSM.16.MT88.4 R32, [R40+0x800] ;  /* 0x000800002820783b */ /* 0x000ea40000004200 */
[----:B------:R-:W-:Y:S05]  /*1c590*/  FADD.FTZ R116, R116, R171 ;  /* 0x000000ab74747221 */ /* 0x000fea0000010000 */
[----:B------:R-:W-:Y:S01]  /*1c5a0*/  MUFU.EX2 R117, R117 ;  /* 0x0000007500757308 */ /* 0x000fe20000000800 */
[----:B------:R-:W-:Y:S01]  /*1c5b0*/  FADD.FTZ R165, R165, R116 ;  /* 0x00000074a5a57221 */ /* 0x000fe20000010000 */
[C---:B-----5:R-:W-:Y:S03]  /*1c5c0*/  HMMA.16816.F32 R12, R24.reuse, R36, R12 ;  /* 0x00000024180c723c */ /* 0x060fe6000000180c */
[----:B------:R-:W-:Y:S05]  /*1c5d0*/  FADD.FTZ R112, R112, R165 ;  /* 0x000000a570707221 */ /* 0x000fea0000010000 */
[----:B------:R-:W5:Y:S01]  /*1c5e0*/  MUFU.EX2 R88, R88 ;  /* 0x0000005800587308 */ /* 0x000f620000000800 */
[----:B------:R-:W-:Y:S01]  /*1c5f0*/  HMMA.16816.F32 R16, R24, R38, R16 ;  /* 0x000000261810723c */ /* 0x000fe20000001810 */
[----:B------:R-:W5:Y:S02]  /*1c600*/  LDSM.16.MT88.4 R36, [R41+0x5c00] ;  /* 0x005c00002924783b */ /* 0x000f640000004200 */
[----:B-1----:R-:W-:Y:S01]  /*1c610*/  F2FP.F16.F32.PACK_AB R24, R104, R157 ;  /* 0x0000009d6818723e */ /* 0x002fe200000000ff */
[----:B------:R-:W-:Y:S01]  /*1c620*/  FADD.FTZ R157, R157, R112 ;  /* 0x000000709d9d7221 */ /* 0x000fe20000010000 */
[----:B---3--:R-:W-:Y:S04]  /*1c630*/  F2FP.F16.F32.PACK_AB R25, R102, R155 ;  /* 0x0000009b6619723e */ /* 0x008fe800000000ff */
[----:B------:R-:W-:Y:S01]  /*1c640*/  MUFU.EX2 R115, R115 ;  /* 0x0000007300737308 */ /* 0x000fe20000000800 */
[----:B----4-:R-:W-:Y:S01]  /*1c650*/  F2FP.F16.F32.PACK_AB R26, R98, R153 ;  /* 0x00000099621a723e */ /* 0x010fe200000000ff */
[----:B------:R-:W-:Y:S01]  /*1c660*/  FADD.FTZ R104, R104, R157 ;  /* 0x0000009d68687221 */ /* 0x000fe20000010000 */
[----:B--2---:R-:W-:Y:S03]  /*1c670*/  F2FP.F16.F32.PACK_AB R27, R96, R131 ;  /* 0x00000083601b723e */ /* 0x004fe600000000ff */
[----:B------:R-:W-:Y:S04]  /*1c680*/  FADD.FTZ R153, R153, R104 ;  /* 0x0000006899997221 */ /* 0x000fe80000010000 */
[----:B------:R-:W1:Y:S01]  /*1c690*/  MUFU.EX2 R86, R86 ;  /* 0x0000005600567308 */ /* 0x000e620000000800 */
[C---:B------:R-:W-:Y:S03]  /*1c6a0*/  HMMA.16816.F32 R4, R24.reuse, R28, R4 ;  /* 0x0000001c1804723c */ /* 0x040fe60000001804 */
[----:B------:R-:W-:Y:S06]  /*1c6b0*/  FADD.FTZ R98, R98, R153 ;  /* 0x0000009962627221 */ /* 0x000fec0000010000 */
[----:B------:R-:W-:Y:S01]  /*1c6c0*/  MUFU.EX2 R107, R107 ;  /* 0x0000006b006b7308 */ /* 0x000fe20000000800 */
[C---:B------:R-:W-:Y:S01]  /*1c6d0*/  HMMA.16816.F32 R8, R24.reuse, R30, R8 ;  /* 0x0000001e1808723c */ /* 0x040fe20000001808 */
[----:B------:R-:W2:Y:S08]  /*1c6e0*/  LDSM.16.MT88.4 R28, [R40+0xc00] ;  /* 0x000c0000281c783b */ /* 0x000eb00000004200 */
[----:B------:R-:W3:Y:S01]  /*1c6f0*/  MUFU.EX2 R80, R80 ;  /* 0x0000005000507308 */ /* 0x000ee20000000800 */
[C---:B------:R-:W-:Y:S09]  /*1c700*/  HMMA.16816.F32 R12, R24.reuse, R32, R12 ;  /* 0x00000020180c723c */ /* 0x040ff2000000180c */
[----:B------:R-:W-:Y:S01]  /*1c710*/  MUFU.EX2 R105, R105 ;  /* 0x0000006900697308 */ /* 0x000fe20000000800 */
[----:B------:R-:W-:Y:S01]  /*1c720*/  HMMA.16816.F32 R16, R24, R34, R16 ;  /* 0x000000221810723c */ /* 0x000fe20000001810 */
[----:B------:R-:W4:Y:S02]  /*1c730*/  LDSM.16.MT88.4 R32, [R41+0x6000] ;  /* 0x006000002920783b */ /* 0x000f240000004200 */
[----:B------:R-:W-:Y:S01]  /*1c740*/  F2FP.F16.F32.PACK_AB R24, R92, R125 ;  /* 0x0000007d5c18723e */ /* 0x000fe200000000ff */
[----:B------:R-:W-:Y:S01]  /*1c750*/  FADD.FTZ R125, R125, R98 ;  /* 0x000000627d7d7221 */ /* 0x000fe20000010000 */
[----:B------:R-:W-:Y:S04]  /*1c760*/  F2FP.F16.F32.PACK_AB R25, R90, R123 ;  /* 0x0000007b5a19723e */ /* 0x000fe800000000ff */
[----:B------:R-:W3:Y:S01]  /*1c770*/  MUFU.EX2 R78, R78 ;  /* 0x0000004e004e7308 */ /* 0x000ee20000000800 */
[----:B-----5:R-:W-:Y:S01]  /*1c780*/  F2FP.F16.F32.PACK_AB R26, R88, R117 ;  /* 0x00000075581a723e */ /* 0x020fe200000000ff */
[----:B------:R-:W-:Y:S01]  /*1c790*/  FADD.FTZ R92, R92, R125 ;  /* 0x0000007d5c5c7221 */ /* 0x000fe20000010000 */
[----:B-1----:R-:W-:Y:S03]  /*1c7a0*/  F2FP.F16.F32.PACK_AB R27, R86, R115 ;  /* 0x00000073561b723e */ /* 0x002fe600000000ff */
[----:B------:R-:W-:Y:S04]  /*1c7b0*/  FADD.FTZ R117, R117, R92 ;  /* 0x0000005c75757221 */ /* 0x000fe80000010000 */
[----:B------:R-:W-:Y:S01]  /*1c7c0*/  MUFU.EX2 R101, R101 ;  /* 0x0000006500657308 */ /* 0x000fe20000000800 */
[C---:B------:R-:W-:Y:S03]  /*1c7d0*/  HMMA.16816.F32 R4, R24.reuse, R36, R4 ;  /* 0x000000241804723c */ /* 0x040fe60000001804 */
[----:B------:R-:W-:Y:S06]  /*1c7e0*/  FADD.FTZ R88, R88, R117 ;  /* 0x0000007558587221 */ /* 0x000fec0000010000 */
[----:B------:R-:W1:Y:S01]  /*1c7f0*/  MUFU.EX2 R76, R76 ;  /* 0x0000004c004c7308 */ /* 0x000e620000000800 */
[C---:B------:R-:W-:Y:S01]  /*1c800*/  HMMA.16816.F32 R8, R24.reuse, R38, R8 ;  /* 0x000000261808723c */ /* 0x040fe20000001808 */
[----:B------:R-:W5:Y:S08]  /*1c810*/  LDSM.16.MT88.4 R36, [R40+0x1000] ;  /* 0x001000002824783b */ /* 0x000f700000004200 */
[----:B------:R-:W-:Y:S01]  /*1c820*/  MUFU.EX2 R99, R99 ;  /* 0x0000006300637308 */ /* 0x000fe20000000800 */
[C---:B--2---:R-:W-:Y:S09]  /*1c830*/  HMMA.16816.F32 R12, R24.reuse, R28, R12 ;  /* 0x0000001c180c723c */ /* 0x044ff2000000180c */
[----:B------:R-:W2:Y:S01]  /*1c840*/  MUFU.EX2 R74, R74 ;  /* 0x0000004a004a7308 */ /* 0x000ea20000000800 */
[----:B------:R-:W-:Y:S01]  /*1c850*/  HMMA.16816.F32 R16, R24, R30, R16 ;  /* 0x0000001e1810723c */ /* 0x000fe20000001810 */
[----:B------:R-:W5:Y:S02]  /*1c860*/  LDSM.16.MT88.4 R28, [R41+0x6400] ;  /* 0x00640000291c783b */ /* 0x000f640000004200 */
[----:B---3--:R-:W-:Y:S01]  /*1c870*/  F2FP.F16.F32.PACK_AB R24, R80, R107 ;  /* 0x0000006b5018723e */ /* 0x008fe200000000ff */
[----:B------:R-:W-:Y:S01]  /*1c880*/  FADD.FTZ R107, R107, R88 ;  /* 0x000000586b6b7221 */ /* 0x000fe20000010000 */
[----:B------:R-:W-:Y:S04]  /*1c890*/  F2FP.F16.F32.PACK_AB R25, R78, R105 ;  /* 0x000000694e19723e */ /* 0x000fe800000000ff */
[----:B------:R-:W-:Y:S01]  /*1c8a0*/  MUFU.EX2 R95, R95 ;  /* 0x0000005f005f7308 */ /* 0x000fe20000000800 */
[----:B-1----:R-:W-:Y:S01]  /*1c8b0*/  F2FP.F16.F32.PACK_AB R26, R76, R101 ;  /* 0x000000654c1a723e */ /* 0x002fe200000000ff */
[----:B------:R-:W-:Y:S04]  /*1c8c0*/  FADD.FTZ R80, R80, R107 ;  /* 0x0000006b50507221 */ /* 0x000fe80000010000 */
[----:B------:R-:W-:Y:S04]  /*1c8d0*/  FADD.FTZ R101, R101, R80 ;  /* 0x0000005065657221 */ /* 0x000fe80000010000 */
[----:B------:R-:W1:Y:S01]  /*1c8e0*/  MUFU.EX2 R70, R70 ;  /* 0x0000004600467308 */ /* 0x000e620000000800 */
[----:B--2---:R-:W-:Y:S01]  /*1c8f0*/  F2FP.F16.F32.PACK_AB R27, R74, R99 ;  /* 0x000000634a1b723e */ /* 0x004fe200000000ff */
[----:B------:R-:W-:Y:S08]  /*1c900*/  FADD.FTZ R76, R76, R101 ;  /* 0x000000654c4c7221 */ /* 0x000ff00000010000 */
[----:B------:R-:W-:Y:S01]  /*1c910*/  MUFU.EX2 R93, R93 ;  /* 0x0000005d005d7308 */ /* 0x000fe20000000800 */
[C---:B----4-:R-:W-:Y:S09]  /*1c920*/  HMMA.16816.F32 R4, R24.reuse, R32, R4 ;  /* 0x000000201804723c */ /* 0x050ff20000001804 */
[----:B------:R-:W2:Y:S01]  /*1c930*/  MUFU.EX2 R68, R68 ;  /* 0x0000004400447308 */ /* 0x000ea20000000800 */
[C---:B------:R-:W-:Y:S01]  /*1c940*/  HMMA.16816.F32 R8, R24.reuse, R34, R8 ;  /* 0x000000221808723c */ /* 0x040fe20000001808 */
[----:B------:R-:W3:Y:S08]  /*1c950*/  LDSM.16.MT88.4 R32, [R40+0x1400] ;  /* 0x001400002820783b */ /* 0x000ef00000004200 */
[----:B------:R-:W-:Y:S01]  /*1c960*/  MUFU.EX2 R87, R87 ;  /* 0x0000005700577308 */ /* 0x000fe20000000800 */
[C---:B-----5:R-:W-:Y:S09]  /*1c970*/  HMMA.16816.F32 R12, R24.reuse, R36, R12 ;  /* 0x00000024180c723c */ /* 0x060ff2000000180c */
[----:B------:R-:W4:Y:S01]  /*1c980*/  MUFU.EX2 R66, R66 ;  /* 0x0000004200427308 */ /* 0x000f220000000800 */
[----:B------:R-:W-:Y:S01]  /*1c990*/  HMMA.16816.F32 R16, R24, R38, R16 ;  /* 0x000000261810723c */ /* 0x000fe20000001810 */
[----:B------:R-:W5:Y:S02]  /*1c9a0*/  LDSM.16.MT88.4 R36, [R41+0x6800] ;  /* 0x006800002924783b */ /* 0x000f640000004200 */
[----:B-1----:R-:W-:Y:S01]  /*1c9b0*/  F2FP.F16.F32.PACK_AB R24, R70, R95 ;  /* 0x0000005f4618723e */ /* 0x002fe200000000ff */
[----:B------:R-:W-:Y:S01]  /*1c9c0*/  FADD.FTZ R95, R95, R76 ;  /* 0x0000004c5f5f7221 */ /* 0x000fe20000010000 */
[----:B--2---:R-:W-:Y:S04]  /*1c9d0*/  F2FP.F16.F32.PACK_AB R25, R68, R93 ;  /* 0x0000005d4419723e */ /* 0x004fe800000000ff */
        /* <DEDUP_REMOVED lines=48> */
[----:B----4-:R-:W-:Y:S01]  /*1cce0*/  F2FP.F16.F32.PACK_AB R26, R52, R71 ;  /* 0x00000047341a723e */ /* 0x010fe200000000ff */
        /* <DEDUP_REMOVED lines=107> */
[----:B------:R-:W-:Y:S01]  /*1d3a0*/  FADD.FTZ R23, R52, R71 ;  /* 0x0000004734177221 */ /* 0x000fe20000010000 */
[-C--:B------:R-:W-:Y:S01]  /*1d3b0*/  FFMA.FTZ R52, R49, R3.reuse, -R46 ;  /* 0x0000000331347223 */ /* 0x080fe2000001082e */
[----:B------:R-:W-:Y:S03]  /*1d3c0*/  FADD.FTZ R89, R89, R62 ;  /* 0x0000003e59597221 */ /* 0x000fe60000010000 */
        /* <DEDUP_REMOVED lines=8> */
[----:B------:R-:W-:Y:S01]  /*1d450*/  FADD.FTZ R103, R103, R72 ;  /* 0x0000004867677221 */ /* 0x000fe20000010000 */
[----:B------:R-:W-:Y:S03]  /*1d460*/  FADD.FTZ R50, R109, R50 ;  /* 0x000000326d327221 */ /* 0x000fe60000010000 */
[----:B------:R-:W-:Y:S01]  /*1d470*/  FADD.FTZ R84, R84, R103 ;  /* 0x0000006754547221 */ /* 0x000fe20000010000 */
[----:B------:R-:W-:Y:S04]  /*1d480*/  FADD.FTZ R23, R129, R50 ;  /* 0x0000003281177221 */ /* 0x000fe80000010000 */
[----:B------:R-:W1:Y:S01]  /*1d490*/  MUFU.EX2 R161, R161 ;  /* 0x000000a100a17308 */ /* 0x000e620000000800 */
        /* <DEDUP_REMOVED lines=8> */
[----:B------:R-:W-:Y:S05]  /*1d520*/  FADD.FTZ R118, R118, R135 ;  /* 0x0000008776767221 */ /* 0x000fea0000010000 */
[----:B------:R-:W2:Y:S01]  /*1d530*/  MUFU.EX2 R127, R127 ;  /* 0x0000007f007f7308 */ /* 0x000ea20000000800 */
[----:B-1----:R-:W-:Y:S01]  /*1d540*/  F2FP.F16.F32.PACK_AB R27, R161, R22 ;  /* 0x00000016a11b723e */ /* 0x002fe200000000ff */
[----:B------:R-:W-:Y:S04]  /*1d550*/  FADD.FTZ R139, R139, R118 ;  /* 0x000000768b8b7221 */ /* 0x000fe80000010000 */
[----:B------:R-:W-:Y:S04]  /*1d560*/  FADD.FTZ R132, R132, R139 ;  /* 0x0000008b84847221 */ /* 0x000fe80000010000 */
[----:B------:R-:W-:Y:S01]  /*1d570*/  MUFU.EX2 R96, R121 ;  /* 0x0000007900607308 */ /* 0x000fe20000000800 */
[C---:B-----5:R-:W-:Y:S03]  /*1d580*/  HMMA.16816.F32 R4, R24.reuse, R36, R4 ;  /* 0x000000241804723c */ /* 0x060fe60000001804 */
[----:B------:R-:W-:Y:S06]  /*1d590*/  FADD.FTZ R143, R143, R132 ;  /* 0x000000848f8f7221 */ /* 0x000fec0000010000 */
[----:B------:R-:W1:Y:S01]  /*1d5a0*/  MUFU.EX2 R113, R113 ;  /* 0x0000007100717308 */ /* 0x000e620000000800 */
[C---:B------:R-:W-:Y:S01]  /*1d5b0*/  HMMA.16816.F32 R8, R24.reuse, R38, R8 ;  /* 0x000000261808723c */ /* 0x040fe20000001808 */
[----:B------:R-:W3:Y:S02]  /*1d5c0*/  LDSM.16.MT88.4 R36, [R40+0x3400] ;  /* 0x003400002824783b */ /* 0x000ee40000004200 */
[----:B------:R-:W-:Y:S06]  /*1d5d0*/  FADD.FTZ R136, R136, R143 ;  /* 0x0000008f88887221 */ /* 0x000fec0000010000 */
[----:B------:R-:W-:Y:S01]  /*1d5e0*/  MUFU.EX2 R86, R111 ;  /* 0x0000006f00567308 */ /* 0x000fe20000000800 */
[C---:B----4-:R-:W-:Y:S03]  /*1d5f0*/  HMMA.16816.F32 R12, R24.reuse, R28, R12 ;  /* 0x0000001c180c723c */ /* 0x050fe6000000180c */
[----:B------:R-:W-:Y:S01]  /*1d600*/  FADD.FTZ R28, R108, R133 ;  /* 0x000000856c1c7221 */ /* 0x000fe20000010000 */
        /* <DEDUP_REMOVED lines=8> */
[----:B------:R-:W-:Y:S01]  /*1d690*/  FADD.FTZ R23, R124, R23 ;  /* 0x000000177c177221 */ /* 0x000fe20000010000 */
[----:B-1----:R-:W-:Y:S01]  /*1d6a0*/  F2FP.F16.F32.PACK_AB R25, R113, R96 ;  /* 0x000000607119723e */ /* 0x002fe200000000ff */
[----:B------:R-:W-:Y:S02]  /*1d6b0*/  FADD.FTZ R201, R201, R136 ;  /* 0x00000088c9c97221 */ /* 0x000fe40000010000 */
[----:B------:R-:W-:Y:S02]  /*1d6c0*/  FADD.FTZ R134, R134, R23 ;  /* 0x0000001786867221 */ /* 0x000fe40000010000 */
        /* <DEDUP_REMOVED lines=13> */
[----:B-1----:R-:W-:Y:S01]  /*1d7a0*/  F2FP.F16.F32.PACK_AB R27, R83, R74 ;  /* 0x0000004a531b723e */ /* 0x002fe200000000ff */
[----:B------:R-:W-:Y:S01]  /*1d7b0*/  FADD.FTZ R199, R199, R142 ;  /* 0x0000008ec7c77221 */ /* 0x000fe20000010000 */
[----:B------:R-:W-:Y:S01]  /*1d7c0*/  IMAD.MOV.U32 R151, RZ, RZ, R0 ;  /* 0x000000ffff977224 */ /* 0x000fe200078e0000 */
[----:B------:R-:W-:Y:S01]  /*1d7d0*/  LDSM.16.MT88.4 R140, [R41+0x8c00] ;  /* 0x008c0000298c783b */ /* 0x000fe20000004200 */
[----:B------:R-:W-:Y:S02]  /*1d7e0*/  IMAD.MOV.U32 R150, RZ, RZ, R2 ;  /* 0x000000ffff967224 */ /* 0x000fe400078e0002 */
[----:B------:R-:W-:Y:S03]  /*1d7f0*/  FADD.FTZ R146, R146, R199 ;  /* 0x000000c792927221 */ /* 0x000fe60000010000 */
        /* <DEDUP_REMOVED lines=9> */
[-CC-:B------:R-:W-:Y:S01]  /*1d890*/  FFMA.FTZ R36, R43, R3.reuse, -R46.reuse ;  /* 0x000000032b247223 */ /* 0x180fe2000001082e */
[-C--:B------:R-:W-:Y:S01]  /*1d8a0*/  FFMA.FTZ R46, R44, R3.reuse, -R46 ;  /* 0x000000032c2e7223 */ /* 0x080fe2000001082e */
[----:B------:R-:W-:Y:S01]  /*1d8b0*/  FADD.FTZ R44, R22, R185 ;  /* 0x000000b9162c7221 */ /* 0x000fe20000010000 */
[----:B------:R-:W-:Y:S03]  /*1d8c0*/  FADD.FTZ R173, R173, R152 ;  /* 0x00000098adad7221 */ /* 0x000fe60000010000 */
[----:B------:R-:W3:Y:S01]  /*1d8d0*/  MUFU.EX2 R57, R57 ;  /* 0x0000003900397308 */ /* 0x000ee20000000800 */
[----:B------:R-:W-:Y:S03]  /*1d8e0*/  HMMA.16816.F32 R16, R24, R38, R16 ;  /* 0x000000261810723c */ /* 0x000fe60000001810 */
[-CC-:B------:R-:W-:Y:S01]  /*1d8f0*/  FFMA.FTZ R38, R21, R3.reuse, -R42.reuse ;  /* 0x0000000315267223 */ /* 0x180fe2000001082a */
[----:B------:R-:W-:Y:S01]  /*1d900*/  FFMA.FTZ R42, R20, R3, -R42 ;  /* 0x00000003142a7223 */ /* 0x000fe2000001082a */
[----:B----4-:R-:W-:Y:S01]  /*1d910*/  F2FP.F16.F32.PACK_AB R24, R69, R64 ;  /* 0x000000404518723e */ /* 0x010fe200000000ff */
[----:B------:R-:W4:Y:S03]  /*1d920*/  LDSM.16.MT88.4 R20, [R40+0x3c00] ;  /* 0x003c00002814783b */ /* 0x000f260000004200 */
[----:B------:R-:W-:Y:S01]  /*1d930*/  MUFU.EX2 R50, R55 ;  /* 0x0000003700327308 */ /* 0x000fe20000000800 */
[----:B------:R-:W-:Y:S01]  /*1d940*/  FADD.FTZ R161, R161, R44 ;  /* 0x0000002ca1a17221 */ /* 0x000fe20000010000 */
[----:B-1----:R-:W-:Y:S01]  /*1d950*/  F2FP.F16.F32.PACK_AB R25, R61, R54 ;  /* 0x000000363d19723e */ /* 0x002fe200000000ff */
[----:B------:R-:W-:Y:S02]  /*1d960*/  FADD.FTZ R110, R110, R173 ;  /* 0x000000ad6e6e7221 */ /* 0x000fe40000010000 */
[----:B------:R-:W-:Y:S02]  /*1d970*/  FADD.FTZ R96, R96, R161 ;  /* 0x000000a160607221 */ /* 0x000fe40000010000 */
[----:B------:R-:W-:Y:S03]  /*1d980*/  FADD.FTZ R127, R127, R110 ;  /* 0x0000006e7f7f7221 */ /* 0x000fe60000010000 */
        /* <DEDUP_REMOVED lines=15> */
[C---:B--2---:R-:W-:Y:S02]  /*1da80*/  HMMA.16816.F32 R4, R24.reuse, R28, R4 ;  /* 0x0000001c1804723c */ /* 0x044fe40000001804 */
[----:B------:R-:W-:Y:S01]  /*1da90*/  MUFU.EX2 R47, R47 ;  /* 0x0000002f002f7308 */ /* 0x000fe20000000800 */
[----:B------:R-:W-:Y:S05]  /*1daa0*/  FADD.FTZ R50, R53, R50 ;  /* 0x0000003235327221 */ /* 0x000fea0000010000 */
[C---:B------:R-:W-:Y:S04]  /*1dab0*/  HMMA.16816.F32 R8, R24.reuse, R30, R8 ;  /* 0x0000001e1808723c */ /* 0x040fe80000001808 */
[----:B------:R-:W1:Y:S01]  /*1dac0*/  MUFU.EX2 R56, R56 ;  /* 0x0000003800387308 */ /* 0x000e620000000800 */
[----:B---3--:R-:W-:Y:S03]  /*1dad0*/  F2FP.F16.F32.PACK_AB R132, R52, R51 ;  /* 0x000000333484723e */ /* 0x008fe600000000ff */
[C---:B-----5:R-:W-:Y:S06]  /*1dae0*/  HMMA.16816.F32 R12, R24.reuse, R32, R12 ;  /* 0x00000020180c723c */ /* 0x060fec000000180c */
[----:B------:R-:W-:Y:S02]  /*1daf0*/  MUFU.EX2 R36, R36 ;  /* 0x0000002400247308 */ /* 0x000fe40000000800 */
[----:B------:R-:W-:Y:S08]  /*1db00*/  HMMA.16816.F32 R16, R24, R34, R16 ;  /* 0x000000221810723c */ /* 0x000ff00000001810 */
[----:B------:R-:W2:Y:S01]  /*1db10*/  MUFU.EX2 R37, R46 ;  /* 0x0000002e00257308 */ /* 0x000ea20000000800 */
[C---:B-1----:R-:W-:Y:S01]  /*1db20*/  F2FP.F16.F32.PACK_AB R133, R56.reuse, R47 ;  /* 0x0000002f3885723e */ /* 0x042fe200000000ff */
[----:B------:R-:W-:Y:S04]  /*1db30*/  FADD.FTZ R47, R47, R50 ;  /* 0x000000322f2f7221 */ /* 0x000fe80000010000 */
[----:B------:R-:W-:Y:S04]  /*1db40*/  FADD.FTZ R47, R56, R47 ;  /* 0x0000002f382f7221 */ /* 0x000fe80000010000 */
[----:B------:R-:W-:Y:S10]  /*1db50*/  MUFU.EX2 R28, R38 ;  /* 0x00000026001c7308 */ /* 0x000ff40000000800 */
[----:B------:R-:W1:Y:S01]  /*1db60*/  MUFU.EX2 R235, R42 ;  /* 0x0000002a00eb7308 */ /* 0x000e620000000800 */
[----:B--2---:R-:W-:Y:S02]  /*1db70*/  F2FP.F16.F32.PACK_AB R134, R37, R36 ;  /* 0x000000242586723e */ /* 0x004fe400000000ff */
[C---:B-1----:R-:W-:Y:S01]  /*1db80*/  F2FP.F16.F32.PACK_AB R135, R235.reuse, R28 ;  /* 0x0000001ceb87723e */ /* 0x042fe200000000ff */
[----:B------:R-:W-:Y:S04]  /*1db90*/  FADD.FTZ R28, R28, R47 ;  /* 0x0000002f1c1c7221 */ /* 0x000fe80000010000 */
[----:B------:R-:W-:Y:S02]  /*1dba0*/  FADD.FTZ R235, R235, R28 ;  /* 0x0000001cebeb7221 */ /* 0x000fe40000010000 */
[C---:B------:R-:W-:Y:S05]  /*1dbb0*/  HMMA.16816.F32 R144, R132.reuse, R140, R4 ;  /* 0x0000008c8490723c */ /* 0x040fea0000001804 */
[----:B------:R-:W-:Y:S03]  /*1dbc0*/  FADD.FTZ R4, R48, R69 ;  /* 0x0000004530047221 */ /* 0x000fe60000010000 */
[C---:B------:R-:W-:Y:S03]  /*1dbd0*/  HMMA.16816.F32 R140, R132.reuse, R142, R8 ;  /* 0x0000008e848c723c */ /* 0x040fe60000001808 */
[----:B------:R-:W-:Y:S04]  /*1dbe0*/  FADD.FTZ R4, R57, R4 ;  /* 0x0000000439047221 */ /* 0x000fe80000010000 */
[----:B------:R-:W-:Y:S01]  /*1dbf0*/  FADD.FTZ R3, R51, R4 ;  /* 0x0000000433037221 */ /* 0x000fe20000010000 */
[C---:B----4-:R-:W-:Y:S03]  /*1dc00*/  HMMA.16816.F32 R136, R132.reuse, R20, R12 ;  /* 0x000000148488723c */ /* 0x050fe6000000180c */
[----:B------:R-:W-:Y:S04]  /*1dc10*/  FADD.FTZ R3, R52, R3 ;  /* 0x0000000334037221 */ /* 0x000fe80000010000 */
[----:B------:R-:W-:Y:S01]  /*1dc20*/  FADD.FTZ R36, R36, R3 ;  /* 0x0000000324247221 */ /* 0x000fe20000010000 */
[----:B------:R-:W-:Y:S03]  /*1dc30*/  HMMA.16816.F32 R132, R132, R22, R16 ;  /* 0x000000168484723c */ /* 0x000fe60000001810 */
[----:B------:R-:W-:Y:S05]  /*1dc40*/  FADD.FTZ R238, R37, R36 ;  /* 0x0000002425ee7221 */ /* 0x000fea0000010000 */
[----:B------:R-:W-:Y:S01]  /*1dc50*/  @!UPT UIADD3 URZ, UPT, UPT, URZ, URZ, URZ ;  /* 0x000000fffffff290 */ /* 0x000fe2000fffe0ff */
[----:B------:R-:W-:Y:S11]  /*1dc60*/  @P0 BRA `(.L_x_2403) ;  /* 0xffffff9400a00947 */ /* 0x000ff6000383ffff */
.L_x_2396:
        /* <DEDUP_REMOVED lines=10> */
.L_x_2411:
[----:B------:R-:W-:Y:S01]  /*1dd10*/  FSETP.NE.FTZ.AND P1, PT, R11, RZ, PT ;  /* 0x000000ff0b00720b */ /* 0x000fe20003f35000 */
[----:B------:R-:W2:Y:S01]  /*1dd20*/  S2R R3, SR_TID.X ;  /* 0x0000000000037919 */ /* 0x000ea20000002100 */
[----:B----4-:R-:W-:Y:S01]  /*1dd30*/  FADD.FTZ R8, R9, R10 ;  /* 0x0000000a09087221 */ /* 0x010fe20000010000 */
[----:B------:R-:W-:Y:S01]  /*1dd40*/  MOV R20, 0xff800000 ;  /* 0xff80000000147802 */ /* 0x000fe20000000f00 */
[----:B------:R-:W4:Y:S01]  /*1dd50*/  MUFU.RCP R7, R11 ;  /* 0x0000000b00077308 */ /* 0x000f220000001000 */
[----:B------:R-:W-:Y:S01]  /*1dd60*/  LOP3.LUT R179, R179, R210, RZ, 0xfc, !PT ;  /* 0x000000d2b3b37212 */ /* 0x000fe200078efcff */
[----:B------:R-:W-:Y:S05]  /*1dd70*/  WARPSYNC.ALL ;  /* 0x0000000000007948 */ /* 0x000fea0003800000 */
[----:B------:R-:W-:Y:S01]  /*1dd80*/  FSETP.NE.FTZ.AND P0, PT, R8, RZ, PT ;  /* 0x000000ff0800720b */ /* 0x000fe20003f15000 */
[----:B------:R-:W1:Y:S08]  /*1dd90*/  MUFU.RCP R4, R8 ;  /* 0x0000000800047308 */ /* 0x000e700000001000 */
[----:B------:R-:W3:Y:S01]  /*1dda0*/  @P1 MUFU.LG2 R6, R11 ;  /* 0x0000000b00061308 */ /* 0x000ee20000000c00 */
[----:B----4-:R-:W-:-:S05]  /*1ddb0*/  FSEL R7, R7, 1, P1 ;  /* 0x3f80000007077808 */ /* 0x010fca0000800000 */
[C---:B------:R-:W-:Y:S01]  /*1ddc0*/  FMUL.FTZ R144, R7.reuse, R144 ;  /* 0x0000009007907220 */ /* 0x040fe20000410000 */
[C---:B------:R-:W-:Y:S01]  /*1ddd0*/  FMUL.FTZ R145, R7.reuse, R145 ;  /* 0x0000009107917220 */ /* 0x040fe20000410000 */
[C---:B------:R-:W-:Y:S01]  /*1dde0*/  FMUL.FTZ R140, R7.reuse, R140 ;  /* 0x0000008c078c7220 */ /* 0x040fe20000410000 */
[----:B-1----:R-:W-:Y:S01]  /*1ddf0*/  FSEL R4, R4, 1, P0 ;  /* 0x3f80000004047808 */ /* 0x002fe20000000000 */
[C---:B------:R-:W-:Y:S01]  /*1de00*/  FMUL.FTZ R141, R7.reuse, R141 ;  /* 0x0000008d078d7220 */ /* 0x040fe20000410000 */
[C---:B------:R-:W-:Y:S01]  /*1de10*/  FMUL.FTZ R136, R7.reuse, R136 ;  /* 0x0000008807887220 */ /* 0x040fe20000410000 */
[C---:B------:R-:W-:Y:S01]  /*1de20*/  FMUL.FTZ R137, R7.reuse, R137 ;  /* 0x0000008907897220 */ /* 0x040fe20000410000 */
[C---:B------:R-:W-:Y:S01]  /*1de30*/  FMUL.FTZ R132, R7.reuse, R132 ;  /* 0x0000008407847220 */ /* 0x040fe20000410000 */
[----:B------:R-:W-:Y:S01]  /*1de40*/  FMUL.FTZ R133, R7, R133 ;  /* 0x0000008507857220 */ /* 0x000fe20000410000 */
[C---:B------:R-:W-:Y:S01]  /*1de50*/  FMUL.FTZ R146, R4.reuse, R146 ;  /* 0x0000009204927220 */ /* 0x040fe20000410000 */
[----:B------:R-:W-:Y:S01]  /*1de60*/  FMUL.FTZ R147, R4, R147 ;  /* 0x0000009304937220 */ /* 0x000fe20000410000 */
[----:B---3--:R-:W-:Y:S01]  /*1de70*/  @P1 FMUL.FTZ R6, R6, 0.69314718246459960938 ;  /* 0x3f31721806061820 */ /* 0x008fe20000410000 */
[C---:B------:R-:W-:Y:S01]  /*1de80*/  FMUL.FTZ R142, R4.reuse, R142 ;  /* 0x0000008e048e7220 */ /* 0x040fe20000410000 */
[C---:B------:R-:W-:Y:S01]  /*1de90*/  FMUL.FTZ R143, R4.reuse, R143 ;  /* 0x0000008f048f7220 */ /* 0x040fe20000410000 */
[C---:B------:R-:W-:Y:S01]  /*1dea0*/  FMUL.FTZ R138, R4.reuse, R138 ;  /* 0x0000008a048a7220 */ /* 0x040fe20000410000 */
[----:B-----5:R-:W-:Y:S01]  /*1deb0*/  @P1 FFMA.FTZ R20, R5, R2, R6 ;  /* 0x0000000205141223 */ /* 0x020fe20000010006 */
[----:B------:R-:W-:Y:S01]  /*1dec0*/  MOV R2, 0xff800000 ;  /* 0xff80000000027802 */ /* 0x000fe20000000f00 */
[----:B------:R1:W3:Y:S01]  /*1ded0*/  @P0 MUFU.LG2 R6, R8 ;  /* 0x0000000800060308 */ /* 0x0002e20000000c00 */
[C---:B------:R-:W-:Y:S01]  /*1dee0*/  FMUL.FTZ R139, R4.reuse, R139 ;  /* 0x0000008b048b7220 */ /* 0x040fe20000410000 */
[C---:B------:R-:W-:Y:S01]  /*1def0*/  FMUL.FTZ R134, R4.reuse, R134 ;  /* 0x0000008604867220 */ /* 0x040fe20000410000 */
[----:B------:R-:W-:Y:S01]  /*1df00*/  FMUL.FTZ R135, R4, R135 ;  /* 0x0000008704877220 */ /* 0x000fe20000410000 */
[----:B--2---:R-:W-:-:S02]  /*1df10*/  SHF.R.U32.HI R26, RZ, 0x2, R3 ;  /* 0x00000002ff1a7819 */ /* 0x004fc40000011603 */
[----:B-1----:R-:W-:Y:S01]  /*1df20*/  SHF.L.U32 R8, R3, 0x3, RZ ;  /* 0x0000000303087819 */ /* 0x002fe200000006ff */
[----:B---3--:R-:W-:-:S03]  /*1df30*/  @P0 FMUL.FTZ R10, R6, 0.69314718246459960938 ;  /* 0x3f317218060a0820 */ /* 0x008fc60000410000 */
[----:B------:R-:W-:Y:S01]  /*1df40*/  LOP3.LUT R12, R8, 0xc0, RZ, 0xc0, !PT ;  /* 0x000000c0080c7812 */ /* 0x000fe200078ec0ff */
[----:B------:R-:W-:Y:S01]  /*1df50*/  @P0 FFMA.FTZ R2, R5, R0, R10 ;  /* 0x0000000005020223 */ /* 0x000fe2000001000a */
[----:B------:R-:W-:Y:S02]  /*1df60*/  LOP3.LUT R179, R179, 0x20, R8, 0xf8, !PT ;  /* 0x00000020b3b37812 */ /* 0x000fe400078ef808 */
[----:B------:R-:W-:-:S04]  /*1df70*/  LOP3.LUT R6, R12, 0x18, R3, 0xf8, !PT ;  /* 0x000000180c067812 */ /* 0x000fc800078ef803 */
[----:B------:R-:W-:Y:S01]  /*1df80*/  LOP3.LUT R5, R179, R6, RZ, 0xfc, !PT ;  /* 0x00000006b3057212 */ /* 0x000fe200078efcff */
[----:B------:R-:W1:Y:S08]  /*1df90*/  S2UR UR6, SR_CgaCtaId ;  /* 0x00000000000679c3 */ /* 0x000e700000008800 */
[----:B------:R-:W-:Y:S01]  /*1dfa0*/  BAR.SYNC.DEFER_BLOCKING 0x0 ;  /* 0x0000000000007b1d */ /* 0x000fe20000010000 */
[----:B------:R-:W-:-:S02]  /*1dfb0*/  LOP3.LUT R0, R8, 0x80, RZ, 0xc0, !PT ;  /* 0x0000008008007812 */ /* 0x000fc400078ec0ff */
[----:B------:R-:W-:-:S03]  /*1dfc0*/  LOP3.LUT R8, R8, 0x40, RZ, 0xc0, !PT ;  /* 0x0000004008087812 */ /* 0x000fc600078ec0ff */
[----:B------:R-:W-:Y:S02]  /*1dfd0*/  UMOV UR7, 0x400 ;  /* 0x0000040000077882 */ /* 0x000fe40000000000 */
[----:B-1----:R-:W-:-:S06]  /*1dfe0*/  ULEA UR6, UR6, UR7, 0x18 ;  /* 0x0000000706067291 */ /* 0x002fcc000f8ec0ff */
[----:B------:R-:W-:-:S05]  /*1dff0*/  LEA R5, R5, UR6, 0x2 ;  /* 0x0000000605057c11 */ /* 0x000fca000f8e10ff */
[C---:B------:R-:W-:Y:S01]  /*1e000*/  IMAD.IADD R7, R5.reuse, 0x1, -R0 ;  /* 0x0000000105077824 */ /* 0x040fe200078e0a00 */
[----:B------:R-:W-:Y:S01]  /*1e010*/  STS.64 [R5], R144 ;  /* 0x0000009005007388 */ /* 0x000fe20000000a00 */
[--C-:B------:R-:W-:Y:S02]  /*1e020*/  IMAD.IADD R4, R5, 0x1, -R8.reuse ;  /* 0x0000000105047824 */ /* 0x100fe400078e0a08 */
[----:B------:R-:W-:Y:S01]  /*1e030*/  IMAD.IADD R8, R7, 0x1, -R8 ;  /* 0x0000000107087824 */ /* 0x000fe200078e0a08 */
[----:B------:R1:W-:Y:S04]  /*1e040*/  STS.64 [R5+0x400], R146 ;  /* 0x0004009205007388 */ /* 0x0003e80000000a00 */
[----:B------:R2:W-:Y:S04]  /*1e050*/  STS.64 [R4+0x20], R140 ;  /* 0x0000208c04007388 */ /* 0x0005e80000000a00 */
[----:B------:R2:W-:Y:S04]  /*1e060*/  STS.64 [R4+0x420], R142 ;  /* 0x0004208e04007388 */ /* 0x0005e80000000a00 */
[----:B------:R2:W-:Y:S04]  /*1e070*/  STS.64 [R7+0x40], R136 ;  /* 0x0000408807007388 */ /* 0x0005e80000000a00 */
[----:B------:R2:W-:Y:S04]  /*1e080*/  STS.64 [R7+0x440], R138 ;  /* 0x0004408a07007388 */ /* 0x0005e80000000a00 */
[----:B------:R2:W-:Y:S04]  /*1e090*/  STS.64 [R8+0x60], R132 ;  /* 0x0000608408007388 */ /* 0x0005e80000000a00 */
[----:B------:R2:W-:Y:S04]  /*1e0a0*/  STS.64 [R8+0x460], R134 ;  /* 0x0004608608007388 */ /* 0x0005e80000000a00 */
[----:B------:R-:W3:Y:S04]  /*1e0b0*/  LD.E.64 R24, desc[UR4][R148.64+0xb0] ;  /* 0x0000b00494187980 */ /* 0x000ee8000c101b00 */
[----:B------:R-:W4:Y:S01]  /*1e0c0*/  LD.E R9, desc[UR4][R148.64+0x60] ;  /* 0x0000600494097980 */ /* 0x000f22000c101900 */
[C---:B------:R-:W-:Y:S01]  /*1e0d0*/  IMAD.SHL.U32 R0, R3.reuse, 0x4, RZ ;  /* 0x0000000403007824 */ /* 0x040fe200078e00ff */
[----:B------:R-:W-:Y:S01]  /*1e0e0*/  LOP3.LUT P0, RZ, R3, 0x3, RZ, 0xc0, !PT ;  /* 0x0000000303ff7812 */ /* 0x000fe2000780c0ff */
[----:B------:R-:W-:Y:S01]  /*1e0f0*/  IMAD.SHL.U32 R223, R223, 0x40, RZ ;  /* 0x00000040dfdf7824 */ /* 0x000fe200078e00ff */
[----:B------:R-:W3:Y:S02]  /*1e100*/  S2R R11, SR_CTAID.Y ;  /* 0x00000000000b7919 */ /* 0x000ee40000002600 */
[----:B------:R-:W-:Y:S01]  /*1e110*/  LOP3.LUT R6, R0, 0xd8, RZ, 0xc0, !PT ;  /* 0x000000d800067812 */ /* 0x000fe200078ec0ff */
[----:B------:R2:W5:Y:S03]  /*1e120*/  LD.E R23, desc[UR4][R148.64+0xcc] ;  /* 0x0000cc0494177980 */ /* 0x000566000c101900 */
[----:B-1----:R-:W-:Y:S01]  /*1e130*/  LOP3.LUT R5, R6, 0x18, R209, 0x78, !PT ;  /* 0x0000001806057812 */ /* 0x002fe200078e78d1 */
[----:B------:R2:W5:Y:S01]  /*1e140*/  LD.E.64 R30, desc[UR4][R148.64+0x78] ;  /* 0x00007804941e7980 */ /* 0x000562000c101b00 */
[----:B------:R-:W-:-:S02]  /*1e150*/  LOP3.LUT R209, R209, 0x30, RZ, 0xc0, !PT ;  /* 0x00000030d1d17812 */ /* 0x000fc400078ec0ff */
[----:B------:R-:W-:Y:S01]  /*1e160*/  LOP3.LUT R5, R5, 0xf24, R0, 0xf8, !PT ;  /* 0x00000f2405057812 */ /* 0x000fe200078ef800 */
[----:B------:R2:W5:Y:S01]  /*1e170*/  LD.E.64 R28, desc[UR4][R148.64+0xa8] ;  /* 0x0000a804941c7980 */ /* 0x000562000c101b00 */
[----:B------:R-:W-:Y:S01]  /*1e180*/  BSSY.RECONVERGENT B0, `(.L_x_2405) ;  /* 0x0000016000007945 */ /* 0x000fe20003800200 */
[----:B------:R-:W-:Y:S02]  /*1e190*/  LOP3.LUT R26, R209, 0x7, R26, 0xf8, !PT ;  /* 0x00000007d11a7812 */ /* 0x000fe400078ef81a */
[----:B------:R-:W-:Y:S01]  /*1e1a0*/  LEA R21, R5, UR6, 0x2 ;  /* 0x0000000605157c11 */ /* 0x000fe2000f8e10ff */
[----:B------:R-:W-:Y:S06]  /*1e1b0*/  BAR.SYNC.DEFER_BLOCKING 0x0 ;  /* 0x0000000000007b1d */ /* 0x000fec0000010000 */
[----:B------:R2:W1:Y:S04]  /*1e1c0*/  LDS.128 R16, [R21] ;  /* 0x0000000015107984 */ /* 0x0004680000000c00 */
[----:B------:R2:W1:Y:S04]  /*1e1d0*/  LDS.128 R12, [R21+0x800] ;  /* 0x00080000150c7984 */ /* 0x0004680000000c00 */
[----:B------:R2:W1:Y:S01]  /*1e1e0*/  LDS.128 R4, [R21+0x1800] ;  /* 0x0018000015047984 */ /* 0x0004620000000c00 */
[----:B---3--:R-:W-:-:S04]  /*1e1f0*/  IMAD R24, R24, R11, UR13 ;  /* 0x0000000d18187e24 */ /* 0x008fc8000f8e020b */
[----:B----4-:R-:W-:Y:S02]  /*1e200*/  IMAD R24, R24, R9, UR11 ;  /* 0x0000000b18187e24 */ /* 0x010fe4000f8e0209 */
[----:B------:R2:W3:Y:S02]  /*1e210*/  LDS.128 R8, [R21+0x1000] ;  /* 0x0010000015087984 */ /* 0x0004e40000000c00 */
[----:B------:R-:W-:Y:S01]  /*1e220*/  IMAD R25, R25, R24, R223 ;  /* 0x0000001819197224 */ /* 0x000fe200078e02df */
[----:B-1----:R-:W-:Y:S06]  /*1e230*/  @P0 BRA `(.L_x_2406) ;  /* 0x0000000000280947 */ /* 0x002fec0003800000 */
[----:B--2---:R-:W-:Y:S01]  /*1e240*/  IMAD.IADD R21, R226, 0x1, -R223 ;  /* 0x00000001e2157824 */ /* 0x004fe200078e0adf */
        /* <DEDUP_REMOVED lines=9> */
.L_x_2406:
[----:B------:R-:W-:Y:S05]  /*1e2e0*/  BSYNC.RECONVERGENT B0 ;  /* 0x0000000000007941 */ /* 0x000fea0003800200 */
.L_x_2405:
[----:B--2---:R-:W2:Y:S01]  /*1e2f0*/  LD.E R148, desc[UR4][R148.64+0xc0] ;  /* 0x0000c00494947980 */ /* 0x004ea2000c101900 */
[----:B-1----:R-:W-:Y:S01]  /*1e300*/  LOP3.LUT R27, R0, 0x1c, RZ, 0xc0, !PT ;  /* 0x0000001c001b7812 */ /* 0x002fe200078ec0ff */
[----:B------:R-:W-:Y:S01]  /*1e310*/  IMAD.IADD R223, R226, 0x1, -R223 ;  /* 0x00000001e2df7824 */ /* 0x000fe200078e0adf */
[----:B------:R-:W-:Y:S02]  /*1e320*/  LOP3.LUT R21, R0, 0xfe0, RZ, 0xc0, !PT ;  /* 0x00000fe000157812 */ /* 0x000fe400078ec0ff */
[----:B------:R-:W-:Y:S02]  /*1e330*/  SHF.R.U32.HI R2, RZ, 0x3, R3 ;  /* 0x00000003ff027819 */ /* 0x000fe40000011603 */
[----:B------:R-:W-:Y:S01]  /*1e340*/  LOP3.LUT R21, R21, 0x1c, R0, 0xf8, !PT ;  /* 0x0000001c15157812 */ /* 0x000fe200078ef800 */
[----:B-----5:R-:W-:Y:S02]  /*1e350*/  IMAD R0, R25, R23, RZ ;  /* 0x0000001719007224 */ /* 0x020fe400078e02ff */
[----:B------:R-:W-:-:S02]  /*1e360*/  VIADD R22, R2, 0x10 ;  /* 0x0000001002167836 */ /* 0x000fc40000000000 */
[----:B------:R-:W-:Y:S01]  /*1e370*/  VIADD R20, R2, 0x20 ;  /* 0x0000002002147836 */ /* 0x000fe20000000000 */
[----:B------:R-:W-:-:S04]  /*1e380*/  IADD3 R21, P0, PT, R0, R21, RZ ;  /* 0x0000001500157210 */ /* 0x000fc80007f1e0ff */
[----:B------:R-:W-:Y:S02]  /*1e390*/  LEA.HI.X.SX32 R0, R0, RZ, 0x1, P0 ;  /* 0x000000ff00007211 */ /* 0x000fe400000f0eff */
[----:B--2---:R-:W-:-:S04]  /*1e3a0*/  ISETP.GE.AND P4, PT, R27, R148, PT ;  /* 0x000000941b00720c */ /* 0x004fc80003f86270 */
[CC--:B------:R-:W-:Y:S01]  /*1e3b0*/  ISETP.GE.OR P3, PT, R2.reuse, R223.reuse, P4 ;  /* 0x000000df0200720c */ /* 0x0c0fe20002766670 */
[----:B------:R-:W-:Y:S01]  /*1e3c0*/  VIADD R2, R2, 0x30 ;  /* 0x0000003002027836 */ /* 0x000fe20000000000 */
[-C--:B------:R-:W-:Y:S02]  /*1e3d0*/  ISETP.GE.OR P2, PT, R22, R223.reuse, P4 ;  /* 0x000000df1600720c */ /* 0x080fe40002746670 */
[-C--:B------:R-:W-:Y:S02]  /*1e3e0*/  ISETP.GE.OR P1, PT, R20, R223.reuse, P4 ;  /* 0x000000df1400720c */ /* 0x080fe40002726670 */
[----:B------:R-:W-:Y:S01]  /*1e3f0*/  ISETP.GE.OR P4, PT, R2, R223, P4 ;  /* 0x000000df0200720c */ /* 0x000fe20002786670 */
[----:B------:R-:W-:Y:S01]  /*1e400*/  IMAD.MOV.U32 R223, RZ, RZ, 0x0 ;  /* 0x00000000ffdf7424 */ /* 0x000fe200078e00ff */
[----:B------:R-:W-:-:S04]  /*1e410*/  LEA R20, P0, R21, R30, 0x2 ;  /* 0x0000001e15147211 */ /* 0x000fc800078010ff */
[----:B------:R-:W-:-:S05]  /*1e420*/  LEA.HI.X R21, R21, R31, R0, 0x2, P0 ;  /* 0x0000001f15157211 */ /* 0x000fca00000f1400 */
[----:B------:R-:W-:Y:S04]  /*1e430*/  @!P3 ST.E.128 desc[UR4][R20.64], R16 ;  /* 0x000000101400b985 */ /* 0x000fe8000c101d04 */
[----:B------:R-:W-:Y:S04]  /*1e440*/  @!P2 ST.E.128 desc[UR4][R20.64+0x800], R12 ;  /* 0x0008000c1400a985 */ /* 0x000fe8000c101d04 */
[----:B---3--:R1:W-:Y:S02]  /*1e450*/  @!P1 ST.E.128 desc[UR4][R20.64+0x1000], R8 ;  /* 0x0010000814009985 */ /* 0x0083e4000c101d04 */
[----:B-1----:R-:W-:Y:S05]  /*1e460*/  @P4 RET.REL.NODEC R222 `(_ZN5flash24flash_fwd_splitkv_kernelI23Flash_fwd_kernel_traitsILi32ELi64ELi256ELi4ELb0ELb0EN7cutlass6half_tE19Flash_kernel_traitsILi32ELi64ELi256ELi4ES3_EELb0ELb1ELb0ELb0ELb0ELb0ELb1ELb1EEEvNS_16Flash_fwd_paramsE) ;  /* 0xfffffe18dee44950 */ /* 0x002fea0003c3ffff */
[----:B------:R-:W-:Y:S01]  /*1e470*/  MOV R223, 0x0 ;  /* 0x0000000000df7802 */ /* 0x000fe20000000f00 */
[----:B------:R1:W-:Y:S03]  /*1e480*/  ST.E.128 desc[UR4][R20.64+0x1800], R4 ;  /* 0x0018000414007985 */ /* 0x0003e6000c101d04 */
[----:B-1----:R-:W-:Y:S05]  /*1e490*/  RET.REL.NODEC R222 `(_ZN5flash24flash_fwd_splitkv_kernelI23Flash_fwd_kernel_traitsILi32ELi64ELi256ELi4ELb0ELb0EN7cutlass6half_tE19Flash_kernel_traitsILi32ELi64ELi256ELi4ES3_EELb0ELb1ELb0ELb0ELb0ELb0ELb1ELb1EEEvNS_16Flash_fwd_paramsE) ;  /* 0xfffffe18ded87950 */ /* 0x002fea0003c3ffff */
.L_x_2404:
[----:B------:R-:W-:Y:S01]  /*1e4a0*/  MOV R4, 0x2 ;  /* 0x0000000200047802 */ /* 0x000fe20000000f00 */
[----:B------:R-:W-:Y:S01]  /*1e4b0*/  IMAD.MOV.U32 R3, RZ, RZ, 0x1f ;  /* 0x0000001fff037424 */ /* 0x000fe200078e00ff */
[----:B------:R-:W-:-:S07]  /*1e4c0*/  MOV R6, 0xffffffff ;  /* 0xffffffff00067802 */ /* 0x000fce0000000f00 */
[----:B-1---5:R-:W-:Y:S05]  /*1e4d0*/  WARPSYNC.COLLECTIVE R6, `(.L_x_2407) ;  /* 0x0000000006087348 */ /* 0x022fea0003c00000 */
[----:B------:R2:W3:Y:S02]  /*1e4e0*/  SHFL.BFLY P0, R10, R238, R4, R3 ;  /* 0x0c000004ee0a7389 */ /* 0x0004e40000000003 */
[----:B-123-5:R-:W-:Y:S05]  /*1e4f0*/  ENDCOLLECTIVE ;  /* 0x000000000000791b */ /* 0x02efea0003800000 */
.L_x_2407:
[----:B------:R-:W-:Y:S02]  /*1e500*/  IMAD.MOV.U32 R7, RZ, RZ, R10 ;  /* 0x000000ffff077224 */ /* 0x000fe400078e000a */
[----:B------:R-:W-:Y:S02]  /*1e510*/  IMAD.MOV.U32 R4, RZ, RZ, 0x1 ;  /* 0x00000001ff047424 */ /* 0x000fe400078e00ff */
[----:B------:R-:W-:-:S05]  /*1e520*/  FADD.FTZ R8, R7, R238 ;  /* 0x000000ee07087221 */ /* 0x000fca0000010000 */
[----:B------:R-:W-:-:S07]  /*1e530*/  MOV R238, R8 ;  /* 0x0000000800ee7202 */ /* 0x000fce0000000f00 */
[----:B------:R-:W-:Y:S05]  /*1e540*/  WARPSYNC.COLLECTIVE R6, `(.L_x_2408) ;  /* 0x0000000006087348 */ /* 0x000fea0003c00000 */
[----:B------:R1:W2:Y:S02]  /*1e550*/  SHFL.BFLY P0, R10, R238, R4, R3 ;  /* 0x0c000004ee0a7389 */ /* 0x0002a40000000003 */
[----:B-12---:R-:W-:Y:S05]  /*1e560*/  ENDCOLLECTIVE ;  /* 0x000000000000791b */ /* 0x006fea0003800000 */
.L_x_2408:
[----:B------:R-:W-:Y:S01]  /*1e570*/  MOV R238, R235 ;  /* 0x000000eb00ee7202 */ /* 0x000fe20000000f00 */
[----:B------:R-:W-:Y:S01]  /*1e580*/  IMAD.MOV.U32 R4, RZ, RZ, 0x2 ;  /* 0x00000002ff047424 */ /* 0x000fe200078e00ff */
[----:B------:R-:W-:-:S07]  /*1e590*/  MOV R7, R10 ;  /* 0x0000000a00077202 */ /* 0x000fce0000000f00 */
[----:B------:R-:W-:Y:S05]  /*1e5a0*/  WARPSYNC.COLLECTIVE R6, `(.L_x_2409) ;  /* 0x0000000006087348 */ /* 0x000fea0003c00000 */
[----:B------:R1:W2:Y:S02]  /*1e5b0*/  SHFL.BFLY P0, R10, R238, R4, R3 ;  /* 0x0c000004ee0a7389 */ /* 0x0002a40000000003 */
[----:B-12---:R-:W-:Y:S05]  /*1e5c0*/  ENDCOLLECTIVE ;  /* 0x000000000000791b */ /* 0x006fea0003800000 */
.L_x_2409:
[----:B------:R-:W-:Y:S01]  /*1e5d0*/  FADD.FTZ R11, R8, R7 ;  /* 0x00000007080b7221 */ /* 0x000fe20000010000 */
[----:B------:R-:W-:Y:S01]  /*1e5e0*/  FADD.FTZ R9, R10, R235 ;  /* 0x000000eb0a097221 */ /* 0x000fe20000010000 */
[----:B------:R-:W-:-:S04]  /*1e5f0*/  MOV R4, 0x1 ;  /* 0x0000000100047802 */ /* 0x000fc80000000f00 */
[----:B------:R-:W-:-:S07]  /*1e600*/  MOV R238, R9 ;  /* 0x0000000900ee7202 */ /* 0x000fce0000000f00 */
[----:B------:R-:W-:Y:S05]  /*1e610*/  WARPSYNC.COLLECTIVE R6, `(.L_x_2410) ;  /* 0x0000000006087348 */ /* 0x000fea0003c00000 */
[----:B------:R1:W2:Y:S02]  /*1e620*/  SHFL.BFLY P0, R10, R238, R4, R3 ;  /* 0x0c000004ee0a7389 */ /* 0x0002a40000000003 */
[----:B-12---:R-:W-:Y:S05]  /*1e630*/  ENDCOLLECTIVE ;  /* 0x000000000000791b */ /* 0x006fea0003800000 */
.L_x_2410:
[----:B------:R-:W-:Y:S05]  /*1e640*/  BRA `(.L_x_2411) ;  /* 0xfffffff400b07947 */ /* 0x000fea000383ffff */
.L_x_2412:
        /* <DEDUP_REMOVED lines=11> */
.L_x_10240:


//--------------------- .text._ZN5flash24flash_fwd_splitkv_kernelI23Flash_fwd_kernel_traitsILi32ELi64ELi256ELi4ELb0ELb0EN7cutlass6half_tE19Flash_kernel_traitsILi32ELi64ELi256ELi4ES3_EELb0ELb1ELb0ELb0ELb0ELb1ELb1ELb1EEEvNS_16Flash_fwd_paramsE --------------------------
	.section	.text._ZN5flash24flash_fwd_splitkv_kernelI23Flash_fwd_kernel_traitsILi32ELi64ELi256ELi4ELb0ELb0EN7cutlass6half_tE19Flash_kernel_traitsILi32ELi64ELi256ELi4ES3_EELb0ELb1ELb0ELb0ELb0ELb1ELb1ELb1EEEvNS_16Flash_fwd_paramsE,"ax",@progbits
	.align	128
        .global         _ZN5flash24flash_fwd_splitkv_kernelI23Flash_fwd_kernel_traitsILi32ELi64ELi256ELi4ELb0ELb0EN7cutlass6half_tE19Flash_kernel_traitsILi32ELi64ELi256ELi4ES3_EELb0ELb1ELb0ELb0ELb0ELb1ELb1ELb1EEEvNS_16Flash_fwd_paramsE
        .type           _ZN5flash24flash_fwd_splitkv_kernelI23Flash_fwd_kernel_traitsILi32ELi64ELi256ELi4ELb0ELb0EN7cutlass6half_tE19Flash_kernel_traitsILi32ELi64ELi256ELi4ES3_EELb0ELb1ELb0ELb0ELb0ELb1ELb1ELb1EEEvNS_16Flash_fwd_paramsE,@function
        .size           _ZN5flash24flash_fwd_splitkv_kernelI23Flash_fwd_kernel_traitsILi32ELi64ELi256ELi4ELb0ELb0EN7cutlass6half_tE19Flash_kernel_traitsILi32ELi64ELi256ELi4ES3_EELb0ELb1ELb0ELb0ELb0ELb1ELb1ELb1EEEvNS_16Flash_fwd_paramsE,(.L_x_10241 - _ZN5flash24flash_fwd_splitkv_kernelI23Flash_fwd_kernel_traitsILi32ELi64ELi256ELi4ELb0ELb0EN7cutlass6half_tE19Flash_kernel_traitsILi32ELi64ELi256ELi4ES3_EELb0ELb1ELb0ELb0ELb0ELb1ELb1ELb1EEEvNS_16Flash_fwd_paramsE)
        .other          _ZN5flash24flash_fwd_splitkv_kernelI23Flash_fwd_kernel_traitsILi32ELi64ELi256ELi4ELb0ELb0EN7cutlass6half_tE19Flash_kernel_traitsILi32ELi64ELi256ELi4ES3_EELb0ELb1ELb0ELb0ELb0ELb1ELb1ELb1EEEvNS_16Flash_fwd_paramsE,@"STO_CUDA_ENTRY STV_DEFAULT"
_ZN5flash24flash_fwd_splitkv_kernelI23Flash_fwd_kernel_traitsILi32ELi64ELi256ELi4ELb0ELb0EN7cutlass6half_tE19Flash_kernel_traitsILi32ELi64ELi256ELi4ES3_EELb0ELb1ELb0ELb0ELb0ELb1ELb1ELb1EEEvNS_16Flash_fwd_paramsE:
.text._ZN5flash24flash_fwd_splitkv_kernelI23Flash_fwd_kernel_traitsILi32ELi64ELi256ELi4ELb0ELb0EN7cutlass6half_tE19Flash_kernel_traitsILi32ELi64ELi256ELi4ES3_EELb0ELb1ELb0ELb0ELb0ELb1ELb1ELb1EEEvNS_16Flash_fwd_paramsE:
        /* <DEDUP_REMOVED lines=30> */
[----:B------:R-:W-:Y:S05]  /*01e0*/  CALL.REL.NOINC `($_ZN5flash24flash_fwd_splitkv_kernelI23Flash_fwd_kernel_traitsILi32ELi64ELi256ELi4ELb0ELb0EN7cutlass6half_tE19Flash_kernel_traitsILi32ELi64ELi256ELi4ES3_EELb0ELb1ELb0ELb0ELb0ELb1ELb1ELb1EEEvNS_16Flash_fwd_paramsE$_ZN5flash30compute_attn_1rowblock_splitkvI23Flash_fwd_kernel_traitsILi32ELi64ELi256ELi4ELb0ELb0EN7cutlass6half_tE19Flash_kernel_traitsILi32ELi64ELi256ELi4ES3_EELb0ELb1ELb0ELb0ELb0ELb1ELb1ELb1ENS_16Flash_fwd_paramsEEEvRKT8_iiiii) ;  /* 0x0000000000087944 */ /* 0x000fea0003c00000 */
[----:B------:R-:W-:Y:S05]  /*01f0*/  BSYNC.RECONVERGENT B3 ;  /* 0x0000000000037941 */ /* 0x000fea0003800200 */
.L_x_2413:
[----:B------:R-:W-:Y:S05]  /*0200*/  EXIT ;  /* 0x000000000000794d */ /* 0x000fea0003800000 */
        .type           $_ZN5flash24flash_fwd_splitkv_kernelI23Flash_fwd_kernel_traitsILi32ELi64ELi256ELi4ELb0ELb0EN7cutlass6half_tE19Flash_kernel_traitsILi32ELi64ELi256ELi4ES3_EELb0ELb1ELb0ELb0ELb0ELb1ELb1ELb1EEEvNS_16Flash_fwd_paramsE$_ZN5flash30compute_attn_1rowblock_splitkvI23Flash_fwd_kernel_traitsILi32ELi64ELi256ELi4ELb0ELb0EN7cutlass6half_tE19Flash_kernel_traitsILi32ELi64ELi256ELi4ES3_EELb0ELb1ELb0ELb0ELb0ELb1ELb1ELb1ENS_16Flash_fwd_paramsEEEvRKT8_iiiii,@function
        .size           $_ZN5flash24flash_fwd_splitkv_kernelI23Flash_fwd_kernel_traitsILi32ELi64ELi256ELi4ELb0ELb0EN7cutlass6half_tE19Flash_kernel_traitsILi32ELi64ELi256ELi4ES3_EELb0ELb1ELb0ELb0ELb0ELb1ELb1ELb1EEEvNS_16Flash_fwd_paramsE$_ZN5flash30compute_attn_1rowblock_splitkvI23Flash_fwd_kernel_traitsILi32ELi64ELi256ELi4ELb0ELb0EN7cutlass6half_tE19Flash_kernel_traitsILi32ELi64ELi256ELi4ES3_EELb0ELb1ELb0ELb0ELb0ELb1ELb1ELb1ENS_16Flash_fwd_paramsEEEvRKT8_iiiii,(.L_x_10241 - $_ZN5flash24flash_fwd_splitkv_kernelI23Flash_fwd_kernel_traitsILi32ELi64ELi256ELi4ELb0ELb0EN7cutlass6half_tE19Flash_kernel_traitsILi32ELi64ELi256ELi4ES3_EELb0ELb1ELb0ELb0ELb0ELb1ELb1ELb1EEEvNS_16Flash_fwd_paramsE$_ZN5flash30compute_attn_1rowblock_splitkvI23Flash_fwd_kernel_traitsILi32ELi64ELi256ELi4ELb0ELb0EN7cutlass6half_tE19Flash_kernel_traitsILi32ELi64ELi256ELi4ES3_EELb0ELb1ELb0ELb0ELb0ELb1ELb1ELb1ENS_16Flash_fwd_paramsEEEvRKT8_iiiii)
$_ZN5flash24flash_fwd_splitkv_kernelI23Flash_fwd_kernel_traitsILi32ELi64ELi256ELi4ELb0ELb0EN7cutlass6half_tE19Flash_kernel_traitsILi32ELi64ELi256ELi4ES3_EELb0ELb1ELb0ELb0ELb0ELb1ELb1ELb1EEEvNS_16Flash_fwd_paramsE$_ZN5flash30compute_attn_1rowblock_splitkvI23Flash_fwd_kernel_traitsILi32ELi64ELi256ELi4ELb0ELb0EN7cutlass6half_tE19Flash_kernel_traitsILi32ELi64ELi256ELi4ES3_EELb0ELb1ELb0ELb0ELb0ELb1ELb1ELb1ENS_16Flash_fwd_paramsEEEvRKT8_iiiii:
        /* <DEDUP_REMOVED lines=39> */
.L_x_2415:
[----:B------:R-:W-:Y:S05]  /*0480*/  BSYNC.RECONVERGENT B0 ;  /* 0x0000000000007941 */ /* 0x000fea0003800200 */
.L_x_2414:
[----:B------:R-:W-:Y:S04]  /*0490*/  BSSY.RECONVERGENT B0, `(.L_x_2416) ;  /* 0x0000007000007945 */ /* 0x000fe80003800200 */
[----:B------:R-:W-:Y:S05]  /*04a0*/  @!P3 BRA `(.L_x_2417) ;  /* 0x000000000014b947 */ /* 0x000fea0003800000 */
[----:B------:R-:W3:Y:S02]  /*04b0*/  LD.E.U8 R0, desc[UR4][R148.64+0x1b2] ;  /* 0x0001b20494007980 */ /* 0x000ee4000c101100 */
[----:B---3--:R-:W-:-:S13]  /*04c0*/  ISETP.NE.AND P1, PT, R0, RZ, PT ;  /* 0x000000ff0000720c */ /* 0x008fda0003f25270 */
[----:B------:R-:W3:Y:S02]  /*04d0*/  @P1 LD.E R0, desc[UR4][R8.64+0x4] ;  /* 0x0000040408001980 */ /* 0x000ee4000c101900 */
[----:B---3-5:R-:W-:-:S06]  /*04e0*/  @P1 IADD3 R73, PT, PT, R0, -R13, RZ ;  /* 0x8000000d00491210 */ /* 0x028fcc0007ffe0ff */
[----:B------:R3:W5:Y:S02]  /*04f0*/  @!P1 LD.E R73, desc[UR4][R8.64] ;  /* 0x0000000408499980 */ /* 0x000764000c101900 */
.L_x_2417:
[----:B------:R-:W-:Y:S05]  /*0500*/  BSYNC.RECONVERGENT B0 ;  /* 0x0000000000007941 */ /* 0x000fea0003800200 */
.L_x_2416:
        /* <DEDUP_REMOVED lines=9> */
.L_x_2419:
[----:B------:R-:W4:Y:S01]  /*05a0*/  LD.E.64 R2, desc[UR4][R148.64+0x108] ;  /* 0x0001080494027980 */ /* 0x000f22000c101b00 */
[----:B------:R-:W-:Y:S01]  /*05b0*/  BSSY.RECONVERGENT B0, `(.L_x_2421) ;  /* 0x0000006000007945 */ /* 0x000fe20003800200 */
[----:B------:R-:W-:Y:S01]  /*05c0*/  IMAD.MOV.U32 R0, RZ, RZ, RZ ;  /* 0x000000ffff007224 */ /* 0x000fe200078e00ff */
[----:B----4-:R-:W-:-:S04]  /*05d0*/  ISETP.NE.U32.AND P0, PT, R2, RZ, PT ;  /* 0x000000ff0200720c */ /* 0x010fc80003f05070 */
[----:B------:R-:W-:-:S13]  /*05e0*/  ISETP.NE.AND.EX P0, PT, R3, RZ, PT, P0 ;  /* 0x000000ff0300720c */ /* 0x000fda0003f05300 */
[----:B------:R-:W-:Y:S05]  /*05f0*/  @!P0 BRA `(.L_x_2422) ;  /* 0x0000000000048947 */ /* 0x000fea0003800000 */
[----:B------:R4:W5:Y:S02]  /*0600*/  LD.E R0, desc[UR4][R148.64+0xbc] ;  /* 0x0000bc0494007980 */ /* 0x000964000c101900 */
.L_x_2422:
[----:B------:R-:W-:Y:S05]  /*0610*/  BSYNC.RECONVERGENT B0 ;  /* 0x0000000000007941 */ /* 0x000fea0003800200 */
.L_x_2421:
[----:B-----5:R-:W-:Y:S02]  /*0620*/  IADD3 R63, PT, PT, R73, R0, RZ ;  /* 0x00000000493f7210 */ /* 0x020fe40007ffe0ff */
.L_x_2420:
[----:B------:R-:W-:Y:S05]  /*0630*/  BSYNC.RECONVERGENT B1 ;  /* 0x0000000000017941 */ /* 0x000fea0003800200 */
.L_x_2418:
[----:B------:R-:W-:Y:S01]  /*0640*/  IMAD.SHL.U32 R75, R179, 0x40, RZ ;  /* 0x00000040b34b7824 */ /* 0x000fe200078e00ff */
[----:B------:R-:W-:Y:S01]  /*0650*/  MOV R2, R178 ;  /* 0x000000b200027202 */ /* 0x000fe20000000f00 */
[----:B------:R-:W-:-:S03]  /*0660*/  IMAD.MOV.U32 R3, RZ, RZ, 0x0 ;  /* 0x00000000ff037424 */ /* 0x000fc600078e00ff */
[----:B------:R-:W-:-:S13]  /*0670*/  ISETP.GT.AND P0, PT, R182, R75, PT ;  /* 0x0000004bb600720c */ /* 0x000fda0003f04270 */
[----:B-1234-:R-:W-:Y:S05]  /*0680*/  @!P0 RET.REL.NODEC R2 `(_ZN5flash24flash_fwd_splitkv_kernelI23Flash_fwd_kernel_traitsILi32ELi64ELi256ELi4ELb0ELb0EN7cutlass6half_tE19Flash_kernel_traitsILi32ELi64ELi256ELi4ES3_EELb0ELb1ELb0ELb0ELb0ELb1ELb1ELb1EEEvNS_16Flash_fwd_paramsE) ;  /* 0xfffffff8025c8950 */ /* 0x01efea0003c3ffff */
        /* <DEDUP_REMOVED lines=102> */
[----:B-1----:R-:W-:Y:S05]  /*0cf0*/  @P4 RET.REL.NODEC R178 `(_ZN5flash24flash_fwd_splitkv_kernelI23Flash_fwd_kernel_traitsILi32ELi64ELi256ELi4ELb0ELb0EN7cutlass6half_tE19Flash_kernel_traitsILi32ELi64ELi256ELi4ES3_EELb0ELb1ELb0ELb0ELb0ELb1ELb1ELb1EEEvNS_16Flash_fwd_paramsE) ;  /* 0xfffffff0b2c04950 */ /* 0x002fea0003c3ffff */
[----:B------:R-:W-:Y:S02]  /*0d00*/  MOV R3, 0xff800000 ;  /* 0xff80000000037802 */ /* 0x000fe40000000f00 */
[----:B------:R-:W-:-:S03]  /*0d10*/  MOV R179, 0x0 ;  /* 0x0000000000b37802 */ /* 0x000fc60000000f00 */
[----:B------:R1:W-:Y:S02]  /*0d20*/  ST.E desc[UR4][R8.64+0xc0], R3 ;  /* 0x0000c00308007985 */ /* 0x0003e4000c101904 */
[----:B-1----:R-:W-:Y:S05]  /*0d30*/  RET.REL.NODEC R178 `(_ZN5flash24flash_fwd_splitkv_kernelI23Flash_fwd_kernel_traitsILi32ELi64ELi256ELi4ELb0ELb0EN7cutlass6half_tE19Flash_kernel_traitsILi32ELi64ELi256ELi4ES3_EELb0ELb1ELb0ELb0ELb0ELb1ELb1ELb1EEEvNS_16Flash_fwd_paramsE) ;  /* 0xfffffff0b2b07950 */ /* 0x002fea0003c3ffff */
.L_x_2423:
        /* <DEDUP_REMOVED lines=101> */
.L_x_2425:
        /* <DEDUP_REMOVED lines=77> */
.L_x_2426:
[----:B------:R-:W-:Y:S05]  /*1860*/  BSYNC.RECONVERGENT B0 ;  /* 0x0000000000007941 */ /* 0x000fea0003800200 */
.L_x_2424:
        /* <DEDUP_REMOVED lines=33> */
[----:B------:R-:W-:-:S04]  /*1a80*/  LOP3.LUT R10, R180, 0x18, RZ, 0xc0, !PT ;  /* 0x00000018b40a7812 */ /* 0x000fc800078ec0ff */
[----:B------:R-:W-:Y:S02]  /*1a90*/  IADD3 R20, P1, PT, R10, R20, RZ ;  /* 0x000000140a147210 */ /* 0x000fe40007f3e0ff */
[----:B------:R-:W-:Y:S01]  /*1aa0*/  @P4 IADD3 R14, PT, PT, R14, 0x1, RZ ;  /* 0x000000010e0e4810 */ /* 0x000fe20007ffe0ff */
[----:B-----5:R-:W-:Y:S01]  /*1ab0*/  IMAD R0, R9, R172, RZ ;  /* 0x000000ac09007224 */ /* 0x020fe200078e02ff */
[----:B------:R-:W-:-:S03]  /*1ac0*/  IADD3.X R21, PT, PT, RZ, R6, RZ, P1, !PT ;  /* 0x00000006ff157210 */ /* 0x000fc60000ffe4ff */
[----:B------:R-:W-:Y:S02]  /*1ad0*/  IMAD.MOV.U32 R6, RZ, RZ, R14 ;  /* 0x000000ffff067224 */ /* 0x000fe400078e000e */
[C---:B------:R-:W-:Y:S02]  /*1ae0*/  IMAD R0, R7.reuse, R173, R0 ;  /* 0x000000ad07007224 */ /* 0x040fe400078e0200 */
[----:B------:R-:W-:Y:S01]  /*1af0*/  @!P2 IMAD.MOV R6, RZ, RZ, -R6 ;  /* 0x000000ffff06a224 */ /* 0x000fe200078e0a06 */
[----:B------:R-:W-:Y:S01]  /*1b00*/  @!P3 LOP3.LUT R6, RZ, R11, RZ, 0x33, !PT ;  /* 0x0000000bff06b212 */ /* 0x000fe200078e33ff */
[----:B------:R-:W-:Y:S01]  /*1b10*/  IMAD.WIDE.U32 R20, R7, R172, R20 ;  /* 0x000000ac07147225 */ /* 0x000fe200078e0014 */
[----:B------:R-:W1:Y:S03]  /*1b20*/  S2R R60, SR_CgaCtaId ;  /* 0x00000000003c7919 */ /* 0x000e660000008800 */
[----:B------:R-:W-:Y:S01]  /*1b30*/  IMAD.IADD R21, R21, 0x1, R0 ;  /* 0x0000000115157824 */ /* 0x000fe200078e0200 */
[----:B------:R-:W-:Y:S01]  /*1b40*/  SHF.R.S32.HI R0, RZ, 0x1f, R6 ;  /* 0x0000001fff007819 */ /* 0x000fe20000011406 */
[----:B------:R-:W-:-:S02]  /*1b50*/  IMAD R7, R27, R6, RZ ;  /* 0x000000061b077224 */ /* 0x000fc400078e02ff */
[----:B------:R-:W-:-:S04]  /*1b60*/  IMAD.WIDE.U32 R20, R6, R26, R20 ;  /* 0x0000001a06147225 */ /* 0x000fc800078e0014 */
[----:B------:R-:W-:Y:S01]  /*1b70*/  IMAD R7, R0, R26, R7 ;  /* 0x0000001a00077224 */ /* 0x000fe200078e0207 */
[----:B------:R-:W-:Y:S01]  /*1b80*/  USHF.R.S32.HI UR6, URZ, 0x1f, UR11 ;  /* 0x0000001fff067899 */ /* 0x000fe2000801140b */
[----:B------:R-:W-:Y:S02]  /*1b90*/  SHF.R.U32.HI R128, RZ, 0x2, R164 ;  /* 0x00000002ff807819 */ /* 0x000fe400000116a4 */
[----:B------:R-:W-:-:S03]  /*1ba0*/  IMAD.IADD R21, R21, 0x1, R7 ;  /* 0x0000000115157824 */ /* 0x000fc600078e0207 */
[----:B------:R-:W-:Y:S02]  /*1bb0*/  IMAD R177, R173, R128, RZ ;  /* 0x00000080adb17224 */ /* 0x000fe400078e02ff */
[----:B------:R-:W-:-:S04]  /*1bc0*/  IMAD.WIDE.U32 R20, R128, R172, R20 ;  /* 0x000000ac80147225 */ /* 0x000fc800078e0014 */
[----:B------:R-:W-:Y:S02]  /*1bd0*/  IMAD.MOV.U32 R129, RZ, RZ, RZ ;  /* 0x000000ffff817224 */ /* 0x000fe400078e00ff */
[----:B------:R-:W-:Y:S01]  /*1be0*/  IMAD.IADD R177, R21, 0x1, R177 ;  /* 0x0000000115b17824 */ /* 0x000fe200078e02b1 */
[C---:B------:R-:W-:Y:S01]  /*1bf0*/  LOP3.LUT R59, R180.reuse, 0xc0, RZ, 0xc0, !PT ;  /* 0x000000c0b43b7812 */ /* 0x040fe200078ec0ff */
[----:B------:R-:W-:Y:S01]  /*1c00*/  IMAD R175, R171, R128, RZ ;  /* 0x00000080abaf7224 */ /* 0x000fe200078e02ff */
[----:B------:R-:W-:Y:S02]  /*1c10*/  LOP3.LUT R57, R180, 0x1f20, RZ, 0xc0, !PT ;  /* 0x00001f20b4397812 */ /* 0x000fe400078ec0ff */
[----:B------:R-:W-:Y:S01]  /*1c20*/  LOP3.LUT R59, R59, 0x18, R164, 0xf8, !PT ;  /* 0x000000183b3b7812 */ /* 0x000fe200078ef8a4 */
[----:B------:R-:W-:Y:S01]  /*1c30*/  IMAD.SHL.U32 R62, R58, 0x100, RZ ;  /* 0x000001003a3e7824 */ /* 0x000fe200078e00ff */
[----:B------:R-:W-:Y:S02]  /*1c40*/  SHF.L.U32 R61, R164, 0x2, RZ ;  /* 0x00000002a43d7819 */ /* 0x000fe400000006ff */
[----:B------:R-:W-:Y:S01]  /*1c50*/  LOP3.LUT R59, R57, R59, R10, 0xf6, !PT ;  /* 0x0000003b393b7212 */ /* 0x000fe200078ef60a */
[C---:B------:R-:W-:Y:S01]  /*1c60*/  IMAD.SHL.U32 R66, R172.reuse, 0x20, RZ ;  /* 0x00000020ac427824 */ /* 0x040fe200078e00ff */
[----:B------:R-:W-:Y:S01]  /*1c70*/  SHF.L.U64.HI R67, R172, 0x5, R173 ;  /* 0x00000005ac437819 */ /* 0x000fe200000102ad */
[----:B------:R-:W-:Y:S01]  /*1c80*/  VIADD R68, R62, 0xffffff00 ;  /* 0xffffff003e447836 */ /* 0x000fe20000000000 */
[----:B------:R-:W-:-:S02]  /*1c90*/  SHF.L.U64.HI R65, R170, 0x5, R171 ;  /* 0x00000005aa417819 */ /* 0x000fc400000102ab */
[----:B------:R-:W-:Y:S02]  /*1ca0*/  SHF.L.U32 R64, R170, 0x5, RZ ;  /* 0x00000005aa407819 */ /* 0x000fe400000006ff */
[----:B------:R-:W-:Y:S01]  /*1cb0*/  LOP3.LUT R72, R61, 0xc, RZ, 0xc0, !PT ;  /* 0x0000000c3d487812 */ /* 0x000fe200078ec0ff */
[----:B--2---:R-:W-:Y:S01]  /*1cc0*/  @!P0 IMAD.MOV.U32 R26, RZ, RZ, R22 ;  /* 0x000000ffff1a8224 */ /* 0x004fe200078e0016 */
[----:B------:R-:W-:Y:S01]  /*1cd0*/  @!P0 MOV R27, R23 ;  /* 0x00000017001b8202 */ /* 0x000fe20000000f00 */
[----:B---3--:R-:W-:Y:S02]  /*1ce0*/  @!P0 IMAD R5, R29, UR13, RZ ;  /* 0x0000000d1d058c24 */ /* 0x008fe4000f8e02ff */
[----:B------:R-:W-:-:S04]  /*1cf0*/  @!P0 IMAD.WIDE.U32 R28, R28, UR13, RZ ;  /* 0x0000000d1c1c8c25 */ /* 0x000fc8000f8e00ff */
[----:B------:R-:W-:Y:S02]  /*1d00*/  @!P0 IMAD.IADD R5, R29, 0x1, R5 ;  /* 0x000000011d058824 */ /* 0x000fe400078e0205 */
[----:B------:R-:W-:Y:S02]  /*1d10*/  @!P0 IMAD.MOV.U32 R9, RZ, RZ, R28 ;  /* 0x000000ffff098224 */ /* 0x000fe400078e001c */
[----:B------:R-:W-:-:S04]  /*1d20*/  @P0 IMAD.WIDE.U32 R28, R22, R12, RZ ;  /* 0x0000000c161c0225 */ /* 0x000fc800078e00ff */
[----:B------:R-:W-:Y:S01]  /*1d30*/  @P0 IMAD R12, R23, R12, RZ ;  /* 0x0000000c170c0224 */ /* 0x000fe200078e02ff */
[----:B------:R-:W-:Y:S01]  /*1d40*/  @P0 MOV R9, R28 ;  /* 0x0000001c00090202 */ /* 0x000fe20000000f00 */
[----:B------:R-:W-:Y:S01]  /*1d50*/  @P0 IMAD.MOV.U32 R26, RZ, RZ, R22 ;  /* 0x000000ffff1a0224 */ /* 0x000fe200078e0016 */
[----:B------:R-:W-:Y:S01]  /*1d60*/  @P0 MOV R27, R23 ;  /* 0x00000017001b0202 */ /* 0x000fe20000000f00 */
[----:B------:R-:W-:Y:S01]  /*1d70*/  @P0 IMAD.IADD R5, R29, 0x1, R12 ;  /* 0x000000011d050824 */ /* 0x000fe200078e020c */
[C---:B------:R-:W-:Y:S02]  /*1d80*/  IADD3 R22, P0, PT, R10.reuse, R8, RZ ;  /* 0x000000080a167210 */ /* 0x040fe40007f1e0ff */
[----:B------:R-:W-:-:S03]  /*1d90*/  IADD3 R28, P1, PT, R10, R9, RZ ;  /* 0x000000090a1c7210 */ /* 0x000fc60007f3e0ff */
[----:B------:R-:W-:Y:S01]  /*1da0*/  IMAD.X R23, RZ, RZ, R4, P0 ;  /* 0x000000ffff177224 */ /* 0x000fe200000e0604 */
[----:B------:R-:W-:Y:S01]  /*1db0*/  SHF.R.S32.HI R4, RZ, 0x1f, R73 ;  /* 0x0000001fff047819 */ /* 0x000fe20000011449 */
[----:B------:R-:W-:Y:S01]  /*1dc0*/  IMAD R9, R25, UR11, RZ ;  /* 0x0000000b19097c24 */ /* 0x000fe2000f8e02ff */
[----:B------:R-:W-:Y:S02]  /*1dd0*/  IADD3.X R29, PT, PT, RZ, R5, RZ, P1, !PT ;  /* 0x00000005ff1d7210 */ /* 0x000fe40000ffe4ff */
[----:B------:R-:W-:Y:S01]  /*1de0*/  LEA.HI R4, R4, R73, RZ, 0x8 ;  /* 0x0000004904047211 */ /* 0x000fe200078f40ff */
[C---:B------:R-:W-:Y:S02]  /*1df0*/  IMAD R9, R24.reuse, UR6, R9 ;  /* 0x0000000618097c24 */ /* 0x040fe4000f8e0209 */
[----:B------:R-:W-:Y:S01]  /*1e00*/  IMAD.WIDE.U32 R24, R24, UR11, R28 ;  /* 0x0000000b18187c25 */ /* 0x000fe2000f8e001c */
[----:B------:R-:W-:Y:S02]  /*1e10*/  SHF.R.S32.HI R4, RZ, 0x8, R4 ;  /* 0x00000008ff047819 */ /* 0x000fe40000011404 */
[----:B----4-:R-:W-:Y:S01]  /*1e20*/  LEA R176, P0, R20, R16, 0x1 ;  /* 0x0000001014b07211 */ /* 0x010fe200078008ff */
[----:B------:R-:W-:Y:S01]  /*1e30*/  IMAD.IADD R25, R25, 0x1, R9 ;  /* 0x0000000119197824 */ /* 0x000fe200078e0209 */
[----:B------:R-:W-:Y:S01]  /*1e40*/  MOV R5, 0x400 ;  /* 0x0000040000057802 */ /* 0x000fe20000000f00 */
[----:B------:R-:W-:Y:S01]  /*1e50*/  IMAD.WIDE.U32 R8, R179, 0x40, R128 ;  /* 0x00000040b3087825 */ /* 0x000fe200078e0080 */
[----:B------:R-:W-:-:S02]  /*1e60*/  VIMNMX R69, PT, PT, R169, R4, !PT ;  /* 0x00000004a9457248 */ /* 0x000fc40007fe0100 */
[----:B------:R-:W-:Y:S02]  /*1e70*/  LEA.HI.X R177, R20, R17, R177, 0x1, P0 ;  /* 0x0000001114b17211 */ /* 0x000fe400000f0cb1 */
[----:B-1----:R-:W-:Y:S01]  /*1e80*/  LEA R60, R60, R5, 0x18 ;  /* 0x000000053c3c7211 */ /* 0x002fe200078ec0ff */
[----:B------:R-:W-:Y:S01]  /*1e90*/  IMAD R5, R9, R26, RZ ;  /* 0x0000001a09057224 */ /* 0x000fe200078e02ff */
[----:B------:R-:W-:Y:S01]  /*1ea0*/  ISETP.GT.AND P0, PT, R58, R69, PT ;  /* 0x000000453a00720c */ /* 0x000fe20003f04270 */
[----:B------:R-:W-:-:S04]  /*1eb0*/  IMAD.WIDE.U32 R22, R128, R170, R22 ;  /* 0x000000aa80167225 */ /* 0x000fc800078e0016 */
[C---:B------:R-:W-:Y:S02]  /*1ec0*/  IMAD R5, R8.reuse, R27, R5 ;  /* 0x0000001b08057224 */ /* 0x040fe400078e0205 */
[----:B------:R-:W-:Y:S01]  /*1ed0*/  IMAD.WIDE.U32 R8, R8, R26, R24 ;  /* 0x0000001a08087225 */ /* 0x000fe200078e0018 */
[----:B------:R-:W-:-:S03]  /*1ee0*/  LEA R174, P1, R22, R18, 0x1 ;  /* 0x0000001216ae7211 */ /* 0x000fc600078208ff */
[----:B------:R-:W-:Y:S01]  /*1ef0*/  IMAD.IADD R175, R23, 0x1, R175 ;  /* 0x0000000117af7824 */ /* 0x000fe200078e02af */
[----:B------:R-:W-:Y:S02]  /*1f00*/  IADD3 R5, PT, PT, R9, R5, RZ ;  /* 0x0000000509057210 */ /* 0x000fe40007ffe0ff */
[----:B------:R-:W-:Y:S02]  /*1f10*/  LEA R130, P2, R8, R2, 0x1 ;  /* 0x0000000208827211 */ /* 0x000fe400078408ff */
[C---:B------:R-:W-:Y:S02]  /*1f20*/  SHF.L.U64.HI R71, R26.reuse, 0x5, R27 ;  /* 0x000000051a477819 */ /* 0x040fe4000001021b */
[----:B------:R-:W-:Y:S02]  /*1f30*/  SHF.L.U32 R70, R26, 0x5, RZ ;  /* 0x000000051a467819 */ /* 0x000fe400000006ff */
[----:B------:R-:W-:Y:S02]  /*1f40*/  LEA.HI.X R175, R22, R19, R175, 0x1, P1 ;  /* 0x0000001316af7211 */ /* 0x000fe400008f0caf */
[----:B------:R-:W-:-:S02]  /*1f50*/  LEA.HI.X R131, R8, R3, R5, 0x1, P2 ;  /* 0x0000000308837211 */ /* 0x000fc400010f0c05 */
[----:B------:R-:W-:Y:S02]  /*1f60*/  LEA.HI R13, R13, R13, RZ, 0x1 ;  /* 0x0000000d0d0d7211 */ /* 0x000fe400078f08ff */
        /* <DEDUP_REMOVED lines=115> */
.L_x_2466:
        /* <DEDUP_REMOVED lines=153> */
.L_x_2429:
        /* <DEDUP_REMOVED lines=74> */
.L_x_2433:
[----:B------:R-:W-:Y:S05]  /*34d0*/  BSYNC.RECONVERGENT B0 ;  /* 0x0000000000007941 */ /* 0x000fea0003800200 */
.L_x_2432:
        /* <DEDUP_REMOVED lines=57> */
.L_x_2435:
[----:B------:R-:W-:Y:S05]  /*3870*/  BSYNC.RECONVERGENT B0 ;  /* 0x0000000000007941 */ /* 0x000fea0003800200 */
.L_x_2434:
        /* <DEDUP_REMOVED lines=57> */
.L_x_2437:
[----:B------:R-:W-:Y:S05]  /*3c10*/  BSYNC.RECONVERGENT B0 ;  /* 0x0000000000007941 */ /* 0x000fea0003800200 */
.L_x_2436:
        /* <DEDUP_REMOVED lines=58> */
.L_x_2439:
[----:B------:R-:W-:Y:S05]  /*3fc0*/  BSYNC.RECONVERGENT B0 ;  /* 0x0000000000007941 */ /* 0x000fea0003800200 */
.L_x_2438:
        /* <DEDUP_REMOVED lines=64> */
.L_x_2441:
[----:B------:R-:W-:Y:S05]  /*43d0*/  BSYNC.RECONVERGENT B0 ;  /* 0x0000000000007941 */ /* 0x000fea0003800200 */
.L_x_2440:
        /* <DEDUP_REMOVED lines=57> */
.L_x_2443:
[----:B------:R-:W-:Y:S05]  /*4770*/  BSYNC.RECONVERGENT B0 ;  /* 0x0000000000007941 */ /* 0x000fea0003800200 */
.L_x_2442:
        /* <DEDUP_REMOVED lines=59> */
.L_x_2445:
[----:B------:R-:W-:Y:S05]  /*4b30*/  BSYNC.RECONVERGENT B0 ;  /* 0x0000000000007941 */ /* 0x000fea0003800200 */
.L_x_2444:
        /* <DEDUP_REMOVED lines=59> */
.L_x_2447:
[----:B------:R-:W-:Y:S05]  /*4ef0*/  BSYNC.RECONVERGENT B0 ;  /* 0x0000000000007941 */ /* 0x000fea0003800200 */
.L_x_2446:
[----:B------:R-:W5:Y:S02]  /*4f00*/  LD.E R3, desc[UR4][R148.64+0xd0] ;  /* 0x0000d00494037980 */ /* 0x000f64000c101900 */
[----:B-----5:R-:W-:Y:S05]  /*4f10*/  IMAD.U32 R3, R3, -0x80, RZ ;  /* 0xffffff8003037824 */ /* 0x020fea00078e00ff */
[C---:B------:R-:W-:Y:S02]  /*4f20*/  LEA R14, P1, R3.reuse, R14, 0x1 ;  /* 0x0000000e030e7211 */ /* 0x040fe400078208ff */
[C---:B------:R-:W-:Y:S02]  /*4f30*/  LEA R50, P0, R3.reuse, R50, 0x1 ;  /* 0x0000003203327211 */ /* 0x040fe400078008ff */
[C---:B------:R-:W-:Y:S02]  /*4f40*/  LEA.HI.X.SX32 R15, R3.reuse, R15, 0x1, P1 ;  /* 0x0000000f030f7211 */ /* 0x040fe400008f0eff */
[----:B------:R-:W-:Y:S01]  /*4f50*/  LEA.HI.X.SX32 R51, R3, R51, 0x1, P0 ;  /* 0x0000003303337211 */ /* 0x000fe200000f0eff */
[----:B------:R-:W-:Y:S05]  /*4f60*/  BRA `(.L_x_2430) ;  /* 0x0000003000447947 */ /* 0x000fea0003800000 */
.L_x_2431:
        /* <DEDUP_REMOVED lines=99> */
.L_x_2449:
[----:B------:R-:W-:Y:S05]  /*55a0*/  BSYNC.RECONVERGENT B0 ;  /* 0x0000000000007941 */ /* 0x000fea0003800200 */
.L_x_2448:
        /* <DEDUP_REMOVED lines=96> */
.L_x_2451:
[----:B------:R-:W-:Y:S05]  /*5bb0*/  BSYNC.RECONVERGENT B0 ;  /* 0x0000000000007941 */ /* 0x000fea0003800200 */
.L_x_2450:
        /* <DEDUP_REMOVED lines=97> */
.L_x_2453:
[----:B------:R-:W-:Y:S05]  /*61d0*/  BSYNC.RECONVERGENT B0 ;  /* 0x0000000000007941 */ /* 0x000fea0003800200 */
.L_x_2452:
        /* <DEDUP_REMOVED lines=96> */
.L_x_2455:
[----:B------:R-:W-:Y:S05]  /*67e0*/  BSYNC.RECONVERGENT B0 ;  /* 0x0000000000007941 */ /* 0x000fea0003800200 */
.L_x_2454:
        /* <DEDUP_REMOVED lines=94> */
.L_x_2457:
[----:B------:R-:W-:Y:S05]  /*6dd0*/  BSYNC.RECONVERGENT B0 ;  /* 0x0000000000007941 */ /* 0x000fea0003800200 */
.L_x_2456:
        /* <DEDUP_REMOVED lines=99> */
.L_x_2459:
[----:B------:R-:W-:Y:S05]  /*7410*/  BSYNC.RECONVERGENT B0 ;  /* 0x0000000000007941 */ /* 0x000fea0003800200 */
.L_x_2458:
        /* <DEDUP_REMOVED lines=95> */
.L_x_2461:
[----:B------:R-:W-:Y:S05]  /*7a10*/  BSYNC.RECONVERGENT B0 ;  /* 0x0000000000007941 */ /* 0x000fea0003800200 */
.L_x_2460:
        /* <DEDUP_REMOVED lines=95> */
.L_x_2463:
[----:B------:R-:W-:Y:S05]  /*8010*/  BSYNC.RECONVERGENT B0 ;  /* 0x0000000000007941 */ /* 0x000fea0003800200 */
.L_x_2462:
[----:B------:R-:W5:Y:S02]  /*8020*/  LD.E R3, desc[UR4][R148.64+0xd0] ;  /* 0x0000d00494037980 */ /* 0x000f64000c101900 */
[----:B-----5:R-:W-:Y:S05]  /*8030*/  IMAD.U32 R3, R3, -0x80, RZ ;  /* 0xffffff8003037824 */ /* 0x020fea00078e00ff */
[C---:B------:R-:W-:Y:S02]  /*8040*/  LEA R90, P1, R3.reuse, R90, 0x1 ;  /* 0x0000005a035a7211 */ /* 0x040fe400078208ff */
[C---:B------:R-:W-:Y:S02]  /*8050*/  LEA R88, P0, R3.reuse, R88, 0x1 ;  /* 0x0000005803587211 */ /* 0x040fe400078008ff */
[C---:B------:R-:W-:Y:S02]  /*8060*/  LEA.HI.X.SX32 R91, R3.reuse, R91, 0x1, P1 ;  /* 0x0000005b035b7211 */ /* 0x040fe400008f0eff */
[----:B------:R-:W-:Y:S09]  /*8070*/  LEA.HI.X.SX32 R89, R3, R89, 0x1, P0 ;  /* 0x0000005903597211 */ /* 0x000ff200000f0eff */
.L_x_2430:
[----:B------:R-:W-:Y:S05]  /*8080*/  BSYNC.RECONVERGENT B1 ;  /* 0x0000000000017941 */ /* 0x000fea0003800200 */
.L_x_2428:
        /* <DEDUP_REMOVED lines=101> */
.L_x_2465:
[----:B------:R-:W-:Y:S05]  /*86e0*/  BSYNC.RECONVERGENT B0 ;  /* 0x0000000000007941 */ /* 0x000fea0003800200 */
.L_x_2464:
[----:B------:R-:W-:Y:S05]  /*86f0*/  @P2 BRA `(.L_x_2466) ;  /* 0xffffff9c00e82947 */ /* 0x000fea000383ffff */
.L_x_2427:
        /* <DEDUP_REMOVED lines=17> */
.L_x_2471:
[----:B------:R2:W-:Y:S02]  /*8810*/  STS.128 [R59], RZ ;  /* 0x000000ff3b007388 */ /* 0x0005e40000000c00 */
.L_x_2470:
[----:B------:R-:W-:Y:S05]  /*8820*/  BSYNC.RECONVERGENT B0 ;  /* 0x0000000000007941 */ /* 0x000fea0003800200 */
.L_x_2469:
        /* <DEDUP_REMOVED lines=13> */
.L_x_2468:
        /* <DEDUP_REMOVED lines=83> */
.L_x_2478:
[----:B------:R-:W-:Y:S05]  /*8e30*/  BSYNC.RECONVERGENT B0 ;  /* 0x0000000000007941 */ /* 0x000fea0003800200 */
.L_x_2477:
[----:B-----5:R3:W-:Y:S01]  /*8e40*/  STS.128 [R59], R12 ;  /* 0x0000000c3b007388 */ /* 0x0207e20000000c00 */
[----:B------:R-:W-:Y:S05]  /*8e50*/  BRA `(.L_x_2475) ;  /* 0x0000000000047947 */ /* 0x000fea0003800000 */
.L_x_2476:
[----:B------:R2:W-:Y:S02]  /*8e60*/  STS.128 [R59], RZ ;  /* 0x000000ff3b007388 */ /* 0x0005e40000000c00 */
.L_x_2475:
[----:B------:R-:W-:Y:S05]  /*8e70*/  BSYNC.RECONVERGENT B1 ;  /* 0x0000000000017941 */ /* 0x000fea0003800200 */
.L_x_2474:
        /* <DEDUP_REMOVED lines=59> */
.L_x_2480:
[----:B------:R-:W-:Y:S05]  /*9230*/  BSYNC.RECONVERGENT B0 ;  /* 0x0000000000007941 */ /* 0x000fea0003800200 */
.L_x_2479:
[----:B-----5:R3:W-:Y:S01]  /*9240*/  STS.128 [R59+0x800], R12 ;  /* 0x0008000c3b007388 */ /* 0x0207e20000000c00 */
[----:B------:R-:W-:Y:S05]  /*9250*/  BRA `(.L_x_2472) ;  /* 0x0000000800e47947 */ /* 0x000fea0003800000 */
.L_x_2473:
        /* <DEDUP_REMOVED lines=91> */
.L_x_2485:
[----:B------:R-:W-:Y:S05]  /*9810*/  BSYNC.RECONVERGENT B0 ;  /* 0x0000000000007941 */ /* 0x000fea0003800200 */
.L_x_2484:
[----:B-----5:R3:W-:Y:S01]  /*9820*/  STS.128 [R59], R20 ;  /* 0x000000143b007388 */ /* 0x0207e20000000c00 */
[----:B------:R-:W-:Y:S05]  /*9830*/  BRA `(.L_x_2482) ;  /* 0x0000000000047947 */ /* 0x000fea0003800000 */
.L_x_2483:
[----:B------:R2:W-:Y:S02]  /*9840*/  STS.128 [R59], RZ ;  /* 0x000000ff3b007388 */ /* 0x0005e40000000c00 */
.L_x_2482:
[----:B------:R-:W-:Y:S05]  /*9850*/  BSYNC.RECONVERGENT B1 ;  /* 0x0000000000017941 */ /* 0x000fea0003800200 */
.L_x_2481:
        /* <DEDUP_REMOVED lines=87> */
.L_x_2487:
[----:B------:R-:W-:Y:S05]  /*9dd0*/  BSYNC.RECONVERGENT B0 ;  /* 0x0000000000007941 */ /* 0x000fea0003800200 */
.L_x_2486:
[----:B-----5:R4:W-:Y:S02]  /*9de0*/  STS.128 [R59+0x800], R20 ;  /* 0x000800143b007388 */ /* 0x0209e40000000c00 */
.L_x_2472:
[----:B------:R-:W-:Y:S05]  /*9df0*/  BSYNC.RECONVERGENT B2 ;  /* 0x0000000000027941 */ /* 0x000fea0003800200 */
.L_x_2467:
        /* <DEDUP_REMOVED lines=11> */
.L_x_2490:
[----:B------:R1:W-:Y:S02]  /*9eb0*/  STS.128 [R59+0x1000], RZ ;  /* 0x001000ff3b007388 */ /* 0x0003e40000000c00 */
.L_x_2489:
[----:B------:R-:W-:Y:S05]  /*9ec0*/  BSYNC.RECONVERGENT B0 ;  /* 0x0000000000007941 */ /* 0x000fea0003800200 */
.L_x_2488:
        /* <DEDUP_REMOVED lines=14> */
.L_x_2493:
[----:B------:R2:W-:Y:S02]  /*9fb0*/  STS.128 [R59+0x1800], RZ ;  /* 0x001800ff3b007388 */ /* 0x0005e40000000c00 */
.L_x_2492:
[----:B------:R-:W-:Y:S05]  /*9fc0*/  BSYNC.RECONVERGENT B0 ;  /* 0x0000000000007941 */ /* 0x000fea0003800200 */
.L_x_2491:
        /* <DEDUP_REMOVED lines=13> */
.L_x_2496:
[----:B------:R3:W-:Y:S02]  /*a0a0*/  STS.128 [R59+0x2000], RZ ;  /* 0x002000ff3b007388 */ /* 0x0007e40000000c00 */
.L_x_2495:
[----:B------:R-:W-:Y:S05]  /*a0b0*/  BSYNC.RECONVERGENT B0 ;  /* 0x0000000000007941 */ /* 0x000fea0003800200 */
.L_x_2494:
        /* <DEDUP_REMOVED lines=13> */
.L_x_2499:
[----:B------:R1:W-:Y:S02]  /*a190*/  STS.128 [R59+0x2800], RZ ;  /* 0x002800ff3b007388 */ /* 0x0003e40000000c00 */
.L_x_2498:
[----:B------:R-:W-:Y:S05]  /*a1a0*/  BSYNC.RECONVERGENT B0 ;  /* 0x0000000000007941 */ /* 0x000fea0003800200 */
.L_x_2497:
        /* <DEDUP_REMOVED lines=16> */
.L_x_2502:
[----:B------:R1:W-:Y:S02]  /*a2b0*/  STS.128 [R59+0x3000], RZ ;  /* 0x003000ff3b007388 */ /* 0x0003e40000000c00 */
.L_x_2501:
[----:B------:R-:W-:Y:S05]  /*a2c0*/  BSYNC.RECONVERGENT B0 ;  /* 0x0000000000007941 */ /* 0x000fea0003800200 */
.L_x_2500:
        /* <DEDUP_REMOVED lines=13> */
.L_x_2505:
[----:B------:R3:W-:Y:S02]  /*a3a0*/  STS.128 [R59+0x3800], RZ ;  /* 0x003800ff3b007388 */ /* 0x0007e40000000c00 */
.L_x_2504:
[----:B------:R-:W-:Y:S05]  /*a3b0*/  BSYNC.RECONVERGENT B0 ;  /* 0x0000000000007941 */ /* 0x000fea0003800200 */
.L_x_2503:
        /* <DEDUP_REMOVED lines=16> */
.L_x_2508:
[----:B------:R1:W-:Y:S02]  /*a4c0*/  STS.128 [R59+0x4000], RZ ;  /* 0x004000ff3b007388 */ /* 0x0003e40000000c00 */
.L_x_2507:
[----:B------:R-:W-:Y:S05]  /*a4d0*/  BSYNC.RECONVERGENT B0 ;  /* 0x0000000000007941 */ /* 0x000fea0003800200 */
.L_x_2506:
        /* <DEDUP_REMOVED lines=14> */
.L_x_2511:
[----:B------:R1:W-:Y:S02]  /*a5c0*/  STS.128 [R59+0x4800], RZ ;  /* 0x004800ff3b007388 */ /* 0x0003e40000000c00 */
.L_x_2510:
[----:B------:R-:W-:Y:S05]  /*a5d0*/  BSYNC.RECONVERGENT B0 ;  /* 0x0000000000007941 */ /* 0x000fea0003800200 */
.L_x_2509:
        /* <DEDUP_REMOVED lines=14> */
.L_x_2514:
[----:B------:R1:W-:Y:S01]  /*a6c0*/  STS.128 [R59+0x5000], RZ ;  /* 0x005000ff3b007388 */ /* 0x0003e20000000c00 */
[----:B------:R-:W-:Y:S05]  /*a6d0*/  BRA `(.L_x_2515) ;  /* 0x0000000000047947 */ /* 0x000fea0003800000 */
.L_x_2513:
[----:B------:R1:W-:Y:S02]  /*a6e0*/  STS.128 [R59+0x5000], RZ ;  /* 0x005000ff3b007388 */ /* 0x0003e40000000c00 */
.L_x_2515:
[----:B------:R-:W-:Y:S05]  /*a6f0*/  BSYNC.RECONVERGENT B0 ;  /* 0x0000000000007941 */ /* 0x000fea0003800200 */
.L_x_2512:
        /* <DEDUP_REMOVED lines=13> */
.L_x_2518:
[----:B------:R1:W-:Y:S02]  /*a7d0*/  STS.128 [R59+0x5800], RZ ;  /* 0x005800ff3b007388 */ /* 0x0003e40000000c00 */
.L_x_2517:
[----:B------:R-:W-:Y:S05]  /*a7e0*/  BSYNC.RECONVERGENT B0 ;  /* 0x0000000000007941 */ /* 0x000fea0003800200 */
.L_x_2516:
        /* <DEDUP_REMOVED lines=13> */
.L_x_2521:
[----:B------:R1:W-:Y:S02]  /*a8c0*/  STS.128 [R59+0x6000], RZ ;  /* 0x006000ff3b007388 */ /* 0x0003e40000000c00 */
.L_x_2520:
[----:B------:R-:W-:Y:S05]  /*a8d0*/  BSYNC.RECONVERGENT B0 ;  /* 0x0000000000007941 */ /* 0x000fea0003800200 */
.L_x_2519:
        /* <DEDUP_REMOVED lines=13> */
.L_x_2524:
[----:B------:R1:W-:Y:S02]  /*a9b0*/  STS.128 [R59+0x6800], RZ ;  /* 0x006800ff3b007388 */ /* 0x0003e40000000c00 */
.L_x_2523:
[----:B------:R-:W-:Y:S05]  /*a9c0*/  BSYNC.RECONVERGENT B0 ;  /* 0x0000000000007941 */ /* 0x000fea0003800200 */
.L_x_2522:
        /* <DEDUP_REMOVED lines=16> */
.L_x_2527:
[----:B------:R1:W-:Y:S02]  /*aad0*/  STS.128 [R59+0x7000], RZ ;  /* 0x007000ff3b007388 */ /* 0x0003e40000000c00 */
.L_x_2526:
[----:B------:R-:W-:Y:S05]  /*aae0*/  BSYNC.RECONVERGENT B0 ;  /* 0x0000000000007941 */ /* 0x000fea0003800200 */
.L_x_2525:
        /* <DEDUP_REMOVED lines=13> */
.L_x_2530:
[----:B------:R1:W-:Y:S02]  /*abc0*/  STS.128 [R59+0x7800], RZ ;  /* 0x007800ff3b007388 */ /* 0x0003e40000000c00 */
.L_x_2529:
[----:B------:R-:W-:Y:S05]  /*abd0*/  BSYNC.RECONVERGENT B0 ;  /* 0x0000000000007941 */ /* 0x000fea0003800200 */
.L_x_2528:
        /* <DEDUP_REMOVED lines=16> */
.L_x_2533:
[----:B------:R1:W-:Y:S02]  /*ace0*/  STS.128 [R59+0x8000], RZ ;  /* 0x008000ff3b007388 */ /* 0x0003e40000000c00 */
.L_x_2532:
[----:B------:R-:W-:Y:S05]  /*acf0*/  BSYNC.RECONVERGENT B0 ;  /* 0x0000000000007941 */ /* 0x000fea0003800200 */
.L_x_2531:
        /* <DEDUP_REMOVED lines=14> */
.L_x_2536:
[----:B------:R1:W-:Y:S02]  /*ade0*/  STS.128 [R59+0x8800], RZ ;  /* 0x008800ff3b007388 */ /* 0x0003e40000000c00 */
.L_x_2535:
[----:B------:R-:W-:Y:S05]  /*adf0*/  BSYNC.RECONVERGENT B0 ;  /* 0x0000000000007941 */ /* 0x000fea0003800200 */
.L_x_2534:
[----:B------:R-:W2:Y:S01]  /*ae00*/  LD.E R77, desc[UR4][R148.64+0x18c] ;  /* 0x00018c04944d7980 */ /* 0x000ea2000c101900 */
[----:B------:R-:W-:Y:S01]  /*ae10*/  SHF.R.U32.HI R165, RZ, 0x1, R164 ;  /* 0x00000001ffa57819 */ /* 0x000fe200000116a4 */
[----:B------:R-:W-:Y:S01]  /*ae20*/  BSSY.RECONVERGENT B1, `(.L_x_2537) ;  /* 0x0000210000017945 */ /* 0x000fe20003800200 */
[C---:B------:R-:W-:Y:S01]  /*ae30*/  SHF.L.U32 R2, R164.reuse, 0x4, RZ ;  /* 0x00000004a4027819 */ /* 0x040fe200000006ff */
[----:B------:R-:W0:Y:S01]  /*ae40*/  LDGDEPBAR ;  /* 0x00000000000079af */ /* 0x000e220000000000 */
[----:B-1----:R-:W-:Y:S02]  /*ae50*/  SHF.L.U32 R9, R164, 0x5, RZ ;  /* 0x00000005a4097819 */ /* 0x002fe400000006ff */
[----:B------:R-:W-:Y:S02]  /*ae60*/  LOP3.LUT R8, R165, 0x8, RZ, 0xc0, !PT ;  /* 0x00000008a5087812 */ /* 0x000fe400078ec0ff */
[----:B------:R-:W-:Y:S02]  /*ae70*/  LOP3.LUT R166, R2, 0x3e00, RZ, 0xc0, !PT ;  /* 0x00003e0002a67812 */ /* 0x000fe400078ec0ff */
[----:B------:R-:W-:-:S02]  /*ae80*/  LOP3.LUT R3, R9, 0xc0, RZ, 0xc0, !PT ;  /* 0x000000c009037812 */ /* 0x000fc400078ec0ff */
[--C-:B------:R-:W-:Y:S02]  /*ae90*/  LOP3.LUT R8, R8, 0xc0, R9.reuse, 0xf8, !PT ;  /* 0x000000c008087812 */ /* 0x100fe400078ef809 */
[----:B------:R-:W-:Y:S02]  /*aea0*/  LOP3.LUT R4, R166, 0x20, R9, 0xf8, !PT ;  /* 0x00000020a6047812 */ /* 0x000fe400078ef809 */
[----:B------:R-:W-:Y:S02]  /*aeb0*/  LOP3.LUT R0, R3, 0x8, R164, 0xf8, !PT ;  /* 0x0000000803007812 */ /* 0x000fe400078ef8a4 */
[----:B------:R-:W-:Y:S02]  /*aec0*/  LOP3.LUT R2, R2, 0x100, RZ, 0xc0, !PT ;  /* 0x0000010002027812 */ /* 0x000fe400078ec0ff */
[----:B------:R-:W-:Y:S02]  /*aed0*/  LOP3.LUT R8, R8, 0x18, R61, 0x78, !PT ;  /* 0x0000001808087812 */ /* 0x000fe400078e783d */
[----:B------:R-:W-:-:S02]  /*aee0*/  LOP3.LUT R3, R4, 0x100, R9, 0xf8, !PT ;  /* 0x0000010004037812 */ /* 0x000fc400078ef809 */
[----:B------:R-:W-:Y:S02]  /*aef0*/  LOP3.LUT R0, R0, 0x18, R61, 0x78, !PT ;  /* 0x0000001800007812 */ /* 0x000fe400078e783d */
[----:B------:R-:W-:Y:S02]  /*af00*/  LOP3.LUT R5, R2, 0x20, R9, 0xf8, !PT ;  /* 0x0000002002057812 */ /* 0x000fe400078ef809 */
[----:B------:R-:W-:Y:S02]  /*af10*/  LOP3.LUT R3, R3, R8, RZ, 0xfc, !PT ;  /* 0x0000000803037212 */ /* 0x000fe400078efcff */
[----:B------:R-:W-:Y:S02]  /*af20*/  LOP3.LUT R5, R5, R0, RZ, 0xfc, !PT ;  /* 0x0000000005057212 */ /* 0x000fe400078efcff */
[-C--:B------:R-:W-:Y:S02]  /*af30*/  LEA R33, R3, R60.reuse, 0x1 ;  /* 0x0000003c03217211 */ /* 0x080fe400078e08ff */
[----:B------:R-:W-:-:S02]  /*af40*/  LEA R3, R5, R60, 0x1 ;  /* 0x0000003c05037211 */ /* 0x000fc400078e08ff */
[----:B------:R-:W-:Y:S01]  /*af50*/  LOP3.LUT P0, R44, R164, 0x4, RZ, 0xc0, !PT ;  /* 0x00000004a42c7812 */ /* 0x000fe2000780c0ff */
[----:B------:R-:W-:Y:S01]  /*af60*/  LDSM.16.M88.4 R28, [R33] ;  /* 0x00000000211c783b */ /* 0x000fe20000000200 */
[----:B------:R-:W-:Y:S02]  /*af70*/  MOV R34, 0x20 ;  /* 0x0000002000227802 */ /* 0x000fe40000000f00 */
[----:B-----5:R-:W-:Y:S01]  /*af80*/  IADD3 R188, PT, PT, R32, R63, -R182 ;  /* 0x0000003f20bc7210 */ /* 0x020fe20007ffe8b6 */
[----:B------:R-:W1:Y:S01]  /*af90*/  LDSM.16.M88.4 R12, [R3+0x1000] ;  /* 0x00100000030c783b */ /* 0x000e620000000200 */
[----:B------:R-:W-:Y:S02]  /*afa0*/  SEL R80, R34, 0xffffffe0, !P0 ;  /* 0xffffffe022507807 */ /* 0x000fe40004000000 */
[----:B------:R-:W-:Y:S01]  /*afb0*/  IADD3 R32, PT, PT, R58, -0x1, RZ ;  /* 0xffffffff3a207810 */ /* 0x000fe20007ffe0ff */
[----:B------:R-:W-:Y:S01]  /*afc0*/  LDSM.16.M88.4 R4, [R3+0x1400] ;  /* 0x001400000304783b */ /* 0x000fe20000000200 */
[----:B----4-:R-:W-:-:S02]  /*afd0*/  IADD3 R20, PT, PT, R33, R80, RZ ;  /* 0x0000005021147210 */ /* 0x010fc40007ffe0ff */
[----:B------:R-:W-:Y:S01]  /*afe0*/  IADD3 R80, PT, PT, R80, R3, RZ ;  /* 0x0000000350507210 */ /* 0x000fe20007ffe0ff */
[----:B------:R-:W-:Y:S01]  /*aff0*/  LDSM.16.M88.4 R36, [R3+0x1800] ;  /* 0x001800000324783b */ /* 0x000fe20000000200 */
[----:B------:R-:W-:Y:S02]  /*b000*/  ISETP.GT.AND P0, PT, R32, R169, PT ;  /* 0x000000a92000720c */ /* 0x000fe40003f04270 */
[----:B------:R-:W-:Y:S01]  /*b010*/  IADD3 R70, PT, PT, R63, -R182, -R70 ;  /* 0x800000b63f467210 */ /* 0x000fe20007ffe846 */
[----:B------:R-:W-:Y:S04]  /*b020*/  LDSM.16.M88.4 R20, [R20] ;  /* 0x000000001414783b */ /* 0x000fe80000000200 */
[----:B--23--:R-:W2:Y:S04]  /*b030*/  LDSM.16.M88.4 R16, [R80+0x1000] ;  /* 0x001000005010783b */ /* 0x00cea80000000200 */
[----:B------:R-:W3:Y:S04]  /*b040*/  LDSM.16.M88.4 R24, [R80+0x1400] ;  /* 0x001400005018783b */ /* 0x000ee80000000200 */
[----:B------:R-:W4:Y:S01]  /*b050*/  LDSM.16.M88.4 R84, [R80+0x1800] ;  /* 0x001800005054783b */ /* 0x000f220000000200 */
[C---:B-1----:R-:W-:Y:S08]  /*b060*/  HMMA.16816.F32 R40, R28.reuse, R12, RZ ;  /* 0x0000000c1c28723c */ /* 0x042ff000000018ff */
[----:B------:R-:W-:-:S12]  /*b070*/  HMMA.16816.F32 R12, R28, R14, RZ ;  /* 0x0000000e1c0c723c */ /* 0x000fd800000018ff */
[C---:B--2---:R-:W-:Y:S08]  /*b080*/  HMMA.16816.F32 R40, R20.reuse, R16, R40 ;  /* 0x000000101428723c */ /* 0x044ff00000001828 */
[----:B------:R-:W-:Y:S08]  /*b090*/  HMMA.16816.F32 R12, R20, R18, R12 ;  /* 0x00000012140c723c */ /* 0x000ff0000000180c */
[C---:B------:R-:W-:Y:S08]  /*b0a0*/  HMMA.16816.F32 R16, R28.reuse, R4, RZ ;  /* 0x000000041c10723c */ /* 0x040ff000000018ff */
[----:B------:R-:W-:-:S12]  /*b0b0*/  HMMA.16816.F32 R4, R28, R6, RZ ;  /* 0x000000061c04723c */ /* 0x000fd800000018ff */
[C---:B---3--:R-:W-:Y:S08]  /*b0c0*/  HMMA.16816.F32 R16, R20.reuse, R24, R16 ;  /* 0x000000181410723c */ /* 0x048ff00000001810 */
[----:B------:R-:W-:Y:S08]  /*b0d0*/  HMMA.16816.F32 R4, R20, R26, R4 ;  /* 0x0000001a1404723c */ /* 0x000ff00000001804 */
[C---:B------:R-:W-:Y:S08]  /*b0e0*/  HMMA.16816.F32 R24, R28.reuse, R36, RZ ;  /* 0x000000241c18723c */ /* 0x040ff000000018ff */
[----:B------:R-:W-:-:S12]  /*b0f0*/  HMMA.16816.F32 R36, R28, R38, RZ ;  /* 0x000000261c24723c */ /* 0x000fd800000018ff */
[C---:B----4-:R-:W-:Y:S08]  /*b100*/  HMMA.16816.F32 R24, R20.reuse, R84, R24 ;  /* 0x000000541418723c */ /* 0x050ff00000001818 */
[----:B------:R-:W-:Y:S03]  /*b110*/  HMMA.16816.F32 R36, R20, R86, R36 ;  /* 0x000000561424723c */ /* 0x000fe60000001824 */
[-C--:B------:R-:W-:Y:S01]  /*b120*/  FMUL.FTZ R12, R12, R77.reuse ;  /* 0x0000004d0c0c7220 */ /* 0x080fe20000410000 */
[-C--:B------:R-:W-:Y:S01]  /*b130*/  FMUL.FTZ R71, R13, R77.reuse ;  /* 0x0000004d0d477220 */ /* 0x080fe20000410000 */
[-C--:B------:R-:W-:Y:S01]  /*b140*/  FMUL.FTZ R53, R14, R77.reuse ;  /* 0x0000004d0e357220 */ /* 0x080fe20000410000 */
[-C--:B------:R-:W-:Y:S01]  /*b150*/  FMUL.FTZ R52, R15, R77.reuse ;  /* 0x0000004d0f347220 */ /* 0x080fe20000410000 */
[----:B------:R1:W2:Y:S01]  /*b160*/  MUFU.TANH R72, R12 ;  /* 0x0000000c00487308 */ /* 0x0002a20000002400 */
        /* <DEDUP_REMOVED lines=16> */
[----:B-1----:R-:W1:Y:S01]  /*b270*/  LDSM.16.M88.4 R12, [R3+0x1c00] ;  /* 0x001c0000030c783b */ /* 0x002e620000000200 */
[-C--:B------:R-:W-:Y:S01]  /*b280*/  FMUL.FTZ R26, R26, R77.reuse ;  /* 0x0000004d1a1a7220 */ /* 0x080fe20000410000 */
[-C--:B------:R-:W-:Y:S01]  /*b290*/  FMUL.FTZ R46, R27, R77.reuse ;  /* 0x0000004d1b2e7220 */ /* 0x080fe20000410000 */
        /* <DEDUP_REMOVED lines=8> */
[----:B--2---:R-:W2:Y:S07]  /*b320*/  LDSM.16.M88.4 R40, [R80+0x1c00] ;  /* 0x001c00005028783b */ /* 0x004eae0000000200 */
[----:B------:R-:W1:Y:S08]  /*b330*/  MUFU.TANH R51, R18 ;  /* 0x0000001200337308 */ /* 0x000e700000002400 */
[----:B------:R1:W1:Y:S08]  /*b340*/  MUFU.TANH R50, R19 ;  /* 0x0000001300327308 */ /* 0x0002700000002400 */
[----:B------:R-:W2:Y:S08]  /*b350*/  MUFU.TANH R67, R4 ;  /* 0x0000000400437308 */ /* 0x000eb00000002400 */
[----:B------:R-:W2:Y:S01]  /*b360*/  MUFU.TANH R66, R5 ;  /* 0x0000000500427308 */ /* 0x000ea20000002400 */
[C---:B-1----:R-:W-:Y:S07]  /*b370*/  HMMA.16816.F32 R16, R28.reuse, R12, RZ ;  /* 0x0000000c1c10723c */ /* 0x042fee00000018ff */
[----:B------:R1:W1:Y:S01]  /*b380*/  MUFU.TANH R49, R6 ;  /* 0x0000000600317308 */ /* 0x0002620000002400 */
[----:B------:R-:W-:Y:S07]  /*b390*/  HMMA.16816.F32 R12, R28, R14, RZ ;  /* 0x0000000e1c0c723c */ /* 0x000fee00000018ff */
[----:B------:R-:W3:Y:S05]  /*b3a0*/  MUFU.TANH R65, R24 ;  /* 0x0000001800417308 */ /* 0x000eea0000002400 */
[C---:B--2---:R-:W-:Y:S03]  /*b3b0*/  HMMA.16816.F32 R16, R20.reuse, R40, R16 ;  /* 0x000000281410723c */ /* 0x044fe60000001810 */
[----:B------:R-:W2:Y:S01]  /*b3c0*/  MUFU.TANH R64, R25 ;  /* 0x0000001900407308 */ /* 0x000ea20000002400 */
[----:B-1----:R-:W1:Y:S04]  /*b3d0*/  LDSM.16.M88.4 R4, [R3+0x2000] ;  /* 0x002000000304783b */ /* 0x002e680000000200 */
[----:B------:R-:W-:Y:S01]  /*b3e0*/  HMMA.16816.F32 R12, R20, R42, R12 ;  /* 0x0000002a140c723c */ /* 0x000fe2000000180c */
[----:B------:R-:W-:Y:S02]  /*b3f0*/  LDSM.16.M88.4 R40, [R3+0x2400] ;  /* 0x002400000328783b */ /* 0x000fe40000000200 */
[----:B------:R4:W1:Y:S08]  /*b400*/  MUFU.TANH R47, R26 ;  /* 0x0000001a002f7308 */ /* 0x0008700000002400 */
[-C--:B------:R-:W-:Y:S01]  /*b410*/  FMUL.FTZ R16, R16, R77.reuse ;  /* 0x0000004d10107220 */ /* 0x080fe20000410000 */
[-C--:B------:R-:W-:Y:S01]  /*b420*/  FMUL.FTZ R17, R17, R77.reuse ;  /* 0x0000004d11117220 */ /* 0x080fe20000410000 */
[----:B------:R-:W1:Y:S01]  /*b430*/  MUFU.TANH R61, R36 ;  /* 0x00000024003d7308 */ /* 0x000e620000002400 */
[-C--:B------:R-:W-:Y:S01]  /*b440*/  FMUL.FTZ R35, R18, R77.reuse ;  /* 0x0000004d12237220 */ /* 0x080fe20000410000 */
[----:B------:R-:W-:-:S04]  /*b450*/  FMUL.FTZ R0, R19, R77 ;  /* 0x0000004d13007220 */ /* 0x000fc80000410000 */
[-C--:B------:R-:W-:Y:S01]  /*b460*/  FMUL.FTZ R12, R12, R77.reuse ;  /* 0x0000004d0c0c7220 */ /* 0x080fe20000410000 */
[----:B----4-:R-:W4:Y:S01]  /*b470*/  LDSM.16.M88.4 R24, [R80+0x2000] ;  /* 0x002000005018783b */ /* 0x010f220000000200 */
[----:B------:R1:W1:Y:S01]  /*b480*/  MUFU.TANH R56, R37 ;  /* 0x0000002500387308 */ /* 0x0002620000002400 */
[-C--:B------:R-:W-:Y:S01]  /*b490*/  FMUL.FTZ R82, R13, R77.reuse ;  /* 0x0000004d0d527220 */ /* 0x080fe20000410000 */
[-C--:B------:R-:W-:Y:S01]  /*b4a0*/  FMUL.FTZ R78, R14, R77.reuse ;  /* 0x0000004d0e4e7220 */ /* 0x080fe20000410000 */
[----:B------:R-:W-:-:S05]  /*b4b0*/  FMUL.FTZ R81, R15, R77 ;  /* 0x0000004d0f517220 */ /* 0x000fca0000410000 */
[----:B------:R-:W2:Y:S08]  /*b4c0*/  MUFU.TANH R75, R16 ;  /* 0x00000010004b7308 */ /* 0x000eb00000002400 */
[----:B------:R3:W2:Y:S01]  /*b4d0*/  MUFU.TANH R76, R17 ;  /* 0x00000011004c7308 */ /* 0x0006a20000002400 */
[C---:B-1----:R-:W-:Y:S07]  /*b4e0*/  HMMA.16816.F32 R36, R28.reuse, R4, RZ ;  /* 0x000000041c24723c */ /* 0x042fee00000018ff */
[----:B------:R1:W1:Y:S01]  /*b4f0*/  MUFU.TANH R79, R12 ;  /* 0x0000000c004f7308 */ /* 0x0002620000002400 */
[----:B------:R-:W-:Y:S07]  /*b500*/  HMMA.16816.F32 R4, R28, R6, RZ ;  /* 0x000000061c04723c */ /* 0x000fee00000018ff */
[----:B------:R-:W2:Y:S01]  /*b510*/  MUFU.TANH R71, R71 ;  /* 0x0000004700477308 */ /* 0x000ea20000002400 */
[----:B---3--:R-:W3:Y:S04]  /*b520*/  LDSM.16.M88.4 R16, [R80+0x2400] ;  /* 0x002400005010783b */ /* 0x008ee80000000200 */
[----:B----4-:R-:W-:Y:S03]  /*b530*/  HMMA.16816.F32 R36, R20, R24, R36 ;  /* 0x000000181424723c */ /* 0x010fe60000001824 */
[----:B------:R-:W4:Y:S05]  /*b540*/  MUFU.TANH R53, R53 ;  /* 0x0000003500357308 */ /* 0x000f2a0000002400 */
[----:B-1----:R-:W-:Y:S03]  /*b550*/  HMMA.16816.F32 R12, R28, R40, RZ ;  /* 0x000000281c0c723c */ /* 0x002fe600000018ff */
[----:B------:R-:W1:Y:S05]  /*b560*/  MUFU.TANH R52, R52 ;  /* 0x0000003400347308 */ /* 0x000e6a0000002400 */
[----:B------:R-:W-:Y:S01]  /*b570*/  HMMA.16816.F32 R4, R20, R26, R4 ;  /* 0x0000001a1404723c */ /* 0x000fe20000001804 */
[----:B------:R-:W2:Y:S02]  /*b580*/  LDSM.16.M88.4 R24, [R3+0x2800] ;  /* 0x002800000318783b */ /* 0x000ea40000000200 */
[----:B------:R-:W1:Y:S02]  /*b590*/  MUFU.TANH R48, R48 ;  /* 0x0000003000307308 */ /* 0x000e640000002400 */
[-C--:B------:R-:W-:Y:S01]  /*b5a0*/  FMUL.FTZ R36, R36, R77.reuse ;  /* 0x0000004d24247220 */ /* 0x080fe20000410000 */
[-C--:B------:R-:W-:Y:S01]  /*b5b0*/  FMUL.FTZ R86, R37, R77.reuse ;  /* 0x0000004d25567220 */ /* 0x080fe20000410000 */
[-C--:B------:R-:W-:Y:S01]  /*b5c0*/  FMUL.FTZ R84, R38, R77.reuse ;  /* 0x0000004d26547220 */ /* 0x080fe20000410000 */
[-C--:B------:R-:W-:Y:S01]  /*b5d0*/  FMUL.FTZ R83, R39, R77.reuse ;  /* 0x0000004d27537220 */ /* 0x080fe20000410000 */
[----:B------:R-:W-:Y:S02]  /*b5e0*/  HMMA.16816.F32 R40, R28, R42, RZ ;  /* 0x0000002a1c28723c */ /* 0x000fe400000018ff */
[----:B------:R4:W1:Y:S06]  /*b5f0*/  MUFU.TANH R85, R36 ;  /* 0x0000002400557308 */ /* 0x00086c0000002400 */
[C---:B---3--:R-:W-:Y:S05]  /*b600*/  HMMA.16816.F32 R12, R20.reuse, R16, R12 ;  /* 0x00000010140c723c */ /* 0x048fea000000180c */
[-C--:B------:R-:W-:Y:S01]  /*b610*/  FMUL.FTZ R88, R4, R77.reuse ;  /* 0x0000004d04587220 */ /* 0x080fe20000410000 */
[-C--:B------:R-:W-:Y:S01]  /*b620*/  FMUL.FTZ R90, R5, R77.reuse ;  /* 0x0000004d055a7220 */ /* 0x080fe20000410000 */
[-C--:B------:R-:W-:Y:S01]  /*b630*/  FMUL.FTZ R89, R6, R77.reuse ;  /* 0x0000004d06597220 */ /* 0x080fe20000410000 */
[-C--:B------:R-:W-:Y:S01]  /*b640*/  FMUL.FTZ R87, R7, R77.reuse ;  /* 0x0000004d07577220 */ /* 0x080fe20000410000 */
[----:B------:R-:W3:Y:S01]  /*b650*/  MUFU.TANH R46, R46 ;  /* 0x0000002e002e7308 */ /* 0x000ee20000002400 */
[----:B----4-:R-:W4:Y:S02]  /*b660*/  LDSM.16.M88.4 R36, [R80+0x2800] ;  /* 0x002800005024783b */ /* 0x010f240000000200 */
[----:B------:R-:W-:Y:S02]  /*b670*/  HMMA.16816.F32 R40, R20, R18, R40 ;  /* 0x000000121428723c */ /* 0x000fe40000001828 */
[----:B------:R-:W1:Y:S03]  /*b680*/  LDSM.16.M88.4 R16, [R3+0x2c00] ;  /* 0x002c00000310783b */ /* 0x000e660000000200 */
[----:B------:R-:W1:Y:S02]  /*b690*/  MUFU.TANH R45, R45 ;  /* 0x0000002d002d7308 */ /* 0x000e640000002400 */
[-C--:B------:R-:W-:Y:S01]  /*b6a0*/  FMUL.FTZ R12, R12, R77.reuse ;  /* 0x0000004d0c0c7220 */ /* 0x080fe20000410000 */
[-C--:B------:R-:W-:Y:S01]  /*b6b0*/  FMUL.FTZ R13, R13, R77.reuse ;  /* 0x0000004d0d0d7220 */ /* 0x080fe20000410000 */
[-C--:B------:R-:W-:Y:S01]  /*b6c0*/  FMUL.FTZ R14, R14, R77.reuse ;  /* 0x0000004d0e0e7220 */ /* 0x080fe20000410000 */
[-C--:B------:R-:W-:Y:S01]  /*b6d0*/  FMUL.FTZ R91, R15, R77.reuse ;  /* 0x0000004d0f5b7220 */ /* 0x080fe20000410000 */
[C---:B--2---:R-:W-:Y:S02]  /*b6e0*/  HMMA.16816.F32 R4, R28.reuse, R24, RZ ;  /* 0x000000181c04723c */ /* 0x044fe400000018ff */
[----:B------:R-:W2:Y:S06]  /*b6f0*/  MUFU.TANH R93, R12 ;  /* 0x0000000c005d7308 */ /* 0x000eac0000002400 */
[-C--:B------:R-:W-:Y:S01]  /*b700*/  FMUL.FTZ R40, R40, R77.reuse ;  /* 0x0000004d28287220 */ /* 0x080fe20000410000 */
[-C--:B------:R-:W-:Y:S01]  /*b710*/  FMUL.FTZ R41, R41, R77.reuse ;  /* 0x0000004d29297220 */ /* 0x080fe20000410000 */
[----:B------:R-:W-:Y:S01]  /*b720*/  HMMA.16816.F32 R24, R28, R26, RZ ;  /* 0x0000001a1c18723c */ /* 0x000fe200000018ff */
[----:B------:R-:W1:Y:S01]  /*b730*/  MUFU.TANH R96, R13 ;  /* 0x0000000d00607308 */ /* 0x000e620000002400 */
[-C--:B------:R-:W-:Y:S01]  /*b740*/  FMUL.FTZ R95, R42, R77.reuse ;  /* 0x0000004d2a5f7220 */ /* 0x080fe20000410000 */
[----:B------:R-:W-:-:S06]  /*b750*/  FMUL.FTZ R94, R43, R77 ;  /* 0x0000004d2b5e7220 */ /* 0x000fcc0000410000 */
[----:B------:R3:W1:Y:S08]  /*b760*/  MUFU.TANH R92, R14 ;  /* 0x0000000e005c7308 */ /* 0x0006700000002400 */
[----:B------:R-:W1:Y:S01]  /*b770*/  MUFU.TANH R99, R40 ;  /* 0x0000002800637308 */ /* 0x000e620000002400 */
[C---:B----4-:R-:W-:Y:S07]  /*b780*/  HMMA.16816.F32 R4, R20.reuse, R36, R4 ;  /* 0x000000241404723c */ /* 0x050fee0000001804 */
[----:B------:R4:W2:Y:S01]  /*b790*/  MUFU.TANH R100, R41 ;  /* 0x0000002900647308 */ /* 0x0008a20000002400 */
[----:B---3--:R-:W3:Y:S01]  /*b7a0*/  LDSM.16.M88.4 R12, [R80+0x2c00] ;  /* 0x002c0000500c783b */ /* 0x008ee20000000200 */
[----:B------:R-:W-:Y:S06]  /*b7b0*/  HMMA.16816.F32 R24, R20, R38, R24 ;  /* 0x000000261418723c */ /* 0x000fec0000001818 */
[----:B------:R-:W2:Y:S02]  /*b7c0*/  MUFU.TANH R2, R2 ;  /* 0x0000000200027308 */ /* 0x000ea40000002400 */
[C---:B-1----:R-:W-:Y:S03]  /*b7d0*/  HMMA.16816.F32 R36, R28.reuse, R16, RZ ;  /* 0x000000101c24723c */ /* 0x042fe600000018ff */
[-C--:B------:R-:W-:Y:S01]  /*b7e0*/  FMUL.FTZ R4, R4, R77.reuse ;  /* 0x0000004d04047220 */ /* 0x080fe20000410000 */
[-C--:B------:R-:W-:Y:S01]  /*b7f0*/  FMUL.FTZ R5, R5, R77.reuse ;  /* 0x0000004d05057220 */ /* 0x080fe20000410000 */
[-C--:B------:R-:W-:Y:S01]  /*b800*/  FMUL.FTZ R98, R6, R77.reuse ;  /* 0x0000004d06627220 */ /* 0x080fe20000410000 */
[-C--:B------:R-:W-:Y:S01]  /*b810*/  FMUL.FTZ R97, R7, R77.reuse ;  /* 0x0000004d07617220 */ /* 0x080fe20000410000 */
[----:B------:R-:W1:Y:S01]  /*b820*/  MUFU.TANH R101, R4 ;  /* 0x0000000400657308 */ /* 0x000e620000002400 */
[----:B----4-:R-:W4:Y:S01]  /*b830*/  LDSM.16.M88.4 R40, [R3+0x3000] ;  /* 0x003000000328783b */ /* 0x010f220000000200 */
[----:B------:R-:W-:Y:S02]  /*b840*/  HMMA.16816.F32 R16, R28, R18, RZ ;  /* 0x000000121c10723c */ /* 0x000fe400000018ff */
[-C--:B------:R-:W-:Y:S01]  /*b850*/  FMUL.FTZ R24, R24, R77.reuse ;  /* 0x0000004d18187220 */ /* 0x080fe20000410000 */
[-C--:B------:R-:W-:Y:S01]  /*b860*/  FMUL.FTZ R106, R25, R77.reuse ;  /* 0x0000004d196a7220 */ /* 0x080fe20000410000 */
[----:B------:R-:W-:-:S02]  /*b870*/  FMUL.FTZ R102, R26, R77 ;  /* 0x0000004d1a667220 */ /* 0x000fc40000410000 */
[----:B------:R2:W1:Y:S01]  /*b880*/  MUFU.TANH R103, R5 ;  /* 0x0000000500677308 */ /* 0x0004620000002400 */
[----:B------:R-:W-:-:S07]  /*b890*/  FMUL.FTZ R104, R27, R77 ;  /* 0x0000004d1b687220 */ /* 0x000fce0000410000 */
[----:B------:R1:W1:Y:S08]  /*b8a0*/  MUFU.TANH R105, R24 ;  /* 0x0000001800697308 */ /* 0x0002700000002400 */
[----:B------:R-:W4:Y:S01]  /*b8b0*/  MUFU.TANH R35, R35 ;  /* 0x0000002300237308 */ /* 0x000f220000002400 */
[C---:B---3--:R-:W-:Y:S01]  /*b8c0*/  HMMA.16816.F32 R36, R20.reuse, R12, R36 ;  /* 0x0000000c1424723c */ /* 0x048fe20000001824 */
[----:B--2---:R-:W2:Y:S06]  /*b8d0*/  LDSM.16.M88.4 R4, [R80+0x3000] ;  /* 0x003000005004783b */ /* 0x004eac0000000200 */
[----:B------:R-:W3:Y:S01]  /*b8e0*/  MUFU.TANH R0, R0 ;  /* 0x0000000000007308 */ /* 0x000ee20000002400 */
[----:B-1----:R-:W1:Y:S01]  /*b8f0*/  LDSM.16.M88.4 R24, [R3+0x3400] ;  /* 0x003400000318783b */ /* 0x002e620000000200 */
[----:B------:R-:W-:Y:S06]  /*b900*/  HMMA.16816.F32 R16, R20, R14, R16 ;  /* 0x0000000e1410723c */ /* 0x000fec0000001810 */
[----:B------:R-:W1:Y:S02]  /*b910*/  MUFU.TANH R82, R82 ;  /* 0x0000005200527308 */ /* 0x000e640000002400 */
[C---:B----4-:R-:W-:Y:S03]  /*b920*/  HMMA.16816.F32 R12, R28.reuse, R40, RZ ;  /* 0x000000281c0c723c */ /* 0x050fe600000018ff */
        /* <DEDUP_REMOVED lines=10> */
[----:B------:R-:W1:Y:S01]  /*b9d0*/  MUFU.TANH R78, R78 ;  /* 0x0000004e004e7308 */ /* 0x000e620000002400 */
[----:B----4-:R-:W4:Y:S04]  /*b9e0*/  LDSM.16.M88.4 R36, [R80+0x3400] ;  /* 0x003400005024783b */ /* 0x010f280000000200 */
[----:B--2---:R-:W-:Y:S03]  /*b9f0*/  HMMA.16816.F32 R12, R20, R4, R12 ;  /* 0x00000004140c723c */ /* 0x004fe6000000180c */
[----:B------:R-:W2:Y:S05]  /*ba00*/  MUFU.TANH R81, R81 ;  /* 0x0000005100517308 */ /* 0x000eaa0000002400 */
[----:B-1----:R-:W-:Y:S03]  /*ba10*/  HMMA.16816.F32 R16, R28, R24, RZ ;  /* 0x000000181c10723c */ /* 0x002fe600000018ff */
[----:B------:R-:W1:Y:S05]  /*ba20*/  MUFU.TANH R86, R86 ;  /* 0x0000005600567308 */ /* 0x000e6a0000002400 */
[----:B------:R-:W-:Y:S01]  /*ba30*/  HMMA.16816.F32 R40, R20, R6, R40 ;  /* 0x000000061428723c */ /* 0x000fe20000001828 */
[----:B------:R-:W3:Y:S02]  /*ba40*/  LDSM.16.M88.4 R4, [R3+0x3800] ;  /* 0x003800000304783b */ /* 0x000ee40000000200 */
[----:B------:R-:W1:Y:S02]  /*ba50*/  MUFU.TANH R84, R84 ;  /* 0x0000005400547308 */ /* 0x000e640000002400 */
[-C--:B------:R-:W-:Y:S01]  /*ba60*/  FMUL.FTZ R12, R12, R77.reuse ;  /* 0x0000004d0c0c7220 */ /* 0x080fe20000410000 */
[-C--:B------:R-:W-:Y:S01]  /*ba70*/  FMUL.FTZ R13, R13, R77.reuse ;  /* 0x0000004d0d0d7220 */ /* 0x080fe20000410000 */
[-C--:B------:R-:W-:Y:S01]  /*ba80*/  FMUL.FTZ R14, R14, R77.reuse ;  /* 0x0000004d0e0e7220 */ /* 0x080fe20000410000 */
[-C--:B------:R-:W-:Y:S01]  /*ba90*/  FMUL.FTZ R111, R15, R77.reuse ;  /* 0x0000004d0f6f7220 */ /* 0x080fe20000410000 */
[----:B------:R-:W-:Y:S02]  /*baa0*/  HMMA.16816.F32 R24, R28, R26, RZ ;  /* 0x0000001a1c18723c */ /* 0x000fe400000018ff */
[----:B------:R-:W1:Y:S08]  /*bab0*/  MUFU.TANH R122, R12 ;  /* 0x0000000c007a7308 */ /* 0x000e700000002400 */
[----:B------:R-:W1:Y:S01]  /*bac0*/  MUFU.TANH R125, R13 ;  /* 0x0000000d007d7308 */ /* 0x000e620000002400 */
[-C--:B------:R-:W-:Y:S01]  /*bad0*/  FMUL.FTZ R40, R40, R77.reuse ;  /* 0x0000004d28287220 */ /* 0x080fe20000410000 */
[-C--:B------:R-:W-:Y:S01]  /*bae0*/  FMUL.FTZ R41, R41, R77.reuse ;  /* 0x0000004d29297220 */ /* 0x080fe20000410000 */
[-C--:B------:R-:W-:Y:S01]  /*baf0*/  FMUL.FTZ R117, R42, R77.reuse ;  /* 0x0000004d2a757220 */ /* 0x080fe20000410000 */
[-C--:B------:R-:W-:Y:S01]  /*bb00*/  FMUL.FTZ R116, R43, R77.reuse ;  /* 0x0000004d2b747220 */ /* 0x080fe20000410000 */
[C---:B----4-:R-:W-:Y:S03]  /*bb10*/  HMMA.16816.F32 R16, R20.reuse, R36, R16 ;  /* 0x000000241410723c */ /* 0x050fe60000001810 */
[----:B------:R4:W1:Y:S05]  /*bb20*/  MUFU.TANH R114, R14 ;  /* 0x0000000e00727308 */ /* 0x00086a0000002400 */
[----:B------:R-:W-:Y:S03]  /*bb30*/  HMMA.16816.F32 R24, R20, R38, R24 ;  /* 0x000000261418723c */ /* 0x000fe60000001818 */
[----:B------:R-:W1:Y:S05]  /*bb40*/  MUFU.TANH R129, R40 ;  /* 0x0000002800817308 */ /* 0x000e6a0000002400 */
[C---:B---3--:R-:W-:Y:S03]  /*bb50*/  HMMA.16816.F32 R36, R28.reuse, R4, RZ ;  /* 0x000000041c24723c */ /* 0x048fe600000018ff */
[----:B------:R3:W1:Y:S01]  /*bb60*/  MUFU.TANH R130, R41 ;  /* 0x0000002900827308 */ /* 0x0006620000002400 */
[----:B----4-:R-:W4:Y:S01]  /*bb70*/  LDSM.16.M88.4 R12, [R80+0x3800] ;  /* 0x00380000500c783b */ /* 0x010f220000000200 */
[-C--:B------:R-:W-:Y:S01]  /*bb80*/  FMUL.FTZ R16, R16, R77.reuse ;  /* 0x0000004d10107220 */ /* 0x080fe20000410000 */
[-C--:B------:R-:W-:Y:S01]  /*bb90*/  FMUL.FTZ R17, R17, R77.reuse ;  /* 0x0000004d11117220 */ /* 0x080fe20000410000 */
[-C--:B------:R-:W-:Y:S01]  /*bba0*/  FMUL.FTZ R119, R18, R77.reuse ;  /* 0x0000004d12777220 */ /* 0x080fe20000410000 */
[-C--:B------:R-:W-:Y:S01]  /*bbb0*/  FMUL.FTZ R118, R19, R77.reuse ;  /* 0x0000004d13767220 */ /* 0x080fe20000410000 */
[----:B------:R-:W-:Y:S02]  /*bbc0*/  HMMA.16816.F32 R4, R28, R6, RZ ;  /* 0x000000061c04723c */ /* 0x000fe400000018ff */
[----:B------:R-:W1:Y:S01]  /*bbd0*/  MUFU.TANH R131, R16 ;  /* 0x0000001000837308 */ /* 0x000e620000002400 */
[-C--:B------:R-:W-:Y:S01]  /*bbe0*/  FMUL.FTZ R24, R24, R77.reuse ;  /* 0x0000004d18187220 */ /* 0x080fe20000410000 */
[-C--:B------:R-:W-:Y:S01]  /*bbf0*/  FMUL.FTZ R135, R25, R77.reuse ;  /* 0x0000004d19877220 */ /* 0x080fe20000410000 */
[-C--:B------:R-:W-:Y:S01]  /*bc00*/  FMUL.FTZ R121, R26, R77.reuse ;  /* 0x0000004d1a797220 */ /* 0x080fe20000410000 */
[----:B------:R-:W-:-:S04]  /*bc10*/  FMUL.FTZ R123, R27, R77 ;  /* 0x0000004d1b7b7220 */ /* 0x000fc80000410000 */
[----:B------:R2:W1:Y:S01]  /*bc20*/  MUFU.TANH R133, R17 ;  /* 0x0000001100857308 */ /* 0x0004620000002400 */
[----:B---3--:R-:W3:Y:S07]  /*bc30*/  LDSM.16.M88.4 R40, [R3+0x3c00] ;  /* 0x003c00000328783b */ /* 0x008eee0000000200 */
[----:B------:R1:W1:Y:S08]  /*bc40*/  MUFU.TANH R134, R24 ;  /* 0x0000001800867308 */ /* 0x0002700000002400 */
[----:B------:R-:W3:Y:S01]  /*bc50*/  MUFU.TANH R83, R83 ;  /* 0x0000005300537308 */ /* 0x000ee20000002400 */
[----:B--2---:R-:W2:Y:S07]  /*bc60*/  LDSM.16.M88.4 R16, [R80+0x3c00] ;  /* 0x003c00005010783b */ /* 0x004eae0000000200 */
[----:B------:R-:W2:Y:S01]  /*bc70*/  MUFU.TANH R88, R88 ;  /* 0x0000005800587308 */ /* 0x000ea20000002400 */
[C---:B----4-:R-:W-:Y:S01]  /*bc80*/  HMMA.16816.F32 R36, R20.reuse, R12, R36 ;  /* 0x0000000c1424723c */ /* 0x050fe20000001824 */
[----:B-1----:R-:W1:Y:S06]  /*bc90*/  LDSM.16.M88.4 R24, [R3+0x4000] ;  /* 0x004000000318783b */ /* 0x002e6c0000000200 */
[----:B------:R-:W4:Y:S01]  /*bca0*/  MUFU.TANH R90, R90 ;  /* 0x0000005a005a7308 */ /* 0x000f220000002400 */
[----:B------:R-:W-:Y:S07]  /*bcb0*/  HMMA.16816.F32 R4, R20, R14, R4 ;  /* 0x0000000e1404723c */ /* 0x000fee0000001804 */
[----:B------:R-:W1:Y:S01]  /*bcc0*/  MUFU.TANH R89, R89 ;  /* 0x0000005900597308 */ /* 0x000e620000002400 */
[C---:B---3--:R-:W-:Y:S03]  /*bcd0*/  HMMA.16816.F32 R12, R28.reuse, R40, RZ ;  /* 0x000000281c0c723c */ /* 0x048fe600000018ff */
        /* <DEDUP_REMOVED lines=13> */
[----:B---3--:R-:W3:Y:S04]  /*bdb0*/  LDSM.16.M88.4 R36, [R80+0x4000] ;  /* 0x004000005024783b */ /* 0x008ee80000000200 */
[----:B------:R-:W-:Y:S01]  /*bdc0*/  HMMA.16816.F32 R40, R20, R18, R40 ;  /* 0x000000121428723c */ /* 0x000fe20000001828 */
[----:B------:R-:W4:Y:S02]  /*bdd0*/  LDSM.16.M88.4 R16, [R3+0x4400] ;  /* 0x004400000310783b */ /* 0x000f240000000200 */
[----:B------:R-:W2:Y:S05]  /*bde0*/  MUFU.TANH R95, R95 ;  /* 0x0000005f005f7308 */ /* 0x000eaa0000002400 */
[C---:B-1----:R-:W-:Y:S03]  /*bdf0*/  HMMA.16816.F32 R4, R28.reuse, R24, RZ ;  /* 0x000000181c04723c */ /* 0x042fe600000018ff */
[-C--:B------:R-:W-:Y:S01]  /*be00*/  FMUL.FTZ R12, R12, R77.reuse ;  /* 0x0000004d0c0c7220 */ /* 0x080fe20000410000 */
[-C--:B------:R-:W-:Y:S01]  /*be10*/  FMUL.FTZ R13, R13, R77.reuse ;  /* 0x0000004d0d0d7220 */ /* 0x080fe20000410000 */
[-C--:B------:R-:W-:Y:S01]  /*be20*/  FMUL.FTZ R14, R14, R77.reuse ;  /* 0x0000004d0e0e7220 */ /* 0x080fe20000410000 */
[-C--:B------:R-:W-:Y:S01]  /*be30*/  FMUL.FTZ R136, R15, R77.reuse ;  /* 0x0000004d0f887220 */ /* 0x080fe20000410000 */
[----:B------:R-:W1:Y:S01]  /*be40*/  MUFU.TANH R146, R12 ;  /* 0x0000000c00927308 */ /* 0x000e620000002400 */
[----:B------:R-:W-:Y:S03]  /*be50*/  HMMA.16816.F32 R24, R28, R26, RZ ;  /* 0x0000001a1c18723c */ /* 0x000fe600000018ff */
[-C--:B------:R-:W-:Y:S01]  /*be60*/  FMUL.FTZ R40, R40, R77.reuse ;  /* 0x0000004d28287220 */ /* 0x080fe20000410000 */
[-C--:B------:R-:W-:Y:S01]  /*be70*/  FMUL.FTZ R41, R41, R77.reuse ;  /* 0x0000004d29297220 */ /* 0x080fe20000410000 */
[-C--:B------:R-:W-:Y:S01]  /*be80*/  FMUL.FTZ R42, R42, R77.reuse ;  /* 0x0000004d2a2a7220 */ /* 0x080fe20000410000 */
[-C--:B------:R-:W-:Y:S01]  /*be90*/  FMUL.FTZ R139, R43, R77.reuse ;  /* 0x0000004d2b8b7220 */ /* 0x080fe20000410000 */
[----:B------:R-:W1:Y:S08]  /*bea0*/  MUFU.TANH R151, R13 ;  /* 0x0000000d00977308 */ /* 0x000e700000002400 */
[----:B------:R2:W1:Y:S01]  /*beb0*/  MUFU.TANH R137, R14 ;  /* 0x0000000e00897308 */ /* 0x0004620000002400 */
[C---:B---3--:R-:W-:Y:S07]  /*bec0*/  HMMA.16816.F32 R4, R20.reuse, R36, R4 ;  /* 0x000000241404723c */ /* 0x048fee0000001804 */
[----:B------:R-:W3:Y:S01]  /*bed0*/  MUFU.TANH R154, R40 ;  /* 0x00000028009a7308 */ /* 0x000ee20000002400 */
[----:B------:R-:W-:Y:S07]  /*bee0*/  HMMA.16816.F32 R24, R20, R38, R24 ;  /* 0x000000261418723c */ /* 0x000fee0000001818 */
[----:B------:R-:W1:Y:S01]  /*bef0*/  MUFU.TANH R155, R41 ;  /* 0x00000029009b7308 */ /* 0x000e620000002400 */
[----:B--2---:R-:W2:Y:S01]  /*bf00*/  LDSM.16.M88.4 R12, [R80+0x4400] ;  /* 0x00440000500c783b */ /* 0x004ea20000000200 */
[C---:B----4-:R-:W-:Y:S06]  /*bf10*/  HMMA.16816.F32 R36, R28.reuse, R16, RZ ;  /* 0x000000101c24723c */ /* 0x050fec00000018ff */
[----:B------:R4:W1:Y:S01]  /*bf20*/  MUFU.TANH R140, R42 ;  /* 0x0000002a008c7308 */ /* 0x0008620000002400 */
[-C--:B------:R-:W-:Y:S01]  /*bf30*/  FMUL.FTZ R4, R4, R77.reuse ;  /* 0x0000004d04047220 */ /* 0x080fe20000410000 */
[-C--:B------:R-:W-:Y:S01]  /*bf40*/  FMUL.FTZ R5, R5, R77.reuse ;  /* 0x0000004d05057220 */ /* 0x080fe20000410000 */
[-C--:B------:R-:W-:Y:S01]  /*bf50*/  FMUL.FTZ R143, R6, R77.reuse ;  /* 0x0000004d068f7220 */ /* 0x080fe20000410000 */
[-C--:B------:R-:W-:Y:S01]  /*bf60*/  FMUL.FTZ R141, R7, R77.reuse ;  /* 0x0000004d078d7220 */ /* 0x080fe20000410000 */
[----:B------:R-:W-:Y:S01]  /*bf70*/  HMMA.16816.F32 R16, R28, R18, RZ ;  /* 0x000000121c10723c */ /* 0x000fe200000018ff */
[-C--:B------:R-:W-:Y:S01]  /*bf80*/  FMUL.FTZ R24, R24, R77.reuse ;  /* 0x0000004d18187220 */ /* 0x080fe20000410000 */
[-C--:B------:R-:W-:Y:S01]  /*bf90*/  FMUL.FTZ R25, R25, R77.reuse ;  /* 0x0000004d19197220 */ /* 0x080fe20000410000 */
[----:B------:R-:W1:Y:S01]  /*bfa0*/  MUFU.TANH R156, R4 ;  /* 0x00000004009c7308 */ /* 0x000e620000002400 */
[-C--:B------:R-:W-:Y:S01]  /*bfb0*/  FMUL.FTZ R150, R26, R77.reuse ;  /* 0x0000004d1a967220 */ /* 0x080fe20000410000 */
[-C--:B------:R-:W-:Y:S01]  /*bfc0*/  FMUL.FTZ R147, R27, R77.reuse ;  /* 0x0000004d1b937220 */ /* 0x080fe20000410000 */
[----:B----4-:R-:W4:Y:S05]  /*bfd0*/  LDSM.16.M88.4 R40, [R3+0x4800] ;  /* 0x004800000328783b */ /* 0x010f2a0000000200 */
[----:B------:R3:W1:Y:S08]  /*bfe0*/  MUFU.TANH R157, R5 ;  /* 0x00000005009d7308 */ /* 0x0006700000002400 */
[----:B------:R-:W1:Y:S01]  /*bff0*/  MUFU.TANH R158, R24 ;  /* 0x00000018009e7308 */ /* 0x000e620000002400 */
[C---:B--2---:R-:W-:Y:S07]  /*c000*/  HMMA.16816.F32 R36, R20.reuse, R12, R36 ;  /* 0x0000000c1424723c */ /* 0x044fee0000001824 */
[----:B------:R2:W1:Y:S01]  /*c010*/  MUFU.TANH R159, R25 ;  /* 0x00000019009f7308 */ /* 0x0004620000002400 */
[----:B---3--:R-:W3:Y:S01]  /*c020*/  LDSM.16.M88.4 R4, [R80+0x4800] ;  /* 0x004800005004783b */ /* 0x008ee20000000200 */
[----:B------:R-:W-:Y:S06]  /*c030*/  HMMA.16816.F32 R16, R20, R14, R16 ;  /* 0x0000000e1410723c */ /* 0x000fec0000001810 */
[----:B------:R-:W1:Y:S08]  /*c040*/  MUFU.TANH R94, R94 ;  /* 0x0000005e005e7308 */ /* 0x000e700000002400 */
[----:B------:R-:W1:Y:S01]  /*c050*/  MUFU.TANH R98, R98 ;  /* 0x0000006200627308 */ /* 0x000e620000002400 */
[----:B--2---:R-:W2:Y:S01]  /*c060*/  LDSM.16.M88.4 R24, [R3+0x4c00] ;  /* 0x004c00000318783b */ /* 0x004ea20000000200 */
[-C--:B------:R-:W-:Y:S01]  /*c070*/  FMUL.FTZ R36, R36, R77.reuse ;  /* 0x0000004d24247220 */ /* 0x080fe20000410000 */
[-C--:B------:R-:W-:Y:S01]  /*c080*/  FMUL.FTZ R37, R37, R77.reuse ;  /* 0x0000004d25257220 */ /* 0x080fe20000410000 */
[-C--:B------:R-:W-:Y:S01]  /*c090*/  FMUL.FTZ R153, R38, R77.reuse ;  /* 0x0000004d26997220 */ /* 0x080fe20000410000 */
[-C--:B------:R-:W-:Y:S01]  /*c0a0*/  FMUL.FTZ R152, R39, R77.reuse ;  /* 0x0000004d27987220 */ /* 0x080fe20000410000 */
[----:B----4-:R-:W-:Y:S02]  /*c0b0*/  HMMA.16816.F32 R12, R28, R40, RZ ;  /* 0x000000281c0c723c */ /* 0x010fe400000018ff */
[----:B------:R-:W4:Y:S01]  /*c0c0*/  MUFU.TANH R162, R36 ;  /* 0x0000002400a27308 */ /* 0x000f220000002400 */
[-C--:B------:R-:W-:Y:S01]  /*c0d0*/  FMUL.FTZ R196, R17, R77.reuse ;  /* 0x0000004d11c47220 */ /* 0x080fe20000410000 */
[-C--:B------:R-:W-:Y:S01]  /*c0e0*/  FMUL.FTZ R194, R16, R77.reuse ;  /* 0x0000004d10c27220 */ /* 0x080fe20000410000 */
[-C--:B------:R-:W-:Y:S01]  /*c0f0*/  FMUL.FTZ R17, R18, R77.reuse ;  /* 0x0000004d12117220 */ /* 0x080fe20000410000 */
[----:B------:R-:W-:-:S02]  /*c100*/  FMUL.FTZ R16, R19, R77 ;  /* 0x0000004d13107220 */ /* 0x000fc40000410000 */
[----:B------:R-:W-:Y:S02]  /*c110*/  HMMA.16816.F32 R40, R28, R42, RZ ;  /* 0x0000002a1c28723c */ /* 0x000fe400000018ff */
[----:B------:R1:W1:Y:S08]  /*c120*/  MUFU.TANH R168, R37 ;  /* 0x0000002500a87308 */ /* 0x0002700000002400 */
[----:B------:R-:W2:Y:S02]  /*c130*/  MUFU.TANH R97, R97 ;  /* 0x0000006100617308 */ /* 0x000ea40000002400 */
[----:B---3--:R-:W-:Y:S06]  /*c140*/  HMMA.16816.F32 R12, R20, R4, R12 ;  /* 0x00000004140c723c */ /* 0x008fec000000180c */
[----:B------:R-:W3:Y:S01]  /*c150*/  MUFU.TANH R106, R106 ;  /* 0x0000006a006a7308 */ /* 0x000ee20000002400 */
[----:B-1----:R-:W1:Y:S01]  /*c160*/  LDSM.16.M88.4 R36, [R80+0x4c00] ;  /* 0x004c00005024783b */ /* 0x002e620000000200 */
[----:B------:R-:W-:-:S04]  /*c170*/  DEPBAR.LE SB0, 0x0 ;  /* 0x000080000000791a */ /* 0x000fc80000000000 */
[----:B------:R-:W-:Y:S02]  /*c180*/  HMMA.16816.F32 R40, R20, R6, R40 ;  /* 0x000000061428723c */ /* 0x000fe40000001828 */
[----:B------:R-:W1:Y:S06]  /*c190*/  MUFU.TANH R102, R102 ;  /* 0x0000006600667308 */ /* 0x000e6c0000002400 */
[C---:B--2---:R-:W-:Y:S03]  /*c1a0*/  HMMA.16816.F32 R4, R28.reuse, R24, RZ ;  /* 0x000000181c04723c */ /* 0x044fe600000018ff */
[-C--:B------:R-:W-:Y:S01]  /*c1b0*/  FMUL.FTZ R198, R12, R77.reuse ;  /* 0x0000004d0cc67220 */ /* 0x080fe20000410000 */
[-C--:B------:R-:W-:Y:S01]  /*c1c0*/  FMUL.FTZ R200, R13, R77.reuse ;  /* 0x0000004d0dc87220 */ /* 0x080fe20000410000 */
[-C--:B------:R-:W-:Y:S01]  /*c1d0*/  FMUL.FTZ R12, R14, R77.reuse ;  /* 0x0000004d0e0c7220 */ /* 0x080fe20000410000 */
[-C--:B------:R-:W-:Y:S01]  /*c1e0*/  FMUL.FTZ R13, R15, R77.reuse ;  /* 0x0000004d0f0d7220 */ /* 0x080fe20000410000 */
[----:B------:R-:W2:Y:S01]  /*c1f0*/  MUFU.TANH R104, R104 ;  /* 0x0000006800687308 */ /* 0x000ea20000002400 */
[----:B------:R-:W-:Y:S03]  /*c200*/  HMMA.16816.F32 R24, R28, R26, RZ ;  /* 0x0000001a1c18723c */ /* 0x000fe600000018ff */
[-C--:B------:R-:W-:Y:S01]  /*c210*/  FMUL.FTZ R30, R41, R77.reuse ;  /* 0x0000004d291e7220 */ /* 0x080fe20000410000 */
[-C--:B------:R-:W-:Y:S01]  /*c220*/  FMUL.FTZ R14, R42, R77.reuse ;  /* 0x0000004d2a0e7220 */ /* 0x080fe20000410000 */
[-C--:B------:R-:W-:Y:S01]  /*c230*/  FMUL.FTZ R15, R43, R77.reuse ;  /* 0x0000004d2b0f7220 */ /* 0x080fe20000410000 */
[----:B------:R-:W-:Y:S01]  /*c240*/  FMUL.FTZ R40, R40, R77 ;  /* 0x0000004d28287220 */ /* 0x000fe20000410000 */
[----:B------:R-:W2:Y:S08]  /*c250*/  MUFU.TANH R113, R113 ;  /* 0x0000007100717308 */ /* 0x000eb00000002400 */
[----:B------:R-:W2:Y:S01]  /*c260*/  MUFU.TANH R108, R108 ;  /* 0x0000006c006c7308 */ /* 0x000ea20000002400 */
[C---:B-1----:R-:W-:Y:S07]  /*c270*/  HMMA.16816.F32 R4, R20.reuse, R36, R4 ;  /* 0x000000241404723c */ /* 0x042fee0000001804 */
[----:B------:R-:W1:Y:S01]  /*c280*/  MUFU.TANH R107, R107 ;  /* 0x0000006b006b7308 */ /* 0x000e620000002400 */
[----:B------:R-:W-:Y:S03]  /*c290*/  HMMA.16816.F32 R24, R20, R38, R24 ;  /* 0x000000261418723c */ /* 0x000fe60000001818 */
[----:B------:R-:W-:-:S04]  /*c2a0*/  SHF.L.U32 R20, R32, 0x8, RZ ;  /* 0x0000000820147819 */ /* 0x000fc800000006ff */
[----:B------:R-:W1:Y:S04]  /*c2b0*/  MUFU.TANH R115, R115 ;  /* 0x0000007300737308 */ /* 0x000e680000002400 */
[-C--:B------:R-:W-:Y:S01]  /*c2c0*/  FMUL.FTZ R38, R5, R77.reuse ;  /* 0x0000004d05267220 */ /* 0x080fe20000410000 */
[-C--:B------:R-:W-:Y:S01]  /*c2d0*/  FMUL.FTZ R5, R6, R77.reuse ;  /* 0x0000004d06057220 */ /* 0x080fe20000410000 */
[-C--:B------:R-:W-:Y:S01]  /*c2e0*/  FMUL.FTZ R6, R7, R77.reuse ;  /* 0x0000004d07067220 */ /* 0x080fe20000410000 */
[----:B------:R-:W-:Y:S01]  /*c2f0*/  LOP3.LUT R7, R165, 0x1f0, RZ, 0xc0, !PT ;  /* 0x000001f0a5077812 */ /* 0x000fe200078ec0ff */
[----:B------:R-:W1:Y:S01]  /*c300*/  MUFU.TANH R120, R120 ;  /* 0x0000007800787308 */ /* 0x000e620000002400 */
[-C--:B------:R-:W-:Y:S02]  /*c310*/  FMUL.FTZ R4, R4, R77.reuse ;  /* 0x0000004d04047220 */ /* 0x080fe40000410000 */
[----:B------:R-:W-:Y:S01]  /*c320*/  LOP3.LUT R128, R7, 0x7, R128, 0xf8, !PT ;  /* 0x0000000707807812 */ /* 0x000fe200078ef880 */
[-C--:B------:R-:W-:Y:S01]  /*c330*/  FMUL.FTZ R7, R26, R77.reuse ;  /* 0x0000004d1a077220 */ /* 0x080fe20000410000 */
[-C--:B------:R-:W-:Y:S01]  /*c340*/  FMUL.FTZ R18, R27, R77.reuse ;  /* 0x0000004d1b127220 */ /* 0x080fe20000410000 */
[-C--:B------:R-:W-:Y:S01]  /*c350*/  FMUL.FTZ R24, R24, R77.reuse ;  /* 0x0000004d18187220 */ /* 0x080fe20000410000 */
[----:B------:R-:W-:Y:S01]  /*c360*/  FMUL.FTZ R25, R25, R77 ;  /* 0x0000004d19197220 */ /* 0x000fe20000410000 */
[----:B------:R-:W1:Y:S01]  /*c370*/  MUFU.TANH R110, R110 ;  /* 0x0000006e006e7308 */ /* 0x000e620000002400 */
[----:B------:R-:W-:-:S04]  /*c380*/  LEA R189, R179, R128, 0x6 ;  /* 0x00000080b3bd7211 */ /* 0x000fc800078e30ff */
[C---:B------:R-:W-:Y:S02]  /*c390*/  IADD3 R188, PT, PT, R189.reuse, R188, RZ ;  /* 0x000000bcbdbc7210 */ /* 0x040fe40007ffe0ff */
[----:B------:R-:W-:Y:S01]  /*c3a0*/  IADD3 R189, PT, PT, R189, R70, RZ ;  /* 0x00000046bdbd7210 */ /* 0x000fe20007ffe0ff */
[----:B------:R-:W1:Y:S01]  /*c3b0*/  MUFU.TANH R109, R109 ;  /* 0x0000006d006d7308 */ /* 0x000e620000002400 */
[C-C-:B------:R-:W-:Y:S02]  /*c3c0*/  VIADDMNMX R183, R188.reuse, 0x1, R63.reuse, PT ;  /* 0x00000001bcb77846 */ /* 0x140fe4000380013f */
[----:B------:R-:W-:Y:S02]  /*c3d0*/  VIMNMX R190, PT, PT, RZ, R189, !PT ;  /* 0x000000bdffbe7248 */ /* 0x000fe40007fe0100 */
[----:B------:R-:W-:Y:S02]  /*c3e0*/  VIADDMNMX R188, R188, 0x9, R63, PT ;  /* 0x00000009bcbc7846 */ /* 0x000fe4000380013f */
[----:B------:R-:W-:Y:S01]  /*c3f0*/  VIADDMNMX R189, R189, 0x8, RZ, !PT ;  /* 0x00000008bdbd7846 */ /* 0x000fe200078001ff */
        /* <DEDUP_REMOVED lines=42> */
[----:B------:R4:W1:Y:S02]  /*c6a0*/  MUFU.TANH R22, R4 ;  /* 0x0000000400167308 */ /* 0x0008640000002400 */
[----:B----4-:R-:W-:Y:S01]  /*c6b0*/  SHF.R.U32.HI R4, RZ, 0x3, R164 ;  /* 0x00000003ff047819 */ /* 0x010fe200000116a4 */
[----:B------:R-:W-:Y:S06]  /*c6c0*/  BAR.SYNC.DEFER_BLOCKING 0x0 ;  /* 0x0000000000007b1d */ /* 0x000fec0000010000 */
[----:B-123--:R-:W-:Y:S05]  /*c6d0*/  @!P0 BRA `(.L_x_2538) ;  /* 0x0000000800108947 */ /* 0x00efea0003800000 */
        /* <DEDUP_REMOVED lines=13> */
.L_x_2540:
        /* <DEDUP_REMOVED lines=30> */
[----:B------:R-:W-:Y:S01]  /*c990*/  ISETP.NE.AND P1, PT, R21, RZ, PT ;  /* 0x000000ff1500720c */ /* 0x000fe20003f25270 */
[----:B------:R-:W2:Y:S01]  /*c9a0*/  LD.E.64 R28, desc[UR4][R148.64+0x38] ;  /* 0x00003804941c7980 */ /* 0x000ea2000c101b00 */
[----:B------:R-:W-:Y:S02]  /*c9b0*/  ISETP.GE.U32.AND P5, PT, R24, R19, PT ;  /* 0x000000131800720c */ /* 0x000fe40003fa6070 */
[----:B------:R-:W-:-:S04]  /*c9c0*/  LOP3.LUT R19, R20, R21, RZ, 0x3c, !PT ;  /* 0x0000001514137212 */ /* 0x000fc800078e3cff */
[----:B------:R-:W-:-:S03]  /*c9d0*/  ISETP.GE.AND P2, PT, R19, RZ, PT ;  /* 0x000000ff1300720c */ /* 0x000fc60003f46270 */
        /* <DEDUP_REMOVED lines=25> */
.L_x_2541:
[----:B------:R-:W-:Y:S05]  /*cb70*/  BSYNC.RECONVERGENT B0 ;  /* 0x0000000000007941 */ /* 0x000fea0003800200 */
.L_x_2539:
        /* <DEDUP_REMOVED lines=58> */
.L_x_2538:
[----:B------:R-:W-:Y:S05]  /*cf20*/  BSYNC.RECONVERGENT B1 ;  /* 0x0000000000017941 */ /* 0x000fea0003800200 */
.L_x_2537:
[----:B------:R-:W2:Y:S01]  /*cf30*/  LD.E R70, desc[UR4][R148.64+0xdc] ;  /* 0x0000dc0494467980 */ /* 0x000ea2000c101900 */
[----:B-1----:R-:W-:-:S05]  /*cf40*/  IMAD.SHL.U32 R43, R164, 0x2, RZ ;  /* 0x00000002a42b7824 */ /* 0x002fca00078e00ff */
[----:B------:R-:W-:-:S04]  /*cf50*/  LOP3.LUT R43, R43, 0x6, RZ, 0xc0, !PT ;  /* 0x000000062b2b7812 */ /* 0x000fc800078ec0ff */
[----:B------:R-:W-:-:S05]  /*cf60*/  LOP3.LUT R203, R20, R43, RZ, 0xfc, !PT ;  /* 0x0000002b14cb7212 */ /* 0x000fca00078efcff */
[C---:B------:R-:W-:Y:S02]  /*cf70*/  VIADD R28, R203.reuse, 0x1 ;  /* 0x00000001cb1c7836 */ /* 0x040fe40000000000 */
[----:B------:R-:W-:-:S03]  /*cf80*/  VIADD R202, R203, 0x9 ;  /* 0x00000009cbca7836 */ /* 0x000fc60000000000 */
[----:B------:R-:W-:Y:S01]  /*cf90*/  ISETP.GE.AND P0, PT, R28, R190, PT ;  /* 0x000000be1c00720c */ /* 0x000fe20003f06270 */
[----:B------:R-:W-:-:S03]  /*cfa0*/  VIADD R205, R203, 0x11 ;  /* 0x00000011cbcd7836 */ /* 0x000fc60000000000 */
[----:B------:R-:W-:Y:S02]  /*cfb0*/  FSEL R73, R73, -INF , P0 ;  /* 0xff80000049497808 */ /* 0x000fe40000000000 */
[----:B------:R-:W-:Y:S01]  /*cfc0*/  ISETP.GE.AND P0, PT, R202, R190, PT ;  /* 0x000000beca00720c */ /* 0x000fe20003f06270 */
[----:B------:R-:W-:-:S03]  /*cfd0*/  VIADD R128, R203, 0x19 ;  /* 0x00000019cb807836 */ /* 0x000fc60000000000 */
[----:B------:R-:W-:Y:S02]  /*cfe0*/  FSEL R71, R71, -INF , P0 ;  /* 0xff80000047477808 */ /* 0x000fe40000000000 */
[-C--:B------:R-:W-:Y:S01]  /*cff0*/  ISETP.GE.AND P0, PT, R205, R190.reuse, PT ;  /* 0x000000becd00720c */ /* 0x080fe20003f06270 */
[C---:B------:R-:W-:Y:S02]  /*d000*/  VIADD R191, R203.reuse, 0x8 ;  /* 0x00000008cbbf7836 */ /* 0x040fe40000000000 */
[C---:B------:R-:W-:Y:S01]  /*d010*/  VIADD R167, R203.reuse, 0x21 ;  /* 0x00000021cba77836 */ /* 0x040fe20000000000 */
[----:B------:R-:W-:Y:S02]  /*d020*/  FSEL R68, R68, -INF , P0 ;  /* 0xff80000044447808 */ /* 0x000fe40000000000 */
[-C--:B------:R-:W-:Y:S01]  /*d030*/  ISETP.GE.AND P0, PT, R128, R190.reuse, PT ;  /* 0x000000be8000720c */ /* 0x080fe20003f06270 */
[----:B------:R-:W-:Y:S01]  /*d040*/  VIADD R226, R203, 0x10 ;  /* 0x00000010cbe27836 */ /* 0x000fe20000000000 */
[----:B------:R-:W-:Y:S01]  /*d050*/  ISETP.GE.AND P2, PT, R191, R190, PT ;  /* 0x000000bebf00720c */ /* 0x000fe20003f46270 */
[----:B------:R-:W-:Y:S01]  /*d060*/  VIADD R222, R203, 0x29 ;  /* 0x00000029cbde7836 */ /* 0x000fe20000000000 */
[----:B------:R-:W-:-:S02]  /*d070*/  FSEL R66, R66, -INF , P0 ;  /* 0xff80000042427808 */ /* 0x000fc40000000000 */
[-C--:B------:R-:W-:Y:S01]  /*d080*/  ISETP.GE.AND P0, PT, R167, R190.reuse, PT ;  /* 0x000000bea700720c */ /* 0x080fe20003f06270 */
[C---:B------:R-:W-:Y:S01]  /*d090*/  VIADD R201, R203.reuse, 0x18 ;  /* 0x00000018cbc97836 */ /* 0x040fe20000000000 */
[----:B------:R-:W-:Y:S02]  /*d0a0*/  FSEL R72, R72, -INF , P2 ;  /* 0xff80000048487808 */ /* 0x000fe40001000000 */
[-C--:B------:R-:W-:Y:S01]  /*d0b0*/  ISETP.GE.AND P2, PT, R226, R190.reuse, PT ;  /* 0x000000bee200720c */ /* 0x080fe20003f46270 */
[C---:B------:R-:W-:Y:S01]  /*d0c0*/  VIADD R195, R203.reuse, 0x31 ;  /* 0x00000031cbc37836 */ /* 0x040fe20000000000 */
[----:B------:R-:W-:Y:S02]  /*d0d0*/  FSEL R64, R64, -INF , P0 ;  /* 0xff80000040407808 */ /* 0x000fe40000000000 */
[----:B------:R-:W-:Y:S01]  /*d0e0*/  ISETP.GE.AND P0, PT, R222, R190, PT ;  /* 0x000000bede00720c */ /* 0x000fe20003f06270 */
[----:B------:R-:W-:Y:S01]  /*d0f0*/  VIADD R199, R203, 0x20 ;  /* 0x00000020cbc77836 */ /* 0x000fe20000000000 */
[----:B------:R-:W-:Y:S01]  /*d100*/  FSEL R69, R69, -INF , P2 ;  /* 0xff80000045457808 */ /* 0x000fe20001000000 */
[----:B------:R-:W-:Y:S01]  /*d110*/  VIADD R215, R203, 0x28 ;  /* 0x00000028cbd77836 */ /* 0x000fe20000000000 */
[----:B------:R-:W-:-:S02]  /*d120*/  ISETP.GE.AND P5, PT, R28, R183, PT ;  /* 0x000000b71c00720c */ /* 0x000fc40003fa6270 */
[-C--:B------:R-:W-:Y:S01]  /*d130*/  ISETP.GE.AND P2, PT, R201, R190.reuse, PT ;  /* 0x000000bec900720c */ /* 0x080fe20003f46270 */
[----:B------:R-:W-:Y:S01]  /*d140*/  VIADD R197, R203, 0x39 ;  /* 0x00000039cbc57836 */ /* 0x000fe20000000000 */
[----:B------:R-:W-:Y:S02]  /*d150*/  FSEL R56, R56, -INF , P0 ;  /* 0xff80000038387808 */ /* 0x000fe40000000000 */
[-C--:B------:R-:W-:Y:S02]  /*d160*/  ISETP.GE.AND P0, PT, R195, R190.reuse, PT ;  /* 0x000000bec300720c */ /* 0x080fe40003f06270 */
[----:B------:R-:W-:Y:S01]  /*d170*/  FSEL R217, R73, -INF , !P5 ;  /* 0xff80000049d97808 */ /* 0x000fe20006800000 */
[----:B------:R-:W-:Y:S01]  /*d180*/  IMAD.MOV.U32 R73, RZ, RZ, R215 ;  /* 0x000000ffff497224 */ /* 0x000fe200078e00d7 */
[----:B------:R-:W-:Y:S02]  /*d190*/  FSEL R67, R67, -INF , P2 ;  /* 0xff80000043437808 */ /* 0x000fe40001000000 */
[----:B------:R-:W-:Y:S01]  /*d1a0*/  ISETP.GE.AND P2, PT, R199, R190, PT ;  /* 0x000000bec700720c */ /* 0x000fe20003f46270 */
[----:B------:R-:W-:Y:S01]  /*d1b0*/  VIADD R213, R203, 0x41 ;  /* 0x00000041cbd57836 */ /* 0x000fe20000000000 */
[----:B------:R-:W-:-:S02]  /*d1c0*/  FSEL R76, R76, -INF , P0 ;  /* 0xff8000004c4c7808 */ /* 0x000fc40000000000 */
[-C--:B------:R-:W-:Y:S01]  /*d1d0*/  ISETP.GE.AND P0, PT, R197, R190.reuse, PT ;  /* 0x000000bec500720c */ /* 0x080fe20003f06270 */
[----:B------:R-:W-:Y:S01]  /*d1e0*/  VIADD R193, R203, 0x30 ;  /* 0x00000030cbc17836 */ /* 0x000fe20000000000 */
[----:B------:R-:W-:Y:S02]  /*d1f0*/  FSEL R65, R65, -INF , P2 ;  /* 0xff80000041417808 */ /* 0x000fe40001000000 */
[-C--:B------:R-:W-:Y:S01]  /*d200*/  ISETP.GE.AND P2, PT, R73, R190.reuse, PT ;  /* 0x000000be4900720c */ /* 0x080fe20003f46270 */
[----:B------:R-:W-:Y:S01]  /*d210*/  VIADD R210, R203, 0x49 ;  /* 0x00000049cbd27836 */ /* 0x000fe20000000000 */
[-C--:B------:R-:W-:Y:S02]  /*d220*/  ISETP.GE.AND P3, PT, R202, R183.reuse, PT ;  /* 0x000000b7ca00720c */ /* 0x080fe40003f66270 */
[----:B------:R-:W-:Y:S02]  /*d230*/  FSEL R82, R82, -INF , P0 ;  /* 0xff80000052527808 */ /* 0x000fe40000000000 */
[----:B------:R-:W-:Y:S01]  /*d240*/  ISETP.GE.AND P0, PT, R213, R190, PT ;  /* 0x000000bed500720c */ /* 0x000fe20003f06270 */
[----:B------:R-:W-:Y:S01]  /*d250*/  VIADD R161, R203, 0x38 ;  /* 0x00000038cba17836 */ /* 0x000fe20000000000 */
[----:B------:R-:W-:-:S02]  /*d260*/  ISETP.GE.AND P4, PT, R191, R183, PT ;  /* 0x000000b7bf00720c */ /* 0x000fc40003f86270 */
[----:B------:R-:W-:Y:S01]  /*d270*/  FSEL R61, R61, -INF , P2 ;  /* 0xff8000003d3d7808 */ /* 0x000fe20001000000 */
[----:B------:R-:W-:Y:S01]  /*d280*/  VIADD R219, R203, 0x40 ;  /* 0x00000040cbdb7836 */ /* 0x000fe20000000000 */
[----:B------:R-:W-:Y:S02]  /*d290*/  FSEL R251, R71, -INF , !P3 ;  /* 0xff80000047fb7808 */ /* 0x000fe40005800000 */
[----:B------:R-:W-:Y:S01]  /*d2a0*/  ISETP.GE.AND P2, PT, R193, R190, PT ;  /* 0x000000bec100720c */ /* 0x000fe20003f46270 */
[----:B------:R-:W-:Y:S01]  /*d2b0*/  VIADD R243, R203, 0x51 ;  /* 0x00000051cbf37836 */ /* 0x000fe20000000000 */
[-C--:B------:R-:W-:Y:S02]  /*d2c0*/  ISETP.GE.AND P5, PT, R226, R183.reuse, PT ;  /* 0x000000b7e200720c */ /* 0x080fe40003fa6270 */
[----:B------:R-:W-:Y:S02]  /*d2d0*/  ISETP.GE.AND P3, PT, R201, R183, PT ;  /* 0x000000b7c900720c */ /* 0x000fe40003f66270 */
[----:B------:R-:W-:-:S02]  /*d2e0*/  FSEL R86, R86, -INF , P0 ;  /* 0xff80000056567808 */ /* 0x000fc40000000000 */
[----:B------:R-:W-:Y:S02]  /*d2f0*/  ISETP.GE.AND P0, PT, R210, R190, PT ;  /* 0x000000bed200720c */ /* 0x000fe40003f06270 */
[----:B------:R-:W-:Y:S01]  /*d300*/  FSEL R215, R72, -INF , !P4 ;  /* 0xff80000048d77808 */ /* 0x000fe20006000000 */
[----:B------:R-:W-:Y:S01]  /*d310*/  IMAD.MOV.U32 R71, RZ, RZ, R219 ;  /* 0x000000ffff477224 */ /* 0x000fe200078e00db */
[----:B------:R-:W-:Y:S02]  /*d320*/  ISETP.GE.AND P4, PT, R205, R183, PT ;  /* 0x000000b7cd00720c */ /* 0x000fe40003f86270 */
[----:B------:R-:W-:Y:S02]  /*d330*/  FSEL R75, R75, -INF , P2 ;  /* 0xff8000004b4b7808 */ /* 0x000fe40001000000 */
[----:B------:R-:W-:Y:S02]  /*d340*/  FSEL R249, R69, -INF , !P5 ;  /* 0xff80000045f97808 */ /* 0x000fe40006800000 */
[----:B------:R-:W-:-:S02]  /*d350*/  FSEL R252, R67, -INF , !P3 ;  /* 0xff80000043fc7808 */ /* 0x000fc40005800000 */
[-C--:B------:R-:W-:Y:S01]  /*d360*/  ISETP.GE.AND P2, PT, R161, R190.reuse, PT ;  /* 0x000000bea100720c */ /* 0x080fe20003f46270 */
        /* <DEDUP_REMOVED lines=10> */
[----:B------:R-:W-:Y:S02]  /*d410*/  FSEL R246, R64, -INF , !P3 ;  /* 0xff80000040f67808 */ /* 0x000fe40005800000 */
[----:B------:R-:W-:Y:S01]  /*d420*/  ISETP.GE.AND P2, PT, R71, R190, PT ;  /* 0x000000be4700720c */ /* 0x000fe20003f46270 */
[----:B------:R-:W-:Y:S01]  /*d430*/  VIADD R239, R203, 0x61 ;  /* 0x00000061cbef7836 */ /* 0x000fe20000000000 */
[-C--:B------:R-:W-:Y:S02]  /*d440*/  ISETP.GE.AND P5, PT, R73, R183.reuse, PT ;  /* 0x000000b74900720c */ /* 0x080fe40003fa6270 */
        /* <DEDUP_REMOVED lines=8> */
[----:B------:R-:W-:Y:S02]  /*d4d0*/  FSEL R242, R75, -INF , !P3 ;  /* 0xff8000004bf27808 */ /* 0x000fe40005800000 */
[-C--:B------:R-:W-:Y:S01]  /*d4e0*/  ISETP.GE.AND P2, PT, R238, R190.reuse, PT ;  /* 0x000000beee00720c */ /* 0x080fe20003f46270 */
        /* <DEDUP_REMOVED lines=10> */
[----:B------:R-:W-:Y:S02]  /*d590*/  FSEL R233, R82, -INF , !P3 ;  /* 0xff80000052e97808 */ /* 0x000fe40005800000 */
[----:B------:R-:W-:Y:S01]  /*d5a0*/  ISETP.GE.AND P2, PT, R247, R190, PT ;  /* 0x000000bef700720c */ /* 0x000fe20003f46270 */
        /* <DEDUP_REMOVED lines=10> */
[----:B------:R-:W-:Y:S02]  /*d650*/  FSEL R225, R88, -INF , !P3 ;  /* 0xff80000058e17808 */ /* 0x000fe40005800000 */
[----:B------:R-:W-:Y:S01]  /*d660*/  ISETP.GE.AND P2, PT, R208, R190, PT ;  /* 0x000000bed000720c */ /* 0x000fe20003f46270 */
[----:B------:R-:W-:Y:S01]  /*d670*/  VIADD R229, R203, 0x79 ;  /* 0x00000079cbe57836 */ /* 0x000fe20000000000 */
[-C--:B------:R-:W-:Y:S02]  /*d680*/  ISETP.GE.AND P5, PT, R210, R183.reuse, PT ;  /* 0x000000b7d200720c */ /* 0x080fe40003fa6270 */
[----:B------:R-:W-:Y:S02]  /*d690*/  ISETP.GE.AND P3, PT, R243, R183, PT ;  /* 0x000000b7f300720c */ /* 0x000fe40003f66270 */
[----:B------:R-:W-:-:S02]  /*d6a0*/  FSEL R65, R106, -INF , P0 ;  /* 0xff8000006a417808 */ /* 0x000fc40000000000 */
[-C--:B------:R-:W-:Y:S01]  /*d6b0*/  ISETP.GE.AND P0, PT, R232, R190.reuse, PT ;  /* 0x000000bee800720c */ /* 0x080fe20003f06270 */
[----:B------:R-:W-:Y:S01]  /*d6c0*/  IMAD.MOV.U32 R72, RZ, RZ, R217 ;  /* 0x000000ffff487224 */ /* 0x000fe200078e00d9 */
[----:B------:R-:W-:Y:S01]  /*d6d0*/  FSEL R227, R86, -INF , !P4 ;  /* 0xff80000056e37808 */ /* 0x000fe20006000000 */
[C---:B------:R-:W-:Y:S01]  /*d6e0*/  VIADD R237, R203.reuse, 0x68 ;  /* 0x00000068cbed7836 */ /* 0x040fe20000000000 */
[----:B------:R-:W-:Y:S02]  /*d6f0*/  ISETP.GE.AND P1, PT, R203, R190, PT ;  /* 0x000000becb00720c */ /* 0x000fe40003f26270 */
[----:B------:R-:W-:Y:S02]  /*d700*/  ISETP.GE.AND P4, PT, R247, R183, PT ;  /* 0x000000b7f700720c */ /* 0x000fe40003f86270 */
[----:B------:R-:W-:Y:S02]  /*d710*/  FSEL R99, R99, -INF , P2 ;  /* 0xff80000063637808 */ /* 0x000fe40001000000 */
[----:B------:R-:W-:-:S02]  /*d720*/  FSEL R221, R90, -INF , !P5 ;  /* 0xff8000005add7808 */ /* 0x000fc40006800000 */
[----:B------:R-:W-:Y:S02]  /*d730*/  FSEL R217, R96, -INF , !P3 ;  /* 0xff80000060d97808 */ /* 0x000fe40005800000 */
[-C--:B------:R-:W-:Y:S02]  /*d740*/  ISETP.GE.AND P2, PT, R241, R190.reuse, PT ;  /* 0x000000bef100720c */ /* 0x080fe40003f46270 */
[-C--:B------:R-:W-:Y:S02]  /*d750*/  ISETP.GE.AND P5, PT, R208, R183.reuse, PT ;  /* 0x000000b7d000720c */ /* 0x080fe40003fa6270 */
[----:B------:R-:W-:Y:S02]  /*d760*/  FSEL R96, R113, -INF , P0 ;  /* 0xff80000071607808 */ /* 0x000fe40000000000 */
[----:B------:R-:W-:Y:S02]  /*d770*/  ISETP.GE.AND P0, PT, R229, R190, PT ;  /* 0x000000bee500720c */ /* 0x000fe40003f06270 */
[----:B------:R-:W-:-:S02]  /*d780*/  ISETP.GE.AND P6, PT, R203, R183, PT ;  /* 0x000000b7cb00720c */ /* 0x000fc40003fc6270 */
[----:B------:R-:W-:Y:S01]  /*d790*/  FSEL R219, R93, -INF , !P4 ;  /* 0xff8000005ddb7808 */ /* 0x000fe20006000000 */
[----:B------:R-:W-:Y:S01]  /*d7a0*/  IMAD.MOV.U32 R93, RZ, RZ, R215 ;  /* 0x000000ffff5d7224 */ /* 0x000fe200078e00d7 */
[----:B------:R-:W-:Y:S02]  /*d7b0*/  FSEL R74, R74, -INF , P1 ;  /* 0xff8000004a4a7808 */ /* 0x000fe40000800000 */
[----:B------:R-:W-:Y:S02]  /*d7c0*/  FSEL R79, R101, -INF , P2 ;  /* 0xff800000654f7808 */ /* 0x000fe40001000000 */
[----:B------:R-:W-:Y:S01]  /*d7d0*/  FSEL R215, R99, -INF , !P5 ;  /* 0xff80000063d77808 */ /* 0x000fe20006800000 */
[----:B------:R-:W-:Y:S01]  /*d7e0*/  IMAD.MOV.U32 R99, RZ, RZ, R72 ;  /* 0x000000ffff637224 */ /* 0x000fe200078e0048 */
[----:B------:R-:W-:Y:S02]  /*d7f0*/  ISETP.GE.AND P2, PT, R237, R190, PT ;  /* 0x000000beed00720c */ /* 0x000fe40003f46270 */
[----:B------:R-:W-:-:S02]  /*d800*/  FSEL R68, R120, -INF , P0 ;  /* 0xff80000078447808 */ /* 0x000fc40000000000 */
[----:B------:R-:W-:Y:S02]  /*d810*/  FSEL R120, R74, -INF , !P6 ;  /* 0xff8000004a787808 */ /* 0x000fe40007000000 */
[----:B------:R-:W-:Y:S01]  /*d820*/  FSEL R67, R105, -INF , P2 ;  /* 0xff80000069437808 */ /* 0x000fe20001000000 */
        /* <DEDUP_REMOVED lines=9> */
[----:B------:R-:W-:Y:S01]  /*d8c0*/  VIADD R230, R203, 0x78 ;  /* 0x00000078cbe67836 */ /* 0x000fe20000000000 */
[----:B------:R-:W-:Y:S02]  /*d8d0*/  ISETP.GE.AND P4, PT, R220, R183, PT ;  /* 0x000000b7dc00720c */ /* 0x000fe40003f86270 */
[----:B------:R-:W-:Y:S02]  /*d8e0*/  FMNMX3.FTZ R28, R28, R233, R231, !PT ;  /* 0x000000e91c1c7276 */ /* 0x000fe400078100e7 */
[----:B------:R-:W-:Y:S01]  /*d8f0*/  ISETP.GE.AND P2, PT, R236, R190, PT ;  /* 0x000000beec00720c */ /* 0x000fe20003f46270 */
[----:B------:R-:W-:Y:S01]  /*d900*/  IMAD.MOV.U32 R88, RZ, RZ, R213 ;  /* 0x000000ffff587224 */ /* 0x000fe200078e00d5 */
[----:B------:R-:W-:Y:S02]  /*d910*/  FMNMX3.FTZ R28, R28, R227, R225, !PT ;  /* 0x000000e31c1c7276 */ /* 0x000fe400078100e1 */
[----:B------:R-:W-:-:S02]  /*d920*/  ISETP.GE.AND P3, PT, R241, R183, PT ;  /* 0x000000b7f100720c */ /* 0x000fc40003f66270 */
[----:B------:R-:W-:Y:S01]  /*d930*/  FSEL R213, R100, -INF , !P4 ;  /* 0xff80000064d57808 */ /* 0x000fe20006000000 */
[----:B------:R-:W-:Y:S01]  /*d940*/  VIADD R224, R203, 0x80 ;  /* 0x00000080cbe07836 */ /* 0x000fe20000000000 */
[----:B------:R-:W-:Y:S01]  /*d950*/  ISETP.GE.AND P5, PT, R239, R183, PT ;  /* 0x000000b7ef00720c */ /* 0x000fe20003fa6270 */
[----:B------:R-:W-:Y:S01]  /*d960*/  VIADD R223, R203, 0x81 ;  /* 0x00000081cbdf7836 */ /* 0x000fe20000000000 */
[----:B------:R-:W-:Y:S02]  /*d970*/  FSEL R100, R112, -INF , P2 ;  /* 0xff80000070647808 */ /* 0x000fe40001000000 */
[----:B------:R-:W-:Y:S02]  /*d980*/  ISETP.GE.AND P2, PT, R230, R190, PT ;  /* 0x000000bee600720c */ /* 0x000fe40003f46270 */
[----:B------:R-:W-:Y:S02]  /*d990*/  FMNMX3.FTZ R28, R28, R221, R219, !PT ;  /* 0x000000dd1c1c7276 */ /* 0x000fe400078100db */
[----:B------:R-:W-:-:S02]  /*d9a0*/  FSEL R79, R79, -INF , !P3 ;  /* 0xff8000004f4f7808 */ /* 0x000fc40005800000 */
[-C--:B------:R-:W-:Y:S02]  /*d9b0*/  ISETP.GE.AND P4, PT, R237, R183.reuse, PT ;  /* 0x000000b7ed00720c */ /* 0x080fe40003f86270 */
[-C--:B------:R-:W-:Y:S02]  /*d9c0*/  ISETP.GE.AND P3, PT, R228, R183.reuse, PT ;  /* 0x000000b7e400720c */ /* 0x080fe40003f66270 */
[----:B------:R-:W-:Y:S01]  /*d9d0*/  FSEL R75, R75, -INF , !P5 ;  /* 0xff8000004b4b7808 */ /* 0x000fe20006800000 */
[C---:B------:R-:W-:Y:S01]  /*d9e0*/  VIADD R216, R203.reuse, 0x88 ;  /* 0x00000088cbd87836 */ /* 0x040fe20000000000 */
[----:B------:R-:W-:Y:S01]  /*d9f0*/  ISETP.GE.AND P5, PT, R236, R183, PT ;  /* 0x000000b7ec00720c */ /* 0x000fe20003fa6270 */
[----:B------:R-:W-:Y:S01]  /*da00*/  VIADD R214, R203, 0x89 ;  /* 0x00000089cbd67836 */ /* 0x000fe20000000000 */
[----:B------:R-:W-:Y:S02]  /*da10*/  FSEL R86, R115, -INF , P2 ;  /* 0xff80000073567808 */ /* 0x000fe40001000000 */
[----:B------:R-:W-:-:S02]  /*da20*/  ISETP.GE.AND P2, PT, R224, R190, PT ;  /* 0x000000bee000720c */ /* 0x000fc40003f46270 */
[----:B------:R-:W-:Y:S02]  /*da30*/  ISETP.GE.AND P0, PT, R223, R190, PT ;  /* 0x000000bedf00720c */ /* 0x000fe40003f06270 */
[----:B------:R-:W-:Y:S02]  /*da40*/  FMNMX3.FTZ R28, R28, R217, R215, !PT ;  /* 0x000000d91c1c7276 */ /* 0x000fe400078100d7 */
[----:B------:R-:W-:Y:S02]  /*da50*/  FSEL R67, R67, -INF , !P4 ;  /* 0xff80000043437808 */ /* 0x000fe40006000000 */
[----:B------:R-:W-:Y:S02]  /*da60*/  FSEL R65, R65, -INF , !P3 ;  /* 0xff80000041417808 */ /* 0x000fe40005800000 */
[-C--:B------:R-:W-:Y:S02]  /*da70*/  ISETP.GE.AND P4, PT, R232, R183.reuse, PT ;  /* 0x000000b7e800720c */ /* 0x080fe40003f86270 */
[----:B------:R-:W-:-:S02]  /*da80*/  ISETP.GE.AND P3, PT, R230, R183, PT ;  /* 0x000000b7e600720c */ /* 0x000fc40003f66270 */
[----:B------:R-:W-:Y:S01]  /*da90*/  FSEL R100, R100, -INF , !P5 ;  /* 0xff80000064647808 */ /* 0x000fe20006800000 */
[----:B------:R-:W-:Y:S01]  /*daa0*/  VIADD R211, R203, 0x91 ;  /* 0x00000091cbd37836 */ /* 0x000fe20000000000 */
[----:B------:R-:W-:Y:S02]  /*dab0*/  ISETP.GE.AND P5, PT, R229, R183, PT ;  /* 0x000000b7e500720c */ /* 0x000fe40003fa6270 */
[----:B------:R-:W-:Y:S02]  /*dac0*/  FSEL R82, R122, -INF , P2 ;  /* 0xff8000007a527808 */ /* 0x000fe40001000000 */
[----:B------:R-:W-:Y:S02]  /*dad0*/  FSEL R66, R125, -INF , P0 ;  /* 0xff8000007d427808 */ /* 0x000fe40000000000 */
[----:B------:R-:W-:Y:S02]  /*dae0*/  FMNMX3.FTZ R28, R28, R213, R79, !PT ;  /* 0x000000d51c1c7276 */ /* 0x000fe4000781004f */
[----:B------:R-:W-:-:S02]  /*daf0*/  ISETP.GE.AND P2, PT, R216, R190, PT ;  /* 0x000000bed800720c */ /* 0x000fc40003f46270 */
[----:B------:R-:W-:Y:S01]  /*db00*/  ISETP.GE.AND P0, PT, R214, R190, PT ;  /* 0x000000bed600720c */ /* 0x000fe20003f06270 */
[----:B------:R-:W-:Y:S01]  /*db10*/  VIADD R212, R203, 0x90 ;  /* 0x00000090cbd47836 */ /* 0x000fe20000000000 */
[----:B------:R-:W-:Y:S02]  /*db20*/  FSEL R96, R96, -INF , !P4 ;  /* 0xff80000060607808 */ /* 0x000fe40006000000 */
[----:B------:R-:W-:Y:S02]  /*db30*/  FSEL R86, R86, -INF , !P3 ;  /* 0xff80000056567808 */ /* 0x000fe40005800000 */
[-C--:B------:R-:W-:Y:S02]  /*db40*/  ISETP.GE.AND P4, PT, R224, R183.reuse, PT ;  /* 0x000000b7e000720c */ /* 0x080fe40003f86270 */
[----:B------:R-:W-:Y:S02]  /*db50*/  ISETP.GE.AND P3, PT, R223, R183, PT ;  /* 0x000000b7df00720c */ /* 0x000fe40003f66270 */
[----:B------:R-:W-:-:S02]  /*db60*/  FSEL R68, R68, -INF , !P5 ;  /* 0xff80000044447808 */ /* 0x000fc40006800000 */
[----:B------:R-:W-:Y:S02]  /*db70*/  FMNMX3.FTZ R69, R28, R75, R67, !PT ;  /* 0x0000004b1c457276 */ /* 0x000fe40007810043 */
[----:B------:R-:W-:Y:S02]  /*db80*/  ISETP.GE.AND P5, PT, R216, R183, PT ;  /* 0x000000b7d800720c */ /* 0x000fe40003fa6270 */
[----:B------:R-:W-:Y:S02]  /*db90*/  FSEL R76, R129, -INF , P2 ;  /* 0xff800000814c7808 */ /* 0x000fe40001000000 */
[----:B------:R-:W-:Y:S02]  /*dba0*/  FSEL R64, R130, -INF , P0 ;  /* 0xff80000082407808 */ /* 0x000fe40000000000 */
[----:B------:R-:W-:Y:S01]  /*dbb0*/  ISETP.GE.AND P0, PT, R211, R190, PT ;  /* 0x000000bed300720c */ /* 0x000fe20003f06270 */
[----:B------:R-:W-:Y:S01]  /*dbc0*/  VIADD R209, R203, 0x98 ;  /* 0x00000098cbd17836 */ /* 0x000fe20000000000 */
[----:B------:R-:W-:-:S02]  /*dbd0*/  FSEL R82, R82, -INF , !P4 ;  /* 0xff80000052527808 */ /* 0x000fc40006000000 */
[----:B------:R-:W-:Y:S02]  /*dbe0*/  FSEL R66, R66, -INF , !P3 ;  /* 0xff80000042427808 */ /* 0x000fe40005800000 */
[----:B------:R-:W-:Y:S01]  /*dbf0*/  FMNMX3.FTZ R69, R69, R65, R100, !PT ;  /* 0x0000004145457276 */ /* 0x000fe20007810064 */
[----:B------:R-:W-:Y:S01]  /*dc00*/  VIADD R206, R203, 0xa0 ;  /* 0x000000a0cbce7836 */ /* 0x000fe20000000000 */
[-C--:B------:R-:W-:Y:S02]  /*dc10*/  ISETP.GE.AND P4, PT, R214, R183.reuse, PT ;  /* 0x000000b7d600720c */ /* 0x080fe40003f86270 */
[----:B------:R-:W-:Y:S02]  /*dc20*/  ISETP.GE.AND P3, PT, R212, R190, PT ;  /* 0x000000bed400720c */ /* 0x000fe40003f66270 */
[----:B------:R-:W-:Y:S02]  /*dc30*/  FSEL R76, R76, -INF , !P5 ;  /* 0xff8000004c4c7808 */ /* 0x000fe40006800000 */
[----:B------:R-:W-:-:S02]  /*dc40*/  ISETP.GE.AND P5, PT, R211, R183, PT ;  /* 0x000000b7d300720c */ /* 0x000fc40003fa6270 */
[----:B------:R-:W-:Y:S01]  /*dc50*/  FSEL R56, R133, -INF , P0 ;  /* 0xff80000085387808 */ /* 0x000fe20000000000 */
[----:B------:R-:W-:Y:S01]  /*dc60*/  VIADD R207, R203, 0x99 ;  /* 0x00000099cbcf7836 */ /* 0x000fe20000000000 */
[----:B------:R-:W-:Y:S01]  /*dc70*/  FMNMX3.FTZ R69, R69, R96, R86, !PT ;  /* 0x0000006045457276 */ /* 0x000fe20007810056 */
[----:B------:R-:W-:Y:S01]  /*dc80*/  VIADD R192, R203, 0xa8 ;  /* 0x000000a8cbc07836 */ /* 0x000fe20000000000 */
[----:B------:R-:W-:Y:S02]  /*dc90*/  ISETP.GE.AND P2, PT, R212, R183, PT ;  /* 0x000000b7d400720c */ /* 0x000fe40003f46270 */
[----:B------:R-:W-:Y:S02]  /*dca0*/  FSEL R72, R131, -INF , P3 ;  /* 0xff80000083487808 */ /* 0x000fe40001800000 */
[----:B------:R-:W-:Y:S02]  /*dcb0*/  FSEL R64, R64, -INF , !P4 ;  /* 0xff80000040407808 */ /* 0x000fe40006000000 */
[----:B------:R-:W-:-:S02]  /*dcc0*/  ISETP.GE.AND P4, PT, R209, R190, PT ;  /* 0x000000bed100720c */ /* 0x000fc40003f86270 */
[----:B------:R-:W-:Y:S02]  /*dcd0*/  FSEL R56, R56, -INF , !P5 ;  /* 0xff80000038387808 */ /* 0x000fe40006800000 */
[----:B------:R-:W-:Y:S02]  /*dce0*/  ISETP.GE.AND P5, PT, R206, R190, PT ;  /* 0x000000bece00720c */ /* 0x000fe40003fa6270 */
[----:B------:R-:W-:Y:S01]  /*dcf0*/  FMNMX3.FTZ R69, R69, R68, R82, !PT ;  /* 0x0000004445457276 */ /* 0x000fe20007810052 */
[C---:B------:R-:W-:Y:S01]  /*dd00*/  VIADD R204, R203.reuse, 0xa1 ;  /* 0x000000a1cbcc7836 */ /* 0x040fe20000000000 */
[----:B------:R-:W-:Y:S01]  /*dd10*/  FSEL R72, R72, -INF , !P2 ;  /* 0xff80000048487808 */ /* 0x000fe20005000000 */
[----:B------:R-:W-:Y:S01]  /*dd20*/  VIADD R80, R203, 0xb0 ;  /* 0x000000b0cb507836 */ /* 0x000fe20000000000 */
[----:B------:R-:W-:Y:S02]  /*dd30*/  ISETP.GE.AND P3, PT, R209, R183, PT ;  /* 0x000000b7d100720c */ /* 0x000fe40003f66270 */
[----:B------:R-:W-:-:S02]  /*dd40*/  ISETP.GE.AND P2, PT, R207, R190, PT ;  /* 0x000000becf00720c */ /* 0x000fc40003f46270 */
[----:B------:R-:W-:Y:S02]  /*dd50*/  FSEL R61, R134, -INF , P4 ;  /* 0xff800000863d7808 */ /* 0x000fe40002000000 */
[-C--:B------:R-:W-:Y:S02]  /*dd60*/  ISETP.GE.AND P4, PT, R206, R183.reuse, PT ;  /* 0x000000b7ce00720c */ /* 0x080fe40003f86270 */
[----:B------:R-:W-:Y:S02]  /*dd70*/  FSEL R138, R138, -INF , P5 ;  /* 0xff8000008a8a7808 */ /* 0x000fe40002800000 */
[----:B------:R-:W-:Y:S02]  /*dd80*/  ISETP.GE.AND P1, PT, R192, R190, PT ;  /* 0x000000bec000720c */ /* 0x000fe40003f26270 */
[----:B------:R-:W-:Y:S01]  /*dd90*/  FMNMX3.FTZ R69, R69, R66, R76, !PT ;  /* 0x0000004245457276 */ /* 0x000fe2000781004c */
[----:B------:R-:W-:Y:S01]  /*dda0*/  VIADD R160, R203, 0xa9 ;  /* 0x000000a9cba07836 */ /* 0x000fe20000000000 */
[----:B------:R-:W-:Y:S01]  /*ddb0*/  ISETP.GE.AND P0, PT, R207, R183, PT ;  /* 0x000000b7cf00720c */ /* 0x000fe20003f06270 */
[----:B------:R-:W-:Y:S01]  /*ddc0*/  IMAD.MOV.U32 R85, RZ, RZ, R195 ;  /* 0x000000ffff557224 */ /* 0x000fe200078e00c3 */
[----:B------:R-:W-:Y:S01]  /*ddd0*/  FSEL R135, R135, -INF , P2 ;  /* 0xff80000087877808 */ /* 0x000fe20001000000 */
[----:B------:R-:W-:Y:S01]  /*dde0*/  VIADD R63, R203, 0xb8 ;  /* 0x000000b8cb3f7836 */ /* 0x000fe20000000000 */
[----:B------:R-:W-:-:S02]  /*ddf0*/  FSEL R61, R61, -INF , !P3 ;  /* 0xff8000003d3d7808 */ /* 0x000fc40005800000 */
[-C--:B------:R-:W-:Y:S02]  /*de00*/  ISETP.GE.AND P2, PT, R204, R190.reuse, PT ;  /* 0x000000becc00720c */ /* 0x080fe40003f46270 */
[----:B------:R-:W-:Y:S02]  /*de10*/  ISETP.GE.AND P3, PT, R192, R183, PT ;  /* 0x000000b7c000720c */ /* 0x000fe40003f66270 */
[----:B------:R-:W-:Y:S02]  /*de20*/  FSEL R195, R138, -INF , !P4 ;  /* 0xff8000008ac37808 */ /* 0x000fe40006000000 */
[----:B------:R-:W-:Y:S01]  /*de30*/  FSEL R144, R144, -INF , P1 ;  /* 0xff80000090907808 */ /* 0x000fe20000800000 */
[----:B------:R-:W-:Y:S01]  /*de40*/  IMAD.MOV.U32 R90, RZ, RZ, R205 ;  /* 0x000000ffff5a7224 */ /* 0x000fe200078e00cd */
[----:B------:R-:W-:Y:S02]  /*de50*/  ISETP.GE.AND P4, PT, R80, R190, PT ;  /* 0x000000be5000720c */ /* 0x000fe40003f86270 */
[----:B------:R-:W-:Y:S01]  /*de60*/  FMNMX3.FTZ R74, R69, R64, R72, !PT ;  /* 0x00000040454a7276 */ /* 0x000fe20007810048 */
[----:B------:R-:W-:Y:S01]  /*de70*/  IMAD.MOV.U32 R103, RZ, RZ, R193 ;  /* 0x000000ffff677224 */ /* 0x000fe200078e00c1 */
[----:B------:R-:W-:Y:S01]  /*de80*/  FSEL R205, R135, -INF , !P0 ;  /* 0xff80000087cd7808 */ /* 0x000fe20004000000 */
[C---:B------:R-:W-:Y:S01]  /*de90*/  VIADD R77, R203.reuse, 0xb1 ;  /* 0x000000b1cb4d7836 */ /* 0x040fe20000000000 */
[----:B------:R-:W-:Y:S01]  /*dea0*/  ISETP.GE.AND P0, PT, R160, R190, PT ;  /* 0x000000bea000720c */ /* 0x000fe20003f06270 */
[----:B------:R-:W-:Y:S01]  /*deb0*/  VIADD R42, R203, 0xc0 ;  /* 0x000000c0cb2a7836 */ /* 0x000fe20000000000 */
[----:B------:R-:W-:-:S02]  /*dec0*/  FSEL R142, R142, -INF , P2 ;  /* 0xff8000008e8e7808 */ /* 0x000fc40001000000 */
[----:B------:R-:W-:Y:S02]  /*ded0*/  FSEL R193, R144, -INF , !P3 ;  /* 0xff80000090c17808 */ /* 0x000fe40005800000 */
[-C--:B------:R-:W-:Y:S02]  /*dee0*/  ISETP.GE.AND P5, PT, R204, R183.reuse, PT ;  /* 0x000000b7cc00720c */ /* 0x080fe40003fa6270 */
[-C--:B------:R-:W-:Y:S02]  /*def0*/  ISETP.GE.AND P2, PT, R80, R183.reuse, PT ;  /* 0x000000b75000720c */ /* 0x080fe40003f46270 */
[----:B------:R-:W-:Y:S02]  /*df00*/  ISETP.GE.AND P3, PT, R63, R190, PT ;  /* 0x000000be3f00720c */ /* 0x000fe40003f66270 */
[----:B------:R-:W-:Y:S02]  /*df10*/  FSEL R146, R146, -INF , P4 ;  /* 0xff80000092927808 */ /* 0x000fe40002000000 */
[----:B------:R-:W-:Y:S01]  /*df20*/  FMNMX3.FTZ R74, R74, R56, R61, !PT ;  /* 0x000000384a4a7276 */ /* 0x000fe2000781003d */
[----:B------:R-:W-:Y:S01]  /*df30*/  VIADD R62, R203, 0xb9 ;  /* 0x000000b9cb3e7836 */ /* 0x000fe20000000000 */
[----:B------:R-:W-:Y:S01]  /*df40*/  FSEL R145, R145, -INF , P0 ;  /* 0xff80000091917808 */ /* 0x000fe20000000000 */
[C---:B------:R-:W-:Y:S01]  /*df50*/  VIADD R41, R203.reuse, 0xc1 ;  /* 0x000000c1cb297836 */ /* 0x040fe20000000000 */
[-C--:B------:R-:W-:Y:S01]  /*df60*/  ISETP.GE.AND P6, PT, R160, R183.reuse, PT ;  /* 0x000000b7a000720c */ /* 0x080fe20003fc6270 */
[----:B------:R-:W-:Y:S01]  /*df70*/  VIADD R40, R203, 0xc8 ;  /* 0x000000c8cb287836 */ /* 0x000fe20000000000 */
[----:B------:R-:W-:Y:S01]  /*df80*/  ISETP.GE.AND P1, PT, R77, R190, PT ;  /* 0x000000be4d00720c */ /* 0x000fe20003f26270 */
[----:B------:R-:W-:Y:S01]  /*df90*/  VIADD R39, R203, 0xc9 ;  /* 0x000000c9cb277836 */ /* 0x000fe20000000000 */
[----:B------:R-:W-:Y:S01]  /*dfa0*/  ISETP.GE.AND P0, PT, R63, R183, PT ;  /* 0x000000b73f00720c */ /* 0x000fe20003f06270 */
[C---:B------:R-:W-:Y:S01]  /*dfb0*/  VIADD R37, R203.reuse, 0xd0 ;  /* 0x000000d0cb257836 */ /* 0x040fe20000000000 */
[----:B------:R-:W-:Y:S01]  /*dfc0*/  FSEL R154, R154, -INF , P3 ;  /* 0xff8000009a9a7808 */ /* 0x000fe20001800000 */
[C---:B------:R-:W-:Y:S01]  /*dfd0*/  VIADD R31, R203.reuse, 0xd1 ;  /* 0x000000d1cb1f7836 */ /* 0x040fe20000000000 */
[----:B------:R-:W-:Y:S01]  /*dfe0*/  FMNMX3.FTZ R74, R74, R205, R195, !PT ;  /* 0x000000cd4a4a7276 */ /* 0x000fe200078100c3 */
[----:B------:R-:W-:-:S02]  /*dff0*/  VIADD R29, R203, 0xd8 ;  /* 0x000000d8cb1d7836 */ /* 0x000fc40000000000 */
[C---:B------:R-:W-:Y:S02]  /*e000*/  VIADD R27, R203.reuse, 0xd9 ;  /* 0x000000d9cb1b7836 */ /* 0x040fe40000000000 */
[C---:B------:R-:W-:Y:S02]  /*e010*/  VIADD R26, R203.reuse, 0xe0 ;  /* 0x000000e0cb1a7836 */ /* 0x040fe40000000000 */
[C---:B------:R-:W-:Y:S02]  /*e020*/  VIADD R25, R203.reuse, 0xe1 ;  /* 0x000000e1cb197836 */ /* 0x040fe40000000000 */
[C---:B------:R-:W-:Y:S02]  /*e030*/  VIADD R24, R203.reuse, 0xe8 ;  /* 0x000000e8cb187836 */ /* 0x040fe40000000000 */
[C---:B------:R-:W-:Y:S02]  /*e040*/  VIADD R23, R203.reuse, 0xe9 ;  /* 0x000000e9cb177836 */ /* 0x040fe40000000000 */
[----:B------:R-:W-:-:S02]  /*e050*/  VIADD R21, R203, 0xf0 ;  /* 0x000000f0cb157836 */ /* 0x000fc40000000000 */
[C---:B------:R-:W-:Y:S02]  /*e060*/  VIADD R20, R203.reuse, 0xf1 ;  /* 0x000000f1cb147836 */ /* 0x040fe40000000000 */
[----:B------:R-:W-:Y:S02]  /*e070*/  VIADD R19, R203, 0xf8 ;  /* 0x000000f8cb137836 */ /* 0x000fe40000000000 */
[----:B------:R-:W-:Y:S01]  /*e080*/  IMAD.MOV.U32 R101, RZ, RZ, R203 ;  /* 0x000000ffff657224 */ /* 0x000fe200078e00cb */
[----:B------:R-:W-:Y:S01]  /*e090*/  FSEL R203, R142, -INF , !P5 ;  /* 0xff8000008ecb7808 */ /* 0x000fe20006800000 */
[----:B------:R-:W-:Y:S01]  /*e0a0*/  IMAD.MOV.U32 R135, RZ, RZ, R191 ;  /* 0x000000ffff877224 */ /* 0x000fe200078e00bf */
[----:B------:R-:W-:Y:S02]  /*e0b0*/  FSEL R191, R146, -INF , !P2 ;  /* 0xff80000092bf7808 */ /* 0x000fe40005000000 */
        /* <DEDUP_REMOVED lines=8> */
[----:B------:R-:W-:Y:S02]  /*e140*/  FMNMX3.FTZ R74, R74, R203, R193, !PT ;  /* 0x000000cb4a4a7276 */ /* 0x000fe400078100c1 */
[----:B------:R-:W-:Y:S02]  /*e150*/  ISETP.GE.AND P1, PT, R42, R183, PT ;  /* 0x000000b72a00720c */ /* 0x000fe40003f26270 */
[----:B------:R-:W-:-:S02]  /*e160*/  ISETP.GE.AND P0, PT, R40, R190, PT ;  /* 0x000000be2800720c */ /* 0x000fc40003f06270 */
[----:B------:R-:W-:Y:S01]  /*e170*/  FSEL R156, R156, -INF , P2 ;  /* 0xff8000009c9c7808 */ /* 0x000fe20001000000 */
[----:B------:R-:W-:Y:S01]  /*e180*/  IMAD.MOV.U32 R106, RZ, RZ, R90 ;  /* 0x000000ffff6a7224 */ /* 0x000fe200078e005a */
[----:B------:R-:W-:Y:S01]  /*e190*/  ISETP.GE.AND P6, PT, R62, R183, PT ;  /* 0x000000b73e00720c */ /* 0x000fe20003fc6270 */
[----:B------:R-:W-:Y:S01]  /*e1a0*/  IMAD.MOV.U32 R131, RZ, RZ, R199 ;  /* 0x000000ffff837224 */ /* 0x000fe200078e00c7 */
[----:B------:R-:W-:Y:S01]  /*e1b0*/  FSEL R199, R151, -INF , !P5 ;  /* 0xff80000097c77808 */ /* 0x000fe20006800000 */
[----:B------:R-:W-:Y:S01]  /*e1c0*/  IMAD.MOV.U32 R113, RZ, RZ, R71 ;  /* 0x000000ffff717224 */ /* 0x000fe200078e0047 */
[----:B------:R-:W-:Y:S01]  /*e1d0*/  ISETP.GE.AND P3, PT, R41, R190, PT ;  /* 0x000000be2900720c */ /* 0x000fe20003f66270 */
[----:B------:R-:W-:Y:S01]  /*e1e0*/  IMAD.MOV.U32 R90, RZ, RZ, R163 ;  /* 0x000000ffff5a7224 */ /* 0x000fe200078e00a3 */
[----:B------:R-:W-:Y:S02]  /*e1f0*/  FSEL R155, R155, -INF , P4 ;  /* 0xff8000009b9b7808 */ /* 0x000fe40002000000 */
[----:B------:R-:W-:-:S02]  /*e200*/  FMNMX3.FTZ R74, R74, R201, R191, !PT ;  /* 0x000000c94a4a7276 */ /* 0x000fc400078100bf */
[-C--:B------:R-:W-:Y:S02]  /*e210*/  ISETP.GE.AND P4, PT, R40, R183.reuse, PT ;  /* 0x000000b72800720c */ /* 0x080fe40003f86270 */
[----:B------:R-:W-:Y:S02]  /*e220*/  FSEL R163, R156, -INF , !P1 ;  /* 0xff8000009ca37808 */ /* 0x000fe40004800000 */
[----:B------:R-:W-:Y:S01]  /*e230*/  FSEL R71, R158, -INF , P0 ;  /* 0xff8000009e477808 */ /* 0x000fe20000000000 */
[----:B------:R-:W-:Y:S01]  /*e240*/  IMAD.MOV.U32 R115, RZ, RZ, R197 ;  /* 0x000000ffff737224 */ /* 0x000fe200078e00c5 */
[----:B------:R-:W-:Y:S02]  /*e250*/  ISETP.GE.AND P1, PT, R37, R190, PT ;  /* 0x000000be2500720c */ /* 0x000fe40003f26270 */
[----:B------:R-:W-:Y:S02]  /*e260*/  ISETP.GE.AND P5, PT, R41, R183, PT ;  /* 0x000000b72900720c */ /* 0x000fe40003fa6270 */
[----:B------:R-:W-:-:S02]  /*e270*/  FSEL R197, R155, -INF , !P6 ;  /* 0xff8000009bc57808 */ /* 0x000fc40007000000 */
[-C--:B------:R-:W-:Y:S02]  /*e280*/  ISETP.GE.AND P2, PT, R39, R190.reuse, PT ;  /* 0x000000be2700720c */ /* 0x080fe40003f46270 */
[----:B------:R-:W-:Y:S02]  /*e290*/  FSEL R157, R157, -INF , P3 ;  /* 0xff8000009d9d7808 */ /* 0x000fe40001800000 */
[----:B------:R-:W-:Y:S02]  /*e2a0*/  FMNMX3.FTZ R74, R74, R199, R167, !PT ;  /* 0x000000c74a4a7276 */ /* 0x000fe400078100a7 */
[----:B------:R-:W-:Y:S01]  /*e2b0*/  FSEL R71, R71, -INF , !P4 ;  /* 0xff80000047477808 */ /* 0x000fe20006000000 */
[----:B------:R-:W-:Y:S01]  /*e2c0*/  IMAD.MOV.U32 R122, RZ, RZ, R161 ;  /* 0x000000ffff7a7224 */ /* 0x000fe200078e00a1 */
[----:B------:R-:W-:Y:S02]  /*e2d0*/  ISETP.GE.AND P3, PT, R37, R183, PT ;  /* 0x000000b72500720c */ /* 0x000fe40003f66270 */
[----:B------:R-:W-:-:S02]  /*e2e0*/  ISETP.GE.AND P4, PT, R29, R190, PT ;  /* 0x000000be1d00720c */ /* 0x000fc40003f86270 */
[----:B------:R-:W-:Y:S02]  /*e2f0*/  FSEL R162, R162, -INF , P1 ;  /* 0xff800000a2a27808 */ /* 0x000fe40000800000 */
[----:B------:R-:W-:Y:S01]  /*e300*/  ISETP.GE.AND P0, PT, R31, R190, PT ;  /* 0x000000be1f00720c */ /* 0x000fe20003f06270 */
[----:B------:R-:W-:Y:S01]  /*e310*/  IMAD.MOV.U32 R112, RZ, RZ, R202 ;  /* 0x000000ffff707224 */ /* 0x000fe200078e00ca */
[----:B------:R-:W-:Y:S02]  /*e320*/  ISETP.GE.AND P6, PT, R39, R183, PT ;  /* 0x000000b72700720c */ /* 0x000fe40003fc6270 */
[----:B------:R-:W-:Y:S02]  /*e330*/  FSEL R161, R157, -INF , !P5 ;  /* 0xff8000009da17808 */ /* 0x000fe40006800000 */
[----:B------:R-:W-:Y:S02]  /*e340*/  FSEL R28, R159, -INF , P2 ;  /* 0xff8000009f1c7808 */ /* 0x000fe40001000000 */
[----:B------:R-:W-:Y:S01]  /*e350*/  FMNMX3.FTZ R74, R74, R197, R163, !PT ;  /* 0x000000c54a4a7276 */ /* 0x000fe200078100a3 */
[----:B------:R-:W-:Y:S01]  /*e360*/  IMAD.MOV.U32 R133, RZ, RZ, R128 ;  /* 0x000000ffff857224 */ /* 0x000fe200078e0080 */
[----:B------:R-:W-:Y:S01]  /*e370*/  ISETP.GE.AND P2, PT, R29, R183, PT ;  /* 0x000000b71d00720c */ /* 0x000fe20003f46270 */
[----:B------:R-:W-:Y:S01]  /*e380*/  IMAD.MOV.U32 R144, RZ, RZ, R105 ;  /* 0x000000ffff907224 */ /* 0x000fe200078e0069 */
[----:B------:R-:W-:-:S02]  /*e390*/  FSEL R202, R162, -INF , !P3 ;  /* 0xff800000a2ca7808 */ /* 0x000fc40005800000 */
[----:B------:R-:W-:Y:S01]  /*e3a0*/  FSEL R194, R194, -INF , P4 ;  /* 0xff800000c2c27808 */ /* 0x000fe20002000000 */
[----:B------:R-:W-:Y:S01]  /*e3b0*/  IMAD.MOV.U32 R105, RZ, RZ, R88 ;  /* 0x000000ffff697224 */ /* 0x000fe200078e0058 */
[----:B------:R-:W-:Y:S02]  /*e3c0*/  ISETP.GE.AND P5, PT, R31, R183, PT ;  /* 0x000000b71f00720c */ /* 0x000fe40003fa6270 */
[-C--:B------:R-:W-:Y:S02]  /*e3d0*/  ISETP.GE.AND P3, PT, R26, R190.reuse, PT ;  /* 0x000000be1a00720c */ /* 0x080fe40003f66270 */
[----:B------:R-:W-:Y:S01]  /*e3e0*/  FSEL R128, R168, -INF , P0 ;  /* 0xff800000a8807808 */ /* 0x000fe20000000000 */
[----:B------:R-:W-:Y:S01]  /*e3f0*/  IMAD.MOV.U32 R88, RZ, RZ, R218 ;  /* 0x000000ffff587224 */ /* 0x000fe200078e00da */
[----:B------:R-:W-:Y:S02]  /*e400*/  FSEL R28, R28, -INF , !P6 ;  /* 0xff8000001c1c7808 */ /* 0x000fe40007000000 */
[----:B------:R-:W-:-:S02]  /*e410*/  ISETP.GE.AND P1, PT, R27, R190, PT ;  /* 0x000000be1b00720c */ /* 0x000fc40003f26270 */
[----:B------:R-:W-:Y:S02]  /*e420*/  FMNMX3.FTZ R69, R74, R161, R71, !PT ;  /* 0x000000a14a457276 */ /* 0x000fe40007810047 */
[----:B------:R-:W-:Y:S02]  /*e430*/  FSEL R218, R194, -INF , !P2 ;  /* 0xff800000c2da7808 */ /* 0x000fe40005000000 */
[-C--:B------:R-:W-:Y:S02]  /*e440*/  ISETP.GE.AND P0, PT, R26, R183.reuse, PT ;  /* 0x000000b71a00720c */ /* 0x080fe40003f06270 */
[----:B------:R-:W-:Y:S02]  /*e450*/  FSEL R128, R128, -INF , !P5 ;  /* 0xff80000080807808 */ /* 0x000fe40006800000 */
[----:B------:R-:W-:Y:S02]  /*e460*/  ISETP.GE.AND P2, PT, R24, R190, PT ;  /* 0x000000be1800720c */ /* 0x000fe40003f46270 */
[----:B------:R-:W-:Y:S01]  /*e470*/  FSEL R198, R198, -INF , P3 ;  /* 0xff800000c6c67808 */ /* 0x000fe20001800000 */
[----:B------:R-:W-:Y:S01]  /*e480*/  IMAD.MOV.U32 R145, RZ, RZ, R101 ;  /* 0x000000ffff917224 */ /* 0x000fe200078e0065 */
[----:B------:R-:W-:-:S02]  /*e490*/  ISETP.GE.AND P6, PT, R27, R183, PT ;  /* 0x000000b71b00720c */ /* 0x000fc40003fc6270 */
[----:B------:R-:W-:Y:S02]  /*e4a0*/  ISETP.GE.AND P5, PT, R25, R190, PT ;  /* 0x000000be1900720c */ /* 0x000fe40003fa6270 */
[----:B------:R-:W-:Y:S02]  /*e4b0*/  FSEL R196, R196, -INF , P1 ;  /* 0xff800000c4c47808 */ /* 0x000fe40000800000 */
[----:B------:R-:W-:Y:S01]  /*e4c0*/  FMNMX3.FTZ R69, R69, R28, R202, !PT ;  /* 0x0000001c45457276 */ /* 0x000fe200078100ca */
[----:B------:R-:W-:Y:S01]  /*e4d0*/  IMAD.MOV.U32 R101, RZ, RZ, R238 ;  /* 0x000000ffff657224 */ /* 0x000fe200078e00ee */
[----:B------:R-:W-:Y:S02]  /*e4e0*/  ISETP.GE.AND P1, PT, R24, R183, PT ;  /* 0x000000b71800720c */ /* 0x000fe40003f26270 */
[----:B------:R-:W-:Y:S02]  /*e4f0*/  FSEL R238, R198, -INF , !P0 ;  /* 0xff800000c6ee7808 */ /* 0x000fe40004000000 */
[----:B------:R-:W-:-:S02]  /*e500*/  FSEL R36, R36, -INF , P2 ;  /* 0xff80000024247808 */ /* 0x000fc40001000000 */
[-C--:B------:R-:W-:Y:S02]  /*e510*/  ISETP.GE.AND P4, PT, R25, R183.reuse, PT ;  /* 0x000000b71900720c */ /* 0x080fe40003f86270 */
[----:B------:R-:W-:Y:S02]  /*e520*/  FSEL R196, R196, -INF , !P6 ;  /* 0xff800000c4c47808 */ /* 0x000fe40007000000 */
[-C--:B------:R-:W-:Y:S02]  /*e530*/  ISETP.GE.AND P3, PT, R23, R190.reuse, PT ;  /* 0x000000be1700720c */ /* 0x080fe40003f66270 */
[----:B------:R-:W-:Y:S02]  /*e540*/  ISETP.GE.AND P0, PT, R21, R190, PT ;  /* 0x000000be1500720c */ /* 0x000fe40003f06270 */
[----:B------:R-:W-:Y:S02]  /*e550*/  FSEL R200, R200, -INF , P5 ;  /* 0xff800000c8c87808 */ /* 0x000fe40002800000 */
[----:B------:R-:W-:Y:S01]  /*e560*/  FMNMX3.FTZ R69, R69, R128, R218, !PT ;  /* 0x0000008045457276 */ /* 0x000fe200078100da */
[----:B------:R-:W-:Y:S01]  /*e570*/  IMAD.MOV.U32 R129, RZ, RZ, R226 ;  /* 0x000000ffff817224 */ /* 0x000fe200078e00e2 */
[----:B------:R-:W-:Y:S01]  /*e580*/  FSEL R226, R36, -INF , !P1 ;  /* 0xff80000024e27808 */ /* 0x000fe20004800000 */
[----:B------:R-:W-:Y:S01]  /*e590*/  IMAD.MOV.U32 R125, RZ, RZ, R222 ;  /* 0x000000ffff7d7224 */ /* 0x000fe200078e00de */
[-C--:B------:R-:W-:Y:S01]  /*e5a0*/  ISETP.GE.AND P6, PT, R23, R183.reuse, PT ;  /* 0x000000b71700720c */ /* 0x080fe20003fc6270 */
[----:B------:R-:W-:Y:S01]  /*e5b0*/  VIADD R74, R145, 0xf9 ;  /* 0x000000f9914a7836 */ /* 0x000fe20000000000 */
[----:B------:R-:W-:-:S02]  /*e5c0*/  ISETP.GE.AND P5, PT, R21, R183, PT ;  /* 0x000000b71500720c */ /* 0x000fc40003fa6270 */
[----:B------:R-:W-:Y:S02]  /*e5d0*/  FSEL R222, R200, -INF , !P4 ;  /* 0xff800000c8de7808 */ /* 0x000fe40006000000 */
[-C--:B------:R-:W-:Y:S02]  /*e5e0*/  ISETP.GE.AND P2, PT, R20, R190.reuse, PT ;  /* 0x000000be1400720c */ /* 0x080fe40003f46270 */
[----:B------:R-:W-:Y:S02]  /*e5f0*/  ISETP.GE.AND P1, PT, R19, R190, PT ;  /* 0x000000be1300720c */ /* 0x000fe40003f26270 */
[----:B------:R-:W-:Y:S02]  /*e600*/  FSEL R30, R30, -INF , P3 ;  /* 0xff8000001e1e7808 */ /* 0x000fe40001800000 */
[----:B------:R-:W-:Y:S02]  /*e610*/  FSEL R22, R22, -INF , P0 ;  /* 0xff80000016167808 */ /* 0x000fe40000000000 */
[----:B------:R-:W-:Y:S01]  /*e620*/  FMNMX3.FTZ R69, R69, R196, R238, !PT ;  /* 0x000000c445457276 */ /* 0x000fe200078100ee */
[----:B------:R-:W-:Y:S01]  /*e630*/  IMAD.MOV.U32 R138, RZ, RZ, R112 ;  /* 0x000000ffff8a7224 */ /* 0x000fe200078e0070 */
[----:B------:R-:W-:-:S02]  /*e640*/  ISETP.GE.AND P4, PT, R20, R183, PT ;  /* 0x000000b71400720c */ /* 0x000fc40003f86270 */
[----:B------:R-:W-:Y:S02]  /*e650*/  ISETP.GE.AND P3, PT, R19, R183, PT ;  /* 0x000000b71300720c */ /* 0x000fe40003f66270 */
[----:B------:R-:W-:Y:S02]  /*e660*/  ISETP.GE.AND P0, PT, R74, R190, PT ;  /* 0x000000be4a00720c */ /* 0x000fe40003f06270 */
[----:B------:R-:W-:Y:S02]  /*e670*/  FSEL R38, R38, -INF , P2 ;  /* 0xff80000026267808 */ /* 0x000fe40001000000 */
[----:B------:R-:W-:Y:S02]  /*e680*/  FSEL R90, R90, -INF , P1 ;  /* 0xff8000005a5a7808 */ /* 0x000fe40000800000 */
[----:B------:R-:W-:Y:S02]  /*e690*/  FSEL R146, R30, -INF , !P6 ;  /* 0xff8000001e927808 */ /* 0x000fe40007000000 */
[----:B------:R-:W-:-:S02]  /*e6a0*/  FSEL R112, R22, -INF , !P5 ;  /* 0xff80000016707808 */ /* 0x000fc40006800000 */
[----:B------:R-:W-:Y:S01]  /*e6b0*/  FMNMX3.FTZ R69, R69, R222, R226, !PT ;  /* 0x000000de45457276 */ /* 0x000fe200078100e2 */
[----:B------:R-:W-:Y:S01]  /*e6c0*/  IMAD.MOV.U32 R142, RZ, RZ, R135 ;  /* 0x000000ffff8e7224 */ /* 0x000fe200078e0087 */
[----:B------:R-:W-:Y:S01]  /*e6d0*/  ISETP.GE.AND P2, PT, R74, R183, PT ;  /* 0x000000b74a00720c */ /* 0x000fe20003f46270 */
[----:B------:R-:W-:Y:S01]  /*e6e0*/  IMAD.MOV.U32 R135, RZ, RZ, R106 ;  /* 0x000000ffff877224 */ /* 0x000fe200078e006a */
[----:B------:R-:W-:Y:S02]  /*e6f0*/  FSEL R88, R88, -INF , P0 ;  /* 0xff80000058587808 */ /* 0x000fe40000000000 */
[----:B------:R-:W-:Y:S02]  /*e700*/  FSEL R106, R38, -INF , !P4 ;  /* 0xff800000266a7808 */ /* 0x000fe40006000000 */
[----:B------:R-:W-:Y:S02]  /*e710*/  FSEL R90, R90, -INF , !P3 ;  /* 0xff8000005a5a7808 */ /* 0x000fe40005800000 */
[----:B------:R-:W-:-:S02]  /*e720*/  FMNMX3.FTZ R69, R69, R146, R112, !PT ;  /* 0x0000009245457276 */ /* 0x000fc40007810070 */
[----:B------:R-:W-:Y:S02]  /*e730*/  FSEL R88, R88, -INF , !P2 ;  /* 0xff80000058587808 */ /* 0x000fe40005000000 */
[----:B------:R-:W-:-:S04]  /*e740*/  FMNMX3.FTZ R69, R69, R106, R90, !PT ;  /* 0x0000006a45457276 */ /* 0x000fc8000781005a */
[----:B------:R-:W-:-:S05]  /*e750*/  FMNMX.FTZ R22, R88, R69, !PT ;  /* 0x0000004558167209 */ /* 0x000fca0007810000 */
[----:B------:R-:W1:Y:S01]  /*e760*/  SHFL.BFLY PT, R69, R22, 0x2, 0x1f ;  /* 0x0c401f0016457f89 */ /* 0x000e6200000e0000 */
[CC--:B------:R-:W-:Y:S02]  /*e770*/  ISETP.GE.AND P1, PT, R145.reuse, R189.reuse, PT ;  /* 0x000000bd9100720c */ /* 0x0c0fe40003f26270 */
[C---:B------:R-:W-:Y:S02]  /*e780*/  ISETP.GE.AND P0, PT, R144.reuse, R189, PT ;  /* 0x000000bd9000720c */ /* 0x040fe40003f06270 */
[-C--:B------:R-:W-:Y:S02]  /*e790*/  ISETP.GE.AND P4, PT, R145, R188.reuse, PT ;  /* 0x000000bc9100720c */ /* 0x080fe40003f86270 */
[----:B------:R-:W-:Y:S02]  /*e7a0*/  FSEL R55, R55, -INF , P1 ;  /* 0xff80000037377808 */ /* 0x000fe40000800000 */
[----:B------:R-:W-:Y:S02]  /*e7b0*/  ISETP.GE.AND P3, PT, R144, R188, PT ;  /* 0x000000bc9000720c */ /* 0x000fe40003f66270 */
[----:B------:R-:W-:-:S02]  /*e7c0*/  FSEL R54, R54, -INF , P0 ;  /* 0xff80000036367808 */ /* 0x000fc40000000000 */
[----:B------:R-:W-:Y:S02]  /*e7d0*/  FSEL R194, R55, -INF , !P4 ;  /* 0xff80000037c27808 */ /* 0x000fe40006000000 */
[CC--:B------:R-:W-:Y:S02]  /*e7e0*/  ISETP.GE.AND P0, PT, R129.reuse, R189.reuse, PT ;  /* 0x000000bd8100720c */ /* 0x0c0fe40003f06270 */
[----:B------:R-:W-:Y:S01]  /*e7f0*/  ISETP.GE.AND P4, PT, R129, R188, PT ;  /* 0x000000bc8100720c */ /* 0x000fe20003f86270 */
[----:B------:R-:W-:Y:S01]  /*e800*/  IMAD.MOV.U32 R129, RZ, RZ, R73 ;  /* 0x000000ffff817224 */ /* 0x000fe200078e0049 */
[----:B------:R-:W-:Y:S02]  /*e810*/  FSEL R73, R54, -INF , !P3 ;  /* 0xff80000036497808 */ /* 0x000fe40005800000 */
[----:B------:R-:W-:Y:S02]  /*e820*/  ISETP.GE.AND P3, PT, R135, R189, PT ;  /* 0x000000bd8700720c */ /* 0x000fe40003f66270 */
[----:B-1----:R-:W-:-:S02]  /*e830*/  FMNMX.FTZ R69, R22, R69, !PT ;  /* 0x0000004516457209 */ /* 0x002fc40007810000 */
[----:B------:R-:W-:-:S03]  /*e840*/  FSEL R154, R50, -INF , P3 ;  /* 0xff800000329a7808 */ /* 0x000fc60001800000 */
[----:B------:R-:W1:Y:S01]  /*e850*/  SHFL.BFLY PT, R50, R69, 0x1, 0x1f ;  /* 0x0c201f0045327f89 */ /* 0x000e6200000e0000 */
[-C--:B------:R-:W-:Y:S02]  /*e860*/  ISETP.GE.AND P1, PT, R138, R189.reuse, PT ;  /* 0x000000bd8a00720c */ /* 0x080fe40003f26270 */
[----:B------:R-:W-:Y:S02]  /*e870*/  ISETP.GE.AND P2, PT, R142, R189, PT ;  /* 0x000000bd8e00720c */ /* 0x000fe40003f46270 */
[----:B------:R-:W-:Y:S02]  /*e880*/  FSEL R38, R51, -INF , P0 ;  /* 0xff80000033267808 */ /* 0x000fe40000000000 */
[----:B------:R-:W-:Y:S02]  /*e890*/  FSEL R52, R52, -INF , P1 ;  /* 0xff80000034347808 */ /* 0x000fe40000800000 */
[----:B------:R-:W-:Y:S02]  /*e8a0*/  ISETP.GE.AND P6, PT, R142, R188, PT ;  /* 0x000000bc8e00720c */ /* 0x000fe40003fc6270 */
[----:B------:R-:W-:-:S02]  /*e8b0*/  FSEL R53, R53, -INF , P2 ;  /* 0xff80000035357808 */ /* 0x000fc40001000000 */
[-C--:B------:R-:W-:Y:S02]  /*e8c0*/  ISETP.GE.AND P1, PT, R134, R189.reuse, PT ;  /* 0x000000bd8600720c */ /* 0x080fe40003f26270 */
[-C--:B------:R-:W-:Y:S02]  /*e8d0*/  ISETP.GE.AND P0, PT, R133, R189.reuse, PT ;  /* 0x000000bd8500720c */ /* 0x080fe40003f06270 */
[----:B------:R-:W-:Y:S02]  /*e8e0*/  FSEL R38, R38, -INF , !P4 ;  /* 0xff80000026267808 */ /* 0x000fe40006000000 */
[----:B------:R-:W-:Y:S02]  /*e8f0*/  ISETP.GE.AND P4, PT, R131, R189, PT ;  /* 0x000000bd8300720c */ /* 0x000fe40003f86270 */
[----:B------:R-:W-:Y:S02]  /*e900*/  ISETP.GE.AND P2, PT, R135, R188, PT ;  /* 0x000000bc8700720c */ /* 0x000fe40003f46270 */
[----:B------:R-:W-:-:S02]  /*e910*/  FSEL R162, R53, -INF , !P6 ;  /* 0xff80000035a27808 */ /* 0x000fc40007000000 */
[----:B------:R-:W-:Y:S02]  /*e920*/  FSEL R30, R49, -INF , P1 ;  /* 0xff800000311e7808 */ /* 0x000fe40000800000 */
[-C--:B------:R-:W-:Y:S02]  /*e930*/  ISETP.GE.AND P6, PT, R134, R188.reuse, PT ;  /* 0x000000bc8600720c */ /* 0x080fe40003fc6270 */
[-C--:B------:R-:W-:Y:S02]  /*e940*/  ISETP.GE.AND P1, PT, R130, R189.reuse, PT ;  /* 0x000000bd8200720c */ /* 0x080fe40003f26270 */
[----:B------:R-:W-:Y:S02]  /*e950*/  FSEL R22, R48, -INF , P0 ;  /* 0xff80000030167808 */ /* 0x000fe40000000000 */
[----:B------:R-:W-:Y:S02]  /*e960*/  ISETP.GE.AND P0, PT, R129, R189, PT ;  /* 0x000000bd8100720c */ /* 0x000fe40003f06270 */
[----:B------:R-:W-:-:S02]  /*e970*/  ISETP.GE.AND P3, PT, R131, R188, PT ;  /* 0x000000bc8300720c */ /* 0x000fc40003f66270 */
[----:B------:R-:W-:Y:S02]  /*e980*/  FSEL R36, R47, -INF , P4 ;  /* 0xff8000002f247808 */ /* 0x000fe40002000000 */
[----:B------:R-:W-:Y:S02]  /*e990*/  FSEL R154, R154, -INF , !P2 ;  /* 0xff8000009a9a7808 */ /* 0x000fe40005000000 */
[-C--:B------:R-:W-:Y:S02]  /*e9a0*/  ISETP.GE.AND P2, PT, R130, R188.reuse, PT ;  /* 0x000000bc8200720c */ /* 0x080fe40003f46270 */
[----:B------:R-:W-:Y:S02]  /*e9b0*/  FSEL R30, R30, -INF , !P6 ;  /* 0xff8000001e1e7808 */ /* 0x000fe40007000000 */
[----:B------:R-:W-:Y:S02]  /*e9c0*/  FSEL R46, R46, -INF , P1 ;  /* 0xff8000002e2e7808 */ /* 0x000fe40000800000 */
[----:B------:R-:W-:-:S02]  /*e9d0*/  ISETP.GE.AND P6, PT, R129, R188, PT ;  /* 0x000000bc8100720c */ /* 0x000fc40003fc6270 */
[----:B------:R-:W-:Y:S02]  /*e9e0*/  FSEL R45, R45, -INF , P0 ;  /* 0xff8000002d2d7808 */ /* 0x000fe40000000000 */
[-C--:B------:R-:W-:Y:S02]  /*e9f0*/  ISETP.GE.AND P4, PT, R125, R189.reuse, PT ;  /* 0x000000bd7d00720c */ /* 0x080fe40003f86270 */
[----:B------:R-:W-:Y:S02]  /*ea00*/  FSEL R36, R36, -INF , !P3 ;  /* 0xff80000024247808 */ /* 0x000fe40005800000 */
[C---:B------:R-:W-:Y:S02]  /*ea10*/  ISETP.GE.AND P1, PT, R103.reuse, R189, PT ;  /* 0x000000bd6700720c */ /* 0x040fe40003f26270 */
[----:B------:R-:W-:Y:S02]  /*ea20*/  ISETP.GE.AND P3, PT, R103, R188, PT ;  /* 0x000000bc6700720c */ /* 0x000fe40003f66270 */
[----:B------:R-:W-:-:S02]  /*ea30*/  FSEL R103, R46, -INF , !P2 ;  /* 0xff8000002e677808 */ /* 0x000fc40005000000 */
[-C--:B------:R-:W-:Y:S02]  /*ea40*/  ISETP.GE.AND P5, PT, R138, R188.reuse, PT ;  /* 0x000000bc8a00720c */ /* 0x080fe40003fa6270 */
[CC--:B------:R-:W-:Y:S02]  /*ea50*/  ISETP.GE.AND P2, PT, R85.reuse, R189.reuse, PT ;  /* 0x000000bd5500720c */ /* 0x0c0fe40003f46270 */
[----:B------:R-:W-:Y:S02]  /*ea60*/  ISETP.GE.AND P0, PT, R85, R188, PT ;  /* 0x000000bc5500720c */ /* 0x000fe40003f06270 */
[----:B------:R-:W-:Y:S02]  /*ea70*/  FSEL R157, R45, -INF , !P6 ;  /* 0xff8000002d9d7808 */ /* 0x000fe40007000000 */
[----:B------:R-:W-:Y:S02]  /*ea80*/  ISETP.GE.AND P6, PT, R122, R189, PT ;  /* 0x000000bd7a00720c */ /* 0x000fe40003fc6270 */
[----:B------:R-:W-:-:S02]  /*ea90*/  FSEL R85, R2, -INF , P4 ;  /* 0xff80000002557808 */ /* 0x000fc40002000000 */
[----:B-1----:R-:W-:Y:S02]  /*eaa0*/  FMNMX.FTZ R2, R69, R50, !PT ;  /* 0x0000003245027209 */ /* 0x002fe40007810000 */
[----:B------:R-:W-:Y:S02]  /*eab0*/  FSEL R35, R35, -INF , P1 ;  /* 0xff80000023237808 */ /* 0x000fe40000800000 */
[----:B------:R-:W-:Y:S02]  /*eac0*/  FSEL R156, R52, -INF , !P5 ;  /* 0xff800000349c7808 */ /* 0x000fe40006800000 */
[-C--:B------:R-:W-:Y:S02]  /*ead0*/  ISETP.GE.AND P5, PT, R133, R188.reuse, PT ;  /* 0x000000bc8500720c */ /* 0x080fe40003fa6270 */
[----:B------:R-:W-:Y:S02]  /*eae0*/  ISETP.GE.AND P4, PT, R122, R188, PT ;  /* 0x000000bc7a00720c */ /* 0x000fe40003f86270 */
[----:B------:R-:W-:Y:S01]  /*eaf0*/  FSEL R78, R78, -INF , P6 ;  /* 0xff8000004e4e7808 */ /* 0x000fe20003000000 */
[----:B--2---:R-:W-:Y:S01]  /*eb00*/  FMUL.FTZ R69, R70, R2 ;  /* 0x0000000246457220 */ /* 0x004fe20000410000 */
[----:B------:R-:W-:-:S02]  /*eb10*/  FSEL R155, R35, -INF , !P3 ;  /* 0xff800000239b7808 */ /* 0x000fc40005800000 */
[----:B------:R-:W-:Y:S02]  /*eb20*/  FSETP.NEU.FTZ.AND P3, PT, R2, -INF , PT ;  /* 0xff8000000200780b */ /* 0x000fe40003f7d000 */
[----:B------:R-:W-:Y:S02]  /*eb30*/  FSEL R22, R22, -INF , !P5 ;  /* 0xff80000016167808 */ /* 0x000fe40006800000 */
[-C--:B------:R-:W-:Y:S02]  /*eb40*/  ISETP.GE.AND P1, PT, R115, R189.reuse, PT ;  /* 0x000000bd7300720c */ /* 0x080fe40003f26270 */
[----:B------:R-:W-:Y:S02]  /*eb50*/  FSEL R145, R78, -INF , !P4 ;  /* 0xff8000004e917808 */ /* 0x000fe40006000000 */
[----:B------:R-:W-:Y:S02]  /*eb60*/  ISETP.GE.AND P5, PT, R125, R188, PT ;  /* 0x000000bc7d00720c */ /* 0x000fe40003fa6270 */
[----:B------:R-:W-:-:S02]  /*eb70*/  ISETP.GE.AND P4, PT, R101, R189, PT ;  /* 0x000000bd6500720c */ /* 0x000fc40003f86270 */
[----:B------:R-:W-:Y:S02]  /*eb80*/  FSEL R0, R0, -INF , P2 ;  /* 0xff80000000007808 */ /* 0x000fe40001000000 */
[----:B------:R-:W-:Y:S02]  /*eb90*/  FSEL R69, R69, RZ, P3 ;  /* 0x000000ff45457208 */ /* 0x000fe40001800000 */
[----:B------:R-:W-:Y:S02]  /*eba0*/  ISETP.GE.AND P2, PT, R113, R189, PT ;  /* 0x000000bd7100720c */ /* 0x000fe40003f46270 */
[----:B------:R-:W-:Y:S02]  /*ebb0*/  FSEL R81, R81, -INF , P1 ;  /* 0xff80000051517808 */ /* 0x000fe40000800000 */
[----:B------:R-:W-:Y:S02]  /*ebc0*/  FSEL R85, R85, -INF , !P5 ;  /* 0xff80000055557808 */ /* 0x000fe40006800000 */
[----:B------:R-:W-:-:S02]  /*ebd0*/  ISETP.GE.AND P1, PT, R101, R188, PT ;  /* 0x000000bc6500720c */ /* 0x000fc40003f26270 */
[----:B------:R-:W-:Y:S02]  /*ebe0*/  FSEL R89, R89, -INF , P4 ;  /* 0xff80000059597808 */ /* 0x000fe40002000000 */
[----:B------:R-:W-:Y:S01]  /*ebf0*/  ISETP.GE.AND P5, PT, R115, R188, PT ;  /* 0x000000bc7300720c */ /* 0x000fe20003fa6270 */
[----:B------:R-:W-:Y:S01]  /*ec00*/  FFMA.FTZ R125, R99, R70, -R69 ;  /* 0x00000046637d7223 */ /* 0x000fe20000010845 */
[----:B------:R-:W-:Y:S02]  /*ec10*/  ISETP.GE.AND P3, PT, R113, R188, PT ;  /* 0x000000bc7100720c */ /* 0x000fe40003f66270 */
[----:B------:R-:W-:Y:S02]  /*ec20*/  FSEL R84, R84, -INF , P2 ;  /* 0xff80000054547808 */ /* 0x000fe40001000000 */
[----:B------:R-:W-:Y:S02]  /*ec30*/  ISETP.GE.AND P2, PT, R210, R189, PT ;  /* 0x000000bdd200720c */ /* 0x000fe40003f46270 */
[----:B------:R-:W-:-:S02]  /*ec40*/  FSEL R99, R89, -INF , !P1 ;  /* 0xff80000059637808 */ /* 0x000fc40004800000 */
[----:B------:R-:W-:Y:S02]  /*ec50*/  FSEL R200, R81, -INF , !P5 ;  /* 0xff80000051c87808 */ /* 0x000fe40006800000 */
[-C--:B------:R-:W-:Y:S02]  /*ec60*/  ISETP.GE.AND P1, PT, R208, R189.reuse, PT ;  /* 0x000000bdd000720c */ /* 0x080fe40003f26270 */
[----:B------:R-:W-:Y:S02]  /*ec70*/  FSEL R151, R0, -INF , !P0 ;  /* 0xff80000000977808 */ /* 0x000fe40004000000 */
[----:B------:R-:W-:Y:S02]  /*ec80*/  ISETP.GE.AND P5, PT, R210, R188, PT ;  /* 0x000000bcd200720c */ /* 0x000fe40003fa6270 */
[----:B------:R-:W-:Y:S02]  /*ec90*/  ISETP.GE.AND P0, PT, R105, R189, PT ;  /* 0x000000bd6900720c */ /* 0x000fe40003f06270 */
[----:B------:R-:W-:-:S02]  /*eca0*/  FSEL R210, R84, -INF , !P3 ;  /* 0xff80000054d27808 */ /* 0x000fc40005800000 */
[----:B------:R-:W-:Y:S02]  /*ecb0*/  ISETP.GE.AND P3, PT, R247, R189, PT ;  /* 0x000000bdf700720c */ /* 0x000fe40003f66270 */
[----:B------:R-:W-:Y:S02]  /*ecc0*/  FSEL R87, R87, -INF , P2 ;  /* 0xff80000057577808 */ /* 0x000fe40001000000 */
[-C--:B------:R-:W-:Y:S02]  /*ecd0*/  ISETP.GE.AND P2, PT, R208, R188.reuse, PT ;  /* 0x000000bcd000720c */ /* 0x080fe40003f46270 */
[----:B------:R-:W-:Y:S02]  /*ece0*/  FSEL R95, R95, -INF , P1 ;  /* 0xff8000005f5f7808 */ /* 0x000fe40000800000 */
[----:B------:R-:W-:Y:S02]  /*ecf0*/  FSEL R83, R83, -INF , P0 ;  /* 0xff80000053537808 */ /* 0x000fe40000000000 */
[----:B------:R-:W-:-:S02]  /*ed00*/  ISETP.GE.AND P0, PT, R247, R188, PT ;  /* 0x000000bcf700720c */ /* 0x000fc40003f06270 */
[----:B------:R-:W-:Y:S02]  /*ed10*/  FSEL R92, R92, -INF , P3 ;  /* 0xff8000005c5c7808 */ /* 0x000fe40001800000 */
[-C--:B------:R-:W-:Y:S02]  /*ed20*/  ISETP.GE.AND P3, PT, R220, R189.reuse, PT ;  /* 0x000000bddc00720c */ /* 0x080fe40003f66270 */
[----:B------:R-:W-:Y:S02]  /*ed30*/  FSEL R135, R95, -INF , !P2 ;  /* 0xff8000005f877808 */ /* 0x000fe40005000000 */
[----:B------:R-:W-:Y:S02]  /*ed40*/  ISETP.GE.AND P6, PT, R105, R188, PT ;  /* 0x000000bc6900720c */ /* 0x000fe40003fc6270 */
[----:B------:R-:W-:Y:S02]  /*ed50*/  FSEL R208, R87, -INF , !P5 ;  /* 0xff80000057d07808 */ /* 0x000fe40006800000 */
[----:B------:R-:W-:-:S02]  /*ed60*/  ISETP.GE.AND P2, PT, R237, R189, PT ;  /* 0x000000bded00720c */ /* 0x000fc40003f46270 */
[-C--:B------:R-:W-:Y:S02]  /*ed70*/  ISETP.GE.AND P4, PT, R243, R189.reuse, PT ;  /* 0x000000bdf300720c */ /* 0x080fe40003f86270 */
[----:B------:R-:W-:Y:S02]  /*ed80*/  ISETP.GE.AND P5, PT, R220, R188, PT ;  /* 0x000000bcdc00720c */ /* 0x000fe40003fa6270 */
[----:B------:R-:W-:Y:S02]  /*ed90*/  FSEL R220, R92, -INF , !P0 ;  /* 0xff8000005cdc7808 */ /* 0x000fe40004000000 */
[----:B------:R-:W-:Y:S02]  /*eda0*/  ISETP.GE.AND P0, PT, R241, R189, PT ;  /* 0x000000bdf100720c */ /* 0x000fe40003f06270 */
[----:B------:R-:W-:Y:S02]  /*edb0*/  FSEL R94, R94, -INF , P3 ;  /* 0xff8000005e5e7808 */ /* 0x000fe40001800000 */
[----:B------:R-:W-:-:S02]  /*edc0*/  FSEL R129, R83, -INF , !P6 ;  /* 0xff80000053817808 */ /* 0x000fc40007000000 */
[-C--:B------:R-:W-:Y:S02]  /*edd0*/  ISETP.GE.AND P3, PT, R237, R188.reuse, PT ;  /* 0x000000bced00720c */ /* 0x080fe40003f66270 */
[----:B------:R-:W-:Y:S02]  /*ede0*/  FSEL R102, R102, -INF , P2 ;  /* 0xff80000066667808 */ /* 0x000fe40001000000 */
[----:B------:R-:W-:Y:S02]  /*edf0*/  ISETP.GE.AND P6, PT, R243, R188, PT ;  /* 0x000000bcf300720c */ /* 0x000fe40003fc6270 */
[----:B------:R-:W-:Y:S01]  /*ee00*/  FSEL R91, R91, -INF , P4 ;  /* 0xff8000005b5b7808 */ /* 0x000fe20002000000 */
[----:B------:R-:W-:Y:S01]  /*ee10*/  FFMA.FTZ R105, R250, R70, -R69 ;  /* 0x00000046fa697223 */ /* 0x000fe20000010845 */
[----:B------:R-:W-:Y:S02]  /*ee20*/  ISETP.GE.AND P1, PT, R239, R189, PT ;  /* 0x000000bdef00720c */ /* 0x000fe40003f26270 */
[----:B------:R-:W-:-:S02]  /*ee30*/  ISETP.GE.AND P4, PT, R241, R188, PT ;  /* 0x000000bcf100720c */ /* 0x000fc40003f86270 */
[----:B------:R-:W-:Y:S02]  /*ee40*/  FSEL R98, R98, -INF , P0 ;  /* 0xff80000062627808 */ /* 0x000fe40000000000 */
[-C--:B------:R-:W-:Y:S02]  /*ee50*/  ISETP.GE.AND P0, PT, R228, R189.reuse, PT ;  /* 0x000000bde400720c */ /* 0x080fe40003f06270 */
[----:B------:R-:W-:Y:S02]  /*ee60*/  FSEL R250, R102, -INF , !P3 ;  /* 0xff80000066fa7808 */ /* 0x000fe40005800000 */
[----:B------:R-:W-:Y:S02]  /*ee70*/  FSEL R133, R91, -INF , !P6 ;  /* 0xff8000005b857808 */ /* 0x000fe40007000000 */
[----:B------:R-:W-:Y:S02]  /*ee80*/  FSEL R131, R94, -INF , !P5 ;  /* 0xff8000005e837808 */ /* 0x000fe40006800000 */
[----:B------:R-:W-:-:S02]  /*ee90*/  ISETP.GE.AND P3, PT, R230, R189, PT ;  /* 0x000000bde600720c */ /* 0x000fc40003f66270 */
[-C--:B------:R-:W-:Y:S02]  /*eea0*/  ISETP.GE.AND P6, PT, R239, R188.reuse, PT ;  /* 0x000000bcef00720c */ /* 0x080fe40003fc6270 */
[----:B------:R-:W-:Y:S02]  /*eeb0*/  ISETP.GE.AND P5, PT, R228, R188, PT ;  /* 0x000000bce400720c */ /* 0x000fe40003fa6270 */
[----:B------:R-:W-:Y:S02]  /*eec0*/  FSEL R97, R97, -INF , P1 ;  /* 0xff80000061617808 */ /* 0x000fe40000800000 */
[----:B------:R-:W-:Y:S01]  /*eed0*/  FSEL R228, R98, -INF , !P4 ;  /* 0xff80000062e47808 */ /* 0x000fe20006000000 */
[----:B------:R-:W-:Y:S01]  /*eee0*/  FFMA.FTZ R142, R252, R70, -R69 ;  /* 0x00000046fc8e7223 */ /* 0x000fe20000010845 */
[----:B------:R-:W-:Y:S02]  /*eef0*/  ISETP.GE.AND P4, PT, R236, R189, PT ;  /* 0x000000bdec00720c */ /* 0x000fe40003f86270 */
[----:B------:R-:W-:-:S02]  /*ef00*/  FSEL R104, R104, -INF , P0 ;  /* 0xff80000068687808 */ /* 0x000fc40000000000 */
[----:B------:R-:W-:Y:S02]  /*ef10*/  ISETP.GE.AND P0, PT, R230, R188, PT ;  /* 0x000000bce600720c */ /* 0x000fe40003f06270 */
[----:B------:R-:W-:Y:S02]  /*ef20*/  FSEL R110, R110, -INF , P3 ;  /* 0xff8000006e6e7808 */ /* 0x000fe40001800000 */
[----:B------:R-:W-:Y:S01]  /*ef30*/  FSEL R252, R97, -INF , !P6 ;  /* 0xff80000061fc7808 */ /* 0x000fe20007000000 */
[----:B------:R-:W-:Y:S01]  /*ef40*/  FFMA.FTZ R134, R240, R70, -R69 ;  /* 0x00000046f0867223 */ /* 0x000fe20000010845 */
[C---:B------:R-:W-:Y:S02]  /*ef50*/  ISETP.GE.AND P2, PT, R232.reuse, R189, PT ;  /* 0x000000bde800720c */ /* 0x040fe40003f46270 */
[-C--:B------:R-:W-:Y:S02]  /*ef60*/  ISETP.GE.AND P6, PT, R232, R188.reuse, PT ;  /* 0x000000bce800720c */ /* 0x080fe40003fc6270 */
[----:B------:R-:W-:-:S02]  /*ef70*/  ISETP.GE.AND P1, PT, R236, R188, PT ;  /* 0x000000bcec00720c */ /* 0x000fc40003f26270 */
[----:B------:R-:W-:Y:S02]  /*ef80*/  FSEL R108, R108, -INF , P4 ;  /* 0xff8000006c6c7808 */ /* 0x000fe40002000000 */
[----:B------:R-:W-:Y:S02]  /*ef90*/  FSEL R232, R104, -INF , !P5 ;  /* 0xff80000068e87808 */ /* 0x000fe40006800000 */
[-C--:B------:R-:W-:Y:S02]  /*efa0*/  ISETP.GE.AND P5, PT, R229, R189.reuse, PT ;  /* 0x000000bde500720c */ /* 0x080fe40003fa6270 */
[----:B------:R-:W-:Y:S01]  /*efb0*/  FSEL R240, R110, -INF , !P0 ;  /* 0xff8000006ef07808 */ /* 0x000fe20004000000 */
[----:B------:R-:W-:Y:S01]  /*efc0*/  FFMA.FTZ R138, R248, R70, -R69 ;  /* 0x00000046f88a7223 */ /* 0x000fe20000010845 */
[----:B------:R-:W-:Y:S02]  /*efd0*/  ISETP.GE.AND P0, PT, R216, R189, PT ;  /* 0x000000bdd800720c */ /* 0x000fe40003f06270 */
[----:B------:R-:W-:-:S02]  /*efe0*/  FSEL R248, R108, -INF , !P1 ;  /* 0xff8000006cf87808 */ /* 0x000fc40004800000 */
[----:B------:R-:W-:Y:S02]  /*eff0*/  ISETP.GE.AND P1, PT, R224, R189, PT ;  /* 0x000000bde000720c */ /* 0x000fe40003f26270 */
[----:B------:R-:W-:Y:S02]  /*f000*/  FSEL R109, R109, -INF , P5 ;  /* 0xff8000006d6d7808 */ /* 0x000fe40002800000 */
[----:B------:R-:W-:Y:S02]  /*f010*/  ISETP.GE.AND P5, PT, R216, R188, PT ;  /* 0x000000bcd800720c */ /* 0x000fe40003fa6270 */
[----:B------:R-:W-:Y:S01]  /*f020*/  FSEL R117, R117, -INF , P0 ;  /* 0xff80000075757808 */ /* 0x000fe20000000000 */
[----:B------:R-:W-:Y:S01]  /*f030*/  FFMA.FTZ R95, R234, R70, -R69 ;  /* 0x00000046ea5f7223 */ /* 0x000fe20000010845 */
[----:B------:R-:W-:Y:S02]  /*f040*/  FSEL R107, R107, -INF , P2 ;  /* 0xff8000006b6b7808 */ /* 0x000fe40001000000 */
[----:B------:R-:W-:-:S02]  /*f050*/  ISETP.GE.AND P2, PT, R224, R188, PT ;  /* 0x000000bce000720c */ /* 0x000fc40003f46270 */
[-C--:B------:R-:W-:Y:S02]  /*f060*/  ISETP.GE.AND P3, PT, R223, R189.reuse, PT ;  /* 0x000000bddf00720c */ /* 0x080fe40003f66270 */
[----:B------:R-:W-:Y:S01]  /*f070*/  FSEL R114, R114, -INF , P1 ;  /* 0xff80000072727808 */ /* 0x000fe20000800000 */
[-CC-:B------:R-:W-:Y:S01]  /*f080*/  FFMA.FTZ R101, R246, R70.reuse, -R69.reuse ;  /* 0x00000046f6657223 */ /* 0x180fe20000010845 */
[-C--:B------:R-:W-:Y:S02]  /*f090*/  ISETP.GE.AND P1, PT, R214, R189.reuse, PT ;  /* 0x000000bdd600720c */ /* 0x080fe40003f26270 */
[----:B------:R-:W-:Y:S01]  /*f0a0*/  FSEL R234, R117, -INF , !P5 ;  /* 0xff80000075ea7808 */ /* 0x000fe20006800000 */
[----:B------:R-:W-:Y:S01]  /*f0b0*/  FFMA.FTZ R130, R242, R70, -R69 ;  /* 0x00000046f2827223 */ /* 0x000fe20000010845 */
[----:B------:R-:W-:Y:S02]  /*f0c0*/  ISETP.GE.AND P5, PT, R209, R189, PT ;  /* 0x000000bdd100720c */ /* 0x000fe40003fa6270 */
[----:B------:R-:W-:-:S02]  /*f0d0*/  FSEL R246, R107, -INF , !P6 ;  /* 0xff8000006bf67808 */ /* 0x000fc40007000000 */
[-C--:B------:R-:W-:Y:S02]  /*f0e0*/  ISETP.GE.AND P4, PT, R229, R188.reuse, PT ;  /* 0x000000bce500720c */ /* 0x080fe40003f86270 */
[----:B------:R-:W-:Y:S02]  /*f0f0*/  ISETP.GE.AND P6, PT, R223, R188, PT ;  /* 0x000000bcdf00720c */ /* 0x000fe40003fc6270 */
[----:B------:R-:W-:Y:S02]  /*f100*/  FSEL R242, R114, -INF , !P2 ;  /* 0xff80000072f27808 */ /* 0x000fe40005000000 */
[----:B------:R-:W-:Y:S02]  /*f110*/  FSEL R111, R111, -INF , P3 ;  /* 0xff8000006f6f7808 */ /* 0x000fe40001800000 */
[-C--:B------:R-:W-:Y:S02]  /*f120*/  ISETP.GE.AND P2, PT, R212, R189.reuse, PT ;  /* 0x000000bdd400720c */ /* 0x080fe40003f46270 */
[----:B------:R-:W-:-:S02]  /*f130*/  ISETP.GE.AND P0, PT, R211, R189, PT ;  /* 0x000000bdd300720c */ /* 0x000fc40003f06270 */
[----:B------:R-:W-:Y:S01]  /*f140*/  FSEL R116, R116, -INF , P1 ;  /* 0xff80000074747808 */ /* 0x000fe20000800000 */
[----:B------:R-:W-:Y:S01]  /*f150*/  FFMA.FTZ R97, R244, R70, -R69 ;  /* 0x00000046f4617223 */ /* 0x000fe20000010845 */
[-C--:B------:R-:W-:Y:S02]  /*f160*/  ISETP.GE.AND P1, PT, R209, R188.reuse, PT ;  /* 0x000000bcd100720c */ /* 0x080fe40003f26270 */
[----:B------:R-:W-:Y:S02]  /*f170*/  FSEL R121, R121, -INF , P5 ;  /* 0xff80000079797808 */ /* 0x000fe40002800000 */
[----:B------:R-:W-:Y:S02]  /*f180*/  FSEL R244, R109, -INF , !P4 ;  /* 0xff8000006df47808 */ /* 0x000fe40006000000 */
[----:B------:R-:W-:Y:S02]  /*f190*/  FSEL R236, R111, -INF , !P6 ;  /* 0xff8000006fec7808 */ /* 0x000fe40007000000 */
[----:B------:R-:W-:-:S02]  /*f1a0*/  ISETP.GE.AND P4, PT, R214, R188, PT ;  /* 0x000000bcd600720c */ /* 0x000fc40003f86270 */
[----:B------:R-:W-:Y:S02]  /*f1b0*/  ISETP.GE.AND P6, PT, R211, R188, PT ;  /* 0x000000bcd300720c */ /* 0x000fe40003fc6270 */
[----:B------:R-:W-:Y:S02]  /*f1c0*/  FSEL R119, R119, -INF , P2 ;  /* 0xff80000077777808 */ /* 0x000fe40001000000 */
[----:B------:R-:W-:Y:S02]  /*f1d0*/  FSEL R118, R118, -INF , P0 ;  /* 0xff80000076767808 */ /* 0x000fe40000000000 */
[-C--:B------:R-:W-:Y:S02]  /*f1e0*/  ISETP.GE.AND P2, PT, R207, R189.reuse, PT ;  /* 0x000000bdcf00720c */ /* 0x080fe40003f46270 */
[----:B------:R-:W-:Y:S02]  /*f1f0*/  FSEL R214, R121, -INF , !P1 ;  /* 0xff80000079d67808 */ /* 0x000fe40004800000 */
[----:B------:R-:W-:-:S02]  /*f200*/  ISETP.GE.AND P1, PT, R192, R189, PT ;  /* 0x000000bdc000720c */ /* 0x000fc40003f26270 */
[----:B------:R-:W-:Y:S02]  /*f210*/  FSEL R230, R116, -INF , !P4 ;  /* 0xff80000074e67808 */ /* 0x000fe40006000000 */
[----:B------:R-:W-:Y:S02]  /*f220*/  FSEL R216, R118, -INF , !P6 ;  /* 0xff80000076d87808 */ /* 0x000fe40007000000 */
[-C--:B------:R-:W-:Y:S02]  /*f230*/  ISETP.GE.AND P4, PT, R207, R188.reuse, PT ;  /* 0x000000bccf00720c */ /* 0x080fe40003f86270 */
[----:B------:R-:W-:Y:S02]  /*f240*/  ISETP.GE.AND P6, PT, R204, R189, PT ;  /* 0x000000bdcc00720c */ /* 0x000fe40003fc6270 */
[----:B------:R-:W-:Y:S02]  /*f250*/  FSEL R123, R123, -INF , P2 ;  /* 0xff8000007b7b7808 */ /* 0x000fe40001000000 */
[----:B------:R-:W-:-:S02]  /*f260*/  ISETP.GE.AND P3, PT, R212, R188, PT ;  /* 0x000000bcd400720c */ /* 0x000fc40003f66270 */
[-C--:B------:R-:W-:Y:S02]  /*f270*/  ISETP.GE.AND P2, PT, R192, R188.reuse, PT ;  /* 0x000000bcc000720c */ /* 0x080fe40003f46270 */
[----:B------:R-:W-:Y:S02]  /*f280*/  FSEL R132, R132, -INF , P1 ;  /* 0xff80000084847808 */ /* 0x000fe40000800000 */
[----:B------:R-:W-:Y:S02]  /*f290*/  FMNMX3.FTZ R35, R194, R73, R162, !PT ;  /* 0x00000049c2237276 */ /* 0x000fe400078100a2 */
[----:B------:R-:W-:Y:S02]  /*f2a0*/  ISETP.GE.AND P5, PT, R204, R188, PT ;  /* 0x000000bccc00720c */ /* 0x000fe40003fa6270 */
[----:B------:R-:W-:Y:S02]  /*f2b0*/  FSEL R212, R123, -INF , !P4 ;  /* 0xff8000007bd47808 */ /* 0x000fe40006000000 */
[----:B------:R-:W-:-:S02]  /*f2c0*/  FSEL R124, R124, -INF , P6 ;  /* 0xff8000007c7c7808 */ /* 0x000fc40003000000 */
[----:B------:R-:W-:Y:S02]  /*f2d0*/  FSEL R224, R119, -INF , !P3 ;  /* 0xff80000077e07808 */ /* 0x000fe40005800000 */
[-C--:B------:R-:W-:Y:S02]  /*f2e0*/  ISETP.GE.AND P4, PT, R160, R189.reuse, PT ;  /* 0x000000bda000720c */ /* 0x080fe40003f86270 */
[-C--:B------:R-:W-:Y:S02]  /*f2f0*/  ISETP.GE.AND P1, PT, R77, R189.reuse, PT ;  /* 0x000000bd4d00720c */ /* 0x080fe40003f26270 */
[----:B------:R-:W-:Y:S02]  /*f300*/  FSEL R192, R132, -INF , !P2 ;  /* 0xff80000084c07808 */ /* 0x000fe40005000000 */
[-C--:B------:R-:W-:Y:S02]  /*f310*/  ISETP.GE.AND P3, PT, R206, R189.reuse, PT ;  /* 0x000000bdce00720c */ /* 0x080fe40003f66270 */
[----:B------:R-:W-:-:S02]  /*f320*/  ISETP.GE.AND P2, PT, R63, R189, PT ;  /* 0x000000bd3f00720c */ /* 0x000fc40003f46270 */
[----:B------:R-:W-:Y:S02]  /*f330*/  FMNMX3.FTZ R35, R35, R156, R38, !PT ;  /* 0x0000009c23237276 */ /* 0x000fe40007810026 */
[----:B------:R-:W-:Y:S02]  /*f340*/  FSEL R204, R124, -INF , !P5 ;  /* 0xff8000007ccc7808 */ /* 0x000fe40006800000 */
[-C--:B------:R-:W-:Y:S02]  /*f350*/  ISETP.GE.AND P5, PT, R77, R188.reuse, PT ;  /* 0x000000bc4d00720c */ /* 0x080fe40003fa6270 */
[----:B------:R-:W-:Y:S02]  /*f360*/  FSEL R127, R127, -INF , P4 ;  /* 0xff8000007f7f7808 */ /* 0x000fe40002000000 */
[----:B------:R-:W-:Y:S02]  /*f370*/  FSEL R136, R136, -INF , P1 ;  /* 0xff80000088887808 */ /* 0x000fe40000800000 */
[----:B------:R-:W-:-:S02]  /*f380*/  ISETP.GE.AND P0, PT, R206, R188, PT ;  /* 0x000000bcce00720c */ /* 0x000fc40003f06270 */
[----:B------:R-:W-:Y:S02]  /*f390*/  FSEL R126, R126, -INF , P3 ;  /* 0xff8000007e7e7808 */ /* 0x000fe40001800000 */
[----:B------:R-:W-:Y:S02]  /*f3a0*/  ISETP.GE.AND P4, PT, R63, R188, PT ;  /* 0x000000bc3f00720c */ /* 0x000fe40003f86270 */
[----:B------:R-:W-:Y:S02]  /*f3b0*/  FSEL R0, R140, -INF , P2 ;  /* 0xff8000008c007808 */ /* 0x000fe40001000000 */
[----:B------:R-:W-:Y:S02]  /*f3c0*/  FMNMX3.FTZ R35, R35, R154, R30, !PT ;  /* 0x0000009a23237276 */ /* 0x000fe4000781001e */
[----:B------:R-:W-:Y:S02]  /*f3d0*/  FSEL R140, R136, -INF , !P5 ;  /* 0xff800000888c7808 */ /* 0x000fe40006800000 */
[----:B------:R-:W-:-:S02]  /*f3e0*/  FSEL R206, R126, -INF , !P0 ;  /* 0xff8000007ece7808 */ /* 0x000fc40004000000 */
[----:B------:R-:W-:Y:S02]  /*f3f0*/  FSEL R136, R0, -INF , !P4 ;  /* 0xff80000000887808 */ /* 0x000fe40006000000 */
[-C--:B------:R-:W-:Y:S02]  /*f400*/  ISETP.GE.AND P0, PT, R80, R189.reuse, PT ;  /* 0x000000bd5000720c */ /* 0x080fe40003f06270 */
[----:B------:R-:W-:Y:S02]  /*f410*/  FMNMX3.FTZ R0, R35, R22, R36, !PT ;  /* 0x0000001623007276 */ /* 0x000fe40007810024 */
[----:B------:R-:W-:Y:S02]  /*f420*/  ISETP.GE.AND P5, PT, R41, R189, PT ;  /* 0x000000bd2900720c */ /* 0x000fe40003fa6270 */
[----:B------:R-:W-:Y:S02]  /*f430*/  ISETP.GE.AND P3, PT, R160, R188, PT ;  /* 0x000000bca000720c */ /* 0x000fe40003f66270 */
[----:B------:R-:W-:-:S02]  /*f440*/  FSEL R137, R137, -INF , P0 ;  /* 0xff80000089897808 */ /* 0x000fc40000000000 */
[----:B------:R-:W-:Y:S02]  /*f450*/  FMNMX3.FTZ R0, R0, R103, R157, !PT ;  /* 0x0000006700007276 */ /* 0x000fe4000781009d */
[-C--:B------:R-:W-:Y:S02]  /*f460*/  ISETP.GE.AND P0, PT, R62, R189.reuse, PT ;  /* 0x000000bd3e00720c */ /* 0x080fe40003f06270 */
[----:B------:R-:W-:Y:S02]  /*f470*/  ISETP.GE.AND P2, PT, R41, R188, PT ;  /* 0x000000bc2900720c */ /* 0x000fe40003f46270 */
[----:B------:R-:W-:Y:S02]  /*f480*/  ISETP.GE.AND P4, PT, R40, R189, PT ;  /* 0x000000bd2800720c */ /* 0x000fe40003f86270 */
[----:B------:R-:W-:Y:S01]  /*f490*/  FSEL R124, R141, -INF , P5 ;  /* 0xff8000008d7c7808 */ /* 0x000fe20002800000 */
[----:B------:R-:W-:Y:S01]  /*f4a0*/  FFMA.FTZ R198, R120, R70, -R69 ;  /* 0x0000004678c67223 */ /* 0x000fe20000010845 */
[----:B------:R-:W-:-:S02]  /*f4b0*/  FSEL R160, R127, -INF , !P3 ;  /* 0xff8000007fa07808 */ /* 0x000fc40005800000 */
[----:B------:R-:W-:Y:S02]  /*f4c0*/  FMNMX3.FTZ R0, R0, R85, R155, !PT ;  /* 0x0000005500007276 */ /* 0x000fe4000781009b */
[----:B------:R-:W-:Y:S02]  /*f4d0*/  ISETP.GE.AND P3, PT, R62, R188, PT ;  /* 0x000000bc3e00720c */ /* 0x000fe40003f66270 */
[----:B------:R-:W-:Y:S02]  /*f4e0*/  FSEL R132, R139, -INF , P0 ;  /* 0xff8000008b847808 */ /* 0x000fe40000000000 */
[----:B------:R-:W-:Y:S02]  /*f4f0*/  FSEL R124, R124, -INF , !P2 ;  /* 0xff8000007c7c7808 */ /* 0x000fe40005000000 */
[----:B------:R-:W-:Y:S02]  /*f500*/  FSEL R120, R150, -INF , P4 ;  /* 0xff80000096787808 */ /* 0x000fe40002000000 */
[----:B------:R-:W-:-:S02]  /*f510*/  ISETP.GE.AND P2, PT, R31, R189, PT ;  /* 0x000000bd1f00720c */ /* 0x000fc40003f46270 */
[-C--:B------:R-:W-:Y:S02]  /*f520*/  ISETP.GE.AND P4, PT, R31, R188.reuse, PT ;  /* 0x000000bc1f00720c */ /* 0x080fe40003f86270 */
[-C--:B------:R-:W-:Y:S02]  /*f530*/  ISETP.GE.AND P6, PT, R80, R188.reuse, PT ;  /* 0x000000bc5000720c */ /* 0x080fe40003fc6270 */
[----:B------:R-:W-:Y:S02]  /*f540*/  FMNMX3.FTZ R31, R0, R151, R145, !PT ;  /* 0x00000097001f7276 */ /* 0x000fe40007810091 */
[----:B------:R-:W-:Y:S02]  /*f550*/  FSEL R132, R132, -INF , !P3 ;  /* 0xff80000084847808 */ /* 0x000fe40005800000 */
[----:B------:R-:W-:Y:S02]  /*f560*/  ISETP.GE.AND P0, PT, R40, R188, PT ;  /* 0x000000bc2800720c */ /* 0x000fe40003f06270 */
[----:B------:R-:W-:-:S02]  /*f570*/  ISETP.GE.AND P3, PT, R39, R189, PT ;  /* 0x000000bd2700720c */ /* 0x000fc40003f66270 */
[----:B------:R-:W-:Y:S02]  /*f580*/  FSEL R144, R137, -INF , !P6 ;  /* 0xff80000089907808 */ /* 0x000fe40007000000 */
[----:B------:R-:W-:Y:S02]  /*f590*/  FMNMX3.FTZ R0, R31, R200, R210, !PT ;  /* 0x000000c81f007276 */ /* 0x000fe400078100d2 */
[-C--:B------:R-:W-:Y:S02]  /*f5a0*/  ISETP.GE.AND P6, PT, R42, R189.reuse, PT ;  /* 0x000000bd2a00720c */ /* 0x080fe40003fc6270 */
[----:B------:R-:W-:Y:S02]  /*f5b0*/  FSEL R120, R120, -INF , !P0 ;  /* 0xff80000078787808 */ /* 0x000fe40004000000 */
[----:B------:R-:W-:Y:S02]  /*f5c0*/  FSEL R116, R147, -INF , P3 ;  /* 0xff80000093747808 */ /* 0x000fe40001800000 */
[----:B------:R-:W-:-:S02]  /*f5d0*/  ISETP.GE.AND P0, PT, R29, R189, PT ;  /* 0x000000bd1d00720c */ /* 0x000fc40003f06270 */
[-C--:B------:R-:W-:Y:S02]  /*f5e0*/  ISETP.GE.AND P3, PT, R29, R188.reuse, PT ;  /* 0x000000bc1d00720c */ /* 0x080fe40003f66270 */
[----:B------:R-:W-:Y:S02]  /*f5f0*/  FMNMX3.FTZ R29, R0, R129, R99, !PT ;  /* 0x00000081001d7276 */ /* 0x000fe40007810063 */
[----:B------:R-:W-:Y:S02]  /*f600*/  ISETP.GE.AND P1, PT, R42, R188, PT ;  /* 0x000000bc2a00720c */ /* 0x000fe40003f26270 */
[----:B------:R-:W-:Y:S02]  /*f610*/  FSEL R126, R143, -INF , P6 ;  /* 0xff8000008f7e7808 */ /* 0x000fe40003000000 */
[----:B------:R-:W-:Y:S02]  /*f620*/  FMNMX3.FTZ R0, R29, R208, R220, !PT ;  /* 0x000000d01d007276 */ /* 0x000fe400078100dc */
[----:B------:R-:W-:-:S02]  /*f630*/  FSEL R126, R126, -INF , !P1 ;  /* 0xff8000007e7e7808 */ /* 0x000fc40004800000 */
[----:B------:R-:W-:Y:S02]  /*f640*/  ISETP.GE.AND P6, PT, R39, R188, PT ;  /* 0x000000bc2700720c */ /* 0x000fe40003fc6270 */
[----:B------:R-:W-:Y:S02]  /*f650*/  ISETP.GE.AND P1, PT, R37, R189, PT ;  /* 0x000000bd2500720c */ /* 0x000fe40003f26270 */
[----:B------:R-:W-:Y:S02]  /*f660*/  FMNMX3.FTZ R0, R0, R133, R135, !PT ;  /* 0x0000008500007276 */ /* 0x000fe40007810087 */
[----:B------:R-:W-:Y:S02]  /*f670*/  FSEL R116, R116, -INF , !P6 ;  /* 0xff80000074747808 */ /* 0x000fe40007000000 */
[----:B------:R-:W-:Y:S02]  /*f680*/  FSEL R104, R153, -INF , P1 ;  /* 0xff80000099687808 */ /* 0x000fe40000800000 */
        /* <DEDUP_REMOVED lines=12> */
[----:B------:R-:W-:Y:S01]  /*f750*/  FMNMX3.FTZ R27, R27, R204, R192, !PT ;  /* 0x000000cc1b1b7276 */ /* 0x000fe200078100c0 */
[----:B------:R-:W-:Y:S01]  /*f760*/  FFMA.FTZ R94, R100, R70, -R69 ;  /* 0x00000046645e7223 */ /* 0x000fe20000010845 */
[----:B------:R-:W-:Y:S02]  /*f770*/  FSEL R100, R152, -INF , !P4 ;  /* 0xff80000098647808 */ /* 0x000fe40006000000 */
[----:B------:R-:W-:Y:S02]  /*f780*/  FMNMX3.FTZ R27, R27, R160, R144, !PT ;  /* 0x000000a01b1b7276 */ /* 0x000fe40007810090 */
[----:B------:R-:W-:-:S02]  /*f790*/  ISETP.GE.AND P4, PT, R25, R189, PT ;  /* 0x000000bd1900720c */ /* 0x000fc40003f86270 */
[----:B------:R-:W-:Y:S02]  /*f7a0*/  FMNMX3.FTZ R27, R27, R140, R136, !PT ;  /* 0x0000008c1b1b7276 */ /* 0x000fe40007810088 */
[-C--:B------:R-:W-:Y:S02]  /*f7b0*/  ISETP.GE.AND P5, PT, R37, R188.reuse, PT ;  /* 0x000000bc2500720c */ /* 0x080fe40003fa6270 */
[----:B------:R-:W-:Y:S02]  /*f7c0*/  FSEL R17, R17, -INF , P0 ;  /* 0xff80000011117808 */ /* 0x000fe40000000000 */
[----:B------:R-:W-:Y:S02]  /*f7d0*/  ISETP.GE.AND P0, PT, R25, R188, PT ;  /* 0x000000bc1900720c */ /* 0x000fe40003f06270 */
[----:B------:R-:W-:Y:S02]  /*f7e0*/  FSEL R13, R13, -INF , P4 ;  /* 0xff8000000d0d7808 */ /* 0x000fe40002000000 */
[----:B------:R-:W-:-:S02]  /*f7f0*/  FMNMX3.FTZ R27, R27, R132, R126, !PT ;  /* 0x000000841b1b7276 */ /* 0x000fc4000781007e */
[----:B------:R-:W-:Y:S02]  /*f800*/  FSEL R104, R104, -INF , !P5 ;  /* 0xff80000068687808 */ /* 0x000fe40006800000 */
[----:B------:R-:W-:Y:S02]  /*f810*/  ISETP.GE.AND P5, PT, R26, R189, PT ;  /* 0x000000bd1a00720c */ /* 0x000fe40003fa6270 */
[----:B------:R-:W-:Y:S02]  /*f820*/  FSEL R84, R13, -INF , !P0 ;  /* 0xff8000000d547808 */ /* 0x000fe40004000000 */
[----:B------:R-:W-:Y:S01]  /*f830*/  FMNMX3.FTZ R13, R27, R124, R120, !PT ;  /* 0x0000007c1b0d7276 */ /* 0x000fe20007810078 */
[----:B------:R-:W-:Y:S01]  /*f840*/  FFMA.FTZ R77, R96, R70, -R69 ;  /* 0x00000046604d7223 */ /* 0x000fe20000010845 */
[----:B------:R-:W-:Y:S02]  /*f850*/  ISETP.GE.AND P2, PT, R26, R188, PT ;  /* 0x000000bc1a00720c */ /* 0x000fe40003f46270 */
[----:B------:R-:W-:-:S02]  /*f860*/  FSEL R16, R16, -INF , P6 ;  /* 0xff80000010107808 */ /* 0x000fc40003000000 */
[----:B------:R-:W-:Y:S01]  /*f870*/  FSEL R12, R12, -INF , P5 ;  /* 0xff8000000c0c7808 */ /* 0x000fe20002800000 */
[-CC-:B------:R-:W-:Y:S01]  /*f880*/  FFMA.FTZ R81, R75, R70.reuse, -R69.reuse ;  /* 0x000000464b517223 */ /* 0x180fe20000010845 */
[----:B------:R-:W-:Y:S01]  /*f890*/  FSEL R96, R17, -INF , !P3 ;  /* 0xff80000011607808 */ /* 0x000fe20005800000 */
[----:B------:R-:W-:Y:S01]  /*f8a0*/  FFMA.FTZ R75, R86, R70, -R69 ;  /* 0x00000046564b7223 */ /* 0x000fe20000010845 */
[----:B------:R-:W-:Y:S02]  /*f8b0*/  ISETP.GE.AND P3, PT, R24, R189, PT ;  /* 0x000000bd1800720c */ /* 0x000fe40003f66270 */
[----:B------:R-:W-:Y:S02]  /*f8c0*/  FMNMX3.FTZ R13, R13, R116, R104, !PT ;  /* 0x000000740d0d7276 */ /* 0x000fe40007810068 */
[----:B------:R-:W-:Y:S02]  /*f8d0*/  FSEL R92, R16, -INF , !P1 ;  /* 0xff800000105c7808 */ /* 0x000fe40004800000 */
[----:B------:R-:W-:-:S02]  /*f8e0*/  FSEL R86, R12, -INF , !P2 ;  /* 0xff8000000c567808 */ /* 0x000fc40005000000 */
[-C--:B------:R-:W-:Y:S02]  /*f8f0*/  ISETP.GE.AND P1, PT, R23, R189.reuse, PT ;  /* 0x000000bd1700720c */ /* 0x080fe40003f26270 */
[-C--:B------:R-:W-:Y:S02]  /*f900*/  ISETP.GE.AND P2, PT, R21, R189.reuse, PT ;  /* 0x000000bd1500720c */ /* 0x080fe40003f46270 */
[----:B------:R-:W-:Y:S02]  /*f910*/  ISETP.GE.AND P6, PT, R24, R188, PT ;  /* 0x000000bc1800720c */ /* 0x000fe40003fc6270 */
[----:B------:R-:W-:Y:S02]  /*f920*/  FSEL R14, R14, -INF , P3 ;  /* 0xff8000000e0e7808 */ /* 0x000fe40001800000 */
[----:B------:R-:W-:Y:S01]  /*f930*/  FMNMX3.FTZ R13, R13, R100, R96, !PT ;  /* 0x000000640d0d7276 */ /* 0x000fe20007810060 */
[--C-:B------:R-:W-:Y:S01]  /*f940*/  FFMA.FTZ R98, R67, R70, -R69.reuse ;  /* 0x0000004643627223 */ /* 0x100fe20000010845 */
[----:B------:R-:W-:Y:S01]  /*f950*/  ISETP.GE.AND P4, PT, R21, R188, PT ;  /* 0x000000bc1500720c */ /* 0x000fe20003f86270 */
[----:B------:R-:W-:Y:S01]  /*f960*/  FFMA.FTZ R67, R82, R70, -R69 ;  /* 0x0000004652437223 */ /* 0x000fe20000010845 */
[----:B------:R-:W-:-:S02]  /*f970*/  ISETP.GE.AND P0, PT, R20, R189, PT ;  /* 0x000000bd1400720c */ /* 0x000fc40003f06270 */
[----:B------:R-:W-:Y:S02]  /*f980*/  FSEL R15, R15, -INF , P1 ;  /* 0xff8000000f0f7808 */ /* 0x000fe40000800000 */
[----:B------:R-:W-:Y:S02]  /*f990*/  FSEL R5, R5, -INF , P2 ;  /* 0xff80000005057808 */ /* 0x000fe40001000000 */
[----:B------:R-:W-:Y:S02]  /*f9a0*/  ISETP.GE.AND P5, PT, R23, R188, PT ;  /* 0x000000bc1700720c */ /* 0x000fe40003fa6270 */
[----:B------:R-:W-:Y:S02]  /*f9b0*/  ISETP.GE.AND P1, PT, R19, R189, PT ;  /* 0x000000bd1300720c */ /* 0x000fe40003f26270 */
[----:B------:R-:W-:Y:S02]  /*f9c0*/  FSEL R82, R14, -INF , !P6 ;  /* 0xff8000000e527808 */ /* 0x000fe40007000000 */
[----:B------:R-:W-:-:S02]  /*f9d0*/  FMNMX3.FTZ R13, R13, R92, R86, !PT ;  /* 0x0000005c0d0d7276 */ /* 0x000fc40007810056 */
[----:B------:R-:W-:Y:S02]  /*f9e0*/  FSEL R6, R6, -INF , P0 ;  /* 0xff80000006067808 */ /* 0x000fe40000000000 */
[----:B------:R-:W-:Y:S01]  /*f9f0*/  FSEL R78, R5, -INF , !P4 ;  /* 0xff800000054e7808 */ /* 0x000fe20006000000 */
[----:B------:R-:W-:Y:S01]  /*fa00*/  FFMA.FTZ R102, R79, R70, -R69 ;  /* 0x000000464f667223 */ /* 0x000fe20000010845 */
[-C--:B------:R-:W-:Y:S02]  /*fa10*/  ISETP.GE.AND P3, PT, R20, R188.reuse, PT ;  /* 0x000000bc1400720c */ /* 0x080fe40003f66270 */
[----:B------:R-:W-:Y:S02]  /*fa20*/  ISETP.GE.AND P2, PT, R19, R188, PT ;  /* 0x000000bc1300720c */ /* 0x000fe40003f46270 */
[----:B------:R-:W-:Y:S02]  /*fa30*/  ISETP.GE.AND P0, PT, R74, R189, PT ;  /* 0x000000bd4a00720c */ /* 0x000fe40003f06270 */
[----:B------:R-:W-:-:S02]  /*fa40*/  FSEL R7, R7, -INF , P1 ;  /* 0xff80000007077808 */ /* 0x000fc40000800000 */
[----:B------:R-:W-:Y:S02]  /*fa50*/  FSEL R80, R15, -INF , !P5 ;  /* 0xff8000000f507808 */ /* 0x000fe40006800000 */
[----:B------:R-:W-:Y:S01]  /*fa60*/  FMNMX3.FTZ R5, R13, R84, R82, !PT ;  /* 0x000000540d057276 */ /* 0x000fe20007810052 */
[-CC-:B------:R-:W-:Y:S01]  /*fa70*/  FFMA.FTZ R79, R65, R70.reuse, -R69.reuse ;  /* 0x00000046414f7223 */ /* 0x180fe20000010845 */
[----:B------:R-:W-:Y:S01]  /*fa80*/  FFMA.FTZ R65, R76, R70, -R69 ;  /* 0x000000464c417223 */ /* 0x000fe20000010845 */
[----:B------:R-:W-:Y:S02]  /*fa90*/  ISETP.GE.AND P1, PT, R74, R188, PT ;  /* 0x000000bc4a00720c */ /* 0x000fe40003f26270 */
[----:B------:R-:W-:Y:S02]  /*faa0*/  FSEL R18, R18, -INF , P0 ;  /* 0xff80000012127808 */ /* 0x000fe40000000000 */
[----:B------:R-:W-:Y:S02]  /*fab0*/  FSEL R76, R6, -INF , !P3 ;  /* 0xff800000064c7808 */ /* 0x000fe40005800000 */
[----:B------:R-:W-:-:S02]  /*fac0*/  FSEL R74, R7, -INF , !P2 ;  /* 0xff800000074a7808 */ /* 0x000fc40005000000 */
[----:B------:R-:W-:Y:S01]  /*fad0*/  FMNMX3.FTZ R5, R5, R80, R78, !PT ;  /* 0x0000005005057276 */ /* 0x000fe2000781004e */
[----:B------:R-:W-:Y:S01]  /*fae0*/  FFMA.FTZ R63, R72, R70, -R69 ;  /* 0x00000046483f7223 */ /* 0x000fe20000010845 */
[----:B------:R-:W-:Y:S02]  /*faf0*/  FSEL R72, R18, -INF , !P1 ;  /* 0xff80000012487808 */ /* 0x000fe40004800000 */
[----:B------:R-:W-:-:S04]  /*fb00*/  FMNMX3.FTZ R5, R5, R76, R74, !PT ;  /* 0x0000004c05057276 */ /* 0x000fc8000781004a */
[----:B------:R-:W-:-:S05]  /*fb10*/  FMNMX.FTZ R0, R72, R5, !PT ;  /* 0x0000000548007209 */ /* 0x000fca0007810000 */
[----:B------:R-:W1:Y:S01]  /*fb20*/  SHFL.BFLY PT, R5, R0, 0x2, 0x1f ;  /* 0x0c401f0000057f89 */ /* 0x000e6200000e0000 */
[----:B------:R-:W-:Y:S01]  /*fb30*/  IMAD.SHL.U32 R4, R4, 0x100, RZ ;  /* 0x0000010004047824 */ /* 0x000fe200078e00ff */
[----:B-1----:R-:W-:-:S05]  /*fb40*/  FMNMX.FTZ R5, R0, R5, !PT ;  /* 0x0000000500057209 */ /* 0x002fca0007810000 */
[----:B------:R-:W1:Y:S01]  /*fb50*/  SHFL.BFLY PT, R0, R5, 0x1, 0x1f ;  /* 0x0c201f0005007f89 */ /* 0x000e6200000e0000 */
[----:B------:R-:W-:Y:S01]  /*fb60*/  LOP3.LUT R4, R4, 0x100, RZ, 0xc0, !PT ;  /* 0x0000010004047812 */ /* 0x000fe200078ec0ff */
[----:B------:R-:W-:Y:S01]  /*fb70*/  FFMA.FTZ R40, R71, R70, -R69 ;  /* 0x0000004647287223 */ /* 0x000fe20000010845 */
[----:B------:R-:W-:-:S04]  /*fb80*/  ISETP.NE.AND P6, PT, R44, RZ, PT ;  /* 0x000000ff2c00720c */ /* 0x000fc80003fc5270 */
        /* <DEDUP_REMOVED lines=11> */
[-C--:B------:R-:W-:Y:S01]  /*fc40*/  FFMA.FTZ R115, R251, R70.reuse, -R69 ;  /* 0x00000046fb737223 */ /* 0x080fe20000010845 */
[----:B------:R-:W-:Y:S01]  /*fc50*/  MUFU.EX2 R198, R198 ;  /* 0x000000c600c67308 */ /* 0x000fe20000000800 */
[----:B------:R-:W2:Y:S01]  /*fc60*/  LDSM.16.MT88.4 R16, [R60+0x5000] ;  /* 0x005000003c10783b */ /* 0x000ea20000004200 */
[-CC-:B------:R-:W-:Y:S01]  /*fc70*/  FFMA.FTZ R194, R194, R70.reuse, -R35.reuse ;  /* 0x00000046c2c27223 */ /* 0x180fe20000010823 */
[-CC-:B------:R-:W-:Y:S01]  /*fc80*/  FFMA.FTZ R121, R73, R70.reuse, -R35.reuse ;  /* 0x0000004649797223 */ /* 0x180fe20000010823 */
[-CC-:B------:R-:W-:Y:S01]  /*fc90*/  FFMA.FTZ R162, R162, R70.reuse, -R35.reuse ;  /* 0x00000046a2a27223 */ /* 0x180fe20000010823 */
[-CC-:B------:R-:W-:Y:S01]  /*fca0*/  FFMA.FTZ R119, R156, R70.reuse, -R35.reuse ;  /* 0x000000469c777223 */ /* 0x180fe20000010823 */
[----:B------:R-:W3:Y:S02]  /*fcb0*/  LDSM.16.MT88.4 R44, [R71+0x5400] ;  /* 0x00540000472c783b */ /* 0x000ee40000004200 */
        /* <DEDUP_REMOVED lines=11> */
[-C--:B------:R-:W-:Y:S01]  /*fd70*/  FFMA.FTZ R113, R245, R70.reuse, -R69 ;  /* 0x00000046f5717223 */ /* 0x080fe20000010845 */
[-CC-:B------:R-:W-:Y:S01]  /*fd80*/  FFMA.FTZ R156, R38, R70.reuse, -R35.reuse ;  /* 0x00000046269c7223 */ /* 0x180fe20000010823 */
[--C-:B------:R-:W-:Y:S01]  /*fd90*/  FFMA.FTZ R109, R30, R70, -R35.reuse ;  /* 0x000000461e6d7223 */ /* 0x100fe20000010823 */
[----:B----4-:R-:W-:Y:S02]  /*fda0*/  F2FP.F16.F32.PACK_AB R24, R125, R198 ;  /* 0x000000c67d18723e */ /* 0x010fe400000000ff */
[----:B-----5:R-:W-:Y:S02]  /*fdb0*/  F2FP.F16.F32.PACK_AB R26, R115, R168 ;  /* 0x000000a8731a723e */ /* 0x020fe400000000ff */
[----:B-1----:R-:W-:Y:S02]  /*fdc0*/  F2FP.F16.F32.PACK_AB R25, R121, R194 ;  /* 0x000000c27919723e */ /* 0x002fe400000000ff */
[----:B--2---:R-:W-:Y:S01]  /*fdd0*/  F2FP.F16.F32.PACK_AB R27, R119, R162 ;  /* 0x000000a2771b723e */ /* 0x004fe200000000ff */
[----:B------:R-:W-:Y:S01]  /*fde0*/  MUFU.EX2 R158, R158 ;  /* 0x0000009e009e7308 */ /* 0x000fe20000000800 */
[----:B------:R-:W-:-:S02]  /*fdf0*/  FFMA.FTZ R152, R36, R70, -R35 ;  /* 0x0000004624987223 */ /* 0x000fc40000010823 */
[----:B------:R-:W1:Y:S05]  /*fe00*/  LDSM.16.MT88.4 R36, [R71+0x5800] ;  /* 0x005800004724783b */ /* 0x000e6a0000004200 */
[----:B------:R-:W2:Y:S01]  /*fe10*/  MUFU.EX2 R113, R113 ;  /* 0x0000007100717308 */ /* 0x000ea20000000800 */
[C---:B------:R-:W-:Y:S07]  /*fe20*/  HMMA.16816.F32 R12, R24.reuse, R4, RZ ;  /* 0x00000004180c723c */ /* 0x040fee00000018ff */
[----:B------:R-:W-:Y:S01]  /*fe30*/  MUFU.EX2 R142, R142 ;  /* 0x0000008e008e7308 */ /* 0x000fe20000000800 */
[----:B------:R-:W-:Y:S07]  /*fe40*/  HMMA.16816.F32 R4, R24, R6, RZ ;  /* 0x000000061804723c */ /* 0x000fee00000018ff */
[----:B------:R-:W-:Y:S08]  /*fe50*/  MUFU.EX2 R105, R105 ;  /* 0x0000006900697308 */ /* 0x000ff00000000800 */
[----:B------:R-:W-:Y:S08]  /*fe60*/  MUFU.EX2 R156, R156 ;  /* 0x0000009c009c7308 */ /* 0x000ff00000000800 */
[----:B------:R-:W4:Y:S08]  /*fe70*/  MUFU.EX2 R111, R111 ;  /* 0x0000006f006f7308 */ /* 0x000f300000000800 */
[----:B------:R-:W-:Y:S08]  /*fe80*/  MUFU.EX2 R109, R109 ;  /* 0x0000006d006d7308 */ /* 0x000ff00000000800 */
[----:B------:R-:W5:Y:S01]  /*fe90*/  MUFU.EX2 R154, R154 ;  /* 0x0000009a009a7308 */ /* 0x000f620000000800 */
[----:B------:R-:W-:-:S02]  /*fea0*/  FFMA.FTZ R73, R28, R70, -R69 ;  /* 0x000000461c497223 */ /* 0x000fc40000010845 */
[----:B------:R-:W-:Y:S01]  /*feb0*/  HMMA.16816.F32 R28, R24, R16, RZ ;  /* 0x00000010181c723c */ /* 0x000fe200000018ff */
[----:B--2---:R-:W-:Y:S01]  /*fec0*/  F2FP.F16.F32.PACK_AB R16, R113, R158 ;  /* 0x0000009e7110723e */ /* 0x004fe200000000ff */
[----:B------:R-:W-:Y:S01]  /*fed0*/  FFMA.FTZ R103, R103, R70, -R35 ;  /* 0x0000004667677223 */ /* 0x000fe20000010823 */
[----:B----4-:R-:W-:-:S05]  /*fee0*/  F2FP.F16.F32.PACK_AB R17, R111, R156 ;  /* 0x0000009c6f11723e */ /* 0x010fca00000000ff */
[----:B------:R-:W-:Y:S01]  /*fef0*/  HMMA.16816.F32 R24, R24, R18, RZ ;  /* 0x000000121818723c */ /* 0x000fe200000018ff */
[----:B------:R-:W-:Y:S01]  /*ff00*/  F2FP.F16.F32.PACK_AB R18, R105, R142 ;  /* 0x0000008e6912723e */ /* 0x000fe200000000ff */
[-CC-:B------:R-:W-:Y:S01]  /*ff10*/  FFMA.FTZ R107, R157, R70.reuse, -R35.reuse ;  /* 0x000000469d6b7223 */ /* 0x180fe20000010823 */
[----:B------:R-:W-:Y:S01]  /*ff20*/  FFMA.FTZ R150, R85, R70, -R35 ;  /* 0x0000004655967223 */ /* 0x000fe20000010823 */
[----:B-----5:R-:W-:Y:S01]  /*ff30*/  F2FP.F16.F32.PACK_AB R19, R154, R109 ;  /* 0x0000006d9a13723e */ /* 0x020fe200000000ff */
[----:B------:R-:W-:Y:S06]  /*ff40*/  MUFU.EX2 R138, R138 ;  /* 0x0000008a008a7308 */ /* 0x000fec0000000800 */
[C---:B---3--:R-:W-:Y:S02]  /*ff50*/  HMMA.16816.F32 R12, R16.reuse, R44, R12 ;  /* 0x0000002c100c723c */ /* 0x048fe4000000180c */
        /* <DEDUP_REMOVED lines=11> */
[----:B------:R-:W3:Y:S02]  /*10010*/  LDSM.16.MT88.4 R20, [R71+0x5c00] ;  /* 0x005c00004714783b */ /* 0x000ee40000004200 */
[----:B--2---:R-:W-:Y:S01]  /*10020*/  F2FP.F16.F32.PACK_AB R16, R101, R138 ;  /* 0x0000008a6510723e */ /* 0x004fe200000000ff */
[----:B------:R-:W-:Y:S01]  /*10030*/  FFMA.FTZ R85, R202, R70, -R69 ;  /* 0x00000046ca557223 */ /* 0x000fe20000010845 */
[----:B----4-:R-:W-:-:S02]  /*10040*/  F2FP.F16.F32.PACK_AB R18, R97, R134 ;  /* 0x000000866112723e */ /* 0x010fc400000000ff */
[----:B-----5:R-:W-:Y:S02]  /*10050*/  F2FP.F16.F32.PACK_AB R17, R103, R152 ;  /* 0x000000986711723e */ /* 0x020fe400000000ff */
[----:B-1----:R-:W-:Y:S01]  /*10060*/  F2FP.F16.F32.PACK_AB R19, R150, R107 ;  /* 0x0000006b9613723e */ /* 0x002fe200000000ff */
        /* <DEDUP_REMOVED lines=10> */
[----:B------:R-:W2:Y:S07]  /*10110*/  LDSM.16.MT88.4 R36, [R60+0x5c00] ;  /* 0x005c00003c24783b */ /* 0x000eae0000004200 */
[----:B------:R-:W-:Y:S08]  /*10120*/  MUFU.EX2 R122, R122 ;  /* 0x0000007a007a7308 */ /* 0x000ff00000000800 */
[----:B------:R-:W4:Y:S08]  /*10130*/  MUFU.EX2 R93, R93 ;  /* 0x0000005d005d7308 */ /* 0x000f300000000800 */
[----:B------:R-:W-:Y:S08]  /*10140*/  MUFU.EX2 R202, R202 ;  /* 0x000000ca00ca7308 */ /* 0x000ff00000000800 */
[----:B------:R-:W5:Y:S08]  /*10150*/  MUFU.EX2 R117, R117 ;  /* 0x0000007500757308 */ /* 0x000f700000000800 */
[----:B------:R-:W-:Y:S08]  /*10160*/  MUFU.EX2 R123, R123 ;  /* 0x0000007b007b7308 */ /* 0x000ff00000000800 */
[----:B------:R-:W2:Y:S01]  /*10170*/  MUFU.EX2 R200, R200 ;  /* 0x000000c800c87308 */ /* 0x000ea20000000800 */
[C---:B---3--:R-:W-:Y:S08]  /*10180*/  HMMA.16816.F32 R28, R16.reuse, R44, R28 ;  /* 0x0000002c101c723c */ /* 0x048ff0000000181c */
[----:B------:R-:W-:Y:S03]  /*10190*/  HMMA.16816.F32 R24, R16, R46, R24 ;  /* 0x0000002e1018723c */ /* 0x000fe60000001818 */
[----:B-1----:R-:W-:Y:S01]  /*101a0*/  F2FP.F16.F32.PACK_AB R16, R95, R130 ;  /* 0x000000825f10723e */ /* 0x002fe200000000ff */
[----:B------:R-:W1:Y:S01]  /*101b0*/  LDSM.16.MT88.4 R44, [R71+0x6000] ;  /* 0x00600000472c783b */ /* 0x000e620000004200 */
[----:B----4-:R-:W-:-:S02]  /*101c0*/  F2FP.F16.F32.PACK_AB R18, R93, R122 ;  /* 0x0000007a5d12723e */ /* 0x010fc400000000ff */
[----:B-----5:R-:W-:Y:S02]  /*101d0*/  F2FP.F16.F32.PACK_AB R17, R117, R202 ;  /* 0x000000ca7511723e */ /* 0x020fe400000000ff */
[----:B--2---:R-:W-:Y:S01]  /*101e0*/  F2FP.F16.F32.PACK_AB R19, R200, R123 ;  /* 0x0000007bc813723e */ /* 0x004fe200000000ff */
[-C--:B------:R-:W-:Y:S01]  /*101f0*/  FFMA.FTZ R127, R129, R70.reuse, -R35 ;  /* 0x00000046817f7223 */ /* 0x080fe20000010823 */
[-CC-:B------:R-:W-:Y:S01]  /*10200*/  FFMA.FTZ R118, R231, R70.reuse, -R69.reuse ;  /* 0x00000046e7767223 */ /* 0x180fe20000010845 */
[-CC-:B------:R-:W-:Y:S01]  /*10210*/  FFMA.FTZ R91, R227, R70.reuse, -R69.reuse ;  /* 0x00000046e35b7223 */ /* 0x180fe20000010845 */
[----:B------:R-:W-:-:S03]  /*10220*/  FFMA.FTZ R114, R225, R70, -R69 ;  /* 0x00000046e1727223 */ /* 0x000fc60000010845 */
[C---:B------:R-:W-:Y:S03]  /*10230*/  HMMA.16816.F32 R12, R16.reuse, R20, R12 ;  /* 0x00000014100c723c */ /* 0x040fe6000000180c */
[-C--:B------:R-:W-:Y:S01]  /*10240*/  FFMA.FTZ R89, R221, R70.reuse, -R69 ;  /* 0x00000046dd597223 */ /* 0x080fe20000010845 */
        /* <DEDUP_REMOVED lines=50> */
[----:B------:R-:W-:Y:S01]  /*10570*/  FFMA.FTZ R232, R232, R70, -R35 ;  /* 0x00000046e8e87223 */ /* 0x000fe20000010823 */
[----:B------:R-:W-:Y:S02]  /*10580*/  MUFU.EX2 R102, R102 ;  /* 0x0000006600667308 */ /* 0x000fe40000000800 */
[C---:B------:R-:W-:Y:S06]  /*10590*/  HMMA.16816.F32 R12, R16.reuse, R36, R12 ;  /* 0x00000024100c723c */ /* 0x040fec000000180c */
[----:B------:R-:W1:Y:S02]  /*105a0*/  MUFU.EX2 R81, R81 ;  /* 0x0000005100517308 */ /* 0x000e640000000800 */
[C---:B------:R-:W-:Y:S01]  /*105b0*/  HMMA.16816.F32 R4, R16.reuse, R38, R4 ;  /* 0x000000261004723c */ /* 0x040fe20000001804 */
[----:B------:R-:W3:Y:S05]  /*105c0*/  LDSM.16.MT88.4 R36, [R60+0x6800] ;  /* 0x006800003c24783b */ /* 0x000eea0000004200 */
        /* <DEDUP_REMOVED lines=14> */
[-C--:B------:R-:W-:Y:S01]  /*106b0*/  FFMA.FTZ R68, R68, R70.reuse, -R69 ;  /* 0x0000004644447223 */ /* 0x080fe20000010845 */
[-CC-:B------:R-:W-:Y:S01]  /*106c0*/  FFMA.FTZ R238, R248, R70.reuse, -R35.reuse ;  /* 0x00000046f8ee7223 */ /* 0x180fe20000010823 */
[----:B------:R-:W-:-:S03]  /*106d0*/  FFMA.FTZ R141, R246, R70, -R35 ;  /* 0x00000046f68d7223 */ /* 0x000fc60000010823 */
[----:B------:R-:W-:Y:S03]  /*106e0*/  HMMA.16816.F32 R12, R16, R20, R12 ;  /* 0x00000014100c723c */ /* 0x000fe6000000180c */
[-CC-:B------:R-:W-:Y:S01]  /*106f0*/  FFMA.FTZ R240, R240, R70.reuse, -R35.reuse ;  /* 0x00000046f0f07223 */ /* 0x180fe20000010823 */
[----:B------:R-:W-:-:S04]  /*10700*/  FFMA.FTZ R143, R244, R70, -R35 ;  /* 0x00000046f48f7223 */ /* 0x000fc80000010823 */
        /* <DEDUP_REMOVED lines=22> */
[----:B------:R-:W-:Y:S01]  /*10870*/  MUFU.EX2 R67, R67 ;  /* 0x0000004300437308 */ /* 0x000fe20000000800 */
[----:B--2---:R-:W-:-:S07]  /*10880*/  F2FP.F16.F32.PACK_AB R19, R143, R240 ;  /* 0x000000f08f13723e */ /* 0x004fce00000000ff */
        /* <DEDUP_REMOVED lines=35> */
[----:B------:R-:W-:Y:S01]  /*10ac0*/  FADD.FTZ R159, R198, R125 ;  /* 0x0000007dc69f7221 */ /* 0x000fe20000010000 */
[----:B--2---:R-:W-:Y:S03]  /*10ad0*/  HMMA.16816.F32 R28, R16, R44, R28 ;  /* 0x0000002c101c723c */ /* 0x004fe6000000181c */
[----:B------:R-:W-:-:S05]  /*10ae0*/  FADD.FTZ R168, R168, R159 ;  /* 0x0000009fa8a87221 */ /* 0x000fca0000010000 */
[----:B------:R-:W-:Y:S03]  /*10af0*/  HMMA.16816.F32 R24, R16, R46, R24 ;  /* 0x0000002e1018723c */ /* 0x000fe60000001818 */
[----:B-1----:R-:W-:Y:S01]  /*10b00*/  F2FP.F16.F32.PACK_AB R16, R62, R63 ;  /* 0x0000003f3e10723e */ /* 0x002fe200000000ff */
[----:B------:R-:W-:Y:S01]  /*10b10*/  FADD.FTZ R125, R194, R121 ;  /* 0x00000079c27d7221 */ /* 0x000fe20000010000 */
[----:B----4-:R-:W-:Y:S01]  /*10b20*/  F2FP.F16.F32.PACK_AB R18, R56, R61 ;  /* 0x0000003d3812723e */ /* 0x010fe200000000ff */
[----:B------:R-:W-:Y:S01]  /*10b30*/  FADD.FTZ R115, R115, R168 ;  /* 0x000000a873737221 */ /* 0x000fe20000010000 */
[----:B-----5:R-:W-:Y:S02]  /*10b40*/  F2FP.F16.F32.PACK_AB R17, R153, R224 ;  /* 0x000000e09911723e */ /* 0x020fe400000000ff */
[----:B---3--:R-:W-:Y:S01]  /*10b50*/  F2FP.F16.F32.PACK_AB R19, R212, R155 ;  /* 0x0000009bd413723e */ /* 0x008fe200000000ff */
[----:B------:R-:W-:Y:S01]  /*10b60*/  FADD.FTZ R162, R162, R125 ;  /* 0x0000007da2a27221 */ /* 0x000fe20000010000 */
[----:B------:R-:W1:Y:S05]  /*10b70*/  LDSM.16.MT88.4 R44, [R71+0x7800] ;  /* 0x00780000472c783b */ /* 0x000e6a0000004200 */
[----:B------:R-:W-:Y:S03]  /*10b80*/  HMMA.16816.F32 R12, R16, R20, R12 ;  /* 0x00000014100c723c */ /* 0x000fe6000000180c */
[----:B------:R-:W-:Y:S01]  /*10b90*/  FADD.FTZ R20, R158, R115 ;  /* 0x000000739e147221 */ /* 0x000fe20000010000 */
[----:B------:R-:W-:-:S03]  /*10ba0*/  FADD.FTZ R119, R119, R162 ;  /* 0x000000a277777221 */ /* 0x000fc60000010000 */
[----:B------:R-:W-:Y:S01]  /*10bb0*/  FADD.FTZ R113, R113, R20 ;  /* 0x0000001471717221 */ /* 0x000fe20000010000 */
[----:B------:R-:W-:Y:S01]  /*10bc0*/  HMMA.16816.F32 R4, R16, R22, R4 ;  /* 0x000000161004723c */ /* 0x000fe20000001804 */
[----:B------:R-:W2:Y:S02]  /*10bd0*/  LDSM.16.MT88.4 R20, [R60+0x7800] ;  /* 0x007800003c14783b */ /* 0x000ea40000004200 */
[----:B------:R-:W-:Y:S01]  /*10be0*/  FADD.FTZ R162, R156, R119 ;  /* 0x000000779ca27221 */ /* 0x000fe20000010000 */
[----:B------:R-:W-:-:S03]  /*10bf0*/  FFMA.FTZ R156, R146, R70, -R69 ;  /* 0x00000046929c7223 */ /* 0x000fc60000010845 */
[----:B------:R-:W-:Y:S01]  /*10c00*/  FADD.FTZ R146, R111, R162 ;  /* 0x000000a26f927221 */ /* 0x000fe20000010000 */
[-CC-:B------:R-:W-:Y:S01]  /*10c10*/  FFMA.FTZ R55, R195, R70.reuse, -R69.reuse ;  /* 0x00000046c3377223 */ /* 0x180fe20000010845 */
[C---:B------:R-:W-:Y:S03]  /*10c20*/  HMMA.16816.F32 R28, R16.reuse, R36, R28 ;  /* 0x00000024101c723c */ /* 0x040fe6000000181c */
[-CC-:B------:R-:W-:Y:S01]  /*10c30*/  FFMA.FTZ R54, R203, R70.reuse, -R69.reuse ;  /* 0x00000046cb367223 */ /* 0x180fe20000010845 */
[-CC-:B------:R-:W-:Y:S01]  /*10c40*/  FFMA.FTZ R53, R193, R70.reuse, -R69.reuse ;  /* 0x00000046c1357223 */ /* 0x180fe20000010845 */
[-C--:B------:R-:W-:Y:S01]  /*10c50*/  FFMA.FTZ R52, R201, R70.reuse, -R69 ;  /* 0x00000046c9347223 */ /* 0x080fe20000010845 */
        /* <DEDUP_REMOVED lines=15> */
[----:B------:R-:W-:Y:S08]  /*10d50*/  MUFU.EX2 R53, R53 ;  /* 0x0000003500357308 */ /* 0x000ff00000000800 */
[----:B------:R-:W5:Y:S08]  /*10d60*/  MUFU.EX2 R52, R52 ;  /* 0x0000003400347308 */ /* 0x000f700000000800 */
[----:B------:R-:W-:Y:S08]  /*10d70*/  MUFU.EX2 R157, R157 ;  /* 0x0000009d009d7308 */ /* 0x000ff00000000800 */
[----:B------:R-:W1:Y:S08]  /*10d80*/  MUFU.EX2 R204, R204 ;  /* 0x000000cc00cc7308 */ /* 0x000e700000000800 */
[----:B------:R-:W-:Y:S08]  /*10d90*/  MUFU.EX2 R121, R192 ;  /* 0x000000c000797308 */ /* 0x000ff00000000800 */
[----:B------:R-:W2:Y:S01]  /*10da0*/  MUFU.EX2 R158, R160 ;  /* 0x000000a0009e7308 */ /* 0x000ea20000000800 */
[----:B------:R-:W-:Y:S01]  /*10db0*/  FADD.FTZ R134, R134, R101 ;  /* 0x0000006586867221 */ /* 0x000fe20000010000 */
        /* <DEDUP_REMOVED lines=10> */
[----:B----4-:R-:W-:-:S02]  /*10e60*/  F2FP.F16.F32.PACK_AB R16, R54, R55 ;  /* 0x000000373610723e */ /* 0x010fc400000000ff */
[----:B-----5:R-:W-:Y:S02]  /*10e70*/  F2FP.F16.F32.PACK_AB R18, R52, R53 ;  /* 0x000000353412723e */ /* 0x020fe400000000ff */
[----:B-1----:R-:W-:Y:S02]  /*10e80*/  F2FP.F16.F32.PACK_AB R17, R204, R157 ;  /* 0x0000009dcc11723e */ /* 0x002fe400000000ff */
[----:B--2---:R-:W-:Y:S01]  /*10e90*/  F2FP.F16.F32.PACK_AB R19, R158, R121 ;  /* 0x000000799e13723e */ /* 0x004fe200000000ff */
[----:B------:R-:W-:Y:S01]  /*10ea0*/  FADD.FTZ R132, R130, R97 ;  /* 0x0000006182847221 */ /* 0x000fe20000010000 */
[----:B------:R-:W-:Y:S01]  /*10eb0*/  MUFU.EX2 R51, R51 ;  /* 0x0000003300337308 */ /* 0x000fe20000000800 */
[----:B------:R-:W-:-:S07]  /*10ec0*/  FADD.FTZ R107, R107, R152 ;  /* 0x000000986b6b7221 */ /* 0x000fce0000010000 */
[----:B------:R-:W1:Y:S01]  /*10ed0*/  MUFU.EX2 R50, R50 ;  /* 0x0000003200327308 */ /* 0x000e620000000800 */
[----:B------:R-:W-:Y:S03]  /*10ee0*/  HMMA.16816.F32 R12, R16, R44, R12 ;  /* 0x0000002c100c723c */ /* 0x000fe6000000180c */
[----:B------:R-:W-:-:S04]  /*10ef0*/  FADD.FTZ R107, R150, R107 ;  /* 0x0000006b966b7221 */ /* 0x000fc80000010000 */
[----:B------:R-:W-:Y:S01]  /*10f00*/  MUFU.EX2 R49, R49 ;  /* 0x0000003100317308 */ /* 0x000fe20000000800 */
[----:B------:R-:W-:Y:S03]  /*10f10*/  HMMA.16816.F32 R28, R16, R20, R28 ;  /* 0x00000014101c723c */ /* 0x000fe6000000181c */
[----:B------:R-:W-:-:S04]  /*10f20*/  FADD.FTZ R21, R95, R132 ;  /* 0x000000845f157221 */ /* 0x000fc80000010000 */
[----:B------:R-:W-:Y:S08]  /*10f30*/  MUFU.EX2 R48, R48 ;  /* 0x0000003000307308 */ /* 0x000ff00000000800 */
[----:B------:R-:W-:Y:S08]  /*10f40*/  MUFU.EX2 R140, R144 ;  /* 0x00000090008c7308 */ /* 0x000ff00000000800 */
[----:B------:R-:W2:Y:S08]  /*10f50*/  MUFU.EX2 R105, R109 ;  /* 0x0000006d00697308 */ /* 0x000eb00000000800 */
[----:B------:R-:W-:Y:S08]  /*10f60*/  MUFU.EX2 R101, R136 ;  /* 0x0000008800657308 */ /* 0x000ff00000000800 */
[----:B------:R-:W4:Y:S01]  /*10f70*/  MUFU.EX2 R130, R103 ;  /* 0x0000006700827308 */ /* 0x000f220000000800 */
[----:B------:R-:W-:Y:S01]  /*10f80*/  FADD.FTZ R202, R202, R107 ;  /* 0x0000006bcaca7221 */ /* 0x000fe20000010000 */
[----:B------:R-:W-:Y:S01]  /*10f90*/  FADD.FTZ R122, R122, R21 ;  /* 0x000000157a7a7221 */ /* 0x000fe20000010000 */
[----:B------:R-:W-:Y:S01]  /*10fa0*/  HMMA.16816.F32 R4, R16, R46, R4 ;  /* 0x0000002e1004723c */ /* 0x000fe20000001804 */
[----:B------:R-:W5:Y:S02]  /*10fb0*/  LDSM.16.MT88.4 R44, [R60+0x7c00] ;  /* 0x007c00003c2c783b */ /* 0x000f640000004200 */
[----:B------:R-:W-:Y:S01]  /*10fc0*/  FADD.FTZ R202, R117, R202 ;  /* 0x000000ca75ca7221 */ /* 0x000fe20000010000 */
[----:B------:R-:W-:Y:S01]  /*10fd0*/  FADD.FTZ R93, R93, R122 ;  /* 0x0000007a5d5d7221 */ /* 0x000fe20000010000 */
[----:B-1----:R-:W-:-:S02]  /*10fe0*/  F2FP.F16.F32.PACK_AB R20, R50, R51 ;  /* 0x000000333214723e */ /* 0x002fc400000000ff */
[----:B------:R-:W-:Y:S01]  /*10ff0*/  FADD.FTZ R123, R123, R202 ;  /* 0x000000ca7b7b7221 */ /* 0x000fe20000010000 */
[----:B--2---:R-:W-:Y:S01]  /*11000*/  F2FP.F16.F32.PACK_AB R21, R105, R140 ;  /* 0x0000008c6915723e */ /* 0x004fe200000000ff */
[----:B------:R-:W-:Y:S03]  /*11010*/  HMMA.16816.F32 R24, R16, R22, R24 ;  /* 0x000000161018723c */ /* 0x000fe60000001818 */
[----:B------:R-:W-:Y:S01]  /*11020*/  F2FP.F16.F32.PACK_AB R22, R48, R49 ;  /* 0x000000313016723e */ /* 0x000fe200000000ff */
[----:B------:R-:W-:Y:S01]  /*11030*/  FADD.FTZ R118, R118, R93 ;  /* 0x0000005d76767221 */ /* 0x000fe20000010000 */
[----:B------:R-:W-:Y:S01]  /*11040*/  FADD.FTZ R123, R200, R123 ;  /* 0x0000007bc87b7221 */ /* 0x000fe20000010000 */
[----:B------:R-:W1:Y:S01]  /*11050*/  LDSM.16.MT88.4 R16, [R71+0x8000] ;  /* 0x008000004710783b */ /* 0x000e620000004200 */
[----:B----4-:R-:W-:Y:S01]  /*11060*/  F2FP.F16.F32.PACK_AB R23, R130, R101 ;  /* 0x000000658217723e */ /* 0x010fe200000000ff */
[----:B------:R-:W-:Y:S01]  /*11070*/  FADD.FTZ R93, R91, R118 ;  /* 0x000000765b5d7221 */ /* 0x000fe20000010000 */
[----:B------:R-:W-:-:S05]  /*11080*/  FADD.FTZ R210, R210, R123 ;  /* 0x0000007bd2d27221 */ /* 0x000fca0000010000 */
[----:B---3--:R-:W-:Y:S05]  /*11090*/  HMMA.16816.F32 R12, R20, R36, R12 ;  /* 0x00000024140c723c */ /* 0x008fea000000180c */
[----:B------:R-:W-:Y:S01]  /*110a0*/  FADD.FTZ R36, R114, R93 ;  /* 0x0000005d72247221 */ /* 0x000fe20000010000 */
[----:B------:R-:W-:-:S03]  /*110b0*/  FADD.FTZ R210, R127, R210 ;  /* 0x000000d27fd27221 */ /* 0x000fc60000010000 */
[----:B------:R-:W-:Y:S01]  /*110c0*/  FADD.FTZ R89, R89, R36 ;  /* 0x0000002459597221 */ /* 0x000fe20000010000 */
[-CC-:B------:R-:W-:Y:S01]  /*110d0*/  FFMA.FTZ R42, R163, R70.reuse, -R69.reuse ;  /* 0x00000046a32a7223 */ /* 0x180fe20000010845 */
        /* <DEDUP_REMOVED lines=12> */
[----:B------:R-:W-:-:S02]  /*111a0*/  FADD.FTZ R108, R108, R37 ;  /* 0x000000256c6c7221 */ /* 0x000fc40000010000 */
[----:B------:R-:W2:Y:S01]  /*111b0*/  LDSM.16.MT88.4 R36, [R60+0x8000] ;  /* 0x008000003c24783b */ /* 0x000ea20000004200 */
[----:B------:R-:W3:Y:S01]  /*111c0*/  MUFU.EX2 R41, R41 ;  /* 0x0000002900297308 */ /* 0x000ee20000000800 */
[----:B------:R-:W-:-:S07]  /*111d0*/  FADD.FTZ R220, R133, R220 ;  /* 0x000000dc85dc7221 */ /* 0x000fce0000010000 */
[----:B------:R-:W-:Y:S08]  /*111e0*/  MUFU.EX2 R40, R40 ;  /* 0x0000002800287308 */ /* 0x000ff00000000800 */
[----:B------:R-:W-:Y:S08]  /*111f0*/  MUFU.EX2 R73, R73 ;  /* 0x0000004900497308 */ /* 0x000ff00000000800 */
[----:B------:R-:W-:Y:S08]  /*11200*/  MUFU.EX2 R95, R126 ;  /* 0x0000007e005f7308 */ /* 0x000ff00000000800 */
[----:B------:R-:W4:Y:S08]  /*11210*/  MUFU.EX2 R122, R124 ;  /* 0x0000007c007a7308 */ /* 0x000f300000000800 */
[----:B------:R-:W-:Y:S08]  /*11220*/  MUFU.EX2 R91, R120 ;  /* 0x00000078005b7308 */ /* 0x000ff00000000800 */
[----:B------:R-:W1:Y:S01]  /*11230*/  MUFU.EX2 R114, R114 ;  /* 0x0000007200727308 */ /* 0x000e620000000800 */
[----:B------:R-:W-:Y:S01]  /*11240*/  FADD.FTZ R135, R135, R220 ;  /* 0x000000dc87877221 */ /* 0x000fe20000010000 */
[----:B------:R-:W-:Y:S01]  /*11250*/  FADD.FTZ R83, R83, R108 ;  /* 0x0000006c53537221 */ /* 0x000fe20000010000 */
[----:B-----5:R-:W-:Y:S03]  /*11260*/  HMMA.16816.F32 R28, R20, R44, R28 ;  /* 0x0000002c141c723c */ /* 0x020fe6000000181c */
[----:B------:R-:W-:Y:S01]  /*11270*/  FADD.FTZ R135, R218, R135 ;  /* 0x00000087da877221 */ /* 0x000fe20000010000 */
[----:B------:R-:W-:Y:S01]  /*11280*/  FADD.FTZ R102, R102, R83 ;  /* 0x0000005366667221 */ /* 0x000fe20000010000 */
[----:B---3--:R-:W-:-:S02]  /*11290*/  F2FP.F16.F32.PACK_AB R44, R41, R42 ;  /* 0x0000002a292c723e */ /* 0x008fc400000000ff */
[----:B----4-:R-:W-:Y:S01]  /*112a0*/  F2FP.F16.F32.PACK_AB R45, R122, R95 ;  /* 0x0000005f7a2d723e */ /* 0x010fe200000000ff */
[----:B------:R-:W-:Y:S03]  /*112b0*/  HMMA.16816.F32 R24, R20, R46, R24 ;  /* 0x0000002e1418723c */ /* 0x000fe60000001818 */
[----:B------:R-:W-:Y:S01]  /*112c0*/  F2FP.F16.F32.PACK_AB R46, R73, R40 ;  /* 0x00000028492e723e */ /* 0x000fe200000000ff */
[----:B------:R-:W-:Y:S01]  /*112d0*/  FADD.FTZ R20, R228, R135 ;  /* 0x00000087e4147221 */ /* 0x000fe20000010000 */
[----:B------:R-:W-:Y:S01]  /*112e0*/  FADD.FTZ R81, R81, R102 ;  /* 0x0000006651517221 */ /* 0x000fe20000010000 */
[-CC-:B------:R-:W-:Y:S01]  /*112f0*/  FFMA.FTZ R128, R128, R70.reuse, -R69.reuse ;  /* 0x0000004680807223 */ /* 0x180fe20000010845 */
[-C--:B------:R-:W-:Y:S01]  /*11300*/  FFMA.FTZ R196, R196, R70.reuse, -R69 ;  /* 0x00000046c4c47223 */ /* 0x080fe20000010845 */
[----:B-1----:R-:W-:Y:S01]  /*11310*/  F2FP.F16.F32.PACK_AB R47, R114, R91 ;  /* 0x0000005b722f723e */ /* 0x002fe200000000ff */
[----:B------:R-:W-:Y:S01]  /*11320*/  FADD.FTZ R20, R137, R20 ;  /* 0x0000001489147221 */ /* 0x000fe20000010000 */
[-CC-:B------:R-:W-:Y:S01]  /*11330*/  FFMA.FTZ R83, R104, R70.reuse, -R35.reuse ;  /* 0x0000004668537223 */ /* 0x180fe20000010823 */
[-CC-:B------:R-:W-:Y:S01]  /*11340*/  FFMA.FTZ R92, R92, R70.reuse, -R35.reuse ;  /* 0x000000465c5c7223 */ /* 0x180fe20000010823 */
[-CC-:B------:R-:W-:Y:S01]  /*11350*/  FFMA.FTZ R100, R100, R70.reuse, -R35.reuse ;  /* 0x0000004664647223 */ /* 0x180fe20000010823 */
[----:B------:R-:W-:Y:S01]  /*11360*/  FADD.FTZ R139, R139, R20 ;  /* 0x000000148b8b7221 */ /* 0x000fe20000010000 */
[-C--:B------:R-:W-:Y:S01]  /*11370*/  FFMA.FTZ R96, R96, R70.reuse, -R35 ;  /* 0x0000004660607223 */ /* 0x080fe20000010823 */
[C---:B------:R-:W-:Y:S05]  /*11380*/  HMMA.16816.F32 R12, R44.reuse, R16, R12 ;  /* 0x000000102c0c723c */ /* 0x040fea000000180c */
[----:B------:R-:W-:Y:S01]  /*11390*/  FADD.FTZ R16, R98, R81 ;  /* 0x0000005162107221 */ /* 0x000fe20000010000 */
[----:B------:R-:W-:Y:S01]  /*113a0*/  FADD.FTZ R139, R232, R139 ;  /* 0x0000008be88b7221 */ /* 0x000fe20000010000 */
[----:B------:R-:W1:Y:S02]  /*113b0*/  LDSM.16.MT88.4 R20, [R71+0x8400] ;  /* 0x008400004714783b */ /* 0x000e640000004200 */
[----:B------:R-:W-:Y:S01]  /*113c0*/  FADD.FTZ R79, R79, R16 ;  /* 0x000000104f4f7221 */ /* 0x000fe20000010000 */
[----:B------:R-:W-:Y:S01]  /*113d0*/  FADD.FTZ R238, R238, R139 ;  /* 0x0000008beeee7221 */ /* 0x000fe20000010000 */
[----:B------:R-:W-:Y:S08]  /*113e0*/  MUFU.EX2 R85, R85 ;  /* 0x0000005500557308 */ /* 0x000ff00000000800 */
[----:B------:R-:W-:Y:S01]  /*113f0*/  MUFU.EX2 R99, R99 ;  /* 0x0000006300637308 */ /* 0x000fe20000000800 */
        /* <DEDUP_REMOVED lines=9> */
[----:B--2---:R-:W-:Y:S03]  /*11490*/  HMMA.16816.F32 R28, R44, R36, R28 ;  /* 0x000000242c1c723c */ /* 0x004fe6000000181c */
[----:B------:R-:W-:Y:S01]  /*114a0*/  FADD.FTZ R143, R143, R240 ;  /* 0x000000f08f8f7221 */ /* 0x000fe20000010000 */
[----:B------:R-:W-:Y:S01]  /*114b0*/  MUFU.EX2 R131, R131 ;  /* 0x0000008300837308 */ /* 0x000fe20000000800 */
[----:B------:R-:W-:-:S07]  /*114c0*/  FADD.FTZ R36, R68, R75 ;  /* 0x0000004b44247221 */ /* 0x000fce0000010000 */
[----:B------:R-:W-:Y:S01]  /*114d0*/  MUFU.EX2 R156, R156 ;  /* 0x0000009c009c7308 */ /* 0x000fe20000000800 */
[----:B------:R-:W-:Y:S01]  /*114e0*/  FADD.FTZ R67, R67, R36 ;  /* 0x0000002443437221 */ /* 0x000fe20000010000 */
[----:B------:R-:W-:Y:S01]  /*114f0*/  FADD.FTZ R242, R242, R143 ;  /* 0x0000008ff2f27221 */ /* 0x000fe20000010000 */
[C---:B------:R-:W-:Y:S01]  /*11500*/  HMMA.16816.F32 R4, R44.reuse, R18, R4 ;  /* 0x000000122c04723c */ /* 0x040fe20000001804 */
[----:B------:R-:W2:Y:S04]  /*11510*/  LDSM.16.MT88.4 R16, [R60+0x8400] ;  /* 0x008400003c10783b */ /* 0x000ea80000004200 */
[----:B------:R-:W3:Y:S01]  /*11520*/  MUFU.EX2 R128, R128 ;  /* 0x0000008000807308 */ /* 0x000ee20000000800 */
[----:B------:R-:W-:Y:S01]  /*11530*/  FADD.FTZ R242, R145, R242 ;  /* 0x000000f291f27221 */ /* 0x000fe20000010000 */
[-C--:B------:R-:W-:Y:S01]  /*11540*/  FFMA.FTZ R106, R106, R70.reuse, -R69 ;  /* 0x000000466a6a7223 */ /* 0x080fe20000010845 */
[----:B------:R-:W-:Y:S03]  /*11550*/  HMMA.16816.F32 R24, R44, R38, R24 ;  /* 0x000000262c18723c */ /* 0x000fe60000001818 */
[-C--:B------:R-:W-:Y:S01]  /*11560*/  FFMA.FTZ R191, R72, R70.reuse, -R35 ;  /* 0x0000004648bf7223 */ /* 0x080fe20000010823 */
[-CC-:B------:R-:W-:Y:S01]  /*11570*/  FFMA.FTZ R112, R112, R70.reuse, -R69.reuse ;  /* 0x0000004670707223 */ /* 0x180fe20000010845 */
[-C--:B------:R-:W-:Y:S01]  /*11580*/  FFMA.FTZ R90, R90, R70.reuse, -R69 ;  /* 0x000000465a5a7223 */ /* 0x080fe20000010845 */
[----:B------:R-:W-:Y:S01]  /*11590*/  FFMA.FTZ R74, R74, R70, -R35 ;  /* 0x000000464a4a7223 */ /* 0x000fe20000010823 */
[----:B------:R-:W4:Y:S01]  /*115a0*/  MUFU.EX2 R196, R196 ;  /* 0x000000c400c47308 */ /* 0x000f220000000800 */
[----:B------:R-:W-:Y:S01]  /*115b0*/  FADD.FTZ R44, R66, R67 ;  /* 0x00000043422c7221 */ /* 0x000fe20000010000 */
[----:B------:R-:W-:Y:S06]  /*115c0*/  LDSM.16.MT88.4 R132, [R60+0x8c00] ;  /* 0x008c00003c84783b */ /* 0x000fec0000004200 */
        /* <DEDUP_REMOVED lines=9> */
[----:B----4-:R-:W-:Y:S01]  /*11660*/  F2FP.F16.F32.PACK_AB R38, R196, R99 ;  /* 0x00000063c426723e */ /* 0x010fe200000000ff */
[----:B------:R-:W-:Y:S01]  /*11670*/  FADD.FTZ R63, R63, R64 ;  /* 0x000000403f3f7221 */ /* 0x000fe20000010000 */
[----:B-----5:R-:W-:Y:S01]  /*11680*/  F2FP.F16.F32.PACK_AB R37, R98, R83 ;  /* 0x000000536225723e */ /* 0x020fe200000000ff */
[----:B------:R-:W-:Y:S02]  /*11690*/  FADD.FTZ R64, R224, R45 ;  /* 0x0000002de0407221 */ /* 0x000fe40000010000 */
[----:B------:R-:W3:Y:S01]  /*116a0*/  LDSM.16.MT88.4 R44, [R71+0x8800] ;  /* 0x00880000472c783b */ /* 0x000ee20000004200 */
[----:B-1----:R-:W-:Y:S01]  /*116b0*/  F2FP.F16.F32.PACK_AB R39, R92, R79 ;  /* 0x0000004f5c27723e */ /* 0x002fe200000000ff */
[----:B------:R-:W-:-:S06]  /*116c0*/  FADD.FTZ R64, R153, R64 ;  /* 0x0000004099407221 */ /* 0x000fcc0000010000 */
[----:B------:R-:W-:Y:S05]  /*116d0*/  HMMA.16816.F32 R12, R36, R20, R12 ;  /* 0x00000014240c723c */ /* 0x000fea000000180c */
[----:B------:R-:W-:Y:S01]  /*116e0*/  FADD.FTZ R20, R62, R63 ;  /* 0x0000003f3e147221 */ /* 0x000fe20000010000 */
[----:B------:R-:W-:-:S03]  /*116f0*/  FADD.FTZ R155, R155, R64 ;  /* 0x000000409b9b7221 */ /* 0x000fc60000010000 */
[----:B------:R-:W-:Y:S01]  /*11700*/  FADD.FTZ R21, R61, R20 ;  /* 0x000000143d157221 */ /* 0x000fe20000010000 */
[----:B------:R-:W-:-:S03]  /*11710*/  FADD.FTZ R212, R212, R155 ;  /* 0x0000009bd4d47221 */ /* 0x000fc60000010000 */
[----:B------:R-:W-:Y:S01]  /*11720*/  FADD.FTZ R56, R56, R21 ;  /* 0x0000001538387221 */ /* 0x000fe20000010000 */
[----:B------:R-:W-:Y:S03]  /*11730*/  HMMA.16816.F32 R4, R36, R22, R4 ;  /* 0x000000162404723c */ /* 0x000fe60000001804 */
[----:B------:R-:W-:Y:S01]  /*11740*/  FADD.FTZ R157, R157, R212 ;  /* 0x000000d49d9d7221 */ /* 0x000fe20000010000 */
[----:B------:R-:W1:Y:S01]  /*11750*/  LDSM.16.MT88.4 R20, [R60+0x8800] ;  /* 0x008800003c14783b */ /* 0x000e620000004200 */
[----:B------:R-:W-:Y:S02]  /*11760*/  FADD.FTZ R55, R55, R56 ;  /* 0x0000003837377221 */ /* 0x000fe40000010000 */
[----:B------:R-:W-:Y:S01]  /*11770*/  FADD.FTZ R204, R204, R157 ;  /* 0x0000009dcccc7221 */ /* 0x000fe20000010000 */
[-C--:B------:R-:W-:Y:S01]  /*11780*/  FFMA.FTZ R65, R84, R70.reuse, -R35 ;  /* 0x0000004654417223 */ /* 0x080fe20000010823 */
[----:B------:R-:W-:Y:S01]  /*11790*/  FADD.FTZ R54, R54, R55 ;  /* 0x0000003736367221 */ /* 0x000fe20000010000 */
[----:B------:R-:W-:Y:S01]  /*117a0*/  FFMA.FTZ R61, R80, R70, -R35 ;  /* 0x00000046503d7223 */ /* 0x000fe20000010823 */
[----:B------:R-:W-:-:S02]  /*117b0*/  FADD.FTZ R121, R121, R204 ;  /* 0x000000cc79797221 */ /* 0x000fc40000010000 */
[----:B------:R-:W-:Y:S01]  /*117c0*/  FADD.FTZ R53, R53, R54 ;  /* 0x0000003635357221 */ /* 0x000fe20000010000 */
[----:B------:R-:W4:Y:S01]  /*117d0*/  MUFU.EX2 R222, R222 ;  /* 0x000000de00de7308 */ /* 0x000f220000000800 */
[----:B------:R-:W-:Y:S01]  /*117e0*/  FADD.FTZ R121, R158, R121 ;  /* 0x000000799e797221 */ /* 0x000fe20000010000 */
[----:B--2---:R-:W-:Y:S03]  /*117f0*/  HMMA.16816.F32 R28, R36, R16, R28 ;  /* 0x00000010241c723c */ /* 0x004fe6000000181c */
[----:B------:R-:W-:-:S03]  /*11800*/  FADD.FTZ R52, R52, R53 ;  /* 0x0000003534347221 */ /* 0x000fc60000010000 */
[----:B------:R-:W2:Y:S02]  /*11810*/  MUFU.EX2 R151, R151 ;  /* 0x0000009700977308 */ /* 0x000ea40000000800 */
[----:B------:R-:W-:Y:S03]  /*11820*/  HMMA.16816.F32 R24, R36, R18, R24 ;  /* 0x000000122418723c */ /* 0x000fe60000001818 */
[----:B------:R-:W-:-:S03]  /*11830*/  FADD.FTZ R38, R140, R121 ;  /* 0x000000798c267221 */ /* 0x000fc60000010000 */
[----:B------:R-:W-:Y:S01]  /*11840*/  MUFU.EX2 R66, R86 ;  /* 0x0000005600427308 */ /* 0x000fe20000000800 */
[----:B------:R-:W5:Y:S01]  /*11850*/  LDSM.16.MT88.4 R140, [R71+0x8c00] ;  /* 0x008c0000478c783b */ /* 0x000f620000004200 */
[----:B------:R-:W-:-:S06]  /*11860*/  FADD.FTZ R51, R51, R52 ;  /* 0x0000003433337221 */ /* 0x000fcc0000010000 */
[----:B------:R-:W3:Y:S08]  /*11870*/  MUFU.EX2 R65, R65 ;  /* 0x0000004100417308 */ /* 0x000ef00000000800 */
[----:B------:R-:W-:Y:S08]  /*11880*/  MUFU.EX2 R62, R82 ;  /* 0x00000052003e7308 */ /* 0x000ff00000000800 */
[----:B------:R-:W1:Y:S01]  /*11890*/  MUFU.EX2 R61, R61 ;  /* 0x0000003d003d7308 */ /* 0x000e620000000800 */
[----:B------:R-:W-:Y:S01]  /*118a0*/  FADD.FTZ R50, R50, R51 ;  /* 0x0000003332327221 */ /* 0x000fe20000010000 */
[----:B------:R-:W-:Y:S01]  /*118b0*/  FADD.FTZ R38, R105, R38 ;  /* 0x0000002669267221 */ /* 0x000fe20000010000 */
[-CC-:B------:R-:W-:Y:S01]  /*118c0*/  FFMA.FTZ R36, R78, R70.reuse, -R35.reuse ;  /* 0x000000464e247223 */ /* 0x180fe20000010823 */
[-C--:B------:R-:W-:Y:S01]  /*118d0*/  FFMA.FTZ R37, R76, R70.reuse, -R35 ;  /* 0x000000464c257223 */ /* 0x080fe20000010823 */
[----:B------:R-:W-:Y:S01]  /*118e0*/  FADD.FTZ R39, R49, R50 ;  /* 0x0000003231277221 */ /* 0x000fe20000010000 */
[----:B------:R-:W-:Y:S01]  /*118f0*/  FADD.FTZ R101, R101, R38 ;  /* 0x0000002665657221 */ /* 0x000fe20000010000 */
[----:B------:R-:W-:Y:S01]  /*11900*/  FFMA.FTZ R69, R88, R70, -R69 ;  /* 0x0000004658457223 */ /* 0x000fe20000010845 */
[----:B----4-:R-:W-:Y:S01]  /*11910*/  F2FP.F16.F32.PACK_AB R16, R222, R131 ;  /* 0x00000083de10723e */ /* 0x010fe200000000ff */
[----:B------:R-:W-:Y:S01]  /*11920*/  FADD.FTZ R39, R48, R39 ;  /* 0x0000002730277221 */ /* 0x000fe20000010000 */
[----:B--2---:R-:W-:Y:S01]  /*11930*/  F2FP.F16.F32.PACK_AB R18, R156, R151 ;  /* 0x000000979c12723e */ /* 0x004fe200000000ff */
[----:B------:R-:W-:Y:S01]  /*11940*/  FADD.FTZ R130, R130, R101 ;  /* 0x0000006582827221 */ /* 0x000fe20000010000 */
[----:B---3--:R-:W-:Y:S01]  /*11950*/  F2FP.F16.F32.PACK_AB R17, R65, R66 ;  /* 0x000000424111723e */ /* 0x008fe200000000ff */
[----:B------:R-:W-:Y:S01]  /*11960*/  MUFU.EX2 R87, R112 ;  /* 0x0000007000577308 */ /* 0x000fe20000000800 */
[----:B-1----:R-:W-:Y:S01]  /*11970*/  F2FP.F16.F32.PACK_AB R19, R61, R62 ;  /* 0x0000003e3d13723e */ /* 0x002fe200000000ff */
[----:B------:R-:W-:Y:S01]  /*11980*/  FADD.FTZ R42, R42, R39 ;  /* 0x000000272a2a7221 */ /* 0x000fe20000010000 */
[----:B------:R-:W-:-:S05]  /*11990*/  FADD.FTZ R95, R95, R130 ;  /* 0x000000825f5f7221 */ /* 0x000fca0000010000 */
[----:B------:R-:W1:Y:S01]  /*119a0*/  MUFU.EX2 R106, R106 ;  /* 0x0000006a006a7308 */ /* 0x000e620000000800 */
[----:B------:R-:W-:Y:S01]  /*119b0*/  FADD.FTZ R41, R41, R42 ;  /* 0x0000002a29297221 */ /* 0x000fe20000010000 */
[----:B------:R-:W-:Y:S01]  /*119c0*/  FADD.FTZ R122, R122, R95 ;  /* 0x0000005f7a7a7221 */ /* 0x000fe20000010000 */
[C---:B------:R-:W-:Y:S05]  /*119d0*/  HMMA.16816.F32 R12, R16.reuse, R44, R12 ;  /* 0x0000002c100c723c */ /* 0x040fea000000180c */
[----:B------:R-:W-:Y:S08]  /*119e0*/  MUFU.EX2 R68, R90 ;  /* 0x0000005a00447308 */ /* 0x000ff00000000800 */
[----:B------:R-:W2:Y:S08]  /*119f0*/  MUFU.EX2 R55, R69 ;  /* 0x0000004500377308 */ /* 0x000eb00000000800 */
[----:B------:R-:W-:Y:S08]  /*11a00*/  MUFU.EX2 R36, R36 ;  /* 0x0000002400247308 */ /* 0x000ff00000000800 */
[----:B------:R-:W3:Y:S08]  /*11a10*/  MUFU.EX2 R37, R37 ;  /* 0x0000002500257308 */ /* 0x000ef00000000800 */
[----:B------:R-:W-:Y:S08]  /*11a20*/  MUFU.EX2 R38, R74 ;  /* 0x0000004a00267308 */ /* 0x000ff00000000800 */
[----:B------:R-:W4:Y:S01]  /*11a30*/  MUFU.EX2 R191, R191 ;  /* 0x000000bf00bf7308 */ /* 0x000f220000000800 */
[----:B------:R-:W-:Y:S03]  /*11a40*/  HMMA.16816.F32 R28, R16, R20, R28 ;  /* 0x00000014101c723c */ /* 0x000fe6000000181c */
[----:B------:R-:W-:Y:S01]  /*11a50*/  FADD.FTZ R20, R40, R41 ;  /* 0x0000002928147221 */ /* 0x000fe20000010000 */
[----:B------:R-:W-:-:S03]  /*11a60*/  FADD.FTZ R91, R91, R122 ;  /* 0x0000007a5b5b7221 */ /* 0x000fc60000010000 */
[----:B------:R-:W-:Y:S01]  /*11a70*/  FADD.FTZ R20, R73, R20 ;  /* 0x0000001449147221 */ /* 0x000fe20000010000 */
[----:B------:R-:W-:Y:S01]  /*11a80*/  FADD.FTZ R114, R114, R91 ;  /* 0x0000005b72727221 */ /* 0x000fe20000010000 */
        /* <DEDUP_REMOVED lines=8> */
[----:B------:R-:W-:Y:S01]  /*11b10*/  FADD.FTZ R128, R128, R85 ;  /* 0x0000005580807221 */ /* 0x000fe20000010000 */
[----:B------:R-:W-:-:S03]  /*11b20*/  FADD.FTZ R98, R98, R83 ;  /* 0x0000005362627221 */ /* 0x000fc60000010000 */
[----:B------:R-:W-:Y:S02]  /*11b30*/  FADD.FTZ R99, R99, R128 ;  /* 0x0000008063637221 */ /* 0x000fe40000010000 */
[----:B-----5:R-:W-:Y:S03]  /*11b40*/  HMMA.16816.F32 R144, R16, R140, R12 ;  /* 0x0000008c1090723c */ /* 0x020fe6000000180c */
        /* <DEDUP_REMOVED lines=96> */
.L_x_2545:
        /* <DEDUP_REMOVED lines=8> */
.L_x_2546:
[----:B------:R-:W-:Y:S05]  /*121d0*/  BSYNC.RECONVERGENT B0 ;  /* 0x0000000000007941 */ /* 0x000fea0003800200 */
.L_x_2544:
        /* <DEDUP_REMOVED lines=58> */
[-C--:B------:R-:W-:Y:S01]  /*12580*/  IADD3 R24, PT, PT, R33, R34.reuse, RZ ;  /* 0x0000002221187210 */ /* 0x080fe20007ffe0ff */
[----:B------:R-:W-:Y:S01]  /*12590*/  BSSY.RECONVERGENT B1, `(.L_x_2547) ;  /* 0x00001f0000017945 */ /* 0x000fe20003800200 */
[----:B------:R-:W-:Y:S01]  /*125a0*/  IADD3 R64, PT, PT, R3, R34, RZ ;  /* 0x0000002203407210 */ /* 0x000fe20007ffe0ff */
[----:B-1----:R-:W-:Y:S01]  /*125b0*/  LDSM.16.M88.4 R4, [R33] ;  /* 0x000000002104783b */ /* 0x002fe20000000200 */
[----:B------:R-:W-:-:S03]  /*125c0*/  ISETP.GT.AND P5, PT, R32, R169, PT ;  /* 0x000000a92000720c */ /* 0x000fc60003fa4270 */
        /* <DEDUP_REMOVED lines=35> */
[----:B------:R5:W1:Y:S01]  /*12800*/  MUFU.TANH R55, R45 ;  /* 0x0000002d00377308 */ /* 0x000a620000002400 */
[C---:B--2---:R-:W-:Y:S07]  /*12810*/  HMMA.16816.F32 R16, R4.reuse, R36, RZ ;  /* 0x000000240410723c */ /* 0x044fee00000018ff */
[----:B------:R-:W2:Y:S01]  /*12820*/  MUFU.TANH R52, R20 ;  /* 0x0000001400347308 */ /* 0x000ea20000002400 */
[----:B------:R-:W-:Y:S07]  /*12830*/  HMMA.16816.F32 R36, R4, R38, RZ ;  /* 0x000000260424723c */ /* 0x000fee00000018ff */
[----:B------:R-:W1:Y:S01]  /*12840*/  MUFU.TANH R51, R21 ;  /* 0x0000001500337308 */ /* 0x000e620000002400 */
[----:B-----5:R-:W5:Y:S04]  /*12850*/  LDSM.16.M88.4 R44, [R64+0x1c00] ;  /* 0x001c0000402c783b */ /* 0x020f680000000200 */
[C---:B------:R-:W-:Y:S03]  /*12860*/  HMMA.16816.F32 R16, R24.reuse, R60, R16 ;  /* 0x0000003c1810723c */ /* 0x040fe60000001810 */
[----:B------:R-:W1:Y:S05]  /*12870*/  MUFU.TANH R34, R22 ;  /* 0x0000001600227308 */ /* 0x000e6a0000002400 */
[----:B------:R-:W-:Y:S03]  /*12880*/  HMMA.16816.F32 R36, R24, R62, R36 ;  /* 0x0000003e1824723c */ /* 0x000fe60000001824 */
[----:B------:R1:W1:Y:S08]  /*12890*/  MUFU.TANH R33, R23 ;  /* 0x0000001700217308 */ /* 0x0002700000002400 */
[-C--:B------:R-:W-:Y:S01]  /*128a0*/  FMUL.FTZ R16, R16, R48.reuse ;  /* 0x0000003010107220 */ /* 0x080fe20000410000 */
[----:B------:R-:W2:Y:S01]  /*128b0*/  MUFU.TANH R50, R12 ;  /* 0x0000000c00327308 */ /* 0x000ea20000002400 */
[-C--:B------:R-:W-:Y:S01]  /*128c0*/  FMUL.FTZ R63, R17, R48.reuse ;  /* 0x00000030113f7220 */ /* 0x080fe20000410000 */
[-C--:B------:R-:W-:Y:S01]  /*128d0*/  FMUL.FTZ R61, R18, R48.reuse ;  /* 0x00000030123d7220 */ /* 0x080fe20000410000 */
[----:B------:R-:W-:-:S04]  /*128e0*/  FMUL.FTZ R62, R19, R48 ;  /* 0x00000030133e7220 */ /* 0x000fc80000410000 */
[-C--:B------:R-:W-:Y:S01]  /*128f0*/  FMUL.FTZ R36, R36, R48.reuse ;  /* 0x0000003024247220 */ /* 0x080fe20000410000 */
[----:B-1----:R-:W-:Y:S01]  /*12900*/  HMMA.16816.F32 R20, R4, R28, RZ ;  /* 0x0000001c0414723c */ /* 0x002fe200000018ff */
[----:B------:R1:W1:Y:S02]  /*12910*/  MUFU.TANH R49, R13 ;  /* 0x0000000d00317308 */ /* 0x0002640000002400 */
[-C--:B------:R-:W-:Y:S01]  /*12920*/  FMUL.FTZ R37, R37, R48.reuse ;  /* 0x0000003025257220 */ /* 0x080fe20000410000 */
[-C--:B------:R-:W-:Y:S01]  /*12930*/  FMUL.FTZ R65, R38, R48.reuse ;  /* 0x0000003026417220 */ /* 0x080fe20000410000 */
[----:B------:R-:W-:-:S04]  /*12940*/  FMUL.FTZ R66, R39, R48 ;  /* 0x0000003027427220 */ /* 0x000fc80000410000 */
[----:B------:R3:W2:Y:S08]  /*12950*/  MUFU.TANH R60, R16 ;  /* 0x00000010003c7308 */ /* 0x0006b00000002400 */
[----:B------:R-:W2:Y:S01]  /*12960*/  MUFU.TANH R67, R36 ;  /* 0x0000002400437308 */ /* 0x000ea20000002400 */
[----:B-1----:R-:W1:Y:S02]  /*12970*/  LDSM.16.M88.4 R12, [R3+0x2000] ;  /* 0x00200000030c783b */ /* 0x002e640000000200 */
[----:B-----5:R-:W-:Y:S05]  /*12980*/  HMMA.16816.F32 R20, R24, R44, R20 ;  /* 0x0000002c1814723c */ /* 0x020fea0000001814 */
[----:B------:R1:W1:Y:S03]  /*12990*/  MUFU.TANH R68, R37 ;  /* 0x0000002500447308 */ /* 0x0002660000002400 */
[----:B---3--:R-:W-:Y:S01]  /*129a0*/  HMMA.16816.F32 R16, R4, R30, RZ ;  /* 0x0000001e0410723c */ /* 0x008fe200000018ff */
[----:B------:R-:W3:Y:S04]  /*129b0*/  LDSM.16.M88.4 R28, [R64+0x2000] ;  /* 0x00200000401c783b */ /* 0x000ee80000000200 */
[----:B------:R-:W1:Y:S06]  /*129c0*/  MUFU.TANH R42, R42 ;  /* 0x0000002a002a7308 */ /* 0x000e6c0000002400 */
[-C--:B------:R-:W-:Y:S01]  /*129d0*/  FMUL.FTZ R20, R20, R48.reuse ;  /* 0x0000003014147220 */ /* 0x080fe20000410000 */
[-C--:B------:R-:W-:Y:S01]  /*129e0*/  FMUL.FTZ R21, R21, R48.reuse ;  /* 0x0000003015157220 */ /* 0x080fe20000410000 */
[-C--:B------:R-:W-:Y:S01]  /*129f0*/  FMUL.FTZ R72, R22, R48.reuse ;  /* 0x0000003016487220 */ /* 0x080fe20000410000 */
[-C--:B------:R-:W-:Y:S01]  /*12a00*/  FMUL.FTZ R70, R23, R48.reuse ;  /* 0x0000003017467220 */ /* 0x080fe20000410000 */
[----:B------:R-:W2:Y:S05]  /*12a10*/  MUFU.TANH R69, R20 ;  /* 0x0000001400457308 */ /* 0x000eaa0000002400 */
[----:B------:R-:W-:Y:S01]  /*12a20*/  HMMA.16816.F32 R16, R24, R46, R16 ;  /* 0x0000002e1810723c */ /* 0x000fe20000001810 */
[----:B------:R-:W5:Y:S02]  /*12a30*/  LDSM.16.M88.4 R44, [R3+0x2400] ;  /* 0x00240000032c783b */ /* 0x000f640000000200 */
[----:B------:R4:W2:Y:S05]  /*12a40*/  MUFU.TANH R73, R21 ;  /* 0x0000001500497308 */ /* 0x0008aa0000002400 */
[C---:B-1----:R-:W-:Y:S03]  /*12a50*/  HMMA.16816.F32 R36, R4.reuse, R12, RZ ;  /* 0x0000000c0424723c */ /* 0x042fe600000018ff */
[----:B------:R-:W1:Y:S05]  /*12a60*/  MUFU.TANH R41, R41 ;  /* 0x0000002900297308 */ /* 0x000e6a0000002400 */
[----:B------:R-:W-:Y:S03]  /*12a70*/  HMMA.16816.F32 R12, R4, R14, RZ ;  /* 0x0000000e040c723c */ /* 0x000fe600000018ff */
[-C--:B------:R-:W-:Y:S01]  /*12a80*/  FMUL.FTZ R16, R16, R48.reuse ;  /* 0x0000003010107220 */ /* 0x080fe20000410000 */
[----:B----4-:R-:W4:Y:S01]  /*12a90*/  LDSM.16.M88.4 R20, [R64+0x2400] ;  /* 0x002400004014783b */ /* 0x010f220000000200 */
[-C--:B------:R-:W-:Y:S01]  /*12aa0*/  FMUL.FTZ R77, R17, R48.reuse ;  /* 0x00000030114d7220 */ /* 0x080fe20000410000 */
[-C--:B------:R-:W-:Y:S01]  /*12ab0*/  FMUL.FTZ R74, R18, R48.reuse ;  /* 0x00000030124a7220 */ /* 0x080fe20000410000 */
[----:B------:R5:W1:Y:S01]  /*12ac0*/  MUFU.TANH R75, R16 ;  /* 0x00000010004b7308 */ /* 0x000a620000002400 */
[----:B------:R-:W-:-:S04]  /*12ad0*/  FMUL.FTZ R76, R19, R48 ;  /* 0x00000030134c7220 */ /* 0x000fc80000410000 */
[C---:B---3--:R-:W-:Y:S03]  /*12ae0*/  HMMA.16816.F32 R36, R24.reuse, R28, R36 ;  /* 0x0000001c1824723c */ /* 0x048fe60000001824 */
[----:B------:R-:W3:Y:S05]  /*12af0*/  MUFU.TANH R53, R53 ;  /* 0x0000003500357308 */ /* 0x000eea0000002400 */
[----:B------:R-:W-:Y:S01]  /*12b00*/  HMMA.16816.F32 R12, R24, R30, R12 ;  /* 0x0000001e180c723c */ /* 0x000fe2000000180c */
[----:B------:R-:W2:Y:S02]  /*12b10*/  LDSM.16.M88.4 R28, [R3+0x2800] ;  /* 0x00280000031c783b */ /* 0x000ea40000000200 */
[----:B------:R-:W1:Y:S05]  /*12b20*/  MUFU.TANH R40, R40 ;  /* 0x0000002800287308 */ /* 0x000e6a0000002400 */
[C---:B-----5:R-:W-:Y:S03]  /*12b30*/  HMMA.16816.F32 R16, R4.reuse, R44, RZ ;  /* 0x0000002c0410723c */ /* 0x060fe600000018ff */
        /* <DEDUP_REMOVED lines=11> */
[----:B------:R-:W1:Y:S01]  /*12bf0*/  MUFU.TANH R11, R11 ;  /* 0x0000000b000b7308 */ /* 0x000e620000002400 */
[C---:B----4-:R-:W-:Y:S07]  /*12c00*/  HMMA.16816.F32 R16, R24.reuse, R20, R16 ;  /* 0x000000141810723c */ /* 0x050fee0000001810 */
[----:B------:R-:W4:Y:S01]  /*12c10*/  MUFU.TANH R10, R10 ;  /* 0x0000000a000a7308 */ /* 0x000f220000002400 */
[----:B-----5:R-:W5:Y:S01]  /*12c20*/  LDSM.16.M88.4 R36, [R64+0x2800] ;  /* 0x002800004024783b */ /* 0x020f620000000200 */
[----:B------:R-:W-:Y:S03]  /*12c30*/  HMMA.16816.F32 R44, R24, R22, R44 ;  /* 0x00000016182c723c */ /* 0x000fe6000000182c */
[----:B------:R-:W3:Y:S03]  /*12c40*/  LDSM.16.M88.4 R20, [R3+0x2c00] ;  /* 0x002c00000314783b */ /* 0x000ee60000000200 */
[----:B------:R-:W1:Y:S02]  /*12c50*/  MUFU.TANH R63, R63 ;  /* 0x0000003f003f7308 */ /* 0x000e640000002400 */
        /* <DEDUP_REMOVED lines=15> */
[----:B------:R-:W-:Y:S01]  /*12d50*/  HMMA.16816.F32 R28, R24, R38, R28 ;  /* 0x00000026181c723c */ /* 0x000fe2000000181c */
[----:B----4-:R-:W4:Y:S06]  /*12d60*/  LDSM.16.M88.4 R16, [R64+0x2c00] ;  /* 0x002c00004010783b */ /* 0x010f2c0000000200 */
[----:B------:R5:W1:Y:S01]  /*12d70*/  MUFU.TANH R95, R45 ;  /* 0x0000002d005f7308 */ /* 0x000a620000002400 */
[C---:B---3--:R-:W-:Y:S07]  /*12d80*/  HMMA.16816.F32 R36, R4.reuse, R20, RZ ;  /* 0x000000140424723c */ /* 0x048fee00000018ff */
[----:B------:R-:W3:Y:S01]  /*12d90*/  MUFU.TANH R61, R61 ;  /* 0x0000003d003d7308 */ /* 0x000ee20000002400 */
[-C--:B------:R-:W-:Y:S01]  /*12da0*/  FMUL.FTZ R12, R12, R48.reuse ;  /* 0x000000300c0c7220 */ /* 0x080fe20000410000 */
[-C--:B------:R-:W-:Y:S01]  /*12db0*/  FMUL.FTZ R13, R13, R48.reuse ;  /* 0x000000300d0d7220 */ /* 0x080fe20000410000 */
[-C--:B------:R-:W-:Y:S01]  /*12dc0*/  FMUL.FTZ R93, R14, R48.reuse ;  /* 0x000000300e5d7220 */ /* 0x080fe20000410000 */
[-C--:B------:R-:W-:Y:S01]  /*12dd0*/  FMUL.FTZ R94, R15, R48.reuse ;  /* 0x000000300f5e7220 */ /* 0x080fe20000410000 */
[----:B------:R-:W-:Y:S03]  /*12de0*/  HMMA.16816.F32 R20, R4, R22, RZ ;  /* 0x000000160414723c */ /* 0x000fe600000018ff */
[----:B------:R-:W1:Y:S01]  /*12df0*/  MUFU.TANH R96, R12 ;  /* 0x0000000c00607308 */ /* 0x000e620000002400 */
[----:B-----5:R-:W5:Y:S01]  /*12e00*/  LDSM.16.M88.4 R44, [R3+0x3000] ;  /* 0x00300000032c783b */ /* 0x020f620000000200 */
[-C--:B------:R-:W-:Y:S01]  /*12e10*/  FMUL.FTZ R28, R28, R48.reuse ;  /* 0x000000301c1c7220 */ /* 0x080fe20000410000 */
[-C--:B------:R-:W-:Y:S01]  /*12e20*/  FMUL.FTZ R100, R29, R48.reuse ;  /* 0x000000301d647220 */ /* 0x080fe20000410000 */
[-C--:B------:R-:W-:Y:S01]  /*12e30*/  FMUL.FTZ R98, R30, R48.reuse ;  /* 0x000000301e627220 */ /* 0x080fe20000410000 */
[----:B------:R-:W-:-:S03]  /*12e40*/  FMUL.FTZ R102, R31, R48 ;  /* 0x000000301f667220 */ /* 0x000fc60000410000 */
[----:B------:R2:W1:Y:S08]  /*12e50*/  MUFU.TANH R97, R13 ;  /* 0x0000000d00617308 */ /* 0x0004700000002400 */
[----:B------:R3:W1:Y:S01]  /*12e60*/  MUFU.TANH R99, R28 ;  /* 0x0000001c00637308 */ /* 0x0006620000002400 */
[C---:B----4-:R-:W-:Y:S07]  /*12e70*/  HMMA.16816.F32 R36, R24.reuse, R16, R36 ;  /* 0x000000101824723c */ /* 0x050fee0000001824 */
[----:B------:R-:W4:Y:S01]  /*12e80*/  MUFU.TANH R62, R62 ;  /* 0x0000003e003e7308 */ /* 0x000f220000002400 */
[----:B--2---:R-:W2:Y:S01]  /*12e90*/  LDSM.16.M88.4 R12, [R64+0x3000] ;  /* 0x00300000400c783b */ /* 0x004ea20000000200 */
[----:B------:R-:W-:Y:S06]  /*12ea0*/  HMMA.16816.F32 R20, R24, R18, R20 ;  /* 0x000000121814723c */ /* 0x000fec0000001814 */
[----:B------:R-:W1:Y:S01]  /*12eb0*/  MUFU.TANH R65, R65 ;  /* 0x0000004100417308 */ /* 0x000e620000002400 */
[----:B---3--:R-:W3:Y:S07]  /*12ec0*/  LDSM.16.M88.4 R28, [R3+0x3400] ;  /* 0x00340000031c783b */ /* 0x008eee0000000200 */
[----:B------:R-:W1:Y:S01]  /*12ed0*/  MUFU.TANH R66, R66 ;  /* 0x0000004200427308 */ /* 0x000e620000002400 */
[C---:B-----5:R-:W-:Y:S03]  /*12ee0*/  HMMA.16816.F32 R16, R4.reuse, R44, RZ ;  /* 0x0000002c0410723c */ /* 0x060fe600000018ff */
[-C--:B------:R-:W-:Y:S01]  /*12ef0*/  FMUL.FTZ R36, R36, R48.reuse ;  /* 0x0000003024247220 */ /* 0x080fe20000410000 */
[-C--:B------:R-:W-:Y:S01]  /*12f00*/  FMUL.FTZ R103, R37, R48.reuse ;  /* 0x0000003025677220 */ /* 0x080fe20000410000 */
[-C--:B------:R-:W-:Y:S01]  /*12f10*/  FMUL.FTZ R105, R38, R48.reuse ;  /* 0x0000003026697220 */ /* 0x080fe20000410000 */
[-C--:B------:R-:W-:Y:S01]  /*12f20*/  FMUL.FTZ R104, R39, R48.reuse ;  /* 0x0000003027687220 */ /* 0x080fe20000410000 */
[----:B------:R5:W1:Y:S01]  /*12f30*/  MUFU.TANH R101, R36 ;  /* 0x0000002400657308 */ /* 0x000a620000002400 */
[----:B------:R-:W-:Y:S01]  /*12f40*/  HMMA.16816.F32 R44, R4, R46, RZ ;  /* 0x0000002e042c723c */ /* 0x000fe200000018ff */
[-C--:B------:R-:W-:Y:S01]  /*12f50*/  FMUL.FTZ R112, R20, R48.reuse ;  /* 0x0000003014707220 */ /* 0x080fe20000410000 */
[-C--:B------:R-:W-:Y:S01]  /*12f60*/  FMUL.FTZ R116, R21, R48.reuse ;  /* 0x0000003015747220 */ /* 0x080fe20000410000 */
[-C--:B------:R-:W-:Y:S01]  /*12f70*/  FMUL.FTZ R106, R22, R48.reuse ;  /* 0x00000030166a7220 */ /* 0x080fe20000410000 */
[----:B------:R-:W-:-:S03]  /*12f80*/  FMUL.FTZ R107, R23, R48 ;  /* 0x00000030176b7220 */ /* 0x000fc60000410000 */
[----:B------:R-:W1:Y:S08]  /*12f90*/  MUFU.TANH R72, R72 ;  /* 0x0000004800487308 */ /* 0x000e700000002400 */
[----:B------:R-:W1:Y:S01]  /*12fa0*/  MUFU.TANH R70, R70 ;  /* 0x0000004600467308 */ /* 0x000e620000002400 */
[----:B-----5:R-:W5:Y:S01]  /*12fb0*/  LDSM.16.M88.4 R36, [R64+0x3400] ;  /* 0x003400004024783b */ /* 0x020f620000000200 */
[----:B--2---:R-:W-:Y:S06]  /*12fc0*/  HMMA.16816.F32 R16, R24, R12, R16 ;  /* 0x0000000c1810723c */ /* 0x004fec0000001810 */
[----:B------:R-:W2:Y:S02]  /*12fd0*/  MUFU.TANH R77, R77 ;  /* 0x0000004d004d7308 */ /* 0x000ea40000002400 */
[----:B---3--:R-:W-:Y:S06]  /*12fe0*/  HMMA.16816.F32 R20, R4, R28, RZ ;  /* 0x0000001c0414723c */ /* 0x008fec00000018ff */
[----:B------:R-:W3:Y:S02]  /*12ff0*/  MUFU.TANH R74, R74 ;  /* 0x0000004a004a7308 */ /* 0x000ee40000002400 */
        /* <DEDUP_REMOVED lines=12> */
[-C--:B------:R-:W-:Y:S01]  /*130c0*/  FMUL.FTZ R110, R47, R48.reuse ;  /* 0x000000302f6e7220 */ /* 0x080fe20000410000 */
[C---:B-----5:R-:W-:Y:S02]  /*130d0*/  HMMA.16816.F32 R20, R24.reuse, R36, R20 ;  /* 0x000000241814723c */ /* 0x060fe40000001814 */
[----:B------:R5:W1:Y:S06]  /*130e0*/  MUFU.TANH R108, R18 ;  /* 0x00000012006c7308 */ /* 0x000a6c0000002400 */
[----:B------:R-:W-:Y:S02]  /*130f0*/  HMMA.16816.F32 R28, R24, R38, R28 ;  /* 0x00000026181c723c */ /* 0x000fe4000000181c */
[----:B------:R-:W1:Y:S08]  /*13100*/  MUFU.TANH R119, R44 ;  /* 0x0000002c00777308 */ /* 0x000e700000002400 */
[----:B------:R2:W1:Y:S01]  /*13110*/  MUFU.TANH R120, R45 ;  /* 0x0000002d00787308 */ /* 0x0004620000002400 */
[----:B-----5:R-:W5:Y:S01]  /*13120*/  LDSM.16.M88.4 R16, [R64+0x3800] ;  /* 0x003800004010783b */ /* 0x020f620000000200 */
[-C--:B------:R-:W-:Y:S01]  /*13130*/  FMUL.FTZ R20, R20, R48.reuse ;  /* 0x0000003014147220 */ /* 0x080fe20000410000 */
[-C--:B------:R-:W-:Y:S01]  /*13140*/  FMUL.FTZ R21, R21, R48.reuse ;  /* 0x0000003015157220 */ /* 0x080fe20000410000 */
[C---:B----4-:R-:W-:Y:S03]  /*13150*/  HMMA.16816.F32 R36, R4.reuse, R12, RZ ;  /* 0x0000000c0424723c */ /* 0x050fe600000018ff */
[-C--:B------:R-:W-:Y:S01]  /*13160*/  FMUL.FTZ R113, R22, R48.reuse ;  /* 0x0000003016717220 */ /* 0x080fe20000410000 */
[-C--:B------:R-:W-:Y:S01]  /*13170*/  FMUL.FTZ R114, R23, R48.reuse ;  /* 0x0000003017727220 */ /* 0x080fe20000410000 */
[----:B------:R-:W4:Y:S01]  /*13180*/  MUFU.TANH R123, R20 ;  /* 0x00000014007b7308 */ /* 0x000f220000002400 */
[-C--:B------:R-:W-:Y:S01]  /*13190*/  FMUL.FTZ R28, R28, R48.reuse ;  /* 0x000000301c1c7220 */ /* 0x080fe20000410000 */
[-C--:B------:R-:W-:Y:S01]  /*131a0*/  FMUL.FTZ R130, R29, R48.reuse ;  /* 0x000000301d827220 */ /* 0x080fe20000410000 */
[----:B------:R-:W-:Y:S01]  /*131b0*/  HMMA.16816.F32 R12, R4, R14, RZ ;  /* 0x0000000e040c723c */ /* 0x000fe200000018ff */
[-C--:B------:R-:W-:Y:S01]  /*131c0*/  FMUL.FTZ R115, R30, R48.reuse ;  /* 0x000000301e737220 */ /* 0x080fe20000410000 */
[----:B------:R-:W-:-:S03]  /*131d0*/  FMUL.FTZ R121, R31, R48 ;  /* 0x000000301f797220 */ /* 0x000fc60000410000 */
[----:B------:R3:W1:Y:S01]  /*131e0*/  MUFU.TANH R126, R21 ;  /* 0x00000015007e7308 */ /* 0x0006620000002400 */
[----:B--2---:R-:W2:Y:S07]  /*131f0*/  LDSM.16.M88.4 R44, [R3+0x3c00] ;  /* 0x003c0000032c783b */ /* 0x004eae0000000200 */
[----:B------:R4:W1:Y:S08]  /*13200*/  MUFU.TANH R127, R28 ;  /* 0x0000001c007f7308 */ /* 0x0008700000002400 */
[----:B------:R-:W1:Y:S01]  /*13210*/  MUFU.TANH R76, R76 ;  /* 0x0000004c004c7308 */ /* 0x000e620000002400 */
[----:B---3--:R-:W3:Y:S07]  /*13220*/  LDSM.16.M88.4 R20, [R64+0x3c00] ;  /* 0x003c00004014783b */ /* 0x008eee0000000200 */
[----:B------:R-:W1:Y:S01]  /*13230*/  MUFU.TANH R81, R81 ;  /* 0x0000005100517308 */ /* 0x000e620000002400 */
[C---:B-----5:R-:W-:Y:S01]  /*13240*/  HMMA.16816.F32 R36, R24.reuse, R16, R36 ;  /* 0x000000101824723c */ /* 0x060fe20000001824 */
[----:B----4-:R-:W4:Y:S06]  /*13250*/  LDSM.16.M88.4 R28, [R3+0x4000] ;  /* 0x00400000031c783b */ /* 0x010f2c0000000200 */
[----:B------:R-:W1:Y:S01]  /*13260*/  MUFU.TANH R79, R79 ;  /* 0x0000004f004f7308 */ /* 0x000e620000002400 */
[----:B------:R-:W-:Y:S07]  /*13270*/  HMMA.16816.F32 R12, R24, R18, R12 ;  /* 0x00000012180c723c */ /* 0x000fee000000180c */
[----:B------:R-:W1:Y:S01]  /*13280*/  MUFU.TANH R78, R78 ;  /* 0x0000004e004e7308 */ /* 0x000e620000002400 */
[C---:B--2---:R-:W-:Y:S03]  /*13290*/  HMMA.16816.F32 R16, R4.reuse, R44, RZ ;  /* 0x0000002c0410723c */ /* 0x044fe600000018ff */
        /* <DEDUP_REMOVED lines=11> */
[C---:B---3--:R-:W-:Y:S03]  /*13350*/  HMMA.16816.F32 R16, R24.reuse, R20, R16 ;  /* 0x000000141810723c */ /* 0x048fe60000001810 */
[----:B------:R-:W3:Y:S01]  /*13360*/  MUFU.TANH R87, R87 ;  /* 0x0000005700577308 */ /* 0x000ee20000002400 */
[----:B--2---:R-:W2:Y:S04]  /*13370*/  LDSM.16.M88.4 R36, [R64+0x4000] ;  /* 0x004000004024783b */ /* 0x004ea80000000200 */
[----:B------:R-:W-:Y:S01]  /*13380*/  HMMA.16816.F32 R44, R24, R22, R44 ;  /* 0x00000016182c723c */ /* 0x000fe2000000182c */
[----:B------:R-:W5:Y:S02]  /*13390*/  LDSM.16.M88.4 R20, [R3+0x4400] ;  /* 0x004400000314783b */ /* 0x000f640000000200 */
        /* <DEDUP_REMOVED lines=14> */
[C---:B--2---:R-:W-:Y:S07]  /*13480*/  HMMA.16816.F32 R12, R24.reuse, R36, R12 ;  /* 0x00000024180c723c */ /* 0x044fee000000180c */
[----:B------:R-:W2:Y:S01]  /*13490*/  MUFU.TANH R160, R44 ;  /* 0x0000002c00a07308 */ /* 0x000ea20000002400 */
[----:B------:R-:W-:Y:S07]  /*134a0*/  HMMA.16816.F32 R28, R24, R38, R28 ;  /* 0x00000026181c723c */ /* 0x000fee000000181c */
[----:B------:R4:W1:Y:S01]  /*134b0*/  MUFU.TANH R161, R45 ;  /* 0x0000002d00a17308 */ /* 0x0008620000002400 */
[----:B---3--:R-:W3:Y:S01]  /*134c0*/  LDSM.16.M88.4 R16, [R64+0x4400] ;  /* 0x004400004010783b */ /* 0x008ee20000000200 */
[C---:B-----5:R-:W-:Y:S03]  /*134d0*/  HMMA.16816.F32 R36, R4.reuse, R20, RZ ;  /* 0x000000140424723c */ /* 0x060fe600000018ff */
[-C--:B------:R-:W-:Y:S01]  /*134e0*/  FMUL.FTZ R12, R12, R48.reuse ;  /* 0x000000300c0c7220 */ /* 0x080fe20000410000 */
[-C--:B------:R-:W-:Y:S01]  /*134f0*/  FMUL.FTZ R13, R13, R48.reuse ;  /* 0x000000300d0d7220 */ /* 0x080fe20000410000 */
[-C--:B------:R-:W-:Y:S01]  /*13500*/  FMUL.FTZ R158, R14, R48.reuse ;  /* 0x000000300e9e7220 */ /* 0x080fe20000410000 */
[-C--:B------:R-:W-:Y:S01]  /*13510*/  FMUL.FTZ R157, R15, R48.reuse ;  /* 0x000000300f9d7220 */ /* 0x080fe20000410000 */
[----:B------:R-:W1:Y:S01]  /*13520*/  MUFU.TANH R167, R12 ;  /* 0x0000000c00a77308 */ /* 0x000e620000002400 */
[----:B------:R-:W-:Y:S02]  /*13530*/  HMMA.16816.F32 R20, R4, R22, RZ ;  /* 0x000000160414723c */ /* 0x000fe400000018ff */
[-C--:B------:R-:W-:Y:S01]  /*13540*/  FMUL.FTZ R28, R28, R48.reuse ;  /* 0x000000301c1c7220 */ /* 0x080fe20000410000 */
[----:B----4-:R-:W4:Y:S01]  /*13550*/  LDSM.16.M88.4 R44, [R3+0x4800] ;  /* 0x00480000032c783b */ /* 0x010f220000000200 */
[-C--:B------:R-:W-:Y:S01]  /*13560*/  FMUL.FTZ R195, R29, R48.reuse ;  /* 0x000000301dc37220 */ /* 0x080fe20000410000 */
[----:B------:R-:W-:-:S02]  /*13570*/  FMUL.FTZ R162, R30, R48 ;  /* 0x000000301ea27220 */ /* 0x000fc40000410000 */
[----:B------:R5:W1:Y:S01]  /*13580*/  MUFU.TANH R168, R13 ;  /* 0x0000000d00a87308 */ /* 0x000a620000002400 */
[----:B------:R-:W-:-:S07]  /*13590*/  FMUL.FTZ R163, R31, R48 ;  /* 0x000000301fa37220 */ /* 0x000fce0000410000 */
[----:B------:R2:W1:Y:S08]  /*135a0*/  MUFU.TANH R193, R28 ;  /* 0x0000001c00c17308 */ /* 0x0004700000002400 */
[----:B------:R-:W1:Y:S01]  /*135b0*/  MUFU.TANH R83, R83 ;  /* 0x0000005300537308 */ /* 0x000e620000002400 */
[----:B-----5:R-:W5:Y:S01]  /*135c0*/  LDSM.16.M88.4 R12, [R64+0x4800] ;  /* 0x00480000400c783b */ /* 0x020f620000000200 */
[C---:B---3--:R-:W-:Y:S06]  /*135d0*/  HMMA.16816.F32 R36, R24.reuse, R16, R36 ;  /* 0x000000101824723c */ /* 0x048fec0000001824 */
[----:B------:R-:W3:Y:S01]  /*135e0*/  MUFU.TANH R86, R86 ;  /* 0x0000005600567308 */ /* 0x000ee20000002400 */
[----:B--2---:R2:W1:Y:S01]  /*135f0*/  LDSM.16.M88.4 R28, [R3+0x4c00] ;  /* 0x004c0000031c783b */ /* 0x0044620000000200 */
        /* <DEDUP_REMOVED lines=11> */
[----:B--2---:R-:W-:-:S02]  /*136b0*/  FMUL.FTZ R3, R23, R48 ;  /* 0x0000003017037220 */ /* 0x004fc40000410000 */
[----:B------:R-:W2:Y:S05]  /*136c0*/  MUFU.TANH R89, R89 ;  /* 0x0000005900597308 */ /* 0x000eaa0000002400 */
[----:B-----5:R-:W-:Y:S05]  /*136d0*/  HMMA.16816.F32 R16, R24, R12, R16 ;  /* 0x0000000c1810723c */ /* 0x020fea0000001810 */
[----:B------:R-:W-:Y:S01]  /*136e0*/  FMUL.FTZ R12, R22, R48 ;  /* 0x00000030160c7220 */ /* 0x000fe20000410000 */
[----:B------:R-:W2:Y:S01]  /*136f0*/  MUFU.TANH R93, R93 ;  /* 0x0000005d005d7308 */ /* 0x000ea20000002400 */
[----:B----4-:R-:W4:Y:S01]  /*13700*/  LDSM.16.M88.4 R36, [R64+0x4c00] ;  /* 0x004c00004024783b */ /* 0x010f220000000200 */
[----:B------:R-:W-:-:S04]  /*13710*/  DEPBAR.LE SB0, 0x0 ;  /* 0x000080000000791a */ /* 0x000fc80000000000 */
[C---:B-1----:R-:W-:Y:S02]  /*13720*/  HMMA.16816.F32 R20, R4.reuse, R28, RZ ;  /* 0x0000001c0414723c */ /* 0x042fe400000018ff */
[----:B------:R-:W1:Y:S06]  /*13730*/  MUFU.TANH R94, R94 ;  /* 0x0000005e005e7308 */ /* 0x000e6c0000002400 */
[----:B------:R-:W-:Y:S01]  /*13740*/  HMMA.16816.F32 R4, R4, R30, RZ ;  /* 0x0000001e0404723c */ /* 0x000fe200000018ff */
[-C--:B------:R-:W-:Y:S01]  /*13750*/  FMUL.FTZ R16, R16, R48.reuse ;  /* 0x0000003010107220 */ /* 0x080fe20000410000 */
[-C--:B------:R-:W-:Y:S01]  /*13760*/  FMUL.FTZ R17, R17, R48.reuse ;  /* 0x0000003011117220 */ /* 0x080fe20000410000 */
[-C--:B------:R-:W-:Y:S01]  /*13770*/  FMUL.FTZ R13, R19, R48.reuse ;  /* 0x00000030130d7220 */ /* 0x080fe20000410000 */
[----:B------:R-:W1:Y:S04]  /*13780*/  MUFU.TANH R100, R100 ;  /* 0x0000006400647308 */ /* 0x000e680000002400 */
[C---:B------:R-:W-:Y:S05]  /*13790*/  HMMA.16816.F32 R44, R24.reuse, R14, R44 ;  /* 0x0000000e182c723c */ /* 0x040fea000000182c */
[-C--:B------:R-:W-:Y:S01]  /*137a0*/  FMUL.FTZ R14, R18, R48.reuse ;  /* 0x00000030120e7220 */ /* 0x080fe20000410000 */
[----:B------:R5:W1:Y:S08]  /*137b0*/  MUFU.TANH R29, R16 ;  /* 0x00000010001d7308 */ /* 0x000a700000002400 */
[----:B------:R3:W1:Y:S01]  /*137c0*/  MUFU.TANH R202, R17 ;  /* 0x0000001100ca7308 */ /* 0x0006620000002400 */
[C---:B----4-:R-:W-:Y:S04]  /*137d0*/  HMMA.16816.F32 R20, R24.reuse, R36, R20 ;  /* 0x000000241814723c */ /* 0x050fe80000001814 */
[-C--:B------:R-:W-:Y:S01]  /*137e0*/  FMUL.FTZ R19, R44, R48.reuse ;  /* 0x000000302c137220 */ /* 0x080fe20000410000 */
[-C--:B------:R-:W-:Y:S01]  /*137f0*/  FMUL.FTZ R31, R45, R48.reuse ;  /* 0x000000302d1f7220 */ /* 0x080fe20000410000 */
[-C--:B-----5:R-:W-:Y:S01]  /*13800*/  FMUL.FTZ R16, R46, R48.reuse ;  /* 0x000000302e107220 */ /* 0x0a0fe20000410000 */
[-C--:B------:R-:W-:Y:S01]  /*13810*/  FMUL.FTZ R15, R47, R48.reuse ;  /* 0x000000302f0f7220 */ /* 0x080fe20000410000 */
[----:B------:R-:W4:Y:S01]  /*13820*/  MUFU.TANH R98, R98 ;  /* 0x0000006200627308 */ /* 0x000f220000002400 */
[----:B------:R-:W-:Y:S07]  /*13830*/  HMMA.16816.F32 R4, R24, R38, R4 ;  /* 0x000000261804723c */ /* 0x000fee0000001804 */
[----:B------:R-:W1:Y:S03]  /*13840*/  MUFU.TANH R102, R102 ;  /* 0x0000006600667308 */ /* 0x000e660000002400 */
[-C--:B------:R-:W-:Y:S01]  /*13850*/  FMUL.FTZ R24, R21, R48.reuse ;  /* 0x0000003015187220 */ /* 0x080fe20000410000 */
[-C--:B------:R-:W-:Y:S01]  /*13860*/  FMUL.FTZ R18, R22, R48.reuse ;  /* 0x0000003016127220 */ /* 0x080fe20000410000 */
[-C--:B------:R-:W-:Y:S01]  /*13870*/  FMUL.FTZ R20, R20, R48.reuse ;  /* 0x0000003014147220 */ /* 0x080fe20000410000 */
[----:B---3--:R-:W-:-:S02]  /*13880*/  FMUL.FTZ R17, R23, R48 ;  /* 0x0000003017117220 */ /* 0x008fc40000410000 */
[----:B------:R-:W3:Y:S04]  /*13890*/  MUFU.TANH R103, R103 ;  /* 0x0000006700677308 */ /* 0x000ee80000002400 */
        /* <DEDUP_REMOVED lines=61> */
[----:B-1----:R-:W-:Y:S02]  /*13c70*/  IADD3 R21, PT, PT, R6, -0x200, RZ ;  /* 0xfffffe0006157810 */ /* 0x002fe40007ffe0ff */
[----:B------:R-:W3:Y:S02]  /*13c80*/  LD.E.64 R38, desc[UR4][R148.64+0x20] ;  /* 0x0000200494267980 */ /* 0x000ee4000c101b00 */
[----:B------:R-:W-:Y:S02]  /*13c90*/  IABS R23, R27 ;  /* 0x0000001b00177213 */ /* 0x000fe40000000000 */
[----:B------:R-:W-:Y:S02]  /*13ca0*/  IABS R7, R21 ;  /* 0x0000001500077213 */ /* 0x000fe40000000000 */
[----:B--2---:R-:W-:-:S02]  /*13cb0*/  IABS R25, R30 ;  /* 0x0000001e00197213 */ /* 0x004fc40000000000 */
[-C--:B------:R-:W-:Y:S02]  /*13cc0*/  IABS R24, R30.reuse ;  /* 0x0000001e00187213 */ /* 0x080fe40000000000 */
[----:B------:R-:W1:Y:S01]  /*13cd0*/  I2F.RP R26, R25 ;  /* 0x00000019001a7306 */ /* 0x000e620000209400 */
[----:B------:R-:W-:Y:S02]  /*13ce0*/  LOP3.LUT R27, R27, R30, RZ, 0x3c, !PT ;  /* 0x0000001e1b1b7212 */ /* 0x000fe400078e3cff */
[----:B------:R-:W-:Y:S02]  /*13cf0*/  IADD3 R24, PT, PT, RZ, -R24, RZ ;  /* 0x80000018ff187210 */ /* 0x000fe40007ffe0ff */
        /* <DEDUP_REMOVED lines=30> */
[----:B------:R-:W-:-:S03]  /*13ee0*/  SEL R21, R21, R28, !P3 ;  /* 0x0000001c15157207 */ /* 0x000fc60005800000 */
[----:B------:R-:W-:-:S04]  /*13ef0*/  IMAD.WIDE R24, R23, 0x4, R184 ;  /* 0x0000000417187825 */ /* 0x000fc800078e02b8 */
        /* <DEDUP_REMOVED lines=19> */
.L_x_2550:
        /* <DEDUP_REMOVED lines=8> */
.L_x_2551:
[----:B------:R-:W-:Y:S05]  /*140b0*/  BSYNC.RECONVERGENT B0 ;  /* 0x0000000000007941 */ /* 0x000fea0003800200 */
.L_x_2549:
        /* <DEDUP_REMOVED lines=61> */
.L_x_2548:
[----:B------:R-:W-:Y:S05]  /*14490*/  BSYNC.RECONVERGENT B1 ;  /* 0x0000000000017941 */ /* 0x000fea0003800200 */
.L_x_2547:
[----:B--2---:R-:W-:Y:S01]  /*144a0*/  LOP3.LUT R36, R6, R43, RZ, 0xfc, !PT ;  /* 0x0000002b06247212 */ /* 0x004fe200078efcff */
[----:B------:R-:W2:Y:S04]  /*144b0*/  LD.E R71, desc[UR4][R148.64+0xdc] ;  /* 0x0000dc0494477980 */ /* 0x000ea8000c101900 */
[C---:B------:R-:W-:Y:S02]  /*144c0*/  VIADD R6, R36.reuse, 0xfffffe00 ;  /* 0xfffffe0024067836 */ /* 0x040fe40000000000 */
[----:B------:R-:W-:-:S03]  /*144d0*/  VIADD R25, R36, 0xfffffe01 ;  /* 0xfffffe0124197836 */ /* 0x000fc60000000000 */
[-C--:B------:R-:W-:Y:S02]  /*144e0*/  ISETP.GE.AND P1, PT, R6, R190.reuse, PT ;  /* 0x000000be0600720c */ /* 0x080fe40003f26270 */
[CC--:B------:R-:W-:Y:S01]  /*144f0*/  ISETP.GE.AND P3, PT, R25.reuse, R190.reuse, PT ;  /* 0x000000be1900720c */ /* 0x0c0fe20003f66270 */
[----:B------:R-:W-:Y:S01]  /*14500*/  VIADD R206, R36, 0xfffffe08 ;  /* 0xfffffe0824ce7836 */ /* 0x000fe20000000000 */
[----:B------:R-:W-:Y:S01]  /*14510*/  FSEL R56, R56, -INF , P1 ;  /* 0xff80000038387808 */ /* 0x000fe20000800000 */
[----:B------:R-:W-:Y:S01]  /*14520*/  VIADD R204, R36, 0xfffffe09 ;  /* 0xfffffe0924cc7836 */ /* 0x000fe20000000000 */
[----:B------:R-:W-:Y:S02]  /*14530*/  ISETP.GE.AND P1, PT, R25, R183, PT ;  /* 0x000000b71900720c */ /* 0x000fe40003f26270 */
[----:B------:R-:W-:Y:S02]  /*14540*/  FSEL R55, R55, -INF , P3 ;  /* 0xff80000037377808 */ /* 0x000fe40001800000 */
[----:B------:R-:W-:-:S02]  /*14550*/  ISETP.GE.AND P3, PT, R206, R190, PT ;  /* 0x000000bece00720c */ /* 0x000fc40003f66270 */
[----:B------:R-:W-:Y:S02]  /*14560*/  FSEL R30, R55, -INF , !P1 ;  /* 0xff800000371e7808 */ /* 0x000fe40004800000 */
[-C--:B------:R-:W-:Y:S01]  /*14570*/  ISETP.GE.AND P1, PT, R204, R190.reuse, PT ;  /* 0x000000becc00720c */ /* 0x080fe20003f26270 */
        /* <DEDUP_REMOVED lines=15> */
[CC--:B------:R-:W-:Y:S01]  /*14670*/  ISETP.GE.AND P1, PT, R7.reuse, R190.reuse, PT ;  /* 0x000000be0700720c */ /* 0x0c0fe20003f26270 */
[----:B-1----:R-:W-:Y:S01]  /*14680*/  VIADD R21, R36, 0xfffffe20 ;  /* 0xfffffe2024157836 */ /* 0x002fe20000000000 */
[----:B------:R-:W-:Y:S01]  /*14690*/  FSEL R50, R50, -INF , P3 ;  /* 0xff80000032327808 */ /* 0x000fe20001800000 */
[----:B------:R-:W-:Y:S01]  /*146a0*/  VIADD R27, R36, 0xfffffe21 ;  /* 0xfffffe21241b7836 */ /* 0x000fe20000000000 */
[----:B------:R-:W-:Y:S02]  /*146b0*/  ISETP.GE.AND P3, PT, R7, R183, PT ;  /* 0x000000b70700720c */ /* 0x000fe40003f66270 */
[----:B------:R-:W-:Y:S02]  /*146c0*/  FSEL R49, R49, -INF , P1 ;  /* 0xff80000031317808 */ /* 0x000fe40000800000 */
[----:B------:R-:W-:-:S02]  /*146d0*/  ISETP.GE.AND P1, PT, R21, R190, PT ;  /* 0x000000be1500720c */ /* 0x000fc40003f26270 */
[----:B------:R-:W-:Y:S02]  /*146e0*/  FSEL R241, R49, -INF , !P3 ;  /* 0xff80000031f17808 */ /* 0x000fe40005800000 */
        /* <DEDUP_REMOVED lines=19> */
[----:B------:R-:W-:Y:S01]  /*14820*/  VIADD R239, R36, 0xfffffe38 ;  /* 0xfffffe3824ef7836 */ /* 0x000fe20000000000 */
[----:B------:R-:W-:Y:S02]  /*14830*/  ISETP.GE.AND P4, PT, R206, R183, PT ;  /* 0x000000b7ce00720c */ /* 0x000fe40003f86270 */
[----:B------:R-:W-:-:S02]  /*14840*/  ISETP.GE.AND P0, PT, R6, R189, PT ;  /* 0x000000bd0600720c */ /* 0x000fc40003f06270 */
[----:B------:R-:W-:Y:S01]  /*14850*/  ISETP.GE.AND P2, PT, R6, R188, PT ;  /* 0x000000bc0600720c */ /* 0x000fe20003f46270 */
[----:B------:R-:W-:Y:S01]  /*14860*/  VIADD R6, R36, 0xfffffe39 ;  /* 0xfffffe3924067836 */ /* 0x000fe20000000000 */
[----:B------:R-:W-:Y:S02]  /*14870*/  FSEL R69, R69, -INF , P1 ;  /* 0xff80000045457808 */ /* 0x000fe40000800000 */
[-C--:B------:R-:W-:Y:S02]  /*14880*/  ISETP.GE.AND P1, PT, R227, R183.reuse, PT ;  /* 0x000000b7e300720c */ /* 0x080fe40003f26270 */
[----:B------:R-:W-:Y:S02]  /*14890*/  FSEL R73, R73, -INF , P3 ;  /* 0xff80000049497808 */ /* 0x000fe40001800000 */
[----:B------:R-:W-:Y:S02]  /*148a0*/  FSEL R37, R54, -INF , !P4 ;  /* 0xff80000036257808 */ /* 0x000fe40006000000 */
[----:B------:R-:W-:-:S02]  /*148b0*/  ISETP.GE.AND P4, PT, R207, R183, PT ;  /* 0x000000b7cf00720c */ /* 0x000fc40003f86270 */
[-C--:B------:R-:W-:Y:S02]  /*148c0*/  ISETP.GE.AND P3, PT, R239, R190.reuse, PT ;  /* 0x000000beef00720c */ /* 0x080fe40003f66270 */
[----:B------:R-:W-:Y:S02]  /*148d0*/  FSEL R205, R73, -INF , !P1 ;  /* 0xff80000049cd7808 */ /* 0x000fe40004800000 */
[----:B------:R-:W-:Y:S01]  /*148e0*/  ISETP.GE.AND P1, PT, R6, R190, PT ;  /* 0x000000be0600720c */ /* 0x000fe20003f26270 */
[----:B------:R-:W-:Y:S01]  /*148f0*/  VIADD R28, R36, 0xfffffe40 ;  /* 0xfffffe40241c7836 */ /* 0x000fe20000000000 */
[----:B------:R-:W-:Y:S01]  /*14900*/  FSEL R247, R52, -INF , !P4 ;  /* 0xff80000034f77808 */ /* 0x000fe20006000000 */
[----:B------:R-:W-:Y:S01]  /*14910*/  VIADD R223, R36, 0xfffffe41 ;  /* 0xfffffe4124df7836 */ /* 0x000fe20000000000 */
[----:B------:R-:W-:Y:S02]  /*14920*/  ISETP.GE.AND P4, PT, R23, R183, PT ;  /* 0x000000b71700720c */ /* 0x000fe40003f86270 */
[----:B------:R-:W-:-:S02]  /*14930*/  FSEL R75, R75, -INF , P3 ;  /* 0xff8000004b4b7808 */ /* 0x000fc40001800000 */
[-C--:B------:R-:W-:Y:S02]  /*14940*/  ISETP.GE.AND P3, PT, R6, R183.reuse, PT ;  /* 0x000000b70600720c */ /* 0x080fe40003f66270 */
[----:B------:R-:W-:Y:S02]  /*14950*/  FSEL R77, R77, -INF , P1 ;  /* 0xff8000004d4d7808 */ /* 0x000fe40000800000 */
[----:B------:R-:W-:Y:S02]  /*14960*/  FSEL R245, R50, -INF , !P4 ;  /* 0xff80000032f57808 */ /* 0x000fe40006000000 */
[----:B------:R-:W-:Y:S02]  /*14970*/  ISETP.GE.AND P4, PT, R21, R183, PT ;  /* 0x000000b71500720c */ /* 0x000fe40003f86270 */
[----:B------:R-:W-:Y:S02]  /*14980*/  ISETP.GE.AND P1, PT, R28, R190, PT ;  /* 0x000000be1c00720c */ /* 0x000fe40003f26270 */
[----:B------:R-:W-:-:S02]  /*14990*/  FSEL R201, R77, -INF , !P3 ;  /* 0xff8000004dc97808 */ /* 0x000fc40005800000 */
[CC--:B------:R-:W-:Y:S01]  /*149a0*/  ISETP.GE.AND P3, PT, R223.reuse, R190.reuse, PT ;  /* 0x000000bedf00720c */ /* 0x0c0fe20003f66270 */
[----:B------:R-:W-:Y:S01]  /*149b0*/  VIADD R24, R36, 0xfffffe48 ;  /* 0xfffffe4824187836 */ /* 0x000fe20000000000 */
[----:B------:R-:W-:Y:S01]  /*149c0*/  FSEL R237, R60, -INF , !P4 ;  /* 0xff8000003ced7808 */ /* 0x000fe20006000000 */
[----:B------:R-:W-:Y:S01]  /*149d0*/  VIADD R249, R36, 0xfffffe49 ;  /* 0xfffffe4924f97836 */ /* 0x000fe20000000000 */
[----:B------:R-:W-:Y:S02]  /*149e0*/  FSEL R64, R80, -INF , P1 ;  /* 0xff80000050407808 */ /* 0x000fe40000800000 */
[----:B------:R-:W-:Y:S02]  /*149f0*/  ISETP.GE.AND P1, PT, R223, R183, PT ;  /* 0x000000b7df00720c */ /* 0x000fe40003f26270 */
[----:B------:R-:W-:Y:S02]  /*14a00*/  FSEL R60, R81, -INF , P3 ;  /* 0xff800000513c7808 */ /* 0x000fe40001800000 */
[----:B------:R-:W-:-:S02]  /*14a10*/  ISETP.GE.AND P3, PT, R24, R190, PT ;  /* 0x000000be1800720c */ /* 0x000fc40003f66270 */
[----:B------:R-:W-:Y:S02]  /*14a20*/  FSEL R60, R60, -INF , !P1 ;  /* 0xff8000003c3c7808 */ /* 0x000fe40004800000 */
[C---:B------:R-:W-:Y:S01]  /*14a30*/  ISETP.GE.AND P1, PT, R249.reuse, R190, PT ;  /* 0x000000bef900720c */ /* 0x040fe20003f26270 */
[----:B------:R-:W-:Y:S01]  /*14a40*/  VIADD R213, R36, 0xfffffe50 ;  /* 0xfffffe5024d57836 */ /* 0x000fe20000000000 */
[-C--:B------:R-:W-:Y:S01]  /*14a50*/  ISETP.GE.AND P4, PT, R226, R183.reuse, PT ;  /* 0x000000b7e200720c */ /* 0x080fe20003f86270 */
[----:B------:R-:W-:Y:S01]  /*14a60*/  VIADD R243, R36, 0xfffffe51 ;  /* 0xfffffe5124f37836 */ /* 0x000fe20000000000 */
        /* <DEDUP_REMOVED lines=13> */
[----:B------:R-:W-:Y:S02]  /*14b40*/  FSEL R52, R91, -INF , P3 ;  /* 0xff8000005b347808 */ /* 0x000fe40001800000 */
[-C--:B------:R-:W-:Y:S02]  /*14b50*/  ISETP.GE.AND P3, PT, R235, R190.reuse, PT ;  /* 0x000000beeb00720c */ /* 0x080fe40003f66270 */
[----:B------:R-:W-:Y:S02]  /*14b60*/  FSEL R52, R52, -INF , !P1 ;  /* 0xff80000034347808 */ /* 0x000fe40004800000 */
[C---:B------:R-:W-:Y:S01]  /*14b70*/  ISETP.GE.AND P1, PT, R231.reuse, R190, PT ;  /* 0x000000bee700720c */ /* 0x040fe20003f26270 */
[----:B------:R-:W-:Y:S01]  /*14b80*/  VIADD R221, R36, 0xfffffe60 ;  /* 0xfffffe6024dd7836 */ /* 0x000fe20000000000 */
[----:B------:R-:W-:Y:S01]  /*14b90*/  FSEL R67, R92, -INF , P3 ;  /* 0xff8000005c437808 */ /* 0x000fe20001800000 */
[----:B------:R-:W-:Y:S01]  /*14ba0*/  VIADD R225, R36, 0xfffffe61 ;  /* 0xfffffe6124e17836 */ /* 0x000fe20000000000 */
[----:B------:R-:W-:-:S02]  /*14bb0*/  ISETP.GE.AND P3, PT, R231, R183, PT ;  /* 0x000000b7e700720c */ /* 0x000fc40003f66270 */
        /* <DEDUP_REMOVED lines=11> */
[----:B------:R-:W-:Y:S01]  /*14c70*/  ISETP.GE.AND P1, PT, R210, R190, PT ;  /* 0x000000bed200720c */ /* 0x000fe20003f26270 */
[C---:B------:R-:W-:Y:S01]  /*14c80*/  VIADD R208, R36.reuse, 0xfffffe70 ;  /* 0xfffffe7024d07836 */ /* 0x040fe20000000000 */
        /* <DEDUP_REMOVED lines=26> */
[----:B------:R-:W-:Y:S01]  /*14e30*/  VIADD R218, R36, 0xfffffe88 ;  /* 0xfffffe8824da7836 */ /* 0x000fe20000000000 */
        /* <DEDUP_REMOVED lines=17> */
[----:B------:R-:W-:Y:S01]  /*14f50*/  FSEL R73, R120, -INF , P1 ;  /* 0xff80000078497808 */ /* 0x000fe20000800000 */
[----:B------:R-:W-:Y:S01]  /*14f60*/  IMAD.MOV.U32 R96, RZ, RZ, R36 ;  /* 0x000000ffff607224 */ /* 0x000fe200078e0024 */
[----:B------:R-:W-:Y:S02]  /*14f70*/  FSEL R67, R67, -INF , !P4 ;  /* 0xff80000043437808 */ /* 0x000fe40006000000 */
[----:B------:R-:W-:Y:S02]  /*14f80*/  ISETP.GE.AND P1, PT, R228, R190, PT ;  /* 0x000000bee400720c */ /* 0x000fe40003f26270 */
[----:B------:R-:W-:-:S02]  /*14f90*/  FSEL R73, R73, -INF , !P3 ;  /* 0xff80000049497808 */ /* 0x000fc40005800000 */
[-C--:B------:R-:W-:Y:S02]  /*14fa0*/  ISETP.GE.AND P4, PT, R221, R183.reuse, PT ;  /* 0x000000b7dd00720c */ /* 0x080fe40003f86270 */
[----:B------:R-:W-:Y:S01]  /*14fb0*/  ISETP.GE.AND P3, PT, R238, R190, PT ;  /* 0x000000beee00720c */ /* 0x000fe20003f66270 */
[----:B------:R-:W-:Y:S01]  /*14fc0*/  VIADD R236, R36, 0xfffffe98 ;  /* 0xfffffe9824ec7836 */ /* 0x000fe20000000000 */
[----:B------:R-:W-:Y:S01]  /*14fd0*/  FSEL R51, R123, -INF , P1 ;  /* 0xff8000007b337808 */ /* 0x000fe20000800000 */
[----:B------:R-:W-:Y:S01]  /*14fe0*/  VIADD R234, R96, 0xfffffe99 ;  /* 0xfffffe9960ea7836 */ /* 0x000fe20000000000 */
[----:B------:R-:W-:Y:S02]  /*14ff0*/  FSEL R48, R48, -INF , !P4 ;  /* 0xff80000030307808 */ /* 0x000fe40006000000 */
[----:B------:R-:W-:Y:S02]  /*15000*/  ISETP.GE.AND P1, PT, R238, R183, PT ;  /* 0x000000b7ee00720c */ /* 0x000fe40003f26270 */
[----:B------:R-:W-:-:S02]  /*15010*/  FSEL R49, R126, -INF , P3 ;  /* 0xff8000007e317808 */ /* 0x000fc40001800000 */
[-C--:B------:R-:W-:Y:S02]  /*15020*/  ISETP.GE.AND P4, PT, R217, R183.reuse, PT ;  /* 0x000000b7d900720c */ /* 0x080fe40003f86270 */
[-C--:B------:R-:W-:Y:S02]  /*15030*/  ISETP.GE.AND P3, PT, R236, R190.reuse, PT ;  /* 0x000000beec00720c */ /* 0x080fe40003f66270 */
[----:B------:R-:W-:Y:S02]  /*15040*/  FSEL R49, R49, -INF , !P1 ;  /* 0xff80000031317808 */ /* 0x000fe40004800000 */
[----:B------:R-:W-:Y:S02]  /*15050*/  FSEL R63, R63, -INF , !P4 ;  /* 0xff8000003f3f7808 */ /* 0x000fe40006000000 */
[----:B------:R-:W-:Y:S02]  /*15060*/  ISETP.GE.AND P1, PT, R234, R190, PT ;  /* 0x000000beea00720c */ /* 0x000fe40003f26270 */
[-C--:B------:R-:W-:Y:S01]  /*15070*/  ISETP.GE.AND P4, PT, R208, R183.reuse, PT ;  /* 0x000000b7d000720c */ /* 0x080fe20003f86270 */
[C---:B------:R-:W-:Y:S01]  /*15080*/  VIADD R232, R96.reuse, 0xfffffea0 ;  /* 0xfffffea060e87836 */ /* 0x040fe20000000000 */
[----:B------:R-:W-:Y:S01]  /*15090*/  FSEL R46, R127, -INF , P3 ;  /* 0xff8000007f2e7808 */ /* 0x000fe20001800000 */
[----:B------:R-:W-:Y:S01]  /*150a0*/  VIADD R244, R96, 0xfffffea1 ;  /* 0xfffffea160f47836 */ /* 0x000fe20000000000 */
[----:B------:R-:W-:-:S02]  /*150b0*/  ISETP.GE.AND P3, PT, R234, R183, PT ;  /* 0x000000b7ea00720c */ /* 0x000fc40003f66270 */
[----:B------:R-:W-:Y:S02]  /*150c0*/  FSEL R47, R130, -INF , P1 ;  /* 0xff800000822f7808 */ /* 0x000fe40000800000 */
[----:B------:R-:W-:Y:S02]  /*150d0*/  FSEL R87, R87, -INF , !P4 ;  /* 0xff80000057577808 */ /* 0x000fe40006000000 */
[----:B------:R-:W-:Y:S02]  /*150e0*/  ISETP.GE.AND P4, PT, R214, R183, PT ;  /* 0x000000b7d600720c */ /* 0x000fe40003f86270 */
[-C--:B------:R-:W-:Y:S02]  /*150f0*/  ISETP.GE.AND P1, PT, R232, R190.reuse, PT ;  /* 0x000000bee800720c */ /* 0x080fe40003f26270 */
[----:B------:R-:W-:Y:S02]  /*15100*/  FSEL R47, R47, -INF , !P3 ;  /* 0xff8000002f2f7808 */ /* 0x000fe40005800000 */
[----:B------:R-:W-:-:S02]  /*15110*/  ISETP.GE.AND P3, PT, R244, R190, PT ;  /* 0x000000bef400720c */ /* 0x000fc40003f66270 */
[----:B------:R-:W-:Y:S01]  /*15120*/  FSEL R59, R59, -INF , !P4 ;  /* 0xff8000003b3b7808 */ /* 0x000fe20006000000 */
[----:B------:R-:W-:Y:S01]  /*15130*/  VIADD R242, R96, 0xfffffea8 ;  /* 0xfffffea860f27836 */ /* 0x000fe20000000000 */
[-C--:B------:R-:W-:Y:S01]  /*15140*/  ISETP.GE.AND P4, PT, R222, R183.reuse, PT ;  /* 0x000000b7de00720c */ /* 0x080fe20003f86270 */
[----:B------:R-:W-:Y:S01]  /*15150*/  VIADD R252, R96, 0xfffffea9 ;  /* 0xfffffea960fc7836 */ /* 0x000fe20000000000 */
[----:B------:R-:W-:Y:S02]  /*15160*/  FSEL R44, R131, -INF , P1 ;  /* 0xff800000832c7808 */ /* 0x000fe40000800000 */
[----:B------:R-:W-:Y:S02]  /*15170*/  ISETP.GE.AND P1, PT, R244, R183, PT ;  /* 0x000000b7f400720c */ /* 0x000fe40003f26270 */
[----:B------:R-:W-:Y:S02]  /*15180*/  FSEL R45, R150, -INF , P3 ;  /* 0xff800000962d7808 */ /* 0x000fe40001800000 */
[----:B------:R-:W-:-:S02]  /*15190*/  FSEL R55, R55, -INF , !P4 ;  /* 0xff80000037377808 */ /* 0x000fc40006000000 */
[-C--:B------:R-:W-:Y:S02]  /*151a0*/  ISETP.GE.AND P4, PT, R218, R183.reuse, PT ;  /* 0x000000b7da00720c */ /* 0x080fe40003f86270 */
[-C--:B------:R-:W-:Y:S02]  /*151b0*/  ISETP.GE.AND P3, PT, R242, R190.reuse, PT ;  /* 0x000000bef200720c */ /* 0x080fe40003f66270 */
[----:B------:R-:W-:Y:S02]  /*151c0*/  FSEL R45, R45, -INF , !P1 ;  /* 0xff8000002d2d7808 */ /* 0x000fe40004800000 */
[----:B------:R-:W-:Y:S01]  /*151d0*/  ISETP.GE.AND P1, PT, R252, R190, PT ;  /* 0x000000befc00720c */ /* 0x000fe20003f26270 */
[----:B------:R-:W-:Y:S01]  /*151e0*/  IMAD.MOV.U32 R88, RZ, RZ, R38 ;  /* 0x000000ffff587224 */ /* 0x000fe200078e0026 */
[----:B------:R-:W-:Y:S01]  /*151f0*/  FSEL R53, R53, -INF , !P4 ;  /* 0xff80000035357808 */ /* 0x000fe20006000000 */
[----:B------:R-:W-:Y:S01]  /*15200*/  VIADD R250, R96, 0xfffffeb0 ;  /* 0xfffffeb060fa7836 */ /* 0x000fe20000000000 */
[-C--:B------:R-:W-:Y:S01]  /*15210*/  ISETP.GE.AND P4, PT, R228, R183.reuse, PT ;  /* 0x000000b7e400720c */ /* 0x080fe20003f86270 */
[----:B------:R-:W-:Y:S01]  /*15220*/  IMAD.MOV.U32 R120, RZ, RZ, R26 ;  /* 0x000000ffff787224 */ /* 0x000fe200078e001a */
        /* <DEDUP_REMOVED lines=8> */
[----:B------:R-:W-:Y:S01]  /*152b0*/  ISETP.GE.AND P3, PT, R248, R190, PT ;  /* 0x000000bef800720c */ /* 0x000fe20003f66270 */
[----:B------:R-:W-:Y:S01]  /*152c0*/  VIADD R117, R96, 0xfffffeb8 ;  /* 0xfffffeb860757836 */ /* 0x000fe20000000000 */
        /* <DEDUP_REMOVED lines=9> */
[-C--:B------:R-:W-:Y:S02]  /*15360*/  ISETP.GE.AND P4, PT, R242, R183.reuse, PT ;  /* 0x000000b7f200720c */ /* 0x080fe40003f86270 */
[----:B------:R-:W-:Y:S01]  /*15370*/  ISETP.GE.AND P1, PT, R80, R190, PT ;  /* 0x000000be5000720c */ /* 0x000fe20003f26270 */
[----:B------:R-:W-:Y:S01]  /*15380*/  IMAD.MOV.U32 R100, RZ, RZ, R30 ;  /* 0x000000ffff647224 */ /* 0x000fe200078e001e */
[----:B------:R-:W-:Y:S01]  /*15390*/  FSEL R30, R160, -INF , P3 ;  /* 0xff800000a01e7808 */ /* 0x000fe20001800000 */
[----:B------:R-:W-:Y:S01]  /*153a0*/  IMAD.MOV.U32 R92, RZ, RZ, R37 ;  /* 0x000000ffff5c7224 */ /* 0x000fe200078e0025 */
[----:B------:R-:W-:Y:S01]  /*153b0*/  FSEL R38, R38, -INF , !P4 ;  /* 0xff80000026267808 */ /* 0x000fe20006000000 */
[----:B------:R-:W-:Y:S01]  /*153c0*/  VIADD R119, R96, 0xfffffec0 ;  /* 0xfffffec060777836 */ /* 0x000fe20000000000 */
[----:B------:R-:W-:Y:S01]  /*153d0*/  ISETP.GE.AND P3, PT, R80, R183, PT ;  /* 0x000000b75000720c */ /* 0x000fe20003f66270 */
[----:B------:R-:W-:Y:S01]  /*153e0*/  VIADD R127, R96, 0xfffffec1 ;  /* 0xfffffec1607f7836 */ /* 0x000fe20000000000 */
[----:B------:R-:W-:-:S02]  /*153f0*/  FSEL R37, R161, -INF , P1 ;  /* 0xff800000a1257808 */ /* 0x000fc40000800000 */
[-C--:B------:R-:W-:Y:S01]  /*15400*/  ISETP.GE.AND P4, PT, R250, R183.reuse, PT ;  /* 0x000000b7fa00720c */ /* 0x080fe20003f86270 */
[----:B------:R-:W-:Y:S01]  /*15410*/  VIADD R68, R96, 0xfffffec8 ;  /* 0xfffffec860447836 */ /* 0x000fe20000000000 */
[-C--:B------:R-:W-:Y:S02]  /*15420*/  ISETP.GE.AND P1, PT, R119, R190.reuse, PT ;  /* 0x000000be7700720c */ /* 0x080fe40003f26270 */
[----:B------:R-:W-:Y:S02]  /*15430*/  FSEL R37, R37, -INF , !P3 ;  /* 0xff80000025257808 */ /* 0x000fe40005800000 */
[----:B------:R-:W-:Y:S02]  /*15440*/  FSEL R36, R36, -INF , !P4 ;  /* 0xff80000024247808 */ /* 0x000fe40006000000 */
[----:B------:R-:W-:Y:S01]  /*15450*/  ISETP.GE.AND P3, PT, R127, R190, PT ;  /* 0x000000be7f00720c */ /* 0x000fe20003f66270 */
[----:B------:R-:W-:Y:S01]  /*15460*/  IMAD.MOV.U32 R161, RZ, RZ, R68 ;  /* 0x000000ffffa17224 */ /* 0x000fe200078e0044 */
[-C--:B------:R-:W-:Y:S01]  /*15470*/  ISETP.GE.AND P4, PT, R117, R183.reuse, PT ;  /* 0x000000b77500720c */ /* 0x080fe20003f86270 */
[----:B------:R-:W-:Y:S01]  /*15480*/  IMAD.MOV.U32 R126, RZ, RZ, R28 ;  /* 0x000000ffff7e7224 */ /* 0x000fe200078e001c */
[----:B------:R-:W-:Y:S01]  /*15490*/  FSEL R28, R167, -INF , P1 ;  /* 0xff800000a71c7808 */ /* 0x000fe20000800000 */
[----:B------:R-:W-:Y:S01]  /*154a0*/  IMAD.MOV.U32 R112, RZ, RZ, R24 ;  /* 0x000000ffff707224 */ /* 0x000fe200078e0018 */
[----:B------:R-:W-:Y:S01]  /*154b0*/  ISETP.GE.AND P1, PT, R127, R183, PT ;  /* 0x000000b77f00720c */ /* 0x000fe20003f26270 */
[----:B------:R-:W-:Y:S01]  /*154c0*/  VIADD R167, R96, 0xfffffec9 ;  /* 0xfffffec960a77836 */ /* 0x000fe20000000000 */
[----:B------:R-:W-:-:S02]  /*154d0*/  FSEL R24, R168, -INF , P3 ;  /* 0xff800000a8187808 */ /* 0x000fc40001800000 */
[----:B------:R-:W-:Y:S02]  /*154e0*/  FSEL R30, R30, -INF , !P4 ;  /* 0xff8000001e1e7808 */ /* 0x000fe40006000000 */
[----:B------:R-:W-:Y:S02]  /*154f0*/  ISETP.GE.AND P4, PT, R119, R183, PT ;  /* 0x000000b77700720c */ /* 0x000fe40003f86270 */
[-C--:B------:R-:W-:Y:S02]  /*15500*/  ISETP.GE.AND P3, PT, R161, R190.reuse, PT ;  /* 0x000000bea100720c */ /* 0x080fe40003f66270 */
[----:B------:R-:W-:Y:S01]  /*15510*/  FSEL R24, R24, -INF , !P1 ;  /* 0xff80000018187808 */ /* 0x000fe20004800000 */
[----:B------:R-:W-:Y:S01]  /*15520*/  IMAD.MOV.U32 R116, RZ, RZ, R6 ;  /* 0x000000ffff747224 */ /* 0x000fe200078e0006 */
[----:B------:R-:W-:Y:S02]  /*15530*/  ISETP.GE.AND P1, PT, R167, R190, PT ;  /* 0x000000bea700720c */ /* 0x000fe40003f26270 */
[----:B------:R-:W-:-:S02]  /*15540*/  FSEL R28, R28, -INF , !P4 ;  /* 0xff8000001c1c7808 */ /* 0x000fc40006000000 */
[-C--:B------:R-:W-:Y:S02]  /*15550*/  ISETP.GE.AND P4, PT, R161, R183.reuse, PT ;  /* 0x000000b7a100720c */ /* 0x080fe40003f86270 */
[----:B------:R-:W-:Y:S01]  /*15560*/  FSEL R6, R193, -INF , P3 ;  /* 0xff800000c1067808 */ /* 0x000fe20001800000 */
[----:B------:R-:W-:Y:S01]  /*15570*/  VIADD R84, R96, 0xfffffed0 ;  /* 0xfffffed060547836 */ /* 0x000fe20000000000 */
[----:B------:R-:W-:Y:S02]  /*15580*/  ISETP.GE.AND P3, PT, R167, R183, PT ;  /* 0x000000b7a700720c */ /* 0x000fe40003f66270 */
[----:B------:R-:W-:Y:S02]  /*15590*/  FSEL R195, R195, -INF , P1 ;  /* 0xff800000c3c37808 */ /* 0x000fe40000800000 */
[----:B------:R-:W-:Y:S02]  /*155a0*/  FSEL R6, R6, -INF , !P4 ;  /* 0xff80000006067808 */ /* 0x000fe40006000000 */
[----:B------:R-:W-:-:S02]  /*155b0*/  ISETP.GE.AND P1, PT, R25, R189, PT ;  /* 0x000000bd1900720c */ /* 0x000fc40003f26270 */
[----:B------:R-:W-:Y:S02]  /*155c0*/  ISETP.GE.AND P4, PT, R25, R188, PT ;  /* 0x000000bc1900720c */ /* 0x000fe40003f86270 */
[----:B------:R-:W-:Y:S02]  /*155d0*/  FSEL R25, R195, -INF , !P3 ;  /* 0xff800000c3197808 */ /* 0x000fe40005800000 */
[----:B------:R-:W-:Y:S02]  /*155e0*/  FMNMX3.FTZ R68, R2, R120, R100, !PT ;  /* 0x0000007802447276 */ /* 0x000fe40007810064 */
[----:B------:R-:W-:Y:S02]  /*155f0*/  ISETP.GE.AND P3, PT, R84, R190, PT ;  /* 0x000000be5400720c */ /* 0x000fe40003f66270 */
[----:B------:R-:W-:Y:S01]  /*15600*/  FMNMX3.FTZ R68, R68, R92, R251, !PT ;  /* 0x0000005c44447276 */ /* 0x000fe200078100fb */
[----:B------:R-:W-:Y:S01]  /*15610*/  VIADD R123, R96, 0xfffffed1 ;  /* 0xfffffed1607b7836 */ /* 0x000fe20000000000 */
[----:B------:R-:W-:-:S02]  /*15620*/  FSEL R150, R196, -INF , P3 ;  /* 0xff800000c4967808 */ /* 0x000fc40001800000 */
[----:B------:R-:W-:Y:S02]  /*15630*/  ISETP.GE.AND P3, PT, R84, R183, PT ;  /* 0x000000b75400720c */ /* 0x000fe40003f66270 */
[----:B------:R-:W-:Y:S02]  /*15640*/  FMNMX3.FTZ R68, R68, R247, R88, !PT ;  /* 0x000000f744447276 */ /* 0x000fe40007810058 */
[----:B------:R-:W-:Y:S02]  /*15650*/  FSEL R150, R150, -INF , !P3 ;  /* 0xff80000096967808 */ /* 0x000fe40005800000 */
[----:B------:R-:W-:Y:S02]  /*15660*/  ISETP.GE.AND P3, PT, R123, R190, PT ;  /* 0x000000be7b00720c */ /* 0x000fe40003f66270 */
[----:B------:R-:W-:Y:S01]  /*15670*/  FMNMX3.FTZ R68, R68, R245, R241, !PT ;  /* 0x000000f544447276 */ /* 0x000fe200078100f1 */
[----:B------:R-:W-:Y:S01]  /*15680*/  VIADD R131, R96, 0xfffffed8 ;  /* 0xfffffed860837836 */ /* 0x000fe20000000000 */
[----:B------:R-:W-:-:S02]  /*15690*/  FSEL R197, R197, -INF , P3 ;  /* 0xff800000c5c57808 */ /* 0x000fc40001800000 */
[----:B------:R-:W-:Y:S02]  /*156a0*/  ISETP.GE.AND P3, PT, R123, R183, PT ;  /* 0x000000b77b00720c */ /* 0x000fe40003f66270 */
[----:B------:R-:W-:Y:S01]  /*156b0*/  FMNMX3.FTZ R68, R68, R237, R233, !PT ;  /* 0x000000ed44447276 */ /* 0x000fe200078100e9 */
[----:B------:R-:W-:Y:S01]  /*156c0*/  IMAD.MOV.U32 R156, RZ, RZ, R215 ;  /* 0x000000ffff9c7224 */ /* 0x000fe200078e00d7 */
[----:B------:R-:W-:Y:S02]  /*156d0*/  FSEL R215, R197, -INF , !P3 ;  /* 0xff800000c5d77808 */ /* 0x000fe40005800000 */
[----:B------:R-:W-:Y:S02]  /*156e0*/  FMNMX3.FTZ R68, R68, R229, R219, !PT ;  /* 0x000000e544447276 */ /* 0x000fe400078100db */
[----:B------:R-:W-:Y:S01]  /*156f0*/  ISETP.GE.AND P3, PT, R131, R190, PT ;  /* 0x000000be8300720c */ /* 0x000fe20003f66270 */
[----:B------:R-:W-:Y:S01]  /*15700*/  IMAD.MOV.U32 R159, RZ, RZ, R246 ;  /* 0x000000ffff9f7224 */ /* 0x000fe200078e00f6 */
[----:B------:R-:W-:Y:S01]  /*15710*/  FMNMX3.FTZ R68, R68, R211, R205, !PT ;  /* 0x000000d344447276 */ /* 0x000fe200078100cd */
[----:B------:R-:W-:Y:S01]  /*15720*/  VIADD R246, R96, 0xfffffed9 ;  /* 0xfffffed960f67836 */ /* 0x000fe20000000000 */
[----:B------:R-:W-:-:S02]  /*15730*/  FSEL R199, R199, -INF , P3 ;  /* 0xff800000c7c77808 */ /* 0x000fc40001800000 */
[----:B------:R-:W-:Y:S01]  /*15740*/  ISETP.GE.AND P3, PT, R131, R183, PT ;  /* 0x000000b78300720c */ /* 0x000fe20003f66270 */
[----:B------:R-:W-:Y:S01]  /*15750*/  IMAD.MOV.U32 R118, RZ, RZ, R223 ;  /* 0x000000ffff767224 */ /* 0x000fe200078e00df */
[----:B------:R-:W-:Y:S02]  /*15760*/  FMNMX3.FTZ R97, R68, R203, R201, !PT ;  /* 0x000000cb44617276 */ /* 0x000fe400078100c9 */
[----:B------:R-:W-:Y:S02]  /*15770*/  FSEL R223, R199, -INF , !P3 ;  /* 0xff800000c7df7808 */ /* 0x000fe40005800000 */
[----:B------:R-:W-:Y:S02]  /*15780*/  ISETP.GE.AND P3, PT, R246, R190, PT ;  /* 0x000000bef600720c */ /* 0x000fe40003f66270 */
[----:B------:R-:W-:Y:S01]  /*15790*/  FMNMX3.FTZ R97, R97, R64, R60, !PT ;  /* 0x0000004061617276 */ /* 0x000fe2000781003c */
[----:B------:R-:W-:Y:S01]  /*157a0*/  IMAD.MOV.U32 R168, RZ, RZ, R240 ;  /* 0x000000ffffa87224 */ /* 0x000fe200078e00f0 */
[----:B------:R-:W-:Y:S01]  /*157b0*/  FSEL R200, R200, -INF , P3 ;  /* 0xff800000c8c87808 */ /* 0x000fe20001800000 */
[----:B------:R-:W-:Y:S01]  /*157c0*/  VIADD R240, R96, 0xfffffee0 ;  /* 0xfffffee060f07836 */ /* 0x000fe20000000000 */
[----:B------:R-:W-:-:S02]  /*157d0*/  ISETP.GE.AND P3, PT, R246, R183, PT ;  /* 0x000000b7f600720c */ /* 0x000fc40003f66270 */
        /* <DEDUP_REMOVED lines=38> */
[----:B------:R-:W-:Y:S02]  /*15a40*/  FMNMX3.FTZ R19, R19, R46, R47, !PT ;  /* 0x0000002e13137276 */ /* 0x000fe4000781002f */
        /* <DEDUP_REMOVED lines=38> */
[----:B------:R-:W-:Y:S02]  /*15cb0*/  ISETP.GE.AND P2, PT, R195, R189, PT ;  /* 0x000000bdc300720c */ /* 0x000fe40003f46270 */
[----:B------:R-:W-:-:S02]  /*15cc0*/  FSEL R22, R41, -INF , P1 ;  /* 0xff80000029167808 */ /* 0x000fc40000800000 */
[-C--:B------:R-:W-:Y:S02]  /*15cd0*/  ISETP.GE.AND P0, PT, R193, R189.reuse, PT ;  /* 0x000000bdc100720c */ /* 0x080fe40003f06270 */
[----:B------:R-:W-:Y:S02]  /*15ce0*/  FSEL R20, R20, -INF , !P3 ;  /* 0xff80000014147808 */ /* 0x000fe40005800000 */
[----:B------:R-:W-:Y:S02]  /*15cf0*/  ISETP.GE.AND P3, PT, R168, R189, PT ;  /* 0x000000bda800720c */ /* 0x000fe40003f66270 */
[----:B------:R-:W-:Y:S02]  /*15d00*/  ISETP.GE.AND P1, PT, R195, R188, PT ;  /* 0x000000bcc300720c */ /* 0x000fe40003f26270 */
[----:B------:R-:W-:Y:S02]  /*15d10*/  FSEL R19, R35, -INF , P2 ;  /* 0xff80000023137808 */ /* 0x000fe40001000000 */
[----:B------:R-:W-:-:S02]  /*15d20*/  FSEL R22, R22, -INF , !P4 ;  /* 0xff80000016167808 */ /* 0x000fc40006000000 */
[-C--:B------:R-:W-:Y:S02]  /*15d30*/  ISETP.GE.AND P4, PT, R193, R188.reuse, PT ;  /* 0x000000bcc100720c */ /* 0x080fe40003f86270 */
[----:B------:R-:W-:Y:S02]  /*15d40*/  FSEL R34, R34, -INF , P0 ;  /* 0xff80000022227808 */ /* 0x000fe40000000000 */
[----:B------:R-:W-:Y:S02]  /*15d50*/  FSEL R33, R33, -INF , P3 ;  /* 0xff80000021217808 */ /* 0x000fe40001800000 */
[----:B------:R-:W-:Y:S02]  /*15d60*/  ISETP.GE.AND P2, PT, R168, R188, PT ;  /* 0x000000bca800720c */ /* 0x000fe40003f46270 */
[----:B------:R-:W-:Y:S02]  /*15d70*/  FSEL R19, R19, -INF , !P1 ;  /* 0xff80000013137808 */ /* 0x000fe40004800000 */
[----:B-1----:R-:W-:-:S02]  /*15d80*/  FMNMX.FTZ R42, R29, R42, !PT ;  /* 0x0000002a1d2a7209 */ /* 0x002fc40007810000 */
[CC--:B------:R-:W-:Y:S02]  /*15d90*/  ISETP.GE.AND P1, PT, R23.reuse, R189.reuse, PT ;  /* 0x000000bd1700720c */ /* 0x0c0fe40003f26270 */
[-C--:B------:R-:W-:Y:S02]  /*15da0*/  ISETP.GE.AND P0, PT, R23, R188.reuse, PT ;  /* 0x000000bc1700720c */ /* 0x080fe40003f06270 */
[----:B------:R-:W-:Y:S02]  /*15db0*/  FSEL R23, R34, -INF , !P4 ;  /* 0xff80000022177808 */ /* 0x000fe40006000000 */
[C---:B------:R-:W-:Y:S02]  /*15dc0*/  ISETP.GE.AND P4, PT, R7.reuse, R189, PT ;  /* 0x000000bd0700720c */ /* 0x040fe40003f86270 */
[----:B------:R-:W-:Y:S02]  /*15dd0*/  ISETP.GE.AND P3, PT, R7, R188, PT ;  /* 0x000000bc0700720c */ /* 0x000fe40003f66270 */
[----:B------:R-:W-:-:S02]  /*15de0*/  FSEL R7, R33, -INF , !P2 ;  /* 0xff80000021077808 */ /* 0x000fc40005000000 */
[----:B------:R-:W1:Y:S01]  /*15df0*/  SHFL.BFLY PT, R33, R42, 0x1, 0x1f ;  /* 0x0c201f002a217f89 */ /* 0x000e6200000e0000 */
[----:B------:R-:W-:Y:S02]  /*15e00*/  FSEL R11, R11, -INF , P1 ;  /* 0xff8000000b0b7808 */ /* 0x000fe40000800000 */
[----:B------:R-:W-:Y:S02]  /*15e10*/  FSEL R10, R10, -INF , P4 ;  /* 0xff8000000a0a7808 */ /* 0x000fe40002000000 */
[CC--:B------:R-:W-:Y:S02]  /*15e20*/  ISETP.GE.AND P1, PT, R21.reuse, R189.reuse, PT ;  /* 0x000000bd1500720c */ /* 0x0c0fe40003f26270 */
[----:B------:R-:W-:Y:S02]  /*15e30*/  ISETP.GE.AND P2, PT, R21, R188, PT ;  /* 0x000000bc1500720c */ /* 0x000fe40003f46270 */
[----:B------:R-:W-:Y:S02]  /*15e40*/  FSEL R21, R11, -INF , !P0 ;  /* 0xff8000000b157808 */ /* 0x000fe40004000000 */
[----:B------:R-:W-:-:S02]  /*15e50*/  ISETP.GE.AND P0, PT, R27, R189, PT ;  /* 0x000000bd1b00720c */ /* 0x000fc40003f06270 */
[-C--:B------:R-:W-:Y:S02]  /*15e60*/  ISETP.GE.AND P4, PT, R27, R188.reuse, PT ;  /* 0x000000bc1b00720c */ /* 0x080fe40003f86270 */
[----:B------:R-:W-:Y:S02]  /*15e70*/  FSEL R27, R10, -INF , !P3 ;  /* 0xff8000000a1b7808 */ /* 0x000fe40005800000 */
[C---:B------:R-:W-:Y:S02]  /*15e80*/  ISETP.GE.AND P3, PT, R160.reuse, R189, PT ;  /* 0x000000bda000720c */ /* 0x040fe40003f66270 */
[----:B------:R-:W-:Y:S02]  /*15e90*/  FSEL R29, R61, -INF , P1 ;  /* 0xff8000003d1d7808 */ /* 0x000fe40000800000 */
[----:B------:R-:W-:Y:S02]  /*15ea0*/  ISETP.GE.AND P1, PT, R160, R188, PT ;  /* 0x000000bca000720c */ /* 0x000fe40003f26270 */
[----:B------:R-:W-:-:S02]  /*15eb0*/  FSEL R65, R65, -INF , P3 ;  /* 0xff80000041417808 */ /* 0x000fc40001800000 */
[----:B------:R-:W-:Y:S02]  /*15ec0*/  FSEL R62, R62, -INF , P0 ;  /* 0xff8000003e3e7808 */ /* 0x000fe40000000000 */
[-C--:B------:R-:W-:Y:S02]  /*15ed0*/  ISETP.GE.AND P0, PT, R159, R189.reuse, PT ;  /* 0x000000bd9f00720c */ /* 0x080fe40003f06270 */
[----:B------:R-:W-:Y:S02]  /*15ee0*/  FSEL R168, R65, -INF , !P1 ;  /* 0xff80000041a87808 */ /* 0x000fe40004800000 */
[----:B------:R-:W-:Y:S02]  /*15ef0*/  FSEL R29, R29, -INF , !P2 ;  /* 0xff8000001d1d7808 */ /* 0x000fe40005000000 */
[----:B------:R-:W-:Y:S02]  /*15f00*/  ISETP.GE.AND P1, PT, R153, R189, PT ;  /* 0x000000bd9900720c */ /* 0x000fe40003f26270 */
[----:B------:R-:W-:-:S02]  /*15f10*/  ISETP.GE.AND P2, PT, R159, R188, PT ;  /* 0x000000bc9f00720c */ /* 0x000fc40003f46270 */
[----:B------:R-:W-:Y:S02]  /*15f20*/  FSEL R66, R66, -INF , P0 ;  /* 0xff80000042427808 */ /* 0x000fe40000000000 */
[----:B------:R-:W-:Y:S02]  /*15f30*/  ISETP.GE.AND P3, PT, R156, R189, PT ;  /* 0x000000bd9c00720c */ /* 0x000fe40003f66270 */
[----:B-1----:R-:W-:Y:S02]  /*15f40*/  FMNMX.FTZ R33, R42, R33, !PT ;  /* 0x000000212a217209 */ /* 0x002fe40007810000 */
[----:B------:R-:W-:Y:S02]  /*15f50*/  ISETP.GE.AND P0, PT, R153, R188, PT ;  /* 0x000000bc9900720c */ /* 0x000fe40003f06270 */
[----:B------:R-:W-:Y:S02]  /*15f60*/  FSEL R70, R70, -INF , P1 ;  /* 0xff80000046467808 */ /* 0x000fe40000800000 */
[----:B------:R-:W-:-:S02]  /*15f70*/  FSEL R160, R66, -INF , !P2 ;  /* 0xff80000042a07808 */ /* 0x000fc40005000000 */
[----:B------:R-:W-:Y:S02]  /*15f80*/  ISETP.GE.AND P2, PT, R130, R189, PT ;  /* 0x000000bd8200720c */ /* 0x000fe40003f46270 */
[----:B------:R-:W-:Y:S01]  /*15f90*/  FSEL R72, R72, -INF , P3 ;  /* 0xff80000048487808 */ /* 0x000fe20001800000 */
[----:B--2---:R-:W-:Y:S01]  /*15fa0*/  FMUL.FTZ R68, R71, R33 ;  /* 0x0000002147447220 */ /* 0x004fe20000410000 */
[----:B------:R-:W-:Y:S02]  /*15fb0*/  FSEL R196, R62, -INF , !P4 ;  /* 0xff8000003ec47808 */ /* 0x000fe40006000000 */
[-C--:B------:R-:W-:Y:S02]  /*15fc0*/  ISETP.GE.AND P3, PT, R130, R188.reuse, PT ;  /* 0x000000bc8200720c */ /* 0x080fe40003f66270 */
[----:B------:R-:W-:Y:S02]  /*15fd0*/  ISETP.GE.AND P4, PT, R156, R188, PT ;  /* 0x000000bc9c00720c */ /* 0x000fe40003f86270 */
[----:B------:R-:W-:-:S02]  /*15fe0*/  FSEL R130, R70, -INF , !P0 ;  /* 0xff80000046827808 */ /* 0x000fc40004000000 */
[-C--:B------:R-:W-:Y:S02]  /*15ff0*/  ISETP.GE.AND P1, PT, R116, R189.reuse, PT ;  /* 0x000000bd7400720c */ /* 0x080fe40003f26270 */
[----:B------:R-:W-:Y:S02]  /*16000*/  FSETP.NEU.FTZ.AND P0, PT, R33, -INF , PT ;  /* 0xff8000002100780b */ /* 0x000fe40003f1d000 */
[----:B------:R-:W-:Y:S02]  /*16010*/  FSEL R74, R74, -INF , P2 ;  /* 0xff8000004a4a7808 */ /* 0x000fe40001000000 */
[----:B------:R-:W-:Y:S02]  /*16020*/  ISETP.GE.AND P2, PT, R126, R189, PT ;  /* 0x000000bd7e00720c */ /* 0x000fe40003f46270 */
[----:B------:R-:W-:Y:S02]  /*16030*/  FSEL R156, R72, -INF , !P4 ;  /* 0xff800000489c7808 */ /* 0x000fe40006000000 */
[----:B------:R-:W-:-:S02]  /*16040*/  ISETP.GE.AND P4, PT, R116, R188, PT ;  /* 0x000000bc7400720c */ /* 0x000fc40003f86270 */
[----:B------:R-:W-:Y:S02]  /*16050*/  FSEL R76, R76, -INF , P1 ;  /* 0xff8000004c4c7808 */ /* 0x000fe40000800000 */
[----:B------:R-:W-:Y:S02]  /*16060*/  FSEL R68, R68, RZ, P0 ;  /* 0x000000ff44447208 */ /* 0x000fe40000000000 */
[----:B------:R-:W-:Y:S02]  /*16070*/  FSEL R116, R74, -INF , !P3 ;  /* 0xff8000004a747808 */ /* 0x000fe40005800000 */
[----:B------:R-:W-:Y:S02]  /*16080*/  ISETP.GE.AND P1, PT, R118, R189, PT ;  /* 0x000000bd7600720c */ /* 0x000fe40003f26270 */
[----:B------:R-:W-:Y:S02]  /*16090*/  ISETP.GE.AND P3, PT, R126, R188, PT ;  /* 0x000000bc7e00720c */ /* 0x000fe40003f66270 */
[----:B------:R-:W-:-:S02]  /*160a0*/  FSEL R79, R79, -INF , P2 ;  /* 0xff8000004f4f7808 */ /* 0x000fc40001000000 */
[----:B------:R-:W-:Y:S01]  /*160b0*/  ISETP.GE.AND P2, PT, R112, R189, PT ;  /* 0x000000bd7000720c */ /* 0x000fe20003f46270 */
[----:B------:R-:W-:Y:S01]  /*160c0*/  FFMA.FTZ R193, R120, R71, -R68 ;  /* 0x0000004778c17223 */ /* 0x000fe20000010844 */
[----:B------:R-:W-:Y:S02]  /*160d0*/  FSEL R78, R78, -INF , P1 ;  /* 0xff8000004e4e7808 */ /* 0x000fe40000800000 */
[----:B------:R-:W-:Y:S02]  /*160e0*/  FSEL R120, R79, -INF , !P3 ;  /* 0xff8000004f787808 */ /* 0x000fe40005800000 */
[----:B------:R-:W-:Y:S02]  /*160f0*/  ISETP.GE.AND P1, PT, R249, R189, PT ;  /* 0x000000bdf900720c */ /* 0x000fe40003f26270 */
[----:B------:R-:W-:Y:S02]  /*16100*/  ISETP.GE.AND P3, PT, R112, R188, PT ;  /* 0x000000bc7000720c */ /* 0x000fe40003f66270 */
[----:B------:R-:W-:-:S02]  /*16110*/  FSEL R82, R82, -INF , P2 ;  /* 0xff80000052527808 */ /* 0x000fc40001000000 */
[-C--:B------:R-:W-:Y:S02]  /*16120*/  ISETP.GE.AND P2, PT, R213, R189.reuse, PT ;  /* 0x000000bdd500720c */ /* 0x080fe40003f46270 */
[----:B------:R-:W-:Y:S02]  /*16130*/  FSEL R126, R76, -INF , !P4 ;  /* 0xff8000004c7e7808 */ /* 0x000fe40006000000 */
[----:B------:R-:W-:Y:S02]  /*16140*/  ISETP.GE.AND P4, PT, R118, R188, PT ;  /* 0x000000bc7600720c */ /* 0x000fe40003f86270 */
[----:B------:R-:W-:Y:S02]  /*16150*/  FSEL R83, R83, -INF , P1 ;  /* 0xff80000053537808 */ /* 0x000fe40000800000 */
[----:B------:R-:W-:Y:S02]  /*16160*/  FSEL R112, R82, -INF , !P3 ;  /* 0xff80000052707808 */ /* 0x000fe40005800000 */
[----:B------:R-:W-:-:S02]  /*16170*/  ISETP.GE.AND P1, PT, R243, R189, PT ;  /* 0x000000bdf300720c */ /* 0x000fc40003f26270 */
[-C--:B------:R-:W-:Y:S02]  /*16180*/  ISETP.GE.AND P3, PT, R213, R188.reuse, PT ;  /* 0x000000bcd500720c */ /* 0x080fe40003f66270 */
[----:B------:R-:W-:Y:S01]  /*16190*/  FSEL R85, R85, -INF , P2 ;  /* 0xff80000055557808 */ /* 0x000fe20001000000 */
[--C-:B------:R-:W-:Y:S01]  /*161a0*/  FFMA.FTZ R159, R92, R71, -R68.reuse ;  /* 0x000000475c9f7223 */ /* 0x100fe20000010844 */
[----:B------:R-:W-:Y:S01]  /*161b0*/  ISETP.GE.AND P2, PT, R235, R189, PT ;  /* 0x000000bdeb00720c */ /* 0x000fe20003f46270 */
[----:B------:R-:W-:Y:S01]  /*161c0*/  FFMA.FTZ R92, R251, R71, -R68 ;  /* 0x00000047fb5c7223 */ /* 0x000fe20000010844 */
[----:B------:R-:W-:Y:S02]  /*161d0*/  FSEL R118, R78, -INF , !P4 ;  /* 0xff8000004e767808 */ /* 0x000fe40006000000 */
[----:B------:R-:W-:Y:S02]  /*161e0*/  ISETP.GE.AND P4, PT, R249, R188, PT ;  /* 0x000000bcf900720c */ /* 0x000fe40003f86270 */
[----:B------:R-:W-:-:S02]  /*161f0*/  FSEL R86, R86, -INF , P1 ;  /* 0xff80000056567808 */ /* 0x000fc40000800000 */
[----:B------:R-:W-:Y:S02]  /*16200*/  FSEL R251, R85, -INF , !P3 ;  /* 0xff80000055fb7808 */ /* 0x000fe40005800000 */
[-C--:B------:R-:W-:Y:S02]  /*16210*/  ISETP.GE.AND P1, PT, R231, R189.reuse, PT ;  /* 0x000000bde700720c */ /* 0x080fe40003f26270 */
[----:B------:R-:W-:Y:S02]  /*16220*/  ISETP.GE.AND P3, PT, R235, R188, PT ;  /* 0x000000bceb00720c */ /* 0x000fe40003f66270 */
[----:B------:R-:W-:Y:S02]  /*16230*/  FSEL R90, R90, -INF , P2 ;  /* 0xff8000005a5a7808 */ /* 0x000fe40001000000 */
[----:B------:R-:W-:Y:S01]  /*16240*/  ISETP.GE.AND P2, PT, R221, R189, PT ;  /* 0x000000bddd00720c */ /* 0x000fe20003f46270 */
[----:B------:R-:W-:Y:S01]  /*16250*/  FFMA.FTZ R153, R247, R71, -R68 ;  /* 0x00000047f7997223 */ /* 0x000fe20000010844 */
[----:B------:R-:W-:-:S02]  /*16260*/  FSEL R213, R83, -INF , !P4 ;  /* 0xff80000053d57808 */ /* 0x000fc40006000000 */
[-C--:B------:R-:W-:Y:S02]  /*16270*/  ISETP.GE.AND P4, PT, R243, R188.reuse, PT ;  /* 0x000000bcf300720c */ /* 0x080fe40003f86270 */
        /* <DEDUP_REMOVED lines=11> */
[----:B------:R-:W-:Y:S02]  /*16330*/  ISETP.GE.AND P3, PT, R217, R188, PT ;  /* 0x000000bcd900720c */ /* 0x000fe40003f66270 */
[----:B------:R-:W-:Y:S02]  /*16340*/  FSEL R98, R98, -INF , P2 ;  /* 0xff80000062627808 */ /* 0x000fe40001000000 */
[-C--:B------:R-:W-:Y:S02]  /*16350*/  ISETP.GE.AND P2, PT, R208, R189.reuse, PT ;  /* 0x000000bdd000720c */ /* 0x080fe40003f46270 */
[----:B------:R-:W-:Y:S02]  /*16360*/  FSEL R102, R102, -INF , P1 ;  /* 0xff80000066667808 */ /* 0x000fe40000800000 */
[----:B------:R-:W-:Y:S02]  /*16370*/  FSEL R243, R98, -INF , !P3 ;  /* 0xff80000062f37808 */ /* 0x000fe40005800000 */
[----:B------:R-:W-:-:S02]  /*16380*/  ISETP.GE.AND P1, PT, R216, R189, PT ;  /* 0x000000bdd800720c */ /* 0x000fc40003f26270 */
[----:B------:R-:W-:Y:S02]  /*16390*/  ISETP.GE.AND P3, PT, R208, R188, PT ;  /* 0x000000bcd000720c */ /* 0x000fe40003f66270 */
[----:B------:R-:W-:Y:S01]  /*163a0*/  FSEL R105, R105, -INF , P2 ;  /* 0xff80000069697808 */ /* 0x000fe20001000000 */
[----:B------:R-:W-:Y:S01]  /*163b0*/  IMAD.MOV.U32 R35, RZ, RZ, R84 ;  /* 0x000000ffff237224 */ /* 0x000fe200078e0054 */
[----:B------:R-:W-:Y:S01]  /*163c0*/  ISETP.GE.AND P2, PT, R214, R189, PT ;  /* 0x000000bdd600720c */ /* 0x000fe20003f46270 */
[----:B------:R-:W-:Y:S01]  /*163d0*/  FFMA.FTZ R84, R241, R71, -R68 ;  /* 0x00000047f1547223 */ /* 0x000fe20000010844 */
[----:B------:R-:W-:Y:S02]  /*163e0*/  FSEL R104, R104, -INF , P1 ;  /* 0xff80000068687808 */ /* 0x000fe40000800000 */
[----:B------:R-:W-:Y:S02]  /*163f0*/  FSEL R241, R105, -INF , !P3 ;  /* 0xff80000069f17808 */ /* 0x000fe40005800000 */
[----:B------:R-:W-:-:S02]  /*16400*/  ISETP.GE.AND P1, PT, R224, R189, PT ;  /* 0x000000bde000720c */ /* 0x000fc40003f26270 */
[----:B------:R-:W-:Y:S02]  /*16410*/  ISETP.GE.AND P3, PT, R214, R188, PT ;  /* 0x000000bcd600720c */ /* 0x000fe40003f66270 */
[----:B------:R-:W-:Y:S02]  /*16420*/  FSEL R106, R106, -INF , P2 ;  /* 0xff8000006a6a7808 */ /* 0x000fe40001000000 */
[----:B------:R-:W-:Y:S01]  /*16430*/  ISETP.GE.AND P2, PT, R222, R189, PT ;  /* 0x000000bdde00720c */ /* 0x000fe20003f46270 */
[----:B------:R-:W-:Y:S01]  /*16440*/  FFMA.FTZ R82, R233, R71, -R68 ;  /* 0x00000047e9527223 */ /* 0x000fe20000010844 */
[----:B------:R-:W-:Y:S02]  /*16450*/  FSEL R107, R107, -INF , P1 ;  /* 0xff8000006b6b7808 */ /* 0x000fe40000800000 */
[----:B------:R-:W-:Y:S02]  /*16460*/  FSEL R233, R106, -INF , !P3 ;  /* 0xff8000006ae97808 */ /* 0x000fe40005800000 */
[----:B------:R-:W-:-:S02]  /*16470*/  ISETP.GE.AND P1, PT, R220, R189, PT ;  /* 0x000000bddc00720c */ /* 0x000fc40003f26270 */
[-C--:B------:R-:W-:Y:S02]  /*16480*/  ISETP.GE.AND P3, PT, R222, R188.reuse, PT ;  /* 0x000000bcde00720c */ /* 0x080fe40003f66270 */
[----:B------:R-:W-:Y:S02]  /*16490*/  FSEL R108, R108, -INF , P2 ;  /* 0xff8000006c6c7808 */ /* 0x000fe40001000000 */
[----:B------:R-:W-:Y:S02]  /*164a0*/  ISETP.GE.AND P2, PT, R218, R189, PT ;  /* 0x000000bdda00720c */ /* 0x000fe40003f46270 */
[----:B------:R-:W-:Y:S02]  /*164b0*/  FSEL R221, R89, -INF , !P4 ;  /* 0xff80000059dd7808 */ /* 0x000fe40006000000 */
[----:B------:R-:W-:Y:S02]  /*164c0*/  ISETP.GE.AND P4, PT, R225, R188, PT ;  /* 0x000000bce100720c */ /* 0x000fe40003f86270 */
[----:B------:R-:W-:-:S02]  /*164d0*/  FSEL R109, R109, -INF , P1 ;  /* 0xff8000006d6d7808 */ /* 0x000fc40000800000 */
[----:B------:R-:W-:Y:S02]  /*164e0*/  FSEL R225, R108, -INF , !P3 ;  /* 0xff8000006ce17808 */ /* 0x000fe40005800000 */
[-C--:B------:R-:W-:Y:S02]  /*164f0*/  ISETP.GE.AND P1, PT, R230, R189.reuse, PT ;  /* 0x000000bde600720c */ /* 0x080fe40003f26270 */
        /* <DEDUP_REMOVED lines=22> */
[----:B------:R-:W-:Y:S02]  /*16660*/  ISETP.GE.AND P2, PT, R242, R189, PT ;  /* 0x000000bdf200720c */ /* 0x000fe40003f46270 */
[----:B------:R-:W-:Y:S01]  /*16670*/  FSEL R122, R122, -INF , P1 ;  /* 0xff8000007a7a7808 */ /* 0x000fe20000800000 */
[----:B------:R-:W-:Y:S01]  /*16680*/  FFMA.FTZ R10, R203, R71, -R68 ;  /* 0x00000047cb0a7223 */ /* 0x000fe20000010844 */
[----:B------:R-:W-:-:S02]  /*16690*/  FSEL R197, R124, -INF , !P3 ;  /* 0xff8000007cc57808 */ /* 0x000fc40005800000 */
[-C--:B------:R-:W-:Y:S02]  /*166a0*/  ISETP.GE.AND P1, PT, R252, R189.reuse, PT ;  /* 0x000000bdfc00720c */ /* 0x080fe40003f26270 */
[----:B------:R-:W-:Y:S02]  /*166b0*/  ISETP.GE.AND P3, PT, R242, R188, PT ;  /* 0x000000bcf200720c */ /* 0x000fe40003f66270 */
[----:B------:R-:W-:Y:S02]  /*166c0*/  FSEL R125, R125, -INF , P2 ;  /* 0xff8000007d7d7808 */ /* 0x000fe40001000000 */
[----:B------:R-:W-:Y:S01]  /*166d0*/  ISETP.GE.AND P2, PT, R250, R189, PT ;  /* 0x000000bdfa00720c */ /* 0x000fe20003f46270 */
[----:B------:R-:W-:Y:S01]  /*166e0*/  IMAD.MOV.U32 R34, RZ, RZ, R167 ;  /* 0x000000ffff227224 */ /* 0x000fe200078e00a7 */
[----:B------:R-:W-:Y:S01]  /*166f0*/  FSEL R128, R128, -INF , P1 ;  /* 0xff80000080807808 */ /* 0x000fe20000800000 */
[----:B------:R1:W-:Y:S01]  /*16700*/  MUFU.EX2 R113, R10 ;  /* 0x0000000a00717308 */ /* 0x0003e20000000800 */
[----:B------:R-:W-:-:S02]  /*16710*/  FSEL R167, R125, -INF , !P3 ;  /* 0xff8000007da77808 */ /* 0x000fc40005800000 */
[----:B------:R-:W-:Y:S02]  /*16720*/  ISETP.GE.AND P1, PT, R248, R189, PT ;  /* 0x000000bdf800720c */ /* 0x000fe40003f26270 */
[----:B------:R-:W-:Y:S01]  /*16730*/  ISETP.GE.AND P3, PT, R250, R188, PT ;  /* 0x000000bcfa00720c */ /* 0x000fe20003f66270 */
[----:B------:R-:W-:Y:S01]  /*16740*/  IMAD.MOV.U32 R62, RZ, RZ, R119 ;  /* 0x000000ffff3e7224 */ /* 0x000fe200078e0077 */
[----:B-1----:R-:W-:Y:S02]  /*16750*/  FSEL R10, R129, -INF , P2 ;  /* 0xff800000810a7808 */ /* 0x002fe40001000000 */
[----:B------:R-:W-:Y:S02]  /*16760*/  FSEL R129, R151, -INF , P1 ;  /* 0xff80000097817808 */ /* 0x000fe40000800000 */
[----:B------:R-:W-:Y:S02]  /*16770*/  FSEL R151, R10, -INF , !P3 ;  /* 0xff8000000a977808 */ /* 0x000fe40005800000 */
[----:B------:R-:W-:-:S02]  /*16780*/  FMNMX3.FTZ R10, R0, R31, R22, !PT ;  /* 0x0000001f000a7276 */ /* 0x000fc40007810016 */
[CC--:B------:R-:W-:Y:S02]  /*16790*/  ISETP.GE.AND P2, PT, R117.reuse, R189.reuse, PT ;  /* 0x000000bd7500720c */ /* 0x0c0fe40003f46270 */
[----:B------:R-:W-:Y:S02]  /*167a0*/  FMNMX3.FTZ R10, R10, R20, R19, !PT ;  /* 0x000000140a0a7276 */ /* 0x000fe40007810013 */
[----:B------:R-:W-:Y:S02]  /*167b0*/  ISETP.GE.AND P3, PT, R117, R188, PT ;  /* 0x000000bc7500720c */ /* 0x000fe40003f66270 */
[----:B------:R-:W-:Y:S02]  /*167c0*/  FSEL R125, R154, -INF , P2 ;  /* 0xff8000009a7d7808 */ /* 0x000fe40001000000 */
[----:B------:R-:W-:Y:S02]  /*167d0*/  ISETP.GE.AND P2, PT, R62, R189, PT ;  /* 0x000000bd3e00720c */ /* 0x000fe40003f46270 */
[----:B------:R-:W-:Y:S01]  /*167e0*/  FMNMX3.FTZ R10, R10, R23, R7, !PT ;  /* 0x000000170a0a7276 */ /* 0x000fe20007810007 */
[----:B------:R-:W-:Y:S01]  /*167f0*/  IMAD.MOV.U32 R11, RZ, RZ, R161 ;  /* 0x000000ffff0b7224 */ /* 0x000fe200078e00a1 */
[----:B------:R-:W-:-:S02]  /*16800*/  FSEL R125, R125, -INF , !P3 ;  /* 0xff8000007d7d7808 */ /* 0x000fc40005800000 */
[-C--:B------:R-:W-:Y:S02]  /*16810*/  ISETP.GE.AND P3, PT, R62, R188.reuse, PT ;  /* 0x000000bc3e00720c */ /* 0x080fe40003f66270 */
[----:B------:R-:W-:Y:S02]  /*16820*/  FSEL R117, R158, -INF , P2 ;  /* 0xff8000009e757808 */ /* 0x000fe40001000000 */
[----:B------:R-:W-:Y:S02]  /*16830*/  FMNMX3.FTZ R10, R10, R21, R27, !PT ;  /* 0x000000150a0a7276 */ /* 0x000fe4000781001b */
[----:B------:R-:W-:Y:S02]  /*16840*/  FSEL R117, R117, -INF , !P3 ;  /* 0xff80000075757808 */ /* 0x000fe40005800000 */
[C---:B------:R-:W-:Y:S02]  /*16850*/  ISETP.GE.AND P2, PT, R11.reuse, R189, PT ;  /* 0x000000bd0b00720c */ /* 0x040fe40003f46270 */
[----:B------:R-:W-:-:S02]  /*16860*/  ISETP.GE.AND P3, PT, R11, R188, PT ;  /* 0x000000bc0b00720c */ /* 0x000fc40003f66270 */
[----:B------:R-:W-:-:S04]  /*16870*/  FMNMX3.FTZ R11, R10, R29, R196, !PT ;  /* 0x0000001d0a0b7276 */ /* 0x000fc800078100c4 */
[----:B------:R-:W-:Y:S01]  /*16880*/  FMNMX3.FTZ R11, R11, R168, R160, !PT ;  /* 0x000000a80b0b7276 */ /* 0x000fe200078100a0 */
[----:B------:R-:W-:Y:S02]  /*16890*/  IMAD.MOV.U32 R41, RZ, RZ, R131 ;  /* 0x000000ffff297224 */ /* 0x000fe400078e0083 */
[----:B------:R-:W-:Y:S01]  /*168a0*/  FFMA.FTZ R131, R245, R71, -R68 ;  /* 0x00000047f5837223 */ /* 0x000fe20000010844 */
[----:B------:R-:W-:Y:S02]  /*168b0*/  FMNMX3.FTZ R11, R11, R156, R130, !PT ;  /* 0x0000009c0b0b7276 */ /* 0x000fe40007810082 */
[----:B------:R-:W-:Y:S02]  /*168c0*/  FSEL R245, R94, -INF , !P4 ;  /* 0xff8000005ef57808 */ /* 0x000fe40006000000 */
[----:B------:R-:W-:Y:S02]  /*168d0*/  ISETP.GE.AND P4, PT, R210, R188, PT ;  /* 0x000000bcd200720c */ /* 0x000fe40003f86270 */
[----:B------:R-:W-:-:S02]  /*168e0*/  FMNMX3.FTZ R11, R11, R116, R126, !PT ;  /* 0x000000740b0b7276 */ /* 0x000fc4000781007e */
[----:B------:R-:W-:Y:S02]  /*168f0*/  FSEL R235, R102, -INF , !P4 ;  /* 0xff80000066eb7808 */ /* 0x000fe40006000000 */
[----:B------:R-:W-:Y:S02]  /*16900*/  ISETP.GE.AND P4, PT, R216, R188, PT ;  /* 0x000000bcd800720c */ /* 0x000fe40003f86270 */
[----:B------:R-:W-:Y:S01]  /*16910*/  FMNMX3.FTZ R10, R11, R120, R118, !PT ;  /* 0x000000780b0a7276 */ /* 0x000fe20007810076 */
[----:B------:R-:W-:Y:S02]  /*16920*/  IMAD.MOV.U32 R61, RZ, RZ, R127 ;  /* 0x000000ffff3d7224 */ /* 0x000fe400078e007f */
[----:B------:R-:W-:Y:S01]  /*16930*/  FFMA.FTZ R127, R237, R71, -R68 ;  /* 0x00000047ed7f7223 */ /* 0x000fe20000010844 */
[----:B------:R-:W-:Y:S02]  /*16940*/  FSEL R237, R104, -INF , !P4 ;  /* 0xff80000068ed7808 */ /* 0x000fe40006000000 */
[----:B------:R-:W-:-:S02]  /*16950*/  FMNMX3.FTZ R10, R10, R112, R213, !PT ;  /* 0x000000700a0a7276 */ /* 0x000fc400078100d5 */
[-C--:B------:R-:W-:Y:S01]  /*16960*/  ISETP.GE.AND P4, PT, R224, R188.reuse, PT ;  /* 0x000000bce000720c */ /* 0x080fe20003f86270 */
[----:B------:R-:W-:Y:S02]  /*16970*/  IMAD.MOV.U32 R40, RZ, RZ, R123 ;  /* 0x000000ffff287224 */ /* 0x000fe400078e007b */
[----:B------:R-:W-:Y:S01]  /*16980*/  FFMA.FTZ R123, R229, R71, -R68 ;  /* 0x00000047e57b7223 */ /* 0x000fe20000010844 */
[----:B------:R-:W-:Y:S02]  /*16990*/  FMNMX3.FTZ R10, R10, R251, R249, !PT ;  /* 0x000000fb0a0a7276 */ /* 0x000fe400078100f9 */
[----:B------:R-:W-:Y:S02]  /*169a0*/  FSEL R229, R107, -INF , !P4 ;  /* 0xff8000006be57808 */ /* 0x000fe40006000000 */
[----:B------:R-:W-:Y:S01]  /*169b0*/  ISETP.GE.AND P4, PT, R220, R188, PT ;  /* 0x000000bcdc00720c */ /* 0x000fe20003f86270 */
[----:B------:R-:W-:Y:S01]  /*169c0*/  IMAD.MOV.U32 R65, RZ, RZ, R80 ;  /* 0x000000ffff417224 */ /* 0x000fe200078e0050 */
[----:B------:R-:W-:Y:S01]  /*169d0*/  FMNMX3.FTZ R10, R10, R247, R221, !PT ;  /* 0x000000f70a0a7276 */ /* 0x000fe200078100dd */
[----:B------:R-:W-:Y:S01]  /*169e0*/  FFMA.FTZ R80, R219, R71, -R68 ;  /* 0x00000047db507223 */ /* 0x000fe20000010844 */
[----:B------:R-:W-:-:S02]  /*169f0*/  FSEL R219, R109, -INF , !P4 ;  /* 0xff8000006ddb7808 */ /* 0x000fc40006000000 */
[-C--:B------:R-:W-:Y:S02]  /*16a00*/  ISETP.GE.AND P4, PT, R230, R188.reuse, PT ;  /* 0x000000bce600720c */ /* 0x080fe40003f86270 */
[----:B------:R-:W-:Y:S01]  /*16a10*/  FMNMX3.FTZ R10, R10, R231, R245, !PT ;  /* 0x000000e70a0a7276 */ /* 0x000fe200078100f5 */
[----:B------:R-:W-:Y:S01]  /*16a20*/  FFMA.FTZ R119, R211, R71, -R68 ;  /* 0x00000047d3777223 */ /* 0x000fe20000010844 */
[----:B------:R-:W-:Y:S02]  /*16a30*/  FSEL R211, R110, -INF , !P4 ;  /* 0xff8000006ed37808 */ /* 0x000fe40006000000 */
[----:B------:R-:W-:Y:S02]  /*16a40*/  ISETP.GE.AND P4, PT, R238, R188, PT ;  /* 0x000000bcee00720c */ /* 0x000fe40003f86270 */
[----:B------:R-:W-:Y:S02]  /*16a50*/  FMNMX3.FTZ R10, R10, R243, R235, !PT ;  /* 0x000000f30a0a7276 */ /* 0x000fe400078100eb */
[----:B------:R-:W-:-:S02]  /*16a60*/  FSEL R203, R114, -INF , !P4 ;  /* 0xff80000072cb7808 */ /* 0x000fc40006000000 */
[----:B------:R-:W-:Y:S02]  /*16a70*/  FMNMX3.FTZ R10, R10, R241, R237, !PT ;  /* 0x000000f10a0a7276 */ /* 0x000fe400078100ed */
[-C--:B------:R-:W-:Y:S02]  /*16a80*/  ISETP.GE.AND P4, PT, R234, R188.reuse, PT ;  /* 0x000000bcea00720c */ /* 0x080fe40003f86270 */
[----:B------:R-:W-:Y:S02]  /*16a90*/  FMNMX3.FTZ R10, R10, R233, R229, !PT ;  /* 0x000000e90a0a7276 */ /* 0x000fe400078100e5 */
[----:B------:R-:W-:Y:S02]  /*16aa0*/  FSEL R199, R121, -INF , !P4 ;  /* 0xff80000079c77808 */ /* 0x000fe40006000000 */
[----:B------:R-:W-:Y:S02]  /*16ab0*/  ISETP.GE.AND P4, PT, R244, R188, PT ;  /* 0x000000bcf400720c */ /* 0x000fe40003f86270 */
[----:B------:R-:W-:-:S02]  /*16ac0*/  FMNMX3.FTZ R10, R10, R225, R219, !PT ;  /* 0x000000e10a0a7276 */ /* 0x000fc400078100db */
[----:B------:R-:W-:Y:S02]  /*16ad0*/  FSEL R195, R122, -INF , !P4 ;  /* 0xff8000007ac37808 */ /* 0x000fe40006000000 */
[-C--:B------:R-:W-:Y:S02]  /*16ae0*/  ISETP.GE.AND P4, PT, R252, R188.reuse, PT ;  /* 0x000000bcfc00720c */ /* 0x080fe40003f86270 */
[----:B------:R-:W-:Y:S02]  /*16af0*/  FMNMX3.FTZ R10, R10, R217, R211, !PT ;  /* 0x000000d90a0a7276 */ /* 0x000fe400078100d3 */
[----:B------:R-:W-:Y:S02]  /*16b00*/  FSEL R161, R128, -INF , !P4 ;  /* 0xff80000080a17808 */ /* 0x000fe40006000000 */
[----:B------:R-:W-:Y:S02]  /*16b10*/  ISETP.GE.AND P4, PT, R248, R188, PT ;  /* 0x000000bcf800720c */ /* 0x000fe40003f86270 */
[----:B------:R-:W-:-:S02]  /*16b20*/  ISETP.GE.AND P1, PT, R65, R189, PT ;  /* 0x000000bd4100720c */ /* 0x000fc40003f26270 */
[----:B------:R-:W-:Y:S02]  /*16b30*/  FMNMX3.FTZ R10, R10, R205, R203, !PT ;  /* 0x000000cd0a0a7276 */ /* 0x000fe400078100cb */
[----:B------:R-:W-:Y:S02]  /*16b40*/  FSEL R129, R129, -INF , !P4 ;  /* 0xff80000081817808 */ /* 0x000fe40006000000 */
[----:B------:R-:W-:Y:S02]  /*16b50*/  FSEL R121, R152, -INF , P1 ;  /* 0xff80000098797808 */ /* 0x000fe40000800000 */
[----:B------:R-:W-:Y:S02]  /*16b60*/  FMNMX3.FTZ R10, R10, R201, R199, !PT ;  /* 0x000000c90a0a7276 */ /* 0x000fe400078100c7 */
[----:B------:R-:W-:Y:S02]  /*16b70*/  ISETP.GE.AND P4, PT, R65, R188, PT ;  /* 0x000000bc4100720c */ /* 0x000fe40003f86270 */
[----:B------:R-:W-:-:S02]  /*16b80*/  ISETP.GE.AND P1, PT, R61, R189, PT ;  /* 0x000000bd3d00720c */ /* 0x000fc40003f26270 */
[----:B------:R-:W-:Y:S02]  /*16b90*/  FMNMX3.FTZ R10, R10, R197, R195, !PT ;  /* 0x000000c50a0a7276 */ /* 0x000fe400078100c3 */
[----:B------:R-:W-:Y:S02]  /*16ba0*/  FSEL R121, R121, -INF , !P4 ;  /* 0xff80000079797808 */ /* 0x000fe40006000000 */
[----:B------:R-:W-:Y:S02]  /*16bb0*/  FSEL R115, R157, -INF , P1 ;  /* 0xff8000009d737808 */ /* 0x000fe40000800000 */
[----:B------:R-:W-:Y:S02]  /*16bc0*/  ISETP.GE.AND P4, PT, R61, R188, PT ;  /* 0x000000bc3d00720c */ /* 0x000fe40003f86270 */
[----:B------:R-:W-:Y:S02]  /*16bd0*/  ISETP.GE.AND P1, PT, R34, R189, PT ;  /* 0x000000bd2200720c */ /* 0x000fe40003f26270 */
[----:B------:R-:W-:-:S02]  /*16be0*/  FMNMX3.FTZ R10, R10, R167, R161, !PT ;  /* 0x000000a70a0a7276 */ /* 0x000fc400078100a1 */
[----:B------:R-:W-:Y:S02]  /*16bf0*/  FSEL R111, R162, -INF , P2 ;  /* 0xff800000a26f7808 */ /* 0x000fe40001000000 */
[----:B------:R-:W-:Y:S02]  /*16c00*/  FSEL R115, R115, -INF , !P4 ;  /* 0xff80000073737808 */ /* 0x000fe40006000000 */
[-C--:B------:R-:W-:Y:S02]  /*16c10*/  ISETP.GE.AND P2, PT, R35, R189.reuse, PT ;  /* 0x000000bd2300720c */ /* 0x080fe40003f46270 */
[----:B------:R-:W-:Y:S02]  /*16c20*/  FSEL R107, R163, -INF , P1 ;  /* 0xff800000a36b7808 */ /* 0x000fe40000800000 */
[----:B------:R-:W-:Y:S02]  /*16c30*/  ISETP.GE.AND P4, PT, R34, R188, PT ;  /* 0x000000bc2200720c */ /* 0x000fe40003f86270 */
[----:B------:R-:W-:Y:S01]  /*16c40*/  ISETP.GE.AND P1, PT, R40, R189, PT ;  /* 0x000000bd2800720c */ /* 0x000fe20003f26270 */
[----:B------:R-:W-:Y:S01]  /*16c50*/  FFMA.FTZ R62, R95, R71, -R68 ;  /* 0x000000475f3e7223 */ /* 0x000fe20000010844 */
[----:B------:R-:W-:-:S02]  /*16c60*/  FMNMX3.FTZ R10, R10, R151, R129, !PT ;  /* 0x000000970a0a7276 */ /* 0x000fc40007810081 */
[----:B------:R-:W-:Y:S02]  /*16c70*/  FSEL R111, R111, -INF , !P3 ;  /* 0xff8000006f6f7808 */ /* 0x000fe40005800000 */
[----:B------:R-:W-:Y:S02]  /*16c80*/  FSEL R95, R198, -INF , P2 ;  /* 0xff800000c65f7808 */ /* 0x000fe40001000000 */
[----:B------:R-:W-:Y:S02]  /*16c90*/  ISETP.GE.AND P3, PT, R35, R188, PT ;  /* 0x000000bc2300720c */ /* 0x000fe40003f66270 */
[----:B------:R-:W-:Y:S02]  /*16ca0*/  FSEL R107, R107, -INF , !P4 ;  /* 0xff8000006b6b7808 */ /* 0x000fe40006000000 */
[----:B------:R-:W-:Y:S02]  /*16cb0*/  ISETP.GE.AND P2, PT, R41, R189, PT ;  /* 0x000000bd2900720c */ /* 0x000fe40003f46270 */
[----:B------:R-:W-:-:S02]  /*16cc0*/  FSEL R93, R192, -INF , P1 ;  /* 0xff800000c05d7808 */ /* 0x000fc40000800000 */
[-C--:B------:R-:W-:Y:S02]  /*16cd0*/  ISETP.GE.AND P4, PT, R40, R188.reuse, PT ;  /* 0x000000bc2800720c */ /* 0x080fe40003f86270 */
[----:B------:R-:W-:Y:S02]  /*16ce0*/  ISETP.GE.AND P1, PT, R246, R189, PT ;  /* 0x000000bdf600720c */ /* 0x000fe40003f26270 */
[----:B------:R-:W-:Y:S02]  /*16cf0*/  FMNMX3.FTZ R10, R10, R125, R121, !PT ;  /* 0x0000007d0a0a7276 */ /* 0x000fe40007810079 */
[----:B------:R-:W-:Y:S02]  /*16d00*/  FSEL R95, R95, -INF , !P3 ;  /* 0xff8000005f5f7808 */ /* 0x000fe40005800000 */
[----:B------:R-:W-:Y:S02]  /*16d10*/  FSEL R12, R12, -INF , P2 ;  /* 0xff8000000c0c7808 */ /* 0x000fe40001000000 */
[----:B------:R-:W-:-:S02]  /*16d20*/  ISETP.GE.AND P3, PT, R41, R188, PT ;  /* 0x000000bc2900720c */ /* 0x000fc40003f66270 */
[----:B------:R-:W-:Y:S02]  /*16d30*/  FSEL R93, R93, -INF , !P4 ;  /* 0xff8000005d5d7808 */ /* 0x000fe40006000000 */
[----:B------:R-:W-:Y:S02]  /*16d40*/  ISETP.GE.AND P2, PT, R240, R189, PT ;  /* 0x000000bdf000720c */ /* 0x000fe40003f46270 */
[----:B------:R-:W-:Y:S02]  /*16d50*/  FSEL R3, R3, -INF , P1 ;  /* 0xff80000003037808 */ /* 0x000fe40000800000 */
[----:B------:R-:W-:Y:S01]  /*16d60*/  FMNMX3.FTZ R10, R10, R117, R115, !PT ;  /* 0x000000750a0a7276 */ /* 0x000fe20007810073 */
[--C-:B------:R-:W-:Y:S01]  /*16d70*/  FFMA.FTZ R74, R60, R71, -R68.reuse ;  /* 0x000000473c4a7223 */ /* 0x100fe20000010844 */
[----:B------:R-:W-:Y:S02]  /*16d80*/  ISETP.GE.AND P4, PT, R246, R188, PT ;  /* 0x000000bcf600720c */ /* 0x000fe40003f86270 */
[----:B------:R-:W-:Y:S01]  /*16d90*/  ISETP.GE.AND P1, PT, R226, R189, PT ;  /* 0x000000bde200720c */ /* 0x000fe20003f26270 */
[----:B------:R-:W-:Y:S01]  /*16da0*/  FFMA.FTZ R60, R91, R71, -R68 ;  /* 0x000000475b3c7223 */ /* 0x000fe20000010844 */
[----:B------:R-:W-:-:S02]  /*16db0*/  FSEL R91, R12, -INF , !P3 ;  /* 0xff8000000c5b7808 */ /* 0x000fc40005800000 */
[----:B------:R-:W-:Y:S02]  /*16dc0*/  FSEL R14, R14, -INF , P2 ;  /* 0xff8000000e0e7808 */ /* 0x000fe40001000000 */
[----:B------:R-:W-:Y:S02]  /*16dd0*/  FMNMX3.FTZ R10, R10, R111, R107, !PT ;  /* 0x0000006f0a0a7276 */ /* 0x000fe4000781006b */
[----:B------:R-:W-:Y:S02]  /*16de0*/  ISETP.GE.AND P3, PT, R240, R188, PT ;  /* 0x000000bcf000720c */ /* 0x000fe40003f66270 */
[----:B------:R-:W-:Y:S02]  /*16df0*/  FSEL R89, R3, -INF , !P4 ;  /* 0xff80000003597808 */ /* 0x000fe40006000000 */
[----:B------:R-:W-:Y:S02]  /*16e00*/  ISETP.GE.AND P2, PT, R212, R189, PT ;  /* 0x000000bdd400720c */ /* 0x000fe40003f46270 */
[----:B------:R-:W-:-:S02]  /*16e10*/  FSEL R13, R13, -INF , P1 ;  /* 0xff8000000d0d7808 */ /* 0x000fc40000800000 */
[-C--:B------:R-:W-:Y:S02]  /*16e20*/  ISETP.GE.AND P4, PT, R226, R188.reuse, PT ;  /* 0x000000bce200720c */ /* 0x080fe40003f86270 */
[----:B------:R-:W-:Y:S01]  /*16e30*/  ISETP.GE.AND P1, PT, R206, R189, PT ;  /* 0x000000bdce00720c */ /* 0x000fe20003f26270 */
[----:B------:R-:W-:Y:S01]  /*16e40*/  FFMA.FTZ R61, R87, R71, -R68 ;  /* 0x00000047573d7223 */ /* 0x000fe20000010844 */
[----:B------:R-:W-:Y:S02]  /*16e50*/  FMNMX3.FTZ R10, R10, R95, R93, !PT ;  /* 0x0000005f0a0a7276 */ /* 0x000fe4000781005d */
[----:B------:R-:W-:Y:S02]  /*16e60*/  FSEL R87, R14, -INF , !P3 ;  /* 0xff8000000e577808 */ /* 0x000fe40005800000 */
[----:B------:R-:W-:Y:S02]  /*16e70*/  FSEL R16, R16, -INF , P2 ;  /* 0xff80000010107808 */ /* 0x000fe40001000000 */
[----:B------:R-:W-:-:S02]  /*16e80*/  ISETP.GE.AND P3, PT, R212, R188, PT ;  /* 0x000000bcd400720c */ /* 0x000fc40003f66270 */
[----:B------:R-:W-:Y:S02]  /*16e90*/  FSEL R85, R13, -INF , !P4 ;  /* 0xff8000000d557808 */ /* 0x000fe40006000000 */
[-C--:B------:R-:W-:Y:S02]  /*16ea0*/  ISETP.GE.AND P2, PT, R204, R189.reuse, PT ;  /* 0x000000bdcc00720c */ /* 0x080fe40003f46270 */
[----:B------:R-:W-:Y:S02]  /*16eb0*/  FSEL R15, R15, -INF , P1 ;  /* 0xff8000000f0f7808 */ /* 0x000fe40000800000 */
[----:B------:R-:W-:Y:S02]  /*16ec0*/  ISETP.GE.AND P4, PT, R206, R188, PT ;  /* 0x000000bcce00720c */ /* 0x000fe40003f86270 */
[----:B------:R-:W-:Y:S01]  /*16ed0*/  ISETP.GE.AND P1, PT, R202, R189, PT ;  /* 0x000000bdca00720c */ /* 0x000fe20003f26270 */
[--C-:B------:R-:W-:Y:S01]  /*16ee0*/  FFMA.FTZ R105, R56, R71, -R68.reuse ;  /* 0x0000004738697223 */ /* 0x100fe20000010844 */
[----:B------:R-:W-:Y:S01]  /*16ef0*/  FMNMX3.FTZ R10, R10, R91, R89, !PT ;  /* 0x0000005b0a0a7276 */ /* 0x000fe20007810059 */
[----:B------:R-:W-:Y:S01]  /*16f00*/  FFMA.FTZ R56, R81, R71, -R68 ;  /* 0x0000004751387223 */ /* 0x000fe20000010844 */
[----:B------:R-:W-:-:S02]  /*16f10*/  FSEL R83, R16, -INF , !P3 ;  /* 0xff80000010537808 */ /* 0x000fc40005800000 */
[----:B------:R-:W-:Y:S02]  /*16f20*/  FSEL R18, R18, -INF , P2 ;  /* 0xff80000012127808 */ /* 0x000fe40001000000 */
[-C--:B------:R-:W-:Y:S02]  /*16f30*/  ISETP.GE.AND P3, PT, R204, R188.reuse, PT ;  /* 0x000000bccc00720c */ /* 0x080fe40003f66270 */
[----:B------:R-:W-:Y:S02]  /*16f40*/  FSEL R81, R15, -INF , !P4 ;  /* 0xff8000000f517808 */ /* 0x000fe40006000000 */
[----:B------:R-:W-:Y:S02]  /*16f50*/  ISETP.GE.AND P2, PT, R200, R189, PT ;  /* 0x000000bdc800720c */ /* 0x000fe40003f46270 */
[----:B------:R-:W-:Y:S02]  /*16f60*/  FSEL R17, R17, -INF , P1 ;  /* 0xff80000011117808 */ /* 0x000fe40000800000 */
[----:B------:R-:W-:-:S02]  /*16f70*/  ISETP.GE.AND P4, PT, R202, R188, PT ;  /* 0x000000bcca00720c */ /* 0x000fc40003f86270 */
[----:B------:R-:W-:Y:S02]  /*16f80*/  ISETP.GE.AND P1, PT, R96, R189, PT ;  /* 0x000000bd6000720c */ /* 0x000fe40003f26270 */
[----:B------:R-:W-:Y:S01]  /*16f90*/  FMNMX3.FTZ R10, R10, R87, R85, !PT ;  /* 0x000000570a0a7276 */ /* 0x000fe20007810055 */
[-CC-:B------:R-:W-:Y:S01]  /*16fa0*/  FFMA.FTZ R72, R54, R71.reuse, -R68.reuse ;  /* 0x0000004736487223 */ /* 0x180fe20000010844 */
[-CC-:B------:R-:W-:Y:S01]  /*16fb0*/  FFMA.FTZ R54, R77, R71.reuse, -R68.reuse ;  /* 0x000000474d367223 */ /* 0x180fe20000010844 */
[----:B------:R-:W-:Y:S02]  /*16fc0*/  FSEL R79, R18, -INF , !P3 ;  /* 0xff800000124f7808 */ /* 0x000fe40005800000 */
[----:B------:R-:W-:Y:S01]  /*16fd0*/  FSEL R4, R4, -INF , P2 ;  /* 0xff80000004047808 */ /* 0x000fe20001000000 */
[----:B------:R-:W-:Y:S01]  /*16fe0*/  FFMA.FTZ R109, R64, R71, -R68 ;  /* 0x00000047406d7223 */ /* 0x000fe20000010844 */
[-C--:B------:R-:W-:Y:S02]  /*16ff0*/  ISETP.GE.AND P3, PT, R200, R188.reuse, PT ;  /* 0x000000bcc800720c */ /* 0x080fe40003f66270 */
[----:B------:R-:W-:-:S02]  /*17000*/  ISETP.GE.AND P2, PT, R96, R188, PT ;  /* 0x000000bc6000720c */ /* 0x000fc40003f46270 */
[----:B------:R-:W-:Y:S02]  /*17010*/  FSEL R5, R5, -INF , P1 ;  /* 0xff80000005057808 */ /* 0x000fe40000800000 */
[----:B------:R-:W-:Y:S02]  /*17020*/  FSEL R77, R17, -INF , !P4 ;  /* 0xff800000114d7808 */ /* 0x000fe40006000000 */
[----:B------:R-:W-:Y:S01]  /*17030*/  FMNMX3.FTZ R10, R10, R83, R81, !PT ;  /* 0x000000530a0a7276 */ /* 0x000fe20007810051 */
[-CC-:B------:R-:W-:Y:S01]  /*17040*/  FFMA.FTZ R66, R52, R71.reuse, -R68.reuse ;  /* 0x0000004734427223 */ /* 0x180fe20000010844 */
[-CC-:B------:R-:W-:Y:S01]  /*17050*/  FFMA.FTZ R64, R50, R71.reuse, -R68.reuse ;  /* 0x0000004732407223 */ /* 0x180fe20000010844 */
[-CC-:B------:R-:W-:Y:S01]  /*17060*/  FFMA.FTZ R52, R75, R71.reuse, -R68.reuse ;  /* 0x000000474b347223 */ /* 0x180fe20000010844 */
[----:B------:R-:W-:Y:S01]  /*17070*/  FFMA.FTZ R50, R73, R71, -R68 ;  /* 0x0000004749327223 */ /* 0x000fe20000010844 */
[----:B------:R-:W-:Y:S02]  /*17080*/  FSEL R75, R4, -INF , !P3 ;  /* 0xff800000044b7808 */ /* 0x000fe40005800000 */
[----:B------:R-:W-:-:S02]  /*17090*/  FSEL R73, R5, -INF , !P2 ;  /* 0xff80000005497808 */ /* 0x000fc40005000000 */
[----:B------:R-:W-:-:S04]  /*170a0*/  FMNMX3.FTZ R10, R10, R79, R77, !PT ;  /* 0x0000004f0a0a7276 */ /* 0x000fc8000781004d */
[----:B------:R-:W-:-:S05]  /*170b0*/  FMNMX3.FTZ R3, R10, R75, R73, !PT ;  /* 0x0000004b0a037276 */ /* 0x000fca0007810049 */
[----:B------:R-:W1:Y:S01]  /*170c0*/  SHFL.BFLY PT, R4, R3, 0x2, 0x1f ;  /* 0x0c401f0003047f89 */ /* 0x000e6200000e0000 */
[----:B------:R-:W2:Y:S01]  /*170d0*/  S2UR UR6, SR_CgaCtaId ;  /* 0x00000000000679c3 */ /* 0x000ea20000008800 */
[----:B-1----:R-:W-:-:S05]  /*170e0*/  FMNMX.FTZ R4, R3, R4, !PT ;  /* 0x0000000403047209 */ /* 0x002fca0007810000 */
[----:B------:R-:W1:Y:S01]  /*170f0*/  SHFL.BFLY PT, R3, R4, 0x1, 0x1f ;  /* 0x0c201f0004037f89 */ /* 0x000e6200000e0000 */
[----:B------:R-:W-:Y:S02]  /*17100*/  UMOV UR7, 0x400 ;  /* 0x0000040000077882 */ /* 0x000fe40000000000 */
[----:B--2---:R-:W-:Y:S01]  /*17110*/  ULEA UR6, UR6, UR7, 0x18 ;  /* 0x0000000706067291 */ /* 0x004fe2000f8ec0ff */
[----:B------:R-:W-:Y:S02]  /*17120*/  LOP3.LUT R70, R8, 0x120, R9, 0xf8, !PT ;  /* 0x0000012008467812 */ /* 0x000fe400078ef809 */
[----:B------:R-:W-:-:S03]  /*17130*/  FSEL R5, R33, RZ, P0 ;  /* 0x000000ff21057208 */ /* 0x000fc60000000000 */
[----:B------:R-:W-:Y:S02]  /*17140*/  LEA R70, R70, UR6, 0x1 ;  /* 0x0000000646467c11 */ /* 0x000fe4000f8e08ff */
[----:B------:R-:W-:Y:S01]  /*17150*/  FADD.FTZ R108, R2, -R5 ;  /* 0x80000005026c7221 */ /* 0x000fe20000010000 */
[----:B-1----:R-:W-:-:S04]  /*17160*/  FMNMX.FTZ R3, R4, R3, !PT ;  /* 0x0000000304037209 */ /* 0x002fc80007810000 */
[----:B------:R-:W-:Y:S01]  /*17170*/  FSETP.NEU.FTZ.AND P1, PT, R3, -INF , PT ;  /* 0xff8000000300780b */ /* 0x000fe20003f3d000 */
[----:B------:R-:W-:-:S05]  /*17180*/  FMUL.FTZ R34, R71, R3 ;  /* 0x0000000347227220 */ /* 0x000fca0000410000 */
[----:B------:R-:W-:Y:S02]  /*17190*/  FSEL R34, R34, RZ, P1 ;  /* 0x000000ff22227208 */ /* 0x000fe40000800000 */
[----:B------:R-:W-:-:S03]  /*171a0*/  FSEL R5, R3, RZ, P1 ;  /* 0x000000ff03057208 */ /* 0x000fc60000800000 */
[----:B------:R-:W-:Y:S02]  /*171b0*/  FFMA.FTZ R163, R19, R71, -R34 ;  /* 0x0000004713a37223 */ /* 0x000fe40000010822 */
[----:B------:R-:W1:Y:S01]  /*171c0*/  LDSM.16.MT88.4 R16, [R70+0x5000] ;  /* 0x005000004610783b */ /* 0x000e620000004200 */
[----:B------:R-:W-:Y:S01]  /*171d0*/  FADD.FTZ R0, R0, -R5 ;  /* 0x8000000500007221 */ /* 0x000fe20000010000 */
[----:B------:R-:W-:-:S03]  /*171e0*/  VIADD R2, R70, 0x5000 ;  /* 0x0000500046027836 */ /* 0x000fc60000000000 */
[----:B------:R-:W-:Y:S01]  /*171f0*/  FMUL.FTZ R104, R71, R0 ;  /* 0x0000000047687220 */ /* 0x000fe20000410000 */
[----:B------:R-:W-:Y:S02]  /*17200*/  VIADD R0, R70, 0x5020 ;  /* 0x0000502046007836 */ /* 0x000fe40000000000 */
[----:B------:R-:W-:Y:S02]  /*17210*/  @P6 VIADD R0, R2, 0xffffffe0 ;  /* 0xffffffe002006836 */ /* 0x000fe40000000000 */
[-C--:B------:R-:W-:Y:S01]  /*17220*/  FFMA.FTZ R100, R100, R71.reuse, -R68 ;  /* 0x0000004764647223 */ /* 0x080fe20000010844 */
[-CC-:B------:R-:W-:Y:S01]  /*17230*/  FFMA.FTZ R102, R31, R71.reuse, -R34.reuse ;  /* 0x000000471f667223 */ /* 0x180fe20000010822 */
[-CC-:B------:R-:W-:Y:S01]  /*17240*/  FFMA.FTZ R98, R22, R71.reuse, -R34.reuse ;  /* 0x0000004716627223 */ /* 0x180fe20000010822 */
[-C--:B------:R-:W-:Y:S01]  /*17250*/  FFMA.FTZ R96, R20, R71.reuse, -R34 ;  /* 0x0000004714607223 */ /* 0x080fe20000010822 */
[----:B------:R-:W-:Y:S01]  /*17260*/  FMUL.FTZ R108, R71, R108 ;  /* 0x0000006c476c7220 */ /* 0x000fe20000410000 */
[-C--:B------:R-:W-:Y:S01]  /*17270*/  FFMA.FTZ R35, R6, R71.reuse, -R68 ;  /* 0x0000004706237223 */ /* 0x080fe20000010844 */
[----:B------:R-:W-:-:S02]  /*17280*/  FFMA.FTZ R86, R7, R71, -R34 ;  /* 0x0000004707567223 */ /* 0x000fc40000010822 */
[----:B------:R-:W2:Y:S01]  /*17290*/  LDSM.16.MT88.4 R4, [R0] ;  /* 0x000000000004783b */ /* 0x000ea20000004200 */
[----:B------:R-:W-:Y:S01]  /*172a0*/  MUFU.EX2 R193, R193 ;  /* 0x000000c100c17308 */ /* 0x000fe20000000800 */
[----:B------:R-:W-:-:S07]  /*172b0*/  FFMA.FTZ R65, R48, R71, -R68 ;  /* 0x0000004730417223 */ /* 0x000fce0000010844 */
        /* <DEDUP_REMOVED lines=10> */
[-C--:B------:R-:W-:Y:S01]  /*17360*/  FFMA.FTZ R49, R46, R71.reuse, -R68 ;  /* 0x000000472e317223 */ /* 0x080fe20000010844 */
[-CC-:B------:R-:W-:Y:S01]  /*17370*/  FFMA.FTZ R157, R23, R71.reuse, -R34.reuse ;  /* 0x00000047179d7223 */ /* 0x180fe20000010822 */
[-C--:B------:R-:W-:Y:S01]  /*17380*/  FFMA.FTZ R94, R21, R71.reuse, -R34 ;  /* 0x00000047155e7223 */ /* 0x080fe20000010822 */
[-CC-:B------:R-:W-:Y:S01]  /*17390*/  FFMA.FTZ R46, R47, R71.reuse, -R68.reuse ;  /* 0x000000472f2e7223 */ /* 0x180fe20000010844 */
[----:B------:R-:W2:Y:S01]  /*173a0*/  LDSM.16.MT88.4 R20, [R70+0x5400] ;  /* 0x005400004614783b */ /* 0x000ea20000004200 */
[-CC-:B------:R-:W-:Y:S01]  /*173b0*/  FFMA.FTZ R47, R44, R71.reuse, -R68.reuse ;  /* 0x000000472c2f7223 */ /* 0x180fe20000010844 */
[-CC-:B------:R-:W-:Y:S01]  /*173c0*/  FFMA.FTZ R44, R45, R71.reuse, -R68.reuse ;  /* 0x000000472d2c7223 */ /* 0x180fe20000010844 */
[-CC-:B------:R-:W-:Y:S01]  /*173d0*/  FFMA.FTZ R45, R38, R71.reuse, -R68.reuse ;  /* 0x00000047262d7223 */ /* 0x180fe20000010844 */
[-CC-:B------:R-:W-:Y:S01]  /*173e0*/  FFMA.FTZ R38, R37, R71.reuse, -R68.reuse ;  /* 0x0000004725267223 */ /* 0x180fe20000010844 */
[-CC-:B------:R-:W-:Y:S01]  /*173f0*/  FFMA.FTZ R41, R36, R71.reuse, -R68.reuse ;  /* 0x0000004724297223 */ /* 0x180fe20000010844 */
[-CC-:B------:R-:W-:Y:S01]  /*17400*/  FFMA.FTZ R37, R28, R71.reuse, -R68.reuse ;  /* 0x000000471c257223 */ /* 0x180fe20000010844 */
[-CC-:B------:R-:W-:Y:S01]  /*17410*/  FFMA.FTZ R42, R26, R71.reuse, -R68.reuse ;  /* 0x000000471a2a7223 */ /* 0x180fe20000010844 */
[-C--:B------:R-:W-:Y:S01]  /*17420*/  FFMA.FTZ R36, R24, R71.reuse, -R68 ;  /* 0x0000004718247223 */ /* 0x080fe20000010844 */
        /* <DEDUP_REMOVED lines=34> */
[----:B--2---:R-:W-:Y:S03]  /*17650*/  HMMA.16816.F32 R136, R8, R4, R136 ;  /* 0x000000040888723c */ /* 0x004fe60000001888 */
[-CC-:B------:R-:W-:Y:S01]  /*17660*/  FFMA.FTZ R40, R39, R71.reuse, -R68.reuse ;  /* 0x0000004727287223 */ /* 0x180fe20000010844 */
[-C--:B------:R-:W-:Y:S01]  /*17670*/  FFMA.FTZ R39, R30, R71.reuse, -R68 ;  /* 0x000000471e277223 */ /* 0x080fe20000010844 */
[----:B------:R-:W-:-:S03]  /*17680*/  FFMA.FTZ R143, R29, R71, -R34 ;  /* 0x000000471d8f7223 */ /* 0x000fc60000010822 */
[----:B------:R-:W-:Y:S01]  /*17690*/  HMMA.16816.F32 R8, R8, R6, R132 ;  /* 0x000000060808723c */ /* 0x000fe20000001884 */
[----:B------:R-:W2:Y:S02]  /*176a0*/  LDSM.16.MT88.4 R4, [R70+0x5800] ;  /* 0x005800004604783b */ /* 0x000ea40000004200 */
[----:B-1----:R-:W-:Y:S02]  /*176b0*/  F2FP.F16.F32.PACK_AB R29, R86, R157 ;  /* 0x0000009d561d723e */ /* 0x002fe400000000ff */
[----:B------:R-:W-:Y:S02]  /*176c0*/  F2FP.F16.F32.PACK_AB R30, R84, R131 ;  /* 0x00000083541e723e */ /* 0x000fe400000000ff */
[----:B----4-:R-:W-:Y:S02]  /*176d0*/  F2FP.F16.F32.PACK_AB R28, R88, R153 ;  /* 0x00000099581c723e */ /* 0x010fe400000000ff */
[----:B-----5:R-:W-:Y:S01]  /*176e0*/  F2FP.F16.F32.PACK_AB R31, R141, R94 ;  /* 0x0000005e8d1f723e */ /* 0x020fe200000000ff */
[-CC-:B------:R-:W-:Y:S01]  /*176f0*/  FFMA.FTZ R106, R196, R71.reuse, -R34.reuse ;  /* 0x00000047c46a7223 */ /* 0x180fe20000010822 */
[-CC-:B------:R-:W-:Y:S01]  /*17700*/  FFMA.FTZ R110, R168, R71.reuse, -R34.reuse ;  /* 0x00000047a86e7223 */ /* 0x180fe20000010822 */
[----:B------:R-:W-:-:S04]  /*17710*/  FFMA.FTZ R135, R160, R71, -R34 ;  /* 0x00000047a0877223 */ /* 0x000fc80000010822 */
[C---:B------:R-:W-:Y:S01]  /*17720*/  HMMA.16816.F32 R12, R28.reuse, R20, R12 ;  /* 0x000000141c0c723c */ /* 0x040fe2000000180c */
[----:B------:R-:W-:Y:S07]  /*17730*/  MUFU.EX2 R127, R127 ;  /* 0x0000007f007f7308 */ /* 0x000fee0000000800 */
[C---:B------:R-:W-:Y:S01]  /*17740*/  HMMA.16816.F32 R16, R28.reuse, R22, R16 ;  /* 0x000000161c10723c */ /* 0x040fe20000001810 */
[----:B------:R-:W1:Y:S01]  /*17750*/  LDSM.16.MT88.4 R20, [R0+0x800] ;  /* 0x000800000014783b */ /* 0x000e620000004200 */
[----:B------:R-:W4:Y:S06]  /*17760*/  MUFU.EX2 R82, R82 ;  /* 0x0000005200527308 */ /* 0x000f2c0000000800 */
[C---:B---3--:R-:W-:Y:S02]  /*17770*/  HMMA.16816.F32 R136, R28.reuse, R24, R136 ;  /* 0x000000181c88723c */ /* 0x048fe40000001888 */
[----:B------:R-:W-:Y:S08]  /*17780*/  MUFU.EX2 R123, R123 ;  /* 0x0000007b007b7308 */ /* 0x000ff00000000800 */
        /* <DEDUP_REMOVED lines=16> */
[----:B------:R-:W2:Y:S08]  /*17890*/  MUFU.EX2 R78, R78 ;  /* 0x0000004e004e7308 */ /* 0x000eb00000000800 */
[----:B------:R-:W-:Y:S01]  /*178a0*/  MUFU.EX2 R76, R76 ;  /* 0x0000004c004c7308 */ /* 0x000fe20000000800 */
[C---:B------:R-:W-:Y:S07]  /*178b0*/  HMMA.16816.F32 R12, R28.reuse, R4, R12 ;  /* 0x000000041c0c723c */ /* 0x040fee000000180c */
[----:B------:R-:W-:Y:S01]  /*178c0*/  MUFU.EX2 R147, R147 ;  /* 0x0000009300937308 */ /* 0x000fe20000000800 */
[C---:B------:R-:W-:Y:S01]  /*178d0*/  HMMA.16816.F32 R16, R28.reuse, R6, R16 ;  /* 0x000000061c10723c */ /* 0x040fe20000001810 */
[----:B------:R-:W4:Y:S06]  /*178e0*/  LDSM.16.MT88.4 R4, [R0+0xc00] ;  /* 0x000c00000004783b */ /* 0x000f2c0000004200 */
[----:B------:R-:W5:Y:S08]  /*178f0*/  MUFU.EX2 R114, R114 ;  /* 0x0000007200727308 */ /* 0x000f700000000800 */
[----:B------:R-:W-:Y:S08]  /*17900*/  MUFU.EX2 R116, R116 ;  /* 0x0000007400747308 */ /* 0x000ff00000000800 */
[----:B------:R-:W3:Y:S01]  /*17910*/  MUFU.EX2 R145, R145 ;  /* 0x0000009100917308 */ /* 0x000ee20000000800 */
[C---:B-1----:R-:W-:Y:S08]  /*17920*/  HMMA.16816.F32 R136, R28.reuse, R20, R136 ;  /* 0x000000141c88723c */ /* 0x042ff00000001888 */
[----:B------:R-:W-:Y:S03]  /*17930*/  HMMA.16816.F32 R24, R28, R22, R24 ;  /* 0x000000161c18723c */ /* 0x000fe60000001818 */
[----:B--2---:R-:W-:Y:S01]  /*17940*/  F2FP.F16.F32.PACK_AB R28, R78, R119 ;  /* 0x000000774e1c723e */ /* 0x004fe200000000ff */
        /* <DEDUP_REMOVED lines=8> */
[----:B------:R-:W-:Y:S03]  /*179d0*/  HMMA.16816.F32 R12, R28, R8, R12 ;  /* 0x000000081c0c723c */ /* 0x000fe6000000180c */
[----:B------:R-:W-:-:S05]  /*179e0*/  FFMA.FTZ R213, R213, R71, -R34 ;  /* 0x00000047d5d57223 */ /* 0x000fca0000010822 */
        /* <DEDUP_REMOVED lines=12> */
[----:B------:R-:W4:Y:S02]  /*17ab0*/  LDSM.16.MT88.4 R4, [R70+0x6400] ;  /* 0x006400004604783b */ /* 0x000f240000004200 */
        /* <DEDUP_REMOVED lines=46> */
[----:B------:R-:W-:Y:S03]  /*17da0*/  HMMA.16816.F32 R24, R28, R22, R24 ;  /* 0x000000161c18723c */ /* 0x000fe60000001818 */
[----:B---3--:R-:W-:Y:S01]  /*17db0*/  F2FP.F16.F32.PACK_AB R28, R62, R65 ;  /* 0x000000413e1c723e */ /* 0x008fe200000000ff */
[----:B------:R-:W1:Y:S01]  /*17dc0*/  LDSM.16.MT88.4 R20, [R70+0x6c00] ;  /* 0x006c00004614783b */ /* 0x000e620000004200 */
[----:B-----5:R-:W-:-:S02]  /*17dd0*/  F2FP.F16.F32.PACK_AB R29, R128, R231 ;  /* 0x000000e7801d723e */ /* 0x020fc400000000ff */
[----:B------:R-:W-:Y:S02]  /*17de0*/  F2FP.F16.F32.PACK_AB R30, R60, R63 ;  /* 0x0000003f3c1e723e */ /* 0x000fe400000000ff */
[----:B--2---:R-:W-:Y:S01]  /*17df0*/  F2FP.F16.F32.PACK_AB R31, R235, R130 ;  /* 0x00000082eb1f723e */ /* 0x004fe200000000ff */
        /* <DEDUP_REMOVED lines=64> */
[----:B-1----:R-:W-:Y:S03]  /*18200*/  HMMA.16816.F32 R136, R28, R20, R136 ;  /* 0x000000141c88723c */ /* 0x002fe60000001888 */
[----:B---3--:R-:W-:Y:S01]  /*18210*/  F2FP.F16.F32.PACK_AB R20, R48, R51 ;  /* 0x000000333014723e */ /* 0x008fe200000000ff */
[----:B------:R-:W-:Y:S01]  /*18220*/  FFMA.FTZ R191, R191, R104, R102 ;  /* 0x00000068bfbf7223 */ /* 0x000fe20000010066 */
[----:B-----5:R-:W-:Y:S01]  /*18230*/  F2FP.F16.F32.PACK_AB R21, R144, R205 ;  /* 0x000000cd9015723e */ /* 0x020fe200000000ff */
[----:B------:R-:W-:-:S02]  /*18240*/  FFMA.FTZ R154, R195, R71, -R34 ;  /* 0x00000047c39a7223 */ /* 0x000fc40000010822 */
[----:B------:R-:W-:Y:S03]  /*18250*/  HMMA.16816.F32 R24, R28, R22, R24 ;  /* 0x000000161c18723c */ /* 0x000fe60000001818 */
[----:B------:R-:W-:Y:S01]  /*18260*/  F2FP.F16.F32.PACK_AB R22, R46, R49 ;  /* 0x000000312e16723e */ /* 0x000fe200000000ff */
[----:B------:R-:W-:Y:S01]  /*18270*/  FFMA.FTZ R195, R194, R108, R193 ;  /* 0x0000006cc2c37223 */ /* 0x000fe200000100c1 */
[----:B------:R-:W-:Y:S01]  /*18280*/  FADD.FTZ R191, R98, R191 ;  /* 0x000000bf62bf7221 */ /* 0x000fe20000010000 */
[----:B------:R-:W1:Y:S01]  /*18290*/  LDSM.16.MT88.4 R28, [R70+0x7800] ;  /* 0x00780000461c783b */ /* 0x000e620000004200 */
[----:B--2---:R-:W-:Y:S01]  /*182a0*/  F2FP.F16.F32.PACK_AB R23, R199, R146 ;  /* 0x00000092c717723e */ /* 0x004fe200000000ff */
[----:B------:R-:W-:-:S06]  /*182b0*/  FADD.FTZ R100, R100, R195 ;  /* 0x000000c364647221 */ /* 0x000fcc0000010000 */
[----:B------:R-:W-:Y:S05]  /*182c0*/  HMMA.16816.F32 R12, R20, R8, R12 ;  /* 0x00000008140c723c */ /* 0x000fea000000180c */
[----:B------:R-:W-:Y:S01]  /*182d0*/  FADD.FTZ R8, R96, R191 ;  /* 0x000000bf60087221 */ /* 0x000fe20000010000 */
[----:B------:R-:W-:-:S03]  /*182e0*/  FADD.FTZ R9, R159, R100 ;  /* 0x000000649f097221 */ /* 0x000fc60000010000 */
[----:B------:R-:W-:Y:S01]  /*182f0*/  FADD.FTZ R8, R163, R8 ;  /* 0x00000008a3087221 */ /* 0x000fe20000010000 */
[----:B------:R-:W-:Y:S01]  /*18300*/  FADD.FTZ R92, R92, R9 ;  /* 0x000000095c5c7221 */ /* 0x000fe20000010000 */
[----:B------:R-:W-:Y:S03]  /*18310*/  HMMA.16816.F32 R16, R20, R10, R16 ;  /* 0x0000000a1410723c */ /* 0x000fe60000001810 */
[----:B------:R-:W-:Y:S02]  /*18320*/  FADD.FTZ R157, R157, R8 ;  /* 0x000000089d9d7221 */ /* 0x000fe40000010000 */
[----:B------:R-:W2:Y:S01]  /*18330*/  LDSM.16.MT88.4 R8, [R0+0x2800] ;  /* 0x002800000008783b */ /* 0x000ea20000004200 */
[-C--:B------:R-:W-:Y:S01]  /*18340*/  FFMA.FTZ R159, R161, R71.reuse, -R34 ;  /* 0x00000047a19f7223 */ /* 0x080fe20000010822 */
[----:B------:R-:W-:Y:S01]  /*18350*/  FADD.FTZ R161, R153, R92 ;  /* 0x0000005c99a17221 */ /* 0x000fe20000010000 */
[-CC-:B------:R-:W-:Y:S01]  /*18360*/  FFMA.FTZ R152, R197, R71.reuse, -R34.reuse ;  /* 0x00000047c5987223 */ /* 0x180fe20000010822 */
[----:B------:R-:W-:-:S02]  /*18370*/  FFMA.FTZ R167, R167, R71, -R34 ;  /* 0x00000047a7a77223 */ /* 0x000fc40000010822 */
[----:B------:R-:W-:Y:S01]  /*18380*/  FADD.FTZ R88, R88, R161 ;  /* 0x000000a158587221 */ /* 0x000fe20000010000 */
[----:B----4-:R-:W-:Y:S01]  /*18390*/  HMMA.16816.F32 R136, R20, R4, R136 ;  /* 0x000000041488723c */ /* 0x010fe20000001888 */
[----:B------:R-:W-:Y:S02]  /*183a0*/  MUFU.EX2 R47, R47 ;  /* 0x0000002f002f7308 */ /* 0x000fe40000000800 */
[----:B------:R-:W-:Y:S01]  /*183b0*/  FADD.FTZ R5, R131, R88 ;  /* 0x0000005883057221 */ /* 0x000fe20000010000 */
[----:B------:R-:W-:-:S05]  /*183c0*/  FADD.FTZ R157, R86, R157 ;  /* 0x0000009d569d7221 */ /* 0x000fca0000010000 */
[----:B------:R-:W3:Y:S01]  /*183d0*/  MUFU.EX2 R44, R44 ;  /* 0x0000002c002c7308 */ /* 0x000ee20000000800 */
[----:B------:R-:W-:Y:S01]  /*183e0*/  FADD.FTZ R84, R84, R5 ;  /* 0x0000000554547221 */ /* 0x000fe20000010000 */
[----:B------:R-:W-:-:S06]  /*183f0*/  FADD.FTZ R94, R94, R157 ;  /* 0x0000009d5e5e7221 */ /* 0x000fcc0000010000 */
[----:B------:R-:W-:Y:S01]  /*18400*/  MUFU.EX2 R45, R45 ;  /* 0x0000002d002d7308 */ /* 0x000fe20000000800 */
[----:B------:R-:W-:Y:S07]  /*18410*/  HMMA.16816.F32 R24, R20, R6, R24 ;  /* 0x000000061418723c */ /* 0x000fee0000001818 */
[----:B------:R-:W-:Y:S01]  /*18420*/  MUFU.EX2 R42, R42 ;  /* 0x0000002a002a7308 */ /* 0x000fe20000000800 */
[----:B------:R-:W-:Y:S01]  /*18430*/  FADD.FTZ R127, R127, R84 ;  /* 0x000000547f7f7221 */ /* 0x000fe20000010000 */
[----:B------:R-:W4:Y:S06]  /*18440*/  LDSM.16.MT88.4 R20, [R70+0x7c00] ;  /* 0x007c00004614783b */ /* 0x000f2c0000004200 */
        /* <DEDUP_REMOVED lines=8> */
[----:B---3--:R-:W-:Y:S01]  /*184d0*/  F2FP.F16.F32.PACK_AB R4, R44, R47 ;  /* 0x0000002f2c04723e */ /* 0x008fe200000000ff */
[--C-:B------:R-:W-:Y:S01]  /*184e0*/  FFMA.FTZ R131, R151, R71, -R34.reuse ;  /* 0x0000004797837223 */ /* 0x100fe20000010822 */
[----:B-----5:R-:W-:Y:S01]  /*184f0*/  F2FP.F16.F32.PACK_AB R5, R193, R152 ;  /* 0x00000098c105723e */ /* 0x020fe200000000ff */
[----:B------:R-:W-:Y:S01]  /*18500*/  FADD.FTZ R143, R106, R143 ;  /* 0x0000008f6a8f7221 */ /* 0x000fe20000010000 */
[----:B------:R-:W-:Y:S01]  /*18510*/  F2FP.F16.F32.PACK_AB R6, R42, R45 ;  /* 0x0000002d2a06723e */ /* 0x000fe200000000ff */
[----:B------:R-:W-:Y:S01]  /*18520*/  FADD.FTZ R80, R80, R123 ;  /* 0x0000007b50507221 */ /* 0x000fe20000010000 */
[-CC-:B------:R-:W-:Y:S01]  /*18530*/  FFMA.FTZ R129, R129, R71.reuse, -R34.reuse ;  /* 0x0000004781817223 */ /* 0x180fe20000010822 */
[-CC-:B------:R-:W-:Y:S01]  /*18540*/  FFMA.FTZ R125, R125, R71.reuse, -R34.reuse ;  /* 0x000000477d7d7223 */ /* 0x180fe20000010822 */
[----:B-1----:R-:W-:Y:S01]  /*18550*/  F2FP.F16.F32.PACK_AB R7, R159, R98 ;  /* 0x000000629f07723e */ /* 0x002fe200000000ff */
[----:B------:R-:W-:Y:S01]  /*18560*/  FFMA.FTZ R86, R121, R71, -R34 ;  /* 0x0000004779567223 */ /* 0x000fe20000010822 */
[----:B------:R-:W-:Y:S01]  /*18570*/  FADD.FTZ R110, R110, R143 ;  /* 0x0000008f6e6e7221 */ /* 0x000fe20000010000 */
[----:B------:R-:W-:Y:S01]  /*18580*/  FADD.FTZ R121, R119, R80 ;  /* 0x0000005077797221 */ /* 0x000fe20000010000 */
[----:B------:R-:W-:Y:S03]  /*18590*/  MUFU.EX2 R41, R41 ;  /* 0x0000002900297308 */ /* 0x000fe60000000800 */
[C---:B------:R-:W-:Y:S05]  /*185a0*/  HMMA.16816.F32 R12, R4.reuse, R28, R12 ;  /* 0x0000001c040c723c */ /* 0x040fea000000180c */
[----:B------:R-:W-:Y:S01]  /*185b0*/  FADD.FTZ R110, R135, R110 ;  /* 0x0000006e876e7221 */ /* 0x000fe20000010000 */
[----:B------:R-:W1:Y:S02]  /*185c0*/  MUFU.EX2 R40, R40 ;  /* 0x0000002800287308 */ /* 0x000e640000000800 */
[C---:B------:R-:W-:Y:S01]  /*185d0*/  HMMA.16816.F32 R16, R4.reuse, R30, R16 ;  /* 0x0000001e0410723c */ /* 0x040fe20000001810 */
[----:B------:R-:W3:Y:S05]  /*185e0*/  LDSM.16.MT88.4 R28, [R0+0x2c00] ;  /* 0x002c0000001c783b */ /* 0x000eea0000004200 */
[----:B------:R-:W-:Y:S01]  /*185f0*/  MUFU.EX2 R39, R39 ;  /* 0x0000002700277308 */ /* 0x000fe20000000800 */
[----:B------:R-:W-:Y:S01]  /*18600*/  FADD.FTZ R147, R147, R110 ;  /* 0x0000006e93937221 */ /* 0x000fe20000010000 */
[----:B--2---:R-:W-:Y:S06]  /*18610*/  HMMA.16816.F32 R136, R4, R8, R136 ;  /* 0x000000080488723c */ /* 0x004fec0000001888 */
[----:B------:R-:W-:Y:S01]  /*18620*/  MUFU.EX2 R38, R38 ;  /* 0x0000002600267308 */ /* 0x000fe20000000800 */
[----:B------:R-:W-:-:S07]  /*18630*/  FADD.FTZ R8, R78, R121 ;  /* 0x000000794e087221 */ /* 0x000fce0000010000 */
[----:B------:R-:W-:Y:S08]  /*18640*/  MUFU.EX2 R131, R131 ;  /* 0x0000008300837308 */ /* 0x000ff00000000800 */
[----:B------:R-:W2:Y:S08]  /*18650*/  MUFU.EX2 R84, R129 ;  /* 0x0000008100547308 */ /* 0x000eb00000000800 */
[----:B------:R-:W-:Y:S08]  /*18660*/  MUFU.EX2 R82, R125 ;  /* 0x0000007d00527308 */ /* 0x000ff00000000800 */
[----:B------:R-:W5:Y:S01]  /*18670*/  MUFU.EX2 R119, R86 ;  /* 0x0000005600777308 */ /* 0x000f620000000800 */
        /* <DEDUP_REMOVED lines=9> */
[----:B------:R-:W-:Y:S01]  /*18710*/  F2FP.F16.F32.PACK_AB R10, R38, R39 ;  /* 0x00000027260a723e */ /* 0x000fe200000000ff */
[----:B------:R-:W-:Y:S01]  /*18720*/  FADD.FTZ R76, R74, R109 ;  /* 0x0000006d4a4c7221 */ /* 0x000fe20000010000 */
[----:B------:R-:W1:Y:S01]  /*18730*/  LDSM.16.MT88.4 R4, [R70+0x8000] ;  /* 0x008000004604783b */ /* 0x000e620000004200 */
[----:B-----5:R-:W-:Y:S01]  /*18740*/  F2FP.F16.F32.PACK_AB R11, R119, R82 ;  /* 0x00000052770b723e */ /* 0x020fe200000000ff */
[----:B------:R-:W-:-:S04]  /*18750*/  FADD.FTZ R215, R215, R116 ;  /* 0x00000074d7d77221 */ /* 0x000fc80000010000 */
[----:B------:R-:W-:Y:S02]  /*18760*/  FADD.FTZ R215, R118, R215 ;  /* 0x000000d776d77221 */ /* 0x000fe40000010000 */
[----:B----4-:R-:W-:Y:S05]  /*18770*/  HMMA.16816.F32 R12, R8, R20, R12 ;  /* 0x00000014080c723c */ /* 0x010fea000000180c */
[----:B------:R-:W-:Y:S01]  /*18780*/  FADD.FTZ R21, R105, R76 ;  /* 0x0000004c69157221 */ /* 0x000fe20000010000 */
[----:B------:R-:W-:-:S03]  /*18790*/  FADD.FTZ R120, R120, R215 ;  /* 0x000000d778787221 */ /* 0x000fc60000010000 */
[----:B------:R-:W-:Y:S01]  /*187a0*/  FADD.FTZ R72, R72, R21 ;  /* 0x0000001548487221 */ /* 0x000fe20000010000 */
[-CC-:B------:R-:W-:Y:S01]  /*187b0*/  FFMA.FTZ R105, R107, R71.reuse, -R34.reuse ;  /* 0x000000476b697223 */ /* 0x180fe20000010822 */
[-CC-:B------:R-:W-:Y:S01]  /*187c0*/  FFMA.FTZ R117, R117, R71.reuse, -R34.reuse ;  /* 0x0000004775757223 */ /* 0x180fe20000010822 */
[-C--:B------:R-:W-:Y:S01]  /*187d0*/  FFMA.FTZ R115, R115, R71.reuse, -R34 ;  /* 0x0000004773737223 */ /* 0x080fe20000010822 */
[----:B------:R-:W-:Y:S01]  /*187e0*/  FADD.FTZ R69, R69, R72 ;  /* 0x0000004845457221 */ /* 0x000fe20000010000 */
[----:B------:R-:W-:Y:S01]  /*187f0*/  FFMA.FTZ R111, R111, R71, -R34 ;  /* 0x000000476f6f7223 */ /* 0x000fe20000010822 */
[----:B------:R-:W-:Y:S01]  /*18800*/  FADD.FTZ R120, R213, R120 ;  /* 0x00000078d5787221 */ /* 0x000fe20000010000 */
[----:B------:R-:W-:Y:S01]  /*18810*/  MUFU.EX2 R37, R37 ;  /* 0x0000002500257308 */ /* 0x000fe20000000800 */
[----:B------:R-:W-:Y:S02]  /*18820*/  FADD.FTZ R20, R66, R69 ;  /* 0x0000004542147221 */ /* 0x000fe40000010000 */
[----:B------:R-:W-:Y:S01]  /*18830*/  FADD.FTZ R223, R223, R120 ;  /* 0x00000078dfdf7221 */ /* 0x000fe20000010000 */
[----:B---3--:R-:W-:Y:S04]  /*18840*/  HMMA.16816.F32 R136, R8, R28, R136 ;  /* 0x0000001c0888723c */ /* 0x008fe80000001888 */
[----:B------:R-:W2:Y:S01]  /*18850*/  MUFU.EX2 R36, R36 ;  /* 0x0000002400247308 */ /* 0x000ea20000000800 */
[----:B------:R-:W-:Y:S01]  /*18860*/  FADD.FTZ R223, R122, R223 ;  /* 0x000000df7adf7221 */ /* 0x000fe20000010000 */
[----:B------:R-:W-:-:S02]  /*18870*/  FADD.FTZ R29, R67, R20 ;  /* 0x00000014431d7221 */ /* 0x000fc40000010000 */
[----:B------:R-:W-:Y:S01]  /*18880*/  HMMA.16816.F32 R16, R8, R22, R16 ;  /* 0x000000160810723c */ /* 0x000fe20000001810 */
[----:B------:R-:W3:Y:S03]  /*18890*/  LDSM.16.MT88.4 R20, [R0+0x3000] ;  /* 0x003000000014783b */ /* 0x000ee60000004200 */
        /* <DEDUP_REMOVED lines=9> */
[----:B------:R-:W-:Y:S03]  /*18930*/  HMMA.16816.F32 R24, R8, R30, R24 ;  /* 0x0000001e0818723c */ /* 0x000fe60000001818 */
[----:B------:R-:W-:Y:S01]  /*18940*/  FADD.FTZ R65, R65, R64 ;  /* 0x0000004041417221 */ /* 0x000fe20000010000 */
[----:B--2---:R-:W-:Y:S01]  /*18950*/  F2FP.F16.F32.PACK_AB R8, R36, R37 ;  /* 0x000000252408723e */ /* 0x004fe200000000ff */
[----:B------:R-:W-:Y:S01]  /*18960*/  FADD.FTZ R29, R231, R124 ;  /* 0x0000007ce71d7221 */ /* 0x000fe20000010000 */
[----:B----4-:R-:W-:Y:S02]  /*18970*/  F2FP.F16.F32.PACK_AB R9, R113, R78 ;  /* 0x0000004e7109723e */ /* 0x010fe400000000ff */
[----:B------:R-:W-:Y:S01]  /*18980*/  F2FP.F16.F32.PACK_AB R10, R2, R35 ;  /* 0x00000023020a723e */ /* 0x000fe200000000ff */
[----:B------:R-:W-:Y:S01]  /*18990*/  FADD.FTZ R29, R128, R29 ;  /* 0x0000001d801d7221 */ /* 0x000fe20000010000 */
[----:B-----5:R-:W-:Y:S01]  /*189a0*/  F2FP.F16.F32.PACK_AB R11, R105, R74 ;  /* 0x0000004a690b723e */ /* 0x020fe200000000ff */
[----:B------:R-:W-:-:S02]  /*189b0*/  FADD.FTZ R62, R62, R65 ;  /* 0x000000413e3e7221 */ /* 0x000fc40000010000 */
[----:B------:R-:W-:Y:S02]  /*189c0*/  FADD.FTZ R130, R130, R29 ;  /* 0x0000001d82827221 */ /* 0x000fe40000010000 */
[----:B------:R-:W2:Y:S02]  /*189d0*/  LDSM.16.MT88.4 R28, [R70+0x8400] ;  /* 0x00840000461c783b */ /* 0x000ea40000004200 */
[----:B-1----:R-:W-:Y:S03]  /*189e0*/  HMMA.16816.F32 R12, R8, R4, R12 ;  /* 0x00000004080c723c */ /* 0x002fe6000000180c */
[----:B------:R-:W-:Y:S01]  /*189f0*/  FADD.FTZ R5, R63, R62 ;  /* 0x0000003e3f057221 */ /* 0x000fe20000010000 */
[----:B------:R-:W-:-:S03]  /*18a00*/  FADD.FTZ R130, R235, R130 ;  /* 0x00000082eb827221 */ /* 0x000fc60000010000 */
[----:B------:R-:W-:Y:S01]  /*18a10*/  FADD.FTZ R60, R60, R5 ;  /* 0x000000053c3c7221 */ /* 0x000fe20000010000 */
[----:B------:R-:W-:-:S03]  /*18a20*/  FADD.FTZ R239, R239, R130 ;  /* 0x00000082efef7221 */ /* 0x000fc60000010000 */
[----:B------:R-:W-:Y:S01]  /*18a30*/  FADD.FTZ R61, R61, R60 ;  /* 0x0000003c3d3d7221 */ /* 0x000fe20000010000 */
        /* <DEDUP_REMOVED lines=11> */
[----:B---3--:R-:W-:Y:S03]  /*18af0*/  HMMA.16816.F32 R136, R8, R20, R136 ;  /* 0x000000140888723c */ /* 0x008fe60000001888 */
[----:B------:R-:W-:-:S02]  /*18b00*/  FADD.FTZ R20, R54, R61 ;  /* 0x0000003d36147221 */ /* 0x000fc40000010000 */
[----:B------:R-:W1:Y:S01]  /*18b10*/  MUFU.EX2 R133, R133 ;  /* 0x0000008500857308 */ /* 0x000e620000000800 */
        /* <DEDUP_REMOVED lines=10> */
[----:B------:R-:W5:Y:S02]  /*18bc0*/  LDSM.16.MT88.4 R4, [R0+0x3400] ;  /* 0x003400000004783b */ /* 0x000f640000004200 */
        /* <DEDUP_REMOVED lines=8> */
[-CC-:B------:R-:W-:Y:S01]  /*18c50*/  FFMA.FTZ R227, R227, R71.reuse, -R68.reuse ;  /* 0x00000047e3e37223 */ /* 0x180fe20000010844 */
[----:B------:R-:W-:Y:S01]  /*18c60*/  F2FP.F16.F32.PACK_AB R10, R209, R112 ;  /* 0x00000070d10a723e */ /* 0x000fe200000000ff */
[-C--:B------:R-:W-:Y:S01]  /*18c70*/  FFMA.FTZ R150, R207, R71.reuse, -R68 ;  /* 0x00000047cf967223 */ /* 0x080fe20000010844 */
[----:B----4-:R-:W-:Y:S01]  /*18c80*/  F2FP.F16.F32.PACK_AB R11, R59, R60 ;  /* 0x0000003c3b0b723e */ /* 0x010fe200000000ff */
[----:B------:R-:W-:Y:S01]  /*18c90*/  FADD.FTZ R20, R211, R20 ;  /* 0x00000014d3147221 */ /* 0x000fe20000010000 */
[----:B------:R-:W-:Y:S01]  /*18ca0*/  FADD.FTZ R51, R51, R50 ;  /* 0x0000003233337221 */ /* 0x000fe20000010000 */
[-C--:B------:R-:W-:Y:S01]  /*18cb0*/  FFMA.FTZ R153, R155, R71.reuse, -R68 ;  /* 0x000000479b997223 */ /* 0x080fe20000010844 */
[-CC-:B------:R-:W-:Y:S01]  /*18cc0*/  FFMA.FTZ R53, R85, R71.reuse, -R34.reuse ;  /* 0x0000004755357223 */ /* 0x180fe20000010822 */
[-CC-:B------:R-:W-:Y:S01]  /*18cd0*/  FFMA.FTZ R87, R87, R71.reuse, -R34.reuse ;  /* 0x0000004757577223 */ /* 0x180fe20000010822 */
[----:B------:R-:W-:Y:S01]  /*18ce0*/  FFMA.FTZ R83, R83, R71, -R34 ;  /* 0x0000004753537223 */ /* 0x000fe20000010822 */
[C---:B--2---:R-:W-:Y:S03]  /*18cf0*/  HMMA.16816.F32 R12, R8.reuse, R28, R12 ;  /* 0x0000001c080c723c */ /* 0x044fe6000000180c */
[----:B------:R-:W-:Y:S01]  /*18d00*/  FADD.FTZ R29, R205, R20 ;  /* 0x00000014cd1d7221 */ /* 0x000fe20000010000 */
[----:B------:R-:W-:Y:S01]  /*18d10*/  FADD.FTZ R28, R48, R51 ;  /* 0x00000033301c7221 */ /* 0x000fe20000010000 */
[----:B------:R-:W1:Y:S02]  /*18d20*/  LDSM.16.MT88.4 R20, [R70+0x8800] ;  /* 0x008800004614783b */ /* 0x000e640000004200 */
[----:B------:R-:W-:Y:S01]  /*18d30*/  FADD.FTZ R29, R144, R29 ;  /* 0x0000001d901d7221 */ /* 0x000fe20000010000 */
[----:B------:R-:W-:Y:S01]  /*18d40*/  MUFU.EX2 R126, R126 ;  /* 0x0000007e007e7308 */ /* 0x000fe20000000800 */
[----:B------:R-:W-:Y:S01]  /*18d50*/  LDSM.16.MT88.4 R140, [R70+0x8c00] ;  /* 0x008c0000468c783b */ /* 0x000fe20000004200 */
[----:B------:R-:W-:Y:S03]  /*18d60*/  HMMA.16816.F32 R16, R8, R30, R16 ;  /* 0x0000001e0810723c */ /* 0x000fe60000001810 */
[----:B------:R-:W-:Y:S01]  /*18d70*/  FADD.FTZ R31, R49, R28 ;  /* 0x0000001c311f7221 */ /* 0x000fe20000010000 */
[----:B------:R-:W-:-:S03]  /*18d80*/  FADD.FTZ R146, R146, R29 ;  /* 0x0000001d92927221 */ /* 0x000fc60000010000 */
[----:B------:R-:W-:Y:S01]  /*18d90*/  FADD.FTZ R46, R46, R31 ;  /* 0x0000001f2e2e7221 */ /* 0x000fe20000010000 */
[----:B------:R-:W-:Y:S01]  /*18da0*/  FADD.FTZ R199, R199, R146 ;  /* 0x00000092c7c77221 */ /* 0x000fe20000010000 */
[----:B------:R-:W-:Y:S01]  /*18db0*/  FFMA.FTZ R49, R81, R71, -R34 ;  /* 0x0000004751317223 */ /* 0x000fe20000010822 */
[----:B-----5:R-:W-:Y:S03]  /*18dc0*/  HMMA.16816.F32 R136, R8, R4, R136 ;  /* 0x000000040888723c */ /* 0x020fe60000001888 */
[----:B------:R-:W-:Y:S01]  /*18dd0*/  FADD.FTZ R47, R47, R46 ;  /* 0x0000002e2f2f7221 */ /* 0x000fe20000010000 */
[----:B------:R-:W-:Y:S01]  /*18de0*/  FADD.FTZ R152, R152, R199 ;  /* 0x000000c798987221 */ /* 0x000fe20000010000 */
[----:B------:R-:W2:Y:S01]  /*18df0*/  MUFU.EX2 R227, R227 ;  /* 0x000000e300e37308 */ /* 0x000ea20000000800 */
[----:B------:R-:W3:Y:S01]  /*18e00*/  LDSM.16.MT88.4 R28, [R0+0x3800] ;  /* 0x00380000001c783b */ /* 0x000ee20000004200 */
[----:B------:R-:W-:Y:S01]  /*18e10*/  FADD.FTZ R44, R44, R47 ;  /* 0x0000002f2c2c7221 */ /* 0x000fe20000010000 */
[----:B------:R-:W-:-:S03]  /*18e20*/  FADD.FTZ R193, R193, R152 ;  /* 0x00000098c1c17221 */ /* 0x000fc60000010000 */
[----:B------:R-:W-:Y:S01]  /*18e30*/  FADD.FTZ R45, R45, R44 ;  /* 0x0000002c2d2d7221 */ /* 0x000fe20000010000 */
[----:B------:R-:W-:Y:S01]  /*18e40*/  FADD.FTZ R98, R98, R193 ;  /* 0x000000c162627221 */ /* 0x000fe20000010000 */
[----:B------:R-:W-:Y:S03]  /*18e50*/  HMMA.16816.F32 R24, R8, R6, R24 ;  /* 0x000000060818723c */ /* 0x000fe60000001818 */
[----:B------:R-:W-:Y:S01]  /*18e60*/  FADD.FTZ R8, R42, R45 ;  /* 0x0000002d2a087221 */ /* 0x000fe20000010000 */
[----:B------:R-:W-:Y:S01]  /*18e70*/  FADD.FTZ R98, R159, R98 ;  /* 0x000000629f627221 */ /* 0x000fe20000010000 */
[----:B------:R-:W-:Y:S02]  /*18e80*/  MUFU.EX2 R150, R150 ;  /* 0x0000009600967308 */ /* 0x000fe40000000800 */
[----:B------:R-:W-:Y:S01]  /*18e90*/  FADD.FTZ R9, R41, R8 ;  /* 0x0000000829097221 */ /* 0x000fe20000010000 */
[----:B------:R-:W-:-:S05]  /*18ea0*/  FADD.FTZ R131, R131, R98 ;  /* 0x0000006283837221 */ /* 0x000fca0000010000 */
[----:B------:R-:W-:Y:S01]  /*18eb0*/  MUFU.EX2 R153, R153 ;  /* 0x0000009900997308 */ /* 0x000fe20000000800 */
[----:B------:R-:W-:Y:S01]  /*18ec0*/  FADD.FTZ R40, R40, R9 ;  /* 0x0000000928287221 */ /* 0x000fe20000010000 */
[----:B------:R-:W-:-:S06]  /*18ed0*/  FADD.FTZ R131, R84, R131 ;  /* 0x0000008354837221 */ /* 0x000fcc0000010000 */
[----:B------:R-:W-:Y:S08]  /*18ee0*/  MUFU.EX2 R52, R87 ;  /* 0x0000005700347308 */ /* 0x000ff00000000800 */
[----:B------:R-:W4:Y:S08]  /*18ef0*/  MUFU.EX2 R53, R53 ;  /* 0x0000003500357308 */ /* 0x000f300000000800 */
[----:B------:R-:W-:Y:S08]  /*18f00*/  MUFU.EX2 R48, R83 ;  /* 0x0000005300307308 */ /* 0x000ff00000000800 */
[----:B------:R-:W5:Y:S01]  /*18f10*/  MUFU.EX2 R49, R49 ;  /* 0x0000003100317308 */ /* 0x000f620000000800 */
[----:B------:R-:W-:Y:S01]  /*18f20*/  FADD.FTZ R39, R39, R40 ;  /* 0x0000002827277221 */ /* 0x000fe20000010000 */
[----:B------:R-:W-:Y:S01]  /*18f30*/  FADD.FTZ R82, R82, R131 ;  /* 0x0000008352527221 */ /* 0x000fe20000010000 */
[----:B--2---:R-:W-:Y:S01]  /*18f40*/  F2FP.F16.F32.PACK_AB R4, R227, R126 ;  /* 0x0000007ee304723e */ /* 0x004fe200000000ff */
[----:B------:R2:W2:Y:S01]  /*18f50*/  LDSM.16.MT88.4 R8, [R0+0x3c00] ;  /* 0x003c00000008783b */ /* 0x0004a20000004200 */
[----:B------:R-:W-:Y:S01]  /*18f60*/  FADD.FTZ R38, R38, R39 ;  /* 0x0000002726267221 */ /* 0x000fe20000010000 */
[----:B------:R-:W-:Y:S01]  /*18f70*/  FADD.FTZ R119, R119, R82 ;  /* 0x0000005277777221 */ /* 0x000fe20000010000 */
[----:B----4-:R-:W-:-:S02]  /*18f80*/  F2FP.F16.F32.PACK_AB R5, R53, R52 ;  /* 0x000000343505723e */ /* 0x010fc400000000ff */
[----:B------:R-:W-:Y:S01]  /*18f90*/  F2FP.F16.F32.PACK_AB R6, R153, R150 ;  /* 0x000000969906723e */ /* 0x000fe200000000ff */
[----:B------:R-:W-:Y:S01]  /*18fa0*/  FADD.FTZ R37, R37, R38 ;  /* 0x0000002625257221 */ /* 0x000fe20000010000 */
[----:B------:R-:W-:Y:S01]  /*18fb0*/  FADD.FTZ R78, R78, R119 ;  /* 0x000000774e4e7221 */ /* 0x000fe20000010000 */
[----:B-----5:R-:W-:Y:S02]  /*18fc0*/  F2FP.F16.F32.PACK_AB R7, R49, R48 ;  /* 0x000000303107723e */ /* 0x020fe400000000ff */
[----:B------:R-:W-:Y:S01]  /*18fd0*/  FADD.FTZ R36, R36, R37 ;  /* 0x0000002524247221 */ /* 0x000fe20000010000 */
[----:B------:R-:W-:-:S04]  /*18fe0*/  FADD.FTZ R113, R113, R78 ;  /* 0x0000004e71717221 */ /* 0x000fc80000010000 */
[----:B------:R-:W-:Y:S01]  /*18ff0*/  FADD.FTZ R74, R74, R113 ;  /* 0x000000714a4a7221 */ /* 0x000fe20000010000 */
[----:B-1----:R-:W-:Y:S05]  /*19000*/  HMMA.16816.F32 R12, R4, R20, R12 ;  /* 0x00000014040c723c */ /* 0x002fea000000180c */
        /* <DEDUP_REMOVED lines=8> */
[----:B------:R-:W-:Y:S02]  /*19090*/  FADD.FTZ R60, R60, R63 ;  /* 0x0000003f3c3c7221 */ /* 0x000fe40000010000 */
[----:B------:R-:W-:Y:S01]  /*190a0*/  FADD.FTZ R112, R112, R133 ;  /* 0x0000008570707221 */ /* 0x000fe20000010000 */
[-C--:B------:R-:W-:Y:S01]  /*190b0*/  FFMA.FTZ R103, R103, R71.reuse, -R68 ;  /* 0x0000004767677223 */ /* 0x080fe20000010844 */
[-CC-:B------:R-:W-:Y:S01]  /*190c0*/  FFMA.FTZ R79, R79, R71.reuse, -R34.reuse ;  /* 0x000000474f4f7223 */ /* 0x180fe20000010822 */
[-CC-:B------:R-:W-:Y:S01]  /*190d0*/  FFMA.FTZ R77, R77, R71.reuse, -R34.reuse ;  /* 0x000000474d4d7223 */ /* 0x180fe20000010822 */
        /* <DEDUP_REMOVED lines=14> */
[----:B------:R-:W4:Y:S01]  /*191c0*/  MUFU.EX2 R41, R77 ;  /* 0x0000004d00297308 */ /* 0x000f220000000800 */
[C---:B---3--:R-:W-:Y:S07]  /*191d0*/  HMMA.16816.F32 R136, R4.reuse, R28, R136 ;  /* 0x0000001c0488723c */ /* 0x048fee0000001888 */
        /* <DEDUP_REMOVED lines=10> */
[----:B----4-:R-:W-:Y:S01]  /*19280*/  F2FP.F16.F32.PACK_AB R5, R41, R42 ;  /* 0x0000002a2905723e */ /* 0x010fe200000000ff */
        /* <DEDUP_REMOVED lines=9> */
[----:B--2---:R-:W-:Y:S02]  /*19320*/  IMAD.MOV.U32 R0, RZ, RZ, R3 ;  /* 0x000000ffff007224 */ /* 0x004fe400078e0003 */
        /* <DEDUP_REMOVED lines=11> */
.L_x_2543:
[----:B------:R-:W-:-:S07]  /*193e0*/  IADD3 R192, PT, PT, R32, -0x1, RZ ;  /* 0xffffffff20c07810 */ /* 0x000fce0007ffe0ff */
.L_x_2552:
[----:B------:R-:W-:Y:S05]  /*193f0*/  BSYNC B2 ;  /* 0x0000000000027941 */ /* 0x000fea0003800000 */
.L_x_2542:
[----:B------:R-:W-:-:S13]  /*19400*/  ISETP.GE.AND P0, PT, R192, R169, PT ;  /* 0x000000a9c000720c */ /* 0x000fda0003f06270 */
[----:B------:R-:W-:Y:S05]  /*19410*/  @!P0 BRA `(.L_x_2553) ;  /* 0x0000007800888947 */ /* 0x000fea0003800000 */
[----:B------:R-:W-:Y:S01]  /*19420*/  ISETP.NE.U32.AND P3, PT, R186, RZ, PT ;  /* 0x000000ffba00720c */ /* 0x000fe20003f65070 */
[----:B------:R-:W-:Y:S02]  /*19430*/  IMAD.MOV.U32 R151, RZ, RZ, R0 ;  /* 0x000000ffff977224 */ /* 0x000fe400078e0000 */
[----:B------:R-:W-:Y:S01]  /*19440*/  IMAD.MOV.U32 R150, RZ, RZ, R2 ;  /* 0x000000ffff967224 */ /* 0x000fe200078e0002 */
[----:B------:R-:W-:-:S13]  /*19450*/  ISETP.NE.AND.EX P3, PT, R187, RZ, PT, P3 ;  /* 0x000000ffbb00720c */ /* 0x000fda0003f65330 */
.L_x_2560:
        /* <DEDUP_REMOVED lines=78> */
.L_x_2555:
[----:B------:R-:W-:Y:S05]  /*19940*/  BSYNC.RECONVERGENT B0 ;  /* 0x0000000000007941 */ /* 0x000fea0003800200 */
.L_x_2554:
        /* <DEDUP_REMOVED lines=11> */
[----:B------:R-:W-:Y:S04]  /*19a00*/  LOP3.LUT R7, R180, 0xc0, RZ, 0xc0, !PT ;  /* 0x000000c0b4077812 */ /* 0x000fe800078ec0ff */
[----:B------:R-:W-:Y:S04]  /*19a10*/  LOP3.LUT R7, R7, 0x18, R164, 0xf8, !PT ;  /* 0x0000001807077812 */ /* 0x000fe800078ef8a4 */
[----:B------:R-:W-:Y:S01]  /*19a20*/  LOP3.LUT R180, R7, 0x18, R180, 0x78, !PT ;  /* 0x0000001807b47812 */ /* 0x000fe200078e78b4 */
[----:B-1----:R-:W-:Y:S01]  /*19a30*/  ULEA UR6, UR6, UR7, 0x18 ;  /* 0x0000000706067291 */ /* 0x002fe2000f8ec0ff */
[----:B------:R-:W-:Y:S02]  /*19a40*/  IADD3.X R7, PT, PT, R9, R4, RZ, P2, !PT ;  /* 0x0000000409077210 */ /* 0x000fe400017fe4ff */
[----:B------:R-:W-:Y:S02]  /*19a50*/  LOP3.LUT R180, R57, R180, RZ, 0xfc, !PT ;  /* 0x000000b439b47212 */ /* 0x000fe400078efcff */
[-C--:B------:R-:W-:Y:S02]  /*19a60*/  IADD3.X R11, PT, PT, R7, R4.reuse, RZ, P1, !PT ;  /* 0x00000004070b7210 */ /* 0x080fe40000ffe4ff */
[----:B------:R-:W-:Y:S02]  /*19a70*/  LEA R193, R180, UR6, 0x1 ;  /* 0x00000006b4c17c11 */ /* 0x000fe4000f8e08ff */
[-C--:B------:R-:W-:Y:S02]  /*19a80*/  IADD3 R16, P2, PT, R10, R5.reuse, RZ ;  /* 0x000000050a107210 */ /* 0x080fe40007f5e0ff */
[----:B------:R-:W-:Y:S01]  /*19a90*/  SHF.L.U32 R180, R164, 0x3, RZ ;  /* 0x00000003a4b47819 */ /* 0x000fe200000006ff */
[----:B------:R-:W-:Y:S01]  /*19aa0*/  @!PT LDS RZ, [RZ] ;  /* 0x00000000fffff984 */ /* 0x000fe20000000800 */
[----:B------:R-:W-:Y:S01]  /*19ab0*/  @!PT LDS RZ, [RZ] ;  /* 0x00000000fffff984 */ /* 0x000fe20000000800 */
[----:B------:R-:W-:Y:S01]  /*19ac0*/  @!PT LDS RZ, [RZ] ;  /* 0x00000000fffff984 */ /* 0x000fe20000000800 */
[----:B------:R-:W-:Y:S01]  /*19ad0*/  @!P0 LDGSTS.E.BYPASS.LTC128B.128 [R193+0x5000], desc[UR4][R176.64] ;  /* 0x05000000b0c18fae */ /* 0x000fe2000b981a04 */
[-C--:B------:R-:W-:Y:S02]  /*19ae0*/  IADD3.X R17, PT, PT, R11, R4.reuse, RZ, P2, !PT ;  /* 0x000000040b117210 */ /* 0x080fe400017fe4ff */
[-C--:B------:R-:W-:Y:S04]  /*19af0*/  IADD3 R14, P1, PT, R16, R5.reuse, RZ ;  /* 0x00000005100e7210 */ /* 0x080fe80007f3e0ff */
[-C--:B------:R-:W-:Y:S01]  /*19b00*/  IADD3.X R15, PT, PT, R17, R4.reuse, RZ, P1, !PT ;  /* 0x00000004110f7210 */ /* 0x080fe20000ffe4ff */
[----:B------:R-:W-:Y:S01]  /*19b10*/  @P0 STS.128 [R193+0x5000], RZ ;  /* 0x005000ffc1000388 */ /* 0x000fe20000000c00 */
[-C--:B------:R-:W-:Y:S04]  /*19b20*/  IADD3 R12, P2, PT, R14, R5.reuse, RZ ;  /* 0x000000050e0c7210 */ /* 0x080fe80007f5e0ff */
[-C--:B------:R-:W-:Y:S02]  /*19b30*/  IADD3.X R13, PT, PT, R15, R4.reuse, RZ, P2, !PT ;  /* 0x000000040f0d7210 */ /* 0x080fe400017fe4ff */
[----:B------:R-:W-:Y:S01]  /*19b40*/  @!P0 IADD3 R18, P1, PT, R12, R5, RZ ;  /* 0x000000050c128210 */ /* 0x000fe20007f3e0ff */
[----:B------:R-:W-:Y:S01]  /*19b50*/  @!PT LDS RZ, [RZ] ;  /* 0x00000000fffff984 */ /* 0x000fe20000000800 */
[----:B------:R-:W-:Y:S01]  /*19b60*/  @!PT LDS RZ, [RZ] ;  /* 0x00000000fffff984 */ /* 0x000fe20000000800 */
[----:B------:R-:W-:Y:S01]  /*19b70*/  @!PT LDS RZ, [RZ] ;  /* 0x00000000fffff984 */ /* 0x000fe20000000800 */
[----:B------:R-:W-:Y:S03]  /*19b80*/  @!P0 LDGSTS.E.BYPASS.LTC128B.128 [R193+0x5800], desc[UR4][R8.64] ;  /* 0x0580000008c18fae */ /* 0x000fe6000b981a04 */
[----:B------:R-:W-:Y:S02]  /*19b90*/  @!P0 IADD3.X R19, PT, PT, R13, R4, RZ, P1, !PT ;  /* 0x000000040d138210 */ /* 0x000fe40000ffe4ff */
[----:B------:R-:W-:Y:S03]  /*19ba0*/  ISETP.GT.AND P1, PT, R192, R169, PT ;  /* 0x000000a9c000720c */ /* 0x000fe60003f24270 */
        /* <DEDUP_REMOVED lines=32> */
[----:B------:R-:W3:Y:S01]  /*19db0*/  LD.E R195, desc[UR4][R148.64+0x18c] ;  /* 0x00018c0494c37980 */ /* 0x000ee2000c101900 */
[----:B------:R-:W4:Y:S02]  /*19dc0*/  S2R R164, SR_TID.X ;  /* 0x0000000000a47919 */ /* 0x000f240000002100 */
[C---:B----4-:R-:W-:Y:S02]  /*19dd0*/  SHF.L.U32 R153, R164.reuse, 0x4, RZ ;  /* 0x00000004a4997819 */ /* 0x050fe400000006ff */
[----:B------:R-:W-:Y:S02]  /*19de0*/  SHF.L.U32 R168, R164, 0x5, RZ ;  /* 0x00000005a4a87819 */ /* 0x000fe400000006ff */
[C---:B------:R-:W-:Y:S02]  /*19df0*/  LOP3.LUT R166, R153.reuse, 0x3e00, RZ, 0xc0, !PT ;  /* 0x00003e0099a67812 */ /* 0x040fe400078ec0ff */
[----:B------:R-:W-:Y:S02]  /*19e00*/  LOP3.LUT R153, R153, 0x100, RZ, 0xc0, !PT ;  /* 0x0000010099997812 */ /* 0x000fe400078ec0ff */
[--C-:B------:R-:W-:Y:S02]  /*19e10*/  LOP3.LUT R155, R166, 0x20, R168.reuse, 0xf8, !PT ;  /* 0x00000020a69b7812 */ /* 0x100fe400078ef8a8 */
[--C-:B------:R-:W-:Y:S02]  /*19e20*/  LOP3.LUT R152, R153, 0x20, R168.reuse, 0xf8, !PT ;  /* 0x0000002099987812 */ /* 0x100fe400078ef8a8 */
[--C-:B------:R-:W-:Y:S02]  /*19e30*/  LOP3.LUT R0, R155, 0x100, R168.reuse, 0xf8, !PT ;  /* 0x000001009b007812 */ /* 0x100fe400078ef8a8 */
[C---:B------:R-:W-:Y:S02]  /*19e40*/  SHF.L.U32 R2, R164.reuse, 0x2, RZ ;  /* 0x00000002a4027819 */ /* 0x040fe400000006ff */
[----:B------:R-:W-:Y:S02]  /*19e50*/  LOP3.LUT R3, R164, 0x8, RZ, 0xc0, !PT ;  /* 0x00000008a4037812 */ /* 0x000fe400078ec0ff */
[----:B------:R-:W-:Y:S02]  /*19e60*/  LOP3.LUT R2, R2, 0x18, RZ, 0xc0, !PT ;  /* 0x0000001802027812 */ /* 0x000fe400078ec0ff */
[----:B------:R-:W-:Y:S02]  /*19e70*/  LOP3.LUT R3, R3, 0xc0, R168, 0xf8, !PT ;  /* 0x000000c003037812 */ /* 0x000fe400078ef8a8 */
[----:B------:R-:W-:Y:S02]  /*19e80*/  LOP3.LUT P2, RZ, R164, 0x4, RZ, 0xc0, !PT ;  /* 0x00000004a4ff7812 */ /* 0x000fe4000784c0ff */
[----:B------:R-:W-:Y:S02]  /*19e90*/  LOP3.LUT R3, R152, R3, R2, 0xf6, !PT ;  /* 0x0000000398037212 */ /* 0x000fe400078ef602 */
[----:B------:R-:W-:Y:S04]  /*19ea0*/  SHF.R.U32.HI R165, RZ, 0x1, R164 ;  /* 0x00000001ffa57819 */ /* 0x000fe800000116a4 */
[----:B------:R-:W-:Y:S04]  /*19eb0*/  LOP3.LUT R167, R165, 0x8, RZ, 0xc0, !PT ;  /* 0x00000008a5a77812 */ /* 0x000fe800078ec0ff */
[----:B------:R-:W-:Y:S04]  /*19ec0*/  LOP3.LUT R167, R167, 0xc0, R168, 0xf8, !PT ;  /* 0x000000c0a7a77812 */ /* 0x000fe800078ef8a8 */
[----:B------:R-:W-:Y:S02]  /*19ed0*/  LOP3.LUT R167, R167, R2, RZ, 0x3c, !PT ;  /* 0x00000002a7a77212 */ /* 0x000fe400078e3cff */
[----:B------:R-:W-:Y:S02]  /*19ee0*/  LEA R2, R3, UR6, 0x1 ;  /* 0x0000000603027c11 */ /* 0x000fe4000f8e08ff */
[----:B------:R-:W-:Y:S02]  /*19ef0*/  LOP3.LUT R0, R0, R167, RZ, 0xfc, !PT ;  /* 0x000000a700007212 */ /* 0x000fe400078efcff */
[----:B------:R-:W-:Y:S01]  /*19f00*/  MOV R3, 0x20 ;  /* 0x0000002000037802 */ /* 0x000fe20000000f00 */
[----:B-1----:R-:W-:Y:S01]  /*19f10*/  LDSM.16.M88.4 R8, [R2+0x1000] ;  /* 0x001000000208783b */ /* 0x002fe20000000200 */
[----:B------:R-:W-:Y:S02]  /*19f20*/  LEA R156, R0, UR6, 0x1 ;  /* 0x00000006009c7c11 */ /* 0x000fe4000f8e08ff */
[----:B------:R-:W-:Y:S04]  /*19f30*/  SEL R3, R3, 0xffffffe0, !P2 ;  /* 0xffffffe003037807 */ /* 0x000fe80005000000 */
[-C--:B------:R-:W-:Y:S01]  /*19f40*/  IADD3 R0, PT, PT, R2, R3.reuse, RZ ;  /* 0x0000000302007210 */ /* 0x080fe20007ffe0ff */
[----:B------:R1:W4:Y:S08]  /*19f50*/  LDSM.16.M88.4 R152, [R156] ;  /* 0x000000009c98783b */ /* 0x0003300000000200 */
[----:B--2---:R-:W2:Y:S08]  /*19f60*/  LDSM.16.M88.4 R16, [R2+0x1400] ;  /* 0x001400000210783b */ /* 0x004eb00000000200 */
[----:B------:R-:W5:Y:S01]  /*19f70*/  LDSM.16.M88.4 R24, [R2+0x1800] ;  /* 0x001800000218783b */ /* 0x000f620000000200 */
[----:B-1----:R-:W-:Y:S07]  /*19f80*/  IADD3 R156, PT, PT, R156, R3, RZ ;  /* 0x000000039c9c7210 */ /* 0x002fee0007ffe0ff */
[----:B------:R-:W1:Y:S08]  /*19f90*/  LDSM.16.M88.4 R32, [R2+0x1c00] ;  /* 0x001c00000220783b */ /* 0x000e700000000200 */
[----:B------:R-:W1:Y:S08]  /*19fa0*/  LDSM.16.M88.4 R40, [R2+0x2000] ;  /* 0x002000000228783b */ /* 0x000e700000000200 */
[----:B------:R-:W1:Y:S01]  /*19fb0*/  LDSM.16.M88.4 R48, [R2+0x2400] ;  /* 0x002400000230783b */ /* 0x000e620000000200 */
[C---:B----4-:R-:W-:Y:S07]  /*19fc0*/  HMMA.16816.F32 R4, R152.reuse, R8, RZ ;  /* 0x000000089804723c */ /* 0x050fee00000018ff */
[----:B------:R-:W4:Y:S01]  /*19fd0*/  LDSM.16.M88.4 R56, [R2+0x2800] ;  /* 0x002800000238783b */ /* 0x000f220000000200 */
[C---:B------:R-:W-:Y:S07]  /*19fe0*/  HMMA.16816.F32 R8, R152.reuse, R10, RZ ;  /* 0x0000000a9808723c */ /* 0x040fee00000018ff */
[----:B------:R-:W4:Y:S01]  /*19ff0*/  LDSM.16.M88.4 R64, [R2+0x2c00] ;  /* 0x002c00000240783b */ /* 0x000f220000000200 */
[C---:B--2---:R-:W-:Y:S07]  /*1a000*/  HMMA.16816.F32 R12, R152.reuse, R16, RZ ;  /* 0x00000010980c723c */ /* 0x044fee00000018ff */
[----:B------:R-:W2:Y:S01]  /*1a010*/  LDSM.16.M88.4 R72, [R2+0x3000] ;  /* 0x003000000248783b */ /* 0x000ea20000000200 */
[C---:B------:R-:W-:Y:S07]  /*1a020*/  HMMA.16816.F32 R16, R152.reuse, R18, RZ ;  /* 0x000000129810723c */ /* 0x040fee00000018ff */
[----:B------:R-:W2:Y:S01]  /*1a030*/  LDSM.16.M88.4 R80, [R2+0x3400] ;  /* 0x003400000250783b */ /* 0x000ea20000000200 */
[C---:B-----5:R-:W-:Y:S07]  /*1a040*/  HMMA.16816.F32 R20, R152.reuse, R24, RZ ;  /* 0x000000189814723c */ /* 0x060fee00000018ff */
[----:B------:R-:W5:Y:S01]  /*1a050*/  LDSM.16.M88.4 R88, [R2+0x3800] ;  /* 0x003800000258783b */ /* 0x000f620000000200 */
[C---:B------:R-:W-:Y:S07]  /*1a060*/  HMMA.16816.F32 R24, R152.reuse, R26, RZ ;  /* 0x0000001a9818723c */ /* 0x040fee00000018ff */
        /* <DEDUP_REMOVED lines=9> */
[C---:B------:R-:W-:Y:S07]  /*1a100*/  HMMA.16816.F32 R44, R152.reuse, R48, RZ ;  /* 0x00000030982c723c */ /* 0x040fee00000018ff */
[----:B------:R-:W-:Y:S01]  /*1a110*/  LDSM.16.M88.4 R156, [R156] ;  /* 0x000000009c9c783b */ /* 0x000fe20000000200 */
[C---:B------:R-:W-:Y:S07]  /*1a120*/  HMMA.16816.F32 R48, R152.reuse, R50, RZ ;  /* 0x000000329830723c */ /* 0x040fee00000018ff */
[----:B------:R-:W3:Y:S01]  /*1a130*/  LDSM.16.M88.4 R160, [R0+0x1000] ;  /* 0x0010000000a0783b */ /* 0x000ee20000000200 */
[C---:B----4-:R-:W-:Y:S08]  /*1a140*/  HMMA.16816.F32 R52, R152.reuse, R56, RZ ;  /* 0x000000389834723c */ /* 0x050ff000000018ff */
[C---:B------:R-:W-:Y:S08]  /*1a150*/  HMMA.16816.F32 R56, R152.reuse, R58, RZ ;  /* 0x0000003a9838723c */ /* 0x040ff000000018ff */
[C---:B------:R-:W-:Y:S08]  /*1a160*/  HMMA.16816.F32 R60, R152.reuse, R64, RZ ;  /* 0x00000040983c723c */ /* 0x040ff000000018ff */
        /* <DEDUP_REMOVED lines=18> */
[C---:B---3--:R-:W-:Y:S08]  /*1a290*/  HMMA.16816.F32 R4, R156.reuse, R160, R4 ;  /* 0x000000a09c04723c */ /* 0x048ff00000001804 */
[C---:B------:R-:W-:Y:S11]  /*1a2a0*/  HMMA.16816.F32 R8, R156.reuse, R162, R8 ;  /* 0x000000a29c08723c */ /* 0x040ff60000001808 */
[-C--:B------:R-:W-:Y:S01]  /*1a2b0*/  FMUL.FTZ R160, R4, R195.reuse ;  /* 0x000000c304a07220 */ /* 0x080fe20000410000 */
        /* <DEDUP_REMOVED lines=8> */
[-C--:B------:R-:W-:Y:S05]  /*1a340*/  FMUL.FTZ R196, R8, R195.reuse ;  /* 0x000000c308c47220 */ /* 0x080fea0000410000 */
[----:B------:R-:W4:Y:S01]  /*1a350*/  MUFU.TANH R197, R9 ;  /* 0x0000000900c57308 */ /* 0x000f220000002400 */
[C---:B-1----:R-:W-:Y:S09]  /*1a360*/  HMMA.16816.F32 R12, R156.reuse, R152, R12 ;  /* 0x000000989c0c723c */ /* 0x042ff2000000180c */
[----:B------:R-:W1:Y:S01]  /*1a370*/  MUFU.TANH R198, R10 ;  /* 0x0000000a00c67308 */ /* 0x000e620000002400 */
[C---:B------:R-:W-:Y:S09]  /*1a380*/  HMMA.16816.F32 R16, R156.reuse, R154, R16 ;  /* 0x0000009a9c10723c */ /* 0x040ff20000001810 */
        /* <DEDUP_REMOVED lines=9> */
[C---:B--2---:R-:W-:Y:S06]  /*1a420*/  HMMA.16816.F32 R20, R156.reuse, R4, R20 ;  /* 0x000000049c14723c */ /* 0x044fec0000001814 */
[----:B------:R2:W1:Y:S01]  /*1a430*/  MUFU.TANH R16, R200 ;  /* 0x000000c800107308 */ /* 0x0004620000002400 */
[----:B-----5:R-:W5:Y:S01]  /*1a440*/  LDSM.16.M88.4 R8, [R0+0x1c00] ;  /* 0x001c00000008783b */ /* 0x020f620000000200 */
[-C--:B------:R-:W-:Y:S01]  /*1a450*/  FMUL.FTZ R19, R19, R195.reuse ;  /* 0x000000c313137220 */ /* 0x080fe20000410000 */
        /* <DEDUP_REMOVED lines=43> */
[C---:B-----5:R-:W-:Y:S08]  /*1a710*/  HMMA.16816.F32 R44, R156.reuse, R8, R44 ;  /* 0x000000089c2c723c */ /* 0x060ff0000000182c */
[----:B------:R-:W2:Y:S01]  /*1a720*/  MUFU.TANH R18, R18 ;  /* 0x0000001200127308 */ /* 0x000ea20000002400 */
        /* <DEDUP_REMOVED lines=25> */
[C---:B-----5:R-:W-:Y:S09]  /*1a8c0*/  HMMA.16816.F32 R60, R156.reuse, R8, R60 ;  /* 0x000000089c3c723c */ /* 0x060ff2000000183c */
[----:B------:R-:W1:Y:S01]  /*1a8d0*/  MUFU.TANH R201, R57 ;  /* 0x0000003900c97308 */ /* 0x000e620000002400 */
[-C--:B--2---:R-:W-:Y:S01]  /*1a8e0*/  FMUL.FTZ R43, R56, R195.reuse ;  /* 0x000000c3382b7220 */ /* 0x084fe20000410000 */
[C---:B------:R-:W-:Y:S01]  /*1a8f0*/  HMMA.16816.F32 R64, R156.reuse, R10, R64 ;  /* 0x0000000a9c40723c */ /* 0x040fe20000001840 */
[----:B------:R-:W2:Y:S07]  /*1a900*/  LDSM.16.M88.4 R8, [R0+0x3400] ;  /* 0x003400000008783b */ /* 0x000eae0000000200 */
[----:B------:R5:W1:Y:S01]  /*1a910*/  MUFU.TANH R56, R43 ;  /* 0x0000002b00387308 */ /* 0x000a620000002400 */
        /* <DEDUP_REMOVED lines=22> */
[C---:B--2---:R-:W-:Y:S08]  /*1aa80*/  HMMA.16816.F32 R76, R156.reuse, R8, R76 ;  /* 0x000000089c4c723c */ /* 0x044ff0000000184c */
[----:B------:R-:W2:Y:S01]  /*1aa90*/  MUFU.TANH R27, R27 ;  /* 0x0000001b001b7308 */ /* 0x000ea20000002400 */
        /* <DEDUP_REMOVED lines=83> */
[-C--:B--2---:R-:W-:Y:S01]  /*1afd0*/  FMUL.FTZ R43, R120, R195.reuse ;  /* 0x000000c3782b7220 */ /* 0x084fe20000410000 */
        /* <DEDUP_REMOVED lines=70> */
[----:B------:R-:W1:Y:S01]  /*1b440*/  MUFU.TANH R110, R110 ;  /* 0x0000006e006e7308 */ /* 0x000e620000002400 */
[----:B-----5:R-:W-:Y:S09]  /*1b450*/  LOP3.LUT R57, R180, 0x1f20, RZ, 0xc0, !PT ;  /* 0x00001f20b4397812 */ /* 0x020ff200078ec0ff */
        /* <DEDUP_REMOVED lines=38> */
[----:B-1----:R-:W-:Y:S02]  /*1b6c0*/  IABS R43, R125 ;  /* 0x0000007d002b7213 */ /* 0x002fe40000000000 */
        /* <DEDUP_REMOVED lines=17> */
[----:B------:R-:W-:Y:S02]  /*1b7e0*/  IMAD.HI.U32 R124, R127, R10, RZ ;  /* 0x0000000a7f7c7227 */ /* 0x000fe400078e00ff */
[----:B------:R-:W3:Y:S02]  /*1b7f0*/  LD.E.64 R126, desc[UR4][R148.64+0x38] ;  /* 0x00003804947e7980 */ /* 0x000ee4000c101b00 */
        /* <DEDUP_REMOVED lines=41> */
.L_x_2559:
[----:B------:R-:W-:Y:S05]  /*1ba90*/  BSYNC.RECONVERGENT B0 ;  /* 0x0000000000007941 */ /* 0x000fea0003800200 */
.L_x_2558:
[----:B------:R-:W-:Y:S01]  /*1baa0*/  @!PT LDS RZ, [RZ] ;  /* 0x00000000fffff984 */ /* 0x000fe20000000800 */
[----:B------:R-:W-:Y:S01]  /*1bab0*/  @!PT LDS RZ, [RZ] ;  /* 0x00000000fffff984 */ /* 0x000fe20000000800 */
[----:B------:R-:W-:Y:S01]  /*1bac0*/  @!PT LDS RZ, [RZ] ;  /* 0x00000000fffff984 */ /* 0x000fe20000000800 */
[----:B------:R2:W-:Y:S01]  /*1bad0*/  @!P0 LDGSTS.E.BYPASS.LTC128B.128 [R193+0x1000], desc[UR4][R174.64] ;  /* 0x01000000aec18fae */ /* 0x0005e2000b981a04 */
[----:B-1----:R-:W-:Y:S02]  /*1bae0*/  LEA R126, P1, R2, R174, 0x1 ;  /* 0x000000ae027e7211 */ /* 0x002fe400078208ff */
        /* <DEDUP_REMOVED lines=52> */
.L_x_2557:
[----:B------:R-:W-:Y:S05]  /*1be30*/  BSYNC.RECONVERGENT B1 ;  /* 0x0000000000017941 */ /* 0x000fea0003800200 */
.L_x_2556:
[----:B------:R-:W-:Y:S01]  /*1be40*/  LOP3.LUT R167, R167, 0x120, R168, 0xf8, !PT ;  /* 0x00000120a7a77812 */ /* 0x000fe200078ef8a8 */
[----:B-1----:R-:W-:Y:S05]  /*1be50*/  IMAD.SHL.U32 R43, R164, 0x2, RZ ;  /* 0x00000002a42b7824 */ /* 0x002fea00078e00ff */
[----:B------:R-:W-:Y:S05]  /*1be60*/  LOP3.LUT R43, R43, 0x6, RZ, 0xc0, !PT ;  /* 0x000000062b2b7812 */ /* 0x000fea00078ec0ff */
[--C-:B------:R-:W-:Y:S04]  /*1be70*/  IMAD R223, R192, 0x100, R43.reuse ;  /* 0x00000100c0df7824 */ /* 0x100fe800078e022b */
[C---:B--2---:R-:W-:Y:S01]  /*1be80*/  VIADD R3, R223.reuse, 0x38 ;  /* 0x00000038df037836 */ /* 0x044fe20000000000 */
[CC--:B------:R-:W-:Y:S01]  /*1be90*/  ISETP.GE.AND P1, PT, R223.reuse, R190.reuse, PT ;  /* 0x000000bedf00720c */ /* 0x0c0fe20003f26270 */
[C---:B------:R-:W-:Y:S02]  /*1bea0*/  VIADD R130, R223.reuse, 0x79 ;  /* 0x00000079df827836 */ /* 0x040fe40000000000 */
[C---:B------:R-:W-:Y:S01]  /*1beb0*/  VIADD R8, R223.reuse, 0xa8 ;  /* 0x000000a8df087836 */ /* 0x040fe20000000000 */
[----:B------:R-:W-:Y:S01]  /*1bec0*/  FSEL R247, R160, -INF , P1 ;  /* 0xff800000a0f77808 */ /* 0x000fe20000800000 */
[C---:B------:R-:W-:Y:S01]  /*1bed0*/  VIADD R0, R223.reuse, 0x1 ;  /* 0x00000001df007836 */ /* 0x040fe20000000000 */
[CC--:B------:R-:W-:Y:S01]  /*1bee0*/  ISETP.GE.AND P1, PT, R223.reuse, R189.reuse, PT ;  /* 0x000000bddf00720c */ /* 0x0c0fe20003f26270 */
[C---:B------:R-:W-:Y:S02]  /*1bef0*/  VIADD R222, R223.reuse, 0x8 ;  /* 0x00000008dfde7836 */ /* 0x040fe40000000000 */
        /* <DEDUP_REMOVED lines=69> */
[----:B------:R-:W-:Y:S01]  /*1c350*/  FSEL R29, R29, -INF , P4 ;  /* 0xff8000001d1d7808 */ /* 0x000fe20002000000 */
[----:B------:R-:W-:Y:S01]  /*1c360*/  VIADD R120, R223, 0x99 ;  /* 0x00000099df787836 */ /* 0x000fe20000000000 */
[----:B------:R-:W-:Y:S01]  /*1c370*/  ISETP.GE.AND P4, PT, R3, R190, PT ;  /* 0x000000be0300720c */ /* 0x000fe20003f86270 */
[C---:B------:R-:W-:Y:S01]  /*1c380*/  VIADD R117, R223.reuse, 0xa0 ;  /* 0x000000a0df757836 */ /* 0x040fe20000000000 */
[C---:B------:R-:W-:Y:S01]  /*1c390*/  ISETP.GE.AND P0, PT, R0.reuse, R183, PT ;  /* 0x000000b70000720c */ /* 0x040fe20003f06270 */
[C---:B------:R-:W-:Y:S01]  /*1c3a0*/  VIADD R10, R223.reuse, 0xa1 ;  /* 0x000000a1df0a7836 */ /* 0x040fe20000000000 */
[----:B------:R-:W-:Y:S01]  /*1c3b0*/  ISETP.GE.AND P5, PT, R0, R188, PT ;  /* 0x000000bc0000720c */ /* 0x000fe20003fa6270 */
        /* <DEDUP_REMOVED lines=38> */
[----:B------:R-:W-:Y:S01]  /*1c620*/  IMAD R31, R192, 0x100, R43 ;  /* 0x00000100c01f7824 */ /* 0x000fe200078e022b */
[-C--:B------:R-:W-:Y:S02]  /*1c630*/  ISETP.GE.AND P4, PT, R3, R189.reuse, PT ;  /* 0x000000bd0300720c */ /* 0x080fe40003f86270 */
[----:B------:R-:W-:Y:S01]  /*1c640*/  FSEL R48, R48, -INF , P1 ;  /* 0xff80000030307808 */ /* 0x000fe20000800000 */
[----:B------:R-:W-:Y:S01]  /*1c650*/  VIADD R30, R31, 0xe9 ;  /* 0x000000e91f1e7836 */ /* 0x000fe20000000000 */
[----:B------:R-:W-:Y:S01]  /*1c660*/  FSEL R49, R49, -INF , P6 ;  /* 0xff80000031317808 */ /* 0x000fe20003000000 */
[C---:B------:R-:W-:Y:S01]  /*1c670*/  VIADD R27, R31.reuse, 0xf0 ;  /* 0x000000f01f1b7836 */ /* 0x040fe20000000000 */
[-C--:B------:R-:W-:Y:S01]  /*1c680*/  ISETP.GE.AND P1, PT, R210, R189.reuse, PT ;  /* 0x000000bdd200720c */ /* 0x080fe20003f26270 */
[C---:B------:R-:W-:Y:S01]  /*1c690*/  VIADD R26, R31.reuse, 0xf1 ;  /* 0x000000f11f1a7836 */ /* 0x040fe20000000000 */
[-C--:B------:R-:W-:Y:S02]  /*1c6a0*/  ISETP.GE.AND P6, PT, R160, R190.reuse, PT ;  /* 0x000000bea000720c */ /* 0x080fe40003fc6270 */
[----:B------:R-:W-:Y:S01]  /*1c6b0*/  FSEL R229, R34, -INF , P4 ;  /* 0xff80000022e57808 */ /* 0x000fe20002000000 */
[----:B------:R-:W-:Y:S01]  /*1c6c0*/  VIADD R34, R31, 0xf8 ;  /* 0x000000f81f227836 */ /* 0x000fe20000000000 */
        /* <DEDUP_REMOVED lines=9> */
[----:B------:R-:W-:Y:S01]  /*1c760*/  VIADD R38, R31, 0xe1 ;  /* 0x000000e11f267836 */ /* 0x000fe20000000000 */
        /* <DEDUP_REMOVED lines=63> */
[----:B------:R-:W-:Y:S02]  /*1cb60*/  FSEL R161, R161, -INF , !P0 ;  /* 0xff800000a1a17808 */ /* 0x000fe40004000000 */
        /* <DEDUP_REMOVED lines=30> */
[----:B------:R-:W-:Y:S01]  /*1cd50*/  ISETP.GE.AND P1, PT, R124, R189, PT ;  /* 0x000000bd7c00720c */ /* 0x000fe20003f26270 */
[----:B------:R-:W-:Y:S01]  /*1cd60*/  IMAD.MOV.U32 R97, RZ, RZ, R75 ;  /* 0x000000ffff617224 */ /* 0x000fe200078e004b */
[-C--:B------:R-:W-:Y:S02]  /*1cd70*/  ISETP.GE.AND P6, PT, R0, R190.reuse, PT ;  /* 0x000000be0000720c */ /* 0x080fe40003fc6270 */
[----:B------:R-:W-:Y:S01]  /*1cd80*/  FSEL R252, R74, -INF , P1 ;  /* 0xff8000004afc7808 */ /* 0x000fe20000800000 */
[----:B------:R-:W-:Y:S01]  /*1cd90*/  IMAD.MOV.U32 R74, RZ, RZ, R88 ;  /* 0x000000ffff4a7224 */ /* 0x000fe200078e0058 */
[----:B------:R-:W-:Y:S02]  /*1cda0*/  FSEL R88, R83, -INF , P4 ;  /* 0xff80000053587808 */ /* 0x000fe40002000000 */
[----:B------:R-:W-:Y:S01]  /*1cdb0*/  ISETP.GE.AND P1, PT, R31, R183, PT ;  /* 0x000000b71f00720c */ /* 0x000fe20003f26270 */
[----:B------:R-:W-:Y:S01]  /*1cdc0*/  IMAD.MOV.U32 R83, RZ, RZ, R74 ;  /* 0x000000ffff537224 */ /* 0x000fe200078e004a */
[-C--:B------:R-:W-:Y:S02]  /*1cdd0*/  ISETP.GE.AND P4, PT, R59, R190.reuse, PT ;  /* 0x000000be3b00720c */ /* 0x080fe40003f86270 */
        /* <DEDUP_REMOVED lines=14> */
[----:B------:R-:W-:Y:S02]  /*1cec0*/  ISETP.GE.AND P1, PT, R50, R190, PT ;  /* 0x000000be3200720c */ /* 0x000fe40003f26270 */
[----:B------:R-:W-:Y:S02]  /*1ced0*/  FSEL R105, R105, -INF , P4 ;  /* 0xff80000069697808 */ /* 0x000fe40002000000 */
[-C--:B------:R-:W-:Y:S02]  /*1cee0*/  ISETP.GE.AND P4, PT, R2, R189.reuse, PT ;  /* 0x000000bd0200720c */ /* 0x080fe40003f86270 */
[----:B------:R-:W-:Y:S02]  /*1cef0*/  FSEL R93, R93, -INF , P6 ;  /* 0xff8000005d5d7808 */ /* 0x000fe40003000000 */
[----:B------:R-:W-:Y:S02]  /*1cf00*/  FSEL R85, R91, -INF , P4 ;  /* 0xff8000005b557808 */ /* 0x000fe40002000000 */
[-C--:B------:R-:W-:Y:S02]  /*1cf10*/  ISETP.GE.AND P6, PT, R125, R189.reuse, PT ;  /* 0x000000bd7d00720c */ /* 0x080fe40003fc6270 */
[----:B------:R-:W-:Y:S01]  /*1cf20*/  FSEL R91, R108, -INF , P1 ;  /* 0xff8000006c5b7808 */ /* 0x000fe20000800000 */
[----:B------:R-:W-:Y:S01]  /*1cf30*/  IMAD.MOV.U32 R108, RZ, RZ, R70 ;  /* 0x000000ffff6c7224 */ /* 0x000fe200078e0046 */
        /* <DEDUP_REMOVED lines=46> */
[----:B------:R-:W-:Y:S02]  /*1d220*/  ISETP.GE.AND P1, PT, R34, R189, PT ;  /* 0x000000bd2200720c */ /* 0x000fe40003f26270 */
[----:B------:R-:W-:Y:S01]  /*1d230*/  FSEL R82, R109, -INF , P4 ;  /* 0xff8000006d527808 */ /* 0x000fe20002000000 */
[----:B------:R-:W-:Y:S01]  /*1d240*/  IMAD.MOV.U32 R109, RZ, RZ, R104 ;  /* 0x000000ffff6d7224 */ /* 0x000fe200078e0068 */
[----:B------:R-:W-:Y:S02]  /*1d250*/  FSEL R203, R203, -INF , P1 ;  /* 0xff800000cbcb7808 */ /* 0x000fe40000800000 */
[-C--:B------:R-:W-:Y:S01]  /*1d260*/  ISETP.GE.AND P4, PT, R46, R190.reuse, PT ;  /* 0x000000be2e00720c */ /* 0x080fe20003f86270 */
[----:B------:R-:W-:Y:S01]  /*1d270*/  IMAD.MOV.U32 R115, RZ, RZ, R109 ;  /* 0x000000ffff737224 */ /* 0x000fe200078e006d */
[----:B------:R-:W-:Y:S01]  /*1d280*/  ISETP.GE.AND P1, PT, R221, R183, PT ;  /* 0x000000b7dd00720c */ /* 0x000fe20003f26270 */
[----:B------:R-:W-:Y:S01]  /*1d290*/  IMAD.MOV.U32 R107, RZ, RZ, R82 ;  /* 0x000000ffff6b7224 */ /* 0x000fe200078e0052 */
[----:B------:R-:W-:Y:S01]  /*1d2a0*/  FSEL R5, R5, -INF , P4 ;  /* 0xff80000005057808 */ /* 0x000fe20002000000 */
[----:B------:R-:W-:Y:S01]  /*1d2b0*/  IMAD.MOV.U32 R82, RZ, RZ, R69 ;  /* 0x000000ffff527224 */ /* 0x000fe200078e0045 */
[-C--:B------:R-:W-:Y:S02]  /*1d2c0*/  ISETP.GE.AND P4, PT, R58, R189.reuse, PT ;  /* 0x000000bd3a00720c */ /* 0x080fe40003f86270 */
[----:B------:R-:W-:Y:S01]  /*1d2d0*/  FSEL R197, R197, -INF , !P1 ;  /* 0xff800000c5c57808 */ /* 0x000fe20004800000 */
[----:B------:R-:W-:Y:S01]  /*1d2e0*/  IMAD.MOV.U32 R114, RZ, RZ, R5 ;  /* 0x000000ffff727224 */ /* 0x000fe200078e0005 */
[----:B------:R-:W-:Y:S01]  /*1d2f0*/  FSEL R74, R99, -INF , P4 ;  /* 0xff800000634a7808 */ /* 0x000fe20002000000 */
[----:B------:R-:W-:Y:S01]  /*1d300*/  IMAD.MOV.U32 R99, RZ, RZ, R83 ;  /* 0x000000ffff637224 */ /* 0x000fe200078e0053 */
[----:B------:R-:W-:Y:S02]  /*1d310*/  ISETP.GE.AND P4, PT, R59, R189, PT ;  /* 0x000000bd3b00720c */ /* 0x000fe40003f86270 */
[----:B------:R-:W-:Y:S02]  /*1d320*/  FSEL R5, R158, -INF , P6 ;  /* 0xff8000009e057808 */ /* 0x000fe40003000000 */
[----:B------:R-:W-:Y:S02]  /*1d330*/  FSEL R102, R102, -INF , P4 ;  /* 0xff80000066667808 */ /* 0x000fe40002000000 */
[----:B------:R-:W-:Y:S02]  /*1d340*/  ISETP.GE.AND P4, PT, R30, R190, PT ;  /* 0x000000be1e00720c */ /* 0x000fe40003f86270 */
[----:B------:R-:W-:Y:S02]  /*1d350*/  ISETP.GE.AND P6, PT, R222, R188, PT ;  /* 0x000000bcde00720c */ /* 0x000fe40003fc6270 */
[----:B------:R-:W-:Y:S01]  /*1d360*/  FSEL R112, R118, -INF , P4 ;  /* 0xff80000076707808 */ /* 0x000fe20002000000 */
[----:B------:R-:W-:Y:S01]  /*1d370*/  IMAD.MOV.U32 R118, RZ, RZ, R89 ;  /* 0x000000ffff767224 */ /* 0x000fe200078e0059 */
[----:B------:R-:W-:Y:S01]  /*1d380*/  FSEL R109, R198, -INF , !P6 ;  /* 0xff800000c66d7808 */ /* 0x000fe20007000000 */
[----:B------:R-:W-:Y:S01]  /*1d390*/  IMAD.MOV.U32 R89, RZ, RZ, R73 ;  /* 0x000000ffff597224 */ /* 0x000fe200078e0049 */
[-C--:B------:R-:W-:Y:S02]  /*1d3a0*/  ISETP.GE.AND P6, PT, R211, R183.reuse, PT ;  /* 0x000000b7d300720c */ /* 0x080fe40003fc6270 */
[----:B------:R-:W-:Y:S02]  /*1d3b0*/  ISETP.GE.AND P4, PT, R27, R190, PT ;  /* 0x000000be1b00720c */ /* 0x000fe40003f86270 */
[----:B------:R-:W-:Y:S02]  /*1d3c0*/  FSEL R29, R29, -INF , !P6 ;  /* 0xff8000001d1d7808 */ /* 0x000fe40007000000 */
[----:B------:R-:W-:Y:S02]  /*1d3d0*/  ISETP.GE.AND P6, PT, R3, R183, PT ;  /* 0x000000b70300720c */ /* 0x000fe40003fc6270 */
[----:B------:R-:W-:Y:S01]  /*1d3e0*/  FSEL R104, R123, -INF , P4 ;  /* 0xff8000007b687808 */ /* 0x000fe20002000000 */
[----:B------:R-:W-:Y:S01]  /*1d3f0*/  IMAD.MOV.U32 R123, RZ, RZ, R79 ;  /* 0x000000ffff7b7224 */ /* 0x000fe200078e004f */
[----:B------:R-:W-:Y:S01]  /*1d400*/  ISETP.GE.AND P4, PT, R47, R189, PT ;  /* 0x000000bd2f00720c */ /* 0x000fe20003f86270 */
[----:B------:R-:W-:Y:S01]  /*1d410*/  IMAD.MOV.U32 R79, RZ, RZ, R93 ;  /* 0x000000ffff4f7224 */ /* 0x000fe200078e005d */
[----:B------:R-:W-:Y:S01]  /*1d420*/  ISETP.GE.AND P1, PT, R218, R183, PT ;  /* 0x000000b7da00720c */ /* 0x000fe20003f26270 */
[----:B------:R-:W-:Y:S01]  /*1d430*/  IMAD.MOV.U32 R93, RZ, RZ, R77 ;  /* 0x000000ffff5d7224 */ /* 0x000fe200078e004d */
[----:B------:R-:W-:Y:S02]  /*1d440*/  FSEL R111, R111, -INF , P4 ;  /* 0xff8000006f6f7808 */ /* 0x000fe40002000000 */
[-C--:B------:R-:W-:Y:S02]  /*1d450*/  ISETP.GE.AND P4, PT, R46, R189.reuse, PT ;  /* 0x000000bd2e00720c */ /* 0x080fe40003f86270 */
[----:B------:R-:W-:Y:S02]  /*1d460*/  FSEL R77, R16, -INF , !P1 ;  /* 0xff800000104d7808 */ /* 0x000fe40004800000 */
[----:B------:R-:W-:Y:S01]  /*1d470*/  FSEL R95, R113, -INF , P4 ;  /* 0xff800000715f7808 */ /* 0x000fe20002000000 */
[----:B------:R-:W-:Y:S01]  /*1d480*/  IMAD.MOV.U32 R113, RZ, RZ, R108 ;  /* 0x000000ffff717224 */ /* 0x000fe200078e006c */
[-C--:B------:R-:W-:Y:S02]  /*1d490*/  ISETP.GE.AND P4, PT, R38, R189.reuse, PT ;  /* 0x000000bd2600720c */ /* 0x080fe40003f86270 */
[----:B------:R-:W-:Y:S01]  /*1d4a0*/  FSEL R16, R163, -INF , !P5 ;  /* 0xff800000a3107808 */ /* 0x000fe20006800000 */
[----:B------:R-:W-:Y:S01]  /*1d4b0*/  IMAD.MOV.U32 R163, RZ, RZ, R105 ;  /* 0x000000ffffa37224 */ /* 0x000fe200078e0069 */
[-C--:B------:R-:W-:Y:S02]  /*1d4c0*/  ISETP.GE.AND P5, PT, R220, R188.reuse, PT ;  /* 0x000000bcdc00720c */ /* 0x080fe40003fa6270 */
[----:B------:R-:W-:Y:S02]  /*1d4d0*/  FSEL R116, R116, -INF , P4 ;  /* 0xff80000074747808 */ /* 0x000fe40002000000 */
[----:B------:R-:W-:Y:S02]  /*1d4e0*/  ISETP.GE.AND P4, PT, R27, R189, PT ;  /* 0x000000bd1b00720c */ /* 0x000fe40003f86270 */
[-C--:B------:R-:W-:Y:S02]  /*1d4f0*/  ISETP.GE.AND P1, PT, R215, R183.reuse, PT ;  /* 0x000000b7d700720c */ /* 0x080fe40003f26270 */
[----:B------:R-:W-:Y:S02]  /*1d500*/  FSEL R157, R157, -INF , P4 ;  /* 0xff8000009d9d7808 */ /* 0x000fe40002000000 */
[----:B------:R-:W-:Y:S01]  /*1d510*/  FSEL R69, R21, -INF , !P1 ;  /* 0xff80000015457808 */ /* 0x000fe20004800000 */
[----:B------:R-:W-:Y:S01]  /*1d520*/  IMAD.MOV.U32 R21, RZ, RZ, R100 ;  /* 0x000000ffff157224 */ /* 0x000fe200078e0064 */
[-C--:B------:R-:W-:Y:S02]  /*1d530*/  ISETP.GE.AND P1, PT, R213, R183.reuse, PT ;  /* 0x000000b7d500720c */ /* 0x080fe40003f26270 */
[-C--:B------:R-:W-:Y:S01]  /*1d540*/  ISETP.GE.AND P4, PT, R222, R183.reuse, PT ;  /* 0x000000b7de00720c */ /* 0x080fe20003f86270 */
[----:B------:R-:W-:Y:S01]  /*1d550*/  IMAD.MOV.U32 R222, RZ, RZ, R123 ;  /* 0x000000ffffde7224 */ /* 0x000fe200078e007b */
[----:B------:R-:W-:Y:S02]  /*1d560*/  FSEL R25, R25, -INF , !P1 ;  /* 0xff80000019197808 */ /* 0x000fe40004800000 */
[----:B------:R-:W-:Y:S02]  /*1d570*/  FSEL R97, R196, -INF , !P4 ;  /* 0xff800000c4617808 */ /* 0x000fe40006000000 */
[-C--:B------:R-:W-:Y:S02]  /*1d580*/  ISETP.GE.AND P4, PT, R219, R183.reuse, PT ;  /* 0x000000b7db00720c */ /* 0x080fe40003f86270 */
[-C--:B------:R-:W-:Y:S02]  /*1d590*/  ISETP.GE.AND P1, PT, R212, R183.reuse, PT ;  /* 0x000000b7d400720c */ /* 0x080fe40003f26270 */
[----:B------:R-:W-:Y:S02]  /*1d5a0*/  FSEL R81, R13, -INF , !P4 ;  /* 0xff8000000d517808 */ /* 0x000fe40006000000 */
        /* <DEDUP_REMOVED lines=8> */
[-C--:B------:R-:W-:Y:S01]  /*1d630*/  ISETP.GE.AND P4, PT, R219, R188.reuse, PT ;  /* 0x000000bcdb00720c */ /* 0x080fe20003f86270 */
[----:B------:R-:W-:Y:S01]  /*1d640*/  IMAD.MOV.U32 R219, RZ, RZ, R9 ;  /* 0x000000ffffdb7224 */ /* 0x000fe200078e0009 */
[-C--:B------:R-:W-:Y:S02]  /*1d650*/  ISETP.GE.AND P0, PT, R217, R183.reuse, PT ;  /* 0x000000b7d900720c */ /* 0x080fe40003f06270 */
[----:B------:R-:W-:Y:S01]  /*1d660*/  FSEL R24, R223, -INF , !P4 ;  /* 0xff800000df187808 */ /* 0x000fe20006000000 */
[----:B------:R-:W-:Y:S01]  /*1d670*/  IMAD.MOV.U32 R223, RZ, RZ, R99 ;  /* 0x000000ffffdf7224 */ /* 0x000fe200078e0063 */
        /* <DEDUP_REMOVED lines=8> */
[-C--:B------:R-:W-:Y:S02]  /*1d700*/  ISETP.GE.AND P4, PT, R3, R188.reuse, PT ;  /* 0x000000bc0300720c */ /* 0x080fe40003f86270 */
[----:B------:R-:W2:Y:S01]  /*1d710*/  LD.E R3, desc[UR4][R148.64+0xdc] ;  /* 0x0000dc0494037980 */ /* 0x000ea2000c101900 */
[----:B------:R-:W-:Y:S01]  /*1d720*/  FSEL R105, R199, -INF , !P0 ;  /* 0xff800000c7697808 */ /* 0x000fe20004000000 */
[----:B------:R-:W-:Y:S01]  /*1d730*/  IMAD.MOV.U32 R199, RZ, RZ, R79 ;  /* 0x000000ffffc77224 */ /* 0x000fe200078e004f */
[----:B------:R-:W-:Y:S02]  /*1d740*/  FSEL R79, R28, -INF , !P1 ;  /* 0xff8000001c4f7808 */ /* 0x000fe40004800000 */
[----:B------:R-:W-:Y:S02]  /*1d750*/  FSEL R28, R14, -INF , !P5 ;  /* 0xff8000000e1c7808 */ /* 0x000fe40006800000 */
[-C--:B------:R-:W-:Y:S02]  /*1d760*/  ISETP.GE.AND P5, PT, R210, R183.reuse, PT ;  /* 0x000000b7d200720c */ /* 0x080fe40003fa6270 */
[-C--:B------:R-:W-:Y:S01]  /*1d770*/  ISETP.GE.AND P0, PT, R218, R188.reuse, PT ;  /* 0x000000bcda00720c */ /* 0x080fe20003f06270 */
[----:B------:R-:W-:Y:S01]  /*1d780*/  IMAD.MOV.U32 R218, RZ, RZ, R82 ;  /* 0x000000ffffda7224 */ /* 0x000fe200078e0052 */
        /* <DEDUP_REMOVED lines=9> */
[-C--:B------:R-:W-:Y:S01]  /*1d820*/  ISETP.GE.AND P1, PT, R217, R188.reuse, PT ;  /* 0x000000bcd900720c */ /* 0x080fe20003f26270 */
[----:B------:R-:W-:Y:S01]  /*1d830*/  IMAD.MOV.U32 R217, RZ, RZ, R11 ;  /* 0x000000ffffd97224 */ /* 0x000fe200078e000b */
[-C--:B------:R-:W-:Y:S01]  /*1d840*/  ISETP.GE.AND P5, PT, R213, R188.reuse, PT ;  /* 0x000000bcd500720c */ /* 0x080fe20003fa6270 */
[----:B------:R-:W-:Y:S01]  /*1d850*/  IMAD.MOV.U32 R213, RZ, RZ, R84 ;  /* 0x000000ffffd57224 */ /* 0x000fe200078e0054 */
[----:B------:R-:W-:Y:S02]  /*1d860*/  FSEL R162, R19, -INF , !P1 ;  /* 0xff80000013a27808 */ /* 0x000fe40004800000 */
[----:B------:R-:W-:Y:S02]  /*1d870*/  FSEL R226, R226, -INF , !P5 ;  /* 0xff800000e2e27808 */ /* 0x000fe40006800000 */
[-C--:B------:R-:W-:Y:S02]  /*1d880*/  ISETP.GE.AND P1, PT, R214, R188.reuse, PT ;  /* 0x000000bcd600720c */ /* 0x080fe40003f26270 */
[-C--:B------:R-:W-:Y:S01]  /*1d890*/  ISETP.GE.AND P6, PT, R215, R188.reuse, PT ;  /* 0x000000bcd700720c */ /* 0x080fe20003fc6270 */
[----:B------:R-:W-:Y:S01]  /*1d8a0*/  IMAD.MOV.U32 R215, RZ, RZ, R93 ;  /* 0x000000ffffd77224 */ /* 0x000fe200078e005d */
        /* <DEDUP_REMOVED lines=88> */
[----:B------:R-:W-:Y:S01]  /*1de30*/  FSEL R243, R219, -INF , !P6 ;  /* 0xff800000dbf37808 */ /* 0x000fe20007000000 */
[----:B------:R-:W-:Y:S01]  /*1de40*/  IMAD.MOV.U32 R219, RZ, RZ, R94 ;  /* 0x000000ffffdb7224 */ /* 0x000fe200078e005e */
        /* <DEDUP_REMOVED lines=24> */
[----:B------:R-:W-:Y:S01]  /*1dfd0*/  FSEL R235, R199, -INF , !P4 ;  /* 0xff800000c7eb7808 */ /* 0x000fe20006000000 */
[----:B------:R-:W-:Y:S01]  /*1dfe0*/  IMAD.MOV.U32 R199, RZ, RZ, R115 ;  /* 0x000000ffffc77224 */ /* 0x000fe200078e0073 */
[-C--:B------:R-:W-:Y:S01]  /*1dff0*/  ISETP.GE.AND P4, PT, R60, R183.reuse, PT ;  /* 0x000000b73c00720c */ /* 0x080fe20003f86270 */
[----:B------:R-:W-:Y:S02]  /*1e000*/  IMAD.MOV.U32 R115, RZ, RZ, R114 ;  /* 0x000000ffff737224 */ /* 0x000fe400078e0072 */
[----:B------:R-:W-:Y:S01]  /*1e010*/  IMAD.MOV.U32 R114, RZ, RZ, R106 ;  /* 0x000000ffff727224 */ /* 0x000fe200078e006a */
[----:B------:R-:W-:Y:S02]  /*1e020*/  FSEL R106, R249, -INF , !P0 ;  /* 0xff800000f96a7808 */ /* 0x000fe40004000000 */
[-C--:B------:R-:W-:Y:S02]  /*1e030*/  ISETP.GE.AND P0, PT, R58, R183.reuse, PT ;  /* 0x000000b73a00720c */ /* 0x080fe40003f06270 */
[----:B------:R-:W-:Y:S02]  /*1e040*/  FSEL R249, R86, -INF , !P5 ;  /* 0xff80000056f97808 */ /* 0x000fe40006800000 */
[----:B------:R-:W-:Y:S02]  /*1e050*/  ISETP.GE.AND P5, PT, R54, R183, PT ;  /* 0x000000b73600720c */ /* 0x000fe40003fa6270 */
[----:B------:R-:W-:Y:S02]  /*1e060*/  FSEL R115, R115, -INF , !P6 ;  /* 0xff80000073737808 */ /* 0x000fe40007000000 */
[-C--:B------:R-:W-:Y:S02]  /*1e070*/  ISETP.GE.AND P6, PT, R55, R188.reuse, PT ;  /* 0x000000bc3700720c */ /* 0x080fe40003fc6270 */
[----:B------:R-:W-:Y:S01]  /*1e080*/  FSEL R227, R21, -INF , !P0 ;  /* 0xff80000015e37808 */ /* 0x000fe20004000000 */
[----:B------:R-:W-:Y:S01]  /*1e090*/  IMAD.MOV.U32 R21, RZ, RZ, R118 ;  /* 0x000000ffff157224 */ /* 0x000fe200078e0076 */
[----:B------:R-:W-:Y:S02]  /*1e0a0*/  FSEL R118, R92, -INF , !P1 ;  /* 0xff8000005c767808 */ /* 0x000fe40004800000 */
[-C--:B------:R-:W-:Y:S02]  /*1e0b0*/  ISETP.GE.AND P1, PT, R8, R188.reuse, PT ;  /* 0x000000bc0800720c */ /* 0x080fe40003f26270 */
[----:B------:R-:W-:Y:S02]  /*1e0c0*/  FMNMX3.FTZ R8, R150, R15, R161, !PT ;  /* 0x0000000f96087276 */ /* 0x000fe400078100a1 */
[----:B------:R-:W-:Y:S02]  /*1e0d0*/  FSEL R213, R103, -INF , !P6 ;  /* 0xff80000067d57808 */ /* 0x000fe40007000000 */
[----:B------:R-:W-:Y:S02]  /*1e0e0*/  ISETP.GE.AND P6, PT, R30, R183, PT ;  /* 0x000000b71e00720c */ /* 0x000fe40003fc6270 */
[----:B------:R-:W-:Y:S02]  /*1e0f0*/  FMNMX3.FTZ R8, R8, R97, R197, !PT ;  /* 0x0000006108087276 */ /* 0x000fe400078100c5 */
[----:B------:R-:W-:Y:S02]  /*1e100*/  ISETP.GE.AND P0, PT, R59, R183, PT ;  /* 0x000000b73b00720c */ /* 0x000fe40003f06270 */
[----:B------:R-:W-:Y:S02]  /*1e110*/  FMNMX3.FTZ R8, R8, R83, R81, !PT ;  /* 0x0000005308087276 */ /* 0x000fe40007810051 */
        /* <DEDUP_REMOVED lines=21> */
[-C--:B------:R-:W-:Y:S02]  /*1e270*/  ISETP.GE.AND P5, PT, R0, R188.reuse, PT ;  /* 0x000000bc0000720c */ /* 0x080fe40003fa6270 */
[----:B------:R-:W-:Y:S02]  /*1e280*/  FMNMX3.FTZ R0, R8, R77, R73, !PT ;  /* 0x0000004d08007276 */ /* 0x000fe40007810049 */
        /* <DEDUP_REMOVED lines=42> */
[----:B------:R-:W-:Y:S02]  /*1e530*/  ISETP.GE.AND P4, PT, R26, R188, PT ;  /* 0x000000bc1a00720c */ /* 0x000fe40003f86270 */
[----:B------:R-:W-:Y:S02]  /*1e540*/  FSEL R59, R119, -INF , !P0 ;  /* 0xff800000773b7808 */ /* 0x000fe40004000000 */
[----:B------:R-:W-:Y:S02]  /*1e550*/  ISETP.GE.AND P0, PT, R31, R189, PT ;  /* 0x000000bd1f00720c */ /* 0x000fe40003f06270 */
[----:B------:R-:W-:Y:S02]  /*1e560*/  FSEL R47, R5, -INF , !P4 ;  /* 0xff800000052f7808 */ /* 0x000fe40006000000 */
[----:B------:R-:W-:Y:S02]  /*1e570*/  FSEL R4, R4, -INF , P0 ;  /* 0xff80000004047808 */ /* 0x000fe40000000000 */
[----:B------:R-:W-:Y:S02]  /*1e580*/  FMNMX3.FTZ R45, R0, R84, R123, !PT ;  /* 0x00000054002d7276 */ /* 0x000fe4000781007b */
[----:B------:R-:W-:Y:S02]  /*1e590*/  FSEL R20, R4, -INF , !P6 ;  /* 0xff80000004147808 */ /* 0x000fe40007000000 */
        /* <DEDUP_REMOVED lines=43> */
[----:B------:R-:W-:Y:S02]  /*1e850*/  FMNMX3.FTZ R2, R21, R118, R152, !PT ;  /* 0x0000007615027276 */ /* 0x000fe40007810098 */
[----:B------:R-:W-:Y:S02]  /*1e860*/  FSEL R21, R203, -INF , !P1 ;  /* 0xff800000cb157808 */ /* 0x000fe40004800000 */
        /* <DEDUP_REMOVED lines=8> */
[----:B------:R-:W-:Y:S01]  /*1e8f0*/  SHFL.BFLY PT, R27, R2, 0x2, 0x1f ;  /* 0x0c401f00021b7f89 */ /* 0x000fe200000e0000 */
[----:B------:R-:W-:Y:S04]  /*1e900*/  FMNMX3.FTZ R0, R8, R95, R87, !PT ;  /* 0x0000005f08007276 */ /* 0x000fe80007810057 */
[----:B------:R-:W-:Y:S04]  /*1e910*/  FMNMX3.FTZ R0, R0, R67, R65, !PT ;  /* 0x0000004300007276 */ /* 0x000fe80007810041 */
[----:B------:R-:W-:Y:S04]  /*1e920*/  FMNMX3.FTZ R0, R0, R59, R55, !PT ;  /* 0x0000003b00007276 */ /* 0x000fe80007810037 */
[----:B------:R-:W-:Y:S04]  /*1e930*/  FMNMX3.FTZ R0, R0, R49, R47, !PT ;  /* 0x0000003100007276 */ /* 0x000fe8000781002f */
[----:B------:R-:W-:Y:S05]  /*1e940*/  FMNMX3.FTZ R7, R0, R21, R20, !PT ;  /* 0x0000001500077276 */ /* 0x000fea0007810014 */
[----:B------:R-:W1:Y:S02]  /*1e950*/  SHFL.BFLY PT, R0, R7, 0x2, 0x1f ;  /* 0x0c401f0007007f89 */ /* 0x000e6400000e0000 */
[----:B-1----:R-:W-:Y:S02]  /*1e960*/  FMNMX.FTZ R5, R7, R0, !PT ;  /* 0x0000000007057209 */ /* 0x002fe40007810000 */
[----:B------:R-:W-:Y:S04]  /*1e970*/  FMNMX.FTZ R27, R2, R27, !PT ;  /* 0x0000001b021b7209 */ /* 0x000fe80007810000 */
[----:B------:R-:W1:Y:S08]  /*1e980*/  SHFL.BFLY PT, R0, R5, 0x1, 0x1f ;  /* 0x0c201f0005007f89 */ /* 0x000e7000000e0000 */
[----:B------:R-:W3:Y:S01]  /*1e990*/  SHFL.BFLY PT, R2, R27, 0x1, 0x1f ;  /* 0x0c201f001b027f89 */ /* 0x000ee200000e0000 */
[----:B-1----:R-:W-:Y:S02]  /*1e9a0*/  FMNMX.FTZ R0, R5, R0, !PT ;  /* 0x0000000005007209 */ /* 0x002fe40007810000 */
[----:B---3--:R-:W-:Y:S03]  /*1e9b0*/  FMNMX.FTZ R2, R27, R2, !PT ;  /* 0x000000021b027209 */ /* 0x008fe60007810000 */
[C---:B--2---:R-:W-:Y:S01]  /*1e9c0*/  FMUL.FTZ R42, R3.reuse, R0 ;  /* 0x00000000032a7220 */ /* 0x044fe20000410000 */
[----:B------:R-:W-:Y:S02]  /*1e9d0*/  FSETP.NEU.FTZ.AND P0, PT, R0, -INF , PT ;  /* 0xff8000000000780b */ /* 0x000fe40003f1d000 */
[----:B------:R-:W-:Y:S01]  /*1e9e0*/  FSETP.NEU.FTZ.AND P1, PT, R2, -INF , PT ;  /* 0xff8000000200780b */ /* 0x000fe20003f3d000 */
[----:B------:R-:W-:Y:S01]  /*1e9f0*/  FMUL.FTZ R46, R3, R2 ;  /* 0x00000002032e7220 */ /* 0x000fe20000410000 */
[----:B------:R-:W-:Y:S02]  /*1ea00*/  FSEL R42, R42, RZ, P0 ;  /* 0x000000ff2a2a7208 */ /* 0x000fe40000000000 */
[----:B------:R-:W-:Y:S02]  /*1ea10*/  FSEL R4, R0, RZ, P0 ;  /* 0x000000ff00047208 */ /* 0x000fe40000000000 */
[----:B------:R-:W-:Y:S01]  /*1ea20*/  FSEL R46, R46, RZ, P1 ;  /* 0x000000ff2e2e7208 */ /* 0x000fe20000800000 */
[-CC-:B------:R-:W-:Y:S01]  /*1ea30*/  FFMA.FTZ R201, R28, R3.reuse, -R42.reuse ;  /* 0x000000031cc97223 */ /* 0x180fe2000001082a */
[-CC-:B------:R-:W-:Y:S01]  /*1ea40*/  FFMA.FTZ R155, R40, R3.reuse, -R42.reuse ;  /* 0x00000003289b7223 */ /* 0x180fe2000001082a */
[-CC-:B------:R-:W-:Y:S01]  /*1ea50*/  FFMA.FTZ R211, R23, R3.reuse, -R42.reuse ;  /* 0x0000000317d37223 */ /* 0x180fe2000001082a */
[-C--:B------:R-:W-:Y:S01]  /*1ea60*/  FFMA.FTZ R126, R16, R3.reuse, -R42 ;  /* 0x00000003107e7223 */ /* 0x080fe2000001082a */
        /* <DEDUP_REMOVED lines=8> */
[----:B------:R-:W-:Y:S01]  /*1eaf0*/  LEA R41, R167, UR6, 0x1 ;  /* 0x00000006a7297c11 */ /* 0x000fe2000f8e08ff */
[-CC-:B------:R-:W-:Y:S03]  /*1eb00*/  FFMA.FTZ R207, R109, R3.reuse, -R42.reuse ;  /* 0x000000036dcf7223 */ /* 0x180fe6000001082a */
[----:B------:R-:W-:Y:S01]  /*1eb10*/  MUFU.EX2 R130, R130 ;  /* 0x0000008200827308 */ /* 0x000fe20000000800 */
[-CC-:B------:R-:W-:Y:S01]  /*1eb20*/  FFMA.FTZ R120, R105, R3.reuse, -R42.reuse ;  /* 0x0000000369787223 */ /* 0x180fe2000001082a */
[-CC-:B------:R-:W-:Y:S01]  /*1eb30*/  FFMA.FTZ R50, R62, R3.reuse, -R42.reuse ;  /* 0x000000033e327223 */ /* 0x180fe2000001082a */
[----:B------:R-:W1:Y:S01]  /*1eb40*/  LDSM.16.MT88.4 R12, [R41+0x5000] ;  /* 0x00500000290c783b */ /* 0x000e620000004200 */
[-CC-:B------:R-:W-:Y:S01]  /*1eb50*/  FFMA.FTZ R62, R32, R3.reuse, -R42.reuse ;  /* 0x00000003203e7223 */ /* 0x180fe2000001082a */
[----:B------:R-:W-:Y:S02]  /*1eb60*/  VIADD R40, R41, 0x5020 ;  /* 0x0000502029287836 */ /* 0x000fe40000000000 */
[-CC-:B------:R-:W-:Y:S01]  /*1eb70*/  FFMA.FTZ R114, R24, R3.reuse, -R42.reuse ;  /* 0x0000000318727223 */ /* 0x180fe2000001082a */
[-CC-:B------:R-:W-:Y:S02]  /*1eb80*/  FFMA.FTZ R195, R196, R3.reuse, -R42.reuse ;  /* 0x00000003c4c37223 */ /* 0x180fe4000001082a */
[----:B------:R-:W-:Y:S01]  /*1eb90*/  MUFU.EX2 R211, R211 ;  /* 0x000000d300d37308 */ /* 0x000fe20000000800 */
[-CC-:B------:R-:W-:Y:S01]  /*1eba0*/  FFMA.FTZ R110, R162, R3.reuse, -R42.reuse ;  /* 0x00000003a26e7223 */ /* 0x180fe2000001082a */
[-CC-:B------:R-:W-:Y:S01]  /*1ebb0*/  FFMA.FTZ R159, R198, R3.reuse, -R42.reuse ;  /* 0x00000003c69f7223 */ /* 0x180fe2000001082a */
[----:B------:R-:W-:Y:S01]  /*1ebc0*/  LDSM.16.MT88.4 R32, [R41+0x5400] ;  /* 0x005400002920783b */ /* 0x000fe20000004200 */
        /* <DEDUP_REMOVED lines=35> */
[----:B------:R-:W-:Y:S03]  /*1ee00*/  FFMA.FTZ R49, R49, R3, -R42 ;  /* 0x0000000331317223 */ /* 0x000fe6000001082a */
[----:B------:R-:W-:Y:S01]  /*1ee10*/  MUFU.EX2 R195, R195 ;  /* 0x000000c300c37308 */ /* 0x000fe20000000800 */
[----:B--2---:R-:W-:Y:S01]  /*1ee20*/  F2FP.F16.F32.PACK_AB R27, R120, R207 ;  /* 0x000000cf781b723e */ /* 0x004fe200000000ff */
[----:B------:R-:W-:Y:S01]  /*1ee30*/  FADD.FTZ R4, -R4, R151 ;  /* 0x0000009704047221 */ /* 0x000fe20000010100 */
[-CC-:B------:R-:W-:Y:S01]  /*1ee40*/  FFMA.FTZ R70, R6, R3.reuse, -R46.reuse ;  /* 0x0000000306467223 */ /* 0x180fe2000001082e */
[-CC-:B------:R-:W-:Y:S01]  /*1ee50*/  FFMA.FTZ R128, R161, R3.reuse, -R46.reuse ;  /* 0x00000003a1807223 */ /* 0x180fe2000001082e */
[-C--:B------:R-:W-:Y:S01]  /*1ee60*/  FFMA.FTZ R209, R97, R3.reuse, -R46 ;  /* 0x0000000361d17223 */ /* 0x080fe2000001082e */
[-C--:B------:R-:W-:Y:S01]  /*1ee70*/  FFMA.FTZ R97, R212, R3.reuse, -R42 ;  /* 0x00000003d4617223 */ /* 0x080fe2000001082a */
[-CC-:B------:R-:W-:Y:S03]  /*1ee80*/  FFMA.FTZ R122, R197, R3.reuse, -R46.reuse ;  /* 0x00000003c57a7223 */ /* 0x180fe6000001082e */
[----:B------:R-:W-:Y:S01]  /*1ee90*/  MUFU.EX2 R110, R110 ;  /* 0x0000006e006e7308 */ /* 0x000fe20000000800 */
[-CC-:B------:R-:W-:Y:S01]  /*1eea0*/  FFMA.FTZ R129, R79, R3.reuse, -R46.reuse ;  /* 0x000000034f817223 */ /* 0x180fe2000001082e */
[-CC-:B------:R-:W-:Y:S01]  /*1eeb0*/  FFMA.FTZ R79, R56, R3.reuse, -R46.reuse ;  /* 0x00000003384f7223 */ /* 0x180fe2000001082e */
[-CC-:B------:R-:W-:Y:S01]  /*1eec0*/  FFMA.FTZ R56, R22, R3.reuse, -R46.reuse ;  /* 0x0000000316387223 */ /* 0x180fe2000001082e */
[--C-:B------:R-:W-:Y:S01]  /*1eed0*/  FFMA.FTZ R98, R25, R3, -R46.reuse ;  /* 0x0000000319627223 */ /* 0x100fe2000001082e */
[----:B------:R-:W-:Y:S01]  /*1eee0*/  F2FP.F16.F32.PACK_AB R25, R126, R211 ;  /* 0x000000d37e19723e */ /* 0x000fe200000000ff */
[-CC-:B------:R-:W-:Y:S01]  /*1eef0*/  FFMA.FTZ R203, R83, R3.reuse, -R46.reuse ;  /* 0x0000000353cb7223 */ /* 0x180fe2000001082e */
[-CC-:B------:R-:W-:Y:S03]  /*1ef00*/  FFMA.FTZ R112, R73, R3.reuse, -R46.reuse ;  /* 0x0000000349707223 */ /* 0x180fe6000001082e */
[----:B------:R-:W2:Y:S01]  /*1ef10*/  MUFU.EX2 R128, R128 ;  /* 0x0000008000807308 */ /* 0x000ea20000000800 */
[-CC-:B------:R-:W-:Y:S01]  /*1ef20*/  FFMA.FTZ R83, R52, R3.reuse, -R46.reuse ;  /* 0x0000000334537223 */ /* 0x180fe2000001082e */
[-CC-:B------:R-:W-:Y:S01]  /*1ef30*/  FFMA.FTZ R73, R11, R3.reuse, -R46.reuse ;  /* 0x000000030b497223 */ /* 0x180fe2000001082e */
[-CC-:B------:R-:W-:Y:S01]  /*1ef40*/  FFMA.FTZ R52, R9, R3.reuse, -R46.reuse ;  /* 0x0000000309347223 */ /* 0x180fe2000001082e */
[-C--:B------:R-:W-:Y:S01]  /*1ef50*/  FFMA.FTZ R116, R81, R3.reuse, -R46 ;  /* 0x0000000351747223 */ /* 0x080fe2000001082e */
[-C--:B------:R-:W-:Y:S01]  /*1ef60*/  FFMA.FTZ R81, R214, R3.reuse, -R42 ;  /* 0x00000003d6517223 */ /* 0x080fe2000001082a */
[-C--:B------:R-:W-:Y:S01]  /*1ef70*/  FFMA.FTZ R197, R77, R3.reuse, -R46 ;  /* 0x000000034dc57223 */ /* 0x080fe2000001082e */
[-C--:B------:R-:W-:Y:S03]  /*1ef80*/  FFMA.FTZ R77, R72, R3.reuse, -R42 ;  /* 0x00000003484d7223 */ /* 0x080fe6000001082a */
[----:B------:R-:W-:Y:S01]  /*1ef90*/  MUFU.EX2 R209, R209 ;  /* 0x000000d100d17308 */ /* 0x000fe20000000800 */
[-CC-:B------:R-:W-:Y:S01]  /*1efa0*/  FFMA.FTZ R111, R91, R3.reuse, -R46.reuse ;  /* 0x000000035b6f7223 */ /* 0x180fe2000001082e */
[-CC-:B------:R-:W-:Y:S01]  /*1efb0*/  FFMA.FTZ R91, R48, R3.reuse, -R46.reuse ;  /* 0x00000003305b7223 */ /* 0x180fe2000001082e */
[-CC-:B------:R-:W-:Y:S01]  /*1efc0*/  FFMA.FTZ R48, R36, R3.reuse, -R46.reuse ;  /* 0x0000000324307223 */ /* 0x180fe2000001082e */
[-C--:B------:R-:W-:Y:S01]  /*1efd0*/  FFMA.FTZ R105, R93, R3.reuse, -R46 ;  /* 0x000000035d697223 */ /* 0x080fe2000001082e */
[-C--:B------:R-:W-:Y:S01]  /*1efe0*/  FFMA.FTZ R93, R19, R3.reuse, -R42 ;  /* 0x00000003135d7223 */ /* 0x080fe2000001082a */
[-CC-:B------:R-:W-:Y:S01]  /*1eff0*/  FFMA.FTZ R60, R18, R3.reuse, -R46.reuse ;  /* 0x00000003123c7223 */ /* 0x180fe2000001082e */
[-CC-:B------:R-:W-:Y:S03]  /*1f000*/  FFMA.FTZ R72, R17, R3.reuse, -R46.reuse ;  /* 0x0000000311487223 */ /* 0x180fe6000001082e */
[----:B------:R-:W3:Y:S01]  /*1f010*/  MUFU.EX2 R122, R122 ;  /* 0x0000007a007a7308 */ /* 0x000ee20000000800 */
[----:B--2---:R-:W-:Y:S01]  /*1f020*/  F2FP.F16.F32.PACK_AB R24, R128, R130 ;  /* 0x000000828018723e */ /* 0x004fe200000000ff */
[-C--:B------:R-:W-:Y:S01]  /*1f030*/  FFMA.FTZ R161, R71, R3.reuse, -R46 ;  /* 0x0000000347a17223 */ /* 0x080fe2000001082e */
        /* <DEDUP_REMOVED lines=27> */
[----:B------:R-:W-:Y:S01]  /*1f1f0*/  FFMA.FTZ R51, R51, R3, -R46 ;  /* 0x0000000333337223 */ /* 0x000fe2000001082e */
[----:B------:R-:W-:Y:S03]  /*1f200*/  FSEL R7, R2, RZ, P1 ;  /* 0x000000ff02077208 */ /* 0x000fe60000800000 */
[----:B------:R-:W-:Y:S01]  /*1f210*/  MUFU.EX2 R112, R112 ;  /* 0x0000007000707308 */ /* 0x000fe20000000800 */
[C---:B------:R-:W-:Y:S01]  /*1f220*/  ISETP.GT.AND P0, PT, R192.reuse, R169, PT ;  /* 0x000000a9c000720c */ /* 0x040fe20003f04270 */
[----:B------:R-:W-:Y:S02]  /*1f230*/  VIADD R192, R192, 0xffffffff ;  /* 0xffffffffc0c07836 */ /* 0x000fe40000000000 */
[----:B------:R-:W-:Y:S01]  /*1f240*/  FADD.FTZ R6, -R7, R150 ;  /* 0x0000009607067221 */ /* 0x000fe20000010100 */
[----:B------:R-:W-:Y:S01]  /*1f250*/  FFMA.FTZ R150, R217, R3, -R42 ;  /* 0x00000003d9967223 */ /* 0x000fe2000001082a */
[----:B------:R-:W-:Y:S01]  /*1f260*/  FMUL.FTZ R7, R3, R4 ;  /* 0x0000000403077220 */ /* 0x000fe20000410000 */
[----:B------:R-:W-:Y:S03]  /*1f270*/  VIADD R4, R41, 0x5000 ;  /* 0x0000500029047836 */ /* 0x000fe60000000000 */
[----:B------:R-:W-:Y:S01]  /*1f280*/  MUFU.EX2 R161, R161 ;  /* 0x000000a100a17308 */ /* 0x000fe20000000800 */
[----:B------:R-:W-:Y:S01]  /*1f290*/  FMUL.FTZ R5, R3, R6 ;  /* 0x0000000603057220 */ /* 0x000fe20000410000 */
[----:B------:R-:W-:Y:S08]  /*1f2a0*/  @P2 VIADD R40, R4, 0xffffffe0 ;  /* 0xffffffe004282836 */ /* 0x000ff00000000000 */
[----:B------:R-:W2:Y:S01]  /*1f2b0*/  MUFU.EX2 R23, R5 ;  /* 0x0000000500177308 */ /* 0x000ea20000000800 */
[----:B------:R-:W3:Y:S09]  /*1f2c0*/  LDSM.16.MT88.4 R28, [R40] ;  /* 0x00000000281c783b */ /* 0x000ef20000004200 */
[----:B------:R-:W4:Y:S01]  /*1f2d0*/  MUFU.EX2 R22, R7 ;  /* 0x0000000700167308 */ /* 0x000f220000000800 */
[----:B------:R-:W5:Y:S09]  /*1f2e0*/  LDSM.16.MT88.4 R36, [R40+0x400] ;  /* 0x000400002824783b */ /* 0x000f720000004200 */
[----:B------:R-:W5:Y:S01]  /*1f2f0*/  MUFU.EX2 R104, R104 ;  /* 0x0000006800687308 */ /* 0x000f620000000800 */
[C---:B--2---:R-:W-:Y:S01]  /*1f300*/  FMUL.FTZ R4, R23.reuse, R144 ;  /* 0x0000009017047220 */ /* 0x044fe20000410000 */
[C---:B------:R-:W-:Y:S01]  /*1f310*/  FMUL.FTZ R5, R23.reuse, R145 ;  /* 0x0000009117057220 */ /* 0x040fe20000410000 */
[C---:B------:R-:W-:Y:S01]  /*1f320*/  FMUL.FTZ R8, R23.reuse, R140 ;  /* 0x0000008c17087220 */ /* 0x040fe20000410000 */
[C---:B------:R-:W-:Y:S01]  /*1f330*/  FMUL.FTZ R9, R23.reuse, R141 ;  /* 0x0000008d17097220 */ /* 0x040fe20000410000 */
[C---:B------:R-:W-:Y:S01]  /*1f340*/  FMUL.FTZ R16, R23.reuse, R132 ;  /* 0x0000008417107220 */ /* 0x040fe20000410000 */
[C---:B------:R-:W-:Y:S01]  /*1f350*/  FMUL.FTZ R17, R23.reuse, R133 ;  /* 0x0000008517117220 */ /* 0x040fe20000410000 */
[----:B------:R-:W-:Y:S03]  /*1f360*/  FFMA.FTZ R130, R23, R194, R130 ;  /* 0x000000c217827223 */ /* 0x000fe60000010082 */
[----:B------:R-:W-:Y:S01]  /*1f370*/  MUFU.EX2 R159, R159 ;  /* 0x0000009f009f7308 */ /* 0x000fe20000000800 */
[C---:B----4-:R-:W-:Y:S01]  /*1f380*/  FMUL.FTZ R18, R22.reuse, R134 ;  /* 0x0000008616127220 */ /* 0x050fe20000410000 */
[----:B------:R-:W-:Y:S01]  /*1f390*/  FMUL.FTZ R19, R22, R135 ;  /* 0x0000008716137220 */ /* 0x000fe20000410000 */
[-C--:B------:R-:W-:Y:S01]  /*1f3a0*/  FFMA.FTZ R135, R156, R3.reuse, -R42 ;  /* 0x000000039c877223 */ /* 0x080fe2000001082a */
[-C--:B------:R-:W-:Y:S01]  /*1f3b0*/  FFMA.FTZ R141, R124, R3.reuse, -R46 ;  /* 0x000000037c8d7223 */ /* 0x080fe2000001082e */
[-CC-:B------:R-:W-:Y:S01]  /*1f3c0*/  FFMA.FTZ R132, R249, R3.reuse, -R42.reuse ;  /* 0x00000003f9847223 */ /* 0x180fe2000001082a */
[-CC-:B------:R-:W-:Y:S01]  /*1f3d0*/  FFMA.FTZ R140, R231, R3.reuse, -R42.reuse ;  /* 0x00000003e78c7223 */ /* 0x180fe2000001082a */
[--C-:B------:R-:W-:Y:S03]  /*1f3e0*/  FFMA.FTZ R144, R223, R3, -R42.reuse ;  /* 0x00000003df907223 */ /* 0x100fe6000001082a */
[----:B------:R-:W2:Y:S01]  /*1f3f0*/  MUFU.EX2 R102, R102 ;  /* 0x0000006600667308 */ /* 0x000ea20000000800 */
[C---:B------:R-:W-:Y:S01]  /*1f400*/  FMUL.FTZ R6, R22.reuse, R146 ;  /* 0x0000009216067220 */ /* 0x040fe20000410000 */
[C---:B------:R-:W-:Y:S01]  /*1f410*/  FMUL.FTZ R7, R22.reuse, R147 ;  /* 0x0000009316077220 */ /* 0x040fe20000410000 */
[--C-:B------:R-:W-:Y:S01]  /*1f420*/  FFMA.FTZ R147, R239, R3, -R42.reuse ;  /* 0x00000003ef937223 */ /* 0x100fe2000001082a */
[C---:B------:R-:W-:Y:S01]  /*1f430*/  FMUL.FTZ R10, R22.reuse, R142 ;  /* 0x0000008e160a7220 */ /* 0x040fe20000410000 */
[C---:B------:R-:W-:Y:S01]  /*1f440*/  FMUL.FTZ R11, R22.reuse, R143 ;  /* 0x0000008f160b7220 */ /* 0x040fe20000410000 */
[--C-:B------:R-:W-:Y:S01]  /*1f450*/  FFMA.FTZ R143, R247, R3, -R42.reuse ;  /* 0x00000003f78f7223 */ /* 0x100fe2000001082a */
[C---:B------:R-:W-:Y:S03]  /*1f460*/  FFMA.FTZ R211, R22.reuse, R191, R211 ;  /* 0x000000bf16d37223 */ /* 0x040fe600000100d3 */
[----:B------:R-:W-:Y:S01]  /*1f470*/  MUFU.EX2 R157, R157 ;  /* 0x0000009d009d7308 */ /* 0x000fe20000000800 */
[C---:B-1----:R-:W-:Y:S05]  /*1f480*/  HMMA.16816.F32 R4, R24.reuse, R12, R4 ;  /* 0x0000000c1804723c */ /* 0x042fea0000001804 */
[C---:B------:R-:W-:Y:S01]  /*1f490*/  FMUL.FTZ R12, R23.reuse, R136 ;  /* 0x00000088170c7220 */ /* 0x040fe20000410000 */
[----:B------:R-:W-:Y:S03]  /*1f4a0*/  FMUL.FTZ R13, R23, R137 ;  /* 0x00000089170d7220 */ /* 0x000fe60000410000 */
[----:B------:R-:W1:Y:S01]  /*1f4b0*/  MUFU.EX2 R98, R98 ;  /* 0x0000006200627308 */ /* 0x000e620000000800 */
[C---:B------:R-:W-:Y:S03]  /*1f4c0*/  HMMA.16816.F32 R8, R24.reuse, R14, R8 ;  /* 0x0000000e1808723c */ /* 0x040fe60000001808 */
[C---:B------:R-:W-:Y:S01]  /*1f4d0*/  FMUL.FTZ R14, R22.reuse, R138 ;  /* 0x0000008a160e7220 */ /* 0x040fe20000410000 */
[----:B------:R-:W-:Y:S01]  /*1f4e0*/  FMUL.FTZ R15, R22, R139 ;  /* 0x0000008b160f7220 */ /* 0x000fe20000410000 */
[-CC-:B------:R-:W-:Y:S01]  /*1f4f0*/  FFMA.FTZ R139, R152, R3.reuse, -R42.reuse ;  /* 0x00000003988b7223 */ /* 0x180fe2000001082a */
[-CC-:B------:R-:W-:Y:S03]  /*1f500*/  FFMA.FTZ R136, R241, R3.reuse, -R42.reuse ;  /* 0x00000003f1887223 */ /* 0x180fe6000001082a */
[----:B------:R-:W-:Y:S01]  /*1f510*/  MUFU.EX2 R155, R155 ;  /* 0x0000009b009b7308 */ /* 0x000fe20000000800 */
[-C--:B------:R-:W-:Y:S01]  /*1f520*/  FFMA.FTZ R22, R199, R3.reuse, -R42 ;  /* 0x00000003c7167223 */ /* 0x080fe2000001082a */
[-CC-:B------:R-:W-:Y:S01]  /*1f530*/  FFMA.FTZ R133, R158, R3.reuse, -R46.reuse ;  /* 0x000000039e857223 */ /* 0x180fe2000001082e */
[-CC-:B------:R-:W-:Y:S01]  /*1f540*/  FFMA.FTZ R137, R154, R3.reuse, -R46.reuse ;  /* 0x000000039a897223 */ /* 0x180fe2000001082e */
[C---:B---3--:R-:W-:Y:S03]  /*1f550*/  HMMA.16816.F32 R12, R24.reuse, R28, R12 ;  /* 0x0000001c180c723c */ /* 0x048fe6000000180c */
[-CC-:B------:R-:W-:Y:S03]  /*1f560*/  FFMA.FTZ R124, R251, R3.reuse, -R46.reuse ;  /* 0x00000003fb7c7223 */ /* 0x180fe6000001082e */
[----:B------:R-:W3:Y:S01]  /*1f570*/  MUFU.EX2 R96, R96 ;  /* 0x0000006000607308 */ /* 0x000ee20000000800 */
[-CC-:B------:R-:W-:Y:S01]  /*1f580*/  FFMA.FTZ R134, R245, R3.reuse, -R46.reuse ;  /* 0x00000003f5867223 */ /* 0x180fe2000001082e */
[-CC-:B------:R-:W-:Y:S01]  /*1f590*/  FFMA.FTZ R145, R243, R3.reuse, -R46.reuse ;  /* 0x00000003f3917223 */ /* 0x180fe2000001082e */
[--C-:B------:R-:W-:Y:S01]  /*1f5a0*/  FFMA.FTZ R138, R237, R3, -R46.reuse ;  /* 0x00000003ed8a7223 */ /* 0x100fe2000001082e */
[----:B------:R-:W-:Y:S01]  /*1f5b0*/  HMMA.16816.F32 R16, R24, R30, R16 ;  /* 0x0000001e1810723c */ /* 0x000fe20000001810 */
[----:B------:R-:W4:Y:S02]  /*1f5c0*/  LDSM.16.MT88.4 R28, [R41+0x5800] ;  /* 0x00580000291c783b */ /* 0x000f240000004200 */
[----:B------:R-:W-:Y:S03]  /*1f5d0*/  F2FP.F16.F32.PACK_AB R24, R116, R203 ;  /* 0x000000cb7418723e */ /* 0x000fe600000000ff */
[----:B------:R-:W-:Y:S01]  /*1f5e0*/  MUFU.EX2 R129, R129 ;  /* 0x0000008100817308 */ /* 0x000fe20000000800 */
[----:B------:R-:W-:Y:S01]  /*1f5f0*/  F2FP.F16.F32.PACK_AB R25, R114, R201 ;  /* 0x000000c97219723e */ /* 0x000fe200000000ff */
[--C-:B------:R-:W-:Y:S01]  /*1f600*/  FFMA.FTZ R142, R229, R3, -R46.reuse ;  /* 0x00000003e58e7223 */ /* 0x100fe2000001082e */
[----:B------:R-:W-:Y:S01]  /*1f610*/  F2FP.F16.F32.PACK_AB R26, R112, R197 ;  /* 0x000000c5701a723e */ /* 0x000fe200000000ff */
[--C-:B------:R-:W-:Y:S01]  /*1f620*/  FFMA.FTZ R146, R221, R3, -R46.reuse ;  /* 0x00000003dd927223 */ /* 0x100fe2000001082e */
[----:B------:R-:W-:Y:S01]  /*1f630*/  F2FP.F16.F32.PACK_AB R27, R110, R195 ;  /* 0x000000c36e1b723e */ /* 0x000fe200000000ff */
[-CC-:B------:R-:W-:Y:S01]  /*1f640*/  FFMA.FTZ R152, R215, R3.reuse, -R46.reuse ;  /* 0x00000003d7987223 */ /* 0x180fe2000001082e */
[----:B------:R-:W-:Y:S03]  /*1f650*/  FFMA.FTZ R191, R205, R3, -R46 ;  /* 0x00000003cdbf7223 */ /* 0x000fe6000001082e */
[----:B------:R-:W4:Y:S01]  /*1f660*/  MUFU.EX2 R92, R92 ;  /* 0x0000005c005c7308 */ /* 0x000f220000000800 */
[----:B------:R-:W-:Y:S01]  /*1f670*/  FADD.FTZ R126, R126, R211 ;  /* 0x000000d37e7e7221 */ /* 0x000fe20000010000 */
[----:B------:R-:W-:Y:S01]  /*1f680*/  FADD.FTZ R130, R128, R130 ;  /* 0x0000008280827221 */ /* 0x000fe20000010000 */
[C---:B------:R-:W-:Y:S03]  /*1f690*/  HMMA.16816.F32 R4, R24.reuse, R32, R4 ;  /* 0x000000201804723c */ /* 0x040fe60000001804 */
[----:B------:R-:W-:Y:S04]  /*1f6a0*/  FADD.FTZ R207, R207, R126 ;  /* 0x0000007ecfcf7221 */ /* 0x000fe80000010000 */
[----:B------:R-:W-:Y:S01]  /*1f6b0*/  MUFU.EX2 R127, R127 ;  /* 0x0000007f007f7308 */ /* 0x000fe20000000800 */
[----:B------:R-:W-:Y:S01]  /*1f6c0*/  FADD.FTZ R209, R209, R130 ;  /* 0x00000082d1d17221 */ /* 0x000fe20000010000 */
[----:B------:R-:W-:Y:S01]  /*1f6d0*/  FADD.FTZ R120, R120, R207 ;  /* 0x000000cf78787221 */ /* 0x000fe20000010000 */
[C---:B------:R-:W-:Y:S01]  /*1f6e0*/  HMMA.16816.F32 R8, R24.reuse, R34, R8 ;  /* 0x000000221808723c */ /* 0x040fe20000001808 */
[----:B------:R-:W4:Y:S02]  /*1f6f0*/  LDSM.16.MT88.4 R32, [R40+0x800] ;  /* 0x000800002820783b */ /* 0x000f240000004200 */
[----:B------:R-:W-:Y:S04]  /*1f700*/  FADD.FTZ R201, R201, R120 ;  /* 0x00000078c9c97221 */ /* 0x000fe80000010000 */
[----:B------:R-:W4:Y:S01]  /*1f710*/  MUFU.EX2 R90, R90 ;  /* 0x0000005a005a7308 */ /* 0x000f220000000800 */
[----:B------:R-:W-:Y:S01]  /*1f720*/  FADD.FTZ R122, R122, R209 ;  /* 0x000000d17a7a7221 */ /* 0x000fe20000010000 */
[----:B------:R-:W-:Y:S01]  /*1f730*/  FADD.FTZ R114, R114, R201 ;  /* 0x000000c972727221 */ /* 0x000fe20000010000 */
[C---:B-----5:R-:W-:Y:S03]  /*1f740*/  HMMA.16816.F32 R12, R24.reuse, R36, R12 ;  /* 0x00000024180c723c */ /* 0x060fe6000000180c */
[----:B------:R-:W-:Y:S04]  /*1f750*/  FADD.FTZ R195, R195, R114 ;  /* 0x00000072c3c37221 */ /* 0x000fe80000010000 */
[----:B------:R-:W-:Y:S01]  /*1f760*/  MUFU.EX2 R121, R121 ;  /* 0x0000007900797308 */ /* 0x000fe20000000800 */
[----:B------:R-:W-:Y:S01]  /*1f770*/  FADD.FTZ R203, R203, R122 ;  /* 0x0000007acbcb7221 */ /* 0x000fe20000010000 */
[----:B------:R-:W-:Y:S01]  /*1f780*/  HMMA.16816.F32 R16, R24, R38, R16 ;  /* 0x000000261810723c */ /* 0x000fe20000001810 */
[----:B------:R-:W5:Y:S02]  /*1f790*/  LDSM.16.MT88.4 R36, [R41+0x5c00] ;  /* 0x005c00002924783b */ /* 0x000f640000004200 */
[----:B------:R-:W-:Y:S05]  /*1f7a0*/  F2FP.F16.F32.PACK_AB R24, R104, R161 ;  /* 0x000000a16818723e */ /* 0x000fea00000000ff */
[----:B------:R-:W5:Y:S01]  /*1f7b0*/  MUFU.EX2 R88, R88 ;  /* 0x0000005800587308 */ /* 0x000f620000000800 */
[----:B--2---:R-:W-:Y:S01]  /*1f7c0*/  F2FP.F16.F32.PACK_AB R25, R102, R159 ;  /* 0x0000009f6619723e */ /* 0x004fe200000000ff */
[----:B------:R-:W-:Y:S01]  /*1f7d0*/  FADD.FTZ R116, R116, R203 ;  /* 0x000000cb74747221 */ /* 0x000fe20000010000 */
[----:B-1----:R-:W-:Y:S02]  /*1f7e0*/  F2FP.F16.F32.PACK_AB R26, R98, R157 ;  /* 0x0000009d621a723e */ /* 0x002fe400000000ff */
[----:B---3--:R-:W-:Y:S01]  /*1f7f0*/  F2FP.F16.F32.PACK_AB R27, R96, R155 ;  /* 0x0000009b601b723e */ /* 0x008fe200000000ff */
[----:B------:R-:W-:Y:S04]  /*1f800*/  FADD.FTZ R197, R197, R116 ;  /* 0x00000074c5c57221 */ /* 0x000fe80000010000 */
[----:B------:R-:W-:Y:S01]  /*1f810*/  MUFU.EX2 R119, R119 ;  /* 0x0000007700777308 */ /* 0x000fe20000000800 */
[----:B------:R-:W-:Y:S01]  /*1f820*/  FADD.FTZ R112, R112, R197 ;  /* 0x000000c570707221 */ /* 0x000fe20000010000 */
[C---:B----4-:R-:W-:Y:S03]  /*1f830*/  HMMA.16816.F32 R4, R24.reuse, R28, R4 ;  /* 0x0000001c1804723c */ /* 0x050fe60000001804 */
[----:B------:R-:W-:Y:S05]  /*1f840*/  FADD.FTZ R161, R161, R112 ;  /* 0x00000070a1a17221 */ /* 0x000fea0000010000 */
[----:B------:R-:W1:Y:S01]  /*1f850*/  MUFU.EX2 R86, R86 ;  /* 0x0000005600567308 */ /* 0x000e620000000800 */
[----:B------:R-:W-:Y:S01]  /*1f860*/  FADD.FTZ R104, R104, R161 ;  /* 0x000000a168687221 */ /* 0x000fe20000010000 */
[C---:B------:R-:W-:Y:S01]  /*1f870*/  HMMA.16816.F32 R8, R24.reuse, R30, R8 ;  /* 0x0000001e1808723c */ /* 0x040fe20000001808 */
[----:B------:R-:W2:Y:S02]  /*1f880*/  LDSM.16.MT88.4 R28, [R40+0xc00] ;  /* 0x000c0000281c783b */ /* 0x000ea40000004200 */
[----:B------:R-:W-:Y:S05]  /*1f890*/  FADD.FTZ R157, R157, R104 ;  /* 0x000000689d9d7221 */ /* 0x000fea0000010000 */
[----:B------:R-:W-:Y:S01]  /*1f8a0*/  MUFU.EX2 R111, R111 ;  /* 0x0000006f006f7308 */ /* 0x000fe20000000800 */
[----:B------:R-:W-:Y:S01]  /*1f8b0*/  FADD.FTZ R98, R98, R157 ;  /* 0x0000009d62627221 */ /* 0x000fe20000010000 */
[C---:B------:R-:W-:Y:S08]  /*1f8c0*/  HMMA.16816.F32 R12, R24.reuse, R32, R12 ;  /* 0x00000020180c723c */ /* 0x040ff0000000180c */
[----:B------:R-:W3:Y:S01]  /*1f8d0*/  MUFU.EX2 R80, R80 ;  /* 0x0000005000507308 */ /* 0x000ee20000000800 */
[----:B------:R-:W-:Y:S01]  /*1f8e0*/  HMMA.16816.F32 R16, R24, R34, R16 ;  /* 0x000000221810723c */ /* 0x000fe20000001810 */
[----:B------:R-:W4:Y:S02]  /*1f8f0*/  LDSM.16.MT88.4 R32, [R41+0x6000] ;  /* 0x006000002920783b */ /* 0x000f240000004200 */
[----:B------:R-:W-:Y:S06]  /*1f900*/  F2FP.F16.F32.PACK_AB R24, R92, R129 ;  /* 0x000000815c18723e */ /* 0x000fec00000000ff */
[----:B------:R-:W-:Y:S01]  /*1f910*/  MUFU.EX2 R109, R109 ;  /* 0x0000006d006d7308 */ /* 0x000fe20000000800 */
[----:B------:R-:W-:Y:S01]  /*1f920*/  F2FP.F16.F32.PACK_AB R25, R90, R127 ;  /* 0x0000007f5a19723e */ /* 0x000fe200000000ff */
[----:B------:R-:W-:Y:S01]  /*1f930*/  FADD.FTZ R129, R129, R98 ;  /* 0x0000006281817221 */ /* 0x000fe20000010000 */
[----:B-----5:R-:W-:Y:S02]  /*1f940*/  F2FP.F16.F32.PACK_AB R26, R88, R121 ;  /* 0x00000079581a723e */ /* 0x020fe400000000ff */
[----:B-1----:R-:W-:Y:S01]  /*1f950*/  F2FP.F16.F32.PACK_AB R27, R86, R119 ;  /* 0x00000077561b723e */ /* 0x002fe200000000ff */
[----:B------:R-:W-:Y:S04]  /*1f960*/  FADD.FTZ R92, R92, R129 ;  /* 0x000000815c5c7221 */ /* 0x000fe80000010000 */
[----:B------:R-:W1:Y:S01]  /*1f970*/  MUFU.EX2 R78, R78 ;  /* 0x0000004e004e7308 */ /* 0x000e620000000800 */
[----:B------:R-:W-:Y:S01]  /*1f980*/  FADD.FTZ R121, R121, R92 ;  /* 0x0000005c79797221 */ /* 0x000fe20000010000 */
[C---:B------:R-:W-:Y:S03]  /*1f990*/  HMMA.16816.F32 R4, R24.reuse, R36, R4 ;  /* 0x000000241804723c */ /* 0x040fe60000001804 */
[----:B------:R-:W-:Y:S05]  /*1f9a0*/  FADD.FTZ R88, R88, R121 ;  /* 0x0000007958587221 */ /* 0x000fea0000010000 */
[----:B------:R-:W-:Y:S01]  /*1f9b0*/  MUFU.EX2 R105, R105 ;  /* 0x0000006900697308 */ /* 0x000fe20000000800 */
[C---:B------:R-:W-:Y:S01]  /*1f9c0*/  HMMA.16816.F32 R8, R24.reuse, R38, R8 ;  /* 0x000000261808723c */ /* 0x040fe20000001808 */
[----:B------:R-:W5:Y:S08]  /*1f9d0*/  LDSM.16.MT88.4 R36, [R40+0x1000] ;  /* 0x001000002824783b */ /* 0x000f700000004200 */
[----:B------:R-:W4:Y:S01]  /*1f9e0*/  MUFU.EX2 R76, R76 ;  /* 0x0000004c004c7308 */ /* 0x000f220000000800 */
[C---:B--2---:R-:W-:Y:S09]  /*1f9f0*/  HMMA.16816.F32 R12, R24.reuse, R28, R12 ;  /* 0x0000001c180c723c */ /* 0x044ff2000000180c */
[----:B------:R-:W-:Y:S01]  /*1fa00*/  MUFU.EX2 R103, R103 ;  /* 0x0000006700677308 */ /* 0x000fe20000000800 */
[----:B------:R-:W-:Y:S01]  /*1fa10*/  HMMA.16816.F32 R16, R24, R30, R16 ;  /* 0x0000001e1810723c */ /* 0x000fe20000001810 */
[----:B------:R-:W2:Y:S02]  /*1fa20*/  LDSM.16.MT88.4 R28, [R41+0x6400] ;  /* 0x00640000291c783b */ /* 0x000ea40000004200 */
[----:B---3--:R-:W-:Y:S06]  /*1fa30*/  F2FP.F16.F32.PACK_AB R24, R80, R111 ;  /* 0x0000006f5018723e */ /* 0x008fec00000000ff */
[----:B------:R-:W3:Y:S01]  /*1fa40*/  MUFU.EX2 R74, R74 ;  /* 0x0000004a004a7308 */ /* 0x000ee20000000800 */
[----:B-1----:R-:W-:Y:S01]  /*1fa50*/  F2FP.F16.F32.PACK_AB R25, R78, R109 ;  /* 0x0000006d4e19723e */ /* 0x002fe200000000ff */
[----:B------:R-:W-:Y:S01]  /*1fa60*/  FADD.FTZ R111, R111, R88 ;  /* 0x000000586f6f7221 */ /* 0x000fe20000010000 */
[----:B----4-:R-:W-:Y:S03]  /*1fa70*/  F2FP.F16.F32.PACK_AB R26, R76, R105 ;  /* 0x000000694c1a723e */ /* 0x010fe600000000ff */
[----:B------:R-:W-:Y:S04]  /*1fa80*/  FADD.FTZ R80, R80, R111 ;  /* 0x0000006f50507221 */ /* 0x000fe80000010000 */
[----:B------:R-:W-:Y:S01]  /*1fa90*/  MUFU.EX2 R99, R99 ;  /* 0x0000006300637308 */ /* 0x000fe20000000800 */
[----:B------:R-:W-:Y:S04]  /*1faa0*/  FADD.FTZ R105, R105, R80 ;  /* 0x0000005069697221 */ /* 0x000fe80000010000 */
[----:B------:R-:W-:Y:S05]  /*1fab0*/  FADD.FTZ R76, R76, R105 ;  /* 0x000000694c4c7221 */ /* 0x000fea0000010000 */
[----:B------:R-:W1:Y:S01]  /*1fac0*/  MUFU.EX2 R70, R70 ;  /* 0x0000004600467308 */ /* 0x000e620000000800 */
[----:B---3--:R-:W-:Y:S09]  /*1fad0*/  F2FP.F16.F32.PACK_AB R27, R74, R103 ;  /* 0x000000674a1b723e */ /* 0x008ff200000000ff */
[----:B------:R-:W-:Y:S01]  /*1fae0*/  MUFU.EX2 R97, R97 ;  /* 0x0000006100617308 */ /* 0x000fe20000000800 */
[C---:B------:R-:W-:Y:S09]  /*1faf0*/  HMMA.16816.F32 R4, R24.reuse, R32, R4 ;  /* 0x000000201804723c */ /* 0x040ff20000001804 */
[----:B------:R-:W3:Y:S01]  /*1fb00*/  MUFU.EX2 R68, R68 ;  /* 0x0000004400447308 */ /* 0x000ee20000000800 */
[C---:B------:R-:W-:Y:S01]  /*1fb10*/  HMMA.16816.F32 R8, R24.reuse, R34, R8 ;  /* 0x000000221808723c */ /* 0x040fe20000001808 */
[----:B------:R-:W4:Y:S08]  /*1fb20*/  LDSM.16.MT88.4 R32, [R40+0x1400] ;  /* 0x001400002820783b */ /* 0x000f300000004200 */
[----:B------:R-:W-:Y:S01]  /*1fb30*/  MUFU.EX2 R91, R91 ;  /* 0x0000005b005b7308 */ /* 0x000fe20000000800 */
[C---:B-----5:R-:W-:Y:S09]  /*1fb40*/  HMMA.16816.F32 R12, R24.reuse, R36, R12 ;  /* 0x00000024180c723c */ /* 0x060ff2000000180c */
[----:B------:R-:W5:Y:S01]  /*1fb50*/  MUFU.EX2 R66, R66 ;  /* 0x0000004200427308 */ /* 0x000f620000000800 */
[----:B------:R-:W-:Y:S01]  /*1fb60*/  HMMA.16816.F32 R16, R24, R38, R16 ;  /* 0x000000261810723c */ /* 0x000fe20000001810 */
[----:B------:R-:W4:Y:S02]  /*1fb70*/  LDSM.16.MT88.4 R36, [R41+0x6800] ;  /* 0x006800002924783b */ /* 0x000f240000004200 */
[----:B-1----:R-:W-:Y:S01]  /*1fb80*/  F2FP.F16.F32.PACK_AB R24, R70, R99 ;  /* 0x000000634618723e */ /* 0x002fe200000000ff */
[----:B------:R-:W-:Y:S01]  /*1fb90*/  FADD.FTZ R99, R99, R76 ;  /* 0x0000004c63637221 */ /* 0x000fe20000010000 */
[----:B---3--:R-:W-:Y:S04]  /*1fba0*/  F2FP.F16.F32.PACK_AB R25, R68, R97 ;  /* 0x000000614419723e */ /* 0x008fe800000000ff */
[----:B------:R-:W-:Y:S01]  /*1fbb0*/  MUFU.EX2 R89, R89 ;  /* 0x0000005900597308 */ /* 0x000fe20000000800 */
[----:B------:R-:W-:Y:S09]  /*1fbc0*/  FADD.FTZ R70, R70, R99 ;  /* 0x0000006346467221 */ /* 0x000ff20000010000 */
[----:B------:R-:W1:Y:S01]  /*1fbd0*/  MUFU.EX2 R64, R64 ;  /* 0x0000004000407308 */ /* 0x000e620000000800 */
[C---:B-----5:R-:W-:Y:S01]  /*1fbe0*/  F2FP.F16.F32.PACK_AB R26, R66.reuse, R91 ;  /* 0x0000005b421a723e */ /* 0x060fe200000000ff */
        /* <DEDUP_REMOVED lines=11> */
[C---:B----4-:R-:W-:Y:S09]  /*1fca0*/  HMMA.16816.F32 R12, R24.reuse, R32, R12 ;  /* 0x00000020180c723c */ /* 0x050ff2000000180c */
        /* <DEDUP_REMOVED lines=27> */
[----:B-1----:R-:W-:Y:S01]  /*1fe60*/  F2FP.F16.F32.PACK_AB R25, R50, R71 ;  /* 0x000000473219723e */ /* 0x002fe200000000ff */
[----:B------:R-:W-:Y:S03]  /*1fe70*/  FFMA.FTZ R56, R47, R3, -R42 ;  /* 0x000000032f387223 */ /* 0x000fe6000001082a */
[----:B------:R-:W-:Y:S01]  /*1fe80*/  MUFU.EX2 R62, R62 ;  /* 0x0000003e003e7308 */ /* 0x000fe20000000800 */
[----:B------:R-:W-:Y:S09]  /*1fe90*/  FADD.FTZ R48, R48, R69 ;  /* 0x0000004530307221 */ /* 0x000ff20000010000 */
[----:B------:R-:W1:Y:S01]  /*1fea0*/  MUFU.EX2 R93, R93 ;  /* 0x0000005d005d7308 */ /* 0x000e620000000800 */
[----:B--2---:R-:W-:Y:S01]  /*1feb0*/  F2FP.F16.F32.PACK_AB R26, R52, R73 ;  /* 0x00000049341a723e */ /* 0x004fe200000000ff */
[----:B------:R-:W-:Y:S08]  /*1fec0*/  FADD.FTZ R73, R73, R48 ;  /* 0x0000003049497221 */ /* 0x000ff00000010000 */
        /* <DEDUP_REMOVED lines=106> */
[----:B------:R-:W-:Y:S01]  /*20570*/  FADD.FTZ R23, R52, R73 ;  /* 0x0000004934177221 */ /* 0x000fe20000010000 */
[-C--:B------:R-:W-:Y:S01]  /*20580*/  FFMA.FTZ R52, R53, R3.reuse, -R46 ;  /* 0x0000000335347223 */ /* 0x080fe2000001082e */
[----:B------:R-:W-:Y:S03]  /*20590*/  FADD.FTZ R93, R93, R62 ;  /* 0x0000003e5d5d7221 */ /* 0x000fe60000010000 */
        /* <DEDUP_REMOVED lines=31> */
[----:B------:R-:W4:Y:S02]  /*20790*/  LDSM.16.MT88.4 R36, [R40+0x3400] ;  /* 0x003400002824783b */ /* 0x000f240000004200 */
[----:B------:R-:W-:Y:S06]  /*207a0*/  FADD.FTZ R136, R136, R143 ;  /* 0x0000008f88887221 */ /* 0x000fec0000010000 */
[----:B------:R-:W-:Y:S01]  /*207b0*/  MUFU.EX2 R86, R115 ;  /* 0x0000007300567308 */ /* 0x000fe20000000800 */
[C---:B---3--:R-:W-:Y:S03]  /*207c0*/  HMMA.16816.F32 R12, R24.reuse, R28, R12 ;  /* 0x0000001c180c723c */ /* 0x048fe6000000180c */
[----:B------:R-:W-:Y:S01]  /*207d0*/  FADD.FTZ R28, R108, R133 ;  /* 0x000000856c1c7221 */ /* 0x000fe20000010000 */
[----:B------:R-:W-:Y:S05]  /*207e0*/  FADD.FTZ R136, R147, R136 ;  /* 0x0000008893887221 */ /* 0x000fea0000010000 */
[----:B------:R-:W3:Y:S01]  /*207f0*/  MUFU.EX2 R101, R101 ;  /* 0x0000006500657308 */ /* 0x000ee20000000800 */
        /* <DEDUP_REMOVED lines=25> */
[----:B------:R-:W-:Y:S01]  /*20990*/  IMAD.MOV.U32 R151, RZ, RZ, R0 ;  /* 0x000000ffff977224 */ /* 0x000fe200078e0000 */
[----:B------:R-:W-:Y:S01]  /*209a0*/  LDSM.16.MT88.4 R140, [R41+0x8c00] ;  /* 0x008c0000298c783b */ /* 0x000fe20000004200 */
[----:B------:R-:W-:Y:S02]  /*209b0*/  IMAD.MOV.U32 R150, RZ, RZ, R2 ;  /* 0x000000ffff967224 */ /* 0x000fe400078e0002 */
[----:B------:R-:W-:Y:S03]  /*209c0*/  FADD.FTZ R146, R146, R227 ;  /* 0x000000e392927221 */ /* 0x000fe60000010000 */
[----:B------:R-:W-:Y:S01]  /*209d0*/  MUFU.EX2 R54, R67 ;  /* 0x0000004300367308 */ /* 0x000fe20000000800 */
[C---:B-----5:R-:W-:Y:S03]  /*209e0*/  HMMA.16816.F32 R4, R24.reuse, R32, R4 ;  /* 0x000000201804723c */ /* 0x060fe60000001804 */
[----:B------:R-:W-:Y:S06]  /*209f0*/  FADD.FTZ R219, R219, R146 ;  /* 0x00000092dbdb7221 */ /* 0x000fec0000010000 */
[----:B------:R-:W1:Y:S01]  /*20a00*/  MUFU.EX2 R65, R65 ;  /* 0x0000004100417308 */ /* 0x000e620000000800 */
[C---:B------:R-:W-:Y:S01]  /*20a10*/  HMMA.16816.F32 R8, R24.reuse, R34, R8 ;  /* 0x000000221808723c */ /* 0x040fe20000001808 */
[----:B------:R-:W5:Y:S02]  /*20a20*/  LDSM.16.MT88.4 R32, [R40+0x3800] ;  /* 0x003800002820783b */ /* 0x000f640000004200 */
[----:B------:R-:W-:Y:S06]  /*20a30*/  FADD.FTZ R152, R152, R219 ;  /* 0x000000db98987221 */ /* 0x000fec0000010000 */
[----:B------:R-:W-:Y:S01]  /*20a40*/  MUFU.EX2 R48, R63 ;  /* 0x0000003f00307308 */ /* 0x000fe20000000800 */
[C---:B----4-:R-:W-:Y:S03]  /*20a50*/  HMMA.16816.F32 R12, R24.reuse, R36, R12 ;  /* 0x00000024180c723c */ /* 0x050fe6000000180c */
[-CC-:B------:R-:W-:Y:S01]  /*20a60*/  FFMA.FTZ R36, R45, R3.reuse, -R46.reuse ;  /* 0x000000032d247223 */ /* 0x180fe2000001082e */
[-C--:B------:R-:W-:Y:S01]  /*20a70*/  FFMA.FTZ R46, R44, R3.reuse, -R46 ;  /* 0x000000032c2e7223 */ /* 0x080fe2000001082e */
[----:B------:R-:W-:Y:S01]  /*20a80*/  FADD.FTZ R44, R22, R213 ;  /* 0x000000d5162c7221 */ /* 0x000fe20000010000 */
[----:B------:R-:W-:Y:S03]  /*20a90*/  FADD.FTZ R191, R191, R152 ;  /* 0x00000098bfbf7221 */ /* 0x000fe60000010000 */
[----:B------:R-:W4:Y:S01]  /*20aa0*/  MUFU.EX2 R61, R61 ;  /* 0x0000003d003d7308 */ /* 0x000f220000000800 */
[----:B------:R-:W-:Y:S03]  /*20ab0*/  HMMA.16816.F32 R16, R24, R38, R16 ;  /* 0x000000261810723c */ /* 0x000fe60000001810 */
[-CC-:B------:R-:W-:Y:S01]  /*20ac0*/  FFMA.FTZ R38, R21, R3.reuse, -R42.reuse ;  /* 0x0000000315267223 */ /* 0x180fe2000001082a */
[----:B------:R-:W-:Y:S01]  /*20ad0*/  FFMA.FTZ R42, R20, R3, -R42 ;  /* 0x00000003142a7223 */ /* 0x000fe2000001082a */
[----:B---3--:R-:W-:Y:S01]  /*20ae0*/  F2FP.F16.F32.PACK_AB R24, R75, R64 ;  /* 0x000000404b18723e */ /* 0x008fe200000000ff */
[----:B------:R-:W3:Y:S03]  /*20af0*/  LDSM.16.MT88.4 R20, [R40+0x3c00] ;  /* 0x003c00002814783b */ /* 0x000ee60000004200 */
        /* <DEDUP_REMOVED lines=20> */
[----:B------:R-:W-:Y:S03]  /*20c40*/  FADD.FTZ R48, R48, R75 ;  /* 0x0000004b30307221 */ /* 0x000fe60000010000 */
[----:B------:R-:W-:Y:S01]  /*20c50*/  FADD.FTZ R50, R50, R65 ;  /* 0x0000004132327221 */ /* 0x000fe20000010000 */
[----:B------:R-:W-:Y:S01]  /*20c60*/  FADD.FTZ R61, R61, R48 ;  /* 0x000000303d3d7221 */ /* 0x000fe20000010000 */
[C---:B--2---:R-:W-:Y:S02]  /*20c70*/  HMMA.16816.F32 R4, R24.reuse, R28, R4 ;  /* 0x0000001c1804723c */ /* 0x044fe40000001804 */
[----:B------:R-:W-:Y:S01]  /*20c80*/  MUFU.EX2 R49, R49 ;  /* 0x0000003100317308 */ /* 0x000fe20000000800 */
[----:B------:R-:W-:Y:S05]  /*20c90*/  FADD.FTZ R50, R55, R50 ;  /* 0x0000003237327221 */ /* 0x000fea0000010000 */
[C---:B------:R-:W-:Y:S04]  /*20ca0*/  HMMA.16816.F32 R8, R24.reuse, R30, R8 ;  /* 0x0000001e1808723c */ /* 0x040fe80000001808 */
[----:B------:R-:W1:Y:S01]  /*20cb0*/  MUFU.EX2 R56, R56 ;  /* 0x0000003800387308 */ /* 0x000e620000000800 */
[C---:B----4-:R-:W-:Y:S01]  /*20cc0*/  F2FP.F16.F32.PACK_AB R132, R51.reuse, R52 ;  /* 0x000000343384723e */ /* 0x050fe200000000ff */
[----:B------:R-:W-:Y:S02]  /*20cd0*/  FADD.FTZ R52, R52, R61 ;  /* 0x0000003d34347221 */ /* 0x000fe40000010000 */
[C---:B-----5:R-:W-:Y:S06]  /*20ce0*/  HMMA.16816.F32 R12, R24.reuse, R32, R12 ;  /* 0x00000020180c723c */ /* 0x060fec000000180c */
[----:B------:R-:W-:Y:S01]  /*20cf0*/  MUFU.EX2 R36, R36 ;  /* 0x0000002400247308 */ /* 0x000fe20000000800 */
[----:B------:R-:W-:Y:S01]  /*20d00*/  FADD.FTZ R51, R51, R52 ;  /* 0x0000003433337221 */ /* 0x000fe20000010000 */
[----:B------:R-:W-:Y:S08]  /*20d10*/  HMMA.16816.F32 R16, R24, R34, R16 ;  /* 0x000000221810723c */ /* 0x000ff00000001810 */
[----:B------:R-:W2:Y:S01]  /*20d20*/  MUFU.EX2 R37, R46 ;  /* 0x0000002e00257308 */ /* 0x000ea20000000800 */
[C---:B-1----:R-:W-:Y:S01]  /*20d30*/  F2FP.F16.F32.PACK_AB R133, R56.reuse, R49 ;  /* 0x000000313885723e */ /* 0x042fe200000000ff */
[----:B------:R-:W-:Y:S04]  /*20d40*/  FADD.FTZ R49, R49, R50 ;  /* 0x0000003231317221 */ /* 0x000fe80000010000 */
[----:B------:R-:W-:Y:S04]  /*20d50*/  FADD.FTZ R49, R56, R49 ;  /* 0x0000003138317221 */ /* 0x000fe80000010000 */
[----:B------:R-:W-:Y:S10]  /*20d60*/  MUFU.EX2 R28, R38 ;  /* 0x00000026001c7308 */ /* 0x000ff40000000800 */
[----:B------:R-:W1:Y:S01]  /*20d70*/  MUFU.EX2 R3, R42 ;  /* 0x0000002a00037308 */ /* 0x000e620000000800 */
[C---:B--2---:R-:W-:Y:S01]  /*20d80*/  F2FP.F16.F32.PACK_AB R134, R37.reuse, R36 ;  /* 0x000000242586723e */ /* 0x044fe200000000ff */
[----:B------:R-:W-:Y:S04]  /*20d90*/  FADD.FTZ R36, R36, R51 ;  /* 0x0000003324247221 */ /* 0x000fe80000010000 */
[----:B------:R-:W-:Y:S01]  /*20da0*/  FADD.FTZ R194, R37, R36 ;  /* 0x0000002425c27221 */ /* 0x000fe20000010000 */
[C---:B-1----:R-:W-:Y:S01]  /*20db0*/  F2FP.F16.F32.PACK_AB R135, R3.reuse, R28 ;  /* 0x0000001c0387723e */ /* 0x042fe200000000ff */
[----:B------:R-:W-:Y:S04]  /*20dc0*/  FADD.FTZ R28, R28, R49 ;  /* 0x000000311c1c7221 */ /* 0x000fe80000010000 */
[----:B------:R-:W-:Y:S02]  /*20dd0*/  FADD.FTZ R191, R3, R28 ;  /* 0x0000001c03bf7221 */ /* 0x000fe40000010000 */
[C---:B------:R-:W-:Y:S08]  /*20de0*/  HMMA.16816.F32 R144, R132.reuse, R140, R4 ;  /* 0x0000008c8490723c */ /* 0x040ff00000001804 */
[C---:B------:R-:W-:Y:S08]  /*20df0*/  HMMA.16816.F32 R140, R132.reuse, R142, R8 ;  /* 0x0000008e848c723c */ /* 0x040ff00000001808 */
[C---:B---3--:R-:W-:Y:S08]  /*20e00*/  HMMA.16816.F32 R136, R132.reuse, R20, R12 ;  /* 0x000000148488723c */ /* 0x048ff0000000180c */
[----:B------:R-:W-:Y:S01]  /*20e10*/  HMMA.16816.F32 R132, R132, R22, R16 ;  /* 0x000000168484723c */ /* 0x000fe20000001810 */
[----:B------:R-:W-:Y:S08]  /*20e20*/  @!UPT UIADD3 URZ, UPT, UPT, URZ, URZ, URZ ;  /* 0x000000fffffff290 */ /* 0x000ff0000fffe0ff */
[----:B------:R-:W-:Y:S11]  /*20e30*/  @P0 BRA `(.L_x_2560) ;  /* 0xffffff8400880947 */ /* 0x000ff6000383ffff */
.L_x_2553:
        /* <DEDUP_REMOVED lines=11> */
.L_x_2568:
        /* <DEDUP_REMOVED lines=93> */
.L_x_2563:
[----:B------:R-:W-:Y:S05]  /*214c0*/  BSYNC.RECONVERGENT B0 ;  /* 0x0000000000007941 */ /* 0x000fea0003800200 */
.L_x_2562:
        /* <DEDUP_REMOVED lines=23> */
[----:B-1----:R-:W-:Y:S05]  /*21640*/  @P4 RET.REL.NODEC R178 `(_ZN5flash24flash_fwd_splitkv_kernelI23Flash_fwd_kernel_traitsILi32ELi64ELi256ELi4ELb0ELb0EN7cutlass6half_tE19Flash_kernel_traitsILi32ELi64ELi256ELi4ES3_EELb0ELb1ELb0ELb0ELb0ELb1ELb1ELb1EEEvNS_16Flash_fwd_paramsE) ;  /* 0xfffffde8b26c4950 */ /* 0x002fea0003c3ffff */
[----:B------:R-:W-:Y:S01]  /*21650*/  MOV R179, 0x0 ;  /* 0x0000000000b37802 */ /* 0x000fe20000000f00 */
[----:B------:R1:W-:Y:S03]  /*21660*/  ST.E.128 desc[UR4][R20.64+0x1800], R4 ;  /* 0x0018000414007985 */ /* 0x0003e6000c101d04 */
[----:B-1----:R-:W-:Y:S05]  /*21670*/  RET.REL.NODEC R178 `(_ZN5flash24flash_fwd_splitkv_kernelI23Flash_fwd_kernel_traitsILi32ELi64ELi256ELi4ELb0ELb0EN7cutlass6half_tE19Flash_kernel_traitsILi32ELi64ELi256ELi4ES3_EELb0ELb1ELb0ELb0ELb0ELb1ELb1ELb1EEEvNS_16Flash_fwd_paramsE) ;  /* 0xfffffde8b2607950 */ /* 0x002fea0003c3ffff */
.L_x_2561:
[----:B------:R-:W-:Y:S01]  /*21680*/  MOV R4, 0x2 ;  /* 0x0000000200047802 */ /* 0x000fe20000000f00 */
[----:B------:R-:W-:Y:S01]  /*21690*/  IMAD.MOV.U32 R3, RZ, RZ, 0x1f ;  /* 0x0000001fff037424 */ /* 0x000fe200078e00ff */
[----:B------:R-:W-:-:S07]  /*216a0*/  MOV R6, 0xffffffff ;  /* 0xffffffff00067802 */ /* 0x000fce0000000f00 */
[----:B-1---5:R-:W-:Y:S05]  /*216b0*/  WARPSYNC.COLLECTIVE R6, `(.L_x_2564) ;  /* 0x0000000006087348 */ /* 0x022fea0003c00000 */
[----:B------:R2:W3:Y:S02]  /*216c0*/  SHFL.BFLY P0, R10, R194, R4, R3 ;  /* 0x0c000004c20a7389 */ /* 0x0004e40000000003 */
[----:B-123-5:R-:W-:Y:S05]  /*216d0*/  ENDCOLLECTIVE ;  /* 0x000000000000791b */ /* 0x02efea0003800000 */
.L_x_2564:
[----:B------:R-:W-:Y:S02]  /*216e0*/  IMAD.MOV.U32 R7, RZ, RZ, R10 ;  /* 0x000000ffff077224 */ /* 0x000fe400078e000a */
[----:B------:R-:W-:Y:S02]  /*216f0*/  IMAD.MOV.U32 R4, RZ, RZ, 0x1 ;  /* 0x00000001ff047424 */ /* 0x000fe400078e00ff */
[----:B------:R-:W-:-:S05]  /*21700*/  FADD.FTZ R8, R7, R194 ;  /* 0x000000c207087221 */ /* 0x000fca0000010000 */
[----:B------:R-:W-:-:S07]  /*21710*/  MOV R194, R8 ;  /* 0x0000000800c27202 */ /* 0x000fce0000000f00 */
[----:B------:R-:W-:Y:S05]  /*21720*/  WARPSYNC.COLLECTIVE R6, `(.L_x_2565) ;  /* 0x0000000006087348 */ /* 0x000fea0003c00000 */
[----:B------:R1:W2:Y:S02]  /*21730*/  SHFL.BFLY P0, R10, R194, R4, R3 ;  /* 0x0c000004c20a7389 */ /* 0x0002a40000000003 */
[----:B-12---:R-:W-:Y:S05]  /*21740*/  ENDCOLLECTIVE ;  /* 0x000000000000791b */ /* 0x006fea0003800000 */
.L_x_2565:
[----:B------:R-:W-:Y:S01]  /*21750*/  MOV R194, R191 ;  /* 0x000000bf00c27202 */ /* 0x000fe20000000f00 */
[----:B------:R-:W-:Y:S01]  /*21760*/  IMAD.MOV.U32 R4, RZ, RZ, 0x2 ;  /* 0x00000002ff047424 */ /* 0x000fe200078e00ff */
[----:B------:R-:W-:-:S07]  /*21770*/  MOV R7, R10 ;  /* 0x0000000a00077202 */ /* 0x000fce0000000f00 */
[----:B------:R-:W-:Y:S05]  /*21780*/  WARPSYNC.COLLECTIVE R6, `(.L_x_2566) ;  /* 0x0000000006087348 */ /* 0x000fea0003c00000 */
[----:B------:R1:W2:Y:S02]  /*21790*/  SHFL.BFLY P0, R10, R194, R4, R3 ;  /* 0x0c000004c20a7389 */ /* 0x0002a40000000003 */
[----:B-12---:R-:W-:Y:S05]  /*217a0*/  ENDCOLLECTIVE ;  /* 0x000000000000791b */ /* 0x006fea0003800000 */
.L_x_2566:
[----:B------:R-:W-:Y:S01]  /*217b0*/  FADD.FTZ R11, R8, R7 ;  /* 0x00000007080b7221 */ /* 0x000fe20000010000 */
[----:B------:R-:W-:Y:S01]  /*217c0*/  FADD.FTZ R9, R10, R191 ;  /* 0x000000bf0a097221 */ /* 0x000fe20000010000 */
[----:B------:R-:W-:-:S04]  /*217d0*/  MOV R4, 0x1 ;  /* 0x0000000100047802 */ /* 0x000fc80000000f00 */
[----:B------:R-:W-:-:S07]  /*217e0*/  MOV R194, R9 ;  /* 0x0000000900c27202 */ /* 0x000fce0000000f00 */
[----:B------:R-:W-:Y:S05]  /*217f0*/  WARPSYNC.COLLECTIVE R6, `(.L_x_2567) ;  /* 0x0000000006087348 */ /* 0x000fea0003c00000 */
[----:B------:R1:W2:Y:S02]  /*21800*/  SHFL.BFLY P0, R10, R194, R4, R3 ;  /* 0x0c000004c20a7389 */ /* 0x0002a40000000003 */
[----:B-12---:R-:W-:Y:S05]  /*21810*/  ENDCOLLECTIVE ;  /* 0x000000000000791b */ /* 0x006fea0003800000 */
.L_x_2567:
[----:B------:R-:W-:Y:S05]  /*21820*/  BRA `(.L_x_2568) ;  /* 0xfffffff400b07947 */ /* 0x000fea000383ffff */
.L_x_2569:
        /* <DEDUP_REMOVED lines=13> */
.L_x_10241:


//--------------------- .text._ZN5flash24flash_fwd_splitkv_kernelI23Flash_fwd_kernel_traitsILi32ELi64ELi256ELi4ELb0ELb0EN7cutlass6half_tE19Flash_kernel_traitsILi32ELi64ELi256ELi4ES3_EELb0ELb0ELb0ELb1ELb1ELb0ELb0ELb0EEEvNS_16Flash_fwd_paramsE --------------------------
	.section	.text._ZN5flash24flash_fwd_splitkv_kernelI23Flash_fwd_kernel_traitsILi32ELi64ELi256ELi4ELb0ELb0EN7cutlass6half_tE19Flash_kernel_traitsILi32ELi64ELi256ELi4ES3_EELb0ELb0ELb0ELb1ELb1ELb0ELb0ELb0EEEvNS_16Flash_fwd_paramsE,"ax",@progbits
	.align	128
        .global         _ZN5flash24flash_fwd_splitkv_kernelI23Flash_fwd_kernel_traitsILi32ELi64ELi256ELi4ELb0ELb0EN7cutlass6half_tE19Flash_kernel_traitsILi32ELi64ELi256ELi4ES3_EELb0ELb0ELb0ELb1ELb1ELb0ELb0ELb0EEEvNS_16Flash_fwd_paramsE
        .type           _ZN5flash24flash_fwd_splitkv_kernelI23Flash_fwd_kernel_traitsILi32ELi64ELi256ELi4ELb0ELb0EN7cutlass6half_tE19Flash_kernel_traitsILi32ELi64ELi256ELi4ES3_EELb0ELb0ELb0ELb1ELb1ELb0ELb0ELb0EEEvNS_16Flash_fwd_paramsE,@function
        .size           _ZN5flash24flash_fwd_splitkv_kernelI23Flash_fwd_kernel_traitsILi32ELi64ELi256ELi4ELb0ELb0EN7cutlass6half_tE19Flash_kernel_traitsILi32ELi64ELi256ELi4ES3_EELb0ELb0ELb0ELb1ELb1ELb0ELb0ELb0EEEvNS_16Flash_fwd_paramsE,(.L_x_10242 - _ZN5flash24flash_fwd_splitkv_kernelI23Flash_fwd_kernel_traitsILi32ELi64ELi256ELi4ELb0ELb0EN7cutlass6half_tE19Flash_kernel_traitsILi32ELi64ELi256ELi4ES3_EELb0ELb0ELb0ELb1ELb1ELb0ELb0ELb0EEEvNS_16Flash_fwd_paramsE)
        .other          _ZN5flash24flash_fwd_splitkv_kernelI23Flash_fwd_kernel_traitsILi32ELi64ELi256ELi4ELb0ELb0EN7cutlass6half_tE19Flash_kernel_traitsILi32ELi64ELi256ELi4ES3_EELb0ELb0ELb0ELb1ELb1ELb0ELb0ELb0EEEvNS_16Flash_fwd_paramsE,@"STO_CUDA_ENTRY STV_DEFAULT"
_ZN5flash24flash_fwd_splitkv_kernelI23Flash_fwd_kernel_traitsILi32ELi64ELi256ELi4ELb0ELb0EN7cutlass6half_tE19Flash_kernel_traitsILi32ELi64ELi256ELi4ES3_EELb0ELb0ELb0ELb1ELb1ELb0ELb0ELb0EEEvNS_16Flash_fwd_paramsE:
.text._ZN5flash24flash_fwd_splitkv_kernelI23Flash_fwd_kernel_traitsILi32ELi64ELi256ELi4ELb0ELb0EN7cutlass6half_tE19Flash_kernel_traitsILi32ELi64ELi256ELi4ES3_EELb0ELb0ELb0ELb1ELb1ELb0ELb0ELb0EEEvNS_16Flash_fwd_paramsE:
[----:B------:R-:W-:Y:S01]  /*0000*/  LDC R1, c[0x0][0x37c] ;  /* 0x0000df00ff017b82 */ /* 0x000fe20000000800 */
[----:B------:R-:W1:Y:S07]  /*0010*/  S2R R235, SR_CTAID.X ;  /* 0x0000000000eb7919 */ /* 0x000e6e0000002500 */
[----:B------:R-:W2:Y:S01]  /*0020*/  LDC.64 R2, c[0x0][0x348] ;  /* 0x0000d200ff027b82 */ /* 0x000ea20000000a00 */
[----:B------:R-:W-:Y:S01]  /*0030*/  BSSY.RECONVERGENT B2, `(.L_x_2570) ;  /* 0x0000005000027945 */ /* 0x000fe20003800200 */
[----:B------:R-:W-:Y:S01]  /*0040*/  MOV R232, 0x80 ;  /* 0x0000008000e87802 */ /* 0x000fe20000000f00 */
[----:B------:R-:W3:Y:S01]  /*0050*/  S2R R234, SR_CTAID.Y ;  /* 0x0000000000ea7919 */ /* 0x000ee20000002600 */
[----:B------:R-:W4:Y:S05]  /*0060*/  S2R R233, SR_CTAID.Z ;  /* 0x0000000000e97919 */ /* 0x000f2a0000002700 */
[----:B-1234-:R-:W-:Y:S05]  /*0070*/  CALL.REL.NOINC `($_ZN5flash24flash_fwd_splitkv_kernelI23Flash_fwd_kernel_traitsILi32ELi64ELi256ELi4ELb0ELb0EN7cutlass6half_tE19Flash_kernel_traitsILi32ELi64ELi256ELi4ES3_EELb0ELb0ELb0ELb1ELb1ELb0ELb0ELb0EEEvNS_16Flash_fwd_paramsE$_ZN5flash30compute_attn_1rowblock_splitkvI23Flash_fwd_kernel_traitsILi32ELi64ELi256ELi4ELb0ELb0EN7cutlass6half_tE19Flash_kernel_traitsILi32ELi64ELi256ELi4ES3_EELb0ELb0ELb0ELb1ELb1ELb0ELb0ELb0ENS_16Flash_fwd_paramsEEEvRKT8_iiiii) ;  /* 0x0000000000087944 */ /* 0x01efea0003c00000 */
[----:B------:R-:W-:Y:S05]  /*0080*/  BSYNC.RECONVERGENT B2 ;  /* 0x0000000000027941 */ /* 0x000fea0003800200 */
.L_x_2570:
[----:B------:R-:W-:Y:S05]  /*0090*/  EXIT ;  /* 0x000000000000794d */ /* 0x000fea0003800000 */
        .type           $_ZN5flash24flash_fwd_splitkv_kernelI23Flash_fwd_kernel_traitsILi32ELi64ELi256ELi4ELb0ELb0EN7cutlass6half_tE19Flash_kernel_traitsILi32ELi64ELi256ELi4ES3_EELb0ELb0ELb0ELb1ELb1ELb0ELb0ELb0EEEvNS_16Flash_fwd_paramsE$_ZN5flash30compute_attn_1rowblock_splitkvI23Flash_fwd_kernel_traitsILi32ELi64ELi256ELi4ELb0ELb0EN7cutlass6half_tE19Flash_kernel_traitsILi32ELi64ELi256ELi4ES3_EELb0ELb0ELb0ELb1ELb1ELb0ELb0ELb0ENS_16Flash_fwd_paramsEEEvRKT8_iiiii,@function
        .size           $_ZN5flash24flash_fwd_splitkv_kernelI23Flash_fwd_kernel_traitsILi32ELi64ELi256ELi4ELb0ELb0EN7cutlass6half_tE19Flash_kernel_traitsILi32ELi64ELi256ELi4ES3_EELb0ELb0ELb0ELb1ELb1ELb0ELb0ELb0EEEvNS_16Flash_fwd_paramsE$_ZN5flash30compute_attn_1rowblock_splitkvI23Flash_fwd_kernel_traitsILi32ELi64ELi256ELi4ELb0ELb0EN7cutlass6half_tE19Flash_kernel_traitsILi32ELi64ELi256ELi4ES3_EELb0ELb0ELb0ELb1ELb1ELb0ELb0ELb0ENS_16Flash_fwd_paramsEEEvRKT8_iiiii,(.L_x_10242 - $_ZN5flash24flash_fwd_splitkv_kernelI23Flash_fwd_kernel_traitsILi32ELi64ELi256ELi4ELb0ELb0EN7cutlass6half_tE19Flash_kernel_traitsILi32ELi64ELi256ELi4ES3_EELb0ELb0ELb0ELb1ELb1ELb0ELb0ELb0EEEvNS_16Flash_fwd_paramsE$_ZN5flash30compute_attn_1rowblock_splitkvI23Flash_fwd_kernel_traitsILi32ELi64ELi256ELi4ELb0ELb0EN7cutlass6half_tE19Flash_kernel_traitsILi32ELi64ELi256ELi4ES3_EELb0ELb0ELb0ELb1ELb1ELb0ELb0ELb0ENS_16Flash_fwd_paramsEEEvRKT8_iiiii)
$_ZN5flash24flash_fwd_splitkv_kernelI23Flash_fwd_kernel_traitsILi32ELi64ELi256ELi4ELb0ELb0EN7cutlass6half_tE19Flash_kernel_traitsILi32ELi64ELi256ELi4ES3_EELb0ELb0ELb0ELb1ELb1ELb0ELb0ELb0EEEvNS_16Flash_fwd_paramsE$_ZN5flash30compute_attn_1rowblock_splitkvI23Flash_fwd_kernel_traitsILi32ELi64ELi256ELi4ELb0ELb0EN7cutlass6half_tE19Flash_kernel_traitsILi32ELi64ELi256ELi4ES3_EELb0ELb0ELb0ELb1ELb1ELb0ELb0ELb0ENS_16Flash_fwd_paramsEEEvRKT8_iiiii:
[----:B------:R-:W1:Y:S02]  /*00a0*/  LDCU.64 UR4, c[0x0][0x358] ;  /* 0x00006b00ff0477ac */ /* 0x000e640008000a00 */
[----:B-1----:R-:W2:Y:S04]  /*00b0*/  LD.E.64 R4, desc[UR4][R2.64+0xf8] ;  /* 0x0000f80402047980 */ /* 0x002ea8000c101b00 */
[----:B------:R-:W3:Y:S01]  /*00c0*/  LD.E.64 R10, desc[UR4][R2.64+0xf0] ;  /* 0x0000f004020a7980 */ /* 0x000ee2000c101b00 */
[----:B------:R-:W-:-:S03]  /*00d0*/  IMAD.MOV.U32 R7, RZ, RZ, RZ ;  /* 0x000000ffff077224 */ /* 0x000fc600078e00ff */
[----:B------:R1:W5:Y:S04]  /*00e0*/  LD.E R240, desc[UR4][R2.64+0xb4] ;  /* 0x0000b40402f07980 */ /* 0x000368000c101900 */
[----:B------:R1:W5:Y:S01]  /*00f0*/  LD.E R0, desc[UR4][R2.64+0xb8] ;  /* 0x0000b80402007980 */ /* 0x000362000c101900 */
[----:B--2---:R-:W-:Y:S02]  /*0100*/  ISETP.NE.U32.AND P0, PT, R4, RZ, PT ;  /* 0x000000ff0400720c */ /* 0x004fe40003f05070 */
[----:B---3--:R-:W-:Y:S02]  /*0110*/  ISETP.NE.U32.AND P1, PT, R10, RZ, PT ;  /* 0x000000ff0a00720c */ /* 0x008fe40003f25070 */
[----:B------:R-:W-:Y:S02]  /*0120*/  ISETP.NE.AND.EX P0, PT, R5, RZ, PT, P0 ;  /* 0x000000ff0500720c */ /* 0x000fe40003f05300 */
[----:B------:R-:W-:-:S11]  /*0130*/  ISETP.NE.AND.EX P1, PT, R11, RZ, PT, P1 ;  /* 0x000000ff0b00720c */ /* 0x000fd60003f25310 */
[----:B------:R-:W-:-:S04]  /*0140*/  @P0 IMAD.WIDE.U32 R4, R234, 0x4, R4 ;  /* 0x00000004ea040825 */ /* 0x000fc800078e0004 */
[----:B------:R-:W-:Y:S02]  /*0150*/  @P1 IMAD.WIDE.U32 R10, R234, 0x4, R10 ;  /* 0x00000004ea0a1825 */ /* 0x000fe400078e000a */
[----:B------:R-:W2:Y:S04]  /*0160*/  @P0 LD.E R4, desc[UR4][R4.64] ;  /* 0x0000000404040980 */ /* 0x000ea8000c101900 */
[----:B------:R-:W2:Y:S01]  /*0170*/  @P1 LD.E R7, desc[UR4][R10.64] ;  /* 0x000000040a071980 */ /* 0x000ea2000c101900 */
[----:B------:R-:W-:Y:S01]  /*0180*/  BSSY.RECONVERGENT B1, `(.L_x_2571) ;  /* 0x000000c000017945 */ /* 0x000fe20003800200 */
[----:B--2---:R-:W-:-:S03]  /*0190*/  @P0 IMAD.IADD R9, R4, 0x1, -R7 ;  /* 0x0000000104090824 */ /* 0x004fc600078e0a07 */
[----:B-1----:R-:W-:Y:S05]  /*01a0*/  @P0 BRA `(.L_x_2572) ;  /* 0x0000000000240947 */ /* 0x002fea0003800000 */
[----:B------:R-:W2:Y:S01]  /*01b0*/  LD.E.64 R4, desc[UR4][R2.64+0x108] ;  /* 0x0001080402047980 */ /* 0x000ea2000c101b00 */
[----:B------:R-:W-:Y:S01]  /*01c0*/  BSSY.RECONVERGENT B0, `(.L_x_2573) ;  /* 0x0000006000007945 */ /* 0x000fe20003800200 */
[----:B------:R-:W-:Y:S01]  /*01d0*/  IMAD.MOV.U32 R9, RZ, RZ, RZ ;  /* 0x000000ffff097224 */ /* 0x000fe200078e00ff */
[----:B--2---:R-:W-:-:S04]  /*01e0*/  ISETP.NE.U32.AND P0, PT, R4, RZ, PT ;  /* 0x000000ff0400720c */ /* 0x004fc80003f05070 */
[----:B------:R-:W-:-:S13]  /*01f0*/  ISETP.NE.AND.EX P0, PT, R5, RZ, PT, P0 ;  /* 0x000000ff0500720c */ /* 0x000fda0003f05300 */
[----:B------:R-:W-:Y:S05]  /*0200*/  @!P0 BRA `(.L_x_2574) ;  /* 0x0000000000048947 */ /* 0x000fea0003800000 */
[----:B------:R1:W5:Y:S02]  /*0210*/  LD.E R9, desc[UR4][R2.64+0xbc] ;  /* 0x0000bc0402097980 */ /* 0x000364000c101900 */
.L_x_2574:
[----:B------:R-:W-:Y:S05]  /*0220*/  BSYNC.RECONVERGENT B0 ;  /* 0x0000000000007941 */ /* 0x000fea0003800200 */
.L_x_2573:
[----:B-----5:R-:W-:Y:S02]  /*0230*/  IADD3 R9, PT, PT, R9, R0, -R7 ;  /* 0x0000000009097210 */ /* 0x020fe40007ffe807 */
.L_x_2572:
[----:B------:R-:W-:Y:S05]  /*0240*/  BSYNC.RECONVERGENT B1 ;  /* 0x0000000000017941 */ /* 0x000fea0003800200 */
.L_x_2571:
[----:B------:R-:W-:Y:S01]  /*0250*/  IMAD.SHL.U32 R5, R235, 0x40, RZ ;  /* 0x00000040eb057824 */ /* 0x000fe200078e00ff */
[----:B------:R-:W-:Y:S01]  /*0260*/  MOV R10, R232 ;  /* 0x000000e8000a7202 */ /* 0x000fe20000000f00 */
[----:B------:R-:W-:-:S03]  /*0270*/  IMAD.MOV.U32 R11, RZ, RZ, 0x0 ;  /* 0x00000000ff0b7424 */ /* 0x000fc600078e00ff */
[----:B-----5:R-:W-:-:S13]  /*0280*/  ISETP.GT.AND P0, PT, R240, R5, PT ;  /* 0x00000005f000720c */ /* 0x020fda0003f04270 */
[----:B-1----:R-:W-:Y:S05]  /*0290*/  @!P0 RET.REL.NODEC R10 `(_ZN5flash24flash_fwd_splitkv_kernelI23Flash_fwd_kernel_traitsILi32ELi64ELi256ELi4ELb0ELb0EN7cutlass6half_tE19Flash_kernel_traitsILi32ELi64ELi256ELi4ES3_EELb0ELb0ELb0ELb1ELb1ELb0ELb0ELb0EEEvNS_16Flash_fwd_paramsE) ;  /* 0xfffffffc0a588950 */ /* 0x002fea0003c3ffff */
[----:B------:R-:W-:Y:S01]  /*02a0*/  VIADD R11, R0, 0xff ;  /* 0x000000ff000b7836 */ /* 0x000fe20000000000 */
[----:B------:R-:W1:Y:S01]  /*02b0*/  S2R R154, SR_TID.X ;  /* 0x00000000009a7919 */ /* 0x000e620000002100 */
[----:B------:R-:W-:-:S03]  /*02c0*/  VIADD R9, R9, 0xff ;  /* 0x000000ff09097836 */ /* 0x000fc60000000000 */
[----:B------:R-:W-:Y:S02]  /*02d0*/  SHF.R.S32.HI R4, RZ, 0x1f, R11 ;  /* 0x0000001fff047819 */ /* 0x000fe4000001140b */
[----:B------:R-:W-:Y:S02]  /*02e0*/  SHF.R.S32.HI R0, RZ, 0x1f, R9 ;  /* 0x0000001fff007819 */ /* 0x000fe40000011409 */
[----:B------:R-:W-:Y:S02]  /*02f0*/  LEA.HI R4, R4, R11, RZ, 0x8 ;  /* 0x0000000b04047211 */ /* 0x000fe400078f40ff */
[----:B------:R-:W-:Y:S02]  /*0300*/  LEA.HI R0, R0, R9, RZ, 0x8 ;  /* 0x0000000900007211 */ /* 0x000fe400078f40ff */
[----:B------:R-:W-:Y:S02]  /*0310*/  SHF.R.S32.HI R4, RZ, 0x8, R4 ;  /* 0x00000008ff047819 */ /* 0x000fe40000011404 */
[----:B------:R-:W-:-:S04]  /*0320*/  SHF.R.S32.HI R155, RZ, 0x8, R0 ;  /* 0x00000008ff9b7819 */ /* 0x000fc80000011400 */
[----:B------:R-:W-:-:S04]  /*0330*/  VIMNMX R155, PT, PT, R4, R155, PT ;  /* 0x0000009b049b7248 */ /* 0x000fc80003fe0100 */
[----:B------:R-:W-:-:S13]  /*0340*/  ISETP.GT.AND P0, PT, R155, RZ, PT ;  /* 0x000000ff9b00720c */ /* 0x000fda0003f04270 */
[----:B-1----:R-:W-:Y:S05]  /*0350*/  @P0 BRA `(.L_x_2575) ;  /* 0x0000000000c40947 */ /* 0x002fea0003800000 */
[----:B------:R-:W2:Y:S04]  /*0360*/  LD.E.64 R8, desc[UR4][R2.64+0x88] ;  /* 0x0000880402087980 */ /* 0x000ea8000c101b00 */
[----:B------:R-:W3:Y:S04]  /*0370*/  LD.E.64 R10, desc[UR4][R2.64+0x80] ;  /* 0x00008004020a7980 */ /* 0x000ee8000c101b00 */
[----:B------:R-:W4:Y:S04]  /*0380*/  LD.E.64 R12, desc[UR4][R2.64+0x90] ;  /* 0x00009004020c7980 */ /* 0x000f28000c101b00 */
[----:B------:R-:W5:Y:S04]  /*0390*/  LD.E R0, desc[UR4][R2.64+0x60] ;  /* 0x0000600402007980 */ /* 0x000f68000c101900 */
[----:B------:R-:W5:Y:S04]  /*03a0*/  LD.E.64 R6, desc[UR4][R2.64+0x70] ;  /* 0x0000700402067980 */ /* 0x000f68000c101b00 */
[----:B------:R1:W5:Y:S01]  /*03b0*/  LD.E.64 R14, desc[UR4][R2.64+0xa0] ;  /* 0x0000a004020e7980 */ /* 0x000362000c101b00 */
[----:B------:R-:W-:-:S02]  /*03c0*/  IMAD.SHL.U32 R4, R154, 0x8, RZ ;  /* 0x000000089a047824 */ /* 0x000fc400078e00ff */
[----:B------:R-:W-:-:S03]  /*03d0*/  IMAD.MOV.U32 R17, RZ, RZ, RZ ;  /* 0x000000ffff117224 */ /* 0x000fc600078e00ff */
[----:B------:R-:W-:Y:S02]  /*03e0*/  LOP3.LUT R16, R4, 0x18, RZ, 0xc0, !PT ;  /* 0x0000001804107812 */ /* 0x000fe400078ec0ff */
[----:B-1----:R-:W-:Y:S02]  /*03f0*/  SHF.R.U32.HI R2, RZ, 0x2, R154 ;  /* 0x00000002ff027819 */ /* 0x002fe4000001169a */
[----:B------:R-:W-:Y:S01]  /*0400*/  LOP3.LUT P2, R154, R154, 0x3, RZ, 0xc0, !PT ;  /* 0x000000039a9a7812 */ /* 0x000fe2000784c0ff */
[----:B--2---:R-:W-:Y:S02]  /*0410*/  IMAD R4, R9, R5, RZ ;  /* 0x0000000509047224 */ /* 0x004fe400078e02ff */
[----:B------:R-:W-:-:S04]  /*0420*/  IMAD.WIDE.U32 R16, R5, R8, R16 ;  /* 0x0000000805107225 */ /* 0x000fc800078e0010 */
[----:B------:R-:W-:Y:S01]  /*0430*/  IMAD R3, R9, R2, RZ ;  /* 0x0000000209037224 */ /* 0x000fe200078e02ff */
[----:B------:R-:W-:Y:S01]  /*0440*/  IADD3 R17, PT, PT, R17, R4, RZ ;  /* 0x0000000411117210 */ /* 0x000fe20007ffe0ff */
[-C--:B---3--:R-:W-:Y:S02]  /*0450*/  IMAD R4, R11, R234.reuse, RZ ;  /* 0x000000ea0b047224 */ /* 0x088fe400078e02ff */
[----:B------:R-:W-:-:S04]  /*0460*/  IMAD.WIDE.U32 R16, R10, R234, R16 ;  /* 0x000000ea0a107225 */ /* 0x000fc800078e0010 */
[----:B------:R-:W-:Y:S02]  /*0470*/  IMAD.IADD R17, R17, 0x1, R4 ;  /* 0x0000000111117824 */ /* 0x000fe400078e0204 */
[-C--:B----4-:R-:W-:Y:S02]  /*0480*/  IMAD R10, R13, R233.reuse, RZ ;  /* 0x000000e90d0a7224 */ /* 0x090fe400078e02ff */
[----:B------:R-:W-:-:S04]  /*0490*/  IMAD.WIDE.U32 R12, R12, R233, R16 ;  /* 0x000000e90c0c7225 */ /* 0x000fc800078e0010 */
[----:B-----5:R-:W-:Y:S01]  /*04a0*/  IMAD R0, R0, R234, R233 ;  /* 0x000000ea00007224 */ /* 0x020fe200078e02e9 */
[----:B------:R-:W-:Y:S01]  /*04b0*/  IADD3 R11, PT, PT, R13, R10, RZ ;  /* 0x0000000a0d0b7210 */ /* 0x000fe20007ffe0ff */
[----:B------:R-:W-:Y:S01]  /*04c0*/  IMAD.MOV.U32 R10, RZ, RZ, R12 ;  /* 0x000000ffff0a7224 */ /* 0x000fe200078e000c */
[C---:B------:R-:W-:Y:S01]  /*04d0*/  IADD3 R13, PT, PT, R240.reuse, -R5, RZ ;  /* 0x80000005f00d7210 */ /* 0x040fe20007ffe0ff */
[----:B------:R-:W-:Y:S01]  /*04e0*/  IMAD R5, R240, R0, R5 ;  /* 0x00000000f0057224 */ /* 0x000fe200078e0205 */
[----:B------:R-:W-:Y:S01]  /*04f0*/  MOV R233, 0x0 ;  /* 0x0000000000e97802 */ /* 0x000fe20000000f00 */
[----:B------:R-:W-:Y:S01]  /*0500*/  IMAD.WIDE.U32 R10, R8, R2, R10 ;  /* 0x00000002080a7225 */ /* 0x000fe200078e000a */
[----:B------:R-:W-:-:S03]  /*0510*/  ISETP.GE.OR P2, PT, R2, R13, P2 ;  /* 0x0000000d0200720c */ /* 0x000fc60001746670 */
[----:B------:R-:W-:Y:S01]  /*0520*/  IMAD.IADD R3, R11, 0x1, R3 ;  /* 0x000000010b037824 */ /* 0x000fe200078e0203 */
[----:B------:R-:W-:Y:S02]  /*0530*/  LEA R6, P1, R10, R6, 0x1 ;  /* 0x000000060a067211 */ /* 0x000fe400078208ff */
[C---:B------:R-:W-:Y:S01]  /*0540*/  IADD3 R11, P0, PT, R5.reuse, R2, RZ ;  /* 0x00000002050b7210 */ /* 0x040fe20007f1e0ff */
[----:B------:R-:W-:Y:S01]  /*0550*/  VIADD R2, R2, 0x20 ;  /* 0x0000002002027836 */ /* 0x000fe20000000000 */
[----:B------:R-:W-:Y:S02]  /*0560*/  LEA.HI.X R7, R10, R7, R3, 0x1, P1 ;  /* 0x000000070a077211 */ /* 0x000fe400008f0c03 */
[----:B------:R-:W-:Y:S02]  /*0570*/  LEA.HI.X.SX32 R5, R5, RZ, 0x1, P0 ;  /* 0x000000ff05057211 */ /* 0x000fe400000f0eff */
[----:B------:R-:W-:Y:S01]  /*0580*/  LEA R10, P0, R11, R14, 0x2 ;  /* 0x0000000e0b0a7211 */ /* 0x000fe200078010ff */
[----:B------:R-:W-:Y:S01]  /*0590*/  ST.E.128 desc[UR4][R6.64], RZ ;  /* 0x000000ff06007985 */ /* 0x000fe2000c101d04 */
[----:B------:R-:W-:-:S02]  /*05a0*/  LEA R4, P1, R8, R6, 0x6 ;  /* 0x0000000608047211 */ /* 0x000fc400078230ff */
[----:B------:R-:W-:Y:S02]  /*05b0*/  LEA.HI.X R11, R11, R15, R5, 0x2, P0 ;  /* 0x0000000f0b0b7211 */ /* 0x000fe400000f1405 */
[----:B------:R-:W-:Y:S02]  /*05c0*/  ISETP.GE.AND P0, PT, R2, R13, PT ;  /* 0x0000000d0200720c */ /* 0x000fe40003f06270 */
[----:B------:R-:W-:Y:S02]  /*05d0*/  LEA.HI.X R5, R8, R7, R9, 0x6, P1 ;  /* 0x0000000708057211 */ /* 0x000fe400008f3409 */
[----:B------:R-:W-:Y:S02]  /*05e0*/  ISETP.NE.OR P0, PT, R154, RZ, P0 ;  /* 0x000000ff9a00720c */ /* 0x000fe40000705670 */
[----:B------:R-:W-:Y:S01]  /*05f0*/  @!P2 MOV R0, 0x7f800000 ;  /* 0x7f8000000000a802 */ /* 0x000fe20000000f00 */
[----:B------:R-:W-:Y:S04]  /*0600*/  ST.E.128 desc[UR4][R4.64], RZ ;  /* 0x000000ff04007985 */ /* 0x000fe8000c101d04 */
[----:B------:R1:W-:Y:S06]  /*0610*/  @!P2 ST.E desc[UR4][R10.64], R0 ;  /* 0x000000000a00a985 */ /* 0x0003ec000c101904 */
[----:B-1----:R-:W-:Y:S05]  /*0620*/  @P0 RET.REL.NODEC R232 `(_ZN5flash24flash_fwd_splitkv_kernelI23Flash_fwd_kernel_traitsILi32ELi64ELi256ELi4ELb0ELb0EN7cutlass6half_tE19Flash_kernel_traitsILi32ELi64ELi256ELi4ES3_EELb0ELb0ELb0ELb1ELb1ELb0ELb0ELb0EEEvNS_16Flash_fwd_paramsE) ;  /* 0xfffffff8e8740950 */ /* 0x002fea0003c3ffff */
[----:B------:R-:W-:Y:S02]  /*0630*/  MOV R3, 0x7f800000 ;  /* 0x7f80000000037802 */ /* 0x000fe40000000f00 */
[----:B------:R-:W-:-:S03]  /*0640*/  MOV R233, 0x0 ;  /* 0x0000000000e97802 */ /* 0x000fc60000000f00 */
[----:B------:R1:W-:Y:S02]  /*0650*/  ST.E desc[UR4][R10.64+0x80], R3 ;  /* 0x000080030a007985 */ /* 0x0003e4000c101904 */
[----:B-1----:R-:W-:Y:S05]  /*0660*/  RET.REL.NODEC R232 `(_ZN5flash24flash_fwd_splitkv_kernelI23Flash_fwd_kernel_traitsILi32ELi64ELi256ELi4ELb0ELb0EN7cutlass6half_tE19Flash_kernel_traitsILi32ELi64ELi256ELi4ES3_EELb0ELb0ELb0ELb1ELb1ELb0ELb0ELb0EEEvNS_16Flash_fwd_paramsE) ;  /* 0xfffffff8e8647950 */ /* 0x002fea0003c3ffff */
.L_x_2575:
[----:B------:R-:W2:Y:S04]  /*0670*/  LD.E.64 R4, desc[UR4][R2.64+0x158] ;  /* 0x0001580402047980 */ /* 0x000ea8000c101b00 */
[----:B------:R-:W3:Y:S01]  /*0680*/  LD.E.64 R246, desc[UR4][R2.64+0x160] ;  /* 0x0001600402f67980 */ /* 0x000ee2000c101b00 */
[----:B------:R-:W-:Y:S01]  /*0690*/  IMAD.MOV.U32 R6, RZ, RZ, R234 ;  /* 0x000000ffff067224 */ /* 0x000fe200078e00ea */
[----:B------:R-:W-:Y:S01]  /*06a0*/  BSSY.RECONVERGENT B0, `(.L_x_2576) ;  /* 0x00000a6000007945 */ /* 0x000fe20003800200 */
[----:B--2---:R-:W-:-:S04]  /*06b0*/  ISETP.NE.U32.AND P0, PT, R4, RZ, PT ;  /* 0x000000ff0400720c */ /* 0x004fc80003f05070 */
[----:B------:R-:W-:-:S13]  /*06c0*/  ISETP.NE.AND.EX P0, PT, R5, RZ, PT, P0 ;  /* 0x000000ff0500720c */ /* 0x000fda0003f05300 */
[----:B------:R-:W-:-:S05]  /*06d0*/  @P0 IMAD.WIDE.U32 R4, R234, 0x4, R4 ;  /* 0x00000004ea040825 */ /* 0x000fca00078e0004 */
[----:B------:R1:W5:Y:S01]  /*06e0*/  @P0 LD.E R6, desc[UR4][R4.64] ;  /* 0x0000000404060980 */ /* 0x000362000c101900 */
[----:B---3--:R-:W-:-:S04]  /*06f0*/  ISETP.NE.U32.AND P0, PT, R246, RZ, PT ;  /* 0x000000fff600720c */ /* 0x008fc80003f05070 */
[----:B------:R-:W-:-:S13]  /*0700*/  ISETP.NE.AND.EX P0, PT, R247, RZ, PT, P0 ;  /* 0x000000fff700720c */ /* 0x000fda0003f05300 */
[----:B------:R-:W-:Y:S05]  /*0710*/  @!P0 BRA `(.L_x_2577) ;  /* 0x0000000400748947 */ /* 0x000fea0003800000 */
[----:B------:R-:W2:Y:S04]  /*0720*/  LD.E R12, desc[UR4][R2.64+0x170] ;  /* 0x00017004020c7980 */ /* 0x000ea8000c101900 */
[----:B------:R-:W3:Y:S01]  /*0730*/  LD.E.64 R8, desc[UR4][R2.64+0x168] ;  /* 0x0001680402087980 */ /* 0x000ee2000c101b00 */
[----:B------:R-:W-:Y:S02]  /*0740*/  IMAD.MOV.U32 R194, RZ, RZ, R2 ;  /* 0x000000ffffc27224 */ /* 0x000fe400078e0002 */
[----:B------:R-:W-:-:S05]  /*0750*/  IMAD.MOV.U32 R195, RZ, RZ, R3 ;  /* 0x000000ffffc37224 */ /* 0x000fca00078e0003 */
        /* <DEDUP_REMOVED lines=9> */
[----:B-----5:R-:W1:Y:S08]  /*07f0*/  I2F.RP R6, R5 ;  /* 0x0000000500067306 */ /* 0x020e700000209400 */
[----:B-1----:R-:W1:Y:S02]  /*0800*/  MUFU.RCP R14, R6 ;  /* 0x00000006000e7308 */ /* 0x002e640000001000 */
[----:B-1----:R-:W-:-:S06]  /*0810*/  IADD3 R14, PT, PT, R14, 0xffffffe, RZ ;  /* 0x0ffffffe0e0e7810 */ /* 0x002fcc0007ffe0ff */
        /* <DEDUP_REMOVED lines=27> */
[----:B------:R1:W3:Y:S01]  /*09d0*/  LD.E R0, desc[UR4][R4.64] ;  /* 0x0000000404007980 */ /* 0x0002e2000c101900 */
[----:B----4-:R-:W-:-:S04]  /*09e0*/  IABS R7, R10 ;  /* 0x0000000a00077213 */ /* 0x010fc80000000000 */
[----:B------:R-:W4:Y:S08]  /*09f0*/  I2F.RP R13, R7 ;  /* 0x00000007000d7306 */ /* 0x000f300000209400 */
[----:B----4-:R-:W4:Y:S02]  /*0a00*/  MUFU.RCP R11, R13 ;  /* 0x0000000d000b7308 */ /* 0x010f240000001000 */
        /* <DEDUP_REMOVED lines=14> */
[----:B------:R-:W-:Y:S02]  /*0af0*/  LOP3.LUT R7, R233, R10, RZ, 0x3c, !PT ;  /* 0x0000000ae9077212 */ /* 0x000fe400078e3cff */
[----:B------:R-:W-:Y:S02]  /*0b00*/  @!P1 IADD3 R4, PT, PT, R4, 0x1, RZ ;  /* 0x0000000104049810 */ /* 0x000fe40007ffe0ff */
[----:B------:R-:W-:Y:S01]  /*0b10*/  ISETP.GE.AND P0, PT, R7, RZ, PT ;  /* 0x000000ff0700720c */ /* 0x000fe20003f06270 */
[----:B------:R-:W-:Y:S01]  /*0b20*/  IMAD.MOV R8, RZ, RZ, -R8 ;  /* 0x000000ffff087224 */ /* 0x000fe200078e0a08 */
[----:B------:R-:W-:-:S05]  /*0b30*/  ISETP.NE.AND P1, PT, R10, RZ, PT ;  /* 0x000000ff0a00720c */ /* 0x000fca0003f25270 */
[----:B------:R-:W-:-:S04]  /*0b40*/  @P2 VIADD R4, R4, 0x1 ;  /* 0x0000000104042836 */ /* 0x000fc80000000000 */
[----:B------:R-:W-:-:S05]  /*0b50*/  IMAD.MOV.U32 R7, RZ, RZ, R4 ;  /* 0x000000ffff077224 */ /* 0x000fca00078e0004 */
[----:B------:R-:W-:Y:S02]  /*0b60*/  @!P0 IADD3 R7, PT, PT, -R7, RZ, RZ ;  /* 0x000000ff07078210 */ /* 0x000fe40007ffe1ff */
[----:B------:R-:W-:-:S05]  /*0b70*/  @!P1 LOP3.LUT R7, RZ, R10, RZ, 0x33, !PT ;  /* 0x0000000aff079212 */ /* 0x000fca00078e33ff */
[----:B------:R-:W-:Y:S01]  /*0b80*/  IMAD R9, R19, R7, RZ ;  /* 0x0000000713097224 */ /* 0x000fe200078e02ff */
[----:B---3--:R-:W-:Y:S01]  /*0b90*/  SHF.R.S32.HI R5, RZ, 0x1f, R0 ;  /* 0x0000001fff057819 */ /* 0x008fe20000011400 */
[----:B--2---:R-:W-:Y:S02]  /*0ba0*/  IMAD R6, R15, R0, RZ ;  /* 0x000000000f067224 */ /* 0x004fe400078e02ff */
[----:B------:R-:W-:Y:S02]  /*0bb0*/  IMAD R15, R12, R8, R237 ;  /* 0x000000080c0f7224 */ /* 0x000fe400078e02ed */
[C---:B------:R-:W-:Y:S02]  /*0bc0*/  IMAD R6, R14.reuse, R5, R6 ;  /* 0x000000050e067224 */ /* 0x040fe400078e0206 */
[----:B------:R-:W-:Y:S01]  /*0bd0*/  IMAD.WIDE.U32 R20, R14, R0, RZ ;  /* 0x000000000e147225 */ /* 0x000fe200078e00ff */
[----:B------:R-:W-:-:S03]  /*0be0*/  SHF.R.S32.HI R13, RZ, 0x1f, R15 ;  /* 0x0000001fff0d7819 */ /* 0x000fc6000001140f */
[----:B------:R-:W-:Y:S01]  /*0bf0*/  IMAD R4, R153, R15, RZ ;  /* 0x0000000f99047224 */ /* 0x000fe200078e02ff */
[----:B------:R-:W-:-:S03]  /*0c00*/  IADD3 R21, PT, PT, R21, R6, RZ ;  /* 0x0000000615157210 */ /* 0x000fc60007ffe0ff */
[----:B------:R-:W-:Y:S02]  /*0c10*/  IMAD R4, R152, R13, R4 ;  /* 0x0000000d98047224 */ /* 0x000fe400078e0204 */
[----:B------:R-:W-:Y:S01]  /*0c20*/  IMAD.WIDE.U32 R20, R15, R152, R20 ;  /* 0x000000980f147225 */ /* 0x000fe200078e0014 */
[----:B------:R-:W-:-:S03]  /*0c30*/  SHF.R.S32.HI R6, RZ, 0x1f, R7 ;  /* 0x0000001fff067819 */ /* 0x000fc60000011407 */
        /* <DEDUP_REMOVED lines=11> */
.L_x_2577:
[----:B------:R-:W2:Y:S04]  /*0cf0*/  LD.E R10, desc[UR4][R2.64+0x68] ;  /* 0x00006804020a7980 */ /* 0x000ea8000c101900 */
[----:B------:R-:W3:Y:S04]  /*0d00*/  LD.E.64 R152, desc[UR4][R2.64+0x38] ;  /* 0x0000380402987980 */ /* 0x000ee8000c101b00 */
[----:B------:R-:W4:Y:S01]  /*0d10*/  LD.E.64 R16, desc[UR4][R2.64+0x20] ;  /* 0x0000200402107980 */ /* 0x000f22000c101b00 */
[----:B------:R-:W-:Y:S02]  /*0d20*/  MOV R194, R2 ;  /* 0x0000000200c27202 */ /* 0x000fe40000000f00 */
[----:B------:R-:W-:-:S05]  /*0d30*/  MOV R195, R3 ;  /* 0x0000000300c37202 */ /* 0x000fca0000000f00 */
[----:B------:R-:W3:Y:S04]  /*0d40*/  LD.E.64 R196, desc[UR4][R194.64+0x40] ;  /* 0x00004004c2c47980 */ /* 0x000ee8000c101b00 */
[----:B------:R-:W3:Y:S04]  /*0d50*/  LD.E.64 R14, desc[UR4][R194.64+0x50] ;  /* 0x00005004c20e7980 */ /* 0x000ee8000c101b00 */
[----:B------:R-:W3:Y:S04]  /*0d60*/  LD.E.64 R12, desc[UR4][R194.64+0x28] ;  /* 0x00002804c20c7980 */ /* 0x000ee8000c101b00 */
[----:B------:R2:W5:Y:S01]  /*0d70*/  LD.E.64 R26, desc[UR4][R194.64+0x58] ;  /* 0x00005804c21a7980 */ /* 0x000562000c101b00 */
[----:B------:R-:W-:-:S02]  /*0d80*/  MOV R18, RZ ;  /* 0x000000ff00127202 */ /* 0x000fc40000000f00 */
[----:B------:R-:W-:Y:S02]  /*0d90*/  CS2R R244, SRZ ;  /* 0x0000000000f47805 */ /* 0x000fe4000001ff00 */
[----:B-1----:R-:W-:Y:S02]  /*0da0*/  IABS R5, R233 ;  /* 0x000000e900057213 */ /* 0x002fe40000000000 */
[----:B------:R-:W-:Y:S02]  /*0db0*/  LEA R237, R155, 0xffffff00, 0x8 ;  /* 0xffffff009bed7811 */ /* 0x000fe400078e40ff */
[-C--:B--2---:R-:W-:Y:S02]  /*0dc0*/  IABS R0, R10.reuse ;  /* 0x0000000a00007213 */ /* 0x084fe40000000000 */
[----:B------:R-:W-:Y:S02]  /*0dd0*/  IABS R9, R10 ;  /* 0x0000000a00097213 */ /* 0x000fe40000000000 */
[----:B------:R-:W1:Y:S03]  /*0de0*/  I2F.RP R11, R0 ;  /* 0x00000000000b7306 */ /* 0x000e660000209400 */
[----:B------:R-:W-:-:S05]  /*0df0*/  IMAD.MOV R9, RZ, RZ, -R9 ;  /* 0x000000ffff097224 */ /* 0x000fca00078e0a09 */
[----:B-1----:R-:W1:Y:S02]  /*0e00*/  MUFU.RCP R8, R11 ;  /* 0x0000000b00087308 */ /* 0x002e640000001000 */
[----:B-1----:R-:W-:Y:S02]  /*0e10*/  VIADD R8, R8, 0xffffffe ;  /* 0x0ffffffe08087836 */ /* 0x002fe40000000000 */
[----:B----45:R-:W-:-:S04]  /*0e20*/  IMAD R11, R17, R6, RZ ;  /* 0x00000006110b7224 */ /* 0x030fc800078e02ff */
[----:B------:R-:W1:Y:S02]  /*0e30*/  F2I.FTZ.U32.TRUNC.NTZ R19, R8 ;  /* 0x0000000800137305 */ /* 0x000e64000021f000 */
[----:B-1----:R-:W-:Y:S01]  /*0e40*/  IADD3 R4, PT, PT, RZ, -R19, RZ ;  /* 0x80000013ff047210 */ /* 0x002fe20007ffe0ff */
[----:B---3--:R-:W-:-:S04]  /*0e50*/  IMAD R8, R153, R7, RZ ;  /* 0x0000000799087224 */ /* 0x008fc800078e02ff */
[----:B------:R-:W-:-:S04]  /*0e60*/  IMAD R4, R4, R0, RZ ;  /* 0x0000000004047224 */ /* 0x000fc800078e02ff */
[----:B------:R-:W-:-:S04]  /*0e70*/  IMAD.HI.U32 R4, R19, R4, R18 ;  /* 0x0000000413047227 */ /* 0x000fc800078e0012 */
[----:B------:R-:W-:-:S04]  /*0e80*/  IMAD.WIDE.U32 R18, R152, R7, RZ ;  /* 0x0000000798127225 */ /* 0x000fc800078e00ff */
[----:B------:R-:W-:-:S04]  /*0e90*/  IMAD.HI.U32 R4, R4, R5, RZ ;  /* 0x0000000504047227 */ /* 0x000fc800078e00ff */
[----:B------:R-:W-:Y:S01]  /*0ea0*/  IMAD R9, R4, R9, R5 ;  /* 0x0000000904097224 */ /* 0x000fe200078e0205 */
[----:B------:R-:W-:-:S04]  /*0eb0*/  SHF.R.S32.HI R5, RZ, 0x1f, R7 ;  /* 0x0000001fff057819 */ /* 0x000fc80000011407 */
[----:B------:R-:W-:Y:S01]  /*0ec0*/  ISETP.GT.U32.AND P1, PT, R0, R9, PT ;  /* 0x000000090000720c */ /* 0x000fe20003f24070 */
[----:B------:R-:W-:-:S05]  /*0ed0*/  IMAD R8, R152, R5, R8 ;  /* 0x0000000598087224 */ /* 0x000fca00078e0208 */
[----:B------:R-:W-:-:S07]  /*0ee0*/  IADD3 R19, PT, PT, R19, R8, RZ ;  /* 0x0000000813137210 */ /* 0x000fce0007ffe0ff */
[-C--:B------:R-:W-:Y:S01]  /*0ef0*/  @!P1 IADD3 R9, PT, PT, R9, -R0.reuse, RZ ;  /* 0x8000000009099210 */ /* 0x080fe20007ffe0ff */
[----:B------:R-:W-:Y:S01]  /*0f00*/  @!P1 VIADD R4, R4, 0x1 ;  /* 0x0000000104049836 */ /* 0x000fe20000000000 */
[----:B------:R-:W-:Y:S02]  /*0f10*/  ISETP.NE.AND P1, PT, R10, RZ, PT ;  /* 0x000000ff0a00720c */ /* 0x000fe40003f25270 */
[----:B------:R-:W-:Y:S02]  /*0f20*/  ISETP.GE.U32.AND P2, PT, R9, R0, PT ;  /* 0x000000000900720c */ /* 0x000fe40003f46070 */
[----:B------:R-:W-:Y:S02]  /*0f30*/  LOP3.LUT R9, R233, R10, RZ, 0x3c, !PT ;  /* 0x0000000ae9097212 */ /* 0x000fe400078e3cff */
[----:B------:R-:W-:Y:S02]  /*0f40*/  SHF.R.S32.HI R0, RZ, 0x1f, R6 ;  /* 0x0000001fff007819 */ /* 0x000fe40000011406 */
[----:B------:R-:W-:-:S03]  /*0f50*/  ISETP.GE.AND P0, PT, R9, RZ, PT ;  /* 0x000000ff0900720c */ /* 0x000fc60003f06270 */
[C---:B------:R-:W-:Y:S02]  /*0f60*/  IMAD R8, R16.reuse, R0, R11 ;  /* 0x0000000010087224 */ /* 0x040fe400078e020b */
[----:B------:R-:W-:Y:S02]  /*0f70*/  IMAD.WIDE.U32 R16, R16, R6, R18 ;  /* 0x0000000610107225 */ /* 0x000fe400078e0012 */
[----:B------:R-:W-:Y:S02]  /*0f80*/  @P2 IADD3 R4, PT, PT, R4, 0x1, RZ ;  /* 0x0000000104042810 */ /* 0x000fe40007ffe0ff */
[----:B------:R-:W-:Y:S01]  /*0f90*/  IMAD.WIDE.U32 R18, R196, R7, RZ ;  /* 0x00000007c4127225 */ /* 0x000fe200078e00ff */
[----:B------:R-:W-:-:S03]  /*0fa0*/  IADD3 R17, PT, PT, R17, R8, RZ ;  /* 0x0000000811117210 */ /* 0x000fc60007ffe0ff */
[----:B------:R-:W-:Y:S02]  /*0fb0*/  IMAD.MOV.U32 R9, RZ, RZ, R4 ;  /* 0x000000ffff097224 */ /* 0x000fe400078e0004 */
[----:B------:R-:W-:Y:S02]  /*0fc0*/  IMAD R4, R197, R7, RZ ;  /* 0x00000007c5047224 */ /* 0x000fe400078e02ff */
[-C--:B------:R-:W-:Y:S01]  /*0fd0*/  IMAD R8, R153, R237.reuse, RZ ;  /* 0x000000ed99087224 */ /* 0x080fe200078e02ff */
[----:B------:R-:W-:Y:S01]  /*0fe0*/  @!P0 IADD3 R9, PT, PT, -R9, RZ, RZ ;  /* 0x000000ff09098210 */ /* 0x000fe20007ffe1ff */
[----:B------:R-:W-:Y:S01]  /*0ff0*/  IMAD.WIDE.U32 R16, R152, R237, R16 ;  /* 0x000000ed98107225 */ /* 0x000fe200078e0010 */
[----:B------:R-:W-:-:S03]  /*1000*/  @!P1 LOP3.LUT R9, RZ, R10, RZ, 0x33, !PT ;  /* 0x0000000aff099212 */ /* 0x000fc600078e33ff */
[----:B------:R-:W-:Y:S01]  /*1010*/  IMAD R4, R196, R5, R4 ;  /* 0x00000005c4047224 */ /* 0x000fe200078e0204 */
[----:B------:R-:W-:Y:S01]  /*1020*/  IADD3 R17, PT, PT, R17, R8, RZ ;  /* 0x0000000811117210 */ /* 0x000fe20007ffe0ff */
[-C--:B------:R-:W-:Y:S02]  /*1030*/  IMAD R7, R15, R9.reuse, RZ ;  /* 0x000000090f077224 */ /* 0x080fe400078e02ff */
[----:B------:R-:W-:Y:S01]  /*1040*/  IMAD.IADD R19, R19, 0x1, R4 ;  /* 0x0000000113137824 */ /* 0x000fe200078e0204 */
[----:B------:R-:W-:Y:S01]  /*1050*/  SHF.R.S32.HI R4, RZ, 0x1f, R9 ;  /* 0x0000001fff047819 */ /* 0x000fe20000011409 */
[----:B------:R-:W-:Y:S01]  /*1060*/  IMAD R5, R13, R6, RZ ;  /* 0x000000060d057224 */ /* 0x000fe200078e02ff */
[----:B------:R-:W-:Y:S01]  /*1070*/  MOV R13, RZ ;  /* 0x000000ff000d7202 */ /* 0x000fe20000000f00 */
[----:B------:R-:W-:-:S04]  /*1080*/  IMAD.WIDE.U32 R8, R14, R9, R16 ;  /* 0x000000090e087225 */ /* 0x000fc800078e0010 */
[----:B------:R-:W-:Y:S02]  /*1090*/  IMAD R4, R14, R4, R7 ;  /* 0x000000040e047224 */ /* 0x000fe400078e0207 */
[C---:B------:R-:W-:Y:S02]  /*10a0*/  IMAD R5, R12.reuse, R0, R5 ;  /* 0x000000000c057224 */ /* 0x040fe400078e0205 */
[----:B------:R-:W-:Y:S01]  /*10b0*/  IMAD.WIDE.U32 R14, R12, R6, R18 ;  /* 0x000000060c0e7225 */ /* 0x000fe200078e0012 */
[----:B------:R-:W-:Y:S02]  /*10c0*/  MOV R6, R8 ;  /* 0x0000000800067202 */ /* 0x000fe40000000f00 */
[----:B------:R-:W-:Y:S01]  /*10d0*/  IADD3 R0, PT, PT, R9, R4, RZ ;  /* 0x0000000409007210 */ /* 0x000fe20007ffe0ff */
[----:B------:R-:W-:Y:S01]  /*10e0*/  IMAD.IADD R12, R15, 0x1, R5 ;  /* 0x000000010f0c7824 */ /* 0x000fe200078e0205 */
[----:B------:R-:W-:Y:S02]  /*10f0*/  MOV R15, R237 ;  /* 0x000000ed000f7202 */ /* 0x000fe40000000f00 */
.L_x_2578:
[----:B------:R-:W-:Y:S05]  /*1100*/  BSYNC.RECONVERGENT B0 ;  /* 0x0000000000007941 */ /* 0x000fea0003800200 */
.L_x_2576:
[----:B------:R-:W2:Y:S04]  /*1110*/  LD.E.64 R24, desc[UR4][R194.64+0x18] ;  /* 0x00001804c2187980 */ /* 0x000ea8000c101b00 */
[----:B------:R-:W3:Y:S04]  /*1120*/  LD.E.64 R18, desc[UR4][R194.64+0x30] ;  /* 0x00003004c2127980 */ /* 0x000ee8000c101b00 */
[----:B------:R-:W4:Y:S04]  /*1130*/  LD.E.64 R20, desc[UR4][R194.64+0x48] ;  /* 0x00004804c2147980 */ /* 0x000f28000c101b00 */
[----:B------:R-:W5:Y:S04]  /*1140*/  LD.E.64 R22, desc[UR4][R194.64+0x8] ;  /* 0x00000804c2167980 */ /* 0x000f68000c101b00 */
[----:B------:R-:W5:Y:S04]  /*1150*/  LD.E.64 R8, desc[UR4][R194.64] ;  /* 0x00000004c2087980 */ /* 0x000f68000c101b00 */
        /* <DEDUP_REMOVED lines=16> */
[----:B------:R-:W-:-:S05]  /*1260*/  IMAD.SHL.U32 R218, R154, 0x8, RZ ;  /* 0x000000089ada7824 */ /* 0x000fca00078e00ff */
[----:B------:R-:W-:-:S07]  /*1270*/  LOP3.LUT R242, R218, 0x18, RZ, 0xc0, !PT ;  /* 0x00000018daf27812 */ /* 0x000fce00078ec0ff */
[----:B------:R-:W-:-:S05]  /*1280*/  @!P1 IMAD.IADD R16, R16, 0x1, -R11 ;  /* 0x0000000110109824 */ /* 0x000fca00078e0a0b */
[----:B------:R-:W-:Y:S02]  /*1290*/  ISETP.GE.U32.AND P2, PT, R16, R11, PT ;  /* 0x0000000b1000720c */ /* 0x000fe40003f46070 */
[----:B------:R-:W-:Y:S02]  /*12a0*/  IADD3 R16, P0, PT, R242, R14, RZ ;  /* 0x0000000ef2107210 */ /* 0x000fe40007f1e0ff */
[----:B------:R-:W-:Y:S01]  /*12b0*/  LOP3.LUT R11, R233, R10, RZ, 0x3c, !PT ;  /* 0x0000000ae90b7212 */ /* 0x000fe200078e3cff */
[----:B------:R-:W-:Y:S02]  /*12c0*/  @!P1 VIADD R7, R7, 0x1 ;  /* 0x0000000107079836 */ /* 0x000fe40000000000 */
[----:B------:R-:W-:Y:S01]  /*12d0*/  IMAD.X R17, RZ, RZ, R12, P0 ;  /* 0x000000ffff117224 */ /* 0x000fe200000e060c */
[----:B------:R-:W-:Y:S02]  /*12e0*/  ISETP.GE.AND P0, PT, R11, RZ, PT ;  /* 0x000000ff0b00720c */ /* 0x000fe40003f06270 */
[----:B------:R-:W-:-:S02]  /*12f0*/  ISETP.NE.AND P1, PT, R10, RZ, PT ;  /* 0x000000ff0a00720c */ /* 0x000fc40003f25270 */
[C---:B------:R-:W-:Y:S01]  /*1300*/  LOP3.LUT R239, R218.reuse, 0xc0, RZ, 0xc0, !PT ;  /* 0x000000c0daef7812 */ /* 0x040fe200078ec0ff */
[-C--:B------:R-:W-:Y:S02]  /*1310*/  IMAD R13, R13, R196.reuse, RZ ;  /* 0x000000c40d0d7224 */ /* 0x080fe400078e02ff */
[----:B------:R-:W-:Y:S01]  /*1320*/  @P2 VIADD R7, R7, 0x1 ;  /* 0x0000000107072836 */ /* 0x000fe20000000000 */
[----:B------:R-:W-:Y:S01]  /*1330*/  LOP3.LUT R239, R239, 0x18, R154, 0xf8, !PT ;  /* 0x00000018efef7812 */ /* 0x000fe200078ef89a */
[C---:B------:R-:W-:Y:S01]  /*1340*/  IMAD R13, R15.reuse, R197, R13 ;  /* 0x000000c50f0d7224 */ /* 0x040fe200078e020d */
[----:B------:R-:W-:Y:S01]  /*1350*/  LOP3.LUT R241, R218, 0x1f20, RZ, 0xc0, !PT ;  /* 0x00001f20daf17812 */ /* 0x000fe200078ec0ff */
[----:B------:R-:W-:Y:S01]  /*1360*/  IMAD.WIDE.U32 R14, R15, R196, R16 ;  /* 0x000000c40f0e7225 */ /* 0x000fe200078e0010 */
[----:B------:R-:W-:-:S03]  /*1370*/  LOP3.LUT R12, R239, R242, RZ, 0x3c, !PT ;  /* 0x000000f2ef0c7212 */ /* 0x000fc600078e3cff */
[----:B------:R-:W-:Y:S01]  /*1380*/  @!P0 IMAD.MOV R7, RZ, RZ, -R7 ;  /* 0x000000ffff078224 */ /* 0x000fe200078e0a07 */
[----:B------:R-:W-:Y:S01]  /*1390*/  @!P1 LOP3.LUT R7, RZ, R10, RZ, 0x33, !PT ;  /* 0x0000000aff079212 */ /* 0x000fe200078e33ff */
[----:B------:R-:W-:Y:S01]  /*13a0*/  IMAD.IADD R15, R15, 0x1, R13 ;  /* 0x000000010f0f7824 */ /* 0x000fe200078e020d */
[----:B------:R-:W-:Y:S01]  /*13b0*/  LOP3.LUT R241, R241, R12, RZ, 0xfc, !PT ;  /* 0x0000000cf1f17212 */ /* 0x000fe200078efcff */
[----:B------:R-:W-:Y:S01]  /*13c0*/  IMAD.MOV.U32 R243, RZ, RZ, RZ ;  /* 0x000000fffff37224 */ /* 0x000fe200078e00ff */
[----:B------:R-:W-:Y:S01]  /*13d0*/  IADD3 R16, P0, PT, R242, R6, RZ ;  /* 0x00000006f2107210 */ /* 0x000fe20007f1e0ff */
[----:B------:R-:W-:Y:S01]  /*13e0*/  IMAD R11, R27, R7, RZ ;  /* 0x000000071b0b7224 */ /* 0x000fe200078e02ff */
[----:B------:R-:W-:Y:S01]  /*13f0*/  SHF.R.S32.HI R12, RZ, 0x1f, R7 ;  /* 0x0000001fff0c7819 */ /* 0x000fe20000011407 */
[----:B------:R-:W-:Y:S01]  /*1400*/  IMAD.WIDE.U32 R14, R7, R26, R14 ;  /* 0x0000001a070e7225 */ /* 0x000fe200078e000e */
[----:B------:R-:W-:Y:S02]  /*1410*/  SHF.R.U32.HI R10, RZ, 0x2, R154 ;  /* 0x00000002ff0a7819 */ /* 0x000fe4000001169a */
[----:B------:R-:W-:Y:S01]  /*1420*/  IADD3.X R17, PT, PT, RZ, R0, RZ, P0, !PT ;  /* 0x00000000ff117210 */ /* 0x000fe200007fe4ff */
[----:B------:R-:W-:-:S02]  /*1430*/  IMAD R26, R12, R26, R11 ;  /* 0x0000001a0c1a7224 */ /* 0x000fc400078e020b */
[----:B------:R-:W-:Y:S02]  /*1440*/  IMAD.MOV.U32 R11, RZ, RZ, RZ ;  /* 0x000000ffff0b7224 */ /* 0x000fe400078e00ff */
[----:B------:R-:W-:Y:S02]  /*1450*/  IMAD R0, R153, R10, RZ ;  /* 0x0000000a99007224 */ /* 0x000fe400078e02ff */
[----:B------:R-:W-:-:S04]  /*1460*/  IMAD.WIDE.U32 R16, R10, R152, R16 ;  /* 0x000000980a107225 */ /* 0x000fc800078e0010 */
[----:B------:R-:W-:Y:S01]  /*1470*/  IMAD.IADD R227, R17, 0x1, R0 ;  /* 0x0000000111e37824 */ /* 0x000fe200078e0200 */
[----:B------:R-:W1:Y:S01]  /*1480*/  S2UR UR6, SR_CgaCtaId ;  /* 0x00000000000679c3 */ /* 0x000e620000008800 */
[C---:B------:R-:W-:Y:S01]  /*1490*/  IMAD.SHL.U32 R223, R152.reuse, 0x40, RZ ;  /* 0x0000004098df7824 */ /* 0x040fe200078e00ff */
[----:B------:R-:W-:Y:S01]  /*14a0*/  SHF.L.U64.HI R224, R152, 0x6, R153 ;  /* 0x0000000698e07819 */ /* 0x000fe20000010299 */
[----:B------:R-:W-:Y:S02]  /*14b0*/  UMOV UR7, 0x400 ;  /* 0x0000040000077882 */ /* 0x000fe40000000000 */
[----:B-1----:R-:W-:-:S06]  /*14c0*/  ULEA UR6, UR6, UR7, 0x18 ;  /* 0x0000000706067291 */ /* 0x002fcc000f8ec0ff */
[----:B------:R-:W-:-:S05]  /*14d0*/  IMAD.U32 R212, RZ, RZ, UR6 ;  /* 0x00000006ffd47e24 */ /* 0x000fca000f8e00ff */
[----:B------:R-:W-:Y:S01]  /*14e0*/  LEA R241, R241, R212, 0x1 ;  /* 0x000000d4f1f17211 */ /* 0x000fe200078e08ff */
[----:B------:R-:W-:Y:S02]  /*14f0*/  IMAD.IADD R15, R15, 0x1, R26 ;  /* 0x000000010f0f7824 */ /* 0x000fe400078e021a */
[C---:B------:R-:W-:Y:S01]  /*1500*/  IMAD.SHL.U32 R214, R154.reuse, 0x10, RZ ;  /* 0x000000109ad67824 */ /* 0x040fe200078e00ff */
[----:B------:R-:W-:Y:S01]  /*1510*/  SHF.L.U32 R193, R154, 0x5, RZ ;  /* 0x000000059ac17819 */ /* 0x000fe200000006ff */
[----:B------:R-:W-:Y:S01]  /*1520*/  IMAD R231, R197, R10, RZ ;  /* 0x0000000ac5e77224 */ /* 0x000fe200078e02ff */
[----:B------:R-:W-:Y:S01]  /*1530*/  SHF.R.U32.HI R215, RZ, 0x1, R154 ;  /* 0x00000001ffd77819 */ /* 0x000fe2000001169a */
[C---:B------:R-:W-:Y:S01]  /*1540*/  IMAD.SHL.U32 R221, R196.reuse, 0x40, RZ ;  /* 0x00000040c4dd7824 */ /* 0x040fe200078e00ff */
[----:B------:R-:W-:Y:S01]  /*1550*/  SHF.L.U64.HI R222, R196, 0x6, R197 ;  /* 0x00000006c4de7819 */ /* 0x000fe200000102c5 */
[----:B------:R-:W-:Y:S02]  /*1560*/  IMAD.SHL.U32 R213, R154, 0x4, RZ ;  /* 0x000000049ad57824 */ /* 0x000fe400078e00ff */
[----:B--2---:R-:W-:-:S02]  /*1570*/  IMAD R6, R25, R234, RZ ;  /* 0x000000ea19067224 */ /* 0x004fc400078e02ff */
[----:B------:R-:W-:Y:S01]  /*1580*/  IMAD.WIDE.U32 R24, R24, R234, R242 ;  /* 0x000000ea18187225 */ /* 0x000fe200078e00f2 */
[----:B---3--:R-:W-:-:S03]  /*1590*/  SHF.L.U64.HI R13, R18, 0x5, R19 ;  /* 0x00000005120d7819 */ /* 0x008fc60000010213 */
[----:B------:R-:W-:Y:S02]  /*15a0*/  IMAD.IADD R25, R25, 0x1, R6 ;  /* 0x0000000119197824 */ /* 0x000fe400078e0206 */
[----:B------:R-:W-:-:S04]  /*15b0*/  IMAD.WIDE.U32 R6, R235, 0x40, R10 ;  /* 0x00000040eb067825 */ /* 0x000fc800078e000a */
[----:B------:R-:W-:Y:S02]  /*15c0*/  IMAD.SHL.U32 R12, R18, 0x20, RZ ;  /* 0x00000020120c7824 */ /* 0x000fe400078e00ff */
[----:B----4-:R-:W-:Y:S01]  /*15d0*/  IMAD R0, R21, R233, RZ ;  /* 0x000000e915007224 */ /* 0x010fe200078e02ff */
[----:B-----5:R-:W-:Y:S01]  /*15e0*/  LEA R228, P0, R16, R22, 0x1 ;  /* 0x0000001610e47211 */ /* 0x020fe200078008ff */
[----:B------:R-:W-:-:S04]  /*15f0*/  IMAD.WIDE.U32 R20, R233, R20, R24 ;  /* 0x00000014e9147225 */ /* 0x000fc800078e0018 */
[----:B------:R-:W-:-:S04]  /*1600*/  IMAD.WIDE.U32 R12, R18, R6, R12 ;  /* 0x00000006120c7225 */ /* 0x000fc800078e000c */
[----:B------:R-:W-:Y:S01]  /*1610*/  IMAD R7, R7, R18, RZ ;  /* 0x0000001207077224 */ /* 0x000fe200078e02ff */
[----:B------:R-:W-:Y:S01]  /*1620*/  LEA.HI.X R227, R16, R23, R227, 0x1, P0 ;  /* 0x0000001710e37211 */ /* 0x000fe200000f0ce3 */
[----:B------:R-:W-:Y:S02]  /*1630*/  IMAD.IADD R21, R21, 0x1, R0 ;  /* 0x0000000115157824 */ /* 0x000fe400078e0200 */
[----:B------:R-:W-:Y:S01]  /*1640*/  IMAD R0, R19, R6, R7 ;  /* 0x0000000613007224 */ /* 0x000fe200078e0207 */
[----:B------:R-:W-:Y:S01]  /*1650*/  IADD3 R7, P0, PT, R20, R12, RZ ;  /* 0x0000000c14077210 */ /* 0x000fe20007f1e0ff */
[----:B------:R-:W-:-:S03]  /*1660*/  IMAD.WIDE.U32 R18, R18, R6, R20 ;  /* 0x0000000612127225 */ /* 0x000fc600078e0014 */
[----:B------:R-:W-:Y:S02]  /*1670*/  IADD3.X R6, PT, PT, R21, R0, R13, P0, !PT ;  /* 0x0000000015067210 */ /* 0x000fe400007fe40d */
[----:B------:R-:W-:Y:S01]  /*1680*/  IADD3 R12, P0, PT, R223, R228, RZ ;  /* 0x000000e4df0c7210 */ /* 0x000fe20007f1e0ff */
[----:B------:R-:W-:Y:S01]  /*1690*/  IMAD.IADD R11, R19, 0x1, R0 ;  /* 0x00000001130b7824 */ /* 0x000fe200078e0200 */
[-C--:B------:R-:W-:Y:S02]  /*16a0*/  LEA R16, P2, R18, R8.reuse, 0x1 ;  /* 0x0000000812107211 */ /* 0x080fe400078408ff */
[----:B------:R-:W-:Y:S01]  /*16b0*/  LEA R20, P1, R7, R8, 0x1 ;  /* 0x0000000807147211 */ /* 0x000fe200078208ff */
[----:B------:R-:W-:Y:S01]  /*16c0*/  IMAD.X R13, R224, 0x1, R227, P0 ;  /* 0x00000001e00d7824 */ /* 0x000fe200000e06e3 */
[----:B------:R-:W-:Y:S02]  /*16d0*/  IADD3 R8, P0, PT, R12, R223, RZ ;  /* 0x000000df0c087210 */ /* 0x000fe40007f1e0ff */
[----:B------:R-:W-:-:S02]  /*16e0*/  LEA.HI.X R17, R18, R9, R11, 0x1, P2 ;  /* 0x0000000912117211 */ /* 0x000fc400010f0c0b */
[----:B------:R-:W-:Y:S01]  /*16f0*/  LEA.HI.X R21, R7, R9, R6, 0x1, P1 ;  /* 0x0000000907157211 */ /* 0x000fe200008f0c06 */
[----:B------:R-:W-:Y:S01]  /*1700*/  IMAD.X R9, R13, 0x1, R224, P0 ;  /* 0x000000010d097824 */ /* 0x000fe200000e06e0 */
[-C--:B------:R-:W-:Y:S01]  /*1710*/  IADD3 R6, P0, PT, R8, R223.reuse, RZ ;  /* 0x000000df08067210 */ /* 0x080fe20007f1e0ff */
[----:B------:R-:W-:Y:S01]  /*1720*/  IMAD.MOV.U32 R226, RZ, RZ, R228 ;  /* 0x000000ffffe27224 */ /* 0x000fe200078e00e4 */
[----:B------:R-:W-:Y:S01]  /*1730*/  @!PT LDS RZ, [RZ] ;  /* 0x00000000fffff984 */ /* 0x000fe20000000800 */
[----:B------:R-:W-:Y:S01]  /*1740*/  @!PT LDS RZ, [RZ] ;  /* 0x00000000fffff984 */ /* 0x000fe20000000800 */
[----:B------:R-:W-:Y:S01]  /*1750*/  @!PT LDS RZ, [RZ] ;  /* 0x00000000fffff984 */ /* 0x000fe20000000800 */
[----:B------:R1:W-:Y:S03]  /*1760*/  LDGSTS.E.BYPASS.LTC128B.128 [R241], desc[UR4][R16.64] ;  /* 0x0000000010f17fae */ /* 0x0003e6000b981a04 */
[--C-:B------:R-:W-:Y:S01]  /*1770*/  IMAD.X R7, R9, 0x1, R224.reuse, P0 ;  /* 0x0000000109077824 */ /* 0x100fe200000e06e0 */
[-C--:B------:R-:W-:Y:S01]  /*1780*/  IADD3 R22, P0, PT, R6, R223.reuse, RZ ;  /* 0x000000df06167210 */ /* 0x080fe20007f1e0ff */
[----:B------:R-:W-:Y:S04]  /*1790*/  LDGSTS.E.BYPASS.LTC128B.128 [R241+0x800], desc[UR4][R20.64] ;  /* 0x0080000014f17fae */ /* 0x000fe8000b981a04 */
[--C-:B------:R-:W-:Y:S01]  /*17a0*/  IMAD.X R23, R7, 0x1, R224.reuse, P0 ;  /* 0x0000000107177824 */ /* 0x100fe200000e06e0 */
[-C--:B------:R-:W-:Y:S01]  /*17b0*/  IADD3 R18, P0, PT, R22, R223.reuse, RZ ;  /* 0x000000df16127210 */ /* 0x080fe20007f1e0ff */
[----:B------:R-:W-:Y:S04]  /*17c0*/  LDGSTS.E.BYPASS.LTC128B.128 [R241+0x1000], desc[UR4][R226.64] ;  /* 0x01000000e2f17fae */ /* 0x000fe8000b981a04 */
[--C-:B------:R-:W-:Y:S01]  /*17d0*/  IMAD.X R19, R23, 0x1, R224.reuse, P0 ;  /* 0x0000000117137824 */ /* 0x100fe200000e06e0 */
[-C--:B------:R-:W-:Y:S01]  /*17e0*/  IADD3 R24, P0, PT, R18, R223.reuse, RZ ;  /* 0x000000df12187210 */ /* 0x080fe20007f1e0ff */
[----:B------:R-:W-:Y:S04]  /*17f0*/  LDGSTS.E.BYPASS.LTC128B.128 [R241+0x1800], desc[UR4][R12.64] ;  /* 0x018000000cf17fae */ /* 0x000fe8000b981a04 */
[----:B------:R-:W-:Y:S01]  /*1800*/  IMAD.X R25, R19, 0x1, R224, P0 ;  /* 0x0000000113197824 */ /* 0x000fe200000e06e0 */
[----:B------:R2:W-:Y:S04]  /*1810*/  LDGSTS.E.BYPASS.LTC128B.128 [R241+0x2000], desc[UR4][R8.64] ;  /* 0x0200000008f17fae */ /* 0x0005e8000b981a04 */
[----:B------:R3:W-:Y:S01]  /*1820*/  LDGSTS.E.BYPASS.LTC128B.128 [R241+0x2800], desc[UR4][R6.64] ;  /* 0x0280000006f17fae */ /* 0x0007e2000b981a04 */
[----:B-1----:R-:W-:-:S03]  /*1830*/  IADD3 R16, P0, PT, R24, R223, RZ ;  /* 0x000000df18107210 */ /* 0x002fc60007f1e0ff */
[----:B------:R1:W-:Y:S02]  /*1840*/  LDGSTS.E.BYPASS.LTC128B.128 [R241+0x3000], desc[UR4][R22.64] ;  /* 0x0300000016f17fae */ /* 0x0003e4000b981a04 */
[----:B------:R-:W-:Y:S02]  /*1850*/  IMAD.X R17, R25, 0x1, R224, P0 ;  /* 0x0000000119117824 */ /* 0x000fe400000e06e0 */
[----:B------:R1:W-:Y:S04]  /*1860*/  LDGSTS.E.BYPASS.LTC128B.128 [R241+0x3800], desc[UR4][R18.64] ;  /* 0x0380000012f17fae */ /* 0x0003e8000b981a04 */
[----:B------:R1:W-:Y:S04]  /*1870*/  LDGSTS.E.BYPASS.LTC128B.128 [R241+0x4000], desc[UR4][R24.64] ;  /* 0x0400000018f17fae */ /* 0x0003e8000b981a04 */
[----:B------:R1:W-:Y:S04]  /*1880*/  LDGSTS.E.BYPASS.LTC128B.128 [R241+0x4800], desc[UR4][R16.64] ;  /* 0x0480000010f17fae */ /* 0x0003e8000b981a04 */
[----:B------:R-:W0:Y:S01]  /*1890*/  LDGDEPBAR ;  /* 0x00000000000079af */ /* 0x000e220000000000 */
[----:B--2---:R-:W-:Y:S01]  /*18a0*/  IMAD.WIDE.U32 R8, R10, R196, R14 ;  /* 0x000000c40a087225 */ /* 0x004fe200078e000e */
[----:B------:R-:W-:-:S02]  /*18b0*/  LOP3.LUT R10, R215, 0x8, RZ, 0xc0, !PT ;  /* 0x00000008d70a7812 */ /* 0x000fc400078ec0ff */
[----:B---3--:R-:W-:Y:S01]  /*18c0*/  LOP3.LUT R6, R214, 0x100, RZ, 0xc0, !PT ;  /* 0x00000100d6067812 */ /* 0x008fe200078ec0ff */
[----:B------:R-:W-:Y:S01]  /*18d0*/  IMAD.IADD R231, R9, 0x1, R231 ;  /* 0x0000000109e77824 */ /* 0x000fe200078e02e7 */
[----:B------:R-:W-:Y:S02]  /*18e0*/  LOP3.LUT R7, R193, 0xc0, RZ, 0xc0, !PT ;  /* 0x000000c0c1077812 */ /* 0x000fe400078ec0ff */
[----:B------:R-:W-:Y:S02]  /*18f0*/  LEA R230, P0, R8, R4, 0x1 ;  /* 0x0000000408e67211 */ /* 0x000fe400078008ff */
[--C-:B------:R-:W-:Y:S02]  /*1900*/  LOP3.LUT R41, R6, 0x20, R193.reuse, 0xf8, !PT ;  /* 0x0000002006297812 */ /* 0x100fe400078ef8c1 */
[----:B------:R-:W-:Y:S02]  /*1910*/  LOP3.LUT R6, R7, 0x8, R154, 0xf8, !PT ;  /* 0x0000000807067812 */ /* 0x000fe400078ef89a */
[----:B------:R-:W-:-:S02]  /*1920*/  LOP3.LUT R7, R10, 0xc0, R193, 0xf8, !PT ;  /* 0x000000c00a077812 */ /* 0x000fc400078ef8c1 */
[----:B------:R-:W-:Y:S02]  /*1930*/  LEA.HI.X R231, R8, R5, R231, 0x1, P0 ;  /* 0x0000000508e77211 */ /* 0x000fe400000f0ce7 */
[----:B------:R-:W-:Y:S01]  /*1940*/  IADD3 R10, P0, PT, R221, R230, RZ ;  /* 0x000000e6dd0a7210 */ /* 0x000fe20007f1e0ff */
[----:B------:R-:W-:-:S04]  /*1950*/  DEPBAR.LE SB0, 0x0 ;  /* 0x000080000000791a */ /* 0x000fc80000000000 */
[----:B------:R-:W-:Y:S01]  /*1960*/  IMAD.X R11, R222, 0x1, R231, P0 ;  /* 0x00000001de0b7824 */ /* 0x000fe200000e06e7 */
[----:B-1----:R-:W-:-:S13]  /*1970*/  IADD3 R14, P0, PT, R10, R221, RZ ;  /* 0x000000dd0a0e7210 */ /* 0x002fda0007f1e0ff */
[----:B------:R-:W-:Y:S05]  /*1980*/  WARPSYNC.ALL ;  /* 0x0000000000007948 */ /* 0x000fea0003800000 */
[----:B------:R-:W-:Y:S01]  /*1990*/  BAR.SYNC.DEFER_BLOCKING 0x0 ;  /* 0x0000000000007b1d */ /* 0x000fe20000010000 */
[----:B------:R-:W-:Y:S01]  /*19a0*/  IMAD.X R15, R11, 0x1, R222, P0 ;  /* 0x000000010b0f7824 */ /* 0x000fe200000e06de */
[----:B------:R-:W-:Y:S02]  /*19b0*/  IADD3 R12, P0, PT, R14, R221, RZ ;  /* 0x000000dd0e0c7210 */ /* 0x000fe40007f1e0ff */
[----:B------:R-:W-:-:S03]  /*19c0*/  LOP3.LUT R0, R213, 0x18, RZ, 0xc0, !PT ;  /* 0x00000018d5007812 */ /* 0x000fc600078ec0ff */
[----:B------:R-:W-:Y:S01]  /*19d0*/  IMAD.X R13, R15, 0x1, R222, P0 ;  /* 0x000000010f0d7824 */ /* 0x000fe200000e06de */
[----:B------:R-:W-:Y:S02]  /*19e0*/  LOP3.LUT R41, R41, R6, R0, 0xf6, !PT ;  /* 0x0000000629297212 */ /* 0x000fe400078ef600 */
[-C--:B------:R-:W-:Y:S02]  /*19f0*/  IADD3 R6, P0, PT, R12, R221.reuse, RZ ;  /* 0x000000dd0c067210 */ /* 0x080fe40007f1e0ff */
[----:B------:R-:W-:Y:S02]  /*1a00*/  LOP3.LUT R0, R7, R0, RZ, 0x3c, !PT ;  /* 0x0000000007007212 */ /* 0x000fe400078e3cff */
[----:B------:R-:W-:Y:S01]  /*1a10*/  LOP3.LUT R214, R214, 0x3e00, RZ, 0xc0, !PT ;  /* 0x00003e00d6d67812 */ /* 0x000fe200078ec0ff */
[----:B------:R-:W-:Y:S01]  /*1a20*/  IMAD.X R7, R13, 0x1, R222, P0 ;  /* 0x000000010d077824 */ /* 0x000fe200000e06de */
[----:B------:R-:W-:Y:S02]  /*1a30*/  IADD3 R16, P0, PT, R6, R221, RZ ;  /* 0x000000dd06107210 */ /* 0x000fe40007f1e0ff */
[----:B------:R-:W-:-:S03]  /*1a40*/  LOP3.LUT R4, R214, 0x20, R193, 0xf8, !PT ;  /* 0x00000020d6047812 */ /* 0x000fc600078ef8c1 */
[--C-:B------:R-:W-:Y:S01]  /*1a50*/  IMAD.X R17, R7, 0x1, R222.reuse, P0 ;  /* 0x0000000107117824 */ /* 0x100fe200000e06de */
[----:B------:R-:W-:Y:S02]  /*1a60*/  IADD3 R8, P0, PT, R16, R221, RZ ;  /* 0x000000dd10087210 */ /* 0x000fe40007f1e0ff */
[----:B------:R-:W-:Y:S01]  /*1a70*/  LOP3.LUT R43, R4, 0x100, R193, 0xf8, !PT ;  /* 0x00000100042b7812 */ /* 0x000fe200078ef8c1 */
[----:B------:R-:W-:Y:S01]  /*1a80*/  @!PT LDS RZ, [RZ] ;  /* 0x00000000fffff984 */ /* 0x000fe20000000800 */
[----:B------:R-:W-:Y:S01]  /*1a90*/  @!PT LDS RZ, [RZ] ;  /* 0x00000000fffff984 */ /* 0x000fe20000000800 */
[----:B------:R-:W-:Y:S01]  /*1aa0*/  @!PT LDS RZ, [RZ] ;  /* 0x00000000fffff984 */ /* 0x000fe20000000800 */
[----:B------:R-:W-:Y:S02]  /*1ab0*/  LDGSTS.E.BYPASS.LTC128B.128 [R241+0x5000], desc[UR4][R230.64] ;  /* 0x05000000e6f17fae */ /* 0x000fe4000b981a04 */
[----:B------:R-:W-:Y:S01]  /*1ac0*/  IMAD.X R9, R17, 0x1, R222, P0 ;  /* 0x0000000111097824 */ /* 0x000fe200000e06de */
[----:B------:R-:W-:Y:S01]  /*1ad0*/  LOP3.LUT R43, R43, R0, RZ, 0xfc, !PT ;  /* 0x000000002b2b7212 */ /* 0x000fe200078efcff */
[----:B------:R1:W-:Y:S01]  /*1ae0*/  LDGSTS.E.BYPASS.LTC128B.128 [R241+0x5800], desc[UR4][R10.64] ;  /* 0x058000000af17fae */ /* 0x0003e2000b981a04 */
[----:B------:R-:W-:-:S03]  /*1af0*/  IMAD R41, R41, 0x2, R212 ;  /* 0x0000000229297824 */ /* 0x000fc600078e02d4 */
[----:B------:R-:W-:Y:S01]  /*1b00*/  LDGSTS.E.BYPASS.LTC128B.128 [R241+0x6000], desc[UR4][R14.64] ;  /* 0x060000000ef17fae */ /* 0x000fe2000b981a04 */
[----:B------:R-:W-:-:S03]  /*1b10*/  IMAD R43, R43, 0x2, R212 ;  /* 0x000000022b2b7824 */ /* 0x000fc600078e02d4 */
[----:B------:R2:W-:Y:S04]  /*1b20*/  LDGSTS.E.BYPASS.LTC128B.128 [R241+0x6800], desc[UR4][R12.64] ;  /* 0x068000000cf17fae */ /* 0x0005e8000b981a04 */
[----:B------:R3:W-:Y:S04]  /*1b30*/  LDGSTS.E.BYPASS.LTC128B.128 [R241+0x7000], desc[UR4][R6.64] ;  /* 0x0700000006f17fae */ /* 0x0007e8000b981a04 */
[----:B------:R4:W-:Y:S04]  /*1b40*/  LDGSTS.E.BYPASS.LTC128B.128 [R241+0x7800], desc[UR4][R16.64] ;  /* 0x0780000010f17fae */ /* 0x0009e8000b981a04 */
[----:B------:R-:W-:Y:S01]  /*1b50*/  LDGSTS.E.BYPASS.LTC128B.128 [R241+0x8000], desc[UR4][R8.64] ;  /* 0x0800000008f17fae */ /* 0x000fe2000b981a04 */
[----:B-1----:R-:W-:-:S04]  /*1b60*/  IADD3 R10, P0, PT, R8, R221, RZ ;  /* 0x000000dd080a7210 */ /* 0x002fc80007f1e0ff */
[----:B------:R-:W-:-:S05]  /*1b70*/  IADD3.X R11, PT, PT, R9, R222, RZ, P0, !PT ;  /* 0x000000de090b7210 */ /* 0x000fca00007fe4ff */
[----:B------:R1:W-:Y:S04]  /*1b80*/  LDGSTS.E.BYPASS.LTC128B.128 [R241+0x8800], desc[UR4][R10.64] ;  /* 0x088000000af17fae */ /* 0x0003e8000b981a04 */
[----:B------:R-:W-:Y:S04]  /*1b90*/  LDSM.16.M88.4 R36, [R43] ;  /* 0x000000002b24783b */ /* 0x000fe80000000200 */
[----:B--2---:R-:W4:Y:S01]  /*1ba0*/  LDSM.16.M88.4 R12, [R41+0x1800] ;  /* 0x00180000290c783b */ /* 0x004f220000000200 */
[----:B------:R-:W-:Y:S01]  /*1bb0*/  IMAD.MOV.U32 R192, RZ, RZ, 0x20 ;  /* 0x00000020ffc07424 */ /* 0x000fe200078e00ff */
[----:B------:R-:W-:-:S02]  /*1bc0*/  LOP3.LUT P0, RZ, R154, 0x4, RZ, 0xc0, !PT ;  /* 0x000000049aff7812 */ /* 0x000fc4000780c0ff */
[----:B------:R-:W2:Y:S04]  /*1bd0*/  LDSM.16.M88.4 R28, [R41+0x1000] ;  /* 0x00100000291c783b */ /* 0x000ea80000000200 */
[----:B------:R-:W5:Y:S01]  /*1be0*/  LDSM.16.M88.4 R20, [R41+0x1400] ;  /* 0x001400002914783b */ /* 0x000f620000000200 */
[----:B------:R-:W-:-:S03]  /*1bf0*/  SEL R192, R192, 0xffffffe0, !P0 ;  /* 0xffffffe0c0c07807 */ /* 0x000fc60004000000 */
[----:B---3--:R-:W-:Y:S02]  /*1c00*/  LDSM.16.M88.4 R4, [R41+0x1c00] ;  /* 0x001c00002904783b */ /* 0x008fe40000000200 */
[C---:B------:R-:W-:Y:S02]  /*1c10*/  IMAD.IADD R184, R192.reuse, 0x1, R43 ;  /* 0x00000001c0b87824 */ /* 0x040fe400078e022b */
[----:B------:R-:W-:Y:S01]  /*1c20*/  IMAD.IADD R198, R192, 0x1, R41 ;  /* 0x00000001c0c67824 */ /* 0x000fe200078e0229 */
[----:B------:R-:W-:Y:S04]  /*1c30*/  LDSM.16.M88.4 R124, [R41+0x2000] ;  /* 0x00200000297c783b */ /* 0x000fe80000000200 */
[----:B------:R-:W-:Y:S04]  /*1c40*/  LDSM.16.M88.4 R184, [R184] ;  /* 0x00000000b8b8783b */ /* 0x000fe80000000200 */
[----:B------:R-:W3:Y:S04]  /*1c50*/  LDSM.16.M88.4 R132, [R198+0x1800] ;  /* 0x00180000c684783b */ /* 0x000ee80000000200 */
[----:B------:R-:W1:Y:S04]  /*1c60*/  LDSM.16.M88.4 R116, [R41+0x2400] ;  /* 0x002400002974783b */ /* 0x000e680000000200 */
        /* <DEDUP_REMOVED lines=11> */
[----:B------:R-:W1:Y:S01]  /*1d20*/  LDSM.16.M88.4 R136, [R198+0x1400] ;  /* 0x00140000c688783b */ /* 0x000e620000000200 */
[C---:B----4-:R-:W-:Y:S03]  /*1d30*/  HMMA.16816.F32 R16, R36.reuse, R12, RZ ;  /* 0x0000000c2410723c */ /* 0x050fe600000018ff */
[----:B------:R-:W-:Y:S04]  /*1d40*/  LDSM.16.M88.4 R160, [R198+0x3400] ;  /* 0x00340000c6a0783b */ /* 0x000fe80000000200 */
[----:B------:R-:W-:Y:S01]  /*1d50*/  LDSM.16.M88.4 R188, [R198+0x1c00] ;  /* 0x001c0000c6bc783b */ /* 0x000fe20000000200 */
[C---:B------:R-:W-:Y:S03]  /*1d60*/  HMMA.16816.F32 R12, R36.reuse, R14, RZ ;  /* 0x0000000e240c723c */ /* 0x040fe600000018ff */
[----:B------:R-:W-:Y:S04]  /*1d70*/  LDSM.16.M88.4 R180, [R198+0x2000] ;  /* 0x00200000c6b4783b */ /* 0x000fe80000000200 */
[----:B------:R-:W-:Y:S01]  /*1d80*/  LDSM.16.M88.4 R176, [R198+0x2400] ;  /* 0x00240000c6b0783b */ /* 0x000fe20000000200 */
[C---:B--2---:R-:W-:Y:S03]  /*1d90*/  HMMA.16816.F32 R32, R36.reuse, R28, RZ ;  /* 0x0000001c2420723c */ /* 0x044fe600000018ff */
[----:B------:R-:W-:Y:S04]  /*1da0*/  LDSM.16.M88.4 R172, [R198+0x2800] ;  /* 0x00280000c6ac783b */ /* 0x000fe80000000200 */
[----:B------:R-:W-:Y:S01]  /*1db0*/  LDSM.16.M88.4 R168, [R198+0x2c00] ;  /* 0x002c0000c6a8783b */ /* 0x000fe20000000200 */
[C---:B-----5:R-:W-:Y:S03]  /*1dc0*/  HMMA.16816.F32 R24, R36.reuse, R20, RZ ;  /* 0x000000142418723c */ /* 0x060fe600000018ff */
[----:B------:R-:W-:Y:S04]  /*1dd0*/  LDSM.16.M88.4 R164, [R198+0x3000] ;  /* 0x00300000c6a4783b */ /* 0x000fe80000000200 */
[----:B------:R-:W-:Y:S01]  /*1de0*/  LDSM.16.M88.4 R156, [R198+0x3800] ;  /* 0x00380000c69c783b */ /* 0x000fe20000000200 */
[C---:B------:R-:W-:Y:S03]  /*1df0*/  HMMA.16816.F32 R28, R36.reuse, R30, RZ ;  /* 0x0000001e241c723c */ /* 0x040fe600000018ff */
[----:B------:R-:W-:Y:S04]  /*1e00*/  LDSM.16.M88.4 R148, [R198+0x3c00] ;  /* 0x003c0000c694783b */ /* 0x000fe80000000200 */
[----:B------:R-:W0:Y:S01]  /*1e10*/  LDGDEPBAR ;  /* 0x00000000000079af */ /* 0x000e220000000000 */
[----:B------:R-:W-:Y:S08]  /*1e20*/  HMMA.16816.F32 R20, R36, R22, RZ ;  /* 0x000000162414723c */ /* 0x000ff000000018ff */
[C---:B---3--:R-:W-:Y:S08]  /*1e30*/  HMMA.16816.F32 R16, R184.reuse, R132, R16 ;  /* 0x00000084b810723c */ /* 0x048ff00000001810 */
[----:B------:R-:W-:Y:S01]  /*1e40*/  HMMA.16816.F32 R12, R184, R134, R12 ;  /* 0x00000086b80c723c */ /* 0x000fe2000000180c */
[----:B------:R-:W2:Y:S07]  /*1e50*/  LDSM.16.M88.4 R132, [R198+0x4c00] ;  /* 0x004c0000c684783b */ /* 0x000eae0000000200 */
        /* <DEDUP_REMOVED lines=28> */
[C---:B------:R-:W-:Y:S01]  /*2020*/  HMMA.16816.F32 R28, R184.reuse, R142, R28 ;  /* 0x0000008eb81c723c */ /* 0x040fe2000000181c */
[----:B------:R-:W3:Y:S07]  /*2030*/  LDSM.16.M88.4 R140, [R198+0x4400] ;  /* 0x00440000c68c783b */ /* 0x000eee0000000200 */
[C---:B------:R-:W-:Y:S08]  /*2040*/  HMMA.16816.F32 R24, R184.reuse, R136, R24 ;  /* 0x00000088b818723c */ /* 0x040ff00000001818 */
[----:B------:R-:W-:Y:S01]  /*2050*/  HMMA.16816.F32 R20, R184, R138, R20 ;  /* 0x0000008ab814723c */ /* 0x000fe20000001814 */
[----:B------:R-:W4:Y:S01]  /*2060*/  LDSM.16.M88.4 R136, [R198+0x4800] ;  /* 0x00480000c688783b */ /* 0x000f220000000200 */
[----:B------:R-:W-:Y:S01]  /*2070*/  ISETP.NE.AND P0, PT, R155, 0x1, PT ;  /* 0x000000019b00780c */ /* 0x000fe20003f05270 */
[----:B------:R-:W-:-:S05]  /*2080*/  DEPBAR.LE SB0, 0x0 ;  /* 0x000080000000791a */ /* 0x000fca0000000000 */
[----:B--2---:R-:W-:Y:S01]  /*2090*/  HMMA.16816.F32 R40, R184, R132, R40 ;  /* 0x00000084b828723c */ /* 0x004fe20000001828 */
[----:B------:R-:W-:Y:S01]  /*20a0*/  LOP3.LUT R132, R193, 0x100, RZ, 0xc0, !PT ;  /* 0x00000100c1847812 */ /* 0x000fe200078ec0ff */
[----:B------:R-:W-:Y:S01]  /*20b0*/  BSSY.RECONVERGENT B1, `(.L_x_2579) ;  /* 0x0000088000017945 */ /* 0x000fe20003800200 */
[----:B------:R-:W-:-:S05]  /*20c0*/  SHF.L.U64.HI R226, R152, 0x5, R153 ;  /* 0x0000000598e27819 */ /* 0x000fca0000010299 */
[----:B------:R-:W-:Y:S01]  /*20d0*/  HMMA.16816.F32 R84, R184, R162, R84 ;  /* 0x000000a2b854723c */ /* 0x000fe20000001854 */
[----:B------:R-:W-:Y:S01]  /*20e0*/  LOP3.LUT R163, R132, 0x20, R193, 0xf8, !PT ;  /* 0x0000002084a37812 */ /* 0x000fe200078ef8c1 */
[----:B------:R-:W-:-:S03]  /*20f0*/  IMAD.SHL.U32 R225, R152, 0x20, RZ ;  /* 0x0000002098e17824 */ /* 0x000fc600078e00ff */
[----:B------:R-:W-:-:S03]  /*2100*/  LOP3.LUT R163, R163, R0, RZ, 0xfc, !PT ;  /* 0x00000000a3a37212 */ /* 0x000fc600078efcff */
        /* <DEDUP_REMOVED lines=15> */
[----:B------:R-:W-:Y:S01]  /*2200*/  HMMA.16816.F32 R72, R184, R148, R72 ;  /* 0x00000094b848723c */ /* 0x000fe20000001848 */
[----:B------:R-:W-:-:S07]  /*2210*/  IMAD.SHL.U32 R149, R196, 0x20, RZ ;  /* 0x00000020c4957824 */ /* 0x000fce00078e00ff */
[----:B------:R-:W-:Y:S01]  /*2220*/  HMMA.16816.F32 R68, R184, R150, R68 ;  /* 0x00000096b844723c */ /* 0x000fe20000001844 */
[----:B------:R-:W-:-:S07]  /*2230*/  SHF.L.U64.HI R150, R196, 0x5, R197 ;  /* 0x00000005c4967819 */ /* 0x000fce00000102c5 */
[C---:B-1----:R-:W-:Y:S08]  /*2240*/  HMMA.16816.F32 R64, R184.reuse, R144, R64 ;  /* 0x00000090b840723c */ /* 0x042ff00000001840 */
[C---:B------:R-:W-:Y:S08]  /*2250*/  HMMA.16816.F32 R60, R184.reuse, R146, R60 ;  /* 0x00000092b83c723c */ /* 0x040ff0000000183c */
[C---:B---3--:R-:W-:Y:S08]  /*2260*/  HMMA.16816.F32 R56, R184.reuse, R140, R56 ;  /* 0x0000008cb838723c */ /* 0x048ff00000001838 */
[C---:B------:R-:W-:Y:S08]  /*2270*/  HMMA.16816.F32 R52, R184.reuse, R142, R52 ;  /* 0x0000008eb834723c */ /* 0x040ff00000001834 */
[C---:B----4-:R-:W-:Y:S08]  /*2280*/  HMMA.16816.F32 R48, R184.reuse, R136, R48 ;  /* 0x00000088b830723c */ /* 0x050ff00000001830 */
[C---:B------:R-:W-:Y:S08]  /*2290*/  HMMA.16816.F32 R44, R184.reuse, R138, R44 ;  /* 0x0000008ab82c723c */ /* 0x040ff0000000182c */
        /* <DEDUP_REMOVED lines=16> */
.L_x_2582:
[----:B------:R-:W2:Y:S01]  /*23a0*/  LD.E R139, desc[UR4][R2.64+0x170] ;  /* 0x00017004028b7980 */ /* 0x000ea2000c101900 */
[C---:B------:R-:W-:Y:S02]  /*23b0*/  LEA R136, R155.reuse, 0xfffffe00, 0x8 ;  /* 0xfffffe009b887811 */ /* 0x040fe400078e40ff */
[----:B------:R-:W-:Y:S02]  /*23c0*/  LEA R138, R155, 0xffffff00, 0x8 ;  /* 0xffffff009b8a7811 */ /* 0x000fe400078e40ff */
[----:B------:R-:W-:Y:S02]  /*23d0*/  IABS R0, R136 ;  /* 0x0000008800007213 */ /* 0x000fe40000000000 */
[----:B------:R-:W-:Y:S02]  /*23e0*/  IABS R132, R138 ;  /* 0x0000008a00847213 */ /* 0x000fe40000000000 */
[-C--:B--2---:R-:W-:Y:S02]  /*23f0*/  IABS R134, R139.reuse ;  /* 0x0000008b00867213 */ /* 0x084fe40000000000 */
[----:B------:R-:W-:-:S02]  /*2400*/  IABS R133, R139 ;  /* 0x0000008b00857213 */ /* 0x000fc40000000000 */
[----:B------:R-:W1:Y:S01]  /*2410*/  I2F.RP R135, R134 ;  /* 0x0000008600877306 */ /* 0x000e620000209400 */
[-C--:B------:R-:W-:Y:S02]  /*2420*/  LOP3.LUT R136, R136, R139.reuse, RZ, 0x3c, !PT ;  /* 0x0000008b88887212 */ /* 0x080fe400078e3cff */
[----:B------:R-:W-:Y:S01]  /*2430*/  IMAD.MOV R133, RZ, RZ, -R133 ;  /* 0x000000ffff857224 */ /* 0x000fe200078e0a85 */
[----:B------:R-:W-:Y:S02]  /*2440*/  LOP3.LUT R138, R138, R139, RZ, 0x3c, !PT ;  /* 0x0000008b8a8a7212 */ /* 0x000fe400078e3cff */
[----:B------:R-:W-:Y:S02]  /*2450*/  ISETP.GE.AND P1, PT, R136, RZ, PT ;  /* 0x000000ff8800720c */ /* 0x000fe40003f26270 */
[----:B------:R-:W-:Y:S01]  /*2460*/  ISETP.GE.AND P3, PT, R138, RZ, PT ;  /* 0x000000ff8a00720c */ /* 0x000fe20003f66270 */
        /* <DEDUP_REMOVED lines=10> */
[----:B------:R-:W-:Y:S01]  /*2510*/  LOP3.LUT R0, RZ, R139, RZ, 0x33, !PT ;  /* 0x0000008bff007212 */ /* 0x000fe200078e33ff */
[----:B------:R-:W-:-:S03]  /*2520*/  IMAD R133, R137, R133, R132 ;  /* 0x0000008589857224 */ /* 0x000fc600078e0284 */
[C---:B------:R-:W-:Y:S02]  /*2530*/  ISETP.GT.U32.AND P2, PT, R134.reuse, R141, PT ;  /* 0x0000008d8600720c */ /* 0x040fe40003f44070 */
[----:B------:R-:W-:-:S11]  /*2540*/  ISETP.GT.U32.AND P4, PT, R134, R133, PT ;  /* 0x000000858600720c */ /* 0x000fd60003f84070 */
        /* <DEDUP_REMOVED lines=34> */
.L_x_2583:
[----:B------:R-:W-:Y:S05]  /*2770*/  BSYNC.RECONVERGENT B0 ;  /* 0x0000000000007941 */ /* 0x000fea0003800200 */
.L_x_2581:
[----:B------:R-:W-:Y:S01]  /*2780*/  LEA R140, P1, R225, R228, 0x1 ;  /* 0x000000e4e18c7211 */ /* 0x000fe200078208ff */
[----:B------:R-:W-:-:S03]  /*2790*/  IMAD.MOV.U32 R229, RZ, RZ, R227 ;  /* 0x000000ffffe57224 */ /* 0x000fc600078e00e3 */
[----:B------:R-:W-:Y:S02]  /*27a0*/  LEA.HI.X R141, R225, R227, R226, 0x1, P1 ;  /* 0x000000e3e18d7211 */ /* 0x000fe400008f0ce2 */
[-C--:B------:R-:W-:Y:S01]  /*27b0*/  IADD3 R138, P1, PT, R140, R223.reuse, RZ ;  /* 0x000000df8c8a7210 */ /* 0x080fe20007f3e0ff */
[----:B------:R-:W-:Y:S01]  /*27c0*/  @!PT LDS RZ, [RZ] ;  /* 0x00000000fffff984 */ /* 0x000fe20000000800 */
[----:B------:R-:W-:Y:S01]  /*27d0*/  @!PT LDS RZ, [RZ] ;  /* 0x00000000fffff984 */ /* 0x000fe20000000800 */
[----:B------:R-:W-:Y:S01]  /*27e0*/  @!PT LDS RZ, [RZ] ;  /* 0x00000000fffff984 */ /* 0x000fe20000000800 */
[----:B------:R1:W-:Y:S04]  /*27f0*/  LDGSTS.E.BYPASS.LTC128B.128 [R241+0x1000], desc[UR4][R228.64] ;  /* 0x01000000e4f17fae */ /* 0x0003e8000b981a04 */
[--C-:B------:R-:W-:Y:S01]  /*2800*/  IMAD.X R139, R141, 0x1, R224.reuse, P1 ;  /* 0x000000018d8b7824 */ /* 0x100fe200008e06e0 */
[-C--:B------:R-:W-:Y:S01]  /*2810*/  IADD3 R136, P1, PT, R138, R223.reuse, RZ ;  /* 0x000000df8a887210 */ /* 0x080fe20007f3e0ff */
        /* <DEDUP_REMOVED lines=11> */
[----:B------:R-:W-:Y:S01]  /*28d0*/  IADD3 R144, P1, PT, R142, R223, RZ ;  /* 0x000000df8e907210 */ /* 0x000fe20007f3e0ff */
[----:B------:R1:W-:Y:S04]  /*28e0*/  LDGSTS.E.BYPASS.LTC128B.128 [R241+0x3800], desc[UR4][R132.64] ;  /* 0x0380000084f17fae */ /* 0x0003e8000b981a04 */
[----:B------:R-:W-:Y:S01]  /*28f0*/  IMAD.X R145, R143, 0x1, R224, P1 ;  /* 0x000000018f917824 */ /* 0x000fe200008e06e0 */
[----:B------:R1:W-:Y:S04]  /*2900*/  LDGSTS.E.BYPASS.LTC128B.128 [R241+0x4000], desc[UR4][R142.64] ;  /* 0x040000008ef17fae */ /* 0x0003e8000b981a04 */
[----:B------:R1:W-:Y:S04]  /*2910*/  LDGSTS.E.BYPASS.LTC128B.128 [R241+0x4800], desc[UR4][R144.64] ;  /* 0x0480000090f17fae */ /* 0x0003e8000b981a04 */
[----:B------:R-:W0:Y:S02]  /*2920*/  LDGDEPBAR ;  /* 0x00000000000079af */ /* 0x000e240000000000 */
.L_x_2580:
[----:B------:R-:W-:Y:S05]  /*2930*/  BSYNC.RECONVERGENT B1 ;  /* 0x0000000000017941 */ /* 0x000fea0003800200 */
.L_x_2579:
[----:B-1----:R-:W2:Y:S01]  /*2940*/  LD.E R145, desc[UR4][R2.64+0xdc] ;  /* 0x0000dc0402917980 */ /* 0x002ea2000c101900 */
[----:B------:R-:W-:Y:S02]  /*2950*/  FMNMX3.FTZ R132, R34, R35, R30, !PT ;  /* 0x0000002322847276 */ /* 0x000fe4000781001e */
[----:B------:R-:W-:Y:S02]  /*2960*/  LEA R163, R163, R212, 0x1 ;  /* 0x000000d4a3a37211 */ /* 0x000fe400078e08ff */
[----:B------:R-:W-:Y:S02]  /*2970*/  FMNMX3.FTZ R132, R132, R31, R26, !PT ;  /* 0x0000001f84847276 */ /* 0x000fe4000781001a */
[----:B------:R-:W-:Y:S02]  /*2980*/  IADD3 R165, PT, PT, R192, R163, RZ ;  /* 0x000000a3c0a57210 */ /* 0x000fe40007ffe0ff */
        /* <DEDUP_REMOVED lines=105> */
[----:B------:R-:W-:Y:S01]  /*3020*/  FADD.FTZ R169, R168, R169 ;  /* 0x000000a9a8a97221 */ /* 0x000fe20000010000 */
[----:B------:R-:W-:Y:S01]  /*3030*/  FFMA.FTZ R82, R82, R145, -R144 ;  /* 0x0000009152527223 */ /* 0x000fe20000010890 */
[----:B------:R-:W-:Y:S01]  /*3040*/  FMNMX3.FTZ R6, R6, R93, R88, !PT ;  /* 0x0000005d06067276 */ /* 0x000fe20007810058 */
[-CC-:B------:R-:W-:Y:S01]  /*3050*/  FFMA.FTZ R83, R83, R145.reuse, -R144.reuse ;  /* 0x0000009153537223 */ /* 0x180fe20000010890 */
[----:B------:R-:W-:Y:S01]  /*3060*/  FADD.FTZ R166, R166, R169 ;  /* 0x000000a9a6a67221 */ /* 0x000fe20000010000 */
[----:B------:R-:W-:Y:S01]  /*3070*/  FFMA.FTZ R78, R78, R145, -R144 ;  /* 0x000000914e4e7223 */ /* 0x000fe20000010890 */
[----:B------:R-:W-:Y:S01]  /*3080*/  FMNMX3.FTZ R6, R6, R89, R84, !PT ;  /* 0x0000005906067276 */ /* 0x000fe20007810054 */
[----:B------:R-:W-:Y:S01]  /*3090*/  MUFU.EX2 R153, R153 ;  /* 0x0000009900997308 */ /* 0x000fe20000000800 */
[----:B------:R-:W-:Y:S01]  /*30a0*/  FADD.FTZ R167, R167, R166 ;  /* 0x000000a6a7a77221 */ /* 0x000fe20000010000 */
        /* <DEDUP_REMOVED lines=35> */
[----:B------:R-:W1:Y:S01]  /*32e0*/  SHFL.BFLY PT, R6, R7, 0x2, 0x1f ;  /* 0x0c401f0007067f89 */ /* 0x000e6200000e0000 */
        /* <DEDUP_REMOVED lines=27> */
[----:B------:R-:W3:Y:S01]  /*34a0*/  LDSM.16.MT88.4 R24, [R163+0x5400] ;  /* 0x00540000a318783b */ /* 0x000ee20000004200 */
[-CC-:B------:R-:W-:Y:S01]  /*34b0*/  FFMA.FTZ R170, R17, R145.reuse, -R164.reuse ;  /* 0x0000009111aa7223 */ /* 0x180fe200000108a4 */
[-CC-:B------:R-:W-:Y:S01]  /*34c0*/  FFMA.FTZ R172, R12, R145.reuse, -R164.reuse ;  /* 0x000000910cac7223 */ /* 0x180fe200000108a4 */
[----:B------:R-:W4:Y:S01]  /*34d0*/  MUFU.EX2 R181, R181 ;  /* 0x000000b500b57308 */ /* 0x000f220000000800 */
[----:B------:R-:W5:Y:S01]  /*34e0*/  LDSM.16.MT88.4 R16, [R163+0x5800] ;  /* 0x00580000a310783b */ /* 0x000f620000004200 */
[-CC-:B------:R-:W-:Y:S01]  /*34f0*/  FFMA.FTZ R177, R13, R145.reuse, -R164.reuse ;  /* 0x000000910db17223 */ /* 0x180fe200000108a4 */
[-CC-:B------:R-:W-:Y:S01]  /*3500*/  FFMA.FTZ R6, R9, R145.reuse, -R164.reuse ;  /* 0x0000009109067223 */ /* 0x180fe200000108a4 */
[-CC-:B------:R-:W-:Y:S01]  /*3510*/  FFMA.FTZ R125, R125, R145.reuse, -R164.reuse ;  /* 0x000000917d7d7223 */ /* 0x180fe200000108a4 */
[----:B------:R-:W5:Y:S01]  /*3520*/  LDSM.16.MT88.4 R12, [R165+0x5800] ;  /* 0x00580000a50c783b */ /* 0x000f620000004200 */
        /* <DEDUP_REMOVED lines=20> */
[----:B------:R-:W-:Y:S01]  /*3670*/  FADD.FTZ R181, R180, R181 ;  /* 0x000000b5b4b57221 */ /* 0x000fe20000010000 */
[-CC-:B------:R-:W-:Y:S01]  /*3680*/  FFMA.FTZ R80, R80, R145.reuse, -R164.reuse ;  /* 0x0000009150507223 */ /* 0x180fe200000108a4 */
[-CC-:B------:R-:W-:Y:S01]  /*3690*/  FFMA.FTZ R81, R81, R145.reuse, -R164.reuse ;  /* 0x0000009151517223 */ /* 0x180fe200000108a4 */
[-CC-:B------:R-:W-:Y:S01]  /*36a0*/  FFMA.FTZ R76, R76, R145.reuse, -R164.reuse ;  /* 0x000000914c4c7223 */ /* 0x180fe200000108a4 */
[-CC-:B------:R-:W-:Y:S01]  /*36b0*/  FFMA.FTZ R77, R77, R145.reuse, -R164.reuse ;  /* 0x000000914d4d7223 */ /* 0x180fe200000108a4 */
[-CC-:B------:R-:W-:Y:S01]  /*36c0*/  FFMA.FTZ R68, R68, R145.reuse, -R164.reuse ;  /* 0x0000009144447223 */ /* 0x180fe200000108a4 */
[----:B------:R-:W4:Y:S01]  /*36d0*/  MUFU.EX2 R175, R175 ;  /* 0x000000af00af7308 */ /* 0x000f220000000800 */
[----:B-1----:R-:W-:Y:S01]  /*36e0*/  F2FP.F16.F32.PACK_AB R142, R179, R178 ;  /* 0x000000b2b38e723e */ /* 0x002fe200000000ff */
[----:B------:R-:W-:Y:S01]  /*36f0*/  FADD.FTZ R178, R178, R181 ;  /* 0x000000b5b2b27221 */ /* 0x000fe20000010000 */
[-CC-:B------:R-:W-:Y:S01]  /*3700*/  FFMA.FTZ R69, R69, R145.reuse, -R164.reuse ;  /* 0x0000009145457223 */ /* 0x180fe200000108a4 */
[-CC-:B------:R-:W-:Y:S01]  /*3710*/  FFMA.FTZ R64, R64, R145.reuse, -R164.reuse ;  /* 0x0000009140407223 */ /* 0x180fe200000108a4 */
[-C--:B------:R-:W-:Y:S01]  /*3720*/  FFMA.FTZ R52, R52, R145.reuse, -R164 ;  /* 0x0000009134347223 */ /* 0x080fe200000108a4 */
[----:B------:R-:W-:Y:S01]  /*3730*/  FADD.FTZ R179, R179, R178 ;  /* 0x000000b2b3b37221 */ /* 0x000fe20000010000 */
[-CC-:B------:R-:W-:Y:S01]  /*3740*/  FFMA.FTZ R53, R53, R145.reuse, -R164.reuse ;  /* 0x0000009135357223 */ /* 0x180fe200000108a4 */
[----:B------:R-:W-:Y:S01]  /*3750*/  MUFU.EX2 R171, R171 ;  /* 0x000000ab00ab7308 */ /* 0x000fe20000000800 */
[C---:B------:R-:W-:Y:S01]  /*3760*/  HMMA.16816.F32 R132, R140.reuse, R136, RZ ;  /* 0x000000888c84723c */ /* 0x040fe200000018ff */
[-CC-:B------:R-:W-:Y:S01]  /*3770*/  FFMA.FTZ R48, R48, R145.reuse, -R164.reuse ;  /* 0x0000009130307223 */ /* 0x180fe200000108a4 */
[-CC-:B------:R-:W-:Y:S01]  /*3780*/  FFMA.FTZ R49, R49, R145.reuse, -R164.reuse ;  /* 0x0000009131317223 */ /* 0x180fe200000108a4 */
[-CC-:B------:R-:W-:Y:S01]  /*3790*/  FFMA.FTZ R44, R44, R145.reuse, -R164.reuse ;  /* 0x000000912c2c7223 */ /* 0x180fe200000108a4 */
[-CC-:B------:R-:W-:Y:S01]  /*37a0*/  FFMA.FTZ R45, R45, R145.reuse, -R164.reuse ;  /* 0x000000912d2d7223 */ /* 0x180fe200000108a4 */
[-CC-:B------:R-:W-:Y:S01]  /*37b0*/  FFMA.FTZ R40, R40, R145.reuse, -R164.reuse ;  /* 0x0000009128287223 */ /* 0x180fe200000108a4 */
[-CC-:B------:R-:W-:Y:S01]  /*37c0*/  FFMA.FTZ R41, R41, R145.reuse, -R164.reuse ;  /* 0x0000009129297223 */ /* 0x180fe200000108a4 */
[----:B------:R-:W1:Y:S01]  /*37d0*/  MUFU.EX2 R174, R174 ;  /* 0x000000ae00ae7308 */ /* 0x000e620000000800 */
[----:B------:R-:W-:Y:S01]  /*37e0*/  HMMA.16816.F32 R20, R140, R32, RZ ;  /* 0x000000208c14723c */ /* 0x000fe200000018ff */
[----:B------:R-:W-:-:S06]  /*37f0*/  FFMA.FTZ R36, R36, R145, -R164 ;  /* 0x0000009124247223 */ /* 0x000fcc00000108a4 */
[----:B------:R-:W-:Y:S01]  /*3800*/  MUFU.EX2 R173, R173 ;  /* 0x000000ad00ad7308 */ /* 0x000fe20000000800 */
[C---:B------:R-:W-:Y:S07]  /*3810*/  HMMA.16816.F32 R32, R140.reuse, R34, RZ ;  /* 0x000000228c20723c */ /* 0x040fee00000018ff */
[----:B------:R-:W5:Y:S01]  /*3820*/  MUFU.EX2 R170, R170 ;  /* 0x000000aa00aa7308 */ /* 0x000f620000000800 */
[----:B------:R-:W-:Y:S01]  /*3830*/  HMMA.16816.F32 R136, R140, R138, RZ ;  /* 0x0000008a8c88723c */ /* 0x000fe200000018ff */
[----:B----4-:R-:W-:-:S02]  /*3840*/  F2FP.F16.F32.PACK_AB R140, R175, R176 ;  /* 0x000000b0af8c723e */ /* 0x010fc400000000ff */
[----:B------:R-:W-:Y:S02]  /*3850*/  F2FP.F16.F32.PACK_AB R141, R147, R146 ;  /* 0x00000092938d723e */ /* 0x000fe400000000ff */
[----:B-1----:R-:W-:Y:S02]  /*3860*/  F2FP.F16.F32.PACK_AB R142, R174, R171 ;  /* 0x000000abae8e723e */ /* 0x002fe400000000ff */
[----:B------:R-:W-:Y:S01]  /*3870*/  F2FP.F16.F32.PACK_AB R143, R152, R151 ;  /* 0x00000097988f723e */ /* 0x000fe200000000ff */
[----:B------:R-:W-:Y:S06]  /*3880*/  MUFU.EX2 R172, R172 ;  /* 0x000000ac00ac7308 */ /* 0x000fec0000000800 */
[----:B--2---:R-:W-:Y:S01]  /*3890*/  HMMA.16816.F32 R132, R140, R28, R132 ;  /* 0x0000001c8c84723c */ /* 0x004fe20000001884 */
[-C--:B------:R-:W-:Y:S01]  /*38a0*/  FFMA.FTZ R29, R8, R145.reuse, -R164 ;  /* 0x00000091081d7223 */ /* 0x080fe200000108a4 */
[----:B------:R-:W1:Y:S01]  /*38b0*/  MUFU.EX2 R177, R177 ;  /* 0x000000b100b17308 */ /* 0x000e620000000800 */
[----:B------:R-:W2:Y:S01]  /*38c0*/  LDSM.16.MT88.4 R8, [R163+0x5c00] ;  /* 0x005c0000a308783b */ /* 0x000ea20000004200 */
[-C--:B------:R-:W-:Y:S01]  /*38d0*/  FFMA.FTZ R28, R58, R145.reuse, -R144 ;  /* 0x000000913a1c7223 */ /* 0x080fe20000010890 */
[----:B------:R-:W-:-:S03]  /*38e0*/  FFMA.FTZ R58, R128, R145, -R164 ;  /* 0x00000091803a7223 */ /* 0x000fc600000108a4 */
[----:B---3--:R-:W-:Y:S01]  /*38f0*/  HMMA.16816.F32 R20, R140, R24, R20 ;  /* 0x000000188c14723c */ /* 0x008fe20000001814 */
[----:B-----5:R-:W-:Y:S01]  /*3900*/  F2FP.F16.F32.PACK_AB R24, R170, R173 ;  /* 0x000000adaa18723e */ /* 0x020fe200000000ff */
[----:B------:R-:W-:Y:S01]  /*3910*/  MUFU.EX2 R29, R29 ;  /* 0x0000001d001d7308 */ /* 0x000fe20000000800 */
[----:B------:R-:W-:-:S05]  /*3920*/  F2FP.F16.F32.PACK_AB R25, R156, R153 ;  /* 0x000000999c19723e */ /* 0x000fca00000000ff */
[----:B------:R-:W-:Y:S01]  /*3930*/  HMMA.16816.F32 R32, R140, R26, R32 ;  /* 0x0000001a8c20723c */ /* 0x000fe20000001820 */
[----:B------:R-:W-:Y:S01]  /*3940*/  F2FP.F16.F32.PACK_AB R27, R158, R157 ;  /* 0x0000009d9e1b723e */ /* 0x000fe200000000ff */
[----:B------:R-:W-:Y:S01]  /*3950*/  MUFU.EX2 R58, R58 ;  /* 0x0000003a003a7308 */ /* 0x000fe20000000800 */
[----:B-1----:R-:W-:-:S05]  /*3960*/  F2FP.F16.F32.PACK_AB R26, R177, R172 ;  /* 0x000000acb11a723e */ /* 0x002fca00000000ff */
[----:B------:R-:W-:Y:S01]  /*3970*/  HMMA.16816.F32 R136, R140, R30, R136 ;  /* 0x0000001e8c88723c */ /* 0x000fe20000001888 */
[-CC-:B------:R-:W-:Y:S01]  /*3980*/  FFMA.FTZ R31, R4, R145.reuse, -R164.reuse ;  /* 0x00000091041f7223 */ /* 0x180fe200000108a4 */
[----:B------:R1:W3:Y:S01]  /*3990*/  MUFU.EX2 R30, R6 ;  /* 0x00000006001e7308 */ /* 0x0002e20000000800 */
[----:B------:R-:W-:-:S05]  /*39a0*/  FFMA.FTZ R140, R5, R145, -R164 ;  /* 0x00000091058c7223 */ /* 0x000fca00000108a4 */
[C---:B------:R-:W-:Y:S01]  /*39b0*/  HMMA.16816.F32 R20, R24.reuse, R16, R20 ;  /* 0x000000101814723c */ /* 0x040fe20000001814 */
[----:B------:R-:W-:Y:S01]  /*39c0*/  F2FP.F16.F32.PACK_AB R17, R160, R159 ;  /* 0x0000009fa011723e */ /* 0x000fe200000000ff */
[----:B------:R-:W-:Y:S06]  /*39d0*/  MUFU.EX2 R31, R31 ;  /* 0x0000001f001f7308 */ /* 0x000fec0000000800 */
[----:B------:R-:W-:Y:S01]  /*39e0*/  HMMA.16816.F32 R32, R24, R18, R32 ;  /* 0x000000121820723c */ /* 0x000fe20000001820 */
[----:B------:R-:W-:Y:S01]  /*39f0*/  F2FP.F16.F32.PACK_AB R19, R162, R161 ;  /* 0x000000a1a213723e */ /* 0x000fe200000000ff */
[----:B------:R-:W4:Y:S01]  /*3a00*/  MUFU.EX2 R140, R140 ;  /* 0x0000008c008c7308 */ /* 0x000f220000000800 */
[----:B-1----:R-:W1:Y:S01]  /*3a10*/  LDSM.16.MT88.4 R4, [R165+0x5c00] ;  /* 0x005c0000a504783b */ /* 0x002e620000004200 */
[----:B---3--:R-:W-:-:S04]  /*3a20*/  F2FP.F16.F32.PACK_AB R16, R30, R29 ;  /* 0x0000001d1e10723e */ /* 0x008fc800000000ff */
[C---:B------:R-:W-:Y:S02]  /*3a30*/  HMMA.16816.F32 R132, R24.reuse, R12, R132 ;  /* 0x0000000c1884723c */ /* 0x040fe40000001884 */
[----:B------:R-:W-:Y:S06]  /*3a40*/  MUFU.EX2 R125, R125 ;  /* 0x0000007d007d7308 */ /* 0x000fec0000000800 */
[----:B------:R-:W-:Y:S01]  /*3a50*/  HMMA.16816.F32 R136, R24, R14, R136 ;  /* 0x0000000e1888723c */ /* 0x000fe20000001888 */
[----:B------:R-:W3:Y:S01]  /*3a60*/  LDSM.16.MT88.4 R12, [R163+0x6000] ;  /* 0x00600000a30c783b */ /* 0x000ee20000004200 */
[----:B------:R-:W-:Y:S01]  /*3a70*/  FFMA.FTZ R24, R124, R145, -R164 ;  /* 0x000000917c187223 */ /* 0x000fe200000108a4 */
[----:B----4-:R-:W-:Y:S01]  /*3a80*/  F2FP.F16.F32.PACK_AB R18, R140, R31 ;  /* 0x0000001f8c12723e */ /* 0x010fe200000000ff */
[----:B------:R-:W4:Y:S01]  /*3a90*/  MUFU.EX2 R27, R129 ;  /* 0x00000081001b7308 */ /* 0x000f220000000800 */
[-C--:B------:R-:W-:Y:S01]  /*3aa0*/  FFMA.FTZ R25, R59, R145.reuse, -R144 ;  /* 0x000000913b197223 */ /* 0x080fe20000010890 */
[-CC-:B------:R-:W-:Y:S01]  /*3ab0*/  FFMA.FTZ R59, R120, R145.reuse, -R164.reuse ;  /* 0x00000091783b7223 */ /* 0x180fe200000108a4 */
[-C--:B------:R-:W-:Y:S01]  /*3ac0*/  FFMA.FTZ R120, R121, R145.reuse, -R164 ;  /* 0x0000009179787223 */ /* 0x080fe200000108a4 */
[-C--:B------:R-:W-:Y:S01]  /*3ad0*/  FFMA.FTZ R26, R54, R145.reuse, -R144 ;  /* 0x00000091361a7223 */ /* 0x080fe20000010890 */
[-CC-:B------:R-:W-:Y:S01]  /*3ae0*/  FFMA.FTZ R54, R112, R145.reuse, -R164.reuse ;  /* 0x0000009170367223 */ /* 0x180fe200000108a4 */
[C---:B--2---:R-:W-:Y:S01]  /*3af0*/  HMMA.16816.F32 R20, R16.reuse, R8, R20 ;  /* 0x000000081014723c */ /* 0x044fe20000001814 */
[-CC-:B------:R-:W-:Y:S01]  /*3b00*/  FFMA.FTZ R121, R100, R145.reuse, -R164.reuse ;  /* 0x0000009164797223 */ /* 0x180fe200000108a4 */
[----:B------:R-:W2:Y:S01]  /*3b10*/  MUFU.EX2 R24, R24 ;  /* 0x0000001800187308 */ /* 0x000ea20000000800 */
[-CC-:B------:R-:W-:Y:S01]  /*3b20*/  FFMA.FTZ R100, R101, R145.reuse, -R164.reuse ;  /* 0x0000009165647223 */ /* 0x180fe200000108a4 */
[----:B------:R-:W-:Y:S01]  /*3b30*/  FADD.FTZ R112, R146, R167 ;  /* 0x000000a792707221 */ /* 0x000fe20000010000 */
[----:B------:R-:W-:Y:S01]  /*3b40*/  FADD.FTZ R124, R176, R179 ;  /* 0x000000b3b07c7221 */ /* 0x000fe20000010000 */
[-CC-:B------:R-:W-:Y:S01]  /*3b50*/  FFMA.FTZ R101, R72, R145.reuse, -R164.reuse ;  /* 0x0000009148657223 */ /* 0x180fe200000108a4 */
[----:B------:R-:W-:Y:S01]  /*3b60*/  FFMA.FTZ R72, R73, R145, -R164 ;  /* 0x0000009149487223 */ /* 0x000fe200000108a4 */
[----:B------:R-:W-:Y:S01]  /*3b70*/  HMMA.16816.F32 R32, R16, R10, R32 ;  /* 0x0000000a1020723c */ /* 0x000fe20000001820 */
[----:B------:R-:W5:Y:S01]  /*3b80*/  LDSM.16.MT88.4 R8, [R165+0x6000] ;  /* 0x00600000a508783b */ /* 0x000f620000004200 */
[----:B------:R-:W-:Y:S01]  /*3b90*/  MUFU.EX2 R59, R59 ;  /* 0x0000003b003b7308 */ /* 0x000fe20000000800 */
[----:B------:R-:W-:Y:S01]  /*3ba0*/  FADD.FTZ R112, R147, R112 ;  /* 0x0000007093707221 */ /* 0x000fe20000010000 */
[----:B------:R-:W-:-:S03]  /*3bb0*/  FADD.FTZ R124, R175, R124 ;  /* 0x0000007caf7c7221 */ /* 0x000fc60000010000 */
[----:B------:R-:W-:Y:S01]  /*3bc0*/  FADD.FTZ R151, R151, R112 ;  /* 0x0000007097977221 */ /* 0x000fe20000010000 */
[----:B------:R-:W-:Y:S01]  /*3bd0*/  FADD.FTZ R171, R171, R124 ;  /* 0x0000007cabab7221 */ /* 0x000fe20000010000 */
[----:B-1----:R-:W-:Y:S01]  /*3be0*/  HMMA.16816.F32 R132, R16, R4, R132 ;  /* 0x000000041084723c */ /* 0x002fe20000001884 */
[----:B------:R-:W1:Y:S01]  /*3bf0*/  MUFU.EX2 R120, R120 ;  /* 0x0000007800787308 */ /* 0x000e620000000800 */
[----:B------:R-:W-:Y:S01]  /*3c00*/  FADD.FTZ R152, R152, R151 ;  /* 0x0000009798987221 */ /* 0x000fe20000010000 */
[----:B------:R-:W-:-:S03]  /*3c10*/  FADD.FTZ R174, R174, R171 ;  /* 0x000000abaeae7221 */ /* 0x000fc60000010000 */
[----:B------:R-:W-:Y:S01]  /*3c20*/  FADD.FTZ R153, R153, R152 ;  /* 0x0000009899997221 */ /* 0x000fe20000010000 */
[----:B------:R-:W-:Y:S01]  /*3c30*/  FADD.FTZ R173, R173, R174 ;  /* 0x000000aeadad7221 */ /* 0x000fe20000010000 */
[----:B------:R-:W-:Y:S01]  /*3c40*/  HMMA.16816.F32 R136, R16, R6, R136 ;  /* 0x000000061088723c */ /* 0x000fe20000001888 */
[----:B------:R-:W1:Y:S01]  /*3c50*/  LDSM.16.MT88.4 R4, [R163+0x6400] ;  /* 0x00640000a304783b */ /* 0x000e620000004200 */
[----:B----4-:R-:W-:Y:S01]  /*3c60*/  F2FP.F16.F32.PACK_AB R16, R27, R58 ;  /* 0x0000003a1b10723e */ /* 0x010fe200000000ff */
[----:B------:R-:W-:Y:S01]  /*3c70*/  MUFU.EX2 R116, R116 ;  /* 0x0000007400747308 */ /* 0x000fe20000000800 */
[----:B------:R-:W-:Y:S01]  /*3c80*/  F2FP.F16.F32.PACK_AB R17, R131, R130 ;  /* 0x000000828311723e */ /* 0x000fe200000000ff */
[----:B------:R-:W-:Y:S01]  /*3c90*/  FADD.FTZ R156, R156, R153 ;  /* 0x000000999c9c7221 */ /* 0x000fe20000010000 */
[----:B--2---:R-:W-:Y:S01]  /*3ca0*/  F2FP.F16.F32.PACK_AB R18, R125, R24 ;  /* 0x000000187d12723e */ /* 0x004fe200000000ff */
[----:B------:R-:W-:Y:S01]  /*3cb0*/  FADD.FTZ R173, R170, R173 ;  /* 0x000000adaaad7221 */ /* 0x000fe20000010000 */
[----:B------:R-:W-:Y:S01]  /*3cc0*/  F2FP.F16.F32.PACK_AB R19, R127, R126 ;  /* 0x0000007e7f13723e */ /* 0x000fe200000000ff */
[----:B------:R-:W-:-:S02]  /*3cd0*/  FADD.FTZ R157, R157, R156 ;  /* 0x0000009c9d9d7221 */ /* 0x000fc40000010000 */
[----:B------:R-:W2:Y:S01]  /*3ce0*/  MUFU.EX2 R117, R117 ;  /* 0x0000007500757308 */ /* 0x000ea20000000800 */
[----:B------:R-:W-:Y:S01]  /*3cf0*/  FADD.FTZ R172, R172, R173 ;  /* 0x000000adacac7221 */ /* 0x000fe20000010000 */
[----:B------:R-:W-:Y:S02]  /*3d00*/  FADD.FTZ R158, R158, R157 ;  /* 0x0000009d9e9e7221 */ /* 0x000fe40000010000 */
[----:B---3--:R-:W-:Y:S01]  /*3d10*/  HMMA.16816.F32 R20, R16, R12, R20 ;  /* 0x0000000c1014723c */ /* 0x008fe20000001814 */
[----:B------:R-:W-:Y:S01]  /*3d20*/  FADD.FTZ R172, R177, R172 ;  /* 0x000000acb1ac7221 */ /* 0x000fe20000010000 */
[----:B------:R-:W-:Y:S02]  /*3d30*/  FADD.FTZ R159, R159, R158 ;  /* 0x0000009e9f9f7221 */ /* 0x000fe40000010000 */
[----:B------:R-:W-:Y:S01]  /*3d40*/  MUFU.EX2 R114, R114 ;  /* 0x0000007200727308 */ /* 0x000fe20000000800 */
[----:B------:R-:W-:Y:S01]  /*3d50*/  FADD.FTZ R29, R29, R172 ;  /* 0x000000ac1d1d7221 */ /* 0x000fe20000010000 */
[----:B------:R-:W-:-:S02]  /*3d60*/  FADD.FTZ R160, R160, R159 ;  /* 0x0000009fa0a07221 */ /* 0x000fc40000010000 */
[C---:B------:R-:W-:Y:S01]  /*3d70*/  HMMA.16816.F32 R32, R16.reuse, R14, R32 ;  /* 0x0000000e1020723c */ /* 0x040fe20000001820 */
[----:B------:R-:W3:Y:S01]  /*3d80*/  LDSM.16.MT88.4 R12, [R165+0x6400] ;  /* 0x00640000a50c783b */ /* 0x000ee20000004200 */
[----:B------:R-:W-:Y:S01]  /*3d90*/  FADD.FTZ R30, R30, R29 ;  /* 0x0000001d1e1e7221 */ /* 0x000fe20000010000 */
[----:B------:R-:W-:Y:S01]  /*3da0*/  FADD.FTZ R161, R161, R160 ;  /* 0x000000a0a1a17221 */ /* 0x000fe20000010000 */
[----:B------:R-:W-:Y:S02]  /*3db0*/  MUFU.EX2 R115, R115 ;  /* 0x0000007300737308 */ /* 0x000fe40000000800 */
[----:B------:R-:W-:Y:S01]  /*3dc0*/  FADD.FTZ R31, R31, R30 ;  /* 0x0000001e1f1f7221 */ /* 0x000fe20000010000 */
[----:B------:R-:W-:Y:S01]  /*3dd0*/  FADD.FTZ R161, R162, R161 ;  /* 0x000000a1a2a17221 */ /* 0x000fe20000010000 */
[C---:B-----5:R-:W-:Y:S01]  /*3de0*/  HMMA.16816.F32 R132, R16.reuse, R8, R132 ;  /* 0x000000081084723c */ /* 0x060fe20000001884 */
[----:B------:R-:W-:Y:S01]  /*3df0*/  FFMA.FTZ R30, R65, R145, -R164 ;  /* 0x00000091411e7223 */ /* 0x000fe200000108a4 */
[----:B------:R-:W-:Y:S01]  /*3e00*/  FADD.FTZ R31, R140, R31 ;  /* 0x0000001f8c1f7221 */ /* 0x000fe20000010000 */
[----:B------:R-:W-:Y:S01]  /*3e10*/  FADD.FTZ R130, R130, R161 ;  /* 0x000000a182827221 */ /* 0x000fe20000010000 */
[----:B------:R-:W-:Y:S01]  /*3e20*/  MUFU.EX2 R110, R110 ;  /* 0x0000006e006e7308 */ /* 0x000fe20000000800 */
[----:B------:R-:W-:Y:S01]  /*3e30*/  LDSM.16.MT88.4 R140, [R163+0x8c00] ;  /* 0x008c0000a38c783b */ /* 0x000fe20000004200 */
[----:B------:R-:W-:Y:S01]  /*3e40*/  FADD.FTZ R58, R58, R31 ;  /* 0x0000001f3a3a7221 */ /* 0x000fe20000010000 */
[----:B------:R-:W-:Y:S01]  /*3e50*/  FADD.FTZ R131, R131, R130 ;  /* 0x0000008283837221 */ /* 0x000fe20000010000 */
[----:B------:R-:W-:Y:S01]  /*3e60*/  HMMA.16816.F32 R136, R16, R10, R136 ;  /* 0x0000000a1088723c */ /* 0x000fe20000001888 */
[----:B-1----:R-:W-:Y:S01]  /*3e70*/  F2FP.F16.F32.PACK_AB R16, R120, R59 ;  /* 0x0000003b7810723e */ /* 0x002fe200000000ff */
[----:B------:R-:W1:Y:S01]  /*3e80*/  LDSM.16.MT88.4 R8, [R163+0x6800] ;  /* 0x00680000a308783b */ /* 0x000e620000004200 */
[----:B------:R-:W-:Y:S01]  /*3e90*/  F2FP.F16.F32.PACK_AB R17, R123, R122 ;  /* 0x0000007a7b11723e */ /* 0x000fe200000000ff */
[----:B------:R-:W-:Y:S01]  /*3ea0*/  MUFU.EX2 R111, R111 ;  /* 0x0000006f006f7308 */ /* 0x000fe20000000800 */
[----:B--2---:R-:W-:Y:S01]  /*3eb0*/  F2FP.F16.F32.PACK_AB R18, R117, R116 ;  /* 0x000000747512723e */ /* 0x004fe200000000ff */
[----:B------:R-:W-:Y:S01]  /*3ec0*/  FADD.FTZ R27, R27, R58 ;  /* 0x0000003a1b1b7221 */ /* 0x000fe20000010000 */
[----:B------:R-:W-:Y:S01]  /*3ed0*/  F2FP.F16.F32.PACK_AB R19, R119, R118 ;  /* 0x000000767713723e */ /* 0x000fe200000000ff */
[----:B------:R-:W-:Y:S01]  /*3ee0*/  FADD.FTZ R126, R126, R131 ;  /* 0x000000837e7e7221 */ /* 0x000fe20000010000 */
[-CC-:B------:R-:W-:Y:S01]  /*3ef0*/  FFMA.FTZ R31, R60, R145.reuse, -R164.reuse ;  /* 0x000000913c1f7223 */ /* 0x180fe200000108a4 */
[----:B------:R-:W-:Y:S01]  /*3f00*/  FADD.FTZ R24, R24, R27 ;  /* 0x0000001b18187221 */ /* 0x000fe20000010000 */
[-C--:B------:R-:W-:Y:S01]  /*3f10*/  FFMA.FTZ R58, R61, R145.reuse, -R164 ;  /* 0x000000913d3a7223 */ /* 0x080fe200000108a4 */
[----:B------:R-:W-:Y:S01]  /*3f20*/  MUFU.EX2 R54, R54 ;  /* 0x0000003600367308 */ /* 0x000fe20000000800 */
[----:B------:R-:W-:Y:S01]  /*3f30*/  FADD.FTZ R127, R127, R126 ;  /* 0x0000007e7f7f7221 */ /* 0x000fe20000010000 */
[----:B------:R-:W-:Y:S01]  /*3f40*/  HMMA.16816.F32 R20, R16, R4, R20 ;  /* 0x000000041014723c */ /* 0x000fe20000001814 */
[-C--:B------:R-:W-:Y:S01]  /*3f50*/  FFMA.FTZ R27, R43, R145.reuse, -R144 ;  /* 0x000000912b1b7223 */ /* 0x080fe20000010890 */
[----:B------:R-:W-:Y:S01]  /*3f60*/  FFMA.FTZ R43, R57, R145, -R164 ;  /* 0x00000091392b7223 */ /* 0x000fe200000108a4 */
[----:B------:R-:W-:-:S03]  /*3f70*/  FADD.FTZ R122, R122, R127 ;  /* 0x0000007f7a7a7221 */ /* 0x000fc60000010000 */
[----:B------:R-:W2:Y:S01]  /*3f80*/  MUFU.EX2 R113, R113 ;  /* 0x0000007100717308 */ /* 0x000ea20000000800 */
[----:B------:R-:W-:Y:S01]  /*3f90*/  FADD.FTZ R123, R123, R122 ;  /* 0x0000007a7b7b7221 */ /* 0x000fe20000010000 */
[----:B------:R-:W-:Y:S01]  /*3fa0*/  HMMA.16816.F32 R32, R16, R6, R32 ;  /* 0x000000061020723c */ /* 0x000fe20000001820 */
[----:B------:R-:W4:Y:S02]  /*3fb0*/  LDSM.16.MT88.4 R4, [R165+0x6800] ;  /* 0x00680000a504783b */ /* 0x000f240000004200 */
[----:B------:R-:W-:-:S03]  /*3fc0*/  FADD.FTZ R118, R118, R123 ;  /* 0x0000007b76767221 */ /* 0x000fc60000010000 */
[----:B------:R-:W-:Y:S01]  /*3fd0*/  MUFU.EX2 R108, R108 ;  /* 0x0000006c006c7308 */ /* 0x000fe20000000800 */
[----:B------:R-:W-:Y:S01]  /*3fe0*/  FADD.FTZ R119, R119, R118 ;  /* 0x0000007677777221 */ /* 0x000fe20000010000 */
[C---:B---3--:R-:W-:Y:S06]  /*3ff0*/  HMMA.16816.F32 R132, R16.reuse, R12, R132 ;  /* 0x0000000c1084723c */ /* 0x048fec0000001884 */
[----:B------:R-:W3:Y:S02]  /*4000*/  MUFU.EX2 R109, R109 ;  /* 0x0000006d006d7308 */ /* 0x000ee40000000800 */
[----:B------:R-:W-:Y:S01]  /*4010*/  HMMA.16816.F32 R136, R16, R14, R136 ;  /* 0x0000000e1088723c */ /* 0x000fe20000001888 */
[----:B------:R-:W5:Y:S01]  /*4020*/  LDSM.16.MT88.4 R12, [R163+0x6c00] ;  /* 0x006c0000a30c783b */ /* 0x000f620000004200 */
[----:B--2---:R-:W-:-:S02]  /*4030*/  F2FP.F16.F32.PACK_AB R16, R113, R54 ;  /* 0x000000367110723e */ /* 0x004fc400000000ff */
[----:B------:R-:W-:Y:S01]  /*4040*/  F2FP.F16.F32.PACK_AB R17, R115, R114 ;  /* 0x000000727311723e */ /* 0x000fe200000000ff */
[----:B------:R-:W-:Y:S01]  /*4050*/  FADD.FTZ R114, R114, R119 ;  /* 0x0000007772727221 */ /* 0x000fe20000010000 */
[----:B------:R-:W-:Y:S01]  /*4060*/  F2FP.F16.F32.PACK_AB R19, R111, R110 ;  /* 0x0000006e6f13723e */ /* 0x000fe200000000ff */
[----:B------:R-:W-:Y:S02]  /*4070*/  MUFU.EX2 R106, R106 ;  /* 0x0000006a006a7308 */ /* 0x000fe40000000800 */
[----:B------:R-:W-:-:S04]  /*4080*/  FADD.FTZ R115, R115, R114 ;  /* 0x0000007273737221 */ /* 0x000fc80000010000 */
[----:B------:R-:W-:Y:S01]  /*4090*/  FADD.FTZ R110, R110, R115 ;  /* 0x000000736e6e7221 */ /* 0x000fe20000010000 */
[----:B---3--:R-:W-:Y:S01]  /*40a0*/  F2FP.F16.F32.PACK_AB R18, R109, R108 ;  /* 0x0000006c6d12723e */ /* 0x008fe200000000ff */
[----:B------:R-:W2:Y:S02]  /*40b0*/  MUFU.EX2 R107, R107 ;  /* 0x0000006b006b7308 */ /* 0x000ea40000000800 */
[----:B------:R-:W-:-:S04]  /*40c0*/  FADD.FTZ R111, R111, R110 ;  /* 0x0000006e6f6f7221 */ /* 0x000fc80000010000 */
[C---:B-1----:R-:W-:Y:S02]  /*40d0*/  HMMA.16816.F32 R20, R16.reuse, R8, R20 ;  /* 0x000000081014723c */ /* 0x042fe40000001814 */
[----:B------:R-:W-:Y:S06]  /*40e0*/  MUFU.EX2 R102, R102 ;  /* 0x0000006600667308 */ /* 0x000fec0000000800 */
[C---:B------:R-:W-:Y:S01]  /*40f0*/  HMMA.16816.F32 R32, R16.reuse, R10, R32 ;  /* 0x0000000a1020723c */ /* 0x040fe20000001820 */
[----:B------:R-:W1:Y:S01]  /*4100*/  LDSM.16.MT88.4 R8, [R165+0x6c00] ;  /* 0x006c0000a508783b */ /* 0x000e620000004200 */
[----:B------:R-:W3:Y:S06]  /*4110*/  MUFU.EX2 R103, R103 ;  /* 0x0000006700677308 */ /* 0x000eec0000000800 */
[C---:B----4-:R-:W-:Y:S02]  /*4120*/  HMMA.16816.F32 R132, R16.reuse, R4, R132 ;  /* 0x000000041084723c */ /* 0x050fe40000001884 */
[----:B------:R-:W-:Y:S06]  /*4130*/  MUFU.EX2 R104, R104 ;  /* 0x0000006800687308 */ /* 0x000fec0000000800 */
[----:B------:R-:W-:Y:S01]  /*4140*/  HMMA.16816.F32 R136, R16, R6, R136 ;  /* 0x000000061088723c */ /* 0x000fe20000001888 */
[----:B------:R-:W4:Y:S01]  /*4150*/  LDSM.16.MT88.4 R4, [R163+0x7000] ;  /* 0x00700000a304783b */ /* 0x000f220000004200 */
[----:B------:R-:W5:Y:S01]  /*4160*/  MUFU.EX2 R105, R105 ;  /* 0x0000006900697308 */ /* 0x000f620000000800 */
[----:B--2---:R-:W-:Y:S01]  /*4170*/  F2FP.F16.F32.PACK_AB R17, R107, R106 ;  /* 0x0000006a6b11723e */ /* 0x004fe200000000ff */
[----:B------:R-:W-:Y:S01]  /*4180*/  FADD.FTZ R106, R106, R111 ;  /* 0x0000006f6a6a7221 */ /* 0x000fe20000010000 */
[----:B---3--:R-:W-:-:S03]  /*4190*/  F2FP.F16.F32.PACK_AB R19, R103, R102 ;  /* 0x000000666713723e */ /* 0x008fc600000000ff */
[----:B------:R-:W-:Y:S02]  /*41a0*/  FADD.FTZ R107, R107, R106 ;  /* 0x0000006a6b6b7221 */ /* 0x000fe40000010000 */
[----:B------:R-:W-:Y:S02]  /*41b0*/  MUFU.EX2 R121, R121 ;  /* 0x0000007900797308 */ /* 0x000fe40000000800 */
[----:B------:R-:W-:-:S04]  /*41c0*/  FADD.FTZ R102, R102, R107 ;  /* 0x0000006b66667221 */ /* 0x000fc80000010000 */
[----:B------:R-:W-:Y:S02]  /*41d0*/  FADD.FTZ R103, R103, R102 ;  /* 0x0000006667677221 */ /* 0x000fe40000010000 */
        /* <DEDUP_REMOVED lines=14> */
[----:B------:R-:W5:Y:S01]  /*42c0*/  LDSM.16.MT88.4 R8, [R163+0x7400] ;  /* 0x00740000a308783b */ /* 0x000f620000004200 */
[----:B---3--:R-:W-:Y:S01]  /*42d0*/  F2FP.F16.F32.PACK_AB R17, R99, R98 ;  /* 0x000000626311723e */ /* 0x008fe200000000ff */
[----:B------:R-:W-:Y:S01]  /*42e0*/  FADD.FTZ R98, R98, R103 ;  /* 0x0000006762627221 */ /* 0x000fe20000010000 */
[----:B--2---:R-:W-:-:S03]  /*42f0*/  F2FP.F16.F32.PACK_AB R19, R95, R94 ;  /* 0x0000005e5f13723e */ /* 0x004fc600000000ff */
[----:B------:R-:W-:Y:S01]  /*4300*/  MUFU.EX2 R92, R92 ;  /* 0x0000005c005c7308 */ /* 0x000fe20000000800 */
[----:B------:R-:W-:-:S04]  /*4310*/  FADD.FTZ R99, R99, R98 ;  /* 0x0000006263637221 */ /* 0x000fc80000010000 */
[----:B------:R-:W-:-:S03]  /*4320*/  FADD.FTZ R94, R94, R99 ;  /* 0x000000635e5e7221 */ /* 0x000fc60000010000 */
[----:B------:R-:W2:Y:S01]  /*4330*/  MUFU.EX2 R93, R93 ;  /* 0x0000005d005d7308 */ /* 0x000ea20000000800 */
[----:B-1----:R-:W-:Y:S01]  /*4340*/  F2FP.F16.F32.PACK_AB R16, R97, R96 ;  /* 0x000000606110723e */ /* 0x002fe200000000ff */
[----:B------:R-:W-:-:S06]  /*4350*/  FADD.FTZ R95, R95, R94 ;  /* 0x0000005e5f5f7221 */ /* 0x000fcc0000010000 */
[----:B------:R-:W-:Y:S08]  /*4360*/  MUFU.EX2 R90, R90 ;  /* 0x0000005a005a7308 */ /* 0x000ff00000000800 */
[----:B------:R-:W1:Y:S01]  /*4370*/  MUFU.EX2 R91, R91 ;  /* 0x0000005b005b7308 */ /* 0x000e620000000800 */
[----:B--2---:R-:W-:-:S07]  /*4380*/  F2FP.F16.F32.PACK_AB R18, R93, R92 ;  /* 0x0000005c5d12723e */ /* 0x004fce00000000ff */
[C---:B----4-:R-:W-:Y:S01]  /*4390*/  HMMA.16816.F32 R20, R16.reuse, R4, R20 ;  /* 0x000000041014723c */ /* 0x050fe20000001814 */
[----:B------:R-:W-:Y:S07]  /*43a0*/  MUFU.EX2 R86, R86 ;  /* 0x0000005600567308 */ /* 0x000fee0000000800 */
[C---:B------:R-:W-:Y:S01]  /*43b0*/  HMMA.16816.F32 R32, R16.reuse, R6, R32 ;  /* 0x000000061020723c */ /* 0x040fe20000001820 */
[----:B------:R-:W2:Y:S01]  /*43c0*/  LDSM.16.MT88.4 R4, [R165+0x7400] ;  /* 0x00740000a504783b */ /* 0x000ea20000004200 */
[----:B------:R-:W3:Y:S06]  /*43d0*/  MUFU.EX2 R87, R87 ;  /* 0x0000005700577308 */ /* 0x000eec0000000800 */
[C---:B-----5:R-:W-:Y:S02]  /*43e0*/  HMMA.16816.F32 R132, R16.reuse, R12, R132 ;  /* 0x0000000c1084723c */ /* 0x060fe40000001884 */
[----:B------:R-:W-:Y:S06]  /*43f0*/  MUFU.EX2 R88, R88 ;  /* 0x0000005800587308 */ /* 0x000fec0000000800 */
        /* <DEDUP_REMOVED lines=11> */
[----:B-----5:R-:W-:-:S07]  /*44b0*/  F2FP.F16.F32.PACK_AB R16, R89, R88 ;  /* 0x000000585910723e */ /* 0x020fce00000000ff */
[----:B------:R-:W-:Y:S08]  /*44c0*/  MUFU.EX2 R82, R82 ;  /* 0x0000005200527308 */ /* 0x000ff00000000800 */
[----:B------:R-:W3:Y:S01]  /*44d0*/  MUFU.EX2 R83, R83 ;  /* 0x0000005300537308 */ /* 0x000ee20000000800 */
[----:B-1----:R-:W-:-:S07]  /*44e0*/  F2FP.F16.F32.PACK_AB R18, R85, R84 ;  /* 0x000000545512723e */ /* 0x002fce00000000ff */
[C---:B------:R-:W-:Y:S01]  /*44f0*/  HMMA.16816.F32 R20, R16.reuse, R8, R20 ;  /* 0x000000081014723c */ /* 0x040fe20000001814 */
[----:B------:R-:W-:Y:S07]  /*4500*/  MUFU.EX2 R78, R78 ;  /* 0x0000004e004e7308 */ /* 0x000fee0000000800 */
[C---:B------:R-:W-:Y:S01]  /*4510*/  HMMA.16816.F32 R32, R16.reuse, R10, R32 ;  /* 0x0000000a1020723c */ /* 0x040fe20000001820 */
[----:B------:R-:W1:Y:S01]  /*4520*/  LDSM.16.MT88.4 R8, [R165+0x7800] ;  /* 0x00780000a508783b */ /* 0x000e620000004200 */
[----:B------:R-:W5:Y:S06]  /*4530*/  MUFU.EX2 R79, R79 ;  /* 0x0000004f004f7308 */ /* 0x000f6c0000000800 */
[----:B--2---:R-:W-:Y:S01]  /*4540*/  HMMA.16816.F32 R132, R16, R4, R132 ;  /* 0x000000041084723c */ /* 0x004fe20000001884 */
[----:B---3--:R-:W-:Y:S01]  /*4550*/  F2FP.F16.F32.PACK_AB R5, R83, R82 ;  /* 0x000000525305723e */ /* 0x008fe200000000ff */
[----:B------:R-:W-:Y:S01]  /*4560*/  MUFU.EX2 R80, R80 ;  /* 0x0000005000507308 */ /* 0x000fe20000000800 */
[----:B------:R-:W-:-:S04]  /*4570*/  FADD.FTZ R82, R82, R87 ;  /* 0x0000005752527221 */ /* 0x000fc80000010000 */
[----:B------:R-:W-:Y:S01]  /*4580*/  FADD.FTZ R83, R83, R82 ;  /* 0x0000005253537221 */ /* 0x000fe20000010000 */
[----:B------:R-:W-:Y:S01]  /*4590*/  HMMA.16816.F32 R136, R16, R6, R136 ;  /* 0x000000061088723c */ /* 0x000fe20000001888 */
[----:B------:R-:W2:Y:S01]  /*45a0*/  LDSM.16.MT88.4 R16, [R163+0x7c00] ;  /* 0x007c0000a310783b */ /* 0x000ea20000004200 */
[----:B------:R-:W3:Y:S01]  /*45b0*/  MUFU.EX2 R81, R81 ;  /* 0x0000005100517308 */ /* 0x000ee20000000800 */
[----:B-----5:R-:W-:Y:S01]  /*45c0*/  F2FP.F16.F32.PACK_AB R7, R79, R78 ;  /* 0x0000004e4f07723e */ /* 0x020fe200000000ff */
[----:B------:R-:W-:-:S04]  /*45d0*/  FADD.FTZ R78, R78, R83 ;  /* 0x000000534e4e7221 */ /* 0x000fc80000010000 */
[----:B------:R-:W-:Y:S02]  /*45e0*/  FADD.FTZ R79, R79, R78 ;  /* 0x0000004e4f4f7221 */ /* 0x000fe40000010000 */
[----:B------:R-:W-:Y:S08]  /*45f0*/  MUFU.EX2 R76, R76 ;  /* 0x0000004c004c7308 */ /* 0x000ff00000000800 */
[----:B------:R-:W5:Y:S01]  /*4600*/  MUFU.EX2 R77, R77 ;  /* 0x0000004d004d7308 */ /* 0x000f620000000800 */
[----:B---3--:R-:W-:-:S07]  /*4610*/  F2FP.F16.F32.PACK_AB R4, R81, R80 ;  /* 0x000000505104723e */ /* 0x008fce00000000ff */
[----:B------:R-:W-:Y:S08]  /*4620*/  MUFU.EX2 R74, R74 ;  /* 0x0000004a004a7308 */ /* 0x000ff00000000800 */
[----:B------:R-:W3:Y:S01]  /*4630*/  MUFU.EX2 R75, R75 ;  /* 0x0000004b004b7308 */ /* 0x000ee20000000800 */
[----:B-----5:R-:W-:-:S07]  /*4640*/  F2FP.F16.F32.PACK_AB R6, R77, R76 ;  /* 0x0000004c4d06723e */ /* 0x020fce00000000ff */
[----:B------:R-:W-:Y:S01]  /*4650*/  MUFU.EX2 R70, R70 ;  /* 0x0000004600467308 */ /* 0x000fe20000000800 */
[C---:B----4-:R-:W-:Y:S07]  /*4660*/  HMMA.16816.F32 R20, R4.reuse, R12, R20 ;  /* 0x0000000c0414723c */ /* 0x050fee0000001814 */
[----:B------:R-:W4:Y:S01]  /*4670*/  MUFU.EX2 R71, R71 ;  /* 0x0000004700477308 */ /* 0x000f220000000800 */
        /* <DEDUP_REMOVED lines=15> */
[----:B------:R-:W-:-:S06]  /*4770*/  FADD.FTZ R71, R71, R70 ;  /* 0x0000004647477221 */ /* 0x000fcc0000010000 */
[----:B------:R-:W-:Y:S08]  /*4780*/  MUFU.EX2 R66, R66 ;  /* 0x0000004200427308 */ /* 0x000ff00000000800 */
[----:B------:R-:W1:Y:S01]  /*4790*/  MUFU.EX2 R67, R67 ;  /* 0x0000004300437308 */ /* 0x000e620000000800 */
[----:B----4-:R-:W-:-:S07]  /*47a0*/  F2FP.F16.F32.PACK_AB R6, R69, R68 ;  /* 0x000000444506723e */ /* 0x010fce00000000ff */
[----:B--2---:R-:W-:Y:S01]  /*47b0*/  HMMA.16816.F32 R20, R4, R16, R20 ;  /* 0x000000100414723c */ /* 0x004fe20000001814 */
[----:B------:R-:W-:Y:S01]  /*47c0*/  FADD.FTZ R16, R125, R24 ;  /* 0x000000187d107221 */ /* 0x000fe20000010000 */
[----:B------:R-:W-:Y:S01]  /*47d0*/  MUFU.EX2 R62, R62 ;  /* 0x0000003e003e7308 */ /* 0x000fe20000000800 */
[-C--:B------:R-:W-:Y:S01]  /*47e0*/  FFMA.FTZ R24, R42, R145.reuse, -R144 ;  /* 0x000000912a187223 */ /* 0x080fe20000010890 */
[----:B------:R-:W-:Y:S01]  /*47f0*/  FFMA.FTZ R42, R56, R145, -R164 ;  /* 0x00000091382a7223 */ /* 0x000fe200000108a4 */
[----:B------:R-:W-:-:S03]  /*4800*/  FADD.FTZ R59, R59, R16 ;  /* 0x000000103b3b7221 */ /* 0x000fc60000010000 */
[----:B------:R-:W-:Y:S01]  /*4810*/  HMMA.16816.F32 R32, R4, R18, R32 ;  /* 0x000000120420723c */ /* 0x000fe20000001820 */
[----:B------:R-:W-:Y:S01]  /*4820*/  FADD.FTZ R59, R120, R59 ;  /* 0x0000003b783b7221 */ /* 0x000fe20000010000 */
[----:B------:R-:W2:Y:S01]  /*4830*/  MUFU.EX2 R63, R63 ;  /* 0x0000003f003f7308 */ /* 0x000ea20000000800 */
[----:B------:R-:W4:Y:S02]  /*4840*/  LDSM.16.MT88.4 R16, [R165+0x8000] ;  /* 0x00800000a510783b */ /* 0x000f240000004200 */
[----:B------:R-:W-:-:S03]  /*4850*/  FADD.FTZ R116, R116, R59 ;  /* 0x0000003b74747221 */ /* 0x000fc60000010000 */
[----:B-----5:R-:W-:Y:S01]  /*4860*/  HMMA.16816.F32 R132, R4, R12, R132 ;  /* 0x0000000c0484723c */ /* 0x020fe20000001884 */
[----:B------:R-:W-:Y:S01]  /*4870*/  FADD.FTZ R117, R117, R116 ;  /* 0x0000007475757221 */ /* 0x000fe20000010000 */
[----:B------:R-:W-:Y:S03]  /*4880*/  MUFU.EX2 R29, R64 ;  /* 0x00000040001d7308 */ /* 0x000fe60000000800 */
[----:B------:R-:W-:-:S03]  /*4890*/  FADD.FTZ R54, R54, R117 ;  /* 0x0000007536367221 */ /* 0x000fc60000010000 */
[----:B------:R-:W-:Y:S01]  /*48a0*/  HMMA.16816.F32 R136, R4, R14, R136 ;  /* 0x0000000e0488723c */ /* 0x000fe20000001888 */
[----:B------:R-:W-:Y:S01]  /*48b0*/  FADD.FTZ R113, R113, R54 ;  /* 0x0000003671717221 */ /* 0x000fe20000010000 */
[----:B------:R-:W5:Y:S01]  /*48c0*/  MUFU.EX2 R30, R30 ;  /* 0x0000001e001e7308 */ /* 0x000f620000000800 */
[----:B-1----:R-:W-:Y:S01]  /*48d0*/  F2FP.F16.F32.PACK_AB R5, R67, R66 ;  /* 0x000000424305723e */ /* 0x002fe200000000ff */
[----:B------:R-:W-:Y:S01]  /*48e0*/  LDSM.16.MT88.4 R12, [R163+0x8400] ;  /* 0x00840000a30c783b */ /* 0x000fe20000004200 */
[----:B------:R-:W-:Y:S01]  /*48f0*/  FADD.FTZ R108, R108, R113 ;  /* 0x000000716c6c7221 */ /* 0x000fe20000010000 */
[----:B--2---:R-:W-:Y:S01]  /*4900*/  F2FP.F16.F32.PACK_AB R7, R63, R62 ;  /* 0x0000003e3f07723e */ /* 0x004fe200000000ff */
[----:B------:R-:W-:Y:S02]  /*4910*/  FADD.FTZ R66, R66, R71 ;  /* 0x0000004742427221 */ /* 0x000fe40000010000 */
[----:B------:R-:W-:Y:S01]  /*4920*/  FADD.FTZ R109, R109, R108 ;  /* 0x0000006c6d6d7221 */ /* 0x000fe20000010000 */
[----:B------:R-:W-:Y:S01]  /*4930*/  MUFU.EX2 R31, R31 ;  /* 0x0000001f001f7308 */ /* 0x000fe20000000800 */
[----:B------:R-:W-:-:S02]  /*4940*/  FADD.FTZ R67, R67, R66 ;  /* 0x0000004243437221 */ /* 0x000fc40000010000 */
[----:B------:R-:W-:Y:S02]  /*4950*/  FADD.FTZ R104, R104, R109 ;  /* 0x0000006d68687221 */ /* 0x000fe40000010000 */
[----:B------:R-:W-:Y:S02]  /*4960*/  FADD.FTZ R62, R62, R67 ;  /* 0x000000433e3e7221 */ /* 0x000fe40000010000 */
[----:B------:R-:W-:Y:S01]  /*4970*/  FADD.FTZ R104, R105, R104 ;  /* 0x0000006869687221 */ /* 0x000fe20000010000 */
[----:B------:R-:W1:Y:S01]  /*4980*/  MUFU.EX2 R58, R58 ;  /* 0x0000003a003a7308 */ /* 0x000e620000000800 */
[----:B-----5:R-:W-:Y:S01]  /*4990*/  F2FP.F16.F32.PACK_AB R4, R30, R29 ;  /* 0x0000001d1e04723e */ /* 0x020fe200000000ff */
[----:B------:R-:W-:Y:S01]  /*49a0*/  FADD.FTZ R63, R63, R62 ;  /* 0x0000003e3f3f7221 */ /* 0x000fe20000010000 */
[----:B------:R-:W-:-:S04]  /*49b0*/  FADD.FTZ R121, R121, R104 ;  /* 0x0000006879797221 */ /* 0x000fc80000010000 */
[----:B------:R-:W-:Y:S01]  /*49c0*/  FADD.FTZ R121, R100, R121 ;  /* 0x0000007964797221 */ /* 0x000fe20000010000 */
[----:B------:R-:W-:Y:S03]  /*49d0*/  MUFU.EX2 R28, R28 ;  /* 0x0000001c001c7308 */ /* 0x000fe60000000800 */
[----:B------:R-:W-:-:S04]  /*49e0*/  FADD.FTZ R96, R96, R121 ;  /* 0x0000007960607221 */ /* 0x000fc80000010000 */
[----:B------:R-:W-:Y:S01]  /*49f0*/  FADD.FTZ R97, R97, R96 ;  /* 0x0000006061617221 */ /* 0x000fe20000010000 */
[----:B------:R-:W2:Y:S01]  /*4a00*/  MUFU.EX2 R25, R25 ;  /* 0x0000001900197308 */ /* 0x000ea20000000800 */
[----:B-1----:R-:W-:Y:S02]  /*4a10*/  F2FP.F16.F32.PACK_AB R6, R58, R31 ;  /* 0x0000001f3a06723e */ /* 0x002fe400000000ff */
[----:B------:R-:W-:-:S04]  /*4a20*/  FADD.FTZ R92, R92, R97 ;  /* 0x000000615c5c7221 */ /* 0x000fc80000010000 */
[----:B------:R-:W-:Y:S01]  /*4a30*/  FADD.FTZ R93, R93, R92 ;  /* 0x0000005c5d5d7221 */ /* 0x000fe20000010000 */
[----:B---3--:R-:W-:Y:S01]  /*4a40*/  HMMA.16816.F32 R20, R4, R8, R20 ;  /* 0x000000080414723c */ /* 0x008fe20000001814 */
[----:B------:R-:W-:Y:S02]  /*4a50*/  MUFU.EX2 R26, R26 ;  /* 0x0000001a001a7308 */ /* 0x000fe40000000800 */
[----:B------:R-:W-:-:S04]  /*4a60*/  FADD.FTZ R88, R88, R93 ;  /* 0x0000005d58587221 */ /* 0x000fc80000010000 */
[----:B------:R-:W-:Y:S01]  /*4a70*/  FADD.FTZ R89, R89, R88 ;  /* 0x0000005859597221 */ /* 0x000fe20000010000 */
[----:B------:R-:W-:Y:S01]  /*4a80*/  HMMA.16816.F32 R32, R4, R10, R32 ;  /* 0x0000000a0420723c */ /* 0x000fe20000001820 */
[----:B------:R-:W1:Y:S01]  /*4a90*/  LDSM.16.MT88.4 R8, [R165+0x8400] ;  /* 0x00840000a508783b */ /* 0x000e620000004200 */
[----:B------:R-:W3:Y:S01]  /*4aa0*/  MUFU.EX2 R55, R55 ;  /* 0x0000003700377308 */ /* 0x000ee20000000800 */
[----:B------:R-:W-:-:S04]  /*4ab0*/  FADD.FTZ R84, R84, R89 ;  /* 0x0000005954547221 */ /* 0x000fc80000010000 */
[----:B------:R-:W-:Y:S01]  /*4ac0*/  FADD.FTZ R85, R85, R84 ;  /* 0x0000005455557221 */ /* 0x000fe20000010000 */
[----:B----4-:R-:W-:Y:S02]  /*4ad0*/  HMMA.16816.F32 R132, R4, R16, R132 ;  /* 0x000000100484723c */ /* 0x010fe40000001884 */
[----:B------:R-:W-:Y:S01]  /*4ae0*/  MUFU.EX2 R42, R42 ;  /* 0x0000002a002a7308 */ /* 0x000fe20000000800 */
[----:B------:R-:W-:-:S04]  /*4af0*/  FADD.FTZ R80, R80, R85 ;  /* 0x0000005550507221 */ /* 0x000fc80000010000 */
[----:B------:R-:W-:Y:S01]  /*4b00*/  FADD.FTZ R81, R81, R80 ;  /* 0x0000005051517221 */ /* 0x000fe20000010000 */
[----:B------:R-:W-:Y:S01]  /*4b10*/  HMMA.16816.F32 R136, R4, R18, R136 ;  /* 0x000000120488723c */ /* 0x000fe20000001888 */
[----:B------:R-:W4:Y:S01]  /*4b20*/  LDSM.16.MT88.4 R16, [R163+0x8800] ;  /* 0x00880000a310783b */ /* 0x000f220000004200 */
[----:B------:R-:W5:Y:S01]  /*4b30*/  MUFU.EX2 R43, R43 ;  /* 0x0000002b002b7308 */ /* 0x000f620000000800 */
[----:B------:R-:W-:Y:S01]  /*4b40*/  FADD.FTZ R76, R76, R81 ;  /* 0x000000514c4c7221 */ /* 0x000fe20000010000 */
[----:B--2---:R-:W-:Y:S01]  /*4b50*/  F2FP.F16.F32.PACK_AB R5, R25, R28 ;  /* 0x0000001c1905723e */ /* 0x004fe200000000ff */
[----:B------:R-:W-:Y:S01]  /*4b60*/  FADD.FTZ R28, R28, R63 ;  /* 0x0000003f1c1c7221 */ /* 0x000fe20000010000 */
[----:B---3--:R-:W-:Y:S01]  /*4b70*/  F2FP.F16.F32.PACK_AB R7, R55, R26 ;  /* 0x0000001a3707723e */ /* 0x008fe200000000ff */
[----:B------:R-:W-:Y:S02]  /*4b80*/  FADD.FTZ R76, R77, R76 ;  /* 0x0000004c4d4c7221 */ /* 0x000fe40000010000 */
[----:B------:R-:W-:Y:S01]  /*4b90*/  FADD.FTZ R25, R25, R28 ;  /* 0x0000001c19197221 */ /* 0x000fe20000010000 */
[----:B------:R-:W-:Y:S01]  /*4ba0*/  MUFU.EX2 R52, R52 ;  /* 0x0000003400347308 */ /* 0x000fe20000000800 */
[----:B------:R-:W-:-:S02]  /*4bb0*/  FADD.FTZ R73, R73, R76 ;  /* 0x0000004c49497221 */ /* 0x000fc40000010000 */
[----:B------:R-:W-:Y:S02]  /*4bc0*/  FADD.FTZ R26, R26, R25 ;  /* 0x000000191a1a7221 */ /* 0x000fe40000010000 */
[----:B------:R-:W-:Y:S02]  /*4bd0*/  FADD.FTZ R73, R72, R73 ;  /* 0x0000004948497221 */ /* 0x000fe40000010000 */
[----:B------:R-:W-:Y:S01]  /*4be0*/  FADD.FTZ R55, R55, R26 ;  /* 0x0000001a37377221 */ /* 0x000fe20000010000 */
[----:B------:R-:W2:Y:S01]  /*4bf0*/  MUFU.EX2 R53, R53 ;  /* 0x0000003500357308 */ /* 0x000ea20000000800 */
[----:B-----5:R-:W-:-:S07]  /*4c00*/  F2FP.F16.F32.PACK_AB R4, R43, R42 ;  /* 0x0000002a2b04723e */ /* 0x020fce00000000ff */
[----:B------:R-:W-:Y:S08]  /*4c10*/  MUFU.EX2 R50, R50 ;  /* 0x0000003200327308 */ /* 0x000ff00000000800 */
[----:B------:R-:W3:Y:S01]  /*4c20*/  MUFU.EX2 R51, R51 ;  /* 0x0000003300337308 */ /* 0x000ee20000000800 */
[----:B--2---:R-:W-:-:S07]  /*4c30*/  F2FP.F16.F32.PACK_AB R6, R53, R52 ;  /* 0x000000343506723e */ /* 0x004fce00000000ff */
[----:B------:R-:W-:Y:S01]  /*4c40*/  MUFU.EX2 R46, R46 ;  /* 0x0000002e002e7308 */ /* 0x000fe20000000800 */
[----:B-1----:R-:W-:Y:S01]  /*4c50*/  HMMA.16816.F32 R132, R4, R8, R132 ;  /* 0x000000080484723c */ /* 0x002fe20000001884 */
[----:B------:R-:W-:-:S04]  /*4c60*/  FADD.FTZ R8, R68, R73 ;  /* 0x0000004944087221 */ /* 0x000fc80000010000 */
[----:B------:R-:W-:Y:S02]  /*4c70*/  FADD.FTZ R8, R69, R8 ;  /* 0x0000000845087221 */ /* 0x000fe40000010000 */
[----:B------:R-:W1:Y:S01]  /*4c80*/  MUFU.EX2 R47, R47 ;  /* 0x0000002f002f7308 */ /* 0x000e620000000800 */
[----:B------:R-:W-:Y:S01]  /*4c90*/  HMMA.16816.F32 R20, R4, R12, R20 ;  /* 0x0000000c0414723c */ /* 0x000fe20000001814 */
[----:B------:R-:W-:-:S04]  /*4ca0*/  FADD.FTZ R29, R29, R8 ;  /* 0x000000081d1d7221 */ /* 0x000fc80000010000 */
[----:B------:R-:W-:Y:S02]  /*4cb0*/  FADD.FTZ R30, R30, R29 ;  /* 0x0000001d1e1e7221 */ /* 0x000fe40000010000 */
[----:B------:R-:W-:Y:S01]  /*4cc0*/  MUFU.EX2 R48, R48 ;  /* 0x0000003000307308 */ /* 0x000fe20000000800 */
[----:B------:R-:W-:Y:S01]  /*4cd0*/  HMMA.16816.F32 R32, R4, R14, R32 ;  /* 0x0000000e0420723c */ /* 0x000fe20000001820 */
[----:B------:R-:W2:Y:S01]  /*4ce0*/  LDSM.16.MT88.4 R12, [R165+0x8800] ;  /* 0x00880000a50c783b */ /* 0x000ea20000004200 */
[----:B------:R-:W-:-:S04]  /*4cf0*/  FADD.FTZ R31, R31, R30 ;  /* 0x0000001e1f1f7221 */ /* 0x000fc80000010000 */
[----:B------:R-:W-:Y:S01]  /*4d00*/  FADD.FTZ R31, R58, R31 ;  /* 0x0000001f3a1f7221 */ /* 0x000fe20000010000 */
[----:B------:R-:W5:Y:S01]  /*4d10*/  MUFU.EX2 R49, R49 ;  /* 0x0000003100317308 */ /* 0x000f620000000800 */
[----:B------:R-:W-:Y:S01]  /*4d20*/  HMMA.16816.F32 R136, R4, R10, R136 ;  /* 0x0000000a0488723c */ /* 0x000fe20000001888 */
[----:B---3--:R-:W-:Y:S01]  /*4d30*/  F2FP.F16.F32.PACK_AB R5, R51, R50 ;  /* 0x000000323305723e */ /* 0x008fe200000000ff */
[----:B------:R-:W-:Y:S01]  /*4d40*/  FADD.FTZ R42, R42, R31 ;  /* 0x0000001f2a2a7221 */ /* 0x000fe20000010000 */
[----:B-1----:R-:W-:Y:S01]  /*4d50*/  F2FP.F16.F32.PACK_AB R7, R47, R46 ;  /* 0x0000002e2f07723e */ /* 0x002fe200000000ff */
        /* <DEDUP_REMOVED lines=17> */
[C---:B----4-:R-:W-:Y:S01]  /*4e70*/  HMMA.16816.F32 R20, R4.reuse, R16, R20 ;  /* 0x000000100414723c */ /* 0x050fe20000001814 */
[----:B------:R-:W-:Y:S01]  /*4e80*/  FFMA.FTZ R17, R37, R145, -R164 ;  /* 0x0000009125117223 */ /* 0x000fe200000108a4 */
[----:B------:R-:W-:Y:S01]  /*4e90*/  MUFU.EX2 R40, R40 ;  /* 0x0000002800287308 */ /* 0x000fe20000000800 */
[----:B------:R-:W1:Y:S05]  /*4ea0*/  LDSM.16.MT88.4 R164, [R165+0x8c00] ;  /* 0x008c0000a5a4783b */ /* 0x000e6a0000004200 */
[----:B------:R-:W-:Y:S01]  /*4eb0*/  HMMA.16816.F32 R32, R4, R18, R32 ;  /* 0x000000120420723c */ /* 0x000fe20000001820 */
[----:B---3--:R-:W-:Y:S01]  /*4ec0*/  F2FP.F16.F32.PACK_AB R9, R27, R24 ;  /* 0x000000181b09723e */ /* 0x008fe200000000ff */
[----:B------:R-:W3:Y:S01]  /*4ed0*/  MUFU.EX2 R41, R41 ;  /* 0x0000002900297308 */ /* 0x000ee20000000800 */
[----:B------:R-:W-:-:S04]  /*4ee0*/  FADD.FTZ R24, R24, R47 ;  /* 0x0000002f18187221 */ /* 0x000fc80000010000 */
[----:B------:R-:W-:Y:S01]  /*4ef0*/  FADD.FTZ R27, R27, R24 ;  /* 0x000000181b1b7221 */ /* 0x000fe20000010000 */
[C---:B--2---:R-:W-:Y:S02]  /*4f00*/  HMMA.16816.F32 R132, R4.reuse, R12, R132 ;  /* 0x0000000c0484723c */ /* 0x044fe40000001884 */
[----:B------:R-:W-:Y:S06]  /*4f10*/  MUFU.EX2 R38, R38 ;  /* 0x0000002600267308 */ /* 0x000fec0000000800 */
[----:B------:R-:W-:Y:S02]  /*4f20*/  HMMA.16816.F32 R4, R4, R14, R136 ;  /* 0x0000000e0404723c */ /* 0x000fe40000001888 */
[----:B------:R-:W-:Y:S01]  /*4f30*/  MUFU.EX2 R36, R36 ;  /* 0x0000002400247308 */ /* 0x000fe20000000800 */
[----:B---3--:R-:W-:Y:S01]  /*4f40*/  F2FP.F16.F32.PACK_AB R8, R41, R40 ;  /* 0x000000282908723e */ /* 0x008fe200000000ff */
[----:B------:R-:W-:-:S04]  /*4f50*/  FADD.FTZ R40, R40, R45 ;  /* 0x0000002d28287221 */ /* 0x000fc80000010000 */
[----:B------:R-:W-:Y:S02]  /*4f60*/  FADD.FTZ R41, R41, R40 ;  /* 0x0000002829297221 */ /* 0x000fe40000010000 */
[----:B------:R-:W2:Y:S08]  /*4f70*/  MUFU.EX2 R17, R17 ;  /* 0x0000001100117308 */ /* 0x000eb00000000800 */
[----:B------:R-:W3:Y:S01]  /*4f80*/  MUFU.EX2 R243, R243 ;  /* 0x000000f300f37308 */ /* 0x000ee20000000800 */
[----:B--2---:R-:W-:Y:S01]  /*4f90*/  F2FP.F16.F32.PACK_AB R10, R17, R36 ;  /* 0x00000024110a723e */ /* 0x004fe200000000ff */
[----:B------:R-:W-:-:S04]  /*4fa0*/  FADD.FTZ R36, R36, R41 ;  /* 0x0000002924247221 */ /* 0x000fc80000010000 */
[----:B------:R-:W-:Y:S01]  /*4fb0*/  FADD.FTZ R248, R17, R36 ;  /* 0x0000002411f87221 */ /* 0x000fe20000010000 */
[----:B---3--:R-:W-:Y:S01]  /*4fc0*/  F2FP.F16.F32.PACK_AB R11, R243, R38 ;  /* 0x00000026f30b723e */ /* 0x008fe200000000ff */
[----:B------:R-:W-:-:S04]  /*4fd0*/  FADD.FTZ R38, R38, R27 ;  /* 0x0000001b26267221 */ /* 0x000fc80000010000 */
[----:B------:R-:W-:Y:S02]  /*4fe0*/  FADD.FTZ R243, R243, R38 ;  /* 0x00000026f3f37221 */ /* 0x000fe40000010000 */
[C---:B------:R-:W-:Y:S08]  /*4ff0*/  HMMA.16816.F32 R144, R8.reuse, R140, R20 ;  /* 0x0000008c0890723c */ /* 0x040ff00000001814 */
[C---:B-1----:R-:W-:Y:S08]  /*5000*/  HMMA.16816.F32 R136, R8.reuse, R164, R132 ;  /* 0x000000a40888723c */ /* 0x042ff00000001884 */
[C---:B------:R-:W-:Y:S08]  /*5010*/  HMMA.16816.F32 R140, R8.reuse, R142, R32 ;  /* 0x0000008e088c723c */ /* 0x040ff00000001820 */
[----:B------:R-:W-:Y:S01]  /*5020*/  HMMA.16816.F32 R132, R8, R166, R4 ;  /* 0x000000a60884723c */ /* 0x000fe20000001804 */
[----:B------:R-:W-:-:S04]  /*5030*/  NOP ;  /* 0x0000000000007918 */ /* 0x000fc80000000000 */
[----:B------:R-:W-:-:S15]  /*5040*/  @!P0 BRA `(.L_x_2584) ;  /* 0x0000003c00e48947 */ /* 0x000fde0003800000 */
[----:B------:R-:W-:Y:S01]  /*5050*/  ISETP.NE.U32.AND P1, PT, R246, RZ, PT ;  /* 0x000000fff600720c */ /* 0x000fe20003f25070 */
[C---:B------:R-:W-:Y:S01]  /*5060*/  IMAD.SHL.U32 R219, R149.reuse, 0x2, RZ ;  /* 0x0000000295db7824 */ /* 0x040fe200078e00ff */
[----:B------:R-:W-:Y:S01]  /*5070*/  SHF.L.U64.HI R220, R149, 0x1, R150 ;  /* 0x0000000195dc7819 */ /* 0x000fe20000010296 */
[----:B------:R-:W-:Y:S01]  /*5080*/  IMAD.MOV.U32 R153, RZ, RZ, R0 ;  /* 0x000000ffff997224 */ /* 0x000fe200078e0000 */
[----:B------:R-:W-:Y:S01]  /*5090*/  ISETP.NE.AND.EX P1, PT, R247, RZ, PT, P1 ;  /* 0x000000fff700720c */ /* 0x000fe20003f25310 */
[----:B------:R-:W-:Y:S01]  /*50a0*/  IMAD.MOV.U32 R151, RZ, RZ, R148 ;  /* 0x000000ffff977224 */ /* 0x000fe200078e0094 */
[C---:B------:R-:W-:Y:S01]  /*50b0*/  IADD3 R236, PT, PT, -R155.reuse, 0x1, RZ ;  /* 0x000000019bec7810 */ /* 0x040fe20007ffe1ff */
[----:B------:R-:W-:-:S10]  /*50c0*/  VIADD R238, R155, 0xfffffffe ;  /* 0xfffffffe9bee7836 */ /* 0x000fd40000000000 */
.L_x_2591:
        /* <DEDUP_REMOVED lines=78> */
.L_x_2586:
[----:B------:R-:W-:Y:S05]  /*55b0*/  BSYNC.RECONVERGENT B0 ;  /* 0x0000000000007941 */ /* 0x000fea0003800200 */
.L_x_2585:
[----:B------:R-:W1:Y:S01]  /*55c0*/  S2UR UR6, SR_CgaCtaId ;  /* 0x00000000000679c3 */ /* 0x000e620000008800 */
[C---:B------:R-:W-:Y:S01]  /*55d0*/  IMAD.SHL.U32 R218, R154.reuse, 0x8, RZ ;  /* 0x000000089ada7824 */ /* 0x040fe200078e00ff */
[C---:B------:R-:W-:Y:S01]  /*55e0*/  LOP3.LUT R239, R154.reuse, 0x18, RZ, 0xc0, !PT ;  /* 0x000000189aef7812 */ /* 0x040fe200078ec0ff */
[----:B------:R-:W-:Y:S01]  /*55f0*/  UMOV UR7, 0x400 ;  /* 0x0000040000077882 */ /* 0x000fe20000000000 */
[----:B------:R-:W-:Y:S01]  /*5600*/  IADD3 R106, P0, PT, R219, R230, RZ ;  /* 0x000000e6db6a7210 */ /* 0x000fe20007f1e0ff */
[----:B------:R-:W-:Y:S01]  /*5610*/  IMAD.SHL.U32 R214, R154, 0x10, RZ ;  /* 0x000000109ad67824 */ /* 0x000fe200078e00ff */
[----:B------:R-:W-:Y:S01]  /*5620*/  LOP3.LUT R104, R218, 0xc0, RZ, 0xc0, !PT ;  /* 0x000000c0da687812 */ /* 0x000fe200078ec0ff */
[----:B------:R-:W-:Y:S01]  /*5630*/  IMAD.SHL.U32 R217, R154, 0x20, RZ ;  /* 0x000000209ad97824 */ /* 0x000fe200078e00ff */
[----:B------:R-:W-:Y:S01]  /*5640*/  LOP3.LUT R242, R218, 0x18, RZ, 0xc0, !PT ;  /* 0x00000018daf27812 */ /* 0x000fe200078ec0ff */
[----:B------:R-:W-:Y:S01]  /*5650*/  IMAD.X R107, R220, 0x1, R231, P0 ;  /* 0x00000001dc6b7824 */ /* 0x000fe200000e06e7 */
[----:B------:R-:W-:Y:S01]  /*5660*/  LOP3.LUT R239, R104, R239, RZ, 0xfc, !PT ;  /* 0x000000ef68ef7212 */ /* 0x000fe200078efcff */
[----:B------:R-:W-:Y:S01]  /*5670*/  IMAD.SHL.U32 R213, R154, 0x4, RZ ;  /* 0x000000049ad57824 */ /* 0x000fe200078e00ff */
[----:B------:R-:W-:Y:S01]  /*5680*/  LOP3.LUT R105, R218, 0x1f20, RZ, 0xc0, !PT ;  /* 0x00001f20da697812 */ /* 0x000fe200078ec0ff */
[----:B------:R-:W-:Y:S01]  /*5690*/  VIADD R236, R236, 0x1 ;  /* 0x00000001ecec7836 */ /* 0x000fe20000000000 */
[----:B------:R-:W-:Y:S01]  /*56a0*/  LOP3.LUT R104, R239, R242, RZ, 0x3c, !PT ;  /* 0x000000f2ef687212 */ /* 0x000fe200078e3cff */
[----:B------:R-:W-:Y:S01]  /*56b0*/  BSSY.RECONVERGENT B1, `(.L_x_2587) ;  /* 0x0000101000017945 */ /* 0x000fe20003800200 */
[-C--:B------:R-:W-:Y:S02]  /*56c0*/  IADD3 R112, P0, PT, R106, R221.reuse, RZ ;  /* 0x000000dd6a707210 */ /* 0x080fe40007f1e0ff */
[----:B------:R-:W-:Y:S02]  /*56d0*/  LOP3.LUT R105, R105, R104, RZ, 0xfc, !PT ;  /* 0x0000006869697212 */ /* 0x000fe400078efcff */
[----:B------:R-:W-:Y:S01]  /*56e0*/  LOP3.LUT R148, R214, 0x100, RZ, 0xc0, !PT ;  /* 0x00000100d6947812 */ /* 0x000fe200078ec0ff */
[--C-:B------:R-:W-:Y:S01]  /*56f0*/  IMAD.X R113, R107, 0x1, R222.reuse, P0 ;  /* 0x000000016b717824 */ /* 0x100fe200000e06de */
[-C--:B------:R-:W-:Y:S01]  /*5700*/  IADD3 R114, P0, PT, R112, R221.reuse, RZ ;  /* 0x000000dd70727210 */ /* 0x080fe20007f1e0ff */
[----:B-1----:R-:W-:Y:S01]  /*5710*/  ULEA UR6, UR6, UR7, 0x18 ;  /* 0x0000000706067291 */ /* 0x002fe2000f8ec0ff */
[----:B------:R-:W-:Y:S03]  /*5720*/  LOP3.LUT R0, R154, 0x8, RZ, 0xc0, !PT ;  /* 0x000000089a007812 */ /* 0x000fe600078ec0ff */
[----:B------:R-:W-:Y:S01]  /*5730*/  IMAD.X R115, R113, 0x1, R222, P0 ;  /* 0x0000000171737824 */ /* 0x000fe200000e06de */
[-C--:B------:R-:W-:Y:S01]  /*5740*/  IADD3 R110, P0, PT, R114, R221.reuse, RZ ;  /* 0x000000dd726e7210 */ /* 0x080fe20007f1e0ff */
[----:B------:R-:W-:Y:S01]  /*5750*/  IMAD.U32 R212, RZ, RZ, UR6 ;  /* 0x00000006ffd47e24 */ /* 0x000fe2000f8e00ff */
[----:B------:R-:W-:Y:S03]  /*5760*/  SHF.R.U32.HI R215, RZ, 0x1, R154 ;  /* 0x00000001ffd77819 */ /* 0x000fe6000001169a */
[----:B------:R-:W-:Y:S01]  /*5770*/  IMAD.X R111, R115, 0x1, R222, P0 ;  /* 0x00000001736f7824 */ /* 0x000fe200000e06de */
[-C--:B------:R-:W-:Y:S01]  /*5780*/  IADD3 R108, P0, PT, R110, R221.reuse, RZ ;  /* 0x000000dd6e6c7210 */ /* 0x080fe20007f1e0ff */
[----:B------:R-:W-:Y:S01]  /*5790*/  IMAD R241, R105, 0x2, R212 ;  /* 0x0000000269f17824 */ /* 0x000fe200078e02d4 */
[--C-:B------:R-:W-:Y:S02]  /*57a0*/  LOP3.LUT R149, R148, 0x20, R217.reuse, 0xf8, !PT ;  /* 0x0000002094957812 */ /* 0x100fe400078ef8d9 */
[----:B------:R-:W-:Y:S01]  /*57b0*/  LOP3.LUT R0, R0, 0xc0, R217, 0xf8, !PT ;  /* 0x000000c000007812 */ /* 0x000fe200078ef8d9 */
[--C-:B------:R-:W-:Y:S01]  /*57c0*/  IMAD.X R109, R111, 0x1, R222.reuse, P0 ;  /* 0x000000016f6d7824 */ /* 0x100fe200000e06de */
[----:B------:R-:W-:Y:S01]  /*57d0*/  @!PT LDS RZ, [RZ] ;  /* 0x00000000fffff984 */ /* 0x000fe20000000800 */
[----:B------:R-:W-:Y:S01]  /*57e0*/  @!PT LDS RZ, [RZ] ;  /* 0x00000000fffff984 */ /* 0x000fe20000000800 */
[----:B------:R-:W-:Y:S01]  /*57f0*/  @!PT LDS RZ, [RZ] ;  /* 0x00000000fffff984 */ /* 0x000fe20000000800 */
[----:B------:R-:W-:Y:S01]  /*5800*/  LDGSTS.E.BYPASS.LTC128B.128 [R241+0x5000], desc[UR4][R230.64] ;  /* 0x05000000e6f17fae */ /* 0x000fe2000b981a04 */
[----:B------:R-:W-:Y:S02]  /*5810*/  LOP3.LUT R155, R213, 0x18, RZ, 0xc0, !PT ;  /* 0x00000018d59b7812 */ /* 0x000fe400078ec0ff */
[----:B------:R-:W-:Y:S02]  /*5820*/  LOP3.LUT R216, R215, 0x8, RZ, 0xc0, !PT ;  /* 0x00000008d7d87812 */ /* 0x000fe400078ec0ff */
[----:B------:R1:W-:Y:S01]  /*5830*/  LDGSTS.E.BYPASS.LTC128B.128 [R241+0x5800], desc[UR4][R106.64] ;  /* 0x058000006af17fae */ /* 0x0003e2000b981a04 */
[----:B------:R-:W-:Y:S02]  /*5840*/  LOP3.LUT R214, R214, 0x3e00, RZ, 0xc0, !PT ;  /* 0x00003e00d6d67812 */ /* 0x000fe400078ec0ff */
[----:B------:R-:W-:Y:S02]  /*5850*/  IADD3 R104, P0, PT, R108, R221, RZ ;  /* 0x000000dd6c687210 */ /* 0x000fe40007f1e0ff */
[----:B------:R-:W-:Y:S01]  /*5860*/  LDGSTS.E.BYPASS.LTC128B.128 [R241+0x6000], desc[UR4][R112.64] ;  /* 0x0600000070f17fae */ /* 0x000fe2000b981a04 */
[----:B------:R-:W-:Y:S02]  /*5870*/  LOP3.LUT R149, R149, R0, R155, 0xf6, !PT ;  /* 0x0000000095957212 */ /* 0x000fe400078ef69b */
[--C-:B------:R-:W-:Y:S02]  /*5880*/  LOP3.LUT R216, R216, 0xc0, R217.reuse, 0xf8, !PT ;  /* 0x000000c0d8d87812 */ /* 0x100fe400078ef8d9 */
[----:B------:R-:W-:Y:S01]  /*5890*/  LDGSTS.E.BYPASS.LTC128B.128 [R241+0x6800], desc[UR4][R114.64] ;  /* 0x0680000072f17fae */ /* 0x000fe2000b981a04 */
[--C-:B------:R-:W-:Y:S01]  /*58a0*/  LOP3.LUT R0, R214, 0x20, R217.reuse, 0xf8, !PT ;  /* 0x00000020d6007812 */ /* 0x100fe200078ef8d9 */
[----:B------:R-:W-:Y:S01]  /*58b0*/  IMAD.X R105, R109, 0x1, R222, P0 ;  /* 0x000000016d697824 */ /* 0x000fe200000e06de */
[----:B------:R-:W-:Y:S02]  /*58c0*/  LOP3.LUT R216, R216, R155, RZ, 0x3c, !PT ;  /* 0x0000009bd8d87212 */ /* 0x000fe400078e3cff */
[----:B------:R-:W-:Y:S01]  /*58d0*/  LDGSTS.E.BYPASS.LTC128B.128 [R241+0x7000], desc[UR4][R110.64] ;  /* 0x070000006ef17fae */ /* 0x000fe2000b981a04 */
[----:B------:R-:W-:Y:S01]  /*58e0*/  LOP3.LUT R155, R0, 0x100, R217, 0xf8, !PT ;  /* 0x00000100009b7812 */ /* 0x000fe200078ef8d9 */
[--C-:B------:R-:W-:Y:S01]  /*58f0*/  IMAD R148, R149, 0x2, R212.reuse ;  /* 0x0000000295947824 */ /* 0x100fe200078e02d4 */
[----:B------:R-:W-:Y:S02]  /*5900*/  ISETP.NE.AND P2, PT, R236, RZ, PT ;  /* 0x000000ffec00720c */ /* 0x000fe40003f45270 */
[----:B------:R-:W-:Y:S01]  /*5910*/  LDGSTS.E.BYPASS.LTC128B.128 [R241+0x7800], desc[UR4][R108.64] ;  /* 0x078000006cf17fae */ /* 0x000fe2000b981a04 */
[----:B------:R-:W-:Y:S01]  /*5920*/  LOP3.LUT R155, R155, R216, RZ, 0xfc, !PT ;  /* 0x000000d89b9b7212 */ /* 0x000fe200078efcff */
[----:B------:R-:W-:Y:S03]  /*5930*/  IMAD.MOV.U32 R149, RZ, RZ, 0x20 ;  /* 0x00000020ff957424 */ /* 0x000fe600078e00ff */
[----:B------:R-:W-:Y:S01]  /*5940*/  LDGSTS.E.BYPASS.LTC128B.128 [R241+0x8000], desc[UR4][R104.64] ;  /* 0x0800000068f17fae */ /* 0x000fe2000b981a04 */
[----:B------:R-:W-:Y:S01]  /*5950*/  IMAD R0, R155, 0x2, R212 ;  /* 0x000000029b007824 */ /* 0x000fe200078e02d4 */
[----:B-1----:R-:W-:Y:S05]  /*5960*/  IADD3 R106, P0, PT, R104, R221, RZ ;  /* 0x000000dd686a7210 */ /* 0x002fea0007f1e0ff */
[----:B------:R-:W-:Y:S01]  /*5970*/  IMAD.X R107, R105, 0x1, R222, P0 ;  /* 0x00000001696b7824 */ /* 0x000fe200000e06de */
[----:B------:R-:W-:Y:S04]  /*5980*/  LOP3.LUT P0, RZ, R154, 0x4, RZ, 0xc0, !PT ;  /* 0x000000049aff7812 */ /* 0x000fe8000780c0ff */
[----:B------:R1:W-:Y:S01]  /*5990*/  LDGSTS.E.BYPASS.LTC128B.128 [R241+0x8800], desc[UR4][R106.64] ;  /* 0x088000006af17fae */ /* 0x0003e2000b981a04 */
[----:B------:R-:W-:Y:S04]  /*59a0*/  SEL R149, R149, 0xffffffe0, !P0 ;  /* 0xffffffe095957807 */ /* 0x000fe80004000000 */
[----:B------:R2:W-:Y:S01]  /*59b0*/  LDSM.16.M88.4 R156, [R0] ;  /* 0x00000000009c783b */ /* 0x0005e20000000200 */
[C---:B------:R-:W-:Y:S04]  /*59c0*/  IMAD.IADD R204, R149.reuse, 0x1, R0 ;  /* 0x0000000195cc7824 */ /* 0x040fe800078e0200 */
        /* <DEDUP_REMOVED lines=179> */
.L_x_2590:
[----:B------:R-:W-:Y:S05]  /*6500*/  BSYNC.RECONVERGENT B0 ;  /* 0x0000000000007941 */ /* 0x000fea0003800200 */
.L_x_2589:
[C---:B------:R-:W-:Y:S01]  /*6510*/  LEA R162, P2, R225.reuse, R228, 0x1 ;  /* 0x000000e4e1a27211 */ /* 0x040fe200078408ff */
[----:B------:R-:W-:Y:S03]  /*6520*/  IMAD.MOV.U32 R229, RZ, RZ, R227 ;  /* 0x000000ffffe57224 */ /* 0x000fe600078e00e3 */
[----:B------:R-:W-:Y:S02]  /*6530*/  LEA.HI.X R163, R225, R227, R226, 0x1, P2 ;  /* 0x000000e3e1a37211 */ /* 0x000fe400010f0ce2 */
[----:B------:R-:W-:Y:S01]  /*6540*/  @!PT LDS RZ, [RZ] ;  /* 0x00000000fffff984 */ /* 0x000fe20000000800 */
[----:B------:R-:W-:Y:S01]  /*6550*/  @!PT LDS RZ, [RZ] ;  /* 0x00000000fffff984 */ /* 0x000fe20000000800 */
[----:B------:R-:W-:Y:S01]  /*6560*/  @!PT LDS RZ, [RZ] ;  /* 0x00000000fffff984 */ /* 0x000fe20000000800 */
[----:B------:R1:W-:Y:S01]  /*6570*/  LDGSTS.E.BYPASS.LTC128B.128 [R241+0x1000], desc[UR4][R228.64] ;  /* 0x01000000e4f17fae */ /* 0x0003e2000b981a04 */
[-C--:B------:R-:W-:Y:S03]  /*6580*/  IADD3 R160, P2, PT, R162, R223.reuse, RZ ;  /* 0x000000dfa2a07210 */ /* 0x080fe60007f5e0ff */
[----:B------:R1:W-:Y:S02]  /*6590*/  LDGSTS.E.BYPASS.LTC128B.128 [R241+0x1800], desc[UR4][R162.64] ;  /* 0x01800000a2f17fae */ /* 0x0003e4000b981a04 */
[--C-:B------:R-:W-:Y:S01]  /*65a0*/  IMAD.X R161, R163, 0x1, R224.reuse, P2 ;  /* 0x00000001a3a17824 */ /* 0x100fe200010e06e0 */
[-C--:B------:R-:W-:Y:S04]  /*65b0*/  IADD3 R158, P2, PT, R160, R223.reuse, RZ ;  /* 0x000000dfa09e7210 */ /* 0x080fe80007f5e0ff */
[----:B------:R1:W-:Y:S01]  /*65c0*/  LDGSTS.E.BYPASS.LTC128B.128 [R241+0x2000], desc[UR4][R160.64] ;  /* 0x02000000a0f17fae */ /* 0x0003e2000b981a04 */
        /* <DEDUP_REMOVED lines=10> */
[----:B------:R-:W-:Y:S04]  /*6670*/  IADD3 R166, P2, PT, R164, R223, RZ ;  /* 0x000000dfa4a67210 */ /* 0x000fe80007f5e0ff */
[----:B------:R1:W-:Y:S01]  /*6680*/  LDGSTS.E.BYPASS.LTC128B.128 [R241+0x4000], desc[UR4][R164.64] ;  /* 0x04000000a4f17fae */ /* 0x0003e2000b981a04 */
[----:B------:R-:W-:Y:S05]  /*6690*/  IMAD.X R167, R165, 0x1, R224, P2 ;  /* 0x00000001a5a77824 */ /* 0x000fea00010e06e0 */
[----:B------:R1:W-:Y:S04]  /*66a0*/  LDGSTS.E.BYPASS.LTC128B.128 [R241+0x4800], desc[UR4][R166.64] ;  /* 0x04800000a6f17fae */ /* 0x0003e8000b981a04 */
[----:B------:R-:W0:Y:S02]  /*66b0*/  LDGDEPBAR ;  /* 0x00000000000079af */ /* 0x000e240000000000 */
.L_x_2588:
[----:B------:R-:W-:Y:S05]  /*66c0*/  BSYNC.RECONVERGENT B1 ;  /* 0x0000000000017941 */ /* 0x000fea0003800200 */
.L_x_2587:
        /* <DEDUP_REMOVED lines=657> */
.L_x_2584:
        /* <DEDUP_REMOVED lines=11> */
.L_x_2599:
[----:B----4-:R-:W-:Y:S01]  /*9090*/  FADD.FTZ R5, R10, R11 ;  /* 0x0000000b0a057221 */ /* 0x010fe20000010000 */
[----:B------:R-:W2:Y:S01]  /*90a0*/  MUFU.RCP R4, R8 ;  /* 0x0000000800047308 */ /* 0x000ea20000001000 */
[----:B------:R-:W-:Y:S02]  /*90b0*/  SHF.L.U32 R9, R154, 0x1, RZ ;  /* 0x000000019a097819 */ /* 0x000fe400000006ff */
[----:B------:R-:W-:Y:S02]  /*90c0*/  FSETP.NE.FTZ.AND P3, PT, R8, RZ, PT ;  /* 0x000000ff0800720b */ /* 0x000fe40003f75000 */
[----:B------:R-:W-:Y:S02]  /*90d0*/  LOP3.LUT R9, R214, 0x6, R9, 0xf8, !PT ;  /* 0x00000006d6097812 */ /* 0x000fe400078ef809 */
[----:B------:R-:W-:Y:S01]  /*90e0*/  FSETP.NE.FTZ.AND P2, PT, R5, RZ, PT ;  /* 0x000000ff0500720b */ /* 0x000fe20003f55000 */
[----:B------:R-:W4:Y:S01]  /*90f0*/  MUFU.RCP R6, R5 ;  /* 0x0000000500067308 */ /* 0x000f220000001000 */
[----:B------:R-:W-:-:S04]  /*9100*/  LOP3.LUT R218, R9, 0x20, R218, 0xf8, !PT ;  /* 0x0000002009da7812 */ /* 0x000fc800078ef8da */
[----:B------:R-:W-:Y:S02]  /*9110*/  LOP3.LUT R239, R218, R239, RZ, 0xfc, !PT ;  /* 0x000000efdaef7212 */ /* 0x000fe400078efcff */
[----:B--2---:R-:W-:Y:S02]  /*9120*/  FSEL R4, R4, 1, P3 ;  /* 0x3f80000004047808 */ /* 0x004fe40001800000 */
[----:B------:R-:W-:-:S03]  /*9130*/  LEA R239, R239, R212, 0x1 ;  /* 0x000000d4efef7211 */ /* 0x000fc600078e08ff */
        /* <DEDUP_REMOVED lines=17> */
[----:B------:R-:W-:-:S02]  /*9250*/  LOP3.LUT R4, R213, 0x40, RZ, 0xc0, !PT ;  /* 0x00000040d5047812 */ /* 0x000fc400078ec0ff */
[----:B------:R-:W-:Y:S02]  /*9260*/  LOP3.LUT R6, R213, 0x20, RZ, 0xc0, !PT ;  /* 0x00000020d5067812 */ /* 0x000fe400078ec0ff */
[----:B------:R-:W-:Y:S02]  /*9270*/  IADD3 R9, PT, PT, R239, -R4, RZ ;  /* 0x80000004ef097210 */ /* 0x000fe40007ffe0ff */
[----:B------:R-:W-:Y:S01]  /*9280*/  F2FP.F16.F32.PACK_AB R144, R145, R144 ;  /* 0x000000909190723e */ /* 0x000fe200000000ff */
[----:B------:R-:W-:Y:S01]  /*9290*/  IMAD.IADD R11, R239, 0x1, -R6 ;  /* 0x00000001ef0b7824 */ /* 0x000fe200078e0a06 */
[----:B------:R-:W-:Y:S02]  /*92a0*/  F2FP.F16.F32.PACK_AB R146, R147, R146 ;  /* 0x000000929392723e */ /* 0x000fe400000000ff */
[----:B------:R-:W-:Y:S01]  /*92b0*/  F2FP.F16.F32.PACK_AB R140, R141, R140 ;  /* 0x0000008c8d8c723e */ /* 0x000fe200000000ff */
[----:B------:R-:W-:Y:S01]  /*92c0*/  STS [R239], R144 ;  /* 0x00000090ef007388 */ /* 0x000fe20000000800 */
[----:B------:R-:W-:-:S02]  /*92d0*/  F2FP.F16.F32.PACK_AB R142, R143, R142 ;  /* 0x0000008e8f8e723e */ /* 0x000fc400000000ff */
[----:B------:R-:W-:Y:S01]  /*92e0*/  F2FP.F16.F32.PACK_AB R136, R137, R136 ;  /* 0x000000888988723e */ /* 0x000fe200000000ff */
[----:B------:R-:W-:Y:S01]  /*92f0*/  STS [R239+0x200], R146 ;  /* 0x00020092ef007388 */ /* 0x000fe20000000800 */
[----:B------:R-:W-:Y:S02]  /*9300*/  F2FP.F16.F32.PACK_AB R138, R139, R138 ;  /* 0x0000008a8b8a723e */ /* 0x000fe400000000ff */
[----:B------:R-:W-:Y:S01]  /*9310*/  F2FP.F16.F32.PACK_AB R132, R133, R132 ;  /* 0x000000848584723e */ /* 0x000fe200000000ff */
[----:B------:R-:W-:Y:S01]  /*9320*/  STS [R11+0x10], R140 ;  /* 0x0000108c0b007388 */ /* 0x000fe20000000800 */
[----:B------:R-:W-:Y:S02]  /*9330*/  F2FP.F16.F32.PACK_AB R134, R135, R134 ;  /* 0x000000868786723e */ /* 0x000fe400000000ff */
[----:B------:R-:W-:Y:S01]  /*9340*/  IADD3 R13, PT, PT, -R6, R9, RZ ;  /* 0x00000009060d7210 */ /* 0x000fe20007ffe1ff */
[----:B------:R-:W-:Y:S04]  /*9350*/  STS [R11+0x210], R142 ;  /* 0x0002108e0b007388 */ /* 0x000fe80000000800 */
[----:B------:R-:W-:Y:S04]  /*9360*/  STS [R9+0x20], R136 ;  /* 0x0000208809007388 */ /* 0x000fe80000000800 */
[----:B------:R2:W-:Y:S04]  /*9370*/  STS [R9+0x220], R138 ;  /* 0x0002208a09007388 */ /* 0x0005e80000000800 */
[----:B------:R4:W-:Y:S04]  /*9380*/  STS [R13+0x30], R132 ;  /* 0x000030840d007388 */ /* 0x0009e80000000800 */
[----:B------:R4:W-:Y:S04]  /*9390*/  STS [R13+0x230], R134 ;  /* 0x000230860d007388 */ /* 0x0009e80000000800 */
[----:B------:R-:W3:Y:S04]  /*93a0*/  LD.E.U8 R4, desc[UR4][R2.64+0x1c8] ;  /* 0x0001c80402047980 */ /* 0x000ee8000c101100 */
[----:B------:R-:W4:Y:S04]  /*93b0*/  LD.E.64 R16, desc[UR4][R2.64+0x80] ;  /* 0x0000800402107980 */ /* 0x000f28000c101b00 */
[----:B------:R-:W4:Y:S04]  /*93c0*/  LD.E.64 R28, desc[UR4][R2.64+0x90] ;  /* 0x00009004021c7980 */ /* 0x000f28000c101b00 */
[----:B------:R-:W4:Y:S04]  /*93d0*/  LD.E.64 R24, desc[UR4][R2.64+0x88] ;  /* 0x0000880402187980 */ /* 0x000f28000c101b00 */
[----:B------:R-:W4:Y:S01]  /*93e0*/  LD.E.64 R22, desc[UR4][R2.64+0x70] ;  /* 0x0000700402167980 */ /* 0x000f22000c101b00 */
[----:B------:R-:W-:Y:S05]  /*93f0*/  WARPSYNC.ALL ;  /* 0x0000000000007948 */ /* 0x000fea0003800000 */
[----:B------:R-:W5:Y:S01]  /*9400*/  LD.E.64 R26, desc[UR4][R2.64+0xa0] ;  /* 0x0000a004021a7980 */ /* 0x000f62000c101b00 */
[----:B------:R-:W-:Y:S01]  /*9410*/  SHF.L.U32 R235, R235, 0x6, RZ ;  /* 0x00000006ebeb7819 */ /* 0x000fe200000006ff */
[----:B------:R-:W-:Y:S01]  /*9420*/  IMAD.MOV.U32 R243, RZ, RZ, RZ ;  /* 0x000000fffff37224 */ /* 0x000fe200078e00ff */
[----:B---3--:R-:W-:-:S13]  /*9430*/  ISETP.NE.AND P1, PT, R4, RZ, PT ;  /* 0x000000ff0400720c */ /* 0x008fda0003f25270 */
[----:B------:R-:W3:Y:S04]  /*9440*/  @!P1 LD.E R10, desc[UR4][R2.64+0x60] ;  /* 0x00006004020a9980 */ /* 0x000ee8000c101900 */
[----:B------:R-:W3:Y:S04]  /*9450*/  @P1 LD.E R4, desc[UR4][R2.64+0xd4] ;  /* 0x0000d40402041980 */ /* 0x000ee8000c101900 */
[----:B------:R-:W3:Y:S04]  /*9460*/  @!P1 LD.E R6, desc[UR4][R2.64+0xb4] ;  /* 0x0000b40402069980 */ /* 0x000ee8000c101900 */
[----:B--2---:R1:W2:Y:S01]  /*9470*/  @P1 LD.E R9, desc[UR4][R2.64+0xb4] ;  /* 0x0000b40402091980 */ /* 0x0042a2000c101900 */
[----:B----4-:R-:W-:-:S02]  /*9480*/  IMAD R11, R17, R234, RZ ;  /* 0x000000ea110b7224 */ /* 0x010fc400078e02ff */
[----:B------:R-:W-:Y:S02]  /*9490*/  IMAD R20, R29, R233, RZ ;  /* 0x000000e91d147224 */ /* 0x000fe400078e02ff */
[----:B------:R-:W-:-:S04]  /*94a0*/  IMAD.WIDE.U32 R16, R16, R234, RZ ;  /* 0x000000ea10107225 */ /* 0x000fc800078e00ff */
[----:B------:R-:W-:-:S04]  /*94b0*/  IMAD.WIDE.U32 R28, R28, R233, RZ ;  /* 0x000000e91c1c7225 */ /* 0x000fc800078e00ff */
[----:B------:R-:W-:-:S04]  /*94c0*/  IMAD.WIDE.U32 R14, R235, R24, R242 ;  /* 0x00000018eb0e7225 */ /* 0x000fc800078e00f2 */
[----:B------:R-:W-:Y:S01]  /*94d0*/  IMAD R12, R25, R235, RZ ;  /* 0x000000eb190c7224 */ /* 0x000fe200078e02ff */
[----:B------:R-:W-:Y:S02]  /*94e0*/  IADD3 R11, PT, PT, R17, R11, RZ ;  /* 0x0000000b110b7210 */ /* 0x000fe40007ffe0ff */
[----:B------:R-:W-:Y:S01]  /*94f0*/  IADD3 R28, P4, P0, R28, R14, R16 ;  /* 0x0000000e1c1c7210 */ /* 0x000fe2000789e010 */
[----:B------:R-:W-:Y:S01]  /*9500*/  BAR.SYNC.DEFER_BLOCKING 0x0 ;  /* 0x0000000000007b1d */ /* 0x000fe20000010000 */
[----:B-1----:R-:W-:Y:S01]  /*9510*/  IMAD.IADD R2, R15, 0x1, R12 ;  /* 0x000000010f027824 */ /* 0x002fe200078e020c */
[----:B------:R-:W-:-:S04]  /*9520*/  IADD3 R20, PT, PT, R29, R20, RZ ;  /* 0x000000141d147210 */ /* 0x000fc80007ffe0ff */
[----:B------:R-:W1:Y:S01]  /*9530*/  @P3 MUFU.LG2 R8, R8 ;  /* 0x0000000800083308 */ /* 0x000e620000000c00 */
[----:B------:R-:W-:Y:S01]  /*9540*/  SHF.R.U32.HI R3, RZ, 0x2, R154 ;  /* 0x00000002ff037819 */ /* 0x000fe2000001169a */
[----:B------:R4:W2:Y:S04]  /*9550*/  LDS.128 R12, [R241] ;  /* 0x00000000f10c7984 */ /* 0x0008a80000000c00 */
[----:B------:R4:W2:Y:S02]  /*9560*/  LDS.128 R16, [R241+0x800] ;  /* 0x00080000f1107984 */ /* 0x0008a40000000c00 */
[----:B------:R-:W4:Y:S01]  /*9570*/  @P2 MUFU.LG2 R5, R5 ;  /* 0x0000000500052308 */ /* 0x000f220000000c00 */
[----:B------:R-:W-:Y:S01]  /*9580*/  IADD3.X R29, PT, PT, R20, R2, R11, P4, P0 ;  /* 0x00000002141d7210 */ /* 0x000fe200027e040b */
[----:B------:R-:W-:Y:S01]  /*9590*/  IMAD R2, R25, R3, RZ ;  /* 0x0000000319027224 */ /* 0x000fe200078e02ff */
[----:B------:R-:W-:Y:S01]  /*95a0*/  LOP3.LUT P4, RZ, R154, 0x3, RZ, 0xc0, !PT ;  /* 0x000000039aff7812 */ /* 0x000fe2000788c0ff */
[----:B------:R-:W-:-:S05]  /*95b0*/  IMAD.WIDE.U32 R28, R3, R24, R28 ;  /* 0x00000018031c7225 */ /* 0x000fca00078e001c */
[----:B------:R-:W-:Y:S02]  /*95c0*/  IADD3 R21, PT, PT, R29, R2, RZ ;  /* 0x000000021d157210 */ /* 0x000fe40007ffe0ff */
[----:B------:R-:W-:Y:S01]  /*95d0*/  LEA R20, P0, R28, R22, 0x1 ;  /* 0x000000161c147211 */ /* 0x000fe200078008ff */
[----:B-1----:R-:W-:Y:S01]  /*95e0*/  @P3 FMUL.FTZ R8, R8, 0.69314718246459960938 ;  /* 0x3f31721808083820 */ /* 0x002fe20000410000 */
[----:B------:R-:W-:Y:S02]  /*95f0*/  BSSY.RECONVERGENT B0, `(.L_x_2593) ;  /* 0x000001b000007945 */ /* 0x000fe40003800200 */
[----:B------:R-:W-:Y:S01]  /*9600*/  LEA.HI.X R21, R28, R23, R21, 0x1, P0 ;  /* 0x000000171c157211 */ /* 0x000fe200000f0c15 */
[----:B----4-:R-:W-:Y:S01]  /*9610*/  @P2 FMUL.FTZ R5, R5, 0.69314718246459960938 ;  /* 0x3f31721805052820 */ /* 0x010fe20000410000 */
[C---:B------:R-:W-:Y:S02]  /*9620*/  LEA R22, P0, R24.reuse, R20, 0x6 ;  /* 0x0000001418167211 */ /* 0x040fe400078030ff */
[----:B------:R-:W-:Y:S01]  /*9630*/  MOV R2, 0x7f800000 ;  /* 0x7f80000000027802 */ /* 0x000fe20000000f00 */
[----:B-----5:R-:W-:Y:S01]  /*9640*/  @P2 FFMA.FTZ R2, R7, R0, R5 ;  /* 0x0000000007022223 */ /* 0x020fe20000010005 */
[----:B------:R-:W-:Y:S01]  /*9650*/  LEA.HI.X R23, R24, R21, R25, 0x6, P0 ;  /* 0x0000001518177211 */ /* 0x000fe200000f3419 */
[----:B---3--:R-:W-:Y:S01]  /*9660*/  @!P1 IMAD R11, R10, R234, R233 ;  /* 0x000000ea0a0b9224 */ /* 0x008fe200078e02e9 */
[----:B------:R-:W-:Y:S01]  /*9670*/  MOV R10, 0x7f800000 ;  /* 0x7f800000000a7802 */ /* 0x000fe20000000f00 */
[----:B------:R-:W-:-:S02]  /*9680*/  @P1 IMAD R4, R4, R233, RZ ;  /* 0x000000e904041224 */ /* 0x000fc400078e02ff */
[----:B------:R-:W-:Y:S01]  /*9690*/  @P3 FFMA.FTZ R10, R7, R148, R8 ;  /* 0x00000094070a3223 */ /* 0x000fe20000010008 */
[----:B------:R-:W-:Y:S02]  /*96a0*/  @!P1 IMAD R6, R11, R6, RZ ;  /* 0x000000060b069224 */ /* 0x000fe400078e02ff */
[----:B--2---:R-:W-:Y:S01]  /*96b0*/  @P1 IMAD R6, R9, R234, R4 ;  /* 0x000000ea09061224 */ /* 0x004fe200078e0204 */
[----:B------:R-:W-:Y:S06]  /*96c0*/  @P4 BRA `(.L_x_2594) ;  /* 0x0000000000344947 */ /* 0x000fec0003800000 */
        /* <DEDUP_REMOVED lines=13> */
.L_x_2594:
[----:B------:R-:W-:Y:S05]  /*97a0*/  BSYNC.RECONVERGENT B0 ;  /* 0x0000000000007941 */ /* 0x000fea0003800200 */
.L_x_2593:
[----:B------:R-:W-:Y:S01]  /*97b0*/  MOV R233, 0x0 ;  /* 0x0000000000e97802 */ /* 0x000fe20000000f00 */
[----:B------:R-:W-:Y:S04]  /*97c0*/  ST.E.128 desc[UR4][R20.64], R12 ;  /* 0x0000000c14007985 */ /* 0x000fe8000c101d04 */
[----:B------:R1:W-:Y:S02]  /*97d0*/  ST.E.128 desc[UR4][R22.64], R16 ;  /* 0x0000001016007985 */ /* 0x0003e4000c101d04 */
[----:B-1----:R-:W-:Y:S05]  /*97e0*/  RET.REL.NODEC R232 `(_ZN5flash24flash_fwd_splitkv_kernelI23Flash_fwd_kernel_traitsILi32ELi64ELi256ELi4ELb0ELb0EN7cutlass6half_tE19Flash_kernel_traitsILi32ELi64ELi256ELi4ES3_EELb0ELb0ELb0ELb1ELb1ELb0ELb0ELb0EEEvNS_16Flash_fwd_paramsE) ;  /* 0xffffff68e8047950 */ /* 0x002fea0003c3ffff */
.L_x_2592:
[----:B------:R-:W-:Y:S01]  /*97f0*/  MOV R5, 0x2 ;  /* 0x0000000200057802 */ /* 0x000fe20000000f00 */
[----:B------:R-:W-:Y:S01]  /*9800*/  IMAD.MOV.U32 R4, RZ, RZ, 0x1f ;  /* 0x0000001fff047424 */ /* 0x000fe200078e00ff */
[----:B------:R-:W-:-:S07]  /*9810*/  MOV R6, 0xffffffff ;  /* 0xffffffff00067802 */ /* 0x000fce0000000f00 */
[----:B-1---5:R-:W-:Y:S05]  /*9820*/  WARPSYNC.COLLECTIVE R6, `(.L_x_2595) ;  /* 0x0000000006087348 */ /* 0x022fea0003c00000 */
[----:B------:R2:W3:Y:S02]  /*9830*/  SHFL.BFLY P0, R11, R248, R5, R4 ;  /* 0x0c000005f80b7389 */ /* 0x0004e40000000004 */
[----:B-123-5:R-:W-:Y:S05]  /*9840*/  ENDCOLLECTIVE ;  /* 0x000000000000791b */ /* 0x02efea0003800000 */
.L_x_2595:
[----:B------:R-:W-:Y:S02]  /*9850*/  IMAD.MOV.U32 R9, RZ, RZ, R11 ;  /* 0x000000ffff097224 */ /* 0x000fe400078e000b */
[----:B------:R-:W-:Y:S02]  /*9860*/  IMAD.MOV.U32 R5, RZ, RZ, 0x1 ;  /* 0x00000001ff057424 */ /* 0x000fe400078e00ff */
[----:B------:R-:W-:-:S05]  /*9870*/  FADD.FTZ R9, R9, R248 ;  /* 0x000000f809097221 */ /* 0x000fca0000010000 */
[----:B------:R-:W-:-:S07]  /*9880*/  MOV R248, R9 ;  /* 0x0000000900f87202 */ /* 0x000fce0000000f00 */
[----:B------:R-:W-:Y:S05]  /*9890*/  WARPSYNC.COLLECTIVE R6, `(.L_x_2596) ;  /* 0x0000000006087348 */ /* 0x000fea0003c00000 */
[----:B------:R1:W2:Y:S02]  /*98a0*/  SHFL.BFLY P0, R11, R248, R5, R4 ;  /* 0x0c000005f80b7389 */ /* 0x0002a40000000004 */
[----:B-12---:R-:W-:Y:S05]  /*98b0*/  ENDCOLLECTIVE ;  /* 0x000000000000791b */ /* 0x006fea0003800000 */
.L_x_2596:
[----:B------:R-:W-:Y:S01]  /*98c0*/  MOV R248, R243 ;  /* 0x000000f300f87202 */ /* 0x000fe20000000f00 */
[----:B------:R-:W-:Y:S01]  /*98d0*/  IMAD.MOV.U32 R5, RZ, RZ, 0x2 ;  /* 0x00000002ff057424 */ /* 0x000fe200078e00ff */
[----:B------:R-:W-:-:S07]  /*98e0*/  MOV R8, R11 ;  /* 0x0000000b00087202 */ /* 0x000fce0000000f00 */
[----:B------:R-:W-:Y:S05]  /*98f0*/  WARPSYNC.COLLECTIVE R6, `(.L_x_2597) ;  /* 0x0000000006087348 */ /* 0x000fea0003c00000 */
[----:B------:R1:W2:Y:S02]  /*9900*/  SHFL.BFLY P0, R11, R248, R5, R4 ;  /* 0x0c000005f80b7389 */ /* 0x0002a40000000004 */
[----:B-12---:R-:W-:Y:S05]  /*9910*/  ENDCOLLECTIVE ;  /* 0x000000000000791b */ /* 0x006fea0003800000 */
.L_x_2597:
[----:B------:R-:W-:Y:S01]  /*9920*/  FADD.FTZ R8, R9, R8 ;  /* 0x0000000809087221 */ /* 0x000fe20000010000 */
[----:B------:R-:W-:Y:S01]  /*9930*/  FADD.FTZ R10, R11, R243 ;  /* 0x000000f30b0a7221 */ /* 0x000fe20000010000 */
[----:B------:R-:W-:-:S04]  /*9940*/  MOV R5, 0x1 ;  /* 0x0000000100057802 */ /* 0x000fc80000000f00 */
[----:B------:R-:W-:-:S07]  /*9950*/  MOV R248, R10 ;  /* 0x0000000a00f87202 */ /* 0x000fce0000000f00 */
[----:B------:R-:W-:Y:S05]  /*9960*/  WARPSYNC.COLLECTIVE R6, `(.L_x_2598) ;  /* 0x0000000006087348 */ /* 0x000fea0003c00000 */
[----:B------:R1:W2:Y:S02]  /*9970*/  SHFL.BFLY P0, R11, R248, R5, R4 ;  /* 0x0c000005f80b7389 */ /* 0x0002a40000000004 */
[----:B-12---:R-:W-:Y:S05]  /*9980*/  ENDCOLLECTIVE ;  /* 0x000000000000791b */ /* 0x006fea0003800000 */
.L_x_2598:
[----:B------:R-:W-:Y:S05]  /*9990*/  BRA `(.L_x_2599) ;  /* 0xfffffff400bc7947 */ /* 0x000fea000383ffff */
.L_x_2600:
        /* <DEDUP_REMOVED lines=14> */
.L_x_10242:


//--------------------- .text._ZN5flash24flash_fwd_splitkv_kernelI23Flash_fwd_kernel_traitsILi32ELi64ELi256ELi4ELb0ELb0EN7cutlass6half_tE19Flash_kernel_traitsILi32ELi64ELi256ELi4ES3_EELb0ELb0ELb0ELb1ELb1ELb1ELb0ELb0EEEvNS_16Flash_fwd_paramsE --------------------------
	.section	.text._ZN5flash24flash_fwd_splitkv_kernelI23Flash_fwd_kernel_traitsILi32ELi64ELi256ELi4ELb0ELb0EN7cutlass6half_tE19Flash_kernel_traitsILi32ELi64ELi256ELi4ES3_EELb0ELb0ELb0ELb1ELb1ELb1ELb0ELb0EEEvNS_16Flash_fwd_paramsE,"ax",@progbits
	.align	128
        .global         _ZN5flash24flash_fwd_splitkv_kernelI23Flash_fwd_kernel_traitsILi32ELi64ELi256ELi4ELb0ELb0EN7cutlass6half_tE19Flash_kernel_traitsILi32ELi64ELi256ELi4ES3_EELb0ELb0ELb0ELb1ELb1ELb1ELb0ELb0EEEvNS_16Flash_fwd_paramsE
        .type           _ZN5flash24flash_fwd_splitkv_kernelI23Flash_fwd_kernel_traitsILi32ELi64ELi256ELi4ELb0ELb0EN7cutlass6half_tE19Flash_kernel_traitsILi32ELi64ELi256ELi4ES3_EELb0ELb0ELb0ELb1ELb1ELb1ELb0ELb0EEEvNS_16Flash_fwd_paramsE,@function
        .size           _ZN5flash24flash_fwd_splitkv_kernelI23Flash_fwd_kernel_traitsILi32ELi64ELi256ELi4ELb0ELb0EN7cutlass6half_tE19Flash_kernel_traitsILi32ELi64ELi256ELi4ES3_EELb0ELb0ELb0ELb1ELb1ELb1ELb0ELb0EEEvNS_16Flash_fwd_paramsE,(.L_x_10243 - _ZN5flash24flash_fwd_splitkv_kernelI23Flash_fwd_kernel_traitsILi32ELi64ELi256ELi4ELb0ELb0EN7cutlass6half_tE19Flash_kernel_traitsILi32ELi64ELi256ELi4ES3_EELb0ELb0ELb0ELb1ELb1ELb1ELb0ELb0EEEvNS_16Flash_fwd_paramsE)
        .other          _ZN5flash24flash_fwd_splitkv_kernelI23Flash_fwd_kernel_traitsILi32ELi64ELi256ELi4ELb0ELb0EN7cutlass6half_tE19Flash_kernel_traitsILi32ELi64ELi256ELi4ES3_EELb0ELb0ELb0ELb1ELb1ELb1ELb0ELb0EEEvNS_16Flash_fwd_paramsE,@"STO_CUDA_ENTRY STV_DEFAULT"
_ZN5flash24flash_fwd_splitkv_kernelI23Flash_fwd_kernel_traitsILi32ELi64ELi256ELi4ELb0ELb0EN7cutlass6half_tE19Flash_kernel_traitsILi32ELi64ELi256ELi4ES3_EELb0ELb0ELb0ELb1ELb1ELb1ELb0ELb0EEEvNS_16Flash_fwd_paramsE:
.text._ZN5flash24flash_fwd_splitkv_kernelI23Flash_fwd_kernel_traitsILi32ELi64ELi256ELi4ELb0ELb0EN7cutlass6half_tE19Flash_kernel_traitsILi32ELi64ELi256ELi4ES3_EELb0ELb0ELb0ELb1ELb1ELb1ELb0ELb0EEEvNS_16Flash_fwd_paramsE:
[----:B------:R-:W-:Y:S01]  /*0000*/  LDC R1, c[0x0][0x37c] ;  /* 0x0000df00ff017b82 */ /* 0x000fe20000000800 */
[----:B------:R-:W1:Y:S07]  /*0010*/  S2R R251, SR_CTAID.X ;  /* 0x0000000000fb7919 */ /* 0x000e6e0000002500 */
[----:B------:R-:W2:Y:S01]  /*0020*/  LDC.64 R134, c[0x0][0x348] ;  /* 0x0000d200ff867b82 */ /* 0x000ea20000000a00 */
[----:B------:R-:W-:Y:S01]  /*0030*/  BSSY.RECONVERGENT B2, `(.L_x_2601) ;  /* 0x0000005000027945 */ /* 0x000fe20003800200 */
[----:B------:R-:W-:Y:S01]  /*0040*/  MOV R249, 0x80 ;  /* 0x0000008000f97802 */ /* 0x000fe20000000f00 */
[----:B------:R-:W3:Y:S01]  /*0050*/  S2R R248, SR_CTAID.Y ;  /* 0x0000000000f87919 */ /* 0x000ee20000002600 */
[----:B------:R-:W4:Y:S05]  /*0060*/  S2R R247, SR_CTAID.Z ;  /* 0x0000000000f77919 */ /* 0x000f2a0000002700 */
[----:B-1234-:R-:W-:Y:S05]  /*0070*/  CALL.REL.NOINC `($_ZN5flash24flash_fwd_splitkv_kernelI23Flash_fwd_kernel_traitsILi32ELi64ELi256ELi4ELb0ELb0EN7cutlass6half_tE19Flash_kernel_traitsILi32ELi64ELi256ELi4ES3_EELb0ELb0ELb0ELb1ELb1ELb1ELb0ELb0EEEvNS_16Flash_fwd_paramsE$_ZN5flash30compute_attn_1rowblock_splitkvI23Flash_fwd_kernel_traitsILi32ELi64ELi256ELi4ELb0ELb0EN7cutlass6half_tE19Flash_kernel_traitsILi32ELi64ELi256ELi4ES3_EELb0ELb0ELb0ELb1ELb1ELb1ELb0ELb0ENS_16Flash_fwd_paramsEEEvRKT8_iiiii) ;  /* 0x0000000000087944 */ /* 0x01efea0003c00000 */
[----:B------:R-:W-:Y:S05]  /*0080*/  BSYNC.RECONVERGENT B2 ;  /* 0x0000000000027941 */ /* 0x000fea0003800200 */
.L_x_2601:
[----:B------:R-:W-:Y:S05]  /*0090*/  EXIT ;  /* 0x000000000000794d */ /* 0x000fea0003800000 */
        .type           $_ZN5flash24flash_fwd_splitkv_kernelI23Flash_fwd_kernel_traitsILi32ELi64ELi256ELi4ELb0ELb0EN7cutlass6half_tE19Flash_kernel_traitsILi32ELi64ELi256ELi4ES3_EELb0ELb0ELb0ELb1ELb1ELb1ELb0ELb0EEEvNS_16Flash_fwd_paramsE$_ZN5flash30compute_attn_1rowblock_splitkvI23Flash_fwd_kernel_traitsILi32ELi64ELi256ELi4ELb0ELb0EN7cutlass6half_tE19Flash_kernel_traitsILi32ELi64ELi256ELi4ES3_EELb0ELb0ELb0ELb1ELb1ELb1ELb0ELb0ENS_16Flash_fwd_paramsEEEvRKT8_iiiii,@function
        .size           $_ZN5flash24flash_fwd_splitkv_kernelI23Flash_fwd_kernel_traitsILi32ELi64ELi256ELi4ELb0ELb0EN7cutlass6half_tE19Flash_kernel_traitsILi32ELi64ELi256ELi4ES3_EELb0ELb0ELb0ELb1ELb1ELb1ELb0ELb0EEEvNS_16Flash_fwd_paramsE$_ZN5flash30compute_attn_1rowblock_splitkvI23Flash_fwd_kernel_traitsILi32ELi64ELi256ELi4ELb0ELb0EN7cutlass6half_tE19Flash_kernel_traitsILi32ELi64ELi256ELi4ES3_EELb0ELb0ELb0ELb1ELb1ELb1ELb0ELb0ENS_16Flash_fwd_paramsEEEvRKT8_iiiii,(.L_x_10243 - $_ZN5flash24flash_fwd_splitkv_kernelI23Flash_fwd_kernel_traitsILi32ELi64ELi256ELi4ELb0ELb0EN7cutlass6half_tE19Flash_kernel_traitsILi32ELi64ELi256ELi4ES3_EELb0ELb0ELb0ELb1ELb1ELb1ELb0ELb0EEEvNS_16Flash_fwd_paramsE$_ZN5flash30compute_attn_1rowblock_splitkvI23Flash_fwd_kernel_traitsILi32ELi64ELi256ELi4ELb0ELb0EN7cutlass6half_tE19Flash_kernel_traitsILi32ELi64ELi256ELi4ES3_EELb0ELb0ELb0ELb1ELb1ELb1ELb0ELb0ENS_16Flash_fwd_paramsEEEvRKT8_iiiii)
$_ZN5flash24flash_fwd_splitkv_kernelI23Flash_fwd_kernel_traitsILi32ELi64ELi256ELi4ELb0ELb0EN7cutlass6half_tE19Flash_kernel_traitsILi32ELi64ELi256ELi4ES3_EELb0ELb0ELb0ELb1ELb1ELb1ELb0ELb0EEEvNS_16Flash_fwd_paramsE$_ZN5flash30compute_attn_1rowblock_splitkvI23Flash_fwd_kernel_traitsILi32ELi64ELi256ELi4ELb0ELb0EN7cutlass6half_tE19Flash_kernel_traitsILi32ELi64ELi256ELi4ES3_EELb0ELb0ELb0ELb1ELb1ELb1ELb0ELb0ENS_16Flash_fwd_paramsEEEvRKT8_iiiii:
[----:B------:R-:W1:Y:S02]  /*00a0*/  LDCU.64 UR4, c[0x0][0x358] ;  /* 0x00006b00ff0477ac */ /* 0x000e640008000a00 */
[----:B-1----:R-:W2:Y:S04]  /*00b0*/  LD.E.64 R2, desc[UR4][R134.64+0xf8] ;  /* 0x0000f80486027980 */ /* 0x002ea8000c101b00 */
[----:B------:R-:W3:Y:S01]  /*00c0*/  LD.E.64 R4, desc[UR4][R134.64+0xf0] ;  /* 0x0000f00486047980 */ /* 0x000ee2000c101b00 */
[----:B------:R-:W-:-:S03]  /*00d0*/  IMAD.MOV.U32 R7, RZ, RZ, RZ ;  /* 0x000000ffff077224 */ /* 0x000fc600078e00ff */
        /* <DEDUP_REMOVED lines=8> */
[----:B------:R-:W2:Y:S04]  /*0160*/  @P1 LD.E R7, desc[UR4][R4.64] ;  /* 0x0000000404071980 */ /* 0x000ea8000c101900 */
[----:B------:R1:W5:Y:S01]  /*0170*/  LD.E R4, desc[UR4][R134.64+0xb8] ;  /* 0x0000b80486047980 */ /* 0x000362000c101900 */
        /* <DEDUP_REMOVED lines=10> */
.L_x_2605:
[----:B------:R-:W-:Y:S05]  /*0220*/  BSYNC.RECONVERGENT B0 ;  /* 0x0000000000007941 */ /* 0x000fea0003800200 */
.L_x_2604:
[----:B-----5:R-:W-:Y:S02]  /*0230*/  IADD3 R0, PT, PT, R0, R4, -R7 ;  /* 0x0000000400007210 */ /* 0x020fe40007ffe807 */
.L_x_2603:
[----:B------:R-:W-:Y:S05]  /*0240*/  BSYNC.RECONVERGENT B1 ;  /* 0x0000000000017941 */ /* 0x000fea0003800200 */
.L_x_2602:
[----:B------:R-:W-:Y:S01]  /*0250*/  IMAD.SHL.U32 R14, R251, 0x40, RZ ;  /* 0x00000040fb0e7824 */ /* 0x000fe200078e00ff */
[----:B------:R-:W-:Y:S01]  /*0260*/  MOV R2, R249 ;  /* 0x000000f900027202 */ /* 0x000fe20000000f00 */
[----:B------:R-:W-:-:S03]  /*0270*/  IMAD.MOV.U32 R3, RZ, RZ, 0x0 ;  /* 0x00000000ff037424 */ /* 0x000fc600078e00ff */
[----:B-----5:R-:W-:-:S13]  /*0280*/  ISETP.GT.AND P0, PT, R246, R14, PT ;  /* 0x0000000ef600720c */ /* 0x020fda0003f04270 */
[----:B-1----:R-:W-:Y:S05]  /*0290*/  @!P0 RET.REL.NODEC R2 `(_ZN5flash24flash_fwd_splitkv_kernelI23Flash_fwd_kernel_traitsILi32ELi64ELi256ELi4ELb0ELb0EN7cutlass6half_tE19Flash_kernel_traitsILi32ELi64ELi256ELi4ES3_EELb0ELb0ELb0ELb1ELb1ELb1ELb0ELb0EEEvNS_16Flash_fwd_paramsE) ;  /* 0xfffffffc02588950 */ /* 0x002fea0003c3ffff */
        /* <DEDUP_REMOVED lines=17> */
[----:B------:R-:W5:Y:S01]  /*03b0*/  LD.E.64 R134, desc[UR4][R134.64+0xa0] ;  /* 0x0000a00486867980 */ /* 0x000f62000c101b00 */
[C---:B------:R-:W-:Y:S01]  /*03c0*/  IMAD.SHL.U32 R2, R170.reuse, 0x8, RZ ;  /* 0x00000008aa027824 */ /* 0x040fe200078e00ff */
[----:B------:R-:W-:Y:S01]  /*03d0*/  SHF.R.U32.HI R13, RZ, 0x2, R170 ;  /* 0x00000002ff0d7819 */ /* 0x000fe200000116aa */
[----:B------:R-:W-:Y:S01]  /*03e0*/  IMAD.MOV.U32 R3, RZ, RZ, RZ ;  /* 0x000000ffff037224 */ /* 0x000fe200078e00ff */
[----:B------:R-:W-:-:S02]  /*03f0*/  LOP3.LUT P2, R170, R170, 0x3, RZ, 0xc0, !PT ;  /* 0x00000003aaaa7812 */ /* 0x000fc4000784c0ff */
[----:B------:R-:W-:Y:S01]  /*0400*/  LOP3.LUT R2, R2, 0x18, RZ, 0xc0, !PT ;  /* 0x0000001802027812 */ /* 0x000fe200078ec0ff */
[----:B--2---:R-:W-:-:S04]  /*0410*/  IMAD R0, R9, R14, RZ ;  /* 0x0000000e09007224 */ /* 0x004fc800078e02ff */
[----:B------:R-:W-:-:S05]  /*0420*/  IMAD.WIDE.U32 R2, R14, R8, R2 ;  /* 0x000000080e027225 */ /* 0x000fca00078e0002 */
[----:B------:R-:W-:Y:S01]  /*0430*/  IADD3 R3, PT, PT, R3, R0, RZ ;  /* 0x0000000003037210 */ /* 0x000fe20007ffe0ff */
[-C--:B---3--:R-:W-:Y:S02]  /*0440*/  IMAD R0, R5, R248.reuse, RZ ;  /* 0x000000f805007224 */ /* 0x088fe400078e02ff */
[----:B------:R-:W-:-:S04]  /*0450*/  IMAD.WIDE.U32 R2, R4, R248, R2 ;  /* 0x000000f804027225 */ /* 0x000fc800078e0002 */
[----:B------:R-:W-:Y:S02]  /*0460*/  IMAD.IADD R3, R3, 0x1, R0 ;  /* 0x0000000103037824 */ /* 0x000fe400078e0200 */
[-C--:B----4-:R-:W-:Y:S02]  /*0470*/  IMAD R0, R7, R247.reuse, RZ ;  /* 0x000000f707007224 */ /* 0x090fe400078e02ff */
[----:B------:R-:W-:-:S04]  /*0480*/  IMAD.WIDE.U32 R2, R6, R247, R2 ;  /* 0x000000f706027225 */ /* 0x000fc800078e0002 */
[-C--:B------:R-:W-:Y:S01]  /*0490*/  IMAD R6, R9, R13.reuse, RZ ;  /* 0x0000000d09067224 */ /* 0x080fe200078e02ff */
[----:B------:R-:W-:Y:S01]  /*04a0*/  IADD3 R3, PT, PT, R3, R0, RZ ;  /* 0x0000000003037210 */ /* 0x000fe20007ffe0ff */
[----:B-----5:R-:W-:Y:S02]  /*04b0*/  IMAD R0, R12, R248, R247 ;  /* 0x000000f80c007224 */ /* 0x020fe400078e02f7 */
[----:B------:R-:W-:Y:S02]  /*04c0*/  IMAD.IADD R12, R246, 0x1, -R14 ;  /* 0x00000001f60c7824 */ /* 0x000fe400078e0a0e */
[----:B------:R-:W-:-:S03]  /*04d0*/  IMAD.WIDE.U32 R4, R8, R13, R2 ;  /* 0x0000000d08047225 */ /* 0x000fc600078e0002 */
[----:B------:R-:W-:Y:S01]  /*04e0*/  ISETP.GE.OR P2, PT, R13, R12, P2 ;  /* 0x0000000c0d00720c */ /* 0x000fe20001746670 */
[----:B------:R-:W-:Y:S01]  /*04f0*/  IMAD R0, R246, R0, R14 ;  /* 0x00000000f6007224 */ /* 0x000fe200078e020e */
[----:B------:R-:W-:Y:S02]  /*0500*/  IADD3 R3, PT, PT, R5, R6, RZ ;  /* 0x0000000605037210 */ /* 0x000fe40007ffe0ff */
[----:B------:R-:W-:Y:S02]  /*0510*/  LEA R2, P1, R4, R10, 0x1 ;  /* 0x0000000a04027211 */ /* 0x000fe400078208ff */
[----:B------:R-:W-:Y:S02]  /*0520*/  IADD3 R5, P0, PT, R0, R13, RZ ;  /* 0x0000000d00057210 */ /* 0x000fe40007f1e0ff */
[----:B------:R-:W-:Y:S02]  /*0530*/  LEA.HI.X R3, R4, R11, R3, 0x1, P1 ;  /* 0x0000000b04037211 */ /* 0x000fe400008f0c03 */
[----:B------:R-:W-:-:S02]  /*0540*/  LEA.HI.X.SX32 R0, R0, RZ, 0x1, P0 ;  /* 0x000000ff00007211 */ /* 0x000fc400000f0eff */
[C---:B------:R-:W-:Y:S01]  /*0550*/  LEA R4, P0, R5.reuse, R134, 0x2 ;  /* 0x0000008605047211 */ /* 0x040fe200078010ff */
[----:B------:R1:W-:Y:S01]  /*0560*/  ST.E.128 desc[UR4][R2.64], RZ ;  /* 0x000000ff02007985 */ /* 0x0003e2000c101d04 */
[C---:B------:R-:W-:Y:S02]  /*0570*/  LEA R6, P1, R8.reuse, R2, 0x6 ;  /* 0x0000000208067211 */ /* 0x040fe400078230ff */
[----:B------:R-:W-:Y:S01]  /*0580*/  LEA.HI.X R5, R5, R135, R0, 0x2, P0 ;  /* 0x0000008705057211 */ /* 0x000fe200000f1400 */
[----:B------:R-:W-:Y:S01]  /*0590*/  @!P2 IMAD.MOV.U32 R0, RZ, RZ, 0x7f800000 ;  /* 0x7f800000ff00a424 */ /* 0x000fe200078e00ff */
[----:B------:R-:W-:-:S05]  /*05a0*/  LEA.HI.X R7, R8, R3, R9, 0x6, P1 ;  /* 0x0000000308077211 */ /* 0x000fca00008f3409 */
[----:B------:R-:W-:Y:S04]  /*05b0*/  ST.E.128 desc[UR4][R6.64], RZ ;  /* 0x000000ff06007985 */ /* 0x000fe8000c101d04 */
[----:B------:R2:W-:Y:S01]  /*05c0*/  @!P2 ST.E desc[UR4][R4.64], R0 ;  /* 0x000000000400a985 */ /* 0x0005e2000c101904 */
[----:B-1----:R-:W-:Y:S01]  /*05d0*/  IMAD.MOV.U32 R2, RZ, RZ, R249 ;  /* 0x000000ffff027224 */ /* 0x002fe200078e00f9 */
[----:B------:R-:W-:Y:S02]  /*05e0*/  MOV R3, 0x0 ;  /* 0x0000000000037802 */ /* 0x000fe40000000f00 */
[----:B--2---:R-:W-:-:S04]  /*05f0*/  IADD3 R0, PT, PT, R13, 0x20, RZ ;  /* 0x000000200d007810 */ /* 0x004fc80007ffe0ff */
[----:B------:R-:W-:-:S04]  /*0600*/  ISETP.GE.AND P0, PT, R0, R12, PT ;  /* 0x0000000c0000720c */ /* 0x000fc80003f06270 */
[----:B------:R-:W-:-:S13]  /*0610*/  ISETP.NE.OR P0, PT, R170, RZ, P0 ;  /* 0x000000ffaa00720c */ /* 0x000fda0000705670 */
[----:B------:R-:W-:Y:S05]  /*0620*/  @P0 RET.REL.NODEC R2 `(_ZN5flash24flash_fwd_splitkv_kernelI23Flash_fwd_kernel_traitsILi32ELi64ELi256ELi4ELb0ELb0EN7cutlass6half_tE19Flash_kernel_traitsILi32ELi64ELi256ELi4ES3_EELb0ELb0ELb0ELb1ELb1ELb1ELb0ELb0EEEvNS_16Flash_fwd_paramsE) ;  /* 0xfffffff802740950 */ /* 0x000fea0003c3ffff */
[----:B------:R-:W-:Y:S02]  /*0630*/  MOV R0, 0x7f800000 ;  /* 0x7f80000000007802 */ /* 0x000fe40000000f00 */
[----:B------:R-:W-:Y:S02]  /*0640*/  MOV R2, R249 ;  /* 0x000000f900027202 */ /* 0x000fe40000000f00 */
[----:B------:R-:W-:Y:S01]  /*0650*/  MOV R3, 0x0 ;  /* 0x0000000000037802 */ /* 0x000fe20000000f00 */
[----:B------:R1:W-:Y:S03]  /*0660*/  ST.E desc[UR4][R4.64+0x80], R0 ;  /* 0x0000800004007985 */ /* 0x0003e6000c101904 */
[----:B-1----:R-:W-:Y:S05]  /*0670*/  RET.REL.NODEC R2 `(_ZN5flash24flash_fwd_splitkv_kernelI23Flash_fwd_kernel_traitsILi32ELi64ELi256ELi4ELb0ELb0EN7cutlass6half_tE19Flash_kernel_traitsILi32ELi64ELi256ELi4ES3_EELb0ELb0ELb0ELb1ELb1ELb1ELb0ELb0EEEvNS_16Flash_fwd_paramsE) ;  /* 0xfffffff802607950 */ /* 0x002fea0003c3ffff */
.L_x_2606:
        /* <DEDUP_REMOVED lines=11> */
[----:B-----5:R-:W2:Y:S04]  /*0730*/  LD.E R10, desc[UR4][R134.64+0x170] ;  /* 0x00017004860a7980 */ /* 0x020ea8000c101900 */
        /* <DEDUP_REMOVED lines=32> */
[----:B------:R-:W-:Y:S02]  /*0940*/  IMAD R0, R7, R248, RZ ;  /* 0x000000f807007224 */ /* 0x000fe400078e02ff */
[----:B------:R-:W2:Y:S02]  /*0950*/  LD.E.64 R6, desc[UR4][R28.64+0x20] ;  /* 0x000020041c067980 */ /* 0x000ea4000c101b00 */
[----:B------:R-:W-:Y:S02]  /*0960*/  @P0 IADD3 R4, PT, PT, R4, 0x1, RZ ;  /* 0x0000000104040810 */ /* 0x000fe40007ffe0ff */
[----:B------:R-:W-:Y:S02]  /*0970*/  IADD3 R0, PT, PT, R3, R0, RZ ;  /* 0x0000000003007210 */ /* 0x000fe40007ffe0ff */
[----:B------:R-:W-:Y:S01]  /*0980*/  LEA R187, P0, R2, R236, 0x2 ;  /* 0x000000ec02bb7211 */ /* 0x000fe200078010ff */
[----:B------:R-:W-:-:S03]  /*0990*/  IMAD.MOV.U32 R5, RZ, RZ, R4 ;  /* 0x000000ffff057224 */ /* 0x000fc600078e0004 */
        /* <DEDUP_REMOVED lines=58> */
.L_x_2608:
[----:B------:R-:W2:Y:S04]  /*0d40*/  LD.E R11, desc[UR4][R134.64+0x68] ;  /* 0x00006804860b7980 */ /* 0x000ea8000c101900 */
[----:B------:R-:W3:Y:S04]  /*0d50*/  LD.E.64 R234, desc[UR4][R134.64+0x38] ;  /* 0x0000380486ea7980 */ /* 0x000ee8000c101b00 */
[----:B------:R-:W4:Y:S01]  /*0d60*/  LD.E.64 R8, desc[UR4][R134.64+0x20] ;  /* 0x0000200486087980 */ /* 0x000f22000c101b00 */
[----:B------:R-:W-:Y:S01]  /*0d70*/  MOV R28, R134 ;  /* 0x00000086001c7202 */ /* 0x000fe20000000f00 */
[----:B------:R-:W-:-:S05]  /*0d80*/  IMAD.MOV.U32 R29, RZ, RZ, R135 ;  /* 0x000000ffff1d7224 */ /* 0x000fca00078e0087 */
[----:B------:R-:W4:Y:S04]  /*0d90*/  LD.E.64 R48, desc[UR4][R28.64+0x40] ;  /* 0x000040041c307980 */ /* 0x000f28000c101b00 */
[----:B------:R-:W4:Y:S04]  /*0da0*/  LD.E.64 R12, desc[UR4][R28.64+0x50] ;  /* 0x000050041c0c7980 */ /* 0x000f28000c101b00 */
[----:B------:R-:W4:Y:S04]  /*0db0*/  LD.E.64 R14, desc[UR4][R28.64+0x28] ;  /* 0x000028041c0e7980 */ /* 0x000f28000c101b00 */
[----:B------:R1:W5:Y:S01]  /*0dc0*/  LD.E.64 R26, desc[UR4][R28.64+0x58] ;  /* 0x000058041c1a7980 */ /* 0x000362000c101b00 */
[----:B------:R-:W-:-:S02]  /*0dd0*/  IABS R6, R247 ;  /* 0x000000f700067213 */ /* 0x000fc40000000000 */
[----:B------:R-:W-:Y:S02]  /*0de0*/  CS2R R186, SRZ ;  /* 0x0000000000ba7805 */ /* 0x000fe4000001ff00 */
[----:B------:R-:W-:Y:S02]  /*0df0*/  SHF.R.S32.HI R16, RZ, 0x1f, R7 ;  /* 0x0000001fff107819 */ /* 0x000fe40000011407 */
[----:B-----5:R-:W-:Y:S02]  /*0e00*/  SHF.R.S32.HI R17, RZ, 0x1f, R10 ;  /* 0x0000001fff117819 */ /* 0x020fe4000001140a */
[----:B------:R-:W-:Y:S02]  /*0e10*/  LEA R173, R229, 0xffffff00, 0x8 ;  /* 0xffffff00e5ad7811 */ /* 0x000fe400078e40ff */
[----:B------:R-:W-:Y:S02]  /*0e20*/  MOV R18, RZ ;  /* 0x000000ff00127202 */ /* 0x000fe40000000f00 */
[----:B--2---:R-:W-:-:S02]  /*0e30*/  IABS R0, R11 ;  /* 0x0000000b00007213 */ /* 0x004fc40000000000 */
[----:B------:R-:W-:Y:S02]  /*0e40*/  IABS R4, R11 ;  /* 0x0000000b00047213 */ /* 0x000fe40000000000 */
[----:B------:R-:W-:-:S04]  /*0e50*/  MOV R5, R0 ;  /* 0x0000000000057202 */ /* 0x000fc80000000f00 */
[----:B-1----:R-:W1:Y:S08]  /*0e60*/  I2F.RP R2, R5 ;  /* 0x0000000500027306 */ /* 0x002e700000209400 */
[----:B-1----:R-:W1:Y:S02]  /*0e70*/  MUFU.RCP R2, R2 ;  /* 0x0000000200027308 */ /* 0x002e640000001000 */
[----:B-1----:R-:W-:-:S06]  /*0e80*/  VIADD R2, R2, 0xffffffe ;  /* 0x0ffffffe02027836 */ /* 0x002fcc0000000000 */
[----:B------:R-:W1:Y:S02]  /*0e90*/  F2I.FTZ.U32.TRUNC.NTZ R3, R2 ;  /* 0x0000000200037305 */ /* 0x000e64000021f000 */
[----:B-1----:R-:W-:Y:S01]  /*0ea0*/  IADD3 R0, PT, PT, RZ, -R3, RZ ;  /* 0x80000003ff007210 */ /* 0x002fe20007ffe0ff */
[----:B------:R-:W-:-:S04]  /*0eb0*/  IMAD.MOV.U32 R2, RZ, RZ, RZ ;  /* 0x000000ffff027224 */ /* 0x000fc800078e00ff */
[----:B------:R-:W-:-:S04]  /*0ec0*/  IMAD R0, R0, R5, RZ ;  /* 0x0000000500007224 */ /* 0x000fc800078e02ff */
[----:B------:R-:W-:Y:S01]  /*0ed0*/  IMAD.HI.U32 R2, R3, R0, R2 ;  /* 0x0000000003027227 */ /* 0x000fe200078e0002 */
[----:B------:R-:W-:-:S03]  /*0ee0*/  MOV R3, R6 ;  /* 0x0000000600037202 */ /* 0x000fc60000000f00 */
[----:B------:R-:W-:Y:S02]  /*0ef0*/  IMAD.MOV R0, RZ, RZ, -R4 ;  /* 0x000000ffff007224 */ /* 0x000fe400078e0a04 */
[----:B------:R-:W-:-:S04]  /*0f00*/  IMAD.HI.U32 R4, R2, R3, RZ ;  /* 0x0000000302047227 */ /* 0x000fc800078e00ff */
[----:B------:R-:W-:Y:S02]  /*0f10*/  IMAD R0, R4, R0, R3 ;  /* 0x0000000004007224 */ /* 0x000fe400078e0203 */
[-C--:B---3--:R-:W-:Y:S02]  /*0f20*/  IMAD R6, R235, R7.reuse, RZ ;  /* 0x00000007eb067224 */ /* 0x088fe400078e02ff */
[----:B------:R-:W-:Y:S01]  /*0f30*/  IMAD.WIDE.U32 R2, R234, R7, RZ ;  /* 0x00000007ea027225 */ /* 0x000fe200078e00ff */
[----:B------:R-:W-:-:S03]  /*0f40*/  ISETP.GT.U32.AND P1, PT, R5, R0, PT ;  /* 0x000000000500720c */ /* 0x000fc60003f24070 */
[----:B------:R-:W-:-:S05]  /*0f50*/  IMAD R6, R234, R16, R6 ;  /* 0x00000010ea067224 */ /* 0x000fca00078e0206 */
[----:B------:R-:W-:-:S05]  /*0f60*/  IADD3 R3, PT, PT, R3, R6, RZ ;  /* 0x0000000603037210 */ /* 0x000fca0007ffe0ff */
[-C--:B------:R-:W-:Y:S01]  /*0f70*/  @!P1 IADD3 R0, PT, PT, R0, -R5.reuse, RZ ;  /* 0x8000000500009210 */ /* 0x080fe20007ffe0ff */
[----:B------:R-:W-:Y:S01]  /*0f80*/  @!P1 VIADD R4, R4, 0x1 ;  /* 0x0000000104049836 */ /* 0x000fe20000000000 */
[----:B------:R-:W-:Y:S01]  /*0f90*/  ISETP.NE.AND P1, PT, R11, RZ, PT ;  /* 0x000000ff0b00720c */ /* 0x000fe20003f25270 */
[-C--:B----4-:R-:W-:Y:S01]  /*0fa0*/  IMAD.WIDE.U32 R2, R8, R10.reuse, R2 ;  /* 0x0000000a08027225 */ /* 0x090fe200078e0002 */
[----:B------:R-:W-:Y:S02]  /*0fb0*/  ISETP.GE.U32.AND P2, PT, R0, R5, PT ;  /* 0x000000050000720c */ /* 0x000fe40003f46070 */
[----:B------:R-:W-:Y:S01]  /*0fc0*/  LOP3.LUT R5, R247, R11, RZ, 0x3c, !PT ;  /* 0x0000000bf7057212 */ /* 0x000fe200078e3cff */
[----:B------:R-:W-:-:S03]  /*0fd0*/  IMAD R0, R9, R10, RZ ;  /* 0x0000000a09007224 */ /* 0x000fc600078e02ff */
[----:B------:R-:W-:Y:S01]  /*0fe0*/  ISETP.GE.AND P0, PT, R5, RZ, PT ;  /* 0x000000ff0500720c */ /* 0x000fe20003f06270 */
[----:B------:R-:W-:Y:S02]  /*0ff0*/  IMAD R0, R8, R17, R0 ;  /* 0x0000001108007224 */ /* 0x000fe400078e0200 */
[----:B------:R-:W-:-:S03]  /*1000*/  IMAD R5, R235, R173, RZ ;  /* 0x000000adeb057224 */ /* 0x000fc600078e02ff */
[----:B------:R-:W-:Y:S02]  /*1010*/  IADD3 R3, PT, PT, R3, R0, RZ ;  /* 0x0000000003037210 */ /* 0x000fe40007ffe0ff */
[----:B------:R-:W-:Y:S01]  /*1020*/  @P2 IADD3 R4, PT, PT, R4, 0x1, RZ ;  /* 0x0000000104042810 */ /* 0x000fe20007ffe0ff */
[----:B------:R-:W-:-:S04]  /*1030*/  IMAD.WIDE.U32 R2, R234, R173, R2 ;  /* 0x000000adea027225 */ /* 0x000fc800078e0002 */
[----:B------:R-:W-:Y:S01]  /*1040*/  IMAD.MOV.U32 R0, RZ, RZ, R4 ;  /* 0x000000ffff007224 */ /* 0x000fe200078e0004 */
[----:B------:R-:W-:Y:S01]  /*1050*/  IADD3 R5, PT, PT, R3, R5, RZ ;  /* 0x0000000503057210 */ /* 0x000fe20007ffe0ff */
[-C--:B------:R-:W-:Y:S02]  /*1060*/  IMAD R4, R49, R7.reuse, RZ ;  /* 0x0000000731047224 */ /* 0x080fe400078e02ff */
[----:B------:R-:W-:Y:S01]  /*1070*/  IMAD.WIDE.U32 R6, R48, R7, RZ ;  /* 0x0000000730067225 */ /* 0x000fe200078e00ff */
[----:B------:R-:W-:Y:S02]  /*1080*/  @!P0 IADD3 R0, PT, PT, -R0, RZ, RZ ;  /* 0x000000ff00008210 */ /* 0x000fe40007ffe1ff */
[----:B------:R-:W-:Y:S01]  /*1090*/  @!P1 LOP3.LUT R0, RZ, R11, RZ, 0x33, !PT ;  /* 0x0000000bff009212 */ /* 0x000fe200078e33ff */
[----:B------:R-:W-:-:S03]  /*10a0*/  IMAD R4, R48, R16, R4 ;  /* 0x0000001030047224 */ /* 0x000fc600078e0204 */
[----:B------:R-:W-:Y:S01]  /*10b0*/  SHF.R.S32.HI R9, RZ, 0x1f, R0 ;  /* 0x0000001fff097819 */ /* 0x000fe20000011400 */
[----:B------:R-:W-:Y:S01]  /*10c0*/  IMAD.IADD R3, R7, 0x1, R4 ;  /* 0x0000000107037824 */ /* 0x000fe200078e0204 */
[----:B------:R-:W-:Y:S01]  /*10d0*/  MOV R4, R2 ;  /* 0x0000000200047202 */ /* 0x000fe20000000f00 */
[----:B------:R-:W-:Y:S01]  /*10e0*/  IMAD R8, R13, R0, RZ ;  /* 0x000000000d087224 */ /* 0x000fe200078e02ff */
[----:B------:R-:W-:Y:S01]  /*10f0*/  MOV R2, R6 ;  /* 0x0000000600027202 */ /* 0x000fe20000000f00 */
[----:B------:R-:W-:Y:S02]  /*1100*/  IMAD R7, R15, R10, RZ ;  /* 0x0000000a0f077224 */ /* 0x000fe400078e02ff */
[----:B------:R-:W-:-:S04]  /*1110*/  IMAD.WIDE.U32 R4, R12, R0, R4 ;  /* 0x000000000c047225 */ /* 0x000fc800078e0004 */
[----:B------:R-:W-:Y:S02]  /*1120*/  IMAD R8, R12, R9, R8 ;  /* 0x000000090c087224 */ /* 0x000fe400078e0208 */
[C---:B------:R-:W-:Y:S02]  /*1130*/  IMAD R0, R14.reuse, R17, R7 ;  /* 0x000000110e007224 */ /* 0x040fe400078e0207 */
[----:B------:R-:W-:Y:S01]  /*1140*/  IMAD.WIDE.U32 R2, R14, R10, R2 ;  /* 0x0000000a0e027225 */ /* 0x000fe200078e0002 */
[----:B------:R-:W-:Y:S02]  /*1150*/  IADD3 R24, PT, PT, R5, R8, RZ ;  /* 0x0000000805187210 */ /* 0x000fe40007ffe0ff */
[----:B------:R-:W-:Y:S01]  /*1160*/  MOV R10, R173 ;  /* 0x000000ad000a7202 */ /* 0x000fe20000000f00 */
[----:B------:R-:W-:Y:S01]  /*1170*/  IMAD.MOV.U32 R13, RZ, RZ, R4 ;  /* 0x000000ffff0d7224 */ /* 0x000fe200078e0004 */
[----:B------:R-:W-:Y:S01]  /*1180*/  IADD3 R9, PT, PT, R3, R0, RZ ;  /* 0x0000000003097210 */ /* 0x000fe20007ffe0ff */
[----:B------:R-:W-:-:S02]  /*1190*/  IMAD.MOV.U32 R8, RZ, RZ, R2 ;  /* 0x000000ffff087224 */ /* 0x000fc400078e0002 */
.L_x_2609:
[----:B------:R-:W-:Y:S05]  /*11a0*/  BSYNC.RECONVERGENT B0 ;  /* 0x0000000000007941 */ /* 0x000fea0003800200 */
.L_x_2607:
[----:B------:R-:W2:Y:S04]  /*11b0*/  LD.E.64 R6, desc[UR4][R28.64+0x18] ;  /* 0x000018041c067980 */ /* 0x000ea8000c101b00 */
[----:B------:R-:W3:Y:S04]  /*11c0*/  LD.E.64 R20, desc[UR4][R28.64+0x48] ;  /* 0x000048041c147980 */ /* 0x000ee8000c101b00 */
[----:B------:R-:W4:Y:S04]  /*11d0*/  LD.E.64 R14, desc[UR4][R28.64+0x30] ;  /* 0x000030041c0e7980 */ /* 0x000f28000c101b00 */
[----:B------:R-:W4:Y:S04]  /*11e0*/  LD.E.64 R22, desc[UR4][R28.64+0x8] ;  /* 0x000008041c167980 */ /* 0x000f28000c101b00 */
[----:B------:R-:W4:Y:S04]  /*11f0*/  LD.E.64 R16, desc[UR4][R28.64] ;  /* 0x000000041c107980 */ /* 0x000f28000c101b00 */
[----:B------:R-:W4:Y:S01]  /*1200*/  LD.E.64 R30, desc[UR4][R28.64+0x10] ;  /* 0x000010041c1e7980 */ /* 0x000f22000c101b00 */
[-C--:B------:R-:W-:Y:S01]  /*1210*/  IABS R4, R11.reuse ;  /* 0x0000000b00047213 */ /* 0x080fe20000000000 */
[----:B------:R-:W1:Y:S01]  /*1220*/  S2UR UR6, SR_CgaCtaId ;  /* 0x00000000000679c3 */ /* 0x000e620000008800 */
[----:B------:R-:W-:Y:S01]  /*1230*/  IABS R5, R11 ;  /* 0x0000000b00057213 */ /* 0x000fe20000000000 */
[----:B------:R-:W-:Y:S01]  /*1240*/  UMOV UR7, 0x400 ;  /* 0x0000040000077882 */ /* 0x000fe20000000000 */
[----:B------:R-:W1:Y:S01]  /*1250*/  I2F.RP R2, R4 ;  /* 0x0000000400027306 */ /* 0x000e620000209400 */
[----:B------:R-:W-:-:S02]  /*1260*/  IABS R12, R247 ;  /* 0x000000f7000c7213 */ /* 0x000fc40000000000 */
[----:B------:R-:W-:Y:S02]  /*1270*/  SHF.L.U32 R233, R170, 0x3, RZ ;  /* 0x00000003aae97819 */ /* 0x000fe400000006ff */
[C---:B------:R-:W-:Y:S02]  /*1280*/  SHF.L.U32 R188, R234.reuse, 0x6, RZ ;  /* 0x00000006eabc7819 */ /* 0x040fe400000006ff */
[----:B------:R-:W-:Y:S02]  /*1290*/  LOP3.LUT R238, R233, 0x18, RZ, 0xc0, !PT ;  /* 0x00000018e9ee7812 */ /* 0x000fe400078ec0ff */
[----:B------:R-:W-:Y:S02]  /*12a0*/  SHF.L.U64.HI R185, R234, 0x6, R235 ;  /* 0x00000006eab97819 */ /* 0x000fe400000102eb */
[C---:B-----5:R-:W-:Y:S02]  /*12b0*/  SHF.L.U32 R192, R48.reuse, 0x6, RZ ;  /* 0x0000000630c07819 */ /* 0x060fe400000006ff */
[----:B------:R-:W-:Y:S01]  /*12c0*/  SHF.L.U64.HI R191, R48, 0x6, R49 ;  /* 0x0000000630bf7819 */ /* 0x000fe20000010231 */
[----:B-1----:R-:W1:Y:S01]  /*12d0*/  MUFU.RCP R2, R2 ;  /* 0x0000000200027308 */ /* 0x002e620000001000 */
[----:B------:R-:W-:-:S06]  /*12e0*/  ULEA UR6, UR6, UR7, 0x18 ;  /* 0x0000000706067291 */ /* 0x000fcc000f8ec0ff */
[----:B------:R-:W-:Y:S02]  /*12f0*/  MOV R165, UR6 ;  /* 0x0000000600a57c02 */ /* 0x000fe40008000f00 */
[----:B-1----:R-:W-:-:S04]  /*1300*/  IADD3 R2, PT, PT, R2, 0xffffffe, RZ ;  /* 0x0ffffffe02027810 */ /* 0x002fc80007ffe0ff */
[----:B------:R-:W1:Y:S02]  /*1310*/  F2I.FTZ.U32.TRUNC.NTZ R3, R2 ;  /* 0x0000000200037305 */ /* 0x000e64000021f000 */
[----:B-1----:R-:W-:Y:S02]  /*1320*/  IADD3 R0, PT, PT, RZ, -R3, RZ ;  /* 0x80000003ff007210 */ /* 0x002fe40007ffe0ff */
[----:B------:R-:W-:-:S03]  /*1330*/  MOV R2, RZ ;  /* 0x000000ff00027202 */ /* 0x000fc60000000f00 */
[----:B------:R-:W-:-:S04]  /*1340*/  IMAD R0, R0, R4, RZ ;  /* 0x0000000400007224 */ /* 0x000fc800078e02ff */
[----:B------:R-:W-:Y:S01]  /*1350*/  IMAD.HI.U32 R3, R3, R0, R2 ;  /* 0x0000000003037227 */ /* 0x000fe200078e0002 */
[----:B------:R-:W-:-:S04]  /*1360*/  IADD3 R0, PT, PT, RZ, -R5, RZ ;  /* 0x80000005ff007210 */ /* 0x000fc80007ffe0ff */
[----:B------:R-:W-:Y:S01]  /*1370*/  MOV R2, R0 ;  /* 0x0000000000027202 */ /* 0x000fe20000000f00 */
[----:B------:R-:W-:Y:S01]  /*1380*/  IMAD.HI.U32 R0, R3, R12, RZ ;  /* 0x0000000c03007227 */ /* 0x000fe200078e00ff */
[----:B------:R-:W-:-:S03]  /*1390*/  MOV R3, RZ ;  /* 0x000000ff00037202 */ /* 0x000fc60000000f00 */
[----:B------:R-:W-:Y:S01]  /*13a0*/  IMAD R2, R0, R2, R12 ;  /* 0x0000000200027224 */ /* 0x000fe200078e020c */
[----:B------:R-:W-:-:S04]  /*13b0*/  SHF.R.U32.HI R12, RZ, 0x2, R170 ;  /* 0x00000002ff0c7819 */ /* 0x000fc800000116aa */
[----:B------:R-:W-:-:S13]  /*13c0*/  ISETP.GT.U32.AND P2, PT, R4, R2, PT ;  /* 0x000000020400720c */ /* 0x000fda0003f44070 */
[-C--:B------:R-:W-:Y:S02]  /*13d0*/  @!P2 IADD3 R2, PT, PT, R2, -R4.reuse, RZ ;  /* 0x800000040202a210 */ /* 0x080fe40007ffe0ff */
[----:B------:R-:W-:Y:S02]  /*13e0*/  @!P2 IADD3 R0, PT, PT, R0, 0x1, RZ ;  /* 0x000000010000a810 */ /* 0x000fe40007ffe0ff */
[----:B------:R-:W-:Y:S02]  /*13f0*/  ISETP.GE.U32.AND P3, PT, R2, R4, PT ;  /* 0x000000040200720c */ /* 0x000fe40003f66070 */
[----:B------:R-:W-:Y:S02]  /*1400*/  LOP3.LUT R2, R247, R11, RZ, 0x3c, !PT ;  /* 0x0000000bf7027212 */ /* 0x000fe400078e3cff */
[----:B------:R-:W-:Y:S02]  /*1410*/  IADD3 R4, P0, PT, R238, R8, RZ ;  /* 0x00000008ee047210 */ /* 0x000fe40007f1e0ff */
[----:B------:R-:W-:Y:S01]  /*1420*/  ISETP.GE.AND P1, PT, R2, RZ, PT ;  /* 0x000000ff0200720c */ /* 0x000fe20003f26270 */
[----:B------:R-:W-:Y:S01]  /*1430*/  IMAD R2, R18, R48, RZ ;  /* 0x0000003012027224 */ /* 0x000fe200078e02ff */
[----:B------:R-:W-:-:S02]  /*1440*/  ISETP.NE.AND P2, PT, R11, RZ, PT ;  /* 0x000000ff0b00720c */ /* 0x000fc40003f45270 */
[----:B------:R-:W-:Y:S01]  /*1450*/  IADD3.X R5, PT, PT, RZ, R9, RZ, P0, !PT ;  /* 0x00000009ff057210 */ /* 0x000fe200007fe4ff */
[----:B------:R-:W-:Y:S01]  /*1460*/  IMAD R8, R10, R49, R2 ;  /* 0x000000310a087224 */ /* 0x000fe200078e0202 */
[----:B------:R-:W-:Y:S02]  /*1470*/  LOP3.LUT R2, R233, 0xc0, RZ, 0xc0, !PT ;  /* 0x000000c0e9027812 */ /* 0x000fe400078ec0ff */
[----:B------:R-:W-:Y:S01]  /*1480*/  @P3 IADD3 R0, PT, PT, R0, 0x1, RZ ;  /* 0x0000000100003810 */ /* 0x000fe20007ffe0ff */
[----:B------:R-:W-:Y:S01]  /*1490*/  IMAD.WIDE.U32 R4, R10, R48, R4 ;  /* 0x000000300a047225 */ /* 0x000fe200078e0004 */
[----:B------:R-:W-:Y:S02]  /*14a0*/  LOP3.LUT R239, R2, 0x18, R170, 0xf8, !PT ;  /* 0x0000001802ef7812 */ /* 0x000fe400078ef8aa */
[----:B------:R-:W-:Y:S02]  /*14b0*/  MOV R2, R238 ;  /* 0x000000ee00027202 */ /* 0x000fe40000000f00 */
[----:B------:R-:W-:-:S02]  /*14c0*/  @!P1 IADD3 R0, PT, PT, -R0, RZ, RZ ;  /* 0x000000ff00009210 */ /* 0x000fc40007ffe1ff */
[----:B------:R-:W-:Y:S02]  /*14d0*/  @!P2 LOP3.LUT R0, RZ, R11, RZ, 0x33, !PT ;  /* 0x0000000bff00a212 */ /* 0x000fe400078e33ff */
[----:B------:R-:W-:-:S03]  /*14e0*/  IADD3 R5, PT, PT, R5, R8, RZ ;  /* 0x0000000805057210 */ /* 0x000fc60007ffe0ff */
[----:B------:R-:W-:Y:S02]  /*14f0*/  IMAD R8, R27, R0, RZ ;  /* 0x000000001b087224 */ /* 0x000fe400078e02ff */
[----:B------:R-:W-:Y:S01]  /*1500*/  IMAD.WIDE.U32 R18, R0, R26, R4 ;  /* 0x0000001a00127225 */ /* 0x000fe200078e0004 */
[----:B------:R-:W-:Y:S02]  /*1510*/  IADD3 R4, P0, PT, R238, R13, RZ ;  /* 0x0000000dee047210 */ /* 0x000fe40007f1e0ff */
[----:B------:R-:W-:Y:S02]  /*1520*/  MOV R13, RZ ;  /* 0x000000ff000d7202 */ /* 0x000fe40000000f00 */
[----:B------:R-:W-:Y:S01]  /*1530*/  IADD3.X R5, PT, PT, RZ, R24, RZ, P0, !PT ;  /* 0x00000018ff057210 */ /* 0x000fe200007fe4ff */
[----:B------:R-:W-:-:S04]  /*1540*/  IMAD.WIDE.U32 R10, R251, 0x40, R12 ;  /* 0x00000040fb0a7825 */ /* 0x000fc800078e000c */
[----:B------:R-:W-:Y:S02]  /*1550*/  IMAD R13, R235, R12, RZ ;  /* 0x0000000ceb0d7224 */ /* 0x000fe400078e02ff */
[----:B------:R-:W-:-:S04]  /*1560*/  IMAD.WIDE.U32 R4, R12, R234, R4 ;  /* 0x000000ea0c047225 */ /* 0x000fc800078e0004 */
[-C--:B--2---:R-:W-:Y:S01]  /*1570*/  IMAD R9, R7, R248.reuse, RZ ;  /* 0x000000f807097224 */ /* 0x084fe200078e02ff */
[----:B------:R-:W-:Y:S01]  /*1580*/  LOP3.LUT R7, R233, 0x1f20, RZ, 0xc0, !PT ;  /* 0x00001f20e9077812 */ /* 0x000fe200078ec0ff */
[----:B------:R-:W-:Y:S01]  /*1590*/  IMAD.WIDE.U32 R2, R6, R248, R2 ;  /* 0x000000f806027225 */ /* 0x000fe200078e0002 */
[----:B------:R-:W-:-:S03]  /*15a0*/  LOP3.LUT R6, R239, R238, RZ, 0x3c, !PT ;  /* 0x000000eeef067212 */ /* 0x000fc600078e3cff */
[----:B---3--:R-:W-:Y:S01]  /*15b0*/  IMAD R21, R21, R247, RZ ;  /* 0x000000f715157224 */ /* 0x008fe200078e02ff */
[----:B------:R-:W-:Y:S02]  /*15c0*/  IADD3 R3, PT, PT, R3, R9, RZ ;  /* 0x0000000903037210 */ /* 0x000fe40007ffe0ff */
[----:B------:R-:W-:Y:S02]  /*15d0*/  LOP3.LUT R172, R7, R6, RZ, 0xfc, !PT ;  /* 0x0000000607ac7212 */ /* 0x000fe400078efcff */
[----:B------:R-:W-:Y:S01]  /*15e0*/  SHF.R.S32.HI R9, RZ, 0x1f, R0 ;  /* 0x0000001fff097819 */ /* 0x000fe20000011400 */
[----:B------:R-:W-:Y:S01]  /*15f0*/  IMAD.WIDE.U32 R6, R247, R20, R2 ;  /* 0x00000014f7067225 */ /* 0x000fe200078e0002 */
[C---:B----4-:R-:W-:Y:S02]  /*1600*/  SHF.L.U64.HI R3, R14.reuse, 0x5, R15 ;  /* 0x000000050e037819 */ /* 0x050fe4000001020f */
[----:B------:R-:W-:Y:S01]  /*1610*/  SHF.L.U32 R2, R14, 0x5, RZ ;  /* 0x000000050e027819 */ /* 0x000fe200000006ff */
[----:B------:R-:W-:Y:S01]  /*1620*/  IMAD R26, R9, R26, R8 ;  /* 0x0000001a091a7224 */ /* 0x000fe200078e0208 */
[----:B------:R-:W-:Y:S01]  /*1630*/  LEA R190, P1, R4, R22, 0x1 ;  /* 0x0000001604be7211 */ /* 0x000fe200078208ff */
[----:B------:R-:W-:Y:S01]  /*1640*/  IMAD R0, R11, R14, RZ ;  /* 0x0000000e0b007224 */ /* 0x000fe200078e02ff */
[----:B------:R-:W-:Y:S01]  /*1650*/  IADD3 R11, PT, PT, R5, R13, RZ ;  /* 0x0000000d050b7210 */ /* 0x000fe20007ffe0ff */
[----:B------:R-:W-:Y:S01]  /*1660*/  IMAD.WIDE.U32 R8, R14, R10, R2 ;  /* 0x0000000a0e087225 */ /* 0x000fe200078e0002 */
[----:B------:R-:W-:-:S02]  /*1670*/  IADD3 R3, PT, PT, R7, R21, RZ ;  /* 0x0000001507037210 */ /* 0x000fc40007ffe0ff */
[----:B------:R-:W-:Y:S01]  /*1680*/  MOV R2, R6 ;  /* 0x0000000600027202 */ /* 0x000fe20000000f00 */
[----:B------:R-:W-:Y:S01]  /*1690*/  IMAD R0, R15, R10, R0 ;  /* 0x0000000a0f007224 */ /* 0x000fe200078e0200 */
[----:B------:R-:W-:Y:S02]  /*16a0*/  IADD3 R5, P0, PT, R6, R8, RZ ;  /* 0x0000000806057210 */ /* 0x000fe40007f1e0ff */
[----:B------:R-:W-:Y:S01]  /*16b0*/  LEA.HI.X R189, R4, R23, R11, 0x1, P1 ;  /* 0x0000001704bd7211 */ /* 0x000fe200008f0c0b */
[----:B------:R-:W-:Y:S01]  /*16c0*/  IMAD.WIDE.U32 R6, R14, R10, R2 ;  /* 0x0000000a0e067225 */ /* 0x000fe200078e0002 */
[----:B------:R-:W-:Y:S02]  /*16d0*/  IADD3.X R10, PT, PT, R3, R0, R9, P0, !PT ;  /* 0x00000000030a7210 */ /* 0x000fe400007fe409 */
[----:B------:R-:W-:Y:S02]  /*16e0*/  IADD3 R2, P0, PT, R188, R190, RZ ;  /* 0x000000bebc027210 */ /* 0x000fe40007f1e0ff */
[----:B------:R-:W-:-:S02]  /*16f0*/  IADD3 R0, PT, PT, R7, R0, RZ ;  /* 0x0000000007007210 */ /* 0x000fc40007ffe0ff */
[C---:B------:R-:W-:Y:S02]  /*1700*/  LEA R8, P1, R6.reuse, R16, 0x1 ;  /* 0x0000001006087211 */ /* 0x040fe400078208ff */
[----:B------:R-:W-:Y:S02]  /*1710*/  IADD3.X R3, PT, PT, R185, R189, RZ, P0, !PT ;  /* 0x000000bdb9037210 */ /* 0x000fe400007fe4ff */
[----:B------:R-:W-:Y:S01]  /*1720*/  LEA.HI.X R9, R6, R17, R0, 0x1, P1 ;  /* 0x0000001106097211 */ /* 0x000fe200008f0c00 */
[----:B------:R-:W-:Y:S01]  /*1730*/  IMAD R0, R49, R12, RZ ;  /* 0x0000000c31007224 */ /* 0x000fe200078e02ff */
[----:B------:R-:W-:Y:S02]  /*1740*/  LEA R4, P1, R5, R16, 0x1 ;  /* 0x0000001005047211 */ /* 0x000fe400078208ff */
[----:B------:R-:W-:Y:S02]  /*1750*/  IADD3 R6, P0, PT, R2, R188, RZ ;  /* 0x000000bc02067210 */ /* 0x000fe40007f1e0ff */
[----:B------:R-:W-:-:S02]  /*1760*/  LEA R172, R172, R165, 0x1 ;  /* 0x000000a5acac7211 */ /* 0x000fc400078e08ff */
[----:B------:R-:W-:Y:S02]  /*1770*/  LEA.HI.X R5, R5, R17, R10, 0x1, P1 ;  /* 0x0000001105057211 */ /* 0x000fe400008f0c0a */
[----:B------:R-:W-:Y:S01]  /*1780*/  IADD3.X R7, PT, PT, R3, R185, RZ, P0, !PT ;  /* 0x000000b903077210 */ /* 0x000fe200007fe4ff */
[----:B------:R-:W-:Y:S01]  /*1790*/  @!PT LDS RZ, [RZ] ;  /* 0x00000000fffff984 */ /* 0x000fe20000000800 */
[----:B------:R-:W-:Y:S01]  /*17a0*/  @!PT LDS RZ, [RZ] ;  /* 0x00000000fffff984 */ /* 0x000fe20000000800 */
[----:B------:R-:W-:Y:S01]  /*17b0*/  @!PT LDS RZ, [RZ] ;  /* 0x00000000fffff984 */ /* 0x000fe20000000800 */
[----:B------:R1:W-:Y:S01]  /*17c0*/  LDGSTS.E.BYPASS.LTC128B.128 [R172], desc[UR4][R8.64] ;  /* 0x0000000008ac7fae */ /* 0x0003e2000b981a04 */
[----:B------:R-:W-:-:S03]  /*17d0*/  IADD3 R10, P0, PT, R6, R188, RZ ;  /* 0x000000bc060a7210 */ /* 0x000fc60007f1e0ff */
[----:B------:R2:W-:Y:S01]  /*17e0*/  LDGSTS.E.BYPASS.LTC128B.128 [R172+0x800], desc[UR4][R4.64] ;  /* 0x0080000004ac7fae */ /* 0x0005e2000b981a04 */
[----:B------:R-:W-:Y:S02]  /*17f0*/  IADD3.X R11, PT, PT, R7, R185, RZ, P0, !PT ;  /* 0x000000b9070b7210 */ /* 0x000fe400007fe4ff */
[----:B-1----:R-:W-:Y:S02]  /*1800*/  IADD3 R8, P0, PT, R10, R188, RZ ;  /* 0x000000bc0a087210 */ /* 0x002fe40007f1e0ff */
[----:B--2---:R-:W-:Y:S02]  /*1810*/  MOV R4, R190 ;  /* 0x000000be00047202 */ /* 0x004fe40000000f00 */
[----:B------:R-:W-:Y:S02]  /*1820*/  MOV R5, R189 ;  /* 0x000000bd00057202 */ /* 0x000fe40000000f00 */
[----:B------:R-:W-:-:S03]  /*1830*/  IADD3.X R9, PT, PT, R11, R185, RZ, P0, !PT ;  /* 0x000000b90b097210 */ /* 0x000fc600007fe4ff */
[----:B------:R1:W-:Y:S04]  /*1840*/  LDGSTS.E.BYPASS.LTC128B.128 [R172+0x1000], desc[UR4][R4.64] ;  /* 0x0100000004ac7fae */ /* 0x0003e8000b981a04 */
[----:B------:R2:W-:Y:S04]  /*1850*/  LDGSTS.E.BYPASS.LTC128B.128 [R172+0x1800], desc[UR4][R2.64] ;  /* 0x0180000002ac7fae */ /* 0x0005e8000b981a04 */
[----:B------:R3:W-:Y:S04]  /*1860*/  LDGSTS.E.BYPASS.LTC128B.128 [R172+0x2000], desc[UR4][R6.64] ;  /* 0x0200000006ac7fae */ /* 0x0007e8000b981a04 */
[----:B------:R-:W-:Y:S04]  /*1870*/  LDGSTS.E.BYPASS.LTC128B.128 [R172+0x2800], desc[UR4][R10.64] ;  /* 0x028000000aac7fae */ /* 0x000fe8000b981a04 */
[----:B------:R4:W-:Y:S01]  /*1880*/  LDGSTS.E.BYPASS.LTC128B.128 [R172+0x3000], desc[UR4][R8.64] ;  /* 0x0300000008ac7fae */ /* 0x0009e2000b981a04 */
[----:B-1----:R-:W-:-:S04]  /*1890*/  IADD3 R4, P0, PT, R8, R188, RZ ;  /* 0x000000bc08047210 */ /* 0x002fc80007f1e0ff */
[-C--:B------:R-:W-:Y:S02]  /*18a0*/  IADD3.X R5, PT, PT, R9, R185.reuse, RZ, P0, !PT ;  /* 0x000000b909057210 */ /* 0x080fe400007fe4ff */
[----:B--2---:R-:W-:Y:S02]  /*18b0*/  IADD3 R2, P0, PT, R4, R188, RZ ;  /* 0x000000bc04027210 */ /* 0x004fe40007f1e0ff */
[----:B---3--:R-:W-:Y:S01]  /*18c0*/  IADD3 R7, PT, PT, R19, R26, RZ ;  /* 0x0000001a13077210 */ /* 0x008fe20007ffe0ff */
[----:B------:R-:W-:Y:S01]  /*18d0*/  LDGSTS.E.BYPASS.LTC128B.128 [R172+0x3800], desc[UR4][R4.64] ;  /* 0x0380000004ac7fae */ /* 0x000fe2000b981a04 */
[----:B------:R-:W-:Y:S02]  /*18e0*/  IADD3.X R3, PT, PT, R5, R185, RZ, P0, !PT ;  /* 0x000000b905037210 */ /* 0x000fe400007fe4ff */
[----:B------:R-:W-:-:S03]  /*18f0*/  MOV R6, R18 ;  /* 0x0000001200067202 */ /* 0x000fc60000000f00 */
[----:B------:R1:W-:Y:S01]  /*1900*/  LDGSTS.E.BYPASS.LTC128B.128 [R172+0x4000], desc[UR4][R2.64] ;  /* 0x0400000002ac7fae */ /* 0x0003e2000b981a04 */
[----:B----4-:R-:W-:-:S04]  /*1910*/  IADD3 R8, P0, PT, R2, R188, RZ ;  /* 0x000000bc02087210 */ /* 0x010fc80007f1e0ff */
[----:B------:R-:W-:-:S05]  /*1920*/  IADD3.X R9, PT, PT, R3, R185, RZ, P0, !PT ;  /* 0x000000b903097210 */ /* 0x000fca00007fe4ff */
[----:B------:R2:W-:Y:S04]  /*1930*/  LDGSTS.E.BYPASS.LTC128B.128 [R172+0x4800], desc[UR4][R8.64] ;  /* 0x0480000008ac7fae */ /* 0x0005e8000b981a04 */
[----:B------:R-:W0:Y:S01]  /*1940*/  LDGDEPBAR ;  /* 0x00000000000079af */ /* 0x000e220000000000 */
[----:B-1----:R-:W-:-:S05]  /*1950*/  IMAD.WIDE.U32 R2, R12, R48, R6 ;  /* 0x000000300c027225 */ /* 0x002fca00078e0006 */
[----:B------:R-:W-:Y:S02]  /*1960*/  IADD3 R0, PT, PT, R3, R0, RZ ;  /* 0x0000000003007210 */ /* 0x000fe40007ffe0ff */
[----:B------:R-:W-:Y:S01]  /*1970*/  LEA R194, P0, R2, R30, 0x1 ;  /* 0x0000001e02c27211 */ /* 0x000fe200078008ff */
[----:B------:R-:W-:-:S12]  /*1980*/  DEPBAR.LE SB0, 0x0 ;  /* 0x000080000000791a */ /* 0x000fd80000000000 */
[----:B------:R-:W-:Y:S05]  /*1990*/  WARPSYNC.ALL ;  /* 0x0000000000007948 */ /* 0x000fea0003800000 */
[----:B------:R-:W-:Y:S02]  /*19a0*/  LEA.HI.X R193, R2, R31, R0, 0x1, P0 ;  /* 0x0000001f02c17211 */ /* 0x000fe400000f0c00 */
[-C--:B------:R-:W-:Y:S02]  /*19b0*/  IADD3 R2, P0, PT, R192, R194.reuse, RZ ;  /* 0x000000c2c0027210 */ /* 0x080fe40007f1e0ff */
[----:B------:R-:W-:Y:S02]  /*19c0*/  MOV R12, R194 ;  /* 0x000000c2000c7202 */ /* 0x000fe40000000f00 */
[----:B------:R-:W-:-:S02]  /*19d0*/  IADD3.X R3, PT, PT, R191, R193, RZ, P0, !PT ;  /* 0x000000c1bf037210 */ /* 0x000fc400007fe4ff */
[-C--:B------:R-:W-:Y:S02]  /*19e0*/  IADD3 R10, P0, PT, R2, R192.reuse, RZ ;  /* 0x000000c0020a7210 */ /* 0x080fe40007f1e0ff */
[----:B------:R-:W-:Y:S01]  /*19f0*/  MOV R13, R193 ;  /* 0x000000c1000d7202 */ /* 0x000fe20000000f00 */
[----:B------:R-:W-:Y:S01]  /*1a00*/  BAR.SYNC.DEFER_BLOCKING 0x0 ;  /* 0x0000000000007b1d */ /* 0x000fe20000010000 */
[----:B------:R-:W-:Y:S02]  /*1a10*/  IADD3.X R11, PT, PT, R3, R191, RZ, P0, !PT ;  /* 0x000000bf030b7210 */ /* 0x000fe400007fe4ff */
[----:B--2---:R-:W-:-:S04]  /*1a20*/  IADD3 R8, P0, PT, R10, R192, RZ ;  /* 0x000000c00a087210 */ /* 0x004fc80007f1e0ff */
[----:B------:R-:W-:Y:S02]  /*1a30*/  IADD3.X R9, PT, PT, R11, R191, RZ, P0, !PT ;  /* 0x000000bf0b097210 */ /* 0x000fe400007fe4ff */
[----:B------:R-:W-:-:S04]  /*1a40*/  IADD3 R6, P0, PT, R8, R192, RZ ;  /* 0x000000c008067210 */ /* 0x000fc80007f1e0ff */
[----:B------:R-:W-:Y:S02]  /*1a50*/  IADD3.X R7, PT, PT, R9, R191, RZ, P0, !PT ;  /* 0x000000bf09077210 */ /* 0x000fe400007fe4ff */
[----:B------:R-:W-:-:S04]  /*1a60*/  IADD3 R4, P0, PT, R6, R192, RZ ;  /* 0x000000c006047210 */ /* 0x000fc80007f1e0ff */
[----:B------:R-:W-:Y:S01]  /*1a70*/  IADD3.X R5, PT, PT, R7, R191, RZ, P0, !PT ;  /* 0x000000bf07057210 */ /* 0x000fe200007fe4ff */
[----:B------:R-:W-:Y:S01]  /*1a80*/  @!PT LDS RZ, [RZ] ;  /* 0x00000000fffff984 */ /* 0x000fe20000000800 */
[----:B------:R-:W-:Y:S01]  /*1a90*/  @!PT LDS RZ, [RZ] ;  /* 0x00000000fffff984 */ /* 0x000fe20000000800 */
[----:B------:R-:W-:Y:S01]  /*1aa0*/  @!PT LDS RZ, [RZ] ;  /* 0x00000000fffff984 */ /* 0x000fe20000000800 */
[----:B------:R-:W-:Y:S04]  /*1ab0*/  LDGSTS.E.BYPASS.LTC128B.128 [R172+0x5000], desc[UR4][R12.64] ;  /* 0x050000000cac7fae */ /* 0x000fe8000b981a04 */
[----:B------:R1:W-:Y:S04]  /*1ac0*/  LDGSTS.E.BYPASS.LTC128B.128 [R172+0x5800], desc[UR4][R2.64] ;  /* 0x0580000002ac7fae */ /* 0x0003e8000b981a04 */
[----:B------:R2:W-:Y:S04]  /*1ad0*/  LDGSTS.E.BYPASS.LTC128B.128 [R172+0x6000], desc[UR4][R10.64] ;  /* 0x060000000aac7fae */ /* 0x0005e8000b981a04 */
[----:B------:R-:W-:Y:S04]  /*1ae0*/  LDGSTS.E.BYPASS.LTC128B.128 [R172+0x6800], desc[UR4][R8.64] ;  /* 0x0680000008ac7fae */ /* 0x000fe8000b981a04 */
[----:B------:R3:W-:Y:S04]  /*1af0*/  LDGSTS.E.BYPASS.LTC128B.128 [R172+0x7000], desc[UR4][R6.64] ;  /* 0x0700000006ac7fae */ /* 0x0007e8000b981a04 */
[----:B------:R-:W-:Y:S01]  /*1b00*/  LDGSTS.E.BYPASS.LTC128B.128 [R172+0x7800], desc[UR4][R4.64] ;  /* 0x0780000004ac7fae */ /* 0x000fe2000b981a04 */
[----:B-1----:R-:W-:-:S04]  /*1b10*/  IADD3 R2, P0, PT, R4, R192, RZ ;  /* 0x000000c004027210 */ /* 0x002fc80007f1e0ff */
[----:B------:R-:W-:Y:S02]  /*1b20*/  IADD3.X R3, PT, PT, R5, R191, RZ, P0, !PT ;  /* 0x000000bf05037210 */ /* 0x000fe400007fe4ff */
[----:B--2---:R-:W-:-:S03]  /*1b30*/  IADD3 R10, P0, PT, R2, R192, RZ ;  /* 0x000000c0020a7210 */ /* 0x004fc60007f1e0ff */
[----:B------:R1:W-:Y:S01]  /*1b40*/  LDGSTS.E.BYPASS.LTC128B.128 [R172+0x8000], desc[UR4][R2.64] ;  /* 0x0800000002ac7fae */ /* 0x0003e2000b981a04 */
[----:B------:R-:W-:-:S05]  /*1b50*/  IADD3.X R11, PT, PT, R3, R191, RZ, P0, !PT ;  /* 0x000000bf030b7210 */ /* 0x000fca00007fe4ff */
[----:B------:R2:W-:Y:S04]  /*1b60*/  LDGSTS.E.BYPASS.LTC128B.128 [R172+0x8800], desc[UR4][R10.64] ;  /* 0x088000000aac7fae */ /* 0x0005e8000b981a04 */
[----:B------:R-:W4:Y:S01]  /*1b70*/  LD.E R0, desc[UR4][R28.64+0x18c] ;  /* 0x00018c041c007980 */ /* 0x000f22000c101900 */
[----:B------:R-:W-:Y:S01]  /*1b80*/  SHF.R.U32.HI R168, RZ, 0x1, R170 ;  /* 0x00000001ffa87819 */ /* 0x000fe200000116aa */
[----:B------:R-:W-:Y:S01]  /*1b90*/  BSSY.RECONVERGENT B1, `(.L_x_2610) ;  /* 0x00001f3000017945 */ /* 0x000fe20003800200 */
[C---:B------:R-:W-:Y:S01]  /*1ba0*/  SHF.L.U32 R184, R170.reuse, 0x5, RZ ;  /* 0x00000005aab87819 */ /* 0x040fe200000006ff */
[----:B------:R-:W0:Y:S01]  /*1bb0*/  LDGDEPBAR ;  /* 0x00000000000079af */ /* 0x000e220000000000 */
[----:B------:R-:W-:Y:S02]  /*1bc0*/  SHF.L.U32 R166, R170, 0x2, RZ ;  /* 0x00000002aaa67819 */ /* 0x000fe400000006ff */
[----:B---3--:R-:W-:-:S02]  /*1bd0*/  LOP3.LUT R6, R184, 0xc0, RZ, 0xc0, !PT ;  /* 0x000000c0b8067812 */ /* 0x008fc400078ec0ff */
[C---:B------:R-:W-:Y:S02]  /*1be0*/  LOP3.LUT P0, RZ, R170.reuse, 0x4, RZ, 0xc0, !PT ;  /* 0x00000004aaff7812 */ /* 0x040fe4000780c0ff */
[----:B------:R-:W-:Y:S02]  /*1bf0*/  MOV R93, 0x20 ;  /* 0x00000020005d7802 */ /* 0x000fe40000000f00 */
[----:B------:R-:W-:Y:S02]  /*1c00*/  LOP3.LUT R187, R187, R186, RZ, 0x3c, !PT ;  /* 0x000000babbbb7212 */ /* 0x000fe400078e3cff */
[----:B------:R-:W-:Y:S02]  /*1c10*/  SEL R93, R93, 0xffffffe0, !P0 ;  /* 0xffffffe05d5d7807 */ /* 0x000fe40004000000 */
[----:B-1----:R-:W-:Y:S02]  /*1c20*/  SHF.L.U32 R2, R170, 0x4, RZ ;  /* 0x00000004aa027819 */ /* 0x002fe400000006ff */
[----:B------:R-:W-:-:S02]  /*1c30*/  LOP3.LUT R3, R168, 0x8, RZ, 0xc0, !PT ;  /* 0x00000008a8037812 */ /* 0x000fc400078ec0ff */
[C---:B------:R-:W-:Y:S02]  /*1c40*/  LOP3.LUT R167, R2.reuse, 0x3e00, RZ, 0xc0, !PT ;  /* 0x00003e0002a77812 */ /* 0x040fe400078ec0ff */
[----:B------:R-:W-:Y:S02]  /*1c50*/  LOP3.LUT R5, R2, 0x100, RZ, 0xc0, !PT ;  /* 0x0000010002057812 */ /* 0x000fe400078ec0ff */
[----:B------:R-:W-:Y:S02]  /*1c60*/  LOP3.LUT R2, R166, 0x18, RZ, 0xc0, !PT ;  /* 0x00000018a6027812 */ /* 0x000fe400078ec0ff */
[--C-:B------:R-:W-:Y:S02]  /*1c70*/  LOP3.LUT R4, R3, 0xc0, R184.reuse, 0xf8, !PT ;  /* 0x000000c003047812 */ /* 0x100fe400078ef8b8 */
[----:B------:R-:W-:Y:S02]  /*1c80*/  LOP3.LUT R3, R167, 0x20, R184, 0xf8, !PT ;  /* 0x00000020a7037812 */ /* 0x000fe400078ef8b8 */
[----:B------:R-:W-:-:S02]  /*1c90*/  LOP3.LUT R91, R4, R2, RZ, 0x3c, !PT ;  /* 0x00000002045b7212 */ /* 0x000fc400078e3cff */
[--C-:B------:R-:W-:Y:S02]  /*1ca0*/  LOP3.LUT R4, R3, 0x100, R184.reuse, 0xf8, !PT ;  /* 0x0000010003047812 */ /* 0x100fe400078ef8b8 */
[----:B------:R-:W-:Y:S02]  /*1cb0*/  LOP3.LUT R5, R5, 0x20, R184, 0xf8, !PT ;  /* 0x0000002005057812 */ /* 0x000fe400078ef8b8 */
[----:B------:R-:W-:Y:S02]  /*1cc0*/  LOP3.LUT R3, R6, 0x8, R170, 0xf8, !PT ;  /* 0x0000000806037812 */ /* 0x000fe400078ef8aa */
[----:B------:R-:W-:Y:S02]  /*1cd0*/  LOP3.LUT R4, R4, R91, RZ, 0xfc, !PT ;  /* 0x0000005b04047212 */ /* 0x000fe400078efcff */
[----:B------:R-:W-:Y:S02]  /*1ce0*/  LOP3.LUT R2, R5, R3, R2, 0xf6, !PT ;  /* 0x0000000305027212 */ /* 0x000fe400078ef602 */
[----:B------:R-:W-:-:S02]  /*1cf0*/  LEA R3, R4, R165, 0x1 ;  /* 0x000000a504037211 */ /* 0x000fc400078e08ff */
[----:B------:R-:W-:Y:S02]  /*1d00*/  LEA R2, R2, R165, 0x1 ;  /* 0x000000a502027211 */ /* 0x000fe400078e08ff */
[----:B------:R-:W-:Y:S01]  /*1d10*/  IADD3 R4, PT, PT, R93, R3, RZ ;  /* 0x000000035d047210 */ /* 0x000fe20007ffe0ff */
[----:B--2---:R1:W-:Y:S01]  /*1d20*/  LDSM.16.M88.4 R8, [R3] ;  /* 0x000000000308783b */ /* 0x0043e20000000200 */
[----:B------:R-:W-:Y:S02]  /*1d30*/  ISETP.NE.AND P0, PT, R229, 0x1, PT ;  /* 0x00000001e500780c */ /* 0x000fe40003f05270 */
[----:B------:R-:W-:Y:S01]  /*1d40*/  LOP3.LUT R186, R187, R186, RZ, 0x3c, !PT ;  /* 0x000000babbba7212 */ /* 0x000fe200078e3cff */
[----:B------:R-:W2:Y:S01]  /*1d50*/  LDSM.16.M88.4 R16, [R2+0x1000] ;  /* 0x001000000210783b */ /* 0x000ea20000000200 */
[----:B------:R-:W-:Y:S02]  /*1d60*/  SHF.L.U64.HI R241, R234, 0x5, R235 ;  /* 0x00000005eaf17819 */ /* 0x000fe400000102eb */
[----:B------:R-:W-:Y:S01]  /*1d70*/  SHF.L.U64.HI R240, R48, 0x5, R49 ;  /* 0x0000000530f07819 */ /* 0x000fe20000010231 */
[----:B------:R-:W-:Y:S01]  /*1d80*/  LDSM.16.M88.4 R4, [R4] ;  /* 0x000000000404783b */ /* 0x000fe20000000200 */
[----:B------:R-:W-:-:S02]  /*1d90*/  SHF.L.U32 R234, R234, 0x5, RZ ;  /* 0x00000005eaea7819 */ /* 0x000fc400000006ff */
[----:B------:R-:W-:Y:S01]  /*1da0*/  LOP3.LUT R187, R187, R186, RZ, 0x3c, !PT ;  /* 0x000000babbbb7212 */ /* 0x000fe200078e3cff */
[----:B------:R-:W-:Y:S04]  /*1db0*/  LDSM.16.M88.4 R32, [R2+0x1400] ;  /* 0x001400000220783b */ /* 0x000fe80000000200 */
[----:B------:R-:W-:Y:S04]  /*1dc0*/  LDSM.16.M88.4 R40, [R2+0x1800] ;  /* 0x001800000228783b */ /* 0x000fe80000000200 */
[----:B------:R-:W-:Y:S01]  /*1dd0*/  LDSM.16.M88.4 R44, [R2+0x1c00] ;  /* 0x001c0000022c783b */ /* 0x000fe20000000200 */
[----:B-1----:R-:W-:-:S05]  /*1de0*/  IADD3 R3, PT, PT, R93, R2, RZ ;  /* 0x000000025d037210 */ /* 0x002fca0007ffe0ff */
[----:B------:R-:W1:Y:S04]  /*1df0*/  LDSM.16.M88.4 R24, [R3+0x1000] ;  /* 0x001000000318783b */ /* 0x000e680000000200 */
[----:B------:R-:W3:Y:S01]  /*1e00*/  LDSM.16.M88.4 R36, [R3+0x1400] ;  /* 0x001400000324783b */ /* 0x000ee20000000200 */
[----:B--2---:R-:W-:-:S15]  /*1e10*/  HMMA.16816.F32 R12, R8, R16, RZ ;  /* 0x00000010080c723c */ /* 0x004fde00000018ff */
        /* <DEDUP_REMOVED lines=8> */
[----:B---3--:R-:W-:Y:S01]  /*1ea0*/  HMMA.16816.F32 R12, R4, R38, R12 ;  /* 0x00000026040c723c */ /* 0x008fe2000000180c */
[-C--:B----4-:R-:W-:Y:S01]  /*1eb0*/  FMUL.FTZ R20, R20, R0.reuse ;  /* 0x0000000014147220 */ /* 0x090fe20000410000 */
[-C--:B------:R-:W-:Y:S01]  /*1ec0*/  FMUL.FTZ R21, R21, R0.reuse ;  /* 0x0000000015157220 */ /* 0x080fe20000410000 */
[-C--:B------:R-:W-:Y:S01]  /*1ed0*/  FMUL.FTZ R22, R22, R0.reuse ;  /* 0x0000000016167220 */ /* 0x080fe20000410000 */
[----:B------:R-:W-:Y:S01]  /*1ee0*/  FMUL.FTZ R23, R23, R0 ;  /* 0x0000000017177220 */ /* 0x000fe20000410000 */
[----:B------:R-:W1:-:S14]  /*1ef0*/  MUFU.TANH R144, R20 ;  /* 0x0000001400907308 */ /* 0x000e5c0000002400 */
        /* <DEDUP_REMOVED lines=8> */
[----:B------:R-:W-:-:S07]  /*1f80*/  FMUL.FTZ R27, R27, R0 ;  /* 0x000000001b1b7220 */ /* 0x000fce0000410000 */
[----:B------:R-:W3:Y:S08]  /*1f90*/  MUFU.TANH R106, R22 ;  /* 0x00000016006a7308 */ /* 0x000ef00000002400 */
[----:B------:R4:W1:Y:S08]  /*1fa0*/  MUFU.TANH R105, R23 ;  /* 0x0000001700697308 */ /* 0x0008700000002400 */
[----:B------:R-:W1:Y:S08]  /*1fb0*/  MUFU.TANH R109, R12 ;  /* 0x0000000c006d7308 */ /* 0x000e700000002400 */
[----:B------:R-:W1:Y:S01]  /*1fc0*/  MUFU.TANH R110, R13 ;  /* 0x0000000d006e7308 */ /* 0x000e620000002400 */
[----:B----4-:R-:W-:Y:S01]  /*1fd0*/  HMMA.16816.F32 R20, R4, R36, R16 ;  /* 0x000000240414723c */ /* 0x010fe20000001810 */
[----:B------:R-:W4:Y:S06]  /*1fe0*/  LDSM.16.M88.4 R36, [R3+0x1c00] ;  /* 0x001c00000324783b */ /* 0x000f2c0000000200 */
[----:B------:R-:W1:Y:S01]  /*1ff0*/  MUFU.TANH R100, R14 ;  /* 0x0000000e00647308 */ /* 0x000e620000002400 */
[C---:B------:R-:W-:Y:S07]  /*2000*/  HMMA.16816.F32 R16, R8.reuse, R40, RZ ;  /* 0x000000280810723c */ /* 0x040fee00000018ff */
[----:B------:R5:W1:Y:S04]  /*2010*/  MUFU.TANH R99, R15 ;  /* 0x0000000f00637308 */ /* 0x000a680000002400 */
[-C--:B------:R-:W-:Y:S01]  /*2020*/  FMUL.FTZ R20, R20, R0.reuse ;  /* 0x0000000014147220 */ /* 0x080fe20000410000 */
[-C--:B------:R-:W-:Y:S01]  /*2030*/  FMUL.FTZ R21, R21, R0.reuse ;  /* 0x0000000015157220 */ /* 0x080fe20000410000 */
[-C--:B------:R-:W-:Y:S01]  /*2040*/  FMUL.FTZ R22, R22, R0.reuse ;  /* 0x0000000016167220 */ /* 0x080fe20000410000 */
[-C--:B------:R-:W-:Y:S01]  /*2050*/  FMUL.FTZ R23, R23, R0.reuse ;  /* 0x0000000017177220 */ /* 0x080fe20000410000 */
[----:B------:R-:W1:Y:S08]  /*2060*/  MUFU.TANH R113, R24 ;  /* 0x0000001800717308 */ /* 0x000e700000002400 */
[----:B------:R-:W1:Y:S01]  /*2070*/  MUFU.TANH R148, R25 ;  /* 0x0000001900947308 */ /* 0x000e620000002400 */
[----:B-----5:R-:W-:Y:S07]  /*2080*/  HMMA.16816.F32 R12, R8, R44, RZ ;  /* 0x0000002c080c723c */ /* 0x020fee00000018ff */
[----:B------:R-:W1:Y:S08]  /*2090*/  MUFU.TANH R101, R26 ;  /* 0x0000001a00657308 */ /* 0x000e700000002400 */
[----:B------:R5:W1:Y:S05]  /*20a0*/  MUFU.TANH R104, R27 ;  /* 0x0000001b00687308 */ /* 0x000a6a0000002400 */
[C---:B----4-:R-:W-:Y:S03]  /*20b0*/  HMMA.16816.F32 R12, R4.reuse, R36, R12 ;  /* 0x00000024040c723c */ /* 0x050fe6000000180c */
[----:B------:R-:W4:Y:S08]  /*20c0*/  MUFU.TANH R125, R20 ;  /* 0x00000014007d7308 */ /* 0x000f300000002400 */
[----:B------:R-:W1:Y:S01]  /*20d0*/  MUFU.TANH R122, R21 ;  /* 0x00000015007a7308 */ /* 0x000e620000002400 */
[----:B-----5:R-:W-:Y:S07]  /*20e0*/  HMMA.16816.F32 R24, R4, R32, R16 ;  /* 0x000000200418723c */ /* 0x020fee0000001810 */
[----:B------:R-:W1:Y:S01]  /*20f0*/  MUFU.TANH R103, R22 ;  /* 0x0000001600677308 */ /* 0x000e620000002400 */
[----:B------:R-:W-:Y:S01]  /*2100*/  HMMA.16816.F32 R16, R8, R42, RZ ;  /* 0x0000002a0810723c */ /* 0x000fe200000018ff */
[----:B------:R-:W5:Y:S01]  /*2110*/  LDSM.16.M88.4 R40, [R2+0x2000] ;  /* 0x002000000228783b */ /* 0x000f620000000200 */
        /* <DEDUP_REMOVED lines=9> */
[----:B------:R-:W1:Y:S08]  /*21b0*/  MUFU.TANH R121, R24 ;  /* 0x0000001800797308 */ /* 0x000e700000002400 */
[----:B------:R-:W1:Y:S01]  /*21c0*/  MUFU.TANH R111, R25 ;  /* 0x00000019006f7308 */ /* 0x000e620000002400 */
[----:B--2---:R-:W-:Y:S01]  /*21d0*/  HMMA.16816.F32 R20, R4, R34, R16 ;  /* 0x000000220414723c */ /* 0x004fe20000001810 */
[----:B------:R-:W2:Y:S06]  /*21e0*/  LDSM.16.M88.4 R32, [R3+0x2000] ;  /* 0x002000000320783b */ /* 0x000eac0000000200 */
[----:B------:R-:W1:Y:S01]  /*21f0*/  MUFU.TANH R98, R26 ;  /* 0x0000001a00627308 */ /* 0x000e620000002400 */
[----:B------:R-:W-:Y:S01]  /*2200*/  HMMA.16816.F32 R16, R8, R46, RZ ;  /* 0x0000002e0810723c */ /* 0x000fe200000018ff */
[----:B------:R-:W3:Y:S06]  /*2210*/  LDSM.16.M88.4 R44, [R2+0x2400] ;  /* 0x00240000022c783b */ /* 0x000eec0000000200 */
[----:B------:R4:W1:Y:S04]  /*2220*/  MUFU.TANH R97, R27 ;  /* 0x0000001b00617308 */ /* 0x0008680000002400 */
[-C--:B------:R-:W-:Y:S01]  /*2230*/  FMUL.FTZ R20, R20, R0.reuse ;  /* 0x0000000014147220 */ /* 0x080fe20000410000 */
[-C--:B------:R-:W-:Y:S01]  /*2240*/  FMUL.FTZ R21, R21, R0.reuse ;  /* 0x0000000015157220 */ /* 0x080fe20000410000 */
[-C--:B------:R-:W-:Y:S01]  /*2250*/  FMUL.FTZ R22, R22, R0.reuse ;  /* 0x0000000016167220 */ /* 0x080fe20000410000 */
[-C--:B------:R-:W-:Y:S01]  /*2260*/  FMUL.FTZ R23, R23, R0.reuse ;  /* 0x0000000017177220 */ /* 0x080fe20000410000 */
[----:B------:R-:W1:Y:S08]  /*2270*/  MUFU.TANH R143, R12 ;  /* 0x0000000c008f7308 */ /* 0x000e700000002400 */
[----:B------:R-:W1:Y:S01]  /*2280*/  MUFU.TANH R120, R13 ;  /* 0x0000000d00787308 */ /* 0x000e620000002400 */
[----:B----4-:R-:W-:Y:S01]  /*2290*/  HMMA.16816.F32 R24, R4, R38, R16 ;  /* 0x000000260418723c */ /* 0x010fe20000001810 */
[----:B------:R-:W-:Y:S06]  /*22a0*/  LDSM.16.M88.4 R36, [R3+0x2800] ;  /* 0x002800000324783b */ /* 0x000fec0000000200 */
[----:B------:R-:W4:Y:S01]  /*22b0*/  MUFU.TANH R94, R14 ;  /* 0x0000000e005e7308 */ /* 0x000f220000002400 */
[C---:B-----5:R-:W-:Y:S07]  /*22c0*/  HMMA.16816.F32 R16, R8.reuse, R40, RZ ;  /* 0x000000280810723c */ /* 0x060fee00000018ff */
[----:B------:R5:W1:Y:S04]  /*22d0*/  MUFU.TANH R92, R15 ;  /* 0x0000000f005c7308 */ /* 0x000a680000002400 */
[-C--:B------:R-:W-:Y:S01]  /*22e0*/  FMUL.FTZ R24, R24, R0.reuse ;  /* 0x0000000018187220 */ /* 0x080fe20000410000 */
[-C--:B------:R-:W-:Y:S01]  /*22f0*/  FMUL.FTZ R25, R25, R0.reuse ;  /* 0x0000000019197220 */ /* 0x080fe20000410000 */
[-C--:B------:R-:W-:Y:S01]  /*2300*/  FMUL.FTZ R26, R26, R0.reuse ;  /* 0x000000001a1a7220 */ /* 0x080fe20000410000 */
[-C--:B------:R-:W-:Y:S01]  /*2310*/  FMUL.FTZ R27, R27, R0.reuse ;  /* 0x000000001b1b7220 */ /* 0x080fe20000410000 */
[----:B------:R-:W1:Y:S08]  /*2320*/  MUFU.TANH R112, R20 ;  /* 0x0000001400707308 */ /* 0x000e700000002400 */
[----:B------:R-:W1:Y:S01]  /*2330*/  MUFU.TANH R115, R21 ;  /* 0x0000001500737308 */ /* 0x000e620000002400 */
[----:B-----5:R-:W-:Y:S01]  /*2340*/  HMMA.16816.F32 R12, R8, R42, RZ ;  /* 0x0000002a080c723c */ /* 0x020fe200000018ff */
[----:B------:R-:W5:Y:S06]  /*2350*/  LDSM.16.M88.4 R40, [R3+0x2400] ;  /* 0x002400000328783b */ /* 0x000f6c0000000200 */
[----:B------:R-:W1:Y:S08]  /*2360*/  MUFU.TANH R96, R22 ;  /* 0x0000001600607308 */ /* 0x000e700000002400 */
[----:B------:R3:W1:Y:S05]  /*2370*/  MUFU.TANH R95, R23 ;  /* 0x00000017005f7308 */ /* 0x00066a0000002400 */
[C---:B--2---:R-:W-:Y:S03]  /*2380*/  HMMA.16816.F32 R12, R4.reuse, R34, R12 ;  /* 0x00000022040c723c */ /* 0x044fe6000000180c */
[----:B------:R-:W2:Y:S08]  /*2390*/  MUFU.TANH R136, R24 ;  /* 0x0000001800887308 */ /* 0x000eb00000002400 */
[----:B------:R-:W1:Y:S01]  /*23a0*/  MUFU.TANH R119, R25 ;  /* 0x0000001900777308 */ /* 0x000e620000002400 */
[----:B---3--:R-:W-:Y:S01]  /*23b0*/  HMMA.16816.F32 R20, R4, R32, R16 ;  /* 0x000000200414723c */ /* 0x008fe20000001810 */
[----:B------:R-:W3:Y:S06]  /*23c0*/  LDSM.16.M88.4 R32, [R2+0x2800] ;  /* 0x002800000220783b */ /* 0x000eec0000000200 */
[----:B------:R-:W1:Y:S01]  /*23d0*/  MUFU.TANH R90, R26 ;  /* 0x0000001a005a7308 */ /* 0x000e620000002400 */
[----:B------:R-:W-:Y:S01]  /*23e0*/  HMMA.16816.F32 R16, R8, R44, RZ ;  /* 0x0000002c0810723c */ /* 0x000fe200000018ff */
[-C--:B------:R-:W-:Y:S01]  /*23f0*/  FMUL.FTZ R12, R12, R0.reuse ;  /* 0x000000000c0c7220 */ /* 0x080fe20000410000 */
[-C--:B------:R-:W-:Y:S01]  /*2400*/  FMUL.FTZ R13, R13, R0.reuse ;  /* 0x000000000d0d7220 */ /* 0x080fe20000410000 */
[-C--:B------:R-:W-:Y:S01]  /*2410*/  FMUL.FTZ R14, R14, R0.reuse ;  /* 0x000000000e0e7220 */ /* 0x080fe20000410000 */
[----:B------:R-:W-:-:S03]  /*2420*/  FMUL.FTZ R15, R15, R0 ;  /* 0x000000000f0f7220 */ /* 0x000fc60000410000 */
[----:B------:R5:W1:Y:S04]  /*2430*/  MUFU.TANH R89, R27 ;  /* 0x0000001b00597308 */ /* 0x000a680000002400 */
[-C--:B------:R-:W-:Y:S01]  /*2440*/  FMUL.FTZ R20, R20, R0.reuse ;  /* 0x0000000014147220 */ /* 0x080fe20000410000 */
[-C--:B------:R-:W-:Y:S01]  /*2450*/  FMUL.FTZ R21, R21, R0.reuse ;  /* 0x0000000015157220 */ /* 0x080fe20000410000 */
[-C--:B------:R-:W-:Y:S01]  /*2460*/  FMUL.FTZ R22, R22, R0.reuse ;  /* 0x0000000016167220 */ /* 0x080fe20000410000 */
[-C--:B------:R-:W-:Y:S01]  /*2470*/  FMUL.FTZ R23, R23, R0.reuse ;  /* 0x0000000017177220 */ /* 0x080fe20000410000 */
[----:B------:R-:W1:Y:S08]  /*2480*/  MUFU.TANH R117, R12 ;  /* 0x0000000c00757308 */ /* 0x000e700000002400 */
[----:B------:R-:W1:Y:S01]  /*2490*/  MUFU.TANH R124, R13 ;  /* 0x0000000d007c7308 */ /* 0x000e620000002400 */
[----:B-----5:R-:W-:Y:S07]  /*24a0*/  HMMA.16816.F32 R24, R4, R40, R16 ;  /* 0x000000280418723c */ /* 0x020fee0000001810 */
[----:B------:R-:W1:Y:S01]  /*24b0*/  MUFU.TANH R86, R14 ;  /* 0x0000000e00567308 */ /* 0x000e620000002400 */
[C---:B------:R-:W-:Y:S01]  /*24c0*/  HMMA.16816.F32 R16, R8.reuse, R46, RZ ;  /* 0x0000002e0810723c */ /* 0x040fe200000018ff */
[----:B------:R-:W-:Y:S06]  /*24d0*/  LDSM.16.M88.4 R44, [R2+0x3000] ;  /* 0x00300000022c783b */ /* 0x000fec0000000200 */
[----:B------:R3:W1:Y:S04]  /*24e0*/  MUFU.TANH R84, R15 ;  /* 0x0000000f00547308 */ /* 0x0006680000002400 */
[-C--:B------:R-:W-:Y:S01]  /*24f0*/  FMUL.FTZ R24, R24, R0.reuse ;  /* 0x0000000018187220 */ /* 0x080fe20000410000 */
[-C--:B------:R-:W-:Y:S01]  /*2500*/  FMUL.FTZ R25, R25, R0.reuse ;  /* 0x0000000019197220 */ /* 0x080fe20000410000 */
[-C--:B------:R-:W-:Y:S01]  /*2510*/  FMUL.FTZ R26, R26, R0.reuse ;  /* 0x000000001a1a7220 */ /* 0x080fe20000410000 */
[-C--:B------:R-:W-:Y:S01]  /*2520*/  FMUL.FTZ R27, R27, R0.reuse ;  /* 0x000000001b1b7220 */ /* 0x080fe20000410000 */
[----:B------:R-:W1:Y:S08]  /*2530*/  MUFU.TANH R118, R20 ;  /* 0x0000001400767308 */ /* 0x000e700000002400 */
[----:B------:R-:W1:Y:S01]  /*2540*/  MUFU.TANH R114, R21 ;  /* 0x0000001500727308 */ /* 0x000e620000002400 */
[----:B---3--:R-:W-:Y:S07]  /*2550*/  HMMA.16816.F32 R12, R8, R32, RZ ;  /* 0x00000020080c723c */ /* 0x008fee00000018ff */
[----:B------:R-:W3:Y:S08]  /*2560*/  MUFU.TANH R88, R22 ;  /* 0x0000001600587308 */ /* 0x000ef00000002400 */
[----:B------:R5:W1:Y:S05]  /*2570*/  MUFU.TANH R87, R23 ;  /* 0x0000001700577308 */ /* 0x000a6a0000002400 */
[C---:B------:R-:W-:Y:S03]  /*2580*/  HMMA.16816.F32 R12, R4.reuse, R36, R12 ;  /* 0x00000024040c723c */ /* 0x040fe6000000180c */
[----:B------:R-:W1:Y:S08]  /*2590*/  MUFU.TANH R142, R24 ;  /* 0x00000018008e7308 */ /* 0x000e700000002400 */
[----:B------:R-:W1:Y:S01]  /*25a0*/  MUFU.TANH R116, R25 ;  /* 0x0000001900747308 */ /* 0x000e620000002400 */
[----:B-----5:R-:W-:Y:S01]  /*25b0*/  HMMA.16816.F32 R20, R4, R42, R16 ;  /* 0x0000002a0414723c */ /* 0x020fe20000001810 */
[----:B------:R-:W5:Y:S06]  /*25c0*/  LDSM.16.M88.4 R40, [R2+0x2c00] ;  /* 0x002c00000228783b */ /* 0x000f6c0000000200 */
[-C--:B------:R-:W-:Y:S01]  /*25d0*/  FMUL.FTZ R12, R12, R0.reuse ;  /* 0x000000000c0c7220 */ /* 0x080fe20000410000 */
[----:B------:R-:W-:Y:S01]  /*25e0*/  HMMA.16816.F32 R16, R8, R34, RZ ;  /* 0x000000220810723c */ /* 0x000fe200000018ff */
[----:B------:R-:W4:Y:S01]  /*25f0*/  LDSM.16.M88.4 R32, [R3+0x2c00] ;  /* 0x002c00000320783b */ /* 0x000f220000000200 */
[-C--:B------:R-:W-:Y:S01]  /*2600*/  FMUL.FTZ R13, R13, R0.reuse ;  /* 0x000000000d0d7220 */ /* 0x080fe20000410000 */
[-C--:B------:R-:W-:Y:S01]  /*2610*/  FMUL.FTZ R14, R14, R0.reuse ;  /* 0x000000000e0e7220 */ /* 0x080fe20000410000 */
[-C--:B------:R-:W-:Y:S01]  /*2620*/  FMUL.FTZ R15, R15, R0.reuse ;  /* 0x000000000f0f7220 */ /* 0x080fe20000410000 */
[----:B------:R-:W1:Y:S06]  /*2630*/  MUFU.TANH R82, R26 ;  /* 0x0000001a00527308 */ /* 0x000e6c0000002400 */
[-C--:B------:R-:W-:Y:S01]  /*2640*/  FMUL.FTZ R20, R20, R0.reuse ;  /* 0x0000000014147220 */ /* 0x080fe20000410000 */
[-C--:B------:R-:W-:Y:S01]  /*2650*/  FMUL.FTZ R21, R21, R0.reuse ;  /* 0x0000000015157220 */ /* 0x080fe20000410000 */
[----:B------:R2:W1:Y:S01]  /*2660*/  MUFU.TANH R83, R27 ;  /* 0x0000001b00537308 */ /* 0x0004620000002400 */
[-C--:B------:R-:W-:Y:S01]  /*2670*/  FMUL.FTZ R22, R22, R0.reuse ;  /* 0x0000000016167220 */ /* 0x080fe20000410000 */
[----:B------:R-:W-:-:S06]  /*2680*/  FMUL.FTZ R23, R23, R0 ;  /* 0x0000000017177220 */ /* 0x000fcc0000410000 */
[----:B------:R-:W1:Y:S08]  /*2690*/  MUFU.TANH R147, R12 ;  /* 0x0000000c00937308 */ /* 0x000e700000002400 */
[----:B------:R-:W1:Y:S01]  /*26a0*/  MUFU.TANH R133, R13 ;  /* 0x0000000d00857308 */ /* 0x000e620000002400 */
[----:B--2---:R-:W-:Y:S01]  /*26b0*/  HMMA.16816.F32 R24, R4, R38, R16 ;  /* 0x000000260418723c */ /* 0x004fe20000001810 */
[----:B------:R-:W-:Y:S06]  /*26c0*/  LDSM.16.M88.4 R36, [R3+0x3400] ;  /* 0x003400000324783b */ /* 0x000fec0000000200 */
[----:B------:R-:W2:Y:S01]  /*26d0*/  MUFU.TANH R77, R14 ;  /* 0x0000000e004d7308 */ /* 0x000ea20000002400 */
        /* <DEDUP_REMOVED lines=12> */
[C---:B----4-:R-:W-:Y:S03]  /*27a0*/  HMMA.16816.F32 R12, R4.reuse, R34, R12 ;  /* 0x00000022040c723c */ /* 0x050fe6000000180c */
[----:B------:R-:W4:Y:S08]  /*27b0*/  MUFU.TANH R140, R24 ;  /* 0x00000018008c7308 */ /* 0x000f300000002400 */
        /* <DEDUP_REMOVED lines=18> */
[----:B------:R-:W-:Y:S01]  /*28e0*/  HMMA.16816.F32 R16, R8, R46, RZ ;  /* 0x0000002e0810723c */ /* 0x000fe200000018ff */
        /* <DEDUP_REMOVED lines=8> */
[----:B-----5:R-:W-:Y:S01]  /*2970*/  HMMA.16816.F32 R20, R4, R42, R16 ;  /* 0x0000002a0414723c */ /* 0x020fe20000001810 */
[----:B------:R-:W5:Y:S06]  /*2980*/  LDSM.16.M88.4 R40, [R2+0x3800] ;  /* 0x003800000228783b */ /* 0x000f6c0000000200 */
[----:B------:R-:W1:Y:S01]  /*2990*/  MUFU.TANH R70, R14 ;  /* 0x0000000e00467308 */ /* 0x000e620000002400 */
[C---:B---3--:R-:W-:Y:S07]  /*29a0*/  HMMA.16816.F32 R16, R8.reuse, R34, RZ ;  /* 0x000000220810723c */ /* 0x048fee00000018ff */
[----:B------:R3:W1:Y:S04]  /*29b0*/  MUFU.TANH R71, R15 ;  /* 0x0000000f00477308 */ /* 0x0006680000002400 */
[-C--:B------:R-:W-:Y:S01]  /*29c0*/  FMUL.FTZ R20, R20, R0.reuse ;  /* 0x0000000014147220 */ /* 0x080fe20000410000 */
[-C--:B------:R-:W-:Y:S01]  /*29d0*/  FMUL.FTZ R21, R21, R0.reuse ;  /* 0x0000000015157220 */ /* 0x080fe20000410000 */
[-C--:B------:R-:W-:Y:S01]  /*29e0*/  FMUL.FTZ R22, R22, R0.reuse ;  /* 0x0000000016167220 */ /* 0x080fe20000410000 */
[-C--:B------:R-:W-:Y:S01]  /*29f0*/  FMUL.FTZ R23, R23, R0.reuse ;  /* 0x0000000017177220 */ /* 0x080fe20000410000 */
[----:B------:R-:W1:Y:S08]  /*2a00*/  MUFU.TANH R146, R24 ;  /* 0x0000001800927308 */ /* 0x000e700000002400 */
[----:B------:R-:W1:Y:S01]  /*2a10*/  MUFU.TANH R129, R25 ;  /* 0x0000001900817308 */ /* 0x000e620000002400 */
[----:B---3--:R-:W-:Y:S01]  /*2a20*/  HMMA.16816.F32 R12, R8, R32, RZ ;  /* 0x00000020080c723c */ /* 0x008fe200000018ff */
[----:B------:R-:W3:Y:S06]  /*2a30*/  LDSM.16.M88.4 R32, [R3+0x3800] ;  /* 0x003800000320783b */ /* 0x000eec0000000200 */
[----:B------:R-:W1:Y:S08]  /*2a40*/  MUFU.TANH R67, R26 ;  /* 0x0000001a00437308 */ /* 0x000e700000002400 */
[----:B------:R2:W1:Y:S05]  /*2a50*/  MUFU.TANH R68, R27 ;  /* 0x0000001b00447308 */ /* 0x00046a0000002400 */
[C---:B------:R-:W-:Y:S03]  /*2a60*/  HMMA.16816.F32 R12, R4.reuse, R36, R12 ;  /* 0x00000024040c723c */ /* 0x040fe6000000180c */
[----:B------:R-:W1:Y:S08]  /*2a70*/  MUFU.TANH R137, R20 ;  /* 0x0000001400897308 */ /* 0x000e700000002400 */
[----:B------:R-:W1:Y:S01]  /*2a80*/  MUFU.TANH R139, R21 ;  /* 0x00000015008b7308 */ /* 0x000e620000002400 */
[----:B--2---:R-:W-:Y:S01]  /*2a90*/  HMMA.16816.F32 R24, R4, R38, R16 ;  /* 0x000000260418723c */ /* 0x004fe20000001810 */
[----:B------:R-:W2:Y:S06]  /*2aa0*/  LDSM.16.M88.4 R36, [R3+0x3c00] ;  /* 0x003c00000324783b */ /* 0x000eac0000000200 */
[-C--:B------:R-:W-:Y:S01]  /*2ab0*/  FMUL.FTZ R12, R12, R0.reuse ;  /* 0x000000000c0c7220 */ /* 0x080fe20000410000 */
[----:B-----5:R-:W-:Y:S01]  /*2ac0*/  HMMA.16816.F32 R16, R8, R40, RZ ;  /* 0x000000280810723c */ /* 0x020fe200000018ff */
[-C--:B------:R-:W-:Y:S01]  /*2ad0*/  FMUL.FTZ R13, R13, R0.reuse ;  /* 0x000000000d0d7220 */ /* 0x080fe20000410000 */
[-C--:B------:R-:W-:Y:S01]  /*2ae0*/  FMUL.FTZ R14, R14, R0.reuse ;  /* 0x000000000e0e7220 */ /* 0x080fe20000410000 */
[-C--:B------:R-:W-:Y:S01]  /*2af0*/  FMUL.FTZ R15, R15, R0.reuse ;  /* 0x000000000f0f7220 */ /* 0x080fe20000410000 */
[----:B------:R-:W1:Y:S07]  /*2b00*/  MUFU.TANH R153, R12 ;  /* 0x0000000c00997308 */ /* 0x000e6e0000002400 */
[-C--:B------:R-:W-:Y:S01]  /*2b10*/  FMUL.FTZ R24, R24, R0.reuse ;  /* 0x0000000018187220 */ /* 0x080fe20000410000 */
[----:B------:R-:W1:Y:S01]  /*2b20*/  MUFU.TANH R141, R13 ;  /* 0x0000000d008d7308 */ /* 0x000e620000002400 */
[-C--:B------:R-:W-:Y:S01]  /*2b30*/  FMUL.FTZ R25, R25, R0.reuse ;  /* 0x0000000019197220 */ /* 0x080fe20000410000 */
[-C--:B------:R-:W-:Y:S01]  /*2b40*/  FMUL.FTZ R26, R26, R0.reuse ;  /* 0x000000001a1a7220 */ /* 0x080fe20000410000 */
[----:B------:R-:W-:-:S05]  /*2b50*/  FMUL.FTZ R27, R27, R0 ;  /* 0x000000001b1b7220 */ /* 0x000fca0000410000 */
[----:B------:R-:W1:Y:S08]  /*2b60*/  MUFU.TANH R64, R14 ;  /* 0x0000000e00407308 */ /* 0x000e700000002400 */
[----:B------:R5:W1:Y:S08]  /*2b70*/  MUFU.TANH R63, R15 ;  /* 0x0000000f003f7308 */ /* 0x000a700000002400 */
[----:B------:R-:W1:Y:S08]  /*2b80*/  MUFU.TANH R65, R22 ;  /* 0x0000001600417308 */ /* 0x000e700000002400 */
[----:B------:R3:W1:Y:S01]  /*2b90*/  MUFU.TANH R66, R23 ;  /* 0x0000001700427308 */ /* 0x0006620000002400 */
[----:B-----5:R-:W-:Y:S01]  /*2ba0*/  HMMA.16816.F32 R12, R8, R42, RZ ;  /* 0x0000002a080c723c */ /* 0x020fe200000018ff */
[----:B------:R-:W5:Y:S06]  /*2bb0*/  LDSM.16.M88.4 R40, [R2+0x4000] ;  /* 0x004000000228783b */ /* 0x000f6c0000000200 */
[----:B------:R-:W1:Y:S08]  /*2bc0*/  MUFU.TANH R151, R24 ;  /* 0x0000001800977308 */ /* 0x000e700000002400 */
[----:B------:R-:W1:Y:S01]  /*2bd0*/  MUFU.TANH R145, R25 ;  /* 0x0000001900917308 */ /* 0x000e620000002400 */
[----:B---3--:R-:W-:Y:S07]  /*2be0*/  HMMA.16816.F32 R20, R4, R32, R16 ;  /* 0x000000200414723c */ /* 0x008fee0000001810 */
[----:B------:R-:W3:Y:S01]  /*2bf0*/  MUFU.TANH R61, R26 ;  /* 0x0000001a003d7308 */ /* 0x000ee20000002400 */
[----:B------:R-:W-:Y:S07]  /*2c00*/  HMMA.16816.F32 R16, R8, R44, RZ ;  /* 0x0000002c0810723c */ /* 0x000fee00000018ff */
[----:B------:R2:W1:Y:S01]  /*2c10*/  MUFU.TANH R60, R27 ;  /* 0x0000001b003c7308 */ /* 0x0004620000002400 */
[C---:B------:R-:W-:Y:S01]  /*2c20*/  HMMA.16816.F32 R12, R4.reuse, R34, R12 ;  /* 0x00000022040c723c */ /* 0x040fe2000000180c */
[----:B------:R-:W4:Y:S02]  /*2c30*/  LDSM.16.M88.4 R32, [R3+0x4000] ;  /* 0x004000000320783b */ /* 0x000f240000000200 */
[-C--:B------:R-:W-:Y:S01]  /*2c40*/  FMUL.FTZ R20, R20, R0.reuse ;  /* 0x0000000014147220 */ /* 0x080fe20000410000 */
[-C--:B------:R-:W-:Y:S01]  /*2c50*/  FMUL.FTZ R21, R21, R0.reuse ;  /* 0x0000000015157220 */ /* 0x080fe20000410000 */
[-C--:B------:R-:W-:Y:S01]  /*2c60*/  FMUL.FTZ R22, R22, R0.reuse ;  /* 0x0000000016167220 */ /* 0x080fe20000410000 */
[-C--:B------:R-:W-:Y:S01]  /*2c70*/  FMUL.FTZ R23, R23, R0.reuse ;  /* 0x0000000017177220 */ /* 0x080fe20000410000 */
[----:B------:R-:W1:Y:S08]  /*2c80*/  MUFU.TANH R150, R20 ;  /* 0x0000001400967308 */ /* 0x000e700000002400 */
[----:B------:R-:W1:Y:S01]  /*2c90*/  MUFU.TANH R149, R21 ;  /* 0x0000001500957308 */ /* 0x000e620000002400 */
[----:B--2---:R-:W-:Y:S03]  /*2ca0*/  HMMA.16816.F32 R24, R4, R36, R16 ;  /* 0x000000240418723c */ /* 0x004fe60000001810 */
[-C--:B------:R-:W-:Y:S01]  /*2cb0*/  FMUL.FTZ R12, R12, R0.reuse ;  /* 0x000000000c0c7220 */ /* 0x080fe20000410000 */
[-C--:B------:R-:W-:Y:S01]  /*2cc0*/  FMUL.FTZ R13, R13, R0.reuse ;  /* 0x000000000d0d7220 */ /* 0x080fe20000410000 */
[-C--:B------:R-:W-:Y:S01]  /*2cd0*/  FMUL.FTZ R14, R14, R0.reuse ;  /* 0x000000000e0e7220 */ /* 0x080fe20000410000 */
[-C--:B------:R-:W-:Y:S01]  /*2ce0*/  FMUL.FTZ R15, R15, R0.reuse ;  /* 0x000000000f0f7220 */ /* 0x080fe20000410000 */
[----:B------:R-:W2:Y:S01]  /*2cf0*/  MUFU.TANH R152, R12 ;  /* 0x0000000c00987308 */ /* 0x000ea20000002400 */
[C---:B------:R-:W-:Y:S01]  /*2d00*/  HMMA.16816.F32 R16, R8.reuse, R46, RZ ;  /* 0x0000002e0810723c */ /* 0x040fe200000018ff */
[----:B------:R-:W-:Y:S06]  /*2d10*/  LDSM.16.M88.4 R44, [R2+0x4800] ;  /* 0x00480000022c783b */ /* 0x000fec0000000200 */
[----:B------:R-:W1:Y:S04]  /*2d20*/  MUFU.TANH R154, R13 ;  /* 0x0000000d009a7308 */ /* 0x000e680000002400 */
[-C--:B------:R-:W-:Y:S01]  /*2d30*/  FMUL.FTZ R24, R24, R0.reuse ;  /* 0x0000000018187220 */ /* 0x080fe20000410000 */
[-C--:B------:R-:W-:Y:S01]  /*2d40*/  FMUL.FTZ R25, R25, R0.reuse ;  /* 0x0000000019197220 */ /* 0x080fe20000410000 */
[-C--:B------:R-:W-:Y:S01]  /*2d50*/  FMUL.FTZ R26, R26, R0.reuse ;  /* 0x000000001a1a7220 */ /* 0x080fe20000410000 */
[-C--:B------:R-:W-:Y:S01]  /*2d60*/  FMUL.FTZ R27, R27, R0.reuse ;  /* 0x000000001b1b7220 */ /* 0x080fe20000410000 */
[----:B------:R-:W1:Y:S08]  /*2d70*/  MUFU.TANH R56, R14 ;  /* 0x0000000e00387308 */ /* 0x000e700000002400 */
[----:B------:R5:W1:Y:S08]  /*2d80*/  MUFU.TANH R55, R15 ;  /* 0x0000000f00377308 */ /* 0x000a700000002400 */
[----:B------:R-:W1:Y:S08]  /*2d90*/  MUFU.TANH R59, R22 ;  /* 0x00000016003b7308 */ /* 0x000e700000002400 */
[----:B------:R3:W1:Y:S01]  /*2da0*/  MUFU.TANH R58, R23 ;  /* 0x00000017003a7308 */ /* 0x0006620000002400 */
[----:B-----5:R-:W-:Y:S07]  /*2db0*/  HMMA.16816.F32 R12, R8, R40, RZ ;  /* 0x00000028080c723c */ /* 0x020fee00000018ff */
[----:B------:R-:W1:Y:S08]  /*2dc0*/  MUFU.TANH R156, R24 ;  /* 0x00000018009c7308 */ /* 0x000e700000002400 */
[----:B------:R-:W1:Y:S01]  /*2dd0*/  MUFU.TANH R155, R25 ;  /* 0x00000019009b7308 */ /* 0x000e620000002400 */
[C---:B---3--:R-:W-:Y:S01]  /*2de0*/  HMMA.16816.F32 R20, R4.reuse, R38, R16 ;  /* 0x000000260414723c */ /* 0x048fe20000001810 */
[----:B------:R-:W3:Y:S06]  /*2df0*/  LDSM.16.M88.4 R36, [R2+0x4400] ;  /* 0x004400000224783b */ /* 0x000eec0000000200 */
[----:B------:R-:W1:Y:S01]  /*2e00*/  MUFU.TANH R54, R26 ;  /* 0x0000001a00367308 */ /* 0x000e620000002400 */
[----:B----4-:R-:W-:Y:S07]  /*2e10*/  HMMA.16816.F32 R16, R4, R32, R12 ;  /* 0x000000200410723c */ /* 0x010fee000000180c */
[----:B------:R4:W1:Y:S01]  /*2e20*/  MUFU.TANH R53, R27 ;  /* 0x0000001b00357308 */ /* 0x0008620000002400 */
[----:B------:R-:W-:Y:S01]  /*2e30*/  HMMA.16816.F32 R12, R8, R42, RZ ;  /* 0x0000002a080c723c */ /* 0x000fe200000018ff */
[----:B------:R-:W-:Y:S02]  /*2e40*/  LDSM.16.M88.4 R40, [R3+0x4800] ;  /* 0x004800000328783b */ /* 0x000fe40000000200 */
        /* <DEDUP_REMOVED lines=9> */
[----:B------:R-:W1:Y:S01]  /*2ee0*/  MUFU.TANH R159, R21 ;  /* 0x00000015009f7308 */ /* 0x000e620000002400 */
[----:B----4-:R-:W4:Y:S07]  /*2ef0*/  LDSM.16.M88.4 R24, [R3+0x4400] ;  /* 0x004400000318783b */ /* 0x010f2e0000000200 */
[----:B------:R-:W1:Y:S08]  /*2f00*/  MUFU.TANH R51, R22 ;  /* 0x0000001600337308 */ /* 0x000e700000002400 */
[----:B------:R5:W1:Y:S08]  /*2f10*/  MUFU.TANH R50, R23 ;  /* 0x0000001700327308 */ /* 0x000a700000002400 */
[----:B------:R-:W1:Y:S08]  /*2f20*/  MUFU.TANH R161, R16 ;  /* 0x0000001000a17308 */ /* 0x000e700000002400 */
[----:B------:R-:W1:Y:S01]  /*2f30*/  MUFU.TANH R160, R17 ;  /* 0x0000001100a07308 */ /* 0x000e620000002400 */
[----:B-----5:R-:W-:Y:S01]  /*2f40*/  HMMA.16816.F32 R20, R4, R34, R12 ;  /* 0x000000220414723c */ /* 0x020fe2000000180c */
[----:B------:R-:W-:Y:S06]  /*2f50*/  LDSM.16.M88.4 R32, [R3+0x4c00] ;  /* 0x004c00000320783b */ /* 0x000fec0000000200 */
[----:B------:R-:W1:Y:S01]  /*2f60*/  MUFU.TANH R31, R18 ;  /* 0x00000012001f7308 */ /* 0x000e620000002400 */
[----:B---3--:R-:W-:Y:S07]  /*2f70*/  HMMA.16816.F32 R12, R8, R36, RZ ;  /* 0x00000024080c723c */ /* 0x008fee00000018ff */
[----:B------:R3:W1:Y:S04]  /*2f80*/  MUFU.TANH R30, R19 ;  /* 0x00000013001e7308 */ /* 0x0006680000002400 */
[-C--:B------:R-:W-:Y:S01]  /*2f90*/  FMUL.FTZ R20, R20, R0.reuse ;  /* 0x0000000014147220 */ /* 0x080fe20000410000 */
[-C--:B------:R-:W-:Y:S01]  /*2fa0*/  FMUL.FTZ R21, R21, R0.reuse ;  /* 0x0000000015157220 */ /* 0x080fe20000410000 */
[-C--:B------:R-:W-:Y:S01]  /*2fb0*/  FMUL.FTZ R22, R22, R0.reuse ;  /* 0x0000000016167220 */ /* 0x080fe20000410000 */
[----:B------:R-:W-:Y:S01]  /*2fc0*/  FMUL.FTZ R23, R23, R0 ;  /* 0x0000000017177220 */ /* 0x000fe20000410000 */
[----:B------:R-:W1:Y:S05]  /*2fd0*/  MUFU.TANH R162, R20 ;  /* 0x0000001400a27308 */ /* 0x000e6a0000002400 */
[----:B----4-:R-:W-:Y:S03]  /*2fe0*/  HMMA.16816.F32 R12, R4, R24, R12 ;  /* 0x00000018040c723c */ /* 0x010fe6000000180c */
[----:B------:R-:W4:Y:S05]  /*2ff0*/  MUFU.TANH R163, R21 ;  /* 0x0000001500a37308 */ /* 0x000f2a0000002400 */
[----:B---3--:R-:W-:Y:S01]  /*3000*/  HMMA.16816.F32 R16, R8, R38, RZ ;  /* 0x000000260810723c */ /* 0x008fe200000018ff */
[----:B------:R-:W3:Y:S01]  /*3010*/  LDSM.16.M88.4 R36, [R2+0x4c00] ;  /* 0x004c00000224783b */ /* 0x000ee20000000200 */
[----:B------:R-:W-:-:S04]  /*3020*/  DEPBAR.LE SB0, 0x0 ;  /* 0x000080000000791a */ /* 0x000fc80000000000 */
[----:B------:R-:W1:Y:S05]  /*3030*/  MUFU.TANH R52, R22 ;  /* 0x0000001600347308 */ /* 0x000e6a0000002400 */
[-C--:B------:R-:W-:Y:S01]  /*3040*/  FMUL.FTZ R12, R12, R0.reuse ;  /* 0x000000000c0c7220 */ /* 0x080fe20000410000 */
[-C--:B------:R-:W-:Y:S01]  /*3050*/  FMUL.FTZ R13, R13, R0.reuse ;  /* 0x000000000d0d7220 */ /* 0x080fe20000410000 */
[-C--:B------:R-:W-:Y:S01]  /*3060*/  FMUL.FTZ R14, R14, R0.reuse ;  /* 0x000000000e0e7220 */ /* 0x080fe20000410000 */
[-C--:B------:R-:W-:Y:S01]  /*3070*/  FMUL.FTZ R15, R15, R0.reuse ;  /* 0x000000000f0f7220 */ /* 0x080fe20000410000 */
[----:B------:R-:W1:Y:S05]  /*3080*/  MUFU.TANH R164, R12 ;  /* 0x0000000c00a47308 */ /* 0x000e6a0000002400 */
[----:B------:R-:W-:Y:S03]  /*3090*/  HMMA.16816.F32 R24, R4, R26, R16 ;  /* 0x0000001a0418723c */ /* 0x000fe60000001810 */
[----:B------:R-:W1:Y:S05]  /*30a0*/  MUFU.TANH R169, R13 ;  /* 0x0000000d00a97308 */ /* 0x000e6a0000002400 */
[----:B------:R-:W-:Y:S03]  /*30b0*/  HMMA.16816.F32 R16, R8, R44, RZ ;  /* 0x0000002c0810723c */ /* 0x000fe600000018ff */
[----:B------:R-:W1:Y:S08]  /*30c0*/  MUFU.TANH R62, R14 ;  /* 0x0000000e003e7308 */ /* 0x000e700000002400 */
[----:B------:R3:W1:Y:S01]  /*30d0*/  MUFU.TANH R69, R15 ;  /* 0x0000000f00457308 */ /* 0x0006620000002400 */
[-C--:B------:R-:W-:Y:S01]  /*30e0*/  FMUL.FTZ R24, R24, R0.reuse ;  /* 0x0000000018187220 */ /* 0x080fe20000410000 */
[-C--:B------:R-:W-:Y:S01]  /*30f0*/  FMUL.FTZ R25, R25, R0.reuse ;  /* 0x0000000019197220 */ /* 0x080fe20000410000 */
[-C--:B------:R-:W-:Y:S01]  /*3100*/  FMUL.FTZ R26, R26, R0.reuse ;  /* 0x000000001a1a7220 */ /* 0x080fe20000410000 */
[----:B------:R-:W-:-:S04]  /*3110*/  FMUL.FTZ R27, R27, R0 ;  /* 0x000000001b1b7220 */ /* 0x000fc80000410000 */
[----:B------:R5:W1:Y:S08]  /*3120*/  MUFU.TANH R57, R23 ;  /* 0x0000001700397308 */ /* 0x000a700000002400 */
[----:B------:R-:W1:Y:S01]  /*3130*/  MUFU.TANH R171, R24 ;  /* 0x0000001800ab7308 */ /* 0x000e620000002400 */
[----:B---3--:R-:W-:Y:S07]  /*3140*/  HMMA.16816.F32 R12, R8, R36, RZ ;  /* 0x00000024080c723c */ /* 0x008fee00000018ff */
[----:B------:R-:W3:Y:S01]  /*3150*/  MUFU.TANH R174, R25 ;  /* 0x0000001900ae7308 */ /* 0x000ee20000002400 */
[----:B-----5:R-:W-:Y:S07]  /*3160*/  HMMA.16816.F32 R20, R4, R40, R16 ;  /* 0x000000280414723c */ /* 0x020fee0000001810 */
[----:B------:R-:W1:Y:S01]  /*3170*/  MUFU.TANH R74, R26 ;  /* 0x0000001a004a7308 */ /* 0x000e620000002400 */
[C---:B------:R-:W-:Y:S07]  /*3180*/  HMMA.16816.F32 R16, R8.reuse, R46, RZ ;  /* 0x0000002e0810723c */ /* 0x040fee00000018ff */
[----:B------:R-:W1:Y:S01]  /*3190*/  MUFU.TANH R81, R27 ;  /* 0x0000001b00517308 */ /* 0x000e620000002400 */
[----:B------:R-:W-:Y:S03]  /*31a0*/  HMMA.16816.F32 R8, R8, R38, RZ ;  /* 0x000000260808723c */ /* 0x000fe600000018ff */
[-C--:B------:R-:W-:Y:S01]  /*31b0*/  FMUL.FTZ R23, R23, R0.reuse ;  /* 0x0000000017177220 */ /* 0x080fe20000410000 */
[-C--:B------:R-:W-:Y:S01]  /*31c0*/  FMUL.FTZ R20, R20, R0.reuse ;  /* 0x0000000014147220 */ /* 0x080fe20000410000 */
[-C--:B------:R-:W-:Y:S01]  /*31d0*/  FMUL.FTZ R21, R21, R0.reuse ;  /* 0x0000000015157220 */ /* 0x080fe20000410000 */
[----:B------:R-:W-:-:S02]  /*31e0*/  FMUL.FTZ R22, R22, R0 ;  /* 0x0000000016167220 */ /* 0x000fc40000410000 */
[C---:B------:R-:W-:Y:S01]  /*31f0*/  HMMA.16816.F32 R12, R4.reuse, R32, R12 ;  /* 0x00000020040c723c */ /* 0x040fe2000000180c */
[----:B------:R-:W1:Y:S07]  /*3200*/  MUFU.TANH R175, R20 ;  /* 0x0000001400af7308 */ /* 0x000e6e0000002400 */
[C---:B------:R-:W-:Y:S01]  /*3210*/  HMMA.16816.F32 R16, R4.reuse, R42, R16 ;  /* 0x0000002a0410723c */ /* 0x040fe20000001810 */
[----:B------:R-:W1:Y:S07]  /*3220*/  MUFU.TANH R176, R21 ;  /* 0x0000001500b07308 */ /* 0x000e6e0000002400 */
[----:B------:R-:W-:Y:S01]  /*3230*/  HMMA.16816.F32 R4, R4, R34, R8 ;  /* 0x000000220404723c */ /* 0x000fe20000001808 */
[----:B------:R-:W1:Y:S02]  /*3240*/  MUFU.TANH R85, R22 ;  /* 0x0000001600557308 */ /* 0x000e640000002400 */
[-C--:B------:R-:W-:Y:S01]  /*3250*/  FMUL.FTZ R2, R13, R0.reuse ;  /* 0x000000000d027220 */ /* 0x080fe20000410000 */
[----:B------:R-:W-:-:S05]  /*3260*/  FMUL.FTZ R12, R12, R0 ;  /* 0x000000000c0c7220 */ /* 0x000fca0000410000 */
[----:B------:R5:W1:Y:S02]  /*3270*/  MUFU.TANH R180, R2 ;  /* 0x0000000200b47308 */ /* 0x000a640000002400 */
[-C--:B------:R-:W-:Y:S01]  /*3280*/  FMUL.FTZ R18, R18, R0.reuse ;  /* 0x0000000012127220 */ /* 0x080fe20000410000 */
[-C--:B------:R-:W-:Y:S01]  /*3290*/  FMUL.FTZ R19, R19, R0.reuse ;  /* 0x0000000013137220 */ /* 0x080fe20000410000 */
[-C--:B------:R-:W-:Y:S01]  /*32a0*/  FMUL.FTZ R17, R17, R0.reuse ;  /* 0x0000000011117220 */ /* 0x080fe20000410000 */
[----:B------:R-:W-:-:S03]  /*32b0*/  FMUL.FTZ R16, R16, R0 ;  /* 0x0000000010107220 */ /* 0x000fc60000410000 */
[----:B------:R-:W1:Y:S02]  /*32c0*/  MUFU.TANH R23, R23 ;  /* 0x0000001700177308 */ /* 0x000e640000002400 */
[-C--:B------:R-:W-:Y:S01]  /*32d0*/  FMUL.FTZ R4, R4, R0.reuse ;  /* 0x0000000004047220 */ /* 0x080fe20000410000 */
[-C--:B------:R-:W-:Y:S01]  /*32e0*/  FMUL.FTZ R5, R5, R0.reuse ;  /* 0x0000000005057220 */ /* 0x080fe20000410000 */
[-C--:B------:R-:W-:Y:S01]  /*32f0*/  FMUL.FTZ R6, R6, R0.reuse ;  /* 0x0000000006067220 */ /* 0x080fe20000410000 */
[----:B------:R-:W-:-:S03]  /*3300*/  FMUL.FTZ R7, R7, R0 ;  /* 0x0000000007077220 */ /* 0x000fc60000410000 */
[----:B------:R-:W1:Y:S01]  /*3310*/  MUFU.TANH R178, R17 ;  /* 0x0000001100b27308 */ /* 0x000e620000002400 */
[----:B-----5:R-:W-:-:S07]  /*3320*/  FMUL.FTZ R2, R14, R0 ;  /* 0x000000000e027220 */ /* 0x020fce0000410000 */
[----:B------:R5:W1:Y:S08]  /*3330*/  MUFU.TANH R107, R2 ;  /* 0x00000002006b7308 */ /* 0x000a700000002400 */
[----:B------:R-:W1:Y:S08]  /*3340*/  MUFU.TANH R18, R18 ;  /* 0x0000001200127308 */ /* 0x000e700000002400 */
[----:B------:R-:W1:Y:S01]  /*3350*/  MUFU.TANH R19, R19 ;  /* 0x0000001300137308 */ /* 0x000e620000002400 */
[----:B-----5:R-:W-:Y:S01]  /*3360*/  FMUL.FTZ R2, R15, R0 ;  /* 0x000000000f027220 */ /* 0x020fe20000410000 */
[----:B------:R-:W-:-:S04]  /*3370*/  LOP3.LUT R0, R184, 0x100, RZ, 0xc0, !PT ;  /* 0x00000100b8007812 */ /* 0x000fc800078ec0ff */
[----:B------:R-:W-:Y:S02]  /*3380*/  LOP3.LUT R0, R0, 0x20, R184, 0xf8, !PT ;  /* 0x0000002000007812 */ /* 0x000fe400078ef8b8 */
[----:B------:R-:W1:Y:S01]  /*3390*/  MUFU.TANH R181, R12 ;  /* 0x0000000c00b57308 */ /* 0x000e620000002400 */
[----:B------:R-:W-:-:S07]  /*33a0*/  SHF.L.U32 R184, R48, 0x5, RZ ;  /* 0x0000000530b87819 */ /* 0x000fce00000006ff */
[----:B------:R-:W1:Y:S08]  /*33b0*/  MUFU.TANH R108, R2 ;  /* 0x00000002006c7308 */ /* 0x000e700000002400 */
[----:B------:R-:W1:Y:S08]  /*33c0*/  MUFU.TANH R179, R4 ;  /* 0x0000000400b37308 */ /* 0x000e700000002400 */
[----:B------:R-:W1:Y:S08]  /*33d0*/  MUFU.TANH R182, R5 ;  /* 0x0000000500b67308 */ /* 0x000e700000002400 */
[----:B------:R-:W1:Y:S08]  /*33e0*/  MUFU.TANH R158, R6 ;  /* 0x00000006009e7308 */ /* 0x000e700000002400 */
[----:B------:R-:W1:Y:S08]  /*33f0*/  MUFU.TANH R183, R7 ;  /* 0x0000000700b77308 */ /* 0x000e700000002400 */
[----:B------:R5:W1:Y:S02]  /*3400*/  MUFU.TANH R177, R16 ;  /* 0x0000001000b17308 */ /* 0x000a640000002400 */
[----:B-----5:R-:W-:Y:S01]  /*3410*/  LOP3.LUT R16, R0, R91, RZ, 0xfc, !PT ;  /* 0x0000005b00107212 */ /* 0x020fe200078efcff */
[----:B------:R-:W-:Y:S06]  /*3420*/  BAR.SYNC.DEFER_BLOCKING 0x0 ;  /* 0x0000000000007b1d */ /* 0x000fec0000010000 */
[----:B-1234-:R-:W-:Y:S05]  /*3430*/  @!P0 BRA `(.L_x_2611) ;  /* 0x0000000400a08947 */ /* 0x01efea0003800000 */
        /* <DEDUP_REMOVED lines=13> */
.L_x_2613:
[----:B------:R-:W2:Y:S01]  /*3510*/  LD.E R2, desc[UR4][R134.64+0x170] ;  /* 0x0001700486027980 */ /* 0x000ea2000c101900 */
[C---:B------:R-:W-:Y:S02]  /*3520*/  LEA R8, R229.reuse, 0xfffffe00, 0x8 ;  /* 0xfffffe00e5087811 */ /* 0x040fe400078e40ff */
[----:B------:R-:W-:Y:S02]  /*3530*/  LEA R9, R229, 0xffffff00, 0x8 ;  /* 0xffffff00e5097811 */ /* 0x000fe400078e40ff */
[----:B------:R-:W-:Y:S02]  /*3540*/  IABS R6, R8 ;  /* 0x0000000800067213 */ /* 0x000fe40000000000 */
[----:B------:R-:W-:Y:S02]  /*3550*/  IABS R7, R9 ;  /* 0x0000000900077213 */ /* 0x000fe40000000000 */
[-C--:B--2---:R-:W-:Y:S02]  /*3560*/  IABS R0, R2.reuse ;  /* 0x0000000200007213 */ /* 0x084fe40000000000 */
[----:B------:R-:W-:-:S02]  /*3570*/  IABS R10, R2 ;  /* 0x00000002000a7213 */ /* 0x000fc40000000000 */
        /* <DEDUP_REMOVED lines=55> */
.L_x_2614:
[----:B------:R-:W-:Y:S05]  /*38f0*/  BSYNC.RECONVERGENT B0 ;  /* 0x0000000000007941 */ /* 0x000fea0003800200 */
.L_x_2612:
[C---:B------:R-:W-:Y:S01]  /*3900*/  LEA R2, P1, R234.reuse, R190, 0x1 ;  /* 0x000000beea027211 */ /* 0x040fe200078208ff */
[----:B------:R-:W-:Y:S02]  /*3910*/  IMAD.MOV.U32 R12, RZ, RZ, R190 ;  /* 0x000000ffff0c7224 */ /* 0x000fe400078e00be */
[----:B------:R-:W-:Y:S01]  /*3920*/  IMAD.MOV.U32 R13, RZ, RZ, R189 ;  /* 0x000000ffff0d7224 */ /* 0x000fe200078e00bd */
[----:B------:R-:W-:Y:S02]  /*3930*/  LEA.HI.X R3, R234, R189, R241, 0x1, P1 ;  /* 0x000000bdea037211 */ /* 0x000fe400008f0cf1 */
[-C--:B------:R-:W-:Y:S02]  /*3940*/  IADD3 R10, P1, PT, R2, R188.reuse, RZ ;  /* 0x000000bc020a7210 */ /* 0x080fe40007f3e0ff */
[----:B------:R-:W-:Y:S01]  /*3950*/  @!PT LDS RZ, [RZ] ;  /* 0x00000000fffff984 */ /* 0x000fe20000000800 */
[----:B------:R-:W-:Y:S01]  /*3960*/  @!PT LDS RZ, [RZ] ;  /* 0x00000000fffff984 */ /* 0x000fe20000000800 */
[----:B------:R-:W-:Y:S01]  /*3970*/  @!PT LDS RZ, [RZ] ;  /* 0x00000000fffff984 */ /* 0x000fe20000000800 */
[----:B------:R-:W-:Y:S03]  /*3980*/  LDGSTS.E.BYPASS.LTC128B.128 [R172+0x1000], desc[UR4][R12.64] ;  /* 0x010000000cac7fae */ /* 0x000fe6000b981a04 */
        /* <DEDUP_REMOVED lines=9> */
[----:B------:R-:W-:Y:S01]  /*3a20*/  IMAD.X R5, R7, 0x1, R185, P1 ;  /* 0x0000000107057824 */ /* 0x000fe200008e06b9 */
[----:B------:R3:W-:Y:S04]  /*3a30*/  LDGSTS.E.BYPASS.LTC128B.128 [R172+0x3000], desc[UR4][R6.64] ;  /* 0x0300000006ac7fae */ /* 0x0007e8000b981a04 */
[----:B------:R3:W-:Y:S01]  /*3a40*/  LDGSTS.E.BYPASS.LTC128B.128 [R172+0x3800], desc[UR4][R4.64] ;  /* 0x0380000004ac7fae */ /* 0x0007e2000b981a04 */
[----:B-1----:R-:W-:-:S05]  /*3a50*/  IADD3 R2, P1, PT, R4, R188, RZ ;  /* 0x000000bc04027210 */ /* 0x002fca0007f3e0ff */
[----:B------:R-:W-:Y:S01]  /*3a60*/  IMAD.X R3, R5, 0x1, R185, P1 ;  /* 0x0000000105037824 */ /* 0x000fe200008e06b9 */
[----:B--2---:R-:W-:-:S04]  /*3a70*/  IADD3 R10, P1, PT, R2, R188, RZ ;  /* 0x000000bc020a7210 */ /* 0x004fc80007f3e0ff */
[----:B------:R3:W-:Y:S01]  /*3a80*/  LDGSTS.E.BYPASS.LTC128B.128 [R172+0x4000], desc[UR4][R2.64] ;  /* 0x0400000002ac7fae */ /* 0x0007e2000b981a04 */
[----:B------:R-:W-:-:S05]  /*3a90*/  IMAD.X R11, R3, 0x1, R185, P1 ;  /* 0x00000001030b7824 */ /* 0x000fca00008e06b9 */
[----:B------:R3:W-:Y:S04]  /*3aa0*/  LDGSTS.E.BYPASS.LTC128B.128 [R172+0x4800], desc[UR4][R10.64] ;  /* 0x048000000aac7fae */ /* 0x0007e8000b981a04 */
[----:B------:R-:W0:Y:S02]  /*3ab0*/  LDGDEPBAR ;  /* 0x00000000000079af */ /* 0x000e240000000000 */
.L_x_2611:
[----:B------:R-:W-:Y:S05]  /*3ac0*/  BSYNC.RECONVERGENT B1 ;  /* 0x0000000000017941 */ /* 0x000fea0003800200 */
.L_x_2610:
        /* <DEDUP_REMOVED lines=65> */
[----:B------:R-:W-:Y:S01]  /*3ee0*/  LEA R16, R16, R165, 0x1 ;  /* 0x000000a510107211 */ /* 0x000fe200078e08ff */
[----:B---3--:R-:W1:Y:S03]  /*3ef0*/  SHFL.BFLY PT, R2, R21, 0x2, 0x1f ;  /* 0x0c401f0015027f89 */ /* 0x008e6600000e0000 */
[----:B------:R-:W-:Y:S01]  /*3f00*/  IADD3 R20, PT, PT, R93, R16, RZ ;  /* 0x000000105d147210 */ /* 0x000fe20007ffe0ff */
[----:B------:R-:W3:Y:S04]  /*3f10*/  SHFL.BFLY PT, R5, R22, 0x2, 0x1f ;  /* 0x0c401f0016057f89 */ /* 0x000ee800000e0000 */
[----:B------:R-:W-:Y:S04]  /*3f20*/  LDSM.16.MT88.4 R24, [R16+0x5000] ;  /* 0x005000001018783b */ /* 0x000fe80000004200 */
[----:B------:R-:W-:Y:S04]  /*3f30*/  LDSM.16.MT88.4 R12, [R20+0x5000] ;  /* 0x00500000140c783b */ /* 0x000fe80000004200 */
[----:B------:R-:W-:Y:S04]  /*3f40*/  LDSM.16.MT88.4 R36, [R16+0x5400] ;  /* 0x005400001024783b */ /* 0x000fe80000004200 */
[----:B------:R-:W-:Y:S01]  /*3f50*/  LDSM.16.MT88.4 R40, [R20+0x5400] ;  /* 0x005400001428783b */ /* 0x000fe20000004200 */
[----:B-1----:R-:W-:-:S03]  /*3f60*/  FMNMX.FTZ R21, R21, R2, !PT ;  /* 0x0000000215157209 */ /* 0x002fc60007810000 */
[----:B------:R-:W-:Y:S01]  /*3f70*/  LDSM.16.MT88.4 R44, [R16+0x5800] ;  /* 0x00580000102c783b */ /* 0x000fe20000004200 */
        /* <DEDUP_REMOVED lines=15> */
[----:B------:R1:W3:Y:S01]  /*4070*/  MUFU.EX2 R101, R2 ;  /* 0x0000000200657308 */ /* 0x0002e20000000800 */
[----:B--2---:R-:W-:Y:S01]  /*4080*/  FMNMX.FTZ R22, R22, R4, !PT ;  /* 0x0000000416167209 */ /* 0x004fe20007810000 */
[----:B------:R-:W-:-:S03]  /*4090*/  FADD.FTZ R4, R106, R105 ;  /* 0x000000696a047221 */ /* 0x000fc60000010000 */
        /* <DEDUP_REMOVED lines=97> */
[----:B------:R2:W-:Y:S02]  /*46b0*/  MUFU.EX2 R244, R2 ;  /* 0x0000000200f47308 */ /* 0x0005e40000000800 */
[----:B--2---:R-:W-:-:S06]  /*46c0*/  FFMA.FTZ R2, R30, R0, -R3 ;  /* 0x000000001e027223 */ /* 0x004fcc0000010803 */
[----:B------:R2:W-:Y:S02]  /*46d0*/  MUFU.EX2 R245, R2 ;  /* 0x0000000200f57308 */ /* 0x0005e40000000800 */
[----:B--2---:R-:W-:-:S06]  /*46e0*/  FFMA.FTZ R2, R144, R0, -R5 ;  /* 0x0000000090027223 */ /* 0x004fcc0000010805 */
[----:B------:R2:W-:Y:S02]  /*46f0*/  MUFU.EX2 R7, R2 ;  /* 0x0000000200077308 */ /* 0x0005e40000000800 */
[----:B--2---:R-:W-:-:S06]  /*4700*/  FFMA.FTZ R2, R128, R0, -R5 ;  /* 0x0000000080027223 */ /* 0x004fcc0000010805 */
[----:B------:R2:W3:Y:S02]  /*4710*/  MUFU.EX2 R6, R2 ;  /* 0x0000000200067308 */ /* 0x0004e40000000800 */
[-C--:B--2---:R-:W-:Y:S01]  /*4720*/  FFMA.FTZ R2, R113, R0.reuse, -R5 ;  /* 0x0000000071027223 */ /* 0x084fe20000010805 */
[----:B---3--:R-:W-:Y:S01]  /*4730*/  F2FP.F16.F32.PACK_AB R8, R6, R7 ;  /* 0x000000070608723e */ /* 0x008fe200000000ff */
[----:B------:R-:W-:Y:S01]  /*4740*/  FADD.FTZ R6, R7, R6 ;  /* 0x0000000607067221 */ /* 0x000fe20000010000 */
[----:B------:R-:W-:-:S03]  /*4750*/  FFMA.FTZ R7, R19, R0, -R3 ;  /* 0x0000000013077223 */ /* 0x000fc60000010803 */
[----:B------:R2:W3:Y:S08]  /*4760*/  MUFU.EX2 R53, R2 ;  /* 0x0000000200357308 */ /* 0x0004f00000000800 */
[----:B------:R-:W-:Y:S01]  /*4770*/  MUFU.EX2 R78, R7 ;  /* 0x00000007004e7308 */ /* 0x000fe20000000800 */
[----:B--2---:R-:W-:Y:S01]  /*4780*/  FFMA.FTZ R2, R148, R0, -R5 ;  /* 0x0000000094027223 */ /* 0x004fe20000010805 */
[----:B---3--:R-:W-:-:S06]  /*4790*/  FADD.FTZ R6, R53, R6 ;  /* 0x0000000635067221 */ /* 0x008fcc0000010000 */
        /* <DEDUP_REMOVED lines=9> */
[C---:B------:R-:W-:Y:S01]  /*4830*/  HMMA.16816.F32 R24, R8.reuse, R12, RZ ;  /* 0x0000000c0818723c */ /* 0x040fe200000018ff */
[----:B------:R2:W3:Y:S07]  /*4840*/  MUFU.EX2 R59, R2 ;  /* 0x00000002003b7308 */ /* 0x0004ee0000000800 */
[----:B------:R-:W-:Y:S01]  /*4850*/  HMMA.16816.F32 R12, R8, R14, RZ ;  /* 0x0000000e080c723c */ /* 0x000fe200000018ff */
[----:B------:R-:W-:Y:S02]  /*4860*/  F2FP.F16.F32.PACK_AB R9, R102, R103 ;  /* 0x000000676609723e */ /* 0x000fe400000000ff */
[----:B------:R-:W-:Y:S01]  /*4870*/  F2FP.F16.F32.PACK_AB R11, R99, R100 ;  /* 0x00000064630b723e */ /* 0x000fe200000000ff */
[----:B--2---:R-:W-:Y:S01]  /*4880*/  FFMA.FTZ R2, R109, R0, -R5 ;  /* 0x000000006d027223 */ /* 0x004fe20000010805 */
[----:B---3--:R-:W-:-:S03]  /*4890*/  F2FP.F16.F32.PACK_AB R8, R59, R54 ;  /* 0x000000363b08723e */ /* 0x008fc600000000ff */
[----:B------:R2:W-:Y:S02]  /*48a0*/  MUFU.EX2 R92, R2 ;  /* 0x00000002005c7308 */ /* 0x0005e40000000800 */
[----:B--2---:R-:W-:-:S06]  /*48b0*/  FFMA.FTZ R2, R110, R0, -R5 ;  /* 0x000000006e027223 */ /* 0x004fcc0000010805 */
[----:B------:R2:W3:Y:S02]  /*48c0*/  MUFU.EX2 R61, R2 ;  /* 0x00000002003d7308 */ /* 0x0004e40000000800 */
[----:B--2---:R-:W-:Y:S01]  /*48d0*/  FFMA.FTZ R2, R52, R0, -R3 ;  /* 0x0000000034027223 */ /* 0x004fe20000010803 */
[----:B---3--:R-:W-:Y:S01]  /*48e0*/  F2FP.F16.F32.PACK_AB R10, R61, R92 ;  /* 0x0000005c3d0a723e */ /* 0x008fe200000000ff */
[----:B------:R-:W-:Y:S04]  /*48f0*/  LDSM.16.MT88.4 R52, [R20+0x7800] ;  /* 0x007800001434783b */ /* 0x000fe80000004200 */
        /* <DEDUP_REMOVED lines=21> */
[C---:B------:R-:W-:Y:S08]  /*4a50*/  HMMA.16816.F32 R32, R8.reuse, R44, R32 ;  /* 0x0000002c0820723c */ /* 0x040ff00000001820 */
[----:B------:R-:W-:Y:S01]  /*4a60*/  HMMA.16816.F32 R28, R8, R46, R28 ;  /* 0x0000002e081c723c */ /* 0x000fe2000000181c */
[----:B------:R-:W5:Y:S01]  /*4a70*/  LDSM.16.MT88.4 R44, [R16+0x6000] ;  /* 0x00600000102c783b */ /* 0x000f620000004200 */
[----:B--2---:R-:W-:-:S06]  /*4a80*/  FFMA.FTZ R2, R143, R0, -R5 ;  /* 0x000000008f027223 */ /* 0x004fcc0000010805 */
[C---:B-1----:R-:W-:Y:S01]  /*4a90*/  HMMA.16816.F32 R24, R8.reuse, R48, R24 ;  /* 0x000000300818723c */ /* 0x042fe20000001818 */
[----:B------:R1:W-:Y:S07]  /*4aa0*/  MUFU.EX2 R91, R2 ;  /* 0x00000002005b7308 */ /* 0x0003ee0000000800 */
[----:B------:R-:W-:Y:S01]  /*4ab0*/  HMMA.16816.F32 R12, R8, R50, R12 ;  /* 0x00000032080c723c */ /* 0x000fe2000000180c */
[----:B------:R-:W-:Y:S01]  /*4ac0*/  F2FP.F16.F32.PACK_AB R9, R200, R199 ;  /* 0x000000c7c809723e */ /* 0x000fe200000000ff */
[----:B------:R-:W2:Y:S01]  /*4ad0*/  LDSM.16.MT88.4 R48, [R20+0x6000] ;  /* 0x006000001430783b */ /* 0x000ea20000004200 */
        /* <DEDUP_REMOVED lines=31> */
[C---:B------:R-:W-:Y:S08]  /*4cd0*/  HMMA.16816.F32 R32, R8.reuse, R44, R32 ;  /* 0x0000002c0820723c */ /* 0x040ff00000001820 */
[----:B------:R-:W-:Y:S01]  /*4ce0*/  HMMA.16816.F32 R28, R8, R46, R28 ;  /* 0x0000002e081c723c */ /* 0x000fe2000000181c */
[----:B------:R-:W5:Y:S01]  /*4cf0*/  LDSM.16.MT88.4 R44, [R16+0x6800] ;  /* 0x00680000102c783b */ /* 0x000f620000004200 */
        /* <DEDUP_REMOVED lines=45> */
[----:B------:R-:W-:Y:S01]  /*4fd0*/  LDSM.16.MT88.4 R48, [R16+0x7800] ;  /* 0x007800001030783b */ /* 0x000fe20000004200 */
        /* <DEDUP_REMOVED lines=11> */
[C---:B---3--:R-:W-:Y:S08]  /*5090*/  HMMA.16816.F32 R32, R8.reuse, R36, R32 ;  /* 0x000000240820723c */ /* 0x048ff00000001820 */
        /* <DEDUP_REMOVED lines=19> */
[C---:B-----5:R-:W-:Y:S08]  /*51d0*/  HMMA.16816.F32 R32, R8.reuse, R44, R32 ;  /* 0x0000002c0820723c */ /* 0x060ff00000001820 */
        /* <DEDUP_REMOVED lines=9> */
[----:B-1----:R-:W-:-:S02]  /*5270*/  FFMA.FTZ R2, R141, R0, -R5 ;  /* 0x000000008d027223 */ /* 0x002fc40000010805 */
[----:B------:R-:W-:Y:S02]  /*5280*/  LDSM.16.MT88.4 R140, [R16+0x8800] ;  /* 0x00880000108c783b */ /* 0x000fe40000004200 */
        /* <DEDUP_REMOVED lines=28> */
[-CC-:B------:R-:W-:Y:S01]  /*5450*/  FFMA.FTZ R6, R155, R0.reuse, -R5.reuse ;  /* 0x000000009b067223 */ /* 0x180fe20000010805 */
[----:B-----5:R-:W-:Y:S01]  /*5460*/  F2FP.F16.F32.PACK_AB R10, R18, R23 ;  /* 0x00000017120a723e */ /* 0x020fe200000000ff */
[----:B------:R-:W-:Y:S01]  /*5470*/  FADD.FTZ R2, R100, R2 ;  /* 0x0000000264027221 */ /* 0x000fe20000010000 */
[----:B------:R-:W-:Y:S01]  /*5480*/  FADD.FTZ R4, R92, R4 ;  /* 0x000000045c047221 */ /* 0x000fe20000010000 */
[----:B------:R1:W-:Y:S02]  /*5490*/  MUFU.EX2 R62, R6 ;  /* 0x00000006003e7308 */ /* 0x0003e40000000800 */
[----:B------:R-:W-:Y:S01]  /*54a0*/  FADD.FTZ R7, R99, R2 ;  /* 0x0000000263077221 */ /* 0x000fe20000010000 */
[----:B------:R-:W-:Y:S01]  /*54b0*/  FFMA.FTZ R2, R156, R0, -R5 ;  /* 0x000000009c027223 */ /* 0x000fe20000010805 */
[----:B------:R-:W-:Y:S01]  /*54c0*/  FADD.FTZ R4, R61, R4 ;  /* 0x000000043d047221 */ /* 0x000fe20000010000 */
[----:B------:R-:W-:Y:S03]  /*54d0*/  HMMA.16816.F32 R12, R8, R54, R12 ;  /* 0x00000036080c723c */ /* 0x000fe6000000180c */
[----:B------:R5:W2:Y:S01]  /*54e0*/  MUFU.EX2 R17, R2 ;  /* 0x0000000200117308 */ /* 0x000aa20000000800 */
[----:B------:R-:W-:-:S04]  /*54f0*/  FADD.FTZ R4, R93, R4 ;  /* 0x000000045d047221 */ /* 0x000fc80000010000 */
[----:B------:R-:W-:Y:S01]  /*5500*/  FADD.FTZ R4, R95, R4 ;  /* 0x000000045f047221 */ /* 0x000fe20000010000 */
[----:B------:R-:W-:Y:S03]  /*5510*/  HMMA.16816.F32 R32, R8, R48, R32 ;  /* 0x000000300820723c */ /* 0x000fe60000001820 */
[----:B------:R-:W-:Y:S01]  /*5520*/  FADD.FTZ R4, R96, R4 ;  /* 0x0000000460047221 */ /* 0x000fe20000010000 */
[----:B-1----:R-:W-:-:S03]  /*5530*/  FFMA.FTZ R6, R157, R0, -R5 ;  /* 0x000000009d067223 */ /* 0x002fc60000010805 */
[----:B------:R-:W-:Y:S01]  /*5540*/  FADD.FTZ R4, R94, R4 ;  /* 0x000000045e047221 */ /* 0x000fe20000010000 */
[----:B------:R1:W-:Y:S01]  /*5550*/  MUFU.EX2 R61, R6 ;  /* 0x00000006003d7308 */ /* 0x0003e20000000800 */
[C---:B------:R-:W-:Y:S01]  /*5560*/  HMMA.16816.F32 R28, R8.reuse, R50, R28 ;  /* 0x00000032081c723c */ /* 0x040fe2000000181c */
[----:B-----5:R-:W-:Y:S01]  /*5570*/  FADD.FTZ R2, R195, R7 ;  /* 0x00000007c3027221 */ /* 0x020fe20000010000 */
[----:B------:R-:W-:Y:S01]  /*5580*/  FADD.FTZ R4, R91, R4 ;  /* 0x000000045b047221 */ /* 0x000fe20000010000 */
[----:B------:R-:W-:Y:S02]  /*5590*/  FFMA.FTZ R7, R179, R0, -R5 ;  /* 0x00000000b3077223 */ /* 0x000fe40000010805 */
[----:B------:R-:W-:Y:S01]  /*55a0*/  FADD.FTZ R2, R196, R2 ;  /* 0x00000002c4027221 */ /* 0x000fe20000010000 */
[----:B------:R-:W-:Y:S02]  /*55b0*/  FADD.FTZ R4, R58, R4 ;  /* 0x000000043a047221 */ /* 0x000fe40000010000 */
[----:B------:R-:W-:Y:S01]  /*55c0*/  HMMA.16816.F32 R24, R8, R52, R24 ;  /* 0x000000340818723c */ /* 0x000fe20000001818 */
[----:B--2---:R-:W-:Y:S01]  /*55d0*/  F2FP.F16.F32.PACK_AB R8, R62, R17 ;  /* 0x000000113e08723e */ /* 0x004fe200000000ff */
[----:B------:R-:W-:Y:S01]  /*55e0*/  FADD.FTZ R2, R197, R2 ;  /* 0x00000002c5027221 */ /* 0x000fe20000010000 */
[----:B------:R-:W-:Y:S01]  /*55f0*/  FADD.FTZ R4, R90, R4 ;  /* 0x000000045a047221 */ /* 0x000fe20000010000 */
[----:B------:R-:W-:-:S02]  /*5600*/  F2FP.F16.F32.PACK_AB R9, R235, R232 ;  /* 0x000000e8eb09723e */ /* 0x000fc400000000ff */
[----:B------:R-:W-:Y:S01]  /*5610*/  FADD.FTZ R2, R198, R2 ;  /* 0x00000002c6027221 */ /* 0x000fe20000010000 */
[----:B------:R-:W-:Y:S01]  /*5620*/  FADD.FTZ R4, R57, R4 ;  /* 0x0000000439047221 */ /* 0x000fe20000010000 */
[----:B-1----:R-:W-:Y:S01]  /*5630*/  FFMA.FTZ R6, R159, R0, -R5 ;  /* 0x000000009f067223 */ /* 0x002fe20000010805 */
[----:B------:R-:W-:Y:S01]  /*5640*/  F2FP.F16.F32.PACK_AB R11, R242, R243 ;  /* 0x000000f3f20b723e */ /* 0x000fe200000000ff */
[----:B------:R-:W-:Y:S01]  /*5650*/  FADD.FTZ R2, R199, R2 ;  /* 0x00000002c7027221 */ /* 0x000fe20000010000 */
[----:B------:R-:W-:Y:S01]  /*5660*/  FADD.FTZ R4, R88, R4 ;  /* 0x0000000458047221 */ /* 0x000fe20000010000 */
[----:B------:R1:W2:Y:S02]  /*5670*/  MUFU.EX2 R59, R6 ;  /* 0x00000006003b7308 */ /* 0x0002a40000000800 */
        /* <DEDUP_REMOVED lines=8> */
[----:B-1----:R-:W-:Y:S02]  /*5700*/  FFMA.FTZ R6, R161, R0, -R5 ;  /* 0x00000000a1067223 */ /* 0x002fe40000010805 */
[----:B------:R-:W-:Y:S01]  /*5710*/  FADD.FTZ R2, R204, R2 ;  /* 0x00000002cc027221 */ /* 0x000fe20000010000 */
[----:B------:R-:W-:Y:S01]  /*5720*/  FADD.FTZ R4, R56, R4 ;  /* 0x0000000438047221 */ /* 0x000fe20000010000 */
[----:B--2---:R-:W-:Y:S01]  /*5730*/  F2FP.F16.F32.PACK_AB R10, R59, R61 ;  /* 0x0000003d3b0a723e */ /* 0x004fe200000000ff */
[----:B------:R1:W-:Y:S01]  /*5740*/  MUFU.EX2 R58, R6 ;  /* 0x00000006003a7308 */ /* 0x0003e20000000800 */
[----:B------:R-:W-:Y:S01]  /*5750*/  FADD.FTZ R2, R205, R2 ;  /* 0x00000002cd027221 */ /* 0x000fe20000010000 */
[----:B------:R-:W-:-:S03]  /*5760*/  FADD.FTZ R4, R84, R4 ;  /* 0x0000000454047221 */ /* 0x000fc60000010000 */
        /* <DEDUP_REMOVED lines=48> */
[----:B------:R-:W-:Y:S02]  /*5a70*/  F2FP.F16.F32.PACK_AB R9, R110, R111 ;  /* 0x0000006f6e09723e */ /* 0x000fe400000000ff */
[----:B------:R-:W-:Y:S01]  /*5a80*/  F2FP.F16.F32.PACK_AB R11, R98, R109 ;  /* 0x0000006d620b723e */ /* 0x000fe200000000ff */
[----:B-1----:R-:W-:Y:S01]  /*5a90*/  FADD.FTZ R6, R83, R4 ;  /* 0x0000000453067221 */ /* 0x002fe20000010000 */
[----:B------:R-:W-:Y:S01]  /*5aa0*/  FFMA.FTZ R4, R164, R0, -R5 ;  /* 0x00000000a4047223 */ /* 0x000fe20000010805 */
[----:B--2---:R-:W-:-:S02]  /*5ab0*/  F2FP.F16.F32.PACK_AB R149, R56, R60 ;  /* 0x0000003c3895723e */ /* 0x004fc400000000ff */
        /* <DEDUP_REMOVED lines=26> */
[----:B------:R-:W-:Y:S02]  /*5c60*/  FADD.FTZ R6, R23, R6 ;  /* 0x0000000617067221 */ /* 0x000fe40000010000 */
[----:B------:R-:W-:Y:S02]  /*5c70*/  MUFU.EX2 R23, R7 ;  /* 0x0000000700177308 */ /* 0x000fe40000000800 */
[----:B------:R-:W-:Y:S01]  /*5c80*/  FADD.FTZ R6, R18, R6 ;  /* 0x0000000612067221 */ /* 0x000fe20000010000 */
[-CC-:B-1----:R-:W-:Y:S01]  /*5c90*/  FFMA.FTZ R4, R158, R0.reuse, -R3.reuse ;  /* 0x000000009e047223 */ /* 0x182fe20000010803 */
[----:B--2---:R-:W-:Y:S01]  /*5ca0*/  F2FP.F16.F32.PACK_AB R10, R49, R51 ;  /* 0x00000033310a723e */ /* 0x004fe200000000ff */
[----:B------:R-:W-:-:S03]  /*5cb0*/  FFMA.FTZ R3, R183, R0, -R3 ;  /* 0x00000000b7037223 */ /* 0x000fc60000010803 */
[----:B------:R1:W-:Y:S03]  /*5cc0*/  MUFU.EX2 R52, R4 ;  /* 0x0000000400347308 */ /* 0x0003e60000000800 */
[C---:B---3--:R-:W-:Y:S01]  /*5cd0*/  HMMA.16816.F32 R136, R8.reuse, R40, R32 ;  /* 0x000000280888723c */ /* 0x048fe20000001820 */
[----:B------:R-:W2:Y:S04]  /*5ce0*/  LDSM.16.MT88.4 R32, [R20+0x8800] ;  /* 0x008800001420783b */ /* 0x000ea80000004200 */
[----:B------:R-:W3:Y:S03]  /*5cf0*/  MUFU.EX2 R3, R3 ;  /* 0x0000000300037308 */ /* 0x000ee60000000800 */
[----:B------:R-:W-:Y:S01]  /*5d00*/  HMMA.16816.F32 R28, R8, R42, R28 ;  /* 0x0000002a081c723c */ /* 0x000fe2000000181c */
[----:B-1----:R-:W-:-:S07]  /*5d10*/  FFMA.FTZ R4, R175, R0, -R5 ;  /* 0x00000000af047223 */ /* 0x002fce0000010805 */
[----:B----4-:R-:W-:Y:S01]  /*5d20*/  HMMA.16816.F32 R24, R8, R44, R24 ;  /* 0x0000002c0818723c */ /* 0x010fe20000001818 */
[----:B------:R1:W-:Y:S01]  /*5d30*/  MUFU.EX2 R48, R4 ;  /* 0x0000000400307308 */ /* 0x0003e20000000800 */
[----:B---3--:R-:W-:-:S06]  /*5d40*/  F2FP.F16.F32.PACK_AB R151, R3, R52 ;  /* 0x000000340397723e */ /* 0x008fcc00000000ff */
[----:B------:R-:W-:Y:S01]  /*5d50*/  HMMA.16816.F32 R12, R8, R46, R12 ;  /* 0x0000002e080c723c */ /* 0x000fe2000000180c */
[----:B------:R-:W-:Y:S02]  /*5d60*/  F2FP.F16.F32.PACK_AB R9, R85, R97 ;  /* 0x000000615509723e */ /* 0x000fe400000000ff */
        /* <DEDUP_REMOVED lines=23> */
[----:B--2---:R-:W-:Y:S01]  /*5ee0*/  F2FP.F16.F32.PACK_AB R148, R36, R38 ;  /* 0x000000262494723e */ /* 0x004fe200000000ff */
[----:B------:R-:W1:Y:S01]  /*5ef0*/  LDSM.16.MT88.4 R16, [R16+0x8c00] ;  /* 0x008c00001010783b */ /* 0x000e620000004200 */
        /* <DEDUP_REMOVED lines=8> */
[----:B------:R-:W-:Y:S02]  /*5f80*/  FADD.FTZ R2, R58, R4 ;  /* 0x000000043a027221 */ /* 0x000fe40000010000 */
[----:B------:R-:W2:Y:S01]  /*5f90*/  LDSM.16.MT88.4 R4, [R20+0x8c00] ;  /* 0x008c00001404783b */ /* 0x000ea20000004200 */
        /* <DEDUP_REMOVED lines=22> */
[----:B--2---:R-:W-:Y:S02]  /*6100*/  HMMA.16816.F32 R144, R148, R4, R144 ;  /* 0x000000049490723c */ /* 0x004fe40000001890 */
        /* <DEDUP_REMOVED lines=14> */
[C---:B------:R-:W-:Y:S01]  /*61f0*/  SHF.L.U64.HI R240, R184.reuse, 0x1, R240 ;  /* 0x00000001b8f07819 */ /* 0x040fe200000102f0 */
[----:B------:R-:W-:Y:S01]  /*6200*/  IMAD.SHL.U32 R235, R184, 0x2, RZ ;  /* 0x00000002b8eb7824 */ /* 0x000fe200078e00ff */
[----:B------:R-:W-:Y:S01]  /*6210*/  ISETP.NE.AND.EX P1, PT, R237, RZ, PT, P1 ;  /* 0x000000ffed00720c */ /* 0x000fe20003f25310 */
[----:B------:R-:W-:Y:S01]  /*6220*/  IMAD.MOV.U32 R132, RZ, RZ, R21 ;  /* 0x000000ffff847224 */ /* 0x000fe200078e0015 */
[----:B------:R-:W-:Y:S01]  /*6230*/  IADD3 R229, PT, PT, -R229, 0x1, RZ ;  /* 0x00000001e5e57810 */ /* 0x000fe20007ffe1ff */
[----:B------:R-:W-:-:S10]  /*6240*/  IMAD.MOV.U32 R133, RZ, RZ, R22 ;  /* 0x000000ffff857224 */ /* 0x000fd400078e0016 */
.L_x_2622:
        /* <DEDUP_REMOVED lines=78> */
.L_x_2617:
[----:B------:R-:W-:Y:S05]  /*6730*/  BSYNC.RECONVERGENT B0 ;  /* 0x0000000000007941 */ /* 0x000fea0003800200 */
.L_x_2616:
[-C--:B------:R-:W-:Y:S01]  /*6740*/  MOV R3, R193.reuse ;  /* 0x000000c100037202 */ /* 0x080fe20000000f00 */
[----:B------:R-:W1:Y:S01]  /*6750*/  S2UR UR6, SR_CgaCtaId ;  /* 0x00000000000679c3 */ /* 0x000e620000008800 */
[----:B------:R-:W-:Y:S01]  /*6760*/  IADD3 R12, P0, PT, R235, R194, RZ ;  /* 0x000000c2eb0c7210 */ /* 0x000fe20007f1e0ff */
[----:B------:R-:W-:Y:S01]  /*6770*/  UMOV UR7, 0x400 ;  /* 0x0000040000077882 */ /* 0x000fe20000000000 */
[----:B------:R-:W-:Y:S01]  /*6780*/  SHF.L.U32 R233, R170, 0x3, RZ ;  /* 0x00000003aae97819 */ /* 0x000fe200000006ff */
[----:B------:R-:W-:Y:S01]  /*6790*/  BSSY.RECONVERGENT B1, `(.L_x_2618) ;  /* 0x000020e000017945 */ /* 0x000fe20003800200 */
[----:B------:R-:W-:Y:S02]  /*67a0*/  IADD3.X R13, PT, PT, R240, R193, RZ, P0, !PT ;  /* 0x000000c1f00d7210 */ /* 0x000fe400007fe4ff */
[-C--:B------:R-:W-:Y:S02]  /*67b0*/  IADD3 R10, P0, PT, R12, R192.reuse, RZ ;  /* 0x000000c00c0a7210 */ /* 0x080fe40007f1e0ff */
[----:B------:R-:W-:Y:S02]  /*67c0*/  LOP3.LUT R2, R170, 0x18, RZ, 0xc0, !PT ;  /* 0x00000018aa027812 */ /* 0x000fe400078ec0ff */
[-C--:B------:R-:W-:Y:S02]  /*67d0*/  IADD3.X R11, PT, PT, R13, R191.reuse, RZ, P0, !PT ;  /* 0x000000bf0d0b7210 */ /* 0x080fe400007fe4ff */
[-C--:B------:R-:W-:Y:S02]  /*67e0*/  IADD3 R8, P0, PT, R10, R192.reuse, RZ ;  /* 0x000000c00a087210 */ /* 0x080fe40007f1e0ff */
[----:B------:R-:W-:Y:S02]  /*67f0*/  SHF.L.U32 R166, R170, 0x2, RZ ;  /* 0x00000002aaa67819 */ /* 0x000fe400000006ff */
[-C--:B------:R-:W-:Y:S02]  /*6800*/  IADD3.X R9, PT, PT, R11, R191.reuse, RZ, P0, !PT ;  /* 0x000000bf0b097210 */ /* 0x080fe400007fe4ff */
[-C--:B------:R-:W-:Y:S02]  /*6810*/  IADD3 R6, P0, PT, R8, R192.reuse, RZ ;  /* 0x000000c008067210 */ /* 0x080fe40007f1e0ff */
[----:B------:R-:W-:Y:S02]  /*6820*/  SHF.L.U32 R169, R170, 0x5, RZ ;  /* 0x00000005aaa97819 */ /* 0x000fe400000006ff */
[-C--:B------:R-:W-:Y:S01]  /*6830*/  IADD3.X R7, PT, PT, R9, R191.reuse, RZ, P0, !PT ;  /* 0x000000bf09077210 */ /* 0x080fe200007fe4ff */
[----:B-1----:R-:W-:Y:S01]  /*6840*/  ULEA UR6, UR6, UR7, 0x18 ;  /* 0x0000000706067291 */ /* 0x002fe2000f8ec0ff */
[----:B------:R-:W-:Y:S02]  /*6850*/  IADD3 R4, P0, PT, R6, R192, RZ ;  /* 0x000000c006047210 */ /* 0x000fe40007f1e0ff */
[----:B------:R-:W-:Y:S02]  /*6860*/  LOP3.LUT R0, R233, 0xc0, RZ, 0xc0, !PT ;  /* 0x000000c0e9007812 */ /* 0x000fe400078ec0ff */
[----:B------:R-:W-:Y:S02]  /*6870*/  IADD3.X R5, PT, PT, R7, R191, RZ, P0, !PT ;  /* 0x000000bf07057210 */ /* 0x000fe400007fe4ff */
[----:B------:R-:W-:Y:S02]  /*6880*/  MOV R165, UR6 ;  /* 0x0000000600a57c02 */ /* 0x000fe40008000f00 */
[----:B------:R-:W-:Y:S02]  /*6890*/  LOP3.LUT R239, R0, R2, RZ, 0xfc, !PT ;  /* 0x0000000200ef7212 */ /* 0x000fe400078efcff */
[C---:B------:R-:W-:Y:S02]  /*68a0*/  LOP3.LUT R2, R233.reuse, 0x1f20, RZ, 0xc0, !PT ;  /* 0x00001f20e9027812 */ /* 0x040fe400078ec0ff */
[----:B------:R-:W-:Y:S02]  /*68b0*/  LOP3.LUT R238, R233, 0x18, RZ, 0xc0, !PT ;  /* 0x00000018e9ee7812 */ /* 0x000fe400078ec0ff */
[----:B------:R-:W-:Y:S02]  /*68c0*/  SHF.R.U32.HI R168, RZ, 0x1, R170 ;  /* 0x00000001ffa87819 */ /* 0x000fe400000116aa */
[----:B------:R-:W-:Y:S02]  /*68d0*/  LOP3.LUT R0, R239, R238, RZ, 0x3c, !PT ;  /* 0x000000eeef007212 */ /* 0x000fe400078e3cff */
[----:B------:R-:W-:Y:S02]  /*68e0*/  IADD3 R229, PT, PT, R229, 0x1, RZ ;  /* 0x00000001e5e57810 */ /* 0x000fe40007ffe0ff */
[----:B------:R-:W-:Y:S02]  /*68f0*/  LOP3.LUT R0, R2, R0, RZ, 0xfc, !PT ;  /* 0x0000000002007212 */ /* 0x000fe400078efcff */
[----:B------:R-:W-:Y:S02]  /*6900*/  MOV R2, R194 ;  /* 0x000000c200027202 */ /* 0x000fe40000000f00 */
[----:B------:R-:W-:Y:S02]  /*6910*/  LEA R172, R0, R165, 0x1 ;  /* 0x000000a500ac7211 */ /* 0x000fe400078e08ff */
[----:B------:R-:W-:Y:S02]  /*6920*/  LOP3.LUT R0, R166, 0x18, RZ, 0xc0, !PT ;  /* 0x00000018a6007812 */ /* 0x000fe400078ec0ff */
[----:B------:R-:W-:Y:S01]  /*6930*/  ISETP.NE.AND P2, PT, R229, RZ, PT ;  /* 0x000000ffe500720c */ /* 0x000fe20003f45270 */
[----:B------:R-:W-:Y:S01]  /*6940*/  @!PT LDS RZ, [RZ] ;  /* 0x00000000fffff984 */ /* 0x000fe20000000800 */
[----:B------:R-:W-:Y:S01]  /*6950*/  @!PT LDS RZ, [RZ] ;  /* 0x00000000fffff984 */ /* 0x000fe20000000800 */
[----:B------:R-:W-:Y:S01]  /*6960*/  @!PT LDS RZ, [RZ] ;  /* 0x00000000fffff984 */ /* 0x000fe20000000800 */
[----:B------:R1:W-:Y:S08]  /*6970*/  LDGSTS.E.BYPASS.LTC128B.128 [R172+0x5000], desc[UR4][R2.64] ;  /* 0x0500000002ac7fae */ /* 0x0003f0000b981a04 */
[----:B------:R2:W-:Y:S08]  /*6980*/  LDGSTS.E.BYPASS.LTC128B.128 [R172+0x5800], desc[UR4][R12.64] ;  /* 0x058000000cac7fae */ /* 0x0005f0000b981a04 */
[----:B------:R-:W-:Y:S08]  /*6990*/  LDGSTS.E.BYPASS.LTC128B.128 [R172+0x6000], desc[UR4][R10.64] ;  /* 0x060000000aac7fae */ /* 0x000ff0000b981a04 */
[----:B------:R-:W-:Y:S01]  /*69a0*/  LDGSTS.E.BYPASS.LTC128B.128 [R172+0x6800], desc[UR4][R8.64] ;  /* 0x0680000008ac7fae */ /* 0x000fe2000b981a04 */
[-C--:B-1----:R-:W-:Y:S04]  /*69b0*/  IADD3 R2, P0, PT, R4, R192.reuse, RZ ;  /* 0x000000c004027210 */ /* 0x082fe80007f1e0ff */
[-C--:B------:R-:W-:Y:S03]  /*69c0*/  IADD3.X R3, PT, PT, R5, R191.reuse, RZ, P0, !PT ;  /* 0x000000bf05037210 */ /* 0x080fe600007fe4ff */
[----:B------:R-:W-:Y:S01]  /*69d0*/  LDGSTS.E.BYPASS.LTC128B.128 [R172+0x7000], desc[UR4][R6.64] ;  /* 0x0700000006ac7fae */ /* 0x000fe2000b981a04 */
[----:B--2---:R-:W-:Y:S04]  /*69e0*/  IADD3 R12, P0, PT, R2, R192, RZ ;  /* 0x000000c0020c7210 */ /* 0x004fe80007f1e0ff */
[----:B------:R-:W-:Y:S03]  /*69f0*/  IADD3.X R13, PT, PT, R3, R191, RZ, P0, !PT ;  /* 0x000000bf030d7210 */ /* 0x000fe600007fe4ff */
[----:B------:R1:W-:Y:S01]  /*6a00*/  LDGSTS.E.BYPASS.LTC128B.128 [R172+0x7800], desc[UR4][R4.64] ;  /* 0x0780000004ac7fae */ /* 0x0003e2000b981a04 */
[C---:B------:R-:W-:Y:S07]  /*6a10*/  LOP3.LUT P0, RZ, R170.reuse, 0x4, RZ, 0xc0, !PT ;  /* 0x00000004aaff7812 */ /* 0x040fee000780c0ff */
[----:B------:R2:W-:Y:S08]  /*6a20*/  LDGSTS.E.BYPASS.LTC128B.128 [R172+0x8000], desc[UR4][R2.64] ;  /* 0x0800000002ac7fae */ /* 0x0005f0000b981a04 */
[----:B------:R3:W-:Y:S08]  /*6a30*/  LDGSTS.E.BYPASS.LTC128B.128 [R172+0x8800], desc[UR4][R12.64] ;  /* 0x088000000cac7fae */ /* 0x0007f0000b981a04 */
[----:B------:R-:W4:Y:S01]  /*6a40*/  LD.E R171, desc[UR4][R134.64+0x18c] ;  /* 0x00018c0486ab7980 */ /* 0x000f22000c101900 */
[C---:B-1----:R-:W-:Y:S03]  /*6a50*/  LOP3.LUT R5, R170.reuse, 0x8, RZ, 0xc0, !PT ;  /* 0x00000008aa057812 */ /* 0x042fe600078ec0ff */
[----:B------:R-:W0:Y:S01]  /*6a60*/  LDGDEPBAR ;  /* 0x00000000000079af */ /* 0x000e220000000000 */
[----:B------:R-:W-:Y:S04]  /*6a70*/  SHF.L.U32 R4, R170, 0x4, RZ ;  /* 0x00000004aa047819 */ /* 0x000fe800000006ff */
[C---:B------:R-:W-:Y:S02]  /*6a80*/  LOP3.LUT R167, R4.reuse, 0x3e00, RZ, 0xc0, !PT ;  /* 0x00003e0004a77812 */ /* 0x040fe400078ec0ff */
[----:B------:R-:W-:Y:S02]  /*6a90*/  LOP3.LUT R152, R4, 0x100, RZ, 0xc0, !PT ;  /* 0x0000010004987812 */ /* 0x000fe400078ec0ff */
[--C-:B------:R-:W-:Y:S02]  /*6aa0*/  LOP3.LUT R4, R5, 0xc0, R169.reuse, 0xf8, !PT ;  /* 0x000000c005047812 */ /* 0x100fe400078ef8a9 */
[--C-:B------:R-:W-:Y:S02]  /*6ab0*/  LOP3.LUT R152, R152, 0x20, R169.reuse, 0xf8, !PT ;  /* 0x0000002098987812 */ /* 0x100fe400078ef8a9 */
[--C-:B--2---:R-:W-:Y:S02]  /*6ac0*/  LOP3.LUT R3, R167, 0x20, R169.reuse, 0xf8, !PT ;  /* 0x00000020a7037812 */ /* 0x104fe400078ef8a9 */
[----:B------:R-:W-:Y:S02]  /*6ad0*/  LOP3.LUT R152, R152, R4, R0, 0xf6, !PT ;  /* 0x0000000498987212 */ /* 0x000fe400078ef600 */
[----:B------:R-:W-:Y:S02]  /*6ae0*/  LOP3.LUT R2, R168, 0x8, RZ, 0xc0, !PT ;  /* 0x00000008a8027812 */ /* 0x000fe400078ec0ff */
[-C--:B------:R-:W-:Y:S02]  /*6af0*/  LEA R152, R152, R165.reuse, 0x1 ;  /* 0x000000a598987211 */ /* 0x080fe400078e08ff */
[--C-:B------:R-:W-:Y:S03]  /*6b00*/  LOP3.LUT R2, R2, 0xc0, R169.reuse, 0xf8, !PT ;  /* 0x000000c002027812 */ /* 0x100fe600078ef8a9 */
[----:B------:R-:W-:Y:S01]  /*6b10*/  LDSM.16.M88.4 R8, [R152+0x1000] ;  /* 0x001000009808783b */ /* 0x000fe20000000200 */
[----:B------:R-:W-:Y:S02]  /*6b20*/  LOP3.LUT R164, R2, R0, RZ, 0x3c, !PT ;  /* 0x0000000002a47212 */ /* 0x000fe400078e3cff */
[----:B------:R-:W-:Y:S02]  /*6b30*/  LOP3.LUT R2, R3, 0x100, R169, 0xf8, !PT ;  /* 0x0000010003027812 */ /* 0x000fe400078ef8a9 */
[----:B------:R-:W-:Y:S02]  /*6b40*/  MOV R0, 0x20 ;  /* 0x0000002000007802 */ /* 0x000fe40000000f00 */
[----:B------:R-:W-:Y:S01]  /*6b50*/  LOP3.LUT R2, R2, R164, RZ, 0xfc, !PT ;  /* 0x000000a402027212 */ /* 0x000fe200078efcff */
[----:B------:R-:W-:Y:S01]  /*6b60*/  LDSM.16.M88.4 R16, [R152+0x1400] ;  /* 0x001400009810783b */ /* 0x000fe20000000200 */
[----:B------:R-:W-:Y:S02]  /*6b70*/  SEL R0, R0, 0xffffffe0, !P0 ;  /* 0xffffffe000007807 */ /* 0x000fe40004000000 */
[----:B------:R-:W-:Y:S04]  /*6b80*/  LEA R2, R2, R165, 0x1 ;  /* 0x000000a502027211 */ /* 0x000fe800078e08ff */
[C---:B------:R-:W-:Y:S01]  /*6b90*/  IADD3 R156, PT, PT, R0.reuse, R2, RZ ;  /* 0x00000002009c7210 */ /* 0x040fe20007ffe0ff */
[----:B------:R-:W1:Y:S01]  /*6ba0*/  LDSM.16.M88.4 R128, [R2] ;  /* 0x000000000280783b */ /* 0x000e620000000200 */
[----:B------:R-:W-:Y:S07]  /*6bb0*/  IADD3 R0, PT, PT, R0, R152, RZ ;  /* 0x0000009800007210 */ /* 0x000fee0007ffe0ff */
[----:B------:R-:W2:Y:S08]  /*6bc0*/  LDSM.16.M88.4 R24, [R152+0x1800] ;  /* 0x001800009818783b */ /* 0x000eb00000000200 */
[----:B------:R-:W5:Y:S08]  /*6bd0*/  LDSM.16.M88.4 R32, [R152+0x1c00] ;  /* 0x001c00009820783b */ /* 0x000f700000000200 */
        /* <DEDUP_REMOVED lines=49> */
[-C--:B----4-:R-:W-:Y:S01]  /*6ef0*/  FMUL.FTZ R4, R4, R171.reuse ;  /* 0x000000ab04047220 */ /* 0x090fe20000410000 */
        /* <DEDUP_REMOVED lines=378> */
.L_x_2621:
[----:B------:R-:W-:Y:S05]  /*86a0*/  BSYNC.RECONVERGENT B0 ;  /* 0x0000000000007941 */ /* 0x000fea0003800200 */
.L_x_2620:
        /* <DEDUP_REMOVED lines=19> */
[--C-:B------:R-:W-:Y:S05]  /*87e0*/  IMAD.X R5, R7, 0x1, R185.reuse, P2 ;  /* 0x0000000107057824 */ /* 0x100fea00010e06b9 */
[----:B------:R3:W-:Y:S01]  /*87f0*/  LDGSTS.E.BYPASS.LTC128B.128 [R172+0x3800], desc[UR4][R4.64] ;  /* 0x0380000004ac7fae */ /* 0x0007e2000b981a04 */
[-C--:B-1----:R-:W-:Y:S05]  /*8800*/  IADD3 R2, P2, PT, R4, R188.reuse, RZ ;  /* 0x000000bc04027210 */ /* 0x082fea0007f5e0ff */
[--C-:B------:R-:W-:Y:S01]  /*8810*/  IMAD.X R3, R5, 0x1, R185.reuse, P2 ;  /* 0x0000000105037824 */ /* 0x100fe200010e06b9 */
[----:B--2---:R-:W-:Y:S04]  /*8820*/  IADD3 R10, P2, PT, R2, R188, RZ ;  /* 0x000000bc020a7210 */ /* 0x004fe80007f5e0ff */
[----:B------:R3:W-:Y:S01]  /*8830*/  LDGSTS.E.BYPASS.LTC128B.128 [R172+0x4000], desc[UR4][R2.64] ;  /* 0x0400000002ac7fae */ /* 0x0007e2000b981a04 */
[----:B------:R-:W-:Y:S05]  /*8840*/  IMAD.X R11, R3, 0x1, R185, P2 ;  /* 0x00000001030b7824 */ /* 0x000fea00010e06b9 */
[----:B------:R3:W-:Y:S04]  /*8850*/  LDGSTS.E.BYPASS.LTC128B.128 [R172+0x4800], desc[UR4][R10.64] ;  /* 0x048000000aac7fae */ /* 0x0007e8000b981a04 */
[----:B------:R-:W0:Y:S02]  /*8860*/  LDGDEPBAR ;  /* 0x00000000000079af */ /* 0x000e240000000000 */
.L_x_2619:
[----:B------:R-:W-:Y:S05]  /*8870*/  BSYNC.RECONVERGENT B1 ;  /* 0x0000000000017941 */ /* 0x000fea0003800200 */
.L_x_2618:
        /* <DEDUP_REMOVED lines=186> */
[--C-:B-1----:R-:W-:Y:S01]  /*9420*/  FFMA.FTZ R2, R30, R3, -R46.reuse ;  /* 0x000000031e027223 */ /* 0x102fe2000001082e */
        /* <DEDUP_REMOVED lines=102> */
[-C--:B------:R-:W-:Y:S01]  /*9a90*/  FFMA.FTZ R40, R73, R3.reuse, -R44 ;  /* 0x0000000349287223 */ /* 0x080fe2000001082c */
        /* <DEDUP_REMOVED lines=366> */
.L_x_2615:
        /* <DEDUP_REMOVED lines=10> */
.L_x_2630:
        /* <DEDUP_REMOVED lines=11> */
[----:B--2---:R-:W-:Y:S01]  /*b2d0*/  FSEL R0, R3, 1, P2 ;  /* 0x3f80000003007808 */ /* 0x004fe20001000000 */
        /* <DEDUP_REMOVED lines=14> */
[----:B------:R-:W-:-:S02]  /*b3c0*/  LOP3.LUT R0, R2, R239, RZ, 0xfc, !PT ;  /* 0x000000ef02007212 */ /* 0x000fc400078efcff */
[----:B------:R-:W-:Y:S02]  /*b3d0*/  LOP3.LUT R2, R166, 0x40, RZ, 0xc0, !PT ;  /* 0x00000040a6027812 */ /* 0x000fe400078ec0ff */
[----:B------:R-:W-:Y:S02]  /*b3e0*/  LEA R165, R0, R165, 0x1 ;  /* 0x000000a500a57211 */ /* 0x000fe400078e08ff */
[----:B------:R-:W-:Y:S02]  /*b3f0*/  LOP3.LUT R0, R166, 0x20, RZ, 0xc0, !PT ;  /* 0x00000020a6007812 */ /* 0x000fe400078ec0ff */
[C---:B------:R-:W-:Y:S02]  /*b400*/  IADD3 R2, PT, PT, R165.reuse, -R2, RZ ;  /* 0x80000002a5027210 */ /* 0x040fe40007ffe0ff */
[----:B------:R-:W-:Y:S01]  /*b410*/  F2FP.F16.F32.PACK_AB R8, R8, R136 ;  /* 0x000000880808723e */ /* 0x000fe200000000ff */
[----:B------:R-:W-:Y:S01]  /*b420*/  IMAD.IADD R3, R165, 0x1, -R0 ;  /* 0x00000001a5037824 */ /* 0x000fe200078e0a00 */
[----:B------:R-:W-:-:S02]  /*b430*/  F2FP.F16.F32.PACK_AB R7, R7, R138 ;  /* 0x0000008a0707723e */ /* 0x000fc400000000ff */
[----:B------:R-:W-:Y:S01]  /*b440*/  F2FP.F16.F32.PACK_AB R11, R11, R140 ;  /* 0x0000008c0b0b723e */ /* 0x000fe200000000ff */
[----:B------:R-:W-:Y:S01]  /*b450*/  STS [R165], R8 ;  /* 0x00000008a5007388 */ /* 0x000fe20000000800 */
[----:B------:R-:W-:Y:S02]  /*b460*/  F2FP.F16.F32.PACK_AB R6, R6, R142 ;  /* 0x0000008e0606723e */ /* 0x000fe400000000ff */
[----:B------:R-:W-:Y:S01]  /*b470*/  F2FP.F16.F32.PACK_AB R10, R10, R144 ;  /* 0x000000900a0a723e */ /* 0x000fe200000000ff */
[----:B------:R-:W-:Y:S01]  /*b480*/  STS [R165+0x200], R7 ;  /* 0x00020007a5007388 */ /* 0x000fe20000000800 */
[----:B------:R-:W-:Y:S02]  /*b490*/  F2FP.F16.F32.PACK_AB R5, R5, R146 ;  /* 0x000000920505723e */ /* 0x000fe400000000ff */
[----:B------:R-:W-:Y:S01]  /*b4a0*/  F2FP.F16.F32.PACK_AB R9, R9, R148 ;  /* 0x000000940909723e */ /* 0x000fe200000000ff */
[----:B------:R-:W-:Y:S01]  /*b4b0*/  STS [R3+0x10], R11 ;  /* 0x0000100b03007388 */ /* 0x000fe20000000800 */
[----:B------:R-:W-:-:S02]  /*b4c0*/  F2FP.F16.F32.PACK_AB R4, R4, R150 ;  /* 0x000000960404723e */ /* 0x000fc400000000ff */
[----:B------:R-:W-:Y:S01]  /*b4d0*/  IADD3 R0, PT, PT, -R0, R2, RZ ;  /* 0x0000000200007210 */ /* 0x000fe20007ffe1ff */
[----:B------:R2:W-:Y:S04]  /*b4e0*/  STS [R3+0x210], R6 ;  /* 0x0002100603007388 */ /* 0x0005e80000000800 */
[----:B------:R-:W-:Y:S04]  /*b4f0*/  STS [R2+0x20], R10 ;  /* 0x0000200a02007388 */ /* 0x000fe80000000800 */
[----:B------:R3:W-:Y:S04]  /*b500*/  STS [R2+0x220], R5 ;  /* 0x0002200502007388 */ /* 0x0007e80000000800 */
[----:B------:R4:W-:Y:S04]  /*b510*/  STS [R0+0x30], R9 ;  /* 0x0000300900007388 */ /* 0x0009e80000000800 */
[----:B------:R1:W-:Y:S01]  /*b520*/  STS [R0+0x230], R4 ;  /* 0x0002300400007388 */ /* 0x0003e20000000800 */
[----:B------:R-:W-:Y:S05]  /*b530*/  WARPSYNC.ALL ;  /* 0x0000000000007948 */ /* 0x000fea0003800000 */
[----:B------:R1:W5:Y:S04]  /*b540*/  LD.E.64 R14, desc[UR4][R134.64+0xa0] ;  /* 0x0000a004860e7980 */ /* 0x000368000c101b00 */
[----:B--2---:R-:W2:Y:S04]  /*b550*/  LD.E.64 R6, desc[UR4][R134.64+0x80] ;  /* 0x0000800486067980 */ /* 0x004ea8000c101b00 */
[----:B---3--:R-:W3:Y:S04]  /*b560*/  LD.E.64 R2, desc[UR4][R134.64+0x88] ;  /* 0x0000880486027980 */ /* 0x008ee8000c101b00 */
[----:B----4-:R-:W4:Y:S04]  /*b570*/  LD.E.64 R8, desc[UR4][R134.64+0x70] ;  /* 0x0000700486087980 */ /* 0x010f28000c101b00 */
[----:B-1----:R-:W2:Y:S04]  /*b580*/  LD.E.U8 R0, desc[UR4][R134.64+0x1c8] ;  /* 0x0001c80486007980 */ /* 0x002ea8000c101100 */
[----:B------:R-:W3:Y:S01]  /*b590*/  LD.E.64 R4, desc[UR4][R134.64+0x90] ;  /* 0x0000900486047980 */ /* 0x000ee2000c101b00 */
[----:B------:R-:W-:Y:S01]  /*b5a0*/  SHF.L.U32 R29, R251, 0x6, RZ ;  /* 0x00000006fb1d7819 */ /* 0x000fe200000006ff */
[----:B------:R-:W-:Y:S01]  /*b5b0*/  IMAD.MOV.U32 R10, RZ, RZ, R238 ;  /* 0x000000ffff0a7224 */ /* 0x000fe200078e00ee */
[----:B------:R-:W-:-:S02]  /*b5c0*/  MOV R11, RZ ;  /* 0x000000ff000b7202 */ /* 0x000fc40000000f00 */
[----:B--2---:R-:W-:-:S13]  /*b5d0*/  ISETP.NE.AND P1, PT, R0, RZ, PT ;  /* 0x000000ff0000720c */ /* 0x004fda0003f25270 */
[----:B------:R-:W2:Y:S04]  /*b5e0*/  @!P1 LD.E R20, desc[UR4][R134.64+0x60] ;  /* 0x0000600486149980 */ /* 0x000ea8000c101900 */
[----:B------:R-:W2:Y:S04]  /*b5f0*/  @!P1 LD.E R25, desc[UR4][R134.64+0xb4] ;  /* 0x0000b40486199980 */ /* 0x000ea8000c101900 */
[----:B------:R-:W2:Y:S04]  /*b600*/  @P1 LD.E R26, desc[UR4][R134.64+0xd4] ;  /* 0x0000d404861a1980 */ /* 0x000ea8000c101900 */
[----:B------:R-:W2:Y:S01]  /*b610*/  @P1 LD.E R27, desc[UR4][R134.64+0xb4] ;  /* 0x0000b404861b1980 */ /* 0x000ea2000c101900 */
[----:B------:R-:W-:Y:S01]  /*b620*/  BAR.SYNC.DEFER_BLOCKING 0x0 ;  /* 0x0000000000007b1d */ /* 0x000fe20000010000 */
[----:B---3--:R-:W-:-:S02]  /*b630*/  IMAD R0, R5, R247, RZ ;  /* 0x000000f705007224 */ /* 0x008fc400078e02ff */
[----:B------:R-:W-:-:S04]  /*b640*/  IMAD.WIDE.U32 R4, R4, R247, RZ ;  /* 0x000000f704047225 */ /* 0x000fc800078e00ff */
[-C--:B------:R-:W-:Y:S02]  /*b650*/  IMAD R12, R7, R248.reuse, RZ ;  /* 0x000000f8070c7224 */ /* 0x080fe400078e02ff */
[----:B------:R-:W-:Y:S01]  /*b660*/  IMAD.WIDE.U32 R6, R6, R248, RZ ;  /* 0x000000f806067225 */ /* 0x000fe200078e00ff */
[----:B------:R-:W-:-:S03]  /*b670*/  IADD3 R5, PT, PT, R5, R0, RZ ;  /* 0x0000000005057210 */ /* 0x000fc60007ffe0ff */
[----:B------:R-:W-:-:S04]  /*b680*/  IMAD.WIDE.U32 R10, R29, R2, R10 ;  /* 0x000000021d0a7225 */ /* 0x000fc800078e000a */
[----:B------:R-:W-:Y:S01]  /*b690*/  IMAD R13, R3, R29, RZ ;  /* 0x0000001d030d7224 */ /* 0x000fe200078e02ff */
[----:B------:R1:W3:Y:S04]  /*b6a0*/  LDS.128 R16, [R172] ;  /* 0x00000000ac107984 */ /* 0x0002e80000000c00 */
[----:B------:R-:W1:Y:S01]  /*b6b0*/  LDS.128 R172, [R172+0x800] ;  /* 0x00080000acac7984 */ /* 0x000e620000000c00 */
[----:B------:R-:W-:Y:S01]  /*b6c0*/  IMAD.IADD R0, R11, 0x1, R13 ;  /* 0x000000010b007824 */ /* 0x000fe200078e020d */
[----:B------:R-:W-:Y:S02]  /*b6d0*/  IADD3 R7, PT, PT, R7, R12, RZ ;  /* 0x0000000c07077210 */ /* 0x000fe40007ffe0ff */
[----:B------:R-:W-:Y:S01]  /*b6e0*/  IADD3 R4, P4, P0, R4, R10, R6 ;  /* 0x0000000a04047210 */ /* 0x000fe2000789e006 */
[----:B------:R-:W4:Y:S01]  /*b6f0*/  @P2 MUFU.LG2 R12, R24 ;  /* 0x00000018000c2308 */ /* 0x000f220000000c00 */
[----:B------:R-:W-:-:S02]  /*b700*/  SHF.R.U32.HI R13, RZ, 0x2, R170 ;  /* 0x00000002ff0d7819 */ /* 0x000fc400000116aa */
[----:B------:R-:W-:-:S05]  /*b710*/  IADD3.X R5, PT, PT, R5, R0, R7, P4, P0 ;  /* 0x0000000005057210 */ /* 0x000fca00027e0407 */
[----:B------:R-:W3:Y:S01]  /*b720*/  @P3 MUFU.LG2 R11, R23 ;  /* 0x00000017000b3308 */ /* 0x000ee20000000c00 */
[----:B------:R-:W-:Y:S01]  /*b730*/  IMAD R6, R3, R13, RZ ;  /* 0x0000000d03067224 */ /* 0x000fe200078e02ff */
[----:B------:R-:W-:Y:S01]  /*b740*/  LOP3.LUT P4, RZ, R170, 0x3, RZ, 0xc0, !PT ;  /* 0x00000003aaff7812 */ /* 0x000fe2000788c0ff */
[----:B------:R-:W-:-:S05]  /*b750*/  IMAD.WIDE.U32 R4, R13, R2, R4 ;  /* 0x000000020d047225 */ /* 0x000fca00078e0004 */
[----:B------:R-:W-:Y:S02]  /*b760*/  IADD3 R5, PT, PT, R5, R6, RZ ;  /* 0x0000000605057210 */ /* 0x000fe40007ffe0ff */
[C---:B----4-:R-:W-:Y:S01]  /*b770*/  LEA R6, P0, R4.reuse, R8, 0x1 ;  /* 0x0000000804067211 */ /* 0x050fe200078008ff */
[----:B------:R-:W-:Y:S03]  /*b780*/  BSSY.RECONVERGENT B0, `(.L_x_2624) ;  /* 0x000001c000007945 */ /* 0x000fe60003800200 */
[----:B------:R-:W-:Y:S01]  /*b790*/  LEA.HI.X R7, R4, R9, R5, 0x1, P0 ;  /* 0x0000000904077211 */ /* 0x000fe200000f0c05 */
[----:B------:R-:W-:Y:S01]  /*b7a0*/  @P2 FMUL.FTZ R5, R12, 0.69314718246459960938 ;  /* 0x3f3172180c052820 */ /* 0x000fe20000410000 */
[----:B------:R-:W-:Y:S01]  /*b7b0*/  LEA R4, P0, R2, R6, 0x6 ;  /* 0x0000000602047211 */ /* 0x000fe200078030ff */
[----:B---3--:R-:W-:Y:S01]  /*b7c0*/  @P3 FMUL.FTZ R11, R11, 0.69314718246459960938 ;  /* 0x3f3172180b0b3820 */ /* 0x008fe20000410000 */
[----:B------:R-:W-:Y:S01]  /*b7d0*/  MOV R9, 0x7f800000 ;  /* 0x7f80000000097802 */ /* 0x000fe20000000f00 */
[C---:B-----5:R-:W-:Y:S01]  /*b7e0*/  @P2 FFMA.FTZ R9, R28.reuse, R21, R5 ;  /* 0x000000151c092223 */ /* 0x060fe20000010005 */
[----:B------:R-:W-:Y:S01]  /*b7f0*/  MOV R10, 0x7f800000 ;  /* 0x7f800000000a7802 */ /* 0x000fe20000000f00 */
[----:B------:R-:W-:Y:S01]  /*b800*/  @P3 FFMA.FTZ R10, R28, R22, R11 ;  /* 0x000000161c0a3223 */ /* 0x000fe2000001000b */
[----:B------:R-:W-:Y:S01]  /*b810*/  LEA.HI.X R5, R2, R7, R3, 0x6, P0 ;  /* 0x0000000702057211 */ /* 0x000fe200000f3403 */
[----:B--2---:R-:W-:-:S04]  /*b820*/  @!P1 IMAD R0, R20, R248, R247 ;  /* 0x000000f814009224 */ /* 0x004fc800078e02f7 */
[----:B------:R-:W-:Y:S02]  /*b830*/  @!P1 IMAD R8, R0, R25, RZ ;  /* 0x0000001900089224 */ /* 0x000fe400078e02ff */
[----:B------:R-:W-:-:S04]  /*b840*/  @P1 IMAD R0, R26, R247, RZ ;  /* 0x000000f71a001224 */ /* 0x000fc800078e02ff */
[----:B------:R-:W-:Y:S01]  /*b850*/  @P1 IMAD R8, R27, R248, R0 ;  /* 0x000000f81b081224 */ /* 0x000fe200078e0200 */
[----:B-1----:R-:W-:Y:S06]  /*b860*/  @P4 BRA `(.L_x_2625) ;  /* 0x0000000000344947 */ /* 0x002fec0003800000 */
[----:B------:R-:W-:Y:S01]  /*b870*/  LOP3.LUT R0, R168, 0x30, RZ, 0xc0, !PT ;  /* 0x00000030a8007812 */ /* 0x000fe200078ec0ff */
[----:B------:R-:W-:-:S03]  /*b880*/  IMAD.IADD R11, R246, 0x1, -R29 ;  /* 0x00000001f60b7824 */ /* 0x000fc600078e0a1d */
[----:B------:R-:W-:Y:S01]  /*b890*/  LOP3.LUT R2, R0, 0x7, R13, 0xf8, !PT ;  /* 0x0000000700027812 */ /* 0x000fe200078ef80d */
[----:B------:R-:W-:-:S03]  /*b8a0*/  IMAD.IADD R0, R29, 0x1, R8 ;  /* 0x000000011d007824 */ /* 0x000fc600078e0208 */
[C---:B------:R-:W-:Y:S01]  /*b8b0*/  ISETP.GE.AND P2, PT, R2.reuse, R11, PT ;  /* 0x0000000b0200720c */ /* 0x040fe20003f46270 */
[C---:B------:R-:W-:Y:S01]  /*b8c0*/  VIADD R8, R2.reuse, 0x8 ;  /* 0x0000000802087836 */ /* 0x040fe20000000000 */
[----:B------:R-:W-:-:S04]  /*b8d0*/  IADD3 R3, P0, PT, R2, R0, RZ ;  /* 0x0000000002037210 */ /* 0x000fc80007f1e0ff */
[----:B------:R-:W-:Y:S02]  /*b8e0*/  ISETP.GE.AND P1, PT, R8, R11, PT ;  /* 0x0000000b0800720c */ /* 0x000fe40003f26270 */
[----:B------:R-:W-:Y:S02]  /*b8f0*/  LEA.HI.X.SX32 R0, R0, RZ, 0x1, P0 ;  /* 0x000000ff00007211 */ /* 0x000fe400000f0eff */
[----:B------:R-:W-:-:S04]  /*b900*/  LEA R2, P0, R3, R14, 0x2 ;  /* 0x0000000e03027211 */ /* 0x000fc800078010ff */
[----:B------:R-:W-:-:S05]  /*b910*/  LEA.HI.X R3, R3, R15, R0, 0x2, P0 ;  /* 0x0000000f03037211 */ /* 0x000fca00000f1400 */
[----:B------:R1:W-:Y:S04]  /*b920*/  @!P2 ST.E desc[UR4][R2.64], R10 ;  /* 0x0000000a0200a985 */ /* 0x0003e8000c101904 */
[----:B------:R1:W-:Y:S02]  /*b930*/  @!P1 ST.E desc[UR4][R2.64+0x20], R9 ;  /* 0x0000200902009985 */ /* 0x0003e4000c101904 */
.L_x_2625:
[----:B------:R-:W-:Y:S05]  /*b940*/  BSYNC.RECONVERGENT B0 ;  /* 0x0000000000007941 */ /* 0x000fea0003800200 */
.L_x_2624:
[----:B-1----:R-:W-:Y:S01]  /*b950*/  MOV R2, R249 ;  /* 0x000000f900027202 */ /* 0x002fe20000000f00 */
[----:B------:R-:W-:Y:S01]  /*b960*/  ST.E.128 desc[UR4][R6.64], R16 ;  /* 0x0000001006007985 */ /* 0x000fe2000c101d04 */
[----:B------:R-:W-:-:S03]  /*b970*/  MOV R3, 0x0 ;  /* 0x0000000000037802 */ /* 0x000fc60000000f00 */
[----:B------:R1:W-:Y:S02]  /*b980*/  ST.E.128 desc[UR4][R4.64], R172 ;  /* 0x000000ac04007985 */ /* 0x0003e4000c101d04 */
[----:B-1----:R-:W-:Y:S05]  /*b990*/  RET.REL.NODEC R2 `(_ZN5flash24flash_fwd_splitkv_kernelI23Flash_fwd_kernel_traitsILi32ELi64ELi256ELi4ELb0ELb0EN7cutlass6half_tE19Flash_kernel_traitsILi32ELi64ELi256ELi4ES3_EELb0ELb0ELb0ELb1ELb1ELb1ELb0ELb0EEEvNS_16Flash_fwd_paramsE) ;  /* 0xffffff4402987950 */ /* 0x002fea0003c3ffff */
.L_x_2623:
[----:B------:R-:W-:Y:S01]  /*b9a0*/  IMAD.MOV.U32 R0, RZ, RZ, 0x2 ;  /* 0x00000002ff007424 */ /* 0x000fe200078e00ff */
[----:B------:R-:W-:Y:S01]  /*b9b0*/  MOV R2, R231 ;  /* 0x000000e700027202 */ /* 0x000fe20000000f00 */
[----:B------:R-:W-:Y:S01]  /*b9c0*/  IMAD.MOV.U32 R4, RZ, RZ, -0x1 ;  /* 0xffffffffff047424 */ /* 0x000fe200078e00ff */
[----:B------:R-:W-:-:S07]  /*b9d0*/  MOV R3, 0x1f ;  /* 0x0000001f00037802 */ /* 0x000fce0000000f00 */
[----:B-1---5:R-:W-:Y:S05]  /*b9e0*/  WARPSYNC.COLLECTIVE R4, `(.L_x_2626) ;  /* 0x0000000004087348 */ /* 0x022fea0003c00000 */
[----:B------:R2:W3:Y:S02]  /*b9f0*/  SHFL.BFLY P0, R0, R2, R0, R3 ;  /* 0x0c00000002007389 */ /* 0x0004e40000000003 */
[----:B-123-5:R-:W-:Y:S05]  /*ba00*/  ENDCOLLECTIVE ;  /* 0x000000000000791b */ /* 0x02efea0003800000 */
.L_x_2626:
[----:B------:R-:W-:Y:S02]  /*ba10*/  MOV R5, R0 ;  /* 0x0000000000057202 */ /* 0x000fe40000000f00 */
[----:B------:R-:W-:-:S03]  /*ba20*/  MOV R0, 0x1 ;  /* 0x0000000100007802 */ /* 0x000fc60000000f00 */
[----:B------:R-:W-:-:S04]  /*ba30*/  FADD.FTZ R5, R5, R231 ;  /* 0x000000e705057221 */ /* 0x000fc80000010000 */
[----:B------:R-:W-:-:S07]  /*ba40*/  IMAD.MOV.U32 R2, RZ, RZ, R5 ;  /* 0x000000ffff027224 */ /* 0x000fce00078e0005 */
[----:B------:R-:W-:Y:S05]  /*ba50*/  WARPSYNC.COLLECTIVE R4, `(.L_x_2627) ;  /* 0x0000000004087348 */ /* 0x000fea0003c00000 */
[----:B------:R1:W2:Y:S02]  /*ba60*/  SHFL.BFLY P0, R0, R2, R0, R3 ;  /* 0x0c00000002007389 */ /* 0x0002a40000000003 */
[----:B-12---:R-:W-:Y:S05]  /*ba70*/  ENDCOLLECTIVE ;  /* 0x000000000000791b */ /* 0x006fea0003800000 */
.L_x_2627:
[----:B------:R-:W-:Y:S01]  /*ba80*/  IMAD.MOV.U32 R6, RZ, RZ, R0 ;  /* 0x000000ffff067224 */ /* 0x000fe200078e0000 */
[----:B------:R-:W-:Y:S02]  /*ba90*/  MOV R0, 0x2 ;  /* 0x0000000200007802 */ /* 0x000fe40000000f00 */
[----:B------:R-:W-:Y:S01]  /*baa0*/  MOV R2, R232 ;  /* 0x000000e800027202 */ /* 0x000fe20000000f00 */
[----:B------:R-:W-:-:S07]  /*bab0*/  FADD.FTZ R23, R5, R6 ;  /* 0x0000000605177221 */ /* 0x000fce0000010000 */
[----:B------:R-:W-:Y:S05]  /*bac0*/  WARPSYNC.COLLECTIVE R4, `(.L_x_2628) ;  /* 0x0000000004087348 */ /* 0x000fea0003c00000 */
[----:B------:R1:W2:Y:S02]  /*bad0*/  SHFL.BFLY P0, R0, R2, R0, R3 ;  /* 0x0c00000002007389 */ /* 0x0002a40000000003 */
[----:B-12---:R-:W-:Y:S05]  /*bae0*/  ENDCOLLECTIVE ;  /* 0x000000000000791b */ /* 0x006fea0003800000 */
.L_x_2628:
[----:B------:R-:W-:Y:S01]  /*baf0*/  IMAD.MOV.U32 R2, RZ, RZ, R0 ;  /* 0x000000ffff027224 */ /* 0x000fe200078e0000 */
[----:B------:R-:W-:-:S03]  /*bb00*/  MOV R0, 0x1 ;  /* 0x0000000100007802 */ /* 0x000fc60000000f00 */
[----:B------:R-:W-:-:S07]  /*bb10*/  FADD.FTZ R2, R2, R232 ;  /* 0x000000e802027221 */ /* 0x000fce0000010000 */
[----:B------:R-:W-:Y:S05]  /*bb20*/  WARPSYNC.COLLECTIVE R4, `(.L_x_2629) ;  /* 0x0000000004087348 */ /* 0x000fea0003c00000 */
[----:B------:R1:W2:Y:S02]  /*bb30*/  SHFL.BFLY P0, R0, R2, R0, R3 ;  /* 0x0c00000002007389 */ /* 0x0002a40000000003 */
[----:B-12---:R-:W-:Y:S05]  /*bb40*/  ENDCOLLECTIVE ;  /* 0x000000000000791b */ /* 0x006fea0003800000 */
.L_x_2629:
[----:B------:R-:W-:Y:S01]  /*bb50*/  MOV R3, R0 ;  /* 0x0000000000037202 */ /* 0x000fe20000000f00 */
[----:B------:R-:W-:Y:S06]  /*bb60*/  BRA `(.L_x_2630) ;  /* 0xfffffff400ac7947 */ /* 0x000fec000383ffff */
.L_x_2631:
        /* <DEDUP_REMOVED lines=9> */
.L_x_10243:


//--------------------- .text._ZN5flash24flash_fwd_splitkv_kernelI23Flash_fwd_kernel_traitsILi32ELi64ELi256ELi4ELb0ELb0EN7cutlass6half_tE19Flash_kernel_traitsILi32ELi64ELi256ELi4ES3_EELb0ELb0ELb1ELb0ELb0ELb0ELb0ELb0EEEvNS_16Flash_fwd_paramsE --------------------------
	.section	.text._ZN5flash24flash_fwd_splitkv_kernelI23Flash_fwd_kernel_traitsILi32ELi64ELi256ELi4ELb0ELb0EN7cutlass6half_tE19Flash_kernel_traitsILi32ELi64ELi256ELi4ES3_EELb0ELb0ELb1ELb0ELb0ELb0ELb0ELb0EEEvNS_16Flash_fwd_paramsE,"ax",@progbits
	.align	128
        .global         _ZN5flash24flash_fwd_splitkv_kernelI23Flash_fwd_kernel_traitsILi32ELi64ELi256ELi4ELb0ELb0EN7cutlass6half_tE19Flash_kernel_traitsILi32ELi64ELi256ELi4ES3_EELb0ELb0ELb1ELb0ELb0ELb0ELb0ELb0EEEvNS_16Flash_fwd_paramsE
        .type           _ZN5flash24flash_fwd_splitkv_kernelI23Flash_fwd_kernel_traitsILi32ELi64ELi256ELi4ELb0ELb0EN7cutlass6half_tE19Flash_kernel_traitsILi32ELi64ELi256ELi4ES3_EELb0ELb0ELb1ELb0ELb0ELb0ELb0ELb0EEEvNS_16Flash_fwd_paramsE,@function
        .size           _ZN5flash24flash_fwd_splitkv_kernelI23Flash_fwd_kernel_traitsILi32ELi64ELi256ELi4ELb0ELb0EN7cutlass6half_tE19Flash_kernel_traitsILi32ELi64ELi256ELi4ES3_EELb0ELb0ELb1ELb0ELb0ELb0ELb0ELb0EEEvNS_16Flash_fwd_paramsE,(.L_x_10244 - _ZN5flash24flash_fwd_splitkv_kernelI23Flash_fwd_kernel_traitsILi32ELi64ELi256ELi4ELb0ELb0EN7cutlass6half_tE19Flash_kernel_traitsILi32ELi64ELi256ELi4ES3_EELb0ELb0ELb1ELb0ELb0ELb0ELb0ELb0EEEvNS_16Flash_fwd_paramsE)
        .other          _ZN5flash24flash_fwd_splitkv_kernelI23Flash_fwd_kernel_traitsILi32ELi64ELi256ELi4ELb0ELb0EN7cutlass6half_tE19Flash_kernel_traitsILi32ELi64ELi256ELi4ES3_EELb0ELb0ELb1ELb0ELb0ELb0ELb0ELb0EEEvNS_16Flash_fwd_paramsE,@"STO_CUDA_ENTRY STV_DEFAULT"
_ZN5flash24flash_fwd_splitkv_kernelI23Flash_fwd_kernel_traitsILi32ELi64ELi256ELi4ELb0ELb0EN7cutlass6half_tE19Flash_kernel_traitsILi32ELi64ELi256ELi4ES3_EELb0ELb0ELb1ELb0ELb0ELb0ELb0ELb0EEEvNS_16Flash_fwd_paramsE:
.text._ZN5flash24flash_fwd_splitkv_kernelI23Flash_fwd_kernel_traitsILi32ELi64ELi256ELi4ELb0ELb0EN7cutlass6half_tE19Flash_kernel_traitsILi32ELi64ELi256ELi4ES3_EELb0ELb0ELb1ELb0ELb0ELb0ELb0ELb0EEEvNS_16Flash_fwd_paramsE:
[----:B------:R-:W-:Y:S01]  /*0000*/  LDC R1, c[0x0][0x37c] ;  /* 0x0000df00ff017b82 */ /* 0x000fe20000000800 */
[----:B------:R-:W1:Y:S07]  /*0010*/  S2R R233, SR_CTAID.X ;  /* 0x0000000000e97919 */ /* 0x000e6e0000002500 */
[----:B------:R-:W2:Y:S01]  /*0020*/  LDC.64 R148, c[0x0][0x348] ;  /* 0x0000d200ff947b82 */ /* 0x000ea20000000a00 */
[----:B------:R-:W-:Y:S01]  /*0030*/  BSSY.RECONVERGENT B2, `(.L_x_2632) ;  /* 0x0000005000027945 */ /* 0x000fe20003800200 */
[----:B------:R-:W-:Y:S01]  /*0040*/  MOV R230, 0x80 ;  /* 0x0000008000e67802 */ /* 0x000fe20000000f00 */
[----:B------:R-:W3:Y:S01]  /*0050*/  S2R R231, SR_CTAID.Y ;  /* 0x0000000000e77919 */ /* 0x000ee20000002600 */
[----:B------:R-:W4:Y:S05]  /*0060*/  S2R R232, SR_CTAID.Z ;  /* 0x0000000000e87919 */ /* 0x000f2a0000002700 */
[----:B-1234-:R-:W-:Y:S05]  /*0070*/  CALL.REL.NOINC `($_ZN5flash24flash_fwd_splitkv_kernelI23Flash_fwd_kernel_traitsILi32ELi64ELi256ELi4ELb0ELb0EN7cutlass6half_tE19Flash_kernel_traitsILi32ELi64ELi256ELi4ES3_EELb0ELb0ELb1ELb0ELb0ELb0ELb0ELb0EEEvNS_16Flash_fwd_paramsE$_ZN5flash30compute_attn_1rowblock_splitkvI23Flash_fwd_kernel_traitsILi32ELi64ELi256ELi4ELb0ELb0EN7cutlass6half_tE19Flash_kernel_traitsILi32ELi64ELi256ELi4ES3_EELb0ELb0ELb1ELb0ELb0ELb0ELb0ELb0ENS_16Flash_fwd_paramsEEEvRKT8_iiiii) ;  /* 0x0000000000087944 */ /* 0x01efea0003c00000 */
[----:B------:R-:W-:Y:S05]  /*0080*/  BSYNC.RECONVERGENT B2 ;  /* 0x0000000000027941 */ /* 0x000fea0003800200 */
.L_x_2632:
[----:B------:R-:W-:Y:S05]  /*0090*/  EXIT ;  /* 0x000000000000794d */ /* 0x000fea0003800000 */
        .type           $_ZN5flash24flash_fwd_splitkv_kernelI23Flash_fwd_kernel_traitsILi32ELi64ELi256ELi4ELb0ELb0EN7cutlass6half_tE19Flash_kernel_traitsILi32ELi64ELi256ELi4ES3_EELb0ELb0ELb1ELb0ELb0ELb0ELb0ELb0EEEvNS_16Flash_fwd_paramsE$_ZN5flash30compute_attn_1rowblock_splitkvI23Flash_fwd_kernel_traitsILi32ELi64ELi256ELi4ELb0ELb0EN7cutlass6half_tE19Flash_kernel_traitsILi32ELi64ELi256ELi4ES3_EELb0ELb0ELb1ELb0ELb0ELb0ELb0ELb0ENS_16Flash_fwd_paramsEEEvRKT8_iiiii,@function
        .size           $_ZN5flash24flash_fwd_splitkv_kernelI23Flash_fwd_kernel_traitsILi32ELi64ELi256ELi4ELb0ELb0EN7cutlass6half_tE19Flash_kernel_traitsILi32ELi64ELi256ELi4ES3_EELb0ELb0ELb1ELb0ELb0ELb0ELb0ELb0EEEvNS_16Flash_fwd_paramsE$_ZN5flash30compute_attn_1rowblock_splitkvI23Flash_fwd_kernel_traitsILi32ELi64ELi256ELi4ELb0ELb0EN7cutlass6half_tE19Flash_kernel_traitsILi32ELi64ELi256ELi4ES3_EELb0ELb0ELb1ELb0ELb0ELb0ELb0ELb0ENS_16Flash_fwd_paramsEEEvRKT8_iiiii,(.L_x_10244 - $_ZN5flash24flash_fwd_splitkv_kernelI23Flash_fwd_kernel_traitsILi32ELi64ELi256ELi4ELb0ELb0EN7cutlass6half_tE19Flash_kernel_traitsILi32ELi64ELi256ELi4ES3_EELb0ELb0ELb1ELb0ELb0ELb0ELb0ELb0EEEvNS_16Flash_fwd_paramsE$_ZN5flash30compute_attn_1rowblock_splitkvI23Flash_fwd_kernel_traitsILi32ELi64ELi256ELi4ELb0ELb0EN7cutlass6half_tE19Flash_kernel_traitsILi32ELi64ELi256ELi4ES3_EELb0ELb0ELb1ELb0ELb0ELb0ELb0ELb0ENS_16Flash_fwd_paramsEEEvRKT8_iiiii)
$_ZN5flash24flash_fwd_splitkv_kernelI23Flash_fwd_kernel_traitsILi32ELi64ELi256ELi4ELb0ELb0EN7cutlass6half_tE19Flash_kernel_traitsILi32ELi64ELi256ELi4ES3_EELb0ELb0ELb1ELb0ELb0ELb0ELb0ELb0EEEvNS_16Flash_fwd_paramsE$_ZN5flash30compute_attn_1rowblock_splitkvI23Flash_fwd_kernel_traitsILi32ELi64ELi256ELi4ELb0ELb0EN7cutlass6half_tE19Flash_kernel_traitsILi32ELi64ELi256ELi4ES3_EELb0ELb0ELb1ELb0ELb0ELb0ELb0ELb0ENS_16Flash_fwd_paramsEEEvRKT8_iiiii:
        /* <DEDUP_REMOVED lines=38> */
.L_x_2634:
[----:B------:R-:W-:Y:S05]  /*0300*/  BSYNC.RECONVERGENT B0 ;  /* 0x0000000000007941 */ /* 0x000fea0003800200 */
.L_x_2633:
[----:B------:R-:W-:Y:S04]  /*0310*/  BSSY.RECONVERGENT B0, `(.L_x_2635) ;  /* 0x0000007000007945 */ /* 0x000fe80003800200 */
[----:B------:R-:W-:Y:S05]  /*0320*/  @!P3 BRA `(.L_x_2636) ;  /* 0x000000000014b947 */ /* 0x000fea0003800000 */
[----:B------:R-:W3:Y:S02]  /*0330*/  LD.E.U8 R4, desc[UR4][R148.64+0x1b2] ;  /* 0x0001b20494047980 */ /* 0x000ee4000c101100 */
[----:B---3--:R-:W-:-:S13]  /*0340*/  ISETP.NE.AND P1, PT, R4, RZ, PT ;  /* 0x000000ff0400720c */ /* 0x008fda0003f25270 */
[----:B------:R-:W3:Y:S02]  /*0350*/  @P1 LD.E R4, desc[UR4][R10.64+0x4] ;  /* 0x000004040a041980 */ /* 0x000ee4000c101900 */
[----:B---3-5:R-:W-:-:S06]  /*0360*/  @P1 IADD3 R151, PT, PT, R4, -R9, RZ ;  /* 0x8000000904971210 */ /* 0x028fcc0007ffe0ff */
[----:B------:R3:W5:Y:S02]  /*0370*/  @!P1 LD.E R151, desc[UR4][R10.64] ;  /* 0x000000040a979980 */ /* 0x000764000c101900 */
.L_x_2636:
[----:B------:R-:W-:Y:S05]  /*0380*/  BSYNC.RECONVERGENT B0 ;  /* 0x0000000000007941 */ /* 0x000fea0003800200 */
.L_x_2635:
        /* <DEDUP_REMOVED lines=8> */
.L_x_2638:
[----:B------:R-:W4:Y:S01]  /*0410*/  LD.E.64 R4, desc[UR4][R148.64+0x108] ;  /* 0x0001080494047980 */ /* 0x000f22000c101b00 */
[----:B------:R-:W-:Y:S01]  /*0420*/  BSSY.RECONVERGENT B0, `(.L_x_2640) ;  /* 0x0000006000007945 */ /* 0x000fe20003800200 */
[----:B------:R-:W-:Y:S01]  /*0430*/  IMAD.MOV.U32 R3, RZ, RZ, RZ ;  /* 0x000000ffff037224 */ /* 0x000fe200078e00ff */
[----:B----4-:R-:W-:-:S04]  /*0440*/  ISETP.NE.U32.AND P0, PT, R4, RZ, PT ;  /* 0x000000ff0400720c */ /* 0x010fc80003f05070 */
[----:B------:R-:W-:-:S13]  /*0450*/  ISETP.NE.AND.EX P0, PT, R5, RZ, PT, P0 ;  /* 0x000000ff0500720c */ /* 0x000fda0003f05300 */
[----:B------:R-:W-:Y:S05]  /*0460*/  @!P0 BRA `(.L_x_2641) ;  /* 0x0000000000048947 */ /* 0x000fea0003800000 */
[----:B------:R4:W5:Y:S02]  /*0470*/  LD.E R3, desc[UR4][R148.64+0xbc] ;  /* 0x0000bc0494037980 */ /* 0x000964000c101900 */
.L_x_2641:
[----:B------:R-:W-:Y:S05]  /*0480*/  BSYNC.RECONVERGENT B0 ;  /* 0x0000000000007941 */ /* 0x000fea0003800200 */
.L_x_2640:
[----:B-----5:R-:W-:Y:S02]  /*0490*/  IADD3 R151, PT, PT, R3, R151, -R8 ;  /* 0x0000009703977210 */ /* 0x020fe40007ffe808 */
.L_x_2639:
[----:B------:R-:W-:Y:S05]  /*04a0*/  BSYNC.RECONVERGENT B1 ;  /* 0x0000000000017941 */ /* 0x000fea0003800200 */
.L_x_2637:
[----:B------:R-:W-:Y:S01]  /*04b0*/  IMAD.SHL.U32 R219, R233, 0x40, RZ ;  /* 0x00000040e9db7824 */ /* 0x000fe200078e00ff */
[----:B------:R-:W-:Y:S01]  /*04c0*/  MOV R4, R230 ;  /* 0x000000e600047202 */ /* 0x000fe20000000f00 */
[----:B------:R-:W-:-:S03]  /*04d0*/  IMAD.MOV.U32 R5, RZ, RZ, 0x0 ;  /* 0x00000000ff057424 */ /* 0x000fc600078e00ff */
[----:B------:R-:W-:-:S13]  /*04e0*/  ISETP.GT.AND P0, PT, R192, R219, PT ;  /* 0x000000dbc000720c */ /* 0x000fda0003f04270 */
[----:B-1234-:R-:W-:Y:S05]  /*04f0*/  @!P0 RET.REL.NODEC R4 `(_ZN5flash24flash_fwd_splitkv_kernelI23Flash_fwd_kernel_traitsILi32ELi64ELi256ELi4ELb0ELb0EN7cutlass6half_tE19Flash_kernel_traitsILi32ELi64ELi256ELi4ES3_EELb0ELb0ELb1ELb0ELb0ELb0ELb0ELb0EEEvNS_16Flash_fwd_paramsE) ;  /* 0xfffffff804c08950 */ /* 0x01efea0003c3ffff */
        /* <DEDUP_REMOVED lines=74> */
.L_x_2644:
[----:B------:R-:W-:Y:S05]  /*09a0*/  BSYNC.RECONVERGENT B0 ;  /* 0x0000000000007941 */ /* 0x000fea0003800200 */
.L_x_2643:
[----:B------:R-:W-:Y:S01]  /*09b0*/  MOV R231, 0x0 ;  /* 0x0000000000e77802 */ /* 0x000fe20000000f00 */
[----:B------:R1:W-:Y:S03]  /*09c0*/  @!P3 ST.E desc[UR4][R16.64], R0 ;  /* 0x000000001000b985 */ /* 0x0003e6000c101904 */
[----:B-12---:R-:W-:Y:S05]  /*09d0*/  @P2 RET.REL.NODEC R230 `(_ZN5flash24flash_fwd_splitkv_kernelI23Flash_fwd_kernel_traitsILi32ELi64ELi256ELi4ELb0ELb0EN7cutlass6half_tE19Flash_kernel_traitsILi32ELi64ELi256ELi4ES3_EELb0ELb0ELb1ELb0ELb0ELb0ELb0ELb0EEEvNS_16Flash_fwd_paramsE) ;  /* 0xfffffff4e6882950 */ /* 0x006fea0003c3ffff */
[----:B------:R-:W-:Y:S02]  /*09e0*/  MOV R3, 0x7f800000 ;  /* 0x7f80000000037802 */ /* 0x000fe40000000f00 */
[----:B------:R-:W-:-:S03]  /*09f0*/  MOV R231, 0x0 ;  /* 0x0000000000e77802 */ /* 0x000fc60000000f00 */
[----:B------:R1:W-:Y:S02]  /*0a00*/  ST.E desc[UR4][R16.64+0x80], R3 ;  /* 0x0000800310007985 */ /* 0x0003e4000c101904 */
[----:B-1----:R-:W-:Y:S05]  /*0a10*/  RET.REL.NODEC R230 `(_ZN5flash24flash_fwd_splitkv_kernelI23Flash_fwd_kernel_traitsILi32ELi64ELi256ELi4ELb0ELb0EN7cutlass6half_tE19Flash_kernel_traitsILi32ELi64ELi256ELi4ES3_EELb0ELb0ELb1ELb0ELb0ELb0ELb0ELb0EEEvNS_16Flash_fwd_paramsE) ;  /* 0xfffffff4e6787950 */ /* 0x002fea0003c3ffff */
.L_x_2642:
        /* <DEDUP_REMOVED lines=72> */
[----:B------:R-:W-:Y:S02]  /*0ea0*/  IADD3 R5, PT, PT, -R6, RZ, RZ ;  /* 0x000000ff06057210 */ /* 0x000fe40007ffe1ff */
[----:B------:R-:W-:Y:S01]  /*0eb0*/  LOP3.LUT R6, R232, R11, RZ, 0x3c, !PT ;  /* 0x0000000be8067212 */ /* 0x000fe200078e3cff */
[----:B------:R-:W-:Y:S01]  /*0ec0*/  @!P1 VIADD R2, R2, 0x1 ;  /* 0x0000000102029836 */ /* 0x000fe20000000000 */
[----:B------:R-:W-:Y:S02]  /*0ed0*/  ISETP.NE.AND P1, PT, R11, RZ, PT ;  /* 0x000000ff0b00720c */ /* 0x000fe40003f25270 */
[----:B------:R-:W-:Y:S01]  /*0ee0*/  ISETP.GE.AND P0, PT, R6, RZ, PT ;  /* 0x000000ff0600720c */ /* 0x000fe20003f06270 */
[----:B------:R-:W-:-:S04]  /*0ef0*/  IMAD R5, R7, R5, R236 ;  /* 0x0000000507057224 */ /* 0x000fc800078e02ec */
[----:B------:R-:W-:-:S04]  /*0f00*/  @P2 IADD3 R2, PT, PT, R2, 0x1, RZ ;  /* 0x0000000102022810 */ /* 0x000fc80007ffe0ff */
[----:B------:R-:W-:Y:S01]  /*0f10*/  MOV R7, R2 ;  /* 0x0000000200077202 */ /* 0x000fe20000000f00 */
[----:B------:R-:W-:-:S04]  /*0f20*/  IMAD R2, R221, R5, RZ ;  /* 0x00000005dd027224 */ /* 0x000fc800078e02ff */
[----:B------:R-:W-:Y:S01]  /*0f30*/  @!P0 IMAD.MOV R7, RZ, RZ, -R7 ;  /* 0x000000ffff078224 */ /* 0x000fe200078e0a07 */
[----:B------:R-:W-:-:S05]  /*0f40*/  @!P1 LOP3.LUT R7, RZ, R11, RZ, 0x33, !PT ;  /* 0x0000000bff079212 */ /* 0x000fca00078e33ff */
[----:B------:R-:W-:Y:S01]  /*0f50*/  IMAD R9, R17, R7, RZ ;  /* 0x0000000711097224 */ /* 0x000fe200078e02ff */
[----:B---3--:R-:W-:Y:S01]  /*0f60*/  SHF.R.S32.HI R3, RZ, 0x1f, R0 ;  /* 0x0000001fff037819 */ /* 0x008fe20000011400 */
[-C--:B--2---:R-:W-:Y:S02]  /*0f70*/  IMAD R4, R13, R0.reuse, RZ ;  /* 0x000000000d047224 */ /* 0x084fe400078e02ff */
[----:B------:R-:W-:Y:S01]  /*0f80*/  IMAD.WIDE.U32 R18, R12, R0, RZ ;  /* 0x000000000c127225 */ /* 0x000fe200078e00ff */
[----:B------:R-:W-:-:S03]  /*0f90*/  SHF.R.S32.HI R13, RZ, 0x1f, R5 ;  /* 0x0000001fff0d7819 */ /* 0x000fc60000011405 */
[----:B------:R-:W-:-:S04]  /*0fa0*/  IMAD R4, R12, R3, R4 ;  /* 0x000000030c047224 */ /* 0x000fc800078e0204 */
[----:B------:R-:W-:Y:S02]  /*0fb0*/  IMAD.IADD R19, R19, 0x1, R4 ;  /* 0x0000000113137824 */ /* 0x000fe400078e0204 */
[----:B------:R-:W-:Y:S02]  /*0fc0*/  IMAD R2, R220, R13, R2 ;  /* 0x0000000ddc027224 */ /* 0x000fe400078e0202 */
[----:B------:R-:W-:Y:S01]  /*0fd0*/  IMAD.WIDE.U32 R18, R5, R220, R18 ;  /* 0x000000dc05127225 */ /* 0x000fe200078e0012 */
[----:B------:R-:W-:-:S04]  /*0fe0*/  SHF.R.S32.HI R4, RZ, 0x1f, R7 ;  /* 0x0000001fff047819 */ /* 0x000fc80000011407 */
[----:B------:R-:W-:Y:S01]  /*0ff0*/  IADD3 R19, PT, PT, R19, R2, RZ ;  /* 0x0000000213137210 */ /* 0x000fe20007ffe0ff */
[----:B------:R-:W-:Y:S02]  /*1000*/  IMAD R2, R15, R0, RZ ;  /* 0x000000000f027224 */ /* 0x000fe400078e02ff */
[----:B------:R-:W-:Y:S02]  /*1010*/  IMAD R4, R16, R4, R9 ;  /* 0x0000000410047224 */ /* 0x000fe400078e0209 */
[----:B------:R-:W-:-:S04]  /*1020*/  IMAD.WIDE.U32 R18, R7, R16, R18 ;  /* 0x0000001007127225 */ /* 0x000fc800078e0012 */
[----:B------:R-:W-:-:S04]  /*1030*/  IMAD.WIDE.U32 R16, R14, R0, RZ ;  /* 0x000000000e107225 */ /* 0x000fc800078e00ff */
[----:B------:R-:W-:Y:S02]  /*1040*/  IMAD R2, R14, R3, R2 ;  /* 0x000000030e027224 */ /* 0x000fe400078e0202 */
[----:B------:R-:W-:Y:S01]  /*1050*/  IMAD.IADD R0, R19, 0x1, R4 ;  /* 0x0000000113007824 */ /* 0x000fe200078e0204 */
[----:B------:R-:W-:Y:S02]  /*1060*/  MOV R4, R18 ;  /* 0x0000001200047202 */ /* 0x000fe40000000f00 */
[----:B------:R-:W-:Y:S01]  /*1070*/  IADD3 R12, PT, PT, R17, R2, RZ ;  /* 0x00000002110c7210 */ /* 0x000fe20007ffe0ff */
[----:B------:R-:W-:Y:S05]  /*1080*/  BRA `(.L_x_2647) ;  /* 0x0000000400407947 */ /* 0x000fea0003800000 */
.L_x_2646:
[----:B------:R-:W2:Y:S01]  /*1090*/  LD.E R11, desc[UR4][R148.64+0x68] ;  /* 0x00006804940b7980 */ /* 0x000ea2000c101900 */
[----:B------:R-:W-:-:S03]  /*10a0*/  ISETP.NE.AND P2, PT, R9, -0x1, PT ;  /* 0xffffffff0900780c */ /* 0x000fc60003f45270 */
[----:B------:R-:W3:Y:S01]  /*10b0*/  LD.E.64 R220, desc[UR4][R148.64+0x38] ;  /* 0x0000380494dc7980 */ /* 0x000ee2000c101b00 */
[----:B------:R-:W-:Y:S01]  /*10c0*/  MOV R198, R148 ;  /* 0x0000009400c67202 */ /* 0x000fe20000000f00 */
[----:B------:R-:W-:Y:S02]  /*10d0*/  IMAD.MOV.U32 R199, RZ, RZ, R149 ;  /* 0x000000ffffc77224 */ /* 0x000fe400078e0095 */
[----:B------:R4:W5:Y:S04]  /*10e0*/  LD.E.64 R24, desc[UR4][R148.64+0x58] ;  /* 0x0000580494187980 */ /* 0x000968000c101b00 */
[----:B------:R-:W4:Y:S04]  /*10f0*/  LD.E.64 R222, desc[UR4][R198.64+0x40] ;  /* 0x00004004c6de7980 */ /* 0x000f28000c101b00 */
[----:B------:R-:W4:Y:S04]  /*1100*/  @!P2 LD.E.64 R16, desc[UR4][R148.64+0x20] ;  /* 0x000020049410a980 */ /* 0x000f28000c101b00 */
[----:B------:R-:W4:Y:S04]  /*1110*/  @!P2 LD.E.64 R14, desc[UR4][R148.64+0x28] ;  /* 0x00002804940ea980 */ /* 0x000f28000c101b00 */
[----:B------:R-:W4:Y:S01]  /*1120*/  LD.E.64 R12, desc[UR4][R198.64+0x50] ;  /* 0x00005004c60c7980 */ /* 0x000f22000c101b00 */
[----:B------:R-:W-:-:S02]  /*1130*/  MOV R18, RZ ;  /* 0x000000ff00127202 */ /* 0x000fc40000000f00 */
[----:B------:R-:W-:Y:S02]  /*1140*/  LEA R236, R150, 0xffffff00, 0x8 ;  /* 0xffffff0096ec7811 */ /* 0x000fe400078e40ff */
[----:B------:R-:W-:Y:S02]  /*1150*/  CS2R R240, SRZ ;  /* 0x0000000000f07805 */ /* 0x000fe4000001ff00 */
[----:B--2---:R-:W-:-:S04]  /*1160*/  IABS R0, R11 ;  /* 0x0000000b00007213 */ /* 0x004fc80000000000 */
[----:B------:R-:W2:Y:S08]  /*1170*/  I2F.RP R6, R0 ;  /* 0x0000000000067306 */ /* 0x000eb00000209400 */
[----:B--2---:R-:W2:Y:S02]  /*1180*/  MUFU.RCP R4, R6 ;  /* 0x0000000600047308 */ /* 0x004ea40000001000 */
[----:B--2---:R-:W-:-:S06]  /*1190*/  IADD3 R4, PT, PT, R4, 0xffffffe, RZ ;  /* 0x0ffffffe04047810 */ /* 0x004fcc0007ffe0ff */
[----:B------:R-:W2:Y:S01]  /*11a0*/  F2I.FTZ.U32.TRUNC.NTZ R19, R4 ;  /* 0x0000000400137305 */ /* 0x000ea2000021f000 */
[----:B-1----:R-:W-:Y:S01]  /*11b0*/  IABS R3, R11 ;  /* 0x0000000b00037213 */ /* 0x002fe20000000000 */
[----:B--2---:R-:W-:-:S04]  /*11c0*/  IMAD.MOV R2, RZ, RZ, -R19 ;  /* 0x000000ffff027224 */ /* 0x004fc800078e0a13 */
        /* <DEDUP_REMOVED lines=23> */
[----:B------:R-:W-:Y:S02]  /*1340*/  ISETP.GE.AND P0, PT, R2, RZ, PT ;  /* 0x000000ff0200720c */ /* 0x000fe40003f06270 */
[----:B------:R-:W-:Y:S01]  /*1350*/  ISETP.NE.AND P1, PT, R11, RZ, PT ;  /* 0x000000ff0b00720c */ /* 0x000fe20003f25270 */
[----:B------:R-:W-:Y:S01]  /*1360*/  @!P2 IMAD.MOV.U32 R4, RZ, RZ, R18 ;  /* 0x000000ffff04a224 */ /* 0x000fe200078e0012 */
[----:B------:R-:W-:Y:S02]  /*1370*/  @!P2 IADD3 R5, PT, PT, R19, R5, RZ ;  /* 0x000000051305a210 */ /* 0x000fe40007ffe0ff */
[----:B------:R-:W-:Y:S02]  /*1380*/  @P2 IADD3 R5, PT, PT, R17, R0, RZ ;  /* 0x0000000011052210 */ /* 0x000fe40007ffe0ff */
[----:B------:R-:W-:Y:S01]  /*1390*/  @P2 MOV R4, R16 ;  /* 0x0000001000042202 */ /* 0x000fe20000000f00 */
[----:B------:R-:W-:Y:S01]  /*13a0*/  @!P2 IMAD R0, R223, R8, RZ ;  /* 0x00000008df00a224 */ /* 0x000fe200078e02ff */
[----:B------:R-:W-:-:S02]  /*13b0*/  @!P2 SHF.R.S32.HI R3, RZ, 0x1f, R8 ;  /* 0x0000001fff03a819 */ /* 0x000fc40000011408 */
[----:B------:R-:W-:Y:S01]  /*13c0*/  @P3 IADD3 R6, PT, PT, R6, 0x1, RZ ;  /* 0x0000000106063810 */ /* 0x000fe20007ffe0ff */
[----:B------:R-:W-:-:S04]  /*13d0*/  IMAD.WIDE.U32 R16, R220, R236, R4 ;  /* 0x000000ecdc107225 */ /* 0x000fc800078e0004 */
[----:B------:R-:W-:Y:S02]  /*13e0*/  IMAD R2, R221, R236, RZ ;  /* 0x000000ecdd027224 */ /* 0x000fe400078e02ff */
[----:B------:R-:W-:Y:S02]  /*13f0*/  @!P2 IMAD R0, R3, R222, R0 ;  /* 0x000000de0300a224 */ /* 0x000fe400078e0200 */
[----:B------:R-:W-:-:S04]  /*1400*/  @!P2 IMAD.WIDE.U32 R4, R222, R8, RZ ;  /* 0x00000008de04a225 */ /* 0x000fc800078e00ff */
[----:B------:R-:W-:Y:S01]  /*1410*/  @!P0 IMAD.MOV R6, RZ, RZ, -R6 ;  /* 0x000000ffff068224 */ /* 0x000fe200078e0a06 */
[----:B------:R-:W-:Y:S02]  /*1420*/  @!P1 LOP3.LUT R6, RZ, R11, RZ, 0x33, !PT ;  /* 0x0000000bff069212 */ /* 0x000fe400078e33ff */
[----:B------:R-:W-:Y:S02]  /*1430*/  IADD3 R17, PT, PT, R17, R2, RZ ;  /* 0x0000000211117210 */ /* 0x000fe40007ffe0ff */
[----:B------:R-:W-:Y:S01]  /*1440*/  @!P2 IADD3 R19, PT, PT, R5, R0, RZ ;  /* 0x000000000513a210 */ /* 0x000fe20007ffe0ff */
[----:B------:R-:W-:Y:S01]  /*1450*/  @!P2 IMAD R0, R15, R7, RZ ;  /* 0x000000070f00a224 */ /* 0x000fe200078e02ff */
[----:B------:R-:W-:Y:S01]  /*1460*/  @!P2 SHF.R.S32.HI R3, RZ, 0x1f, R7 ;  /* 0x0000001fff03a819 */ /* 0x000fe20000011407 */
[----:B------:R-:W-:Y:S01]  /*1470*/  @!P2 IMAD.MOV.U32 R18, RZ, RZ, R4 ;  /* 0x000000ffff12a224 */ /* 0x000fe200078e0004 */
[----:B------:R-:W-:Y:S01]  /*1480*/  SHF.R.S32.HI R2, RZ, 0x1f, R6 ;  /* 0x0000001fff027819 */ /* 0x000fe20000011406 */
[----:B------:R-:W-:Y:S01]  /*1490*/  IMAD R5, R13, R6, RZ ;  /* 0x000000060d057224 */ /* 0x000fe200078e02ff */
[----:B------:R-:W-:Y:S01]  /*14a0*/  @P2 IADD3 R8, PT, PT, R8, R9, RZ ;  /* 0x0000000908082210 */ /* 0x000fe20007ffe0ff */
[----:B------:R-:W-:-:S02]  /*14b0*/  @!P2 IMAD R0, R14, R3, R0 ;  /* 0x000000030e00a224 */ /* 0x000fc400078e0200 */
[----:B------:R-:W-:-:S04]  /*14c0*/  @!P2 IMAD.WIDE.U32 R14, R14, R7, R18 ;  /* 0x000000070e0ea225 */ /* 0x000fc800078e0012 */
[C---:B------:R-:W-:Y:S02]  /*14d0*/  IMAD R5, R12.reuse, R2, R5 ;  /* 0x000000020c057224 */ /* 0x040fe400078e0205 */
[----:B------:R-:W-:-:S04]  /*14e0*/  IMAD.WIDE.U32 R6, R12, R6, R16 ;  /* 0x000000060c067225 */ /* 0x000fc800078e0010 */
[-C--:B------:R-:W-:Y:S02]  /*14f0*/  @P2 IMAD R2, R223, R8.reuse, RZ ;  /* 0x00000008df022224 */ /* 0x080fe400078e02ff */
[----:B------:R-:W-:Y:S01]  /*1500*/  @P2 IMAD.WIDE.U32 R8, R222, R8, RZ ;  /* 0x00000008de082225 */ /* 0x000fe200078e00ff */
[----:B------:R-:W-:Y:S02]  /*1510*/  @!P2 IADD3 R12, PT, PT, R15, R0, RZ ;  /* 0x000000000f0ca210 */ /* 0x000fe40007ffe0ff */
[----:B------:R-:W-:Y:S01]  /*1520*/  @!P2 MOV R16, R14 ;  /* 0x0000000e0010a202 */ /* 0x000fe20000000f00 */
[----:B------:R-:W-:Y:S01]  /*1530*/  IMAD.MOV.U32 R4, RZ, RZ, R6 ;  /* 0x000000ffff047224 */ /* 0x000fe200078e0006 */
[----:B------:R-:W-:Y:S01]  /*1540*/  IADD3 R0, PT, PT, R7, R5, RZ ;  /* 0x0000000507007210 */ /* 0x000fe20007ffe0ff */
[----:B------:R-:W-:Y:S01]  /*1550*/  @P2 IMAD.MOV.U32 R16, RZ, RZ, R8 ;  /* 0x000000ffff102224 */ /* 0x000fe200078e0008 */
[----:B------:R-:W-:Y:S02]  /*1560*/  @P2 IADD3 R12, PT, PT, R9, R2, RZ ;  /* 0x00000002090c2210 */ /* 0x000fe40007ffe0ff */
[----:B------:R-:W-:-:S02]  /*1570*/  MOV R13, RZ ;  /* 0x000000ff000d7202 */ /* 0x000fc40000000f00 */
[----:B------:R-:W-:Y:S02]  /*1580*/  MOV R5, R236 ;  /* 0x000000ec00057202 */ /* 0x000fe40000000f00 */
.L_x_2647:
[----:B------:R-:W-:Y:S05]  /*1590*/  BSYNC.RECONVERGENT B0 ;  /* 0x0000000000007941 */ /* 0x000fea0003800200 */
.L_x_2645:
        /* <DEDUP_REMOVED lines=29> */
[----:B------:R-:W-:Y:S02]  /*1770*/  @P3 VIADD R17, R17, 0x1 ;  /* 0x0000000111113836 */ /* 0x000fe40000000000 */
[-C--:B-----5:R-:W-:Y:S02]  /*1780*/  IMAD R10, R13, R222.reuse, RZ ;  /* 0x000000de0d0a7224 */ /* 0x0a0fe400078e02ff */
[----:B------:R-:W-:Y:S01]  /*1790*/  IMAD.MOV.U32 R14, RZ, RZ, R17 ;  /* 0x000000ffff0e7224 */ /* 0x000fe200078e0011 */
[----:B------:R-:W-:Y:S01]  /*17a0*/  SHF.L.U32 R225, R212, 0x3, RZ ;  /* 0x00000003d4e17819 */ /* 0x000fe200000006ff */
[C---:B------:R-:W-:Y:S02]  /*17b0*/  IMAD R10, R5.reuse, R223, R10 ;  /* 0x000000df050a7224 */ /* 0x040fe400078e020a */
[----:B------:R-:W-:Y:S01]  /*17c0*/  @!P1 IMAD.MOV R14, RZ, RZ, -R14 ;  /* 0x000000ffff0e9224 */ /* 0x000fe200078e0a0e */
[----:B------:R-:W-:Y:S01]  /*17d0*/  @!P2 LOP3.LUT R14, RZ, R11, RZ, 0x33, !PT ;  /* 0x0000000bff0ea212 */ /* 0x000fe200078e33ff */
[----:B------:R-:W-:Y:S01]  /*17e0*/  IMAD.WIDE.U32 R26, R5, R222, RZ ;  /* 0x000000de051a7225 */ /* 0x000fe200078e00ff */
[----:B------:R-:W-:-:S02]  /*17f0*/  LOP3.LUT R224, R225, 0x18, RZ, 0xc0, !PT ;  /* 0x00000018e1e07812 */ /* 0x000fc400078ec0ff */
[----:B------:R-:W-:Y:S01]  /*1800*/  SHF.R.S32.HI R13, RZ, 0x1f, R14 ;  /* 0x0000001fff0d7819 */ /* 0x000fe2000001140e */
[----:B------:R-:W-:Y:S02]  /*1810*/  IMAD.IADD R5, R27, 0x1, R10 ;  /* 0x000000011b057824 */ /* 0x000fe400078e020a */
[----:B------:R-:W-:Y:S01]  /*1820*/  IMAD R10, R25, R14, RZ ;  /* 0x0000000e190a7224 */ /* 0x000fe200078e02ff */
[----:B------:R-:W-:Y:S01]  /*1830*/  IADD3 R11, P2, P1, R26, R16, R224 ;  /* 0x000000101a0b7210 */ /* 0x000fe2000795e0e0 */
[----:B------:R-:W-:Y:S01]  /*1840*/  IMAD.WIDE.U32 R14, R24, R14, RZ ;  /* 0x0000000e180e7225 */ /* 0x000fe200078e00ff */
[----:B------:R-:W-:-:S03]  /*1850*/  LOP3.LUT R239, R225, 0xc0, RZ, 0xc0, !PT ;  /* 0x000000c0e1ef7812 */ /* 0x000fc600078ec0ff */
[----:B------:R-:W-:Y:S01]  /*1860*/  IMAD R10, R13, R24, R10 ;  /* 0x000000180d0a7224 */ /* 0x000fe200078e020a */
[----:B------:R-:W-:Y:S02]  /*1870*/  IADD3.X R5, PT, PT, R5, R12, RZ, P2, P1 ;  /* 0x0000000c05057210 */ /* 0x000fe400017e24ff */
[----:B------:R-:W-:Y:S02]  /*1880*/  IADD3 R14, P1, PT, R11, R14, RZ ;  /* 0x0000000e0b0e7210 */ /* 0x000fe40007f3e0ff */
[----:B------:R-:W-:Y:S02]  /*1890*/  IADD3 R10, PT, PT, R15, R10, RZ ;  /* 0x0000000a0f0a7210 */ /* 0x000fe40007ffe0ff */
[----:B------:R-:W-:Y:S01]  /*18a0*/  LOP3.LUT R239, R239, 0x18, R212, 0xf8, !PT ;  /* 0x00000018efef7812 */ /* 0x000fe200078ef8d4 */
[----:B------:R-:W1:Y:S01]  /*18b0*/  S2UR UR6, SR_CgaCtaId ;  /* 0x00000000000679c3 */ /* 0x000e620000008800 */
[----:B------:R-:W-:Y:S01]  /*18c0*/  LOP3.LUT R12, R225, 0x1f20, RZ, 0xc0, !PT ;  /* 0x00001f20e10c7812 */ /* 0x000fe200078ec0ff */
[----:B------:R-:W-:Y:S01]  /*18d0*/  IMAD.X R15, R5, 0x1, R10, P1 ;  /* 0x00000001050f7824 */ /* 0x000fe200008e060a */
[----:B------:R-:W-:-:S02]  /*18e0*/  LOP3.LUT R245, R239, R224, RZ, 0x3c, !PT ;  /* 0x000000e0eff57212 */ /* 0x000fc400078e3cff */
[----:B------:R-:W-:Y:S02]  /*18f0*/  IADD3 R10, P1, PT, R224, R4, RZ ;  /* 0x00000004e00a7210 */ /* 0x000fe40007f3e0ff */
[----:B------:R-:W-:Y:S02]  /*1900*/  LOP3.LUT R245, R12, R245, RZ, 0xfc, !PT ;  /* 0x000000f50cf57212 */ /* 0x000fe400078efcff */
[----:B------:R-:W-:Y:S02]  /*1910*/  IADD3.X R11, PT, PT, RZ, R0, RZ, P1, !PT ;  /* 0x00000000ff0b7210 */ /* 0x000fe40000ffe4ff */
[----:B------:R-:W-:Y:S02]  /*1920*/  SHF.R.U32.HI R196, RZ, 0x2, R212 ;  /* 0x00000002ffc47819 */ /* 0x000fe400000116d4 */
[----:B------:R-:W-:Y:S01]  /*1930*/  IADD3 R219, PT, PT, -R219, R192, RZ ;  /* 0x000000c0dbdb7210 */ /* 0x000fe20007ffe1ff */
[----:B------:R-:W-:Y:S02]  /*1940*/  UMOV UR7, 0x400 ;  /* 0x0000040000077882 */ /* 0x000fe40000000000 */
[----:B------:R-:W-:-:S02]  /*1950*/  IMAD R227, R221, R196, RZ ;  /* 0x000000c4dde37224 */ /* 0x000fc400078e02ff */
[----:B------:R-:W-:-:S04]  /*1960*/  IMAD.WIDE.U32 R10, R196, R220, R10 ;  /* 0x000000dcc40a7225 */ /* 0x000fc800078e000a */
[----:B------:R-:W-:Y:S02]  /*1970*/  IMAD R229, R223, R196, RZ ;  /* 0x000000c4dfe57224 */ /* 0x000fe400078e02ff */
[----:B------:R-:W-:Y:S01]  /*1980*/  IMAD.WIDE.U32 R14, R196, R222, R14 ;  /* 0x000000dec40e7225 */ /* 0x000fe200078e000e */
[----:B-1----:R-:W-:Y:S01]  /*1990*/  ULEA UR6, UR6, UR7, 0x18 ;  /* 0x0000000706067291 */ /* 0x002fe2000f8ec0ff */
[----:B------:R-:W-:Y:S02]  /*19a0*/  IADD3 R227, PT, PT, R11, R227, RZ ;  /* 0x000000e30be37210 */ /* 0x000fe40007ffe0ff */
[----:B------:R-:W-:Y:S01]  /*19b0*/  IMAD.IADD R229, R15, 0x1, R229 ;  /* 0x000000010fe57824 */ /* 0x000fe200078e02e5 */
[----:B------:R-:W-:Y:S01]  /*19c0*/  MOV R197, RZ ;  /* 0x000000ff00c57202 */ /* 0x000fe20000000f00 */
[----:B------:R-:W-:Y:S01]  /*19d0*/  BSSY.RECONVERGENT B0, `(.L_x_2648) ;  /* 0x000002a000007945 */ /* 0x000fe20003800200 */
[----:B------:R-:W-:-:S04]  /*19e0*/  IMAD.U32 R216, RZ, RZ, UR6 ;  /* 0x00000006ffd87e24 */ /* 0x000fc8000f8e00ff */
[----:B------:R-:W-:Y:S02]  /*19f0*/  IMAD R245, R245, 0x2, R216 ;  /* 0x00000002f5f57824 */ /* 0x000fe400078e02d8 */
[----:B--2---:R-:W-:-:S04]  /*1a00*/  @P0 IMAD.WIDE.U32 R12, R6, R238, RZ ;  /* 0x000000ee060c0225 */ /* 0x004fc800078e00ff */
[-C--:B---3--:R-:W-:Y:S02]  /*1a10*/  @!P0 IMAD R4, R23, R231.reuse, RZ ;  /* 0x000000e717048224 */ /* 0x088fe400078e02ff */
[----:B------:R-:W-:-:S04]  /*1a20*/  @!P0 IMAD.WIDE.U32 R22, R22, R231, RZ ;  /* 0x000000e716168225 */ /* 0x000fc800078e00ff */
[----:B------:R-:W-:Y:S01]  /*1a30*/  @!P0 IMAD.MOV.U32 R5, RZ, RZ, R22 ;  /* 0x000000ffff058224 */ /* 0x000fe200078e0016 */
[----:B------:R-:W-:Y:S01]  /*1a40*/  @!P0 IADD3 R0, PT, PT, R23, R4, RZ ;  /* 0x0000000417008210 */ /* 0x000fe20007ffe0ff */
[----:B------:R-:W-:Y:S02]  /*1a50*/  @P0 IMAD R4, R7, R238, RZ ;  /* 0x000000ee07040224 */ /* 0x000fe400078e02ff */
[----:B------:R-:W-:-:S03]  /*1a60*/  @P0 IMAD.MOV.U32 R5, RZ, RZ, R12 ;  /* 0x000000ffff050224 */ /* 0x000fc600078e000c */
[----:B------:R-:W-:Y:S02]  /*1a70*/  @P0 IADD3 R0, PT, PT, R13, R4, RZ ;  /* 0x000000040d000210 */ /* 0x000fe40007ffe0ff */
[----:B------:R-:W-:-:S05]  /*1a80*/  IADD3 R4, P1, PT, R224, R5, RZ ;  /* 0x00000005e0047210 */ /* 0x000fca0007f3e0ff */
[----:B------:R-:W-:Y:S01]  /*1a90*/  IMAD.X R5, RZ, RZ, R0, P1 ;  /* 0x000000ffff057224 */ /* 0x000fe200008e0600 */
[----:B------:R-:W-:Y:S01]  /*1aa0*/  ISETP.GE.AND P1, PT, R196, R219, PT ;  /* 0x000000dbc400720c */ /* 0x000fe20003f26270 */
[----:B----4-:R-:W-:Y:S01]  /*1ab0*/  IMAD R0, R9, R232, RZ ;  /* 0x000000e809007224 */ /* 0x010fe200078e02ff */
[----:B------:R-:W-:Y:S01]  /*1ac0*/  LEA R226, P3, R10, R18, 0x1 ;  /* 0x000000120ae27211 */ /* 0x000fe200078608ff */
[----:B------:R-:W-:Y:S01]  /*1ad0*/  IMAD.WIDE.U32 R8, R8, R232, R4 ;  /* 0x000000e808087225 */ /* 0x000fe200078e0004 */
[----:B------:R-:W-:Y:S02]  /*1ae0*/  LEA R228, P2, R14, R20, 0x1 ;  /* 0x000000140ee47211 */ /* 0x000fe400078408ff */
[----:B------:R-:W-:Y:S01]  /*1af0*/  LEA.HI.X R227, R10, R19, R227, 0x1, P3 ;  /* 0x000000130ae37211 */ /* 0x000fe200018f0ce3 */
[----:B------:R-:W-:Y:S01]  /*1b00*/  @!P0 IMAD.MOV.U32 R10, RZ, RZ, R6 ;  /* 0x000000ffff0a8224 */ /* 0x000fe200078e0006 */
[----:B------:R-:W-:Y:S01]  /*1b10*/  LEA.HI.X R229, R14, R21, R229, 0x1, P2 ;  /* 0x000000150ee57211 */ /* 0x000fe200010f0ce5 */
[----:B------:R-:W-:Y:S01]  /*1b20*/  IMAD.WIDE.U32 R14, R233, 0x40, R196 ;  /* 0x00000040e90e7825 */ /* 0x000fe200078e00c4 */
[----:B------:R-:W-:-:S02]  /*1b30*/  @!P0 MOV R11, R7 ;  /* 0x00000007000b8202 */ /* 0x000fc40000000f00 */
        /* <DEDUP_REMOVED lines=18> */
.L_x_2650:
[----:B------:R1:W-:Y:S02]  /*1c60*/  STS.128 [R245], RZ ;  /* 0x000000fff5007388 */ /* 0x0003e40000000c00 */
.L_x_2649:
[----:B------:R-:W-:Y:S05]  /*1c70*/  BSYNC.RECONVERGENT B0 ;  /* 0x0000000000007941 */ /* 0x000fea0003800200 */
.L_x_2648:
[----:B------:R-:W-:Y:S01]  /*1c80*/  VIADD R0, R196, 0x20 ;  /* 0x00000020c4007836 */ /* 0x000fe20000000000 */
[----:B------:R-:W-:Y:S01]  /*1c90*/  BSSY.RECONVERGENT B0, `(.L_x_2651) ;  /* 0x0000016000007945 */ /* 0x000fe20003800200 */
[----:B--2---:R-:W-:-:S03]  /*1ca0*/  IMAD R5, R150, -0x100, R151 ;  /* 0xffffff0096057824 */ /* 0x004fc600078e0297 */
        /* <DEDUP_REMOVED lines=20> */
.L_x_2652:
[----:B------:R-:W-:Y:S05]  /*1df0*/  BSYNC.RECONVERGENT B0 ;  /* 0x0000000000007941 */ /* 0x000fea0003800200 */
.L_x_2651:
        /* <DEDUP_REMOVED lines=11> */
.L_x_2655:
[----:B------:R4:W-:Y:S02]  /*1eb0*/  STS.128 [R245+0x1000], RZ ;  /* 0x001000fff5007388 */ /* 0x0009e40000000c00 */
.L_x_2654:
[----:B------:R-:W-:Y:S05]  /*1ec0*/  BSYNC.RECONVERGENT B0 ;  /* 0x0000000000007941 */ /* 0x000fea0003800200 */
.L_x_2653:
        /* <DEDUP_REMOVED lines=11> */
[----:B---3--:R-:W-:Y:S01]  /*1f80*/  VIADD R6, R196, 0xe0 ;  /* 0x000000e0c4067836 */ /* 0x008fe20000000000 */
        /* <DEDUP_REMOVED lines=11> */
.L_x_2657:
[----:B------:R-:W-:Y:S05]  /*2040*/  BSYNC.RECONVERGENT B0 ;  /* 0x0000000000007941 */ /* 0x000fea0003800200 */
.L_x_2656:
        /* <DEDUP_REMOVED lines=12> */
.L_x_2659:
[----:B------:R-:W-:Y:S05]  /*2110*/  BSYNC.RECONVERGENT B0 ;  /* 0x0000000000007941 */ /* 0x000fea0003800200 */
.L_x_2658:
        /* <DEDUP_REMOVED lines=11> */
.L_x_2661:
[----:B------:R-:W-:Y:S05]  /*21d0*/  BSYNC.RECONVERGENT B0 ;  /* 0x0000000000007941 */ /* 0x000fea0003800200 */
.L_x_2660:
        /* <DEDUP_REMOVED lines=14> */
.L_x_2663:
[----:B------:R-:W-:Y:S05]  /*22c0*/  BSYNC.RECONVERGENT B0 ;  /* 0x0000000000007941 */ /* 0x000fea0003800200 */
.L_x_2662:
        /* <DEDUP_REMOVED lines=11> */
.L_x_2665:
[----:B------:R-:W-:Y:S05]  /*2380*/  BSYNC.RECONVERGENT B0 ;  /* 0x0000000000007941 */ /* 0x000fea0003800200 */
.L_x_2664:
        /* <DEDUP_REMOVED lines=14> */
.L_x_2667:
[----:B------:R-:W-:Y:S05]  /*2470*/  BSYNC.RECONVERGENT B0 ;  /* 0x0000000000007941 */ /* 0x000fea0003800200 */
.L_x_2666:
        /* <DEDUP_REMOVED lines=12> */
.L_x_2669:
[----:B------:R-:W-:Y:S05]  /*2540*/  BSYNC.RECONVERGENT B0 ;  /* 0x0000000000007941 */ /* 0x000fea0003800200 */
.L_x_2668:
[----:B-1----:R-:W2:Y:S04]  /*2550*/  LD.E.64 R2, desc[UR4][R148.64+0x1c0] ;  /* 0x0001c00494027980 */ /* 0x002ea8000c101b00 */
[----:B------:R-:W3:Y:S01]  /*2560*/  LD.E.64 R20, desc[UR4][R148.64+0x1b8] ;  /* 0x0001b80494147980 */ /* 0x000ee2000c101b00 */
[----:B------:R-:W-:Y:S02]  /*2570*/  IMAD.MOV.U32 R18, RZ, RZ, R232 ;  /* 0x000000ffff127224 */ /* 0x000fe400078e00e8 */
[----:B------:R-:W-:Y:S01]  /*2580*/  IMAD.MOV.U32 R19, RZ, RZ, RZ ;  /* 0x000000ffff137224 */ /* 0x000fe200078e00ff */
[----:B------:R-:W4:Y:S04]  /*2590*/  LD.E R7, desc[UR4][R148.64+0xd8] ;  /* 0x0000d80494077980 */ /* 0x000f28000c101900 */
[----:B------:R-:W0:Y:S01]  /*25a0*/  LDGDEPBAR ;  /* 0x00000000000079af */ /* 0x000e220000000000 */
[----:B--2---:R-:W-:-:S04]  /*25b0*/  IMAD.WIDE.U32 R18, R231, R2, R18 ;  /* 0x00000002e7127225 */ /* 0x004fc800078e0012 */
[----:B------:R-:W-:Y:S01]  /*25c0*/  IMAD R2, R3, R231, RZ ;  /* 0x000000e703027224 */ /* 0x000fe200078e02ff */
[----:B---3--:R-:W-:-:S04]  /*25d0*/  LEA R20, P0, R18, R20, 0x2 ;  /* 0x0000001412147211 */ /* 0x008fc800078010ff */
[----:B------:R-:W-:-:S04]  /*25e0*/  IADD3 R2, PT, PT, R19, R2, RZ ;  /* 0x0000000213027210 */ /* 0x000fc80007ffe0ff */
[----:B------:R-:W-:-:S05]  /*25f0*/  LEA.HI.X R21, R18, R21, R2, 0x2, P0 ;  /* 0x0000001512157211 */ /* 0x000fca00000f1402 */
[----:B------:R1:W5:Y:S01]  /*2600*/  LD.E R2, desc[UR4][R20.64] ;  /* 0x0000000414027980 */ /* 0x000362000c101900 */
[----:B----4-:R1:W2:Y:S01]  /*2610*/  MUFU.RCP R3, R7 ;  /* 0x0000000700037308 */ /* 0x0102a20000001000 */
[----:B------:R-:W-:-:S04]  /*2620*/  DEPBAR.LE SB0, 0x0 ;  /* 0x000080000000791a */ /* 0x000fc80000000000 */
[----:B------:R-:W-:Y:S05]  /*2630*/  WARPSYNC.ALL ;  /* 0x0000000000007948 */ /* 0x000fea0003800000 */
[----:B------:R-:W-:Y:S01]  /*2640*/  BSSY.RECONVERGENT B0, `(.L_x_2670) ;  /* 0x0000010000007945 */ /* 0x000fe20003800200 */
[----:B------:R-:W-:Y:S01]  /*2650*/  SHF.L.U64.HI R4, R222, 0x5, R223 ;  /* 0x00000005de047819 */ /* 0x000fe200000102df */
[----:B------:R-:W-:Y:S01]  /*2660*/  BAR.SYNC.DEFER_BLOCKING 0x0 ;  /* 0x0000000000007b1d */ /* 0x000fe20000010000 */
[----:B--2--5:R-:W-:Y:S01]  /*2670*/  FMUL.FTZ R3, R2, R3 ;  /* 0x0000000302037220 */ /* 0x024fe20000410000 */
[----:B------:R-:W-:-:S04]  /*2680*/  SHF.L.U32 R2, R222, 0x5, RZ ;  /* 0x00000005de027819 */ /* 0x000fc800000006ff */
        /* <DEDUP_REMOVED lines=8> */
.L_x_2672:
[----:B------:R3:W-:Y:S01]  /*2710*/  STS.128 [R245+0x5000], RZ ;  /* 0x005000fff5007388 */ /* 0x0007e20000000c00 */
[----:B------:R-:W-:Y:S05]  /*2720*/  BRA `(.L_x_2673) ;  /* 0x0000000000047947 */ /* 0x000fea0003800000 */
.L_x_2671:
[----:B------:R4:W-:Y:S02]  /*2730*/  STS.128 [R245+0x5000], RZ ;  /* 0x005000fff5007388 */ /* 0x0009e40000000c00 */
.L_x_2673:
[----:B------:R-:W-:Y:S05]  /*2740*/  BSYNC.RECONVERGENT B0 ;  /* 0x0000000000007941 */ /* 0x000fea0003800200 */
.L_x_2670:
[-C--:B------:R-:W-:Y:S01]  /*2750*/  ISETP.GE.AND P0, PT, R0, R5.reuse, PT ;  /* 0x000000050000720c */ /* 0x080fe20003f06270 */
[----:B------:R-:W-:Y:S01]  /*2760*/  IMAD.SHL.U32 R0, R212, 0x10, RZ ;  /* 0x00000010d4007824 */ /* 0x000fe200078e00ff */
[----:B------:R-:W-:Y:S01]  /*2770*/  ISETP.GE.AND P5, PT, R10, R5, PT ;  /* 0x000000050a00720c */ /* 0x000fe20003fa6270 */
[----:B------:R-:W-:Y:S01]  /*2780*/  IMAD.SHL.U32 R195, R212, 0x20, RZ ;  /* 0x00000020d4c37824 */ /* 0x000fe200078e00ff */
[----:B------:R-:W-:Y:S01]  /*2790*/  LEA R10, P1, R2, R228, 0x1 ;  /* 0x000000e4020a7211 */ /* 0x000fe200078208ff */
[----:B------:R-:W-:Y:S01]  /*27a0*/  IMAD.SHL.U32 R213, R212, 0x4, RZ ;  /* 0x00000004d4d57824 */ /* 0x000fe200078e00ff */
[----:B------:R-:W-:Y:S01]  /*27b0*/  SHF.R.U32.HI R214, RZ, 0x1, R212 ;  /* 0x00000001ffd67819 */ /* 0x000fe200000116d4 */
[----:B------:R-:W-:Y:S01]  /*27c0*/  BSSY.RECONVERGENT B0, `(.L_x_2674) ;  /* 0x000001d000007945 */ /* 0x000fe20003800200 */
[----:B------:R-:W-:Y:S02]  /*27d0*/  LEA.HI.X R11, R2, R229, R4, 0x1, P1 ;  /* 0x000000e5020b7211 */ /* 0x000fe400008f0c04 */
[----:B------:R-:W-:-:S02]  /*27e0*/  LOP3.LUT R4, R214, 0x8, RZ, 0xc0, !PT ;  /* 0x00000008d6047812 */ /* 0x000fc400078ec0ff */
[C---:B------:R-:W-:Y:S01]  /*27f0*/  LOP3.LUT R215, R0.reuse, 0x3e00, RZ, 0xc0, !PT ;  /* 0x00003e0000d77812 */ /* 0x040fe200078ec0ff */
[----:B------:R2:W-:Y:S01]  /*2800*/  @P0 STS.128 [R245+0x5800], RZ ;  /* 0x005800fff5000388 */ /* 0x0005e20000000c00 */
[----:B------:R-:W-:Y:S02]  /*2810*/  LOP3.LUT R0, R0, 0x100, RZ, 0xc0, !PT ;  /* 0x0000010000007812 */ /* 0x000fe400078ec0ff */
[----:B------:R-:W-:Y:S02]  /*2820*/  LOP3.LUT R2, R213, 0x18, RZ, 0xc0, !PT ;  /* 0x00000018d5027812 */ /* 0x000fe400078ec0ff */
[--C-:B-1----:R-:W-:Y:S02]  /*2830*/  LOP3.LUT R7, R4, 0xc0, R195.reuse, 0xf8, !PT ;  /* 0x000000c004077812 */ /* 0x102fe400078ef8c3 */
[----:B------:R-:W-:Y:S02]  /*2840*/  LOP3.LUT R9, R195, 0xc0, RZ, 0xc0, !PT ;  /* 0x000000c0c3097812 */ /* 0x000fe400078ec0ff */
[----:B------:R-:W-:-:S02]  /*2850*/  LOP3.LUT R4, R215, 0x20, R195, 0xf8, !PT ;  /* 0x00000020d7047812 */ /* 0x000fc400078ef8c3 */
[-C--:B------:R-:W-:Y:S02]  /*2860*/  ISETP.GE.AND P6, PT, R16, R5.reuse, PT ;  /* 0x000000051000720c */ /* 0x080fe40003fc6270 */
[-C--:B------:R-:W-:Y:S02]  /*2870*/  ISETP.GE.AND P4, PT, R14, R5.reuse, PT ;  /* 0x000000050e00720c */ /* 0x080fe40003f86270 */
[-C--:B------:R-:W-:Y:S02]  /*2880*/  ISETP.GE.AND P3, PT, R12, R5.reuse, PT ;  /* 0x000000050c00720c */ /* 0x080fe40003f66270 */
[-C--:B------:R-:W-:Y:S02]  /*2890*/  ISETP.GE.AND P2, PT, R8, R5.reuse, PT ;  /* 0x000000050800720c */ /* 0x080fe40003f46270 */
[----:B------:R-:W-:Y:S02]  /*28a0*/  ISETP.GE.AND P1, PT, R6, R5, PT ;  /* 0x000000050600720c */ /* 0x000fe40003f26270 */
[----:B------:R-:W-:-:S02]  /*28b0*/  LOP3.LUT R5, R0, 0x20, R195, 0xf8, !PT ;  /* 0x0000002000057812 */ /* 0x000fc400078ef8c3 */
[----:B------:R-:W-:Y:S02]  /*28c0*/  LOP3.LUT R194, R7, R2, RZ, 0x3c, !PT ;  /* 0x0000000207c27212 */ /* 0x000fe400078e3cff */
[----:B------:R-:W-:Y:S02]  /*28d0*/  LOP3.LUT R0, R9, 0x8, R212, 0xf8, !PT ;  /* 0x0000000809007812 */ /* 0x000fe400078ef8d4 */
[----:B------:R-:W-:Y:S02]  /*28e0*/  LOP3.LUT R7, R4, 0x100, R195, 0xf8, !PT ;  /* 0x0000010004077812 */ /* 0x000fe400078ef8c3 */
[----:B------:R-:W-:Y:S02]  /*28f0*/  LOP3.LUT R5, R5, R0, R2, 0xf6, !PT ;  /* 0x0000000005057212 */ /* 0x000fe400078ef602 */
[----:B------:R-:W-:Y:S01]  /*2900*/  LOP3.LUT R7, R7, R194, RZ, 0xfc, !PT ;  /* 0x000000c207077212 */ /* 0x000fe200078efcff */
[----:B--2---:R-:W-:Y:S06]  /*2910*/  @P0 BRA `(.L_x_2675) ;  /* 0x00000000001c0947 */ /* 0x004fec0003800000 */
[----:B------:R-:W-:-:S13]  /*2920*/  ISETP.GE.AND P0, PT, R224, R237, PT ;  /* 0x000000ede000720c */ /* 0x000fda0003f06270 */
[----:B------:R1:W-:Y:S01]  /*2930*/  @P0 STS.128 [R245+0x5800], RZ ;  /* 0x005800fff5000388 */ /* 0x0003e20000000c00 */
[----:B------:R-:W-:Y:S05]  /*2940*/  @P0 BRA `(.L_x_2675) ;  /* 0x0000000000100947 */ /* 0x000fea0003800000 */
[----:B------:R-:W-:Y:S01]  /*2950*/  @!PT LDS RZ, [RZ] ;  /* 0x00000000fffff984 */ /* 0x000fe20000000800 */
[----:B------:R-:W-:Y:S01]  /*2960*/  @!PT LDS RZ, [RZ] ;  /* 0x00000000fffff984 */ /* 0x000fe20000000800 */
[----:B------:R-:W-:Y:S01]  /*2970*/  @!PT LDS RZ, [RZ] ;  /* 0x00000000fffff984 */ /* 0x000fe20000000800 */
[----:B------:R2:W-:Y:S02]  /*2980*/  LDGSTS.E.BYPASS.LTC128B.128 [R245+0x5800], desc[UR4][R10.64] ;  /* 0x058000000af57fae */ /* 0x0005e4000b981a04 */
.L_x_2675:
[----:B------:R-:W-:Y:S05]  /*2990*/  BSYNC.RECONVERGENT B0 ;  /* 0x0000000000007941 */ /* 0x000fea0003800200 */
.L_x_2674:
        /* <DEDUP_REMOVED lines=14> */
.L_x_2677:
[----:B------:R-:W-:Y:S05]  /*2a80*/  BSYNC.RECONVERGENT B0 ;  /* 0x0000000000007941 */ /* 0x000fea0003800200 */
.L_x_2676:
        /* <DEDUP_REMOVED lines=12> */
.L_x_2679:
[----:B------:R-:W-:Y:S05]  /*2b50*/  BSYNC.RECONVERGENT B0 ;  /* 0x0000000000007941 */ /* 0x000fea0003800200 */
.L_x_2678:
        /* <DEDUP_REMOVED lines=15> */
.L_x_2681:
[----:B------:R-:W-:Y:S05]  /*2c50*/  BSYNC.RECONVERGENT B0 ;  /* 0x0000000000007941 */ /* 0x000fea0003800200 */
.L_x_2680:
        /* <DEDUP_REMOVED lines=12> */
.L_x_2683:
[----:B------:R-:W-:Y:S05]  /*2d20*/  BSYNC.RECONVERGENT B0 ;  /* 0x0000000000007941 */ /* 0x000fea0003800200 */
.L_x_2682:
        /* <DEDUP_REMOVED lines=15> */
.L_x_2685:
[----:B------:R-:W-:Y:S05]  /*2e20*/  BSYNC.RECONVERGENT B0 ;  /* 0x0000000000007941 */ /* 0x000fea0003800200 */
.L_x_2684:
[----:B------:R1:W-:Y:S01]  /*2e30*/  @P1 STS.128 [R245+0x8800], RZ ;  /* 0x008800fff5001388 */ /* 0x0003e20000000c00 */
[----:B------:R-:W-:Y:S04]  /*2e40*/  BSSY.RECONVERGENT B0, `(.L_x_2686) ;  /* 0x000000c000007945 */ /* 0x000fe80003800200 */
[----:B------:R-:W-:Y:S05]  /*2e50*/  @P1 BRA `(.L_x_2687) ;  /* 0x0000000000281947 */ /* 0x000fea0003800000 */
[----:B------:R-:W-:-:S13]  /*2e60*/  ISETP.GE.AND P0, PT, R224, R237, PT ;  /* 0x000000ede000720c */ /* 0x000fda0003f06270 */
[----:B------:R1:W-:Y:S01]  /*2e70*/  @P0 STS.128 [R245+0x8800], RZ ;  /* 0x008800fff5000388 */ /* 0x0003e20000000c00 */
[----:B------:R-:W-:Y:S05]  /*2e80*/  @P0 BRA `(.L_x_2687) ;  /* 0x00000000001c0947 */ /* 0x000fea0003800000 */
[----:B-1----:R-:W-:Y:S02]  /*2e90*/  IMAD R4, R223, 0x180, RZ ;  /* 0x00000180df047824 */ /* 0x002fe400078e02ff */
[----:B--2---:R-:W-:-:S05]  /*2ea0*/  IMAD.WIDE.U32 R10, R222, 0x180, R10 ;  /* 0x00000180de0a7825 */ /* 0x004fca00078e000a */
[----:B------:R-:W-:-:S05]  /*2eb0*/  IADD3 R11, PT, PT, R11, R4, RZ ;  /* 0x000000040b0b7210 */ /* 0x000fca0007ffe0ff */
[----:B------:R-:W-:Y:S01]  /*2ec0*/  @!PT LDS RZ, [RZ] ;  /* 0x00000000fffff984 */ /* 0x000fe20000000800 */
[----:B------:R-:W-:Y:S01]  /*2ed0*/  @!PT LDS RZ, [RZ] ;  /* 0x00000000fffff984 */ /* 0x000fe20000000800 */
[----:B------:R-:W-:Y:S01]  /*2ee0*/  @!PT LDS RZ, [RZ] ;  /* 0x00000000fffff984 */ /* 0x000fe20000000800 */
[----:B------:R1:W-:Y:S02]  /*2ef0*/  LDGSTS.E.BYPASS.LTC128B.128 [R245+0x8800], desc[UR4][R10.64] ;  /* 0x088000000af57fae */ /* 0x0003e4000b981a04 */
.L_x_2687:
[----:B------:R-:W-:Y:S05]  /*2f00*/  BSYNC.RECONVERGENT B0 ;  /* 0x0000000000007941 */ /* 0x000fea0003800200 */
.L_x_2686:
[----:B------:R5:W-:Y:S01]  /*2f10*/  LDSM.16.M88.4 R28, [R0] ;  /* 0x00000000001c783b */ /* 0x000be20000000200 */
[----:B------:R-:W-:Y:S01]  /*2f20*/  IMAD.MOV.U32 R193, RZ, RZ, 0x20 ;  /* 0x00000020ffc17424 */ /* 0x000fe200078e00ff */
[----:B------:R-:W-:Y:S01]  /*2f30*/  LOP3.LUT P0, RZ, R212, 0x4, RZ, 0xc0, !PT ;  /* 0x00000004d4ff7812 */ /* 0x000fe2000780c0ff */
[----:B------:R-:W-:Y:S01]  /*2f40*/  BSSY.RECONVERGENT B1, `(.L_x_2688) ;  /* 0x00000fa000017945 */ /* 0x000fe20003800200 */
[----:B------:R-:W3:Y:S01]  /*2f50*/  LDSM.16.M88.4 R24, [R2+0x1000] ;  /* 0x001000000218783b */ /* 0x000ee20000000200 */
[----:B------:R-:W-:Y:S02]  /*2f60*/  ISETP.NE.AND P1, PT, R150, 0x1, PT ;  /* 0x000000019600780c */ /* 0x000fe40003f25270 */
[----:B------:R-:W-:Y:S01]  /*2f70*/  SEL R193, R193, 0xffffffe0, !P0 ;  /* 0xffffffe0c1c17807 */ /* 0x000fe20004000000 */
[----:B------:R-:W4:Y:S04]  /*2f80*/  LDSM.16.M88.4 R16, [R2+0x1400] ;  /* 0x001400000210783b */ /* 0x000f280000000200 */
[----:B-12---:R-:W1:Y:S01]  /*2f90*/  LDSM.16.M88.4 R8, [R2+0x1800] ;  /* 0x001800000208783b */ /* 0x006e620000000200 */
[----:B------:R-:W-:-:S03]  /*2fa0*/  IMAD.IADD R188, R0, 0x1, R193 ;  /* 0x0000000100bc7824 */ /* 0x000fc600078e02c1 */
[----:B------:R-:W2:Y:S04]  /*2fb0*/  LDSM.16.M88.4 R124, [R2+0x1c00] ;  /* 0x001c0000027c783b */ /* 0x000ea80000000200 */
[----:B------:R-:W2:Y:S01]  /*2fc0*/  LDSM.16.M88.4 R116, [R2+0x2000] ;  /* 0x002000000274783b */ /* 0x000ea20000000200 */
[----:B-----5:R-:W-:-:S03]  /*2fd0*/  IMAD.IADD R0, R2, 0x1, R193 ;  /* 0x0000000102007824 */ /* 0x020fc600078e02c1 */
        /* <DEDUP_REMOVED lines=12> */
[C---:B-1----:R-:W-:Y:S03]  /*30a0*/  HMMA.16816.F32 R12, R28.reuse, R8, RZ ;  /* 0x000000081c0c723c */ /* 0x042fe600000018ff */
[----:B------:R-:W1:Y:S04]  /*30b0*/  LDSM.16.M88.4 R144, [R2+0x4c00] ;  /* 0x004c00000290783b */ /* 0x000e680000000200 */
[----:B------:R-:W-:Y:S01]  /*30c0*/  LDSM.16.M88.4 R188, [R188] ;  /* 0x00000000bcbc783b */ /* 0x000fe20000000200 */
        /* <DEDUP_REMOVED lines=15> */
[C---:B-----5:R-:W-:Y:S03]  /*31c0*/  HMMA.16816.F32 R112, R28.reuse, R108, RZ ;  /* 0x0000006c1c70723c */ /* 0x060fe600000018ff */
[----:B------:R-:W5:Y:S04]  /*31d0*/  LDSM.16.M88.4 R156, [R0+0x3800] ;  /* 0x00380000009c783b */ /* 0x000f680000000200 */
[----:B------:R-:W5:Y:S01]  /*31e0*/  LDSM.16.M88.4 R152, [R0+0x3c00] ;  /* 0x003c00000098783b */ /* 0x000f620000000200 */
[C---:B------:R-:W-:Y:S03]  /*31f0*/  HMMA.16816.F32 R104, R28.reuse, R100, RZ ;  /* 0x000000641c68723c */ /* 0x040fe600000018ff */
[----:B------:R-:W0:Y:S05]  /*3200*/  LDGDEPBAR ;  /* 0x00000000000079af */ /* 0x000e2a0000000000 */
        /* <DEDUP_REMOVED lines=31> */
[----:B------:R2:W4:Y:S01]  /*3400*/  LDSM.16.M88.4 R132, [R0+0x4c00] ;  /* 0x004c00000084783b */ /* 0x0005220000000200 */
[----:B------:R-:W-:-:S06]  /*3410*/  DEPBAR.LE SB0, 0x0 ;  /* 0x000080000000791a */ /* 0x000fcc0000000000 */
[C---:B------:R-:W-:Y:S08]  /*3420*/  HMMA.16816.F32 R128, R188.reuse, R184, R128 ;  /* 0x000000b8bc80723c */ /* 0x040ff00000001880 */
[C---:B------:R-:W-:Y:S08]  /*3430*/  HMMA.16816.F32 R124, R188.reuse, R186, R124 ;  /* 0x000000babc7c723c */ /* 0x040ff0000000187c */
[----:B------:R-:W-:Y:S01]  /*3440*/  HMMA.16816.F32 R120, R188, R180, R120 ;  /* 0x000000b4bc78723c */ /* 0x000fe20000001878 */
[----:B--2---:R-:W-:-:S07]  /*3450*/  P2R R0, PR, RZ, 0x2 ;  /* 0x00000002ff007803 */ /* 0x004fce0000000000 */
        /* <DEDUP_REMOVED lines=13> */
[C---:B------:R-:W-:Y:S08]  /*3530*/  HMMA.16816.F32 R64, R188.reuse, R152, R64 ;  /* 0x00000098bc40723c */ /* 0x040ff00000001840 */
        /* <DEDUP_REMOVED lines=24> */
.L_x_2691:
        /* <DEDUP_REMOVED lines=60> */
.L_x_2692:
[----:B------:R-:W-:Y:S05]  /*3a80*/  BSYNC.RECONVERGENT B0 ;  /* 0x0000000000007941 */ /* 0x000fea0003800200 */
.L_x_2690:
        /* <DEDUP_REMOVED lines=67> */
.L_x_2694:
[----:B------:R-:W-:Y:S05]  /*3ec0*/  BSYNC.RECONVERGENT B0 ;  /* 0x0000000000007941 */ /* 0x000fea0003800200 */
.L_x_2693:
[----:B------:R-:W0:Y:S02]  /*3ed0*/  LDGDEPBAR ;  /* 0x00000000000079af */ /* 0x000e240000000000 */
.L_x_2689:
[----:B------:R-:W-:Y:S05]  /*3ee0*/  BSYNC.RECONVERGENT B1 ;  /* 0x0000000000017941 */ /* 0x000fea0003800200 */
.L_x_2688:
[----:B------:R-:W-:Y:S01]  /*3ef0*/  LOP3.LUT R153, R196, 0x7, RZ, 0xc0, !PT ;  /* 0x00000007c4997812 */ /* 0x000fe200078ec0ff */
[----:B------:R-:W-:-:S03]  /*3f00*/  IMAD.SHL.U32 R155, R212, 0x2, RZ ;  /* 0x00000002d49b7824 */ /* 0x000fc600078e00ff */
[----:B------:R-:W-:Y:S02]  /*3f10*/  LOP3.LUT R2, R153, 0x1f0, R214, 0xf8, !PT ;  /* 0x000001f099027812 */ /* 0x000fe400078ef8d6 */
[----:B------:R-:W-:-:S03]  /*3f20*/  LOP3.LUT R155, R155, 0x6, RZ, 0xc0, !PT ;  /* 0x000000069b9b7812 */ /* 0x000fc600078ec0ff */
[----:B-1----:R-:W-:Y:S02]  /*3f30*/  IMAD R141, R233, 0x40, R2 ;  /* 0x00000040e98d7824 */ /* 0x002fe400078e0202 */
[----:B------:R-:W-:-:S03]  /*3f40*/  IMAD.IADD R135, R236, 0x1, R155 ;  /* 0x00000001ec877824 */ /* 0x000fc600078e029b */
[----:B------:R-:W-:Y:S01]  /*3f50*/  IADD3 R141, PT, PT, R151, R141, -R192 ;  /* 0x0000008d978d7210 */ /* 0x000fe20007ffe8c0 */
[C---:B------:R-:W-:Y:S01]  /*3f60*/  VIADD R172, R135.reuse, 0xa9 ;  /* 0x000000a987ac7836 */ /* 0x040fe20000000000 */
[C---:B------:R-:W-:Y:S01]  /*3f70*/  IADD3 R154, PT, PT, R135.reuse, 0xd8, RZ ;  /* 0x000000d8879a7810 */ /* 0x040fe20007ffe0ff */
[----:B------:R-:W-:Y:S02]  /*3f80*/  VIADD R158, R135, 0xc0 ;  /* 0x000000c0879e7836 */ /* 0x000fe40000000000 */
[C---:B------:R-:W-:Y:S01]  /*3f90*/  IMAD.IADD R2, R141.reuse, 0x1, -R172 ;  /* 0x000000018d027824 */ /* 0x040fe200078e0aac */
[----:B------:R-:W-:Y:S01]  /*3fa0*/  ISETP.GE.AND P0, PT, R172, R151, PT ;  /* 0x00000097ac00720c */ /* 0x000fe20003f06270 */
[----:B------:R-:W-:Y:S02]  /*3fb0*/  IMAD.IADD R139, R141, 0x1, -R158 ;  /* 0x000000018d8b7824 */ /* 0x000fe400078e0a9e */
[C---:B------:R-:W-:Y:S01]  /*3fc0*/  VIADD R160, R135.reuse, 0xb9 ;  /* 0x000000b987a07836 */ /* 0x040fe20000000000 */
[----:B------:R-:W-:Y:S01]  /*3fd0*/  IABS R2, R2 ;  /* 0x0000000200027213 */ /* 0x000fe20000000000 */
[C---:B------:R-:W-:Y:S01]  /*3fe0*/  VIADD R152, R135.reuse, 0xc9 ;  /* 0x000000c987987836 */ /* 0x040fe20000000000 */
[----:B------:R-:W-:Y:S01]  /*3ff0*/  IABS R139, R139 ;  /* 0x0000008b008b7213 */ /* 0x000fe20000000000 */
[C---:B------:R-:W-:Y:S01]  /*4000*/  VIADD R166, R135.reuse, 0xc8 ;  /* 0x000000c887a67836 */ /* 0x040fe20000000000 */
[----:B------:R-:W-:Y:S01]  /*4010*/  I2FP.F32.S32 R2, R2 ;  /* 0x0000000200027245 */ /* 0x000fe20000201400 */
[----:B------:R-:W-:Y:S01]  /*4020*/  VIADD R144, R135, 0xd1 ;  /* 0x000000d187907836 */ /* 0x000fe20000000000 */
[----:B------:R-:W-:Y:S01]  /*4030*/  I2FP.F32.S32 R139, R139 ;  /* 0x0000008b008b7245 */ /* 0x000fe20000201400 */
[----:B------:R-:W-:-:S02]  /*4040*/  IMAD.IADD R145, R141, 0x1, -R166 ;  /* 0x000000018d917824 */ /* 0x000fc400078e0aa6 */
[----:B------:R-:W-:Y:S01]  /*4050*/  FFMA.FTZ R165, -R3, R2, R69 ;  /* 0x0000000203a57223 */ /* 0x000fe20000010145 */
[----:B------:R-:W-:Y:S02]  /*4060*/  IMAD.IADD R2, R141, 0x1, -R160 ;  /* 0x000000018d027824 */ /* 0x000fe400078e0aa0 */
[----:B------:R-:W-:Y:S01]  /*4070*/  FFMA.FTZ R139, -R3, R139, R56 ;  /* 0x0000008b038b7223 */ /* 0x000fe20000010138 */
[----:B------:R-:W-:Y:S01]  /*4080*/  IMAD.IADD R56, R141, 0x1, -R152 ;  /* 0x000000018d387824 */ /* 0x000fe200078e0a98 */
[----:B------:R-:W-:Y:S01]  /*4090*/  IABS R145, R145 ;  /* 0x0000009100917213 */ /* 0x000fe20000000000 */
[C---:B------:R-:W-:Y:S01]  /*40a0*/  VIADD R168, R135.reuse, 0xc1 ;  /* 0x000000c187a87836 */ /* 0x040fe20000000000 */
[----:B------:R-:W-:Y:S01]  /*40b0*/  IABS R2, R2 ;  /* 0x0000000200027213 */ /* 0x000fe20000000000 */
[----:B------:R-:W-:Y:S01]  /*40c0*/  VIADD R140, R135, 0xf0 ;  /* 0x000000f0878c7836 */ /* 0x000fe20000000000 */
[----:B------:R-:W-:Y:S01]  /*40d0*/  IABS R56, R56 ;  /* 0x0000003800387213 */ /* 0x000fe20000000000 */
[----:B------:R-:W-:Y:S01]  /*40e0*/  IMAD.IADD R156, R141, 0x1, -R168 ;  /* 0x000000018d9c7824 */ /* 0x000fe200078e0aa8 */
[----:B------:R-:W-:Y:S01]  /*40f0*/  I2FP.F32.S32 R2, R2 ;  /* 0x0000000200027245 */ /* 0x000fe20000201400 */
[C---:B------:R-:W-:Y:S01]  /*4100*/  VIADD R174, R135.reuse, 0xa1 ;  /* 0x000000a187ae7836 */ /* 0x040fe20000000000 */
[----:B------:R-:W-:Y:S01]  /*4110*/  I2FP.F32.S32 R56, R56 ;  /* 0x0000003800387245 */ /* 0x000fe20000201400 */
[----:B------:R-:W-:Y:S01]  /*4120*/  VIADD R176, R135, 0xb1 ;  /* 0x000000b187b07836 */ /* 0x000fe20000000000 */
[----:B------:R-:W-:Y:S01]  /*4130*/  I2FP.F32.S32 R145, R145 ;  /* 0x0000009100917245 */ /* 0x000fe20000201400 */
[----:B------:R-:W-:Y:S01]  /*4140*/  FFMA.FTZ R159, -R3, R2, R61 ;  /* 0x00000002039f7223 */ /* 0x000fe2000001013d */
[----:B------:R-:W-:-:S02]  /*4150*/  IMAD.IADD R2, R141, 0x1, -R144 ;  /* 0x000000018d027824 */ /* 0x000fc400078e0a90 */
[----:B--2---:R-:W-:Y:S01]  /*4160*/  FFMA.FTZ R137, -R3, R56, R53 ;  /* 0x0000003803897223 */ /* 0x004fe20000010135 */
[----:B------:R-:W-:Y:S01]  /*4170*/  VIADD R56, R135, 0xe8 ;  /* 0x000000e887387836 */ /* 0x000fe20000000000 */
[----:B------:R-:W-:Y:S01]  /*4180*/  IABS R156, R156 ;  /* 0x0000009c009c7213 */ /* 0x000fe20000000000 */
[----:B------:R-:W-:Y:S01]  /*4190*/  FFMA.FTZ R145, -R3, R145, R52 ;  /* 0x0000009103917223 */ /* 0x000fe20000010134 */
[----:B------:R-:W-:Y:S01]  /*41a0*/  IABS R2, R2 ;  /* 0x0000000200027213 */ /* 0x000fe20000000000 */
[----:B------:R-:W-:Y:S01]  /*41b0*/  IMAD.IADD R173, R141, 0x1, -R56 ;  /* 0x000000018dad7824 */ /* 0x000fe200078e0a38 */
[----:B------:R-:W-:Y:S01]  /*41c0*/  I2FP.F32.S32 R156, R156 ;  /* 0x0000009c009c7245 */ /* 0x000fe20000201400 */
[----:B------:R-:W-:Y:S01]  /*41d0*/  VIADD R52, R135, 0xe1 ;  /* 0x000000e187347836 */ /* 0x000fe20000000000 */
[----:B------:R-:W-:Y:S01]  /*41e0*/  I2FP.F32.S32 R2, R2 ;  /* 0x0000000200027245 */ /* 0x000fe20000201400 */
[----:B------:R-:W-:Y:S01]  /*41f0*/  IMAD.IADD R132, R141, 0x1, -R174 ;  /* 0x000000018d847824 */ /* 0x000fe200078e0aae */
[----:B------:R-:W-:Y:S01]  /*4200*/  IABS R173, R173 ;  /* 0x000000ad00ad7213 */ /* 0x000fe20000000000 */
[----:B------:R-:W-:Y:S01]  /*4210*/  FFMA.FTZ R156, -R3, R156, R57 ;  /* 0x0000009c039c7223 */ /* 0x000fe20000010139 */
[----:B------:R-:W-:-:S02]  /*4220*/  IMAD.IADD R57, R141, 0x1, -R140 ;  /* 0x000000018d397824 */ /* 0x000fc400078e0a8c */
[----:B------:R-:W-:Y:S01]  /*4230*/  FFMA.FTZ R163, -R3, R2, R49 ;  /* 0x0000000203a37223 */ /* 0x000fe20000010131 */
[----:B------:R-:W-:Y:S01]  /*4240*/  I2FP.F32.S32 R173, R173 ;  /* 0x000000ad00ad7245 */ /* 0x000fe20000201400 */
[----:B------:R-:W-:Y:S01]  /*4250*/  IMAD.IADD R2, R141, 0x1, -R52 ;  /* 0x000000018d027824 */ /* 0x000fe200078e0a34 */
[----:B------:R-:W-:Y:S01]  /*4260*/  IABS R132, R132 ;  /* 0x0000008400847213 */ /* 0x000fe20000000000 */
[----:B------:R-:W-:Y:S01]  /*4270*/  VIADD R162, R135, 0xb8 ;  /* 0x000000b887a27836 */ /* 0x000fe20000000000 */
[----:B------:R-:W-:Y:S01]  /*4280*/  IABS R57, R57 ;  /* 0x0000003900397213 */ /* 0x000fe20000000000 */
[----:B------:R-:W-:Y:S01]  /*4290*/  FFMA.FTZ R173, -R3, R173, R36 ;  /* 0x000000ad03ad7223 */ /* 0x000fe20000010124 */
[----:B------:R-:W-:Y:S01]  /*42a0*/  VIADD R36, R135, 0x1 ;  /* 0x0000000187247836 */ /* 0x000fe20000000000 */
[----:B------:R-:W-:Y:S01]  /*42b0*/  IABS R2, R2 ;  /* 0x0000000200027213 */ /* 0x000fe20000000000 */
[C---:B------:R-:W-:Y:S01]  /*42c0*/  IMAD.IADD R161, R141.reuse, 0x1, -R162 ;  /* 0x000000018da17824 */ /* 0x040fe200078e0aa2 */
[----:B------:R-:W-:Y:S01]  /*42d0*/  IADD3 R164, PT, PT, R141, -R176, RZ ;  /* 0x800000b08da47210 */ /* 0x000fe20007ffe0ff */
[C---:B------:R-:W-:Y:S01]  /*42e0*/  VIADD R134, R135.reuse, 0xf1 ;  /* 0x000000f187867836 */ /* 0x040fe20000000000 */
[----:B------:R-:W-:Y:S01]  /*42f0*/  I2FP.F32.S32 R2, R2 ;  /* 0x0000000200027245 */ /* 0x000fe20000201400 */
[----:B------:R-:W-:Y:S01]  /*4300*/  VIADD R170, R135, 0xb0 ;  /* 0x000000b087aa7836 */ /* 0x000fe20000000000 */
[----:B------:R-:W-:Y:S01]  /*4310*/  ISETP.GE.AND P4, PT, R36, R151, PT ;  /* 0x000000972400720c */ /* 0x000fe20003f86270 */
[----:B------:R-:W-:Y:S01]  /*4320*/  IMAD.IADD R36, R141, 0x1, -R36 ;  /* 0x000000018d247824 */ /* 0x000fe200078e0a24 */
[----:B------:R-:W-:Y:S01]  /*4330*/  I2FP.F32.S32 R57, R57 ;  /* 0x0000003900397245 */ /* 0x000fe20000201400 */
[----:B------:R-:W-:Y:S01]  /*4340*/  FFMA.FTZ R133, -R3, R2, R41 ;  /* 0x0000000203857223 */ /* 0x000fe20000010129 */
[----:B------:R-:W-:Y:S01]  /*4350*/  I2FP.F32.S32 R132, R132 ;  /* 0x0000008400847245 */ /* 0x000fe20000201400 */
[----:B------:R-:W-:Y:S01]  /*4360*/  IMAD.IADD R2, R141, 0x1, -R134 ;  /* 0x000000018d027824 */ /* 0x000fe200078e0a86 */
[----:B------:R-:W-:Y:S01]  /*4370*/  IABS R164, R164 ;  /* 0x000000a400a47213 */ /* 0x000fe20000000000 */
[----:B------:R-:W-:Y:S01]  /*4380*/  FFMA.FTZ R57, -R3, R57, R32 ;  /* 0x0000003903397223 */ /* 0x000fe20000010120 */
[----:B------:R-:W-:Y:S01]  /*4390*/  IABS R161, R161 ;  /* 0x000000a100a17213 */ /* 0x000fe20000000000 */
[----:B------:R-:W-:Y:S01]  /*43a0*/  VIADD R32, R141, 0x8 ;  /* 0x000000088d207836 */ /* 0x000fe20000000000 */
[----:B------:R-:W-:Y:S01]  /*43b0*/  IABS R36, R36 ;  /* 0x0000002400247213 */ /* 0x000fe20000000000 */
[----:B------:R-:W-:Y:S01]  /*43c0*/  FFMA.FTZ R167, -R3, R132, R73 ;  /* 0x0000008403a77223 */ /* 0x000fe20000010149 */
[----:B------:R-:W-:Y:S01]  /*43d0*/  I2FP.F32.S32 R164, R164 ;  /* 0x000000a400a47245 */ /* 0x000fe20000201400 */
[--C-:B------:R-:W-:Y:S01]  /*43e0*/  IMAD.IADD R73, R141, 0x1, -R170.reuse ;  /* 0x000000018d497824 */ /* 0x100fe200078e0aaa */
[----:B------:R-:W-:Y:S01]  /*43f0*/  I2FP.F32.S32 R161, R161 ;  /* 0x000000a100a17245 */ /* 0x000fe20000201400 */
[C---:B------:R-:W-:Y:S01]  /*4400*/  VIADD R146, R135.reuse, 0xd0 ;  /* 0x000000d087927836 */ /* 0x040fe20000000000 */
[----:B------:R-:W-:Y:S01]  /*4410*/  I2FP.F32.S32 R36, R36 ;  /* 0x0000002400247245 */ /* 0x000fe20000201400 */
[----:B------:R-:W-:Y:S01]  /*4420*/  VIADD R142, R135, 0xe9 ;  /* 0x000000e9878e7836 */ /* 0x000fe20000000000 */
[----:B------:R-:W-:Y:S01]  /*4430*/  IABS R2, R2 ;  /* 0x0000000200027213 */ /* 0x000fe20000000000 */
[----:B------:R-:W-:Y:S01]  /*4440*/  FFMA.FTZ R164, -R3, R164, R65 ;  /* 0x000000a403a47223 */ /* 0x000fe20000010141 */
[----:B------:R-:W-:Y:S01]  /*4450*/  ISETP.GE.AND P3, PT, R170, R151, PT ;  /* 0x00000097aa00720c */ /* 0x000fe20003f66270 */
[----:B------:R-:W-:-:S02]  /*4460*/  IMAD.IADD R170, R32, 0x1, -R170 ;  /* 0x0000000120aa7824 */ /* 0x000fc400078e0aaa */
[----:B------:R-:W-:Y:S01]  /*4470*/  FFMA.FTZ R161, -R3, R161, R60 ;  /* 0x000000a103a17223 */ /* 0x000fe2000001013c */
[----:B------:R-:W-:Y:S01]  /*4480*/  IMAD.IADD R143, R141, 0x1, -R146 ;  /* 0x000000018d8f7824 */ /* 0x000fe200078e0a92 */
[----:B------:R-:W-:Y:S01]  /*4490*/  I2FP.F32.S32 R2, R2 ;  /* 0x0000000200027245 */ /* 0x000fe20000201400 */
[----:B------:R-:W-:Y:S01]  /*44a0*/  FFMA.FTZ R65, -R3, R36, R5 ;  /* 0x0000002403417223 */ /* 0x000fe20000010105 */
[C---:B------:R-:W-:Y:S01]  /*44b0*/  IMAD.IADD R60, R141.reuse, 0x1, -R142 ;  /* 0x000000018d3c7824 */ /* 0x040fe200078e0a8e */
[----:B------:R-:W-:Y:S01]  /*44c0*/  IABS R170, R170 ;  /* 0x000000aa00aa7213 */ /* 0x000fe20000000000 */
[----:B------:R-:W-:Y:S01]  /*44d0*/  IMAD.IADD R5, R141, 0x1, -R135 ;  /* 0x000000018d057824 */ /* 0x000fe200078e0a87 */
[----:B------:R-:W-:Y:S01]  /*44e0*/  IABS R73, R73 ;  /* 0x0000004900497213 */ /* 0x000fe20000000000 */
[----:B------:R-:W-:Y:S01]  /*44f0*/  FFMA.FTZ R61, -R3, R2, R33 ;  /* 0x00000002033d7223 */ /* 0x000fe20000010121 */
[----:B------:R-:W-:Y:S01]  /*4500*/  IABS R143, R143 ;  /* 0x0000008f008f7213 */ /* 0x000fe20000000000 */
[C---:B------:R-:W-:Y:S01]  /*4510*/  VIADD R138, R135.reuse, 0xd9 ;  /* 0x000000d9878a7836 */ /* 0x040fe20000000000 */
[----:B------:R-:W-:Y:S01]  /*4520*/  IABS R60, R60 ;  /* 0x0000003c003c7213 */ /* 0x000fe20000000000 */
[----:B------:R-:W-:Y:S01]  /*4530*/  VIADD R136, R135, 0xe0 ;  /* 0x000000e087887836 */ /* 0x000fe20000000000 */
[----:B------:R-:W-:Y:S01]  /*4540*/  IABS R5, R5 ;  /* 0x0000000500057213 */ /* 0x000fe20000000000 */
[C---:B------:R-:W-:Y:S01]  /*4550*/  IMAD.IADD R175, R141.reuse, 0x1, -R154 ;  /* 0x000000018daf7824 */ /* 0x040fe200078e0a9a */
[----:B------:R-:W-:Y:S01]  /*4560*/  I2FP.F32.S32 R33, R170 ;  /* 0x000000aa00217245 */ /* 0x000fe20000201400 */
[----:B------:R-:W-:Y:S01]  /*4570*/  IMAD.IADD R147, R141, 0x1, -R136 ;  /* 0x000000018d937824 */ /* 0x000fe200078e0a88 */
[----:B------:R-:W-:Y:S01]  /*4580*/  I2FP.F32.S32 R73, R73 ;  /* 0x0000004900497245 */ /* 0x000fe20000201400 */
[----:B------:R-:W-:Y:S01]  /*4590*/  IMAD.IADD R172, R32, 0x1, -R172 ;  /* 0x0000000120ac7824 */ /* 0x000fe200078e0aac */
[----:B------:R-:W-:Y:S01]  /*45a0*/  I2FP.F32.S32 R143, R143 ;  /* 0x0000008f008f7245 */ /* 0x000fe20000201400 */
[C---:B------:R-:W-:Y:S01]  /*45b0*/  FFMA.FTZ R33, -R3.reuse, R33, R66 ;  /* 0x0000002103217223 */ /* 0x040fe20000010142 */
[----:B------:R-:W-:Y:S01]  /*45c0*/  I2FP.F32.S32 R60, R60 ;  /* 0x0000003c003c7245 */ /* 0x000fe20000201400 */
[C---:B------:R-:W-:Y:S01]  /*45d0*/  FFMA.FTZ R73, -R3.reuse, R73, R64 ;  /* 0x0000004903497223 */ /* 0x040fe20000010140 */
[----:B------:R-:W-:Y:S01]  /*45e0*/  I2FP.F32.S32 R5, R5 ;  /* 0x0000000500057245 */ /* 0x000fe20000201400 */
[----:B------:R-:W-:Y:S01]  /*45f0*/  FFMA.FTZ R143, -R3, R143, R48 ;  /* 0x0000008f038f7223 */ /* 0x000fe20000010130 */
[----:B------:R-:W-:Y:S01]  /*4600*/  ISETP.GE.AND P5, PT, R176, R151, PT ;  /* 0x00000097b000720c */ /* 0x000fe20003fa6270 */
[----:B------:R-:W-:-:S02]  /*4610*/  IMAD.IADD R176, R32, 0x1, -R176 ;  /* 0x0000000120b07824 */ /* 0x000fc400078e0ab0 */
[----:B------:R-:W-:Y:S01]  /*4620*/  FFMA.FTZ R60, -R3, R60, R37 ;  /* 0x0000003c033c7223 */ /* 0x000fe20000010125 */
[----:B------:R-:W-:Y:S02]  /*4630*/  IMAD.IADD R48, R141, 0x1, -R138 ;  /* 0x000000018d307824 */ /* 0x000fe400078e0a8a */
[CC--:B------:R-:W-:Y:S01]  /*4640*/  FFMA.FTZ R64, -R3.reuse, R5.reuse, R4 ;  /* 0x0000000503407223 */ /* 0x0c0fe20000010104 */
[----:B------:R-:W-:Y:S01]  /*4650*/  FFMA.FTZ R69, -R3, R5, R26 ;  /* 0x0000000503457223 */ /* 0x000fe2000001011a */
[----:B------:R-:W-:Y:S01]  /*4660*/  FSEL R37, R33, -INF , !P3 ;  /* 0xff80000021257808 */ /* 0x000fe20005800000 */
[C---:B------:R-:W-:Y:S01]  /*4670*/  IMAD.IADD R4, R32.reuse, 0x1, -R168 ;  /* 0x0000000120047824 */ /* 0x040fe200078e0aa8 */
[----:B------:R-:W-:Y:S01]  /*4680*/  IABS R176, R176 ;  /* 0x000000b000b07213 */ /* 0x000fe20000000000 */
[----:B------:R-:W-:Y:S01]  /*4690*/  IMAD.IADD R5, R32, 0x1, -R166 ;  /* 0x0000000120057824 */ /* 0x000fe200078e0aa6 */
[----:B------:R-:W-:Y:S01]  /*46a0*/  IADD3 R33, PT, PT, -R158, R32, RZ ;  /* 0x000000209e217210 */ /* 0x000fe20007ffe1ff */
[C---:B------:R-:W-:Y:S01]  /*46b0*/  IMAD.IADD R53, R32.reuse, 0x1, -R162 ;  /* 0x0000000120357824 */ /* 0x040fe200078e0aa2 */
[----:B------:R-:W-:Y:S01]  /*46c0*/  IABS R48, R48 ;  /* 0x0000003000307213 */ /* 0x000fe20000000000 */
[C---:B------:R-:W-:Y:S01]  /*46d0*/  IMAD.IADD R26, R32.reuse, 0x1, -R160 ;  /* 0x00000001201a7824 */ /* 0x040fe200078e0aa0 */
        /* <DEDUP_REMOVED lines=8> */
[----:B------:R-:W-:-:S02]  /*4760*/  IABS R33, R33 ;  /* 0x0000002100217213 */ /* 0x000fc40000000000 */
[----:B------:R-:W-:Y:S01]  /*4770*/  IABS R4, R4 ;  /* 0x0000000400047213 */ /* 0x000fe20000000000 */
[C---:B------:R-:W-:Y:S01]  /*4780*/  FFMA.FTZ R36, -R3.reuse, R176, R67 ;  /* 0x000000b003247223 */ /* 0x040fe20000010143 */
[----:B------:R-:W-:Y:S02]  /*4790*/  IABS R5, R5 ;  /* 0x0000000500057213 */ /* 0x000fe40000000000 */
[----:B------:R-:W-:Y:S02]  /*47a0*/  I2FP.F32.S32 R48, R48 ;  /* 0x0000003000307245 */ /* 0x000fe40000201400 */
[----:B------:R-:W-:Y:S02]  /*47b0*/  I2FP.F32.S32 R147, R147 ;  /* 0x0000009300937245 */ /* 0x000fe40000201400 */
[----:B------:R-:W-:Y:S01]  /*47c0*/  IABS R53, R53 ;  /* 0x0000003500357213 */ /* 0x000fe20000000000 */
[C---:B------:R-:W-:Y:S01]  /*47d0*/  FFMA.FTZ R157, -R3.reuse, R48, R45 ;  /* 0x00000030039d7223 */ /* 0x040fe2000001012d */
[----:B------:R-:W-:Y:S01]  /*47e0*/  I2FP.F32.S32 R175, R175 ;  /* 0x000000af00af7245 */ /* 0x000fe20000201400 */
[----:B------:R-:W-:Y:S01]  /*47f0*/  FFMA.FTZ R147, -R3, R147, R40 ;  /* 0x0000009303937223 */ /* 0x000fe20000010128 */
[----:B------:R-:W-:-:S02]  /*4800*/  I2FP.F32.S32 R172, R172 ;  /* 0x000000ac00ac7245 */ /* 0x000fc40000201400 */
[----:B------:R-:W-:Y:S01]  /*4810*/  I2FP.F32.S32 R33, R33 ;  /* 0x0000002100217245 */ /* 0x000fe20000201400 */
[C---:B------:R-:W-:Y:S01]  /*4820*/  FFMA.FTZ R175, -R3.reuse, R175, R44 ;  /* 0x000000af03af7223 */ /* 0x040fe2000001012c */
[----:B------:R-:W-:Y:S01]  /*4830*/  I2FP.F32.S32 R4, R4 ;  /* 0x0000000400047245 */ /* 0x000fe20000201400 */
[C---:B------:R-:W-:Y:S01]  /*4840*/  FFMA.FTZ R40, -R3.reuse, R172, R71 ;  /* 0x000000ac03287223 */ /* 0x040fe20000010147 */
[----:B------:R-:W-:Y:S01]  /*4850*/  IABS R26, R26 ;  /* 0x0000001a001a7213 */ /* 0x000fe20000000000 */
[C---:B------:R-:W-:Y:S01]  /*4860*/  FFMA.FTZ R48, -R3.reuse, R33, R58 ;  /* 0x0000002103307223 */ /* 0x040fe2000001013a */
[----:B------:R-:W-:Y:S01]  /*4870*/  I2FP.F32.S32 R5, R5 ;  /* 0x0000000500057245 */ /* 0x000fe20000201400 */
[----:B------:R-:W-:Y:S01]  /*4880*/  FFMA.FTZ R45, -R3, R4, R59 ;  /* 0x00000004032d7223 */ /* 0x000fe2000001013b */
[----:B------:R-:W-:Y:S01]  /*4890*/  IADD3 R132, PT, PT, R135, 0xf8, RZ ;  /* 0x000000f887847810 */ /* 0x000fe20007ffe0ff */
[C---:B------:R-:W-:Y:S01]  /*48a0*/  IMAD.IADD R58, R32.reuse, 0x1, -R144 ;  /* 0x00000001203a7824 */ /* 0x040fe200078e0a90 */
[----:B------:R-:W-:Y:S01]  /*48b0*/  I2FP.F32.S32 R53, R53 ;  /* 0x0000003500357245 */ /* 0x000fe20000201400 */
[----:B------:R-:W-:Y:S01]  /*48c0*/  FFMA.FTZ R44, -R3, R5, R54 ;  /* 0x00000005032c7223 */ /* 0x000fe20000010136 */
[----:B------:R-:W-:Y:S01]  /*48d0*/  I2FP.F32.S32 R26, R26 ;  /* 0x0000001a001a7245 */ /* 0x000fe20000201400 */
[----:B------:R-:W-:Y:S01]  /*48e0*/  IMAD.IADD R59, R32, 0x1, -R154 ;  /* 0x00000001203b7824 */ /* 0x000fe200078e0a9a */
[----:B------:R-:W-:Y:S01]  /*48f0*/  FSEL R71, R164, -INF , !P5 ;  /* 0xff800000a4477808 */ /* 0x000fe20006800000 */
[----:B------:R-:W-:Y:S01]  /*4900*/  IMAD.IADD R41, R141, 0x1, -R132 ;  /* 0x000000018d297824 */ /* 0x000fe200078e0a84 */
[----:B------:R-:W-:Y:S01]  /*4910*/  FSEL R36, R36, -INF , !P5 ;  /* 0xff80000024247808 */ /* 0x000fe20006800000 */
[----:B------:R-:W-:Y:S01]  /*4920*/  VIADD R54, R135, 0x8 ;  /* 0x0000000887367836 */ /* 0x000fe20000000000 */
[-C--:B------:R-:W-:Y:S01]  /*4930*/  ISETP.GE.AND P1, PT, R174, R151.reuse, PT ;  /* 0x00000097ae00720c */ /* 0x080fe20003f26270 */
[----:B------:R-:W-:Y:S01]  /*4940*/  IMAD.IADD R174, R32, 0x1, -R174 ;  /* 0x0000000120ae7824 */ /* 0x000fe200078e0aae */
[----:B------:R-:W-:Y:S01]  /*4950*/  ISETP.GE.AND P5, PT, R166, R151, PT ;  /* 0x00000097a600720c */ /* 0x000fe20003fa6270 */
[----:B------:R-:W-:Y:S01]  /*4960*/  FFMA.FTZ R53, -R3, R53, R62 ;  /* 0x0000003503357223 */ /* 0x000fe2000001013e */
[----:B------:R-:W-:-:S02]  /*4970*/  IMAD.IADD R62, R32, 0x1, -R152 ;  /* 0x00000001203e7824 */ /* 0x000fc400078e0a98 */
[----:B------:R-:W-:Y:S01]  /*4980*/  FFMA.FTZ R49, -R3, R26, R63 ;  /* 0x0000001a03317223 */ /* 0x000fe2000001013f */
[----:B------:R-:W-:Y:S01]  /*4990*/  FSEL R5, R145, -INF , !P5 ;  /* 0xff80000091057808 */ /* 0x000fe20006800000 */
[----:B------:R-:W-:Y:S01]  /*49a0*/  IMAD.IADD R63, R32, 0x1, -R146 ;  /* 0x00000001203f7824 */ /* 0x000fe200078e0a92 */
[----:B------:R-:W-:Y:S01]  /*49b0*/  FSEL R44, R44, -INF , !P5 ;  /* 0xff8000002c2c7808 */ /* 0x000fe20006800000 */
[----:B------:R-:W-:Y:S01]  /*49c0*/  VIADD R145, R135, 0x19 ;  /* 0x0000001987917836 */ /* 0x000fe20000000000 */
[----:B------:R-:W-:Y:S02]  /*49d0*/  IABS R58, R58 ;  /* 0x0000003a003a7213 */ /* 0x000fe40000000000 */
[----:B------:R-:W-:Y:S01]  /*49e0*/  IABS R59, R59 ;  /* 0x0000003b003b7213 */ /* 0x000fe20000000000 */
[----:B------:R-:W-:Y:S01]  /*49f0*/  IMAD.IADD R145, R32, 0x1, -R145 ;  /* 0x0000000120917824 */ /* 0x000fe200078e0a91 */
[----:B------:R-:W-:Y:S02]  /*4a00*/  IABS R41, R41 ;  /* 0x0000002900297213 */ /* 0x000fe40000000000 */
[----:B------:R-:W-:Y:S01]  /*4a10*/  ISETP.GE.AND P5, PT, R54, R151, PT ;  /* 0x000000973600720c */ /* 0x000fe20003fa6270 */
[----:B------:R-:W-:Y:S01]  /*4a20*/  IMAD.IADD R54, R141, 0x1, -R54 ;  /* 0x000000018d367824 */ /* 0x000fe200078e0a36 */
[----:B------:R-:W-:-:S02]  /*4a30*/  IABS R174, R174 ;  /* 0x000000ae00ae7213 */ /* 0x000fc40000000000 */
[----:B------:R-:W-:Y:S02]  /*4a40*/  IABS R62, R62 ;  /* 0x0000003e003e7213 */ /* 0x000fe40000000000 */
[----:B------:R-:W-:Y:S02]  /*4a50*/  FSEL R73, R73, -INF , !P3 ;  /* 0xff80000049497808 */ /* 0x000fe40005800000 */
[----:B------:R-:W-:Y:S02]  /*4a60*/  I2FP.F32.S32 R58, R58 ;  /* 0x0000003a003a7245 */ /* 0x000fe40000201400 */
[----:B------:R-:W-:Y:S02]  /*4a70*/  I2FP.F32.S32 R59, R59 ;  /* 0x0000003b003b7245 */ /* 0x000fe40000201400 */
[----:B------:R-:W-:Y:S01]  /*4a80*/  I2FP.F32.S32 R41, R41 ;  /* 0x0000002900297245 */ /* 0x000fe20000201400 */
[C---:B------:R-:W-:Y:S01]  /*4a90*/  FFMA.FTZ R51, -R3.reuse, R58, R51 ;  /* 0x0000003a03337223 */ /* 0x040fe20000010133 */
[----:B------:R-:W-:Y:S01]  /*4aa0*/  ISETP.GE.AND P3, PT, R168, R151, PT ;  /* 0x00000097a800720c */ /* 0x000fe20003f66270 */
[C---:B------:R-:W-:Y:S01]  /*4ab0*/  FFMA.FTZ R46, -R3.reuse, R59, R46 ;  /* 0x0000003b032e7223 */ /* 0x040fe2000001012e */
[----:B------:R-:W-:Y:S01]  /*4ac0*/  IABS R63, R63 ;  /* 0x0000003f003f7213 */ /* 0x000fe20000000000 */
[----:B------:R-:W-:Y:S01]  /*4ad0*/  FFMA.FTZ R2, -R3, R41, R28 ;  /* 0x0000002903027223 */ /* 0x000fe2000001011c */
[----:B------:R-:W-:Y:S01]  /*4ae0*/  I2FP.F32.S32 R174, R174 ;  /* 0x000000ae00ae7245 */ /* 0x000fe20000201400 */
[C---:B------:R-:W-:Y:S01]  /*4af0*/  VIADD R58, R135.reuse, 0x9 ;  /* 0x00000009873a7836 */ /* 0x040fe20000000000 */
[----:B------:R-:W-:Y:S01]  /*4b00*/  IABS R54, R54 ;  /* 0x0000003600367213 */ /* 0x000fe20000000000 */
[----:B------:R-:W-:Y:S01]  /*4b10*/  VIADD R59, R135, 0x1 ;  /* 0x00000001873b7836 */ /* 0x000fe20000000000 */
[----:B------:R-:W-:Y:S01]  /*4b20*/  I2FP.F32.S32 R62, R62 ;  /* 0x0000003e003e7245 */ /* 0x000fe20000201400 */
[----:B------:R-:W-:Y:S01]  /*4b30*/  FFMA.FTZ R41, -R3, R174, R75 ;  /* 0x000000ae03297223 */ /* 0x000fe2000001014b */
[----:B------:R-:W-:Y:S01]  /*4b40*/  ISETP.GE.AND P2, PT, R162, R151, PT ;  /* 0x00000097a200720c */ /* 0x000fe20003f46270 */
[----:B------:R-:W-:Y:S01]  /*4b50*/  IMAD.IADD R66, R141, 0x1, -R58 ;  /* 0x000000018d427824 */ /* 0x000fe200078e0a3a */
[----:B------:R-:W-:Y:S01]  /*4b60*/  FSEL R33, R156, -INF , !P3 ;  /* 0xff8000009c217808 */ /* 0x000fe20005800000 */
[----:B------:R-:W-:Y:S01]  /*4b70*/  FFMA.FTZ R55, -R3, R62, R55 ;  /* 0x0000003e03377223 */ /* 0x000fe20000010137 */
[----:B------:R-:W-:-:S02]  /*4b80*/  FSEL R45, R45, -INF , !P3 ;  /* 0xff8000002d2d7808 */ /* 0x000fc40005800000 */
[----:B------:R-:W-:Y:S02]  /*4b90*/  I2FP.F32.S32 R63, R63 ;  /* 0x0000003f003f7245 */ /* 0x000fe40000201400 */
[----:B------:R-:W-:Y:S02]  /*4ba0*/  ISETP.GE.AND P3, PT, R154, R151, PT ;  /* 0x000000979a00720c */ /* 0x000fe40003f66270 */
[----:B------:R-:W-:Y:S01]  /*4bb0*/  I2FP.F32.S32 R54, R54 ;  /* 0x0000003600367245 */ /* 0x000fe20000201400 */
[----:B------:R-:W-:Y:S01]  /*4bc0*/  FFMA.FTZ R50, -R3, R63, R50 ;  /* 0x0000003f03327223 */ /* 0x000fe20000010132 */
[----:B------:R-:W-:Y:S01]  /*4bd0*/  FSEL R75, R165, -INF , !P0 ;  /* 0xff800000a54b7808 */ /* 0x000fe20004000000 */
[----:B------:R-:W-:Y:S01]  /*4be0*/  IMAD.IADD R63, R32, 0x1, -R136 ;  /* 0x00000001203f7824 */ /* 0x000fe200078e0a88 */
[----:B------:R-:W-:Y:S01]  /*4bf0*/  FSEL R40, R40, -INF , !P0 ;  /* 0xff80000028287808 */ /* 0x000fe20004000000 */
[----:B------:R-:W-:Y:S01]  /*4c00*/  FFMA.FTZ R54, -R3, R54, R24 ;  /* 0x0000003603367223 */ /* 0x000fe20000010118 */
[----:B------:R-:W-:-:S02]  /*4c10*/  FSEL R26, R161, -INF , !P2 ;  /* 0xff800000a11a7808 */ /* 0x000fc40005000000 */
[----:B------:R-:W-:Y:S02]  /*4c20*/  FSEL R53, R53, -INF , !P2 ;  /* 0xff80000035357808 */ /* 0x000fe40005000000 */
[-C--:B------:R-:W-:Y:S02]  /*4c30*/  ISETP.GE.AND P0, PT, R158, R151.reuse, PT ;  /* 0x000000979e00720c */ /* 0x080fe40003f06270 */
[-C--:B------:R-:W-:Y:S02]  /*4c40*/  ISETP.GE.AND P2, PT, R152, R151.reuse, PT ;  /* 0x000000979800720c */ /* 0x080fe40003f46270 */
[----:B------:R-:W-:Y:S02]  /*4c50*/  FSEL R175, R175, -INF , !P3 ;  /* 0xff800000afaf7808 */ /* 0x000fe40005800000 */
[----:B------:R-:W-:Y:S02]  /*4c60*/  FSEL R46, R46, -INF , !P3 ;  /* 0xff8000002e2e7808 */ /* 0x000fe40005800000 */
[----:B------:R-:W-:Y:S01]  /*4c70*/  ISETP.GE.AND P3, PT, R58, R151, PT ;  /* 0x000000973a00720c */ /* 0x000fe20003f66270 */
[----:B------:R-:W-:Y:S01]  /*4c80*/  IMAD.IADD R58, R32, 0x1, -R59 ;  /* 0x00000001203a7824 */ /* 0x000fe200078e0a3b */
[----:B------:R-:W-:-:S02]  /*4c90*/  FSEL R139, R139, -INF , !P0 ;  /* 0xff8000008b8b7808 */ /* 0x000fc40004000000 */
[----:B------:R-:W-:Y:S02]  /*4ca0*/  FSEL R48, R48, -INF , !P0 ;  /* 0xff80000030307808 */ /* 0x000fe40004000000 */
[----:B------:R-:W-:Y:S02]  /*4cb0*/  FSEL R24, R137, -INF , !P2 ;  /* 0xff80000089187808 */ /* 0x000fe40005000000 */
[----:B------:R-:W-:Y:S02]  /*4cc0*/  FSEL R55, R55, -INF , !P2 ;  /* 0xff80000037377808 */ /* 0x000fe40005000000 */
[----:B------:R-:W-:Y:S02]  /*4cd0*/  IADD3 R62, PT, PT, -R52, R32, RZ ;  /* 0x00000020343e7210 */ /* 0x000fe40007ffe1ff */
[-C--:B------:R-:W-:Y:S02]  /*4ce0*/  ISETP.GE.AND P0, PT, R144, R151.reuse, PT ;  /* 0x000000979000720c */ /* 0x080fe40003f06270 */
[----:B------:R-:W-:Y:S01]  /*4cf0*/  ISETP.GE.AND P2, PT, R138, R151, PT ;  /* 0x000000978a00720c */ /* 0x000fe20003f46270 */
[----:B------:R-:W-:Y:S01]  /*4d00*/  IMAD.IADD R138, R32, 0x1, -R138 ;  /* 0x00000001208a7824 */ /* 0x000fe200078e0a8a */
[----:B------:R-:W-:-:S02]  /*4d10*/  FSEL R28, R167, -INF , !P1 ;  /* 0xff800000a71c7808 */ /* 0x000fc40004800000 */
[----:B------:R-:W-:Y:S02]  /*4d20*/  FSEL R41, R41, -INF , !P1 ;  /* 0xff80000029297808 */ /* 0x000fe40004800000 */
[----:B------:R-:W-:Y:S02]  /*4d30*/  IABS R63, R63 ;  /* 0x0000003f003f7213 */ /* 0x000fe40000000000 */
[----:B------:R-:W-:Y:S02]  /*4d40*/  ISETP.GE.AND P1, PT, R160, R151, PT ;  /* 0x00000097a000720c */ /* 0x000fe40003f26270 */
[----:B------:R-:W-:Y:S02]  /*4d50*/  IABS R62, R62 ;  /* 0x0000003e003e7213 */ /* 0x000fe40000000000 */
[----:B------:R-:W-:Y:S02]  /*4d60*/  IABS R58, R58 ;  /* 0x0000003a003a7213 */ /* 0x000fe40000000000 */
[----:B------:R-:W-:-:S02]  /*4d70*/  FSEL R163, R163, -INF , !P0 ;  /* 0xff800000a3a37808 */ /* 0x000fc40004000000 */
[----:B------:R-:W-:Y:S02]  /*4d80*/  FSEL R51, R51, -INF , !P0 ;  /* 0xff80000033337808 */ /* 0x000fe40004000000 */
[----:B------:R-:W-:Y:S02]  /*4d90*/  ISETP.GE.AND P0, PT, R52, R151, PT ;  /* 0x000000973400720c */ /* 0x000fe40003f06270 */
[----:B------:R-:W-:Y:S02]  /*4da0*/  IABS R52, R138 ;  /* 0x0000008a00347213 */ /* 0x000fe40000000000 */
[----:B------:R-:W-:Y:S02]  /*4db0*/  I2FP.F32.S32 R63, R63 ;  /* 0x0000003f003f7245 */ /* 0x000fe40000201400 */
[----:B------:R-:W-:Y:S02]  /*4dc0*/  FSEL R4, R159, -INF , !P1 ;  /* 0xff8000009f047808 */ /* 0x000fe40004800000 */
[----:B------:R-:W-:Y:S01]  /*4dd0*/  FSEL R49, R49, -INF , !P1 ;  /* 0xff80000031317808 */ /* 0x000fe20004800000 */
[----:B------:R-:W-:Y:S01]  /*4de0*/  FFMA.FTZ R63, -R3, R63, R42 ;  /* 0x0000003f033f7223 */ /* 0x000fe2000001012a */
[----:B------:R-:W-:-:S02]  /*4df0*/  I2FP.F32.S32 R62, R62 ;  /* 0x0000003e003e7245 */ /* 0x000fc40000201400 */
[----:B------:R-:W-:Y:S02]  /*4e00*/  I2FP.F32.S32 R58, R58 ;  /* 0x0000003a003a7245 */ /* 0x000fe40000201400 */
[-C--:B------:R-:W-:Y:S01]  /*4e10*/  ISETP.GE.AND P1, PT, R146, R151.reuse, PT ;  /* 0x000000979200720c */ /* 0x080fe20003f26270 */
[C---:B------:R-:W-:Y:S01]  /*4e20*/  FFMA.FTZ R42, -R3.reuse, R62, R43 ;  /* 0x0000003e032a7223 */ /* 0x040fe2000001012b */
[----:B------:R-:W-:Y:S01]  /*4e30*/  I2FP.F32.S32 R52, R52 ;  /* 0x0000003400347245 */ /* 0x000fe20000201400 */
[----:B------:R-:W-:Y:S01]  /*4e40*/  FFMA.FTZ R137, -R3, R58, R7 ;  /* 0x0000003a03897223 */ /* 0x000fe20000010107 */
[----:B------:R-:W-:Y:S01]  /*4e50*/  FSEL R143, R143, -INF , !P1 ;  /* 0xff8000008f8f7808 */ /* 0x000fe20004800000 */
[C---:B------:R-:W-:Y:S01]  /*4e60*/  VIADD R62, R135.reuse, 0x18 ;  /* 0x00000018873e7836 */ /* 0x040fe20000000000 */
[----:B------:R-:W-:Y:S01]  /*4e70*/  FSEL R50, R50, -INF , !P1 ;  /* 0xff80000032327808 */ /* 0x000fe20004800000 */
[----:B------:R-:W-:Y:S01]  /*4e80*/  VIADD R58, R135, 0x19 ;  /* 0x00000019873a7836 */ /* 0x000fe20000000000 */
[----:B------:R-:W-:Y:S01]  /*4e90*/  IABS R66, R66 ;  /* 0x0000004200427213 */ /* 0x000fe20000000000 */
[----:B------:R-:W-:Y:S01]  /*4ea0*/  FFMA.FTZ R52, -R3, R52, R47 ;  /* 0x0000003403347223 */ /* 0x000fe2000001012f */
[-C--:B------:R-:W-:Y:S01]  /*4eb0*/  ISETP.GE.AND P1, PT, R136, R151.reuse, PT ;  /* 0x000000978800720c */ /* 0x080fe20003f26270 */
[C---:B------:R-:W-:Y:S01]  /*4ec0*/  VIADD R136, R135.reuse, 0x10 ;  /* 0x0000001087887836 */ /* 0x040fe20000000000 */
[----:B------:R-:W-:Y:S01]  /*4ed0*/  I2FP.F32.S32 R66, R66 ;  /* 0x0000004200427245 */ /* 0x000fe20000201400 */
[----:B------:R-:W-:Y:S01]  /*4ee0*/  VIADD R47, R135, 0x9 ;  /* 0x00000009872f7836 */ /* 0x000fe20000000000 */
[----:B------:R-:W-:Y:S01]  /*4ef0*/  FSEL R133, R133, -INF , !P0 ;  /* 0xff80000085857808 */ /* 0x000fe20004000000 */
[----:B------:R-:W-:Y:S01]  /*4f00*/  IMAD.IADD R59, R141, 0x1, -R136 ;  /* 0x000000018d3b7824 */ /* 0x000fe200078e0a88 */
[----:B------:R-:W-:Y:S01]  /*4f10*/  FSEL R42, R42, -INF , !P0 ;  /* 0xff8000002a2a7808 */ /* 0x000fe20004000000 */
[----:B------:R-:W-:Y:S01]  /*4f20*/  IMAD.IADD R47, R32, 0x1, -R47 ;  /* 0x00000001202f7824 */ /* 0x000fe200078e0a2f */
[----:B------:R-:W-:Y:S01]  /*4f30*/  FSEL R7, R65, -INF , !P4 ;  /* 0xff80000041077808 */ /* 0x000fe20006000000 */
[----:B------:R-:W-:Y:S01]  /*4f40*/  FFMA.FTZ R25, -R3, R66, R25 ;  /* 0x0000004203197223 */ /* 0x000fe20000010119 */
[----:B------:R-:W-:Y:S01]  /*4f50*/  FSEL R137, R137, -INF , !P4 ;  /* 0xff80000089897808 */ /* 0x000fe20006000000 */
[----:B------:R-:W-:Y:S01]  /*4f60*/  VIADD R66, R135, 0x11 ;  /* 0x0000001187427836 */ /* 0x000fe20000000000 */
[-C--:B------:R-:W-:Y:S01]  /*4f70*/  ISETP.GE.AND P0, PT, R62, R151.reuse, PT ;  /* 0x000000973e00720c */ /* 0x080fe20003f06270 */
[C---:B------:R-:W-:Y:S01]  /*4f80*/  IMAD.IADD R62, R141.reuse, 0x1, -R62 ;  /* 0x000000018d3e7824 */ /* 0x040fe200078e0a3e */
[----:B------:R-:W-:Y:S01]  /*4f90*/  ISETP.GE.AND P4, PT, R58, R151, PT ;  /* 0x000000973a00720c */ /* 0x000fe20003f86270 */
[----:B------:R-:W-:Y:S01]  /*4fa0*/  IMAD.IADD R58, R141, 0x1, -R58 ;  /* 0x000000018d3a7824 */ /* 0x000fe200078e0a3a */
[----:B------:R-:W-:-:S02]  /*4fb0*/  IABS R59, R59 ;  /* 0x0000003b003b7213 */ /* 0x000fc40000000000 */
[----:B------:R-:W-:Y:S02]  /*4fc0*/  IABS R62, R62 ;  /* 0x0000003e003e7213 */ /* 0x000fe40000000000 */
[----:B------:R-:W-:Y:S02]  /*4fd0*/  IABS R58, R58 ;  /* 0x0000003a003a7213 */ /* 0x000fe40000000000 */
[----:B------:R-:W-:Y:S02]  /*4fe0*/  IABS R47, R47 ;  /* 0x0000002f002f7213 */ /* 0x000fe40000000000 */
[----:B------:R-:W-:Y:S02]  /*4ff0*/  FSEL R147, R147, -INF , !P1 ;  /* 0xff80000093937808 */ /* 0x000fe40004800000 */
[----:B------:R-:W-:Y:S01]  /*5000*/  FSEL R43, R63, -INF , !P1 ;  /* 0xff8000003f2b7808 */ /* 0x000fe20004800000 */
[----:B------:R-:W-:Y:S01]  /*5010*/  IMAD.IADD R63, R141, 0x1, -R66 ;  /* 0x000000018d3f7824 */ /* 0x000fe200078e0a42 */
[----:B------:R-:W-:-:S02]  /*5020*/  ISETP.GE.AND P1, PT, R66, R151, PT ;  /* 0x000000974200720c */ /* 0x000fc40003f26270 */
[----:B------:R-:W-:Y:S02]  /*5030*/  I2FP.F32.S32 R65, R59 ;  /* 0x0000003b00417245 */ /* 0x000fe40000201400 */
[----:B------:R-:W-:Y:S02]  /*5040*/  I2FP.F32.S32 R59, R62 ;  /* 0x0000003e003b7245 */ /* 0x000fe40000201400 */
[----:B------:R-:W-:Y:S01]  /*5050*/  I2FP.F32.S32 R66, R58 ;  /* 0x0000003a00427245 */ /* 0x000fe20000201400 */
[C---:B------:R-:W-:Y:S01]  /*5060*/  FFMA.FTZ R58, -R3.reuse, R65, R20 ;  /* 0x00000041033a7223 */ /* 0x040fe20000010114 */
[----:B------:R-:W-:Y:S01]  /*5070*/  I2FP.F32.S32 R62, R47 ;  /* 0x0000002f003e7245 */ /* 0x000fe20000201400 */
[C---:B------:R-:W-:Y:S01]  /*5080*/  FFMA.FTZ R20, -R3.reuse, R59, R16 ;  /* 0x0000003b03147223 */ /* 0x040fe20000010110 */
[----:B------:R-:W-:Y:S01]  /*5090*/  IABS R63, R63 ;  /* 0x0000003f003f7213 */ /* 0x000fe20000000000 */
[----:B------:R-:W-:Y:S01]  /*50a0*/  FFMA.FTZ R17, -R3, R66, R17 ;  /* 0x0000004203117223 */ /* 0x000fe20000010111 */
[----:B------:R-:W-:-:S02]  /*50b0*/  VIADD R66, R135, 0x20 ;  /* 0x0000002087427836 */ /* 0x000fc40000000000 */
[----:B------:R-:W-:Y:S01]  /*50c0*/  FFMA.FTZ R27, -R3, R62, R27 ;  /* 0x0000003e031b7223 */ /* 0x000fe2000001011b */
[----:B------:R-:W-:Y:S01]  /*50d0*/  VIADD R62, R135, 0x21 ;  /* 0x00000021873e7836 */ /* 0x000fe20000000000 */
[----:B------:R-:W-:Y:S01]  /*50e0*/  FSEL R157, R157, -INF , !P2 ;  /* 0xff8000009d9d7808 */ /* 0x000fe20005000000 */
[C---:B------:R-:W-:Y:S01]  /*50f0*/  VIADD R47, R135.reuse, 0x18 ;  /* 0x00000018872f7836 */ /* 0x040fe20000000000 */
[----:B------:R-:W-:Y:S01]  /*5100*/  FSEL R52, R52, -INF , !P2 ;  /* 0xff80000034347808 */ /* 0x000fe20005000000 */
[C---:B------:R-:W-:Y:S01]  /*5110*/  VIADD R59, R135.reuse, 0x10 ;  /* 0x00000010873b7836 */ /* 0x040fe20000000000 */
[----:B------:R-:W-:Y:S02]  /*5120*/  ISETP.GE.AND P2, PT, R136, R151, PT ;  /* 0x000000978800720c */ /* 0x000fe40003f46270 */
[----:B------:R-:W-:Y:S01]  /*5130*/  IADD3 R67, PT, PT, R135, 0x11, RZ ;  /* 0x0000001187437810 */ /* 0x000fe20007ffe0ff */
[----:B------:R-:W-:Y:S01]  /*5140*/  IMAD.IADD R59, R32, 0x1, -R59 ;  /* 0x00000001203b7824 */ /* 0x000fe200078e0a3b */
[----:B------:R-:W-:-:S02]  /*5150*/  I2FP.F32.S32 R136, R63 ;  /* 0x0000003f00887245 */ /* 0x000fc40000201400 */
[----:B------:R-:W-:Y:S01]  /*5160*/  FSEL R65, R54, -INF , !P5 ;  /* 0xff80000036417808 */ /* 0x000fe20006800000 */
[----:B------:R-:W-:Y:S01]  /*5170*/  IMAD.IADD R54, R32, 0x1, -R67 ;  /* 0x0000000120367824 */ /* 0x000fe200078e0a43 */
[----:B------:R-:W-:Y:S01]  /*5180*/  FSEL R16, R69, -INF , !P5 ;  /* 0xff80000045107808 */ /* 0x000fe20006800000 */
[----:B------:R-:W-:Y:S01]  /*5190*/  FFMA.FTZ R21, -R3, R136, R21 ;  /* 0x0000008803157223 */ /* 0x000fe20000010115 */
[-C--:B------:R-:W-:Y:S01]  /*51a0*/  ISETP.GE.AND P5, PT, R66, R151.reuse, PT ;  /* 0x000000974200720c */ /* 0x080fe20003fa6270 */
[----:B------:R-:W-:Y:S01]  /*51b0*/  IMAD.IADD R66, R141, 0x1, -R66 ;  /* 0x000000018d427824 */ /* 0x000fe200078e0a42 */
[----:B------:R-:W-:Y:S01]  /*51c0*/  FSEL R63, R25, -INF , !P3 ;  /* 0xff800000193f7808 */ /* 0x000fe20005800000 */
[----:B------:R-:W-:Y:S01]  /*51d0*/  IMAD.IADD R25, R32, 0x1, -R47 ;  /* 0x0000000120197824 */ /* 0x000fe200078e0a2f */
[----:B------:R-:W-:Y:S02]  /*51e0*/  FSEL R27, R27, -INF , !P3 ;  /* 0xff8000001b1b7808 */ /* 0x000fe40005800000 */
[----:B------:R-:W-:Y:S01]  /*51f0*/  ISETP.GE.AND P3, PT, R62, R151, PT ;  /* 0x000000973e00720c */ /* 0x000fe20003f66270 */
[----:B------:R-:W-:Y:S01]  /*5200*/  IMAD.IADD R62, R141, 0x1, -R62 ;  /* 0x000000018d3e7824 */ /* 0x000fe200078e0a3e */
[----:B------:R-:W-:-:S02]  /*5210*/  IABS R47, R66 ;  /* 0x00000042002f7213 */ /* 0x000fc40000000000 */
[----:B------:R-:W-:Y:S02]  /*5220*/  IABS R54, R54 ;  /* 0x0000003600367213 */ /* 0x000fe40000000000 */
[----:B------:R-:W-:Y:S02]  /*5230*/  IABS R62, R62 ;  /* 0x0000003e003e7213 */ /* 0x000fe40000000000 */
[----:B------:R-:W-:Y:S02]  /*5240*/  IABS R25, R25 ;  /* 0x0000001900197213 */ /* 0x000fe40000000000 */
[----:B------:R-:W-:Y:S02]  /*5250*/  I2FP.F32.S32 R47, R47 ;  /* 0x0000002f002f7245 */ /* 0x000fe40000201400 */
[----:B------:R-:W-:Y:S02]  /*5260*/  I2FP.F32.S32 R62, R62 ;  /* 0x0000003e003e7245 */ /* 0x000fe40000201400 */
[----:B------:R-:W-:Y:S01]  /*5270*/  I2FP.F32.S32 R54, R54 ;  /* 0x0000003600367245 */ /* 0x000fe20000201400 */
[C---:B------:R-:W-:Y:S01]  /*5280*/  FFMA.FTZ R47, -R3.reuse, R47, R12 ;  /* 0x0000002f032f7223 */ /* 0x040fe2000001010c */
[----:B------:R-:W-:Y:S01]  /*5290*/  IABS R59, R59 ;  /* 0x0000003b003b7213 */ /* 0x000fe20000000000 */
[C---:B------:R-:W-:Y:S01]  /*52a0*/  FFMA.FTZ R12, -R3.reuse, R62, R13 ;  /* 0x0000003e030c7223 */ /* 0x040fe2000001010d */
[----:B------:R-:W-:Y:S01]  /*52b0*/  I2FP.F32.S32 R25, R25 ;  /* 0x0000001900197245 */ /* 0x000fe20000201400 */
[----:B------:R-:W-:Y:S01]  /*52c0*/  FFMA.FTZ R13, -R3, R54, R23 ;  /* 0x00000036030d7223 */ /* 0x000fe20000010117 */
[----:B------:R-:W-:Y:S01]  /*52d0*/  I2FP.F32.S32 R59, R59 ;  /* 0x0000003b003b7245 */ /* 0x000fe20000201400 */
[----:B------:R-:W-:Y:S01]  /*52e0*/  VIADD R54, R135, 0x29 ;  /* 0x0000002987367836 */ /* 0x000fe20000000000 */
[----:B------:R-:W-:Y:S01]  /*52f0*/  FSEL R67, R21, -INF , !P1 ;  /* 0xff80000015437808 */ /* 0x000fe20004800000 */
[----:B------:R-:W-:Y:S01]  /*5300*/  FFMA.FTZ R25, -R3, R25, R18 ;  /* 0x0000001903197223 */ /* 0x000fe20000010112 */
[----:B------:R-:W-:Y:S01]  /*5310*/  IADD3 R18, PT, PT, R135, 0x30, RZ ;  /* 0x0000003087127810 */ /* 0x000fe20007ffe0ff */
[----:B------:R-:W-:Y:S01]  /*5320*/  FFMA.FTZ R22, -R3, R59, R22 ;  /* 0x0000003b03167223 */ /* 0x000fe20000010116 */
[----:B------:R-:W-:Y:S01]  /*5330*/  FSEL R21, R13, -INF , !P1 ;  /* 0xff8000000d157808 */ /* 0x000fe20004800000 */
[C---:B------:R-:W-:Y:S01]  /*5340*/  VIADD R59, R135.reuse, 0x20 ;  /* 0x00000020873b7836 */ /* 0x040fe20000000000 */
[----:B------:R-:W-:Y:S01]  /*5350*/  FSEL R13, R20, -INF , !P0 ;  /* 0xff800000140d7808 */ /* 0x000fe20004000000 */
[----:B------:R-:W-:Y:S01]  /*5360*/  VIADD R62, R135, 0x28 ;  /* 0x00000028873e7836 */ /* 0x000fe20000000000 */
[----:B------:R-:W-:Y:S01]  /*5370*/  FSEL R25, R25, -INF , !P0 ;  /* 0xff80000019197808 */ /* 0x000fe20004000000 */
[----:B------:R-:W-:Y:S01]  /*5380*/  IMAD.IADD R59, R32, 0x1, -R59 ;  /* 0x00000001203b7824 */ /* 0x000fe200078e0a3b */
[-C--:B------:R-:W-:Y:S01]  /*5390*/  ISETP.GE.AND P0, PT, R18, R151.reuse, PT ;  /* 0x000000971200720c */ /* 0x080fe20003f06270 */
[C---:B------:R-:W-:Y:S01]  /*53a0*/  IMAD.IADD R18, R141.reuse, 0x1, -R18 ;  /* 0x000000018d127824 */ /* 0x040fe200078e0a12 */
[----:B------:R-:W-:Y:S01]  /*53b0*/  FSEL R23, R22, -INF , !P2 ;  /* 0xff80000016177808 */ /* 0x000fe20005000000 */
[C---:B------:R-:W-:Y:S01]  /*53c0*/  IMAD.IADD R22, R141.reuse, 0x1, -R62 ;  /* 0x000000018d167824 */ /* 0x040fe200078e0a3e */
[----:B------:R-:W-:Y:S01]  /*53d0*/  ISETP.GE.AND P1, PT, R54, R151, PT ;  /* 0x000000973600720c */ /* 0x000fe20003f26270 */
[----:B------:R-:W-:Y:S01]  /*53e0*/  IMAD.IADD R54, R141, 0x1, -R54 ;  /* 0x000000018d367824 */ /* 0x000fe200078e0a36 */
[----:B------:R-:W-:-:S02]  /*53f0*/  IABS R18, R18 ;  /* 0x0000001200127213 */ /* 0x000fc40000000000 */
[----:B------:R-:W-:Y:S02]  /*5400*/  IABS R145, R145 ;  /* 0x0000009100917213 */ /* 0x000fe40000000000 */
[----:B------:R-:W-:Y:S02]  /*5410*/  IABS R59, R59 ;  /* 0x0000003b003b7213 */ /* 0x000fe40000000000 */
[----:B------:R-:W-:Y:S02]  /*5420*/  I2FP.F32.S32 R159, R18 ;  /* 0x00000012009f7245 */ /* 0x000fe40000201400 */
[----:B------:R-:W-:Y:S02]  /*5430*/  IABS R22, R22 ;  /* 0x0000001600167213 */ /* 0x000fe40000000000 */
[----:B------:R-:W-:Y:S01]  /*5440*/  I2FP.F32.S32 R18, R145 ;  /* 0x0000009100127245 */ /* 0x000fe20000201400 */
[----:B------:R-:W-:Y:S01]  /*5450*/  FFMA.FTZ R128, -R3, R159, R128 ;  /* 0x0000009f03807223 */ /* 0x000fe20000010180 */
[----:B------:R-:W-:Y:S01]  /*5460*/  IABS R54, R54 ;  /* 0x0000003600367213 */ /* 0x000fe20000000000 */
[----:B------:R-:W-:Y:S01]  /*5470*/  VIADD R159, R135, 0x21 ;  /* 0x00000021879f7836 */ /* 0x000fe20000000000 */
[----:B------:R-:W-:Y:S01]  /*5480*/  I2FP.F32.S32 R59, R59 ;  /* 0x0000003b003b7245 */ /* 0x000fe20000201400 */
[----:B------:R-:W-:Y:S01]  /*5490*/  FFMA.FTZ R19, -R3, R18, R19 ;  /* 0x0000001203137223 */ /* 0x000fe20000010113 */
[----:B------:R-:W-:Y:S01]  /*54a0*/  I2FP.F32.S32 R22, R22 ;  /* 0x0000001600167245 */ /* 0x000fe20000201400 */
[----:B------:R-:W-:Y:S01]  /*54b0*/  VIADD R18, R135, 0x31 ;  /* 0x0000003187127836 */ /* 0x000fe20000000000 */
[----:B------:R-:W-:Y:S01]  /*54c0*/  I2FP.F32.S32 R20, R54 ;  /* 0x0000003600147245 */ /* 0x000fe20000201400 */
[----:B------:R-:W-:Y:S01]  /*54d0*/  FFMA.FTZ R14, -R3, R59, R14 ;  /* 0x0000003b030e7223 */ /* 0x000fe2000001010e */
[----:B------:R-:W-:Y:S01]  /*54e0*/  FSEL R69, R58, -INF , !P2 ;  /* 0xff8000003a457808 */ /* 0x000fe20005000000 */
[----:B------:R-:W-:-:S02]  /*54f0*/  VIADD R58, R135, 0x38 ;  /* 0x00000038873a7836 */ /* 0x000fc40000000000 */
[C---:B------:R-:W-:Y:S01]  /*5500*/  FFMA.FTZ R22, -R3.reuse, R22, R8 ;  /* 0x0000001603167223 */ /* 0x040fe20000010108 */
[----:B------:R-:W-:Y:S01]  /*5510*/  FFMA.FTZ R20, -R3, R20, R9 ;  /* 0x0000001403147223 */ /* 0x000fe20000010109 */
[----:B------:R-:W-:Y:S01]  /*5520*/  FSEL R8, R17, -INF , !P4 ;  /* 0xff80000011087808 */ /* 0x000fe20006000000 */
[----:B------:R-:W-:Y:S01]  /*5530*/  VIADD R145, R135, 0x28 ;  /* 0x0000002887917836 */ /* 0x000fe20000000000 */
[----:B------:R-:W-:Y:S01]  /*5540*/  FSEL R19, R19, -INF , !P4 ;  /* 0xff80000013137808 */ /* 0x000fe20006000000 */
[----:B------:R-:W-:Y:S01]  /*5550*/  VIADD R59, R135, 0x29 ;  /* 0x00000029873b7836 */ /* 0x000fe20000000000 */
[-C--:B------:R-:W-:Y:S01]  /*5560*/  ISETP.GE.AND P4, PT, R18, R151.reuse, PT ;  /* 0x000000971200720c */ /* 0x080fe20003f86270 */
[----:B------:R-:W-:Y:S01]  /*5570*/  IMAD.IADD R18, R141, 0x1, -R18 ;  /* 0x000000018d127824 */ /* 0x000fe200078e0a12 */
[----:B------:R-:W-:Y:S01]  /*5580*/  FSEL R9, R47, -INF , !P5 ;  /* 0xff8000002f097808 */ /* 0x000fe20006800000 */
[----:B------:R-:W-:Y:S01]  /*5590*/  IMAD.IADD R47, R32, 0x1, -R145 ;  /* 0x00000001202f7824 */ /* 0x000fe200078e0a91 */
[----:B------:R-:W-:Y:S01]  /*55a0*/  FSEL R17, R14, -INF , !P5 ;  /* 0xff8000000e117808 */ /* 0x000fe20006800000 */
[----:B------:R-:W-:Y:S01]  /*55b0*/  IMAD.IADD R14, R32, 0x1, -R59 ;  /* 0x00000001200e7824 */ /* 0x000fe200078e0a3b */
[----:B------:R-:W-:Y:S01]  /*55c0*/  ISETP.GE.AND P5, PT, R58, R151, PT ;  /* 0x000000973a00720c */ /* 0x000fe20003fa6270 */
[----:B------:R-:W-:Y:S01]  /*55d0*/  IMAD.IADD R58, R141, 0x1, -R58 ;  /* 0x000000018d3a7824 */ /* 0x000fe200078e0a3a */
[----:B------:R-:W-:-:S02]  /*55e0*/  IADD3 R54, PT, PT, -R159, R32, RZ ;  /* 0x000000209f367210 */ /* 0x000fc40007ffe1ff */
[----:B------:R-:W-:Y:S02]  /*55f0*/  IABS R18, R18 ;  /* 0x0000001200127213 */ /* 0x000fe40000000000 */
[----:B------:R-:W-:Y:S01]  /*5600*/  IABS R59, R58 ;  /* 0x0000003a003b7213 */ /* 0x000fe20000000000 */
[----:B------:R-:W-:Y:S01]  /*5610*/  VIADD R58, R135, 0x39 ;  /* 0x00000039873a7836 */ /* 0x000fe20000000000 */
[----:B------:R-:W-:Y:S02]  /*5620*/  IABS R54, R54 ;  /* 0x0000003600367213 */ /* 0x000fe40000000000 */
[----:B------:R-:W-:Y:S02]  /*5630*/  IABS R47, R47 ;  /* 0x0000002f002f7213 */ /* 0x000fe40000000000 */
[----:B------:R-:W-:Y:S02]  /*5640*/  I2FP.F32.S32 R18, R18 ;  /* 0x0000001200127245 */ /* 0x000fe40000201400 */
[----:B------:R-:W-:-:S02]  /*5650*/  IABS R14, R14 ;  /* 0x0000000e000e7213 */ /* 0x000fc40000000000 */
[----:B------:R-:W-:Y:S01]  /*5660*/  I2FP.F32.S32 R59, R59 ;  /* 0x0000003b003b7245 */ /* 0x000fe20000201400 */
[C---:B------:R-:W-:Y:S01]  /*5670*/  FFMA.FTZ R129, -R3.reuse, R18, R129 ;  /* 0x0000001203817223 */ /* 0x040fe20000010181 */
[----:B------:R-:W-:Y:S02]  /*5680*/  I2FP.F32.S32 R54, R54 ;  /* 0x0000003600367245 */ /* 0x000fe40000201400 */
[----:B------:R-:W-:Y:S01]  /*5690*/  I2FP.F32.S32 R47, R47 ;  /* 0x0000002f002f7245 */ /* 0x000fe20000201400 */
[C---:B------:R-:W-:Y:S01]  /*56a0*/  FFMA.FTZ R18, -R3.reuse, R59, R124 ;  /* 0x0000003b03127223 */ /* 0x040fe2000001017c */
[----:B------:R-:W-:Y:S01]  /*56b0*/  I2FP.F32.S32 R14, R14 ;  /* 0x0000000e000e7245 */ /* 0x000fe20000201400 */
[----:B------:R-:W-:Y:S01]  /*56c0*/  FFMA.FTZ R15, -R3, R54, R15 ;  /* 0x00000036030f7223 */ /* 0x000fe2000001010f */
[----:B------:R-:W-:Y:S02]  /*56d0*/  VIADD R59, R135, 0x30 ;  /* 0x00000030873b7836 */ /* 0x000fe40000000000 */
[----:B------:R-:W-:Y:S01]  /*56e0*/  FFMA.FTZ R136, -R3, R47, R10 ;  /* 0x0000002f03887223 */ /* 0x000fe2000001010a */
[----:B------:R-:W-:-:S02]  /*56f0*/  VIADD R54, R135, 0x41 ;  /* 0x0000004187367836 */ /* 0x000fc40000000000 */
[----:B------:R-:W-:Y:S01]  /*5700*/  FFMA.FTZ R124, -R3, R14, R11 ;  /* 0x0000000e037c7223 */ /* 0x000fe2000001010b */
[----:B------:R-:W-:Y:S01]  /*5710*/  VIADD R47, R135, 0x31 ;  /* 0x00000031872f7836 */ /* 0x000fe20000000000 */
[----:B------:R-:W-:Y:S01]  /*5720*/  FSEL R11, R20, -INF , !P1 ;  /* 0xff800000140b7808 */ /* 0x000fe20004800000 */
[----:B------:R-:W-:Y:S01]  /*5730*/  IMAD.IADD R59, R32, 0x1, -R59 ;  /* 0x00000001203b7824 */ /* 0x000fe200078e0a3b */
[----:B------:R-:W-:Y:S01]  /*5740*/  ISETP.GE.AND P2, PT, R62, R151, PT ;  /* 0x000000973e00720c */ /* 0x000fe20003f46270 */
[----:B------:R-:W-:Y:S01]  /*5750*/  IMAD.IADD R20, R141, 0x1, -R54 ;  /* 0x000000018d147824 */ /* 0x000fe200078e0a36 */
[----:B------:R-:W-:Y:S01]  /*5760*/  FSEL R138, R15, -INF , !P3 ;  /* 0xff8000000f8a7808 */ /* 0x000fe20005800000 */
[----:B------:R-:W-:Y:S01]  /*5770*/  IMAD.IADD R47, R32, 0x1, -R47 ;  /* 0x00000001202f7824 */ /* 0x000fe200078e0a2f */
[----:B------:R-:W-:Y:S01]  /*5780*/  IABS R59, R59 ;  /* 0x0000003b003b7213 */ /* 0x000fe20000000000 */
[C---:B------:R-:W-:Y:S01]  /*5790*/  VIADD R14, R135.reuse, 0x40 ;  /* 0x00000040870e7836 */ /* 0x040fe20000000000 */
[----:B------:R-:W-:Y:S01]  /*57a0*/  IABS R20, R20 ;  /* 0x0000001400147213 */ /* 0x000fe20000000000 */
[----:B------:R-:W-:Y:S01]  /*57b0*/  VIADD R62, R135, 0x58 ;  /* 0x00000058873e7836 */ /* 0x000fe20000000000 */
[----:B------:R-:W-:-:S02]  /*57c0*/  IABS R47, R47 ;  /* 0x0000002f002f7213 */ /* 0x000fc40000000000 */
[----:B------:R-:W-:Y:S01]  /*57d0*/  FSEL R10, R12, -INF , !P3 ;  /* 0xff8000000c0a7808 */ /* 0x000fe20005800000 */
[C---:B------:R-:W-:Y:S01]  /*57e0*/  IMAD.IADD R12, R141.reuse, 0x1, -R58 ;  /* 0x000000018d0c7824 */ /* 0x040fe200078e0a3a */
[----:B------:R-:W-:Y:S02]  /*57f0*/  FSEL R15, R22, -INF , !P2 ;  /* 0xff800000160f7808 */ /* 0x000fe40005000000 */
[----:B------:R-:W-:Y:S02]  /*5800*/  FSEL R136, R136, -INF , !P2 ;  /* 0xff80000088887808 */ /* 0x000fe40005000000 */
[----:B------:R-:W-:Y:S02]  /*5810*/  I2FP.F32.S32 R59, R59 ;  /* 0x0000003b003b7245 */ /* 0x000fe40000201400 */
[----:B------:R-:W-:Y:S01]  /*5820*/  ISETP.GE.AND P2, PT, R14, R151, PT ;  /* 0x000000970e00720c */ /* 0x000fe20003f46270 */
[----:B------:R-:W-:Y:S01]  /*5830*/  IMAD.IADD R14, R141, 0x1, -R14 ;  /* 0x000000018d0e7824 */ /* 0x000fe200078e0a0e */
[----:B------:R-:W-:Y:S01]  /*5840*/  I2FP.F32.S32 R20, R20 ;  /* 0x0000001400147245 */ /* 0x000fe20000201400 */
[----:B------:R-:W-:Y:S01]  /*5850*/  FFMA.FTZ R130, -R3, R59, R130 ;  /* 0x0000003b03827223 */ /* 0x000fe20000010182 */
[----:B------:R-:W-:Y:S01]  /*5860*/  I2FP.F32.S32 R22, R47 ;  /* 0x0000002f00167245 */ /* 0x000fe20000201400 */
[----:B------:R-:W-:Y:S01]  /*5870*/  VIADD R47, R135, 0x40 ;  /* 0x00000040872f7836 */ /* 0x000fe20000000000 */
[----:B------:R-:W-:Y:S01]  /*5880*/  IABS R12, R12 ;  /* 0x0000000c000c7213 */ /* 0x000fe20000000000 */
[----:B------:R-:W-:Y:S01]  /*5890*/  FFMA.FTZ R20, -R3, R20, R121 ;  /* 0x0000001403147223 */ /* 0x000fe20000010179 */
[C---:B------:R-:W-:Y:S01]  /*58a0*/  IADD3 R59, PT, PT, R135.reuse, 0x38, RZ ;  /* 0x00000038873b7810 */ /* 0x040fe20007ffe0ff */
[----:B------:R-:W-:Y:S01]  /*58b0*/  VIADD R121, R135, 0x39 ;  /* 0x0000003987797836 */ /* 0x000fe20000000000 */
[----:B------:R-:W-:Y:S01]  /*58c0*/  IABS R14, R14 ;  /* 0x0000000e000e7213 */ /* 0x000fe20000000000 */
[----:B------:R-:W-:Y:S01]  /*58d0*/  IMAD.IADD R47, R32, 0x1, -R47 ;  /* 0x00000001202f7824 */ /* 0x000fe200078e0a2f */
[----:B------:R-:W-:Y:S01]  /*58e0*/  FSEL R124, R124, -INF , !P1 ;  /* 0xff8000007c7c7808 */ /* 0x000fe20004800000 */
[----:B------:R-:W-:Y:S01]  /*58f0*/  IMAD.IADD R59, R32, 0x1, -R59 ;  /* 0x00000001203b7824 */ /* 0x000fe200078e0a3b */
[-C--:B------:R-:W-:Y:S01]  /*5900*/  ISETP.GE.AND P1, PT, R54, R151.reuse, PT ;  /* 0x000000973600720c */ /* 0x080fe20003f26270 */
[----:B------:R-:W-:Y:S01]  /*5910*/  IMAD.IADD R54, R32, 0x1, -R121 ;  /* 0x0000000120367824 */ /* 0x000fe200078e0a79 */
[----:B------:R-:W-:Y:S01]  /*5920*/  I2FP.F32.S32 R12, R12 ;  /* 0x0000000c000c7245 */ /* 0x000fe20000201400 */
[----:B------:R-:W-:Y:S01]  /*5930*/  FFMA.FTZ R251, -R3, R22, R131 ;  /* 0x0000001603fb7223 */ /* 0x000fe20000010183 */
[----:B------:R-:W-:Y:S01]  /*5940*/  I2FP.F32.S32 R145, R14 ;  /* 0x0000000e00917245 */ /* 0x000fe20000201400 */
[C---:B------:R-:W-:Y:S01]  /*5950*/  VIADD R22, R135.reuse, 0x49 ;  /* 0x0000004987167836 */ /* 0x040fe20000000000 */
[----:B------:R-:W-:Y:S01]  /*5960*/  ISETP.GE.AND P3, PT, R58, R151, PT ;  /* 0x000000973a00720c */ /* 0x000fe20003f66270 */
[----:B------:R-:W-:Y:S01]  /*5970*/  VIADD R58, R135, 0x48 ;  /* 0x00000048873a7836 */ /* 0x000fe20000000000 */
[----:B------:R-:W-:Y:S01]  /*5980*/  IABS R47, R47 ;  /* 0x0000002f002f7213 */ /* 0x000fe20000000000 */
[C---:B------:R-:W-:Y:S01]  /*5990*/  FFMA.FTZ R14, -R3.reuse, R12, R125 ;  /* 0x0000000c030e7223 */ /* 0x040fe2000001017d */
[----:B------:R-:W-:Y:S01]  /*59a0*/  FFMA.FTZ R12, -R3, R145, R120 ;  /* 0x00000091030c7223 */ /* 0x000fe20000010178 */
[----:B------:R-:W-:-:S02]  /*59b0*/  IABS R59, R59 ;  /* 0x0000003b003b7213 */ /* 0x000fc40000000000 */
[----:B------:R-:W-:Y:S02]  /*59c0*/  IABS R54, R54 ;  /* 0x0000003600367213 */ /* 0x000fe40000000000 */
[----:B------:R-:W-:Y:S02]  /*59d0*/  I2FP.F32.S32 R47, R47 ;  /* 0x0000002f002f7245 */ /* 0x000fe40000201400 */
[----:B------:R-:W-:Y:S02]  /*59e0*/  FSEL R131, R128, -INF , !P0 ;  /* 0xff80000080837808 */ /* 0x000fe40004000000 */
[----:B------:R-:W-:Y:S01]  /*59f0*/  FSEL R145, R130, -INF , !P0 ;  /* 0xff80000082917808 */ /* 0x000fe20004000000 */
[----:B------:R-:W-:Y:S01]  /*5a00*/  FFMA.FTZ R122, -R3, R47, R122 ;  /* 0x0000002f037a7223 */ /* 0x000fe2000001017a */
[----:B------:R-:W-:Y:S01]  /*5a10*/  ISETP.GE.AND P0, PT, R58, R151, PT ;  /* 0x000000973a00720c */ /* 0x000fe20003f06270 */
[----:B------:R-:W-:Y:S01]  /*5a20*/  IMAD.IADD R58, R141, 0x1, -R58 ;  /* 0x000000018d3a7824 */ /* 0x000fe200078e0a3a */
[----:B------:R-:W-:Y:S01]  /*5a30*/  FSEL R125, R129, -INF , !P4 ;  /* 0xff800000817d7808 */ /* 0x000fe20006000000 */
[----:B------:R-:W-:Y:S01]  /*5a40*/  VIADD R47, R135, 0x48 ;  /* 0x00000048872f7836 */ /* 0x000fe20000000000 */
[----:B------:R-:W-:-:S02]  /*5a50*/  FSEL R251, R251, -INF , !P4 ;  /* 0xff800000fbfb7808 */ /* 0x000fc40006000000 */
[----:B------:R-:W-:Y:S01]  /*5a60*/  I2FP.F32.S32 R59, R59 ;  /* 0x0000003b003b7245 */ /* 0x000fe20000201400 */
[----:B------:R-:W-:Y:S01]  /*5a70*/  IMAD.IADD R47, R32, 0x1, -R47 ;  /* 0x00000001202f7824 */ /* 0x000fe200078e0a2f */
[----:B------:R-:W-:Y:S02]  /*5a80*/  I2FP.F32.S32 R54, R54 ;  /* 0x0000003600367245 */ /* 0x000fe40000201400 */
[----:B------:R-:W-:Y:S01]  /*5a90*/  ISETP.GE.AND P4, PT, R22, R151, PT ;  /* 0x000000971600720c */ /* 0x000fe20003f86270 */
[----:B------:R-:W-:Y:S01]  /*5aa0*/  IMAD.IADD R22, R141, 0x1, -R22 ;  /* 0x000000018d167824 */ /* 0x000fe200078e0a16 */
[----:B------:R-:W-:Y:S01]  /*5ab0*/  IABS R58, R58 ;  /* 0x0000003a003a7213 */ /* 0x000fe20000000000 */
[C---:B------:R-:W-:Y:S01]  /*5ac0*/  FFMA.FTZ R126, -R3.reuse, R59, R126 ;  /* 0x0000003b037e7223 */ /* 0x040fe2000001017e */
[----:B------:R-:W-:Y:S01]  /*5ad0*/  FFMA.FTZ R127, -R3, R54, R127 ;  /* 0x00000036037f7223 */ /* 0x000fe2000001017f */
[C---:B------:R-:W-:Y:S01]  /*5ae0*/  VIADD R54, R135.reuse, 0x50 ;  /* 0x0000005087367836 */ /* 0x040fe20000000000 */
[----:B------:R-:W-:Y:S01]  /*5af0*/  FSEL R12, R12, -INF , !P2 ;  /* 0xff8000000c0c7808 */ /* 0x000fe20005000000 */
[----:B------:R-:W-:Y:S01]  /*5b00*/  VIADD R59, R135, 0x41 ;  /* 0x00000041873b7836 */ /* 0x000fe20000000000 */
[----:B------:R-:W-:-:S02]  /*5b10*/  FSEL R165, R122, -INF , !P2 ;  /* 0xff8000007aa57808 */ /* 0x000fc40005000000 */
[----:B------:R-:W-:Y:S01]  /*5b20*/  IABS R22, R22 ;  /* 0x0000001600167213 */ /* 0x000fe20000000000 */
[----:B------:R-:W-:Y:S01]  /*5b30*/  IMAD.IADD R59, R32, 0x1, -R59 ;  /* 0x00000001203b7824 */ /* 0x000fe200078e0a3b */
[----:B------:R-:W-:Y:S01]  /*5b40*/  ISETP.GE.AND P2, PT, R62, R151, PT ;  /* 0x000000973e00720c */ /* 0x000fe20003f46270 */
[----:B------:R-:W-:Y:S01]  /*5b50*/  IMAD.IADD R62, R141, 0x1, -R62 ;  /* 0x000000018d3e7824 */ /* 0x000fe200078e0a3e */
[----:B------:R-:W-:Y:S02]  /*5b60*/  I2FP.F32.S32 R58, R58 ;  /* 0x0000003a003a7245 */ /* 0x000fe40000201400 */
[----:B------:R-:W-:Y:S02]  /*5b70*/  FSEL R18, R18, -INF , !P5 ;  /* 0xff80000012127808 */ /* 0x000fe40006800000 */
[----:B------:R-:W-:Y:S01]  /*5b80*/  FSEL R249, R126, -INF , !P5 ;  /* 0xff8000007ef97808 */ /* 0x000fe20006800000 */
[----:B------:R-:W-:Y:S01]  /*5b90*/  FFMA.FTZ R116, -R3, R58, R116 ;  /* 0x0000003a03747223 */ /* 0x000fe20000010174 */
[----:B------:R-:W-:-:S02]  /*5ba0*/  I2FP.F32.S32 R22, R22 ;  /* 0x0000001600167245 */ /* 0x000fc40000201400 */
[----:B------:R-:W-:Y:S01]  /*5bb0*/  ISETP.GE.AND P5, PT, R54, R151, PT ;  /* 0x000000973600720c */ /* 0x000fe20003fa6270 */
[----:B------:R-:W-:Y:S01]  /*5bc0*/  IMAD.IADD R54, R141, 0x1, -R54 ;  /* 0x000000018d367824 */ /* 0x000fe200078e0a36 */
[----:B------:R-:W-:Y:S01]  /*5bd0*/  IABS R62, R62 ;  /* 0x0000003e003e7213 */ /* 0x000fe20000000000 */
[----:B------:R-:W-:Y:S01]  /*5be0*/  FFMA.FTZ R22, -R3, R22, R117 ;  /* 0x0000001603167223 */ /* 0x000fe20000010175 */
[----:B------:R-:W-:Y:S02]  /*5bf0*/  IADD3 R58, PT, PT, R135, 0x51, RZ ;  /* 0x00000051873a7810 */ /* 0x000fe40007ffe0ff */
[----:B------:R-:W-:Y:S02]  /*5c00*/  IABS R47, R47 ;  /* 0x0000002f002f7213 */ /* 0x000fe40000000000 */
[----:B------:R-:W-:Y:S02]  /*5c10*/  FSEL R14, R14, -INF , !P3 ;  /* 0xff8000000e0e7808 */ /* 0x000fe40005800000 */
[----:B------:R-:W-:-:S02]  /*5c20*/  FSEL R247, R127, -INF , !P3 ;  /* 0xff8000007ff77808 */ /* 0x000fc40005800000 */
[----:B------:R-:W-:Y:S02]  /*5c30*/  IABS R54, R54 ;  /* 0x0000003600367213 */ /* 0x000fe40000000000 */
[----:B------:R-:W-:Y:S02]  /*5c40*/  I2FP.F32.S32 R117, R62 ;  /* 0x0000003e00757245 */ /* 0x000fe40000201400 */
[----:B------:R-:W-:Y:S01]  /*5c50*/  ISETP.GE.AND P3, PT, R58, R151, PT ;  /* 0x000000973a00720c */ /* 0x000fe20003f66270 */
[----:B------:R-:W-:Y:S01]  /*5c60*/  IMAD.IADD R58, R141, 0x1, -R58 ;  /* 0x000000018d3a7824 */ /* 0x000fe200078e0a3a */
[----:B------:R-:W-:Y:S01]  /*5c70*/  I2FP.F32.S32 R47, R47 ;  /* 0x0000002f002f7245 */ /* 0x000fe20000201400 */
[----:B------:R-:W-:Y:S01]  /*5c80*/  FFMA.FTZ R62, -R3, R117, R108 ;  /* 0x00000075033e7223 */ /* 0x000fe2000001016c */
[----:B------:R-:W-:Y:S01]  /*5c90*/  IABS R59, R59 ;  /* 0x0000003b003b7213 */ /* 0x000fe20000000000 */
[----:B------:R-:W-:Y:S01]  /*5ca0*/  VIADD R117, R135, 0x49 ;  /* 0x0000004987757836 */ /* 0x000fe20000000000 */
[----:B------:R-:W-:Y:S01]  /*5cb0*/  I2FP.F32.S32 R66, R54 ;  /* 0x0000003600427245 */ /* 0x000fe20000201400 */
[----:B------:R-:W-:Y:S01]  /*5cc0*/  FFMA.FTZ R118, -R3, R47, R118 ;  /* 0x0000002f03767223 */ /* 0x000fe20000010176 */
[----:B------:R-:W-:Y:S01]  /*5cd0*/  IABS R58, R58 ;  /* 0x0000003a003a7213 */ /* 0x000fe20000000000 */
[----:B------:R-:W-:Y:S01]  /*5ce0*/  VIADD R47, R135, 0x50 ;  /* 0x00000050872f7836 */ /* 0x000fe20000000000 */
[----:B------:R-:W-:Y:S01]  /*5cf0*/  I2FP.F32.S32 R54, R59 ;  /* 0x0000003b00367245 */ /* 0x000fe20000201400 */
[----:B------:R-:W-:Y:S01]  /*5d00*/  FFMA.FTZ R112, -R3, R66, R112 ;  /* 0x0000004203707223 */ /* 0x000fe20000010170 */
[C---:B------:R-:W-:Y:S01]  /*5d10*/  IMAD.IADD R66, R32.reuse, 0x1, -R117 ;  /* 0x0000000120427824 */ /* 0x040fe200078e0a75 */
[----:B------:R-:W-:Y:S01]  /*5d20*/  I2FP.F32.S32 R58, R58 ;  /* 0x0000003a003a7245 */ /* 0x000fe20000201400 */
[----:B------:R-:W-:-:S02]  /*5d30*/  IMAD.IADD R47, R32, 0x1, -R47 ;  /* 0x00000001202f7824 */ /* 0x000fc400078e0a2f */
[----:B------:R-:W-:Y:S01]  /*5d40*/  FFMA.FTZ R54, -R3, R54, R123 ;  /* 0x0000003603367223 */ /* 0x000fe2000001017b */
[----:B------:R-:W-:Y:S01]  /*5d50*/  VIADD R59, R135, 0x51 ;  /* 0x00000051873b7836 */ /* 0x000fe20000000000 */
[----:B------:R-:W-:Y:S01]  /*5d60*/  IABS R66, R66 ;  /* 0x0000004200427213 */ /* 0x000fe20000000000 */
[----:B------:R-:W-:Y:S01]  /*5d70*/  FFMA.FTZ R113, -R3, R58, R113 ;  /* 0x0000003a03717223 */ /* 0x000fe20000010171 */
[----:B------:R-:W-:Y:S01]  /*5d80*/  IABS R47, R47 ;  /* 0x0000002f002f7213 */ /* 0x000fe20000000000 */
[C---:B------:R-:W-:Y:S01]  /*5d90*/  VIADD R58, R135.reuse, 0x59 ;  /* 0x00000059873a7836 */ /* 0x040fe20000000000 */
[----:B------:R-:W-:Y:S01]  /*5da0*/  FSEL R235, R54, -INF , !P1 ;  /* 0xff80000036eb7808 */ /* 0x000fe20004800000 */
[----:B------:R-:W-:Y:S01]  /*5db0*/  IMAD.IADD R54, R32, 0x1, -R59 ;  /* 0x0000000120367824 */ /* 0x000fe200078e0a3b */
[----:B------:R-:W-:Y:S01]  /*5dc0*/  I2FP.F32.S32 R66, R66 ;  /* 0x0000004200427245 */ /* 0x000fe20000201400 */
[----:B------:R-:W-:Y:S01]  /*5dd0*/  VIADD R108, R135, 0x60 ;  /* 0x00000060876c7836 */ /* 0x000fe20000000000 */
[----:B------:R-:W-:-:S02]  /*5de0*/  I2FP.F32.S32 R47, R47 ;  /* 0x0000002f002f7245 */ /* 0x000fc40000201400 */
[----:B------:R-:W-:Y:S01]  /*5df0*/  FSEL R20, R20, -INF , !P1 ;  /* 0xff80000014147808 */ /* 0x000fe20004800000 */
[----:B------:R-:W-:Y:S01]  /*5e00*/  FFMA.FTZ R119, -R3, R66, R119 ;  /* 0x0000004203777223 */ /* 0x000fe20000010177 */
[----:B------:R-:W-:Y:S01]  /*5e10*/  ISETP.GE.AND P1, PT, R58, R151, PT ;  /* 0x000000973a00720c */ /* 0x000fe20003f26270 */
[----:B------:R-:W-:Y:S01]  /*5e20*/  IMAD.IADD R58, R141, 0x1, -R58 ;  /* 0x000000018d3a7824 */ /* 0x000fe200078e0a3a */
[----:B------:R-:W-:Y:S01]  /*5e30*/  IABS R54, R54 ;  /* 0x0000003600367213 */ /* 0x000fe20000000000 */
[----:B------:R-:W-:Y:S01]  /*5e40*/  FFMA.FTZ R114, -R3, R47, R114 ;  /* 0x0000002f03727223 */ /* 0x000fe20000010172 */
[C---:B------:R-:W-:Y:S01]  /*5e50*/  VIADD R66, R135.reuse, 0x68 ;  /* 0x0000006887427836 */ /* 0x040fe20000000000 */
[----:B------:R-:W-:Y:S01]  /*5e60*/  FSEL R123, R116, -INF , !P0 ;  /* 0xff800000747b7808 */ /* 0x000fe20004000000 */
[----:B------:R-:W-:Y:S01]  /*5e70*/  VIADD R47, R135, 0x59 ;  /* 0x00000059872f7836 */ /* 0x000fe20000000000 */
[----:B------:R-:W-:Y:S02]  /*5e80*/  FSEL R217, R118, -INF , !P0 ;  /* 0xff80000076d97808 */ /* 0x000fe40004000000 */
[----:B------:R-:W-:-:S02]  /*5e90*/  I2FP.F32.S32 R54, R54 ;  /* 0x0000003600367245 */ /* 0x000fc40000201400 */
[----:B------:R-:W-:Y:S02]  /*5ea0*/  ISETP.GE.AND P0, PT, R108, R151, PT ;  /* 0x000000976c00720c */ /* 0x000fe40003f06270 */
[----:B------:R-:W-:Y:S01]  /*5eb0*/  IABS R58, R58 ;  /* 0x0000003a003a7213 */ /* 0x000fe20000000000 */
[----:B------:R-:W-:Y:S01]  /*5ec0*/  FFMA.FTZ R115, -R3, R54, R115 ;  /* 0x0000003603737223 */ /* 0x000fe20000010173 */
[----:B------:R-:W-:Y:S01]  /*5ed0*/  IADD3 R108, PT, PT, R141, -R108, RZ ;  /* 0x8000006c8d6c7210 */ /* 0x000fe20007ffe0ff */
[----:B------:R-:W-:Y:S01]  /*5ee0*/  VIADD R54, R135, 0x61 ;  /* 0x0000006187367836 */ /* 0x000fe20000000000 */
[----:B------:R-:W-:Y:S02]  /*5ef0*/  FSEL R211, R119, -INF , !P4 ;  /* 0xff80000077d37808 */ /* 0x000fe40006000000 */
[----:B------:R-:W-:Y:S02]  /*5f00*/  FSEL R119, R112, -INF , !P5 ;  /* 0xff80000070777808 */ /* 0x000fe40006800000 */
[----:B------:R-:W-:-:S02]  /*5f10*/  FSEL R177, R114, -INF , !P5 ;  /* 0xff80000072b17808 */ /* 0x000fc40006800000 */
[-C--:B------:R-:W-:Y:S01]  /*5f20*/  ISETP.GE.AND P5, PT, R66, R151.reuse, PT ;  /* 0x000000974200720c */ /* 0x080fe20003fa6270 */
[----:B------:R-:W-:Y:S01]  /*5f30*/  IMAD.IADD R66, R141, 0x1, -R66 ;  /* 0x000000018d427824 */ /* 0x000fe200078e0a42 */
[----:B------:R-:W-:Y:S02]  /*5f40*/  I2FP.F32.S32 R58, R58 ;  /* 0x0000003a003a7245 */ /* 0x000fe40000201400 */
[----:B------:R-:W-:Y:S01]  /*5f50*/  IABS R59, R108 ;  /* 0x0000006c003b7213 */ /* 0x000fe20000000000 */
[----:B------:R-:W-:Y:S01]  /*5f60*/  VIADD R108, R135, 0x69 ;  /* 0x00000069876c7836 */ /* 0x000fe20000000000 */
[----:B------:R-:W-:Y:S01]  /*5f70*/  FSEL R22, R22, -INF , !P4 ;  /* 0xff80000016167808 */ /* 0x000fe20006000000 */
[----:B------:R-:W-:Y:S01]  /*5f80*/  FFMA.FTZ R58, -R3, R58, R109 ;  /* 0x0000003a033a7223 */ /* 0x000fe2000001016d */
[----:B------:R-:W-:Y:S02]  /*5f90*/  IABS R66, R66 ;  /* 0x0000004200427213 */ /* 0x000fe40000000000 */
[----:B------:R-:W-:Y:S01]  /*5fa0*/  ISETP.GE.AND P4, PT, R54, R151, PT ;  /* 0x000000973600720c */ /* 0x000fe20003f86270 */
[----:B------:R-:W-:Y:S01]  /*5fb0*/  IMAD.IADD R54, R141, 0x1, -R54 ;  /* 0x000000018d367824 */ /* 0x000fe200078e0a36 */
[----:B------:R-:W-:-:S02]  /*5fc0*/  FSEL R109, R113, -INF , !P3 ;  /* 0xff800000716d7808 */ /* 0x000fc40005800000 */
[----:B------:R-:W-:Y:S02]  /*5fd0*/  FSEL R209, R115, -INF , !P3 ;  /* 0xff80000073d17808 */ /* 0x000fe40005800000 */
[----:B------:R-:W-:Y:S01]  /*5fe0*/  ISETP.GE.AND P3, PT, R108, R151, PT ;  /* 0x000000976c00720c */ /* 0x000fe20003f66270 */
[----:B------:R-:W-:Y:S01]  /*5ff0*/  IMAD.IADD R108, R141, 0x1, -R108 ;  /* 0x000000018d6c7824 */ /* 0x000fe200078e0a6c */
[----:B------:R-:W-:Y:S02]  /*6000*/  I2FP.F32.S32 R113, R66 ;  /* 0x0000004200717245 */ /* 0x000fe40000201400 */
[----:B------:R-:W-:Y:S02]  /*6010*/  IADD3 R47, PT, PT, -R47, R32, RZ ;  /* 0x000000202f2f7210 */ /* 0x000fe40007ffe1ff */
[----:B------:R-:W-:Y:S01]  /*6020*/  IABS R54, R54 ;  /* 0x0000003600367213 */ /* 0x000fe20000000000 */
[----:B------:R-:W-:Y:S01]  /*6030*/  FFMA.FTZ R66, -R3, R113, R100 ;  /* 0x0000007103427223 */ /* 0x000fe20000010164 */
[----:B------:R-:W-:Y:S01]  /*6040*/  IABS R108, R108 ;  /* 0x0000006c006c7213 */ /* 0x000fe20000000000 */
[----:B------:R-:W-:Y:S01]  /*6050*/  VIADD R100, R135, 0x70 ;  /* 0x0000007087647836 */ /* 0x000fe20000000000 */
[----:B------:R-:W-:-:S02]  /*6060*/  IABS R47, R47 ;  /* 0x0000002f002f7213 */ /* 0x000fc40000000000 */
[----:B------:R-:W-:Y:S02]  /*6070*/  I2FP.F32.S32 R112, R54 ;  /* 0x0000003600707245 */ /* 0x000fe40000201400 */
[----:B------:R-:W-:Y:S02]  /*6080*/  I2FP.F32.S32 R54, R108 ;  /* 0x0000006c00367245 */ /* 0x000fe40000201400 */
[----:B------:R-:W-:Y:S01]  /*6090*/  I2FP.F32.S32 R108, R47 ;  /* 0x0000002f006c7245 */ /* 0x000fe20000201400 */
[----:B------:R-:W-:Y:S01]  /*60a0*/  IMAD.IADD R47, R141, 0x1, -R100 ;  /* 0x000000018d2f7824 */ /* 0x000fe200078e0a64 */
[----:B------:R-:W-:Y:S01]  /*60b0*/  I2FP.F32.S32 R59, R59 ;  /* 0x0000003b003b7245 */ /* 0x000fe20000201400 */
[C---:B------:R-:W-:Y:S01]  /*60c0*/  FFMA.FTZ R105, -R3.reuse, R112, R105 ;  /* 0x0000007003697223 */ /* 0x040fe20000010169 */
[----:B------:R-:W-:Y:S01]  /*60d0*/  FSEL R62, R62, -INF , !P2 ;  /* 0xff8000003e3e7808 */ /* 0x000fe20005000000 */
[C---:B------:R-:W-:Y:S01]  /*60e0*/  FFMA.FTZ R111, -R3.reuse, R108, R111 ;  /* 0x0000006c036f7223 */ /* 0x040fe2000001016f */
[----:B------:R-:W-:Y:S01]  /*60f0*/  IABS R47, R47 ;  /* 0x0000002f002f7213 */ /* 0x000fe20000000000 */
[----:B------:R-:W-:Y:S01]  /*6100*/  FFMA.FTZ R104, -R3, R59, R104 ;  /* 0x0000003b03687223 */ /* 0x000fe20000010168 */
[C---:B------:R-:W-:Y:S01]  /*6110*/  VIADD R59, R135.reuse, 0x58 ;  /* 0x00000058873b7836 */ /* 0x040fe20000000000 */
[----:B------:R-:W-:Y:S01]  /*6120*/  FSEL R58, R58, -INF , !P1 ;  /* 0xff8000003a3a7808 */ /* 0x000fe20004800000 */
[----:B------:R-:W-:Y:S01]  /*6130*/  VIADD R108, R135, 0x71 ;  /* 0x00000071876c7836 */ /* 0x000fe20000000000 */
[----:B------:R-:W-:Y:S01]  /*6140*/  I2FP.F32.S32 R47, R47 ;  /* 0x0000002f002f7245 */ /* 0x000fe20000201400 */
[----:B------:R-:W-:Y:S01]  /*6150*/  IMAD.IADD R59, R32, 0x1, -R59 ;  /* 0x00000001203b7824 */ /* 0x000fe200078e0a3b */
[----:B------:R-:W-:Y:S01]  /*6160*/  FSEL R205, R111, -INF , !P1 ;  /* 0xff8000006fcd7808 */ /* 0x000fe20004800000 */
[C---:B------:R-:W-:Y:S01]  /*6170*/  FFMA.FTZ R54, -R3.reuse, R54, R101 ;  /* 0x0000003603367223 */ /* 0x040fe20000010165 */
[----:B------:R-:W-:Y:S01]  /*6180*/  ISETP.GE.AND P1, PT, R108, R151, PT ;  /* 0x000000976c00720c */ /* 0x000fe20003f26270 */
[----:B------:R-:W-:Y:S01]  /*6190*/  FFMA.FTZ R96, -R3, R47, R96 ;  /* 0x0000002f03607223 */ /* 0x000fe20000010160 */
[----:B------:R-:W-:Y:S01]  /*61a0*/  IABS R59, R59 ;  /* 0x0000003b003b7213 */ /* 0x000fe20000000000 */
[----:B------:R-:W2:Y:S01]  /*61b0*/  LD.E R47, desc[UR4][R148.64+0xdc] ;  /* 0x0000dc04942f7980 */ /* 0x000ea2000c101900 */
[----:B------:R-:W-:Y:S01]  /*61c0*/  IMAD.IADD R108, R141, 0x1, -R108 ;  /* 0x000000018d6c7824 */ /* 0x000fe200078e0a6c */
[----:B------:R-:W-:-:S02]  /*61d0*/  IABS R183, R183 ;  /* 0x000000b700b77213 */ /* 0x000fc40000000000 */
[----:B------:R-:W-:Y:S02]  /*61e0*/  I2FP.F32.S32 R59, R59 ;  /* 0x0000003b003b7245 */ /* 0x000fe40000201400 */
[----:B------:R-:W-:Y:S02]  /*61f0*/  I2FP.F32.S32 R183, R183 ;  /* 0x000000b700b77245 */ /* 0x000fe40000201400 */
[----:B------:R-:W-:Y:S01]  /*6200*/  IABS R108, R108 ;  /* 0x0000006c006c7213 */ /* 0x000fe20000000000 */
[----:B------:R-:W-:Y:S01]  /*6210*/  FFMA.FTZ R110, -R3, R59, R110 ;  /* 0x0000003b036e7223 */ /* 0x000fe2000001016e */
[----:B------:R-:W-:Y:S01]  /*6220*/  VIADD R59, R135, 0x61 ;  /* 0x00000061873b7836 */ /* 0x000fe20000000000 */
[----:B------:R-:W-:Y:S01]  /*6230*/  IABS R201, R201 ;  /* 0x000000c900c97213 */ /* 0x000fe20000000000 */
[----:B------:R-:W-:Y:S01]  /*6240*/  FFMA.FTZ R183, -R3, R183, R106 ;  /* 0x000000b703b77223 */ /* 0x000fe2000001016a */
[----:B------:R-:W-:Y:S02]  /*6250*/  I2FP.F32.S32 R108, R108 ;  /* 0x0000006c006c7245 */ /* 0x000fe40000201400 */
[----:B------:R-:W-:-:S02]  /*6260*/  FSEL R207, R110, -INF , !P2 ;  /* 0xff8000006ecf7808 */ /* 0x000fc40005000000 */
[----:B------:R-:W-:Y:S01]  /*6270*/  ISETP.GE.AND P2, PT, R100, R151, PT ;  /* 0x000000976400720c */ /* 0x000fe20003f46270 */
[----:B------:R-:W-:Y:S01]  /*6280*/  IMAD.IADD R100, R32, 0x1, -R59 ;  /* 0x0000000120647824 */ /* 0x000fe200078e0a3b */
[----:B------:R-:W-:Y:S01]  /*6290*/  I2FP.F32.S32 R201, R201 ;  /* 0x000000c900c97245 */ /* 0x000fe20000201400 */
[----:B------:R-:W-:Y:S02]  /*62a0*/  VIADD R106, R135, 0x80 ;  /* 0x00000080876a7836 */ /* 0x000fe40000000000 */
[----:B------:R-:W-:Y:S01]  /*62b0*/  FFMA.FTZ R97, -R3, R108, R97 ;  /* 0x0000006c03617223 */ /* 0x000fe20000010161 */
[----:B------:R-:W-:Y:S01]  /*62c0*/  IABS R100, R100 ;  /* 0x0000006400647213 */ /* 0x000fe20000000000 */
[----:B------:R-:W-:Y:S02]  /*62d0*/  VIADD R59, R135, 0x70 ;  /* 0x00000070873b7836 */ /* 0x000fe40000000000 */
[----:B------:R-:W-:Y:S01]  /*62e0*/  FFMA.FTZ R201, -R3, R201, R102 ;  /* 0x000000c903c97223 */ /* 0x000fe20000010166 */
[----:B------:R-:W-:-:S05]  /*62f0*/  I2FP.F32.S32 R100, R100 ;  /* 0x0000006400647245 */ /* 0x000fca0000201400 */
[----:B------:R-:W-:Y:S01]  /*6300*/  FFMA.FTZ R107, -R3, R100, R107 ;  /* 0x00000064036b7223 */ /* 0x000fe2000001016b */
[C---:B------:R-:W-:Y:S01]  /*6310*/  IADD3 R100, PT, PT, R135.reuse, 0x78, RZ ;  /* 0x0000007887647810 */ /* 0x040fe20007ffe0ff */
[----:B------:R-:W-:Y:S01]  /*6320*/  VIADD R108, R135, 0x79 ;  /* 0x00000079876c7836 */ /* 0x000fe20000000000 */
[----:B------:R-:W-:Y:S01]  /*6330*/  FSEL R114, R104, -INF , !P0 ;  /* 0xff80000068727808 */ /* 0x000fe20004000000 */
[----:B------:R-:W-:Y:S01]  /*6340*/  IMAD.IADD R59, R32, 0x1, -R59 ;  /* 0x00000001203b7824 */ /* 0x000fe200078e0a3b */
[----:B------:R-:W-:Y:S01]  /*6350*/  FSEL R183, R183, -INF , !P0 ;  /* 0xff800000b7b77808 */ /* 0x000fe20004000000 */
[----:B------:R-:W-:Y:S01]  /*6360*/  VIADD R101, R135, 0x69 ;  /* 0x0000006987657836 */ /* 0x000fe20000000000 */
[----:B------:R-:W-:Y:S01]  /*6370*/  ISETP.GE.AND P0, PT, R100, R151, PT ;  /* 0x000000976400720c */ /* 0x000fe20003f06270 */
[----:B------:R-:W-:Y:S01]  /*6380*/  IMAD.IADD R100, R141, 0x1, -R100 ;  /* 0x000000018d647824 */ /* 0x000fe200078e0a64 */
[----:B------:R-:W-:Y:S01]  /*6390*/  FSEL R102, R105, -INF , !P4 ;  /* 0xff80000069667808 */ /* 0x000fe20006000000 */
[C---:B------:R-:W-:Y:S01]  /*63a0*/  IMAD.IADD R105, R141.reuse, 0x1, -R106 ;  /* 0x000000018d697824 */ /* 0x040fe200078e0a6a */
[----:B------:R-:W-:Y:S01]  /*63b0*/  IABS R59, R59 ;  /* 0x0000003b003b7213 */ /* 0x000fe20000000000 */
[----:B------:R-:W-:Y:S01]  /*63c0*/  IMAD.IADD R104, R141, 0x1, -R108 ;  /* 0x000000018d687824 */ /* 0x000fe200078e0a6c */
[----:B------:R-:W-:Y:S01]  /*63d0*/  IABS R100, R100 ;  /* 0x0000006400647213 */ /* 0x000fe20000000000 */
[----:B------:R-:W-:Y:S01]  /*63e0*/  IMAD.IADD R101, R32, 0x1, -R101 ;  /* 0x0000000120657824 */ /* 0x000fe200078e0a65 */
[----:B------:R-:W-:-:S02]  /*63f0*/  IABS R105, R105 ;  /* 0x0000006900697213 */ /* 0x000fc40000000000 */
[----:B------:R-:W-:Y:S02]  /*6400*/  FSEL R203, R107, -INF , !P4 ;  /* 0xff8000006bcb7808 */ /* 0x000fe40006000000 */
[----:B------:R-:W-:Y:S02]  /*6410*/  FSEL R66, R66, -INF , !P5 ;  /* 0xff80000042427808 */ /* 0x000fe40006800000 */
[----:B------:R-:W-:Y:S02]  /*6420*/  FSEL R201, R201, -INF , !P5 ;  /* 0xff800000c9c97808 */ /* 0x000fe40006800000 */
[----:B------:R-:W-:Y:S02]  /*6430*/  ISETP.GE.AND P5, PT, R106, R151, PT ;  /* 0x000000976a00720c */ /* 0x000fe40003fa6270 */
[----:B------:R-:W-:Y:S02]  /*6440*/  IABS R104, R104 ;  /* 0x0000006800687213 */ /* 0x000fe40000000000 */
[----:B------:R-:W-:-:S02]  /*6450*/  I2FP.F32.S32 R107, R59 ;  /* 0x0000003b006b7245 */ /* 0x000fc40000201400 */
[----:B------:R-:W-:Y:S02]  /*6460*/  IABS R101, R101 ;  /* 0x0000006500657213 */ /* 0x000fe40000000000 */
[----:B------:R-:W-:Y:S02]  /*6470*/  I2FP.F32.S32 R106, R100 ;  /* 0x00000064006a7245 */ /* 0x000fe40000201400 */
[----:B------:R-:W-:Y:S01]  /*6480*/  I2FP.F32.S32 R105, R105 ;  /* 0x0000006900697245 */ /* 0x000fe20000201400 */
[C---:B------:R-:W-:Y:S01]  /*6490*/  FFMA.FTZ R98, -R3.reuse, R107, R98 ;  /* 0x0000006b03627223 */ /* 0x040fe20000010162 */
[----:B------:R-:W-:Y:S02]  /*64a0*/  I2FP.F32.S32 R100, R104 ;  /* 0x0000006800647245 */ /* 0x000fe40000201400 */
[----:B------:R-:W-:Y:S01]  /*64b0*/  I2FP.F32.S32 R104, R101 ;  /* 0x0000006500687245 */ /* 0x000fe20000201400 */
[C---:B------:R-:W-:Y:S01]  /*64c0*/  FFMA.FTZ R101, -R3.reuse, R106, R92 ;  /* 0x0000006a03657223 */ /* 0x040fe2000001015c */
[----:B------:R-:W-:Y:S01]  /*64d0*/  FFMA.FTZ R59, -R3, R105, R88 ;  /* 0x00000069033b7223 */ /* 0x000fe20000010158 */
[----:B------:R-:W-:-:S02]  /*64e0*/  VIADD R105, R135, 0x71 ;  /* 0x0000007187697836 */ /* 0x000fc40000000000 */
[----:B------:R-:W-:Y:S02]  /*64f0*/  VIADD R92, R135, 0x88 ;  /* 0x00000088875c7836 */ /* 0x000fe40000000000 */
[----:B------:R-:W-:Y:S01]  /*6500*/  FFMA.FTZ R104, -R3, R104, R103 ;  /* 0x0000006803687223 */ /* 0x000fe20000010167 */
[C---:B------:R-:W-:Y:S01]  /*6510*/  VIADD R191, R135.reuse, 0x78 ;  /* 0x0000007887bf7836 */ /* 0x040fe20000000000 */
[----:B------:R-:W-:Y:S01]  /*6520*/  FSEL R88, R54, -INF , !P3 ;  /* 0xff80000036587808 */ /* 0x000fe20005800000 */
[----:B------:R-:W-:Y:S01]  /*6530*/  VIADD R103, R135, 0x79 ;  /* 0x0000007987677836 */ /* 0x000fe20000000000 */
[----:B------:R-:W-:Y:S01]  /*6540*/  FSEL R199, R98, -INF , !P2 ;  /* 0xff80000062c77808 */ /* 0x000fe20005000000 */
[----:B------:R-:W-:Y:S02]  /*6550*/  IMAD.IADD R54, R141, 0x1, -R92 ;  /* 0x000000018d367824 */ /* 0x000fe400078e0a5c */
[----:B------:R-:W-:Y:S01]  /*6560*/  FFMA.FTZ R100, -R3, R100, R93 ;  /* 0x0000006403647223 */ /* 0x000fe2000001015d */
[----:B------:R-:W-:Y:S01]  /*6570*/  IMAD.IADD R98, R32, 0x1, -R105 ;  /* 0x0000000120627824 */ /* 0x000fe200078e0a69 */
[----:B------:R-:W-:Y:S01]  /*6580*/  FSEL R93, R96, -INF , !P2 ;  /* 0xff800000605d7808 */ /* 0x000fe20005000000 */
[----:B------:R-:W-:Y:S01]  /*6590*/  IMAD.IADD R191, R32, 0x1, -R191 ;  /* 0x0000000120bf7824 */ /* 0x000fe200078e0abf */
[----:B------:R-:W-:Y:S01]  /*65a0*/  ISETP.GE.AND P2, PT, R92, R151, PT ;  /* 0x000000975c00720c */ /* 0x000fe20003f46270 */
[----:B------:R-:W-:Y:S01]  /*65b0*/  IMAD.IADD R92, R32, 0x1, -R103 ;  /* 0x00000001205c7824 */ /* 0x000fe200078e0a67 */
[----:B------:R-:W-:-:S02]  /*65c0*/  IABS R103, R54 ;  /* 0x0000003600677213 */ /* 0x000fc40000000000 */
[----:B------:R-:W-:Y:S02]  /*65d0*/  IABS R98, R98 ;  /* 0x0000006200627213 */ /* 0x000fe40000000000 */
[----:B------:R-:W-:Y:S02]  /*65e0*/  IABS R191, R191 ;  /* 0x000000bf00bf7213 */ /* 0x000fe40000000000 */
[----:B------:R-:W-:Y:S02]  /*65f0*/  IABS R92, R92 ;  /* 0x0000005c005c7213 */ /* 0x000fe40000000000 */
[----:B------:R-:W-:Y:S02]  /*6600*/  I2FP.F32.S32 R103, R103 ;  /* 0x0000006700677245 */ /* 0x000fe40000201400 */
[----:B------:R-:W-:Y:S01]  /*6610*/  I2FP.F32.S32 R98, R98 ;  /* 0x0000006200627245 */ /* 0x000fe20000201400 */
[----:B------:R-:W-:Y:S01]  /*6620*/  VIADD R106, R135, 0x81 ;  /* 0x00000081876a7836 */ /* 0x000fe20000000000 */
[----:B------:R-:W-:Y:S01]  /*6630*/  I2FP.F32.S32 R191, R191 ;  /* 0x000000bf00bf7245 */ /* 0x000fe20000201400 */
[C---:B------:R-:W-:Y:S01]  /*6640*/  FFMA.FTZ R54, -R3.reuse, R103, R84 ;  /* 0x0000006703367223 */ /* 0x040fe20000010154 */
[----:B------:R-:W-:Y:S01]  /*6650*/  I2FP.F32.S32 R92, R92 ;  /* 0x0000005c005c7245 */ /* 0x000fe20000201400 */
[----:B------:R-:W-:Y:S01]  /*6660*/  FFMA.FTZ R197, -R3, R98, R99 ;  /* 0x0000006203c57223 */ /* 0x000fe20000010163 */
[----:B------:R-:W-:Y:S01]  /*6670*/  FSEL R187, R104, -INF , !P3 ;  /* 0xff80000068bb7808 */ /* 0x000fe20005800000 */
[----:B------:R-:W-:Y:S01]  /*6680*/  VIADD R84, R135, 0x89 ;  /* 0x0000008987547836 */ /* 0x000fe20000000000 */
[----:B------:R-:W-:Y:S01]  /*6690*/  IADD3 R104, PT, PT, R141, -R106, RZ ;  /* 0x8000006a8d687210 */ /* 0x000fe20007ffe0ff */
[----:B------:R-:W-:Y:S01]  /*66a0*/  FFMA.FTZ R191, -R3, R191, R94 ;  /* 0x000000bf03bf7223 */ /* 0x000fe2000001015e */
[----:B------:R-:W-:-:S02]  /*66b0*/  VIADD R98, R135, 0x90 ;  /* 0x0000009087627836 */ /* 0x000fc40000000000 */
[----:B------:R-:W-:Y:S01]  /*66c0*/  FFMA.FTZ R189, -R3, R92, R95 ;  /* 0x0000005c03bd7223 */ /* 0x000fe2000001015f */
[----:B------:R-:W-:Y:S01]  /*66d0*/  FSEL R92, R97, -INF , !P1 ;  /* 0xff800000615c7808 */ /* 0x000fe20004800000 */
[----:B------:R-:W-:Y:S01]  /*66e0*/  VIADD R95, R135, 0x81 ;  /* 0x00000081875f7836 */ /* 0x000fe20000000000 */
[----:B------:R-:W-:Y:S01]  /*66f0*/  FSEL R197, R197, -INF , !P1 ;  /* 0xff800000c5c57808 */ /* 0x000fe20004800000 */
[----:B------:R-:W-:Y:S01]  /*6700*/  IMAD.IADD R97, R141, 0x1, -R84 ;  /* 0x000000018d617824 */ /* 0x000fe200078e0a54 */
[----:B------:R-:W-:Y:S02]  /*6710*/  IABS R96, R104 ;  /* 0x0000006800607213 */ /* 0x000fe40000000000 */
[----:B------:R-:W-:Y:S02]  /*6720*/  ISETP.GE.AND P1, PT, R84, R151, PT ;  /* 0x000000975400720c */ /* 0x000fe40003f26270 */
[----:B------:R-:W-:Y:S02]  /*6730*/  FSEL R84, R101, -INF , !P0 ;  /* 0xff80000065547808 */ /* 0x000fe40004000000 */
[----:B------:R-:W-:-:S02]  /*6740*/  FSEL R191, R191, -INF , !P0 ;  /* 0xff800000bfbf7808 */ /* 0x000fc40004000000 */
[-C--:B------:R-:W-:Y:S01]  /*6750*/  ISETP.GE.AND P0, PT, R98, R151.reuse, PT ;  /* 0x000000976200720c */ /* 0x080fe20003f06270 */
[----:B------:R-:W-:Y:S01]  /*6760*/  IMAD.IADD R98, R141, 0x1, -R98 ;  /* 0x000000018d627824 */ /* 0x000fe200078e0a62 */
[----:B------:R-:W-:Y:S01]  /*6770*/  I2FP.F32.S32 R96, R96 ;  /* 0x0000006000607245 */ /* 0x000fe20000201400 */
[----:B------:R-:W-:Y:S01]  /*6780*/  IMAD.IADD R95, R32, 0x1, -R95 ;  /* 0x00000001205f7824 */ /* 0x000fe200078e0a5f */
[----:B------:R-:W-:Y:S02]  /*6790*/  ISETP.GE.AND P4, PT, R108, R151, PT ;  /* 0x000000976c00720c */ /* 0x000fe40003f86270 */
[----:B------:R-:W-:Y:S01]  /*67a0*/  IABS R97, R97 ;  /* 0x0000006100617213 */ /* 0x000fe20000000000 */
[----:B------:R-:W-:Y:S01]  /*67b0*/  FFMA.FTZ R96, -R3, R96, R89 ;  /* 0x0000006003607223 */ /* 0x000fe20000010159 */
[----:B------:R-:W-:Y:S02]  /*67c0*/  IABS R98, R98 ;  /* 0x0000006200627213 */ /* 0x000fe40000000000 */
[----:B------:R-:W-:-:S02]  /*67d0*/  IABS R95, R95 ;  /* 0x0000005f005f7213 */ /* 0x000fc40000000000 */
[----:B------:R-:W-:Y:S02]  /*67e0*/  FSEL R89, R100, -INF , !P4 ;  /* 0xff80000064597808 */ /* 0x000fe40006000000 */
[----:B------:R-:W-:Y:S01]  /*67f0*/  I2FP.F32.S32 R100, R97 ;  /* 0x0000006100647245 */ /* 0x000fe20000201400 */
[----:B------:R-:W-:Y:S01]  /*6800*/  VIADD R94, R135, 0x91 ;  /* 0x00000091875e7836 */ /* 0x000fe20000000000 */
[----:B------:R-:W-:Y:S02]  /*6810*/  I2FP.F32.S32 R97, R98 ;  /* 0x0000006200617245 */ /* 0x000fe40000201400 */
[----:B------:R-:W-:Y:S02]  /*6820*/  I2FP.F32.S32 R98, R95 ;  /* 0x0000005f00627245 */ /* 0x000fe40000201400 */
[----:B------:R-:W-:Y:S02]  /*6830*/  FSEL R189, R189, -INF , !P4 ;  /* 0xff800000bdbd7808 */ /* 0x000fe40006000000 */
[-C--:B------:R-:W-:Y:S01]  /*6840*/  ISETP.GE.AND P4, PT, R94, R151.reuse, PT ;  /* 0x000000975e00720c */ /* 0x080fe20003f86270 */
[----:B------:R-:W-:Y:S01]  /*6850*/  FFMA.FTZ R98, -R3, R98, R91 ;  /* 0x0000006203627223 */ /* 0x000fe2000001015b */
[----:B------:R-:W-:Y:S01]  /*6860*/  ISETP.GE.AND P3, PT, R106, R151, PT ;  /* 0x000000976a00720c */ /* 0x000fe20003f66270 */
[----:B------:R-:W-:-:S02]  /*6870*/  IMAD.IADD R94, R141, 0x1, -R94 ;  /* 0x000000018d5e7824 */ /* 0x000fc400078e0a5e */
[C---:B------:R-:W-:Y:S01]  /*6880*/  VIADD R95, R135.reuse, 0x89 ;  /* 0x00000089875f7836 */ /* 0x040fe20000000000 */
[C---:B------:R-:W-:Y:S01]  /*6890*/  ISETP.GE.AND P6, PT, R135.reuse, R151, PT ;  /* 0x000000978700720c */ /* 0x040fe20003fc6270 */
[----:B------:R-:W-:Y:S01]  /*68a0*/  VIADD R169, R135, 0x90 ;  /* 0x0000009087a97836 */ /* 0x000fe20000000000 */
[----:B------:R-:W-:Y:S01]  /*68b0*/  FSEL R181, R98, -INF , !P3 ;  /* 0xff80000062b57808 */ /* 0x000fe20005800000 */
[C---:B------:R-:W-:Y:S01]  /*68c0*/  IMAD.IADD R98, R32.reuse, 0x1, -R95 ;  /* 0x0000000120627824 */ /* 0x040fe200078e0a5f */
[----:B------:R-:W-:Y:S01]  /*68d0*/  IABS R94, R94 ;  /* 0x0000005e005e7213 */ /* 0x000fe20000000000 */
[----:B------:R-:W-:Y:S01]  /*68e0*/  IMAD.IADD R169, R32, 0x1, -R169 ;  /* 0x0000000120a97824 */ /* 0x000fe200078e0aa9 */
[----:B------:R-:W-:Y:S02]  /*68f0*/  FSEL R64, R64, -INF , !P6 ;  /* 0xff80000040407808 */ /* 0x000fe40007000000 */
[----:B------:R-:W-:Y:S01]  /*6900*/  I2FP.F32.S32 R104, R94 ;  /* 0x0000005e00687245 */ /* 0x000fe20000201400 */
[----:B------:R-:W-:Y:S01]  /*6910*/  FFMA.FTZ R94, -R3, R100, R85 ;  /* 0x00000064035e7223 */ /* 0x000fe20000010155 */
[----:B------:R-:W-:-:S02]  /*6920*/  IABS R98, R98 ;  /* 0x0000006200627213 */ /* 0x000fc40000000000 */
[----:B------:R-:W-:Y:S01]  /*6930*/  FSEL R85, R96, -INF , !P3 ;  /* 0xff80000060557808 */ /* 0x000fe20005800000 */
[----:B------:R-:W-:Y:S01]  /*6940*/  VIADD R91, R135, 0x88 ;  /* 0x00000088875b7836 */ /* 0x000fe20000000000 */
[----:B------:R-:W-:Y:S02]  /*6950*/  FMNMX3.FTZ R96, R64, R7, R65, !PT ;  /* 0x0000000740607276 */ /* 0x000fe40007810041 */
[----:B------:R-:W-:Y:S02]  /*6960*/  IABS R169, R169 ;  /* 0x000000a900a97213 */ /* 0x000fe40000000000 */
[----:B------:R-:W-:Y:S01]  /*6970*/  I2FP.F32.S32 R98, R98 ;  /* 0x0000006200627245 */ /* 0x000fe20000201400 */
[----:B------:R-:W-:Y:S01]  /*6980*/  IMAD.IADD R91, R32, 0x1, -R91 ;  /* 0x00000001205b7824 */ /* 0x000fe200078e0a5b */
[----:B------:R-:W-:Y:S02]  /*6990*/  FMNMX3.FTZ R96, R96, R63, R69, !PT ;  /* 0x0000003f60607276 */ /* 0x000fe40007810045 */
[----:B------:R-:W-:Y:S01]  /*69a0*/  I2FP.F32.S32 R169, R169 ;  /* 0x000000a900a97245 */ /* 0x000fe20000201400 */
[----:B------:R-:W-:Y:S01]  /*69b0*/  FFMA.FTZ R171, -R3, R98, R87 ;  /* 0x0000006203ab7223 */ /* 0x000fe20000010157 */
[----:B------:R-:W-:-:S02]  /*69c0*/  FMNMX3.FTZ R87, R96, R67, R13, !PT ;  /* 0x0000004360577276 */ /* 0x000fc4000781000d */
[----:B------:R-:W-:Y:S01]  /*69d0*/  IABS R91, R91 ;  /* 0x0000005b005b7213 */ /* 0x000fe20000000000 */
[----:B------:R-:W-:Y:S01]  /*69e0*/  FFMA.FTZ R169, -R3, R169, R82 ;  /* 0x000000a903a97223 */ /* 0x000fe20000010152 */
[----:B------:R-:W-:Y:S01]  /*69f0*/  FSEL R82, R54, -INF , !P2 ;  /* 0xff80000036527808 */ /* 0x000fe20005000000 */
[----:B------:R-:W-:Y:S01]  /*6a00*/  VIADD R99, R135, 0x80 ;  /* 0x0000008087637836 */ /* 0x000fe20000000000 */
[----:B------:R-:W-:Y:S02]  /*6a10*/  FMNMX3.FTZ R54, R87, R8, R9, !PT ;  /* 0x0000000857367276 */ /* 0x000fe40007810009 */
[----:B------:R-:W-:Y:S02]  /*6a20*/  I2FP.F32.S32 R91, R91 ;  /* 0x0000005b005b7245 */ /* 0x000fe40000201400 */
[----:B------:R-:W-:Y:S02]  /*6a30*/  FMNMX3.FTZ R54, R54, R10, R15, !PT ;  /* 0x0000000a36367276 */ /* 0x000fe4000781000f */
[----:B------:R-:W-:Y:S01]  /*6a40*/  IADD3 R99, PT, PT, -R99, R32, RZ ;  /* 0x0000002063637210 */ /* 0x000fe20007ffe1ff */
[----:B------:R-:W-:Y:S01]  /*6a50*/  FFMA.FTZ R86, -R3, R91, R86 ;  /* 0x0000005b03567223 */ /* 0x000fe20000010156 */
[----:B------:R-:W-:-:S02]  /*6a60*/  FMNMX3.FTZ R91, R54, R11, R131, !PT ;  /* 0x0000000b365b7276 */ /* 0x000fc40007810083 */
[----:B------:R-:W-:Y:S02]  /*6a70*/  IABS R99, R99 ;  /* 0x0000006300637213 */ /* 0x000fe40000000000 */
[----:B------:R-:W-:Y:S02]  /*6a80*/  FMNMX3.FTZ R91, R91, R125, R18, !PT ;  /* 0x0000007d5b5b7276 */ /* 0x000fe40007810012 */
[----:B------:R-:W-:Y:S02]  /*6a90*/  I2FP.F32.S32 R99, R99 ;  /* 0x0000006300637245 */ /* 0x000fe40000201400 */
[----:B------:R-:W-:Y:S01]  /*6aa0*/  FMNMX3.FTZ R91, R91, R14, R12, !PT ;  /* 0x0000000e5b5b7276 */ /* 0x000fe2000781000c */
[C---:B------:R-:W-:Y:S01]  /*6ab0*/  VIADD R100, R135.reuse, 0x98 ;  /* 0x0000009887647836 */ /* 0x040fe20000000000 */
[----:B------:R-:W-:Y:S01]  /*6ac0*/  IADD3 R96, PT, PT, R135, 0xa8, RZ ;  /* 0x000000a887607810 */ /* 0x000fe20007ffe0ff */
[C---:B------:R-:W-:Y:S01]  /*6ad0*/  FFMA.FTZ R99, -R3.reuse, R99, R90 ;  /* 0x0000006303637223 */ /* 0x040fe2000001015a */
[----:B------:R-:W-:Y:S01]  /*6ae0*/  FFMA.FTZ R90, -R3, R97, R80 ;  /* 0x00000061035a7223 */ /* 0x000fe20000010150 */
[----:B------:R-:W-:Y:S01]  /*6af0*/  VIADD R98, R135, 0x99 ;  /* 0x0000009987627836 */ /* 0x000fe20000000000 */
[----:B------:R-:W-:-:S02]  /*6b00*/  FMNMX3.FTZ R91, R91, R20, R123, !PT ;  /* 0x000000145b5b7276 */ /* 0x000fc4000781007b */
[----:B------:R-:W-:Y:S01]  /*6b10*/  FSEL R80, R59, -INF , !P5 ;  /* 0xff8000003b507808 */ /* 0x000fe20006800000 */
[C---:B------:R-:W-:Y:S01]  /*6b20*/  IMAD.IADD R59, R141.reuse, 0x1, -R100 ;  /* 0x000000018d3b7824 */ /* 0x040fe200078e0a64 */
[----:B------:R-:W-:Y:S01]  /*6b30*/  FSEL R179, R86, -INF , !P2 ;  /* 0xff80000056b37808 */ /* 0x000fe20005000000 */
[----:B------:R-:W-:Y:S01]  /*6b40*/  IMAD.IADD R86, R141, 0x1, -R98 ;  /* 0x000000018d567824 */ /* 0x000fe200078e0a62 */
[----:B------:R-:W-:Y:S01]  /*6b50*/  FMNMX3.FTZ R91, R91, R22, R119, !PT ;  /* 0x000000165b5b7276 */ /* 0x000fe20007810077 */
[----:B------:R-:W-:Y:S01]  /*6b60*/  IMAD.IADD R95, R141, 0x1, -R96 ;  /* 0x000000018d5f7824 */ /* 0x000fe200078e0a60 */
[----:B------:R-:W-:Y:S02]  /*6b70*/  IABS R59, R59 ;  /* 0x0000003b003b7213 */ /* 0x000fe40000000000 */
[----:B------:R-:W-:Y:S02]  /*6b80*/  FMNMX3.FTZ R91, R91, R109, R62, !PT ;  /* 0x0000006d5b5b7276 */ /* 0x000fe4000781003e */
[----:B------:R-:W-:-:S02]  /*6b90*/  IABS R86, R86 ;  /* 0x0000005600567213 */ /* 0x000fc40000000000 */
[----:B------:R-:W-:Y:S02]  /*6ba0*/  IABS R95, R95 ;  /* 0x0000005f005f7213 */ /* 0x000fe40000000000 */
[----:B------:R-:W-:Y:S02]  /*6bb0*/  I2FP.F32.S32 R59, R59 ;  /* 0x0000003b003b7245 */ /* 0x000fe40000201400 */
[----:B------:R-:W-:Y:S02]  /*6bc0*/  FMNMX3.FTZ R91, R91, R58, R114, !PT ;  /* 0x0000003a5b5b7276 */ /* 0x000fe40007810072 */
[----:B------:R-:W-:Y:S02]  /*6bd0*/  I2FP.F32.S32 R86, R86 ;  /* 0x0000005600567245 */ /* 0x000fe40000201400 */
[----:B------:R-:W-:Y:S01]  /*6be0*/  I2FP.F32.S32 R95, R95 ;  /* 0x0000005f005f7245 */ /* 0x000fe20000201400 */
[----:B------:R-:W-:Y:S01]  /*6bf0*/  FFMA.FTZ R59, -R3, R59, R76 ;  /* 0x0000003b033b7223 */ /* 0x000fe2000001014c */
[----:B------:R-:W-:Y:S01]  /*6c00*/  VIADD R127, R135, 0xa8 ;  /* 0x000000a8877f7836 */ /* 0x000fe20000000000 */
[----:B------:R-:W-:Y:S01]  /*6c10*/  FMNMX3.FTZ R91, R91, R102, R66, !PT ;  /* 0x000000665b5b7276 */ /* 0x000fe20007810042 */
[----:B------:R-:W-:-:S02]  /*6c20*/  VIADD R76, R135, 0xa0 ;  /* 0x000000a0874c7836 */ /* 0x000fc40000000000 */
[C---:B------:R-:W-:Y:S01]  /*6c30*/  FFMA.FTZ R86, -R3.reuse, R86, R77 ;  /* 0x0000005603567223 */ /* 0x040fe2000001014d */
[----:B------:R-:W-:Y:S01]  /*6c40*/  FFMA.FTZ R77, -R3, R95, R68 ;  /* 0x0000005f034d7223 */ /* 0x000fe20000010144 */
[----:B------:R-:W-:Y:S01]  /*6c50*/  IMAD.IADD R127, R32, 0x1, -R127 ;  /* 0x00000001207f7824 */ /* 0x000fe200078e0a7f */
[----:B------:R-:W-:Y:S01]  /*6c60*/  FMNMX3.FTZ R95, R91, R88, R93, !PT ;  /* 0x000000585b5f7276 */ /* 0x000fe2000781005d */
[----:B------:R-:W-:-:S03]  /*6c70*/  IMAD.IADD R97, R141, 0x1, -R76 ;  /* 0x000000018d617824 */ /* 0x000fc600078e0a4c */
[----:B------:R-:W-:Y:S01]  /*6c80*/  FMNMX3.FTZ R95, R95, R92, R84, !PT ;  /* 0x0000005c5f5f7276 */ /* 0x000fe20007810054 */
[----:B------:R-:W-:Y:S01]  /*6c90*/  VIADD R101, R135, 0x91 ;  /* 0x0000009187657836 */ /* 0x000fe20000000000 */
[----:B------:R-:W-:Y:S02]  /*6ca0*/  IABS R127, R127 ;  /* 0x0000007f007f7213 */ /* 0x000fe40000000000 */
[----:B------:R-:W-:Y:S02]  /*6cb0*/  IABS R97, R97 ;  /* 0x0000006100617213 */ /* 0x000fe40000000000 */
[----:B------:R-:W-:Y:S01]  /*6cc0*/  FMNMX3.FTZ R95, R95, R89, R80, !PT ;  /* 0x000000595f5f7276 */ /* 0x000fe20007810050 */
[----:B------:R-:W-:Y:S01]  /*6cd0*/  FFMA.FTZ R81, -R3, R104, R81 ;  /* 0x0000006803517223 */ /* 0x000fe20000010151 */
[----:B------:R-:W-:Y:S01]  /*6ce0*/  I2FP.F32.S32 R127, R127 ;  /* 0x0000007f007f7245 */ /* 0x000fe20000201400 */
[----:B------:R-:W-:Y:S01]  /*6cf0*/  IMAD.IADD R68, R32, 0x1, -R101 ;  /* 0x0000000120447824 */ /* 0x000fe200078e0a65 */
[----:B------:R-:W-:-:S02]  /*6d00*/  FSEL R87, R94, -INF , !P1 ;  /* 0xff8000005e577808 */ /* 0x000fc40004800000 */
[----:B------:R-:W-:Y:S02]  /*6d10*/  FSEL R171, R171, -INF , !P1 ;  /* 0xff800000abab7808 */ /* 0x000fe40004800000 */
[----:B------:R-:W-:Y:S02]  /*6d20*/  I2FP.F32.S32 R97, R97 ;  /* 0x0000006100617245 */ /* 0x000fe40000201400 */
[-C--:B------:R-:W-:Y:S02]  /*6d30*/  ISETP.GE.AND P1, PT, R76, R151.reuse, PT ;  /* 0x000000974c00720c */ /* 0x080fe40003f26270 */
[----:B------:R-:W-:Y:S02]  /*6d40*/  ISETP.GE.AND P3, PT, R100, R151, PT ;  /* 0x000000976400720c */ /* 0x000fe40003f66270 */
[----:B------:R-:W-:Y:S02]  /*6d50*/  FSEL R76, R90, -INF , !P0 ;  /* 0xff8000005a4c7808 */ /* 0x000fe40004000000 */
[----:B------:R-:W-:Y:S01]  /*6d60*/  FMNMX3.FTZ R95, R95, R85, R82, !PT ;  /* 0x000000555f5f7276 */ /* 0x000fe20007810052 */
[C---:B------:R-:W-:Y:S01]  /*6d70*/  FFMA.FTZ R127, -R3.reuse, R127, R70 ;  /* 0x0000007f037f7223 */ /* 0x040fe20000010146 */
[----:B------:R-:W-:Y:S01]  /*6d80*/  FFMA.FTZ R72, -R3, R97, R72 ;  /* 0x0000006103487223 */ /* 0x000fe20000010148 */
[----:B------:R-:W-:Y:S01]  /*6d90*/  VIADD R91, R135, 0xa0 ;  /* 0x000000a0875b7836 */ /* 0x000fe20000000000 */
[----:B------:R-:W-:-:S02]  /*6da0*/  IABS R68, R68 ;  /* 0x0000004400447213 */ /* 0x000fc40000000000 */
[----:B------:R-:W-:Y:S02]  /*6db0*/  FSEL R70, R81, -INF , !P4 ;  /* 0xff80000051467808 */ /* 0x000fe40006000000 */
[----:B------:R-:W-:Y:S01]  /*6dc0*/  FSEL R185, R99, -INF , !P5 ;  /* 0xff80000063b97808 */ /* 0x000fe20006800000 */
[----:B------:R-:W-:Y:S01]  /*6dd0*/  VIADD R99, R135, 0x98 ;  /* 0x0000009887637836 */ /* 0x000fe20000000000 */
[----:B------:R-:W-:Y:S02]  /*6de0*/  ISETP.GE.AND P2, PT, R98, R151, PT ;  /* 0x000000976200720c */ /* 0x000fe40003f46270 */
[----:B------:R-:W-:Y:S02]  /*6df0*/  FSEL R81, R59, -INF , !P3 ;  /* 0xff8000003b517808 */ /* 0x000fe40005800000 */
[----:B------:R-:W-:Y:S01]  /*6e00*/  FMNMX3.FTZ R95, R95, R87, R76, !PT ;  /* 0x000000575f5f7276 */ /* 0x000fe2000781004c */
[----:B------:R-:W-:Y:S01]  /*6e10*/  IMAD.IADD R54, R32, 0x1, -R91 ;  /* 0x0000000120367824 */ /* 0x000fe200078e0a5b */
[----:B------:R-:W-:-:S02]  /*6e20*/  FSEL R169, R169, -INF , !P0 ;  /* 0xff800000a9a97808 */ /* 0x000fc40004000000 */
[----:B------:R-:W-:Y:S01]  /*6e30*/  MOV R59, R68 ;  /* 0x00000044003b7202 */ /* 0x000fe20000000f00 */
[----:B------:R-:W-:Y:S01]  /*6e40*/  IMAD.IADD R94, R32, 0x1, -R99 ;  /* 0x00000001205e7824 */ /* 0x000fe200078e0a63 */
[----:B------:R-:W-:Y:S02]  /*6e50*/  ISETP.GE.AND P0, PT, R96, R151, PT ;  /* 0x000000976000720c */ /* 0x000fe40003f06270 */
[----:B------:R-:W-:Y:S02]  /*6e60*/  FSEL R68, R86, -INF , !P2 ;  /* 0xff80000056447808 */ /* 0x000fe40005000000 */
[----:B------:R-:W-:Y:S02]  /*6e70*/  FSEL R91, R72, -INF , !P1 ;  /* 0xff800000485b7808 */ /* 0x000fe40004800000 */
[----:B------:R-:W-:Y:S02]  /*6e80*/  FMNMX3.FTZ R95, R95, R70, R81, !PT ;  /* 0x000000465f5f7276 */ /* 0x000fe40007810051 */
[----:B------:R-:W-:-:S02]  /*6e90*/  FSEL R77, R77, -INF , !P0 ;  /* 0xff8000004d4d7808 */ /* 0x000fc40004000000 */
[----:B------:R-:W-:Y:S02]  /*6ea0*/  FMNMX3.FTZ R95, R95, R68, R91, !PT ;  /* 0x000000445f5f7276 */ /* 0x000fe4000781005b */
[----:B------:R-:W-:Y:S02]  /*6eb0*/  IABS R94, R94 ;  /* 0x0000005e005e7213 */ /* 0x000fe40000000000 */
[----:B------:R-:W-:Y:S02]  /*6ec0*/  FMNMX3.FTZ R86, R95, R28, R77, !PT ;  /* 0x0000001c5f567276 */ /* 0x000fe4000781004d */
[----:B------:R-:W-:Y:S02]  /*6ed0*/  I2FP.F32.S32 R72, R59 ;  /* 0x0000003b00487245 */ /* 0x000fe40000201400 */
[----:B------:R-:W-:Y:S02]  /*6ee0*/  I2FP.F32.S32 R59, R94 ;  /* 0x0000005e003b7245 */ /* 0x000fe40000201400 */
[----:B------:R-:W-:Y:S01]  /*6ef0*/  FMNMX3.FTZ R86, R86, R75, R73, !PT ;  /* 0x0000004b56567276 */ /* 0x000fe20007810049 */
[----:B------:R-:W-:-:S02]  /*6f00*/  VIADD R97, R135, 0x99 ;  /* 0x0000009987617836 */ /* 0x000fc40000000000 */
[C---:B------:R-:W-:Y:S01]  /*6f10*/  FFMA.FTZ R59, -R3.reuse, R59, R78 ;  /* 0x0000003b033b7223 */ /* 0x040fe2000001014e */
[----:B------:R-:W-:Y:S02]  /*6f20*/  FMNMX3.FTZ R78, R86, R71, R26, !PT ;  /* 0x00000047564e7276 */ /* 0x000fe4000781001a */
[----:B------:R-:W-:Y:S01]  /*6f30*/  IABS R54, R54 ;  /* 0x0000003600367213 */ /* 0x000fe20000000000 */
[----:B------:R-:W-:Y:S01]  /*6f40*/  IMAD.IADD R90, R32, 0x1, -R97 ;  /* 0x00000001205a7824 */ /* 0x000fe200078e0a61 */
[----:B------:R-:W-:Y:S02]  /*6f50*/  FMNMX3.FTZ R78, R78, R4, R139, !PT ;  /* 0x000000044e4e7276 */ /* 0x000fe4000781008b */
[----:B------:R-:W-:Y:S01]  /*6f60*/  I2FP.F32.S32 R95, R54 ;  /* 0x00000036005f7245 */ /* 0x000fe20000201400 */
[----:B------:R-:W-:Y:S01]  /*6f70*/  FFMA.FTZ R83, -R3, R72, R83 ;  /* 0x0000004803537223 */ /* 0x000fe20000010153 */
[----:B------:R-:W-:Y:S01]  /*6f80*/  FMNMX3.FTZ R78, R78, R33, R5, !PT ;  /* 0x000000214e4e7276 */ /* 0x000fe20007810005 */
[----:B------:R-:W-:Y:S01]  /*6f90*/  VIADD R72, R135, 0xf9 ;  /* 0x000000f987487836 */ /* 0x000fe20000000000 */
[----:B------:R-:W-:Y:S01]  /*6fa0*/  IABS R90, R90 ;  /* 0x0000005a005a7213 */ /* 0x000fe20000000000 */
[----:B------:R-:W-:Y:S01]  /*6fb0*/  FFMA.FTZ R74, -R3, R95, R74 ;  /* 0x0000005f034a7223 */ /* 0x000fe2000001014a */
[----:B------:R-:W-:Y:S01]  /*6fc0*/  FMNMX3.FTZ R78, R78, R24, R143, !PT ;  /* 0x000000184e4e7276 */ /* 0x000fe2000781008f */
[----:B------:R-:W-:Y:S01]  /*6fd0*/  IMAD.IADD R54, R141, 0x1, -R72 ;  /* 0x000000018d367824 */ /* 0x000fe200078e0a48 */
[----:B------:R-:W-:-:S02]  /*6fe0*/  I2FP.F32.S32 R90, R90 ;  /* 0x0000005a005a7245 */ /* 0x000fc40000201400 */
[----:B------:R-:W-:Y:S02]  /*6ff0*/  FSEL R141, R74, -INF , !P1 ;  /* 0xff8000004a8d7808 */ /* 0x000fe40004800000 */
[----:B------:R-:W-:Y:S02]  /*7000*/  ISETP.GE.AND P6, PT, R56, R151, PT ;  /* 0x000000973800720c */ /* 0x000fe40003fc6270 */
[----:B------:R-:W-:Y:S01]  /*7010*/  FMNMX3.FTZ R74, R78, R163, R175, !PT ;  /* 0x000000a34e4a7276 */ /* 0x000fe200078100af */
[----:B------:R-:W-:Y:S01]  /*7020*/  FFMA.FTZ R79, -R3, R90, R79 ;  /* 0x0000005a034f7223 */ /* 0x000fe2000001014f */
[----:B------:R-:W-:Y:S02]  /*7030*/  IABS R54, R54 ;  /* 0x0000003600367213 */ /* 0x000fe40000000000 */
[----:B------:R-:W-:Y:S02]  /*7040*/  FSEL R167, R83, -INF , !P4 ;  /* 0xff80000053a77808 */ /* 0x000fe40006000000 */
[----:B------:R-:W-:-:S02]  /*7050*/  ISETP.GE.AND P5, PT, R142, R151, PT ;  /* 0x000000978e00720c */ /* 0x000fc40003fa6270 */
[----:B------:R-:W-:Y:S02]  /*7060*/  ISETP.GE.AND P4, PT, R140, R151, PT ;  /* 0x000000978c00720c */ /* 0x000fe40003f86270 */
[----:B------:R-:W-:Y:S02]  /*7070*/  FSEL R173, R173, -INF , !P6 ;  /* 0xff800000adad7808 */ /* 0x000fe40007000000 */
[----:B------:R-:W-:Y:S02]  /*7080*/  FMNMX3.FTZ R74, R74, R157, R147, !PT ;  /* 0x0000009d4a4a7276 */ /* 0x000fe40007810093 */
[----:B------:R-:W-:Y:S02]  /*7090*/  I2FP.F32.S32 R54, R54 ;  /* 0x0000003600367245 */ /* 0x000fe40000201400 */
[----:B------:R-:W-:Y:S02]  /*70a0*/  FSEL R161, R59, -INF , !P3 ;  /* 0xff8000003ba17808 */ /* 0x000fe40005800000 */
[----:B------:R-:W-:-:S02]  /*70b0*/  FSEL R159, R79, -INF , !P2 ;  /* 0xff8000004f9f7808 */ /* 0x000fc40005000000 */
[----:B------:R-:W-:Y:S02]  /*70c0*/  FSEL R117, R60, -INF , !P5 ;  /* 0xff8000003c757808 */ /* 0x000fe40006800000 */
[-C--:B------:R-:W-:Y:S02]  /*70d0*/  ISETP.GE.AND P3, PT, R134, R151.reuse, PT ;  /* 0x000000978600720c */ /* 0x080fe40003f66270 */
[----:B------:R-:W-:Y:S02]  /*70e0*/  ISETP.GE.AND P2, PT, R132, R151, PT ;  /* 0x000000978400720c */ /* 0x000fe40003f46270 */
[----:B------:R-:W-:Y:S02]  /*70f0*/  FSEL R97, R57, -INF , !P4 ;  /* 0xff80000039617808 */ /* 0x000fe40006000000 */
[----:B------:R-:W-:Y:S01]  /*7100*/  FMNMX3.FTZ R60, R74, R133, R173, !PT ;  /* 0x000000854a3c7276 */ /* 0x000fe200078100ad */
[----:B------:R-:W-:Y:S01]  /*7110*/  FFMA.FTZ R29, -R3, R54, R29 ;  /* 0x00000036031d7223 */ /* 0x000fe2000001011d */
[----:B------:R-:W-:-:S02]  /*7120*/  FSEL R61, R61, -INF , !P3 ;  /* 0xff8000003d3d7808 */ /* 0x000fc40005800000 */
[----:B------:R-:W-:Y:S02]  /*7130*/  FSEL R59, R2, -INF , !P2 ;  /* 0xff800000023b7808 */ /* 0x000fe40005000000 */
[----:B------:R-:W-:Y:S02]  /*7140*/  FMNMX3.FTZ R60, R60, R117, R97, !PT ;  /* 0x000000753c3c7276 */ /* 0x000fe40007810061 */
[----:B------:R-:W-:Y:S02]  /*7150*/  ISETP.GE.AND P1, PT, R72, R151, PT ;  /* 0x000000974800720c */ /* 0x000fe40003f26270 */
[----:B------:R-:W-:Y:S02]  /*7160*/  FMNMX3.FTZ R60, R60, R61, R59, !PT ;  /* 0x0000003d3c3c7276 */ /* 0x000fe4000781003b */
[----:B------:R-:W-:-:S04]  /*7170*/  FSEL R57, R29, -INF , !P1 ;  /* 0xff8000001d397808 */ /* 0x000fc80004800000 */
[----:B------:R-:W-:-:S05]  /*7180*/  FMNMX.FTZ R60, R57, R60, !PT ;  /* 0x0000003c393c7209 */ /* 0x000fca0007810000 */
[----:B------:R-:W1:Y:S02]  /*7190*/  SHFL.BFLY PT, R79, R60, 0x2, 0x1f ;  /* 0x0c401f003c4f7f89 */ /* 0x000e6400000e0000 */
[----:B-1----:R-:W-:-:S05]  /*71a0*/  FMNMX.FTZ R79, R60, R79, !PT ;  /* 0x0000004f3c4f7209 */ /* 0x002fca0007810000 */
[----:B------:R-:W1:Y:S01]  /*71b0*/  SHFL.BFLY PT, R2, R79, 0x1, 0x1f ;  /* 0x0c201f004f027f89 */ /* 0x000e6200000e0000 */
[----:B------:R-:W-:Y:S01]  /*71c0*/  IMAD.IADD R29, R32, 0x1, -R135 ;  /* 0x00000001201d7824 */ /* 0x000fe200078e0a87 */
[----:B------:R-:W-:-:S04]  /*71d0*/  FSEL R127, R127, -INF , !P0 ;  /* 0xff8000007f7f7808 */ /* 0x000fc80004000000 */
[----:B------:R-:W-:-:S04]  /*71e0*/  IABS R29, R29 ;  /* 0x0000001d001d7213 */ /* 0x000fc80000000000 */
[----:B------:R-:W-:Y:S02]  /*71f0*/  I2FP.F32.S32 R29, R29 ;  /* 0x0000001d001d7245 */ /* 0x000fe40000201400 */
[----:B-1----:R-:W-:-:S04]  /*7200*/  FMNMX.FTZ R2, R79, R2, !PT ;  /* 0x000000024f027209 */ /* 0x002fc80007810000 */
[----:B------:R-:W-:Y:S01]  /*7210*/  FSETP.NEU.FTZ.AND P0, PT, R2, -INF , PT ;  /* 0xff8000000200780b */ /* 0x000fe20003f1d000 */
[----:B--2---:R-:W-:Y:S01]  /*7220*/  FMUL.FTZ R54, R47, R2 ;  /* 0x000000022f367220 */ /* 0x004fe20000410000 */
[----:B------:R-:W-:-:S04]  /*7230*/  FFMA.FTZ R29, -R3, R29, R6 ;  /* 0x0000001d031d7223 */ /* 0x000fc80000010106 */
[----:B------:R-:W-:Y:S02]  /*7240*/  FSEL R54, R54, RZ, P0 ;  /* 0x000000ff36367208 */ /* 0x000fe40000000000 */
[----:B------:R-:W-:-:S04]  /*7250*/  ISETP.GE.AND P0, PT, R135, R151, PT ;  /* 0x000000978700720c */ /* 0x000fc80003f06270 */
[----:B------:R-:W-:-:S04]  /*7260*/  FSEL R29, R29, -INF , !P0 ;  /* 0xff8000001d1d7808 */ /* 0x000fc80004000000 */
[----:B------:R-:W-:-:S04]  /*7270*/  FMNMX3.FTZ R6, R29, R137, R16, !PT ;  /* 0x000000891d067276 */ /* 0x000fc80007810010 */
[----:B------:R-:W-:Y:S01]  /*7280*/  FMNMX3.FTZ R6, R6, R27, R23, !PT ;  /* 0x0000001b06067276 */ /* 0x000fe20007810017 */
[----:B------:R-:W-:-:S03]  /*7290*/  FFMA.FTZ R128, R7, R47, -R54 ;  /* 0x0000002f07807223 */ /* 0x000fc60000010836 */
        /* <DEDUP_REMOVED lines=19> */
[----:B------:R-:W-:-:S03]  /*73d0*/  IMAD.IADD R56, R32, 0x1, -R56 ;  /* 0x0000000120387824 */ /* 0x000fc600078e0a38 */
[----:B------:R-:W-:-:S04]  /*73e0*/  FMNMX3.FTZ R6, R6, R40, R37, !PT ;  /* 0x0000002806067276 */ /* 0x000fc80007810025 */
[----:B------:R-:W-:Y:S01]  /*73f0*/  FMNMX3.FTZ R6, R6, R36, R53, !PT ;  /* 0x0000002406067276 */ /* 0x000fe20007810035 */
[C---:B------:R-:W-:Y:S01]  /*7400*/  IMAD.IADD R142, R32.reuse, 0x1, -R142 ;  /* 0x00000001208e7824 */ /* 0x040fe200078e0a8e */
[----:B------:R-:W-:Y:S01]  /*7410*/  IABS R56, R56 ;  /* 0x0000003800387213 */ /* 0x000fe20000000000 */
[----:B------:R-:W-:Y:S01]  /*7420*/  IMAD.IADD R140, R32, 0x1, -R140 ;  /* 0x00000001208c7824 */ /* 0x000fe200078e0a8c */
[----:B------:R-:W-:Y:S01]  /*7430*/  FMNMX3.FTZ R6, R6, R49, R48, !PT ;  /* 0x0000003106067276 */ /* 0x000fe20007810030 */
[C---:B------:R-:W-:Y:S01]  /*7440*/  IMAD.IADD R134, R32.reuse, 0x1, -R134 ;  /* 0x0000000120867824 */ /* 0x040fe200078e0a86 */
[----:B------:R-:W-:Y:S01]  /*7450*/  I2FP.F32.S32 R7, R56 ;  /* 0x0000003800077245 */ /* 0x000fe20000201400 */
[----:B------:R-:W-:Y:S01]  /*7460*/  IMAD.IADD R132, R32, 0x1, -R132 ;  /* 0x0000000120847824 */ /* 0x000fe200078e0a84 */
[----:B------:R-:W-:Y:S02]  /*7470*/  FMNMX3.FTZ R6, R6, R45, R44, !PT ;  /* 0x0000002d06067276 */ /* 0x000fe4000781002c */
[----:B------:R-:W-:-:S02]  /*7480*/  IABS R142, R142 ;  /* 0x0000008e008e7213 */ /* 0x000fc40000000000 */
[----:B------:R-:W-:Y:S01]  /*7490*/  IABS R140, R140 ;  /* 0x0000008c008c7213 */ /* 0x000fe20000000000 */
[----:B------:R-:W-:Y:S01]  /*74a0*/  FFMA.FTZ R113, R9, R47, -R54 ;  /* 0x0000002f09717223 */ /* 0x000fe20000010836 */
[----:B------:R-:W-:Y:S01]  /*74b0*/  FMNMX3.FTZ R6, R6, R55, R50, !PT ;  /* 0x0000003706067276 */ /* 0x000fe20007810032 */
[----:B------:R-:W-:Y:S02]  /*74c0*/  IMAD.IADD R32, R32, 0x1, -R72 ;  /* 0x0000000120207824 */ /* 0x000fe400078e0a48 */
[----:B------:R-:W-:Y:S01]  /*74d0*/  FFMA.FTZ R7, -R3, R7, R38 ;  /* 0x0000000703077223 */ /* 0x000fe20000010126 */
[----:B------:R-:W-:Y:S02]  /*74e0*/  I2FP.F32.S32 R142, R142 ;  /* 0x0000008e008e7245 */ /* 0x000fe40000201400 */
[----:B------:R-:W-:Y:S02]  /*74f0*/  I2FP.F32.S32 R9, R140 ;  /* 0x0000008c00097245 */ /* 0x000fe40000201400 */
[----:B------:R-:W-:-:S02]  /*7500*/  IABS R134, R134 ;  /* 0x0000008600867213 */ /* 0x000fc40000000000 */
[----:B------:R-:W-:Y:S01]  /*7510*/  IABS R132, R132 ;  /* 0x0000008400847213 */ /* 0x000fe20000000000 */
[----:B------:R-:W-:Y:S01]  /*7520*/  FFMA.FTZ R108, R11, R47, -R54 ;  /* 0x0000002f0b6c7223 */ /* 0x000fe20000010836 */
[----:B------:R-:W-:Y:S01]  /*7530*/  FMNMX3.FTZ R6, R6, R51, R46, !PT ;  /* 0x0000003306067276 */ /* 0x000fe2000781002e */
[----:B------:R-:W-:Y:S01]  /*7540*/  FFMA.FTZ R56, R89, R47, -R54 ;  /* 0x0000002f59387223 */ /* 0x000fe20000010836 */
[----:B------:R-:W-:Y:S01]  /*7550*/  IABS R32, R32 ;  /* 0x0000002000207213 */ /* 0x000fe20000000000 */
[C---:B------:R-:W-:Y:S01]  /*7560*/  FFMA.FTZ R142, -R3.reuse, R142, R39 ;  /* 0x0000008e038e7223 */ /* 0x040fe20000010127 */
[----:B------:R-:W-:Y:S01]  /*7570*/  I2FP.F32.S32 R134, R134 ;  /* 0x0000008600867245 */ /* 0x000fe20000201400 */
[----:B------:R-:W-:Y:S01]  /*7580*/  FFMA.FTZ R9, -R3, R9, R34 ;  /* 0x0000000903097223 */ /* 0x000fe20000010122 */
[----:B------:R-:W-:Y:S02]  /*7590*/  I2FP.F32.S32 R11, R132 ;  /* 0x00000084000b7245 */ /* 0x000fe40000201400 */
[----:B------:R-:W-:-:S02]  /*75a0*/  FSEL R89, R7, -INF , !P6 ;  /* 0xff80000007597808 */ /* 0x000fc40007000000 */
[----:B------:R-:W-:Y:S02]  /*75b0*/  ISETP.NE.AND P6, PT, R0, RZ, PT ;  /* 0x000000ff0000720c */ /* 0x000fe40003fc5270 */
[----:B------:R-:W-:Y:S01]  /*75c0*/  FMNMX3.FTZ R0, R6, R52, R43, !PT ;  /* 0x0000003406007276 */ /* 0x000fe2000781002b */
[-CC-:B------:R-:W-:Y:S01]  /*75d0*/  FFMA.FTZ R39, R85, R47.reuse, -R54.reuse ;  /* 0x0000002f55277223 */ /* 0x180fe20000010836 */
[----:B------:R-:W-:Y:S01]  /*75e0*/  I2FP.F32.S32 R32, R32 ;  /* 0x0000002000207245 */ /* 0x000fe20000201400 */
[----:B------:R-:W-:Y:S01]  /*75f0*/  FFMA.FTZ R60, R88, R47, -R54 ;  /* 0x0000002f583c7223 */ /* 0x000fe20000010836 */
[C---:B------:R-:W-:Y:S01]  /*7600*/  FFMA.FTZ R35, -R3.reuse, R134, R35 ;  /* 0x0000008603237223 */ /* 0x040fe20000010123 */
[----:B------:R-:W-:Y:S01]  /*7610*/  FFMA.FTZ R11, -R3, R11, R30 ;  /* 0x0000000b030b7223 */ /* 0x000fe2000001011e */
[----:B------:R-:W-:Y:S01]  /*7620*/  FFMA.FTZ R85, R87, R47, -R54 ;  /* 0x0000002f57557223 */ /* 0x000fe20000010836 */
[----:B------:R-:W-:Y:S02]  /*7630*/  FSEL R87, R142, -INF , !P5 ;  /* 0xff8000008e577808 */ /* 0x000fe40006800000 */
[----:B------:R-:W-:-:S02]  /*7640*/  FSEL R88, R9, -INF , !P4 ;  /* 0xff80000009587808 */ /* 0x000fc40006000000 */
[----:B------:R-:W-:Y:S01]  /*7650*/  FMNMX3.FTZ R0, R0, R42, R89, !PT ;  /* 0x0000002a00007276 */ /* 0x000fe20007810059 */
[-CC-:B------:R-:W-:Y:S01]  /*7660*/  FFMA.FTZ R122, R63, R47.reuse, -R54.reuse ;  /* 0x0000002f3f7a7223 */ /* 0x180fe20000010836 */
[----:B------:R-:W-:Y:S01]  /*7670*/  FFMA.FTZ R63, R84, R47, -R54 ;  /* 0x0000002f543f7223 */ /* 0x000fe20000010836 */
[----:B------:R-:W-:Y:S01]  /*7680*/  FFMA.FTZ R31, -R3, R32, R31 ;  /* 0x00000020031f7223 */ /* 0x000fe2000001011f */
[----:B------:R-:W-:Y:S02]  /*7690*/  FSEL R86, R35, -INF , !P3 ;  /* 0xff80000023567808 */ /* 0x000fe40005800000 */
[----:B------:R-:W-:Y:S02]  /*76a0*/  FSEL R84, R11, -INF , !P2 ;  /* 0xff8000000b547808 */ /* 0x000fe40005000000 */
[----:B------:R-:W-:Y:S01]  /*76b0*/  FMNMX3.FTZ R7, R0, R87, R88, !PT ;  /* 0x0000005700077276 */ /* 0x000fe20007810058 */
[----:B------:R-:W-:Y:S01]  /*76c0*/  FFMA.FTZ R38, R82, R47, -R54 ;  /* 0x0000002f52267223 */ /* 0x000fe20000010836 */
[----:B------:R-:W-:-:S02]  /*76d0*/  FSEL R82, R31, -INF , !P1 ;  /* 0xff8000001f527808 */ /* 0x000fc40004800000 */
[----:B------:R-:W-:-:S04]  /*76e0*/  FMNMX3.FTZ R7, R7, R86, R84, !PT ;  /* 0x0000005607077276 */ /* 0x000fc80007810054 */
[----:B------:R-:W-:-:S05]  /*76f0*/  FMNMX.FTZ R0, R82, R7, !PT ;  /* 0x0000000752007209 */ /* 0x000fca0007810000 */
[----:B------:R-:W1:Y:S02]  /*7700*/  SHFL.BFLY PT, R7, R0, 0x2, 0x1f ;  /* 0x0c401f0000077f89 */ /* 0x000e6400000e0000 */
[----:B-1----:R-:W-:-:S05]  /*7710*/  FMNMX.FTZ R6, R0, R7, !PT ;  /* 0x0000000700067209 */ /* 0x002fca0007810000 */
[----:B------:R-:W1:Y:S01]  /*7720*/  SHFL.BFLY PT, R7, R6, 0x1, 0x1f ;  /* 0x0c201f0006077f89 */ /* 0x000e6200000e0000 */
[----:B------:R-:W-:Y:S01]  /*7730*/  LOP3.LUT R195, R194, 0x120, R195, 0xf8, !PT ;  /* 0x00000120c2c37812 */ /* 0x000fe200078ef8c3 */
[-CC-:B------:R-:W-:Y:S01]  /*7740*/  FFMA.FTZ R118, R67, R47.reuse, -R54.reuse ;  /* 0x0000002f43767223 */ /* 0x180fe20000010836 */
[-CC-:B------:R-:W-:Y:S01]  /*7750*/  FFMA.FTZ R135, R64, R47.reuse, -R54.reuse ;  /* 0x0000002f40877223 */ /* 0x180fe20000010836 */
[-C--:B------:R-:W-:Y:S02]  /*7760*/  FFMA.FTZ R67, R66, R47.reuse, -R54 ;  /* 0x0000002f42437223 */ /* 0x080fe40000010836 */
[----:B------:R-:W-:Y:S02]  /*7770*/  IMAD R90, R195, 0x2, R216 ;  /* 0x00000002c35a7824 */ /* 0x000fe400078e02d8 */
[-CC-:B------:R-:W-:Y:S01]  /*7780*/  FFMA.FTZ R64, R58, R47.reuse, -R54.reuse ;  /* 0x0000002f3a407223 */ /* 0x180fe20000010836 */
[-CC-:B------:R-:W-:Y:S01]  /*7790*/  FFMA.FTZ R66, R80, R47.reuse, -R54.reuse ;  /* 0x0000002f50427223 */ /* 0x180fe20000010836 */
[-CC-:B------:R-:W-:Y:S01]  /*77a0*/  FFMA.FTZ R58, R92, R47.reuse, -R54.reuse ;  /* 0x0000002f5c3a7223 */ /* 0x180fe20000010836 */
[-CC-:B------:R-:W-:Y:S01]  /*77b0*/  FFMA.FTZ R80, R70, R47.reuse, -R54.reuse ;  /* 0x0000002f46507223 */ /* 0x180fe20000010836 */
[-CC-:B------:R-:W-:Y:S01]  /*77c0*/  FFMA.FTZ R79, R91, R47.reuse, -R54.reuse ;  /* 0x0000002f5b4f7223 */ /* 0x180fe20000010836 */
[-CC-:B------:R-:W-:Y:S01]  /*77d0*/  FFMA.FTZ R70, R4, R47.reuse, -R54.reuse ;  /* 0x0000002f04467223 */ /* 0x180fe20000010836 */
[----:B------:R-:W-:Y:S01]  /*77e0*/  FFMA.FTZ R91, R5, R47, -R54 ;  /* 0x0000002f055b7223 */ /* 0x000fe20000010836 */
[----:B-1----:R-:W-:-:S02]  /*77f0*/  FMNMX.FTZ R0, R6, R7, !PT ;  /* 0x0000000706007209 */ /* 0x002fc40007810000 */
[----:B------:R-:W1:Y:S02]  /*7800*/  LDSM.16.MT88.4 R4, [R90+0x5000] ;  /* 0x005000005a04783b */ /* 0x000e640000004200 */
[----:B------:R-:W-:Y:S01]  /*7810*/  FSETP.NEU.FTZ.AND P0, PT, R0, -INF , PT ;  /* 0xff8000000000780b */ /* 0x000fe20003f1d000 */
[----:B------:R-:W-:Y:S01]  /*7820*/  FMUL.FTZ R92, R47, R0 ;  /* 0x000000002f5c7220 */ /* 0x000fe20000410000 */
[-CC-:B------:R-:W-:Y:S01]  /*7830*/  FFMA.FTZ R129, R65, R47.reuse, -R54.reuse ;  /* 0x0000002f41817223 */ /* 0x180fe20000010836 */
[----:B------:R-:W-:-:S03]  /*7840*/  FFMA.FTZ R65, R93, R47, -R54 ;  /* 0x0000002f5d417223 */ /* 0x000fc60000010836 */
[----:B------:R-:W-:Y:S01]  /*7850*/  FSEL R92, R92, RZ, P0 ;  /* 0x000000ff5c5c7208 */ /* 0x000fe20000000000 */
[----:B------:R-:W-:Y:S02]  /*7860*/  IMAD.IADD R93, R193, 0x1, R90 ;  /* 0x00000001c15d7824 */ /* 0x000fe400078e025a */
        /* <DEDUP_REMOVED lines=8> */
[-CC-:B------:R-:W-:Y:S01]  /*78f0*/  FFMA.FTZ R104, R14, R47.reuse, -R54.reuse ;  /* 0x0000002f0e687223 */ /* 0x180fe20000010836 */
[----:B------:R-:W-:-:S02]  /*7900*/  FFMA.FTZ R103, R12, R47, -R54 ;  /* 0x0000002f0c677223 */ /* 0x000fc40000010836 */
[----:B------:R-:W2:Y:S01]  /*7910*/  LDSM.16.MT88.4 R12, [R93+0x5000] ;  /* 0x005000005d0c783b */ /* 0x000ea20000004200 */
[----:B------:R-:W-:Y:S01]  /*7920*/  MUFU.EX2 R135, R135 ;  /* 0x0000008700877308 */ /* 0x000fe20000000800 */
[-CC-:B------:R-:W-:Y:S01]  /*7930*/  FFMA.FTZ R83, R76, R47.reuse, -R54.reuse ;  /* 0x0000002f4c537223 */ /* 0x180fe20000010836 */
[-CC-:B------:R-:W-:Y:S02]  /*7940*/  FFMA.FTZ R76, R28, R47.reuse, -R54.reuse ;  /* 0x0000002f1c4c7223 */ /* 0x180fe40000010836 */
        /* <DEDUP_REMOVED lines=19> */
[----:B------:R-:W-:Y:S01]  /*7a80*/  FFMA.FTZ R68, R33, R47, -R54 ;  /* 0x0000002f21447223 */ /* 0x000fe20000010836 */
[----:B----4-:R-:W-:Y:S01]  /*7a90*/  F2FP.F16.F32.PACK_AB R20, R128, R135 ;  /* 0x000000878014723e */ /* 0x010fe200000000ff */
[----:B------:R-:W4:Y:S01]  /*7aa0*/  LDSM.16.MT88.4 R32, [R93+0x5400] ;  /* 0x005400005d20783b */ /* 0x000f220000004200 */
[----:B-----5:R-:W-:-:S02]  /*7ab0*/  F2FP.F16.F32.PACK_AB R22, R122, R129 ;  /* 0x000000817a16723e */ /* 0x020fc400000000ff */
[----:B-1----:R-:W-:Y:S02]  /*7ac0*/  F2FP.F16.F32.PACK_AB R21, R134, R139 ;  /* 0x0000008b8615723e */ /* 0x002fe400000000ff */
[----:B--2---:R-:W-:Y:S01]  /*7ad0*/  F2FP.F16.F32.PACK_AB R23, R132, R137 ;  /* 0x000000898417723e */ /* 0x004fe200000000ff */
[----:B------:R-:W-:Y:S01]  /*7ae0*/  MUFU.EX2 R121, R121 ;  /* 0x0000007900797308 */ /* 0x000fe20000000800 */
[-CC-:B------:R-:W-:Y:S01]  /*7af0*/  FFMA.FTZ R110, R10, R47.reuse, -R54.reuse ;  /* 0x0000002f0a6e7223 */ /* 0x180fe20000010836 */
[-CC-:B------:R-:W-:Y:S01]  /*7b00*/  FFMA.FTZ R101, R123, R47.reuse, -R54.reuse ;  /* 0x0000002f7b657223 */ /* 0x180fe20000010836 */
[-C--:B------:R-:W-:Y:S01]  /*7b10*/  FFMA.FTZ R105, R18, R47.reuse, -R54 ;  /* 0x0000002f12697223 */ /* 0x080fe20000010836 */
[----:B------:R-:W-:-:S04]  /*7b20*/  FFMA.FTZ R123, R17, R47, -R92 ;  /* 0x0000002f117b7223 */ /* 0x000fc8000001085c */
[----:B------:R-:W1:Y:S01]  /*7b30*/  MUFU.EX2 R118, R118 ;  /* 0x0000007600767308 */ /* 0x000e620000000800 */
[C---:B------:R-:W-:Y:S01]  /*7b40*/  HMMA.16816.F32 R8, R20.reuse, R4, RZ ;  /* 0x000000041408723c */ /* 0x040fe200000018ff */
[----:B------:R-:W2:Y:S06]  /*7b50*/  LDSM.16.MT88.4 R16, [R90+0x5800] ;  /* 0x005800005a10783b */ /* 0x000eac0000004200 */
[----:B------:R-:W-:Y:S01]  /*7b60*/  MUFU.EX2 R115, R115 ;  /* 0x0000007300737308 */ /* 0x000fe20000000800 */
[C---:B------:R-:W-:Y:S07]  /*7b70*/  HMMA.16816.F32 R4, R20.reuse, R6, RZ ;  /* 0x000000061404723c */ /* 0x040fee00000018ff */
[----:B------:R-:W-:Y:S08]  /*7b80*/  MUFU.EX2 R112, R112 ;  /* 0x0000007000707308 */ /* 0x000ff00000000800 */
[----:B------:R-:W-:Y:S08]  /*7b90*/  MUFU.EX2 R131, R131 ;  /* 0x0000008300837308 */ /* 0x000ff00000000800 */
[----:B------:R-:W5:Y:S08]  /*7ba0*/  MUFU.EX2 R126, R126 ;  /* 0x0000007e007e7308 */ /* 0x000f700000000800 */
[----:B------:R-:W-:Y:S08]  /*7bb0*/  MUFU.EX2 R120, R120 ;  /* 0x0000007800787308 */ /* 0x000ff00000000800 */
[----:B------:R-:W3:Y:S01]  /*7bc0*/  MUFU.EX2 R125, R125 ;  /* 0x0000007d007d7308 */ /* 0x000ee20000000800 */
        /* <DEDUP_REMOVED lines=8> */
[----:B------:R-:W-:Y:S01]  /*7c50*/  FFMA.FTZ R124, R124, R47, -R92 ;  /* 0x0000002f7c7c7223 */ /* 0x000fe2000001085c */
[----:B------:R-:W-:Y:S01]  /*7c60*/  HMMA.16816.F32 R24, R20, R12, RZ ;  /* 0x0000000c1418723c */ /* 0x000fe200000018ff */
[----:B-1----:R-:W-:-:S02]  /*7c70*/  F2FP.F16.F32.PACK_AB R12, R118, R121 ;  /* 0x00000079760c723e */ /* 0x002fc400000000ff */
[----:B-----5:R-:W-:Y:S01]  /*7c80*/  F2FP.F16.F32.PACK_AB R13, R126, R131 ;  /* 0x000000837e0d723e */ /* 0x020fe200000000ff */
[----:B------:R-:W-:Y:S04]  /*7c90*/  MUFU.EX2 R113, R113 ;  /* 0x0000007100717308 */ /* 0x000fe80000000800 */
[----:B------:R-:W-:Y:S01]  /*7ca0*/  HMMA.16816.F32 R20, R20, R14, RZ ;  /* 0x0000000e1414723c */ /* 0x000fe200000018ff */
[----:B------:R-:W-:Y:S02]  /*7cb0*/  F2FP.F16.F32.PACK_AB R14, R112, R115 ;  /* 0x00000073700e723e */ /* 0x000fe400000000ff */
[----:B---3--:R-:W-:Y:S01]  /*7cc0*/  F2FP.F16.F32.PACK_AB R15, R125, R120 ;  /* 0x000000787d0f723e */ /* 0x008fe200000000ff */
[----:B------:R-:W1:Y:S08]  /*7cd0*/  MUFU.EX2 R110, R110 ;  /* 0x0000006e006e7308 */ /* 0x000e700000000800 */
[----:B------:R-:W-:Y:S01]  /*7ce0*/  MUFU.EX2 R111, R111 ;  /* 0x0000006f006f7308 */ /* 0x000fe20000000800 */
[C---:B------:R-:W-:Y:S07]  /*7cf0*/  HMMA.16816.F32 R8, R12.reuse, R28, R8 ;  /* 0x0000001c0c08723c */ /* 0x040fee0000001808 */
[----:B------:R-:W3:Y:S01]  /*7d00*/  MUFU.EX2 R108, R108 ;  /* 0x0000006c006c7308 */ /* 0x000ee20000000800 */
[C---:B------:R-:W-:Y:S01]  /*7d10*/  HMMA.16816.F32 R4, R12.reuse, R30, R4 ;  /* 0x0000001e0c04723c */ /* 0x040fe20000001804 */
[----:B------:R-:W5:Y:S06]  /*7d20*/  LDSM.16.MT88.4 R28, [R93+0x5800] ;  /* 0x005800005d1c783b */ /* 0x000f6c0000004200 */
[----:B------:R-:W-:Y:S08]  /*7d30*/  MUFU.EX2 R123, R123 ;  /* 0x0000007b007b7308 */ /* 0x000ff00000000800 */
[----:B------:R-:W2:Y:S08]  /*7d40*/  MUFU.EX2 R114, R114 ;  /* 0x0000007200727308 */ /* 0x000eb00000000800 */
[----:B------:R-:W-:Y:S08]  /*7d50*/  MUFU.EX2 R119, R119 ;  /* 0x0000007700777308 */ /* 0x000ff00000000800 */
[----:B------:R-:W5:Y:S01]  /*7d60*/  MUFU.EX2 R124, R124 ;  /* 0x0000007c007c7308 */ /* 0x000f620000000800 */
[C---:B----4-:R-:W-:Y:S08]  /*7d70*/  HMMA.16816.F32 R24, R12.reuse, R32, R24 ;  /* 0x000000200c18723c */ /* 0x050ff00000001818 */
[----:B------:R-:W-:Y:S01]  /*7d80*/  HMMA.16816.F32 R20, R12, R34, R20 ;  /* 0x000000220c14723c */ /* 0x000fe20000001814 */
[----:B-1----:R-:W-:Y:S01]  /*7d90*/  F2FP.F16.F32.PACK_AB R12, R110, R113 ;  /* 0x000000716e0c723e */ /* 0x002fe200000000ff */
[----:B------:R-:W1:Y:S01]  /*7da0*/  LDSM.16.MT88.4 R32, [R90+0x5c00] ;  /* 0x005c00005a20783b */ /* 0x000e620000004200 */
[----:B---3--:R-:W-:-:S02]  /*7db0*/  F2FP.F16.F32.PACK_AB R14, R108, R111 ;  /* 0x0000006f6c0e723e */ /* 0x008fc400000000ff */
[----:B--2---:R-:W-:Y:S02]  /*7dc0*/  F2FP.F16.F32.PACK_AB R13, R114, R123 ;  /* 0x0000007b720d723e */ /* 0x004fe400000000ff */
        /* <DEDUP_REMOVED lines=10> */
[----:B------:R-:W2:Y:S01]  /*7e70*/  LDSM.16.MT88.4 R16, [R93+0x5c00] ;  /* 0x005c00005d10783b */ /* 0x000ea20000004200 */
[----:B------:R-:W-:Y:S08]  /*7e80*/  MUFU.EX2 R107, R107 ;  /* 0x0000006b006b7308 */ /* 0x000ff00000000800 */
[----:B------:R-:W3:Y:S08]  /*7e90*/  MUFU.EX2 R106, R106 ;  /* 0x0000006a006a7308 */ /* 0x000ef00000000800 */
        /* <DEDUP_REMOVED lines=8> */
[----:B------:R-:W2:Y:S01]  /*7f20*/  LDSM.16.MT88.4 R28, [R90+0x6000] ;  /* 0x006000005a1c783b */ /* 0x000ea20000004200 */
[----:B---3--:R-:W-:-:S02]  /*7f30*/  F2FP.F16.F32.PACK_AB R12, R106, R107 ;  /* 0x0000006b6a0c723e */ /* 0x008fc400000000ff */
[----:B----4-:R-:W-:Y:S02]  /*7f40*/  F2FP.F16.F32.PACK_AB R14, R104, R105 ;  /* 0x00000069680e723e */ /* 0x010fe400000000ff */
[----:B-----5:R-:W-:Y:S02]  /*7f50*/  F2FP.F16.F32.PACK_AB R13, R130, R145 ;  /* 0x00000091820d723e */ /* 0x020fe400000000ff */
        /* <DEDUP_REMOVED lines=14> */
[----:B------:R-:W2:Y:S01]  /*8040*/  MUFU.EX2 R98, R98 ;  /* 0x0000006200627308 */ /* 0x000ea20000000800 */
[----:B------:R-:W-:Y:S01]  /*8050*/  HMMA.16816.F32 R20, R12, R18, R20 ;  /* 0x000000120c14723c */ /* 0x000fe20000001814 */
[----:B------:R-:W4:Y:S06]  /*8060*/  LDSM.16.MT88.4 R16, [R90+0x6400] ;  /* 0x006400005a10783b */ /* 0x000f2c0000004200 */
[----:B------:R-:W-:Y:S08]  /*8070*/  MUFU.EX2 R165, R165 ;  /* 0x000000a500a57308 */ /* 0x000ff00000000800 */
[----:B------:R-:W5:Y:S08]  /*8080*/  MUFU.EX2 R138, R138 ;  /* 0x0000008a008a7308 */ /* 0x000f700000000800 */
[----:B------:R-:W-:Y:S08]  /*8090*/  MUFU.EX2 R140, R140 ;  /* 0x0000008c008c7308 */ /* 0x000ff00000000800 */
[----:B------:R-:W1:Y:S01]  /*80a0*/  MUFU.EX2 R163, R163 ;  /* 0x000000a300a37308 */ /* 0x000e620000000800 */
[-C--:B------:R-:W-:Y:S01]  /*80b0*/  FFMA.FTZ R116, R175, R47.reuse, -R54 ;  /* 0x0000002faf747223 */ /* 0x080fe20000010836 */
[-CC-:B------:R-:W-:Y:S01]  /*80c0*/  FFMA.FTZ R177, R177, R47.reuse, -R92.reuse ;  /* 0x0000002fb1b17223 */ /* 0x180fe2000001085c */
[-CC-:B------:R-:W-:Y:S01]  /*80d0*/  FFMA.FTZ R142, R209, R47.reuse, -R92.reuse ;  /* 0x0000002fd18e7223 */ /* 0x180fe2000001085c */
[-CC-:B------:R-:W-:Y:S01]  /*80e0*/  FFMA.FTZ R144, R207, R47.reuse, -R92.reuse ;  /* 0x0000002fcf907223 */ /* 0x180fe2000001085c */
[----:B------:R-:W-:Y:S01]  /*80f0*/  FFMA.FTZ R175, R205, R47, -R92 ;  /* 0x0000002fcdaf7223 */ /* 0x000fe2000001085c */
[----:B---3--:R-:W-:-:S02]  /*8100*/  F2FP.F16.F32.PACK_AB R12, R100, R103 ;  /* 0x00000067640c723e */ /* 0x008fc400000000ff */
[----:B--2---:R-:W-:Y:S02]  /*8110*/  F2FP.F16.F32.PACK_AB R14, R98, R101 ;  /* 0x00000065620e723e */ /* 0x004fe400000000ff */
[----:B-----5:R-:W-:Y:S01]  /*8120*/  F2FP.F16.F32.PACK_AB R13, R138, R165 ;  /* 0x000000a58a0d723e */ /* 0x020fe200000000ff */
[----:B------:R-:W-:Y:S01]  /*8130*/  MUFU.EX2 R99, R99 ;  /* 0x0000006300637308 */ /* 0x000fe20000000800 */
[----:B-1----:R-:W-:-:S07]  /*8140*/  F2FP.F16.F32.PACK_AB R15, R163, R140 ;  /* 0x0000008ca30f723e */ /* 0x002fce00000000ff */
[----:B------:R-:W1:Y:S08]  /*8150*/  MUFU.EX2 R96, R96 ;  /* 0x0000006000607308 */ /* 0x000e700000000800 */
[----:B------:R-:W-:Y:S01]  /*8160*/  MUFU.EX2 R95, R95 ;  /* 0x0000005f005f7308 */ /* 0x000fe20000000800 */
[C---:B------:R-:W-:Y:S07]  /*8170*/  HMMA.16816.F32 R8, R12.reuse, R28, R8 ;  /* 0x0000001c0c08723c */ /* 0x040fee0000001808 */
[----:B------:R-:W2:Y:S01]  /*8180*/  MUFU.EX2 R64, R64 ;  /* 0x0000004000407308 */ /* 0x000ea20000000800 */
[C---:B------:R-:W-:Y:S01]  /*8190*/  HMMA.16816.F32 R4, R12.reuse, R30, R4 ;  /* 0x0000001e0c04723c */ /* 0x040fe20000001804 */
[----:B------:R-:W3:Y:S06]  /*81a0*/  LDSM.16.MT88.4 R28, [R93+0x6400] ;  /* 0x006400005d1c783b */ /* 0x000eec0000004200 */
        /* <DEDUP_REMOVED lines=8> */
[----:B--2---:R-:W-:-:S02]  /*8230*/  F2FP.F16.F32.PACK_AB R14, R64, R95 ;  /* 0x0000005f400e723e */ /* 0x004fc400000000ff */
[----:B-----5:R-:W-:Y:S02]  /*8240*/  F2FP.F16.F32.PACK_AB R13, R142, R177 ;  /* 0x000000b18e0d723e */ /* 0x020fe400000000ff */
[----:B----4-:R-:W-:Y:S01]  /*8250*/  F2FP.F16.F32.PACK_AB R15, R175, R144 ;  /* 0x00000090af0f723e */ /* 0x010fe200000000ff */
        /* <DEDUP_REMOVED lines=8> */
[----:B------:R-:W4:Y:S08]  /*82e0*/  MUFU.EX2 R62, R62 ;  /* 0x0000003e003e7308 */ /* 0x000f300000000800 */
[----:B------:R-:W-:Y:S08]  /*82f0*/  MUFU.EX2 R67, R67 ;  /* 0x0000004300437308 */ /* 0x000ff00000000800 */
[----:B------:R-:W5:Y:S08]  /*8300*/  MUFU.EX2 R60, R60 ;  /* 0x0000003c003c7308 */ /* 0x000f700000000800 */
[----:B------:R-:W-:Y:S08]  /*8310*/  MUFU.EX2 R183, R183 ;  /* 0x000000b700b77308 */ /* 0x000ff00000000800 */
[----:B------:R-:W1:Y:S08]  /*8320*/  MUFU.EX2 R146, R146 ;  /* 0x0000009200927308 */ /* 0x000e700000000800 */
[----:B------:R-:W-:Y:S08]  /*8330*/  MUFU.EX2 R154, R154 ;  /* 0x0000009a009a7308 */ /* 0x000ff00000000800 */
[----:B------:R-:W2:Y:S01]  /*8340*/  MUFU.EX2 R187, R187 ;  /* 0x000000bb00bb7308 */ /* 0x000ea20000000800 */
[C---:B---3--:R-:W-:Y:S08]  /*8350*/  HMMA.16816.F32 R24, R12.reuse, R28, R24 ;  /* 0x0000001c0c18723c */ /* 0x048ff00000001818 */
[----:B------:R-:W-:Y:S01]  /*8360*/  HMMA.16816.F32 R20, R12, R30, R20 ;  /* 0x0000001e0c14723c */ /* 0x000fe20000001814 */
[----:B------:R-:W3:Y:S01]  /*8370*/  LDSM.16.MT88.4 R28, [R90+0x6c00] ;  /* 0x006c00005a1c783b */ /* 0x000ee20000004200 */
[----:B----4-:R-:W-:-:S02]  /*8380*/  F2FP.F16.F32.PACK_AB R12, R62, R69 ;  /* 0x000000453e0c723e */ /* 0x010fc400000000ff */
[----:B-----5:R-:W-:Y:S02]  /*8390*/  F2FP.F16.F32.PACK_AB R14, R60, R67 ;  /* 0x000000433c0e723e */ /* 0x020fe400000000ff */
[----:B-1----:R-:W-:Y:S02]  /*83a0*/  F2FP.F16.F32.PACK_AB R13, R146, R183 ;  /* 0x000000b7920d723e */ /* 0x002fe400000000ff */
[----:B--2---:R-:W-:Y:S01]  /*83b0*/  F2FP.F16.F32.PACK_AB R15, R187, R154 ;  /* 0x0000009abb0f723e */ /* 0x004fe200000000ff */
        /* <DEDUP_REMOVED lines=9> */
[----:B------:R-:W2:Y:S08]  /*8450*/  MUFU.EX2 R58, R58 ;  /* 0x0000003a003a7308 */ /* 0x000eb00000000800 */
[----:B------:R-:W-:Y:S01]  /*8460*/  MUFU.EX2 R63, R63 ;  /* 0x0000003f003f7308 */ /* 0x000fe20000000800 */
[C---:B------:R-:W-:Y:S07]  /*8470*/  HMMA.16816.F32 R24, R12.reuse, R16, R24 ;  /* 0x000000100c18723c */ /* 0x040fee0000001818 */
[----:B------:R-:W4:Y:S01]  /*8480*/  MUFU.EX2 R56, R56 ;  /* 0x0000003800387308 */ /* 0x000f220000000800 */
[----:B------:R-:W-:Y:S01]  /*8490*/  HMMA.16816.F32 R20, R12, R18, R20 ;  /* 0x000000120c14723c */ /* 0x000fe20000001814 */
[----:B------:R-:W5:Y:S06]  /*84a0*/  LDSM.16.MT88.4 R12, [R90+0x7000] ;  /* 0x007000005a0c783b */ /* 0x000f6c0000004200 */
[----:B------:R-:W-:Y:S08]  /*84b0*/  MUFU.EX2 R156, R156 ;  /* 0x0000009c009c7308 */ /* 0x000ff00000000800 */
[----:B------:R-:W3:Y:S08]  /*84c0*/  MUFU.EX2 R147, R147 ;  /* 0x0000009300937308 */ /* 0x000ef00000000800 */
[----:B------:R-:W-:Y:S08]  /*84d0*/  MUFU.EX2 R191, R191 ;  /* 0x000000bf00bf7308 */ /* 0x000ff00000000800 */
[----:B------:R-:W1:Y:S01]  /*84e0*/  MUFU.EX2 R158, R158 ;  /* 0x0000009e009e7308 */ /* 0x000e620000000800 */
[-CC-:B------:R-:W-:Y:S01]  /*84f0*/  FFMA.FTZ R185, R185, R47.reuse, -R92.reuse ;  /* 0x0000002fb9b97223 */ /* 0x180fe2000001085c */
[-CC-:B------:R-:W-:Y:S01]  /*8500*/  FFMA.FTZ R162, R181, R47.reuse, -R92.reuse ;  /* 0x0000002fb5a27223 */ /* 0x180fe2000001085c */
[-CC-:B------:R-:W-:Y:S01]  /*8510*/  FFMA.FTZ R164, R179, R47.reuse, -R92.reuse ;  /* 0x0000002fb3a47223 */ /* 0x180fe2000001085c */
[----:B------:R-:W-:Y:S01]  /*8520*/  FFMA.FTZ R171, R171, R47, -R92 ;  /* 0x0000002fabab7223 */ /* 0x000fe2000001085c */
[----:B--2---:R-:W-:-:S02]  /*8530*/  F2FP.F16.F32.PACK_AB R16, R58, R65 ;  /* 0x000000413a10723e */ /* 0x004fc400000000ff */
[----:B----4-:R-:W-:Y:S02]  /*8540*/  F2FP.F16.F32.PACK_AB R18, R56, R63 ;  /* 0x0000003f3812723e */ /* 0x010fe400000000ff */
[----:B---3--:R-:W-:Y:S01]  /*8550*/  F2FP.F16.F32.PACK_AB R17, R147, R156 ;  /* 0x0000009c9311723e */ /* 0x008fe200000000ff */
[----:B------:R-:W-:Y:S01]  /*8560*/  MUFU.EX2 R66, R66 ;  /* 0x0000004200427308 */ /* 0x000fe20000000800 */
[----:B-1----:R-:W-:-:S07]  /*8570*/  F2FP.F16.F32.PACK_AB R19, R158, R191 ;  /* 0x000000bf9e13723e */ /* 0x002fce00000000ff */
[----:B------:R-:W1:Y:S08]  /*8580*/  MUFU.EX2 R39, R39 ;  /* 0x0000002700277308 */ /* 0x000e700000000800 */
[----:B------:R-:W-:Y:S01]  /*8590*/  MUFU.EX2 R38, R38 ;  /* 0x0000002600267308 */ /* 0x000fe20000000800 */
[C---:B------:R-:W-:Y:S07]  /*85a0*/  HMMA.16816.F32 R8, R16.reuse, R28, R8 ;  /* 0x0000001c1008723c */ /* 0x040fee0000001808 */
[----:B------:R-:W-:Y:S01]  /*85b0*/  MUFU.EX2 R85, R85 ;  /* 0x0000005500557308 */ /* 0x000fe20000000800 */
[C---:B------:R-:W-:Y:S01]  /*85c0*/  HMMA.16816.F32 R4, R16.reuse, R30, R4 ;  /* 0x0000001e1004723c */ /* 0x040fe20000001804 */
[----:B------:R-:W2:Y:S06]  /*85d0*/  LDSM.16.MT88.4 R28, [R93+0x7000] ;  /* 0x007000005d1c783b */ /* 0x000eac0000004200 */
[----:B------:R-:W-:Y:S08]  /*85e0*/  MUFU.EX2 R185, R185 ;  /* 0x000000b900b97308 */ /* 0x000ff00000000800 */
[----:B------:R-:W3:Y:S08]  /*85f0*/  MUFU.EX2 R162, R162 ;  /* 0x000000a200a27308 */ /* 0x000ef00000000800 */
[----:B------:R-:W-:Y:S08]  /*8600*/  MUFU.EX2 R164, R164 ;  /* 0x000000a400a47308 */ /* 0x000ff00000000800 */
[----:B------:R-:W4:Y:S01]  /*8610*/  MUFU.EX2 R171, R171 ;  /* 0x000000ab00ab7308 */ /* 0x000f220000000800 */
[----:B------:R-:W-:Y:S01]  /*8620*/  HMMA.16816.F32 R24, R16, R32, R24 ;  /* 0x000000201018723c */ /* 0x000fe20000001818 */
[----:B-1----:R-:W-:-:S02]  /*8630*/  F2FP.F16.F32.PACK_AB R32, R39, R66 ;  /* 0x000000422720723e */ /* 0x002fc400000000ff */
[----:B---3--:R-:W-:-:S05]  /*8640*/  F2FP.F16.F32.PACK_AB R33, R162, R185 ;  /* 0x000000b9a221723e */ /* 0x008fca00000000ff */
[----:B------:R-:W-:Y:S01]  /*8650*/  HMMA.16816.F32 R20, R16, R34, R20 ;  /* 0x000000221014723c */ /* 0x000fe20000001814 */
[----:B------:R-:W-:Y:S01]  /*8660*/  F2FP.F16.F32.PACK_AB R34, R85, R38 ;  /* 0x000000265522723e */ /* 0x000fe200000000ff */
[----:B------:R-:W-:Y:S01]  /*8670*/  LDSM.16.MT88.4 R16, [R90+0x7400] ;  /* 0x007400005a10783b */ /* 0x000fe20000004200 */
[----:B----4-:R-:W-:-:S07]  /*8680*/  F2FP.F16.F32.PACK_AB R35, R171, R164 ;  /* 0x000000a4ab23723e */ /* 0x010fce00000000ff */
[C---:B-----5:R-:W-:Y:S08]  /*8690*/  HMMA.16816.F32 R8, R32.reuse, R12, R8 ;  /* 0x0000000c2008723c */ /* 0x060ff00000001808 */
[C---:B------:R-:W-:Y:S01]  /*86a0*/  HMMA.16816.F32 R4, R32.reuse, R14, R4 ;  /* 0x0000000e2004723c */ /* 0x040fe20000001804 */
[----:B------:R-:W1:Y:S01]  /*86b0*/  LDSM.16.MT88.4 R12, [R93+0x7400] ;  /* 0x007400005d0c783b */ /* 0x000e620000004200 */
[-C--:B------:R-:W-:Y:S01]  /*86c0*/  FFMA.FTZ R81, R81, R47.reuse, -R54 ;  /* 0x0000002f51517223 */ /* 0x080fe20000010836 */
[-CC-:B------:R-:W-:Y:S01]  /*86d0*/  FFMA.FTZ R169, R169, R47.reuse, -R92.reuse ;  /* 0x0000002fa9a97223 */ /* 0x180fe2000001085c */
[-CC-:B------:R-:W-:Y:S01]  /*86e0*/  FFMA.FTZ R166, R167, R47.reuse, -R92.reuse ;  /* 0x0000002fa7a67223 */ /* 0x180fe2000001085c */
[-CC-:B------:R-:W-:Y:S01]  /*86f0*/  FFMA.FTZ R161, R161, R47.reuse, -R92.reuse ;  /* 0x0000002fa1a17223 */ /* 0x180fe2000001085c */
[----:B------:R-:W-:Y:S01]  /*8700*/  FFMA.FTZ R168, R159, R47, -R92 ;  /* 0x0000002f9fa87223 */ /* 0x000fe2000001085c */
[----:B------:R-:W-:Y:S01]  /*8710*/  MUFU.EX2 R83, R83 ;  /* 0x0000005300537308 */ /* 0x000fe20000000800 */
[----:B--2---:R-:W-:Y:S01]  /*8720*/  HMMA.16816.F32 R24, R32, R28, R24 ;  /* 0x0000001c2018723c */ /* 0x004fe20000001818 */
[----:B------:R-:W-:Y:S01]  /*8730*/  FADD.FTZ R128, R135, R128 ;  /* 0x0000008087807221 */ /* 0x000fe20000010000 */
[----:B------:R-:W-:-:S05]  /*8740*/  FADD.FTZ R134, R139, R134 ;  /* 0x000000868b867221 */ /* 0x000fca0000010000 */
[----:B------:R-:W2:Y:S08]  /*8750*/  MUFU.EX2 R80, R80 ;  /* 0x0000005000507308 */ /* 0x000eb00000000800 */
[----:B------:R-:W-:Y:S08]  /*8760*/  MUFU.EX2 R81, R81 ;  /* 0x0000005100517308 */ /* 0x000ff00000000800 */
[----:B------:R-:W3:Y:S08]  /*8770*/  MUFU.EX2 R78, R78 ;  /* 0x0000004e004e7308 */ /* 0x000ef00000000800 */
[----:B------:R-:W-:Y:S08]  /*8780*/  MUFU.EX2 R169, R169 ;  /* 0x000000a900a97308 */ /* 0x000ff00000000800 */
[----:B------:R-:W4:Y:S08]  /*8790*/  MUFU.EX2 R166, R166 ;  /* 0x000000a600a67308 */ /* 0x000f300000000800 */
[----:B------:R-:W-:Y:S08]  /*87a0*/  MUFU.EX2 R161, R161 ;  /* 0x000000a100a17308 */ /* 0x000ff00000000800 */
[----:B------:R-:W5:Y:S01]  /*87b0*/  MUFU.EX2 R168, R168 ;  /* 0x000000a800a87308 */ /* 0x000f620000000800 */
[----:B------:R-:W-:Y:S01]  /*87c0*/  FADD.FTZ R129, R129, R128 ;  /* 0x0000008081817221 */ /* 0x000fe20000010000 */
[----:B------:R-:W-:Y:S01]  /*87d0*/  FADD.FTZ R137, R137, R134 ;  /* 0x0000008689897221 */ /* 0x000fe20000010000 */
[----:B------:R-:W-:Y:S01]  /*87e0*/  HMMA.16816.F32 R28, R32, R30, R20 ;  /* 0x0000001e201c723c */ /* 0x000fe20000001814 */
[----:B------:R-:W1:Y:S01]  /*87f0*/  LDSM.16.MT88.4 R20, [R90+0x7800] ;  /* 0x007800005a14783b */ /* 0x000e620000004200 */
[----:B------:R-:W-:Y:S01]  /*8800*/  FADD.FTZ R122, R122, R129 ;  /* 0x000000817a7a7221 */ /* 0x000fe20000010000 */
[----:B------:R-:W-:Y:S01]  /*8810*/  FADD.FTZ R132, R132, R137 ;  /* 0x0000008984847221 */ /* 0x000fe20000010000 */
[----:B--2---:R-:W-:-:S02]  /*8820*/  F2FP.F16.F32.PACK_AB R32, R80, R83 ;  /* 0x000000535020723e */ /* 0x004fc400000000ff */
[----:B---3--:R-:W-:Y:S01]  /*8830*/  F2FP.F16.F32.PACK_AB R34, R78, R81 ;  /* 0x000000514e22723e */ /* 0x008fe200000000ff */
[----:B------:R-:W-:Y:S01]  /*8840*/  FADD.FTZ R121, R121, R122 ;  /* 0x0000007a79797221 */ /* 0x000fe20000010000 */
[----:B----4-:R-:W-:Y:S01]  /*8850*/  F2FP.F16.F32.PACK_AB R33, R166, R169 ;  /* 0x000000a9a621723e */ /* 0x010fe200000000ff */
[----:B------:R-:W-:Y:S01]  /*8860*/  FADD.FTZ R131, R131, R132 ;  /* 0x0000008483837221 */ /* 0x000fe20000010000 */
[-C--:B------:R-:W-:Y:S01]  /*8870*/  FFMA.FTZ R170, R41, R47.reuse, -R92 ;  /* 0x0000002f29aa7223 */ /* 0x080fe2000001085c */
[--C-:B------:R-:W-:Y:S01]  /*8880*/  FFMA.FTZ R41, R117, R47, -R54.reuse ;  /* 0x0000002f75297223 */ /* 0x100fe20000010836 */
[----:B-----5:R-:W-:Y:S01]  /*8890*/  F2FP.F16.F32.PACK_AB R35, R168, R161 ;  /* 0x000000a1a823723e */ /* 0x020fe200000000ff */
[----:B------:R-:W-:Y:S01]  /*88a0*/  FADD.FTZ R118, R118, R121 ;  /* 0x0000007976767221 */ /* 0x000fe20000010000 */
[----:B------:R-:W-:Y:S01]  /*88b0*/  FADD.FTZ R117, R126, R131 ;  /* 0x000000837e757221 */ /* 0x000fe20000010000 */
[-C--:B------:R-:W-:Y:S01]  /*88c0*/  FFMA.FTZ R77, R77, R47.reuse, -R54 ;  /* 0x0000002f4d4d7223 */ /* 0x080fe20000010836 */
[-CC-:B------:R-:W-:Y:S01]  /*88d0*/  FFMA.FTZ R141, R141, R47.reuse, -R92.reuse ;  /* 0x0000002f8d8d7223 */ /* 0x180fe2000001085c */
[-CC-:B------:R-:W-:Y:S01]  /*88e0*/  FFMA.FTZ R127, R127, R47.reuse, -R92.reuse ;  /* 0x0000002f7f7f7223 */ /* 0x180fe2000001085c */
[----:B------:R-:W-:Y:S01]  /*88f0*/  FFMA.FTZ R40, R40, R47, -R92 ;  /* 0x0000002f28287223 */ /* 0x000fe2000001085c */
[----:B-1----:R-:W-:Y:S01]  /*8900*/  HMMA.16816.F32 R24, R32, R12, R24 ;  /* 0x0000000c2018723c */ /* 0x002fe20000001818 */
[----:B------:R-:W-:Y:S01]  /*8910*/  FADD.FTZ R115, R115, R118 ;  /* 0x0000007673737221 */ /* 0x000fe20000010000 */
[----:B------:R-:W-:Y:S01]  /*8920*/  FADD.FTZ R12, R120, R117 ;  /* 0x00000075780c7221 */ /* 0x000fe20000010000 */
[----:B------:R-:W-:Y:S02]  /*8930*/  MUFU.EX2 R79, R79 ;  /* 0x0000004f004f7308 */ /* 0x000fe40000000800 */
[----:B------:R-:W-:Y:S01]  /*8940*/  FADD.FTZ R112, R112, R115 ;  /* 0x0000007370707221 */ /* 0x000fe20000010000 */
[----:B------:R-:W-:-:S02]  /*8950*/  FADD.FTZ R12, R125, R12 ;  /* 0x0000000c7d0c7221 */ /* 0x000fc40000010000 */
[C---:B------:R-:W-:Y:S01]  /*8960*/  HMMA.16816.F32 R8, R32.reuse, R16, R8 ;  /* 0x000000102008723c */ /* 0x040fe20000001808 */
[----:B------:R-:W-:Y:S02]  /*8970*/  FADD.FTZ R113, R113, R112 ;  /* 0x0000007071717221 */ /* 0x000fe40000010000 */
[----:B------:R-:W1:Y:S05]  /*8980*/  MUFU.EX2 R76, R76 ;  /* 0x0000004c004c7308 */ /* 0x000e6a0000000800 */
[----:B------:R-:W-:Y:S01]  /*8990*/  HMMA.16816.F32 R4, R32, R18, R4 ;  /* 0x000000122004723c */ /* 0x000fe20000001804 */
[----:B------:R-:W2:Y:S02]  /*89a0*/  LDSM.16.MT88.4 R16, [R93+0x7800] ;  /* 0x007800005d10783b */ /* 0x000ea40000004200 */
[----:B------:R-:W-:Y:S01]  /*89b0*/  MUFU.EX2 R77, R77 ;  /* 0x0000004d004d7308 */ /* 0x000fe20000000800 */
[----:B------:R-:W-:Y:S01]  /*89c0*/  FADD.FTZ R123, R123, R12 ;  /* 0x0000000c7b7b7221 */ /* 0x000fe20000010000 */
[----:B------:R-:W-:-:S06]  /*89d0*/  FADD.FTZ R110, R110, R113 ;  /* 0x000000716e6e7221 */ /* 0x000fcc0000010000 */
[----:B------:R-:W3:Y:S01]  /*89e0*/  MUFU.EX2 R74, R74 ;  /* 0x0000004a004a7308 */ /* 0x000ee20000000800 */
[----:B------:R-:W-:Y:S01]  /*89f0*/  HMMA.16816.F32 R28, R32, R14, R28 ;  /* 0x0000000e201c723c */ /* 0x000fe2000000181c */
[----:B------:R-:W4:Y:S06]  /*8a00*/  LDSM.16.MT88.4 R12, [R90+0x7c00] ;  /* 0x007c00005a0c783b */ /* 0x000f2c0000004200 */
[----:B------:R-:W-:Y:S01]  /*8a10*/  MUFU.EX2 R141, R141 ;  /* 0x0000008d008d7308 */ /* 0x000fe20000000800 */
[----:B------:R-:W-:-:S07]  /*8a20*/  FADD.FTZ R114, R114, R123 ;  /* 0x0000007b72727221 */ /* 0x000fce0000010000 */
[----:B------:R-:W5:Y:S08]  /*8a30*/  MUFU.EX2 R170, R170 ;  /* 0x000000aa00aa7308 */ /* 0x000f700000000800 */
[----:B------:R-:W-:Y:S08]  /*8a40*/  MUFU.EX2 R127, R127 ;  /* 0x0000007f007f7308 */ /* 0x000ff00000000800 */
[----:B------:R-:W2:Y:S01]  /*8a50*/  MUFU.EX2 R40, R40 ;  /* 0x0000002800287308 */ /* 0x000ea20000000800 */
[----:B------:R-:W-:Y:S01]  /*8a60*/  FADD.FTZ R111, R111, R110 ;  /* 0x0000006e6f6f7221 */ /* 0x000fe20000010000 */
[----:B------:R-:W-:Y:S01]  /*8a70*/  FADD.FTZ R119, R119, R114 ;  /* 0x0000007277777221 */ /* 0x000fe20000010000 */
[-CC-:B------:R-:W-:Y:S01]  /*8a80*/  FFMA.FTZ R37, R37, R47.reuse, -R92.reuse ;  /* 0x0000002f25257223 */ /* 0x180fe2000001085c */
[-CC-:B------:R-:W-:Y:S01]  /*8a90*/  FFMA.FTZ R36, R36, R47.reuse, -R92.reuse ;  /* 0x0000002f24247223 */ /* 0x180fe2000001085c */
[----:B------:R-:W-:Y:S01]  /*8aa0*/  FADD.FTZ R108, R108, R111 ;  /* 0x0000006f6c6c7221 */ /* 0x000fe20000010000 */
[----:B------:R-:W-:Y:S01]  /*8ab0*/  FADD.FTZ R124, R124, R119 ;  /* 0x000000777c7c7221 */ /* 0x000fe20000010000 */
[--C-:B------:R-:W-:Y:S01]  /*8ac0*/  FFMA.FTZ R53, R53, R47, -R92.reuse ;  /* 0x0000002f35357223 */ /* 0x100fe2000001085c */
[----:B-1----:R-:W-:Y:S01]  /*8ad0*/  F2FP.F16.F32.PACK_AB R32, R76, R79 ;  /* 0x0000004f4c20723e */ /* 0x002fe200000000ff */
[----:B------:R-:W-:Y:S01]  /*8ae0*/  FFMA.FTZ R49, R49, R47, -R92 ;  /* 0x0000002f31317223 */ /* 0x000fe2000001085c */
[----:B---3--:R-:W-:Y:S01]  /*8af0*/  F2FP.F16.F32.PACK_AB R34, R74, R77 ;  /* 0x0000004d4a22723e */ /* 0x008fe200000000ff */
[----:B------:R-:W-:Y:S01]  /*8b00*/  FADD.FTZ R107, R107, R108 ;  /* 0x0000006c6b6b7221 */ /* 0x000fe20000010000 */
[----:B-----5:R-:W-:Y:S01]  /*8b10*/  F2FP.F16.F32.PACK_AB R33, R170, R141 ;  /* 0x0000008daa21723e */ /* 0x020fe200000000ff */
[----:B------:R-:W-:Y:S01]  /*8b20*/  FADD.FTZ R145, R145, R124 ;  /* 0x0000007c91917221 */ /* 0x000fe20000010000 */
[----:B--2---:R-:W-:Y:S01]  /*8b30*/  F2FP.F16.F32.PACK_AB R35, R40, R127 ;  /* 0x0000007f2823723e */ /* 0x004fe200000000ff */
[----:B------:R-:W-:Y:S01]  /*8b40*/  MUFU.EX2 R75, R75 ;  /* 0x0000004b004b7308 */ /* 0x000fe20000000800 */
[----:B------:R-:W-:Y:S01]  /*8b50*/  FADD.FTZ R106, R106, R107 ;  /* 0x0000006b6a6a7221 */ /* 0x000fe20000010000 */
[----:B------:R-:W-:-:S06]  /*8b60*/  FADD.FTZ R145, R130, R145 ;  /* 0x0000009182917221 */ /* 0x000fcc0000010000 */
[----:B------:R-:W1:Y:S01]  /*8b70*/  MUFU.EX2 R72, R72 ;  /* 0x0000004800487308 */ /* 0x000e620000000800 */
[----:B------:R-:W-:Y:S01]  /*8b80*/  HMMA.16816.F32 R8, R32, R20, R8 ;  /* 0x000000142008723c */ /* 0x000fe20000001808 */
[----:B------:R-:W-:Y:S01]  /*8b90*/  FADD.FTZ R105, R105, R106 ;  /* 0x0000006a69697221 */ /* 0x000fe20000010000 */
[----:B------:R-:W-:-:S05]  /*8ba0*/  FADD.FTZ R136, R136, R145 ;  /* 0x0000009188887221 */ /* 0x000fca0000010000 */
[----:B------:R-:W-:Y:S01]  /*8bb0*/  MUFU.EX2 R73, R73 ;  /* 0x0000004900497308 */ /* 0x000fe20000000800 */
[----:B------:R-:W-:Y:S01]  /*8bc0*/  HMMA.16816.F32 R4, R32, R22, R4 ;  /* 0x000000162004723c */ /* 0x000fe20000001804 */
[----:B------:R-:W2:Y:S06]  /*8bd0*/  LDSM.16.MT88.4 R20, [R93+0x7c00] ;  /* 0x007c00005d14783b */ /* 0x000eac0000004200 */
[----:B------:R-:W-:Y:S08]  /*8be0*/  MUFU.EX2 R70, R70 ;  /* 0x0000004600467308 */ /* 0x000ff00000000800 */
[----:B------:R-:W-:Y:S08]  /*8bf0*/  MUFU.EX2 R37, R37 ;  /* 0x0000002500257308 */ /* 0x000ff00000000800 */
[----:B------:R-:W3:Y:S08]  /*8c00*/  MUFU.EX2 R36, R36 ;  /* 0x0000002400247308 */ /* 0x000ef00000000800 */
[----:B------:R-:W-:Y:S08]  /*8c10*/  MUFU.EX2 R53, R53 ;  /* 0x0000003500357308 */ /* 0x000ff00000000800 */
[----:B------:R-:W5:Y:S01]  /*8c20*/  MUFU.EX2 R108, R49 ;  /* 0x00000031006c7308 */ /* 0x000f620000000800 */
[----:B------:R-:W-:Y:S01]  /*8c30*/  FADD.FTZ R104, R104, R105 ;  /* 0x0000006968687221 */ /* 0x000fe20000010000 */
[----:B------:R-:W-:-:S03]  /*8c40*/  FADD.FTZ R136, R143, R136 ;  /* 0x000000888f887221 */ /* 0x000fc60000010000 */
[----:B------:R-:W-:Y:S01]  /*8c50*/  FADD.FTZ R103, R103, R104 ;  /* 0x0000006867677221 */ /* 0x000fe20000010000 */
[----:B------:R-:W-:Y:S01]  /*8c60*/  FADD.FTZ R165, R165, R136 ;  /* 0x00000088a5a57221 */ /* 0x000fe20000010000 */
[----:B------:R-:W-:Y:S01]  /*8c70*/  HMMA.16816.F32 R24, R32, R16, R24 ;  /* 0x000000102018723c */ /* 0x000fe20000001818 */
[----:B-1----:R-:W-:Y:S01]  /*8c80*/  F2FP.F16.F32.PACK_AB R16, R72, R75 ;  /* 0x0000004b4810723e */ /* 0x002fe200000000ff */
[----:B------:R-:W-:Y:S01]  /*8c90*/  FADD.FTZ R100, R100, R103 ;  /* 0x0000006764647221 */ /* 0x000fe20000010000 */
[----:B---3--:R-:W-:Y:S01]  /*8ca0*/  F2FP.F16.F32.PACK_AB R17, R36, R37 ;  /* 0x000000252411723e */ /* 0x008fe200000000ff */
[----:B------:R-:W-:-:S04]  /*8cb0*/  FADD.FTZ R165, R138, R165 ;  /* 0x000000a58aa57221 */ /* 0x000fc80000010000 */
[----:B------:R-:W-:Y:S01]  /*8cc0*/  HMMA.16816.F32 R28, R32, R18, R28 ;  /* 0x00000012201c723c */ /* 0x000fe2000000181c */
[----:B------:R-:W-:Y:S01]  /*8cd0*/  F2FP.F16.F32.PACK_AB R18, R70, R73 ;  /* 0x000000494612723e */ /* 0x000fe200000000ff */
[----:B------:R-:W-:Y:S01]  /*8ce0*/  FADD.FTZ R101, R101, R100 ;  /* 0x0000006465657221 */ /* 0x000fe20000010000 */
[----:B-----5:R-:W-:Y:S01]  /*8cf0*/  F2FP.F16.F32.PACK_AB R19, R108, R53 ;  /* 0x000000356c13723e */ /* 0x020fe200000000ff */
[----:B------:R-:W-:Y:S01]  /*8d00*/  FADD.FTZ R140, R140, R165 ;  /* 0x000000a58c8c7221 */ /* 0x000fe20000010000 */
[----:B------:R-:W1:Y:S03]  /*8d10*/  LDSM.16.MT88.4 R32, [R90+0x8000] ;  /* 0x008000005a20783b */ /* 0x000e660000004200 */
[----:B------:R-:W-:Y:S02]  /*8d20*/  FADD.FTZ R140, R163, R140 ;  /* 0x0000008ca38c7221 */ /* 0x000fe40000010000 */
[----:B----4-:R-:W-:Y:S01]  /*8d30*/  HMMA.16816.F32 R8, R16, R12, R8 ;  /* 0x0000000c1008723c */ /* 0x010fe20000001808 */
[----:B------:R-:W-:Y:S01]  /*8d40*/  FADD.FTZ R12, R98, R101 ;  /* 0x00000065620c7221 */ /* 0x000fe20000010000 */
[----:B------:R-:W-:-:S03]  /*8d50*/  FADD.FTZ R177, R177, R140 ;  /* 0x0000008cb1b17221 */ /* 0x000fc60000010000 */
[----:B------:R-:W-:Y:S01]  /*8d60*/  FADD.FTZ R99, R99, R12 ;  /* 0x0000000c63637221 */ /* 0x000fe20000010000 */
[----:B------:R-:W-:-:S03]  /*8d70*/  FADD.FTZ R177, R142, R177 ;  /* 0x000000b18eb17221 */ /* 0x000fc60000010000 */
[----:B------:R-:W-:Y:S01]  /*8d80*/  FADD.FTZ R96, R96, R99 ;  /* 0x0000006360607221 */ /* 0x000fe20000010000 */
[----:B------:R-:W-:Y:S01]  /*8d90*/  FADD.FTZ R144, R144, R177 ;  /* 0x000000b190907221 */ /* 0x000fe20000010000 */
[----:B------:R-:W-:Y:S01]  /*8da0*/  HMMA.16816.F32 R4, R16, R14, R4 ;  /* 0x0000000e1004723c */ /* 0x000fe20000001804 */
[----:B------:R-:W3:Y:S01]  /*8db0*/  LDSM.16.MT88.4 R12, [R93+0x8000] ;  /* 0x008000005d0c783b */ /* 0x000ee20000004200 */
[----:B------:R-:W-:Y:S01]  /*8dc0*/  FADD.FTZ R95, R95, R96 ;  /* 0x000000605f5f7221 */ /* 0x000fe20000010000 */
[----:B------:R-:W-:-:S03]  /*8dd0*/  FADD.FTZ R144, R175, R144 ;  /* 0x00000090af907221 */ /* 0x000fc60000010000 */
[----:B------:R-:W-:Y:S02]  /*8de0*/  FADD.FTZ R64, R64, R95 ;  /* 0x0000005f40407221 */ /* 0x000fe40000010000 */
[----:B--2---:R-:W-:Y:S01]  /*8df0*/  HMMA.16816.F32 R24, R16, R20, R24 ;  /* 0x000000141018723c */ /* 0x004fe20000001818 */
[----:B------:R-:W-:Y:S01]  /*8e00*/  FADD.FTZ R21, R183, R144 ;  /* 0x00000090b7157221 */ /* 0x000fe20000010000 */
[----:B------:R-:W-:Y:S01]  /*8e10*/  FADD.FTZ R69, R69, R64 ;  /* 0x0000004045457221 */ /* 0x000fe20000010000 */
[-CC-:B------:R-:W-:Y:S01]  /*8e20*/  FFMA.FTZ R48, R48, R47.reuse, -R92.reuse ;  /* 0x0000002f30307223 */ /* 0x180fe2000001085c */
[-CC-:B------:R-:W-:Y:S01]  /*8e30*/  FFMA.FTZ R45, R45, R47.reuse, -R92.reuse ;  /* 0x0000002f2d2d7223 */ /* 0x180fe2000001085c */
[-CC-:B------:R-:W-:Y:S01]  /*8e40*/  FFMA.FTZ R49, R44, R47.reuse, -R92.reuse ;  /* 0x0000002f2c317223 */ /* 0x180fe2000001085c */
[----:B------:R-:W-:Y:S01]  /*8e50*/  FADD.FTZ R62, R62, R69 ;  /* 0x000000453e3e7221 */ /* 0x000fe20000010000 */
[----:B------:R-:W-:Y:S01]  /*8e60*/  FADD.FTZ R21, R146, R21 ;  /* 0x0000001592157221 */ /* 0x000fe20000010000 */
[----:B------:R-:W-:Y:S01]  /*8e70*/  FFMA.FTZ R55, R55, R47, -R92 ;  /* 0x0000002f37377223 */ /* 0x000fe2000001085c */
[----:B------:R-:W-:Y:S01]  /*8e80*/  MUFU.EX2 R71, R71 ;  /* 0x0000004700477308 */ /* 0x000fe20000000800 */
[----:B------:R-:W-:Y:S01]  /*8e90*/  FADD.FTZ R67, R67, R62 ;  /* 0x0000003e43437221 */ /* 0x000fe20000010000 */
[----:B------:R-:W-:-:S03]  /*8ea0*/  FADD.FTZ R154, R154, R21 ;  /* 0x000000159a9a7221 */ /* 0x000fc60000010000 */
[----:B------:R-:W-:-:S03]  /*8eb0*/  FADD.FTZ R60, R60, R67 ;  /* 0x000000433c3c7221 */ /* 0x000fc60000010000 */
[----:B------:R-:W2:Y:S01]  /*8ec0*/  MUFU.EX2 R68, R68 ;  /* 0x0000004400447308 */ /* 0x000ea20000000800 */
[----:B------:R-:W-:Y:S01]  /*8ed0*/  FADD.FTZ R187, R187, R154 ;  /* 0x0000009abbbb7221 */ /* 0x000fe20000010000 */
[----:B------:R-:W-:Y:S06]  /*8ee0*/  HMMA.16816.F32 R28, R16, R22, R28 ;  /* 0x00000016101c723c */ /* 0x000fec000000181c */
[----:B------:R-:W-:Y:S01]  /*8ef0*/  MUFU.EX2 R91, R91 ;  /* 0x0000005b005b7308 */ /* 0x000fe20000000800 */
[----:B------:R-:W-:-:S07]  /*8f00*/  FADD.FTZ R65, R65, R60 ;  /* 0x0000003c41417221 */ /* 0x000fce0000010000 */
[----:B------:R-:W4:Y:S01]  /*8f10*/  MUFU.EX2 R94, R94 ;  /* 0x0000005e005e7308 */ /* 0x000f220000000800 */
[----:B------:R-:W-:-:S07]  /*8f20*/  FADD.FTZ R156, R156, R187 ;  /* 0x000000bb9c9c7221 */ /* 0x000fce0000010000 */
[----:B------:R-:W-:Y:S08]  /*8f30*/  MUFU.EX2 R48, R48 ;  /* 0x0000003000307308 */ /* 0x000ff00000000800 */
[----:B------:R-:W5:Y:S08]  /*8f40*/  MUFU.EX2 R45, R45 ;  /* 0x0000002d002d7308 */ /* 0x000f700000000800 */
[----:B------:R-:W-:Y:S08]  /*8f50*/  MUFU.EX2 R49, R49 ;  /* 0x0000003100317308 */ /* 0x000ff00000000800 */
[----:B------:R-:W1:Y:S01]  /*8f60*/  MUFU.EX2 R98, R55 ;  /* 0x0000003700627308 */ /* 0x000e620000000800 */
[----:B------:R-:W-:Y:S01]  /*8f70*/  FADD.FTZ R58, R58, R65 ;  /* 0x000000413a3a7221 */ /* 0x000fe20000010000 */
[----:B------:R-:W-:Y:S01]  /*8f80*/  FADD.FTZ R156, R147, R156 ;  /* 0x0000009c939c7221 */ /* 0x000fe20000010000 */
[----:B------:R-:W3:Y:S02]  /*8f90*/  LDSM.16.MT88.4 R20, [R90+0x8400] ;  /* 0x008400005a14783b */ /* 0x000ee40000004200 */
[----:B------:R-:W-:Y:S01]  /*8fa0*/  FADD.FTZ R63, R63, R58 ;  /* 0x0000003a3f3f7221 */ /* 0x000fe20000010000 */
[----:B------:R-:W-:Y:S01]  /*8fb0*/  FADD.FTZ R191, R191, R156 ;  /* 0x0000009cbfbf7221 */ /* 0x000fe20000010000 */
[----:B--2---:R-:W-:-:S02]  /*8fc0*/  F2FP.F16.F32.PACK_AB R16, R68, R71 ;  /* 0x000000474410723e */ /* 0x004fc400000000ff */
[----:B----4-:R-:W-:Y:S02]  /*8fd0*/  F2FP.F16.F32.PACK_AB R18, R94, R91 ;  /* 0x0000005b5e12723e */ /* 0x010fe400000000ff */
[----:B-----5:R-:W-:Y:S01]  /*8fe0*/  F2FP.F16.F32.PACK_AB R17, R45, R48 ;  /* 0x000000302d11723e */ /* 0x020fe200000000ff */
[----:B------:R-:W-:Y:S01]  /*8ff0*/  FADD.FTZ R63, R56, R63 ;  /* 0x0000003f383f7221 */ /* 0x000fe20000010000 */
[----:B------:R-:W-:Y:S01]  /*9000*/  FADD.FTZ R158, R158, R191 ;  /* 0x000000bf9e9e7221 */ /* 0x000fe20000010000 */
[----:B-1----:R-:W-:Y:S01]  /*9010*/  F2FP.F16.F32.PACK_AB R19, R98, R49 ;  /* 0x000000316213723e */ /* 0x002fe200000000ff */
        /* <DEDUP_REMOVED lines=8> */
[----:B------:R-:W-:Y:S01]  /*90a0*/  HMMA.16816.F32 R8, R16, R32, R8 ;  /* 0x000000201008723c */ /* 0x000fe20000001808 */
[----:B------:R-:W-:Y:S02]  /*90b0*/  MUFU.EX2 R102, R102 ;  /* 0x0000006600667308 */ /* 0x000fe40000000800 */
[----:B------:R-:W-:-:S05]  /*90c0*/  FADD.FTZ R185, R162, R185 ;  /* 0x000000b9a2b97221 */ /* 0x000fca0000010000 */
[C---:B------:R-:W-:Y:S01]  /*90d0*/  HMMA.16816.F32 R4, R16.reuse, R34, R4 ;  /* 0x000000221004723c */ /* 0x040fe20000001804 */
[----:B------:R-:W1:Y:S01]  /*90e0*/  LDSM.16.MT88.4 R32, [R93+0x8400] ;  /* 0x008400005d20783b */ /* 0x000e620000004200 */
[----:B------:R-:W2:Y:S06]  /*90f0*/  MUFU.EX2 R109, R109 ;  /* 0x0000006d006d7308 */ /* 0x000eac0000000800 */
[C---:B---3--:R-:W-:Y:S02]  /*9100*/  HMMA.16816.F32 R24, R16.reuse, R12, R24 ;  /* 0x0000000c1018723c */ /* 0x048fe40000001818 */
[----:B------:R-:W-:Y:S06]  /*9110*/  MUFU.EX2 R116, R116 ;  /* 0x0000007400747308 */ /* 0x000fec0000000800 */
[----:B------:R-:W-:Y:S01]  /*9120*/  HMMA.16816.F32 R28, R16, R14, R28 ;  /* 0x0000000e101c723c */ /* 0x000fe2000000181c */
[----:B------:R-:W-:Y:S01]  /*9130*/  FADD.FTZ R17, R39, R66 ;  /* 0x0000004227117221 */ /* 0x000fe20000010000 */
[----:B------:R-:W3:Y:S01]  /*9140*/  MUFU.EX2 R157, R157 ;  /* 0x0000009d009d7308 */ /* 0x000ee20000000800 */
[----:B------:R-:W-:-:S02]  /*9150*/  FADD.FTZ R18, R164, R185 ;  /* 0x000000b9a4127221 */ /* 0x000fc40000010000 */
[----:B------:R-:W-:-:S05]  /*9160*/  FADD.FTZ R16, R38, R17 ;  /* 0x0000001126107221 */ /* 0x000fca0000010000 */
[----:B------:R-:W-:Y:S01]  /*9170*/  MUFU.EX2 R50, R50 ;  /* 0x0000003200327308 */ /* 0x000fe20000000800 */
[----:B------:R-:W-:Y:S01]  /*9180*/  FADD.FTZ R16, R85, R16 ;  /* 0x0000001055107221 */ /* 0x000fe20000010000 */
[----:B------:R-:W-:-:S06]  /*9190*/  FADD.FTZ R18, R171, R18 ;  /* 0x00000012ab127221 */ /* 0x000fcc0000010000 */
[----:B------:R-:W4:Y:S08]  /*91a0*/  MUFU.EX2 R51, R51 ;  /* 0x0000003300337308 */ /* 0x000f300000000800 */
[----:B------:R-:W-:Y:S08]  /*91b0*/  MUFU.EX2 R46, R46 ;  /* 0x0000002e002e7308 */ /* 0x000ff00000000800 */
[----:B------:R-:W5:Y:S01]  /*91c0*/  MUFU.EX2 R61, R61 ;  /* 0x0000003d003d7308 */ /* 0x000f620000000800 */
[----:B------:R-:W-:Y:S01]  /*91d0*/  FADD.FTZ R83, R83, R16 ;  /* 0x0000001053537221 */ /* 0x000fe20000010000 */
[----:B------:R-:W-:Y:S01]  /*91e0*/  FADD.FTZ R169, R169, R18 ;  /* 0x00000012a9a97221 */ /* 0x000fe20000010000 */
[----:B--2---:R-:W-:Y:S01]  /*91f0*/  F2FP.F16.F32.PACK_AB R12, R109, R102 ;  /* 0x000000666d0c723e */ /* 0x004fe200000000ff */
[----:B------:R-:W2:Y:S01]  /*9200*/  LDSM.16.MT88.4 R16, [R90+0x8800] ;  /* 0x008800005a10783b */ /* 0x000ea20000004200 */
[----:B------:R-:W-:Y:S01]  /*9210*/  FADD.FTZ R80, R80, R83 ;  /* 0x0000005350507221 */ /* 0x000fe20000010000 */
[----:B------:R-:W-:Y:S01]  /*9220*/  FADD.FTZ R166, R166, R169 ;  /* 0x000000a9a6a67221 */ /* 0x000fe20000010000 */
[----:B---3--:R-:W-:-:S02]  /*9230*/  F2FP.F16.F32.PACK_AB R14, R157, R116 ;  /* 0x000000749d0e723e */ /* 0x008fc400000000ff */
[----:B----4-:R-:W-:Y:S01]  /*9240*/  F2FP.F16.F32.PACK_AB R13, R51, R50 ;  /* 0x00000032330d723e */ /* 0x010fe200000000ff */
[----:B------:R-:W-:Y:S01]  /*9250*/  FADD.FTZ R81, R81, R80 ;  /* 0x0000005051517221 */ /* 0x000fe20000010000 */
[----:B------:R-:W-:Y:S01]  /*9260*/  FADD.FTZ R161, R161, R166 ;  /* 0x000000a6a1a17221 */ /* 0x000fe20000010000 */
[----:B-----5:R-:W-:Y:S02]  /*9270*/  F2FP.F16.F32.PACK_AB R15, R61, R46 ;  /* 0x0000002e3d0f723e */ /* 0x020fe400000000ff */
[----:B------:R-:W-:Y:S01]  /*9280*/  FADD.FTZ R78, R78, R81 ;  /* 0x000000514e4e7221 */ /* 0x000fe20000010000 */
[----:B------:R-:W-:-:S03]  /*9290*/  FADD.FTZ R168, R168, R161 ;  /* 0x000000a1a8a87221 */ /* 0x000fc60000010000 */
[----:B------:R-:W-:Y:S01]  /*92a0*/  FADD.FTZ R79, R79, R78 ;  /* 0x0000004e4f4f7221 */ /* 0x000fe20000010000 */
[----:B------:R-:W-:Y:S01]  /*92b0*/  HMMA.16816.F32 R8, R12, R20, R8 ;  /* 0x000000140c08723c */ /* 0x000fe20000001808 */
[----:B------:R-:W-:Y:S01]  /*92c0*/  FADD.FTZ R141, R141, R168 ;  /* 0x000000a88d8d7221 */ /* 0x000fe20000010000 */
[----:B------:R-:W-:-:S06]  /*92d0*/  FFMA.FTZ R38, R42, R47, -R92 ;  /* 0x0000002f2a267223 */ /* 0x000fcc000001085c */
[C---:B------:R-:W-:Y:S01]  /*92e0*/  HMMA.16816.F32 R4, R12.reuse, R22, R4 ;  /* 0x000000160c04723c */ /* 0x040fe20000001804 */
[----:B------:R-:W3:Y:S01]  /*92f0*/  LDSM.16.MT88.4 R20, [R93+0x8800] ;  /* 0x008800005d14783b */ /* 0x000ee20000004200 */
[----:B------:R-:W-:Y:S01]  /*9300*/  FADD.FTZ R76, R76, R79 ;  /* 0x0000004f4c4c7221 */ /* 0x000fe20000010000 */
[----:B------:R-:W-:Y:S01]  /*9310*/  FADD.FTZ R170, R170, R141 ;  /* 0x0000008daaaa7221 */ /* 0x000fe20000010000 */
[-CC-:B------:R-:W-:Y:S01]  /*9320*/  FFMA.FTZ R133, R133, R47.reuse, -R54.reuse ;  /* 0x0000002f85857223 */ /* 0x180fe20000010836 */
[-C--:B------:R-:W-:Y:S01]  /*9330*/  FFMA.FTZ R160, R173, R47.reuse, -R54 ;  /* 0x0000002fada07223 */ /* 0x080fe20000010836 */
[-CC-:B------:R-:W-:Y:S01]  /*9340*/  FFMA.FTZ R42, R89, R47.reuse, -R92.reuse ;  /* 0x0000002f592a7223 */ /* 0x180fe2000001085c */
[-CC-:B------:R-:W-:Y:S01]  /*9350*/  FFMA.FTZ R43, R43, R47.reuse, -R92.reuse ;  /* 0x0000002f2b2b7223 */ /* 0x180fe2000001085c */
[----:B------:R-:W-:Y:S01]  /*9360*/  FFMA.FTZ R87, R87, R47, -R92 ;  /* 0x0000002f57577223 */ /* 0x000fe2000001085c */
[----:B------:R-:W-:Y:S01]  /*9370*/  FADD.FTZ R77, R77, R76 ;  /* 0x0000004c4d4d7221 */ /* 0x000fe20000010000 */
[----:B------:R-:W-:Y:S01]  /*9380*/  FADD.FTZ R127, R127, R170 ;  /* 0x000000aa7f7f7221 */ /* 0x000fe20000010000 */
[----:B-1----:R-:W-:Y:S01]  /*9390*/  HMMA.16816.F32 R24, R12, R32, R24 ;  /* 0x000000200c18723c */ /* 0x002fe20000001818 */
[----:B------:R-:W-:Y:S01]  /*93a0*/  MUFU.EX2 R152, R152 ;  /* 0x0000009800987308 */ /* 0x000fe20000000800 */
[----:B------:R-:W-:Y:S01]  /*93b0*/  FADD.FTZ R74, R74, R77 ;  /* 0x0000004d4a4a7221 */ /* 0x000fe20000010000 */
[----:B------:R-:W-:Y:S01]  /*93c0*/  FADD.FTZ R40, R40, R127 ;  /* 0x0000007f28287221 */ /* 0x000fe20000010000 */
[----:B------:R-:W1:Y:S05]  /*93d0*/  LDSM.16.MT88.4 R140, [R90+0x8c00] ;  /* 0x008c00005a8c783b */ /* 0x000e6a0000004200 */
[----:B------:R-:W4:Y:S01]  /*93e0*/  MUFU.EX2 R133, R133 ;  /* 0x0000008500857308 */ /* 0x000f220000000800 */
[----:B------:R-:W-:Y:S01]  /*93f0*/  FADD.FTZ R75, R75, R74 ;  /* 0x0000004a4b4b7221 */ /* 0x000fe20000010000 */
[----:B------:R-:W-:-:S06]  /*9400*/  FADD.FTZ R37, R37, R40 ;  /* 0x0000002825257221 */ /* 0x000fcc0000010000 */
[----:B------:R-:W-:Y:S08]  /*9410*/  MUFU.EX2 R160, R160 ;  /* 0x000000a000a07308 */ /* 0x000ff00000000800 */
[----:B------:R-:W5:Y:S08]  /*9420*/  MUFU.EX2 R41, R41 ;  /* 0x0000002900297308 */ /* 0x000f700000000800 */
[----:B------:R-:W-:Y:S08]  /*9430*/  MUFU.EX2 R39, R43 ;  /* 0x0000002b00277308 */ /* 0x000ff00000000800 */
[----:B------:R-:W2:Y:S08]  /*9440*/  MUFU.EX2 R38, R38 ;  /* 0x0000002600267308 */ /* 0x000eb00000000800 */
[----:B------:R-:W-:Y:S08]  /*9450*/  MUFU.EX2 R42, R42 ;  /* 0x0000002a002a7308 */ /* 0x000ff00000000800 */
[----:B------:R-:W3:Y:S01]  /*9460*/  MUFU.EX2 R33, R87 ;  /* 0x0000005700217308 */ /* 0x000ee20000000800 */
[----:B------:R-:W-:Y:S01]  /*9470*/  FADD.FTZ R72, R72, R75 ;  /* 0x0000004b48487221 */ /* 0x000fe20000010000 */
[----:B------:R-:W-:Y:S01]  /*9480*/  FADD.FTZ R36, R36, R37 ;  /* 0x0000002524247221 */ /* 0x000fe20000010000 */
[----:B------:R-:W-:Y:S01]  /*9490*/  HMMA.16816.F32 R28, R12, R34, R28 ;  /* 0x000000220c1c723c */ /* 0x000fe2000000181c */
[-C--:B------:R-:W-:Y:S01]  /*94a0*/  FFMA.FTZ R44, R97, R47.reuse, -R54 ;  /* 0x0000002f612c7223 */ /* 0x080fe20000010836 */
[----:B------:R-:W-:Y:S01]  /*94b0*/  FADD.FTZ R73, R73, R72 ;  /* 0x0000004849497221 */ /* 0x000fe20000010000 */
[----:B------:R-:W-:Y:S01]  /*94c0*/  FADD.FTZ R37, R53, R36 ;  /* 0x0000002435257221 */ /* 0x000fe20000010000 */
[-CC-:B------:R-:W-:Y:S01]  /*94d0*/  FFMA.FTZ R52, R59, R47.reuse, -R54.reuse ;  /* 0x0000002f3b347223 */ /* 0x180fe20000010836 */
[-C--:B------:R-:W-:Y:S01]  /*94e0*/  FFMA.FTZ R249, R57, R47.reuse, -R54 ;  /* 0x0000002f39f97223 */ /* 0x080fe20000010836 */
        /* <DEDUP_REMOVED lines=8> */
[----:B--2---:R-:W-:-:S02]  /*9570*/  F2FP.F16.F32.PACK_AB R13, R38, R39 ;  /* 0x00000027260d723e */ /* 0x004fc400000000ff */
[----:B---3--:R-:W-:Y:S01]  /*9580*/  F2FP.F16.F32.PACK_AB R15, R33, R42 ;  /* 0x0000002a210f723e */ /* 0x008fe200000000ff */
[----:B------:R-:W-:Y:S01]  /*9590*/  MUFU.EX2 R44, R44 ;  /* 0x0000002c002c7308 */ /* 0x000fe20000000800 */
[----:B------:R-:W-:Y:S01]  /*95a0*/  FADD.FTZ R71, R71, R70 ;  /* 0x0000004647477221 */ /* 0x000fe20000010000 */
[----:B------:R-:W-:-:S06]  /*95b0*/  FADD.FTZ R48, R48, R37 ;  /* 0x0000002530307221 */ /* 0x000fcc0000010000 */
[----:B------:R-:W2:Y:S01]  /*95c0*/  MUFU.EX2 R55, R55 ;  /* 0x0000003700377308 */ /* 0x000ea20000000800 */
[----:B------:R-:W-:Y:S01]  /*95d0*/  HMMA.16816.F32 R8, R12, R16, R8 ;  /* 0x000000100c08723c */ /* 0x000fe20000001808 */
[----:B------:R-:W-:Y:S01]  /*95e0*/  FADD.FTZ R68, R68, R71 ;  /* 0x0000004744447221 */ /* 0x000fe20000010000 */
[----:B------:R-:W-:-:S05]  /*95f0*/  FADD.FTZ R48, R45, R48 ;  /* 0x000000302d307221 */ /* 0x000fca0000010000 */
[----:B------:R-:W-:Y:S08]  /*9600*/  MUFU.EX2 R52, R52 ;  /* 0x0000003400347308 */ /* 0x000ff00000000800 */
[----:B------:R-:W3:Y:S08]  /*9610*/  MUFU.EX2 R249, R249 ;  /* 0x000000f900f97308 */ /* 0x000ef00000000800 */
[----:B------:R-:W-:Y:S08]  /*9620*/  MUFU.EX2 R32, R32 ;  /* 0x0000002000207308 */ /* 0x000ff00000000800 */
[----:B------:R-:W4:Y:S08]  /*9630*/  MUFU.EX2 R35, R35 ;  /* 0x0000002300237308 */ /* 0x000f300000000800 */
[----:B------:R-:W-:Y:S08]  /*9640*/  MUFU.EX2 R34, R34 ;  /* 0x0000002200227308 */ /* 0x000ff00000000800 */
[----:B------:R-:W5:Y:S01]  /*9650*/  MUFU.EX2 R247, R247 ;  /* 0x000000f700f77308 */ /* 0x000f620000000800 */
[----:B------:R-:W-:Y:S01]  /*9660*/  HMMA.16816.F32 R24, R12, R20, R24 ;  /* 0x000000140c18723c */ /* 0x000fe20000001818 */
[----:B------:R-:W-:Y:S01]  /*9670*/  FADD.FTZ R21, R91, R68 ;  /* 0x000000445b157221 */ /* 0x000fe20000010000 */
[----:B------:R-:W-:-:S03]  /*9680*/  FADD.FTZ R49, R49, R48 ;  /* 0x0000003031317221 */ /* 0x000fc60000010000 */
[----:B------:R-:W-:Y:S01]  /*9690*/  FADD.FTZ R21, R94, R21 ;  /* 0x000000155e157221 */ /* 0x000fe20000010000 */
[----:B------:R-:W-:Y:S02]  /*96a0*/  FADD.FTZ R49, R98, R49 ;  /* 0x0000003162317221 */ /* 0x000fe40000010000 */
[C---:B------:R-:W-:Y:S01]  /*96b0*/  HMMA.16816.F32 R16, R12.reuse, R18, R4 ;  /* 0x000000120c10723c */ /* 0x040fe20000001804 */
[----:B------:R-:W-:Y:S01]  /*96c0*/  FADD.FTZ R102, R102, R21 ;  /* 0x0000001566667221 */ /* 0x000fe20000010000 */
[----:B------:R-:W-:Y:S01]  /*96d0*/  FADD.FTZ R50, R50, R49 ;  /* 0x0000003132327221 */ /* 0x000fe20000010000 */
[----:B------:R-:W1:Y:S05]  /*96e0*/  LDSM.16.MT88.4 R4, [R93+0x8c00] ;  /* 0x008c00005d04783b */ /* 0x000e6a0000004200 */
[----:B------:R-:W-:Y:S01]  /*96f0*/  HMMA.16816.F32 R28, R12, R22, R28 ;  /* 0x000000160c1c723c */ /* 0x000fe2000000181c */
[----:B--2---:R-:W-:-:S02]  /*9700*/  F2FP.F16.F32.PACK_AB R12, R55, R44 ;  /* 0x0000002c370c723e */ /* 0x004fc400000000ff */
[----:B---3--:R-:W-:Y:S02]  /*9710*/  F2FP.F16.F32.PACK_AB R14, R249, R52 ;  /* 0x00000034f90e723e */ /* 0x008fe400000000ff */
[----:B----4-:R-:W-:Y:S02]  /*9720*/  F2FP.F16.F32.PACK_AB R13, R35, R32 ;  /* 0x00000020230d723e */ /* 0x010fe400000000ff */
[----:B-----5:R-:W-:Y:S01]  /*9730*/  F2FP.F16.F32.PACK_AB R15, R247, R34 ;  /* 0x00000022f70f723e */ /* 0x020fe200000000ff */
[----:B------:R-:W-:Y:S01]  /*9740*/  FADD.FTZ R109, R109, R102 ;  /* 0x000000666d6d7221 */ /* 0x000fe20000010000 */
[----:B------:R-:W-:-:S03]  /*9750*/  FADD.FTZ R51, R51, R50 ;  /* 0x0000003233337221 */ /* 0x000fc60000010000 */
[----:B------:R-:W-:Y:S02]  /*9760*/  FADD.FTZ R116, R116, R109 ;  /* 0x0000006d74747221 */ /* 0x000fe40000010000 */
[----:B-1----:R-:W-:Y:S01]  /*9770*/  HMMA.16816.F32 R144, R12, R140, R8 ;  /* 0x0000008c0c90723c */ /* 0x002fe20000001808 */
        /* <DEDUP_REMOVED lines=20> */
[----:B------:R-:W-:-:S07]  /*98c0*/  FADD.FTZ R247, R247, R34 ;  /* 0x00000022f7f77221 */ /* 0x000fce0000010000 */
[----:B------:R-:W-:Y:S01]  /*98d0*/  HMMA.16816.F32 R132, R12, R6, R28 ;  /* 0x000000060c84723c */ /* 0x000fe2000000181c */
[----:B------:R-:W-:-:S04]  /*98e0*/  NOP ;  /* 0x0000000000007918 */ /* 0x000fc80000000000 */
[----:B------:R-:W-:-:S15]  /*98f0*/  @!P6 BRA `(.L_x_2695) ;  /* 0x000000580038e947 */ /* 0x000fde0003800000 */
[----:B------:R-:W-:Y:S01]  /*9900*/  IMAD R151, R233, 0x40, R151 ;  /* 0x00000040e9977824 */ /* 0x000fe200078e0297 */
[----:B------:R-:W-:Y:S01]  /*9910*/  LOP3.LUT R214, R214, 0x1f0, RZ, 0xc0, !PT ;  /* 0x000001f0d6d67812 */ /* 0x000fe200078ec0ff */
[----:B------:R-:W-:Y:S01]  /*9920*/  VIADD R235, R150, 0xfffffffe ;  /* 0xfffffffe96eb7836 */ /* 0x000fe20000000000 */
[----:B------:R-:W-:Y:S02]  /*9930*/  ISETP.NE.U32.AND P3, PT, R242, RZ, PT ;  /* 0x000000fff200720c */ /* 0x000fe40003f65070 */
[----:B------:R-:W-:Y:S02]  /*9940*/  IADD3 R151, PT, PT, R153, R151, R214 ;  /* 0x0000009799977210 */ /* 0x000fe40007ffe0d6 */
[----:B------:R-:W-:Y:S02]  /*9950*/  ISETP.NE.AND.EX P3, PT, R243, RZ, PT, P3 ;  /* 0x000000fff300720c */ /* 0x000fe40003f65330 */
[----:B------:R-:W-:Y:S01]  /*9960*/  IADD3 R151, PT, PT, -R155, R151, -R192 ;  /* 0x000000979b977210 */ /* 0x000fe20007ffe9c0 */
[----:B------:R-:W-:Y:S01]  /*9970*/  IMAD.MOV.U32 R155, RZ, RZ, R0 ;  /* 0x000000ffff9b7224 */ /* 0x000fe200078e0000 */
[----:B------:R-:W-:-:S03]  /*9980*/  MOV R153, R2 ;  /* 0x0000000200997202 */ /* 0x000fc60000000f00 */
[----:B------:R-:W-:-:S05]  /*9990*/  IMAD R234, R150, -0x100, R151 ;  /* 0xffffff0096ea7824 */ /* 0x000fca00078e0297 */
[----:B------:R-:W-:-:S07]  /*99a0*/  IADD3 R234, PT, PT, R234, 0x208, RZ ;  /* 0x00000208eaea7810 */ /* 0x000fce0007ffe0ff */
.L_x_2702:
[----:B------:R-:W1:Y:S01]  /*99b0*/  S2R R212, SR_TID.X ;  /* 0x0000000000d47919 */ /* 0x000e620000002100 */
[----:B------:R-:W-:Y:S01]  /*99c0*/  MOV R0, R229 ;  /* 0x000000e500007202 */ /* 0x000fe20000000f00 */
[----:B------:R-:W-:Y:S04]  /*99d0*/  DEPBAR.LE SB0, 0x0 ;  /* 0x000080000000791a */ /* 0x000fe80000000000 */
[----:B------:R-:W-:Y:S05]  /*99e0*/  WARPSYNC.ALL ;  /* 0x0000000000007948 */ /* 0x000fea0003800000 */
[----:B------:R-:W-:Y:S01]  /*99f0*/  BAR.SYNC.DEFER_BLOCKING 0x0 ;  /* 0x0000000000007b1d */ /* 0x000fe20000010000 */
[----:B------:R-:W-:Y:S02]  /*9a00*/  @!P3 IMAD.MOV.U32 R5, RZ, RZ, RZ ;  /* 0x000000ffff05b224 */ /* 0x000fe400078e00ff */
[----:B------:R-:W-:Y:S03]  /*9a10*/  IMAD.MOV.U32 R2, RZ, RZ, R228 ;  /* 0x000000ffff027224 */ /* 0x000fe600078e00e4 */
[----:B------:R-:W-:Y:S02]  /*9a20*/  @!P3 IADD3 R5, P0, PT, RZ, -R5, RZ ;  /* 0x80000005ff05b210 */ /* 0x000fe40007f1e0ff */
[C---:B-1----:R-:W-:Y:S01]  /*9a30*/  SHF.L.U32 R218, R212.reuse, 0x5, RZ ;  /* 0x00000005d4da7819 */ /* 0x042fe200000006ff */
[----:B------:R-:W-:Y:S01]  /*9a40*/  IMAD.SHL.U32 R215, R212, 0x10, RZ ;  /* 0x00000010d4d77824 */ /* 0x000fe200078e00ff */
        /* <DEDUP_REMOVED lines=38> */
[-C--:B------:R-:W-:Y:S02]  /*9cb0*/  LOP3.LUT R5, R236, R11.reuse, RZ, 0x3c, !PT ;  /* 0x0000000bec057212 */ /* 0x080fe400078e3cff */
[----:B------:R-:W-:Y:S02]  /*9cc0*/  ISETP.GE.U32.AND P6, PT, R7, R8, PT ;  /* 0x000000080700720c */ /* 0x000fe40003fc6070 */
[----:B------:R-:W-:Y:S02]  /*9cd0*/  ISETP.GE.AND P2, PT, R5, RZ, PT ;  /* 0x000000ff0500720c */ /* 0x000fe40003f46270 */
[----:B------:R-:W-:Y:S02]  /*9ce0*/  ISETP.NE.AND P1, PT, R11, RZ, PT ;  /* 0x000000ff0b00720c */ /* 0x000fe40003f25270 */
[----:B------:R-:W-:Y:S03]  /*9cf0*/  LOP3.LUT R5, RZ, R11, RZ, 0x33, !PT ;  /* 0x0000000bff057212 */ /* 0x000fe600078e33ff */
[----:B------:R-:W-:Y:S04]  /*9d00*/  @P5 VIADD R9, R9, 0x1 ;  /* 0x0000000109095836 */ /* 0x000fe80000000000 */
[----:B------:R-:W-:Y:S02]  /*9d10*/  @P6 VIADD R10, R10, 0x1 ;  /* 0x000000010a0a6836 */ /* 0x000fe40000000000 */
[----:B------:R-:W-:Y:S03]  /*9d20*/  @!P0 IMAD.MOV R9, RZ, RZ, -R9 ;  /* 0x000000ffff098224 */ /* 0x000fe600078e0a09 */
[----:B------:R-:W-:Y:S02]  /*9d30*/  @!P2 IADD3 R10, PT, PT, -R10, RZ, RZ ;  /* 0x000000ff0a0aa210 */ /* 0x000fe40007ffe1ff */
        /* <DEDUP_REMOVED lines=23> */
.L_x_2697:
[----:B------:R-:W-:Y:S05]  /*9eb0*/  BSYNC.RECONVERGENT B0 ;  /* 0x0000000000007941 */ /* 0x000fea0003800200 */
.L_x_2696:
[----:B------:R-:W1:Y:S01]  /*9ec0*/  S2UR UR6, SR_CgaCtaId ;  /* 0x00000000000679c3 */ /* 0x000e620000008800 */
[C---:B------:R-:W-:Y:S01]  /*9ed0*/  IMAD.SHL.U32 R225, R212.reuse, 0x8, RZ ;  /* 0x00000008d4e17824 */ /* 0x040fe200078e00ff */
[----:B------:R-:W-:Y:S01]  /*9ee0*/  LOP3.LUT R239, R212, 0x18, RZ, 0xc0, !PT ;  /* 0x00000018d4ef7812 */ /* 0x000fe200078ec0ff */
[----:B------:R-:W-:Y:S01]  /*9ef0*/  UMOV UR7, 0x400 ;  /* 0x0000040000077882 */ /* 0x000fe20000000000 */
[C---:B------:R-:W-:Y:S01]  /*9f00*/  IMAD.SHL.U32 R95, R222.reuse, 0x40, RZ ;  /* 0x00000040de5f7824 */ /* 0x040fe200078e00ff */
[----:B------:R-:W-:Y:S01]  /*9f10*/  SHF.L.U64.HI R94, R222, 0x6, R223 ;  /* 0x00000006de5e7819 */ /* 0x000fe200000102df */
[----:B------:R-:W-:Y:S01]  /*9f20*/  IMAD.SHL.U32 R213, R212, 0x4, RZ ;  /* 0x00000004d4d57824 */ /* 0x000fe200078e00ff */
[C---:B------:R-:W-:Y:S01]  /*9f30*/  LOP3.LUT R92, R225.reuse, 0xc0, RZ, 0xc0, !PT ;  /* 0x000000c0e15c7812 */ /* 0x040fe200078ec0ff */
[----:B------:R-:W-:Y:S01]  /*9f40*/  BSSY.RECONVERGENT B1, `(.L_x_2698) ;  /* 0x0000152000017945 */ /* 0x000fe20003800200 */
[C---:B------:R-:W-:Y:S02]  /*9f50*/  LOP3.LUT R224, R225.reuse, 0x18, RZ, 0xc0, !PT ;  /* 0x00000018e1e07812 */ /* 0x040fe400078ec0ff */
[----:B------:R-:W-:Y:S02]  /*9f60*/  LOP3.LUT R239, R92, R239, RZ, 0xfc, !PT ;  /* 0x000000ef5cef7212 */ /* 0x000fe400078efcff */
[----:B------:R-:W-:Y:S02]  /*9f70*/  LOP3.LUT R92, R225, 0x1f20, RZ, 0xc0, !PT ;  /* 0x00001f20e15c7812 */ /* 0x000fe400078ec0ff */
[----:B------:R-:W-:Y:S02]  /*9f80*/  LOP3.LUT R245, R239, R224, RZ, 0x3c, !PT ;  /* 0x000000e0eff57212 */ /* 0x000fe400078e3cff */
[CC--:B------:R-:W-:Y:S02]  /*9f90*/  ISETP.GE.AND P2, PT, R224.reuse, R237.reuse, PT ;  /* 0x000000ede000720c */ /* 0x0c0fe40003f46270 */
[----:B------:R-:W-:Y:S02]  /*9fa0*/  ISETP.GE.AND P1, PT, R224, R237, PT ;  /* 0x000000ede000720c */ /* 0x000fe40003f26270 */
[----:B------:R-:W-:Y:S02]  /*9fb0*/  LOP3.LUT R245, R92, R245, RZ, 0xfc, !PT ;  /* 0x000000f55cf57212 */ /* 0x000fe400078efcff */
[----:B------:R-:W-:Y:S01]  /*9fc0*/  IADD3 R100, P0, PT, R95, R228, RZ ;  /* 0x000000e45f647210 */ /* 0x000fe20007f1e0ff */
[----:B-1----:R-:W-:Y:S01]  /*9fd0*/  ULEA UR6, UR6, UR7, 0x18 ;  /* 0x0000000706067291 */ /* 0x002fe2000f8ec0ff */
[----:B------:R-:W-:Y:S02]  /*9fe0*/  SHF.R.U32.HI R214, RZ, 0x1, R212 ;  /* 0x00000001ffd67819 */ /* 0x000fe400000116d4 */
[----:B------:R-:W-:Y:S01]  /*9ff0*/  LOP3.LUT R157, R215, 0x100, RZ, 0xc0, !PT ;  /* 0x00000100d79d7812 */ /* 0x000fe200078ec0ff */
[----:B------:R-:W-:Y:S01]  /*a000*/  IMAD.X R101, R94, 0x1, R229, P0 ;  /* 0x000000015e657824 */ /* 0x000fe200000e06e5 */
[----:B------:R-:W-:Y:S01]  /*a010*/  LOP3.LUT R151, R218, 0xc0, RZ, 0xc0, !PT ;  /* 0x000000c0da977812 */ /* 0x000fe200078ec0ff */
[----:B------:R-:W-:Y:S01]  /*a020*/  IMAD.U32 R216, RZ, RZ, UR6 ;  /* 0x00000006ffd87e24 */ /* 0x000fe2000f8e00ff */
[----:B------:R-:W-:Y:S01]  /*a030*/  LOP3.LUT R217, R214, 0x8, RZ, 0xc0, !PT ;  /* 0x00000008d6d97812 */ /* 0x000fe200078ec0ff */
[----:B------:R-:W-:Y:S01]  /*a040*/  @!P1 IMAD.MOV.U32 R92, RZ, RZ, R100 ;  /* 0x000000ffff5c9224 */ /* 0x000fe200078e0064 */
[----:B------:R-:W-:Y:S01]  /*a050*/  @!P1 IADD3 R98, P0, PT, R100, R95, RZ ;  /* 0x0000005f64629210 */ /* 0x000fe20007f1e0ff */
[----:B------:R-:W-:Y:S01]  /*a060*/  IMAD R245, R245, 0x2, R216 ;  /* 0x00000002f5f57824 */ /* 0x000fe200078e02d8 */
[CC--:B------:R-:W-:Y:S01]  /*a070*/  @!P1 LEA R102, P4, R222.reuse, R100.reuse, 0x7 ;  /* 0x00000064de669211 */ /* 0x0c0fe200078838ff */
[----:B------:R-:W-:Y:S01]  /*a080*/  @!P1 IMAD.MOV.U32 R93, RZ, RZ, R101 ;  /* 0x000000ffff5d9224 */ /* 0x000fe200078e0065 */
[----:B------:R-:W-:Y:S01]  /*a090*/  LOP3.LUT R215, R215, 0x3e00, RZ, 0xc0, !PT ;  /* 0x00003e00d7d77812 */ /* 0x000fe200078ec0ff */
[----:B------:R-:W-:Y:S01]  /*a0a0*/  @!P1 IMAD R99, R223, 0x180, RZ ;  /* 0x00000180df639824 */ /* 0x000fe200078e02ff */
[----:B------:R-:W-:Y:S01]  /*a0b0*/  @!PT LDS RZ, [RZ] ;  /* 0x00000000fffff984 */ /* 0x000fe20000000800 */
[----:B------:R-:W-:Y:S01]  /*a0c0*/  @!PT LDS RZ, [RZ] ;  /* 0x00000000fffff984 */ /* 0x000fe20000000800 */
[----:B------:R-:W-:Y:S01]  /*a0d0*/  @!PT LDS RZ, [RZ] ;  /* 0x00000000fffff984 */ /* 0x000fe20000000800 */
[----:B------:R-:W-:Y:S01]  /*a0e0*/  @!P2 LDGSTS.E.BYPASS.LTC128B.128 [R245+0x5000], desc[UR4][R228.64] ;  /* 0x05000000e4f5afae */ /* 0x000fe2000b981a04 */
[C---:B------:R-:W-:Y:S01]  /*a0f0*/  @!P1 IMAD.WIDE.U32 R92, R222.reuse, 0x180, R92 ;  /* 0x00000180de5c9825 */ /* 0x040fe200078e005c */
[----:B------:R-:W-:Y:S03]  /*a100*/  LOP3.LUT R2, R157, 0x20, R218, 0xf8, !PT ;  /* 0x000000209d027812 */ /* 0x000fe600078ef8da */
[----:B------:R-:W-:Y:S01]  /*a110*/  @P2 STS.128 [R245+0x5000], RZ ;  /* 0x005000fff5002388 */ /* 0x000fe20000000c00 */
[----:B------:R-:W-:Y:S01]  /*a120*/  @!P1 IMAD.IADD R93, R99, 0x1, R93 ;  /* 0x00000001635d9824 */ /* 0x000fe200078e025d */
[----:B------:R-:W-:Y:S01]  /*a130*/  LOP3.LUT R0, R213, 0x18, RZ, 0xc0, !PT ;  /* 0x00000018d5007812 */ /* 0x000fe200078ec0ff */
[----:B------:R-:W-:Y:S02]  /*a140*/  @!P1 IMAD.MOV.U32 R96, RZ, RZ, R100 ;  /* 0x000000ffff609224 */ /* 0x000fe400078e0064 */
[----:B------:R-:W-:Y:S01]  /*a150*/  @P1 STS.128 [R245+0x5800], RZ ;  /* 0x005800fff5001388 */ /* 0x000fe20000000c00 */
[----:B------:R-:W-:Y:S01]  /*a160*/  @!P1 IMAD.MOV.U32 R97, RZ, RZ, R101 ;  /* 0x000000ffff619224 */ /* 0x000fe200078e0065 */
[----:B------:R-:W-:Y:S01]  /*a170*/  LOP3.LUT R151, R151, 0x8, R212, 0xf8, !PT ;  /* 0x0000000897977812 */ /* 0x000fe200078ef8d4 */
[----:B------:R-:W-:Y:S02]  /*a180*/  @!P1 IMAD.X R99, R101, 0x1, R94, P0 ;  /* 0x0000000165639824 */ /* 0x000fe400000e065e */
        /* <DEDUP_REMOVED lines=10> */
[----:B------:R-:W-:Y:S01]  /*a230*/  @!PT LDS RZ, [RZ] ;  /* 0x00000000fffff984 */ /* 0x000fe20000000800 */
[----:B------:R-:W-:Y:S01]  /*a240*/  @!PT LDS RZ, [RZ] ;  /* 0x00000000fffff984 */ /* 0x000fe20000000800 */
[----:B------:R-:W-:Y:S01]  /*a250*/  @!PT LDS RZ, [RZ] ;  /* 0x00000000fffff984 */ /* 0x000fe20000000800 */
[----:B------:R-:W-:Y:S01]  /*a260*/  @!P1 LDGSTS.E.BYPASS.LTC128B.128 [R245+0x6000], desc[UR4][R98.64] ;  /* 0x0600000062f59fae */ /* 0x000fe2000b981a04 */
[----:B------:R-:W-:Y:S01]  /*a270*/  LOP3.LUT P0, RZ, R212, 0x4, RZ, 0xc0, !PT ;  /* 0x00000004d4ff7812 */ /* 0x000fe2000780c0ff */
[----:B------:R-:W-:Y:S01]  /*a280*/  @!P1 IMAD.IADD R97, R103, 0x1, R97 ;  /* 0x0000000167619824 */ /* 0x000fe200078e0261 */
[----:B------:R-:W-:Y:S02]  /*a290*/  @!P1 LEA.HI.X R103, R222, R101, R223, 0x7, P4 ;  /* 0x00000065de679211 */ /* 0x000fe400020f3cdf */
[----:B------:R-:W-:Y:S01]  /*a2a0*/  @P1 STS.128 [R245+0x6800], RZ ;  /* 0x006800fff5001388 */ /* 0x000fe20000000c00 */
[----:B------:R-:W-:Y:S01]  /*a2b0*/  @!P1 IMAD R107, R223, 0xc0, RZ ;  /* 0x000000c0df6b9824 */ /* 0x000fe200078e02ff */
[--C-:B------:R-:W-:Y:S03]  /*a2c0*/  LOP3.LUT R217, R217, 0xc0, R218.reuse, 0xf8, !PT ;  /* 0x000000c0d9d97812 */ /* 0x100fe600078ef8da */
[----:B------:R-:W-:Y:S01]  /*a2d0*/  @!PT LDS RZ, [RZ] ;  /* 0x00000000fffff984 */ /* 0x000fe20000000800 */
[----:B------:R-:W-:Y:S01]  /*a2e0*/  @!PT LDS RZ, [RZ] ;  /* 0x00000000fffff984 */ /* 0x000fe20000000800 */
[----:B------:R-:W-:Y:S01]  /*a2f0*/  @!PT LDS RZ, [RZ] ;  /* 0x00000000fffff984 */ /* 0x000fe20000000800 */
[----:B------:R-:W-:Y:S01]  /*a300*/  @!P1 LDGSTS.E.BYPASS.LTC128B.128 [R245+0x6800], desc[UR4][R102.64] ;  /* 0x0680000066f59fae */ /* 0x000fe2000b981a04 */
[----:B------:R-:W-:Y:S01]  /*a310*/  @!P1 IMAD.IADD R105, R107, 0x1, R105 ;  /* 0x000000016b699824 */ /* 0x000fe200078e0269 */
[----:B------:R-:W-:Y:S03]  /*a320*/  LOP3.LUT R157, R215, 0x20, R218, 0xf8, !PT ;  /* 0x00000020d79d7812 */ /* 0x000fe600078ef8da */
[----:B------:R-:W-:Y:S01]  /*a330*/  @P1 STS.128 [R245+0x7000], RZ ;  /* 0x007000fff5001388 */ /* 0x000fe20000000c00 */
[----:B------:R-:W-:Y:S02]  /*a340*/  LOP3.LUT R151, R2, R151, R0, 0xf6, !PT ;  /* 0x0000009702977212 */ /* 0x000fe400078ef600 */
[----:B------:R-:W-:Y:S02]  /*a350*/  LOP3.LUT R217, R217, R0, RZ, 0x3c, !PT ;  /* 0x00000000d9d97212 */ /* 0x000fe400078e3cff */
[----:B------:R-:W-:Y:S01]  /*a360*/  @!PT LDS RZ, [RZ] ;  /* 0x00000000fffff984 */ /* 0x000fe20000000800 */
[----:B------:R-:W-:Y:S01]  /*a370*/  @!PT LDS RZ, [RZ] ;  /* 0x00000000fffff984 */ /* 0x000fe20000000800 */
[----:B------:R-:W-:Y:S01]  /*a380*/  @!PT LDS RZ, [RZ] ;  /* 0x00000000fffff984 */ /* 0x000fe20000000800 */
[----:B------:R-:W-:Y:S01]  /*a390*/  @!P1 LDGSTS.E.BYPASS.LTC128B.128 [R245+0x7000], desc[UR4][R104.64] ;  /* 0x0700000068f59fae */ /* 0x000fe2000b981a04 */
[----:B------:R-:W-:Y:S01]  /*a3a0*/  LOP3.LUT R0, R157, 0x100, R218, 0xf8, !PT ;  /* 0x000001009d007812 */ /* 0x000fe200078ef8da */
[--C-:B------:R-:W-:Y:S01]  /*a3b0*/  IMAD R2, R151, 0x2, R216.reuse ;  /* 0x0000000297027824 */ /* 0x100fe200078e02d8 */
[----:B------:R-:W-:Y:S02]  /*a3c0*/  ISETP.NE.AND P4, PT, R235, RZ, PT ;  /* 0x000000ffeb00720c */ /* 0x000fe40003f85270 */
[----:B------:R-:W-:Y:S01]  /*a3d0*/  @P1 STS.128 [R245+0x7800], RZ ;  /* 0x007800fff5001388 */ /* 0x000fe20000000c00 */
[----:B------:R-:W-:Y:S01]  /*a3e0*/  LOP3.LUT R157, R0, R217, RZ, 0xfc, !PT ;  /* 0x000000d9009d7212 */ /* 0x000fe200078efcff */
[----:B------:R-:W-:Y:S03]  /*a3f0*/  IMAD.MOV.U32 R151, RZ, RZ, 0x20 ;  /* 0x00000020ff977424 */ /* 0x000fe600078e00ff */
[----:B------:R-:W-:Y:S01]  /*a400*/  @!PT LDS RZ, [RZ] ;  /* 0x00000000fffff984 */ /* 0x000fe20000000800 */
[----:B------:R-:W-:Y:S01]  /*a410*/  @!PT LDS RZ, [RZ] ;  /* 0x00000000fffff984 */ /* 0x000fe20000000800 */
[----:B------:R-:W-:Y:S01]  /*a420*/  @!PT LDS RZ, [RZ] ;  /* 0x00000000fffff984 */ /* 0x000fe20000000800 */
[----:B------:R-:W-:Y:S01]  /*a430*/  @!P1 LDGSTS.E.BYPASS.LTC128B.128 [R245+0x7800], desc[UR4][R94.64] ;  /* 0x078000005ef59fae */ /* 0x000fe2000b981a04 */
[----:B------:R-:W-:Y:S01]  /*a440*/  IMAD R0, R157, 0x2, R216 ;  /* 0x000000029d007824 */ /* 0x000fe200078e02d8 */
[----:B------:R-:W-:Y:S03]  /*a450*/  SEL R151, R151, 0xffffffe0, !P0 ;  /* 0xffffffe097977807 */ /* 0x000fe60004000000 */
[----:B------:R-:W-:Y:S05]  /*a460*/  @P1 STS.128 [R245+0x8000], RZ ;  /* 0x008000fff5001388 */ /* 0x000fea0000000c00 */
[----:B------:R-:W-:Y:S01]  /*a470*/  @!PT LDS RZ, [RZ] ;  /* 0x00000000fffff984 */ /* 0x000fe20000000800 */
[----:B------:R-:W-:Y:S01]  /*a480*/  @!PT LDS RZ, [RZ] ;  /* 0x00000000fffff984 */ /* 0x000fe20000000800 */
[----:B------:R-:W-:Y:S01]  /*a490*/  @!PT LDS RZ, [RZ] ;  /* 0x00000000fffff984 */ /* 0x000fe20000000800 */
[----:B------:R-:W-:Y:S01]  /*a4a0*/  @!P1 LDGSTS.E.BYPASS.LTC128B.128 [R245+0x8000], desc[UR4][R96.64] ;  /* 0x0800000060f59fae */ /* 0x000fe2000b981a04 */
[--C-:B------:R-:W-:Y:S04]  /*a4b0*/  IMAD.IADD R204, R0, 0x1, R151.reuse ;  /* 0x0000000100cc7824 */ /* 0x100fe800078e0297 */
        /* <DEDUP_REMOVED lines=187> */
.L_x_2701:
[----:B------:R-:W-:Y:S05]  /*b070*/  BSYNC.RECONVERGENT B0 ;  /* 0x0000000000007941 */ /* 0x000fea0003800200 */
.L_x_2700:
[----:B------:R-:W-:Y:S01]  /*b080*/  @!PT LDS RZ, [RZ] ;  /* 0x00000000fffff984 */ /* 0x000fe20000000800 */
[----:B------:R-:W-:Y:S01]  /*b090*/  @!PT LDS RZ, [RZ] ;  /* 0x00000000fffff984 */ /* 0x000fe20000000800 */
[----:B------:R-:W-:Y:S01]  /*b0a0*/  @!PT LDS RZ, [RZ] ;  /* 0x00000000fffff984 */ /* 0x000fe20000000800 */
[----:B------:R1:W-:Y:S01]  /*b0b0*/  @!P2 LDGSTS.E.BYPASS.LTC128B.128 [R245+0x1000], desc[UR4][R226.64] ;  /* 0x01000000e2f5afae */ /* 0x0003e2000b981a04 */
[----:B------:R-:W-:Y:S01]  /*b0c0*/  IADD3 R156, P4, PT, R151, R226, RZ ;  /* 0x000000e2979c7210 */ /* 0x000fe20007f9e0ff */
[----:B------:R-:W-:Y:S02]  /*b0d0*/  @!P1 IMAD R0, R221, 0xc0, RZ ;  /* 0x000000c0dd009824 */ /* 0x000fe400078e02ff */
[----:B------:R1:W-:Y:S01]  /*b0e0*/  @P2 STS.128 [R245+0x1000], RZ ;  /* 0x001000fff5002388 */ /* 0x0003e20000000c00 */
[----:B------:R-:W-:Y:S01]  /*b0f0*/  IADD3.X R157, PT, PT, R2, R227, RZ, P4, !PT ;  /* 0x000000e3029d7210 */ /* 0x000fe200027fe4ff */
[--C-:B------:R-:W-:Y:S01]  /*b100*/  @!P1 IMAD.MOV.U32 R162, RZ, RZ, R156.reuse ;  /* 0x000000ffffa29224 */ /* 0x100fe200078e009c */
[----:B------:R-:W-:Y:S01]  /*b110*/  @!P1 IADD3 R158, P4, PT, R156, R151, RZ ;  /* 0x000000979c9e9210 */ /* 0x000fe20007f9e0ff */
[----:B------:R1:W-:Y:S01]  /*b120*/  @P1 STS.128 [R245+0x1800], RZ ;  /* 0x001800fff5001388 */ /* 0x0003e20000000c00 */
[-C--:B------:R-:W-:Y:S01]  /*b130*/  @!P1 MOV R163, R157.reuse ;  /* 0x0000009d00a39202 */ /* 0x080fe20000000f00 */
[C---:B------:R-:W-:Y:S01]  /*b140*/  @!P1 IMAD.WIDE.U32 R164, R220.reuse, 0xc0, R156 ;  /* 0x000000c0dca49825 */ /* 0x040fe200078e009c */
[----:B------:R-:W-:Y:S01]  /*b150*/  @!P1 IADD3.X R159, PT, PT, R157, R2, RZ, P4, !PT ;  /* 0x000000029d9f9210 */ /* 0x000fe200027fe4ff */
[----:B------:R-:W-:Y:S01]  /*b160*/  @!PT LDS RZ, [RZ] ;  /* 0x00000000fffff984 */ /* 0x000fe20000000800 */
[----:B------:R-:W-:Y:S01]  /*b170*/  @!PT LDS RZ, [RZ] ;  /* 0x00000000fffff984 */ /* 0x000fe20000000800 */
[----:B------:R-:W-:Y:S01]  /*b180*/  @!PT LDS RZ, [RZ] ;  /* 0x00000000fffff984 */ /* 0x000fe20000000800 */
[----:B------:R1:W-:Y:S01]  /*b190*/  @!P1 LDGSTS.E.BYPASS.LTC128B.128 [R245+0x1800], desc[UR4][R156.64] ;  /* 0x018000009cf59fae */ /* 0x0003e2000b981a04 */
[CC--:B------:R-:W-:Y:S01]  /*b1a0*/  @!P1 LEA R166, P4, R220.reuse, R156.reuse, 0x7 ;  /* 0x0000009cdca69211 */ /* 0x0c0fe200078838ff */
[C---:B------:R-:W-:Y:S01]  /*b1b0*/  @!P1 IMAD.WIDE.U32 R162, R220.reuse, 0x140, R162 ;  /* 0x00000140dca29825 */ /* 0x040fe200078e00a2 */
[-C--:B------:R-:W-:Y:S01]  /*b1c0*/  @!P1 MOV R161, R157.reuse ;  /* 0x0000009d00a19202 */ /* 0x080fe20000000f00 */
[----:B------:R1:W-:Y:S01]  /*b1d0*/  @P1 STS.128 [R245+0x2000], RZ ;  /* 0x002000fff5001388 */ /* 0x0003e20000000c00 */
[----:B------:R-:W-:Y:S01]  /*b1e0*/  @!P1 LEA.HI.X R167, R220, R157, R221, 0x7, P4 ;  /* 0x0000009ddca79211 */ /* 0x000fe200020f3cdd */
[----:B------:R-:W-:Y:S02]  /*b1f0*/  @!P1 IMAD.IADD R165, R0, 0x1, R165 ;  /* 0x0000000100a59824 */ /* 0x000fe400078e02a5 */
[----:B------:R-:W-:Y:S01]  /*b200*/  @!PT LDS RZ, [RZ] ;  /* 0x00000000fffff984 */ /* 0x000fe20000000800 */
[----:B------:R-:W-:Y:S01]  /*b210*/  @!PT LDS RZ, [RZ] ;  /* 0x00000000fffff984 */ /* 0x000fe20000000800 */
[----:B------:R-:W-:Y:S01]  /*b220*/  @!PT LDS RZ, [RZ] ;  /* 0x00000000fffff984 */ /* 0x000fe20000000800 */
[----:B------:R1:W-:Y:S01]  /*b230*/  @!P1 LDGSTS.E.BYPASS.LTC128B.128 [R245+0x2000], desc[UR4][R158.64] ;  /* 0x020000009ef59fae */ /* 0x0003e2000b981a04 */
[C---:B------:R-:W-:Y:S02]  /*b240*/  @!P1 IMAD R150, R221.reuse, 0x140, RZ ;  /* 0x00000140dd969824 */ /* 0x040fe400078e02ff */
[----:B------:R-:W-:Y:S01]  /*b250*/  @!P1 IMAD.MOV.U32 R160, RZ, RZ, R156 ;  /* 0x000000ffffa09224 */ /* 0x000fe200078e009c */
[----:B------:R1:W-:Y:S01]  /*b260*/  @P1 STS.128 [R245+0x2800], RZ ;  /* 0x002800fff5001388 */ /* 0x0003e20000000c00 */
[----:B------:R-:W-:Y:S01]  /*b270*/  @!P1 IMAD R2, R221, 0x180, RZ ;  /* 0x00000180dd029824 */ /* 0x000fe200078e02ff */
[----:B------:R-:W-:Y:S01]  /*b280*/  @!P1 IADD3 R163, PT, PT, R150, R163, RZ ;  /* 0x000000a396a39210 */ /* 0x000fe20007ffe0ff */
[C---:B------:R-:W-:Y:S01]  /*b290*/  @!P1 IMAD.WIDE.U32 R160, R220.reuse, 0x180, R160 ;  /* 0x00000180dca09825 */ /* 0x040fe200078e00a0 */
[----:B------:R-:W-:Y:S01]  /*b2a0*/  @!PT LDS RZ, [RZ] ;  /* 0x00000000fffff984 */ /* 0x000fe20000000800 */
[----:B------:R-:W-:Y:S01]  /*b2b0*/  @!PT LDS RZ, [RZ] ;  /* 0x00000000fffff984 */ /* 0x000fe20000000800 */
[----:B------:R-:W-:Y:S01]  /*b2c0*/  @!PT LDS RZ, [RZ] ;  /* 0x00000000fffff984 */ /* 0x000fe20000000800 */
[----:B------:R1:W-:Y:S02]  /*b2d0*/  @!P1 LDGSTS.E.BYPASS.LTC128B.128 [R245+0x2800], desc[UR4][R166.64] ;  /* 0x02800000a6f59fae */ /* 0x0003e4000b981a04 */
[----:B------:R-:W-:Y:S01]  /*b2e0*/  @!P1 LEA R150, P2, R220, R156, 0x8 ;  /* 0x0000009cdc969211 */ /* 0x000fe200078440ff */
[----:B------:R-:W-:Y:S01]  /*b2f0*/  @!P1 IMAD.IADD R161, R2, 0x1, R161 ;  /* 0x0000000102a19824 */ /* 0x000fe200078e02a1 */
[----:B------:R1:W-:Y:S02]  /*b300*/  @P1 STS.128 [R245+0x3000], RZ ;  /* 0x003000fff5001388 */ /* 0x0003e40000000c00 */
[----:B------:R-:W-:Y:S02]  /*b310*/  @!P1 LEA.HI.X R151, R220, R157, R221, 0x8, P2 ;  /* 0x0000009ddc979211 */ /* 0x000fe400010f44dd */
        /* <DEDUP_REMOVED lines=20> */
.L_x_2699:
[----:B------:R-:W-:Y:S05]  /*b460*/  BSYNC.RECONVERGENT B1 ;  /* 0x0000000000017941 */ /* 0x000fea0003800200 */
.L_x_2698:
[----:B------:R-:W-:Y:S02]  /*b470*/  LOP3.LUT R217, R217, 0x120, R218, 0xf8, !PT ;  /* 0x00000120d9d97812 */ /* 0x000fe400078ef8da */
[C---:B------:R-:W-:Y:S02]  /*b480*/  IADD3 R152, PT, PT, R234.reuse, -0x11, RZ ;  /* 0xffffffefea987810 */ /* 0x040fe40007ffe0ff */
[C---:B-1----:R-:W-:Y:S02]  /*b490*/  IADD3 R151, PT, PT, R234.reuse, -0x8, RZ ;  /* 0xfffffff8ea977810 */ /* 0x042fe40007ffe0ff */
[----:B------:R-:W-:Y:S02]  /*b4a0*/  IABS R152, R152 ;  /* 0x0000009800987213 */ /* 0x000fe40000000000 */
[----:B------:R-:W-:Y:S02]  /*b4b0*/  IABS R151, R151 ;  /* 0x0000009700977213 */ /* 0x000fe40000000000 */
[C---:B------:R-:W-:Y:S02]  /*b4c0*/  IADD3 R0, PT, PT, R234.reuse, -0x9, RZ ;  /* 0xfffffff7ea007810 */ /* 0x040fe40007ffe0ff */
[----:B------:R-:W-:Y:S02]  /*b4d0*/  I2FP.F32.S32 R151, R151 ;  /* 0x0000009700977245 */ /* 0x000fe40000201400 */
[----:B------:R-:W-:Y:S02]  /*b4e0*/  IABS R0, R0 ;  /* 0x0000000000007213 */ /* 0x000fe40000000000 */
[----:B------:R-:W-:Y:S01]  /*b4f0*/  IABS R150, R234 ;  /* 0x000000ea00967213 */ /* 0x000fe20000000000 */
[CC--:B------:R-:W-:Y:S01]  /*b500*/  FFMA.FTZ R10, -R3.reuse, R151.reuse, R10 ;  /* 0x00000097030a7223 */ /* 0x0c0fe2000001010a */
[C---:B------:R-:W-:Y:S01]  /*b510*/  FFMA.FTZ R4, -R3.reuse, R151, R4 ;  /* 0x0000009703047223 */ /* 0x040fe20000010104 */
[----:B------:R-:W-:Y:S02]  /*b520*/  I2FP.F32.S32 R0, R0 ;  /* 0x0000000000007245 */ /* 0x000fe40000201400 */
[C---:B------:R-:W-:Y:S02]  /*b530*/  IADD3 R151, PT, PT, R234.reuse, -0x18, RZ ;  /* 0xffffffe8ea977810 */ /* 0x040fe40007ffe0ff */
[----:B------:R-:W-:Y:S01]  /*b540*/  I2FP.F32.S32 R150, R150 ;  /* 0x0000009600967245 */ /* 0x000fe20000201400 */
[CC--:B------:R-:W-:Y:S01]  /*b550*/  FFMA.FTZ R11, -R3.reuse, R0.reuse, R11 ;  /* 0x00000000030b7223 */ /* 0x0c0fe2000001010b */
[----:B------:R-:W-:Y:S01]  /*b560*/  IABS R151, R151 ;  /* 0x0000009700977213 */ /* 0x000fe20000000000 */
[C---:B------:R-:W-:Y:S01]  /*b570*/  FFMA.FTZ R5, -R3.reuse, R0, R5 ;  /* 0x0000000003057223 */ /* 0x040fe20000010105 */
[----:B------:R-:W-:Y:S01]  /*b580*/  I2FP.F32.S32 R0, R152 ;  /* 0x0000009800007245 */ /* 0x000fe20000201400 */
[C---:B------:R-:W-:Y:S01]  /*b590*/  FFMA.FTZ R6, -R3.reuse, R150, R6 ;  /* 0x0000009603067223 */ /* 0x040fe20000010106 */
[----:B------:R-:W-:Y:S02]  /*b5a0*/  I2FP.F32.S32 R151, R151 ;  /* 0x0000009700977245 */ /* 0x000fe40000201400 */
[C---:B------:R-:W-:Y:S01]  /*b5b0*/  IADD3 R150, PT, PT, R234.reuse, -0x10, RZ ;  /* 0xfffffff0ea967810 */ /* 0x040fe20007ffe0ff */
[CC--:B------:R-:W-:Y:S01]  /*b5c0*/  FFMA.FTZ R15, -R3.reuse, R0.reuse, R15 ;  /* 0x00000000030f7223 */ /* 0x0c0fe2000001010f */
[C---:B------:R-:W-:Y:S01]  /*b5d0*/  FFMA.FTZ R9, -R3.reuse, R0, R9 ;  /* 0x0000000003097223 */ /* 0x040fe20000010109 */
[CC--:B------:R-:W-:Y:S01]  /*b5e0*/  FFMA.FTZ R12, -R3.reuse, R151.reuse, R12 ;  /* 0x00000097030c7223 */ /* 0x0c0fe2000001010c */
[C---:B------:R-:W-:Y:S01]  /*b5f0*/  FFMA.FTZ R18, -R3.reuse, R151, R18 ;  /* 0x0000009703127223 */ /* 0x040fe20000010112 */
[----:B------:R-:W-:Y:S02]  /*b600*/  IABS R150, R150 ;  /* 0x0000009600967213 */ /* 0x000fe40000000000 */
[C---:B------:R-:W-:Y:S02]  /*b610*/  IADD3 R151, PT, PT, R234.reuse, -0x28, RZ ;  /* 0xffffffd8ea977810 */ /* 0x040fe40007ffe0ff */
[----:B------:R-:W-:Y:S02]  /*b620*/  I2FP.F32.S32 R150, R150 ;  /* 0x0000009600967245 */ /* 0x000fe40000201400 */
[----:B------:R-:W-:Y:S02]  /*b630*/  IABS R151, R151 ;  /* 0x0000009700977213 */ /* 0x000fe40000000000 */
[C---:B------:R-:W-:Y:S01]  /*b640*/  IADD3 R0, PT, PT, R234.reuse, -0x20, RZ ;  /* 0xffffffe0ea007810 */ /* 0x040fe20007ffe0ff */
[CC--:B------:R-:W-:Y:S01]  /*b650*/  FFMA.FTZ R14, -R3.reuse, R150.reuse, R14 ;  /* 0x00000096030e7223 */ /* 0x0c0fe2000001010e */
[----:B------:R-:W-:Y:S01]  /*b660*/  I2FP.F32.S32 R151, R151 ;  /* 0x0000009700977245 */ /* 0x000fe20000201400 */
[C---:B------:R-:W-:Y:S01]  /*b670*/  FFMA.FTZ R8, -R3.reuse, R150, R8 ;  /* 0x0000009603087223 */ /* 0x040fe20000010108 */
[----:B------:R-:W-:Y:S02]  /*b680*/  IABS R150, R0 ;  /* 0x0000000000967213 */ /* 0x000fe40000000000 */
[C---:B------:R-:W-:Y:S01]  /*b690*/  IADD3 R0, PT, PT, R234.reuse, -0x29, RZ ;  /* 0xffffffd7ea007810 */ /* 0x040fe20007ffe0ff */
[CC--:B------:R-:W-:Y:S01]  /*b6a0*/  FFMA.FTZ R26, -R3.reuse, R151.reuse, R26 ;  /* 0x00000097031a7223 */ /* 0x0c0fe2000001011a */
[C---:B------:R-:W-:Y:S01]  /*b6b0*/  FFMA.FTZ R20, -R3.reuse, R151, R20 ;  /* 0x0000009703147223 */ /* 0x040fe20000010114 */
[C---:B------:R-:W-:Y:S02]  /*b6c0*/  IADD3 R151, PT, PT, R234.reuse, -0x38, RZ ;  /* 0xffffffc8ea977810 */ /* 0x040fe40007ffe0ff */
[----:B------:R-:W-:Y:S02]  /*b6d0*/  IABS R0, R0 ;  /* 0x0000000000007213 */ /* 0x000fe40000000000 */
[----:B------:R-:W-:Y:S02]  /*b6e0*/  IABS R151, R151 ;  /* 0x0000009700977213 */ /* 0x000fe40000000000 */
[----:B------:R-:W-:Y:S02]  /*b6f0*/  I2FP.F32.S32 R0, R0 ;  /* 0x0000000000007245 */ /* 0x000fe40000201400 */
[----:B------:R-:W-:Y:S02]  /*b700*/  I2FP.F32.S32 R151, R151 ;  /* 0x0000009700977245 */ /* 0x000fe40000201400 */
[----:B------:R-:W-:Y:S01]  /*b710*/  I2FP.F32.S32 R150, R150 ;  /* 0x0000009600967245 */ /* 0x000fe20000201400 */
[CC--:B------:R-:W-:Y:S01]  /*b720*/  FFMA.FTZ R27, -R3.reuse, R0.reuse, R27 ;  /* 0x00000000031b7223 */ /* 0x0c0fe2000001011b */
[C---:B------:R-:W-:Y:S01]  /*b730*/  FFMA.FTZ R21, -R3.reuse, R0, R21 ;  /* 0x0000000003157223 */ /* 0x040fe20000010115 */
[CC--:B------:R-:W-:Y:S01]  /*b740*/  FFMA.FTZ R28, -R3.reuse, R151.reuse, R28 ;  /* 0x00000097031c7223 */ /* 0x0c0fe2000001011c */
[C---:B------:R-:W-:Y:S01]  /*b750*/  FFMA.FTZ R34, -R3.reuse, R151, R34 ;  /* 0x0000009703227223 */ /* 0x040fe20000010122 */
[CC--:B------:R-:W-:Y:S01]  /*b760*/  FFMA.FTZ R16, -R3.reuse, R150.reuse, R16 ;  /* 0x0000009603107223 */ /* 0x0c0fe20000010110 */
[C---:B------:R-:W-:Y:S01]  /*b770*/  FFMA.FTZ R22, -R3.reuse, R150, R22 ;  /* 0x0000009603167223 */ /* 0x040fe20000010116 */
[C---:B------:R-:W-:Y:S02]  /*b780*/  IADD3 R151, PT, PT, R234.reuse, -0x48, RZ ;  /* 0xffffffb8ea977810 */ /* 0x040fe40007ffe0ff */
[C---:B------:R-:W-:Y:S02]  /*b790*/  IADD3 R152, PT, PT, R234.reuse, -0x21, RZ ;  /* 0xffffffdfea987810 */ /* 0x040fe40007ffe0ff */
[----:B------:R-:W-:Y:S02]  /*b7a0*/  IABS R151, R151 ;  /* 0x0000009700977213 */ /* 0x000fe40000000000 */
[----:B------:R-:W-:Y:S02]  /*b7b0*/  IABS R152, R152 ;  /* 0x0000009800987213 */ /* 0x000fe40000000000 */
[----:B------:R-:W-:Y:S02]  /*b7c0*/  I2FP.F32.S32 R151, R151 ;  /* 0x0000009700977245 */ /* 0x000fe40000201400 */
[C---:B------:R-:W-:Y:S02]  /*b7d0*/  IADD3 R2, PT, PT, R234.reuse, -0x1, RZ ;  /* 0xffffffffea027810 */ /* 0x040fe40007ffe0ff */
[C---:B------:R-:W-:Y:S01]  /*b7e0*/  IADD3 R154, PT, PT, R234.reuse, -0x91, RZ ;  /* 0xffffff6fea9a7810 */ /* 0x040fe20007ffe0ff */
[CC--:B------:R-:W-:Y:S01]  /*b7f0*/  FFMA.FTZ R36, -R3.reuse, R151.reuse, R36 ;  /* 0x0000009703247223 */ /* 0x0c0fe20000010124 */
[C---:B------:R-:W-:Y:S01]  /*b800*/  FFMA.FTZ R42, -R3.reuse, R151, R42 ;  /* 0x00000097032a7223 */ /* 0x040fe2000001012a */
[----:B------:R-:W-:Y:S02]  /*b810*/  IABS R2, R2 ;  /* 0x0000000200027213 */ /* 0x000fe40000000000 */
[----:B------:R-:W-:Y:S02]  /*b820*/  IABS R154, R154 ;  /* 0x0000009a009a7213 */ /* 0x000fe40000000000 */
[----:B------:R-:W-:Y:S02]  /*b830*/  I2FP.F32.S32 R2, R2 ;  /* 0x0000000200027245 */ /* 0x000fe40000201400 */
[----:B------:R-:W-:Y:S02]  /*b840*/  IADD3 R151, PT, PT, R234, -0x58, RZ ;  /* 0xffffffa8ea977810 */ /* 0x000fe40007ffe0ff */
[----:B------:R-:W-:Y:S01]  /*b850*/  IADD3 R236, PT, PT, R236, -0x100, RZ ;  /* 0xffffff00ecec7810 */ /* 0x000fe20007ffe0ff */
[C---:B------:R-:W-:Y:S01]  /*b860*/  FFMA.FTZ R7, -R3.reuse, R2, R7 ;  /* 0x0000000203077223 */ /* 0x040fe20000010107 */
[C---:B------:R-:W-:Y:S02]  /*b870*/  IADD3 R2, PT, PT, R234.reuse, -0x19, RZ ;  /* 0xffffffe7ea027810 */ /* 0x040fe40007ffe0ff */
[----:B------:R-:W-:Y:S02]  /*b880*/  IABS R151, R151 ;  /* 0x0000009700977213 */ /* 0x000fe40000000000 */
[----:B------:R-:W-:Y:S02]  /*b890*/  IABS R2, R2 ;  /* 0x0000000200027213 */ /* 0x000fe40000000000 */
[----:B------:R-:W-:Y:S02]  /*b8a0*/  I2FP.F32.S32 R151, R151 ;  /* 0x0000009700977245 */ /* 0x000fe40000201400 */
[----:B------:R-:W-:Y:S03]  /*b8b0*/  I2FP.F32.S32 R2, R2 ;  /* 0x0000000200027245 */ /* 0x000fe60000201400 */
[CC--:B------:R-:W-:Y:S01]  /*b8c0*/  FFMA.FTZ R44, -R3.reuse, R151.reuse, R44 ;  /* 0x00000097032c7223 */ /* 0x0c0fe2000001012c */
[C---:B------:R-:W-:Y:S01]  /*b8d0*/  FFMA.FTZ R50, -R3.reuse, R151, R50 ;  /* 0x0000009703327223 */ /* 0x040fe20000010132 */
[CC--:B------:R-:W-:Y:S01]  /*b8e0*/  FFMA.FTZ R13, -R3.reuse, R2.reuse, R13 ;  /* 0x00000002030d7223 */ /* 0x0c0fe2000001010d */
[C---:B------:R-:W-:Y:S01]  /*b8f0*/  FFMA.FTZ R19, -R3.reuse, R2, R19 ;  /* 0x0000000203137223 */ /* 0x040fe20000010113 */
[----:B------:R-:W-:Y:S02]  /*b900*/  I2FP.F32.S32 R2, R152 ;  /* 0x0000009800027245 */ /* 0x000fe40000201400 */
[C---:B------:R-:W-:Y:S02]  /*b910*/  IADD3 R152, PT, PT, R234.reuse, -0x31, RZ ;  /* 0xffffffcfea987810 */ /* 0x040fe40007ffe0ff */
[C---:B------:R-:W-:Y:S01]  /*b920*/  IADD3 R151, PT, PT, R234.reuse, -0x68, RZ ;  /* 0xffffff98ea977810 */ /* 0x040fe20007ffe0ff */
        /* <DEDUP_REMOVED lines=8> */
[C---:B------:R-:W-:Y:S01]  /*b9b0*/  FFMA.FTZ R31, -R3.reuse, R0, R31 ;  /* 0x00000000031f7223 */ /* 0x040fe2000001011f */
        /* <DEDUP_REMOVED lines=13> */
[C---:B------:R-:W-:Y:S01]  /*ba90*/  FFMA.FTZ R32, -R3.reuse, R150, R32 ;  /* 0x0000009603207223 */ /* 0x040fe20000010120 */
[----:B------:R-:W-:Y:S01]  /*baa0*/  I2FP.F32.S32 R2, R152 ;  /* 0x0000009800027245 */ /* 0x000fe20000201400 */
[C---:B------:R-:W-:Y:S01]  /*bab0*/  FFMA.FTZ R38, -R3.reuse, R150, R38 ;  /* 0x0000009603267223 */ /* 0x040fe20000010126 */
[----:B------:R-:W-:Y:S02]  /*bac0*/  IABS R0, R0 ;  /* 0x0000000000007213 */ /* 0x000fe40000000000 */
        /* <DEDUP_REMOVED lines=10> */
[C---:B------:R-:W-:Y:S02]  /*bb70*/  IADD3 R151, PT, PT, R234.reuse, -0x78, RZ ;  /* 0xffffff88ea977810 */ /* 0x040fe40007ffe0ff */
[----:B------:R-:W-:Y:S02]  /*bb80*/  IABS R150, R2 ;  /* 0x0000000200967213 */ /* 0x000fe40000000000 */
[----:B------:R-:W-:Y:S02]  /*bb90*/  IABS R151, R151 ;  /* 0x0000009700977213 */ /* 0x000fe40000000000 */
[----:B------:R-:W-:Y:S02]  /*bba0*/  I2FP.F32.S32 R150, R150 ;  /* 0x0000009600967245 */ /* 0x000fe40000201400 */
        /* <DEDUP_REMOVED lines=16> */
[----:B------:R-:W-:Y:S01]  /*bcb0*/  IABS R152, R152 ;  /* 0x0000009800987213 */ /* 0x000fe20000000000 */
[----:B------:R-:W2:Y:S01]  /*bcc0*/  LD.E R151, desc[UR4][R148.64+0xdc] ;  /* 0x0000dc0494977980 */ /* 0x000ea2000c101900 */
[C---:B------:R-:W-:Y:S02]  /*bcd0*/  IADD3 R2, PT, PT, R234.reuse, -0x59, RZ ;  /* 0xffffffa7ea027810 */ /* 0x040fe40007ffe0ff */
        /* <DEDUP_REMOVED lines=8> */
[----:B------:R-:W-:Y:S01]  /*bd60*/  I2FP.F32.S32 R2, R152 ;  /* 0x0000009800027245 */ /* 0x000fe20000201400 */
[CC--:B------:R-:W-:Y:S01]  /*bd70*/  FFMA.FTZ R48, -R3.reuse, R150.reuse, R48 ;  /* 0x0000009603307223 */ /* 0x0c0fe20000010130 */
[C---:B------:R-:W-:Y:S01]  /*bd80*/  FFMA.FTZ R54, -R3.reuse, R150, R54 ;  /* 0x0000009603367223 */ /* 0x040fe20000010136 */
[----:B------:R-:W-:Y:S02]  /*bd90*/  IABS R0, R0 ;  /* 0x0000000000007213 */ /* 0x000fe40000000000 */
        /* <DEDUP_REMOVED lines=35> */
[C---:B------:R-:W-:Y:S01]  /*bfd0*/  IADD3 R150, PT, PT, R234.reuse, -0x98, RZ ;  /* 0xffffff68ea967810 */ /* 0x040fe20007ffe0ff */
[CC--:B------:R-:W-:Y:S01]  /*bfe0*/  FFMA.FTZ R69, -R3.reuse, R0.reuse, R69 ;  /* 0x0000000003457223 */ /* 0x0c0fe20000010145 */
[C---:B------:R-:W-:Y:S01]  /*bff0*/  FFMA.FTZ R75, -R3.reuse, R0, R75 ;  /* 0x00000000034b7223 */ /* 0x040fe2000001014b */
[----:B------:R-:W-:Y:S02]  /*c000*/  I2FP.F32.S32 R0, R154 ;  /* 0x0000009a00007245 */ /* 0x000fe40000201400 */
[----:B------:R-:W-:Y:S02]  /*c010*/  I2FP.F32.S32 R152, R152 ;  /* 0x0000009800987245 */ /* 0x000fe40000201400 */
[----:B------:R-:W-:Y:S01]  /*c020*/  IABS R150, R150 ;  /* 0x0000009600967213 */ /* 0x000fe20000000000 */
        /* <DEDUP_REMOVED lines=56> */
[----:B------:R-:W-:Y:S02]  /*c3b0*/  IADD3 R150, PT, PT, R234, -0xd8, RZ ;  /* 0xffffff28ea967810 */ /* 0x000fe40007ffe0ff */
[----:B------:R-:W-:Y:S01]  /*c3c0*/  IABS R152, R0 ;  /* 0x0000000000987213 */ /* 0x000fe20000000000 */
[CC--:B------:R-:W-:Y:S01]  /*c3d0*/  FFMA.FTZ R100, -R3.reuse, R157.reuse, R100 ;  /* 0x0000009d03647223 */ /* 0x0c0fe20000010164 */
[----:B------:R-:W-:Y:S01]  /*c3e0*/  IABS R150, R150 ;  /* 0x0000009600967213 */ /* 0x000fe20000000000 */
[----:B------:R-:W-:Y:S01]  /*c3f0*/  FFMA.FTZ R106, -R3, R157, R106 ;  /* 0x0000009d036a7223 */ /* 0x000fe2000001016a */
[----:B------:R-:W-:Y:S02]  /*c400*/  I2FP.F32.S32 R152, R152 ;  /* 0x0000009800987245 */ /* 0x000fe40000201400 */
[----:B------:R-:W-:Y:S02]  /*c410*/  I2FP.F32.S32 R157, R150 ;  /* 0x00000096009d7245 */ /* 0x000fe40000201400 */
[----:B------:R-:W-:Y:S01]  /*c420*/  FMNMX3.FTZ R150, R155, R6, R7, !PT ;  /* 0x000000069b967276 */ /* 0x000fe20007810007 */
[CC--:B------:R-:W-:Y:S01]  /*c430*/  FFMA.FTZ R96, -R3.reuse, R152.reuse, R96 ;  /* 0x0000009803607223 */ /* 0x0c0fe20000010160 */
[C---:B------:R-:W-:Y:S01]  /*c440*/  FFMA.FTZ R102, -R3.reuse, R152, R102 ;  /* 0x0000009803667223 */ /* 0x040fe20000010166 */
[CC--:B------:R-:W-:Y:S01]  /*c450*/  FFMA.FTZ R114, -R3.reuse, R157.reuse, R114 ;  /* 0x0000009d03727223 */ /* 0x0c0fe20000010172 */
[----:B------:R-:W-:Y:S01]  /*c460*/  FMNMX3.FTZ R150, R150, R10, R11, !PT ;  /* 0x0000000a96967276 */ /* 0x000fe2000781000b */
[C---:B------:R-:W-:Y:S01]  /*c470*/  FFMA.FTZ R108, -R3.reuse, R157, R108 ;  /* 0x0000009d036c7223 */ /* 0x040fe2000001016c */
[----:B------:R-:W-:Y:S02]  /*c480*/  IADD3 R154, PT, PT, R234, -0xc1, RZ ;  /* 0xffffff3fea9a7810 */ /* 0x000fe40007ffe0ff */
[----:B------:R-:W-:Y:S02]  /*c490*/  FMNMX3.FTZ R150, R150, R14, R15, !PT ;  /* 0x0000000e96967276 */ /* 0x000fe4000781000f */
[----:B------:R-:W-:Y:S02]  /*c4a0*/  IABS R0, R154 ;  /* 0x0000009a00007213 */ /* 0x000fe40000000000 */
[----:B------:R-:W-:Y:S02]  /*c4b0*/  FMNMX3.FTZ R150, R150, R18, R19, !PT ;  /* 0x0000001296967276 */ /* 0x000fe40007810013 */
[----:B------:R-:W-:Y:S02]  /*c4c0*/  I2FP.F32.S32 R0, R0 ;  /* 0x0000000000007245 */ /* 0x000fe40000201400 */
[----:B------:R-:W-:Y:S02]  /*c4d0*/  FMNMX3.FTZ R150, R150, R22, R23, !PT ;  /* 0x0000001696967276 */ /* 0x000fe40007810017 */
[----:B------:R-:W-:Y:S01]  /*c4e0*/  IADD3 R154, PT, PT, R234, -0xc9, RZ ;  /* 0xffffff37ea9a7810 */ /* 0x000fe20007ffe0ff */
[C---:B------:R-:W-:Y:S01]  /*c4f0*/  FFMA.FTZ R97, -R3.reuse, R0, R97 ;  /* 0x0000000003617223 */ /* 0x040fe20000010161 */
        /* <DEDUP_REMOVED lines=8> */
[----:B------:R-:W-:Y:S01]  /*c580*/  IABS R2, R154 ;  /* 0x0000009a00027213 */ /* 0x000fe20000000000 */
[CC--:B------:R-:W-:Y:S01]  /*c590*/  FFMA.FTZ R104, -R3.reuse, R152.reuse, R104 ;  /* 0x0000009803687223 */ /* 0x0c0fe20000010168 */
[----:B------:R-:W-:Y:S01]  /*c5a0*/  FFMA.FTZ R110, -R3, R152, R110 ;  /* 0x00000098036e7223 */ /* 0x000fe2000001016e */
        /* <DEDUP_REMOVED lines=33> */
[----:B------:R-:W-:Y:S02]  /*c7c0*/  I2FP.F32.S32 R2, R2 ;  /* 0x0000000200027245 */ /* 0x000fe40000201400 */
[----:B------:R-:W-:Y:S02]  /*c7d0*/  FMNMX3.FTZ R152, R152, R72, R73, !PT ;  /* 0x0000004898987276 */ /* 0x000fe40007810049 */
[----:B------:R-:W-:Y:S01]  /*c7e0*/  IADD3 R154, PT, PT, R234, -0xd1, RZ ;  /* 0xffffff2fea9a7810 */ /* 0x000fe20007ffe0ff */
[CC--:B------:R-:W-:Y:S01]  /*c7f0*/  FFMA.FTZ R101, -R3.reuse, R2.reuse, R101 ;  /* 0x0000000203657223 */ /* 0x0c0fe20000010165 */
[C---:B------:R-:W-:Y:S01]  /*c800*/  FFMA.FTZ R107, -R3.reuse, R2, R107 ;  /* 0x00000002036b7223 */ /* 0x040fe2000001016b */
[----:B------:R-:W-:Y:S02]  /*c810*/  FMNMX3.FTZ R152, R152, R76, R77, !PT ;  /* 0x0000004c98987276 */ /* 0x000fe4000781004d */
[----:B------:R-:W-:Y:S02]  /*c820*/  IABS R0, R154 ;  /* 0x0000009a00007213 */ /* 0x000fe40000000000 */
        /* <DEDUP_REMOVED lines=27> */
[----:B------:R-:W-:Y:S01]  /*c9e0*/  IADD3 R154, PT, PT, R234, -0xe9, RZ ;  /* 0xffffff17ea9a7810 */ /* 0x000fe20007ffe0ff */
[CC--:B------:R-:W-:Y:S01]  /*c9f0*/  FFMA.FTZ R113, -R3.reuse, R2.reuse, R113 ;  /* 0x0000000203717223 */ /* 0x0c0fe20000010171 */
[C---:B------:R-:W-:Y:S01]  /*ca00*/  FFMA.FTZ R119, -R3.reuse, R2, R119 ;  /* 0x0000000203777223 */ /* 0x040fe20000010177 */
[CC--:B------:R-:W-:Y:S01]  /*ca10*/  FFMA.FTZ R116, -R3.reuse, R0.reuse, R116 ;  /* 0x0000000003747223 */ /* 0x0c0fe20000010174 */
[C---:B------:R-:W-:Y:S01]  /*ca20*/  FFMA.FTZ R122, -R3.reuse, R0, R122 ;  /* 0x00000000037a7223 */ /* 0x040fe2000001017a */
[----:B------:R-:W-:Y:S02]  /*ca30*/  IABS R154, R154 ;  /* 0x0000009a009a7213 */ /* 0x000fe40000000000 */
[----:B------:R-:W-:Y:S02]  /*ca40*/  FMNMX3.FTZ R152, R152, R112, R113, !PT ;  /* 0x0000007098987276 */ /* 0x000fe40007810071 */
[----:B------:R-:W-:Y:S02]  /*ca50*/  I2FP.F32.S32 R2, R154 ;  /* 0x0000009a00027245 */ /* 0x000fe40000201400 */
[C---:B------:R-:W-:Y:S02]  /*ca60*/  IADD3 R154, PT, PT, R234.reuse, -0xf1, RZ ;  /* 0xffffff0fea9a7810 */ /* 0x040fe40007ffe0ff */
[----:B------:R-:W-:Y:S01]  /*ca70*/  IADD3 R0, PT, PT, R234, -0xf0, RZ ;  /* 0xffffff10ea007810 */ /* 0x000fe20007ffe0ff */
[CC--:B------:R-:W-:Y:S01]  /*ca80*/  FFMA.FTZ R117, -R3.reuse, R2.reuse, R117 ;  /* 0x0000000203757223 */ /* 0x0c0fe20000010175 */
[C---:B------:R-:W-:Y:S01]  /*ca90*/  FFMA.FTZ R123, -R3.reuse, R2, R123 ;  /* 0x00000002037b7223 */ /* 0x040fe2000001017b */
[----:B------:R-:W-:Y:S02]  /*caa0*/  IABS R154, R154 ;  /* 0x0000009a009a7213 */ /* 0x000fe40000000000 */
[----:B------:R-:W-:Y:S02]  /*cab0*/  IABS R0, R0 ;  /* 0x0000000000007213 */ /* 0x000fe40000000000 */
[----:B------:R-:W-:Y:S02]  /*cac0*/  FMNMX3.FTZ R152, R152, R116, R117, !PT ;  /* 0x0000007498987276 */ /* 0x000fe40007810075 */
[----:B------:R-:W-:Y:S02]  /*cad0*/  I2FP.F32.S32 R2, R154 ;  /* 0x0000009a00027245 */ /* 0x000fe40000201400 */
[C---:B------:R-:W-:Y:S02]  /*cae0*/  IADD3 R154, PT, PT, R234.reuse, -0xf9, RZ ;  /* 0xffffff07ea9a7810 */ /* 0x040fe40007ffe0ff */
[----:B------:R-:W-:Y:S01]  /*caf0*/  I2FP.F32.S32 R0, R0 ;  /* 0x0000000000007245 */ /* 0x000fe20000201400 */
[C---:B------:R-:W-:Y:S01]  /*cb00*/  FFMA.FTZ R121, -R3.reuse, R2, R121 ;  /* 0x0000000203797223 */ /* 0x040fe20000010179 */
[----:B------:R-:W-:Y:S01]  /*cb10*/  IABS R154, R154 ;  /* 0x0000009a009a7213 */ /* 0x000fe20000000000 */
[C---:B------:R-:W-:Y:S01]  /*cb20*/  FFMA.FTZ R127, -R3.reuse, R2, R127 ;  /* 0x00000002037f7223 */ /* 0x040fe2000001017f */
[C---:B------:R-:W-:Y:S01]  /*cb30*/  IADD3 R157, PT, PT, R234.reuse, -0x100, RZ ;  /* 0xffffff00ea9d7810 */ /* 0x040fe20007ffe0ff */
[C---:B------:R-:W-:Y:S01]  /*cb40*/  FFMA.FTZ R120, -R3.reuse, R0, R120 ;  /* 0x0000000003787223 */ /* 0x040fe20000010178 */
[----:B------:R-:W-:Y:S01]  /*cb50*/  I2FP.F32.S32 R2, R154 ;  /* 0x0000009a00027245 */ /* 0x000fe20000201400 */
[C---:B------:R-:W-:Y:S01]  /*cb60*/  FFMA.FTZ R126, -R3.reuse, R0, R126 ;  /* 0x00000000037e7223 */ /* 0x040fe2000001017e */
[----:B------:R-:W-:Y:S02]  /*cb70*/  IABS R157, R157 ;  /* 0x0000009d009d7213 */ /* 0x000fe40000000000 */
[----:B------:R-:W-:Y:S01]  /*cb80*/  IADD3 R0, PT, PT, R234, -0xf8, RZ ;  /* 0xffffff08ea007810 */ /* 0x000fe20007ffe0ff */
[CC--:B------:R-:W-:Y:S01]  /*cb90*/  FFMA.FTZ R131, -R3.reuse, R2.reuse, R131 ;  /* 0x0000000203837223 */ /* 0x0c0fe20000010183 */
[C---:B------:R-:W-:Y:S01]  /*cba0*/  FFMA.FTZ R125, -R3.reuse, R2, R125 ;  /* 0x00000002037d7223 */ /* 0x040fe2000001017d */
[----:B------:R-:W-:Y:S02]  /*cbb0*/  FMNMX3.FTZ R2, R152, R120, R121, !PT ;  /* 0x0000007898027276 */ /* 0x000fe40007810079 */
[----:B------:R-:W-:Y:S02]  /*cbc0*/  I2FP.F32.S32 R157, R157 ;  /* 0x0000009d009d7245 */ /* 0x000fe40000201400 */
[----:B------:R-:W-:Y:S03]  /*cbd0*/  IABS R0, R0 ;  /* 0x0000000000007213 */ /* 0x000fe60000000000 */
[C---:B------:R-:W-:Y:S01]  /*cbe0*/  FFMA.FTZ R128, -R3.reuse, R157, R128 ;  /* 0x0000009d03807223 */ /* 0x040fe20000010180 */
[----:B------:R-:W-:Y:S05]  /*cbf0*/  I2FP.F32.S32 R0, R0 ;  /* 0x0000000000007245 */ /* 0x000fea0000201400 */
[CC--:B------:R-:W-:Y:S01]  /*cc00*/  FFMA.FTZ R130, -R3.reuse, R0.reuse, R130 ;  /* 0x0000000003827223 */ /* 0x0c0fe20000010182 */
[C---:B------:R-:W-:Y:S01]  /*cc10*/  FFMA.FTZ R124, -R3.reuse, R0, R124 ;  /* 0x00000000037c7223 */ /* 0x040fe2000001017c */
[----:B------:R-:W-:Y:S02]  /*cc20*/  FMNMX3.FTZ R0, R150, R106, R107, !PT ;  /* 0x0000006a96007276 */ /* 0x000fe4000781006b */
[----:B------:R-:W-:Y:S02]  /*cc30*/  IADD3 R150, PT, PT, R234, -0x101, RZ ;  /* 0xfffffeffea967810 */ /* 0x000fe40007ffe0ff */
[----:B------:R-:W-:Y:S02]  /*cc40*/  FMNMX3.FTZ R2, R2, R124, R125, !PT ;  /* 0x0000007c02027276 */ /* 0x000fe4000781007d */
[----:B------:R-:W-:Y:S02]  /*cc50*/  IABS R150, R150 ;  /* 0x0000009600967213 */ /* 0x000fe40000000000 */
[----:B------:R-:W-:Y:S02]  /*cc60*/  FMNMX3.FTZ R0, R0, R110, R111, !PT ;  /* 0x0000006e00007276 */ /* 0x000fe4000781006f */
[----:B------:R-:W-:Y:S02]  /*cc70*/  I2FP.F32.S32 R150, R150 ;  /* 0x0000009600967245 */ /* 0x000fe40000201400 */
[----:B------:R-:W-:Y:S02]  /*cc80*/  FMNMX3.FTZ R0, R0, R114, R115, !PT ;  /* 0x0000007200007276 */ /* 0x000fe40007810073 */
[----:B------:R-:W-:Y:S01]  /*cc90*/  IADD3 R234, PT, PT, R234, 0x100, RZ ;  /* 0x00000100eaea7810 */ /* 0x000fe20007ffe0ff */
[----:B------:R-:W-:Y:S01]  /*cca0*/  FFMA.FTZ R129, -R3, R150, R129 ;  /* 0x0000009603817223 */ /* 0x000fe20000010181 */
[----:B------:R-:W-:Y:S04]  /*ccb0*/  FMNMX3.FTZ R0, R0, R118, R119, !PT ;  /* 0x0000007600007276 */ /* 0x000fe80007810077 */
[----:B------:R-:W-:Y:S02]  /*ccc0*/  FMNMX3.FTZ R0, R0, R122, R123, !PT ;  /* 0x0000007a00007276 */ /* 0x000fe4000781007b */
[----:B------:R-:W-:Y:S02]  /*ccd0*/  FMNMX3.FTZ R163, R2, R128, R129, !PT ;  /* 0x0000008002a37276 */ /* 0x000fe40007810081 */
[----:B------:R-:W-:Y:S03]  /*cce0*/  FMNMX3.FTZ R0, R0, R126, R127, !PT ;  /* 0x0000007e00007276 */ /* 0x000fe6000781007f */
[----:B------:R-:W-:Y:S01]  /*ccf0*/  SHFL.BFLY PT, R2, R163, 0x2, 0x1f ;  /* 0x0c401f00a3027f89 */ /* 0x000fe200000e0000 */
[----:B------:R-:W-:Y:S07]  /*cd00*/  FMNMX3.FTZ R159, R0, R130, R131, !PT ;  /* 0x00000082009f7276 */ /* 0x000fee0007810083 */
[----:B------:R-:W1:Y:S02]  /*cd10*/  SHFL.BFLY PT, R0, R159, 0x2, 0x1f ;  /* 0x0c401f009f007f89 */ /* 0x000e6400000e0000 */
[----:B-1----:R-:W-:Y:S02]  /*cd20*/  FMNMX.FTZ R157, R159, R0, !PT ;  /* 0x000000009f9d7209 */ /* 0x002fe40007810000 */
[----:B------:R-:W-:Y:S04]  /*cd30*/  FMNMX.FTZ R161, R163, R2, !PT ;  /* 0x00000002a3a17209 */ /* 0x000fe80007810000 */
[----:B------:R-:W1:Y:S08]  /*cd40*/  SHFL.BFLY PT, R0, R157, 0x1, 0x1f ;  /* 0x0c201f009d007f89 */ /* 0x000e7000000e0000 */
[----:B------:R-:W3:Y:S01]  /*cd50*/  SHFL.BFLY PT, R2, R161, 0x1, 0x1f ;  /* 0x0c201f00a1027f89 */ /* 0x000ee200000e0000 */
[----:B-1----:R-:W-:Y:S04]  /*cd60*/  FMNMX.FTZ R0, R157, R0, !PT ;  /* 0x000000009d007209 */ /* 0x002fe80007810000 */
[C---:B------:R-:W-:Y:S01]  /*cd70*/  FSETP.NEU.FTZ.AND P1, PT, R0.reuse, -INF , PT ;  /* 0xff8000000000780b */ /* 0x040fe20003f3d000 */
[----:B--2---:R-:W-:Y:S01]  /*cd80*/  FMUL.FTZ R158, R151, R0 ;  /* 0x00000000979e7220 */ /* 0x004fe20000410000 */
[----:B------:R-:W-:Y:S01]  /*cd90*/  FADD.FTZ R150, -R0, R155 ;  /* 0x0000009b00967221 */ /* 0x000fe20000010100 */
[----:B---3--:R-:W-:Y:S03]  /*cda0*/  FMNMX.FTZ R2, R161, R2, !PT ;  /* 0x00000002a1027209 */ /* 0x008fe60007810000 */
[----:B------:R-:W-:Y:S02]  /*cdb0*/  FSEL R158, R158, RZ, P1 ;  /* 0x000000ff9e9e7208 */ /* 0x000fe40000800000 */
[----:B------:R-:W-:Y:S01]  /*cdc0*/  FMUL.FTZ R156, R151, R2 ;  /* 0x00000002979c7220 */ /* 0x000fe20000410000 */
[C---:B------:R-:W-:Y:S01]  /*cdd0*/  FSETP.NEU.FTZ.AND P1, PT, R2.reuse, -INF , PT ;  /* 0xff8000000200780b */ /* 0x040fe20003f3d000 */
[----:B------:R-:W-:Y:S01]  /*cde0*/  FADD.FTZ R152, -R2, R153 ;  /* 0x0000009902987221 */ /* 0x000fe20000010100 */
        /* <DEDUP_REMOVED lines=9> */
[----:B------:R-:W-:Y:S01]  /*ce80*/  FSEL R156, R156, RZ, P1 ;  /* 0x000000ff9c9c7208 */ /* 0x000fe20000800000 */
[-CC-:B------:R-:W-:Y:S01]  /*ce90*/  FFMA.FTZ R198, R10, R151.reuse, -R158.reuse ;  /* 0x000000970ac67223 */ /* 0x180fe2000001089e */
[-C--:B------:R-:W-:Y:S01]  /*cea0*/  FFMA.FTZ R191, R11, R151.reuse, -R158 ;  /* 0x000000970bbf7223 */ /* 0x080fe2000001089e */
[C---:B------:R-:W-:Y:S01]  /*ceb0*/  FMUL.FTZ R153, R151.reuse, R150 ;  /* 0x0000009697997220 */ /* 0x040fe20000410000 */
        /* <DEDUP_REMOVED lines=12> */
[----:B------:R-:W-:Y:S01]  /*cf80*/  LEA R37, R217, R216, 0x1 ;  /* 0x000000d8d9257211 */ /* 0x000fe200078e08ff */
[-CC-:B------:R-:W-:Y:S01]  /*cf90*/  FFMA.FTZ R200, R8, R151.reuse, -R156.reuse ;  /* 0x0000009708c87223 */ /* 0x180fe2000001089c */
[-CC-:B------:R-:W-:Y:S01]  /*cfa0*/  FFMA.FTZ R193, R9, R151.reuse, -R156.reuse ;  /* 0x0000009709c17223 */ /* 0x180fe2000001089c */
[-CC-:B------:R-:W-:Y:S01]  /*cfb0*/  FFMA.FTZ R201, R4, R151.reuse, -R156.reuse ;  /* 0x0000009704c97223 */ /* 0x180fe2000001089c */
[C---:B------:R-:W-:Y:S03]  /*cfc0*/  IADD3 R4, PT, PT, R37.reuse, 0x5000, RZ ;  /* 0x0000500025047810 */ /* 0x040fe60007ffe0ff */
[----:B------:R-:W2:Y:S01]  /*cfd0*/  MUFU.EX2 R152, R154 ;  /* 0x0000009a00987308 */ /* 0x000ea20000000800 */
[----:B------:R-:W3:Y:S01]  /*cfe0*/  LDSM.16.MT88.4 R12, [R37+0x5000] ;  /* 0x00500000250c783b */ /* 0x000ee20000004200 */
[-C--:B------:R-:W-:Y:S01]  /*cff0*/  FFMA.FTZ R172, R36, R151.reuse, -R156 ;  /* 0x0000009724ac7223 */ /* 0x080fe2000001089c */
[----:B------:R-:W-:Y:S01]  /*d000*/  IADD3 R36, PT, PT, R37, 0x5020, RZ ;  /* 0x0000502025247810 */ /* 0x000fe20007ffe0ff */
[-CC-:B------:R-:W-:Y:S01]  /*d010*/  FFMA.FTZ R186, R22, R151.reuse, -R158.reuse ;  /* 0x0000009716ba7223 */ /* 0x180fe2000001089e */
[----:B------:R-:W-:Y:S01]  /*d020*/  @P0 IADD3 R36, PT, PT, R4, -0x20, RZ ;  /* 0xffffffe004240810 */ /* 0x000fe20007ffe0ff */
[-C--:B------:R-:W-:Y:S01]  /*d030*/  FFMA.FTZ R179, R23, R151.reuse, -R158 ;  /* 0x0000009717b37223 */ /* 0x080fe2000001089e */
[--C-:B------:R-:W-:Y:S03]  /*d040*/  FFMA.FTZ R188, R20, R151, -R156.reuse ;  /* 0x0000009714bc7223 */ /* 0x100fe6000001089c */
[----:B------:R-:W-:Y:S01]  /*d050*/  MUFU.EX2 R198, R198 ;  /* 0x000000c600c67308 */ /* 0x000fe20000000800 */
[----:B------:R-:W-:Y:S01]  /*d060*/  LDSM.16.MT88.4 R28, [R37+0x5400] ;  /* 0x00540000251c783b */ /* 0x000fe20000004200 */
[C---:B-1----:R-:W-:Y:S01]  /*d070*/  FMUL.FTZ R10, R150.reuse, R142 ;  /* 0x0000008e960a7220 */ /* 0x042fe20000410000 */
[----:B------:R-:W-:Y:S01]  /*d080*/  FMUL.FTZ R11, R150, R143 ;  /* 0x0000008f960b7220 */ /* 0x000fe20000410000 */
[-C--:B------:R-:W-:Y:S01]  /*d090*/  FFMA.FTZ R181, R21, R151.reuse, -R156 ;  /* 0x0000009715b57223 */ /* 0x080fe2000001089c */
[-CC-:B------:R-:W-:Y:S01]  /*d0a0*/  FFMA.FTZ R190, R18, R151.reuse, -R158.reuse ;  /* 0x0000009712be7223 */ /* 0x180fe2000001089e */
[----:B------:R-:W-:Y:S01]  /*d0b0*/  FMUL.FTZ R18, R150, R134 ;  /* 0x0000008696127220 */ /* 0x000fe20000410000 */
[----:B------:R-:W-:Y:S03]  /*d0c0*/  FFMA.FTZ R183, R19, R151, -R158 ;  /* 0x0000009713b77223 */ /* 0x000fe6000001089e */
[----:B------:R-:W1:Y:S01]  /*d0d0*/  MUFU.EX2 R191, R191 ;  /* 0x000000bf00bf7308 */ /* 0x000e620000000800 */
[----:B------:R-:W4:Y:S01]  /*d0e0*/  LDSM.16.MT88.4 R24, [R36] ;  /* 0x000000002418783b */ /* 0x000f220000004200 */
[C---:B--2---:R-:W-:Y:S01]  /*d0f0*/  FMUL.FTZ R8, R152.reuse, R140 ;  /* 0x0000008c98087220 */ /* 0x044fe20000410000 */
[----:B------:R-:W-:Y:S01]  /*d100*/  FMUL.FTZ R9, R152, R141 ;  /* 0x0000008d98097220 */ /* 0x000fe20000410000 */
[----:B------:R-:W-:Y:S01]  /*d110*/  FMUL.FTZ R19, R150, R135 ;  /* 0x0000008796137220 */ /* 0x000fe20000410000 */
[----:B------:R-:W-:Y:S01]  /*d120*/  FMUL.FTZ R4, R152, R144 ;  /* 0x0000009098047220 */ /* 0x000fe20000410000 */
[-CC-:B------:R-:W-:Y:S01]  /*d130*/  FFMA.FTZ R192, R16, R151.reuse, -R156.reuse ;  /* 0x0000009710c07223 */ /* 0x180fe2000001089c */
[C---:B------:R-:W-:Y:S03]  /*d140*/  FMUL.FTZ R16, R152.reuse, R132 ;  /* 0x0000008498107220 */ /* 0x040fe60000410000 */
[----:B------:R-:W-:Y:S01]  /*d150*/  MUFU.EX2 R201, R201 ;  /* 0x000000c900c97308 */ /* 0x000fe20000000800 */
[----:B------:R-:W2:Y:S01]  /*d160*/  LDSM.16.MT88.4 R32, [R36+0x400] ;  /* 0x000400002420783b */ /* 0x000ea20000004200 */
[----:B------:R-:W-:Y:S01]  /*d170*/  FFMA.FTZ R185, R17, R151, -R156 ;  /* 0x0000009711b97223 */ /* 0x000fe2000001089c */
[----:B------:R-:W-:Y:S01]  /*d180*/  FMUL.FTZ R17, R152, R133 ;  /* 0x0000008598117220 */ /* 0x000fe20000410000 */
[-CC-:B------:R-:W-:Y:S01]  /*d190*/  FFMA.FTZ R197, R6, R151.reuse, -R158.reuse ;  /* 0x0000009706c57223 */ /* 0x180fe2000001089e */
[C---:B------:R-:W-:Y:S01]  /*d1a0*/  FMUL.FTZ R6, R150.reuse, R146 ;  /* 0x0000009296067220 */ /* 0x040fe20000410000 */
[----:B------:R-:W-:Y:S01]  /*d1b0*/  FFMA.FTZ R195, R7, R151, -R158 ;  /* 0x0000009707c37223 */ /* 0x000fe2000001089e */
[----:B------:R-:W-:Y:S03]  /*d1c0*/  FMUL.FTZ R7, R150, R147 ;  /* 0x0000009396077220 */ /* 0x000fe60000410000 */
[----:B------:R-:W-:Y:S01]  /*d1d0*/  MUFU.EX2 R200, R200 ;  /* 0x000000c800c87308 */ /* 0x000fe20000000800 */
[----:B------:R-:W-:Y:S01]  /*d1e0*/  LDSM.16.MT88.4 R140, [R37+0x8c00] ;  /* 0x008c0000258c783b */ /* 0x000fe20000004200 */
[----:B-1----:R-:W-:Y:S01]  /*d1f0*/  F2FP.F16.F32.PACK_AB R23, R191, R198 ;  /* 0x000000c6bf17723e */ /* 0x002fe200000000ff */
[----:B------:R-:W-:Y:S01]  /*d200*/  FFMA.FTZ R199, R5, R151, -R156 ;  /* 0x0000009705c77223 */ /* 0x000fe2000001089c */
[----:B------:R-:W-:Y:S01]  /*d210*/  FMUL.FTZ R5, R152, R145 ;  /* 0x0000009198057220 */ /* 0x000fe20000410000 */
[-CC-:B------:R-:W-:Y:S01]  /*d220*/  FFMA.FTZ R170, R38, R151.reuse, -R158.reuse ;  /* 0x0000009726aa7223 */ /* 0x180fe2000001089e */
[-CC-:B------:R-:W-:Y:S01]  /*d230*/  FFMA.FTZ R38, R66, R151.reuse, -R158.reuse ;  /* 0x0000009742267223 */ /* 0x180fe2000001089e */
[-CC-:B------:R-:W-:Y:S03]  /*d240*/  FFMA.FTZ R163, R39, R151.reuse, -R158.reuse ;  /* 0x0000009727a37223 */ /* 0x180fe6000001089e */
[----:B------:R-:W-:Y:S01]  /*d250*/  MUFU.EX2 R197, R197 ;  /* 0x000000c500c57308 */ /* 0x000fe20000000800 */
[-C--:B------:R-:W-:Y:S01]  /*d260*/  FFMA.FTZ R39, R63, R151.reuse, -R158 ;  /* 0x000000973f277223 */ /* 0x080fe2000001089e */
[-C--:B------:R-:W-:Y:S01]  /*d270*/  FFMA.FTZ R63, R69, R151.reuse, -R156 ;  /* 0x00000097453f7223 */ /* 0x080fe2000001089c */
[-CC-:B------:R-:W-:Y:S01]  /*d280*/  FFMA.FTZ R166, R42, R151.reuse, -R158.reuse ;  /* 0x000000972aa67223 */ /* 0x180fe2000001089e */
[-C--:B------:R-:W-:Y:S01]  /*d290*/  FFMA.FTZ R159, R43, R151.reuse, -R158 ;  /* 0x000000972b9f7223 */ /* 0x080fe2000001089e */
[-CC-:B------:R-:W-:Y:S01]  /*d2a0*/  FFMA.FTZ R168, R40, R151.reuse, -R156.reuse ;  /* 0x0000009728a87223 */ /* 0x180fe2000001089c */
[-C--:B------:R-:W-:Y:S01]  /*d2b0*/  FFMA.FTZ R161, R41, R151.reuse, -R156 ;  /* 0x0000009729a17223 */ /* 0x080fe2000001089c */
[-CC-:B------:R-:W-:Y:S03]  /*d2c0*/  FFMA.FTZ R162, R46, R151.reuse, -R158.reuse ;  /* 0x000000972ea27223 */ /* 0x180fe6000001089e */
[----:B------:R-:W1:Y:S01]  /*d2d0*/  MUFU.EX2 R195, R195 ;  /* 0x000000c300c37308 */ /* 0x000e620000000800 */
[-CC-:B------:R-:W-:Y:S01]  /*d2e0*/  FFMA.FTZ R46, R55, R151.reuse, -R158.reuse ;  /* 0x00000097372e7223 */ /* 0x180fe2000001089e */
[-CC-:B------:R-:W-:Y:S01]  /*d2f0*/  FFMA.FTZ R155, R47, R151.reuse, -R158.reuse ;  /* 0x000000972f9b7223 */ /* 0x180fe2000001089e */
[-CC-:B------:R-:W-:Y:S01]  /*d300*/  FFMA.FTZ R154, R50, R151.reuse, -R158.reuse ;  /* 0x00000097329a7223 */ /* 0x180fe2000001089e */
[-C--:B------:R-:W-:Y:S01]  /*d310*/  FFMA.FTZ R51, R51, R151.reuse, -R158 ;  /* 0x0000009733337223 */ /* 0x080fe2000001089e */
[-C--:B------:R-:W-:Y:S01]  /*d320*/  FFMA.FTZ R164, R44, R151.reuse, -R156 ;  /* 0x000000972ca47223 */ /* 0x080fe2000001089c */
[-C--:B------:R-:W-:Y:S01]  /*d330*/  FFMA.FTZ R44, R58, R151.reuse, -R158 ;  /* 0x000000973a2c7223 */ /* 0x080fe2000001089e */
[-CC-:B------:R-:W-:Y:S03]  /*d340*/  FFMA.FTZ R157, R45, R151.reuse, -R156.reuse ;  /* 0x000000972d9d7223 */ /* 0x180fe6000001089c */
[----:B------:R-:W5:Y:S01]  /*d350*/  MUFU.EX2 R199, R199 ;  /* 0x000000c700c77308 */ /* 0x000f620000000800 */
[-CC-:B------:R-:W-:Y:S01]  /*d360*/  FFMA.FTZ R160, R48, R151.reuse, -R156.reuse ;  /* 0x0000009730a07223 */ /* 0x180fe2000001089c */
[-C--:B------:R-:W-:Y:S01]  /*d370*/  FFMA.FTZ R153, R49, R151.reuse, -R156 ;  /* 0x0000009731997223 */ /* 0x080fe2000001089c */
[-CC-:B------:R-:W-:Y:S01]  /*d380*/  FFMA.FTZ R47, R54, R151.reuse, -R158.reuse ;  /* 0x00000097362f7223 */ /* 0x180fe2000001089e */
[-C--:B------:R-:W-:Y:S01]  /*d390*/  FFMA.FTZ R41, R59, R151.reuse, -R158 ;  /* 0x000000973b297223 */ /* 0x080fe2000001089e */
[-CC-:B------:R-:W-:Y:S01]  /*d3a0*/  FFMA.FTZ R49, R52, R151.reuse, -R156.reuse ;  /* 0x0000009734317223 */ /* 0x180fe2000001089c */
[-CC-:B------:R-:W-:Y:S01]  /*d3b0*/  FFMA.FTZ R50, R53, R151.reuse, -R156.reuse ;  /* 0x0000009735327223 */ /* 0x180fe2000001089c */
[--C-:B------:R-:W-:Y:S03]  /*d3c0*/  FFMA.FTZ R45, R56, R151, -R156.reuse ;  /* 0x00000097382d7223 */ /* 0x100fe6000001089c */
[----:B------:R-:W3:Y:S01]  /*d3d0*/  MUFU.EX2 R193, R193 ;  /* 0x000000c100c17308 */ /* 0x000ee20000000800 */
[----:B-1----:R-:W-:Y:S01]  /*d3e0*/  F2FP.F16.F32.PACK_AB R21, R195, R197 ;  /* 0x000000c5c315723e */ /* 0x002fe200000000ff */
[-C--:B------:R-:W-:Y:S01]  /*d3f0*/  FFMA.FTZ R42, R57, R151.reuse, -R156 ;  /* 0x00000097392a7223 */ /* 0x080fe2000001089c */
[-CC-:B------:R-:W-:Y:S01]  /*d400*/  FFMA.FTZ R40, R62, R151.reuse, -R158.reuse ;  /* 0x000000973e287223 */ /* 0x180fe2000001089e */
[-CC-:B------:R-:W-:Y:S01]  /*d410*/  FFMA.FTZ R62, R79, R151.reuse, -R158.reuse ;  /* 0x000000974f3e7223 */ /* 0x180fe2000001089e */
[-C--:B------:R-:W-:Y:S01]  /*d420*/  FFMA.FTZ R43, R67, R151.reuse, -R158 ;  /* 0x00000097432b7223 */ /* 0x080fe2000001089e */
[-CC-:B------:R-:W-:Y:S01]  /*d430*/  FFMA.FTZ R48, R60, R151.reuse, -R156.reuse ;  /* 0x000000973c307223 */ /* 0x180fe2000001089c */
[--C-:B------:R-:W-:Y:S03]  /*d440*/  FFMA.FTZ R53, R61, R151, -R156.reuse ;  /* 0x000000973d357223 */ /* 0x100fe6000001089c */
[----:B------:R-:W-:Y:S01]  /*d450*/  MUFU.EX2 R190, R190 ;  /* 0x000000be00be7308 */ /* 0x000fe20000000800 */
[----:B-----5:R-:W-:Y:S01]  /*d460*/  F2FP.F16.F32.PACK_AB R20, R199, R201 ;  /* 0x000000c9c714723e */ /* 0x020fe200000000ff */
[-C--:B------:R-:W-:Y:S01]  /*d470*/  FFMA.FTZ R52, R64, R151.reuse, -R156 ;  /* 0x0000009740347223 */ /* 0x080fe2000001089c */
[-C--:B------:R-:W-:Y:S01]  /*d480*/  FFMA.FTZ R64, R82, R151.reuse, -R158 ;  /* 0x0000009752407223 */ /* 0x080fe2000001089e */
[-CC-:B------:R-:W-:Y:S01]  /*d490*/  FFMA.FTZ R55, R65, R151.reuse, -R156.reuse ;  /* 0x0000009741377223 */ /* 0x180fe2000001089c */
[-C--:B------:R-:W-:Y:S01]  /*d4a0*/  FFMA.FTZ R65, R72, R151.reuse, -R156 ;  /* 0x0000009748417223 */ /* 0x080fe2000001089c */
[-CC-:B------:R-:W-:Y:S01]  /*d4b0*/  FFMA.FTZ R54, R70, R151.reuse, -R158.reuse ;  /* 0x0000009746367223 */ /* 0x180fe2000001089e */
[-CC-:B------:R-:W-:Y:S03]  /*d4c0*/  FFMA.FTZ R59, R71, R151.reuse, -R158.reuse ;  /* 0x00000097473b7223 */ /* 0x180fe6000001089e */
[----:B------:R-:W1:Y:S01]  /*d4d0*/  MUFU.EX2 R183, R183 ;  /* 0x000000b700b77308 */ /* 0x000e620000000800 */
[----:B---3--:R-:W-:Y:S01]  /*d4e0*/  F2FP.F16.F32.PACK_AB R22, R193, R200 ;  /* 0x000000c8c116723e */ /* 0x008fe200000000ff */
[-CC-:B------:R-:W-:Y:S01]  /*d4f0*/  FFMA.FTZ R56, R74, R151.reuse, -R158.reuse ;  /* 0x000000974a387223 */ /* 0x180fe2000001089e */
[-C--:B------:R-:W-:Y:S01]  /*d500*/  FFMA.FTZ R57, R75, R151.reuse, -R158 ;  /* 0x000000974b397223 */ /* 0x080fe2000001089e */
[-CC-:B------:R-:W-:Y:S01]  /*d510*/  FFMA.FTZ R58, R68, R151.reuse, -R156.reuse ;  /* 0x00000097443a7223 */ /* 0x180fe2000001089c */
[-C--:B------:R-:W-:Y:S01]  /*d520*/  FFMA.FTZ R60, R73, R151.reuse, -R156 ;  /* 0x00000097493c7223 */ /* 0x080fe2000001089c */
[-CC-:B------:R-:W-:Y:S01]  /*d530*/  FFMA.FTZ R61, R78, R151.reuse, -R158.reuse ;  /* 0x000000974e3d7223 */ /* 0x180fe2000001089e */
[----:B------:R-:W-:Y:S03]  /*d540*/  FFMA.FTZ R67, R83, R151, -R158 ;  /* 0x0000009753437223 */ /* 0x000fe6000001089e */
        /* <DEDUP_REMOVED lines=9> */
[-CC-:B------:R-:W-:Y:S03]  /*d5e0*/  FFMA.FTZ R71, R77, R151.reuse, -R156.reuse ;  /* 0x000000974d477223 */ /* 0x180fe6000001089c */
[----:B------:R-:W-:Y:S01]  /*d5f0*/  MUFU.EX2 R192, R192 ;  /* 0x000000c000c07308 */ /* 0x000fe20000000800 */
[-CC-:B------:R-:W-:Y:S01]  /*d600*/  FFMA.FTZ R68, R80, R151.reuse, -R156.reuse ;  /* 0x0000009750447223 */ /* 0x180fe2000001089c */
[-C--:B------:R-:W-:Y:S01]  /*d610*/  FFMA.FTZ R69, R81, R151.reuse, -R156 ;  /* 0x0000009751457223 */ /* 0x080fe2000001089c */
[-CC-:B------:R-:W-:Y:S01]  /*d620*/  FFMA.FTZ R75, R86, R151.reuse, -R158.reuse ;  /* 0x00000097564b7223 */ /* 0x180fe2000001089e */
[C---:B----4-:R-:W-:Y:S03]  /*d630*/  HMMA.16816.F32 R12, R20.reuse, R24, R12 ;  /* 0x00000018140c723c */ /* 0x050fe6000000180c */
[-CC-:B------:R-:W-:Y:S03]  /*d640*/  FFMA.FTZ R72, R87, R151.reuse, -R158.reuse ;  /* 0x0000009757487223 */ /* 0x180fe6000001089e */
[----:B------:R-:W4:Y:S01]  /*d650*/  MUFU.EX2 R185, R185 ;  /* 0x000000b900b97308 */ /* 0x000f220000000800 */
[-CC-:B------:R-:W-:Y:S01]  /*d660*/  FFMA.FTZ R70, R90, R151.reuse, -R158.reuse ;  /* 0x000000975a467223 */ /* 0x180fe2000001089e */
[-C--:B------:R-:W-:Y:S01]  /*d670*/  FFMA.FTZ R73, R91, R151.reuse, -R158 ;  /* 0x000000975b497223 */ /* 0x080fe2000001089e */
[-CC-:B------:R-:W-:Y:S01]  /*d680*/  FFMA.FTZ R76, R84, R151.reuse, -R156.reuse ;  /* 0x00000097544c7223 */ /* 0x180fe2000001089c */
[----:B------:R-:W-:Y:S01]  /*d690*/  HMMA.16816.F32 R16, R20, R26, R16 ;  /* 0x0000001a1410723c */ /* 0x000fe20000001810 */
[----:B------:R-:W5:Y:S02]  /*d6a0*/  LDSM.16.MT88.4 R24, [R37+0x5800] ;  /* 0x005800002518783b */ /* 0x000f640000004200 */
[----:B------:R-:W-:Y:S03]  /*d6b0*/  F2FP.F16.F32.PACK_AB R21, R187, R194 ;  /* 0x000000c2bb15723e */ /* 0x000fe600000000ff */
[----:B------:R-:W-:Y:S01]  /*d6c0*/  MUFU.EX2 R186, R186 ;  /* 0x000000ba00ba7308 */ /* 0x000fe20000000800 */
[----:B-1----:R-:W-:Y:S01]  /*d6d0*/  F2FP.F16.F32.PACK_AB R23, R183, R190 ;  /* 0x000000beb717723e */ /* 0x002fe200000000ff */
[-CC-:B------:R-:W-:Y:S01]  /*d6e0*/  FFMA.FTZ R79, R85, R151.reuse, -R156.reuse ;  /* 0x00000097554f7223 */ /* 0x180fe2000001089c */
[----:B---3--:R-:W-:Y:S01]  /*d6f0*/  F2FP.F16.F32.PACK_AB R20, R189, R196 ;  /* 0x000000c4bd14723e */ /* 0x008fe200000000ff */
[-CC-:B------:R-:W-:Y:S01]  /*d700*/  FFMA.FTZ R74, R88, R151.reuse, -R156.reuse ;  /* 0x00000097584a7223 */ /* 0x180fe2000001089c */
[-C--:B------:R-:W-:Y:S01]  /*d710*/  FFMA.FTZ R77, R89, R151.reuse, -R156 ;  /* 0x00000097594d7223 */ /* 0x080fe2000001089c */
[-CC-:B------:R-:W-:Y:S01]  /*d720*/  FFMA.FTZ R78, R94, R151.reuse, -R158.reuse ;  /* 0x000000975e4e7223 */ /* 0x180fe2000001089e */
[-CC-:B------:R-:W-:Y:S03]  /*d730*/  FFMA.FTZ R81, R95, R151.reuse, -R158.reuse ;  /* 0x000000975f517223 */ /* 0x180fe6000001089e */
[----:B------:R-:W1:Y:S01]  /*d740*/  MUFU.EX2 R179, R179 ;  /* 0x000000b300b37308 */ /* 0x000e620000000800 */
[----:B----4-:R-:W-:Y:S01]  /*d750*/  F2FP.F16.F32.PACK_AB R22, R185, R192 ;  /* 0x000000c0b916723e */ /* 0x010fe200000000ff */
[-CC-:B------:R-:W-:Y:S01]  /*d760*/  FFMA.FTZ R83, R98, R151.reuse, -R158.reuse ;  /* 0x0000009762537223 */ /* 0x180fe2000001089e */
[-C--:B------:R-:W-:Y:S01]  /*d770*/  FFMA.FTZ R80, R99, R151.reuse, -R158 ;  /* 0x0000009763507223 */ /* 0x080fe2000001089e */
[-CC-:B------:R-:W-:Y:S01]  /*d780*/  FFMA.FTZ R82, R92, R151.reuse, -R156.reuse ;  /* 0x000000975c527223 */ /* 0x180fe2000001089c */
[-CC-:B------:R-:W-:Y:S01]  /*d790*/  FFMA.FTZ R85, R93, R151.reuse, -R156.reuse ;  /* 0x000000975d557223 */ /* 0x180fe2000001089c */
[-CC-:B------:R-:W-:Y:S01]  /*d7a0*/  FFMA.FTZ R84, R96, R151.reuse, -R156.reuse ;  /* 0x0000009760547223 */ /* 0x180fe2000001089c */
[-C--:B------:R-:W-:Y:S03]  /*d7b0*/  FFMA.FTZ R89, R97, R151.reuse, -R156 ;  /* 0x0000009761597223 */ /* 0x080fe6000001089c */
[----:B------:R-:W-:Y:S01]  /*d7c0*/  MUFU.EX2 R182, R182 ;  /* 0x000000b600b67308 */ /* 0x000fe20000000800 */
[C---:B------:R-:W-:Y:S03]  /*d7d0*/  HMMA.16816.F32 R4, R20.reuse, R28, R4 ;  /* 0x0000001c1404723c */ /* 0x040fe60000001804 */
[-C--:B------:R-:W-:Y:S01]  /*d7e0*/  FFMA.FTZ R91, R102, R151.reuse, -R158 ;  /* 0x00000097665b7223 */ /* 0x080fe2000001089e */
[-C--:B------:R-:W-:Y:S01]  /*d7f0*/  FFMA.FTZ R92, R104, R151.reuse, -R156 ;  /* 0x00000097685c7223 */ /* 0x080fe2000001089c */
[-CC-:B------:R-:W-:Y:S01]  /*d800*/  FFMA.FTZ R86, R103, R151.reuse, -R158.reuse ;  /* 0x0000009767567223 */ /* 0x180fe2000001089e */
[-CC-:B------:R-:W-:Y:S03]  /*d810*/  FFMA.FTZ R87, R106, R151.reuse, -R158.reuse ;  /* 0x000000976a577223 */ /* 0x180fe6000001089e */
[----:B------:R-:W3:Y:S01]  /*d820*/  MUFU.EX2 R175, R175 ;  /* 0x000000af00af7308 */ /* 0x000ee20000000800 */
[C---:B------:R-:W-:Y:S01]  /*d830*/  HMMA.16816.F32 R8, R20.reuse, R30, R8 ;  /* 0x0000001e1408723c */ /* 0x040fe20000001808 */
[----:B------:R-:W4:Y:S02]  /*d840*/  LDSM.16.MT88.4 R28, [R36+0x800] ;  /* 0x00080000241c783b */ /* 0x000f240000004200 */
[-C--:B------:R-:W-:Y:S01]  /*d850*/  FFMA.FTZ R88, R107, R151.reuse, -R158 ;  /* 0x000000976b587223 */ /* 0x080fe2000001089e */
[-CC-:B------:R-:W-:Y:S01]  /*d860*/  FFMA.FTZ R90, R100, R151.reuse, -R156.reuse ;  /* 0x00000097645a7223 */ /* 0x180fe2000001089c */
[-CC-:B------:R-:W-:Y:S01]  /*d870*/  FFMA.FTZ R93, R101, R151.reuse, -R156.reuse ;  /* 0x00000097655d7223 */ /* 0x180fe2000001089c */
[-C--:B------:R-:W-:Y:S03]  /*d880*/  FFMA.FTZ R95, R105, R151.reuse, -R156 ;  /* 0x00000097695f7223 */ /* 0x080fe6000001089c */
[----:B------:R-:W-:Y:S01]  /*d890*/  MUFU.EX2 R188, R188 ;  /* 0x000000bc00bc7308 */ /* 0x000fe20000000800 */
[C---:B--2---:R-:W-:Y:S03]  /*d8a0*/  HMMA.16816.F32 R12, R20.reuse, R32, R12 ;  /* 0x00000020140c723c */ /* 0x044fe6000000180c */
[-CC-:B------:R-:W-:Y:S01]  /*d8b0*/  FFMA.FTZ R94, R110, R151.reuse, -R158.reuse ;  /* 0x000000976e5e7223 */ /* 0x180fe2000001089e */
[-CC-:B------:R-:W-:Y:S01]  /*d8c0*/  FFMA.FTZ R97, R111, R151.reuse, -R158.reuse ;  /* 0x000000976f617223 */ /* 0x180fe2000001089e */
[-CC-:B------:R-:W-:Y:S01]  /*d8d0*/  FFMA.FTZ R96, R114, R151.reuse, -R158.reuse ;  /* 0x0000009772607223 */ /* 0x180fe2000001089e */
[-C--:B------:R-:W-:Y:S03]  /*d8e0*/  FFMA.FTZ R99, R115, R151.reuse, -R158 ;  /* 0x0000009773637223 */ /* 0x080fe6000001089e */
[----:B------:R-:W2:Y:S01]  /*d8f0*/  MUFU.EX2 R181, R181 ;  /* 0x000000b500b57308 */ /* 0x000ea20000000800 */
[----:B------:R-:W-:Y:S01]  /*d900*/  HMMA.16816.F32 R16, R20, R34, R16 ;  /* 0x000000221410723c */ /* 0x000fe20000001810 */
[----:B------:R-:W4:Y:S02]  /*d910*/  LDSM.16.MT88.4 R32, [R37+0x5c00] ;  /* 0x005c00002520783b */ /* 0x000f240000004200 */
[----:B-1----:R-:W-:Y:S01]  /*d920*/  F2FP.F16.F32.PACK_AB R21, R179, R186 ;  /* 0x000000bab315723e */ /* 0x002fe200000000ff */
[-CC-:B------:R-:W-:Y:S01]  /*d930*/  FFMA.FTZ R98, R108, R151.reuse, -R156.reuse ;  /* 0x000000976c627223 */ /* 0x180fe2000001089c */
[----:B---3--:R-:W-:Y:S01]  /*d940*/  F2FP.F16.F32.PACK_AB R23, R175, R182 ;  /* 0x000000b6af17723e */ /* 0x008fe200000000ff */
[-CC-:B------:R-:W-:Y:S03]  /*d950*/  FFMA.FTZ R101, R109, R151.reuse, -R156.reuse ;  /* 0x000000976d657223 */ /* 0x180fe6000001089c */
[----:B------:R-:W-:Y:S01]  /*d960*/  MUFU.EX2 R184, R184 ;  /* 0x000000b800b87308 */ /* 0x000fe20000000800 */
[-CC-:B------:R-:W-:Y:S01]  /*d970*/  FFMA.FTZ R100, R112, R151.reuse, -R156.reuse ;  /* 0x0000009770647223 */ /* 0x180fe2000001089c */
[-C--:B------:R-:W-:Y:S01]  /*d980*/  FFMA.FTZ R113, R113, R151.reuse, -R156 ;  /* 0x0000009771717223 */ /* 0x080fe2000001089c */
[-CC-:B------:R-:W-:Y:S01]  /*d990*/  FFMA.FTZ R118, R118, R151.reuse, -R158.reuse ;  /* 0x0000009776767223 */ /* 0x180fe2000001089e */
[-CC-:B------:R-:W-:Y:S01]  /*d9a0*/  FFMA.FTZ R119, R119, R151.reuse, -R158.reuse ;  /* 0x0000009777777223 */ /* 0x180fe2000001089e */
[-C--:B------:R-:W-:Y:S01]  /*d9b0*/  FFMA.FTZ R122, R122, R151.reuse, -R158 ;  /* 0x000000977a7a7223 */ /* 0x080fe2000001089e */
[----:B------:R-:W-:Y:S01]  /*d9c0*/  FFMA.FTZ R120, R120, R151, -R156 ;  /* 0x0000009778787223 */ /* 0x000fe2000001089c */
[----:B------:R-:W-:Y:S03]  /*d9d0*/  FFMA.FTZ R197, R150, R247, R197 ;  /* 0x000000f796c57223 */ /* 0x000fe600000100c5 */
[----:B------:R-:W1:Y:S01]  /*d9e0*/  MUFU.EX2 R177, R177 ;  /* 0x000000b100b17308 */ /* 0x000e620000000800 */
[----:B--2---:R-:W-:Y:S01]  /*d9f0*/  F2FP.F16.F32.PACK_AB R20, R181, R188 ;  /* 0x000000bcb514723e */ /* 0x004fe200000000ff */
[----:B------:R-:W-:Y:S01]  /*da00*/  FFMA.FTZ R201, R152, R249, R201 ;  /* 0x000000f998c97223 */ /* 0x000fe200000100c9 */
[----:B------:R-:W-:Y:S01]  /*da10*/  FADD.FTZ R197, R195, R197 ;  /* 0x000000c5c3c57221 */ /* 0x000fe20000010000 */
[----:B------:R-:W-:Y:S02]  /*da20*/  ISETP.GT.AND P0, PT, R235, RZ, PT ;  /* 0x000000ffeb00720c */ /* 0x000fe40003f04270 */
[----:B------:R-:W-:Y:S01]  /*da30*/  FADD.FTZ R201, R199, R201 ;  /* 0x000000c9c7c97221 */ /* 0x000fe20000010000 */
[----:B------:R-:W-:Y:S03]  /*da40*/  FADD.FTZ R198, R198, R197 ;  /* 0x000000c5c6c67221 */ /* 0x000fe60000010000 */
[----:B------:R-:W-:Y:S01]  /*da50*/  MUFU.EX2 R178, R178 ;  /* 0x000000b200b27308 */ /* 0x000fe20000000800 */
[----:B------:R-:W-:Y:S01]  /*da60*/  IADD3 R235, PT, PT, R235, -0x1, RZ ;  /* 0xffffffffebeb7810 */ /* 0x000fe20007ffe0ff */
[----:B------:R-:W-:Y:S01]  /*da70*/  FADD.FTZ R200, R200, R201 ;  /* 0x000000c9c8c87221 */ /* 0x000fe20000010000 */
[----:B------:R-:W-:Y:S03]  /*da80*/  FADD.FTZ R191, R191, R198 ;  /* 0x000000c6bfbf7221 */ /* 0x000fe60000010000 */
[----:B------:R-:W-:Y:S01]  /*da90*/  FADD.FTZ R193, R193, R200 ;  /* 0x000000c8c1c17221 */ /* 0x000fe20000010000 */
[----:B------:R-:W-:Y:S03]  /*daa0*/  FADD.FTZ R194, R194, R191 ;  /* 0x000000bfc2c27221 */ /* 0x000fe60000010000 */
[----:B------:R-:W2:Y:S01]  /*dab0*/  MUFU.EX2 R171, R171 ;  /* 0x000000ab00ab7308 */ /* 0x000ea20000000800 */
[----:B-1----:R-:W-:Y:S01]  /*dac0*/  F2FP.F16.F32.PACK_AB R22, R177, R184 ;  /* 0x000000b8b116723e */ /* 0x002fe200000000ff */
[----:B------:R-:W-:Y:S01]  /*dad0*/  FADD.FTZ R196, R196, R193 ;  /* 0x000000c1c4c47221 */ /* 0x000fe20000010000 */
[----:B------:R-:W-:Y:S03]  /*dae0*/  FADD.FTZ R187, R187, R194 ;  /* 0x000000c2bbbb7221 */ /* 0x000fe60000010000 */
[----:B------:R-:W-:Y:S01]  /*daf0*/  FADD.FTZ R189, R189, R196 ;  /* 0x000000c4bdbd7221 */ /* 0x000fe20000010000 */
[----:B------:R-:W-:Y:S03]  /*db00*/  FADD.FTZ R190, R190, R187 ;  /* 0x000000bbbebe7221 */ /* 0x000fe60000010000 */
[----:B------:R-:W-:Y:S01]  /*db10*/  MUFU.EX2 R174, R174 ;  /* 0x000000ae00ae7308 */ /* 0x000fe20000000800 */
[C---:B-----5:R-:W-:Y:S03]  /*db20*/  HMMA.16816.F32 R4, R20.reuse, R24, R4 ;  /* 0x000000181404723c */ /* 0x060fe60000001804 */
[----:B------:R-:W-:Y:S01]  /*db30*/  FADD.FTZ R183, R183, R190 ;  /* 0x000000beb7b77221 */ /* 0x000fe20000010000 */
[----:B------:R-:W-:Y:S05]  /*db40*/  FADD.FTZ R192, R192, R189 ;  /* 0x000000bdc0c07221 */ /* 0x000fea0000010000 */
[----:B------:R-:W1:Y:S01]  /*db50*/  MUFU.EX2 R167, R167 ;  /* 0x000000a700a77308 */ /* 0x000e620000000800 */
[C---:B------:R-:W-:Y:S01]  /*db60*/  HMMA.16816.F32 R8, R20.reuse, R26, R8 ;  /* 0x0000001a1408723c */ /* 0x040fe20000001808 */
[----:B------:R-:W3:Y:S02]  /*db70*/  LDSM.16.MT88.4 R24, [R36+0xc00] ;  /* 0x000c00002418783b */ /* 0x000ee40000004200 */
[----:B------:R-:W-:Y:S01]  /*db80*/  FADD.FTZ R186, R186, R183 ;  /* 0x000000b7baba7221 */ /* 0x000fe20000010000 */
[----:B------:R-:W-:Y:S05]  /*db90*/  FADD.FTZ R185, R185, R192 ;  /* 0x000000c0b9b97221 */ /* 0x000fea0000010000 */
[----:B------:R-:W-:Y:S01]  /*dba0*/  MUFU.EX2 R180, R180 ;  /* 0x000000b400b47308 */ /* 0x000fe20000000800 */
[C---:B----4-:R-:W-:Y:S03]  /*dbb0*/  HMMA.16816.F32 R12, R20.reuse, R28, R12 ;  /* 0x0000001c140c723c */ /* 0x050fe6000000180c */
[----:B------:R-:W-:Y:S01]  /*dbc0*/  FADD.FTZ R179, R179, R186 ;  /* 0x000000bab3b37221 */ /* 0x000fe20000010000 */
[----:B------:R-:W-:Y:S05]  /*dbd0*/  FADD.FTZ R188, R188, R185 ;  /* 0x000000b9bcbc7221 */ /* 0x000fea0000010000 */
[----:B------:R-:W4:Y:S01]  /*dbe0*/  MUFU.EX2 R173, R173 ;  /* 0x000000ad00ad7308 */ /* 0x000f220000000800 */
[----:B------:R-:W-:Y:S01]  /*dbf0*/  HMMA.16816.F32 R16, R20, R30, R16 ;  /* 0x0000001e1410723c */ /* 0x000fe20000001810 */
[----:B------:R-:W5:Y:S02]  /*dc00*/  LDSM.16.MT88.4 R28, [R37+0x6000] ;  /* 0x00600000251c783b */ /* 0x000f640000004200 */
[----:B--2---:R-:W-:Y:S01]  /*dc10*/  F2FP.F16.F32.PACK_AB R21, R171, R178 ;  /* 0x000000b2ab15723e */ /* 0x004fe200000000ff */
[----:B------:R-:W-:Y:S01]  /*dc20*/  FADD.FTZ R182, R182, R179 ;  /* 0x000000b3b6b67221 */ /* 0x000fe20000010000 */
[----:B-1----:R-:W-:Y:S01]  /*dc30*/  F2FP.F16.F32.PACK_AB R23, R167, R174 ;  /* 0x000000aea717723e */ /* 0x002fe200000000ff */
[----:B------:R-:W-:Y:S03]  /*dc40*/  FADD.FTZ R181, R181, R188 ;  /* 0x000000bcb5b57221 */ /* 0x000fe60000010000 */
        /* <DEDUP_REMOVED lines=12> */
[----:B------:R-:W-:Y:S09]  /*dd10*/  FADD.FTZ R167, R167, R174 ;  /* 0x000000aea7a77221 */ /* 0x000ff20000010000 */
        /* <DEDUP_REMOVED lines=18> */
[----:B------:R-:W-:Y:S04]  /*de40*/  FADD.FTZ R163, R163, R170 ;  /* 0x000000aaa3a37221 */ /* 0x000fe80000010000 */
[----:B------:R-:W-:Y:S05]  /*de50*/  FADD.FTZ R166, R166, R163 ;  /* 0x000000a3a6a67221 */ /* 0x000fea0000010000 */
[----:B------:R-:W1:Y:S01]  /*de60*/  MUFU.EX2 R161, R161 ;  /* 0x000000a100a17308 */ /* 0x000e620000000800 */
[----:B---3--:R-:W-:Y:S01]  /*de70*/  F2FP.F16.F32.PACK_AB R20, R165, R172 ;  /* 0x000000aca514723e */ /* 0x008fe200000000ff */
[----:B------:R-:W-:Y:S01]  /*de80*/  FADD.FTZ R159, R159, R166 ;  /* 0x000000a69f9f7221 */ /* 0x000fe20000010000 */
[----:B------:R-:W-:Y:S04]  /*de90*/  FADD.FTZ R172, R172, R169 ;  /* 0x000000a9acac7221 */ /* 0x000fe80000010000 */
[----:B------:R-:W-:Y:S03]  /*dea0*/  FADD.FTZ R165, R165, R172 ;  /* 0x000000aca5a57221 */ /* 0x000fe60000010000 */
        /* <DEDUP_REMOVED lines=18> */
[----:B------:R-:W1:Y:S01]  /*dfd0*/  MUFU.EX2 R160, R160 ;  /* 0x000000a000a07308 */ /* 0x000e620000000800 */
[----:B------:R-:W-:Y:S04]  /*dfe0*/  FADD.FTZ R155, R155, R162 ;  /* 0x000000a29b9b7221 */ /* 0x000fe80000010000 */
[----:B------:R-:W-:Y:S01]  /*dff0*/  FADD.FTZ R102, R154, R155 ;  /* 0x0000009b9a667221 */ /* 0x000fe20000010000 */
[----:B------:R-:W-:Y:S04]  /*e000*/  MOV R155, R0 ;  /* 0x00000000009b7202 */ /* 0x000fe80000000f00 */
[----:B------:R-:W2:Y:S01]  /*e010*/  MUFU.EX2 R153, R153 ;  /* 0x0000009900997308 */ /* 0x000ea20000000800 */
[----:B----4-:R-:W-:Y:S01]  /*e020*/  F2FP.F16.F32.PACK_AB R20, R157, R164 ;  /* 0x000000a49d14723e */ /* 0x010fe200000000ff */
[----:B------:R-:W-:Y:S01]  /*e030*/  FADD.FTZ R102, R51, R102 ;  /* 0x0000006633667221 */ /* 0x000fe20000010000 */
[----:B------:R-:W-:Y:S04]  /*e040*/  FADD.FTZ R164, R164, R161 ;  /* 0x000000a1a4a47221 */ /* 0x000fe80000010000 */
[----:B------:R-:W-:Y:S03]  /*e050*/  FADD.FTZ R157, R157, R164 ;  /* 0x000000a49d9d7221 */ /* 0x000fe60000010000 */
[----:B------:R-:W-:Y:S01]  /*e060*/  MUFU.EX2 R47, R47 ;  /* 0x0000002f002f7308 */ /* 0x000fe20000000800 */
[----:B-1----:R-:W-:Y:S09]  /*e070*/  FADD.FTZ R104, R160, R157 ;  /* 0x0000009da0687221 */ /* 0x002ff20000010000 */
[----:B------:R-:W1:Y:S01]  /*e080*/  MUFU.EX2 R46, R46 ;  /* 0x0000002e002e7308 */ /* 0x000e620000000800 */
[C---:B--2---:R-:W-:Y:S01]  /*e090*/  F2FP.F16.F32.PACK_AB R22, R153.reuse, R160 ;  /* 0x000000a09916723e */ /* 0x044fe200000000ff */
[----:B------:R-:W-:Y:S01]  /*e0a0*/  FADD.FTZ R104, R153, R104 ;  /* 0x0000006899687221 */ /* 0x000fe20000010000 */
[----:B------:R-:W-:Y:S07]  /*e0b0*/  MOV R153, R2 ;  /* 0x0000000200997202 */ /* 0x000fee0000000f00 */
[----:B------:R-:W-:Y:S01]  /*e0c0*/  MUFU.EX2 R44, R44 ;  /* 0x0000002c002c7308 */ /* 0x000fe20000000800 */
[C---:B------:R-:W-:Y:S09]  /*e0d0*/  HMMA.16816.F32 R4, R20.reuse, R24, R4 ;  /* 0x000000181404723c */ /* 0x040ff20000001804 */
[----:B------:R-:W2:Y:S01]  /*e0e0*/  MUFU.EX2 R41, R41 ;  /* 0x0000002900297308 */ /* 0x000ea20000000800 */
[C---:B------:R-:W-:Y:S01]  /*e0f0*/  HMMA.16816.F32 R8, R20.reuse, R26, R8 ;  /* 0x0000001a1408723c */ /* 0x040fe20000001808 */
[----:B------:R-:W4:Y:S08]  /*e100*/  LDSM.16.MT88.4 R24, [R36+0x1800] ;  /* 0x001800002418783b */ /* 0x000f300000004200 */
[----:B------:R-:W-:Y:S01]  /*e110*/  MUFU.EX2 R49, R49 ;  /* 0x0000003100317308 */ /* 0x000fe20000000800 */
[C---:B---3--:R-:W-:Y:S09]  /*e120*/  HMMA.16816.F32 R12, R20.reuse, R28, R12 ;  /* 0x0000001c140c723c */ /* 0x048ff2000000180c */
[----:B------:R-:W3:Y:S01]  /*e130*/  MUFU.EX2 R50, R50 ;  /* 0x0000003200327308 */ /* 0x000ee20000000800 */
[----:B------:R-:W-:Y:S01]  /*e140*/  HMMA.16816.F32 R16, R20, R30, R16 ;  /* 0x0000001e1410723c */ /* 0x000fe20000001810 */
[----:B------:R-:W4:Y:S02]  /*e150*/  LDSM.16.MT88.4 R28, [R37+0x6c00] ;  /* 0x006c0000251c783b */ /* 0x000f240000004200 */
[----:B-1----:R-:W-:Y:S02]  /*e160*/  F2FP.F16.F32.PACK_AB R21, R46, R47 ;  /* 0x0000002f2e15723e */ /* 0x002fe400000000ff */
[----:B--2---:R-:W-:Y:S04]  /*e170*/  F2FP.F16.F32.PACK_AB R23, R41, R44 ;  /* 0x0000002c2917723e */ /* 0x004fe800000000ff */
[----:B------:R-:W-:Y:S10]  /*e180*/  MUFU.EX2 R45, R45 ;  /* 0x0000002d002d7308 */ /* 0x000ff40000000800 */
        /* <DEDUP_REMOVED lines=97> */
[----:B------:R-:W-:Y:S03]  /*e7a0*/  FADD.FTZ R47, R42, R47 ;  /* 0x0000002f2a2f7221 */ /* 0x000fe60000010000 */
[----:B------:R-:W-:Y:S01]  /*e7b0*/  FADD.FTZ R40, R40, R45 ;  /* 0x0000002d28287221 */ /* 0x000fe20000010000 */
[----:B------:R-:W-:Y:S03]  /*e7c0*/  FADD.FTZ R48, R48, R47 ;  /* 0x0000002f30307221 */ /* 0x000fe60000010000 */
[----:B------:R-:W1:Y:S01]  /*e7d0*/  MUFU.EX2 R89, R89 ;  /* 0x0000005900597308 */ /* 0x000e620000000800 */
[----:B----4-:R-:W-:Y:S01]  /*e7e0*/  F2FP.F16.F32.PACK_AB R20, R85, R82 ;  /* 0x000000525514723e */ /* 0x010fe200000000ff */
[-C--:B------:R-:W-:Y:S01]  /*e7f0*/  FFMA.FTZ R47, R126, R151.reuse, -R158 ;  /* 0x000000977e2f7223 */ /* 0x080fe2000001089e */
[----:B------:R-:W-:Y:S01]  /*e800*/  FADD.FTZ R53, R53, R48 ;  /* 0x0000003035357221 */ /* 0x000fe20000010000 */
[-C--:B------:R-:W-:Y:S03]  /*e810*/  FFMA.FTZ R48, R130, R151.reuse, -R158 ;  /* 0x0000009782307223 */ /* 0x080fe6000001089e */
[----:B------:R-:W-:Y:S03]  /*e820*/  FADD.FTZ R52, R52, R53 ;  /* 0x0000003534347221 */ /* 0x000fe60000010000 */
[----:B------:R-:W-:Y:S01]  /*e830*/  MUFU.EX2 R91, R91 ;  /* 0x0000005b005b7308 */ /* 0x000fe20000000800 */
[----:B------:R-:W-:Y:S09]  /*e840*/  FADD.FTZ R55, R55, R52 ;  /* 0x0000003437377221 */ /* 0x000ff20000010000 */
[----:B------:R-:W4:Y:S01]  /*e850*/  MUFU.EX2 R86, R86 ;  /* 0x0000005600567308 */ /* 0x000f220000000800 */
[----:B-1----:R-:W-:Y:S09]  /*e860*/  F2FP.F16.F32.PACK_AB R22, R89, R84 ;  /* 0x000000545916723e */ /* 0x002ff200000000ff */
[----:B------:R-:W-:Y:S01]  /*e870*/  MUFU.EX2 R87, R87 ;  /* 0x0000005700577308 */ /* 0x000fe20000000800 */
[C---:B------:R-:W-:Y:S03]  /*e880*/  HMMA.16816.F32 R4, R20.reuse, R24, R4 ;  /* 0x000000181404723c */ /* 0x040fe60000001804 */
[----:B------:R-:W-:Y:S06]  /*e890*/  FADD.FTZ R25, R39, R40 ;  /* 0x0000002827197221 */ /* 0x000fec0000010000 */
[----:B------:R-:W1:Y:S01]  /*e8a0*/  MUFU.EX2 R88, R88 ;  /* 0x0000005800587308 */ /* 0x000e620000000800 */
[C---:B------:R-:W-:Y:S03]  /*e8b0*/  HMMA.16816.F32 R8, R20.reuse, R26, R8 ;  /* 0x0000001a1408723c */ /* 0x040fe60000001808 */
[----:B------:R-:W-:Y:S01]  /*e8c0*/  FADD.FTZ R40, R38, R25 ;  /* 0x0000001926287221 */ /* 0x000fe20000010000 */
[-C--:B------:R-:W-:Y:S01]  /*e8d0*/  FFMA.FTZ R38, R123, R151.reuse, -R158 ;  /* 0x000000977b267223 */ /* 0x080fe2000001089e */
[----:B------:R-:W5:Y:S04]  /*e8e0*/  LDSM.16.MT88.4 R24, [R36+0x3000] ;  /* 0x003000002418783b */ /* 0x000f680000004200 */
[----:B------:R-:W-:Y:S01]  /*e8f0*/  MUFU.EX2 R90, R90 ;  /* 0x0000005a005a7308 */ /* 0x000fe20000000800 */
[C---:B---3--:R-:W-:Y:S03]  /*e900*/  HMMA.16816.F32 R12, R20.reuse, R28, R12 ;  /* 0x0000001c140c723c */ /* 0x048fe6000000180c */
[----:B------:R-:W-:Y:S01]  /*e910*/  FADD.FTZ R28, R58, R55 ;  /* 0x000000373a1c7221 */ /* 0x000fe20000010000 */
        /* <DEDUP_REMOVED lines=11> */
[-C--:B------:R-:W-:Y:S01]  /*e9d0*/  FFMA.FTZ R43, R117, R151.reuse, -R156 ;  /* 0x00000097752b7223 */ /* 0x080fe2000001089c */
[----:B------:R-:W-:Y:S02]  /*e9e0*/  FADD.FTZ R45, R60, R45 ;  /* 0x0000002d3c2d7221 */ /* 0x000fe40000010000 */
[----:B------:R-:W-:Y:S04]  /*e9f0*/  FADD.FTZ R59, R59, R54 ;  /* 0x000000363b3b7221 */ /* 0x000fe80000010000 */
[----:B------:R-:W1:Y:S01]  /*ea00*/  MUFU.EX2 R95, R95 ;  /* 0x0000005f005f7308 */ /* 0x000e620000000800 */
[----:B---3--:R-:W-:Y:S01]  /*ea10*/  F2FP.F16.F32.PACK_AB R20, R93, R90 ;  /* 0x0000005a5d14723e */ /* 0x008fe200000000ff */
[----:B------:R-:W-:Y:S01]  /*ea20*/  FADD.FTZ R42, R56, R59 ;  /* 0x0000003b382a7221 */ /* 0x000fe20000010000 */
[----:B------:R-:W-:Y:S01]  /*ea30*/  FADD.FTZ R66, R66, R45 ;  /* 0x0000002d42427221 */ /* 0x000fe20000010000 */
[-C--:B------:R-:W-:Y:S02]  /*ea40*/  FFMA.FTZ R45, R121, R151.reuse, -R156 ;  /* 0x00000097792d7223 */ /* 0x080fe4000001089c */
[----:B------:R-:W-:Y:S01]  /*ea50*/  FADD.FTZ R42, R57, R42 ;  /* 0x0000002a392a7221 */ /* 0x000fe20000010000 */
[----:B------:R-:W-:Y:S03]  /*ea60*/  FADD.FTZ R71, R71, R66 ;  /* 0x0000004247477221 */ /* 0x000fe60000010000 */
[----:B------:R-:W-:Y:S01]  /*ea70*/  MUFU.EX2 R94, R94 ;  /* 0x0000005e005e7308 */ /* 0x000fe20000000800 */
[----:B------:R-:W-:Y:S04]  /*ea80*/  FADD.FTZ R68, R68, R71 ;  /* 0x0000004744447221 */ /* 0x000fe80000010000 */
[----:B------:R-:W-:Y:S05]  /*ea90*/  FADD.FTZ R69, R69, R68 ;  /* 0x0000004445457221 */ /* 0x000fea0000010000 */
[----:B------:R-:W3:Y:S01]  /*eaa0*/  MUFU.EX2 R97, R97 ;  /* 0x0000006100617308 */ /* 0x000ee20000000800 */
[----:B-1----:R-:W-:Y:S01]  /*eab0*/  F2FP.F16.F32.PACK_AB R22, R95, R92 ;  /* 0x0000005c5f16723e */ /* 0x002fe200000000ff */
[----:B------:R-:W-:Y:S04]  /*eac0*/  FADD.FTZ R76, R76, R69 ;  /* 0x000000454c4c7221 */ /* 0x000fe80000010000 */
[----:B------:R-:W-:Y:S04]  /*ead0*/  FADD.FTZ R79, R79, R76 ;  /* 0x0000004c4f4f7221 */ /* 0x000fe80000010000 */
[----:B------:R-:W-:Y:S01]  /*eae0*/  MUFU.EX2 R96, R96 ;  /* 0x0000006000607308 */ /* 0x000fe20000000800 */
[C---:B--2---:R-:W-:Y:S03]  /*eaf0*/  HMMA.16816.F32 R4, R20.reuse, R32, R4 ;  /* 0x000000201404723c */ /* 0x044fe60000001804 */
[----:B------:R-:W-:Y:S01]  /*eb00*/  FADD.FTZ R33, R61, R42 ;  /* 0x0000002a3d217221 */ /* 0x000fe20000010000 */
[----:B------:R-:W-:Y:S05]  /*eb10*/  FADD.FTZ R74, R74, R79 ;  /* 0x0000004f4a4a7221 */ /* 0x000fea0000010000 */
[----:B------:R-:W1:Y:S01]  /*eb20*/  MUFU.EX2 R99, R99 ;  /* 0x0000006300637308 */ /* 0x000e620000000800 */
[----:B------:R-:W-:Y:S01]  /*eb30*/  FADD.FTZ R33, R62, R33 ;  /* 0x000000213e217221 */ /* 0x000fe20000010000 */
[C---:B------:R-:W-:Y:S03]  /*eb40*/  HMMA.16816.F32 R8, R20.reuse, R34, R8 ;  /* 0x000000221408723c */ /* 0x040fe60000001808 */
[----:B------:R-:W-:Y:S01]  /*eb50*/  FADD.FTZ R44, R64, R33 ;  /* 0x00000021402c7221 */ /* 0x000fe20000010000 */
[----:B------:R-:W-:Y:S01]  /*eb60*/  FADD.FTZ R77, R77, R74 ;  /* 0x0000004a4d4d7221 */ /* 0x000fe20000010000 */
[----:B------:R-:W2:Y:S03]  /*eb70*/  LDSM.16.MT88.4 R32, [R36+0x3400] ;  /* 0x003400002420783b */ /* 0x000ea60000004200 */
[----:B------:R-:W-:Y:S01]  /*eb80*/  MUFU.EX2 R98, R98 ;  /* 0x0000006200627308 */ /* 0x000fe20000000800 */
[----:B------:R-:W-:Y:S01]  /*eb90*/  FADD.FTZ R44, R67, R44 ;  /* 0x0000002c432c7221 */ /* 0x000fe20000010000 */
[C---:B-----5:R-:W-:Y:S03]  /*eba0*/  HMMA.16816.F32 R12, R20.reuse, R24, R12 ;  /* 0x00000018140c723c */ /* 0x060fe6000000180c */
[----:B------:R-:W-:Y:S01]  /*ebb0*/  FADD.FTZ R49, R75, R44 ;  /* 0x0000002c4b317221 */ /* 0x000fe20000010000 */
[----:B------:R-:W-:Y:S01]  /*ebc0*/  FADD.FTZ R82, R82, R77 ;  /* 0x0000004d52527221 */ /* 0x000fe20000010000 */
[-C--:B------:R-:W-:Y:S03]  /*ebd0*/  FFMA.FTZ R44, R127, R151.reuse, -R158 ;  /* 0x000000977f2c7223 */ /* 0x080fe6000001089e */
[----:B------:R-:W5:Y:S01]  /*ebe0*/  MUFU.EX2 R101, R101 ;  /* 0x0000006500657308 */ /* 0x000f620000000800 */
[----:B------:R-:W-:Y:S01]  /*ebf0*/  FADD.FTZ R49, R72, R49 ;  /* 0x0000003148317221 */ /* 0x000fe20000010000 */
[----:B------:R-:W-:Y:S01]  /*ec00*/  HMMA.16816.F32 R16, R20, R26, R16 ;  /* 0x0000001a1410723c */ /* 0x000fe20000001810 */
[----:B------:R-:W2:Y:S02]  /*ec10*/  LDSM.16.MT88.4 R24, [R37+0x8800] ;  /* 0x008800002518783b */ /* 0x000ea40000004200 */
[----:B---3--:R-:W-:Y:S01]  /*ec20*/  F2FP.F16.F32.PACK_AB R21, R97, R94 ;  /* 0x0000005e6115723e */ /* 0x008fe200000000ff */
[----:B------:R-:W-:Y:S01]  /*ec30*/  FADD.FTZ R70, R70, R49 ;  /* 0x0000003146467221 */ /* 0x000fe20000010000 */
[----:B-1----:R-:W-:Y:S03]  /*ec40*/  F2FP.F16.F32.PACK_AB R23, R99, R96 ;  /* 0x000000606317723e */ /* 0x002fe600000000ff */
[----:B------:R-:W-:Y:S01]  /*ec50*/  MUFU.EX2 R100, R100 ;  /* 0x0000006400647308 */ /* 0x000fe20000000800 */
[----:B------:R-:W-:Y:S01]  /*ec60*/  FADD.FTZ R85, R85, R82 ;  /* 0x0000005255557221 */ /* 0x000fe20000010000 */
[----:B------:R-:W-:Y:S01]  /*ec70*/  FADD.FTZ R73, R73, R70 ;  /* 0x0000004649497221 */ /* 0x000fe20000010000 */
[-C--:B------:R-:W-:Y:S02]  /*ec80*/  FFMA.FTZ R158, R131, R151.reuse, -R158 ;  /* 0x00000097839e7223 */ /* 0x080fe4000001089e */
[----:B------:R-:W-:Y:S01]  /*ec90*/  FADD.FTZ R84, R84, R85 ;  /* 0x0000005554547221 */ /* 0x000fe20000010000 */
[----:B------:R-:W-:Y:S04]  /*eca0*/  FADD.FTZ R78, R78, R73 ;  /* 0x000000494e4e7221 */ /* 0x000fe80000010000 */
        /* <DEDUP_REMOVED lines=14> */
[----:B------:R-:W-:Y:S04]  /*ed90*/  FADD.FTZ R95, R95, R92 ;  /* 0x0000005c5f5f7221 */ /* 0x000fe80000010000 */
[----:B------:R-:W-:Y:S03]  /*eda0*/  FADD.FTZ R98, R98, R95 ;  /* 0x0000005f62627221 */ /* 0x000fe60000010000 */
        /* <DEDUP_REMOVED lines=9> */
[-CC-:B------:R-:W-:Y:S01]  /*ee40*/  FFMA.FTZ R32, R124, R151.reuse, -R156.reuse ;  /* 0x000000977c207223 */ /* 0x180fe2000001089c */
[-C--:B------:R-:W-:Y:S01]  /*ee50*/  FFMA.FTZ R33, R125, R151.reuse, -R156 ;  /* 0x000000977d217223 */ /* 0x080fe2000001089c */
[----:B------:R-:W-:Y:S04]  /*ee60*/  FADD.FTZ R51, R51, R100 ;  /* 0x0000006433337221 */ /* 0x000fe80000010000 */
[----:B------:R-:W2:Y:S01]  /*ee70*/  MUFU.EX2 R43, R43 ;  /* 0x0000002b002b7308 */ /* 0x000ea20000000800 */
[----:B------:R-:W-:Y:S03]  /*ee80*/  HMMA.16816.F32 R16, R20, R34, R16 ;  /* 0x000000221410723c */ /* 0x000fe60000001810 */
[----:B---3--:R-:W-:Y:S01]  /*ee90*/  F2FP.F16.F32.PACK_AB R21, R41, R46 ;  /* 0x0000002e2915723e */ /* 0x008fe200000000ff */
[--C-:B------:R-:W-:Y:S01]  /*eea0*/  FFMA.FTZ R34, R128, R151, -R156.reuse ;  /* 0x0000009780227223 */ /* 0x100fe2000001089c */
[----:B-1----:R-:W-:Y:S01]  /*eeb0*/  F2FP.F16.F32.PACK_AB R23, R38, R39 ;  /* 0x000000272617723e */ /* 0x002fe200000000ff */
[----:B------:R-:W-:Y:S03]  /*eec0*/  FFMA.FTZ R156, R129, R151, -R156 ;  /* 0x00000097819c7223 */ /* 0x000fe6000001089c */
[----:B------:R-:W-:Y:S01]  /*eed0*/  MUFU.EX2 R42, R120 ;  /* 0x00000078002a7308 */ /* 0x000fe20000000800 */
[----:B------:R-:W-:Y:S04]  /*eee0*/  FADD.FTZ R35, R87, R86 ;  /* 0x0000005657237221 */ /* 0x000fe80000010000 */
[----:B------:R-:W-:Y:S05]  /*eef0*/  FADD.FTZ R35, R88, R35 ;  /* 0x0000002358237221 */ /* 0x000fea0000010000 */
[----:B------:R-:W1:Y:S01]  /*ef00*/  MUFU.EX2 R45, R45 ;  /* 0x0000002d002d7308 */ /* 0x000e620000000800 */
[----:B--2---:R-:W-:Y:S01]  /*ef10*/  F2FP.F16.F32.PACK_AB R20, R43, R40 ;  /* 0x000000282b14723e */ /* 0x004fe200000000ff */
[----:B------:R-:W-:Y:S01]  /*ef20*/  FADD.FTZ R94, R94, R35 ;  /* 0x000000235e5e7221 */ /* 0x000fe20000010000 */
[----:B------:R-:W-:Y:S03]  /*ef30*/  FADD.FTZ R40, R40, R51 ;  /* 0x0000003328287221 */ /* 0x000fe60000010000 */
[----:B------:R-:W-:Y:S01]  /*ef40*/  FADD.FTZ R97, R97, R94 ;  /* 0x0000005e61617221 */ /* 0x000fe20000010000 */
[----:B------:R-:W-:Y:S03]  /*ef50*/  FADD.FTZ R43, R43, R40 ;  /* 0x000000282b2b7221 */ /* 0x000fe60000010000 */
        /* <DEDUP_REMOVED lines=16> */
[C---:B--2---:R-:W-:Y:S01]  /*f060*/  F2FP.F16.F32.PACK_AB R133, R44.reuse, R47 ;  /* 0x0000002f2c85723e */ /* 0x044fe200000000ff */
[----:B------:R-:W-:Y:S02]  /*f070*/  FADD.FTZ R47, R47, R38 ;  /* 0x000000262f2f7221 */ /* 0x000fe40000010000 */
[C---:B----4-:R-:W-:Y:S06]  /*f080*/  HMMA.16816.F32 R12, R20.reuse, R28, R12 ;  /* 0x0000001c140c723c */ /* 0x050fec000000180c */
[----:B------:R-:W-:Y:S01]  /*f090*/  MUFU.EX2 R32, R32 ;  /* 0x0000002000207308 */ /* 0x000fe20000000800 */
[----:B------:R-:W-:Y:S01]  /*f0a0*/  FADD.FTZ R47, R44, R47 ;  /* 0x0000002f2c2f7221 */ /* 0x000fe20000010000 */
[----:B------:R-:W-:Y:S08]  /*f0b0*/  HMMA.16816.F32 R16, R20, R30, R16 ;  /* 0x0000001e1410723c */ /* 0x000ff00000001810 */
[----:B------:R-:W2:Y:S01]  /*f0c0*/  MUFU.EX2 R33, R33 ;  /* 0x0000002100217308 */ /* 0x000ea20000000800 */
[C---:B---3--:R-:W-:Y:S01]  /*f0d0*/  F2FP.F16.F32.PACK_AB R135, R247.reuse, R48 ;  /* 0x00000030f787723e */ /* 0x048fe200000000ff */
[----:B------:R-:W-:Y:S04]  /*f0e0*/  FADD.FTZ R48, R48, R47 ;  /* 0x0000002f30307221 */ /* 0x000fe80000010000 */
[----:B------:R-:W-:Y:S04]  /*f0f0*/  FADD.FTZ R247, R247, R48 ;  /* 0x00000030f7f77221 */ /* 0x000fe80000010000 */
[----:B------:R-:W-:Y:S10]  /*f100*/  MUFU.EX2 R34, R34 ;  /* 0x0000002200227308 */ /* 0x000ff40000000800 */
[----:B------:R-:W3:Y:S01]  /*f110*/  MUFU.EX2 R249, R156 ;  /* 0x0000009c00f97308 */ /* 0x000ee20000000800 */
[C---:B--2---:R-:W-:Y:S01]  /*f120*/  F2FP.F16.F32.PACK_AB R132, R33.reuse, R32 ;  /* 0x000000202184723e */ /* 0x044fe200000000ff */
[----:B------:R-:W-:Y:S04]  /*f130*/  FADD.FTZ R32, R32, R45 ;  /* 0x0000002d20207221 */ /* 0x000fe80000010000 */
[----:B------:R-:W-:Y:S01]  /*f140*/  FADD.FTZ R33, R33, R32 ;  /* 0x0000002021217221 */ /* 0x000fe20000010000 */
[C---:B---3--:R-:W-:Y:S03]  /*f150*/  F2FP.F16.F32.PACK_AB R134, R249.reuse, R34 ;  /* 0x00000022f986723e */ /* 0x048fe600000000ff */
[----:B------:R-:W-:Y:S04]  /*f160*/  FADD.FTZ R34, R34, R33 ;  /* 0x0000002122227221 */ /* 0x000fe80000010000 */
[----:B------:R-:W-:Y:S01]  /*f170*/  FADD.FTZ R249, R249, R34 ;  /* 0x00000022f9f97221 */ /* 0x000fe20000010000 */
[C---:B------:R-:W-:Y:S08]  /*f180*/  HMMA.16816.F32 R144, R132.reuse, R140, R4 ;  /* 0x0000008c8490723c */ /* 0x040ff00000001804 */
[C---:B------:R-:W-:Y:S08]  /*f190*/  HMMA.16816.F32 R140, R132.reuse, R142, R8 ;  /* 0x0000008e848c723c */ /* 0x040ff00000001808 */
[C---:B-1----:R-:W-:Y:S08]  /*f1a0*/  HMMA.16816.F32 R136, R132.reuse, R24, R12 ;  /* 0x000000188488723c */ /* 0x042ff0000000180c */
[----:B------:R-:W-:Y:S01]  /*f1b0*/  HMMA.16816.F32 R132, R132, R26, R16 ;  /* 0x0000001a8484723c */ /* 0x000fe20000001810 */
[----:B------:R-:W-:Y:S08]  /*f1c0*/  @!UPT UIADD3 URZ, UPT, UPT, URZ, URZ, URZ ;  /* 0x000000fffffff290 */ /* 0x000ff0000fffe0ff */
[----:B------:R-:W-:Y:S11]  /*f1d0*/  @P0 BRA `(.L_x_2702) ;  /* 0xffffffa400f40947 */ /* 0x000ff6000383ffff */
.L_x_2695:
        /* <DEDUP_REMOVED lines=11> */
.L_x_2712:
[----:B----4-:R-:W-:Y:S01]  /*f290*/  FADD.FTZ R10, R8, R10 ;  /* 0x0000000a080a7221 */ /* 0x010fe20000010000 */
[----:B------:R-:W2:Y:S01]  /*f2a0*/  MUFU.RCP R3, R6 ;  /* 0x0000000600037308 */ /* 0x000ea20000001000 */
[----:B------:R-:W-:Y:S02]  /*f2b0*/  SHF.L.U32 R4, R212, 0x1, RZ ;  /* 0x00000001d4047819 */ /* 0x000fe400000006ff */
[----:B------:R-:W-:Y:S02]  /*f2c0*/  FSETP.NE.FTZ.AND P3, PT, R6, RZ, PT ;  /* 0x000000ff0600720b */ /* 0x000fe40003f75000 */
[----:B------:R-:W-:Y:S02]  /*f2d0*/  LOP3.LUT R4, R215, 0x6, R4, 0xf8, !PT ;  /* 0x00000006d7047812 */ /* 0x000fe400078ef804 */
[----:B------:R-:W-:Y:S01]  /*f2e0*/  FSETP.NE.FTZ.AND P2, PT, R10, RZ, PT ;  /* 0x000000ff0a00720b */ /* 0x000fe20003f55000 */
[----:B------:R-:W4:Y:S01]  /*f2f0*/  MUFU.RCP R5, R10 ;  /* 0x0000000a00057308 */ /* 0x000f220000001000 */
[----:B------:R-:W-:-:S02]  /*f300*/  LOP3.LUT R4, R4, 0x20, R225, 0xf8, !PT ;  /* 0x0000002004047812 */ /* 0x000fc400078ef8e1 */
[C---:B---3--:R-:W-:Y:S02]  /*f310*/  LOP3.LUT R8, R213.reuse, 0x20, RZ, 0xc0, !PT ;  /* 0x00000020d5087812 */ /* 0x048fe400078ec0ff */
[----:B------:R-:W-:Y:S02]  /*f320*/  LOP3.LUT R239, R4, R239, RZ, 0xfc, !PT ;  /* 0x000000ef04ef7212 */ /* 0x000fe400078efcff */
[----:B------:R-:W-:Y:S02]  /*f330*/  LOP3.LUT R4, R213, 0x40, RZ, 0xc0, !PT ;  /* 0x00000040d5047812 */ /* 0x000fe400078ec0ff */
        /* <DEDUP_REMOVED lines=52> */
[----:B----4-:R-:W-:-:S04]  /*f680*/  @P0 IMAD.WIDE.U32 R20, R14, R238, RZ ;  /* 0x000000ee0e140225 */ /* 0x010fc800078e00ff */
[----:B------:R-:W-:Y:S01]  /*f690*/  @P2 FFMA.FTZ R3, R7, R0, R5 ;  /* 0x0000000007032223 */ /* 0x000fe20000010005 */
[----:B------:R-:W-:Y:S02]  /*f6a0*/  @P0 IMAD R0, R15, R238, RZ ;  /* 0x000000ee0f000224 */ /* 0x000fe400078e02ff */
        /* <DEDUP_REMOVED lines=8> */
.L_x_2705:
[----:B------:R-:W-:Y:S05]  /*f730*/  BSYNC.RECONVERGENT B0 ;  /* 0x0000000000007941 */ /* 0x000fea0003800200 */
.L_x_2704:
        /* <DEDUP_REMOVED lines=25> */
.L_x_2707:
[----:B------:R-:W-:Y:S05]  /*f8d0*/  BSYNC.RECONVERGENT B0 ;  /* 0x0000000000007941 */ /* 0x000fea0003800200 */
.L_x_2706:
[----:B-1----:R-:W2:Y:S01]  /*f8e0*/  LD.E R149, desc[UR4][R148.64+0xc0] ;  /* 0x0000c00494957980 */ /* 0x002ea2000c101900 */
[-C--:B-----5:R-:W-:Y:S01]  /*f8f0*/  @!P0 IMAD R2, R29, R231.reuse, RZ ;  /* 0x000000e71d028224 */ /* 0x0a0fe200078e02ff */
[----:B------:R-:W-:Y:S01]  /*f900*/  MOV R225, RZ ;  /* 0x000000ff00e17202 */ /* 0x000fe20000000f00 */
[----:B------:R-:W-:Y:S01]  /*f910*/  @!P0 IMAD.WIDE.U32 R28, R28, R231, RZ ;  /* 0x000000e71c1c8225 */ /* 0x000fe200078e00ff */
[----:B------:R-:W-:-:S03]  /*f920*/  MOV R231, 0x0 ;  /* 0x0000000000e77802 */ /* 0x000fc60000000f00 */
[----:B----4-:R-:W-:Y:S01]  /*f930*/  @!P0 IMAD.MOV.U32 R12, RZ, RZ, R28 ;  /* 0x000000ffff0c8224 */ /* 0x010fe200078e001c */
[----:B------:R-:W-:Y:S01]  /*f940*/  @!P0 IADD3 R2, PT, PT, R29, R2, RZ ;  /* 0x000000021d028210 */ /* 0x000fe20007ffe0ff */
[----:B------:R-:W-:Y:S01]  /*f950*/  IMAD.WIDE.U32 R16, R233, R14, R224 ;  /* 0x0000000ee9107225 */ /* 0x000fe200078e00e0 */
[----:B------:R-:W-:-:S03]  /*f960*/  @P0 IADD3 R2, PT, PT, R21, R0, RZ ;  /* 0x0000000015020210 */ /* 0x000fc60007ffe0ff */
[-C--:B------:R-:W-:Y:S02]  /*f970*/  IMAD R3, R27, R232.reuse, RZ ;  /* 0x000000e81b037224 */ /* 0x080fe400078e02ff */
[----:B------:R-:W-:Y:S02]  /*f980*/  IMAD R233, R15, R233, RZ ;  /* 0x000000e90fe97224 */ /* 0x000fe400078e02ff */
[----:B------:R-:W-:-:S04]  /*f990*/  IMAD.WIDE.U32 R26, R26, R232, RZ ;  /* 0x000000e81a1a7225 */ /* 0x000fc800078e00ff */
[----:B------:R-:W-:Y:S01]  /*f9a0*/  @P0 IMAD.MOV.U32 R12, RZ, RZ, R20 ;  /* 0x000000ffff0c0224 */ /* 0x000fe200078e0014 */
[----:B------:R-:W-:Y:S01]  /*f9b0*/  IADD3 R3, PT, PT, R27, R3, RZ ;  /* 0x000000031b037210 */ /* 0x000fe20007ffe0ff */
[----:B------:R-:W-:Y:S02]  /*f9c0*/  IMAD.IADD R233, R17, 0x1, R233 ;  /* 0x0000000111e97824 */ /* 0x000fe400078e02e9 */
[----:B------:R-:W-:Y:S01]  /*f9d0*/  VIADD R0, R13, 0x20 ;  /* 0x000000200d007836 */ /* 0x000fe20000000000 */
[----:B------:R-:W-:-:S04]  /*f9e0*/  IADD3 R16, P1, P0, R26, R16, R12 ;  /* 0x000000101a107210 */ /* 0x000fc8000783e00c */
[----:B------:R-:W-:Y:S02]  /*f9f0*/  IADD3.X R17, PT, PT, R3, R233, R2, P1, P0 ;  /* 0x000000e903117210 */ /* 0x000fe40000fe0402 */
        /* <DEDUP_REMOVED lines=9> */
[----:B---3--:R-:W-:Y:S05]  /*fa90*/  @P3 RET.REL.NODEC R230 `(_ZN5flash24flash_fwd_splitkv_kernelI23Flash_fwd_kernel_traitsILi32ELi64ELi256ELi4ELb0ELb0EN7cutlass6half_tE19Flash_kernel_traitsILi32ELi64ELi256ELi4ES3_EELb0ELb0ELb1ELb0ELb0ELb0ELb0ELb0EEEvNS_16Flash_fwd_paramsE) ;  /* 0xffffff04e6583950 */ /* 0x008fea0003c3ffff */
        /* <DEDUP_REMOVED lines=12> */
[----:B-1----:R-:W-:Y:S05]  /*fb60*/  RET.REL.NODEC R230 `(_ZN5flash24flash_fwd_splitkv_kernelI23Flash_fwd_kernel_traitsILi32ELi64ELi256ELi4ELb0ELb0EN7cutlass6half_tE19Flash_kernel_traitsILi32ELi64ELi256ELi4ES3_EELb0ELb0ELb1ELb0ELb0ELb0ELb0ELb0EEEvNS_16Flash_fwd_paramsE) ;  /* 0xffffff04e6247950 */ /* 0x002fea0003c3ffff */
.L_x_2703:
[----:B------:R-:W-:Y:S01]  /*fb70*/  MOV R4, 0x2 ;  /* 0x0000000200047802 */ /* 0x000fe20000000f00 */
[----:B------:R-:W-:Y:S01]  /*fb80*/  IMAD.MOV.U32 R3, RZ, RZ, 0x1f ;  /* 0x0000001fff037424 */ /* 0x000fe200078e00ff */
[----:B------:R-:W-:-:S07]  /*fb90*/  MOV R5, 0xffffffff ;  /* 0xffffffff00057802 */ /* 0x000fce0000000f00 */
[----:B-1---5:R-:W-:Y:S05]  /*fba0*/  WARPSYNC.COLLECTIVE R5, `(.L_x_2708) ;  /* 0x0000000005087348 */ /* 0x022fea0003c00000 */
[----:B------:R2:W3:Y:S02]  /*fbb0*/  SHFL.BFLY P0, R10, R249, R4, R3 ;  /* 0x0c000004f90a7389 */ /* 0x0004e40000000003 */
[----:B-123-5:R-:W-:Y:S05]  /*fbc0*/  ENDCOLLECTIVE ;  /* 0x000000000000791b */ /* 0x02efea0003800000 */
.L_x_2708:
[----:B------:R-:W-:Y:S02]  /*fbd0*/  IMAD.MOV.U32 R6, RZ, RZ, R10 ;  /* 0x000000ffff067224 */ /* 0x000fe400078e000a */
[----:B------:R-:W-:Y:S02]  /*fbe0*/  IMAD.MOV.U32 R4, RZ, RZ, 0x1 ;  /* 0x00000001ff047424 */ /* 0x000fe400078e00ff */
[----:B------:R-:W-:-:S05]  /*fbf0*/  FADD.FTZ R9, R6, R249 ;  /* 0x000000f906097221 */ /* 0x000fca0000010000 */
[----:B------:R-:W-:-:S07]  /*fc00*/  MOV R249, R9 ;  /* 0x0000000900f97202 */ /* 0x000fce0000000f00 */
[----:B------:R-:W-:Y:S05]  /*fc10*/  WARPSYNC.COLLECTIVE R5, `(.L_x_2709) ;  /* 0x0000000005087348 */ /* 0x000fea0003c00000 */
[----:B------:R1:W2:Y:S02]  /*fc20*/  SHFL.BFLY P0, R10, R249, R4, R3 ;  /* 0x0c000004f90a7389 */ /* 0x0002a40000000003 */
[----:B-12---:R-:W-:Y:S05]  /*fc30*/  ENDCOLLECTIVE ;  /* 0x000000000000791b */ /* 0x006fea0003800000 */
.L_x_2709:
[----:B------:R-:W-:Y:S01]  /*fc40*/  MOV R249, R247 ;  /* 0x000000f700f97202 */ /* 0x000fe20000000f00 */
[----:B------:R-:W-:Y:S01]  /*fc50*/  IMAD.MOV.U32 R4, RZ, RZ, 0x2 ;  /* 0x00000002ff047424 */ /* 0x000fe200078e00ff */
[----:B------:R-:W-:-:S07]  /*fc60*/  MOV R6, R10 ;  /* 0x0000000a00067202 */ /* 0x000fce0000000f00 */
[----:B------:R-:W-:Y:S05]  /*fc70*/  WARPSYNC.COLLECTIVE R5, `(.L_x_2710) ;  /* 0x0000000005087348 */ /* 0x000fea0003c00000 */
[----:B------:R1:W2:Y:S02]  /*fc80*/  SHFL.BFLY P0, R10, R249, R4, R3 ;  /* 0x0c000004f90a7389 */ /* 0x0002a40000000003 */
[----:B-12---:R-:W-:Y:S05]  /*fc90*/  ENDCOLLECTIVE ;  /* 0x000000000000791b */ /* 0x006fea0003800000 */
.L_x_2710:
[----:B------:R-:W-:Y:S01]  /*fca0*/  FADD.FTZ R6, R9, R6 ;  /* 0x0000000609067221 */ /* 0x000fe20000010000 */
[----:B------:R-:W-:Y:S01]  /*fcb0*/  FADD.FTZ R8, R10, R247 ;  /* 0x000000f70a087221 */ /* 0x000fe20000010000 */
[----:B------:R-:W-:-:S04]  /*fcc0*/  MOV R4, 0x1 ;  /* 0x0000000100047802 */ /* 0x000fc80000000f00 */
[----:B------:R-:W-:-:S07]  /*fcd0*/  MOV R249, R8 ;  /* 0x0000000800f97202 */ /* 0x000fce0000000f00 */
[----:B------:R-:W-:Y:S05]  /*fce0*/  WARPSYNC.COLLECTIVE R5, `(.L_x_2711) ;  /* 0x0000000005087348 */ /* 0x000fea0003c00000 */
[----:B------:R1:W2:Y:S02]  /*fcf0*/  SHFL.BFLY P0, R10, R249, R4, R3 ;  /* 0x0c000004f90a7389 */ /* 0x0002a40000000003 */
[----:B-12---:R-:W-:Y:S05]  /*fd00*/  ENDCOLLECTIVE ;  /* 0x000000000000791b */ /* 0x006fea0003800000 */
.L_x_2711:
[----:B------:R-:W-:Y:S05]  /*fd10*/  BRA `(.L_x_2712) ;  /* 0xfffffff4005c7947 */ /* 0x000fea000383ffff */
.L_x_2713:
        /* <DEDUP_REMOVED lines=14> */
.L_x_10244:


//--------------------- .text._ZN5flash24flash_fwd_splitkv_kernelI23Flash_fwd_kernel_traitsILi32ELi64ELi256ELi4ELb0ELb0EN7cutlass6half_tE19Flash_kernel_traitsILi32ELi64ELi256ELi4ES3_EELb0ELb0ELb1ELb0ELb0ELb1ELb0ELb0EEEvNS_16Flash_fwd_paramsE --------------------------
	.section	.text._ZN5flash24flash_fwd_splitkv_kernelI23Flash_fwd_kernel_traitsILi32ELi64ELi256ELi4ELb0ELb0EN7cutlass6half_tE19Flash_kernel_traitsILi32ELi64ELi256ELi4ES3_EELb0ELb0ELb1ELb0ELb0ELb1ELb0ELb0EEEvNS_16Flash_fwd_paramsE,"ax",@progbits
	.align	128
        .global         _ZN5flash24flash_fwd_splitkv_kernelI23Flash_fwd_kernel_traitsILi32ELi64ELi256ELi4ELb0ELb0EN7cutlass6half_tE19Flash_kernel_traitsILi32ELi64ELi256ELi4ES3_EELb0ELb0ELb1ELb0ELb0ELb1ELb0ELb0EEEvNS_16Flash_fwd_paramsE
        .type           _ZN5flash24flash_fwd_splitkv_kernelI23Flash_fwd_kernel_traitsILi32ELi64ELi256ELi4ELb0ELb0EN7cutlass6half_tE19Flash_kernel_traitsILi32ELi64ELi256ELi4ES3_EELb0ELb0ELb1ELb0ELb0ELb1ELb0ELb0EEEvNS_16Flash_fwd_paramsE,@function
        .size           _ZN5flash24flash_fwd_splitkv_kernelI23Flash_fwd_kernel_traitsILi32ELi64ELi256ELi4ELb0ELb0EN7cutlass6half_tE19Flash_kernel_traitsILi32ELi64ELi256ELi4ES3_EELb0ELb0ELb1ELb0ELb0ELb1ELb0ELb0EEEvNS_16Flash_fwd_paramsE,(.L_x_10245 - _ZN5flash24flash_fwd_splitkv_kernelI23Flash_fwd_kernel_traitsILi32ELi64ELi256ELi4ELb0ELb0EN7cutlass6half_tE19Flash_kernel_traitsILi32ELi64ELi256ELi4ES3_EELb0ELb0ELb1ELb0ELb0ELb1ELb0ELb0EEEvNS_16Flash_fwd_paramsE)
        .other          _ZN5flash24flash_fwd_splitkv_kernelI23Flash_fwd_kernel_traitsILi32ELi64ELi256ELi4ELb0ELb0EN7cutlass6half_tE19Flash_kernel_traitsILi32ELi64ELi256ELi4ES3_EELb0ELb0ELb1ELb0ELb0ELb1ELb0ELb0EEEvNS_16Flash_fwd_paramsE,@"STO_CUDA_ENTRY STV_DEFAULT"
_ZN5flash24flash_fwd_splitkv_kernelI23Flash_fwd_kernel_traitsILi32ELi64ELi256ELi4ELb0ELb0EN7cutlass6half_tE19Flash_kernel_traitsILi32ELi64ELi256ELi4ES3_EELb0ELb0ELb1ELb0ELb0ELb1ELb0ELb0EEEvNS_16Flash_fwd_paramsE:
.text._ZN5flash24flash_fwd_splitkv_kernelI23Flash_fwd_kernel_traitsILi32ELi64ELi256ELi4ELb0ELb0EN7cutlass6half_tE19Flash_kernel_traitsILi32ELi64ELi256ELi4ES3_EELb0ELb0ELb1ELb0ELb0ELb1ELb0ELb0EEEvNS_16Flash_fwd_paramsE:
[----:B------:R-:W-:Y:S01]  /*0000*/  LDC R1, c[0x0][0x37c] ;  /* 0x0000df00ff017b82 */ /* 0x000fe20000000800 */
[----:B------:R-:W1:Y:S07]  /*0010*/  S2R R185, SR_CTAID.X ;  /* 0x0000000000b97919 */ /* 0x000e6e0000002500 */
[----:B------:R-:W2:Y:S01]  /*0020*/  LDC.64 R2, c[0x0][0x348] ;  /* 0x0000d200ff027b82 */ /* 0x000ea20000000a00 */
[----:B------:R-:W-:Y:S01]  /*0030*/  BSSY.RECONVERGENT B2, `(.L_x_2714) ;  /* 0x0000005000027945 */ /* 0x000fe20003800200 */
[----:B------:R-:W-:Y:S01]  /*0040*/  MOV R182, 0x80 ;  /* 0x0000008000b67802 */ /* 0x000fe20000000f00 */
[----:B------:R-:W3:Y:S01]  /*0050*/  S2R R184, SR_CTAID.Y ;  /* 0x0000000000b87919 */ /* 0x000ee20000002600 */
[----:B------:R-:W4:Y:S05]  /*0060*/  S2R R183, SR_CTAID.Z ;  /* 0x0000000000b77919 */ /* 0x000f2a0000002700 */
[----:B-1234-:R-:W-:Y:S05]  /*0070*/  CALL.REL.NOINC `($_ZN5flash24flash_fwd_splitkv_kernelI23Flash_fwd_kernel_traitsILi32ELi64ELi256ELi4ELb0ELb0EN7cutlass6half_tE19Flash_kernel_traitsILi32ELi64ELi256ELi4ES3_EELb0ELb0ELb1ELb0ELb0ELb1ELb0ELb0EEEvNS_16Flash_fwd_paramsE$_ZN5flash30compute_attn_1rowblock_splitkvI23Flash_fwd_kernel_traitsILi32ELi64ELi256ELi4ELb0ELb0EN7cutlass6half_tE19Flash_kernel_traitsILi32ELi64ELi256ELi4ES3_EELb0ELb0ELb1ELb0ELb0ELb1ELb0ELb0ENS_16Flash_fwd_paramsEEEvRKT8_iiiii) ;  /* 0x0000000000087944 */ /* 0x01efea0003c00000 */
[----:B------:R-:W-:Y:S05]  /*0080*/  BSYNC.RECONVERGENT B2 ;  /* 0x0000000000027941 */ /* 0x000fea0003800200 */
.L_x_2714:
[----:B------:R-:W-:Y:S05]  /*0090*/  EXIT ;  /* 0x000000000000794d */ /* 0x000fea0003800000 */
        .type           $_ZN5flash24flash_fwd_splitkv_kernelI23Flash_fwd_kernel_traitsILi32ELi64ELi256ELi4ELb0ELb0EN7cutlass6half_tE19Flash_kernel_traitsILi32ELi64ELi256ELi4ES3_EELb0ELb0ELb1ELb0ELb0ELb1ELb0ELb0EEEvNS_16Flash_fwd_paramsE$_ZN5flash30compute_attn_1rowblock_splitkvI23Flash_fwd_kernel_traitsILi32ELi64ELi256ELi4ELb0ELb0EN7cutlass6half_tE19Flash_kernel_traitsILi32ELi64ELi256ELi4ES3_EELb0ELb0ELb1ELb0ELb0ELb1ELb0ELb0ENS_16Flash_fwd_paramsEEEvRKT8_iiiii,@function
        .size           $_ZN5flash24flash_fwd_splitkv_kernelI23Flash_fwd_kernel_traitsILi32ELi64ELi256ELi4ELb0ELb0EN7cutlass6half_tE19Flash_kernel_traitsILi32ELi64ELi256ELi4ES3_EELb0ELb0ELb1ELb0ELb0ELb1ELb0ELb0EEEvNS_16Flash_fwd_paramsE$_ZN5flash30compute_attn_1rowblock_splitkvI23Flash_fwd_kernel_traitsILi32ELi64ELi256ELi4ELb0ELb0EN7cutlass6half_tE19Flash_kernel_traitsILi32ELi64ELi256ELi4ES3_EELb0ELb0ELb1ELb0ELb0ELb1ELb0ELb0ENS_16Flash_fwd_paramsEEEvRKT8_iiiii,(.L_x_10245 - $_ZN5flash24flash_fwd_splitkv_kernelI23Flash_fwd_kernel_traitsILi32ELi64ELi256ELi4ELb0ELb0EN7cutlass6half_tE19Flash_kernel_traitsILi32ELi64ELi256ELi4ES3_EELb0ELb0ELb1ELb0ELb0ELb1ELb0ELb0EEEvNS_16Flash_fwd_paramsE$_ZN5flash30compute_attn_1rowblock_splitkvI23Flash_fwd_kernel_traitsILi32ELi64ELi256ELi4ELb0ELb0EN7cutlass6half_tE19Flash_kernel_traitsILi32ELi64ELi256ELi4ES3_EELb0ELb0ELb1ELb0ELb0ELb1ELb0ELb0ENS_16Flash_fwd_paramsEEEvRKT8_iiiii)
$_ZN5flash24flash_fwd_splitkv_kernelI23Flash_fwd_kernel_traitsILi32ELi64ELi256ELi4ELb0ELb0EN7cutlass6half_tE19Flash_kernel_traitsILi32ELi64ELi256ELi4ES3_EELb0ELb0ELb1ELb0ELb0ELb1ELb0ELb0EEEvNS_16Flash_fwd_paramsE$_ZN5flash30compute_attn_1rowblock_splitkvI23Flash_fwd_kernel_traitsILi32ELi64ELi256ELi4ELb0ELb0EN7cutlass6half_tE19Flash_kernel_traitsILi32ELi64ELi256ELi4ES3_EELb0ELb0ELb1ELb0ELb0ELb1ELb0ELb0ENS_16Flash_fwd_paramsEEEvRKT8_iiiii:
        /* <DEDUP_REMOVED lines=13> */
[----:B------:R-:W5:Y:S04]  /*0170*/  @!P4 LD.E R42, desc[UR4][R2.64+0xb4] ;  /* 0x0000b404022ac980 */ /* 0x000f68000c101900 */
[----:B------:R-:W5:Y:S04]  /*0180*/  @P4 LD.E R5, desc[UR4][R14.64+0x4] ;  /* 0x000004040e054980 */ /* 0x000f68000c101900 */
[----:B------:R-:W5:Y:S01]  /*0190*/  @!P3 LD.E R41, desc[UR4][R2.64+0xb8] ;  /* 0x0000b8040229b980 */ /* 0x000f62000c101900 */
[----:B----4-:R-:W-:Y:S01]  /*01a0*/  ISETP.NE.U32.AND P1, PT, R10, RZ, PT ;  /* 0x000000ff0a00720c */ /* 0x010fe20003f25070 */
[----:B------:R-:W-:-:S02]  /*01b0*/  IMAD.SHL.U32 R4, R184, 0x4, RZ ;  /* 0x00000004b8047824 */ /* 0x000fc400078e00ff */
[----:B------:R-:W5:Y:S01]  /*01c0*/  @P2 LD.E R192, desc[UR4][R14.64] ;  /* 0x000000040ec02980 */ /* 0x000f62000c101900 */
        /* <DEDUP_REMOVED lines=10> */
[----:B------:R-:W-:Y:S01]  /*0270*/  ISETP.NE.AND.EX P0, PT, R9, RZ, PT, P0 ;  /* 0x000000ff0900720c */ /* 0x000fe20003f05300 */
[----:B------:R-:W-:Y:S01]  /*0280*/  IMAD.MOV.U32 R11, RZ, RZ, -0x1 ;  /* 0xffffffffff0b7424 */ /* 0x000fe200078e00ff */
[----:B-1----:R-:W-:-:S05]  /*0290*/  IADD3 R12, P1, PT, R6, R4, RZ ;  /* 0x00000004060c7210 */ /* 0x002fca0007f3e0ff */
[----:B------:R-:W-:Y:S01]  /*02a0*/  IMAD.X R13, R7, 0x1, R0, P1 ;  /* 0x00000001070d7824 */ /* 0x000fe200008e0600 */
[----:B------:R-:W-:Y:S07]  /*02b0*/  @!P2 BRA `(.L_x_2716) ;  /* 0x000000000010a947 */ /* 0x000fee0003800000 */
[----:B------:R-:W2:Y:S02]  /*02c0*/  LD.E.U8 R6, desc[UR4][R2.64+0x1b2] ;  /* 0x0001b20402067980 */ /* 0x000ea4000c101100 */
[----:B--2---:R-:W-:-:S13]  /*02d0*/  ISETP.NE.AND P1, PT, R6, RZ, PT ;  /* 0x000000ff0600720c */ /* 0x004fda0003f25270 */
[----:B------:R-:W-:Y:S05]  /*02e0*/  @!P1 BRA `(.L_x_2716) ;  /* 0x0000000000049947 */ /* 0x000fea0003800000 */
[----:B------:R1:W5:Y:S02]  /*02f0*/  LD.E R11, desc[UR4][R12.64] ;  /* 0x000000040c0b7980 */ /* 0x000364000c101900 */
.L_x_2716:
[----:B------:R-:W-:Y:S05]  /*0300*/  BSYNC.RECONVERGENT B0 ;  /* 0x0000000000007941 */ /* 0x000fea0003800200 */
.L_x_2715:
[----:B------:R-:W-:Y:S04]  /*0310*/  BSSY.RECONVERGENT B0, `(.L_x_2717) ;  /* 0x0000007000007945 */ /* 0x000fe80003800200 */
[----:B------:R-:W-:Y:S05]  /*0320*/  @!P3 BRA `(.L_x_2718) ;  /* 0x000000000014b947 */ /* 0x000fea0003800000 */
[----:B------:R-:W2:Y:S02]  /*0330*/  LD.E.U8 R6, desc[UR4][R2.64+0x1b2] ;  /* 0x0001b20402067980 */ /* 0x000ea4000c101100 */
[----:B--2---:R-:W-:-:S13]  /*0340*/  ISETP.NE.AND P1, PT, R6, RZ, PT ;  /* 0x000000ff0600720c */ /* 0x004fda0003f25270 */
[----:B-----5:R-:W2:Y:S02]  /*0350*/  @P1 LD.E R41, desc[UR4][R12.64+0x4] ;  /* 0x000004040c291980 */ /* 0x020ea4000c101900 */
[----:B--2---:R-:W-:-:S06]  /*0360*/  @P1 IADD3 R41, PT, PT, R41, -R11, RZ ;  /* 0x8000000b29291210 */ /* 0x004fcc0007ffe0ff */
[----:B------:R2:W5:Y:S02]  /*0370*/  @!P1 LD.E R41, desc[UR4][R12.64] ;  /* 0x000000040c299980 */ /* 0x000564000c101900 */
.L_x_2718:
[----:B------:R-:W-:Y:S05]  /*0380*/  BSYNC.RECONVERGENT B0 ;  /* 0x0000000000007941 */ /* 0x000fea0003800200 */
.L_x_2717:
        /* <DEDUP_REMOVED lines=8> */
.L_x_2720:
[----:B------:R-:W3:Y:S01]  /*0410*/  LD.E.64 R6, desc[UR4][R2.64+0x108] ;  /* 0x0001080402067980 */ /* 0x000ee2000c101b00 */
[----:B------:R-:W-:Y:S01]  /*0420*/  BSSY.RECONVERGENT B0, `(.L_x_2722) ;  /* 0x0000006000007945 */ /* 0x000fe20003800200 */
[----:B------:R-:W-:Y:S01]  /*0430*/  IMAD.MOV.U32 R5, RZ, RZ, RZ ;  /* 0x000000ffff057224 */ /* 0x000fe200078e00ff */
[----:B---3--:R-:W-:-:S04]  /*0440*/  ISETP.NE.U32.AND P0, PT, R6, RZ, PT ;  /* 0x000000ff0600720c */ /* 0x008fc80003f05070 */
[----:B------:R-:W-:-:S13]  /*0450*/  ISETP.NE.AND.EX P0, PT, R7, RZ, PT, P0 ;  /* 0x000000ff0700720c */ /* 0x000fda0003f05300 */
[----:B------:R-:W-:Y:S05]  /*0460*/  @!P0 BRA `(.L_x_2723) ;  /* 0x0000000000048947 */ /* 0x000fea0003800000 */
[----:B------:R3:W5:Y:S02]  /*0470*/  LD.E R5, desc[UR4][R2.64+0xbc] ;  /* 0x0000bc0402057980 */ /* 0x000764000c101900 */
.L_x_2723:
[----:B------:R-:W-:Y:S05]  /*0480*/  BSYNC.RECONVERGENT B0 ;  /* 0x0000000000007941 */ /* 0x000fea0003800200 */
.L_x_2722:
[----:B-----5:R-:W-:Y:S02]  /*0490*/  IADD3 R41, PT, PT, R5, R41, -R10 ;  /* 0x0000002905297210 */ /* 0x020fe40007ffe80a */
.L_x_2721:
[----:B------:R-:W-:Y:S05]  /*04a0*/  BSYNC.RECONVERGENT B1 ;  /* 0x0000000000017941 */ /* 0x000fea0003800200 */
.L_x_2719:
[----:B------:R-:W-:Y:S01]  /*04b0*/  IMAD.SHL.U32 R174, R185, 0x40, RZ ;  /* 0x00000040b9ae7824 */ /* 0x000fe200078e00ff */
[----:B------:R-:W-:Y:S01]  /*04c0*/  MOV R6, R182 ;  /* 0x000000b600067202 */ /* 0x000fe20000000f00 */
[----:B------:R-:W-:-:S03]  /*04d0*/  IMAD.MOV.U32 R7, RZ, RZ, 0x0 ;  /* 0x00000000ff077424 */ /* 0x000fc600078e00ff */
[----:B------:R-:W-:-:S13]  /*04e0*/  ISETP.GT.AND P0, PT, R42, R174, PT ;  /* 0x000000ae2a00720c */ /* 0x000fda0003f04270 */
[----:B-123--:R-:W-:Y:S05]  /*04f0*/  @!P0 RET.REL.NODEC R6 `(_ZN5flash24flash_fwd_splitkv_kernelI23Flash_fwd_kernel_traitsILi32ELi64ELi256ELi4ELb0ELb0EN7cutlass6half_tE19Flash_kernel_traitsILi32ELi64ELi256ELi4ES3_EELb0ELb0ELb1ELb0ELb0ELb1ELb0ELb0EEEvNS_16Flash_fwd_paramsE) ;  /* 0xfffffff806c08950 */ /* 0x00efea0003c3ffff */
        /* <DEDUP_REMOVED lines=74> */
.L_x_2726:
[----:B------:R-:W-:Y:S05]  /*09a0*/  BSYNC.RECONVERGENT B0 ;  /* 0x0000000000007941 */ /* 0x000fea0003800200 */
.L_x_2725:
[----:B------:R-:W-:Y:S01]  /*09b0*/  MOV R2, R182 ;  /* 0x000000b600027202 */ /* 0x000fe20000000f00 */
[----:B------:R1:W-:Y:S01]  /*09c0*/  @!P3 ST.E desc[UR4][R4.64], R0 ;  /* 0x000000000400b985 */ /* 0x0003e2000c101904 */
[----:B------:R-:W-:-:S04]  /*09d0*/  MOV R3, 0x0 ;  /* 0x0000000000037802 */ /* 0x000fc80000000f00 */
[----:B-12---:R-:W-:Y:S05]  /*09e0*/  @P2 RET.REL.NODEC R2 `(_ZN5flash24flash_fwd_splitkv_kernelI23Flash_fwd_kernel_traitsILi32ELi64ELi256ELi4ELb0ELb0EN7cutlass6half_tE19Flash_kernel_traitsILi32ELi64ELi256ELi4ES3_EELb0ELb0ELb1ELb0ELb0ELb1ELb0ELb0EEEvNS_16Flash_fwd_paramsE) ;  /* 0xfffffff402842950 */ /* 0x006fea0003c3ffff */
[----:B------:R-:W-:Y:S02]  /*09f0*/  MOV R0, 0x7f800000 ;  /* 0x7f80000000007802 */ /* 0x000fe40000000f00 */
[----:B------:R-:W-:-:S03]  /*0a00*/  MOV R183, 0x0 ;  /* 0x0000000000b77802 */ /* 0x000fc60000000f00 */
[----:B------:R1:W-:Y:S02]  /*0a10*/  ST.E desc[UR4][R4.64+0x80], R0 ;  /* 0x0000800004007985 */ /* 0x0003e4000c101904 */
[----:B-1----:R-:W-:Y:S05]  /*0a20*/  RET.REL.NODEC R182 `(_ZN5flash24flash_fwd_splitkv_kernelI23Flash_fwd_kernel_traitsILi32ELi64ELi256ELi4ELb0ELb0EN7cutlass6half_tE19Flash_kernel_traitsILi32ELi64ELi256ELi4ES3_EELb0ELb0ELb1ELb0ELb0ELb1ELb0ELb0EEEvNS_16Flash_fwd_paramsE) ;  /* 0xfffffff4b6747950 */ /* 0x002fea0003c3ffff */
.L_x_2724:
        /* <DEDUP_REMOVED lines=31> */
[----:B------:R-:W-:Y:S01]  /*0c20*/  IADD3 R0, PT, PT, RZ, -R0, RZ ;  /* 0x80000000ff007210 */ /* 0x000fe20007ffe0ff */
[----:B------:R-:W2:Y:S04]  /*0c30*/  LD.E.64 R14, desc[UR4][R2.64+0x20] ;  /* 0x00002004020e7980 */ /* 0x000ea8000c101b00 */
[----:B------:R-:W-:-:S04]  /*0c40*/  IMAD.HI.U32 R6, R6, R4, RZ ;  /* 0x0000000406067227 */ /* 0x000fc800078e00ff */
[----:B------:R-:W-:-:S05]  /*0c50*/  IMAD R0, R6, R0, R4 ;  /* 0x0000000006007224 */ /* 0x000fca00078e0204 */
[----:B------:R-:W-:-:S13]  /*0c60*/  ISETP.GT.U32.AND P2, PT, R5, R0, PT ;  /* 0x000000000500720c */ /* 0x000fda0003f44070 */
[----:B------:R-:W-:-:S05]  /*0c70*/  @!P2 IMAD.IADD R0, R0, 0x1, -R5 ;  /* 0x000000010000a824 */ /* 0x000fca00078e0a05 */
[----:B------:R-:W-:Y:S02]  /*0c80*/  ISETP.GE.U32.AND P0, PT, R0, R5, PT ;  /* 0x000000050000720c */ /* 0x000fe40003f06070 */
[----:B------:R-:W-:Y:S02]  /*0c90*/  LOP3.LUT R0, R23, R9, RZ, 0x3c, !PT ;  /* 0x0000000917007212 */ /* 0x000fe400078e3cff */
[----:B------:R-:W-:Y:S02]  /*0ca0*/  @!P2 IADD3 R6, PT, PT, R6, 0x1, RZ ;  /* 0x000000010606a810 */ /* 0x000fe40007ffe0ff */
[----:B------:R-:W-:Y:S01]  /*0cb0*/  ISETP.GE.AND P1, PT, R0, RZ, PT ;  /* 0x000000ff0000720c */ /* 0x000fe20003f26270 */
[-C--:B---3--:R-:W-:Y:S01]  /*0cc0*/  IMAD R0, R11, R184.reuse, RZ ;  /* 0x000000b80b007224 */ /* 0x088fe200078e02ff */
[----:B------:R-:W-:Y:S01]  /*0cd0*/  ISETP.NE.AND P2, PT, R9, RZ, PT ;  /* 0x000000ff0900720c */ /* 0x000fe20003f45270 */
[----:B------:R-:W-:-:S04]  /*0ce0*/  IMAD.WIDE.U32 R10, R10, R184, RZ ;  /* 0x000000b80a0a7225 */ /* 0x000fc800078e00ff */
[----:B------:R-:W-:Y:S01]  /*0cf0*/  @P0 VIADD R6, R6, 0x1 ;  /* 0x0000000106060836 */ /* 0x000fe20000000000 */
[----:B------:R-:W-:Y:S01]  /*0d00*/  LEA R195, P0, R10, R196, 0x2 ;  /* 0x000000c40ac37211 */ /* 0x000fe200078010ff */
[----:B------:R-:W-:-:S03]  /*0d10*/  IMAD.IADD R0, R11, 0x1, R0 ;  /* 0x000000010b007824 */ /* 0x000fc600078e0200 */
[----:B------:R-:W-:Y:S02]  /*0d20*/  MOV R8, R6 ;  /* 0x0000000600087202 */ /* 0x000fe40000000f00 */
[----:B------:R-:W-:Y:S02]  /*0d30*/  LEA.HI.X R194, R10, R197, R0, 0x2, P0 ;  /* 0x000000c50ac27211 */ /* 0x000fe400000f1400 */
[----:B------:R-:W-:Y:S01]  /*0d40*/  @!P1 IADD3 R8, PT, PT, -R8, RZ, RZ ;  /* 0x000000ff08089210 */ /* 0x000fe20007ffe1ff */
[----:B------:R-:W-:Y:S01]  /*0d50*/  IMAD.MOV.U32 R4, RZ, RZ, R195 ;  /* 0x000000ffff047224 */ /* 0x000fe200078e00c3 */
[----:B------:R-:W-:Y:S01]  /*0d60*/  @!P2 LOP3.LUT R8, RZ, R9, RZ, 0x33, !PT ;  /* 0x00000009ff08a212 */ /* 0x000fe200078e33ff */
[----:B------:R-:W3:Y:S01]  /*0d70*/  LD.E.64 R10, desc[UR4][R2.64+0x28] ;  /* 0x00002804020a7980 */ /* 0x000ee2000c101b00 */
[----:B------:R-:W-:-:S03]  /*0d80*/  MOV R5, R194 ;  /* 0x000000c200057202 */ /* 0x000fc60000000f00 */
[----:B------:R-:W-:-:S05]  /*0d90*/  IMAD.WIDE R4, R8, 0x4, R4 ;  /* 0x0000000408047825 */ /* 0x000fca00078e0204 */
[----:B------:R1:W2:Y:S01]  /*0da0*/  LD.E R0, desc[UR4][R4.64] ;  /* 0x0000000404007980 */ /* 0x0002a2000c101900 */
[----:B----4-:R-:W-:-:S04]  /*0db0*/  IABS R7, R12 ;  /* 0x0000000c00077213 */ /* 0x010fc80000000000 */
[----:B-1----:R-:W1:Y:S08]  /*0dc0*/  I2F.RP R4, R7 ;  /* 0x0000000700047306 */ /* 0x002e700000209400 */
[----:B-1----:R-:W1:Y:S02]  /*0dd0*/  MUFU.RCP R4, R4 ;  /* 0x0000000400047308 */ /* 0x002e640000001000 */
[----:B-1----:R-:W-:-:S06]  /*0de0*/  VIADD R4, R4, 0xffffffe ;  /* 0x0ffffffe04047836 */ /* 0x002fcc0000000000 */
        /* <DEDUP_REMOVED lines=21> */
[----:B------:R-:W-:-:S03]  /*0f40*/  IMAD R4, R171, R7, RZ ;  /* 0x00000007ab047224 */ /* 0x000fc600078e02ff */
[----:B------:R-:W-:Y:S02]  /*0f50*/  @!P0 IADD3 R8, PT, PT, -R8, RZ, RZ ;  /* 0x000000ff08088210 */ /* 0x000fe40007ffe1ff */
[----:B------:R-:W-:Y:S02]  /*0f60*/  @!P1 LOP3.LUT R8, RZ, R12, RZ, 0x33, !PT ;  /* 0x0000000cff089212 */ /* 0x000fe400078e33ff */
[----:B--2---:R-:W-:Y:S01]  /*0f70*/  SHF.R.S32.HI R5, RZ, 0x1f, R0 ;  /* 0x0000001fff057819 */ /* 0x004fe20000011400 */
[----:B------:R-:W-:-:S04]  /*0f80*/  IMAD R6, R15, R0, RZ ;  /* 0x000000000f067224 */ /* 0x000fc800078e02ff */
[C---:B------:R-:W-:Y:S02]  /*0f90*/  IMAD R6, R14.reuse, R5, R6 ;  /* 0x000000050e067224 */ /* 0x040fe400078e0206 */
[----:B------:R-:W-:-:S04]  /*0fa0*/  IMAD.WIDE.U32 R14, R14, R0, RZ ;  /* 0x000000000e0e7225 */ /* 0x000fc800078e00ff */
[----:B------:R-:W-:Y:S01]  /*0fb0*/  IMAD.IADD R19, R15, 0x1, R6 ;  /* 0x000000010f137824 */ /* 0x000fe200078e0206 */
[----:B------:R-:W-:Y:S01]  /*0fc0*/  SHF.R.S32.HI R15, RZ, 0x1f, R7 ;  /* 0x0000001fff0f7819 */ /* 0x000fe20000011407 */
[----:B------:R-:W-:-:S04]  /*0fd0*/  IMAD.MOV.U32 R18, RZ, RZ, R14 ;  /* 0x000000ffff127224 */ /* 0x000fc800078e000e */
        /* <DEDUP_REMOVED lines=8> */
[----:B------:R-:W-:Y:S01]  /*1060*/  IMAD.WIDE.U32 R8, R10, R0, RZ ;  /* 0x000000000a087225 */ /* 0x000fe200078e00ff */
[----:B------:R-:W-:-:S03]  /*1070*/  IADD3 R0, PT, PT, R17, R6, RZ ;  /* 0x0000000611007210 */ /* 0x000fc60007ffe0ff */
[----:B------:R-:W-:Y:S01]  /*1080*/  IMAD R4, R10, R5, R4 ;  /* 0x000000050a047224 */ /* 0x000fe200078e0204 */
[----:B------:R-:W-:Y:S01]  /*1090*/  MOV R14, R8 ;  /* 0x00000008000e7202 */ /* 0x000fe20000000f00 */
[----:B------:R-:W-:Y:S02]  /*10a0*/  IMAD.MOV.U32 R6, RZ, RZ, R16 ;  /* 0x000000ffff067224 */ /* 0x000fe400078e0010 */
[----:B------:R-:W-:Y:S01]  /*10b0*/  IMAD.IADD R13, R9, 0x1, R4 ;  /* 0x00000001090d7824 */ /* 0x000fe200078e0204 */
[----:B------:R-:W-:Y:S05]  /*10c0*/  BRA `(.L_x_2729) ;  /* 0x0000000400447947 */ /* 0x000fea0003800000 */
.L_x_2728:
        /* <DEDUP_REMOVED lines=43> */
[----:B------:R-:W-:-:S04]  /*1380*/  LOP3.LUT R4, R183, R12, RZ, 0x3c, !PT ;  /* 0x0000000cb7047212 */ /* 0x000fc800078e3cff */
[-C--:B------:R-:W-:Y:S01]  /*1390*/  LOP3.LUT R7, R7, R6.reuse, RZ, 0x3c, !PT ;  /* 0x0000000607077212 */ /* 0x080fe200078e3cff */
[----:B------:R-:W-:Y:S01]  /*13a0*/  @!P1 VIADD R8, R8, 0x1 ;  /* 0x0000000108089836 */ /* 0x000fe20000000000 */
[----:B------:R-:W-:Y:S02]  /*13b0*/  ISETP.GE.AND P0, PT, R4, RZ, PT ;  /* 0x000000ff0400720c */ /* 0x000fe40003f06270 */
[C---:B------:R-:W-:Y:S02]  /*13c0*/  LOP3.LUT R6, R7.reuse, R6, RZ, 0x3c, !PT ;  /* 0x0000000607067212 */ /* 0x040fe400078e3cff */
[----:B------:R-:W-:Y:S02]  /*13d0*/  ISETP.NE.AND P1, PT, R12, RZ, PT ;  /* 0x000000ff0c00720c */ /* 0x000fe40003f25270 */
[----:B------:R-:W-:Y:S01]  /*13e0*/  LOP3.LUT R7, R7, R6, RZ, 0x3c, !PT ;  /* 0x0000000607077212 */ /* 0x000fe200078e3cff */
[----:B------:R-:W-:Y:S01]  /*13f0*/  @!P2 IMAD R4, R173, R10, RZ ;  /* 0x0000000aad04a224 */ /* 0x000fe200078e02ff */
[----:B------:R-:W-:-:S02]  /*1400*/  @!P2 SHF.R.S32.HI R0, RZ, 0x1f, R10 ;  /* 0x0000001fff00a819 */ /* 0x000fc4000001140a */
[----:B------:R-:W-:Y:S01]  /*1410*/  @P3 IADD3 R8, PT, PT, R8, 0x1, RZ ;  /* 0x0000000108083810 */ /* 0x000fe20007ffe0ff */
[----:B------:R-:W-:-:S04]  /*1420*/  IMAD.WIDE.U32 R18, R170, R23, R6 ;  /* 0x00000017aa127225 */ /* 0x000fc800078e0006 */
[----:B------:R-:W-:Y:S02]  /*1430*/  @!P2 IMAD R0, R0, R172, R4 ;  /* 0x000000ac0000a224 */ /* 0x000fe400078e0204 */
[----:B------:R-:W-:-:S04]  /*1440*/  @!P2 IMAD.WIDE.U32 R6, R172, R10, RZ ;  /* 0x0000000aac06a225 */ /* 0x000fc800078e00ff */
[----:B------:R-:W-:Y:S02]  /*1450*/  IMAD R5, R171, R23, RZ ;  /* 0x00000017ab057224 */ /* 0x000fe400078e02ff */
[----:B------:R-:W-:Y:S01]  /*1460*/  @!P0 IMAD.MOV R8, RZ, RZ, -R8 ;  /* 0x000000ffff088224 */ /* 0x000fe200078e0a08 */
[----:B------:R-:W-:Y:S02]  /*1470*/  @!P1 LOP3.LUT R8, RZ, R12, RZ, 0x33, !PT ;  /* 0x0000000cff089212 */ /* 0x000fe400078e33ff */
[----:B------:R-:W-:Y:S01]  /*1480*/  @!P2 IADD3 R21, PT, PT, R7, R0, RZ ;  /* 0x000000000715a210 */ /* 0x000fe20007ffe0ff */
[----:B------:R-:W-:Y:S01]  /*1490*/  @!P2 IMAD R4, R17, R9, RZ ;  /* 0x000000091104a224 */ /* 0x000fe200078e02ff */
[----:B------:R-:W-:Y:S01]  /*14a0*/  @!P2 SHF.R.S32.HI R0, RZ, 0x1f, R9 ;  /* 0x0000001fff00a819 */ /* 0x000fe20000011409 */
[----:B------:R-:W-:Y:S01]  /*14b0*/  @!P2 IMAD.MOV.U32 R20, RZ, RZ, R6 ;  /* 0x000000ffff14a224 */ /* 0x000fe200078e0006 */
[----:B------:R-:W-:Y:S02]  /*14c0*/  @P2 IADD3 R10, PT, PT, R10, R11, RZ ;  /* 0x0000000b0a0a2210 */ /* 0x000fe40007ffe0ff */
[----:B------:R-:W-:Y:S01]  /*14d0*/  IADD3 R19, PT, PT, R19, R5, RZ ;  /* 0x0000000513137210 */ /* 0x000fe20007ffe0ff */
        /* <DEDUP_REMOVED lines=16> */
.L_x_2729:
[----:B------:R-:W-:Y:S05]  /*15e0*/  BSYNC.RECONVERGENT B0 ;  /* 0x0000000000007941 */ /* 0x000fea0003800200 */
.L_x_2727:
        /* <DEDUP_REMOVED lines=30> */
[----:B------:R-:W-:-:S04]  /*17d0*/  @P3 VIADD R27, R27, 0x1 ;  /* 0x000000011b1b3836 */ /* 0x000fc80000000000 */
[----:B------:R-:W-:Y:S02]  /*17e0*/  IMAD.MOV.U32 R16, RZ, RZ, R27 ;  /* 0x000000ffff107224 */ /* 0x000fe400078e001b */
[C---:B------:R-:W-:Y:S02]  /*17f0*/  IMAD R15, R7.reuse, R173, R15 ;  /* 0x000000ad070f7224 */ /* 0x040fe400078e020f */
[----:B------:R-:W-:Y:S01]  /*1800*/  @!P1 IMAD.MOV R16, RZ, RZ, -R16 ;  /* 0x000000ffff109224 */ /* 0x000fe200078e0a10 */
[----:B------:R-:W-:Y:S01]  /*1810*/  @!P2 LOP3.LUT R16, RZ, R12, RZ, 0x33, !PT ;  /* 0x0000000cff10a212 */ /* 0x000fe200078e33ff */
[----:B------:R-:W-:Y:S01]  /*1820*/  IMAD.WIDE.U32 R26, R7, R172, RZ ;  /* 0x000000ac071a7225 */ /* 0x000fe200078e00ff */
[----:B------:R-:W-:-:S03]  /*1830*/  SHF.L.U32 R176, R150, 0x3, RZ ;  /* 0x0000000396b07819 */ /* 0x000fc600000006ff */
[----:B------:R-:W-:Y:S01]  /*1840*/  IMAD.IADD R7, R27, 0x1, R15 ;  /* 0x000000011b077824 */ /* 0x000fe200078e020f */
[----:B------:R-:W-:Y:S01]  /*1850*/  SHF.R.S32.HI R15, RZ, 0x1f, R16 ;  /* 0x0000001fff0f7819 */ /* 0x000fe20000011410 */
[-C--:B------:R-:W-:Y:S01]  /*1860*/  IMAD R12, R29, R16.reuse, RZ ;  /* 0x000000101d0c7224 */ /* 0x080fe200078e02ff */
[----:B------:R-:W-:Y:S01]  /*1870*/  LOP3.LUT R175, R176, 0x18, RZ, 0xc0, !PT ;  /* 0x00000018b0af7812 */ /* 0x000fe200078ec0ff */
[----:B------:R-:W-:-:S03]  /*1880*/  IMAD.WIDE.U32 R16, R28, R16, RZ ;  /* 0x000000101c107225 */ /* 0x000fc600078e00ff */
[----:B------:R-:W-:Y:S01]  /*1890*/  IADD3 R14, P2, P1, R26, R14, R175 ;  /* 0x0000000e1a0e7210 */ /* 0x000fe2000795e0af */
[----:B------:R-:W-:Y:S01]  /*18a0*/  IMAD R12, R15, R28, R12 ;  /* 0x0000001c0f0c7224 */ /* 0x000fe200078e020c */
[----:B------:R-:W-:Y:S02]  /*18b0*/  LOP3.LUT R191, R176, 0xc0, RZ, 0xc0, !PT ;  /* 0x000000c0b0bf7812 */ /* 0x000fe400078ec0ff */
[----:B------:R-:W-:Y:S02]  /*18c0*/  IADD3.X R7, PT, PT, R7, R13, RZ, P2, P1 ;  /* 0x0000000d07077210 */ /* 0x000fe400017e24ff */
[----:B------:R-:W-:Y:S02]  /*18d0*/  IADD3 R14, P1, PT, R14, R16, RZ ;  /* 0x000000100e0e7210 */ /* 0x000fe40007f3e0ff */
[----:B------:R-:W-:Y:S02]  /*18e0*/  IADD3 R12, PT, PT, R17, R12, RZ ;  /* 0x0000000c110c7210 */ /* 0x000fe40007ffe0ff */
[----:B------:R-:W-:Y:S01]  /*18f0*/  LOP3.LUT R191, R191, 0x18, R150, 0xf8, !PT ;  /* 0x00000018bfbf7812 */ /* 0x000fe200078ef896 */
[----:B------:R-:W1:Y:S02]  /*1900*/  S2UR UR6, SR_CgaCtaId ;  /* 0x00000000000679c3 */ /* 0x000e640000008800 */
[----:B------:R-:W-:Y:S01]  /*1910*/  IMAD.X R15, R7, 0x1, R12, P1 ;  /* 0x00000001070f7824 */ /* 0x000fe200008e060c */
[----:B------:R-:W-:-:S02]  /*1920*/  IADD3 R12, P1, PT, R175, R6, RZ ;  /* 0x00000006af0c7210 */ /* 0x000fc40007f3e0ff */
[----:B------:R-:W-:Y:S02]  /*1930*/  LOP3.LUT R13, R176, 0x1f20, RZ, 0xc0, !PT ;  /* 0x00001f20b00d7812 */ /* 0x000fe400078ec0ff */
[----:B------:R-:W-:-:S04]  /*1940*/  LOP3.LUT R190, R191, R175, RZ, 0x3c, !PT ;  /* 0x000000afbfbe7212 */ /* 0x000fc800078e3cff */
[----:B------:R-:W-:Y:S01]  /*1950*/  LOP3.LUT R190, R13, R190, RZ, 0xfc, !PT ;  /* 0x000000be0dbe7212 */ /* 0x000fe200078efcff */
[----:B------:R-:W-:Y:S01]  /*1960*/  IMAD.X R13, RZ, RZ, R0, P1 ;  /* 0x000000ffff0d7224 */ /* 0x000fe200008e0600 */
[----:B------:R-:W-:Y:S01]  /*1970*/  SHF.R.U32.HI R76, RZ, 0x2, R150 ;  /* 0x00000002ff4c7819 */ /* 0x000fe20000011696 */
[----:B------:R-:W-:Y:S01]  /*1980*/  IMAD.IADD R174, R42, 0x1, -R174 ;  /* 0x000000012aae7824 */ /* 0x000fe200078e0aae */
[----:B------:R-:W-:-:S03]  /*1990*/  UMOV UR7, 0x400 ;  /* 0x0000040000077882 */ /* 0x000fc60000000000 */
[----:B------:R-:W-:Y:S02]  /*19a0*/  IMAD R177, R171, R76, RZ ;  /* 0x0000004cabb17224 */ /* 0x000fe400078e02ff */
[----:B------:R-:W-:Y:S01]  /*19b0*/  IMAD.WIDE.U32 R12, R76, R170, R12 ;  /* 0x000000aa4c0c7225 */ /* 0x000fe200078e000c */
[----:B------:R-:W-:-:S03]  /*19c0*/  LOP3.LUT R195, R195, R194, RZ, 0x3c, !PT ;  /* 0x000000c2c3c37212 */ /* 0x000fc600078e3cff */
[----:B------:R-:W-:Y:S01]  /*19d0*/  IMAD R180, R173, R76, RZ ;  /* 0x0000004cadb47224 */ /* 0x000fe200078e02ff */
[----:B-1----:R-:W-:Y:S01]  /*19e0*/  ULEA UR6, UR6, UR7, 0x18 ;  /* 0x0000000706067291 */ /* 0x002fe2000f8ec0ff */
[----:B------:R-:W-:Y:S01]  /*19f0*/  IMAD.WIDE.U32 R14, R76, R172, R14 ;  /* 0x000000ac4c0e7225 */ /* 0x000fe200078e000e */
[----:B------:R-:W-:Y:S02]  /*1a00*/  IADD3 R177, PT, PT, R13, R177, RZ ;  /* 0x000000b10db17210 */ /* 0x000fe40007ffe0ff */
[----:B------:R-:W-:Y:S01]  /*1a10*/  MOV R77, RZ ;  /* 0x000000ff004d7202 */ /* 0x000fe20000000f00 */
[----:B------:R-:W-:Y:S01]  /*1a20*/  IMAD.IADD R180, R15, 0x1, R180 ;  /* 0x000000010fb47824 */ /* 0x000fe200078e02b4 */
[C---:B------:R-:W-:Y:S01]  /*1a30*/  LOP3.LUT R194, R195.reuse, R194, RZ, 0x3c, !PT ;  /* 0x000000c2c3c27212 */ /* 0x040fe200078e3cff */
[----:B------:R-:W-:Y:S01]  /*1a40*/  IMAD.U32 R166, RZ, RZ, UR6 ;  /* 0x00000006ffa67e24 */ /* 0x000fe2000f8e00ff */
[----:B------:R-:W-:Y:S02]  /*1a50*/  BSSY.RECONVERGENT B0, `(.L_x_2730) ;  /* 0x000002a000007945 */ /* 0x000fe40003800200 */
[----:B------:R-:W-:Y:S01]  /*1a60*/  LOP3.LUT R195, R195, R194, RZ, 0x3c, !PT ;  /* 0x000000c2c3c37212 */ /* 0x000fe200078e3cff */
[----:B------:R-:W-:-:S02]  /*1a70*/  IMAD R190, R190, 0x2, R166 ;  /* 0x00000002bebe7824 */ /* 0x000fc400078e02a6 */
[----:B--2---:R-:W-:-:S04]  /*1a80*/  @P0 IMAD.WIDE.U32 R16, R8, R192, RZ ;  /* 0x000000c008100225 */ /* 0x004fc800078e00ff */
[-C--:B---3--:R-:W-:Y:S02]  /*1a90*/  @!P0 IMAD R6, R25, R184.reuse, RZ ;  /* 0x000000b819068224 */ /* 0x088fe400078e02ff */
[----:B------:R-:W-:-:S04]  /*1aa0*/  @!P0 IMAD.WIDE.U32 R24, R24, R184, RZ ;  /* 0x000000b818188225 */ /* 0x000fc800078e00ff */
[----:B------:R-:W-:Y:S01]  /*1ab0*/  @!P0 IMAD.IADD R0, R25, 0x1, R6 ;  /* 0x0000000119008824 */ /* 0x000fe200078e0206 */
[----:B------:R-:W-:Y:S01]  /*1ac0*/  @!P0 MOV R7, R24 ;  /* 0x0000001800078202 */ /* 0x000fe20000000f00 */
[----:B------:R-:W-:Y:S02]  /*1ad0*/  @P0 IMAD R6, R9, R192, RZ ;  /* 0x000000c009060224 */ /* 0x000fe400078e02ff */
[----:B------:R-:W-:Y:S02]  /*1ae0*/  @P0 IMAD.MOV.U32 R7, RZ, RZ, R16 ;  /* 0x000000ffff070224 */ /* 0x000fe400078e0010 */
[----:B------:R-:W-:-:S03]  /*1af0*/  @P0 IMAD.IADD R0, R17, 0x1, R6 ;  /* 0x0000000111000824 */ /* 0x000fc600078e0206 */
[----:B------:R-:W-:-:S04]  /*1b00*/  IADD3 R6, P1, PT, R175, R7, RZ ;  /* 0x00000007af067210 */ /* 0x000fc80007f3e0ff */
[----:B------:R-:W-:Y:S02]  /*1b10*/  IADD3.X R7, PT, PT, RZ, R0, RZ, P1, !PT ;  /* 0x00000000ff077210 */ /* 0x000fe40000ffe4ff */
[----:B------:R-:W-:Y:S01]  /*1b20*/  ISETP.GE.AND P1, PT, R76, R174, PT ;  /* 0x000000ae4c00720c */ /* 0x000fe20003f26270 */
[-C--:B----4-:R-:W-:Y:S01]  /*1b30*/  IMAD R0, R11, R183.reuse, RZ ;  /* 0x000000b70b007224 */ /* 0x090fe200078e02ff */
[----:B------:R-:W-:Y:S01]  /*1b40*/  LEA R178, P3, R12, R18, 0x1 ;  /* 0x000000120cb27211 */ /* 0x000fe200078608ff */
[----:B------:R-:W-:Y:S01]  /*1b50*/  IMAD.WIDE.U32 R10, R10, R183, R6 ;  /* 0x000000b70a0a7225 */ /* 0x000fe200078e0006 */
[----:B------:R-:W-:Y:S02]  /*1b60*/  LEA R181, P2, R14, R20, 0x1 ;  /* 0x000000140eb57211 */ /* 0x000fe400078408ff */
        /* <DEDUP_REMOVED lines=23> */
.L_x_2732:
[----:B------:R1:W-:Y:S02]  /*1ce0*/  STS.128 [R190], RZ ;  /* 0x000000ffbe007388 */ /* 0x0003e40000000c00 */
.L_x_2731:
[----:B------:R-:W-:Y:S05]  /*1cf0*/  BSYNC.RECONVERGENT B0 ;  /* 0x0000000000007941 */ /* 0x000fea0003800200 */
.L_x_2730:
[----:B------:R-:W-:Y:S01]  /*1d00*/  VIADD R6, R76, 0x20 ;  /* 0x000000204c067836 */ /* 0x000fe20000000000 */
        /* <DEDUP_REMOVED lines=22> */
.L_x_2734:
[----:B------:R-:W-:Y:S05]  /*1e70*/  BSYNC.RECONVERGENT B0 ;  /* 0x0000000000007941 */ /* 0x000fea0003800200 */
.L_x_2733:
        /* <DEDUP_REMOVED lines=13> */
.L_x_2737:
[----:B------:R4:W-:Y:S02]  /*1f50*/  STS.128 [R190+0x1000], RZ ;  /* 0x001000ffbe007388 */ /* 0x0009e40000000c00 */
.L_x_2736:
[----:B------:R-:W-:Y:S05]  /*1f60*/  BSYNC.RECONVERGENT B0 ;  /* 0x0000000000007941 */ /* 0x000fea0003800200 */
.L_x_2735:
[----:B------:R-:W-:Y:S01]  /*1f70*/  ISETP.GE.AND P1, PT, R6, R7, PT ;  /* 0x000000070600720c */ /* 0x000fe20003f26270 */
[----:B------:R-:W-:Y:S01]  /*1f80*/  VIADD R13, R76, 0x40 ;  /* 0x000000404c0d7836 */ /* 0x000fe20000000000 */
[----:B------:R-:W-:Y:S01]  /*1f90*/  LEA R4, P0, R0, R178, 0x1 ;  /* 0x000000b200047211 */ /* 0x000fe200078008ff */
[C---:B------:R-:W-:Y:S01]  /*1fa0*/  VIADD R12, R76.reuse, 0x60 ;  /* 0x000000604c0c7836 */ /* 0x040fe20000000000 */
[----:B------:R-:W-:Y:S01]  /*1fb0*/  BSSY.RECONVERGENT B0, `(.L_x_2738) ;  /* 0x0000013000007945 */ /* 0x000fe20003800200 */
[----:B------:R-:W-:Y:S01]  /*1fc0*/  VIADD R11, R76, 0x80 ;  /* 0x000000804c0b7836 */ /* 0x000fe20000000000 */
[----:B------:R-:W-:Y:S01]  /*1fd0*/  LEA.HI.X R5, R0, R177, R5, 0x1, P0 ;  /* 0x000000b100057211 */ /* 0x000fe200000f0c05 */
[C---:B------:R-:W-:Y:S01]  /*1fe0*/  VIADD R10, R76.reuse, 0xa0 ;  /* 0x000000a04c0a7836 */ /* 0x040fe20000000000 */
[-C--:B------:R-:W-:Y:S01]  /*1ff0*/  ISETP.GE.AND P0, PT, R13, R7.reuse, PT ;  /* 0x000000070d00720c */ /* 0x080fe20003f06270 */
        /* <DEDUP_REMOVED lines=14> */
.L_x_2739:
[----:B------:R-:W-:Y:S05]  /*20e0*/  BSYNC.RECONVERGENT B0 ;  /* 0x0000000000007941 */ /* 0x000fea0003800200 */
.L_x_2738:
        /* <DEDUP_REMOVED lines=12> */
.L_x_2741:
[----:B------:R-:W-:Y:S05]  /*21b0*/  BSYNC.RECONVERGENT B0 ;  /* 0x0000000000007941 */ /* 0x000fea0003800200 */
.L_x_2740:
        /* <DEDUP_REMOVED lines=11> */
.L_x_2743:
[----:B------:R-:W-:Y:S05]  /*2270*/  BSYNC.RECONVERGENT B0 ;  /* 0x0000000000007941 */ /* 0x000fea0003800200 */
.L_x_2742:
        /* <DEDUP_REMOVED lines=14> */
.L_x_2745:
[----:B------:R-:W-:Y:S05]  /*2360*/  BSYNC.RECONVERGENT B0 ;  /* 0x0000000000007941 */ /* 0x000fea0003800200 */
.L_x_2744:
        /* <DEDUP_REMOVED lines=11> */
.L_x_2747:
[----:B------:R-:W-:Y:S05]  /*2420*/  BSYNC.RECONVERGENT B0 ;  /* 0x0000000000007941 */ /* 0x000fea0003800200 */
.L_x_2746:
        /* <DEDUP_REMOVED lines=14> */
.L_x_2749:
[----:B------:R-:W-:Y:S05]  /*2510*/  BSYNC.RECONVERGENT B0 ;  /* 0x0000000000007941 */ /* 0x000fea0003800200 */
.L_x_2748:
        /* <DEDUP_REMOVED lines=12> */
.L_x_2751:
[----:B------:R-:W-:Y:S05]  /*25e0*/  BSYNC.RECONVERGENT B0 ;  /* 0x0000000000007941 */ /* 0x000fea0003800200 */
.L_x_2750:
[----:B-1----:R-:W3:Y:S04]  /*25f0*/  LD.E.64 R4, desc[UR4][R2.64+0x1c0] ;  /* 0x0001c00402047980 */ /* 0x002ee8000c101b00 */
[----:B--2---:R-:W2:Y:S01]  /*2600*/  LD.E.64 R16, desc[UR4][R2.64+0x1b8] ;  /* 0x0001b80402107980 */ /* 0x004ea2000c101b00 */
[----:B------:R-:W-:Y:S02]  /*2610*/  IMAD.MOV.U32 R14, RZ, RZ, R183 ;  /* 0x000000ffff0e7224 */ /* 0x000fe400078e00b7 */
[----:B------:R-:W-:Y:S01]  /*2620*/  IMAD.MOV.U32 R15, RZ, RZ, RZ ;  /* 0x000000ffff0f7224 */ /* 0x000fe200078e00ff */
[----:B------:R-:W4:Y:S04]  /*2630*/  LD.E R0, desc[UR4][R2.64+0xd8] ;  /* 0x0000d80402007980 */ /* 0x000f28000c101900 */
[----:B------:R-:W0:Y:S01]  /*2640*/  LDGDEPBAR ;  /* 0x00000000000079af */ /* 0x000e220000000000 */
[----:B---3--:R-:W-:-:S04]  /*2650*/  IMAD.WIDE.U32 R14, R184, R4, R14 ;  /* 0x00000004b80e7225 */ /* 0x008fc800078e000e */
[----:B------:R-:W-:Y:S01]  /*2660*/  IMAD R4, R5, R184, RZ ;  /* 0x000000b805047224 */ /* 0x000fe200078e02ff */
[----:B--2---:R-:W-:-:S04]  /*2670*/  LEA R16, P0, R14, R16, 0x2 ;  /* 0x000000100e107211 */ /* 0x004fc800078010ff */
[----:B------:R-:W-:-:S04]  /*2680*/  IADD3 R4, PT, PT, R15, R4, RZ ;  /* 0x000000040f047210 */ /* 0x000fc80007ffe0ff */
[----:B------:R-:W-:-:S05]  /*2690*/  LEA.HI.X R17, R14, R17, R4, 0x2, P0 ;  /* 0x000000110e117211 */ /* 0x000fca00000f1404 */
[----:B------:R1:W5:Y:S01]  /*26a0*/  LD.E R4, desc[UR4][R16.64] ;  /* 0x0000000410047980 */ /* 0x000362000c101900 */
[----:B----4-:R-:W2:Y:S01]  /*26b0*/  MUFU.RCP R0, R0 ;  /* 0x0000000000007308 */ /* 0x010ea20000001000 */
        /* <DEDUP_REMOVED lines=17> */
.L_x_2754:
[----:B------:R3:W-:Y:S01]  /*27d0*/  STS.128 [R190+0x5000], RZ ;  /* 0x005000ffbe007388 */ /* 0x0007e20000000c00 */
[----:B------:R-:W-:Y:S05]  /*27e0*/  BRA `(.L_x_2755) ;  /* 0x0000000000047947 */ /* 0x000fea0003800000 */
.L_x_2753:
[----:B------:R4:W-:Y:S02]  /*27f0*/  STS.128 [R190+0x5000], RZ ;  /* 0x005000ffbe007388 */ /* 0x0009e40000000c00 */
.L_x_2755:
[----:B------:R-:W-:Y:S05]  /*2800*/  BSYNC.RECONVERGENT B0 ;  /* 0x0000000000007941 */ /* 0x000fea0003800200 */
.L_x_2752:
[-C--:B------:R-:W-:Y:S01]  /*2810*/  ISETP.GE.AND P0, PT, R6, R7.reuse, PT ;  /* 0x000000070600720c */ /* 0x080fe20003f06270 */
[----:B------:R-:W-:Y:S01]  /*2820*/  BSSY.RECONVERGENT B0, `(.L_x_2756) ;  /* 0x0000012000007945 */ /* 0x000fe20003800200 */
[----:B------:R-:W-:Y:S02]  /*2830*/  ISETP.GE.AND P5, PT, R12, R7, PT ;  /* 0x000000070c00720c */ /* 0x000fe40003fa6270 */
[C---:B------:R-:W-:Y:S02]  /*2840*/  LEA R12, P1, R4.reuse, R181, 0x1 ;  /* 0x000000b5040c7211 */ /* 0x040fe400078208ff */
[-C--:B------:R-:W-:Y:S02]  /*2850*/  ISETP.GE.AND P6, PT, R13, R7.reuse, PT ;  /* 0x000000070d00720c */ /* 0x080fe40003fc6270 */
[----:B------:R-:W-:Y:S02]  /*2860*/  LEA.HI.X R13, R4, R180, R5, 0x1, P1 ;  /* 0x000000b4040d7211 */ /* 0x000fe400008f0c05 */
[----:B------:R-:W-:-:S02]  /*2870*/  ISETP.GE.AND P4, PT, R11, R7, PT ;  /* 0x000000070b00720c */ /* 0x000fc40003f86270 */
[-C--:B------:R-:W-:Y:S01]  /*2880*/  ISETP.GE.AND P3, PT, R10, R7.reuse, PT ;  /* 0x000000070a00720c */ /* 0x080fe20003f66270 */
[----:B------:R1:W-:Y:S01]  /*2890*/  @P0 STS.128 [R190+0x5800], RZ ;  /* 0x005800ffbe000388 */ /* 0x0003e20000000c00 */
        /* <DEDUP_REMOVED lines=10> */
.L_x_2757:
[----:B------:R-:W-:Y:S05]  /*2940*/  BSYNC.RECONVERGENT B0 ;  /* 0x0000000000007941 */ /* 0x000fea0003800200 */
.L_x_2756:
[----:B------:R1:W-:Y:S01]  /*2950*/  @P6 STS.128 [R190+0x6000], RZ ;  /* 0x006000ffbe006388 */ /* 0x0003e20000000c00 */
[----:B------:R-:W-:Y:S04]  /*2960*/  BSSY.RECONVERGENT B0, `(.L_x_2758) ;  /* 0x000000b000007945 */ /* 0x000fe80003800200 */
        /* <DEDUP_REMOVED lines=10> */
.L_x_2759:
[----:B------:R-:W-:Y:S05]  /*2a10*/  BSYNC.RECONVERGENT B0 ;  /* 0x0000000000007941 */ /* 0x000fea0003800200 */
.L_x_2758:
        /* <DEDUP_REMOVED lines=12> */
.L_x_2761:
[----:B------:R-:W-:Y:S05]  /*2ae0*/  BSYNC.RECONVERGENT B0 ;  /* 0x0000000000007941 */ /* 0x000fea0003800200 */
.L_x_2760:
        /* <DEDUP_REMOVED lines=16> */
.L_x_2763:
[----:B------:R-:W-:Y:S05]  /*2bf0*/  BSYNC.RECONVERGENT B0 ;  /* 0x0000000000007941 */ /* 0x000fea0003800200 */
.L_x_2762:
        /* <DEDUP_REMOVED lines=12> */
.L_x_2765:
[----:B------:R-:W-:Y:S05]  /*2cc0*/  BSYNC.RECONVERGENT B0 ;  /* 0x0000000000007941 */ /* 0x000fea0003800200 */
.L_x_2764:
        /* <DEDUP_REMOVED lines=16> */
.L_x_2767:
[----:B------:R-:W-:Y:S05]  /*2dd0*/  BSYNC.RECONVERGENT B0 ;  /* 0x0000000000007941 */ /* 0x000fea0003800200 */
.L_x_2766:
        /* <DEDUP_REMOVED lines=14> */
.L_x_2769:
[----:B------:R-:W-:Y:S05]  /*2ec0*/  BSYNC.RECONVERGENT B0 ;  /* 0x0000000000007941 */ /* 0x000fea0003800200 */
.L_x_2768:
[----:B------:R-:W5:Y:S01]  /*2ed0*/  LD.E R40, desc[UR4][R2.64+0x18c] ;  /* 0x00018c0402287980 */ /* 0x000f62000c101900 */
        /* <DEDUP_REMOVED lines=21> */
[----:B------:R-:W-:Y:S01]  /*3030*/  LOP3.LUT P0, RZ, R150, 0x4, RZ, 0xc0, !PT ;  /* 0x0000000496ff7812 */ /* 0x000fe2000780c0ff */
[----:B------:R1:W-:Y:S01]  /*3040*/  LDSM.16.M88.4 R28, [R16] ;  /* 0x00000000101c783b */ /* 0x0003e20000000200 */
[----:B------:R-:W-:Y:S02]  /*3050*/  MOV R43, 0x20 ;  /* 0x00000020002b7802 */ /* 0x000fe40000000f00 */
[----:B------:R-:W-:Y:S01]  /*3060*/  ISETP.NE.AND P1, PT, R22, 0x1, PT ;  /* 0x000000011600780c */ /* 0x000fe20003f25270 */
[----:B------:R-:W3:Y:S01]  /*3070*/  LDSM.16.M88.4 R8, [R80+0x1000] ;  /* 0x001000005008783b */ /* 0x000ee20000000200 */
[----:B------:R-:W-:Y:S02]  /*3080*/  SEL R43, R43, 0xffffffe0, !P0 ;  /* 0xffffffe02b2b7807 */ /* 0x000fe40004000000 */
[----:B------:R-:W-:Y:S01]  /*3090*/  MOV R188, R23 ;  /* 0x0000001700bc7202 */ /* 0x000fe20000000f00 */
[----:B------:R-:W-:Y:S01]  /*30a0*/  LDSM.16.M88.4 R4, [R80+0x1400] ;  /* 0x001400005004783b */ /* 0x000fe20000000200 */
[----:B------:R-:W-:-:S03]  /*30b0*/  IADD3 R79, PT, PT, R80, R43, RZ ;  /* 0x0000002b504f7210 */ /* 0x000fc60007ffe0ff */
[----:B------:R-:W-:Y:S04]  /*30c0*/  LDSM.16.M88.4 R32, [R80+0x1800] ;  /* 0x001800005020783b */ /* 0x000fe80000000200 */
[----:B--2---:R-:W-:Y:S04]  /*30d0*/  LDSM.16.M88.4 R12, [R79+0x1000] ;  /* 0x001000004f0c783b */ /* 0x004fe80000000200 */
[----:B------:R-:W-:Y:S01]  /*30e0*/  LDSM.16.M88.4 R24, [R79+0x1400] ;  /* 0x001400004f18783b */ /* 0x000fe20000000200 */
[----:B-1----:R-:W-:-:S03]  /*30f0*/  IADD3 R16, PT, PT, R16, R43, RZ ;  /* 0x0000002b10107210 */ /* 0x002fc60007ffe0ff */
[----:B------:R-:W-:Y:S04]  /*3100*/  LDSM.16.M88.4 R48, [R79+0x1800] ;  /* 0x001800004f30783b */ /* 0x000fe80000000200 */
[----:B------:R-:W1:Y:S01]  /*3110*/  LDSM.16.M88.4 R16, [R16] ;  /* 0x000000001010783b */ /* 0x000e620000000200 */
[C---:B---3--:R-:W-:Y:S08]  /*3120*/  HMMA.16816.F32 R36, R28.reuse, R8, RZ ;  /* 0x000000081c24723c */ /* 0x048ff000000018ff */
[----:B------:R-:W-:-:S12]  /*3130*/  HMMA.16816.F32 R8, R28, R10, RZ ;  /* 0x0000000a1c08723c */ /* 0x000fd800000018ff */
[C---:B-1----:R-:W-:Y:S08]  /*3140*/  HMMA.16816.F32 R36, R16.reuse, R12, R36 ;  /* 0x0000000c1024723c */ /* 0x042ff00000001824 */
[----:B------:R-:W-:Y:S08]  /*3150*/  HMMA.16816.F32 R8, R16, R14, R8 ;  /* 0x0000000e1008723c */ /* 0x000ff00000001808 */
[C---:B------:R-:W-:Y:S08]  /*3160*/  HMMA.16816.F32 R12, R28.reuse, R4, RZ ;  /* 0x000000041c0c723c */ /* 0x040ff000000018ff */
[----:B------:R-:W-:-:S12]  /*3170*/  HMMA.16816.F32 R4, R28, R6, RZ ;  /* 0x000000061c04723c */ /* 0x000fd800000018ff */
[C---:B------:R-:W-:Y:S08]  /*3180*/  HMMA.16816.F32 R12, R16.reuse, R24, R12 ;  /* 0x00000018100c723c */ /* 0x040ff0000000180c */
[----:B------:R-:W-:Y:S08]  /*3190*/  HMMA.16816.F32 R4, R16, R26, R4 ;  /* 0x0000001a1004723c */ /* 0x000ff00000001804 */
[C---:B------:R-:W-:Y:S08]  /*31a0*/  HMMA.16816.F32 R24, R28.reuse, R32, RZ ;  /* 0x000000201c18723c */ /* 0x040ff000000018ff */
[----:B------:R-:W-:-:S12]  /*31b0*/  HMMA.16816.F32 R32, R28, R34, RZ ;  /* 0x000000221c20723c */ /* 0x000fd800000018ff */
[C---:B------:R-:W-:Y:S08]  /*31c0*/  HMMA.16816.F32 R24, R16.reuse, R48, R24 ;  /* 0x000000301018723c */ /* 0x040ff00000001818 */
[----:B------:R-:W-:Y:S01]  /*31d0*/  HMMA.16816.F32 R32, R16, R50, R32 ;  /* 0x000000321020723c */ /* 0x000fe20000001820 */
[-C--:B-----5:R-:W-:Y:S01]  /*31e0*/  FMUL.FTZ R8, R8, R40.reuse ;  /* 0x0000002808087220 */ /* 0x0a0fe20000410000 */
        /* <DEDUP_REMOVED lines=29> */
[----:B-----5:R-:W5:Y:S07]  /*33c0*/  LDSM.16.M88.4 R8, [R80+0x1c00] ;  /* 0x001c00005008783b */ /* 0x020f6e0000000200 */
        /* <DEDUP_REMOVED lines=12> */
[C---:B----4-:R-:W-:Y:S03]  /*3490*/  HMMA.16816.F32 R12, R16.reuse, R36, R12 ;  /* 0x00000024100c723c */ /* 0x050fe6000000180c */
[----:B------:R-:W4:Y:S05]  /*34a0*/  MUFU.TANH R57, R24 ;  /* 0x0000001800397308 */ /* 0x000f2a0000002400 */
[----:B------:R-:W-:Y:S01]  /*34b0*/  HMMA.16816.F32 R8, R16, R38, R8 ;  /* 0x000000261008723c */ /* 0x000fe20000001808 */
[----:B------:R-:W-:Y:S02]  /*34c0*/  LDSM.16.M88.4 R36, [R80+0x2400] ;  /* 0x002400005024783b */ /* 0x000fe40000000200 */
[----:B------:R-:W1:Y:S02]  /*34d0*/  MUFU.TANH R56, R25 ;  /* 0x0000001900387308 */ /* 0x000e640000002400 */
[----:B-----5:R-:W5:Y:S06]  /*34e0*/  LDSM.16.M88.4 R4, [R80+0x2000] ;  /* 0x002000005004783b */ /* 0x020f6c0000000200 */
        /* <DEDUP_REMOVED lines=45> */
[----:B------:R-:W-:Y:S01]  /*37c0*/  HMMA.16816.F32 R36, R16, R14, R36 ;  /* 0x0000000e1024723c */ /* 0x000fe20000001824 */
[----:B------:R-:W-:Y:S02]  /*37d0*/  LDSM.16.M88.4 R12, [R80+0x2c00] ;  /* 0x002c0000500c783b */ /* 0x000fe40000000200 */
[----:B------:R-:W1:Y:S02]  /*37e0*/  MUFU.TANH R88, R5 ;  /* 0x0000000500587308 */ /* 0x000e640000002400 */
[----:B----4-:R-:W4:Y:S06]  /*37f0*/  LDSM.16.M88.4 R32, [R79+0x2800] ;  /* 0x002800004f20783b */ /* 0x010f2c0000000200 */
        /* <DEDUP_REMOVED lines=160> */
[-C--:B------:R-:W-:Y:S01]  /*4200*/  FMUL.FTZ R24, R24, R40.reuse ;  /* 0x0000002818187220 */ /* 0x080fe20000410000 */
[-C--:B------:R-:W-:Y:S01]  /*4210*/  FMUL.FTZ R25, R25, R40.reuse ;  /* 0x0000002819197220 */ /* 0x080fe20000410000 */
[-C--:B------:R-:W-:Y:S01]  /*4220*/  FMUL.FTZ R26, R26, R40.reuse ;  /* 0x000000281a1a7220 */ /* 0x080fe20000410000 */
[-C--:B------:R-:W-:Y:S01]  /*4230*/  FMUL.FTZ R27, R27, R40.reuse ;  /* 0x000000281b1b7220 */ /* 0x080fe20000410000 */
[----:B------:R-:W1:Y:S08]  /*4240*/  MUFU.TANH R148, R24 ;  /* 0x0000001800947308 */ /* 0x000e700000002400 */
[----:B------:R-:W1:Y:S08]  /*4250*/  MUFU.TANH R154, R25 ;  /* 0x00000019009a7308 */ /* 0x000e700000002400 */
[----:B------:R-:W1:Y:S01]  /*4260*/  MUFU.TANH R152, R26 ;  /* 0x0000001a00987308 */ /* 0x000e620000002400 */
[C---:B-----5:R-:W-:Y:S07]  /*4270*/  HMMA.16816.F32 R32, R16.reuse, R8, R32 ;  /* 0x000000081020723c */ /* 0x060fee0000001820 */
[----:B------:R5:W1:Y:S01]  /*4280*/  MUFU.TANH R143, R27 ;  /* 0x0000001b008f7308 */ /* 0x000a620000002400 */
[----:B------:R-:W-:Y:S07]  /*4290*/  HMMA.16816.F32 R12, R16, R10, R12 ;  /* 0x0000000a100c723c */ /* 0x000fee000000180c */
[----:B------:R4:W1:Y:S04]  /*42a0*/  MUFU.TANH R113, R39 ;  /* 0x0000002700717308 */ /* 0x0008680000002400 */
[-C--:B------:R-:W-:Y:S01]  /*42b0*/  FMUL.FTZ R32, R32, R40.reuse ;  /* 0x0000002820207220 */ /* 0x080fe20000410000 */
[----:B-----5:R-:W-:Y:S01]  /*42c0*/  LDSM.16.M88.4 R24, [R80+0x4c00] ;  /* 0x004c00005018783b */ /* 0x020fe20000000200 */
[-C--:B------:R-:W-:Y:S01]  /*42d0*/  FMUL.FTZ R33, R33, R40.reuse ;  /* 0x0000002821217220 */ /* 0x080fe20000410000 */
[-C--:B------:R-:W-:Y:S01]  /*42e0*/  FMUL.FTZ R34, R34, R40.reuse ;  /* 0x0000002822227220 */ /* 0x080fe20000410000 */
[-C--:B------:R-:W-:Y:S01]  /*42f0*/  FMUL.FTZ R35, R35, R40.reuse ;  /* 0x0000002823237220 */ /* 0x080fe20000410000 */
[----:B------:R-:W1:Y:S03]  /*4300*/  MUFU.TANH R136, R4 ;  /* 0x0000000400887308 */ /* 0x000e660000002400 */
[-C--:B------:R-:W-:Y:S01]  /*4310*/  FMUL.FTZ R12, R12, R40.reuse ;  /* 0x000000280c0c7220 */ /* 0x080fe20000410000 */
[----:B----4-:R-:W4:Y:S01]  /*4320*/  LDSM.16.M88.4 R36, [R80+0x4800] ;  /* 0x004800005024783b */ /* 0x010f220000000200 */
[-C--:B------:R-:W-:Y:S01]  /*4330*/  FMUL.FTZ R13, R13, R40.reuse ;  /* 0x000000280d0d7220 */ /* 0x080fe20000410000 */
[-C--:B------:R-:W-:Y:S01]  /*4340*/  FMUL.FTZ R14, R14, R40.reuse ;  /* 0x000000280e0e7220 */ /* 0x080fe20000410000 */
[----:B------:R-:W-:Y:S01]  /*4350*/  FMUL.FTZ R15, R15, R40 ;  /* 0x000000280f0f7220 */ /* 0x000fe20000410000 */
[----:B------:R-:W1:Y:S08]  /*4360*/  MUFU.TANH R147, R5 ;  /* 0x0000000500937308 */ /* 0x000e700000002400 */
[----:B------:R-:W1:Y:S08]  /*4370*/  MUFU.TANH R118, R6 ;  /* 0x0000000600767308 */ /* 0x000e700000002400 */
[----:B------:R5:W1:Y:S08]  /*4380*/  MUFU.TANH R142, R7 ;  /* 0x00000007008e7308 */ /* 0x000a700000002400 */
[----:B------:R-:W1:Y:S08]  /*4390*/  MUFU.TANH R156, R32 ;  /* 0x00000020009c7308 */ /* 0x000e700000002400 */
[----:B------:R-:W1:Y:S01]  /*43a0*/  MUFU.TANH R157, R33 ;  /* 0x00000021009d7308 */ /* 0x000e620000002400 */
[----:B-----5:R-:W5:Y:S01]  /*43b0*/  LDSM.16.M88.4 R4, [R79+0x4800] ;  /* 0x004800004f04783b */ /* 0x020f620000000200 */
[C---:B----4-:R-:W-:Y:S06]  /*43c0*/  HMMA.16816.F32 R8, R28.reuse, R36, RZ ;  /* 0x000000241c08723c */ /* 0x050fec00000018ff */
[----:B------:R-:W4:Y:S02]  /*43d0*/  MUFU.TANH R80, R34 ;  /* 0x0000002200507308 */ /* 0x000f240000002400 */
[----:B------:R-:W-:Y:S06]  /*43e0*/  HMMA.16816.F32 R36, R28, R38, RZ ;  /* 0x000000261c24723c */ /* 0x000fec00000018ff */
[----:B------:R2:W1:Y:S08]  /*43f0*/  MUFU.TANH R153, R35 ;  /* 0x0000002300997308 */ /* 0x0004700000002400 */
[----:B------:R-:W1:Y:S08]  /*4400*/  MUFU.TANH R158, R12 ;  /* 0x0000000c009e7308 */ /* 0x000e700000002400 */
[----:B------:R-:W1:Y:S01]  /*4410*/  MUFU.TANH R159, R13 ;  /* 0x0000000d009f7308 */ /* 0x000e620000002400 */
[----:B--2---:R2:W3:Y:S01]  /*4420*/  LDSM.16.M88.4 R32, [R79+0x4c00] ;  /* 0x004c00004f20783b */ /* 0x0044e20000000200 */
[----:B------:R-:W-:-:S06]  /*4430*/  DEPBAR.LE SB0, 0x0 ;  /* 0x000080000000791a */ /* 0x000fcc0000000000 */
[----:B------:R-:W1:Y:S01]  /*4440*/  MUFU.TANH R155, R14 ;  /* 0x0000000e009b7308 */ /* 0x000e620000002400 */
[C---:B-----5:R-:W-:Y:S07]  /*4450*/  HMMA.16816.F32 R8, R16.reuse, R4, R8 ;  /* 0x000000041008723c */ /* 0x060fee0000001808 */
[----:B------:R-:W1:Y:S01]  /*4460*/  MUFU.TANH R20, R20 ;  /* 0x0000001400147308 */ /* 0x000e620000002400 */
[----:B------:R-:W-:Y:S07]  /*4470*/  HMMA.16816.F32 R36, R16, R6, R36 ;  /* 0x000000061024723c */ /* 0x000fee0000001824 */
[----:B--2---:R2:W1:Y:S04]  /*4480*/  MUFU.TANH R79, R15 ;  /* 0x0000000f004f7308 */ /* 0x0044680000002400 */
        /* <DEDUP_REMOVED lines=8> */
[----:B------:R-:W1:Y:S01]  /*4510*/  MUFU.TANH R6, R6 ;  /* 0x0000000600067308 */ /* 0x000e620000002400 */
[C---:B--2---:R-:W-:Y:S07]  /*4520*/  HMMA.16816.F32 R12, R28.reuse, R24, RZ ;  /* 0x000000181c0c723c */ /* 0x044fee00000018ff */
[----:B------:R-:W2:Y:S01]  /*4530*/  MUFU.TANH R9, R9 ;  /* 0x0000000900097308 */ /* 0x000ea20000002400 */
[----:B------:R-:W-:Y:S01]  /*4540*/  HMMA.16816.F32 R24, R28, R26, RZ ;  /* 0x0000001a1c18723c */ /* 0x000fe200000018ff */
[----:B-----5:R-:W-:Y:S01]  /*4550*/  FMUL.FTZ R8, R10, R40 ;  /* 0x000000280a087220 */ /* 0x020fe20000410000 */
[----:B------:R-:W-:-:S05]  /*4560*/  P2R R30, PR, RZ, 0x2 ;  /* 0x00000002ff1e7803 */ /* 0x000fca0000000000 */
[----:B------:R-:W1:Y:S05]  /*4570*/  MUFU.TANH R8, R8 ;  /* 0x0000000800087308 */ /* 0x000e6a0000002400 */
[C---:B---3--:R-:W-:Y:S03]  /*4580*/  HMMA.16816.F32 R12, R16.reuse, R32, R12 ;  /* 0x00000020100c723c */ /* 0x048fe6000000180c */
[----:B------:R-:W3:Y:S05]  /*4590*/  MUFU.TANH R167, R36 ;  /* 0x0000002400a77308 */ /* 0x000eea0000002400 */
[----:B------:R-:W-:Y:S03]  /*45a0*/  HMMA.16816.F32 R24, R16, R34, R24 ;  /* 0x000000221018723c */ /* 0x000fe60000001818 */
[----:B------:R-:W1:Y:S08]  /*45b0*/  MUFU.TANH R216, R37 ;  /* 0x0000002500d87308 */ /* 0x000e700000002400 */
[-C--:B------:R-:W-:Y:S01]  /*45c0*/  FMUL.FTZ R12, R12, R40.reuse ;  /* 0x000000280c0c7220 */ /* 0x080fe20000410000 */
[-C--:B------:R-:W-:Y:S01]  /*45d0*/  FMUL.FTZ R13, R13, R40.reuse ;  /* 0x000000280d0d7220 */ /* 0x080fe20000410000 */
[-C--:B------:R-:W-:Y:S01]  /*45e0*/  FMUL.FTZ R14, R14, R40.reuse ;  /* 0x000000280e0e7220 */ /* 0x080fe20000410000 */
[-C--:B------:R-:W-:Y:S01]  /*45f0*/  FMUL.FTZ R15, R15, R40.reuse ;  /* 0x000000280f0f7220 */ /* 0x080fe20000410000 */
[----:B------:R-:W1:Y:S04]  /*4600*/  MUFU.TANH R4, R4 ;  /* 0x0000000400047308 */ /* 0x000e680000002400 */
[-C--:B------:R-:W-:Y:S01]  /*4610*/  FMUL.FTZ R25, R25, R40.reuse ;  /* 0x0000002819197220 */ /* 0x080fe20000410000 */
[-C--:B------:R-:W-:Y:S01]  /*4620*/  FMUL.FTZ R27, R27, R40.reuse ;  /* 0x000000281b1b7220 */ /* 0x080fe20000410000 */
[----:B------:R-:W-:-:S02]  /*4630*/  FMUL.FTZ R24, R24, R40 ;  /* 0x0000002818187220 */ /* 0x000fc40000410000 */
[----:B------:R5:W1:Y:S08]  /*4640*/  MUFU.TANH R39, R25 ;  /* 0x0000001900277308 */ /* 0x000a700000002400 */
[----:B------:R-:W1:Y:S08]  /*4650*/  MUFU.TANH R5, R5 ;  /* 0x0000000500057308 */ /* 0x000e700000002400 */
[----:B------:R1:W1:Y:S01]  /*4660*/  MUFU.TANH R215, R12 ;  /* 0x0000000c00d77308 */ /* 0x0002620000002400 */
[----:B-----5:R-:W-:-:S07]  /*4670*/  FMUL.FTZ R25, R26, R40 ;  /* 0x000000281a197220 */ /* 0x020fce0000410000 */
[----:B------:R1:W1:Y:S08]  /*4680*/  MUFU.TANH R214, R13 ;  /* 0x0000000d00d67308 */ /* 0x0002700000002400 */
[----:B------:R1:W1:Y:S08]  /*4690*/  MUFU.TANH R19, R14 ;  /* 0x0000000e00137308 */ /* 0x0002700000002400 */
        /* <DEDUP_REMOVED lines=19> */
.L_x_2773:
[----:B------:R-:W2:Y:S01]  /*47d0*/  LD.E R17, desc[UR4][R2.64+0x170] ;  /* 0x0001700402117980 */ /* 0x000ea2000c101900 */
[----:B-1----:R-:W-:Y:S02]  /*47e0*/  LEA R14, R22, 0xfffffe00, 0x8 ;  /* 0xfffffe00160e7811 */ /* 0x002fe400078e40ff */
        /* <DEDUP_REMOVED lines=24> */
[-C--:B------:R-:W-:Y:S01]  /*4970*/  ISETP.GE.U32.AND P4, PT, R7, R12.reuse, PT ;  /* 0x0000000c0700720c */ /* 0x080fe20003f86070 */
[----:B------:R-:W-:Y:S01]  /*4980*/  @!P3 VIADD R15, R15, 0x1 ;  /* 0x000000010f0fb836 */ /* 0x000fe20000000000 */
[-C--:B------:R-:W-:Y:S02]  /*4990*/  @!P3 IADD3 R10, PT, PT, R10, -R12.reuse, RZ ;  /* 0x8000000c0a0ab210 */ /* 0x080fe40007ffe0ff */
[----:B------:R-:W-:Y:S02]  /*49a0*/  LOP3.LUT R7, R188, R17, RZ, 0x3c, !PT ;  /* 0x00000011bc077212 */ /* 0x000fe400078e3cff */
[----:B------:R-:W-:-:S02]  /*49b0*/  ISETP.GE.U32.AND P5, PT, R10, R12, PT ;  /* 0x0000000c0a00720c */ /* 0x000fc40003fa6070 */
[----:B------:R-:W-:Y:S02]  /*49c0*/  ISETP.GE.AND P2, PT, R7, RZ, PT ;  /* 0x000000ff0700720c */ /* 0x000fe40003f46270 */
[----:B------:R-:W-:-:S03]  /*49d0*/  LOP3.LUT R7, RZ, R17, RZ, 0x33, !PT ;  /* 0x00000011ff077212 */ /* 0x000fc600078e33ff */
[----:B------:R-:W-:-:S05]  /*49e0*/  @P4 IADD3 R13, PT, PT, R13, 0x1, RZ ;  /* 0x000000010d0d4810 */ /* 0x000fca0007ffe0ff */
[----:B------:R-:W-:Y:S02]  /*49f0*/  IMAD.MOV.U32 R12, RZ, RZ, R13 ;  /* 0x000000ffff0c7224 */ /* 0x000fe400078e000d */
[----:B------:R-:W-:-:S03]  /*4a00*/  @P5 VIADD R15, R15, 0x1 ;  /* 0x000000010f0f5836 */ /* 0x000fc60000000000 */
[----:B------:R-:W-:Y:S01]  /*4a10*/  @!P0 IADD3 R12, PT, PT, -R12, RZ, RZ ;  /* 0x000000ff0c0c8210 */ /* 0x000fe20007ffe1ff */
[----:B------:R-:W-:-:S03]  /*4a20*/  @!P2 IMAD.MOV R15, RZ, RZ, -R15 ;  /* 0x000000ffff0fa224 */ /* 0x000fc600078e0a0f */
[C---:B------:R-:W-:Y:S02]  /*4a30*/  SEL R12, R7.reuse, R12, !P1 ;  /* 0x0000000c070c7207 */ /* 0x040fe40004800000 */
[----:B------:R-:W-:Y:S02]  /*4a40*/  SEL R7, R7, R15, !P1 ;  /* 0x0000000f07077207 */ /* 0x000fe40004800000 */
[----:B------:R-:W2:Y:S01]  /*4a50*/  LD.E.64 R14, desc[UR4][R2.64+0x38] ;  /* 0x00003804020e7980 */ /* 0x000ea2000c101b00 */
        /* <DEDUP_REMOVED lines=21> */
.L_x_2774:
[----:B------:R-:W-:Y:S05]  /*4bb0*/  BSYNC.RECONVERGENT B0 ;  /* 0x0000000000007941 */ /* 0x000fea0003800200 */
.L_x_2772:
[CC--:B------:R-:W-:Y:S01]  /*4bc0*/  ISETP.GE.AND P1, PT, R175.reuse, R189.reuse, PT ;  /* 0x000000bdaf00720c */ /* 0x0c0fe20003f26270 */
[C---:B------:R-:W-:Y:S01]  /*4bd0*/  IMAD.SHL.U32 R7, R170.reuse, 0x40, RZ ;  /* 0x00000040aa077824 */ /* 0x040fe200078e00ff */
[----:B------:R-:W-:Y:S01]  /*4be0*/  ISETP.GE.AND P0, PT, R175, R189, PT ;  /* 0x000000bdaf00720c */ /* 0x000fe20003f06270 */
[----:B------:R-:W-:Y:S01]  /*4bf0*/  BSSY.RECONVERGENT B0, `(.L_x_2775) ;  /* 0x0000043000007945 */ /* 0x000fe20003800200 */
[----:B------:R-:W-:Y:S02]  /*4c00*/  SHF.L.U64.HI R11, R170, 0x6, R171 ;  /* 0x00000006aa0b7819 */ /* 0x000fe400000102ab */
[----:B-1----:R-:W-:-:S05]  /*4c10*/  IADD3 R12, P2, PT, R7, R178, RZ ;  /* 0x000000b2070c7210 */ /* 0x002fca0007f5e0ff */
        /* <DEDUP_REMOVED lines=64> */
.L_x_2776:
[----:B------:R-:W-:Y:S05]  /*5020*/  BSYNC.RECONVERGENT B0 ;  /* 0x0000000000007941 */ /* 0x000fea0003800200 */
.L_x_2775:
[----:B------:R-:W0:Y:S02]  /*5030*/  LDGDEPBAR ;  /* 0x00000000000079af */ /* 0x000e240000000000 */
.L_x_2771:
[----:B------:R-:W-:Y:S05]  /*5040*/  BSYNC.RECONVERGENT B1 ;  /* 0x0000000000017941 */ /* 0x000fea0003800200 */
.L_x_2770:
[----:B------:R-:W-:Y:S01]  /*5050*/  LOP3.LUT R23, R76, 0x7, RZ, 0xc0, !PT ;  /* 0x000000074c177812 */ /* 0x000fe200078ec0ff */
[----:B------:R-:W-:-:S03]  /*5060*/  IMAD.SHL.U32 R40, R150, 0x2, RZ ;  /* 0x0000000296287824 */ /* 0x000fc600078e00ff */
[----:B------:R-:W-:Y:S02]  /*5070*/  LOP3.LUT R77, R23, 0x1f0, R164, 0xf8, !PT ;  /* 0x000001f0174d7812 */ /* 0x000fe400078ef8a4 */
[----:B------:R-:W-:-:S03]  /*5080*/  LOP3.LUT R40, R40, 0x6, RZ, 0xc0, !PT ;  /* 0x0000000628287812 */ /* 0x000fc600078ec0ff */
[----:B------:R-:W-:Y:S02]  /*5090*/  IMAD R77, R185, 0x40, R77 ;  /* 0x00000040b94d7824 */ /* 0x000fe400078e024d */
[----:B------:R-:W-:-:S03]  /*50a0*/  IMAD.IADD R76, R188, 0x1, R40 ;  /* 0x00000001bc4c7824 */ /* 0x000fc600078e0228 */
[----:B------:R-:W-:Y:S01]  /*50b0*/  IADD3 R77, PT, PT, R41, R77, -R42 ;  /* 0x0000004d294d7210 */ /* 0x000fe20007ffe82a */
[C---:B-12---:R-:W-:Y:S02]  /*50c0*/  VIADD R13, R76.reuse, 0xb0 ;  /* 0x000000b04c0d7836 */ /* 0x046fe40000000000 */
[C---:B------:R-:W-:Y:S02]  /*50d0*/  VIADD R186, R76.reuse, 0xb1 ;  /* 0x000000b14cba7836 */ /* 0x040fe40000000000 */
[C---:B------:R-:W-:Y:S01]  /*50e0*/  VIADD R14, R76.reuse, 0xc0 ;  /* 0x000000c04c0e7836 */ /* 0x040fe20000000000 */
[-C--:B------:R-:W-:Y:S01]  /*50f0*/  ISETP.GE.AND P3, PT, R13, R41.reuse, PT ;  /* 0x000000290d00720c */ /* 0x080fe20003f66270 */
[----:B------:R-:W-:Y:S01]  /*5100*/  VIADD R15, R76, 0xb9 ;  /* 0x000000b94c0f7836 */ /* 0x000fe20000000000 */
[C---:B------:R-:W-:Y:S01]  /*5110*/  IADD3 R18, PT, PT, R77.reuse, -R186, RZ ;  /* 0x800000ba4d127210 */ /* 0x040fe20007ffe0ff */
[C---:B------:R-:W-:Y:S01]  /*5120*/  IMAD.IADD R24, R77.reuse, 0x1, -R13 ;  /* 0x000000014d187824 */ /* 0x040fe200078e0a0d */
[----:B------:R-:W-:Y:S01]  /*5130*/  ISETP.GE.AND P5, PT, R186, R41, PT ;  /* 0x00000029ba00720c */ /* 0x000fe20003fa6270 */
[C---:B------:R-:W-:Y:S01]  /*5140*/  IMAD.IADD R7, R77.reuse, 0x1, -R14 ;  /* 0x000000014d077824 */ /* 0x040fe200078e0a0e */
[----:B------:R-:W-:Y:S01]  /*5150*/  IABS R18, R18 ;  /* 0x0000001200127213 */ /* 0x000fe20000000000 */
[C---:B------:R-:W-:Y:S01]  /*5160*/  IMAD.IADD R10, R77.reuse, 0x1, -R15 ;  /* 0x000000014d0a7824 */ /* 0x040fe200078e0a0f */
[----:B------:R-:W-:Y:S01]  /*5170*/  IABS R24, R24 ;  /* 0x0000001800187213 */ /* 0x000fe20000000000 */
[C---:B------:R-:W-:Y:S01]  /*5180*/  VIADD R36, R76.reuse, 0xc9 ;  /* 0x000000c94c247836 */ /* 0x040fe20000000000 */
[----:B------:R-:W-:Y:S01]  /*5190*/  IABS R7, R7 ;  /* 0x0000000700077213 */ /* 0x000fe20000000000 */
[C---:B------:R-:W-:Y:S01]  /*51a0*/  VIADD R163, R76.reuse, 0xc1 ;  /* 0x000000c14ca37836 */ /* 0x040fe20000000000 */
[----:B------:R-:W-:Y:S01]  /*51b0*/  IABS R10, R10 ;  /* 0x0000000a000a7213 */ /* 0x000fe20000000000 */
[C---:B------:R-:W-:Y:S01]  /*51c0*/  VIADD R28, R76.reuse, 0xd1 ;  /* 0x000000d14c1c7836 */ /* 0x040fe20000000000 */
[----:B------:R-:W-:Y:S01]  /*51d0*/  I2FP.F32.S32 R24, R24 ;  /* 0x0000001800187245 */ /* 0x000fe20000201400 */
[C---:B------:R-:W-:Y:S01]  /*51e0*/  IMAD.IADD R12, R77.reuse, 0x1, -R36 ;  /* 0x000000014d0c7824 */ /* 0x040fe200078e0a24 */
[----:B------:R-:W-:Y:S01]  /*51f0*/  I2FP.F32.S32 R18, R18 ;  /* 0x0000001200127245 */ /* 0x000fe20000201400 */
[----:B------:R-:W-:Y:S01]  /*5200*/  VIADD R29, R76, 0xd0 ;  /* 0x000000d04c1d7836 */ /* 0x000fe20000000000 */
[----:B------:R-:W-:Y:S01]  /*5210*/  I2FP.F32.S32 R7, R7 ;  /* 0x0000000700077245 */ /* 0x000fe20000201400 */
[C---:B------:R-:W-:Y:S01]  /*5220*/  FFMA.FTZ R24, -R0.reuse, R24, R99 ;  /* 0x0000001800187223 */ /* 0x040fe20000010163 */
[----:B------:R-:W-:Y:S01]  /*5230*/  I2FP.F32.S32 R10, R10 ;  /* 0x0000000a000a7245 */ /* 0x000fe20000201400 */
[C---:B------:R-:W-:Y:S01]  /*5240*/  FFMA.FTZ R18, -R0.reuse, R18, R102 ;  /* 0x0000001200127223 */ /* 0x040fe20000010166 */
[----:B------:R-:W-:Y:S01]  /*5250*/  IABS R12, R12 ;  /* 0x0000000c000c7213 */ /* 0x000fe20000000000 */
[----:B------:R-:W-:Y:S01]  /*5260*/  FFMA.FTZ R99, -R0, R7, R136 ;  /* 0x0000000700637223 */ /* 0x000fe20000010188 */
[----:B------:R-:W-:-:S02]  /*5270*/  IMAD.IADD R7, R77, 0x1, -R163 ;  /* 0x000000014d077824 */ /* 0x000fc400078e0aa3 */
[----:B------:R-:W-:Y:S01]  /*5280*/  FFMA.FTZ R102, -R0, R10, R121 ;  /* 0x0000000a00667223 */ /* 0x000fe20000010179 */
[C---:B------:R-:W-:Y:S01]  /*5290*/  IMAD.IADD R10, R77.reuse, 0x1, -R28 ;  /* 0x000000014d0a7824 */ /* 0x040fe200078e0a1c */
[----:B------:R-:W-:Y:S01]  /*52a0*/  I2FP.F32.S32 R12, R12 ;  /* 0x0000000c000c7245 */ /* 0x000fe20000201400 */
[----:B------:R-:W-:Y:S01]  /*52b0*/  VIADD R38, R76, 0xe8 ;  /* 0x000000e84c267836 */ /* 0x000fe20000000000 */
[----:B------:R-:W-:Y:S01]  /*52c0*/  IABS R7, R7 ;  /* 0x0000000700077213 */ /* 0x000fe20000000000 */
[C---:B------:R-:W-:Y:S01]  /*52d0*/  IMAD.IADD R11, R77.reuse, 0x1, -R29 ;  /* 0x000000014d0b7824 */ /* 0x040fe200078e0a1d */
[----:B------:R-:W-:Y:S01]  /*52e0*/  IABS R10, R10 ;  /* 0x0000000a000a7213 */ /* 0x000fe20000000000 */
[----:B------:R-:W-:Y:S01]  /*52f0*/  FFMA.FTZ R154, -R0, R12, R154 ;  /* 0x0000000c009a7223 */ /* 0x000fe2000001019a */
[----:B------:R-:W-:Y:S01]  /*5300*/  I2FP.F32.S32 R7, R7 ;  /* 0x0000000700077245 */ /* 0x000fe20000201400 */
[C---:B------:R-:W-:Y:S01]  /*5310*/  IMAD.IADD R32, R77.reuse, 0x1, -R38 ;  /* 0x000000014d207824 */ /* 0x040fe200078e0a26 */
[----:B------:R-:W-:Y:S01]  /*5320*/  I2FP.F32.S32 R10, R10 ;  /* 0x0000000a000a7245 */ /* 0x000fe20000201400 */
[----:B------:R-:W-:Y:S01]  /*5330*/  VIADD R12, R76, 0xd9 ;  /* 0x000000d94c0c7836 */ /* 0x000fe20000000000 */
[----:B------:R-:W-:Y:S01]  /*5340*/  IABS R11, R11 ;  /* 0x0000000b000b7213 */ /* 0x000fe20000000000 */
[C---:B------:R-:W-:Y:S01]  /*5350*/  FFMA.FTZ R7, -R0.reuse, R7, R147 ;  /* 0x0000000700077223 */ /* 0x040fe20000010193 */
[----:B------:R-:W-:Y:S01]  /*5360*/  IABS R32, R32 ;  /* 0x0000002000207213 */ /* 0x000fe20000000000 */
[----:B------:R-:W-:Y:S01]  /*5370*/  FFMA.FTZ R147, -R0, R10, R157 ;  /* 0x0000000a00937223 */ /* 0x000fe2000001019d */
[----:B------:R-:W-:Y:S01]  /*5380*/  VIADD R10, R76, 0xe1 ;  /* 0x000000e14c0a7836 */ /* 0x000fe20000000000 */
[----:B------:R-:W-:Y:S01]  /*5390*/  I2FP.F32.S32 R11, R11 ;  /* 0x0000000b000b7245 */ /* 0x000fe20000201400 */
[C---:B------:R-:W-:Y:S01]  /*53a0*/  IMAD.IADD R34, R77.reuse, 0x1, -R12 ;  /* 0x000000014d227824 */ /* 0x040fe200078e0a0c */
[----:B------:R-:W-:Y:S01]  /*53b0*/  I2FP.F32.S32 R32, R32 ;  /* 0x0000002000207245 */ /* 0x000fe20000201400 */
[C---:B------:R-:W-:Y:S01]  /*53c0*/  IMAD.IADD R168, R77.reuse, 0x1, -R10 ;  /* 0x000000014da87824 */ /* 0x040fe200078e0a0a */
[----:B------:R-:W-:Y:S01]  /*53d0*/  FSEL R18, R18, -INF , !P5 ;  /* 0xff80000012127808 */ /* 0x000fe20006800000 */
[----:B------:R-:W-:Y:S01]  /*53e0*/  FFMA.FTZ R156, -R0, R11, R156 ;  /* 0x0000000b009c7223 */ /* 0x000fe2000001019c */
[----:B------:R-:W-:Y:S01]  /*53f0*/  IABS R34, R34 ;  /* 0x0000002200227213 */ /* 0x000fe20000000000 */
[----:B------:R-:W-:Y:S01]  /*5400*/  VIADD R11, R76, 0xe0 ;  /* 0x000000e04c0b7836 */ /* 0x000fe20000000000 */
[----:B------:R-:W-:Y:S01]  /*5410*/  IABS R168, R168 ;  /* 0x000000a800a87213 */ /* 0x000fe20000000000 */
[----:B------:R-:W-:Y:S01]  /*5420*/  FFMA.FTZ R167, -R0, R32, R167 ;  /* 0x0000002000a77223 */ /* 0x000fe200000101a7 */
[----:B------:R-:W-:Y:S01]  /*5430*/  I2FP.F32.S32 R34, R34 ;  /* 0x0000002200227245 */ /* 0x000fe20000201400 */
[C---:B------:R-:W-:Y:S01]  /*5440*/  VIADD R169, R76.reuse, 0xa9 ;  /* 0x000000a94ca97836 */ /* 0x040fe20000000000 */
[C---:B------:R-:W-:Y:S01]  /*5450*/  IADD3 R32, PT, PT, R76.reuse, 0xf8, RZ ;  /* 0x000000f84c207810 */ /* 0x040fe20007ffe0ff */
[----:B------:R-:W-:Y:S01]  /*5460*/  VIADD R17, R76, 0xb8 ;  /* 0x000000b84c117836 */ /* 0x000fe20000000000 */
[----:B------:R-:W-:Y:S01]  /*5470*/  I2FP.F32.S32 R168, R168 ;  /* 0x000000a800a87245 */ /* 0x000fe20000201400 */
[----:B------:R-:W-:-:S02]  /*5480*/  IMAD.IADD R33, R77, 0x1, -R11 ;  /* 0x000000014d217824 */ /* 0x000fc400078e0a0b */
[C---:B------:R-:W-:Y:S01]  /*5490*/  FFMA.FTZ R159, -R0.reuse, R34, R159 ;  /* 0x00000022009f7223 */ /* 0x040fe2000001019f */
[----:B------:R-:W-:Y:S01]  /*54a0*/  IMAD.IADD R26, R77, 0x1, -R169 ;  /* 0x000000014d1a7824 */ /* 0x000fe200078e0aa9 */
[----:B------:R-:W-:Y:S01]  /*54b0*/  ISETP.GE.AND P0, PT, R169, R41, PT ;  /* 0x00000029a900720c */ /* 0x000fe20003f06270 */
[C---:B------:R-:W-:Y:S02]  /*54c0*/  IMAD.IADD R34, R77.reuse, 0x1, -R32 ;  /* 0x000000014d227824 */ /* 0x040fe400078e0a20 */
[----:B------:R-:W-:Y:S01]  /*54d0*/  FFMA.FTZ R168, -R0, R168, R6 ;  /* 0x000000a800a87223 */ /* 0x000fe20000010106 */
[C---:B------:R-:W-:Y:S01]  /*54e0*/  IMAD.IADD R161, R77.reuse, 0x1, -R17 ;  /* 0x000000014da17824 */ /* 0x040fe200078e0a11 */
[----:B------:R-:W-:Y:S01]  /*54f0*/  IABS R33, R33 ;  /* 0x0000002100217213 */ /* 0x000fe20000000000 */
[C---:B------:R-:W-:Y:S01]  /*5500*/  VIADD R6, R76.reuse, 0x1 ;  /* 0x000000014c067836 */ /* 0x040fe20000000000 */
[----:B------:R-:W-:Y:S01]  /*5510*/  IABS R26, R26 ;  /* 0x0000001a001a7213 */ /* 0x000fe20000000000 */
[C---:B------:R-:W-:Y:S01]  /*5520*/  VIADD R179, R76.reuse, 0xa1 ;  /* 0x000000a14cb37836 */ /* 0x040fe20000000000 */
[----:B------:R-:W-:Y:S01]  /*5530*/  IABS R34, R34 ;  /* 0x0000002200227213 */ /* 0x000fe20000000000 */
[C---:B------:R-:W-:Y:S01]  /*5540*/  VIADD R37, R76.reuse, 0xe9 ;  /* 0x000000e94c257836 */ /* 0x040fe20000000000 */
[----:B------:R-:W-:Y:S01]  /*5550*/  IABS R161, R161 ;  /* 0x000000a100a17213 */ /* 0x000fe20000000000 */
[C---:B------:R-:W-:Y:S01]  /*5560*/  IMAD.IADD R31, R77.reuse, 0x1, -R179 ;  /* 0x000000014d1f7824 */ /* 0x040fe200078e0ab3 */
[----:B------:R-:W-:Y:S01]  /*5570*/  I2FP.F32.S32 R33, R33 ;  /* 0x0000002100217245 */ /* 0x000fe20000201400 */
[----:B------:R-:W-:Y:S01]  /*5580*/  VIADD R162, R76, 0xc8 ;  /* 0x000000c84ca27836 */ /* 0x000fe20000000000 */
[----:B------:R-:W-:Y:S01]  /*5590*/  ISETP.GE.AND P4, PT, R6, R41, PT ;  /* 0x000000290600720c */ /* 0x000fe20003f86270 */
[C---:B------:R-:W-:Y:S01]  /*55a0*/  IMAD.IADD R6, R77.reuse, 0x1, -R6 ;  /* 0x000000014d067824 */ /* 0x040fe200078e0a06 */
[----:B------:R-:W-:Y:S01]  /*55b0*/  I2FP.F32.S32 R26, R26 ;  /* 0x0000001a001a7245 */ /* 0x000fe20000201400 */
[----:B------:R-:W-:Y:S01]  /*55c0*/  FFMA.FTZ R160, -R0, R33, R160 ;  /* 0x0000002100a07223 */ /* 0x000fe200000101a0 */
[----:B------:R-:W-:Y:S01]  /*55d0*/  I2FP.F32.S32 R34, R34 ;  /* 0x0000002200227245 */ /* 0x000fe20000201400 */
[----:B------:R-:W-:Y:S01]  /*55e0*/  VIADD R33, R76, 0xf1 ;  /* 0x000000f14c217836 */ /* 0x000fe20000000000 */
[----:B------:R-:W-:Y:S01]  /*55f0*/  I2FP.F32.S32 R161, R161 ;  /* 0x000000a100a17245 */ /* 0x000fe20000201400 */
[C---:B------:R-:W-:Y:S01]  /*5600*/  FFMA.FTZ R26, -R0.reuse, R26, R87 ;  /* 0x0000001a001a7223 */ /* 0x040fe20000010157 */
[----:B------:R-:W-:Y:S01]  /*5610*/  IABS R6, R6 ;  /* 0x0000000600067213 */ /* 0x000fe20000000000 */
[----:B------:R-:W-:Y:S01]  /*5620*/  FFMA.FTZ R213, -R0, R34, R213 ;  /* 0x0000002200d57223 */ /* 0x000fe200000101d5 */
[----:B------:R-:W-:Y:S01]  /*5630*/  IADD3 R87, PT, PT, R76, 0xd8, RZ ;  /* 0x000000d84c577810 */ /* 0x000fe20007ffe0ff */
[C---:B------:R-:W-:Y:S01]  /*5640*/  VIADD R34, R77.reuse, 0x8 ;  /* 0x000000084d227836 */ /* 0x040fe20000000000 */
[----:B------:R-:W-:Y:S01]  /*5650*/  IABS R31, R31 ;  /* 0x0000001f001f7213 */ /* 0x000fe20000000000 */
[----:B------:R-:W-:Y:S01]  /*5660*/  FFMA.FTZ R161, -R0, R161, R117 ;  /* 0x000000a100a17223 */ /* 0x000fe20000010175 */
[----:B------:R-:W-:Y:S01]  /*5670*/  IMAD.IADD R117, R77, 0x1, -R33 ;  /* 0x000000014d757824 */ /* 0x000fe200078e0a21 */
[----:B------:R-:W-:Y:S01]  /*5680*/  I2FP.F32.S32 R6, R6 ;  /* 0x0000000600067245 */ /* 0x000fe20000201400 */
[C---:B------:R-:W-:Y:S01]  /*5690*/  IMAD.IADD R169, R34.reuse, 0x1, -R169 ;  /* 0x0000000122a97824 */ /* 0x040fe200078e0aa9 */
[----:B------:R-:W-:Y:S01]  /*56a0*/  I2FP.F32.S32 R31, R31 ;  /* 0x0000001f001f7245 */ /* 0x000fe20000201400 */
[C---:B------:R-:W-:Y:S01]  /*56b0*/  IMAD.IADD R186, R34.reuse, 0x1, -R186 ;  /* 0x0000000122ba7824 */ /* 0x040fe200078e0aba */
[----:B------:R-:W-:Y:S01]  /*56c0*/  ISETP.GE.AND P1, PT, R179, R41, PT ;  /* 0x00000029b300720c */ /* 0x000fe20003f26270 */
[----:B------:R-:W-:Y:S01]  /*56d0*/  IMAD.IADD R35, R77, 0x1, -R87 ;  /* 0x000000014d237824 */ /* 0x000fe200078e0a57 */
[----:B------:R-:W-:Y:S01]  /*56e0*/  IABS R117, R117 ;  /* 0x0000007500757213 */ /* 0x000fe20000000000 */
[----:B------:R-:W-:-:S02]  /*56f0*/  IMAD.IADD R179, R34, 0x1, -R179 ;  /* 0x0000000122b37824 */ /* 0x000fc400078e0ab3 */
[----:B------:R-:W-:Y:S01]  /*5700*/  FFMA.FTZ R73, -R0, R6, R73 ;  /* 0x0000000600497223 */ /* 0x000fe20000010149 */
[C---:B------:R-:W-:Y:S01]  /*5710*/  IMAD.IADD R136, R77.reuse, 0x1, -R37 ;  /* 0x000000014d887824 */ /* 0x040fe200078e0a25 */
[----:B------:R-:W-:Y:S01]  /*5720*/  IABS R169, R169 ;  /* 0x000000a900a97213 */ /* 0x000fe20000000000 */
[----:B------:R-:W-:Y:S01]  /*5730*/  IMAD.IADD R13, R34, 0x1, -R13 ;  /* 0x00000001220d7824 */ /* 0x000fe200078e0a0d */
[----:B------:R-:W-:Y:S01]  /*5740*/  IABS R186, R186 ;  /* 0x000000ba00ba7213 */ /* 0x000fe20000000000 */
[C---:B------:R-:W-:Y:S02]  /*5750*/  IMAD.IADD R6, R77.reuse, 0x1, -R76 ;  /* 0x000000014d067824 */ /* 0x040fe400078e0a4c */
[----:B------:R-:W-:Y:S01]  /*5760*/  FFMA.FTZ R31, -R0, R31, R81 ;  /* 0x0000001f001f7223 */ /* 0x000fe20000010151 */
[----:B------:R-:W-:Y:S01]  /*5770*/  IABS R35, R35 ;  /* 0x0000002300237213 */ /* 0x000fe20000000000 */
[----:B------:R-:W-:Y:S01]  /*5780*/  IMAD.IADD R81, R77, 0x1, -R162 ;  /* 0x000000014d517824 */ /* 0x000fe200078e0aa2 */
[----:B------:R-:W-:Y:S01]  /*5790*/  I2FP.F32.S32 R117, R117 ;  /* 0x0000007500757245 */ /* 0x000fe20000201400 */
[C---:B------:R-:W-:Y:S01]  /*57a0*/  VIADD R212, R76.reuse, 0x21 ;  /* 0x000000214cd47836 */ /* 0x040fe20000000000 */
[----:B------:R-:W-:Y:S01]  /*57b0*/  IABS R179, R179 ;  /* 0x000000b300b37213 */ /* 0x000fe20000000000 */
[----:B------:R-:W-:Y:S01]  /*57c0*/  VIADD R210, R76, 0x29 ;  /* 0x000000294cd27836 */ /* 0x000fe20000000000 */
[----:B------:R-:W-:Y:S01]  /*57d0*/  IABS R136, R136 ;  /* 0x0000008800887213 */ /* 0x000fe20000000000 */
[----:B------:R-:W-:Y:S01]  /*57e0*/  FFMA.FTZ R214, -R0, R117, R214 ;  /* 0x0000007500d67223 */ /* 0x000fe200000101d6 */
[----:B------:R-:W-:Y:S01]  /*57f0*/  IABS R13, R13 ;  /* 0x0000000d000d7213 */ /* 0x000fe20000000000 */
[----:B------:R-:W-:Y:S01]  /*5800*/  VIADD R211, R76, 0x28 ;  /* 0x000000284cd37836 */ /* 0x000fe20000000000 */
[----:B------:R-:W-:Y:S01]  /*5810*/  I2FP.F32.S32 R169, R169 ;  /* 0x000000a900a97245 */ /* 0x000fe20000201400 */
[C---:B------:R-:W-:Y:S01]  /*5820*/  IMAD.IADD R210, R34.reuse, 0x1, -R210 ;  /* 0x0000000122d27824 */ /* 0x040fe200078e0ad2 */
[----:B------:R-:W-:Y:S01]  /*5830*/  I2FP.F32.S32 R186, R186 ;  /* 0x000000ba00ba7245 */ /* 0x000fe20000201400 */
[----:B------:R-:W-:Y:S01]  /*5840*/  IMAD.IADD R211, R34, 0x1, -R211 ;  /* 0x0000000122d37824 */ /* 0x000fe200078e0ad3 */
[----:B------:R-:W-:Y:S01]  /*5850*/  I2FP.F32.S32 R35, R35 ;  /* 0x0000002300237245 */ /* 0x000fe20000201400 */
[C---:B------:R-:W-:Y:S01]  /*5860*/  FFMA.FTZ R89, -R0.reuse, R169, R89 ;  /* 0x000000a900597223 */ /* 0x040fe20000010159 */
[----:B------:R-:W-:Y:S01]  /*5870*/  IABS R6, R6 ;  /* 0x0000000600067213 */ /* 0x000fe20000000000 */
[C---:B------:R-:W-:Y:S01]  /*5880*/  FFMA.FTZ R107, -R0.reuse, R186, R107 ;  /* 0x000000ba006b7223 */ /* 0x040fe2000001016b */
[----:B------:R-:W-:Y:S01]  /*5890*/  IABS R81, R81 ;  /* 0x0000005100517213 */ /* 0x000fe20000000000 */
[----:B------:R-:W-:Y:S01]  /*58a0*/  FFMA.FTZ R158, -R0, R35, R158 ;  /* 0x00000023009e7223 */ /* 0x000fe2000001019e */
[----:B------:R-:W-:Y:S01]  /*58b0*/  I2FP.F32.S32 R179, R179 ;  /* 0x000000b300b37245 */ /* 0x000fe20000201400 */
[----:B------:R-:W-:Y:S01]  /*58c0*/  VIADD R35, R76, 0xf0 ;  /* 0x000000f04c237836 */ /* 0x000fe20000000000 */
[----:B------:R-:W-:-:S02]  /*58d0*/  I2FP.F32.S32 R136, R136 ;  /* 0x0000008800887245 */ /* 0x000fc40000201400 */
[----:B------:R-:W-:Y:S01]  /*58e0*/  I2FP.F32.S32 R117, R13 ;  /* 0x0000000d00757245 */ /* 0x000fe20000201400 */
[C---:B------:R-:W-:Y:S01]  /*58f0*/  FFMA.FTZ R82, -R0.reuse, R179, R82 ;  /* 0x000000b300527223 */ /* 0x040fe20000010152 */
[----:B------:R-:W-:Y:S01]  /*5900*/  I2FP.F32.S32 R6, R6 ;  /* 0x0000000600067245 */ /* 0x000fe20000201400 */
[C---:B------:R-:W-:Y:S01]  /*5910*/  FFMA.FTZ R216, -R0.reuse, R136, R216 ;  /* 0x0000008800d87223 */ /* 0x040fe200000101d8 */
[----:B------:R-:W-:Y:S01]  /*5920*/  I2FP.F32.S32 R81, R81 ;  /* 0x0000005100517245 */ /* 0x000fe20000201400 */
[----:B------:R-:W-:Y:S01]  /*5930*/  FFMA.FTZ R106, -R0, R117, R106 ;  /* 0x00000075006a7223 */ /* 0x000fe2000001016a */
[----:B------:R-:W-:Y:S01]  /*5940*/  FSEL R26, R26, -INF , !P0 ;  /* 0xff8000001a1a7808 */ /* 0x000fe20004000000 */
[CC--:B------:R-:W-:Y:S01]  /*5950*/  FFMA.FTZ R74, -R0.reuse, R6.reuse, R74 ;  /* 0x00000006004a7223 */ /* 0x0c0fe2000001014a */
[----:B------:R-:W-:Y:S01]  /*5960*/  FFMA.FTZ R13, -R0, R6, R72 ;  /* 0x00000006000d7223 */ /* 0x000fe20000010148 */
[----:B------:R-:W-:Y:S01]  /*5970*/  FSEL R136, R89, -INF , !P0 ;  /* 0xff80000059887808 */ /* 0x000fe20004000000 */
[----:B------:R-:W-:Y:S01]  /*5980*/  IMAD.IADD R121, R77, 0x1, -R35 ;  /* 0x000000014d797824 */ /* 0x000fe200078e0a23 */
[----:B------:R-:W-:Y:S01]  /*5990*/  FSEL R117, R107, -INF , !P5 ;  /* 0xff8000006b757808 */ /* 0x000fe20006800000 */
[----:B------:R-:W-:Y:S01]  /*59a0*/  IMAD.IADD R6, R34, 0x1, -R17 ;  /* 0x0000000122067824 */ /* 0x000fe200078e0a11 */
[----:B------:R-:W-:Y:S01]  /*59b0*/  ISETP.GE.AND P0, PT, R14, R41, PT ;  /* 0x000000290e00720c */ /* 0x000fe20003f06270 */
[----:B------:R-:W-:Y:S01]  /*59c0*/  FFMA.FTZ R81, -R0, R81, R148 ;  /* 0x0000005100517223 */ /* 0x000fe20000010194 */
[----:B------:R-:W-:Y:S01]  /*59d0*/  IADD3 R107, PT, PT, -R14, R34, RZ ;  /* 0x000000220e6b7210 */ /* 0x000fe20007ffe1ff */
[----:B------:R-:W-:Y:S01]  /*59e0*/  IMAD.IADD R14, R34, 0x1, -R162 ;  /* 0x00000001220e7824 */ /* 0x000fe200078e0aa2 */
[----:B------:R-:W-:Y:S01]  /*59f0*/  FSEL R31, R31, -INF , !P1 ;  /* 0xff8000001f1f7808 */ /* 0x000fe20004800000 */
[----:B------:R-:W-:Y:S01]  /*5a00*/  VIADD R72, R76, 0x8 ;  /* 0x000000084c487836 */ /* 0x000fe20000000000 */
        /* <DEDUP_REMOVED lines=11> */
[----:B------:R-:W-:-:S02]  /*5ac0*/  I2FP.F32.S32 R14, R14 ;  /* 0x0000000e000e7245 */ /* 0x000fc40000201400 */
[----:B------:R-:W-:Y:S01]  /*5ad0*/  IABS R107, R107 ;  /* 0x0000006b006b7213 */ /* 0x000fe20000000000 */
[C---:B------:R-:W-:Y:S01]  /*5ae0*/  FFMA.FTZ R6, -R0.reuse, R6, R110 ;  /* 0x0000000600067223 */ /* 0x040fe2000001016e */
[----:B------:R-:W-:Y:S01]  /*5af0*/  I2FP.F32.S32 R15, R15 ;  /* 0x0000000f000f7245 */ /* 0x000fe20000201400 */
[----:B------:R-:W-:Y:S01]  /*5b00*/  FFMA.FTZ R152, -R0, R14, R152 ;  /* 0x0000000e00987223 */ /* 0x000fe20000010198 */
[----:B------:R-:W-:Y:S02]  /*5b10*/  ISETP.GE.AND P2, PT, R17, R41, PT ;  /* 0x000000291100720c */ /* 0x000fe40003f46270 */
[----:B------:R-:W-:Y:S01]  /*5b20*/  FSEL R121, R106, -INF , !P3 ;  /* 0xff8000006a797808 */ /* 0x000fe20005800000 */
[----:B------:R-:W-:Y:S01]  /*5b30*/  IMAD.IADD R106, R34, 0x1, -R163 ;  /* 0x00000001226a7824 */ /* 0x000fe200078e0aa3 */
[----:B------:R-:W-:Y:S01]  /*5b40*/  I2FP.F32.S32 R107, R107 ;  /* 0x0000006b006b7245 */ /* 0x000fe20000201400 */
[----:B------:R-:W-:Y:S01]  /*5b50*/  FFMA.FTZ R110, -R0, R15, R113 ;  /* 0x0000000f006e7223 */ /* 0x000fe20000010171 */
[----:B------:R-:W-:-:S02]  /*5b60*/  ISETP.GE.AND P5, PT, R162, R41, PT ;  /* 0x00000029a200720c */ /* 0x000fc40003fa6270 */
[----:B------:R-:W-:Y:S01]  /*5b70*/  FSEL R113, R6, -INF , !P2 ;  /* 0xff80000006717808 */ /* 0x000fe20005000000 */
[----:B------:R-:W-:Y:S01]  /*5b80*/  FFMA.FTZ R107, -R0, R107, R118 ;  /* 0x0000006b006b7223 */ /* 0x000fe20000010176 */
[----:B------:R-:W-:Y:S02]  /*5b90*/  FSEL R15, R102, -INF , !P1 ;  /* 0xff800000660f7808 */ /* 0x000fe40004800000 */
[----:B------:R-:W-:Y:S01]  /*5ba0*/  FSEL R6, R81, -INF , !P5 ;  /* 0xff80000051067808 */ /* 0x000fe20006800000 */
[----:B------:R-:W-:Y:S01]  /*5bb0*/  IMAD.IADD R81, R77, 0x1, -R72 ;  /* 0x000000014d517824 */ /* 0x000fe200078e0a48 */
[----:B------:R-:W-:Y:S02]  /*5bc0*/  FSEL R102, R152, -INF , !P5 ;  /* 0xff80000098667808 */ /* 0x000fe40006800000 */
[----:B------:R-:W-:Y:S02]  /*5bd0*/  IABS R106, R106 ;  /* 0x0000006a006a7213 */ /* 0x000fe40000000000 */
[----:B------:R-:W-:Y:S01]  /*5be0*/  ISETP.GE.AND P5, PT, R72, R41, PT ;  /* 0x000000294800720c */ /* 0x000fe20003fa6270 */
[C---:B------:R-:W-:Y:S01]  /*5bf0*/  IMAD.IADD R72, R34.reuse, 0x1, -R29 ;  /* 0x0000000122487824 */ /* 0x040fe200078e0a1d */
[----:B------:R-:W-:Y:S01]  /*5c00*/  FSEL R14, R99, -INF , !P0 ;  /* 0xff800000630e7808 */ /* 0x000fe20004000000 */
[----:B------:R-:W-:Y:S01]  /*5c10*/  IMAD.IADD R99, R34, 0x1, -R36 ;  /* 0x0000000122637824 */ /* 0x000fe200078e0a24 */
[----:B------:R-:W-:-:S02]  /*5c20*/  FSEL R17, R161, -INF , !P2 ;  /* 0xff800000a1117808 */ /* 0x000fc40005000000 */
[----:B------:R-:W-:Y:S02]  /*5c30*/  I2FP.F32.S32 R106, R106 ;  /* 0x0000006a006a7245 */ /* 0x000fe40000201400 */
[-C--:B------:R-:W-:Y:S01]  /*5c40*/  ISETP.GE.AND P2, PT, R36, R41.reuse, PT ;  /* 0x000000292400720c */ /* 0x080fe20003f46270 */
[----:B------:R-:W-:Y:S01]  /*5c50*/  IMAD.IADD R36, R34, 0x1, -R28 ;  /* 0x0000000122247824 */ /* 0x000fe200078e0a1c */
[----:B------:R-:W-:Y:S01]  /*5c60*/  FSEL R107, R107, -INF , !P0 ;  /* 0xff8000006b6b7808 */ /* 0x000fe20004000000 */
[----:B------:R-:W-:Y:S01]  /*5c70*/  FFMA.FTZ R106, -R0, R106, R142 ;  /* 0x0000006a006a7223 */ /* 0x000fe2000001018e */
[----:B------:R-:W-:Y:S02]  /*5c80*/  ISETP.GE.AND P0, PT, R28, R41, PT ;  /* 0x000000291c00720c */ /* 0x000fe40003f06270 */
[----:B------:R-:W-:Y:S02]  /*5c90*/  IABS R28, R72 ;  /* 0x00000048001c7213 */ /* 0x000fe40000000000 */
[----:B------:R-:W-:-:S02]  /*5ca0*/  FSEL R110, R110, -INF , !P1 ;  /* 0xff8000006e6e7808 */ /* 0x000fc40004800000 */
[----:B------:R-:W-:Y:S02]  /*5cb0*/  IABS R99, R99 ;  /* 0x0000006300637213 */ /* 0x000fe40000000000 */
[----:B------:R-:W-:Y:S02]  /*5cc0*/  ISETP.GE.AND P1, PT, R29, R41, PT ;  /* 0x000000291d00720c */ /* 0x000fe40003f26270 */
[----:B------:R-:W-:Y:S02]  /*5cd0*/  FSEL R24, R24, -INF , !P3 ;  /* 0xff80000018187808 */ /* 0x000fe40005800000 */
[----:B------:R-:W-:Y:S01]  /*5ce0*/  IABS R29, R81 ;  /* 0x00000051001d7213 */ /* 0x000fe20000000000 */
[----:B------:R-:W-:Y:S01]  /*5cf0*/  IMAD.IADD R81, R34, 0x1, -R12 ;  /* 0x0000000122517824 */ /* 0x000fe200078e0a0c */
[----:B------:R-:W-:Y:S02]  /*5d00*/  ISETP.GE.AND P3, PT, R163, R41, PT ;  /* 0x00000029a300720c */ /* 0x000fe40003f66270 */
[----:B------:R-:W-:-:S02]  /*5d10*/  I2FP.F32.S32 R28, R28 ;  /* 0x0000001c001c7245 */ /* 0x000fc40000201400 */
[----:B------:R-:W-:Y:S02]  /*5d20*/  IABS R82, R82 ;  /* 0x0000005200527213 */ /* 0x000fe40000000000 */
[----:B------:R-:W-:Y:S01]  /*5d30*/  I2FP.F32.S32 R99, R99 ;  /* 0x0000006300637245 */ /* 0x000fe20000201400 */
[C---:B------:R-:W-:Y:S01]  /*5d40*/  FFMA.FTZ R80, -R0.reuse, R28, R80 ;  /* 0x0000001c00507223 */ /* 0x040fe20000010150 */
[----:B------:R-:W-:Y:S02]  /*5d50*/  I2FP.F32.S32 R29, R29 ;  /* 0x0000001d001d7245 */ /* 0x000fe40000201400 */
[----:B------:R-:W-:Y:S01]  /*5d60*/  FSEL R7, R7, -INF , !P3 ;  /* 0xff80000007077808 */ /* 0x000fe20005800000 */
[----:B------:R-:W-:Y:S01]  /*5d70*/  FFMA.FTZ R99, -R0, R99, R143 ;  /* 0x0000006300637223 */ /* 0x000fe2000001018f */
[----:B------:R-:W-:Y:S01]  /*5d80*/  FSEL R106, R106, -INF , !P3 ;  /* 0xff8000006a6a7808 */ /* 0x000fe20005800000 */
[----:B------:R-:W-:Y:S01]  /*5d90*/  FFMA.FTZ R71, -R0, R29, R71 ;  /* 0x0000001d00477223 */ /* 0x000fe20000010147 */
[----:B------:R-:W-:Y:S01]  /*5da0*/  ISETP.GE.AND P3, PT, R87, R41, PT ;  /* 0x000000295700720c */ /* 0x000fe20003f66270 */
[----:B------:R-:W-:Y:S01]  /*5db0*/  VIADD R29, R76, 0x1 ;  /* 0x000000014c1d7836 */ /* 0x000fe20000000000 */
[----:B------:R-:W-:-:S02]  /*5dc0*/  I2FP.F32.S32 R82, R82 ;  /* 0x0000005200527245 */ /* 0x000fc40000201400 */
[----:B------:R-:W-:Y:S01]  /*5dd0*/  IABS R87, R36 ;  /* 0x0000002400577213 */ /* 0x000fe20000000000 */
[----:B------:R-:W-:Y:S01]  /*5de0*/  VIADD R36, R76, 0x9 ;  /* 0x000000094c247836 */ /* 0x000fe20000000000 */
[----:B------:R-:W-:Y:S01]  /*5df0*/  FSEL R89, R80, -INF , !P1 ;  /* 0xff80000050597808 */ /* 0x000fe20004800000 */
[----:B------:R-:W-:Y:S01]  /*5e00*/  FFMA.FTZ R82, -R0, R82, R155 ;  /* 0x0000005200527223 */ /* 0x000fe2000001019b */
[----:B------:R-:W-:Y:S01]  /*5e10*/  I2FP.F32.S32 R87, R87 ;  /* 0x0000005700577245 */ /* 0x000fe20000201400 */
[----:B------:R-:W-:Y:S01]  /*5e20*/  IMAD.IADD R80, R34, 0x1, -R11 ;  /* 0x0000000122507824 */ /* 0x000fe200078e0a0b */
[----:B------:R-:W-:Y:S02]  /*5e30*/  FSEL R28, R154, -INF , !P2 ;  /* 0xff8000009a1c7808 */ /* 0x000fe40005000000 */
[----:B------:R-:W-:Y:S01]  /*5e40*/  FSEL R99, R99, -INF , !P2 ;  /* 0xff80000063637808 */ /* 0x000fe20005000000 */
[----:B------:R-:W-:Y:S01]  /*5e50*/  FFMA.FTZ R87, -R0, R87, R153 ;  /* 0x0000005700577223 */ /* 0x000fe20000010199 */
[----:B------:R-:W-:-:S02]  /*5e60*/  FSEL R143, R156, -INF , !P1 ;  /* 0xff8000009c8f7808 */ /* 0x000fc40004800000 */
[-C--:B------:R-:W-:Y:S02]  /*5e70*/  ISETP.GE.AND P2, PT, R12, R41.reuse, PT ;  /* 0x000000290c00720c */ /* 0x080fe40003f46270 */
[-C--:B------:R-:W-:Y:S01]  /*5e80*/  ISETP.GE.AND P1, PT, R11, R41.reuse, PT ;  /* 0x000000290b00720c */ /* 0x080fe20003f26270 */
[----:B------:R-:W-:Y:S01]  /*5e90*/  IMAD.IADD R11, R34, 0x1, -R29 ;  /* 0x00000001220b7824 */ /* 0x000fe200078e0a1d */
[----:B------:R-:W-:Y:S01]  /*5ea0*/  IADD3 R12, PT, PT, -R10, R34, RZ ;  /* 0x000000220a0c7210 */ /* 0x000fe20007ffe1ff */
[----:B------:R-:W-:Y:S01]  /*5eb0*/  VIADD R29, R76, 0x18 ;  /* 0x000000184c1d7836 */ /* 0x000fe20000000000 */
[----:B------:R-:W-:Y:S02]  /*5ec0*/  FSEL R118, R158, -INF , !P3 ;  /* 0xff8000009e767808 */ /* 0x000fe40005800000 */
[----:B------:R-:W-:Y:S02]  /*5ed0*/  FSEL R82, R82, -INF , !P3 ;  /* 0xff80000052527808 */ /* 0x000fe40005800000 */
[----:B------:R-:W-:Y:S01]  /*5ee0*/  ISETP.GE.AND P3, PT, R36, R41, PT ;  /* 0x000000292400720c */ /* 0x000fe20003f66270 */
[----:B------:R-:W-:Y:S01]  /*5ef0*/  IMAD.IADD R36, R77, 0x1, -R36 ;  /* 0x000000014d247824 */ /* 0x000fe200078e0a24 */
[----:B------:R-:W-:-:S02]  /*5f00*/  IABS R81, R81 ;  /* 0x0000005100517213 */ /* 0x000fc40000000000 */
[----:B------:R-:W-:Y:S02]  /*5f10*/  IABS R80, R80 ;  /* 0x0000005000507213 */ /* 0x000fe40000000000 */
[----:B------:R-:W-:Y:S02]  /*5f20*/  IABS R12, R12 ;  /* 0x0000000c000c7213 */ /* 0x000fe40000000000 */
[----:B------:R-:W-:Y:S02]  /*5f30*/  IABS R11, R11 ;  /* 0x0000000b000b7213 */ /* 0x000fe40000000000 */
[----:B------:R-:W-:Y:S02]  /*5f40*/  FSEL R147, R147, -INF , !P0 ;  /* 0xff80000093937808 */ /* 0x000fe40004000000 */
[----:B------:R-:W-:Y:S02]  /*5f50*/  FSEL R87, R87, -INF , !P0 ;  /* 0xff80000057577808 */ /* 0x000fe40004000000 */
[----:B------:R-:W-:-:S02]  /*5f60*/  I2FP.F32.S32 R81, R81 ;  /* 0x0000005100517245 */ /* 0x000fc40000201400 */
[----:B------:R-:W-:Y:S02]  /*5f70*/  I2FP.F32.S32 R80, R80 ;  /* 0x0000005000507245 */ /* 0x000fe40000201400 */
[----:B------:R-:W-:Y:S01]  /*5f80*/  ISETP.GE.AND P0, PT, R10, R41, PT ;  /* 0x000000290a00720c */ /* 0x000fe20003f06270 */
[C---:B------:R-:W-:Y:S01]  /*5f90*/  FFMA.FTZ R81, -R0.reuse, R81, R79 ;  /* 0x0000005100517223 */ /* 0x040fe2000001014f */
        /* <DEDUP_REMOVED lines=8> */
[----:B------:R-:W-:Y:S01]  /*6020*/  FSEL R155, R160, -INF , !P1 ;  /* 0xff800000a09b7808 */ /* 0x000fe20004800000 */
[----:B------:R-:W-:Y:S01]  /*6030*/  FFMA.FTZ R9, -R0, R11, R68 ;  /* 0x0000000b00097223 */ /* 0x000fe20000010144 */
[----:B------:R-:W-:Y:S01]  /*6040*/  VIADD R11, R76, 0x19 ;  /* 0x000000194c0b7836 */ /* 0x000fe20000000000 */
[----:B------:R-:W-:Y:S01]  /*6050*/  FSEL R80, R80, -INF , !P1 ;  /* 0xff80000050507808 */ /* 0x000fe20004800000 */
[----:B------:R-:W-:Y:S01]  /*6060*/  FFMA.FTZ R10, -R0, R10, R67 ;  /* 0x0000000a000a7223 */ /* 0x000fe20000010143 */
[-C--:B------:R-:W-:Y:S01]  /*6070*/  ISETP.GE.AND P1, PT, R36, R41.reuse, PT ;  /* 0x000000292400720c */ /* 0x080fe20003f26270 */
[----:B------:R-:W-:Y:S01]  /*6080*/  VIADD R8, R76, 0x9 ;  /* 0x000000094c087836 */ /* 0x000fe20000000000 */
[----:B------:R-:W-:Y:S01]  /*6090*/  FSEL R168, R168, -INF , !P0 ;  /* 0xff800000a8a87808 */ /* 0x000fe20004000000 */
[----:B------:R-:W-:Y:S01]  /*60a0*/  IMAD.IADD R36, R77, 0x1, -R36 ;  /* 0x000000014d247824 */ /* 0x000fe200078e0a24 */
[----:B------:R-:W-:Y:S01]  /*60b0*/  FSEL R79, R79, -INF , !P0 ;  /* 0xff8000004f4f7808 */ /* 0x000fe20004000000 */
[----:B------:R-:W-:Y:S01]  /*60c0*/  IMAD.IADD R8, R34, 0x1, -R8 ;  /* 0x0000000122087824 */ /* 0x000fe200078e0a08 */
[----:B------:R-:W-:Y:S01]  /*60d0*/  ISETP.GE.AND P0, PT, R29, R41, PT ;  /* 0x000000291d00720c */ /* 0x000fe20003f06270 */
[----:B------:R-:W-:Y:S01]  /*60e0*/  IMAD.IADD R29, R77, 0x1, -R29 ;  /* 0x000000014d1d7824 */ /* 0x000fe200078e0a1d */
[----:B------:R-:W-:Y:S01]  /*60f0*/  FSEL R67, R73, -INF , !P4 ;  /* 0xff80000049437808 */ /* 0x000fe20006000000 */
[----:B------:R-:W-:Y:S01]  /*6100*/  VIADD R73, R76, 0x60 ;  /* 0x000000604c497836 */ /* 0x000fe20000000000 */
[----:B------:R-:W-:-:S02]  /*6110*/  FSEL R9, R9, -INF , !P4 ;  /* 0xff80000009097808 */ /* 0x000fc40006000000 */
[----:B------:R-:W-:Y:S02]  /*6120*/  FSEL R142, R159, -INF , !P2 ;  /* 0xff8000009f8e7808 */ /* 0x000fe40005000000 */
[----:B------:R-:W-:Y:S02]  /*6130*/  FSEL R81, R81, -INF , !P2 ;  /* 0xff80000051517808 */ /* 0x000fe40005000000 */
[-C--:B------:R-:W-:Y:S01]  /*6140*/  ISETP.GE.AND P4, PT, R11, R41.reuse, PT ;  /* 0x000000290b00720c */ /* 0x080fe20003f86270 */
[C---:B------:R-:W-:Y:S01]  /*6150*/  IMAD.IADD R11, R77.reuse, 0x1, -R11 ;  /* 0x000000014d0b7824 */ /* 0x040fe200078e0a0b */
[----:B------:R-:W-:Y:S01]  /*6160*/  ISETP.GE.AND P2, PT, R12, R41, PT ;  /* 0x000000290c00720c */ /* 0x000fe20003f46270 */
[----:B------:R-:W-:Y:S01]  /*6170*/  IMAD.IADD R12, R77, 0x1, -R12 ;  /* 0x000000014d0c7824 */ /* 0x000fe200078e0a0c */
[----:B------:R-:W-:Y:S02]  /*6180*/  IABS R36, R36 ;  /* 0x0000002400247213 */ /* 0x000fe40000000000 */
[----:B------:R-:W-:-:S02]  /*6190*/  IABS R29, R29 ;  /* 0x0000001d001d7213 */ /* 0x000fc40000000000 */
[----:B------:R-:W-:Y:S02]  /*61a0*/  IABS R11, R11 ;  /* 0x0000000b000b7213 */ /* 0x000fe40000000000 */
[----:B------:R-:W-:Y:S02]  /*61b0*/  IABS R12, R12 ;  /* 0x0000000c000c7213 */ /* 0x000fe40000000000 */
[----:B------:R-:W-:Y:S02]  /*61c0*/  IABS R8, R8 ;  /* 0x0000000800087213 */ /* 0x000fe40000000000 */
[----:B------:R-:W-:Y:S02]  /*61d0*/  I2FP.F32.S32 R68, R36 ;  /* 0x0000002400447245 */ /* 0x000fe40000201400 */
[----:B------:R-:W-:Y:S02]  /*61e0*/  I2FP.F32.S32 R36, R29 ;  /* 0x0000001d00247245 */ /* 0x000fe40000201400 */
[----:B------:R-:W-:-:S02]  /*61f0*/  I2FP.F32.S32 R29, R11 ;  /* 0x0000000b001d7245 */ /* 0x000fc40000201400 */
[----:B------:R-:W-:Y:S02]  /*6200*/  I2FP.F32.S32 R72, R12 ;  /* 0x0000000c00487245 */ /* 0x000fe40000201400 */
[----:B------:R-:W-:Y:S01]  /*6210*/  I2FP.F32.S32 R12, R8 ;  /* 0x00000008000c7245 */ /* 0x000fe20000201400 */
[----:B------:R-:W-:Y:S01]  /*6220*/  FFMA.FTZ R29, -R0, R29, R60 ;  /* 0x0000001d001d7223 */ /* 0x000fe2000001013c */
[----:B------:R-:W-:Y:S02]  /*6230*/  VIADD R60, R76, 0x20 ;  /* 0x000000204c3c7836 */ /* 0x000fe40000000000 */
[C---:B------:R-:W-:Y:S01]  /*6240*/  FFMA.FTZ R11, -R0.reuse, R72, R65 ;  /* 0x00000048000b7223 */ /* 0x040fe20000010141 */
[C---:B------:R-:W-:Y:S01]  /*6250*/  FFMA.FTZ R65, -R0.reuse, R68, R64 ;  /* 0x0000004400417223 */ /* 0x040fe20000010140 */
[----:B------:R-:W-:Y:S01]  /*6260*/  FFMA.FTZ R12, -R0, R12, R66 ;  /* 0x0000000c000c7223 */ /* 0x000fe20000010142 */
[----:B------:R-:W-:Y:S02]  /*6270*/  VIADD R66, R76, 0x10 ;  /* 0x000000104c427836 */ /* 0x000fe40000000000 */
[----:B------:R-:W-:Y:S01]  /*6280*/  FFMA.FTZ R8, -R0, R36, R61 ;  /* 0x0000002400087223 */ /* 0x000fe2000001013d */
[C---:B------:R-:W-:Y:S01]  /*6290*/  VIADD R64, R76.reuse, 0x21 ;  /* 0x000000214c407836 */ /* 0x040fe20000000000 */
[C---:B------:R-:W-:Y:S01]  /*62a0*/  IADD3 R36, PT, PT, R76.reuse, 0x11, RZ ;  /* 0x000000114c247810 */ /* 0x040fe20007ffe0ff */
        /* <DEDUP_REMOVED lines=8> */
[----:B------:R-:W-:Y:S01]  /*6330*/  IMAD.IADD R10, R34, 0x1, -R36 ;  /* 0x00000001220a7824 */ /* 0x000fe200078e0a24 */
[----:B------:R-:W-:-:S02]  /*6340*/  FSEL R12, R12, -INF , !P3 ;  /* 0xff8000000c0c7808 */ /* 0x000fc40005800000 */
[----:B------:R-:W-:Y:S01]  /*6350*/  ISETP.GE.AND P3, PT, R64, R41, PT ;  /* 0x000000294000720c */ /* 0x000fe20003f66270 */
[----:B------:R-:W-:Y:S01]  /*6360*/  IMAD.IADD R64, R77, 0x1, -R64 ;  /* 0x000000014d407824 */ /* 0x000fe200078e0a40 */
[----:B------:R-:W-:Y:S01]  /*6370*/  IABS R36, R71 ;  /* 0x0000004700247213 */ /* 0x000fe20000000000 */
[----:B------:R-:W-:Y:S01]  /*6380*/  VIADD R71, R76, 0x28 ;  /* 0x000000284c477836 */ /* 0x000fe20000000000 */
[----:B------:R-:W-:Y:S02]  /*6390*/  IABS R66, R66 ;  /* 0x0000004200427213 */ /* 0x000fe40000000000 */
[----:B------:R-:W-:Y:S02]  /*63a0*/  IABS R64, R64 ;  /* 0x0000004000407213 */ /* 0x000fe40000000000 */
[----:B------:R-:W-:Y:S02]  /*63b0*/  IABS R10, R10 ;  /* 0x0000000a000a7213 */ /* 0x000fe40000000000 */
[----:B------:R-:W-:-:S02]  /*63c0*/  IABS R68, R68 ;  /* 0x0000004400447213 */ /* 0x000fc40000000000 */
[----:B------:R-:W-:Y:S02]  /*63d0*/  I2FP.F32.S32 R36, R36 ;  /* 0x0000002400247245 */ /* 0x000fe40000201400 */
[----:B------:R-:W-:Y:S02]  /*63e0*/  I2FP.F32.S32 R66, R66 ;  /* 0x0000004200427245 */ /* 0x000fe40000201400 */
[----:B------:R-:W-:Y:S01]  /*63f0*/  I2FP.F32.S32 R64, R64 ;  /* 0x0000004000407245 */ /* 0x000fe20000201400 */
[C---:B------:R-:W-:Y:S01]  /*6400*/  FFMA.FTZ R36, -R0.reuse, R36, R57 ;  /* 0x0000002400247223 */ /* 0x040fe20000010139 */
[----:B------:R-:W-:Y:S01]  /*6410*/  I2FP.F32.S32 R10, R10 ;  /* 0x0000000a000a7245 */ /* 0x000fe20000201400 */
[C---:B------:R-:W-:Y:S01]  /*6420*/  FFMA.FTZ R57, -R0.reuse, R66, R63 ;  /* 0x0000004200397223 */ /* 0x040fe2000001013f */
[----:B------:R-:W-:Y:S01]  /*6430*/  I2FP.F32.S32 R68, R68 ;  /* 0x0000004400447245 */ /* 0x000fe20000201400 */
[----:B------:R-:W-:Y:S01]  /*6440*/  FFMA.FTZ R64, -R0, R64, R56 ;  /* 0x0000004000407223 */ /* 0x000fe20000010138 */
[----:B------:R-:W-:-:S02]  /*6450*/  VIADD R56, R76, 0x29 ;  /* 0x000000294c387836 */ /* 0x000fc40000000000 */
[----:B------:R-:W-:Y:S01]  /*6460*/  FFMA.FTZ R10, -R0, R10, R62 ;  /* 0x0000000a000a7223 */ /* 0x000fe2000001013e */
[----:B------:R-:W-:Y:S02]  /*6470*/  VIADD R63, R76, 0x19 ;  /* 0x000000194c3f7836 */ /* 0x000fe40000000000 */
[----:B------:R-:W-:Y:S01]  /*6480*/  FFMA.FTZ R68, -R0, R68, R59 ;  /* 0x0000004400447223 */ /* 0x000fe2000001013b */
[----:B------:R-:W-:Y:S01]  /*6490*/  VIADD R62, R76, 0x20 ;  /* 0x000000204c3e7836 */ /* 0x000fe20000000000 */
[----:B------:R-:W-:Y:S01]  /*64a0*/  FSEL R59, R11, -INF , !P2 ;  /* 0xff8000000b3b7808 */ /* 0x000fe20005000000 */
[C---:B------:R-:W-:Y:S01]  /*64b0*/  IMAD.IADD R63, R34.reuse, 0x1, -R63 ;  /* 0x00000001223f7824 */ /* 0x040fe200078e0a3f */
[----:B------:R-:W-:Y:S01]  /*64c0*/  FSEL R11, R57, -INF , !P2 ;  /* 0xff800000390b7808 */ /* 0x000fe20005000000 */
[----:B------:R-:W-:Y:S01]  /*64d0*/  IMAD.IADD R62, R34, 0x1, -R62 ;  /* 0x00000001223e7824 */ /* 0x000fe200078e0a3e */
[----:B------:R-:W-:Y:S01]  /*64e0*/  FSEL R57, R65, -INF , !P1 ;  /* 0xff80000041397808 */ /* 0x000fe20004800000 */
[----:B------:R-:W-:Y:S01]  /*64f0*/  IMAD.IADD R65, R77, 0x1, -R56 ;  /* 0x000000014d417824 */ /* 0x000fe200078e0a38 */
[----:B------:R-:W-:-:S02]  /*6500*/  IADD3 R66, PT, PT, R76, 0x30, RZ ;  /* 0x000000304c427810 */ /* 0x000fc40007ffe0ff */
[-C--:B------:R-:W-:Y:S01]  /*6510*/  ISETP.GE.AND P2, PT, R71, R41.reuse, PT ;  /* 0x000000294700720c */ /* 0x080fe20003f46270 */
[----:B------:R-:W-:Y:S01]  /*6520*/  IMAD.IADD R71, R77, 0x1, -R71 ;  /* 0x000000014d477824 */ /* 0x000fe200078e0a47 */
[----:B------:R-:W-:Y:S02]  /*6530*/  FSEL R10, R10, -INF , !P1 ;  /* 0xff8000000a0a7808 */ /* 0x000fe40004800000 */
[----:B------:R-:W-:Y:S02]  /*6540*/  ISETP.GE.AND P1, PT, R56, R41, PT ;  /* 0x000000293800720c */ /* 0x000fe40003f26270 */
[----:B------:R-:W-:Y:S02]  /*6550*/  FSEL R56, R8, -INF , !P0 ;  /* 0xff80000008387808 */ /* 0x000fe40004000000 */
[----:B------:R-:W-:Y:S02]  /*6560*/  FSEL R8, R68, -INF , !P0 ;  /* 0xff80000044087808 */ /* 0x000fe40004000000 */
[----:B------:R-:W-:-:S02]  /*6570*/  IABS R65, R65 ;  /* 0x0000004100417213 */ /* 0x000fc40000000000 */
[----:B------:R-:W-:Y:S01]  /*6580*/  ISETP.GE.AND P0, PT, R66, R41, PT ;  /* 0x000000294200720c */ /* 0x000fe20003f06270 */
[----:B------:R-:W-:Y:S01]  /*6590*/  IMAD.IADD R66, R77, 0x1, -R66 ;  /* 0x000000014d427824 */ /* 0x000fe200078e0a42 */
[----:B------:R-:W-:Y:S02]  /*65a0*/  IABS R63, R63 ;  /* 0x0000003f003f7213 */ /* 0x000fe40000000000 */
[----:B------:R-:W-:Y:S02]  /*65b0*/  IABS R62, R62 ;  /* 0x0000003e003e7213 */ /* 0x000fe40000000000 */
[----:B------:R-:W-:Y:S02]  /*65c0*/  IABS R71, R71 ;  /* 0x0000004700477213 */ /* 0x000fe40000000000 */
[----:B------:R-:W-:Y:S02]  /*65d0*/  I2FP.F32.S32 R68, R65 ;  /* 0x0000004100447245 */ /* 0x000fe40000201400 */
[----:B------:R-:W-:-:S02]  /*65e0*/  I2FP.F32.S32 R65, R63 ;  /* 0x0000003f00417245 */ /* 0x000fc40000201400 */
[----:B------:R-:W-:Y:S02]  /*65f0*/  I2FP.F32.S32 R72, R62 ;  /* 0x0000003e00487245 */ /* 0x000fe40000201400 */
[----:B------:R-:W-:Y:S01]  /*6600*/  IABS R66, R66 ;  /* 0x0000004200427213 */ /* 0x000fe20000000000 */
[C---:B------:R-:W-:Y:S01]  /*6610*/  FFMA.FTZ R65, -R0.reuse, R65, R58 ;  /* 0x0000004100417223 */ /* 0x040fe2000001013a */
[----:B------:R-:W-:Y:S01]  /*6620*/  I2FP.F32.S32 R71, R71 ;  /* 0x0000004700477245 */ /* 0x000fe20000201400 */
[----:B------:R-:W-:Y:S01]  /*6630*/  FFMA.FTZ R72, -R0, R72, R55 ;  /* 0x0000004800487223 */ /* 0x000fe20000010137 */
[----:B------:R-:W-:Y:S01]  /*6640*/  I2FP.F32.S32 R66, R66 ;  /* 0x0000004200427245 */ /* 0x000fe20000201400 */
[----:B------:R-:W-:Y:S01]  /*6650*/  VIADD R55, R76, 0x31 ;  /* 0x000000314c377836 */ /* 0x000fe20000000000 */
[----:B------:R-:W-:Y:S01]  /*6660*/  IADD3 R212, PT, PT, -R212, R34, RZ ;  /* 0x00000022d4d47210 */ /* 0x000fe20007ffe1ff */
[C---:B------:R-:W-:Y:S01]  /*6670*/  FFMA.FTZ R62, -R0.reuse, R71, R53 ;  /* 0x00000047003e7223 */ /* 0x040fe20000010135 */
[----:B------:R-:W-:Y:S01]  /*6680*/  FFMA.FTZ R53, -R0, R68, R52 ;  /* 0x0000004400357223 */ /* 0x000fe20000010134 */
[----:B------:R-:W-:Y:S01]  /*6690*/  VIADD R58, R76, 0x38 ;  /* 0x000000384c3a7836 */ /* 0x000fe20000000000 */
[----:B------:R-:W-:Y:S01]  /*66a0*/  FSEL R52, R29, -INF , !P4 ;  /* 0xff8000001d347808 */ /* 0x000fe20006000000 */
[----:B------:R-:W-:Y:S01]  /*66b0*/  FFMA.FTZ R63, -R0, R66, R49 ;  /* 0x00000042003f7223 */ /* 0x000fe20000010131 */
[----:B------:R-:W-:Y:S01]  /*66c0*/  FSEL R29, R65, -INF , !P4 ;  /* 0xff800000411d7808 */ /* 0x000fe20006000000 */
[----:B------:R-:W-:Y:S01]  /*66d0*/  VIADD R65, R76, 0x41 ;  /* 0x000000414c417836 */ /* 0x000fe20000000000 */
[-C--:B------:R-:W-:Y:S01]  /*66e0*/  ISETP.GE.AND P4, PT, R55, R41.reuse, PT ;  /* 0x000000293700720c */ /* 0x080fe20003f86270 */
[C---:B------:R-:W-:Y:S01]  /*66f0*/  IMAD.IADD R55, R77.reuse, 0x1, -R55 ;  /* 0x000000014d377824 */ /* 0x040fe200078e0a37 */
[----:B------:R-:W-:Y:S01]  /*6700*/  FSEL R49, R36, -INF , !P5 ;  /* 0xff80000024317808 */ /* 0x000fe20006800000 */
[----:B------:R-:W-:Y:S01]  /*6710*/  VIADD R68, R76, 0x39 ;  /* 0x000000394c447836 */ /* 0x000fe20000000000 */
[----:B------:R-:W-:Y:S01]  /*6720*/  FSEL R36, R72, -INF , !P5 ;  /* 0xff80000048247808 */ /* 0x000fe20006800000 */
[----:B------:R-:W-:Y:S01]  /*6730*/  VIADD R72, R76, 0x69 ;  /* 0x000000694c487836 */ /* 0x000fe20000000000 */
[----:B------:R-:W-:Y:S01]  /*6740*/  ISETP.GE.AND P5, PT, R58, R41, PT ;  /* 0x000000293a00720c */ /* 0x000fe20003fa6270 */
[----:B------:R-:W-:Y:S01]  /*6750*/  IMAD.IADD R58, R77, 0x1, -R58 ;  /* 0x000000014d3a7824 */ /* 0x000fe200078e0a3a */
[----:B------:R-:W-:Y:S01]  /*6760*/  IABS R212, R212 ;  /* 0x000000d400d47213 */ /* 0x000fe20000000000 */
[----:B------:R-:W-:Y:S01]  /*6770*/  VIADD R71, R76, 0x68 ;  /* 0x000000684c477836 */ /* 0x000fe20000000000 */
[----:B------:R-:W-:-:S02]  /*6780*/  IABS R210, R210 ;  /* 0x000000d200d27213 */ /* 0x000fc40000000000 */
[----:B------:R-:W-:Y:S02]  /*6790*/  IABS R55, R55 ;  /* 0x0000003700377213 */ /* 0x000fe40000000000 */
[----:B------:R-:W-:Y:S02]  /*67a0*/  IABS R211, R211 ;  /* 0x000000d300d37213 */ /* 0x000fe40000000000 */
[----:B------:R-:W-:Y:S02]  /*67b0*/  I2FP.F32.S32 R212, R212 ;  /* 0x000000d400d47245 */ /* 0x000fe40000201400 */
[----:B------:R-:W-:Y:S02]  /*67c0*/  I2FP.F32.S32 R210, R210 ;  /* 0x000000d200d27245 */ /* 0x000fe40000201400 */
[----:B------:R-:W-:Y:S01]  /*67d0*/  IABS R58, R58 ;  /* 0x0000003a003a7213 */ /* 0x000fe20000000000 */
[C---:B------:R-:W-:Y:S01]  /*67e0*/  FFMA.FTZ R212, -R0.reuse, R212, R54 ;  /* 0x000000d400d47223 */ /* 0x040fe20000010136 */
[----:B------:R-:W-:Y:S01]  /*67f0*/  I2FP.F32.S32 R55, R55 ;  /* 0x0000003700377245 */ /* 0x000fe20000201400 */
[----:B------:R-:W-:Y:S01]  /*6800*/  FFMA.FTZ R210, -R0, R210, R50 ;  /* 0x000000d200d27223 */ /* 0x000fe20000010132 */
[----:B------:R-:W-:Y:S01]  /*6810*/  I2FP.F32.S32 R211, R211 ;  /* 0x000000d300d37245 */ /* 0x000fe20000201400 */
[----:B------:R-:W-:Y:S01]  /*6820*/  VIADD R50, R76, 0x39 ;  /* 0x000000394c327836 */ /* 0x000fe20000000000 */
[----:B------:R-:W-:Y:S01]  /*6830*/  I2FP.F32.S32 R58, R58 ;  /* 0x0000003a003a7245 */ /* 0x000fe20000201400 */
[----:B------:R-:W-:Y:S01]  /*6840*/  FFMA.FTZ R55, -R0, R55, R48 ;  /* 0x0000003700377223 */ /* 0x000fe20000010130 */
[----:B------:R-:W-:-:S02]  /*6850*/  VIADD R48, R76, 0x40 ;  /* 0x000000404c307836 */ /* 0x000fc40000000000 */
[----:B------:R-:W-:Y:S01]  /*6860*/  FFMA.FTZ R211, -R0, R211, R51 ;  /* 0x000000d300d37223 */ /* 0x000fe20000010133 */
[----:B------:R-:W-:Y:S01]  /*6870*/  FSEL R51, R64, -INF , !P3 ;  /* 0xff80000040337808 */ /* 0x000fe20005800000 */
[----:B------:R-:W-:Y:S01]  /*6880*/  FFMA.FTZ R21, -R0, R58, R21 ;  /* 0x0000003a00157223 */ /* 0x000fe20000010115 */
[----:B------:R-:W-:Y:S01]  /*6890*/  FSEL R212, R212, -INF , !P3 ;  /* 0xff800000d4d47808 */ /* 0x000fe20005800000 */
[C---:B------:R-:W-:Y:S01]  /*68a0*/  IMAD.IADD R64, R77.reuse, 0x1, -R50 ;  /* 0x000000014d407824 */ /* 0x040fe200078e0a32 */
[-C--:B------:R-:W-:Y:S01]  /*68b0*/  ISETP.GE.AND P3, PT, R50, R41.reuse, PT ;  /* 0x000000293200720c */ /* 0x080fe20003f66270 */
[----:B------:R-:W-:Y:S01]  /*68c0*/  VIADD R58, R76, 0x30 ;  /* 0x000000304c3a7836 */ /* 0x000fe20000000000 */
[----:B------:R-:W-:Y:S01]  /*68d0*/  FSEL R50, R62, -INF , !P2 ;  /* 0xff8000003e327808 */ /* 0x000fe20005000000 */
[----:B------:R-:W-:Y:S01]  /*68e0*/  IMAD.IADD R62, R77, 0x1, -R48 ;  /* 0x000000014d3e7824 */ /* 0x000fe200078e0a30 */
[----:B------:R-:W-:Y:S01]  /*68f0*/  FSEL R211, R211, -INF , !P2 ;  /* 0xff800000d3d37808 */ /* 0x000fe20005000000 */
[----:B------:R-:W-:Y:S01]  /*6900*/  VIADD R54, R76, 0x31 ;  /* 0x000000314c367836 */ /* 0x000fe20000000000 */
[----:B------:R-:W-:Y:S01]  /*6910*/  ISETP.GE.AND P2, PT, R48, R41, PT ;  /* 0x000000293000720c */ /* 0x000fe20003f46270 */
[C---:B------:R-:W-:Y:S01]  /*6920*/  IMAD.IADD R58, R34.reuse, 0x1, -R58 ;  /* 0x00000001223a7824 */ /* 0x040fe200078e0a3a */
[----:B------:R-:W-:Y:S01]  /*6930*/  FSEL R48, R53, -INF , !P1 ;  /* 0xff80000035307808 */ /* 0x000fe20004800000 */
[----:B------:R-:W-:Y:S01]  /*6940*/  IMAD.IADD R53, R77, 0x1, -R65 ;  /* 0x000000014d357824 */ /* 0x000fe200078e0a41 */
[----:B------:R-:W-:Y:S01]  /*6950*/  IABS R64, R64 ;  /* 0x0000004000407213 */ /* 0x000fe20000000000 */
[----:B------:R-:W-:Y:S01]  /*6960*/  IMAD.IADD R54, R34, 0x1, -R54 ;  /* 0x0000000122367824 */ /* 0x000fe200078e0a36 */
[----:B------:R-:W-:-:S02]  /*6970*/  IABS R62, R62 ;  /* 0x0000003e003e7213 */ /* 0x000fc40000000000 */
[----:B------:R-:W-:Y:S02]  /*6980*/  FSEL R210, R210, -INF , !P1 ;  /* 0xff800000d2d27808 */ /* 0x000fe40004800000 */
[----:B------:R-:W-:Y:S02]  /*6990*/  ISETP.GE.AND P1, PT, R65, R41, PT ;  /* 0x000000294100720c */ /* 0x000fe40003f26270 */
[----:B------:R-:W-:Y:S02]  /*69a0*/  IABS R58, R58 ;  /* 0x0000003a003a7213 */ /* 0x000fe40000000000 */
[----:B------:R-:W-:Y:S02]  /*69b0*/  I2FP.F32.S32 R65, R64 ;  /* 0x0000004000417245 */ /* 0x000fe40000201400 */
[----:B------:R-:W-:Y:S02]  /*69c0*/  IABS R53, R53 ;  /* 0x0000003500357213 */ /* 0x000fe40000000000 */
[----:B------:R-:W-:-:S02]  /*69d0*/  I2FP.F32.S32 R64, R62 ;  /* 0x0000003e00407245 */ /* 0x000fc40000201400 */
[----:B------:R-:W-:Y:S02]  /*69e0*/  IABS R54, R54 ;  /* 0x0000003600367213 */ /* 0x000fe40000000000 */
[----:B------:R-:W-:Y:S02]  /*69f0*/  I2FP.F32.S32 R58, R58 ;  /* 0x0000003a003a7245 */ /* 0x000fe40000201400 */
[----:B------:R-:W-:Y:S01]  /*6a00*/  I2FP.F32.S32 R62, R53 ;  /* 0x00000035003e7245 */ /* 0x000fe20000201400 */
[C---:B------:R-:W-:Y:S01]  /*6a10*/  FFMA.FTZ R53, -R0.reuse, R64, R78 ;  /* 0x0000004000357223 */ /* 0x040fe2000001014e */
[----:B------:R-:W-:Y:S01]  /*6a20*/  I2FP.F32.S32 R66, R54 ;  /* 0x0000003600427245 */ /* 0x000fe20000201400 */
[----:B------:R-:W-:Y:S01]  /*6a30*/  FFMA.FTZ R209, -R0, R58, R47 ;  /* 0x0000003a00d17223 */ /* 0x000fe2000001012f */
[C---:B------:R-:W-:Y:S01]  /*6a40*/  IADD3 R64, PT, PT, R76.reuse, 0x38, RZ ;  /* 0x000000384c407810 */ /* 0x040fe20007ffe0ff */
[----:B------:R-:W-:Y:S02]  /*6a50*/  VIADD R58, R76, 0x40 ;  /* 0x000000404c3a7836 */ /* 0x000fe40000000000 */
[C---:B------:R-:W-:Y:S01]  /*6a60*/  FFMA.FTZ R54, -R0.reuse, R65, R69 ;  /* 0x0000004100367223 */ /* 0x040fe20000010145 */
[----:B------:R-:W-:Y:S01]  /*6a70*/  FFMA.FTZ R208, -R0, R66, R46 ;  /* 0x0000004200d07223 */ /* 0x000fe2000001012e */
[----:B------:R-:W-:Y:S01]  /*6a80*/  FSEL R46, R55, -INF , !P4 ;  /* 0xff800000372e7808 */ /* 0x000fe20006000000 */
[C---:B------:R-:W-:Y:S01]  /*6a90*/  IMAD.IADD R64, R34.reuse, 0x1, -R64 ;  /* 0x0000000122407824 */ /* 0x040fe200078e0a40 */
[----:B------:R-:W-:Y:S01]  /*6aa0*/  FSEL R47, R63, -INF , !P0 ;  /* 0xff8000003f2f7808 */ /* 0x000fe20004000000 */
[----:B------:R-:W-:Y:S01]  /*6ab0*/  IMAD.IADD R55, R34, 0x1, -R58 ;  /* 0x0000000122377824 */ /* 0x000fe200078e0a3a */
[----:B------:R-:W-:Y:S01]  /*6ac0*/  FSEL R209, R209, -INF , !P0 ;  /* 0xff800000d1d17808 */ /* 0x000fe20004000000 */
[----:B------:R-:W-:Y:S01]  /*6ad0*/  VIADD R69, R76, 0x50 ;  /* 0x000000504c457836 */ /* 0x000fe20000000000 */
[----:B------:R-:W-:Y:S01]  /*6ae0*/  IABS R64, R64 ;  /* 0x0000004000407213 */ /* 0x000fe20000000000 */
[----:B------:R-:W-:Y:S01]  /*6af0*/  IMAD.IADD R63, R34, 0x1, -R68 ;  /* 0x00000001223f7824 */ /* 0x000fe200078e0a44 */
[----:B------:R-:W-:Y:S01]  /*6b00*/  IABS R55, R55 ;  /* 0x0000003700377213 */ /* 0x000fe20000000000 */
[----:B------:R-:W-:Y:S01]  /*6b10*/  VIADD R66, R76, 0x48 ;  /* 0x000000484c427836 */ /* 0x000fe20000000000 */
[----:B------:R-:W-:Y:S01]  /*6b20*/  I2FP.F32.S32 R64, R64 ;  /* 0x0000004000407245 */ /* 0x000fe20000201400 */
[----:B------:R-:W-:Y:S01]  /*6b30*/  FFMA.FTZ R62, -R0, R62, R83 ;  /* 0x0000003e003e7223 */ /* 0x000fe20000010153 */
[----:B------:R-:W-:Y:S01]  /*6b40*/  I2FP.F32.S32 R55, R55 ;  /* 0x0000003700377245 */ /* 0x000fe20000201400 */
[----:B------:R-:W-:Y:S01]  /*6b50*/  VIADD R65, R76, 0x49 ;  /* 0x000000494c417836 */ /* 0x000fe20000000000 */
[----:B------:R-:W-:Y:S01]  /*6b60*/  IABS R63, R63 ;  /* 0x0000003f003f7213 */ /* 0x000fe20000000000 */
[----:B------:R-:W-:Y:S01]  /*6b70*/  FFMA.FTZ R70, -R0, R64, R70 ;  /* 0x0000004000467223 */ /* 0x000fe20000010146 */
[----:B------:R-:W-:-:S02]  /*6b80*/  VIADD R64, R76, 0x41 ;  /* 0x000000414c407836 */ /* 0x000fc40000000000 */
[----:B------:R-:W-:Y:S01]  /*6b90*/  FFMA.FTZ R84, -R0, R55, R84 ;  /* 0x0000003700547223 */ /* 0x000fe20000010154 */
[----:B------:R-:W-:Y:S01]  /*6ba0*/  FSEL R55, R21, -INF , !P5 ;  /* 0xff80000015377808 */ /* 0x000fe20006800000 */
[C---:B------:R-:W-:Y:S01]  /*6bb0*/  IMAD.IADD R21, R77.reuse, 0x1, -R69 ;  /* 0x000000014d157824 */ /* 0x040fe200078e0a45 */
[----:B------:R-:W-:Y:S01]  /*6bc0*/  FSEL R207, R70, -INF , !P5 ;  /* 0xff80000046cf7808 */ /* 0x000fe20006800000 */
[----:B------:R-:W-:Y:S01]  /*6bd0*/  IMAD.IADD R64, R34, 0x1, -R64 ;  /* 0x0000000122407824 */ /* 0x000fe200078e0a40 */
[----:B------:R-:W-:Y:S01]  /*6be0*/  ISETP.GE.AND P0, PT, R66, R41, PT ;  /* 0x000000294200720c */ /* 0x000fe20003f06270 */
[----:B------:R-:W-:Y:S01]  /*6bf0*/  IMAD.IADD R66, R77, 0x1, -R66 ;  /* 0x000000014d427824 */ /* 0x000fe200078e0a42 */
[----:B------:R-:W-:Y:S01]  /*6c00*/  IABS R21, R21 ;  /* 0x0000001500157213 */ /* 0x000fe20000000000 */
[C---:B------:R-:W-:Y:S01]  /*6c10*/  VIADD R83, R76.reuse, 0x71 ;  /* 0x000000714c537836 */ /* 0x040fe20000000000 */
[----:B------:R-:W-:Y:S01]  /*6c20*/  IABS R64, R64 ;  /* 0x0000004000407213 */ /* 0x000fe20000000000 */
[----:B------:R-:W-:Y:S01]  /*6c30*/  VIADD R68, R76, 0x58 ;  /* 0x000000584c447836 */ /* 0x000fe20000000000 */
[----:B------:R-:W-:-:S02]  /*6c40*/  I2FP.F32.S32 R63, R63 ;  /* 0x0000003f003f7245 */ /* 0x000fc40000201400 */
[----:B------:R-:W-:Y:S02]  /*6c50*/  ISETP.GE.AND P5, PT, R69, R41, PT ;  /* 0x000000294500720c */ /* 0x000fe40003fa6270 */
[----:B------:R-:W-:Y:S01]  /*6c60*/  I2FP.F32.S32 R69, R21 ;  /* 0x0000001500457245 */ /* 0x000fe20000201400 */
[----:B------:R-:W-:Y:S01]  /*6c70*/  FFMA.FTZ R75, -R0, R63, R75 ;  /* 0x0000003f004b7223 */ /* 0x000fe2000001014b */
[----:B------:R-:W-:Y:S01]  /*6c80*/  I2FP.F32.S32 R21, R64 ;  /* 0x0000004000157245 */ /* 0x000fe20000201400 */
[----:B------:R-:W-:Y:S01]  /*6c90*/  VIADD R63, R76, 0x48 ;  /* 0x000000484c3f7836 */ /* 0x000fe20000000000 */
[----:B------:R-:W-:Y:S01]  /*6ca0*/  IABS R58, R66 ;  /* 0x00000042003a7213 */ /* 0x000fe20000000000 */
[----:B------:R-:W-:Y:S01]  /*6cb0*/  FFMA.FTZ R64, -R0, R69, R92 ;  /* 0x0000004500407223 */ /* 0x000fe2000001015c */
[----:B------:R-:W-:Y:S01]  /*6cc0*/  IADD3 R66, PT, PT, R76, 0x51, RZ ;  /* 0x000000514c427810 */ /* 0x000fe20007ffe0ff */
[----:B------:R-:W-:Y:S01]  /*6cd0*/  FFMA.FTZ R85, -R0, R21, R85 ;  /* 0x0000001500557223 */ /* 0x000fe20000010155 */
[----:B------:R-:W-:Y:S01]  /*6ce0*/  VIADD R21, R76, 0x51 ;  /* 0x000000514c157836 */ /* 0x000fe20000000000 */
[----:B------:R-:W-:Y:S01]  /*6cf0*/  FSEL R54, R54, -INF , !P3 ;  /* 0xff80000036367808 */ /* 0x000fe20005800000 */
[C---:B------:R-:W-:Y:S01]  /*6d00*/  IMAD.IADD R63, R34.reuse, 0x1, -R63 ;  /* 0x00000001223f7824 */ /* 0x040fe200078e0a3f */
[----:B------:R-:W-:Y:S01]  /*6d10*/  FSEL R206, R75, -INF , !P3 ;  /* 0xff8000004bce7808 */ /* 0x000fe20005800000 */
[----:B------:R-:W-:Y:S01]  /*6d20*/  IMAD.IADD R21, R34, 0x1, -R21 ;  /* 0x0000000122157824 */ /* 0x000fe200078e0a15 */
[----:B------:R-:W-:Y:S01]  /*6d30*/  ISETP.GE.AND P3, PT, R66, R41, PT ;  /* 0x000000294200720c */ /* 0x000fe20003f66270 */
[----:B------:R-:W-:Y:S01]  /*6d40*/  IMAD.IADD R66, R77, 0x1, -R66 ;  /* 0x000000014d427824 */ /* 0x000fe200078e0a42 */
[----:B------:R-:W-:Y:S01]  /*6d50*/  IABS R63, R63 ;  /* 0x0000003f003f7213 */ /* 0x000fe20000000000 */
[----:B------:R-:W-:Y:S01]  /*6d60*/  VIADD R69, R76, 0x50 ;  /* 0x000000504c457836 */ /* 0x000fe20000000000 */
[----:B------:R-:W-:-:S02]  /*6d70*/  IABS R21, R21 ;  /* 0x0000001500157213 */ /* 0x000fc40000000000 */
[----:B------:R-:W-:Y:S01]  /*6d80*/  IABS R66, R66 ;  /* 0x0000004200427213 */ /* 0x000fe20000000000 */
[----:B------:R-:W-:Y:S01]  /*6d90*/  IMAD.IADD R69, R34, 0x1, -R69 ;  /* 0x0000000122457824 */ /* 0x000fe200078e0a45 */
[----:B------:R-:W-:Y:S02]  /*6da0*/  I2FP.F32.S32 R21, R21 ;  /* 0x0000001500157245 */ /* 0x000fe40000201400 */
[----:B------:R-:W-:Y:S02]  /*6db0*/  I2FP.F32.S32 R66, R66 ;  /* 0x0000004200427245 */ /* 0x000fe40000201400 */
[----:B------:R-:W-:Y:S01]  /*6dc0*/  I2FP.F32.S32 R70, R63 ;  /* 0x0000003f00467245 */ /* 0x000fe20000201400 */
[C---:B------:R-:W-:Y:S01]  /*6dd0*/  FFMA.FTZ R95, -R0.reuse, R21, R95 ;  /* 0x00000015005f7223 */ /* 0x040fe2000001015f */
[----:B------:R-:W-:Y:S01]  /*6de0*/  IABS R69, R69 ;  /* 0x0000004500457213 */ /* 0x000fe20000000000 */
[----:B------:R-:W-:Y:S01]  /*6df0*/  FFMA.FTZ R63, -R0, R66, R93 ;  /* 0x00000042003f7223 */ /* 0x000fe2000001015d */
[----:B------:R-:W-:-:S02]  /*6e00*/  VIADD R66, R76, 0x59 ;  /* 0x000000594c427836 */ /* 0x000fc40000000000 */
[----:B------:R-:W-:Y:S01]  /*6e10*/  FFMA.FTZ R90, -R0, R70, R90 ;  /* 0x00000046005a7223 */ /* 0x000fe2000001015a */
[----:B------:R-:W-:Y:S01]  /*6e20*/  FSEL R158, R95, -INF , !P3 ;  /* 0xff8000005f9e7808 */ /* 0x000fe20005800000 */
[C---:B------:R-:W-:Y:S01]  /*6e30*/  VIADD R70, R76.reuse, 0x49 ;  /* 0x000000494c467836 */ /* 0x040fe20000000000 */
[----:B------:R-:W-:Y:S01]  /*6e40*/  FSEL R63, R63, -INF , !P3 ;  /* 0xff8000003f3f7808 */ /* 0x000fe20005800000 */
[----:B------:R-:W-:Y:S01]  /*6e50*/  VIADD R21, R76, 0x59 ;  /* 0x000000594c157836 */ /* 0x000fe20000000000 */
[----:B------:R-:W-:Y:S01]  /*6e60*/  ISETP.GE.AND P3, PT, R72, R41, PT ;  /* 0x000000294800720c */ /* 0x000fe20003f66270 */
[----:B------:R-:W-:Y:S01]  /*6e70*/  IMAD.IADD R72, R77, 0x1, -R72 ;  /* 0x000000014d487824 */ /* 0x000fe200078e0a48 */
[----:B------:R-:W-:Y:S01]  /*6e80*/  I2FP.F32.S32 R69, R69 ;  /* 0x0000004500457245 */ /* 0x000fe20000201400 */
[----:B------:R-:W-:Y:S01]  /*6e90*/  IMAD.IADD R70, R34, 0x1, -R70 ;  /* 0x0000000122467824 */ /* 0x000fe200078e0a46 */
[----:B------:R-:W-:Y:S02]  /*6ea0*/  FSEL R208, R208, -INF , !P4 ;  /* 0xff800000d0d07808 */ /* 0x000fe40006000000 */
[----:B------:R-:W-:Y:S01]  /*6eb0*/  IABS R72, R72 ;  /* 0x0000004800487213 */ /* 0x000fe20000000000 */
[----:B------:R-:W-:Y:S01]  /*6ec0*/  FFMA.FTZ R94, -R0, R69, R94 ;  /* 0x00000045005e7223 */ /* 0x000fe2000001015e */
[----:B------:R-:W-:Y:S01]  /*6ed0*/  FSEL R62, R62, -INF , !P1 ;  /* 0xff8000003e3e7808 */ /* 0x000fe20004800000 */
[----:B------:R-:W-:Y:S01]  /*6ee0*/  VIADD R69, R76, 0x58 ;  /* 0x000000584c457836 */ /* 0x000fe20000000000 */
[----:B------:R-:W-:-:S02]  /*6ef0*/  I2FP.F32.S32 R72, R72 ;  /* 0x0000004800487245 */ /* 0x000fc40000201400 */
[----:B------:R-:W-:Y:S01]  /*6f00*/  FSEL R205, R85, -INF , !P1 ;  /* 0xff80000055cd7808 */ /* 0x000fe20004800000 */
[----:B------:R-:W-:Y:S01]  /*6f10*/  IMAD.IADD R69, R34, 0x1, -R69 ;  /* 0x0000000122457824 */ /* 0x000fe200078e0a45 */
[-C--:B------:R-:W-:Y:S01]  /*6f20*/  ISETP.GE.AND P4, PT, R65, R41.reuse, PT ;  /* 0x000000294100720c */ /* 0x080fe20003f86270 */
[----:B------:R-:W-:Y:S01]  /*6f30*/  FFMA.FTZ R78, -R0, R72, R109 ;  /* 0x00000048004e7223 */ /* 0x000fe2000001016d */
[----:B------:R-:W-:Y:S01]  /*6f40*/  VIADD R72, R76, 0x60 ;  /* 0x000000604c487836 */ /* 0x000fe20000000000 */
[-C--:B------:R-:W-:Y:S01]  /*6f50*/  ISETP.GE.AND P1, PT, R66, R41.reuse, PT ;  /* 0x000000294200720c */ /* 0x080fe20003f26270 */
[C---:B------:R-:W-:Y:S01]  /*6f60*/  IMAD.IADD R65, R77.reuse, 0x1, -R65 ;  /* 0x000000014d417824 */ /* 0x040fe200078e0a41 */
[----:B------:R-:W-:Y:S01]  /*6f70*/  FSEL R64, R64, -INF , !P5 ;  /* 0xff80000040407808 */ /* 0x000fe20006800000 */
[----:B------:R-:W-:Y:S01]  /*6f80*/  IMAD.IADD R72, R34, 0x1, -R72 ;  /* 0x0000000122487824 */ /* 0x000fe200078e0a48 */
[----:B------:R-:W-:Y:S01]  /*6f90*/  FSEL R162, R94, -INF , !P5 ;  /* 0xff8000005ea27808 */ /* 0x000fe20006800000 */
[----:B------:R-:W-:Y:S01]  /*6fa0*/  IMAD.IADD R66, R77, 0x1, -R66 ;  /* 0x000000014d427824 */ /* 0x000fe200078e0a42 */
[----:B------:R-:W-:Y:S01]  /*6fb0*/  ISETP.GE.AND P5, PT, R71, R41, PT ;  /* 0x000000294700720c */ /* 0x000fe20003fa6270 */
[----:B------:R-:W-:Y:S01]  /*6fc0*/  IMAD.IADD R71, R77, 0x1, -R71 ;  /* 0x000000014d477824 */ /* 0x000fe200078e0a47 */
[----:B------:R-:W-:-:S02]  /*6fd0*/  IABS R72, R72 ;  /* 0x0000004800487213 */ /* 0x000fc40000000000 */
[----:B------:R-:W-:Y:S02]  /*6fe0*/  IADD3 R21, PT, PT, -R21, R34, RZ ;  /* 0x0000002215157210 */ /* 0x000fe40007ffe1ff */
[----:B------:R-:W-:Y:S02]  /*6ff0*/  I2FP.F32.S32 R72, R72 ;  /* 0x0000004800487245 */ /* 0x000fe40000201400 */
[----:B------:R-:W-:Y:S02]  /*7000*/  IABS R65, R65 ;  /* 0x0000004100417213 */ /* 0x000fe40000000000 */
[----:B------:R-:W-:Y:S01]  /*7010*/  IABS R66, R66 ;  /* 0x0000004200427213 */ /* 0x000fe20000000000 */
[----:B------:R-:W-:Y:S01]  /*7020*/  FFMA.FTZ R104, -R0, R72, R104 ;  /* 0x0000004800687223 */ /* 0x000fe20000010168 */
[----:B------:R-:W-:Y:S01]  /*7030*/  IABS R70, R70 ;  /* 0x0000004600467213 */ /* 0x000fe20000000000 */
[----:B------:R-:W2:Y:S01]  /*7040*/  LD.E R72, desc[UR4][R2.64+0xdc] ;  /* 0x0000dc0402487980 */ /* 0x000ea2000c101900 */
[----:B------:R-:W-:-:S02]  /*7050*/  IABS R21, R21 ;  /* 0x0000001500157213 */ /* 0x000fc40000000000 */
[----:B------:R-:W-:Y:S02]  /*7060*/  IABS R71, R71 ;  /* 0x0000004700477213 */ /* 0x000fe40000000000 */
[----:B------:R-:W-:Y:S02]  /*7070*/  IABS R69, R69 ;  /* 0x0000004500457213 */ /* 0x000fe40000000000 */
[----:B------:R-:W-:Y:S02]  /*7080*/  I2FP.F32.S32 R58, R58 ;  /* 0x0000003a003a7245 */ /* 0x000fe40000201400 */
[----:B------:R-:W-:Y:S02]  /*7090*/  I2FP.F32.S32 R65, R65 ;  /* 0x0000004100417245 */ /* 0x000fe40000201400 */
[----:B------:R-:W-:Y:S01]  /*70a0*/  I2FP.F32.S32 R66, R66 ;  /* 0x0000004200427245 */ /* 0x000fe20000201400 */
[C---:B------:R-:W-:Y:S01]  /*70b0*/  FFMA.FTZ R58, -R0.reuse, R58, R86 ;  /* 0x0000003a003a7223 */ /* 0x040fe20000010156 */
[----:B------:R-:W-:Y:S01]  /*70c0*/  I2FP.F32.S32 R70, R70 ;  /* 0x0000004600467245 */ /* 0x000fe20000201400 */
[C---:B------:R-:W-:Y:S01]  /*70d0*/  FFMA.FTZ R65, -R0.reuse, R65, R88 ;  /* 0x0000004100417223 */ /* 0x040fe20000010158 */
[----:B------:R-:W-:Y:S01]  /*70e0*/  I2FP.F32.S32 R21, R21 ;  /* 0x0000001500157245 */ /* 0x000fe20000201400 */
[C---:B------:R-:W-:Y:S01]  /*70f0*/  FFMA.FTZ R66, -R0.reuse, R66, R97 ;  /* 0x0000004200427223 */ /* 0x040fe20000010161 */
[----:B------:R-:W-:Y:S01]  /*7100*/  I2FP.F32.S32 R75, R71 ;  /* 0x00000047004b7245 */ /* 0x000fe20000201400 */
[C---:B------:R-:W-:Y:S01]  /*7110*/  FFMA.FTZ R91, -R0.reuse, R70, R91 ;  /* 0x00000046005b7223 */ /* 0x040fe2000001015b */
[----:B------:R-:W-:Y:S01]  /*7120*/  I2FP.F32.S32 R71, R69 ;  /* 0x0000004500477245 */ /* 0x000fe20000201400 */
[----:B------:R-:W-:Y:S01]  /*7130*/  FFMA.FTZ R100, -R0, R21, R100 ;  /* 0x0000001500647223 */ /* 0x000fe20000010164 */
[----:B------:R-:W-:Y:S01]  /*7140*/  VIADD R70, R76, 0x61 ;  /* 0x000000614c467836 */ /* 0x000fe20000000000 */
[----:B------:R-:W-:Y:S01]  /*7150*/  FSEL R58, R58, -INF , !P0 ;  /* 0xff8000003a3a7808 */ /* 0x000fe20004000000 */
[----:B------:R-:W-:-:S02]  /*7160*/  VIADD R21, R76, 0x68 ;  /* 0x000000684c157836 */ /* 0x000fc40000000000 */
[----:B------:R-:W-:Y:S01]  /*7170*/  FFMA.FTZ R98, -R0, R71, R98 ;  /* 0x0000004700627223 */ /* 0x000fe20000010162 */
[----:B------:R-:W-:Y:S01]  /*7180*/  VIADD R71, R76, 0x61 ;  /* 0x000000614c477836 */ /* 0x000fe20000000000 */
[----:B------:R-:W-:Y:S01]  /*7190*/  FSEL R152, R90, -INF , !P0 ;  /* 0xff8000005a987808 */ /* 0x000fe20004000000 */
[C---:B------:R-:W-:Y:S01]  /*71a0*/  IMAD.IADD R21, R34.reuse, 0x1, -R21 ;  /* 0x0000000122157824 */ /* 0x040fe200078e0a15 */
[----:B------:R-:W-:Y:S01]  /*71b0*/  FSEL R65, R65, -INF , !P4 ;  /* 0xff80000041417808 */ /* 0x000fe20006000000 */
[----:B------:R-:W-:Y:S01]  /*71c0*/  IMAD.IADD R71, R34, 0x1, -R71 ;  /* 0x0000000122477824 */ /* 0x000fe200078e0a47 */
[----:B------:R-:W-:Y:S01]  /*71d0*/  FSEL R153, R91, -INF , !P4 ;  /* 0xff8000005b997808 */ /* 0x000fe20006000000 */
[----:B------:R-:W-:Y:S01]  /*71e0*/  FFMA.FTZ R69, -R0, R75, R108 ;  /* 0x0000004b00457223 */ /* 0x000fe2000001016c */
[----:B------:R-:W-:Y:S02]  /*71f0*/  FSEL R66, R66, -INF , !P1 ;  /* 0xff80000042427808 */ /* 0x000fe40004800000 */
[----:B------:R-:W-:-:S02]  /*7200*/  FSEL R154, R84, -INF , !P2 ;  /* 0xff800000549a7808 */ /* 0x000fc40005000000 */
[----:B------:R-:W-:Y:S01]  /*7210*/  FSEL R161, R100, -INF , !P1 ;  /* 0xff80000064a17808 */ /* 0x000fe20004800000 */
[C---:B------:R-:W-:Y:S01]  /*7220*/  VIADD R85, R76.reuse, 0x80 ;  /* 0x000000804c557836 */ /* 0x040fe20000000000 */
[-C--:B------:R-:W-:Y:S01]  /*7230*/  ISETP.GE.AND P0, PT, R73, R41.reuse, PT ;  /* 0x000000294900720c */ /* 0x080fe20003f06270 */
[----:B------:R-:W-:Y:S01]  /*7240*/  VIADD R75, R76, 0x70 ;  /* 0x000000704c4b7836 */ /* 0x000fe20000000000 */
[-C--:B------:R-:W-:Y:S01]  /*7250*/  ISETP.GE.AND P4, PT, R70, R41.reuse, PT ;  /* 0x000000294600720c */ /* 0x080fe20003f86270 */
[----:B------:R-:W-:Y:S01]  /*7260*/  IMAD.IADD R70, R77, 0x1, -R70 ;  /* 0x000000014d467824 */ /* 0x000fe200078e0a46 */
[----:B------:R-:W-:Y:S01]  /*7270*/  ISETP.GE.AND P1, PT, R83, R41, PT ;  /* 0x000000295300720c */ /* 0x000fe20003f26270 */
[C---:B------:R-:W-:Y:S01]  /*7280*/  IMAD.IADD R83, R77.reuse, 0x1, -R83 ;  /* 0x000000014d537824 */ /* 0x040fe200078e0a53 */
[----:B------:R-:W-:Y:S02]  /*7290*/  IADD3 R73, PT, PT, R77, -R73, RZ ;  /* 0x800000494d497210 */ /* 0x000fe40007ffe0ff */
        /* <DEDUP_REMOVED lines=12> */
[----:B------:R-:W-:Y:S01]  /*7360*/  IADD3 R83, PT, PT, R76, 0x78, RZ ;  /* 0x000000784c537810 */ /* 0x000fe20007ffe0ff */
[----:B------:R-:W-:Y:S01]  /*7370*/  FFMA.FTZ R105, -R0, R71, R105 ;  /* 0x0000004700697223 */ /* 0x000fe20000010169 */
[C---:B------:R-:W-:Y:S01]  /*7380*/  VIADD R84, R76.reuse, 0x79 ;  /* 0x000000794c547836 */ /* 0x040fe20000000000 */
[----:B------:R-:W-:Y:S01]  /*7390*/  I2FP.F32.S32 R21, R21 ;  /* 0x0000001500157245 */ /* 0x000fe20000201400 */
[----:B------:R-:W-:Y:S01]  /*73a0*/  VIADD R71, R76, 0x69 ;  /* 0x000000694c477836 */ /* 0x000fe20000000000 */
[----:B------:R-:W-:-:S02]  /*73b0*/  FSEL R73, R73, -INF , !P0 ;  /* 0xff80000049497808 */ /* 0x000fc40004000000 */
[----:B------:R-:W-:Y:S01]  /*73c0*/  FSEL R179, R104, -INF , !P0 ;  /* 0xff80000068b37808 */ /* 0x000fe20004000000 */
[----:B------:R-:W-:Y:S01]  /*73d0*/  FFMA.FTZ R111, -R0, R21, R111 ;  /* 0x00000015006f7223 */ /* 0x000fe2000001016f */
[-C--:B------:R-:W-:Y:S01]  /*73e0*/  ISETP.GE.AND P0, PT, R83, R41.reuse, PT ;  /* 0x000000295300720c */ /* 0x080fe20003f06270 */
[----:B------:R-:W-:Y:S01]  /*73f0*/  IMAD.IADD R83, R77, 0x1, -R83 ;  /* 0x000000014d537824 */ /* 0x000fe200078e0a53 */
[----:B------:R-:W-:Y:S02]  /*7400*/  FSEL R70, R70, -INF , !P4 ;  /* 0xff80000046467808 */ /* 0x000fe40006000000 */
[----:B------:R-:W-:Y:S02]  /*7410*/  FSEL R169, R105, -INF , !P4 ;  /* 0xff80000069a97808 */ /* 0x000fe40006000000 */
[----:B------:R-:W-:Y:S01]  /*7420*/  ISETP.GE.AND P4, PT, R84, R41, PT ;  /* 0x000000295400720c */ /* 0x000fe20003f86270 */
[----:B------:R-:W-:Y:S01]  /*7430*/  IMAD.IADD R84, R77, 0x1, -R84 ;  /* 0x000000014d547824 */ /* 0x000fe200078e0a54 */
[----:B------:R-:W-:Y:S01]  /*7440*/  FSEL R53, R53, -INF , !P2 ;  /* 0xff80000035357808 */ /* 0x000fe20005000000 */
[----:B------:R-:W-:Y:S01]  /*7450*/  IMAD.IADD R71, R34, 0x1, -R71 ;  /* 0x0000000122477824 */ /* 0x000fe200078e0a47 */
[----:B------:R-:W-:-:S02]  /*7460*/  IABS R83, R83 ;  /* 0x0000005300537213 */ /* 0x000fc40000000000 */
[-C--:B------:R-:W-:Y:S01]  /*7470*/  ISETP.GE.AND P2, PT, R68, R41.reuse, PT ;  /* 0x000000294400720c */ /* 0x080fe20003f46270 */
[----:B------:R-:W-:Y:S01]  /*7480*/  IMAD.IADD R68, R77, 0x1, -R68 ;  /* 0x000000014d447824 */ /* 0x000fe200078e0a44 */
[----:B------:R-:W-:Y:S02]  /*7490*/  FSEL R69, R69, -INF , !P5 ;  /* 0xff80000045457808 */ /* 0x000fe40006800000 */
[----:B------:R-:W-:Y:S02]  /*74a0*/  FSEL R186, R111, -INF , !P5 ;  /* 0xff8000006fba7808 */ /* 0x000fe40006800000 */
[----:B------:R-:W-:Y:S02]  /*74b0*/  IABS R84, R84 ;  /* 0x0000005400547213 */ /* 0x000fe40000000000 */
[----:B------:R-:W-:Y:S01]  /*74c0*/  ISETP.GE.AND P5, PT, R85, R41, PT ;  /* 0x000000295500720c */ /* 0x000fe20003fa6270 */
[----:B------:R-:W-:Y:S01]  /*74d0*/  IMAD.IADD R85, R77, 0x1, -R85 ;  /* 0x000000014d557824 */ /* 0x000fe200078e0a55 */
[----:B------:R-:W-:-:S02]  /*74e0*/  IABS R71, R71 ;  /* 0x0000004700477213 */ /* 0x000fc40000000000 */
[----:B------:R-:W-:Y:S02]  /*74f0*/  I2FP.F32.S32 R86, R83 ;  /* 0x0000005300567245 */ /* 0x000fe40000201400 */
[----:B------:R-:W-:Y:S02]  /*7500*/  I2FP.F32.S32 R83, R84 ;  /* 0x0000005400537245 */ /* 0x000fe40000201400 */
[----:B------:R-:W-:Y:S02]  /*7510*/  I2FP.F32.S32 R84, R71 ;  /* 0x0000004700547245 */ /* 0x000fe40000201400 */
[----:B------:R-:W-:Y:S02]  /*7520*/  IABS R68, R68 ;  /* 0x0000004400447213 */ /* 0x000fe40000000000 */
[----:B------:R-:W-:Y:S01]  /*7530*/  IABS R85, R85 ;  /* 0x0000005500557213 */ /* 0x000fe20000000000 */
[----:B------:R-:W-:Y:S01]  /*7540*/  FFMA.FTZ R112, -R0, R84, R112 ;  /* 0x0000005400707223 */ /* 0x000fe20000010170 */
[----:B------:R-:W-:Y:S01]  /*7550*/  I2FP.F32.S32 R68, R68 ;  /* 0x0000004400447245 */ /* 0x000fe20000201400 */
[C---:B------:R-:W-:Y:S01]  /*7560*/  VIADD R84, R76.reuse, 0x79 ;  /* 0x000000794c547836 */ /* 0x040fe20000000000 */
[----:B------:R-:W-:Y:S01]  /*7570*/  I2FP.F32.S32 R85, R85 ;  /* 0x0000005500557245 */ /* 0x000fe20000201400 */
[----:B------:R-:W-:Y:S01]  /*7580*/  VIADD R21, R76, 0x70 ;  /* 0x000000704c157836 */ /* 0x000fe20000000000 */
[----:B------:R-:W-:Y:S01]  /*7590*/  FSEL R160, R98, -INF , !P2 ;  /* 0xff80000062a07808 */ /* 0x000fe20005000000 */
[----:B------:R-:W-:Y:S01]  /*75a0*/  FFMA.FTZ R68, -R0, R68, R96 ;  /* 0x0000004400447223 */ /* 0x000fe20000010160 */
[----:B------:R-:W-:-:S02]  /*75b0*/  IMAD.IADD R84, R34, 0x1, -R84 ;  /* 0x0000000122547824 */ /* 0x000fc400078e0a54 */
[----:B------:R-:W-:Y:S01]  /*75c0*/  FFMA.FTZ R71, -R0, R85, R125 ;  /* 0x0000005500477223 */ /* 0x000fe2000001017d */
[----:B------:R-:W-:Y:S01]  /*75d0*/  VIADD R85, R76, 0x78 ;  /* 0x000000784c557836 */ /* 0x000fe20000000000 */
[----:B------:R-:W-:Y:S02]  /*75e0*/  FSEL R68, R68, -INF , !P2 ;  /* 0xff80000044447808 */ /* 0x000fe40005000000 */
[----:B------:R-:W-:Y:S01]  /*75f0*/  IABS R84, R84 ;  /* 0x0000005400547213 */ /* 0x000fe20000000000 */
[C---:B------:R-:W-:Y:S01]  /*7600*/  IMAD.IADD R85, R34.reuse, 0x1, -R85 ;  /* 0x0000000122557824 */ /* 0x040fe200078e0a55 */
[----:B------:R-:W-:Y:S01]  /*7610*/  ISETP.GE.AND P2, PT, R75, R41, PT ;  /* 0x000000294b00720c */ /* 0x000fe20003f46270 */
[----:B------:R-:W-:Y:S02]  /*7620*/  IMAD.IADD R75, R77, 0x1, -R75 ;  /* 0x000000014d4b7824 */ /* 0x000fe400078e0a4b */
[----:B------:R-:W-:Y:S01]  /*7630*/  IMAD.IADD R21, R34, 0x1, -R21 ;  /* 0x0000000122157824 */ /* 0x000fe200078e0a15 */
[----:B------:R-:W-:-:S02]  /*7640*/  I2FP.F32.S32 R84, R84 ;  /* 0x0000005400547245 */ /* 0x000fc40000201400 */
[----:B------:R-:W-:Y:S02]  /*7650*/  IABS R85, R85 ;  /* 0x0000005500557213 */ /* 0x000fe40000000000 */
[----:B------:R-:W-:Y:S02]  /*7660*/  IABS R75, R75 ;  /* 0x0000004b004b7213 */ /* 0x000fe40000000000 */
[----:B------:R-:W-:Y:S01]  /*7670*/  IABS R21, R21 ;  /* 0x0000001500157213 */ /* 0x000fe20000000000 */
[----:B------:R-:W-:Y:S01]  /*7680*/  FFMA.FTZ R123, -R0, R84, R123 ;  /* 0x00000054007b7223 */ /* 0x000fe2000001017b */
[----:B------:R-:W-:Y:S01]  /*7690*/  I2FP.F32.S32 R85, R85 ;  /* 0x0000005500557245 */ /* 0x000fe20000201400 */
[----:B------:R-:W-:Y:S01]  /*76a0*/  VIADD R84, R76, 0x81 ;  /* 0x000000814c547836 */ /* 0x000fe20000000000 */
[----:B------:R-:W-:Y:S02]  /*76b0*/  I2FP.F32.S32 R75, R75 ;  /* 0x0000004b004b7245 */ /* 0x000fe40000201400 */
[----:B------:R-:W-:Y:S01]  /*76c0*/  I2FP.F32.S32 R21, R21 ;  /* 0x0000001500157245 */ /* 0x000fe20000201400 */
[----:B------:R-:W-:Y:S01]  /*76d0*/  FFMA.FTZ R120, -R0, R86, R120 ;  /* 0x0000005600787223 */ /* 0x000fe20000010178 */
[----:B------:R-:W-:-:S02]  /*76e0*/  VIADD R88, R76, 0x81 ;  /* 0x000000814c587836 */ /* 0x000fc40000000000 */
[----:B------:R-:W-:Y:S01]  /*76f0*/  FFMA.FTZ R122, -R0, R85, R122 ;  /* 0x00000055007a7223 */ /* 0x000fe2000001017a */
[----:B------:R-:W-:Y:S02]  /*7700*/  IMAD.IADD R84, R34, 0x1, -R84 ;  /* 0x0000000122547824 */ /* 0x000fe400078e0a54 */
[----:B------:R-:W-:Y:S01]  /*7710*/  FFMA.FTZ R75, -R0, R75, R116 ;  /* 0x0000004b004b7223 */ /* 0x000fe20000010174 */
[----:B------:R-:W-:Y:S02]  /*7720*/  VIADD R86, R76, 0x71 ;  /* 0x000000714c567836 */ /* 0x000fe40000000000 */
[----:B------:R-:W-:Y:S01]  /*7730*/  FFMA.FTZ R115, -R0, R21, R115 ;  /* 0x0000001500737223 */ /* 0x000fe20000010173 */
[----:B------:R-:W-:Y:S01]  /*7740*/  VIADD R85, R76, 0x80 ;  /* 0x000000804c557836 */ /* 0x000fe20000000000 */
[----:B------:R-:W-:Y:S01]  /*7750*/  FSEL R78, R78, -INF , !P3 ;  /* 0xff8000004e4e7808 */ /* 0x000fe20005800000 */
[----:B------:R-:W-:Y:S01]  /*7760*/  VIADD R21, R76, 0x88 ;  /* 0x000000884c157836 */ /* 0x000fe20000000000 */
[----:B------:R-:W-:Y:S01]  /*7770*/  FSEL R187, R112, -INF , !P3 ;  /* 0xff80000070bb7808 */ /* 0x000fe20005800000 */
[----:B------:R-:W-:Y:S01]  /*7780*/  IMAD.IADD R86, R34, 0x1, -R86 ;  /* 0x0000000122567824 */ /* 0x000fe200078e0a56 */
[----:B------:R-:W-:-:S02]  /*7790*/  ISETP.GE.AND P3, PT, R88, R41, PT ;  /* 0x000000295800720c */ /* 0x000fc40003f66270 */
[----:B------:R-:W-:Y:S02]  /*77a0*/  IABS R84, R84 ;  /* 0x0000005400547213 */ /* 0x000fe40000000000 */
[----:B------:R-:W-:Y:S02]  /*77b0*/  IADD3 R88, PT, PT, R77, -R88, RZ ;  /* 0x800000584d587210 */ /* 0x000fe40007ffe0ff */
[----:B------:R-:W-:Y:S02]  /*77c0*/  FSEL R75, R75, -INF , !P2 ;  /* 0xff8000004b4b7808 */ /* 0x000fe40005000000 */
[----:B------:R-:W-:Y:S02]  /*77d0*/  FSEL R202, R115, -INF , !P2 ;  /* 0xff80000073ca7808 */ /* 0x000fe40005000000 */
[----:B------:R-:W-:Y:S02]  /*77e0*/  IADD3 R85, PT, PT, -R85, R34, RZ ;  /* 0x0000002255557210 */ /* 0x000fe40007ffe1ff */
[----:B------:R-:W-:Y:S01]  /*77f0*/  ISETP.GE.AND P2, PT, R21, R41, PT ;  /* 0x000000291500720c */ /* 0x000fe20003f46270 */
[----:B------:R-:W-:Y:S01]  /*7800*/  IMAD.IADD R21, R77, 0x1, -R21 ;  /* 0x000000014d157824 */ /* 0x000fe200078e0a15 */
[----:B------:R-:W-:-:S02]  /*7810*/  I2FP.F32.S32 R84, R84 ;  /* 0x0000005400547245 */ /* 0x000fc40000201400 */
[----:B------:R-:W-:Y:S02]  /*7820*/  IABS R88, R88 ;  /* 0x0000005800587213 */ /* 0x000fe40000000000 */
[----:B------:R-:W-:Y:S02]  /*7830*/  IABS R86, R86 ;  /* 0x0000005600567213 */ /* 0x000fe40000000000 */
[----:B------:R-:W-:Y:S01]  /*7840*/  IABS R85, R85 ;  /* 0x0000005500557213 */ /* 0x000fe20000000000 */
[----:B------:R-:W-:Y:S01]  /*7850*/  FFMA.FTZ R199, -R0, R84, R127 ;  /* 0x0000005400c77223 */ /* 0x000fe2000001017f */
[----:B------:R-:W-:Y:S01]  /*7860*/  IABS R21, R21 ;  /* 0x0000001500157213 */ /* 0x000fe20000000000 */
[----:B------:R-:W-:Y:S01]  /*7870*/  VIADD R84, R76, 0x89 ;  /* 0x000000894c547836 */ /* 0x000fe20000000000 */
[----:B------:R-:W-:Y:S02]  /*7880*/  I2FP.F32.S32 R88, R88 ;  /* 0x0000005800587245 */ /* 0x000fe40000201400 */
[----:B------:R-:W-:-:S02]  /*7890*/  I2FP.F32.S32 R86, R86 ;  /* 0x0000005600567245 */ /* 0x000fc40000201400 */
[----:B------:R-:W-:Y:S02]  /*78a0*/  I2FP.F32.S32 R85, R85 ;  /* 0x0000005500557245 */ /* 0x000fe40000201400 */
[----:B------:R-:W-:Y:S01]  /*78b0*/  FSEL R127, R71, -INF , !P5 ;  /* 0xff800000477f7808 */ /* 0x000fe20006800000 */
[----:B------:R-:W-:Y:S01]  /*78c0*/  VIADD R71, R76, 0x90 ;  /* 0x000000904c477836 */ /* 0x000fe20000000000 */
[----:B------:R-:W-:Y:S01]  /*78d0*/  I2FP.F32.S32 R21, R21 ;  /* 0x0000001500157245 */ /* 0x000fe20000201400 */
[C---:B------:R-:W-:Y:S01]  /*78e0*/  FFMA.FTZ R128, -R0.reuse, R88, R128 ;  /* 0x0000005800807223 */ /* 0x040fe20000010180 */
[----:B------:R-:W-:Y:S01]  /*78f0*/  FFMA.FTZ R114, -R0, R86, R114 ;  /* 0x0000005600727223 */ /* 0x000fe20000010172 */
[----:B------:R-:W-:Y:S02]  /*7900*/  IMAD.IADD R84, R34, 0x1, -R84 ;  /* 0x0000000122547824 */ /* 0x000fe400078e0a54 */
[----:B------:R-:W-:Y:S01]  /*7910*/  FFMA.FTZ R85, -R0, R85, R126 ;  /* 0x0000005500557223 */ /* 0x000fe2000001017e */
[----:B------:R-:W-:-:S02]  /*7920*/  VIADD R88, R76, 0x89 ;  /* 0x000000894c587836 */ /* 0x000fc40000000000 */
[----:B------:R-:W-:Y:S01]  /*7930*/  IMAD.IADD R71, R34, 0x1, -R71 ;  /* 0x0000000122477824 */ /* 0x000fe200078e0a47 */
[----:B------:R-:W-:Y:S01]  /*7940*/  ISETP.GE.AND P6, PT, R76, R41, PT ;  /* 0x000000294c00720c */ /* 0x000fe20003fc6270 */
[----:B------:R-:W-:Y:S01]  /*7950*/  FFMA.FTZ R21, -R0, R21, R132 ;  /* 0x0000001500157223 */ /* 0x000fe20000010184 */
[----:B------:R-:W-:Y:S02]  /*7960*/  FSEL R132, R119, -INF , !P1 ;  /* 0xff80000077847808 */ /* 0x000fe40004800000 */
[----:B------:R-:W-:Y:S02]  /*7970*/  FSEL R200, R114, -INF , !P1 ;  /* 0xff80000072c87808 */ /* 0x000fe40004800000 */
[----:B------:R-:W-:Y:S02]  /*7980*/  IABS R84, R84 ;  /* 0x0000005400547213 */ /* 0x000fe40000000000 */
[----:B------:R-:W-:Y:S01]  /*7990*/  ISETP.GE.AND P1, PT, R88, R41, PT ;  /* 0x000000295800720c */ /* 0x000fe20003f26270 */
[----:B------:R-:W-:Y:S01]  /*79a0*/  IMAD.IADD R88, R77, 0x1, -R88 ;  /* 0x000000014d587824 */ /* 0x000fe200078e0a58 */
[----:B------:R-:W-:-:S02]  /*79b0*/  FSEL R204, R85, -INF , !P5 ;  /* 0xff80000055cc7808 */ /* 0x000fc40006800000 */
[----:B------:R-:W-:Y:S02]  /*79c0*/  IABS R71, R71 ;  /* 0x0000004700477213 */ /* 0x000fe40000000000 */
[----:B------:R-:W-:Y:S01]  /*79d0*/  FSEL R85, R74, -INF , !P6 ;  /* 0xff8000004a557808 */ /* 0x000fe20007000000 */
[C---:B------:R-:W-:Y:S01]  /*79e0*/  FFMA.FTZ R83, -R0.reuse, R83, R124 ;  /* 0x0000005300537223 */ /* 0x040fe2000001017c */
[----:B------:R-:W-:Y:S02]  /*79f0*/  I2FP.F32.S32 R84, R84 ;  /* 0x0000005400547245 */ /* 0x000fe40000201400 */
[----:B------:R-:W-:Y:S02]  /*7a00*/  I2FP.F32.S32 R74, R71 ;  /* 0x00000047004a7245 */ /* 0x000fe40000201400 */
[----:B------:R-:W-:Y:S02]  /*7a10*/  FMNMX3.FTZ R71, R85, R67, R61, !PT ;  /* 0x0000004355477276 */ /* 0x000fe4000781003d */
[----:B------:R-:W-:Y:S01]  /*7a20*/  IABS R88, R88 ;  /* 0x0000005800587213 */ /* 0x000fe20000000000 */
[----:B------:R-:W-:Y:S01]  /*7a30*/  FFMA.FTZ R130, -R0, R84, R130 ;  /* 0x0000005400827223 */ /* 0x000fe20000010182 */
[----:B------:R-:W-:-:S02]  /*7a40*/  FSEL R203, R122, -INF , !P0 ;  /* 0xff8000007acb7808 */ /* 0x000fc40004000000 */
[----:B------:R-:W-:Y:S02]  /*7a50*/  FSEL R122, R83, -INF , !P4 ;  /* 0xff800000537a7808 */ /* 0x000fe40006000000 */
[----:B------:R-:W-:Y:S01]  /*7a60*/  FMNMX3.FTZ R84, R71, R60, R59, !PT ;  /* 0x0000003c47547276 */ /* 0x000fe2000781003b */
[----:B------:R-:W-:Y:S01]  /*7a70*/  VIADD R86, R76, 0x91 ;  /* 0x000000914c567836 */ /* 0x000fe20000000000 */
[----:B------:R-:W-:Y:S01]  /*7a80*/  I2FP.F32.S32 R83, R88 ;  /* 0x0000005800537245 */ /* 0x000fe20000201400 */
[----:B------:R-:W-:Y:S01]  /*7a90*/  FFMA.FTZ R137, -R0, R74, R137 ;  /* 0x0000004a00897223 */ /* 0x000fe20000010189 */
[----:B------:R-:W-:Y:S02]  /*7aa0*/  FMNMX3.FTZ R74, R84, R57, R56, !PT ;  /* 0x00000039544a7276 */ /* 0x000fe40007810038 */
[----:B------:R-:W-:Y:S01]  /*7ab0*/  FSEL R201, R123, -INF , !P4 ;  /* 0xff8000007bc97808 */ /* 0x000fe20006000000 */
[----:B------:R-:W-:Y:S01]  /*7ac0*/  FFMA.FTZ R83, -R0, R83, R131 ;  /* 0x0000005300537223 */ /* 0x000fe20000010183 */
[----:B------:R-:W-:Y:S01]  /*7ad0*/  ISETP.GE.AND P4, PT, R86, R41, PT ;  /* 0x000000295600720c */ /* 0x000fe20003f86270 */
[----:B------:R-:W-:Y:S01]  /*7ae0*/  IMAD.IADD R86, R77, 0x1, -R86 ;  /* 0x000000014d567824 */ /* 0x000fe200078e0a56 */
[----:B------:R-:W-:-:S02]  /*7af0*/  FSEL R131, R21, -INF , !P2 ;  /* 0xff80000015837808 */ /* 0x000fc40005000000 */
[----:B------:R-:W-:Y:S02]  /*7b00*/  FMNMX3.FTZ R21, R74, R52, R49, !PT ;  /* 0x000000344a157276 */ /* 0x000fe40007810031 */
[----:B------:R-:W-:Y:S02]  /*7b10*/  IABS R86, R86 ;  /* 0x0000005600567213 */ /* 0x000fe40000000000 */
[----:B------:R-:W-:Y:S02]  /*7b20*/  FMNMX3.FTZ R21, R21, R51, R50, !PT ;  /* 0x0000003315157276 */ /* 0x000fe40007810032 */
[----:B------:R-:W-:Y:S02]  /*7b30*/  I2FP.F32.S32 R86, R86 ;  /* 0x0000005600567245 */ /* 0x000fe40000201400 */
[----:B------:R-:W-:-:S04]  /*7b40*/  FMNMX3.FTZ R21, R21, R48, R47, !PT ;  /* 0x0000003015157276 */ /* 0x000fc8000781002f */
[----:B------:R-:W-:Y:S01]  /*7b50*/  FMNMX3.FTZ R21, R21, R46, R55, !PT ;  /* 0x0000002e15157276 */ /* 0x000fe20007810037 */
[----:B------:R-:W-:Y:S01]  /*7b60*/  FFMA.FTZ R125, -R0, R86, R135 ;  /* 0x00000056007d7223 */ /* 0x000fe20000010187 */
[C---:B------:R-:W-:Y:S02]  /*7b70*/  VIADD R86, R76.reuse, 0x88 ;  /* 0x000000884c567836 */ /* 0x040fe40000000000 */
[----:B------:R-:W-:Y:S01]  /*7b80*/  FMNMX3.FTZ R21, R21, R54, R53, !PT ;  /* 0x0000003615157276 */ /* 0x000fe20007810035 */
[----:B------:R-:W-:Y:S02]  /*7b90*/  VIADD R90, R76, 0x90 ;  /* 0x000000904c5a7836 */ /* 0x000fe40000000000 */
[----:B------:R-:W-:Y:S01]  /*7ba0*/  IMAD.IADD R86, R34, 0x1, -R86 ;  /* 0x0000000122567824 */ /* 0x000fe200078e0a56 */
[----:B------:R-:W-:Y:S02]  /*7bb0*/  FMNMX3.FTZ R21, R21, R62, R58, !PT ;  /* 0x0000003e15157276 */ /* 0x000fe4000781003a */
[----:B------:R-:W-:-:S02]  /*7bc0*/  FSEL R124, R120, -INF , !P0 ;  /* 0xff800000787c7808 */ /* 0x000fc40004000000 */
[----:B------:R-:W-:Y:S01]  /*7bd0*/  ISETP.GE.AND P0, PT, R90, R41, PT ;  /* 0x000000295a00720c */ /* 0x000fe20003f06270 */
[----:B------:R-:W-:Y:S01]  /*7be0*/  IMAD.IADD R90, R77, 0x1, -R90 ;  /* 0x000000014d5a7824 */ /* 0x000fe200078e0a5a */
[----:B------:R-:W-:Y:S02]  /*7bf0*/  IABS R86, R86 ;  /* 0x0000005600567213 */ /* 0x000fe40000000000 */
[----:B------:R-:W-:Y:S02]  /*7c00*/  FMNMX3.FTZ R21, R21, R65, R64, !PT ;  /* 0x0000004115157276 */ /* 0x000fe40007810040 */
[----:B------:R-:W-:Y:S02]  /*7c10*/  I2FP.F32.S32 R86, R86 ;  /* 0x0000005600567245 */ /* 0x000fe40000201400 */
[----:B------:R-:W-:Y:S02]  /*7c20*/  FMNMX3.FTZ R21, R21, R63, R68, !PT ;  /* 0x0000003f15157276 */ /* 0x000fe40007810044 */
[----:B------:R-:W-:Y:S01]  /*7c30*/  IABS R90, R90 ;  /* 0x0000005a005a7213 */ /* 0x000fe20000000000 */
[----:B------:R-:W-:Y:S01]  /*7c40*/  VIADD R123, R76, 0x98 ;  /* 0x000000984c7b7836 */ /* 0x000fe20000000000 */
[----:B------:R-:W-:Y:S01]  /*7c50*/  FMNMX3.FTZ R21, R21, R66, R73, !PT ;  /* 0x0000004215157276 */ /* 0x000fe20007810049 */
[----:B------:R-:W-:Y:S01]  /*7c60*/  FFMA.FTZ R129, -R0, R86, R129 ;  /* 0x0000005600817223 */ /* 0x000fe20000010181 */
[----:B------:R-:W-:Y:S01]  /*7c70*/  I2FP.F32.S32 R90, R90 ;  /* 0x0000005a005a7245 */ /* 0x000fe20000201400 */
[----:B------:R-:W-:Y:S01]  /*7c80*/  VIADD R116, R76, 0x99 ;  /* 0x000000994c747836 */ /* 0x000fe20000000000 */
[----:B------:R-:W-:Y:S01]  /*7c90*/  FSEL R126, R128, -INF , !P3 ;  /* 0xff800000807e7808 */ /* 0x000fe20005800000 */
[----:B------:R-:W-:Y:S01]  /*7ca0*/  VIADD R108, R76, 0xa0 ;  /* 0x000000a04c6c7836 */ /* 0x000fe20000000000 */
[----:B------:R-:W-:-:S02]  /*7cb0*/  FSEL R199, R199, -INF , !P3 ;  /* 0xff800000c7c77808 */ /* 0x000fc40005800000 */
[----:B------:R-:W-:Y:S01]  /*7cc0*/  ISETP.GE.AND P3, PT, R123, R41, PT ;  /* 0x000000297b00720c */ /* 0x000fe20003f66270 */
[----:B------:R-:W-:Y:S01]  /*7cd0*/  IMAD.IADD R123, R77, 0x1, -R123 ;  /* 0x000000014d7b7824 */ /* 0x000fe200078e0a7b */
[----:B------:R-:W-:Y:S01]  /*7ce0*/  FMNMX3.FTZ R88, R21, R70, R69, !PT ;  /* 0x0000004615587276 */ /* 0x000fe20007810045 */
[----:B------:R-:W-:Y:S01]  /*7cf0*/  FFMA.FTZ R133, -R0, R90, R133 ;  /* 0x0000005a00857223 */ /* 0x000fe20000010185 */
[----:B------:R-:W-:Y:S02]  /*7d00*/  FSEL R198, R129, -INF , !P2 ;  /* 0xff80000081c67808 */ /* 0x000fe40005000000 */
[----:B------:R-:W-:Y:S02]  /*7d10*/  FSEL R129, R83, -INF , !P1 ;  /* 0xff80000053817808 */ /* 0x000fe40004800000 */
[----:B------:R-:W-:Y:S02]  /*7d20*/  FSEL R193, R130, -INF , !P1 ;  /* 0xff80000082c17808 */ /* 0x000fe40004800000 */
[----:B------:R-:W-:-:S02]  /*7d30*/  IADD3 R93, PT, PT, R76, 0xa8, RZ ;  /* 0x000000a84c5d7810 */ /* 0x000fc40007ffe0ff */
[-C--:B------:R-:W-:Y:S01]  /*7d40*/  ISETP.GE.AND P2, PT, R116, R41.reuse, PT ;  /* 0x000000297400720c */ /* 0x080fe20003f46270 */
[C---:B------:R-:W-:Y:S01]  /*7d50*/  IMAD.IADD R116, R77.reuse, 0x1, -R116 ;  /* 0x000000014d747824 */ /* 0x040fe200078e0a74 */
[----:B------:R-:W-:Y:S01]  /*7d60*/  ISETP.GE.AND P1, PT, R108, R41, PT ;  /* 0x000000296c00720c */ /* 0x000fe20003f26270 */
[----:B------:R-:W-:Y:S01]  /*7d70*/  IMAD.IADD R108, R77, 0x1, -R108 ;  /* 0x000000014d6c7824 */ /* 0x000fe200078e0a6c */
[----:B------:R-:W-:Y:S02]  /*7d80*/  FMNMX3.FTZ R88, R88, R78, R75, !PT ;  /* 0x0000004e58587276 */ /* 0x000fe4000781004b */
[----:B------:R-:W-:Y:S02]  /*7d90*/  IABS R123, R123 ;  /* 0x0000007b007b7213 */ /* 0x000fe40000000000 */
[----:B------:R-:W-:Y:S02]  /*7da0*/  FSEL R74, R133, -INF , !P0 ;  /* 0xff800000854a7808 */ /* 0x000fe40004000000 */
[----:B------:R-:W-:-:S02]  /*7db0*/  FSEL R163, R137, -INF , !P0 ;  /* 0xff80000089a37808 */ /* 0x000fc40004000000 */
[----:B------:R-:W-:Y:S01]  /*7dc0*/  ISETP.GE.AND P0, PT, R93, R41, PT ;  /* 0x000000295d00720c */ /* 0x000fe20003f06270 */
[----:B------:R-:W-:Y:S01]  /*7dd0*/  IMAD.IADD R93, R77, 0x1, -R93 ;  /* 0x000000014d5d7824 */ /* 0x000fe200078e0a5d */
[----:B------:R-:W-:Y:S02]  /*7de0*/  FMNMX3.FTZ R88, R88, R132, R124, !PT ;  /* 0x0000008458587276 */ /* 0x000fe4000781007c */
[----:B------:R-:W-:Y:S02]  /*7df0*/  I2FP.F32.S32 R123, R123 ;  /* 0x0000007b007b7245 */ /* 0x000fe40000201400 */
[----:B------:R-:W-:Y:S02]  /*7e00*/  IABS R116, R116 ;  /* 0x0000007400747213 */ /* 0x000fe40000000000 */
[----:B------:R-:W-:Y:S02]  /*7e10*/  IABS R108, R108 ;  /* 0x0000006c006c7213 */ /* 0x000fe40000000000 */
[----:B------:R-:W-:Y:S01]  /*7e20*/  FMNMX3.FTZ R88, R88, R122, R127, !PT ;  /* 0x0000007a58587276 */ /* 0x000fe2000781007f */
[----:B------:R-:W-:Y:S01]  /*7e30*/  FFMA.FTZ R123, -R0, R123, R138 ;  /* 0x0000007b007b7223 */ /* 0x000fe2000001018a */
[----:B------:R-:W-:-:S02]  /*7e40*/  IABS R93, R93 ;  /* 0x0000005d005d7213 */ /* 0x000fc40000000000 */
[----:B------:R-:W-:Y:S02]  /*7e50*/  I2FP.F32.S32 R116, R116 ;  /* 0x0000007400747245 */ /* 0x000fe40000201400 */
[----:B------:R-:W-:Y:S02]  /*7e60*/  I2FP.F32.S32 R108, R108 ;  /* 0x0000006c006c7245 */ /* 0x000fe40000201400 */
[----:B------:R-:W-:Y:S01]  /*7e70*/  FMNMX3.FTZ R88, R88, R126, R131, !PT ;  /* 0x0000007e58587276 */ /* 0x000fe20007810083 */
[----:B------:R-:W-:Y:S01]  /*7e80*/  VIADD R71, R76, 0xa8 ;  /* 0x000000a84c477836 */ /* 0x000fe20000000000 */
[----:B------:R-:W-:Y:S01]  /*7e90*/  I2FP.F32.S32 R93, R93 ;  /* 0x0000005d005d7245 */ /* 0x000fe20000201400 */
[C---:B------:R-:W-:Y:S01]  /*7ea0*/  FFMA.FTZ R116, -R0.reuse, R116, R139 ;  /* 0x0000007400747223 */ /* 0x040fe2000001018b */
[----:B------:R-:W-:Y:S01]  /*7eb0*/  FFMA.FTZ R108, -R0, R108, R144 ;  /* 0x0000006c006c7223 */ /* 0x000fe20000010190 */
[----:B------:R-:W-:Y:S01]  /*7ec0*/  VIADD R86, R76, 0x91 ;  /* 0x000000914c567836 */ /* 0x000fe20000000000 */
[----:B------:R-:W-:-:S02]  /*7ed0*/  FSEL R125, R125, -INF , !P4 ;  /* 0xff8000007d7d7808 */ /* 0x000fc40006000000 */
[----:B------:R-:W-:Y:S02]  /*7ee0*/  FSEL R123, R123, -INF , !P3 ;  /* 0xff8000007b7b7808 */ /* 0x000fe40005800000 */
[----:B------:R-:W-:Y:S01]  /*7ef0*/  FMNMX3.FTZ R88, R88, R129, R74, !PT ;  /* 0x0000008158587276 */ /* 0x000fe2000781004a */
[----:B------:R-:W-:Y:S02]  /*7f00*/  IMAD.IADD R71, R34, 0x1, -R71 ;  /* 0x0000000122477824 */ /* 0x000fe400078e0a47 */
[----:B------:R-:W-:Y:S01]  /*7f10*/  FFMA.FTZ R93, -R0, R93, R146 ;  /* 0x0000005d005d7223 */ /* 0x000fe20000010192 */
[----:B------:R-:W-:Y:S01]  /*7f20*/  IMAD.IADD R86, R34, 0x1, -R86 ;  /* 0x0000000122567824 */ /* 0x000fe200078e0a56 */
[----:B------:R-:W-:Y:S02]  /*7f30*/  FSEL R116, R116, -INF , !P2 ;  /* 0xff80000074747808 */ /* 0x000fe40005000000 */
[----:B------:R-:W-:Y:S02]  /*7f40*/  FSEL R108, R108, -INF , !P1 ;  /* 0xff8000006c6c7808 */ /* 0x000fe40004800000 */
[----:B------:R-:W-:Y:S01]  /*7f50*/  FMNMX3.FTZ R88, R88, R125, R123, !PT ;  /* 0x0000007d58587276 */ /* 0x000fe2000781007b */
[----:B------:R-:W-:Y:S01]  /*7f60*/  VIADD R84, R76, 0x98 ;  /* 0x000000984c547836 */ /* 0x000fe20000000000 */
[----:B------:R-:W-:-:S02]  /*7f70*/  IABS R71, R71 ;  /* 0x0000004700477213 */ /* 0x000fc40000000000 */
[----:B------:R-:W-:Y:S02]  /*7f80*/  FSEL R93, R93, -INF , !P0 ;  /* 0xff8000005d5d7808 */ /* 0x000fe40004000000 */
[----:B------:R-:W-:Y:S02]  /*7f90*/  FMNMX3.FTZ R88, R88, R116, R108, !PT ;  /* 0x0000007458587276 */ /* 0x000fe4000781006c */
[----:B------:R-:W-:Y:S01]  /*7fa0*/  IABS R86, R86 ;  /* 0x0000005600567213 */ /* 0x000fe20000000000 */
[----:B------:R-:W-:Y:S01]  /*7fb0*/  IMAD.IADD R84, R34, 0x1, -R84 ;  /* 0x0000000122547824 */ /* 0x000fe200078e0a54 */
[----:B------:R-:W-:Y:S01]  /*7fc0*/  I2FP.F32.S32 R71, R71 ;  /* 0x0000004700477245 */ /* 0x000fe20000201400 */
[----:B------:R-:W-:Y:S01]  /*7fd0*/  VIADD R83, R76, 0x99 ;  /* 0x000000994c537836 */ /* 0x000fe20000000000 */
[----:B------:R-:W-:Y:S02]  /*7fe0*/  FMNMX3.FTZ R88, R88, R31, R93, !PT ;  /* 0x0000001f58587276 */ /* 0x000fe4000781005d */
[----:B------:R-:W-:Y:S01]  /*7ff0*/  I2FP.F32.S32 R86, R86 ;  /* 0x0000005600567245 */ /* 0x000fe20000201400 */
[----:B------:R-:W-:Y:S01]  /*8000*/  FFMA.FTZ R21, -R0, R71, R149 ;  /* 0x0000004700157223 */ /* 0x000fe20000010195 */
[----:B------:R-:W-:Y:S01]  /*8010*/  FMNMX3.FTZ R88, R88, R26, R24, !PT ;  /* 0x0000001a58587276 */ /* 0x000fe20007810018 */
[----:B------:R-:W-:Y:S01]  /*8020*/  IMAD.IADD R83, R34, 0x1, -R83 ;  /* 0x0000000122537824 */ /* 0x000fe200078e0a53 */
[----:B------:R-:W-:Y:S01]  /*8030*/  IABS R84, R84 ;  /* 0x0000005400547213 */ /* 0x000fe20000000000 */
[----:B------:R-:W-:-:S02]  /*8040*/  VIADD R71, R76, 0xa0 ;  /* 0x000000a04c477836 */ /* 0x000fc40000000000 */
[----:B------:R-:W-:Y:S01]  /*8050*/  FFMA.FTZ R86, -R0, R86, R134 ;  /* 0x0000005600567223 */ /* 0x000fe20000010186 */
[----:B------:R-:W-:Y:S02]  /*8060*/  FMNMX3.FTZ R88, R88, R18, R17, !PT ;  /* 0x0000001258587276 */ /* 0x000fe40007810011 */
[----:B------:R-:W-:Y:S01]  /*8070*/  I2FP.F32.S32 R84, R84 ;  /* 0x0000005400547245 */ /* 0x000fe20000201400 */
[----:B------:R-:W-:Y:S01]  /*8080*/  IMAD.IADD R71, R34, 0x1, -R71 ;  /* 0x0000000122477824 */ /* 0x000fe200078e0a47 */
[----:B------:R-:W-:Y:S02]  /*8090*/  IABS R83, R83 ;  /* 0x0000005300537213 */ /* 0x000fe40000000000 */
[----:B------:R-:W-:Y:S02]  /*80a0*/  IADD3 R133, PT, PT, R76, 0xf9, RZ ;  /* 0x000000f94c857810 */ /* 0x000fe40007ffe0ff */
[----:B------:R-:W-:Y:S02]  /*80b0*/  FSEL R159, R86, -INF , !P4 ;  /* 0xff800000569f7808 */ /* 0x000fe40006000000 */
[----:B------:R-:W-:Y:S01]  /*80c0*/  FMNMX3.FTZ R86, R88, R15, R14, !PT ;  /* 0x0000000f58567276 */ /* 0x000fe2000781000e */
[----:B------:R-:W-:Y:S01]  /*80d0*/  FFMA.FTZ R84, -R0, R84, R140 ;  /* 0x0000005400547223 */ /* 0x000fe2000001018c */
[----:B------:R-:W-:Y:S01]  /*80e0*/  I2FP.F32.S32 R83, R83 ;  /* 0x0000005300537245 */ /* 0x000fe20000201400 */
[----:B------:R-:W-:Y:S01]  /*80f0*/  IMAD.IADD R88, R77, 0x1, -R133 ;  /* 0x000000014d587824 */ /* 0x000fe200078e0a85 */
[----:B------:R-:W-:-:S02]  /*8100*/  IABS R71, R71 ;  /* 0x0000004700477213 */ /* 0x000fc40000000000 */
[----:B------:R-:W-:Y:S01]  /*8110*/  FMNMX3.FTZ R77, R86, R7, R6, !PT ;  /* 0x00000007564d7276 */ /* 0x000fe20007810006 */
[----:B------:R-:W-:Y:S01]  /*8120*/  FFMA.FTZ R83, -R0, R83, R141 ;  /* 0x0000005300537223 */ /* 0x000fe2000001018d */
[----:B------:R-:W-:Y:S02]  /*8130*/  I2FP.F32.S32 R71, R71 ;  /* 0x0000004700477245 */ /* 0x000fe40000201400 */
[----:B------:R-:W-:Y:S02]  /*8140*/  FSEL R157, R84, -INF , !P3 ;  /* 0xff800000549d7808 */ /* 0x000fe40005800000 */
[----:B------:R-:W-:Y:S02]  /*8150*/  IABS R84, R88 ;  /* 0x0000005800547213 */ /* 0x000fe40000000000 */
[----:B------:R-:W-:Y:S01]  /*8160*/  FMNMX3.FTZ R77, R77, R28, R143, !PT ;  /* 0x0000001c4d4d7276 */ /* 0x000fe2000781008f */
[----:B------:R-:W-:Y:S01]  /*8170*/  FFMA.FTZ R71, -R0, R71, R145 ;  /* 0x0000004700477223 */ /* 0x000fe20000010191 */
[----:B------:R-:W-:-:S02]  /*8180*/  ISETP.GE.AND P6, PT, R38, R41, PT ;  /* 0x000000292600720c */ /* 0x000fc40003fc6270 */
[----:B------:R-:W-:Y:S01]  /*8190*/  FSEL R156, R83, -INF , !P2 ;  /* 0xff800000539c7808 */ /* 0x000fe20005000000 */
[----:B------:R-:W-:Y:S01]  /*81a0*/  IMAD.MOV.U32 R83, RZ, RZ, R84 ;  /* 0x000000ffff537224 */ /* 0x000fe200078e0054 */
[----:B------:R-:W-:Y:S02]  /*81b0*/  FMNMX3.FTZ R77, R77, R147, R118, !PT ;  /* 0x000000934d4d7276 */ /* 0x000fe40007810076 */
[----:B------:R-:W-:Y:S02]  /*81c0*/  FSEL R140, R21, -INF , !P0 ;  /* 0xff800000158c7808 */ /* 0x000fe40004000000 */
[-C--:B------:R-:W-:Y:S02]  /*81d0*/  ISETP.GE.AND P5, PT, R37, R41.reuse, PT ;  /* 0x000000292500720c */ /* 0x080fe40003fa6270 */
[----:B------:R-:W-:Y:S02]  /*81e0*/  ISETP.GE.AND P4, PT, R35, R41, PT ;  /* 0x000000292300720c */ /* 0x000fe40003f86270 */
[----:B------:R-:W-:-:S02]  /*81f0*/  FSEL R167, R167, -INF , !P6 ;  /* 0xff800000a7a77808 */ /* 0x000fc40007000000 */
[----:B------:R-:W-:Y:S02]  /*8200*/  FMNMX3.FTZ R21, R77, R142, R155, !PT ;  /* 0x0000008e4d157276 */ /* 0x000fe4000781009b */
[----:B------:R-:W-:Y:S02]  /*8210*/  FSEL R149, R71, -INF , !P1 ;  /* 0xff80000047957808 */ /* 0x000fe40004800000 */
[----:B------:R-:W-:Y:S02]  /*8220*/  I2FP.F32.S32 R71, R83 ;  /* 0x0000005300477245 */ /* 0x000fe40000201400 */
[-C--:B------:R-:W-:Y:S02]  /*8230*/  ISETP.GE.AND P3, PT, R33, R41.reuse, PT ;  /* 0x000000292100720c */ /* 0x080fe40003f66270 */
[----:B------:R-:W-:Y:S02]  /*8240*/  ISETP.GE.AND P2, PT, R32, R41, PT ;  /* 0x000000292000720c */ /* 0x000fe40003f46270 */
[----:B------:R-:W-:-:S02]  /*8250*/  FSEL R128, R216, -INF , !P5 ;  /* 0xff800000d8807808 */ /* 0x000fc40006800000 */
[----:B------:R-:W-:Y:S02]  /*8260*/  FSEL R96, R215, -INF , !P4 ;  /* 0xff800000d7607808 */ /* 0x000fe40006000000 */
[----:B------:R-:W-:Y:S01]  /*8270*/  FMNMX3.FTZ R21, R21, R168, R167, !PT ;  /* 0x000000a815157276 */ /* 0x000fe200078100a7 */
[----:B------:R-:W-:Y:S01]  /*8280*/  FFMA.FTZ R39, -R0, R71, R39 ;  /* 0x0000004700277223 */ /* 0x000fe20000010127 */
[----:B------:R-:W-:Y:S02]  /*8290*/  FSEL R91, R214, -INF , !P3 ;  /* 0xff800000d65b7808 */ /* 0x000fe40005800000 */
[----:B------:R-:W-:Y:S02]  /*82a0*/  FSEL R84, R213, -INF , !P2 ;  /* 0xff800000d5547808 */ /* 0x000fe40005000000 */
[----:B------:R-:W-:Y:S02]  /*82b0*/  FMNMX3.FTZ R21, R21, R128, R96, !PT ;  /* 0x0000008015157276 */ /* 0x000fe40007810060 */
[----:B------:R-:W-:-:S02]  /*82c0*/  ISETP.GE.AND P1, PT, R133, R41, PT ;  /* 0x000000298500720c */ /* 0x000fc40003f26270 */
[----:B------:R-:W-:Y:S02]  /*82d0*/  FMNMX3.FTZ R21, R21, R91, R84, !PT ;  /* 0x0000005b15157276 */ /* 0x000fe40007810054 */
[----:B------:R-:W-:-:S04]  /*82e0*/  FSEL R83, R39, -INF , !P1 ;  /* 0xff80000027537808 */ /* 0x000fc80004800000 */
[----:B------:R-:W-:-:S05]  /*82f0*/  FMNMX.FTZ R21, R83, R21, !PT ;  /* 0x0000001553157209 */ /* 0x000fca0007810000 */
[----:B------:R-:W1:Y:S02]  /*8300*/  SHFL.BFLY PT, R39, R21, 0x2, 0x1f ;  /* 0x0c401f0015277f89 */ /* 0x000e6400000e0000 */
[----:B-1----:R-:W-:-:S05]  /*8310*/  FMNMX.FTZ R39, R21, R39, !PT ;  /* 0x0000002715277209 */ /* 0x002fca0007810000 */
[----:B------:R-:W1:Y:S02]  /*8320*/  SHFL.BFLY PT, R21, R39, 0x1, 0x1f ;  /* 0x0c201f0027157f89 */ /* 0x000e6400000e0000 */
[----:B-1----:R-:W-:Y:S01]  /*8330*/  FMNMX.FTZ R21, R39, R21, !PT ;  /* 0x0000001527157209 */ /* 0x002fe20007810000 */
[----:B------:R-:W-:-:S05]  /*8340*/  IMAD.IADD R39, R34, 0x1, -R76 ;  /* 0x0000000122277824 */ /* 0x000fca00078e0a4c */
[----:B------:R-:W-:Y:S01]  /*8350*/  IABS R39, R39 ;  /* 0x0000002700277213 */ /* 0x000fe20000000000 */
[----:B--2---:R-:W-:Y:S01]  /*8360*/  FMUL.FTZ R71, R72, R21 ;  /* 0x0000001548477220 */ /* 0x004fe20000410000 */
[----:B------:R-:W-:Y:S02]  /*8370*/  FSETP.NEU.FTZ.AND P0, PT, R21, -INF , PT ;  /* 0xff8000001500780b */ /* 0x000fe40003f1d000 */
[----:B------:R-:W-:Y:S02]  /*8380*/  I2FP.F32.S32 R39, R39 ;  /* 0x0000002700277245 */ /* 0x000fe40000201400 */
[----:B------:R-:W-:Y:S02]  /*8390*/  FSEL R71, R71, RZ, P0 ;  /* 0x000000ff47477208 */ /* 0x000fe40000000000 */
[----:B------:R-:W-:Y:S01]  /*83a0*/  ISETP.GE.AND P0, PT, R76, R41, PT ;  /* 0x000000294c00720c */ /* 0x000fe20003f06270 */
[----:B------:R-:W-:-:S05]  /*83b0*/  FFMA.FTZ R39, -R0, R39, R20 ;  /* 0x0000002700277223 */ /* 0x000fca0000010114 */
[----:B------:R-:W-:-:S04]  /*83c0*/  FSEL R39, R39, -INF , !P0 ;  /* 0xff80000027277808 */ /* 0x000fc80004000000 */
        /* <DEDUP_REMOVED lines=34> */
[----:B------:R-:W-:Y:S01]  /*85f0*/  IMAD.IADD R34, R34, 0x1, -R133 ;  /* 0x0000000122227824 */ /* 0x000fe200078e0a85 */
[----:B------:R-:W-:Y:S01]  /*8600*/  FMNMX3.FTZ R20, R20, R99, R89, !PT ;  /* 0x0000006314147276 */ /* 0x000fe20007810059 */
[----:B------:R-:W-:Y:S01]  /*8610*/  FFMA.FTZ R4, -R0, R38, R4 ;  /* 0x0000002600047223 */ /* 0x000fe20000010104 */
[----:B------:R-:W-:Y:S02]  /*8620*/  I2FP.F32.S32 R37, R37 ;  /* 0x0000002500257245 */ /* 0x000fe40000201400 */
[----:B------:R-:W-:Y:S02]  /*8630*/  I2FP.F32.S32 R35, R35 ;  /* 0x0000002300237245 */ /* 0x000fe40000201400 */
[----:B------:R-:W-:Y:S02]  /*8640*/  IABS R33, R33 ;  /* 0x0000002100217213 */ /* 0x000fe40000000000 */
[----:B------:R-:W-:Y:S01]  /*8650*/  IABS R32, R32 ;  /* 0x0000002000207213 */ /* 0x000fe20000000000 */
[-CC-:B------:R-:W-:Y:S01]  /*8660*/  FFMA.FTZ R86, R70, R72.reuse, -R71.reuse ;  /* 0x0000004846567223 */ /* 0x180fe20000010847 */
[----:B------:R-:W-:Y:S01]  /*8670*/  FMNMX3.FTZ R20, R20, R87, R82, !PT ;  /* 0x0000005714147276 */ /* 0x000fe20007810052 */
[----:B------:R-:W-:Y:S01]  /*8680*/  FFMA.FTZ R70, R78, R72, -R71 ;  /* 0x000000484e467223 */ /* 0x000fe20000010847 */
[----:B------:R-:W-:Y:S01]  /*8690*/  IABS R34, R34 ;  /* 0x0000002200227213 */ /* 0x000fe20000000000 */
[C---:B------:R-:W-:Y:S01]  /*86a0*/  FFMA.FTZ R5, -R0.reuse, R37, R5 ;  /* 0x0000002500057223 */ /* 0x040fe20000010105 */
[----:B------:R-:W-:Y:S01]  /*86b0*/  I2FP.F32.S32 R33, R33 ;  /* 0x0000002100217245 */ /* 0x000fe20000201400 */
[----:B------:R-:W-:Y:S01]  /*86c0*/  FFMA.FTZ R19, -R0, R35, R19 ;  /* 0x0000002300137223 */ /* 0x000fe20000010113 */
[----:B------:R-:W-:-:S02]  /*86d0*/  I2FP.F32.S32 R32, R32 ;  /* 0x0000002000207245 */ /* 0x000fc40000201400 */
[----:B------:R-:W-:Y:S02]  /*86e0*/  FSEL R78, R4, -INF , !P6 ;  /* 0xff800000044e7808 */ /* 0x000fe40007000000 */
[----:B------:R-:W-:Y:S01]  /*86f0*/  FMNMX3.FTZ R4, R20, R81, R80, !PT ;  /* 0x0000005114047276 */ /* 0x000fe20007810050 */
[C---:B------:R-:W-:Y:S01]  /*8700*/  FFMA.FTZ R16, -R0.reuse, R33, R16 ;  /* 0x0000002100107223 */ /* 0x040fe20000010110 */
[----:B------:R-:W-:Y:S01]  /*8710*/  I2FP.F32.S32 R34, R34 ;  /* 0x0000002200227245 */ /* 0x000fe20000201400 */
[----:B------:R-:W-:Y:S01]  /*8720*/  FFMA.FTZ R25, -R0, R32, R25 ;  /* 0x0000002000197223 */ /* 0x000fe20000010119 */
[----:B------:R-:W-:Y:S01]  /*8730*/  FSEL R77, R5, -INF , !P5 ;  /* 0xff800000054d7808 */ /* 0x000fe20006800000 */
[-CC-:B------:R-:W-:Y:S01]  /*8740*/  FFMA.FTZ R146, R85, R72.reuse, -R71.reuse ;  /* 0x0000004855927223 */ /* 0x180fe20000010847 */
[----:B------:R-:W-:Y:S02]  /*8750*/  FSEL R76, R19, -INF , !P4 ;  /* 0xff800000134c7808 */ /* 0x000fe40006000000 */
[----:B------:R-:W-:Y:S01]  /*8760*/  FMNMX3.FTZ R4, R4, R79, R78, !PT ;  /* 0x0000004f04047276 */ /* 0x000fe2000781004e */
[-CC-:B------:R-:W-:Y:S01]  /*8770*/  FFMA.FTZ R139, R61, R72.reuse, -R71.reuse ;  /* 0x000000483d8b7223 */ /* 0x180fe20000010847 */
[-CC-:B------:R-:W-:Y:S01]  /*8780*/  FFMA.FTZ R85, R69, R72.reuse, -R71.reuse ;  /* 0x0000004845557223 */ /* 0x180fe20000010847 */
[----:B------:R-:W-:Y:S01]  /*8790*/  FFMA.FTZ R69, R75, R72, -R71 ;  /* 0x000000484b457223 */ /* 0x000fe20000010847 */
[----:B------:R-:W-:Y:S01]  /*87a0*/  FFMA.FTZ R27, -R0, R34, R27 ;  /* 0x00000022001b7223 */ /* 0x000fe2000001011b */
[----:B------:R-:W-:Y:S01]  /*87b0*/  FFMA.FTZ R61, R74, R72, -R71 ;  /* 0x000000484a3d7223 */ /* 0x000fe20000010847 */
[----:B------:R-:W-:-:S02]  /*87c0*/  FSEL R75, R16, -INF , !P3 ;  /* 0xff800000104b7808 */ /* 0x000fc40005800000 */
[----:B------:R-:W-:Y:S02]  /*87d0*/  FSEL R74, R25, -INF , !P2 ;  /* 0xff800000194a7808 */ /* 0x000fe40005000000 */
[----:B------:R-:W-:Y:S01]  /*87e0*/  FMNMX3.FTZ R4, R4, R77, R76, !PT ;  /* 0x0000004d04047276 */ /* 0x000fe2000781004c */
[----:B------:R-:W-:Y:S01]  /*87f0*/  FFMA.FTZ R88, R73, R72, -R71 ;  /* 0x0000004849587223 */ /* 0x000fe20000010847 */
[----:B------:R-:W-:Y:S02]  /*8800*/  FSEL R73, R27, -INF , !P1 ;  /* 0xff8000001b497808 */ /* 0x000fe40004800000 */
[----:B------:R-:W-:-:S04]  /*8810*/  FMNMX3.FTZ R4, R4, R75, R74, !PT ;  /* 0x0000004b04047276 */ /* 0x000fc8000781004a */
[----:B------:R-:W-:-:S05]  /*8820*/  FMNMX.FTZ R20, R73, R4, !PT ;  /* 0x0000000449147209 */ /* 0x000fca0007810000 */
[----:B------:R-:W1:Y:S02]  /*8830*/  SHFL.BFLY PT, R4, R20, 0x2, 0x1f ;  /* 0x0c401f0014047f89 */ /* 0x000e6400000e0000 */
[----:B-1----:R-:W-:-:S05]  /*8840*/  FMNMX.FTZ R20, R20, R4, !PT ;  /* 0x0000000414147209 */ /* 0x002fca0007810000 */
[----:B------:R-:W1:Y:S01]  /*8850*/  SHFL.BFLY PT, R4, R20, 0x1, 0x1f ;  /* 0x0c201f0014047f89 */ /* 0x000e6200000e0000 */
[----:B------:R-:W-:Y:S01]  /*8860*/  LOP3.LUT R44, R44, 0x120, R45, 0xf8, !PT ;  /* 0x000001202c2c7812 */ /* 0x000fe200078ef82d */
[-CC-:B------:R-:W-:Y:S01]  /*8870*/  FFMA.FTZ R111, R48, R72.reuse, -R71.reuse ;  /* 0x00000048306f7223 */ /* 0x180fe20000010847 */
[----:B------:R-:W-:-:S03]  /*8880*/  FFMA.FTZ R109, R47, R72, -R71 ;  /* 0x000000482f6d7223 */ /* 0x000fc60000010847 */
[----:B------:R-:W-:Y:S02]  /*8890*/  IMAD R44, R44, 0x2, R166 ;  /* 0x000000022c2c7824 */ /* 0x000fe400078e02a6 */
[-CC-:B------:R-:W-:Y:S01]  /*88a0*/  FFMA.FTZ R48, R7, R72.reuse, -R71.reuse ;  /* 0x0000004807307223 */ /* 0x180fe20000010847 */
[-CC-:B------:R-:W-:Y:S01]  /*88b0*/  FFMA.FTZ R47, R6, R72.reuse, -R71.reuse ;  /* 0x00000048062f7223 */ /* 0x180fe20000010847 */
[----:B------:R-:W-:Y:S02]  /*88c0*/  IMAD.IADD R43, R43, 0x1, R44 ;  /* 0x000000012b2b7824 */ /* 0x000fe400078e022c */
[--C-:B------:R-:W-:Y:S01]  /*88d0*/  FFMA.FTZ R92, R68, R72, -R71.reuse ;  /* 0x00000048445c7223 */ /* 0x100fe20000010847 */
[----:B-1----:R-:W-:Y:S01]  /*88e0*/  FMNMX.FTZ R20, R20, R4, !PT ;  /* 0x0000000414147209 */ /* 0x002fe20007810000 */
[-CC-:B------:R-:W-:Y:S01]  /*88f0*/  FFMA.FTZ R115, R49, R72.reuse, -R71.reuse ;  /* 0x0000004831737223 */ /* 0x180fe20000010847 */
[-CC-:B------:R-:W-:Y:S01]  /*8900*/  FFMA.FTZ R112, R50, R72.reuse, -R71.reuse ;  /* 0x0000004832707223 */ /* 0x180fe20000010847 */
[--C-:B------:R-:W-:Y:S01]  /*8910*/  FFMA.FTZ R145, R67, R72, -R71.reuse ;  /* 0x0000004843917223 */ /* 0x100fe20000010847 */
[----:B------:R-:W-:Y:S01]  /*8920*/  FSETP.NEU.FTZ.AND P0, PT, R20, -INF , PT ;  /* 0xff8000001400780b */ /* 0x000fe20003f1d000 */
[----:B------:R-:W-:Y:S01]  /*8930*/  FMUL.FTZ R4, R72, R20 ;  /* 0x0000001448047220 */ /* 0x000fe20000410000 */
[-CC-:B------:R-:W-:Y:S01]  /*8940*/  FFMA.FTZ R135, R60, R72.reuse, -R71.reuse ;  /* 0x000000483c877223 */ /* 0x180fe20000010847 */
[----:B------:R-:W-:Y:S01]  /*8950*/  MUFU.EX2 R146, R146 ;  /* 0x0000009200927308 */ /* 0x000fe20000000800 */
[-CC-:B------:R-:W-:Y:S01]  /*8960*/  FFMA.FTZ R119, R52, R72.reuse, -R71.reuse ;  /* 0x0000004834777223 */ /* 0x180fe20000010847 */
[-CC-:B------:R-:W-:Y:S01]  /*8970*/  FFMA.FTZ R114, R51, R72.reuse, -R71.reuse ;  /* 0x0000004833727223 */ /* 0x180fe20000010847 */
[----:B------:R-:W-:Y:S01]  /*8980*/  FSEL R45, R4, RZ, P0 ;  /* 0x000000ff042d7208 */ /* 0x000fe20000000000 */
[-CC-:B------:R-:W-:Y:S01]  /*8990*/  FFMA.FTZ R134, R59, R72.reuse, -R71.reuse ;  /* 0x000000483b867223 */ /* 0x180fe20000010847 */
[----:B------:R-:W1:Y:S01]  /*89a0*/  LDSM.16.MT88.4 R4, [R44+0x5000] ;  /* 0x005000002c04783b */ /* 0x000e620000004200 */
[-CC-:B------:R-:W-:Y:S01]  /*89b0*/  FFMA.FTZ R68, R132, R72.reuse, -R71.reuse ;  /* 0x0000004884447223 */ /* 0x180fe20000010847 */
[-CC-:B------:R-:W-:Y:S01]  /*89c0*/  FFMA.FTZ R50, R15, R72.reuse, -R71.reuse ;  /* 0x000000480f327223 */ /* 0x180fe20000010847 */
[-C--:B------:R-:W-:Y:S01]  /*89d0*/  FFMA.FTZ R49, R14, R72.reuse, -R71 ;  /* 0x000000480e317223 */ /* 0x080fe20000010847 */
[-CC-:B------:R-:W-:Y:S01]  /*89e0*/  FFMA.FTZ R133, R13, R72.reuse, -R45.reuse ;  /* 0x000000480d857223 */ /* 0x180fe2000001082d */
[-CC-:B------:R-:W-:Y:S01]  /*89f0*/  FFMA.FTZ R132, R12, R72.reuse, -R45.reuse ;  /* 0x000000480c847223 */ /* 0x180fe2000001082d */
[----:B------:R-:W-:Y:S01]  /*8a00*/  MUFU.EX2 R139, R139 ;  /* 0x0000008b008b7308 */ /* 0x000fe20000000800 */
[----:B------:R-:W2:Y:S01]  /*8a10*/  LDSM.16.MT88.4 R12, [R43+0x5000] ;  /* 0x005000002b0c783b */ /* 0x000ea20000004200 */
[-CC-:B------:R-:W-:Y:S01]  /*8a20*/  FFMA.FTZ R138, R39, R72.reuse, -R45.reuse ;  /* 0x00000048278a7223 */ /* 0x180fe2000001082d */
[-C--:B------:R-:W-:Y:S01]  /*8a30*/  FFMA.FTZ R137, R9, R72.reuse, -R45 ;  /* 0x0000004809897223 */ /* 0x080fe2000001082d */
[-CC-:B------:R-:W-:Y:S01]  /*8a40*/  FFMA.FTZ R52, R18, R72.reuse, -R71.reuse ;  /* 0x0000004812347223 */ /* 0x180fe20000010847 */
[-CC-:B------:R-:W-:Y:S01]  /*8a50*/  FFMA.FTZ R100, R62, R72.reuse, -R71.reuse ;  /* 0x000000483e647223 */ /* 0x180fe20000010847 */
[-CC-:B------:R-:W-:Y:S01]  /*8a60*/  FFMA.FTZ R97, R65, R72.reuse, -R71.reuse ;  /* 0x0000004841617223 */ /* 0x180fe20000010847 */
[-CC-:B------:R-:W-:Y:S01]  /*8a70*/  FFMA.FTZ R95, R64, R72.reuse, -R71.reuse ;  /* 0x00000048405f7223 */ /* 0x180fe20000010847 */
[----:B------:R-:W3:Y:S01]  /*8a80*/  MUFU.EX2 R145, R145 ;  /* 0x0000009100917308 */ /* 0x000ee20000000800 */
[-CC-:B------:R-:W-:Y:S01]  /*8a90*/  FFMA.FTZ R51, R17, R72.reuse, -R71.reuse ;  /* 0x0000004811337223 */ /* 0x180fe20000010847 */
[----:B------:R-:W-:Y:S04]  /*8aa0*/  LDSM.16.MT88.4 R32, [R43+0x5400] ;  /* 0x005400002b20783b */ /* 0x000fe80000004200 */
[----:B------:R-:W4:Y:S02]  /*8ab0*/  LDSM.16.MT88.4 R16, [R44+0x5400] ;  /* 0x005400002c10783b */ /* 0x000f240000004200 */
        /* <DEDUP_REMOVED lines=18> */
[----:B------:R-:W-:Y:S01]  /*8be0*/  FFMA.FTZ R53, R24, R72, -R71 ;  /* 0x0000004818357223 */ /* 0x000fe20000010847 */
[----:B---3--:R-:W-:-:S02]  /*8bf0*/  F2FP.F16.F32.PACK_AB R24, R145, R146 ;  /* 0x000000929118723e */ /* 0x008fc400000000ff */
[----:B-----5:R-:W-:Y:S02]  /*8c00*/  F2FP.F16.F32.PACK_AB R26, R135, R139 ;  /* 0x0000008b871a723e */ /* 0x020fe400000000ff */
[----:B-1----:R-:W-:Y:S02]  /*8c10*/  F2FP.F16.F32.PACK_AB R25, R137, R138 ;  /* 0x0000008a8919723e */ /* 0x002fe400000000ff */
[----:B--2---:R-:W-:Y:S01]  /*8c20*/  F2FP.F16.F32.PACK_AB R27, R132, R133 ;  /* 0x00000085841b723e */ /* 0x004fe200000000ff */
[----:B------:R-:W-:Y:S01]  /*8c30*/  MUFU.EX2 R134, R134 ;  /* 0x0000008600867308 */ /* 0x000fe20000000800 */
[-C--:B------:R-:W-:Y:S01]  /*8c40*/  FFMA.FTZ R60, R125, R72.reuse, -R71 ;  /* 0x000000487d3c7223 */ /* 0x080fe20000010847 */
[-C--:B------:R-:W-:Y:S02]  /*8c50*/  FFMA.FTZ R125, R36, R72.reuse, -R45 ;  /* 0x00000048247d7223 */ /* 0x080fe4000001082d */
[----:B------:R-:W1:Y:S04]  /*8c60*/  LDSM.16.MT88.4 R36, [R44+0x5800] ;  /* 0x005800002c24783b */ /* 0x000e680000004200 */
[----:B------:R-:W2:Y:S01]  /*8c70*/  MUFU.EX2 R130, R130 ;  /* 0x0000008200827308 */ /* 0x000ea20000000800 */
[C---:B------:R-:W-:Y:S07]  /*8c80*/  HMMA.16816.F32 R8, R24.reuse, R4, RZ ;  /* 0x000000041808723c */ /* 0x040fee00000018ff */
[----:B------:R-:W-:Y:S01]  /*8c90*/  MUFU.EX2 R120, R120 ;  /* 0x0000007800787308 */ /* 0x000fe20000000800 */
[----:B------:R-:W-:Y:S07]  /*8ca0*/  HMMA.16816.F32 R4, R24, R6, RZ ;  /* 0x000000061804723c */ /* 0x000fee00000018ff */
[----:B------:R-:W3:Y:S08]  /*8cb0*/  MUFU.EX2 R119, R119 ;  /* 0x0000007700777308 */ /* 0x000ef00000000800 */
[----:B------:R-:W-:Y:S08]  /*8cc0*/  MUFU.EX2 R129, R129 ;  /* 0x0000008100817308 */ /* 0x000ff00000000800 */
[----:B------:R-:W5:Y:S08]  /*8cd0*/  MUFU.EX2 R127, R127 ;  /* 0x0000007f007f7308 */ /* 0x000f700000000800 */
[----:B------:R-:W-:Y:S08]  /*8ce0*/  MUFU.EX2 R123, R123 ;  /* 0x0000007b007b7308 */ /* 0x000ff00000000800 */
[----:B------:R-:W4:Y:S01]  /*8cf0*/  MUFU.EX2 R126, R126 ;  /* 0x0000007e007e7308 */ /* 0x000f220000000800 */
[-CC-:B------:R-:W-:Y:S01]  /*8d00*/  FFMA.FTZ R105, R46, R72.reuse, -R71.reuse ;  /* 0x000000482e697223 */ /* 0x180fe20000010847 */
[----:B------:R-:W-:Y:S01]  /*8d10*/  ISETP.NE.AND P6, PT, R30, RZ, PT ;  /* 0x000000ff1e00720c */ /* 0x000fe20003fc5270 */
[-CC-:B------:R-:W-:Y:S01]  /*8d20*/  FFMA.FTZ R56, R31, R72.reuse, -R71.reuse ;  /* 0x000000481f387223 */ /* 0x180fe20000010847 */
[----:B------:R-:W-:-:S02]  /*8d30*/  FFMA.FTZ R46, R28, R72, -R71 ;  /* 0x000000481c2e7223 */ /* 0x000fc40000010847 */
[----:B------:R-:W-:Y:S01]  /*8d40*/  HMMA.16816.F32 R28, R24, R12, RZ ;  /* 0x0000000c181c723c */ /* 0x000fe200000018ff */
[-CC-:B------:R-:W-:Y:S01]  /*8d50*/  FFMA.FTZ R98, R58, R72.reuse, -R71.reuse ;  /* 0x000000483a627223 */ /* 0x180fe20000010847 */
[-CC-:B------:R-:W-:Y:S01]  /*8d60*/  FFMA.FTZ R90, R66, R72.reuse, -R71.reuse ;  /* 0x00000048425a7223 */ /* 0x180fe20000010847 */
[-CC-:B------:R-:W-:Y:S01]  /*8d70*/  FFMA.FTZ R67, R124, R72.reuse, -R71.reuse ;  /* 0x000000487c437223 */ /* 0x180fe20000010847 */
[----:B------:R-:W-:-:S04]  /*8d80*/  FFMA.FTZ R66, R122, R72, -R71 ;  /* 0x000000487a427223 */ /* 0x000fc80000010847 */
[----:B------:R-:W-:Y:S01]  /*8d90*/  HMMA.16816.F32 R24, R24, R14, RZ ;  /* 0x0000000e1818723c */ /* 0x000fe200000018ff */
[----:B------:R-:W-:Y:S01]  /*8da0*/  FFMA.FTZ R58, R116, R72, -R71 ;  /* 0x00000048743a7223 */ /* 0x000fe20000010847 */
[----:B--2---:R-:W-:Y:S01]  /*8db0*/  F2FP.F16.F32.PACK_AB R12, R130, R134 ;  /* 0x00000086820c723e */ /* 0x004fe200000000ff */
[--C-:B------:R-:W-:Y:S01]  /*8dc0*/  FFMA.FTZ R116, R212, R72, -R45.reuse ;  /* 0x00000048d4747223 */ /* 0x100fe2000001082d */
[----:B---3--:R-:W-:Y:S01]  /*8dd0*/  F2FP.F16.F32.PACK_AB R14, R119, R120 ;  /* 0x00000078770e723e */ /* 0x008fe200000000ff */
[-CC-:B------:R-:W-:Y:S01]  /*8de0*/  FFMA.FTZ R122, R211, R72.reuse, -R45.reuse ;  /* 0x00000048d37a7223 */ /* 0x180fe2000001082d */
[----:B-----5:R-:W-:Y:S01]  /*8df0*/  F2FP.F16.F32.PACK_AB R13, R127, R129 ;  /* 0x000000817f0d723e */ /* 0x020fe200000000ff */
[-C--:B------:R-:W-:Y:S01]  /*8e00*/  FFMA.FTZ R124, R210, R72.reuse, -R45 ;  /* 0x00000048d27c7223 */ /* 0x080fe2000001082d */
[----:B----4-:R-:W-:Y:S01]  /*8e10*/  F2FP.F16.F32.PACK_AB R15, R126, R123 ;  /* 0x0000007b7e0f723e */ /* 0x010fe200000000ff */
        /* <DEDUP_REMOVED lines=14> */
[-CC-:B------:R-:W-:Y:S01]  /*8f00*/  FFMA.FTZ R104, R55, R72.reuse, -R71.reuse ;  /* 0x0000004837687223 */ /* 0x180fe20000010847 */
[----:B--2---:R-:W-:Y:S01]  /*8f10*/  F2FP.F16.F32.PACK_AB R12, R114, R115 ;  /* 0x00000073720c723e */ /* 0x004fe200000000ff */
[--C-:B------:R-:W-:Y:S01]  /*8f20*/  FFMA.FTZ R94, R63, R72, -R71.reuse ;  /* 0x000000483f5e7223 */ /* 0x100fe20000010847 */
[----:B----4-:R-:W-:Y:S01]  /*8f30*/  F2FP.F16.F32.PACK_AB R14, R111, R112 ;  /* 0x000000706f0e723e */ /* 0x010fe200000000ff */
[----:B------:R-:W-:Y:S01]  /*8f40*/  FFMA.FTZ R55, R93, R72, -R71 ;  /* 0x000000485d377223 */ /* 0x000fe20000010847 */
[----:B-----5:R-:W-:-:S02]  /*8f50*/  F2FP.F16.F32.PACK_AB R13, R116, R125 ;  /* 0x0000007d740d723e */ /* 0x020fc400000000ff */
        /* <DEDUP_REMOVED lines=46> */
[----:B---3--:R-:W-:Y:S01]  /*9240*/  F2FP.F16.F32.PACK_AB R12, R100, R101 ;  /* 0x00000065640c723e */ /* 0x008fe200000000ff */
[--C-:B------:R-:W-:Y:S01]  /*9250*/  FFMA.FTZ R158, R158, R72, -R45.reuse ;  /* 0x000000489e9e7223 */ /* 0x100fe2000001082d */
[----:B-----5:R-:W-:Y:S01]  /*9260*/  F2FP.F16.F32.PACK_AB R14, R97, R98 ;  /* 0x00000062610e723e */ /* 0x020fe200000000ff */
[--C-:B------:R-:W-:Y:S01]  /*9270*/  FFMA.FTZ R160, R160, R72, -R45.reuse ;  /* 0x00000048a0a07223 */ /* 0x100fe2000001082d */
[----:B--2---:R-:W-:Y:S01]  /*9280*/  F2FP.F16.F32.PACK_AB R13, R147, R154 ;  /* 0x0000009a930d723e */ /* 0x004fe200000000ff */
[----:B------:R-:W-:Y:S01]  /*9290*/  FFMA.FTZ R161, R161, R72, -R45 ;  /* 0x00000048a1a17223 */ /* 0x000fe2000001082d */
        /* <DEDUP_REMOVED lines=59> */
[-CC-:B------:R-:W-:Y:S01]  /*9650*/  FFMA.FTZ R204, R204, R72.reuse, -R45.reuse ;  /* 0x00000048cccc7223 */ /* 0x180fe2000001082d */
[----:B---3--:R-:W-:Y:S01]  /*9660*/  F2FP.F16.F32.PACK_AB R12, R68, R69 ;  /* 0x00000045440c723e */ /* 0x008fe200000000ff */
[-CC-:B------:R-:W-:Y:S01]  /*9670*/  FFMA.FTZ R199, R199, R72.reuse, -R45.reuse ;  /* 0x00000048c7c77223 */ /* 0x180fe2000001082d */
[----:B-----5:R-:W-:Y:S01]  /*9680*/  F2FP.F16.F32.PACK_AB R14, R66, R67 ;  /* 0x00000043420e723e */ /* 0x020fe200000000ff */
[--C-:B------:R-:W-:Y:S01]  /*9690*/  FFMA.FTZ R198, R198, R72, -R45.reuse ;  /* 0x00000048c6c67223 */ /* 0x100fe2000001082d */
[----:B-1----:R-:W-:Y:S01]  /*96a0*/  F2FP.F16.F32.PACK_AB R13, R200, R202 ;  /* 0x000000cac80d723e */ /* 0x002fe200000000ff */
        /* <DEDUP_REMOVED lines=30> */
[----:B------:R-:W-:Y:S08]  /*9890*/  MUFU.EX2 R58, R58 ;  /* 0x0000003a003a7308 */ /* 0x000ff00000000800 */
[----:B------:R-:W-:Y:S08]  /*98a0*/  MUFU.EX2 R163, R163 ;  /* 0x000000a300a37308 */ /* 0x000ff00000000800 */
[----:B------:R-:W4:Y:S08]  /*98b0*/  MUFU.EX2 R159, R159 ;  /* 0x0000009f009f7308 */ /* 0x000f300000000800 */
[----:B------:R-:W-:Y:S08]  /*98c0*/  MUFU.EX2 R157, R157 ;  /* 0x0000009d009d7308 */ /* 0x000ff00000000800 */
[----:B------:R-:W5:Y:S01]  /*98d0*/  MUFU.EX2 R156, R156 ;  /* 0x0000009c009c7308 */ /* 0x000f620000000800 */
[----:B--2---:R-:W-:Y:S01]  /*98e0*/  HMMA.16816.F32 R28, R12, R16, R28 ;  /* 0x000000100c1c723c */ /* 0x004fe2000000181c */
[----:B------:R-:W-:Y:S01]  /*98f0*/  FADD.FTZ R145, R146, R145 ;  /* 0x0000009192917221 */ /* 0x000fe20000010000 */
[----:B-1----:R-:W-:-:S02]  /*9900*/  F2FP.F16.F32.PACK_AB R16, R60, R61 ;  /* 0x0000003d3c10723e */ /* 0x002fc400000000ff */
[----:B----4-:R-:W-:-:S04]  /*9910*/  F2FP.F16.F32.PACK_AB R17, R159, R163 ;  /* 0x000000a39f11723e */ /* 0x010fc800000000ff */
[----:B------:R-:W-:Y:S01]  /*9920*/  HMMA.16816.F32 R24, R12, R18, R24 ;  /* 0x000000120c18723c */ /* 0x000fe20000001818 */
[----:B------:R-:W-:Y:S01]  /*9930*/  F2FP.F16.F32.PACK_AB R18, R58, R59 ;  /* 0x0000003b3a12723e */ /* 0x000fe200000000ff */
[----:B------:R-:W-:Y:S01]  /*9940*/  FADD.FTZ R139, R139, R145 ;  /* 0x000000918b8b7221 */ /* 0x000fe20000010000 */
[----:B------:R-:W1:Y:S01]  /*9950*/  LDSM.16.MT88.4 R12, [R44+0x7800] ;  /* 0x007800002c0c783b */ /* 0x000e620000004200 */
[----:B------:R-:W-:Y:S01]  /*9960*/  FADD.FTZ R138, R138, R137 ;  /* 0x000000898a8a7221 */ /* 0x000fe20000010000 */
[----:B-----5:R-:W-:Y:S01]  /*9970*/  F2FP.F16.F32.PACK_AB R19, R156, R157 ;  /* 0x0000009d9c13723e */ /* 0x020fe200000000ff */
[----:B------:R-:W-:-:S06]  /*9980*/  FADD.FTZ R139, R135, R139 ;  /* 0x0000008b878b7221 */ /* 0x000fcc0000010000 */
[C---:B------:R-:W-:Y:S01]  /*9990*/  HMMA.16816.F32 R8, R16.reuse, R32, R8 ;  /* 0x000000201008723c */ /* 0x040fe20000001808 */
[----:B------:R-:W-:Y:S01]  /*99a0*/  FADD.FTZ R32, R133, R138 ;  /* 0x0000008a85207221 */ /* 0x000fe20000010000 */
[----:B------:R-:W-:Y:S01]  /*99b0*/  FADD.FTZ R134, R134, R139 ;  /* 0x0000008b86867221 */ /* 0x000fe20000010000 */
[-CC-:B------:R-:W-:Y:S02]  /*99c0*/  FFMA.FTZ R149, R149, R72.reuse, -R45.reuse ;  /* 0x0000004895957223 */ /* 0x180fe4000001082d */
[----:B------:R-:W-:Y:S01]  /*99d0*/  FADD.FTZ R32, R132, R32 ;  /* 0x0000002084207221 */ /* 0x000fe20000010000 */
[-CC-:B------:R-:W-:Y:S01]  /*99e0*/  FFMA.FTZ R148, R148, R72.reuse, -R45.reuse ;  /* 0x0000004894947223 */ /* 0x180fe2000001082d */
[----:B------:R-:W-:Y:S01]  /*99f0*/  FADD.FTZ R134, R130, R134 ;  /* 0x0000008682867221 */ /* 0x000fe20000010000 */
[-CC-:B------:R-:W-:Y:S01]  /*9a00*/  FFMA.FTZ R140, R140, R72.reuse, -R45.reuse ;  /* 0x000000488c8c7223 */ /* 0x180fe2000001082d */
[----:B------:R-:W-:Y:S01]  /*9a10*/  FFMA.FTZ R136, R136, R72, -R45 ;  /* 0x0000004888887223 */ /* 0x000fe2000001082d */
[----:B------:R-:W-:Y:S01]  /*9a20*/  FADD.FTZ R129, R129, R32 ;  /* 0x0000002081817221 */ /* 0x000fe20000010000 */
[----:B------:R-:W-:Y:S01]  /*9a30*/  HMMA.16816.F32 R4, R16, R34, R4 ;  /* 0x000000221004723c */ /* 0x000fe20000001804 */
[----:B------:R-:W-:Y:S01]  /*9a40*/  FADD.FTZ R134, R120, R134 ;  /* 0x0000008678867221 */ /* 0x000fe20000010000 */
[----:B------:R-:W-:Y:S01]  /*9a50*/  MUFU.EX2 R57, R57 ;  /* 0x0000003900397308 */ /* 0x000fe20000000800 */
[----:B------:R-:W2:Y:S01]  /*9a60*/  LDSM.16.MT88.4 R32, [R43+0x7800] ;  /* 0x007800002b20783b */ /* 0x000ea20000004200 */
[----:B------:R-:W-:Y:S01]  /*9a70*/  FADD.FTZ R127, R127, R129 ;  /* 0x000000817f7f7221 */ /* 0x000fe20000010000 */
[----:B------:R-:W-:-:S03]  /*9a80*/  FADD.FTZ R119, R119, R134 ;  /* 0x0000008677777221 */ /* 0x000fc60000010000 */
[----:B---3--:R-:W-:Y:S02]  /*9a90*/  HMMA.16816.F32 R28, R16, R36, R28 ;  /* 0x00000024101c723c */ /* 0x008fe4000000181c */
[----:B------:R-:W3:Y:S01]  /*9aa0*/  MUFU.EX2 R56, R56 ;  /* 0x0000003800387308 */ /* 0x000ee20000000800 */
[----:B------:R-:W-:-:S05]  /*9ab0*/  FADD.FTZ R127, R123, R127 ;  /* 0x0000007f7b7f7221 */ /* 0x000fca0000010000 */
[----:B------:R-:W-:Y:S02]  /*9ac0*/  HMMA.16816.F32 R24, R16, R38, R24 ;  /* 0x000000261018723c */ /* 0x000fe40000001818 */
[----:B------:R-:W-:Y:S01]  /*9ad0*/  MUFU.EX2 R55, R55 ;  /* 0x0000003700377308 */ /* 0x000fe20000000800 */
[----:B------:R-:W-:-:S07]  /*9ae0*/  FFMA.FTZ R16, R117, R72, -R45 ;  /* 0x0000004875107223 */ /* 0x000fce000001082d */
[----:B------:R-:W4:Y:S01]  /*9af0*/  MUFU.EX2 R54, R54 ;  /* 0x0000003600367308 */ /* 0x000f220000000800 */
[----:B------:R-:W-:-:S07]  /*9b00*/  FADD.FTZ R119, R115, R119 ;  /* 0x0000007773777221 */ /* 0x000fce0000010000 */
[----:B------:R-:W-:Y:S08]  /*9b10*/  MUFU.EX2 R149, R149 ;  /* 0x0000009500957308 */ /* 0x000ff00000000800 */
[----:B------:R-:W5:Y:S08]  /*9b20*/  MUFU.EX2 R148, R148 ;  /* 0x0000009400947308 */ /* 0x000f700000000800 */
[----:B------:R-:W-:Y:S08]  /*9b30*/  MUFU.EX2 R137, R140 ;  /* 0x0000008c00897308 */ /* 0x000ff00000000800 */
[----:B------:R-:W1:Y:S01]  /*9b40*/  MUFU.EX2 R132, R136 ;  /* 0x0000008800847308 */ /* 0x000e620000000800 */
[----:B------:R-:W-:Y:S01]  /*9b50*/  FADD.FTZ R126, R126, R127 ;  /* 0x0000007f7e7e7221 */ /* 0x000fe20000010000 */
[----:B------:R-:W-:-:S06]  /*9b60*/  FADD.FTZ R114, R114, R119 ;  /* 0x0000007772727221 */ /* 0x000fcc0000010000 */
[----:B------:R2:W-:Y:S01]  /*9b70*/  MUFU.EX2 R115, R16 ;  /* 0x0000001000737308 */ /* 0x0005e20000000800 */
[----:B------:R-:W-:Y:S01]  /*9b80*/  FADD.FTZ R126, R125, R126 ;  /* 0x0000007e7d7e7221 */ /* 0x000fe20000010000 */
[----:B------:R-:W-:Y:S01]  /*9b90*/  FADD.FTZ R114, R112, R114 ;  /* 0x0000007270727221 */ /* 0x000fe20000010000 */
[----:B---3--:R-:W-:Y:S02]  /*9ba0*/  F2FP.F16.F32.PACK_AB R36, R56, R57 ;  /* 0x000000393824723e */ /* 0x008fe400000000ff */
[----:B------:R-:W-:Y:S01]  /*9bb0*/  FADD.FTZ R126, R116, R126 ;  /* 0x0000007e747e7221 */ /* 0x000fe20000010000 */
[----:B----4-:R-:W-:Y:S02]  /*9bc0*/  F2FP.F16.F32.PACK_AB R38, R54, R55 ;  /* 0x000000373626723e */ /* 0x010fe400000000ff */
[----:B-----5:R-:W-:Y:S01]  /*9bd0*/  F2FP.F16.F32.PACK_AB R37, R148, R149 ;  /* 0x000000959425723e */ /* 0x020fe200000000ff */
[----:B--2---:R-:W2:Y:S01]  /*9be0*/  LDSM.16.MT88.4 R16, [R44+0x7c00] ;  /* 0x007c00002c10783b */ /* 0x004ea20000004200 */
[----:B-1----:R-:W-:Y:S01]  /*9bf0*/  F2FP.F16.F32.PACK_AB R39, R132, R137 ;  /* 0x000000898427723e */ /* 0x002fe200000000ff */
[----:B------:R-:W-:Y:S01]  /*9c00*/  FADD.FTZ R122, R122, R126 ;  /* 0x0000007e7a7a7221 */ /* 0x000fe20000010000 */
[----:B------:R-:W-:Y:S01]  /*9c10*/  FADD.FTZ R111, R111, R114 ;  /* 0x000000726f6f7221 */ /* 0x000fe20000010000 */
[-CC-:B------:R-:W-:Y:S01]  /*9c20*/  FFMA.FTZ R121, R121, R72.reuse, -R45.reuse ;  /* 0x0000004879797223 */ /* 0x180fe2000001082d */
[-CC-:B------:R-:W-:Y:S01]  /*9c30*/  FFMA.FTZ R113, R113, R72.reuse, -R45.reuse ;  /* 0x0000004871717223 */ /* 0x180fe2000001082d */
[----:B------:R-:W-:Y:S01]  /*9c40*/  FFMA.FTZ R110, R110, R72, -R45 ;  /* 0x000000486e6e7223 */ /* 0x000fe2000001082d */
[----:B------:R-:W-:Y:S01]  /*9c50*/  FADD.FTZ R122, R124, R122 ;  /* 0x0000007a7c7a7221 */ /* 0x000fe20000010000 */
[----:B------:R-:W-:Y:S01]  /*9c60*/  HMMA.16816.F32 R8, R36, R12, R8 ;  /* 0x0000000c2408723c */ /* 0x000fe20000001808 */
[----:B------:R-:W-:Y:S01]  /*9c70*/  FADD.FTZ R111, R109, R111 ;  /* 0x0000006f6d6f7221 */ /* 0x000fe20000010000 */
[----:B------:R-:W-:Y:S01]  /*9c80*/  MUFU.EX2 R53, R53 ;  /* 0x0000003500357308 */ /* 0x000fe20000000800 */
[----:B------:R-:W-:-:S05]  /*9c90*/  FADD.FTZ R144, R144, R122 ;  /* 0x0000007a90907221 */ /* 0x000fca0000010000 */
[----:B------:R-:W-:Y:S01]  /*9ca0*/  HMMA.16816.F32 R4, R36, R14, R4 ;  /* 0x0000000e2404723c */ /* 0x000fe20000001804 */
[----:B------:R-:W1:Y:S01]  /*9cb0*/  LDSM.16.MT88.4 R12, [R43+0x7c00] ;  /* 0x007c00002b0c783b */ /* 0x000e620000004200 */
[----:B------:R-:W3:Y:S01]  /*9cc0*/  MUFU.EX2 R52, R52 ;  /* 0x0000003400347308 */ /* 0x000ee20000000800 */
[----:B------:R-:W-:-:S07]  /*9cd0*/  FADD.FTZ R111, R105, R111 ;  /* 0x0000006f696f7221 */ /* 0x000fce0000010000 */
[----:B------:R-:W-:Y:S01]  /*9ce0*/  MUFU.EX2 R51, R51 ;  /* 0x0000003300337308 */ /* 0x000fe20000000800 */
[----:B------:R-:W-:-:S07]  /*9cf0*/  FADD.FTZ R144, R131, R144 ;  /* 0x0000009083907221 */ /* 0x000fce0000010000 */
[----:B------:R-:W4:Y:S08]  /*9d00*/  MUFU.EX2 R50, R50 ;  /* 0x0000003200327308 */ /* 0x000f300000000800 */
[----:B------:R-:W5:Y:S08]  /*9d10*/  MUFU.EX2 R117, R121 ;  /* 0x0000007900757308 */ /* 0x000f700000000800 */
[----:B------:R-:W-:Y:S08]  /*9d20*/  MUFU.EX2 R112, R113 ;  /* 0x0000007100707308 */ /* 0x000ff00000000800 */
[----:B------:R-:W2:Y:S01]  /*9d30*/  MUFU.EX2 R109, R110 ;  /* 0x0000006e006d7308 */ /* 0x000ea20000000800 */
[----:B------:R-:W-:Y:S01]  /*9d40*/  FADD.FTZ R104, R104, R111 ;  /* 0x0000006f68687221 */ /* 0x000fe20000010000 */
[----:B------:R-:W-:Y:S01]  /*9d50*/  FADD.FTZ R141, R141, R144 ;  /* 0x000000908d8d7221 */ /* 0x000fe20000010000 */
[----:B------:R-:W-:Y:S02]  /*9d60*/  HMMA.16816.F32 R28, R36, R32, R28 ;  /* 0x00000020241c723c */ /* 0x000fe4000000181c */
[----:B------:R-:W-:Y:S01]  /*9d70*/  FADD.FTZ R104, R103, R104 ;  /* 0x0000006867687221 */ /* 0x000fe20000010000 */
[----:B------:R-:W-:-:S03]  /*9d80*/  FADD.FTZ R141, R143, R141 ;  /* 0x0000008d8f8d7221 */ /* 0x000fc60000010000 */
[----:B------:R-:W-:Y:S02]  /*9d90*/  FADD.FTZ R101, R101, R104 ;  /* 0x0000006865657221 */ /* 0x000fe40000010000 */
[----:B------:R-:W-:Y:S01]  /*9da0*/  HMMA.16816.F32 R32, R36, R34, R24 ;  /* 0x000000222420723c */ /* 0x000fe20000001818 */
[----:B---3--:R-:W-:Y:S01]  /*9db0*/  F2FP.F16.F32.PACK_AB R36, R52, R53 ;  /* 0x000000353424723e */ /* 0x008fe200000000ff */
[----:B------:R-:W-:Y:S01]  /*9dc0*/  FADD.FTZ R154, R154, R141 ;  /* 0x0000008d9a9a7221 */ /* 0x000fe20000010000 */
[----:B----4-:R-:W-:Y:S01]  /*9dd0*/  F2FP.F16.F32.PACK_AB R38, R50, R51 ;  /* 0x000000333226723e */ /* 0x010fe200000000ff */
[----:B------:R-:W3:Y:S01]  /*9de0*/  LDSM.16.MT88.4 R24, [R44+0x8000] ;  /* 0x008000002c18783b */ /* 0x000ee20000004200 */
[----:B-----5:R-:W-:Y:S02]  /*9df0*/  F2FP.F16.F32.PACK_AB R37, R115, R117 ;  /* 0x000000757325723e */ /* 0x020fe400000000ff */
[----:B--2---:R-:W-:Y:S01]  /*9e00*/  F2FP.F16.F32.PACK_AB R39, R109, R112 ;  /* 0x000000706d27723e */ /* 0x004fe200000000ff */
[----:B------:R-:W-:Y:S01]  /*9e10*/  FADD.FTZ R101, R100, R101 ;  /* 0x0000006564657221 */ /* 0x000fe20000010000 */
[----:B------:R-:W-:-:S05]  /*9e20*/  FADD.FTZ R154, R147, R154 ;  /* 0x0000009a939a7221 */ /* 0x000fca0000010000 */
[----:B------:R-:W-:Y:S01]  /*9e30*/  HMMA.16816.F32 R8, R36, R16, R8 ;  /* 0x000000102408723c */ /* 0x000fe20000001808 */
[----:B------:R-:W-:Y:S01]  /*9e40*/  FADD.FTZ R16, R98, R101 ;  /* 0x0000006562107221 */ /* 0x000fe20000010000 */
[----:B------:R-:W-:-:S03]  /*9e50*/  FADD.FTZ R152, R152, R154 ;  /* 0x0000009a98987221 */ /* 0x000fc60000010000 */
[----:B------:R-:W-:Y:S01]  /*9e60*/  FADD.FTZ R16, R97, R16 ;  /* 0x0000001061107221 */ /* 0x000fe20000010000 */
        /* <DEDUP_REMOVED lines=10> */
[----:B-1----:R-:W-:Y:S04]  /*9f10*/  HMMA.16816.F32 R28, R36, R12, R28 ;  /* 0x0000000c241c723c */ /* 0x002fe8000000181c */
        /* <DEDUP_REMOVED lines=55> */
[----:B------:R-:W-:-:S04]  /*a290*/  FADD.FTZ R204, R199, R204 ;  /* 0x000000ccc7cc7221 */ /* 0x000fc80000010000 */
[----:B------:R-:W-:Y:S01]  /*a2a0*/  FADD.FTZ R204, R198, R204 ;  /* 0x000000ccc6cc7221 */ /* 0x000fe20000010000 */
[----:B------:R-:W-:Y:S01]  /*a2b0*/  HMMA.16816.F32 R28, R12, R16, R28 ;  /* 0x000000100c1c723c */ /* 0x000fe2000000181c */
[----:B------:R-:W-:Y:S02]  /*a2c0*/  FADD.FTZ R16, R63, R65 ;  /* 0x000000413f107221 */ /* 0x000fe40000010000 */
[----:B------:R-:W-:-:S05]  /*a2d0*/  FADD.FTZ R193, R193, R204 ;  /* 0x000000ccc1c17221 */ /* 0x000fca0000010000 */
[----:B------:R-:W-:Y:S01]  /*a2e0*/  HMMA.16816.F32 R32, R12, R18, R32 ;  /* 0x000000120c20723c */ /* 0x000fe20000001820 */
[----:B--2---:R-:W-:Y:S02]  /*a2f0*/  F2FP.F16.F32.PACK_AB R12, R108, R93 ;  /* 0x0000005d6c0c723e */ /* 0x004fe400000000ff */
[----:B---3--:R-:W-:Y:S02]  /*a300*/  F2FP.F16.F32.PACK_AB R14, R142, R118 ;  /* 0x000000768e0e723e */ /* 0x008fe400000000ff */
[----:B----4-:R-:W-:Y:S02]  /*a310*/  F2FP.F16.F32.PACK_AB R13, R85, R88 ;  /* 0x00000058550d723e */ /* 0x010fe400000000ff */
[----:B-----5:R-:W-:Y:S01]  /*a320*/  F2FP.F16.F32.PACK_AB R15, R67, R69 ;  /* 0x00000045430f723e */ /* 0x020fe200000000ff */
        /* <DEDUP_REMOVED lines=28> */
[C---:B------:R-:W-:Y:S08]  /*a4f0*/  HMMA.16816.F32 R4, R12.reuse, R38, R4 ;  /* 0x000000260c04723c */ /* 0x040ff00000001804 */
[----:B------:R-:W-:Y:S01]  /*a500*/  HMMA.16816.F32 R28, R12, R24, R28 ;  /* 0x000000180c1c723c */ /* 0x000fe2000000181c */
[----:B------:R-:W2:Y:S01]  /*a510*/  MUFU.EX2 R168, R168 ;  /* 0x000000a800a87308 */ /* 0x000ea20000000800 */
[----:B------:R-:W-:Y:S01]  /*a520*/  FADD.FTZ R53, R53, R55 ;  /* 0x0000003735357221 */ /* 0x000fe20000010000 */
[----:B------:R-:W-:-:S05]  /*a530*/  FADD.FTZ R117, R117, R137 ;  /* 0x0000008975757221 */ /* 0x000fca0000010000 */
[----:B------:R-:W-:Y:S01]  /*a540*/  HMMA.16816.F32 R32, R12, R26, R32 ;  /* 0x0000001a0c20723c */ /* 0x000fe20000001820 */
[----:B------:R-:W-:Y:S01]  /*a550*/  MUFU.EX2 R167, R167 ;  /* 0x000000a700a77308 */ /* 0x000fe20000000800 */
[----:B------:R3:W4:Y:S07]  /*a560*/  LDSM.16.MT88.4 R12, [R44+0x8c00] ;  /* 0x008c00002c0c783b */ /* 0x00072e0000004200 */
[----:B------:R-:W5:Y:S08]  /*a570*/  MUFU.EX2 R120, R128 ;  /* 0x0000008000787308 */ /* 0x000f700000000800 */
[----:B------:R-:W-:Y:S08]  /*a580*/  MUFU.EX2 R64, R80 ;  /* 0x0000005000407308 */ /* 0x000ff00000000800 */
[----:B------:R-:W1:Y:S08]  /*a590*/  MUFU.EX2 R62, R79 ;  /* 0x0000004f003e7308 */ /* 0x000e700000000800 */
[----:B------:R-:W-:Y:S08]  /*a5a0*/  MUFU.EX2 R60, R78 ;  /* 0x0000004e003c7308 */ /* 0x000ff00000000800 */
[----:B------:R-:W3:Y:S01]  /*a5b0*/  MUFU.EX2 R58, R77 ;  /* 0x0000004d003a7308 */ /* 0x000ee20000000800 */
[----:B------:R-:W-:Y:S01]  /*a5c0*/  FADD.FTZ R52, R52, R53 ;  /* 0x0000003534347221 */ /* 0x000fe20000010000 */
[----:B------:R-:W-:Y:S01]  /*a5d0*/  FADD.FTZ R117, R115, R117 ;  /* 0x0000007573757221 */ /* 0x000fe20000010000 */
[-C--:B------:R-:W-:Y:S01]  /*a5e0*/  FFMA.FTZ R198, R83, R72.reuse, -R71 ;  /* 0x0000004853c67223 */ /* 0x080fe20000010847 */
        /* <DEDUP_REMOVED lines=8> */
[----:B------:R-:W-:Y:S01]  /*a670*/  FFMA.FTZ R74, R74, R72, -R45 ;  /* 0x000000484a4a7223 */ /* 0x000fe2000001082d */
[----:B------:R-:W4:Y:S01]  /*a680*/  LDSM.16.MT88.4 R36, [R43+0x8800] ;  /* 0x008800002b24783b */ /* 0x000f220000004200 */
[----:B--2---:R-:W-:Y:S01]  /*a690*/  F2FP.F16.F32.PACK_AB R24, R168, R155 ;  /* 0x0000009ba818723e */ /* 0x004fe200000000ff */
[----:B------:R-:W-:Y:S01]  /*a6a0*/  FADD.FTZ R50, R50, R52 ;  /* 0x0000003432327221 */ /* 0x000fe20000010000 */
[----:B-----5:R-:W-:Y:S01]  /*a6b0*/  F2FP.F16.F32.PACK_AB R26, R120, R167 ;  /* 0x000000a7781a723e */ /* 0x020fe200000000ff */
[----:B------:R-:W-:Y:S01]  /*a6c0*/  FADD.FTZ R109, R109, R117 ;  /* 0x000000756d6d7221 */ /* 0x000fe20000010000 */
[----:B-1----:R-:W-:Y:S01]  /*a6d0*/  F2FP.F16.F32.PACK_AB R25, R62, R64 ;  /* 0x000000403e19723e */ /* 0x002fe200000000ff */
[----:B------:R-:W1:Y:S01]  /*a6e0*/  LDSM.16.MT88.4 R132, [R43+0x8c00] ;  /* 0x008c00002b84783b */ /* 0x000e620000004200 */
        /* <DEDUP_REMOVED lines=23> */
[----:B-----5:R-:W-:Y:S01]  /*a860*/  F2FP.F16.F32.PACK_AB R17, R44, R54 ;  /* 0x000000362c11723e */ /* 0x020fe200000000ff */
[----:B------:R-:W-:Y:S01]  /*a870*/  FADD.FTZ R108, R108, R46 ;  /* 0x0000002e6c6c7221 */ /* 0x000fe20000010000 */
[----:B----4-:R-:W-:Y:S01]  /*a880*/  F2FP.F16.F32.PACK_AB R19, R193, R51 ;  /* 0x00000033c113723e */ /* 0x010fe200000000ff */
[----:B------:R-:W-:-:S04]  /*a890*/  FADD.FTZ R85, R85, R100 ;  /* 0x0000006455557221 */ /* 0x000fc80000010000 */
[----:B------:R-:W-:Y:S02]  /*a8a0*/  FADD.FTZ R85, R69, R85 ;  /* 0x0000005545557221 */ /* 0x000fe40000010000 */
[----:B------:R-:W-:Y:S01]  /*a8b0*/  HMMA.16816.F32 R144, R16, R12, R8 ;  /* 0x0000000c1090723c */ /* 0x000fe20000001808 */
[----:B------:R-:W-:Y:S01]  /*a8c0*/  FADD.FTZ R8, R118, R108 ;  /* 0x0000006c76087221 */ /* 0x000fe20000010000 */
[----:B------:R-:W-:-:S03]  /*a8d0*/  FADD.FTZ R67, R67, R85 ;  /* 0x0000005543437221 */ /* 0x000fc60000010000 */
[----:B------:R-:W-:Y:S01]  /*a8e0*/  FADD.FTZ R8, R142, R8 ;  /* 0x000000088e087221 */ /* 0x000fe20000010000 */
[----:B------:R-:W-:-:S03]  /*a8f0*/  FADD.FTZ R67, R64, R67 ;  /* 0x0000004340437221 */ /* 0x000fc60000010000 */
[----:B------:R-:W-:Y:S01]  /*a900*/  FADD.FTZ R8, R155, R8 ;  /* 0x000000089b087221 */ /* 0x000fe20000010000 */
[----:B------:R-:W-:Y:S01]  /*a910*/  HMMA.16816.F32 R28, R24, R36, R28 ;  /* 0x00000024181c723c */ /* 0x000fe2000000181c */
[----:B------:R-:W-:Y:S02]  /*a920*/  FADD.FTZ R62, R62, R67 ;  /* 0x000000433e3e7221 */ /* 0x000fe40000010000 */
[----:B------:R-:W-:Y:S02]  /*a930*/  FADD.FTZ R168, R168, R8 ;  /* 0x00000008a8a87221 */ /* 0x000fe40000010000 */
[----:B------:R-:W-:-:S03]  /*a940*/  FADD.FTZ R62, R60, R62 ;  /* 0x0000003e3c3e7221 */ /* 0x000fc60000010000 */
        /* <DEDUP_REMOVED lines=8> */
[----:B-1----:R-:W-:Y:S01]  /*a9d0*/  HMMA.16816.F32 R136, R16, R132, R28 ;  /* 0x000000841088723c */ /* 0x002fe2000000181c */
[----:B------:R-:W-:Y:S02]  /*a9e0*/  FADD.FTZ R58, R51, R58 ;  /* 0x0000003a333a7221 */ /* 0x000fe40000010000 */
[----:B------:R-:W-:Y:S02]  /*a9f0*/  FADD.FTZ R120, R66, R120 ;  /* 0x0000007842787221 */ /* 0x000fe40000010000 */
[----:B------:R-:W-:-:S03]  /*aa00*/  FADD.FTZ R193, R193, R58 ;  /* 0x0000003ac1c17221 */ /* 0x000fc60000010000 */
[----:B------:R-:W-:Y:S01]  /*aa10*/  HMMA.16816.F32 R140, R16, R14, R4 ;  /* 0x0000000e108c723c */ /* 0x000fe20000001804 */
[----:B------:R-:W-:-:S07]  /*aa20*/  FADD.FTZ R198, R198, R120 ;  /* 0x00000078c6c67221 */ /* 0x000fce0000010000 */
[----:B------:R-:W-:Y:S01]  /*aa30*/  HMMA.16816.F32 R132, R16, R134, R32 ;  /* 0x000000861084723c */ /* 0x000fe20000001820 */
[----:B------:R-:W-:-:S04]  /*aa40*/  NOP ;  /* 0x0000000000007918 */ /* 0x000fc80000000000 */
[----:B------:R-:W-:-:S15]  /*aa50*/  @!P6 BRA `(.L_x_2777) ;  /* 0x000000680050e947 */ /* 0x000fde0003800000 */
[----:B------:R-:W-:Y:S01]  /*aa60*/  IMAD R41, R185, 0x40, R41 ;  /* 0x00000040b9297824 */ /* 0x000fe200078e0229 */
[----:B------:R-:W-:Y:S01]  /*aa70*/  LOP3.LUT R164, R164, 0x1f0, RZ, 0xc0, !PT ;  /* 0x000001f0a4a47812 */ /* 0x000fe200078ec0ff */
[----:B------:R-:W-:Y:S01]  /*aa80*/  IMAD.MOV.U32 R149, RZ, RZ, R20 ;  /* 0x000000ffff957224 */ /* 0x000fe200078e0014 */
[----:B------:R-:W-:Y:S01]  /*aa90*/  ISETP.NE.U32.AND P3, PT, R196, RZ, PT ;  /* 0x000000ffc400720c */ /* 0x000fe20003f65070 */
[----:B------:R-:W-:Y:S01]  /*aaa0*/  VIADD R187, R22, 0xfffffffe ;  /* 0xfffffffe16bb7836 */ /* 0x000fe20000000000 */
[----:B------:R-:W-:Y:S02]  /*aab0*/  IADD3 R41, PT, PT, R23, R41, R164 ;  /* 0x0000002917297210 */ /* 0x000fe40007ffe0a4 */
[----:B------:R-:W-:Y:S02]  /*aac0*/  ISETP.NE.AND.EX P3, PT, R197, RZ, PT, P3 ;  /* 0x000000ffc500720c */ /* 0x000fe40003f65330 */
[----:B------:R-:W-:Y:S02]  /*aad0*/  IADD3 R41, PT, PT, -R40, R41, -R42 ;  /* 0x0000002928297210 */ /* 0x000fe40007ffe92a */
[----:B------:R-:W-:-:S03]  /*aae0*/  MOV R148, R21 ;  /* 0x0000001500947202 */ /* 0x000fc60000000f00 */
[----:B------:R-:W-:-:S05]  /*aaf0*/  IMAD R186, R22, -0x100, R41 ;  /* 0xffffff0016ba7824 */ /* 0x000fca00078e0229 */
[----:B------:R-:W-:-:S07]  /*ab00*/  IADD3 R186, PT, PT, R186, 0x208, RZ ;  /* 0x00000208baba7810 */ /* 0x000fce0007ffe0ff */
.L_x_2784:
[----:B------:R-:W1:Y:S01]  /*ab10*/  S2R R150, SR_TID.X ;  /* 0x0000000000967919 */ /* 0x000e620000002100 */
        /* <DEDUP_REMOVED lines=22> */
[-C--:B------:R-:W-:Y:S02]  /*ac80*/  LOP3.LUT R6, R6, R8.reuse, RZ, 0x3c, !PT ;  /* 0x0000000806067212 */ /* 0x080fe400078e3cff */
[----:B------:R-:W-:Y:S02]  /*ac90*/  IADD3 R9, PT, PT, RZ, -R9, RZ ;  /* 0x80000009ff097210 */ /* 0x000fe40007ffe0ff */
[----:B------:R-:W-:Y:S02]  /*aca0*/  ISETP.GE.AND P0, PT, R6, RZ, PT ;  /* 0x000000ff0600720c */ /* 0x000fe40003f06270 */
[----:B------:R-:W-:Y:S03]  /*acb0*/  LOP3.LUT R6, RZ, R8, RZ, 0x33, !PT ;  /* 0x00000008ff067212 */ /* 0x000fe600078e33ff */
        /* <DEDUP_REMOVED lines=34> */
[----:B------:R-:W3:Y:S02]  /*aee0*/  LD.E R10, desc[UR4][R10.64] ;  /* 0x000000040a0a7980 */ /* 0x000ee4000c101900 */
[----:B------:R-:W-:Y:S02]  /*aef0*/  IMAD R8, R8, R6, -0x100 ;  /* 0xffffff0008087424 */ /* 0x000fe400078e0206 */
[----:B------:R-:W3:Y:S03]  /*af00*/  LD.E R9, desc[UR4][R14.64] ;  /* 0x000000040e097980 */ /* 0x000ee6000c101900 */
[----:B------:R-:W-:Y:S01]  /*af10*/  SHF.R.S32.HI R7, RZ, 0x1f, R8 ;  /* 0x0000001fff077819 */ /* 0x000fe20000011408 */
        /* <DEDUP_REMOVED lines=13> */
.L_x_2779:
[----:B------:R-:W-:Y:S05]  /*aff0*/  BSYNC.RECONVERGENT B0 ;  /* 0x0000000000007941 */ /* 0x000fea0003800200 */
.L_x_2778:
[C---:B------:R-:W-:Y:S01]  /*b000*/  SHF.L.U32 R7, R172.reuse, 0x6, RZ ;  /* 0x00000006ac077819 */ /* 0x040fe200000006ff */
[----:B------:R-:W1:Y:S01]  /*b010*/  S2UR UR6, SR_CgaCtaId ;  /* 0x00000000000679c3 */ /* 0x000e620000008800 */
[----:B------:R-:W-:Y:S01]  /*b020*/  SHF.L.U64.HI R8, R172, 0x6, R173 ;  /* 0x00000006ac087819 */ /* 0x000fe200000102ad */
[----:B------:R-:W-:Y:S01]  /*b030*/  UMOV UR7, 0x400 ;  /* 0x0000040000077882 */ /* 0x000fe20000000000 */
[----:B------:R-:W-:Y:S01]  /*b040*/  IADD3 R10, P0, PT, R7, R181, RZ ;  /* 0x000000b5070a7210 */ /* 0x000fe20007f1e0ff */
[----:B------:R-:W-:Y:S01]  /*b050*/  BSSY.RECONVERGENT B1, `(.L_x_2780) ;  /* 0x0000258000017945 */ /* 0x000fe20003800200 */
[----:B------:R-:W-:Y:S02]  /*b060*/  MOV R169, 0x20 ;  /* 0x0000002000a97802 */ /* 0x000fe40000000f00 */
[----:B------:R-:W-:Y:S02]  /*b070*/  IADD3.X R11, PT, PT, R8, R180, RZ, P0, !PT ;  /* 0x000000b4080b7210 */ /* 0x000fe400007fe4ff */
[C---:B------:R-:W-:Y:S02]  /*b080*/  SHF.L.U32 R176, R150.reuse, 0x3, RZ ;  /* 0x0000000396b07819 */ /* 0x040fe400000006ff */
[----:B------:R-:W-:Y:S02]  /*b090*/  SHF.L.U32 R151, R150, 0x2, RZ ;  /* 0x0000000296977819 */ /* 0x000fe400000006ff */
[----:B------:R-:W-:Y:S02]  /*b0a0*/  LOP3.LUT R175, R176, 0x18, RZ, 0xc0, !PT ;  /* 0x00000018b0af7812 */ /* 0x000fe400078ec0ff */
[----:B------:R-:W-:Y:S02]  /*b0b0*/  SHF.L.U32 R168, R150, 0x5, RZ ;  /* 0x0000000596a87819 */ /* 0x000fe400000006ff */
[CC--:B------:R-:W-:Y:S02]  /*b0c0*/  ISETP.GE.AND P2, PT, R175.reuse, R189.reuse, PT ;  /* 0x000000bdaf00720c */ /* 0x0c0fe40003f46270 */
[----:B------:R-:W-:Y:S02]  /*b0d0*/  ISETP.GE.AND P1, PT, R175, R189, PT ;  /* 0x000000bdaf00720c */ /* 0x000fe40003f26270 */
[----:B------:R-:W-:Y:S02]  /*b0e0*/  LOP3.LUT R4, R176, 0xc0, RZ, 0xc0, !PT ;  /* 0x000000c0b0047812 */ /* 0x000fe400078ec0ff */
[----:B------:R-:W-:Y:S01]  /*b0f0*/  LOP3.LUT R191, R150, 0x18, RZ, 0xc0, !PT ;  /* 0x0000001896bf7812 */ /* 0x000fe200078ec0ff */
[----:B-1----:R-:W-:Y:S01]  /*b100*/  ULEA UR6, UR6, UR7, 0x18 ;  /* 0x0000000706067291 */ /* 0x002fe2000f8ec0ff */
[----:B------:R-:W-:Y:S02]  /*b110*/  SHF.R.U32.HI R164, RZ, 0x1, R150 ;  /* 0x00000001ffa47819 */ /* 0x000fe40000011696 */
[----:B------:R-:W-:Y:S02]  /*b120*/  LOP3.LUT R191, R4, R191, RZ, 0xfc, !PT ;  /* 0x000000bf04bf7212 */ /* 0x000fe400078efcff */
[----:B------:R-:W-:Y:S02]  /*b130*/  LOP3.LUT R4, R176, 0x1f20, RZ, 0xc0, !PT ;  /* 0x00001f20b0047812 */ /* 0x000fe400078ec0ff */
[----:B------:R-:W-:Y:S01]  /*b140*/  @!P2 MOV R18, R181 ;  /* 0x000000b50012a202 */ /* 0x000fe20000000f00 */
[C-C-:B------:R-:W-:Y:S01]  /*b150*/  @!P1 IMAD.WIDE.U32 R14, R172.reuse, 0x140, R10.reuse ;  /* 0x00000140ac0e9825 */ /* 0x140fe200078e000a */
[----:B------:R-:W-:Y:S02]  /*b160*/  @!P1 MOV R12, R10 ;  /* 0x0000000a000c9202 */ /* 0x000fe40000000f00 */
[----:B------:R-:W-:Y:S01]  /*b170*/  @!P2 MOV R19, R180 ;  /* 0x000000b40013a202 */ /* 0x000fe20000000f00 */
[C---:B------:R-:W-:Y:S01]  /*b180*/  @!P1 IMAD.WIDE.U32 R16, R172.reuse, 0xc0, R10 ;  /* 0x000000c0ac109825 */ /* 0x040fe200078e000a */
[----:B------:R-:W-:Y:S02]  /*b190*/  @!P1 MOV R13, R11 ;  /* 0x0000000b000d9202 */ /* 0x000fe40000000f00 */
[----:B------:R-:W-:Y:S01]  /*b1a0*/  MOV R166, UR6 ;  /* 0x0000000600a67c02 */ /* 0x000fe20008000f00 */
[----:B------:R-:W-:Y:S01]  /*b1b0*/  @!P1 IMAD R5, R173, 0x140, RZ ;  /* 0x00000140ad059824 */ /* 0x000fe200078e02ff */
[----:B------:R-:W-:Y:S01]  /*b1c0*/  LOP3.LUT R190, R191, R175, RZ, 0x3c, !PT ;  /* 0x000000afbfbe7212 */ /* 0x000fe200078e3cff */
[----:B------:R-:W-:Y:S01]  /*b1d0*/  @!P1 IMAD.WIDE.U32 R12, R172, 0x180, R12 ;  /* 0x00000180ac0c9825 */ /* 0x000fe200078e000c */
[----:B------:R-:W-:Y:S02]  /*b1e0*/  LOP3.LUT R167, R164, 0x8, RZ, 0xc0, !PT ;  /* 0x00000008a4a77812 */ /* 0x000fe400078ec0ff */
[----:B------:R-:W-:Y:S01]  /*b1f0*/  @!P1 IADD3 R15, PT, PT, R5, R15, RZ ;  /* 0x0000000f050f9210 */ /* 0x000fe20007ffe0ff */
[C---:B------:R-:W-:Y:S01]  /*b200*/  @!P1 IMAD R6, R173.reuse, 0xc0, RZ ;  /* 0x000000c0ad069824 */ /* 0x040fe200078e02ff */
[----:B------:R-:W-:Y:S01]  /*b210*/  LOP3.LUT R190, R4, R190, RZ, 0xfc, !PT ;  /* 0x000000be04be7212 */ /* 0x000fe200078efcff */
[----:B------:R-:W-:Y:S01]  /*b220*/  @!P1 IMAD R4, R173, 0x180, RZ ;  /* 0x00000180ad049824 */ /* 0x000fe200078e02ff */
[----:B------:R-:W-:Y:S02]  /*b230*/  LOP3.LUT R167, R167, 0xc0, R168, 0xf8, !PT ;  /* 0x000000c0a7a77812 */ /* 0x000fe400078ef8a8 */
[----:B------:R-:W-:Y:S02]  /*b240*/  @!P1 IADD3 R17, PT, PT, R6, R17, RZ ;  /* 0x0000001106119210 */ /* 0x000fe40007ffe0ff */
[----:B------:R-:W-:Y:S02]  /*b250*/  @!P1 IADD3 R13, PT, PT, R4, R13, RZ ;  /* 0x0000000d040d9210 */ /* 0x000fe40007ffe0ff */
[----:B------:R-:W-:Y:S02]  /*b260*/  @!P1 IADD3 R4, P0, PT, R10, R7, RZ ;  /* 0x000000070a049210 */ /* 0x000fe40007f1e0ff */
[C---:B------:R-:W-:Y:S02]  /*b270*/  @!P1 LEA R6, P4, R172.reuse, R10, 0x7 ;  /* 0x0000000aac069211 */ /* 0x040fe400078838ff */
[----:B------:R-:W-:Y:S02]  /*b280*/  @!P1 IADD3.X R5, PT, PT, R11, R8, RZ, P0, !PT ;  /* 0x000000080b059210 */ /* 0x000fe400007fe4ff */
[CCC-:B------:R-:W-:Y:S02]  /*b290*/  @!P1 LEA.HI.X R7, R172.reuse, R11.reuse, R173.reuse, 0x7, P4 ;  /* 0x0000000bac079211 */ /* 0x1c0fe400020f3cad */
[----:B------:R-:W-:Y:S02]  /*b2a0*/  @!P1 LEA R8, P0, R172, R10, 0x8 ;  /* 0x0000000aac089211 */ /* 0x000fe400078040ff */
[----:B------:R-:W-:Y:S02]  /*b2b0*/  LEA R190, R190, R166, 0x1 ;  /* 0x000000a6bebe7211 */ /* 0x000fe400078e08ff */
[----:B------:R-:W-:Y:S02]  /*b2c0*/  @!P1 LEA.HI.X R9, R172, R11, R173, 0x8, P0 ;  /* 0x0000000bac099211 */ /* 0x000fe400000f44ad */
[----:B------:R-:W-:Y:S01]  /*b2d0*/  LOP3.LUT P0, RZ, R150, 0x4, RZ, 0xc0, !PT ;  /* 0x0000000496ff7812 */ /* 0x000fe2000780c0ff */
[----:B------:R-:W-:Y:S01]  /*b2e0*/  @!PT LDS RZ, [RZ] ;  /* 0x00000000fffff984 */ /* 0x000fe20000000800 */
[----:B------:R-:W-:Y:S01]  /*b2f0*/  @!PT LDS RZ, [RZ] ;  /* 0x00000000fffff984 */ /* 0x000fe20000000800 */
[----:B------:R-:W-:Y:S01]  /*b300*/  @!PT LDS RZ, [RZ] ;  /* 0x00000000fffff984 */ /* 0x000fe20000000800 */
[----:B------:R-:W-:Y:S01]  /*b310*/  @!P2 LDGSTS.E.BYPASS.LTC128B.128 [R190+0x5000], desc[UR4][R18.64] ;  /* 0x0500000012beafae */ /* 0x000fe2000b981a04 */
[----:B------:R-:W-:Y:S02]  /*b320*/  ISETP.NE.AND P4, PT, R187, RZ, PT ;  /* 0x000000ffbb00720c */ /* 0x000fe40003f85270 */
[----:B------:R-:W-:Y:S05]  /*b330*/  SEL R169, R169, 0xffffffe0, !P0 ;  /* 0xffffffe0a9a97807 */ /* 0x000fea0004000000 */
[----:B------:R-:W-:Y:S08]  /*b340*/  @P2 STS.128 [R190+0x5000], RZ ;  /* 0x005000ffbe002388 */ /* 0x000ff00000000c00 */
        /* <DEDUP_REMOVED lines=23> */
[----:B------:R-:W-:Y:S07]  /*b4c0*/  LOP3.LUT R5, R5, 0x8, R150, 0xf8, !PT ;  /* 0x0000000805057812 */ /* 0x000fee00078ef896 */
[----:B------:R-:W-:Y:S01]  /*b4d0*/  @P1 STS.128 [R190+0x7800], RZ ;  /* 0x007800ffbe001388 */ /* 0x000fe20000000c00 */
[----:B--2---:R-:W-:Y:S04]  /*b4e0*/  SHF.L.U32 R6, R150, 0x4, RZ ;  /* 0x0000000496067819 */ /* 0x004fe800000006ff */
[C---:B------:R-:W-:Y:S03]  /*b4f0*/  LOP3.LUT R165, R6.reuse, 0x3e00, RZ, 0xc0, !PT ;  /* 0x00003e0006a57812 */ /* 0x040fe600078ec0ff */
[----:B------:R-:W-:Y:S01]  /*b500*/  @!PT LDS RZ, [RZ] ;  /* 0x00000000fffff984 */ /* 0x000fe20000000800 */
[----:B------:R-:W-:Y:S01]  /*b510*/  @!PT LDS RZ, [RZ] ;  /* 0x00000000fffff984 */ /* 0x000fe20000000800 */
[----:B------:R-:W-:Y:S01]  /*b520*/  @!PT LDS RZ, [RZ] ;  /* 0x00000000fffff984 */ /* 0x000fe20000000800 */
[----:B------:R1:W-:Y:S01]  /*b530*/  @!P1 LDGSTS.E.BYPASS.LTC128B.128 [R190+0x7800], desc[UR4][R8.64] ;  /* 0x0780000008be9fae */ /* 0x0003e2000b981a04 */
[----:B------:R-:W-:Y:S02]  /*b540*/  LOP3.LUT R6, R6, 0x100, RZ, 0xc0, !PT ;  /* 0x0000010006067812 */ /* 0x000fe400078ec0ff */
[--C-:B------:R-:W-:Y:S02]  /*b550*/  LOP3.LUT R156, R165, 0x20, R168.reuse, 0xf8, !PT ;  /* 0x00000020a59c7812 */ /* 0x100fe400078ef8a8 */
[--C-:B------:R-:W-:Y:S02]  /*b560*/  LOP3.LUT R6, R6, 0x20, R168.reuse, 0xf8, !PT ;  /* 0x0000002006067812 */ /* 0x100fe400078ef8a8 */
[----:B------:R-:W-:Y:S01]  /*b570*/  LOP3.LUT R156, R156, 0x100, R168, 0xf8, !PT ;  /* 0x000001009c9c7812 */ /* 0x000fe200078ef8a8 */
[----:B------:R-:W-:Y:S01]  /*b580*/  @P1 STS.128 [R190+0x8000], RZ ;  /* 0x008000ffbe001388 */ /* 0x000fe20000000c00 */
[----:B------:R-:W-:Y:S02]  /*b590*/  LOP3.LUT R5, R6, R5, R4, 0xf6, !PT ;  /* 0x0000000506057212 */ /* 0x000fe400078ef604 */
[----:B------:R-:W-:Y:S02]  /*b5a0*/  LOP3.LUT R156, R156, R167, RZ, 0xfc, !PT ;  /* 0x000000a79c9c7212 */ /* 0x000fe400078efcff */
[-C--:B------:R-:W-:Y:S02]  /*b5b0*/  LEA R152, R5, R166.reuse, 0x1 ;  /* 0x000000a605987211 */ /* 0x080fe400078e08ff */
[----:B------:R-:W-:Y:S01]  /*b5c0*/  LEA R156, R156, R166, 0x1 ;  /* 0x000000a69c9c7211 */ /* 0x000fe200078e08ff */
        /* <DEDUP_REMOVED lines=11> */
[----:B-1----:R-:W1:Y:S08]  /*b680*/  LDSM.16.M88.4 R8, [R152+0x1000] ;  /* 0x001000009808783b */ /* 0x002e700000000200 */
[----:B------:R-:W4:Y:S01]  /*b690*/  LD.E R179, desc[UR4][R2.64+0x18c] ;  /* 0x00018c0402b37980 */ /* 0x000f22000c101900 */
[-C--:B---3--:R-:W-:Y:S03]  /*b6a0*/  IADD3 R156, PT, PT, R156, R169.reuse, RZ ;  /* 0x000000a99c9c7210 */ /* 0x088fe60007ffe0ff */
[----:B------:R-:W2:Y:S01]  /*b6b0*/  LDSM.16.M88.4 R16, [R152+0x1400] ;  /* 0x001400009810783b */ /* 0x000ea20000000200 */
[----:B------:R-:W-:Y:S07]  /*b6c0*/  IADD3 R169, PT, PT, R152, R169, RZ ;  /* 0x000000a998a97210 */ /* 0x000fee0007ffe0ff */
[----:B------:R-:W3:Y:S08]  /*b6d0*/  LDSM.16.M88.4 R24, [R152+0x1800] ;  /* 0x001800009818783b */ /* 0x000ef00000000200 */
        /* <DEDUP_REMOVED lines=10> */
[C---:B---3--:R-:W-:Y:S07]  /*b780*/  HMMA.16816.F32 R20, R128.reuse, R24, RZ ;  /* 0x000000188014723c */ /* 0x048fee00000018ff */
[----:B------:R-:W3:Y:S01]  /*b790*/  LDSM.16.M88.4 R80, [R152+0x3400] ;  /* 0x003400009850783b */ /* 0x000ee20000000200 */
[C---:B------:R-:W-:Y:S07]  /*b7a0*/  HMMA.16816.F32 R24, R128.reuse, R26, RZ ;  /* 0x0000001a8018723c */ /* 0x040fee00000018ff */
[----:B------:R-:W3:Y:S01]  /*b7b0*/  LDSM.16.M88.4 R88, [R152+0x3800] ;  /* 0x003800009858783b */ /* 0x000ee20000000200 */
        /* <DEDUP_REMOVED lines=19> */
[C---:B---3--:R-:W-:Y:S08]  /*b8f0*/  HMMA.16816.F32 R76, R128.reuse, R80, RZ ;  /* 0x00000050804c723c */ /* 0x048ff000000018ff */
        /* <DEDUP_REMOVED lines=145> */
[----:B------:R5:W1:Y:S01]  /*c210*/  MUFU.TANH R242, R74 ;  /* 0x0000004a00f27308 */ /* 0x000a620000002400 */
[C---:B------:R-:W-:Y:S01]  /*c220*/  HMMA.16816.F32 R80, R156.reuse, R10, R80 ;  /* 0x0000000a9c50723c */ /* 0x040fe20000001850 */
[----:B------:R-:W3:Y:S08]  /*c230*/  LDSM.16.M88.4 R8, [R169+0x3c00] ;  /* 0x003c0000a908783b */ /* 0x000ef00000000200 */
[----:B------:R4:W1:Y:S01]  /*c240*/  MUFU.TANH R241, R72 ;  /* 0x0000004800f17308 */ /* 0x0008620000002400 */
[C---:B--2---:R-:W-:Y:S09]  /*c250*/  HMMA.16816.F32 R84, R156.reuse, R4, R84 ;  /* 0x000000049c54723c */ /* 0x044ff20000001854 */
[----:B------:R-:W2:Y:S01]  /*c260*/  MUFU.TANH R236, R60 ;  /* 0x0000003c00ec7308 */ /* 0x000ea20000002400 */
[-C--:B------:R-:W-:Y:S01]  /*c270*/  FMUL.FTZ R77, R77, R179.reuse ;  /* 0x000000b34d4d7220 */ /* 0x080fe20000410000 */
[-C--:B------:R-:W-:Y:S01]  /*c280*/  FMUL.FTZ R76, R76, R179.reuse ;  /* 0x000000b34c4c7220 */ /* 0x080fe20000410000 */
[-C--:B-----5:R-:W-:Y:S01]  /*c290*/  FMUL.FTZ R74, R75, R179.reuse ;  /* 0x000000b34b4a7220 */ /* 0x0a0fe20000410000 */
[-C--:B------:R-:W-:Y:S01]  /*c2a0*/  FMUL.FTZ R75, R79, R179.reuse ;  /* 0x000000b34f4b7220 */ /* 0x080fe20000410000 */
[C---:B------:R-:W-:Y:S01]  /*c2b0*/  HMMA.16816.F32 R88, R156.reuse, R6, R88 ;  /* 0x000000069c58723c */ /* 0x040fe20000001858 */
[----:B------:R-:W5:Y:S04]  /*c2c0*/  LDSM.16.M88.4 R4, [R169+0x4000] ;  /* 0x00400000a904783b */ /* 0x000f680000000200 */
[----:B------:R1:W1:Y:S01]  /*c2d0*/  MUFU.TANH R226, R77 ;  /* 0x0000004d00e27308 */ /* 0x0002620000002400 */
[-C--:B------:R-:W-:Y:S01]  /*c2e0*/  FMUL.FTZ R80, R80, R179.reuse ;  /* 0x000000b350507220 */ /* 0x080fe20000410000 */
[-C--:B------:R-:W-:Y:S01]  /*c2f0*/  FMUL.FTZ R81, R81, R179.reuse ;  /* 0x000000b351517220 */ /* 0x080fe20000410000 */
[-C--:B----4-:R-:W-:Y:S01]  /*c300*/  FMUL.FTZ R72, R73, R179.reuse ;  /* 0x000000b349487220 */ /* 0x090fe20000410000 */
[-C--:B------:R-:W-:Y:S06]  /*c310*/  FMUL.FTZ R79, R82, R179.reuse ;  /* 0x000000b3524f7220 */ /* 0x080fec0000410000 */
[----:B------:R-:W4:Y:S01]  /*c320*/  MUFU.TANH R237, R61 ;  /* 0x0000003d00ed7308 */ /* 0x000f220000002400 */
[-C--:B------:R-:W-:Y:S01]  /*c330*/  FMUL.FTZ R84, R84, R179.reuse ;  /* 0x000000b354547220 */ /* 0x080fe20000410000 */
[-C--:B------:R-:W-:Y:S01]  /*c340*/  FMUL.FTZ R85, R85, R179.reuse ;  /* 0x000000b355557220 */ /* 0x080fe20000410000 */
[-C--:B------:R-:W-:Y:S01]  /*c350*/  FMUL.FTZ R86, R86, R179.reuse ;  /* 0x000000b356567220 */ /* 0x080fe20000410000 */
[-C--:B------:R-:W-:Y:S06]  /*c360*/  FMUL.FTZ R87, R87, R179.reuse ;  /* 0x000000b357577220 */ /* 0x080fec0000410000 */
[----:B------:R-:W2:Y:S01]  /*c370*/  MUFU.TANH R238, R62 ;  /* 0x0000003e00ee7308 */ /* 0x000ea20000002400 */
[-C--:B-1----:R-:W-:Y:S01]  /*c380*/  FMUL.FTZ R77, R78, R179.reuse ;  /* 0x000000b34e4d7220 */ /* 0x082fe20000410000 */
[-C--:B------:R-:W-:Y:S01]  /*c390*/  FMUL.FTZ R78, R83, R179.reuse ;  /* 0x000000b3534e7220 */ /* 0x080fe20000410000 */
[-C--:B------:R-:W-:Y:S01]  /*c3a0*/  FMUL.FTZ R88, R88, R179.reuse ;  /* 0x000000b358587220 */ /* 0x080fe20000410000 */
[-C--:B------:R-:W-:Y:S01]  /*c3b0*/  FMUL.FTZ R89, R89, R179.reuse ;  /* 0x000000b359597220 */ /* 0x080fe20000410000 */
[C---:B---3--:R-:W-:Y:S05]  /*c3c0*/  HMMA.16816.F32 R92, R156.reuse, R8, R92 ;  /* 0x000000089c5c723c */ /* 0x048fea000000185c */
[----:B------:R-:W1:Y:S01]  /*c3d0*/  MUFU.TANH R239, R63 ;  /* 0x0000003f00ef7308 */ /* 0x000e620000002400 */
[-C--:B------:R-:W-:Y:S01]  /*c3e0*/  FMUL.FTZ R90, R90, R179.reuse ;  /* 0x000000b35a5a7220 */ /* 0x080fe20000410000 */
[-C--:B------:R-:W-:Y:S01]  /*c3f0*/  FMUL.FTZ R91, R91, R179.reuse ;  /* 0x000000b35b5b7220 */ /* 0x080fe20000410000 */
[C---:B------:R-:W-:Y:S01]  /*c400*/  HMMA.16816.F32 R96, R156.reuse, R10, R96 ;  /* 0x0000000a9c60723c */ /* 0x040fe20000001860 */
[----:B------:R-:W3:Y:S06]  /*c410*/  LDSM.16.M88.4 R8, [R169+0x4400] ;  /* 0x00440000a908783b */ /* 0x000eec0000000200 */
[----:B------:R-:W1:Y:S01]  /*c420*/  MUFU.TANH R240, R68 ;  /* 0x0000004400f07308 */ /* 0x000e620000002400 */
[C---:B-----5:R-:W-:Y:S09]  /*c430*/  HMMA.16816.F32 R100, R156.reuse, R4, R100 ;  /* 0x000000049c64723c */ /* 0x060ff20000001864 */
[----:B------:R-:W1:Y:S01]  /*c440*/  MUFU.TANH R227, R76 ;  /* 0x0000004c00e37308 */ /* 0x000e620000002400 */
[-C--:B------:R-:W-:Y:S01]  /*c450*/  FMUL.FTZ R93, R93, R179.reuse ;  /* 0x000000b35d5d7220 */ /* 0x080fe20000410000 */
[-C--:B------:R-:W-:Y:S01]  /*c460*/  FMUL.FTZ R92, R92, R179.reuse ;  /* 0x000000b35c5c7220 */ /* 0x080fe20000410000 */
[-C--:B------:R-:W-:Y:S01]  /*c470*/  FMUL.FTZ R94, R94, R179.reuse ;  /* 0x000000b35e5e7220 */ /* 0x080fe20000410000 */
[-C--:B------:R-:W-:Y:S01]  /*c480*/  FMUL.FTZ R95, R95, R179.reuse ;  /* 0x000000b35f5f7220 */ /* 0x080fe20000410000 */
[C---:B------:R-:W-:Y:S01]  /*c490*/  HMMA.16816.F32 R104, R156.reuse, R6, R104 ;  /* 0x000000069c68723c */ /* 0x040fe20000001868 */
[----:B------:R-:W5:Y:S04]  /*c4a0*/  LDSM.16.M88.4 R4, [R169+0x4800] ;  /* 0x00480000a904783b */ /* 0x000f680000000200 */
        /* <DEDUP_REMOVED lines=8> */
[-C--:B------:R-:W-:Y:S07]  /*c530*/  FMUL.FTZ R102, R102, R179.reuse ;  /* 0x000000b366667220 */ /* 0x080fee0000410000 */
[----:B------:R-:W1:Y:S01]  /*c540*/  MUFU.TANH R215, R84 ;  /* 0x0000005400d77308 */ /* 0x000e620000002400 */
[-C--:B------:R-:W-:Y:S01]  /*c550*/  FMUL.FTZ R31, R106, R179.reuse ;  /* 0x000000b36a1f7220 */ /* 0x080fe20000410000 */
[-C--:B----4-:R-:W-:Y:S01]  /*c560*/  FMUL.FTZ R80, R103, R179.reuse ;  /* 0x000000b367507220 */ /* 0x090fe20000410000 */
[-C--:B------:R-:W-:Y:S01]  /*c570*/  FMUL.FTZ R83, R104, R179.reuse ;  /* 0x000000b368537220 */ /* 0x080fe20000410000 */
[-C--:B------:R-:W-:Y:S01]  /*c580*/  FMUL.FTZ R30, R107, R179.reuse ;  /* 0x000000b36b1e7220 */ /* 0x080fe20000410000 */
[C---:B---3--:R-:W-:Y:S05]  /*c590*/  HMMA.16816.F32 R108, R156.reuse, R8, R108 ;  /* 0x000000089c6c723c */ /* 0x048fea000000186c */
[----:B------:R3:W4:Y:S01]  /*c5a0*/  MUFU.TANH R206, R93 ;  /* 0x0000005d00ce7308 */ /* 0x0007220000002400 */
[-C--:B--2---:R-:W-:Y:S02]  /*c5b0*/  FMUL.FTZ R81, R105, R179.reuse ;  /* 0x000000b369517220 */ /* 0x084fe40000410000 */
[C---:B------:R-:W-:Y:S01]  /*c5c0*/  HMMA.16816.F32 R112, R156.reuse, R10, R112 ;  /* 0x0000000a9c70723c */ /* 0x040fe20000001870 */
[----:B------:R-:W2:Y:S06]  /*c5d0*/  LDSM.16.M88.4 R8, [R169+0x4c00] ;  /* 0x004c0000a908783b */ /* 0x000eac0000000200 */
[----:B------:R-:W1:Y:S01]  /*c5e0*/  MUFU.TANH R204, R97 ;  /* 0x0000006100cc7308 */ /* 0x000e620000002400 */
[----:B------:R-:W-:Y:S09]  /*c5f0*/  DEPBAR.LE SB0, 0x0 ;  /* 0x000080000000791a */ /* 0x000ff20000000000 */
[----:B------:R4:W1:Y:S01]  /*c600*/  MUFU.TANH R152, R101 ;  /* 0x0000006500987308 */ /* 0x0008620000002400 */
[----:B------:R-:W-:Y:S01]  /*c610*/  BAR.SYNC.DEFER_BLOCKING 0x0 ;  /* 0x0000000000007b1d */ /* 0x000fe20000010000 */
[C---:B-----5:R-:W-:Y:S05]  /*c620*/  HMMA.16816.F32 R116, R156.reuse, R4, R116 ;  /* 0x000000049c74723c */ /* 0x060fea0000001874 */
[-C--:B---3--:R-:W-:Y:S03]  /*c630*/  FMUL.FTZ R93, R108, R179.reuse ;  /* 0x000000b36c5d7220 */ /* 0x088fe60000410000 */
[----:B------:R-:W3:Y:S01]  /*c640*/  MUFU.TANH R22, R22 ;  /* 0x0000001600167308 */ /* 0x000ee20000002400 */
[-C--:B------:R-:W-:Y:S01]  /*c650*/  FMUL.FTZ R76, R109, R179.reuse ;  /* 0x000000b36d4c7220 */ /* 0x080fe20000410000 */
[C---:B------:R-:W-:Y:S03]  /*c660*/  HMMA.16816.F32 R120, R156.reuse, R6, R120 ;  /* 0x000000069c78723c */ /* 0x040fe60000001878 */
[-C--:B------:R-:W-:Y:S01]  /*c670*/  FMUL.FTZ R84, R110, R179.reuse ;  /* 0x000000b36e547220 */ /* 0x080fe20000410000 */
[-C--:B------:R-:W-:Y:S01]  /*c680*/  FMUL.FTZ R106, R111, R179.reuse ;  /* 0x000000b36f6a7220 */ /* 0x080fe20000410000 */
[-C--:B------:R-:W-:Y:S03]  /*c690*/  FMUL.FTZ R73, R112, R179.reuse ;  /* 0x000000b370497220 */ /* 0x080fe60000410000 */
[----:B------:R-:W1:Y:S01]  /*c6a0*/  MUFU.TANH R27, R27 ;  /* 0x0000001b001b7308 */ /* 0x000e620000002400 */
[-C--:B------:R-:W-:Y:S01]  /*c6b0*/  FMUL.FTZ R68, R113, R179.reuse ;  /* 0x000000b371447220 */ /* 0x080fe20000410000 */
[-C--:B----4-:R-:W-:Y:S01]  /*c6c0*/  FMUL.FTZ R101, R114, R179.reuse ;  /* 0x000000b372657220 */ /* 0x090fe20000410000 */
[-C--:B------:R-:W-:Y:S01]  /*c6d0*/  FMUL.FTZ R97, R115, R179.reuse ;  /* 0x000000b373617220 */ /* 0x080fe20000410000 */
[-C--:B------:R-:W-:Y:S01]  /*c6e0*/  FMUL.FTZ R59, R116, R179.reuse ;  /* 0x000000b3743b7220 */ /* 0x080fe20000410000 */
[-C--:B------:R-:W-:Y:S01]  /*c6f0*/  FMUL.FTZ R58, R117, R179.reuse ;  /* 0x000000b3753a7220 */ /* 0x080fe20000410000 */
[-C--:B------:R-:W-:Y:S04]  /*c700*/  FMUL.FTZ R63, R118, R179.reuse ;  /* 0x000000b3763f7220 */ /* 0x080fe80000410000 */
[----:B------:R-:W4:Y:S01]  /*c710*/  MUFU.TANH R28, R28 ;  /* 0x0000001c001c7308 */ /* 0x000f220000002400 */
[-C--:B------:R-:W-:Y:S01]  /*c720*/  FMUL.FTZ R62, R119, R179.reuse ;  /* 0x000000b3773e7220 */ /* 0x080fe20000410000 */
[-C--:B------:R-:W-:Y:S01]  /*c730*/  FMUL.FTZ R57, R120, R179.reuse ;  /* 0x000000b378397220 */ /* 0x080fe20000410000 */
[-C--:B------:R-:W-:Y:S01]  /*c740*/  FMUL.FTZ R56, R121, R179.reuse ;  /* 0x000000b379387220 */ /* 0x080fe20000410000 */
[C---:B--2---:R-:W-:Y:S06]  /*c750*/  HMMA.16816.F32 R124, R156.reuse, R8, R124 ;  /* 0x000000089c7c723c */ /* 0x044fec000000187c */
[----:B------:R-:W2:Y:S01]  /*c760*/  MUFU.TANH R32, R32 ;  /* 0x0000002000207308 */ /* 0x000ea20000002400 */
        /* <DEDUP_REMOVED lines=103> */
[C---:B------:R-:W-:Y:S01]  /*cde0*/  VIADD R82, R188.reuse, 0xfffffe00 ;  /* 0xfffffe00bc527836 */ /* 0x040fe20000000000 */
[----:B-1----:R-:W2:Y:S01]  /*cdf0*/  LD.E R86, desc[UR4][R2.64+0x170] ;  /* 0x0001700402567980 */ /* 0x002ea2000c101900 */
        /* <DEDUP_REMOVED lines=15> */
[----:B------:R-:W-:Y:S02]  /*cef0*/  IMAD.HI.U32 R85, R89, R85, R88 ;  /* 0x0000005559557227 */ /* 0x000fe400078e0058 */
[----:B------:R-:W2:Y:S04]  /*cf00*/  LD.E.64 R88, desc[UR4][R2.64+0x38] ;  /* 0x0000380402587980 */ /* 0x000ea8000c101b00 */
[----:B------:R-:W-:Y:S04]  /*cf10*/  IMAD.HI.U32 R11, R85, R8, RZ ;  /* 0x00000008550b7227 */ /* 0x000fe800078e00ff */
[-C--:B------:R-:W-:Y:S02]  /*cf20*/  IMAD R8, R11, R9.reuse, R8 ;  /* 0x000000090b087224 */ /* 0x080fe400078e0208 */
        /* <DEDUP_REMOVED lines=42> */
.L_x_2783:
[----:B------:R-:W-:Y:S05]  /*d1d0*/  BSYNC.RECONVERGENT B0 ;  /* 0x0000000000007941 */ /* 0x000fea0003800200 */
.L_x_2782:
[--C-:B------:R-:W-:Y:S01]  /*d1e0*/  @!P2 IMAD.MOV.U32 R179, RZ, RZ, R177.reuse ;  /* 0x000000ffffb3a224 */ /* 0x100fe200078e00b1 */
[----:B------:R-:W-:Y:S01]  /*d1f0*/  IADD3 R8, P4, PT, R5, R178, RZ ;  /* 0x000000b205087210 */ /* 0x000fe20007f9e0ff */
[----:B------:R-:W-:Y:S03]  /*d200*/  @!P1 IMAD R4, R171, 0xc0, RZ ;  /* 0x000000c0ab049824 */ /* 0x000fe600078e02ff */
[----:B------:R-:W-:Y:S01]  /*d210*/  @!PT LDS RZ, [RZ] ;  /* 0x00000000fffff984 */ /* 0x000fe20000000800 */
[----:B------:R-:W-:Y:S01]  /*d220*/  @!PT LDS RZ, [RZ] ;  /* 0x00000000fffff984 */ /* 0x000fe20000000800 */
[----:B------:R-:W-:Y:S01]  /*d230*/  @!PT LDS RZ, [RZ] ;  /* 0x00000000fffff984 */ /* 0x000fe20000000800 */
[----:B------:R-:W-:Y:S01]  /*d240*/  @!P2 LDGSTS.E.BYPASS.LTC128B.128 [R190+0x1000], desc[UR4][R178.64] ;  /* 0x01000000b2beafae */ /* 0x000fe2000b981a04 */
[----:B------:R-:W-:Y:S01]  /*d250*/  IMAD.X R9, R6, 0x1, R177, P4 ;  /* 0x0000000106097824 */ /* 0x000fe200020e06b1 */
[----:B------:R-:W-:Y:S01]  /*d260*/  @!P1 IADD3 R10, P4, PT, R8, R5, RZ ;  /* 0x00000005080a9210 */ /* 0x000fe20007f9e0ff */
[--C-:B-1----:R-:W-:Y:S01]  /*d270*/  @!P1 IMAD.MOV.U32 R88, RZ, RZ, R8.reuse ;  /* 0x000000ffff589224 */ /* 0x102fe200078e0008 */
[----:B------:R2:W-:Y:S01]  /*d280*/  @P2 STS.128 [R190+0x1000], RZ ;  /* 0x001000ffbe002388 */ /* 0x0005e20000000c00 */
[----:B------:R-:W-:Y:S01]  /*d290*/  @!P1 IMAD.WIDE.U32 R90, R170, 0xc0, R8 ;  /* 0x000000c0aa5a9825 */ /* 0x000fe200078e0008 */
[----:B------:R-:W-:Y:S02]  /*d2a0*/  @!P1 IADD3.X R11, PT, PT, R9, R6, RZ, P4, !PT ;  /* 0x00000006090b9210 */ /* 0x000fe400027fe4ff */
[----:B------:R2:W-:Y:S01]  /*d2b0*/  @P1 STS.128 [R190+0x1800], RZ ;  /* 0x001800ffbe001388 */ /* 0x0005e20000000c00 */
[----:B------:R-:W-:Y:S01]  /*d2c0*/  @!P1 IMAD.IADD R91, R4, 0x1, R91 ;  /* 0x00000001045b9824 */ /* 0x000fe200078e025b */
[CC--:B------:R-:W-:Y:S01]  /*d2d0*/  @!P1 LEA R4, P2, R170.reuse, R8.reuse, 0x8 ;  /* 0x00000008aa049211 */ /* 0x0c0fe200078440ff */
[C---:B------:R-:W-:Y:S01]  /*d2e0*/  @!P1 IMAD R5, R171.reuse, 0x140, RZ ;  /* 0x00000140ab059824 */ /* 0x040fe200078e02ff */
[----:B------:R-:W-:Y:S01]  /*d2f0*/  @!PT LDS RZ, [RZ] ;  /* 0x00000000fffff984 */ /* 0x000fe20000000800 */
[----:B------:R-:W-:Y:S01]  /*d300*/  @!PT LDS RZ, [RZ] ;  /* 0x00000000fffff984 */ /* 0x000fe20000000800 */
[----:B------:R-:W-:Y:S01]  /*d310*/  @!PT LDS RZ, [RZ] ;  /* 0x00000000fffff984 */ /* 0x000fe20000000800 */
[----:B------:R-:W-:Y:S01]  /*d320*/  @!P1 LDGSTS.E.BYPASS.LTC128B.128 [R190+0x1800], desc[UR4][R8.64] ;  /* 0x0180000008be9fae */ /* 0x000fe2000b981a04 */
[-C--:B------:R-:W-:Y:S01]  /*d330*/  @!P1 MOV R89, R9.reuse ;  /* 0x0000000900599202 */ /* 0x080fe20000000f00 */
[----:B------:R-:W-:Y:S01]  /*d340*/  @!P1 IMAD.MOV.U32 R86, RZ, RZ, R8 ;  /* 0x000000ffff569224 */ /* 0x000fe200078e0008 */
[----:B------:R-:W-:Y:S01]  /*d350*/  @!P1 MOV R87, R9 ;  /* 0x0000000900579202 */ /* 0x000fe20000000f00 */
[----:B------:R2:W-:Y:S01]  /*d360*/  @P1 STS.128 [R190+0x2000], RZ ;  /* 0x002000ffbe001388 */ /* 0x0005e20000000c00 */
[----:B------:R-:W-:Y:S02]  /*d370*/  @!P1 IMAD R6, R171, 0x180, RZ ;  /* 0x00000180ab069824 */ /* 0x000fe400078e02ff */
[C---:B------:R-:W-:Y:S01]  /*d380*/  @!P1 IMAD.WIDE.U32 R88, R170.reuse, 0x140, R88 ;  /* 0x00000140aa589825 */ /* 0x040fe200078e0058 */
[----:B------:R-:W-:Y:S01]  /*d390*/  @!PT LDS RZ, [RZ] ;  /* 0x00000000fffff984 */ /* 0x000fe20000000800 */
[----:B------:R-:W-:Y:S01]  /*d3a0*/  @!PT LDS RZ, [RZ] ;  /* 0x00000000fffff984 */ /* 0x000fe20000000800 */
[----:B------:R-:W-:Y:S01]  /*d3b0*/  @!PT LDS RZ, [RZ] ;  /* 0x00000000fffff984 */ /* 0x000fe20000000800 */
[----:B------:R1:W-:Y:S03]  /*d3c0*/  @!P1 LDGSTS.E.BYPASS.LTC128B.128 [R190+0x2000], desc[UR4][R10.64] ;  /* 0x020000000abe9fae */ /* 0x0003e6000b981a04 */
[C---:B------:R-:W-:Y:S01]  /*d3d0*/  @!P1 IMAD.WIDE.U32 R86, R170.reuse, 0x180, R86 ;  /* 0x00000180aa569825 */ /* 0x040fe200078e0056 */
[----:B------:R2:W-:Y:S02]  /*d3e0*/  @P1 STS.128 [R190+0x2800], RZ ;  /* 0x002800ffbe001388 */ /* 0x0005e40000000c00 */
[----:B------:R-:W-:Y:S02]  /*d3f0*/  @!P1 IADD3 R89, PT, PT, R5, R89, RZ ;  /* 0x0000005905599210 */ /* 0x000fe40007ffe0ff */
[--C-:B------:R-:W-:Y:S02]  /*d400*/  @!P1 LEA.HI.X R5, R170, R9, R171.reuse, 0x8, P2 ;  /* 0x00000009aa059211 */ /* 0x100fe400010f44ab */
[----:B------:R-:W-:Y:S02]  /*d410*/  @!P1 IADD3 R87, PT, PT, R6, R87, RZ ;  /* 0x0000005706579210 */ /* 0x000fe40007ffe0ff */
[C---:B-1----:R-:W-:Y:S04]  /*d420*/  @!P1 LEA R10, P4, R170.reuse, R8, 0x7 ;  /* 0x00000008aa0a9211 */ /* 0x042fe800078838ff */
        /* <DEDUP_REMOVED lines=26> */
.L_x_2781:
[----:B------:R-:W-:Y:S05]  /*d5d0*/  BSYNC.RECONVERGENT B1 ;  /* 0x0000000000017941 */ /* 0x000fea0003800200 */
.L_x_2780:
[C---:B--2---:R-:W-:Y:S02]  /*d5e0*/  IADD3 R4, PT, PT, R186.reuse, -0x10, RZ ;  /* 0xfffffff0ba047810 */ /* 0x044fe40007ffe0ff */
        /* <DEDUP_REMOVED lines=9> */
[----:B-1----:R-:W-:Y:S01]  /*d680*/  FFMA.FTZ R95, -R0, R8, R199 ;  /* 0x00000008005f7223 */ /* 0x002fe200000101c7 */
[----:B------:R-:W-:Y:S02]  /*d690*/  IABS R5, R5 ;  /* 0x0000000500057213 */ /* 0x000fe40000000000 */
[----:B------:R-:W-:Y:S02]  /*d6a0*/  IADD3 R4, PT, PT, R186, -0x19, RZ ;  /* 0xffffffe7ba047810 */ /* 0x000fe40007ffe0ff */
[----:B------:R-:W-:Y:S02]  /*d6b0*/  I2FP.F32.S32 R5, R5 ;  /* 0x0000000500057245 */ /* 0x000fe40000201400 */
[----:B------:R-:W-:Y:S02]  /*d6c0*/  IABS R4, R4 ;  /* 0x0000000400047213 */ /* 0x000fe40000000000 */
[----:B------:R-:W-:Y:S01]  /*d6d0*/  IABS R7, R186 ;  /* 0x000000ba00077213 */ /* 0x000fe20000000000 */
[CC--:B------:R-:W-:Y:S01]  /*d6e0*/  FFMA.FTZ R89, -R0.reuse, R5.reuse, R161 ;  /* 0x0000000500597223 */ /* 0x0c0fe200000101a1 */
[----:B------:R-:W-:Y:S01]  /*d6f0*/  I2FP.F32.S32 R4, R4 ;  /* 0x0000000400047245 */ /* 0x000fe20000201400 */
[----:B------:R-:W-:Y:S01]  /*d700*/  FFMA.FTZ R201, -R0, R5, R201 ;  /* 0x0000000500c97223 */ /* 0x000fe200000101c9 */
[----:B------:R-:W-:Y:S02]  /*d710*/  I2FP.F32.S32 R7, R7 ;  /* 0x0000000700077245 */ /* 0x000fe40000201400 */
[----:B------:R-:W-:Y:S01]  /*d720*/  IADD3 R5, PT, PT, R186, -0x18, RZ ;  /* 0xffffffe8ba057810 */ /* 0x000fe20007ffe0ff */
[CC--:B------:R-:W-:Y:S01]  /*d730*/  FFMA.FTZ R13, -R0.reuse, R4.reuse, R13 ;  /* 0x00000004000d7223 */ /* 0x0c0fe2000001010d */
[C---:B------:R-:W-:Y:S01]  /*d740*/  FFMA.FTZ R19, -R0.reuse, R4, R19 ;  /* 0x0000000400137223 */ /* 0x040fe20000010113 */
[----:B------:R-:W-:Y:S01]  /*d750*/  FFMA.FTZ R162, -R0, R7, R162 ;  /* 0x0000000700a27223 */ /* 0x000fe200000101a2 */
[----:B------:R-:W-:Y:S02]  /*d760*/  IABS R5, R5 ;  /* 0x0000000500057213 */ /* 0x000fe40000000000 */
[C---:B------:R-:W-:Y:S02]  /*d770*/  IADD3 R7, PT, PT, R186.reuse, -0x20, RZ ;  /* 0xffffffe0ba077810 */ /* 0x040fe40007ffe0ff */
[----:B------:R-:W-:Y:S02]  /*d780*/  I2FP.F32.S32 R5, R5 ;  /* 0x0000000500057245 */ /* 0x000fe40000201400 */
[----:B------:R-:W-:Y:S02]  /*d790*/  IABS R7, R7 ;  /* 0x0000000700077213 */ /* 0x000fe40000000000 */
[----:B------:R-:W-:Y:S01]  /*d7a0*/  IADD3 R96, PT, PT, R186, -0x29, RZ ;  /* 0xffffffd7ba607810 */ /* 0x000fe20007ffe0ff */
[C---:B------:R-:W-:Y:S01]  /*d7b0*/  FFMA.FTZ R12, -R0.reuse, R5, R12 ;  /* 0x00000005000c7223 */ /* 0x040fe2000001010c */
[----:B------:R-:W-:Y:S01]  /*d7c0*/  I2FP.F32.S32 R7, R7 ;  /* 0x0000000700077245 */ /* 0x000fe20000201400 */
[----:B------:R-:W-:Y:S01]  /*d7d0*/  FFMA.FTZ R18, -R0, R5, R18 ;  /* 0x0000000500127223 */ /* 0x000fe20000010112 */
[----:B------:R-:W-:Y:S02]  /*d7e0*/  IABS R96, R96 ;  /* 0x0000006000607213 */ /* 0x000fe40000000000 */
[----:B------:R-:W-:Y:S01]  /*d7f0*/  IADD3 R5, PT, PT, R186, -0x30, RZ ;  /* 0xffffffd0ba057810 */ /* 0x000fe20007ffe0ff */
[CC--:B------:R-:W-:Y:S01]  /*d800*/  FFMA.FTZ R11, -R0.reuse, R7.reuse, R22 ;  /* 0x00000007000b7223 */ /* 0x0c0fe20000010116 */
[----:B------:R-:W-:Y:S01]  /*d810*/  FFMA.FTZ R16, -R0, R7, R16 ;  /* 0x0000000700107223 */ /* 0x000fe20000010110 */
[----:B------:R-:W2:Y:S01]  /*d820*/  LD.E R22, desc[UR4][R2.64+0xdc] ;  /* 0x0000dc0402167980 */ /* 0x000ea2000c101900 */
[----:B------:R-:W-:Y:S02]  /*d830*/  I2FP.F32.S32 R96, R96 ;  /* 0x0000006000607245 */ /* 0x000fe40000201400 */
[C---:B------:R-:W-:Y:S02]  /*d840*/  IADD3 R99, PT, PT, R186.reuse, -0x8, RZ ;  /* 0xfffffff8ba637810 */ /* 0x040fe40007ffe0ff */
[----:B------:R-:W-:Y:S01]  /*d850*/  IADD3 R6, PT, PT, R186, -0x1, RZ ;  /* 0xffffffffba067810 */ /* 0x000fe20007ffe0ff */
[CC--:B------:R-:W-:Y:S01]  /*d860*/  FFMA.FTZ R85, -R0.reuse, R96.reuse, R21 ;  /* 0x0000006000557223 */ /* 0x0c0fe20000010115 */
[----:B------:R-:W-:Y:S01]  /*d870*/  FFMA.FTZ R96, -R0, R96, R27 ;  /* 0x0000006000607223 */ /* 0x000fe2000001011b */
[----:B------:R-:W-:Y:S02]  /*d880*/  IABS R99, R99 ;  /* 0x0000006300637213 */ /* 0x000fe40000000000 */
[----:B------:R-:W-:Y:S02]  /*d890*/  IABS R6, R6 ;  /* 0x0000000600067213 */ /* 0x000fe40000000000 */
[----:B------:R-:W-:Y:S02]  /*d8a0*/  I2FP.F32.S32 R99, R99 ;  /* 0x0000006300637245 */ /* 0x000fe40000201400 */
[----:B------:R-:W-:Y:S02]  /*d8b0*/  I2FP.F32.S32 R6, R6 ;  /* 0x0000000600067245 */ /* 0x000fe40000201400 */
[----:B------:R-:W-:Y:S01]  /*d8c0*/  IADD3 R4, PT, PT, R186, -0x28, RZ ;  /* 0xffffffd8ba047810 */ /* 0x000fe20007ffe0ff */
[CC--:B------:R-:W-:Y:S01]  /*d8d0*/  FFMA.FTZ R160, -R0.reuse, R99.reuse, R160 ;  /* 0x0000006300a07223 */ /* 0x0c0fe200000101a0 */
[C---:B------:R-:W-:Y:S01]  /*d8e0*/  FFMA.FTZ R99, -R0.reuse, R99, R200 ;  /* 0x0000006300637223 */ /* 0x040fe200000101c8 */
[----:B------:R-:W-:Y:S01]  /*d8f0*/  FFMA.FTZ R163, -R0, R6, R163 ;  /* 0x0000000600a37223 */ /* 0x000fe200000101a3 */
[----:B------:R-:W-:Y:S02]  /*d900*/  IADD3 R6, PT, PT, R186, -0x21, RZ ;  /* 0xffffffdfba067810 */ /* 0x000fe40007ffe0ff */
[----:B------:R-:W-:Y:S02]  /*d910*/  IABS R4, R4 ;  /* 0x0000000400047213 */ /* 0x000fe40000000000 */
[----:B------:R-:W-:Y:S02]  /*d920*/  IABS R6, R6 ;  /* 0x0000000600067213 */ /* 0x000fe40000000000 */
[----:B------:R-:W-:Y:S02]  /*d930*/  MOV R7, R4 ;  /* 0x0000000400077202 */ /* 0x000fe40000000f00 */
[----:B------:R-:W-:Y:S02]  /*d940*/  I2FP.F32.S32 R6, R6 ;  /* 0x0000000600067245 */ /* 0x000fe40000201400 */
[----:B------:R-:W-:Y:S02]  /*d950*/  IABS R4, R5 ;  /* 0x0000000500047213 */ /* 0x000fe40000000000 */
[----:B------:R-:W-:Y:S01]  /*d960*/  I2FP.F32.S32 R7, R7 ;  /* 0x0000000700077245 */ /* 0x000fe20000201400 */
[CC--:B------:R-:W-:Y:S01]  /*d970*/  FFMA.FTZ R90, -R0.reuse, R6.reuse, R154 ;  /* 0x00000006005a7223 */ /* 0x0c0fe2000001019a */
[C---:B------:R-:W-:Y:S01]  /*d980*/  FFMA.FTZ R17, -R0.reuse, R6, R17 ;  /* 0x0000000600117223 */ /* 0x040fe20000010111 */
[----:B------:R-:W-:Y:S02]  /*d990*/  I2FP.F32.S32 R4, R4 ;  /* 0x0000000400047245 */ /* 0x000fe40000201400 */
[CC--:B------:R-:W-:Y:S01]  /*d9a0*/  FFMA.FTZ R219, -R0.reuse, R7.reuse, R219 ;  /* 0x0000000700db7223 */ /* 0x0c0fe200000101db */
[----:B------:R-:W-:Y:S01]  /*d9b0*/  FFMA.FTZ R10, -R0, R7, R20 ;  /* 0x00000007000a7223 */ /* 0x000fe20000010114 */
[----:B------:R-:W-:Y:S01]  /*d9c0*/  IADD3 R20, PT, PT, R186, -0x41, RZ ;  /* 0xffffffbfba147810 */ /* 0x000fe20007ffe0ff */
[CC--:B------:R-:W-:Y:S01]  /*d9d0*/  FFMA.FTZ R91, -R0.reuse, R4.reuse, R155 ;  /* 0x00000004005b7223 */ /* 0x0c0fe2000001019b */
[----:B------:R-:W-:Y:S01]  /*d9e0*/  FFMA.FTZ R224, -R0, R4, R224 ;  /* 0x0000000400e07223 */ /* 0x000fe200000101e0 */
[C---:B------:R-:W-:Y:S02]  /*d9f0*/  IADD3 R7, PT, PT, R186.reuse, -0x48, RZ ;  /* 0xffffffb8ba077810 */ /* 0x040fe40007ffe0ff */
        /* <DEDUP_REMOVED lines=9> */
[----:B------:R-:W-:Y:S01]  /*da90*/  FFMA.FTZ R225, -R0, R6, R225 ;  /* 0x0000000600e17223 */ /* 0x000fe200000101e1 */
[----:B------:R-:W-:Y:S02]  /*daa0*/  IABS R4, R4 ;  /* 0x0000000400047213 */ /* 0x000fe40000000000 */
[C---:B------:R-:W-:Y:S02]  /*dab0*/  IADD3 R6, PT, PT, R186.reuse, -0x40, RZ ;  /* 0xffffffc0ba067810 */ /* 0x040fe40007ffe0ff */
[----:B------:R-:W-:Y:S02]  /*dac0*/  MOV R8, R4 ;  /* 0x0000000400087202 */ /* 0x000fe40000000f00 */
        /* <DEDUP_REMOVED lines=10> */
[----:B------:R-:W-:Y:S02]  /*db70*/  I2FP.F32.S32 R7, R7 ;  /* 0x0000000700077245 */ /* 0x000fe40000201400 */
[----:B------:R-:W-:Y:S02]  /*db80*/  IABS R4, R4 ;  /* 0x0000000400047213 */ /* 0x000fe40000000000 */
[----:B------:R-:W-:Y:S01]  /*db90*/  IADD3 R5, PT, PT, R186, -0x38, RZ ;  /* 0xffffffc8ba057810 */ /* 0x000fe20007ffe0ff */
[CC--:B------:R-:W-:Y:S01]  /*dba0*/  FFMA.FTZ R45, -R0.reuse, R7.reuse, R45 ;  /* 0x00000007002d7223 */ /* 0x0c0fe2000001012d */
[----:B------:R-:W-:Y:S01]  /*dbb0*/  MOV R8, R4 ;  /* 0x0000000400087202 */ /* 0x000fe20000000f00 */
[----:B------:R-:W-:Y:S01]  /*dbc0*/  FFMA.FTZ R229, -R0, R7, R229 ;  /* 0x0000000700e57223 */ /* 0x000fe200000101e5 */
        /* <DEDUP_REMOVED lines=9> */
[----:B------:R-:W-:Y:S02]  /*dc60*/  FMNMX3.FTZ R28, R149, R162, R163, !PT ;  /* 0x000000a2951c7276 */ /* 0x000fe400078100a3 */
[----:B------:R-:W-:Y:S02]  /*dc70*/  I2FP.F32.S32 R5, R5 ;  /* 0x0000000500057245 */ /* 0x000fe40000201400 */
[----:B------:R-:W-:Y:S02]  /*dc80*/  IADD3 R6, PT, PT, R186, -0x49, RZ ;  /* 0xffffffb7ba067810 */ /* 0x000fe40007ffe0ff */
[----:B------:R-:W-:Y:S01]  /*dc90*/  IABS R7, R7 ;  /* 0x0000000700077213 */ /* 0x000fe20000000000 */
[CC--:B------:R-:W-:Y:S01]  /*dca0*/  FFMA.FTZ R38, -R0.reuse, R5.reuse, R38 ;  /* 0x0000000500267223 */ /* 0x0c0fe20000010126 */
[----:B------:R-:W-:Y:S01]  /*dcb0*/  IABS R6, R6 ;  /* 0x0000000600067213 */ /* 0x000fe20000000000 */
[----:B------:R-:W-:Y:S01]  /*dcc0*/  FFMA.FTZ R32, -R0, R5, R32 ;  /* 0x0000000500207223 */ /* 0x000fe20000010120 */
[C---:B------:R-:W-:Y:S02]  /*dcd0*/  IADD3 R5, PT, PT, R186.reuse, -0x51, RZ ;  /* 0xffffffafba057810 */ /* 0x040fe40007ffe0ff */
[----:B------:R-:W-:Y:S02]  /*dce0*/  I2FP.F32.S32 R6, R6 ;  /* 0x0000000600067245 */ /* 0x000fe40000201400 */
[----:B------:R-:W-:Y:S02]  /*dcf0*/  IABS R5, R5 ;  /* 0x0000000500057213 */ /* 0x000fe40000000000 */
[----:B------:R-:W-:Y:S01]  /*dd00*/  IADD3 R20, PT, PT, R186, -0x89, RZ ;  /* 0xffffff77ba147810 */ /* 0x000fe20007ffe0ff */
[CC--:B------:R-:W-:Y:S01]  /*dd10*/  FFMA.FTZ R37, -R0.reuse, R6.reuse, R37 ;  /* 0x0000000600257223 */ /* 0x0c0fe20000010125 */
[----:B------:R-:W-:Y:S01]  /*dd20*/  FFMA.FTZ R43, -R0, R6, R43 ;  /* 0x00000006002b7223 */ /* 0x000fe2000001012b */
[----:B------:R-:W-:Y:S02]  /*dd30*/  I2FP.F32.S32 R5, R5 ;  /* 0x0000000500057245 */ /* 0x000fe40000201400 */
[----:B------:R-:W-:Y:S02]  /*dd40*/  IADD3 R6, PT, PT, R186, -0x58, RZ ;  /* 0xffffffa8ba067810 */ /* 0x000fe40007ffe0ff */
[----:B------:R-:W-:Y:S01]  /*dd50*/  IABS R20, R20 ;  /* 0x0000001400147213 */ /* 0x000fe20000000000 */
[CC--:B------:R-:W-:Y:S01]  /*dd60*/  FFMA.FTZ R41, -R0.reuse, R5.reuse, R41 ;  /* 0x0000000500297223 */ /* 0x0c0fe20000010129 */
[----:B------:R-:W-:Y:S01]  /*dd70*/  FFMA.FTZ R47, -R0, R5, R47 ;  /* 0x00000005002f7223 */ /* 0x000fe2000001012f */
[----:B------:R-:W-:Y:S02]  /*dd80*/  IABS R4, R6 ;  /* 0x0000000600047213 */ /* 0x000fe40000000000 */
[----:B------:R-:W-:Y:S02]  /*dd90*/  I2FP.F32.S32 R94, R20 ;  /* 0x00000014005e7245 */ /* 0x000fe40000201400 */
[----:B------:R-:W-:Y:S02]  /*dda0*/  I2FP.F32.S32 R4, R4 ;  /* 0x0000000400047245 */ /* 0x000fe40000201400 */
[----:B------:R-:W-:Y:S01]  /*ddb0*/  IADD3 R6, PT, PT, R186, -0x60, RZ ;  /* 0xffffffa0ba067810 */ /* 0x000fe20007ffe0ff */
[CC--:B------:R-:W-:Y:S01]  /*ddc0*/  FFMA.FTZ R114, -R0.reuse, R94.reuse, R69 ;  /* 0x0000005e00727223 */ /* 0x0c0fe20000010145 */
[C---:B------:R-:W-:Y:S01]  /*ddd0*/  FFMA.FTZ R94, -R0.reuse, R94, R74 ;  /* 0x0000005e005e7223 */ /* 0x040fe2000001014a */
[C---:B------:R-:W-:Y:S01]  /*dde0*/  FFMA.FTZ R44, -R0.reuse, R4, R44 ;  /* 0x00000004002c7223 */ /* 0x040fe2000001012c */
[----:B------:R-:W-:Y:S01]  /*ddf0*/  IABS R6, R6 ;  /* 0x0000000600067213 */ /* 0x000fe20000000000 */
[----:B------:R-:W-:Y:S01]  /*de00*/  FFMA.FTZ R228, -R0, R4, R228 ;  /* 0x0000000400e47223 */ /* 0x000fe200000101e4 */
        /* <DEDUP_REMOVED lines=9> */
[C---:B------:R-:W-:Y:S01]  /*dea0*/  FFMA.FTZ R214, -R0.reuse, R20, R214 ;  /* 0x0000001400d67223 */ /* 0x040fe200000101d6 */
        /* <DEDUP_REMOVED lines=14> */
[CC--:B------:R-:W-:Y:S01]  /*df90*/  FFMA.FTZ R239, -R0.reuse, R6.reuse, R239 ;  /* 0x0000000600ef7223 */ /* 0x0c0fe200000101ef */
[----:B------:R-:W-:Y:S01]  /*dfa0*/  FFMA.FTZ R233, -R0, R6, R233 ;  /* 0x0000000600e97223 */ /* 0x000fe200000101e9 */
        /* <DEDUP_REMOVED lines=36> */
[C---:B------:R-:W-:Y:S01]  /*e1f0*/  FFMA.FTZ R234, -R0.reuse, R5, R234 ;  /* 0x0000000500ea7223 */ /* 0x040fe200000101ea */
[----:B------:R-:W-:Y:S01]  /*e200*/  I2FP.F32.S32 R5, R7 ;  /* 0x0000000700057245 */ /* 0x000fe20000201400 */
[----:B------:R-:W-:Y:S01]  /*e210*/  FFMA.FTZ R7, -R0, R4, R53 ;  /* 0x0000000400077223 */ /* 0x000fe20000010135 */
[----:B------:R-:W-:Y:S02]  /*e220*/  I2FP.F32.S32 R121, R121 ;  /* 0x0000007900797245 */ /* 0x000fe40000201400 */
[----:B------:R-:W-:Y:S01]  /*e230*/  IADD3 R4, PT, PT, R186, -0x78, RZ ;  /* 0xffffff88ba047810 */ /* 0x000fe20007ffe0ff */
[CC--:B------:R-:W-:Y:S01]  /*e240*/  FFMA.FTZ R238, -R0.reuse, R5.reuse, R238 ;  /* 0x0000000500ee7223 */ /* 0x0c0fe200000101ee */
[C---:B------:R-:W-:Y:S01]  /*e250*/  FFMA.FTZ R232, -R0.reuse, R5, R232 ;  /* 0x0000000500e87223 */ /* 0x040fe200000101e8 */
[CC--:B------:R-:W-:Y:S01]  /*e260*/  FFMA.FTZ R110, -R0.reuse, R121.reuse, R72 ;  /* 0x00000079006e7223 */ /* 0x0c0fe20000010148 */
[----:B------:R-:W-:Y:S01]  /*e270*/  FFMA.FTZ R121, -R0, R121, R75 ;  /* 0x0000007900797223 */ /* 0x000fe2000001014b */
[----:B------:R-:W-:Y:S02]  /*e280*/  IABS R4, R4 ;  /* 0x0000000400047213 */ /* 0x000fe40000000000 */
[----:B------:R-:W-:Y:S02]  /*e290*/  IADD3 R5, PT, PT, R186, -0x81, RZ ;  /* 0xffffff7fba057810 */ /* 0x000fe40007ffe0ff */
[----:B------:R-:W-:Y:S02]  /*e2a0*/  I2FP.F32.S32 R6, R4 ;  /* 0x0000000400067245 */ /* 0x000fe40000201400 */
[----:B------:R-:W-:Y:S02]  /*e2b0*/  IABS R5, R5 ;  /* 0x0000000500057213 */ /* 0x000fe40000000000 */
[----:B------:R-:W-:Y:S01]  /*e2c0*/  IABS R125, R125 ;  /* 0x0000007d007d7213 */ /* 0x000fe20000000000 */
[CC--:B------:R-:W-:Y:S01]  /*e2d0*/  FFMA.FTZ R236, -R0.reuse, R6.reuse, R236 ;  /* 0x0000000600ec7223 */ /* 0x0c0fe200000101ec */
[----:B------:R-:W-:Y:S01]  /*e2e0*/  FFMA.FTZ R6, -R0, R6, R66 ;  /* 0x0000000600067223 */ /* 0x000fe20000010142 */
        /* <DEDUP_REMOVED lines=29> */
[----:B------:R-:W-:Y:S01]  /*e4c0*/  FFMA.FTZ R210, -R0, R5, R210 ;  /* 0x0000000500d27223 */ /* 0x000fe200000101d2 */
[----:B------:R-:W-:Y:S01]  /*e4d0*/  IADD3 R5, PT, PT, R186, -0xc8, RZ ;  /* 0xffffff38ba057810 */ /* 0x000fe20007ffe0ff */
[CC--:B------:R-:W-:Y:S01]  /*e4e0*/  FFMA.FTZ R221, -R0.reuse, R4.reuse, R221 ;  /* 0x0000000400dd7223 */ /* 0x0c0fe200000101dd */
[----:B------:R-:W-:Y:S01]  /*e4f0*/  FFMA.FTZ R218, -R0, R4, R218 ;  /* 0x0000000400da7223 */ /* 0x000fe200000101da */
[C---:B------:R-:W-:Y:S04]  /*e500*/  IADD3 R4, PT, PT, R186.reuse, -0xb0, RZ ;  /* 0xffffff50ba047810 */ /* 0x040fe80007ffe0ff */
[----:B------:R-:W-:Y:S04]  /*e510*/  IABS R4, R4 ;  /* 0x0000000400047213 */ /* 0x000fe80000000000 */
        /* <DEDUP_REMOVED lines=12> */
[----:B------:R-:W-:Y:S03]  /*e5e0*/  IABS R4, R4 ;  /* 0x0000000400047213 */ /* 0x000fe60000000000 */
[CC--:B------:R-:W-:Y:S01]  /*e5f0*/  FFMA.FTZ R203, -R0.reuse, R20.reuse, R203 ;  /* 0x0000001400cb7223 */ /* 0x0c0fe200000101cb */
[----:B------:R-:W-:Y:S01]  /*e600*/  FFMA.FTZ R205, -R0, R20, R205 ;  /* 0x0000001400cd7223 */ /* 0x000fe200000101cd */
[----:B------:R-:W-:Y:S02]  /*e610*/  IABS R20, R5 ;  /* 0x0000000500147213 */ /* 0x000fe40000000000 */
[----:B------:R-:W-:Y:S02]  /*e620*/  IABS R5, R21 ;  /* 0x0000001500057213 */ /* 0x000fe40000000000 */
[----:B------:R-:W-:Y:S02]  /*e630*/  IADD3 R21, PT, PT, R186, -0xe0, RZ ;  /* 0xffffff20ba157810 */ /* 0x000fe40007ffe0ff */
[----:B------:R-:W-:Y:S02]  /*e640*/  I2FP.F32.S32 R20, R20 ;  /* 0x0000001400147245 */ /* 0x000fe40000201400 */
[----:B------:R-:W-:Y:S02]  /*e650*/  I2FP.F32.S32 R5, R5 ;  /* 0x0000000500057245 */ /* 0x000fe40000201400 */
[----:B------:R-:W-:Y:S01]  /*e660*/  I2FP.F32.S32 R179, R4 ;  /* 0x0000000400b37245 */ /* 0x000fe20000201400 */
[CC--:B------:R-:W-:Y:S01]  /*e670*/  FFMA.FTZ R29, -R0.reuse, R20.reuse, R29 ;  /* 0x00000014001d7223 */ /* 0x0c0fe2000001011d */
[----:B------:R-:W-:Y:S01]  /*e680*/  FFMA.FTZ R31, -R0, R20, R31 ;  /* 0x00000014001f7223 */ /* 0x000fe2000001011f */
[----:B------:R-:W-:Y:S01]  /*e690*/  IADD3 R20, PT, PT, R186, -0xd8, RZ ;  /* 0xffffff28ba147810 */ /* 0x000fe20007ffe0ff */
[CC--:B------:R-:W-:Y:S01]  /*e6a0*/  FFMA.FTZ R152, -R0.reuse, R5.reuse, R152 ;  /* 0x0000000500987223 */ /* 0x0c0fe20000010198 */
[C---:B------:R-:W-:Y:S01]  /*e6b0*/  FFMA.FTZ R30, -R0.reuse, R5, R30 ;  /* 0x00000005001e7223 */ /* 0x040fe2000001011e */
[CC--:B------:R-:W-:Y:S01]  /*e6c0*/  FFMA.FTZ R204, -R0.reuse, R179.reuse, R204 ;  /* 0x000000b300cc7223 */ /* 0x0c0fe200000101cc */
[----:B------:R-:W-:Y:S01]  /*e6d0*/  IABS R20, R20 ;  /* 0x0000001400147213 */ /* 0x000fe20000000000 */
[----:B------:R-:W-:Y:S01]  /*e6e0*/  FFMA.FTZ R179, -R0, R179, R80 ;  /* 0x000000b300b37223 */ /* 0x000fe20000010150 */
[----:B------:R-:W-:Y:S02]  /*e6f0*/  IADD3 R4, PT, PT, R186, -0xd1, RZ ;  /* 0xffffff2fba047810 */ /* 0x000fe40007ffe0ff */
[----:B------:R-:W-:Y:S02]  /*e700*/  I2FP.F32.S32 R27, R20 ;  /* 0x00000014001b7245 */ /* 0x000fe40000201400 */
[----:B------:R-:W-:Y:S02]  /*e710*/  FMNMX3.FTZ R20, R28, R99, R201, !PT ;  /* 0x000000631c147276 */ /* 0x000fe400078100c9 */
[----:B------:R-:W-:Y:S01]  /*e720*/  IABS R4, R4 ;  /* 0x0000000400047213 */ /* 0x000fe20000000000 */
[-C--:B------:R-:W-:Y:S01]  /*e730*/  FFMA.FTZ R93, -R0, R27.reuse, R93 ;  /* 0x0000001b005d7223 */ /* 0x080fe2000001015d */
[----:B------:R-:W-:Y:S01]  /*e740*/  FMNMX3.FTZ R20, R20, R14, R15, !PT ;  /* 0x0000000e14147276 */ /* 0x000fe2000781000f */
[----:B------:R-:W-:Y:S01]  /*e750*/  FFMA.FTZ R101, -R0, R27, R101 ;  /* 0x0000001b00657223 */ /* 0x000fe20000010165 */
[----:B------:R-:W-:Y:S02]  /*e760*/  I2FP.F32.S32 R4, R4 ;  /* 0x0000000400047245 */ /* 0x000fe40000201400 */
[----:B------:R-:W-:Y:S02]  /*e770*/  FMNMX3.FTZ R20, R20, R18, R19, !PT ;  /* 0x0000001214147276 */ /* 0x000fe40007810013 */
[----:B------:R-:W-:Y:S01]  /*e780*/  IADD3 R5, PT, PT, R186, -0xd9, RZ ;  /* 0xffffff27ba057810 */ /* 0x000fe20007ffe0ff */
[-C--:B------:R-:W-:Y:S01]  /*e790*/  FFMA.FTZ R124, -R0, R4.reuse, R81 ;  /* 0x00000004007c7223 */ /* 0x080fe20000010151 */
[----:B------:R-:W-:Y:S01]  /*e7a0*/  FMNMX3.FTZ R20, R20, R11, R90, !PT ;  /* 0x0000000b14147276 */ /* 0x000fe2000781005a */
[----:B------:R-:W-:Y:S01]  /*e7b0*/  FFMA.FTZ R106, -R0, R4, R106 ;  /* 0x00000004006a7223 */ /* 0x000fe2000001016a */
[----:B------:R-:W-:Y:S02]  /*e7c0*/  IABS R4, R21 ;  /* 0x0000001500047213 */ /* 0x000fe40000000000 */
        /* <DEDUP_REMOVED lines=15> */
[----:B------:R-:W-:Y:S01]  /*e8c0*/  IABS R5, R5 ;  /* 0x0000000500057213 */ /* 0x000fe20000000000 */
[C---:B------:R-:W-:Y:S01]  /*e8d0*/  FFMA.FTZ R73, -R0.reuse, R4, R73 ;  /* 0x0000000400497223 */ /* 0x040fe20000010149 */
[----:B------:R-:W-:Y:S01]  /*e8e0*/  FMNMX3.FTZ R21, R21, R36, R37, !PT ;  /* 0x0000002415157276 */ /* 0x000fe20007810025 */
[----:B------:R-:W-:Y:S01]  /*e8f0*/  FFMA.FTZ R63, -R0, R4, R63 ;  /* 0x00000004003f7223 */ /* 0x000fe2000001013f */
[----:B------:R-:W-:Y:S02]  /*e900*/  I2FP.F32.S32 R5, R5 ;  /* 0x0000000500057245 */ /* 0x000fe40000201400 */
[----:B------:R-:W-:Y:S02]  /*e910*/  FMNMX3.FTZ R21, R21, R40, R41, !PT ;  /* 0x0000002815157276 */ /* 0x000fe40007810029 */
[----:B------:R-:W-:Y:S01]  /*e920*/  IADD3 R27, PT, PT, R186, -0xe1, RZ ;  /* 0xffffff1fba1b7810 */ /* 0x000fe20007ffe0ff */
[CC--:B------:R-:W-:Y:S01]  /*e930*/  FFMA.FTZ R76, -R0.reuse, R5.reuse, R76 ;  /* 0x00000005004c7223 */ /* 0x0c0fe2000001014c */
[----:B------:R-:W-:Y:S01]  /*e940*/  FMNMX3.FTZ R21, R21, R44, R45, !PT ;  /* 0x0000002c15157276 */ /* 0x000fe2000781002d */
[----:B------:R-:W-:Y:S01]  /*e950*/  FFMA.FTZ R97, -R0, R5, R97 ;  /* 0x0000000500617223 */ /* 0x000fe20000010161 */
[----:B------:R-:W-:Y:S02]  /*e960*/  IABS R27, R27 ;  /* 0x0000001b001b7213 */ /* 0x000fe40000000000 */
[----:B------:R-:W-:Y:S02]  /*e970*/  FMNMX3.FTZ R21, R21, R48, R49, !PT ;  /* 0x0000003015157276 */ /* 0x000fe40007810031 */
[----:B------:R-:W-:Y:S02]  /*e980*/  I2FP.F32.S32 R27, R27 ;  /* 0x0000001b001b7245 */ /* 0x000fe40000201400 */
[----:B------:R-:W-:Y:S02]  /*e990*/  FMNMX3.FTZ R21, R21, R230, R7, !PT ;  /* 0x000000e615157276 */ /* 0x000fe40007810007 */
[----:B------:R-:W-:Y:S01]  /*e9a0*/  FMNMX3.FTZ R20, R20, R228, R229, !PT ;  /* 0x000000e414147276 */ /* 0x000fe200078100e5 */
[CC--:B------:R-:W-:Y:S01]  /*e9b0*/  FFMA.FTZ R68, -R0.reuse, R27.reuse, R68 ;  /* 0x0000001b00447223 */ /* 0x0c0fe20000010144 */
[----:B------:R-:W-:Y:S01]  /*e9c0*/  FMNMX3.FTZ R21, R21, R232, R233, !PT ;  /* 0x000000e815157276 */ /* 0x000fe200078100e9 */
        /* <DEDUP_REMOVED lines=10> */
[----:B------:R-:W-:Y:S02]  /*ea70*/  IADD3 R4, PT, PT, R186, -0xe9, RZ ;  /* 0xffffff17ba047810 */ /* 0x000fe40007ffe0ff */
[----:B------:R-:W-:Y:S02]  /*ea80*/  FMNMX3.FTZ R20, R20, R88, R94, !PT ;  /* 0x0000005814147276 */ /* 0x000fe4000781005e */
[----:B------:R-:W-:Y:S02]  /*ea90*/  IABS R4, R4 ;  /* 0x0000000400047213 */ /* 0x000fe40000000000 */
[----:B------:R-:W-:Y:S02]  /*eaa0*/  FMNMX3.FTZ R20, R20, R113, R121, !PT ;  /* 0x0000007114147276 */ /* 0x000fe40007810079 */
[----:B------:R-:W-:Y:S02]  /*eab0*/  I2FP.F32.S32 R4, R4 ;  /* 0x0000000400047245 */ /* 0x000fe40000201400 */
[----:B------:R-:W-:Y:S02]  /*eac0*/  FMNMX3.FTZ R20, R20, R125, R128, !PT ;  /* 0x0000007d14147276 */ /* 0x000fe40007810080 */
[----:B------:R-:W-:Y:S01]  /*ead0*/  IADD3 R5, PT, PT, R186, -0xe8, RZ ;  /* 0xffffff18ba057810 */ /* 0x000fe20007ffe0ff */
[-C--:B------:R-:W-:Y:S01]  /*eae0*/  FFMA.FTZ R58, -R0, R4.reuse, R58 ;  /* 0x00000004003a7223 */ /* 0x080fe2000001013a */
[----:B------:R-:W-:Y:S01]  /*eaf0*/  IADD3 R27, PT, PT, R186, -0xf0, RZ ;  /* 0xffffff10ba1b7810 */ /* 0x000fe20007ffe0ff */
[----:B------:R-:W-:Y:S01]  /*eb00*/  FFMA.FTZ R60, -R0, R4, R60 ;  /* 0x00000004003c7223 */ /* 0x000fe2000001013c */
[----:B------:R-:W-:Y:S02]  /*eb10*/  IABS R5, R5 ;  /* 0x0000000500057213 */ /* 0x000fe40000000000 */
[----:B------:R-:W-:Y:S02]  /*eb20*/  IABS R27, R27 ;  /* 0x0000001b001b7213 */ /* 0x000fe40000000000 */
[----:B------:R-:W-:Y:S02]  /*eb30*/  I2FP.F32.S32 R5, R5 ;  /* 0x0000000500057245 */ /* 0x000fe40000201400 */
[----:B------:R-:W-:Y:S02]  /*eb40*/  I2FP.F32.S32 R27, R27 ;  /* 0x0000001b001b7245 */ /* 0x000fe40000201400 */
[----:B------:R-:W-:Y:S01]  /*eb50*/  IADD3 R4, PT, PT, R186, -0xf8, RZ ;  /* 0xffffff08ba047810 */ /* 0x000fe20007ffe0ff */
[----:B------:R-:W-:Y:S01]  /*eb60*/  FFMA.FTZ R59, -R0, R5, R59 ;  /* 0x00000005003b7223 */ /* 0x000fe2000001013b */
[----:B------:R-:W-:Y:S01]  /*eb70*/  FMNMX3.FTZ R20, R20, R220, R218, !PT ;  /* 0x000000dc14147276 */ /* 0x000fe200078100da */
[CC--:B------:R-:W-:Y:S01]  /*eb80*/  FFMA.FTZ R57, -R0.reuse, R27.reuse, R57 ;  /* 0x0000001b00397223 */ /* 0x0c0fe20000010139 */
[C---:B------:R-:W-:Y:S01]  /*eb90*/  FFMA.FTZ R26, -R0.reuse, R27, R26 ;  /* 0x0000001b001a7223 */ /* 0x040fe2000001011a */
[----:B------:R-:W-:Y:S01]  /*eba0*/  IABS R4, R4 ;  /* 0x0000000400047213 */ /* 0x000fe20000000000 */
[----:B------:R-:W-:Y:S01]  /*ebb0*/  FFMA.FTZ R61, -R0, R5, R61 ;  /* 0x00000005003d7223 */ /* 0x000fe2000001013d */
[----:B------:R-:W-:Y:S02]  /*ebc0*/  FMNMX3.FTZ R20, R20, R217, R216, !PT ;  /* 0x000000d914147276 */ /* 0x000fe400078100d8 */
[----:B------:R-:W-:Y:S02]  /*ebd0*/  I2FP.F32.S32 R4, R4 ;  /* 0x0000000400047245 */ /* 0x000fe40000201400 */
[----:B------:R-:W-:Y:S02]  /*ebe0*/  FMNMX3.FTZ R20, R20, R211, R210, !PT ;  /* 0x000000d314147276 */ /* 0x000fe400078100d2 */
[----:B------:R-:W-:Y:S01]  /*ebf0*/  IADD3 R5, PT, PT, R186, -0xf1, RZ ;  /* 0xffffff0fba057810 */ /* 0x000fe20007ffe0ff */
[CC--:B------:R-:W-:Y:S01]  /*ec00*/  FFMA.FTZ R54, -R0.reuse, R4.reuse, R54 ;  /* 0x0000000400367223 */ /* 0x0c0fe20000010136 */
[----:B------:R-:W-:Y:S01]  /*ec10*/  FFMA.FTZ R24, -R0, R4, R24 ;  /* 0x0000000400187223 */ /* 0x000fe20000010118 */
[----:B------:R-:W-:Y:S02]  /*ec20*/  FMNMX3.FTZ R4, R20, R209, R208, !PT ;  /* 0x000000d114047276 */ /* 0x000fe400078100d0 */
[----:B------:R-:W-:Y:S02]  /*ec30*/  IABS R5, R5 ;  /* 0x0000000500057213 */ /* 0x000fe40000000000 */
[----:B------:R-:W-:Y:S02]  /*ec40*/  FMNMX3.FTZ R4, R4, R203, R179, !PT ;  /* 0x000000cb04047276 */ /* 0x000fe400078100b3 */
[----:B------:R-:W-:Y:S02]  /*ec50*/  I2FP.F32.S32 R5, R5 ;  /* 0x0000000500057245 */ /* 0x000fe40000201400 */
[----:B------:R-:W-:Y:S02]  /*ec60*/  FMNMX3.FTZ R4, R4, R31, R30, !PT ;  /* 0x0000001f04047276 */ /* 0x000fe4000781001e */
[----:B------:R-:W-:Y:S01]  /*ec70*/  FMNMX3.FTZ R21, R21, R227, R226, !PT ;  /* 0x000000e315157276 */ /* 0x000fe200078100e2 */
[-C--:B------:R-:W-:Y:S01]  /*ec80*/  FFMA.FTZ R56, -R0, R5.reuse, R56 ;  /* 0x0000000500387223 */ /* 0x080fe20000010138 */
[----:B------:R-:W-:Y:S01]  /*ec90*/  FMNMX3.FTZ R4, R4, R120, R106, !PT ;  /* 0x0000007804047276 */ /* 0x000fe2000781006a */
[----:B------:R-:W-:Y:S01]  /*eca0*/  FFMA.FTZ R25, -R0, R5, R25 ;  /* 0x0000000500197223 */ /* 0x000fe20000010119 */
[----:B------:R-:W-:Y:S02]  /*ecb0*/  IADD3 R5, PT, PT, R186, -0xf9, RZ ;  /* 0xffffff07ba057810 */ /* 0x000fe40007ffe0ff */
[----:B------:R-:W-:Y:S02]  /*ecc0*/  FMNMX3.FTZ R4, R4, R101, R97, !PT ;  /* 0x0000006504047276 */ /* 0x000fe40007810061 */
[----:B------:R-:W-:Y:S02]  /*ecd0*/  IABS R5, R5 ;  /* 0x0000000500057213 */ /* 0x000fe40000000000 */
        /* <DEDUP_REMOVED lines=12> */
[----:B------:R-:W-:Y:S01]  /*eda0*/  FFMA.FTZ R51, -R0, R20, R51 ;  /* 0x0000001400337223 */ /* 0x000fe20000010133 */
[----:B------:R-:W-:Y:S02]  /*edb0*/  FMNMX3.FTZ R27, R27, R29, R152, !PT ;  /* 0x0000001d1b1b7276 */ /* 0x000fe40007810098 */
[----:B------:R-:W-:Y:S02]  /*edc0*/  FMNMX3.FTZ R4, R4, R61, R60, !PT ;  /* 0x0000003d04047276 */ /* 0x000fe4000781003c */
[----:B------:R-:W-:Y:S02]  /*edd0*/  FMNMX3.FTZ R27, R27, R129, R124, !PT ;  /* 0x000000811b1b7276 */ /* 0x000fe4000781007c */
[----:B------:R-:W-:Y:S02]  /*ede0*/  FMNMX3.FTZ R4, R4, R26, R25, !PT ;  /* 0x0000001a04047276 */ /* 0x000fe40007810019 */
[----:B------:R-:W-:Y:S02]  /*edf0*/  FMNMX3.FTZ R27, R27, R93, R76, !PT ;  /* 0x0000005d1b1b7276 */ /* 0x000fe4000781004c */
[C---:B------:R-:W-:Y:S02]  /*ee00*/  IADD3 R21, PT, PT, R186.reuse, -0x101, RZ ;  /* 0xfffffeffba157810 */ /* 0x040fe40007ffe0ff */
[----:B------:R-:W-:Y:S02]  /*ee10*/  FMNMX3.FTZ R27, R27, R73, R68, !PT ;  /* 0x000000491b1b7276 */ /* 0x000fe40007810044 */
[----:B------:R-:W-:Y:S02]  /*ee20*/  IABS R21, R21 ;  /* 0x0000001500157213 */ /* 0x000fe40000000000 */
[----:B------:R-:W-:Y:S02]  /*ee30*/  FMNMX3.FTZ R27, R27, R59, R58, !PT ;  /* 0x0000003b1b1b7276 */ /* 0x000fe4000781003a */
[----:B------:R-:W-:Y:S02]  /*ee40*/  I2FP.F32.S32 R21, R21 ;  /* 0x0000001500157245 */ /* 0x000fe40000201400 */
[----:B------:R-:W-:Y:S02]  /*ee50*/  FMNMX3.FTZ R5, R27, R57, R56, !PT ;  /* 0x000000391b057276 */ /* 0x000fe40007810038 */
[----:B------:R-:W-:Y:S01]  /*ee60*/  IADD3 R186, PT, PT, R186, 0x100, RZ ;  /* 0x00000100baba7810 */ /* 0x000fe20007ffe0ff */
[----:B------:R-:W-:Y:S01]  /*ee70*/  FFMA.FTZ R50, -R0, R21, R50 ;  /* 0x0000001500327223 */ /* 0x000fe20000010132 */
[----:B------:R-:W-:Y:S02]  /*ee80*/  FMNMX3.FTZ R21, R5, R54, R52, !PT ;  /* 0x0000003605157276 */ /* 0x000fe40007810034 */
[----:B------:R-:W-:Y:S02]  /*ee90*/  FMNMX3.FTZ R5, R4, R24, R23, !PT ;  /* 0x0000001804057276 */ /* 0x000fe40007810017 */
[----:B------:R-:W-:Y:S03]  /*eea0*/  FMNMX3.FTZ R21, R21, R51, R50, !PT ;  /* 0x0000003315157276 */ /* 0x000fe60007810032 */
[----:B------:R-:W1:Y:S08]  /*eeb0*/  SHFL.BFLY PT, R4, R5, 0x2, 0x1f ;  /* 0x0c401f0005047f89 */ /* 0x000e7000000e0000 */
[----:B------:R-:W3:Y:S01]  /*eec0*/  SHFL.BFLY PT, R20, R21, 0x2, 0x1f ;  /* 0x0c401f0015147f89 */ /* 0x000ee200000e0000 */
[----:B-1----:R-:W-:Y:S02]  /*eed0*/  FMNMX.FTZ R4, R5, R4, !PT ;  /* 0x0000000405047209 */ /* 0x002fe40007810000 */
[----:B---3--:R-:W-:Y:S05]  /*eee0*/  FMNMX.FTZ R5, R21, R20, !PT ;  /* 0x0000001415057209 */ /* 0x008fea0007810000 */
[----:B------:R-:W1:Y:S08]  /*eef0*/  SHFL.BFLY PT, R20, R4, 0x1, 0x1f ;  /* 0x0c201f0004147f89 */ /* 0x000e7000000e0000 */
[----:B------:R-:W3:Y:S01]  /*ef00*/  SHFL.BFLY PT, R21, R5, 0x1, 0x1f ;  /* 0x0c201f0005157f89 */ /* 0x000ee200000e0000 */
[----:B-1----:R-:W-:Y:S04]  /*ef10*/  FMNMX.FTZ R20, R4, R20, !PT ;  /* 0x0000001404147209 */ /* 0x002fe80007810000 */
[----:B------:R-:W-:Y:S01]  /*ef20*/  FSETP.NEU.FTZ.AND P1, PT, R20, -INF , PT ;  /* 0xff8000001400780b */ /* 0x000fe20003f3d000 */
[----:B--2---:R-:W-:Y:S01]  /*ef30*/  FMUL.FTZ R55, R22, R20 ;  /* 0x0000001416377220 */ /* 0x004fe20000410000 */
[----:B---3--:R-:W-:Y:S01]  /*ef40*/  FMNMX.FTZ R21, R5, R21, !PT ;  /* 0x0000001505157209 */ /* 0x008fe20007810000 */
[----:B------:R-:W-:Y:S03]  /*ef50*/  FADD.FTZ R4, -R20, R149 ;  /* 0x0000009514047221 */ /* 0x000fe60000010100 */
[----:B------:R-:W-:Y:S01]  /*ef60*/  FSEL R55, R55, RZ, P1 ;  /* 0x000000ff37377208 */ /* 0x000fe20000800000 */
[C---:B------:R-:W-:Y:S01]  /*ef70*/  FMUL.FTZ R53, R22.reuse, R21 ;  /* 0x0000001516357220 */ /* 0x040fe20000410000 */
[C---:B------:R-:W-:Y:S01]  /*ef80*/  FSETP.NEU.FTZ.AND P1, PT, R21.reuse, -INF , PT ;  /* 0xff8000001500780b */ /* 0x040fe20003f3d000 */
[----:B------:R-:W-:Y:S01]  /*ef90*/  FMUL.FTZ R4, R22, R4 ;  /* 0x0000000416047220 */ /* 0x000fe20000410000 */
[----:B------:R-:W-:Y:S01]  /*efa0*/  FADD.FTZ R5, -R21, R148 ;  /* 0x0000009415057221 */ /* 0x000fe20000010100 */
[-CC-:B------:R-:W-:Y:S01]  /*efb0*/  FFMA.FTZ R158, R14, R22.reuse, -R55.reuse ;  /* 0x000000160e9e7223 */ /* 0x180fe20000010837 */
[-CC-:B------:R-:W-:Y:S01]  /*efc0*/  FFMA.FTZ R157, R15, R22.reuse, -R55.reuse ;  /* 0x000000160f9d7223 */ /* 0x180fe20000010837 */
[----:B------:R1:W2:Y:S01]  /*efd0*/  MUFU.EX2 R27, R4 ;  /* 0x00000004001b7308 */ /* 0x0002a20000000800 */
[-CC-:B------:R-:W-:Y:S01]  /*efe0*/  FFMA.FTZ R103, R38, R22.reuse, -R55.reuse ;  /* 0x0000001626677223 */ /* 0x180fe20000010837 */
[-CC-:B------:R-:W-:Y:S01]  /*eff0*/  FFMA.FTZ R102, R39, R22.reuse, -R55.reuse ;  /* 0x0000001627667223 */ /* 0x180fe20000010837 */
[----:B------:R-:W-:Y:S01]  /*f000*/  FSEL R53, R53, RZ, P1 ;  /* 0x000000ff35357208 */ /* 0x000fe20000800000 */
[-CC-:B------:R-:W-:Y:S01]  /*f010*/  FFMA.FTZ R122, R96, R22.reuse, -R55.reuse ;  /* 0x00000016607a7223 */ /* 0x180fe20000010837 */
[-CC-:B------:R-:W-:Y:S01]  /*f020*/  FFMA.FTZ R130, R90, R22.reuse, -R55.reuse ;  /* 0x000000165a827223 */ /* 0x180fe20000010837 */
        /* <DEDUP_REMOVED lines=11> */
[-C--:B------:R-:W-:Y:S01]  /*f0e0*/  FFMA.FTZ R162, R95, R22.reuse, -R53 ;  /* 0x000000165fa27223 */ /* 0x080fe20000010835 */
[-C--:B------:R-:W-:Y:S01]  /*f0f0*/  FFMA.FTZ R95, R43, R22.reuse, -R55 ;  /* 0x000000162b5f7223 */ /* 0x080fe20000010837 */
[-CC-:B------:R-:W-:Y:S01]  /*f100*/  FFMA.FTZ R127, R91, R22.reuse, -R53.reuse ;  /* 0x000000165b7f7223 */ /* 0x180fe20000010835 */
[-CC-:B------:R-:W-:Y:S01]  /*f110*/  FFMA.FTZ R91, R45, R22.reuse, -R53.reuse ;  /* 0x000000162d5b7223 */ /* 0x180fe20000010835 */
[-CC-:B------:R-:W-:Y:S01]  /*f120*/  FFMA.FTZ R123, R92, R22.reuse, -R53.reuse ;  /* 0x000000165c7b7223 */ /* 0x180fe20000010835 */
[-CC-:B------:R-:W-:Y:S01]  /*f130*/  FFMA.FTZ R92, R44, R22.reuse, -R53.reuse ;  /* 0x000000162c5c7223 */ /* 0x180fe20000010835 */
[-C--:B------:R-:W-:Y:S03]  /*f140*/  FFMA.FTZ R81, R49, R22.reuse, -R53 ;  /* 0x0000001631517223 */ /* 0x080fe60000010835 */
[----:B------:R-:W-:Y:S01]  /*f150*/  MUFU.EX2 R202, R202 ;  /* 0x000000ca00ca7308 */ /* 0x000fe20000000800 */
[----:B------:R-:W-:Y:S01]  /*f160*/  LOP3.LUT R49, R167, 0x120, R168, 0xf8, !PT ;  /* 0x00000120a7317812 */ /* 0x000fe200078ef8a8 */
[-CC-:B------:R-:W-:Y:S01]  /*f170*/  FFMA.FTZ R199, R163, R22.reuse, -R55.reuse ;  /* 0x00000016a3c77223 */ /* 0x180fe20000010837 */
[-CC-:B------:R-:W-:Y:S01]  /*f180*/  FFMA.FTZ R163, R99, R22.reuse, -R55.reuse ;  /* 0x0000001663a37223 */ /* 0x180fe20000010837 */
[--C-:B------:R-:W-:Y:S01]  /*f190*/  FFMA.FTZ R99, R42, R22, -R55.reuse ;  /* 0x000000162a637223 */ /* 0x100fe20000010837 */
[----:B------:R-:W-:Y:S01]  /*f1a0*/  LEA R49, R49, R166, 0x1 ;  /* 0x000000a631317211 */ /* 0x000fe200078e08ff */
[-C--:B------:R-:W-:Y:S01]  /*f1b0*/  FFMA.FTZ R161, R201, R22.reuse, -R55 ;  /* 0x00000016c9a17223 */ /* 0x080fe20000010837 */
[-C--:B------:R-:W-:Y:S03]  /*f1c0*/  FFMA.FTZ R201, R89, R22.reuse, -R53 ;  /* 0x0000001659c97223 */ /* 0x080fe60000010835 */
[----:B------:R-:W3:Y:S01]  /*f1d0*/  MUFU.EX2 R199, R199 ;  /* 0x000000c700c77308 */ /* 0x000ee20000000800 */
[-CC-:B------:R-:W-:Y:S01]  /*f1e0*/  FFMA.FTZ R89, R47, R22.reuse, -R55.reuse ;  /* 0x000000162f597223 */ /* 0x180fe20000010837 */
[----:B------:R-:W4:Y:S01]  /*f1f0*/  LDSM.16.MT88.4 R12, [R49+0x5000] ;  /* 0x00500000310c783b */ /* 0x000f220000004200 */
[----:B-1----:R-:W-:Y:S01]  /*f200*/  IADD3 R4, PT, PT, R49, 0x5000, RZ ;  /* 0x0000500031047810 */ /* 0x002fe20007ffe0ff */
[-CC-:B------:R-:W-:Y:S01]  /*f210*/  FFMA.FTZ R111, R34, R22.reuse, -R55.reuse ;  /* 0x00000016226f7223 */ /* 0x180fe20000010837 */
[-C--:B------:R-:W-:Y:S01]  /*f220*/  FFMA.FTZ R108, R35, R22.reuse, -R55 ;  /* 0x00000016236c7223 */ /* 0x080fe20000010837 */
[-CC-:B------:R-:W-:Y:S01]  /*f230*/  FFMA.FTZ R112, R32, R22.reuse, -R53.reuse ;  /* 0x0000001620707223 */ /* 0x180fe20000010835 */
[-C--:B------:R-:W-:Y:S03]  /*f240*/  FFMA.FTZ R109, R33, R22.reuse, -R53 ;  /* 0x00000016216d7223 */ /* 0x080fe60000010835 */
[----:B------:R-:W-:Y:S01]  /*f250*/  MUFU.EX2 R163, R163 ;  /* 0x000000a300a37308 */ /* 0x000fe20000000800 */
[--C-:B------:R-:W-:Y:S01]  /*f260*/  FFMA.FTZ R64, R6, R22, -R55.reuse ;  /* 0x0000001606407223 */ /* 0x100fe20000010837 */
[----:B------:R-:W-:Y:S01]  /*f270*/  LDSM.16.MT88.4 R40, [R49+0x5400] ;  /* 0x005400003128783b */ /* 0x000fe20000004200 */
[C---:B--2---:R-:W-:Y:S01]  /*f280*/  FMUL.FTZ R6, R27.reuse, R146 ;  /* 0x000000921b067220 */ /* 0x044fe20000410000 */
[-CC-:B------:R-:W-:Y:S01]  /*f290*/  FFMA.FTZ R69, R8, R22.reuse, -R55.reuse ;  /* 0x0000001608457223 */ /* 0x180fe20000010837 */
[----:B------:R-:W-:Y:S01]  /*f2a0*/  FFMA.FTZ R155, R18, R22, -R55 ;  /* 0x00000016129b7223 */ /* 0x000fe20000010837 */
[----:B------:R-:W-:Y:S01]  /*f2b0*/  FMUL.FTZ R18, R27, R134 ;  /* 0x000000861b127220 */ /* 0x000fe20000410000 */
[--C-:B------:R-:W-:Y:S03]  /*f2c0*/  FFMA.FTZ R156, R16, R22, -R53.reuse ;  /* 0x00000016109c7223 */ /* 0x100fe60000010835 */
[----:B------:R-:W1:Y:S01]  /*f2d0*/  MUFU.EX2 R161, R161 ;  /* 0x000000a100a17308 */ /* 0x000e620000000800 */
[----:B---3--:R-:W-:Y:S01]  /*f2e0*/  F2FP.F16.F32.PACK_AB R33, R199, R200 ;  /* 0x000000c8c721723e */ /* 0x008fe200000000ff */
[-C--:B------:R-:W-:Y:S01]  /*f2f0*/  FFMA.FTZ R154, R17, R22.reuse, -R53 ;  /* 0x00000016119a7223 */ /* 0x080fe20000010835 */
[-CC-:B------:R-:W-:Y:S01]  /*f300*/  FFMA.FTZ R66, R238, R22.reuse, -R55.reuse ;  /* 0x00000016ee427223 */ /* 0x180fe20000010837 */
[-C--:B------:R-:W-:Y:S01]  /*f310*/  FFMA.FTZ R65, R239, R22.reuse, -R55 ;  /* 0x00000016ef417223 */ /* 0x080fe20000010837 */
[-CC-:B------:R-:W-:Y:S01]  /*f320*/  FFMA.FTZ R77, R236, R22.reuse, -R53.reuse ;  /* 0x00000016ec4d7223 */ /* 0x180fe20000010835 */
[-CC-:B------:R-:W-:Y:S01]  /*f330*/  FFMA.FTZ R83, R237, R22.reuse, -R53.reuse ;  /* 0x00000016ed537223 */ /* 0x180fe20000010835 */
[-CC-:B------:R-:W-:Y:S03]  /*f340*/  FFMA.FTZ R82, R82, R22.reuse, -R53.reuse ;  /* 0x0000001652527223 */ /* 0x180fe60000010835 */
[----:B------:R-:W2:Y:S01]  /*f350*/  MUFU.EX2 R201, R201 ;  /* 0x000000c900c97308 */ /* 0x000ea20000000800 */
[-C--:B------:R-:W-:Y:S01]  /*f360*/  FFMA.FTZ R87, R87, R22.reuse, -R53 ;  /* 0x0000001657577223 */ /* 0x080fe20000010835 */
[-C--:B------:R-:W-:Y:S01]  /*f370*/  FFMA.FTZ R30, R30, R22.reuse, -R55 ;  /* 0x000000161e1e7223 */ /* 0x080fe20000010837 */
[-C--:B------:R-:W-:Y:S01]  /*f380*/  FFMA.FTZ R167, R207, R22.reuse, -R53 ;  /* 0x00000016cfa77223 */ /* 0x080fe20000010835 */
[-CC-:B------:R-:W-:Y:S01]  /*f390*/  FFMA.FTZ R120, R120, R22.reuse, -R55.reuse ;  /* 0x0000001678787223 */ /* 0x180fe20000010837 */
[-CC-:B------:R-:W-:Y:S01]  /*f3a0*/  FFMA.FTZ R106, R106, R22.reuse, -R55.reuse ;  /* 0x000000166a6a7223 */ /* 0x180fe20000010837 */
[-CC-:B------:R-:W-:Y:S01]  /*f3b0*/  FFMA.FTZ R101, R101, R22.reuse, -R55.reuse ;  /* 0x0000001665657223 */ /* 0x180fe20000010837 */
[-C--:B------:R-:W-:Y:S03]  /*f3c0*/  FFMA.FTZ R97, R97, R22.reuse, -R55 ;  /* 0x0000001661617223 */ /* 0x080fe60000010837 */
[----:B------:R-:W-:Y:S01]  /*f3d0*/  MUFU.EX2 R162, R162 ;  /* 0x000000a200a27308 */ /* 0x000fe20000000800 */
        /* <DEDUP_REMOVED lines=8> */
[----:B------:R-:W-:Y:S01]  /*f460*/  IADD3 R48, PT, PT, R49, 0x5020, RZ ;  /* 0x0000502031307810 */ /* 0x000fe20007ffe0ff */
[-C--:B------:R-:W-:Y:S01]  /*f470*/  FFMA.FTZ R169, R153, R22.reuse, -R53 ;  /* 0x0000001699a97223 */ /* 0x080fe20000010835 */
[----:B------:R-:W-:Y:S01]  /*f480*/  @P0 IADD3 R48, PT, PT, R4, -0x20, RZ ;  /* 0xffffffe004300810 */ /* 0x000fe20007ffe0ff */
[----:B------:R-:W-:Y:S01]  /*f490*/  FFMA.FTZ R153, R19, R22, -R55 ;  /* 0x0000001613997223 */ /* 0x000fe20000010837 */
[----:B--2---:R-:W-:Y:S01]  /*f4a0*/  F2FP.F16.F32.PACK_AB R32, R201, R202 ;  /* 0x000000cac920723e */ /* 0x004fe200000000ff */
[----:B------:R-:W-:Y:S01]  /*f4b0*/  FMUL.FTZ R19, R27, R135 ;  /* 0x000000871b137220 */ /* 0x000fe20000410000 */
[----:B------:R-:W-:Y:S03]  /*f4c0*/  FMUL.FTZ R5, R22, R5 ;  /* 0x0000000516057220 */ /* 0x000fe60000410000 */
[----:B------:R-:W1:Y:S01]  /*f4d0*/  MUFU.EX2 R169, R169 ;  /* 0x000000a900a97308 */ /* 0x000e620000000800 */
[----:B------:R-:W2:Y:S01]  /*f4e0*/  LDSM.16.MT88.4 R36, [R48] ;  /* 0x000000003024783b */ /* 0x000ea20000004200 */
[-C--:B------:R-:W-:Y:S01]  /*f4f0*/  FFMA.FTZ R79, R7, R22.reuse, -R53 ;  /* 0x00000016074f7223 */ /* 0x080fe20000010835 */
[----:B------:R-:W-:Y:S01]  /*f500*/  FMUL.FTZ R7, R27, R147 ;  /* 0x000000931b077220 */ /* 0x000fe20000410000 */
[-C--:B------:R-:W-:Y:S01]  /*f510*/  FFMA.FTZ R131, R11, R22.reuse, -R55 ;  /* 0x000000160b837223 */ /* 0x080fe20000010837 */
[C---:B------:R-:W-:Y:S01]  /*f520*/  FMUL.FTZ R11, R27.reuse, R143 ;  /* 0x0000008f1b0b7220 */ /* 0x040fe20000410000 */
[-CC-:B------:R-:W-:Y:S01]  /*f530*/  FFMA.FTZ R143, R214, R22.reuse, -R53.reuse ;  /* 0x00000016d68f7223 */ /* 0x180fe20000010835 */
[--C-:B------:R-:W-:Y:S03]  /*f540*/  FFMA.FTZ R149, R10, R22, -R53.reuse ;  /* 0x000000160a957223 */ /* 0x100fe60000010835 */
[----:B------:R-:W3:Y:S01]  /*f550*/  MUFU.EX2 R28, R5 ;  /* 0x00000005001c7308 */ /* 0x000ee20000000800 */
[----:B------:R-:W5:Y:S01]  /*f560*/  LDSM.16.MT88.4 R44, [R48+0x400] ;  /* 0x00040000302c783b */ /* 0x000f620000004200 */
[----:B------:R-:W-:Y:S01]  /*f570*/  FMUL.FTZ R10, R27, R142 ;  /* 0x0000008e1b0a7220 */ /* 0x000fe20000410000 */
[-CC-:B------:R-:W-:Y:S01]  /*f580*/  FFMA.FTZ R142, R215, R22.reuse, -R53.reuse ;  /* 0x00000016d78e7223 */ /* 0x180fe20000010835 */
[-C--:B------:R-:W-:Y:S01]  /*f590*/  FFMA.FTZ R119, R9, R22.reuse, -R53 ;  /* 0x0000001609777223 */ /* 0x080fe20000010835 */
[-CC-:B------:R-:W-:Y:S01]  /*f5a0*/  FFMA.FTZ R126, R219, R22.reuse, -R55.reuse ;  /* 0x00000016db7e7223 */ /* 0x180fe20000010837 */
[-CC-:B------:R-:W-:Y:S01]  /*f5b0*/  FFMA.FTZ R117, R224, R22.reuse, -R55.reuse ;  /* 0x00000016e0757223 */ /* 0x180fe20000010837 */
[-C--:B------:R-:W-:Y:S03]  /*f5c0*/  FFMA.FTZ R116, R225, R22.reuse, -R55 ;  /* 0x00000016e1747223 */ /* 0x080fe60000010837 */
[----:B------:R-:W-:Y:S01]  /*f5d0*/  MUFU.EX2 R155, R155 ;  /* 0x0000009b009b7308 */ /* 0x000fe20000000800 */
[----:B-1----:R-:W-:Y:S01]  /*f5e0*/  F2FP.F16.F32.PACK_AB R34, R162, R169 ;  /* 0x000000a9a222723e */ /* 0x002fe200000000ff */
[-C--:B------:R-:W-:Y:S01]  /*f5f0*/  FFMA.FTZ R118, R223, R22.reuse, -R53 ;  /* 0x00000016df767223 */ /* 0x080fe20000010835 */
        /* <DEDUP_REMOVED lines=9> */
[C---:B------:R-:W-:Y:S01]  /*f690*/  FMUL.FTZ R5, R28.reuse, R145 ;  /* 0x000000911c057220 */ /* 0x040fe20000410000 */
[C---:B------:R-:W-:Y:S01]  /*f6a0*/  FMUL.FTZ R8, R28.reuse, R140 ;  /* 0x0000008c1c087220 */ /* 0x040fe20000410000 */
[----:B------:R-:W-:Y:S01]  /*f6b0*/  FMUL.FTZ R9, R28, R141 ;  /* 0x0000008d1c097220 */ /* 0x000fe20000410000 */
[--C-:B------:R-:W-:Y:S03]  /*f6c0*/  FFMA.FTZ R141, R212, R22, -R53.reuse ;  /* 0x00000016d48d7223 */ /* 0x100fe60000010835 */
[----:B------:R-:W-:Y:S01]  /*f6d0*/  MUFU.EX2 R160, R160 ;  /* 0x000000a000a07308 */ /* 0x000fe20000000800 */
[C---:B------:R-:W-:Y:S01]  /*f6e0*/  FFMA.FTZ R202, R28.reuse, R198, R202 ;  /* 0x000000c61cca7223 */ /* 0x040fe200000100ca */
[----:B------:R-:W-:Y:S01]  /*f6f0*/  FFMA.FTZ R140, R213, R22, -R53 ;  /* 0x00000016d58c7223 */ /* 0x000fe20000010835 */
[C---:B----4-:R-:W-:Y:S07]  /*f700*/  HMMA.16816.F32 R4, R32.reuse, R12, R4 ;  /* 0x0000000c2004723c */ /* 0x050fee0000001804 */
[----:B------:R-:W3:Y:S01]  /*f710*/  MUFU.EX2 R159, R159 ;  /* 0x0000009f009f7308 */ /* 0x000ee20000000800 */
[C---:B------:R-:W-:Y:S01]  /*f720*/  FMUL.FTZ R12, R28.reuse, R136 ;  /* 0x000000881c0c7220 */ /* 0x040fe20000410000 */
[----:B------:R-:W-:Y:S01]  /*f730*/  FMUL.FTZ R13, R28, R137 ;  /* 0x000000891c0d7220 */ /* 0x000fe20000410000 */
[C---:B------:R-:W-:Y:S03]  /*f740*/  HMMA.16816.F32 R8, R32.reuse, R14, R8 ;  /* 0x0000000e2008723c */ /* 0x040fe60000001808 */
[C---:B------:R-:W-:Y:S01]  /*f750*/  FMUL.FTZ R14, R27.reuse, R138 ;  /* 0x0000008a1b0e7220 */ /* 0x040fe20000410000 */
[----:B------:R-:W-:Y:S03]  /*f760*/  FMUL.FTZ R15, R27, R139 ;  /* 0x0000008b1b0f7220 */ /* 0x000fe60000410000 */
[----:B------:R-:W-:Y:S01]  /*f770*/  MUFU.EX2 R156, R156 ;  /* 0x0000009c009c7308 */ /* 0x000fe20000000800 */
[-C--:B------:R-:W-:Y:S01]  /*f780*/  FFMA.FTZ R67, R235, R22.reuse, -R55 ;  /* 0x00000016eb437223 */ /* 0x080fe20000010837 */
[-CC-:B------:R-:W-:Y:S01]  /*f790*/  FFMA.FTZ R78, R230, R22.reuse, -R53.reuse ;  /* 0x00000016e64e7223 */ /* 0x180fe20000010835 */
[-CC-:B------:R-:W-:Y:S01]  /*f7a0*/  FFMA.FTZ R72, R232, R22.reuse, -R53.reuse ;  /* 0x00000016e8487223 */ /* 0x180fe20000010835 */
[-C--:B------:R-:W-:Y:S01]  /*f7b0*/  FFMA.FTZ R70, R233, R22.reuse, -R53 ;  /* 0x00000016e9467223 */ /* 0x080fe20000010835 */
[-CC-:B------:R-:W-:Y:S01]  /*f7c0*/  FFMA.FTZ R86, R86, R22.reuse, -R55.reuse ;  /* 0x0000001656567223 */ /* 0x180fe20000010837 */
[C---:B--2---:R-:W-:Y:S04]  /*f7d0*/  HMMA.16816.F32 R12, R32.reuse, R36, R12 ;  /* 0x00000024200c723c */ /* 0x044fe8000000180c */
[----:B------:R-:W2:Y:S01]  /*f7e0*/  MUFU.EX2 R154, R154 ;  /* 0x0000009a009a7308 */ /* 0x000ea20000000800 */
[-CC-:B------:R-:W-:Y:S01]  /*f7f0*/  FFMA.FTZ R98, R98, R22.reuse, -R55.reuse ;  /* 0x0000001662627223 */ /* 0x180fe20000010837 */
[-CC-:B------:R-:W-:Y:S01]  /*f800*/  FFMA.FTZ R88, R88, R22.reuse, -R55.reuse ;  /* 0x0000001658587223 */ /* 0x180fe20000010837 */
[-C--:B------:R-:W-:Y:S01]  /*f810*/  FFMA.FTZ R94, R94, R22.reuse, -R55 ;  /* 0x000000165e5e7223 */ /* 0x080fe20000010837 */
[-CC-:B------:R-:W-:Y:S01]  /*f820*/  FFMA.FTZ R107, R107, R22.reuse, -R53.reuse ;  /* 0x000000166b6b7223 */ /* 0x180fe20000010835 */
[--C-:B------:R-:W-:Y:S01]  /*f830*/  FFMA.FTZ R114, R114, R22, -R53.reuse ;  /* 0x0000001672727223 */ /* 0x100fe20000010835 */
[----:B------:R-:W-:Y:S01]  /*f840*/  HMMA.16816.F32 R16, R32, R38, R16 ;  /* 0x000000262010723c */ /* 0x000fe20000001810 */
[----:B------:R-:W4:Y:S03]  /*f850*/  LDSM.16.MT88.4 R36, [R49+0x5800] ;  /* 0x005800003124783b */ /* 0x000f260000004200 */
[----:B------:R-:W-:Y:S01]  /*f860*/  MUFU.EX2 R131, R131 ;  /* 0x0000008300837308 */ /* 0x000fe20000000800 */
[----:B------:R-:W-:Y:S01]  /*f870*/  F2FP.F16.F32.PACK_AB R33, R157, R158 ;  /* 0x0000009e9d21723e */ /* 0x000fe200000000ff */
[-CC-:B------:R-:W-:Y:S01]  /*f880*/  FFMA.FTZ R115, R115, R22.reuse, -R53.reuse ;  /* 0x0000001673737223 */ /* 0x180fe20000010835 */
[----:B-1----:R-:W-:Y:S01]  /*f890*/  F2FP.F16.F32.PACK_AB R35, R153, R155 ;  /* 0x0000009b9923723e */ /* 0x002fe200000000ff */
[--C-:B------:R-:W-:Y:S01]  /*f8a0*/  FFMA.FTZ R110, R110, R22, -R53.reuse ;  /* 0x000000166e6e7223 */ /* 0x100fe20000010835 */
[----:B---3--:R-:W-:Y:S01]  /*f8b0*/  F2FP.F16.F32.PACK_AB R32, R159, R160 ;  /* 0x000000a09f20723e */ /* 0x008fe200000000ff */
[-C--:B------:R-:W-:Y:S01]  /*f8c0*/  FFMA.FTZ R168, R205, R22.reuse, -R53 ;  /* 0x00000016cda87223 */ /* 0x080fe20000010835 */
[--C-:B------:R-:W-:Y:S03]  /*f8d0*/  FFMA.FTZ R205, R203, R22, -R55.reuse ;  /* 0x00000016cbcd7223 */ /* 0x100fe60000010837 */
[----:B------:R-:W1:Y:S01]  /*f8e0*/  MUFU.EX2 R130, R130 ;  /* 0x0000008200827308 */ /* 0x000e620000000800 */
[----:B--2---:R-:W-:Y:S01]  /*f8f0*/  F2FP.F16.F32.PACK_AB R34, R154, R156 ;  /* 0x0000009c9a22723e */ /* 0x004fe200000000ff */
[-CC-:B------:R-:W-:Y:S01]  /*f900*/  FFMA.FTZ R203, R31, R22.reuse, -R55.reuse ;  /* 0x000000161fcb7223 */ /* 0x180fe20000010837 */
[-CC-:B------:R-:W-:Y:S01]  /*f910*/  FFMA.FTZ R113, R113, R22.reuse, -R55.reuse ;  /* 0x0000001671717223 */ /* 0x180fe20000010837 */
[-CC-:B------:R-:W-:Y:S01]  /*f920*/  FFMA.FTZ R121, R121, R22.reuse, -R55.reuse ;  /* 0x0000001679797223 */ /* 0x180fe20000010837 */
[-CC-:B------:R-:W-:Y:S01]  /*f930*/  FFMA.FTZ R125, R125, R22.reuse, -R55.reuse ;  /* 0x000000167d7d7223 */ /* 0x180fe20000010837 */
[-C--:B------:R-:W-:Y:S01]  /*f940*/  FFMA.FTZ R128, R128, R22.reuse, -R55 ;  /* 0x0000001680807223 */ /* 0x080fe20000010837 */
[-CC-:B------:R-:W-:Y:S03]  /*f950*/  FFMA.FTZ R132, R227, R22.reuse, -R53.reuse ;  /* 0x00000016e3847223 */ /* 0x180fe60000010835 */
[----:B------:R-:W-:Y:S01]  /*f960*/  MUFU.EX2 R126, R126 ;  /* 0x0000007e007e7308 */ /* 0x000fe20000000800 */
[C---:B------:R-:W-:Y:S03]  /*f970*/  HMMA.16816.F32 R4, R32.reuse, R40, R4 ;  /* 0x000000282004723c */ /* 0x040fe60000001804 */
[-CC-:B------:R-:W-:Y:S01]  /*f980*/  FFMA.FTZ R135, R226, R22.reuse, -R53.reuse ;  /* 0x00000016e2877223 */ /* 0x180fe20000010835 */
[-CC-:B------:R-:W-:Y:S01]  /*f990*/  FFMA.FTZ R133, R222, R22.reuse, -R53.reuse ;  /* 0x00000016de857223 */ /* 0x180fe20000010835 */
[-C--:B------:R-:W-:Y:S01]  /*f9a0*/  FFMA.FTZ R134, R221, R22.reuse, -R53 ;  /* 0x00000016dd867223 */ /* 0x080fe20000010835 */
[-CC-:B------:R-:W-:Y:S03]  /*f9b0*/  FFMA.FTZ R139, R220, R22.reuse, -R55.reuse ;  /* 0x00000016dc8b7223 */ /* 0x180fe60000010837 */
[----:B------:R-:W2:Y:S01]  /*f9c0*/  MUFU.EX2 R122, R122 ;  /* 0x0000007a007a7308 */ /* 0x000ea20000000800 */
[C---:B------:R-:W-:Y:S01]  /*f9d0*/  HMMA.16816.F32 R8, R32.reuse, R42, R8 ;  /* 0x0000002a2008723c */ /* 0x040fe20000001808 */
[----:B------:R-:W3:Y:S02]  /*f9e0*/  LDSM.16.MT88.4 R40, [R48+0x800] ;  /* 0x000800003028783b */ /* 0x000ee40000004200 */
[-CC-:B------:R-:W-:Y:S01]  /*f9f0*/  FFMA.FTZ R138, R218, R22.reuse, -R55.reuse ;  /* 0x00000016da8a7223 */ /* 0x180fe20000010837 */
[-CC-:B------:R-:W-:Y:S01]  /*fa00*/  FFMA.FTZ R136, R217, R22.reuse, -R55.reuse ;  /* 0x00000016d9887223 */ /* 0x180fe20000010837 */
[-CC-:B------:R-:W-:Y:S01]  /*fa10*/  FFMA.FTZ R137, R216, R22.reuse, -R55.reuse ;  /* 0x00000016d8897223 */ /* 0x180fe20000010837 */
[-CC-:B------:R-:W-:Y:S03]  /*fa20*/  FFMA.FTZ R144, R211, R22.reuse, -R55.reuse ;  /* 0x00000016d3907223 */ /* 0x180fe60000010837 */
[----:B------:R-:W-:Y:S01]  /*fa30*/  MUFU.EX2 R149, R149 ;  /* 0x0000009500957308 */ /* 0x000fe20000000800 */
[C---:B-----5:R-:W-:Y:S03]  /*fa40*/  HMMA.16816.F32 R12, R32.reuse, R44, R12 ;  /* 0x0000002c200c723c */ /* 0x060fe6000000180c */
[-CC-:B------:R-:W-:Y:S01]  /*fa50*/  FFMA.FTZ R145, R210, R22.reuse, -R55.reuse ;  /* 0x00000016d2917223 */ /* 0x180fe20000010837 */
[-CC-:B------:R-:W-:Y:S01]  /*fa60*/  FFMA.FTZ R147, R209, R22.reuse, -R55.reuse ;  /* 0x00000016d1937223 */ /* 0x180fe20000010837 */
[-C--:B------:R-:W-:Y:S01]  /*fa70*/  FFMA.FTZ R146, R208, R22.reuse, -R55 ;  /* 0x00000016d0927223 */ /* 0x080fe20000010837 */
[-CC-:B------:R-:W-:Y:S03]  /*fa80*/  FFMA.FTZ R206, R206, R22.reuse, -R53.reuse ;  /* 0x00000016cece7223 */ /* 0x180fe60000010835 */
[----:B------:R-:W5:Y:S01]  /*fa90*/  MUFU.EX2 R148, R148 ;  /* 0x0000009400947308 */ /* 0x000f620000000800 */
[----:B------:R-:W-:Y:S01]  /*faa0*/  HMMA.16816.F32 R16, R32, R46, R16 ;  /* 0x0000002e2010723c */ /* 0x000fe20000001810 */
[----:B------:R-:W3:Y:S02]  /*fab0*/  LDSM.16.MT88.4 R44, [R49+0x5c00] ;  /* 0x005c0000312c783b */ /* 0x000ee40000004200 */
[----:B-1----:R-:W-:Y:S01]  /*fac0*/  F2FP.F16.F32.PACK_AB R33, R130, R131 ;  /* 0x000000838221723e */ /* 0x002fe200000000ff */
[----:B------:R-:W-:Y:S01]  /*fad0*/  FFMA.FTZ R204, R204, R22, -R53 ;  /* 0x00000016cccc7223 */ /* 0x000fe20000010835 */
[----:B--2---:R-:W-:Y:S01]  /*fae0*/  F2FP.F16.F32.PACK_AB R35, R122, R126 ;  /* 0x0000007e7a23723e */ /* 0x004fe200000000ff */
[-C--:B------:R-:W-:Y:S03]  /*faf0*/  FFMA.FTZ R179, R179, R22.reuse, -R55 ;  /* 0x00000016b3b37223 */ /* 0x080fe60000010837 */
[----:B------:R-:W-:Y:S01]  /*fb00*/  MUFU.EX2 R127, R127 ;  /* 0x0000007f007f7308 */ /* 0x000fe20000000800 */
[-C--:B------:R-:W-:Y:S01]  /*fb10*/  FFMA.FTZ R124, R124, R22.reuse, -R53 ;  /* 0x000000167c7c7223 */ /* 0x080fe20000010835 */
[----:B------:R-:W-:Y:S01]  /*fb20*/  FADD.FTZ R202, R201, R202 ;  /* 0x000000cac9ca7221 */ /* 0x000fe20000010000 */
[----:B------:R-:W-:Y:S01]  /*fb30*/  FFMA.FTZ R200, R27, R193, R200 ;  /* 0x000000c11bc87223 */ /* 0x000fe200000100c8 */
[----:B------:R-:W-:Y:S01]  /*fb40*/  ISETP.GT.AND P0, PT, R187, RZ, PT ;  /* 0x000000ffbb00720c */ /* 0x000fe20003f04270 */
[-CC-:B------:R-:W-:Y:S01]  /*fb50*/  FFMA.FTZ R63, R63, R22.reuse, -R55.reuse ;  /* 0x000000163f3f7223 */ /* 0x180fe20000010837 */
[----:B------:R-:W-:Y:S01]  /*fb60*/  FADD.FTZ R202, R169, R202 ;  /* 0x000000caa9ca7221 */ /* 0x000fe20000010000 */
[----:B------:R-:W-:Y:S03]  /*fb70*/  FADD.FTZ R200, R199, R200 ;  /* 0x000000c8c7c87221 */ /* 0x000fe60000010000 */
[----:B------:R-:W1:Y:S01]  /*fb80*/  MUFU.EX2 R123, R123 ;  /* 0x0000007b007b7308 */ /* 0x000e620000000800 */
[----:B-----5:R-:W-:Y:S01]  /*fb90*/  F2FP.F16.F32.PACK_AB R32, R148, R149 ;  /* 0x000000959420723e */ /* 0x020fe200000000ff */
[----:B------:R-:W-:Y:S01]  /*fba0*/  FADD.FTZ R162, R162, R202 ;  /* 0x000000caa2a27221 */ /* 0x000fe20000010000 */
[----:B------:R-:W-:Y:S01]  /*fbb0*/  FADD.FTZ R200, R163, R200 ;  /* 0x000000c8a3c87221 */ /* 0x000fe20000010000 */
[----:B------:R-:W-:Y:S01]  /*fbc0*/  IADD3 R187, PT, PT, R187, -0x1, RZ ;  /* 0xffffffffbbbb7810 */ /* 0x000fe20007ffe0ff */
[-CC-:B------:R-:W-:Y:S01]  /*fbd0*/  FFMA.FTZ R62, R62, R22.reuse, -R55.reuse ;  /* 0x000000163e3e7223 */ /* 0x180fe20000010837 */
[----:B------:R-:W-:Y:S01]  /*fbe0*/  FADD.FTZ R162, R160, R162 ;  /* 0x000000a2a0a27221 */ /* 0x000fe20000010000 */
[----:B------:R-:W-:Y:S03]  /*fbf0*/  FADD.FTZ R161, R161, R200 ;  /* 0x000000c8a1a17221 */ /* 0x000fe60000010000 */
[----:B------:R-:W-:Y:S01]  /*fc00*/  MUFU.EX2 R117, R117 ;  /* 0x0000007500757308 */ /* 0x000fe20000000800 */
[-C--:B------:R-:W-:Y:S01]  /*fc10*/  FFMA.FTZ R61, R61, R22.reuse, -R55 ;  /* 0x000000163d3d7223 */ /* 0x080fe20000010837 */
[----:B------:R-:W-:Y:S01]  /*fc20*/  FADD.FTZ R159, R159, R162 ;  /* 0x000000a29f9f7221 */ /* 0x000fe20000010000 */
[----:B------:R-:W-:Y:S01]  /*fc30*/  FADD.FTZ R161, R158, R161 ;  /* 0x000000a19ea17221 */ /* 0x000fe20000010000 */
[-C--:B------:R-:W-:Y:S01]  /*fc40*/  FFMA.FTZ R60, R60, R22.reuse, -R55 ;  /* 0x000000163c3c7223 */ /* 0x080fe20000010837 */
[-C--:B------:R-:W-:Y:S01]  /*fc50*/  FFMA.FTZ R59, R59, R22.reuse, -R53 ;  /* 0x000000163b3b7223 */ /* 0x080fe20000010835 */
[----:B------:R-:W-:Y:S01]  /*fc60*/  FADD.FTZ R159, R156, R159 ;  /* 0x0000009f9c9f7221 */ /* 0x000fe20000010000 */
[----:B------:R-:W-:Y:S03]  /*fc70*/  FADD.FTZ R157, R157, R161 ;  /* 0x000000a19d9d7221 */ /* 0x000fe60000010000 */
[----:B------:R-:W2:Y:S01]  /*fc80*/  MUFU.EX2 R116, R116 ;  /* 0x0000007400747308 */ /* 0x000ea20000000800 */
[----:B-1----:R-:W-:Y:S01]  /*fc90*/  F2FP.F16.F32.PACK_AB R34, R123, R127 ;  /* 0x0000007f7b22723e */ /* 0x002fe200000000ff */
[----:B------:R-:W-:Y:S01]  /*fca0*/  FADD.FTZ R154, R154, R159 ;  /* 0x0000009f9a9a7221 */ /* 0x000fe20000010000 */
[----:B------:R-:W-:Y:S01]  /*fcb0*/  FADD.FTZ R157, R155, R157 ;  /* 0x0000009d9b9d7221 */ /* 0x000fe20000010000 */
[-CC-:B------:R-:W-:Y:S01]  /*fcc0*/  FFMA.FTZ R58, R58, R22.reuse, -R53.reuse ;  /* 0x000000163a3a7223 */ /* 0x180fe20000010835 */
[----:B------:R-:W-:Y:S01]  /*fcd0*/  FFMA.FTZ R57, R57, R22, -R53 ;  /* 0x0000001639397223 */ /* 0x000fe20000010835 */
[----:B------:R-:W-:Y:S01]  /*fce0*/  FADD.FTZ R154, R149, R154 ;  /* 0x0000009a959a7221 */ /* 0x000fe20000010000 */
[----:B------:R-:W-:Y:S03]  /*fcf0*/  FADD.FTZ R153, R153, R157 ;  /* 0x0000009d99997221 */ /* 0x000fe60000010000 */
[----:B------:R-:W-:Y:S01]  /*fd00*/  MUFU.EX2 R111, R111 ;  /* 0x0000006f006f7308 */ /* 0x000fe20000000800 */
[C---:B----4-:R-:W-:Y:S03]  /*fd10*/  HMMA.16816.F32 R4, R32.reuse, R36, R4 ;  /* 0x000000242004723c */ /* 0x050fe60000001804 */
[----:B------:R-:W-:Y:S01]  /*fd20*/  FADD.FTZ R148, R148, R154 ;  /* 0x0000009a94947221 */ /* 0x000fe20000010000 */
[----:B------:R-:W-:Y:S01]  /*fd30*/  FADD.FTZ R153, R131, R153 ;  /* 0x0000009983997221 */ /* 0x000fe20000010000 */
[----:B------:R-:W-:Y:S01]  /*fd40*/  MOV R149, R20 ;  /* 0x0000001400957202 */ /* 0x000fe20000000f00 */
[----:B------:R-:W-:Y:S03]  /*fd50*/  FFMA.FTZ R56, R56, R22, -R53 ;  /* 0x0000001638387223 */ /* 0x000fe60000010835 */
[----:B------:R-:W1:Y:S01]  /*fd60*/  MUFU.EX2 R108, R108 ;  /* 0x0000006c006c7308 */ /* 0x000e620000000800 */
[C---:B------:R-:W-:Y:S01]  /*fd70*/  HMMA.16816.F32 R8, R32.reuse, R38, R8 ;  /* 0x000000262008723c */ /* 0x040fe20000001808 */
[----:B------:R-:W4:Y:S02]  /*fd80*/  LDSM.16.MT88.4 R36, [R48+0xc00] ;  /* 0x000c00003024783b */ /* 0x000f240000004200 */
[----:B------:R-:W-:Y:S01]  /*fd90*/  FADD.FTZ R148, R127, R148 ;  /* 0x000000947f947221 */ /* 0x000fe20000010000 */
[----:B------:R-:W-:Y:S05]  /*fda0*/  FADD.FTZ R130, R130, R153 ;  /* 0x0000009982827221 */ /* 0x000fea0000010000 */
[----:B------:R-:W5:Y:S01]  /*fdb0*/  MUFU.EX2 R119, R119 ;  /* 0x0000007700777308 */ /* 0x000f620000000800 */
[C---:B---3--:R-:W-:Y:S03]  /*fdc0*/  HMMA.16816.F32 R12, R32.reuse, R40, R12 ;  /* 0x00000028200c723c */ /* 0x048fe6000000180c */
[----:B------:R-:W-:Y:S01]  /*fdd0*/  FADD.FTZ R123, R123, R148 ;  /* 0x000000947b7b7221 */ /* 0x000fe20000010000 */
[----:B------:R-:W-:Y:S01]  /*fde0*/  FADD.FTZ R130, R126, R130 ;  /* 0x000000827e827221 */ /* 0x000fe20000010000 */
[----:B------:R-:W-:Y:S04]  /*fdf0*/  MOV R148, R21 ;  /* 0x0000001500947202 */ /* 0x000fe80000000f00 */
[----:B------:R-:W3:Y:S01]  /*fe00*/  MUFU.EX2 R118, R118 ;  /* 0x0000007600767308 */ /* 0x000ee20000000800 */
[----:B------:R-:W-:Y:S01]  /*fe10*/  HMMA.16816.F32 R16, R32, R42, R16 ;  /* 0x0000002a2010723c */ /* 0x000fe20000001810 */
[----:B------:R-:W4:Y:S02]  /*fe20*/  LDSM.16.MT88.4 R40, [R49+0x6000] ;  /* 0x006000003128783b */ /* 0x000f240000004200 */
[----:B--2---:R-:W-:Y:S01]  /*fe30*/  F2FP.F16.F32.PACK_AB R33, R116, R117 ;  /* 0x000000757421723e */ /* 0x004fe200000000ff */
[----:B------:R-:W-:Y:S01]  /*fe40*/  FADD.FTZ R122, R122, R130 ;  /* 0x000000827a7a7221 */ /* 0x000fe20000010000 */
[----:B-1----:R-:W-:Y:S04]  /*fe50*/  F2FP.F16.F32.PACK_AB R35, R108, R111 ;  /* 0x0000006f6c23723e */ /* 0x002fe800000000ff */
[----:B------:R-:W1:Y:S01]  /*fe60*/  MUFU.EX2 R112, R112 ;  /* 0x0000007000707308 */ /* 0x000e620000000800 */
[----:B-----5:R-:W-:Y:S01]  /*fe70*/  FADD.FTZ R123, R119, R123 ;  /* 0x0000007b777b7221 */ /* 0x020fe20000010000 */
[----:B------:R-:W-:Y:S04]  /*fe80*/  FADD.FTZ R122, R117, R122 ;  /* 0x0000007a757a7221 */ /* 0x000fe80000010000 */
[----:B------:R-:W-:Y:S04]  /*fe90*/  FADD.FTZ R116, R116, R122 ;  /* 0x0000007a74747221 */ /* 0x000fe80000010000 */
[----:B------:R-:W2:Y:S01]  /*fea0*/  MUFU.EX2 R109, R109 ;  /* 0x0000006d006d7308 */ /* 0x000ea20000000800 */
[C---:B---3--:R-:W-:Y:S01]  /*feb0*/  F2FP.F16.F32.PACK_AB R32, R118.reuse, R119 ;  /* 0x000000777620723e */ /* 0x048fe200000000ff */
[----:B------:R-:W-:Y:S01]  /*fec0*/  FADD.FTZ R118, R118, R123 ;  /* 0x0000007b76767221 */ /* 0x000fe20000010000 */
[----:B------:R-:W-:Y:S04]  /*fed0*/  FADD.FTZ R116, R111, R116 ;  /* 0x000000746f747221 */ /* 0x000fe80000010000 */
[----:B------:R-:W-:Y:S03]  /*fee0*/  FADD.FTZ R108, R108, R116 ;  /* 0x000000746c6c7221 */ /* 0x000fe60000010000 */
[----:B------:R-:W3:Y:S01]  /*fef0*/  MUFU.EX2 R103, R103 ;  /* 0x0000006700677308 */ /* 0x000ee20000000800 */
[----:B-1----:R-:W-:Y:S09]  /*ff00*/  FADD.FTZ R118, R112, R118 ;  /* 0x0000007670767221 */ /* 0x002ff20000010000 */
[----:B------:R-:W1:Y:S01]  /*ff10*/  MUFU.EX2 R102, R102 ;  /* 0x0000006600667308 */ /* 0x000e620000000800 */
[C---:B--2---:R-:W-:Y:S01]  /*ff20*/  F2FP.F16.F32.PACK_AB R34, R109.reuse, R112 ;  /* 0x000000706d22723e */ /* 0x044fe200000000ff */
[----:B------:R-:W-:Y:S08]  /*ff30*/  FADD.FTZ R109, R109, R118 ;  /* 0x000000766d6d7221 */ /* 0x000ff00000010000 */
[----:B------:R-:W-:Y:S01]  /*ff40*/  MUFU.EX2 R99, R99 ;  /* 0x0000006300637308 */ /* 0x000fe20000000800 */
[C---:B------:R-:W-:Y:S03]  /*ff50*/  HMMA.16816.F32 R4, R32.reuse, R44, R4 ;  /* 0x0000002c2004723c */ /* 0x040fe60000001804 */
[----:B---3--:R-:W-:Y:S06]  /*ff60*/  FADD.FTZ R108, R103, R108 ;  /* 0x0000006c676c7221 */ /* 0x008fec0000010000 */
[----:B------:R-:W2:Y:S01]  /*ff70*/  MUFU.EX2 R95, R95 ;  /* 0x0000005f005f7308 */ /* 0x000ea20000000800 */
[C---:B------:R-:W-:Y:S01]  /*ff80*/  HMMA.16816.F32 R8, R32.reuse, R46, R8 ;  /* 0x0000002e2008723c */ /* 0x040fe20000001808 */
[----:B------:R-:W3:Y:S08]  /*ff90*/  LDSM.16.MT88.4 R44, [R48+0x1000] ;  /* 0x00100000302c783b */ /* 0x000ef00000004200 */
[----:B------:R-:W5:Y:S01]  /*ffa0*/  MUFU.EX2 R105, R105 ;  /* 0x0000006900697308 */ /* 0x000f620000000800 */
[C---:B----4-:R-:W-:Y:S09]  /*ffb0*/  HMMA.16816.F32 R12, R32.reuse, R36, R12 ;  /* 0x00000024200c723c */ /* 0x050ff2000000180c */
[----:B------:R-:W4:Y:S01]  /*ffc0*/  MUFU.EX2 R104, R104 ;  /* 0x0000006800687308 */ /* 0x000f220000000800 */
[----:B------:R-:W-:Y:S01]  /*ffd0*/  HMMA.16816.F32 R16, R32, R38, R16 ;  /* 0x000000262010723c */ /* 0x000fe20000001810 */
[----:B------:R-:W3:Y:S02]  /*ffe0*/  LDSM.16.MT88.4 R36, [R49+0x6400] ;  /* 0x006400003124783b */ /* 0x000ee40000004200 */
[C---:B-1----:R-:W-:Y:S01]  /*fff0*/  F2FP.F16.F32.PACK_AB R33, R102.reuse, R103 ;  /* 0x000000676621723e */ /* 0x042fe200000000ff */
[----:B------:R-:W-:Y:S01]  /*10000*/  FADD.FTZ R102, R102, R108 ;  /* 0x0000006c66667221 */ /* 0x000fe20000010000 */
[----:B--2---:R-:W-:Y:S04]  /*10010*/  F2FP.F16.F32.PACK_AB R35, R95, R99 ;  /* 0x000000635f23723e */ /* 0x004fe800000000ff */
[----:B------:R-:W1:Y:S01]  /*10020*/  MUFU.EX2 R100, R100 ;  /* 0x0000006400647308 */ /* 0x000e620000000800 */
[----:B-----5:R-:W-:Y:S01]  /*10030*/  FADD.FTZ R109, R105, R109 ;  /* 0x0000006d696d7221 */ /* 0x020fe20000010000 */
[----:B------:R-:W-:Y:S04]  /*10040*/  FADD.FTZ R102, R99, R102 ;  /* 0x0000006663667221 */ /* 0x000fe80000010000 */
[----:B------:R-:W-:Y:S04]  /*10050*/  FADD.FTZ R95, R95, R102 ;  /* 0x000000665f5f7221 */ /* 0x000fe80000010000 */
[----:B------:R-:W2:Y:S01]  /*10060*/  MUFU.EX2 R96, R96 ;  /* 0x0000006000607308 */ /* 0x000ea20000000800 */
[C---:B----4-:R-:W-:Y:S01]  /*10070*/  F2FP.F16.F32.PACK_AB R32, R104.reuse, R105 ;  /* 0x000000696820723e */ /* 0x050fe200000000ff */
[----:B------:R-:W-:Y:S08]  /*10080*/  FADD.FTZ R104, R104, R109 ;  /* 0x0000006d68687221 */ /* 0x000ff00000010000 */
[----:B------:R-:W4:Y:S01]  /*10090*/  MUFU.EX2 R90, R90 ;  /* 0x0000005a005a7308 */ /* 0x000f220000000800 */
[----:B-1----:R-:W-:Y:S09]  /*100a0*/  FADD.FTZ R104, R100, R104 ;  /* 0x0000006864687221 */ /* 0x002ff20000010000 */
[----:B------:R-:W1:Y:S01]  /*100b0*/  MUFU.EX2 R89, R89 ;  /* 0x0000005900597308 */ /* 0x000e620000000800 */
[C---:B--2---:R-:W-:Y:S01]  /*100c0*/  F2FP.F16.F32.PACK_AB R34, R96.reuse, R100 ;  /* 0x000000646022723e */ /* 0x044fe200000000ff */
[----:B------:R-:W-:Y:S08]  /*100d0*/  FADD.FTZ R96, R96, R104 ;  /* 0x0000006860607221 */ /* 0x000ff00000010000 */
[----:B------:R-:W-:Y:S01]  /*100e0*/  MUFU.EX2 R84, R84 ;  /* 0x0000005400547308 */ /* 0x000fe20000000800 */
[C---:B------:R-:W-:Y:S03]  /*100f0*/  HMMA.16816.F32 R4, R32.reuse, R40, R4 ;  /* 0x000000282004723c */ /* 0x040fe60000001804 */
[----:B----4-:R-:W-:Y:S06]  /*10100*/  FADD.FTZ R95, R90, R95 ;  /* 0x0000005f5a5f7221 */ /* 0x010fec0000010000 */
[----:B------:R-:W2:Y:S01]  /*10110*/  MUFU.EX2 R80, R80 ;  /* 0x0000005000507308 */ /* 0x000ea20000000800 */
[C---:B------:R-:W-:Y:S01]  /*10120*/  HMMA.16816.F32 R8, R32.reuse, R42, R8 ;  /* 0x0000002a2008723c */ /* 0x040fe20000001808 */
[----:B------:R-:W4:Y:S08]  /*10130*/  LDSM.16.MT88.4 R40, [R48+0x1400] ;  /* 0x001400003028783b */ /* 0x000f300000004200 */
[----:B------:R-:W5:Y:S01]  /*10140*/  MUFU.EX2 R92, R92 ;  /* 0x0000005c005c7308 */ /* 0x000f620000000800 */
[C---:B---3--:R-:W-:Y:S09]  /*10150*/  HMMA.16816.F32 R12, R32.reuse, R44, R12 ;  /* 0x0000002c200c723c */ /* 0x048ff2000000180c */
[----:B------:R-:W3:Y:S01]  /*10160*/  MUFU.EX2 R91, R91 ;  /* 0x0000005b005b7308 */ /* 0x000ee20000000800 */
[----:B------:R-:W-:Y:S01]  /*10170*/  HMMA.16816.F32 R16, R32, R46, R16 ;  /* 0x0000002e2010723c */ /* 0x000fe20000001810 */
[----:B------:R-:W4:Y:S02]  /*10180*/  LDSM.16.MT88.4 R44, [R49+0x6800] ;  /* 0x00680000312c783b */ /* 0x000f240000004200 */
        /* <DEDUP_REMOVED lines=8> */
[C---:B---3--:R-:W-:Y:S01]  /*10210*/  F2FP.F16.F32.PACK_AB R32, R91.reuse, R92 ;  /* 0x0000005c5b20723e */ /* 0x048fe200000000ff */
[----:B------:R-:W-:Y:S08]  /*10220*/  FADD.FTZ R91, R91, R96 ;  /* 0x000000605b5b7221 */ /* 0x000ff00000010000 */
        /* <DEDUP_REMOVED lines=44> */
[----:B--2---:R-:W-:Y:S01]  /*104f0*/  F2FP.F16.F32.PACK_AB R35, R69, R64 ;  /* 0x000000404523723e */ /* 0x004fe200000000ff */
[-C--:B------:R-:W-:Y:S03]  /*10500*/  FFMA.FTZ R66, R24, R22.reuse, -R55 ;  /* 0x0000001618427223 */ /* 0x080fe60000010837 */
[----:B------:R-:W1:Y:S01]  /*10510*/  MUFU.EX2 R82, R82 ;  /* 0x0000005200527308 */ /* 0x000e620000000800 */
[----:B-----5:R-:W-:Y:S01]  /*10520*/  FADD.FTZ R70, R77, R70 ;  /* 0x000000464d467221 */ /* 0x020fe20000010000 */
[----:B------:R-:W-:Y:S01]  /*10530*/  FADD.FTZ R65, R64, R65 ;  /* 0x0000004140417221 */ /* 0x000fe20000010000 */
[-C--:B------:R-:W-:Y:S03]  /*10540*/  FFMA.FTZ R64, R25, R22.reuse, -R55 ;  /* 0x0000001619407223 */ /* 0x080fe60000010837 */
[----:B------:R-:W-:Y:S01]  /*10550*/  FADD.FTZ R69, R69, R65 ;  /* 0x0000004145457221 */ /* 0x000fe20000010000 */
[-CC-:B------:R-:W-:Y:S03]  /*10560*/  FFMA.FTZ R65, R26, R22.reuse, -R55.reuse ;  /* 0x000000161a417223 */ /* 0x180fe60000010837 */
[----:B------:R-:W2:Y:S01]  /*10570*/  MUFU.EX2 R87, R87 ;  /* 0x0000005700577308 */ /* 0x000ea20000000800 */
[C---:B---3--:R-:W-:Y:S01]  /*10580*/  F2FP.F16.F32.PACK_AB R32, R83.reuse, R77 ;  /* 0x0000004d5320723e */ /* 0x048fe200000000ff */
[----:B------:R-:W-:Y:S01]  /*10590*/  FADD.FTZ R83, R83, R70 ;  /* 0x0000004653537221 */ /* 0x000fe20000010000 */
[-C--:B------:R-:W-:Y:S01]  /*105a0*/  FFMA.FTZ R55, R23, R22.reuse, -R55 ;  /* 0x0000001617377223 */ /* 0x080fe20000010837 */
[----:B------:R-:W-:Y:S06]  /*105b0*/  FFMA.FTZ R23, R54, R22, -R53 ;  /* 0x0000001636177223 */ /* 0x000fec0000010835 */
        /* <DEDUP_REMOVED lines=12> */
[C---:B----4-:R-:W-:Y:S03]  /*10680*/  HMMA.16816.F32 R12, R32.reuse, R44, R12 ;  /* 0x0000002c200c723c */ /* 0x050fe6000000180c */
[----:B------:R-:W-:Y:S01]  /*10690*/  FFMA.FTZ R45, R29, R22, -R53 ;  /* 0x000000161d2d7223 */ /* 0x000fe20000010835 */
[C---:B-1----:R-:W-:Y:S01]  /*106a0*/  F2FP.F16.F32.PACK_AB R29, R98.reuse, R86 ;  /* 0x00000056621d723e */ /* 0x042fe200000000ff */
[----:B------:R-:W-:Y:S04]  /*106b0*/  FADD.FTZ R98, R98, R69 ;  /* 0x0000004562627221 */ /* 0x000fe80000010000 */
[----:B------:R-:W1:Y:S01]  /*106c0*/  MUFU.EX2 R114, R114 ;  /* 0x0000007200727308 */ /* 0x000e620000000800 */
[----:B------:R-:W-:Y:S01]  /*106d0*/  HMMA.16816.F32 R16, R32, R46, R16 ;  /* 0x0000002e2010723c */ /* 0x000fe20000001810 */
[----:B------:R-:W4:Y:S02]  /*106e0*/  LDSM.16.MT88.4 R32, [R49+0x7400] ;  /* 0x007400003120783b */ /* 0x000f240000004200 */
[----:B--2---:R-:W-:Y:S01]  /*106f0*/  F2FP.F16.F32.PACK_AB R31, R94, R88 ;  /* 0x000000585e1f723e */ /* 0x004fe200000000ff */
[-CC-:B------:R-:W-:Y:S01]  /*10700*/  FFMA.FTZ R46, R152, R22.reuse, -R53.reuse ;  /* 0x00000016982e7223 */ /* 0x180fe20000010835 */
[----:B------:R-:W-:Y:S01]  /*10710*/  FFMA.FTZ R47, R129, R22, -R53 ;  /* 0x00000016812f7223 */ /* 0x000fe20000010835 */
[----:B------:R-:W-:Y:S03]  /*10720*/  FADD.FTZ R98, R88, R98 ;  /* 0x0000006258627221 */ /* 0x000fe60000010000 */
[----:B------:R-:W2:Y:S01]  /*10730*/  MUFU.EX2 R115, R115 ;  /* 0x0000007300737308 */ /* 0x000ea20000000800 */
[----:B-----5:R-:W-:Y:S01]  /*10740*/  FADD.FTZ R87, R107, R87 ;  /* 0x000000576b577221 */ /* 0x020fe20000010000 */
[----:B------:R-:W-:Y:S08]  /*10750*/  FADD.FTZ R94, R94, R98 ;  /* 0x000000625e5e7221 */ /* 0x000ff00000010000 */
[----:B------:R-:W5:Y:S01]  /*10760*/  MUFU.EX2 R110, R110 ;  /* 0x0000006e006e7308 */ /* 0x000f620000000800 */
[C---:B-1----:R-:W-:Y:S01]  /*10770*/  F2FP.F16.F32.PACK_AB R28, R114.reuse, R107 ;  /* 0x0000006b721c723e */ /* 0x042fe200000000ff */
[----:B------:R-:W-:Y:S08]  /*10780*/  FADD.FTZ R114, R114, R87 ;  /* 0x0000005772727221 */ /* 0x000ff00000010000 */
[----:B------:R5:W-:Y:S01]  /*10790*/  MUFU.EX2 R44, R30 ;  /* 0x0000001e002c7308 */ /* 0x000be20000000800 */
[----:B--2---:R-:W-:Y:S09]  /*107a0*/  FADD.FTZ R114, R115, R114 ;  /* 0x0000007273727221 */ /* 0x004ff20000010000 */
[----:B------:R-:W1:Y:S10]  /*107b0*/  MUFU.EX2 R113, R113 ;  /* 0x0000007100717308 */ /* 0x000e740000000800 */
[----:B------:R-:W2:Y:S01]  /*107c0*/  MUFU.EX2 R121, R121 ;  /* 0x0000007900797308 */ /* 0x000ea20000000800 */
[C---:B-----5:R-:W-:Y:S01]  /*107d0*/  F2FP.F16.F32.PACK_AB R30, R110.reuse, R115 ;  /* 0x000000736e1e723e */ /* 0x060fe200000000ff */
[----:B------:R-:W-:Y:S08]  /*107e0*/  FADD.FTZ R110, R110, R114 ;  /* 0x000000726e6e7221 */ /* 0x000ff00000010000 */
[----:B------:R-:W-:Y:S01]  /*107f0*/  MUFU.EX2 R125, R125 ;  /* 0x0000007d007d7308 */ /* 0x000fe20000000800 */
[C---:B------:R-:W-:Y:S05]  /*10800*/  HMMA.16816.F32 R4, R28.reuse, R36, R4 ;  /* 0x000000241c04723c */ /* 0x040fea0000001804 */
[----:B-1----:R-:W-:Y:S04]  /*10810*/  FADD.FTZ R94, R113, R94 ;  /* 0x0000005e715e7221 */ /* 0x002fe80000010000 */
[----:B------:R-:W1:Y:S01]  /*10820*/  MUFU.EX2 R128, R128 ;  /* 0x0000008000807308 */ /* 0x000e620000000800 */
[C---:B------:R-:W-:Y:S01]  /*10830*/  HMMA.16816.F32 R8, R28.reuse, R38, R8 ;  /* 0x000000261c08723c */ /* 0x040fe20000001808 */
[----:B------:R-:W5:Y:S08]  /*10840*/  LDSM.16.MT88.4 R36, [R48+0x2400] ;  /* 0x002400003024783b */ /* 0x000f700000004200 */
[----:B------:R-:W4:Y:S01]  /*10850*/  MUFU.EX2 R132, R132 ;  /* 0x0000008400847308 */ /* 0x000f220000000800 */
[C---:B---3--:R-:W-:Y:S09]  /*10860*/  HMMA.16816.F32 R12, R28.reuse, R40, R12 ;  /* 0x000000281c0c723c */ /* 0x048ff2000000180c */
[----:B------:R-:W3:Y:S01]  /*10870*/  MUFU.EX2 R135, R135 ;  /* 0x0000008700877308 */ /* 0x000ee20000000800 */
[----:B------:R-:W-:Y:S01]  /*10880*/  HMMA.16816.F32 R16, R28, R42, R16 ;  /* 0x0000002a1c10723c */ /* 0x000fe20000001810 */
[----:B------:R-:W5:Y:S02]  /*10890*/  LDSM.16.MT88.4 R40, [R49+0x7800] ;  /* 0x007800003128783b */ /* 0x000f640000004200 */
[C---:B--2---:R-:W-:Y:S01]  /*108a0*/  F2FP.F16.F32.PACK_AB R29, R121.reuse, R113 ;  /* 0x00000071791d723e */ /* 0x044fe200000000ff */
[----:B------:R-:W-:Y:S01]  /*108b0*/  FADD.FTZ R121, R121, R94 ;  /* 0x0000005e79797221 */ /* 0x000fe20000010000 */
[----:B-1----:R-:W-:Y:S04]  /*108c0*/  F2FP.F16.F32.PACK_AB R31, R128, R125 ;  /* 0x0000007d801f723e */ /* 0x002fe800000000ff */
[----:B------:R-:W1:Y:S01]  /*108d0*/  MUFU.EX2 R133, R133 ;  /* 0x0000008500857308 */ /* 0x000e620000000800 */
[----:B----4-:R-:W-:Y:S01]  /*108e0*/  FADD.FTZ R110, R132, R110 ;  /* 0x0000006e846e7221 */ /* 0x010fe20000010000 */
        /* <DEDUP_REMOVED lines=21> */
[C---:B-1----:R-:W-:Y:S01]  /*10a40*/  F2FP.F16.F32.PACK_AB R29, R138.reuse, R139 ;  /* 0x0000008b8a1d723e */ /* 0x042fe200000000ff */
[----:B------:R-:W-:Y:S01]  /*10a50*/  FADD.FTZ R138, R138, R128 ;  /* 0x000000808a8a7221 */ /* 0x000fe20000010000 */
[C---:B--2---:R-:W-:Y:S04]  /*10a60*/  F2FP.F16.F32.PACK_AB R31, R137.reuse, R136 ;  /* 0x00000088891f723e */ /* 0x044fe800000000ff */
[----:B------:R-:W-:Y:S01]  /*10a70*/  MUFU.EX2 R140, R140 ;  /* 0x0000008c008c7308 */ /* 0x000fe20000000800 */
[----:B------:R-:W-:Y:S04]  /*10a80*/  FADD.FTZ R138, R136, R138 ;  /* 0x0000008a888a7221 */ /* 0x000fe80000010000 */
[----:B------:R-:W-:Y:S05]  /*10a90*/  FADD.FTZ R138, R137, R138 ;  /* 0x0000008a898a7221 */ /* 0x000fea0000010000 */
[----:B------:R-:W1:Y:S01]  /*10aa0*/  MUFU.EX2 R141, R141 ;  /* 0x0000008d008d7308 */ /* 0x000e620000000800 */
[C---:B----4-:R-:W-:Y:S01]  /*10ab0*/  F2FP.F16.F32.PACK_AB R28, R143.reuse, R142 ;  /* 0x0000008e8f1c723e */ /* 0x050fe200000000ff */
[----:B------:R-:W-:Y:S04]  /*10ac0*/  FADD.FTZ R142, R142, R135 ;  /* 0x000000878e8e7221 */ /* 0x000fe80000010000 */
[----:B------:R-:W-:Y:S04]  /*10ad0*/  FADD.FTZ R142, R143, R142 ;  /* 0x0000008e8f8e7221 */ /* 0x000fe80000010000 */
        /* <DEDUP_REMOVED lines=15> */
[C---:B--2---:R-:W-:Y:S01]  /*10bd0*/  F2FP.F16.F32.PACK_AB R29, R145.reuse, R144 ;  /* 0x00000090911d723e */ /* 0x044fe200000000ff */
[----:B------:R-:W-:Y:S01]  /*10be0*/  FADD.FTZ R144, R144, R138 ;  /* 0x0000008a90907221 */ /* 0x000fe20000010000 */
[----:B-1----:R-:W-:Y:S04]  /*10bf0*/  F2FP.F16.F32.PACK_AB R31, R146, R147 ;  /* 0x00000093921f723e */ /* 0x002fe800000000ff */
[----:B------:R-:W1:Y:S01]  /*10c00*/  MUFU.EX2 R168, R168 ;  /* 0x000000a800a87308 */ /* 0x000e620000000800 */
[----:B------:R-:W-:Y:S04]  /*10c10*/  FADD.FTZ R144, R145, R144 ;  /* 0x0000009091907221 */ /* 0x000fe80000010000 */
[----:B------:R-:W-:Y:S05]  /*10c20*/  FADD.FTZ R147, R147, R144 ;  /* 0x0000009093937221 */ /* 0x000fea0000010000 */
[----:B------:R-:W2:Y:S01]  /*10c30*/  MUFU.EX2 R204, R204 ;  /* 0x000000cc00cc7308 */ /* 0x000ea20000000800 */
[----:B---3--:R-:W-:Y:S01]  /*10c40*/  F2FP.F16.F32.PACK_AB R28, R206, R167 ;  /* 0x000000a7ce1c723e */ /* 0x008fe200000000ff */
[----:B------:R-:W-:Y:S01]  /*10c50*/  FADD.FTZ R167, R167, R140 ;  /* 0x0000008ca7a77221 */ /* 0x000fe20000010000 */
[----:B------:R-:W-:Y:S01]  /*10c60*/  FADD.FTZ R147, R146, R147 ;  /* 0x0000009392937221 */ /* 0x000fe20000010000 */
[----:B------:R-:W-:Y:S02]  /*10c70*/  LDSM.16.MT88.4 R140, [R49+0x8c00] ;  /* 0x008c0000318c783b */ /* 0x000fe40000004200 */
[----:B------:R-:W-:Y:S04]  /*10c80*/  FADD.FTZ R167, R206, R167 ;  /* 0x000000a7cea77221 */ /* 0x000fe80000010000 */
[----:B------:R-:W-:Y:S01]  /*10c90*/  MUFU.EX2 R205, R205 ;  /* 0x000000cd00cd7308 */ /* 0x000fe20000000800 */
[----:B-1----:R-:W-:Y:S09]  /*10ca0*/  FADD.FTZ R167, R168, R167 ;  /* 0x000000a7a8a77221 */ /* 0x002ff20000010000 */
[----:B------:R-:W1:Y:S01]  /*10cb0*/  MUFU.EX2 R179, R179 ;  /* 0x000000b300b37308 */ /* 0x000e620000000800 */
[C---:B--2---:R-:W-:Y:S01]  /*10cc0*/  F2FP.F16.F32.PACK_AB R30, R204.reuse, R168 ;  /* 0x000000a8cc1e723e */ /* 0x044fe200000000ff */
[----:B------:R-:W-:Y:S08]  /*10cd0*/  FADD.FTZ R204, R204, R167 ;  /* 0x000000a7cccc7221 */ /* 0x000ff00000010000 */
[----:B------:R-:W2:Y:S01]  /*10ce0*/  MUFU.EX2 R203, R203 ;  /* 0x000000cb00cb7308 */ /* 0x000ea20000000800 */
[C---:B-----5:R-:W-:Y:S09]  /*10cf0*/  HMMA.16816.F32 R4, R28.reuse, R36, R4 ;  /* 0x000000241c04723c */ /* 0x060ff20000001804 */
[----:B------:R-:W3:Y:S01]  /*10d00*/  MUFU.EX2 R45, R45 ;  /* 0x0000002d002d7308 */ /* 0x000ee20000000800 */
[C---:B------:R-:W-:Y:S01]  /*10d10*/  HMMA.16816.F32 R8, R28.reuse, R38, R8 ;  /* 0x000000261c08723c */ /* 0x040fe20000001808 */
[----:B------:R-:W5:Y:S08]  /*10d20*/  LDSM.16.MT88.4 R36, [R48+0x3000] ;  /* 0x003000003024783b */ /* 0x000f700000004200 */
[----:B------:R-:W3:Y:S01]  /*10d30*/  MUFU.EX2 R46, R46 ;  /* 0x0000002e002e7308 */ /* 0x000ee20000000800 */
[C---:B----4-:R-:W-:Y:S09]  /*10d40*/  HMMA.16816.F32 R12, R28.reuse, R40, R12 ;  /* 0x000000281c0c723c */ /* 0x050ff2000000180c */
[----:B------:R-:W4:Y:S01]  /*10d50*/  MUFU.EX2 R47, R47 ;  /* 0x0000002f002f7308 */ /* 0x000f220000000800 */
[----:B------:R-:W-:Y:S01]  /*10d60*/  HMMA.16816.F32 R16, R28, R42, R16 ;  /* 0x0000002a1c10723c */ /* 0x000fe20000001810 */
[----:B------:R-:W5:Y:S02]  /*10d70*/  LDSM.16.MT88.4 R40, [R49+0x8400] ;  /* 0x008400003128783b */ /* 0x000f640000004200 */
[----:B-1----:R-:W-:Y:S01]  /*10d80*/  F2FP.F16.F32.PACK_AB R29, R179, R205 ;  /* 0x000000cdb31d723e */ /* 0x002fe200000000ff */
[----:B------:R-:W-:Y:S01]  /*10d90*/  FADD.FTZ R205, R205, R147 ;  /* 0x00000093cdcd7221 */ /* 0x000fe20000010000 */
[----:B--2---:R-:W-:Y:S01]  /*10da0*/  F2FP.F16.F32.PACK_AB R31, R44, R203 ;  /* 0x000000cb2c1f723e */ /* 0x004fe200000000ff */
[----:B---3--:R-:W-:Y:S03]  /*10db0*/  FADD.FTZ R204, R45, R204 ;  /* 0x000000cc2dcc7221 */ /* 0x008fe60000010000 */
[----:B------:R-:W1:Y:S01]  /*10dc0*/  MUFU.EX2 R124, R124 ;  /* 0x0000007c007c7308 */ /* 0x000e620000000800 */
[C---:B------:R-:W-:Y:S01]  /*10dd0*/  F2FP.F16.F32.PACK_AB R28, R46.reuse, R45 ;  /* 0x0000002d2e1c723e */ /* 0x040fe200000000ff */
[----:B------:R-:W-:Y:S01]  /*10de0*/  FADD.FTZ R205, R179, R205 ;  /* 0x000000cdb3cd7221 */ /* 0x000fe20000010000 */
[----:B------:R-:W-:Y:S03]  /*10df0*/  FADD.FTZ R46, R46, R204 ;  /* 0x000000cc2e2e7221 */ /* 0x000fe60000010000 */
[----:B------:R-:W-:Y:S04]  /*10e00*/  FADD.FTZ R205, R203, R205 ;  /* 0x000000cdcbcd7221 */ /* 0x000fe80000010000 */
[----:B------:R-:W2:Y:S01]  /*10e10*/  MUFU.EX2 R120, R120 ;  /* 0x0000007800787308 */ /* 0x000ea20000000800 */
[----:B----4-:R-:W-:Y:S01]  /*10e20*/  FADD.FTZ R46, R47, R46 ;  /* 0x0000002e2f2e7221 */ /* 0x010fe20000010000 */
[----:B------:R-:W-:Y:S08]  /*10e30*/  FADD.FTZ R44, R44, R205 ;  /* 0x000000cd2c2c7221 */ /* 0x000ff00000010000 */
[----:B------:R-:W3:Y:S01]  /*10e40*/  MUFU.EX2 R106, R106 ;  /* 0x0000006a006a7308 */ /* 0x000ee20000000800 */
[C---:B-1----:R-:W-:Y:S01]  /*10e50*/  F2FP.F16.F32.PACK_AB R30, R124.reuse, R47 ;  /* 0x0000002f7c1e723e */ /* 0x042fe200000000ff */
[----:B------:R-:W-:Y:S08]  /*10e60*/  FADD.FTZ R124, R124, R46 ;  /* 0x0000002e7c7c7221 */ /* 0x000ff00000010000 */
[----:B------:R-:W-:Y:S01]  /*10e70*/  MUFU.EX2 R101, R101 ;  /* 0x0000006500657308 */ /* 0x000fe20000000800 */
[C---:B------:R-:W-:Y:S03]  /*10e80*/  HMMA.16816.F32 R4, R28.reuse, R32, R4 ;  /* 0x000000201c04723c */ /* 0x040fe60000001804 */
[----:B--2---:R-:W-:Y:S06]  /*10e90*/  FADD.FTZ R44, R120, R44 ;  /* 0x0000002c782c7221 */ /* 0x004fec0000010000 */
[----:B------:R-:W1:Y:S01]  /*10ea0*/  MUFU.EX2 R97, R97 ;  /* 0x0000006100617308 */ /* 0x000e620000000800 */
[C---:B------:R-:W-:Y:S01]  /*10eb0*/  HMMA.16816.F32 R8, R28.reuse, R34, R8 ;  /* 0x000000221c08723c */ /* 0x040fe20000001808 */
[----:B------:R-:W2:Y:S02]  /*10ec0*/  LDSM.16.MT88.4 R32, [R48+0x3400] ;  /* 0x003400003020783b */ /* 0x000ea40000004200 */
[C---:B---3--:R-:W-:Y:S06]  /*10ed0*/  FADD.FTZ R44, R106.reuse, R44 ;  /* 0x0000002c6a2c7221 */ /* 0x048fec0000010000 */
[----:B------:R-:W3:Y:S01]  /*10ee0*/  MUFU.EX2 R93, R93 ;  /* 0x0000005d005d7308 */ /* 0x000ee20000000800 */
[C---:B-----5:R-:W-:Y:S09]  /*10ef0*/  HMMA.16816.F32 R12, R28.reuse, R36, R12 ;  /* 0x000000241c0c723c */ /* 0x060ff2000000180c */
[----:B------:R-:W4:Y:S01]  /*10f00*/  MUFU.EX2 R76, R76 ;  /* 0x0000004c004c7308 */ /* 0x000f220000000800 */
[----:B------:R-:W-:Y:S01]  /*10f10*/  HMMA.16816.F32 R16, R28, R38, R16 ;  /* 0x000000261c10723c */ /* 0x000fe20000001810 */
[----:B------:R-:W5:Y:S02]  /*10f20*/  LDSM.16.MT88.4 R36, [R49+0x8800] ;  /* 0x008800003124783b */ /* 0x000f640000004200 */
[----:B------:R-:W-:Y:S02]  /*10f30*/  F2FP.F16.F32.PACK_AB R29, R106, R120 ;  /* 0x000000786a1d723e */ /* 0x000fe400000000ff */
[----:B-1----:R-:W-:Y:S01]  /*10f40*/  F2FP.F16.F32.PACK_AB R31, R97, R101 ;  /* 0x00000065611f723e */ /* 0x002fe200000000ff */
[----:B------:R-:W-:Y:S03]  /*10f50*/  FADD.FTZ R101, R101, R44 ;  /* 0x0000002c65657221 */ /* 0x000fe60000010000 */
[----:B------:R-:W-:Y:S01]  /*10f60*/  MUFU.EX2 R73, R73 ;  /* 0x0000004900497308 */ /* 0x000fe20000000800 */
[----:B---3--:R-:W-:Y:S01]  /*10f70*/  FADD.FTZ R124, R93, R124 ;  /* 0x0000007c5d7c7221 */ /* 0x008fe20000010000 */
[----:B------:R-:W-:Y:S08]  /*10f80*/  FADD.FTZ R101, R97, R101 ;  /* 0x0000006561657221 */ /* 0x000ff00000010000 */
[----:B------:R-:W1:Y:S01]  /*10f90*/  MUFU.EX2 R68, R68 ;  /* 0x0000004400447308 */ /* 0x000e620000000800 */
[C---:B----4-:R-:W-:Y:S01]  /*10fa0*/  F2FP.F16.F32.PACK_AB R28, R76.reuse, R93 ;  /* 0x0000005d4c1c723e */ /* 0x050fe200000000ff */
[----:B------:R-:W-:Y:S08]  /*10fb0*/  FADD.FTZ R124, R76, R124 ;  /* 0x0000007c4c7c7221 */ /* 0x000ff00000010000 */
[----:B------:R-:W-:Y:S10]  /*10fc0*/  MUFU.EX2 R63, R63 ;  /* 0x0000003f003f7308 */ /* 0x000ff40000000800 */
[----:B------:R-:W3:Y:S01]  /*10fd0*/  MUFU.EX2 R62, R62 ;  /* 0x0000003e003e7308 */ /* 0x000ee20000000800 */
[C---:B-1----:R-:W-:Y:S01]  /*10fe0*/  F2FP.F16.F32.PACK_AB R30, R68.reuse, R73 ;  /* 0x00000049441e723e */ /* 0x042fe200000000ff */
[----:B------:R-:W-:Y:S04]  /*10ff0*/  FADD.FTZ R73, R73, R124 ;  /* 0x0000007c49497221 */ /* 0x000fe80000010000 */
[----:B------:R-:W-:Y:S04]  /*11000*/  FADD.FTZ R73, R68, R73 ;  /* 0x0000004944497221 */ /* 0x000fe80000010000 */
[----:B------:R-:W-:Y:S01]  /*11010*/  MUFU.EX2 R61, R61 ;  /* 0x0000003d003d7308 */ /* 0x000fe20000000800 */
[C---:B------:R-:W-:Y:S09]  /*11020*/  HMMA.16816.F32 R4, R28.reuse, R40, R4 ;  /* 0x000000281c04723c */ /* 0x040ff20000001804 */
[----:B------:R-:W1:Y:S01]  /*11030*/  MUFU.EX2 R60, R60 ;  /* 0x0000003c003c7308 */ /* 0x000e620000000800 */
[C---:B------:R-:W-:Y:S01]  /*11040*/  HMMA.16816.F32 R8, R28.reuse, R42, R8 ;  /* 0x0000002a1c08723c */ /* 0x040fe20000001808 */
[----:B------:R-:W4:Y:S02]  /*11050*/  LDSM.16.MT88.4 R40, [R48+0x3800] ;  /* 0x003800003028783b */ /* 0x000f240000004200 */
[----:B---3--:R-:W-:Y:S01]  /*11060*/  F2FP.F16.F32.PACK_AB R25, R62, R63 ;  /* 0x0000003f3e19723e */ /* 0x008fe200000000ff */
[----:B------:R-:W-:Y:S05]  /*11070*/  FADD.FTZ R63, R63, R101 ;  /* 0x000000653f3f7221 */ /* 0x000fea0000010000 */
[----:B------:R-:W3:Y:S01]  /*11080*/  MUFU.EX2 R59, R59 ;  /* 0x0000003b003b7308 */ /* 0x000ee20000000800 */
[C---:B--2---:R-:W-:Y:S03]  /*11090*/  HMMA.16816.F32 R12, R28.reuse, R32, R12 ;  /* 0x000000201c0c723c */ /* 0x044fe6000000180c */
[-CC-:B------:R-:W-:Y:S01]  /*110a0*/  FFMA.FTZ R32, R52, R22.reuse, -R53.reuse ;  /* 0x0000001634207223 */ /* 0x180fe20000010835 */
[-CC-:B------:R-:W-:Y:S01]  /*110b0*/  FFMA.FTZ R33, R51, R22.reuse, -R53.reuse ;  /* 0x0000001633217223 */ /* 0x180fe20000010835 */
[----:B------:R-:W-:Y:S01]  /*110c0*/  FFMA.FTZ R53, R50, R22, -R53 ;  /* 0x0000001632357223 */ /* 0x000fe20000010835 */
[----:B------:R-:W-:Y:S03]  /*110d0*/  FADD.FTZ R63, R62, R63 ;  /* 0x0000003f3e3f7221 */ /* 0x000fe60000010000 */
[----:B------:R-:W2:Y:S01]  /*110e0*/  MUFU.EX2 R58, R58 ;  /* 0x0000003a003a7308 */ /* 0x000ea20000000800 */
[----:B------:R-:W-:Y:S01]  /*110f0*/  HMMA.16816.F32 R16, R28, R34, R16 ;  /* 0x000000221c10723c */ /* 0x000fe20000001810 */
[----:B------:R-:W4:Y:S02]  /*11100*/  LDSM.16.MT88.4 R28, [R48+0x3c00] ;  /* 0x003c0000301c783b */ /* 0x000f240000004200 */
[C---:B-1----:R-:W-:Y:S01]  /*11110*/  F2FP.F16.F32.PACK_AB R27, R60.reuse, R61 ;  /* 0x0000003d3c1b723e */ /* 0x042fe200000000ff */
[----:B------:R-:W-:Y:S05]  /*11120*/  FADD.FTZ R61, R61, R63 ;  /* 0x0000003f3d3d7221 */ /* 0x000fea0000010000 */
[----:B------:R-:W1:Y:S01]  /*11130*/  MUFU.EX2 R57, R57 ;  /* 0x0000003900397308 */ /* 0x000e620000000800 */
[----:B---3--:R-:W-:Y:S01]  /*11140*/  FADD.FTZ R73, R59, R73 ;  /* 0x000000493b497221 */ /* 0x008fe20000010000 */
[----:B------:R-:W-:Y:S08]  /*11150*/  FADD.FTZ R61, R60, R61 ;  /* 0x0000003d3c3d7221 */ /* 0x000ff00000010000 */
[----:B------:R-:W3:Y:S01]  /*11160*/  MUFU.EX2 R56, R56 ;  /* 0x0000003800387308 */ /* 0x000ee20000000800 */
[C---:B--2---:R-:W-:Y:S01]  /*11170*/  F2FP.F16.F32.PACK_AB R24, R58.reuse, R59 ;  /* 0x0000003b3a18723e */ /* 0x044fe200000000ff */
[----:B------:R-:W-:Y:S08]  /*11180*/  FADD.FTZ R58, R58, R73 ;  /* 0x000000493a3a7221 */ /* 0x000ff00000010000 */
[----:B------:R-:W-:Y:S01]  /*11190*/  MUFU.EX2 R65, R65 ;  /* 0x0000004100417308 */ /* 0x000fe20000000800 */
[----:B-1----:R-:W-:Y:S09]  /*111a0*/  FADD.FTZ R58, R57, R58 ;  /* 0x0000003a393a7221 */ /* 0x002ff20000010000 */
[----:B------:R-:W1:Y:S01]  /*111b0*/  MUFU.EX2 R64, R64 ;  /* 0x0000004000407308 */ /* 0x000e620000000800 */
[C---:B---3--:R-:W-:Y:S01]  /*111c0*/  F2FP.F16.F32.PACK_AB R26, R56.reuse, R57 ;  /* 0x00000039381a723e */ /* 0x048fe200000000ff */
[----:B------:R-:W-:Y:S06]  /*111d0*/  FADD.FTZ R56, R56, R58 ;  /* 0x0000003a38387221 */ /* 0x000fec0000010000 */
[C---:B-----5:R-:W-:Y:S02]  /*111e0*/  HMMA.16816.F32 R4, R24.reuse, R36, R4 ;  /* 0x000000241804723c */ /* 0x060fe40000001804 */
[----:B------:R-:W-:Y:S06]  /*111f0*/  MUFU.EX2 R66, R66 ;  /* 0x0000004200427308 */ /* 0x000fec0000000800 */
[C---:B------:R-:W-:Y:S04]  /*11200*/  HMMA.16816.F32 R8, R24.reuse, R38, R8 ;  /* 0x000000261808723c */ /* 0x040fe80000001808 */
[----:B------:R-:W2:Y:S01]  /*11210*/  MUFU.EX2 R55, R55 ;  /* 0x0000003700377308 */ /* 0x000ea20000000800 */
[C---:B-1----:R-:W-:Y:S01]  /*11220*/  F2FP.F16.F32.PACK_AB R133, R64.reuse, R65 ;  /* 0x000000414085723e */ /* 0x042fe200000000ff */
[----:B------:R-:W-:Y:S02]  /*11230*/  FADD.FTZ R65, R65, R61 ;  /* 0x0000003d41417221 */ /* 0x000fe40000010000 */
[C---:B----4-:R-:W-:Y:S06]  /*11240*/  HMMA.16816.F32 R12, R24.reuse, R40, R12 ;  /* 0x00000028180c723c */ /* 0x050fec000000180c */
[----:B------:R-:W1:Y:S01]  /*11250*/  MUFU.EX2 R23, R23 ;  /* 0x0000001700177308 */ /* 0x000e620000000800 */
[----:B------:R-:W-:Y:S01]  /*11260*/  FADD.FTZ R65, R64, R65 ;  /* 0x0000004140417221 */ /* 0x000fe20000010000 */
[----:B------:R-:W-:Y:S08]  /*11270*/  HMMA.16816.F32 R16, R24, R42, R16 ;  /* 0x0000002a1810723c */ /* 0x000ff00000001810 */
[----:B------:R-:W3:Y:S01]  /*11280*/  MUFU.EX2 R32, R32 ;  /* 0x0000002000207308 */ /* 0x000ee20000000800 */
[C---:B--2---:R-:W-:Y:S01]  /*11290*/  F2FP.F16.F32.PACK_AB R135, R55.reuse, R66 ;  /* 0x000000423787723e */ /* 0x044fe200000000ff */
[----:B------:R-:W-:Y:S04]  /*112a0*/  FADD.FTZ R66, R66, R65 ;  /* 0x0000004142427221 */ /* 0x000fe80000010000 */
[----:B------:R-:W-:Y:S04]  /*112b0*/  FADD.FTZ R193, R55, R66 ;  /* 0x0000004237c17221 */ /* 0x000fe80000010000 */
[----:B------:R-:W2:Y:S01]  /*112c0*/  MUFU.EX2 R33, R33 ;  /* 0x0000002100217308 */ /* 0x000ea20000000800 */
[----:B-1----:R-:W-:Y:S09]  /*112d0*/  FADD.FTZ R56, R23, R56 ;  /* 0x0000003817387221 */ /* 0x002ff20000010000 */
[----:B------:R-:W1:Y:S01]  /*112e0*/  MUFU.EX2 R53, R53 ;  /* 0x0000003500357308 */ /* 0x000e620000000800 */
[C---:B---3--:R-:W-:Y:S01]  /*112f0*/  F2FP.F16.F32.PACK_AB R132, R32.reuse, R23 ;  /* 0x000000172084723e */ /* 0x048fe200000000ff */
[----:B------:R-:W-:Y:S04]  /*11300*/  FADD.FTZ R32, R32, R56 ;  /* 0x0000003820207221 */ /* 0x000fe80000010000 */
[----:B--2---:R-:W-:Y:S01]  /*11310*/  FADD.FTZ R32, R33, R32 ;  /* 0x0000002021207221 */ /* 0x004fe20000010000 */
[C---:B-1----:R-:W-:Y:S03]  /*11320*/  F2FP.F16.F32.PACK_AB R134, R53.reuse, R33 ;  /* 0x000000213586723e */ /* 0x042fe600000000ff */
[----:B------:R-:W-:Y:S04]  /*11330*/  FADD.FTZ R198, R53, R32 ;  /* 0x0000002035c67221 */ /* 0x000fe80000010000 */
[C---:B------:R-:W-:Y:S08]  /*11340*/  HMMA.16816.F32 R144, R132.reuse, R140, R4 ;  /* 0x0000008c8490723c */ /* 0x040ff00000001804 */
[C---:B------:R-:W-:Y:S08]  /*11350*/  HMMA.16816.F32 R140, R132.reuse, R142, R8 ;  /* 0x0000008e848c723c */ /* 0x040ff00000001808 */
[C---:B------:R-:W-:Y:S08]  /*11360*/  HMMA.16816.F32 R136, R132.reuse, R28, R12 ;  /* 0x0000001c8488723c */ /* 0x040ff0000000180c */
[----:B------:R-:W-:Y:S01]  /*11370*/  HMMA.16816.F32 R132, R132, R30, R16 ;  /* 0x0000001e8484723c */ /* 0x000fe20000001810 */
[----:B------:R-:W-:Y:S08]  /*11380*/  @!UPT UIADD3 URZ, UPT, UPT, URZ, URZ, URZ ;  /* 0x000000fffffff290 */ /* 0x000ff0000fffe0ff */
[----:B------:R-:W-:Y:S11]  /*11390*/  @P0 BRA `(.L_x_2784) ;  /* 0xffffff9400dc0947 */ /* 0x000ff6000383ffff */
.L_x_2777:
        /* <DEDUP_REMOVED lines=11> */
.L_x_2794:
[----:B---34-:R-:W-:Y:S01]  /*11450*/  FADD.FTZ R193, R193, R0 ;  /* 0x00000000c1c17221 */ /* 0x018fe20000010000 */
[----:B------:R-:W2:Y:S01]  /*11460*/  MUFU.RCP R4, R8 ;  /* 0x0000000800047308 */ /* 0x000ea20000001000 */
[----:B------:R-:W-:Y:S02]  /*11470*/  SHF.L.U32 R0, R150, 0x1, RZ ;  /* 0x0000000196007819 */ /* 0x000fe400000006ff */
[----:B------:R-:W-:Y:S02]  /*11480*/  FSETP.NE.FTZ.AND P3, PT, R8, RZ, PT ;  /* 0x000000ff0800720b */ /* 0x000fe40003f75000 */
[----:B------:R-:W-:Y:S02]  /*11490*/  LOP3.LUT R0, R165, 0x6, R0, 0xf8, !PT ;  /* 0x00000006a5007812 */ /* 0x000fe400078ef800 */
[----:B------:R-:W-:Y:S01]  /*114a0*/  FSETP.NE.FTZ.AND P2, PT, R193, RZ, PT ;  /* 0x000000ffc100720b */ /* 0x000fe20003f55000 */
[----:B------:R-:W3:Y:S01]  /*114b0*/  MUFU.RCP R5, R193 ;  /* 0x000000c100057308 */ /* 0x000ee20000001000 */
[----:B------:R-:W-:-:S04]  /*114c0*/  LOP3.LUT R0, R0, 0x20, R176, 0xf8, !PT ;  /* 0x0000002000007812 */ /* 0x000fc800078ef8b0 */
[----:B------:R-:W-:Y:S02]  /*114d0*/  LOP3.LUT R0, R0, R191, RZ, 0xfc, !PT ;  /* 0x000000bf00007212 */ /* 0x000fe400078efcff */
[----:B--2---:R-:W-:Y:S02]  /*114e0*/  FSEL R4, R4, 1, P3 ;  /* 0x3f80000004047808 */ /* 0x004fe40001800000 */
[----:B------:R-:W-:Y:S02]  /*114f0*/  LEA R166, R0, R166, 0x1 ;  /* 0x000000a600a67211 */ /* 0x000fe400078e08ff */
[----:B------:R-:W-:Y:S01]  /*11500*/  LOP3.LUT R0, R151, 0x40, RZ, 0xc0, !PT ;  /* 0x0000004097007812 */ /* 0x000fe200078ec0ff */
[C---:B------:R-:W-:Y:S01]  /*11510*/  FMUL.FTZ R144, R4.reuse, R144 ;  /* 0x0000009004907220 */ /* 0x040fe20000410000 */
[C---:B------:R-:W-:Y:S01]  /*11520*/  FMUL.FTZ R145, R4.reuse, R145 ;  /* 0x0000009104917220 */ /* 0x040fe20000410000 */
[C---:B------:R-:W-:Y:S01]  /*11530*/  FMUL.FTZ R140, R4.reuse, R140 ;  /* 0x0000008c048c7220 */ /* 0x040fe20000410000 */
        /* <DEDUP_REMOVED lines=31> */
[----:B------:R2:W-:Y:S04]  /*11730*/  STS [R0+0x220], R138 ;  /* 0x0002208a00007388 */ /* 0x0005e80000000800 */
[----:B------:R3:W-:Y:S04]  /*11740*/  STS [R151+0x30], R4 ;  /* 0x0000300497007388 */ /* 0x0007e80000000800 */
[----:B------:R4:W-:Y:S04]  /*11750*/  STS [R151+0x230], R5 ;  /* 0x0002300597007388 */ /* 0x0009e80000000800 */
[----:B------:R-:W4:Y:S04]  /*11760*/  LD.E.64 R12, desc[UR4][R2.64+0x88] ;  /* 0x00008804020c7980 */ /* 0x000f28000c101b00 */
[----:B--2---:R-:W2:Y:S01]  /*11770*/  LD.E.U8 R0, desc[UR4][R2.64+0x1c8] ;  /* 0x0001c80402007980 */ /* 0x004ea2000c101100 */
[----:B------:R-:W1:Y:S01]  /*11780*/  @P2 MUFU.LG2 R193, R193 ;  /* 0x000000c100c12308 */ /* 0x000e620000000c00 */
[----:B--2---:R-:W-:-:S13]  /*11790*/  ISETP.NE.AND P1, PT, R0, RZ, PT ;  /* 0x000000ff0000720c */ /* 0x004fda0003f25270 */
[----:B---3--:R-:W2:Y:S04]  /*117a0*/  @!P1 LD.E R4, desc[UR4][R2.64+0x60] ;  /* 0x0000600402049980 */ /* 0x008ea8000c101900 */
[----:B------:R-:W3:Y:S01]  /*117b0*/  @!P1 LD.E R10, desc[UR4][R2.64+0xb4] ;  /* 0x0000b404020a9980 */ /* 0x000ee2000c101900 */
        /* <DEDUP_REMOVED lines=8> */
[-C--:B------:R-:W-:Y:S02]  /*11840*/  @P0 IMAD R9, R13, R192.reuse, RZ ;  /* 0x000000c00d090224 */ /* 0x080fe400078e02ff */
[----:B------:R-:W-:Y:S01]  /*11850*/  @P3 FFMA.FTZ R8, R6, R21, R5 ;  /* 0x0000001506083223 */ /* 0x000fe20000010005 */
[----:B------:R-:W-:-:S04]  /*11860*/  @P0 IMAD.WIDE.U32 R16, R12, R192, RZ ;  /* 0x000000c00c100225 */ /* 0x000fc800078e00ff */
[----:B--2---:R-:W-:-:S04]  /*11870*/  @!P1 IMAD R4, R4, R184, R183 ;  /* 0x000000b804049224 */ /* 0x004fc800078e02b7 */
[----:B---3--:R-:W-:Y:S01]  /*11880*/  @!P1 IMAD R10, R4, R10, RZ ;  /* 0x0000000a040a9224 */ /* 0x008fe200078e02ff */
[----:B------:R-:W-:Y:S06]  /*11890*/  @!P1 BRA `(.L_x_2787) ;  /* 0x0000000000149947 */ /* 0x000fec0003800000 */
[----:B------:R-:W2:Y:S04]  /*118a0*/  @!P0 LD.E R4, desc[UR4][R2.64+0xb4] ;  /* 0x0000b40402048980 */ /* 0x000ea8000c101900 */
[----:B------:R-:W3:Y:S01]  /*118b0*/  LD.E R5, desc[UR4][R2.64+0xd4] ;  /* 0x0000d40402057980 */ /* 0x000ee2000c101900 */
[----:B--2---:R-:W-:Y:S02]  /*118c0*/  @!P0 IMAD R192, R4, R184, RZ ;  /* 0x000000b804c08224 */ /* 0x004fe400078e02ff */
[----:B---3--:R-:W-:-:S05]  /*118d0*/  IMAD R5, R5, R183, RZ ;  /* 0x000000b705057224 */ /* 0x008fca00078e02ff */
[----:B------:R-:W-:Y:S02]  /*118e0*/  IADD3 R10, PT, PT, R5, R192, RZ ;  /* 0x000000c0050a7210 */ /* 0x000fe40007ffe0ff */
.L_x_2787:
[----:B------:R-:W-:Y:S05]  /*118f0*/  BSYNC.RECONVERGENT B0 ;  /* 0x0000000000007941 */ /* 0x000fea0003800200 */
.L_x_2786:
        /* <DEDUP_REMOVED lines=25> */
.L_x_2789:
[----:B------:R-:W-:Y:S05]  /*11a90*/  BSYNC.RECONVERGENT B0 ;  /* 0x0000000000007941 */ /* 0x000fea0003800200 */
.L_x_2788:
[----:B-1----:R1:W2:Y:S01]  /*11aa0*/  LD.E R2, desc[UR4][R2.64+0xc0] ;  /* 0x0000c00402027980 */ /* 0x0022a2000c101900 */
[----:B------:R-:W-:Y:S01]  /*11ab0*/  MOV R10, R175 ;  /* 0x000000af000a7202 */ /* 0x000fe20000000f00 */
[-C--:B----45:R-:W-:Y:S02]  /*11ac0*/  @!P0 IMAD R0, R25, R184.reuse, RZ ;  /* 0x000000b819008224 */ /* 0x0b0fe400078e02ff */
[----:B------:R-:W-:Y:S02]  /*11ad0*/  IMAD.MOV.U32 R11, RZ, RZ, RZ ;  /* 0x000000ffff0b7224 */ /* 0x000fe400078e00ff */
[----:B------:R-:W-:-:S04]  /*11ae0*/  @!P0 IMAD.WIDE.U32 R24, R24, R184, RZ ;  /* 0x000000b818188225 */ /* 0x000fc800078e00ff */
[----:B------:R-:W-:Y:S01]  /*11af0*/  IMAD.WIDE.U32 R10, R185, R12, R10 ;  /* 0x0000000cb90a7225 */ /* 0x000fe200078e000a */
[----:B------:R-:W-:-:S03]  /*11b00*/  @!P0 IADD3 R0, PT, PT, R25, R0, RZ ;  /* 0x0000000019008210 */ /* 0x000fc60007ffe0ff */
[----:B------:R-:W-:Y:S02]  /*11b10*/  IMAD R185, R13, R185, RZ ;  /* 0x000000b90db97224 */ /* 0x000fe400078e02ff */
[----:B------:R-:W-:-:S03]  /*11b20*/  @P0 IMAD.IADD R0, R17, 0x1, R9 ;  /* 0x0000000111000824 */ /* 0x000fc600078e0209 */
[----:B------:R-:W-:Y:S01]  /*11b30*/  IADD3 R185, PT, PT, R11, R185, RZ ;  /* 0x000000b90bb97210 */ /* 0x000fe20007ffe0ff */
[----:B-1----:R-:W-:Y:S01]  /*11b40*/  @!P0 IMAD.MOV.U32 R3, RZ, RZ, R24 ;  /* 0x000000ffff038224 */ /* 0x002fe200078e0018 */
[----:B------:R-:W-:Y:S02]  /*11b50*/  @P0 MOV R3, R16 ;  /* 0x0000001000030202 */ /* 0x000fe40000000f00 */
[----:B--2---:R-:W-:Y:S01]  /*11b60*/  ISETP.GE.AND P3, PT, R175, R2, PT ;  /* 0x00000002af00720c */ /* 0x004fe20003f66270 */
[-C--:B------:R-:W-:Y:S02]  /*11b70*/  IMAD R2, R23, R183.reuse, RZ ;  /* 0x000000b717027224 */ /* 0x080fe400078e02ff */
[----:B------:R-:W-:Y:S01]  /*11b80*/  IMAD.WIDE.U32 R22, R22, R183, RZ ;  /* 0x000000b716167225 */ /* 0x000fe200078e00ff */
[----:B------:R-:W-:-:S03]  /*11b90*/  ISETP.GE.OR P2, PT, R150, R174, P3 ;  /* 0x000000ae9600720c */ /* 0x000fc60001f46670 */
[----:B------:R-:W-:Y:S01]  /*11ba0*/  IMAD.IADD R2, R23, 0x1, R2 ;  /* 0x0000000117027824 */ /* 0x000fe200078e0202 */
[----:B------:R-:W-:Y:S02]  /*11bb0*/  IADD3 R10, P1, P0, R22, R10, R3 ;  /* 0x0000000a160a7210 */ /* 0x000fe4000783e003 */
[----:B------:R-:W-:Y:S02]  /*11bc0*/  MOV R3, 0x0 ;  /* 0x0000000000037802 */ /* 0x000fe40000000f00 */
[----:B------:R-:W-:Y:S02]  /*11bd0*/  IADD3.X R11, PT, PT, R2, R185, R0, P1, P0 ;  /* 0x000000b9020b7210 */ /* 0x000fe40000fe0400 */
[----:B------:R-:W-:-:S03]  /*11be0*/  IADD3 R0, PT, PT, R150, 0x20, RZ ;  /* 0x0000002096007810 */ /* 0x000fc60007ffe0ff */
[----:B------:R-:W-:Y:S01]  /*11bf0*/  @!P2 IMAD R2, R13, R150, RZ ;  /* 0x000000960d02a224 */ /* 0x000fe200078e02ff */
[----:B------:R-:W-:Y:S01]  /*11c00*/  ISETP.GE.OR P3, PT, R0, R174, P3 ;  /* 0x000000ae0000720c */ /* 0x000fe20001f66670 */
[----:B------:R-:W-:-:S04]  /*11c10*/  @!P2 IMAD.WIDE.U32 R8, R150, R12, R10 ;  /* 0x0000000c9608a225 */ /* 0x000fc800078e000a */
[----:B------:R-:W-:Y:S01]  /*11c20*/  @!P2 IMAD.IADD R2, R9, 0x1, R2 ;  /* 0x000000010902a824 */ /* 0x000fe200078e0202 */
[----:B------:R-:W-:-:S04]  /*11c30*/  @!P2 LEA R14, P0, R8, R20, 0x1 ;  /* 0x00000014080ea211 */ /* 0x000fc800078008ff */
[----:B------:R-:W-:Y:S02]  /*11c40*/  @!P2 LEA.HI.X R15, R8, R21, R2, 0x1, P0 ;  /* 0x00000015080fa211 */ /* 0x000fe400000f0c02 */
[----:B------:R-:W-:-:S03]  /*11c50*/  MOV R2, R182 ;  /* 0x000000b600027202 */ /* 0x000fc60000000f00 */
[----:B------:R3:W-:Y:S02]  /*11c60*/  @!P2 ST.E.128 desc[UR4][R14.64], R4 ;  /* 0x000000040e00a985 */ /* 0x0007e4000c101d04 */
[----:B---3--:R-:W-:Y:S05]  /*11c70*/  @P3 RET.REL.NODEC R2 `(_ZN5flash24flash_fwd_splitkv_kernelI23Flash_fwd_kernel_traitsILi32ELi64ELi256ELi4ELb0ELb0EN7cutlass6half_tE19Flash_kernel_traitsILi32ELi64ELi256ELi4ES3_EELb0ELb0ELb1ELb0ELb0ELb1ELb0ELb0EEEvNS_16Flash_fwd_paramsE) ;  /* 0xfffffee002e03950 */ /* 0x008fea0003c3ffff */
        /* <DEDUP_REMOVED lines=12> */
[----:B-1----:R-:W-:Y:S05]  /*11d40*/  RET.REL.NODEC R182 `(_ZN5flash24flash_fwd_splitkv_kernelI23Flash_fwd_kernel_traitsILi32ELi64ELi256ELi4ELb0ELb0EN7cutlass6half_tE19Flash_kernel_traitsILi32ELi64ELi256ELi4ES3_EELb0ELb0ELb1ELb0ELb0ELb1ELb0ELb0EEEvNS_16Flash_fwd_paramsE) ;  /* 0xfffffee0b6ac7950 */ /* 0x002fea0003c3ffff */
.L_x_2785:
[----:B------:R-:W-:Y:S01]  /*11d50*/  MOV R0, 0x1f ;  /* 0x0000001f00007802 */ /* 0x000fe20000000f00 */
[----:B------:R-:W-:Y:S01]  /*11d60*/  IMAD.MOV.U32 R4, RZ, RZ, 0x2 ;  /* 0x00000002ff047424 */ /* 0x000fe200078e00ff */
[----:B------:R-:W-:Y:S01]  /*11d70*/  MOV R7, R198 ;  /* 0x000000c600077202 */ /* 0x000fe20000000f00 */
[----:B------:R-:W-:-:S07]  /*11d80*/  IMAD.MOV.U32 R5, RZ, RZ, -0x1 ;  /* 0xffffffffff057424 */ /* 0x000fce00078e00ff */
[----:B-1---5:R-:W-:Y:S05]  /*11d90*/  WARPSYNC.COLLECTIVE R5, `(.L_x_2790) ;  /* 0x0000000005087348 */ /* 0x022fea0003c00000 */
[----:B------:R2:W3:Y:S02]  /*11da0*/  SHFL.BFLY P0, R0, R7, R4, R0 ;  /* 0x0c00000407007389 */ /* 0x0004e40000000000 */
[----:B-123-5:R-:W-:Y:S05]  /*11db0*/  ENDCOLLECTIVE ;  /* 0x000000000000791b */ /* 0x02efea0003800000 */
.L_x_2790:
        /* <DEDUP_REMOVED lines=8> */
.L_x_2791:
        /* <DEDUP_REMOVED lines=8> */
.L_x_2792:
[----:B------:R-:W-:Y:S01]  /*11ec0*/  FADD.FTZ R193, R0, R193 ;  /* 0x000000c100c17221 */ /* 0x000fe20000010000 */
[----:B------:R-:W-:Y:S02]  /*11ed0*/  MOV R0, 0x1f ;  /* 0x0000001f00007802 */ /* 0x000fe40000000f00 */
[----:B------:R-:W-:Y:S01]  /*11ee0*/  MOV R4, 0x1 ;  /* 0x0000000100047802 */ /* 0x000fe20000000f00 */
[----:B------:R-:W-:-:S07]  /*11ef0*/  IMAD.MOV.U32 R7, RZ, RZ, R193 ;  /* 0x000000ffff077224 */ /* 0x000fce00078e00c1 */
[----:B------:R-:W-:Y:S05]  /*11f00*/  WARPSYNC.COLLECTIVE R5, `(.L_x_2793) ;  /* 0x0000000005087348 */ /* 0x000fea0003c00000 */
[----:B------:R1:W2:Y:S02]  /*11f10*/  SHFL.BFLY P0, R0, R7, R4, R0 ;  /* 0x0c00000407007389 */ /* 0x0002a40000000000 */
[----:B-12---:R-:W-:Y:S05]  /*11f20*/  ENDCOLLECTIVE ;  /* 0x000000000000791b */ /* 0x006fea0003800000 */
.L_x_2793:
[----:B------:R-:W-:Y:S05]  /*11f30*/  BRA `(.L_x_2794) ;  /* 0xfffffff400447947 */ /* 0x000fea000383ffff */
.L_x_2795:
        /* <DEDUP_REMOVED lines=12> */
.L_x_10245:


//--------------------- .text._ZN5flash24flash_fwd_splitkv_kernelI23Flash_fwd_kernel_traitsILi32ELi64ELi256ELi4ELb0ELb0EN7cutlass6half_tE19Flash_kernel_traitsILi32ELi64ELi256ELi4ES3_EELb0ELb0ELb0ELb0ELb1ELb0ELb0ELb1EEEvNS_16Flash_fwd_paramsE --------------------------
	.section	.text._ZN5flash24flash_fwd_splitkv_kernelI23Flash_fwd_kernel_traitsILi32ELi64ELi256ELi4ELb0ELb0EN7cutlass6half_tE19Flash_kernel_traitsILi32ELi64ELi256ELi4ES3_EELb0ELb0ELb0ELb0ELb1ELb0ELb0ELb1EEEvNS_16Flash_fwd_paramsE,"ax",@progbits
	.align	128
        .global         _ZN5flash24flash_fwd_splitkv_kernelI23Flash_fwd_kernel_traitsILi32ELi64ELi256ELi4ELb0ELb0EN7cutlass6half_tE19Flash_kernel_traitsILi32ELi64ELi256ELi4ES3_EELb0ELb0ELb0ELb0ELb1ELb0ELb0ELb1EEEvNS_16Flash_fwd_paramsE
        .type           _ZN5flash24flash_fwd_splitkv_kernelI23Flash_fwd_kernel_traitsILi32ELi64ELi256ELi4ELb0ELb0EN7cutlass6half_tE19Flash_kernel_traitsILi32ELi64ELi256ELi4ES3_EELb0ELb0ELb0ELb0ELb1ELb0ELb0ELb1EEEvNS_16Flash_fwd_paramsE,@function
        .size           _ZN5flash24flash_fwd_splitkv_kernelI23Flash_fwd_kernel_traitsILi32ELi64ELi256ELi4ELb0ELb0EN7cutlass6half_tE19Flash_kernel_traitsILi32ELi64ELi256ELi4ES3_EELb0ELb0ELb0ELb0ELb1ELb0ELb0ELb1EEEvNS_16Flash_fwd_paramsE,(.L_x_10246 - _ZN5flash24flash_fwd_splitkv_kernelI23Flash_fwd_kernel_traitsILi32ELi64ELi256ELi4ELb0ELb0EN7cutlass6half_tE19Flash_kernel_traitsILi32ELi64ELi256ELi4ES3_EELb0ELb0ELb0ELb0ELb1ELb0ELb0ELb1EEEvNS_16Flash_fwd_paramsE)
        .other          _ZN5flash24flash_fwd_splitkv_kernelI23Flash_fwd_kernel_traitsILi32ELi64ELi256ELi4ELb0ELb0EN7cutlass6half_tE19Flash_kernel_traitsILi32ELi64ELi256ELi4ES3_EELb0ELb0ELb0ELb0ELb1ELb0ELb0ELb1EEEvNS_16Flash_fwd_paramsE,@"STO_CUDA_ENTRY STV_DEFAULT"
_ZN5flash24flash_fwd_splitkv_kernelI23Flash_fwd_kernel_traitsILi32ELi64ELi256ELi4ELb0ELb0EN7cutlass6half_tE19Flash_kernel_traitsILi32ELi64ELi256ELi4ES3_EELb0ELb0ELb0ELb0ELb1ELb0ELb0ELb1EEEvNS_16Flash_fwd_paramsE:
.text._ZN5flash24flash_fwd_splitkv_kernelI23Flash_fwd_kernel_traitsILi32ELi64ELi256ELi4ELb0ELb0EN7cutlass6half_tE19Flash_kernel_traitsILi32ELi64ELi256ELi4ES3_EELb0ELb0ELb0ELb0ELb1ELb0ELb0ELb1EEEvNS_16Flash_fwd_paramsE:
[----:B------:R-:W-:Y:S01]  /*0000*/  LDC R1, c[0x0][0x37c] ;  /* 0x0000df00ff017b82 */ /* 0x000fe20000000800 */
[----:B------:R-:W1:Y:S07]  /*0010*/  S2R R3, SR_CTAID.X ;  /* 0x0000000000037919 */ /* 0x000e6e0000002500 */
[----:B------:R-:W2:Y:S01]  /*0020*/  LDC.64 R150, c[0x0][0x348] ;  /* 0x0000d200ff967b82 */ /* 0x000ea20000000a00 */
[----:B------:R-:W-:Y:S01]  /*0030*/  BSSY.RECONVERGENT B3, `(.L_x_2796) ;  /* 0x0000005000037945 */ /* 0x000fe20003800200 */
[----:B------:R-:W-:Y:S01]  /*0040*/  MOV R224, 0x80 ;  /* 0x0000008000e07802 */ /* 0x000fe20000000f00 */
[----:B------:R-:W3:Y:S01]  /*0050*/  S2R R226, SR_CTAID.Y ;  /* 0x0000000000e27919 */ /* 0x000ee20000002600 */
[----:B------:R-:W4:Y:S05]  /*0060*/  S2R R225, SR_CTAID.Z ;  /* 0x0000000000e17919 */ /* 0x000f2a0000002700 */
[----:B-1234-:R-:W-:Y:S05]  /*0070*/  CALL.REL.NOINC `($_ZN5flash24flash_fwd_splitkv_kernelI23Flash_fwd_kernel_traitsILi32ELi64ELi256ELi4ELb0ELb0EN7cutlass6half_tE19Flash_kernel_traitsILi32ELi64ELi256ELi4ES3_EELb0ELb0ELb0ELb0ELb1ELb0ELb0ELb1EEEvNS_16Flash_fwd_paramsE$_ZN5flash30compute_attn_1rowblock_splitkvI23Flash_fwd_kernel_traitsILi32ELi64ELi256ELi4ELb0ELb0EN7cutlass6half_tE19Flash_kernel_traitsILi32ELi64ELi256ELi4ES3_EELb0ELb0ELb0ELb0ELb1ELb0ELb0ELb1ENS_16Flash_fwd_paramsEEEvRKT8_iiiii) ;  /* 0x0000000000087944 */ /* 0x01efea0003c00000 */
[----:B------:R-:W-:Y:S05]  /*0080*/  BSYNC.RECONVERGENT B3 ;  /* 0x0000000000037941 */ /* 0x000fea0003800200 */
.L_x_2796:
[----:B------:R-:W-:Y:S05]  /*0090*/  EXIT ;  /* 0x000000000000794d */ /* 0x000fea0003800000 */
        .type           $_ZN5flash24flash_fwd_splitkv_kernelI23Flash_fwd_kernel_traitsILi32ELi64ELi256ELi4ELb0ELb0EN7cutlass6half_tE19Flash_kernel_traitsILi32ELi64ELi256ELi4ES3_EELb0ELb0ELb0ELb0ELb1ELb0ELb0ELb1EEEvNS_16Flash_fwd_paramsE$_ZN5flash30compute_attn_1rowblock_splitkvI23Flash_fwd_kernel_traitsILi32ELi64ELi256ELi4ELb0ELb0EN7cutlass6half_tE19Flash_kernel_traitsILi32ELi64ELi256ELi4ES3_EELb0ELb0ELb0ELb0ELb1ELb0ELb0ELb1ENS_16Flash_fwd_paramsEEEvRKT8_iiiii,@function
        .size           $_ZN5flash24flash_fwd_splitkv_kernelI23Flash_fwd_kernel_traitsILi32ELi64ELi256ELi4ELb0ELb0EN7cutlass6half_tE19Flash_kernel_traitsILi32ELi64ELi256ELi4ES3_EELb0ELb0ELb0ELb0ELb1ELb0ELb0ELb1EEEvNS_16Flash_fwd_paramsE$_ZN5flash30compute_attn_1rowblock_splitkvI23Flash_fwd_kernel_traitsILi32ELi64ELi256ELi4ELb0ELb0EN7cutlass6half_tE19Flash_kernel_traitsILi32ELi64ELi256ELi4ES3_EELb0ELb0ELb0ELb0ELb1ELb0ELb0ELb1ENS_16Flash_fwd_paramsEEEvRKT8_iiiii,(.L_x_10246 - $_ZN5flash24flash_fwd_splitkv_kernelI23Flash_fwd_kernel_traitsILi32ELi64ELi256ELi4ELb0ELb0EN7cutlass6half_tE19Flash_kernel_traitsILi32ELi64ELi256ELi4ES3_EELb0ELb0ELb0ELb0ELb1ELb0ELb0ELb1EEEvNS_16Flash_fwd_paramsE$_ZN5flash30compute_attn_1rowblock_splitkvI23Flash_fwd_kernel_traitsILi32ELi64ELi256ELi4ELb0ELb0EN7cutlass6half_tE19Flash_kernel_traitsILi32ELi64ELi256ELi4ES3_EELb0ELb0ELb0ELb0ELb1ELb0ELb0ELb1ENS_16Flash_fwd_paramsEEEvRKT8_iiiii)
$_ZN5flash24flash_fwd_splitkv_kernelI23Flash_fwd_kernel_traitsILi32ELi64ELi256ELi4ELb0ELb0EN7cutlass6half_tE19Flash_kernel_traitsILi32ELi64ELi256ELi4ES3_EELb0ELb0ELb0ELb0ELb1ELb0ELb0ELb1EEEvNS_16Flash_fwd_paramsE$_ZN5flash30compute_attn_1rowblock_splitkvI23Flash_fwd_kernel_traitsILi32ELi64ELi256ELi4ELb0ELb0EN7cutlass6half_tE19Flash_kernel_traitsILi32ELi64ELi256ELi4ES3_EELb0ELb0ELb0ELb0ELb1ELb0ELb0ELb1ENS_16Flash_fwd_paramsEEEvRKT8_iiiii:
        /* <DEDUP_REMOVED lines=38> */
.L_x_2798:
[----:B------:R-:W-:Y:S05]  /*0300*/  BSYNC.RECONVERGENT B0 ;  /* 0x0000000000007941 */ /* 0x000fea0003800200 */
.L_x_2797:
[----:B------:R-:W-:Y:S04]  /*0310*/  BSSY.RECONVERGENT B0, `(.L_x_2799) ;  /* 0x0000007000007945 */ /* 0x000fe80003800200 */
[----:B------:R-:W-:Y:S05]  /*0320*/  @!P4 BRA `(.L_x_2800) ;  /* 0x000000000014c947 */ /* 0x000fea0003800000 */
[----:B------:R-:W3:Y:S02]  /*0330*/  LD.E.U8 R0, desc[UR4][R150.64+0x1b2] ;  /* 0x0001b20496007980 */ /* 0x000ee4000c101100 */
[----:B---3--:R-:W-:-:S13]  /*0340*/  ISETP.NE.AND P0, PT, R0, RZ, PT ;  /* 0x000000ff0000720c */ /* 0x008fda0003f05270 */
[----:B------:R-:W3:Y:S02]  /*0350*/  @P0 LD.E R9, desc[UR4][R14.64+0x4] ;  /* 0x000004040e090980 */ /* 0x000ee4000c101900 */
[----:B---3-5:R-:W-:-:S06]  /*0360*/  @P0 IADD3 R74, PT, PT, R9, -R12, RZ ;  /* 0x8000000c094a0210 */ /* 0x028fcc0007ffe0ff */
[----:B------:R3:W5:Y:S02]  /*0370*/  @!P0 LD.E R74, desc[UR4][R14.64] ;  /* 0x000000040e4a8980 */ /* 0x000764000c101900 */
.L_x_2800:
[----:B------:R-:W-:Y:S05]  /*0380*/  BSYNC.RECONVERGENT B0 ;  /* 0x0000000000007941 */ /* 0x000fea0003800200 */
.L_x_2799:
        /* <DEDUP_REMOVED lines=9> */
.L_x_2802:
[----:B------:R-:W4:Y:S01]  /*0420*/  LD.E.64 R4, desc[UR4][R150.64+0x108] ;  /* 0x0001080496047980 */ /* 0x000f22000c101b00 */
[----:B------:R-:W-:Y:S01]  /*0430*/  BSSY.RECONVERGENT B0, `(.L_x_2804) ;  /* 0x0000006000007945 */ /* 0x000fe20003800200 */
[----:B----4-:R-:W-:-:S04]  /*0440*/  ISETP.NE.U32.AND P0, PT, R4, RZ, PT ;  /* 0x000000ff0400720c */ /* 0x010fc80003f05070 */
[----:B------:R-:W-:Y:S01]  /*0450*/  ISETP.NE.AND.EX P0, PT, R5, RZ, PT, P0 ;  /* 0x000000ff0500720c */ /* 0x000fe20003f05300 */
[----:B------:R-:W-:-:S12]  /*0460*/  IMAD.MOV.U32 R5, RZ, RZ, RZ ;  /* 0x000000ffff057224 */ /* 0x000fd800078e00ff */
[----:B------:R-:W-:Y:S05]  /*0470*/  @!P0 BRA `(.L_x_2805) ;  /* 0x0000000000048947 */ /* 0x000fea0003800000 */
[----:B------:R4:W5:Y:S02]  /*0480*/  LD.E R5, desc[UR4][R150.64+0xbc] ;  /* 0x0000bc0496057980 */ /* 0x000964000c101900 */
.L_x_2805:
[----:B------:R-:W-:Y:S05]  /*0490*/  BSYNC.RECONVERGENT B0 ;  /* 0x0000000000007941 */ /* 0x000fea0003800200 */
.L_x_2804:
[----:B-----5:R-:W-:Y:S02]  /*04a0*/  IADD3 R66, PT, PT, R74, R5, RZ ;  /* 0x000000054a427210 */ /* 0x020fe40007ffe0ff */
.L_x_2803:
[----:B------:R-:W-:Y:S05]  /*04b0*/  BSYNC.RECONVERGENT B1 ;  /* 0x0000000000017941 */ /* 0x000fea0003800200 */
.L_x_2801:
[----:B------:R-:W-:Y:S01]  /*04c0*/  IMAD.SHL.U32 R228, R3, 0x40, RZ ;  /* 0x0000004003e47824 */ /* 0x000fe200078e00ff */
[----:B------:R-:W-:Y:S01]  /*04d0*/  MOV R4, R224 ;  /* 0x000000e000047202 */ /* 0x000fe20000000f00 */
[----:B------:R-:W-:-:S03]  /*04e0*/  IMAD.MOV.U32 R5, RZ, RZ, 0x0 ;  /* 0x00000000ff057424 */ /* 0x000fc600078e00ff */
[----:B------:R-:W-:-:S13]  /*04f0*/  ISETP.GT.AND P0, PT, R229, R228, PT ;  /* 0x000000e4e500720c */ /* 0x000fda0003f04270 */
[----:B-1234-:R-:W-:Y:S05]  /*0500*/  @!P0 RET.REL.NODEC R4 `(_ZN5flash24flash_fwd_splitkv_kernelI23Flash_fwd_kernel_traitsILi32ELi64ELi256ELi4ELb0ELb0EN7cutlass6half_tE19Flash_kernel_traitsILi32ELi64ELi256ELi4ES3_EELb0ELb0ELb0ELb0ELb1ELb0ELb0ELb1EEEvNS_16Flash_fwd_paramsE) ;  /* 0xfffffff804bc8950 */ /* 0x01efea0003c3ffff */
        /* <DEDUP_REMOVED lines=20> */
[----:B------:R-:W4:Y:S01]  /*0650*/  LD.E.64 R12, desc[UR4][R150.64+0xa0] ;  /* 0x0000a004960c7980 */ /* 0x000f22000c101b00 */
[----:B------:R-:W-:Y:S01]  /*0660*/  IMAD.SHL.U32 R14, R62, 0x8, RZ ;  /* 0x000000083e0e7824 */ /* 0x000fe200078e00ff */
[----:B------:R-:W-:-:S04]  /*0670*/  MOV R15, RZ ;  /* 0x000000ff000f7202 */ /* 0x000fc80000000f00 */
[----:B------:R-:W-:Y:S01]  /*0680*/  LOP3.LUT R14, R14, 0x18, RZ, 0xc0, !PT ;  /* 0x000000180e0e7812 */ /* 0x000fe200078ec0ff */
[----:B------:R-:W-:Y:S01]  /*0690*/  IMAD.IADD R229, R229, 0x1, -R228 ;  /* 0x00000001e5e57824 */ /* 0x000fe200078e0ae4 */
        /* <DEDUP_REMOVED lines=10> */
[----:B------:R-:W-:Y:S02]  /*0740*/  IADD3 R14, P0, PT, R4, R14, RZ ;  /* 0x0000000e040e7210 */ /* 0x000fe40007f1e0ff */
[----:B------:R-:W-:Y:S02]  /*0750*/  SHF.R.U32.HI R4, RZ, 0x2, R62 ;  /* 0x00000002ff047819 */ /* 0x000fe4000001163e */
[----:B------:R-:W-:Y:S02]  /*0760*/  IADD3.X R15, PT, PT, R2, R15, R5, P0, !PT ;  /* 0x0000000f020f7210 */ /* 0x000fe400007fe405 */
[----:B------:R-:W-:Y:S01]  /*0770*/  ISETP.GE.AND P0, PT, R4, R229, PT ;  /* 0x000000e50400720c */ /* 0x000fe20003f06270 */
[----:B---3--:R-:W-:-:S02]  /*0780*/  IMAD R2, R9, R225, RZ ;  /* 0x000000e109027224 */ /* 0x008fc400078e02ff */
[----:B------:R-:W-:-:S04]  /*0790*/  IMAD.WIDE.U32 R14, R8, R225, R14 ;  /* 0x000000e1080e7225 */ /* 0x000fc800078e000e */
[----:B----4-:R-:W-:Y:S01]  /*07a0*/  IMAD R0, R0, R226, R225 ;  /* 0x000000e200007224 */ /* 0x010fe200078e02e1 */
[----:B------:R-:W-:-:S05]  /*07b0*/  IADD3 R9, PT, PT, R15, R2, RZ ;  /* 0x000000020f097210 */ /* 0x000fca0007ffe0ff */
[----:B------:R-:W-:Y:S01]  /*07c0*/  @!P0 MOV R8, R14 ;  /* 0x0000000e00088202 */ /* 0x000fe20000000f00 */
[----:B------:R-:W-:Y:S02]  /*07d0*/  IMAD R3, R3, R0, R228 ;  /* 0x0000000003037224 */ /* 0x000fe400078e02e4 */
[-C--:B------:R-:W-:Y:S02]  /*07e0*/  @!P0 IMAD R0, R11, R4.reuse, RZ ;  /* 0x000000040b008224 */ /* 0x080fe400078e02ff */
[----:B------:R-:W-:-:S04]  /*07f0*/  @!P0 IMAD.WIDE.U32 R16, R10, R4, R8 ;  /* 0x000000040a108225 */ /* 0x000fc800078e0008 */
[----:B------:R-:W-:Y:S01]  /*0800*/  @!P0 IMAD.IADD R17, R17, 0x1, R0 ;  /* 0x0000000111118824 */ /* 0x000fe200078e0200 */
[----:B------:R-:W-:-:S04]  /*0810*/  @!P0 LEA R18, P4, R16, R6, 0x1 ;  /* 0x0000000610128211 */ /* 0x000fc800078808ff */
[----:B------:R-:W-:Y:S01]  /*0820*/  @!P0 LEA.HI.X R19, R16, R7, R17, 0x1, P4 ;  /* 0x0000000710138211 */ /* 0x000fe200020f0c11 */
[----:B------:R-:W-:Y:S01]  /*0830*/  VIADD R2, R4, 0x20 ;  /* 0x0000002004027836 */ /* 0x000fe20000000000 */
[----:B------:R-:W-:-:S03]  /*0840*/  LOP3.LUT P1, R62, R62, 0x3, RZ, 0xc0, !PT ;  /* 0x000000033e3e7812 */ /* 0x000fc6000782c0ff */
[----:B------:R1:W-:Y:S01]  /*0850*/  @!P0 ST.E.128 desc[UR4][R18.64], RZ ;  /* 0x000000ff12008985 */ /* 0x0003e2000c101d04 */
[-C--:B------:R-:W-:Y:S02]  /*0860*/  ISETP.GE.AND P2, PT, R2, R229.reuse, PT ;  /* 0x000000e50200720c */ /* 0x080fe40003f46270 */
[----:B------:R-:W-:Y:S02]  /*0870*/  ISETP.GE.OR P3, PT, R4, R229, P1 ;  /* 0x000000e50400720c */ /* 0x000fe40000f66670 */
        /* <DEDUP_REMOVED lines=17> */
.L_x_2808:
[----:B------:R-:W-:Y:S05]  /*0990*/  BSYNC.RECONVERGENT B0 ;  /* 0x0000000000007941 */ /* 0x000fea0003800200 */
.L_x_2807:
[----:B------:R-:W-:Y:S01]  /*09a0*/  MOV R225, 0x0 ;  /* 0x0000000000e17802 */ /* 0x000fe20000000f00 */
[----:B------:R1:W-:Y:S03]  /*09b0*/  @!P3 ST.E desc[UR4][R2.64], R0 ;  /* 0x000000000200b985 */ /* 0x0003e6000c101904 */
[----:B-12---:R-:W-:Y:S05]  /*09c0*/  @P5 RET.REL.NODEC R224 `(_ZN5flash24flash_fwd_splitkv_kernelI23Flash_fwd_kernel_traitsILi32ELi64ELi256ELi4ELb0ELb0EN7cutlass6half_tE19Flash_kernel_traitsILi32ELi64ELi256ELi4ES3_EELb0ELb0ELb0ELb0ELb1ELb0ELb0ELb1EEEvNS_16Flash_fwd_paramsE) ;  /* 0xfffffff4e08c5950 */ /* 0x006fea0003c3ffff */
[----:B------:R-:W-:Y:S02]  /*09d0*/  MOV R5, 0x7f800000 ;  /* 0x7f80000000057802 */ /* 0x000fe40000000f00 */
[----:B------:R-:W-:-:S03]  /*09e0*/  MOV R225, 0x0 ;  /* 0x0000000000e17802 */ /* 0x000fc60000000f00 */
[----:B------:R1:W-:Y:S02]  /*09f0*/  ST.E desc[UR4][R2.64+0x80], R5 ;  /* 0x0000800502007985 */ /* 0x0003e4000c101904 */
[----:B-1----:R-:W-:Y:S05]  /*0a00*/  RET.REL.NODEC R224 `(_ZN5flash24flash_fwd_splitkv_kernelI23Flash_fwd_kernel_traitsILi32ELi64ELi256ELi4ELb0ELb0EN7cutlass6half_tE19Flash_kernel_traitsILi32ELi64ELi256ELi4ES3_EELb0ELb0ELb0ELb0ELb1ELb0ELb0ELb1EEEvNS_16Flash_fwd_paramsE) ;  /* 0xfffffff4e07c7950 */ /* 0x002fea0003c3ffff */
.L_x_2806:
        /* <DEDUP_REMOVED lines=37> */
[----:B------:R-:W-:-:S13]  /*0c60*/  ISETP.GT.U32.AND P0, PT, R5, R0, PT ;  /* 0x000000000500720c */ /* 0x000fda0003f04070 */
[----:B------:R-:W-:-:S04]  /*0c70*/  @!P0 IADD3 R0, PT, PT, R0, -R5, RZ ;  /* 0x8000000500008210 */ /* 0x000fc80007ffe0ff */
[----:B------:R-:W-:Y:S02]  /*0c80*/  ISETP.GE.U32.AND P1, PT, R0, R5, PT ;  /* 0x000000050000720c */ /* 0x000fe40003f26070 */
[----:B------:R-:W-:-:S04]  /*0c90*/  LOP3.LUT R0, R2, R11, RZ, 0x3c, !PT ;  /* 0x0000000b02007212 */ /* 0x000fc800078e3cff */
[----:B------:R-:W-:Y:S01]  /*0ca0*/  ISETP.GE.AND P2, PT, R0, RZ, PT ;  /* 0x000000ff0000720c */ /* 0x000fe20003f46270 */
[----:B------:R-:W-:Y:S02]  /*0cb0*/  @!P0 VIADD R9, R9, 0x1 ;  /* 0x0000000109098836 */ /* 0x000fe40000000000 */
[-C--:B---3--:R-:W-:Y:S02]  /*0cc0*/  IMAD R0, R13, R226.reuse, RZ ;  /* 0x000000e20d007224 */ /* 0x088fe400078e02ff */
[----:B------:R-:W-:Y:S02]  /*0cd0*/  IMAD.WIDE.U32 R12, R12, R226, RZ ;  /* 0x000000e20c0c7225 */ /* 0x000fe400078e00ff */
[----:B------:R-:W-:Y:S02]  /*0ce0*/  @P1 IADD3 R9, PT, PT, R9, 0x1, RZ ;  /* 0x0000000109091810 */ /* 0x000fe40007ffe0ff */
[----:B------:R-:W-:Y:S01]  /*0cf0*/  IMAD.IADD R233, R13, 0x1, R0 ;  /* 0x000000010de97824 */ /* 0x000fe200078e0200 */
[----:B------:R-:W-:-:S03]  /*0d00*/  LEA R232, P0, R12, R236, 0x2 ;  /* 0x000000ec0ce87211 */ /* 0x000fc600078010ff */
[----:B------:R-:W-:Y:S02]  /*0d10*/  @!P2 IADD3 R9, PT, PT, -R9, RZ, RZ ;  /* 0x000000ff0909a210 */ /* 0x000fe40007ffe1ff */
[----:B------:R-:W-:Y:S02]  /*0d20*/  LEA.HI.X R233, R12, R237, R233, 0x2, P0 ;  /* 0x000000ed0ce97211 */ /* 0x000fe400000f14e9 */
[----:B------:R-:W-:-:S05]  /*0d30*/  @!P3 LOP3.LUT R9, RZ, R11, RZ, 0x33, !PT ;  /* 0x0000000bff09b212 */ /* 0x000fca00078e33ff */
[----:B------:R-:W-:-:S05]  /*0d40*/  IMAD.WIDE R4, R9, 0x4, R232 ;  /* 0x0000000409047825 */ /* 0x000fca00078e02e8 */
[----:B------:R1:W3:Y:S01]  /*0d50*/  LD.E R0, desc[UR4][R4.64] ;  /* 0x0000000404007980 */ /* 0x0002e2000c101900 */
[----:B----4-:R-:W-:-:S04]  /*0d60*/  IABS R7, R8 ;  /* 0x0000000800077213 */ /* 0x010fc80000000000 */
[----:B------:R-:W4:Y:S08]  /*0d70*/  I2F.RP R12, R7 ;  /* 0x00000007000c7306 */ /* 0x000f300000209400 */
[----:B----45:R-:W4:Y:S02]  /*0d80*/  MUFU.RCP R10, R12 ;  /* 0x0000000c000a7308 */ /* 0x030f240000001000 */
        /* <DEDUP_REMOVED lines=45> */
.L_x_2810:
        /* <DEDUP_REMOVED lines=24> */
[----:B---3--:R-:W-:Y:S01]  /*11e0*/  @!P0 IMAD R7, R219, R11, RZ ;  /* 0x0000000bdb078224 */ /* 0x008fe200078e02ff */
[----:B------:R-:W-:Y:S02]  /*11f0*/  @!P0 SHF.R.S32.HI R2, RZ, 0x1f, R11 ;  /* 0x0000001fff028819 */ /* 0x000fe4000001140b */
[----:B-----5:R-:W-:-:S03]  /*1200*/  @!P0 SHF.R.S32.HI R4, RZ, 0x1f, R10 ;  /* 0x0000001fff048819 */ /* 0x020fc6000001140a */
[----:B------:R-:W-:Y:S02]  /*1210*/  @!P0 IMAD R2, R2, R218, R7 ;  /* 0x000000da02028224 */ /* 0x000fe400078e0207 */
[----:B----4-:R-:W-:Y:S02]  /*1220*/  @!P0 IMAD R7, R19, R10, RZ ;  /* 0x0000000a13078224 */ /* 0x010fe400078e02ff */
[----:B------:R-:W-:Y:S02]  /*1230*/  @!P0 IMAD.WIDE.U32 R20, R218, R11, RZ ;  /* 0x0000000bda148225 */ /* 0x000fe400078e00ff */
[----:B------:R-:W-:Y:S02]  /*1240*/  @!P1 IADD3 R5, PT, PT, R5, -R0, RZ ;  /* 0x8000000005059210 */ /* 0x000fe40007ffe0ff */
[----:B------:R-:W-:Y:S01]  /*1250*/  @!P0 IMAD R7, R18, R4, R7 ;  /* 0x0000000412078224 */ /* 0x000fe200078e0207 */
[----:B------:R-:W-:Y:S01]  /*1260*/  LOP3.LUT R4, R225, R8, RZ, 0x3c, !PT ;  /* 0x00000008e1047212 */ /* 0x000fe200078e3cff */
[----:B------:R-:W-:Y:S01]  /*1270*/  @!P0 IMAD.IADD R21, R21, 0x1, R2 ;  /* 0x0000000115158824 */ /* 0x000fe200078e0202 */
[----:B------:R-:W-:-:S02]  /*1280*/  ISETP.GE.U32.AND P3, PT, R5, R0, PT ;  /* 0x000000000500720c */ /* 0x000fc40003f66070 */
[----:B------:R-:W-:Y:S02]  /*1290*/  @P0 IADD3 R2, PT, PT, R11, R12, RZ ;  /* 0x0000000c0b020210 */ /* 0x000fe40007ffe0ff */
[----:B------:R-:W-:Y:S02]  /*12a0*/  ISETP.GE.AND P2, PT, R4, RZ, PT ;  /* 0x000000ff0400720c */ /* 0x000fe40003f46270 */
[----:B------:R-:W-:Y:S01]  /*12b0*/  @!P1 IADD3 R9, PT, PT, R9, 0x1, RZ ;  /* 0x0000000109099810 */ /* 0x000fe20007ffe0ff */
[----:B------:R-:W-:Y:S01]  /*12c0*/  @!P0 IMAD.WIDE.U32 R20, R18, R10, R20 ;  /* 0x0000000a12148225 */ /* 0x000fe200078e0014 */
[----:B------:R-:W-:-:S03]  /*12d0*/  ISETP.NE.AND P1, PT, R8, RZ, PT ;  /* 0x000000ff0800720c */ /* 0x000fc60003f25270 */
[-C--:B------:R-:W-:Y:S02]  /*12e0*/  @P0 IMAD R0, R219, R2.reuse, RZ ;  /* 0x00000002db000224 */ /* 0x080fe400078e02ff */
[----:B------:R-:W-:Y:S01]  /*12f0*/  @P0 IMAD.WIDE.U32 R18, R218, R2, RZ ;  /* 0x00000002da120225 */ /* 0x000fe200078e00ff */
[----:B------:R-:W-:Y:S02]  /*1300*/  @!P0 MOV R6, R20 ;  /* 0x0000001400068202 */ /* 0x000fe40000000f00 */
[----:B------:R-:W-:Y:S01]  /*1310*/  LEA R2, R55, 0xffffff00, 0x8 ;  /* 0xffffff0037027811 */ /* 0x000fe200078e40ff */
[----:B------:R-:W-:Y:S01]  /*1320*/  @!P0 IMAD.IADD R7, R21, 0x1, R7 ;  /* 0x0000000115078824 */ /* 0x000fe200078e0207 */
[----:B------:R-:W-:Y:S01]  /*1330*/  @P0 IADD3 R7, PT, PT, R19, R0, RZ ;  /* 0x0000000013070210 */ /* 0x000fe20007ffe0ff */
[----:B------:R-:W-:Y:S01]  /*1340*/  @P0 IMAD.MOV.U32 R6, RZ, RZ, R18 ;  /* 0x000000ffff060224 */ /* 0x000fe200078e0012 */
[----:B------:R-:W-:Y:S01]  /*1350*/  @!P0 SHF.R.S32.HI R5, RZ, 0x1f, R11 ;  /* 0x0000001fff058819 */ /* 0x000fe2000001140b */
[----:B------:R-:W-:Y:S01]  /*1360*/  @!P0 IMAD R0, R61, R11, RZ ;  /* 0x0000000b3d008224 */ /* 0x000fe200078e02ff */
[----:B------:R-:W-:Y:S01]  /*1370*/  @P3 IADD3 R9, PT, PT, R9, 0x1, RZ ;  /* 0x0000000109093810 */ /* 0x000fe20007ffe0ff */
[----:B------:R-:W-:-:S02]  /*1380*/  IMAD R4, R219, R2, RZ ;  /* 0x00000002db047224 */ /* 0x000fc400078e02ff */
[----:B------:R-:W-:Y:S01]  /*1390*/  IMAD.WIDE.U32 R6, R218, R2, R6 ;  /* 0x00000002da067225 */ /* 0x000fe200078e0006 */
[----:B------:R-:W-:Y:S02]  /*13a0*/  @!P2 IADD3 R9, PT, PT, -R9, RZ, RZ ;  /* 0x000000ff0909a210 */ /* 0x000fe40007ffe1ff */
[----:B------:R-:W-:Y:S01]  /*13b0*/  @!P1 LOP3.LUT R9, RZ, R8, RZ, 0x33, !PT ;  /* 0x00000008ff099212 */ /* 0x000fe200078e33ff */
[----:B------:R-:W-:Y:S02]  /*13c0*/  @!P0 IMAD R0, R5, R60, R0 ;  /* 0x0000003c05008224 */ /* 0x000fe400078e0200 */
[----:B------:R-:W-:Y:S01]  /*13d0*/  @!P0 IMAD.WIDE.U32 R18, R60, R11, RZ ;  /* 0x0000000b3c128225 */ /* 0x000fe200078e00ff */
[----:B------:R-:W-:Y:S02]  /*13e0*/  @!P0 SHF.R.S32.HI R5, RZ, 0x1f, R10 ;  /* 0x0000001fff058819 */ /* 0x000fe4000001140a */
[----:B------:R-:W-:Y:S01]  /*13f0*/  @P0 IADD3 R11, PT, PT, R11, R12, RZ ;  /* 0x0000000c0b0b0210 */ /* 0x000fe20007ffe0ff */
[----:B------:R-:W-:Y:S01]  /*1400*/  IMAD.IADD R13, R7, 0x1, R4 ;  /* 0x00000001070d7824 */ /* 0x000fe200078e0204 */
[----:B------:R-:W-:Y:S01]  /*1410*/  SHF.R.S32.HI R4, RZ, 0x1f, R9 ;  /* 0x0000001fff047819 */ /* 0x000fe20000011409 */
[----:B------:R-:W-:Y:S01]  /*1420*/  @!P0 IMAD.IADD R19, R19, 0x1, R0 ;  /* 0x0000000113138824 */ /* 0x000fe200078e0200 */
[----:B------:R-:W-:Y:S01]  /*1430*/  MOV R12, R6 ;  /* 0x00000006000c7202 */ /* 0x000fe20000000f00 */
[----:B------:R-:W-:-:S02]  /*1440*/  @!P0 IMAD R0, R15, R10, RZ ;  /* 0x0000000a0f008224 */ /* 0x000fc400078e02ff */
[----:B------:R-:W-:Y:S02]  /*1450*/  IMAD R7, R17, R9, RZ ;  /* 0x0000000911077224 */ /* 0x000fe400078e02ff */
[C---:B------:R-:W-:Y:S02]  /*1460*/  @!P0 IMAD R0, R14.reuse, R5, R0 ;  /* 0x000000050e008224 */ /* 0x040fe400078e0200 */
[----:B------:R-:W-:-:S04]  /*1470*/  @!P0 IMAD.WIDE.U32 R14, R14, R10, R18 ;  /* 0x0000000a0e0e8225 */ /* 0x000fc800078e0012 */
[C---:B------:R-:W-:Y:S02]  /*1480*/  IMAD R7, R16.reuse, R4, R7 ;  /* 0x0000000410077224 */ /* 0x040fe400078e0207 */
[----:B------:R-:W-:-:S04]  /*1490*/  IMAD.WIDE.U32 R12, R16, R9, R12 ;  /* 0x00000009100c7225 */ /* 0x000fc800078e000c */
[-C--:B------:R-:W-:Y:S02]  /*14a0*/  @P0 IMAD R4, R61, R11.reuse, RZ ;  /* 0x0000000b3d040224 */ /* 0x080fe400078e02ff */
[----:B------:R-:W-:Y:S01]  /*14b0*/  @P0 IMAD.WIDE.U32 R10, R60, R11, RZ ;  /* 0x0000000b3c0a0225 */ /* 0x000fe200078e00ff */
[----:B------:R-:W-:Y:S02]  /*14c0*/  @!P0 IADD3 R9, PT, PT, R15, R0, RZ ;  /* 0x000000000f098210 */ /* 0x000fe40007ffe0ff */
[----:B------:R-:W-:Y:S01]  /*14d0*/  IADD3 R0, PT, PT, R13, R7, RZ ;  /* 0x000000070d007210 */ /* 0x000fe20007ffe0ff */
[----:B------:R-:W-:Y:S01]  /*14e0*/  @!P0 IMAD.MOV.U32 R16, RZ, RZ, R14 ;  /* 0x000000ffff108224 */ /* 0x000fe200078e000e */
[----:B------:R-:W-:Y:S01]  /*14f0*/  MOV R6, R12 ;  /* 0x0000000c00067202 */ /* 0x000fe20000000f00 */
[----:B------:R-:W-:Y:S01]  /*1500*/  @P0 IMAD.IADD R9, R11, 0x1, R4 ;  /* 0x000000010b090824 */ /* 0x000fe200078e0204 */
[----:B------:R-:W-:Y:S02]  /*1510*/  @P0 MOV R16, R10 ;  /* 0x0000000a00100202 */ /* 0x000fe40000000f00 */
[----:B------:R-:W-:-:S02]  /*1520*/  MOV R7, RZ ;  /* 0x000000ff00077202 */ /* 0x000fc40000000f00 */
.L_x_2811:
[----:B------:R-:W-:Y:S05]  /*1530*/  BSYNC.RECONVERGENT B0 ;  /* 0x0000000000007941 */ /* 0x000fea0003800200 */
.L_x_2809:
        /* <DEDUP_REMOVED lines=9> */
[----:B------:R1:W5:Y:S01]  /*15d0*/  @P6 LD.E R96, desc[UR4][R32.64] ;  /* 0x0000000420606980 */ /* 0x000362000c101900 */
[----:B------:R-:W-:-:S04]  /*15e0*/  IABS R17, R8 ;  /* 0x0000000800117213 */ /* 0x000fc80000000000 */
[----:B------:R-:W1:Y:S08]  /*15f0*/  I2F.RP R29, R17 ;  /* 0x00000011001d7306 */ /* 0x000e700000209400 */
        /* <DEDUP_REMOVED lines=9> */
[----:B------:R-:W1:Y:S03]  /*1690*/  S2R R64, SR_CgaCtaId ;  /* 0x0000000000407919 */ /* 0x000e660000008800 */
[----:B------:R-:W-:Y:S02]  /*16a0*/  IMAD.MOV R18, RZ, RZ, -R18 ;  /* 0x000000ffff127224 */ /* 0x000fe400078e0a12 */
[----:B------:R-:W-:-:S04]  /*16b0*/  IMAD.HI.U32 R10, R10, R19, RZ ;  /* 0x000000130a0a7227 */ /* 0x000fc800078e00ff */
[----:B------:R-:W-:-:S05]  /*16c0*/  IMAD R18, R10, R18, R19 ;  /* 0x000000120a127224 */ /* 0x000fca00078e0213 */
[----:B------:R-:W-:Y:S01]  /*16d0*/  ISETP.GT.U32.AND P1, PT, R17, R18, PT ;  /* 0x000000121100720c */ /* 0x000fe20003f24070 */
[----:B------:R-:W-:-:S05]  /*16e0*/  IMAD.SHL.U32 R227, R62, 0x8, RZ ;  /* 0x000000083ee37824 */ /* 0x000fca00078e00ff */
[----:B------:R-:W-:-:S07]  /*16f0*/  LOP3.LUT R148, R227, 0x18, RZ, 0xc0, !PT ;  /* 0x00000018e3947812 */ /* 0x000fce00078ec0ff */
[----:B------:R-:W-:-:S04]  /*1700*/  @!P1 IADD3 R18, PT, PT, R18, -R17, RZ ;  /* 0x8000001112129210 */ /* 0x000fc80007ffe0ff */
[----:B------:R-:W-:Y:S02]  /*1710*/  ISETP.GE.U32.AND P4, PT, R18, R17, PT ;  /* 0x000000111200720c */ /* 0x000fe40003f86070 */
[----:B------:R-:W-:Y:S02]  /*1720*/  LOP3.LUT R18, R225, R8, RZ, 0x3c, !PT ;  /* 0x00000008e1127212 */ /* 0x000fe400078e3cff */
[----:B------:R-:W-:Y:S02]  /*1730*/  MOV R17, 0x400 ;  /* 0x0000040000117802 */ /* 0x000fe40000000f00 */
[----:B------:R-:W-:Y:S01]  /*1740*/  IADD3 R16, P2, PT, R148, R16, RZ ;  /* 0x0000001094107210 */ /* 0x000fe20007f5e0ff */
[----:B------:R-:W-:Y:S01]  /*1750*/  IMAD R7, R7, R60, RZ ;  /* 0x0000003c07077224 */ /* 0x000fe200078e02ff */
[----:B------:R-:W-:Y:S02]  /*1760*/  ISETP.GE.AND P3, PT, R18, RZ, PT ;  /* 0x000000ff1200720c */ /* 0x000fe40003f66270 */
[----:B-1----:R-:W-:Y:S01]  /*1770*/  LEA R64, R64, R17, 0x18 ;  /* 0x0000001140407211 */ /* 0x002fe200078ec0ff */
[----:B------:R-:W-:Y:S01]  /*1780*/  IMAD.X R17, RZ, RZ, R9, P2 ;  /* 0x000000ffff117224 */ /* 0x000fe200010e0609 */
[----:B------:R-:W-:-:S02]  /*1790*/  @!P1 IADD3 R10, PT, PT, R10, 0x1, RZ ;  /* 0x000000010a0a9810 */ /* 0x000fc40007ffe0ff */
[----:B------:R-:W-:Y:S01]  /*17a0*/  ISETP.NE.AND P1, PT, R8, RZ, PT ;  /* 0x000000ff0800720c */ /* 0x000fe20003f25270 */
[----:B------:R-:W-:Y:S02]  /*17b0*/  IMAD R7, R2, R61, R7 ;  /* 0x0000003d02077224 */ /* 0x000fe400078e0207 */
[----:B------:R-:W-:Y:S02]  /*17c0*/  @P4 VIADD R10, R10, 0x1 ;  /* 0x000000010a0a4836 */ /* 0x000fe40000000000 */
[----:B------:R-:W-:-:S04]  /*17d0*/  IMAD.WIDE.U32 R18, R2, R60, R16 ;  /* 0x0000003c02127225 */ /* 0x000fc800078e0010 */
[----:B------:R-:W-:Y:S02]  /*17e0*/  IMAD.MOV.U32 R2, RZ, RZ, R10 ;  /* 0x000000ffff027224 */ /* 0x000fe400078e000a */
[----:B------:R-:W-:Y:S02]  /*17f0*/  IMAD.IADD R19, R19, 0x1, R7 ;  /* 0x0000000113137824 */ /* 0x000fe400078e0207 */
[----:B------:R-:W-:Y:S01]  /*1800*/  @!P3 IMAD.MOV R2, RZ, RZ, -R2 ;  /* 0x000000ffff02b224 */ /* 0x000fe200078e0a02 */
[----:B------:R-:W-:-:S04]  /*1810*/  @!P1 LOP3.LUT R2, RZ, R8, RZ, 0x33, !PT ;  /* 0x00000008ff029212 */ /* 0x000fc800078e33ff */
[----:B------:R-:W-:Y:S01]  /*1820*/  SHF.R.S32.HI R8, RZ, 0x1f, R2 ;  /* 0x0000001fff087819 */ /* 0x000fe20000011402 */
[----:B------:R-:W-:Y:S01]  /*1830*/  IMAD.WIDE.U32 R18, R2, R24, R18 ;  /* 0x0000001802127225 */ /* 0x000fe200078e0012 */
[----:B------:R-:W-:-:S05]  /*1840*/  SHF.R.U32.HI R234, RZ, 0x2, R62 ;  /* 0x00000002ffea7819 */ /* 0x000fca000001163e */
[-C--:B------:R-:W-:Y:S02]  /*1850*/  IMAD R223, R61, R234.reuse, RZ ;  /* 0x000000ea3ddf7224 */ /* 0x080fe400078e02ff */
[----:B------:R-:W-:Y:S02]  /*1860*/  IMAD.MOV.U32 R235, RZ, RZ, RZ ;  /* 0x000000ffffeb7224 */ /* 0x000fe400078e00ff */
[----:B------:R-:W-:Y:S01]  /*1870*/  IMAD R217, R219, R234, RZ ;  /* 0x000000eadbd97224 */ /* 0x000fe200078e02ff */
[----:B------:R-:W-:Y:S01]  /*1880*/  SHF.L.U32 R63, R55, 0x8, RZ ;  /* 0x00000008373f7819 */ /* 0x000fe200000006ff */
[----:B------:R-:W-:Y:S01]  /*1890*/  IMAD.SHL.U32 R65, R62, 0x4, RZ ;  /* 0x000000043e417824 */ /* 0x000fe200078e00ff */
[C---:B------:R-:W-:Y:S01]  /*18a0*/  SHF.L.U64.HI R70, R60.reuse, 0x5, R61 ;  /* 0x000000053c467819 */ /* 0x040fe2000001023d */
[----:B------:R-:W-:Y:S01]  /*18b0*/  IMAD.SHL.U32 R69, R60, 0x20, RZ ;  /* 0x000000203c457824 */ /* 0x000fe200078e00ff */
[C---:B------:R-:W-:Y:S01]  /*18c0*/  SHF.L.U64.HI R68, R218.reuse, 0x5, R219 ;  /* 0x00000005da447819 */ /* 0x040fe200000102db */
[----:B------:R-:W-:Y:S01]  /*18d0*/  VIADD R71, R63, 0xffffff00 ;  /* 0xffffff003f477836 */ /* 0x000fe20000000000 */
[----:B------:R-:W-:-:S02]  /*18e0*/  SHF.L.U32 R67, R218, 0x5, RZ ;  /* 0x00000005da437819 */ /* 0x000fc400000006ff */
[----:B------:R-:W-:Y:S01]  /*18f0*/  LOP3.LUT R77, R65, 0xc, RZ, 0xc0, !PT ;  /* 0x0000000c414d7812 */ /* 0x000fe200078ec0ff */
[----:B--2---:R-:W-:-:S04]  /*1900*/  @P0 IMAD.WIDE.U32 R16, R20, R230, RZ ;  /* 0x000000e614100225 */ /* 0x004fc800078e00ff */
[----:B------:R-:W-:Y:S02]  /*1910*/  @P0 IMAD R7, R21, R230, RZ ;  /* 0x000000e615070224 */ /* 0x000fe400078e02ff */
[----:B---3--:R-:W-:-:S04]  /*1920*/  @!P0 IMAD.WIDE.U32 R28, R26, R226, RZ ;  /* 0x000000e21a1c8225 */ /* 0x008fc800078e00ff */
[----:B------:R-:W-:Y:S01]  /*1930*/  @!P0 IMAD R26, R27, R226, RZ ;  /* 0x000000e21b1a8224 */ /* 0x000fe200078e02ff */
[----:B------:R-:W-:Y:S01]  /*1940*/  @!P0 MOV R9, R28 ;  /* 0x0000001c00098202 */ /* 0x000fe20000000f00 */
[----:B------:R-:W-:-:S03]  /*1950*/  @P0 IMAD.MOV.U32 R9, RZ, RZ, R16 ;  /* 0x000000ffff090224 */ /* 0x000fc600078e0010 */
[----:B------:R-:W-:Y:S01]  /*1960*/  @!P0 IADD3 R26, PT, PT, R29, R26, RZ ;  /* 0x0000001a1d1a8210 */ /* 0x000fe20007ffe0ff */
[----:B------:R-:W-:Y:S01]  /*1970*/  @P0 IMAD.IADD R26, R17, 0x1, R7 ;  /* 0x00000001111a0824 */ /* 0x000fe200078e0207 */
[C---:B------:R-:W-:Y:S01]  /*1980*/  IADD3 R28, P1, PT, R148.reuse, R9, RZ ;  /* 0x00000009941c7210 */ /* 0x040fe20007f3e0ff */
[----:B------:R-:W-:Y:S01]  /*1990*/  IMAD R9, R25, R2, RZ ;  /* 0x0000000219097224 */ /* 0x000fe200078e02ff */
[----:B------:R-:W-:Y:S02]  /*19a0*/  LOP3.LUT R7, R227, 0xc0, RZ, 0xc0, !PT ;  /* 0x000000c0e3077812 */ /* 0x000fe400078ec0ff */
[----:B------:R-:W-:Y:S02]  /*19b0*/  IADD3.X R29, PT, PT, RZ, R26, RZ, P1, !PT ;  /* 0x0000001aff1d7210 */ /* 0x000fe40000ffe4ff */
[----:B------:R-:W-:Y:S01]  /*19c0*/  IADD3 R6, P1, PT, R148, R6, RZ ;  /* 0x0000000694067210 */ /* 0x000fe20007f3e0ff */
[----:B------:R-:W-:Y:S01]  /*19d0*/  IMAD R9, R8, R24, R9 ;  /* 0x0000001808097224 */ /* 0x000fe200078e0209 */
[----:B------:R-:W-:-:S02]  /*19e0*/  LOP3.LUT R16, R7, 0x18, R62, 0xf8, !PT ;  /* 0x0000001807107812 */ /* 0x000fc400078ef83e */
[----:B------:R-:W-:Y:S01]  /*19f0*/  IADD3.X R7, PT, PT, RZ, R0, RZ, P1, !PT ;  /* 0x00000000ff077210 */ /* 0x000fe20000ffe4ff */
[----:B------:R-:W-:Y:S01]  /*1a00*/  @!P0 IMAD.MOV.U32 R24, RZ, RZ, R20 ;  /* 0x000000ffff188224 */ /* 0x000fe200078e0014 */
[----:B------:R-:W-:Y:S01]  /*1a10*/  @!P0 MOV R25, R21 ;  /* 0x0000001500198202 */ /* 0x000fe20000000f00 */
[----:B------:R-:W-:Y:S01]  /*1a20*/  IMAD.IADD R19, R19, 0x1, R9 ;  /* 0x0000000113137824 */ /* 0x000fe200078e0209 */
[----:B------:R-:W-:Y:S01]  /*1a30*/  @P0 MOV R24, R20 ;  /* 0x0000001400180202 */ /* 0x000fe20000000f00 */
[----:B------:R-:W-:Y:S02]  /*1a40*/  @P0 IMAD.MOV.U32 R25, RZ, RZ, R21 ;  /* 0x000000ffff190224 */ /* 0x000fe400078e0015 */
[----:B------:R-:W-:Y:S01]  /*1a50*/  IMAD.WIDE.U32 R20, R234, R218, R6 ;  /* 0x000000daea147225 */ /* 0x000fe200078e0006 */
[----:B------:R-:W-:-:S03]  /*1a60*/  SHF.R.S32.HI R7, RZ, 0x1f, R74 ;  /* 0x0000001fff077819 */ /* 0x000fc6000001144a */
[----:B------:R-:W-:Y:S01]  /*1a70*/  IMAD.WIDE.U32 R18, R234, R60, R18 ;  /* 0x0000003cea127225 */ /* 0x000fe200078e0012 */
[----:B------:R-:W-:-:S03]  /*1a80*/  LEA.HI R0, R7, R74, RZ, 0x8 ;  /* 0x0000004a07007211 */ /* 0x000fc600078f40ff */
[----:B------:R-:W-:Y:S01]  /*1a90*/  IMAD.IADD R223, R19, 0x1, R223 ;  /* 0x0000000113df7824 */ /* 0x000fe200078e02df */
[----:B------:R-:W-:Y:S01]  /*1aa0*/  LEA R222, P0, R18, R12, 0x1 ;  /* 0x0000000c12de7211 */ /* 0x000fe200078008ff */
[-C--:B----4-:R-:W-:Y:S01]  /*1ab0*/  IMAD R10, R23, R225.reuse, RZ ;  /* 0x000000e1170a7224 */ /* 0x090fe200078e02ff */
[----:B------:R-:W-:Y:S01]  /*1ac0*/  SHF.R.S32.HI R0, RZ, 0x8, R0 ;  /* 0x00000008ff007819 */ /* 0x000fe20000011400 */
[----:B------:R-:W-:Y:S01]  /*1ad0*/  IMAD.WIDE.U32 R28, R22, R225, R28 ;  /* 0x000000e1161c7225 */ /* 0x000fe200078e001c */
[----:B------:R-:W-:Y:S02]  /*1ae0*/  LOP3.LUT R16, R16, 0x18, R227, 0x78, !PT ;  /* 0x0000001810107812 */ /* 0x000fe400078e78e3 */
[----:B------:R-:W-:Y:S01]  /*1af0*/  LEA.HI.X R223, R18, R13, R223, 0x1, P0 ;  /* 0x0000000d12df7211 */ /* 0x000fe200000f0cdf */
[----:B------:R-:W-:Y:S01]  /*1b00*/  IMAD.WIDE.U32 R22, R3, 0x40, R234 ;  /* 0x0000004003167825 */ /* 0x000fe200078e00ea */
[----:B------:R-:W-:Y:S02]  /*1b10*/  ISETP.GE.AND P0, PT, R0, R55, PT ;  /* 0x000000370000720c */ /* 0x000fe40003f06270 */
[----:B------:R-:W-:Y:S01]  /*1b20*/  LOP3.LUT R227, R16, 0x1f20, R227, 0xf8, !PT ;  /* 0x00001f2010e37812 */ /* 0x000fe200078ef8e3 */
[----:B------:R-:W-:-:S02]  /*1b30*/  IMAD.IADD R17, R29, 0x1, R10 ;  /* 0x000000011d117824 */ /* 0x000fc400078e020a */
[----:B------:R-:W-:Y:S02]  /*1b40*/  IMAD.MOV.U32 R16, RZ, RZ, R28 ;  /* 0x000000ffff107224 */ /* 0x000fe400078e001c */
[-C--:B------:R-:W-:Y:S02]  /*1b50*/  IMAD R3, R23, R24.reuse, RZ ;  /* 0x0000001817037224 */ /* 0x080fe400078e02ff */
[----:B------:R-:W-:-:S04]  /*1b60*/  IMAD.WIDE.U32 R16, R22, R24, R16 ;  /* 0x0000001816107225 */ /* 0x000fc800078e0010 */
[----:B------:R-:W-:Y:S01]  /*1b70*/  IMAD R3, R22, R25, R3 ;  /* 0x0000001916037224 */ /* 0x000fe200078e0203 */
[----:B------:R-:W-:Y:S01]  /*1b80*/  LEA R220, P1, R20, R14, 0x1 ;  /* 0x0000000e14dc7211 */ /* 0x000fe200078208ff */
[----:B------:R-:W-:Y:S01]  /*1b90*/  IMAD.IADD R217, R21, 0x1, R217 ;  /* 0x0000000115d97824 */ /* 0x000fe200078e02d9 */
[----:B------:R-:W-:Y:S02]  /*1ba0*/  LEA R132, P2, R16, R4, 0x1 ;  /* 0x0000000410847211 */ /* 0x000fe400078408ff */
[----:B------:R-:W-:Y:S01]  /*1bb0*/  IADD3 R3, PT, PT, R17, R3, RZ ;  /* 0x0000000311037210 */ /* 0x000fe20007ffe0ff */
[C---:B------:R-:W-:Y:S01]  /*1bc0*/  IMAD.SHL.U32 R72, R24.reuse, 0x20, RZ ;  /* 0x0000002018487824 */ /* 0x040fe200078e00ff */
[----:B------:R-:W-:Y:S02]  /*1bd0*/  SHF.L.U64.HI R73, R24, 0x5, R25 ;  /* 0x0000000518497819 */ /* 0x000fe40000010219 */
[----:B------:R-:W-:Y:S02]  /*1be0*/  LEA.HI.X R217, R20, R15, R217, 0x1, P1 ;  /* 0x0000000f14d97211 */ /* 0x000fe400008f0cd9 */
[----:B------:R-:W-:-:S02]  /*1bf0*/  LEA.HI.X R133, R16, R5, R3, 0x1, P2 ;  /* 0x0000000510857211 */ /* 0x000fc400010f0c03 */
[----:B------:R-:W-:Y:S02]  /*1c00*/  LEA.HI R11, R11, R11, RZ, 0x1 ;  /* 0x0000000b0b0b7211 */ /* 0x000fe400078f08ff */
[----:B------:R-:W-:Y:S01]  /*1c10*/  LEA R227, R227, R64, 0x1 ;  /* 0x00000040e3e37211 */ /* 0x000fe200078e08ff */
        /* <DEDUP_REMOVED lines=14> */
[----:B------:R-:W-:Y:S01]  /*1d00*/  VIMNMX R79, PT, PT, RZ, R0, !PT ;  /* 0x00000000ff4f7248 */ /* 0x000fe20007fe0100 */
[C---:B------:R-:W-:Y:S01]  /*1d10*/  VIADD R78, R234.reuse, 0x20 ;  /* 0x00000020ea4e7836 */ /* 0x040fe20000000000 */
[C---:B------:R-:W-:Y:S01]  /*1d20*/  SHF.L.U32 R128, R11.reuse, 0x5, RZ ;  /* 0x000000050b807819 */ /* 0x040fe200000006ff */
[-C--:B------:R-:W-:Y:S01]  /*1d30*/  IMAD R10, R234, R11.reuse, RZ ;  /* 0x0000000bea0a7224 */ /* 0x080fe200078e02ff */
[C---:B------:R-:W-:Y:S01]  /*1d40*/  SHF.L.U32 R110, R11.reuse, 0x7, RZ ;  /* 0x000000070b6e7819 */ /* 0x040fe200000006ff */
[----:B------:R-:W-:Y:S01]  /*1d50*/  IMAD R96, R96, R11, RZ ;  /* 0x0000000b60607224 */ /* 0x000fe200078e02ff */
[C---:B------:R-:W-:Y:S01]  /*1d60*/  IADD3 R126, PT, PT, R234.reuse, 0x40, RZ ;  /* 0x00000040ea7e7810 */ /* 0x040fe20007ffe0ff */
[C---:B------:R-:W-:Y:S01]  /*1d70*/  IMAD R115, R11.reuse, 0x60, RZ ;  /* 0x000000600b737824 */ /* 0x040fe200078e02ff */
[C---:B------:R-:W-:Y:S01]  /*1d80*/  IADD3 R122, PT, PT, R234.reuse, 0x80, RZ ;  /* 0x00000080ea7a7810 */ /* 0x040fe20007ffe0ff */
[C---:B------:R-:W-:Y:S01]  /*1d90*/  IMAD R114, R11.reuse, 0xa0, RZ ;  /* 0x000000a00b727824 */ /* 0x040fe200078e02ff */
[C---:B------:R-:W-:Y:S01]  /*1da0*/  IADD3 R118, PT, PT, R234.reuse, 0xc0, RZ ;  /* 0x000000c0ea767810 */ /* 0x040fe20007ffe0ff */
[C---:B------:R-:W-:Y:S01]  /*1db0*/  IMAD R113, R11.reuse, 0xc0, RZ ;  /* 0x000000c00b717824 */ /* 0x040fe200078e02ff */
[----:B------:R-:W-:Y:S01]  /*1dc0*/  MOV R108, R71 ;  /* 0x00000047006c7202 */ /* 0x000fe20000000f00 */
[C---:B------:R-:W-:Y:S01]  /*1dd0*/  IMAD R112, R11.reuse, 0xe0, RZ ;  /* 0x000000e00b707824 */ /* 0x040fe200078e02ff */
[----:B------:R-:W-:Y:S01]  /*1de0*/  MOV R98, R220 ;  /* 0x000000dc00627202 */ /* 0x000fe20000000f00 */
[----:B------:R-:W-:Y:S01]  /*1df0*/  IMAD.SHL.U32 R111, R11, 0x40, RZ ;  /* 0x000000400b6f7824 */ /* 0x000fe200078e00ff */
[----:B------:R-:W-:Y:S01]  /*1e00*/  MOV R100, R222 ;  /* 0x000000de00647202 */ /* 0x000fe20000000f00 */
[C---:B------:R-:W-:Y:S01]  /*1e10*/  VIADD R124, R234.reuse, 0x60 ;  /* 0x00000060ea7c7836 */ /* 0x040fe20000000000 */
[----:B------:R-:W-:Y:S01]  /*1e20*/  SHF.R.S32.HI R105, RZ, 0x1f, R128 ;  /* 0x0000001fff697819 */ /* 0x000fe20000011480 */
[C---:B------:R-:W-:Y:S01]  /*1e30*/  VIADD R120, R234.reuse, 0xa0 ;  /* 0x000000a0ea787836 */ /* 0x040fe20000000000 */
[----:B------:R-:W-:Y:S01]  /*1e40*/  SHF.R.S32.HI R104, RZ, 0x1f, R111 ;  /* 0x0000001fff687819 */ /* 0x000fe2000001146f */
[----:B------:R-:W-:Y:S01]  /*1e50*/  VIADD R116, R234, 0xe0 ;  /* 0x000000e0ea747836 */ /* 0x000fe20000000000 */
[----:B------:R-:W-:Y:S01]  /*1e60*/  SHF.R.S32.HI R102, RZ, 0x1f, R115 ;  /* 0x0000001fff667819 */ /* 0x000fe20000011473 */
[C---:B------:R-:W-:Y:S01]  /*1e70*/  IMAD R109, R55.reuse, -0x100, R74 ;  /* 0xffffff00376d7824 */ /* 0x040fe200078e024a */
[----:B------:R-:W-:Y:S01]  /*1e80*/  SHF.R.S32.HI R90, RZ, 0x1f, R110 ;  /* 0x0000001fff5a7819 */ /* 0x000fe2000001146e */
[----:B------:R-:W-:Y:S01]  /*1e90*/  IMAD R107, R55, -0x100, R66 ;  /* 0xffffff00376b7824 */ /* 0x000fe200078e0242 */
[----:B------:R-:W-:Y:S01]  /*1ea0*/  SHF.R.S32.HI R88, RZ, 0x1f, R114 ;  /* 0x0000001fff587819 */ /* 0x000fe20000011472 */
[----:B------:R-:W-:Y:S01]  /*1eb0*/  IMAD.MOV.U32 R106, RZ, RZ, R55 ;  /* 0x000000ffff6a7224 */ /* 0x000fe200078e0037 */
[----:B------:R-:W-:Y:S01]  /*1ec0*/  SHF.R.S32.HI R86, RZ, 0x1f, R113 ;  /* 0x0000001fff567819 */ /* 0x000fe20000011471 */
[----:B------:R-:W-:Y:S01]  /*1ed0*/  IMAD.MOV.U32 R99, RZ, RZ, R217 ;  /* 0x000000ffff637224 */ /* 0x000fe200078e00d9 */
[----:B------:R-:W-:Y:S01]  /*1ee0*/  SHF.R.S32.HI R84, RZ, 0x1f, R112 ;  /* 0x0000001fff547819 */ /* 0x000fe20000011470 */
[----:B------:R-:W-:-:S02]  /*1ef0*/  IMAD.MOV.U32 R101, RZ, RZ, R223 ;  /* 0x000000ffff657224 */ /* 0x000fc400078e00df */
[----:B--2---:R-:W-:Y:S02]  /*1f00*/  IMAD R9, R19, R226, RZ ;  /* 0x000000e213097224 */ /* 0x004fe400078e02ff */
[----:B------:R-:W-:-:S04]  /*1f10*/  IMAD.WIDE.U32 R18, R226, R18, R148 ;  /* 0x00000012e2127225 */ /* 0x000fc800078e0094 */
[----:B---3--:R-:W-:Y:S01]  /*1f20*/  IMAD.WIDE.U32 R14, R226, R24, R148 ;  /* 0x00000018e20e7225 */ /* 0x008fe200078e0094 */
[----:B------:R-:W-:Y:S02]  /*1f30*/  IADD3 R19, PT, PT, R19, R9, RZ ;  /* 0x0000000913137210 */ /* 0x000fe40007ffe0ff */
[----:B----4-:R-:W-:Y:S01]  /*1f40*/  SHF.L.U64.HI R80, R134, 0x6, R135 ;  /* 0x0000000686507819 */ /* 0x010fe20000010287 */
[----:B------:R-:W-:Y:S02]  /*1f50*/  IMAD R3, R25, R226, RZ ;  /* 0x000000e219037224 */ /* 0x000fe400078e02ff */
[----:B------:R-:W-:Y:S01]  /*1f60*/  IMAD.WIDE.U32 R18, R71, R134, R18 ;  /* 0x0000008647127225 */ /* 0x000fe200078e0012 */
[C---:B------:R-:W-:Y:S02]  /*1f70*/  SHF.L.U64.HI R85, R136.reuse, 0x6, R137 ;  /* 0x0000000688557819 */ /* 0x040fe40000010289 */
[C---:B------:R-:W-:Y:S01]  /*1f80*/  SHF.L.U32 R87, R136.reuse, 0x6, RZ ;  /* 0x0000000688577819 */ /* 0x040fe200000006ff */
[----:B------:R-:W-:Y:S01]  /*1f90*/  IMAD.IADD R15, R15, 0x1, R3 ;  /* 0x000000010f0f7824 */ /* 0x000fe200078e0203 */
[C-C-:B------:R-:W-:Y:S01]  /*1fa0*/  SHF.L.U64.HI R89, R136.reuse, 0x7, R137.reuse ;  /* 0x0000000788597819 */ /* 0x140fe20000010289 */
[-C--:B------:R-:W-:Y:S01]  /*1fb0*/  IMAD R3, R135, R71.reuse, RZ ;  /* 0x0000004787037224 */ /* 0x080fe200078e02ff */
[C---:B------:R-:W-:Y:S01]  /*1fc0*/  SHF.L.U64.HI R82, R136.reuse, 0x5, R137 ;  /* 0x0000000588527819 */ /* 0x040fe20000010289 */
[----:B------:R-:W-:Y:S01]  /*1fd0*/  IMAD R24, R137, R71, RZ ;  /* 0x0000004789187224 */ /* 0x000fe200078e02ff */
[----:B------:R-:W-:Y:S01]  /*1fe0*/  SHF.L.U32 R103, R136, 0x5, RZ ;  /* 0x0000000588677819 */ /* 0x000fe200000006ff */
[----:B------:R-:W-:Y:S01]  /*1ff0*/  IMAD.WIDE.U32 R14, R71, R136, R14 ;  /* 0x00000088470e7225 */ /* 0x000fe200078e000e */
[----:B------:R-:W-:-:S03]  /*2000*/  IADD3 R19, PT, PT, R19, R3, RZ ;  /* 0x0000000313137210 */ /* 0x000fc60007ffe0ff */
[-C--:B------:R-:W-:Y:S02]  /*2010*/  IMAD R3, R23, R2.reuse, RZ ;  /* 0x0000000217037224 */ /* 0x080fe400078e02ff */
[----:B------:R-:W-:Y:S01]  /*2020*/  IMAD R9, R13, R2, RZ ;  /* 0x000000020d097224 */ /* 0x000fe200078e02ff */
[----:B------:R-:W-:Y:S01]  /*2030*/  IADD3 R13, P0, PT, -R74, R234, RZ ;  /* 0x000000ea4a0d7210 */ /* 0x000fe20007f1e1ff */
[----:B------:R-:W-:Y:S01]  /*2040*/  IMAD.IADD R25, R15, 0x1, R24 ;  /* 0x000000010f197824 */ /* 0x000fe200078e0218 */
[----:B------:R-:W-:Y:S01]  /*2050*/  MOV R24, R14 ;  /* 0x0000000e00187202 */ /* 0x000fe20000000f00 */
[-C--:B------:R-:W-:Y:S01]  /*2060*/  IMAD R3, R22, R8.reuse, R3 ;  /* 0x0000000816037224 */ /* 0x080fe200078e0203 */
[----:B------:R-:W-:Y:S01]  /*2070*/  LOP3.LUT R15, R62, 0x3, RZ, 0xc0, !PT ;  /* 0x000000033e0f7812 */ /* 0x000fe200078ec0ff */
[----:B------:R-:W-:Y:S01]  /*2080*/  IMAD R8, R12, R8, R9 ;  /* 0x000000080c087224 */ /* 0x000fe200078e0209 */
[----:B------:R-:W-:Y:S01]  /*2090*/  SHF.R.S32.HI R9, RZ, 0x1f, R74 ;  /* 0x0000001fff097819 */ /* 0x000fe2000001144a */
[----:B------:R-:W-:Y:S01]  /*20a0*/  IMAD.WIDE.U32 R22, R2, R22, R18 ;  /* 0x0000001602167225 */ /* 0x000fe200078e0012 */
[----:B------:R-:W-:-:S02]  /*20b0*/  LEA R15, R15, R10, 0x3 ;  /* 0x0000000a0f0f7211 */ /* 0x000fc400078e18ff */
[----:B------:R-:W-:Y:S01]  /*20c0*/  IADD3.X R9, PT, PT, RZ, ~R9, RZ, P0, !PT ;  /* 0x80000009ff097210 */ /* 0x000fe200007fe4ff */
[----:B------:R-:W-:Y:S02]  /*20d0*/  IMAD.IADD R19, R77, 0x1, R10 ;  /* 0x000000014d137824 */ /* 0x000fe400078e020a */
[----:B------:R-:W-:Y:S01]  /*20e0*/  IMAD.WIDE.U32 R24, R2, R12, R24 ;  /* 0x0000000c02187225 */ /* 0x000fe200078e0018 */
[----:B------:R-:W-:Y:S02]  /*20f0*/  SHF.R.S32.HI R2, RZ, 0x1f, R96 ;  /* 0x0000001fff027819 */ /* 0x000fe40000011460 */
[C---:B------:R-:W-:Y:S01]  /*2100*/  IADD3 R12, P1, PT, R96.reuse, R19, RZ ;  /* 0x00000013600c7210 */ /* 0x040fe20007f3e0ff */
[----:B------:R-:W-:Y:S01]  /*2110*/  IMAD.IADD R23, R23, 0x1, R3 ;  /* 0x0000000117177824 */ /* 0x000fe200078e0203 */
[----:B------:R-:W-:Y:S01]  /*2120*/  IADD3 R96, P0, PT, R96, R15, RZ ;  /* 0x0000000f60607210 */ /* 0x000fe20007f1e0ff */
[----:B------:R-:W-:Y:S01]  /*2130*/  IMAD R93, R9, R134, RZ ;  /* 0x00000086095d7224 */ /* 0x000fe200078e02ff */
[----:B------:R-:W-:Y:S01]  /*2140*/  IADD3 R25, PT, PT, R25, R8, RZ ;  /* 0x0000000819197210 */ /* 0x000fe20007ffe0ff */
[----:B------:R-:W-:Y:S01]  /*2150*/  IMAD R9, R9, R136, RZ ;  /* 0x0000008809097224 */ /* 0x000fe200078e02ff */
[-C--:B------:R-:W-:Y:S01]  /*2160*/  LEA.HI.X.SX32 R97, R15, R2.reuse, 0x1, P0 ;  /* 0x000000020f617211 */ /* 0x080fe200000f0eff */
[-C--:B------:R-:W-:Y:S01]  /*2170*/  IMAD R93, R135, R13.reuse, R93 ;  /* 0x0000000d875d7224 */ /* 0x080fe200078e025d */
[----:B------:R-:W-:Y:S01]  /*2180*/  LEA.HI.X.SX32 R3, R19, R2, 0x1, P1 ;  /* 0x0000000213037211 */ /* 0x000fe200008f0eff */
[----:B------:R-:W-:Y:S01]  /*2190*/  IMAD.WIDE.U32 R14, R134, R13, R22 ;  /* 0x0000000d860e7225 */ /* 0x000fe200078e0016 */
[----:B------:R-:W-:-:S02]  /*21a0*/  SHF.L.U64.HI R97, R96, 0x1, R97 ;  /* 0x0000000160617819 */ /* 0x000fc40000010261 */
[----:B------:R-:W-:Y:S01]  /*21b0*/  SHF.L.U64.HI R2, R12, 0x1, R3 ;  /* 0x000000010c027819 */ /* 0x000fe20000010203 */
[----:B------:R-:W-:Y:S01]  /*21c0*/  IMAD R9, R137, R13, R9 ;  /* 0x0000000d89097224 */ /* 0x000fe200078e0209 */
[----:B------:R-:W-:Y:S01]  /*21d0*/  IADD3 R93, PT, PT, R15, R93, RZ ;  /* 0x0000005d0f5d7210 */ /* 0x000fe20007ffe0ff */
[----:B------:R-:W-:Y:S01]  /*21e0*/  IMAD.WIDE.U32 R18, R136, R13, R24 ;  /* 0x0000000d88127225 */ /* 0x000fe200078e0018 */
[----:B------:R-:W-:Y:S02]  /*21f0*/  LEA R92, P1, R14, R20, 0x1 ;  /* 0x000000140e5c7211 */ /* 0x000fe400078208ff */
[----:B------:R-:W-:Y:S01]  /*2200*/  SHF.L.U32 R12, R12, 0x1, RZ ;  /* 0x000000010c0c7819 */ /* 0x000fe200000006ff */
[----:B------:R-:W-:Y:S01]  /*2210*/  IMAD.SHL.U32 R96, R96, 0x2, RZ ;  /* 0x0000000260607824 */ /* 0x000fe200078e00ff */
[----:B------:R-:W-:Y:S01]  /*2220*/  LEA R10, P0, R18, R16, 0x1 ;  /* 0x00000010120a7211 */ /* 0x000fe200078008ff */
[----:B------:R-:W-:Y:S01]  /*2230*/  IMAD.IADD R9, R19, 0x1, R9 ;  /* 0x0000000113097824 */ /* 0x000fe200078e0209 */
[----:B------:R-:W-:Y:S01]  /*2240*/  LEA.HI.X R93, R14, R21, R93, 0x1, P1 ;  /* 0x000000150e5d7211 */ /* 0x000fe200008f0c5d */
[----:B------:R-:W-:Y:S01]  /*2250*/  IMAD R83, R137, 0xc0, RZ ;  /* 0x000000c089537824 */ /* 0x000fe200078e02ff */
[----:B------:R-:W-:Y:S01]  /*2260*/  IADD3 R94, P3, PT, R6, R96, RZ ;  /* 0x00000060065e7210 */ /* 0x000fe20007f7e0ff */
[----:B------:R-:W-:Y:S01]  /*2270*/  IMAD.WIDE.U32 R138, R136, 0xc0, RZ ;  /* 0x000000c0888a7825 */ /* 0x000fe200078e00ff */
[----:B------:R-:W-:-:S02]  /*2280*/  LEA.HI.X R9, R18, R17, R9, 0x1, P0 ;  /* 0x0000001112097211 */ /* 0x000fc400000f0c09 */
[----:B------:R-:W-:Y:S01]  /*2290*/  IADD3 R52, P1, PT, R6, R12, RZ ;  /* 0x0000000c06347210 */ /* 0x000fe20007f3e0ff */
[C-C-:B------:R-:W-:Y:S01]  /*22a0*/  IMAD.X R95, R7.reuse, 0x1, R97.reuse, P3 ;  /* 0x00000001075f7824 */ /* 0x140fe200018e0661 */
[----:B------:R-:W-:Y:S01]  /*22b0*/  IADD3 R96, P2, PT, R4, R96, RZ ;  /* 0x0000006004607210 */ /* 0x000fe20007f5e0ff */
[----:B------:R-:W-:Y:S01]  /*22c0*/  IMAD.SHL.U32 R81, R134, 0x40, RZ ;  /* 0x0000004086517824 */ /* 0x000fe200078e00ff */
[----:B------:R-:W-:Y:S01]  /*22d0*/  IADD3 R12, P0, PT, R4, R12, RZ ;  /* 0x0000000c040c7210 */ /* 0x000fe20007f1e0ff */
[----:B------:R-:W-:Y:S01]  /*22e0*/  IMAD.SHL.U32 R91, R136, 0x80, RZ ;  /* 0x00000080885b7824 */ /* 0x000fe200078e00ff */
[-C--:B------:R-:W-:Y:S01]  /*22f0*/  IADD3.X R53, PT, PT, R7, R2.reuse, RZ, P1, !PT ;  /* 0x0000000207357210 */ /* 0x080fe20000ffe4ff */
[C---:B------:R-:W-:Y:S01]  /*2300*/  IMAD.X R97, R5.reuse, 0x1, R97, P2 ;  /* 0x0000000105617824 */ /* 0x040fe200010e0661 */
[----:B------:R-:W-:Y:S01]  /*2310*/  IADD3.X R13, PT, PT, R5, R2, RZ, P0, !PT ;  /* 0x00000002050d7210 */ /* 0x000fe200007fe4ff */
[----:B------:R-:W-:-:S08]  /*2320*/  IMAD.IADD R83, R139, 0x1, R83 ;  /* 0x000000018b537824 */ /* 0x000fd000078e0253 */
.L_x_2851:
[----:B------:R-:W-:Y:S01]  /*2330*/  LEA R24, P1, R69, R100, 0x1 ;  /* 0x0000006445187211 */ /* 0x000fe200078208ff */
[----:B------:R-:W-:Y:S01]  /*2340*/  VIADD R107, R107, 0x100 ;  /* 0x000001006b6b7836 */ /* 0x000fe20000000000 */
[----:B------:R-:W-:Y:S01]  /*2350*/  UMOV UR6, URZ ;  /* 0x000000ff00067c82 */ /* 0x000fe20008000000 */
[----:B------:R-:W-:Y:S01]  /*2360*/  VIADD R109, R109, 0x100 ;  /* 0x000001006d6d7836 */ /* 0x000fe20000000000 */
[----:B------:R-:W-:Y:S01]  /*2370*/  LEA.HI.X R25, R69, R101, R70, 0x1, P1 ;  /* 0x0000006545197211 */ /* 0x000fe200008f0c46 */
[----:B------:R-:W-:Y:S01]  /*2380*/  VIADD R106, R106, 0xffffffff ;  /* 0xffffffff6a6a7836 */ /* 0x000fe20000000000 */
[C---:B------:R-:W-:Y:S01]  /*2390*/  ISETP.GE.AND P0, PT, R234.reuse, R107, PT ;  /* 0x0000006bea00720c */ /* 0x040fe20003f06270 */
[----:B------:R-:W-:Y:S01]  /*23a0*/  BSSY.RECONVERGENT B1, `(.L_x_2813) ;  /* 0x0000576000017945 */ /* 0x000fe20003800200 */
[----:B------:R-:W-:Y:S02]  /*23b0*/  IMAD.MOV.U32 R130, RZ, RZ, R108 ;  /* 0x000000ffff827224 */ /* 0x000fe400078e006c */
[----:B------:R-:W-:Y:S01]  /*23c0*/  ISETP.GE.AND P2, PT, R234, R109, !P0 ;  /* 0x0000006dea00720c */ /* 0x000fe20004746270 */
[----:B------:R-:W-:Y:S01]  /*23d0*/  VIADD R108, R108, 0xffffff00 ;  /* 0xffffff006c6c7836 */ /* 0x000fe20000000000 */
[C---:B------:R-:W-:Y:S04]  /*23e0*/  ISETP.GE.AND P0, PT, R78.reuse, R107, PT ;  /* 0x0000006b4e00720c */ /* 0x040fe80003f06270 */
[----:B------:R-:W-:Y:S02]  /*23f0*/  ISETP.LT.OR P3, PT, R78, R109, P0 ;  /* 0x0000006d4e00720c */ /* 0x000fe40000761670 */
[----:B------:R-:W-:Y:S02]  /*2400*/  IADD3 R26, P0, PT, R92, R81, RZ ;  /* 0x000000515c1a7210 */ /* 0x000fe40007f1e0ff */
[----:B------:R-:W-:Y:S03]  /*2410*/  P2R R51, PR, RZ, 0x8 ;  /* 0x00000008ff337803 */ /* 0x000fe60000000000 */
[----:B------:R-:W2:Y:S01]  /*2420*/  @P2 LD.E.128 R4, desc[UR4][R92.64] ;  /* 0x000000045c042980 */ /* 0x000ea2000c101d00 */
[--C-:B------:R-:W-:Y:S01]  /*2430*/  IMAD.X R27, R93, 0x1, R80.reuse, P0 ;  /* 0x000000015d1b7824 */ /* 0x100fe200000e0650 */
[C---:B------:R-:W-:Y:S04]  /*2440*/  ISETP.GE.AND P0, PT, R126.reuse, R107, PT ;  /* 0x0000006b7e00720c */ /* 0x040fe80003f06270 */
[----:B------:R-:W-:Y:S11]  /*2450*/  ISETP.LT.OR P5, PT, R126, R109, P0 ;  /* 0x0000006d7e00720c */ /* 0x000ff600007a1670 */
[----:B------:R-:W-:Y:S02]  /*2460*/  @!UPT UIADD3 URZ, UPT, UPT, URZ, URZ, URZ ;  /* 0x000000fffffff290 */ /* 0x000fe4000fffe0ff */
[----:B------:R-:W-:Y:S02]  /*2470*/  @!P5 IADD3 R2, P0, PT, R26, R81, RZ ;  /* 0x000000511a02d210 */ /* 0x000fe40007f1e0ff */
[C---:B------:R-:W-:Y:S03]  /*2480*/  @!P5 LEA R28, P1, R60.reuse, R24, 0x6 ;  /* 0x000000183c1cd211 */ /* 0x040fe600078230ff */
[----:B------:R-:W-:Y:S01]  /*2490*/  @!P5 IMAD.X R3, R27, 0x1, R80, P0 ;  /* 0x000000011b03d824 */ /* 0x000fe200000e0650 */
[----:B------:R-:W-:Y:S02]  /*24a0*/  @!P5 LEA.HI.X R29, R60, R25, R61, 0x6, P1 ;  /* 0x000000193c1dd211 */ /* 0x000fe400008f343d */
[C---:B------:R-:W-:Y:S04]  /*24b0*/  ISETP.GE.AND P0, PT, R124.reuse, R107, PT ;  /* 0x0000006b7c00720c */ /* 0x040fe80003f06270 */
[----:B------:R-:W-:Y:S01]  /*24c0*/  ISETP.GE.AND P6, PT, R124, R109, !P0 ;  /* 0x0000006d7c00720c */ /* 0x000fe200047c6270 */
[----:B--2---:R1:W-:Y:S04]  /*24d0*/  @P2 ST.E.128 desc[UR4][R100.64], R4 ;  /* 0x0000000464002985 */ /* 0x0043e8000c101d04 */
[----:B----4-:R-:W2:Y:S08]  /*24e0*/  @!P3 LD.E.128 R20, desc[UR4][R26.64] ;  /* 0x000000041a14b980 */ /* 0x010eb0000c101d00 */
[C---:B-1----:R-:W-:Y:S04]  /*24f0*/  @P6 LEA R4, P0, R134.reuse, R26, 0x7 ;  /* 0x0000001a86046211 */ /* 0x042fe800078038ff */
[----:B------:R-:W-:Y:S02]  /*2500*/  @P6 LEA.HI.X R5, R134, R27, R135, 0x7, P0 ;  /* 0x0000001b86056211 */ /* 0x000fe400000f3c87 */
[C---:B------:R-:W-:Y:S01]  /*2510*/  ISETP.GE.AND P0, PT, R122.reuse, R107, PT ;  /* 0x0000006b7a00720c */ /* 0x040fe20003f06270 */
[----:B--2---:R1:W-:Y:S03]  /*2520*/  @!P3 ST.E.128 desc[UR4][R24.64], R20 ;  /* 0x000000141800b985 */ /* 0x0043e6000c101d04 */
[----:B------:R-:W-:Y:S01]  /*2530*/  ISETP.LT.OR P3, PT, R122, R109, P0 ;  /* 0x0000006d7a00720c */ /* 0x000fe20000761670 */
[----:B------:R2:W3:Y:S11]  /*2540*/  @!P5 LD.E.128 R16, desc[UR4][R2.64] ;  /* 0x000000040210d980 */ /* 0x0004f6000c101d00 */
[----:B------:R-:W-:Y:S01]  /*2550*/  @!UPT UIADD3 URZ, UPT, UPT, URZ, URZ, URZ ;  /* 0x000000fffffff290 */ /* 0x000fe2000fffe0ff */
[----:B------:R-:W-:Y:S02]  /*2560*/  @!P3 IMAD R0, R135, 0xc0, RZ ;  /* 0x000000c08700b824 */ /* 0x000fe400078e02ff */
[----:B--2---:R-:W-:Y:S01]  /*2570*/  @!P3 IMAD.WIDE.U32 R2, R134, 0xc0, R26 ;  /* 0x000000c08602b825 */ /* 0x004fe200078e001a */
[C---:B-1----:R-:W-:Y:S03]  /*2580*/  @P6 LEA R22, P0, R60.reuse, R24, 0x7 ;  /* 0x000000183c166211 */ /* 0x042fe600078038ff */
[----:B------:R-:W-:Y:S02]  /*2590*/  @!P3 IMAD.IADD R3, R3, 0x1, R0 ;  /* 0x000000010303b824 */ /* 0x000fe400078e0200 */
[----:B------:R-:W-:Y:S01]  /*25a0*/  @!P3 IMAD R0, R61, 0xc0, RZ ;  /* 0x000000c03d00b824 */ /* 0x000fe200078e02ff */
[----:B------:R-:W-:Y:S02]  /*25b0*/  @P6 LEA.HI.X R23, R60, R25, R61, 0x7, P0 ;  /* 0x000000193c176211 */ /* 0x000fe400000f3c3d */
[C---:B------:R-:W-:Y:S04]  /*25c0*/  ISETP.GE.AND P0, PT, R120.reuse, R107, PT ;  /* 0x0000006b7800720c */ /* 0x040fe80003f06270 */
[----:B------:R-:W-:Y:S04]  /*25d0*/  ISETP.GE.AND P1, PT, R120, R109, !P0 ;  /* 0x0000006d7800720c */ /* 0x000fe80004726270 */
[----:B------:R-:W-:Y:S09]  /*25e0*/  P2R R121, PR, RZ, 0x2 ;  /* 0x00000002ff797803 */ /* 0x000ff20000000000 */
[C---:B------:R-:W-:Y:S04]  /*25f0*/  @P1 LEA R20, P0, R134.reuse, R26, 0x8 ;  /* 0x0000001a86141211 */ /* 0x040fe800078040ff */
[----:B------:R-:W-:Y:S01]  /*2600*/  @P1 LEA.HI.X R21, R134, R27, R135, 0x8, P0 ;  /* 0x0000001b86151211 */ /* 0x000fe200000f4487 */
[----:B---3--:R1:W-:Y:S04]  /*2610*/  @!P5 ST.E.128 desc[UR4][R28.64], R16 ;  /* 0x000000101c00d985 */ /* 0x0083e8000c101d04 */
[----:B------:R-:W2:Y:S04]  /*2620*/  @P6 LD.E.128 R4, desc[UR4][R4.64] ;  /* 0x0000000404046980 */ /* 0x000ea8000c101d00 */
[----:B--2---:R2:W-:Y:S04]  /*2630*/  @P6 ST.E.128 desc[UR4][R22.64], R4 ;  /* 0x0000000416006985 */ /* 0x0045e8000c101d04 */
[----:B-1----:R1:W3:Y:S02]  /*2640*/  @!P3 LD.E.128 R16, desc[UR4][R2.64] ;  /* 0x000000040210b980 */ /* 0x0022e4000c101d00 */
[C---:B-1----:R-:W-:Y:S04]  /*2650*/  @!P3 IMAD.WIDE.U32 R2, R60.reuse, 0xc0, R24 ;  /* 0x000000c03c02b825 */ /* 0x042fe800078e0018 */
[----:B------:R-:W-:Y:S01]  /*2660*/  @!P3 IMAD.IADD R3, R3, 0x1, R0 ;  /* 0x000000010303b824 */ /* 0x000fe200078e0200 */
[C---:B--2---:R-:W-:Y:S04]  /*2670*/  @P1 LEA R22, P0, R60.reuse, R24, 0x8 ;  /* 0x000000183c161211 */ /* 0x044fe800078040ff */
[----:B------:R-:W-:Y:S02]  /*2680*/  @P1 LEA.HI.X R23, R60, R25, R61, 0x8, P0 ;  /* 0x000000193c171211 */ /* 0x000fe400000f443d */
[C---:B------:R-:W-:Y:S04]  /*2690*/  ISETP.GE.AND P0, PT, R118.reuse, R107, PT ;  /* 0x0000006b7600720c */ /* 0x040fe80003f06270 */
[----:B------:R-:W-:Y:S02]  /*26a0*/  ISETP.GE.AND P4, PT, R118, R109, !P0 ;  /* 0x0000006d7600720c */ /* 0x000fe40004786270 */
[----:B------:R-:W-:Y:S11]  /*26b0*/  ISETP.GE.AND P0, PT, R116, R107, PT ;  /* 0x0000006b7400720c */ /* 0x000ff60003f06270 */
[----:B------:R-:W-:Y:S01]  /*26c0*/  @P4 IMAD R0, R135, 0x140, RZ ;  /* 0x0000014087004824 */ /* 0x000fe200078e02ff */
[----:B---3--:R1:W-:Y:S04]  /*26d0*/  @!P3 ST.E.128 desc[UR4][R2.64], R16 ;  /* 0x000000100200b985 */ /* 0x0083e8000c101d04 */
[----:B------:R2:W3:Y:S01]  /*26e0*/  @P1 LD.E.128 R4, desc[UR4][R20.64] ;  /* 0x0000000414041980 */ /* 0x0004e2000c101d00 */
[----:B-1----:R-:W-:Y:S04]  /*26f0*/  @P4 IMAD.WIDE.U32 R2, R134, 0x140, R26 ;  /* 0x0000014086024825 */ /* 0x002fe800078e001a */
[----:B------:R-:W-:Y:S02]  /*2700*/  @P4 IMAD.IADD R3, R3, 0x1, R0 ;  /* 0x0000000103034824 */ /* 0x000fe400078e0200 */
[----:B--2---:R-:W-:Y:S01]  /*2710*/  @P4 IMAD.WIDE.U32 R20, R60, 0x140, R24 ;  /* 0x000001403c144825 */ /* 0x004fe200078e0018 */
[----:B---3--:R1:W-:Y:S01]  /*2720*/  @P1 ST.E.128 desc[UR4][R22.64], R4 ;  /* 0x0000000416001985 */ /* 0x0083e2000c101d04 */
[----:B------:R-:W-:Y:S03]  /*2730*/  ISETP.GE.AND P1, PT, R116, R109, !P0 ;  /* 0x0000006d7400720c */ /* 0x000fe60004726270 */
[----:B------:R2:W3:Y:S01]  /*2740*/  @P4 LD.E.128 R16, desc[UR4][R2.64] ;  /* 0x0000000402104980 */ /* 0x0004e2000c101d00 */
[----:B------:R-:W-:Y:S09]  /*2750*/  P2R R119, PR, RZ, 0x2 ;  /* 0x00000002ff777803 */ /* 0x000ff20000000000 */
[----:B------:R-:W-:Y:S02]  /*2760*/  @P1 IMAD R0, R135, 0x180, RZ ;  /* 0x0000018087001824 */ /* 0x000fe400078e02ff */
[----:B------:R-:W-:Y:S04]  /*2770*/  @P1 IMAD.WIDE.U32 R26, R134, 0x180, R26 ;  /* 0x00000180861a1825 */ /* 0x000fe800078e001a */
[----:B------:R-:W-:Y:S02]  /*2780*/  @P1 IMAD.IADD R27, R27, 0x1, R0 ;  /* 0x000000011b1b1824 */ /* 0x000fe400078e0200 */
[----:B------:R-:W-:Y:S04]  /*2790*/  @P1 IMAD.WIDE.U32 R24, R60, 0x180, R24 ;  /* 0x000001803c181825 */ /* 0x000fe800078e0018 */
[C---:B--2---:R-:W-:Y:S02]  /*27a0*/  @P4 IMAD R2, R61.reuse, 0x140, RZ ;  /* 0x000001403d024824 */ /* 0x044fe400078e02ff */
[----:B------:R-:W-:Y:S02]  /*27b0*/  @P1 IMAD R3, R61, 0x180, RZ ;  /* 0x000001803d031824 */ /* 0x000fe400078e02ff */
[----:B------:R-:W-:Y:S02]  /*27c0*/  @P4 IMAD.IADD R21, R21, 0x1, R2 ;  /* 0x0000000115154824 */ /* 0x000fe400078e0202 */
[----:B------:R-:W-:Y:S01]  /*27d0*/  @P1 IMAD.IADD R25, R25, 0x1, R3 ;  /* 0x0000000119191824 */ /* 0x000fe200078e0203 */
[----:B------:R-:W-:Y:S02]  /*27e0*/  IADD3 R3, P0, PT, RZ, -UR6, RZ ;  /* 0x80000006ff037c10 */ /* 0x000fe4000ff1e0ff */
[----:B---3--:R2:W-:Y:S04]  /*27f0*/  @P4 ST.E.128 desc[UR4][R20.64], R16 ;  /* 0x0000001014004985 */ /* 0x0085e8000c101d04 */
[----:B-1----:R-:W3:Y:S04]  /*2800*/  @P1 LD.E.128 R4, desc[UR4][R26.64] ;  /* 0x000000041a041980 */ /* 0x002ee8000c101d00 */
[----:B---3--:R2:W-:Y:S04]  /*2810*/  @P1 ST.E.128 desc[UR4][R24.64], R4 ;  /* 0x0000000418001985 */ /* 0x0085e8000c101d04 */
[----:B------:R-:W3:Y:S04]  /*2820*/  LD.E R0, desc[UR4][R150.64+0x130] ;  /* 0x0001300496007980 */ /* 0x000ee8000c101900 */
[----:B------:R-:W4:Y:S01]  /*2830*/  LD.E R15, desc[UR4][R150.64+0xd0] ;  /* 0x0000d004960f7980 */ /* 0x000f22000c101900 */
[----:B---3--:R-:W-:Y:S04]  /*2840*/  IMAD.SHL.U32 R0, R0, 0x100, RZ ;  /* 0x0000010000007824 */ /* 0x008fe800078e00ff */
[----:B------:R-:W-:Y:S05]  /*2850*/  IMAD.X R0, RZ, RZ, ~R0, P0 ;  /* 0x000000ffff007224 */ /* 0x000fea00000e0e00 */
[----:B------:R-:W-:Y:S04]  /*2860*/  SHF.R.S64 R3, R3, 0x1f, R0 ;  /* 0x0000001f03037819 */ /* 0x000fe80000001000 */
[----:B------:R-:W-:Y:S04]  /*2870*/  IADD3 R92, P0, PT, R92, R3, RZ ;  /* 0x000000035c5c7210 */ /* 0x000fe80007f1e0ff */
[----:B------:R-:W-:Y:S02]  /*2880*/  LEA.HI.X.SX32 R93, R0, R93, 0x1, P0 ;  /* 0x0000005d005d7211 */ /* 0x000fe400000f0eff */
[----:B------:R-:W-:Y:S04]  /*2890*/  ISETP.GT.AND P0, PT, R106, R79, PT ;  /* 0x0000004f6a00720c */ /* 0x000fe80003f04270 */
[----:B------:R-:W-:Y:S02]  /*28a0*/  P2R R117, PR, RZ, 0x1 ;  /* 0x00000001ff757803 */ /* 0x000fe40000000000 */
[----:B----4-:R-:W-:Y:S11]  /*28b0*/  ISETP.NE.AND P0, PT, R15, RZ, PT ;  /* 0x000000ff0f00720c */ /* 0x010ff60003f05270 */
[----:B------:R-:W-:Y:S02]  /*28c0*/  @!UPT UIADD3 URZ, UPT, UPT, URZ, URZ, URZ ;  /* 0x000000fffffff290 */ /* 0x000fe4000fffe0ff */
[----:B--2---:R-:W-:Y:S05]  /*28d0*/  @P0 BRA `(.L_x_2814) ;  /* 0x0000000000d80947 */ /* 0x004fea0003800000 */
[----:B------:R-:W-:Y:S01]  /*28e0*/  @P2 IMAD.MOV.U32 R8, RZ, RZ, R10 ;  /* 0x000000ffff082224 */ /* 0x000fe200078e000a */
[----:B------:R-:W-:Y:S01]  /*28f0*/  LEA R14, P0, R103, R10, 0x1 ;  /* 0x0000000a670e7211 */ /* 0x000fe200078008ff */
[----:B------:R-:W-:Y:S03]  /*2900*/  @!P3 IMAD R0, R219, 0xc0, RZ ;  /* 0x000000c0db00b824 */ /* 0x000fe600078e02ff */
[----:B------:R-:W2:Y:S01]  /*2910*/  @P2 LD.E.128 R4, desc[UR4][R8.64] ;  /* 0x0000000408042980 */ /* 0x000ea2000c101d00 */
[----:B------:R-:W-:Y:S02]  /*2920*/  LEA.HI.X R15, R103, R9, R82, 0x1, P0 ;  /* 0x00000009670f7211 */ /* 0x000fe400000f0c52 */
[C---:B------:R-:W-:Y:S04]  /*2930*/  LEA R2, P0, R67.reuse, R98, 0x1 ;  /* 0x0000006243027211 */ /* 0x040fe800078008ff */
[----:B------:R-:W-:Y:S02]  /*2940*/  LEA.HI.X R3, R67, R99, R68, 0x1, P0 ;  /* 0x0000006343037211 */ /* 0x000fe400000f0c44 */
[----:B------:R-:W-:Y:S05]  /*2950*/  @!P5 IADD3 R28, P0, PT, R14, R87, RZ ;  /* 0x000000570e1cd210 */ /* 0x000fea0007f1e0ff */
[----:B------:R-:W-:Y:S01]  /*2960*/  @!P5 IMAD.X R29, R15, 0x1, R85, P0 ;  /* 0x000000010f1dd824 */ /* 0x000fe200000e0655 */
[CC--:B------:R-:W-:Y:S04]  /*2970*/  @!P5 LEA R24, P0, R218.reuse, R2.reuse, 0x6 ;  /* 0x00000002da18d211 */ /* 0x0c0fe800078030ff */
[----:B------:R-:W-:Y:S02]  /*2980*/  @!P5 LEA.HI.X R25, R218, R3, R219, 0x6, P0 ;  /* 0x00000003da19d211 */ /* 0x000fe400000f34db */
[----:B------:R-:W-:Y:S01]  /*2990*/  ISETP.NE.AND P0, PT, R51, RZ, PT ;  /* 0x000000ff3300720c */ /* 0x000fe20003f05270 */
[----:B--2---:R1:W-:Y:S01]  /*29a0*/  @P2 ST.E.128 desc[UR4][R98.64], R4 ;  /* 0x0000000462002985 */ /* 0x0043e2000c101d04 */
[----:B------:R-:W-:Y:S11]  /*29b0*/  ISETP.NE.AND P2, PT, R121, RZ, PT ;  /* 0x000000ff7900720c */ /* 0x000ff60003f45270 */
[----:B------:R-:W2:Y:S04]  /*29c0*/  @!P0 LD.E.128 R20, desc[UR4][R14.64] ;  /* 0x000000040e148980 */ /* 0x000ea8000c101d00 */
[----:B--2---:R-:W-:Y:S01]  /*29d0*/  @!P0 ST.E.128 desc[UR4][R2.64], R20 ;  /* 0x0000001402008985 */ /* 0x004fe2000c101d04 */
[----:B------:R-:W-:Y:S03]  /*29e0*/  @P6 IADD3 R30, P0, PT, R14, R91, RZ ;  /* 0x0000005b0e1e6210 */ /* 0x000fe60007f1e0ff */
[----:B------:R-:W2:Y:S02]  /*29f0*/  @!P5 LD.E.128 R16, desc[UR4][R28.64] ;  /* 0x000000041c10d980 */ /* 0x000ea4000c101d00 */
[C---:B------:R-:W-:Y:S01]  /*2a00*/  @P6 IMAD.X R31, R15.reuse, 0x1, R89, P0 ;  /* 0x000000010f1f6824 */ /* 0x040fe200000e0659 */
[C---:B------:R-:W-:Y:S04]  /*2a10*/  @P6 LEA R34, P0, R218.reuse, R2, 0x7 ;  /* 0x00000002da226211 */ /* 0x040fe800078038ff */
[----:B------:R-:W-:Y:S02]  /*2a20*/  @P6 LEA.HI.X R35, R218, R3, R219, 0x7, P0 ;  /* 0x00000003da236211 */ /* 0x000fe400000f3cdb */
[----:B------:R-:W-:Y:S05]  /*2a30*/  @!P3 IADD3 R32, P0, PT, R14, R138, RZ ;  /* 0x0000008a0e20b210 */ /* 0x000fea0007f1e0ff */
[----:B------:R-:W-:Y:S01]  /*2a40*/  @!P3 IMAD.X R33, R15, 0x1, R83, P0 ;  /* 0x000000010f21b824 */ /* 0x000fe200000e0653 */
[C---:B------:R-:W-:Y:S04]  /*2a50*/  @P2 LEA R26, P0, R136.reuse, R14, 0x8 ;  /* 0x0000000e881a2211 */ /* 0x040fe800078040ff */
[----:B------:R-:W-:Y:S01]  /*2a60*/  @P2 LEA.HI.X R27, R136, R15, R137, 0x8, P0 ;  /* 0x0000000f881b2211 */ /* 0x000fe200000f4489 */
[----:B--2---:R2:W-:Y:S04]  /*2a70*/  @!P5 ST.E.128 desc[UR4][R24.64], R16 ;  /* 0x000000101800d985 */ /* 0x0045e8000c101d04 */
[----:B-1----:R-:W3:Y:S01]  /*2a80*/  @P6 LD.E.128 R4, desc[UR4][R30.64] ;  /* 0x000000041e046980 */ /* 0x002ee2000c101d00 */
[C---:B--2---:R-:W-:Y:S01]  /*2a90*/  @!P3 IMAD.WIDE.U32 R16, R218.reuse, 0xc0, R2 ;  /* 0x000000c0da10b825 */ /* 0x044fe200078e0002 */
[C---:B------:R-:W-:Y:S03]  /*2aa0*/  @P2 LEA R24, P0, R218.reuse, R2, 0x8 ;  /* 0x00000002da182211 */ /* 0x040fe600078040ff */
[----:B------:R-:W-:Y:S01]  /*2ab0*/  @!P3 IMAD.IADD R17, R17, 0x1, R0 ;  /* 0x000000011111b824 */ /* 0x000fe200078e0200 */
[----:B------:R-:W-:Y:S01]  /*2ac0*/  @P2 LEA.HI.X R25, R218, R3, R219, 0x8, P0 ;  /* 0x00000003da192211 */ /* 0x000fe200000f44db */
[----:B------:R-:W-:Y:S01]  /*2ad0*/  @P4 IMAD R0, R137, 0x140, RZ ;  /* 0x0000014089004824 */ /* 0x000fe200078e02ff */
[----:B---3--:R1:W-:Y:S04]  /*2ae0*/  @P6 ST.E.128 desc[UR4][R34.64], R4 ;  /* 0x0000000422006985 */ /* 0x0083e8000c101d04 */
[----:B------:R-:W2:Y:S01]  /*2af0*/  @!P3 LD.E.128 R20, desc[UR4][R32.64] ;  /* 0x000000042014b980 */ /* 0x000ea2000c101d00 */
[----:B-1----:R-:W-:Y:S04]  /*2b00*/  @P4 IMAD.WIDE.U32 R4, R136, 0x140, R14 ;  /* 0x0000014088044825 */ /* 0x002fe800078e000e */
[----:B------:R-:W-:Y:S02]  /*2b10*/  @P4 IMAD.IADD R5, R5, 0x1, R0 ;  /* 0x0000000105054824 */ /* 0x000fe400078e0200 */
[----:B------:R-:W-:Y:S01]  /*2b20*/  @P4 IMAD R0, R219, 0x140, RZ ;  /* 0x00000140db004824 */ /* 0x000fe200078e02ff */
[----:B--2---:R1:W-:Y:S04]  /*2b30*/  @!P3 ST.E.128 desc[UR4][R16.64], R20 ;  /* 0x000000141000b985 */ /* 0x0043e8000c101d04 */
[----:B-1----:R-:W2:Y:S01]  /*2b40*/  @P2 LD.E.128 R16, desc[UR4][R26.64] ;  /* 0x000000041a102980 */ /* 0x002ea2000c101d00 */
[----:B------:R-:W-:Y:S04]  /*2b50*/  @P4 IMAD.WIDE.U32 R20, R218, 0x140, R2 ;  /* 0x00000140da144825 */ /* 0x000fe800078e0002 */
[----:B------:R-:W-:Y:S01]  /*2b60*/  @P4 IMAD.IADD R21, R21, 0x1, R0 ;  /* 0x0000000115154824 */ /* 0x000fe200078e0200 */
[----:B--2---:R1:W-:Y:S04]  /*2b70*/  @P2 ST.E.128 desc[UR4][R24.64], R16 ;  /* 0x0000001018002985 */ /* 0x0043e8000c101d04 */
[----:B------:R-:W2:Y:S04]  /*2b80*/  @P4 LD.E.128 R4, desc[UR4][R4.64] ;  /* 0x0000000404044980 */ /* 0x000ea8000c101d00 */
[----:B--2---:R1:W-:Y:S01]  /*2b90*/  @P4 ST.E.128 desc[UR4][R20.64], R4 ;  /* 0x0000000414004985 */ /* 0x0043e2000c101d04 */
[----:B------:R-:W-:Y:S05]  /*2ba0*/  @!P1 BRA `(.L_x_2815) ;  /* 0x0000004c00d49947 */ /* 0x000fea0003800000 */
[----:B-1----:R-:W-:Y:S02]  /*2bb0*/  IMAD R17, R137, 0x180, RZ ;  /* 0x0000018089117824 */ /* 0x002fe400078e02ff */
[----:B------:R-:W-:Y:S04]  /*2bc0*/  IMAD.WIDE.U32 R14, R136, 0x180, R14 ;  /* 0x00000180880e7825 */ /* 0x000fe800078e000e */
[----:B------:R-:W-:Y:S01]  /*2bd0*/  IMAD.WIDE.U32 R2, R218, 0x180, R2 ;  /* 0x00000180da027825 */ /* 0x000fe200078e0002 */
[----:B------:R-:W-:Y:S03]  /*2be0*/  IADD3 R15, PT, PT, R15, R17, RZ ;  /* 0x000000110f0f7210 */ /* 0x000fe60007ffe0ff */
[----:B------:R-:W-:Y:S02]  /*2bf0*/  IMAD R17, R219, 0x180, RZ ;  /* 0x00000180db117824 */ /* 0x000fe400078e02ff */
[----:B------:R-:W2:Y:S03]  /*2c00*/  LD.E.128 R4, desc[UR4][R14.64] ;  /* 0x000000040e047980 */ /* 0x000ea6000c101d00 */
[----:B------:R-:W-:Y:S05]  /*2c10*/  IADD3 R3, PT, PT, R3, R17, RZ ;  /* 0x0000001103037210 */ /* 0x000fea0007ffe0ff */
[----:B--2---:R1:W-:Y:S01]  /*2c20*/  ST.E.128 desc[UR4][R2.64], R4 ;  /* 0x0000000402007985 */ /* 0x0043e2000c101d04 */
[----:B------:R-:W-:Y:S05]  /*2c30*/  BRA `(.L_x_2815) ;  /* 0x0000004c00b07947 */ /* 0x000fea0003800000 */
.L_x_2814:
[----:B------:R-:W2:Y:S02]  /*2c40*/  LD.E.U8 R0, desc[UR4][R150.64+0x1b3] ;  /* 0x0001b30496007980 */ /* 0x000ea4000c101100 */
[----:B--2---:R-:W-:Y:S11]  /*2c50*/  ISETP.NE.AND P0, PT, R0, RZ, PT ;  /* 0x000000ff0000720c */ /* 0x004ff60003f05270 */
[----:B------:R-:W-:Y:S02]  /*2c60*/  @!UPT UIADD3 URZ, UPT, UPT, URZ, URZ, URZ ;  /* 0x000000fffffff290 */ /* 0x000fe4000fffe0ff */
[----:B------:R-:W-:Y:S05]  /*2c70*/  @!P0 BRA `(.L_x_2816) ;  /* 0x0000001c008c8947 */ /* 0x000fea0003800000 */
[C---:B------:R-:W-:Y:S01]  /*2c80*/  LEA R38, P0, R103.reuse, R10, 0x1 ;  /* 0x0000000a67267211 */ /* 0x040fe200078008ff */
[C---:B------:R-:W-:Y:S01]  /*2c90*/  IMAD.SHL.U32 R5, R128.reuse, 0x2, RZ ;  /* 0x0000000280057824 */ /* 0x040fe200078e00ff */
[----:B------:R-:W-:Y:S01]  /*2ca0*/  SHF.L.U64.HI R3, R128, 0x1, R105 ;  /* 0x0000000180037819 */ /* 0x000fe20000010269 */
[----:B------:R-:W-:Y:S01]  /*2cb0*/  BSSY.RECONVERGENT B0, `(.L_x_2817) ;  /* 0x000003b000007945 */ /* 0x000fe20003800200 */
[----:B------:R-:W-:Y:S02]  /*2cc0*/  LEA.HI.X R39, R103, R9, R82, 0x1, P0 ;  /* 0x0000000967277211 */ /* 0x000fe400000f0c52 */
[C---:B------:R-:W-:Y:S04]  /*2cd0*/  LEA R36, P0, R67.reuse, R98, 0x1 ;  /* 0x0000006243247211 */ /* 0x040fe800078008ff */
[----:B------:R-:W-:Y:S02]  /*2ce0*/  LEA.HI.X R37, R67, R99, R68, 0x1, P0 ;  /* 0x0000006343257211 */ /* 0x000fe400000f0c44 */
[-C--:B------:R-:W-:Y:S05]  /*2cf0*/  IADD3 R6, P0, PT, R12, R5.reuse, RZ ;  /* 0x000000050c067210 */ /* 0x080fea0007f1e0ff */
[--C-:B------:R-:W-:Y:S01]  /*2d00*/  IMAD.X R7, R13, 0x1, R3.reuse, P0 ;  /* 0x000000010d077824 */ /* 0x100fe200000e0603 */
[----:B------:R-:W-:Y:S05]  /*2d10*/  IADD3 R34, P0, PT, R52, R5, RZ ;  /* 0x0000000534227210 */ /* 0x000fea0007f1e0ff */
[----:B------:R-:W-:Y:S01]  /*2d20*/  IMAD.X R35, R53, 0x1, R3, P0 ;  /* 0x0000000135237824 */ /* 0x000fe200000e0603 */
[----:B------:R-:W-:Y:S07]  /*2d30*/  @!P2 BRA `(.L_x_2818) ;  /* 0x0000000000c8a947 */ /* 0x000fee0003800000 */
        /* <DEDUP_REMOVED lines=50> */
.L_x_2818:
[----:B------:R-:W-:Y:S05]  /*3060*/  BSYNC.RECONVERGENT B0 ;  /* 0x0000000000007941 */ /* 0x000fea0003800200 */
.L_x_2817:
[----:B------:R-:W-:Y:S01]  /*3070*/  ISETP.NE.AND P0, PT, R51, RZ, PT ;  /* 0x000000ff3300720c */ /* 0x000fe20003f05270 */
[----:B------:R-:W-:Y:S11]  /*3080*/  BSSY.RECONVERGENT B0, `(.L_x_2819) ;  /* 0x0000035000007945 */ /* 0x000ff60003800200 */
[----:B------:R-:W-:Y:S01]  /*3090*/  @!UPT UIADD3 URZ, UPT, UPT, URZ, URZ, URZ ;  /* 0x000000fffffff290 */ /* 0x000fe2000fffe0ff */
        /* <DEDUP_REMOVED lines=51> */
.L_x_2820:
[----:B------:R-:W-:Y:S05]  /*33d0*/  BSYNC.RECONVERGENT B0 ;  /* 0x0000000000007941 */ /* 0x000fea0003800200 */
.L_x_2819:
[----:B------:R-:W-:Y:S04]  /*33e0*/  BSSY.RECONVERGENT B0, `(.L_x_2821) ;  /* 0x000003a000007945 */ /* 0x000fe80003800200 */
[----:B------:R-:W-:Y:S05]  /*33f0*/  @P5 BRA `(.L_x_2822) ;  /* 0x0000000000e05947 */ /* 0x000fea0003800000 */
[----:B------:R-:W-:Y:S04]  /*3400*/  IADD3 R40, P0, PT, R38, R87, RZ ;  /* 0x0000005726287210 */ /* 0x000fe80007f1e0ff */
[----:B------:R-:W-:Y:S02]  /*3410*/  IADD3.X R41, PT, PT, R39, R85, RZ, P0, !PT ;  /* 0x0000005527297210 */ /* 0x000fe400007fe4ff */
[C---:B------:R-:W-:Y:S03]  /*3420*/  LEA R44, P0, R218.reuse, R36, 0x6 ;  /* 0x00000024da2c7211 */ /* 0x040fe600078030ff */
[----:B-12---:R-:W2:Y:S01]  /*3430*/  LD.E.128 R20, desc[UR4][R40.64] ;  /* 0x0000000428147980 */ /* 0x006ea2000c101d00 */
[----:B------:R-:W-:Y:S02]  /*3440*/  LEA.HI.X R45, R218, R37, R219, 0x6, P0 ;  /* 0x00000025da2d7211 */ /* 0x000fe400000f34db */
[----:B------:R-:W-:Y:S11]  /*3450*/  ISETP.GE.AND P0, PT, R148, R15, PT ;  /* 0x0000000f9400720c */ /* 0x000ff60003f06270 */
[----:B------:R-:W-:Y:S02]  /*3460*/  @!UPT UIADD3 URZ, UPT, UPT, URZ, URZ, URZ ;  /* 0x000000fffffff290 */ /* 0x000fe4000fffe0ff */
        /* <DEDUP_REMOVED lines=49> */
.L_x_2822:
[----:B------:R-:W-:Y:S05]  /*3780*/  BSYNC.RECONVERGENT B0 ;  /* 0x0000000000007941 */ /* 0x000fea0003800200 */
.L_x_2821:
[----:B------:R-:W-:Y:S04]  /*3790*/  BSSY.RECONVERGENT B0, `(.L_x_2823) ;  /* 0x0000039000007945 */ /* 0x000fe80003800200 */
[----:B------:R-:W-:Y:S05]  /*37a0*/  @!P6 BRA `(.L_x_2824) ;  /* 0x0000000000dce947 */ /* 0x000fea0003800000 */
[----:B------:R-:W-:Y:S02]  /*37b0*/  ISETP.GE.AND P0, PT, R148, R15, PT ;  /* 0x0000000f9400720c */ /* 0x000fe40003f06270 */
[----:B------:R-:W-:Y:S04]  /*37c0*/  IADD3 R40, P1, PT, R38, R91, RZ ;  /* 0x0000005b26287210 */ /* 0x000fe80007f3e0ff */
[----:B------:R-:W-:Y:S02]  /*37d0*/  IADD3.X R41, PT, PT, R39, R89, RZ, P1, !PT ;  /* 0x0000005927297210 */ /* 0x000fe40000ffe4ff */
[C---:B------:R-:W-:Y:S03]  /*37e0*/  LEA R46, P1, R218.reuse, R36, 0x7 ;  /* 0x00000024da2e7211 */ /* 0x040fe600078238ff */
[----:B-123--:R-:W2:Y:S01]  /*37f0*/  LD.E.128 R20, desc[UR4][R40.64] ;  /* 0x0000000428147980 */ /* 0x00eea2000c101d00 */
        /* <DEDUP_REMOVED lines=50> */
.L_x_2824:
[----:B------:R-:W-:Y:S05]  /*3b20*/  BSYNC.RECONVERGENT B0 ;  /* 0x0000000000007941 */ /* 0x000fea0003800200 */
.L_x_2823:
[----:B------:R-:W-:Y:S04]  /*3b30*/  BSSY.RECONVERGENT B0, `(.L_x_2825) ;  /* 0x000003a000007945 */ /* 0x000fe80003800200 */
[----:B------:R-:W-:Y:S05]  /*3b40*/  @P3 BRA `(.L_x_2826) ;  /* 0x0000000000e03947 */ /* 0x000fea0003800000 */
[----:B------:R-:W-:Y:S01]  /*3b50*/  IMAD R42, R219, 0xc0, RZ ;  /* 0x000000c0db2a7824 */ /* 0x000fe200078e02ff */
[----:B------:R-:W-:Y:S01]  /*3b60*/  ISETP.GE.AND P0, PT, R148, R15, PT ;  /* 0x0000000f9400720c */ /* 0x000fe20003f06270 */
[----:B----4-:R-:W-:Y:S01]  /*3b70*/  IMAD.WIDE.U32 R46, R218, 0xc0, R36 ;  /* 0x000000c0da2e7825 */ /* 0x010fe200078e0024 */
[----:B------:R-:W-:Y:S04]  /*3b80*/  IADD3 R40, P1, PT, R38, R138, RZ ;  /* 0x0000008a26287210 */ /* 0x000fe80007f3e0ff */
[----:B------:R-:W-:Y:S02]  /*3b90*/  IADD3.X R41, PT, PT, R39, R83, RZ, P1, !PT ;  /* 0x0000005327297210 */ /* 0x000fe40000ffe4ff */
[----:B------:R-:W-:Y:S03]  /*3ba0*/  IADD3 R47, PT, PT, R42, R47, RZ ;  /* 0x0000002f2a2f7210 */ /* 0x000fe60007ffe0ff */
[----:B-123--:R-:W2:Y:S02]  /*3bb0*/  LD.E.128 R20, desc[UR4][R40.64] ;  /* 0x0000000428147980 */ /* 0x00eea4000c101d00 */
        /* <DEDUP_REMOVED lines=49> */
.L_x_2826:
[----:B------:R-:W-:Y:S05]  /*3ed0*/  BSYNC.RECONVERGENT B0 ;  /* 0x0000000000007941 */ /* 0x000fea0003800200 */
.L_x_2825:
[----:B------:R-:W-:Y:S01]  /*3ee0*/  ISETP.NE.AND P0, PT, R121, RZ, PT ;  /* 0x000000ff7900720c */ /* 0x000fe20003f05270 */
[----:B------:R-:W-:Y:S11]  /*3ef0*/  BSSY.RECONVERGENT B0, `(.L_x_2827) ;  /* 0x000003a000007945 */ /* 0x000ff60003800200 */
[----:B------:R-:W-:Y:S01]  /*3f00*/  @!UPT UIADD3 URZ, UPT, UPT, URZ, URZ, URZ ;  /* 0x000000fffffff290 */ /* 0x000fe2000fffe0ff */
[----:B------:R-:W-:Y:S05]  /*3f10*/  @!P0 BRA `(.L_x_2828) ;  /* 0x0000000000dc8947 */ /* 0x000fea0003800000 */
[----:B------:R-:W-:Y:S02]  /*3f20*/  ISETP.GE.AND P0, PT, R148, R15, PT ;  /* 0x0000000f9400720c */ /* 0x000fe40003f06270 */
[C---:B------:R-:W-:Y:S04]  /*3f30*/  LEA R40, P1, R136.reuse, R38, 0x8 ;  /* 0x0000002688287211 */ /* 0x040fe800078240ff */
[----:B------:R-:W-:Y:S02]  /*3f40*/  LEA.HI.X R41, R136, R39, R137, 0x8, P1 ;  /* 0x0000002788297211 */ /* 0x000fe400008f4489 */
[C---:B-1--4-:R-:W-:Y:S03]  /*3f50*/  LEA R46, P1, R218.reuse, R36, 0x8 ;  /* 0x00000024da2e7211 */ /* 0x052fe600078240ff */
[----:B--23--:R-:W2:Y:S01]  /*3f60*/  LD.E.128 R20, desc[UR4][R40.64] ;  /* 0x0000000428147980 */ /* 0x00cea2000c101d00 */
        /* <DEDUP_REMOVED lines=50> */
.L_x_2828:
[----:B------:R-:W-:Y:S05]  /*4290*/  BSYNC.RECONVERGENT B0 ;  /* 0x0000000000007941 */ /* 0x000fea0003800200 */
.L_x_2827:
[----:B------:R-:W-:Y:S04]  /*42a0*/  BSSY.RECONVERGENT B0, `(.L_x_2829) ;  /* 0x000003b000007945 */ /* 0x000fe80003800200 */
[----:B------:R-:W-:Y:S05]  /*42b0*/  @!P4 BRA `(.L_x_2830) ;  /* 0x0000000000e4c947 */ /* 0x000fea0003800000 */
[----:B------:R-:W-:Y:S01]  /*42c0*/  IMAD R40, R137, 0x140, RZ ;  /* 0x0000014089287824 */ /* 0x000fe200078e02ff */
[----:B------:R-:W-:Y:S01]  /*42d0*/  ISETP.GE.AND P0, PT, R148, R15, PT ;  /* 0x0000000f9400720c */ /* 0x000fe20003f06270 */
[----:B------:R-:W-:Y:S04]  /*42e0*/  IMAD.WIDE.U32 R42, R136, 0x140, R38 ;  /* 0x00000140882a7825 */ /* 0x000fe800078e0026 */
[----:B-1--4-:R-:W-:Y:S01]  /*42f0*/  IMAD.WIDE.U32 R46, R218, 0x140, R36 ;  /* 0x00000140da2e7825 */ /* 0x012fe200078e0024 */
[----:B------:R-:W-:Y:S05]  /*4300*/  IADD3 R43, PT, PT, R40, R43, RZ ;  /* 0x0000002b282b7210 */ /* 0x000fea0007ffe0ff */
[----:B--23--:R1:W2:Y:S02]  /*4310*/  LD.E.128 R20, desc[UR4][R42.64] ;  /* 0x000000042a147980 */ /* 0x00c2a4000c101d00 */
        /* <DEDUP_REMOVED lines=51> */
.L_x_2830:
[----:B------:R-:W-:Y:S05]  /*4650*/  BSYNC.RECONVERGENT B0 ;  /* 0x0000000000007941 */ /* 0x000fea0003800200 */
.L_x_2829:
[----:B------:R-:W-:Y:S01]  /*4660*/  ISETP.NE.AND P0, PT, R119, RZ, PT ;  /* 0x000000ff7700720c */ /* 0x000fe20003f05270 */
[----:B------:R-:W-:Y:S11]  /*4670*/  BSSY.RECONVERGENT B0, `(.L_x_2831) ;  /* 0x000003c000007945 */ /* 0x000ff60003800200 */
[----:B------:R-:W-:Y:S01]  /*4680*/  @!UPT UIADD3 URZ, UPT, UPT, URZ, URZ, URZ ;  /* 0x000000fffffff290 */ /* 0x000fe2000fffe0ff */
[----:B------:R-:W-:Y:S05]  /*4690*/  @!P0 BRA `(.L_x_2832) ;  /* 0x0000000000e48947 */ /* 0x000fea0003800000 */
        /* <DEDUP_REMOVED lines=57> */
.L_x_2832:
[----:B------:R-:W-:Y:S05]  /*4a30*/  BSYNC.RECONVERGENT B0 ;  /* 0x0000000000007941 */ /* 0x000fea0003800200 */
.L_x_2831:
[----:B------:R-:W5:Y:S02]  /*4a40*/  LD.E R3, desc[UR4][R150.64+0xd0] ;  /* 0x0000d00496037980 */ /* 0x000f64000c101900 */
[----:B-----5:R-:W-:Y:S05]  /*4a50*/  IMAD.U32 R3, R3, -0x80, RZ ;  /* 0xffffff8003037824 */ /* 0x020fea00078e00ff */
[C---:B------:R-:W-:Y:S02]  /*4a60*/  LEA R12, P1, R3.reuse, R12, 0x1 ;  /* 0x0000000c030c7211 */ /* 0x040fe400078208ff */
[C---:B------:R-:W-:Y:S02]  /*4a70*/  LEA R52, P0, R3.reuse, R52, 0x1 ;  /* 0x0000003403347211 */ /* 0x040fe400078008ff */
[C---:B------:R-:W-:Y:S02]  /*4a80*/  LEA.HI.X.SX32 R13, R3.reuse, R13, 0x1, P1 ;  /* 0x0000000d030d7211 */ /* 0x040fe400008f0eff */
[----:B------:R-:W-:Y:S01]  /*4a90*/  LEA.HI.X.SX32 R53, R3, R53, 0x1, P0 ;  /* 0x0000003503357211 */ /* 0x000fe200000f0eff */
[----:B------:R-:W-:Y:S05]  /*4aa0*/  BRA `(.L_x_2815) ;  /* 0x0000003000147947 */ /* 0x000fea0003800000 */
.L_x_2816:
[----:B------:R-:W-:Y:S01]  /*4ab0*/  LEA.HI R17, R15, R15, RZ, 0x1 ;  /* 0x0000000f0f117211 */ /* 0x000fe200078f08ff */
[----:B------:R-:W-:Y:S01]  /*4ac0*/  BSSY.RECONVERGENT B0, `(.L_x_2833) ;  /* 0x0000061000007945 */ /* 0x000fe20003800200 */
[C---:B------:R-:W-:Y:S02]  /*4ad0*/  LEA R18, P0, R103.reuse, R10, 0x1 ;  /* 0x0000000a67127211 */ /* 0x040fe400078008ff */
[----:B------:R-:W-:Y:S02]  /*4ae0*/  SHF.R.S32.HI R17, RZ, 0x1, R17 ;  /* 0x00000001ff117819 */ /* 0x000fe40000011411 */
[----:B------:R-:W-:Y:S02]  /*4af0*/  LEA.HI.X R19, R103, R9, R82, 0x1, P0 ;  /* 0x0000000967137211 */ /* 0x000fe400000f0c52 */
[C---:B------:R-:W-:Y:S01]  /*4b00*/  LEA R140, P0, R67.reuse, R98, 0x1 ;  /* 0x00000062438c7211 */ /* 0x040fe200078008ff */
[----:B------:R-:W-:Y:S01]  /*4b10*/  IMAD.MOV R14, RZ, RZ, -R17 ;  /* 0x000000ffff0e7224 */ /* 0x000fe200078e0a11 */
[----:B------:R-:W-:Y:S02]  /*4b20*/  ISETP.GE.AND P1, PT, R148, R17, PT ;  /* 0x000000119400720c */ /* 0x000fe40003f26270 */
[----:B------:R-:W-:Y:S02]  /*4b30*/  LEA.HI.X R141, R67, R99, R68, 0x1, P0 ;  /* 0x00000063438d7211 */ /* 0x000fe400000f0c44 */
[----:B------:R-:W-:Y:S02]  /*4b40*/  SEL R17, R17, R14, !P1 ;  /* 0x0000000e11117207 */ /* 0x000fe40004800000 */
[----:B------:R-:W-:Y:S01]  /*4b50*/  SHF.R.S32.HI R123, RZ, 0x1f, R14 ;  /* 0x0000001fff7b7819 */ /* 0x000fe2000001140e */
[----:B------:R-:W-:Y:S06]  /*4b60*/  @!P2 BRA `(.L_x_2834) ;  /* 0x000000040058a947 */ /* 0x000fec0003800000 */
        /* <DEDUP_REMOVED lines=57> */
[----:B------:R-:W-:Y:S02]  /*4f00*/  @!P0 HADD2.F32 R22, -RZ, R22.H1_H1 ;  /* 0x30000016ff168230 */ /* 0x000fe40000004100 */
[----:B------:R-:W-:Y:S01]  /*4f10*/  @!P2 FADD.FTZ R25, -R25, -RZ ;  /* 0x800000ff1919a221 */ /* 0x000fe20000010100 */
[----:B------:R-:W-:Y:S02]  /*4f20*/  @!P0 HADD2.F32 R21, -RZ, R23.H0_H0 ;  /* 0x20000017ff158230 */ /* 0x000fe40000004100 */
[----:B------:R-:W-:Y:S01]  /*4f30*/  @!P0 FMUL.FTZ R5, R29, R26 ;  /* 0x0000001a1d058220 */ /* 0x000fe20000410000 */
[--C-:B------:R-:W-:Y:S02]  /*4f40*/  @!P0 HADD2.F32 R40, -RZ, R49.reuse.H0_H0 ;  /* 0x20000031ff288230 */ /* 0x100fe40000004100 */
[----:B------:R-:W-:Y:S01]  /*4f50*/  @!P2 FADD.FTZ R24, -R24, -RZ ;  /* 0x800000ff1818a221 */ /* 0x000fe20000010100 */
[----:B------:R-:W-:Y:S02]  /*4f60*/  @!P0 HADD2.F32 R39, -RZ, R49.H1_H1 ;  /* 0x30000031ff278230 */ /* 0x000fe40000004100 */
[----:B------:R-:W-:Y:S01]  /*4f70*/  @!P2 FADD.FTZ R16, -R16, -RZ ;  /* 0x800000ff1010a221 */ /* 0x000fe20000010100 */
        /* <DEDUP_REMOVED lines=21> */
.L_x_2834:
[----:B------:R-:W-:Y:S05]  /*50d0*/  BSYNC.RECONVERGENT B0 ;  /* 0x0000000000007941 */ /* 0x000fea0003800200 */
.L_x_2833:
[----:B------:R-:W-:Y:S01]  /*50e0*/  ISETP.NE.AND P0, PT, R51, RZ, PT ;  /* 0x000000ff3300720c */ /* 0x000fe20003f05270 */
[----:B------:R-:W-:Y:S11]  /*50f0*/  BSSY.RECONVERGENT B0, `(.L_x_2835) ;  /* 0x000005b000007945 */ /* 0x000ff60003800200 */
[----:B------:R-:W-:Y:S01]  /*5100*/  @!UPT UIADD3 URZ, UPT, UPT, URZ, URZ, URZ ;  /* 0x000000fffffff290 */ /* 0x000fe2000fffe0ff */
        /* <DEDUP_REMOVED lines=67> */
[----:B------:R-:W-:Y:S01]  /*5540*/  @!P2 FADD.FTZ R24, -R24, -RZ ;  /* 0x800000ff1818a221 */ /* 0x000fe20000010100 */
[----:B------:R-:W-:Y:S02]  /*5550*/  @!P0 HADD2.F32 R23, -RZ, R23.H1_H1 ;  /* 0x30000017ff178230 */ /* 0x000fe40000004100 */
        /* <DEDUP_REMOVED lines=20> */
.L_x_2836:
[----:B------:R-:W-:Y:S05]  /*56a0*/  BSYNC.RECONVERGENT B0 ;  /* 0x0000000000007941 */ /* 0x000fea0003800200 */
.L_x_2835:
        /* <DEDUP_REMOVED lines=20> */
[----:B------:R-:W-:Y:S02]  /*57f0*/  @!P0 IADD3.X R41, PT, PT, R144, R97, RZ, P2, !PT ;  /* 0x0000006190298210 */ /* 0x000fe400017fe4ff */
[----:B------:R-:W4:Y:S01]  /*5800*/  @!P0 LD.E.128 R144, desc[UR4][R146.64] ;  /* 0x0000000492908980 */ /* 0x000f22000c101d00 */
[----:B------:R-:W-:Y:S02]  /*5810*/  PLOP3.LUT P2, PT, PT, PT, PT, 0x80, 0x8 ;  /* 0x000000000008781c */ /* 0x000fe40003f4f070 */
[----:B------:R-:W-:Y:S05]  /*5820*/  @!P0 PLOP3.LUT P2, PT, P1, PT, PT, 0x80, 0x8 ;  /* 0x000000000008881c */ /* 0x000fea0000f4f070 */
        /* <DEDUP_REMOVED lines=12> */
[----:B------:R-:W-:Y:S02]  /*58f0*/  @!P0 HADD2.F32 R42, -RZ, R54.H0_H0 ;  /* 0x20000036ff2a8230 */ /* 0x000fe40000004100 */
[----:B------:R-:W-:Y:S02]  /*5900*/  @!P0 HADD2.F32 R23, -RZ, R23.H1_H1 ;  /* 0x30000017ff178230 */ /* 0x000fe40000004100 */
        /* <DEDUP_REMOVED lines=27> */
[----:B------:R-:W-:Y:S01]  /*5ac0*/  @!P0 FFMA.FTZ R2, R43, R40, R2 ;  /* 0x000000282b028223 */ /* 0x000fe20000010002 */
[----:B------:R-:W-:Y:S01]  /*5ad0*/  @!P0 HADD2.F32 R50, -RZ, R51.H1_H1 ;  /* 0x30000033ff328230 */ /* 0x000fe20000004100 */
[----:B------:R-:W-:Y:S01]  /*5ae0*/  @!P0 MOV R51, R59 ;  /* 0x0000003b00338202 */ /* 0x000fe20000000f00 */
[----:B------:R-:W-:Y:S02]  /*5af0*/  @!P0 HADD2.F32 R41, -RZ, R54.H1_H1 ;  /* 0x30000036ff298230 */ /* 0x000fe40000004100 */
[----:B------:R-:W-:Y:S01]  /*5b00*/  @!P0 FMUL.FTZ R4, R20, R27 ;  /* 0x0000001b14048220 */ /* 0x000fe20000410000 */
[----:B------:R-:W-:Y:S01]  /*5b10*/  @!P0 F2FP.F16.F32.PACK_AB R125, R2, R0 ;  /* 0x00000000027d823e */ /* 0x000fe200000000ff */
[--C-:B------:R-:W-:Y:S02]  /*5b20*/  @!P0 HADD2.F32 R34, -RZ, R49.reuse.H0_H0 ;  /* 0x20000031ff228230 */ /* 0x100fe40000004100 */
[----:B------:R-:W-:Y:S01]  /*5b30*/  @!P2 FADD.FTZ R16, -R16, -RZ ;  /* 0x800000ff1010a221 */ /* 0x000fe20000010100 */
[----:B------:R-:W-:Y:S01]  /*5b40*/  @!P0 FMUL.FTZ R5, R29, R26 ;  /* 0x0000001a1d058220 */ /* 0x000fe20000410000 */
[----:B------:R-:W-:Y:S01]  /*5b50*/  @!P0 MOV R56, R125 ;  /* 0x0000007d00388202 */ /* 0x000fe20000000f00 */
        /* <DEDUP_REMOVED lines=19> */
.L_x_2838:
[----:B------:R-:W-:Y:S05]  /*5c90*/  BSYNC.RECONVERGENT B0 ;  /* 0x0000000000007941 */ /* 0x000fea0003800200 */
.L_x_2837:
[----:B------:R-:W-:Y:S04]  /*5ca0*/  BSSY.RECONVERGENT B0, `(.L_x_2839) ;  /* 0x000005e000007945 */ /* 0x000fe80003800200 */
[----:B------:R-:W-:Y:S05]  /*5cb0*/  @!P6 BRA `(.L_x_2840) ;  /* 0x000000040070e947 */ /* 0x000fea0003800000 */
[----:B------:R-:W-:Y:S04]  /*5cc0*/  IADD3 R36, P0, PT, R18, R91, RZ ;  /* 0x0000005b12247210 */ /* 0x000fe80007f1e0ff */
[----:B------:R-:W-:Y:S02]  /*5cd0*/  IADD3.X R37, PT, PT, R19, R89, RZ, P0, !PT ;  /* 0x0000005913257210 */ /* 0x000fe400007fe4ff */
[C---:B---3--:R-:W-:Y:S03]  /*5ce0*/  LEA R142, P0, R218.reuse, R140, 0x7 ;  /* 0x0000008cda8e7211 */ /* 0x048fe600078038ff */
        /* <DEDUP_REMOVED lines=89> */
.L_x_2840:
[----:B------:R-:W-:Y:S05]  /*6280*/  BSYNC.RECONVERGENT B0 ;  /* 0x0000000000007941 */ /* 0x000fea0003800200 */
.L_x_2839:
[----:B------:R-:W-:Y:S04]  /*6290*/  BSSY.RECONVERGENT B0, `(.L_x_2841) ;  /* 0x000005e000007945 */ /* 0x000fe80003800200 */
[----:B------:R-:W-:Y:S05]  /*62a0*/  @P3 BRA `(.L_x_2842) ;  /* 0x0000000400703947 */ /* 0x000fea0003800000 */
[----:B------:R-:W-:Y:S02]  /*62b0*/  ISETP.GE.AND P0, PT, R148, R15, PT ;  /* 0x0000000f9400720c */ /* 0x000fe40003f06270 */
[----:B------:R-:W-:Y:S04]  /*62c0*/  IADD3 R32, P2, PT, R18, R138, RZ ;  /* 0x0000008a12207210 */ /* 0x000fe80007f5e0ff */
[----:B------:R-:W-:Y:S05]  /*62d0*/  IADD3.X R33, PT, PT, R19, R83, RZ, P2, !PT ;  /* 0x0000005313217210 */ /* 0x000fea00017fe4ff */
[----:B------:R-:W5:Y:S02]  /*62e0*/  LD.E.128 R48, desc[UR4][R32.64] ;  /* 0x0000000420307980 */ /* 0x000f64000c101d00 */
[----:B------:R-:W-:Y:S01]  /*62f0*/  @!P0 IMAD.WIDE R20, R17, 0x2, R32 ;  /* 0x0000000211148825 */ /* 0x000fe200078e0220 */
[----:B-1234-:R-:W-:Y:S02]  /*6300*/  @!P0 SEL R57, R14, RZ, P1 ;  /* 0x000000ff0e398207 */ /* 0x01efe40000800000 */
[----:B------:R-:W-:Y:S02]  /*6310*/  @!P0 SEL R59, R123, RZ, P1 ;  /* 0x000000ff7b3b8207 */ /* 0x000fe40000800000 */
[----:B------:R-:W-:Y:S01]  /*6320*/  @!P0 IADD3 R57, P2, PT, R110, R57, RZ ;  /* 0x000000396e398210 */ /* 0x000fe20007f5e0ff */
[----:B------:R-:W2:Y:S03]  /*6330*/  @!P0 LD.E.128 R20, desc[UR4][R20.64] ;  /* 0x0000000414148980 */ /* 0x000ea6000c101d00 */
[----:B------:R-:W-:Y:S02]  /*6340*/  @!P0 IADD3.X R142, PT, PT, R90, R59, RZ, P2, !PT ;  /* 0x0000003b5a8e8210 */ /* 0x000fe400017fe4ff */
[C---:B------:R-:W-:Y:S02]  /*6350*/  @!P0 SHF.L.U32 R125, R57.reuse, 0x1, RZ ;  /* 0x00000001397d8819 */ /* 0x040fe400000006ff */
[----:B------:R-:W-:Y:S02]  /*6360*/  @!P0 SHF.L.U64.HI R142, R57, 0x1, R142 ;  /* 0x00000001398e8819 */ /* 0x000fe4000001028e */
[C---:B------:R-:W-:Y:S04]  /*6370*/  @!P0 IADD3 R144, P2, PT, R125.reuse, R94, RZ ;  /* 0x0000005e7d908210 */ /* 0x040fe80007f5e0ff */
[C---:B------:R-:W-:Y:S02]  /*6380*/  @!P0 IADD3.X R145, PT, PT, R142.reuse, R95, RZ, P2, !PT ;  /* 0x0000005f8e918210 */ /* 0x040fe400017fe4ff */
[----:B------:R-:W-:Y:S03]  /*6390*/  @!P0 IADD3 R36, P2, PT, R125, R96, RZ ;  /* 0x000000607d248210 */ /* 0x000fe60007f5e0ff */
[----:B------:R-:W3:Y:S01]  /*63a0*/  @!P0 LD.E.128 R56, desc[UR4][R144.64] ;  /* 0x0000000490388980 */ /* 0x000ee2000c101d00 */
[----:B------:R-:W-:Y:S01]  /*63b0*/  @!P0 IADD3.X R37, PT, PT, R142, R97, RZ, P2, !PT ;  /* 0x000000618e258210 */ /* 0x000fe200017fe4ff */
[----:B------:R-:W-:Y:S01]  /*63c0*/  IMAD.WIDE.U32 R142, R218, 0xc0, R140 ;  /* 0x000000c0da8e7825 */ /* 0x000fe200078e008c */
[----:B------:R-:W-:Y:S02]  /*63d0*/  PLOP3.LUT P2, PT, PT, PT, PT, 0x80, 0x8 ;  /* 0x000000000008781c */ /* 0x000fe40003f4f070 */
[----:B------:R-:W-:Y:S03]  /*63e0*/  @!P0 PLOP3.LUT P2, PT, P1, PT, PT, 0x80, 0x8 ;  /* 0x000000000008881c */ /* 0x000fe60000f4f070 */
[----:B------:R1:W4:Y:S01]  /*63f0*/  @!P0 LD.E.128 R44, desc[UR4][R36.64] ;  /* 0x00000004242c8980 */ /* 0x000322000c101d00 */
[--C-:B--2---:R-:W-:Y:S01]  /*6400*/  @!P0 HADD2.F32 R30, -RZ, R20.reuse.H0_H0 ;  /* 0x20000014ff1e8230 */ /* 0x104fe20000004100 */
[----:B-----5:R-:W-:Y:S01]  /*6410*/  @!P0 MOV R34, R48 ;  /* 0x0000003000228202 */ /* 0x020fe20000000f00 */
        /* <DEDUP_REMOVED lines=9> */
[--C-:B---3--:R-:W-:Y:S02]  /*64b0*/  @!P0 HADD2.F32 R35, -RZ, R56.reuse.H0_H0 ;  /* 0x20000038ff238230 */ /* 0x108fe40000004100 */
[----:B------:R-:W-:Y:S02]  /*64c0*/  @!P0 HADD2.F32 R33, -RZ, R56.H1_H1 ;  /* 0x30000038ff218230 */ /* 0x000fe40000004100 */
[--C-:B------:R-:W-:Y:S02]  /*64d0*/  @!P0 HADD2.F32 R32, -RZ, R57.reuse.H0_H0 ;  /* 0x20000039ff208230 */ /* 0x100fe40000004100 */
[----:B------:R-:W-:Y:S01]  /*64e0*/  @!P2 FADD.FTZ R35, -R35, -RZ ;  /* 0x800000ff2323a221 */ /* 0x000fe20000010100 */
[----:B------:R-:W-:Y:S02]  /*64f0*/  @!P0 HADD2.F32 R31, -RZ, R57.H1_H1 ;  /* 0x30000039ff1f8230 */ /* 0x000fe40000004100 */
[----:B------:R-:W-:Y:S01]  /*6500*/  @!P2 FADD.FTZ R33, -R33, -RZ ;  /* 0x800000ff2121a221 */ /* 0x000fe20000010100 */
[--C-:B----4-:R-:W-:Y:S02]  /*6510*/  @!P0 HADD2.F32 R34, -RZ, R44.reuse.H0_H0 ;  /* 0x2000002cff228230 */ /* 0x110fe40000004100 */
        /* <DEDUP_REMOVED lines=24> */
[----:B------:R-:W-:Y:S01]  /*66a0*/  @!P0 FFMA.FTZ R3, R34, R38, R3 ;  /* 0x0000002622038223 */ /* 0x000fe20000010003 */
[----:B------:R-:W-:Y:S01]  /*66b0*/  @!P0 FMUL.FTZ R4, R26, R31 ;  /* 0x0000001f1a048220 */ /* 0x000fe20000410000 */
[----:B------:R-:W-:Y:S01]  /*66c0*/  @!P2 FADD.FTZ R25, -R25, -RZ ;  /* 0x800000ff1919a221 */ /* 0x000fe20000010100 */
[----:B------:R-:W-:Y:S01]  /*66d0*/  @!P2 FADD.FTZ R21, -R21, -RZ ;  /* 0x800000ff1515a221 */ /* 0x000fe20000010100 */
[--C-:B------:R-:W-:Y:S02]  /*66e0*/  @!P0 HADD2.F32 R41, -RZ, R46.reuse.H0_H0 ;  /* 0x2000002eff298230 */ /* 0x100fe40000004100 */
[----:B------:R-:W-:Y:S01]  /*66f0*/  @!P2 FADD.FTZ R16, -R16, -RZ ;  /* 0x800000ff1010a221 */ /* 0x000fe20000010100 */
[----:B------:R-:W-:Y:S01]  /*6700*/  @!P0 FMUL.FTZ R5, R24, R29 ;  /* 0x0000001d18058220 */ /* 0x000fe20000410000 */
        /* <DEDUP_REMOVED lines=22> */
.L_x_2842:
[----:B------:R-:W-:Y:S05]  /*6870*/  BSYNC.RECONVERGENT B0 ;  /* 0x0000000000007941 */ /* 0x000fea0003800200 */
.L_x_2841:
[----:B------:R-:W-:Y:S01]  /*6880*/  ISETP.NE.AND P0, PT, R121, RZ, PT ;  /* 0x000000ff7900720c */ /* 0x000fe20003f05270 */
[----:B------:R-:W-:Y:S11]  /*6890*/  BSSY.RECONVERGENT B0, `(.L_x_2843) ;  /* 0x000005e000007945 */ /* 0x000ff60003800200 */
[----:B------:R-:W-:Y:S01]  /*68a0*/  @!UPT UIADD3 URZ, UPT, UPT, URZ, URZ, URZ ;  /* 0x000000fffffff290 */ /* 0x000fe2000fffe0ff */
[----:B------:R-:W-:Y:S05]  /*68b0*/  @!P0 BRA `(.L_x_2844) ;  /* 0x00000004006c8947 */ /* 0x000fea0003800000 */
[----:B------:R-:W-:Y:S02]  /*68c0*/  ISETP.GE.AND P0, PT, R148, R15, PT ;  /* 0x0000000f9400720c */ /* 0x000fe40003f06270 */
[C---:B------:R-:W-:Y:S04]  /*68d0*/  LEA R32, P2, R136.reuse, R18, 0x8 ;  /* 0x0000001288207211 */ /* 0x040fe800078440ff */
[----:B------:R-:W-:Y:S05]  /*68e0*/  LEA.HI.X R33, R136, R19, R137, 0x8, P2 ;  /* 0x0000001388217211 */ /* 0x000fea00010f4489 */
[----:B-1----:R-:W5:Y:S02]  /*68f0*/  LD.E.128 R48, desc[UR4][R32.64] ;  /* 0x0000000420307980 */ /* 0x002f64000c101d00 */
[----:B------:R-:W-:Y:S01]  /*6900*/  @!P0 IMAD.WIDE R20, R17, 0x2, R32 ;  /* 0x0000000211148825 */ /* 0x000fe200078e0220 */
[----:B--234-:R-:W-:Y:S02]  /*6910*/  @!P0 SEL R57, R14, RZ, P1 ;  /* 0x000000ff0e398207 */ /* 0x01cfe40000800000 */
        /* <DEDUP_REMOVED lines=10> */
[----:B------:R-:W-:Y:S02]  /*69c0*/  @!P0 IADD3.X R37, PT, PT, R142, R97, RZ, P2, !PT ;  /* 0x000000618e258210 */ /* 0x000fe400017fe4ff */
        /* <DEDUP_REMOVED lines=20> */
[----:B----4-:R-:W-:Y:S02]  /*6b10*/  @!P0 HADD2.F32 R34, -RZ, R44.H0_H0 ;  /* 0x2000002cff228230 */ /* 0x010fe40000004100 */
        /* <DEDUP_REMOVED lines=11> */
[--C-:B------:R-:W-:Y:S02]  /*6bd0*/  @!P0 HADD2.F32 R41, -RZ, R46.reuse.H0_H0 ;  /* 0x2000002eff298230 */ /* 0x100fe40000004100 */
[----:B------:R-:W-:Y:S01]  /*6be0*/  @!P0 FMUL.FTZ R2, R28, R33 ;  /* 0x000000211c028220 */ /* 0x000fe20000410000 */
[----:B------:R-:W-:Y:S01]  /*6bf0*/  @!P0 HADD2.F32 R42, -RZ, R46.H1_H1 ;  /* 0x3000002eff2a8230 */ /* 0x000fe20000004100 */
[----:B------:R-:W-:Y:S01]  /*6c00*/  @!P0 MOV R46, R50 ;  /* 0x00000032002e8202 */ /* 0x000fe20000000f00 */
[--C-:B------:R-:W-:Y:S02]  /*6c10*/  @!P0 HADD2.F32 R34, -RZ, R54.reuse.H0_H0 ;  /* 0x20000036ff228230 */ /* 0x100fe40000004100 */
[----:B------:R-:W-:Y:S01]  /*6c20*/  @!P0 FMUL.FTZ R3, R27, R32 ;  /* 0x000000201b038220 */ /* 0x000fe20000410000 */
        /* <DEDUP_REMOVED lines=36> */
.L_x_2844:
[----:B------:R-:W-:Y:S05]  /*6e70*/  BSYNC.RECONVERGENT B0 ;  /* 0x0000000000007941 */ /* 0x000fea0003800200 */
.L_x_2843:
[----:B------:R-:W-:Y:S04]  /*6e80*/  BSSY.RECONVERGENT B0, `(.L_x_2845) ;  /* 0x000005f000007945 */ /* 0x000fe80003800200 */
[----:B------:R-:W-:Y:S05]  /*6e90*/  @!P4 BRA `(.L_x_2846) ;  /* 0x000000040074c947 */ /* 0x000fea0003800000 */
[----:B-1234-:R-:W-:Y:S01]  /*6ea0*/  IMAD R57, R137, 0x140, RZ ;  /* 0x0000014089397824 */ /* 0x01efe200078e02ff */
[----:B------:R-:W-:Y:S01]  /*6eb0*/  ISETP.GE.AND P0, PT, R148, R15, PT ;  /* 0x0000000f9400720c */ /* 0x000fe20003f06270 */
[----:B------:R-:W-:Y:S05]  /*6ec0*/  IMAD.WIDE.U32 R32, R136, 0x140, R18 ;  /* 0x0000014088207825 */ /* 0x000fea00078e0012 */
        /* <DEDUP_REMOVED lines=14> */
[----:B------:R-:W-:Y:S01]  /*6fb0*/  @!P0 IADD3.X R37, PT, PT, R142, R97, RZ, P2, !PT ;  /* 0x000000618e258210 */ /* 0x000fe200017fe4ff */
[----:B------:R-:W-:Y:S01]  /*6fc0*/  IMAD.WIDE.U32 R142, R218, 0x140, R140 ;  /* 0x00000140da8e7825 */ /* 0x000fe200078e008c */
        /* <DEDUP_REMOVED lines=74> */
.L_x_2846:
[----:B------:R-:W-:Y:S05]  /*7470*/  BSYNC.RECONVERGENT B0 ;  /* 0x0000000000007941 */ /* 0x000fea0003800200 */
.L_x_2845:
[----:B------:R-:W-:Y:S01]  /*7480*/  ISETP.NE.AND P0, PT, R119, RZ, PT ;  /* 0x000000ff7700720c */ /* 0x000fe20003f05270 */
[----:B------:R-:W-:Y:S11]  /*7490*/  BSSY.RECONVERGENT B0, `(.L_x_2847) ;  /* 0x0000060000007945 */ /* 0x000ff60003800200 */
[----:B------:R-:W-:Y:S01]  /*74a0*/  @!UPT UIADD3 URZ, UPT, UPT, URZ, URZ, URZ ;  /* 0x000000fffffff290 */ /* 0x000fe2000fffe0ff */
[----:B------:R-:W-:Y:S05]  /*74b0*/  @!P0 BRA `(.L_x_2848) ;  /* 0x0000000400748947 */ /* 0x000fea0003800000 */
[----:B-1----:R-:W-:Y:S01]  /*74c0*/  IMAD R49, R137, 0x180, RZ ;  /* 0x0000018089317824 */ /* 0x002fe200078e02ff */
[----:B------:R-:W-:Y:S01]  /*74d0*/  ISETP.GE.AND P0, PT, R148, R15, PT ;  /* 0x0000000f9400720c */ /* 0x000fe20003f06270 */
[----:B------:R-:W-:Y:S04]  /*74e0*/  IMAD.WIDE.U32 R18, R136, 0x180, R18 ;  /* 0x0000018088127825 */ /* 0x000fe800078e0012 */
[----:B--2---:R-:W-:Y:S01]  /*74f0*/  IMAD.WIDE.U32 R140, R218, 0x180, R140 ;  /* 0x00000180da8c7825 */ /* 0x004fe200078e008c */
[----:B------:R-:W-:Y:S05]  /*7500*/  IADD3 R19, PT, PT, R49, R19, RZ ;  /* 0x0000001331137210 */ /* 0x000fea0007ffe0ff */
[----:B------:R-:W2:Y:S02]  /*7510*/  LD.E.128 R44, desc[UR4][R18.64] ;  /* 0x00000004122c7980 */ /* 0x000ea4000c101d00 */
[----:B------:R-:W-:Y:S01]  /*7520*/  @!P0 IMAD.WIDE R20, R17, 0x2, R18 ;  /* 0x0000000211148825 */ /* 0x000fe200078e0212 */
[----:B------:R-:W-:Y:S02]  /*7530*/  @!P0 SEL R51, R14, RZ, P1 ;  /* 0x000000ff0e338207 */ /* 0x000fe40000800000 */
[----:B------:R-:W-:Y:S02]  /*7540*/  @!P0 SEL R123, R123, RZ, P1 ;  /* 0x000000ff7b7b8207 */ /* 0x000fe40000800000 */
[----:B------:R-:W-:Y:S01]  /*7550*/  @!P0 IADD3 R51, P2, PT, R112, R51, RZ ;  /* 0x0000003370338210 */ /* 0x000fe20007f5e0ff */
[----:B------:R-:W5:Y:S03]  /*7560*/  @!P0 LD.E.128 R20, desc[UR4][R20.64] ;  /* 0x0000000414148980 */ /* 0x000f66000c101d00 */
[----:B------:R-:W-:Y:S02]  /*7570*/  @!P0 IADD3.X R50, PT, PT, R84, R123, RZ, P2, !PT ;  /* 0x0000007b54328210 */ /* 0x000fe400017fe4ff */
[C---:B------:R-:W-:Y:S02]  /*7580*/  @!P0 SHF.L.U32 R49, R51.reuse, 0x1, RZ ;  /* 0x0000000133318819 */ /* 0x040fe400000006ff */
[----:B------:R-:W-:Y:S02]  /*7590*/  @!P0 SHF.L.U64.HI R50, R51, 0x1, R50 ;  /* 0x0000000133328819 */ /* 0x000fe40000010232 */
[C---:B---34-:R-:W-:Y:S04]  /*75a0*/  @!P0 IADD3 R56, P2, PT, R49.reuse, R94, RZ ;  /* 0x0000005e31388210 */ /* 0x058fe80007f5e0ff */
[C---:B------:R-:W-:Y:S02]  /*75b0*/  @!P0 IADD3.X R57, PT, PT, R50.reuse, R95, RZ, P2, !PT ;  /* 0x0000005f32398210 */ /* 0x040fe400017fe4ff */
[----:B------:R-:W-:Y:S01]  /*75c0*/  @!P0 IADD3 R32, P2, PT, R49, R96, RZ ;  /* 0x0000006031208210 */ /* 0x000fe20007f5e0ff */
[----:B------:R-:W-:Y:S03]  /*75d0*/  IMAD R49, R219, 0x180, RZ ;  /* 0x00000180db317824 */ /* 0x000fe600078e02ff */
[----:B------:R-:W3:Y:S01]  /*75e0*/  @!P0 LD.E.128 R56, desc[UR4][R56.64] ;  /* 0x0000000438388980 */ /* 0x000ee2000c101d00 */
[----:B------:R-:W-:Y:S02]  /*75f0*/  @!P0 IADD3.X R33, PT, PT, R50, R97, RZ, P2, !PT ;  /* 0x0000006132218210 */ /* 0x000fe400017fe4ff */
[----:B------:R-:W-:Y:S02]  /*7600*/  PLOP3.LUT P2, PT, PT, PT, PT, 0x80, 0x8 ;  /* 0x000000000008781c */ /* 0x000fe40003f4f070 */
[----:B------:R-:W-:Y:S02]  /*7610*/  @!P0 PLOP3.LUT P2, PT, P1, PT, PT, 0x80, 0x8 ;  /* 0x000000000008881c */ /* 0x000fe40000f4f070 */
[----:B------:R-:W-:Y:S01]  /*7620*/  IADD3 R141, PT, PT, R49, R141, RZ ;  /* 0x0000008d318d7210 */ /* 0x000fe20007ffe0ff */
[----:B------:R2:W4:Y:S01]  /*7630*/  @!P0 LD.E.128 R40, desc[UR4][R32.64] ;  /* 0x0000000420288980 */ /* 0x000522000c101d00 */
[--C-:B-----5:R-:W-:Y:S01]  /*7640*/  @!P0 HADD2.F32 R27, -RZ, R20.reuse.H0_H0 ;  /* 0x20000014ff1b8230 */ /* 0x120fe20000004100 */
        /* <DEDUP_REMOVED lines=38> */
[----:B------:R-:W-:Y:S01]  /*78b0*/  @!P0 FMUL.FTZ R4, R24, R29 ;  /* 0x0000001d18048220 */ /* 0x000fe20000410000 */
[----:B------:R-:W-:Y:S01]  /*78c0*/  @!P0 HADD2.F32 R35, -RZ, R42.H1_H1 ;  /* 0x3000002aff238230 */ /* 0x000fe20000004100 */
[----:B------:R-:W-:Y:S01]  /*78d0*/  @!P0 MOV R42, R47 ;  /* 0x0000002f002a8202 */ /* 0x000fe20000000f00 */
[----:B------:R-:W-:Y:S01]  /*78e0*/  @!P0 FFMA.FTZ R3, R32, R36, R3 ;  /* 0x0000002420038223 */ /* 0x000fe20000010003 */
[----:B------:R-:W-:Y:S02]  /*78f0*/  @!P0 HADD2.F32 R37, -RZ, R41.H1_H1 ;  /* 0x30000029ff258230 */ /* 0x000fe40000004100 */
[----:B------:R-:W-:Y:S01]  /*7900*/  @!P2 FADD.FTZ R23, -R23, -RZ ;  /* 0x800000ff1717a221 */ /* 0x000fe20000010100 */
[----:B------:R-:W-:Y:S02]  /*7910*/  @!P0 HADD2.F32 R33, -RZ, R48.H1_H1 ;  /* 0x30000030ff218230 */ /* 0x000fe40000004100 */
        /* <DEDUP_REMOVED lines=23> */
.L_x_2848:
[----:B------:R-:W-:Y:S05]  /*7a90*/  BSYNC.RECONVERGENT B0 ;  /* 0x0000000000007941 */ /* 0x000fea0003800200 */
.L_x_2847:
[----:B------:R-:W5:Y:S02]  /*7aa0*/  LD.E R3, desc[UR4][R150.64+0xd0] ;  /* 0x0000d00496037980 */ /* 0x000f64000c101900 */
[----:B-----5:R-:W-:Y:S05]  /*7ab0*/  IMAD.U32 R3, R3, -0x80, RZ ;  /* 0xffffff8003037824 */ /* 0x020fea00078e00ff */
[C---:B------:R-:W-:Y:S02]  /*7ac0*/  LEA R96, P1, R3.reuse, R96, 0x1 ;  /* 0x0000006003607211 */ /* 0x040fe400078208ff */
[C---:B------:R-:W-:Y:S02]  /*7ad0*/  LEA R94, P0, R3.reuse, R94, 0x1 ;  /* 0x0000005e035e7211 */ /* 0x040fe400078008ff */
[C---:B------:R-:W-:Y:S02]  /*7ae0*/  LEA.HI.X.SX32 R97, R3.reuse, R97, 0x1, P1 ;  /* 0x0000006103617211 */ /* 0x040fe400008f0eff */
[----:B------:R-:W-:Y:S09]  /*7af0*/  LEA.HI.X.SX32 R95, R3, R95, 0x1, P0 ;  /* 0x0000005f035f7211 */ /* 0x000ff200000f0eff */
.L_x_2815:
[----:B------:R-:W-:Y:S05]  /*7b00*/  BSYNC.RECONVERGENT B1 ;  /* 0x0000000000017941 */ /* 0x000fea0003800200 */
.L_x_2813:
        /* <DEDUP_REMOVED lines=101> */
.L_x_2850:
[----:B------:R-:W-:Y:S05]  /*8160*/  BSYNC.RECONVERGENT B0 ;  /* 0x0000000000007941 */ /* 0x000fea0003800200 */
.L_x_2849:
[----:B------:R-:W-:Y:S11]  /*8170*/  ISETP.NE.AND P0, PT, R117, RZ, PT ;  /* 0x000000ff7500720c */ /* 0x000ff60003f05270 */
[----:B------:R-:W-:Y:S02]  /*8180*/  @!UPT UIADD3 URZ, UPT, UPT, URZ, URZ, URZ ;  /* 0x000000fffffff290 */ /* 0x000fe4000fffe0ff */
[----:B------:R-:W-:Y:S05]  /*8190*/  @P0 BRA `(.L_x_2851) ;  /* 0xffffffa000640947 */ /* 0x000fea000383ffff */
.L_x_2812:
[----:B------:R-:W-:Y:S05]  /*81a0*/  WARPSYNC.ALL ;  /* 0x0000000000007948 */ /* 0x000fea0003800000 */
[----:B------:R-:W-:Y:S06]  /*81b0*/  BAR.SYNC.DEFER_BLOCKING 0x0 ;  /* 0x0000000000007b1d */ /* 0x000fec0000010000 */
[----:B----4-:R-:W2:Y:S01]  /*81c0*/  LD.E R21, desc[UR4][R150.64+0xd0] ;  /* 0x0000d00496157980 */ /* 0x010ea2000c101900 */
[----:B------:R-:W-:Y:S01]  /*81d0*/  BSSY.RECONVERGENT B2, `(.L_x_2852) ;  /* 0x0000148000027945 */ /* 0x000fe20003800200 */
[----:B--2---:R-:W-:-:S13]  /*81e0*/  ISETP.NE.AND P0, PT, R21, RZ, PT ;  /* 0x000000ff1500720c */ /* 0x004fda0003f05270 */
[----:B------:R-:W-:Y:S05]  /*81f0*/  @P0 BRA `(.L_x_2853) ;  /* 0x00000000004c0947 */ /* 0x000fea0003800000 */
[----:B------:R-:W-:Y:S01]  /*8200*/  IMAD.IADD R3, R229, 0x1, -R228 ;  /* 0x00000001e5037824 */ /* 0x000fe200078e0ae4 */
[----:B------:R-:W-:Y:S01]  /*8210*/  BSSY.RECONVERGENT B0, `(.L_x_2854) ;  /* 0x0000009000007945 */ /* 0x000fe20003800200 */
[----:B------:R-:W-:-:S03]  /*8220*/  VIADD R0, R234, 0x20 ;  /* 0x00000020ea007836 */ /* 0x000fc60000000000 */
[-C--:B------:R-:W-:Y:S02]  /*8230*/  ISETP.GE.AND P1, PT, R234, R3.reuse, PT ;  /* 0x00000003ea00720c */ /* 0x080fe40003f26270 */
[----:B------:R-:W-:-:S11]  /*8240*/  ISETP.GE.AND P0, PT, R0, R3, PT ;  /* 0x000000030000720c */ /* 0x000fd60003f06270 */
[----:B------:R-:W-:Y:S05]  /*8250*/  @P1 BRA `(.L_x_2855) ;  /* 0x0000000000101947 */ /* 0x000fea0003800000 */
[----:B------:R-:W-:Y:S01]  /*8260*/  @!PT LDS RZ, [RZ] ;  /* 0x00000000fffff984 */ /* 0x000fe20000000800 */
[----:B------:R-:W-:Y:S01]  /*8270*/  @!PT LDS RZ, [RZ] ;  /* 0x00000000fffff984 */ /* 0x000fe20000000800 */
[----:B------:R-:W-:Y:S01]  /*8280*/  @!PT LDS RZ, [RZ] ;  /* 0x00000000fffff984 */ /* 0x000fe20000000800 */
[----:B------:R1:W-:Y:S02]  /*8290*/  LDGSTS.E.BYPASS.LTC128B.128 [R227], desc[UR4][R132.64] ;  /* 0x0000000084e37fae */ /* 0x0003e4000b981a04 */
.L_x_2855:
[----:B------:R-:W-:Y:S05]  /*82a0*/  BSYNC.RECONVERGENT B0 ;  /* 0x0000000000007941 */ /* 0x000fea0003800200 */
.L_x_2854:
        /* <DEDUP_REMOVED lines=8> */
.L_x_2853:
[----:B------:R-:W2:Y:S04]  /*8330*/  LD.E.64 R2, desc[UR4][R150.64+0xf0] ;  /* 0x0000f00496027980 */ /* 0x000ea8000c101b00 */
[----:B------:R1:W5:Y:S04]  /*8340*/  LD.E.64 R24, desc[UR4][R150.64+0x148] ;  /* 0x0001480496187980 */ /* 0x000368000c101b00 */
[----:B------:R1:W5:Y:S01]  /*8350*/  LD.E.64 R26, desc[UR4][R150.64+0x150] ;  /* 0x00015004961a7980 */ /* 0x000362000c101b00 */
[----:B--2---:R-:W-:-:S04]  /*8360*/  ISETP.NE.U32.AND P0, PT, R2, RZ, PT ;  /* 0x000000ff0200720c */ /* 0x004fc80003f05070 */
[----:B------:R-:W-:-:S13]  /*8370*/  ISETP.NE.AND.EX P0, PT, R3, RZ, PT, P0 ;  /* 0x000000ff0300720c */ /* 0x000fda0003f05300 */
[----:B------:R-:W-:Y:S02]  /*8380*/  @P0 IADD3 R6, P1, PT, R2, R76, RZ ;  /* 0x0000004c02060210 */ /* 0x000fe40007f3e0ff */
[----:B------:R-:W2:Y:S03]  /*8390*/  LD.E.U8 R2, desc[UR4][R150.64+0x1b3] ;  /* 0x0001b30496027980 */ /* 0x000ea6000c101100 */
[----:B------:R-:W-:Y:S02]  /*83a0*/  @P0 IMAD.X R7, R3, 0x1, R75, P1 ;  /* 0x0000000103070824 */ /* 0x000fe400008e064b */
[----:B------:R-:W-:-:S06]  /*83b0*/  IMAD.MOV.U32 R3, RZ, RZ, RZ ;  /* 0x000000ffff037224 */ /* 0x000fcc00078e00ff */
[----:B------:R-:W3:Y:S01]  /*83c0*/  @P0 LD.E R3, desc[UR4][R6.64] ;  /* 0x0000000406030980 */ /* 0x000ee2000c101900 */
[----:B------:R-:W-:-:S04]  /*83d0*/  LEA.HI R22, R21, R21, RZ, 0x1 ;  /* 0x0000001515167211 */ /* 0x000fc800078f08ff */
[----:B------:R-:W-:Y:S02]  /*83e0*/  SHF.R.S32.HI R22, RZ, 0x1, R22 ;  /* 0x00000001ff167819 */ /* 0x000fe40000011416 */
[----:B--2---:R-:W-:Y:S01]  /*83f0*/  ISETP.NE.AND P2, PT, R2, RZ, PT ;  /* 0x000000ff0200720c */ /* 0x004fe20003f45270 */
[----:B---3--:R-:W-:-:S04]  /*8400*/  IMAD.IADD R3, R74, 0x1, R3 ;  /* 0x000000014a037824 */ /* 0x008fc800078e0203 */
[----:B------:R-:W-:-:S05]  /*8410*/  IMAD R4, R3, R22, RZ ;  /* 0x0000001603047224 */ /* 0x000fca00078e02ff */
[----:B------:R-:W-:-:S04]  /*8420*/  IADD3 R0, P1, PT, R77, R4, RZ ;  /* 0x000000044d007210 */ /* 0x000fc80007f3e0ff */
[----:B------:R-:W-:Y:S02]  /*8430*/  IADD3 R77, P0, PT, R77, R0, RZ ;  /* 0x000000004d4d7210 */ /* 0x000fe40007f1e0ff */
[----:B------:R-:W-:-:S05]  /*8440*/  LEA.HI.X.SX32 R3, R4, RZ, 0x1, P1 ;  /* 0x000000ff04037211 */ /* 0x000fca00008f0eff */
[----:B------:R-:W-:Y:S01]  /*8450*/  IMAD.X R2, RZ, RZ, R3, P0 ;  /* 0x000000ffff027224 */ /* 0x000fe200000e0603 */
[----:B-1----:R-:W-:Y:S06]  /*8460*/  @!P2 BRA `(.L_x_2857) ;  /* 0x0000000400b8a947 */ /* 0x002fec0003800000 */
[----:B------:R-:W-:Y:S01]  /*8470*/  IMAD.IADD R7, R229, 0x1, -R228 ;  /* 0x00000001e5077824 */ /* 0x000fe200078e0ae4 */
[C---:B------:R-:W-:Y:S01]  /*8480*/  SHF.L.U64.HI R3, R0.reuse, 0x1, R3 ;  /* 0x0000000100037819 */ /* 0x040fe20000010203 */
[----:B------:R-:W-:Y:S01]  /*8490*/  IMAD.SHL.U32 R5, R0, 0x2, RZ ;  /* 0x0000000200057824 */ /* 0x000fe200078e00ff */
[----:B------:R-:W-:Y:S02]  /*84a0*/  BSSY.RECONVERGENT B1, `(.L_x_2858) ;  /* 0x0000037000017945 */ /* 0x000fe40003800200 */
[----:B------:R-:W-:Y:S02]  /*84b0*/  ISETP.GE.AND P2, PT, R234, R7, PT ;  /* 0x00000007ea00720c */ /* 0x000fe40003f46270 */
[-C--:B-----5:R-:W-:Y:S02]  /*84c0*/  IADD3 R12, P1, PT, R24, R5.reuse, RZ ;  /* 0x00000005180c7210 */ /* 0x0a0fe40007f3e0ff */
[----:B------:R-:W-:-:S03]  /*84d0*/  IADD3 R24, P0, PT, R26, R5, RZ ;  /* 0x000000051a187210 */ /* 0x000fc60007f1e0ff */
[--C-:B------:R-:W-:Y:S02]  /*84e0*/  IMAD.X R13, R25, 0x1, R3.reuse, P1 ;  /* 0x00000001190d7824 */ /* 0x100fe400008e0603 */
[----:B------:R-:W-:-:S04]  /*84f0*/  IMAD.X R25, R27, 0x1, R3, P0 ;  /* 0x000000011b197824 */ /* 0x000fc800000e0603 */
        /* <DEDUP_REMOVED lines=47> */
.L_x_2861:
[----:B------:R-:W-:Y:S05]  /*87f0*/  BSYNC.RECONVERGENT B0 ;  /* 0x0000000000007941 */ /* 0x000fea0003800200 */
.L_x_2860:
[----:B-----5:R1:W-:Y:S02]  /*8800*/  STS.128 [R227], R8 ;  /* 0x00000008e3007388 */ /* 0x0203e40000000c00 */
.L_x_2859:
[----:B------:R-:W-:Y:S05]  /*8810*/  BSYNC.RECONVERGENT B1 ;  /* 0x0000000000017941 */ /* 0x000fea0003800200 */
.L_x_2858:
[----:B------:R-:W-:-:S04]  /*8820*/  IADD3 R0, PT, PT, R234, 0x20, RZ ;  /* 0x00000020ea007810 */ /* 0x000fc80007ffe0ff */
[----:B------:R-:W-:-:S13]  /*8830*/  ISETP.GE.AND P0, PT, R0, R7, PT ;  /* 0x000000070000720c */ /* 0x000fda0003f06270 */
[----:B------:R-:W-:Y:S05]  /*8840*/  @P0 BRA `(.L_x_2856) ;  /* 0x0000000c00800947 */ /* 0x000fea0003800000 */
[----:B-1----:R-:W-:-:S04]  /*8850*/  LEA R8, P0, R72, R132, 0x1 ;  /* 0x0000008448087211 */ /* 0x002fc800078008ff */
[----:B------:R-:W-:-:S06]  /*8860*/  LEA.HI.X R9, R72, R133, R73, 0x1, P0 ;  /* 0x0000008548097211 */ /* 0x000fcc00000f0c49 */
[----:B------:R-:W5:Y:S01]  /*8870*/  LD.E.128 R8, desc[UR4][R8.64] ;  /* 0x0000000408087980 */ /* 0x000f62000c101d00 */
[----:B------:R-:W-:Y:S01]  /*8880*/  ISETP.GE.AND P0, PT, R148, R21, PT ;  /* 0x000000159400720c */ /* 0x000fe20003f06270 */
[----:B------:R-:W-:-:S12]  /*8890*/  BSSY.RECONVERGENT B0, `(.L_x_2862) ;  /* 0x0000029000007945 */ /* 0x000fd80003800200 */
[----:B------:R-:W-:Y:S05]  /*88a0*/  @P0 BRA `(.L_x_2863) ;  /* 0x00000000009c0947 */ /* 0x000fea0003800000 */
[----:B------:R-:W2:Y:S04]  /*88b0*/  LD.E.64 R2, desc[UR4][R24.64] ;  /* 0x0000000418027980 */ /* 0x000ea8000c101b00 */
[----:B------:R1:W3:Y:S01]  /*88c0*/  LD.E.64 R4, desc[UR4][R12.64] ;  /* 0x000000040c047980 */ /* 0x0002e2000c101b00 */
[----:B-----5:R-:W-:Y:S01]  /*88d0*/  MOV R15, R10 ;  /* 0x0000000a000f7202 */ /* 0x020fe20000000f00 */
[--C-:B------:R-:W-:Y:S02]  /*88e0*/  HADD2.F32 R18, -RZ, R9.reuse.H1_H1 ;  /* 0x30000009ff127230 */ /* 0x100fe40000004100 */
[----:B------:R-:W-:Y:S02]  /*88f0*/  HADD2.F32 R16, -RZ, R9.H0_H0 ;  /* 0x20000009ff107230 */ /* 0x000fe40000004100 */
[----:B------:R-:W-:-:S02]  /*8900*/  HADD2.F32 R14, -RZ, R11.H1_H1 ;  /* 0x3000000bff0e7230 */ /* 0x000fc40000004100 */
[----:B-1----:R-:W-:Y:S02]  /*8910*/  HADD2.F32 R13, -RZ, R11.H0_H0 ;  /* 0x2000000bff0d7230 */ /* 0x002fe40000004100 */
        /* <DEDUP_REMOVED lines=20> */
[-C--:B------:R-:W-:Y:S01]  /*8a60*/  FMUL.FTZ R13, R7, R4.reuse ;  /* 0x00000004070d7220 */ /* 0x080fe20000410000 */
[----:B------:R-:W-:Y:S02]  /*8a70*/  HADD2.F32 R10, -RZ, R15.H0_H0 ;  /* 0x2000000fff0a7230 */ /* 0x000fe40000004100 */
        /* <DEDUP_REMOVED lines=10> */
.L_x_2863:
[----:B------:R-:W-:Y:S05]  /*8b20*/  BSYNC.RECONVERGENT B0 ;  /* 0x0000000000007941 */ /* 0x000fea0003800200 */
.L_x_2862:
[----:B-----5:R2:W-:Y:S01]  /*8b30*/  STS.128 [R227+0x800], R8 ;  /* 0x00080008e3007388 */ /* 0x0205e20000000c00 */
[----:B------:R-:W-:Y:S05]  /*8b40*/  BRA `(.L_x_2856) ;  /* 0x0000000800c07947 */ /* 0x000fea0003800000 */
.L_x_2857:
        /* <DEDUP_REMOVED lines=15> */
[----:B-1----:R-:W-:Y:S01]  /*8c40*/  IMAD.WIDE R12, R22, 0x2, R12 ;  /* 0x00000002160c7825 */ /* 0x002fe200078e020c */
[----:B------:R-:W-:Y:S02]  /*8c50*/  SEL R9, R20, RZ, P0 ;  /* 0x000000ff14097207 */ /* 0x000fe40000000000 */
[----:B------:R-:W-:-:S03]  /*8c60*/  IADD3 R0, P1, PT, R0, R77, RZ ;  /* 0x0000004d00007210 */ /* 0x000fc60007f3e0ff */
[----:B------:R-:W2:Y:S01]  /*8c70*/  LD.E.128 R12, desc[UR4][R12.64] ;  /* 0x000000040c0c7980 */ /* 0x000ea2000c101d00 */
[----:B------:R-:W-:Y:S02]  /*8c80*/  IADD3.X R9, PT, PT, R9, R2, RZ, P1, !PT ;  /* 0x0000000209097210 */ /* 0x000fe40000ffe4ff */
[C---:B------:R-:W-:Y:S02]  /*8c90*/  SHF.L.U32 R11, R0.reuse, 0x1, RZ ;  /* 0x00000001000b7819 */ /* 0x040fe400000006ff */
[----:B------:R-:W-:Y:S02]  /*8ca0*/  SHF.L.U64.HI R9, R0, 0x1, R9 ;  /* 0x0000000100097819 */ /* 0x000fe40000010209 */
[----:B-----5:R-:W-:-:S04]  /*8cb0*/  IADD3 R4, P1, PT, R26, R11, RZ ;  /* 0x0000000b1a047210 */ /* 0x020fc80007f3e0ff */
        /* <DEDUP_REMOVED lines=65> */
.L_x_2867:
[----:B------:R-:W-:Y:S05]  /*90d0*/  BSYNC.RECONVERGENT B0 ;  /* 0x0000000000007941 */ /* 0x000fea0003800200 */
.L_x_2866:
[----:B-----5:R2:W-:Y:S02]  /*90e0*/  STS.128 [R227], R16 ;  /* 0x00000010e3007388 */ /* 0x0205e40000000c00 */
.L_x_2865:
[----:B------:R-:W-:Y:S05]  /*90f0*/  BSYNC.RECONVERGENT B1 ;  /* 0x0000000000017941 */ /* 0x000fea0003800200 */
.L_x_2864:
[----:B------:R-:W-:-:S04]  /*9100*/  IADD3 R0, PT, PT, R234, 0x20, RZ ;  /* 0x00000020ea007810 */ /* 0x000fc80007ffe0ff */
[----:B------:R-:W-:-:S13]  /*9110*/  ISETP.GE.AND P1, PT, R0, R23, PT ;  /* 0x000000170000720c */ /* 0x000fda0003f26270 */
[----:B------:R-:W-:Y:S05]  /*9120*/  @P1 BRA `(.L_x_2856) ;  /* 0x0000000400481947 */ /* 0x000fea0003800000 */
[----:B------:R-:W-:-:S04]  /*9130*/  LEA R6, P1, R72, R132, 0x1 ;  /* 0x0000008448067211 */ /* 0x000fc800078208ff */
[----:B------:R-:W-:-:S05]  /*9140*/  LEA.HI.X R7, R72, R133, R73, 0x1, P1 ;  /* 0x0000008548077211 */ /* 0x000fca00008f0c49 */
[----:B--2---:R2:W5:Y:S01]  /*9150*/  LD.E.128 R16, desc[UR4][R6.64] ;  /* 0x0000000406107980 */ /* 0x004562000c101d00 */
[----:B------:R-:W-:Y:S01]  /*9160*/  ISETP.GE.AND P1, PT, R148, R21, PT ;  /* 0x000000159400720c */ /* 0x000fe20003f26270 */
[----:B------:R-:W-:-:S12]  /*9170*/  BSSY.RECONVERGENT B0, `(.L_x_2868) ;  /* 0x000004c000007945 */ /* 0x000fd80003800200 */
[----:B------:R-:W-:Y:S05]  /*9180*/  @P1 BRA `(.L_x_2869) ;  /* 0x0000000400281947 */ /* 0x000fea0003800000 */
[----:B------:R-:W-:Y:S01]  /*9190*/  SEL R4, R3, RZ, P0 ;  /* 0x000000ff03047207 */ /* 0x000fe20000000000 */
[----:B-1----:R-:W-:Y:S01]  /*91a0*/  IMAD.WIDE R12, R22, 0x2, R6 ;  /* 0x00000002160c7825 */ /* 0x002fe200078e0206 */
[----:B------:R-:W-:Y:S02]  /*91b0*/  SEL R3, R20, RZ, P0 ;  /* 0x000000ff14037207 */ /* 0x000fe40000000000 */
[----:B------:R-:W-:-:S03]  /*91c0*/  IADD3 R4, P1, PT, R4, R77, RZ ;  /* 0x0000004d04047210 */ /* 0x000fc60007f3e0ff */
[----:B------:R-:W3:Y:S01]  /*91d0*/  LD.E.128 R12, desc[UR4][R12.64] ;  /* 0x000000040c0c7980 */ /* 0x000ee2000c101d00 */
[----:B------:R-:W-:Y:S02]  /*91e0*/  IADD3.X R9, PT, PT, R3, R2, RZ, P1, !PT ;  /* 0x0000000203097210 */ /* 0x000fe40000ffe4ff */
[C---:B------:R-:W-:Y:S02]  /*91f0*/  SHF.L.U32 R3, R4.reuse, 0x1, RZ ;  /* 0x0000000104037819 */ /* 0x040fe400000006ff */
[----:B------:R-:W-:Y:S02]  /*9200*/  SHF.L.U64.HI R9, R4, 0x1, R9 ;  /* 0x0000000104097819 */ /* 0x000fe40000010209 */
[----:B-----5:R-:W-:-:S04]  /*9210*/  IADD3 R4, P1, PT, R26, R3, RZ ;  /* 0x000000031a047210 */ /* 0x020fc80007f3e0ff */
[----:B------:R-:W-:Y:S02]  /*9220*/  IADD3.X R5, PT, PT, R27, R9, RZ, P1, !PT ;  /* 0x000000091b057210 */ /* 0x000fe40000ffe4ff */
[----:B------:R-:W-:-:S04]  /*9230*/  IADD3 R8, P1, PT, R24, R3, RZ ;  /* 0x0000000318087210 */ /* 0x000fc80007f3e0ff */
[----:B--2---:R-:W2:Y:S01]  /*9240*/  LD.E.128 R4, desc[UR4][R4.64] ;  /* 0x0000000404047980 */ /* 0x004ea2000c101d00 */
[----:B------:R-:W-:-:S06]  /*9250*/  IADD3.X R9, PT, PT, R25, R9, RZ, P1, !PT ;  /* 0x0000000919097210 */ /* 0x000fcc0000ffe4ff */
[----:B------:R-:W4:Y:S01]  /*9260*/  LD.E.128 R8, desc[UR4][R8.64] ;  /* 0x0000000408087980 */ /* 0x000f22000c101d00 */
[--C-:B---3--:R-:W-:Y:S02]  /*9270*/  HADD2.F32 R3, -RZ, R13.reuse.H0_H0 ;  /* 0x2000000dff037230 */ /* 0x108fe40000004100 */
[----:B------:R-:W-:Y:S02]  /*9280*/  HADD2.F32 R20, -RZ, R13.H1_H1 ;  /* 0x3000000dff147230 */ /* 0x000fe40000004100 */
[--C-:B------:R-:W-:Y:S02]  /*9290*/  HADD2.F32 R13, -RZ, R14.reuse.H0_H0 ;  /* 0x2000000eff0d7230 */ /* 0x100fe40000004100 */
[----:B------:R-:W-:Y:S02]  /*92a0*/  HADD2.F32 R21, -RZ, R14.H1_H1 ;  /* 0x3000000eff157230 */ /* 0x000fe40000004100 */
[--C-:B------:R-:W-:Y:S02]  /*92b0*/  HADD2.F32 R14, -RZ, R15.reuse.H0_H0 ;  /* 0x2000000fff0e7230 */ /* 0x100fe40000004100 */
[----:B------:R-:W-:-:S02]  /*92c0*/  HADD2.F32 R22, -RZ, R15.H1_H1 ;  /* 0x3000000fff167230 */ /* 0x000fc40000004100 */
[--C-:B--2---:R-:W-:Y:S02]  /*92d0*/  HADD2.F32 R15, -RZ, R4.reuse.H0_H0 ;  /* 0x20000004ff0f7230 */ /* 0x104fe40000004100 */
[----:B------:R-:W-:Y:S02]  /*92e0*/  HADD2.F32 R23, -RZ, R4.H1_H1 ;  /* 0x30000004ff177230 */ /* 0x000fe40000004100 */
[--C-:B------:R-:W-:Y:S02]  /*92f0*/  HADD2.F32 R4, -RZ, R5.reuse.H0_H0 ;  /* 0x20000005ff047230 */ /* 0x100fe40000004100 */
[----:B------:R-:W-:Y:S02]  /*9300*/  HADD2.F32 R5, -RZ, R5.H1_H1 ;  /* 0x30000005ff057230 */ /* 0x000fe40000004100 */
[----:B------:R-:W-:Y:S02]  /*9310*/  HADD2.F32 R25, -RZ, R7.H0_H0 ;  /* 0x20000007ff197230 */ /* 0x000fe40000004100 */
[----:B------:R-:W-:Y:S01]  /*9320*/  @!P0 FADD.FTZ R4, -R4, -RZ ;  /* 0x800000ff04048221 */ /* 0x000fe20000010100 */
[----:B------:R-:W-:-:S02]  /*9330*/  HADD2.F32 R24, -RZ, R6.H0_H0 ;  /* 0x20000006ff187230 */ /* 0x000fc40000004100 */
[----:B------:R-:W-:Y:S01]  /*9340*/  @!P0 FADD.FTZ R5, -R5, -RZ ;  /* 0x800000ff05058221 */ /* 0x000fe20000010100 */
[----:B------:R-:W-:Y:S02]  /*9350*/  HADD2.F32 R7, -RZ, R7.H1_H1 ;  /* 0x30000007ff077230 */ /* 0x000fe40000004100 */
[----:B------:R-:W-:Y:S01]  /*9360*/  @!P0 FADD.FTZ R15, -R15, -RZ ;  /* 0x800000ff0f0f8221 */ /* 0x000fe20000010100 */
[----:B------:R-:W-:Y:S02]  /*9370*/  HADD2.F32 R2, -RZ, R12.H0_H0 ;  /* 0x2000000cff027230 */ /* 0x000fe40000004100 */
[----:B------:R-:W-:Y:S02]  /*9380*/  HADD2.F32 R6, -RZ, R6.H1_H1 ;  /* 0x30000006ff067230 */ /* 0x000fe40000004100 */
[----:B------:R-:W-:Y:S01]  /*9390*/  FMUL.FTZ R3, R3, R4 ;  /* 0x0000000403037220 */ /* 0x000fe20000410000 */
[----:B------:R-:W-:Y:S01]  /*93a0*/  FMUL.FTZ R20, R20, R5 ;  /* 0x0000000514147220 */ /* 0x000fe20000410000 */
[----:B------:R-:W-:-:S02]  /*93b0*/  HADD2.F32 R12, -RZ, R12.H1_H1 ;  /* 0x3000000cff0c7230 */ /* 0x000fc40000004100 */
[----:B------:R-:W-:Y:S01]  /*93c0*/  @!P0 FADD.FTZ R7, -R7, -RZ ;  /* 0x800000ff07078221 */ /* 0x000fe20000010100 */
[----:B------:R-:W-:Y:S02]  /*93d0*/  HADD2.F32 R5, -RZ, R16.H0_H0 ;  /* 0x20000010ff057230 */ /* 0x000fe40000004100 */
[----:B------:R-:W-:Y:S01]  /*93e0*/  @!P0 FADD.FTZ R23, -R23, -RZ ;  /* 0x800000ff17178221 */ /* 0x000fe20000010100 */
[----:B----4-:R-:W-:Y:S02]  /*93f0*/  HADD2.F32 R4, -RZ, R8.H0_H0 ;  /* 0x20000008ff047230 */ /* 0x010fe40000004100 */
[----:B------:R-:W-:Y:S01]  /*9400*/  FMUL.FTZ R2, R2, R15 ;  /* 0x0000000f02027220 */ /* 0x000fe20000410000 */
        /* <DEDUP_REMOVED lines=8> */
[----:B------:R-:W-:Y:S02]  /*9490*/  HADD2.F32 R15, -RZ, R8.H1_H1 ;  /* 0x30000008ff0f7230 */ /* 0x000fe40000004100 */
[----:B------:R-:W-:Y:S02]  /*94a0*/  HADD2.F32 R6, -RZ, R17.H0_H0 ;  /* 0x20000011ff067230 */ /* 0x000fe40000004100 */
[----:B------:R-:W-:Y:S02]  /*94b0*/  HADD2.F32 R8, -RZ, R9.H0_H0 ;  /* 0x20000009ff087230 */ /* 0x000fe40000004100 */
[----:B------:R-:W-:Y:S02]  /*94c0*/  HADD2.F32 R16, -RZ, R10.H0_H0 ;  /* 0x2000000aff107230 */ /* 0x000fe40000004100 */
[----:B------:R-:W-:Y:S02]  /*94d0*/  HADD2.F32 R23, -RZ, R11.H0_H0 ;  /* 0x2000000bff177230 */ /* 0x000fe40000004100 */
[----:B------:R-:W-:-:S02]  /*94e0*/  HADD2.F32 R4, -RZ, R18.H0_H0 ;  /* 0x20000012ff047230 */ /* 0x000fc40000004100 */
[----:B------:R-:W-:Y:S02]  /*94f0*/  HADD2.F32 R5, -RZ, R19.H0_H0 ;  /* 0x20000013ff057230 */ /* 0x000fe40000004100 */
[----:B------:R-:W-:Y:S01]  /*9500*/  FMUL.FTZ R13, R13, R24 ;  /* 0x000000180d0d7220 */ /* 0x000fe20000410000 */
[----:B------:R-:W-:Y:S02]  /*9510*/  HADD2.F32 R9, -RZ, R9.H1_H1 ;  /* 0x30000009ff097230 */ /* 0x000fe40000004100 */
[----:B------:R-:W-:Y:S01]  /*9520*/  FMUL.FTZ R14, R14, R25 ;  /* 0x000000190e0e7220 */ /* 0x000fe20000410000 */
        /* <DEDUP_REMOVED lines=16> */
.L_x_2869:
[----:B------:R-:W-:Y:S05]  /*9630*/  BSYNC.RECONVERGENT B0 ;  /* 0x0000000000007941 */ /* 0x000fea0003800200 */
.L_x_2868:
[----:B-----5:R3:W-:Y:S02]  /*9640*/  STS.128 [R227+0x800], R16 ;  /* 0x00080010e3007388 */ /* 0x0207e40000000c00 */
.L_x_2856:
[----:B------:R-:W-:Y:S05]  /*9650*/  BSYNC.RECONVERGENT B2 ;  /* 0x0000000000027941 */ /* 0x000fea0003800200 */
.L_x_2852:
[----:B------:R-:W-:Y:S01]  /*9660*/  IMAD.IADD R71, R66, 0x1, -R71 ;  /* 0x0000000142477824 */ /* 0x000fe200078e0a47 */
[C---:B------:R-:W-:Y:S01]  /*9670*/  LEA R14, P0, R67.reuse, R220, 0x1 ;  /* 0x000000dc430e7211 */ /* 0x040fe200078008ff */
[C---:B--2---:R-:W-:Y:S01]  /*9680*/  VIADD R6, R234.reuse, 0x40 ;  /* 0x00000040ea067836 */ /* 0x044fe20000000000 */
[----:B------:R-:W-:Y:S01]  /*9690*/  SHF.R.U32.HI R213, RZ, 0x1, R62 ;  /* 0x00000001ffd57819 */ /* 0x000fe2000001163e */
[C---:B-1----:R-:W-:Y:S01]  /*96a0*/  VIADD R12, R234.reuse, 0x60 ;  /* 0x00000060ea0c7836 */ /* 0x042fe20000000000 */
[CC--:B------:R-:W-:Y:S01]  /*96b0*/  ISETP.GE.AND P2, PT, R234.reuse, R71.reuse, PT ;  /* 0x00000047ea00720c */ /* 0x0c0fe20003f46270 */
[----:B------:R-:W-:Y:S01]  /*96c0*/  VIADD R10, R234, 0x80 ;  /* 0x00000080ea0a7836 */ /* 0x000fe20000000000 */
[-C--:B------:R-:W-:Y:S01]  /*96d0*/  ISETP.GE.AND P3, PT, R6, R71.reuse, PT ;  /* 0x000000470600720c */ /* 0x080fe20003f66270 */
[----:B------:R-:W-:Y:S01]  /*96e0*/  VIADD R8, R234, 0xc0 ;  /* 0x000000c0ea087836 */ /* 0x000fe20000000000 */
[----:B------:R-:W-:Y:S01]  /*96f0*/  ISETP.GE.AND P1, PT, R0, R71, PT ;  /* 0x000000470000720c */ /* 0x000fe20003f26270 */
[C---:B----4-:R-:W-:Y:S01]  /*9700*/  VIADD R2, R234.reuse, 0xe0 ;  /* 0x000000e0ea027836 */ /* 0x050fe20000000000 */
[----:B------:R-:W-:Y:S01]  /*9710*/  LEA.HI.X R15, R67, R217, R68, 0x1, P0 ;  /* 0x000000d9430f7211 */ /* 0x000fe200000f0c44 */
[----:B------:R-:W-:Y:S01]  /*9720*/  VIADD R4, R234, 0xa0 ;  /* 0x000000a0ea047836 */ /* 0x000fe20000000000 */
[-C--:B------:R-:W-:Y:S01]  /*9730*/  ISETP.GE.AND P4, PT, R12, R71.reuse, PT ;  /* 0x000000470c00720c */ /* 0x080fe20003f86270 */
[----:B------:R-:W-:Y:S01]  /*9740*/  IMAD.SHL.U32 R165, R62, 0x20, RZ ;  /* 0x000000203ea57824 */ /* 0x000fe200078e00ff */
[-C--:B------:R-:W-:Y:S01]  /*9750*/  ISETP.GE.AND P0, PT, R2, R71.reuse, PT ;  /* 0x000000470200720c */ /* 0x080fe20003f06270 */
[----:B------:R-:W-:Y:S01]  /*9760*/  IMAD.SHL.U32 R214, R62, 0x10, RZ ;  /* 0x000000103ed67824 */ /* 0x000fe200078e00ff */
[-C--:B------:R-:W-:Y:S01]  /*9770*/  ISETP.GE.AND P6, PT, R0, R71.reuse, PT ;  /* 0x000000470000720c */ /* 0x080fe20003fc6270 */
[----:B------:R-:W-:Y:S01]  /*9780*/  @!P2 IMAD.MOV.U32 R216, RZ, RZ, R220 ;  /* 0x000000ffffd8a224 */ /* 0x000fe200078e00dc */
[----:B------:R-:W-:Y:S01]  /*9790*/  LOP3.LUT R52, R213, 0x8, RZ, 0xc0, !PT ;  /* 0x00000008d5347812 */ /* 0x000fe200078ec0ff */
[----:B------:R-:W-:Y:S01]  /*97a0*/  IMAD.MOV.U32 R53, RZ, RZ, 0x20 ;  /* 0x00000020ff357424 */ /* 0x000fe200078e00ff */
[-C--:B---3--:R-:W-:Y:S01]  /*97b0*/  @!P3 LEA R16, P5, R218, R14.reuse, 0x6 ;  /* 0x0000000eda10b211 */ /* 0x088fe200078a30ff */
[----:B------:R-:W-:Y:S01]  /*97c0*/  VIADD R231, R63, 0xffffff00 ;  /* 0xffffff003fe77836 */ /* 0x000fe20000000000 */
[----:B------:R-:W-:Y:S01]  /*97d0*/  @!PT LDS RZ, [RZ] ;  /* 0x00000000fffff984 */ /* 0x000fe20000000800 */
[----:B------:R-:W-:Y:S01]  /*97e0*/  @!PT LDS RZ, [RZ] ;  /* 0x00000000fffff984 */ /* 0x000fe20000000800 */
[----:B------:R-:W-:Y:S01]  /*97f0*/  @!PT LDS RZ, [RZ] ;  /* 0x00000000fffff984 */ /* 0x000fe20000000800 */
[----:B------:R-:W-:Y:S01]  /*9800*/  @!P2 LDGSTS.E.BYPASS.LTC128B.128 [R227+0x1000], desc[UR4][R216.64] ;  /* 0x01000000d8e3afae */ /* 0x000fe2000b981a04 */
[----:B------:R-:W-:Y:S01]  /*9810*/  ISETP.GE.AND P2, PT, R10, R71, PT ;  /* 0x000000470a00720c */ /* 0x000fe20003f46270 */
[----:B------:R-:W-:Y:S01]  /*9820*/  BSSY.RECONVERGENT B1, `(.L_x_2870) ;  /* 0x0000250000017945 */ /* 0x000fe20003800200 */
[----:B------:R-:W-:Y:S01]  /*9830*/  @!P3 LEA.HI.X R17, R218, R15, R219, 0x6, P5 ;  /* 0x0000000fda11b211 */ /* 0x000fe200028f34db */
[----:B------:R-:W-:Y:S01]  /*9840*/  @!P1 LDGSTS.E.BYPASS.LTC128B.128 [R227+0x1800], desc[UR4][R14.64] ;  /* 0x018000000ee39fae */ /* 0x000fe2000b981a04 */
[-C--:B------:R-:W-:Y:S01]  /*9850*/  ISETP.GE.AND P1, PT, R8, R71.reuse, PT ;  /* 0x000000470800720c */ /* 0x080fe20003f26270 */
[----:B------:R-:W-:Y:S01]  /*9860*/  @!P0 IMAD R3, R219, 0x180, RZ ;  /* 0x00000180db038824 */ /* 0x000fe200078e02ff */
[----:B------:R-:W-:Y:S01]  /*9870*/  @!P4 LEA R22, P5, R218, R14, 0x7 ;  /* 0x0000000eda16c211 */ /* 0x000fe200078a38ff */
[----:B------:R1:W-:Y:S01]  /*9880*/  @!P3 LDGSTS.E.BYPASS.LTC128B.128 [R227+0x2000], desc[UR4][R16.64] ;  /* 0x0200000010e3bfae */ /* 0x0003e2000b981a04 */
[----:B------:R-:W-:-:S02]  /*9890*/  ISETP.GE.AND P3, PT, R4, R71, PT ;  /* 0x000000470400720c */ /* 0x000fc40003f66270 */
[----:B------:R-:W-:Y:S02]  /*98a0*/  @!P4 LEA.HI.X R23, R218, R15, R219, 0x7, P5 ;  /* 0x0000000fda17c211 */ /* 0x000fe400028f3cdb */
[----:B------:R-:W-:Y:S01]  /*98b0*/  LOP3.LUT R52, R52, 0xc0, R165, 0xf8, !PT ;  /* 0x000000c034347812 */ /* 0x000fe200078ef8a5 */
[--C-:B------:R-:W-:Y:S02]  /*98c0*/  @!P2 IMAD.MOV.U32 R20, RZ, RZ, R14.reuse ;  /* 0x000000ffff14a224 */ /* 0x100fe400078e000e */
[--C-:B------:R-:W-:Y:S01]  /*98d0*/  @!P2 IMAD.MOV.U32 R21, RZ, RZ, R15.reuse ;  /* 0x000000ffff15a224 */ /* 0x100fe200078e000f */
[----:B------:R-:W-:Y:S01]  /*98e0*/  @!P4 LDGSTS.E.BYPASS.LTC128B.128 [R227+0x2800], desc[UR4][R22.64] ;  /* 0x0280000016e3cfae */ /* 0x000fe2000b981a04 */
[----:B------:R-:W-:Y:S01]  /*98f0*/  @!P1 IMAD.MOV.U32 R18, RZ, RZ, R14 ;  /* 0x000000ffff129224 */ /* 0x000fe200078e000e */
[----:B------:R-:W-:Y:S01]  /*9900*/  ISETP.GE.AND P4, PT, R12, R71, PT ;  /* 0x000000470c00720c */ /* 0x000fe20003f86270 */
[----:B------:R-:W-:Y:S01]  /*9910*/  @!P1 IMAD.MOV.U32 R19, RZ, RZ, R15 ;  /* 0x000000ffff139224 */ /* 0x000fe200078e000f */
[----:B------:R-:W-:Y:S01]  /*9920*/  LOP3.LUT R52, R52, 0x18, R65, 0x78, !PT ;  /* 0x0000001834347812 */ /* 0x000fe200078e7841 */
[----:B------:R-:W-:Y:S01]  /*9930*/  @!P2 IMAD R7, R219, 0xc0, RZ ;  /* 0x000000c0db07a824 */ /* 0x000fe200078e02ff */
[C---:B-----5:R-:W-:Y:S01]  /*9940*/  @!P3 LEA R24, P5, R218.reuse, R14, 0x8 ;  /* 0x0000000eda18b211 */ /* 0x060fe200078a40ff */
[----:B------:R-:W-:-:S03]  /*9950*/  @!P2 IMAD.WIDE.U32 R20, R218, 0xc0, R20 ;  /* 0x000000c0da14a825 */ /* 0x000fc600078e0014 */
[----:B------:R-:W-:Y:S01]  /*9960*/  @!P3 LEA.HI.X R25, R218, R15, R219, 0x8, P5 ;  /* 0x0000000fda19b211 */ /* 0x000fe200028f44db */
[----:B------:R-:W-:Y:S01]  /*9970*/  @!P1 IMAD R5, R219, 0x140, RZ ;  /* 0x00000140db059824 */ /* 0x000fe200078e02ff */
[-C--:B------:R-:W-:Y:S01]  /*9980*/  ISETP.GE.AND P5, PT, R6, R71.reuse, PT ;  /* 0x000000470600720c */ /* 0x080fe20003fa6270 */
[----:B------:R-:W-:Y:S01]  /*9990*/  @!P1 IMAD.WIDE.U32 R18, R218, 0x140, R18 ;  /* 0x00000140da129825 */ /* 0x000fe200078e0012 */
[C---:B------:R-:W-:Y:S02]  /*99a0*/  LOP3.LUT R6, R214.reuse, 0x100, RZ, 0xc0, !PT ;  /* 0x00000100d6067812 */ /* 0x040fe400078ec0ff */
[----:B------:R-:W-:Y:S01]  /*99b0*/  LOP3.LUT R214, R214, 0x3e00, RZ, 0xc0, !PT ;  /* 0x00003e00d6d67812 */ /* 0x000fe200078ec0ff */
[----:B------:R-:W-:Y:S02]  /*99c0*/  @!P2 IMAD.IADD R21, R7, 0x1, R21 ;  /* 0x000000010715a824 */ /* 0x000fe400078e0215 */
[----:B-1----:R-:W-:Y:S02]  /*99d0*/  @!P0 IMAD.MOV.U32 R16, RZ, RZ, R14 ;  /* 0x000000ffff108224 */ /* 0x002fe400078e000e */
[----:B------:R-:W-:Y:S01]  /*99e0*/  @!P0 IMAD.MOV.U32 R17, RZ, RZ, R15 ;  /* 0x000000ffff118224 */ /* 0x000fe200078e000f */
[----:B------:R-:W-:Y:S01]  /*99f0*/  @!P2 LDGSTS.E.BYPASS.LTC128B.128 [R227+0x3000], desc[UR4][R20.64] ;  /* 0x0300000014e3afae */ /* 0x000fe2000b981a04 */
[----:B------:R-:W-:Y:S01]  /*9a00*/  @!P1 IMAD.IADD R19, R5, 0x1, R19 ;  /* 0x0000000105139824 */ /* 0x000fe200078e0213 */
[-C--:B------:R-:W-:Y:S01]  /*9a10*/  ISETP.GE.AND P2, PT, R10, R71.reuse, PT ;  /* 0x000000470a00720c */ /* 0x080fe20003f46270 */
[----:B------:R-:W-:Y:S01]  /*9a20*/  @!P0 IMAD.WIDE.U32 R16, R218, 0x180, R16 ;  /* 0x00000180da108825 */ /* 0x000fe200078e0010 */
[----:B------:R-:W-:Y:S01]  /*9a30*/  @!P3 LDGSTS.E.BYPASS.LTC128B.128 [R227+0x3800], desc[UR4][R24.64] ;  /* 0x0380000018e3bfae */ /* 0x000fe2000b981a04 */
[----:B------:R-:W-:-:S02]  /*9a40*/  ISETP.GE.AND P3, PT, R234, R71, PT ;  /* 0x00000047ea00720c */ /* 0x000fc40003f66270 */
[----:B------:R-:W-:Y:S01]  /*9a50*/  @!P0 IMAD.IADD R17, R3, 0x1, R17 ;  /* 0x0000000103118824 */ /* 0x000fe200078e0211 */
[----:B------:R1:W-:Y:S01]  /*9a60*/  @!P1 LDGSTS.E.BYPASS.LTC128B.128 [R227+0x4000], desc[UR4][R18.64] ;  /* 0x0400000012e39fae */ /* 0x0003e2000b981a04 */
[----:B------:R-:W-:Y:S02]  /*9a70*/  ISETP.GE.AND P1, PT, R8, R71, PT ;  /* 0x000000470800720c */ /* 0x000fe40003f26270 */
[----:B------:R-:W-:Y:S01]  /*9a80*/  LOP3.LUT R3, R165, 0xc0, RZ, 0xc0, !PT ;  /* 0x000000c0a5037812 */ /* 0x000fe200078ec0ff */
[----:B------:R2:W-:Y:S01]  /*9a90*/  @!P0 LDGSTS.E.BYPASS.LTC128B.128 [R227+0x4800], desc[UR4][R16.64] ;  /* 0x0480000010e38fae */ /* 0x0005e2000b981a04 */
[----:B------:R-:W-:Y:S02]  /*9aa0*/  LEA R14, P0, R69, R222, 0x1 ;  /* 0x000000de450e7211 */ /* 0x000fe400078008ff */
[----:B------:R-:W-:Y:S01]  /*9ab0*/  LOP3.LUT R0, R3, 0x8, R62, 0xf8, !PT ;  /* 0x0000000803007812 */ /* 0x000fe200078ef83e */
[----:B------:R-:W0:Y:S01]  /*9ac0*/  LDGDEPBAR ;  /* 0x00000000000079af */ /* 0x000e220000000000 */
[----:B------:R-:W-:-:S02]  /*9ad0*/  LEA.HI.X R15, R69, R223, R70, 0x1, P0 ;  /* 0x000000df450f7211 */ /* 0x000fc400000f0c46 */
[----:B------:R-:W-:Y:S01]  /*9ae0*/  ISETP.GE.AND P0, PT, R2, R71, PT ;  /* 0x000000470200720c */ /* 0x000fe20003f06270 */
[----:B------:R-:W-:Y:S01]  /*9af0*/  @!P2 IMAD R2, R61, 0xc0, RZ ;  /* 0x000000c03d02a824 */ /* 0x000fe200078e02ff */
[----:B------:R-:W-:Y:S01]  /*9b00*/  LOP3.LUT R3, R6, 0x20, R165, 0xf8, !PT ;  /* 0x0000002006037812 */ /* 0x000fe200078ef8a5 */
[----:B------:R-:W-:Y:S01]  /*9b10*/  @!P6 IMAD.MOV.U32 R5, RZ, RZ, R15 ;  /* 0x000000ffff05e224 */ /* 0x000fe200078e000f */
[----:B------:R-:W-:Y:S01]  /*9b20*/  LOP3.LUT R0, R0, 0x18, R65, 0x78, !PT ;  /* 0x0000001800007812 */ /* 0x000fe200078e7841 */
[----:B------:R-:W-:-:S03]  /*9b30*/  @!P2 IMAD.WIDE.U32 R8, R60, 0xc0, R14 ;  /* 0x000000c03c08a825 */ /* 0x000fc600078e000e */
[----:B------:R-:W-:Y:S01]  /*9b40*/  LOP3.LUT R3, R3, R0, RZ, 0xfc, !PT ;  /* 0x0000000003037212 */ /* 0x000fe200078efcff */
[C---:B------:R-:W-:Y:S02]  /*9b50*/  @!P1 IMAD R0, R61.reuse, 0x140, RZ ;  /* 0x000001403d009824 */ /* 0x040fe400078e02ff */
[----:B------:R-:W-:Y:S02]  /*9b60*/  @!P2 IMAD.IADD R9, R2, 0x1, R9 ;  /* 0x000000010209a824 */ /* 0x000fe400078e0209 */
[----:B------:R-:W-:Y:S02]  /*9b70*/  @!P0 IMAD R2, R61, 0x180, RZ ;  /* 0x000001803d028824 */ /* 0x000fe400078e02ff */
[--C-:B-1----:R-:W-:Y:S02]  /*9b80*/  @!P0 IMAD.MOV.U32 R18, RZ, RZ, R14.reuse ;  /* 0x000000ffff128224 */ /* 0x102fe400078e000e */
[----:B------:R-:W-:Y:S02]  /*9b90*/  @!P0 IMAD.MOV.U32 R19, RZ, RZ, R15 ;  /* 0x000000ffff138224 */ /* 0x000fe400078e000f */
[----:B--2---:R-:W-:Y:S01]  /*9ba0*/  @!P1 IMAD.MOV.U32 R16, RZ, RZ, R14 ;  /* 0x000000ffff109224 */ /* 0x004fe200078e000e */
[----:B------:R-:W-:-:S04]  /*9bb0*/  DEPBAR.LE SB0, 0x0 ;  /* 0x000080000000791a */ /* 0x000fc80000000000 */
[----:B------:R-:W-:Y:S01]  /*9bc0*/  BAR.SYNC.DEFER_BLOCKING 0x0 ;  /* 0x0000000000007b1d */ /* 0x000fe20000010000 */
[----:B------:R-:W-:Y:S02]  /*9bd0*/  @!P1 IMAD.MOV.U32 R17, RZ, RZ, R15 ;  /* 0x000000ffff119224 */ /* 0x000fe400078e000f */
[----:B------:R-:W-:-:S04]  /*9be0*/  @!P0 IMAD.WIDE.U32 R18, R60, 0x180, R18 ;  /* 0x000001803c128825 */ /* 0x000fc800078e0012 */
[----:B------:R-:W-:-:S04]  /*9bf0*/  @!P1 IMAD.WIDE.U32 R16, R60, 0x140, R16 ;  /* 0x000001403c109825 */ /* 0x000fc800078e0010 */
[----:B------:R-:W-:Y:S01]  /*9c00*/  @!P1 IMAD.IADD R17, R0, 0x1, R17 ;  /* 0x0000000100119824 */ /* 0x000fe200078e0211 */
[----:B------:R-:W-:Y:S01]  /*9c10*/  LOP3.LUT R0, R214, 0x20, R165, 0xf8, !PT ;  /* 0x00000020d6007812 */ /* 0x000fe200078ef8a5 */
[----:B------:R-:W-:Y:S01]  /*9c20*/  @!P0 IMAD.IADD R19, R2, 0x1, R19 ;  /* 0x0000000102138824 */ /* 0x000fe200078e0213 */
[----:B------:R-:W-:Y:S01]  /*9c30*/  @!PT LDS RZ, [RZ] ;  /* 0x00000000fffff984 */ /* 0x000fe20000000800 */
[----:B------:R-:W-:Y:S01]  /*9c40*/  @!PT LDS RZ, [RZ] ;  /* 0x00000000fffff984 */ /* 0x000fe20000000800 */
[----:B------:R-:W-:Y:S01]  /*9c50*/  @!PT LDS RZ, [RZ] ;  /* 0x00000000fffff984 */ /* 0x000fe20000000800 */
[----:B------:R-:W-:Y:S04]  /*9c60*/  @!P3 LDGSTS.E.BYPASS.LTC128B.128 [R227+0x5000], desc[UR4][R222.64] ;  /* 0x05000000dee3bfae */ /* 0x000fe8000b981a04 */
[----:B------:R-:W-:Y:S01]  /*9c70*/  @P3 STS.128 [R227+0x5000], RZ ;  /* 0x005000ffe3003388 */ /* 0x000fe20000000c00 */
[----:B------:R-:W-:Y:S01]  /*9c80*/  ISETP.GE.AND P3, PT, R4, R71, PT ;  /* 0x000000470400720c */ /* 0x000fe20003f66270 */
[----:B------:R-:W-:Y:S02]  /*9c90*/  @!P6 IMAD.MOV.U32 R4, RZ, RZ, R14 ;  /* 0x000000ffff04e224 */ /* 0x000fe400078e000e */
[----:B------:R-:W-:Y:S04]  /*9ca0*/  @P6 STS.128 [R227+0x5800], RZ ;  /* 0x005800ffe3006388 */ /* 0x000fe80000000c00 */
[----:B------:R-:W-:Y:S01]  /*9cb0*/  @!PT LDS RZ, [RZ] ;  /* 0x00000000fffff984 */ /* 0x000fe20000000800 */
[----:B------:R-:W-:Y:S01]  /*9cc0*/  @!PT LDS RZ, [RZ] ;  /* 0x00000000fffff984 */ /* 0x000fe20000000800 */
[----:B------:R-:W-:Y:S01]  /*9cd0*/  @!PT LDS RZ, [RZ] ;  /* 0x00000000fffff984 */ /* 0x000fe20000000800 */
[----:B------:R1:W-:Y:S01]  /*9ce0*/  @!P6 LDGSTS.E.BYPASS.LTC128B.128 [R227+0x5800], desc[UR4][R4.64] ;  /* 0x0580000004e3efae */ /* 0x0003e2000b981a04 */
[----:B------:R-:W-:-:S03]  /*9cf0*/  @!P5 LEA R6, P6, R60, R14, 0x6 ;  /* 0x0000000e3c06d211 */ /* 0x000fc600078c30ff */
[----:B------:R-:W-:Y:S01]  /*9d00*/  @P5 STS.128 [R227+0x6000], RZ ;  /* 0x006000ffe3005388 */ /* 0x000fe20000000c00 */
[C---:B------:R-:W-:Y:S02]  /*9d10*/  @!P5 LEA.HI.X R7, R60.reuse, R15, R61, 0x6, P6 ;  /* 0x0000000f3c07d211 */ /* 0x040fe400030f343d */
[----:B------:R-:W-:-:S03]  /*9d20*/  @!P4 LEA R10, P6, R60, R14, 0x7 ;  /* 0x0000000e3c0ac211 */ /* 0x000fc600078c38ff */
[----:B------:R-:W-:Y:S01]  /*9d30*/  @!PT LDS RZ, [RZ] ;  /* 0x00000000fffff984 */ /* 0x000fe20000000800 */
[----:B------:R-:W-:Y:S01]  /*9d40*/  @!PT LDS RZ, [RZ] ;  /* 0x00000000fffff984 */ /* 0x000fe20000000800 */
[----:B------:R-:W-:Y:S01]  /*9d50*/  @!PT LDS RZ, [RZ] ;  /* 0x00000000fffff984 */ /* 0x000fe20000000800 */
[----:B------:R2:W-:Y:S01]  /*9d60*/  @!P5 LDGSTS.E.BYPASS.LTC128B.128 [R227+0x6000], desc[UR4][R6.64] ;  /* 0x0600000006e3dfae */ /* 0x0005e2000b981a04 */
[C---:B------:R-:W-:Y:S02]  /*9d70*/  @!P3 LEA R2, P5, R60.reuse, R14, 0x8 ;  /* 0x0000000e3c02b211 */ /* 0x040fe400078a40ff */
[----:B------:R-:W-:Y:S01]  /*9d80*/  @!P4 LEA.HI.X R11, R60, R15, R61, 0x7, P6 ;  /* 0x0000000f3c0bc211 */ /* 0x000fe200030f3c3d */
        /* <DEDUP_REMOVED lines=9> */
[----:B------:R-:W-:Y:S01]  /*9e20*/  @!P2 LDGSTS.E.BYPASS.LTC128B.128 [R227+0x7000], desc[UR4][R8.64] ;  /* 0x0700000008e3afae */ /* 0x000fe2000b981a04 */
[----:B-1----:R-:W-:-:S03]  /*9e30*/  LOP3.LUT R5, R0, 0x100, R165, 0xf8, !PT ;  /* 0x0000010000057812 */ /* 0x002fc600078ef8a5 */
[----:B------:R-:W-:Y:S01]  /*9e40*/  @P3 STS.128 [R227+0x7800], RZ ;  /* 0x007800ffe3003388 */ /* 0x000fe20000000c00 */
[----:B------:R-:W-:-:S05]  /*9e50*/  LOP3.LUT R5, R5, R52, RZ, 0xfc, !PT ;  /* 0x0000003405057212 */ /* 0x000fca00078efcff */
[--C-:B------:R-:W-:Y:S02]  /*9e60*/  IMAD R0, R5, 0x2, R64.reuse ;  /* 0x0000000205007824 */ /* 0x100fe400078e0240 */
[----:B------:R-:W-:Y:S01]  /*9e70*/  IMAD R64, R3, 0x2, R64 ;  /* 0x0000000203407824 */ /* 0x000fe200078e0240 */
        /* <DEDUP_REMOVED lines=14> */
[----:B------:R3:W-:Y:S01]  /*9f60*/  @!P0 LDGSTS.E.BYPASS.LTC128B.128 [R227+0x8800], desc[UR4][R18.64] ;  /* 0x0880000012e38fae */ /* 0x0007e2000b981a04 */
[----:B------:R-:W-:-:S03]  /*9f70*/  LOP3.LUT P0, RZ, R62, 0x4, RZ, 0xc0, !PT ;  /* 0x000000043eff7812 */ /* 0x000fc6000780c0ff */
[----:B------:R4:W-:Y:S01]  /*9f80*/  LDSM.16.M88.4 R12, [R0] ;  /* 0x00000000000c783b */ /* 0x0009e20000000200 */
[----:B------:R-:W-:-:S03]  /*9f90*/  SEL R53, R53, 0xffffffe0, !P0 ;  /* 0xffffffe035357807 */ /* 0x000fc60004000000 */
[----:B--2---:R-:W2:Y:S02]  /*9fa0*/  LDSM.16.M88.4 R4, [R64+0x1000] ;  /* 0x001000004004783b */ /* 0x004ea40000000200 */
[----:B------:R-:W-:Y:S02]  /*9fb0*/  IMAD.IADD R160, R0, 0x1, R53 ;  /* 0x0000000100a07824 */ /* 0x000fe400078e0235 */
[----:B------:R-:W3:Y:S01]  /*9fc0*/  LDSM.16.M88.4 R136, [R64+0x1400] ;  /* 0x001400004088783b */ /* 0x000ee20000000200 */
[----:B-1----:R-:W-:-:S03]  /*9fd0*/  IMAD.SHL.U32 R2, R62, 0x2, RZ ;  /* 0x000000023e027824 */ /* 0x002fc600078e00ff */
[----:B------:R-:W1:Y:S02]  /*9fe0*/  LDSM.16.M88.4 R128, [R64+0x1800] ;  /* 0x001800004080783b */ /* 0x000e640000000200 */
[----:B------:R-:W-:Y:S02]  /*9ff0*/  LOP3.LUT R65, R231, 0x6, R2, 0xf8, !PT ;  /* 0x00000006e7417812 */ /* 0x000fe400078ef802 */
[----:B------:R-:W1:Y:S02]  /*a000*/  LDSM.16.M88.4 R120, [R64+0x1c00] ;  /* 0x001c00004078783b */ /* 0x000e640000000200 */
[C---:B------:R-:W-:Y:S02]  /*a010*/  LOP3.LUT R67, R65.reuse, 0x1, RZ, 0xfc, !PT ;  /* 0x0000000141437812 */ /* 0x040fe400078efcff */
[----:B------:R-:W1:Y:S01]  /*a020*/  LDSM.16.M88.4 R112, [R64+0x2000] ;  /* 0x002000004070783b */ /* 0x000e620000000200 */
[----:B------:R-:W-:Y:S01]  /*a030*/  LOP3.LUT R3, R65, 0x8, RZ, 0xfc, !PT ;  /* 0x0000000841037812 */ /* 0x000fe200078efcff */
[----:B----4-:R-:W-:-:S02]  /*a040*/  IMAD.IADD R0, R64, 0x1, R53 ;  /* 0x0000000140007824 */ /* 0x010fc400078e0235 */
[----:B------:R-:W4:Y:S01]  /*a050*/  LDSM.16.M88.4 R104, [R64+0x2400] ;  /* 0x002400004068783b */ /* 0x000f220000000200 */
[-C--:B------:R-:W-:Y:S02]  /*a060*/  ISETP.GE.AND P1, PT, R67, R66.reuse, PT ;  /* 0x000000424300720c */ /* 0x080fe40003f26270 */
[-C--:B------:R-:W-:Y:S01]  /*a070*/  ISETP.GE.AND P0, PT, R65, R66.reuse, PT ;  /* 0x000000424100720c */ /* 0x080fe20003f06270 */
[----:B------:R-:W4:Y:S01]  /*a080*/  LDSM.16.M88.4 R96, [R64+0x2800] ;  /* 0x002800004060783b */ /* 0x000f220000000200 */
[-C--:B------:R-:W-:Y:S02]  /*a090*/  ISETP.GE.AND P2, PT, R3, R66.reuse, PT ;  /* 0x000000420300720c */ /* 0x080fe40003f46270 */
[C---:B------:R-:W-:Y:S01]  /*a0a0*/  LOP3.LUT R3, R65.reuse, 0x9, RZ, 0xfc, !PT ;  /* 0x0000000941037812 */ /* 0x040fe200078efcff */
[----:B------:R-:W4:Y:S01]  /*a0b0*/  LDSM.16.M88.4 R88, [R64+0x2c00] ;  /* 0x002c00004058783b */ /* 0x000f220000000200 */
[----:B------:R-:W-:Y:S02]  /*a0c0*/  LOP3.LUT R67, R65, 0x11, RZ, 0xfc, !PT ;  /* 0x0000001141437812 */ /* 0x000fe400078efcff */
[----:B------:R-:W-:Y:S01]  /*a0d0*/  ISETP.GE.AND P4, PT, R3, R66, PT ;  /* 0x000000420300720c */ /* 0x000fe20003f86270 */
[----:B------:R-:W4:Y:S01]  /*a0e0*/  LDSM.16.M88.4 R80, [R64+0x3000] ;  /* 0x003000004050783b */ /* 0x000f220000000200 */
[----:B------:R-:W-:-:S02]  /*a0f0*/  LOP3.LUT R3, R65, 0x18, RZ, 0xfc, !PT ;  /* 0x0000001841037812 */ /* 0x000fc400078efcff */
[-C--:B------:R-:W-:Y:S01]  /*a100*/  ISETP.GE.AND P6, PT, R67, R66.reuse, PT ;  /* 0x000000424300720c */ /* 0x080fe20003fc6270 */
[----:B------:R-:W4:Y:S01]  /*a110*/  LDSM.16.M88.4 R72, [R64+0x3400] ;  /* 0x003400004048783b */ /* 0x000f220000000200 */
[----:B------:R-:W-:Y:S02]  /*a120*/  LOP3.LUT R67, R65, 0x19, RZ, 0xfc, !PT ;  /* 0x0000001941437812 */ /* 0x000fe400078efcff */
[----:B------:R-:W-:Y:S01]  /*a130*/  ISETP.GE.AND P3, PT, R3, R66, PT ;  /* 0x000000420300720c */ /* 0x000fe20003f66270 */
[----:B------:R-:W4:Y:S01]  /*a140*/  LDSM.16.M88.4 R56, [R64+0x3800] ;  /* 0x003800004038783b */ /* 0x000f220000000200 */
[C---:B--2---:R-:W-:Y:S02]  /*a150*/  HMMA.16816.F32 R8, R12.reuse, R4, RZ ;  /* 0x000000040c08723c */ /* 0x044fe400000018ff */
[----:B------:R-:W-:Y:S01]  /*a160*/  P2R R3, PR, RZ, 0x8 ;  /* 0x00000008ff037803 */ /* 0x000fe20000000000 */
[----:B------:R-:W2:Y:S04]  /*a170*/  LDSM.16.M88.4 R44, [R64+0x3c00] ;  /* 0x003c0000402c783b */ /* 0x000ea80000000200 */
[----:B------:R-:W2:Y:S01]  /*a180*/  LDSM.16.M88.4 R36, [R64+0x4000] ;  /* 0x004000004024783b */ /* 0x000ea20000000200 */
[C---:B---3--:R-:W-:Y:S03]  /*a190*/  HMMA.16816.F32 R140, R12.reuse, R136, RZ ;  /* 0x000000880c8c723c */ /* 0x048fe600000018ff */
[----:B------:R-:W3:Y:S04]  /*a1a0*/  LDSM.16.M88.4 R28, [R64+0x4400] ;  /* 0x00440000401c783b */ /* 0x000ee80000000200 */
[----:B------:R-:W3:Y:S01]  /*a1b0*/  LDSM.16.M88.4 R20, [R64+0x4800] ;  /* 0x004800004014783b */ /* 0x000ee20000000200 */
[C---:B-1----:R-:W-:Y:S03]  /*a1c0*/  HMMA.16816.F32 R132, R12.reuse, R128, RZ ;  /* 0x000000800c84723c */ /* 0x042fe600000018ff */
[----:B------:R-:W1:Y:S04]  /*a1d0*/  LDSM.16.M88.4 R152, [R64+0x4c00] ;  /* 0x004c00004098783b */ /* 0x000e680000000200 */
[----:B------:R-:W-:Y:S01]  /*a1e0*/  LDSM.16.M88.4 R160, [R160] ;  /* 0x00000000a0a0783b */ /* 0x000fe20000000200 */
[C---:B------:R-:W-:Y:S03]  /*a1f0*/  HMMA.16816.F32 R124, R12.reuse, R120, RZ ;  /* 0x000000780c7c723c */ /* 0x040fe600000018ff */
[----:B------:R-:W1:Y:S04]  /*a200*/  LDSM.16.M88.4 R144, [R0+0x1000] ;  /* 0x001000000090783b */ /* 0x000e680000000200 */
[----:B------:R-:W1:Y:S01]  /*a210*/  LDSM.16.M88.4 R156, [R0+0x1400] ;  /* 0x00140000009c783b */ /* 0x000e620000000200 */
[C---:B------:R-:W-:Y:S03]  /*a220*/  HMMA.16816.F32 R116, R12.reuse, R112, RZ ;  /* 0x000000700c74723c */ /* 0x040fe600000018ff */
[----:B------:R-:W0:Y:S05]  /*a230*/  LDGDEPBAR ;  /* 0x00000000000079af */ /* 0x000e2a0000000000 */
[C---:B----4-:R-:W-:Y:S08]  /*a240*/  HMMA.16816.F32 R108, R12.reuse, R104, RZ ;  /* 0x000000680c6c723c */ /* 0x050ff000000018ff */
        /* <DEDUP_REMOVED lines=29> */
[----:B------:R-:W2:Y:S07]  /*a420*/  LDSM.16.M88.4 R144, [R0+0x1c00] ;  /* 0x001c00000090783b */ /* 0x000eae0000000200 */
[----:B------:R-:W-:Y:S01]  /*a430*/  HMMA.16816.F32 R140, R160, R156, R140 ;  /* 0x0000009ca08c723c */ /* 0x000fe2000000188c */
[----:B------:R-:W-:-:S02]  /*a440*/  LOP3.LUT R157, R65, 0x10, RZ, 0xfc, !PT ;  /* 0x00000010419d7812 */ /* 0x000fc400078efcff */
[----:B------:R-:W-:Y:S02]  /*a450*/  FSEL R2, R10, -INF , !P0 ;  /* 0xff8000000a027808 */ /* 0x000fe40004000000 */
[----:B------:R-:W-:Y:S02]  /*a460*/  FSEL R187, R8, -INF , !P0 ;  /* 0xff80000008bb7808 */ /* 0x000fe40004000000 */
[----:B------:R-:W-:Y:S01]  /*a470*/  FSEL R54, R11, -INF , !P1 ;  /* 0xff8000000b367808 */ /* 0x000fe20004800000 */
[----:B------:R-:W-:Y:S01]  /*a480*/  HMMA.16816.F32 R136, R160, R158, R136 ;  /* 0x0000009ea088723c */ /* 0x000fe20000001888 */
[----:B------:R-:W-:Y:S02]  /*a490*/  FSEL R193, R9, -INF , !P1 ;  /* 0xff80000009c17808 */ /* 0x000fe40004800000 */
[----:B------:R-:W3:Y:S01]  /*a4a0*/  LDSM.16.M88.4 R8, [R0+0x2000] ;  /* 0x002000000008783b */ /* 0x000ee20000000200 */
[----:B------:R-:W-:Y:S02]  /*a4b0*/  FSEL R64, R6, -INF , !P2 ;  /* 0xff80000006407808 */ /* 0x000fe40005000000 */
[----:B------:R-:W-:-:S02]  /*a4c0*/  FSEL R156, R7, -INF , !P4 ;  /* 0xff800000079c7808 */ /* 0x000fc40006000000 */
[----:B------:R-:W-:Y:S01]  /*a4d0*/  FSEL R197, R5, -INF , !P4 ;  /* 0xff80000005c57808 */ /* 0x000fe20006000000 */
[C---:B-1----:R-:W-:Y:S01]  /*a4e0*/  HMMA.16816.F32 R132, R160.reuse, R152, R132 ;  /* 0x00000098a084723c */ /* 0x042fe20000001884 */
[----:B------:R-:W-:Y:S02]  /*a4f0*/  FSEL R152, R4, -INF , !P2 ;  /* 0xff80000004987808 */ /* 0x000fe40005000000 */
[----:B------:R-:W1:Y:S01]  /*a500*/  LDSM.16.M88.4 R4, [R0+0x2400] ;  /* 0x002400000004783b */ /* 0x000e620000000200 */
[----:B------:R-:W-:Y:S02]  /*a510*/  ISETP.GE.AND P0, PT, R67, R66, PT ;  /* 0x000000424300720c */ /* 0x000fe40003f06270 */
[C---:B------:R-:W-:Y:S02]  /*a520*/  LOP3.LUT R67, R65.reuse, 0x20, RZ, 0xfc, !PT ;  /* 0x0000002041437812 */ /* 0x040fe400078efcff */
[----:B------:R-:W-:Y:S01]  /*a530*/  HMMA.16816.F32 R128, R160, R154, R128 ;  /* 0x0000009aa080723c */ /* 0x000fe20000001880 */
[----:B------:R-:W-:-:S02]  /*a540*/  LOP3.LUT R153, R65, 0x21, RZ, 0xfc, !PT ;  /* 0x0000002141997812 */ /* 0x000fc400078efcff */
[-C--:B------:R-:W-:Y:S02]  /*a550*/  ISETP.GE.AND P5, PT, R157, R66.reuse, PT ;  /* 0x000000429d00720c */ /* 0x080fe40003fa6270 */
[-C--:B------:R-:W-:Y:S02]  /*a560*/  ISETP.GE.AND P1, PT, R67, R66.reuse, PT ;  /* 0x000000424300720c */ /* 0x080fe40003f26270 */
[----:B------:R-:W-:Y:S01]  /*a570*/  ISETP.NE.AND P2, PT, R3, RZ, PT ;  /* 0x000000ff0300720c */ /* 0x000fe20003f45270 */
[----:B--2---:R-:W-:Y:S01]  /*a580*/  HMMA.16816.F32 R124, R160, R144, R124 ;  /* 0x00000090a07c723c */ /* 0x004fe2000000187c */
[C---:B------:R-:W-:Y:S02]  /*a590*/  LOP3.LUT R67, R65.reuse, 0x28, RZ, 0xfc, !PT ;  /* 0x0000002841437812 */ /* 0x040fe400078efcff */
[----:B------:R-:W-:Y:S02]  /*a5a0*/  LOP3.LUT R3, R65, 0x29, RZ, 0xfc, !PT ;  /* 0x0000002941037812 */ /* 0x000fe400078efcff */
[----:B------:R-:W-:-:S02]  /*a5b0*/  ISETP.GE.AND P3, PT, R153, R66, PT ;  /* 0x000000429900720c */ /* 0x000fc40003f66270 */
[----:B------:R-:W-:Y:S01]  /*a5c0*/  FSEL R142, R142, -INF , !P5 ;  /* 0xff8000008e8e7808 */ /* 0x000fe20006800000 */
[C---:B------:R-:W-:Y:S01]  /*a5d0*/  HMMA.16816.F32 R120, R160.reuse, R146, R120 ;  /* 0x00000092a078723c */ /* 0x040fe20000001878 */
[----:B------:R-:W-:Y:S02]  /*a5e0*/  FSEL R203, R140, -INF , !P5 ;  /* 0xff8000008ccb7808 */ /* 0x000fe40006800000 */
[-C--:B------:R-:W-:Y:S02]  /*a5f0*/  ISETP.GE.AND P4, PT, R67, R66.reuse, PT ;  /* 0x000000424300720c */ /* 0x080fe40003f86270 */
[----:B------:R-:W-:Y:S02]  /*a600*/  ISETP.GE.AND P5, PT, R3, R66, PT ;  /* 0x000000420300720c */ /* 0x000fe40003fa6270 */
[C---:B------:R-:W-:Y:S02]  /*a610*/  LOP3.LUT R67, R65.reuse, 0x38, RZ, 0xfc, !PT ;  /* 0x0000003841437812 */ /* 0x040fe400078efcff */
[C---:B------:R-:W-:Y:S01]  /*a620*/  LOP3.LUT R3, R65.reuse, 0x30, RZ, 0xfc, !PT ;  /* 0x0000003041037812 */ /* 0x040fe200078efcff */
[----:B---3--:R-:W-:Y:S01]  /*a630*/  HMMA.16816.F32 R116, R160, R8, R116 ;  /* 0x00000008a074723c */ /* 0x008fe20000001874 */
[----:B------:R-:W-:-:S02]  /*a640*/  LOP3.LUT R9, R65, 0x48, RZ, 0xfc, !PT ;  /* 0x0000004841097812 */ /* 0x000fc400078efcff */
[----:B------:R-:W-:Y:S02]  /*a650*/  FSEL R146, R134, -INF , !P1 ;  /* 0xff80000086927808 */ /* 0x000fe40004800000 */
[----:B------:R-:W-:Y:S02]  /*a660*/  FSEL R201, R132, -INF , !P1 ;  /* 0xff80000084c97808 */ /* 0x000fe40004800000 */
[----:B------:R-:W-:Y:S01]  /*a670*/  FSEL R164, R135, -INF , !P3 ;  /* 0xff80000087a47808 */ /* 0x000fe20005800000 */
[----:B------:R-:W-:Y:S01]  /*a680*/  HMMA.16816.F32 R112, R160, R10, R112 ;  /* 0x0000000aa070723c */ /* 0x000fe20000001870 */
[----:B------:R-:W-:Y:S02]  /*a690*/  FSEL R199, R133, -INF , !P3 ;  /* 0xff80000085c77808 */ /* 0x000fe40005800000 */
[----:B------:R-:W-:Y:S01]  /*a6a0*/  FSEL R215, R136, -INF , !P2 ;  /* 0xff80000088d77808 */ /* 0x000fe20005000000 */
[----:B------:R-:W2:Y:S01]  /*a6b0*/  LDSM.16.M88.4 R132, [R0+0x2800] ;  /* 0x002800000084783b */ /* 0x000ea20000000200 */
[----:B------:R-:W-:-:S02]  /*a6c0*/  FSEL R136, R139, -INF , !P0 ;  /* 0xff8000008b887808 */ /* 0x000fc40004000000 */
[----:B------:R-:W-:Y:S01]  /*a6d0*/  FSEL R209, R137, -INF , !P0 ;  /* 0xff80000089d17808 */ /* 0x000fe20004000000 */
[C---:B-1----:R-:W-:Y:S01]  /*a6e0*/  HMMA.16816.F32 R108, R160.reuse, R4, R108 ;  /* 0x00000004a06c723c */ /* 0x042fe2000000186c */
[----:B------:R-:W-:Y:S02]  /*a6f0*/  FSEL R168, R131, -INF , !P5 ;  /* 0xff80000083a87808 */ /* 0x000fe40006800000 */
[----:B------:R-:W-:Y:S02]  /*a700*/  FSEL R191, R129, -INF , !P5 ;  /* 0xff80000081bf7808 */ /* 0x000fe40006800000 */
[----:B------:R-:W-:Y:S02]  /*a710*/  FSEL R140, R143, -INF , !P6 ;  /* 0xff8000008f8c7808 */ /* 0x000fe40007000000 */
[----:B------:R-:W-:Y:S01]  /*a720*/  FSEL R205, R141, -INF , !P6 ;  /* 0xff8000008dcd7808 */ /* 0x000fe20007000000 */
[----:B------:R-:W-:Y:S01]  /*a730*/  HMMA.16816.F32 R104, R160, R6, R104 ;  /* 0x00000006a068723c */ /* 0x000fe20000001868 */
[----:B------:R-:W-:-:S02]  /*a740*/  ISETP.GE.AND P0, PT, R67, R66, PT ;  /* 0x000000424300720c */ /* 0x000fc40003f06270 */
[-C--:B------:R-:W-:Y:S02]  /*a750*/  ISETP.GE.AND P5, PT, R9, R66.reuse, PT ;  /* 0x000000420900720c */ /* 0x080fe40003fa6270 */
[-C--:B------:R-:W-:Y:S02]  /*a760*/  ISETP.GE.AND P6, PT, R3, R66.reuse, PT ;  /* 0x000000420300720c */ /* 0x080fe40003fc6270 */
[C---:B------:R-:W-:Y:S02]  /*a770*/  LOP3.LUT R67, R65.reuse, 0x39, RZ, 0xfc, !PT ;  /* 0x0000003941437812 */ /* 0x040fe400078efcff */
[----:B------:R-:W-:Y:S02]  /*a780*/  LOP3.LUT R9, R65, 0x49, RZ, 0xfc, !PT ;  /* 0x0000004941097812 */ /* 0x000fe400078efcff */
[----:B------:R-:W-:Y:S02]  /*a790*/  FSEL R144, R138, -INF , !P2 ;  /* 0xff8000008a907808 */ /* 0x000fe40005000000 */
[----:B------:R-:W-:-:S02]  /*a7a0*/  ISETP.GE.AND P2, PT, R67, R66, PT ;  /* 0x000000424300720c */ /* 0x000fc40003f46270 */
[----:B------:R-:W-:Y:S02]  /*a7b0*/  FSEL R126, R126, -INF , !P6 ;  /* 0xff8000007e7e7808 */ /* 0x000fe40007000000 */
[----:B------:R-:W-:Y:S02]  /*a7c0*/  FSEL R183, R124, -INF , !P6 ;  /* 0xff8000007cb77808 */ /* 0x000fe40007000000 */
[C---:B------:R-:W-:Y:S02]  /*a7d0*/  LOP3.LUT R5, R65.reuse, 0x58, RZ, 0xfc, !PT ;  /* 0x0000005841057812 */ /* 0x040fe400078efcff */
[----:B------:R-:W-:Y:S02]  /*a7e0*/  LOP3.LUT R67, R65, 0x40, RZ, 0xfc, !PT ;  /* 0x0000004041437812 */ /* 0x000fe400078efcff */
[----:B------:R-:W-:Y:S02]  /*a7f0*/  ISETP.GE.AND P6, PT, R9, R66, PT ;  /* 0x000000420900720c */ /* 0x000fe40003fc6270 */
[----:B------:R-:W1:Y:S01]  /*a800*/  LDSM.16.M88.4 R8, [R0+0x2c00] ;  /* 0x002c00000008783b */ /* 0x000e620000000200 */
[----:B------:R-:W-:-:S02]  /*a810*/  FSEL R122, R122, -INF , !P0 ;  /* 0xff8000007a7a7808 */ /* 0x000fc40004000000 */
[----:B------:R-:W-:Y:S01]  /*a820*/  FSEL R181, R120, -INF , !P0 ;  /* 0xff80000078b57808 */ /* 0x000fe20004000000 */
[C---:B--2---:R-:W-:Y:S01]  /*a830*/  HMMA.16816.F32 R100, R160.reuse, R132, R100 ;  /* 0x00000084a064723c */ /* 0x044fe20000001864 */
[-C--:B------:R-:W-:Y:S02]  /*a840*/  ISETP.GE.AND P0, PT, R5, R66.reuse, PT ;  /* 0x000000420500720c */ /* 0x080fe40003f06270 */
[----:B------:R-:W-:Y:S02]  /*a850*/  ISETP.GE.AND P3, PT, R67, R66, PT ;  /* 0x000000424300720c */ /* 0x000fe40003f66270 */
[----:B------:R-:W-:Y:S02]  /*a860*/  LOP3.LUT R5, R65, 0x59, RZ, 0xfc, !PT ;  /* 0x0000005941057812 */ /* 0x000fe400078efcff */
[----:B------:R-:W-:Y:S01]  /*a870*/  FSEL R172, R118, -INF , !P3 ;  /* 0xff80000076ac7808 */ /* 0x000fe20005800000 */
[----:B------:R-:W-:Y:S01]  /*a880*/  HMMA.16816.F32 R96, R160, R134, R96 ;  /* 0x00000086a060723c */ /* 0x000fe20000001860 */
[----:B------:R-:W-:-:S02]  /*a890*/  FSEL R175, R116, -INF , !P3 ;  /* 0xff80000074af7808 */ /* 0x000fc40005800000 */
[-C--:B------:R-:W-:Y:S02]  /*a8a0*/  ISETP.GE.AND P3, PT, R5, R66.reuse, PT ;  /* 0x000000420500720c */ /* 0x080fe40003f66270 */
[----:B------:R-:W2:Y:S01]  /*a8b0*/  LDSM.16.M88.4 R4, [R0+0x3000] ;  /* 0x003000000004783b */ /* 0x000ea20000000200 */
[C---:B------:R-:W-:Y:S02]  /*a8c0*/  LOP3.LUT R3, R65.reuse, 0x31, RZ, 0xfc, !PT ;  /* 0x0000003141037812 */ /* 0x040fe400078efcff */
[----:B------:R-:W-:Y:S02]  /*a8d0*/  LOP3.LUT R67, R65, 0x41, RZ, 0xfc, !PT ;  /* 0x0000004141437812 */ /* 0x000fe400078efcff */
[----:B------:R-:W-:Y:S02]  /*a8e0*/  FSEL R166, R130, -INF , !P4 ;  /* 0xff80000082a67808 */ /* 0x000fe40006000000 */
[----:B------:R-:W-:Y:S02]  /*a8f0*/  FSEL R195, R128, -INF , !P4 ;  /* 0xff80000080c37808 */ /* 0x000fe40006000000 */
[----:B------:R-:W-:-:S02]  /*a900*/  ISETP.GE.AND P4, PT, R67, R66, PT ;  /* 0x000000424300720c */ /* 0x000fc40003f86270 */
[----:B------:R-:W-:Y:S02]  /*a910*/  ISETP.GE.AND P1, PT, R3, R66, PT ;  /* 0x000000420300720c */ /* 0x000fe40003f26270 */
[C---:B------:R-:W-:Y:S02]  /*a920*/  LOP3.LUT R3, R65.reuse, 0x50, RZ, 0xfc, !PT ;  /* 0x0000005041037812 */ /* 0x040fe400078efcff */
[----:B------:R-:W-:Y:S02]  /*a930*/  LOP3.LUT R67, R65, 0x51, RZ, 0xfc, !PT ;  /* 0x0000005141437812 */ /* 0x000fe400078efcff */
[----:B------:R-:W-:Y:S02]  /*a940*/  FSEL R124, R127, -INF , !P1 ;  /* 0xff8000007f7c7808 */ /* 0x000fe40004800000 */
[----:B------:R-:W-:Y:S02]  /*a950*/  FSEL R185, R125, -INF , !P1 ;  /* 0xff8000007db97808 */ /* 0x000fe40004800000 */
[----:B------:R-:W-:-:S02]  /*a960*/  FSEL R120, R123, -INF , !P2 ;  /* 0xff8000007b787808 */ /* 0x000fc40005000000 */
[----:B------:R-:W-:Y:S01]  /*a970*/  FSEL R179, R121, -INF , !P2 ;  /* 0xff80000079b37808 */ /* 0x000fe20005000000 */
[C---:B-1----:R-:W-:Y:S01]  /*a980*/  HMMA.16816.F32 R92, R160.reuse, R8, R92 ;  /* 0x00000008a05c723c */ /* 0x042fe2000000185c */
[-C--:B------:R-:W-:Y:S02]  /*a990*/  ISETP.GE.AND P1, PT, R67, R66.reuse, PT ;  /* 0x000000424300720c */ /* 0x080fe40003f26270 */
[----:B------:R-:W-:Y:S02]  /*a9a0*/  ISETP.GE.AND P2, PT, R3, R66, PT ;  /* 0x000000420300720c */ /* 0x000fe40003f46270 */
[C---:B------:R-:W-:Y:S02]  /*a9b0*/  LOP3.LUT R9, R65.reuse, 0x78, RZ, 0xfc, !PT ;  /* 0x0000007841097812 */ /* 0x040fe400078efcff */
[----:B------:R-:W-:Y:S01]  /*a9c0*/  LOP3.LUT R67, R65, 0x60, RZ, 0xfc, !PT ;  /* 0x0000006041437812 */ /* 0x000fe200078efcff */
[----:B------:R-:W-:Y:S01]  /*a9d0*/  HMMA.16816.F32 R88, R160, R10, R88 ;  /* 0x0000000aa058723c */ /* 0x000fe20000001858 */
[----:B------:R-:W-:-:S02]  /*a9e0*/  FSEL R176, R106, -INF , !P0 ;  /* 0xff8000006ab07808 */ /* 0x000fc40004000000 */
[----:B------:R-:W-:Y:S02]  /*a9f0*/  FSEL R159, R104, -INF , !P0 ;  /* 0xff800000689f7808 */ /* 0x000fe40004000000 */
[----:B------:R-:W-:Y:S02]  /*aa00*/  FSEL R116, R119, -INF , !P4 ;  /* 0xff80000077747808 */ /* 0x000fe40006000000 */
[----:B------:R-:W-:Y:S01]  /*aa10*/  FSEL R177, R117, -INF , !P4 ;  /* 0xff80000075b17808 */ /* 0x000fe20006000000 */
[----:B--2---:R-:W-:Y:S01]  /*aa20*/  HMMA.16816.F32 R84, R160, R4, R84 ;  /* 0x00000004a054723c */ /* 0x004fe20000001854 */
[----:B------:R-:W-:Y:S02]  /*aa30*/  LOP3.LUT R3, R65, 0x69, RZ, 0xfc, !PT ;  /* 0x0000006941037812 */ /* 0x000fe400078efcff */
[----:B------:R-:W-:Y:S02]  /*aa40*/  FSEL R132, R110, -INF , !P2 ;  /* 0xff8000006e847808 */ /* 0x000fe40005000000 */
[----:B------:R-:W-:-:S02]  /*aa50*/  FSEL R167, R108, -INF , !P2 ;  /* 0xff8000006ca77808 */ /* 0x000fc40005000000 */
[----:B------:R-:W-:Y:S01]  /*aa60*/  FSEL R134, R111, -INF , !P1 ;  /* 0xff8000006f867808 */ /* 0x000fe20004800000 */
[----:B------:R-:W-:Y:S01]  /*aa70*/  HMMA.16816.F32 R80, R160, R6, R80 ;  /* 0x00000006a050723c */ /* 0x000fe20000001850 */
[----:B------:R-:W-:Y:S02]  /*aa80*/  FSEL R169, R109, -INF , !P1 ;  /* 0xff8000006da97808 */ /* 0x000fe40004800000 */
[-C--:B------:R-:W-:Y:S01]  /*aa90*/  ISETP.GE.AND P0, PT, R9, R66.reuse, PT ;  /* 0x000000420900720c */ /* 0x080fe20003f06270 */
[----:B------:R-:W1:Y:S01]  /*aaa0*/  LDSM.16.M88.4 R108, [R0+0x3400] ;  /* 0x00340000006c783b */ /* 0x000e620000000200 */
[----:B------:R-:W-:Y:S02]  /*aab0*/  ISETP.GE.AND P4, PT, R67, R66, PT ;  /* 0x000000424300720c */ /* 0x000fe40003f86270 */
[----:B------:R-:W-:Y:S02]  /*aac0*/  LOP3.LUT R9, R65, 0x79, RZ, 0xfc, !PT ;  /* 0x0000007941097812 */ /* 0x000fe400078efcff */
[----:B------:R-:W-:-:S02]  /*aad0*/  FSEL R178, R107, -INF , !P3 ;  /* 0xff8000006bb27808 */ /* 0x000fc40005800000 */
[----:B------:R-:W-:Y:S02]  /*aae0*/  FSEL R157, R105, -INF , !P3 ;  /* 0xff800000699d7808 */ /* 0x000fe40005800000 */
[-C--:B------:R-:W-:Y:S02]  /*aaf0*/  ISETP.GE.AND P3, PT, R3, R66.reuse, PT ;  /* 0x000000420300720c */ /* 0x080fe40003f66270 */
[----:B------:R-:W-:Y:S02]  /*ab00*/  FSEL R180, R102, -INF , !P4 ;  /* 0xff80000066b47808 */ /* 0x000fe40006000000 */
[----:B------:R-:W-:Y:S02]  /*ab10*/  FSEL R153, R100, -INF , !P4 ;  /* 0xff80000064997808 */ /* 0x000fe40006000000 */
[----:B------:R-:W-:Y:S02]  /*ab20*/  LOP3.LUT R5, R65, 0x88, RZ, 0xfc, !PT ;  /* 0x0000008841057812 */ /* 0x000fe400078efcff */
[----:B------:R-:W-:-:S02]  /*ab30*/  ISETP.GE.AND P4, PT, R9, R66, PT ;  /* 0x000000420900720c */ /* 0x000fc40003f86270 */
[----:B------:R-:W2:Y:S01]  /*ab40*/  LDSM.16.M88.4 R8, [R0+0x3800] ;  /* 0x003800000008783b */ /* 0x000ea20000000200 */
[----:B------:R-:W-:Y:S02]  /*ab50*/  FSEL R186, R99, -INF , !P3 ;  /* 0xff80000063ba7808 */ /* 0x000fe40005800000 */
[----:B------:R-:W-:Y:S02]  /*ab60*/  FSEL R145, R97, -INF , !P3 ;  /* 0xff80000061917808 */ /* 0x000fe40005800000 */
[-C--:B------:R-:W-:Y:S02]  /*ab70*/  ISETP.GE.AND P3, PT, R5, R66.reuse, PT ;  /* 0x000000420500720c */ /* 0x080fe40003f66270 */
[----:B------:R-:W-:Y:S02]  /*ab80*/  LOP3.LUT R5, R65, 0x89, RZ, 0xfc, !PT ;  /* 0x0000008941057812 */ /* 0x000fe400078efcff */
[----:B------:R-:W-:Y:S02]  /*ab90*/  P2R R3, PR, RZ, 0x8 ;  /* 0x00000008ff037803 */ /* 0x000fe40000000000 */
[----:B------:R-:W-:-:S02]  /*aba0*/  ISETP.GE.AND P3, PT, R5, R66, PT ;  /* 0x000000420500720c */ /* 0x000fc40003f66270 */
[----:B------:R-:W3:Y:S01]  /*abb0*/  LDSM.16.M88.4 R4, [R0+0x3c00] ;  /* 0x003c00000004783b */ /* 0x000ee20000000200 */
[----:B------:R-:W-:Y:S02]  /*abc0*/  LOP3.LUT R67, R65, 0x68, RZ, 0xfc, !PT ;  /* 0x0000006841437812 */ /* 0x000fe400078efcff */
[----:B------:R-:W-:Y:S02]  /*abd0*/  FSEL R173, R112, -INF , !P5 ;  /* 0xff80000070ad7808 */ /* 0x000fe40006800000 */
[----:B------:R-:W-:Y:S02]  /*abe0*/  FSEL R112, R115, -INF , !P6 ;  /* 0xff80000073707808 */ /* 0x000fe40007000000 */
[----:B------:R-:W-:Y:S01]  /*abf0*/  FSEL R171, R113, -INF , !P6 ;  /* 0xff80000071ab7808 */ /* 0x000fe20007000000 */
[----:B-1----:R-:W-:Y:S01]  /*ac00*/  HMMA.16816.F32 R72, R160, R110, R72 ;  /* 0x0000006ea048723c */ /* 0x002fe20000001848 */
[----:B------:R-:W-:Y:S02]  /*ac10*/  ISETP.GE.AND P6, PT, R67, R66, PT ;  /* 0x000000424300720c */ /* 0x000fe40003fc6270 */
[----:B------:R-:W-:-:S02]  /*ac20*/  LOP3.LUT R67, R65, 0x70, RZ, 0xfc, !PT ;  /* 0x0000007041437812 */ /* 0x000fc400078efcff */
[----:B------:R-:W-:Y:S02]  /*ac30*/  LOP3.LUT R117, R65, 0x61, RZ, 0xfc, !PT ;  /* 0x0000006141757812 */ /* 0x000fe400078efcff */
[-C--:B------:R-:W-:Y:S01]  /*ac40*/  ISETP.GE.AND P2, PT, R67, R66.reuse, PT ;  /* 0x000000424300720c */ /* 0x080fe20003f46270 */
[----:B------:R-:W-:Y:S01]  /*ac50*/  HMMA.16816.F32 R76, R160, R108, R76 ;  /* 0x0000006ca04c723c */ /* 0x000fe2000000184c */
[----:B------:R-:W-:Y:S02]  /*ac60*/  LOP3.LUT R67, R65, 0x71, RZ, 0xfc, !PT ;  /* 0x0000007141437812 */ /* 0x000fe400078efcff */
[----:B------:R-:W-:Y:S02]  /*ac70*/  FSEL R114, R114, -INF , !P5 ;  /* 0xff80000072727808 */ /* 0x000fe40006800000 */
[-C--:B------:R-:W-:Y:S02]  /*ac80*/  ISETP.GE.AND P5, PT, R117, R66.reuse, PT ;  /* 0x000000427500720c */ /* 0x080fe40003fa6270 */
[----:B------:R-:W-:-:S02]  /*ac90*/  ISETP.GE.AND P1, PT, R67, R66, PT ;  /* 0x000000424300720c */ /* 0x000fc40003f26270 */
[----:B------:R-:W-:Y:S02]  /*aca0*/  LOP3.LUT R67, R65, 0x80, RZ, 0xfc, !PT ;  /* 0x0000008041437812 */ /* 0x000fe400078efcff */
[----:B------:R-:W-:Y:S01]  /*acb0*/  FSEL R182, R103, -INF , !P5 ;  /* 0xff80000067b67808 */ /* 0x000fe20006800000 */
[C---:B--2---:R-:W-:Y:S01]  /*acc0*/  HMMA.16816.F32 R68, R160.reuse, R8, R68 ;  /* 0x00000008a044723c */ /* 0x044fe20000001844 */
[----:B------:R-:W-:Y:S02]  /*acd0*/  FSEL R155, R101, -INF , !P5 ;  /* 0xff800000659b7808 */ /* 0x000fe40006800000 */
[----:B------:R-:W-:Y:S02]  /*ace0*/  ISETP.GE.AND P5, PT, R67, R66, PT ;  /* 0x000000424300720c */ /* 0x000fe40003fa6270 */
[----:B------:R-:W-:Y:S02]  /*acf0*/  LOP3.LUT R67, R65, 0x81, RZ, 0xfc, !PT ;  /* 0x0000008141437812 */ /* 0x000fe400078efcff */
[----:B------:R-:W-:Y:S01]  /*ad00*/  FSEL R98, R98, -INF , !P6 ;  /* 0xff80000062627808 */ /* 0x000fe20007000000 */
[----:B------:R-:W-:Y:S01]  /*ad10*/  HMMA.16816.F32 R56, R160, R10, R56 ;  /* 0x0000000aa038723c */ /* 0x000fe20000001838 */
[----:B------:R-:W-:-:S02]  /*ad20*/  FSEL R147, R96, -INF , !P6 ;  /* 0xff80000060937808 */ /* 0x000fc40007000000 */
[-C--:B------:R-:W-:Y:S02]  /*ad30*/  ISETP.GE.AND P6, PT, R67, R66.reuse, PT ;  /* 0x000000424300720c */ /* 0x080fe40003fc6270 */
[----:B------:R-:W-:Y:S02]  /*ad40*/  LOP3.LUT R67, R65, 0x90, RZ, 0xfc, !PT ;  /* 0x0000009041437812 */ /* 0x000fe400078efcff */
[----:B------:R-:W-:Y:S01]  /*ad50*/  FSEL R188, R94, -INF , !P2 ;  /* 0xff8000005ebc7808 */ /* 0x000fe20005000000 */
[----:B---3--:R-:W-:Y:S01]  /*ad60*/  HMMA.16816.F32 R48, R160, R4, R48 ;  /* 0x00000004a030723c */ /* 0x008fe20000001830 */
[----:B------:R-:W-:Y:S02]  /*ad70*/  FSEL R139, R92, -INF , !P2 ;  /* 0xff8000005c8b7808 */ /* 0x000fe40005000000 */
[----:B------:R-:W-:Y:S02]  /*ad80*/  ISETP.GE.AND P2, PT, R67, R66, PT ;  /* 0x000000424300720c */ /* 0x000fe40003f46270 */
[----:B------:R-:W-:-:S02]  /*ad90*/  FSEL R194, R91, -INF , !P4 ;  /* 0xff8000005bc27808 */ /* 0x000fc40006000000 */
[----:B------:R-:W-:Y:S01]  /*ada0*/  FSEL R135, R89, -INF , !P4 ;  /* 0xff80000059877808 */ /* 0x000fe20006000000 */
[----:B------:R-:W-:Y:S01]  /*adb0*/  HMMA.16816.F32 R44, R160, R6, R44 ;  /* 0x00000006a02c723c */ /* 0x000fe2000000182c */
[----:B------:R-:W-:Y:S02]  /*adc0*/  LOP3.LUT R67, R65, 0x98, RZ, 0xfc, !PT ;  /* 0x0000009841437812 */ /* 0x000fe400078efcff */
[----:B------:R-:W-:Y:S02]  /*add0*/  ISETP.NE.AND P4, PT, R3, RZ, PT ;  /* 0x000000ff0300720c */ /* 0x000fe40003f85270 */
[----:B------:R-:W-:Y:S02]  /*ade0*/  LOP3.LUT R3, R65, 0x99, RZ, 0xfc, !PT ;  /* 0x0000009941037812 */ /* 0x000fe400078efcff */
        /* <DEDUP_REMOVED lines=8> */
[C---:B------:R-:W-:Y:S01]  /*ae70*/  LOP3.LUT R5, R65.reuse, 0xb8, RZ, 0xfc, !PT ;  /* 0x000000b841057812 */ /* 0x040fe200078efcff */
[----:B------:R-:W1:Y:S01]  /*ae80*/  LDSM.16.M88.4 R84, [R0+0x4000] ;  /* 0x004000000054783b */ /* 0x000e620000000200 */
[----:B------:R-:W-:Y:S02]  /*ae90*/  LOP3.LUT R3, R65, 0xa0, RZ, 0xfc, !PT ;  /* 0x000000a041037812 */ /* 0x000fe400078efcff */
[----:B------:R-:W-:Y:S02]  /*aea0*/  FSEL R210, R74, -INF , !P0 ;  /* 0xff8000004ad27808 */ /* 0x000fe40004000000 */
[----:B------:R-:W-:Y:S02]  /*aeb0*/  FSEL R121, R72, -INF , !P0 ;  /* 0xff80000048797808 */ /* 0x000fe40004000000 */
[-C--:B------:R-:W-:Y:S02]  /*aec0*/  ISETP.GE.AND P0, PT, R5, R66.reuse, PT ;  /* 0x000000420500720c */ /* 0x080fe40003f06270 */
[----:B------:R-:W-:-:S02]  /*aed0*/  ISETP.GE.AND P6, PT, R3, R66, PT ;  /* 0x000000420300720c */ /* 0x000fc40003fc6270 */
[C---:B------:R-:W-:Y:S02]  /*aee0*/  LOP3.LUT R5, R65.reuse, 0xb9, RZ, 0xfc, !PT ;  /* 0x000000b941057812 */ /* 0x040fe400078efcff */
[----:B------:R-:W-:Y:S02]  /*aef0*/  LOP3.LUT R9, R65, 0xa8, RZ, 0xfc, !PT ;  /* 0x000000a841097812 */ /* 0x000fe400078efcff */
[----:B------:R-:W-:Y:S02]  /*af00*/  FSEL R202, R82, -INF , !P4 ;  /* 0xff80000052ca7808 */ /* 0x000fe40006000000 */
[----:B------:R-:W-:Y:S02]  /*af10*/  FSEL R129, R80, -INF , !P4 ;  /* 0xff80000050817808 */ /* 0x000fe40006000000 */
[----:B------:R-:W-:Y:S02]  /*af20*/  FSEL R216, R70, -INF , !P6 ;  /* 0xff80000046d87808 */ /* 0x000fe40007000000 */
[----:B------:R-:W-:-:S02]  /*af30*/  FSEL R115, R68, -INF , !P6 ;  /* 0xff80000044737808 */ /* 0x000fc40007000000 */
[-C--:B------:R-:W-:Y:S02]  /*af40*/  ISETP.GE.AND P4, PT, R9, R66.reuse, PT ;  /* 0x000000420900720c */ /* 0x080fe40003f86270 */
[-C--:B------:R-:W-:Y:S02]  /*af50*/  ISETP.GE.AND P6, PT, R5, R66.reuse, PT ;  /* 0x000000420500720c */ /* 0x080fe40003fc6270 */
[----:B------:R-:W-:Y:S01]  /*af60*/  LOP3.LUT R9, R65, 0xa9, RZ, 0xfc, !PT ;  /* 0x000000a941097812 */ /* 0x000fe200078efcff */
[----:B------:R-:W2:Y:S01]  /*af70*/  LDSM.16.M88.4 R4, [R0+0x4800] ;  /* 0x004800000004783b */ /* 0x000ea20000000200 */
[----:B------:R-:W-:Y:S02]  /*af80*/  FSEL R204, R83, -INF , !P3 ;  /* 0xff80000053cc7808 */ /* 0x000fe40005800000 */
[----:B------:R-:W-:Y:S02]  /*af90*/  FSEL R127, R81, -INF , !P3 ;  /* 0xff800000517f7808 */ /* 0x000fe40005800000 */
[----:B------:R-:W-:-:S02]  /*afa0*/  ISETP.GE.AND P3, PT, R9, R66, PT ;  /* 0x000000420900720c */ /* 0x000fc40003f66270 */
[----:B------:R-:W3:Y:S01]  /*afb0*/  LDSM.16.M88.4 R8, [R0+0x4400] ;  /* 0x004400000008783b */ /* 0x000ee20000000200 */
[----:B------:R-:W-:Y:S02]  /*afc0*/  FSEL R242, R58, -INF , !P4 ;  /* 0xff8000003af27808 */ /* 0x000fe40006000000 */
[----:B------:R-:W-:Y:S02]  /*afd0*/  FSEL R111, R57, -INF , !P3 ;  /* 0xff800000396f7808 */ /* 0x000fe40005800000 */
[----:B------:R-:W-:Y:S01]  /*afe0*/  LOP3.LUT R57, R65, 0xc9, RZ, 0xfc, !PT ;  /* 0x000000c941397812 */ /* 0x000fe200078efcff */
[----:B-1----:R-:W-:Y:S01]  /*aff0*/  HMMA.16816.F32 R40, R160, R84, R40 ;  /* 0x00000054a028723c */ /* 0x002fe20000001828 */
[----:B------:R-:W-:Y:S02]  /*b000*/  FSEL R244, R59, -INF , !P3 ;  /* 0xff8000003bf47808 */ /* 0x000fe40005800000 */
[----:B------:R-:W-:Y:S02]  /*b010*/  FSEL R113, R56, -INF , !P4 ;  /* 0xff80000038717808 */ /* 0x000fe40006000000 */
[----:B------:R-:W-:-:S02]  /*b020*/  ISETP.GE.AND P3, PT, R57, R66, PT ;  /* 0x000000423900720c */ /* 0x000fc40003f66270 */
[----:B------:R-:W1:Y:S01]  /*b030*/  LDSM.16.M88.4 R56, [R0+0x4c00] ;  /* 0x004c00000038783b */ /* 0x000e620000000200 */
[----:B------:R-:W-:Y:S01]  /*b040*/  LOP3.LUT R3, R65, 0xa1, RZ, 0xfc, !PT ;  /* 0x000000a141037812 */ /* 0x000fe200078efcff */
[----:B------:R-:W-:Y:S01]  /*b050*/  HMMA.16816.F32 R36, R160, R86, R36 ;  /* 0x00000056a024723c */ /* 0x000fe20000001824 */
[----:B------:R-:W-:Y:S01]  /*b060*/  FSEL R212, R75, -INF , !P5 ;  /* 0xff8000004bd47808 */ /* 0x000fe20006800000 */
[----:B------:R-:W-:-:S04]  /*b070*/  DEPBAR.LE SB0, 0x0 ;  /* 0x000080000000791a */ /* 0x000fc80000000000 */
[----:B------:R-:W-:Y:S02]  /*b080*/  FSEL R119, R73, -INF , !P5 ;  /* 0xff80000049777808 */ /* 0x000fe40006800000 */
[-C--:B------:R-:W-:Y:S02]  /*b090*/  ISETP.GE.AND P5, PT, R3, R66.reuse, PT ;  /* 0x000000420300720c */ /* 0x080fe40003fa6270 */
[----:B------:R-:W-:Y:S02]  /*b0a0*/  LOP3.LUT R3, R65, 0xc0, RZ, 0xfc, !PT ;  /* 0x000000c041037812 */ /* 0x000fe400078efcff */
[----:B------:R-:W-:Y:S02]  /*b0b0*/  FSEL R238, R71, -INF , !P5 ;  /* 0xff80000047ee7808 */ /* 0x000fe40006800000 */
[----:B------:R-:W-:Y:S02]  /*b0c0*/  FSEL R117, R69, -INF , !P5 ;  /* 0xff80000045757808 */ /* 0x000fe40006800000 */
[----:B------:R-:W-:Y:S01]  /*b0d0*/  ISETP.GE.AND P5, PT, R3, R66, PT ;  /* 0x000000420300720c */ /* 0x000fe20003fa6270 */
[----:B--2---:R-:W-:Y:S01]  /*b0e0*/  HMMA.16816.F32 R24, R160, R4, R24 ;  /* 0x00000004a018723c */ /* 0x004fe20000001818 */
[----:B------:R-:W-:-:S02]  /*b0f0*/  LOP3.LUT R69, R65, 0xc1, RZ, 0xfc, !PT ;  /* 0x000000c141457812 */ /* 0x000fc400078efcff */
[----:B------:R-:W-:Y:S02]  /*b100*/  P2R R3, PR, RZ, 0x20 ;  /* 0x00000020ff037803 */ /* 0x000fe40000000000 */
[----:B------:R-:W-:Y:S02]  /*b110*/  FSEL R143, R93, -INF , !P1 ;  /* 0xff8000005d8f7808 */ /* 0x000fe40004800000 */
[C---:B------:R-:W-:Y:S01]  /*b120*/  LOP3.LUT R93, R65.reuse, 0x91, RZ, 0xfc, !PT ;  /* 0x00000091415d7812 */ /* 0x040fe200078efcff */
[----:B---3--:R-:W-:Y:S01]  /*b130*/  HMMA.16816.F32 R32, R160, R8, R32 ;  /* 0x00000008a020723c */ /* 0x008fe20000001820 */
[----:B------:R-:W-:Y:S02]  /*b140*/  LOP3.LUT R67, R65, 0xb0, RZ, 0xfc, !PT ;  /* 0x000000b041437812 */ /* 0x000fe400078efcff */
[----:B------:R-:W-:Y:S02]  /*b150*/  FSEL R248, R47, -INF , !P6 ;  /* 0xff8000002ff87808 */ /* 0x000fe40007000000 */
[----:B------:R-:W-:-:S02]  /*b160*/  FSEL R99, R45, -INF , !P6 ;  /* 0xff8000002d637808 */ /* 0x000fc40007000000 */
[----:B------:R-:W-:Y:S01]  /*b170*/  ISETP.GE.AND P5, PT, R69, R66, PT ;  /* 0x000000424500720c */ /* 0x000fe20003fa6270 */
[C---:B------:R-:W-:Y:S01]  /*b180*/  HMMA.16816.F32 R28, R160.reuse, R10, R28 ;  /* 0x0000000aa01c723c */ /* 0x040fe2000000181c */
[----:B------:R-:W-:Y:S02]  /*b190*/  ISETP.NE.AND P6, PT, R3, RZ, PT ;  /* 0x000000ff0300720c */ /* 0x000fe40003fc5270 */
[----:B------:R-:W-:Y:S02]  /*b1a0*/  FSEL R190, R95, -INF , !P1 ;  /* 0xff8000005fbe7808 */ /* 0x000fe40004800000 */
[----:B------:R-:W-:Y:S02]  /*b1b0*/  FSEL R206, R78, -INF , !P2 ;  /* 0xff8000004ece7808 */ /* 0x000fe40005000000 */
[----:B------:R-:W-:Y:S01]  /*b1c0*/  FSEL R123, R76, -INF , !P2 ;  /* 0xff8000004c7b7808 */ /* 0x000fe20005000000 */
[----:B------:R-:W-:Y:S01]  /*b1d0*/  HMMA.16816.F32 R20, R160, R6, R20 ;  /* 0x00000006a014723c */ /* 0x000fe20000001814 */
[----:B------:R-:W-:-:S02]  /*b1e0*/  LOP3.LUT R3, R65, 0xe0, RZ, 0xfc, !PT ;  /* 0x000000e041037812 */ /* 0x000fc400078efcff */
[-C--:B------:R-:W-:Y:S02]  /*b1f0*/  ISETP.GE.AND P1, PT, R93, R66.reuse, PT ;  /* 0x000000425d00720c */ /* 0x080fe40003f26270 */
[-C--:B------:R-:W-:Y:S02]  /*b200*/  ISETP.GE.AND P2, PT, R67, R66.reuse, PT ;  /* 0x000000424300720c */ /* 0x080fe40003f46270 */
[----:B------:R-:W-:Y:S01]  /*b210*/  LOP3.LUT R67, R65, 0xb1, RZ, 0xfc, !PT ;  /* 0x000000b141437812 */ /* 0x000fe200078efcff */
[----:B-1----:R-:W-:Y:S01]  /*b220*/  HMMA.16816.F32 R16, R160, R56, R16 ;  /* 0x00000038a010723c */ /* 0x002fe20000001810 */
[----:B------:R-:W-:Y:S02]  /*b230*/  FSEL R250, R43, -INF , !P5 ;  /* 0xff8000002bfa7808 */ /* 0x000fe40006800000 */
[----:B------:R-:W-:Y:S02]  /*b240*/  FSEL R93, R41, -INF , !P5 ;  /* 0xff800000295d7808 */ /* 0x000fe40006800000 */
[----:B------:R-:W-:-:S02]  /*b250*/  ISETP.GE.AND P5, PT, R3, R66, PT ;  /* 0x000000420300720c */ /* 0x000fc40003fa6270 */
[----:B------:R-:W-:Y:S01]  /*b260*/  FSEL R208, R79, -INF , !P1 ;  /* 0xff8000004fd07808 */ /* 0x000fe20004800000 */
[----:B------:R-:W-:Y:S01]  /*b270*/  HMMA.16816.F32 R12, R160, R58, R12 ;  /* 0x0000003aa00c723c */ /* 0x000fe2000000180c */
[----:B------:R-:W-:Y:S02]  /*b280*/  FSEL R125, R77, -INF , !P1 ;  /* 0xff8000004d7d7808 */ /* 0x000fe40004800000 */
[----:B------:R-:W-:Y:S02]  /*b290*/  LOP3.LUT R3, R65, 0xe1, RZ, 0xfc, !PT ;  /* 0x000000e141037812 */ /* 0x000fe400078efcff */
[----:B------:R-:W-:Y:S02]  /*b2a0*/  ISETP.GE.AND P1, PT, R67, R66, PT ;  /* 0x000000424300720c */ /* 0x000fe40003f26270 */
[----:B------:R-:W-:Y:S02]  /*b2b0*/  FSEL R10, R42, -INF , !P6 ;  /* 0xff8000002a0a7808 */ /* 0x000fe40007000000 */
[----:B------:R-:W-:-:S02]  /*b2c0*/  FSEL R95, R40, -INF , !P6 ;  /* 0xff800000285f7808 */ /* 0x000fc40007000000 */
[----:B------:R-:W-:Y:S02]  /*b2d0*/  ISETP.GE.AND P6, PT, R3, R66, PT ;  /* 0x000000420300720c */ /* 0x000fe40003fc6270 */
[----:B------:R-:W-:Y:S02]  /*b2e0*/  LOP3.LUT R67, R65, 0xc8, RZ, 0xfc, !PT ;  /* 0x000000c841437812 */ /* 0x000fe400078efcff */
[----:B------:R-:W-:Y:S02]  /*b2f0*/  FSEL R105, R49, -INF , !P1 ;  /* 0xff80000031697808 */ /* 0x000fe40004800000 */
[C---:B------:R-:W-:Y:S02]  /*b300*/  LOP3.LUT R5, R65.reuse, 0xe8, RZ, 0xfc, !PT ;  /* 0x000000e841057812 */ /* 0x040fe400078efcff */
[C---:B------:R-:W-:Y:S02]  /*b310*/  LOP3.LUT R49, R65.reuse, 0xd1, RZ, 0xfc, !PT ;  /* 0x000000d141317812 */ /* 0x040fe400078efcff */
[----:B------:R-:W-:-:S02]  /*b320*/  LOP3.LUT R9, R65, 0xd8, RZ, 0xfc, !PT ;  /* 0x000000d841097812 */ /* 0x000fc400078efcff */
[----:B------:R-:W-:Y:S02]  /*b330*/  FSEL R86, R50, -INF , !P2 ;  /* 0xff80000032567808 */ /* 0x000fe40005000000 */
[----:B------:R-:W-:Y:S02]  /*b340*/  P2R R0, PR, RZ, 0x20 ;  /* 0x00000020ff007803 */ /* 0x000fe40000000000 */
[----:B------:R-:W-:Y:S02]  /*b350*/  FSEL R138, R27, -INF , !P6 ;  /* 0xff8000001b8a7808 */ /* 0x000fe40007000000 */
[----:B------:R-:W-:Y:S02]  /*b360*/  FSEL R50, R25, -INF , !P6 ;  /* 0xff80000019327808 */ /* 0x000fe40007000000 */
[----:B------:R-:W-:Y:S02]  /*b370*/  ISETP.GE.AND P4, PT, R67, R66, PT ;  /* 0x000000424300720c */ /* 0x000fe40003f86270 */
[----:B------:R-:W-:-:S02]  /*b380*/  FSEL R246, R51, -INF , !P1 ;  /* 0xff80000033f67808 */ /* 0x000fc40004800000 */
[----:B------:R-:W-:Y:S02]  /*b390*/  FSEL R8, R46, -INF , !P0 ;  /* 0xff8000002e087808 */ /* 0x000fe40004000000 */
[----:B------:R-:W-:Y:S02]  /*b3a0*/  FSEL R103, R44, -INF , !P0 ;  /* 0xff8000002c677808 */ /* 0x000fe40004000000 */
[-C--:B------:R-:W-:Y:S02]  /*b3b0*/  ISETP.GE.AND P5, PT, R5, R66.reuse, PT ;  /* 0x000000420500720c */ /* 0x080fe40003fa6270 */
[----:B------:R-:W-:Y:S02]  /*b3c0*/  ISETP.NE.AND P6, PT, R55, 0x1, PT ;  /* 0x000000013700780c */ /* 0x000fe40003fc5270 */
[-C--:B------:R-:W-:Y:S02]  /*b3d0*/  ISETP.GE.AND P1, PT, R49, R66.reuse, PT ;  /* 0x000000423100720c */ /* 0x080fe40003f26270 */
[----:B------:R-:W-:-:S02]  /*b3e0*/  ISETP.GE.AND P0, PT, R9, R66, PT ;  /* 0x000000420900720c */ /* 0x000fc40003f06270 */
[C---:B------:R-:W-:Y:S02]  /*b3f0*/  LOP3.LUT R7, R65.reuse, 0xe9, RZ, 0xfc, !PT ;  /* 0x000000e941077812 */ /* 0x040fe400078efcff */
        /* <DEDUP_REMOVED lines=8> */
[----:B------:R-:W-:Y:S02]  /*b480*/  ISETP.GE.AND P4, PT, R7, R66, PT ;  /* 0x000000420700720c */ /* 0x000fe40003f86270 */
[----:B------:R-:W-:Y:S02]  /*b490*/  FSEL R174, R35, -INF , !P1 ;  /* 0xff80000023ae7808 */ /* 0x000fe40004800000 */
[----:B------:R-:W-:-:S02]  /*b4a0*/  FSEL R36, R33, -INF , !P1 ;  /* 0xff80000021247808 */ /* 0x000fc40004800000 */
[-C--:B------:R-:W-:Y:S02]  /*b4b0*/  ISETP.GE.AND P3, PT, R5, R66.reuse, PT ;  /* 0x000000420500720c */ /* 0x080fe40003f66270 */
[----:B------:R-:W-:Y:S02]  /*b4c0*/  FSEL R170, R30, -INF , !P0 ;  /* 0xff8000001eaa7808 */ /* 0x000fe40004000000 */
[----:B------:R-:W-:Y:S02]  /*b4d0*/  FSEL R39, R28, -INF , !P0 ;  /* 0xff8000001c277808 */ /* 0x000fe40004000000 */
[----:B------:R-:W-:Y:S02]  /*b4e0*/  ISETP.GE.AND P2, PT, R67, R66, PT ;  /* 0x000000424300720c */ /* 0x000fe40003f46270 */
[C---:B------:R-:W-:Y:S02]  /*b4f0*/  LOP3.LUT R7, R65.reuse, 0xf1, RZ, 0xfc, !PT ;  /* 0x000000f141077812 */ /* 0x040fe400078efcff */
[----:B------:R-:W-:-:S02]  /*b500*/  LOP3.LUT R5, R65, 0xf8, RZ, 0xfc, !PT ;  /* 0x000000f841057812 */ /* 0x000fc400078efcff */
[----:B------:R-:W-:Y:S02]  /*b510*/  ISETP.GE.AND P1, PT, R9, R66, PT ;  /* 0x000000420900720c */ /* 0x000fe40003f26270 */
[----:B------:R-:W-:Y:S02]  /*b520*/  ISETP.NE.AND P0, PT, R0, RZ, PT ;  /* 0x000000ff0000720c */ /* 0x000fe40003f05270 */
[----:B------:R-:W-:Y:S02]  /*b530*/  LOP3.LUT R65, R65, 0xf9, RZ, 0xfc, !PT ;  /* 0x000000f941417812 */ /* 0x000fe400078efcff */
[----:B------:R-:W-:Y:S02]  /*b540*/  FSEL R184, R34, -INF , !P2 ;  /* 0xff80000022b87808 */ /* 0x000fe40005000000 */
        /* <DEDUP_REMOVED lines=35> */
.L_x_2873:
        /* <DEDUP_REMOVED lines=19> */
[----:B------:R-:W-:Y:S02]  /*b8b0*/  IMAD.HI.U32 R9, R12, R5, RZ ;  /* 0x000000050c097227 */ /* 0x000fe400078e00ff */
[----:B------:R-:W3:Y:S02]  /*b8c0*/  LD.E.64 R12, desc[UR4][R150.64+0x38] ;  /* 0x00003804960c7980 */ /* 0x000ee4000c101b00 */
        /* <DEDUP_REMOVED lines=10> */
[----:B------:R-:W-:Y:S02]  /*b970*/  LOP3.LUT R0, R231, R4, RZ, 0x3c, !PT ;  /* 0x00000004e7007212 */ /* 0x000fe400078e3cff */
[----:B------:R-:W-:-:S02]  /*b980*/  ISETP.NE.AND P0, PT, R4, RZ, PT ;  /* 0x000000ff0400720c */ /* 0x000fc40003f05270 */
[----:B------:R-:W-:Y:S02]  /*b990*/  ISETP.GE.AND P5, PT, R0, RZ, PT ;  /* 0x000000ff0000720c */ /* 0x000fe40003fa6270 */
[----:B------:R-:W-:-:S03]  /*b9a0*/  LOP3.LUT R0, RZ, R4, RZ, 0x33, !PT ;  /* 0x00000004ff007212 */ /* 0x000fc600078e33ff */
[----:B------:R-:W-:Y:S02]  /*b9b0*/  @P3 IADD3 R11, PT, PT, R11, 0x1, RZ ;  /* 0x000000010b0b3810 */ /* 0x000fe40007ffe0ff */
[----:B------:R-:W-:-:S04]  /*b9c0*/  @P2 VIADD R9, R9, 0x1 ;  /* 0x0000000109092836 */ /* 0x000fc80000000000 */
[----:B------:R-:W-:Y:S02]  /*b9d0*/  @!P4 IMAD.MOV R9, RZ, RZ, -R9 ;  /* 0x000000ffff09c224 */ /* 0x000fe400078e0a09 */
[----:B------:R-:W-:-:S03]  /*b9e0*/  @!P5 IADD3 R11, PT, PT, -R11, RZ, RZ ;  /* 0x000000ff0b0bd210 */ /* 0x000fc60007ffe1ff */
        /* <DEDUP_REMOVED lines=11> */
[----:B------:R-:W-:-:S04]  /*baa0*/  IMAD R4, R12, R7, R4 ;  /* 0x000000070c047224 */ /* 0x000fc800078e0204 */
[----:B------:R-:W-:Y:S01]  /*bab0*/  IMAD.IADD R17, R17, 0x1, R4 ;  /* 0x0000000111117824 */ /* 0x000fe200078e0204 */
[----:B----4-:R-:W-:-:S04]  /*bac0*/  IADD3 R5, PT, PT, R5, -R0, RZ ;  /* 0x8000000005057210 */ /* 0x010fc80007ffe0ff */
[----:B------:R-:W-:Y:S01]  /*bad0*/  SHF.R.S32.HI R0, RZ, 0x1f, R5 ;  /* 0x0000001fff007819 */ /* 0x000fe20000011405 */
[----:B--2---:R-:W-:Y:S02]  /*bae0*/  IMAD R7, R15, R5, RZ ;  /* 0x000000050f077224 */ /* 0x004fe400078e02ff */
[----:B------:R-:W-:-:S04]  /*baf0*/  IMAD.WIDE.U32 R4, R5, R14, R16 ;  /* 0x0000000e05047225 */ /* 0x000fc800078e0010 */
[----:B------:R-:W-:Y:S01]  /*bb00*/  IMAD R0, R14, R0, R7 ;  /* 0x000000000e007224 */ /* 0x000fe200078e0207 */
[----:B------:R-:W-:-:S04]  /*bb10*/  LEA R220, P0, R4, R220, 0x1 ;  /* 0x000000dc04dc7211 */ /* 0x000fc800078008ff */
[----:B------:R-:W-:-:S04]  /*bb20*/  IADD3 R0, PT, PT, R5, R0, RZ ;  /* 0x0000000005007210 */ /* 0x000fc80007ffe0ff */
[----:B------:R-:W-:Y:S02]  /*bb30*/  LEA.HI.X R217, R4, R217, R0, 0x1, P0 ;  /* 0x000000d904d97211 */ /* 0x000fe400000f0c00 */
.L_x_2874:
[----:B------:R-:W-:Y:S05]  /*bb40*/  BSYNC.RECONVERGENT B0 ;  /* 0x0000000000007941 */ /* 0x000fea0003800200 */
.L_x_2872:
[C---:B------:R-:W-:Y:S01]  /*bb50*/  IMAD.SHL.U32 R5, R218.reuse, 0x40, RZ ;  /* 0x00000040da057824 */ /* 0x040fe200078e00ff */
[----:B------:R-:W-:Y:S01]  /*bb60*/  SHF.L.U64.HI R0, R218, 0x6, R219 ;  /* 0x00000006da007819 */ /* 0x000fe200000102db */
[----:B------:R-:W-:-:S03]  /*bb70*/  IMAD.MOV.U32 R221, RZ, RZ, R217 ;  /* 0x000000ffffdd7224 */ /* 0x000fc600078e00d9 */
[----:B------:R-:W-:Y:S02]  /*bb80*/  IADD3 R16, P0, PT, R5, R220, RZ ;  /* 0x000000dc05107210 */ /* 0x000fe40007f1e0ff */
[----:B------:R-:W-:Y:S01]  /*bb90*/  @!PT LDS RZ, [RZ] ;  /* 0x00000000fffff984 */ /* 0x000fe20000000800 */
[----:B------:R-:W-:Y:S01]  /*bba0*/  @!PT LDS RZ, [RZ] ;  /* 0x00000000fffff984 */ /* 0x000fe20000000800 */
[----:B------:R-:W-:Y:S01]  /*bbb0*/  @!PT LDS RZ, [RZ] ;  /* 0x00000000fffff984 */ /* 0x000fe20000000800 */
[----:B------:R1:W-:Y:S02]  /*bbc0*/  LDGSTS.E.BYPASS.LTC128B.128 [R227+0x1000], desc[UR4][R220.64] ;  /* 0x01000000dce37fae */ /* 0x0003e4000b981a04 */
[----:B------:R-:W-:Y:S01]  /*bbd0*/  IADD3 R14, P1, PT, R16, R5, RZ ;  /* 0x00000005100e7210 */ /* 0x000fe20007f3e0ff */
[----:B------:R-:W-:-:S03]  /*bbe0*/  IMAD.X R17, R0, 0x1, R217, P0 ;  /* 0x0000000100117824 */ /* 0x000fc600000e06d9 */
[-C--:B------:R-:W-:Y:S01]  /*bbf0*/  IADD3 R12, P0, PT, R14, R5.reuse, RZ ;  /* 0x000000050e0c7210 */ /* 0x080fe20007f1e0ff */
[----:B------:R-:W-:Y:S01]  /*bc00*/  IMAD.X R15, R17, 0x1, R0, P1 ;  /* 0x00000001110f7824 */ /* 0x000fe200008e0600 */
[----:B------:R1:W-:Y:S02]  /*bc10*/  LDGSTS.E.BYPASS.LTC128B.128 [R227+0x1800], desc[UR4][R16.64] ;  /* 0x0180000010e37fae */ /* 0x0003e4000b981a04 */
[-C--:B------:R-:W-:Y:S02]  /*bc20*/  IADD3 R6, P1, PT, R12, R5.reuse, RZ ;  /* 0x000000050c067210 */ /* 0x080fe40007f3e0ff */
[----:B------:R-:W-:Y:S01]  /*bc30*/  IADD3.X R13, PT, PT, R15, R0, RZ, P0, !PT ;  /* 0x000000000f0d7210 */ /* 0x000fe200007fe4ff */
[----:B------:R1:W-:Y:S01]  /*bc40*/  LDGSTS.E.BYPASS.LTC128B.128 [R227+0x2000], desc[UR4][R14.64] ;  /* 0x020000000ee37fae */ /* 0x0003e2000b981a04 */
[----:B------:R-:W-:-:S03]  /*bc50*/  IADD3 R18, P0, PT, R6, R5, RZ ;  /* 0x0000000506127210 */ /* 0x000fc60007f1e0ff */
[--C-:B------:R-:W-:Y:S01]  /*bc60*/  IMAD.X R7, R13, 0x1, R0.reuse, P1 ;  /* 0x000000010d077824 */ /* 0x100fe200008e0600 */
[-C--:B------:R-:W-:Y:S01]  /*bc70*/  IADD3 R4, P1, PT, R18, R5.reuse, RZ ;  /* 0x0000000512047210 */ /* 0x080fe20007f3e0ff */
[----:B------:R1:W-:Y:S02]  /*bc80*/  LDGSTS.E.BYPASS.LTC128B.128 [R227+0x2800], desc[UR4][R12.64] ;  /* 0x028000000ce37fae */ /* 0x0003e4000b981a04 */
[--C-:B------:R-:W-:Y:S01]  /*bc90*/  IMAD.X R19, R7, 0x1, R0.reuse, P0 ;  /* 0x0000000107137824 */ /* 0x100fe200000e0600 */
[----:B------:R-:W-:Y:S01]  /*bca0*/  IADD3 R20, P0, PT, R4, R5, RZ ;  /* 0x0000000504147210 */ /* 0x000fe20007f1e0ff */
[----:B------:R1:W-:Y:S03]  /*bcb0*/  LDGSTS.E.BYPASS.LTC128B.128 [R227+0x3000], desc[UR4][R6.64] ;  /* 0x0300000006e37fae */ /* 0x0003e6000b981a04 */
[----:B------:R-:W-:Y:S01]  /*bcc0*/  IADD3.X R5, PT, PT, R19, R0, RZ, P1, !PT ;  /* 0x0000000013057210 */ /* 0x000fe20000ffe4ff */
[----:B------:R1:W-:Y:S04]  /*bcd0*/  LDGSTS.E.BYPASS.LTC128B.128 [R227+0x3800], desc[UR4][R18.64] ;  /* 0x0380000012e37fae */ /* 0x0003e8000b981a04 */
[----:B------:R-:W-:Y:S01]  /*bce0*/  IMAD.X R21, R5, 0x1, R0, P0 ;  /* 0x0000000105157824 */ /* 0x000fe200000e0600 */
[----:B------:R1:W-:Y:S04]  /*bcf0*/  LDGSTS.E.BYPASS.LTC128B.128 [R227+0x4000], desc[UR4][R4.64] ;  /* 0x0400000004e37fae */ /* 0x0003e8000b981a04 */
[----:B------:R1:W-:Y:S04]  /*bd00*/  LDGSTS.E.BYPASS.LTC128B.128 [R227+0x4800], desc[UR4][R20.64] ;  /* 0x0480000014e37fae */ /* 0x0003e8000b981a04 */
[----:B------:R-:W0:Y:S02]  /*bd10*/  LDGDEPBAR ;  /* 0x00000000000079af */ /* 0x000e240000000000 */
.L_x_2871:
[----:B------:R-:W-:Y:S05]  /*bd20*/  BSYNC.RECONVERGENT B1 ;  /* 0x0000000000017941 */ /* 0x000fea0003800200 */
.L_x_2870:
[----:B------:R-:W2:Y:S01]  /*bd30*/  LD.E R87, desc[UR4][R150.64+0xdc] ;  /* 0x0000dc0496577980 */ /* 0x000ea2000c101900 */
[----:B-1----:R-:W-:Y:S01]  /*bd40*/  FMNMX3.FTZ R5, R2, R54, R64, !PT ;  /* 0x0000003602057276 */ /* 0x002fe20007810040 */
[----:B------:R-:W1:Y:S01]  /*bd50*/  S2UR UR6, SR_CgaCtaId ;  /* 0x00000000000679c3 */ /* 0x000e620000008800 */
[----:B------:R-:W-:Y:S01]  /*bd60*/  UMOV UR7, 0x400 ;  /* 0x0000040000077882 */ /* 0x000fe20000000000 */
[----:B------:R-:W-:Y:S02]  /*bd70*/  LOP3.LUT R52, R52, 0x120, R165, 0xf8, !PT ;  /* 0x0000012034347812 */ /* 0x000fe400078ef8a5 */
[----:B------:R-:W-:-:S04]  /*bd80*/  FMNMX3.FTZ R5, R5, R156, R142, !PT ;  /* 0x0000009c05057276 */ /* 0x000fc8000781008e */
[----:B------:R-:W-:-:S04]  /*bd90*/  FMNMX3.FTZ R5, R5, R140, R144, !PT ;  /* 0x0000008c05057276 */ /* 0x000fc80007810090 */
[----:B------:R-:W-:-:S04]  /*bda0*/  FMNMX3.FTZ R5, R5, R136, R146, !PT ;  /* 0x0000008805057276 */ /* 0x000fc80007810092 */
[----:B------:R-:W-:-:S04]  /*bdb0*/  FMNMX3.FTZ R5, R5, R164, R166, !PT ;  /* 0x000000a405057276 */ /* 0x000fc800078100a6 */
[----:B------:R-:W-:-:S04]  /*bdc0*/  FMNMX3.FTZ R5, R5, R168, R126, !PT ;  /* 0x000000a805057276 */ /* 0x000fc8000781007e */
[----:B------:R-:W-:Y:S01]  /*bdd0*/  FMNMX3.FTZ R5, R5, R124, R122, !PT ;  /* 0x0000007c05057276 */ /* 0x000fe2000781007a */
[----:B-1----:R-:W-:-:S03]  /*bde0*/  ULEA UR6, UR6, UR7, 0x18 ;  /* 0x0000000706067291 */ /* 0x002fc6000f8ec0ff */
[----:B------:R-:W-:-:S03]  /*bdf0*/  FMNMX3.FTZ R5, R5, R120, R172, !PT ;  /* 0x0000007805057276 */ /* 0x000fc600078100ac */
[----:B------:R-:W-:Y:S02]  /*be00*/  LEA R52, R52, UR6, 0x1 ;  /* 0x0000000634347c11 */ /* 0x000fe4000f8e08ff */
[----:B------:R-:W-:Y:S02]  /*be10*/  FMNMX3.FTZ R5, R5, R116, R114, !PT ;  /* 0x0000007405057276 */ /* 0x000fe40007810072 */
        /* <DEDUP_REMOVED lines=67> */
[----:B------:R-:W-:-:S05]  /*c250*/  FSEL R85, R85, RZ, P0 ;  /* 0x000000ff55557208 */ /* 0x000fca0000000000 */
[-CC-:B------:R-:W-:Y:S01]  /*c260*/  FFMA.FTZ R241, R2, R87.reuse, -R85.reuse ;  /* 0x0000005702f17223 */ /* 0x180fe20000010855 */
[--C-:B------:R-:W-:Y:S01]  /*c270*/  FFMA.FTZ R63, R86, R87, -R85.reuse ;  /* 0x00000057563f7223 */ /* 0x100fe20000010855 */
[----:B-1----:R-:W-:Y:S01]  /*c280*/  FMNMX.FTZ R2, R4, R5, !PT ;  /* 0x0000000504027209 */ /* 0x002fe20007810000 */
[-CC-:B------:R-:W-:Y:S01]  /*c290*/  FFMA.FTZ R161, R126, R87.reuse, -R85.reuse ;  /* 0x000000577ea17223 */ /* 0x180fe20000010855 */
[-CC-:B------:R-:W-:Y:S01]  /*c2a0*/  FFMA.FTZ R100, R124, R87.reuse, -R85.reuse ;  /* 0x000000577c647223 */ /* 0x180fe20000010855 */
[-CC-:B------:R-:W-:Y:S01]  /*c2b0*/  FFMA.FTZ R128, R54, R87.reuse, -R85.reuse ;  /* 0x0000005736807223 */ /* 0x180fe20000010855 */
[-CC-:B------:R-:W-:Y:S01]  /*c2c0*/  FFMA.FTZ R221, R64, R87.reuse, -R85.reuse ;  /* 0x0000005740dd7223 */ /* 0x180fe20000010855 */
[----:B------:R-:W1:Y:S01]  /*c2d0*/  SHFL.BFLY PT, R5, R2, 0x1, 0x1f ;  /* 0x0c201f0002057f89 */ /* 0x000e6200000e0000 */
        /* <DEDUP_REMOVED lines=22> */
[--C-:B------:R-:W-:Y:S01]  /*c440*/  FFMA.FTZ R91, R176, R87, -R85.reuse ;  /* 0x00000057b05b7223 */ /* 0x100fe20000010855 */
[----:B-1----:R-:W-:Y:S01]  /*c450*/  FMNMX.FTZ R2, R2, R5, !PT ;  /* 0x0000000502027209 */ /* 0x002fe20007810000 */
[--C-:B------:R-:W-:Y:S01]  /*c460*/  FFMA.FTZ R84, R178, R87, -R85.reuse ;  /* 0x00000057b2547223 */ /* 0x100fe20000010855 */
[----:B------:R-:W1:Y:S01]  /*c470*/  LDSM.16.MT88.4 R4, [R52+0x5000] ;  /* 0x005000003404783b */ /* 0x000e620000004200 */
[----:B------:R-:W3:Y:S01]  /*c480*/  MUFU.EX2 R118, R118 ;  /* 0x0000007600767308 */ /* 0x000ee20000000800 */
[----:B------:R-:W-:Y:S01]  /*c490*/  FSETP.NEU.FTZ.AND P0, PT, R2, -INF , PT ;  /* 0xff8000000200780b */ /* 0x000fe20003f1d000 */
[----:B------:R-:W-:Y:S01]  /*c4a0*/  FMUL.FTZ R86, R87, R2 ;  /* 0x0000000257567220 */ /* 0x000fe20000410000 */
[----:B--2---:R-:W-:Y:S01]  /*c4b0*/  F2FP.F16.F32.PACK_AB R21, R128, R241 ;  /* 0x000000f18015723e */ /* 0x004fe200000000ff */
[-CC-:B------:R-:W-:Y:S01]  /*c4c0*/  FFMA.FTZ R83, R180, R87.reuse, -R85.reuse ;  /* 0x00000057b4537223 */ /* 0x180fe20000010855 */
[-CC-:B------:R-:W-:Y:S01]  /*c4d0*/  FFMA.FTZ R82, R182, R87.reuse, -R85.reuse ;  /* 0x00000057b6527223 */ /* 0x180fe20000010855 */
[-CC-:B------:R-:W-:Y:S01]  /*c4e0*/  FFMA.FTZ R81, R98, R87.reuse, -R85.reuse ;  /* 0x0000005762517223 */ /* 0x180fe20000010855 */
[----:B------:R-:W-:Y:S01]  /*c4f0*/  FSEL R86, R86, RZ, P0 ;  /* 0x000000ff56567208 */ /* 0x000fe20000000000 */
        /* <DEDUP_REMOVED lines=13> */
[----:B---3--:R-:W-:Y:S01]  /*c5d0*/  F2FP.F16.F32.PACK_AB R23, R118, R221 ;  /* 0x000000dd7617723e */ /* 0x008fe200000000ff */
        /* <DEDUP_REMOVED lines=38> */
[-CC-:B------:R-:W-:Y:S01]  /*c840*/  FFMA.FTZ R72, R204, R87.reuse, -R85.reuse ;  /* 0x00000057cc487223 */ /* 0x180fe20000010855 */
[-CC-:B------:R-:W-:Y:S01]  /*c850*/  FFMA.FTZ R131, R131, R87.reuse, -R86.reuse ;  /* 0x0000005783837223 */ /* 0x180fe20000010856 */
[-CC-:B------:R-:W-:Y:S01]  /*c860*/  FFMA.FTZ R154, R133, R87.reuse, -R86.reuse ;  /* 0x00000057859a7223 */ /* 0x180fe20000010856 */
[-CC-:B------:R-:W-:Y:S01]  /*c870*/  FFMA.FTZ R129, R129, R87.reuse, -R86.reuse ;  /* 0x0000005781817223 */ /* 0x180fe20000010856 */
[-CC-:B------:R-:W-:Y:S01]  /*c880*/  FFMA.FTZ R162, R127, R87.reuse, -R86.reuse ;  /* 0x000000577fa27223 */ /* 0x180fe20000010856 */
[-CC-:B------:R-:W-:Y:S01]  /*c890*/  FFMA.FTZ R71, R206, R87.reuse, -R85.reuse ;  /* 0x00000057ce477223 */ /* 0x180fe20000010855 */
        /* <DEDUP_REMOVED lines=11> */
[----:B------:R-:W-:Y:S01]  /*c950*/  FADD.FTZ R128, R241, R128 ;  /* 0x00000080f1807221 */ /* 0x000fe20000010000 */
[----:B------:R-:W-:Y:S01]  /*c960*/  FADD.FTZ R243, R126, R243 ;  /* 0x000000f37ef37221 */ /* 0x000fe20000010000 */
[-CC-:B------:R-:W-:Y:S01]  /*c970*/  FFMA.FTZ R119, R130, R87.reuse, -R85.reuse ;  /* 0x0000005782777223 */ /* 0x180fe20000010855 */
[--C-:B------:R-:W-:Y:S01]  /*c980*/  FFMA.FTZ R67, R216, R87, -R85.reuse ;  /* 0x00000057d8437223 */ /* 0x100fe20000010855 */
[----:B------:R-:W-:Y:S01]  /*c990*/  FADD.FTZ R221, R221, R128 ;  /* 0x00000080dddd7221 */ /* 0x000fe20000010000 */
[----:B------:R-:W1:Y:S01]  /*c9a0*/  MUFU.EX2 R120, R120 ;  /* 0x0000007800787308 */ /* 0x000e620000000800 */
[C---:B------:R-:W-:Y:S01]  /*c9b0*/  HMMA.16816.F32 R24, R20.reuse, R12, RZ ;  /* 0x0000000c1418723c */ /* 0x040fe200000018ff */
[----:B--2---:R-:W-:Y:S01]  /*c9c0*/  F2FP.F16.F32.PACK_AB R13, R110, R211 ;  /* 0x000000d36e0d723e */ /* 0x004fe200000000ff */
[-CC-:B------:R-:W-:Y:S01]  /*c9d0*/  FFMA.FTZ R66, R238, R87.reuse, -R85.reuse ;  /* 0x00000057ee427223 */ /* 0x180fe20000010855 */
[-CC-:B------:R-:W-:Y:S01]  /*c9e0*/  FFMA.FTZ R65, R242, R87.reuse, -R85.reuse ;  /* 0x00000057f2417223 */ /* 0x180fe20000010855 */
[-CC-:B------:R-:W-:Y:S01]  /*c9f0*/  FFMA.FTZ R64, R244, R87.reuse, -R85.reuse ;  /* 0x00000057f4407223 */ /* 0x180fe20000010855 */
[-CC-:B------:R-:W-:Y:S01]  /*ca00*/  FFMA.FTZ R115, R115, R87.reuse, -R86.reuse ;  /* 0x0000005773737223 */ /* 0x180fe20000010856 */
[--C-:B------:R-:W-:Y:S01]  /*ca10*/  FFMA.FTZ R130, R117, R87, -R86.reuse ;  /* 0x0000005775827223 */ /* 0x100fe20000010856 */
[----:B------:R-:W-:Y:S01]  /*ca20*/  MUFU.EX2 R116, R116 ;  /* 0x0000007400747308 */ /* 0x000fe20000000800 */
[----:B------:R-:W-:Y:S01]  /*ca30*/  HMMA.16816.F32 R20, R20, R14, RZ ;  /* 0x0000000e1414723c */ /* 0x000fe200000018ff */
[----:B---3--:R-:W-:Y:S01]  /*ca40*/  F2FP.F16.F32.PACK_AB R15, R108, R207 ;  /* 0x000000cf6c0f723e */ /* 0x008fe200000000ff */
[-CC-:B------:R-:W-:Y:S01]  /*ca50*/  FFMA.FTZ R113, R113, R87.reuse, -R86.reuse ;  /* 0x0000005771717223 */ /* 0x180fe20000010856 */
[-CC-:B------:R-:W-:Y:S01]  /*ca60*/  FFMA.FTZ R58, R246, R87.reuse, -R85.reuse ;  /* 0x00000057f63a7223 */ /* 0x180fe20000010855 */
[-CC-:B------:R-:W-:Y:S01]  /*ca70*/  FFMA.FTZ R56, R248, R87.reuse, -R85.reuse ;  /* 0x00000057f8387223 */ /* 0x180fe20000010855 */
[-CC-:B------:R-:W-:Y:S01]  /*ca80*/  FFMA.FTZ R105, R105, R87.reuse, -R86.reuse ;  /* 0x0000005769697223 */ /* 0x180fe20000010856 */
[--C-:B------:R-:W-:Y:S01]  /*ca90*/  FFMA.FTZ R103, R103, R87, -R86.reuse ;  /* 0x0000005767677223 */ /* 0x100fe20000010856 */
[----:B------:R-:W2:Y:S01]  /*caa0*/  MUFU.EX2 R193, R193 ;  /* 0x000000c100c17308 */ /* 0x000ea20000000800 */
        /* <DEDUP_REMOVED lines=16> */
[----:B--2---:R-:W-:Y:S01]  /*cbb0*/  F2FP.F16.F32.PACK_AB R14, R193, R116 ;  /* 0x00000074c10e723e */ /* 0x004fe200000000ff */
        /* <DEDUP_REMOVED lines=9> */
[----:B------:R-:W-:-:S05]  /*cc50*/  SHF.L.U32 R212, R62, 0x2, RZ ;  /* 0x000000023ed47819 */ /* 0x000fca00000006ff */
        /* <DEDUP_REMOVED lines=191> */
[----:B---3--:R-:W-:Y:S01]  /*d850*/  HMMA.16816.F32 R8, R32, R12, R8 ;  /* 0x0000000c2008723c */ /* 0x008fe20000001808 */
[----:B------:R-:W-:Y:S01]  /*d860*/  MUFU.EX2 R59, R59 ;  /* 0x0000003b003b7308 */ /* 0x000fe20000000800 */
[----:B------:R-:W-:-:S04]  /*d870*/  FADD.FTZ R173, R173, R140 ;  /* 0x0000008cadad7221 */ /* 0x000fc80000010000 */
[----:B------:R-:W-:Y:S02]  /*d880*/  FADD.FTZ R144, R144, R173 ;  /* 0x000000ad90907221 */ /* 0x000fe40000010000 */
[----:B------:R-:W-:Y:S01]  /*d890*/  HMMA.16816.F32 R4, R32, R14, R4 ;  /* 0x0000000e2004723c */ /* 0x000fe20000001804 */
[----:B------:R-:W3:Y:S01]  /*d8a0*/  MUFU.EX2 R56, R56 ;  /* 0x0000003800387308 */ /* 0x000ee20000000800 */
[----:B------:R-:W4:Y:S01]  /*d8b0*/  LDSM.16.MT88.4 R12, [R51+0x7c00] ;  /* 0x007c0000330c783b */ /* 0x000f220000004200 */
[----:B------:R-:W-:-:S04]  /*d8c0*/  FADD.FTZ R167, R167, R144 ;  /* 0x00000090a7a77221 */ /* 0x000fc80000010000 */
[----:B------:R-:W-:Y:S01]  /*d8d0*/  FADD.FTZ R146, R146, R167 ;  /* 0x000000a792927221 */ /* 0x000fe20000010000 */
[----:B-1----:R-:W-:Y:S01]  /*d8e0*/  HMMA.16816.F32 R24, R32, R28, R24 ;  /* 0x0000001c2018723c */ /* 0x002fe20000001818 */
[----:B------:R-:W-:Y:S02]  /*d8f0*/  MUFU.EX2 R108, R108 ;  /* 0x0000006c006c7308 */ /* 0x000fe40000000800 */
[----:B------:R-:W-:-:S05]  /*d900*/  FADD.FTZ R157, R157, R146 ;  /* 0x000000929d9d7221 */ /* 0x000fca0000010000 */
[----:B------:R-:W-:Y:S01]  /*d910*/  HMMA.16816.F32 R28, R32, R30, R20 ;  /* 0x0000001e201c723c */ /* 0x000fe20000001814 */
[----:B------:R-:W1:Y:S01]  /*d920*/  MUFU.EX2 R105, R105 ;  /* 0x0000006900697308 */ /* 0x000e620000000800 */
[----:B------:R-:W-:Y:S01]  /*d930*/  FADD.FTZ R20, R96, R141 ;  /* 0x0000008d60147221 */ /* 0x000fe20000010000 */
[----:B-----5:R-:W-:Y:S02]  /*d940*/  F2FP.F16.F32.PACK_AB R33, R58, R63 ;  /* 0x0000003f3a21723e */ /* 0x020fe400000000ff */
[----:B---3--:R-:W-:Y:S01]  /*d950*/  F2FP.F16.F32.PACK_AB R35, R56, R59 ;  /* 0x0000003b3823723e */ /* 0x008fe200000000ff */
[----:B------:R-:W-:Y:S02]  /*d960*/  FADD.FTZ R107, R107, R20 ;  /* 0x000000146b6b7221 */ /* 0x000fe40000010000 */
[----:B------:R-:W3:Y:S01]  /*d970*/  LDSM.16.MT88.4 R20, [R52+0x8000] ;  /* 0x008000003414783b */ /* 0x000ee20000004200 */
[----:B------:R-:W-:Y:S01]  /*d980*/  MUFU.EX2 R103, R103 ;  /* 0x0000006700677308 */ /* 0x000fe20000000800 */
[----:B------:R-:W-:-:S04]  /*d990*/  FADD.FTZ R94, R94, R107 ;  /* 0x0000006b5e5e7221 */ /* 0x000fc80000010000 */
[----:B------:R-:W-:-:S03]  /*d9a0*/  FADD.FTZ R101, R101, R94 ;  /* 0x0000005e65657221 */ /* 0x000fc60000010000 */
[----:B------:R-:W5:Y:S01]  /*d9b0*/  MUFU.EX2 R102, R99 ;  /* 0x0000006300667308 */ /* 0x000f620000000800 */
[----:B-1----:R-:W-:-:S07]  /*d9c0*/  F2FP.F16.F32.PACK_AB R32, R105, R108 ;  /* 0x0000006c6920723e */ /* 0x002fce00000000ff */
[----:B------:R1:W-:Y:S08]  /*d9d0*/  MUFU.EX2 R96, R93 ;  /* 0x0000005d00607308 */ /* 0x0003f00000000800 */
[----:B------:R-:W-:Y:S01]  /*d9e0*/  MUFU.EX2 R57, R57 ;  /* 0x0000003900397308 */ /* 0x000fe20000000800 */
[----:B-----5:R-:W-:-:S07]  /*d9f0*/  F2FP.F16.F32.PACK_AB R34, R102, R103 ;  /* 0x000000676622723e */ /* 0x020fce00000000ff */
[----:B--2---:R-:W-:Y:S01]  /*da00*/  HMMA.16816.F32 R8, R32, R16, R8 ;  /* 0x000000102008723c */ /* 0x004fe20000001808 */
[----:B------:R-:W-:Y:S01]  /*da10*/  FADD.FTZ R16, R92, R101 ;  /* 0x000000655c107221 */ /* 0x000fe20000010000 */
[-C--:B-1----:R-:W-:Y:S01]  /*da20*/  FFMA.FTZ R93, R3, R87.reuse, -R86 ;  /* 0x00000057035d7223 */ /* 0x082fe20000010856 */
[----:B------:R-:W1:Y:S01]  /*da30*/  MUFU.EX2 R54, R54 ;  /* 0x0000003600367308 */ /* 0x000e620000000800 */
[----:B------:R-:W-:Y:S01]  /*da40*/  FFMA.FTZ R3, R88, R87, -R85 ;  /* 0x0000005758037223 */ /* 0x000fe20000010855 */
[----:B------:R-:W-:-:S03]  /*da50*/  FADD.FTZ R97, R97, R16 ;  /* 0x0000001061617221 */ /* 0x000fc60000010000 */
[----:B----4-:R-:W-:Y:S01]  /*da60*/  HMMA.16816.F32 R24, R32, R12, R24 ;  /* 0x0000000c2018723c */ /* 0x010fe20000001818 */
[----:B------:R-:W-:Y:S02]  /*da70*/  FADD.FTZ R90, R90, R97 ;  /* 0x000000615a5a7221 */ /* 0x000fe40000010000 */
[----:B------:R-:W-:Y:S02]  /*da80*/  MUFU.EX2 R53, R53 ;  /* 0x0000003500357308 */ /* 0x000fe40000000800 */
[----:B------:R-:W-:-:S03]  /*da90*/  FADD.FTZ R91, R91, R90 ;  /* 0x0000005a5b5b7221 */ /* 0x000fc60000010000 */
[----:B------:R-:W-:Y:S01]  /*daa0*/  HMMA.16816.F32 R4, R32, R18, R4 ;  /* 0x000000122004723c */ /* 0x000fe20000001804 */
[----:B------:R-:W-:Y:S01]  /*dab0*/  FADD.FTZ R12, R84, R91 ;  /* 0x0000005b540c7221 */ /* 0x000fe20000010000 */
[----:B------:R-:W2:Y:S01]  /*dac0*/  LDSM.16.MT88.4 R16, [R51+0x8000] ;  /* 0x008000003310783b */ /* 0x000ea20000004200 */
[----:B------:R-:W4:Y:S01]  /*dad0*/  MUFU.EX2 R98, R98 ;  /* 0x0000006200627308 */ /* 0x000f220000000800 */
[----:B-1----:R-:W-:Y:S01]  /*dae0*/  F2FP.F16.F32.PACK_AB R13, R54, R57 ;  /* 0x00000039360d723e */ /* 0x002fe200000000ff */
[----:B------:R-:W-:-:S03]  /*daf0*/  FADD.FTZ R83, R83, R12 ;  /* 0x0000000c53537221 */ /* 0x000fc60000010000 */
[----:B------:R-:W-:Y:S01]  /*db00*/  HMMA.16816.F32 R28, R32, R14, R28 ;  /* 0x0000000e201c723c */ /* 0x000fe2000000181c */
[----:B------:R-:W-:Y:S01]  /*db10*/  FADD.FTZ R32, R152, R157 ;  /* 0x0000009d98207221 */ /* 0x000fe20000010000 */
[----:B------:R-:W-:Y:S01]  /*db20*/  FADD.FTZ R82, R82, R83 ;  /* 0x0000005352527221 */ /* 0x000fe20000010000 */
[----:B------:R-:W1:Y:S02]  /*db30*/  MUFU.EX2 R95, R95 ;  /* 0x0000005f005f7308 */ /* 0x000e640000000800 */
[----:B------:R-:W-:Y:S01]  /*db40*/  FADD.FTZ R32, R155, R32 ;  /* 0x000000209b207221 */ /* 0x000fe20000010000 */
[----:B------:R-:W-:-:S03]  /*db50*/  FADD.FTZ R81, R81, R82 ;  /* 0x0000005251517221 */ /* 0x000fc60000010000 */
[----:B------:R-:W-:Y:S01]  /*db60*/  FADD.FTZ R147, R147, R32 ;  /* 0x0000002093937221 */ /* 0x000fe20000010000 */
[----:B------:R-:W-:Y:S01]  /*db70*/  FADD.FTZ R80, R80, R81 ;  /* 0x0000005150507221 */ /* 0x000fe20000010000 */
[----:B------:R-:W-:Y:S01]  /*db80*/  MUFU.EX2 R89, R89 ;  /* 0x0000005900597308 */ /* 0x000fe20000000800 */
[----:B------:R-:W5:Y:S01]  /*db90*/  LDSM.16.MT88.4 R32, [R52+0x8400] ;  /* 0x008400003420783b */ /* 0x000f620000004200 */
[----:B------:R-:W-:Y:S01]  /*dba0*/  FADD.FTZ R156, R156, R147 ;  /* 0x000000939c9c7221 */ /* 0x000fe20000010000 */
[----:B------:R-:W-:Y:S01]  /*dbb0*/  FADD.FTZ R79, R79, R80 ;  /* 0x000000504f4f7221 */ /* 0x000fe20000010000 */
[----:B----4-:R-:W-:Y:S02]  /*dbc0*/  F2FP.F16.F32.PACK_AB R15, R98, R53 ;  /* 0x00000035620f723e */ /* 0x010fe400000000ff */
[----:B------:R-:W-:Y:S01]  /*dbd0*/  FADD.FTZ R139, R139, R156 ;  /* 0x0000009c8b8b7221 */ /* 0x000fe20000010000 */
[----:B------:R-:W-:Y:S01]  /*dbe0*/  FADD.FTZ R78, R78, R79 ;  /* 0x0000004f4e4e7221 */ /* 0x000fe20000010000 */
[----:B------:R-:W4:Y:S01]  /*dbf0*/  MUFU.EX2 R92, R93 ;  /* 0x0000005d005c7308 */ /* 0x000f220000000800 */
[----:B-1----:R-:W-:Y:S01]  /*dc00*/  F2FP.F16.F32.PACK_AB R12, R96, R95 ;  /* 0x0000005f600c723e */ /* 0x002fe200000000ff */
[----:B------:R-:W-:Y:S01]  /*dc10*/  FADD.FTZ R139, R158, R139 ;  /* 0x0000008b9e8b7221 */ /* 0x000fe20000010000 */
[----:B------:R-:W-:-:S03]  /*dc20*/  FADD.FTZ R77, R77, R78 ;  /* 0x0000004e4d4d7221 */ /* 0x000fc60000010000 */
[----:B------:R-:W-:Y:S01]  /*dc30*/  FADD.FTZ R160, R160, R139 ;  /* 0x0000008ba0a07221 */ /* 0x000fe20000010000 */
[----:B------:R-:W-:Y:S01]  /*dc40*/  FADD.FTZ R76, R76, R77 ;  /* 0x0000004d4c4c7221 */ /* 0x000fe20000010000 */
[----:B------:R1:W-:Y:S02]  /*dc50*/  MUFU.EX2 R84, R45 ;  /* 0x0000002d00547308 */ /* 0x0003e40000000800 */
[----:B------:R-:W-:Y:S01]  /*dc60*/  FADD.FTZ R160, R137, R160 ;  /* 0x000000a089a07221 */ /* 0x000fe20000010000 */
[----:B------:R-:W-:-:S03]  /*dc70*/  FADD.FTZ R75, R75, R76 ;  /* 0x0000004c4b4b7221 */ /* 0x000fc60000010000 */
[----:B------:R-:W-:Y:S01]  /*dc80*/  FADD.FTZ R131, R131, R160 ;  /* 0x000000a083837221 */ /* 0x000fe20000010000 */
[----:B------:R-:W-:Y:S01]  /*dc90*/  FADD.FTZ R74, R74, R75 ;  /* 0x0000004b4a4a7221 */ /* 0x000fe20000010000 */
[----:B------:R-:W-:Y:S01]  /*dca0*/  MUFU.EX2 R122, R122 ;  /* 0x0000007a007a7308 */ /* 0x000fe20000000800 */
[----:B----4-:R-:W-:Y:S01]  /*dcb0*/  F2FP.F16.F32.PACK_AB R14, R92, R89 ;  /* 0x000000595c0e723e */ /* 0x010fe200000000ff */
[----:B------:R-:W-:-:S04]  /*dcc0*/  FADD.FTZ R154, R154, R131 ;  /* 0x000000839a9a7221 */ /* 0x000fc80000010000 */
[----:B------:R-:W-:Y:S02]  /*dcd0*/  FADD.FTZ R129, R129, R154 ;  /* 0x0000009a81817221 */ /* 0x000fe40000010000 */
[----:B------:R-:W4:Y:S01]  /*dce0*/  MUFU.EX2 R171, R171 ;  /* 0x000000ab00ab7308 */ /* 0x000f220000000800 */
[-CC-:B-1----:R-:W-:Y:S01]  /*dcf0*/  FFMA.FTZ R45, R36, R87.reuse, -R86.reuse ;  /* 0x00000057242d7223 */ /* 0x182fe20000010856 */
[-CC-:B------:R-:W-:Y:S01]  /*dd00*/  FFMA.FTZ R36, R39, R87.reuse, -R86.reuse ;  /* 0x0000005727247223 */ /* 0x180fe20000010856 */
[-CC-:B------:R-:W-:Y:S01]  /*dd10*/  FFMA.FTZ R39, R37, R87.reuse, -R86.reuse ;  /* 0x0000005725277223 */ /* 0x180fe20000010856 */
[----:B---3--:R-:W-:Y:S01]  /*dd20*/  HMMA.16816.F32 R8, R12, R20, R8 ;  /* 0x000000140c08723c */ /* 0x008fe20000001808 */
[----:B------:R-:W-:Y:S01]  /*dd30*/  FADD.FTZ R162, R162, R129 ;  /* 0x00000081a2a27221 */ /* 0x000fe20000010000 */
[-C--:B------:R-:W-:Y:S01]  /*dd40*/  FFMA.FTZ R37, R44, R87.reuse, -R85 ;  /* 0x000000572c257223 */ /* 0x080fe20000010855 */
[----:B------:R-:W-:Y:S01]  /*dd50*/  FFMA.FTZ R44, R49, R87, -R86 ;  /* 0x00000057312c7223 */ /* 0x000fe20000010856 */
[----:B------:R-:W-:Y:S01]  /*dd60*/  MUFU.EX2 R142, R142 ;  /* 0x0000008e008e7308 */ /* 0x000fe20000000800 */
[----:B------:R-:W-:-:S03]  /*dd70*/  FADD.FTZ R123, R123, R162 ;  /* 0x000000a27b7b7221 */ /* 0x000fc60000010000 */
[C---:B------:R-:W-:Y:S01]  /*dd80*/  HMMA.16816.F32 R4, R12.reuse, R22, R4 ;  /* 0x000000160c04723c */ /* 0x040fe20000001804 */
[----:B------:R-:W1:Y:S01]  /*dd90*/  LDSM.16.MT88.4 R20, [R51+0x8400] ;  /* 0x008400003314783b */ /* 0x000e620000004200 */
[----:B------:R-:W-:Y:S02]  /*dda0*/  FADD.FTZ R164, R164, R123 ;  /* 0x0000007ba4a47221 */ /* 0x000fe40000010000 */
[----:B------:R-:W3:Y:S02]  /*ddb0*/  MUFU.EX2 R153, R153 ;  /* 0x0000009900997308 */ /* 0x000ee40000000800 */
[----:B------:R-:W-:Y:S02]  /*ddc0*/  FADD.FTZ R121, R121, R164 ;  /* 0x000000a479797221 */ /* 0x000fe40000010000 */
[----:B--2---:R-:W-:Y:S01]  /*ddd0*/  HMMA.16816.F32 R24, R12, R16, R24 ;  /* 0x000000100c18723c */ /* 0x004fe20000001818 */
[----:B------:R-:W-:Y:S01]  /*dde0*/  FADD.FTZ R17, R73, R74 ;  /* 0x0000004a49117221 */ /* 0x000fe20000010000 */
[----:B------:R-:W-:Y:S01]  /*ddf0*/  FADD.FTZ R166, R166, R121 ;  /* 0x00000079a6a67221 */ /* 0x000fe20000010000 */
[----:B------:R-:W-:Y:S01]  /*de00*/  FFMA.FTZ R73, R50, R87, -R86 ;  /* 0x0000005732497223 */ /* 0x000fe20000010856 */
[----:B------:R-:W-:Y:S01]  /*de10*/  MUFU.EX2 R38, R38 ;  /* 0x0000002600267308 */ /* 0x000fe20000000800 */
[----:B------:R-:W-:Y:S01]  /*de20*/  FADD.FTZ R72, R72, R17 ;  /* 0x0000001148487221 */ /* 0x000fe20000010000 */
[----:B------:R-:W-:-:S02]  /*de30*/  FADD.FTZ R115, R115, R166 ;  /* 0x000000a673737221 */ /* 0x000fc40000010000 */
[----:B------:R-:W-:Y:S01]  /*de40*/  HMMA.16816.F32 R28, R12, R18, R28 ;  /* 0x000000120c1c723c */ /* 0x000fe2000000181c */
[----:B----4-:R-:W-:Y:S01]  /*de50*/  F2FP.F16.F32.PACK_AB R13, R171, R122 ;  /* 0x0000007aab0d723e */ /* 0x010fe200000000ff */
[----:B------:R-:W-:Y:S01]  /*de60*/  FADD.FTZ R71, R71, R72 ;  /* 0x0000004847477221 */ /* 0x000fe20000010000 */
[----:B------:R-:W2:Y:S01]  /*de70*/  LDSM.16.MT88.4 R16, [R52+0x8800] ;  /* 0x008800003410783b */ /* 0x000ea20000004200 */
[----:B------:R-:W4:Y:S01]  /*de80*/  MUFU.EX2 R45, R45 ;  /* 0x0000002d002d7308 */ /* 0x000f220000000800 */
[----:B---3--:R-:W-:Y:S01]  /*de90*/  F2FP.F16.F32.PACK_AB R15, R153, R142 ;  /* 0x0000008e990f723e */ /* 0x008fe200000000ff */
[----:B------:R-:W-:Y:S01]  /*dea0*/  FADD.FTZ R70, R70, R71 ;  /* 0x0000004746467221 */ /* 0x000fe20000010000 */
[----:B------:R-:W-:-:S04]  /*deb0*/  FADD.FTZ R130, R130, R115 ;  /* 0x0000007382827221 */ /* 0x000fc80000010000 */
[----:B------:R-:W-:Y:S01]  /*dec0*/  FADD.FTZ R113, R113, R130 ;  /* 0x0000008271717221 */ /* 0x000fe20000010000 */
[----:B------:R-:W-:Y:S03]  /*ded0*/  MUFU.EX2 R36, R36 ;  /* 0x0000002400247308 */ /* 0x000fe60000000800 */
[----:B------:R-:W-:-:S04]  /*dee0*/  FADD.FTZ R113, R118, R113 ;  /* 0x0000007176717221 */ /* 0x000fc80000010000 */
[----:B------:R-:W-:Y:S01]  /*def0*/  FADD.FTZ R108, R108, R113 ;  /* 0x000000716c6c7221 */ /* 0x000fe20000010000 */
[----:B------:R-:W3:Y:S01]  /*df00*/  MUFU.EX2 R39, R39 ;  /* 0x0000002700277308 */ /* 0x000ee20000000800 */
[----:B----4-:R-:W-:Y:S02]  /*df10*/  F2FP.F16.F32.PACK_AB R12, R45, R38 ;  /* 0x000000262d0c723e */ /* 0x010fe400000000ff */
[----:B------:R-:W-:-:S04]  /*df20*/  FADD.FTZ R108, R105, R108 ;  /* 0x0000006c696c7221 */ /* 0x000fc80000010000 */
[----:B------:R-:W-:Y:S01]  /*df30*/  FADD.FTZ R103, R103, R108 ;  /* 0x0000006c67677221 */ /* 0x000fe20000010000 */
[----:B------:R-:W-:Y:S03]  /*df40*/  MUFU.EX2 R135, R135 ;  /* 0x0000008700877308 */ /* 0x000fe60000000800 */
[----:B------:R-:W-:-:S04]  /*df50*/  FADD.FTZ R102, R102, R103 ;  /* 0x0000006766667221 */ /* 0x000fc80000010000 */
[----:B------:R-:W-:Y:S01]  /*df60*/  FADD.FTZ R95, R95, R102 ;  /* 0x000000665f5f7221 */ /* 0x000fe20000010000 */
[----:B------:R-:W4:Y:S01]  /*df70*/  MUFU.EX2 R138, R138 ;  /* 0x0000008a008a7308 */ /* 0x000f220000000800 */
[----:B---3--:R-:W-:Y:S02]  /*df80*/  F2FP.F16.F32.PACK_AB R14, R39, R36 ;  /* 0x00000024270e723e */ /* 0x008fe400000000ff */
[----:B------:R-:W-:-:S04]  /*df90*/  FADD.FTZ R96, R96, R95 ;  /* 0x0000005f60607221 */ /* 0x000fc80000010000 */
[----:B------:R-:W-:Y:S01]  /*dfa0*/  FADD.FTZ R89, R89, R96 ;  /* 0x0000006059597221 */ /* 0x000fe20000010000 */
[----:B-----5:R-:W-:Y:S01]  /*dfb0*/  HMMA.16816.F32 R8, R12, R32, R8 ;  /* 0x000000200c08723c */ /* 0x020fe20000001808 */
[----:B------:R-:W-:Y:S01]  /*dfc0*/  FADD.FTZ R33, R69, R70 ;  /* 0x0000004645217221 */ /* 0x000fe20000010000 */
[----:B------:R-:W-:Y:S01]  /*dfd0*/  FFMA.FTZ R69, R48, R87, -R86 ;  /* 0x0000005730457223 */ /* 0x000fe20000010856 */
[----:B------:R-:W-:Y:S01]  /*dfe0*/  MUFU.EX2 R119, R119 ;  /* 0x0000007700777308 */ /* 0x000fe20000000800 */
[----:B------:R-:W-:Y:S01]  /*dff0*/  FADD.FTZ R89, R92, R89 ;  /* 0x000000595c597221 */ /* 0x000fe20000010000 */
[----:B------:R-:W-:-:S03]  /*e000*/  FADD.FTZ R68, R68, R33 ;  /* 0x0000002144447221 */ /* 0x000fc60000010000 */
[C---:B------:R-:W-:Y:S01]  /*e010*/  HMMA.16816.F32 R4, R12.reuse, R34, R4 ;  /* 0x000000220c04723c */ /* 0x040fe20000001804 */
[----:B------:R-:W-:Y:S01]  /*e020*/  FADD.FTZ R67, R67, R68 ;  /* 0x0000004443437221 */ /* 0x000fe20000010000 */
[----:B------:R-:W3:Y:S01]  /*e030*/  LDSM.16.MT88.4 R32, [R51+0x8800] ;  /* 0x008800003320783b */ /* 0x000ee20000004200 */
[----:B------:R-:W5:Y:S01]  /*e040*/  MUFU.EX2 R106, R106 ;  /* 0x0000006a006a7308 */ /* 0x000f620000000800 */
[----:B------:R-:W-:Y:S01]  /*e050*/  FADD.FTZ R38, R38, R89 ;  /* 0x0000005926267221 */ /* 0x000fe20000010000 */
[----:B------:R-:W-:Y:S01]  /*e060*/  FADD.FTZ R66, R66, R67 ;  /* 0x0000004342427221 */ /* 0x000fe20000010000 */
[----:B------:R-:W-:Y:S02]  /*e070*/  LDSM.16.MT88.4 R48, [R51+0x8c00] ;  /* 0x008c00003330783b */ /* 0x000fe40000004200 */
[----:B-1----:R-:W-:Y:S01]  /*e080*/  HMMA.16816.F32 R24, R12, R20, R24 ;  /* 0x000000140c18723c */ /* 0x002fe20000001818 */
[----:B------:R-:W-:Y:S01]  /*e090*/  FADD.FTZ R65, R65, R66 ;  /* 0x0000004241417221 */ /* 0x000fe20000010000 */
[----:B----4-:R-:W-:Y:S01]  /*e0a0*/  F2FP.F16.F32.PACK_AB R21, R138, R135 ;  /* 0x000000878a15723e */ /* 0x010fe200000000ff */
[----:B------:R-:W-:Y:S01]  /*e0b0*/  MUFU.EX2 R40, R40 ;  /* 0x0000002800287308 */ /* 0x000fe20000000800 */
[----:B------:R-:W-:Y:S01]  /*e0c0*/  FADD.FTZ R45, R45, R38 ;  /* 0x000000262d2d7221 */ /* 0x000fe20000010000 */
[----:B------:R-:W-:-:S03]  /*e0d0*/  FADD.FTZ R64, R64, R65 ;  /* 0x0000004140407221 */ /* 0x000fc60000010000 */
[----:B------:R-:W-:Y:S01]  /*e0e0*/  HMMA.16816.F32 R28, R12, R22, R28 ;  /* 0x000000160c1c723c */ /* 0x000fe2000000181c */
[----:B------:R-:W-:Y:S01]  /*e0f0*/  FADD.FTZ R63, R63, R64 ;  /* 0x000000403f3f7221 */ /* 0x000fe20000010000 */
[----:B------:R-:W1:Y:S01]  /*e100*/  LDSM.16.MT88.4 R12, [R52+0x8c00] ;  /* 0x008c0000340c783b */ /* 0x000e620000004200 */
[----:B------:R-:W4:Y:S01]  /*e110*/  MUFU.EX2 R73, R73 ;  /* 0x0000004900497308 */ /* 0x000f220000000800 */
        /* <DEDUP_REMOVED lines=8> */
[----:B------:R-:W5:Y:S01]  /*e1a0*/  MUFU.EX2 R69, R69 ;  /* 0x0000004500457308 */ /* 0x000f620000000800 */
[----:B----4-:R-:W-:Y:S01]  /*e1b0*/  F2FP.F16.F32.PACK_AB R20, R73, R40 ;  /* 0x000000284914723e */ /* 0x010fe200000000ff */
[----:B------:R-:W-:Y:S01]  /*e1c0*/  FADD.FTZ R54, R54, R57 ;  /* 0x0000003936367221 */ /* 0x000fe20000010000 */
[----:B------:R-:W-:-:S04]  /*e1d0*/  FADD.FTZ R40, R40, R39 ;  /* 0x0000002728287221 */ /* 0x000fc80000010000 */
[----:B------:R-:W-:Y:S01]  /*e1e0*/  FADD.FTZ R73, R73, R40 ;  /* 0x0000002849497221 */ /* 0x000fe20000010000 */
[----:B------:R-:W4:Y:S08]  /*e1f0*/  MUFU.EX2 R3, R3 ;  /* 0x0000000300037308 */ /* 0x000f300000000800 */
[----:B------:R-:W-:Y:S01]  /*e200*/  MUFU.EX2 R37, R37 ;  /* 0x0000002500257308 */ /* 0x000fe20000000800 */
[----:B-----5:R-:W-:-:S07]  /*e210*/  F2FP.F16.F32.PACK_AB R22, R69, R44 ;  /* 0x0000002c4516723e */ /* 0x020fce00000000ff */
[----:B------:R-:W-:Y:S01]  /*e220*/  MUFU.EX2 R47, R47 ;  /* 0x0000002f002f7308 */ /* 0x000fe20000000800 */
[----:B--2---:R-:W-:Y:S01]  /*e230*/  HMMA.16816.F32 R8, R20, R16, R8 ;  /* 0x000000101408723c */ /* 0x004fe20000001808 */
[----:B------:R-:W-:-:S04]  /*e240*/  FADD.FTZ R17, R53, R54 ;  /* 0x0000003635117221 */ /* 0x000fc80000010000 */
[----:B------:R-:W-:Y:S02]  /*e250*/  FADD.FTZ R17, R98, R17 ;  /* 0x0000001162117221 */ /* 0x000fe40000010000 */
[----:B------:R-:W2:Y:S01]  /*e260*/  MUFU.EX2 R46, R46 ;  /* 0x0000002e002e7308 */ /* 0x000ea20000000800 */
[----:B------:R-:W-:Y:S01]  /*e270*/  HMMA.16816.F32 R4, R20, R18, R4 ;  /* 0x000000121404723c */ /* 0x000fe20000001804 */
[----:B------:R-:W-:Y:S01]  /*e280*/  FADD.FTZ R122, R122, R17 ;  /* 0x000000117a7a7221 */ /* 0x000fe20000010000 */
[----:B----4-:R-:W-:-:S03]  /*e290*/  F2FP.F16.F32.PACK_AB R17, R84, R3 ;  /* 0x000000035411723e */ /* 0x010fc600000000ff */
[----:B------:R-:W-:Y:S02]  /*e2a0*/  FADD.FTZ R171, R171, R122 ;  /* 0x0000007aabab7221 */ /* 0x000fe40000010000 */
[----:B------:R-:W-:Y:S01]  /*e2b0*/  MUFU.EX2 R43, R43 ;  /* 0x0000002b002b7308 */ /* 0x000fe20000000800 */
[C---:B---3--:R-:W-:Y:S07]  /*e2c0*/  HMMA.16816.F32 R24, R20.reuse, R32, R24 ;  /* 0x000000201418723c */ /* 0x048fee0000001818 */
[----:B------:R-:W3:Y:S01]  /*e2d0*/  MUFU.EX2 R58, R41 ;  /* 0x00000029003a7308 */ /* 0x000ee20000000800 */
[----:B--2---:R-:W-:Y:S01]  /*e2e0*/  F2FP.F16.F32.PACK_AB R16, R46, R47 ;  /* 0x0000002f2e10723e */ /* 0x004fe200000000ff */
[----:B------:R-:W-:Y:S06]  /*e2f0*/  HMMA.16816.F32 R28, R20, R34, R28 ;  /* 0x00000022141c723c */ /* 0x000fec000000181c */
[----:B------:R-:W2:Y:S01]  /*e300*/  MUFU.EX2 R242, R242 ;  /* 0x000000f200f27308 */ /* 0x000ea20000000800 */
[----:B---3--:R-:W-:-:S02]  /*e310*/  F2FP.F16.F32.PACK_AB R18, R58, R43 ;  /* 0x0000002b3a12723e */ /* 0x008fc400000000ff */
[----:B--2---:R-:W-:-:S07]  /*e320*/  F2FP.F16.F32.PACK_AB R19, R242, R37 ;  /* 0x00000025f213723e */ /* 0x004fce00000000ff */
[----:B-1----:R-:W-:Y:S01]  /*e330*/  HMMA.16816.F32 R144, R16, R12, R8 ;  /* 0x0000000c1090723c */ /* 0x002fe20000001808 */
[----:B------:R-:W-:-:S04]  /*e340*/  FADD.FTZ R8, R142, R171 ;  /* 0x000000ab8e087221 */ /* 0x000fc80000010000 */
[----:B------:R-:W-:-:S03]  /*e350*/  FADD.FTZ R8, R153, R8 ;  /* 0x0000000899087221 */ /* 0x000fc60000010000 */
[----:B------:R-:W-:Y:S01]  /*e360*/  HMMA.16816.F32 R140, R16, R14, R4 ;  /* 0x0000000e108c723c */ /* 0x000fe20000001804 */
[----:B------:R-:W-:-:S04]  /*e370*/  FADD.FTZ R135, R135, R8 ;  /* 0x0000000887877221 */ /* 0x000fc80000010000 */
[----:B------:R-:W-:-:S03]  /*e380*/  FADD.FTZ R4, R138, R135 ;  /* 0x000000878a047221 */ /* 0x000fc60000010000 */
        /* <DEDUP_REMOVED lines=18> */
[----:B------:R-:W-:Y:S01]  /*e4b0*/  VIADD R240, R55, 0xfffffffe ;  /* 0xfffffffe37f07836 */ /* 0x000fe20000000000 */
[----:B------:R-:W-:Y:S01]  /*e4c0*/  ISETP.NE.AND.EX P3, PT, R237, RZ, PT, P0 ;  /* 0x000000ffed00720c */ /* 0x000fe20003f65300 */
[----:B------:R-:W-:Y:S01]  /*e4d0*/  IMAD.MOV.U32 R153, RZ, RZ, R2 ;  /* 0x000000ffff997224 */ /* 0x000fe200078e0002 */
[----:B------:R-:W-:-:S11]  /*e4e0*/  MOV R155, R0 ;  /* 0x00000000009b7202 */ /* 0x000fd60000000f00 */
.L_x_2882:
        /* <DEDUP_REMOVED lines=80> */
.L_x_2877:
[----:B------:R-:W-:Y:S05]  /*e9f0*/  BSYNC.RECONVERGENT B0 ;  /* 0x0000000000007941 */ /* 0x000fea0003800200 */
.L_x_2876:
[----:B------:R-:W-:Y:S01]  /*ea00*/  IADD3 R12, P0, PT, R239, R222, RZ ;  /* 0x000000deef0c7210 */ /* 0x000fe20007f1e0ff */
[----:B------:R-:W-:Y:S01]  /*ea10*/  @!PT LDS RZ, [RZ] ;  /* 0x00000000fffff984 */ /* 0x000fe20000000800 */
[----:B------:R-:W-:Y:S01]  /*ea20*/  @!PT LDS RZ, [RZ] ;  /* 0x00000000fffff984 */ /* 0x000fe20000000800 */
[----:B------:R-:W-:Y:S01]  /*ea30*/  @!PT LDS RZ, [RZ] ;  /* 0x00000000fffff984 */ /* 0x000fe20000000800 */
[----:B------:R-:W-:Y:S01]  /*ea40*/  LDGSTS.E.BYPASS.LTC128B.128 [R227+0x5000], desc[UR4][R222.64] ;  /* 0x05000000dee37fae */ /* 0x000fe2000b981a04 */
[----:B------:R-:W1:Y:S01]  /*ea50*/  S2UR UR7, SR_CgaCtaId ;  /* 0x00000000000779c3 */ /* 0x000e620000008800 */
[----:B------:R-:W-:Y:S01]  /*ea60*/  LOP3.LUT R157, R214, 0x100, RZ, 0xc0, !PT ;  /* 0x00000100d69d7812 */ /* 0x000fe200078ec0ff */
[----:B------:R-:W-:Y:S01]  /*ea70*/  IMAD.SHL.U32 R212, R3, 0x4, RZ ;  /* 0x0000000403d47824 */ /* 0x000fe200078e00ff */
[----:B------:R-:W-:Y:S01]  /*ea80*/  LOP3.LUT R152, R216, 0xc0, RZ, 0xc0, !PT ;  /* 0x000000c0d8987812 */ /* 0x000fe200078ec0ff */
[----:B------:R-:W-:Y:S01]  /*ea90*/  IMAD.X R13, R238, 0x1, R223, P0 ;  /* 0x00000001ee0d7824 */ /* 0x000fe200000e06df */
[-C--:B------:R-:W-:Y:S01]  /*eaa0*/  IADD3 R18, P0, PT, R12, R239.reuse, RZ ;  /* 0x000000ef0c127210 */ /* 0x080fe20007f1e0ff */
[----:B------:R-:W-:Y:S01]  /*eab0*/  UMOV UR8, 0x400 ;  /* 0x0000040000087882 */ /* 0x000fe20000000000 */
[--C-:B------:R-:W-:Y:S01]  /*eac0*/  SHF.R.U32.HI R213, RZ, 0x1, R3.reuse ;  /* 0x00000001ffd57819 */ /* 0x100fe20000011603 */
[----:B------:R-:W-:Y:S01]  /*ead0*/  BSSY.RECONVERGENT B1, `(.L_x_2878) ;  /* 0x00000f8000017945 */ /* 0x000fe20003800200 */
[----:B------:R-:W-:Y:S01]  /*eae0*/  LDGSTS.E.BYPASS.LTC128B.128 [R227+0x5800], desc[UR4][R12.64] ;  /* 0x058000000ce37fae */ /* 0x000fe2000b981a04 */
[----:B------:R-:W-:Y:S01]  /*eaf0*/  IMAD.X R19, R13, 0x1, R238, P0 ;  /* 0x000000010d137824 */ /* 0x000fe200000e06ee */
[-C--:B------:R-:W-:Y:S02]  /*eb00*/  IADD3 R20, P0, PT, R18, R239.reuse, RZ ;  /* 0x000000ef12147210 */ /* 0x080fe40007f1e0ff */
[----:B------:R-:W-:Y:S02]  /*eb10*/  LOP3.LUT R2, R157, 0x20, R216, 0xf8, !PT ;  /* 0x000000209d027812 */ /* 0x000fe400078ef8d8 */
[----:B------:R-:W-:Y:S01]  /*eb20*/  LDGSTS.E.BYPASS.LTC128B.128 [R227+0x6000], desc[UR4][R18.64] ;  /* 0x0600000012e37fae */ /* 0x000fe2000b981a04 */
[--C-:B------:R-:W-:Y:S01]  /*eb30*/  IMAD.X R21, R19, 0x1, R238.reuse, P0 ;  /* 0x0000000113157824 */ /* 0x100fe200000e06ee */
[-C--:B------:R-:W-:Y:S02]  /*eb40*/  IADD3 R22, P0, PT, R20, R239.reuse, RZ ;  /* 0x000000ef14167210 */ /* 0x080fe40007f1e0ff */
[----:B------:R-:W-:Y:S02]  /*eb50*/  LOP3.LUT R0, R212, 0x18, RZ, 0xc0, !PT ;  /* 0x00000018d4007812 */ /* 0x000fe400078ec0ff */
[----:B------:R2:W-:Y:S01]  /*eb60*/  LDGSTS.E.BYPASS.LTC128B.128 [R227+0x6800], desc[UR4][R20.64] ;  /* 0x0680000014e37fae */ /* 0x0005e2000b981a04 */
[--C-:B------:R-:W-:Y:S01]  /*eb70*/  IMAD.X R23, R21, 0x1, R238.reuse, P0 ;  /* 0x0000000115177824 */ /* 0x100fe200000e06ee */
[-C--:B------:R-:W-:Y:S01]  /*eb80*/  IADD3 R14, P0, PT, R22, R239.reuse, RZ ;  /* 0x000000ef160e7210 */ /* 0x080fe20007f1e0ff */
[----:B-1----:R-:W-:Y:S01]  /*eb90*/  ULEA UR6, UR7, UR8, 0x18 ;  /* 0x0000000807067291 */ /* 0x002fe2000f8ec0ff */
[----:B------:R-:W-:Y:S02]  /*eba0*/  LOP3.LUT R157, R152, 0x8, R3, 0xf8, !PT ;  /* 0x00000008989d7812 */ /* 0x000fe400078ef803 */
[----:B------:R-:W-:Y:S01]  /*ebb0*/  LOP3.LUT R214, R214, 0x3e00, RZ, 0xc0, !PT ;  /* 0x00003e00d6d67812 */ /* 0x000fe200078ec0ff */
[----:B------:R-:W-:Y:S01]  /*ebc0*/  IMAD.X R15, R23, 0x1, R238, P0 ;  /* 0x00000001170f7824 */ /* 0x000fe200000e06ee */
[----:B------:R-:W-:Y:S01]  /*ebd0*/  LOP3.LUT R215, R213, 0x8, RZ, 0xc0, !PT ;  /* 0x00000008d5d77812 */ /* 0x000fe200078ec0ff */
[----:B------:R-:W-:Y:S01]  /*ebe0*/  LDGSTS.E.BYPASS.LTC128B.128 [R227+0x7000], desc[UR4][R22.64] ;  /* 0x0700000016e37fae */ /* 0x000fe2000b981a04 */
[----:B------:R-:W-:Y:S02]  /*ebf0*/  IADD3 R16, P0, PT, R14, R239, RZ ;  /* 0x000000ef0e107210 */ /* 0x000fe40007f1e0ff */
[----:B------:R-:W-:Y:S02]  /*ec00*/  LOP3.LUT R2, R2, R157, R0, 0xf6, !PT ;  /* 0x0000009d02027212 */ /* 0x000fe400078ef600 */
[----:B------:R1:W-:Y:S01]  /*ec10*/  LDGSTS.E.BYPASS.LTC128B.128 [R227+0x7800], desc[UR4][R14.64] ;  /* 0x078000000ee37fae */ /* 0x0003e2000b981a04 */
[----:B------:R-:W-:Y:S01]  /*ec20*/  LOP3.LUT R157, R214, 0x20, R216, 0xf8, !PT ;  /* 0x00000020d69d7812 */ /* 0x000fe200078ef8d8 */
[----:B------:R-:W-:Y:S01]  /*ec30*/  IMAD.X R17, R15, 0x1, R238, P0 ;  /* 0x000000010f117824 */ /* 0x000fe200000e06ee */
[--C-:B------:R-:W-:Y:S02]  /*ec40*/  LOP3.LUT R215, R215, 0xc0, R216.reuse, 0xf8, !PT ;  /* 0x000000c0d7d77812 */ /* 0x100fe400078ef8d8 */
[----:B------:R-:W-:Y:S02]  /*ec50*/  LOP3.LUT R152, R157, 0x100, R216, 0xf8, !PT ;  /* 0x000001009d987812 */ /* 0x000fe400078ef8d8 */
[----:B------:R-:W-:Y:S01]  /*ec60*/  LOP3.LUT R215, R215, R0, RZ, 0x3c, !PT ;  /* 0x00000000d7d77212 */ /* 0x000fe200078e3cff */
[----:B------:R3:W-:Y:S01]  /*ec70*/  LDGSTS.E.BYPASS.LTC128B.128 [R227+0x8000], desc[UR4][R16.64] ;  /* 0x0800000010e37fae */ /* 0x0007e2000b981a04 */
[----:B------:R-:W-:Y:S02]  /*ec80*/  LEA R2, R2, UR6, 0x1 ;  /* 0x0000000602027c11 */ /* 0x000fe4000f8e08ff */
[----:B------:R-:W-:Y:S02]  /*ec90*/  LOP3.LUT R152, R152, R215, RZ, 0xfc, !PT ;  /* 0x000000d798987212 */ /* 0x000fe400078efcff */
[----:B------:R-:W-:Y:S02]  /*eca0*/  ISETP.NE.AND P1, PT, R240, RZ, PT ;  /* 0x000000fff000720c */ /* 0x000fe40003f25270 */
[----:B--2---:R-:W-:Y:S02]  /*ecb0*/  IADD3 R20, P0, PT, R16, R239, RZ ;  /* 0x000000ef10147210 */ /* 0x004fe40007f1e0ff */
[----:B------:R-:W-:Y:S03]  /*ecc0*/  LEA R0, R152, UR6, 0x1 ;  /* 0x0000000698007c11 */ /* 0x000fe6000f8e08ff */
[----:B------:R-:W-:Y:S01]  /*ecd0*/  IMAD.X R21, R17, 0x1, R238, P0 ;  /* 0x0000000111157824 */ /* 0x000fe200000e06ee */
[----:B------:R-:W-:Y:S01]  /*ece0*/  LOP3.LUT P0, RZ, R3, 0x4, RZ, 0xc0, !PT ;  /* 0x0000000403ff7812 */ /* 0x000fe2000780c0ff */
[----:B------:R-:W-:Y:S03]  /*ecf0*/  IMAD.MOV.U32 R3, RZ, RZ, 0x20 ;  /* 0x00000020ff037424 */ /* 0x000fe600078e00ff */
[----:B------:R2:W-:Y:S02]  /*ed00*/  LDGSTS.E.BYPASS.LTC128B.128 [R227+0x8800], desc[UR4][R20.64] ;  /* 0x0880000014e37fae */ /* 0x0005e4000b981a04 */
[----:B------:R-:W-:Y:S03]  /*ed10*/  SEL R3, R3, 0xffffffe0, !P0 ;  /* 0xffffffe003037807 */ /* 0x000fe60004000000 */
[----:B------:R-:W-:Y:S05]  /*ed20*/  LDSM.16.M88.4 R156, [R0] ;  /* 0x00000000009c783b */ /* 0x000fea0000000200 */
[----:B------:R-:W4:Y:S05]  /*ed30*/  LDSM.16.M88.4 R160, [R2+0x1000] ;  /* 0x0010000002a0783b */ /* 0x000f2a0000000200 */
[----:B------:R-:W1:Y:S05]  /*ed40*/  LDSM.16.M88.4 R164, [R2+0x1400] ;  /* 0x0014000002a4783b */ /* 0x000e6a0000000200 */
[----:B------:R-:W2:Y:S05]  /*ed50*/  LDSM.16.M88.4 R168, [R2+0x1800] ;  /* 0x0018000002a8783b */ /* 0x000eaa0000000200 */
[----:B------:R-:W0:Y:S05]  /*ed60*/  LDGDEPBAR ;  /* 0x00000000000079af */ /* 0x000e2a0000000000 */
[----:B------:R-:W5:Y:S05]  /*ed70*/  LDSM.16.M88.4 R172, [R2+0x1c00] ;  /* 0x001c000002ac783b */ /* 0x000f6a0000000200 */
[----:B------:R-:W5:Y:S05]  /*ed80*/  LDSM.16.M88.4 R176, [R2+0x2000] ;  /* 0x0020000002b0783b */ /* 0x000f6a0000000200 */
[----:B------:R-:W5:Y:S05]  /*ed90*/  LDSM.16.M88.4 R48, [R2+0x2400] ;  /* 0x002400000230783b */ /* 0x000f6a0000000200 */
[----:B------:R-:W5:Y:S05]  /*eda0*/  LDSM.16.M88.4 R56, [R2+0x2800] ;  /* 0x002800000238783b */ /* 0x000f6a0000000200 */
[----:B------:R-:W5:Y:S01]  /*edb0*/  LDSM.16.M88.4 R64, [R2+0x2c00] ;  /* 0x002c00000240783b */ /* 0x000f620000000200 */
[C---:B----4-:R-:W-:Y:S03]  /*edc0*/  HMMA.16816.F32 R4, R156.reuse, R160, RZ ;  /* 0x000000a09c04723c */ /* 0x050fe600000018ff */
[--C-:B------:R-:W-:Y:S01]  /*edd0*/  IMAD.IADD R160, R0, 0x1, R3.reuse ;  /* 0x0000000100a07824 */ /* 0x100fe200078e0203 */
[----:B------:R-:W4:Y:S01]  /*ede0*/  LDSM.16.M88.4 R72, [R2+0x3000] ;  /* 0x003000000248783b */ /* 0x000f220000000200 */
[----:B------:R-:W-:Y:S03]  /*edf0*/  IMAD.IADD R0, R2, 0x1, R3 ;  /* 0x0000000102007824 */ /* 0x000fe600078e0203 */
[C---:B------:R-:W-:Y:S01]  /*ee00*/  HMMA.16816.F32 R8, R156.reuse, R162, RZ ;  /* 0x000000a29c08723c */ /* 0x040fe200000018ff */
[----:B------:R-:W4:Y:S05]  /*ee10*/  LDSM.16.M88.4 R80, [R2+0x3400] ;  /* 0x003400000250783b */ /* 0x000f2a0000000200 */
[----:B------:R-:W4:Y:S02]  /*ee20*/  LDSM.16.M88.4 R88, [R2+0x3800] ;  /* 0x003800000258783b */ /* 0x000f240000000200 */
[C---:B-1----:R-:W-:Y:S03]  /*ee30*/  HMMA.16816.F32 R12, R156.reuse, R164, RZ ;  /* 0x000000a49c0c723c */ /* 0x042fe600000018ff */
[----:B------:R-:W1:Y:S05]  /*ee40*/  LDSM.16.M88.4 R96, [R2+0x3c00] ;  /* 0x003c00000260783b */ /* 0x000e6a0000000200 */
[C---:B---3--:R-:W-:Y:S01]  /*ee50*/  HMMA.16816.F32 R16, R156.reuse, R166, RZ ;  /* 0x000000a69c10723c */ /* 0x048fe200000018ff */
[----:B------:R-:W3:Y:S05]  /*ee60*/  LDSM.16.M88.4 R104, [R2+0x4000] ;  /* 0x004000000268783b */ /* 0x000eea0000000200 */
[----:B------:R-:W3:Y:S02]  /*ee70*/  LDSM.16.M88.4 R112, [R2+0x4400] ;  /* 0x004400000270783b */ /* 0x000ee40000000200 */
[C---:B--2---:R-:W-:Y:S03]  /*ee80*/  HMMA.16816.F32 R20, R156.reuse, R168, RZ ;  /* 0x000000a89c14723c */ /* 0x044fe600000018ff */
[----:B------:R-:W2:Y:S05]  /*ee90*/  LDSM.16.M88.4 R120, [R2+0x4800] ;  /* 0x004800000278783b */ /* 0x000eaa0000000200 */
[C---:B------:R-:W-:Y:S01]  /*eea0*/  HMMA.16816.F32 R24, R156.reuse, R170, RZ ;  /* 0x000000aa9c18723c */ /* 0x040fe200000018ff */
[----:B------:R-:W2:Y:S05]  /*eeb0*/  LDSM.16.M88.4 R128, [R2+0x4c00] ;  /* 0x004c00000280783b */ /* 0x000eaa0000000200 */
[----:B------:R-:W-:Y:S02]  /*eec0*/  LDSM.16.M88.4 R160, [R160] ;  /* 0x00000000a0a0783b */ /* 0x000fe40000000200 */
[C---:B-----5:R-:W-:Y:S03]  /*eed0*/  HMMA.16816.F32 R28, R156.reuse, R172, RZ ;  /* 0x000000ac9c1c723c */ /* 0x060fe600000018ff */
        /* <DEDUP_REMOVED lines=21> */
[C---:B----4-:R-:W-:Y:S08]  /*f030*/  HMMA.16816.F32 R68, R156.reuse, R72, RZ ;  /* 0x000000489c44723c */ /* 0x050ff000000018ff */
[C---:B------:R-:W-:Y:S08]  /*f040*/  HMMA.16816.F32 R72, R156.reuse, R74, RZ ;  /* 0x0000004a9c48723c */ /* 0x040ff000000018ff */
[C---:B------:R-:W-:Y:S08]  /*f050*/  HMMA.16816.F32 R76, R156.reuse, R80, RZ ;  /* 0x000000509c4c723c */ /* 0x040ff000000018ff */
[C---:B------:R-:W-:Y:S08]  /*f060*/  HMMA.16816.F32 R80, R156.reuse, R82, RZ ;  /* 0x000000529c50723c */ /* 0x040ff000000018ff */
[C---:B------:R-:W-:Y:S08]  /*f070*/  HMMA.16816.F32 R84, R156.reuse, R88, RZ ;  /* 0x000000589c54723c */ /* 0x040ff000000018ff */
[C---:B------:R-:W-:Y:S08]  /*f080*/  HMMA.16816.F32 R88, R156.reuse, R90, RZ ;  /* 0x0000005a9c58723c */ /* 0x040ff000000018ff */
[C---:B-1----:R-:W-:Y:S08]  /*f090*/  HMMA.16816.F32 R92, R156.reuse, R96, RZ ;  /* 0x000000609c5c723c */ /* 0x042ff000000018ff */
        /* <DEDUP_REMOVED lines=8> */
[----:B------:R-:W-:Y:S01]  /*f120*/  HMMA.16816.F32 R128, R156, R130, RZ ;  /* 0x000000829c80723c */ /* 0x000fe200000018ff */
[----:B------:R-:W1:Y:S07]  /*f130*/  LDSM.16.M88.4 R156, [R0+0x1c00] ;  /* 0x001c0000009c783b */ /* 0x000e6e0000000200 */
[C---:B-----5:R-:W-:Y:S08]  /*f140*/  HMMA.16816.F32 R4, R160.reuse, R164, R4 ;  /* 0x000000a4a004723c */ /* 0x060ff00000001804 */
        /* <DEDUP_REMOVED lines=115> */
.L_x_2881:
[----:B------:R-:W-:Y:S05]  /*f880*/  BSYNC.RECONVERGENT B0 ;  /* 0x0000000000007941 */ /* 0x000fea0003800200 */
.L_x_2880:
        /* <DEDUP_REMOVED lines=28> */
.L_x_2879:
[----:B------:R-:W-:Y:S05]  /*fa50*/  BSYNC.RECONVERGENT B1 ;  /* 0x0000000000017941 */ /* 0x000fea0003800200 */
.L_x_2878:
        /* <DEDUP_REMOVED lines=657> */
.L_x_2875:
        /* <DEDUP_REMOVED lines=11> */
.L_x_2891:
[----:B------:R-:W2:Y:S01]  /*12420*/  S2R R3, SR_TID.X ;  /* 0x0000000000037919 */ /* 0x000ea20000002100 */
[----:B------:R-:W1:Y:S01]  /*12430*/  MUFU.RCP R4, R6 ;  /* 0x0000000600047308 */ /* 0x000e620000001000 */
[----:B------:R-:W-:Y:S01]  /*12440*/  FSETP.NE.FTZ.AND P3, PT, R6, RZ, PT ;  /* 0x000000ff0600720b */ /* 0x000fe20003f75000 */
[----:B----4-:R-:W-:-:S05]  /*12450*/  FADD.FTZ R5, R8, R10 ;  /* 0x0000000a08057221 */ /* 0x010fca0000010000 */
[----:B------:R-:W-:Y:S01]  /*12460*/  FSETP.NE.FTZ.AND P2, PT, R5, RZ, PT ;  /* 0x000000ff0500720b */ /* 0x000fe20003f55000 */
[----:B---3--:R-:W3:Y:S01]  /*12470*/  MUFU.RCP R8, R5 ;  /* 0x0000000500087308 */ /* 0x008ee20000001000 */
[----:B-1----:R-:W-:-:S05]  /*12480*/  FSEL R4, R4, 1, P3 ;  /* 0x3f80000004047808 */ /* 0x002fca0001800000 */
        /* <DEDUP_REMOVED lines=8> */
[----:B---3--:R-:W-:Y:S02]  /*12510*/  FSEL R8, R8, 1, P2 ;  /* 0x3f80000008087808 */ /* 0x008fe40001000000 */
[----:B--2---:R-:W-:-:S02]  /*12520*/  SHF.L.U32 R9, R3, 0x1, RZ ;  /* 0x0000000103097819 */ /* 0x004fc400000006ff */
[----:B------:R-:W-:Y:S01]  /*12530*/  SHF.L.U32 R4, R3, 0x3, RZ ;  /* 0x0000000303047819 */ /* 0x000fe200000006ff */
[----:B------:R-:W-:Y:S01]  /*12540*/  FMUL.FTZ R146, R8, R146 ;  /* 0x0000009208927220 */ /* 0x000fe20000410000 */
[----:B------:R-:W-:Y:S01]  /*12550*/  LOP3.LUT R9, R214, 0x6, R9, 0xf8, !PT ;  /* 0x00000006d6097812 */ /* 0x000fe200078ef809 */
[----:B------:R-:W-:Y:S01]  /*12560*/  FMUL.FTZ R147, R8, R147 ;  /* 0x0000009308937220 */ /* 0x000fe20000410000 */
[----:B------:R-:W-:Y:S01]  /*12570*/  LOP3.LUT R10, R4, 0xc0, RZ, 0xc0, !PT ;  /* 0x000000c0040a7812 */ /* 0x000fe200078ec0ff */
[C---:B------:R-:W-:Y:S01]  /*12580*/  FMUL.FTZ R142, R8.reuse, R142 ;  /* 0x0000008e088e7220 */ /* 0x040fe20000410000 */
[----:B------:R-:W-:Y:S01]  /*12590*/  LOP3.LUT R9, R9, 0x20, R4, 0xf8, !PT ;  /* 0x0000002009097812 */ /* 0x000fe200078ef804 */
[----:B------:R-:W-:Y:S01]  /*125a0*/  FMUL.FTZ R143, R8, R143 ;  /* 0x0000008f088f7220 */ /* 0x000fe20000410000 */
[----:B------:R-:W-:Y:S01]  /*125b0*/  LOP3.LUT R10, R10, 0x18, R3, 0xf8, !PT ;  /* 0x000000180a0a7812 */ /* 0x000fe200078ef803 */
[----:B------:R-:W-:Y:S01]  /*125c0*/  FMUL.FTZ R138, R8, R138 ;  /* 0x0000008a088a7220 */ /* 0x000fe20000410000 */
[----:B------:R-:W-:Y:S01]  /*125d0*/  LOP3.LUT R4, R212, 0x40, RZ, 0xc0, !PT ;  /* 0x00000040d4047812 */ /* 0x000fe200078ec0ff */
[C---:B------:R-:W-:Y:S01]  /*125e0*/  FMUL.FTZ R139, R8.reuse, R139 ;  /* 0x0000008b088b7220 */ /* 0x040fe20000410000 */
[----:B------:R-:W-:Y:S01]  /*125f0*/  LOP3.LUT R9, R9, R10, RZ, 0xfc, !PT ;  /* 0x0000000a09097212 */ /* 0x000fe200078efcff */
[----:B------:R-:W-:Y:S01]  /*12600*/  FMUL.FTZ R134, R8, R134 ;  /* 0x0000008608867220 */ /* 0x000fe20000410000 */
[----:B------:R-:W-:Y:S01]  /*12610*/  LOP3.LUT R212, R212, 0x20, RZ, 0xc0, !PT ;  /* 0x00000020d4d47812 */ /* 0x000fe200078ec0ff */
[----:B------:R-:W-:Y:S01]  /*12620*/  FMUL.FTZ R135, R8, R135 ;  /* 0x0000008708877220 */ /* 0x000fe20000410000 */
[----:B------:R-:W-:-:S02]  /*12630*/  LEA R9, R9, UR6, 0x1 ;  /* 0x0000000609097c11 */ /* 0x000fc4000f8e08ff */
[----:B------:R-:W-:Y:S02]  /*12640*/  F2FP.F16.F32.PACK_AB R144, R145, R144 ;  /* 0x000000909190723e */ /* 0x000fe400000000ff */
        /* <DEDUP_REMOVED lines=8> */
[----:B------:R-:W-:-:S02]  /*126d0*/  F2FP.F16.F32.PACK_AB R136, R137, R136 ;  /* 0x000000888988723e */ /* 0x000fc400000000ff */
[----:B------:R-:W-:Y:S01]  /*126e0*/  F2FP.F16.F32.PACK_AB R138, R139, R138 ;  /* 0x0000008a8b8a723e */ /* 0x000fe200000000ff */
[----:B------:R-:W-:Y:S01]  /*126f0*/  STS [R13+0x10], R140 ;  /* 0x0000108c0d007388 */ /* 0x000fe20000000800 */
[----:B------:R-:W-:Y:S02]  /*12700*/  F2FP.F16.F32.PACK_AB R132, R133, R132 ;  /* 0x000000848584723e */ /* 0x000fe400000000ff */
[----:B------:R-:W-:Y:S01]  /*12710*/  F2FP.F16.F32.PACK_AB R134, R135, R134 ;  /* 0x000000868786723e */ /* 0x000fe200000000ff */
[----:B------:R2:W-:Y:S04]  /*12720*/  STS [R13+0x210], R142 ;  /* 0x0002108e0d007388 */ /* 0x0005e80000000800 */
[----:B------:R3:W-:Y:S04]  /*12730*/  STS [R11+0x20], R136 ;  /* 0x000020880b007388 */ /* 0x0007e80000000800 */
[----:B------:R3:W-:Y:S04]  /*12740*/  STS [R11+0x220], R138 ;  /* 0x0002208a0b007388 */ /* 0x0007e80000000800 */
[----:B------:R3:W-:Y:S04]  /*12750*/  STS [R17+0x30], R132 ;  /* 0x0000308411007388 */ /* 0x0007e80000000800 */
[----:B------:R3:W-:Y:S04]  /*12760*/  STS [R17+0x230], R134 ;  /* 0x0002308611007388 */ /* 0x0007e80000000800 */
[----:B------:R-:W4:Y:S01]  /*12770*/  LD.E.U8 R4, desc[UR4][R150.64+0x1c8] ;  /* 0x0001c80496047980 */ /* 0x000f22000c101100 */
[----:B------:R-:W-:-:S03]  /*12780*/  ISETP.NE.AND P0, PT, R230, -0x1, PT ;  /* 0xffffffffe600780c */ /* 0x000fc60003f05270 */
[----:B------:R-:W3:Y:S04]  /*12790*/  LD.E.64 R18, desc[UR4][R150.64+0x90] ;  /* 0x0000900496127980 */ /* 0x000ee8000c101b00 */
[----:B------:R-:W3:Y:S04]  /*127a0*/  LD.E.64 R26, desc[UR4][R150.64+0x88] ;  /* 0x00008804961a7980 */ /* 0x000ee8000c101b00 */
[----:B------:R2:W5:Y:S04]  /*127b0*/  LD.E.64 R22, desc[UR4][R150.64+0xa0] ;  /* 0x0000a00496167980 */ /* 0x000568000c101b00 */
[----:B-1----:R-:W2:Y:S04]  /*127c0*/  @!P0 LD.E.64 R8, desc[UR4][R150.64+0x80] ;  /* 0x0000800496088980 */ /* 0x002ea8000c101b00 */
[----:B------:R1:W5:Y:S01]  /*127d0*/  LD.E.64 R24, desc[UR4][R150.64+0x70] ;  /* 0x0000700496187980 */ /* 0x000362000c101b00 */
[----:B----4-:R-:W-:-:S13]  /*127e0*/  ISETP.NE.AND P1, PT, R4, RZ, PT ;  /* 0x000000ff0400720c */ /* 0x010fda0003f25270 */
[----:B------:R-:W4:Y:S04]  /*127f0*/  @!P1 LD.E R4, desc[UR4][R150.64+0x60] ;  /* 0x0000600496049980 */ /* 0x000f28000c101900 */
[----:B------:R-:W4:Y:S01]  /*12800*/  @!P1 LD.E R15, desc[UR4][R150.64+0xb4] ;  /* 0x0000b404960f9980 */ /* 0x000f22000c101900 */
[-C--:B--2---:R-:W-:Y:S02]  /*12810*/  @!P0 IMAD R13, R9, R226.reuse, RZ ;  /* 0x000000e2090d8224 */ /* 0x084fe400078e02ff */
[----:B------:R-:W-:-:S04]  /*12820*/  @!P0 IMAD.WIDE.U32 R8, R8, R226, RZ ;  /* 0x000000e208088225 */ /* 0x000fc800078e00ff */
[-C--:B---3--:R-:W-:Y:S01]  /*12830*/  @P0 IMAD R12, R27, R230.reuse, RZ ;  /* 0x000000e61b0c0224 */ /* 0x088fe200078e02ff */
[----:B------:R-:W-:Y:S01]  /*12840*/  @!P0 IADD3 R13, PT, PT, R9, R13, RZ ;  /* 0x0000000d090d8210 */ /* 0x000fe20007ffe0ff */
[----:B------:R-:W-:Y:S01]  /*12850*/  @P0 IMAD.WIDE.U32 R20, R26, R230, RZ ;  /* 0x000000e61a140225 */ /* 0x000fe200078e00ff */
[----:B------:R-:W-:-:S03]  /*12860*/  @!P0 MOV R14, R8 ;  /* 0x00000008000e8202 */ /* 0x000fc60000000f00 */
[----:B----4-:R-:W-:-:S04]  /*12870*/  @!P1 IMAD R4, R4, R226, R225 ;  /* 0x000000e204049224 */ /* 0x010fc800078e02e1 */
[----:B------:R-:W-:Y:S02]  /*12880*/  @!P1 IMAD R15, R4, R15, RZ ;  /* 0x0000000f040f9224 */ /* 0x000fe400078e02ff */
[-C--:B------:R-:W-:Y:S02]  /*12890*/  IMAD R4, R19, R225.reuse, RZ ;  /* 0x000000e113047224 */ /* 0x080fe400078e02ff */
[----:B------:R-:W-:Y:S01]  /*128a0*/  IMAD.WIDE.U32 R18, R18, R225, RZ ;  /* 0x000000e112127225 */ /* 0x000fe200078e00ff */
[----:B-1----:R-:W-:Y:S06]  /*128b0*/  @!P1 BRA `(.L_x_2884) ;  /* 0x0000000000149947 */ /* 0x002fec0003800000 */
[----:B------:R-:W2:Y:S04]  /*128c0*/  @!P0 LD.E R9, desc[UR4][R150.64+0xb4] ;  /* 0x0000b40496098980 */ /* 0x000ea8000c101900 */
[----:B------:R-:W3:Y:S01]  /*128d0*/  LD.E R8, desc[UR4][R150.64+0xd4] ;  /* 0x0000d40496087980 */ /* 0x000ee2000c101900 */
[----:B--2---:R-:W-:Y:S02]  /*128e0*/  @!P0 IMAD R230, R9, R226, RZ ;  /* 0x000000e209e68224 */ /* 0x004fe400078e02ff */
[----:B---3--:R-:W-:-:S05]  /*128f0*/  IMAD R15, R8, R225, RZ ;  /* 0x000000e1080f7224 */ /* 0x008fca00078e02ff */
[----:B------:R-:W-:-:S07]  /*12900*/  IADD3 R15, PT, PT, R15, R230, RZ ;  /* 0x000000e60f0f7210 */ /* 0x000fce0007ffe0ff */
.L_x_2884:
[----:B------:R-:W-:Y:S01]  /*12910*/  MOV R28, R148 ;  /* 0x00000094001c7202 */ /* 0x000fe20000000f00 */
[----:B------:R-:W-:Y:S05]  /*12920*/  WARPSYNC.ALL ;  /* 0x0000000000007948 */ /* 0x000fea0003800000 */
[----:B------:R-:W-:Y:S01]  /*12930*/  IMAD.MOV.U32 R29, RZ, RZ, RZ ;  /* 0x000000ffff1d7224 */ /* 0x000fe200078e00ff */
[----:B------:R-:W-:Y:S01]  /*12940*/  BAR.SYNC.DEFER_BLOCKING 0x0 ;  /* 0x0000000000007b1d */ /* 0x000fe20000010000 */
[C---:B------:R-:W-:Y:S01]  /*12950*/  IADD3 R17, PT, PT, -R228.reuse, R229, RZ ;  /* 0x000000e5e4117210 */ /* 0x040fe20007ffe1ff */
[----:B------:R-:W-:Y:S01]  /*12960*/  IMAD R16, R27, R228, RZ ;  /* 0x000000e41b107224 */ /* 0x000fe200078e02ff */
[----:B------:R-:W-:Y:S01]  /*12970*/  @P0 MOV R14, R20 ;  /* 0x00000014000e0202 */ /* 0x000fe20000000f00 */
[----:B------:R-:W-:Y:S01]  /*12980*/  IMAD.WIDE.U32 R28, R228, R26, R28 ;  /* 0x0000001ae41c7225 */ /* 0x000fe200078e001c */
[----:B------:R-:W-:Y:S01]  /*12990*/  ISETP.GE.AND P1, PT, R234, R17, PT ;  /* 0x00000011ea00720c */ /* 0x000fe20003f26270 */
[----:B------:R-:W1:Y:S01]  /*129a0*/  @P3 MUFU.LG2 R6, R6 ;  /* 0x0000000600063308 */ /* 0x000e620000000c00 */
[----:B------:R-:W-:Y:S01]  /*129b0*/  BSSY.RECONVERGENT B0, `(.L_x_2885) ;  /* 0x0000025000007945 */ /* 0x000fe20003800200 */
[----:B------:R-:W-:Y:S01]  /*129c0*/  @P0 IMAD.IADD R13, R21, 0x1, R12 ;  /* 0x00000001150d0824 */ /* 0x000fe200078e020c */
[----:B------:R-:W-:Y:S01]  /*129d0*/  IADD3 R16, PT, PT, R29, R16, RZ ;  /* 0x000000101d107210 */ /* 0x000fe20007ffe0ff */
[----:B------:R-:W-:Y:S01]  /*129e0*/  IMAD.IADD R4, R19, 0x1, R4 ;  /* 0x0000000113047824 */ /* 0x000fe200078e0204 */
[----:B------:R-:W-:-:S02]  /*129f0*/  IADD3 R18, P4, P0, R18, R28, R14 ;  /* 0x0000001c12127210 */ /* 0x000fc4000789e00e */
[----:B------:R-:W-:Y:S01]  /*12a00*/  IADD3 R12, PT, PT, R234, 0x20, RZ ;  /* 0x00000020ea0c7810 */ /* 0x000fe20007ffe0ff */
[----:B------:R-:W2:Y:S01]  /*12a10*/  @P2 MUFU.LG2 R5, R5 ;  /* 0x0000000500052308 */ /* 0x000ea20000000c00 */
[----:B------:R-:W-:Y:S02]  /*12a20*/  IADD3.X R19, PT, PT, R4, R16, R13, P4, P0 ;  /* 0x0000001004137210 */ /* 0x000fe400027e040d */
[----:B------:R-:W-:Y:S01]  /*12a30*/  ISETP.GE.AND P5, PT, R12, R17, PT ;  /* 0x000000110c00720c */ /* 0x000fe20003fa6270 */
[----:B------:R-:W-:Y:S01]  /*12a40*/  @!P1 IMAD R4, R27, R234, RZ ;  /* 0x000000ea1b049224 */ /* 0x000fe200078e02ff */
[----:B------:R-:W-:Y:S01]  /*12a50*/  LOP3.LUT P4, RZ, R3, 0x3, RZ, 0xc0, !PT ;  /* 0x0000000303ff7812 */ /* 0x000fe2000788c0ff */
[----:B------:R-:W-:-:S04]  /*12a60*/  @!P1 IMAD.WIDE.U32 R20, R234, R26, R18 ;  /* 0x0000001aea149225 */ /* 0x000fc800078e0012 */
[----:B-1----:R-:W-:Y:S01]  /*12a70*/  @P3 FMUL.FTZ R6, R6, 0.69314718246459960938 ;  /* 0x3f31721806063820 */ /* 0x002fe20000410000 */
[----:B------:R-:W-:Y:S01]  /*12a80*/  IMAD.MOV.U32 R12, RZ, RZ, 0x7f800000 ;  /* 0x7f800000ff0c7424 */ /* 0x000fe200078e00ff */
[----:B------:R-:W-:Y:S01]  /*12a90*/  @!P1 IADD3 R13, PT, PT, R21, R4, RZ ;  /* 0x00000004150d9210 */ /* 0x000fe20007ffe0ff */
[----:B------:R-:W-:Y:S02]  /*12aa0*/  IMAD.MOV.U32 R3, RZ, RZ, 0x7f800000 ;  /* 0x7f800000ff037424 */ /* 0x000fe400078e00ff */
[----:B-----5:R-:W-:Y:S01]  /*12ab0*/  @P3 FFMA.FTZ R12, R7, R2, R6 ;  /* 0x00000002070c3223 */ /* 0x020fe20000010006 */
[----:B------:R1:W3:Y:S01]  /*12ac0*/  LDS.128 R8, [R227] ;  /* 0x00000000e3087984 */ /* 0x0002e20000000c00 */
[----:B------:R-:W-:Y:S01]  /*12ad0*/  @!P1 LEA R16, P0, R20, R24, 0x1 ;  /* 0x0000001814109211 */ /* 0x000fe200078008ff */
[----:B--2---:R-:W-:-:S03]  /*12ae0*/  @P2 FMUL.FTZ R5, R5, 0.69314718246459960938 ;  /* 0x3f31721805052820 */ /* 0x004fc60000410000 */
[----:B------:R-:W-:Y:S01]  /*12af0*/  @!P1 LEA.HI.X R17, R20, R25, R13, 0x1, P0 ;  /* 0x0000001914119211 */ /* 0x000fe200000f0c0d */
[----:B------:R-:W-:Y:S02]  /*12b00*/  @P2 FFMA.FTZ R3, R7, R0, R5 ;  /* 0x0000000007032223 */ /* 0x000fe40000010005 */
[----:B------:R1:W2:Y:S01]  /*12b10*/  LDS.128 R4, [R227+0x800] ;  /* 0x00080000e3047984 */ /* 0x0002a20000000c00 */
        /* <DEDUP_REMOVED lines=14> */
.L_x_2886:
[----:B------:R-:W-:Y:S05]  /*12c00*/  BSYNC.RECONVERGENT B0 ;  /* 0x0000000000007941 */ /* 0x000fea0003800200 */
.L_x_2885:
[----:B------:R-:W-:Y:S01]  /*12c10*/  MOV R225, 0x0 ;  /* 0x0000000000e17802 */ /* 0x000fe20000000f00 */
[----:B---3--:R1:W-:Y:S03]  /*12c20*/  @!P1 ST.E.128 desc[UR4][R16.64], R8 ;  /* 0x0000000810009985 */ /* 0x0083e6000c101d04 */
[----:B-12-4-:R-:W-:Y:S05]  /*12c30*/  @P5 RET.REL.NODEC R224 `(_ZN5flash24flash_fwd_splitkv_kernelI23Flash_fwd_kernel_traitsILi32ELi64ELi256ELi4ELb0ELb0EN7cutlass6half_tE19Flash_kernel_traitsILi32ELi64ELi256ELi4ES3_EELb0ELb0ELb0ELb0ELb1ELb0ELb0ELb1EEEvNS_16Flash_fwd_paramsE) ;  /* 0xfffffed0e0f05950 */ /* 0x016fea0003c3ffff */
        /* <DEDUP_REMOVED lines=12> */
[----:B-1----:R-:W-:Y:S05]  /*12d00*/  RET.REL.NODEC R224 `(_ZN5flash24flash_fwd_splitkv_kernelI23Flash_fwd_kernel_traitsILi32ELi64ELi256ELi4ELb0ELb0EN7cutlass6half_tE19Flash_kernel_traitsILi32ELi64ELi256ELi4ES3_EELb0ELb0ELb0ELb0ELb1ELb0ELb0ELb1EEEvNS_16Flash_fwd_paramsE) ;  /* 0xfffffed0e0bc7950 */ /* 0x002fea0003c3ffff */
.L_x_2883:
[----:B------:R-:W-:Y:S01]  /*12d10*/  MOV R4, 0x2 ;  /* 0x0000000200047802 */ /* 0x000fe20000000f00 */
[----:B------:R-:W-:Y:S01]  /*12d20*/  IMAD.MOV.U32 R3, RZ, RZ, 0x1f ;  /* 0x0000001fff037424 */ /* 0x000fe200078e00ff */
[----:B------:R-:W-:-:S07]  /*12d30*/  MOV R5, 0xffffffff ;  /* 0xffffffff00057802 */ /* 0x000fce0000000f00 */
[----:B-1---5:R-:W-:Y:S05]  /*12d40*/  WARPSYNC.COLLECTIVE R5, `(.L_x_2887) ;  /* 0x0000000005087348 */ /* 0x022fea0003c00000 */
[----:B------:R2:W3:Y:S02]  /*12d50*/  SHFL.BFLY P0, R10, R241, R4, R3 ;  /* 0x0c000004f10a7389 */ /* 0x0004e40000000003 */
[----:B-123-5:R-:W-:Y:S05]  /*12d60*/  ENDCOLLECTIVE ;  /* 0x000000000000791b */ /* 0x02efea0003800000 */
.L_x_2887:
[----:B------:R-:W-:Y:S02]  /*12d70*/  IMAD.MOV.U32 R6, RZ, RZ, R10 ;  /* 0x000000ffff067224 */ /* 0x000fe400078e000a */
[----:B------:R-:W-:Y:S02]  /*12d80*/  IMAD.MOV.U32 R4, RZ, RZ, 0x1 ;  /* 0x00000001ff047424 */ /* 0x000fe400078e00ff */
[----:B------:R-:W-:-:S05]  /*12d90*/  FADD.FTZ R9, R6, R241 ;  /* 0x000000f106097221 */ /* 0x000fca0000010000 */
[----:B------:R-:W-:-:S07]  /*12da0*/  MOV R241, R9 ;  /* 0x0000000900f17202 */ /* 0x000fce0000000f00 */
[----:B------:R-:W-:Y:S05]  /*12db0*/  WARPSYNC.COLLECTIVE R5, `(.L_x_2888) ;  /* 0x0000000005087348 */ /* 0x000fea0003c00000 */
[----:B------:R1:W2:Y:S02]  /*12dc0*/  SHFL.BFLY P0, R10, R241, R4, R3 ;  /* 0x0c000004f10a7389 */ /* 0x0002a40000000003 */
[----:B-12---:R-:W-:Y:S05]  /*12dd0*/  ENDCOLLECTIVE ;  /* 0x000000000000791b */ /* 0x006fea0003800000 */
.L_x_2888:
[----:B------:R-:W-:Y:S01]  /*12de0*/  MOV R241, R242 ;  /* 0x000000f200f17202 */ /* 0x000fe20000000f00 */
[----:B------:R-:W-:Y:S01]  /*12df0*/  IMAD.MOV.U32 R4, RZ, RZ, 0x2 ;  /* 0x00000002ff047424 */ /* 0x000fe200078e00ff */
[----:B------:R-:W-:-:S07]  /*12e00*/  MOV R6, R10 ;  /* 0x0000000a00067202 */ /* 0x000fce0000000f00 */
[----:B------:R-:W-:Y:S05]  /*12e10*/  WARPSYNC.COLLECTIVE R5, `(.L_x_2889) ;  /* 0x0000000005087348 */ /* 0x000fea0003c00000 */
[----:B------:R1:W2:Y:S02]  /*12e20*/  SHFL.BFLY P0, R10, R241, R4, R3 ;  /* 0x0c000004f10a7389 */ /* 0x0002a40000000003 */
[----:B-12---:R-:W-:Y:S05]  /*12e30*/  ENDCOLLECTIVE ;  /* 0x000000000000791b */ /* 0x006fea0003800000 */
.L_x_2889:
[----:B------:R-:W-:Y:S01]  /*12e40*/  FADD.FTZ R6, R9, R6 ;  /* 0x0000000609067221 */ /* 0x000fe20000010000 */
[----:B------:R-:W-:Y:S01]  /*12e50*/  FADD.FTZ R8, R10, R242 ;  /* 0x000000f20a087221 */ /* 0x000fe20000010000 */
[----:B------:R-:W-:-:S04]  /*12e60*/  MOV R4, 0x1 ;  /* 0x0000000100047802 */ /* 0x000fc80000000f00 */
[----:B------:R-:W-:-:S07]  /*12e70*/  MOV R241, R8 ;  /* 0x0000000800f17202 */ /* 0x000fce0000000f00 */
[----:B------:R-:W-:Y:S05]  /*12e80*/  WARPSYNC.COLLECTIVE R5, `(.L_x_2890) ;  /* 0x0000000005087348 */ /* 0x000fea0003c00000 */
[----:B------:R1:W2:Y:S02]  /*12e90*/  SHFL.BFLY P0, R10, R241, R4, R3 ;  /* 0x0c000004f10a7389 */ /* 0x0002a40000000003 */
[----:B-12---:R-:W-:Y:S05]  /*12ea0*/  ENDCOLLECTIVE ;  /* 0x000000000000791b */ /* 0x006fea0003800000 */
.L_x_2890:
[----:B------:R-:W-:Y:S05]  /*12eb0*/  BRA `(.L_x_2891) ;  /* 0xfffffff400587947 */ /* 0x000fea000383ffff */
.L_x_2892:
        /* <DEDUP_REMOVED lines=12> */
.L_x_10246:


//--------------------- .text._ZN5flash24flash_fwd_splitkv_kernelI23Flash_fwd_kernel_traitsILi32ELi64ELi256ELi4ELb0ELb0EN7cutlass6half_tE19Flash_kernel_traitsILi32ELi64ELi256ELi4ES3_EELb0ELb0ELb0ELb0ELb1ELb1ELb0ELb1EEEvNS_16Flash_fwd_paramsE --------------------------
	.section	.text._ZN5flash24flash_fwd_splitkv_kernelI23Flash_fwd_kernel_traitsILi32ELi64ELi256ELi4ELb0ELb0EN7cutlass6half_tE19Flash_kernel_traitsILi32ELi64ELi256ELi4ES3_EELb0ELb0ELb0ELb0ELb1ELb1ELb0ELb1EEEvNS_16Flash_fwd_paramsE,"ax",@progbits
	.align	128
        .global         _ZN5flash24flash_fwd_splitkv_kernelI23Flash_fwd_kernel_traitsILi32ELi64ELi256ELi4ELb0ELb0EN7cutlass6half_tE19Flash_kernel_traitsILi32ELi64ELi256ELi4ES3_EELb0ELb0ELb0ELb0ELb1ELb1ELb0ELb1EEEvNS_16Flash_fwd_paramsE
        .type           _ZN5flash24flash_fwd_splitkv_kernelI23Flash_fwd_kernel_traitsILi32ELi64ELi256ELi4ELb0ELb0EN7cutlass6half_tE19Flash_kernel_traitsILi32ELi64ELi256ELi4ES3_EELb0ELb0ELb0ELb0ELb1ELb1ELb0ELb1EEEvNS_16Flash_fwd_paramsE,@function
        .size           _ZN5flash24flash_fwd_splitkv_kernelI23Flash_fwd_kernel_traitsILi32ELi64ELi256ELi4ELb0ELb0EN7cutlass6half_tE19Flash_kernel_traitsILi32ELi64ELi256ELi4ES3_EELb0ELb0ELb0ELb0ELb1ELb1ELb0ELb1EEEvNS_16Flash_fwd_paramsE,(.L_x_10247 - _ZN5flash24flash_fwd_splitkv_kernelI23Flash_fwd_kernel_traitsILi32ELi64ELi256ELi4ELb0ELb0EN7cutlass6half_tE19Flash_kernel_traitsILi32ELi64ELi256ELi4ES3_EELb0ELb0ELb0ELb0ELb1ELb1ELb0ELb1EEEvNS_16Flash_fwd_paramsE)
        .other          _ZN5flash24flash_fwd_splitkv_kernelI23Flash_fwd_kernel_traitsILi32ELi64ELi256ELi4ELb0ELb0EN7cutlass6half_tE19Flash_kernel_traitsILi32ELi64ELi256ELi4ES3_EELb0ELb0ELb0ELb0ELb1ELb1ELb0ELb1EEEvNS_16Flash_fwd_paramsE,@"STO_CUDA_ENTRY STV_DEFAULT"
_ZN5flash24flash_fwd_splitkv_kernelI23Flash_fwd_kernel_traitsILi32ELi64ELi256ELi4ELb0ELb0EN7cutlass6half_tE19Flash_kernel_traitsILi32ELi64ELi256ELi4ES3_EELb0ELb0ELb0ELb0ELb1ELb1ELb0ELb1EEEvNS_16Flash_fwd_paramsE:
.text._ZN5flash24flash_fwd_splitkv_kernelI23Flash_fwd_kernel_traitsILi32ELi64ELi256ELi4ELb0ELb0EN7cutlass6half_tE19Flash_kernel_traitsILi32ELi64ELi256ELi4ES3_EELb0ELb0ELb0ELb0ELb1ELb1ELb0ELb1EEEvNS_16Flash_fwd_paramsE:
[----:B------:R-:W-:Y:S01]  /*0000*/  LDC R1, c[0x0][0x37c] ;  /* 0x0000df00ff017b82 */ /* 0x000fe20000000800 */
[----:B------:R-:W1:Y:S07]  /*0010*/  S2R R34, SR_CTAID.X ;  /* 0x0000000000227919 */ /* 0x000e6e0000002500 */
[----:B------:R-:W2:Y:S01]  /*0020*/  LDC.64 R152, c[0x0][0x348] ;  /* 0x0000d200ff987b82 */ /* 0x000ea20000000a00 */
[----:B------:R-:W-:Y:S01]  /*0030*/  BSSY.RECONVERGENT B3, `(.L_x_2893) ;  /* 0x0000005000037945 */ /* 0x000fe20003800200 */
[----:B------:R-:W-:Y:S01]  /*0040*/  MOV R240, 0x80 ;  /* 0x0000008000f07802 */ /* 0x000fe20000000f00 */
[----:B------:R-:W3:Y:S01]  /*0050*/  S2R R238, SR_CTAID.Y ;  /* 0x0000000000ee7919 */ /* 0x000ee20000002600 */
[----:B------:R-:W4:Y:S05]  /*0060*/  S2R R239, SR_CTAID.Z ;  /* 0x0000000000ef7919 */ /* 0x000f2a0000002700 */
[----:B-1234-:R-:W-:Y:S05]  /*0070*/  CALL.REL.NOINC `($_ZN5flash24flash_fwd_splitkv_kernelI23Flash_fwd_kernel_traitsILi32ELi64ELi256ELi4ELb0ELb0EN7cutlass6half_tE19Flash_kernel_traitsILi32ELi64ELi256ELi4ES3_EELb0ELb0ELb0ELb0ELb1ELb1ELb0ELb1EEEvNS_16Flash_fwd_paramsE$_ZN5flash30compute_attn_1rowblock_splitkvI23Flash_fwd_kernel_traitsILi32ELi64ELi256ELi4ELb0ELb0EN7cutlass6half_tE19Flash_kernel_traitsILi32ELi64ELi256ELi4ES3_EELb0ELb0ELb0ELb0ELb1ELb1ELb0ELb1ENS_16Flash_fwd_paramsEEEvRKT8_iiiii) ;  /* 0x0000000000087944 */ /* 0x01efea0003c00000 */
[----:B------:R-:W-:Y:S05]  /*0080*/  BSYNC.RECONVERGENT B3 ;  /* 0x0000000000037941 */ /* 0x000fea0003800200 */
.L_x_2893:
[----:B------:R-:W-:Y:S05]  /*0090*/  EXIT ;  /* 0x000000000000794d */ /* 0x000fea0003800000 */
        .type           $_ZN5flash24flash_fwd_splitkv_kernelI23Flash_fwd_kernel_traitsILi32ELi64ELi256ELi4ELb0ELb0EN7cutlass6half_tE19Flash_kernel_traitsILi32ELi64ELi256ELi4ES3_EELb0ELb0ELb0ELb0ELb1ELb1ELb0ELb1EEEvNS_16Flash_fwd_paramsE$_ZN5flash30compute_attn_1rowblock_splitkvI23Flash_fwd_kernel_traitsILi32ELi64ELi256ELi4ELb0ELb0EN7cutlass6half_tE19Flash_kernel_traitsILi32ELi64ELi256ELi4ES3_EELb0ELb0ELb0ELb0ELb1ELb1ELb0ELb1ENS_16Flash_fwd_paramsEEEvRKT8_iiiii,@function
        .size           $_ZN5flash24flash_fwd_splitkv_kernelI23Flash_fwd_kernel_traitsILi32ELi64ELi256ELi4ELb0ELb0EN7cutlass6half_tE19Flash_kernel_traitsILi32ELi64ELi256ELi4ES3_EELb0ELb0ELb0ELb0ELb1ELb1ELb0ELb1EEEvNS_16Flash_fwd_paramsE$_ZN5flash30compute_attn_1rowblock_splitkvI23Flash_fwd_kernel_traitsILi32ELi64ELi256ELi4ELb0ELb0EN7cutlass6half_tE19Flash_kernel_traitsILi32ELi64ELi256ELi4ES3_EELb0ELb0ELb0ELb0ELb1ELb1ELb0ELb1ENS_16Flash_fwd_paramsEEEvRKT8_iiiii,(.L_x_10247 - $_ZN5flash24flash_fwd_splitkv_kernelI23Flash_fwd_kernel_traitsILi32ELi64ELi256ELi4ELb0ELb0EN7cutlass6half_tE19Flash_kernel_traitsILi32ELi64ELi256ELi4ES3_EELb0ELb0ELb0ELb0ELb1ELb1ELb0ELb1EEEvNS_16Flash_fwd_paramsE$_ZN5flash30compute_attn_1rowblock_splitkvI23Flash_fwd_kernel_traitsILi32ELi64ELi256ELi4ELb0ELb0EN7cutlass6half_tE19Flash_kernel_traitsILi32ELi64ELi256ELi4ES3_EELb0ELb0ELb0ELb0ELb1ELb1ELb0ELb1ENS_16Flash_fwd_paramsEEEvRKT8_iiiii)
$_ZN5flash24flash_fwd_splitkv_kernelI23Flash_fwd_kernel_traitsILi32ELi64ELi256ELi4ELb0ELb0EN7cutlass6half_tE19Flash_kernel_traitsILi32ELi64ELi256ELi4ES3_EELb0ELb0ELb0ELb0ELb1ELb1ELb0ELb1EEEvNS_16Flash_fwd_paramsE$_ZN5flash30compute_attn_1rowblock_splitkvI23Flash_fwd_kernel_traitsILi32ELi64ELi256ELi4ELb0ELb0EN7cutlass6half_tE19Flash_kernel_traitsILi32ELi64ELi256ELi4ES3_EELb0ELb0ELb0ELb0ELb1ELb1ELb0ELb1ENS_16Flash_fwd_paramsEEEvRKT8_iiiii:
        /* <DEDUP_REMOVED lines=38> */
.L_x_2895:
[----:B------:R-:W-:Y:S05]  /*0300*/  BSYNC.RECONVERGENT B0 ;  /* 0x0000000000007941 */ /* 0x000fea0003800200 */
.L_x_2894:
[----:B------:R-:W-:Y:S04]  /*0310*/  BSSY.RECONVERGENT B0, `(.L_x_2896) ;  /* 0x0000007000007945 */ /* 0x000fe80003800200 */
[----:B------:R-:W-:Y:S05]  /*0320*/  @!P4 BRA `(.L_x_2897) ;  /* 0x000000000014c947 */ /* 0x000fea0003800000 */
[----:B-----5:R-:W3:Y:S02]  /*0330*/  LD.E.U8 R0, desc[UR4][R152.64+0x1b2] ;  /* 0x0001b20498007980 */ /* 0x020ee4000c101100 */
[----:B---3--:R-:W-:-:S13]  /*0340*/  ISETP.NE.AND P0, PT, R0, RZ, PT ;  /* 0x000000ff0000720c */ /* 0x008fda0003f05270 */
[----:B------:R-:W3:Y:S02]  /*0350*/  @P0 LD.E R0, desc[UR4][R2.64+0x4] ;  /* 0x0000040402000980 */ /* 0x000ee4000c101900 */
[----:B---3--:R-:W-:-:S06]  /*0360*/  @P0 IADD3 R0, PT, PT, R0, -R13, RZ ;  /* 0x8000000d00000210 */ /* 0x008fcc0007ffe0ff */
[----:B------:R3:W5:Y:S02]  /*0370*/  @!P0 LD.E R0, desc[UR4][R2.64] ;  /* 0x0000000402008980 */ /* 0x000764000c101900 */
.L_x_2897:
[----:B------:R-:W-:Y:S05]  /*0380*/  BSYNC.RECONVERGENT B0 ;  /* 0x0000000000007941 */ /* 0x000fea0003800200 */
.L_x_2896:
        /* <DEDUP_REMOVED lines=9> */
.L_x_2899:
[----:B--23--:R-:W2:Y:S01]  /*0420*/  LD.E.64 R2, desc[UR4][R152.64+0x108] ;  /* 0x0001080498027980 */ /* 0x00cea2000c101b00 */
[----:B------:R-:W-:Y:S01]  /*0430*/  BSSY.RECONVERGENT B0, `(.L_x_2901) ;  /* 0x0000006000007945 */ /* 0x000fe20003800200 */
[----:B------:R-:W-:Y:S01]  /*0440*/  IMAD.MOV.U32 R0, RZ, RZ, RZ ;  /* 0x000000ffff007224 */ /* 0x000fe200078e00ff */
[----:B--2---:R-:W-:-:S04]  /*0450*/  ISETP.NE.U32.AND P0, PT, R2, RZ, PT ;  /* 0x000000ff0200720c */ /* 0x004fc80003f05070 */
[----:B------:R-:W-:-:S13]  /*0460*/  ISETP.NE.AND.EX P0, PT, R3, RZ, PT, P0 ;  /* 0x000000ff0300720c */ /* 0x000fda0003f05300 */
[----:B------:R-:W-:Y:S05]  /*0470*/  @!P0 BRA `(.L_x_2902) ;  /* 0x0000000000048947 */ /* 0x000fea0003800000 */
[----:B------:R2:W5:Y:S02]  /*0480*/  LD.E R0, desc[UR4][R152.64+0xbc] ;  /* 0x0000bc0498007980 */ /* 0x000564000c101900 */
.L_x_2902:
[----:B------:R-:W-:Y:S05]  /*0490*/  BSYNC.RECONVERGENT B0 ;  /* 0x0000000000007941 */ /* 0x000fea0003800200 */
.L_x_2901:
[----:B-----5:R-:W-:Y:S02]  /*04a0*/  IADD3 R70, PT, PT, R83, R0, RZ ;  /* 0x0000000053467210 */ /* 0x020fe40007ffe0ff */
.L_x_2900:
[----:B------:R-:W-:Y:S05]  /*04b0*/  BSYNC.RECONVERGENT B1 ;  /* 0x0000000000017941 */ /* 0x000fea0003800200 */
.L_x_2898:
[----:B------:R-:W-:Y:S01]  /*04c0*/  IMAD.SHL.U32 R237, R34, 0x40, RZ ;  /* 0x0000004022ed7824 */ /* 0x000fe200078e00ff */
[----:B------:R-:W-:Y:S01]  /*04d0*/  MOV R2, R240 ;  /* 0x000000f000027202 */ /* 0x000fe20000000f00 */
[----:B------:R-:W-:-:S03]  /*04e0*/  IMAD.MOV.U32 R3, RZ, RZ, 0x0 ;  /* 0x00000000ff037424 */ /* 0x000fc600078e00ff */
[----:B------:R-:W-:-:S13]  /*04f0*/  ISETP.GT.AND P0, PT, R236, R237, PT ;  /* 0x000000edec00720c */ /* 0x000fda0003f04270 */
[----:B-12---:R-:W-:Y:S05]  /*0500*/  @!P0 RET.REL.NODEC R2 `(_ZN5flash24flash_fwd_splitkv_kernelI23Flash_fwd_kernel_traitsILi32ELi64ELi256ELi4ELb0ELb0EN7cutlass6half_tE19Flash_kernel_traitsILi32ELi64ELi256ELi4ES3_EELb0ELb0ELb0ELb0ELb1ELb1ELb0ELb1EEEvNS_16Flash_fwd_paramsE) ;  /* 0xfffffff802bc8950 */ /* 0x006fea0003c3ffff */
        /* <DEDUP_REMOVED lines=22> */
[----:B------:R-:W-:Y:S01]  /*0670*/  SHF.R.U32.HI R16, RZ, 0x2, R222 ;  /* 0x00000002ff107819 */ /* 0x000fe200000116de */
[----:B------:R-:W-:Y:S01]  /*0680*/  BSSY.RECONVERGENT B0, `(.L_x_2904) ;  /* 0x0000031000007945 */ /* 0x000fe20003800200 */
[-C--:B-----5:R-:W-:Y:S01]  /*0690*/  @!P0 IMAD R0, R5, R238.reuse, RZ ;  /* 0x000000ee05008224 */ /* 0x0a0fe200078e02ff */
[----:B------:R-:W-:Y:S01]  /*06a0*/  MOV R5, RZ ;  /* 0x000000ff00057202 */ /* 0x000fe20000000f00 */
[----:B------:R-:W-:Y:S01]  /*06b0*/  @!P0 IMAD.WIDE.U32 R10, R4, R238, RZ ;  /* 0x000000ee040a8225 */ /* 0x000fe200078e00ff */
[----:B------:R-:W-:-:S03]  /*06c0*/  LOP3.LUT R4, R6, 0x18, RZ, 0xc0, !PT ;  /* 0x0000001806047812 */ /* 0x000fc600078ec0ff */
[----:B--2---:R-:W-:-:S04]  /*06d0*/  @P0 IMAD.WIDE.U32 R6, R2, R231, RZ ;  /* 0x000000e702060225 */ /* 0x004fc800078e00ff */
[----:B------:R-:W-:Y:S02]  /*06e0*/  @!P0 IMAD.IADD R0, R11, 0x1, R0 ;  /* 0x000000010b008824 */ /* 0x000fe400078e0200 */
[----:B------:R-:W-:Y:S02]  /*06f0*/  @P0 IMAD R11, R3, R231, RZ ;  /* 0x000000e7030b0224 */ /* 0x000fe400078e02ff */
[----:B------:R-:W-:-:S04]  /*0700*/  IMAD.WIDE.U32 R4, R237, R2, R4 ;  /* 0x00000002ed047225 */ /* 0x000fc800078e0004 */
[----:B------:R-:W-:Y:S01]  /*0710*/  @P0 IMAD.MOV.U32 R10, RZ, RZ, R6 ;  /* 0x000000ffff0a0224 */ /* 0x000fe200078e0006 */
[----:B------:R-:W-:Y:S01]  /*0720*/  @P0 IADD3 R0, PT, PT, R7, R11, RZ ;  /* 0x0000000b07000210 */ /* 0x000fe20007ffe0ff */
[----:B------:R-:W-:-:S03]  /*0730*/  IMAD R6, R3, R237, RZ ;  /* 0x000000ed03067224 */ /* 0x000fc600078e02ff */
[----:B------:R-:W-:Y:S01]  /*0740*/  IADD3 R4, P0, PT, R10, R4, RZ ;  /* 0x000000040a047210 */ /* 0x000fe20007f1e0ff */
[----:B------:R-:W-:-:S03]  /*0750*/  IMAD.IADD R10, R236, 0x1, -R237 ;  /* 0x00000001ec0a7824 */ /* 0x000fc600078e0aed */
[----:B------:R-:W-:Y:S02]  /*0760*/  IADD3.X R5, PT, PT, R0, R5, R6, P0, !PT ;  /* 0x0000000500057210 */ /* 0x000fe400007fe406 */
[----:B------:R-:W-:Y:S01]  /*0770*/  ISETP.GE.AND P0, PT, R16, R10, PT ;  /* 0x0000000a1000720c */ /* 0x000fe20003f06270 */
[-C--:B---3--:R-:W-:Y:S02]  /*0780*/  IMAD R9, R9, R239.reuse, RZ ;  /* 0x000000ef09097224 */ /* 0x088fe400078e02ff */
[----:B------:R-:W-:-:S04]  /*0790*/  IMAD.WIDE.U32 R6, R8, R239, R4 ;  /* 0x000000ef08067225 */ /* 0x000fc800078e0004 */
[----:B----4-:R-:W-:Y:S01]  /*07a0*/  IMAD R0, R12, R238, R239 ;  /* 0x000000ee0c007224 */ /* 0x010fe200078e02ef */
[----:B------:R-:W-:-:S05]  /*07b0*/  IADD3 R5, PT, PT, R7, R9, RZ ;  /* 0x0000000907057210 */ /* 0x000fca0007ffe0ff */
[----:B------:R-:W-:Y:S01]  /*07c0*/  @!P0 MOV R4, R6 ;  /* 0x0000000600048202 */ /* 0x000fe20000000f00 */
[----:B------:R-:W-:Y:S01]  /*07d0*/  IMAD R0, R13, R0, R237 ;  /* 0x000000000d007224 */ /* 0x000fe200078e02ed */
[----:B------:R-:W-:Y:S01]  /*07e0*/  LOP3.LUT P1, R12, R222, 0x3, RZ, 0xc0, !PT ;  /* 0x00000003de0c7812 */ /* 0x000fe2000782c0ff */
[----:B------:R-:W-:Y:S02]  /*07f0*/  VIADD R13, R16, 0x20 ;  /* 0x00000020100d7836 */ /* 0x000fe40000000000 */
[-C--:B------:R-:W-:Y:S02]  /*0800*/  @!P0 IMAD R11, R3, R16.reuse, RZ ;  /* 0x00000010030b8224 */ /* 0x080fe400078e02ff */
[----:B------:R-:W-:Y:S01]  /*0810*/  @!P0 IMAD.WIDE.U32 R8, R2, R16, R4 ;  /* 0x0000001002088225 */ /* 0x000fe200078e0004 */
[-C--:B------:R-:W-:Y:S02]  /*0820*/  ISETP.GE.OR P3, PT, R16, R10.reuse, P1 ;  /* 0x0000000a1000720c */ /* 0x080fe40000f66670 */
[----:B------:R-:W-:Y:S01]  /*0830*/  ISETP.GE.AND P2, PT, R13, R10, PT ;  /* 0x0000000a0d00720c */ /* 0x000fe20003f46270 */
[----:B------:R-:W-:Y:S01]  /*0840*/  @!P0 IMAD.IADD R11, R9, 0x1, R11 ;  /* 0x00000001090b8824 */ /* 0x000fe200078e020b */
[----:B------:R-:W-:-:S04]  /*0850*/  @!P0 LEA R10, P4, R8, R14, 0x1 ;  /* 0x0000000e080a8211 */ /* 0x000fc800078808ff */
[----:B------:R-:W-:-:S05]  /*0860*/  @!P0 LEA.HI.X R11, R8, R15, R11, 0x1, P4 ;  /* 0x0000000f080b8211 */ /* 0x000fca00020f0c0b */
[----:B------:R1:W-:Y:S01]  /*0870*/  @!P0 ST.E.128 desc[UR4][R10.64], RZ ;  /* 0x000000ff0a008985 */ /* 0x0003e2000c101d04 */
[----:B------:R-:W-:Y:S02]  /*0880*/  IADD3 R13, P1, PT, R0, R16, RZ ;  /* 0x00000010000d7210 */ /* 0x000fe40007f3e0ff */
[----:B------:R-:W-:Y:S02]  /*0890*/  ISETP.NE.OR P5, PT, R12, RZ, P2 ;  /* 0x000000ff0c00720c */ /* 0x000fe400017a5670 */
        /* <DEDUP_REMOVED lines=15> */
.L_x_2905:
[----:B------:R-:W-:Y:S05]  /*0990*/  BSYNC.RECONVERGENT B0 ;  /* 0x0000000000007941 */ /* 0x000fea0003800200 */
.L_x_2904:
[----:B--2---:R-:W-:Y:S01]  /*09a0*/  MOV R2, R240 ;  /* 0x000000f000027202 */ /* 0x004fe20000000f00 */
[----:B------:R1:W-:Y:S01]  /*09b0*/  @!P3 ST.E desc[UR4][R12.64], R8 ;  /* 0x000000080c00b985 */ /* 0x0003e2000c101904 */
[----:B------:R-:W-:-:S04]  /*09c0*/  MOV R3, 0x0 ;  /* 0x0000000000037802 */ /* 0x000fc80000000f00 */
[----:B-1----:R-:W-:Y:S05]  /*09d0*/  @P5 RET.REL.NODEC R2 `(_ZN5flash24flash_fwd_splitkv_kernelI23Flash_fwd_kernel_traitsILi32ELi64ELi256ELi4ELb0ELb0EN7cutlass6half_tE19Flash_kernel_traitsILi32ELi64ELi256ELi4ES3_EELb0ELb0ELb0ELb0ELb1ELb1ELb0ELb1EEEvNS_16Flash_fwd_paramsE) ;  /* 0xfffffff402885950 */ /* 0x002fea0003c3ffff */
[----:B------:R-:W-:Y:S02]  /*09e0*/  MOV R0, 0x7f800000 ;  /* 0x7f80000000007802 */ /* 0x000fe40000000f00 */
[----:B------:R-:W-:Y:S02]  /*09f0*/  MOV R2, R240 ;  /* 0x000000f000027202 */ /* 0x000fe40000000f00 */
[----:B------:R-:W-:Y:S01]  /*0a00*/  MOV R3, 0x0 ;  /* 0x0000000000037802 */ /* 0x000fe20000000f00 */
[----:B------:R1:W-:Y:S03]  /*0a10*/  ST.E desc[UR4][R12.64+0x80], R0 ;  /* 0x000080000c007985 */ /* 0x0003e6000c101904 */
[----:B-1----:R-:W-:Y:S05]  /*0a20*/  RET.REL.NODEC R2 `(_ZN5flash24flash_fwd_splitkv_kernelI23Flash_fwd_kernel_traitsILi32ELi64ELi256ELi4ELb0ELb0EN7cutlass6half_tE19Flash_kernel_traitsILi32ELi64ELi256ELi4ES3_EELb0ELb0ELb0ELb0ELb1ELb1ELb0ELb1EEEvNS_16Flash_fwd_paramsE) ;  /* 0xfffffff402747950 */ /* 0x002fea0003c3ffff */
.L_x_2903:
        /* <DEDUP_REMOVED lines=108> */
.L_x_2907:
        /* <DEDUP_REMOVED lines=80> */
.L_x_2908:
[----:B------:R-:W-:Y:S05]  /*15f0*/  BSYNC.RECONVERGENT B0 ;  /* 0x0000000000007941 */ /* 0x000fea0003800200 */
.L_x_2906:
[----:B------:R-:W-:Y:S01]  /*1600*/  ISETP.NE.AND P0, PT, R231, -0x1, PT ;  /* 0xffffffffe700780c */ /* 0x000fe20003f05270 */
[----:B------:R-:W2:Y:S04]  /*1610*/  LD.E.64 R14, desc[UR4][R152.64+0x30] ;  /* 0x00003004980e7980 */ /* 0x000ea8000c101b00 */
[----:B------:R-:W3:Y:S04]  /*1620*/  LD.E.64 R12, desc[UR4][R152.64+0x48] ;  /* 0x00004804980c7980 */ /* 0x000ee8000c101b00 */
[----:B------:R-:W4:Y:S04]  /*1630*/  LD.E.64 R20, desc[UR4][R152.64+0x8] ;  /* 0x0000080498147980 */ /* 0x000f28000c101b00 */
[----:B------:R-:W3:Y:S04]  /*1640*/  @!P0 LD.E.64 R8, desc[UR4][R152.64+0x18] ;  /* 0x0000180498088980 */ /* 0x000ee8000c101b00 */
[----:B------:R-:W4:Y:S01]  /*1650*/  LD.E.64 R22, desc[UR4][R152.64+0x10] ;  /* 0x0000100498167980 */ /* 0x000f22000c101b00 */
[----:B------:R-:W-:-:S03]  /*1660*/  IMAD.MOV.U32 R32, RZ, RZ, RZ ;  /* 0x000000ffff207224 */ /* 0x000fc600078e00ff */
        /* <DEDUP_REMOVED lines=16> */
[----:B------:R-:W-:Y:S01]  /*1770*/  IMAD.HI.U32 R5, R2, R3, RZ ;  /* 0x0000000302057227 */ /* 0x000fe200078e00ff */
[----:B------:R-:W1:Y:S03]  /*1780*/  S2R R10, SR_CgaCtaId ;  /* 0x00000000000a7919 */ /* 0x000e660000008800 */
[----:B------:R-:W-:-:S05]  /*1790*/  IMAD R0, R5, R0, R3 ;  /* 0x0000000005007224 */ /* 0x000fca00078e0203 */
[----:B------:R-:W-:Y:S01]  /*17a0*/  ISETP.GT.U32.AND P1, PT, R4, R0, PT ;  /* 0x000000000400720c */ /* 0x000fe20003f24070 */
[----:B------:R-:W-:Y:S01]  /*17b0*/  IMAD.SHL.U32 R174, R222, 0x8, RZ ;  /* 0x00000008deae7824 */ /* 0x000fe200078e00ff */
[----:B------:R-:W-:-:S04]  /*17c0*/  MOV R3, 0x400 ;  /* 0x0000040000037802 */ /* 0x000fc80000000f00 */
[----:B------:R-:W-:-:S07]  /*17d0*/  LOP3.LUT R132, R174, 0x18, RZ, 0xc0, !PT ;  /* 0x00000018ae847812 */ /* 0x000fce00078ec0ff */
[----:B------:R-:W-:-:S04]  /*17e0*/  @!P1 IADD3 R0, PT, PT, R0, -R4, RZ ;  /* 0x8000000400009210 */ /* 0x000fc80007ffe0ff */
[----:B------:R-:W-:Y:S02]  /*17f0*/  ISETP.GE.U32.AND P4, PT, R0, R4, PT ;  /* 0x000000040000720c */ /* 0x000fe40003f86070 */
[----:B------:R-:W-:Y:S02]  /*1800*/  LOP3.LUT R0, R239, R17, RZ, 0x3c, !PT ;  /* 0x00000011ef007212 */ /* 0x000fe400078e3cff */
[----:B------:R-:W-:Y:S02]  /*1810*/  IADD3 R2, P2, PT, R132, R6, RZ ;  /* 0x0000000684027210 */ /* 0x000fe40007f5e0ff */
[----:B------:R-:W-:Y:S02]  /*1820*/  @!P1 IADD3 R5, PT, PT, R5, 0x1, RZ ;  /* 0x0000000105059810 */ /* 0x000fe40007ffe0ff */
[----:B------:R-:W-:Y:S02]  /*1830*/  ISETP.GE.AND P3, PT, R0, RZ, PT ;  /* 0x000000ff0000720c */ /* 0x000fe40003f66270 */
[----:B------:R-:W-:Y:S01]  /*1840*/  ISETP.NE.AND P1, PT, R17, RZ, PT ;  /* 0x000000ff1100720c */ /* 0x000fe20003f25270 */
[----:B-----5:R-:W-:Y:S01]  /*1850*/  IMAD R0, R18, R62, RZ ;  /* 0x0000003e12007224 */ /* 0x020fe200078e02ff */
[----:B-1----:R-:W-:Y:S01]  /*1860*/  LEA R111, R10, R3, 0x18 ;  /* 0x000000030a6f7211 */ /* 0x002fe200078ec0ff */
[----:B------:R-:W-:-:S02]  /*1870*/  IMAD.X R3, RZ, RZ, R7, P2 ;  /* 0x000000ffff037224 */ /* 0x000fc400010e0607 */
[----:B------:R-:W-:Y:S02]  /*1880*/  @P4 VIADD R5, R5, 0x1 ;  /* 0x0000000105054836 */ /* 0x000fe40000000000 */
[C---:B------:R-:W-:Y:S02]  /*1890*/  IMAD R0, R16.reuse, R63, R0 ;  /* 0x0000003f10007224 */ /* 0x040fe400078e0200 */
[----:B------:R-:W-:-:S04]  /*18a0*/  IMAD.WIDE.U32 R2, R16, R62, R2 ;  /* 0x0000003e10027225 */ /* 0x000fc800078e0002 */
[----:B------:R-:W-:Y:S01]  /*18b0*/  IMAD.MOV.U32 R16, RZ, RZ, R5 ;  /* 0x000000ffff107224 */ /* 0x000fe200078e0005 */
[----:B------:R-:W-:-:S03]  /*18c0*/  IADD3 R3, PT, PT, R3, R0, RZ ;  /* 0x0000000003037210 */ /* 0x000fc60007ffe0ff */
[----:B------:R-:W-:Y:S01]  /*18d0*/  @!P3 IMAD.MOV R16, RZ, RZ, -R16 ;  /* 0x000000ffff10b224 */ /* 0x000fe200078e0a10 */
[----:B------:R-:W-:-:S04]  /*18e0*/  @!P1 LOP3.LUT R16, RZ, R17, RZ, 0x33, !PT ;  /* 0x00000011ff109212 */ /* 0x000fc800078e33ff */
[----:B------:R-:W-:Y:S02]  /*18f0*/  SHF.R.S32.HI R29, RZ, 0x1f, R16 ;  /* 0x0000001fff1d7819 */ /* 0x000fe40000011410 */
[----:B------:R-:W-:Y:S02]  /*1900*/  SHF.R.U32.HI R234, RZ, 0x2, R222 ;  /* 0x00000002ffea7819 */ /* 0x000fe400000116de */
[----:B------:R-:W-:Y:S02]  /*1910*/  MOV R235, RZ ;  /* 0x000000ff00eb7202 */ /* 0x000fe40000000f00 */
[-C--:B------:R-:W-:Y:S01]  /*1920*/  LOP3.LUT R191, R191, R190.reuse, RZ, 0x3c, !PT ;  /* 0x000000bebfbf7212 */ /* 0x080fe200078e3cff */
[----:B------:R-:W-:Y:S01]  /*1930*/  IMAD.SHL.U32 R115, R222, 0x4, RZ ;  /* 0x00000004de737824 */ /* 0x000fe200078e00ff */
[----:B------:R-:W-:Y:S02]  /*1940*/  SHF.L.U32 R164, R189, 0x8, RZ ;  /* 0x00000008bda47819 */ /* 0x000fe400000006ff */
[----:B------:R-:W-:Y:S01]  /*1950*/  LOP3.LUT R190, R191, R190, RZ, 0x3c, !PT ;  /* 0x000000bebfbe7212 */ /* 0x000fe200078e3cff */
[C---:B------:R-:W-:Y:S01]  /*1960*/  IMAD.SHL.U32 R80, R62.reuse, 0x20, RZ ;  /* 0x000000203e507824 */ /* 0x040fe200078e00ff */
[----:B------:R-:W-:Y:S01]  /*1970*/  SHF.L.U64.HI R82, R62, 0x5, R63 ;  /* 0x000000053e527819 */ /* 0x000fe2000001023f */
[C---:B------:R-:W-:Y:S01]  /*1980*/  IMAD.SHL.U32 R60, R172.reuse, 0x20, RZ ;  /* 0x00000020ac3c7824 */ /* 0x040fe200078e00ff */
[----:B------:R-:W-:-:S02]  /*1990*/  SHF.L.U64.HI R69, R172, 0x5, R173 ;  /* 0x00000005ac457819 */ /* 0x000fc400000102ad */
[----:B------:R-:W-:Y:S02]  /*19a0*/  IADD3 R86, PT, PT, R164, -0x100, RZ ;  /* 0xffffff00a4567810 */ /* 0x000fe40007ffe0ff */
[----:B------:R-:W-:Y:S02]  /*19b0*/  LOP3.LUT R112, R115, 0xc, RZ, 0xc0, !PT ;  /* 0x0000000c73707812 */ /* 0x000fe400078ec0ff */
[----:B------:R-:W-:Y:S01]  /*19c0*/  LOP3.LUT R191, R191, R190, RZ, 0x3c, !PT ;  /* 0x000000bebfbf7212 */ /* 0x000fe200078e3cff */
[----:B--2---:R-:W-:-:S04]  /*19d0*/  @P0 IMAD.WIDE.U32 R4, R14, R231, RZ ;  /* 0x000000e70e040225 */ /* 0x004fc800078e00ff */
[----:B---3--:R-:W-:Y:S01]  /*19e0*/  @!P0 IMAD.WIDE.U32 R6, R8, R238, RZ ;  /* 0x000000ee08068225 */ /* 0x008fe200078e00ff */
[----:B------:R-:W-:-:S03]  /*19f0*/  @P0 MOV R6, R4 ;  /* 0x0000000400060202 */ /* 0x000fc60000000f00 */
[----:B------:R-:W-:Y:S02]  /*1a00*/  @!P0 IMAD R9, R9, R238, RZ ;  /* 0x000000ee09098224 */ /* 0x000fe400078e02ff */
[----:B------:R-:W-:Y:S01]  /*1a10*/  @P0 IMAD R8, R15, R231, RZ ;  /* 0x000000e70f080224 */ /* 0x000fe200078e02ff */
[----:B------:R-:W-:Y:S01]  /*1a20*/  IADD3 R6, P1, PT, R132, R6, RZ ;  /* 0x0000000684067210 */ /* 0x000fe20007f3e0ff */
[----:B------:R-:W-:Y:S02]  /*1a30*/  @!P0 IMAD.IADD R0, R7, 0x1, R9 ;  /* 0x0000000107008824 */ /* 0x000fe400078e0209 */
[----:B------:R-:W-:Y:S02]  /*1a40*/  @P0 IMAD.IADD R0, R5, 0x1, R8 ;  /* 0x0000000105000824 */ /* 0x000fe400078e0208 */
[----:B------:R-:W-:Y:S01]  /*1a50*/  IMAD R8, R27, R16, RZ ;  /* 0x000000101b087224 */ /* 0x000fe200078e02ff */
[----:B------:R-:W-:Y:S01]  /*1a60*/  LOP3.LUT R9, R174, 0xc0, RZ, 0xc0, !PT ;  /* 0x000000c0ae097812 */ /* 0x000fe200078ec0ff */
[----:B------:R-:W-:-:S02]  /*1a70*/  IMAD.X R7, RZ, RZ, R0, P1 ;  /* 0x000000ffff077224 */ /* 0x000fc400008e0600 */
[----:B------:R-:W-:Y:S01]  /*1a80*/  IMAD.WIDE.U32 R4, R16, R26, R2 ;  /* 0x0000001a10047225 */ /* 0x000fe200078e0002 */
[----:B------:R-:W-:-:S03]  /*1a90*/  LOP3.LUT R0, R9, 0x18, R222, 0xf8, !PT ;  /* 0x0000001809007812 */ /* 0x000fc600078ef8de */
[----:B------:R-:W-:Y:S02]  /*1aa0*/  IMAD R10, R29, R26, R8 ;  /* 0x0000001a1d0a7224 */ /* 0x000fe400078e0208 */
[----:B------:R-:W-:-:S03]  /*1ab0*/  IMAD.WIDE.U32 R8, R12, R239, R6 ;  /* 0x000000ef0c087225 */ /* 0x000fc600078e0006 */
[----:B------:R-:W-:Y:S01]  /*1ac0*/  IADD3 R7, PT, PT, R5, R10, RZ ;  /* 0x0000000a05077210 */ /* 0x000fe20007ffe0ff */
[----:B------:R-:W-:Y:S01]  /*1ad0*/  IMAD R11, R13, R239, RZ ;  /* 0x000000ef0d0b7224 */ /* 0x000fe200078e02ff */
[----:B------:R-:W-:Y:S01]  /*1ae0*/  IADD3 R10, P1, PT, R132, R19, RZ ;  /* 0x00000013840a7210 */ /* 0x000fe20007f3e0ff */
[----:B------:R-:W-:Y:S01]  /*1af0*/  @!P0 IMAD.MOV.U32 R2, RZ, RZ, R14 ;  /* 0x000000ffff028224 */ /* 0x000fe200078e000e */
[----:B------:R-:W-:Y:S01]  /*1b00*/  LOP3.LUT R0, R0, 0x18, R174, 0x78, !PT ;  /* 0x0000001800007812 */ /* 0x000fe200078e78ae */
[----:B------:R-:W-:Y:S01]  /*1b10*/  IMAD.IADD R5, R9, 0x1, R11 ;  /* 0x0000000109057824 */ /* 0x000fe200078e020b */
[----:B------:R-:W-:Y:S01]  /*1b20*/  IADD3.X R11, PT, PT, RZ, R28, RZ, P1, !PT ;  /* 0x0000001cff0b7210 */ /* 0x000fe20000ffe4ff */
[----:B------:R-:W-:Y:S01]  /*1b30*/  IMAD.WIDE.U32 R12, R34, 0x40, R234 ;  /* 0x00000040220c7825 */ /* 0x000fe200078e00ea */
[----:B------:R-:W-:-:S03]  /*1b40*/  LOP3.LUT R174, R0, 0x1f20, R174, 0xf8, !PT ;  /* 0x00001f2000ae7812 */ /* 0x000fc600078ef8ae */
[----:B------:R-:W-:Y:S02]  /*1b50*/  @P0 IMAD.MOV.U32 R2, RZ, RZ, R14 ;  /* 0x000000ffff020224 */ /* 0x000fe400078e000e */
[----:B------:R-:W-:Y:S01]  /*1b60*/  @!P0 IMAD.MOV.U32 R3, RZ, RZ, R15 ;  /* 0x000000ffff038224 */ /* 0x000fe200078e000f */
[----:B------:R-:W-:Y:S01]  /*1b70*/  @P0 MOV R3, R15 ;  /* 0x0000000f00030202 */ /* 0x000fe20000000f00 */
[----:B------:R-:W-:Y:S02]  /*1b80*/  IMAD.MOV.U32 R6, RZ, RZ, R4 ;  /* 0x000000ffff067224 */ /* 0x000fe400078e0004 */
[----:B------:R-:W-:Y:S02]  /*1b90*/  IMAD.MOV.U32 R4, RZ, RZ, R8 ;  /* 0x000000ffff047224 */ /* 0x000fe400078e0008 */
[----:B------:R-:W-:Y:S02]  /*1ba0*/  IMAD R0, R13, R2, RZ ;  /* 0x000000020d007224 */ /* 0x000fe400078e02ff */
[----:B------:R-:W-:-:S02]  /*1bb0*/  IMAD R14, R173, R234, RZ ;  /* 0x000000eaad0e7224 */ /* 0x000fc400078e02ff */
[----:B------:R-:W-:Y:S01]  /*1bc0*/  IMAD.WIDE.U32 R8, R234, R172, R10 ;  /* 0x000000acea087225 */ /* 0x000fe200078e000a */
[----:B------:R-:W-:-:S03]  /*1bd0*/  SHF.L.U64.HI R97, R2, 0x5, R3 ;  /* 0x0000000502617819 */ /* 0x000fc60000010203 */
[----:B------:R-:W-:Y:S01]  /*1be0*/  IMAD R13, R12, R3, R0 ;  /* 0x000000030c0d7224 */ /* 0x000fe200078e0200 */
[----:B----4-:R-:W-:Y:S01]  /*1bf0*/  LEA R228, P1, R8, R20, 0x1 ;  /* 0x0000001408e47211 */ /* 0x010fe200078208ff */
[----:B------:R-:W-:Y:S02]  /*1c00*/  IMAD.SHL.U32 R87, R2, 0x20, RZ ;  /* 0x0000002002577824 */ /* 0x000fe400078e00ff */
[----:B------:R-:W-:-:S04]  /*1c10*/  IMAD.WIDE.U32 R4, R12, R2, R4 ;  /* 0x000000020c047225 */ /* 0x000fc800078e0004 */
[----:B------:R-:W-:Y:S02]  /*1c20*/  IMAD.IADD R0, R9, 0x1, R14 ;  /* 0x0000000109007824 */ /* 0x000fe400078e020e */
[----:B------:R-:W-:Y:S01]  /*1c30*/  IMAD.WIDE.U32 R2, R234, R62, R6 ;  /* 0x0000003eea027225 */ /* 0x000fe200078e0006 */
[----:B------:R-:W-:Y:S02]  /*1c40*/  SHF.R.S32.HI R6, RZ, 0x1f, R83 ;  /* 0x0000001fff067819 */ /* 0x000fe40000011453 */
[----:B------:R-:W-:Y:S01]  /*1c50*/  LEA.HI.X R227, R8, R21, R0, 0x1, P1 ;  /* 0x0000001508e37211 */ /* 0x000fe200008f0c00 */
[----:B------:R-:W-:Y:S01]  /*1c60*/  IMAD R10, R63, R234, RZ ;  /* 0x000000ea3f0a7224 */ /* 0x000fe200078e02ff */
[----:B------:R-:W-:Y:S02]  /*1c70*/  LEA.HI R0, R6, R83, RZ, 0x8 ;  /* 0x0000005306007211 */ /* 0x000fe400078f40ff */
[----:B------:R-:W-:Y:S01]  /*1c80*/  LEA R230, P0, R2, R22, 0x1 ;  /* 0x0000001602e67211 */ /* 0x000fe200078008ff */
[----:B------:R-:W-:Y:S01]  /*1c90*/  IMAD.IADD R3, R3, 0x1, R10 ;  /* 0x0000000103037824 */ /* 0x000fe200078e020a */
[----:B------:R-:W-:-:S04]  /*1ca0*/  SHF.R.S32.HI R28, RZ, 0x8, R0 ;  /* 0x00000008ff1c7819 */ /* 0x000fc80000011400 */
[----:B------:R-:W-:Y:S02]  /*1cb0*/  LEA.HI.X R229, R2, R23, R3, 0x1, P0 ;  /* 0x0000001702e57211 */ /* 0x000fe400000f0c03 */
[----:B------:R-:W-:Y:S02]  /*1cc0*/  ISETP.GE.AND P0, PT, R28, R189, PT ;  /* 0x000000bd1c00720c */ /* 0x000fe40003f06270 */
[----:B------:R-:W-:Y:S02]  /*1cd0*/  IADD3 R5, PT, PT, R5, R13, RZ ;  /* 0x0000000d05057210 */ /* 0x000fe40007ffe0ff */
[----:B------:R-:W-:Y:S01]  /*1ce0*/  LEA R84, P2, R4, R24, 0x1 ;  /* 0x0000001804547211 */ /* 0x000fe200078408ff */
[----:B------:R-:W-:Y:S01]  /*1cf0*/  IMAD R174, R174, 0x2, R111 ;  /* 0x00000002aeae7824 */ /* 0x000fe200078e026f */
[----:B------:R-:W-:Y:S02]  /*1d00*/  LEA.HI R0, R33, R33, RZ, 0x1 ;  /* 0x0000002121007211 */ /* 0x000fe400078f08ff */
[----:B------:R-:W-:-:S05]  /*1d10*/  LEA.HI.X R85, R4, R25, R5, 0x1, P2 ;  /* 0x0000001904557211 */ /* 0x000fca00010f0c05 */
[----:B------:R-:W-:Y:S05]  /*1d20*/  @P0 BRA `(.L_x_2909) ;  /* 0x0000006800240947 */ /* 0x000fea0003800000 */
        /* <DEDUP_REMOVED lines=11> */
[----:B------:R-:W-:Y:S01]  /*1de0*/  SHF.R.S32.HI R23, RZ, 0x1, R0 ;  /* 0x00000001ff177819 */ /* 0x000fe20000011400 */
[C---:B------:R-:W-:Y:S01]  /*1df0*/  VIADD R71, R234.reuse, 0x20 ;  /* 0x00000020ea477836 */ /* 0x040fe20000000000 */
[----:B------:R-:W-:Y:S01]  /*1e00*/  VIMNMX R72, PT, PT, RZ, R28, !PT ;  /* 0x0000001cff487248 */ /* 0x000fe20007fe0100 */
[C---:B------:R-:W-:Y:S01]  /*1e10*/  VIADD R77, R234.reuse, 0x60 ;  /* 0x00000060ea4d7836 */ /* 0x040fe20000000000 */
[C---:B------:R-:W-:Y:S01]  /*1e20*/  SHF.L.U32 R79, R23.reuse, 0x5, RZ ;  /* 0x00000005174f7819 */ /* 0x040fe200000006ff */
[C---:B------:R-:W-:Y:S01]  /*1e30*/  IMAD R0, R234.reuse, R23, RZ ;  /* 0x00000017ea007224 */ /* 0x040fe200078e02ff */
[C---:B------:R-:W-:Y:S01]  /*1e40*/  SHF.L.U32 R88, R23.reuse, 0x7, RZ ;  /* 0x0000000717587819 */ /* 0x040fe200000006ff */
[C---:B------:R-:W-:Y:S01]  /*1e50*/  IMAD R93, R23.reuse, 0x60, RZ ;  /* 0x00000060175d7824 */ /* 0x040fe200078e02ff */
[C---:B------:R-:W-:Y:S01]  /*1e60*/  IADD3 R78, PT, PT, R234.reuse, 0x40, RZ ;  /* 0x00000040ea4e7810 */ /* 0x040fe20007ffe0ff */
[C---:B------:R-:W-:Y:S01]  /*1e70*/  IMAD R92, R23.reuse, 0xa0, RZ ;  /* 0x000000a0175c7824 */ /* 0x040fe200078e02ff */
[C---:B------:R-:W-:Y:S01]  /*1e80*/  IADD3 R76, PT, PT, R234.reuse, 0x80, RZ ;  /* 0x00000080ea4c7810 */ /* 0x040fe20007ffe0ff */
[C---:B------:R-:W-:Y:S01]  /*1e90*/  IMAD R91, R23.reuse, 0xc0, RZ ;  /* 0x000000c0175b7824 */ /* 0x040fe200078e02ff */
[C---:B------:R-:W-:Y:S01]  /*1ea0*/  IADD3 R74, PT, PT, R234.reuse, 0xc0, RZ ;  /* 0x000000c0ea4a7810 */ /* 0x040fe20007ffe0ff */
[C---:B------:R-:W-:Y:S01]  /*1eb0*/  IMAD R90, R23.reuse, 0xe0, RZ ;  /* 0x000000e0175a7824 */ /* 0x040fe200078e02ff */
[----:B------:R-:W-:Y:S01]  /*1ec0*/  MOV R59, R86 ;  /* 0x00000056003b7202 */ /* 0x000fe20000000f00 */
[----:B------:R-:W-:Y:S01]  /*1ed0*/  IMAD.SHL.U32 R89, R23, 0x40, RZ ;  /* 0x0000004017597824 */ /* 0x000fe200078e00ff */
[----:B------:R-:W-:Y:S01]  /*1ee0*/  MOV R51, R228 ;  /* 0x000000e400337202 */ /* 0x000fe20000000f00 */
[C---:B------:R-:W-:Y:S01]  /*1ef0*/  VIADD R75, R234.reuse, 0xa0 ;  /* 0x000000a0ea4b7836 */ /* 0x040fe20000000000 */
[----:B------:R-:W-:Y:S01]  /*1f00*/  MOV R58, R230 ;  /* 0x000000e6003a7202 */ /* 0x000fe20000000f00 */
        /* <DEDUP_REMOVED lines=12> */
[----:B------:R-:W-:Y:S01]  /*1fd0*/  SHF.R.S32.HI R105, RZ, 0x1f, R90 ;  /* 0x0000001fff697819 */ /* 0x000fe2000001145a */
[----:B--2---:R-:W-:Y:S02]  /*1fe0*/  IMAD R17, R5, R238, RZ ;  /* 0x000000ee05117224 */ /* 0x004fe400078e02ff */
[----:B------:R-:W-:-:S04]  /*1ff0*/  IMAD.WIDE.U32 R4, R238, R4, R132 ;  /* 0x00000004ee047225 */ /* 0x000fc800078e0084 */
[----:B---3--:R-:W-:Y:S01]  /*2000*/  IMAD.WIDE.U32 R6, R238, R2, R132 ;  /* 0x00000002ee067225 */ /* 0x008fe200078e0084 */
[----:B------:R-:W-:Y:S02]  /*2010*/  IADD3 R5, PT, PT, R5, R17, RZ ;  /* 0x0000001105057210 */ /* 0x000fe40007ffe0ff */
[----:B----4-:R-:W-:Y:S01]  /*2020*/  SHF.L.U64.HI R103, R48, 0x6, R49 ;  /* 0x0000000630677819 */ /* 0x010fe20000010231 */
[----:B------:R-:W-:Y:S02]  /*2030*/  IMAD R2, R3, R238, RZ ;  /* 0x000000ee03027224 */ /* 0x000fe400078e02ff */
[----:B------:R-:W-:Y:S01]  /*2040*/  IMAD.WIDE.U32 R4, R86, R48, R4 ;  /* 0x0000003056047225 */ /* 0x000fe200078e0004 */
[C-C-:B-----5:R-:W-:Y:S02]  /*2050*/  SHF.L.U64.HI R98, R44.reuse, 0x6, R45.reuse ;  /* 0x000000062c627819 */ /* 0x160fe4000001022d */
[C---:B------:R-:W-:Y:S01]  /*2060*/  SHF.L.U32 R99, R44.reuse, 0x6, RZ ;  /* 0x000000062c637819 */ /* 0x040fe200000006ff */
[----:B------:R-:W-:Y:S01]  /*2070*/  IMAD.IADD R3, R7, 0x1, R2 ;  /* 0x0000000107037824 */ /* 0x000fe200078e0202 */
[----:B------:R-:W-:Y:S01]  /*2080*/  MOV R2, R6 ;  /* 0x0000000600027202 */ /* 0x000fe20000000f00 */
[-C--:B------:R-:W-:Y:S01]  /*2090*/  IMAD R7, R49, R86.reuse, RZ ;  /* 0x0000005631077224 */ /* 0x080fe200078e02ff */
[C-C-:B------:R-:W-:Y:S01]  /*20a0*/  SHF.L.U64.HI R100, R44.reuse, 0x7, R45.reuse ;  /* 0x000000072c647819 */ /* 0x140fe2000001022d */
[----:B------:R-:W-:Y:S01]  /*20b0*/  IMAD R6, R45, R86, RZ ;  /* 0x000000562d067224 */ /* 0x000fe200078e02ff */
[C---:B------:R-:W-:Y:S01]  /*20c0*/  SHF.L.U64.HI R102, R44.reuse, 0x5, R45 ;  /* 0x000000052c667819 */ /* 0x040fe2000001022d */
[----:B------:R-:W-:Y:S01]  /*20d0*/  IMAD.IADD R5, R5, 0x1, R7 ;  /* 0x0000000105057824 */ /* 0x000fe200078e0207 */
[----:B------:R-:W-:Y:S01]  /*20e0*/  SHF.L.U32 R96, R44, 0x5, RZ ;  /* 0x000000052c607819 */ /* 0x000fe200000006ff */
[----:B------:R-:W-:-:S04]  /*20f0*/  IMAD.WIDE.U32 R2, R86, R44, R2 ;  /* 0x0000002c56027225 */ /* 0x000fc800078e0002 */
[----:B------:R-:W-:Y:S01]  /*2100*/  IMAD R7, R9, R16, RZ ;  /* 0x0000001009077224 */ /* 0x000fe200078e02ff */
[----:B------:R-:W-:Y:S01]  /*2110*/  IADD3 R3, PT, PT, R3, R6, RZ ;  /* 0x0000000603037210 */ /* 0x000fe20007ffe0ff */
[----:B------:R-:W-:Y:S01]  /*2120*/  IMAD R6, R11, R16, RZ ;  /* 0x000000100b067224 */ /* 0x000fe200078e02ff */
[----:B------:R-:W-:Y:S01]  /*2130*/  LOP3.LUT R9, R222, 0x3, RZ, 0xc0, !PT ;  /* 0x00000003de097812 */ /* 0x000fe200078ec0ff */
[----:B------:R-:W-:Y:S02]  /*2140*/  IMAD R22, R8, R29, R7 ;  /* 0x0000001d08167224 */ /* 0x000fe400078e0207 */
[----:B------:R-:W-:Y:S01]  /*2150*/  IMAD.IADD R7, R86, 0x1, R32 ;  /* 0x0000000156077824 */ /* 0x000fe200078e0220 */
[----:B------:R-:W-:Y:S01]  /*2160*/  LEA R9, R9, R0, 0x3 ;  /* 0x0000000009097211 */ /* 0x000fe200078e18ff */
[----:B------:R-:W-:-:S04]  /*2170*/  IMAD.WIDE.U32 R4, R16, R8, R4 ;  /* 0x0000000810047225 */ /* 0x000fc800078e0004 */
[----:B------:R-:W-:Y:S02]  /*2180*/  IMAD R8, R7, R23, RZ ;  /* 0x0000001707087224 */ /* 0x000fe400078e02ff */
[----:B------:R-:W-:Y:S01]  /*2190*/  IMAD R17, R10, R29, R6 ;  /* 0x0000001d0a117224 */ /* 0x000fe200078e0206 */
[----:B------:R-:W-:Y:S01]  /*21a0*/  SHF.R.S32.HI R6, RZ, 0x1f, R83 ;  /* 0x0000001fff067819 */ /* 0x000fe20000011453 */
[----:B------:R-:W-:Y:S01]  /*21b0*/  IMAD.IADD R7, R112, 0x1, R0 ;  /* 0x0000000170077824 */ /* 0x000fe200078e0200 */
[----:B------:R-:W-:Y:S01]  /*21c0*/  IADD3 R0, P0, PT, -R83, R234, RZ ;  /* 0x000000ea53007210 */ /* 0x000fe20007f1e1ff */
[----:B------:R-:W-:Y:S01]  /*21d0*/  IMAD.WIDE.U32 R2, R16, R10, R2 ;  /* 0x0000000a10027225 */ /* 0x000fe200078e0002 */
[----:B------:R-:W-:Y:S02]  /*21e0*/  SHF.R.S32.HI R11, RZ, 0x1f, R8 ;  /* 0x0000001fff0b7819 */ /* 0x000fe40000011408 */
[----:B------:R-:W-:Y:S01]  /*21f0*/  IADD3 R10, P1, PT, R8, R7, RZ ;  /* 0x00000007080a7210 */ /* 0x000fe20007f3e0ff */
[----:B------:R-:W-:Y:S01]  /*2200*/  IMAD.IADD R5, R5, 0x1, R22 ;  /* 0x0000000105057824 */ /* 0x000fe200078e0216 */
[----:B------:R-:W-:Y:S01]  /*2210*/  IADD3.X R6, PT, PT, RZ, ~R6, RZ, P0, !PT ;  /* 0x80000006ff067210 */ /* 0x000fe200007fe4ff */
[----:B------:R-:W-:Y:S01]  /*2220*/  IMAD.WIDE.U32 R94, R44, 0xc0, RZ ;  /* 0x000000c02c5e7825 */ /* 0x000fe200078e00ff */
[----:B------:R-:W-:-:S02]  /*2230*/  LEA.HI.X.SX32 R16, R7, R11, 0x1, P1 ;  /* 0x0000000b07107211 */ /* 0x000fc400008f0eff */
[----:B------:R-:W-:Y:S01]  /*2240*/  IADD3 R3, PT, PT, R3, R17, RZ ;  /* 0x0000001103037210 */ /* 0x000fe20007ffe0ff */
[----:B------:R-:W-:Y:S01]  /*2250*/  IMAD R7, R6, R48, RZ ;  /* 0x0000003006077224 */ /* 0x000fe200078e02ff */
[----:B------:R-:W-:Y:S01]  /*2260*/  IADD3 R8, P0, PT, R8, R9, RZ ;  /* 0x0000000908087210 */ /* 0x000fe20007f1e0ff */
[----:B------:R-:W-:Y:S02]  /*2270*/  IMAD R24, R6, R44, RZ ;  /* 0x0000002c06187224 */ /* 0x000fe400078e02ff */
[-C--:B------:R-:W-:Y:S01]  /*2280*/  IMAD R7, R49, R0.reuse, R7 ;  /* 0x0000000031077224 */ /* 0x080fe200078e0207 */
[----:B------:R-:W-:Y:S01]  /*2290*/  LEA.HI.X.SX32 R52, R9, R11, 0x1, P0 ;  /* 0x0000000b09347211 */ /* 0x000fe200000f0eff */
[----:B------:R-:W-:-:S03]  /*22a0*/  IMAD.WIDE.U32 R4, R48, R0, R4 ;  /* 0x0000000030047225 */ /* 0x000fc600078e0004 */
[----:B------:R-:W-:Y:S01]  /*22b0*/  SHF.L.U64.HI R52, R8, 0x1, R52 ;  /* 0x0000000108347819 */ /* 0x000fe20000010234 */
[-C--:B------:R-:W-:Y:S01]  /*22c0*/  IMAD R24, R45, R0.reuse, R24 ;  /* 0x000000002d187224 */ /* 0x080fe200078e0218 */
[----:B------:R-:W-:Y:S01]  /*22d0*/  IADD3 R5, PT, PT, R5, R7, RZ ;  /* 0x0000000705057210 */ /* 0x000fe20007ffe0ff */
[----:B------:R-:W-:Y:S01]  /*22e0*/  IMAD.WIDE.U32 R2, R44, R0, R2 ;  /* 0x000000002c027225 */ /* 0x000fe200078e0002 */
[----:B------:R-:W-:Y:S02]  /*22f0*/  LEA R65, P1, R4, R18, 0x1 ;  /* 0x0000001204417211 */ /* 0x000fe400078208ff */
[----:B------:R-:W-:Y:S01]  /*2300*/  SHF.L.U64.HI R0, R10, 0x1, R16 ;  /* 0x000000010a007819 */ /* 0x000fe20000010210 */
[----:B------:R-:W-:Y:S01]  /*2310*/  IMAD.IADD R24, R3, 0x1, R24 ;  /* 0x0000000103187824 */ /* 0x000fe200078e0218 */
[----:B------:R-:W-:Y:S01]  /*2320*/  LEA R25, P0, R2, R20, 0x1 ;  /* 0x0000001402197211 */ /* 0x000fe200078008ff */
[----:B------:R-:W-:Y:S01]  /*2330*/  IMAD.SHL.U32 R8, R8, 0x2, RZ ;  /* 0x0000000208087824 */ /* 0x000fe200078e00ff */
[----:B------:R-:W-:Y:S01]  /*2340*/  SHF.L.U32 R10, R10, 0x1, RZ ;  /* 0x000000010a0a7819 */ /* 0x000fe200000006ff */
[----:B------:R-:W-:Y:S01]  /*2350*/  IMAD.SHL.U32 R104, R48, 0x40, RZ ;  /* 0x0000004030687824 */ /* 0x000fe200078e00ff */
[----:B------:R-:W-:Y:S01]  /*2360*/  LEA.HI.X R64, R4, R19, R5, 0x1, P1 ;  /* 0x0000001304407211 */ /* 0x000fe200008f0c05 */
[----:B------:R-:W-:Y:S01]  /*2370*/  IMAD.SHL.U32 R101, R44, 0x80, RZ ;  /* 0x000000802c657824 */ /* 0x000fe200078e00ff */
[----:B------:R-:W-:-:S02]  /*2380*/  LEA.HI.X R24, R2, R21, R24, 0x1, P0 ;  /* 0x0000001502187211 */ /* 0x000fc400000f0c18 */
[-C--:B------:R-:W-:Y:S02]  /*2390*/  IADD3 R40, P1, PT, R12, R10.reuse, RZ ;  /* 0x0000000a0c287210 */ /* 0x080fe40007f3e0ff */
[----:B------:R-:W-:Y:S02]  /*23a0*/  IADD3 R26, P0, PT, R14, R10, RZ ;  /* 0x0000000a0e1a7210 */ /* 0x000fe40007f1e0ff */
[-C--:B------:R-:W-:Y:S02]  /*23b0*/  IADD3 R55, P3, PT, R12, R8.reuse, RZ ;  /* 0x000000080c377210 */ /* 0x080fe40007f7e0ff */
[----:B------:R-:W-:Y:S02]  /*23c0*/  IADD3 R56, P2, PT, R14, R8, RZ ;  /* 0x000000080e387210 */ /* 0x000fe40007f5e0ff */
[CC--:B------:R-:W-:Y:S01]  /*23d0*/  IADD3.X R41, PT, PT, R13.reuse, R0.reuse, RZ, P1, !PT ;  /* 0x000000000d297210 */ /* 0x0c0fe20000ffe4ff */
[----:B------:R-:W-:Y:S01]  /*23e0*/  IMAD.X R54, R13, 0x1, R52, P3 ;  /* 0x000000010d367824 */ /* 0x000fe200018e0634 */
[----:B------:R-:W-:Y:S01]  /*23f0*/  IADD3.X R27, PT, PT, R15, R0, RZ, P0, !PT ;  /* 0x000000000f1b7210 */ /* 0x000fe200007fe4ff */
[----:B------:R-:W-:-:S02]  /*2400*/  IMAD R0, R45, 0xc0, RZ ;  /* 0x000000c02d007824 */ /* 0x000fc400078e02ff */
[----:B------:R-:W-:Y:S02]  /*2410*/  IMAD.X R52, R15, 0x1, R52, P2 ;  /* 0x000000010f347824 */ /* 0x000fe400010e0634 */
[----:B------:R-:W-:-:S07]  /*2420*/  IMAD.IADD R67, R95, 0x1, R0 ;  /* 0x000000015f437824 */ /* 0x000fce00078e0200 */
.L_x_2948:
[----:B------:R-:W-:Y:S01]  /*2430*/  LOP3.LUT R46, R46, 0xfffffffb, RZ, 0xc0, !PT ;  /* 0xfffffffb2e2e7812 */ /* 0x000fe200078ec0ff */
[----:B------:R-:W-:Y:S01]  /*2440*/  VIADD R47, R47, 0x100 ;  /* 0x000001002f2f7836 */ /* 0x000fe20000000000 */
[----:B------:R-:W-:Y:S01]  /*2450*/  UMOV UR6, URZ ;  /* 0x000000ff00067c82 */ /* 0x000fe20008000000 */
[----:B------:R-:W-:Y:S01]  /*2460*/  VIADD R53, R53, 0x100 ;  /* 0x0000010035357836 */ /* 0x000fe20000000000 */
[----:B------:R-:W-:Y:S01]  /*2470*/  BSSY.RECONVERGENT B1, `(.L_x_2910) ;  /* 0x00005ab000017945 */ /* 0x000fe20003800200 */
[----:B------:R-:W-:Y:S01]  /*2480*/  VIADD R61, R61, 0xffffffff ;  /* 0xffffffff3d3d7836 */ /* 0x000fe20000000000 */
[C---:B------:R-:W-:Y:S01]  /*2490*/  ISETP.GE.AND P0, PT, R234.reuse, R47, PT ;  /* 0x0000002fea00720c */ /* 0x040fe20003f06270 */
[----:B------:R-:W-:Y:S02]  /*24a0*/  IMAD.MOV.U32 R66, RZ, RZ, R59 ;  /* 0x000000ffff427224 */ /* 0x000fe400078e003b */
[----:B------:R-:W-:Y:S01]  /*24b0*/  VIADD R59, R59, 0xffffff00 ;  /* 0xffffff003b3b7836 */ /* 0x000fe20000000000 */
[----:B------:R-:W-:Y:S02]  /*24c0*/  ISETP.GE.AND P2, PT, R234, R53, !P0 ;  /* 0x00000035ea00720c */ /* 0x000fe40004746270 */
[C---:B------:R-:W-:Y:S04]  /*24d0*/  ISETP.GE.AND P0, PT, R71.reuse, R47, PT ;  /* 0x0000002f4700720c */ /* 0x040fe80003f06270 */
[----:B------:R-:W-:Y:S02]  /*24e0*/  ISETP.LT.OR P3, PT, R71, R53, P0 ;  /* 0x000000354700720c */ /* 0x000fe40000761670 */
[-C--:B------:R-:W-:Y:S05]  /*24f0*/  IADD3 R4, P0, PT, R65, R104.reuse, RZ ;  /* 0x0000006841047210 */ /* 0x080fea0007f1e0ff */
[----:B------:R-:W-:Y:S02]  /*2500*/  @P2 IMAD.MOV.U32 R2, RZ, RZ, R65 ;  /* 0x000000ffff022224 */ /* 0x000fe400078e0041 */
[----:B------:R-:W-:Y:S02]  /*2510*/  @P2 IMAD.MOV.U32 R3, RZ, RZ, R64 ;  /* 0x000000ffff032224 */ /* 0x000fe400078e0040 */
[--C-:B------:R-:W-:Y:S01]  /*2520*/  IMAD.X R5, R64, 0x1, R103.reuse, P0 ;  /* 0x0000000140057824 */ /* 0x100fe200000e0667 */
[----:B------:R-:W-:Y:S02]  /*2530*/  ISETP.GE.AND P0, PT, R78, R47, PT ;  /* 0x0000002f4e00720c */ /* 0x000fe40003f06270 */
[----:B------:R-:W-:Y:S01]  /*2540*/  @P3 LOP3.LUT R46, R46, 0x4, RZ, 0xfc, !PT ;  /* 0x000000042e2e3812 */ /* 0x000fe200078efcff */
[----:B------:R1:W2:Y:S01]  /*2550*/  @P2 LD.E.128 R8, desc[UR4][R2.64] ;  /* 0x0000000402082980 */ /* 0x0002a2000c101d00 */
[----:B------:R-:W-:Y:S02]  /*2560*/  ISETP.LT.OR P5, PT, R78, R53, P0 ;  /* 0x000000354e00720c */ /* 0x000fe400007a1670 */
[----:B------:R-:W-:Y:S11]  /*2570*/  LOP3.LUT R46, R46, 0xfffffffe, RZ, 0xc0, !PT ;  /* 0xfffffffe2e2e7812 */ /* 0x000ff600078ec0ff */
[----:B------:R-:W-:Y:S05]  /*2580*/  @!P5 IADD3 R6, P0, PT, R4, R104, RZ ;  /* 0x000000680406d210 */ /* 0x000fea0007f1e0ff */
[----:B------:R-:W-:Y:S01]  /*2590*/  @!P5 IMAD.X R7, R5, 0x1, R103, P0 ;  /* 0x000000010507d824 */ /* 0x000fe200000e0667 */
[C---:B------:R-:W-:Y:S04]  /*25a0*/  ISETP.GE.AND P0, PT, R77.reuse, R47, PT ;  /* 0x0000002f4d00720c */ /* 0x040fe80003f06270 */
[----:B------:R-:W-:Y:S01]  /*25b0*/  ISETP.GE.AND P6, PT, R77, R53, !P0 ;  /* 0x000000354d00720c */ /* 0x000fe200047c6270 */
[----:B-1----:R-:W-:Y:S02]  /*25c0*/  @P2 IMAD.MOV.U32 R2, RZ, RZ, R58 ;  /* 0x000000ffff022224 */ /* 0x002fe400078e003a */
[----:B------:R-:W-:Y:S05]  /*25d0*/  @P2 IMAD.MOV.U32 R3, RZ, RZ, R57 ;  /* 0x000000ffff032224 */ /* 0x000fea00078e0039 */
[----:B--2---:R1:W-:Y:S04]  /*25e0*/  @P2 ST.E.128 desc[UR4][R2.64], R8 ;  /* 0x0000000802002985 */ /* 0x0043e8000c101d04 */
[----:B-1----:R-:W2:Y:S01]  /*25f0*/  @!P3 LD.E.128 R8, desc[UR4][R4.64] ;  /* 0x000000040408b980 */ /* 0x002ea2000c101d00 */
[C---:B------:R-:W-:Y:S04]  /*2600*/  LEA R2, P1, R80.reuse, R58, 0x1 ;  /* 0x0000003a50027211 */ /* 0x040fe800078208ff */
[----:B------:R-:W-:Y:S05]  /*2610*/  LEA.HI.X R3, R80, R57, R82, 0x1, P1 ;  /* 0x0000003950037211 */ /* 0x000fea00008f0c52 */
[----:B--2---:R1:W-:Y:S04]  /*2620*/  @!P3 ST.E.128 desc[UR4][R2.64], R8 ;  /* 0x000000080200b985 */ /* 0x0043e8000c101d04 */
[----:B------:R2:W3:Y:S02]  /*2630*/  @!P5 LD.E.128 R12, desc[UR4][R6.64] ;  /* 0x00000004060cd980 */ /* 0x0004e4000c101d00 */
[----:B--2---:R-:W-:Y:S02]  /*2640*/  @P6 LEA R6, P0, R48, R4, 0x7 ;  /* 0x0000000430066211 */ /* 0x004fe400078038ff */
[-C--:B-1----:R-:W-:Y:S02]  /*2650*/  @!P5 LEA R8, P1, R62, R2.reuse, 0x6 ;  /* 0x000000023e08d211 */ /* 0x082fe400078230ff */
[----:B------:R-:W-:Y:S02]  /*2660*/  @P6 LEA.HI.X R7, R48, R5, R49, 0x7, P0 ;  /* 0x0000000530076211 */ /* 0x000fe400000f3c31 */
[--C-:B------:R-:W-:Y:S02]  /*2670*/  @!P5 LEA.HI.X R9, R62, R3, R63.reuse, 0x6, P1 ;  /* 0x000000033e09d211 */ /* 0x100fe400008f343f */
[C---:B------:R-:W-:Y:S04]  /*2680*/  ISETP.GE.AND P0, PT, R76.reuse, R47, PT ;  /* 0x0000002f4c00720c */ /* 0x040fe80003f06270 */
[----:B------:R-:W-:Y:S11]  /*2690*/  ISETP.LT.OR P3, PT, R76, R53, P0 ;  /* 0x000000354c00720c */ /* 0x000ff60000761670 */
[----:B------:R-:W-:Y:S02]  /*26a0*/  @!UPT UIADD3 URZ, UPT, UPT, URZ, URZ, URZ ;  /* 0x000000fffffff290 */ /* 0x000fe4000fffe0ff */
[----:B------:R-:W-:Y:S01]  /*26b0*/  @!P3 IMAD R0, R49, 0xc0, RZ ;  /* 0x000000c03100b824 */ /* 0x000fe200078e02ff */
[----:B---3--:R1:W-:Y:S04]  /*26c0*/  @!P5 ST.E.128 desc[UR4][R8.64], R12 ;  /* 0x0000000c0800d985 */ /* 0x0083e8000c101d04 */
[----:B-1----:R1:W2:Y:S01]  /*26d0*/  @P6 LD.E.128 R12, desc[UR4][R6.64] ;  /* 0x00000004060c6980 */ /* 0x0022a2000c101d00 */
[C---:B------:R-:W-:Y:S04]  /*26e0*/  @P6 LEA R8, P0, R62.reuse, R2, 0x7 ;  /* 0x000000023e086211 */ /* 0x040fe800078038ff */
[----:B------:R-:W-:Y:S02]  /*26f0*/  @P6 LEA.HI.X R9, R62, R3, R63, 0x7, P0 ;  /* 0x000000033e096211 */ /* 0x000fe400000f3c3f */
[C---:B------:R-:W-:Y:S04]  /*2700*/  ISETP.GE.AND P0, PT, R75.reuse, R47, PT ;  /* 0x0000002f4b00720c */ /* 0x040fe80003f06270 */
[----:B------:R-:W-:Y:S11]  /*2710*/  ISETP.GE.AND P1, PT, R75, R53, !P0 ;  /* 0x000000354b00720c */ /* 0x000ff60004726270 */
[----:B------:R-:W-:Y:S02]  /*2720*/  @!UPT UIADD3 URZ, UPT, UPT, URZ, URZ, URZ ;  /* 0x000000fffffff290 */ /* 0x000fe4000fffe0ff */
[----:B------:R-:W-:Y:S01]  /*2730*/  @P1 LOP3.LUT R46, R46, 0x1, RZ, 0xfc, !PT ;  /* 0x000000012e2e1812 */ /* 0x000fe200078efcff */
[----:B-1----:R-:W-:Y:S03]  /*2740*/  @!P3 IMAD.WIDE.U32 R6, R48, 0xc0, R4 ;  /* 0x000000c03006b825 */ /* 0x002fe600078e0004 */
[----:B------:R-:W-:Y:S01]  /*2750*/  LOP3.LUT R46, R46, 0xfffffffd, RZ, 0xc0, !PT ;  /* 0xfffffffd2e2e7812 */ /* 0x000fe200078ec0ff */
[----:B------:R-:W-:Y:S02]  /*2760*/  @!P3 IMAD.IADD R7, R7, 0x1, R0 ;  /* 0x000000010707b824 */ /* 0x000fe400078e0200 */
[----:B------:R-:W-:Y:S01]  /*2770*/  @!P3 IMAD R0, R63, 0xc0, RZ ;  /* 0x000000c03f00b824 */ /* 0x000fe200078e02ff */
[----:B--2---:R1:W-:Y:S04]  /*2780*/  @P6 ST.E.128 desc[UR4][R8.64], R12 ;  /* 0x0000000c08006985 */ /* 0x0043e8000c101d04 */
[----:B-1----:R1:W2:Y:S01]  /*2790*/  @!P3 LD.E.128 R12, desc[UR4][R6.64] ;  /* 0x00000004060cb980 */ /* 0x0022a2000c101d00 */
[C---:B------:R-:W-:Y:S04]  /*27a0*/  @P1 LEA R8, P0, R48.reuse, R4, 0x8 ;  /* 0x0000000430081211 */ /* 0x040fe800078040ff */
[----:B------:R-:W-:Y:S01]  /*27b0*/  @P1 LEA.HI.X R9, R48, R5, R49, 0x8, P0 ;  /* 0x0000000530091211 */ /* 0x000fe200000f4431 */
[C---:B-1----:R-:W-:Y:S04]  /*27c0*/  @!P3 IMAD.WIDE.U32 R6, R62.reuse, 0xc0, R2 ;  /* 0x000000c03e06b825 */ /* 0x042fe800078e0002 */
[----:B------:R-:W-:Y:S05]  /*27d0*/  @!P3 IMAD.IADD R7, R7, 0x1, R0 ;  /* 0x000000010707b824 */ /* 0x000fea00078e0200 */
[----:B--2---:R1:W-:Y:S04]  /*27e0*/  @!P3 ST.E.128 desc[UR4][R6.64], R12 ;  /* 0x0000000c0600b985 */ /* 0x0043e8000c101d04 */
[----:B-1----:R1:W2:Y:S02]  /*27f0*/  @P1 LD.E.128 R12, desc[UR4][R8.64] ;  /* 0x00000004080c1980 */ /* 0x0022a4000c101d00 */
[C---:B-1----:R-:W-:Y:S04]  /*2800*/  @P1 LEA R8, P0, R62.reuse, R2, 0x8 ;  /* 0x000000023e081211 */ /* 0x042fe800078040ff */
[----:B------:R-:W-:Y:S02]  /*2810*/  @P1 LEA.HI.X R9, R62, R3, R63, 0x8, P0 ;  /* 0x000000033e091211 */ /* 0x000fe400000f443f */
[C---:B------:R-:W-:Y:S04]  /*2820*/  ISETP.GE.AND P0, PT, R74.reuse, R47, PT ;  /* 0x0000002f4a00720c */ /* 0x040fe80003f06270 */
[----:B------:R-:W-:Y:S02]  /*2830*/  ISETP.GE.AND P4, PT, R74, R53, !P0 ;  /* 0x000000354a00720c */ /* 0x000fe40004786270 */
[----:B------:R-:W-:Y:S11]  /*2840*/  ISETP.GE.AND P0, PT, R73, R47, PT ;  /* 0x0000002f4900720c */ /* 0x000ff60003f06270 */
[----:B------:R-:W-:Y:S02]  /*2850*/  @P4 IMAD R0, R49, 0x140, RZ ;  /* 0x0000014031004824 */ /* 0x000fe400078e02ff */
[C---:B------:R-:W-:Y:S04]  /*2860*/  @P4 IMAD.WIDE.U32 R6, R48.reuse, 0x140, R4 ;  /* 0x0000014030064825 */ /* 0x040fe800078e0004 */
[----:B------:R-:W-:Y:S02]  /*2870*/  @P4 IMAD.IADD R7, R7, 0x1, R0 ;  /* 0x0000000107074824 */ /* 0x000fe400078e0200 */
[----:B------:R-:W-:Y:S01]  /*2880*/  @P4 IMAD R0, R63, 0x140, RZ ;  /* 0x000001403f004824 */ /* 0x000fe200078e02ff */
[----:B--2---:R1:W-:Y:S01]  /*2890*/  @P1 ST.E.128 desc[UR4][R8.64], R12 ;  /* 0x0000000c08001985 */ /* 0x0043e2000c101d04 */
[----:B------:R-:W-:Y:S11]  /*28a0*/  ISETP.GE.AND P1, PT, R73, R53, !P0 ;  /* 0x000000354900720c */ /* 0x000ff60004726270 */
[----:B------:R-:W-:Y:S02]  /*28b0*/  @!UPT UIADD3 URZ, UPT, UPT, URZ, URZ, URZ ;  /* 0x000000fffffff290 */ /* 0x000fe4000fffe0ff */
[----:B------:R-:W-:Y:S01]  /*28c0*/  @P1 IMAD.WIDE.U32 R4, R48, 0x180, R4 ;  /* 0x0000018030041825 */ /* 0x000fe200078e0004 */
[----:B------:R-:W-:Y:S04]  /*28d0*/  @P1 LOP3.LUT R46, R46, 0x2, RZ, 0xfc, !PT ;  /* 0x000000022e2e1812 */ /* 0x000fe800078efcff */
[----:B------:R-:W-:Y:S01]  /*28e0*/  LOP3.LUT R46, R46, 0xfffffff7, RZ, 0xc0, !PT ;  /* 0xfffffff72e2e7812 */ /* 0x000fe200078ec0ff */
[----:B-1----:R1:W2:Y:S01]  /*28f0*/  @P4 LD.E.128 R8, desc[UR4][R6.64] ;  /* 0x0000000406084980 */ /* 0x0022a2000c101d00 */
[----:B------:R-:W-:Y:S04]  /*2900*/  @P1 IMAD R12, R49, 0x180, RZ ;  /* 0x00000180310c1824 */ /* 0x000fe800078e02ff */
[----:B------:R-:W-:Y:S02]  /*2910*/  @P1 IMAD.IADD R5, R5, 0x1, R12 ;  /* 0x0000000105051824 */ /* 0x000fe400078e020c */
[C---:B-1----:R-:W-:Y:S04]  /*2920*/  @P4 IMAD.WIDE.U32 R6, R62.reuse, 0x140, R2 ;  /* 0x000001403e064825 */ /* 0x042fe800078e0002 */
[----:B------:R-:W-:Y:S02]  /*2930*/  @P4 IMAD.IADD R7, R7, 0x1, R0 ;  /* 0x0000000107074824 */ /* 0x000fe400078e0200 */
[----:B------:R-:W-:Y:S02]  /*2940*/  @P1 IMAD R0, R63, 0x180, RZ ;  /* 0x000001803f001824 */ /* 0x000fe400078e02ff */
[----:B------:R-:W-:Y:S04]  /*2950*/  @P1 IMAD.WIDE.U32 R2, R62, 0x180, R2 ;  /* 0x000001803e021825 */ /* 0x000fe800078e0002 */
[----:B------:R-:W-:Y:S01]  /*2960*/  @P1 IMAD.IADD R3, R3, 0x1, R0 ;  /* 0x0000000103031824 */ /* 0x000fe200078e0200 */
[----:B--2---:R1:W-:Y:S04]  /*2970*/  @P4 ST.E.128 desc[UR4][R6.64], R8 ;  /* 0x0000000806004985 */ /* 0x0043e8000c101d04 */
[----:B-1----:R-:W2:Y:S04]  /*2980*/  @P1 LD.E.128 R4, desc[UR4][R4.64] ;  /* 0x0000000404041980 */ /* 0x002ea8000c101d00 */
[----:B--2---:R1:W-:Y:S04]  /*2990*/  @P1 ST.E.128 desc[UR4][R2.64], R4 ;  /* 0x0000000402001985 */ /* 0x0043e8000c101d04 */
        /* <DEDUP_REMOVED lines=8> */
[----:B------:R-:W-:Y:S11]  /*2a20*/  ISETP.GT.AND P0, PT, R61, R72, PT ;  /* 0x000000483d00720c */ /* 0x000ff60003f04270 */
[----:B------:R-:W-:Y:S02]  /*2a30*/  @!UPT UIADD3 URZ, UPT, UPT, URZ, URZ, URZ ;  /* 0x000000fffffff290 */ /* 0x000fe4000fffe0ff */
[----:B------:R-:W-:Y:S02]  /*2a40*/  @P0 LOP3.LUT R46, R46, 0x8, RZ, 0xfc, !PT ;  /* 0x000000082e2e0812 */ /* 0x000fe400078efcff */
[----:B---3--:R-:W-:Y:S11]  /*2a50*/  ISETP.NE.AND P0, PT, R17, RZ, PT ;  /* 0x000000ff1100720c */ /* 0x008ff60003f05270 */
[----:B------:R-:W-:Y:S02]  /*2a60*/  @!UPT UIADD3 URZ, UPT, UPT, URZ, URZ, URZ ;  /* 0x000000fffffff290 */ /* 0x000fe4000fffe0ff */
[----:B------:R-:W-:Y:S05]  /*2a70*/  @P0 BRA `(.L_x_2911) ;  /* 0x0000000000e80947 */ /* 0x000fea0003800000 */
[----:B------:R-:W-:Y:S01]  /*2a80*/  @P2 IMAD.MOV.U32 R6, RZ, RZ, R25 ;  /* 0x000000ffff062224 */ /* 0x000fe200078e0019 */
[C---:B------:R-:W-:Y:S01]  /*2a90*/  LEA R2, P0, R96.reuse, R25, 0x1 ;  /* 0x0000001960027211 */ /* 0x040fe200078008ff */
[----:B------:R-:W-:Y:S02]  /*2aa0*/  @P2 IMAD.MOV.U32 R7, RZ, RZ, R24 ;  /* 0x000000ffff072224 */ /* 0x000fe400078e0018 */
[----:B------:R-:W-:Y:S01]  /*2ab0*/  @!P3 IMAD R0, R173, 0xc0, RZ ;  /* 0x000000c0ad00b824 */ /* 0x000fe200078e02ff */
[----:B------:R-:W-:Y:S02]  /*2ac0*/  LEA.HI.X R3, R96, R24, R102, 0x1, P0 ;  /* 0x0000001860037211 */ /* 0x000fe400000f0c66 */
[----:B------:R1:W2:Y:S01]  /*2ad0*/  @P2 LD.E.128 R8, desc[UR4][R6.64] ;  /* 0x0000000406082980 */ /* 0x0002a2000c101d00 */
[C---:B------:R-:W-:Y:S04]  /*2ae0*/  LEA R4, P0, R60.reuse, R51, 0x1 ;  /* 0x000000333c047211 */ /* 0x040fe800078008ff */
[----:B------:R-:W-:Y:S01]  /*2af0*/  LEA.HI.X R5, R60, R50, R69, 0x1, P0 ;  /* 0x000000323c057211 */ /* 0x000fe200000f0c45 */
[----:B-1----:R-:W-:Y:S02]  /*2b00*/  @P2 IMAD.MOV.U32 R6, RZ, RZ, R51 ;  /* 0x000000ffff062224 */ /* 0x002fe400078e0033 */
[----:B------:R-:W-:Y:S05]  /*2b10*/  @P2 IMAD.MOV.U32 R7, RZ, RZ, R50 ;  /* 0x000000ffff072224 */ /* 0x000fea00078e0032 */
[----:B--2---:R1:W-:Y:S01]  /*2b20*/  @P2 ST.E.128 desc[UR4][R6.64], R8 ;  /* 0x0000000806002985 */ /* 0x0043e2000c101d04 */
[----:B------:R-:W-:Y:S02]  /*2b30*/  LOP3.LUT P2, RZ, R46, 0x1, RZ, 0xc0, !PT ;  /* 0x000000012eff7812 */ /* 0x000fe4000784c0ff */
[----:B-1----:R-:W-:Y:S05]  /*2b40*/  @!P5 IADD3 R10, P0, PT, R2, R99, RZ ;  /* 0x00000063020ad210 */ /* 0x002fea0007f1e0ff */
[C---:B------:R-:W-:Y:S01]  /*2b50*/  @!P5 IMAD.X R11, R3.reuse, 0x1, R98, P0 ;  /* 0x00000001030bd824 */ /* 0x040fe200000e0662 */
[CC--:B------:R-:W-:Y:S04]  /*2b60*/  @!P5 LEA R8, P0, R172.reuse, R4.reuse, 0x6 ;  /* 0x00000004ac08d211 */ /* 0x0c0fe800078030ff */
[--C-:B------:R-:W-:Y:S02]  /*2b70*/  @!P5 LEA.HI.X R9, R172, R5, R173.reuse, 0x6, P0 ;  /* 0x00000005ac09d211 */ /* 0x100fe400000f34ad */
[----:B------:R-:W-:Y:S11]  /*2b80*/  LOP3.LUT P0, RZ, R46, 0x4, RZ, 0xc0, !PT ;  /* 0x000000042eff7812 */ /* 0x000ff6000780c0ff */
[----:B------:R-:W-:Y:S02]  /*2b90*/  @!UPT UIADD3 URZ, UPT, UPT, URZ, URZ, URZ ;  /* 0x000000fffffff290 */ /* 0x000fe4000fffe0ff */
[----:B------:R-:W2:Y:S04]  /*2ba0*/  @!P0 LD.E.128 R12, desc[UR4][R2.64] ;  /* 0x00000004020c8980 */ /* 0x000ea8000c101d00 */
[----:B--2---:R1:W-:Y:S01]  /*2bb0*/  @!P0 ST.E.128 desc[UR4][R4.64], R12 ;  /* 0x0000000c04008985 */ /* 0x0043e2000c101d04 */
[----:B------:R-:W-:Y:S05]  /*2bc0*/  @P6 IADD3 R6, P0, PT, R2, R101, RZ ;  /* 0x0000006502066210 */ /* 0x000fea0007f1e0ff */
[C---:B------:R-:W-:Y:S01]  /*2bd0*/  @P6 IMAD.X R7, R3.reuse, 0x1, R100, P0 ;  /* 0x0000000103076824 */ /* 0x040fe200000e0664 */
[----:B-1----:R-:W2:Y:S04]  /*2be0*/  @!P5 LD.E.128 R12, desc[UR4][R10.64] ;  /* 0x000000040a0cd980 */ /* 0x002ea8000c101d00 */
[----:B--2---:R1:W-:Y:S04]  /*2bf0*/  @!P5 ST.E.128 desc[UR4][R8.64], R12 ;  /* 0x0000000c0800d985 */ /* 0x0043e8000c101d04 */
[----:B-1----:R1:W2:Y:S01]  /*2c00*/  @P6 LD.E.128 R12, desc[UR4][R6.64] ;  /* 0x00000004060c6980 */ /* 0x0022a2000c101d00 */
[C---:B------:R-:W-:Y:S04]  /*2c10*/  @P6 LEA R8, P0, R172.reuse, R4, 0x7 ;  /* 0x00000004ac086211 */ /* 0x040fe800078038ff */
[----:B------:R-:W-:Y:S02]  /*2c20*/  @P6 LEA.HI.X R9, R172, R5, R173, 0x7, P0 ;  /* 0x00000005ac096211 */ /* 0x000fe400000f3cad */
[----:B-1----:R-:W-:Y:S05]  /*2c30*/  @!P3 IADD3 R6, P0, PT, R2, R94, RZ ;  /* 0x0000005e0206b210 */ /* 0x002fea0007f1e0ff */
[----:B------:R-:W-:Y:S01]  /*2c40*/  @!P3 IMAD.X R7, R3, 0x1, R67, P0 ;  /* 0x000000010307b824 */ /* 0x000fe200000e0643 */
[----:B--2---:R1:W-:Y:S04]  /*2c50*/  @P6 ST.E.128 desc[UR4][R8.64], R12 ;  /* 0x0000000c08006985 */ /* 0x0043e8000c101d04 */
[----:B-1----:R1:W2:Y:S01]  /*2c60*/  @!P3 LD.E.128 R12, desc[UR4][R6.64] ;  /* 0x00000004060cb980 */ /* 0x0022a2000c101d00 */
[C---:B------:R-:W-:Y:S04]  /*2c70*/  @P2 LEA R8, P0, R44.reuse, R2, 0x8 ;  /* 0x000000022c082211 */ /* 0x040fe800078040ff */
[----:B------:R-:W-:Y:S01]  /*2c80*/  @P2 LEA.HI.X R9, R44, R3, R45, 0x8, P0 ;  /* 0x000000032c092211 */ /* 0x000fe200000f442d */
[----:B-1----:R-:W-:Y:S04]  /*2c90*/  @!P3 IMAD.WIDE.U32 R6, R172, 0xc0, R4 ;  /* 0x000000c0ac06b825 */ /* 0x002fe800078e0004 */
[----:B------:R-:W-:Y:S02]  /*2ca0*/  @!P3 IMAD.IADD R7, R7, 0x1, R0 ;  /* 0x000000010707b824 */ /* 0x000fe400078e0200 */
[----:B------:R-:W-:Y:S03]  /*2cb0*/  @P4 IMAD R0, R45, 0x140, RZ ;  /* 0x000001402d004824 */ /* 0x000fe600078e02ff */
[----:B--2---:R1:W-:Y:S04]  /*2cc0*/  @!P3 ST.E.128 desc[UR4][R6.64], R12 ;  /* 0x0000000c0600b985 */ /* 0x0043e8000c101d04 */
[----:B-1----:R1:W2:Y:S01]  /*2cd0*/  @P2 LD.E.128 R12, desc[UR4][R8.64] ;  /* 0x00000004080c2980 */ /* 0x0022a2000c101d00 */
[----:B------:R-:W-:Y:S04]  /*2ce0*/  @P4 IMAD.WIDE.U32 R6, R44, 0x140, R2 ;  /* 0x000001402c064825 */ /* 0x000fe800078e0002 */
[----:B------:R-:W-:Y:S02]  /*2cf0*/  @P4 IMAD.IADD R7, R7, 0x1, R0 ;  /* 0x0000000107074824 */ /* 0x000fe400078e0200 */
[----:B------:R-:W-:Y:S01]  /*2d00*/  @P4 IMAD R0, R173, 0x140, RZ ;  /* 0x00000140ad004824 */ /* 0x000fe200078e02ff */
[C---:B-1----:R-:W-:Y:S04]  /*2d10*/  @P2 LEA R8, P0, R172.reuse, R4, 0x8 ;  /* 0x00000004ac082211 */ /* 0x042fe800078040ff */
[C---:B------:R-:W-:Y:S05]  /*2d20*/  @P2 LEA.HI.X R9, R172.reuse, R5, R173, 0x8, P0 ;  /* 0x00000005ac092211 */ /* 0x040fea00000f44ad */
[----:B--2---:R1:W-:Y:S04]  /*2d30*/  @P2 ST.E.128 desc[UR4][R8.64], R12 ;  /* 0x0000000c08002985 */ /* 0x0043e8000c101d04 */
[----:B-1----:R1:W2:Y:S02]  /*2d40*/  @P4 LD.E.128 R8, desc[UR4][R6.64] ;  /* 0x0000000406084980 */ /* 0x0022a4000c101d00 */
[----:B-1----:R-:W-:Y:S04]  /*2d50*/  @P4 IMAD.WIDE.U32 R6, R172, 0x140, R4 ;  /* 0x00000140ac064825 */ /* 0x002fe800078e0004 */
[----:B------:R-:W-:Y:S05]  /*2d60*/  @P4 IMAD.IADD R7, R7, 0x1, R0 ;  /* 0x0000000107074824 */ /* 0x000fea00078e0200 */
[----:B--2---:R1:W-:Y:S01]  /*2d70*/  @P4 ST.E.128 desc[UR4][R6.64], R8 ;  /* 0x0000000806004985 */ /* 0x0043e2000c101d04 */
[----:B------:R-:W-:Y:S05]  /*2d80*/  @!P1 BRA `(.L_x_2912) ;  /* 0x0000005000649947 */ /* 0x000fea0003800000 */
        /* <DEDUP_REMOVED lines=9> */
.L_x_2911:
        /* <DEDUP_REMOVED lines=16> */
[----:B------:R-:W-:Y:S02]  /*2f20*/  MOV R2, R25 ;  /* 0x0000001900027202 */ /* 0x000fe40000000f00 */
[----:B------:R-:W-:Y:S02]  /*2f30*/  MOV R3, R24 ;  /* 0x0000001800037202 */ /* 0x000fe40000000f00 */
[----:B------:R-:W-:Y:S03]  /*2f40*/  ISETP.GE.AND P0, PT, R132, R17, PT ;  /* 0x000000118400720c */ /* 0x000fe60003f06270 */
[----:B------:R-:W2:Y:S10]  /*2f50*/  LD.E.128 R8, desc[UR4][R2.64] ;  /* 0x0000000402087980 */ /* 0x000eb4000c101d00 */
[----:B------:R-:W3:Y:S06]  /*2f60*/  @!P0 LD.E.64 R20, desc[UR4][R40.64] ;  /* 0x0000000428148980 */ /* 0x000eec000c101b00 */
[----:B------:R-:W4:Y:S01]  /*2f70*/  @!P0 LD.E.64 R2, desc[UR4][R26.64] ;  /* 0x000000041a028980 */ /* 0x000f22000c101b00 */
[--C-:B---3--:R-:W-:Y:S01]  /*2f80*/  @!P0 HADD2.F32 R15, -RZ, R20.reuse.H0_H0 ;  /* 0x20000014ff0f8230 */ /* 0x108fe20000004100 */
[----:B--2---:R-:W-:Y:S01]  /*2f90*/  @!P0 MOV R4, R8 ;  /* 0x0000000800048202 */ /* 0x004fe20000000f00 */
[----:B------:R-:W-:Y:S01]  /*2fa0*/  @!P0 HADD2.F32 R16, -RZ, R20.H1_H1 ;  /* 0x30000014ff108230 */ /* 0x000fe20000004100 */
[----:B------:R-:W-:Y:S01]  /*2fb0*/  @!P0 MOV R7, R10 ;  /* 0x0000000a00078202 */ /* 0x000fe20000000f00 */
[--C-:B------:R-:W-:Y:S01]  /*2fc0*/  @!P0 HADD2.F32 R20, -RZ, R21.reuse.H0_H0 ;  /* 0x20000015ff148230 */ /* 0x100fe20000004100 */
[----:B------:R-:W-:Y:S01]  /*2fd0*/  @!P0 MOV R6, R11 ;  /* 0x0000000b00068202 */ /* 0x000fe20000000f00 */
[----:B------:R-:W-:Y:S02]  /*2fe0*/  @!P0 HADD2.F32 R0, -RZ, R4.H1_H1 ;  /* 0x30000004ff008230 */ /* 0x000fe40000004100 */
        /* <DEDUP_REMOVED lines=8> */
[-C--:B------:R-:W-:Y:S03]  /*3070*/  @!P0 FMUL.FTZ R0, R0, R5.reuse ;  /* 0x0000000500008220 */ /* 0x080fe60000410000 */
        /* <DEDUP_REMOVED lines=27> */
[----:B------:R-:W-:Y:S02]  /*3230*/  @!P0 MOV R11, R4 ;  /* 0x00000004000b8202 */ /* 0x000fe40000000f00 */
[----:B------:R-:W-:Y:S02]  /*3240*/  MOV R2, R51 ;  /* 0x0000003300027202 */ /* 0x000fe40000000f00 */
[----:B------:R-:W-:Y:S05]  /*3250*/  MOV R3, R50 ;  /* 0x0000003200037202 */ /* 0x000fea0000000f00 */
[----:B------:R1:W-:Y:S02]  /*3260*/  ST.E.128 desc[UR4][R2.64], R8 ;  /* 0x0000000802007985 */ /* 0x0003e4000c101d04 */
.L_x_2915:
[----:B------:R-:W-:Y:S05]  /*3270*/  BSYNC.RECONVERGENT B0 ;  /* 0x0000000000007941 */ /* 0x000fea0003800200 */
.L_x_2914:
[----:B------:R-:W-:Y:S01]  /*3280*/  LOP3.LUT P0, RZ, R46, 0x4, RZ, 0xc0, !PT ;  /* 0x000000042eff7812 */ /* 0x000fe2000780c0ff */
        /* <DEDUP_REMOVED lines=53> */
.L_x_2917:
[----:B------:R-:W-:Y:S05]  /*35e0*/  BSYNC.RECONVERGENT B0 ;  /* 0x0000000000007941 */ /* 0x000fea0003800200 */
.L_x_2916:
[----:B------:R-:W-:Y:S04]  /*35f0*/  BSSY.RECONVERGENT B0, `(.L_x_2918) ;  /* 0x000003a000007945 */ /* 0x000fe80003800200 */
[----:B------:R-:W-:Y:S05]  /*3600*/  @P5 BRA `(.L_x_2919) ;  /* 0x0000000000e05947 */ /* 0x000fea0003800000 */
[----:B-12---:R-:W-:Y:S04]  /*3610*/  IADD3 R8, P0, PT, R32, R99, RZ ;  /* 0x0000006320087210 */ /* 0x006fe80007f1e0ff */
[----:B------:R-:W-:Y:S02]  /*3620*/  IADD3.X R9, PT, PT, R33, R98, RZ, P0, !PT ;  /* 0x0000006221097210 */ /* 0x000fe400007fe4ff */
[C---:B------:R-:W-:Y:S04]  /*3630*/  LEA R30, P0, R172.reuse, R36, 0x6 ;  /* 0x00000024ac1e7211 */ /* 0x040fe800078030ff */
[----:B------:R-:W-:Y:S01]  /*3640*/  LEA.HI.X R31, R172, R37, R173, 0x6, P0 ;  /* 0x00000025ac1f7211 */ /* 0x000fe200000f34ad */
[----:B------:R-:W2:Y:S01]  /*3650*/  LD.E.128 R8, desc[UR4][R8.64] ;  /* 0x0000000408087980 */ /* 0x000ea2000c101d00 */
[----:B------:R-:W-:Y:S11]  /*3660*/  ISETP.GE.AND P0, PT, R132, R17, PT ;  /* 0x000000118400720c */ /* 0x000ff60003f06270 */
[----:B------:R-:W-:Y:S02]  /*3670*/  @!UPT UIADD3 URZ, UPT, UPT, URZ, URZ, URZ ;  /* 0x000000fffffff290 */ /* 0x000fe4000fffe0ff */
[C---:B------:R-:W-:Y:S04]  /*3680*/  @!P0 IMAD.WIDE R4, R23.reuse, 0x40, R28 ;  /* 0x0000004017048825 */ /* 0x040fe800078e021c */
[----:B------:R-:W-:Y:S01]  /*3690*/  @!P0 IMAD.WIDE R2, R23, 0x40, R18 ;  /* 0x0000004017028825 */ /* 0x000fe200078e0212 */
        /* <DEDUP_REMOVED lines=47> */
.L_x_2919:
[----:B------:R-:W-:Y:S05]  /*3990*/  BSYNC.RECONVERGENT B0 ;  /* 0x0000000000007941 */ /* 0x000fea0003800200 */
.L_x_2918:
[----:B------:R-:W-:Y:S04]  /*39a0*/  BSSY.RECONVERGENT B0, `(.L_x_2920) ;  /* 0x0000039000007945 */ /* 0x000fe80003800200 */
[----:B------:R-:W-:Y:S05]  /*39b0*/  @!P6 BRA `(.L_x_2921) ;  /* 0x0000000000dce947 */ /* 0x000fea0003800000 */
        /* <DEDUP_REMOVED lines=55> */
.L_x_2921:
[----:B------:R-:W-:Y:S05]  /*3d30*/  BSYNC.RECONVERGENT B0 ;  /* 0x0000000000007941 */ /* 0x000fea0003800200 */
.L_x_2920:
        /* <DEDUP_REMOVED lines=61> */
.L_x_2923:
[----:B------:R-:W-:Y:S05]  /*4110*/  BSYNC.RECONVERGENT B0 ;  /* 0x0000000000007941 */ /* 0x000fea0003800200 */
.L_x_2922:
[----:B------:R-:W-:Y:S01]  /*4120*/  LOP3.LUT P0, RZ, R46, 0x1, RZ, 0xc0, !PT ;  /* 0x000000012eff7812 */ /* 0x000fe2000780c0ff */
[----:B------:R-:W-:Y:S11]  /*4130*/  BSSY.RECONVERGENT B0, `(.L_x_2924) ;  /* 0x000003a000007945 */ /* 0x000ff60003800200 */
[----:B------:R-:W-:Y:S01]  /*4140*/  @!UPT UIADD3 URZ, UPT, UPT, URZ, URZ, URZ ;  /* 0x000000fffffff290 */ /* 0x000fe2000fffe0ff */
[----:B------:R-:W-:Y:S05]  /*4150*/  @!P0 BRA `(.L_x_2925) ;  /* 0x0000000000dc8947 */ /* 0x000fea0003800000 */
        /* <DEDUP_REMOVED lines=55> */
.L_x_2925:
[----:B------:R-:W-:Y:S05]  /*44d0*/  BSYNC.RECONVERGENT B0 ;  /* 0x0000000000007941 */ /* 0x000fea0003800200 */
.L_x_2924:
[----:B------:R-:W-:Y:S04]  /*44e0*/  BSSY.RECONVERGENT B0, `(.L_x_2926) ;  /* 0x0000040000007945 */ /* 0x000fe80003800200 */
[----:B------:R-:W-:Y:S05]  /*44f0*/  @!P4 BRA `(.L_x_2927) ;  /* 0x0000000000f8c947 */ /* 0x000fea0003800000 */
        /* <DEDUP_REMOVED lines=62> */
.L_x_2927:
[----:B------:R-:W-:Y:S05]  /*48e0*/  BSYNC.RECONVERGENT B0 ;  /* 0x0000000000007941 */ /* 0x000fea0003800200 */
.L_x_2926:
[----:B------:R-:W-:Y:S01]  /*48f0*/  LOP3.LUT P0, RZ, R46, 0x2, RZ, 0xc0, !PT ;  /* 0x000000022eff7812 */ /* 0x000fe2000780c0ff */
[----:B------:R-:W-:Y:S11]  /*4900*/  BSSY.RECONVERGENT B0, `(.L_x_2928) ;  /* 0x0000041000007945 */ /* 0x000ff60003800200 */
[----:B------:R-:W-:Y:S01]  /*4910*/  @!UPT UIADD3 URZ, UPT, UPT, URZ, URZ, URZ ;  /* 0x000000fffffff290 */ /* 0x000fe2000fffe0ff */
        /* <DEDUP_REMOVED lines=63> */
.L_x_2929:
[----:B------:R-:W-:Y:S05]  /*4d10*/  BSYNC.RECONVERGENT B0 ;  /* 0x0000000000007941 */ /* 0x000fea0003800200 */
.L_x_2928:
[----:B------:R-:W5:Y:S02]  /*4d20*/  LD.E R0, desc[UR4][R152.64+0xd0] ;  /* 0x0000d00498007980 */ /* 0x000f64000c101900 */
[----:B-----5:R-:W-:Y:S05]  /*4d30*/  IMAD.U32 R0, R0, -0x80, RZ ;  /* 0xffffff8000007824 */ /* 0x020fea00078e00ff */
[C---:B------:R-:W-:Y:S02]  /*4d40*/  LEA R26, P1, R0.reuse, R26, 0x1 ;  /* 0x0000001a001a7211 */ /* 0x040fe400078208ff */
[C---:B------:R-:W-:Y:S02]  /*4d50*/  LEA R40, P0, R0.reuse, R40, 0x1 ;  /* 0x0000002800287211 */ /* 0x040fe400078008ff */
[C---:B------:R-:W-:Y:S02]  /*4d60*/  LEA.HI.X.SX32 R27, R0.reuse, R27, 0x1, P1 ;  /* 0x0000001b001b7211 */ /* 0x040fe400008f0eff */
[----:B------:R-:W-:Y:S01]  /*4d70*/  LEA.HI.X.SX32 R41, R0, R41, 0x1, P0 ;  /* 0x0000002900297211 */ /* 0x000fe200000f0eff */
[----:B------:R-:W-:Y:S05]  /*4d80*/  BRA `(.L_x_2912) ;  /* 0x0000003000647947 */ /* 0x000fea0003800000 */
.L_x_2913:
[----:B------:R-:W-:Y:S01]  /*4d90*/  LEA.HI R0, R17, R17, RZ, 0x1 ;  /* 0x0000001111007211 */ /* 0x000fe200078f08ff */
[----:B------:R-:W-:Y:S01]  /*4da0*/  BSSY.RECONVERGENT B0, `(.L_x_2930) ;  /* 0x0000064000007945 */ /* 0x000fe20003800200 */
[C---:B------:R-:W-:Y:S02]  /*4db0*/  LEA R18, P0, R96.reuse, R25, 0x1 ;  /* 0x0000001960127211 */ /* 0x040fe400078008ff */
[----:B------:R-:W-:Y:S02]  /*4dc0*/  SHF.R.S32.HI R0, RZ, 0x1, R0 ;  /* 0x00000001ff007819 */ /* 0x000fe40000011400 */
[----:B------:R-:W-:Y:S02]  /*4dd0*/  LEA.HI.X R19, R96, R24, R102, 0x1, P0 ;  /* 0x0000001860137211 */ /* 0x000fe400000f0c66 */
[----:B------:R-:W-:Y:S01]  /*4de0*/  LEA R42, P0, R60, R51, 0x1 ;  /* 0x000000333c2a7211 */ /* 0x000fe200078008ff */
[----:B------:R-:W-:Y:S01]  /*4df0*/  IMAD.MOV R20, RZ, RZ, -R0 ;  /* 0x000000ffff147224 */ /* 0x000fe200078e0a00 */
[----:B------:R-:W-:Y:S02]  /*4e00*/  ISETP.GE.AND P1, PT, R132, R0, PT ;  /* 0x000000008400720c */ /* 0x000fe40003f26270 */
[----:B------:R-:W-:Y:S02]  /*4e10*/  LEA.HI.X R43, R60, R50, R69, 0x1, P0 ;  /* 0x000000323c2b7211 */ /* 0x000fe400000f0c45 */
[----:B------:R-:W-:Y:S02]  /*4e20*/  SEL R22, R0, R20, !P1 ;  /* 0x0000001400167207 */ /* 0x000fe40004800000 */
[----:B------:R-:W-:Y:S01]  /*4e30*/  SHF.R.S32.HI R68, RZ, 0x1f, R20 ;  /* 0x0000001fff447819 */ /* 0x000fe20000011414 */
[----:B------:R-:W-:Y:S06]  /*4e40*/  @!P2 BRA `(.L_x_2931) ;  /* 0x000000040064a947 */ /* 0x000fec0003800000 */
[----:B------:R-:W-:Y:S02]  /*4e50*/  ISETP.GE.AND P0, PT, R132, R17, PT ;  /* 0x000000118400720c */ /* 0x000fe40003f06270 */
[----:B------:R-:W-:Y:S02]  /*4e60*/  MOV R8, R25 ;  /* 0x0000001900087202 */ /* 0x000fe40000000f00 */
[----:B------:R-:W-:Y:S05]  /*4e70*/  MOV R9, R24 ;  /* 0x0000001800097202 */ /* 0x000fea0000000f00 */
[----:B------:R-:W2:Y:S04]  /*4e80*/  LD.E.128 R32, desc[UR4][R8.64] ;  /* 0x0000000408207980 */ /* 0x000ea8000c101d00 */
[----:B------:R-:W-:Y:S02]  /*4e90*/  @!P0 SEL R0, R20, RZ, P1 ;  /* 0x000000ff14008207 */ /* 0x000fe40000800000 */
[----:B------:R-:W-:Y:S02]  /*4ea0*/  @!P0 SEL R2, R68, RZ, P1 ;  /* 0x000000ff44028207 */ /* 0x000fe40000800000 */
[C---:B------:R-:W-:Y:S02]  /*4eb0*/  @!P0 SHF.L.U32 R28, R0.reuse, 0x1, RZ ;  /* 0x00000001001c8819 */ /* 0x040fe400000006ff */
[----:B------:R-:W-:Y:S02]  /*4ec0*/  @!P0 SHF.L.U64.HI R0, R0, 0x1, R2 ;  /* 0x0000000100008819 */ /* 0x000fe40000010202 */
[----:B------:R-:W-:Y:S04]  /*4ed0*/  @!P0 IADD3 R2, P2, PT, R28, R55, RZ ;  /* 0x000000371c028210 */ /* 0x000fe80007f5e0ff */
[----:B------:R-:W-:Y:S02]  /*4ee0*/  @!P0 IADD3.X R3, PT, PT, R0, R54, RZ, P2, !PT ;  /* 0x0000003600038210 */ /* 0x000fe400017fe4ff */
[----:B------:R-:W-:Y:S03]  /*4ef0*/  @!P0 IADD3 R28, P2, PT, R28, R56, RZ ;  /* 0x000000381c1c8210 */ /* 0x000fe60007f5e0ff */
[----:B------:R1:W3:Y:S01]  /*4f00*/  @!P0 LD.E.128 R4, desc[UR4][R2.64] ;  /* 0x0000000402048980 */ /* 0x0002e2000c101d00 */
[----:B------:R-:W-:Y:S02]  /*4f10*/  @!P0 IADD3.X R29, PT, PT, R0, R52, RZ, P2, !PT ;  /* 0x00000034001d8210 */ /* 0x000fe400017fe4ff */
[----:B------:R-:W-:Y:S02]  /*4f20*/  PLOP3.LUT P2, PT, PT, PT, PT, 0x80, 0x8 ;  /* 0x000000000008781c */ /* 0x000fe40003f4f070 */
[----:B------:R-:W-:Y:S03]  /*4f30*/  @!P0 PLOP3.LUT P2, PT, P1, PT, PT, 0x80, 0x8 ;  /* 0x000000000008881c */ /* 0x000fe60000f4f070 */
[----:B------:R-:W4:Y:S01]  /*4f40*/  @!P0 LD.E.128 R28, desc[UR4][R28.64] ;  /* 0x000000041c1c8980 */ /* 0x000f22000c101d00 */
[----:B-1----:R-:W-:Y:S04]  /*4f50*/  @!P0 IMAD.WIDE R2, R22, 0x2, R8 ;  /* 0x0000000216028825 */ /* 0x002fe800078e0208 */
[--C-:B---3--:R-:W-:Y:S01]  /*4f60*/  @!P0 HADD2.F32 R0, -RZ, R4.reuse.H0_H0 ;  /* 0x20000004ff008230 */ /* 0x108fe20000004100 */
[----:B--2---:R-:W-:Y:S01]  /*4f70*/  @!P0 MOV R36, R33 ;  /* 0x0000002100248202 */ /* 0x004fe20000000f00 */
[----:B------:R-:W-:Y:S02]  /*4f80*/  @!P0 HADD2.F32 R10, -RZ, R4.H1_H1 ;  /* 0x30000004ff0a8230 */ /* 0x000fe40000004100 */
[--C-:B------:R-:W-:Y:S02]  /*4f90*/  @!P0 HADD2.F32 R11, -RZ, R5.reuse.H0_H0 ;  /* 0x20000005ff0b8230 */ /* 0x100fe40000004100 */
[----:B------:R-:W-:Y:S01]  /*4fa0*/  @!P2 FADD.FTZ R0, -R0, -RZ ;  /* 0x800000ff0000a221 */ /* 0x000fe20000010100 */
[----:B------:R-:W-:Y:S02]  /*4fb0*/  @!P0 HADD2.F32 R12, -RZ, R5.H1_H1 ;  /* 0x30000005ff0c8230 */ /* 0x000fe40000004100 */
[----:B------:R-:W-:Y:S01]  /*4fc0*/  @!P2 FADD.FTZ R10, -R10, -RZ ;  /* 0x800000ff0a0aa221 */ /* 0x000fe20000010100 */
        /* <DEDUP_REMOVED lines=8> */
[----:B------:R-:W2:Y:S01]  /*5050*/  @!P0 LD.E.128 R4, desc[UR4][R2.64] ;  /* 0x0000000402048980 */ /* 0x000ea2000c101d00 */
[----:B------:R-:W-:Y:S01]  /*5060*/  @!P2 FADD.FTZ R15, -R15, -RZ ;  /* 0x800000ff0f0fa221 */ /* 0x000fe20000010100 */
[----:B------:R-:W-:Y:S01]  /*5070*/  @!P2 FADD.FTZ R16, -R16, -RZ ;  /* 0x800000ff1010a221 */ /* 0x000fe20000010100 */
[--C-:B--2---:R-:W-:Y:S02]  /*5080*/  @!P0 HADD2.F32 R2, -RZ, R4.reuse.H1_H1 ;  /* 0x30000004ff028230 */ /* 0x104fe40000004100 */
[----:B------:R-:W-:Y:S02]  /*5090*/  @!P0 HADD2.F32 R3, -RZ, R4.H0_H0 ;  /* 0x20000004ff038230 */ /* 0x000fe40000004100 */
[--C-:B------:R-:W-:Y:S02]  /*50a0*/  @!P0 HADD2.F32 R8, -RZ, R5.reuse.H0_H0 ;  /* 0x20000005ff088230 */ /* 0x100fe40000004100 */
[----:B------:R-:W-:Y:S01]  /*50b0*/  @!P0 FMUL.FTZ R2, R2, R10 ;  /* 0x0000000a02028220 */ /* 0x000fe20000410000 */
[----:B------:R-:W-:Y:S01]  /*50c0*/  @!P0 HADD2.F32 R4, -RZ, R5.H1_H1 ;  /* 0x30000005ff048230 */ /* 0x000fe20000004100 */
[----:B------:R-:W-:Y:S01]  /*50d0*/  @!P0 MOV R10, R32 ;  /* 0x00000020000a8202 */ /* 0x000fe20000000f00 */
[--C-:B------:R-:W-:Y:S02]  /*50e0*/  @!P0 HADD2.F32 R5, -RZ, R6.reuse.H0_H0 ;  /* 0x20000006ff058230 */ /* 0x100fe40000004100 */
[----:B------:R-:W-:Y:S01]  /*50f0*/  @!P0 FMUL.FTZ R0, R3, R0 ;  /* 0x0000000003008220 */ /* 0x000fe20000410000 */
[--C-:B------:R-:W-:Y:S02]  /*5100*/  @!P0 HADD2.F32 R9, -RZ, R7.reuse.H1_H1 ;  /* 0x30000007ff098230 */ /* 0x100fe40000004100 */
[----:B------:R-:W-:Y:S01]  /*5110*/  @!P0 FMUL.FTZ R3, R8, R11 ;  /* 0x0000000b08038220 */ /* 0x000fe20000410000 */
[----:B------:R-:W-:Y:S02]  /*5120*/  @!P0 HADD2.F32 R6, -RZ, R6.H1_H1 ;  /* 0x30000006ff068230 */ /* 0x000fe40000004100 */
[----:B------:R-:W-:Y:S01]  /*5130*/  @!P0 FMUL.FTZ R4, R4, R12 ;  /* 0x0000000c04048220 */ /* 0x000fe20000410000 */
[----:B------:R-:W-:Y:S02]  /*5140*/  @!P0 HADD2.F32 R21, -RZ, R7.H0_H0 ;  /* 0x20000007ff158230 */ /* 0x000fe40000004100 */
[----:B------:R-:W-:Y:S01]  /*5150*/  @!P0 FMUL.FTZ R8, R9, R16 ;  /* 0x0000001009088220 */ /* 0x000fe20000410000 */
[--C-:B------:R-:W-:Y:S02]  /*5160*/  @!P0 HADD2.F32 R9, -RZ, R10.reuse.H0_H0 ;  /* 0x2000000aff098230 */ /* 0x100fe40000004100 */
[----:B------:R-:W-:Y:S01]  /*5170*/  @!P0 FMUL.FTZ R6, R6, R14 ;  /* 0x0000000e06068220 */ /* 0x000fe20000410000 */
[----:B------:R-:W-:Y:S02]  /*5180*/  @!P0 HADD2.F32 R11, -RZ, R10.H1_H1 ;  /* 0x3000000aff0b8230 */ /* 0x000fe40000004100 */
[----:B------:R-:W-:Y:S01]  /*5190*/  @!P0 FMUL.FTZ R7, R21, R15 ;  /* 0x0000000f15078220 */ /* 0x000fe20000410000 */
[--C-:B----4-:R-:W-:Y:S02]  /*51a0*/  @!P0 HADD2.F32 R10, -RZ, R28.reuse.H0_H0 ;  /* 0x2000001cff0a8230 */ /* 0x110fe40000004100 */
[----:B------:R-:W-:Y:S01]  /*51b0*/  @!P0 FMUL.FTZ R5, R5, R13 ;  /* 0x0000000d05058220 */ /* 0x000fe20000410000 */
[----:B------:R-:W-:Y:S02]  /*51c0*/  @!P0 HADD2.F32 R12, -RZ, R28.H1_H1 ;  /* 0x3000001cff0c8230 */ /* 0x000fe40000004100 */
[--C-:B------:R-:W-:Y:S02]  /*51d0*/  @!P0 HADD2.F32 R14, -RZ, R29.reuse.H0_H0 ;  /* 0x2000001dff0e8230 */ /* 0x100fe40000004100 */
[----:B------:R-:W-:Y:S01]  /*51e0*/  @!P0 FFMA.FTZ R0, R9, R10, R0 ;  /* 0x0000000a09008223 */ /* 0x000fe20000010000 */
[----:B------:R-:W-:Y:S02]  /*51f0*/  @!P0 HADD2.F32 R15, -RZ, R29.H1_H1 ;  /* 0x3000001dff0f8230 */ /* 0x000fe40000004100 */
[----:B------:R-:W-:Y:S01]  /*5200*/  @!P0 FFMA.FTZ R2, R11, R12, R2 ;  /* 0x0000000c0b028223 */ /* 0x000fe20000010002 */
[--C-:B------:R-:W-:Y:S02]  /*5210*/  @!P0 HADD2.F32 R28, -RZ, R31.reuse.H0_H0 ;  /* 0x2000001fff1c8230 */ /* 0x100fe40000004100 */
[----:B------:R-:W-:Y:S01]  /*5220*/  @!P0 HADD2.F32 R29, -RZ, R31.H1_H1 ;  /* 0x3000001fff1d8230 */ /* 0x000fe20000004100 */
[----:B------:R-:W-:Y:S01]  /*5230*/  @!P0 MOV R31, R34 ;  /* 0x00000022001f8202 */ /* 0x000fe20000000f00 */
[--C-:B------:R-:W-:Y:S01]  /*5240*/  @!P0 HADD2.F32 R16, -RZ, R30.reuse.H0_H0 ;  /* 0x2000001eff108230 */ /* 0x100fe20000004100 */
[----:B------:R-:W-:Y:S01]  /*5250*/  @!P0 F2FP.F16.F32.PACK_AB R0, R2, R0 ;  /* 0x000000000200823e */ /* 0x000fe200000000ff */
[----:B------:R-:W-:Y:S01]  /*5260*/  @!P0 HADD2.F32 R21, -RZ, R30.H1_H1 ;  /* 0x3000001eff158230 */ /* 0x000fe20000004100 */
[----:B------:R-:W-:Y:S01]  /*5270*/  @!P0 MOV R30, R35 ;  /* 0x00000023001e8202 */ /* 0x000fe20000000f00 */
[--C-:B------:R-:W-:Y:S01]  /*5280*/  @!P0 HADD2.F32 R13, -RZ, R36.reuse.H0_H0 ;  /* 0x20000024ff0d8230 */ /* 0x100fe20000004100 */
[----:B------:R-:W-:Y:S01]  /*5290*/  @!P0 MOV R32, R0 ;  /* 0x0000000000208202 */ /* 0x000fe20000000f00 */
[----:B------:R-:W-:Y:S01]  /*52a0*/  @!P0 HADD2.F32 R9, -RZ, R36.H1_H1 ;  /* 0x30000024ff098230 */ /* 0x000fe20000004100 */
[----:B------:R-:W-:Y:S01]  /*52b0*/  MOV R2, R51 ;  /* 0x0000003300027202 */ /* 0x000fe20000000f00 */
        /* <DEDUP_REMOVED lines=15> */
[----:B------:R-:W-:Y:S02]  /*53b0*/  @!P0 MOV R35, R7 ;  /* 0x0000000700238202 */ /* 0x000fe40000000f00 */
[----:B------:R-:W-:Y:S05]  /*53c0*/  MOV R3, R50 ;  /* 0x0000003200037202 */ /* 0x000fea0000000f00 */
[----:B------:R1:W-:Y:S02]  /*53d0*/  ST.E.128 desc[UR4][R2.64], R32 ;  /* 0x0000002002007985 */ /* 0x0003e4000c101d04 */
.L_x_2931:
[----:B------:R-:W-:Y:S05]  /*53e0*/  BSYNC.RECONVERGENT B0 ;  /* 0x0000000000007941 */ /* 0x000fea0003800200 */
.L_x_2930:
[----:B------:R-:W-:Y:S01]  /*53f0*/  LOP3.LUT P0, RZ, R46, 0x4, RZ, 0xc0, !PT ;  /* 0x000000042eff7812 */ /* 0x000fe2000780c0ff */
[----:B------:R-:W-:Y:S11]  /*5400*/  BSSY.RECONVERGENT B0, `(.L_x_2932) ;  /* 0x000005b000007945 */ /* 0x000ff60003800200 */
[----:B------:R-:W-:Y:S01]  /*5410*/  @!UPT UIADD3 URZ, UPT, UPT, URZ, URZ, URZ ;  /* 0x000000fffffff290 */ /* 0x000fe2000fffe0ff */
[----:B------:R-:W-:Y:S05]  /*5420*/  @P0 BRA `(.L_x_2933) ;  /* 0x0000000400600947 */ /* 0x000fea0003800000 */
[----:B------:R-:W-:Y:S01]  /*5430*/  ISETP.GE.AND P0, PT, R132, R17, PT ;  /* 0x000000118400720c */ /* 0x000fe20003f06270 */
[----:B-1----:R-:W2:Y:S11]  /*5440*/  LD.E.128 R32, desc[UR4][R18.64] ;  /* 0x0000000412207980 */ /* 0x002eb6000c101d00 */
[----:B------:R-:W-:Y:S01]  /*5450*/  @!UPT UIADD3 URZ, UPT, UPT, URZ, URZ, URZ ;  /* 0x000000fffffff290 */ /* 0x000fe2000fffe0ff */
[----:B------:R-:W-:Y:S02]  /*5460*/  @!P0 SEL R0, R20, RZ, P1 ;  /* 0x000000ff14008207 */ /* 0x000fe40000800000 */
[----:B------:R-:W-:Y:S02]  /*5470*/  @!P0 SEL R2, R68, RZ, P1 ;  /* 0x000000ff44028207 */ /* 0x000fe40000800000 */
[----:B------:R-:W-:Y:S04]  /*5480*/  @!P0 IADD3 R0, P2, PT, R79, R0, RZ ;  /* 0x000000004f008210 */ /* 0x000fe80007f5e0ff */
[----:B------:R-:W-:Y:S02]  /*5490*/  @!P0 IADD3.X R2, PT, PT, R81, R2, RZ, P2, !PT ;  /* 0x0000000251028210 */ /* 0x000fe400017fe4ff */
        /* <DEDUP_REMOVED lines=29> */
[--C-:B--2---:R-:W-:Y:S02]  /*5670*/  @!P0 HADD2.F32 R3, -RZ, R4.reuse.H0_H0 ;  /* 0x20000004ff038230 */ /* 0x104fe40000004100 */
[----:B------:R-:W-:Y:S02]  /*5680*/  @!P0 HADD2.F32 R2, -RZ, R4.H1_H1 ;  /* 0x30000004ff028230 */ /* 0x000fe40000004100 */
[--C-:B------:R-:W-:Y:S02]  /*5690*/  @!P0 HADD2.F32 R4, -RZ, R5.reuse.H1_H1 ;  /* 0x30000005ff048230 */ /* 0x100fe40000004100 */
[----:B------:R-:W-:Y:S01]  /*56a0*/  @!P0 FMUL.FTZ R0, R3, R0 ;  /* 0x0000000003008220 */ /* 0x000fe20000410000 */
[----:B------:R-:W-:Y:S02]  /*56b0*/  @!P0 HADD2.F32 R15, -RZ, R5.H0_H0 ;  /* 0x20000005ff0f8230 */ /* 0x000fe40000004100 */
[----:B------:R-:W-:Y:S01]  /*56c0*/  @!P0 FMUL.FTZ R2, R2, R8 ;  /* 0x0000000802028220 */ /* 0x000fe20000410000 */
[--C-:B------:R-:W-:Y:S02]  /*56d0*/  @!P0 HADD2.F32 R5, -RZ, R6.reuse.H0_H0 ;  /* 0x20000006ff058230 */ /* 0x100fe40000004100 */
[----:B------:R-:W-:Y:S01]  /*56e0*/  @!P0 FMUL.FTZ R4, R4, R10 ;  /* 0x0000000a04048220 */ /* 0x000fe20000410000 */
[----:B------:R-:W-:Y:S01]  /*56f0*/  @!P0 HADD2.F32 R6, -RZ, R6.H1_H1 ;  /* 0x30000006ff068230 */ /* 0x000fe20000004100 */
[----:B------:R-:W-:Y:S01]  /*5700*/  @!P0 MOV R10, R32 ;  /* 0x00000020000a8202 */ /* 0x000fe20000000f00 */
[--C-:B------:R-:W-:Y:S02]  /*5710*/  @!P0 HADD2.F32 R16, -RZ, R7.reuse.H1_H1 ;  /* 0x30000007ff108230 */ /* 0x100fe40000004100 */
        /* <DEDUP_REMOVED lines=23> */
[----:B------:R-:W-:Y:S02]  /*5890*/  @!P0 HADD2.F32 R9, -RZ, R36.H1_H1 ;  /* 0x30000024ff098230 */ /* 0x000fe40000004100 */
        /* <DEDUP_REMOVED lines=17> */
.L_x_2933:
[----:B------:R-:W-:Y:S05]  /*59b0*/  BSYNC.RECONVERGENT B0 ;  /* 0x0000000000007941 */ /* 0x000fea0003800200 */
.L_x_2932:
[----:B------:R-:W-:Y:S04]  /*59c0*/  BSSY.RECONVERGENT B0, `(.L_x_2934) ;  /* 0x000005e000007945 */ /* 0x000fe80003800200 */
[----:B------:R-:W-:Y:S05]  /*59d0*/  @P5 BRA `(.L_x_2935) ;  /* 0x0000000400705947 */ /* 0x000fea0003800000 */
[----:B-1----:R-:W-:Y:S04]  /*59e0*/  IADD3 R2, P0, PT, R18, R99, RZ ;  /* 0x0000006312027210 */ /* 0x002fe80007f1e0ff */
[----:B------:R-:W-:Y:S02]  /*59f0*/  IADD3.X R3, PT, PT, R19, R98, RZ, P0, !PT ;  /* 0x0000006213037210 */ /* 0x000fe400007fe4ff */
[C---:B------:R-:W-:Y:S03]  /*5a00*/  LEA R38, P0, R172.reuse, R42, 0x6 ;  /* 0x0000002aac267211 */ /* 0x040fe600078030ff */
[----:B--2---:R-:W2:Y:S01]  /*5a10*/  LD.E.128 R32, desc[UR4][R2.64] ;  /* 0x0000000402207980 */ /* 0x004ea2000c101d00 */
[----:B------:R-:W-:Y:S02]  /*5a20*/  LEA.HI.X R39, R172, R43, R173, 0x6, P0 ;  /* 0x0000002bac277211 */ /* 0x000fe400000f34ad */
[----:B------:R-:W-:Y:S11]  /*5a30*/  ISETP.GE.AND P0, PT, R132, R17, PT ;  /* 0x000000118400720c */ /* 0x000ff60003f06270 */
[----:B------:R-:W-:Y:S02]  /*5a40*/  @!UPT UIADD3 URZ, UPT, UPT, URZ, URZ, URZ ;  /* 0x000000fffffff290 */ /* 0x000fe4000fffe0ff */
        /* <DEDUP_REMOVED lines=8> */
[----:B------:R-:W-:Y:S04]  /*5ad0*/  @!P0 IADD3 R28, P2, PT, R28, R56, RZ ;  /* 0x000000381c1c8210 */ /* 0x000fe80007f5e0ff */
[----:B------:R-:W3:Y:S01]  /*5ae0*/  @!P0 LD.E.128 R4, desc[UR4][R4.64] ;  /* 0x0000000404048980 */ /* 0x000ee2000c101d00 */
[----:B------:R-:W-:Y:S02]  /*5af0*/  @!P0 IADD3.X R29, PT, PT, R0, R52, RZ, P2, !PT ;  /* 0x00000034001d8210 */ /* 0x000fe400017fe4ff */
[----:B------:R-:W-:Y:S02]  /*5b00*/  PLOP3.LUT P2, PT, PT, PT, PT, 0x80, 0x8 ;  /* 0x000000000008781c */ /* 0x000fe40003f4f070 */
[----:B------:R-:W-:Y:S03]  /*5b10*/  @!P0 PLOP3.LUT P2, PT, P1, PT, PT, 0x80, 0x8 ;  /* 0x000000000008881c */ /* 0x000fe60000f4f070 */
[----:B------:R-:W4:Y:S01]  /*5b20*/  @!P0 LD.E.128 R28, desc[UR4][R28.64] ;  /* 0x000000041c1c8980 */ /* 0x000f22000c101d00 */
[--C-:B---3--:R-:W-:Y:S01]  /*5b30*/  @!P0 HADD2.F32 R0, -RZ, R4.reuse.H0_H0 ;  /* 0x20000004ff008230 */ /* 0x108fe20000004100 */
[----:B--2---:R-:W-:Y:S01]  /*5b40*/  @!P0 MOV R36, R33 ;  /* 0x0000002100248202 */ /* 0x004fe20000000f00 */
[----:B------:R-:W-:Y:S02]  /*5b50*/  @!P0 HADD2.F32 R8, -RZ, R4.H1_H1 ;  /* 0x30000004ff088230 */ /* 0x000fe40000004100 */
[--C-:B------:R-:W-:Y:S05]  /*5b60*/  @!P0 HADD2.F32 R9, -RZ, R5.reuse.H0_H0 ;  /* 0x20000005ff098230 */ /* 0x100fea0000004100 */
[----:B------:R-:W-:Y:S01]  /*5b70*/  @!P2 FADD.FTZ R0, -R0, -RZ ;  /* 0x800000ff0000a221 */ /* 0x000fe20000010100 */
[----:B------:R-:W-:Y:S02]  /*5b80*/  @!P0 HADD2.F32 R10, -RZ, R5.H1_H1 ;  /* 0x30000005ff0a8230 */ /* 0x000fe40000004100 */
[----:B------:R-:W-:Y:S01]  /*5b90*/  @!P2 FADD.FTZ R8, -R8, -RZ ;  /* 0x800000ff0808a221 */ /* 0x000fe20000010100 */
[----:B------:R-:W-:Y:S04]  /*5ba0*/  @!P0 IMAD.WIDE R4, R22, 0x2, R2 ;  /* 0x0000000216048825 */ /* 0x000fe800078e0202 */
[----:B------:R-:W-:Y:S01]  /*5bb0*/  @!P2 FADD.FTZ R9, -R9, -RZ ;  /* 0x800000ff0909a221 */ /* 0x000fe20000010100 */
[----:B------:R-:W-:Y:S01]  /*5bc0*/  @!P2 FADD.FTZ R10, -R10, -RZ ;  /* 0x800000ff0a0aa221 */ /* 0x000fe20000010100 */
[--C-:B------:R-:W-:Y:S02]  /*5bd0*/  @!P0 HADD2.F32 R11, -RZ, R6.reuse.H0_H0 ;  /* 0x20000006ff0b8230 */ /* 0x100fe40000004100 */
[----:B------:R-:W-:Y:S02]  /*5be0*/  @!P0 HADD2.F32 R12, -RZ, R6.H1_H1 ;  /* 0x30000006ff0c8230 */ /* 0x000fe40000004100 */
        /* <DEDUP_REMOVED lines=59> */
.L_x_2935:
[----:B------:R-:W-:Y:S05]  /*5fa0*/  BSYNC.RECONVERGENT B0 ;  /* 0x0000000000007941 */ /* 0x000fea0003800200 */
.L_x_2934:
[----:B------:R-:W-:Y:S04]  /*5fb0*/  BSSY.RECONVERGENT B0, `(.L_x_2936) ;  /* 0x000005e000007945 */ /* 0x000fe80003800200 */
[----:B------:R-:W-:Y:S05]  /*5fc0*/  @!P6 BRA `(.L_x_2937) ;  /* 0x000000040070e947 */ /* 0x000fea0003800000 */
[----:B-1----:R-:W-:Y:S04]  /*5fd0*/  IADD3 R2, P0, PT, R18, R101, RZ ;  /* 0x0000006512027210 */ /* 0x002fe80007f1e0ff */
[----:B------:R-:W-:Y:S02]  /*5fe0*/  IADD3.X R3, PT, PT, R19, R100, RZ, P0, !PT ;  /* 0x0000006413037210 */ /* 0x000fe400007fe4ff */
[C---:B---3--:R-:W-:Y:S03]  /*5ff0*/  LEA R38, P0, R172.reuse, R42, 0x7 ;  /* 0x0000002aac267211 */ /* 0x048fe600078038ff */
        /* <DEDUP_REMOVED lines=89> */
.L_x_2937:
[----:B------:R-:W-:Y:S05]  /*6590*/  BSYNC.RECONVERGENT B0 ;  /* 0x0000000000007941 */ /* 0x000fea0003800200 */
.L_x_2936:
        /* <DEDUP_REMOVED lines=97> */
.L_x_2939:
[----:B------:R-:W-:Y:S05]  /*6bb0*/  BSYNC.RECONVERGENT B0 ;  /* 0x0000000000007941 */ /* 0x000fea0003800200 */
.L_x_2938:
[----:B------:R-:W-:Y:S01]  /*6bc0*/  LOP3.LUT P0, RZ, R46, 0x1, RZ, 0xc0, !PT ;  /* 0x000000012eff7812 */ /* 0x000fe2000780c0ff */
[----:B------:R-:W-:Y:S11]  /*6bd0*/  BSSY.RECONVERGENT B0, `(.L_x_2940) ;  /* 0x000005e000007945 */ /* 0x000ff60003800200 */
[----:B------:R-:W-:Y:S01]  /*6be0*/  @!UPT UIADD3 URZ, UPT, UPT, URZ, URZ, URZ ;  /* 0x000000fffffff290 */ /* 0x000fe2000fffe0ff */
[----:B------:R-:W-:Y:S05]  /*6bf0*/  @!P0 BRA `(.L_x_2941) ;  /* 0x00000004006c8947 */ /* 0x000fea0003800000 */
        /* <DEDUP_REMOVED lines=91> */
.L_x_2941:
[----:B------:R-:W-:Y:S05]  /*71b0*/  BSYNC.RECONVERGENT B0 ;  /* 0x0000000000007941 */ /* 0x000fea0003800200 */
.L_x_2940:
[----:B------:R-:W-:Y:S04]  /*71c0*/  BSSY.RECONVERGENT B0, `(.L_x_2942) ;  /* 0x0000064000007945 */ /* 0x000fe80003800200 */
[----:B------:R-:W-:Y:S05]  /*71d0*/  @!P4 BRA `(.L_x_2943) ;  /* 0x000000040088c947 */ /* 0x000fea0003800000 */
        /* <DEDUP_REMOVED lines=10> */
[----:B------:R-:W-:Y:S01]  /*7280*/  @!P0 SHF.L.U32 R10, R0, 0x1, RZ ;  /* 0x00000001000a8819 */ /* 0x000fe200000006ff */
        /* <DEDUP_REMOVED lines=87> */
.L_x_2943:
[----:B------:R-:W-:Y:S05]  /*7800*/  BSYNC.RECONVERGENT B0 ;  /* 0x0000000000007941 */ /* 0x000fea0003800200 */
.L_x_2942:
[----:B------:R-:W-:Y:S01]  /*7810*/  LOP3.LUT P0, RZ, R46, 0x2, RZ, 0xc0, !PT ;  /* 0x000000022eff7812 */ /* 0x000fe2000780c0ff */
[----:B------:R-:W-:Y:S11]  /*7820*/  BSSY.RECONVERGENT B0, `(.L_x_2944) ;  /* 0x0000065000007945 */ /* 0x000ff60003800200 */
[----:B------:R-:W-:Y:S01]  /*7830*/  @!UPT UIADD3 URZ, UPT, UPT, URZ, URZ, URZ ;  /* 0x000000fffffff290 */ /* 0x000fe2000fffe0ff */
[----:B------:R-:W-:Y:S05]  /*7840*/  @!P0 BRA `(.L_x_2945) ;  /* 0x0000000400888947 */ /* 0x000fea0003800000 */
        /* <DEDUP_REMOVED lines=17> */
[----:B---34-:R1:W3:Y:S02]  /*7960*/  @!P0 LD.E.128 R36, desc[UR4][R8.64] ;  /* 0x0000000408248980 */ /* 0x0182e4000c101d00 */
[----:B-1----:R-:W-:Y:S04]  /*7970*/  @!P0 IADD3 R8, P2, PT, R10, R56, RZ ;  /* 0x000000380a088210 */ /* 0x002fe80007f5e0ff */
[----:B------:R-:W-:Y:S02]  /*7980*/  @!P0 IADD3.X R9, PT, PT, R0, R52, RZ, P2, !PT ;  /* 0x0000003400098210 */ /* 0x000fe400017fe4ff */
[----:B------:R-:W-:Y:S02]  /*7990*/  PLOP3.LUT P2, PT, PT, PT, PT, 0x80, 0x8 ;  /* 0x000000000008781c */ /* 0x000fe40003f4f070 */
[----:B------:R-:W-:Y:S01]  /*79a0*/  @!P0 PLOP3.LUT P2, PT, P1, PT, PT, 0x80, 0x8 ;  /* 0x000000000008881c */ /* 0x000fe20000f4f070 */
[----:B--2---:R1:W2:Y:S01]  /*79b0*/  @!P0 LD.E.128 R32, desc[UR4][R8.64] ;  /* 0x0000000408208980 */ /* 0x0042a2000c101d00 */
[--C-:B-----5:R-:W-:Y:S01]  /*79c0*/  @!P0 HADD2.F32 R10, -RZ, R4.reuse.H0_H0 ;  /* 0x20000004ff0a8230 */ /* 0x120fe20000004100 */
[----:B------:R-:W-:Y:S01]  /*79d0*/  @!P0 MOV R19, R29 ;  /* 0x0000001d00138202 */ /* 0x000fe20000000f00 */
[----:B-1----:R-:W-:Y:S01]  /*79e0*/  @!P0 HADD2.F32 R9, -RZ, R4.H1_H1 ;  /* 0x30000004ff098230 */ /* 0x002fe20000004100 */
[----:B------:R-:W-:Y:S01]  /*79f0*/  @!P0 MOV R20, R30 ;  /* 0x0000001e00148202 */ /* 0x000fe20000000f00 */
[----:B------:R-:W-:Y:S02]  /*7a00*/  @!P0 HADD2.F32 R11, -RZ, R5.H1_H1 ;  /* 0x30000005ff0b8230 */ /* 0x000fe40000004100 */
[----:B------:R-:W-:Y:S02]  /*7a10*/  @!P0 HADD2.F32 R14, -RZ, R6.H0_H0 ;  /* 0x20000006ff0e8230 */ /* 0x000fe40000004100 */
[--C-:B---3--:R-:W-:Y:S02]  /*7a20*/  @!P0 HADD2.F32 R0, -RZ, R36.reuse.H0_H0 ;  /* 0x20000024ff008230 */ /* 0x108fe40000004100 */
        /* <DEDUP_REMOVED lines=68> */
.L_x_2945:
[----:B------:R-:W-:Y:S05]  /*7e70*/  BSYNC.RECONVERGENT B0 ;  /* 0x0000000000007941 */ /* 0x000fea0003800200 */
.L_x_2944:
        /* <DEDUP_REMOVED lines=10> */
.L_x_2912:
[----:B------:R-:W-:Y:S05]  /*7f20*/  BSYNC.RECONVERGENT B1 ;  /* 0x0000000000017941 */ /* 0x000fea0003800200 */
.L_x_2910:
        /* <DEDUP_REMOVED lines=101> */
.L_x_2947:
[----:B------:R-:W-:Y:S05]  /*8580*/  BSYNC.RECONVERGENT B0 ;  /* 0x0000000000007941 */ /* 0x000fea0003800200 */
.L_x_2946:
[----:B------:R-:W-:Y:S11]  /*8590*/  LOP3.LUT P0, RZ, R46, 0x8, RZ, 0xc0, !PT ;  /* 0x000000082eff7812 */ /* 0x000ff6000780c0ff */
[----:B------:R-:W-:Y:S02]  /*85a0*/  @!UPT UIADD3 URZ, UPT, UPT, URZ, URZ, URZ ;  /* 0x000000fffffff290 */ /* 0x000fe4000fffe0ff */
[----:B------:R-:W-:Y:S05]  /*85b0*/  @P0 BRA `(.L_x_2948) ;  /* 0xffffff9c009c0947 */ /* 0x000fea000383ffff */
.L_x_2909:
[----:B------:R-:W-:Y:S05]  /*85c0*/  WARPSYNC.ALL ;  /* 0x0000000000007948 */ /* 0x000fea0003800000 */
[----:B------:R-:W-:Y:S06]  /*85d0*/  BAR.SYNC.DEFER_BLOCKING 0x0 ;  /* 0x0000000000007b1d */ /* 0x000fec0000010000 */
[----:B------:R-:W2:Y:S01]  /*85e0*/  LD.E R28, desc[UR4][R152.64+0xd0] ;  /* 0x0000d004981c7980 */ /* 0x000ea2000c101900 */
        /* <DEDUP_REMOVED lines=13> */
.L_x_2952:
[----:B------:R-:W-:Y:S05]  /*86c0*/  BSYNC.RECONVERGENT B0 ;  /* 0x0000000000007941 */ /* 0x000fea0003800200 */
.L_x_2951:
        /* <DEDUP_REMOVED lines=8> */
.L_x_2950:
        /* <DEDUP_REMOVED lines=84> */
.L_x_2958:
[----:B------:R-:W-:Y:S05]  /*8c90*/  BSYNC.RECONVERGENT B0 ;  /* 0x0000000000007941 */ /* 0x000fea0003800200 */
.L_x_2957:
[----:B-----5:R1:W-:Y:S02]  /*8ca0*/  STS.128 [R174], R4 ;  /* 0x00000004ae007388 */ /* 0x0203e40000000c00 */
.L_x_2956:
[----:B------:R-:W-:Y:S05]  /*8cb0*/  BSYNC.RECONVERGENT B1 ;  /* 0x0000000000017941 */ /* 0x000fea0003800200 */
.L_x_2955:
        /* <DEDUP_REMOVED lines=57> */
.L_x_2960:
[----:B------:R-:W-:Y:S05]  /*9050*/  BSYNC.RECONVERGENT B0 ;  /* 0x0000000000007941 */ /* 0x000fea0003800200 */
.L_x_2959:
[----:B-----5:R2:W-:Y:S01]  /*9060*/  STS.128 [R174+0x800], R4 ;  /* 0x00080004ae007388 */ /* 0x0205e20000000c00 */
[----:B------:R-:W-:Y:S05]  /*9070*/  BRA `(.L_x_2953) ;  /* 0x0000000c00107947 */ /* 0x000fea0003800000 */
.L_x_2954:
        /* <DEDUP_REMOVED lines=21> */
[----:B-1---5:R-:W-:Y:S01]  /*91d0*/  IADD3 R2, P1, PT, R18, R16, RZ ;  /* 0x0000001012027210 */ /* 0x022fe20007f3e0ff */
[----:B------:R-:W2:Y:S03]  /*91e0*/  LD.E.128 R8, desc[UR4][R8.64] ;  /* 0x0000000408087980 */ /* 0x000ea6000c101d00 */
[----:B------:R-:W-:-:S05]  /*91f0*/  IADD3.X R3, PT, PT, R19, R0, RZ, P1, !PT ;  /* 0x0000000013037210 */ /* 0x000fca0000ffe4ff */
[----:B------:R1:W3:Y:S02]  /*9200*/  LD.E.128 R12, desc[UR4][R2.64] ;  /* 0x00000004020c7980 */ /* 0x0002e4000c101d00 */
[----:B-1----:R-:W-:-:S04]  /*9210*/  IADD3 R2, P1, PT, R20, R16, RZ ;  /* 0x0000001014027210 */ /* 0x002fc80007f3e0ff */
[----:B------:R-:W-:-:S05]  /*9220*/  IADD3.X R3, PT, PT, R21, R0, RZ, P1, !PT ;  /* 0x0000000015037210 */ /* 0x000fca0000ffe4ff */
[----:B------:R3:W4:Y:S01]  /*9230*/  LD.E.128 R24, desc[UR4][R2.64] ;  /* 0x0000000402187980 */ /* 0x000722000c101d00 */
[----:B------:R-:W-:Y:S02]  /*9240*/  MOV R22, R5 ;  /* 0x0000000500167202 */ /* 0x000fe40000000f00 */
[----:B------:R-:W-:Y:S02]  /*9250*/  MOV R16, R4 ;  /* 0x0000000400107202 */ /* 0x000fe40000000f00 */
[----:B------:R-:W-:Y:S02]  /*9260*/  MOV R23, R7 ;  /* 0x0000000700177202 */ /* 0x000fe40000000f00 */
[----:B------:R-:W-:Y:S01]  /*9270*/  MOV R17, R6 ;  /* 0x0000000600117202 */ /* 0x000fe20000000f00 */
[--C-:B--2---:R-:W-:Y:S02]  /*9280*/  HADD2.F32 R35, -RZ, R8.reuse.H0_H0 ;  /* 0x20000008ff237230 */ /* 0x104fe40000004100 */
[----:B------:R-:W-:-:S02]  /*9290*/  HADD2.F32 R34, -RZ, R8.H1_H1 ;  /* 0x30000008ff227230 */ /* 0x000fc40000004100 */
[----:B------:R-:W-:Y:S02]  /*92a0*/  HADD2.F32 R37, -RZ, R10.H0_H0 ;  /* 0x2000000aff257230 */ /* 0x000fe40000004100 */
[----:B------:R-:W-:Y:S02]  /*92b0*/  HADD2.F32 R36, -RZ, R9.H0_H0 ;  /* 0x20000009ff247230 */ /* 0x000fe40000004100 */
[--C-:B---3--:R-:W-:Y:S02]  /*92c0*/  HADD2.F32 R3, -RZ, R14.reuse.H1_H1 ;  /* 0x3000000eff037230 */ /* 0x108fe40000004100 */
        /* <DEDUP_REMOVED lines=30> */
[--C-:B----4-:R-:W-:Y:S02]  /*94b0*/  HADD2.F32 R4, -RZ, R24.reuse.H0_H0 ;  /* 0x20000018ff047230 */ /* 0x110fe40000004100 */
        /* <DEDUP_REMOVED lines=30> */
.L_x_2964:
[----:B------:R-:W-:Y:S05]  /*96a0*/  BSYNC.RECONVERGENT B0 ;  /* 0x0000000000007941 */ /* 0x000fea0003800200 */
.L_x_2963:
[----:B-----5:R2:W-:Y:S02]  /*96b0*/  STS.128 [R174], R4 ;  /* 0x00000004ae007388 */ /* 0x0205e40000000c00 */
.L_x_2962:
[----:B------:R-:W-:Y:S05]  /*96c0*/  BSYNC.RECONVERGENT B1 ;  /* 0x0000000000017941 */ /* 0x000fea0003800200 */
.L_x_2961:
[----:B------:R-:W-:-:S04]  /*96d0*/  IADD3 R24, PT, PT, R234, 0x20, RZ ;  /* 0x00000020ea187810 */ /* 0x000fc80007ffe0ff */
[----:B------:R-:W-:-:S13]  /*96e0*/  ISETP.GE.AND P1, PT, R24, R30, PT ;  /* 0x0000001e1800720c */ /* 0x000fda0003f26270 */
[----:B------:R-:W-:Y:S05]  /*96f0*/  @P1 BRA `(.L_x_2953) ;  /* 0x0000000400701947 */ /* 0x000fea0003800000 */
[----:B-1----:R-:W-:-:S04]  /*9700*/  LEA R2, P1, R87, R84, 0x1 ;  /* 0x0000005457027211 */ /* 0x002fc800078208ff */
[----:B------:R-:W-:-:S05]  /*9710*/  LEA.HI.X R3, R87, R85, R97, 0x1, P1 ;  /* 0x0000005557037211 */ /* 0x000fca00008f0c61 */
[----:B--2---:R1:W5:Y:S01]  /*9720*/  LD.E.128 R4, desc[UR4][R2.64] ;  /* 0x0000000402047980 */ /* 0x004362000c101d00 */
        /* <DEDUP_REMOVED lines=87> */
.L_x_2966:
[----:B------:R-:W-:Y:S05]  /*9ca0*/  BSYNC.RECONVERGENT B0 ;  /* 0x0000000000007941 */ /* 0x000fea0003800200 */
.L_x_2965:
[----:B-----5:R3:W-:Y:S02]  /*9cb0*/  STS.128 [R174+0x800], R4 ;  /* 0x00080004ae007388 */ /* 0x0207e40000000c00 */
.L_x_2953:
[----:B------:R-:W-:Y:S05]  /*9cc0*/  BSYNC.RECONVERGENT B2 ;  /* 0x0000000000027941 */ /* 0x000fea0003800200 */
.L_x_2949:
[----:B------:R-:W-:Y:S01]  /*9cd0*/  IMAD.IADD R12, R70, 0x1, -R86 ;  /* 0x00000001460c7824 */ /* 0x000fe200078e0a56 */
[----:B-1--4-:R-:W-:Y:S01]  /*9ce0*/  LEA R2, P0, R60, R228, 0x1 ;  /* 0x000000e43c027211 */ /* 0x012fe200078008ff */
[C---:B------:R-:W-:Y:S02]  /*9cf0*/  VIADD R0, R234.reuse, 0x40 ;  /* 0x00000040ea007836 */ /* 0x040fe40000000000 */
[C---:B------:R-:W-:Y:S01]  /*9d00*/  VIADD R15, R234.reuse, 0x80 ;  /* 0x00000080ea0f7836 */ /* 0x040fe20000000000 */
[CC--:B------:R-:W-:Y:S01]  /*9d10*/  ISETP.GE.AND P6, PT, R234.reuse, R12.reuse, PT ;  /* 0x0000000cea00720c */ /* 0x0c0fe20003fc6270 */
[----:B------:R-:W-:Y:S01]  /*9d20*/  VIADD R17, R234, 0x60 ;  /* 0x00000060ea117836 */ /* 0x000fe20000000000 */
[-C--:B------:R-:W-:Y:S01]  /*9d30*/  ISETP.GE.AND P3, PT, R0, R12.reuse, PT ;  /* 0x0000000c0000720c */ /* 0x080fe20003f66270 */
[----:B------:R-:W-:Y:S01]  /*9d40*/  VIADD R14, R234, 0xc0 ;  /* 0x000000c0ea0e7836 */ /* 0x000fe20000000000 */
[-C--:B------:R-:W-:Y:S01]  /*9d50*/  ISETP.GE.AND P1, PT, R24, R12.reuse, PT ;  /* 0x0000000c1800720c */ /* 0x080fe20003f26270 */
[----:B------:R-:W-:Y:S01]  /*9d60*/  VIADD R13, R234, 0xe0 ;  /* 0x000000e0ea0d7836 */ /* 0x000fe20000000000 */
[----:B------:R-:W-:Y:S01]  /*9d70*/  LEA.HI.X R3, R60, R227, R69, 0x1, P0 ;  /* 0x000000e33c037211 */ /* 0x000fe200000f0c45 */
[----:B------:R-:W-:Y:S01]  /*9d80*/  VIADD R16, R234, 0xa0 ;  /* 0x000000a0ea107836 */ /* 0x000fe20000000000 */
[----:B------:R-:W-:-:S02]  /*9d90*/  ISETP.GE.AND P2, PT, R15, R12, PT ;  /* 0x0000000c0f00720c */ /* 0x000fc40003f46270 */
[-C--:B------:R-:W-:Y:S02]  /*9da0*/  ISETP.GE.AND P4, PT, R17, R12.reuse, PT ;  /* 0x0000000c1100720c */ /* 0x080fe40003f86270 */
[----:B------:R-:W-:Y:S01]  /*9db0*/  ISETP.GE.AND P0, PT, R13, R12, PT ;  /* 0x0000000c0d00720c */ /* 0x000fe20003f06270 */
[----:B--23--:R-:W-:Y:S02]  /*9dc0*/  @!P6 IMAD.MOV.U32 R4, RZ, RZ, R228 ;  /* 0x000000ffff04e224 */ /* 0x00cfe400078e00e4 */
[----:B------:R-:W-:-:S05]  /*9dd0*/  @!P6 IMAD.MOV.U32 R5, RZ, RZ, R227 ;  /* 0x000000ffff05e224 */ /* 0x000fca00078e00e3 */
[----:B------:R-:W-:Y:S01]  /*9de0*/  @!PT LDS RZ, [RZ] ;  /* 0x00000000fffff984 */ /* 0x000fe20000000800 */
[----:B------:R-:W-:Y:S01]  /*9df0*/  @!PT LDS RZ, [RZ] ;  /* 0x00000000fffff984 */ /* 0x000fe20000000800 */
[----:B------:R-:W-:Y:S01]  /*9e00*/  @!PT LDS RZ, [RZ] ;  /* 0x00000000fffff984 */ /* 0x000fe20000000800 */
[----:B------:R1:W-:Y:S01]  /*9e10*/  @!P6 LDGSTS.E.BYPASS.LTC128B.128 [R174+0x1000], desc[UR4][R4.64] ;  /* 0x0100000004aeefae */ /* 0x0003e2000b981a04 */
[----:B-----5:R-:W-:-:S03]  /*9e20*/  @!P2 IMAD R18, R173, 0xc0, RZ ;  /* 0x000000c0ad12a824 */ /* 0x020fc600078e02ff */
[----:B------:R-:W-:Y:S01]  /*9e30*/  @!P1 LDGSTS.E.BYPASS.LTC128B.128 [R174+0x1800], desc[UR4][R2.64] ;  /* 0x0180000002ae9fae */ /* 0x000fe2000b981a04 */
[----:B------:R-:W-:Y:S01]  /*9e40*/  ISETP.GE.AND P1, PT, R14, R12, PT ;  /* 0x0000000c0e00720c */ /* 0x000fe20003f26270 */
[----:B------:R-:W-:-:S12]  /*9e50*/  @!P0 IMAD R20, R173, 0x180, RZ ;  /* 0x00000180ad148824 */ /* 0x000fd800078e02ff */
[----:B------:R-:W-:-:S04]  /*9e60*/  @!P1 IMAD.WIDE.U32 R6, R172, 0x140, R2 ;  /* 0x00000140ac069825 */ /* 0x000fc800078e0002 */
[----:B------:R-:W-:-:S04]  /*9e70*/  @!P1 IMAD R19, R173, 0x140, RZ ;  /* 0x00000140ad139824 */ /* 0x000fc800078e02ff */
[----:B------:R-:W-:Y:S01]  /*9e80*/  @!P1 IMAD.IADD R7, R19, 0x1, R7 ;  /* 0x0000000113079824 */ /* 0x000fe200078e0207 */
[----:B-1----:R-:W-:-:S04]  /*9e90*/  @!P3 LEA R4, P5, R172, R2, 0x6 ;  /* 0x00000002ac04b211 */ /* 0x002fc800078a30ff */
[C---:B------:R-:W-:Y:S02]  /*9ea0*/  @!P3 LEA.HI.X R5, R172.reuse, R3, R173, 0x6, P5 ;  /* 0x00000003ac05b211 */ /* 0x040fe400028f34ad */
[----:B------:R-:W-:-:S03]  /*9eb0*/  @!P4 LEA R10, P5, R172, R2, 0x7 ;  /* 0x00000002ac0ac211 */ /* 0x000fc600078a38ff */
[----:B------:R1:W-:Y:S01]  /*9ec0*/  @!P3 LDGSTS.E.BYPASS.LTC128B.128 [R174+0x2000], desc[UR4][R4.64] ;  /* 0x0200000004aebfae */ /* 0x0003e2000b981a04 */
[----:B------:R-:W-:Y:S02]  /*9ed0*/  ISETP.GE.AND P3, PT, R16, R12, PT ;  /* 0x0000000c1000720c */ /* 0x000fe40003f66270 */
[----:B------:R-:W-:-:S05]  /*9ee0*/  @!P4 LEA.HI.X R11, R172, R3, R173, 0x7, P5 ;  /* 0x00000003ac0bc211 */ /* 0x000fca00028f3cad */
[----:B------:R-:W-:Y:S01]  /*9ef0*/  @!P4 LDGSTS.E.BYPASS.LTC128B.128 [R174+0x2800], desc[UR4][R10.64] ;  /* 0x028000000aaecfae */ /* 0x000fe2000b981a04 */
[----:B------:R-:W-:Y:S01]  /*9f00*/  ISETP.GE.AND P4, PT, R17, R12, PT ;  /* 0x0000000c1100720c */ /* 0x000fe20003f86270 */
[----:B-1----:R-:W-:Y:S02]  /*9f10*/  @!P2 IMAD.MOV.U32 R4, RZ, RZ, R2 ;  /* 0x000000ffff04a224 */ /* 0x002fe400078e0002 */
[----:B------:R-:W-:Y:S02]  /*9f20*/  @!P2 IMAD.MOV.U32 R5, RZ, RZ, R3 ;  /* 0x000000ffff05a224 */ /* 0x000fe400078e0003 */
[----:B------:R-:W-:-:S04]  /*9f30*/  @!P2 IMAD.WIDE.U32 R8, R172, 0xc0, R4 ;  /* 0x000000c0ac08a825 */ /* 0x000fc800078e0004 */
[C---:B------:R-:W-:Y:S01]  /*9f40*/  @!P0 IMAD.WIDE.U32 R4, R172.reuse, 0x180, R2 ;  /* 0x00000180ac048825 */ /* 0x040fe200078e0002 */
[----:B------:R-:W-:-:S03]  /*9f50*/  @!P3 LEA R2, P5, R172, R2, 0x8 ;  /* 0x00000002ac02b211 */ /* 0x000fc600078a40ff */
[----:B------:R-:W-:Y:S01]  /*9f60*/  @!P2 IMAD.IADD R9, R18, 0x1, R9 ;  /* 0x000000011209a824 */ /* 0x000fe200078e0209 */
[----:B------:R-:W-:Y:S01]  /*9f70*/  @!P3 LEA.HI.X R3, R172, R3, R173, 0x8, P5 ;  /* 0x00000003ac03b211 */ /* 0x000fe200028f44ad */
[----:B------:R-:W-:Y:S01]  /*9f80*/  @!P0 IMAD.IADD R5, R20, 0x1, R5 ;  /* 0x0000000114058824 */ /* 0x000fe200078e0205 */
[-C--:B------:R-:W-:Y:S02]  /*9f90*/  ISETP.GE.AND P5, PT, R0, R12.reuse, PT ;  /* 0x0000000c0000720c */ /* 0x080fe40003fa6270 */
[----:B------:R-:W-:Y:S01]  /*9fa0*/  @!P2 LDGSTS.E.BYPASS.LTC128B.128 [R174+0x3000], desc[UR4][R8.64] ;  /* 0x0300000008aeafae */ /* 0x000fe2000b981a04 */
[----:B------:R-:W-:-:S03]  /*9fb0*/  ISETP.GE.AND P2, PT, R15, R12, PT ;  /* 0x0000000c0f00720c */ /* 0x000fc60003f46270 */
[----:B------:R1:W-:Y:S01]  /*9fc0*/  @!P3 LDGSTS.E.BYPASS.LTC128B.128 [R174+0x3800], desc[UR4][R2.64] ;  /* 0x0380000002aebfae */ /* 0x0003e2000b981a04 */
[----:B------:R-:W-:-:S03]  /*9fd0*/  ISETP.GE.AND P3, PT, R16, R12, PT ;  /* 0x0000000c1000720c */ /* 0x000fc60003f66270 */
[----:B------:R2:W-:Y:S01]  /*9fe0*/  @!P1 LDGSTS.E.BYPASS.LTC128B.128 [R174+0x4000], desc[UR4][R6.64] ;  /* 0x0400000006ae9fae */ /* 0x0005e2000b981a04 */
[----:B------:R-:W-:-:S03]  /*9ff0*/  ISETP.GE.AND P1, PT, R24, R12, PT ;  /* 0x0000000c1800720c */ /* 0x000fc60003f26270 */
[----:B------:R3:W-:Y:S01]  /*a000*/  @!P0 LDGSTS.E.BYPASS.LTC128B.128 [R174+0x4800], desc[UR4][R4.64] ;  /* 0x0480000004ae8fae */ /* 0x0007e2000b981a04 */
[----:B------:R-:W-:Y:S02]  /*a010*/  P2R R0, PR, RZ, 0x2 ;  /* 0x00000002ff007803 */ /* 0x000fe40000000000 */
[----:B------:R-:W-:Y:S01]  /*a020*/  ISETP.GE.AND P1, PT, R14, R12, PT ;  /* 0x0000000c0e00720c */ /* 0x000fe20003f26270 */
[----:B------:R-:W0:Y:S01]  /*a030*/  LDGDEPBAR ;  /* 0x00000000000079af */ /* 0x000e220000000000 */
[----:B-1----:R-:W-:-:S04]  /*a040*/  LEA R2, P0, R80, R230, 0x1 ;  /* 0x000000e650027211 */ /* 0x002fc800078008ff */
[----:B------:R-:W-:-:S07]  /*a050*/  LEA.HI.X R3, R80, R229, R82, 0x1, P0 ;  /* 0x000000e550037211 */ /* 0x000fce00000f0c52 */
[----:B--2---:R-:W-:Y:S01]  /*a060*/  @!P1 IMAD.MOV.U32 R6, RZ, RZ, R2 ;  /* 0x000000ffff069224 */ /* 0x004fe200078e0002 */
[----:B------:R-:W-:Y:S01]  /*a070*/  ISETP.GE.AND P0, PT, R13, R12, PT ;  /* 0x0000000c0d00720c */ /* 0x000fe20003f06270 */
[----:B------:R-:W-:Y:S01]  /*a080*/  @!P1 IMAD R13, R63, 0x140, RZ ;  /* 0x000001403f0d9824 */ /* 0x000fe200078e02ff */
[----:B------:R-:W-:-:S04]  /*a090*/  DEPBAR.LE SB0, 0x0 ;  /* 0x000080000000791a */ /* 0x000fc80000000000 */
[----:B---3--:R-:W-:Y:S02]  /*a0a0*/  @!P6 IMAD.MOV.U32 R4, RZ, RZ, R230 ;  /* 0x000000ffff04e224 */ /* 0x008fe400078e00e6 */
[----:B------:R-:W-:Y:S01]  /*a0b0*/  @!P6 IMAD.MOV.U32 R5, RZ, RZ, R229 ;  /* 0x000000ffff05e224 */ /* 0x000fe200078e00e5 */
[----:B------:R-:W-:Y:S01]  /*a0c0*/  BAR.SYNC.DEFER_BLOCKING 0x0 ;  /* 0x0000000000007b1d */ /* 0x000fe20000010000 */
[----:B------:R-:W-:-:S03]  /*a0d0*/  @!P1 IMAD.MOV.U32 R7, RZ, RZ, R3 ;  /* 0x000000ffff079224 */ /* 0x000fc600078e0003 */
[----:B------:R-:W-:Y:S02]  /*a0e0*/  @!P0 IMAD.MOV.U32 R10, RZ, RZ, R2 ;  /* 0x000000ffff0a8224 */ /* 0x000fe400078e0002 */
[----:B------:R-:W-:-:S04]  /*a0f0*/  @!P1 IMAD.WIDE.U32 R6, R62, 0x140, R6 ;  /* 0x000001403e069825 */ /* 0x000fc800078e0006 */
[----:B------:R-:W-:Y:S02]  /*a100*/  @!P1 IMAD.IADD R7, R13, 0x1, R7 ;  /* 0x000000010d079824 */ /* 0x000fe400078e0207 */
[----:B------:R-:W-:Y:S02]  /*a110*/  @!P0 IMAD.MOV.U32 R11, RZ, RZ, R3 ;  /* 0x000000ffff0b8224 */ /* 0x000fe400078e0003 */
[C---:B------:R-:W-:Y:S02]  /*a120*/  @!P0 IMAD R14, R63.reuse, 0x180, RZ ;  /* 0x000001803f0e8824 */ /* 0x040fe400078e02ff */
[----:B------:R-:W-:Y:S01]  /*a130*/  @!P0 IMAD.WIDE.U32 R10, R62, 0x180, R10 ;  /* 0x000001803e0a8825 */ /* 0x000fe200078e000a */
[----:B------:R-:W-:Y:S01]  /*a140*/  @!PT LDS RZ, [RZ] ;  /* 0x00000000fffff984 */ /* 0x000fe20000000800 */
[----:B------:R-:W-:Y:S01]  /*a150*/  @!PT LDS RZ, [RZ] ;  /* 0x00000000fffff984 */ /* 0x000fe20000000800 */
[----:B------:R-:W-:Y:S01]  /*a160*/  @!PT LDS RZ, [RZ] ;  /* 0x00000000fffff984 */ /* 0x000fe20000000800 */
[----:B------:R1:W-:Y:S04]  /*a170*/  @!P6 LDGSTS.E.BYPASS.LTC128B.128 [R174+0x5000], desc[UR4][R4.64] ;  /* 0x0500000004aeefae */ /* 0x0003e8000b981a04 */
[----:B------:R-:W-:Y:S01]  /*a180*/  @P6 STS.128 [R174+0x5000], RZ ;  /* 0x005000ffae006388 */ /* 0x000fe20000000c00 */
[----:B------:R-:W-:Y:S01]  /*a190*/  ISETP.NE.AND P6, PT, R0, RZ, PT ;  /* 0x000000ff0000720c */ /* 0x000fe20003fc5270 */
[----:B------:R-:W-:-:S12]  /*a1a0*/  @!P2 IMAD R0, R63, 0xc0, RZ ;  /* 0x000000c03f00a824 */ /* 0x000fd800078e02ff */
[----:B------:R-:W-:Y:S04]  /*a1b0*/  @P6 STS.128 [R174+0x5800], RZ ;  /* 0x005800ffae006388 */ /* 0x000fe80000000c00 */
[----:B------:R-:W-:Y:S01]  /*a1c0*/  @!PT LDS RZ, [RZ] ;  /* 0x00000000fffff984 */ /* 0x000fe20000000800 */
[----:B------:R-:W-:Y:S01]  /*a1d0*/  @!PT LDS RZ, [RZ] ;  /* 0x00000000fffff984 */ /* 0x000fe20000000800 */
[----:B------:R-:W-:Y:S01]  /*a1e0*/  @!PT LDS RZ, [RZ] ;  /* 0x00000000fffff984 */ /* 0x000fe20000000800 */
[----:B------:R2:W-:Y:S01]  /*a1f0*/  @!P6 LDGSTS.E.BYPASS.LTC128B.128 [R174+0x5800], desc[UR4][R2.64] ;  /* 0x0580000002aeefae */ /* 0x0005e2000b981a04 */
[----:B------:R-:W-:-:S03]  /*a200*/  @!P5 LEA R8, P6, R62, R2, 0x6 ;  /* 0x000000023e08d211 */ /* 0x000fc600078c30ff */
[----:B------:R-:W-:Y:S01]  /*a210*/  @P5 STS.128 [R174+0x6000], RZ ;  /* 0x006000ffae005388 */ /* 0x000fe20000000c00 */
[----:B-1----:R-:W-:Y:S01]  /*a220*/  @!P2 IMAD.MOV.U32 R4, RZ, RZ, R2 ;  /* 0x000000ffff04a224 */ /* 0x002fe200078e0002 */
[CC--:B------:R-:W-:Y:S01]  /*a230*/  @!P5 LEA.HI.X R9, R62.reuse, R3.reuse, R63, 0x6, P6 ;  /* 0x000000033e09d211 */ /* 0x0c0fe200030f343f */
[----:B------:R-:W-:Y:S01]  /*a240*/  @!P2 IMAD.MOV.U32 R5, RZ, RZ, R3 ;  /* 0x000000ffff05a224 */ /* 0x000fe200078e0003 */
[C---:B------:R-:W-:Y:S01]  /*a250*/  @!P4 LEA R12, P6, R62.reuse, R2, 0x7 ;  /* 0x000000023e0cc211 */ /* 0x040fe200078c38ff */
[C---:B------:R-:W-:Y:S02]  /*a260*/  @!P2 IMAD.WIDE.U32 R4, R62.reuse, 0xc0, R4 ;  /* 0x000000c03e04a825 */ /* 0x040fe400078e0004 */
[----:B------:R-:W-:Y:S01]  /*a270*/  @!PT LDS RZ, [RZ] ;  /* 0x00000000fffff984 */ /* 0x000fe20000000800 */
[----:B------:R-:W-:Y:S01]  /*a280*/  @!PT LDS RZ, [RZ] ;  /* 0x00000000fffff984 */ /* 0x000fe20000000800 */
[----:B------:R-:W-:Y:S01]  /*a290*/  @!PT LDS RZ, [RZ] ;  /* 0x00000000fffff984 */ /* 0x000fe20000000800 */
[----:B------:R1:W-:Y:S01]  /*a2a0*/  @!P5 LDGSTS.E.BYPASS.LTC128B.128 [R174+0x6000], desc[UR4][R8.64] ;  /* 0x0600000008aedfae */ /* 0x0003e2000b981a04 */
[----:B------:R-:W-:-:S03]  /*a2b0*/  @!P4 LEA.HI.X R13, R62, R3, R63, 0x7, P6 ;  /* 0x000000033e0dc211 */ /* 0x000fc600030f3c3f */
[----:B------:R-:W-:Y:S04]  /*a2c0*/  @P4 STS.128 [R174+0x6800], RZ ;  /* 0x006800ffae004388 */ /* 0x000fe80000000c00 */
[----:B------:R-:W-:Y:S01]  /*a2d0*/  @!PT LDS RZ, [RZ] ;  /* 0x00000000fffff984 */ /* 0x000fe20000000800 */
[----:B------:R-:W-:Y:S01]  /*a2e0*/  @!PT LDS RZ, [RZ] ;  /* 0x00000000fffff984 */ /* 0x000fe20000000800 */
[----:B------:R-:W-:Y:S01]  /*a2f0*/  @!PT LDS RZ, [RZ] ;  /* 0x00000000fffff984 */ /* 0x000fe20000000800 */
[----:B------:R3:W-:Y:S04]  /*a300*/  @!P4 LDGSTS.E.BYPASS.LTC128B.128 [R174+0x6800], desc[UR4][R12.64] ;  /* 0x068000000caecfae */ /* 0x0007e8000b981a04 */
[----:B------:R-:W-:Y:S01]  /*a310*/  @P2 STS.128 [R174+0x7000], RZ ;  /* 0x007000ffae002388 */ /* 0x000fe20000000c00 */
[----:B--2---:R-:W-:-:S04]  /*a320*/  @!P3 LEA R2, P5, R62, R2, 0x8 ;  /* 0x000000023e02b211 */ /* 0x004fc800078a40ff */
[----:B------:R-:W-:Y:S01]  /*a330*/  @!P3 LEA.HI.X R3, R62, R3, R63, 0x8, P5 ;  /* 0x000000033e03b211 */ /* 0x000fe200028f443f */
[----:B-1----:R-:W-:Y:S02]  /*a340*/  @!P2 IMAD.IADD R9, R0, 0x1, R5 ;  /* 0x000000010009a824 */ /* 0x002fe400078e0205 */
[----:B------:R-:W-:Y:S02]  /*a350*/  @!P2 IMAD.MOV.U32 R8, RZ, RZ, R4 ;  /* 0x000000ffff08a224 */ /* 0x000fe400078e0004 */
[----:B------:R-:W-:Y:S02]  /*a360*/  @!P0 IMAD.IADD R5, R14, 0x1, R11 ;  /* 0x000000010e058824 */ /* 0x000fe400078e020b */
[----:B------:R-:W-:Y:S01]  /*a370*/  @!P0 IMAD.MOV.U32 R4, RZ, RZ, R10 ;  /* 0x000000ffff048224 */ /* 0x000fe200078e000a */
        /* <DEDUP_REMOVED lines=20> */
[----:B------:R-:W-:Y:S01]  /*a4c0*/  SHF.R.U32.HI R168, RZ, 0x1, R222 ;  /* 0x00000001ffa87819 */ /* 0x000fe200000116de */
[C---:B------:R-:W-:Y:S01]  /*a4d0*/  IMAD.SHL.U32 R215, R222.reuse, 0x20, RZ ;  /* 0x00000020ded77824 */ /* 0x040fe200078e00ff */
[----:B------:R-:W-:Y:S01]  /*a4e0*/  LOP3.LUT P0, RZ, R222, 0x4, RZ, 0xc0, !PT ;  /* 0x00000004deff7812 */ /* 0x000fe2000780c0ff */
[----:B------:R-:W-:Y:S01]  /*a4f0*/  IMAD.MOV.U32 R141, RZ, RZ, 0x20 ;  /* 0x00000020ff8d7424 */ /* 0x000fe200078e00ff */
[----:B------:R-:W-:Y:S01]  /*a500*/  LOP3.LUT R46, R46, 0xfffffffe, RZ, 0xc0, !PT ;  /* 0xfffffffe2e2e7812 */ /* 0x000fe200078ec0ff */
[----:B---3--:R-:W-:Y:S01]  /*a510*/  IMAD.SHL.U32 R13, R222, 0x2, RZ ;  /* 0x00000002de0d7824 */ /* 0x008fe200078e00ff */
[----:B-1----:R-:W-:Y:S01]  /*a520*/  LOP3.LUT R2, R168, 0x8, RZ, 0xc0, !PT ;  /* 0x00000008a8027812 */ /* 0x002fe200078ec0ff */
[----:B------:R-:W-:Y:S01]  /*a530*/  VIADD R188, R164, 0xffffff00 ;  /* 0xffffff00a4bc7836 */ /* 0x000fe20000000000 */
[----:B------:R-:W-:Y:S01]  /*a540*/  SEL R141, R141, 0xffffffe0, !P0 ;  /* 0xffffffe08d8d7807 */ /* 0x000fe20004000000 */
[----:B------:R-:W0:Y:S01]  /*a550*/  LDGDEPBAR ;  /* 0x00000000000079af */ /* 0x000e220000000000 */
[----:B------:R-:W-:Y:S01]  /*a560*/  LOP3.LUT R3, R2, 0xc0, R215, 0xf8, !PT ;  /* 0x000000c002037812 */ /* 0x000fe200078ef8d7 */
[----:B------:R-:W-:Y:S03]  /*a570*/  BSSY.RECONVERGENT B1, `(.L_x_2967) ;  /* 0x00002ed000017945 */ /* 0x000fe60003800200 */
[----:B------:R-:W-:Y:S01]  /*a580*/  LOP3.LUT R163, R3, 0x18, R115, 0x78, !PT ;  /* 0x0000001803a37812 */ /* 0x000fe200078e7873 */
[----:B--2---:R-:W-:Y:S01]  /*a590*/  IMAD.SHL.U32 R5, R222, 0x10, RZ ;  /* 0x00000010de057824 */ /* 0x004fe200078e00ff */
[----:B------:R-:W-:-:S04]  /*a5a0*/  LOP3.LUT R4, R215, 0xc0, RZ, 0xc0, !PT ;  /* 0x000000c0d7047812 */ /* 0x000fc800078ec0ff */
[----:B------:R-:W-:Y:S02]  /*a5b0*/  LOP3.LUT R169, R5, 0x3e00, RZ, 0xc0, !PT ;  /* 0x00003e0005a97812 */ /* 0x000fe400078ec0ff */
[----:B------:R-:W-:Y:S02]  /*a5c0*/  LOP3.LUT R2, R4, 0x8, R222, 0xf8, !PT ;  /* 0x0000000804027812 */ /* 0x000fe400078ef8de */
[----:B------:R-:W-:Y:S02]  /*a5d0*/  LOP3.LUT R4, R169, 0x20, R215, 0xf8, !PT ;  /* 0x00000020a9047812 */ /* 0x000fe400078ef8d7 */
[----:B------:R-:W-:Y:S02]  /*a5e0*/  LOP3.LUT R6, R5, 0x100, RZ, 0xc0, !PT ;  /* 0x0000010005067812 */ /* 0x000fe400078ec0ff */
[----:B------:R-:W-:Y:S02]  /*a5f0*/  LOP3.LUT R5, R2, 0x18, R115, 0x78, !PT ;  /* 0x0000001802057812 */ /* 0x000fe400078e7873 */
[----:B------:R-:W-:-:S02]  /*a600*/  LOP3.LUT R2, R4, 0x100, R215, 0xf8, !PT ;  /* 0x0000010004027812 */ /* 0x000fc400078ef8d7 */
[----:B------:R-:W-:Y:S02]  /*a610*/  LOP3.LUT R3, R6, 0x20, R215, 0xf8, !PT ;  /* 0x0000002006037812 */ /* 0x000fe400078ef8d7 */
[----:B------:R-:W-:Y:S02]  /*a620*/  LOP3.LUT R2, R2, R163, RZ, 0xfc, !PT ;  /* 0x000000a302027212 */ /* 0x000fe400078efcff */
[----:B------:R-:W-:-:S03]  /*a630*/  LOP3.LUT R3, R3, R5, RZ, 0xfc, !PT ;  /* 0x0000000503037212 */ /* 0x000fc600078efcff */
[--C-:B------:R-:W-:Y:S02]  /*a640*/  IMAD R2, R2, 0x2, R111.reuse ;  /* 0x0000000202027824 */ /* 0x100fe400078e026f */
[----:B------:R-:W-:-:S03]  /*a650*/  IMAD R3, R3, 0x2, R111 ;  /* 0x0000000203037824 */ /* 0x000fc600078e026f */
[----:B------:R1:W-:Y:S01]  /*a660*/  LDSM.16.M88.4 R8, [R2] ;  /* 0x000000000208783b */ /* 0x0003e20000000200 */
[----:B------:R-:W-:-:S03]  /*a670*/  IMAD.IADD R12, R3, 0x1, R141 ;  /* 0x00000001030c7824 */ /* 0x000fc600078e028d */
[----:B------:R-:W2:Y:S04]  /*a680*/  LDSM.16.M88.4 R20, [R3+0x1000] ;  /* 0x001000000314783b */ /* 0x000ea80000000200 */
[----:B------:R-:W-:Y:S04]  /*a690*/  LDSM.16.M88.4 R24, [R12+0x1000] ;  /* 0x001000000c18783b */ /* 0x000fe80000000200 */
[----:B------:R-:W-:Y:S04]  /*a6a0*/  LDSM.16.M88.4 R32, [R3+0x1400] ;  /* 0x001400000320783b */ /* 0x000fe80000000200 */
[----:B------:R-:W-:Y:S04]  /*a6b0*/  LDSM.16.M88.4 R40, [R12+0x1400] ;  /* 0x001400000c28783b */ /* 0x000fe80000000200 */
[----:B------:R-:W-:Y:S01]  /*a6c0*/  LDSM.16.M88.4 R36, [R3+0x1800] ;  /* 0x001800000324783b */ /* 0x000fe20000000200 */
[----:B-1----:R-:W-:-:S03]  /*a6d0*/  IMAD.IADD R2, R2, 0x1, R141 ;  /* 0x0000000102027824 */ /* 0x002fc600078e028d */
[----:B------:R-:W-:Y:S04]  /*a6e0*/  LDSM.16.M88.4 R48, [R3+0x1c00] ;  /* 0x001c00000330783b */ /* 0x000fe80000000200 */
[----:B------:R-:W1:Y:S01]  /*a6f0*/  LDSM.16.M88.4 R4, [R2] ;  /* 0x000000000204783b */ /* 0x000e620000000200 */
[C---:B--2---:R-:W-:Y:S08]  /*a700*/  HMMA.16816.F32 R16, R8.reuse, R20, RZ ;  /* 0x000000140810723c */ /* 0x044ff000000018ff */
[----:B------:R-:W-:-:S12]  /*a710*/  HMMA.16816.F32 R20, R8, R22, RZ ;  /* 0x000000160814723c */ /* 0x000fd800000018ff */
[----:B-1----:R-:W-:Y:S08]  /*a720*/  HMMA.16816.F32 R28, R4, R24, R16 ;  /* 0x00000018041c723c */ /* 0x002ff00000001810 */
[----:B------:R-:W-:Y:S08]  /*a730*/  HMMA.16816.F32 R16, R8, R32, RZ ;  /* 0x000000200810723c */ /* 0x000ff000000018ff */
[----:B------:R-:W-:Y:S08]  /*a740*/  HMMA.16816.F32 R24, R4, R26, R20 ;  /* 0x0000001a0418723c */ /* 0x000ff00000001814 */
[----:B------:R-:W-:Y:S01]  /*a750*/  HMMA.16816.F32 R20, R8, R34, RZ ;  /* 0x000000220814723c */ /* 0x000fe200000018ff */
[----:B------:R-:W1:Y:S07]  /*a760*/  LDSM.16.M88.4 R32, [R12+0x1800] ;  /* 0x001800000c20783b */ /* 0x000e6e0000000200 */
[----:B------:R-:W-:Y:S01]  /*a770*/  HMMA.16816.F32 R16, R4, R40, R16 ;  /* 0x000000280410723c */ /* 0x000fe20000001810 */
[-C--:B----4-:R-:W-:Y:S01]  /*a780*/  FMUL.FTZ R28, R28, R0.reuse ;  /* 0x000000001c1c7220 */ /* 0x090fe20000410000 */
[-C--:B------:R-:W-:Y:S01]  /*a790*/  FMUL.FTZ R29, R29, R0.reuse ;  /* 0x000000001d1d7220 */ /* 0x080fe20000410000 */
[-C--:B------:R-:W-:Y:S01]  /*a7a0*/  FMUL.FTZ R30, R30, R0.reuse ;  /* 0x000000001e1e7220 */ /* 0x080fe20000410000 */
[----:B------:R-:W-:-:S15]  /*a7b0*/  FMUL.FTZ R31, R31, R0 ;  /* 0x000000001f1f7220 */ /* 0x000fde0000410000 */
        /* <DEDUP_REMOVED lines=9> */
[----:B------:R-:W-:Y:S08]  /*a850*/  MUFU.TANH R78, R30 ;  /* 0x0000001e004e7308 */ /* 0x000ff00000002400 */
[----:B------:R2:W-:Y:S08]  /*a860*/  MUFU.TANH R77, R31 ;  /* 0x0000001f004d7308 */ /* 0x0005f00000002400 */
[----:B------:R3:W-:Y:S08]  /*a870*/  MUFU.TANH R80, R2 ;  /* 0x0000000200507308 */ /* 0x0007f00000002400 */
[----:B------:R-:W-:Y:S01]  /*a880*/  MUFU.TANH R96, R16 ;  /* 0x0000001000607308 */ /* 0x000fe20000002400 */
[----:B--2---:R-:W-:Y:S01]  /*a890*/  HMMA.16816.F32 R28, R4, R42, R20 ;  /* 0x0000002a041c723c */ /* 0x004fe20000001814 */
[----:B------:R-:W2:Y:S06]  /*a8a0*/  LDSM.16.M88.4 R40, [R12+0x1c00] ;  /* 0x001c00000c28783b */ /* 0x000eac0000000200 */
[----:B------:R4:W-:Y:S01]  /*a8b0*/  MUFU.TANH R95, R17 ;  /* 0x00000011005f7308 */ /* 0x0009e20000002400 */
[-C--:B---3--:R-:W-:Y:S01]  /*a8c0*/  FMUL.FTZ R2, R19, R0.reuse ;  /* 0x0000000013027220 */ /* 0x088fe20000410000 */
[C---:B------:R-:W-:Y:S06]  /*a8d0*/  HMMA.16816.F32 R20, R8.reuse, R36, RZ ;  /* 0x000000240814723c */ /* 0x040fec00000018ff */
[----:B------:R-:W-:Y:S08]  /*a8e0*/  MUFU.TANH R91, R24 ;  /* 0x00000018005b7308 */ /* 0x000ff00000002400 */
[----:B------:R-:W-:Y:S01]  /*a8f0*/  MUFU.TANH R94, R25 ;  /* 0x00000019005e7308 */ /* 0x000fe20000002400 */
[----:B----4-:R-:W-:Y:S01]  /*a900*/  HMMA.16816.F32 R16, R8, R38, RZ ;  /* 0x000000260810723c */ /* 0x010fe200000018ff */
[----:B------:R-:W-:Y:S06]  /*a910*/  LDSM.16.M88.4 R36, [R12+0x2000] ;  /* 0x002000000c24783b */ /* 0x000fec0000000200 */
[----:B------:R-:W3:Y:S08]  /*a920*/  MUFU.TANH R76, R26 ;  /* 0x0000001a004c7308 */ /* 0x000ef00000002400 */
[----:B------:R4:W3:Y:S05]  /*a930*/  MUFU.TANH R81, R27 ;  /* 0x0000001b00517308 */ /* 0x0008ea0000002400 */
[C---:B-1----:R-:W-:Y:S03]  /*a940*/  HMMA.16816.F32 R16, R4.reuse, R34, R16 ;  /* 0x000000220410723c */ /* 0x042fe60000001810 */
[----:B------:R1:W3:Y:S05]  /*a950*/  MUFU.TANH R79, R2 ;  /* 0x00000002004f7308 */ /* 0x0002ea0000002400 */
[----:B----4-:R-:W-:Y:S01]  /*a960*/  HMMA.16816.F32 R24, R4, R32, R20 ;  /* 0x000000200418723c */ /* 0x010fe20000001814 */
[----:B------:R-:W4:Y:S10]  /*a970*/  LDSM.16.M88.4 R32, [R3+0x2000] ;  /* 0x002000000320783b */ /* 0x000f340000000200 */
[-C--:B------:R-:W-:Y:S01]  /*a980*/  FMUL.FTZ R17, R17, R0.reuse ;  /* 0x0000000011117220 */ /* 0x080fe20000410000 */
[----:B------:R-:W-:Y:S01]  /*a990*/  HMMA.16816.F32 R20, R8, R48, RZ ;  /* 0x000000300814723c */ /* 0x000fe200000018ff */
[-C--:B-1----:R-:W-:Y:S01]  /*a9a0*/  FMUL.FTZ R2, R28, R0.reuse ;  /* 0x000000001c027220 */ /* 0x082fe20000410000 */
[-C--:B------:R-:W-:Y:S01]  /*a9b0*/  FMUL.FTZ R18, R18, R0.reuse ;  /* 0x0000000012127220 */ /* 0x080fe20000410000 */
[-C--:B------:R-:W-:Y:S01]  /*a9c0*/  FMUL.FTZ R19, R19, R0.reuse ;  /* 0x0000000013137220 */ /* 0x080fe20000410000 */
[----:B------:R-:W-:Y:S03]  /*a9d0*/  MUFU.TANH R101, R17 ;  /* 0x0000001100657308 */ /* 0x000fe60000002400 */
[----:B------:R-:W-:-:S05]  /*a9e0*/  FMUL.FTZ R25, R25, R0 ;  /* 0x0000000019197220 */ /* 0x000fca0000410000 */
[----:B------:R1:W-:Y:S01]  /*a9f0*/  MUFU.TANH R92, R2 ;  /* 0x00000002005c7308 */ /* 0x0003e20000002400 */
[-C--:B------:R-:W-:Y:S01]  /*aa00*/  FMUL.FTZ R26, R26, R0.reuse ;  /* 0x000000001a1a7220 */ /* 0x080fe20000410000 */
[----:B------:R-:W-:-:S06]  /*aa10*/  FMUL.FTZ R27, R27, R0 ;  /* 0x000000001b1b7220 */ /* 0x000fcc0000410000 */
[----:B------:R-:W-:Y:S08]  /*aa20*/  MUFU.TANH R69, R18 ;  /* 0x0000001200457308 */ /* 0x000ff00000002400 */
[----:B------:R-:W-:Y:S01]  /*aa30*/  MUFU.TANH R68, R19 ;  /* 0x0000001300447308 */ /* 0x000fe20000002400 */
[----:B-1----:R-:W-:-:S07]  /*aa40*/  FMUL.FTZ R2, R29, R0 ;  /* 0x000000001d027220 */ /* 0x002fce0000410000 */
[----:B------:R1:W-:Y:S08]  /*aa50*/  MUFU.TANH R93, R2 ;  /* 0x00000002005d7308 */ /* 0x0003f00000002400 */
[----:B------:R-:W-:Y:S08]  /*aa60*/  MUFU.TANH R98, R25 ;  /* 0x0000001900627308 */ /* 0x000ff00000002400 */
[----:B------:R-:W-:Y:S01]  /*aa70*/  MUFU.TANH R72, R26 ;  /* 0x0000001a00487308 */ /* 0x000fe20000002400 */
[----:B-1----:R-:W-:-:S07]  /*aa80*/  FMUL.FTZ R2, R30, R0 ;  /* 0x000000001e027220 */ /* 0x002fce0000410000 */
[----:B------:R1:W3:Y:S08]  /*aa90*/  MUFU.TANH R75, R2 ;  /* 0x00000002004b7308 */ /* 0x0002f00000002400 */
[----:B------:R-:W-:Y:S01]  /*aaa0*/  MUFU.TANH R71, R27 ;  /* 0x0000001b00477308 */ /* 0x000fe20000002400 */
[-C--:B-1----:R-:W-:Y:S02]  /*aab0*/  FMUL.FTZ R2, R31, R0.reuse ;  /* 0x000000001f027220 */ /* 0x082fe40000410000 */
[----:B--2---:R-:W-:Y:S05]  /*aac0*/  HMMA.16816.F32 R28, R4, R40, R20 ;  /* 0x00000028041c723c */ /* 0x004fea0000001814 */
[----:B------:R1:W-:Y:S03]  /*aad0*/  MUFU.TANH R74, R2 ;  /* 0x00000002004a7308 */ /* 0x0003e60000002400 */
[----:B------:R-:W-:Y:S01]  /*aae0*/  HMMA.16816.F32 R20, R8, R50, RZ ;  /* 0x000000320814723c */ /* 0x000fe200000018ff */
[----:B------:R-:W-:Y:S01]  /*aaf0*/  LDSM.16.M88.4 R48, [R3+0x2800] ;  /* 0x002800000330783b */ /* 0x000fe20000000200 */
[----:B-1----:R-:W-:-:S09]  /*ab00*/  FMUL.FTZ R2, R24, R0 ;  /* 0x0000000018027220 */ /* 0x002fd20000410000 */
[-C--:B------:R-:W-:Y:S01]  /*ab10*/  FMUL.FTZ R28, R28, R0.reuse ;  /* 0x000000001c1c7220 */ /* 0x080fe20000410000 */
[-C--:B------:R-:W-:Y:S01]  /*ab20*/  FMUL.FTZ R29, R29, R0.reuse ;  /* 0x000000001d1d7220 */ /* 0x080fe20000410000 */
[-C--:B------:R-:W-:Y:S01]  /*ab30*/  FMUL.FTZ R30, R30, R0.reuse ;  /* 0x000000001e1e7220 */ /* 0x080fe20000410000 */
[----:B------:R1:W2:Y:S01]  /*ab40*/  MUFU.TANH R97, R2 ;  /* 0x0000000200617308 */ /* 0x0002a20000002400 */
[----:B------:R-:W-:-:S05]  /*ab50*/  FMUL.FTZ R31, R31, R0 ;  /* 0x000000001f1f7220 */ /* 0x000fca0000410000 */
[----:B------:R-:W-:Y:S01]  /*ab60*/  HMMA.16816.F32 R24, R4, R42, R20 ;  /* 0x0000002a0418723c */ /* 0x000fe20000001814 */
[----:B------:R-:W3:Y:S01]  /*ab70*/  LDSM.16.M88.4 R40, [R3+0x2400] ;  /* 0x002400000328783b */ /* 0x000ee20000000200 */
[----:B------:R-:W-:Y:S06]  /*ab80*/  MUFU.TANH R105, R28 ;  /* 0x0000001c00697308 */ /* 0x000fec0000002400 */
[----:B----4-:R-:W-:Y:S02]  /*ab90*/  HMMA.16816.F32 R20, R8, R34, RZ ;  /* 0x000000220814723c */ /* 0x010fe400000018ff */
[----:B------:R-:W-:Y:S01]  /*aba0*/  MUFU.TANH R104, R29 ;  /* 0x0000001d00687308 */ /* 0x000fe20000002400 */
[----:B-1----:R-:W-:-:S05]  /*abb0*/  FMUL.FTZ R2, R16, R0 ;  /* 0x0000000010027220 */ /* 0x002fca0000410000 */
[----:B------:R-:W-:Y:S01]  /*abc0*/  HMMA.16816.F32 R16, R8, R32, RZ ;  /* 0x000000200810723c */ /* 0x000fe200000018ff */
[----:B------:R-:W1:Y:S01]  /*abd0*/  LDSM.16.M88.4 R32, [R12+0x2400] ;  /* 0x002400000c20783b */ /* 0x000e620000000200 */
[----:B------:R-:W4:Y:S01]  /*abe0*/  MUFU.TANH R100, R2 ;  /* 0x0000000200647308 */ /* 0x000f220000002400 */
[-C--:B------:R-:W-:Y:S01]  /*abf0*/  FMUL.FTZ R24, R24, R0.reuse ;  /* 0x0000000018187220 */ /* 0x080fe20000410000 */
[-C--:B------:R-:W-:Y:S01]  /*ac00*/  FMUL.FTZ R25, R25, R0.reuse ;  /* 0x0000000019197220 */ /* 0x080fe20000410000 */
[-C--:B------:R-:W-:Y:S01]  /*ac10*/  FMUL.FTZ R26, R26, R0.reuse ;  /* 0x000000001a1a7220 */ /* 0x080fe20000410000 */
[----:B------:R-:W-:-:S04]  /*ac20*/  FMUL.FTZ R27, R27, R0 ;  /* 0x000000001b1b7220 */ /* 0x000fc80000410000 */
[----:B------:R-:W4:Y:S08]  /*ac30*/  MUFU.TANH R67, R30 ;  /* 0x0000001e00437308 */ /* 0x000f300000002400 */
[----:B------:R2:W4:Y:S02]  /*ac40*/  MUFU.TANH R66, R31 ;  /* 0x0000001f00427308 */ /* 0x0005240000002400 */
[C---:B------:R-:W-:Y:S06]  /*ac50*/  HMMA.16816.F32 R16, R4.reuse, R36, R16 ;  /* 0x000000240410723c */ /* 0x040fec0000001810 */
[----:B------:R-:W-:Y:S08]  /*ac60*/  MUFU.TANH R106, R24 ;  /* 0x00000018006a7308 */ /* 0x000ff00000002400 */
[----:B------:R-:W-:Y:S01]  /*ac70*/  MUFU.TANH R107, R25 ;  /* 0x00000019006b7308 */ /* 0x000fe20000002400 */
[----:B--2---:R-:W-:Y:S01]  /*ac80*/  HMMA.16816.F32 R28, R4, R38, R20 ;  /* 0x00000026041c723c */ /* 0x004fe20000001814 */
[----:B------:R-:W-:Y:S03]  /*ac90*/  LDSM.16.M88.4 R36, [R12+0x2c00] ;  /* 0x002c00000c24783b */ /* 0x000fe60000000200 */
[-C--:B------:R-:W-:Y:S01]  /*aca0*/  FMUL.FTZ R2, R18, R0.reuse ;  /* 0x0000000012027220 */ /* 0x080fe20000410000 */
[-C--:B------:R-:W-:Y:S01]  /*acb0*/  FMUL.FTZ R16, R16, R0.reuse ;  /* 0x0000000010107220 */ /* 0x080fe20000410000 */
[----:B------:R-:W-:-:S02]  /*acc0*/  FMUL.FTZ R17, R17, R0 ;  /* 0x0000000011117220 */ /* 0x000fc40000410000 */
[----:B------:R2:W-:Y:S01]  /*acd0*/  MUFU.TANH R60, R2 ;  /* 0x00000002003c7308 */ /* 0x0005e20000002400 */
[----:B---3--:R-:W-:Y:S07]  /*ace0*/  HMMA.16816.F32 R20, R8, R40, RZ ;  /* 0x000000280814723c */ /* 0x008fee00000018ff */
[----:B------:R-:W-:Y:S08]  /*acf0*/  MUFU.TANH R109, R16 ;  /* 0x00000010006d7308 */ /* 0x000ff00000002400 */
[----:B------:R3:W-:Y:S01]  /*ad00*/  MUFU.TANH R108, R17 ;  /* 0x00000011006c7308 */ /* 0x0007e20000002400 */
[----:B--2---:R-:W-:-:S07]  /*ad10*/  FMUL.FTZ R2, R19, R0 ;  /* 0x0000000013027220 */ /* 0x004fce0000410000 */
[----:B------:R-:W-:Y:S08]  /*ad20*/  MUFU.TANH R64, R26 ;  /* 0x0000001a00407308 */ /* 0x000ff00000002400 */
[----:B------:R1:W2:Y:S01]  /*ad30*/  MUFU.TANH R61, R27 ;  /* 0x0000001b003d7308 */ /* 0x0002a20000002400 */
[----:B---3--:R-:W-:Y:S01]  /*ad40*/  HMMA.16816.F32 R16, R8, R42, RZ ;  /* 0x0000002a0810723c */ /* 0x008fe200000018ff */
[----:B------:R-:W3:Y:S06]  /*ad50*/  LDSM.16.M88.4 R40, [R12+0x2800] ;  /* 0x002800000c28783b */ /* 0x000eec0000000200 */
[----:B------:R4:W2:Y:S01]  /*ad60*/  MUFU.TANH R59, R2 ;  /* 0x00000002003b7308 */ /* 0x0008a20000002400 */
[----:B-1----:R-:W-:-:S12]  /*ad70*/  HMMA.16816.F32 R24, R4, R32, R20 ;  /* 0x000000200418723c */ /* 0x002fd80000001814 */
[----:B------:R-:W-:Y:S01]  /*ad80*/  HMMA.16816.F32 R16, R4, R34, R16 ;  /* 0x000000220410723c */ /* 0x000fe20000001810 */
[----:B------:R-:W1:Y:S01]  /*ad90*/  LDSM.16.M88.4 R32, [R3+0x2c00] ;  /* 0x002c00000320783b */ /* 0x000e620000000200 */
[----:B----4-:R-:W-:-:S04]  /*ada0*/  FMUL.FTZ R2, R28, R0 ;  /* 0x000000001c027220 */ /* 0x010fc80000410000 */
        /* <DEDUP_REMOVED lines=9> */
[-C--:B----4-:R-:W-:Y:S01]  /*ae40*/  FMUL.FTZ R2, R29, R0.reuse ;  /* 0x000000001d027220 */ /* 0x090fe20000410000 */
[----:B------:R-:W-:Y:S08]  /*ae50*/  MUFU.TANH R117, R17 ;  /* 0x0000001100757308 */ /* 0x000ff00000002400 */
[----:B------:R4:W-:Y:S08]  /*ae60*/  MUFU.TANH R111, R2 ;  /* 0x00000002006f7308 */ /* 0x0009f00000002400 */
[----:B------:R-:W-:Y:S08]  /*ae70*/  MUFU.TANH R53, R18 ;  /* 0x0000001200357308 */ /* 0x000ff00000002400 */
[----:B------:R-:W-:Y:S01]  /*ae80*/  MUFU.TANH R56, R19 ;  /* 0x0000001300387308 */ /* 0x000fe20000002400 */
[----:B----4-:R-:W-:-:S07]  /*ae90*/  FMUL.FTZ R2, R30, R0 ;  /* 0x000000001e027220 */ /* 0x010fce0000410000 */
[----:B------:R4:W2:Y:S08]  /*aea0*/  MUFU.TANH R58, R2 ;  /* 0x00000002003a7308 */ /* 0x0008b00000002400 */
[----:B------:R-:W-:Y:S08]  /*aeb0*/  MUFU.TANH R55, R26 ;  /* 0x0000001a00377308 */ /* 0x000ff00000002400 */
[----:B------:R-:W-:Y:S01]  /*aec0*/  MUFU.TANH R54, R27 ;  /* 0x0000001b00367308 */ /* 0x000fe20000002400 */
[----:B----4-:R-:W-:-:S02]  /*aed0*/  FMUL.FTZ R2, R31, R0 ;  /* 0x000000001f027220 */ /* 0x010fc40000410000 */
[----:B---3--:R-:W-:Y:S05]  /*aee0*/  HMMA.16816.F32 R28, R4, R40, R20 ;  /* 0x00000028041c723c */ /* 0x008fea0000001814 */
[----:B------:R3:W4:Y:S03]  /*aef0*/  MUFU.TANH R57, R2 ;  /* 0x0000000200397308 */ /* 0x0007260000002400 */
[----:B------:R-:W-:Y:S01]  /*af00*/  HMMA.16816.F32 R20, R8, R50, RZ ;  /* 0x000000320814723c */ /* 0x000fe200000018ff */
[----:B------:R-:W-:Y:S10]  /*af10*/  LDSM.16.M88.4 R48, [R3+0x3400] ;  /* 0x003400000330783b */ /* 0x000ff40000000200 */
[-C--:B------:R-:W-:Y:S01]  /*af20*/  FMUL.FTZ R28, R28, R0.reuse ;  /* 0x000000001c1c7220 */ /* 0x080fe20000410000 */
[-C--:B------:R-:W-:Y:S01]  /*af30*/  FMUL.FTZ R29, R29, R0.reuse ;  /* 0x000000001d1d7220 */ /* 0x080fe20000410000 */
[-C--:B------:R-:W-:Y:S01]  /*af40*/  FMUL.FTZ R30, R30, R0.reuse ;  /* 0x000000001e1e7220 */ /* 0x080fe20000410000 */
[-C--:B---3--:R-:W-:Y:S01]  /*af50*/  FMUL.FTZ R2, R24, R0.reuse ;  /* 0x0000000018027220 */ /* 0x088fe20000410000 */
[-C--:B------:R-:W-:Y:S01]  /*af60*/  FMUL.FTZ R31, R31, R0.reuse ;  /* 0x000000001f1f7220 */ /* 0x080fe20000410000 */
[----:B------:R-:W-:Y:S04]  /*af70*/  MUFU.TANH R120, R28 ;  /* 0x0000001c00787308 */ /* 0x000fe80000002400 */
[----:B------:R-:W-:Y:S01]  /*af80*/  HMMA.16816.F32 R24, R4, R42, R20 ;  /* 0x0000002a0418723c */ /* 0x000fe20000001814 */
[----:B------:R-:W3:Y:S03]  /*af90*/  LDSM.16.M88.4 R40, [R3+0x3000] ;  /* 0x003000000328783b */ /* 0x000ee60000000200 */
[----:B------:R2:W4:Y:S04]  /*afa0*/  MUFU.TANH R113, R2 ;  /* 0x0000000200717308 */ /* 0x0005280000002400 */
[C---:B-1----:R-:W-:Y:S04]  /*afb0*/  HMMA.16816.F32 R20, R8.reuse, R34, RZ ;  /* 0x000000220814723c */ /* 0x042fe800000018ff */
[----:B------:R-:W-:Y:S07]  /*afc0*/  MUFU.TANH R119, R29 ;  /* 0x0000001d00777308 */ /* 0x000fee0000002400 */
[-C--:B------:R-:W-:Y:S01]  /*afd0*/  FMUL.FTZ R24, R24, R0.reuse ;  /* 0x0000000018187220 */ /* 0x080fe20000410000 */
[----:B------:R-:W1:Y:S01]  /*afe0*/  MUFU.TANH R82, R30 ;  /* 0x0000001e00527308 */ /* 0x000e620000002400 */
[-C--:B--2---:R-:W-:Y:S01]  /*aff0*/  FMUL.FTZ R2, R16, R0.reuse ;  /* 0x0000000010027220 */ /* 0x084fe20000410000 */
[-C--:B------:R-:W-:Y:S01]  /*b000*/  FMUL.FTZ R25, R25, R0.reuse ;  /* 0x0000000019197220 */ /* 0x080fe20000410000 */
[----:B------:R-:W-:Y:S01]  /*b010*/  HMMA.16816.F32 R16, R8, R32, RZ ;  /* 0x000000200810723c */ /* 0x000fe200000018ff */
[----:B------:R-:W2:Y:S01]  /*b020*/  LDSM.16.M88.4 R32, [R12+0x3000] ;  /* 0x003000000c20783b */ /* 0x000ea20000000200 */
[-C--:B------:R-:W-:Y:S01]  /*b030*/  FMUL.FTZ R26, R26, R0.reuse ;  /* 0x000000001a1a7220 */ /* 0x080fe20000410000 */
[----:B------:R-:W-:-:S02]  /*b040*/  FMUL.FTZ R27, R27, R0 ;  /* 0x000000001b1b7220 */ /* 0x000fc40000410000 */
[----:B------:R4:W-:Y:S08]  /*b050*/  MUFU.TANH R84, R31 ;  /* 0x0000001f00547308 */ /* 0x0009f00000002400 */
[----:B------:R1:W2:Y:S07]  /*b060*/  MUFU.TANH R116, R2 ;  /* 0x0000000200747308 */ /* 0x0002ae0000002400 */
[C---:B------:R-:W-:Y:S01]  /*b070*/  HMMA.16816.F32 R16, R4.reuse, R36, R16 ;  /* 0x000000240410723c */ /* 0x040fe20000001810 */
[----:B------:R-:W-:Y:S07]  /*b080*/  MUFU.TANH R122, R24 ;  /* 0x00000018007a7308 */ /* 0x000fee0000002400 */
[----:B----4-:R-:W-:Y:S01]  /*b090*/  HMMA.16816.F32 R28, R4, R38, R20 ;  /* 0x00000026041c723c */ /* 0x010fe20000001814 */
[----:B------:R-:W4:Y:S01]  /*b0a0*/  LDSM.16.M88.4 R36, [R12+0x3400] ;  /* 0x003400000c24783b */ /* 0x000f220000000200 */
[----:B------:R-:W-:Y:S06]  /*b0b0*/  MUFU.TANH R123, R25 ;  /* 0x00000019007b7308 */ /* 0x000fec0000002400 */
[----:B---3--:R-:W-:Y:S02]  /*b0c0*/  HMMA.16816.F32 R20, R8, R40, RZ ;  /* 0x000000280814723c */ /* 0x008fe400000018ff */
[----:B------:R-:W3:Y:S01]  /*b0d0*/  MUFU.TANH R47, R26 ;  /* 0x0000001a002f7308 */ /* 0x000ee20000002400 */
[-C--:B-1----:R-:W-:Y:S01]  /*b0e0*/  FMUL.FTZ R2, R18, R0.reuse ;  /* 0x0000000012027220 */ /* 0x082fe20000410000 */
[-C--:B------:R-:W-:Y:S01]  /*b0f0*/  FMUL.FTZ R16, R16, R0.reuse ;  /* 0x0000000010107220 */ /* 0x080fe20000410000 */
[----:B------:R-:W-:-:S05]  /*b100*/  FMUL.FTZ R17, R17, R0 ;  /* 0x0000000011117220 */ /* 0x000fca0000410000 */
[----:B------:R1:W-:Y:S08]  /*b110*/  MUFU.TANH R45, R2 ;  /* 0x00000002002d7308 */ /* 0x0003f00000002400 */
[----:B------:R-:W-:Y:S08]  /*b120*/  MUFU.TANH R125, R16 ;  /* 0x00000010007d7308 */ /* 0x000ff00000002400 */
[----:B------:R2:W-:Y:S01]  /*b130*/  MUFU.TANH R124, R17 ;  /* 0x00000011007c7308 */ /* 0x0005e20000002400 */
[----:B-1----:R-:W-:-:S07]  /*b140*/  FMUL.FTZ R2, R19, R0 ;  /* 0x0000000013027220 */ /* 0x002fce0000410000 */
[----:B------:R1:W-:Y:S08]  /*b150*/  MUFU.TANH R52, R2 ;  /* 0x0000000200347308 */ /* 0x0003f00000002400 */
[----:B------:R3:W4:Y:S01]  /*b160*/  MUFU.TANH R83, R27 ;  /* 0x0000001b00537308 */ /* 0x0007220000002400 */
[----:B--2---:R-:W-:Y:S01]  /*b170*/  HMMA.16816.F32 R16, R8, R42, RZ ;  /* 0x0000002a0810723c */ /* 0x004fe200000018ff */
[----:B-1----:R-:W-:-:S06]  /*b180*/  FMUL.FTZ R2, R28, R0 ;  /* 0x000000001c027220 */ /* 0x002fcc0000410000 */
[----:B------:R1:W-:Y:S01]  /*b190*/  MUFU.TANH R126, R2 ;  /* 0x00000002007e7308 */ /* 0x0003e20000002400 */
[----:B---3--:R-:W-:-:S12]  /*b1a0*/  HMMA.16816.F32 R24, R4, R32, R20 ;  /* 0x000000200418723c */ /* 0x008fd80000001814 */
[----:B------:R-:W-:Y:S01]  /*b1b0*/  HMMA.16816.F32 R20, R4, R34, R16 ;  /* 0x000000220414723c */ /* 0x000fe20000001810 */
[----:B------:R-:W-:Y:S01]  /*b1c0*/  LDSM.16.M88.4 R32, [R12+0x3800] ;  /* 0x003800000c20783b */ /* 0x000fe20000000200 */
        /* <DEDUP_REMOVED lines=9> */
[-C--:B------:R-:W-:Y:S01]  /*b260*/  FMUL.FTZ R22, R22, R0.reuse ;  /* 0x0000000016167220 */ /* 0x080fe20000410000 */
[----:B------:R-:W-:-:S03]  /*b270*/  FMUL.FTZ R23, R23, R0 ;  /* 0x0000000017177220 */ /* 0x000fc60000410000 */
[----:B------:R-:W-:Y:S01]  /*b280*/  MUFU.TANH R41, R26 ;  /* 0x0000001a00297308 */ /* 0x000fe20000002400 */
[----:B-1----:R-:W-:-:S07]  /*b290*/  FMUL.FTZ R2, R30, R0 ;  /* 0x000000001e027220 */ /* 0x002fce0000410000 */
[----:B------:R1:W2:Y:S08]  /*b2a0*/  MUFU.TANH R73, R2 ;  /* 0x0000000200497308 */ /* 0x0002b00000002400 */
[----:B------:R-:W-:Y:S08]  /*b2b0*/  MUFU.TANH R43, R27 ;  /* 0x0000001b002b7308 */ /* 0x000ff00000002400 */
[----:B------:R-:W-:Y:S01]  /*b2c0*/  MUFU.TANH R130, R20 ;  /* 0x0000001400827308 */ /* 0x000fe20000002400 */
[----:B-1----:R-:W-:-:S02]  /*b2d0*/  FMUL.FTZ R2, R31, R0 ;  /* 0x000000001f027220 */ /* 0x002fc40000410000 */
[----:B------:R-:W1:Y:S05]  /*b2e0*/  LDSM.16.M88.4 R28, [R3+0x3800] ;  /* 0x00380000031c783b */ /* 0x000e6a0000000200 */
[----:B------:R3:W-:Y:S08]  /*b2f0*/  MUFU.TANH R44, R2 ;  /* 0x00000002002c7308 */ /* 0x0007f00000002400 */
[----:B------:R-:W-:Y:S08]  /*b300*/  MUFU.TANH R131, R21 ;  /* 0x0000001500837308 */ /* 0x000ff00000002400 */
[----:B------:R-:W-:Y:S01]  /*b310*/  MUFU.TANH R40, R22 ;  /* 0x0000001600287308 */ /* 0x000fe20000002400 */
[----:B---3--:R-:W-:-:S02]  /*b320*/  FMUL.FTZ R2, R24, R0 ;  /* 0x0000000018027220 */ /* 0x008fc40000410000 */
[----:B----4-:R-:W-:Y:S05]  /*b330*/  HMMA.16816.F32 R24, R4, R36, R16 ;  /* 0x000000240418723c */ /* 0x010fea0000001810 */
[----:B------:R1:W-:Y:S03]  /*b340*/  MUFU.TANH R42, R23 ;  /* 0x00000017002a7308 */ /* 0x0003e60000002400 */
[C---:B------:R-:W-:Y:S05]  /*b350*/  HMMA.16816.F32 R16, R8.reuse, R50, RZ ;  /* 0x000000320810723c */ /* 0x040fea00000018ff */
[----:B------:R3:W4:Y:S06]  /*b360*/  MUFU.TANH R129, R2 ;  /* 0x0000000200817308 */ /* 0x00072c0000002400 */
        /* <DEDUP_REMOVED lines=8> */
[----:B---3--:R-:W-:-:S07]  /*b3f0*/  FMUL.FTZ R2, R27, R0 ;  /* 0x000000001b027220 */ /* 0x008fce0000410000 */
[----:B------:R3:W-:Y:S08]  /*b400*/  MUFU.TANH R134, R26 ;  /* 0x0000001a00867308 */ /* 0x0007f00000002400 */
[----:B------:R2:W-:Y:S01]  /*b410*/  MUFU.TANH R161, R2 ;  /* 0x0000000200a17308 */ /* 0x0005e20000002400 */
[----:B---3--:R-:W-:Y:S08]  /*b420*/  HMMA.16816.F32 R24, R4, R32, R20 ;  /* 0x000000200418723c */ /* 0x008ff00000001814 */
[----:B------:R-:W-:Y:S01]  /*b430*/  HMMA.16816.F32 R20, R8, R30, RZ ;  /* 0x0000001e0814723c */ /* 0x000fe200000018ff */
[----:B------:R-:W3:Y:S01]  /*b440*/  LDSM.16.M88.4 R28, [R12+0x3c00] ;  /* 0x003c00000c1c783b */ /* 0x000ee20000000200 */
[----:B--2---:R-:W-:-:S04]  /*b450*/  FMUL.FTZ R2, R16, R0 ;  /* 0x0000000010027220 */ /* 0x004fc80000410000 */
[----:B------:R2:W-:Y:S05]  /*b460*/  MUFU.TANH R160, R2 ;  /* 0x0000000200a07308 */ /* 0x0005ea0000002400 */
[-C--:B------:R-:W-:Y:S01]  /*b470*/  FMUL.FTZ R26, R26, R0.reuse ;  /* 0x000000001a1a7220 */ /* 0x080fe20000410000 */
[----:B------:R-:W-:-:S03]  /*b480*/  FMUL.FTZ R27, R27, R0 ;  /* 0x000000001b1b7220 */ /* 0x000fc60000410000 */
[----:B------:R-:W-:Y:S05]  /*b490*/  MUFU.TANH R142, R26 ;  /* 0x0000001a008e7308 */ /* 0x000fea0000002400 */
[----:B------:R-:W-:Y:S01]  /*b4a0*/  HMMA.16816.F32 R20, R4, R34, R20 ;  /* 0x000000220414723c */ /* 0x000fe20000001814 */
[----:B------:R-:W4:Y:S01]  /*b4b0*/  LDSM.16.M88.4 R32, [R3+0x4000] ;  /* 0x004000000320783b */ /* 0x000f220000000200 */
[-C--:B--2---:R-:W-:Y:S01]  /*b4c0*/  FMUL.FTZ R2, R17, R0.reuse ;  /* 0x0000000011027220 */ /* 0x084fe20000410000 */
[----:B------:R-:W-:Y:S08]  /*b4d0*/  MUFU.TANH R155, R27 ;  /* 0x0000001b009b7308 */ /* 0x000ff00000002400 */
[----:B------:R2:W-:Y:S08]  /*b4e0*/  MUFU.TANH R159, R2 ;  /* 0x00000002009f7308 */ /* 0x0005f00000002400 */
[-C--:B------:R-:W-:Y:S01]  /*b4f0*/  FMUL.FTZ R20, R20, R0.reuse ;  /* 0x0000000014147220 */ /* 0x080fe20000410000 */
[----:B------:R-:W-:-:S03]  /*b500*/  FMUL.FTZ R21, R21, R0 ;  /* 0x0000000015157220 */ /* 0x000fc60000410000 */
[----:B------:R-:W-:Y:S01]  /*b510*/  MUFU.TANH R156, R20 ;  /* 0x00000014009c7308 */ /* 0x000fe20000002400 */
[----:B--2---:R-:W-:-:S07]  /*b520*/  FMUL.FTZ R2, R18, R0 ;  /* 0x0000000012027220 */ /* 0x004fce0000410000 */
[----:B------:R-:W-:Y:S08]  /*b530*/  MUFU.TANH R157, R21 ;  /* 0x00000015009d7308 */ /* 0x000ff00000002400 */
[----:B------:R2:W-:Y:S02]  /*b540*/  MUFU.TANH R138, R2 ;  /* 0x00000002008a7308 */ /* 0x0005e40000002400 */
[----:B--2---:R-:W-:-:S02]  /*b550*/  FMUL.FTZ R2, R19, R0 ;  /* 0x0000000013027220 */ /* 0x004fc40000410000 */
[----:B-1----:R-:W-:Y:S04]  /*b560*/  HMMA.16816.F32 R16, R8, R36, RZ ;  /* 0x000000240810723c */ /* 0x002fe800000018ff */
[----:B------:R1:W2:Y:S02]  /*b570*/  MUFU.TANH R140, R2 ;  /* 0x00000002008c7308 */ /* 0x0002a40000002400 */
[----:B-1----:R-:W-:-:S06]  /*b580*/  FMUL.FTZ R2, R24, R0 ;  /* 0x0000000018027220 */ /* 0x002fcc0000410000 */
[----:B------:R1:W2:Y:S02]  /*b590*/  MUFU.TANH R144, R2 ;  /* 0x0000000200907308 */ /* 0x0002a40000002400 */
[----:B-1----:R-:W-:-:S06]  /*b5a0*/  FMUL.FTZ R2, R25, R0 ;  /* 0x0000000019027220 */ /* 0x002fcc0000410000 */
[----:B---3--:R-:W-:Y:S01]  /*b5b0*/  HMMA.16816.F32 R24, R4, R28, R16 ;  /* 0x0000001c0418723c */ /* 0x008fe20000001810 */
[----:B------:R1:W-:Y:S07]  /*b5c0*/  MUFU.TANH R158, R2 ;  /* 0x00000002009e7308 */ /* 0x0003ee0000002400 */
[----:B------:R-:W-:Y:S01]  /*b5d0*/  HMMA.16816.F32 R16, R8, R38, RZ ;  /* 0x000000260810723c */ /* 0x000fe200000018ff */
[----:B------:R-:W3:Y:S01]  /*b5e0*/  LDSM.16.M88.4 R36, [R12+0x4000] ;  /* 0x004000000c24783b */ /* 0x000ee20000000200 */
[----:B-1----:R-:W-:-:S09]  /*b5f0*/  FMUL.FTZ R2, R22, R0 ;  /* 0x0000000016027220 */ /* 0x002fd20000410000 */
[-C--:B------:R-:W-:Y:S01]  /*b600*/  FMUL.FTZ R20, R25, R0.reuse ;  /* 0x0000000019147220 */ /* 0x080fe20000410000 */
[-C--:B------:R-:W-:Y:S01]  /*b610*/  FMUL.FTZ R24, R24, R0.reuse ;  /* 0x0000000018187220 */ /* 0x080fe20000410000 */
[----:B------:R1:W2:Y:S07]  /*b620*/  MUFU.TANH R145, R2 ;  /* 0x0000000200917308 */ /* 0x0002ae0000002400 */
[----:B------:R-:W-:Y:S01]  /*b630*/  HMMA.16816.F32 R16, R4, R30, R16 ;  /* 0x0000001e0410723c */ /* 0x000fe20000001810 */
[----:B------:R-:W-:Y:S01]  /*b640*/  LDSM.16.M88.4 R28, [R3+0x4800] ;  /* 0x00480000031c783b */ /* 0x000fe20000000200 */
[----:B------:R4:W-:Y:S08]  /*b650*/  MUFU.TANH R151, R20 ;  /* 0x0000001400977308 */ /* 0x0009f00000002400 */
[----:B------:R-:W-:Y:S01]  /*b660*/  MUFU.TANH R154, R24 ;  /* 0x00000018009a7308 */ /* 0x000fe20000002400 */
[----:B-1----:R-:W-:Y:S01]  /*b670*/  LOP3.LUT R2, R188, 0x6, R13, 0xf8, !PT ;  /* 0x00000006bc027812 */ /* 0x002fe200078ef80d */
[----:B------:R-:W-:-:S03]  /*b680*/  FMUL.FTZ R13, R23, R0 ;  /* 0x00000000170d7220 */ /* 0x000fc60000410000 */
[C---:B------:R-:W-:Y:S02]  /*b690*/  LOP3.LUT R15, R2.reuse, 0x1, RZ, 0xfc, !PT ;  /* 0x00000001020f7812 */ /* 0x040fe400078efcff */
[C---:B------:R-:W-:Y:S01]  /*b6a0*/  LOP3.LUT R14, R2.reuse, 0x8, RZ, 0xfc, !PT ;  /* 0x00000008020e7812 */ /* 0x040fe200078efcff */
[----:B------:R1:W2:Y:S01]  /*b6b0*/  MUFU.TANH R146, R13 ;  /* 0x0000000d00927308 */ /* 0x0002a20000002400 */
[----:B------:R-:W-:Y:S01]  /*b6c0*/  ISETP.GE.AND P1, PT, R15, R70, PT ;  /* 0x000000460f00720c */ /* 0x000fe20003f26270 */
[----:B----4-:R-:W-:Y:S01]  /*b6d0*/  HMMA.16816.F32 R20, R8, R32, RZ ;  /* 0x000000200814723c */ /* 0x010fe200000018ff */
[----:B------:R-:W-:Y:S01]  /*b6e0*/  LOP3.LUT R15, R2, 0x10, RZ, 0xfc, !PT ;  /* 0x00000010020f7812 */ /* 0x000fe200078efcff */
[----:B------:R-:W-:Y:S01]  /*b6f0*/  FMUL.FTZ R18, R18, R0 ;  /* 0x0000000012127220 */ /* 0x000fe20000410000 */
[-C--:B------:R-:W-:Y:S02]  /*b700*/  ISETP.GE.AND P2, PT, R14, R70.reuse, PT ;  /* 0x000000460e00720c */ /* 0x080fe40003f46270 */
[----:B------:R-:W-:Y:S01]  /*b710*/  LOP3.LUT R14, R2, 0x11, RZ, 0xfc, !PT ;  /* 0x00000011020e7812 */ /* 0x000fe200078efcff */
[----:B------:R-:W-:Y:S01]  /*b720*/  MUFU.TANH R135, R18 ;  /* 0x0000001200877308 */ /* 0x000fe20000002400 */
[----:B------:R-:W-:Y:S01]  /*b730*/  ISETP.GE.AND P5, PT, R15, R70, PT ;  /* 0x000000460f00720c */ /* 0x000fe20003fa6270 */
[----:B------:R-:W-:Y:S01]  /*b740*/  FMUL.FTZ R15, R26, R0 ;  /* 0x000000001a0f7220 */ /* 0x000fe20000410000 */
[----:B------:R-:W-:-:S02]  /*b750*/  ISETP.GE.AND P6, PT, R14, R70, PT ;  /* 0x000000460e00720c */ /* 0x000fc40003fc6270 */
[-C--:B------:R-:W-:Y:S02]  /*b760*/  ISETP.GE.AND P0, PT, R2, R70.reuse, PT ;  /* 0x000000460200720c */ /* 0x080fe40003f06270 */
[----:B------:R-:W-:Y:S01]  /*b770*/  FSEL R76, R76, -INF , !P2 ;  /* 0xff8000004c4c7808 */ /* 0x000fe20005000000 */
[----:B------:R4:W2:Y:S01]  /*b780*/  MUFU.TANH R147, R15 ;  /* 0x0000000f00937308 */ /* 0x0008a20000002400 */
[C---:B-1----:R-:W-:Y:S02]  /*b790*/  LOP3.LUT R13, R2.reuse, 0x9, RZ, 0xfc, !PT ;  /* 0x00000009020d7812 */ /* 0x042fe400078efcff */
[----:B------:R-:W-:Y:S02]  /*b7a0*/  FSEL R91, R91, -INF , !P2 ;  /* 0xff8000005b5b7808 */ /* 0x000fe40005000000 */
[----:B------:R-:W-:Y:S01]  /*b7b0*/  ISETP.GE.AND P4, PT, R13, R70, PT ;  /* 0x000000460d00720c */ /* 0x000fe20003f86270 */
[----:B---3--:R-:W-:Y:S01]  /*b7c0*/  HMMA.16816.F32 R20, R4, R36, R20 ;  /* 0x000000240414723c */ /* 0x008fe20000001814 */
[----:B------:R-:W-:-:S02]  /*b7d0*/  LOP3.LUT R13, R2, 0x18, RZ, 0xfc, !PT ;  /* 0x00000018020d7812 */ /* 0x000fc400078efcff */
[----:B------:R-:W-:Y:S02]  /*b7e0*/  LOP3.LUT R14, R2, 0x19, RZ, 0xfc, !PT ;  /* 0x00000019020e7812 */ /* 0x000fe400078efcff */
[----:B------:R-:W-:Y:S02]  /*b7f0*/  ISETP.GE.AND P3, PT, R13, R70, PT ;  /* 0x000000460d00720c */ /* 0x000fe40003f66270 */
[----:B------:R-:W-:Y:S02]  /*b800*/  FSEL R78, R78, -INF , !P0 ;  /* 0xff8000004e4e7808 */ /* 0x000fe40004000000 */
[----:B------:R-:W-:Y:S01]  /*b810*/  P2R R13, PR, RZ, 0x8 ;  /* 0x00000008ff0d7803 */ /* 0x000fe20000000000 */
[----:B----4-:R-:W-:Y:S01]  /*b820*/  FMUL.FTZ R15, R27, R0 ;  /* 0x000000001b0f7220 */ /* 0x010fe20000410000 */
[----:B------:R-:W-:Y:S01]  /*b830*/  FSEL R90, R90, -INF , !P0 ;  /* 0xff8000005a5a7808 */ /* 0x000fe20004000000 */
[----:B------:R-:W1:Y:S01]  /*b840*/  LDSM.16.M88.4 R24, [R3+0x4400] ;  /* 0x004400000318783b */ /* 0x000e620000000200 */
[----:B------:R-:W-:Y:S01]  /*b850*/  ISETP.NE.AND P2, PT, R13, RZ, PT ;  /* 0x000000ff0d00720c */ /* 0x000fe20003f45270 */
[----:B------:R3:W4:Y:S01]  /*b860*/  MUFU.TANH R149, R15 ;  /* 0x0000000f00957308 */ /* 0x0007220000002400 */
[----:B------:R-:W-:-:S02]  /*b870*/  LOP3.LUT R13, R2, 0x28, RZ, 0xfc, !PT ;  /* 0x00000028020d7812 */ /* 0x000fc400078efcff */
[----:B------:R-:W-:Y:S02]  /*b880*/  ISETP.GE.AND P0, PT, R14, R70, PT ;  /* 0x000000460e00720c */ /* 0x000fe40003f06270 */
[-C--:B------:R-:W-:Y:S01]  /*b890*/  FMUL.FTZ R20, R20, R0.reuse ;  /* 0x0000000014147220 */ /* 0x080fe20000410000 */
[----:B------:R-:W-:Y:S01]  /*b8a0*/  FSEL R81, R81, -INF , !P4 ;  /* 0xff80000051517808 */ /* 0x000fe20006000000 */
[-C--:B------:R-:W-:Y:S01]  /*b8b0*/  FMUL.FTZ R21, R21, R0.reuse ;  /* 0x0000000015157220 */ /* 0x080fe20000410000 */
[----:B------:R-:W-:Y:S01]  /*b8c0*/  FSEL R94, R94, -INF , !P4 ;  /* 0xff8000005e5e7808 */ /* 0x000fe20006000000 */
[----:B------:R-:W-:Y:S01]  /*b8d0*/  FMUL.FTZ R22, R22, R0 ;  /* 0x0000000016167220 */ /* 0x000fe20000410000 */
[C---:B------:R-:W-:Y:S01]  /*b8e0*/  LOP3.LUT R14, R2.reuse, 0x20, RZ, 0xfc, !PT ;  /* 0x00000020020e7812 */ /* 0x040fe200078efcff */
[----:B------:R-:W-:Y:S01]  /*b8f0*/  MUFU.TANH R139, R20 ;  /* 0x00000014008b7308 */ /* 0x000fe20000002400 */
[----:B------:R-:W-:Y:S02]  /*b900*/  ISETP.GE.AND P4, PT, R13, R70, PT ;  /* 0x000000460d00720c */ /* 0x000fe40003f86270 */
[----:B------:R-:W-:-:S02]  /*b910*/  LOP3.LUT R13, R2, 0x29, RZ, 0xfc, !PT ;  /* 0x00000029020d7812 */ /* 0x000fc400078efcff */
[----:B------:R-:W-:Y:S02]  /*b920*/  FSEL R77, R77, -INF , !P1 ;  /* 0xff8000004d4d7808 */ /* 0x000fe40004800000 */
[----:B------:R-:W-:Y:S01]  /*b930*/  FSEL R89, R89, -INF , !P1 ;  /* 0xff80000059597808 */ /* 0x000fe20004800000 */
[----:B---3--:R-:W-:Y:S01]  /*b940*/  FMUL.FTZ R15, R19, R0 ;  /* 0x00000000130f7220 */ /* 0x008fe20000410000 */
[----:B------:R-:W-:Y:S01]  /*b950*/  ISETP.GE.AND P1, PT, R14, R70, PT ;  /* 0x000000460e00720c */ /* 0x000fe20003f26270 */
[----:B------:R-:W-:Y:S01]  /*b960*/  MUFU.TANH R137, R21 ;  /* 0x0000001500897308 */ /* 0x000fe20000002400 */
[----:B------:R-:W-:Y:S02]  /*b970*/  FSEL R80, R80, -INF , !P5 ;  /* 0xff80000050507808 */ /* 0x000fe40006800000 */
[----:B------:R-:W-:Y:S02]  /*b980*/  FSEL R96, R96, -INF , !P5 ;  /* 0xff80000060607808 */ /* 0x000fe40006800000 */
[----:B------:R-:W-:-:S02]  /*b990*/  LOP3.LUT R14, R2, 0x21, RZ, 0xfc, !PT ;  /* 0x00000021020e7812 */ /* 0x000fc400078efcff */
[-C--:B------:R-:W-:Y:S01]  /*b9a0*/  ISETP.GE.AND P5, PT, R13, R70.reuse, PT ;  /* 0x000000460d00720c */ /* 0x080fe20003fa6270 */
[----:B------:R3:W-:Y:S01]  /*b9b0*/  MUFU.TANH R143, R15 ;  /* 0x0000000f008f7308 */ /* 0x0007e20000002400 */
[----:B------:R-:W-:Y:S02]  /*b9c0*/  LOP3.LUT R13, R2, 0x30, RZ, 0xfc, !PT ;  /* 0x00000030020d7812 */ /* 0x000fe400078efcff */
[----:B------:R-:W-:Y:S01]  /*b9d0*/  ISETP.GE.AND P3, PT, R14, R70, PT ;  /* 0x000000460e00720c */ /* 0x000fe20003f66270 */
[----:B------:R-:W-:Y:S01]  /*b9e0*/  FMUL.FTZ R14, R16, R0 ;  /* 0x00000000100e7220 */ /* 0x000fe20000410000 */
[----:B------:R-:W-:Y:S02]  /*b9f0*/  FSEL R79, R79, -INF , !P6 ;  /* 0xff8000004f4f7808 */ /* 0x000fe40007000000 */
[----:B------:R-:W-:Y:S01]  /*ba00*/  FSEL R95, R95, -INF , !P6 ;  /* 0xff8000005f5f7808 */ /* 0x000fe20007000000 */
[----:B------:R2:W4:Y:S01]  /*ba10*/  MUFU.TANH R148, R14 ;  /* 0x0000000e00947308 */ /* 0x0005220000002400 */
[----:B------:R-:W-:-:S02]  /*ba20*/  ISETP.GE.AND P6, PT, R13, R70, PT ;  /* 0x000000460d00720c */ /* 0x000fc40003fc6270 */
[----:B------:R-:W-:Y:S02]  /*ba30*/  LOP3.LUT R13, R2, 0x31, RZ, 0xfc, !PT ;  /* 0x00000031020d7812 */ /* 0x000fe400078efcff */
[----:B------:R-:W-:Y:S02]  /*ba40*/  FSEL R75, R75, -INF , !P2 ;  /* 0xff8000004b4b7808 */ /* 0x000fe40005000000 */
[----:B------:R-:W-:Y:S01]  /*ba50*/  FSEL R92, R92, -INF , !P2 ;  /* 0xff8000005c5c7808 */ /* 0x000fe20005000000 */
[----:B------:R1:W-:Y:S01]  /*ba60*/  MUFU.TANH R121, R22 ;  /* 0x0000001600797308 */ /* 0x0003e20000002400 */
[----:B------:R-:W-:Y:S01]  /*ba70*/  ISETP.GE.AND P2, PT, R13, R70, PT ;  /* 0x000000460d00720c */ /* 0x000fe20003f46270 */
[----:B---3--:R-:W-:Y:S01]  /*ba80*/  FMUL.FTZ R15, R23, R0 ;  /* 0x00000000170f7220 */ /* 0x008fe20000410000 */
[----:B------:R-:W-:Y:S02]  /*ba90*/  FSEL R72, R72, -INF , !P1 ;  /* 0xff80000048487808 */ /* 0x000fe40004800000 */
[----:B------:R-:W-:-:S02]  /*baa0*/  P2R R13, PR, RZ, 0x4 ;  /* 0x00000004ff0d7803 */ /* 0x000fc40000000000 */
[----:B------:R-:W-:Y:S01]  /*bab0*/  FSEL R97, R97, -INF , !P1 ;  /* 0xff80000061617808 */ /* 0x000fe20004800000 */
[----:B------:R-:W-:Y:S01]  /*bac0*/  MUFU.TANH R118, R15 ;  /* 0x0000000f00767308 */ /* 0x000fe20000002400 */
[----:B--2---:R-:W-:Y:S01]  /*bad0*/  FMUL.FTZ R14, R17, R0 ;  /* 0x00000000110e7220 */ /* 0x004fe20000410000 */
[----:B------:R-:W-:Y:S01]  /*bae0*/  ISETP.NE.AND P1, PT, R13, RZ, PT ;  /* 0x000000ff0d00720c */ /* 0x000fe20003f25270 */
[----:B------:R-:W-:Y:S01]  /*baf0*/  HMMA.16816.F32 R16, R8, R34, RZ ;  /* 0x000000220810723c */ /* 0x000fe200000018ff */
[----:B------:R-:W2:Y:S01]  /*bb00*/  LDSM.16.M88.4 R32, [R12+0x4400] ;  /* 0x004400000c20783b */ /* 0x000ea20000000200 */
[----:B------:R-:W-:Y:S02]  /*bb10*/  LOP3.LUT R13, R2, 0x40, RZ, 0xfc, !PT ;  /* 0x00000040020d7812 */ /* 0x000fe400078efcff */
[----:B------:R-:W-:Y:S01]  /*bb20*/  FSEL R71, R71, -INF , !P3 ;  /* 0xff80000047477808 */ /* 0x000fe20005800000 */
[----:B------:R3:W4:Y:S01]  /*bb30*/  MUFU.TANH R150, R14 ;  /* 0x0000000e00967308 */ /* 0x0007220000002400 */
[----:B------:R-:W-:-:S02]  /*bb40*/  FSEL R98, R98, -INF , !P3 ;  /* 0xff80000062627808 */ /* 0x000fc40005800000 */
[-C--:B------:R-:W-:Y:S01]  /*bb50*/  ISETP.GE.AND P3, PT, R13, R70.reuse, PT ;  /* 0x000000460d00720c */ /* 0x080fe20003f66270 */
[----:B-1----:R-:W-:Y:S01]  /*bb60*/  HMMA.16816.F32 R20, R8, R24, RZ ;  /* 0x000000180814723c */ /* 0x002fe200000018ff */
[----:B------:R-:W-:Y:S02]  /*bb70*/  LOP3.LUT R13, R2, 0x41, RZ, 0xfc, !PT ;  /* 0x00000041020d7812 */ /* 0x000fe400078efcff */
[----:B------:R-:W-:Y:S02]  /*bb80*/  FSEL R69, R69, -INF , !P4 ;  /* 0xff80000045457808 */ /* 0x000fe40006000000 */
[----:B------:R-:W-:Y:S02]  /*bb90*/  FSEL R100, R100, -INF , !P4 ;  /* 0xff80000064647808 */ /* 0x000fe40006000000 */
[----:B------:R-:W-:Y:S02]  /*bba0*/  ISETP.GE.AND P4, PT, R13, R70, PT ;  /* 0x000000460d00720c */ /* 0x000fe40003f86270 */
[----:B------:R-:W-:-:S02]  /*bbb0*/  LOP3.LUT R13, R2, 0x48, RZ, 0xfc, !PT ;  /* 0x00000048020d7812 */ /* 0x000fc400078efcff */
[----:B------:R-:W-:Y:S01]  /*bbc0*/  FSEL R68, R68, -INF , !P5 ;  /* 0xff80000044447808 */ /* 0x000fe20006800000 */
[----:B------:R-:W-:Y:S01]  /*bbd0*/  HMMA.16816.F32 R16, R4, R38, R16 ;  /* 0x000000260410723c */ /* 0x000fe20000001810 */
[----:B------:R-:W-:Y:S01]  /*bbe0*/  FSEL R101, R101, -INF , !P5 ;  /* 0xff80000065657808 */ /* 0x000fe20006800000 */
[----:B------:R-:W1:Y:S01]  /*bbf0*/  LDSM.16.M88.4 R36, [R12+0x4800] ;  /* 0x004800000c24783b */ /* 0x000e620000000200 */
[----:B------:R-:W-:Y:S02]  /*bc00*/  ISETP.GE.AND P5, PT, R13, R70, PT ;  /* 0x000000460d00720c */ /* 0x000fe40003fa6270 */
[C---:B------:R-:W-:Y:S02]  /*bc10*/  LOP3.LUT R13, R2.reuse, 0x49, RZ, 0xfc, !PT ;  /* 0x00000049020d7812 */ /* 0x040fe400078efcff */
[----:B---3--:R-:W-:Y:S02]  /*bc20*/  LOP3.LUT R14, R2, 0x38, RZ, 0xfc, !PT ;  /* 0x00000038020e7812 */ /* 0x008fe400078efcff */
[----:B------:R-:W-:-:S02]  /*bc30*/  FSEL R67, R67, -INF , !P6 ;  /* 0xff80000043437808 */ /* 0x000fc40007000000 */
[----:B------:R-:W-:Y:S02]  /*bc40*/  FSEL R105, R105, -INF , !P6 ;  /* 0xff80000069697808 */ /* 0x000fe40007000000 */
[-C--:B------:R-:W-:Y:S02]  /*bc50*/  ISETP.GE.AND P6, PT, R13, R70.reuse, PT ;  /* 0x000000460d00720c */ /* 0x080fe40003fc6270 */
[----:B------:R-:W-:Y:S02]  /*bc60*/  LOP3.LUT R13, R2, 0x50, RZ, 0xfc, !PT ;  /* 0x00000050020d7812 */ /* 0x000fe400078efcff */
[----:B------:R-:W-:Y:S02]  /*bc70*/  FSEL R74, R74, -INF , !P0 ;  /* 0xff8000004a4a7808 */ /* 0x000fe40004000000 */
[----:B------:R-:W-:Y:S01]  /*bc80*/  FSEL R93, R93, -INF , !P0 ;  /* 0xff8000005d5d7808 */ /* 0x000fe20004000000 */
[----:B--2---:R-:W-:Y:S01]  /*bc90*/  HMMA.16816.F32 R20, R4, R32, R20 ;  /* 0x000000200414723c */ /* 0x004fe20000001814 */
        /* <DEDUP_REMOVED lines=9> */
[----:B------:R-:W-:Y:S02]  /*bd30*/  ISETP.GE.AND P2, PT, R14, R70, PT ;  /* 0x000000460e00720c */ /* 0x000fe40003f46270 */
[----:B------:R-:W-:Y:S02]  /*bd40*/  P2R R13, PR, RZ, 0x2 ;  /* 0x00000002ff0d7803 */ /* 0x000fe40000000000 */
[----:B------:R-:W-:Y:S01]  /*bd50*/  FSEL R61, R61, -INF , !P2 ;  /* 0xff8000003d3d7808 */ /* 0x000fe20005000000 */
[----:B------:R-:W-:Y:S01]  /*bd60*/  MUFU.TANH R114, R17 ;  /* 0x0000001100727308 */ /* 0x000fe20000002400 */
[----:B------:R-:W-:Y:S02]  /*bd70*/  FSEL R107, R107, -INF , !P2 ;  /* 0xff8000006b6b7808 */ /* 0x000fe40005000000 */
[----:B------:R-:W-:Y:S01]  /*bd80*/  LOP3.LUT R14, R2, 0x51, RZ, 0xfc, !PT ;  /* 0x00000051020e7812 */ /* 0x000fe200078efcff */
[----:B------:R-:W-:Y:S01]  /*bd90*/  FMUL.FTZ R20, R20, R0 ;  /* 0x0000000014147220 */ /* 0x000fe20000410000 */
[----:B------:R-:W-:-:S02]  /*bda0*/  ISETP.NE.AND P2, PT, R13, RZ, PT ;  /* 0x000000ff0d00720c */ /* 0x000fc40003f45270 */
[----:B------:R-:W-:Y:S01]  /*bdb0*/  LOP3.LUT R13, R2, 0x59, RZ, 0xfc, !PT ;  /* 0x00000059020d7812 */ /* 0x000fe200078efcff */
[----:B------:R2:W3:Y:S01]  /*bdc0*/  MUFU.TANH R99, R18 ;  /* 0x0000001200637308 */ /* 0x0004e20000002400 */
        /* <DEDUP_REMOVED lines=8> */
[----:B------:R-:W-:Y:S02]  /*be50*/  FSEL R106, R106, -INF , !P0 ;  /* 0xff8000006a6a7808 */ /* 0x000fe40004000000 */
[----:B------:R-:W-:Y:S01]  /*be60*/  ISETP.GE.AND P0, PT, R14, R70, PT ;  /* 0x000000460e00720c */ /* 0x000fe20003f06270 */
[----:B------:R-:W-:Y:S01]  /*be70*/  FMUL.FTZ R14, R19, R0 ;  /* 0x00000000130e7220 */ /* 0x000fe20000410000 */
[----:B------:R-:W-:Y:S01]  /*be80*/  FSEL R59, R59, -INF , !P4 ;  /* 0xff8000003b3b7808 */ /* 0x000fe20006000000 */
[----:B--2---:R-:W-:Y:S01]  /*be90*/  HMMA.16816.F32 R16, R8, R26, RZ ;  /* 0x0000001a0810723c */ /* 0x004fe200000018ff */
[----:B------:R-:W-:Y:S01]  /*bea0*/  FSEL R108, R108, -INF , !P4 ;  /* 0xff8000006c6c7808 */ /* 0x000fe20006000000 */
[----:B------:R2:W3:Y:S01]  /*beb0*/  MUFU.TANH R65, R14 ;  /* 0x0000000e00417308 */ /* 0x0004e20000002400 */
[----:B------:R-:W-:Y:S01]  /*bec0*/  ISETP.GE.AND P4, PT, R13, R70, PT ;  /* 0x000000460d00720c */ /* 0x000fe20003f86270 */
[----:B------:R-:W-:Y:S01]  /*bed0*/  LDSM.16.M88.4 R24, [R12+0x4c00] ;  /* 0x004c00000c18783b */ /* 0x000fe20000000200 */
[----:B------:R-:W-:-:S02]  /*bee0*/  LOP3.LUT R13, R2, 0x61, RZ, 0xfc, !PT ;  /* 0x00000061020d7812 */ /* 0x000fc400078efcff */
[----:B------:R-:W-:Y:S02]  /*bef0*/  FSEL R58, R58, -INF , !P5 ;  /* 0xff8000003a3a7808 */ /* 0x000fe40006800000 */
[----:B------:R-:W-:Y:S02]  /*bf00*/  FSEL R110, R110, -INF , !P5 ;  /* 0xff8000006e6e7808 */ /* 0x000fe40006800000 */
[----:B------:R-:W-:Y:S02]  /*bf10*/  ISETP.GE.AND P5, PT, R13, R70, PT ;  /* 0x000000460d00720c */ /* 0x000fe40003fa6270 */
[----:B------:R-:W-:Y:S02]  /*bf20*/  LOP3.LUT R13, R2, 0x68, RZ, 0xfc, !PT ;  /* 0x00000068020d7812 */ /* 0x000fe400078efcff */
[----:B------:R-:W-:Y:S02]  /*bf30*/  FSEL R57, R57, -INF , !P6 ;  /* 0xff80000039397808 */ /* 0x000fe40007000000 */
[----:B------:R-:W-:-:S02]  /*bf40*/  FSEL R111, R111, -INF , !P6 ;  /* 0xff8000006f6f7808 */ /* 0x000fc40007000000 */
[----:B------:R-:W-:Y:S01]  /*bf50*/  ISETP.GE.AND P6, PT, R13, R70, PT ;  /* 0x000000460d00720c */ /* 0x000fe20003fc6270 */
[----:B--2---:R-:W-:Y:S01]  /*bf60*/  FMUL.FTZ R14, R21, R0 ;  /* 0x00000000150e7220 */ /* 0x004fe20000410000 */
[----:B------:R-:W-:Y:S01]  /*bf70*/  LOP3.LUT R13, R2, 0x70, RZ, 0xfc, !PT ;  /* 0x00000070020d7812 */ /* 0x000fe200078efcff */
[----:B------:R-:W-:Y:S01]  /*bf80*/  HMMA.16816.F32 R16, R4, R34, R16 ;  /* 0x000000220410723c */ /* 0x000fe20000001810 */
[----:B------:R-:W-:Y:S01]  /*bf90*/  FSEL R55, R55, -INF , !P2 ;  /* 0xff80000037377808 */ /* 0x000fe20005000000 */
[----:B------:R2:W-:Y:S01]  /*bfa0*/  MUFU.TANH R102, R14 ;  /* 0x0000000e00667308 */ /* 0x0005e20000002400 */
[----:B------:R-:W-:Y:S01]  /*bfb0*/  FSEL R113, R113, -INF , !P2 ;  /* 0xff80000071717808 */ /* 0x000fe20005000000 */
[----:B------:R4:W3:Y:S01]  /*bfc0*/  LDSM.16.M88.4 R32, [R3+0x4c00] ;  /* 0x004c00000320783b */ /* 0x0008e20000000200 */
[----:B------:R-:W-:Y:S01]  /*bfd0*/  ISETP.GE.AND P2, PT, R13, R70, PT ;  /* 0x000000460d00720c */ /* 0x000fe20003f46270 */
[----:B------:R-:W-:-:S04]  /*bfe0*/  DEPBAR.LE SB0, 0x0 ;  /* 0x000080000000791a */ /* 0x000fc80000000000 */
[----:B------:R-:W-:Y:S02]  /*bff0*/  LOP3.LUT R13, R2, 0x71, RZ, 0xfc, !PT ;  /* 0x00000071020d7812 */ /* 0x000fe400078efcff */
[----:B------:R-:W-:Y:S02]  /*c000*/  FSEL R51, R82, -INF , !P4 ;  /* 0xff80000052337808 */ /* 0x000fe40006000000 */
[----:B------:R-:W-:Y:S02]  /*c010*/  FSEL R54, R54, -INF , !P1 ;  /* 0xff80000036367808 */ /* 0x000fe40004800000 */
[----:B------:R-:W-:Y:S02]  /*c020*/  FSEL R112, R112, -INF , !P1 ;  /* 0xff80000070707808 */ /* 0x000fe40004800000 */
[----:B------:R-:W-:Y:S01]  /*c030*/  ISETP.GE.AND P1, PT, R13, R70, PT ;  /* 0x000000460d00720c */ /* 0x000fe20003f26270 */
[----:B--2---:R-:W-:Y:S01]  /*c040*/  FMUL.FTZ R14, R22, R0 ;  /* 0x00000000160e7220 */ /* 0x004fe20000410000 */
[----:B------:R-:W-:-:S02]  /*c050*/  LOP3.LUT R13, R2, 0x78, RZ, 0xfc, !PT ;  /* 0x00000078020d7812 */ /* 0x000fc400078efcff */
[----:B------:R-:W-:Y:S01]  /*c060*/  FSEL R53, R53, -INF , !P0 ;  /* 0xff80000035357808 */ /* 0x000fe20004000000 */
[----:B------:R2:W3:Y:S01]  /*c070*/  MUFU.TANH R82, R14 ;  /* 0x0000000e00527308 */ /* 0x0004e20000002400 */
[----:B------:R-:W-:Y:S02]  /*c080*/  FSEL R116, R116, -INF , !P0 ;  /* 0xff80000074747808 */ /* 0x000fe40004000000 */
[----:B------:R-:W-:Y:S01]  /*c090*/  ISETP.GE.AND P0, PT, R13, R70, PT ;  /* 0x000000460d00720c */ /* 0x000fe20003f06270 */
[----:B----4-:R-:W-:Y:S01]  /*c0a0*/  FMUL.FTZ R3, R18, R0 ;  /* 0x0000000012037220 */ /* 0x010fe20000410000 */
[----:B------:R-:W-:Y:S02]  /*c0b0*/  LOP3.LUT R13, R2, 0x79, RZ, 0xfc, !PT ;  /* 0x00000079020d7812 */ /* 0x000fe400078efcff */
[----:B------:R-:W-:Y:S01]  /*c0c0*/  FSEL R120, R120, -INF , !P4 ;  /* 0xff80000078787808 */ /* 0x000fe20006000000 */
[----:B------:R4:W-:Y:S01]  /*c0d0*/  MUFU.TANH R85, R3 ;  /* 0x0000000300557308 */ /* 0x0009e20000002400 */
[----:B------:R-:W-:-:S02]  /*c0e0*/  ISETP.GE.AND P4, PT, R13, R70, PT ;  /* 0x000000460d00720c */ /* 0x000fc40003f86270 */
[----:B------:R-:W-:Y:S02]  /*c0f0*/  LOP3.LUT R13, R2, 0x80, RZ, 0xfc, !PT ;  /* 0x00000080020d7812 */ /* 0x000fe400078efcff */
[----:B------:R-:W-:Y:S02]  /*c100*/  FSEL R50, R84, -INF , !P5 ;  /* 0xff80000054327808 */ /* 0x000fe40006800000 */
[----:B------:R-:W-:Y:S01]  /*c110*/  FSEL R119, R119, -INF , !P5 ;  /* 0xff80000077777808 */ /* 0x000fe20006800000 */
[----:B--2---:R-:W-:Y:S01]  /*c120*/  FMUL.FTZ R14, R23, R0 ;  /* 0x00000000170e7220 */ /* 0x004fe20000410000 */
[----:B------:R-:W-:Y:S01]  /*c130*/  ISETP.GE.AND P5, PT, R13, R70, PT ;  /* 0x000000460d00720c */ /* 0x000fe20003fa6270 */
[----:B------:R-:W-:Y:S01]  /*c140*/  HMMA.16816.F32 R20, R8, R28, RZ ;  /* 0x0000001c0814723c */ /* 0x000fe200000018ff */
[C---:B------:R-:W-:Y:S01]  /*c150*/  LOP3.LUT R15, R2.reuse, 0x69, RZ, 0xfc, !PT ;  /* 0x00000069020f7812 */ /* 0x040fe200078efcff */
[----:B------:R2:W3:Y:S01]  /*c160*/  MUFU.TANH R86, R14 ;  /* 0x0000000e00567308 */ /* 0x0004e20000002400 */
[----:B------:R-:W-:-:S02]  /*c170*/  LOP3.LUT R13, R2, 0x81, RZ, 0xfc, !PT ;  /* 0x00000081020d7812 */ /* 0x000fc400078efcff */
[----:B------:R-:W-:Y:S02]  /*c180*/  FSEL R56, R56, -INF , !P3 ;  /* 0xff80000038387808 */ /* 0x000fe40005800000 */
[----:B------:R-:W-:Y:S02]  /*c190*/  FSEL R117, R117, -INF , !P3 ;  /* 0xff80000075757808 */ /* 0x000fe40005800000 */
[----:B------:R-:W-:Y:S02]  /*c1a0*/  FSEL R48, R47, -INF , !P6 ;  /* 0xff8000002f307808 */ /* 0x000fe40007000000 */
[----:B------:R-:W-:Y:S02]  /*c1b0*/  FSEL R122, R122, -INF , !P6 ;  /* 0xff8000007a7a7808 */ /* 0x000fe40007000000 */
[----:B------:R-:W-:Y:S01]  /*c1c0*/  ISETP.GE.AND P3, PT, R15, R70, PT ;  /* 0x000000460f00720c */ /* 0x000fe20003f66270 */
[----:B------:R-:W-:Y:S01]  /*c1d0*/  FMUL.FTZ R15, R16, R0 ;  /* 0x00000000100f7220 */ /* 0x000fe20000410000 */
[----:B------:R-:W-:-:S02]  /*c1e0*/  ISETP.GE.AND P6, PT, R13, R70, PT ;  /* 0x000000460d00720c */ /* 0x000fc40003fc6270 */
[C---:B------:R-:W-:Y:S01]  /*c1f0*/  LOP3.LUT R13, R2.reuse, 0x88, RZ, 0xfc, !PT ;  /* 0x00000088020d7812 */ /* 0x040fe200078efcff */
[----:B------:R3:W3:Y:S01]  /*c200*/  MUFU.TANH R88, R15 ;  /* 0x0000000f00587308 */ /* 0x0006e20000002400 */
[----:B------:R-:W-:Y:S01]  /*c210*/  FSEL R47, R83, -INF , !P3 ;  /* 0xff800000532f7808 */ /* 0x000fe20005800000 */
[----:B-1----:R-:W-:Y:S01]  /*c220*/  HMMA.16816.F32 R20, R4, R36, R20 ;  /* 0x000000240414723c */ /* 0x002fe20000001814 */
[----:B------:R-:W-:Y:S02]  /*c230*/  FSEL R123, R123, -INF , !P3 ;  /* 0xff8000007b7b7808 */ /* 0x000fe40005800000 */
[----:B------:R-:W-:Y:S02]  /*c240*/  ISETP.GE.AND P3, PT, R13, R70, PT ;  /* 0x000000460d00720c */ /* 0x000fe40003f66270 */
[C---:B----4-:R-:W-:Y:S02]  /*c250*/  LOP3.LUT R3, R2.reuse, 0x98, RZ, 0xfc, !PT ;  /* 0x0000009802037812 */ /* 0x050fe400078efcff */
[----:B--2---:R-:W-:-:S02]  /*c260*/  LOP3.LUT R14, R2, 0x89, RZ, 0xfc, !PT ;  /* 0x00000089020e7812 */ /* 0x004fc400078efcff */
[----:B------:R-:W-:Y:S02]  /*c270*/  FSEL R49, R45, -INF , !P2 ;  /* 0xff8000002d317808 */ /* 0x000fe40005000000 */
[----:B------:R-:W-:Y:S02]  /*c280*/  FSEL R45, R73, -INF , !P0 ;  /* 0xff800000492d7808 */ /* 0x000fe40004000000 */
[----:B------:R-:W-:Y:S02]  /*c290*/  FSEL R126, R126, -INF , !P0 ;  /* 0xff8000007e7e7808 */ /* 0x000fe40004000000 */
[----:B------:R-:W-:Y:S01]  /*c2a0*/  P2R R13, PR, RZ, 0x8 ;  /* 0x00000008ff0d7803 */ /* 0x000fe20000000000 */
[----:B---3--:R-:W-:Y:S01]  /*c2b0*/  FMUL.FTZ R15, R17, R0 ;  /* 0x00000000110f7220 */ /* 0x008fe20000410000 */
[-C--:B------:R-:W-:Y:S02]  /*c2c0*/  ISETP.GE.AND P0, PT, R3, R70.reuse, PT ;  /* 0x000000460300720c */ /* 0x080fe40003f06270 */
[----:B------:R-:W-:Y:S01]  /*c2d0*/  ISETP.GE.AND P3, PT, R14, R70, PT ;  /* 0x000000460e00720c */ /* 0x000fe20003f66270 */
[----:B------:R-:W1:Y:S01]  /*c2e0*/  MUFU.TANH R87, R15 ;  /* 0x0000000f00577308 */ /* 0x000e620000002400 */
[C---:B------:R-:W-:Y:S01]  /*c2f0*/  LOP3.LUT R3, R2.reuse, 0x99, RZ, 0xfc, !PT ;  /* 0x0000009902037812 */ /* 0x040fe200078efcff */
[----:B------:R-:W-:Y:S01]  /*c300*/  FMUL.FTZ R23, R23, R0 ;  /* 0x0000000017177220 */ /* 0x000fe20000410000 */
[----:B------:R-:W-:-:S02]  /*c310*/  LOP3.LUT R14, R2, 0x90, RZ, 0xfc, !PT ;  /* 0x00000090020e7812 */ /* 0x000fc400078efcff */
[----:B------:R-:W-:Y:S02]  /*c320*/  FSEL R41, R41, -INF , !P5 ;  /* 0xff80000029297808 */ /* 0x000fe40006800000 */
[----:B------:R-:W-:Y:S01]  /*c330*/  FSEL R129, R129, -INF , !P5 ;  /* 0xff80000081817808 */ /* 0x000fe20006800000 */
[----:B------:R-:W-:Y:S01]  /*c340*/  MUFU.TANH R23, R23 ;  /* 0x0000001700177308 */ /* 0x000fe20000002400 */
[----:B------:R-:W-:Y:S02]  /*c350*/  FSEL R125, R125, -INF , !P2 ;  /* 0xff8000007d7d7808 */ /* 0x000fe40005000000 */
[-C--:B------:R-:W-:Y:S02]  /*c360*/  ISETP.GE.AND P5, PT, R3, R70.reuse, PT ;  /* 0x000000460300720c */ /* 0x080fe40003fa6270 */
[----:B------:R-:W-:Y:S02]  /*c370*/  ISETP.GE.AND P2, PT, R14, R70, PT ;  /* 0x000000460e00720c */ /* 0x000fe40003f46270 */
[----:B------:R-:W-:-:S02]  /*c380*/  LOP3.LUT R3, R2, 0xa0, RZ, 0xfc, !PT ;  /* 0x000000a002037812 */ /* 0x000fc400078efcff */
[----:B------:R-:W-:Y:S02]  /*c390*/  LOP3.LUT R14, R2, 0x91, RZ, 0xfc, !PT ;  /* 0x00000091020e7812 */ /* 0x000fe400078efcff */
[----:B------:R-:W-:Y:S02]  /*c3a0*/  FSEL R44, R44, -INF , !P4 ;  /* 0xff8000002c2c7808 */ /* 0x000fe40006000000 */
[----:B------:R-:W-:Y:S02]  /*c3b0*/  FSEL R127, R127, -INF , !P4 ;  /* 0xff8000007f7f7808 */ /* 0x000fe40006000000 */
[----:B------:R-:W-:Y:S02]  /*c3c0*/  FSEL R43, R43, -INF , !P6 ;  /* 0xff8000002b2b7808 */ /* 0x000fe40007000000 */
[----:B------:R-:W-:Y:S02]  /*c3d0*/  FSEL R128, R128, -INF , !P6 ;  /* 0xff80000080807808 */ /* 0x000fe40007000000 */
[----:B------:R-:W-:-:S02]  /*c3e0*/  FSEL R52, R52, -INF , !P1 ;  /* 0xff80000034347808 */ /* 0x000fc40004800000 */
[----:B------:R-:W-:Y:S02]  /*c3f0*/  FSEL R124, R124, -INF , !P1 ;  /* 0xff8000007c7c7808 */ /* 0x000fe40004800000 */
[----:B------:R-:W-:Y:S01]  /*c400*/  ISETP.NE.AND P4, PT, R13, RZ, PT ;  /* 0x000000ff0d00720c */ /* 0x000fe20003f85270 */
[----:B------:R-:W-:Y:S01]  /*c410*/  FMUL.FTZ R13, R20, R0 ;  /* 0x00000000140d7220 */ /* 0x000fe20000410000 */
[-C--:B------:R-:W-:Y:S02]  /*c420*/  ISETP.GE.AND P6, PT, R3, R70.reuse, PT ;  /* 0x000000460300720c */ /* 0x080fe40003fc6270 */
[----:B------:R-:W-:Y:S01]  /*c430*/  ISETP.GE.AND P1, PT, R14, R70, PT ;  /* 0x000000460e00720c */ /* 0x000fe20003f26270 */
[----:B------:R-:W-:Y:S01]  /*c440*/  FMUL.FTZ R14, R19, R0 ;  /* 0x00000000130e7220 */ /* 0x000fe20000410000 */
[----:B------:R-:W-:Y:S01]  /*c450*/  LOP3.LUT R3, R2, 0xa1, RZ, 0xfc, !PT ;  /* 0x000000a102037812 */ /* 0x000fe200078efcff */
[----:B------:R-:W-:Y:S01]  /*c460*/  HMMA.16816.F32 R16, R8, R30, RZ ;  /* 0x0000001e0810723c */ /* 0x000fe200000018ff */
[----:B------:R-:W-:Y:S01]  /*c470*/  FSEL R40, R40, -INF , !P4 ;  /* 0xff80000028287808 */ /* 0x000fe20006000000 */
[----:B------:R2:W-:Y:S01]  /*c480*/  MUFU.TANH R83, R13 ;  /* 0x0000000d00537308 */ /* 0x0005e20000002400 */
[----:B------:R-:W-:-:S02]  /*c490*/  FSEL R130, R130, -INF , !P4 ;  /* 0xff80000082827808 */ /* 0x000fc40006000000 */
[-C--:B------:R-:W-:Y:S02]  /*c4a0*/  ISETP.GE.AND P4, PT, R3, R70.reuse, PT ;  /* 0x000000460300720c */ /* 0x080fe40003f86270 */
[----:B------:R-:W-:Y:S02]  /*c4b0*/  LOP3.LUT R12, R2, 0xa8, RZ, 0xfc, !PT ;  /* 0x000000a8020c7812 */ /* 0x000fe400078efcff */
[----:B------:R-:W-:Y:S01]  /*c4c0*/  P2R R3, PR, RZ, 0x10 ;  /* 0x00000010ff037803 */ /* 0x000fe20000000000 */
[----:B------:R-:W3:Y:S01]  /*c4d0*/  MUFU.TANH R84, R14 ;  /* 0x0000000e00547308 */ /* 0x000ee20000002400 */
[----:B------:R-:W-:Y:S02]  /*c4e0*/  ISETP.GE.AND P4, PT, R12, R70, PT ;  /* 0x000000460c00720c */ /* 0x000fe40003f86270 */
[----:B------:R-:W-:Y:S02]  /*c4f0*/  LOP3.LUT R12, R2, 0xa9, RZ, 0xfc, !PT ;  /* 0x000000a9020c7812 */ /* 0x000fe400078efcff */
[----:B------:R-:W-:-:S02]  /*c500*/  FSEL R36, R140, -INF , !P5 ;  /* 0xff8000008c247808 */ /* 0x000fc40006800000 */
[----:B------:R-:W-:Y:S01]  /*c510*/  FSEL R140, R159, -INF , !P5 ;  /* 0xff8000009f8c7808 */ /* 0x000fe20006800000 */
[----:B--2---:R-:W-:Y:S01]  /*c520*/  FMUL.FTZ R13, R21, R0 ;  /* 0x00000000150d7220 */ /* 0x004fe20000410000 */
[----:B------:R-:W-:Y:S01]  /*c530*/  ISETP.NE.AND P5, PT, R3, RZ, PT ;  /* 0x000000ff0300720c */ /* 0x000fe20003fa5270 */
[----:B------:R-:W-:Y:S01]  /*c540*/  HMMA.16816.F32 R16, R4, R38, R16 ;  /* 0x000000260410723c */ /* 0x000fe20000001810 */
[----:B------:R-:W-:Y:S01]  /*c550*/  FSEL R42, R42, -INF , !P3 ;  /* 0xff8000002a2a7808 */ /* 0x000fe20005800000 */
[----:B------:R2:W-:Y:S01]  /*c560*/  MUFU.TANH R73, R13 ;  /* 0x0000000d00497308 */ /* 0x0005e20000002400 */
[----:B------:R-:W-:Y:S02]  /*c570*/  FSEL R131, R131, -INF , !P3 ;  /* 0xff80000083837808 */ /* 0x000fe40005800000 */
[----:B------:R-:W-:Y:S02]  /*c580*/  LOP3.LUT R3, R2, 0xb9, RZ, 0xfc, !PT ;  /* 0x000000b902037812 */ /* 0x000fe400078efcff */
[----:B------:R-:W-:-:S02]  /*c590*/  ISETP.GE.AND P3, PT, R12, R70, PT ;  /* 0x000000460c00720c */ /* 0x000fc40003f66270 */
[----:B------:R-:W-:Y:S02]  /*c5a0*/  FSEL R144, R144, -INF , !P6 ;  /* 0xff80000090907808 */ /* 0x000fe40007000000 */
[----:B------:R-:W-:Y:S02]  /*c5b0*/  FSEL R31, R145, -INF , !P4 ;  /* 0xff800000911f7808 */ /* 0x000fe40006000000 */
[----:B------:R-:W-:Y:S02]  /*c5c0*/  FSEL R145, R156, -INF , !P4 ;  /* 0xff8000009c917808 */ /* 0x000fe40006000000 */
[----:B------:R-:W-:Y:S02]  /*c5d0*/  LOP3.LUT R20, R2, 0xb0, RZ, 0xfc, !PT ;  /* 0x000000b002147812 */ /* 0x000fe400078efcff */
[----:B------:R-:W-:Y:S01]  /*c5e0*/  FSEL R39, R134, -INF , !P2 ;  /* 0xff80000086277808 */ /* 0x000fe20005000000 */
[-C--:B--2---:R-:W-:Y:S01]  /*c5f0*/  FMUL.FTZ R13, R22, R0.reuse ;  /* 0x00000000160d7220 */ /* 0x084fe20000410000 */
[----:B------:R-:W-:Y:S01]  /*c600*/  FSEL R136, R136, -INF , !P2 ;  /* 0xff80000088887808 */ /* 0x000fe20005000000 */
[----:B------:R-:W-:Y:S01]  /*c610*/  FMUL.FTZ R16, R16, R0 ;  /* 0x0000000010107220 */ /* 0x000fe20000410000 */
[----:B------:R-:W-:Y:S01]  /*c620*/  FSEL R30, R146, -INF , !P3 ;  /* 0xff800000921e7808 */ /* 0x000fe20005800000 */
[----:B------:R2:W4:Y:S01]  /*c630*/  MUFU.TANH R21, R13 ;  /* 0x0000000d00157308 */ /* 0x0005220000002400 */
[----:B------:R-:W-:Y:S01]  /*c640*/  ISETP.GE.AND P2, PT, R20, R70, PT ;  /* 0x000000461400720c */ /* 0x000fe20003f46270 */
[-C--:B------:R-:W-:Y:S01]  /*c650*/  FMUL.FTZ R17, R17, R0.reuse ;  /* 0x0000000011117220 */ /* 0x080fe20000410000 */
[----:B------:R-:W-:Y:S01]  /*c660*/  FSEL R146, R157, -INF , !P3 ;  /* 0xff8000009d927808 */ /* 0x000fe20005800000 */
[-C--:B------:R-:W-:Y:S01]  /*c670*/  FMUL.FTZ R18, R18, R0.reuse ;  /* 0x0000000012127220 */ /* 0x080fe20000410000 */
[----:B------:R-:W-:Y:S01]  /*c680*/  LOP3.LUT R20, R2, 0xb1, RZ, 0xfc, !PT ;  /* 0x000000b102147812 */ /* 0x000fe200078efcff */
[----:B------:R-:W-:Y:S01]  /*c690*/  FMUL.FTZ R19, R19, R0 ;  /* 0x0000000013137220 */ /* 0x000fe20000410000 */
[----:B------:R-:W-:Y:S01]  /*c6a0*/  FSEL R38, R161, -INF , !P1 ;  /* 0xff800000a1267808 */ /* 0x000fe20004800000 */
[----:B------:R-:W-:Y:S01]  /*c6b0*/  MUFU.TANH R17, R17 ;  /* 0x0000001100117308 */ /* 0x000fe20000002400 */
[----:B------:R-:W-:-:S02]  /*c6c0*/  FSEL R134, R162, -INF , !P1 ;  /* 0xff800000a2867808 */ /* 0x000fc40004800000 */
[----:B------:R-:W-:Y:S01]  /*c6d0*/  FSEL R29, R147, -INF , !P2 ;  /* 0xff800000931d7808 */ /* 0x000fe20005000000 */
[----:B------:R-:W-:Y:S01]  /*c6e0*/  BAR.SYNC.DEFER_BLOCKING 0x0 ;  /* 0x0000000000007b1d */ /* 0x000fe20000010000 */
[-C--:B------:R-:W-:Y:S02]  /*c6f0*/  ISETP.GE.AND P1, PT, R20, R70.reuse, PT ;  /* 0x000000461400720c */ /* 0x080fe40003f26270 */
[----:B------:R-:W-:Y:S01]  /*c700*/  FSEL R147, R154, -INF , !P2 ;  /* 0xff8000009a937808 */ /* 0x000fe20005000000 */
[----:B--2---:R-:W-:Y:S01]  /*c710*/  HMMA.16816.F32 R12, R8, R32, RZ ;  /* 0x00000020080c723c */ /* 0x004fe200000018ff */
[----:B------:R-:W-:Y:S01]  /*c720*/  FSEL R33, R142, -INF , !P6 ;  /* 0xff8000008e217808 */ /* 0x000fe20007000000 */
[----:B------:R-:W2:Y:S01]  /*c730*/  MUFU.TANH R18, R18 ;  /* 0x0000001200127308 */ /* 0x000ea20000002400 */
[----:B------:R-:W-:Y:S02]  /*c740*/  ISETP.GE.AND P6, PT, R3, R70, PT ;  /* 0x000000460300720c */ /* 0x000fe40003fc6270 */
[----:B------:R-:W-:-:S02]  /*c750*/  LOP3.LUT R3, R2, 0xc1, RZ, 0xfc, !PT ;  /* 0x000000c102037812 */ /* 0x000fc400078efcff */
[----:B------:R-:W-:Y:S01]  /*c760*/  FSEL R32, R155, -INF , !P5 ;  /* 0xff8000009b207808 */ /* 0x000fe20006800000 */
[----:B------:R-:W-:Y:S01]  /*c770*/  HMMA.16816.F32 R8, R8, R34, RZ ;  /* 0x000000220808723c */ /* 0x000fe200000018ff */
[----:B------:R-:W-:Y:S01]  /*c780*/  FSEL R142, R158, -INF , !P5 ;  /* 0xff8000009e8e7808 */ /* 0x000fe20006800000 */
[----:B------:R-:W-:Y:S01]  /*c790*/  MUFU.TANH R19, R19 ;  /* 0x0000001300137308 */ /* 0x000fe20000002400 */
[-C--:B------:R-:W-:Y:S02]  /*c7a0*/  ISETP.GE.AND P5, PT, R3, R70.reuse, PT ;  /* 0x000000460300720c */ /* 0x080fe40003fa6270 */
[C---:B------:R-:W-:Y:S02]  /*c7b0*/  LOP3.LUT R3, R2.reuse, 0xc8, RZ, 0xfc, !PT ;  /* 0x000000c802037812 */ /* 0x040fe400078efcff */
[----:B------:R-:W-:Y:S02]  /*c7c0*/  LOP3.LUT R20, R2, 0xb8, RZ, 0xfc, !PT ;  /* 0x000000b802147812 */ /* 0x000fe400078efcff */
[----:B------:R-:W-:-:S02]  /*c7d0*/  ISETP.GE.AND P4, PT, R3, R70, PT ;  /* 0x000000460300720c */ /* 0x000fc40003f86270 */
[----:B------:R-:W-:Y:S01]  /*c7e0*/  LOP3.LUT R3, R2, 0xc9, RZ, 0xfc, !PT ;  /* 0x000000c902037812 */ /* 0x000fe200078efcff */
[C---:B------:R-:W-:Y:S01]  /*c7f0*/  HMMA.16816.F32 R12, R4.reuse, R24, R12 ;  /* 0x00000018040c723c */ /* 0x040fe2000000180c */
[----:B------:R-:W-:Y:S02]  /*c800*/  FSEL R37, R138, -INF , !P0 ;  /* 0xff8000008a257808 */ /* 0x000fe40004000000 */
[-C--:B------:R-:W-:Y:S02]  /*c810*/  ISETP.GE.AND P3, PT, R3, R70.reuse, PT ;  /* 0x000000460300720c */ /* 0x080fe40003f66270 */
[----:B------:R-:W-:Y:S02]  /*c820*/  LOP3.LUT R3, R2, 0xd0, RZ, 0xfc, !PT ;  /* 0x000000d002037812 */ /* 0x000fe400078efcff */
[----:B------:R-:W-:Y:S01]  /*c830*/  FSEL R28, R149, -INF , !P1 ;  /* 0xff800000951c7808 */ /* 0x000fe20004800000 */
[----:B------:R-:W-:Y:S01]  /*c840*/  HMMA.16816.F32 R4, R4, R26, R8 ;  /* 0x0000001a0404723c */ /* 0x000fe20000001808 */
[----:B------:R-:W-:-:S02]  /*c850*/  ISETP.GE.AND P2, PT, R3, R70, PT ;  /* 0x000000460300720c */ /* 0x000fc40003f46270 */
[----:B------:R-:W-:Y:S02]  /*c860*/  LOP3.LUT R3, R2, 0xd1, RZ, 0xfc, !PT ;  /* 0x000000d102037812 */ /* 0x000fe400078efcff */
[----:B------:R-:W-:Y:S02]  /*c870*/  FSEL R138, R160, -INF , !P0 ;  /* 0xff800000a08a7808 */ /* 0x000fe40004000000 */
[----:B------:R-:W-:Y:S02]  /*c880*/  FSEL R149, R151, -INF , !P1 ;  /* 0xff80000097957808 */ /* 0x000fe40004800000 */
[-C--:B------:R-:W-:Y:S02]  /*c890*/  ISETP.GE.AND P0, PT, R20, R70.reuse, PT ;  /* 0x000000461400720c */ /* 0x080fe40003f06270 */
[----:B------:R-:W-:Y:S01]  /*c8a0*/  ISETP.GE.AND P1, PT, R3, R70, PT ;  /* 0x000000460300720c */ /* 0x000fe20003f26270 */
[----:B------:R1:W2:Y:S01]  /*c8b0*/  MUFU.TANH R20, R16 ;  /* 0x0000001000147308 */ /* 0x0002a20000002400 */
[----:B------:R-:W-:Y:S01]  /*c8c0*/  LOP3.LUT R3, R2, 0xd8, RZ, 0xfc, !PT ;  /* 0x000000d802037812 */ /* 0x000fe200078efcff */
[-C--:B------:R-:W-:Y:S01]  /*c8d0*/  FMUL.FTZ R8, R14, R0.reuse ;  /* 0x000000000e087220 */ /* 0x080fe20000410000 */
[----:B------:R-:W-:Y:S01]  /*c8e0*/  FSEL R25, R135, -INF , !P0 ;  /* 0xff80000087197808 */ /* 0x000fe20004000000 */
[-C--:B------:R-:W-:Y:S01]  /*c8f0*/  FMUL.FTZ R12, R12, R0.reuse ;  /* 0x000000000c0c7220 */ /* 0x080fe20000410000 */
[----:B------:R-:W-:Y:S01]  /*c900*/  FSEL R148, R148, -INF , !P0 ;  /* 0xff80000094947808 */ /* 0x000fe20004000000 */
[----:B------:R-:W-:Y:S01]  /*c910*/  FMUL.FTZ R13, R13, R0 ;  /* 0x000000000d0d7220 */ /* 0x000fe20000410000 */
        /* <DEDUP_REMOVED lines=8> */
[----:B------:R-:W-:Y:S01]  /*c9a0*/  FSEL R137, R137, -INF , !P5 ;  /* 0xff80000089897808 */ /* 0x000fe20006800000 */
[----:B------:R-:W2:Y:S01]  /*c9b0*/  MUFU.TANH R12, R12 ;  /* 0x0000000c000c7308 */ /* 0x000ea20000002400 */
[----:B-1----:R-:W-:-:S02]  /*c9c0*/  LOP3.LUT R16, R2, 0xc0, RZ, 0xfc, !PT ;  /* 0x000000c002107812 */ /* 0x002fc400078efcff */
[----:B------:R-:W-:Y:S02]  /*c9d0*/  FSEL R26, R99, -INF , !P4 ;  /* 0xff800000631a7808 */ /* 0x000fe40006000000 */
[-C--:B------:R-:W-:Y:S02]  /*c9e0*/  ISETP.GE.AND P6, PT, R16, R70.reuse, PT ;  /* 0x000000461000720c */ /* 0x080fe40003fc6270 */
[----:B------:R-:W-:Y:S01]  /*c9f0*/  FSEL R16, R118, -INF , !P5 ;  /* 0xff80000076107808 */ /* 0x000fe20006800000 */
[----:B------:R-:W-:Y:S01]  /*ca00*/  MUFU.TANH R13, R13 ;  /* 0x0000000d000d7308 */ /* 0x000fe20000002400 */
[----:B------:R-:W-:Y:S01]  /*ca10*/  ISETP.GE.AND P5, PT, R3, R70, PT ;  /* 0x000000460300720c */ /* 0x000fe20003fa6270 */
[-C--:B---3--:R-:W-:Y:S01]  /*ca20*/  FMUL.FTZ R8, R15, R0.reuse ;  /* 0x000000000f087220 */ /* 0x088fe20000410000 */
[----:B------:R-:W-:Y:S01]  /*ca30*/  LOP3.LUT R3, R2, 0xe1, RZ, 0xfc, !PT ;  /* 0x000000e102037812 */ /* 0x000fe200078efcff */
[----:B------:R-:W-:Y:S01]  /*ca40*/  FMUL.FTZ R0, R7, R0 ;  /* 0x0000000007007220 */ /* 0x000fe20000410000 */
[----:B------:R-:W-:-:S02]  /*ca50*/  FSEL R14, R121, -INF , !P6 ;  /* 0xff800000790e7808 */ /* 0x000fc40007000000 */
[----:B------:R-:W-:Y:S01]  /*ca60*/  FSEL R139, R139, -INF , !P6 ;  /* 0xff8000008b8b7808 */ /* 0x000fe20007000000 */
[----:B------:R-:W1:Y:S01]  /*ca70*/  MUFU.TANH R8, R8 ;  /* 0x0000000800087308 */ /* 0x000e620000002400 */
[-C--:B------:R-:W-:Y:S02]  /*ca80*/  ISETP.GE.AND P6, PT, R3, R70.reuse, PT ;  /* 0x000000460300720c */ /* 0x080fe40003fc6270 */
[----:B------:R-:W-:Y:S02]  /*ca90*/  LOP3.LUT R3, R2, 0xe8, RZ, 0xfc, !PT ;  /* 0x000000e802037812 */ /* 0x000fe400078efcff */
[----:B------:R-:W-:Y:S02]  /*caa0*/  FSEL R115, R115, -INF , !P4 ;  /* 0xff80000073737808 */ /* 0x000fe40006000000 */
[----:B------:R-:W-:Y:S01]  /*cab0*/  @P5 LOP3.LUT R46, R46, 0x1, RZ, 0xfc, !PT ;  /* 0x000000012e2e5812 */ /* 0x000fe200078efcff */
[----:B------:R-:W-:Y:S01]  /*cac0*/  MUFU.TANH R4, R4 ;  /* 0x0000000400047308 */ /* 0x000fe20000002400 */
[----:B------:R-:W-:-:S02]  /*cad0*/  ISETP.GE.AND P5, PT, R3, R70, PT ;  /* 0x000000460300720c */ /* 0x000fc40003fa6270 */
[C---:B------:R-:W-:Y:S02]  /*cae0*/  LOP3.LUT R3, R2.reuse, 0xe9, RZ, 0xfc, !PT ;  /* 0x000000e902037812 */ /* 0x040fe400078efcff */
[----:B------:R-:W-:Y:S02]  /*caf0*/  FSEL R65, R65, -INF , !P3 ;  /* 0xff80000041417808 */ /* 0x000fe40005800000 */
[-C--:B------:R-:W-:Y:S01]  /*cb00*/  ISETP.GE.AND P4, PT, R3, R70.reuse, PT ;  /* 0x000000460300720c */ /* 0x080fe20003f86270 */
[----:B------:R-:W-:Y:S01]  /*cb10*/  MUFU.TANH R5, R5 ;  /* 0x0000000500057308 */ /* 0x000fe20000002400 */
[----:B------:R-:W-:Y:S02]  /*cb20*/  LOP3.LUT R3, R2, 0xf0, RZ, 0xfc, !PT ;  /* 0x000000f002037812 */ /* 0x000fe400078efcff */
[----:B------:R-:W-:Y:S02]  /*cb30*/  FSEL R114, R114, -INF , !P3 ;  /* 0xff80000072727808 */ /* 0x000fe40005800000 */
[----:B------:R-:W-:-:S02]  /*cb40*/  ISETP.GE.AND P3, PT, R3, R70, PT ;  /* 0x000000460300720c */ /* 0x000fc40003f66270 */
[C---:B------:R-:W-:Y:S01]  /*cb50*/  LOP3.LUT R9, R2.reuse, 0xd9, RZ, 0xfc, !PT ;  /* 0x000000d902097812 */ /* 0x040fe200078efcff */
[----:B------:R-:W3:Y:S01]  /*cb60*/  MUFU.TANH R6, R6 ;  /* 0x0000000600067308 */ /* 0x000ee20000002400 */
[----:B------:R-:W-:Y:S02]  /*cb70*/  LOP3.LUT R3, R2, 0xf1, RZ, 0xfc, !PT ;  /* 0x000000f102037812 */ /* 0x000fe400078efcff */
[----:B------:R-:W-:Y:S02]  /*cb80*/  FSEL R82, R82, -INF , !P2 ;  /* 0xff80000052527808 */ /* 0x000fe40005000000 */
[----:B------:R-:W-:Y:S02]  /*cb90*/  FSEL R103, R103, -INF , !P2 ;  /* 0xff80000067677808 */ /* 0x000fe40005000000 */
[----:B------:R-:W-:Y:S01]  /*cba0*/  FSEL R86, R86, -INF , !P1 ;  /* 0xff80000056567808 */ /* 0x000fe20004800000 */
[----:B------:R-:W3:Y:S01]  /*cbb0*/  MUFU.TANH R0, R0 ;  /* 0x0000000000007308 */ /* 0x000ee20000002400 */
[----:B------:R-:W-:-:S02]  /*cbc0*/  FSEL R102, R102, -INF , !P1 ;  /* 0xff80000066667808 */ /* 0x000fc40004800000 */
[----:B------:R-:W-:Y:S02]  /*cbd0*/  FSEL R85, R85, -INF , !P0 ;  /* 0xff80000055557808 */ /* 0x000fe40004000000 */
[----:B------:R-:W-:Y:S02]  /*cbe0*/  FSEL R121, R88, -INF , !P0 ;  /* 0xff80000058797808 */ /* 0x000fe40004000000 */
[-C--:B------:R-:W-:Y:S02]  /*cbf0*/  ISETP.GE.AND P1, PT, R9, R70.reuse, PT ;  /* 0x000000460900720c */ /* 0x080fe40003f26270 */
[----:B------:R-:W-:Y:S02]  /*cc00*/  ISETP.GE.AND P2, PT, R3, R70, PT ;  /* 0x000000460300720c */ /* 0x000fe40003f46270 */
[----:B------:R-:W-:Y:S02]  /*cc10*/  LOP3.LUT P0, RZ, R46, 0x1, RZ, 0xc0, !PT ;  /* 0x000000012eff7812 */ /* 0x000fe4000780c0ff */
[----:B------:R-:W-:-:S02]  /*cc20*/  LOP3.LUT R3, R2, 0xf8, RZ, 0xfc, !PT ;  /* 0x000000f802037812 */ /* 0x000fc400078efcff */
[----:B------:R-:W-:Y:S02]  /*cc30*/  LOP3.LUT R2, R2, 0xf9, RZ, 0xfc, !PT ;  /* 0x000000f902027812 */ /* 0x000fe400078efcff */
[----:B------:R-:W-:Y:S02]  /*cc40*/  FSEL R143, R87, -INF , !P1 ;  /* 0xff800000578f7808 */ /* 0x000fe40004800000 */
[----:B------:R-:W-:Y:S02]  /*cc50*/  FSEL R84, R84, -INF , !P1 ;  /* 0xff80000054547808 */ /* 0x000fe40004800000 */
[----:B----4-:R-:W-:Y:S02]  /*cc60*/  FSEL R87, R21, -INF , !P0 ;  /* 0xff80000015577808 */ /* 0x010fe40004000000 */
[----:B------:R-:W-:Y:S02]  /*cc70*/  FSEL R150, R83, -INF , !P0 ;  /* 0xff80000053967808 */ /* 0x000fe40004000000 */
[----:B------:R-:W-:-:S02]  /*cc80*/  ISETP.GE.AND P1, PT, R3, R70, PT ;  /* 0x000000460300720c */ /* 0x000fc40003f26270 */
[----:B------:R-:W-:Y:S02]  /*cc90*/  ISETP.GE.AND P0, PT, R2, R70, PT ;  /* 0x000000460200720c */ /* 0x000fe40003f06270 */
[----:B------:R-:W-:Y:S02]  /*cca0*/  FSEL R70, R23, -INF , !P6 ;  /* 0xff80000017467808 */ /* 0x000fe40007000000 */
[----:B------:R-:W-:Y:S02]  /*ccb0*/  FSEL R151, R73, -INF , !P6 ;  /* 0xff80000049977808 */ /* 0x000fe40007000000 */
[----:B------:R-:W-:Y:S02]  /*ccc0*/  ISETP.NE.AND P6, PT, R189, 0x1, PT ;  /* 0x00000001bd00780c */ /* 0x000fe40003fc5270 */
[----:B--2---:R-:W-:Y:S02]  /*ccd0*/  FSEL R73, R18, -INF , !P5 ;  /* 0xff80000012497808 */ /* 0x004fe40006800000 */
[----:B------:R-:W-:-:S02]  /*cce0*/  FSEL R154, R20, -INF , !P5 ;  /* 0xff800000149a7808 */ /* 0x000fc40006800000 */
[----:B------:R-:W-:Y:S02]  /*ccf0*/  FSEL R83, R19, -INF , !P4 ;  /* 0xff80000013537808 */ /* 0x000fe40006000000 */
[----:B------:R-:W-:Y:S02]  /*cd00*/  FSEL R155, R17, -INF , !P4 ;  /* 0xff800000119b7808 */ /* 0x000fe40006000000 */
[----:B------:R-:W-:Y:S02]  /*cd10*/  FSEL R88, R10, -INF , !P3 ;  /* 0xff8000000a587808 */ /* 0x000fe40005800000 */
[----:B------:R-:W-:Y:S02]  /*cd20*/  FSEL R156, R12, -INF , !P3 ;  /* 0xff8000000c9c7808 */ /* 0x000fe40005800000 */
[----:B-1----:R-:W-:Y:S02]  /*cd30*/  FSEL R99, R8, -INF , !P2 ;  /* 0xff80000008637808 */ /* 0x002fe40005000000 */
[----:B------:R-:W-:-:S02]  /*cd40*/  FSEL R157, R13, -INF , !P2 ;  /* 0xff8000000d9d7808 */ /* 0x000fc40005000000 */
[----:B---3--:R-:W-:Y:S02]  /*cd50*/  FSEL R118, R6, -INF , !P1 ;  /* 0xff80000006767808 */ /* 0x008fe40004800000 */
        /* <DEDUP_REMOVED lines=17> */
.L_x_2970:
        /* <DEDUP_REMOVED lines=36> */
[----:B------:R-:W-:Y:S02]  /*d0b0*/  @!P4 IADD3 R2, PT, PT, -R2, RZ, RZ ;  /* 0x000000ff0202c210 */ /* 0x000fe40007ffe1ff */
[----:B------:R-:W-:Y:S02]  /*d0c0*/  @!P5 IMAD.MOV R3, RZ, RZ, -R3 ;  /* 0x000000ffff03d224 */ /* 0x000fe400078e0a03 */
[----:B------:R-:W-:-:S03]  /*d0d0*/  SEL R5, R0, R2, !P0 ;  /* 0x0000000200057207 */ /* 0x000fc60004000000 */
[----:B------:R-:W-:Y:S02]  /*d0e0*/  SEL R0, R0, R3, !P0 ;  /* 0x0000000300007207 */ /* 0x000fe40004000000 */
[--C-:B------:R-:W-:Y:S01]  /*d0f0*/  IMAD.WIDE R8, R5, 0x4, R190.reuse ;  /* 0x0000000405087825 */ /* 0x100fe200078e02be */
[----:B------:R-:W2:Y:S03]  /*d100*/  LD.E.64 R2, desc[UR4][R152.64+0x38] ;  /* 0x0000380498027980 */ /* 0x000ea6000c101b00 */
        /* <DEDUP_REMOVED lines=20> */
.L_x_2971:
[----:B------:R-:W-:Y:S05]  /*d250*/  BSYNC.RECONVERGENT B0 ;  /* 0x0000000000007941 */ /* 0x000fea0003800200 */
.L_x_2969:
        /* <DEDUP_REMOVED lines=30> */
.L_x_2968:
[----:B------:R-:W-:Y:S05]  /*d440*/  BSYNC.RECONVERGENT B1 ;  /* 0x0000000000017941 */ /* 0x000fea0003800200 */
.L_x_2967:
[----:B------:R-:W2:Y:S01]  /*d450*/  LD.E R0, desc[UR4][R152.64+0xdc] ;  /* 0x0000dc0498007980 */ /* 0x000ea2000c101900 */
[----:B------:R-:W-:Y:S01]  /*d460*/  FMNMX3.FTZ R21, R78, R77, R76, !PT ;  /* 0x0000004d4e157276 */ /* 0x000fe2000781004c */
[----:B------:R-:W1:Y:S01]  /*d470*/  S2UR UR6, SR_CgaCtaId ;  /* 0x00000000000679c3 */ /* 0x000e620000008800 */
[----:B------:R-:W-:Y:S01]  /*d480*/  FMNMX3.FTZ R22, R90, R89, R91, !PT ;  /* 0x000000595a167276 */ /* 0x000fe2000781005b */
[----:B------:R-:W-:Y:S01]  /*d490*/  UMOV UR7, 0x400 ;  /* 0x0000040000077882 */ /* 0x000fe20000000000 */
        /* <DEDUP_REMOVED lines=10> */
[----:B------:R-:W-:Y:S01]  /*d540*/  FMNMX3.FTZ R21, R21, R66, R64, !PT ;  /* 0x0000004215157276 */ /* 0x000fe20007810040 */
[----:B-1----:R-:W-:Y:S01]  /*d550*/  ULEA UR6, UR6, UR7, 0x18 ;  /* 0x0000000706067291 */ /* 0x002fe2000f8ec0ff */
        /* <DEDUP_REMOVED lines=51> */
[----:B----4-:R-:W1:Y:S04]  /*d890*/  SHFL.BFLY PT, R2, R21, 0x2, 0x1f ;  /* 0x0c401f0015027f89 */ /* 0x010e6800000e0000 */
[----:B------:R-:W3:Y:S01]  /*d8a0*/  SHFL.BFLY PT, R4, R22, 0x2, 0x1f ;  /* 0x0c401f0016047f89 */ /* 0x000ee200000e0000 */
[----:B-1----:R-:W-:Y:S02]  /*d8b0*/  FMNMX.FTZ R21, R21, R2, !PT ;  /* 0x0000000215157209 */ /* 0x002fe40007810000 */
        /* <DEDUP_REMOVED lines=13> */
[----:B------:R-:W-:-:S06]  /*d990*/  FFMA.FTZ R4, R90, R0, -R5 ;  /* 0x000000005a047223 */ /* 0x000fcc0000010805 */
[----:B------:R-:W-:Y:S01]  /*d9a0*/  MUFU.EX2 R7, R4 ;  /* 0x0000000400077308 */ /* 0x000fe20000000800 */
[----:B-1----:R-:W-:-:S07]  /*d9b0*/  FFMA.FTZ R2, R77, R0, -R3 ;  /* 0x000000004d027223 */ /* 0x002fce0000010803 */
[----:B------:R1:W2:Y:S02]  /*d9c0*/  MUFU.EX2 R161, R2 ;  /* 0x0000000200a17308 */ /* 0x0002a40000000800 */
[----:B-1----:R-:W-:Y:S01]  /*d9d0*/  FFMA.FTZ R2, R76, R0, -R3 ;  /* 0x000000004c027223 */ /* 0x002fe20000010803 */
[----:B--2---:R-:W-:Y:S01]  /*d9e0*/  F2FP.F16.F32.PACK_AB R9, R161, R162 ;  /* 0x000000a2a109723e */ /* 0x004fe200000000ff */
[----:B------:R-:W-:-:S04]  /*d9f0*/  FADD.FTZ R4, R162, R161 ;  /* 0x000000a1a2047221 */ /* 0x000fc80000010000 */
[----:B------:R1:W2:Y:S02]  /*da00*/  MUFU.EX2 R164, R2 ;  /* 0x0000000200a47308 */ /* 0x0002a40000000800 */
[----:B-1----:R-:W-:Y:S01]  /*da10*/  FFMA.FTZ R2, R81, R0, -R3 ;  /* 0x0000000051027223 */ /* 0x002fe20000010803 */
[----:B--2---:R-:W-:-:S05]  /*da20*/  FADD.FTZ R4, R164, R4 ;  /* 0x00000004a4047221 */ /* 0x004fca0000010000 */
        /* <DEDUP_REMOVED lines=141> */
[-CC-:B--2---:R-:W-:Y:S01]  /*e300*/  FFMA.FTZ R2, R98, R0.reuse, -R5.reuse ;  /* 0x0000000062027223 */ /* 0x184fe20000010805 */
        /* <DEDUP_REMOVED lines=175> */
[----:B------:R-:W-:Y:S01]  /*ee00*/  FFMA.FTZ R6, R149, R0, -R5 ;  /* 0x0000000095067223 */ /* 0x000fe20000010805 */
[----:B-----5:R-:W-:Y:S01]  /*ee10*/  F2FP.F16.F32.PACK_AB R10, R61, R64 ;  /* 0x000000403d0a723e */ /* 0x020fe200000000ff */
[----:B------:R-:W-:Y:S01]  /*ee20*/  FADD.FTZ R2, R170, R2 ;  /* 0x00000002aa027221 */ /* 0x000fe20000010000 */
[----:B------:R-:W-:-:S03]  /*ee30*/  FADD.FTZ R4, R59, R4 ;  /* 0x000000043b047221 */ /* 0x000fc60000010000 */
        /* <DEDUP_REMOVED lines=92> */
[----:B------:R1:W3:Y:S07]  /*f400*/  MUFU.EX2 R53, R6 ;  /* 0x0000000600357308 */ /* 0x0002ee0000000800 */
[----:B------:R-:W-:Y:S01]  /*f410*/  HMMA.16816.F32 R12, R8, R34, R12 ;  /* 0x00000022080c723c */ /* 0x000fe2000000180c */
[----:B------:R-:W-:Y:S01]  /*f420*/  F2FP.F16.F32.PACK_AB R9, R104, R105 ;  /* 0x000000696809723e */ /* 0x000fe200000000ff */
[----:B------:R-:W-:Y:S01]  /*f430*/  LDSM.16.MT88.4 R32, [R23+0x8c00] ;  /* 0x008c00001720783b */ /* 0x000fe20000004200 */
[----:B------:R-:W-:Y:S01]  /*f440*/  F2FP.F16.F32.PACK_AB R11, R100, R101 ;  /* 0x00000065640b723e */ /* 0x000fe200000000ff */
[----:B-1----:R-:W-:Y:S01]  /*f450*/  FADD.FTZ R6, R86, R4 ;  /* 0x0000000456067221 */ /* 0x002fe20000010000 */
[----:B------:R-:W-:Y:S01]  /*f460*/  FFMA.FTZ R4, R103, R0, -R5 ;  /* 0x0000000067047223 */ /* 0x000fe20000010805 */
[----:B---3--:R-:W-:-:S02]  /*f470*/  F2FP.F16.F32.PACK_AB R149, R53, R57 ;  /* 0x000000393595723e */ /* 0x008fc400000000ff */
        /* <DEDUP_REMOVED lines=23> */
[----:B------:R1:W3:Y:S01]  /*f5f0*/  LDSM.16.MT88.4 R140, [R23+0x8800] ;  /* 0x00880000178c783b */ /* 0x0002e20000004200 */
[----:B------:R5:W2:Y:S02]  /*f600*/  MUFU.EX2 R46, R4 ;  /* 0x00000004002e7308 */ /* 0x000aa40000000800 */
[----:B------:R-:W-:-:S04]  /*f610*/  FADD.FTZ R6, R66, R6 ;  /* 0x0000000642067221 */ /* 0x000fc80000010000 */
[----:B------:R-:W-:-:S04]  /*f620*/  FADD.FTZ R6, R65, R6 ;  /* 0x0000000641067221 */ /* 0x000fc80000010000 */
[----:B------:R-:W-:-:S04]  /*f630*/  FADD.FTZ R6, R64, R6 ;  /* 0x0000000640067221 */ /* 0x000fc80000010000 */
[----:B------:R-:W-:Y:S01]  /*f640*/  FADD.FTZ R6, R61, R6 ;  /* 0x000000063d067221 */ /* 0x000fe20000010000 */
[--C-:B-----5:R-:W-:Y:S01]  /*f650*/  FFMA.FTZ R4, R118, R0, -R3.reuse ;  /* 0x0000000076047223 */ /* 0x120fe20000010803 */
[----:B--2---:R-:W-:Y:S01]  /*f660*/  F2FP.F16.F32.PACK_AB R10, R46, R48 ;  /* 0x000000302e0a723e */ /* 0x004fe200000000ff */
[-C--:B------:R-:W-:Y:S02]  /*f670*/  FFMA.FTZ R3, R160, R0.reuse, -R3 ;  /* 0x00000000a0037223 */ /* 0x080fe40000010803 */
[----:B------:R2:W-:Y:S04]  /*f680*/  MUFU.EX2 R49, R4 ;  /* 0x0000000400317308 */ /* 0x0005e80000000800 */
[C---:B------:R-:W-:Y:S04]  /*f690*/  HMMA.16816.F32 R24, R8.reuse, R38, R24 ;  /* 0x000000260818723c */ /* 0x040fe80000001818 */
[----:B-1----:R-:W-:Y:S04]  /*f6a0*/  MUFU.EX2 R23, R7 ;  /* 0x0000000700177308 */ /* 0x002fe80000000800 */
[----:B------:R-:W-:Y:S01]  /*f6b0*/  HMMA.16816.F32 R136, R8, R36, R28 ;  /* 0x000000240888723c */ /* 0x000fe2000000181c */
[----:B------:R-:W1:Y:S03]  /*f6c0*/  LDSM.16.MT88.4 R28, [R20+0x8800] ;  /* 0x00880000141c783b */ /* 0x000e660000004200 */
[----:B------:R-:W5:Y:S01]  /*f6d0*/  MUFU.EX2 R3, R3 ;  /* 0x0000000300037308 */ /* 0x000f620000000800 */
[----:B--2---:R-:W-:-:S03]  /*f6e0*/  FFMA.FTZ R4, R150, R0, -R5 ;  /* 0x0000000096047223 */ /* 0x004fc60000010805 */
[C---:B----4-:R-:W-:Y:S04]  /*f6f0*/  HMMA.16816.F32 R16, R8.reuse, R40, R16 ;  /* 0x000000280810723c */ /* 0x050fe80000001810 */
[----:B------:R2:W-:Y:S04]  /*f700*/  MUFU.EX2 R45, R4 ;  /* 0x00000004002d7308 */ /* 0x0005e80000000800 */
[----:B------:R-:W-:Y:S01]  /*f710*/  HMMA.16816.F32 R12, R8, R42, R12 ;  /* 0x0000002a080c723c */ /* 0x000fe2000000180c */
[----:B------:R-:W-:Y:S02]  /*f720*/  F2FP.F16.F32.PACK_AB R9, R87, R98 ;  /* 0x000000625709723e */ /* 0x000fe400000000ff */
[----:B------:R-:W-:Y:S01]  /*f730*/  F2FP.F16.F32.PACK_AB R11, R73, R84 ;  /* 0x00000054490b723e */ /* 0x000fe200000000ff */
[----:B--2---:R-:W-:Y:S01]  /*f740*/  FFMA.FTZ R4, R151, R0, -R5 ;  /* 0x0000000097047223 */ /* 0x004fe20000010805 */
[----:B-----5:R-:W-:-:S03]  /*f750*/  F2FP.F16.F32.PACK_AB R151, R3, R49 ;  /* 0x000000310397723e */ /* 0x020fc600000000ff */
[----:B------:R2:W4:Y:S02]  /*f760*/  MUFU.EX2 R44, R4 ;  /* 0x00000004002c7308 */ /* 0x0005240000000800 */
[----:B--2---:R-:W-:Y:S01]  /*f770*/  FFMA.FTZ R4, R154, R0, -R5 ;  /* 0x000000009a047223 */ /* 0x004fe20000010805 */
[----:B----4-:R-:W-:-:S05]  /*f780*/  F2FP.F16.F32.PACK_AB R8, R44, R45 ;  /* 0x0000002d2c08723e */ /* 0x010fca00000000ff */
[----:B------:R2:W-:Y:S02]  /*f790*/  MUFU.EX2 R39, R4 ;  /* 0x0000000400277308 */ /* 0x0005e40000000800 */
[----:B--2---:R-:W-:Y:S01]  /*f7a0*/  FFMA.FTZ R4, R155, R0, -R5 ;  /* 0x000000009b047223 */ /* 0x004fe20000010805 */
[----:B------:R-:W-:-:S05]  /*f7b0*/  SHF.L.U32 R155, R222, 0x2, RZ ;  /* 0x00000002de9b7819 */ /* 0x000fca00000006ff */
[----:B------:R2:W4:Y:S02]  /*f7c0*/  MUFU.EX2 R37, R4 ;  /* 0x0000000400257308 */ /* 0x0005240000000800 */
[----:B--2---:R-:W-:Y:S01]  /*f7d0*/  FFMA.FTZ R4, R156, R0, -R5 ;  /* 0x000000009c047223 */ /* 0x004fe20000010805 */
[----:B----4-:R-:W-:-:S05]  /*f7e0*/  F2FP.F16.F32.PACK_AB R10, R37, R39 ;  /* 0x00000027250a723e */ /* 0x010fca00000000ff */
[----:B------:R2:W-:Y:S02]  /*f7f0*/  MUFU.EX2 R38, R4 ;  /* 0x0000000400267308 */ /* 0x0005e40000000800 */
[C---:B---3--:R-:W-:Y:S08]  /*f800*/  HMMA.16816.F32 R136, R8.reuse, R140, R136 ;  /* 0x0000008c0888723c */ /* 0x048ff00000001888 */
[----:B------:R-:W-:Y:S01]  /*f810*/  HMMA.16816.F32 R140, R8, R142, R24 ;  /* 0x0000008e088c723c */ /* 0x000fe20000001818 */
[----:B--2---:R-:W-:Y:S01]  /*f820*/  FADD.FTZ R4, R212, R2 ;  /* 0x00000002d4047221 */ /* 0x004fe20000010000 */
[-CC-:B------:R-:W-:Y:S01]  /*f830*/  FFMA.FTZ R2, R157, R0.reuse, -R5.reuse ;  /* 0x000000009d027223 */ /* 0x180fe20000010805 */
[----:B------:R-:W-:-:S05]  /*f840*/  FFMA.FTZ R5, R159, R0, -R5 ;  /* 0x000000009f057223 */ /* 0x000fca0000010805 */
[C---:B-1----:R-:W-:Y:S01]  /*f850*/  HMMA.16816.F32 R144, R8.reuse, R28, R16 ;  /* 0x0000001c0890723c */ /* 0x042fe20000001810 */
        /* <DEDUP_REMOVED lines=53> */
[C---:B------:R-:W-:Y:S01]  /*fbb0*/  IMAD.SHL.U32 R175, R62.reuse, 0x40, RZ ;  /* 0x000000403eaf7824 */ /* 0x040fe200078e00ff */
[----:B------:R-:W-:Y:S01]  /*fbc0*/  SHF.L.U64.HI R176, R62, 0x6, R63 ;  /* 0x000000063eb07819 */ /* 0x000fe2000001023f */
[----:B------:R-:W-:Y:S01]  /*fbd0*/  VIADD R189, R189, 0xfffffffe ;  /* 0xfffffffebdbd7836 */ /* 0x000fe20000000000 */
[----:B------:R-:W-:Y:S01]  /*fbe0*/  ISETP.NE.AND.EX P3, PT, R233, RZ, PT, P0 ;  /* 0x000000ffe900720c */ /* 0x000fe20003f65300 */
[----:B------:R-:W-:Y:S01]  /*fbf0*/  IMAD.MOV.U32 R135, RZ, RZ, R22 ;  /* 0x000000ffff877224 */ /* 0x000fe200078e0016 */
[----:B------:R-:W-:-:S11]  /*fc00*/  MOV R134, R21 ;  /* 0x0000001500867202 */ /* 0x000fd60000000f00 */
.L_x_2979:
        /* <DEDUP_REMOVED lines=77> */
.L_x_2974:
[----:B------:R-:W-:Y:S05]  /*100e0*/  BSYNC.RECONVERGENT B0 ;  /* 0x0000000000007941 */ /* 0x000fea0003800200 */
.L_x_2973:
[-C--:B------:R-:W-:Y:S01]  /*100f0*/  MOV R12, R230.reuse ;  /* 0x000000e6000c7202 */ /* 0x080fe20000000f00 */
[----:B------:R-:W1:Y:S01]  /*10100*/  S2UR UR7, SR_CgaCtaId ;  /* 0x00000000000779c3 */ /* 0x000e620000008800 */
[-C--:B------:R-:W-:Y:S01]  /*10110*/  MOV R13, R229.reuse ;  /* 0x000000e5000d7202 */ /* 0x080fe20000000f00 */
[----:B------:R-:W-:Y:S01]  /*10120*/  UMOV UR8, 0x400 ;  /* 0x0000040000087882 */ /* 0x000fe20000000000 */
[----:B------:R-:W-:Y:S01]  /*10130*/  IADD3 R2, P0, PT, R175, R230, RZ ;  /* 0x000000e6af027210 */ /* 0x000fe20007f1e0ff */
[----:B------:R-:W-:Y:S01]  /*10140*/  BSSY.RECONVERGENT B1, `(.L_x_2975) ;  /* 0x0000206000017945 */ /* 0x000fe20003800200 */
[----:B------:R-:W-:Y:S01]  /*10150*/  ISETP.NE.AND P1, PT, R189, RZ, PT ;  /* 0x000000ffbd00720c */ /* 0x000fe20003f25270 */
[----:B------:R-:W-:Y:S01]  /*10160*/  @!PT LDS RZ, [RZ] ;  /* 0x00000000fffff984 */ /* 0x000fe20000000800 */
[----:B------:R-:W-:Y:S01]  /*10170*/  @!PT LDS RZ, [RZ] ;  /* 0x00000000fffff984 */ /* 0x000fe20000000800 */
[----:B------:R-:W-:Y:S01]  /*10180*/  @!PT LDS RZ, [RZ] ;  /* 0x00000000fffff984 */ /* 0x000fe20000000800 */
[----:B------:R-:W-:Y:S01]  /*10190*/  LDGSTS.E.BYPASS.LTC128B.128 [R174+0x5000], desc[UR4][R12.64] ;  /* 0x050000000cae7fae */ /* 0x000fe2000b981a04 */
[----:B------:R-:W-:Y:S02]  /*101a0*/  IADD3.X R3, PT, PT, R176, R229, RZ, P0, !PT ;  /* 0x000000e5b0037210 */ /* 0x000fe400007fe4ff */
[-C--:B------:R-:W-:Y:S04]  /*101b0*/  IADD3 R10, P0, PT, R2, R175.reuse, RZ ;  /* 0x000000af020a7210 */ /* 0x080fe80007f1e0ff */
[-C--:B------:R-:W-:Y:S01]  /*101c0*/  IADD3.X R11, PT, PT, R3, R176.reuse, RZ, P0, !PT ;  /* 0x000000b0030b7210 */ /* 0x080fe200007fe4ff */
[----:B------:R2:W-:Y:S01]  /*101d0*/  LDGSTS.E.BYPASS.LTC128B.128 [R174+0x5800], desc[UR4][R2.64] ;  /* 0x0580000002ae7fae */ /* 0x0005e2000b981a04 */
[-C--:B------:R-:W-:Y:S04]  /*101e0*/  IADD3 R8, P0, PT, R10, R175.reuse, RZ ;  /* 0x000000af0a087210 */ /* 0x080fe80007f1e0ff */
[-C--:B------:R-:W-:Y:S02]  /*101f0*/  IADD3.X R9, PT, PT, R11, R176.reuse, RZ, P0, !PT ;  /* 0x000000b00b097210 */ /* 0x080fe400007fe4ff */
[-C--:B------:R-:W-:Y:S01]  /*10200*/  IADD3 R6, P0, PT, R8, R175.reuse, RZ ;  /* 0x000000af08067210 */ /* 0x080fe20007f1e0ff */
[----:B------:R3:W-:Y:S01]  /*10210*/  LDGSTS.E.BYPASS.LTC128B.128 [R174+0x6000], desc[UR4][R10.64] ;  /* 0x060000000aae7fae */ /* 0x0007e2000b981a04 */
[----:B-1----:R-:W-:Y:S02]  /*10220*/  ULEA UR6, UR7, UR8, 0x18 ;  /* 0x0000000807067291 */ /* 0x002fe4000f8ec0ff */
[-C--:B------:R-:W-:Y:S02]  /*10230*/  IADD3.X R7, PT, PT, R9, R176.reuse, RZ, P0, !PT ;  /* 0x000000b009077210 */ /* 0x080fe400007fe4ff */
[-C--:B------:R-:W-:Y:S03]  /*10240*/  IADD3 R4, P0, PT, R6, R175.reuse, RZ ;  /* 0x000000af06047210 */ /* 0x080fe60007f1e0ff */
[----:B------:R-:W-:Y:S01]  /*10250*/  LDGSTS.E.BYPASS.LTC128B.128 [R174+0x6800], desc[UR4][R8.64] ;  /* 0x0680000008ae7fae */ /* 0x000fe2000b981a04 */
[-C--:B------:R-:W-:Y:S07]  /*10260*/  IADD3.X R5, PT, PT, R7, R176.reuse, RZ, P0, !PT ;  /* 0x000000b007057210 */ /* 0x080fee00007fe4ff */
[----:B------:R-:W-:Y:S01]  /*10270*/  LDGSTS.E.BYPASS.LTC128B.128 [R174+0x7000], desc[UR4][R6.64] ;  /* 0x0700000006ae7fae */ /* 0x000fe2000b981a04 */
[-C--:B--2---:R-:W-:Y:S04]  /*10280*/  IADD3 R2, P0, PT, R4, R175.reuse, RZ ;  /* 0x000000af04027210 */ /* 0x084fe80007f1e0ff */
[-C--:B------:R-:W-:Y:S03]  /*10290*/  IADD3.X R3, PT, PT, R5, R176.reuse, RZ, P0, !PT ;  /* 0x000000b005037210 */ /* 0x080fe600007fe4ff */
[----:B------:R1:W-:Y:S01]  /*102a0*/  LDGSTS.E.BYPASS.LTC128B.128 [R174+0x7800], desc[UR4][R4.64] ;  /* 0x0780000004ae7fae */ /* 0x0003e2000b981a04 */
[----:B---3--:R-:W-:Y:S04]  /*102b0*/  IADD3 R10, P0, PT, R2, R175, RZ ;  /* 0x000000af020a7210 */ /* 0x008fe80007f1e0ff */
[----:B------:R-:W-:Y:S03]  /*102c0*/  IADD3.X R11, PT, PT, R3, R176, RZ, P0, !PT ;  /* 0x000000b0030b7210 */ /* 0x000fe600007fe4ff */
[----:B------:R2:W-:Y:S08]  /*102d0*/  LDGSTS.E.BYPASS.LTC128B.128 [R174+0x8000], desc[UR4][R2.64] ;  /* 0x0800000002ae7fae */ /* 0x0005f0000b981a04 */
[----:B------:R3:W-:Y:S08]  /*102e0*/  LDGSTS.E.BYPASS.LTC128B.128 [R174+0x8800], desc[UR4][R10.64] ;  /* 0x088000000aae7fae */ /* 0x0007f0000b981a04 */
[----:B------:R-:W4:Y:S04]  /*102f0*/  LD.E R171, desc[UR4][R152.64+0x18c] ;  /* 0x00018c0498ab7980 */ /* 0x000f28000c101900 */
[----:B------:R-:W0:Y:S01]  /*10300*/  LDGDEPBAR ;  /* 0x00000000000079af */ /* 0x000e220000000000 */
[----:B-1----:R-:W1:Y:S02]  /*10310*/  S2R R5, SR_TID.X ;  /* 0x0000000000057919 */ /* 0x002e640000002100 */
[--C-:B-1----:R-:W-:Y:S02]  /*10320*/  SHF.R.U32.HI R168, RZ, 0x1, R5.reuse ;  /* 0x00000001ffa87819 */ /* 0x102fe40000011605 */
[C---:B------:R-:W-:Y:S02]  /*10330*/  SHF.L.U32 R0, R5.reuse, 0x4, RZ ;  /* 0x0000000405007819 */ /* 0x040fe400000006ff */
[C---:B------:R-:W-:Y:S02]  /*10340*/  SHF.L.U32 R155, R5.reuse, 0x2, RZ ;  /* 0x00000002059b7819 */ /* 0x040fe400000006ff */
[C---:B------:R-:W-:Y:S02]  /*10350*/  SHF.L.U32 R170, R5.reuse, 0x5, RZ ;  /* 0x0000000505aa7819 */ /* 0x040fe400000006ff */
[----:B------:R-:W-:Y:S02]  /*10360*/  LOP3.LUT P0, RZ, R5, 0x4, RZ, 0xc0, !PT ;  /* 0x0000000405ff7812 */ /* 0x000fe4000780c0ff */
[C---:B------:R-:W-:Y:S02]  /*10370*/  LOP3.LUT R169, R0.reuse, 0x3e00, RZ, 0xc0, !PT ;  /* 0x00003e0000a97812 */ /* 0x040fe400078ec0ff */
[----:B------:R-:W-:Y:S02]  /*10380*/  LOP3.LUT R4, R0, 0x100, RZ, 0xc0, !PT ;  /* 0x0000010000047812 */ /* 0x000fe400078ec0ff */
[----:B------:R-:W-:Y:S02]  /*10390*/  LOP3.LUT R0, R155, 0x18, RZ, 0xc0, !PT ;  /* 0x000000189b007812 */ /* 0x000fe400078ec0ff */
[--C-:B------:R-:W-:Y:S02]  /*103a0*/  LOP3.LUT R4, R4, 0x20, R170.reuse, 0xf8, !PT ;  /* 0x0000002004047812 */ /* 0x100fe400078ef8aa */
[--C-:B--2---:R-:W-:Y:S02]  /*103b0*/  LOP3.LUT R3, R169, 0x20, R170.reuse, 0xf8, !PT ;  /* 0x00000020a9037812 */ /* 0x104fe400078ef8aa */
[----:B------:R-:W-:Y:S02]  /*103c0*/  LOP3.LUT R156, R170, 0xc0, RZ, 0xc0, !PT ;  /* 0x000000c0aa9c7812 */ /* 0x000fe400078ec0ff */
[----:B------:R-:W-:Y:S02]  /*103d0*/  LOP3.LUT R2, R168, 0x8, RZ, 0xc0, !PT ;  /* 0x00000008a8027812 */ /* 0x000fe400078ec0ff */
[----:B------:R-:W-:Y:S02]  /*103e0*/  LOP3.LUT R156, R156, 0x8, R5, 0xf8, !PT ;  /* 0x000000089c9c7812 */ /* 0x000fe400078ef805 */
[----:B------:R-:W-:Y:S02]  /*103f0*/  LOP3.LUT R2, R2, 0xc0, R170, 0xf8, !PT ;  /* 0x000000c002027812 */ /* 0x000fe400078ef8aa */
[----:B------:R-:W-:Y:S02]  /*10400*/  LOP3.LUT R156, R4, R156, R0, 0xf6, !PT ;  /* 0x0000009c049c7212 */ /* 0x000fe400078ef600 */
[----:B------:R-:W-:Y:S02]  /*10410*/  LOP3.LUT R154, R2, R0, RZ, 0x3c, !PT ;  /* 0x00000000029a7212 */ /* 0x000fe400078e3cff */
[----:B------:R-:W-:Y:S02]  /*10420*/  LEA R156, R156, UR6, 0x1 ;  /* 0x000000069c9c7c11 */ /* 0x000fe4000f8e08ff */
[----:B------:R-:W-:Y:S02]  /*10430*/  LOP3.LUT R2, R3, 0x100, R170, 0xf8, !PT ;  /* 0x0000010003027812 */ /* 0x000fe400078ef8aa */
[----:B------:R-:W-:Y:S01]  /*10440*/  MOV R0, 0x20 ;  /* 0x0000002000007802 */ /* 0x000fe20000000f00 */
[----:B---3--:R-:W-:Y:S01]  /*10450*/  LDSM.16.M88.4 R8, [R156+0x1000] ;  /* 0x001000009c08783b */ /* 0x008fe20000000200 */
[----:B------:R-:W-:Y:S02]  /*10460*/  LOP3.LUT R2, R2, R154, RZ, 0xfc, !PT ;  /* 0x0000009a02027212 */ /* 0x000fe400078efcff */
[----:B------:R-:W-:Y:S02]  /*10470*/  SEL R0, R0, 0xffffffe0, !P0 ;  /* 0xffffffe000007807 */ /* 0x000fe40004000000 */
[----:B------:R-:W-:Y:S03]  /*10480*/  LEA R2, R2, UR6, 0x1 ;  /* 0x0000000602027c11 */ /* 0x000fe6000f8e08ff */
[----:B------:R-:W-:Y:S01]  /*10490*/  LDSM.16.M88.4 R16, [R156+0x1400] ;  /* 0x001400009c10783b */ /* 0x000fe20000000200 */
[-C--:B------:R-:W-:Y:S02]  /*104a0*/  IADD3 R160, PT, PT, R2, R0.reuse, RZ ;  /* 0x0000000002a07210 */ /* 0x080fe40007ffe0ff */
[----:B------:R-:W-:Y:S05]  /*104b0*/  IADD3 R0, PT, PT, R156, R0, RZ ;  /* 0x000000009c007210 */ /* 0x000fea0007ffe0ff */
[----:B------:R-:W1:Y:S08]  /*104c0*/  LDSM.16.M88.4 R128, [R2] ;  /* 0x000000000280783b */ /* 0x000e700000000200 */
[----:B------:R-:W2:Y:S08]  /*104d0*/  LDSM.16.M88.4 R24, [R156+0x1800] ;  /* 0x001800009c18783b */ /* 0x000eb00000000200 */
[----:B------:R-:W3:Y:S08]  /*104e0*/  LDSM.16.M88.4 R32, [R156+0x1c00] ;  /* 0x001c00009c20783b */ /* 0x000ef00000000200 */
        /* <DEDUP_REMOVED lines=429> */
.L_x_2978:
[----:B------:R-:W-:Y:S05]  /*11fc0*/  BSYNC.RECONVERGENT B0 ;  /* 0x0000000000007941 */ /* 0x000fea0003800200 */
.L_x_2977:
        /* <DEDUP_REMOVED lines=29> */
.L_x_2976:
[----:B------:R-:W-:Y:S05]  /*121a0*/  BSYNC.RECONVERGENT B1 ;  /* 0x0000000000017941 */ /* 0x000fea0003800200 */
.L_x_2975:
        /* <DEDUP_REMOVED lines=187> */
[-CC-:B-1----:R-:W-:Y:S01]  /*12d60*/  FFMA.FTZ R2, R30, R3.reuse, -R46.reuse ;  /* 0x000000031e027223 */ /* 0x182fe2000001082e */
        /* <DEDUP_REMOVED lines=73> */
[----:B--2---:R-:W-:Y:S03]  /*13200*/  FFMA.FTZ R45, R82, R3, -R46 ;  /* 0x00000003522d7223 */ /* 0x004fe6000001082e */
        /* <DEDUP_REMOVED lines=15> */
[----:B------:R-:W-:Y:S06]  /*13300*/  FFMA.FTZ R40, R73, R3, -R44 ;  /* 0x0000000349287223 */ /* 0x000fec000001082c */
        /* <DEDUP_REMOVED lines=60> */
[-CC-:B---3--:R-:W-:Y:S01]  /*136d0*/  FFMA.FTZ R45, R92, R3.reuse, -R44.reuse ;  /* 0x000000035c2d7223 */ /* 0x188fe2000001082c */
        /* <DEDUP_REMOVED lines=39> */
[--C-:B----4-:R-:W-:Y:S01]  /*13950*/  FFMA.FTZ R45, R100, R3, -R44.reuse ;  /* 0x00000003642d7223 */ /* 0x110fe2000001082c */
        /* <DEDUP_REMOVED lines=278> */
.L_x_2972:
        /* <DEDUP_REMOVED lines=10> */
.L_x_2988:
[----:B------:R-:W2:Y:S01]  /*14b60*/  S2R R23, SR_TID.X ;  /* 0x0000000000177919 */ /* 0x000ea20000002100 */
[----:B------:R-:W3:Y:S01]  /*14b70*/  MUFU.RCP R3, R17 ;  /* 0x0000001100037308 */ /* 0x000ee20000001000 */
[----:B----4-:R-:W-:Y:S01]  /*14b80*/  FADD.FTZ R18, R2, R0 ;  /* 0x0000000002127221 */ /* 0x010fe20000010000 */
[----:B------:R-:W-:-:S04]  /*14b90*/  FSETP.NE.FTZ.AND P3, PT, R17, RZ, PT ;  /* 0x000000ff1100720b */ /* 0x000fc80003f75000 */
[----:B------:R-:W-:Y:S02]  /*14ba0*/  FSETP.NE.FTZ.AND P2, PT, R18, RZ, PT ;  /* 0x000000ff1200720b */ /* 0x000fe40003f55000 */
[----:B------:R-:W4:Y:S01]  /*14bb0*/  MUFU.RCP R0, R18 ;  /* 0x0000001200007308 */ /* 0x000f220000001000 */
        /* <DEDUP_REMOVED lines=9> */
[----:B----4-:R-:W-:Y:S02]  /*14c50*/  FSEL R0, R0, 1, P2 ;  /* 0x3f80000000007808 */ /* 0x010fe40001000000 */
[----:B--2---:R-:W-:-:S02]  /*14c60*/  SHF.L.U32 R3, R23, 0x1, RZ ;  /* 0x0000000117037819 */ /* 0x004fc400000006ff */
[----:B------:R-:W-:Y:S01]  /*14c70*/  SHF.L.U32 R2, R23, 0x3, RZ ;  /* 0x0000000317027819 */ /* 0x000fe200000006ff */
[C---:B------:R-:W-:Y:S01]  /*14c80*/  FMUL.FTZ R138, R0.reuse, R138 ;  /* 0x0000008a008a7220 */ /* 0x040fe20000410000 */
[----:B------:R-:W-:Y:S01]  /*14c90*/  LOP3.LUT R169, R169, 0x6, R3, 0xf8, !PT ;  /* 0x00000006a9a97812 */ /* 0x000fe200078ef803 */
        /* <DEDUP_REMOVED lines=8> */
[----:B------:R-:W-:-:S02]  /*14d20*/  LOP3.LUT R169, R169, 0x20, R2, 0xf8, !PT ;  /* 0x00000020a9a97812 */ /* 0x000fc400078ef802 */
[----:B------:R-:W-:Y:S02]  /*14d30*/  LOP3.LUT R0, R3, 0x18, R23, 0xf8, !PT ;  /* 0x0000001803007812 */ /* 0x000fe400078ef817 */
[----:B------:R-:W-:Y:S02]  /*14d40*/  LOP3.LUT R2, R155, 0x40, RZ, 0xc0, !PT ;  /* 0x000000409b027812 */ /* 0x000fe400078ec0ff */
[----:B------:R-:W-:Y:S02]  /*14d50*/  LOP3.LUT R0, R169, R0, RZ, 0xfc, !PT ;  /* 0x00000000a9007212 */ /* 0x000fe400078efcff */
[----:B------:R-:W-:Y:S02]  /*14d60*/  F2FP.F16.F32.PACK_AB R9, R9, R136 ;  /* 0x000000880909723e */ /* 0x000fe400000000ff */
        /* <DEDUP_REMOVED lines=22> */
[----:B------:R1:W5:Y:S04]  /*14ed0*/  LD.E.64 R24, desc[UR4][R152.64+0xa0] ;  /* 0x0000a00498187980 */ /* 0x000368000c101b00 */
[----:B------:R1:W5:Y:S04]  /*14ee0*/  LD.E.64 R12, desc[UR4][R152.64+0x70] ;  /* 0x00007004980c7980 */ /* 0x000368000c101b00 */
[----:B----4-:R-:W4:Y:S04]  /*14ef0*/  @!P0 LD.E.64 R2, desc[UR4][R152.64+0x80] ;  /* 0x0000800498028980 */ /* 0x010f28000c101b00 */
[----:B--2---:R-:W2:Y:S04]  /*14f00*/  LD.E.U8 R0, desc[UR4][R152.64+0x1c8] ;  /* 0x0001c80498007980 */ /* 0x004ea8000c101100 */
[----:B------:R-:W3:Y:S01]  /*14f10*/  LD.E.64 R4, desc[UR4][R152.64+0x88] ;  /* 0x0000880498047980 */ /* 0x000ee2000c101b00 */
[----:B--2---:R-:W-:-:S13]  /*14f20*/  ISETP.NE.AND P1, PT, R0, RZ, PT ;  /* 0x000000ff0000720c */ /* 0x004fda0003f25270 */
[----:B------:R-:W2:Y:S04]  /*14f30*/  @!P1 LD.E R0, desc[UR4][R152.64+0x60] ;  /* 0x0000600498009980 */ /* 0x000ea8000c101900 */
[----:B------:R-:W2:Y:S01]  /*14f40*/  @!P1 LD.E R9, desc[UR4][R152.64+0xb4] ;  /* 0x0000b40498099980 */ /* 0x000ea2000c101900 */
[-C--:B----4-:R-:W-:Y:S02]  /*14f50*/  @!P0 IMAD R8, R3, R238.reuse, RZ ;  /* 0x000000ee03088224 */ /* 0x090fe400078e02ff */
[----:B------:R-:W-:-:S04]  /*14f60*/  @!P0 IMAD.WIDE.U32 R2, R2, R238, RZ ;  /* 0x000000ee02028225 */ /* 0x000fc800078e00ff */
[-C--:B---3--:R-:W-:Y:S01]  /*14f70*/  IMAD R15, R7, R239.reuse, RZ ;  /* 0x000000ef070f7224 */ /* 0x088fe200078e02ff */
[----:B------:R-:W-:Y:S02]  /*14f80*/  @!P0 IADD3 R14, PT, PT, R3, R8, RZ ;  /* 0x00000008030e8210 */ /* 0x000fe40007ffe0ff */
[----:B------:R-:W-:Y:S01]  /*14f90*/  @!P0 MOV R11, R2 ;  /* 0x00000002000b8202 */ /* 0x000fe20000000f00 */
[----:B------:R-:W-:-:S04]  /*14fa0*/  IMAD.WIDE.U32 R2, R6, R239, RZ ;  /* 0x000000ef06027225 */ /* 0x000fc800078e00ff */
[-C--:B------:R-:W-:Y:S02]  /*14fb0*/  @P0 IMAD R16, R5, R231.reuse, RZ ;  /* 0x000000e705100224 */ /* 0x080fe400078e02ff */
[----:B------:R-:W-:-:S04]  /*14fc0*/  @P0 IMAD.WIDE.U32 R6, R4, R231, RZ ;  /* 0x000000e704060225 */ /* 0x000fc800078e00ff */
[----:B--2---:R-:W-:-:S04]  /*14fd0*/  @!P1 IMAD R0, R0, R238, R239 ;  /* 0x000000ee00009224 */ /* 0x004fc800078e02ef */
[----:B------:R-:W-:Y:S01]  /*14fe0*/  @!P1 IMAD R20, R0, R9, RZ ;  /* 0x0000000900149224 */ /* 0x000fe200078e02ff */
[----:B-1----:R-:W-:Y:S06]  /*14ff0*/  @!P1 BRA `(.L_x_2981) ;  /* 0x0000000000149947 */ /* 0x002fec0003800000 */
[----:B------:R-:W2:Y:S04]  /*15000*/  @!P0 LD.E R8, desc[UR4][R152.64+0xb4] ;  /* 0x0000b40498088980 */ /* 0x000ea8000c101900 */
[----:B------:R-:W3:Y:S01]  /*15010*/  LD.E R0, desc[UR4][R152.64+0xd4] ;  /* 0x0000d40498007980 */ /* 0x000ee2000c101900 */
[----:B--2---:R-:W-:Y:S02]  /*15020*/  @!P0 IMAD R231, R8, R238, RZ ;  /* 0x000000ee08e78224 */ /* 0x004fe400078e02ff */
[----:B---3--:R-:W-:-:S05]  /*15030*/  IMAD R0, R0, R239, RZ ;  /* 0x000000ef00007224 */ /* 0x008fca00078e02ff */
[----:B------:R-:W-:-:S07]  /*15040*/  IADD3 R20, PT, PT, R0, R231, RZ ;  /* 0x000000e700147210 */ /* 0x000fce0007ffe0ff */
.L_x_2981:
[----:B------:R-:W-:Y:S01]  /*15050*/  IMAD.MOV.U32 R133, RZ, RZ, RZ ;  /* 0x000000ffff857224 */ /* 0x000fe200078e00ff */
[----:B------:R-:W-:Y:S01]  /*15060*/  IADD3 R10, PT, PT, -R237, R236, RZ ;  /* 0x000000eced0a7210 */ /* 0x000fe20007ffe1ff */
[----:B------:R-:W-:Y:S01]  /*15070*/  IMAD R0, R5, R237, RZ ;  /* 0x000000ed05007224 */ /* 0x000fe200078e02ff */
[----:B------:R-:W-:Y:S05]  /*15080*/  WARPSYNC.ALL ;  /* 0x0000000000007948 */ /* 0x000fea0003800000 */
[----:B------:R-:W-:Y:S01]  /*15090*/  IMAD.WIDE.U32 R8, R237, R4, R132 ;  /* 0x00000004ed087225 */ /* 0x000fe200078e0084 */
[----:B------:R-:W-:Y:S01]  /*150a0*/  BAR.SYNC.DEFER_BLOCKING 0x0 ;  /* 0x0000000000007b1d */ /* 0x000fe20000010000 */
[----:B------:R-:W-:-:S02]  /*150b0*/  ISETP.GE.AND P1, PT, R234, R10, PT ;  /* 0x0000000aea00720c */ /* 0x000fc40003f26270 */
[----:B------:R-:W-:Y:S01]  /*150c0*/  @P0 MOV R11, R6 ;  /* 0x00000006000b0202 */ /* 0x000fe20000000f00 */
[----:B------:R-:W-:Y:S01]  /*150d0*/  @P0 IMAD.IADD R14, R7, 0x1, R16 ;  /* 0x00000001070e0824 */ /* 0x000fe200078e0210 */
[----:B------:R-:W-:Y:S01]  /*150e0*/  IADD3 R0, PT, PT, R9, R0, RZ ;  /* 0x0000000009007210 */ /* 0x000fe20007ffe0ff */
[----:B------:R-:W1:Y:S01]  /*150f0*/  @P3 MUFU.LG2 R17, R17 ;  /* 0x0000001100113308 */ /* 0x000e620000000c00 */
[----:B------:R-:W-:Y:S01]  /*15100*/  IMAD.IADD R15, R3, 0x1, R15 ;  /* 0x00000001030f7824 */ /* 0x000fe200078e020f */
[----:B------:R-:W-:Y:S01]  /*15110*/  IADD3 R6, P4, P0, R2, R8, R11 ;  /* 0x0000000802067210 */ /* 0x000fe2000789e00b */
[----:B------:R-:W-:Y:S01]  /*15120*/  BSSY.RECONVERGENT B0, `(.L_x_2982) ;  /* 0x0000021000007945 */ /* 0x000fe20003800200 */
[----:B------:R-:W-:Y:S02]  /*15130*/  MOV R11, 0x7f800000 ;  /* 0x7f800000000b7802 */ /* 0x000fe40000000f00 */
[----:B------:R-:W-:Y:S01]  /*15140*/  IADD3.X R7, PT, PT, R15, R0, R14, P4, P0 ;  /* 0x000000000f077210 */ /* 0x000fe200027e040e */
[----:B------:R-:W-:Y:S01]  /*15150*/  IMAD.MOV.U32 R14, RZ, RZ, 0x7f800000 ;  /* 0x7f800000ff0e7424 */ /* 0x000fe200078e00ff */
[----:B------:R-:W2:Y:S01]  /*15160*/  @P2 MUFU.LG2 R9, R18 ;  /* 0x0000001200092308 */ /* 0x000ea20000000c00 */
[C---:B------:R-:W-:Y:S01]  /*15170*/  IADD3 R0, PT, PT, R234.reuse, 0x20, RZ ;  /* 0x00000020ea007810 */ /* 0x040fe20007ffe0ff */
[----:B------:R-:W-:Y:S01]  /*15180*/  @!P1 IMAD R8, R5, R234, RZ ;  /* 0x000000ea05089224 */ /* 0x000fe200078e02ff */
[----:B------:R-:W-:Y:S01]  /*15190*/  LOP3.LUT P4, RZ, R23, 0x3, RZ, 0xc0, !PT ;  /* 0x0000000317ff7812 */ /* 0x000fe2000788c0ff */
[----:B------:R-:W-:Y:S01]  /*151a0*/  @!P1 IMAD.WIDE.U32 R2, R234, R4, R6 ;  /* 0x00000004ea029225 */ /* 0x000fe200078e0006 */
[----:B------:R-:W-:-:S04]  /*151b0*/  ISETP.GE.AND P5, PT, R0, R10, PT ;  /* 0x0000000a0000720c */ /* 0x000fc80003fa6270 */
[----:B------:R-:W-:Y:S01]  /*151c0*/  @!P1 IADD3 R0, PT, PT, R3, R8, RZ ;  /* 0x0000000803009210 */ /* 0x000fe20007ffe0ff */
[----:B-1----:R-:W-:Y:S01]  /*151d0*/  @P3 FMUL.FTZ R10, R17, 0.69314718246459960938 ;  /* 0x3f317218110a3820 */ /* 0x002fe20000410000 */
[----:B------:R1:W3:Y:S01]  /*151e0*/  LDS.128 R28, [R174] ;  /* 0x00000000ae1c7984 */ /* 0x0002e20000000c00 */
[C---:B-----5:R-:W-:Y:S02]  /*151f0*/  @!P1 LEA R8, P0, R2.reuse, R12, 0x1 ;  /* 0x0000000c02089211 */ /* 0x060fe400078008ff */
[----:B------:R-:W-:Y:S01]  /*15200*/  @P3 FFMA.FTZ R14, R19, R22, R10 ;  /* 0x00000016130e3223 */ /* 0x000fe2000001000a */
[----:B--2---:R-:W-:Y:S01]  /*15210*/  @P2 FMUL.FTZ R3, R9, 0.69314718246459960938 ;  /* 0x3f31721809032820 */ /* 0x004fe20000410000 */
[----:B------:R-:W-:-:S03]  /*15220*/  @!P1 LEA.HI.X R9, R2, R13, R0, 0x1, P0 ;  /* 0x0000000d02099211 */ /* 0x000fc600000f0c00 */
        /* <DEDUP_REMOVED lines=9> */
[----:B------:R-:W-:-:S04]  /*152c0*/  ISETP.GE.AND P3, PT, R3, R0, PT ;  /* 0x000000000300720c */ /* 0x000fc80003f66270 */
[----:B------:R-:W-:Y:S02]  /*152d0*/  ISETP.GE.AND P2, PT, R15, R0, PT ;  /* 0x000000000f00720c */ /* 0x000fe40003f46270 */
[----:B------:R-:W-:Y:S02]  /*152e0*/  LEA.HI.X.SX32 R0, R2, RZ, 0x1, P0 ;  /* 0x000000ff02007211 */ /* 0x000fe400000f0eff */
[----:B------:R-:W-:-:S04]  /*152f0*/  LEA R2, P0, R10, R24, 0x2 ;  /* 0x000000180a027211 */ /* 0x000fc800078010ff */
[----:B------:R-:W-:-:S05]  /*15300*/  LEA.HI.X R3, R10, R25, R0, 0x2, P0 ;  /* 0x000000190a037211 */ /* 0x000fca00000f1400 */
[----:B------:R4:W-:Y:S04]  /*15310*/  @!P3 ST.E desc[UR4][R2.64], R14 ;  /* 0x0000000e0200b985 */ /* 0x0009e8000c101904 */
[----:B------:R4:W-:Y:S02]  /*15320*/  @!P2 ST.E desc[UR4][R2.64+0x20], R11 ;  /* 0x0000200b0200a985 */ /* 0x0009e4000c101904 */
.L_x_2983:
[----:B------:R-:W-:Y:S05]  /*15330*/  BSYNC.RECONVERGENT B0 ;  /* 0x0000000000007941 */ /* 0x000fea0003800200 */
.L_x_2982:
[----:B----4-:R-:W-:Y:S01]  /*15340*/  MOV R2, R240 ;  /* 0x000000f000027202 */ /* 0x010fe20000000f00 */
[----:B---3--:R1:W-:Y:S01]  /*15350*/  @!P1 ST.E.128 desc[UR4][R8.64], R28 ;  /* 0x0000001c08009985 */ /* 0x0083e2000c101d04 */
[----:B------:R-:W-:-:S04]  /*15360*/  MOV R3, 0x0 ;  /* 0x0000000000037802 */ /* 0x000fc80000000f00 */
[----:B-12---:R-:W-:Y:S05]  /*15370*/  @P5 RET.REL.NODEC R2 `(_ZN5flash24flash_fwd_splitkv_kernelI23Flash_fwd_kernel_traitsILi32ELi64ELi256ELi4ELb0ELb0EN7cutlass6half_tE19Flash_kernel_traitsILi32ELi64ELi256ELi4ES3_EELb0ELb0ELb0ELb0ELb1ELb1ELb0ELb1EEEvNS_16Flash_fwd_paramsE) ;  /* 0xfffffeac02205950 */ /* 0x006fea0003c3ffff */
        /* <DEDUP_REMOVED lines=13> */
[----:B------:R-:W-:Y:S05]  /*15450*/  RET.REL.NODEC R2 `(_ZN5flash24flash_fwd_splitkv_kernelI23Flash_fwd_kernel_traitsILi32ELi64ELi256ELi4ELb0ELb0EN7cutlass6half_tE19Flash_kernel_traitsILi32ELi64ELi256ELi4ES3_EELb0ELb0ELb0ELb0ELb1ELb1ELb0ELb1EEEvNS_16Flash_fwd_paramsE) ;  /* 0xfffffea802e87950 */ /* 0x000fea0003c3ffff */
.L_x_2980:
[----:B------:R-:W-:Y:S01]  /*15460*/  MOV R0, 0x2 ;  /* 0x0000000200007802 */ /* 0x000fe20000000f00 */
[----:B------:R-:W-:Y:S01]  /*15470*/  IMAD.MOV.U32 R3, RZ, RZ, 0x1f ;  /* 0x0000001fff037424 */ /* 0x000fe200078e00ff */
[----:B------:R-:W-:Y:S02]  /*15480*/  MOV R2, R226 ;  /* 0x000000e200027202 */ /* 0x000fe40000000f00 */
[----:B------:R-:W-:-:S07]  /*15490*/  MOV R4, 0xffffffff ;  /* 0xffffffff00047802 */ /* 0x000fce0000000f00 */
[----:B-1---5:R-:W-:Y:S05]  /*154a0*/  WARPSYNC.COLLECTIVE R4, `(.L_x_2984) ;  /* 0x0000000004087348 */ /* 0x022fea0003c00000 */
[----:B------:R2:W3:Y:S02]  /*154b0*/  SHFL.BFLY P0, R0, R2, R0, R3 ;  /* 0x0c00000002007389 */ /* 0x0004e40000000003 */
[----:B-123-5:R-:W-:Y:S05]  /*154c0*/  ENDCOLLECTIVE ;  /* 0x000000000000791b */ /* 0x02efea0003800000 */
.L_x_2984:
[----:B------:R-:W-:Y:S02]  /*154d0*/  IMAD.MOV.U32 R5, RZ, RZ, R0 ;  /* 0x000000ffff057224 */ /* 0x000fe400078e0000 */
[----:B------:R-:W-:Y:S02]  /*154e0*/  IMAD.MOV.U32 R0, RZ, RZ, 0x1 ;  /* 0x00000001ff007424 */ /* 0x000fe400078e00ff */
[----:B------:R-:W-:-:S05]  /*154f0*/  FADD.FTZ R5, R5, R226 ;  /* 0x000000e205057221 */ /* 0x000fca0000010000 */
[----:B------:R-:W-:-:S07]  /*15500*/  MOV R2, R5 ;  /* 0x0000000500027202 */ /* 0x000fce0000000f00 */
[----:B------:R-:W-:Y:S05]  /*15510*/  WARPSYNC.COLLECTIVE R4, `(.L_x_2985) ;  /* 0x0000000004087348 */ /* 0x000fea0003c00000 */
[----:B------:R1:W2:Y:S02]  /*15520*/  SHFL.BFLY P0, R0, R2, R0, R3 ;  /* 0x0c00000002007389 */ /* 0x0002a40000000003 */
[----:B-12---:R-:W-:Y:S05]  /*15530*/  ENDCOLLECTIVE ;  /* 0x000000000000791b */ /* 0x006fea0003800000 */
.L_x_2985:
[----:B------:R-:W-:Y:S01]  /*15540*/  MOV R6, R0 ;  /* 0x0000000000067202 */ /* 0x000fe20000000f00 */
[----:B------:R-:W-:Y:S01]  /*15550*/  IMAD.MOV.U32 R0, RZ, RZ, 0x2 ;  /* 0x00000002ff007424 */ /* 0x000fe200078e00ff */
[----:B------:R-:W-:-:S03]  /*15560*/  MOV R2, R225 ;  /* 0x000000e100027202 */ /* 0x000fc60000000f00 */
[----:B------:R-:W-:-:S07]  /*15570*/  FADD.FTZ R17, R5, R6 ;  /* 0x0000000605117221 */ /* 0x000fce0000010000 */
[----:B------:R-:W-:Y:S05]  /*15580*/  WARPSYNC.COLLECTIVE R4, `(.L_x_2986) ;  /* 0x0000000004087348 */ /* 0x000fea0003c00000 */
[----:B------:R1:W2:Y:S02]  /*15590*/  SHFL.BFLY P0, R0, R2, R0, R3 ;  /* 0x0c00000002007389 */ /* 0x0002a40000000003 */
[----:B-12---:R-:W-:Y:S05]  /*155a0*/  ENDCOLLECTIVE ;  /* 0x000000000000791b */ /* 0x006fea0003800000 */
.L_x_2986:
[----:B------:R-:W-:Y:S02]  /*155b0*/  MOV R2, R0 ;  /* 0x0000000000027202 */ /* 0x000fe40000000f00 */
[----:B------:R-:W-:-:S03]  /*155c0*/  MOV R0, 0x1 ;  /* 0x0000000100007802 */ /* 0x000fc60000000f00 */
[----:B------:R-:W-:-:S07]  /*155d0*/  FADD.FTZ R2, R2, R225 ;  /* 0x000000e102027221 */ /* 0x000fce0000010000 */
[----:B------:R-:W-:Y:S05]  /*155e0*/  WARPSYNC.COLLECTIVE R4, `(.L_x_2987) ;  /* 0x0000000004087348 */ /* 0x000fea0003c00000 */
[----:B------:R1:W2:Y:S02]  /*155f0*/  SHFL.BFLY P0, R0, R2, R0, R3 ;  /* 0x0c00000002007389 */ /* 0x0002a40000000003 */
[----:B-12---:R-:W-:Y:S05]  /*15600*/  ENDCOLLECTIVE ;  /* 0x000000000000791b */ /* 0x006fea0003800000 */
.L_x_2987:
[----:B------:R-:W-:Y:S05]  /*15610*/  BRA `(.L_x_2988) ;  /* 0xfffffff400507947 */ /* 0x000fea000383ffff */
.L_x_2989:
        /* <DEDUP_REMOVED lines=14> */
.L_x_10247:


//--------------------- .text._ZN5flash24flash_fwd_splitkv_kernelI23Flash_fwd_kernel_traitsILi32ELi64ELi256ELi4ELb0ELb0EN7cutlass6half_tE19Flash_kernel_traitsILi32ELi64ELi256ELi4ES3_EELb0ELb0ELb1ELb0ELb0ELb0ELb0ELb1EEEvNS_16Flash_fwd_paramsE --------------------------
	.section	.text._ZN5flash24flash_fwd_splitkv_kernelI23Flash_fwd_kernel_traitsILi32ELi64ELi256ELi4ELb0ELb0EN7cutlass6half_tE19Flash_kernel_traitsILi32ELi64ELi256ELi4ES3_EELb0ELb0ELb1ELb0ELb0ELb0ELb0ELb1EEEvNS_16Flash_fwd_paramsE,"ax",@progbits
	.align	128
        .global         _ZN5flash24flash_fwd_splitkv_kernelI23Flash_fwd_kernel_traitsILi32ELi64ELi256ELi4ELb0ELb0EN7cutlass6half_tE19Flash_kernel_traitsILi32ELi64ELi256ELi4ES3_EELb0ELb0ELb1ELb0ELb0ELb0ELb0ELb1EEEvNS_16Flash_fwd_paramsE
        .type           _ZN5flash24flash_fwd_splitkv_kernelI23Flash_fwd_kernel_traitsILi32ELi64ELi256ELi4ELb0ELb0EN7cutlass6half_tE19Flash_kernel_traitsILi32ELi64ELi256ELi4ES3_EELb0ELb0ELb1ELb0ELb0ELb0ELb0ELb1EEEvNS_16Flash_fwd_paramsE,@function
        .size           _ZN5flash24flash_fwd_splitkv_kernelI23Flash_fwd_kernel_traitsILi32ELi64ELi256ELi4ELb0ELb0EN7cutlass6half_tE19Flash_kernel_traitsILi32ELi64ELi256ELi4ES3_EELb0ELb0ELb1ELb0ELb0ELb0ELb0ELb1EEEvNS_16Flash_fwd_paramsE,(.L_x_10248 - _ZN5flash24flash_fwd_splitkv_kernelI23Flash_fwd_kernel_traitsILi32ELi64ELi256ELi4ELb0ELb0EN7cutlass6half_tE19Flash_kernel_traitsILi32ELi64ELi256ELi4ES3_EELb0ELb0ELb1ELb0ELb0ELb0ELb0ELb1EEEvNS_16Flash_fwd_paramsE)
        .other          _ZN5flash24flash_fwd_splitkv_kernelI23Flash_fwd_kernel_traitsILi32ELi64ELi256ELi4ELb0ELb0EN7cutlass6half_tE19Flash_kernel_traitsILi32ELi64ELi256ELi4ES3_EELb0ELb0ELb1ELb0ELb0ELb0ELb0ELb1EEEvNS_16Flash_fwd_paramsE,@"STO_CUDA_ENTRY STV_DEFAULT"
_ZN5flash24flash_fwd_splitkv_kernelI23Flash_fwd_kernel_traitsILi32ELi64ELi256ELi4ELb0ELb0EN7cutlass6half_tE19Flash_kernel_traitsILi32ELi64ELi256ELi4ES3_EELb0ELb0ELb1ELb0ELb0ELb0ELb0ELb1EEEvNS_16Flash_fwd_paramsE:
.text._ZN5flash24flash_fwd_splitkv_kernelI23Flash_fwd_kernel_traitsILi32ELi64ELi256ELi4ELb0ELb0EN7cutlass6half_tE19Flash_kernel_traitsILi32ELi64ELi256ELi4ES3_EELb0ELb0ELb1ELb0ELb0ELb0ELb0ELb1EEEvNS_16Flash_fwd_paramsE:
[----:B------:R-:W-:Y:S01]  /*0000*/  LDC R1, c[0x0][0x37c] ;  /* 0x0000df00ff017b82 */ /* 0x000fe20000000800 */
[----:B------:R-:W1:Y:S07]  /*0010*/  S2R R229, SR_CTAID.X ;  /* 0x0000000000e57919 */ /* 0x000e6e0000002500 */
[----:B------:R-:W2:Y:S01]  /*0020*/  LDC.64 R148, c[0x0][0x348] ;  /* 0x0000d200ff947b82 */ /* 0x000ea20000000a00 */
[----:B------:R-:W-:Y:S01]  /*0030*/  BSSY.RECONVERGENT B3, `(.L_x_2990) ;  /* 0x0000005000037945 */ /* 0x000fe20003800200 */
[----:B------:R-:W-:Y:S01]  /*0040*/  MOV R226, 0x80 ;  /* 0x0000008000e27802 */ /* 0x000fe20000000f00 */
[----:B------:R-:W3:Y:S01]  /*0050*/  S2R R227, SR_CTAID.Y ;  /* 0x0000000000e37919 */ /* 0x000ee20000002600 */
[----:B------:R-:W4:Y:S05]  /*0060*/  S2R R228, SR_CTAID.Z ;  /* 0x0000000000e47919 */ /* 0x000f2a0000002700 */
[----:B-1234-:R-:W-:Y:S05]  /*0070*/  CALL.REL.NOINC `($_ZN5flash24flash_fwd_splitkv_kernelI23Flash_fwd_kernel_traitsILi32ELi64ELi256ELi4ELb0ELb0EN7cutlass6half_tE19Flash_kernel_traitsILi32ELi64ELi256ELi4ES3_EELb0ELb0ELb1ELb0ELb0ELb0ELb0ELb1EEEvNS_16Flash_fwd_paramsE$_ZN5flash30compute_attn_1rowblock_splitkvI23Flash_fwd_kernel_traitsILi32ELi64ELi256ELi4ELb0ELb0EN7cutlass6half_tE19Flash_kernel_traitsILi32ELi64ELi256ELi4ES3_EELb0ELb0ELb1ELb0ELb0ELb0ELb0ELb1ENS_16Flash_fwd_paramsEEEvRKT8_iiiii) ;  /* 0x0000000000087944 */ /* 0x01efea0003c00000 */
[----:B------:R-:W-:Y:S05]  /*0080*/  BSYNC.RECONVERGENT B3 ;  /* 0x0000000000037941 */ /* 0x000fea0003800200 */
.L_x_2990:
[----:B------:R-:W-:Y:S05]  /*0090*/  EXIT ;  /* 0x000000000000794d */ /* 0x000fea0003800000 */
        .type           $_ZN5flash24flash_fwd_splitkv_kernelI23Flash_fwd_kernel_traitsILi32ELi64ELi256ELi4ELb0ELb0EN7cutlass6half_tE19Flash_kernel_traitsILi32ELi64ELi256ELi4ES3_EELb0ELb0ELb1ELb0ELb0ELb0ELb0ELb1EEEvNS_16Flash_fwd_paramsE$_ZN5flash30compute_attn_1rowblock_splitkvI23Flash_fwd_kernel_traitsILi32ELi64ELi256ELi4ELb0ELb0EN7cutlass6half_tE19Flash_kernel_traitsILi32ELi64ELi256ELi4ES3_EELb0ELb0ELb1ELb0ELb0ELb0ELb0ELb1ENS_16Flash_fwd_paramsEEEvRKT8_iiiii,@function
        .size           $_ZN5flash24flash_fwd_splitkv_kernelI23Flash_fwd_kernel_traitsILi32ELi64ELi256ELi4ELb0ELb0EN7cutlass6half_tE19Flash_kernel_traitsILi32ELi64ELi256ELi4ES3_EELb0ELb0ELb1ELb0ELb0ELb0ELb0ELb1EEEvNS_16Flash_fwd_paramsE$_ZN5flash30compute_attn_1rowblock_splitkvI23Flash_fwd_kernel_traitsILi32ELi64ELi256ELi4ELb0ELb0EN7cutlass6half_tE19Flash_kernel_traitsILi32ELi64ELi256ELi4ES3_EELb0ELb0ELb1ELb0ELb0ELb0ELb0ELb1ENS_16Flash_fwd_paramsEEEvRKT8_iiiii,(.L_x_10248 - $_ZN5flash24flash_fwd_splitkv_kernelI23Flash_fwd_kernel_traitsILi32ELi64ELi256ELi4ELb0ELb0EN7cutlass6half_tE19Flash_kernel_traitsILi32ELi64ELi256ELi4ES3_EELb0ELb0ELb1ELb0ELb0ELb0ELb0ELb1EEEvNS_16Flash_fwd_paramsE$_ZN5flash30compute_attn_1rowblock_splitkvI23Flash_fwd_kernel_traitsILi32ELi64ELi256ELi4ELb0ELb0EN7cutlass6half_tE19Flash_kernel_traitsILi32ELi64ELi256ELi4ES3_EELb0ELb0ELb1ELb0ELb0ELb0ELb0ELb1ENS_16Flash_fwd_paramsEEEvRKT8_iiiii)
$_ZN5flash24flash_fwd_splitkv_kernelI23Flash_fwd_kernel_traitsILi32ELi64ELi256ELi4ELb0ELb0EN7cutlass6half_tE19Flash_kernel_traitsILi32ELi64ELi256ELi4ES3_EELb0ELb0ELb1ELb0ELb0ELb0ELb0ELb1EEEvNS_16Flash_fwd_paramsE$_ZN5flash30compute_attn_1rowblock_splitkvI23Flash_fwd_kernel_traitsILi32ELi64ELi256ELi4ELb0ELb0EN7cutlass6half_tE19Flash_kernel_traitsILi32ELi64ELi256ELi4ES3_EELb0ELb0ELb1ELb0ELb0ELb0ELb0ELb1ENS_16Flash_fwd_paramsEEEvRKT8_iiiii:
        /* <DEDUP_REMOVED lines=38> */
.L_x_2992:
[----:B------:R-:W-:Y:S05]  /*0300*/  BSYNC.RECONVERGENT B0 ;  /* 0x0000000000007941 */ /* 0x000fea0003800200 */
.L_x_2991:
[----:B------:R-:W-:Y:S04]  /*0310*/  BSSY.RECONVERGENT B0, `(.L_x_2993) ;  /* 0x0000007000007945 */ /* 0x000fe80003800200 */
[----:B------:R-:W-:Y:S05]  /*0320*/  @!P4 BRA `(.L_x_2994) ;  /* 0x000000000014c947 */ /* 0x000fea0003800000 */
[----:B------:R-:W3:Y:S02]  /*0330*/  LD.E.U8 R0, desc[UR6][R148.64+0x1b2] ;  /* 0x0001b20694007980 */ /* 0x000ee4000c101100 */
[----:B---3--:R-:W-:-:S13]  /*0340*/  ISETP.NE.AND P0, PT, R0, RZ, PT ;  /* 0x000000ff0000720c */ /* 0x008fda0003f05270 */
[----:B------:R-:W3:Y:S02]  /*0350*/  @P0 LD.E R0, desc[UR6][R8.64+0x4] ;  /* 0x0000040608000980 */ /* 0x000ee4000c101900 */
[----:B---3-5:R-:W-:-:S06]  /*0360*/  @P0 IADD3 R3, PT, PT, R0, -R11, RZ ;  /* 0x8000000b00030210 */ /* 0x028fcc0007ffe0ff */
[----:B------:R3:W5:Y:S02]  /*0370*/  @!P0 LD.E R3, desc[UR6][R8.64] ;  /* 0x0000000608038980 */ /* 0x000764000c101900 */
.L_x_2994:
[----:B------:R-:W-:Y:S05]  /*0380*/  BSYNC.RECONVERGENT B0 ;  /* 0x0000000000007941 */ /* 0x000fea0003800200 */
.L_x_2993:
[----:B------:R-:W-:Y:S01]  /*0390*/  BSSY.RECONVERGENT B1, `(.L_x_2995) ;  /* 0x0000012000017945 */ /* 0x000fe20003800200 */
[----:B-----5:R-:W-:Y:S02]  /*03a0*/  @P3 IADD3 R230, PT, PT, -R232, R5, RZ ;  /* 0x00000005e8e63210 */ /* 0x020fe40007ffe1ff */
[----:B------:R-:W-:Y:S01]  /*03b0*/  IADD3 R70, PT, PT, R3, -R10, RZ ;  /* 0x8000000a03467210 */ /* 0x000fe20007ffe0ff */
[----:B------:R-:W-:Y:S06]  /*03c0*/  @!P5 BRA `(.L_x_2996) ;  /* 0x000000000014d947 */ /* 0x000fec0003800000 */
[----:B------:R-:W-:-:S05]  /*03d0*/  IADD3 R2, P0, PT, R6, R73, RZ ;  /* 0x0000004906027210 */ /* 0x000fca0007f1e0ff */
[----:B------:R-:W-:-:S06]  /*03e0*/  IMAD.X R3, R7, 0x1, R72, P0 ;  /* 0x0000000107037824 */ /* 0x000fcc00000e0648 */
[----:B------:R-:W4:Y:S02]  /*03f0*/  LD.E R3, desc[UR6][R2.64] ;  /* 0x0000000602037980 */ /* 0x000f24000c101900 */
[----:B----4-:R-:W-:Y:S01]  /*0400*/  IADD3 R58, PT, PT, R3, -R10, RZ ;  /* 0x8000000a033a7210 */ /* 0x010fe20007ffe0ff */
[----:B------:R-:W-:Y:S05]  /*0410*/  BRA `(.L_x_2997) ;  /* 0x0000000000247947 */ /* 0x000fea0003800000 */
.L_x_2996:
[----:B------:R-:W4:Y:S01]  /*0420*/  LD.E.64 R2, desc[UR6][R148.64+0x108] ;  /* 0x0001080694027980 */ /* 0x000f22000c101b00 */
[----:B------:R-:W-:Y:S01]  /*0430*/  BSSY.RECONVERGENT B0, `(.L_x_2998) ;  /* 0x0000006000007945 */ /* 0x000fe20003800200 */
[----:B----4-:R-:W-:-:S04]  /*0440*/  ISETP.NE.U32.AND P0, PT, R2, RZ, PT ;  /* 0x000000ff0200720c */ /* 0x010fc80003f05070 */
[----:B------:R-:W-:Y:S01]  /*0450*/  ISETP.NE.AND.EX P0, PT, R3, RZ, PT, P0 ;  /* 0x000000ff0300720c */ /* 0x000fe20003f05300 */
[----:B------:R-:W-:-:S12]  /*0460*/  IMAD.MOV.U32 R3, RZ, RZ, RZ ;  /* 0x000000ffff037224 */ /* 0x000fd800078e00ff */
[----:B------:R-:W-:Y:S05]  /*0470*/  @!P0 BRA `(.L_x_2999) ;  /* 0x0000000000048947 */ /* 0x000fea0003800000 */
[----:B------:R4:W5:Y:S02]  /*0480*/  LD.E R3, desc[UR6][R148.64+0xbc] ;  /* 0x0000bc0694037980 */ /* 0x000964000c101900 */
.L_x_2999:
[----:B------:R-:W-:Y:S05]  /*0490*/  BSYNC.RECONVERGENT B0 ;  /* 0x0000000000007941 */ /* 0x000fea0003800200 */
.L_x_2998:
[----:B-----5:R-:W-:Y:S02]  /*04a0*/  IADD3 R58, PT, PT, R70, R3, RZ ;  /* 0x00000003463a7210 */ /* 0x020fe40007ffe0ff */
.L_x_2997:
[----:B------:R-:W-:Y:S05]  /*04b0*/  BSYNC.RECONVERGENT B1 ;  /* 0x0000000000017941 */ /* 0x000fea0003800200 */
.L_x_2995:
[----:B------:R-:W-:Y:S01]  /*04c0*/  IMAD.SHL.U32 R75, R229, 0x40, RZ ;  /* 0x00000040e54b7824 */ /* 0x000fe200078e00ff */
[----:B------:R-:W-:Y:S01]  /*04d0*/  MOV R2, R226 ;  /* 0x000000e200027202 */ /* 0x000fe20000000f00 */
[----:B------:R-:W-:-:S03]  /*04e0*/  IMAD.MOV.U32 R3, RZ, RZ, 0x0 ;  /* 0x00000000ff037424 */ /* 0x000fc600078e00ff */
[----:B------:R-:W-:-:S13]  /*04f0*/  ISETP.GT.AND P0, PT, R230, R75, PT ;  /* 0x0000004be600720c */ /* 0x000fda0003f04270 */
[----:B-1234-:R-:W-:Y:S05]  /*0500*/  @!P0 RET.REL.NODEC R2 `(_ZN5flash24flash_fwd_splitkv_kernelI23Flash_fwd_kernel_traitsILi32ELi64ELi256ELi4ELb0ELb0EN7cutlass6half_tE19Flash_kernel_traitsILi32ELi64ELi256ELi4ES3_EELb0ELb0ELb1ELb0ELb0ELb0ELb0ELb1EEEvNS_16Flash_fwd_paramsE) ;  /* 0xfffffff802bc8950 */ /* 0x01efea0003c3ffff */
        /* <DEDUP_REMOVED lines=74> */
.L_x_3002:
[----:B------:R-:W-:Y:S05]  /*09b0*/  BSYNC.RECONVERGENT B0 ;  /* 0x0000000000007941 */ /* 0x000fea0003800200 */
.L_x_3001:
[----:B------:R-:W-:Y:S01]  /*09c0*/  MOV R227, 0x0 ;  /* 0x0000000000e37802 */ /* 0x000fe20000000f00 */
[----:B------:R1:W-:Y:S03]  /*09d0*/  @!P4 ST.E desc[UR6][R16.64], R0 ;  /* 0x000000001000c985 */ /* 0x0003e6000c101906 */
[----:B-12---:R-:W-:Y:S05]  /*09e0*/  @P5 RET.REL.NODEC R226 `(_ZN5flash24flash_fwd_splitkv_kernelI23Flash_fwd_kernel_traitsILi32ELi64ELi256ELi4ELb0ELb0EN7cutlass6half_tE19Flash_kernel_traitsILi32ELi64ELi256ELi4ES3_EELb0ELb0ELb1ELb0ELb0ELb0ELb0ELb1EEEvNS_16Flash_fwd_paramsE) ;  /* 0xfffffff4e2845950 */ /* 0x006fea0003c3ffff */
[----:B------:R-:W-:Y:S02]  /*09f0*/  MOV R3, 0x7f800000 ;  /* 0x7f80000000037802 */ /* 0x000fe40000000f00 */
[----:B------:R-:W-:-:S03]  /*0a00*/  MOV R227, 0x0 ;  /* 0x0000000000e37802 */ /* 0x000fc60000000f00 */
[----:B------:R1:W-:Y:S02]  /*0a10*/  ST.E desc[UR6][R16.64+0x80], R3 ;  /* 0x0000800310007985 */ /* 0x0003e4000c101906 */
[----:B-1----:R-:W-:Y:S05]  /*0a20*/  RET.REL.NODEC R226 `(_ZN5flash24flash_fwd_splitkv_kernelI23Flash_fwd_kernel_traitsILi32ELi64ELi256ELi4ELb0ELb0EN7cutlass6half_tE19Flash_kernel_traitsILi32ELi64ELi256ELi4ES3_EELb0ELb0ELb1ELb0ELb0ELb0ELb0ELb1EEEvNS_16Flash_fwd_paramsE) ;  /* 0xfffffff4e2747950 */ /* 0x002fea0003c3ffff */
.L_x_3000:
        /* <DEDUP_REMOVED lines=16> */
[----:B-1----:R-:W4:Y:S01]  /*0b30*/  LD.E R3, desc[UR6][R16.64+0x68] ;  /* 0x0000680610037980 */ /* 0x002f22000c101900 */
        /* <DEDUP_REMOVED lines=86> */
.L_x_3004:
[----:B-1----:R-:W2:Y:S01]  /*10a0*/  LD.E R3, desc[UR6][R148.64+0x68] ;  /* 0x0000680694037980 */ /* 0x002ea2000c101900 */
        /* <DEDUP_REMOVED lines=18> */
[----:B------:R-:W-:Y:S01]  /*11d0*/  IMAD R7, R2, R0, RZ ;  /* 0x0000000002077224 */ /* 0x000fe200078e02ff */
[----:B------:R-:W-:-:S03]  /*11e0*/  IABS R2, R228 ;  /* 0x000000e400027213 */ /* 0x000fc60000000000 */
[----:B------:R-:W-:-:S04]  /*11f0*/  IMAD.HI.U32 R7, R23, R7, R22 ;  /* 0x0000000717077227 */ /* 0x000fc800078e0016 */
[----:B------:R-:W-:Y:S02]  /*1200*/  IMAD.MOV R5, RZ, RZ, -R5 ;  /* 0x000000ffff057224 */ /* 0x000fe400078e0a05 */
        /* <DEDUP_REMOVED lines=9> */
[----:B------:R-:W-:Y:S01]  /*12a0*/  @!P1 IMAD.IADD R5, R5, 0x1, -R0 ;  /* 0x0000000105059824 */ /* 0x000fe200078e0a00 */
[----:B------:R-:W-:Y:S01]  /*12b0*/  @!P0 IADD3 R23, PT, PT, R23, R2, RZ ;  /* 0x0000000217178210 */ /* 0x000fe20007ffe0ff */
[----:B------:R-:W-:Y:S01]  /*12c0*/  @!P0 IMAD R7, R20, R4, R7 ;  /* 0x0000000414078224 */ /* 0x000fe200078e0207 */
[----:B------:R-:W-:Y:S02]  /*12d0*/  LOP3.LUT R4, R228, R3, RZ, 0x3c, !PT ;  /* 0x00000003e4047212 */ /* 0x000fe400078e3cff */
[----:B------:R-:W-:Y:S02]  /*12e0*/  ISETP.GE.U32.AND P3, PT, R5, R0, PT ;  /* 0x000000000500720c */ /* 0x000fe40003f66070 */
[----:B------:R-:W-:Y:S01]  /*12f0*/  @P0 IADD3 R2, PT, PT, R10, R11, RZ ;  /* 0x0000000b0a020210 */ /* 0x000fe20007ffe0ff */
[----:B------:R-:W-:Y:S01]  /*1300*/  @!P0 IMAD.WIDE.U32 R22, R20, R9, R22 ;  /* 0x0000000914168225 */ /* 0x000fe200078e0016 */
[----:B------:R-:W-:Y:S02]  /*1310*/  ISETP.GE.AND P2, PT, R4, RZ, PT ;  /* 0x000000ff0400720c */ /* 0x000fe40003f46270 */
[----:B------:R-:W-:Y:S01]  /*1320*/  @!P1 IADD3 R8, PT, PT, R8, 0x1, RZ ;  /* 0x0000000108089810 */ /* 0x000fe20007ffe0ff */
[----:B------:R-:W-:Y:S01]  /*1330*/  @P0 IMAD.WIDE.U32 R20, R218, R2, RZ ;  /* 0x00000002da140225 */ /* 0x000fe200078e00ff */
[----:B------:R-:W-:-:S03]  /*1340*/  ISETP.NE.AND P1, PT, R3, RZ, PT ;  /* 0x000000ff0300720c */ /* 0x000fc60003f25270 */
[----:B------:R-:W-:Y:S01]  /*1350*/  @P0 IMAD R0, R219, R2, RZ ;  /* 0x00000002db000224 */ /* 0x000fe200078e02ff */
[----:B------:R-:W-:Y:S01]  /*1360*/  @!P0 MOV R6, R22 ;  /* 0x0000001600068202 */ /* 0x000fe20000000f00 */
[----:B------:R-:W-:Y:S01]  /*1370*/  @P3 VIADD R8, R8, 0x1 ;  /* 0x0000000108083836 */ /* 0x000fe20000000000 */
[----:B------:R-:W-:Y:S01]  /*1380*/  @!P0 IADD3 R7, PT, PT, R23, R7, RZ ;  /* 0x0000000717078210 */ /* 0x000fe20007ffe0ff */
[----:B------:R-:W-:Y:S01]  /*1390*/  @P0 IMAD.IADD R7, R21, 0x1, R0 ;  /* 0x0000000115070824 */ /* 0x000fe200078e0200 */
[----:B------:R-:W-:Y:S02]  /*13a0*/  LEA R2, R57, 0xffffff00, 0x8 ;  /* 0xffffff0039027811 */ /* 0x000fe400078e40ff */
[----:B------:R-:W-:Y:S01]  /*13b0*/  @P0 MOV R6, R20 ;  /* 0x0000001400060202 */ /* 0x000fe20000000f00 */
[----:B------:R-:W-:Y:S01]  /*13c0*/  @!P0 IMAD R0, R221, R10, RZ ;  /* 0x0000000add008224 */ /* 0x000fe200078e02ff */
[----:B------:R-:W-:Y:S01]  /*13d0*/  @!P0 SHF.R.S32.HI R5, RZ, 0x1f, R10 ;  /* 0x0000001fff058819 */ /* 0x000fe2000001140a */
[-C--:B------:R-:W-:Y:S01]  /*13e0*/  IMAD R4, R219, R2.reuse, RZ ;  /* 0x00000002db047224 */ /* 0x080fe200078e02ff */
        /* <DEDUP_REMOVED lines=8> */
[----:B------:R-:W-:Y:S01]  /*1470*/  @!P0 IMAD R0, R19, R9, RZ ;  /* 0x0000000913008224 */ /* 0x000fe200078e02ff */
[----:B------:R-:W-:Y:S01]  /*1480*/  SHF.R.S32.HI R4, RZ, 0x1f, R8 ;  /* 0x0000001fff047819 */ /* 0x000fe20000011408 */
[----:B------:R-:W-:Y:S01]  /*1490*/  IMAD R7, R15, R8, RZ ;  /* 0x000000080f077224 */ /* 0x000fe200078e02ff */
[----:B------:R-:W-:Y:S01]  /*14a0*/  @!P0 MOV R22, R6 ;  /* 0x0000000600168202 */ /* 0x000fe20000000f00 */
[----:B------:R-:W-:-:S02]  /*14b0*/  @P0 IMAD.IADD R10, R10, 0x1, R11 ;  /* 0x000000010a0a0824 */ /* 0x000fc400078e020b */
[----:B------:R-:W-:Y:S02]  /*14c0*/  @!P0 IMAD R0, R18, R5, R0 ;  /* 0x0000000512008224 */ /* 0x000fe400078e0200 */
[----:B------:R-:W-:Y:S02]  /*14d0*/  IMAD R7, R14, R4, R7 ;  /* 0x000000040e077224 */ /* 0x000fe400078e0207 */
[----:B------:R-:W-:-:S04]  /*14e0*/  @!P0 IMAD.WIDE.U32 R18, R18, R9, R22 ;  /* 0x0000000912128225 */ /* 0x000fc800078e0016 */
[----:B------:R-:W-:-:S04]  /*14f0*/  IMAD.WIDE.U32 R20, R14, R8, R20 ;  /* 0x000000080e147225 */ /* 0x000fc800078e0014 */
[-C--:B------:R-:W-:Y:S02]  /*1500*/  @P0 IMAD R4, R221, R10.reuse, RZ ;  /* 0x0000000add040224 */ /* 0x080fe400078e02ff */
[----:B------:R-:W-:Y:S01]  /*1510*/  @P0 IMAD.WIDE.U32 R10, R220, R10, RZ ;  /* 0x0000000adc0a0225 */ /* 0x000fe200078e00ff */
[----:B------:R-:W-:-:S03]  /*1520*/  MOV R6, R20 ;  /* 0x0000001400067202 */ /* 0x000fc60000000f00 */
[----:B------:R-:W-:Y:S01]  /*1530*/  @!P0 IMAD.IADD R8, R19, 0x1, R0 ;  /* 0x0000000113088824 */ /* 0x000fe200078e0200 */
[----:B------:R-:W-:Y:S01]  /*1540*/  IADD3 R0, PT, PT, R21, R7, RZ ;  /* 0x0000000715007210 */ /* 0x000fe20007ffe0ff */
[----:B------:R-:W-:Y:S01]  /*1550*/  @P0 IMAD.IADD R8, R11, 0x1, R4 ;  /* 0x000000010b080824 */ /* 0x000fe200078e0204 */
[----:B------:R-:W-:Y:S02]  /*1560*/  @P0 MOV R18, R10 ;  /* 0x0000000a00120202 */ /* 0x000fe40000000f00 */
[----:B-1----:R-:W-:Y:S02]  /*1570*/  MOV R7, RZ ;  /* 0x000000ff00077202 */ /* 0x002fe40000000f00 */
.L_x_3005:
[----:B------:R-:W-:Y:S05]  /*1580*/  BSYNC.RECONVERGENT B0 ;  /* 0x0000000000007941 */ /* 0x000fea0003800200 */
.L_x_3003:
        /* <DEDUP_REMOVED lines=26> */
[----:B------:R-:W-:-:S04]  /*1730*/  SHF.L.U32 R62, R60, 0x3, RZ ;  /* 0x000000033c3e7819 */ /* 0x000fc800000006ff */
[----:B------:R-:W-:-:S07]  /*1740*/  LOP3.LUT R12, R62, 0x18, RZ, 0xc0, !PT ;  /* 0x000000183e0c7812 */ /* 0x000fce00078ec0ff */
[----:B------:R-:W-:Y:S01]  /*1750*/  @!P1 IMAD.IADD R13, R13, 0x1, -R10 ;  /* 0x000000010d0d9824 */ /* 0x000fe200078e0a0a */
[----:B------:R-:W-:-:S04]  /*1760*/  IADD3 R18, P2, PT, R12, R18, RZ ;  /* 0x000000120c127210 */ /* 0x000fc80007f5e0ff */
[----:B------:R-:W-:Y:S02]  /*1770*/  ISETP.GE.U32.AND P3, PT, R13, R10, PT ;  /* 0x0000000a0d00720c */ /* 0x000fe40003f66070 */
[----:B------:R-:W-:Y:S01]  /*1780*/  LOP3.LUT R10, R228, R3, RZ, 0x3c, !PT ;  /* 0x00000003e40a7212 */ /* 0x000fe200078e3cff */
[----:B------:R-:W-:Y:S01]  /*1790*/  IMAD.X R19, RZ, RZ, R8, P2 ;  /* 0x000000ffff137224 */ /* 0x000fe200010e0608 */
[----:B------:R-:W-:Y:S02]  /*17a0*/  @!P1 IADD3 R9, PT, PT, R9, 0x1, RZ ;  /* 0x0000000109099810 */ /* 0x000fe40007ffe0ff */
[----:B------:R-:W-:Y:S01]  /*17b0*/  ISETP.GE.AND P2, PT, R10, RZ, PT ;  /* 0x000000ff0a00720c */ /* 0x000fe20003f46270 */
[----:B------:R-:W1:Y:S01]  /*17c0*/  S2R R63, SR_CgaCtaId ;  /* 0x00000000003f7919 */ /* 0x000e620000008800 */
[----:B------:R-:W-:Y:S01]  /*17d0*/  ISETP.NE.AND P1, PT, R3, RZ, PT ;  /* 0x000000ff0300720c */ /* 0x000fe20003f25270 */
[-C--:B-----5:R-:W-:Y:S02]  /*17e0*/  IMAD R7, R7, R220.reuse, RZ ;  /* 0x000000dc07077224 */ /* 0x0a0fe400078e02ff */
[----:B------:R-:W-:-:S04]  /*17f0*/  IMAD.WIDE.U32 R28, R2, R220, R18 ;  /* 0x000000dc021c7225 */ /* 0x000fc800078e0012 */
[----:B------:R-:W-:Y:S02]  /*1800*/  @P3 VIADD R9, R9, 0x1 ;  /* 0x0000000109093836 */ /* 0x000fe40000000000 */
[----:B------:R-:W-:Y:S02]  /*1810*/  IMAD R7, R2, R221, R7 ;  /* 0x000000dd02077224 */ /* 0x000fe400078e0207 */
[----:B------:R-:W-:-:S03]  /*1820*/  IMAD.MOV.U32 R2, RZ, RZ, R9 ;  /* 0x000000ffff027224 */ /* 0x000fc600078e0009 */
[----:B------:R-:W-:Y:S01]  /*1830*/  IADD3 R29, PT, PT, R29, R7, RZ ;  /* 0x000000071d1d7210 */ /* 0x000fe20007ffe0ff */
[----:B------:R-:W-:Y:S01]  /*1840*/  @!P2 IMAD.MOV R2, RZ, RZ, -R2 ;  /* 0x000000ffff02a224 */ /* 0x000fe200078e0a02 */
[----:B------:R-:W-:Y:S02]  /*1850*/  @!P1 LOP3.LUT R2, RZ, R3, RZ, 0x33, !PT ;  /* 0x00000003ff029212 */ /* 0x000fe400078e33ff */
[----:B------:R-:W-:Y:S01]  /*1860*/  LOP3.LUT R3, R62, 0xc0, RZ, 0xc0, !PT ;  /* 0x000000c03e037812 */ /* 0x000fe200078ec0ff */
[----:B------:R-:W-:Y:S01]  /*1870*/  IMAD.MOV.U32 R133, RZ, RZ, RZ ;  /* 0x000000ffff857224 */ /* 0x000fe200078e00ff */
[--C-:B------:R-:W-:Y:S02]  /*1880*/  SHF.R.U32.HI R132, RZ, 0x2, R60.reuse ;  /* 0x00000002ff847819 */ /* 0x100fe4000001163c */
[----:B------:R-:W-:Y:S01]  /*1890*/  LOP3.LUT R3, R3, 0x18, R60, 0xf8, !PT ;  /* 0x0000001803037812 */ /* 0x000fe200078ef83c */
[----:B------:R-:W-:-:S03]  /*18a0*/  IMAD.WIDE.U32 R28, R2, R24, R28 ;  /* 0x00000018021c7225 */ /* 0x000fc600078e001c */
[----:B------:R-:W-:-:S04]  /*18b0*/  LOP3.LUT R3, R3, 0x18, R62, 0x78, !PT ;  /* 0x0000001803037812 */ /* 0x000fc800078e783e */
[----:B------:R-:W-:Y:S01]  /*18c0*/  LOP3.LUT R62, R3, 0x1f20, R62, 0xf8, !PT ;  /* 0x00001f20033e7812 */ /* 0x000fe200078ef83e */
[-C--:B------:R-:W-:Y:S02]  /*18d0*/  IMAD R225, R221, R132.reuse, RZ ;  /* 0x00000084dde17224 */ /* 0x080fe400078e02ff */
        /* <DEDUP_REMOVED lines=11> */
[-C--:B---3--:R-:W-:Y:S02]  /*1990*/  @!P0 IMAD R8, R27, R227.reuse, RZ ;  /* 0x000000e31b088224 */ /* 0x088fe400078e02ff */
[----:B------:R-:W-:-:S04]  /*19a0*/  @!P0 IMAD.WIDE.U32 R26, R26, R227, RZ ;  /* 0x000000e31a1a8225 */ /* 0x000fc800078e00ff */
[----:B------:R-:W-:Y:S02]  /*19b0*/  @!P0 IMAD.MOV.U32 R10, RZ, RZ, R26 ;  /* 0x000000ffff0a8224 */ /* 0x000fe400078e001a */
[----:B------:R-:W-:Y:S01]  /*19c0*/  @P0 IMAD.MOV.U32 R10, RZ, RZ, R18 ;  /* 0x000000ffff0a0224 */ /* 0x000fe200078e0012 */
[----:B------:R-:W-:Y:S01]  /*19d0*/  @!P0 IADD3 R7, PT, PT, R27, R8, RZ ;  /* 0x000000081b078210 */ /* 0x000fe20007ffe0ff */
[----:B------:R-:W-:-:S03]  /*19e0*/  @P0 IMAD.IADD R7, R19, 0x1, R9 ;  /* 0x0000000113070824 */ /* 0x000fc600078e0209 */
[----:B------:R-:W-:Y:S01]  /*19f0*/  IADD3 R26, P1, PT, R12, R10, RZ ;  /* 0x0000000a0c1a7210 */ /* 0x000fe20007f3e0ff */
[----:B------:R-:W-:Y:S01]  /*1a00*/  IMAD R9, R25, R2, RZ ;  /* 0x0000000219097224 */ /* 0x000fe200078e02ff */
[----:B------:R-:W-:Y:S02]  /*1a10*/  SHF.R.S32.HI R8, RZ, 0x1f, R2 ;  /* 0x0000001fff087819 */ /* 0x000fe40000011402 */
[----:B------:R-:W-:Y:S01]  /*1a20*/  IADD3.X R27, PT, PT, RZ, R7, RZ, P1, !PT ;  /* 0x00000007ff1b7210 */ /* 0x000fe20000ffe4ff */
[----:B------:R-:W-:Y:S02]  /*1a30*/  IMAD R7, R23, R228, RZ ;  /* 0x000000e417077224 */ /* 0x000fe400078e02ff */
[----:B------:R-:W-:Y:S02]  /*1a40*/  IMAD R9, R8, R24, R9 ;  /* 0x0000001808097224 */ /* 0x000fe400078e0209 */
[----:B------:R-:W-:Y:S01]  /*1a50*/  IMAD.WIDE.U32 R26, R22, R228, R26 ;  /* 0x000000e4161a7225 */ /* 0x000fe200078e001a */
[----:B------:R-:W-:-:S03]  /*1a60*/  @!P0 MOV R23, R21 ;  /* 0x0000001500178202 */ /* 0x000fc60000000f00 */
[----:B------:R-:W-:Y:S01]  /*1a70*/  @!P0 IMAD.MOV.U32 R22, RZ, RZ, R20 ;  /* 0x000000ffff168224 */ /* 0x000fe200078e0014 */
[----:B------:R-:W-:Y:S01]  /*1a80*/  @P0 MOV R22, R20 ;  /* 0x0000001400160202 */ /* 0x000fe20000000f00 */
[----:B------:R-:W-:Y:S01]  /*1a90*/  IMAD.WIDE.U32 R24, R229, 0x40, R132 ;  /* 0x00000040e5187825 */ /* 0x000fe200078e0084 */
[----:B------:R-:W-:-:S03]  /*1aa0*/  MOV R18, 0x400 ;  /* 0x0000040000127802 */ /* 0x000fc60000000f00 */
[----:B------:R-:W-:Y:S01]  /*1ab0*/  @P0 IMAD.MOV.U32 R23, RZ, RZ, R21 ;  /* 0x000000ffff170224 */ /* 0x000fe200078e0015 */
[----:B------:R-:W-:Y:S01]  /*1ac0*/  IADD3 R20, P0, PT, R12, R6, RZ ;  /* 0x000000060c147210 */ /* 0x000fe20007f1e0ff */
[----:B------:R-:W-:Y:S01]  /*1ad0*/  IMAD R3, R25, R22, RZ ;  /* 0x0000001619037224 */ /* 0x000fe200078e02ff */
[----:B------:R-:W-:Y:S01]  /*1ae0*/  MOV R6, R26 ;  /* 0x0000001a00067202 */ /* 0x000fe20000000f00 */
[----:B------:R-:W-:Y:S01]  /*1af0*/  IMAD.IADD R7, R27, 0x1, R7 ;  /* 0x000000011b077824 */ /* 0x000fe200078e0207 */
[----:B-1----:R-:W-:Y:S01]  /*1b00*/  LEA R63, R63, R18, 0x18 ;  /* 0x000000123f3f7211 */ /* 0x002fe200078ec0ff */
[----:B------:R-:W-:Y:S01]  /*1b10*/  IMAD.IADD R19, R29, 0x1, R9 ;  /* 0x000000011d137824 */ /* 0x000fe200078e0209 */
[C---:B------:R-:W-:Y:S01]  /*1b20*/  SHF.L.U64.HI R71, R22.reuse, 0x5, R23 ;  /* 0x0000000516477819 */ /* 0x040fe20000010217 */
[----:B------:R-:W-:Y:S02]  /*1b30*/  IMAD.MOV.U32 R18, RZ, RZ, R28 ;  /* 0x000000ffff127224 */ /* 0x000fe400078e001c */
[----:B------:R-:W-:-:S02]  /*1b40*/  IMAD.SHL.U32 R68, R22, 0x20, RZ ;  /* 0x0000002016447824 */ /* 0x000fc400078e00ff */
[C---:B------:R-:W-:Y:S02]  /*1b50*/  IMAD R3, R24.reuse, R23, R3 ;  /* 0x0000001718037224 */ /* 0x040fe400078e0203 */
[----:B------:R-:W-:Y:S01]  /*1b60*/  IMAD.WIDE.U32 R22, R24, R22, R6 ;  /* 0x0000001618167225 */ /* 0x000fe200078e0006 */
[----:B------:R-:W-:-:S03]  /*1b70*/  SHF.R.S32.HI R7, RZ, 0x1f, R70 ;  /* 0x0000001fff077819 */ /* 0x000fc60000011446 */
        /* <DEDUP_REMOVED lines=11> */
[----:B------:R-:W-:Y:S02]  /*1c30*/  IADD3 R223, PT, PT, R21, R223, RZ ;  /* 0x000000df15df7210 */ /* 0x000fe40007ffe0ff */
[----:B------:R-:W-:Y:S02]  /*1c40*/  LEA R222, P1, R20, R14, 0x1 ;  /* 0x0000000e14de7211 */ /* 0x000fe400078208ff */
[----:B------:R-:W-:Y:S02]  /*1c50*/  LEA.HI.X R131, R22, R17, R3, 0x1, P2 ;  /* 0x0000001116837211 */ /* 0x000fe400010f0c03 */
[----:B------:R-:W-:Y:S02]  /*1c60*/  LEA.HI.X R223, R20, R15, R223, 0x1, P1 ;  /* 0x0000000f14df7211 */ /* 0x000fe400008f0cdf */
[----:B------:R-:W-:Y:S02]  /*1c70*/  LEA.HI R11, R11, R11, RZ, 0x1 ;  /* 0x0000000b0b0b7211 */ /* 0x000fe400078f08ff */
[----:B------:R-:W-:Y:S01]  /*1c80*/  LEA R62, R62, R63, 0x1 ;  /* 0x0000003f3e3e7211 */ /* 0x000fe200078e08ff */
        /* <DEDUP_REMOVED lines=115> */
.L_x_3045:
[----:B------:R-:W-:Y:S01]  /*23c0*/  ISETP.NE.AND P0, PT, R115, RZ, PT ;  /* 0x000000ff7300720c */ /* 0x000fe20003f05270 */
[----:B------:R-:W-:Y:S01]  /*23d0*/  VIADD R105, R105, 0x100 ;  /* 0x0000010069697836 */ /* 0x000fe20000000000 */
[----:B------:R-:W-:Y:S01]  /*23e0*/  ISETP.GE.AND P3, PT, R12, R231, PT ;  /* 0x000000e70c00720c */ /* 0x000fe20003f66270 */
[----:B------:R-:W-:Y:S01]  /*23f0*/  VIADD R107, R107, 0x100 ;  /* 0x000001006b6b7836 */ /* 0x000fe20000000000 */
[----:B------:R-:W-:Y:S01]  /*2400*/  UMOV UR4, URZ ;  /* 0x000000ff00047c82 */ /* 0x000fe20008000000 */
[----:B------:R-:W-:Y:S01]  /*2410*/  BSSY.RECONVERGENT B1, `(.L_x_3007) ;  /* 0x0000591000017945 */ /* 0x000fe20003800200 */
[-C--:B------:R-:W-:Y:S01]  /*2420*/  ISETP.GE.OR P0, PT, R132, R105.reuse, P0 ;  /* 0x000000698400720c */ /* 0x080fe20000706670 */
[----:B------:R-:W-:Y:S01]  /*2430*/  IMAD.MOV.U32 R128, RZ, RZ, R106 ;  /* 0x000000ffff807224 */ /* 0x000fe200078e006a */
[----:B------:R-:W-:Y:S01]  /*2440*/  ISETP.GE.OR P4, PT, R118, R105, P3 ;  /* 0x000000697600720c */ /* 0x000fe20001f86670 */
[----:B------:R-:W-:Y:S01]  /*2450*/  VIADD R104, R104, 0xffffffff ;  /* 0xffffffff68687836 */ /* 0x000fe20000000000 */
[-C--:B------:R-:W-:Y:S01]  /*2460*/  ISETP.LT.OR P1, PT, R132, R107.reuse, P0 ;  /* 0x0000006b8400720c */ /* 0x080fe20000721670 */
[----:B------:R-:W-:Y:S01]  /*2470*/  VIADD R106, R106, 0xffffff00 ;  /* 0xffffff006a6a7836 */ /* 0x000fe20000000000 */
[----:B------:R-:W-:Y:S02]  /*2480*/  ISETP.LT.OR P4, PT, R118, R107, P4 ;  /* 0x0000006b7600720c */ /* 0x000fe40002781670 */
[C---:B------:R-:W-:Y:S02]  /*2490*/  ISETP.GE.OR P0, PT, R76.reuse, R105, P3 ;  /* 0x000000694c00720c */ /* 0x040fe40001f06670 */
[----:B------:R-:W-:Y:S02]  /*24a0*/  P2R R2, PR, RZ, 0x2 ;  /* 0x00000002ff027803 */ /* 0x000fe40000000000 */
[----:B------:R-:W-:Y:S02]  /*24b0*/  ISETP.LT.OR P2, PT, R76, R107, P0 ;  /* 0x0000006b4c00720c */ /* 0x000fe40000741670 */
[----:B------:R-:W-:Y:S02]  /*24c0*/  IADD3 R28, P0, PT, R90, R79, RZ ;  /* 0x0000004f5a1c7210 */ /* 0x000fe40007f1e0ff */
[----:B------:R-:W-:Y:S01]  /*24d0*/  P2R R0, PR, RZ, 0x4 ;  /* 0x00000004ff007803 */ /* 0x000fe20000000000 */
[----:B----4-:R-:W2:Y:S01]  /*24e0*/  @!P1 LD.E.128 R20, desc[UR6][R90.64] ;  /* 0x000000065a149980 */ /* 0x010ea2000c101d00 */
[----:B------:R-:W-:Y:S01]  /*24f0*/  P2R R115, PR, RZ, 0x8 ;  /* 0x00000008ff737803 */ /* 0x000fe20000000000 */
        /* <DEDUP_REMOVED lines=25> */
[-C--:B------:R-:W-:Y:S02]  /*2690*/  ISETP.GE.OR P2, PT, R120, R105.reuse, P3 ;  /* 0x000000697800720c */ /* 0x080fe40001f46670 */
[----:B------:R-:W-:Y:S01]  /*26a0*/  ISETP.GE.OR P3, PT, R114, R105, P3 ;  /* 0x000000697200720c */ /* 0x000fe20001f66670 */
[----:B------:R1:W2:Y:S01]  /*26b0*/  @!P6 LD.E.128 R4, desc[UR6][R30.64] ;  /* 0x000000061e04e980 */ /* 0x0002a2000c101d00 */
[-C--:B------:R-:W-:Y:S02]  /*26c0*/  ISETP.LT.OR P2, PT, R120, R107.reuse, P2 ;  /* 0x0000006b7800720c */ /* 0x080fe40001741670 */
[----:B------:R-:W-:Y:S11]  /*26d0*/  ISETP.LT.OR P3, PT, R114, R107, P3 ;  /* 0x0000006b7200720c */ /* 0x000ff60001f61670 */
[----:B------:R-:W-:Y:S01]  /*26e0*/  @!P2 IMAD R3, R135, 0xc0, RZ ;  /* 0x000000c08703a824 */ /* 0x000fe200078e02ff */
[C---:B-1----:R-:W-:Y:S04]  /*26f0*/  @!P4 LEA R30, P0, R220.reuse, R18, 0x8 ;  /* 0x00000012dc1ec211 */ /* 0x042fe800078040ff */
[----:B------:R-:W-:Y:S01]  /*2700*/  @!P4 LEA.HI.X R31, R220, R19, R221, 0x8, P0 ;  /* 0x00000013dc1fc211 */ /* 0x000fe200000f44dd */
        /* <DEDUP_REMOVED lines=11> */
[----:B------:R-:W-:Y:S02]  /*27c0*/  @!P1 IMAD.IADD R21, R21, 0x1, R3 ;  /* 0x0000000115159824 */ /* 0x000fe400078e0203 */
[----:B------:R-:W-:Y:S04]  /*27d0*/  @!P3 IMAD.WIDE.U32 R28, R134, 0x180, R28 ;  /* 0x00000180861cb825 */ /* 0x000fe800078e001c */
[----:B------:R-:W-:Y:S04]  /*27e0*/  @!P3 IMAD R3, R135, 0x180, RZ ;  /* 0x000001808703b824 */ /* 0x000fe800078e02ff */
[----:B------:R-:W-:Y:S02]  /*27f0*/  @!P3 IMAD.IADD R29, R29, 0x1, R3 ;  /* 0x000000011d1db824 */ /* 0x000fe400078e0203 */
[----:B------:R-:W-:Y:S01]  /*2800*/  @!P3 IMAD R3, R221, 0x180, RZ ;  /* 0x00000180dd03b824 */ /* 0x000fe200078e02ff */
[----:B--2---:R1:W-:Y:S04]  /*2810*/  @!P2 ST.E.128 desc[UR6][R6.64], R24 ;  /* 0x000000180600a985 */ /* 0x0043e8000c101d06 */
[----:B-1----:R-:W2:Y:S01]  /*2820*/  @!P4 LD.E.128 R4, desc[UR6][R32.64] ;  /* 0x000000062004c980 */ /* 0x002ea2000c101d00 */
[C---:B------:R-:W-:Y:S04]  /*2830*/  @!P1 IMAD.WIDE.U32 R24, R220.reuse, 0x140, R18 ;  /* 0x00000140dc189825 */ /* 0x040fe800078e0012 */
[----:B------:R-:W-:Y:S02]  /*2840*/  @!P1 IMAD.IADD R25, R25, 0x1, R8 ;  /* 0x0000000119199824 */ /* 0x000fe400078e0208 */
[----:B------:R-:W-:Y:S04]  /*2850*/  @!P3 IMAD.WIDE.U32 R18, R220, 0x180, R18 ;  /* 0x00000180dc12b825 */ /* 0x000fe800078e0012 */
[----:B------:R-:W-:Y:S01]  /*2860*/  @!P3 IMAD.IADD R19, R19, 0x1, R3 ;  /* 0x000000011313b824 */ /* 0x000fe200078e0203 */
[----:B------:R-:W-:Y:S01]  /*2870*/  IADD3 R3, P0, PT, RZ, -UR4, RZ ;  /* 0x80000004ff037c10 */ /* 0x000fe2000ff1e0ff */
[----:B--2---:R1:W-:Y:S04]  /*2880*/  @!P4 ST.E.128 desc[UR6][R30.64], R4 ;  /* 0x000000041e00c985 */ /* 0x0043e8000c101d06 */
[----:B------:R-:W2:Y:S04]  /*2890*/  @!P1 LD.E.128 R20, desc[UR6][R20.64] ;  /* 0x0000000614149980 */ /* 0x000ea8000c101d00 */
[----:B--2---:R2:W-:Y:S04]  /*28a0*/  @!P1 ST.E.128 desc[UR6][R24.64], R20 ;  /* 0x0000001418009985 */ /* 0x0045e8000c101d06 */
[----:B-1----:R-:W3:Y:S04]  /*28b0*/  @!P3 LD.E.128 R4, desc[UR6][R28.64] ;  /* 0x000000061c04b980 */ /* 0x002ee8000c101d00 */
[----:B---3--:R2:W-:Y:S04]  /*28c0*/  @!P3 ST.E.128 desc[UR6][R18.64], R4 ;  /* 0x000000041200b985 */ /* 0x0085e8000c101d06 */
[----:B------:R-:W3:Y:S04]  /*28d0*/  LD.E R8, desc[UR6][R148.64+0x130] ;  /* 0x0001300694087980 */ /* 0x000ee8000c101900 */
[----:B------:R-:W4:Y:S01]  /*28e0*/  LD.E R17, desc[UR6][R148.64+0xd0] ;  /* 0x0000d00694117980 */ /* 0x000f22000c101900 */
[----:B---3--:R-:W-:Y:S04]  /*28f0*/  IMAD.SHL.U32 R8, R8, 0x100, RZ ;  /* 0x0000010008087824 */ /* 0x008fe800078e00ff */
[----:B------:R-:W-:Y:S05]  /*2900*/  IMAD.X R8, RZ, RZ, ~R8, P0 ;  /* 0x000000ffff087224 */ /* 0x000fea00000e0e08 */
[----:B------:R-:W-:Y:S04]  /*2910*/  SHF.R.S64 R3, R3, 0x1f, R8 ;  /* 0x0000001f03037819 */ /* 0x000fe80000001008 */
[----:B------:R-:W-:Y:S04]  /*2920*/  IADD3 R90, P0, PT, R90, R3, RZ ;  /* 0x000000035a5a7210 */ /* 0x000fe80007f1e0ff */
[----:B------:R-:W-:Y:S02]  /*2930*/  LEA.HI.X.SX32 R91, R8, R91, 0x1, P0 ;  /* 0x0000005b085b7211 */ /* 0x000fe400000f0eff */
[----:B----4-:R-:W-:Y:S11]  /*2940*/  ISETP.NE.AND P0, PT, R17, RZ, PT ;  /* 0x000000ff1100720c */ /* 0x010ff60003f05270 */
[----:B------:R-:W-:Y:S02]  /*2950*/  @!UPT UIADD3 URZ, UPT, UPT, URZ, URZ, URZ ;  /* 0x000000fffffff290 */ /* 0x000fe4000fffe0ff */
[----:B--2---:R-:W-:Y:S05]  /*2960*/  @P0 BRA `(.L_x_3008) ;  /* 0x0000000000e00947 */ /* 0x004fea0003800000 */
        /* <DEDUP_REMOVED lines=17> */
[----:B--2---:R-:W-:Y:S01]  /*2a80*/  @!P0 ST.E.128 desc[UR6][R24.64], R20 ;  /* 0x0000001418008985 */ /* 0x004fe2000c101d06 */
[----:B------:R-:W-:Y:S03]  /*2a90*/  @!P5 IADD3 R32, P0, PT, R26, R89, RZ ;  /* 0x000000591a20d210 */ /* 0x000fe60007f1e0ff */
[----:B------:R2:W3:Y:S02]  /*2aa0*/  @!P6 LD.E.128 R16, desc[UR6][R28.64] ;  /* 0x000000061c10e980 */ /* 0x0004e4000c101d00 */
[C---:B------:R-:W-:Y:S01]  /*2ab0*/  @!P5 IMAD.X R33, R27.reuse, 0x1, R87, P0 ;  /* 0x000000011b21d824 */ /* 0x040fe200000e0657 */
[C---:B------:R-:W-:Y:S04]  /*2ac0*/  @!P5 LEA R36, P0, R218.reuse, R24, 0x7 ;  /* 0x00000018da24d211 */ /* 0x040fe800078038ff */
[----:B------:R-:W-:Y:S02]  /*2ad0*/  @!P5 LEA.HI.X R37, R218, R25, R219, 0x7, P0 ;  /* 0x00000019da25d211 */ /* 0x000fe400000f3cdb */
[----:B------:R-:W-:Y:S05]  /*2ae0*/  @!P2 IADD3 R34, P0, PT, R26, R138, RZ ;  /* 0x0000008a1a22a210 */ /* 0x000fea0007f1e0ff */
[----:B------:R-:W-:Y:S01]  /*2af0*/  @!P2 IMAD.X R35, R27, 0x1, R81, P0 ;  /* 0x000000011b23a824 */ /* 0x000fe200000e0651 */
[C---:B------:R-:W-:Y:S04]  /*2b00*/  @!P4 LEA R30, P0, R136.reuse, R26, 0x8 ;  /* 0x0000001a881ec211 */ /* 0x040fe800078040ff */
[----:B------:R-:W-:Y:S02]  /*2b10*/  @!P4 LEA.HI.X R31, R136, R27, R137, 0x8, P0 ;  /* 0x0000001b881fc211 */ /* 0x000fe400000f4489 */
[C---:B--2---:R-:W-:Y:S04]  /*2b20*/  @!P4 LEA R28, P0, R218.reuse, R24, 0x8 ;  /* 0x00000018da1cc211 */ /* 0x044fe800078040ff */
[C---:B------:R-:W-:Y:S01]  /*2b30*/  @!P4 LEA.HI.X R29, R218.reuse, R25, R219, 0x8, P0 ;  /* 0x00000019da1dc211 */ /* 0x040fe200000f44db */
[----:B---3--:R2:W-:Y:S04]  /*2b40*/  @!P6 ST.E.128 desc[UR6][R2.64], R16 ;  /* 0x000000100200e985 */ /* 0x0085e8000c101d06 */
[----:B-1----:R-:W3:Y:S01]  /*2b50*/  @!P5 LD.E.128 R4, desc[UR6][R32.64] ;  /* 0x000000062004d980 */ /* 0x002ee2000c101d00 */
[----:B--2---:R-:W-:Y:S04]  /*2b60*/  @!P2 IMAD.WIDE.U32 R2, R218, 0xc0, R24 ;  /* 0x000000c0da02a825 */ /* 0x004fe800078e0018 */
[----:B------:R-:W-:Y:S02]  /*2b70*/  @!P2 IMAD.IADD R3, R3, 0x1, R0 ;  /* 0x000000010303a824 */ /* 0x000fe400078e0200 */
[----:B------:R-:W-:Y:S01]  /*2b80*/  @!P1 IMAD R0, R137, 0x140, RZ ;  /* 0x0000014089009824 */ /* 0x000fe200078e02ff */
[----:B---3--:R-:W-:Y:S04]  /*2b90*/  @!P5 ST.E.128 desc[UR6][R36.64], R4 ;  /* 0x000000042400d985 */ /* 0x008fe8000c101d06 */
[----:B------:R-:W2:Y:S04]  /*2ba0*/  @!P2 LD.E.128 R20, desc[UR6][R34.64] ;  /* 0x000000062214a980 */ /* 0x000ea8000c101d00 */
        /* <DEDUP_REMOVED lines=20> */
.L_x_3008:
        /* <DEDUP_REMOVED lines=21> */
[-C--:B------:R-:W-:Y:S02]  /*2e40*/  ISETP.GE.OR P6, PT, R122, R105.reuse, P2 ;  /* 0x000000697a00720c */ /* 0x080fe400017c6670 */
        /* <DEDUP_REMOVED lines=52> */
.L_x_3012:
[----:B------:R-:W-:Y:S05]  /*3190*/  BSYNC.RECONVERGENT B0 ;  /* 0x0000000000007941 */ /* 0x000fea0003800200 */
.L_x_3011:
        /* <DEDUP_REMOVED lines=55> */
.L_x_3014:
[----:B------:R-:W-:Y:S05]  /*3510*/  BSYNC.RECONVERGENT B0 ;  /* 0x0000000000007941 */ /* 0x000fea0003800200 */
.L_x_3013:
        /* <DEDUP_REMOVED lines=57> */
.L_x_3016:
[----:B------:R-:W-:Y:S05]  /*38b0*/  BSYNC.RECONVERGENT B0 ;  /* 0x0000000000007941 */ /* 0x000fea0003800200 */
.L_x_3015:
[----:B------:R-:W-:Y:S01]  /*38c0*/  ISETP.LT.OR P1, PT, R122, R107, P6 ;  /* 0x0000006b7a00720c */ /* 0x000fe20003721670 */
[----:B------:R-:W-:Y:S01]  /*38d0*/  BSSY.RECONVERGENT B0, `(.L_x_3017) ;  /* 0x0000040000007945 */ /* 0x000fe20003800200 */
[-C--:B------:R-:W-:Y:S02]  /*38e0*/  ISETP.GE.OR P3, PT, R116, R105.reuse, P2 ;  /* 0x000000697400720c */ /* 0x080fe40001766670 */
[----:B------:R-:W-:Y:S02]  /*38f0*/  ISETP.GE.OR P0, PT, R114, R105, P2 ;  /* 0x000000697200720c */ /* 0x000fe40001706670 */
[-C--:B------:R-:W-:Y:S02]  /*3900*/  ISETP.LT.OR P2, PT, R120, R107.reuse, P5 ;  /* 0x0000006b7800720c */ /* 0x080fe40002f41670 */
[-C--:B------:R-:W-:Y:S02]  /*3910*/  ISETP.LT.OR P5, PT, R116, R107.reuse, P3 ;  /* 0x0000006b7400720c */ /* 0x080fe40001fa1670 */
[-C--:B------:R-:W-:Y:S02]  /*3920*/  ISETP.LT.OR P4, PT, R118, R107.reuse, P4 ;  /* 0x0000006b7600720c */ /* 0x080fe40002781670 */
[----:B------:R-:W-:Y:S01]  /*3930*/  ISETP.LT.OR P3, PT, R114, R107, P0 ;  /* 0x0000006b7200720c */ /* 0x000fe20000761670 */
[----:B------:R-:W-:Y:S01]  /*3940*/  @!UPT UIADD3 URZ, UPT, UPT, URZ, URZ, URZ ;  /* 0x000000fffffff290 */ /* 0x000fe2000fffe0ff */
[----:B------:R-:W-:Y:S11]  /*3950*/  @P1 BRA `(.L_x_3018) ;  /* 0x0000000000dc1947 */ /* 0x000ff60003800000 */
        /* <DEDUP_REMOVED lines=55> */
.L_x_3018:
[----:B------:R-:W-:Y:S05]  /*3cd0*/  BSYNC.RECONVERGENT B0 ;  /* 0x0000000000007941 */ /* 0x000fea0003800200 */
.L_x_3017:
        /* <DEDUP_REMOVED lines=58> */
.L_x_3020:
[----:B------:R-:W-:Y:S05]  /*4080*/  BSYNC.RECONVERGENT B0 ;  /* 0x0000000000007941 */ /* 0x000fea0003800200 */
.L_x_3019:
        /* <DEDUP_REMOVED lines=57> */
.L_x_3022:
[----:B------:R-:W-:Y:S05]  /*4420*/  BSYNC.RECONVERGENT B0 ;  /* 0x0000000000007941 */ /* 0x000fea0003800200 */
.L_x_3021:
        /* <DEDUP_REMOVED lines=59> */
.L_x_3024:
[----:B------:R-:W-:Y:S05]  /*47e0*/  BSYNC.RECONVERGENT B0 ;  /* 0x0000000000007941 */ /* 0x000fea0003800200 */
.L_x_3023:
        /* <DEDUP_REMOVED lines=59> */
.L_x_3026:
[----:B------:R-:W-:Y:S05]  /*4ba0*/  BSYNC.RECONVERGENT B0 ;  /* 0x0000000000007941 */ /* 0x000fea0003800200 */
.L_x_3025:
[----:B------:R-:W5:Y:S02]  /*4bb0*/  LD.E R3, desc[UR6][R148.64+0xd0] ;  /* 0x0000d00694037980 */ /* 0x000f64000c101900 */
[----:B-----5:R-:W-:Y:S05]  /*4bc0*/  IMAD.U32 R3, R3, -0x80, RZ ;  /* 0xffffff8003037824 */ /* 0x020fea00078e00ff */
[C---:B------:R-:W-:Y:S02]  /*4bd0*/  LEA R14, P1, R3.reuse, R14, 0x1 ;  /* 0x0000000e030e7211 */ /* 0x040fe400078208ff */
[C---:B------:R-:W-:Y:S02]  /*4be0*/  LEA R50, P0, R3.reuse, R50, 0x1 ;  /* 0x0000003203327211 */ /* 0x040fe400078008ff */
[C---:B------:R-:W-:Y:S02]  /*4bf0*/  LEA.HI.X.SX32 R15, R3.reuse, R15, 0x1, P1 ;  /* 0x0000000f030f7211 */ /* 0x040fe400008f0eff */
[----:B------:R-:W-:Y:S01]  /*4c00*/  LEA.HI.X.SX32 R51, R3, R51, 0x1, P0 ;  /* 0x0000003303337211 */ /* 0x000fe200000f0eff */
[----:B------:R-:W-:Y:S05]  /*4c10*/  BRA `(.L_x_3009) ;  /* 0x0000003000407947 */ /* 0x000fea0003800000 */
.L_x_3010:
        /* <DEDUP_REMOVED lines=99> */
.L_x_3028:
[----:B------:R-:W-:Y:S05]  /*5250*/  BSYNC.RECONVERGENT B0 ;  /* 0x0000000000007941 */ /* 0x000fea0003800200 */
.L_x_3027:
        /* <DEDUP_REMOVED lines=96> */
.L_x_3030:
[----:B------:R-:W-:Y:S05]  /*5860*/  BSYNC.RECONVERGENT B0 ;  /* 0x0000000000007941 */ /* 0x000fea0003800200 */
.L_x_3029:
        /* <DEDUP_REMOVED lines=99> */
.L_x_3032:
[----:B------:R-:W-:Y:S05]  /*5ea0*/  BSYNC.RECONVERGENT B0 ;  /* 0x0000000000007941 */ /* 0x000fea0003800200 */
.L_x_3031:
        /* <DEDUP_REMOVED lines=93> */
.L_x_3034:
[----:B------:R-:W-:Y:S05]  /*6480*/  BSYNC.RECONVERGENT B0 ;  /* 0x0000000000007941 */ /* 0x000fea0003800200 */
.L_x_3033:
        /* <DEDUP_REMOVED lines=94> */
.L_x_3036:
[----:B------:R-:W-:Y:S05]  /*6a70*/  BSYNC.RECONVERGENT B0 ;  /* 0x0000000000007941 */ /* 0x000fea0003800200 */
.L_x_3035:
        /* <DEDUP_REMOVED lines=99> */
.L_x_3038:
[----:B------:R-:W-:Y:S05]  /*70b0*/  BSYNC.RECONVERGENT B0 ;  /* 0x0000000000007941 */ /* 0x000fea0003800200 */
.L_x_3037:
        /* <DEDUP_REMOVED lines=95> */
.L_x_3040:
[----:B------:R-:W-:Y:S05]  /*76b0*/  BSYNC.RECONVERGENT B0 ;  /* 0x0000000000007941 */ /* 0x000fea0003800200 */
.L_x_3039:
        /* <DEDUP_REMOVED lines=95> */
.L_x_3042:
[----:B------:R-:W-:Y:S05]  /*7cb0*/  BSYNC.RECONVERGENT B0 ;  /* 0x0000000000007941 */ /* 0x000fea0003800200 */
.L_x_3041:
[----:B------:R-:W5:Y:S02]  /*7cc0*/  LD.E R3, desc[UR6][R148.64+0xd0] ;  /* 0x0000d00694037980 */ /* 0x000f64000c101900 */
[----:B-----5:R-:W-:Y:S05]  /*7cd0*/  IMAD.U32 R3, R3, -0x80, RZ ;  /* 0xffffff8003037824 */ /* 0x020fea00078e00ff */
[C---:B------:R-:W-:Y:S02]  /*7ce0*/  LEA R94, P1, R3.reuse, R94, 0x1 ;  /* 0x0000005e035e7211 */ /* 0x040fe400078208ff */
[C---:B------:R-:W-:Y:S02]  /*7cf0*/  LEA R92, P0, R3.reuse, R92, 0x1 ;  /* 0x0000005c035c7211 */ /* 0x040fe400078008ff */
[C---:B------:R-:W-:Y:S02]  /*7d00*/  LEA.HI.X.SX32 R95, R3.reuse, R95, 0x1, P1 ;  /* 0x0000005f035f7211 */ /* 0x040fe400008f0eff */
[----:B------:R-:W-:Y:S09]  /*7d10*/  LEA.HI.X.SX32 R93, R3, R93, 0x1, P0 ;  /* 0x0000005d035d7211 */ /* 0x000ff200000f0eff */
.L_x_3009:
[----:B------:R-:W-:Y:S05]  /*7d20*/  BSYNC.RECONVERGENT B1 ;  /* 0x0000000000017941 */ /* 0x000fea0003800200 */
.L_x_3007:
        /* <DEDUP_REMOVED lines=101> */
.L_x_3044:
[----:B------:R-:W-:Y:S05]  /*8380*/  BSYNC.RECONVERGENT B0 ;  /* 0x0000000000007941 */ /* 0x000fea0003800200 */
.L_x_3043:
[----:B------:R-:W-:Y:S11]  /*8390*/  ISETP.GT.AND P0, PT, R104, R77, PT ;  /* 0x0000004d6800720c */ /* 0x000ff60003f04270 */
[----:B------:R-:W-:Y:S02]  /*83a0*/  @!UPT UIADD3 URZ, UPT, UPT, URZ, URZ, URZ ;  /* 0x000000fffffff290 */ /* 0x000fe4000fffe0ff */
[----:B------:R-:W-:Y:S05]  /*83b0*/  @P0 BRA `(.L_x_3045) ;  /* 0xffffffa000000947 */ /* 0x000fea000383ffff */
.L_x_3006:
        /* <DEDUP_REMOVED lines=17> */
.L_x_3050:
[----:B------:R2:W-:Y:S02]  /*84d0*/  STS.128 [R62], RZ ;  /* 0x000000ff3e007388 */ /* 0x0005e40000000c00 */
.L_x_3049:
[----:B------:R-:W-:Y:S05]  /*84e0*/  BSYNC.RECONVERGENT B0 ;  /* 0x0000000000007941 */ /* 0x000fea0003800200 */
.L_x_3048:
        /* <DEDUP_REMOVED lines=13> */
.L_x_3047:
        /* <DEDUP_REMOVED lines=43> */
[----:B----4-:R-:W-:Y:S02]  /*8870*/  HADD2.F32 R23, -RZ, R9.H1_H1 ;  /* 0x30000009ff177230 */ /* 0x010fe40000004100 */
        /* <DEDUP_REMOVED lines=35> */
.L_x_3057:
[----:B------:R-:W-:Y:S05]  /*8ab0*/  BSYNC.RECONVERGENT B0 ;  /* 0x0000000000007941 */ /* 0x000fea0003800200 */
.L_x_3056:
[----:B-----5:R3:W-:Y:S01]  /*8ac0*/  STS.128 [R62], R8 ;  /* 0x000000083e007388 */ /* 0x0207e20000000c00 */
[----:B------:R-:W-:Y:S05]  /*8ad0*/  BRA `(.L_x_3054) ;  /* 0x0000000000047947 */ /* 0x000fea0003800000 */
.L_x_3055:
[----:B------:R2:W-:Y:S02]  /*8ae0*/  STS.128 [R62], RZ ;  /* 0x000000ff3e007388 */ /* 0x0005e40000000c00 */
.L_x_3054:
[----:B------:R-:W-:Y:S05]  /*8af0*/  BSYNC.RECONVERGENT B1 ;  /* 0x0000000000017941 */ /* 0x000fea0003800200 */
.L_x_3053:
        /* <DEDUP_REMOVED lines=15> */
[--C-:B----4-:R-:W-:Y:S02]  /*8bf0*/  HADD2.F32 R20, -RZ, R9.reuse.H1_H1 ;  /* 0x30000009ff147230 */ /* 0x110fe40000004100 */
[----:B------:R-:W-:Y:S02]  /*8c00*/  HADD2.F32 R18, -RZ, R9.H0_H0 ;  /* 0x20000009ff127230 */ /* 0x000fe40000004100 */
        /* <DEDUP_REMOVED lines=34> */
.L_x_3059:
[----:B------:R-:W-:Y:S05]  /*8e30*/  BSYNC.RECONVERGENT B0 ;  /* 0x0000000000007941 */ /* 0x000fea0003800200 */
.L_x_3058:
[----:B-----5:R3:W-:Y:S01]  /*8e40*/  STS.128 [R62+0x800], R8 ;  /* 0x000800083e007388 */ /* 0x0207e20000000c00 */
[----:B------:R-:W-:Y:S05]  /*8e50*/  BRA `(.L_x_3051) ;  /* 0x0000000800e07947 */ /* 0x000fea0003800000 */
.L_x_3052:
        /* <DEDUP_REMOVED lines=91> */
.L_x_3064:
[----:B------:R-:W-:Y:S05]  /*9410*/  BSYNC.RECONVERGENT B0 ;  /* 0x0000000000007941 */ /* 0x000fea0003800200 */
.L_x_3063:
[----:B-----5:R3:W-:Y:S01]  /*9420*/  STS.128 [R62], R20 ;  /* 0x000000143e007388 */ /* 0x0207e20000000c00 */
[----:B------:R-:W-:Y:S05]  /*9430*/  BRA `(.L_x_3061) ;  /* 0x0000000000047947 */ /* 0x000fea0003800000 */
.L_x_3062:
[----:B------:R2:W-:Y:S02]  /*9440*/  STS.128 [R62], RZ ;  /* 0x000000ff3e007388 */ /* 0x0005e40000000c00 */
.L_x_3061:
[----:B------:R-:W-:Y:S05]  /*9450*/  BSYNC.RECONVERGENT B1 ;  /* 0x0000000000017941 */ /* 0x000fea0003800200 */
.L_x_3060:
        /* <DEDUP_REMOVED lines=86> */
.L_x_3066:
[----:B------:R-:W-:Y:S05]  /*99c0*/  BSYNC.RECONVERGENT B0 ;  /* 0x0000000000007941 */ /* 0x000fea0003800200 */
.L_x_3065:
[----:B-----5:R4:W-:Y:S02]  /*99d0*/  STS.128 [R62+0x800], R20 ;  /* 0x000800143e007388 */ /* 0x0209e40000000c00 */
.L_x_3051:
[----:B------:R-:W-:Y:S05]  /*99e0*/  BSYNC.RECONVERGENT B2 ;  /* 0x0000000000027941 */ /* 0x000fea0003800200 */
.L_x_3046:
        /* <DEDUP_REMOVED lines=11> */
.L_x_3069:
[----:B------:R1:W-:Y:S02]  /*9aa0*/  STS.128 [R62+0x1000], RZ ;  /* 0x001000ff3e007388 */ /* 0x0003e40000000c00 */
.L_x_3068:
[----:B------:R-:W-:Y:S05]  /*9ab0*/  BSYNC.RECONVERGENT B0 ;  /* 0x0000000000007941 */ /* 0x000fea0003800200 */
.L_x_3067:
[----:B------:R-:W-:Y:S01]  /*9ac0*/  ISETP.GE.AND P1, PT, R0, R69, PT ;  /* 0x000000450000720c */ /* 0x000fe20003f26270 */
[----:B------:R-:W-:Y:S01]  /*9ad0*/  BSSY.RECONVERGENT B0, `(.L_x_3070) ;  /* 0x000000c000007945 */ /* 0x000fe20003800200 */
[----:B------:R-:W-:-:S04]  /*9ae0*/  LEA R14, P0, R66, R222, 0x1 ;  /* 0x000000de420e7211 */ /* 0x000fc800078008ff */
        /* <DEDUP_REMOVED lines=9> */
.L_x_3072:
[----:B------:R1:W-:Y:S02]  /*9b80*/  STS.128 [R62+0x1800], RZ ;  /* 0x001800ff3e007388 */ /* 0x0003e40000000c00 */
.L_x_3071:
[----:B------:R-:W-:Y:S05]  /*9b90*/  BSYNC.RECONVERGENT B0 ;  /* 0x0000000000007941 */ /* 0x000fea0003800200 */
.L_x_3070:
        /* <DEDUP_REMOVED lines=13> */
.L_x_3075:
[----:B------:R3:W-:Y:S02]  /*9c70*/  STS.128 [R62+0x2000], RZ ;  /* 0x002000ff3e007388 */ /* 0x0007e40000000c00 */
.L_x_3074:
[----:B------:R-:W-:Y:S05]  /*9c80*/  BSYNC.RECONVERGENT B0 ;  /* 0x0000000000007941 */ /* 0x000fea0003800200 */
.L_x_3073:
        /* <DEDUP_REMOVED lines=13> */
.L_x_3078:
[----:B------:R1:W-:Y:S02]  /*9d60*/  STS.128 [R62+0x2800], RZ ;  /* 0x002800ff3e007388 */ /* 0x0003e40000000c00 */
.L_x_3077:
[----:B------:R-:W-:Y:S05]  /*9d70*/  BSYNC.RECONVERGENT B0 ;  /* 0x0000000000007941 */ /* 0x000fea0003800200 */
.L_x_3076:
[----:B------:R-:W-:Y:S01]  /*9d80*/  IADD3 R6, PT, PT, R132, 0x80, RZ ;  /* 0x0000008084067810 */ /* 0x000fe20007ffe0ff */
[----:B------:R-:W-:Y:S03]  /*9d90*/  BSSY.RECONVERGENT B0, `(.L_x_3079) ;  /* 0x0000010000007945 */ /* 0x000fe60003800200 */
[----:B------:R-:W-:-:S13]  /*9da0*/  ISETP.GE.AND P0, PT, R6, R69, PT ;  /* 0x000000450600720c */ /* 0x000fda0003f06270 */
[----:B------:R-:W-:Y:S05]  /*9db0*/  @P0 BRA `(.L_x_3080) ;  /* 0x0000000000340947 */ /* 0x000fea0003800000 */
[----:B------:R-:W-:-:S13]  /*9dc0*/  ISETP.GE.AND P0, PT, R12, R231, PT ;  /* 0x000000e70c00720c */ /* 0x000fda0003f06270 */
[----:B------:R-:W-:Y:S05]  /*9dd0*/  @P0 BRA `(.L_x_3081) ;  /* 0x0000000000280947 */ /* 0x000fea0003800000 */
[----:B------:R-:W-:Y:S01]  /*9de0*/  MOV R4, R14 ;  /* 0x0000000e00047202 */ /* 0x000fe20000000f00 */
[----:B-1-3--:R-:W-:Y:S01]  /*9df0*/  IMAD R2, R219, 0xc0, RZ ;  /* 0x000000c0db027824 */ /* 0x00afe200078e02ff */
        /* <DEDUP_REMOVED lines=8> */
.L_x_3081:
[----:B------:R1:W-:Y:S02]  /*9e80*/  STS.128 [R62+0x3000], RZ ;  /* 0x003000ff3e007388 */ /* 0x0003e40000000c00 */
.L_x_3080:
[----:B------:R-:W-:Y:S05]  /*9e90*/  BSYNC.RECONVERGENT B0 ;  /* 0x0000000000007941 */ /* 0x000fea0003800200 */
.L_x_3079:
[----:B-1----:R-:W-:Y:S01]  /*9ea0*/  IADD3 R4, PT, PT, R132, 0xa0, RZ ;  /* 0x000000a084047810 */ /* 0x002fe20007ffe0ff */
        /* <DEDUP_REMOVED lines=12> */
.L_x_3084:
[----:B------:R1:W-:Y:S02]  /*9f70*/  STS.128 [R62+0x3800], RZ ;  /* 0x003800ff3e007388 */ /* 0x0003e40000000c00 */
.L_x_3083:
[----:B------:R-:W-:Y:S05]  /*9f80*/  BSYNC.RECONVERGENT B0 ;  /* 0x0000000000007941 */ /* 0x000fea0003800200 */
.L_x_3082:
[----:B-1-3--:R-:W-:Y:S01]  /*9f90*/  IADD3 R2, PT, PT, R132, 0xc0, RZ ;  /* 0x000000c084027810 */ /* 0x00afe20007ffe0ff */
[----:B------:R-:W-:Y:S03]  /*9fa0*/  BSSY.RECONVERGENT B0, `(.L_x_3085) ;  /* 0x0000010000007945 */ /* 0x000fe60003800200 */
[----:B------:R-:W-:-:S13]  /*9fb0*/  ISETP.GE.AND P0, PT, R2, R69, PT ;  /* 0x000000450200720c */ /* 0x000fda0003f06270 */
[----:B------:R-:W-:Y:S05]  /*9fc0*/  @P0 BRA `(.L_x_3086) ;  /* 0x0000000000340947 */ /* 0x000fea0003800000 */
[----:B------:R-:W-:-:S13]  /*9fd0*/  ISETP.GE.AND P0, PT, R12, R231, PT ;  /* 0x000000e70c00720c */ /* 0x000fda0003f06270 */
[----:B------:R-:W-:Y:S05]  /*9fe0*/  @P0 BRA `(.L_x_3087) ;  /* 0x0000000000280947 */ /* 0x000fea0003800000 */
[----:B--2---:R-:W-:Y:S01]  /*9ff0*/  MOV R16, R14 ;  /* 0x0000000e00107202 */ /* 0x004fe20000000f00 */
        /* <DEDUP_REMOVED lines=9> */
.L_x_3087:
[----:B------:R3:W-:Y:S02]  /*a090*/  STS.128 [R62+0x4000], RZ ;  /* 0x004000ff3e007388 */ /* 0x0007e40000000c00 */
.L_x_3086:
[----:B------:R-:W-:Y:S05]  /*a0a0*/  BSYNC.RECONVERGENT B0 ;  /* 0x0000000000007941 */ /* 0x000fea0003800200 */
.L_x_3085:
[----:B------:R-:W-:Y:S01]  /*a0b0*/  IADD3 R132, PT, PT, R132, 0xe0, RZ ;  /* 0x000000e084847810 */ /* 0x000fe20007ffe0ff */
[----:B------:R-:W-:Y:S03]  /*a0c0*/  BSSY.RECONVERGENT B0, `(.L_x_3088) ;  /* 0x000000e000007945 */ /* 0x000fe60003800200 */
[----:B------:R-:W-:-:S13]  /*a0d0*/  ISETP.GE.AND P0, PT, R132, R69, PT ;  /* 0x000000458400720c */ /* 0x000fda0003f06270 */
[----:B------:R-:W-:Y:S05]  /*a0e0*/  @P0 BRA `(.L_x_3089) ;  /* 0x00000000002c0947 */ /* 0x000fea0003800000 */
[----:B------:R-:W-:-:S13]  /*a0f0*/  ISETP.GE.AND P0, PT, R12, R231, PT ;  /* 0x000000e70c00720c */ /* 0x000fda0003f06270 */
[----:B------:R-:W-:Y:S05]  /*a100*/  @P0 BRA `(.L_x_3090) ;  /* 0x0000000000200947 */ /* 0x000fea0003800000 */
[----:B------:R-:W-:Y:S02]  /*a110*/  IMAD R3, R219, 0x180, RZ ;  /* 0x00000180db037824 */ /* 0x000fe400078e02ff */
[----:B------:R-:W-:-:S05]  /*a120*/  IMAD.WIDE.U32 R14, R218, 0x180, R14 ;  /* 0x00000180da0e7825 */ /* 0x000fca00078e000e */
[----:B------:R-:W-:-:S05]  /*a130*/  IADD3 R15, PT, PT, R3, R15, RZ ;  /* 0x0000000f030f7210 */ /* 0x000fca0007ffe0ff */
[----:B------:R-:W-:Y:S01]  /*a140*/  @!PT LDS RZ, [RZ] ;  /* 0x00000000fffff984 */ /* 0x000fe20000000800 */
[----:B------:R-:W-:Y:S01]  /*a150*/  @!PT LDS RZ, [RZ] ;  /* 0x00000000fffff984 */ /* 0x000fe20000000800 */
[----:B------:R-:W-:Y:S01]  /*a160*/  @!PT LDS RZ, [RZ] ;  /* 0x00000000fffff984 */ /* 0x000fe20000000800 */
[----:B------:R1:W-:Y:S01]  /*a170*/  LDGSTS.E.BYPASS.LTC128B.128 [R62+0x4800], desc[UR6][R14.64] ;  /* 0x048000000e3e7fae */ /* 0x0003e2000b981a06 */
[----:B------:R-:W-:Y:S05]  /*a180*/  BRA `(.L_x_3089) ;  /* 0x0000000000047947 */ /* 0x000fea0003800000 */
.L_x_3090:
[----:B------:R1:W-:Y:S02]  /*a190*/  STS.128 [R62+0x4800], RZ ;  /* 0x004800ff3e007388 */ /* 0x0003e40000000c00 */
.L_x_3089:
[----:B------:R-:W-:Y:S05]  /*a1a0*/  BSYNC.RECONVERGENT B0 ;  /* 0x0000000000007941 */ /* 0x000fea0003800200 */
.L_x_3088:
[----:B------:R-:W3:Y:S04]  /*a1b0*/  LD.E.64 R18, desc[UR6][R148.64+0x1c0] ;  /* 0x0001c00694127980 */ /* 0x000ee8000c101b00 */
[----:B-12---:R-:W2:Y:S01]  /*a1c0*/  LD.E.64 R16, desc[UR6][R148.64+0x1b8] ;  /* 0x0001b80694107980 */ /* 0x006ea2000c101b00 */
[----:B------:R-:W-:Y:S02]  /*a1d0*/  MOV R14, R228 ;  /* 0x000000e4000e7202 */ /* 0x000fe40000000f00 */
[----:B------:R-:W-:Y:S01]  /*a1e0*/  MOV R15, RZ ;  /* 0x000000ff000f7202 */ /* 0x000fe20000000f00 */
[----:B------:R-:W4:Y:S04]  /*a1f0*/  LD.E R5, desc[UR6][R148.64+0xd8] ;  /* 0x0000d80694057980 */ /* 0x000f28000c101900 */
[----:B------:R-:W0:Y:S01]  /*a200*/  LDGDEPBAR ;  /* 0x00000000000079af */ /* 0x000e220000000000 */
[----:B---3--:R-:W-:-:S04]  /*a210*/  IMAD.WIDE.U32 R14, R227, R18, R14 ;  /* 0x00000012e30e7225 */ /* 0x008fc800078e000e */
[----:B------:R-:W-:Y:S01]  /*a220*/  IMAD R3, R19, R227, RZ ;  /* 0x000000e313037224 */ /* 0x000fe200078e02ff */
[----:B--2---:R-:W-:-:S04]  /*a230*/  LEA R16, P0, R14, R16, 0x2 ;  /* 0x000000100e107211 */ /* 0x004fc800078010ff */
[----:B------:R-:W-:-:S04]  /*a240*/  IADD3 R3, PT, PT, R15, R3, RZ ;  /* 0x000000030f037210 */ /* 0x000fc80007ffe0ff */
[----:B------:R-:W-:-:S05]  /*a250*/  LEA.HI.X R17, R14, R17, R3, 0x2, P0 ;  /* 0x000000110e117211 */ /* 0x000fca00000f1403 */
[----:B------:R-:W2:Y:S01]  /*a260*/  LD.E R3, desc[UR6][R16.64] ;  /* 0x0000000610037980 */ /* 0x000ea2000c101900 */
[----:B----4-:R-:W2:Y:S01]  /*a270*/  MUFU.RCP R14, R5 ;  /* 0x00000005000e7308 */ /* 0x010ea20000001000 */
[----:B------:R-:W-:-:S04]  /*a280*/  DEPBAR.LE SB0, 0x0 ;  /* 0x000080000000791a */ /* 0x000fc80000000000 */
[----:B------:R-:W-:Y:S01]  /*a290*/  BSSY.RECONVERGENT B0, `(.L_x_3091) ;  /* 0x000000e000007945 */ /* 0x000fe20003800200 */
[----:B------:R-:W-:Y:S01]  /*a2a0*/  BAR.SYNC.DEFER_BLOCKING 0x0 ;  /* 0x0000000000007b1d */ /* 0x000fe20000010000 */
[----:B--2---:R-:W-:-:S05]  /*a2b0*/  FMUL.FTZ R3, R3, R14 ;  /* 0x0000000e03037220 */ /* 0x004fca0000410000 */
        /* <DEDUP_REMOVED lines=8> */
.L_x_3093:
[----:B------:R2:W-:Y:S01]  /*a340*/  STS.128 [R62+0x5000], RZ ;  /* 0x005000ff3e007388 */ /* 0x0005e20000000c00 */
[----:B------:R-:W-:Y:S05]  /*a350*/  BRA `(.L_x_3094) ;  /* 0x0000000000047947 */ /* 0x000fea0003800000 */
.L_x_3092:
[----:B------:R3:W-:Y:S02]  /*a360*/  STS.128 [R62+0x5000], RZ ;  /* 0x005000ff3e007388 */ /* 0x0007e40000000c00 */
.L_x_3094:
[----:B------:R-:W-:Y:S05]  /*a370*/  BSYNC.RECONVERGENT B0 ;  /* 0x0000000000007941 */ /* 0x000fea0003800200 */
.L_x_3091:
        /* <DEDUP_REMOVED lines=13> */
.L_x_3097:
[----:B------:R1:W-:Y:S02]  /*a450*/  STS.128 [R62+0x5800], RZ ;  /* 0x005800ff3e007388 */ /* 0x0003e40000000c00 */
.L_x_3096:
[----:B------:R-:W-:Y:S05]  /*a460*/  BSYNC.RECONVERGENT B0 ;  /* 0x0000000000007941 */ /* 0x000fea0003800200 */
.L_x_3095:
        /* <DEDUP_REMOVED lines=13> */
.L_x_3100:
[----:B------:R1:W-:Y:S02]  /*a540*/  STS.128 [R62+0x6000], RZ ;  /* 0x006000ff3e007388 */ /* 0x0003e40000000c00 */
.L_x_3099:
[----:B------:R-:W-:Y:S05]  /*a550*/  BSYNC.RECONVERGENT B0 ;  /* 0x0000000000007941 */ /* 0x000fea0003800200 */
.L_x_3098:
        /* <DEDUP_REMOVED lines=13> */
.L_x_3103:
[----:B------:R1:W-:Y:S02]  /*a630*/  STS.128 [R62+0x6800], RZ ;  /* 0x006800ff3e007388 */ /* 0x0003e40000000c00 */
.L_x_3102:
[----:B------:R-:W-:Y:S05]  /*a640*/  BSYNC.RECONVERGENT B0 ;  /* 0x0000000000007941 */ /* 0x000fea0003800200 */
.L_x_3101:
        /* <DEDUP_REMOVED lines=16> */
.L_x_3106:
[----:B------:R1:W-:Y:S02]  /*a750*/  STS.128 [R62+0x7000], RZ ;  /* 0x007000ff3e007388 */ /* 0x0003e40000000c00 */
.L_x_3105:
[----:B------:R-:W-:Y:S05]  /*a760*/  BSYNC.RECONVERGENT B0 ;  /* 0x0000000000007941 */ /* 0x000fea0003800200 */
.L_x_3104:
        /* <DEDUP_REMOVED lines=13> */
.L_x_3109:
[----:B------:R1:W-:Y:S02]  /*a840*/  STS.128 [R62+0x7800], RZ ;  /* 0x007800ff3e007388 */ /* 0x0003e40000000c00 */
.L_x_3108:
[----:B------:R-:W-:Y:S05]  /*a850*/  BSYNC.RECONVERGENT B0 ;  /* 0x0000000000007941 */ /* 0x000fea0003800200 */
.L_x_3107:
        /* <DEDUP_REMOVED lines=16> */
.L_x_3112:
[----:B------:R1:W-:Y:S02]  /*a960*/  STS.128 [R62+0x8000], RZ ;  /* 0x008000ff3e007388 */ /* 0x0003e40000000c00 */
.L_x_3111:
[----:B------:R-:W-:Y:S05]  /*a970*/  BSYNC.RECONVERGENT B0 ;  /* 0x0000000000007941 */ /* 0x000fea0003800200 */
.L_x_3110:
        /* <DEDUP_REMOVED lines=14> */
.L_x_3115:
[----:B------:R1:W-:Y:S02]  /*aa60*/  STS.128 [R62+0x8800], RZ ;  /* 0x008800ff3e007388 */ /* 0x0003e40000000c00 */
.L_x_3114:
[----:B------:R-:W-:Y:S05]  /*aa70*/  BSYNC.RECONVERGENT B0 ;  /* 0x0000000000007941 */ /* 0x000fea0003800200 */
.L_x_3113:
[C---:B------:R-:W-:Y:S01]  /*aa80*/  IMAD.SHL.U32 R2, R60.reuse, 0x10, RZ ;  /* 0x000000103c027824 */ /* 0x040fe200078e00ff */
[----:B------:R-:W-:Y:S01]  /*aa90*/  SHF.R.U32.HI R212, RZ, 0x1, R60 ;  /* 0x00000001ffd47819 */ /* 0x000fe2000001163c */
[C---:B-1----:R-:W-:Y:S01]  /*aaa0*/  IMAD.SHL.U32 R5, R60.reuse, 0x20, RZ ;  /* 0x000000203c057824 */ /* 0x042fe200078e00ff */
[----:B------:R-:W-:Y:S01]  /*aab0*/  LOP3.LUT P0, RZ, R60, 0x4, RZ, 0xc0, !PT ;  /* 0x000000043cff7812 */ /* 0x000fe2000780c0ff */
[----:B------:R-:W0:Y:S01]  /*aac0*/  LDGDEPBAR ;  /* 0x00000000000079af */ /* 0x000e220000000000 */
[----:B------:R-:W-:Y:S01]  /*aad0*/  LOP3.LUT R213, R2, 0x3e00, RZ, 0xc0, !PT ;  /* 0x00003e0002d57812 */ /* 0x000fe200078ec0ff */
[----:B------:R-:W-:Y:S01]  /*aae0*/  BSSY.RECONVERGENT B1, `(.L_x_3116) ;  /* 0x00000ff000017945 */ /* 0x000fe20003800200 */
[----:B------:R-:W-:Y:S02]  /*aaf0*/  LOP3.LUT R14, R212, 0x8, RZ, 0xc0, !PT ;  /* 0x00000008d40e7812 */ /* 0x000fe400078ec0ff */
[----:B------:R-:W-:Y:S02]  /*ab00*/  LOP3.LUT R7, R5, 0xc0, RZ, 0xc0, !PT ;  /* 0x000000c005077812 */ /* 0x000fe400078ec0ff */
[----:B------:R-:W-:-:S02]  /*ab10*/  LOP3.LUT R2, R2, 0x100, RZ, 0xc0, !PT ;  /* 0x0000010002027812 */ /* 0x000fc400078ec0ff */
[--C-:B------:R-:W-:Y:S02]  /*ab20*/  LOP3.LUT R4, R213, 0x20, R5.reuse, 0xf8, !PT ;  /* 0x00000020d5047812 */ /* 0x100fe400078ef805 */
[--C-:B------:R-:W-:Y:S02]  /*ab30*/  LOP3.LUT R14, R14, 0xc0, R5.reuse, 0xf8, !PT ;  /* 0x000000c00e0e7812 */ /* 0x100fe400078ef805 */
[----:B------:R-:W-:Y:S02]  /*ab40*/  LOP3.LUT R0, R7, 0x8, R60, 0xf8, !PT ;  /* 0x0000000807007812 */ /* 0x000fe400078ef83c */
[--C-:B------:R-:W-:Y:S02]  /*ab50*/  LOP3.LUT R2, R2, 0x20, R5.reuse, 0xf8, !PT ;  /* 0x0000002002027812 */ /* 0x100fe400078ef805 */
[----:B------:R-:W-:Y:S02]  /*ab60*/  LOP3.LUT R5, R4, 0x100, R5, 0xf8, !PT ;  /* 0x0000010004057812 */ /* 0x000fe400078ef805 */
[----:B------:R-:W-:-:S02]  /*ab70*/  LOP3.LUT R14, R14, 0x18, R61, 0x78, !PT ;  /* 0x000000180e0e7812 */ /* 0x000fc400078e783d */
[----:B------:R-:W-:Y:S02]  /*ab80*/  LOP3.LUT R61, R0, 0x18, R61, 0x78, !PT ;  /* 0x00000018003d7812 */ /* 0x000fe400078e783d */
[----:B------:R-:W-:Y:S02]  /*ab90*/  LOP3.LUT R0, R5, R14, RZ, 0xfc, !PT ;  /* 0x0000000e05007212 */ /* 0x000fe400078efcff */
[----:B------:R-:W-:Y:S02]  /*aba0*/  LOP3.LUT R2, R2, R61, RZ, 0xfc, !PT ;  /* 0x0000003d02027212 */ /* 0x000fe400078efcff */
[----:B------:R-:W-:Y:S01]  /*abb0*/  ISETP.NE.AND P1, PT, R57, 0x1, PT ;  /* 0x000000013900780c */ /* 0x000fe20003f25270 */
[--C-:B------:R-:W-:Y:S02]  /*abc0*/  IMAD R0, R0, 0x2, R63.reuse ;  /* 0x0000000200007824 */ /* 0x100fe400078e023f */
[----:B------:R-:W-:Y:S02]  /*abd0*/  IMAD R63, R2, 0x2, R63 ;  /* 0x00000002023f7824 */ /* 0x000fe400078e023f */
[----:B------:R-:W-:Y:S01]  /*abe0*/  IMAD.MOV.U32 R2, RZ, RZ, 0x20 ;  /* 0x00000020ff027424 */ /* 0x000fe200078e00ff */
[----:B------:R1:W-:Y:S04]  /*abf0*/  LDSM.16.M88.4 R52, [R0] ;  /* 0x000000000034783b */ /* 0x0003e80000000200 */
[----:B-----5:R-:W2:Y:S01]  /*ac00*/  LDSM.16.M88.4 R24, [R63+0x1000] ;  /* 0x001000003f18783b */ /* 0x020ea20000000200 */
[----:B------:R-:W-:-:S03]  /*ac10*/  SEL R2, R2, 0xffffffe0, !P0 ;  /* 0xffffffe002027807 */ /* 0x000fc60004000000 */
[----:B------:R-:W3:Y:S02]  /*ac20*/  LDSM.16.M88.4 R16, [R63+0x1400] ;  /* 0x001400003f10783b */ /* 0x000ee40000000200 */
[--C-:B------:R-:W-:Y:S02]  /*ac30*/  IMAD.IADD R200, R0, 0x1, R2.reuse ;  /* 0x0000000100c87824 */ /* 0x100fe400078e0202 */
[----:B------:R-:W4:Y:S04]  /*ac40*/  LDSM.16.M88.4 R4, [R63+0x1800] ;  /* 0x001800003f04783b */ /* 0x000f280000000200 */
[----:B------:R-:W4:Y:S04]  /*ac50*/  LDSM.16.M88.4 R44, [R63+0x1c00] ;  /* 0x001c00003f2c783b */ /* 0x000f280000000200 */
[----:B------:R-:W4:Y:S01]  /*ac60*/  LDSM.16.M88.4 R36, [R63+0x2000] ;  /* 0x002000003f24783b */ /* 0x000f220000000200 */
[----:B-1----:R-:W-:-:S03]  /*ac70*/  IMAD.IADD R0, R63, 0x1, R2 ;  /* 0x000000013f007824 */ /* 0x002fc600078e0202 */
[----:B------:R-:W1:Y:S04]  /*ac80*/  LDSM.16.M88.4 R140, [R63+0x2400] ;  /* 0x002400003f8c783b */ /* 0x000e680000000200 */
        /* <DEDUP_REMOVED lines=8> */
[C---:B---3--:R-:W-:Y:S03]  /*ad10*/  HMMA.16816.F32 R20, R52.reuse, R16, RZ ;  /* 0x000000103414723c */ /* 0x048fe600000018ff */
[----:B------:R-:W3:Y:S04]  /*ad20*/  LDSM.16.M88.4 R76, [R63+0x4400] ;  /* 0x004400003f4c783b */ /* 0x000ee80000000200 */
[----:B------:R-:W3:Y:S01]  /*ad30*/  LDSM.16.M88.4 R68, [R63+0x4800] ;  /* 0x004800003f44783b */ /* 0x000ee20000000200 */
[C---:B----4-:R-:W-:Y:S03]  /*ad40*/  HMMA.16816.F32 R8, R52.reuse, R4, RZ ;  /* 0x000000043408723c */ /* 0x050fe600000018ff */
[----:B------:R-:W4:Y:S04]  /*ad50*/  LDSM.16.M88.4 R160, [R63+0x4c00] ;  /* 0x004c00003fa0783b */ /* 0x000f280000000200 */
[----:B------:R-:W-:Y:S01]  /*ad60*/  LDSM.16.M88.4 R200, [R200] ;  /* 0x00000000c8c8783b */ /* 0x000fe20000000200 */
[C---:B------:R-:W-:Y:S03]  /*ad70*/  HMMA.16816.F32 R24, R52.reuse, R26, RZ ;  /* 0x0000001a3418723c */ /* 0x040fe600000018ff */
[----:B------:R-:W4:Y:S04]  /*ad80*/  LDSM.16.M88.4 R156, [R0+0x1000] ;  /* 0x00100000009c783b */ /* 0x000f280000000200 */
[----:B------:R-:W4:Y:S01]  /*ad90*/  LDSM.16.M88.4 R152, [R0+0x1400] ;  /* 0x001400000098783b */ /* 0x000f220000000200 */
        /* <DEDUP_REMOVED lines=12> */
[C---:B-1----:R-:W-:Y:S03]  /*ae60*/  HMMA.16816.F32 R32, R52.reuse, R140, RZ ;  /* 0x0000008c3420723c */ /* 0x042fe600000018ff */
[----:B------:R-:W1:Y:S04]  /*ae70*/  LDSM.16.M88.4 R168, [R0+0x3800] ;  /* 0x0038000000a8783b */ /* 0x000e680000000200 */
[----:B------:R-:W1:Y:S01]  /*ae80*/  LDSM.16.M88.4 R164, [R0+0x3c00] ;  /* 0x003c000000a4783b */ /* 0x000e620000000200 */
        /* <DEDUP_REMOVED lines=37> */
[----:B-1----:R-:W-:-:S07]  /*b0e0*/  P2R R0, PR, RZ, 0x2 ;  /* 0x00000002ff007803 */ /* 0x002fce0000000000 */
        /* <DEDUP_REMOVED lines=38> */
.L_x_3119:
[----:B------:R-:W2:Y:S01]  /*b350*/  LD.E R147, desc[UR6][R148.64+0x170] ;  /* 0x0001700694937980 */ /* 0x000ea2000c101900 */
[C---:B------:R-:W-:Y:S01]  /*b360*/  VIADD R144, R59.reuse, 0xfffffe00 ;  /* 0xfffffe003b907836 */ /* 0x040fe20000000000 */
[----:B------:R-:W-:-:S04]  /*b370*/  IADD3 R2, PT, PT, R59, -0x100, RZ ;  /* 0xffffff003b027810 */ /* 0x000fc80007ffe0ff */
[----:B------:R-:W-:Y:S02]  /*b380*/  IABS R61, R2 ;  /* 0x00000002003d7213 */ /* 0x000fe40000000000 */
        /* <DEDUP_REMOVED lines=57> */
.L_x_3120:
[----:B------:R-:W-:Y:S05]  /*b720*/  BSYNC.RECONVERGENT B0 ;  /* 0x0000000000007941 */ /* 0x000fea0003800200 */
.L_x_3118:
        /* <DEDUP_REMOVED lines=58> */
.L_x_3117:
[----:B------:R-:W-:Y:S05]  /*bad0*/  BSYNC.RECONVERGENT B1 ;  /* 0x0000000000017941 */ /* 0x000fea0003800200 */
.L_x_3116:
[----:B------:R-:W1:Y:S01]  /*bae0*/  S2R R215, SR_TID.X ;  /* 0x0000000000d77919 */ /* 0x000e620000002100 */
[----:B------:R-:W-:Y:S01]  /*baf0*/  VIADD R233, R59, 0xffffff00 ;  /* 0xffffff003be97836 */ /* 0x000fe20000000000 */
[----:B------:R-:W2:Y:S01]  /*bb00*/  LDCU.64 UR4, c[0x0][0x358] ;  /* 0x00006b00ff0477ac */ /* 0x000ea20008000a00 */
[----:B-1----:R-:W-:Y:S01]  /*bb10*/  SHF.R.U32.HI R61, RZ, 0x2, R215 ;  /* 0x00000002ff3d7819 */ /* 0x002fe200000116d7 */
[----:B------:R-:W-:-:S03]  /*bb20*/  IMAD.SHL.U32 R56, R215, 0x2, RZ ;  /* 0x00000002d7387824 */ /* 0x000fc600078e00ff */
[----:B------:R-:W-:Y:S02]  /*bb30*/  LOP3.LUT R61, R61, 0x7, RZ, 0xc0, !PT ;  /* 0x000000073d3d7812 */ /* 0x000fe400078ec0ff */
[----:B------:R-:W-:Y:S02]  /*bb40*/  LOP3.LUT R56, R56, 0x6, RZ, 0xc0, !PT ;  /* 0x0000000638387812 */ /* 0x000fe400078ec0ff */
[----:B------:R-:W-:-:S03]  /*bb50*/  LOP3.LUT R2, R61, 0x1f0, R212, 0xf8, !PT ;  /* 0x000001f03d027812 */ /* 0x000fc600078ef8d4 */
[----:B------:R-:W-:Y:S02]  /*bb60*/  IMAD.IADD R59, R56, 0x1, R233 ;  /* 0x00000001383b7824 */ /* 0x000fe400078e02e9 */
[----:B------:R-:W-:Y:S02]  /*bb70*/  IMAD R13, R229, 0x40, R2 ;  /* 0x00000040e50d7824 */ /* 0x000fe400078e0202 */
[C---:B------:R-:W-:Y:S01]  /*bb80*/  VIADD R205, R59.reuse, 0x1 ;  /* 0x000000013bcd7836 */ /* 0x040fe20000000000 */
[C---:B------:R-:W-:Y:S01]  /*bb90*/  IADD3 R155, PT, PT, R59.reuse, 0x30, RZ ;  /* 0x000000303b9b7810 */ /* 0x040fe20007ffe0ff */
[C---:B------:R-:W-:Y:S01]  /*bba0*/  VIADD R203, R59.reuse, 0x9 ;  /* 0x000000093bcb7836 */ /* 0x040fe20000000000 */
[----:B------:R-:W-:Y:S01]  /*bbb0*/  IADD3 R2, PT, PT, R58, R13, -R230 ;  /* 0x0000000d3a027210 */ /* 0x000fe20007ffe8e6 */
[----:B------:R-:W-:Y:S01]  /*bbc0*/  VIADD R157, R59, 0x29 ;  /* 0x000000293b9d7836 */ /* 0x000fe20000000000 */
[-C--:B------:R-:W-:Y:S01]  /*bbd0*/  ISETP.GE.AND P0, PT, R205, R58.reuse, PT ;  /* 0x0000003acd00720c */ /* 0x080fe20003f06270 */
[----:B------:R-:W-:Y:S01]  /*bbe0*/  VIADD R195, R59, 0x28 ;  /* 0x000000283bc37836 */ /* 0x000fe20000000000 */
[----:B------:R-:W-:Y:S01]  /*bbf0*/  ISETP.GE.AND P2, PT, R203, R58, PT ;  /* 0x0000003acb00720c */ /* 0x000fe20003f46270 */
[----:B------:R-:W-:-:S02]  /*bc00*/  IMAD.IADD R12, R2, 0x1, -R205 ;  /* 0x00000001020c7824 */ /* 0x000fc400078e0acd */
[C---:B------:R-:W-:Y:S02]  /*bc10*/  IMAD.IADD R62, R2.reuse, 0x1, -R203 ;  /* 0x00000001023e7824 */ /* 0x040fe400078e0acb */
[----:B------:R-:W-:Y:S01]  /*bc20*/  IMAD.IADD R160, R2, 0x1, -R157 ;  /* 0x0000000102a07824 */ /* 0x000fe200078e0a9d */
[----:B------:R-:W-:Y:S01]  /*bc30*/  IABS R12, R12 ;  /* 0x0000000c000c7213 */ /* 0x000fe20000000000 */
[C---:B------:R-:W-:Y:S01]  /*bc40*/  VIADD R169, R59.reuse, 0x40 ;  /* 0x000000403ba97836 */ /* 0x040fe20000000000 */
[----:B------:R-:W-:Y:S01]  /*bc50*/  IABS R62, R62 ;  /* 0x0000003e003e7213 */ /* 0x000fe20000000000 */
[C---:B------:R-:W-:Y:S01]  /*bc60*/  VIADD R199, R59.reuse, 0x20 ;  /* 0x000000203bc77836 */ /* 0x040fe20000000000 */
[----:B------:R-:W-:Y:S01]  /*bc70*/  I2FP.F32.S32 R170, R12 ;  /* 0x0000000c00aa7245 */ /* 0x000fe20000201400 */
[C---:B------:R-:W-:Y:S01]  /*bc80*/  VIADD R197, R59.reuse, 0x21 ;  /* 0x000000213bc57836 */ /* 0x040fe20000000000 */
[----:B------:R-:W-:Y:S01]  /*bc90*/  I2FP.F32.S32 R62, R62 ;  /* 0x0000003e003e7245 */ /* 0x000fe20000201400 */
[----:B------:R-:W-:Y:S01]  /*bca0*/  VIADD R147, R59, 0x41 ;  /* 0x000000413b937836 */ /* 0x000fe20000000000 */
[----:B------:R-:W-:Y:S01]  /*bcb0*/  IABS R160, R160 ;  /* 0x000000a000a07213 */ /* 0x000fe20000000000 */
[----:B------:R-:W-:Y:S01]  /*bcc0*/  FFMA.FTZ R170, -R3, R170, R29 ;  /* 0x000000aa03aa7223 */ /* 0x000fe2000001011d */
[----:B------:R-:W-:-:S02]  /*bcd0*/  VIADD R29, R59, 0x19 ;  /* 0x000000193b1d7836 */ /* 0x000fc40000000000 */
[----:B------:R-:W-:Y:S01]  /*bce0*/  FFMA.FTZ R13, -R3, R62, R25 ;  /* 0x0000003e030d7223 */ /* 0x000fe20000010119 */
[C---:B------:R-:W-:Y:S01]  /*bcf0*/  IMAD.IADD R25, R2.reuse, 0x1, -R195 ;  /* 0x0000000102197824 */ /* 0x040fe200078e0ac3 */
[----:B------:R-:W-:Y:S01]  /*bd00*/  I2FP.F32.S32 R160, R160 ;  /* 0x000000a000a07245 */ /* 0x000fe20000201400 */
[C---:B------:R-:W-:Y:S01]  /*bd10*/  IMAD.IADD R12, R2.reuse, 0x1, -R29 ;  /* 0x00000001020c7824 */ /* 0x040fe200078e0a1d */
[----:B------:R-:W-:Y:S01]  /*bd20*/  ISETP.GE.AND P1, PT, R29, R58, PT ;  /* 0x0000003a1d00720c */ /* 0x000fe20003f26270 */
[C---:B------:R-:W-:Y:S01]  /*bd30*/  IMAD.IADD R164, R2.reuse, 0x1, -R197 ;  /* 0x0000000102a47824 */ /* 0x040fe200078e0ac5 */
[----:B------:R-:W-:Y:S01]  /*bd40*/  IABS R25, R25 ;  /* 0x0000001900197213 */ /* 0x000fe20000000000 */
[----:B------:R-:W-:Y:S01]  /*bd50*/  FFMA.FTZ R160, -R3, R160, R5 ;  /* 0x000000a003a07223 */ /* 0x000fe20000010105 */
[----:B------:R-:W-:Y:S01]  /*bd60*/  IABS R12, R12 ;  /* 0x0000000c000c7213 */ /* 0x000fe20000000000 */
[C---:B------:R-:W-:Y:S01]  /*bd70*/  IMAD.IADD R5, R2.reuse, 0x1, -R169 ;  /* 0x0000000102057824 */ /* 0x040fe200078e0aa9 */
[----:B------:R-:W-:Y:S01]  /*bd80*/  I2FP.F32.S32 R25, R25 ;  /* 0x0000001900197245 */ /* 0x000fe20000201400 */
[C---:B------:R-:W-:Y:S01]  /*bd90*/  VIADD R183, R59.reuse, 0xb1 ;  /* 0x000000b13bb77836 */ /* 0x040fe20000000000 */
[----:B------:R-:W-:Y:S01]  /*bda0*/  I2FP.F32.S32 R12, R12 ;  /* 0x0000000c000c7245 */ /* 0x000fe20000201400 */
[----:B------:R-:W-:Y:S01]  /*bdb0*/  VIADD R191, R59, 0x31 ;  /* 0x000000313bbf7836 */ /* 0x000fe20000000000 */
[----:B------:R-:W-:Y:S01]  /*bdc0*/  IABS R5, R5 ;  /* 0x0000000500057213 */ /* 0x000fe20000000000 */
[----:B------:R-:W-:Y:S01]  /*bdd0*/  FFMA.FTZ R162, -R3, R25, R4 ;  /* 0x0000001903a27223 */ /* 0x000fe20000010104 */
[----:B------:R-:W-:-:S02]  /*bde0*/  IMAD.IADD R150, R2, 0x1, -R147 ;  /* 0x0000000102967824 */ /* 0x000fc400078e0a93 */
[----:B------:R-:W-:Y:S01]  /*bdf0*/  FFMA.FTZ R17, -R3, R12, R17 ;  /* 0x0000000c03117223 */ /* 0x000fe20000010111 */
[----:B------:R-:W-:Y:S01]  /*be00*/  IMAD.IADD R12, R2, 0x1, -R199 ;  /* 0x00000001020c7824 */ /* 0x000fe200078e0ac7 */
[----:B------:R-:W-:Y:S01]  /*be10*/  IABS R164, R164 ;  /* 0x000000a400a47213 */ /* 0x000fe20000000000 */
[----:B------:R-:W-:Y:S01]  /*be20*/  IMAD.IADD R145, R56, 0x1, R233 ;  /* 0x0000000138917824 */ /* 0x000fe200078e02e9 */
[----:B------:R-:W-:Y:S01]  /*be30*/  I2FP.F32.S32 R5, R5 ;  /* 0x0000000500057245 */ /* 0x000fe20000201400 */
[C---:B------:R-:W-:Y:S01]  /*be40*/  IMAD.IADD R4, R2.reuse, 0x1, -R183 ;  /* 0x0000000102047824 */ /* 0x040fe200078e0ab7 */
[----:B------:R-:W-:Y:S01]  /*be50*/  IABS R12, R12 ;  /* 0x0000000c000c7213 */ /* 0x000fe20000000000 */
[----:B------:R-:W-:Y:S01]  /*be60*/  VIADD R187, R59, 0x39 ;  /* 0x000000393bbb7836 */ /* 0x000fe20000000000 */
[----:B------:R-:W-:Y:S01]  /*be70*/  I2FP.F32.S32 R164, R164 ;  /* 0x000000a400a47245 */ /* 0x000fe20000201400 */
[----:B------:R-:W-:Y:S01]  /*be80*/  IMAD.IADD R158, R2, 0x1, -R191 ;  /* 0x00000001029e7824 */ /* 0x000fe200078e0abf */
[----:B------:R-:W-:Y:S01]  /*be90*/  I2FP.F32.S32 R12, R12 ;  /* 0x0000000c000c7245 */ /* 0x000fe20000201400 */
[----:B------:R-:W-:Y:S01]  /*bea0*/  VIADD R171, R145, 0xb8 ;  /* 0x000000b891ab7836 */ /* 0x000fe20000000000 */
[----:B------:R-:W-:Y:S01]  /*beb0*/  IABS R150, R150 ;  /* 0x0000009600967213 */ /* 0x000fe20000000000 */
[C---:B------:R-:W-:Y:S01]  /*bec0*/  VIADD R185, R59.reuse, 0x48 ;  /* 0x000000483bb97836 */ /* 0x040fe20000000000 */
[----:B------:R-:W-:Y:S01]  /*bed0*/  IABS R4, R4 ;  /* 0x0000000400047213 */ /* 0x000fe20000000000 */
[----:B------:R-:W-:-:S02]  /*bee0*/  VIADD R189, R59, 0x38 ;  /* 0x000000383bbd7836 */ /* 0x000fc40000000000 */
[C---:B------:R-:W-:Y:S01]  /*bef0*/  FFMA.FTZ R152, -R3.reuse, R5, R40 ;  /* 0x0000000503987223 */ /* 0x040fe20000010128 */
[C---:B------:R-:W-:Y:S02]  /*bf00*/  IMAD.IADD R154, R2.reuse, 0x1, -R187 ;  /* 0x00000001029a7824 */ /* 0x040fe400078e0abb */
[C---:B------:R-:W-:Y:S01]  /*bf10*/  FFMA.FTZ R12, -R3.reuse, R12, R8 ;  /* 0x0000000c030c7223 */ /* 0x040fe20000010108 */
[C---:B------:R-:W-:Y:S01]  /*bf20*/  IMAD.IADD R5, R2.reuse, 0x1, -R171 ;  /* 0x0000000102057824 */ /* 0x040fe200078e0aab */
[----:B------:R-:W-:Y:S01]  /*bf30*/  IABS R158, R158 ;  /* 0x0000009e009e7213 */ /* 0x000fe20000000000 */
[----:B------:R-:W-:Y:S01]  /*bf40*/  FFMA.FTZ R164, -R3, R164, R9 ;  /* 0x000000a403a47223 */ /* 0x000fe20000010109 */
[----:B------:R-:W-:Y:S01]  /*bf50*/  I2FP.F32.S32 R150, R150 ;  /* 0x0000009600967245 */ /* 0x000fe20000201400 */
[C---:B------:R-:W-:Y:S01]  /*bf60*/  IMAD.IADD R8, R2.reuse, 0x1, -R185 ;  /* 0x0000000102087824 */ /* 0x040fe200078e0ab9 */
[----:B------:R-:W-:Y:S01]  /*bf70*/  I2FP.F32.S32 R4, R4 ;  /* 0x0000000400047245 */ /* 0x000fe20000201400 */
[C---:B------:R-:W-:Y:S01]  /*bf80*/  IMAD.IADD R9, R2.reuse, 0x1, -R189 ;  /* 0x0000000102097824 */ /* 0x040fe200078e0abd */
[----:B------:R-:W-:Y:S01]  /*bf90*/  IABS R154, R154 ;  /* 0x0000009a009a7213 */ /* 0x000fe20000000000 */
[C---:B------:R-:W-:Y:S01]  /*bfa0*/  IMAD.IADD R146, R2.reuse, 0x1, -R59 ;  /* 0x0000000102927824 */ /* 0x040fe200078e0a3b */
[----:B------:R-:W-:Y:S01]  /*bfb0*/  I2FP.F32.S32 R158, R158 ;  /* 0x0000009e009e7245 */ /* 0x000fe20000201400 */
[----:B------:R-:W-:Y:S01]  /*bfc0*/  VIADD R179, R145, 0xc0 ;  /* 0x000000c091b37836 */ /* 0x000fe20000000000 */
[----:B------:R-:W-:Y:S01]  /*bfd0*/  IABS R5, R5 ;  /* 0x0000000500057213 */ /* 0x000fe20000000000 */
[----:B------:R-:W-:Y:S01]  /*bfe0*/  FFMA.FTZ R150, -R3, R150, R41 ;  /* 0x0000009603967223 */ /* 0x000fe20000010129 */
[----:B------:R-:W-:Y:S01]  /*bff0*/  VIADD R193, R59, 0x18 ;  /* 0x000000183bc17836 */ /* 0x000fe20000000000 */
[----:B------:R-:W-:Y:S01]  /*c000*/  IABS R8, R8 ;  /* 0x0000000800087213 */ /* 0x000fe20000000000 */
[C---:B------:R-:W-:Y:S01]  /*c010*/  FFMA.FTZ R41, -R3.reuse, R4, R97 ;  /* 0x0000000403297223 */ /* 0x040fe20000010161 */
[----:B------:R-:W-:Y:S01]  /*c020*/  IABS R9, R9 ;  /* 0x0000000900097213 */ /* 0x000fe20000000000 */
[C---:B------:R-:W-:Y:S01]  /*c030*/  IMAD.IADD R4, R2.reuse, 0x1, -R179 ;  /* 0x0000000102047824 */ /* 0x040fe200078e0ab3 */
[----:B------:R-:W-:Y:S01]  /*c040*/  I2FP.F32.S32 R154, R154 ;  /* 0x0000009a009a7245 */ /* 0x000fe20000201400 */
[----:B------:R-:W-:Y:S01]  /*c050*/  FFMA.FTZ R158, -R3, R158, R49 ;  /* 0x0000009e039e7223 */ /* 0x000fe20000010131 */
[----:B------:R-:W-:Y:S01]  /*c060*/  IABS R146, R146 ;  /* 0x0000009200927213 */ /* 0x000fe20000000000 */
[C---:B------:R-:W-:Y:S01]  /*c070*/  IMAD.IADD R15, R2.reuse, 0x1, -R193 ;  /* 0x00000001020f7824 */ /* 0x040fe200078e0ac1 */
[----:B------:R-:W-:Y:S01]  /*c080*/  I2FP.F32.S32 R5, R5 ;  /* 0x0000000500057245 */ /* 0x000fe20000201400 */
[----:B------:R-:W-:Y:S01]  /*c090*/  VIADD R49, R145, 0xd0 ;  /* 0x000000d091317836 */ /* 0x000fe20000000000 */
[----:B------:R-:W-:Y:S01]  /*c0a0*/  I2FP.F32.S32 R8, R8 ;  /* 0x0000000800087245 */ /* 0x000fe20000201400 */
[C---:B------:R-:W-:Y:S01]  /*c0b0*/  FFMA.FTZ R154, -R3.reuse, R154, R45 ;  /* 0x0000009a039a7223 */ /* 0x040fe2000001012d */
[----:B------:R-:W-:Y:S01]  /*c0c0*/  I2FP.F32.S32 R9, R9 ;  /* 0x0000000900097245 */ /* 0x000fe20000201400 */
[----:B------:R-:W-:Y:S01]  /*c0d0*/  FFMA.FTZ R92, -R3, R5, R92 ;  /* 0x00000005035c7223 */ /* 0x000fe2000001015c */
[----:B------:R-:W-:Y:S01]  /*c0e0*/  I2FP.F32.S32 R146, R146 ;  /* 0x0000009200927245 */ /* 0x000fe20000201400 */
[C---:B------:R-:W-:Y:S01]  /*c0f0*/  VIADD R45, R145.reuse, 0xc9 ;  /* 0x000000c9912d7836 */ /* 0x040fe20000000000 */
[----:B------:R-:W-:Y:S01]  /*c100*/  IABS R4, R4 ;  /* 0x0000000400047213 */ /* 0x000fe20000000000 */
[----:B------:R-:W-:Y:S01]  /*c110*/  IMAD.IADD R5, R2, 0x1, -R49 ;  /* 0x0000000102057824 */ /* 0x000fe200078e0a31 */
[----:B------:R-:W-:Y:S01]  /*c120*/  IABS R15, R15 ;  /* 0x0000000f000f7213 */ /* 0x000fe20000000000 */
[----:B------:R-:W-:-:S02]  /*c130*/  VIADD R173, R145, 0xd1 ;  /* 0x000000d191ad7836 */ /* 0x000fc40000000000 */
[C---:B------:R-:W-:Y:S01]  /*c140*/  FFMA.FTZ R36, -R3.reuse, R8, R36 ;  /* 0x0000000803247223 */ /* 0x040fe20000010124 */
[C---:B------:R-:W-:Y:S01]  /*c150*/  FFMA.FTZ R156, -R3.reuse, R9, R44 ;  /* 0x00000009039c7223 */ /* 0x040fe2000001012c */
[C---:B------:R-:W-:Y:S01]  /*c160*/  FFMA.FTZ R8, -R3.reuse, R146, R28 ;  /* 0x0000009203087223 */ /* 0x040fe2000001011c */
[----:B------:R-:W-:Y:S01]  /*c170*/  I2FP.F32.S32 R4, R4 ;  /* 0x0000000400047245 */ /* 0x000fe20000201400 */
[----:B------:R-:W-:Y:S01]  /*c180*/  FFMA.FTZ R146, -R3, R146, R26 ;  /* 0x0000009203927223 */ /* 0x000fe2000001011a */
[C---:B------:R-:W-:Y:S01]  /*c190*/  IMAD.IADD R44, R2.reuse, 0x1, -R45 ;  /* 0x00000001022c7824 */ /* 0x040fe200078e0a2d */
[----:B------:R-:W-:Y:S01]  /*c1a0*/  I2FP.F32.S32 R15, R15 ;  /* 0x0000000f000f7245 */ /* 0x000fe20000201400 */
[----:B------:R-:W-:Y:S01]  /*c1b0*/  VIADD R151, R145, 0xe1 ;  /* 0x000000e191977836 */ /* 0x000fe20000000000 */
[----:B------:R-:W-:Y:S01]  /*c1c0*/  IABS R5, R5 ;  /* 0x0000000500057213 */ /* 0x000fe20000000000 */
[C---:B------:R-:W-:Y:S02]  /*c1d0*/  IMAD.IADD R26, R2.reuse, 0x1, -R173 ;  /* 0x00000001021a7824 */ /* 0x040fe400078e0aad */
[----:B------:R-:W-:Y:S01]  /*c1e0*/  FFMA.FTZ R88, -R3, R4, R88 ;  /* 0x0000000403587223 */ /* 0x000fe20000010158 */
[----:B------:R-:W-:Y:S01]  /*c1f0*/  VIADD R201, R59, 0x10 ;  /* 0x000000103bc97836 */ /* 0x000fe20000000000 */
[----:B------:R-:W-:Y:S01]  /*c200*/  IABS R44, R44 ;  /* 0x0000002c002c7213 */ /* 0x000fe20000000000 */
[C---:B------:R-:W-:Y:S01]  /*c210*/  IMAD.IADD R4, R2.reuse, 0x1, -R151 ;  /* 0x0000000102047824 */ /* 0x040fe200078e0a97 */
[----:B------:R-:W-:Y:S01]  /*c220*/  I2FP.F32.S32 R5, R5 ;  /* 0x0000000500057245 */ /* 0x000fe20000201400 */
[C---:B------:R-:W-:Y:S01]  /*c230*/  IMAD.IADD R63, R2.reuse, 0x1, -R201 ;  /* 0x00000001023f7824 */ /* 0x040fe200078e0ac9 */
[----:B------:R-:W-:Y:S01]  /*c240*/  IABS R26, R26 ;  /* 0x0000001a001a7213 */ /* 0x000fe20000000000 */
[----:B------:R-:W-:Y:S01]  /*c250*/  FFMA.FTZ R166, -R3, R15, R16 ;  /* 0x0000000f03a67223 */ /* 0x000fe20000010110 */
[----:B------:R-:W-:Y:S01]  /*c260*/  IADD3 R153, PT, PT, R145, 0xe0, RZ ;  /* 0x000000e091997810 */ /* 0x000fe20007ffe0ff */
[C---:B------:R-:W-:Y:S01]  /*c270*/  IMAD.IADD R15, R2.reuse, 0x1, -R155 ;  /* 0x00000001020f7824 */ /* 0x040fe200078e0a9b */
[----:B------:R-:W-:Y:S01]  /*c280*/  I2FP.F32.S32 R44, R44 ;  /* 0x0000002c002c7245 */ /* 0x000fe20000201400 */
[C---:B------:R-:W-:Y:S01]  /*c290*/  FFMA.FTZ R144, -R3.reuse, R5, R80 ;  /* 0x0000000503907223 */ /* 0x040fe20000010150 */
[----:B------:R-:W-:Y:S01]  /*c2a0*/  IABS R4, R4 ;  /* 0x0000000400047213 */ /* 0x000fe20000000000 */
[C---:B------:R-:W-:Y:S01]  /*c2b0*/  IMAD.IADD R5, R2.reuse, 0x1, -R153 ;  /* 0x0000000102057824 */ /* 0x040fe200078e0a99 */
[----:B------:R-:W-:Y:S01]  /*c2c0*/  I2FP.F32.S32 R26, R26 ;  /* 0x0000001a001a7245 */ /* 0x000fe20000201400 */
[----:B------:R-:W-:Y:S01]  /*c2d0*/  FFMA.FTZ R44, -R3, R44, R85 ;  /* 0x0000002c032c7223 */ /* 0x000fe20000010155 */
[----:B------:R-:W-:Y:S01]  /*c2e0*/  IABS R63, R63 ;  /* 0x0000003f003f7213 */ /* 0x000fe20000000000 */
[----:B------:R-:W-:Y:S01]  /*c2f0*/  VIADD R85, R145, 0xe8 ;  /* 0x000000e891557836 */ /* 0x000fe20000000000 */
[----:B------:R-:W-:Y:S01]  /*c300*/  IABS R15, R15 ;  /* 0x0000000f000f7213 */ /* 0x000fe20000000000 */
[----:B------:R-:W-:Y:S01]  /*c310*/  FFMA.FTZ R243, -R3, R26, R81 ;  /* 0x0000001a03f37223 */ /* 0x000fe20000010151 */
[----:B------:R-:W-:Y:S01]  /*c320*/  I2FP.F32.S32 R4, R4 ;  /* 0x0000000400047245 */ /* 0x000fe20000201400 */
[----:B------:R-:W-:Y:S01]  /*c330*/  VIADD R81, R145, 0xe9 ;  /* 0x000000e991517836 */ /* 0x000fe20000000000 */
[----:B------:R-:W-:Y:S01]  /*c340*/  I2FP.F32.S32 R63, R63 ;  /* 0x0000003f003f7245 */ /* 0x000fe20000201400 */
[C---:B------:R-:W-:Y:S01]  /*c350*/  IMAD.IADD R181, R2.reuse, 0x1, -R85 ;  /* 0x0000000102b57824 */ /* 0x040fe200078e0a55 */
[----:B------:R-:W-:Y:S01]  /*c360*/  I2FP.F32.S32 R15, R15 ;  /* 0x0000000f000f7245 */ /* 0x000fe20000201400 */
[----:B------:R-:W-:Y:S01]  /*c370*/  FFMA.FTZ R167, -R3, R4, R73 ;  /* 0x0000000403a77223 */ /* 0x000fe20000010149 */
[----:B------:R-:W-:Y:S01]  /*c380*/  IABS R5, R5 ;  /* 0x0000000500057213 */ /* 0x000fe20000000000 */
[----:B------:R-:W-:-:S02]  /*c390*/  IMAD.IADD R4, R2, 0x1, -R81 ;  /* 0x0000000102047824 */ /* 0x000fc400078e0a51 */
[----:B------:R-:W-:Y:S01]  /*c3a0*/  FFMA.FTZ R168, -R3, R63, R20 ;  /* 0x0000003f03a87223 */ /* 0x000fe20000010114 */
[----:B------:R-:W-:Y:S01]  /*c3b0*/  VIADD R207, R59, 0x11 ;  /* 0x000000113bcf7836 */ /* 0x000fe20000000000 */
[----:B------:R-:W-:Y:S01]  /*c3c0*/  I2FP.F32.S32 R5, R5 ;  /* 0x0000000500057245 */ /* 0x000fe20000201400 */
[----:B------:R-:W-:Y:S01]  /*c3d0*/  FFMA.FTZ R20, -R3, R15, R48 ;  /* 0x0000000f03147223 */ /* 0x000fe20000010130 */
[C---:B------:R-:W-:Y:S01]  /*c3e0*/  VIADD R175, R145.reuse, 0xc8 ;  /* 0x000000c891af7836 */ /* 0x040fe20000000000 */
[----:B------:R-:W-:Y:S01]  /*c3f0*/  IABS R181, R181 ;  /* 0x000000b500b57213 */ /* 0x000fe20000000000 */
[----:B------:R-:W-:Y:S01]  /*c400*/  VIADD R15, R145, 0xf8 ;  /* 0x000000f8910f7836 */ /* 0x000fe20000000000 */
[----:B------:R-:W-:Y:S01]  /*c410*/  IABS R4, R4 ;  /* 0x0000000400047213 */ /* 0x000fe20000000000 */
[C---:B------:R-:W-:Y:S02]  /*c420*/  IMAD.IADD R60, R2.reuse, 0x1, -R207 ;  /* 0x00000001023c7824 */ /* 0x040fe400078e0acf */
[----:B------:R-:W-:Y:S01]  /*c430*/  FFMA.FTZ R72, -R3, R5, R72 ;  /* 0x0000000503487223 */ /* 0x000fe20000010148 */
[C---:B------:R-:W-:Y:S01]  /*c440*/  IMAD.IADD R9, R2.reuse, 0x1, -R175 ;  /* 0x0000000102097824 */ /* 0x040fe200078e0aaf */
        /* <DEDUP_REMOVED lines=8> */
[----:B------:R-:W-:Y:S01]  /*c4d0*/  IABS R5, R5 ;  /* 0x0000000500057213 */ /* 0x000fe20000000000 */
[C---:B------:R-:W-:Y:S01]  /*c4e0*/  VIADD R4, R2.reuse, 0x8 ;  /* 0x0000000802047836 */ /* 0x040fe20000000000 */
[----:B------:R-:W-:Y:S01]  /*c4f0*/  I2FP.F32.S32 R60, R60 ;  /* 0x0000003c003c7245 */ /* 0x000fe20000201400 */
[----:B------:R-:W-:Y:S01]  /*c500*/  VIADD R165, R145, 0xd8 ;  /* 0x000000d891a57836 */ /* 0x000fe20000000000 */
[----:B------:R-:W-:Y:S01]  /*c510*/  I2FP.F32.S32 R9, R9 ;  /* 0x0000000900097245 */ /* 0x000fe20000201400 */
[----:B------:R-:W-:Y:S01]  /*c520*/  IMAD.IADD R16, R2, 0x1, -R163 ;  /* 0x0000000102107824 */ /* 0x000fe200078e0aa3 */
[----:B------:R-:W-:Y:S01]  /*c530*/  I2FP.F32.S32 R5, R5 ;  /* 0x0000000500057245 */ /* 0x000fe20000201400 */
[----:B------:R-:W-:Y:S01]  /*c540*/  VIADD R159, R59, 0x8 ;  /* 0x000000083b9f7836 */ /* 0x000fe20000000000 */
[----:B------:R-:W-:Y:S01]  /*c550*/  ISETP.GE.AND P3, PT, R201, R58, PT ;  /* 0x0000003ac900720c */ /* 0x000fe20003f66270 */
[----:B------:R-:W-:-:S02]  /*c560*/  IMAD.IADD R201, R4, 0x1, -R201 ;  /* 0x0000000104c97824 */ /* 0x000fc400078e0ac9 */
[C---:B------:R-:W-:Y:S01]  /*c570*/  FFMA.FTZ R21, -R3.reuse, R60, R21 ;  /* 0x0000003c03157223 */ /* 0x040fe20000010115 */
[C---:B------:R-:W-:Y:S01]  /*c580*/  FFMA.FTZ R84, -R3.reuse, R9, R84 ;  /* 0x0000000903547223 */ /* 0x040fe20000010154 */
[----:B------:R-:W-:Y:S02]  /*c590*/  IMAD.IADD R9, R2, 0x1, -R165 ;  /* 0x0000000102097824 */ /* 0x000fe400078e0aa5 */
[----:B------:R-:W-:Y:S01]  /*c5a0*/  FFMA.FTZ R60, -R3, R5, R52 ;  /* 0x00000005033c7223 */ /* 0x000fe20000010134 */
[----:B------:R-:W-:Y:S01]  /*c5b0*/  IABS R16, R16 ;  /* 0x0000001000107213 */ /* 0x000fe20000000000 */
[C---:B------:R-:W-:Y:S01]  /*c5c0*/  IMAD.IADD R203, R4.reuse, 0x1, -R203 ;  /* 0x0000000104cb7824 */ /* 0x040fe200078e0acb */
[----:B------:R-:W-:Y:S01]  /*c5d0*/  ISETP.GE.AND P4, PT, R207, R58, PT ;  /* 0x0000003acf00720c */ /* 0x000fe20003f86270 */
[----:B------:R-:W-:Y:S01]  /*c5e0*/  IMAD.IADD R207, R4, 0x1, -R207 ;  /* 0x0000000104cf7824 */ /* 0x000fe200078e0acf */
[----:B------:R-:W-:Y:S01]  /*c5f0*/  IADD3 R5, PT, PT, R2, -R159, RZ ;  /* 0x8000009f02057210 */ /* 0x000fe20007ffe0ff */
[----:B------:R-:W-:Y:S01]  /*c600*/  IMAD.IADD R205, R4, 0x1, -R205 ;  /* 0x0000000104cd7824 */ /* 0x000fe200078e0acd */
[----:B------:R-:W-:Y:S01]  /*c610*/  IABS R201, R201 ;  /* 0x000000c900c97213 */ /* 0x000fe20000000000 */
[C---:B------:R-:W-:Y:S01]  /*c620*/  VIADD R177, R145.reuse, 0xc1 ;  /* 0x000000c191b17836 */ /* 0x040fe20000000000 */
[----:B------:R-:W-:Y:S01]  /*c630*/  IABS R9, R9 ;  /* 0x0000000900097213 */ /* 0x000fe20000000000 */
[----:B------:R-:W-:Y:S01]  /*c640*/  VIADD R63, R145, 0xf1 ;  /* 0x000000f1913f7836 */ /* 0x000fe20000000000 */
[----:B------:R-:W-:Y:S01]  /*c650*/  I2FP.F32.S32 R16, R16 ;  /* 0x0000001000107245 */ /* 0x000fe20000201400 */
[C---:B------:R-:W-:Y:S01]  /*c660*/  IMAD.IADD R40, R2.reuse, 0x1, -R177 ;  /* 0x0000000102287824 */ /* 0x040fe200078e0ab1 */
[----:B------:R-:W-:Y:S01]  /*c670*/  IABS R5, R5 ;  /* 0x0000000500057213 */ /* 0x000fe20000000000 */
[----:B------:R-:W-:Y:S01]  /*c680*/  IMAD.IADD R62, R2, 0x1, -R63 ;  /* 0x00000001023e7824 */ /* 0x000fe200078e0a3f */
        /* <DEDUP_REMOVED lines=9> */
[----:B------:R-:W-:Y:S02]  /*c720*/  IMAD.IADD R9, R2, 0x1, -R77 ;  /* 0x0000000102097824 */ /* 0x000fe400078e0a4d */
[C---:B------:R-:W-:Y:S01]  /*c730*/  FFMA.FTZ R80, -R3.reuse, R5, R24 ;  /* 0x0000000503507223 */ /* 0x040fe20000010118 */
[----:B------:R-:W-:Y:S02]  /*c740*/  IMAD.IADD R24, R4, 0x1, -R29 ;  /* 0x0000000104187824 */ /* 0x000fe400078e0a1d */
[----:B------:R-:W-:Y:S01]  /*c750*/  FFMA.FTZ R28, -R3, R28, R23 ;  /* 0x0000001c031c7223 */ /* 0x000fe20000010117 */
[----:B------:R-:W-:Y:S01]  /*c760*/  FSEL R23, R22, -INF , !P3 ;  /* 0xff80000016177808 */ /* 0x000fe20005800000 */
[C---:B------:R-:W-:Y:S01]  /*c770*/  IMAD.IADD R22, R4.reuse, 0x1, -R197 ;  /* 0x0000000104167824 */ /* 0x040fe200078e0ac5 */
[----:B------:R-:W-:Y:S01]  /*c780*/  IABS R203, R203 ;  /* 0x000000cb00cb7213 */ /* 0x000fe20000000000 */
[----:B------:R-:W-:Y:S01]  /*c790*/  IMAD.IADD R29, R4, 0x1, -R199 ;  /* 0x00000001041d7824 */ /* 0x000fe200078e0ac7 */
[----:B------:R-:W-:-:S02]  /*c7a0*/  IABS R9, R9 ;  /* 0x0000000900097213 */ /* 0x000fc40000000000 */
[----:B------:R-:W-:Y:S02]  /*c7b0*/  IABS R24, R24 ;  /* 0x0000001800187213 */ /* 0x000fe40000000000 */
[----:B------:R-:W-:Y:S02]  /*c7c0*/  I2FP.F32.S32 R26, R203 ;  /* 0x000000cb001a7245 */ /* 0x000fe40000201400 */
[----:B------:R-:W-:Y:S02]  /*c7d0*/  IABS R22, R22 ;  /* 0x0000001600167213 */ /* 0x000fe40000000000 */
[----:B------:R-:W-:Y:S01]  /*c7e0*/  I2FP.F32.S32 R9, R9 ;  /* 0x0000000900097245 */ /* 0x000fe20000201400 */
[C---:B------:R-:W-:Y:S01]  /*c7f0*/  FFMA.FTZ R26, -R3.reuse, R26, R27 ;  /* 0x0000001a031a7223 */ /* 0x040fe2000001011b */
[----:B------:R-:W-:Y:S01]  /*c800*/  I2FP.F32.S32 R24, R24 ;  /* 0x0000001800187245 */ /* 0x000fe20000201400 */
[C---:B------:R-:W-:Y:S01]  /*c810*/  IMAD.IADD R27, R4.reuse, 0x1, -R195 ;  /* 0x00000001041b7824 */ /* 0x040fe200078e0ac3 */
[----:B------:R-:W-:Y:S01]  /*c820*/  I2FP.F32.S32 R22, R22 ;  /* 0x0000001600167245 */ /* 0x000fe20000201400 */
[----:B------:R-:W-:Y:S01]  /*c830*/  FFMA.FTZ R64, -R3, R9, R64 ;  /* 0x0000000903407223 */ /* 0x000fe20000010140 */
[----:B------:R-:W-:-:S02]  /*c840*/  IMAD.IADD R9, R4, 0x1, -R193 ;  /* 0x0000000104097824 */ /* 0x000fc400078e0ac1 */
[C---:B------:R-:W-:Y:S01]  /*c850*/  FFMA.FTZ R19, -R3.reuse, R24, R19 ;  /* 0x0000001803137223 */ /* 0x040fe20000010113 */
[----:B------:R-:W-:Y:S01]  /*c860*/  IABS R27, R27 ;  /* 0x0000001b001b7213 */ /* 0x000fe20000000000 */
[----:B------:R-:W-:Y:S01]  /*c870*/  FFMA.FTZ R11, -R3, R22, R11 ;  /* 0x00000016030b7223 */ /* 0x000fe2000001010b */
[----:B------:R-:W-:Y:S02]  /*c880*/  FSEL R22, R17, -INF , !P1 ;  /* 0xff80000011167808 */ /* 0x000fe40004800000 */
[----:B------:R-:W-:Y:S01]  /*c890*/  FSEL R17, R19, -INF , !P1 ;  /* 0xff80000013117808 */ /* 0x000fe20004800000 */
[----:B------:R-:W-:Y:S01]  /*c8a0*/  IMAD.IADD R19, R4, 0x1, -R155 ;  /* 0x0000000104137824 */ /* 0x000fe200078e0a9b */
[----:B------:R-:W-:Y:S02]  /*c8b0*/  IABS R9, R9 ;  /* 0x0000000900097213 */ /* 0x000fe40000000000 */
[----:B------:R-:W-:Y:S02]  /*c8c0*/  IABS R205, R205 ;  /* 0x000000cd00cd7213 */ /* 0x000fe40000000000 */
[----:B------:R-:W-:-:S02]  /*c8d0*/  I2FP.F32.S32 R27, R27 ;  /* 0x0000001b001b7245 */ /* 0x000fc40000201400 */
[----:B------:R-:W-:Y:S02]  /*c8e0*/  I2FP.F32.S32 R9, R9 ;  /* 0x0000000900097245 */ /* 0x000fe40000201400 */
[----:B------:R-:W-:Y:S01]  /*c8f0*/  IABS R19, R19 ;  /* 0x0000001300137213 */ /* 0x000fe20000000000 */
[C---:B------:R-:W-:Y:S01]  /*c900*/  FFMA.FTZ R6, -R3.reuse, R27, R6 ;  /* 0x0000001b03067223 */ /* 0x040fe20000010106 */
[----:B------:R-:W-:Y:S01]  /*c910*/  I2FP.F32.S32 R16, R205 ;  /* 0x000000cd00107245 */ /* 0x000fe20000201400 */
[----:B------:R-:W-:Y:S01]  /*c920*/  FFMA.FTZ R9, -R3, R9, R18 ;  /* 0x0000000903097223 */ /* 0x000fe20000010112 */
[----:B------:R-:W-:Y:S01]  /*c930*/  FSEL R73, R21, -INF , !P4 ;  /* 0xff80000015497808 */ /* 0x000fe20006000000 */
[----:B------:R-:W-:Y:S01]  /*c940*/  IMAD.IADD R18, R4, 0x1, -R157 ;  /* 0x0000000104127824 */ /* 0x000fe200078e0a9d */
[----:B------:R-:W-:Y:S01]  /*c950*/  FSEL R97, R168, -INF , !P3 ;  /* 0xff800000a8617808 */ /* 0x000fe20005800000 */
[----:B------:R-:W-:Y:S01]  /*c960*/  FFMA.FTZ R5, -R3, R16, R31 ;  /* 0x0000001003057223 */ /* 0x000fe2000001011f */
[----:B------:R-:W-:-:S02]  /*c970*/  FSEL R21, R28, -INF , !P4 ;  /* 0xff8000001c157808 */ /* 0x000fc40006000000 */
[----:B------:R-:W-:Y:S02]  /*c980*/  IABS R29, R29 ;  /* 0x0000001d001d7213 */ /* 0x000fe40000000000 */
[-C--:B------:R-:W-:Y:S02]  /*c990*/  ISETP.GE.AND P3, PT, R197, R58.reuse, PT ;  /* 0x0000003ac500720c */ /* 0x080fe40003f66270 */
[----:B------:R-:W-:Y:S02]  /*c9a0*/  ISETP.GE.AND P4, PT, R195, R58, PT ;  /* 0x0000003ac300720c */ /* 0x000fe40003f86270 */
[----:B------:R-:W-:Y:S02]  /*c9b0*/  I2FP.F32.S32 R19, R19 ;  /* 0x0000001300137245 */ /* 0x000fe40000201400 */
[----:B------:R-:W-:Y:S02]  /*c9c0*/  I2FP.F32.S32 R29, R29 ;  /* 0x0000001d001d7245 */ /* 0x000fe40000201400 */
[----:B------:R-:W-:Y:S01]  /*c9d0*/  FSEL R251, R11, -INF , !P3 ;  /* 0xff8000000bfb7808 */ /* 0x000fe20005800000 */
[----:B------:R-:W-:Y:S01]  /*c9e0*/  IMAD.IADD R11, R4, 0x1, -R189 ;  /* 0x00000001040b7824 */ /* 0x000fe200078e0abd */
[----:B------:R-:W-:Y:S01]  /*c9f0*/  FSEL R249, R6, -INF , !P4 ;  /* 0xff80000006f97808 */ /* 0x000fe20006000000 */
[----:B------:R-:W-:-:S02]  /*ca00*/  IMAD.IADD R6, R4, 0x1, -R187 ;  /* 0x0000000104067824 */ /* 0x000fc400078e0abb */
[C---:B------:R-:W-:Y:S01]  /*ca10*/  FFMA.FTZ R50, -R3.reuse, R19, R50 ;  /* 0x0000001303327223 */ /* 0x040fe20000010132 */
[----:B------:R-:W-:Y:S01]  /*ca20*/  IABS R18, R18 ;  /* 0x0000001200127213 */ /* 0x000fe20000000000 */
[----:B------:R-:W-:Y:S01]  /*ca30*/  IMAD.IADD R19, R4, 0x1, -R169 ;  /* 0x0000000104137824 */ /* 0x000fe200078e0aa9 */
[----:B------:R-:W-:Y:S01]  /*ca40*/  FSEL R52, R170, -INF , !P0 ;  /* 0xff800000aa347808 */ /* 0x000fe20004000000 */
[----:B------:R-:W-:Y:S01]  /*ca50*/  FFMA.FTZ R10, -R3, R29, R10 ;  /* 0x0000001d030a7223 */ /* 0x000fe2000001010a */
[----:B------:R-:W-:Y:S02]  /*ca60*/  FSEL R5, R5, -INF , !P0 ;  /* 0xff80000005057808 */ /* 0x000fe40004000000 */
[----:B------:R-:W-:Y:S02]  /*ca70*/  ISETP.GE.AND P0, PT, R199, R58, PT ;  /* 0x0000003ac700720c */ /* 0x000fe40003f06270 */
[----:B------:R-:W-:Y:S02]  /*ca80*/  IABS R11, R11 ;  /* 0x0000000b000b7213 */ /* 0x000fe40000000000 */
[----:B------:R-:W-:-:S02]  /*ca90*/  IABS R6, R6 ;  /* 0x0000000600067213 */ /* 0x000fc40000000000 */
[----:B------:R-:W-:Y:S02]  /*caa0*/  I2FP.F32.S32 R18, R18 ;  /* 0x0000001200127245 */ /* 0x000fe40000201400 */
[----:B------:R-:W-:Y:S02]  /*cab0*/  ISETP.GE.AND P5, PT, R193, R58, PT ;  /* 0x0000003ac100720c */ /* 0x000fe40003fa6270 */
[----:B------:R-:W-:Y:S01]  /*cac0*/  IABS R19, R19 ;  /* 0x0000001300137213 */ /* 0x000fe20000000000 */
[----:B------:R-:W-:Y:S01]  /*cad0*/  FFMA.FTZ R7, -R3, R18, R7 ;  /* 0x0000001203077223 */ /* 0x000fe20000010107 */
[----:B------:R-:W-:Y:S01]  /*cae0*/  FSEL R29, R10, -INF , !P0 ;  /* 0xff8000000a1d7808 */ /* 0x000fe20004000000 */
[C---:B------:R-:W-:Y:S01]  /*caf0*/  IMAD.IADD R10, R4.reuse, 0x1, -R191 ;  /* 0x00000001040a7824 */ /* 0x040fe200078e0abf */
[----:B------:R-:W-:Y:S01]  /*cb00*/  IABS R40, R40 ;  /* 0x0000002800287213 */ /* 0x000fe20000000000 */
[----:B------:R-:W-:Y:S01]  /*cb10*/  IMAD.IADD R18, R4, 0x1, -R147 ;  /* 0x0000000104127824 */ /* 0x000fe200078e0a93 */
[----:B------:R-:W-:-:S02]  /*cb20*/  I2FP.F32.S32 R11, R11 ;  /* 0x0000000b000b7245 */ /* 0x000fc40000201400 */
[----:B------:R-:W-:Y:S02]  /*cb30*/  I2FP.F32.S32 R6, R6 ;  /* 0x0000000600067245 */ /* 0x000fe40000201400 */
[----:B------:R-:W-:Y:S01]  /*cb40*/  FSEL R28, R166, -INF , !P5 ;  /* 0xff800000a61c7808 */ /* 0x000fe20006800000 */
[----:B------:R-:W-:Y:S01]  /*cb50*/  FFMA.FTZ R46, -R3, R11, R46 ;  /* 0x0000000b032e7223 */ /* 0x000fe2000001012e */
[----:B------:R-:W-:Y:S01]  /*cb60*/  FSEL R9, R9, -INF , !P5 ;  /* 0xff80000009097808 */ /* 0x000fe20006800000 */
[----:B------:R-:W-:Y:S01]  /*cb70*/  FFMA.FTZ R47, -R3, R6, R47 ;  /* 0x00000006032f7223 */ /* 0x000fe2000001012f */
[----:B------:R-:W-:Y:S01]  /*cb80*/  I2FP.F32.S32 R19, R19 ;  /* 0x0000001300137245 */ /* 0x000fe20000201400 */
[C---:B------:R-:W-:Y:S01]  /*cb90*/  IMAD.IADD R11, R4.reuse, 0x1, -R185 ;  /* 0x00000001040b7824 */ /* 0x040fe200078e0ab9 */
[----:B------:R-:W-:Y:S01]  /*cba0*/  ISETP.GE.AND P5, PT, R157, R58, PT ;  /* 0x0000003a9d00720c */ /* 0x000fe20003fa6270 */
[C---:B------:R-:W-:Y:S01]  /*cbb0*/  IMAD.IADD R6, R4.reuse, 0x1, -R183 ;  /* 0x0000000104067824 */ /* 0x040fe200078e0ab7 */
[----:B------:R-:W-:Y:S01]  /*cbc0*/  I2FP.F32.S32 R40, R40 ;  /* 0x0000002800287245 */ /* 0x000fe20000201400 */
[----:B------:R-:W-:Y:S01]  /*cbd0*/  FFMA.FTZ R42, -R3, R19, R42 ;  /* 0x00000013032a7223 */ /* 0x000fe2000001012a */
[----:B------:R-:W-:Y:S01]  /*cbe0*/  FSEL R16, R13, -INF , !P2 ;  /* 0xff8000000d107808 */ /* 0x000fe20005000000 */
[----:B------:R-:W-:Y:S01]  /*cbf0*/  IMAD.IADD R19, R4, 0x1, -R179 ;  /* 0x0000000104137824 */ /* 0x000fe200078e0ab3 */
[----:B------:R-:W-:Y:S01]  /*cc00*/  FSEL R12, R12, -INF , !P0 ;  /* 0xff8000000c0c7808 */ /* 0x000fe20004000000 */
[----:B------:R-:W-:Y:S01]  /*cc10*/  FFMA.FTZ R40, -R3, R40, R89 ;  /* 0x0000002803287223 */ /* 0x000fe20000010159 */
[----:B------:R-:W-:-:S02]  /*cc20*/  IABS R10, R10 ;  /* 0x0000000a000a7213 */ /* 0x000fc40000000000 */
[----:B------:R-:W-:Y:S02]  /*cc30*/  FSEL R13, R26, -INF , !P2 ;  /* 0xff8000001a0d7808 */ /* 0x000fe40005000000 */
[-C--:B------:R-:W-:Y:S02]  /*cc40*/  ISETP.GE.AND P0, PT, R189, R58.reuse, PT ;  /* 0x0000003abd00720c */ /* 0x080fe40003f06270 */
[----:B------:R-:W-:Y:S02]  /*cc50*/  FSEL R26, R160, -INF , !P5 ;  /* 0xff800000a01a7808 */ /* 0x000fe40006800000 */
[----:B------:R-:W-:Y:S02]  /*cc60*/  FSEL R247, R7, -INF , !P5 ;  /* 0xff80000007f77808 */ /* 0x000fe40006800000 */
[----:B------:R-:W-:Y:S02]  /*cc70*/  IADD3 R25, PT, PT, R145, 0xb9, RZ ;  /* 0x000000b991197810 */ /* 0x000fe40007ffe0ff */
[----:B------:R-:W-:-:S02]  /*cc80*/  ISETP.GE.AND P5, PT, R169, R58, PT ;  /* 0x0000003aa900720c */ /* 0x000fc40003fa6270 */
[----:B------:R-:W-:Y:S01]  /*cc90*/  I2FP.F32.S32 R10, R10 ;  /* 0x0000000a000a7245 */ /* 0x000fe20000201400 */
[----:B------:R-:W-:Y:S01]  /*cca0*/  IMAD.IADD R48, R2, 0x1, -R25 ;  /* 0x0000000102307824 */ /* 0x000fe200078e0a19 */
[----:B------:R-:W-:Y:S02]  /*ccb0*/  FSEL R89, R156, -INF , !P0 ;  /* 0xff8000009c597808 */ /* 0x000fe40004000000 */
[----:B------:R-:W-:Y:S01]  /*ccc0*/  FSEL R241, R46, -INF , !P0 ;  /* 0xff8000002ef17808 */ /* 0x000fe20004000000 */
[----:B------:R-:W-:Y:S01]  /*ccd0*/  FFMA.FTZ R51, -R3, R10, R51 ;  /* 0x0000000a03337223 */ /* 0x000fe20000010133 */
[C---:B------:R-:W-:Y:S01]  /*cce0*/  ISETP.GE.AND P0, PT, R171.reuse, R58, PT ;  /* 0x0000003aab00720c */ /* 0x040fe20003f06270 */
[----:B------:R-:W-:Y:S01]  /*ccf0*/  IMAD.IADD R46, R4, 0x1, -R163 ;  /* 0x00000001042e7824 */ /* 0x000fe200078e0aa3 */
[----:B------:R-:W-:Y:S02]  /*cd00*/  IADD3 R7, PT, PT, -R171, R4, RZ ;  /* 0x00000004ab077210 */ /* 0x000fe40007ffe1ff */
[----:B------:R-:W-:-:S02]  /*cd10*/  IABS R11, R11 ;  /* 0x0000000b000b7213 */ /* 0x000fc40000000000 */
[----:B------:R-:W-:Y:S02]  /*cd20*/  IABS R6, R6 ;  /* 0x0000000600067213 */ /* 0x000fe40000000000 */
[----:B------:R-:W-:Y:S01]  /*cd30*/  FSEL R171, R42, -INF , !P5 ;  /* 0xff8000002aab7808 */ /* 0x000fe20006800000 */
[----:B------:R-:W-:Y:S01]  /*cd40*/  IMAD.IADD R42, R4, 0x1, -R25 ;  /* 0x00000001042a7824 */ /* 0x000fe200078e0a19 */
[----:B------:R-:W-:Y:S02]  /*cd50*/  ISETP.GE.AND P1, PT, R191, R58, PT ;  /* 0x0000003abf00720c */ /* 0x000fe40003f26270 */
[----:B------:R-:W-:Y:S02]  /*cd60*/  I2FP.F32.S32 R11, R11 ;  /* 0x0000000b000b7245 */ /* 0x000fe40000201400 */
[----:B------:R-:W-:Y:S02]  /*cd70*/  I2FP.F32.S32 R6, R6 ;  /* 0x0000000600067245 */ /* 0x000fe40000201400 */
[----:B------:R-:W-:Y:S01]  /*cd80*/  ISETP.GE.AND P2, PT, R155, R58, PT ;  /* 0x0000003a9b00720c */ /* 0x000fe20003f46270 */
[C---:B------:R-:W-:Y:S01]  /*cd90*/  FFMA.FTZ R38, -R3.reuse, R11, R38 ;  /* 0x0000000b03267223 */ /* 0x040fe20000010126 */
[----:B------:R-:W-:Y:S01]  /*cda0*/  IABS R42, R42 ;  /* 0x0000002a002a7213 */ /* 0x000fe20000000000 */
[----:B------:R-:W-:Y:S01]  /*cdb0*/  FFMA.FTZ R6, -R3, R6, R99 ;  /* 0x0000000603067223 */ /* 0x000fe20000010163 */
[----:B------:R-:W-:-:S02]  /*cdc0*/  FSEL R10, R158, -INF , !P1 ;  /* 0xff8000009e0a7808 */ /* 0x000fc40004800000 */
[----:B------:R-:W-:Y:S01]  /*cdd0*/  FSEL R245, R51, -INF , !P1 ;  /* 0xff80000033f57808 */ /* 0x000fe20004800000 */
[----:B------:R-:W-:Y:S01]  /*cde0*/  VIADD R51, R59, 0x50 ;  /* 0x000000503b337836 */ /* 0x000fe20000000000 */
[----:B------:R-:W-:Y:S02]  /*cdf0*/  IABS R19, R19 ;  /* 0x0000001300137213 */ /* 0x000fe40000000000 */
[----:B------:R-:W-:Y:S02]  /*ce00*/  FSEL R20, R20, -INF , !P2 ;  /* 0xff80000014147808 */ /* 0x000fe40005000000 */
[----:B------:R-:W-:Y:S02]  /*ce10*/  FSEL R157, R50, -INF , !P2 ;  /* 0xff800000329d7808 */ /* 0x000fe40005000000 */
[-C--:B------:R-:W-:Y:S02]  /*ce20*/  ISETP.GE.AND P1, PT, R183, R58.reuse, PT ;  /* 0x0000003ab700720c */ /* 0x080fe40003f26270 */
[----:B------:R-:W-:-:S02]  /*ce30*/  ISETP.GE.AND P2, PT, R185, R58, PT ;  /* 0x0000003ab900720c */ /* 0x000fc40003f46270 */
[----:B------:R-:W-:Y:S02]  /*ce40*/  I2FP.F32.S32 R42, R42 ;  /* 0x0000002a002a7245 */ /* 0x000fe40000201400 */
[----:B------:R-:W-:Y:S02]  /*ce50*/  I2FP.F32.S32 R19, R19 ;  /* 0x0000001300137245 */ /* 0x000fe40000201400 */
[----:B------:R-:W-:Y:S02]  /*ce60*/  FSEL R31, R41, -INF , !P1 ;  /* 0xff800000291f7808 */ /* 0x000fe40004800000 */
[----:B------:R-:W-:Y:S01]  /*ce70*/  FSEL R169, R38, -INF , !P2 ;  /* 0xff80000026a97808 */ /* 0x000fe20005000000 */
[----:B------:R-:W-:Y:S01]  /*ce80*/  IMAD.IADD R38, R4, 0x1, -R45 ;  /* 0x0000000104267824 */ /* 0x000fe200078e0a2d */
[----:B------:R-:W-:Y:S01]  /*ce90*/  FSEL R41, R6, -INF , !P1 ;  /* 0xff80000006297808 */ /* 0x000fe20004800000 */
[----:B------:R-:W-:Y:S01]  /*cea0*/  IMAD.IADD R6, R4, 0x1, -R177 ;  /* 0x0000000104067824 */ /* 0x000fe200078e0ab1 */
[----:B------:R-:W-:Y:S01]  /*ceb0*/  ISETP.GE.AND P1, PT, R45, R58, PT ;  /* 0x0000003a2d00720c */ /* 0x000fe20003f26270 */
[C---:B------:R-:W-:Y:S01]  /*cec0*/  FFMA.FTZ R45, -R3.reuse, R42, R95 ;  /* 0x0000002a032d7223 */ /* 0x040fe2000001015f */
[----:B------:R-:W-:Y:S01]  /*ced0*/  FFMA.FTZ R42, -R3, R19, R90 ;  /* 0x00000013032a7223 */ /* 0x000fe2000001015a */
[C---:B------:R-:W-:Y:S01]  /*cee0*/  VIADD R19, R59.reuse, 0x49 ;  /* 0x000000493b137836 */ /* 0x040fe20000000000 */
[----:B------:R-:W-:Y:S01]  /*cef0*/  FSEL R24, R152, -INF , !P5 ;  /* 0xff80000098187808 */ /* 0x000fe20006800000 */
[----:B------:R-:W-:Y:S01]  /*cf00*/  VIADD R95, R59, 0x68 ;  /* 0x000000683b5f7836 */ /* 0x000fe20000000000 */
[----:B------:R-:W-:Y:S01]  /*cf10*/  ISETP.GE.AND P5, PT, R25, R58, PT ;  /* 0x0000003a1900720c */ /* 0x000fe20003fa6270 */
[----:B------:R-:W-:Y:S01]  /*cf20*/  IMAD.IADD R50, R2, 0x1, -R19 ;  /* 0x0000000102327824 */ /* 0x000fe200078e0a13 */
[----:B------:R-:W-:Y:S01]  /*cf30*/  FSEL R25, R44, -INF , !P1 ;  /* 0xff8000002c197808 */ /* 0x000fe20004800000 */
[----:B------:R-:W-:Y:S01]  /*cf40*/  IMAD.IADD R44, R4, 0x1, -R173 ;  /* 0x00000001042c7824 */ /* 0x000fe200078e0aad */
[----:B------:R-:W-:-:S02]  /*cf50*/  IABS R62, R62 ;  /* 0x0000003e003e7213 */ /* 0x000fc40000000000 */
[----:B------:R-:W-:Y:S01]  /*cf60*/  ISETP.GE.AND P6, PT, R19, R58, PT ;  /* 0x0000003a1300720c */ /* 0x000fe20003fc6270 */
[----:B------:R-:W-:Y:S01]  /*cf70*/  IMAD.IADD R19, R4, 0x1, -R165 ;  /* 0x0000000104137824 */ /* 0x000fe200078e0aa5 */
[----:B------:R-:W-:Y:S02]  /*cf80*/  IABS R48, R48 ;  /* 0x0000003000307213 */ /* 0x000fe40000000000 */
[----:B------:R-:W-:Y:S02]  /*cf90*/  I2FP.F32.S32 R62, R62 ;  /* 0x0000003e003e7245 */ /* 0x000fe40000201400 */
[----:B------:R-:W-:Y:S02]  /*cfa0*/  IABS R18, R18 ;  /* 0x0000001200127213 */ /* 0x000fe40000000000 */
[----:B------:R-:W-:Y:S01]  /*cfb0*/  FSEL R69, R162, -INF , !P4 ;  /* 0xff800000a2457808 */ /* 0x000fe20006000000 */
[----:B------:R-:W-:Y:S01]  /*cfc0*/  FFMA.FTZ R62, -R3, R62, R65 ;  /* 0x0000003e033e7223 */ /* 0x000fe20000010141 */
[----:B------:R-:W-:-:S02]  /*cfd0*/  IABS R44, R44 ;  /* 0x0000002c002c7213 */ /* 0x000fc40000000000 */
[----:B------:R-:W-:Y:S02]  /*cfe0*/  ISETP.GE.AND P4, PT, R187, R58, PT ;  /* 0x0000003abb00720c */ /* 0x000fe40003f86270 */
[----:B------:R-:W-:Y:S02]  /*cff0*/  IABS R19, R19 ;  /* 0x0000001300137213 */ /* 0x000fe40000000000 */
[----:B------:R-:W-:Y:S02]  /*d000*/  I2FP.F32.S32 R48, R48 ;  /* 0x0000003000307245 */ /* 0x000fe40000201400 */
[----:B------:R-:W-:Y:S02]  /*d010*/  I2FP.F32.S32 R18, R18 ;  /* 0x0000001200127245 */ /* 0x000fe40000201400 */
[----:B------:R-:W-:Y:S01]  /*d020*/  I2FP.F32.S32 R44, R44 ;  /* 0x0000002c002c7245 */ /* 0x000fe20000201400 */
[C---:B------:R-:W-:Y:S01]  /*d030*/  FFMA.FTZ R48, -R3.reuse, R48, R93 ;  /* 0x0000003003307223 */ /* 0x040fe2000001015d */
[----:B------:R-:W-:Y:S01]  /*d040*/  FSEL R65, R154, -INF , !P4 ;  /* 0xff8000009a417808 */ /* 0x000fe20006000000 */
[----:B------:R-:W-:Y:S01]  /*d050*/  FFMA.FTZ R43, -R3, R18, R43 ;  /* 0x00000012032b7223 */ /* 0x000fe2000001012b */
[----:B------:R-:W-:Y:S01]  /*d060*/  FSEL R155, R47, -INF , !P4 ;  /* 0xff8000002f9b7808 */ /* 0x000fe20006000000 */
[----:B------:R-:W-:Y:S01]  /*d070*/  FFMA.FTZ R47, -R3, R44, R83 ;  /* 0x0000002c032f7223 */ /* 0x000fe20000010153 */
[----:B------:R-:W-:-:S02]  /*d080*/  IABS R6, R6 ;  /* 0x0000000600067213 */ /* 0x000fc40000000000 */
[----:B------:R-:W-:Y:S02]  /*d090*/  I2FP.F32.S32 R19, R19 ;  /* 0x0000001300137245 */ /* 0x000fe40000201400 */
[-C--:B------:R-:W-:Y:S02]  /*d0a0*/  ISETP.GE.AND P4, PT, R179, R58.reuse, PT ;  /* 0x0000003ab300720c */ /* 0x080fe40003f86270 */
[----:B------:R-:W-:Y:S01]  /*d0b0*/  FSEL R93, R164, -INF , !P3 ;  /* 0xff800000a45d7808 */ /* 0x000fe20005800000 */
[----:B------:R-:W-:Y:S01]  /*d0c0*/  FFMA.FTZ R44, -R3, R19, R78 ;  /* 0x00000013032c7223 */ /* 0x000fe2000001014e */
[----:B------:R-:W-:Y:S01]  /*d0d0*/  ISETP.GE.AND P3, PT, R147, R58, PT ;  /* 0x0000003a9300720c */ /* 0x000fe20003f66270 */
[----:B------:R-:W-:Y:S01]  /*d0e0*/  VIADD R19, R59, 0x51 ;  /* 0x000000513b137836 */ /* 0x000fe20000000000 */
[----:B------:R-:W-:Y:S02]  /*d0f0*/  I2FP.F32.S32 R6, R6 ;  /* 0x0000000600067245 */ /* 0x000fe40000201400 */
[----:B------:R-:W-:-:S02]  /*d100*/  FSEL R147, R88, -INF , !P4 ;  /* 0xff80000058937808 */ /* 0x000fc40006000000 */
[----:B------:R-:W-:Y:S02]  /*d110*/  FSEL R42, R42, -INF , !P4 ;  /* 0xff8000002a2a7808 */ /* 0x000fe40006000000 */
[----:B------:R-:W-:Y:S02]  /*d120*/  ISETP.GE.AND P4, PT, R173, R58, PT ;  /* 0x0000003aad00720c */ /* 0x000fe40003f86270 */
[----:B------:R-:W-:Y:S01]  /*d130*/  FSEL R217, R43, -INF , !P3 ;  /* 0xff8000002bd97808 */ /* 0x000fe20005800000 */
[----:B------:R-:W-:Y:S01]  /*d140*/  FFMA.FTZ R43, -R3, R6, R91 ;  /* 0x00000006032b7223 */ /* 0x000fe2000001015b */
[----:B------:R-:W-:Y:S01]  /*d150*/  FSEL R6, R48, -INF , !P5 ;  /* 0xff80000030067808 */ /* 0x000fe20006800000 */
[----:B------:R-:W-:Y:S01]  /*d160*/  IMAD.IADD R48, R2, 0x1, -R19 ;  /* 0x0000000102307824 */ /* 0x000fe200078e0a13 */
[----:B------:R-:W-:Y:S02]  /*d170*/  FSEL R243, R243, -INF , !P4 ;  /* 0xff800000f3f37808 */ /* 0x000fe40006000000 */
[----:B------:R-:W-:-:S02]  /*d180*/  FSEL R47, R47, -INF , !P4 ;  /* 0xff8000002f2f7808 */ /* 0x000fc40006000000 */
[----:B------:R-:W-:Y:S01]  /*d190*/  ISETP.GE.AND P4, PT, R19, R58, PT ;  /* 0x0000003a1300720c */ /* 0x000fe20003f86270 */
[----:B------:R-:W-:Y:S01]  /*d1a0*/  IMAD.IADD R19, R4, 0x1, -R145 ;  /* 0x0000000104137824 */ /* 0x000fe200078e0a91 */
[----:B------:R-:W-:Y:S02]  /*d1b0*/  IABS R48, R48 ;  /* 0x0000003000307213 */ /* 0x000fe40000000000 */
[----:B------:R-:W-:Y:S02]  /*d1c0*/  IABS R38, R38 ;  /* 0x0000002600267213 */ /* 0x000fe40000000000 */
[----:B------:R-:W-:Y:S02]  /*d1d0*/  IABS R19, R19 ;  /* 0x0000001300137213 */ /* 0x000fe40000000000 */
[----:B------:R-:W-:Y:S02]  /*d1e0*/  I2FP.F32.S32 R48, R48 ;  /* 0x0000003000307245 */ /* 0x000fe40000201400 */
[----:B------:R-:W-:-:S02]  /*d1f0*/  I2FP.F32.S32 R19, R19 ;  /* 0x0000001300137245 */ /* 0x000fc40000201400 */
[----:B------:R-:W-:Y:S01]  /*d200*/  I2FP.F32.S32 R38, R38 ;  /* 0x0000002600267245 */ /* 0x000fe20000201400 */
[C---:B------:R-:W-:Y:S01]  /*d210*/  FFMA.FTZ R83, -R3.reuse, R48, R33 ;  /* 0x0000003003537223 */ /* 0x040fe20000010121 */
[----:B------:R-:W-:Y:S01]  /*d220*/  IABS R7, R7 ;  /* 0x0000000700077213 */ /* 0x000fe20000000000 */
[C---:B------:R-:W-:Y:S01]  /*d230*/  FFMA.FTZ R19, -R3.reuse, R19, R30 ;  /* 0x0000001303137223 */ /* 0x040fe2000001011e */
[----:B------:R-:W-:Y:S01]  /*d240*/  IADD3 R30, PT, PT, R56, R233, RZ ;  /* 0x000000e9381e7210 */ /* 0x000fe20007ffe0ff */
[----:B------:R-:W-:Y:S01]  /*d250*/  FFMA.FTZ R38, -R3, R38, R87 ;  /* 0x0000002603267223 */ /* 0x000fe20000010157 */
[----:B------:R-:W-:Y:S01]  /*d260*/  I2FP.F32.S32 R7, R7 ;  /* 0x0000000700077245 */ /* 0x000fe20000201400 */
[----:B------:R-:W-:Y:S01]  /*d270*/  VIADD R87, R59, 0x58 ;  /* 0x000000583b577836 */ /* 0x000fe20000000000 */
[----:B------:R-:W-:Y:S01]  /*d280*/  FSEL R18, R150, -INF , !P3 ;  /* 0xff80000096127808 */ /* 0x000fe20005800000 */
[----:B------:R-:W-:Y:S01]  /*d290*/  VIADD R33, R30, 0x49 ;  /* 0x000000491e217836 */ /* 0x000fe20000000000 */
[----:B------:R-:W-:Y:S01]  /*d2a0*/  FSEL R38, R38, -INF , !P1 ;  /* 0xff80000026267808 */ /* 0x000fe20004800000 */
[----:B------:R-:W-:Y:S01]  /*d2b0*/  FFMA.FTZ R94, -R3, R7, R94 ;  /* 0x00000007035e7223 */ /* 0x000fe2000001015e */
[----:B------:R-:W-:Y:S01]  /*d2c0*/  ISETP.GE.AND P1, PT, R153, R58, PT ;  /* 0x0000003a9900720c */ /* 0x000fe20003f26270 */
[C---:B------:R-:W-:Y:S01]  /*d2d0*/  IMAD.IADD R33, R4.reuse, 0x1, -R33 ;  /* 0x0000000104217824 */ /* 0x040fe200078e0a21 */
[----:B------:R-:W-:Y:S01]  /*d2e0*/  IABS R50, R50 ;  /* 0x0000003200327213 */ /* 0x000fe20000000000 */
[----:B------:R-:W-:Y:S01]  /*d2f0*/  IMAD.IADD R7, R4, 0x1, -R175 ;  /* 0x0000000104077824 */ /* 0x000fe200078e0aaf */
[----:B------:R-:W-:-:S02]  /*d300*/  ISETP.GE.AND P3, PT, R177, R58, PT ;  /* 0x0000003ab100720c */ /* 0x000fc40003f66270 */
[----:B------:R-:W-:Y:S02]  /*d310*/  IABS R33, R33 ;  /* 0x0000002100217213 */ /* 0x000fe40000000000 */
[----:B------:R-:W-:Y:S02]  /*d320*/  IABS R46, R46 ;  /* 0x0000002e002e7213 */ /* 0x000fe40000000000 */
[----:B------:R-:W-:Y:S02]  /*d330*/  FSEL R99, R36, -INF , !P2 ;  /* 0xff80000024637808 */ /* 0x000fe40005000000 */
[----:B------:R-:W-:Y:S02]  /*d340*/  FSEL R187, R72, -INF , !P1 ;  /* 0xff80000048bb7808 */ /* 0x000fe40004800000 */
[----:B------:R-:W-:Y:S02]  /*d350*/  FSEL R11, R92, -INF , !P0 ;  /* 0xff8000005c0b7808 */ /* 0x000fe40004000000 */
[----:B------:R-:W-:-:S02]  /*d360*/  FSEL R36, R94, -INF , !P0 ;  /* 0xff8000005e247808 */ /* 0x000fc40004000000 */
[----:B------:R-:W-:Y:S02]  /*d370*/  I2FP.F32.S32 R50, R50 ;  /* 0x0000003200327245 */ /* 0x000fe40000201400 */
[----:B------:R-:W-:Y:S02]  /*d380*/  I2FP.F32.S32 R72, R33 ;  /* 0x0000002100487245 */ /* 0x000fe40000201400 */
[----:B------:R-:W-:Y:S01]  /*d390*/  ISETP.GE.AND P0, PT, R49, R58, PT ;  /* 0x0000003a3100720c */ /* 0x000fe20003f06270 */
[----:B------:R-:W-:Y:S01]  /*d3a0*/  IMAD.IADD R49, R4, 0x1, -R49 ;  /* 0x0000000104317824 */ /* 0x000fe200078e0a31 */
[----:B------:R-:W-:Y:S01]  /*d3b0*/  FSEL R27, R40, -INF , !P3 ;  /* 0xff800000281b7808 */ /* 0x000fe20005800000 */
[----:B------:R-:W-:Y:S01]  /*d3c0*/  FFMA.FTZ R50, -R3, R50, R37 ;  /* 0x0000003203327223 */ /* 0x000fe20000010125 */
[----:B------:R-:W-:Y:S01]  /*d3d0*/  FSEL R43, R43, -INF , !P3 ;  /* 0xff8000002b2b7808 */ /* 0x000fe20005800000 */
[----:B------:R-:W-:Y:S01]  /*d3e0*/  FFMA.FTZ R72, -R3, R72, R39 ;  /* 0x0000004803487223 */ /* 0x000fe20000010127 */
[----:B------:R-:W-:Y:S01]  /*d3f0*/  I2FP.F32.S32 R46, R46 ;  /* 0x0000002e002e7245 */ /* 0x000fe20000201400 */
[----:B------:R-:W-:Y:S01]  /*d400*/  VIADD R39, R30, 0x58 ;  /* 0x000000581e277836 */ /* 0x000fe20000000000 */
[----:B------:R-:W-:-:S02]  /*d410*/  ISETP.GE.AND P3, PT, R165, R58, PT ;  /* 0x0000003aa500720c */ /* 0x000fc40003f66270 */
[----:B------:R-:W-:Y:S01]  /*d420*/  FSEL R45, R45, -INF , !P5 ;  /* 0xff8000002d2d7808 */ /* 0x000fe20006800000 */
[----:B------:R-:W-:Y:S01]  /*d430*/  FFMA.FTZ R37, -R3, R46, R79 ;  /* 0x0000002e03257223 */ /* 0x000fe2000001014f */
[----:B------:R-:W-:Y:S01]  /*d440*/  FSEL R185, R76, -INF , !P3 ;  /* 0xff8000004cb97808 */ /* 0x000fe20005800000 */
[----:B------:R-:W-:Y:S01]  /*d450*/  IMAD.IADD R76, R2, 0x1, -R51 ;  /* 0x00000001024c7824 */ /* 0x000fe200078e0a33 */
[----:B------:R-:W-:Y:S01]  /*d460*/  IABS R49, R49 ;  /* 0x0000003100317213 */ /* 0x000fe20000000000 */
[C---:B------:R-:W-:Y:S01]  /*d470*/  IMAD.IADD R46, R4.reuse, 0x1, -R151 ;  /* 0x00000001042e7824 */ /* 0x040fe200078e0a97 */
[----:B------:R-:W-:Y:S01]  /*d480*/  ISETP.GE.AND P5, PT, R51, R58, PT ;  /* 0x0000003a3300720c */ /* 0x000fe20003fa6270 */
[----:B------:R-:W-:Y:S01]  /*d490*/  IMAD.IADD R51, R4, 0x1, -R153 ;  /* 0x0000000104337824 */ /* 0x000fe200078e0a99 */
[----:B------:R-:W-:Y:S01]  /*d4a0*/  IABS R7, R7 ;  /* 0x0000000700077213 */ /* 0x000fe20000000000 */
[----:B------:R-:W-:Y:S01]  /*d4b0*/  VIADD R79, R59, 0x59 ;  /* 0x000000593b4f7836 */ /* 0x000fe20000000000 */
[----:B------:R-:W-:-:S02]  /*d4c0*/  I2FP.F32.S32 R49, R49 ;  /* 0x0000003100317245 */ /* 0x000fc40000201400 */
[----:B------:R-:W-:Y:S02]  /*d4d0*/  IADD3 R39, PT, PT, -R39, R4, RZ ;  /* 0x0000000427277210 */ /* 0x000fe40007ffe1ff */
[----:B------:R-:W-:Y:S01]  /*d4e0*/  IABS R46, R46 ;  /* 0x0000002e002e7213 */ /* 0x000fe20000000000 */
[C---:B------:R-:W-:Y:S01]  /*d4f0*/  FFMA.FTZ R49, -R3.reuse, R49, R82 ;  /* 0x0000003103317223 */ /* 0x040fe20000010152 */
[----:B------:R-:W-:Y:S02]  /*d500*/  IABS R51, R51 ;  /* 0x0000003300337213 */ /* 0x000fe40000000000 */
[----:B------:R-:W-:Y:S02]  /*d510*/  I2FP.F32.S32 R7, R7 ;  /* 0x0000000700077245 */ /* 0x000fe40000201400 */
[----:B------:R-:W-:Y:S02]  /*d520*/  IABS R39, R39 ;  /* 0x0000002700277213 */ /* 0x000fe40000000000 */
[----:B------:R-:W-:Y:S01]  /*d530*/  I2FP.F32.S32 R46, R46 ;  /* 0x0000002e002e7245 */ /* 0x000fe20000201400 */
[----:B------:R-:W-:Y:S01]  /*d540*/  FFMA.FTZ R86, -R3, R7, R86 ;  /* 0x0000000703567223 */ /* 0x000fe20000010156 */
[----:B------:R-:W-:-:S02]  /*d550*/  I2FP.F32.S32 R51, R51 ;  /* 0x0000003300337245 */ /* 0x000fc40000201400 */
[----:B------:R-:W-:Y:S01]  /*d560*/  I2FP.F32.S32 R39, R39 ;  /* 0x0000002700277245 */ /* 0x000fe20000201400 */
[----:B------:R-:W-:Y:S01]  /*d570*/  FFMA.FTZ R46, -R3, R46, R75 ;  /* 0x0000002e032e7223 */ /* 0x000fe2000001014b */
[-C--:B------:R-:W-:Y:S01]  /*d580*/  ISETP.GE.AND P2, PT, R175, R58.reuse, PT ;  /* 0x0000003aaf00720c */ /* 0x080fe20003f46270 */
[----:B------:R-:W-:Y:S01]  /*d590*/  FFMA.FTZ R48, -R3, R51, R74 ;  /* 0x0000003303307223 */ /* 0x000fe2000001014a */
[----:B------:R-:W-:Y:S01]  /*d5a0*/  FSEL R144, R144, -INF , !P0 ;  /* 0xff80000090907808 */ /* 0x000fe20004000000 */
[C---:B------:R-:W-:Y:S01]  /*d5b0*/  VIADD R51, R30.reuse, 0x50 ;  /* 0x000000501e337836 */ /* 0x040fe20000000000 */
        /* <DEDUP_REMOVED lines=9> */
[----:B------:R-:W-:Y:S01]  /*d650*/  VIADD R75, R59, 0x60 ;  /* 0x000000603b4b7836 */ /* 0x000fe20000000000 */
[----:B------:R-:W-:Y:S01]  /*d660*/  FSEL R167, R167, -INF , !P0 ;  /* 0xff800000a7a77808 */ /* 0x000fe20004000000 */
[----:B------:R-:W-:Y:S01]  /*d670*/  VIADD R151, R59, 0x61 ;  /* 0x000000613b977836 */ /* 0x000fe20000000000 */
[----:B------:R-:W-:-:S02]  /*d680*/  FSEL R46, R46, -INF , !P0 ;  /* 0xff8000002e2e7808 */ /* 0x000fc40004000000 */
[-C--:B------:R-:W-:Y:S01]  /*d690*/  ISETP.GE.AND P0, PT, R87, R58.reuse, PT ;  /* 0x0000003a5700720c */ /* 0x080fe20003f06270 */
[C---:B------:R-:W-:Y:S01]  /*d6a0*/  IMAD.IADD R87, R2.reuse, 0x1, -R87 ;  /* 0x0000000102577824 */ /* 0x040fe200078e0a57 */
[----:B------:R-:W-:Y:S02]  /*d6b0*/  FSEL R161, R161, -INF , !P2 ;  /* 0xff800000a1a17808 */ /* 0x000fe40005000000 */
[----:B------:R-:W-:Y:S02]  /*d6c0*/  FSEL R37, R37, -INF , !P2 ;  /* 0xff80000025257808 */ /* 0x000fe40005000000 */
[----:B------:R-:W-:Y:S01]  /*d6d0*/  ISETP.GE.AND P2, PT, R79, R58, PT ;  /* 0x0000003a4f00720c */ /* 0x000fe20003f46270 */
[----:B------:R-:W-:Y:S01]  /*d6e0*/  IMAD.IADD R79, R2, 0x1, -R79 ;  /* 0x00000001024f7824 */ /* 0x000fe200078e0a4f */
[----:B------:R-:W-:Y:S02]  /*d6f0*/  IABS R51, R51 ;  /* 0x0000003300337213 */ /* 0x000fe40000000000 */
        /* <DEDUP_REMOVED lines=8> */
[C---:B------:R-:W-:Y:S01]  /*d780*/  FFMA.FTZ R32, -R3.reuse, R76, R32 ;  /* 0x0000004c03207223 */ /* 0x040fe20000010120 */
[----:B------:R-:W-:Y:S01]  /*d790*/  I2FP.F32.S32 R39, R39 ;  /* 0x0000002700277245 */ /* 0x000fe20000201400 */
[C---:B------:R-:W-:Y:S01]  /*d7a0*/  VIADD R51, R30.reuse, 0x59 ;  /* 0x000000591e337836 */ /* 0x040fe20000000000 */
[----:B------:R-:W-:Y:S01]  /*d7b0*/  I2FP.F32.S32 R74, R79 ;  /* 0x0000004f004a7245 */ /* 0x000fe20000201400 */
[----:B------:R-:W-:Y:S01]  /*d7c0*/  FFMA.FTZ R79, -R3, R87, R140 ;  /* 0x00000057034f7223 */ /* 0x000fe2000001018c */
[----:B------:R-:W-:-:S02]  /*d7d0*/  VIADD R87, R30, 0x51 ;  /* 0x000000511e577836 */ /* 0x000fc40000000000 */
[C---:B------:R-:W-:Y:S01]  /*d7e0*/  FFMA.FTZ R138, -R3.reuse, R39, R138 ;  /* 0x00000027038a7223 */ /* 0x040fe2000001018a */
[----:B------:R-:W-:Y:S01]  /*d7f0*/  VIADD R39, R30, 0x70 ;  /* 0x000000701e277836 */ /* 0x000fe20000000000 */
[----:B------:R-:W-:Y:S01]  /*d800*/  FSEL R211, R34, -INF , !P5 ;  /* 0xff80000022d37808 */ /* 0x000fe20006800000 */
[----:B------:R-:W-:Y:S01]  /*d810*/  IMAD.IADD R34, R4, 0x1, -R87 ;  /* 0x0000000104227824 */ /* 0x000fe200078e0a57 */
[----:B------:R-:W-:Y:S01]  /*d820*/  FSEL R33, R32, -INF , !P5 ;  /* 0xff80000020217808 */ /* 0x000fe20006800000 */
[C---:B------:R-:W-:Y:S02]  /*d830*/  IMAD.IADD R32, R4.reuse, 0x1, -R51 ;  /* 0x0000000104207824 */ /* 0x040fe400078e0a33 */
[----:B------:R-:W-:Y:S01]  /*d840*/  FFMA.FTZ R141, -R3, R74, R141 ;  /* 0x0000004a038d7223 */ /* 0x000fe2000001018d */
[----:B------:R-:W-:Y:S01]  /*d850*/  IMAD.IADD R39, R4, 0x1, -R39 ;  /* 0x0000000104277824 */ /* 0x000fe200078e0a27 */
[----:B------:R-:W-:Y:S02]  /*d860*/  IABS R34, R34 ;  /* 0x0000002200227213 */ /* 0x000fe40000000000 */
[----:B------:R-:W-:-:S02]  /*d870*/  IABS R32, R32 ;  /* 0x0000002000207213 */ /* 0x000fc40000000000 */
[----:B------:R-:W-:Y:S02]  /*d880*/  IABS R39, R39 ;  /* 0x0000002700277213 */ /* 0x000fe40000000000 */
[----:B------:R-:W-:Y:S02]  /*d890*/  I2FP.F32.S32 R34, R34 ;  /* 0x0000002200227245 */ /* 0x000fe40000201400 */
[----:B------:R-:W-:Y:S02]  /*d8a0*/  I2FP.F32.S32 R32, R32 ;  /* 0x0000002000207245 */ /* 0x000fe40000201400 */
[----:B------:R-:W-:Y:S01]  /*d8b0*/  I2FP.F32.S32 R39, R39 ;  /* 0x0000002700277245 */ /* 0x000fe20000201400 */
[C---:B------:R-:W-:Y:S01]  /*d8c0*/  FFMA.FTZ R35, -R3.reuse, R34, R35 ;  /* 0x0000002203237223 */ /* 0x040fe20000010123 */
[----:B------:R-:W-:Y:S01]  /*d8d0*/  FSEL R48, R48, -INF , !P1 ;  /* 0xff80000030307808 */ /* 0x000fe20004800000 */
[----:B------:R-:W-:Y:S01]  /*d8e0*/  FFMA.FTZ R183, -R3, R32, R143 ;  /* 0x0000002003b77223 */ /* 0x000fe2000001018f */
[----:B------:R-:W-:Y:S01]  /*d8f0*/  ISETP.GE.AND P1, PT, R59, R58, PT ;  /* 0x0000003a3b00720c */ /* 0x000fe20003f26270 */
[----:B------:R-:W-:Y:S01]  /*d900*/  FFMA.FTZ R130, -R3, R39, R130 ;  /* 0x0000002703827223 */ /* 0x000fe20000010182 */
[----:B------:R-:W-:Y:S01]  /*d910*/  VIADD R39, R59, 0x88 ;  /* 0x000000883b277836 */ /* 0x000fe20000000000 */
[----:B------:R-:W-:Y:S01]  /*d920*/  FSEL R209, R35, -INF , !P4 ;  /* 0xff80000023d17808 */ /* 0x000fe20006000000 */
[----:B------:R-:W-:Y:S01]  /*d930*/  VIADD R143, R59, 0x69 ;  /* 0x000000693b8f7836 */ /* 0x000fe20000000000 */
[----:B------:R-:W-:-:S02]  /*d940*/  FSEL R35, R141, -INF , !P2 ;  /* 0xff8000008d237808 */ /* 0x000fc40005000000 */
[----:B------:R-:W-:Y:S01]  /*d950*/  FSEL R183, R183, -INF , !P2 ;  /* 0xff800000b7b77808 */ /* 0x000fe20005000000 */
[C---:B------:R-:W-:Y:S01]  /*d960*/  IMAD.IADD R32, R2.reuse, 0x1, -R143 ;  /* 0x0000000102207824 */ /* 0x040fe200078e0a8f */
[-C--:B------:R-:W-:Y:S01]  /*d970*/  ISETP.GE.AND P2, PT, R39, R58.reuse, PT ;  /* 0x0000003a2700720c */ /* 0x080fe20003f46270 */
[----:B------:R-:W-:Y:S01]  /*d980*/  IMAD.IADD R39, R2, 0x1, -R39 ;  /* 0x0000000102277824 */ /* 0x000fe200078e0a27 */
[----:B------:R-:W-:Y:S02]  /*d990*/  FSEL R44, R44, -INF , !P3 ;  /* 0xff8000002c2c7808 */ /* 0x000fe40005800000 */
[----:B------:R-:W-:Y:S02]  /*d9a0*/  ISETP.GE.AND P3, PT, R159, R58, PT ;  /* 0x0000003a9f00720c */ /* 0x000fe40003f66270 */
[----:B------:R-:W-:Y:S02]  /*d9b0*/  FSEL R78, R8, -INF , !P1 ;  /* 0xff800000084e7808 */ /* 0x000fe40004800000 */
[----:B------:R-:W-:-:S02]  /*d9c0*/  FSEL R8, R19, -INF , !P1 ;  /* 0xff80000013087808 */ /* 0x000fc40004800000 */
[----:B------:R-:W-:Y:S02]  /*d9d0*/  FSEL R80, R80, -INF , !P3 ;  /* 0xff80000050507808 */ /* 0x000fe40005800000 */
[----:B------:R-:W-:Y:S02]  /*d9e0*/  FSEL R19, R146, -INF , !P3 ;  /* 0xff80000092137808 */ /* 0x000fe40005800000 */
[----:B------:R-:W-:Y:S02]  /*d9f0*/  IABS R39, R39 ;  /* 0x0000002700277213 */ /* 0x000fe40000000000 */
[----:B------:R-:W-:Y:S01]  /*da00*/  ISETP.GE.AND P3, PT, R75, R58, PT ;  /* 0x0000003a4b00720c */ /* 0x000fe20003f66270 */
[----:B------:R-:W-:Y:S01]  /*da10*/  IMAD.IADD R75, R2, 0x1, -R75 ;  /* 0x00000001024b7824 */ /* 0x000fe200078e0a4b */
[----:B------:R-:W-:Y:S02]  /*da20*/  I2FP.F32.S32 R39, R39 ;  /* 0x0000002700277245 */ /* 0x000fe40000201400 */
[----:B------:R-:W-:Y:S01]  /*da30*/  FSEL R239, R72, -INF , !P6 ;  /* 0xff80000048ef7808 */ /* 0x000fe20007000000 */
[----:B------:R-:W-:Y:S01]  /*da40*/  IMAD.IADD R72, R2, 0x1, -R95 ;  /* 0x0000000102487824 */ /* 0x000fe200078e0a5f */
[----:B------:R-:W-:Y:S01]  /*da50*/  IABS R75, R75 ;  /* 0x0000004b004b7213 */ /* 0x000fe20000000000 */
[----:B------:R-:W-:Y:S01]  /*da60*/  FFMA.FTZ R116, -R3, R39, R116 ;  /* 0x0000002703747223 */ /* 0x000fe20000010174 */
[----:B------:R-:W-:Y:S01]  /*da70*/  IABS R32, R32 ;  /* 0x0000002000207213 */ /* 0x000fe20000000000 */
[----:B--2---:R-:W2:Y:S01]  /*da80*/  LD.E R39, desc[UR4][R148.64+0xdc] ;  /* 0x0000dc0494277980 */ /* 0x004ea2000c101900 */
[----:B------:R-:W-:-:S02]  /*da90*/  I2FP.F32.S32 R75, R75 ;  /* 0x0000004b004b7245 */ /* 0x000fc40000201400 */
[----:B------:R-:W-:Y:S02]  /*daa0*/  IABS R51, R72 ;  /* 0x0000004800337213 */ /* 0x000fe40000000000 */
[----:B------:R-:W-:Y:S01]  /*dab0*/  I2FP.F32.S32 R32, R32 ;  /* 0x0000002000207245 */ /* 0x000fe20000201400 */
[C---:B------:R-:W-:Y:S01]  /*dac0*/  FFMA.FTZ R91, -R3.reuse, R75, R136 ;  /* 0x0000004b035b7223 */ /* 0x040fe20000010188 */
[----:B------:R-:W-:Y:S01]  /*dad0*/  FSEL R75, R50, -INF , !P6 ;  /* 0xff800000324b7808 */ /* 0x000fe20007000000 */
[----:B------:R-:W-:Y:S01]  /*dae0*/  IMAD.IADD R50, R2, 0x1, -R151 ;  /* 0x0000000102327824 */ /* 0x000fe200078e0a97 */
[----:B------:R-:W-:Y:S01]  /*daf0*/  I2FP.F32.S32 R51, R51 ;  /* 0x0000003300337245 */ /* 0x000fe20000201400 */
[----:B------:R-:W-:Y:S01]  /*db00*/  FFMA.FTZ R32, -R3, R32, R133 ;  /* 0x0000002003207223 */ /* 0x000fe20000010185 */
[----:B------:R-:W-:Y:S01]  /*db10*/  FSEL R83, R83, -INF , !P4 ;  /* 0xff80000053537808 */ /* 0x000fe20006000000 */
[----:B------:R-:W-:Y:S01]  /*db20*/  VIADD R133, R59, 0x79 ;  /* 0x000000793b857836 */ /* 0x000fe20000000000 */
[----:B------:R-:W-:Y:S01]  /*db30*/  IABS R50, R50 ;  /* 0x0000003200327213 */ /* 0x000fe20000000000 */
[----:B------:R-:W-:Y:S01]  /*db40*/  FFMA.FTZ R132, -R3, R51, R132 ;  /* 0x0000003303847223 */ /* 0x000fe20000010184 */
[----:B------:R-:W-:Y:S01]  /*db50*/  VIADD R51, R30, 0x61 ;  /* 0x000000611e337836 */ /* 0x000fe20000000000 */
[----:B------:R-:W-:Y:S01]  /*db60*/  ISETP.GE.AND P4, PT, R143, R58, PT ;  /* 0x0000003a8f00720c */ /* 0x000fe20003f86270 */
[----:B------:R-:W-:Y:S01]  /*db70*/  IMAD.IADD R84, R2, 0x1, -R133 ;  /* 0x0000000102547824 */ /* 0x000fe200078e0a85 */
[----:B------:R-:W-:Y:S01]  /*db80*/  I2FP.F32.S32 R50, R50 ;  /* 0x0000003200327245 */ /* 0x000fe20000201400 */
[----:B------:R-:W-:Y:S01]  /*db90*/  IMAD.IADD R34, R4, 0x1, -R51 ;  /* 0x0000000104227824 */ /* 0x000fe200078e0a33 */
[----:B------:R-:W-:Y:S01]  /*dba0*/  FSEL R79, R79, -INF , !P0 ;  /* 0xff8000004f4f7808 */ /* 0x000fe20004000000 */
[----:B------:R-:W-:Y:S01]  /*dbb0*/  VIADD R51, R30, 0x68 ;  /* 0x000000681e337836 */ /* 0x000fe20000000000 */
[----:B------:R-:W-:Y:S01]  /*dbc0*/  IABS R84, R84 ;  /* 0x0000005400547213 */ /* 0x000fe20000000000 */
[----:B------:R-:W-:Y:S01]  /*dbd0*/  FFMA.FTZ R87, -R3, R50, R137 ;  /* 0x0000003203577223 */ /* 0x000fe20000010189 */
[----:B------:R-:W-:Y:S01]  /*dbe0*/  VIADD R137, R59, 0x71 ;  /* 0x000000713b897836 */ /* 0x000fe20000000000 */
[----:B------:R-:W-:-:S02]  /*dbf0*/  IABS R34, R34 ;  /* 0x0000002200227213 */ /* 0x000fc40000000000 */
[----:B------:R-:W-:Y:S01]  /*dc00*/  IADD3 R51, PT, PT, -R51, R4, RZ ;  /* 0x0000000433337210 */ /* 0x000fe20007ffe1ff */
[----:B------:R-:W-:Y:S01]  /*dc10*/  IMAD.IADD R50, R2, 0x1, -R137 ;  /* 0x0000000102327824 */ /* 0x000fe200078e0a89 */
[----:B------:R-:W-:Y:S02]  /*dc20*/  I2FP.F32.S32 R34, R34 ;  /* 0x0000002200227245 */ /* 0x000fe40000201400 */
[----:B------:R-:W-:Y:S02]  /*dc30*/  IABS R51, R51 ;  /* 0x0000003300337213 */ /* 0x000fe40000000000 */
[----:B------:R-:W-:Y:S01]  /*dc40*/  IABS R50, R50 ;  /* 0x0000003200327213 */ /* 0x000fe20000000000 */
[----:B------:R-:W-:Y:S01]  /*dc50*/  FFMA.FTZ R139, -R3, R34, R139 ;  /* 0x00000022038b7223 */ /* 0x000fe2000001018b */
[----:B------:R-:W-:Y:S02]  /*dc60*/  I2FP.F32.S32 R51, R51 ;  /* 0x0000003300337245 */ /* 0x000fe40000201400 */
[----:B------:R-:W-:-:S02]  /*dc70*/  I2FP.F32.S32 R50, R50 ;  /* 0x0000003200327245 */ /* 0x000fc40000201400 */
[----:B------:R-:W-:Y:S01]  /*dc80*/  I2FP.F32.S32 R84, R84 ;  /* 0x0000005400547245 */ /* 0x000fe20000201400 */
[C---:B------:R-:W-:Y:S01]  /*dc90*/  FFMA.FTZ R134, -R3.reuse, R51, R134 ;  /* 0x0000003303867223 */ /* 0x040fe20000010186 */
[C---:B------:R-:W-:Y:S02]  /*dca0*/  VIADD R51, R30.reuse, 0x78 ;  /* 0x000000781e337836 */ /* 0x040fe40000000000 */
[C---:B------:R-:W-:Y:S01]  /*dcb0*/  FFMA.FTZ R143, -R3.reuse, R50, R129 ;  /* 0x00000032038f7223 */ /* 0x040fe20000010181 */
[----:B------:R-:W-:Y:S01]  /*dcc0*/  VIADD R129, R30, 0x69 ;  /* 0x000000691e817836 */ /* 0x000fe20000000000 */
[----:B------:R-:W-:Y:S01]  /*dcd0*/  FSEL R207, R142, -INF , !P0 ;  /* 0xff8000008ecf7808 */ /* 0x000fe20004000000 */
[C---:B------:R-:W-:Y:S02]  /*dce0*/  IMAD.IADD R51, R4.reuse, 0x1, -R51 ;  /* 0x0000000104337824 */ /* 0x040fe400078e0a33 */
[----:B------:R-:W-:Y:S01]  /*dcf0*/  FFMA.FTZ R84, -R3, R84, R125 ;  /* 0x0000005403547223 */ /* 0x000fe2000001017d */
[----:B------:R-:W-:Y:S01]  /*dd00*/  IMAD.IADD R34, R4, 0x1, -R129 ;  /* 0x0000000104227824 */ /* 0x000fe200078e0a81 */
[----:B------:R-:W-:Y:S01]  /*dd10*/  ISETP.GE.AND P0, PT, R137, R58, PT ;  /* 0x0000003a8900720c */ /* 0x000fe20003f06270 */
[----:B------:R-:W-:Y:S01]  /*dd20*/  VIADD R125, R30, 0x71 ;  /* 0x000000711e7d7836 */ /* 0x000fe20000000000 */
[----:B------:R-:W-:Y:S01]  /*dd30*/  IABS R51, R51 ;  /* 0x0000003300337213 */ /* 0x000fe20000000000 */
[----:B------:R-:W-:Y:S01]  /*dd40*/  VIADD R137, R59, 0x78 ;  /* 0x000000783b897836 */ /* 0x000fe20000000000 */
[----:B------:R-:W-:-:S02]  /*dd50*/  IABS R34, R34 ;  /* 0x0000002200227213 */ /* 0x000fc40000000000 */
[----:B------:R-:W-:Y:S01]  /*dd60*/  I2FP.F32.S32 R51, R51 ;  /* 0x0000003300337245 */ /* 0x000fe20000201400 */
[----:B------:R-:W-:Y:S01]  /*dd70*/  IMAD.IADD R50, R2, 0x1, -R137 ;  /* 0x0000000102327824 */ /* 0x000fe200078e0a89 */
[----:B------:R-:W-:Y:S02]  /*dd80*/  I2FP.F32.S32 R34, R34 ;  /* 0x0000002200227245 */ /* 0x000fe40000201400 */
[----:B------:R-:W-:Y:S01]  /*dd90*/  FSEL R129, R32, -INF , !P4 ;  /* 0xff80000020817808 */ /* 0x000fe20006000000 */
[----:B------:R-:W-:Y:S02]  /*dda0*/  IMAD.IADD R32, R4, 0x1, -R125 ;  /* 0x0000000104207824 */ /* 0x000fe400078e0a7d */
[C---:B------:R-:W-:Y:S01]  /*ddb0*/  FFMA.FTZ R126, -R3.reuse, R51, R126 ;  /* 0x00000033037e7223 */ /* 0x040fe2000001017e */
[----:B------:R-:W-:Y:S01]  /*ddc0*/  FFMA.FTZ R193, -R3, R34, R135 ;  /* 0x0000002203c17223 */ /* 0x000fe20000010187 */
[----:B------:R-:W-:Y:S01]  /*ddd0*/  VIADD R135, R59, 0x81 ;  /* 0x000000813b877836 */ /* 0x000fe20000000000 */
[----:B------:R-:W-:Y:S01]  /*dde0*/  IABS R50, R50 ;  /* 0x0000003200327213 */ /* 0x000fe20000000000 */
[----:B------:R-:W-:Y:S01]  /*ddf0*/  VIADD R51, R30, 0x80 ;  /* 0x000000801e337836 */ /* 0x000fe20000000000 */
[----:B------:R-:W-:Y:S01]  /*de00*/  IABS R32, R32 ;  /* 0x0000002000207213 */ /* 0x000fe20000000000 */
[----:B------:R-:W-:Y:S01]  /*de10*/  IMAD.IADD R72, R2, 0x1, -R135 ;  /* 0x0000000102487824 */ /* 0x000fe200078e0a87 */
[----:B------:R-:W-:Y:S01]  /*de20*/  FSEL R193, R193, -INF , !P4 ;  /* 0xff800000c1c17808 */ /* 0x000fe20006000000 */
[----:B------:R-:W-:Y:S01]  /*de30*/  IMAD.IADD R51, R4, 0x1, -R51 ;  /* 0x0000000104337824 */ /* 0x000fe200078e0a33 */
[----:B------:R-:W-:-:S02]  /*de40*/  ISETP.GE.AND P4, PT, R135, R58, PT ;  /* 0x0000003a8700720c */ /* 0x000fc40003f86270 */
[----:B------:R-:W-:Y:S01]  /*de50*/  IABS R72, R72 ;  /* 0x0000004800487213 */ /* 0x000fe20000000000 */
[----:B------:R-:W-:Y:S01]  /*de60*/  VIADD R135, R59, 0x90 ;  /* 0x000000903b877836 */ /* 0x000fe20000000000 */
[----:B------:R-:W-:Y:S02]  /*de70*/  I2FP.F32.S32 R32, R32 ;  /* 0x0000002000207245 */ /* 0x000fe40000201400 */
[----:B------:R-:W-:Y:S02]  /*de80*/  I2FP.F32.S32 R72, R72 ;  /* 0x0000004800487245 */ /* 0x000fe40000201400 */
[----:B------:R-:W-:Y:S02]  /*de90*/  I2FP.F32.S32 R50, R50 ;  /* 0x0000003200327245 */ /* 0x000fe40000201400 */
[----:B------:R-:W-:Y:S01]  /*dea0*/  IABS R51, R51 ;  /* 0x0000003300337213 */ /* 0x000fe20000000000 */
[C---:B------:R-:W-:Y:S02]  /*deb0*/  VIADD R125, R30.reuse, 0x79 ;  /* 0x000000791e7d7836 */ /* 0x040fe40000000000 */
[C---:B------:R-:W-:Y:S01]  /*dec0*/  FFMA.FTZ R72, -R3.reuse, R72, R121 ;  /* 0x0000004803487223 */ /* 0x040fe20000010179 */
[C---:B------:R-:W-:Y:S01]  /*ded0*/  FFMA.FTZ R131, -R3.reuse, R32, R131 ;  /* 0x0000002003837223 */ /* 0x040fe20000010183 */
[----:B------:R-:W-:Y:S01]  /*dee0*/  VIADD R121, R30, 0x81 ;  /* 0x000000811e797836 */ /* 0x000fe20000000000 */
[----:B------:R-:W-:Y:S01]  /*def0*/  I2FP.F32.S32 R51, R51 ;  /* 0x0000003300337245 */ /* 0x000fe20000201400 */
[----:B------:R-:W-:Y:S01]  /*df00*/  FFMA.FTZ R124, -R3, R50, R124 ;  /* 0x00000032037c7223 */ /* 0x000fe2000001017c */
[----:B------:R-:W-:Y:S01]  /*df10*/  ISETP.GE.AND P6, PT, R151, R58, PT ;  /* 0x0000003a9700720c */ /* 0x000fe20003fc6270 */
[----:B------:R-:W-:Y:S01]  /*df20*/  IMAD.IADD R50, R4, 0x1, -R125 ;  /* 0x0000000104327824 */ /* 0x000fe200078e0a7d */
[----:B------:R-:W-:-:S02]  /*df30*/  FSEL R91, R91, -INF , !P3 ;  /* 0xff8000005b5b7808 */ /* 0x000fc40005800000 */
[----:B------:R-:W-:Y:S02]  /*df40*/  FSEL R191, R138, -INF , !P3 ;  /* 0xff8000008abf7808 */ /* 0x000fe40005800000 */
[----:B------:R-:W-:Y:S01]  /*df50*/  IADD3 R32, PT, PT, R2, -R135, RZ ;  /* 0x8000008702207210 */ /* 0x000fe20007ffe0ff */
[----:B------:R-:W-:Y:S01]  /*df60*/  VIADD R125, R59, 0x91 ;  /* 0x000000913b7d7836 */ /* 0x000fe20000000000 */
[-C--:B------:R-:W-:Y:S01]  /*df70*/  ISETP.GE.AND P3, PT, R137, R58.reuse, PT ;  /* 0x0000003a8900720c */ /* 0x080fe20003f66270 */
[----:B------:R-:W-:Y:S01]  /*df80*/  VIADD R137, R59, 0x80 ;  /* 0x000000803b897836 */ /* 0x000fe20000000000 */
[----:B------:R-:W-:Y:S01]  /*df90*/  ISETP.GE.AND P5, PT, R95, R58, PT ;  /* 0x0000003a5f00720c */ /* 0x000fe20003fa6270 */
[----:B------:R-:W-:Y:S01]  /*dfa0*/  IMAD.IADD R34, R4, 0x1, -R121 ;  /* 0x0000000104227824 */ /* 0x000fe200078e0a79 */
[----:B------:R-:W-:Y:S01]  /*dfb0*/  FSEL R87, R87, -INF , !P6 ;  /* 0xff80000057577808 */ /* 0x000fe20007000000 */
[----:B------:R-:W-:Y:S01]  /*dfc0*/  FFMA.FTZ R122, -R3, R51, R122 ;  /* 0x00000033037a7223 */ /* 0x000fe2000001017a */
[----:B------:R-:W-:Y:S01]  /*dfd0*/  FSEL R205, R139, -INF , !P6 ;  /* 0xff8000008bcd7808 */ /* 0x000fe20007000000 */
[----:B------:R-:W-:Y:S01]  /*dfe0*/  VIADD R51, R30, 0x88 ;  /* 0x000000881e337836 */ /* 0x000fe20000000000 */
[----:B------:R-:W-:Y:S01]  /*dff0*/  IABS R121, R32 ;  /* 0x0000002000797213 */ /* 0x000fe20000000000 */
[C---:B------:R-:W-:Y:S01]  /*e000*/  IMAD.IADD R82, R2.reuse, 0x1, -R125 ;  /* 0x0000000102527824 */ /* 0x040fe200078e0a7d */
[----:B------:R-:W-:Y:S01]  /*e010*/  ISETP.GE.AND P6, PT, R133, R58, PT ;  /* 0x0000003a8500720c */ /* 0x000fe20003fc6270 */
[----:B------:R-:W-:Y:S01]  /*e020*/  IMAD.IADD R76, R2, 0x1, -R137 ;  /* 0x00000001024c7824 */ /* 0x000fe200078e0a89 */
[----:B------:R-:W-:Y:S01]  /*e030*/  FSEL R133, R132, -INF , !P5 ;  /* 0xff80000084857808 */ /* 0x000fe20006800000 */
[----:B------:R-:W-:Y:S01]  /*e040*/  VIADD R95, R59, 0x70 ;  /* 0x000000703b5f7836 */ /* 0x000fe20000000000 */
[----:B------:R-:W-:-:S02]  /*e050*/  FSEL R203, R134, -INF , !P5 ;  /* 0xff80000086cb7808 */ /* 0x000fc40006800000 */
[----:B------:R-:W-:Y:S01]  /*e060*/  ISETP.GE.AND P5, PT, R137, R58, PT ;  /* 0x0000003a8900720c */ /* 0x000fe20003fa6270 */
[----:B------:R-:W-:Y:S01]  /*e070*/  VIADD R137, R59, 0x89 ;  /* 0x000000893b897836 */ /* 0x000fe20000000000 */
[----:B------:R-:W-:Y:S01]  /*e080*/  I2FP.F32.S32 R121, R121 ;  /* 0x0000007900797245 */ /* 0x000fe20000201400 */
[----:B------:R-:W-:Y:S01]  /*e090*/  IMAD.IADD R51, R4, 0x1, -R51 ;  /* 0x0000000104337824 */ /* 0x000fe200078e0a33 */
[----:B------:R-:W-:Y:S01]  /*e0a0*/  IABS R82, R82 ;  /* 0x0000005200527213 */ /* 0x000fe20000000000 */
[C---:B------:R-:W-:Y:S01]  /*e0b0*/  IMAD.IADD R94, R2.reuse, 0x1, -R137 ;  /* 0x00000001025e7824 */ /* 0x040fe200078e0a89 */
[----:B------:R-:W-:Y:S01]  /*e0c0*/  IABS R34, R34 ;  /* 0x0000002200227213 */ /* 0x000fe20000000000 */
[----:B------:R-:W-:Y:S01]  /*e0d0*/  FFMA.FTZ R32, -R3, R121, R112 ;  /* 0x0000007903207223 */ /* 0x000fe20000010170 */
[----:B------:R-:W-:Y:S01]  /*e0e0*/  VIADD R121, R59, 0x99 ;  /* 0x000000993b797836 */ /* 0x000fe20000000000 */
[----:B------:R-:W-:Y:S02]  /*e0f0*/  IABS R51, R51 ;  /* 0x0000003300337213 */ /* 0x000fe40000000000 */
[----:B------:R-:W-:Y:S01]  /*e100*/  I2FP.F32.S32 R82, R82 ;  /* 0x0000005200527245 */ /* 0x000fe20000201400 */
[----:B------:R-:W-:Y:S01]  /*e110*/  IMAD.IADD R88, R2, 0x1, -R121 ;  /* 0x0000000102587824 */ /* 0x000fe200078e0a79 */
[----:B------:R-:W-:-:S02]  /*e120*/  IABS R94, R94 ;  /* 0x0000005e005e7213 */ /* 0x000fc40000000000 */
[----:B------:R-:W-:Y:S01]  /*e130*/  I2FP.F32.S32 R51, R51 ;  /* 0x0000003300337245 */ /* 0x000fe20000201400 */
[C---:B------:R-:W-:Y:S01]  /*e140*/  FFMA.FTZ R82, -R3.reuse, R82, R113 ;  /* 0x0000005203527223 */ /* 0x040fe20000010171 */
[----:B------:R-:W-:Y:S01]  /*e150*/  IABS R50, R50 ;  /* 0x0000003200327213 */ /* 0x000fe20000000000 */
[C---:B------:R-:W-:Y:S01]  /*e160*/  VIADD R113, R30.reuse, 0x90 ;  /* 0x000000901e717836 */ /* 0x040fe20000000000 */
[----:B------:R-:W-:Y:S02]  /*e170*/  I2FP.F32.S32 R94, R94 ;  /* 0x0000005e005e7245 */ /* 0x000fe40000201400 */
[----:B------:R-:W-:Y:S01]  /*e180*/  I2FP.F32.S32 R34, R34 ;  /* 0x0000002200227245 */ /* 0x000fe20000201400 */
[----:B------:R-:W-:Y:S01]  /*e190*/  FFMA.FTZ R118, -R3, R51, R118 ;  /* 0x0000003303767223 */ /* 0x000fe20000010176 */
[----:B------:R-:W-:Y:S01]  /*e1a0*/  IABS R88, R88 ;  /* 0x0000005800587213 */ /* 0x000fe20000000000 */
[----:B------:R-:W-:Y:S01]  /*e1b0*/  VIADD R51, R30, 0x98 ;  /* 0x000000981e337836 */ /* 0x000fe20000000000 */
[----:B------:R-:W-:Y:S01]  /*e1c0*/  I2FP.F32.S32 R50, R50 ;  /* 0x0000003200327245 */ /* 0x000fe20000201400 */
[----:B------:R-:W-:-:S02]  /*e1d0*/  IMAD.IADD R113, R4, 0x1, -R113 ;  /* 0x0000000104717824 */ /* 0x000fc400078e0a71 */
[C---:B------:R-:W-:Y:S01]  /*e1e0*/  FFMA.FTZ R94, -R3.reuse, R94, R117 ;  /* 0x0000005e035e7223 */ /* 0x040fe20000010175 */
[----:B------:R-:W-:Y:S01]  /*e1f0*/  FFMA.FTZ R177, -R3, R34, R123 ;  /* 0x0000002203b17223 */ /* 0x000fe2000001017b */
[----:B------:R-:W-:Y:S01]  /*e200*/  VIADD R117, R30, 0x89 ;  /* 0x000000891e757836 */ /* 0x000fe20000000000 */
[----:B------:R-:W-:Y:S01]  /*e210*/  I2FP.F32.S32 R88, R88 ;  /* 0x0000005800587245 */ /* 0x000fe20000201400 */
[----:B------:R-:W-:Y:S01]  /*e220*/  VIADD R123, R59, 0x98 ;  /* 0x000000983b7b7836 */ /* 0x000fe20000000000 */
[----:B------:R-:W-:Y:S01]  /*e230*/  FMNMX3.FTZ R90, R78, R52, R80, !PT ;  /* 0x000000344e5a7276 */ /* 0x000fe20007810050 */
[----:B------:R-:W-:Y:S02]  /*e240*/  IMAD.IADD R51, R4, 0x1, -R51 ;  /* 0x0000000104337824 */ /* 0x000fe400078e0a33 */
[----:B------:R-:W-:Y:S01]  /*e250*/  FFMA.FTZ R127, -R3, R50, R127 ;  /* 0x00000032037f7223 */ /* 0x000fe2000001017f */
[----:B------:R-:W-:Y:S01]  /*e260*/  IABS R113, R113 ;  /* 0x0000007100717213 */ /* 0x000fe20000000000 */
[----:B------:R-:W-:-:S02]  /*e270*/  IMAD.IADD R34, R2, 0x1, -R123 ;  /* 0x0000000102227824 */ /* 0x000fc400078e0a7b */
[----:B------:R-:W-:Y:S01]  /*e280*/  FFMA.FTZ R88, -R3, R88, R109 ;  /* 0x0000005803587223 */ /* 0x000fe2000001016d */
[----:B------:R-:W-:Y:S01]  /*e290*/  IMAD.IADD R50, R4, 0x1, -R117 ;  /* 0x0000000104327824 */ /* 0x000fe200078e0a75 */
[----:B------:R-:W-:Y:S01]  /*e2a0*/  IABS R51, R51 ;  /* 0x0000003300337213 */ /* 0x000fe20000000000 */
[----:B------:R-:W-:Y:S01]  /*e2b0*/  VIADD R109, R30, 0x91 ;  /* 0x000000911e6d7836 */ /* 0x000fe20000000000 */
[----:B------:R-:W-:Y:S02]  /*e2c0*/  I2FP.F32.S32 R113, R113 ;  /* 0x0000007100717245 */ /* 0x000fe40000201400 */
[----:B------:R-:W-:Y:S01]  /*e2d0*/  IABS R117, R34 ;  /* 0x0000002200757213 */ /* 0x000fe20000000000 */
[----:B------:R-:W-:Y:S01]  /*e2e0*/  IMAD.IADD R109, R4, 0x1, -R109 ;  /* 0x00000001046d7824 */ /* 0x000fe200078e0a6d */
[----:B------:R-:W-:Y:S02]  /*e2f0*/  IABS R50, R50 ;  /* 0x0000003200327213 */ /* 0x000fe40000000000 */
[----:B------:R-:W-:-:S02]  /*e300*/  FMNMX3.FTZ R90, R90, R16, R97, !PT ;  /* 0x000000105a5a7276 */ /* 0x000fc40007810061 */
[----:B------:R-:W-:Y:S01]  /*e310*/  I2FP.F32.S32 R51, R51 ;  /* 0x0000003300337245 */ /* 0x000fe20000201400 */
[----:B------:R-:W-:Y:S01]  /*e320*/  FFMA.FTZ R114, -R3, R113, R114 ;  /* 0x0000007103727223 */ /* 0x000fe20000010172 */
[----:B------:R-:W-:Y:S02]  /*e330*/  FSEL R143, R143, -INF , !P0 ;  /* 0xff8000008f8f7808 */ /* 0x000fe40004000000 */
[----:B------:R-:W-:Y:S02]  /*e340*/  FSEL R199, R131, -INF , !P0 ;  /* 0xff80000083c77808 */ /* 0x000fe40004000000 */
[----:B------:R-:W-:Y:S02]  /*e350*/  ISETP.GE.AND P0, PT, R135, R58, PT ;  /* 0x0000003a8700720c */ /* 0x000fe40003f06270 */
[----:B------:R-:W-:Y:S02]  /*e360*/  I2FP.F32.S32 R117, R117 ;  /* 0x0000007500757245 */ /* 0x000fe40000201400 */
[----:B------:R-:W-:-:S02]  /*e370*/  I2FP.F32.S32 R50, R50 ;  /* 0x0000003200327245 */ /* 0x000fc40000201400 */
[----:B------:R-:W-:Y:S01]  /*e380*/  FMNMX3.FTZ R113, R90, R73, R28, !PT ;  /* 0x000000495a717276 */ /* 0x000fe2000781001c */
[C---:B------:R-:W-:Y:S01]  /*e390*/  FFMA.FTZ R159, -R3.reuse, R51, R110 ;  /* 0x00000033039f7223 */ /* 0x040fe2000001016e */
[----:B------:R-:W-:Y:S02]  /*e3a0*/  IABS R109, R109 ;  /* 0x0000006d006d7213 */ /* 0x000fe40000000000 */
[----:B------:R-:W-:Y:S01]  /*e3b0*/  FSEL R110, R32, -INF , !P0 ;  /* 0xff800000206e7808 */ /* 0x000fe20004000000 */
[----:B------:R-:W-:Y:S01]  /*e3c0*/  FFMA.FTZ R34, -R3, R117, R108 ;  /* 0x0000007503227223 */ /* 0x000fe2000001016c */
[----:B------:R-:W-:Y:S01]  /*e3d0*/  FMNMX3.FTZ R32, R113, R22, R12, !PT ;  /* 0x0000001671207276 */ /* 0x000fe2000781000c */
[----:B------:R-:W-:Y:S01]  /*e3e0*/  FFMA.FTZ R175, -R3, R50, R119 ;  /* 0x0000003203af7223 */ /* 0x000fe20000010177 */
[----:B------:R-:W-:Y:S01]  /*e3f0*/  VIADD R117, R59, 0xa1 ;  /* 0x000000a13b757836 */ /* 0x000fe20000000000 */
[----:B------:R-:W-:Y:S02]  /*e400*/  I2FP.F32.S32 R50, R109 ;  /* 0x0000006d00327245 */ /* 0x000fe40000201400 */
[----:B------:R-:W-:-:S02]  /*e410*/  FMNMX3.FTZ R113, R32, R93, R69, !PT ;  /* 0x0000005d20717276 */ /* 0x000fc40007810045 */
[----:B------:R-:W-:Y:S01]  /*e420*/  FSEL R112, R116, -INF , !P2 ;  /* 0xff80000074707808 */ /* 0x000fe20005000000 */
[----:B------:R-:W-:Y:S01]  /*e430*/  FFMA.FTZ R115, -R3, R50, R115 ;  /* 0x0000003203737223 */ /* 0x000fe20000010173 */
[----:B------:R-:W-:Y:S02]  /*e440*/  FSEL R179, R118, -INF , !P2 ;  /* 0xff80000076b37808 */ /* 0x000fe40005000000 */
[----:B------:R-:W-:Y:S01]  /*e450*/  ISETP.GE.AND P2, PT, R117, R58, PT ;  /* 0x0000003a7500720c */ /* 0x000fe20003f46270 */
[C---:B------:R-:W-:Y:S01]  /*e460*/  IMAD.IADD R117, R2.reuse, 0x1, -R117 ;  /* 0x0000000102757824 */ /* 0x040fe200078e0a75 */
[----:B------:R-:W-:Y:S02]  /*e470*/  FMNMX3.FTZ R50, R113, R26, R20, !PT ;  /* 0x0000001a71327276 */ /* 0x000fe40007810014 */
[----:B------:R-:W-:Y:S01]  /*e480*/  ISETP.GE.AND P1, PT, R95, R58, PT ;  /* 0x0000003a5f00720c */ /* 0x000fe20003f26270 */
[----:B------:R-:W-:Y:S01]  /*e490*/  IMAD.IADD R95, R2, 0x1, -R95 ;  /* 0x00000001025f7824 */ /* 0x000fe200078e0a5f */
[----:B------:R-:W-:-:S02]  /*e4a0*/  FMNMX3.FTZ R50, R50, R10, R89, !PT ;  /* 0x0000000a32327276 */ /* 0x000fc40007810059 */
[----:B------:R-:W-:Y:S02]  /*e4b0*/  IABS R117, R117 ;  /* 0x0000007500757213 */ /* 0x000fe40000000000 */
[----:B------:R-:W-:Y:S02]  /*e4c0*/  FMNMX3.FTZ R50, R50, R65, R24, !PT ;  /* 0x0000004132327276 */ /* 0x000fe40007810018 */
[----:B------:R-:W-:Y:S02]  /*e4d0*/  I2FP.F32.S32 R74, R117 ;  /* 0x00000075004a7245 */ /* 0x000fe40000201400 */
[----:B------:R-:W-:Y:S02]  /*e4e0*/  IABS R95, R95 ;  /* 0x0000005f005f7213 */ /* 0x000fe40000000000 */
[----:B------:R-:W-:Y:S01]  /*e4f0*/  FMNMX3.FTZ R50, R50, R18, R99, !PT ;  /* 0x0000001232327276 */ /* 0x000fe20007810063 */
[----:B------:R-:W-:Y:S01]  /*e500*/  FFMA.FTZ R74, -R3, R74, R105 ;  /* 0x0000004a034a7223 */ /* 0x000fe20000010169 */
[----:B------:R-:W-:Y:S01]  /*e510*/  I2FP.F32.S32 R95, R95 ;  /* 0x0000005f005f7245 */ /* 0x000fe20000201400 */
[C---:B------:R-:W-:Y:S01]  /*e520*/  VIADD R119, R59.reuse, 0xa0 ;  /* 0x000000a03b777836 */ /* 0x040fe20000000000 */
[----:B------:R-:W-:Y:S01]  /*e530*/  FMNMX3.FTZ R50, R50, R75, R33, !PT ;  /* 0x0000004b32327276 */ /* 0x000fe20007810021 */
[C---:B------:R-:W-:Y:S01]  /*e540*/  VIADD R109, R59.reuse, 0xa8 ;  /* 0x000000a83b6d7836 */ /* 0x040fe20000000000 */
[----:B------:R-:W-:Y:S01]  /*e550*/  IABS R76, R76 ;  /* 0x0000004c004c7213 */ /* 0x000fe20000000000 */
[----:B------:R-:W-:-:S02]  /*e560*/  VIADD R51, R59, 0xa9 ;  /* 0x000000a93b337836 */ /* 0x000fc40000000000 */
[----:B------:R-:W-:Y:S01]  /*e570*/  FFMA.FTZ R95, -R3, R95, R128 ;  /* 0x0000005f035f7223 */ /* 0x000fe20000010180 */
[----:B------:R-:W-:Y:S01]  /*e580*/  VIADD R105, R59, 0xb0 ;  /* 0x000000b03b697836 */ /* 0x000fe20000000000 */
[----:B------:R-:W-:Y:S01]  /*e590*/  FMNMX3.FTZ R50, R50, R83, R79, !PT ;  /* 0x0000005332327276 */ /* 0x000fe2000781004f */
[----:B------:R-:W-:Y:S01]  /*e5a0*/  VIADD R59, R30, 0x99 ;  /* 0x000000991e3b7836 */ /* 0x000fe20000000000 */
[----:B------:R-:W-:Y:S02]  /*e5b0*/  FSEL R201, R130, -INF , !P1 ;  /* 0xff80000082c97808 */ /* 0x000fe40004800000 */
[----:B------:R-:W-:Y:S01]  /*e5c0*/  FSEL R95, R95, -INF , !P1 ;  /* 0xff8000005f5f7808 */ /* 0x000fe20004800000 */
[----:B------:R-:W-:Y:S01]  /*e5d0*/  IMAD.IADD R59, R4, 0x1, -R59 ;  /* 0x00000001043b7824 */ /* 0x000fe200078e0a3b */
[----:B------:R-:W-:Y:S02]  /*e5e0*/  FMNMX3.FTZ R50, R50, R35, R91, !PT ;  /* 0x0000002332327276 */ /* 0x000fe4000781005b */
[----:B------:R-:W-:-:S02]  /*e5f0*/  ISETP.GE.AND P1, PT, R137, R58, PT ;  /* 0x0000003a8900720c */ /* 0x000fc40003f26270 */
[----:B------:R-:W-:Y:S02]  /*e600*/  IABS R90, R59 ;  /* 0x0000003b005a7213 */ /* 0x000fe40000000000 */
[----:B------:R-:W-:Y:S02]  /*e610*/  I2FP.F32.S32 R76, R76 ;  /* 0x0000004c004c7245 */ /* 0x000fe40000201400 */
[----:B------:R-:W-:Y:S01]  /*e620*/  FMNMX3.FTZ R50, R50, R87, R133, !PT ;  /* 0x0000005732327276 */ /* 0x000fe20007810085 */
[----:B------:R-:W-:Y:S01]  /*e630*/  IMAD.IADD R32, R2, 0x1, -R109 ;  /* 0x0000000102207824 */ /* 0x000fe200078e0a6d */
[----:B------:R-:W-:Y:S01]  /*e640*/  FSEL R94, R94, -INF , !P1 ;  /* 0xff8000005e5e7808 */ /* 0x000fe20004800000 */
[----:B------:R-:W-:Y:S01]  /*e650*/  FFMA.FTZ R76, -R3, R76, R120 ;  /* 0x0000004c034c7223 */ /* 0x000fe20000010178 */
[----:B------:R-:W-:Y:S02]  /*e660*/  FSEL R175, R175, -INF , !P1 ;  /* 0xff800000afaf7808 */ /* 0x000fe40004800000 */
[----:B------:R-:W-:-:S02]  /*e670*/  I2FP.F32.S32 R90, R90 ;  /* 0x0000005a005a7245 */ /* 0x000fc40000201400 */
[----:B------:R-:W-:Y:S01]  /*e680*/  ISETP.GE.AND P1, PT, R109, R58, PT ;  /* 0x0000003a6d00720c */ /* 0x000fe20003f26270 */
[----:B------:R-:W-:Y:S01]  /*e690*/  VIADD R109, R30, 0xa0 ;  /* 0x000000a01e6d7836 */ /* 0x000fe20000000000 */
[----:B------:R-:W-:Y:S02]  /*e6a0*/  FSEL R131, R124, -INF , !P3 ;  /* 0xff8000007c837808 */ /* 0x000fe40005800000 */
[----:B------:R-:W-:Y:S02]  /*e6b0*/  FSEL R195, R126, -INF , !P3 ;  /* 0xff8000007ec37808 */ /* 0x000fe40005800000 */
[----:B------:R-:W-:Y:S01]  /*e6c0*/  FMNMX3.FTZ R50, R50, R129, R95, !PT ;  /* 0x0000008132327276 */ /* 0x000fe2000781005f */
[----:B------:R-:W-:Y:S01]  /*e6d0*/  FFMA.FTZ R111, -R3, R90, R111 ;  /* 0x0000005a036f7223 */ /* 0x000fe2000001016f */
[----:B------:R-:W-:Y:S01]  /*e6e0*/  ISETP.GE.AND P3, PT, R119, R58, PT ;  /* 0x0000003a7700720c */ /* 0x000fe20003f66270 */
[----:B------:R-:W-:Y:S01]  /*e6f0*/  IMAD.IADD R90, R4, 0x1, -R109 ;  /* 0x00000001045a7824 */ /* 0x000fe200078e0a6d */
[----:B------:R-:W-:-:S02]  /*e700*/  IADD3 R119, PT, PT, R2, -R119, RZ ;  /* 0x8000007702777210 */ /* 0x000fc40007ffe0ff */
[----:B------:R-:W-:Y:S02]  /*e710*/  FSEL R84, R84, -INF , !P6 ;  /* 0xff80000054547808 */ /* 0x000fe40007000000 */
[----:B------:R-:W-:Y:S02]  /*e720*/  FSEL R76, R76, -INF , !P5 ;  /* 0xff8000004c4c7808 */ /* 0x000fe40006800000 */
[----:B------:R-:W-:Y:S01]  /*e730*/  FMNMX3.FTZ R109, R50, R143, R131, !PT ;  /* 0x0000008f326d7276 */ /* 0x000fe20007810083 */
[----:B------:R-:W-:Y:S01]  /*e740*/  IMAD.IADD R92, R2, 0x1, -R51 ;  /* 0x00000001025c7824 */ /* 0x000fe200078e0a33 */
[----:B------:R-:W-:Y:S02]  /*e750*/  IABS R119, R119 ;  /* 0x0000007700777213 */ /* 0x000fe40000000000 */
[----:B------:R-:W-:Y:S02]  /*e760*/  FSEL R173, R114, -INF , !P0 ;  /* 0xff80000072ad7808 */ /* 0x000fe40004000000 */
[----:B------:R-:W-:Y:S01]  /*e770*/  ISETP.GE.AND P0, PT, R51, R58, PT ;  /* 0x0000003a3300720c */ /* 0x000fe20003f06270 */
[----:B------:R-:W-:Y:S01]  /*e780*/  IMAD.IADD R51, R2, 0x1, -R105 ;  /* 0x0000000102337824 */ /* 0x000fe200078e0a69 */
[----:B------:R-:W-:-:S02]  /*e790*/  FSEL R72, R72, -INF , !P4 ;  /* 0xff80000048487808 */ /* 0x000fc40006000000 */
[----:B------:R-:W-:Y:S02]  /*e7a0*/  FMNMX3.FTZ R109, R109, R84, R76, !PT ;  /* 0x000000546d6d7276 */ /* 0x000fe4000781004c */
[----:B------:R-:W-:Y:S02]  /*e7b0*/  I2FP.F32.S32 R86, R119 ;  /* 0x0000007700567245 */ /* 0x000fe40000201400 */
[----:B------:R-:W-:Y:S02]  /*e7c0*/  IABS R32, R32 ;  /* 0x0000002000207213 */ /* 0x000fe40000000000 */
[----:B------:R-:W-:Y:S02]  /*e7d0*/  FSEL R197, R127, -INF , !P6 ;  /* 0xff8000007fc57808 */ /* 0x000fe40007000000 */
[----:B------:R-:W-:Y:S02]  /*e7e0*/  FSEL R189, R122, -INF , !P5 ;  /* 0xff8000007abd7808 */ /* 0x000fe40006800000 */
[----:B------:R-:W-:-:S02]  /*e7f0*/  ISETP.GE.AND P6, PT, R125, R58, PT ;  /* 0x0000003a7d00720c */ /* 0x000fc40003fc6270 */
[----:B------:R-:W-:Y:S02]  /*e800*/  ISETP.GE.AND P5, PT, R123, R58, PT ;  /* 0x0000003a7b00720c */ /* 0x000fe40003fa6270 */
[----:B------:R-:W-:Y:S02]  /*e810*/  FMNMX3.FTZ R109, R109, R72, R112, !PT ;  /* 0x000000486d6d7276 */ /* 0x000fe40007810070 */
[----:B------:R-:W-:Y:S01]  /*e820*/  IABS R51, R51 ;  /* 0x0000003300337213 */ /* 0x000fe20000000000 */
[----:B------:R-:W-:Y:S01]  /*e830*/  FFMA.FTZ R86, -R3, R86, R104 ;  /* 0x0000005603567223 */ /* 0x000fe20000010168 */
[----:B------:R-:W-:Y:S02]  /*e840*/  IABS R92, R92 ;  /* 0x0000005c005c7213 */ /* 0x000fe40000000000 */
[----:B------:R-:W-:Y:S02]  /*e850*/  I2FP.F32.S32 R32, R32 ;  /* 0x0000002000207245 */ /* 0x000fe40000201400 */
[----:B------:R-:W-:-:S02]  /*e860*/  FSEL R177, R177, -INF , !P4 ;  /* 0xff800000b1b17808 */ /* 0x000fc40006000000 */
[----:B------:R-:W-:Y:S02]  /*e870*/  ISETP.GE.AND P4, PT, R121, R58, PT ;  /* 0x0000003a7900720c */ /* 0x000fe40003f86270 */
[----:B------:R-:W-:Y:S02]  /*e880*/  FSEL R82, R82, -INF , !P6 ;  /* 0xff80000052527808 */ /* 0x000fe40007000000 */
[----:B------:R-:W-:Y:S02]  /*e890*/  FSEL R34, R34, -INF , !P5 ;  /* 0xff80000022227808 */ /* 0x000fe40006800000 */
[----:B------:R-:W-:Y:S02]  /*e8a0*/  FMNMX3.FTZ R109, R109, R94, R110, !PT ;  /* 0x0000005e6d6d7276 */ /* 0x000fe4000781006e */
[----:B------:R-:W-:Y:S01]  /*e8b0*/  I2FP.F32.S32 R51, R51 ;  /* 0x0000003300337245 */ /* 0x000fe20000201400 */
[----:B------:R-:W-:Y:S01]  /*e8c0*/  FFMA.FTZ R32, -R3, R32, R100 ;  /* 0x0000002003207223 */ /* 0x000fe20000010164 */
[----:B------:R-:W-:-:S02]  /*e8d0*/  I2FP.F32.S32 R92, R92 ;  /* 0x0000005c005c7245 */ /* 0x000fc40000201400 */
[----:B------:R-:W-:Y:S02]  /*e8e0*/  FSEL R88, R88, -INF , !P4 ;  /* 0xff80000058587808 */ /* 0x000fe40006000000 */
[----:B------:R-:W-:Y:S02]  /*e8f0*/  FSEL R86, R86, -INF , !P3 ;  /* 0xff80000056567808 */ /* 0x000fe40005800000 */
[----:B------:R-:W-:Y:S01]  /*e900*/  FMNMX3.FTZ R109, R109, R82, R34, !PT ;  /* 0x000000526d6d7276 */ /* 0x000fe20007810022 */
[----:B------:R-:W-:Y:S01]  /*e910*/  FFMA.FTZ R96, -R3, R51, R96 ;  /* 0x0000003303607223 */ /* 0x000fe20000010160 */
[----:B------:R-:W-:Y:S01]  /*e920*/  FSEL R165, R115, -INF , !P6 ;  /* 0xff80000073a57808 */ /* 0x000fe20007000000 */
[----:B------:R-:W-:Y:S01]  /*e930*/  FFMA.FTZ R101, -R3, R92, R101 ;  /* 0x0000005c03657223 */ /* 0x000fe20000010165 */
[----:B------:R-:W-:Y:S02]  /*e940*/  ISETP.GE.AND P6, PT, R105, R58, PT ;  /* 0x0000003a6900720c */ /* 0x000fe40003fc6270 */
[----:B------:R-:W-:-:S02]  /*e950*/  FSEL R74, R74, -INF , !P2 ;  /* 0xff8000004a4a7808 */ /* 0x000fc40005000000 */
[----:B------:R-:W-:Y:S02]  /*e960*/  FSEL R32, R32, -INF , !P1 ;  /* 0xff80000020207808 */ /* 0x000fe40004800000 */
[----:B------:R-:W-:Y:S02]  /*e970*/  FMNMX3.FTZ R109, R109, R88, R86, !PT ;  /* 0x000000586d6d7276 */ /* 0x000fe40007810056 */
[----:B------:R-:W-:Y:S02]  /*e980*/  FSEL R117, R96, -INF , !P6 ;  /* 0xff80000060757808 */ /* 0x000fe40007000000 */
[----:B------:R-:W-:Y:S02]  /*e990*/  FSEL R139, R101, -INF , !P0 ;  /* 0xff800000658b7808 */ /* 0x000fe40004000000 */
[----:B------:R-:W-:Y:S02]  /*e9a0*/  FMNMX3.FTZ R96, R109, R74, R32, !PT ;  /* 0x0000004a6d607276 */ /* 0x000fe40007810020 */
[----:B------:R-:W-:Y:S01]  /*e9b0*/  IABS R90, R90 ;  /* 0x0000005a005a7213 */ /* 0x000fe20000000000 */
[----:B------:R-:W-:Y:S01]  /*e9c0*/  VIADD R113, R30, 0xa9 ;  /* 0x000000a91e717836 */ /* 0x000fe20000000000 */
[----:B------:R-:W-:-:S02]  /*e9d0*/  FMNMX3.FTZ R96, R96, R139, R117, !PT ;  /* 0x0000008b60607276 */ /* 0x000fc40007810075 */
[----:B------:R-:W-:Y:S01]  /*e9e0*/  I2FP.F32.S32 R90, R90 ;  /* 0x0000005a005a7245 */ /* 0x000fe20000201400 */
[----:B------:R-:W-:Y:S01]  /*e9f0*/  VIADD R59, R30, 0xa1 ;  /* 0x000000a11e3b7836 */ /* 0x000fe20000000000 */
[----:B------:R-:W-:Y:S01]  /*ea00*/  FMNMX3.FTZ R96, R96, R31, R11, !PT ;  /* 0x0000001f60607276 */ /* 0x000fe2000781000b */
[----:B------:R-:W-:Y:S02]  /*ea10*/  VIADD R51, R30, 0xa8 ;  /* 0x000000a81e337836 */ /* 0x000fe40000000000 */
[C---:B------:R-:W-:Y:S02]  /*ea20*/  IMAD.IADD R50, R4.reuse, 0x1, -R113 ;  /* 0x0000000104327824 */ /* 0x040fe400078e0a71 */
[----:B------:R-:W-:Y:S01]  /*ea30*/  FFMA.FTZ R90, -R3, R90, R106 ;  /* 0x0000005a035a7223 */ /* 0x000fe2000001016a */
[----:B------:R-:W-:Y:S01]  /*ea40*/  IMAD.IADD R59, R4, 0x1, -R59 ;  /* 0x00000001043b7824 */ /* 0x000fe200078e0a3b */
[----:B------:R-:W-:Y:S02]  /*ea50*/  FMNMX3.FTZ R96, R96, R6, R147, !PT ;  /* 0x0000000660607276 */ /* 0x000fe40007810093 */
[----:B------:R-:W-:-:S02]  /*ea60*/  IADD3 R51, PT, PT, -R51, R4, RZ ;  /* 0x0000000433337210 */ /* 0x000fc40007ffe1ff */
[----:B------:R-:W-:Y:S02]  /*ea70*/  IABS R50, R50 ;  /* 0x0000003200327213 */ /* 0x000fe40000000000 */
[----:B------:R-:W-:Y:S01]  /*ea80*/  FSEL R153, R90, -INF , !P3 ;  /* 0xff8000005a997808 */ /* 0x000fe20005800000 */
[----:B------:R-:W-:Y:S01]  /*ea90*/  VIADD R101, R145, 0xf9 ;  /* 0x000000f991657836 */ /* 0x000fe20000000000 */
[----:B------:R-:W-:Y:S02]  /*eaa0*/  FMNMX3.FTZ R90, R96, R27, R7, !PT ;  /* 0x0000001b605a7276 */ /* 0x000fe40007810007 */
[----:B------:R-:W-:Y:S02]  /*eab0*/  IABS R59, R59 ;  /* 0x0000003b003b7213 */ /* 0x000fe40000000000 */
[----:B------:R-:W-:Y:S02]  /*eac0*/  IABS R51, R51 ;  /* 0x0000003300337213 */ /* 0x000fe40000000000 */
[----:B------:R-:W-:Y:S01]  /*ead0*/  I2FP.F32.S32 R50, R50 ;  /* 0x0000003200327245 */ /* 0x000fe20000201400 */
[----:B------:R-:W-:Y:S01]  /*eae0*/  IMAD.IADD R2, R2, 0x1, -R101 ;  /* 0x0000000102027824 */ /* 0x000fe200078e0a65 */
[----:B------:R-:W-:-:S02]  /*eaf0*/  FMNMX3.FTZ R90, R90, R25, R144, !PT ;  /* 0x000000195a5a7276 */ /* 0x000fc40007810090 */
[----:B------:R-:W-:Y:S01]  /*eb00*/  I2FP.F32.S32 R92, R59 ;  /* 0x0000003b005c7245 */ /* 0x000fe20000201400 */
[----:B------:R-:W-:Y:S01]  /*eb10*/  FFMA.FTZ R50, -R3, R50, R103 ;  /* 0x0000003203327223 */ /* 0x000fe20000010167 */
[----:B------:R-:W-:Y:S02]  /*eb20*/  I2FP.F32.S32 R51, R51 ;  /* 0x0000003300337245 */ /* 0x000fe40000201400 */
[----:B------:R-:W-:Y:S02]  /*eb30*/  ISETP.GE.AND P6, PT, R85, R58, PT ;  /* 0x0000003a5500720c */ /* 0x000fe40003fc6270 */
[----:B------:R-:W-:Y:S01]  /*eb40*/  FMNMX3.FTZ R90, R90, R243, R185, !PT ;  /* 0x000000f35a5a7276 */ /* 0x000fe200078100b9 */
[C---:B------:R-:W-:Y:S01]  /*eb50*/  FFMA.FTZ R92, -R3.reuse, R92, R107 ;  /* 0x0000005c035c7223 */ /* 0x040fe2000001016b */
[----:B------:R-:W-:Y:S01]  /*eb60*/  FFMA.FTZ R51, -R3, R51, R102 ;  /* 0x0000003303337223 */ /* 0x000fe20000010166 */
[----:B------:R-:W-:Y:S02]  /*eb70*/  IABS R2, R2 ;  /* 0x0000000200027213 */ /* 0x000fe40000000000 */
[----:B------:R-:W-:-:S02]  /*eb80*/  FSEL R159, R159, -INF , !P5 ;  /* 0xff8000009f9f7808 */ /* 0x000fc40006800000 */
[----:B------:R-:W-:Y:S02]  /*eb90*/  FSEL R163, R111, -INF , !P4 ;  /* 0xff8000006fa37808 */ /* 0x000fe40006000000 */
[----:B------:R-:W-:Y:S02]  /*eba0*/  FSEL R127, R50, -INF , !P0 ;  /* 0xff800000327f7808 */ /* 0x000fe40004000000 */
[-C--:B------:R-:W-:Y:S02]  /*ebb0*/  ISETP.GE.AND P5, PT, R81, R58.reuse, PT ;  /* 0x0000003a5100720c */ /* 0x080fe40003fa6270 */
[----:B------:R-:W-:Y:S02]  /*ebc0*/  ISETP.GE.AND P4, PT, R77, R58, PT ;  /* 0x0000003a4d00720c */ /* 0x000fe40003f86270 */
[----:B------:R-:W-:Y:S02]  /*ebd0*/  FSEL R181, R181, -INF , !P6 ;  /* 0xff800000b5b57808 */ /* 0x000fe40007000000 */
[----:B------:R-:W-:-:S02]  /*ebe0*/  FMNMX3.FTZ R50, R90, R161, R187, !PT ;  /* 0x000000a15a327276 */ /* 0x000fc400078100bb */
[----:B------:R-:W-:Y:S02]  /*ebf0*/  I2FP.F32.S32 R2, R2 ;  /* 0x0000000200027245 */ /* 0x000fe40000201400 */
[----:B------:R-:W-:Y:S02]  /*ec00*/  FSEL R151, R92, -INF , !P2 ;  /* 0xff8000005c977808 */ /* 0x000fe40005000000 */
[----:B------:R-:W-:Y:S02]  /*ec10*/  FSEL R137, R51, -INF , !P1 ;  /* 0xff80000033897808 */ /* 0x000fe40004800000 */
        /* <DEDUP_REMOVED lines=37> */
[----:B------:R-:W-:-:S03]  /*ee70*/  IMAD.IADD R30, R4, 0x1, -R107 ;  /* 0x00000001041e7824 */ /* 0x000fc600078e0a6b */
[----:B------:R-:W-:Y:S02]  /*ee80*/  FMNMX3.FTZ R10, R10, R197, R189, !PT ;  /* 0x000000c50a0a7276 */ /* 0x000fe400078100bd */
[----:B------:R-:W-:Y:S02]  /*ee90*/  IABS R30, R30 ;  /* 0x0000001e001e7213 */ /* 0x000fe40000000000 */
[----:B------:R-:W-:Y:S02]  /*eea0*/  FMNMX3.FTZ R10, R10, R177, R179, !PT ;  /* 0x000000b10a0a7276 */ /* 0x000fe400078100b3 */
[----:B------:R-:W-:Y:S02]  /*eeb0*/  I2FP.F32.S32 R30, R30 ;  /* 0x0000001e001e7245 */ /* 0x000fe40000201400 */
[----:B------:R-:W-:-:S04]  /*eec0*/  FMNMX3.FTZ R10, R10, R175, R173, !PT ;  /* 0x000000af0a0a7276 */ /* 0x000fc800078100ad */
[----:B------:R-:W-:Y:S01]  /*eed0*/  FMNMX3.FTZ R10, R10, R165, R159, !PT ;  /* 0x000000a50a0a7276 */ /* 0x000fe2000781009f */
[----:B------:R-:W-:Y:S01]  /*eee0*/  FFMA.FTZ R30, -R3, R30, R98 ;  /* 0x0000001e031e7223 */ /* 0x000fe20000010162 */
[----:B------:R-:W-:Y:S02]  /*eef0*/  ISETP.GE.AND P3, PT, R105, R58, PT ;  /* 0x0000003a6900720c */ /* 0x000fe40003f66270 */
[----:B------:R-:W-:Y:S02]  /*ef00*/  FMNMX3.FTZ R10, R10, R163, R153, !PT ;  /* 0x000000a30a0a7276 */ /* 0x000fe40007810099 */
[----:B------:R-:W-:Y:S01]  /*ef10*/  FSEL R123, R30, -INF , !P3 ;  /* 0xff8000001e7b7808 */ /* 0x000fe20005800000 */
[----:B------:R-:W-:Y:S01]  /*ef20*/  IMAD.IADD R85, R4, 0x1, -R85 ;  /* 0x0000000104557824 */ /* 0x000fe200078e0a55 */
[----:B------:R-:W-:Y:S01]  /*ef30*/  ISETP.NE.AND P3, PT, R0, RZ, PT ;  /* 0x000000ff0000720c */ /* 0x000fe20003f65270 */
[----:B------:R-:W-:Y:S01]  /*ef40*/  IMAD.IADD R81, R4, 0x1, -R81 ;  /* 0x0000000104517824 */ /* 0x000fe200078e0a51 */
[----:B------:R-:W-:Y:S01]  /*ef50*/  FMNMX3.FTZ R10, R10, R151, R137, !PT ;  /* 0x000000970a0a7276 */ /* 0x000fe20007810089 */
[----:B------:R-:W-:-:S02]  /*ef60*/  IMAD.IADD R77, R4, 0x1, -R77 ;  /* 0x00000001044d7824 */ /* 0x000fc400078e0a4d */
[C---:B------:R-:W-:Y:S02]  /*ef70*/  IMAD.IADD R0, R4.reuse, 0x1, -R63 ;  /* 0x0000000104007824 */ /* 0x040fe400078e0a3f */
[----:B------:R-:W-:Y:S02]  /*ef80*/  IMAD.IADD R15, R4, 0x1, -R15 ;  /* 0x00000001040f7824 */ /* 0x000fe400078e0a0f */
[----:B------:R-:W-:Y:S01]  /*ef90*/  FFMA.FTZ R122, R16, R39, -R50 ;  /* 0x00000027107a7223 */ /* 0x000fe20000010832 */
[----:B------:R-:W-:Y:S01]  /*efa0*/  IMAD.IADD R4, R4, 0x1, -R101 ;  /* 0x0000000104047824 */ /* 0x000fe200078e0a65 */
[----:B------:R-:W-:-:S04]  /*efb0*/  FMNMX3.FTZ R16, R10, R127, R123, !PT ;  /* 0x0000007f0a107276 */ /* 0x000fc8000781007b */
[----:B------:R-:W-:Y:S02]  /*efc0*/  IABS R10, R4 ;  /* 0x00000004000a7213 */ /* 0x000fe40000000000 */
[----:B------:R-:W-:Y:S02]  /*efd0*/  FMNMX3.FTZ R4, R16, R41, R36, !PT ;  /* 0x0000002910047276 */ /* 0x000fe40007810024 */
[----:B------:R-:W-:Y:S02]  /*efe0*/  IABS R85, R85 ;  /* 0x0000005500557213 */ /* 0x000fe40000000000 */
[----:B------:R-:W-:Y:S02]  /*eff0*/  FMNMX3.FTZ R4, R4, R45, R42, !PT ;  /* 0x0000002d04047276 */ /* 0x000fe4000781002a */
[----:B------:R-:W-:Y:S02]  /*f000*/  IABS R0, R0 ;  /* 0x0000000000007213 */ /* 0x000fe40000000000 */
[----:B------:R-:W-:-:S02]  /*f010*/  FMNMX3.FTZ R4, R4, R43, R40, !PT ;  /* 0x0000002b04047276 */ /* 0x000fc40007810028 */
[----:B------:R-:W-:Y:S02]  /*f020*/  IABS R81, R81 ;  /* 0x0000005100517213 */ /* 0x000fe40000000000 */
[----:B------:R-:W-:Y:S02]  /*f030*/  IABS R77, R77 ;  /* 0x0000004d004d7213 */ /* 0x000fe40000000000 */
[----:B------:R-:W-:Y:S01]  /*f040*/  I2FP.F32.S32 R85, R85 ;  /* 0x0000005500557245 */ /* 0x000fe20000201400 */
[----:B------:R-:W-:Y:S01]  /*f050*/  FFMA.FTZ R119, R12, R39, -R50 ;  /* 0x000000270c777223 */ /* 0x000fe20000010832 */
[----:B------:R-:W-:Y:S01]  /*f060*/  FMNMX3.FTZ R4, R4, R38, R49, !PT ;  /* 0x0000002604047276 */ /* 0x000fe20007810031 */
[----:B------:R-:W-:Y:S01]  /*f070*/  IMAD.MOV.U32 R16, RZ, RZ, R0 ;  /* 0x000000ffff107224 */ /* 0x000fe200078e0000 */
[----:B------:R-:W-:Y:S01]  /*f080*/  I2FP.F32.S32 R12, R81 ;  /* 0x00000051000c7245 */ /* 0x000fe20000201400 */
[----:B------:R-:W-:Y:S01]  /*f090*/  FFMA.FTZ R85, -R3, R85, R70 ;  /* 0x0000005503557223 */ /* 0x000fe20000010146 */
[----:B------:R-:W-:-:S02]  /*f0a0*/  I2FP.F32.S32 R77, R77 ;  /* 0x0000004d004d7245 */ /* 0x000fc40000201400 */
[----:B------:R-:W-:Y:S01]  /*f0b0*/  IABS R15, R15 ;  /* 0x0000000f000f7213 */ /* 0x000fe20000000000 */
[----:B------:R-:W-:Y:S01]  /*f0c0*/  IMAD.MOV.U32 R0, RZ, RZ, R10 ;  /* 0x000000ffff007224 */ /* 0x000fe200078e000a */
[----:B------:R-:W-:Y:S01]  /*f0d0*/  FMNMX3.FTZ R4, R4, R47, R44, !PT ;  /* 0x0000002f04047276 */ /* 0x000fe2000781002c */
[C---:B------:R-:W-:Y:S01]  /*f0e0*/  FFMA.FTZ R12, -R3.reuse, R12, R71 ;  /* 0x0000000c030c7223 */ /* 0x040fe20000010147 */
[----:B------:R-:W-:Y:S01]  /*f0f0*/  I2FP.F32.S32 R10, R16 ;  /* 0x00000010000a7245 */ /* 0x000fe20000201400 */
[----:B------:R-:W-:Y:S01]  /*f100*/  FFMA.FTZ R77, -R3, R77, R66 ;  /* 0x0000004d034d7223 */ /* 0x000fe20000010142 */
[----:B------:R-:W-:Y:S01]  /*f110*/  I2FP.F32.S32 R15, R15 ;  /* 0x0000000f000f7245 */ /* 0x000fe20000201400 */
[----:B------:R-:W-:Y:S01]  /*f120*/  FFMA.FTZ R98, R65, R39, -R50 ;  /* 0x0000002741627223 */ /* 0x000fe20000010832 */
[----:B------:R-:W-:Y:S02]  /*f130*/  FSEL R101, R85, -INF , !P6 ;  /* 0xff80000055657808 */ /* 0x000fe40007000000 */
[----:B------:R-:W-:Y:S01]  /*f140*/  FMNMX3.FTZ R4, R4, R37, R48, !PT ;  /* 0x0000002504047276 */ /* 0x000fe20007810030 */
[-CC-:B------:R-:W-:Y:S01]  /*f150*/  FFMA.FTZ R65, R95, R39.reuse, -R50.reuse ;  /* 0x000000275f417223 */ /* 0x180fe20000010832 */
[----:B------:R-:W-:Y:S01]  /*f160*/  I2FP.F32.S32 R0, R0 ;  /* 0x0000000000007245 */ /* 0x000fe20000201400 */
[-CC-:B------:R-:W-:Y:S01]  /*f170*/  FFMA.FTZ R135, R97, R39.reuse, -R50.reuse ;  /* 0x0000002761877223 */ /* 0x180fe20000010832 */
[----:B------:R-:W-:Y:S01]  /*f180*/  FFMA.FTZ R107, R99, R39, -R50 ;  /* 0x00000027636b7223 */ /* 0x000fe20000010832 */
[C---:B------:R-:W-:Y:S01]  /*f190*/  FFMA.FTZ R95, -R3.reuse, R10, R67 ;  /* 0x0000000a035f7223 */ /* 0x040fe20000010143 */
[----:B------:R-:W-:Y:S01]  /*f1a0*/  FFMA.FTZ R54, -R3, R15, R54 ;  /* 0x0000000f03367223 */ /* 0x000fe20000010136 */
[----:B------:R-:W-:-:S02]  /*f1b0*/  FSEL R99, R12, -INF , !P5 ;  /* 0xff8000000c637808 */ /* 0x000fc40006800000 */
[----:B------:R-:W-:Y:S02]  /*f1c0*/  FSEL R97, R77, -INF , !P4 ;  /* 0xff8000004d617808 */ /* 0x000fe40006000000 */
[----:B------:R-:W-:Y:S01]  /*f1d0*/  FMNMX3.FTZ R4, R4, R46, R101, !PT ;  /* 0x0000002e04047276 */ /* 0x000fe20007810065 */
[--C-:B------:R-:W-:Y:S01]  /*f1e0*/  FFMA.FTZ R106, R93, R39, -R50.reuse ;  /* 0x000000275d6a7223 */ /* 0x100fe20000010832 */
[----:B------:R-:W-:Y:S01]  /*f1f0*/  FFMA.FTZ R0, -R3, R0, R55 ;  /* 0x0000000003007223 */ /* 0x000fe20000010137 */
[----:B------:R-:W-:Y:S02]  /*f200*/  FSEL R95, R95, -INF , !P2 ;  /* 0xff8000005f5f7808 */ /* 0x000fe40005000000 */
[----:B------:R-:W-:Y:S02]  /*f210*/  FSEL R93, R54, -INF , !P1 ;  /* 0xff800000365d7808 */ /* 0x000fe40004800000 */
[----:B------:R-:W-:Y:S01]  /*f220*/  FMNMX3.FTZ R4, R4, R99, R97, !PT ;  /* 0x0000006304047276 */ /* 0x000fe20007810061 */
[-CC-:B------:R-:W-:Y:S01]  /*f230*/  FFMA.FTZ R114, R73, R39.reuse, -R50.reuse ;  /* 0x0000002749727223 */ /* 0x180fe20000010832 */
[----:B------:R-:W-:Y:S01]  /*f240*/  FFMA.FTZ R73, R91, R39, -R50 ;  /* 0x000000275b497223 */ /* 0x000fe20000010832 */
[----:B------:R-:W-:-:S02]  /*f250*/  FSEL R91, R0, -INF , !P0 ;  /* 0xff800000005b7808 */ /* 0x000fc40004000000 */
[----:B------:R-:W-:-:S04]  /*f260*/  FMNMX3.FTZ R4, R4, R95, R93, !PT ;  /* 0x0000005f04047276 */ /* 0x000fc8000781005d */
[----:B------:R-:W-:-:S05]  /*f270*/  FMNMX.FTZ R4, R91, R4, !PT ;  /* 0x000000045b047209 */ /* 0x000fca0007810000 */
[----:B------:R-:W1:Y:S01]  /*f280*/  SHFL.BFLY PT, R15, R4, 0x2, 0x1f ;  /* 0x0c401f00040f7f89 */ /* 0x000e6200000e0000 */
[----:B------:R-:W2:Y:S01]  /*f290*/  S2UR UR8, SR_CgaCtaId ;  /* 0x00000000000879c3 */ /* 0x000ea20000008800 */
[----:B-1----:R-:W-:Y:S02]  /*f2a0*/  FMNMX.FTZ R0, R4, R15, !PT ;  /* 0x0000000f04007209 */ /* 0x002fe40007810000 */
[----:B------:R-:W1:Y:S03]  /*f2b0*/  S2R R4, SR_TID.X ;  /* 0x0000000000047919 */ /* 0x000e660000002100 */
[----:B------:R-:W3:Y:S01]  /*f2c0*/  SHFL.BFLY PT, R15, R0, 0x1, 0x1f ;  /* 0x0c201f00000f7f89 */ /* 0x000ee200000e0000 */
[-CC-:B------:R-:W-:Y:S01]  /*f2d0*/  FFMA.FTZ R55, R7, R39.reuse, -R50.reuse ;  /* 0x0000002707377223 */ /* 0x180fe20000010832 */
[----:B------:R-:W-:Y:S02]  /*f2e0*/  UMOV UR9, 0x400 ;  /* 0x0000040000097882 */ /* 0x000fe40000000000 */
[----:B--2---:R-:W-:Y:S01]  /*f2f0*/  ULEA UR8, UR8, UR9, 0x18 ;  /* 0x0000000908087291 */ /* 0x004fe2000f8ec0ff */
[-CC-:B------:R-:W-:Y:S01]  /*f300*/  FFMA.FTZ R128, R52, R39.reuse, -R50.reuse ;  /* 0x0000002734807223 */ /* 0x180fe20000010832 */
[-CC-:B------:R-:W-:Y:S01]  /*f310*/  FFMA.FTZ R52, R84, R39.reuse, -R50.reuse ;  /* 0x0000002754347223 */ /* 0x180fe20000010832 */
[-CC-:B------:R-:W-:Y:S01]  /*f320*/  FFMA.FTZ R84, R82, R39.reuse, -R50.reuse ;  /* 0x0000002752547223 */ /* 0x180fe20000010832 */
[-CC-:B------:R-:W-:Y:S01]  /*f330*/  FFMA.FTZ R82, R88, R39.reuse, -R50.reuse ;  /* 0x0000002758527223 */ /* 0x180fe20000010832 */
[----:B------:R-:W-:Y:S01]  /*f340*/  FFMA.FTZ R77, R147, R39, -R50 ;  /* 0x00000027934d7223 */ /* 0x000fe20000010832 */
[----:B---3--:R-:W-:Y:S01]  /*f350*/  FMNMX.FTZ R0, R0, R15, !PT ;  /* 0x0000000f00007209 */ /* 0x008fe20007810000 */
[----:B-1----:R-:W-:-:S04]  /*f360*/  IMAD.SHL.U32 R7, R4, 0x20, RZ ;  /* 0x0000002004077824 */ /* 0x002fc800078e00ff */
[----:B------:R-:W-:Y:S01]  /*f370*/  FMUL.FTZ R54, R39, R0 ;  /* 0x0000000027367220 */ /* 0x000fe20000410000 */
[----:B------:R-:W-:Y:S02]  /*f380*/  FSETP.NEU.FTZ.AND P0, PT, R0, -INF , PT ;  /* 0xff8000000000780b */ /* 0x000fe40003f1d000 */
[----:B------:R-:W-:Y:S02]  /*f390*/  LOP3.LUT R7, R14, 0x120, R7, 0xf8, !PT ;  /* 0x000001200e077812 */ /* 0x000fe400078ef807 */
[----:B------:R-:W-:Y:S02]  /*f3a0*/  FSEL R54, R54, RZ, P0 ;  /* 0x000000ff36367208 */ /* 0x000fe40000000000 */
[----:B------:R-:W-:Y:S01]  /*f3b0*/  LEA R88, R7, UR8, 0x1 ;  /* 0x0000000807587c11 */ /* 0x000fe2000f8e08ff */
[-C--:B------:R-:W-:Y:S02]  /*f3c0*/  FFMA.FTZ R141, R80, R39.reuse, -R50 ;  /* 0x00000027508d7223 */ /* 0x080fe40000010832 */
[----:B------:R-:W-:Y:S01]  /*f3d0*/  FFMA.FTZ R147, R8, R39, -R54 ;  /* 0x0000002708937223 */ /* 0x000fe20000010836 */
[----:B------:R-:W-:-:S02]  /*f3e0*/  IMAD.MOV.U32 R8, RZ, RZ, 0x20 ;  /* 0x00000020ff087424 */ /* 0x000fc400078e00ff */
[-CC-:B------:R-:W-:Y:S01]  /*f3f0*/  FFMA.FTZ R80, R74, R39.reuse, -R50.reuse ;  /* 0x000000274a507223 */ /* 0x180fe20000010832 */
[----:B------:R-:W-:Y:S01]  /*f400*/  LOP3.LUT P0, RZ, R4, 0x4, RZ, 0xc0, !PT ;  /* 0x0000000404ff7812 */ /* 0x000fe2000780c0ff */
[-CC-:B------:R-:W-:Y:S01]  /*f410*/  FFMA.FTZ R92, R75, R39.reuse, -R50.reuse ;  /* 0x000000274b5c7223 */ /* 0x180fe20000010832 */
[-C--:B------:R-:W-:Y:S01]  /*f420*/  FFMA.FTZ R74, R6, R39.reuse, -R50 ;  /* 0x00000027064a7223 */ /* 0x080fe20000010832 */
[-C--:B------:R-:W-:Y:S01]  /*f430*/  FFMA.FTZ R130, R5, R39.reuse, -R54 ;  /* 0x0000002705827223 */ /* 0x080fe20000010836 */
[-CC-:B------:R-:W-:Y:S01]  /*f440*/  FFMA.FTZ R75, R79, R39.reuse, -R50.reuse ;  /* 0x000000274f4b7223 */ /* 0x180fe20000010832 */
[----:B------:R-:W1:Y:S01]  /*f450*/  LDSM.16.MT88.4 R4, [R88+0x5000] ;  /* 0x005000005804783b */ /* 0x000e620000004200 */
[-CC-:B------:R-:W-:Y:S01]  /*f460*/  FFMA.FTZ R79, R11, R39.reuse, -R50.reuse ;  /* 0x000000270b4f7223 */ /* 0x180fe20000010832 */
[----:B------:R-:W-:Y:S01]  /*f470*/  SEL R11, R8, 0xffffffe0, !P0 ;  /* 0xffffffe0080b7807 */ /* 0x000fe20004000000 */
[-CC-:B------:R-:W-:Y:S01]  /*f480*/  FFMA.FTZ R85, R86, R39.reuse, -R50.reuse ;  /* 0x0000002756557223 */ /* 0x180fe20000010832 */
[----:B------:R-:W-:-:S03]  /*f490*/  FFMA.FTZ R60, R143, R39, -R50 ;  /* 0x000000278f3c7223 */ /* 0x000fc60000010832 */
[----:B------:R-:W-:Y:S02]  /*f4a0*/  IMAD.IADD R86, R11, 0x1, R88 ;  /* 0x000000010b567824 */ /* 0x000fe400078e0258 */
[-C--:B------:R-:W-:Y:S01]  /*f4b0*/  FFMA.FTZ R145, R78, R39.reuse, -R50 ;  /* 0x000000274e917223 */ /* 0x080fe20000010832 */
[-CC-:B------:R-:W-:Y:S01]  /*f4c0*/  FFMA.FTZ R143, R19, R39.reuse, -R54.reuse ;  /* 0x00000027138f7223 */ /* 0x180fe20000010836 */
[-C--:B------:R-:W-:Y:S02]  /*f4d0*/  FFMA.FTZ R126, R13, R39.reuse, -R54 ;  /* 0x000000270d7e7223 */ /* 0x080fe40000010836 */
[----:B------:R-:W2:Y:S01]  /*f4e0*/  LDSM.16.MT88.4 R12, [R86+0x5000] ;  /* 0x00500000560c783b */ /* 0x000ea20000004200 */
[----:B------:R-:W-:Y:S01]  /*f4f0*/  MUFU.EX2 R128, R128 ;  /* 0x0000008000807308 */ /* 0x000fe20000000800 */
[-CC-:B------:R-:W-:Y:S01]  /*f500*/  FFMA.FTZ R90, R83, R39.reuse, -R50.reuse ;  /* 0x00000027535a7223 */ /* 0x180fe20000010832 */
[-CC-:B------:R-:W-:Y:S01]  /*f510*/  FFMA.FTZ R64, R87, R39.reuse, -R50.reuse ;  /* 0x0000002757407223 */ /* 0x180fe20000010832 */
[-CC-:B------:R-:W-:Y:S01]  /*f520*/  FFMA.FTZ R105, R33, R39.reuse, -R50.reuse ;  /* 0x0000002721697223 */ /* 0x180fe20000010832 */
[----:B------:R-:W-:-:S04]  /*f530*/  FFMA.FTZ R68, R35, R39, -R50 ;  /* 0x0000002723447223 */ /* 0x000fc80000010832 */
[----:B------:R-:W3:Y:S01]  /*f540*/  MUFU.EX2 R145, R145 ;  /* 0x0000009100917308 */ /* 0x000ee20000000800 */
[-CC-:B------:R-:W-:Y:S01]  /*f550*/  FFMA.FTZ R87, R34, R39.reuse, -R50.reuse ;  /* 0x0000002722577223 */ /* 0x180fe20000010832 */
[-CC-:B------:R-:W-:Y:S02]  /*f560*/  FFMA.FTZ R83, R32, R39.reuse, -R50.reuse ;  /* 0x0000002720537223 */ /* 0x180fe40000010832 */
[----:B------:R-:W4:Y:S04]  /*f570*/  LDSM.16.MT88.4 R32, [R88+0x5400] ;  /* 0x005400005820783b */ /* 0x000f280000004200 */
        /* <DEDUP_REMOVED lines=17> */
[----:B---3--:R-:W-:Y:S01]  /*f690*/  F2FP.F16.F32.PACK_AB R20, R128, R145 ;  /* 0x000000918014723e */ /* 0x008fe200000000ff */
[----:B------:R-:W3:Y:S01]  /*f6a0*/  LDSM.16.MT88.4 R16, [R86+0x5400] ;  /* 0x005400005610783b */ /* 0x000ee20000004200 */
[----:B-----5:R-:W-:-:S02]  /*f6b0*/  F2FP.F16.F32.PACK_AB R22, R122, R141 ;  /* 0x0000008d7a16723e */ /* 0x020fc400000000ff */
[----:B-1----:R-:W-:Y:S02]  /*f6c0*/  F2FP.F16.F32.PACK_AB R21, R130, R147 ;  /* 0x000000938215723e */ /* 0x002fe400000000ff */
[----:B--2---:R-:W-:Y:S01]  /*f6d0*/  F2FP.F16.F32.PACK_AB R23, R126, R143 ;  /* 0x0000008f7e17723e */ /* 0x004fe200000000ff */
[-CC-:B------:R-:W-:Y:S01]  /*f6e0*/  FFMA.FTZ R76, R76, R39.reuse, -R50.reuse ;  /* 0x000000274c4c7223 */ /* 0x180fe20000010832 */
[----:B------:R-:W-:Y:S01]  /*f6f0*/  MUFU.EX2 R135, R135 ;  /* 0x0000008700877308 */ /* 0x000fe20000000800 */
[-C--:B------:R-:W-:Y:S01]  /*f700*/  FFMA.FTZ R63, R131, R39.reuse, -R50 ;  /* 0x00000027833f7223 */ /* 0x080fe20000010832 */
[----:B------:R-:W-:-:S03]  /*f710*/  FFMA.FTZ R131, R29, R39, -R54 ;  /* 0x000000271d837223 */ /* 0x000fc60000010836 */
[C---:B------:R-:W-:Y:S03]  /*f720*/  HMMA.16816.F32 R8, R20.reuse, R4, RZ ;  /* 0x000000041408723c */ /* 0x040fe600000018ff */
[----:B------:R-:W1:Y:S08]  /*f730*/  MUFU.EX2 R114, R114 ;  /* 0x0000007200727308 */ /* 0x000e700000000800 */
[----:B------:R-:W-:Y:S01]  /*f740*/  MUFU.EX2 R121, R121 ;  /* 0x0000007900797308 */ /* 0x000fe20000000800 */
[----:B------:R-:W-:Y:S07]  /*f750*/  HMMA.16816.F32 R4, R20, R6, RZ ;  /* 0x000000061404723c */ /* 0x000fee00000018ff */
[----:B------:R-:W-:Y:S08]  /*f760*/  MUFU.EX2 R108, R108 ;  /* 0x0000006c006c7308 */ /* 0x000ff00000000800 */
[----:B------:R-:W-:Y:S08]  /*f770*/  MUFU.EX2 R139, R139 ;  /* 0x0000008b008b7308 */ /* 0x000ff00000000800 */
[----:B------:R-:W2:Y:S08]  /*f780*/  MUFU.EX2 R120, R120 ;  /* 0x0000007800787308 */ /* 0x000eb00000000800 */
[----:B------:R-:W-:Y:S08]  /*f790*/  MUFU.EX2 R118, R118 ;  /* 0x0000007600767308 */ /* 0x000ff00000000800 */
[----:B------:R-:W5:Y:S01]  /*f7a0*/  MUFU.EX2 R133, R133 ;  /* 0x0000008500857308 */ /* 0x000f620000000800 */
[----:B------:R-:W-:-:S07]  /*f7b0*/  FFMA.FTZ R94, R94, R39, -R50 ;  /* 0x000000275e5e7223 */ /* 0x000fce0000010832 */
[----:B------:R4:W-:Y:S01]  /*f7c0*/  MUFU.EX2 R70, R76 ;  /* 0x0000004c00467308 */ /* 0x0009e20000000800 */
[-CC-:B------:R-:W-:Y:S01]  /*f7d0*/  FFMA.FTZ R111, R89, R39.reuse, -R50.reuse ;  /* 0x00000027596f7223 */ /* 0x180fe20000010832 */
[-CC-:B------:R-:W-:Y:S01]  /*f7e0*/  FFMA.FTZ R62, R129, R39.reuse, -R50.reuse ;  /* 0x00000027813e7223 */ /* 0x180fe20000010832 */
[-CC-:B------:R-:W-:Y:S01]  /*f7f0*/  FFMA.FTZ R71, R72, R39.reuse, -R50.reuse ;  /* 0x0000002748477223 */ /* 0x180fe20000010832 */
[-CC-:B------:R-:W-:Y:S01]  /*f800*/  FFMA.FTZ R89, R110, R39.reuse, -R50.reuse ;  /* 0x000000276e597223 */ /* 0x180fe20000010832 */
[-CC-:B------:R-:W-:Y:S01]  /*f810*/  FFMA.FTZ R104, R26, R39.reuse, -R50.reuse ;  /* 0x000000271a687223 */ /* 0x180fe20000010832 */
[-CC-:B------:R-:W-:Y:S01]  /*f820*/  FFMA.FTZ R109, R24, R39.reuse, -R50.reuse ;  /* 0x00000027186d7223 */ /* 0x180fe20000010832 */
[-CC-:B----4-:R-:W-:Y:S02]  /*f830*/  FFMA.FTZ R76, R31, R39.reuse, -R50.reuse ;  /* 0x000000271f4c7223 */ /* 0x190fe40000010832 */
[----:B------:R-:W4:Y:S01]  /*f840*/  LDSM.16.MT88.4 R28, [R88+0x5800] ;  /* 0x00580000581c783b */ /* 0x000f220000004200 */
[----:B------:R1:W-:Y:S01]  /*f850*/  MUFU.EX2 R67, R94 ;  /* 0x0000005e00437308 */ /* 0x0003e20000000800 */
[-C--:B------:R-:W-:Y:S01]  /*f860*/  FFMA.FTZ R72, R27, R39.reuse, -R50 ;  /* 0x000000271b487223 */ /* 0x080fe20000010832 */
[-CC-:B------:R-:W-:Y:S01]  /*f870*/  FFMA.FTZ R110, R251, R39.reuse, -R54.reuse ;  /* 0x00000027fb6e7223 */ /* 0x180fe20000010836 */
[-CC-:B------:R-:W-:Y:S01]  /*f880*/  FFMA.FTZ R116, R249, R39.reuse, -R54.reuse ;  /* 0x00000027f9747223 */ /* 0x180fe20000010836 */
[----:B------:R-:W-:-:S04]  /*f890*/  FFMA.FTZ R129, R247, R39, -R54 ;  /* 0x00000027f7817223 */ /* 0x000fc80000010836 */
[----:B------:R-:W-:Y:S01]  /*f8a0*/  MUFU.EX2 R119, R119 ;  /* 0x0000007700777308 */ /* 0x000fe20000000800 */
[----:B-1----:R-:W-:Y:S02]  /*f8b0*/  FFMA.FTZ R94, R25, R39, -R50 ;  /* 0x00000027195e7223 */ /* 0x002fe40000010832 */
[C---:B------:R-:W-:Y:S01]  /*f8c0*/  HMMA.16816.F32 R24, R20.reuse, R12, RZ ;  /* 0x0000000c1418723c */ /* 0x040fe200000018ff */
[----:B------:R-:W-:Y:S02]  /*f8d0*/  F2FP.F16.F32.PACK_AB R12, R114, R135 ;  /* 0x00000087720c723e */ /* 0x000fe400000000ff */
[----:B--2---:R-:W-:Y:S02]  /*f8e0*/  F2FP.F16.F32.PACK_AB R13, R120, R139 ;  /* 0x0000008b780d723e */ /* 0x004fe400000000ff */
[----:B------:R-:W1:Y:S03]  /*f8f0*/  MUFU.EX2 R106, R106 ;  /* 0x0000006a006a7308 */ /* 0x000e660000000800 */
[----:B------:R-:W-:Y:S01]  /*f900*/  HMMA.16816.F32 R20, R20, R14, RZ ;  /* 0x0000000e1414723c */ /* 0x000fe200000018ff */
[----:B------:R-:W-:-:S02]  /*f910*/  F2FP.F16.F32.PACK_AB R14, R108, R121 ;  /* 0x000000796c0e723e */ /* 0x000fc400000000ff */
[----:B-----5:R-:W-:Y:S02]  /*f920*/  F2FP.F16.F32.PACK_AB R15, R133, R118 ;  /* 0x00000076850f723e */ /* 0x020fe400000000ff */
[----:B------:R-:W-:Y:S08]  /*f930*/  MUFU.EX2 R115, R115 ;  /* 0x0000007300737308 */ /* 0x000ff00000000800 */
[----:B------:R-:W2:Y:S01]  /*f940*/  MUFU.EX2 R104, R104 ;  /* 0x0000006800687308 */ /* 0x000ea20000000800 */
[C---:B------:R-:W-:Y:S07]  /*f950*/  HMMA.16816.F32 R8, R12.reuse, R32, R8 ;  /* 0x000000200c08723c */ /* 0x040fee0000001808 */
[----:B------:R-:W-:Y:S01]  /*f960*/  MUFU.EX2 R131, R131 ;  /* 0x0000008300837308 */ /* 0x000fe20000000800 */
[C---:B------:R-:W-:Y:S01]  /*f970*/  HMMA.16816.F32 R4, R12.reuse, R34, R4 ;  /* 0x000000220c04723c */ /* 0x040fe20000001804 */
[----:B------:R-:W5:Y:S06]  /*f980*/  LDSM.16.MT88.4 R32, [R86+0x5800] ;  /* 0x005800005620783b */ /* 0x000f6c0000004200 */
[----:B------:R-:W4:Y:S08]  /*f990*/  MUFU.EX2 R110, R110 ;  /* 0x0000006e006e7308 */ /* 0x000f300000000800 */
[----:B------:R-:W-:Y:S08]  /*f9a0*/  MUFU.EX2 R116, R116 ;  /* 0x0000007400747308 */ /* 0x000ff00000000800 */
[----:B------:R-:W5:Y:S01]  /*f9b0*/  MUFU.EX2 R129, R129 ;  /* 0x0000008100817308 */ /* 0x000f620000000800 */
[C---:B---3--:R-:W-:Y:S08]  /*f9c0*/  HMMA.16816.F32 R24, R12.reuse, R16, R24 ;  /* 0x000000100c18723c */ /* 0x048ff00000001818 */
[----:B------:R-:W-:Y:S01]  /*f9d0*/  HMMA.16816.F32 R20, R12, R18, R20 ;  /* 0x000000120c14723c */ /* 0x000fe20000001814 */
[----:B-1----:R-:W-:Y:S01]  /*f9e0*/  F2FP.F16.F32.PACK_AB R12, R106, R119 ;  /* 0x000000776a0c723e */ /* 0x002fe200000000ff */
[----:B------:R-:W1:Y:S01]  /*f9f0*/  LDSM.16.MT88.4 R16, [R88+0x5c00] ;  /* 0x005c00005810783b */ /* 0x000e620000004200 */
[----:B--2---:R-:W-:-:S02]  /*fa00*/  F2FP.F16.F32.PACK_AB R14, R104, R115 ;  /* 0x00000073680e723e */ /* 0x004fc400000000ff */
[----:B----4-:R-:W-:Y:S02]  /*fa10*/  F2FP.F16.F32.PACK_AB R13, R110, R131 ;  /* 0x000000836e0d723e */ /* 0x010fe400000000ff */
[----:B-----5:R-:W-:Y:S01]  /*fa20*/  F2FP.F16.F32.PACK_AB R15, R129, R116 ;  /* 0x00000074810f723e */ /* 0x020fe200000000ff */
        /* <DEDUP_REMOVED lines=23> */
[-CC-:B------:R-:W-:Y:S01]  /*fba0*/  FFMA.FTZ R171, R171, R39.reuse, -R54.reuse ;  /* 0x00000027abab7223 */ /* 0x180fe20000010836 */
[-CC-:B------:R-:W-:Y:S01]  /*fbb0*/  FFMA.FTZ R134, R217, R39.reuse, -R54.reuse ;  /* 0x00000027d9867223 */ /* 0x180fe20000010836 */
[----:B------:R-:W-:-:S03]  /*fbc0*/  FFMA.FTZ R169, R239, R39, -R54 ;  /* 0x00000027efa97223 */ /* 0x000fc60000010836 */
        /* <DEDUP_REMOVED lines=42> */
[-C--:B------:R-:W-:Y:S01]  /*fe70*/  FFMA.FTZ R100, R144, R39.reuse, -R50 ;  /* 0x0000002790647223 */ /* 0x080fe20000010832 */
[-CC-:B------:R-:W-:Y:S01]  /*fe80*/  FFMA.FTZ R191, R191, R39.reuse, -R54.reuse ;  /* 0x00000027bfbf7223 */ /* 0x180fe20000010836 */
[-CC-:B------:R-:W-:Y:S01]  /*fe90*/  FFMA.FTZ R142, R205, R39.reuse, -R54.reuse ;  /* 0x00000027cd8e7223 */ /* 0x180fe20000010836 */
[----:B------:R-:W-:-:S03]  /*fea0*/  FFMA.FTZ R144, R203, R39, -R54 ;  /* 0x00000027cb907223 */ /* 0x000fc60000010836 */
[----:B------:R-:W-:Y:S01]  /*feb0*/  HMMA.16816.F32 R8, R12, R28, R8 ;  /* 0x0000001c0c08723c */ /* 0x000fe20000001808 */
[----:B------:R-:W-:-:S07]  /*fec0*/  FFMA.FTZ R193, R193, R39, -R54 ;  /* 0x00000027c1c17223 */ /* 0x000fce0000010836 */
        /* <DEDUP_REMOVED lines=39> */
[----:B------:R-:W-:Y:S01]  /*10140*/  FFMA.FTZ R175, R175, R39, -R54 ;  /* 0x00000027afaf7223 */ /* 0x000fe20000010836 */
[----:B---3--:R-:W-:-:S02]  /*10150*/  F2FP.F16.F32.PACK_AB R12, R60, R65 ;  /* 0x000000413c0c723e */ /* 0x008fc400000000ff */
[----:B----4-:R-:W-:Y:S02]  /*10160*/  F2FP.F16.F32.PACK_AB R14, R52, R63 ;  /* 0x0000003f340e723e */ /* 0x010fe400000000ff */
[----:B--2---:R-:W-:Y:S01]  /*10170*/  F2FP.F16.F32.PACK_AB R13, R146, R187 ;  /* 0x000000bb920d723e */ /* 0x004fe200000000ff */
[----:B------:R-:W2:Y:S01]  /*10180*/  MUFU.EX2 R71, R71 ;  /* 0x0000004700477308 */ /* 0x000ea20000000800 */
[----:B-1----:R-:W-:-:S07]  /*10190*/  F2FP.F16.F32.PACK_AB R15, R152, R195 ;  /* 0x000000c3980f723e */ /* 0x002fce00000000ff */
[----:B------:R-:W-:Y:S08]  /*101a0*/  MUFU.EX2 R66, R66 ;  /* 0x0000004200427308 */ /* 0x000ff00000000800 */
[----:B------:R-:W-:Y:S01]  /*101b0*/  MUFU.EX2 R189, R189 ;  /* 0x000000bd00bd7308 */ /* 0x000fe20000000800 */
[C---:B------:R-:W-:Y:S07]  /*101c0*/  HMMA.16816.F32 R8, R12.reuse, R32, R8 ;  /* 0x000000200c08723c */ /* 0x040fee0000001808 */
[----:B------:R-:W1:Y:S01]  /*101d0*/  MUFU.EX2 R156, R156 ;  /* 0x0000009c009c7308 */ /* 0x000e620000000800 */
[C---:B------:R-:W-:Y:S01]  /*101e0*/  HMMA.16816.F32 R4, R12.reuse, R34, R4 ;  /* 0x000000220c04723c */ /* 0x040fe20000001804 */
[----:B------:R-:W3:Y:S06]  /*101f0*/  LDSM.16.MT88.4 R32, [R86+0x7000] ;  /* 0x007000005620783b */ /* 0x000eec0000004200 */
[----:B------:R-:W-:Y:S08]  /*10200*/  MUFU.EX2 R158, R158 ;  /* 0x0000009e009e7308 */ /* 0x000ff00000000800 */
[----:B------:R-:W4:Y:S01]  /*10210*/  MUFU.EX2 R175, R175 ;  /* 0x000000af00af7308 */ /* 0x000f220000000800 */
[----:B------:R-:W-:Y:S01]  /*10220*/  HMMA.16816.F32 R24, R12, R16, R24 ;  /* 0x000000100c18723c */ /* 0x000fe20000001818 */
[----:B--2---:R-:W-:-:S02]  /*10230*/  F2FP.F16.F32.PACK_AB R16, R71, R70 ;  /* 0x000000464710723e */ /* 0x004fc400000000ff */
[----:B-1----:R-:W-:-:S05]  /*10240*/  F2FP.F16.F32.PACK_AB R17, R156, R189 ;  /* 0x000000bd9c11723e */ /* 0x002fca00000000ff */
[----:B------:R-:W-:Y:S01]  /*10250*/  HMMA.16816.F32 R20, R12, R18, R20 ;  /* 0x000000120c14723c */ /* 0x000fe20000001814 */
[----:B------:R-:W-:Y:S01]  /*10260*/  F2FP.F16.F32.PACK_AB R18, R67, R66 ;  /* 0x000000424312723e */ /* 0x000fe200000000ff */
[----:B------:R-:W-:Y:S01]  /*10270*/  LDSM.16.MT88.4 R12, [R88+0x7400] ;  /* 0x00740000580c783b */ /* 0x000fe20000004200 */
[----:B----4-:R-:W-:-:S07]  /*10280*/  F2FP.F16.F32.PACK_AB R19, R175, R158 ;  /* 0x0000009eaf13723e */ /* 0x010fce00000000ff */
[C---:B-----5:R-:W-:Y:S08]  /*10290*/  HMMA.16816.F32 R8, R16.reuse, R28, R8 ;  /* 0x0000001c1008723c */ /* 0x060ff00000001808 */
[C---:B------:R-:W-:Y:S01]  /*102a0*/  HMMA.16816.F32 R4, R16.reuse, R30, R4 ;  /* 0x0000001e1004723c */ /* 0x040fe20000001804 */
[----:B------:R-:W1:Y:S01]  /*102b0*/  LDSM.16.MT88.4 R28, [R86+0x7400] ;  /* 0x00740000561c783b */ /* 0x000e620000004200 */
[-CC-:B------:R-:W-:Y:S01]  /*102c0*/  FFMA.FTZ R173, R173, R39.reuse, -R54.reuse ;  /* 0x00000027adad7223 */ /* 0x180fe20000010836 */
[-CC-:B------:R-:W-:Y:S01]  /*102d0*/  FFMA.FTZ R160, R165, R39.reuse, -R54.reuse ;  /* 0x00000027a5a07223 */ /* 0x180fe20000010836 */
[-CC-:B------:R-:W-:Y:S01]  /*102e0*/  FFMA.FTZ R159, R159, R39.reuse, -R54.reuse ;  /* 0x000000279f9f7223 */ /* 0x180fe20000010836 */
[----:B------:R-:W-:Y:S01]  /*102f0*/  FFMA.FTZ R162, R163, R39, -R54 ;  /* 0x00000027a3a27223 */ /* 0x000fe20000010836 */
[----:B------:R-:W-:Y:S01]  /*10300*/  MUFU.EX2 R89, R89 ;  /* 0x0000005900597308 */ /* 0x000fe20000000800 */
[----:B------:R-:W-:Y:S01]  /*10310*/  FADD.FTZ R166, R145, R128 ;  /* 0x0000008091a67221 */ /* 0x000fe20000010000 */
[C---:B---3--:R-:W-:Y:S06]  /*10320*/  HMMA.16816.F32 R24, R16.reuse, R32, R24 ;  /* 0x000000201018723c */ /* 0x048fec0000001818 */
        /* <DEDUP_REMOVED lines=18> */
[----:B-----5:R-:W-:Y:S01]  /*10450*/  F2FP.F16.F32.PACK_AB R35, R162, R159 ;  /* 0x0000009fa223723e */ /* 0x020fe200000000ff */
[----:B------:R-:W-:Y:S02]  /*10460*/  FADD.FTZ R139, R139, R126 ;  /* 0x0000007e8b8b7221 */ /* 0x000fe40000010000 */
[----:B------:R-:W-:Y:S01]  /*10470*/  FADD.FTZ R114, R114, R135 ;  /* 0x0000008772727221 */ /* 0x000fe20000010000 */
[-C--:B------:R-:W-:Y:S01]  /*10480*/  FFMA.FTZ R122, R125, R39.reuse, -R50 ;  /* 0x000000277d7a7223 */ /* 0x080fe20000010832 */
[-CC-:B------:R-:W-:Y:S01]  /*10490*/  FFMA.FTZ R153, R153, R39.reuse, -R54.reuse ;  /* 0x0000002799997223 */ /* 0x180fe20000010836 */
[-CC-:B------:R-:W-:Y:S01]  /*104a0*/  FFMA.FTZ R164, R151, R39.reuse, -R54.reuse ;  /* 0x0000002797a47223 */ /* 0x180fe20000010836 */
[-CC-:B------:R-:W-:Y:S01]  /*104b0*/  FFMA.FTZ R128, R137, R39.reuse, -R54.reuse ;  /* 0x0000002789807223 */ /* 0x180fe20000010836 */
[----:B-1----:R-:W-:Y:S01]  /*104c0*/  HMMA.16816.F32 R24, R32, R28, R24 ;  /* 0x0000001c2018723c */ /* 0x002fe20000001818 */
[----:B------:R-:W-:Y:S01]  /*104d0*/  FFMA.FTZ R127, R127, R39, -R54 ;  /* 0x000000277f7f7223 */ /* 0x000fe20000010836 */
[----:B------:R-:W-:Y:S01]  /*104e0*/  FADD.FTZ R125, R120, R139 ;  /* 0x0000008b787d7221 */ /* 0x000fe20000010000 */
[----:B------:R-:W-:-:S05]  /*104f0*/  FADD.FTZ R29, R121, R114 ;  /* 0x00000072791d7221 */ /* 0x000fca0000010000 */
[C---:B------:R-:W-:Y:S01]  /*10500*/  HMMA.16816.F32 R8, R32.reuse, R12, R8 ;  /* 0x0000000c2008723c */ /* 0x040fe20000001808 */
[----:B------:R-:W-:Y:S01]  /*10510*/  FADD.FTZ R114, R118, R125 ;  /* 0x0000007d76727221 */ /* 0x000fe20000010000 */
[----:B------:R-:W-:Y:S01]  /*10520*/  FADD.FTZ R28, R108, R29 ;  /* 0x0000001d6c1c7221 */ /* 0x000fe20000010000 */
[----:B------:R-:W-:Y:S05]  /*10530*/  MUFU.EX2 R85, R85 ;  /* 0x0000005500557308 */ /* 0x000fea0000000800 */
[----:B------:R-:W-:Y:S01]  /*10540*/  HMMA.16816.F32 R4, R32, R14, R4 ;  /* 0x0000000e2004723c */ /* 0x000fe20000001804 */
[----:B------:R-:W1:Y:S02]  /*10550*/  LDSM.16.MT88.4 R12, [R86+0x7800] ;  /* 0x00780000560c783b */ /* 0x000e640000004200 */
[----:B------:R-:W2:Y:S01]  /*10560*/  MUFU.EX2 R80, R80 ;  /* 0x0000005000507308 */ /* 0x000ea20000000800 */
[----:B------:R-:W-:Y:S01]  /*10570*/  FADD.FTZ R114, R133, R114 ;  /* 0x0000007285727221 */ /* 0x000fe20000010000 */
[----:B------:R-:W-:-:S03]  /*10580*/  FADD.FTZ R119, R119, R28 ;  /* 0x0000001c77777221 */ /* 0x000fc60000010000 */
[----:B------:R-:W-:Y:S01]  /*10590*/  HMMA.16816.F32 R20, R32, R30, R20 ;  /* 0x0000001e2014723c */ /* 0x000fe20000001814 */
[----:B------:R-:W3:Y:S02]  /*105a0*/  LDSM.16.MT88.4 R28, [R88+0x7c00] ;  /* 0x007c0000581c783b */ /* 0x000ee40000004200 */
[----:B------:R-:W-:Y:S01]  /*105b0*/  MUFU.EX2 R83, R83 ;  /* 0x0000005300537308 */ /* 0x000fe20000000800 */
[----:B------:R-:W-:-:S07]  /*105c0*/  FADD.FTZ R131, R131, R114 ;  /* 0x0000007283837221 */ /* 0x000fce0000010000 */
[----:B------:R-:W4:Y:S08]  /*105d0*/  MUFU.EX2 R78, R78 ;  /* 0x0000004e004e7308 */ /* 0x000f300000000800 */
[----:B------:R-:W-:Y:S08]  /*105e0*/  MUFU.EX2 R153, R153 ;  /* 0x0000009900997308 */ /* 0x000ff00000000800 */
[----:B------:R-:W5:Y:S08]  /*105f0*/  MUFU.EX2 R164, R164 ;  /* 0x000000a400a47308 */ /* 0x000f700000000800 */
[----:B------:R-:W-:Y:S08]  /*10600*/  MUFU.EX2 R128, R128 ;  /* 0x0000008000807308 */ /* 0x000ff00000000800 */
[----:B------:R-:W1:Y:S01]  /*10610*/  MUFU.EX2 R127, R127 ;  /* 0x0000007f007f7308 */ /* 0x000e620000000800 */
[----:B------:R-:W-:Y:S01]  /*10620*/  FADD.FTZ R106, R106, R119 ;  /* 0x000000776a6a7221 */ /* 0x000fe20000010000 */
[----:B------:R-:W-:Y:S01]  /*10630*/  FADD.FTZ R131, R110, R131 ;  /* 0x000000836e837221 */ /* 0x000fe20000010000 */
[-C--:B------:R-:W-:Y:S01]  /*10640*/  FFMA.FTZ R81, R117, R39.reuse, -R50 ;  /* 0x0000002775517223 */ /* 0x080fe20000010832 */
[-C--:B------:R-:W-:Y:S01]  /*10650*/  FFMA.FTZ R108, R123, R39.reuse, -R54 ;  /* 0x000000277b6c7223 */ /* 0x080fe20000010836 */
[----:B------:R-:W-:Y:S01]  /*10660*/  FADD.FTZ R115, R115, R106 ;  /* 0x0000006a73737221 */ /* 0x000fe20000010000 */
[-CC-:B------:R-:W-:Y:S01]  /*10670*/  FFMA.FTZ R41, R41, R39.reuse, -R54.reuse ;  /* 0x0000002729297223 */ /* 0x180fe20000010836 */
[-CC-:B------:R-:W-:Y:S01]  /*10680*/  FFMA.FTZ R36, R36, R39.reuse, -R54.reuse ;  /* 0x0000002724247223 */ /* 0x180fe20000010836 */
[----:B------:R-:W-:Y:S01]  /*10690*/  FADD.FTZ R116, R116, R131 ;  /* 0x0000008374747221 */ /* 0x000fe20000010000 */
[----:B------:R-:W-:Y:S01]  /*106a0*/  FFMA.FTZ R45, R45, R39, -R54 ;  /* 0x000000272d2d7223 */ /* 0x000fe20000010836 */
[----:B--2---:R-:W-:Y:S01]  /*106b0*/  F2FP.F16.F32.PACK_AB R32, R80, R85 ;  /* 0x000000555020723e */ /* 0x004fe200000000ff */
[----:B------:R-:W-:Y:S01]  /*106c0*/  FADD.FTZ R104, R104, R115 ;  /* 0x0000007368687221 */ /* 0x000fe20000010000 */
[----:B----4-:R-:W-:Y:S01]  /*106d0*/  F2FP.F16.F32.PACK_AB R34, R78, R83 ;  /* 0x000000534e22723e */ /* 0x010fe200000000ff */
[----:B------:R-:W-:Y:S01]  /*106e0*/  FADD.FTZ R116, R129, R116 ;  /* 0x0000007481747221 */ /* 0x000fe20000010000 */
[----:B-----5:R-:W-:-:S02]  /*106f0*/  F2FP.F16.F32.PACK_AB R33, R164, R153 ;  /* 0x00000099a421723e */ /* 0x020fc400000000ff */
[----:B-1----:R-:W-:Y:S01]  /*10700*/  F2FP.F16.F32.PACK_AB R35, R127, R128 ;  /* 0x000000807f23723e */ /* 0x002fe200000000ff */
[----:B------:R-:W-:Y:S01]  /*10710*/  MUFU.EX2 R81, R81 ;  /* 0x0000005100517308 */ /* 0x000fe20000000800 */
[----:B------:R-:W-:Y:S01]  /*10720*/  FADD.FTZ R113, R113, R104 ;  /* 0x0000006871717221 */ /* 0x000fe20000010000 */
[----:B------:R-:W-:-:S06]  /*10730*/  FADD.FTZ R157, R157, R116 ;  /* 0x000000749d9d7221 */ /* 0x000fcc0000010000 */
[----:B------:R-:W1:Y:S01]  /*10740*/  MUFU.EX2 R76, R76 ;  /* 0x0000004c004c7308 */ /* 0x000e620000000800 */
[----:B------:R-:W-:Y:S01]  /*10750*/  HMMA.16816.F32 R8, R32, R16, R8 ;  /* 0x000000102008723c */ /* 0x000fe20000001808 */
[----:B------:R-:W-:-:S06]  /*10760*/  FADD.FTZ R102, R102, R113 ;  /* 0x0000007166667221 */ /* 0x000fcc0000010000 */
[----:B------:R-:W-:Y:S01]  /*10770*/  MUFU.EX2 R79, R79 ;  /* 0x0000004f004f7308 */ /* 0x000fe20000000800 */
[----:B------:R-:W-:-:S07]  /*10780*/  FADD.FTZ R157, R124, R157 ;  /* 0x0000009d7c9d7221 */ /* 0x000fce0000010000 */
[----:B------:R-:W-:Y:S08]  /*10790*/  MUFU.EX2 R74, R74 ;  /* 0x0000004a004a7308 */ /* 0x000ff00000000800 */
[----:B------:R-:W-:Y:S08]  /*107a0*/  MUFU.EX2 R108, R108 ;  /* 0x0000006c006c7308 */ /* 0x000ff00000000800 */
[----:B------:R-:W2:Y:S08]  /*107b0*/  MUFU.EX2 R41, R41 ;  /* 0x0000002900297308 */ /* 0x000eb00000000800 */
[----:B------:R-:W-:Y:S08]  /*107c0*/  MUFU.EX2 R36, R36 ;  /* 0x0000002400247308 */ /* 0x000ff00000000800 */
[----:B------:R-:W4:Y:S01]  /*107d0*/  MUFU.EX2 R45, R45 ;  /* 0x0000002d002d7308 */ /* 0x000f220000000800 */
[----:B------:R-:W-:Y:S01]  /*107e0*/  HMMA.16816.F32 R4, R32, R18, R4 ;  /* 0x000000122004723c */ /* 0x000fe20000001804 */
[----:B------:R-:W5:Y:S01]  /*107f0*/  LDSM.16.MT88.4 R16, [R86+0x7c00] ;  /* 0x007c00005610783b */ /* 0x000f620000004200 */
[----:B------:R-:W-:Y:S01]  /*10800*/  FADD.FTZ R111, R111, R102 ;  /* 0x000000666f6f7221 */ /* 0x000fe20000010000 */
[----:B------:R-:W-:-:S03]  /*10810*/  FADD.FTZ R132, R132, R157 ;  /* 0x0000009d84847221 */ /* 0x000fc60000010000 */
[----:B------:R-:W-:Y:S01]  /*10820*/  FADD.FTZ R98, R98, R111 ;  /* 0x0000006f62627221 */ /* 0x000fe20000010000 */
[----:B------:R-:W-:Y:S01]  /*10830*/  FADD.FTZ R132, R155, R132 ;  /* 0x000000849b847221 */ /* 0x000fe20000010000 */
[----:B------:R-:W-:Y:S01]  /*10840*/  HMMA.16816.F32 R24, R32, R12, R24 ;  /* 0x0000000c2018723c */ /* 0x000fe20000001818 */
[----:B-1----:R-:W-:Y:S01]  /*10850*/  F2FP.F16.F32.PACK_AB R12, R76, R81 ;  /* 0x000000514c0c723e */ /* 0x002fe200000000ff */
[----:B------:R-:W-:Y:S01]  /*10860*/  FADD.FTZ R109, R109, R98 ;  /* 0x000000626d6d7221 */ /* 0x000fe20000010000 */
[----:B--2---:R-:W-:Y:S01]  /*10870*/  F2FP.F16.F32.PACK_AB R13, R41, R108 ;  /* 0x0000006c290d723e */ /* 0x004fe200000000ff */
[----:B------:R-:W-:-:S04]  /*10880*/  FADD.FTZ R171, R171, R132 ;  /* 0x00000084abab7221 */ /* 0x000fc80000010000 */
[----:B------:R-:W-:Y:S01]  /*10890*/  HMMA.16816.F32 R20, R32, R14, R20 ;  /* 0x0000000e2014723c */ /* 0x000fe20000001814 */
[----:B------:R-:W-:Y:S01]  /*108a0*/  F2FP.F16.F32.PACK_AB R14, R74, R79 ;  /* 0x0000004f4a0e723e */ /* 0x000fe200000000ff */
[----:B------:R-:W-:Y:S01]  /*108b0*/  FADD.FTZ R96, R96, R109 ;  /* 0x0000006d60607221 */ /* 0x000fe20000010000 */
[----:B----4-:R-:W-:Y:S01]  /*108c0*/  F2FP.F16.F32.PACK_AB R15, R45, R36 ;  /* 0x000000242d0f723e */ /* 0x010fe200000000ff */
[----:B------:R-:W-:Y:S01]  /*108d0*/  FADD.FTZ R171, R134, R171 ;  /* 0x000000ab86ab7221 */ /* 0x000fe20000010000 */
[----:B------:R-:W1:Y:S03]  /*108e0*/  LDSM.16.MT88.4 R32, [R88+0x8000] ;  /* 0x008000005820783b */ /* 0x000e660000004200 */
[----:B------:R-:W-:Y:S01]  /*108f0*/  FADD.FTZ R136, R136, R171 ;  /* 0x000000ab88887221 */ /* 0x000fe20000010000 */
[-C--:B------:R-:W-:Y:S01]  /*10900*/  FFMA.FTZ R42, R42, R39.reuse, -R54 ;  /* 0x000000272a2a7223 */ /* 0x080fe20000010836 */
[C---:B---3--:R-:W-:Y:S01]  /*10910*/  HMMA.16816.F32 R8, R12.reuse, R28, R8 ;  /* 0x0000001c0c08723c */ /* 0x048fe20000001808 */
[----:B------:R-:W-:Y:S01]  /*10920*/  FADD.FTZ R29, R107, R96 ;  /* 0x000000606b1d7221 */ /* 0x000fe20000010000 */
[----:B------:R-:W-:Y:S01]  /*10930*/  FADD.FTZ R136, R169, R136 ;  /* 0x00000088a9887221 */ /* 0x000fe20000010000 */
        /* <DEDUP_REMOVED lines=8> */
[----:B------:R-:W2:Y:S02]  /*109c0*/  LDSM.16.MT88.4 R28, [R86+0x8000] ;  /* 0x00800000561c783b */ /* 0x000ea40000004200 */
[----:B------:R-:W-:Y:S01]  /*109d0*/  FADD.FTZ R90, R90, R105 ;  /* 0x000000695a5a7221 */ /* 0x000fe20000010000 */
[----:B------:R-:W-:Y:S01]  /*109e0*/  FADD.FTZ R140, R140, R185 ;  /* 0x000000b98c8c7221 */ /* 0x000fe20000010000 */
[----:B------:R-:W3:Y:S01]  /*109f0*/  MUFU.EX2 R72, R72 ;  /* 0x0000004800487308 */ /* 0x000ee20000000800 */
[----:B-----5:R-:W-:Y:S01]  /*10a00*/  HMMA.16816.F32 R24, R12, R16, R24 ;  /* 0x000000100c18723c */ /* 0x020fe20000001818 */
[----:B------:R-:W-:Y:S01]  /*10a10*/  FADD.FTZ R75, R75, R90 ;  /* 0x0000005a4b4b7221 */ /* 0x000fe20000010000 */
[----:B------:R-:W-:-:S05]  /*10a20*/  FADD.FTZ R140, R183, R140 ;  /* 0x0000008cb78c7221 */ /* 0x000fca0000010000 */
[----:B------:R-:W-:Y:S01]  /*10a30*/  MUFU.EX2 R55, R55 ;  /* 0x0000003700377308 */ /* 0x000fe20000000800 */
[----:B------:R-:W-:Y:S01]  /*10a40*/  FADD.FTZ R68, R68, R75 ;  /* 0x0000004b44447221 */ /* 0x000fe20000010000 */
[----:B------:R-:W-:-:S06]  /*10a50*/  FADD.FTZ R17, R191, R140 ;  /* 0x0000008cbf117221 */ /* 0x000fcc0000010000 */
[----:B------:R-:W4:Y:S01]  /*10a60*/  MUFU.EX2 R94, R94 ;  /* 0x0000005e005e7308 */ /* 0x000f220000000800 */
[----:B------:R-:W-:Y:S01]  /*10a70*/  FADD.FTZ R73, R73, R68 ;  /* 0x0000004449497221 */ /* 0x000fe20000010000 */
[----:B------:R-:W-:Y:S01]  /*10a80*/  FADD.FTZ R17, R142, R17 ;  /* 0x000000118e117221 */ /* 0x000fe20000010000 */
[-CC-:B------:R-:W-:Y:S01]  /*10a90*/  FFMA.FTZ R107, R38, R39.reuse, -R54.reuse ;  /* 0x00000027266b7223 */ /* 0x180fe20000010836 */
[----:B------:R-:W-:Y:S01]  /*10aa0*/  HMMA.16816.F32 R20, R12, R18, R20 ;  /* 0x000000120c14723c */ /* 0x000fe20000001814 */
[----:B------:R-:W-:Y:S01]  /*10ab0*/  FADD.FTZ R64, R64, R73 ;  /* 0x0000004940407221 */ /* 0x000fe20000010000 */
[----:B------:R-:W-:Y:S01]  /*10ac0*/  FADD.FTZ R144, R144, R17 ;  /* 0x0000001190907221 */ /* 0x000fe20000010000 */
[-C--:B------:R-:W-:Y:S01]  /*10ad0*/  FFMA.FTZ R47, R47, R39.reuse, -R54 ;  /* 0x000000272f2f7223 */ /* 0x080fe20000010836 */
[----:B------:R-:W-:Y:S01]  /*10ae0*/  MUFU.EX2 R42, R42 ;  /* 0x0000002a002a7308 */ /* 0x000fe20000000800 */
[----:B------:R-:W-:Y:S01]  /*10af0*/  FADD.FTZ R69, R69, R64 ;  /* 0x0000004045457221 */ /* 0x000fe20000010000 */
[----:B------:R-:W-:Y:S01]  /*10b00*/  FADD.FTZ R144, R193, R144 ;  /* 0x00000090c1907221 */ /* 0x000fe20000010000 */
[----:B------:R-:W5:Y:S02]  /*10b10*/  LDSM.16.MT88.4 R16, [R88+0x8400] ;  /* 0x008400005810783b */ /* 0x000f640000004200 */
[----:B------:R-:W-:Y:S01]  /*10b20*/  FADD.FTZ R62, R62, R69 ;  /* 0x000000453e3e7221 */ /* 0x000fe20000010000 */
[-CC-:B------:R-:W-:Y:S01]  /*10b30*/  FFMA.FTZ R117, R243, R39.reuse, -R50.reuse ;  /* 0x00000027f3757223 */ /* 0x180fe20000010832 */
[-C--:B------:R-:W-:Y:S01]  /*10b40*/  FFMA.FTZ R161, R161, R39.reuse, -R50 ;  /* 0x00000027a1a17223 */ /* 0x080fe20000010832 */
[----:B------:R-:W1:Y:S01]  /*10b50*/  MUFU.EX2 R43, R43 ;  /* 0x0000002b002b7308 */ /* 0x000e620000000800 */
[----:B------:R-:W-:Y:S01]  /*10b60*/  FADD.FTZ R65, R65, R62 ;  /* 0x0000003e41417221 */ /* 0x000fe20000010000 */
[----:B------:R-:W-:Y:S01]  /*10b70*/  FADD.FTZ R187, R187, R144 ;  /* 0x00000090bbbb7221 */ /* 0x000fe20000010000 */
[-CC-:B------:R-:W-:Y:S01]  /*10b80*/  FFMA.FTZ R49, R49, R39.reuse, -R54.reuse ;  /* 0x0000002731317223 */ /* 0x180fe20000010836 */
[-C--:B------:R-:W-:Y:S01]  /*10b90*/  FFMA.FTZ R44, R44, R39.reuse, -R54 ;  /* 0x000000272c2c7223 */ /* 0x080fe20000010836 */
[-CC-:B------:R-:W-:Y:S01]  /*10ba0*/  FFMA.FTZ R167, R167, R39.reuse, -R50.reuse ;  /* 0x00000027a7a77223 */ /* 0x180fe20000010832 */
[-C--:B------:R-:W-:Y:S01]  /*10bb0*/  FFMA.FTZ R154, R181, R39.reuse, -R50 ;  /* 0x00000027b59a7223 */ /* 0x080fe20000010832 */
[-CC-:B------:R-:W-:Y:S01]  /*10bc0*/  FFMA.FTZ R48, R48, R39.reuse, -R54.reuse ;  /* 0x0000002730307223 */ /* 0x180fe20000010836 */
[----:B------:R-:W-:Y:S01]  /*10bd0*/  MUFU.EX2 R40, R40 ;  /* 0x0000002800287308 */ /* 0x000fe20000000800 */
[----:B------:R-:W-:Y:S01]  /*10be0*/  FADD.FTZ R60, R60, R65 ;  /* 0x000000413c3c7221 */ /* 0x000fe20000010000 */
[----:B------:R-:W-:Y:S01]  /*10bf0*/  FFMA.FTZ R99, R99, R39, -R54 ;  /* 0x0000002763637223 */ /* 0x000fe20000010836 */
[----:B------:R-:W-:Y:S04]  /*10c00*/  LDSM.16.MT88.4 R140, [R88+0x8c00] ;  /* 0x008c0000588c783b */ /* 0x000fe80000004200 */
[----:B------:R-:W-:Y:S01]  /*10c10*/  LDSM.16.MT88.4 R132, [R86+0x8c00] ;  /* 0x008c00005684783b */ /* 0x000fe20000004200 */
[----:B------:R-:W2:Y:S01]  /*10c20*/  MUFU.EX2 R107, R107 ;  /* 0x0000006b006b7308 */ /* 0x000ea20000000800 */
[----:B------:R-:W-:Y:S01]  /*10c30*/  FADD.FTZ R146, R146, R187 ;  /* 0x000000bb92927221 */ /* 0x000fe20000010000 */
[----:B------:R-:W-:-:S03]  /*10c40*/  FADD.FTZ R63, R63, R60 ;  /* 0x0000003c3f3f7221 */ /* 0x000fc60000010000 */
[----:B------:R-:W-:Y:S01]  /*10c50*/  FADD.FTZ R195, R195, R146 ;  /* 0x00000092c3c37221 */ /* 0x000fe20000010000 */
[----:B------:R-:W-:Y:S01]  /*10c60*/  FADD.FTZ R63, R52, R63 ;  /* 0x0000003f343f7221 */ /* 0x000fe20000010000 */
[----:B---3--:R-:W-:Y:S02]  /*10c70*/  F2FP.F16.F32.PACK_AB R12, R72, R77 ;  /* 0x0000004d480c723e */ /* 0x008fe400000000ff */
[----:B------:R-:W-:Y:S01]  /*10c80*/  FADD.FTZ R152, R152, R195 ;  /* 0x000000c398987221 */ /* 0x000fe20000010000 */
[----:B----4-:R-:W-:Y:S01]  /*10c90*/  F2FP.F16.F32.PACK_AB R14, R94, R55 ;  /* 0x000000375e0e723e */ /* 0x010fe200000000ff */
[----:B------:R3:W-:Y:S01]  /*10ca0*/  MUFU.EX2 R64, R47 ;  /* 0x0000002f00407308 */ /* 0x0007e20000000800 */
[----:B-1----:R-:W-:Y:S01]  /*10cb0*/  F2FP.F16.F32.PACK_AB R13, R43, R42 ;  /* 0x0000002a2b0d723e */ /* 0x002fe200000000ff */
[----:B------:R-:W-:Y:S01]  /*10cc0*/  FADD.FTZ R70, R70, R63 ;  /* 0x0000003f46467221 */ /* 0x000fe20000010000 */
[----:B------:R-:W-:Y:S01]  /*10cd0*/  FADD.FTZ R189, R189, R152 ;  /* 0x00000098bdbd7221 */ /* 0x000fe20000010000 */
[----:B--2---:R-:W-:-:S02]  /*10ce0*/  F2FP.F16.F32.PACK_AB R15, R107, R40 ;  /* 0x000000286b0f723e */ /* 0x004fc400000000ff */
[----:B------:R-:W-:Y:S01]  /*10cf0*/  FADD.FTZ R71, R71, R70 ;  /* 0x0000004647477221 */ /* 0x000fe20000010000 */
[----:B------:R-:W-:Y:S01]  /*10d00*/  FADD.FTZ R189, R156, R189 ;  /* 0x000000bd9cbd7221 */ /* 0x000fe20000010000 */
[----:B------:R-:W-:Y:S01]  /*10d10*/  MUFU.EX2 R100, R100 ;  /* 0x0000006400647308 */ /* 0x000fe20000000800 */
[----:B---3--:R-:W-:Y:S02]  /*10d20*/  FFMA.FTZ R47, R37, R39, -R54 ;  /* 0x00000027252f7223 */ /* 0x008fe40000010836 */
[C---:B------:R-:W-:Y:S05]  /*10d30*/  HMMA.16816.F32 R8, R12.reuse, R32, R8 ;  /* 0x000000200c08723c */ /* 0x040fea0000001808 */
[----:B------:R-:W1:Y:S03]  /*10d40*/  MUFU.EX2 R117, R117 ;  /* 0x0000007500757308 */ /* 0x000e660000000800 */
[C---:B------:R-:W-:Y:S05]  /*10d50*/  HMMA.16816.F32 R4, R12.reuse, R34, R4 ;  /* 0x000000220c04723c */ /* 0x040fea0000001804 */
[----:B------:R-:W-:Y:S01]  /*10d60*/  MUFU.EX2 R112, R112 ;  /* 0x0000007000707308 */ /* 0x000fe20000000800 */
[----:B------:R-:W2:Y:S02]  /*10d70*/  LDSM.16.MT88.4 R32, [R86+0x8400] ;  /* 0x008400005620783b */ /* 0x000ea40000004200 */
[----:B------:R-:W-:Y:S05]  /*10d80*/  HMMA.16816.F32 R24, R12, R28, R24 ;  /* 0x0000001c0c18723c */ /* 0x000fea0000001818 */
[----:B------:R-:W3:Y:S01]  /*10d90*/  MUFU.EX2 R161, R161 ;  /* 0x000000a100a17308 */ /* 0x000ee20000000800 */
[----:B------:R-:W-:-:S07]  /*10da0*/  FADD.FTZ R28, R66, R71 ;  /* 0x00000047421c7221 */ /* 0x000fce0000010000 */
[----:B------:R-:W4:Y:S01]  /*10db0*/  MUFU.EX2 R49, R49 ;  /* 0x0000003100317308 */ /* 0x000f220000000800 */
[----:B------:R-:W-:Y:S01]  /*10dc0*/  HMMA.16816.F32 R20, R12, R30, R20 ;  /* 0x0000001e0c14723c */ /* 0x000fe20000001814 */
[----:B------:R-:W-:-:S06]  /*10dd0*/  FADD.FTZ R30, R158, R189 ;  /* 0x000000bd9e1e7221 */ /* 0x000fcc0000010000 */
[----:B------:R-:W-:Y:S01]  /*10de0*/  MUFU.EX2 R44, R44 ;  /* 0x0000002c002c7308 */ /* 0x000fe20000000800 */
[----:B------:R-:W-:-:S07]  /*10df0*/  FADD.FTZ R28, R67, R28 ;  /* 0x0000001c431c7221 */ /* 0x000fce0000010000 */
[----:B------:R-:W5:Y:S01]  /*10e00*/  MUFU.EX2 R47, R47 ;  /* 0x0000002f002f7308 */ /* 0x000f620000000800 */
[----:B------:R-:W-:Y:S01]  /*10e10*/  FADD.FTZ R30, R175, R30 ;  /* 0x0000001eaf1e7221 */ /* 0x000fe20000010000 */
[----:B------:R-:W-:-:S03]  /*10e20*/  FADD.FTZ R89, R89, R28 ;  /* 0x0000001c59597221 */ /* 0x000fc60000010000 */
[----:B------:R-:W-:Y:S01]  /*10e30*/  FADD.FTZ R173, R173, R30 ;  /* 0x0000001eadad7221 */ /* 0x000fe20000010000 */
[----:B------:R-:W-:Y:S01]  /*10e40*/  FADD.FTZ R84, R84, R89 ;  /* 0x0000005954547221 */ /* 0x000fe20000010000 */
[----:B-1----:R-:W-:Y:S01]  /*10e50*/  F2FP.F16.F32.PACK_AB R12, R117, R100 ;  /* 0x00000064750c723e */ /* 0x002fe200000000ff */
[----:B------:R-:W-:Y:S01]  /*10e60*/  FFMA.FTZ R37, R53, R39, -R50 ;  /* 0x0000002735257223 */ /* 0x000fe20000010832 */
[----:B------:R-:W-:Y:S01]  /*10e70*/  FADD.FTZ R160, R160, R173 ;  /* 0x000000ada0a07221 */ /* 0x000fe20000010000 */
[----:B---3--:R-:W-:Y:S01]  /*10e80*/  F2FP.F16.F32.PACK_AB R14, R161, R112 ;  /* 0x00000070a10e723e */ /* 0x008fe200000000ff */
[----:B------:R-:W-:Y:S01]  /*10e90*/  FADD.FTZ R87, R87, R84 ;  /* 0x0000005457577221 */ /* 0x000fe20000010000 */
[----:B----4-:R-:W-:Y:S01]  /*10ea0*/  F2FP.F16.F32.PACK_AB R13, R64, R49 ;  /* 0x00000031400d723e */ /* 0x010fe200000000ff */
[----:B------:R-:W-:Y:S01]  /*10eb0*/  FADD.FTZ R159, R159, R160 ;  /* 0x000000a09f9f7221 */ /* 0x000fe20000010000 */
[----:B------:R-:W-:Y:S01]  /*10ec0*/  MUFU.EX2 R150, R150 ;  /* 0x0000009600967308 */ /* 0x000fe20000000800 */
[----:B-----5:R-:W-:Y:S01]  /*10ed0*/  F2FP.F16.F32.PACK_AB R15, R47, R44 ;  /* 0x0000002c2f0f723e */ /* 0x020fe200000000ff */
[----:B------:R-:W-:Y:S01]  /*10ee0*/  FADD.FTZ R82, R82, R87 ;  /* 0x0000005752527221 */ /* 0x000fe20000010000 */
[----:B------:R-:W-:Y:S01]  /*10ef0*/  FADD.FTZ R162, R162, R159 ;  /* 0x0000009fa2a27221 */ /* 0x000fe20000010000 */
[----:B------:R-:W-:Y:S02]  /*10f00*/  LDSM.16.MT88.4 R28, [R88+0x8800] ;  /* 0x00880000581c783b */ /* 0x000fe40000004200 */
[----:B------:R-:W-:-:S02]  /*10f10*/  FADD.FTZ R85, R85, R82 ;  /* 0x0000005255557221 */ /* 0x000fc40000010000 */
[----:B------:R-:W-:Y:S01]  /*10f20*/  HMMA.16816.F32 R8, R12, R16, R8 ;  /* 0x000000100c08723c */ /* 0x000fe20000001808 */
[----:B------:R-:W-:Y:S01]  /*10f30*/  FADD.FTZ R153, R153, R162 ;  /* 0x000000a299997221 */ /* 0x000fe20000010000 */
[----:B------:R-:W-:-:S06]  /*10f40*/  FADD.FTZ R80, R80, R85 ;  /* 0x0000005550507221 */ /* 0x000fcc0000010000 */
[C---:B------:R-:W-:Y:S01]  /*10f50*/  HMMA.16816.F32 R4, R12.reuse, R18, R4 ;  /* 0x000000120c04723c */ /* 0x040fe20000001804 */
[----:B------:R-:W1:Y:S01]  /*10f60*/  LDSM.16.MT88.4 R16, [R86+0x8800] ;  /* 0x008800005610783b */ /* 0x000e620000004200 */
[----:B------:R-:W-:Y:S01]  /*10f70*/  FADD.FTZ R153, R164, R153 ;  /* 0x00000099a4997221 */ /* 0x000fe20000010000 */
[-C--:B------:R-:W-:Y:S01]  /*10f80*/  FFMA.FTZ R53, R46, R39.reuse, -R54 ;  /* 0x000000272e357223 */ /* 0x080fe20000010836 */
[----:B------:R-:W-:Y:S01]  /*10f90*/  FADD.FTZ R83, R83, R80 ;  /* 0x0000005053537221 */ /* 0x000fe20000010000 */
[----:B------:R-:W-:Y:S01]  /*10fa0*/  FFMA.FTZ R46, R101, R39, -R54 ;  /* 0x00000027652e7223 */ /* 0x000fe20000010836 */
[----:B------:R-:W-:Y:S02]  /*10fb0*/  FADD.FTZ R128, R128, R153 ;  /* 0x0000009980807221 */ /* 0x000fe40000010000 */
[----:B------:R-:W-:Y:S01]  /*10fc0*/  FADD.FTZ R78, R78, R83 ;  /* 0x000000534e4e7221 */ /* 0x000fe20000010000 */
[----:B--2---:R-:W-:Y:S01]  /*10fd0*/  HMMA.16816.F32 R24, R12, R32, R24 ;  /* 0x000000200c18723c */ /* 0x004fe20000001818 */
[----:B------:R-:W-:Y:S01]  /*10fe0*/  FADD.FTZ R127, R127, R128 ;  /* 0x000000807f7f7221 */ /* 0x000fe20000010000 */
[----:B------:R-:W2:Y:S01]  /*10ff0*/  MUFU.EX2 R167, R167 ;  /* 0x000000a700a77308 */ /* 0x000ea20000000800 */
[----:B------:R-:W-:-:S02]  /*11000*/  FADD.FTZ R81, R81, R78 ;  /* 0x0000004e51517221 */ /* 0x000fc40000010000 */
[----:B------:R-:W-:-:S05]  /*11010*/  FADD.FTZ R108, R108, R127 ;  /* 0x0000007f6c6c7221 */ /* 0x000fca0000010000 */
        /* <DEDUP_REMOVED lines=17> */
[----:B----4-:R-:W-:Y:S01]  /*11130*/  F2FP.F16.F32.PACK_AB R13, R53, R48 ;  /* 0x00000030350d723e */ /* 0x010fe200000000ff */
[----:B------:R-:W-:Y:S01]  /*11140*/  FADD.FTZ R72, R72, R77 ;  /* 0x0000004d48487221 */ /* 0x000fe20000010000 */
[----:B-----5:R-:W-:Y:S01]  /*11150*/  F2FP.F16.F32.PACK_AB R15, R33, R46 ;  /* 0x0000002e210f723e */ /* 0x020fe200000000ff */
[----:B------:R-:W-:-:S04]  /*11160*/  FADD.FTZ R43, R43, R42 ;  /* 0x0000002a2b2b7221 */ /* 0x000fc80000010000 */
[----:B------:R-:W-:Y:S02]  /*11170*/  FADD.FTZ R40, R40, R43 ;  /* 0x0000002b28287221 */ /* 0x000fe40000010000 */
[----:B-1----:R-:W-:Y:S01]  /*11180*/  HMMA.16816.F32 R24, R12, R16, R24 ;  /* 0x000000100c18723c */ /* 0x002fe20000001818 */
[----:B------:R-:W-:Y:S01]  /*11190*/  FADD.FTZ R17, R55, R72 ;  /* 0x0000004837117221 */ /* 0x000fe20000010000 */
[----:B------:R-:W-:-:S03]  /*111a0*/  FADD.FTZ R40, R107, R40 ;  /* 0x000000286b287221 */ /* 0x000fc60000010000 */
[----:B------:R-:W-:-:S04]  /*111b0*/  FADD.FTZ R17, R94, R17 ;  /* 0x000000115e117221 */ /* 0x000fc80000010000 */
[----:B------:R-:W-:Y:S01]  /*111c0*/  FADD.FTZ R100, R100, R17 ;  /* 0x0000001164647221 */ /* 0x000fe20000010000 */
[----:B------:R-:W-:-:S03]  /*111d0*/  FADD.FTZ R17, R49, R40 ;  /* 0x0000002831117221 */ /* 0x000fc60000010000 */
[----:B------:R-:W-:Y:S01]  /*111e0*/  FADD.FTZ R117, R117, R100 ;  /* 0x0000006475757221 */ /* 0x000fe20000010000 */
[----:B------:R-:W-:Y:S01]  /*111f0*/  FADD.FTZ R17, R64, R17 ;  /* 0x0000001140117221 */ /* 0x000fe20000010000 */
[-CC-:B------:R-:W-:Y:S01]  /*11200*/  FFMA.FTZ R38, R103, R39.reuse, -R50.reuse ;  /* 0x0000002767267223 */ /* 0x180fe20000010832 */
[-C--:B------:R-:W-:Y:S01]  /*11210*/  FFMA.FTZ R59, R59, R39.reuse, -R50 ;  /* 0x000000273b3b7223 */ /* 0x080fe20000010832 */
[-CC-:B------:R-:W-:Y:S01]  /*11220*/  FFMA.FTZ R34, R97, R39.reuse, -R54.reuse ;  /* 0x0000002761227223 */ /* 0x180fe20000010836 */
[-C--:B------:R-:W-:Y:S01]  /*11230*/  FFMA.FTZ R35, R95, R39.reuse, -R54 ;  /* 0x000000275f237223 */ /* 0x080fe20000010836 */
[----:B------:R-:W-:Y:S01]  /*11240*/  FADD.FTZ R112, R112, R117 ;  /* 0x0000007570707221 */ /* 0x000fe20000010000 */
[----:B------:R-:W-:Y:S01]  /*11250*/  FADD.FTZ R44, R44, R17 ;  /* 0x000000112c2c7221 */ /* 0x000fe20000010000 */
[----:B------:R-:W-:Y:S01]  /*11260*/  HMMA.16816.F32 R8, R12, R28, R8 ;  /* 0x0000001c0c08723c */ /* 0x000fe20000001808 */
        /* <DEDUP_REMOVED lines=14> */
[----:B------:R-:W-:Y:S07]  /*11350*/  HMMA.16816.F32 R20, R12, R18, R20 ;  /* 0x000000120c14723c */ /* 0x000fee0000001814 */
        /* <DEDUP_REMOVED lines=14> */
[----:B----4-:R-:W-:Y:S01]  /*11440*/  F2FP.F16.F32.PACK_AB R15, R241, R28 ;  /* 0x0000001cf10f723e */ /* 0x010fe200000000ff */
[----:B------:R-:W-:-:S02]  /*11450*/  FADD.FTZ R35, R35, R34 ;  /* 0x0000002223237221 */ /* 0x000fc40000010000 */
[----:B------:R-:W-:Y:S02]  /*11460*/  FADD.FTZ R37, R37, R38 ;  /* 0x0000002625257221 */ /* 0x000fe40000010000 */
[----:B------:R-:W-:Y:S02]  /*11470*/  FADD.FTZ R28, R28, R35 ;  /* 0x000000231c1c7221 */ /* 0x000fe40000010000 */
[----:B------:R-:W-:Y:S01]  /*11480*/  HMMA.16816.F32 R144, R12, R140, R8 ;  /* 0x0000008c0c90723c */ /* 0x000fe20000001808 */
[----:B------:R-:W-:Y:S01]  /*11490*/  FADD.FTZ R243, R32, R37 ;  /* 0x0000002520f37221 */ /* 0x000fe20000010000 */
[----:B------:R-:W-:Y:S01]  /*114a0*/  FADD.FTZ R241, R241, R28 ;  /* 0x0000001cf1f17221 */ /* 0x000fe20000010000 */
[----:B------:R-:W-:-:S05]  /*114b0*/  IMAD.SHL.U32 R214, R215, 0x4, RZ ;  /* 0x00000004d7d67824 */ /* 0x000fca00078e00ff */
[C---:B------:R-:W-:Y:S08]  /*114c0*/  HMMA.16816.F32 R136, R12.reuse, R132, R24 ;  /* 0x000000840c88723c */ /* 0x040ff00000001818 */
[C---:B------:R-:W-:Y:S08]  /*114d0*/  HMMA.16816.F32 R140, R12.reuse, R142, R4 ;  /* 0x0000008e0c8c723c */ /* 0x040ff00000001804 */
        /* <DEDUP_REMOVED lines=14> */
.L_x_3128:
        /* <DEDUP_REMOVED lines=30> */
[-C--:B------:R-:W-:Y:S01]  /*117a0*/  LOP3.LUT R5, R5, R6.reuse, RZ, 0x3c, !PT ;  /* 0x0000000605057212 */ /* 0x080fe200078e3cff */
[----:B------:R-:W-:Y:S02]  /*117b0*/  IMAD.HI.U32 R11, R11, R13, R10 ;  /* 0x0000000d0b0b7227 */ /* 0x000fe400078e000a */
[----:B------:R-:W2:Y:S01]  /*117c0*/  LD.E.64 R12, desc[UR4][R148.64+0x28] ;  /* 0x00002804940c7980 */ /* 0x000ea2000c101b00 */
        /* <DEDUP_REMOVED lines=23> */
[-C--:B------:R-:W-:Y:S01]  /*11940*/  LEA R18, P1, R9, R234.reuse, 0x2 ;  /* 0x000000ea09127211 */ /* 0x080fe200078210ff */
[----:B------:R-:W3:Y:S01]  /*11950*/  LD.E.64 R10, desc[UR4][R148.64+0x40] ;  /* 0x00004004940a7980 */ /* 0x000ee2000c101b00 */
        /* <DEDUP_REMOVED lines=20> */
.L_x_3123:
[----:B------:R-:W-:Y:S05]  /*11aa0*/  BSYNC.RECONVERGENT B0 ;  /* 0x0000000000007941 */ /* 0x000fea0003800200 */
.L_x_3122:
[----:B------:R-:W1:Y:S01]  /*11ab0*/  S2UR UR9, SR_CgaCtaId ;  /* 0x00000000000979c3 */ /* 0x000e620000008800 */
[C---:B------:R-:W-:Y:S01]  /*11ac0*/  IMAD.SHL.U32 R152, R215.reuse, 0x8, RZ ;  /* 0x00000008d7987824 */ /* 0x040fe200078e00ff */
[C---:B------:R-:W-:Y:S01]  /*11ad0*/  LOP3.LUT R245, R215.reuse, 0x18, RZ, 0xc0, !PT ;  /* 0x00000018d7f57812 */ /* 0x040fe200078ec0ff */
[----:B------:R-:W-:Y:S01]  /*11ae0*/  UMOV UR10, 0x400 ;  /* 0x00000400000a7882 */ /* 0x000fe20000000000 */
[C---:B------:R-:W-:Y:S01]  /*11af0*/  IMAD.SHL.U32 R9, R220.reuse, 0x40, RZ ;  /* 0x00000040dc097824 */ /* 0x040fe200078e00ff */
[----:B------:R-:W-:Y:S01]  /*11b00*/  SHF.L.U64.HI R8, R220, 0x6, R221 ;  /* 0x00000006dc087819 */ /* 0x000fe200000102dd */
[----:B------:R-:W-:Y:S01]  /*11b10*/  IMAD.SHL.U32 R217, R215, 0x20, RZ ;  /* 0x00000020d7d97824 */ /* 0x000fe200078e00ff */
[--C-:B------:R-:W-:Y:S01]  /*11b20*/  LOP3.LUT R245, R245, 0xc0, R152.reuse, 0xf8, !PT ;  /* 0x000000c0f5f57812 */ /* 0x100fe200078ef898 */
[----:B------:R-:W-:Y:S01]  /*11b30*/  IMAD.SHL.U32 R213, R215, 0x10, RZ ;  /* 0x00000010d7d57824 */ /* 0x000fe200078e00ff */
[----:B------:R-:W-:Y:S01]  /*11b40*/  IADD3 R10, P1, PT, R9, R224, RZ ;  /* 0x000000e0090a7210 */ /* 0x000fe20007f3e0ff */
[----:B------:R-:W-:Y:S01]  /*11b50*/  IMAD.SHL.U32 R214, R215, 0x4, RZ ;  /* 0x00000004d7d67824 */ /* 0x000fe200078e00ff */
[--C-:B------:R-:W-:Y:S01]  /*11b60*/  LOP3.LUT R245, R245, 0x18, R152.reuse, 0x78, !PT ;  /* 0x00000018f5f57812 */ /* 0x100fe200078e7898 */
[----:B------:R-:W-:Y:S01]  /*11b70*/  IMAD.MOV.U32 R45, RZ, RZ, 0x20 ;  /* 0x00000020ff2d7424 */ /* 0x000fe200078e00ff */
[----:B------:R-:W-:Y:S01]  /*11b80*/  LOP3.LUT R2, R213, 0x100, RZ, 0xc0, !PT ;  /* 0x00000100d5027812 */ /* 0x000fe200078ec0ff */
[----:B------:R-:W-:Y:S01]  /*11b90*/  IMAD.X R11, R8, 0x1, R225, P1 ;  /* 0x00000001080b7824 */ /* 0x000fe200008e06e1 */
[----:B------:R-:W-:Y:S01]  /*11ba0*/  LOP3.LUT R245, R245, 0x1f20, R152, 0xf8, !PT ;  /* 0x00001f20f5f57812 */ /* 0x000fe200078ef898 */
[----:B------:R-:W-:Y:S01]  /*11bb0*/  BSSY.RECONVERGENT B1, `(.L_x_3124) ;  /* 0x000013d000017945 */ /* 0x000fe20003800200 */
[----:B------:R-:W-:Y:S02]  /*11bc0*/  LOP3.LUT R152, R152, 0x18, RZ, 0xc0, !PT ;  /* 0x0000001898987812 */ /* 0x000fe400078ec0ff */
[----:B------:R-:W-:Y:S02]  /*11bd0*/  IADD3 R16, P1, PT, R10, R9, RZ ;  /* 0x000000090a107210 */ /* 0x000fe40007f3e0ff */
[----:B------:R-:W-:Y:S02]  /*11be0*/  ISETP.GE.AND P0, PT, R152, R231, PT ;  /* 0x000000e79800720c */ /* 0x000fe40003f06270 */
[----:B------:R-:W-:Y:S01]  /*11bf0*/  LOP3.LUT R0, R217, 0xc0, RZ, 0xc0, !PT ;  /* 0x000000c0d9007812 */ /* 0x000fe200078ec0ff */
[----:B-1----:R-:W-:Y:S01]  /*11c00*/  ULEA UR8, UR9, UR10, 0x18 ;  /* 0x0000000a09087291 */ /* 0x002fe2000f8ec0ff */
[--C-:B------:R-:W-:Y:S01]  /*11c10*/  IMAD.X R17, R11, 0x1, R8.reuse, P1 ;  /* 0x000000010b117824 */ /* 0x100fe200008e0608 */
[-C--:B------:R-:W-:Y:S02]  /*11c20*/  IADD3 R18, P1, PT, R16, R9.reuse, RZ ;  /* 0x0000000910127210 */ /* 0x080fe40007f3e0ff */
[----:B------:R-:W-:Y:S02]  /*11c30*/  SHF.R.U32.HI R212, RZ, 0x1, R215 ;  /* 0x00000001ffd47819 */ /* 0x000fe400000116d7 */
[----:B------:R-:W-:Y:S01]  /*11c40*/  LEA R245, R245, UR8, 0x1 ;  /* 0x00000008f5f57c11 */ /* 0x000fe2000f8e08ff */
[--C-:B------:R-:W-:Y:S01]  /*11c50*/  IMAD.X R19, R17, 0x1, R8.reuse, P1 ;  /* 0x0000000111137824 */ /* 0x100fe200008e0608 */
[-C--:B------:R-:W-:Y:S02]  /*11c60*/  IADD3 R14, P1, PT, R18, R9.reuse, RZ ;  /* 0x00000009120e7210 */ /* 0x080fe40007f3e0ff */
[----:B------:R-:W-:Y:S01]  /*11c70*/  LOP3.LUT R216, R214, 0x18, RZ, 0xc0, !PT ;  /* 0x00000018d6d87812 */ /* 0x000fe200078ec0ff */
[----:B------:R-:W-:Y:S01]  /*11c80*/  @!PT LDS RZ, [RZ] ;  /* 0x00000000fffff984 */ /* 0x000fe20000000800 */
[----:B------:R-:W-:Y:S01]  /*11c90*/  @!PT LDS RZ, [RZ] ;  /* 0x00000000fffff984 */ /* 0x000fe20000000800 */
[----:B------:R-:W-:Y:S01]  /*11ca0*/  @!PT LDS RZ, [RZ] ;  /* 0x00000000fffff984 */ /* 0x000fe20000000800 */
[----:B------:R-:W-:Y:S01]  /*11cb0*/  @!P0 LDGSTS.E.BYPASS.LTC128B.128 [R245+0x5000], desc[UR4][R224.64] ;  /* 0x05000000e0f58fae */ /* 0x000fe2000b981a04 */
[----:B------:R-:W-:Y:S01]  /*11cc0*/  LOP3.LUT R2, R2, 0x20, R217, 0xf8, !PT ;  /* 0x0000002002027812 */ /* 0x000fe200078ef8d9 */
[--C-:B------:R-:W-:Y:S01]  /*11cd0*/  IMAD.X R15, R19, 0x1, R8.reuse, P1 ;  /* 0x00000001130f7824 */ /* 0x100fe200008e0608 */
[----:B------:R-:W-:Y:S02]  /*11ce0*/  IADD3 R12, P1, PT, R14, R9, RZ ;  /* 0x000000090e0c7210 */ /* 0x000fe40007f3e0ff */
[----:B------:R-:W-:Y:S01]  /*11cf0*/  @P0 STS.128 [R245+0x5000], RZ ;  /* 0x005000fff5000388 */ /* 0x000fe20000000c00 */
[----:B------:R-:W-:Y:S02]  /*11d00*/  LOP3.LUT R151, R0, 0x8, R215, 0xf8, !PT ;  /* 0x0000000800977812 */ /* 0x000fe400078ef8d7 */
[----:B------:R-:W-:Y:S02]  /*11d10*/  LOP3.LUT R0, R212, 0x8, RZ, 0xc0, !PT ;  /* 0x00000008d4007812 */ /* 0x000fe400078ec0ff */
[----:B------:R-:W-:Y:S01]  /*11d20*/  @!PT LDS RZ, [RZ] ;  /* 0x00000000fffff984 */ /* 0x000fe20000000800 */
[----:B------:R-:W-:Y:S01]  /*11d30*/  @!PT LDS RZ, [RZ] ;  /* 0x00000000fffff984 */ /* 0x000fe20000000800 */
[----:B------:R-:W-:Y:S01]  /*11d40*/  @!PT LDS RZ, [RZ] ;  /* 0x00000000fffff984 */ /* 0x000fe20000000800 */
[----:B------:R1:W-:Y:S01]  /*11d50*/  @!P0 LDGSTS.E.BYPASS.LTC128B.128 [R245+0x5800], desc[UR4][R10.64] ;  /* 0x058000000af58fae */ /* 0x0003e2000b981a04 */
[----:B------:R-:W-:Y:S01]  /*11d60*/  IMAD.X R13, R15, 0x1, R8, P1 ;  /* 0x000000010f0d7824 */ /* 0x000fe200008e0608 */
[----:B------:R-:W-:Y:S03]  /*11d70*/  LOP3.LUT R213, R213, 0x3e00, RZ, 0xc0, !PT ;  /* 0x00003e00d5d57812 */ /* 0x000fe600078ec0ff */
[----:B------:R-:W-:Y:S01]  /*11d80*/  @P0 STS.128 [R245+0x5800], RZ ;  /* 0x005800fff5000388 */ /* 0x000fe20000000c00 */
[----:B------:R-:W-:Y:S02]  /*11d90*/  LOP3.LUT R2, R2, R151, R216, 0xf6, !PT ;  /* 0x0000009702027212 */ /* 0x000fe400078ef6d8 */
[--C-:B------:R-:W-:Y:S02]  /*11da0*/  LOP3.LUT R151, R0, 0xc0, R217.reuse, 0xf8, !PT ;  /* 0x000000c000977812 */ /* 0x100fe400078ef8d9 */
[----:B------:R-:W-:Y:S01]  /*11db0*/  @!PT LDS RZ, [RZ] ;  /* 0x00000000fffff984 */ /* 0x000fe20000000800 */
[----:B------:R-:W-:Y:S01]  /*11dc0*/  @!PT LDS RZ, [RZ] ;  /* 0x00000000fffff984 */ /* 0x000fe20000000800 */
[----:B------:R-:W-:Y:S01]  /*11dd0*/  @!PT LDS RZ, [RZ] ;  /* 0x00000000fffff984 */ /* 0x000fe20000000800 */
[----:B------:R2:W-:Y:S01]  /*11de0*/  @!P0 LDGSTS.E.BYPASS.LTC128B.128 [R245+0x6000], desc[UR4][R16.64] ;  /* 0x0600000010f58fae */ /* 0x0005e2000b981a04 */
[--C-:B------:R-:W-:Y:S02]  /*11df0*/  LOP3.LUT R0, R213, 0x20, R217.reuse, 0xf8, !PT ;  /* 0x00000020d5007812 */ /* 0x100fe400078ef8d9 */
[----:B------:R-:W-:Y:S02]  /*11e00*/  LOP3.LUT R216, R151, R216, RZ, 0x3c, !PT ;  /* 0x000000d897d87212 */ /* 0x000fe400078e3cff */
[----:B------:R-:W-:Y:S01]  /*11e10*/  @P0 STS.128 [R245+0x6000], RZ ;  /* 0x006000fff5000388 */ /* 0x000fe20000000c00 */
[----:B------:R-:W-:Y:S02]  /*11e20*/  LOP3.LUT R151, R0, 0x100, R217, 0xf8, !PT ;  /* 0x0000010000977812 */ /* 0x000fe400078ef8d9 */
[----:B------:R-:W-:Y:S02]  /*11e30*/  LEA R2, R2, UR8, 0x1 ;  /* 0x0000000802027c11 */ /* 0x000fe4000f8e08ff */
[----:B------:R-:W-:Y:S01]  /*11e40*/  @!PT LDS RZ, [RZ] ;  /* 0x00000000fffff984 */ /* 0x000fe20000000800 */
[----:B------:R-:W-:Y:S01]  /*11e50*/  @!PT LDS RZ, [RZ] ;  /* 0x00000000fffff984 */ /* 0x000fe20000000800 */
[----:B------:R-:W-:Y:S01]  /*11e60*/  @!PT LDS RZ, [RZ] ;  /* 0x00000000fffff984 */ /* 0x000fe20000000800 */
[----:B------:R-:W-:Y:S01]  /*11e70*/  @!P0 LDGSTS.E.BYPASS.LTC128B.128 [R245+0x6800], desc[UR4][R18.64] ;  /* 0x0680000012f58fae */ /* 0x000fe2000b981a04 */
[----:B------:R-:W-:Y:S04]  /*11e80*/  LOP3.LUT R150, R151, R216, RZ, 0xfc, !PT ;  /* 0x000000d897967212 */ /* 0x000fe800078efcff */
[----:B------:R-:W-:Y:S01]  /*11e90*/  @P0 STS.128 [R245+0x6800], RZ ;  /* 0x006800fff5000388 */ /* 0x000fe20000000c00 */
[----:B------:R-:W-:Y:S04]  /*11ea0*/  LEA R0, R150, UR8, 0x1 ;  /* 0x0000000896007c11 */ /* 0x000fe8000f8e08ff */
        /* <DEDUP_REMOVED lines=18> */
[----:B------:R-:W-:Y:S03]  /*11fd0*/  ISETP.NE.AND P1, PT, R239, RZ, PT ;  /* 0x000000ffef00720c */ /* 0x000fe60003f25270 */
        /* <DEDUP_REMOVED lines=8> */
[----:B------:R-:W-:Y:S04]  /*12060*/  SEL R45, R45, 0xffffffe0, !P0 ;  /* 0xffffffe02d2d7807 */ /* 0x000fe80004000000 */
        /* <DEDUP_REMOVED lines=184> */
.L_x_3127:
[----:B------:R-:W-:Y:S05]  /*12bf0*/  BSYNC.RECONVERGENT B0 ;  /* 0x0000000000007941 */ /* 0x000fea0003800200 */
.L_x_3126:
[----:B------:R-:W-:Y:S01]  /*12c00*/  @!PT LDS RZ, [RZ] ;  /* 0x00000000fffff984 */ /* 0x000fe20000000800 */
[----:B------:R-:W-:Y:S01]  /*12c10*/  @!PT LDS RZ, [RZ] ;  /* 0x00000000fffff984 */ /* 0x000fe20000000800 */
[----:B------:R-:W-:Y:S01]  /*12c20*/  @!PT LDS RZ, [RZ] ;  /* 0x00000000fffff984 */ /* 0x000fe20000000800 */
[----:B------:R1:W-:Y:S01]  /*12c30*/  @!P1 LDGSTS.E.BYPASS.LTC128B.128 [R245+0x1000], desc[UR4][R222.64] ;  /* 0x01000000def59fae */ /* 0x0003e2000b981a04 */
[CC--:B------:R-:W-:Y:S02]  /*12c40*/  @!P1 LEA R162, P5, R218.reuse, R222.reuse, 0x6 ;  /* 0x000000dedaa29211 */ /* 0x0c0fe400078a30ff */
[----:B------:R-:W-:Y:S01]  /*12c50*/  IADD3 R160, P3, P2, R151, R222, R151 ;  /* 0x000000de97a07210 */ /* 0x000fe20007a7e097 */
[----:B------:R1:W-:Y:S01]  /*12c60*/  @P1 STS.128 [R245+0x1000], RZ ;  /* 0x001000fff5001388 */ /* 0x0003e20000000c00 */
[C-C-:B------:R-:W-:Y:S02]  /*12c70*/  @!P1 LEA.HI.X R163, R218.reuse, R223, R219.reuse, 0x6, P5 ;  /* 0x000000dfdaa39211 */ /* 0x140fe400028f34db */
[----:B------:R-:W-:Y:S02]  /*12c80*/  SHF.L.U64.HI R0, R218, 0x6, R219 ;  /* 0x00000006da007819 */ /* 0x000fe400000102db */
[----:B------:R-:W-:Y:S01]  /*12c90*/  IADD3 R158, P6, PT, R160, R151, RZ ;  /* 0x00000097a09e7210 */ /* 0x000fe20007fde0ff */
[----:B------:R-:W-:Y:S01]  /*12ca0*/  @!PT LDS RZ, [RZ] ;  /* 0x00000000fffff984 */ /* 0x000fe20000000800 */
[----:B------:R-:W-:Y:S01]  /*12cb0*/  @!PT LDS RZ, [RZ] ;  /* 0x00000000fffff984 */ /* 0x000fe20000000800 */
[----:B------:R-:W-:Y:S01]  /*12cc0*/  @!PT LDS RZ, [RZ] ;  /* 0x00000000fffff984 */ /* 0x000fe20000000800 */
[----:B------:R1:W-:Y:S01]  /*12cd0*/  @!P1 LDGSTS.E.BYPASS.LTC128B.128 [R245+0x1800], desc[UR4][R162.64] ;  /* 0x01800000a2f59fae */ /* 0x0003e2000b981a04 */
[--C-:B------:R-:W-:Y:S02]  /*12ce0*/  IADD3.X R161, PT, PT, R0, R223, R0.reuse, P3, P2 ;  /* 0x000000df00a17210 */ /* 0x100fe40001fe4400 */
        /* <DEDUP_REMOVED lines=41> */
.L_x_3125:
[----:B------:R-:W-:Y:S05]  /*12f80*/  BSYNC.RECONVERGENT B1 ;  /* 0x0000000000017941 */ /* 0x000fea0003800200 */
.L_x_3124:
        /* <DEDUP_REMOVED lines=57> */
[----:B------:R-:W-:Y:S01]  /*13320*/  FFMA.FTZ R42, -R3, R151, R42 ;  /* 0x00000097032a7223 */ /* 0x000fe2000001012a */
[----:B------:R-:W-:Y:S02]  /*13330*/  IABS R2, R2 ;  /* 0x0000000200027213 */ /* 0x000fe40000000000 */
[----:B------:R-:W-:Y:S02]  /*13340*/  IABS R154, R154 ;  /* 0x0000009a009a7213 */ /* 0x000fe40000000000 */
[----:B------:R-:W-:Y:S02]  /*13350*/  I2FP.F32.S32 R2, R2 ;  /* 0x0000000200027245 */ /* 0x000fe40000201400 */
[C---:B------:R-:W-:Y:S02]  /*13360*/  IADD3 R151, PT, PT, R238.reuse, -0x58, RZ ;  /* 0xffffffa8ee977810 */ /* 0x040fe40007ffe0ff */
        /* <DEDUP_REMOVED lines=371> */
[----:B------:R-:W-:Y:S01]  /*14aa0*/  LEA R37, R216, UR8, 0x1 ;  /* 0x00000008d8257c11 */ /* 0x000fe2000f8e08ff */
        /* <DEDUP_REMOVED lines=549> */
.L_x_3121:
        /* <DEDUP_REMOVED lines=11> */
.L_x_3138:
[----:B----4-:R-:W-:Y:S01]  /*16db0*/  FADD.FTZ R10, R8, R10 ;  /* 0x0000000a080a7221 */ /* 0x010fe20000010000 */
[----:B------:R-:W2:Y:S01]  /*16dc0*/  MUFU.RCP R3, R6 ;  /* 0x0000000600037308 */ /* 0x000ea20000001000 */
[C---:B------:R-:W-:Y:S02]  /*16dd0*/  SHF.L.U32 R4, R215.reuse, 0x1, RZ ;  /* 0x00000001d7047819 */ /* 0x040fe400000006ff */
[----:B------:R-:W-:Y:S02]  /*16de0*/  SHF.L.U32 R9, R215, 0x3, RZ ;  /* 0x00000003d7097819 */ /* 0x000fe400000006ff */
[----:B------:R-:W-:Y:S02]  /*16df0*/  LOP3.LUT R4, R213, 0x6, R4, 0xf8, !PT ;  /* 0x00000006d5047812 */ /* 0x000fe400078ef804 */
[----:B---3--:R-:W-:Y:S01]  /*16e00*/  LOP3.LUT R8, R9, 0xc0, RZ, 0xc0, !PT ;  /* 0x000000c009087812 */ /* 0x008fe200078ec0ff */
[----:B------:R-:W3:Y:S01]  /*16e10*/  MUFU.RCP R5, R10 ;  /* 0x0000000a00057308 */ /* 0x000ee20000001000 */
[----:B------:R-:W-:-:S02]  /*16e20*/  FSETP.NE.FTZ.AND P3, PT, R6, RZ, PT ;  /* 0x000000ff0600720b */ /* 0x000fc40003f75000 */
[----:B------:R-:W-:Y:S02]  /*16e30*/  FSETP.NE.FTZ.AND P2, PT, R10, RZ, PT ;  /* 0x000000ff0a00720b */ /* 0x000fe40003f55000 */
[----:B------:R-:W-:Y:S02]  /*16e40*/  LOP3.LUT R4, R4, 0x20, R9, 0xf8, !PT ;  /* 0x0000002004047812 */ /* 0x000fe400078ef809 */
[----:B------:R-:W-:Y:S02]  /*16e50*/  LOP3.LUT R8, R8, 0x18, R215, 0xf8, !PT ;  /* 0x0000001808087812 */ /* 0x000fe400078ef8d7 */
[----:B--2---:R-:W-:Y:S02]  /*16e60*/  FSEL R3, R3, 1, P3 ;  /* 0x3f80000003037808 */ /* 0x004fe40001800000 */
[----:B------:R-:W-:Y:S02]  /*16e70*/  LOP3.LUT R4, R4, R8, RZ, 0xfc, !PT ;  /* 0x0000000804047212 */ /* 0x000fe400078efcff */
[----:B------:R-:W-:Y:S01]  /*16e80*/  LOP3.LUT R11, R214, 0x40, RZ, 0xc0, !PT ;  /* 0x00000040d60b7812 */ /* 0x000fe200078ec0ff */
[C---:B------:R-:W-:Y:S01]  /*16e90*/  FMUL.FTZ R144, R3.reuse, R144 ;  /* 0x0000009003907220 */ /* 0x040fe20000410000 */
[----:B------:R-:W-:Y:S01]  /*16ea0*/  LEA R13, R4, UR8, 0x1 ;  /* 0x00000008040d7c11 */ /* 0x000fe2000f8e08ff */
[----:B------:R-:W-:Y:S01]  /*16eb0*/  FMUL.FTZ R145, R3, R145 ;  /* 0x0000009103917220 */ /* 0x000fe20000410000 */
[----:B---3--:R-:W-:Y:S01]  /*16ec0*/  FSEL R5, R5, 1, P2 ;  /* 0x3f80000005057808 */ /* 0x008fe20001000000 */
        /* <DEDUP_REMOVED lines=8> */
[----:B------:R-:W-:Y:S01]  /*16f50*/  FMUL.FTZ R132, R3, R132 ;  /* 0x0000008403847220 */ /* 0x000fe20000410000 */
[C---:B------:R-:W-:Y:S01]  /*16f60*/  FMUL.FTZ R138, R5.reuse, R138 ;  /* 0x0000008a058a7220 */ /* 0x040fe20000410000 */
[C---:B------:R-:W-:Y:S01]  /*16f70*/  FMUL.FTZ R139, R5.reuse, R139 ;  /* 0x0000008b058b7220 */ /* 0x040fe20000410000 */
[----:B------:R-:W-:Y:S01]  /*16f80*/  FMUL.FTZ R134, R5, R134 ;  /* 0x0000008605867220 */ /* 0x000fe20000410000 */
[----:B------:R-:W-:Y:S01]  /*16f90*/  LOP3.LUT R214, R214, 0x20, RZ, 0xc0, !PT ;  /* 0x00000020d6d67812 */ /* 0x000fe200078ec0ff */
[----:B------:R-:W-:Y:S01]  /*16fa0*/  FMUL.FTZ R3, R3, R133 ;  /* 0x0000008503037220 */ /* 0x000fe20000410000 */
[----:B------:R-:W-:Y:S01]  /*16fb0*/  FMUL.FTZ R5, R5, R135 ;  /* 0x0000008705057220 */ /* 0x000fe20000410000 */
[----:B------:R-:W-:Y:S01]  /*16fc0*/  IMAD.IADD R11, R13, 0x1, -R11 ;  /* 0x000000010d0b7824 */ /* 0x000fe200078e0a0b */
[----:B------:R-:W-:-:S02]  /*16fd0*/  F2FP.F16.F32.PACK_AB R144, R145, R144 ;  /* 0x000000909190723e */ /* 0x000fc400000000ff */
[----:B------:R-:W-:Y:S02]  /*16fe0*/  F2FP.F16.F32.PACK_AB R146, R147, R146 ;  /* 0x000000929392723e */ /* 0x000fe400000000ff */
[----:B------:R-:W-:Y:S01]  /*16ff0*/  F2FP.F16.F32.PACK_AB R140, R141, R140 ;  /* 0x0000008c8d8c723e */ /* 0x000fe200000000ff */
[----:B------:R-:W-:Y:S01]  /*17000*/  STS [R13], R144 ;  /* 0x000000900d007388 */ /* 0x000fe20000000800 */
[----:B------:R-:W-:Y:S02]  /*17010*/  F2FP.F16.F32.PACK_AB R142, R143, R142 ;  /* 0x0000008e8f8e723e */ /* 0x000fe400000000ff */
[----:B------:R-:W-:Y:S01]  /*17020*/  IADD3 R15, PT, PT, R13, -R214, RZ ;  /* 0x800000d60d0f7210 */ /* 0x000fe20007ffe0ff */
[----:B------:R-:W-:Y:S01]  /*17030*/  IMAD.IADD R214, R11, 0x1, -R214 ;  /* 0x000000010bd67824 */ /* 0x000fe200078e0ad6 */
[----:B------:R-:W-:Y:S01]  /*17040*/  F2FP.F16.F32.PACK_AB R136, R137, R136 ;  /* 0x000000888988723e */ /* 0x000fe200000000ff */
[----:B------:R-:W-:Y:S01]  /*17050*/  STS [R13+0x200], R146 ;  /* 0x000200920d007388 */ /* 0x000fe20000000800 */
[----:B------:R-:W-:-:S02]  /*17060*/  F2FP.F16.F32.PACK_AB R138, R139, R138 ;  /* 0x0000008a8b8a723e */ /* 0x000fc400000000ff */
[----:B------:R-:W-:Y:S01]  /*17070*/  F2FP.F16.F32.PACK_AB R3, R3, R132 ;  /* 0x000000840303723e */ /* 0x000fe200000000ff */
[----:B------:R-:W-:Y:S01]  /*17080*/  STS [R15+0x10], R140 ;  /* 0x0000108c0f007388 */ /* 0x000fe20000000800 */
[----:B------:R-:W-:-:S03]  /*17090*/  F2FP.F16.F32.PACK_AB R5, R5, R134 ;  /* 0x000000860505723e */ /* 0x000fc600000000ff */
[----:B------:R-:W-:Y:S04]  /*170a0*/  STS [R15+0x210], R142 ;  /* 0x0002108e0f007388 */ /* 0x000fe80000000800 */
[----:B------:R-:W-:Y:S04]  /*170b0*/  STS [R11+0x20], R136 ;  /* 0x000020880b007388 */ /* 0x000fe80000000800 */
[----:B------:R2:W-:Y:S04]  /*170c0*/  STS [R11+0x220], R138 ;  /* 0x0002208a0b007388 */ /* 0x0005e80000000800 */
[----:B------:R3:W-:Y:S04]  /*170d0*/  STS [R214+0x30], R3 ;  /* 0x00003003d6007388 */ /* 0x0007e80000000800 */
[----:B------:R4:W-:Y:S04]  /*170e0*/  STS [R214+0x230], R5 ;  /* 0x00023005d6007388 */ /* 0x0009e80000000800 */
[----:B------:R-:W2:Y:S04]  /*170f0*/  LD.E.U8 R4, desc[UR4][R148.64+0x1c8] ;  /* 0x0001c80494047980 */ /* 0x000ea8000c101100 */
[----:B------:R-:W4:Y:S01]  /*17100*/  LD.E.64 R16, desc[UR4][R148.64+0x88] ;  /* 0x0000880494107980 */ /* 0x000f22000c101b00 */
[----:B------:R-:W1:Y:S01]  /*17110*/  @P3 MUFU.LG2 R6, R6 ;  /* 0x0000000600063308 */ /* 0x000e620000000c00 */
[----:B--2---:R-:W-:-:S13]  /*17120*/  ISETP.NE.AND P1, PT, R4, RZ, PT ;  /* 0x000000ff0400720c */ /* 0x004fda0003f25270 */
[----:B------:R-:W2:Y:S04]  /*17130*/  @!P1 LD.E R12, desc[UR4][R148.64+0x60] ;  /* 0x00006004940c9980 */ /* 0x000ea8000c101900 */
[----:B------:R-:W2:Y:S01]  /*17140*/  @!P1 LD.E R4, desc[UR4][R148.64+0xb4] ;  /* 0x0000b40494049980 */ /* 0x000ea2000c101900 */
[----:B------:R-:W4:Y:S01]  /*17150*/  @P2 MUFU.LG2 R10, R10 ;  /* 0x0000000a000a2308 */ /* 0x000f220000000c00 */
[----:B------:R-:W-:Y:S01]  /*17160*/  ISETP.NE.AND P0, PT, R232, -0x1, PT ;  /* 0xffffffffe800780c */ /* 0x000fe20003f05270 */
[----:B-1----:R-:W-:Y:S01]  /*17170*/  @P3 FMUL.FTZ R14, R6, 0.69314718246459960938 ;  /* 0x3f317218060e3820 */ /* 0x002fe20000410000 */
[----:B------:R-:W-:Y:S01]  /*17180*/  BSSY.RECONVERGENT B0, `(.L_x_3130) ;  /* 0x0000011000007945 */ /* 0x000fe20003800200 */
[----:B------:R-:W-:Y:S02]  /*17190*/  MOV R11, 0x7f800000 ;  /* 0x7f800000000b7802 */ /* 0x000fe40000000f00 */
[----:B---3--:R-:W-:Y:S01]  /*171a0*/  MOV R3, 0x7f800000 ;  /* 0x7f80000000037802 */ /* 0x008fe20000000f00 */
[----:B-----5:R-:W-:Y:S01]  /*171b0*/  @P3 FFMA.FTZ R11, R7, R2, R14 ;  /* 0x00000002070b3223 */ /* 0x020fe2000001000e */
[----:B------:R-:W-:Y:S01]  /*171c0*/  LOP3.LUT R8, R8, 0x18, R9, 0x78, !PT ;  /* 0x0000001808087812 */ /* 0x000fe200078e7809 */
[----:B----4-:R-:W-:-:S05]  /*171d0*/  @P2 FMUL.FTZ R5, R10, 0.69314718246459960938 ;  /* 0x3f3172180a052820 */ /* 0x010fca0000410000 */
[-C--:B------:R-:W-:Y:S02]  /*171e0*/  @P0 IMAD R2, R17, R232.reuse, RZ ;  /* 0x000000e811020224 */ /* 0x080fe400078e02ff */
[----:B------:R-:W-:-:S04]  /*171f0*/  @P0 IMAD.WIDE.U32 R22, R16, R232, RZ ;  /* 0x000000e810160225 */ /* 0x000fc800078e00ff */
[----:B------:R-:W-:Y:S01]  /*17200*/  @P2 FFMA.FTZ R3, R7, R0, R5 ;  /* 0x0000000007032223 */ /* 0x000fe20000010005 */
        /* <DEDUP_REMOVED lines=8> */
.L_x_3131:
[----:B------:R-:W-:Y:S05]  /*17290*/  BSYNC.RECONVERGENT B0 ;  /* 0x0000000000007941 */ /* 0x000fea0003800200 */
.L_x_3130:
[----:B------:R1:W5:Y:S01]  /*172a0*/  @!P0 LD.E.64 R30, desc[UR4][R148.64+0x80] ;  /* 0x00008004941e8980 */ /* 0x000362000c101b00 */
[----:B------:R-:W-:Y:S05]  /*172b0*/  WARPSYNC.ALL ;  /* 0x0000000000007948 */ /* 0x000fea0003800000 */
[----:B------:R1:W5:Y:S01]  /*172c0*/  LD.E.64 R28, desc[UR4][R148.64+0x90] ;  /* 0x00009004941c7980 */ /* 0x000362000c101b00 */
[----:B------:R-:W-:Y:S01]  /*172d0*/  LOP3.LUT R8, R8, 0x1f20, R9, 0xf8, !PT ;  /* 0x00001f2008087812 */ /* 0x000fe200078ef809 */
[----:B------:R-:W-:Y:S01]  /*172e0*/  IMAD.SHL.U32 R229, R229, 0x40, RZ ;  /* 0x00000040e5e57824 */ /* 0x000fe200078e00ff */
[----:B------:R-:W-:Y:S01]  /*172f0*/  LOP3.LUT P1, RZ, R215, 0x3, RZ, 0xc0, !PT ;  /* 0x00000003d7ff7812 */ /* 0x000fe2000782c0ff */
[----:B------:R1:W5:Y:S01]  /*17300*/  LD.E.64 R26, desc[UR4][R148.64+0x70] ;  /* 0x00007004941a7980 */ /* 0x000362000c101b00 */
[----:B------:R-:W-:-:S03]  /*17310*/  LEA R8, R8, UR8, 0x1 ;  /* 0x0000000808087c11 */ /* 0x000fc6000f8e08ff */
[----:B------:R1:W5:Y:S01]  /*17320*/  LD.E.64 R24, desc[UR4][R148.64+0xa0] ;  /* 0x0000a00494187980 */ /* 0x000362000c101b00 */
[----:B------:R-:W-:Y:S01]  /*17330*/  BSSY.RECONVERGENT B0, `(.L_x_3132) ;  /* 0x0000013000007945 */ /* 0x000fe20003800200 */
[----:B------:R-:W-:Y:S01]  /*17340*/  SHF.R.U32.HI R215, RZ, 0x2, R215 ;  /* 0x00000002ffd77819 */ /* 0x000fe200000116d7 */
[----:B------:R-:W-:Y:S06]  /*17350*/  BAR.SYNC.DEFER_BLOCKING 0x0 ;  /* 0x0000000000007b1d */ /* 0x000fec0000010000 */
[----:B------:R1:W2:Y:S04]  /*17360*/  LDS.128 R12, [R8] ;  /* 0x00000000080c7984 */ /* 0x0002a80000000c00 */
[----:B------:R1:W3:Y:S01]  /*17370*/  LDS.128 R4, [R8+0x800] ;  /* 0x0008000008047984 */ /* 0x0002e20000000c00 */
        /* <DEDUP_REMOVED lines=14> */
.L_x_3133:
[----:B------:R-:W-:Y:S05]  /*17460*/  BSYNC.RECONVERGENT B0 ;  /* 0x0000000000007941 */ /* 0x000fea0003800200 */
.L_x_3132:
[----:B-1----:R-:W2:Y:S01]  /*17470*/  LD.E R148, desc[UR4][R148.64+0xc0] ;  /* 0x0000c00494947980 */ /* 0x002ea2000c101900 */
[-C--:B-----5:R-:W-:Y:S01]  /*17480*/  @!P0 IMAD R0, R31, R227.reuse, RZ ;  /* 0x000000e31f008224 */ /* 0x0a0fe200078e02ff */
[----:B------:R-:W-:Y:S01]  /*17490*/  LOP3.LUT R10, R9, 0x18, RZ, 0xc0, !PT ;  /* 0x00000018090a7812 */ /* 0x000fe200078ec0ff */
[----:B------:R-:W-:Y:S01]  /*174a0*/  @!P0 IMAD.WIDE.U32 R30, R30, R227, RZ ;  /* 0x000000e31e1e8225 */ /* 0x000fe200078e00ff */
[----:B----4-:R-:W-:-:S03]  /*174b0*/  MOV R11, RZ ;  /* 0x000000ff000b7202 */ /* 0x010fc60000000f00 */
[----:B------:R-:W-:Y:S01]  /*174c0*/  IMAD.IADD R230, R230, 0x1, -R229 ;  /* 0x00000001e6e67824 */ /* 0x000fe200078e0ae5 */
[----:B------:R-:W-:Y:S01]  /*174d0*/  @!P0 MOV R8, R30 ;  /* 0x0000001e00088202 */ /* 0x000fe20000000f00 */
[----:B------:R-:W-:Y:S01]  /*174e0*/  IMAD R3, R29, R228, RZ ;  /* 0x000000e41d037224 */ /* 0x000fe200078e02ff */
        /* <DEDUP_REMOVED lines=21> */
[----:B---3--:R-:W-:Y:S05]  /*17640*/  @P2 RET.REL.NODEC R226 `(_ZN5flash24flash_fwd_splitkv_kernelI23Flash_fwd_kernel_traitsILi32ELi64ELi256ELi4ELb0ELb0EN7cutlass6half_tE19Flash_kernel_traitsILi32ELi64ELi256ELi4ES3_EELb0ELb0ELb1ELb0ELb0ELb0ELb0ELb1EEEvNS_16Flash_fwd_paramsE) ;  /* 0xfffffe88e26c2950 */ /* 0x008fea0003c3ffff */
        /* <DEDUP_REMOVED lines=12> */
[----:B-1----:R-:W-:Y:S05]  /*17710*/  RET.REL.NODEC R226 `(_ZN5flash24flash_fwd_splitkv_kernelI23Flash_fwd_kernel_traitsILi32ELi64ELi256ELi4ELb0ELb0EN7cutlass6half_tE19Flash_kernel_traitsILi32ELi64ELi256ELi4ES3_EELb0ELb0ELb1ELb0ELb0ELb0ELb0ELb1EEEvNS_16Flash_fwd_paramsE) ;  /* 0xfffffe88e2387950 */ /* 0x002fea0003c3ffff */
.L_x_3129:
[----:B------:R-:W-:Y:S01]  /*17720*/  MOV R4, 0x2 ;  /* 0x0000000200047802 */ /* 0x000fe20000000f00 */
[----:B------:R-:W-:Y:S01]  /*17730*/  IMAD.MOV.U32 R3, RZ, RZ, 0x1f ;  /* 0x0000001fff037424 */ /* 0x000fe200078e00ff */
[----:B------:R-:W-:-:S07]  /*17740*/  MOV R5, 0xffffffff ;  /* 0xffffffff00057802 */ /* 0x000fce0000000f00 */
[----:B-1---5:R-:W-:Y:S05]  /*17750*/  WARPSYNC.COLLECTIVE R5, `(.L_x_3134) ;  /* 0x0000000005087348 */ /* 0x022fea0003c00000 */
[----:B------:R2:W3:Y:S02]  /*17760*/  SHFL.BFLY P0, R10, R243, R4, R3 ;  /* 0x0c000004f30a7389 */ /* 0x0004e40000000003 */
[----:B-123-5:R-:W-:Y:S05]  /*17770*/  ENDCOLLECTIVE ;  /* 0x000000000000791b */ /* 0x02efea0003800000 */
.L_x_3134:
[----:B------:R-:W-:Y:S02]  /*17780*/  IMAD.MOV.U32 R6, RZ, RZ, R10 ;  /* 0x000000ffff067224 */ /* 0x000fe400078e000a */
[----:B------:R-:W-:Y:S02]  /*17790*/  IMAD.MOV.U32 R4, RZ, RZ, 0x1 ;  /* 0x00000001ff047424 */ /* 0x000fe400078e00ff */
[----:B------:R-:W-:-:S05]  /*177a0*/  FADD.FTZ R9, R6, R243 ;  /* 0x000000f306097221 */ /* 0x000fca0000010000 */
[----:B------:R-:W-:-:S07]  /*177b0*/  MOV R243, R9 ;  /* 0x0000000900f37202 */ /* 0x000fce0000000f00 */
[----:B------:R-:W-:Y:S05]  /*177c0*/  WARPSYNC.COLLECTIVE R5, `(.L_x_3135) ;  /* 0x0000000005087348 */ /* 0x000fea0003c00000 */
[----:B------:R1:W2:Y:S02]  /*177d0*/  SHFL.BFLY P0, R10, R243, R4, R3 ;  /* 0x0c000004f30a7389 */ /* 0x0002a40000000003 */
[----:B-12---:R-:W-:Y:S05]  /*177e0*/  ENDCOLLECTIVE ;  /* 0x000000000000791b */ /* 0x006fea0003800000 */
.L_x_3135:
[----:B------:R-:W-:Y:S01]  /*177f0*/  MOV R243, R241 ;  /* 0x000000f100f37202 */ /* 0x000fe20000000f00 */
[----:B------:R-:W-:Y:S01]  /*17800*/  IMAD.MOV.U32 R4, RZ, RZ, 0x2 ;  /* 0x00000002ff047424 */ /* 0x000fe200078e00ff */
[----:B------:R-:W-:-:S07]  /*17810*/  MOV R6, R10 ;  /* 0x0000000a00067202 */ /* 0x000fce0000000f00 */
[----:B------:R-:W-:Y:S05]  /*17820*/  WARPSYNC.COLLECTIVE R5, `(.L_x_3136) ;  /* 0x0000000005087348 */ /* 0x000fea0003c00000 */
[----:B------:R1:W2:Y:S02]  /*17830*/  SHFL.BFLY P0, R10, R243, R4, R3 ;  /* 0x0c000004f30a7389 */ /* 0x0002a40000000003 */
[----:B-12---:R-:W-:Y:S05]  /*17840*/  ENDCOLLECTIVE ;  /* 0x000000000000791b */ /* 0x006fea0003800000 */
.L_x_3136:
[----:B------:R-:W-:Y:S01]  /*17850*/  FADD.FTZ R6, R9, R6 ;  /* 0x0000000609067221 */ /* 0x000fe20000010000 */
[----:B------:R-:W-:Y:S01]  /*17860*/  FADD.FTZ R8, R10, R241 ;  /* 0x000000f10a087221 */ /* 0x000fe20000010000 */
[----:B------:R-:W-:-:S04]  /*17870*/  MOV R4, 0x1 ;  /* 0x0000000100047802 */ /* 0x000fc80000000f00 */
[----:B------:R-:W-:-:S07]  /*17880*/  MOV R243, R8 ;  /* 0x0000000800f37202 */ /* 0x000fce0000000f00 */
[----:B------:R-:W-:Y:S05]  /*17890*/  WARPSYNC.COLLECTIVE R5, `(.L_x_3137) ;  /* 0x0000000005087348 */ /* 0x000fea0003c00000 */
[----:B------:R1:W2:Y:S02]  /*178a0*/  SHFL.BFLY P0, R10, R243, R4, R3 ;  /* 0x0c000004f30a7389 */ /* 0x0002a40000000003 */
[----:B-12---:R-:W-:Y:S05]  /*178b0*/  ENDCOLLECTIVE ;  /* 0x000000000000791b */ /* 0x006fea0003800000 */
.L_x_3137:
[----:B------:R-:W-:Y:S05]  /*178c0*/  BRA `(.L_x_3138) ;  /* 0xfffffff400387947 */ /* 0x000fea000383ffff */
.L_x_3139:
        /* <DEDUP_REMOVED lines=11> */
.L_x_10248:


//--------------------- .text._ZN5flash24flash_fwd_splitkv_kernelI23Flash_fwd_kernel_traitsILi32ELi64ELi256ELi4ELb0ELb0EN7cutlass6half_tE19Flash_kernel_traitsILi32ELi64ELi256ELi4ES3_EELb0ELb0ELb1ELb0ELb0ELb1ELb0ELb1EEEvNS_16Flash_fwd_paramsE --------------------------
	.section	.text._ZN5flash24flash_fwd_splitkv_kernelI23Flash_fwd_kernel_traitsILi32ELi64ELi256ELi4ELb0ELb0EN7cutlass6half_tE19Flash_kernel_traitsILi32ELi64ELi256ELi4ES3_EELb0ELb0ELb1ELb0ELb0ELb1ELb0ELb1EEEvNS_16Flash_fwd_paramsE,"ax",@progbits
	.align	128
        .global         _ZN5flash24flash_fwd_splitkv_kernelI23Flash_fwd_kernel_traitsILi32ELi64ELi256ELi4ELb0ELb0EN7cutlass6half_tE19Flash_kernel_traitsILi32ELi64ELi256ELi4ES3_EELb0ELb0ELb1ELb0ELb0ELb1ELb0ELb1EEEvNS_16Flash_fwd_paramsE
        .type           _ZN5flash24flash_fwd_splitkv_kernelI23Flash_fwd_kernel_traitsILi32ELi64ELi256ELi4ELb0ELb0EN7cutlass6half_tE19Flash_kernel_traitsILi32ELi64ELi256ELi4ES3_EELb0ELb0ELb1ELb0ELb0ELb1ELb0ELb1EEEvNS_16Flash_fwd_paramsE,@function
        .size           _ZN5flash24flash_fwd_splitkv_kernelI23Flash_fwd_kernel_traitsILi32ELi64ELi256ELi4ELb0ELb0EN7cutlass6half_tE19Flash_kernel_traitsILi32ELi64ELi256ELi4ES3_EELb0ELb0ELb1ELb0ELb0ELb1ELb0ELb1EEEvNS_16Flash_fwd_paramsE,(.L_x_10249 - _ZN5flash24flash_fwd_splitkv_kernelI23Flash_fwd_kernel_traitsILi32ELi64ELi256ELi4ELb0ELb0EN7cutlass6half_tE19Flash_kernel_traitsILi32ELi64ELi256ELi4ES3_EELb0ELb0ELb1ELb0ELb0ELb1ELb0ELb1EEEvNS_16Flash_fwd_paramsE)
        .other          _ZN5flash24flash_fwd_splitkv_kernelI23Flash_fwd_kernel_traitsILi32ELi64ELi256ELi4ELb0ELb0EN7cutlass6half_tE19Flash_kernel_traitsILi32ELi64ELi256ELi4ES3_EELb0ELb0ELb1ELb0ELb0ELb1ELb0ELb1EEEvNS_16Flash_fwd_paramsE,@"STO_CUDA_ENTRY STV_DEFAULT"
_ZN5flash24flash_fwd_splitkv_kernelI23Flash_fwd_kernel_traitsILi32ELi64ELi256ELi4ELb0ELb0EN7cutlass6half_tE19Flash_kernel_traitsILi32ELi64ELi256ELi4ES3_EELb0ELb0ELb1ELb0ELb0ELb1ELb0ELb1EEEvNS_16Flash_fwd_paramsE:
.text._ZN5flash24flash_fwd_splitkv_kernelI23Flash_fwd_kernel_traitsILi32ELi64ELi256ELi4ELb0ELb0EN7cutlass6half_tE19Flash_kernel_traitsILi32ELi64ELi256ELi4ES3_EELb0ELb0ELb1ELb0ELb0ELb1ELb0ELb1EEEvNS_16Flash_fwd_paramsE:
[----:B------:R-:W-:Y:S01]  /*0000*/  LDC R1, c[0x0][0x37c] ;  /* 0x0000df00ff017b82 */ /* 0x000fe20000000800 */
[----:B------:R-:W1:Y:S07]  /*0010*/  S2R R181, SR_CTAID.X ;  /* 0x0000000000b57919 */ /* 0x000e6e0000002500 */
[----:B------:R-:W2:Y:S01]  /*0020*/  LDC.64 R148, c[0x0][0x348] ;  /* 0x0000d200ff947b82 */ /* 0x000ea20000000a00 */
[----:B------:R-:W-:Y:S01]  /*0030*/  BSSY.RECONVERGENT B3, `(.L_x_3140) ;  /* 0x0000005000037945 */ /* 0x000fe20003800200 */
[----:B------:R-:W-:Y:S01]  /*0040*/  MOV R178, 0x80 ;  /* 0x0000008000b27802 */ /* 0x000fe20000000f00 */
[----:B------:R-:W3:Y:S01]  /*0050*/  S2R R179, SR_CTAID.Y ;  /* 0x0000000000b37919 */ /* 0x000ee20000002600 */
[----:B------:R-:W4:Y:S05]  /*0060*/  S2R R180, SR_CTAID.Z ;  /* 0x0000000000b47919 */ /* 0x000f2a0000002700 */
[----:B-1234-:R-:W-:Y:S05]  /*0070*/  CALL.REL.NOINC `($_ZN5flash24flash_fwd_splitkv_kernelI23Flash_fwd_kernel_traitsILi32ELi64ELi256ELi4ELb0ELb0EN7cutlass6half_tE19Flash_kernel_traitsILi32ELi64ELi256ELi4ES3_EELb0ELb0ELb1ELb0ELb0ELb1ELb0ELb1EEEvNS_16Flash_fwd_paramsE$_ZN5flash30compute_attn_1rowblock_splitkvI23Flash_fwd_kernel_traitsILi32ELi64ELi256ELi4ELb0ELb0EN7cutlass6half_tE19Flash_kernel_traitsILi32ELi64ELi256ELi4ES3_EELb0ELb0ELb1ELb0ELb0ELb1ELb0ELb1ENS_16Flash_fwd_paramsEEEvRKT8_iiiii) ;  /* 0x0000000000087944 */ /* 0x01efea0003c00000 */
[----:B------:R-:W-:Y:S05]  /*0080*/  BSYNC.RECONVERGENT B3 ;  /* 0x0000000000037941 */ /* 0x000fea0003800200 */
.L_x_3140:
[----:B------:R-:W-:Y:S05]  /*0090*/  EXIT ;  /* 0x000000000000794d */ /* 0x000fea0003800000 */
        .type           $_ZN5flash24flash_fwd_splitkv_kernelI23Flash_fwd_kernel_traitsILi32ELi64ELi256ELi4ELb0ELb0EN7cutlass6half_tE19Flash_kernel_traitsILi32ELi64ELi256ELi4ES3_EELb0ELb0ELb1ELb0ELb0ELb1ELb0ELb1EEEvNS_16Flash_fwd_paramsE$_ZN5flash30compute_attn_1rowblock_splitkvI23Flash_fwd_kernel_traitsILi32ELi64ELi256ELi4ELb0ELb0EN7cutlass6half_tE19Flash_kernel_traitsILi32ELi64ELi256ELi4ES3_EELb0ELb0ELb1ELb0ELb0ELb1ELb0ELb1ENS_16Flash_fwd_paramsEEEvRKT8_iiiii,@function
        .size           $_ZN5flash24flash_fwd_splitkv_kernelI23Flash_fwd_kernel_traitsILi32ELi64ELi256ELi4ELb0ELb0EN7cutlass6half_tE19Flash_kernel_traitsILi32ELi64ELi256ELi4ES3_EELb0ELb0ELb1ELb0ELb0ELb1ELb0ELb1EEEvNS_16Flash_fwd_paramsE$_ZN5flash30compute_attn_1rowblock_splitkvI23Flash_fwd_kernel_traitsILi32ELi64ELi256ELi4ELb0ELb0EN7cutlass6half_tE19Flash_kernel_traitsILi32ELi64ELi256ELi4ES3_EELb0ELb0ELb1ELb0ELb0ELb1ELb0ELb1ENS_16Flash_fwd_paramsEEEvRKT8_iiiii,(.L_x_10249 - $_ZN5flash24flash_fwd_splitkv_kernelI23Flash_fwd_kernel_traitsILi32ELi64ELi256ELi4ELb0ELb0EN7cutlass6half_tE19Flash_kernel_traitsILi32ELi64ELi256ELi4ES3_EELb0ELb0ELb1ELb0ELb0ELb1ELb0ELb1EEEvNS_16Flash_fwd_paramsE$_ZN5flash30compute_attn_1rowblock_splitkvI23Flash_fwd_kernel_traitsILi32ELi64ELi256ELi4ELb0ELb0EN7cutlass6half_tE19Flash_kernel_traitsILi32ELi64ELi256ELi4ES3_EELb0ELb0ELb1ELb0ELb0ELb1ELb0ELb1ENS_16Flash_fwd_paramsEEEvRKT8_iiiii)
$_ZN5flash24flash_fwd_splitkv_kernelI23Flash_fwd_kernel_traitsILi32ELi64ELi256ELi4ELb0ELb0EN7cutlass6half_tE19Flash_kernel_traitsILi32ELi64ELi256ELi4ES3_EELb0ELb0ELb1ELb0ELb0ELb1ELb0ELb1EEEvNS_16Flash_fwd_paramsE$_ZN5flash30compute_attn_1rowblock_splitkvI23Flash_fwd_kernel_traitsILi32ELi64ELi256ELi4ELb0ELb0EN7cutlass6half_tE19Flash_kernel_traitsILi32ELi64ELi256ELi4ES3_EELb0ELb0ELb1ELb0ELb0ELb1ELb0ELb1ENS_16Flash_fwd_paramsEEEvRKT8_iiiii:
        /* <DEDUP_REMOVED lines=38> */
.L_x_3142:
[----:B------:R-:W-:Y:S05]  /*0300*/  BSYNC.RECONVERGENT B0 ;  /* 0x0000000000007941 */ /* 0x000fea0003800200 */
.L_x_3141:
[----:B------:R-:W-:Y:S04]  /*0310*/  BSSY.RECONVERGENT B0, `(.L_x_3143) ;  /* 0x0000007000007945 */ /* 0x000fe80003800200 */
[----:B------:R-:W-:Y:S05]  /*0320*/  @!P4 BRA `(.L_x_3144) ;  /* 0x000000000014c947 */ /* 0x000fea0003800000 */
[----:B------:R-:W3:Y:S02]  /*0330*/  LD.E.U8 R0, desc[UR6][R148.64+0x1b2] ;  /* 0x0001b20694007980 */ /* 0x000ee4000c101100 */
[----:B---3--:R-:W-:-:S13]  /*0340*/  ISETP.NE.AND P0, PT, R0, RZ, PT ;  /* 0x000000ff0000720c */ /* 0x008fda0003f05270 */
[----:B------:R-:W3:Y:S02]  /*0350*/  @P0 LD.E R0, desc[UR6][R8.64+0x4] ;  /* 0x0000040608000980 */ /* 0x000ee4000c101900 */
[----:B---3-5:R-:W-:-:S06]  /*0360*/  @P0 IADD3 R3, PT, PT, R0, -R11, RZ ;  /* 0x8000000b00030210 */ /* 0x028fcc0007ffe0ff */
[----:B------:R3:W5:Y:S02]  /*0370*/  @!P0 LD.E R3, desc[UR6][R8.64] ;  /* 0x0000000608038980 */ /* 0x000764000c101900 */
.L_x_3144:
[----:B------:R-:W-:Y:S05]  /*0380*/  BSYNC.RECONVERGENT B0 ;  /* 0x0000000000007941 */ /* 0x000fea0003800200 */
.L_x_3143:
        /* <DEDUP_REMOVED lines=9> */
.L_x_3146:
[----:B------:R-:W4:Y:S01]  /*0420*/  LD.E.64 R2, desc[UR6][R148.64+0x108] ;  /* 0x0001080694027980 */ /* 0x000f22000c101b00 */
[----:B------:R-:W-:Y:S01]  /*0430*/  BSSY.RECONVERGENT B0, `(.L_x_3148) ;  /* 0x0000006000007945 */ /* 0x000fe20003800200 */
[----:B----4-:R-:W-:-:S04]  /*0440*/  ISETP.NE.U32.AND P0, PT, R2, RZ, PT ;  /* 0x000000ff0200720c */ /* 0x010fc80003f05070 */
[----:B------:R-:W-:Y:S01]  /*0450*/  ISETP.NE.AND.EX P0, PT, R3, RZ, PT, P0 ;  /* 0x000000ff0300720c */ /* 0x000fe20003f05300 */
[----:B------:R-:W-:-:S12]  /*0460*/  IMAD.MOV.U32 R3, RZ, RZ, RZ ;  /* 0x000000ffff037224 */ /* 0x000fd800078e00ff */
[----:B------:R-:W-:Y:S05]  /*0470*/  @!P0 BRA `(.L_x_3149) ;  /* 0x0000000000048947 */ /* 0x000fea0003800000 */
[----:B------:R4:W5:Y:S02]  /*0480*/  LD.E R3, desc[UR6][R148.64+0xbc] ;  /* 0x0000bc0694037980 */ /* 0x000964000c101900 */
.L_x_3149:
[----:B------:R-:W-:Y:S05]  /*0490*/  BSYNC.RECONVERGENT B0 ;  /* 0x0000000000007941 */ /* 0x000fea0003800200 */
.L_x_3148:
[----:B-----5:R-:W-:Y:S02]  /*04a0*/  IADD3 R58, PT, PT, R70, R3, RZ ;  /* 0x00000003463a7210 */ /* 0x020fe40007ffe0ff */
.L_x_3147:
[----:B------:R-:W-:Y:S05]  /*04b0*/  BSYNC.RECONVERGENT B1 ;  /* 0x0000000000017941 */ /* 0x000fea0003800200 */
.L_x_3145:
[----:B------:R-:W-:Y:S01]  /*04c0*/  IMAD.SHL.U32 R75, R181, 0x40, RZ ;  /* 0x00000040b54b7824 */ /* 0x000fe200078e00ff */
[----:B------:R-:W-:Y:S01]  /*04d0*/  MOV R2, R178 ;  /* 0x000000b200027202 */ /* 0x000fe20000000f00 */
[----:B------:R-:W-:-:S03]  /*04e0*/  IMAD.MOV.U32 R3, RZ, RZ, 0x0 ;  /* 0x00000000ff037424 */ /* 0x000fc600078e00ff */
[----:B------:R-:W-:-:S13]  /*04f0*/  ISETP.GT.AND P0, PT, R182, R75, PT ;  /* 0x0000004bb600720c */ /* 0x000fda0003f04270 */
[----:B-1234-:R-:W-:Y:S05]  /*0500*/  @!P0 RET.REL.NODEC R2 `(_ZN5flash24flash_fwd_splitkv_kernelI23Flash_fwd_kernel_traitsILi32ELi64ELi256ELi4ELb0ELb0EN7cutlass6half_tE19Flash_kernel_traitsILi32ELi64ELi256ELi4ES3_EELb0ELb0ELb1ELb0ELb0ELb1ELb0ELb1EEEvNS_16Flash_fwd_paramsE) ;  /* 0xfffffff802bc8950 */ /* 0x01efea0003c3ffff */
        /* <DEDUP_REMOVED lines=74> */
.L_x_3152:
[----:B------:R-:W-:Y:S05]  /*09b0*/  BSYNC.RECONVERGENT B0 ;  /* 0x0000000000007941 */ /* 0x000fea0003800200 */
.L_x_3151:
[----:B------:R-:W-:Y:S01]  /*09c0*/  MOV R179, 0x0 ;  /* 0x0000000000b37802 */ /* 0x000fe20000000f00 */
[----:B------:R1:W-:Y:S03]  /*09d0*/  @!P4 ST.E desc[UR6][R16.64], R0 ;  /* 0x000000001000c985 */ /* 0x0003e6000c101906 */
[----:B-12---:R-:W-:Y:S05]  /*09e0*/  @P5 RET.REL.NODEC R178 `(_ZN5flash24flash_fwd_splitkv_kernelI23Flash_fwd_kernel_traitsILi32ELi64ELi256ELi4ELb0ELb0EN7cutlass6half_tE19Flash_kernel_traitsILi32ELi64ELi256ELi4ES3_EELb0ELb0ELb1ELb0ELb0ELb1ELb0ELb1EEEvNS_16Flash_fwd_paramsE) ;  /* 0xfffffff4b2845950 */ /* 0x006fea0003c3ffff */
[----:B------:R-:W-:Y:S02]  /*09f0*/  MOV R3, 0x7f800000 ;  /* 0x7f80000000037802 */ /* 0x000fe40000000f00 */
[----:B------:R-:W-:-:S03]  /*0a00*/  MOV R179, 0x0 ;  /* 0x0000000000b37802 */ /* 0x000fc60000000f00 */
[----:B------:R1:W-:Y:S02]  /*0a10*/  ST.E desc[UR6][R16.64+0x80], R3 ;  /* 0x0000800310007985 */ /* 0x0003e4000c101906 */
[----:B-1----:R-:W-:Y:S05]  /*0a20*/  RET.REL.NODEC R178 `(_ZN5flash24flash_fwd_splitkv_kernelI23Flash_fwd_kernel_traitsILi32ELi64ELi256ELi4ELb0ELb0EN7cutlass6half_tE19Flash_kernel_traitsILi32ELi64ELi256ELi4ES3_EELb0ELb0ELb1ELb0ELb0ELb1ELb0ELb1EEEvNS_16Flash_fwd_paramsE) ;  /* 0xfffffff4b2747950 */ /* 0x002fea0003c3ffff */
.L_x_3150:
        /* <DEDUP_REMOVED lines=103> */
.L_x_3154:
        /* <DEDUP_REMOVED lines=78> */
.L_x_3155:
[----:B------:R-:W-:Y:S05]  /*1580*/  BSYNC.RECONVERGENT B0 ;  /* 0x0000000000007941 */ /* 0x000fea0003800200 */
.L_x_3153:
        /* <DEDUP_REMOVED lines=227> */
.L_x_3195:
[----:B------:R-:W-:Y:S01]  /*23c0*/  ISETP.NE.AND P0, PT, R117, RZ, PT ;  /* 0x000000ff7500720c */ /* 0x000fe20003f05270 */
[----:B------:R-:W-:Y:S01]  /*23d0*/  VIADD R105, R105, 0x100 ;  /* 0x0000010069697836 */ /* 0x000fe20000000000 */
[----:B------:R-:W-:Y:S01]  /*23e0*/  ISETP.GE.AND P3, PT, R12, R183, PT ;  /* 0x000000b70c00720c */ /* 0x000fe20003f66270 */
[----:B------:R-:W-:Y:S01]  /*23f0*/  VIADD R107, R107, 0x100 ;  /* 0x000001006b6b7836 */ /* 0x000fe20000000000 */
[----:B------:R-:W-:Y:S01]  /*2400*/  UMOV UR4, URZ ;  /* 0x000000ff00047c82 */ /* 0x000fe20008000000 */
[----:B------:R-:W-:Y:S01]  /*2410*/  VIADD R104, R104, 0xffffffff ;  /* 0xffffffff68687836 */ /* 0x000fe20000000000 */
[-C--:B------:R-:W-:Y:S01]  /*2420*/  ISETP.GE.OR P0, PT, R132, R105.reuse, P0 ;  /* 0x000000698400720c */ /* 0x080fe20000706670 */
[----:B------:R-:W-:Y:S01]  /*2430*/  BSSY.RECONVERGENT B1, `(.L_x_3157) ;  /* 0x0000590000017945 */ /* 0x000fe20003800200 */
[----:B------:R-:W-:Y:S01]  /*2440*/  ISETP.GE.OR P4, PT, R118, R105, P3 ;  /* 0x000000697600720c */ /* 0x000fe20001f86670 */
[----:B------:R-:W-:Y:S01]  /*2450*/  IMAD.MOV.U32 R128, RZ, RZ, R106 ;  /* 0x000000ffff807224 */ /* 0x000fe200078e006a */
[----:B------:R-:W-:Y:S01]  /*2460*/  ISETP.LT.OR P1, PT, R132, R107, P0 ;  /* 0x0000006b8400720c */ /* 0x000fe20000721670 */
[----:B------:R-:W-:Y:S01]  /*2470*/  VIADD R106, R106, 0xffffff00 ;  /* 0xffffff006a6a7836 */ /* 0x000fe20000000000 */
[----:B------:R-:W-:Y:S02]  /*2480*/  ISETP.GE.OR P0, PT, R76, R105, P3 ;  /* 0x000000694c00720c */ /* 0x000fe40001f06670 */
[-C--:B------:R-:W-:Y:S02]  /*2490*/  ISETP.LT.OR P4, PT, R118, R107.reuse, P4 ;  /* 0x0000006b7600720c */ /* 0x080fe40002781670 */
[----:B------:R-:W-:Y:S02]  /*24a0*/  ISETP.LT.OR P2, PT, R76, R107, P0 ;  /* 0x0000006b4c00720c */ /* 0x000fe40000741670 */
[----:B------:R-:W-:Y:S02]  /*24b0*/  IADD3 R28, P0, PT, R90, R79, RZ ;  /* 0x0000004f5a1c7210 */ /* 0x000fe40007f1e0ff */
[----:B------:R-:W-:Y:S02]  /*24c0*/  P2R R2, PR, RZ, 0x2 ;  /* 0x00000002ff027803 */ /* 0x000fe40000000000 */
[----:B------:R-:W-:Y:S01]  /*24d0*/  P2R R0, PR, RZ, 0x4 ;  /* 0x00000004ff007803 */ /* 0x000fe20000000000 */
[----:B----4-:R-:W2:Y:S01]  /*24e0*/  @!P1 LD.E.128 R20, desc[UR6][R90.64] ;  /* 0x000000065a149980 */ /* 0x010ea2000c101d00 */
[--C-:B------:R-:W-:Y:S01]  /*24f0*/  IMAD.X R29, R91, 0x1, R78.reuse, P0 ;  /* 0x000000015b1d7824 */ /* 0x100fe200000e064e */
[C---:B------:R-:W-:Y:S02]  /*2500*/  ISETP.GE.OR P0, PT, R124.reuse, R105, P3 ;  /* 0x000000697c00720c */ /* 0x040fe40001f06670 */
[----:B------:R-:W-:Y:S02]  /*2510*/  P2R R117, PR, RZ, 0x8 ;  /* 0x00000008ff757803 */ /* 0x000fe40000000000 */
        /* <DEDUP_REMOVED lines=71> */
[C---:B------:R-:W-:Y:S04]  /*2990*/  LEA R26, P0, R101.reuse, R10, 0x1 ;  /* 0x0000000a651a7211 */ /* 0x040fe800078008ff */
[----:B------:R-:W-:Y:S02]  /*29a0*/  LEA.HI.X R27, R101, R9, R80, 0x1, P0 ;  /* 0x00000009651b7211 */ /* 0x000fe400000f0c50 */
[C---:B------:R-:W-:Y:S04]  /*29b0*/  LEA R24, P0, R66.reuse, R96, 0x1 ;  /* 0x0000006042187211 */ /* 0x040fe800078008ff */
[----:B------:R-:W-:Y:S02]  /*29c0*/  LEA.HI.X R25, R66, R97, R67, 0x1, P0 ;  /* 0x0000006142197211 */ /* 0x000fe400000f0c43 */
[----:B------:R-:W-:Y:S01]  /*29d0*/  ISETP.NE.AND P0, PT, R2, RZ, PT ;  /* 0x000000ff0200720c */ /* 0x000fe20003f05270 */
[----:B------:R-:W-:Y:S11]  /*29e0*/  @!P2 IMAD.WIDE.U32 R38, R170, 0xc0, R24 ;  /* 0x000000c0aa26a825 */ /* 0x000ff600078e0018 */
[----:B------:R-:W-:Y:S01]  /*29f0*/  @!UPT UIADD3 URZ, UPT, UPT, URZ, URZ, URZ ;  /* 0x000000fffffff290 */ /* 0x000fe2000fffe0ff */
        /* <DEDUP_REMOVED lines=8> */
[----:B------:R-:W-:Y:S04]  /*2a80*/  @!P2 IMAD R0, R171, 0xc0, RZ ;  /* 0x000000c0ab00a824 */ /* 0x000fe800078e02ff */
[----:B------:R-:W-:Y:S02]  /*2a90*/  @!P2 IMAD.IADD R39, R39, 0x1, R0 ;  /* 0x000000012727a824 */ /* 0x000fe400078e0200 */
[----:B------:R-:W-:Y:S06]  /*2aa0*/  @!P1 IMAD R0, R137, 0x140, RZ ;  /* 0x0000014089009824 */ /* 0x000fec00078e02ff */
[----:B------:R-:W2:Y:S04]  /*2ab0*/  @!P0 LD.E.128 R20, desc[UR6][R26.64] ;  /* 0x000000061a148980 */ /* 0x000ea8000c101d00 */
[----:B--2---:R-:W-:Y:S01]  /*2ac0*/  @!P0 ST.E.128 desc[UR6][R24.64], R20 ;  /* 0x0000001418008985 */ /* 0x004fe2000c101d06 */
[----:B------:R-:W-:Y:S03]  /*2ad0*/  @!P5 IADD3 R32, P0, PT, R26, R89, RZ ;  /* 0x000000591a20d210 */ /* 0x000fe60007f1e0ff */
[----:B------:R-:W2:Y:S02]  /*2ae0*/  @!P6 LD.E.128 R16, desc[UR6][R30.64] ;  /* 0x000000061e10e980 */ /* 0x000ea4000c101d00 */
[C---:B------:R-:W-:Y:S01]  /*2af0*/  @!P5 IMAD.X R33, R27.reuse, 0x1, R87, P0 ;  /* 0x000000011b21d824 */ /* 0x040fe200000e0657 */
[C---:B------:R-:W-:Y:S04]  /*2b00*/  @!P5 LEA R28, P0, R170.reuse, R24, 0x7 ;  /* 0x00000018aa1cd211 */ /* 0x040fe800078038ff */
[----:B------:R-:W-:Y:S02]  /*2b10*/  @!P5 LEA.HI.X R29, R170, R25, R171, 0x7, P0 ;  /* 0x00000019aa1dd211 */ /* 0x000fe400000f3cab */
[----:B------:R-:W-:Y:S05]  /*2b20*/  @!P2 IADD3 R34, P0, PT, R26, R138, RZ ;  /* 0x0000008a1a22a210 */ /* 0x000fea0007f1e0ff */
[----:B------:R-:W-:Y:S01]  /*2b30*/  @!P2 IMAD.X R35, R27, 0x1, R81, P0 ;  /* 0x000000011b23a824 */ /* 0x000fe200000e0651 */
[C---:B------:R-:W-:Y:S04]  /*2b40*/  @!P4 LEA R36, P0, R136.reuse, R26, 0x8 ;  /* 0x0000001a8824c211 */ /* 0x040fe800078040ff */
[C---:B------:R-:W-:Y:S01]  /*2b50*/  @!P4 LEA.HI.X R37, R136.reuse, R27, R137, 0x8, P0 ;  /* 0x0000001b8825c211 */ /* 0x040fe200000f4489 */
[----:B--2---:R2:W-:Y:S04]  /*2b60*/  @!P6 ST.E.128 desc[UR6][R2.64], R16 ;  /* 0x000000100200e985 */ /* 0x0045e8000c101d06 */
[----:B-1----:R-:W3:Y:S01]  /*2b70*/  @!P5 LD.E.128 R4, desc[UR6][R32.64] ;  /* 0x000000062004d980 */ /* 0x002ee2000c101d00 */
[----:B--2---:R-:W-:Y:S04]  /*2b80*/  @!P1 IMAD.WIDE.U32 R2, R136, 0x140, R26 ;  /* 0x0000014088029825 */ /* 0x004fe800078e001a */
[----:B------:R-:W-:Y:S02]  /*2b90*/  @!P1 IMAD.IADD R3, R3, 0x1, R0 ;  /* 0x0000000103039824 */ /* 0x000fe400078e0200 */
[----:B------:R-:W-:Y:S01]  /*2ba0*/  @!P1 IMAD R0, R171, 0x140, RZ ;  /* 0x00000140ab009824 */ /* 0x000fe200078e02ff */
[----:B---3--:R1:W-:Y:S04]  /*2bb0*/  @!P5 ST.E.128 desc[UR6][R28.64], R4 ;  /* 0x000000041c00d985 */ /* 0x0083e8000c101d06 */
[----:B------:R-:W2:Y:S01]  /*2bc0*/  @!P2 LD.E.128 R20, desc[UR6][R34.64] ;  /* 0x000000062214a980 */ /* 0x000ea2000c101d00 */
[C---:B-1----:R-:W-:Y:S04]  /*2bd0*/  @!P4 LEA R28, P0, R170.reuse, R24, 0x8 ;  /* 0x00000018aa1cc211 */ /* 0x042fe800078040ff */
[C---:B------:R-:W-:Y:S01]  /*2be0*/  @!P4 LEA.HI.X R29, R170.reuse, R25, R171, 0x8, P0 ;  /* 0x00000019aa1dc211 */ /* 0x040fe200000f44ab */
[----:B--2---:R1:W-:Y:S04]  /*2bf0*/  @!P2 ST.E.128 desc[UR6][R38.64], R20 ;  /* 0x000000142600a985 */ /* 0x0043e8000c101d06 */
[----:B------:R-:W2:Y:S01]  /*2c00*/  @!P4 LD.E.128 R16, desc[UR6][R36.64] ;  /* 0x000000062410c980 */ /* 0x000ea2000c101d00 */
[----:B-1----:R-:W-:Y:S04]  /*2c10*/  @!P1 IMAD.WIDE.U32 R20, R170, 0x140, R24 ;  /* 0x00000140aa149825 */ /* 0x002fe800078e0018 */
        /* <DEDUP_REMOVED lines=14> */
.L_x_3158:
        /* <DEDUP_REMOVED lines=21> */
[----:B------:R-:W-:Y:S09]  /*2e50*/  ISETP.GE.OR P2, PT, R122, R105, P3 ;  /* 0x000000697a00720c */ /* 0x000ff20001f46670 */
[----:B------:R-:W-:Y:S05]  /*2e60*/  @P0 BRA `(.L_x_3162) ;  /* 0x0000000000c80947 */ /* 0x000fea0003800000 */
        /* <DEDUP_REMOVED lines=50> */
.L_x_3162:
[----:B------:R-:W-:Y:S05]  /*3190*/  BSYNC.RECONVERGENT B0 ;  /* 0x0000000000007941 */ /* 0x000fea0003800200 */
.L_x_3161:
[----:B------:R-:W-:Y:S01]  /*31a0*/  ISETP.LT.OR P0, PT, R76, R107, P1 ;  /* 0x0000006b4c00720c */ /* 0x000fe20000f01670 */
[----:B------:R-:W-:Y:S01]  /*31b0*/  BSSY.RECONVERGENT B0, `(.L_x_3163) ;  /* 0x0000037000007945 */ /* 0x000fe20003800200 */
[----:B------:R-:W-:Y:S02]  /*31c0*/  ISETP.GE.OR P5, PT, R120, R105, P3 ;  /* 0x000000697800720c */ /* 0x000fe40001fa6670 */
[-C--:B------:R-:W-:Y:S02]  /*31d0*/  ISETP.LT.OR P1, PT, R124, R107.reuse, P4 ;  /* 0x0000006b7c00720c */ /* 0x080fe40002721670 */
[----:B------:R-:W-:Y:S07]  /*31e0*/  ISETP.LT.OR P2, PT, R122, R107, P2 ;  /* 0x0000006b7a00720c */ /* 0x000fee0001741670 */
[----:B------:R-:W-:Y:S06]  /*31f0*/  @P0 BRA `(.L_x_3164) ;  /* 0x0000000000c80947 */ /* 0x000fec0003800000 */
        /* <DEDUP_REMOVED lines=50> */
.L_x_3164:
[----:B------:R-:W-:Y:S05]  /*3520*/  BSYNC.RECONVERGENT B0 ;  /* 0x0000000000007941 */ /* 0x000fea0003800200 */
.L_x_3163:
        /* <DEDUP_REMOVED lines=57> */
.L_x_3166:
[----:B------:R-:W-:Y:S05]  /*38c0*/  BSYNC.RECONVERGENT B0 ;  /* 0x0000000000007941 */ /* 0x000fea0003800200 */
.L_x_3165:
        /* <DEDUP_REMOVED lines=58> */
.L_x_3168:
[----:B------:R-:W-:Y:S05]  /*3c70*/  BSYNC.RECONVERGENT B0 ;  /* 0x0000000000007941 */ /* 0x000fea0003800200 */
.L_x_3167:
        /* <DEDUP_REMOVED lines=64> */
.L_x_3170:
[----:B------:R-:W-:Y:S05]  /*4080*/  BSYNC.RECONVERGENT B0 ;  /* 0x0000000000007941 */ /* 0x000fea0003800200 */
.L_x_3169:
        /* <DEDUP_REMOVED lines=57> */
.L_x_3172:
[----:B------:R-:W-:Y:S05]  /*4420*/  BSYNC.RECONVERGENT B0 ;  /* 0x0000000000007941 */ /* 0x000fea0003800200 */
.L_x_3171:
        /* <DEDUP_REMOVED lines=59> */
.L_x_3174:
[----:B------:R-:W-:Y:S05]  /*47e0*/  BSYNC.RECONVERGENT B0 ;  /* 0x0000000000007941 */ /* 0x000fea0003800200 */
.L_x_3173:
        /* <DEDUP_REMOVED lines=59> */
.L_x_3176:
[----:B------:R-:W-:Y:S05]  /*4ba0*/  BSYNC.RECONVERGENT B0 ;  /* 0x0000000000007941 */ /* 0x000fea0003800200 */
.L_x_3175:
[----:B------:R-:W5:Y:S02]  /*4bb0*/  LD.E R3, desc[UR6][R148.64+0xd0] ;  /* 0x0000d00694037980 */ /* 0x000f64000c101900 */
[----:B-----5:R-:W-:Y:S05]  /*4bc0*/  IMAD.U32 R3, R3, -0x80, RZ ;  /* 0xffffff8003037824 */ /* 0x020fea00078e00ff */
[C---:B------:R-:W-:Y:S02]  /*4bd0*/  LEA R14, P1, R3.reuse, R14, 0x1 ;  /* 0x0000000e030e7211 */ /* 0x040fe400078208ff */
[C---:B------:R-:W-:Y:S02]  /*4be0*/  LEA R50, P0, R3.reuse, R50, 0x1 ;  /* 0x0000003203327211 */ /* 0x040fe400078008ff */
[C---:B------:R-:W-:Y:S02]  /*4bf0*/  LEA.HI.X.SX32 R15, R3.reuse, R15, 0x1, P1 ;  /* 0x0000000f030f7211 */ /* 0x040fe400008f0eff */
[----:B------:R-:W-:Y:S01]  /*4c00*/  LEA.HI.X.SX32 R51, R3, R51, 0x1, P0 ;  /* 0x0000003303337211 */ /* 0x000fe200000f0eff */
[----:B------:R-:W-:Y:S05]  /*4c10*/  BRA `(.L_x_3159) ;  /* 0x0000003000447947 */ /* 0x000fea0003800000 */
.L_x_3160:
        /* <DEDUP_REMOVED lines=99> */
.L_x_3178:
[----:B------:R-:W-:Y:S05]  /*5250*/  BSYNC.RECONVERGENT B0 ;  /* 0x0000000000007941 */ /* 0x000fea0003800200 */
.L_x_3177:
        /* <DEDUP_REMOVED lines=96> */
.L_x_3180:
[----:B------:R-:W-:Y:S05]  /*5860*/  BSYNC.RECONVERGENT B0 ;  /* 0x0000000000007941 */ /* 0x000fea0003800200 */
.L_x_3179:
        /* <DEDUP_REMOVED lines=97> */
.L_x_3182:
[----:B------:R-:W-:Y:S05]  /*5e80*/  BSYNC.RECONVERGENT B0 ;  /* 0x0000000000007941 */ /* 0x000fea0003800200 */
.L_x_3181:
        /* <DEDUP_REMOVED lines=96> */
.L_x_3184:
[----:B------:R-:W-:Y:S05]  /*6490*/  BSYNC.RECONVERGENT B0 ;  /* 0x0000000000007941 */ /* 0x000fea0003800200 */
.L_x_3183:
        /* <DEDUP_REMOVED lines=94> */
.L_x_3186:
[----:B------:R-:W-:Y:S05]  /*6a80*/  BSYNC.RECONVERGENT B0 ;  /* 0x0000000000007941 */ /* 0x000fea0003800200 */
.L_x_3185:
        /* <DEDUP_REMOVED lines=99> */
.L_x_3188:
[----:B------:R-:W-:Y:S05]  /*70c0*/  BSYNC.RECONVERGENT B0 ;  /* 0x0000000000007941 */ /* 0x000fea0003800200 */
.L_x_3187:
        /* <DEDUP_REMOVED lines=95> */
.L_x_3190:
[----:B------:R-:W-:Y:S05]  /*76c0*/  BSYNC.RECONVERGENT B0 ;  /* 0x0000000000007941 */ /* 0x000fea0003800200 */
.L_x_3189:
        /* <DEDUP_REMOVED lines=95> */
.L_x_3192:
[----:B------:R-:W-:Y:S05]  /*7cc0*/  BSYNC.RECONVERGENT B0 ;  /* 0x0000000000007941 */ /* 0x000fea0003800200 */
.L_x_3191:
[----:B------:R-:W5:Y:S02]  /*7cd0*/  LD.E R3, desc[UR6][R148.64+0xd0] ;  /* 0x0000d00694037980 */ /* 0x000f64000c101900 */
[----:B-----5:R-:W-:Y:S05]  /*7ce0*/  IMAD.U32 R3, R3, -0x80, RZ ;  /* 0xffffff8003037824 */ /* 0x020fea00078e00ff */
[C---:B------:R-:W-:Y:S02]  /*7cf0*/  LEA R94, P1, R3.reuse, R94, 0x1 ;  /* 0x0000005e035e7211 */ /* 0x040fe400078208ff */
[C---:B------:R-:W-:Y:S02]  /*7d00*/  LEA R92, P0, R3.reuse, R92, 0x1 ;  /* 0x0000005c035c7211 */ /* 0x040fe400078008ff */
[C---:B------:R-:W-:Y:S02]  /*7d10*/  LEA.HI.X.SX32 R95, R3.reuse, R95, 0x1, P1 ;  /* 0x0000005f035f7211 */ /* 0x040fe400008f0eff */
[----:B------:R-:W-:Y:S09]  /*7d20*/  LEA.HI.X.SX32 R93, R3, R93, 0x1, P0 ;  /* 0x0000005d035d7211 */ /* 0x000ff200000f0eff */
.L_x_3159:
[----:B------:R-:W-:Y:S05]  /*7d30*/  BSYNC.RECONVERGENT B1 ;  /* 0x0000000000017941 */ /* 0x000fea0003800200 */
.L_x_3157:
        /* <DEDUP_REMOVED lines=101> */
.L_x_3194:
[----:B------:R-:W-:Y:S05]  /*8390*/  BSYNC.RECONVERGENT B0 ;  /* 0x0000000000007941 */ /* 0x000fea0003800200 */
.L_x_3193:
[----:B------:R-:W-:Y:S11]  /*83a0*/  ISETP.NE.AND P0, PT, R115, RZ, PT ;  /* 0x000000ff7300720c */ /* 0x000ff60003f05270 */
[----:B------:R-:W-:Y:S02]  /*83b0*/  @!UPT UIADD3 URZ, UPT, UPT, URZ, URZ, URZ ;  /* 0x000000fffffff290 */ /* 0x000fe4000fffe0ff */
[----:B------:R-:W-:Y:S05]  /*83c0*/  @P0 BRA `(.L_x_3195) ;  /* 0xffffff9c00fc0947 */ /* 0x000fea000383ffff */
.L_x_3156:
        /* <DEDUP_REMOVED lines=17> */
.L_x_3200:
[----:B------:R2:W-:Y:S02]  /*84e0*/  STS.128 [R62], RZ ;  /* 0x000000ff3e007388 */ /* 0x0005e40000000c00 */
.L_x_3199:
[----:B------:R-:W-:Y:S05]  /*84f0*/  BSYNC.RECONVERGENT B0 ;  /* 0x0000000000007941 */ /* 0x000fea0003800200 */
.L_x_3198:
        /* <DEDUP_REMOVED lines=13> */
.L_x_3197:
        /* <DEDUP_REMOVED lines=79> */
.L_x_3207:
[----:B------:R-:W-:Y:S05]  /*8ac0*/  BSYNC.RECONVERGENT B0 ;  /* 0x0000000000007941 */ /* 0x000fea0003800200 */
.L_x_3206:
[----:B-----5:R3:W-:Y:S01]  /*8ad0*/  STS.128 [R62], R8 ;  /* 0x000000083e007388 */ /* 0x0207e20000000c00 */
[----:B------:R-:W-:Y:S05]  /*8ae0*/  BRA `(.L_x_3204) ;  /* 0x0000000000047947 */ /* 0x000fea0003800000 */
.L_x_3205:
[----:B------:R2:W-:Y:S02]  /*8af0*/  STS.128 [R62], RZ ;  /* 0x000000ff3e007388 */ /* 0x0005e40000000c00 */
.L_x_3204:
[----:B------:R-:W-:Y:S05]  /*8b00*/  BSYNC.RECONVERGENT B1 ;  /* 0x0000000000017941 */ /* 0x000fea0003800200 */
.L_x_3203:
        /* <DEDUP_REMOVED lines=15> */
[----:B------:R-:W-:Y:S02]  /*8c00*/  HADD2.F32 R10, -RZ, R11.H1_H1 ;  /* 0x3000000bff0a7230 */ /* 0x000fe40000004100 */
[--C-:B------:R-:W-:Y:S02]  /*8c10*/  HADD2.F32 R18, -RZ, R9.reuse.H0_H0 ;  /* 0x20000009ff127230 */ /* 0x100fe40000004100 */
[----:B----4-:R-:W-:-:S02]  /*8c20*/  HADD2.F32 R20, -RZ, R9.H1_H1 ;  /* 0x30000009ff147230 */ /* 0x010fc40000004100 */
[----:B------:R-:W-:Y:S02]  /*8c30*/  HADD2.F32 R19, -RZ, R11.H0_H0 ;  /* 0x2000000bff137230 */ /* 0x000fe40000004100 */
[----:B---3--:R-:W-:Y:S02]  /*8c40*/  HADD2.F32 R0, -RZ, R3.H1_H1 ;  /* 0x30000003ff007230 */ /* 0x008fe40000004100 */
[----:B------:R-:W-:Y:S02]  /*8c50*/  HADD2.F32 R6, -RZ, R2.H1_H1 ;  /* 0x30000002ff067230 */ /* 0x000fe40000004100 */
[----:B--2---:R-:W-:Y:S02]  /*8c60*/  HADD2.F32 R7, -RZ, R5.H1_H1 ;  /* 0x30000005ff077230 */ /* 0x004fe40000004100 */
[----:B------:R-:W-:Y:S01]  /*8c70*/  FMUL.FTZ R16, R10, R0 ;  /* 0x000000000a107220 */ /* 0x000fe20000410000 */
[--C-:B------:R-:W-:Y:S02]  /*8c80*/  HADD2.F32 R9, -RZ, R4.reuse.H1_H1 ;  /* 0x30000004ff097230 */ /* 0x100fe40000004100 */
[----:B------:R-:W-:Y:S01]  /*8c90*/  FMUL.FTZ R17, R20, R6 ;  /* 0x0000000614117220 */ /* 0x000fe20000410000 */
[----:B------:R-:W-:-:S02]  /*8ca0*/  HADD2.F32 R4, -RZ, R4.H0_H0 ;  /* 0x20000004ff047230 */ /* 0x000fc40000004100 */
[-C--:B------:R-:W-:Y:S01]  /*8cb0*/  FMUL.FTZ R21, R10, R7.reuse ;  /* 0x000000070a157220 */ /* 0x080fe20000410000 */
[C---:B------:R-:W-:Y:S01]  /*8cc0*/  FFMA.FTZ R16, R19.reuse, R7, -R16 ;  /* 0x0000000713107223 */ /* 0x040fe20000010810 */
[-C--:B------:R-:W-:Y:S01]  /*8cd0*/  FMUL.FTZ R11, R20, R9.reuse ;  /* 0x00000009140b7220 */ /* 0x080fe20000410000 */
[----:B------:R-:W-:Y:S02]  /*8ce0*/  HADD2.F32 R7, -RZ, R8.H1_H1 ;  /* 0x30000008ff077230 */ /* 0x000fe40000004100 */
[----:B------:R-:W-:Y:S01]  /*8cf0*/  FFMA.FTZ R21, R19, R0, R21 ;  /* 0x0000000013157223 */ /* 0x000fe20000010015 */
[----:B------:R-:W-:Y:S02]  /*8d00*/  HADD2.F32 R2, -RZ, R2.H0_H0 ;  /* 0x20000002ff027230 */ /* 0x000fe40000004100 */
[C---:B------:R-:W-:Y:S01]  /*8d10*/  FFMA.FTZ R17, R18.reuse, R9, -R17 ;  /* 0x0000000912117223 */ /* 0x040fe20000010811 */
[----:B------:R-:W-:Y:S02]  /*8d20*/  HADD2.F32 R3, -RZ, R3.H0_H0 ;  /* 0x20000003ff037230 */ /* 0x000fe40000004100 */
[----:B------:R-:W-:Y:S01]  /*8d30*/  FFMA.FTZ R6, R18, R6, R11 ;  /* 0x0000000612067223 */ /* 0x000fe2000001000b */
[----:B------:R-:W-:-:S02]  /*8d40*/  HADD2.F32 R0, -RZ, R15.H1_H1 ;  /* 0x3000000fff007230 */ /* 0x000fc40000004100 */
[----:B------:R-:W-:Y:S01]  /*8d50*/  FMUL.FTZ R11, R7, R4 ;  /* 0x00000004070b7220 */ /* 0x000fe20000410000 */
[----:B------:R-:W-:Y:S01]  /*8d60*/  HADD2.F32 R5, -RZ, R5.H0_H0 ;  /* 0x20000005ff057230 */ /* 0x000fe20000004100 */
[----:B------:R-:W-:Y:S01]  /*8d70*/  F2FP.F16.F32.PACK_AB R16, R21, R16 ;  /* 0x000000101510723e */ /* 0x000fe200000000ff */
[----:B------:R-:W-:Y:S02]  /*8d80*/  HADD2.F32 R9, -RZ, R8.H0_H0 ;  /* 0x20000008ff097230 */ /* 0x000fe40000004100 */
[----:B------:R-:W-:Y:S01]  /*8d90*/  FMUL.FTZ R8, R7, R2 ;  /* 0x0000000207087220 */ /* 0x000fe20000410000 */
        /* <DEDUP_REMOVED lines=11> */
.L_x_3209:
[----:B------:R-:W-:Y:S05]  /*8e50*/  BSYNC.RECONVERGENT B0 ;  /* 0x0000000000007941 */ /* 0x000fea0003800200 */
.L_x_3208:
[----:B-----5:R3:W-:Y:S01]  /*8e60*/  STS.128 [R62+0x800], R8 ;  /* 0x000800083e007388 */ /* 0x0207e20000000c00 */
[----:B------:R-:W-:Y:S05]  /*8e70*/  BRA `(.L_x_3201) ;  /* 0x0000000800e07947 */ /* 0x000fea0003800000 */
.L_x_3202:
        /* <DEDUP_REMOVED lines=91> */
.L_x_3214:
[----:B------:R-:W-:Y:S05]  /*9430*/  BSYNC.RECONVERGENT B0 ;  /* 0x0000000000007941 */ /* 0x000fea0003800200 */
.L_x_3213:
[----:B-----5:R3:W-:Y:S01]  /*9440*/  STS.128 [R62], R20 ;  /* 0x000000143e007388 */ /* 0x0207e20000000c00 */
[----:B------:R-:W-:Y:S05]  /*9450*/  BRA `(.L_x_3211) ;  /* 0x0000000000047947 */ /* 0x000fea0003800000 */
.L_x_3212:
[----:B------:R2:W-:Y:S02]  /*9460*/  STS.128 [R62], RZ ;  /* 0x000000ff3e007388 */ /* 0x0005e40000000c00 */
.L_x_3211:
[----:B------:R-:W-:Y:S05]  /*9470*/  BSYNC.RECONVERGENT B1 ;  /* 0x0000000000017941 */ /* 0x000fea0003800200 */
.L_x_3210:
        /* <DEDUP_REMOVED lines=41> */
[----:B------:R-:W-:Y:S02]  /*9710*/  HADD2.F32 R16, -RZ, R16.H1_H1 ;  /* 0x30000010ff107230 */ /* 0x000fe40000004100 */
        /* <DEDUP_REMOVED lines=44> */
.L_x_3216:
[----:B------:R-:W-:Y:S05]  /*99e0*/  BSYNC.RECONVERGENT B0 ;  /* 0x0000000000007941 */ /* 0x000fea0003800200 */
.L_x_3215:
[----:B-----5:R4:W-:Y:S02]  /*99f0*/  STS.128 [R62+0x800], R20 ;  /* 0x000800143e007388 */ /* 0x0209e40000000c00 */
.L_x_3201:
[----:B------:R-:W-:Y:S05]  /*9a00*/  BSYNC.RECONVERGENT B2 ;  /* 0x0000000000027941 */ /* 0x000fea0003800200 */
.L_x_3196:
        /* <DEDUP_REMOVED lines=11> */
.L_x_3219:
[----:B------:R1:W-:Y:S02]  /*9ac0*/  STS.128 [R62+0x1000], RZ ;  /* 0x001000ff3e007388 */ /* 0x0003e40000000c00 */
.L_x_3218:
[----:B------:R-:W-:Y:S05]  /*9ad0*/  BSYNC.RECONVERGENT B0 ;  /* 0x0000000000007941 */ /* 0x000fea0003800200 */
.L_x_3217:
        /* <DEDUP_REMOVED lines=12> */
.L_x_3222:
[----:B------:R2:W-:Y:S02]  /*9ba0*/  STS.128 [R62+0x1800], RZ ;  /* 0x001800ff3e007388 */ /* 0x0005e40000000c00 */
.L_x_3221:
[----:B------:R-:W-:Y:S05]  /*9bb0*/  BSYNC.RECONVERGENT B0 ;  /* 0x0000000000007941 */ /* 0x000fea0003800200 */
.L_x_3220:
        /* <DEDUP_REMOVED lines=13> */
.L_x_3225:
[----:B------:R3:W-:Y:S02]  /*9c90*/  STS.128 [R62+0x2000], RZ ;  /* 0x002000ff3e007388 */ /* 0x0007e40000000c00 */
.L_x_3224:
[----:B------:R-:W-:Y:S05]  /*9ca0*/  BSYNC.RECONVERGENT B0 ;  /* 0x0000000000007941 */ /* 0x000fea0003800200 */
.L_x_3223:
        /* <DEDUP_REMOVED lines=13> */
.L_x_3228:
[----:B------:R1:W-:Y:S02]  /*9d80*/  STS.128 [R62+0x2800], RZ ;  /* 0x002800ff3e007388 */ /* 0x0003e40000000c00 */
.L_x_3227:
[----:B------:R-:W-:Y:S05]  /*9d90*/  BSYNC.RECONVERGENT B0 ;  /* 0x0000000000007941 */ /* 0x000fea0003800200 */
.L_x_3226:
        /* <DEDUP_REMOVED lines=16> */
.L_x_3231:
[----:B------:R1:W-:Y:S02]  /*9ea0*/  STS.128 [R62+0x3000], RZ ;  /* 0x003000ff3e007388 */ /* 0x0003e40000000c00 */
.L_x_3230:
[----:B------:R-:W-:Y:S05]  /*9eb0*/  BSYNC.RECONVERGENT B0 ;  /* 0x0000000000007941 */ /* 0x000fea0003800200 */
.L_x_3229:
        /* <DEDUP_REMOVED lines=13> */
.L_x_3234:
[----:B------:R1:W-:Y:S02]  /*9f90*/  STS.128 [R62+0x3800], RZ ;  /* 0x003800ff3e007388 */ /* 0x0003e40000000c00 */
.L_x_3233:
[----:B------:R-:W-:Y:S05]  /*9fa0*/  BSYNC.RECONVERGENT B0 ;  /* 0x0000000000007941 */ /* 0x000fea0003800200 */
.L_x_3232:
        /* <DEDUP_REMOVED lines=16> */
.L_x_3237:
[----:B------:R3:W-:Y:S02]  /*a0b0*/  STS.128 [R62+0x4000], RZ ;  /* 0x004000ff3e007388 */ /* 0x0007e40000000c00 */
.L_x_3236:
[----:B------:R-:W-:Y:S05]  /*a0c0*/  BSYNC.RECONVERGENT B0 ;  /* 0x0000000000007941 */ /* 0x000fea0003800200 */
.L_x_3235:
        /* <DEDUP_REMOVED lines=14> */
.L_x_3240:
[----:B------:R1:W-:Y:S02]  /*a1b0*/  STS.128 [R62+0x4800], RZ ;  /* 0x004800ff3e007388 */ /* 0x0003e40000000c00 */
.L_x_3239:
[----:B------:R-:W-:Y:S05]  /*a1c0*/  BSYNC.RECONVERGENT B0 ;  /* 0x0000000000007941 */ /* 0x000fea0003800200 */
.L_x_3238:
[----:B----4-:R-:W4:Y:S04]  /*a1d0*/  LD.E.64 R20, desc[UR6][R148.64+0x1c0] ;  /* 0x0001c00694147980 */ /* 0x010f28000c101b00 */
[----:B-1----:R-:W3:Y:S01]  /*a1e0*/  LD.E.64 R18, desc[UR6][R148.64+0x1b8] ;  /* 0x0001b80694127980 */ /* 0x002ee2000c101b00 */
[----:B--2---:R-:W-:Y:S02]  /*a1f0*/  MOV R16, R180 ;  /* 0x000000b400107202 */ /* 0x004fe40000000f00 */
[----:B------:R-:W-:Y:S01]  /*a200*/  MOV R17, RZ ;  /* 0x000000ff00117202 */ /* 0x000fe20000000f00 */
[----:B------:R-:W2:Y:S04]  /*a210*/  LD.E R3, desc[UR6][R148.64+0xd8] ;  /* 0x0000d80694037980 */ /* 0x000ea8000c101900 */
[----:B------:R-:W0:Y:S01]  /*a220*/  LDGDEPBAR ;  /* 0x00000000000079af */ /* 0x000e220000000000 */
[----:B----4-:R-:W-:-:S04]  /*a230*/  IMAD.WIDE.U32 R16, R179, R20, R16 ;  /* 0x00000014b3107225 */ /* 0x010fc800078e0010 */
[----:B------:R-:W-:Y:S01]  /*a240*/  IMAD R0, R21, R179, RZ ;  /* 0x000000b315007224 */ /* 0x000fe200078e02ff */
[----:B---3--:R-:W-:-:S04]  /*a250*/  LEA R18, P0, R16, R18, 0x2 ;  /* 0x0000001210127211 */ /* 0x008fc800078010ff */
[----:B------:R-:W-:-:S04]  /*a260*/  IADD3 R0, PT, PT, R17, R0, RZ ;  /* 0x0000000011007210 */ /* 0x000fc80007ffe0ff */
[----:B------:R-:W-:-:S05]  /*a270*/  LEA.HI.X R19, R16, R19, R0, 0x2, P0 ;  /* 0x0000001310137211 */ /* 0x000fca00000f1400 */
[----:B------:R-:W3:Y:S01]  /*a280*/  LD.E R0, desc[UR6][R18.64] ;  /* 0x0000000612007980 */ /* 0x000ee2000c101900 */
[----:B--2---:R-:W3:Y:S01]  /*a290*/  MUFU.RCP R3, R3 ;  /* 0x0000000300037308 */ /* 0x004ee20000001000 */
[----:B------:R-:W-:-:S04]  /*a2a0*/  DEPBAR.LE SB0, 0x0 ;  /* 0x000080000000791a */ /* 0x000fc80000000000 */
[----:B------:R-:W-:Y:S01]  /*a2b0*/  BSSY.RECONVERGENT B0, `(.L_x_3241) ;  /* 0x000000e000007945 */ /* 0x000fe20003800200 */
[----:B------:R-:W-:Y:S01]  /*a2c0*/  BAR.SYNC.DEFER_BLOCKING 0x0 ;  /* 0x0000000000007b1d */ /* 0x000fe20000010000 */
[----:B---3--:R-:W-:-:S05]  /*a2d0*/  FMUL.FTZ R0, R0, R3 ;  /* 0x0000000300007220 */ /* 0x008fca0000410000 */
        /* <DEDUP_REMOVED lines=8> */
.L_x_3243:
[----:B------:R2:W-:Y:S01]  /*a360*/  STS.128 [R62+0x5000], RZ ;  /* 0x005000ff3e007388 */ /* 0x0005e20000000c00 */
[----:B------:R-:W-:Y:S05]  /*a370*/  BRA `(.L_x_3244) ;  /* 0x0000000000047947 */ /* 0x000fea0003800000 */
.L_x_3242:
[----:B------:R3:W-:Y:S02]  /*a380*/  STS.128 [R62+0x5000], RZ ;  /* 0x005000ff3e007388 */ /* 0x0007e40000000c00 */
.L_x_3244:
[----:B------:R-:W-:Y:S05]  /*a390*/  BSYNC.RECONVERGENT B0 ;  /* 0x0000000000007941 */ /* 0x000fea0003800200 */
.L_x_3241:
        /* <DEDUP_REMOVED lines=13> */
.L_x_3247:
[----:B------:R1:W-:Y:S02]  /*a470*/  STS.128 [R62+0x5800], RZ ;  /* 0x005800ff3e007388 */ /* 0x0003e40000000c00 */
.L_x_3246:
[----:B------:R-:W-:Y:S05]  /*a480*/  BSYNC.RECONVERGENT B0 ;  /* 0x0000000000007941 */ /* 0x000fea0003800200 */
.L_x_3245:
        /* <DEDUP_REMOVED lines=13> */
.L_x_3250:
[----:B------:R1:W-:Y:S02]  /*a560*/  STS.128 [R62+0x6000], RZ ;  /* 0x006000ff3e007388 */ /* 0x0003e40000000c00 */
.L_x_3249:
[----:B------:R-:W-:Y:S05]  /*a570*/  BSYNC.RECONVERGENT B0 ;  /* 0x0000000000007941 */ /* 0x000fea0003800200 */
.L_x_3248:
        /* <DEDUP_REMOVED lines=13> */
.L_x_3253:
[----:B------:R1:W-:Y:S02]  /*a650*/  STS.128 [R62+0x6800], RZ ;  /* 0x006800ff3e007388 */ /* 0x0003e40000000c00 */
.L_x_3252:
[----:B------:R-:W-:Y:S05]  /*a660*/  BSYNC.RECONVERGENT B0 ;  /* 0x0000000000007941 */ /* 0x000fea0003800200 */
.L_x_3251:
        /* <DEDUP_REMOVED lines=16> */
.L_x_3256:
[----:B------:R1:W-:Y:S02]  /*a770*/  STS.128 [R62+0x7000], RZ ;  /* 0x007000ff3e007388 */ /* 0x0003e40000000c00 */
.L_x_3255:
[----:B------:R-:W-:Y:S05]  /*a780*/  BSYNC.RECONVERGENT B0 ;  /* 0x0000000000007941 */ /* 0x000fea0003800200 */
.L_x_3254:
        /* <DEDUP_REMOVED lines=13> */
.L_x_3259:
[----:B------:R1:W-:Y:S02]  /*a860*/  STS.128 [R62+0x7800], RZ ;  /* 0x007800ff3e007388 */ /* 0x0003e40000000c00 */
.L_x_3258:
[----:B------:R-:W-:Y:S05]  /*a870*/  BSYNC.RECONVERGENT B0 ;  /* 0x0000000000007941 */ /* 0x000fea0003800200 */
.L_x_3257:
        /* <DEDUP_REMOVED lines=16> */
.L_x_3262:
[----:B------:R1:W-:Y:S02]  /*a980*/  STS.128 [R62+0x8000], RZ ;  /* 0x008000ff3e007388 */ /* 0x0003e40000000c00 */
.L_x_3261:
[----:B------:R-:W-:Y:S05]  /*a990*/  BSYNC.RECONVERGENT B0 ;  /* 0x0000000000007941 */ /* 0x000fea0003800200 */
.L_x_3260:
        /* <DEDUP_REMOVED lines=14> */
.L_x_3265:
[----:B------:R1:W-:Y:S02]  /*aa80*/  STS.128 [R62+0x8800], RZ ;  /* 0x008800ff3e007388 */ /* 0x0003e40000000c00 */
.L_x_3264:
[----:B------:R-:W-:Y:S05]  /*aa90*/  BSYNC.RECONVERGENT B0 ;  /* 0x0000000000007941 */ /* 0x000fea0003800200 */
.L_x_3263:
[----:B------:R-:W2:Y:S01]  /*aaa0*/  LD.E R2, desc[UR6][R148.64+0x18c] ;  /* 0x00018c0694027980 */ /* 0x000ea2000c101900 */
[C---:B------:R-:W-:Y:S01]  /*aab0*/  SHF.L.U32 R3, R60.reuse, 0x4, RZ ;  /* 0x000000043c037819 */ /* 0x040fe200000006ff */
[----:B------:R-:W-:Y:S01]  /*aac0*/  BSSY.RECONVERGENT B1, `(.L_x_3266) ;  /* 0x0000205000017945 */ /* 0x000fe20003800200 */
[----:B------:R-:W-:Y:S01]  /*aad0*/  SHF.R.U32.HI R164, RZ, 0x1, R60 ;  /* 0x00000001ffa47819 */ /* 0x000fe2000001163c */
[----:B------:R-:W0:Y:S01]  /*aae0*/  LDGDEPBAR ;  /* 0x00000000000079af */ /* 0x000e220000000000 */
[----:B-1----:R-:W-:Y:S02]  /*aaf0*/  SHF.L.U32 R6, R60, 0x5, RZ ;  /* 0x000000053c067819 */ /* 0x002fe400000006ff */
[----:B------:R-:W-:Y:S02]  /*ab00*/  LOP3.LUT R165, R3, 0x3e00, RZ, 0xc0, !PT ;  /* 0x00003e0003a57812 */ /* 0x000fe400078ec0ff */
[----:B------:R-:W-:Y:S02]  /*ab10*/  LOP3.LUT R9, R164, 0x8, RZ, 0xc0, !PT ;  /* 0x00000008a4097812 */ /* 0x000fe400078ec0ff */
[----:B------:R-:W-:-:S02]  /*ab20*/  LOP3.LUT R7, R6, 0xc0, RZ, 0xc0, !PT ;  /* 0x000000c006077812 */ /* 0x000fc400078ec0ff */
[----:B------:R-:W-:Y:S02]  /*ab30*/  LOP3.LUT R3, R3, 0x100, RZ, 0xc0, !PT ;  /* 0x0000010003037812 */ /* 0x000fe400078ec0ff */
[--C-:B------:R-:W-:Y:S02]  /*ab40*/  LOP3.LUT R5, R165, 0x20, R6.reuse, 0xf8, !PT ;  /* 0x00000020a5057812 */ /* 0x100fe400078ef806 */
[----:B------:R-:W-:Y:S02]  /*ab50*/  LOP3.LUT R14, R9, 0xc0, R6, 0xf8, !PT ;  /* 0x000000c0090e7812 */ /* 0x000fe400078ef806 */
[----:B------:R-:W-:Y:S02]  /*ab60*/  LOP3.LUT R4, R7, 0x8, R60, 0xf8, !PT ;  /* 0x0000000807047812 */ /* 0x000fe400078ef83c */
[--C-:B------:R-:W-:Y:S02]  /*ab70*/  LOP3.LUT R3, R3, 0x20, R6.reuse, 0xf8, !PT ;  /* 0x0000002003037812 */ /* 0x100fe400078ef806 */
[----:B------:R-:W-:-:S02]  /*ab80*/  LOP3.LUT R5, R5, 0x100, R6, 0xf8, !PT ;  /* 0x0000010005057812 */ /* 0x000fc400078ef806 */
[--C-:B------:R-:W-:Y:S02]  /*ab90*/  LOP3.LUT R14, R14, 0x18, R61.reuse, 0x78, !PT ;  /* 0x000000180e0e7812 */ /* 0x100fe400078e783d */
[----:B------:R-:W-:Y:S02]  /*aba0*/  LOP3.LUT R4, R4, 0x18, R61, 0x78, !PT ;  /* 0x0000001804047812 */ /* 0x000fe400078e783d */
[----:B------:R-:W-:Y:S02]  /*abb0*/  LOP3.LUT R6, R5, R14, RZ, 0xfc, !PT ;  /* 0x0000000e05067212 */ /* 0x000fe400078efcff */
[----:B------:R-:W-:Y:S02]  /*abc0*/  LOP3.LUT R4, R3, R4, RZ, 0xfc, !PT ;  /* 0x0000000403047212 */ /* 0x000fe400078efcff */
[-C--:B------:R-:W-:Y:S02]  /*abd0*/  LEA R3, R6, R63.reuse, 0x1 ;  /* 0x0000003f06037211 */ /* 0x080fe400078e08ff */
[----:B------:R-:W-:-:S02]  /*abe0*/  LEA R42, R4, R63, 0x1 ;  /* 0x0000003f042a7211 */ /* 0x000fc400078e08ff */
[----:B------:R-:W-:Y:S01]  /*abf0*/  LOP3.LUT P0, RZ, R60, 0x4, RZ, 0xc0, !PT ;  /* 0x000000043cff7812 */ /* 0x000fe2000780c0ff */
[----:B------:R-:W-:Y:S01]  /*ac00*/  LDSM.16.M88.4 R4, [R3] ;  /* 0x000000000304783b */ /* 0x000fe20000000200 */
[----:B------:R-:W-:Y:S02]  /*ac10*/  MOV R40, 0x20 ;  /* 0x0000002000287802 */ /* 0x000fe40000000f00 */
[----:B------:R-:W-:Y:S01]  /*ac20*/  ISETP.NE.AND P1, PT, R57, 0x1, PT ;  /* 0x000000013900780c */ /* 0x000fe20003f25270 */
[----:B------:R-:W1:Y:S01]  /*ac30*/  LDSM.16.M88.4 R16, [R42+0x1000] ;  /* 0x001000002a10783b */ /* 0x000e620000000200 */
[----:B------:R-:W-:-:S03]  /*ac40*/  SEL R40, R40, 0xffffffe0, !P0 ;  /* 0xffffffe028287807 */ /* 0x000fc60004000000 */
[----:B------:R-:W-:Y:S01]  /*ac50*/  LDSM.16.M88.4 R8, [R42+0x1400] ;  /* 0x001400002a08783b */ /* 0x000fe20000000200 */
[-C--:B------:R-:W-:Y:S02]  /*ac60*/  IADD3 R24, PT, PT, R3, R40.reuse, RZ ;  /* 0x0000002803187210 */ /* 0x080fe40007ffe0ff */
[----:B------:R-:W-:Y:S01]  /*ac70*/  IADD3 R40, PT, PT, R42, R40, RZ ;  /* 0x000000282a287210 */ /* 0x000fe20007ffe0ff */
[----:B------:R-:W-:Y:S04]  /*ac80*/  LDSM.16.M88.4 R32, [R42+0x1800] ;  /* 0x001800002a20783b */ /* 0x000fe80000000200 */
[----:B-----5:R-:W-:Y:S04]  /*ac90*/  LDSM.16.M88.4 R24, [R24] ;  /* 0x000000001818783b */ /* 0x020fe80000000200 */
        /* <DEDUP_REMOVED lines=85> */
[----:B------:R-:W1:Y:S01]  /*b1f0*/  MUFU.TANH R83, R83 ;  /* 0x0000005300537308 */ /* 0x000e620000002400 */
[-C--:B------:R-:W-:Y:S01]  /*b200*/  FMUL.FTZ R32, R32, R2.reuse ;  /* 0x0000000220207220 */ /* 0x080fe20000410000 */
[-C--:B------:R-:W-:Y:S01]  /*b210*/  FMUL.FTZ R109, R33, R2.reuse ;  /* 0x00000002216d7220 */ /* 0x080fe20000410000 */
[-C--:B------:R-:W-:Y:S01]  /*b220*/  FMUL.FTZ R111, R34, R2.reuse ;  /* 0x00000002226f7220 */ /* 0x080fe20000410000 */
[-C--:B------:R-:W-:Y:S01]  /*b230*/  FMUL.FTZ R113, R35, R2.reuse ;  /* 0x0000000223717220 */ /* 0x080fe20000410000 */
[----:B------:R-:W-:Y:S03]  /*b240*/  HMMA.16816.F32 R36, R4, R38, RZ ;  /* 0x000000260424723c */ /* 0x000fe600000018ff */
[----:B------:R4:W1:Y:S05]  /*b250*/  MUFU.TANH R105, R32 ;  /* 0x0000002000697308 */ /* 0x00086a0000002400 */
[C---:B---3--:R-:W-:Y:S03]  /*b260*/  HMMA.16816.F32 R16, R24.reuse, R20, R16 ;  /* 0x000000141810723c */ /* 0x048fe60000001810 */
[-C--:B------:R-:W-:Y:S01]  /*b270*/  FMUL.FTZ R115, R8, R2.reuse ;  /* 0x0000000208737220 */ /* 0x080fe20000410000 */
[-C--:B------:R-:W-:Y:S01]  /*b280*/  FMUL.FTZ R117, R9, R2.reuse ;  /* 0x0000000209757220 */ /* 0x080fe20000410000 */
[-C--:B------:R-:W-:Y:S01]  /*b290*/  FMUL.FTZ R119, R10, R2.reuse ;  /* 0x000000020a777220 */ /* 0x080fe20000410000 */
[-C--:B------:R-:W-:Y:S01]  /*b2a0*/  FMUL.FTZ R107, R11, R2.reuse ;  /* 0x000000020b6b7220 */ /* 0x080fe20000410000 */
[----:B------:R-:W3:Y:S01]  /*b2b0*/  MUFU.TANH R67, R67 ;  /* 0x0000004300437308 */ /* 0x000ee20000002400 */
[----:B----4-:R-:W4:Y:S04]  /*b2c0*/  LDSM.16.M88.4 R32, [R40+0x2800] ;  /* 0x002800002820783b */ /* 0x010f280000000200 */
[----:B------:R-:W-:Y:S01]  /*b2d0*/  HMMA.16816.F32 R36, R24, R22, R36 ;  /* 0x000000161824723c */ /* 0x000fe20000001824 */
[----:B------:R-:W1:Y:S02]  /*b2e0*/  LDSM.16.M88.4 R20, [R42+0x2c00] ;  /* 0x002c00002a14783b */ /* 0x000e640000000200 */
[----:B------:R-:W1:Y:S04]  /*b2f0*/  MUFU.TANH R55, R55 ;  /* 0x0000003700377308 */ /* 0x000e680000002400 */
[-C--:B------:R-:W-:Y:S01]  /*b300*/  FMUL.FTZ R16, R16, R2.reuse ;  /* 0x0000000210107220 */ /* 0x080fe20000410000 */
[-C--:B------:R-:W-:Y:S01]  /*b310*/  FMUL.FTZ R17, R17, R2.reuse ;  /* 0x0000000211117220 */ /* 0x080fe20000410000 */
[-C--:B------:R-:W-:Y:S01]  /*b320*/  FMUL.FTZ R18, R18, R2.reuse ;  /* 0x0000000212127220 */ /* 0x080fe20000410000 */
[-C--:B------:R-:W-:Y:S01]  /*b330*/  FMUL.FTZ R129, R19, R2.reuse ;  /* 0x0000000213817220 */ /* 0x080fe20000410000 */
[C---:B--2---:R-:W-:Y:S01]  /*b340*/  HMMA.16816.F32 R8, R4.reuse, R28, RZ ;  /* 0x0000001c0408723c */ /* 0x044fe200000018ff */
[----:B------:R-:W2:Y:S07]  /*b350*/  MUFU.TANH R123, R16 ;  /* 0x00000010007b7308 */ /* 0x000eae0000002400 */
        /* <DEDUP_REMOVED lines=13> */
[C---:B-1----:R-:W-:Y:S02]  /*b430*/  HMMA.16816.F32 R32, R4.reuse, R20, RZ ;  /* 0x000000140420723c */ /* 0x042fe400000018ff */
[-C--:B------:R-:W-:Y:S01]  /*b440*/  FMUL.FTZ R8, R8, R2.reuse ;  /* 0x0000000208087220 */ /* 0x080fe20000410000 */
[-C--:B------:R-:W-:Y:S01]  /*b450*/  FMUL.FTZ R9, R9, R2.reuse ;  /* 0x0000000209097220 */ /* 0x080fe20000410000 */
[-C--:B------:R-:W-:Y:S01]  /*b460*/  FMUL.FTZ R151, R10, R2.reuse ;  /* 0x000000020a977220 */ /* 0x080fe20000410000 */
[-C--:B------:R-:W-:Y:S01]  /*b470*/  FMUL.FTZ R153, R11, R2.reuse ;  /* 0x000000020b997220 */ /* 0x080fe20000410000 */
[----:B------:R-:W1:Y:S01]  /*b480*/  MUFU.TANH R145, R8 ;  /* 0x0000000800917308 */ /* 0x000e620000002400 */
[----:B----4-:R-:W4:Y:S01]  /*b490*/  LDSM.16.M88.4 R36, [R42+0x3000] ;  /* 0x003000002a24783b */ /* 0x010f220000000200 */
[----:B------:R-:W-:Y:S03]  /*b4a0*/  HMMA.16816.F32 R20, R4, R22, RZ ;  /* 0x000000160414723c */ /* 0x000fe600000018ff */
[-C--:B------:R-:W-:Y:S01]  /*b4b0*/  FMUL.FTZ R28, R28, R2.reuse ;  /* 0x000000021c1c7220 */ /* 0x080fe20000410000 */
[-C--:B------:R-:W-:Y:S01]  /*b4c0*/  FMUL.FTZ R157, R29, R2.reuse ;  /* 0x000000021d9d7220 */ /* 0x080fe20000410000 */
[-C--:B------:R-:W-:Y:S01]  /*b4d0*/  FMUL.FTZ R159, R30, R2.reuse ;  /* 0x000000021e9f7220 */ /* 0x080fe20000410000 */
        /* <DEDUP_REMOVED lines=10> */
[C---:B----4-:R-:W-:Y:S02]  /*b580*/  HMMA.16816.F32 R16, R4.reuse, R36, RZ ;  /* 0x000000240410723c */ /* 0x050fe400000018ff */
[-C--:B------:R-:W-:Y:S01]  /*b590*/  FMUL.FTZ R32, R32, R2.reuse ;  /* 0x0000000220207220 */ /* 0x080fe20000410000 */
[-C--:B------:R-:W-:Y:S01]  /*b5a0*/  FMUL.FTZ R193, R33, R2.reuse ;  /* 0x0000000221c17220 */ /* 0x080fe20000410000 */
[-C--:B------:R-:W-:Y:S01]  /*b5b0*/  FMUL.FTZ R191, R34, R2.reuse ;  /* 0x0000000222bf7220 */ /* 0x080fe20000410000 */
[-C--:B------:R-:W-:Y:S01]  /*b5c0*/  FMUL.FTZ R163, R35, R2.reuse ;  /* 0x0000000223a37220 */ /* 0x080fe20000410000 */
[----:B------:R4:W1:Y:S02]  /*b5d0*/  MUFU.TANH R169, R32 ;  /* 0x0000002000a97308 */ /* 0x0008640000002400 */
        /* <DEDUP_REMOVED lines=13> */
[----:B------:R-:W1:Y:S01]  /*b6b0*/  MUFU.TANH R109, R109 ;  /* 0x0000006d006d7308 */ /* 0x000e620000002400 */
[-C--:B------:R-:W-:Y:S01]  /*b6c0*/  FMUL.FTZ R16, R16, R2.reuse ;  /* 0x0000000210107220 */ /* 0x080fe20000410000 */
[-C--:B------:R-:W-:Y:S01]  /*b6d0*/  FMUL.FTZ R17, R17, R2.reuse ;  /* 0x0000000211117220 */ /* 0x080fe20000410000 */
[-C--:B------:R-:W-:Y:S01]  /*b6e0*/  FMUL.FTZ R18, R18, R2.reuse ;  /* 0x0000000212127220 */ /* 0x080fe20000410000 */
[-C--:B------:R-:W-:Y:S01]  /*b6f0*/  FMUL.FTZ R209, R19, R2.reuse ;  /* 0x0000000213d17220 */ /* 0x080fe20000410000 */
[----:B------:R-:W-:Y:S03]  /*b700*/  HMMA.16816.F32 R28, R4, R30, RZ ;  /* 0x0000001e041c723c */ /* 0x000fe600000018ff */
        /* <DEDUP_REMOVED lines=68> */
[----:B------:R1:W1:Y:S01]  /*bb50*/  MUFU.TANH R219, R37 ;  /* 0x0000002500db7308 */ /* 0x0002620000002400 */
[----:B--2---:R-:W2:Y:S01]  /*bb60*/  LDSM.16.M88.4 R16, [R40+0x4400] ;  /* 0x004400002810783b */ /* 0x004ea20000000200 */
[C---:B----4-:R-:W-:Y:S02]  /*bb70*/  HMMA.16816.F32 R32, R4.reuse, R20, RZ ;  /* 0x000000140420723c */ /* 0x050fe400000018ff */
[-C--:B------:R-:W-:Y:S01]  /*bb80*/  FMUL.FTZ R8, R8, R2.reuse ;  /* 0x0000000208087220 */ /* 0x080fe20000410000 */
[-C--:B------:R-:W-:Y:S01]  /*bb90*/  FMUL.FTZ R9, R9, R2.reuse ;  /* 0x0000000209097220 */ /* 0x080fe20000410000 */
[-C--:B------:R-:W-:Y:S01]  /*bba0*/  FMUL.FTZ R195, R10, R2.reuse ;  /* 0x000000020ac37220 */ /* 0x080fe20000410000 */
[-C--:B------:R-:W-:Y:S01]  /*bbb0*/  FMUL.FTZ R211, R11, R2.reuse ;  /* 0x000000020bd37220 */ /* 0x080fe20000410000 */
[----:B------:R-:W4:Y:S02]  /*bbc0*/  MUFU.TANH R221, R8 ;  /* 0x0000000800dd7308 */ /* 0x000f240000002400 */
[----:B------:R-:W-:Y:S02]  /*bbd0*/  HMMA.16816.F32 R20, R4, R22, RZ ;  /* 0x000000160414723c */ /* 0x000fe400000018ff */
[-C--:B------:R-:W-:Y:S01]  /*bbe0*/  FMUL.FTZ R28, R28, R2.reuse ;  /* 0x000000021c1c7220 */ /* 0x080fe20000410000 */
[----:B-1----:R-:W1:Y:S01]  /*bbf0*/  LDSM.16.M88.4 R36, [R42+0x4800] ;  /* 0x004800002a24783b */ /* 0x002e620000000200 */
[-C--:B------:R-:W-:Y:S01]  /*bc00*/  FMUL.FTZ R251, R29, R2.reuse ;  /* 0x000000021dfb7220 */ /* 0x080fe20000410000 */
[-C--:B------:R-:W-:Y:S01]  /*bc10*/  FMUL.FTZ R223, R30, R2.reuse ;  /* 0x000000021edf7220 */ /* 0x080fe20000410000 */
[----:B------:R3:W1:Y:S01]  /*bc20*/  MUFU.TANH R231, R9 ;  /* 0x0000000900e77308 */ /* 0x0006620000002400 */
[----:B------:R-:W-:-:S07]  /*bc30*/  FMUL.FTZ R237, R31, R2 ;  /* 0x000000021fed7220 */ /* 0x000fce0000410000 */
[----:B------:R4:W1:Y:S08]  /*bc40*/  MUFU.TANH R245, R28 ;  /* 0x0000001c00f57308 */ /* 0x0008700000002400 */
[----:B------:R-:W1:Y:S01]  /*bc50*/  MUFU.TANH R141, R141 ;  /* 0x0000008d008d7308 */ /* 0x000e620000002400 */
[----:B---3--:R-:W3:Y:S01]  /*bc60*/  LDSM.16.M88.4 R8, [R40+0x4800] ;  /* 0x004800002808783b */ /* 0x008ee20000000200 */
[C---:B--2---:R-:W-:Y:S06]  /*bc70*/  HMMA.16816.F32 R32, R24.reuse, R16, R32 ;  /* 0x000000101820723c */ /* 0x044fec0000001820 */
[----:B------:R-:W2:Y:S01]  /*bc80*/  MUFU.TANH R143, R143 ;  /* 0x0000008f008f7308 */ /* 0x000ea20000002400 */
[----:B----4-:R4:W2:Y:S01]  /*bc90*/  LDSM.16.M88.4 R28, [R42+0x4c00] ;  /* 0x004c00002a1c783b */ /* 0x0108a20000000200 */
[----:B------:R-:W-:Y:S06]  /*bca0*/  HMMA.16816.F32 R20, R24, R18, R20 ;  /* 0x000000121814723c */ /* 0x000fec0000001814 */
[----:B------:R-:W2:Y:S02]  /*bcb0*/  MUFU.TANH R151, R151 ;  /* 0x0000009700977308 */ /* 0x000ea40000002400 */
[C---:B-1----:R-:W-:Y:S03]  /*bcc0*/  HMMA.16816.F32 R16, R4.reuse, R36, RZ ;  /* 0x000000240410723c */ /* 0x042fe600000018ff */
[-C--:B------:R-:W-:Y:S01]  /*bcd0*/  FMUL.FTZ R32, R32, R2.reuse ;  /* 0x0000000220207220 */ /* 0x080fe20000410000 */
[-C--:B------:R-:W-:Y:S01]  /*bce0*/  FMUL.FTZ R84, R33, R2.reuse ;  /* 0x0000000221547220 */ /* 0x080fe20000410000 */
[-C--:B------:R-:W-:Y:S01]  /*bcf0*/  FMUL.FTZ R233, R34, R2.reuse ;  /* 0x0000000222e97220 */ /* 0x080fe20000410000 */
[-C--:B------:R-:W-:Y:S01]  /*bd00*/  FMUL.FTZ R239, R35, R2.reuse ;  /* 0x0000000223ef7220 */ /* 0x080fe20000410000 */
[----:B------:R1:W1:Y:S01]  /*bd10*/  MUFU.TANH R82, R32 ;  /* 0x0000002000527308 */ /* 0x0002620000002400 */
[----:B------:R-:W-:Y:S03]  /*bd20*/  HMMA.16816.F32 R36, R4, R38, RZ ;  /* 0x000000260424723c */ /* 0x000fe600000018ff */
[-C--:B----4-:R-:W-:Y:S01]  /*bd30*/  FMUL.FTZ R42, R21, R2.reuse ;  /* 0x00000002152a7220 */ /* 0x090fe20000410000 */
[-C--:B------:R-:W-:Y:S01]  /*bd40*/  FMUL.FTZ R241, R22, R2.reuse ;  /* 0x0000000216f17220 */ /* 0x080fe20000410000 */
[----:B------:R-:W-:-:S02]  /*bd50*/  FMUL.FTZ R243, R23, R2 ;  /* 0x0000000217f37220 */ /* 0x000fc40000410000 */
[----:B------:R-:W4:Y:S05]  /*bd60*/  MUFU.TANH R153, R153 ;  /* 0x0000009900997308 */ /* 0x000f2a0000002400 */
[----:B---3--:R-:W-:Y:S01]  /*bd70*/  HMMA.16816.F32 R16, R24, R8, R16 ;  /* 0x000000081810723c */ /* 0x008fe20000001810 */
[----:B------:R-:W-:Y:S02]  /*bd80*/  FMUL.FTZ R8, R20, R2 ;  /* 0x0000000214087220 */ /* 0x000fe40000410000 */
[----:B------:R-:W3:Y:S01]  /*bd90*/  MUFU.TANH R157, R157 ;  /* 0x0000009d009d7308 */ /* 0x000ee20000002400 */
[----:B-1----:R-:W1:Y:S01]  /*bda0*/  LDSM.16.M88.4 R32, [R40+0x4c00] ;  /* 0x004c00002820783b */ /* 0x002e620000000200 */
[----:B------:R-:W-:-:S04]  /*bdb0*/  DEPBAR.LE SB0, 0x0 ;  /* 0x000080000000791a */ /* 0x000fc80000000000 */
[C---:B--2---:R-:W-:Y:S02]  /*bdc0*/  HMMA.16816.F32 R20, R4.reuse, R28, RZ ;  /* 0x0000001c0414723c */ /* 0x044fe400000018ff */
[----:B------:R-:W2:Y:S06]  /*bdd0*/  MUFU.TANH R159, R159 ;  /* 0x0000009f009f7308 */ /* 0x000eac0000002400 */
[----:B------:R-:W-:Y:S02]  /*bde0*/  HMMA.16816.F32 R4, R4, R30, RZ ;  /* 0x0000001e0404723c */ /* 0x000fe400000018ff */
[-C--:B------:R-:W-:Y:S01]  /*bdf0*/  FMUL.FTZ R16, R16, R2.reuse ;  /* 0x0000000210107220 */ /* 0x080fe20000410000 */
[-C--:B------:R-:W-:Y:S01]  /*be00*/  FMUL.FTZ R249, R19, R2.reuse ;  /* 0x0000000213f97220 */ /* 0x080fe20000410000 */
[-C--:B------:R-:W-:Y:S01]  /*be10*/  FMUL.FTZ R17, R17, R2.reuse ;  /* 0x0000000211117220 */ /* 0x080fe20000410000 */
[----:B------:R-:W-:Y:S01]  /*be20*/  FMUL.FTZ R18, R18, R2 ;  /* 0x0000000212127220 */ /* 0x000fe20000410000 */
[----:B------:R4:W1:Y:S02]  /*be30*/  MUFU.TANH R29, R16 ;  /* 0x00000010001d7308 */ /* 0x0008640000002400 */
[----:B------:R-:W-:Y:S01]  /*be40*/  HMMA.16816.F32 R36, R24, R10, R36 ;  /* 0x0000000a1824723c */ /* 0x000fe20000001824 */
[----:B------:R-:W-:-:S05]  /*be50*/  P2R R10, PR, RZ, 0x2 ;  /* 0x00000002ff0a7803 */ /* 0x000fca0000000000 */
[----:B------:R-:W2:Y:S08]  /*be60*/  MUFU.TANH R161, R161 ;  /* 0x000000a100a17308 */ /* 0x000eb00000002400 */
[----:B------:R-:W2:Y:S01]  /*be70*/  MUFU.TANH R193, R193 ;  /* 0x000000c100c17308 */ /* 0x000ea20000002400 */
[C---:B-1----:R-:W-:Y:S04]  /*be80*/  HMMA.16816.F32 R20, R24.reuse, R32, R20 ;  /* 0x000000201814723c */ /* 0x042fe80000001814 */
[-C--:B------:R-:W-:Y:S01]  /*be90*/  FMUL.FTZ R19, R36, R2.reuse ;  /* 0x0000000224137220 */ /* 0x080fe20000410000 */
[-C--:B------:R-:W-:Y:S01]  /*bea0*/  FMUL.FTZ R33, R37, R2.reuse ;  /* 0x0000000225217220 */ /* 0x080fe20000410000 */
[-C--:B------:R-:W-:Y:S01]  /*beb0*/  FMUL.FTZ R9, R38, R2.reuse ;  /* 0x0000000226097220 */ /* 0x080fe20000410000 */
[-C--:B------:R-:W-:Y:S01]  /*bec0*/  FMUL.FTZ R11, R39, R2.reuse ;  /* 0x00000002270b7220 */ /* 0x080fe20000410000 */
[----:B------:R-:W1:Y:S01]  /*bed0*/  MUFU.TANH R191, R191 ;  /* 0x000000bf00bf7308 */ /* 0x000e620000002400 */
[----:B------:R-:W-:Y:S07]  /*bee0*/  HMMA.16816.F32 R4, R24, R34, R4 ;  /* 0x000000221804723c */ /* 0x000fee0000001804 */
[----:B------:R-:W1:Y:S03]  /*bef0*/  MUFU.TANH R163, R163 ;  /* 0x000000a300a37308 */ /* 0x000e660000002400 */
[-C--:B------:R-:W-:Y:S01]  /*bf00*/  FMUL.FTZ R24, R21, R2.reuse ;  /* 0x0000000215187220 */ /* 0x080fe20000410000 */
[-C--:B------:R-:W-:Y:S01]  /*bf10*/  FMUL.FTZ R20, R20, R2.reuse ;  /* 0x0000000214147220 */ /* 0x080fe20000410000 */
[-C--:B------:R-:W-:Y:S01]  /*bf20*/  FMUL.FTZ R21, R23, R2.reuse ;  /* 0x0000000217157220 */ /* 0x080fe20000410000 */
[----:B------:R-:W-:-:S02]  /*bf30*/  FMUL.FTZ R22, R22, R2 ;  /* 0x0000000216167220 */ /* 0x000fc40000410000 */
[----:B------:R-:W1:Y:S04]  /*bf40*/  MUFU.TANH R201, R201 ;  /* 0x000000c900c97308 */ /* 0x000e680000002400 */
[-C--:B----4-:R-:W-:Y:S01]  /*bf50*/  FMUL.FTZ R16, R5, R2.reuse ;  /* 0x0000000205107220 */ /* 0x090fe20000410000 */
[-C--:B------:R-:W-:Y:S01]  /*bf60*/  FMUL.FTZ R5, R6, R2.reuse ;  /* 0x0000000206057220 */ /* 0x080fe20000410000 */
[-C--:B------:R-:W-:Y:S01]  /*bf70*/  FMUL.FTZ R7, R7, R2.reuse ;  /* 0x0000000207077220 */ /* 0x080fe20000410000 */
[----:B------:R-:W-:Y:S01]  /*bf80*/  FMUL.FTZ R4, R4, R2 ;  /* 0x0000000204047220 */ /* 0x000fe20000410000 */
[----:B------:R-:W4:Y:S08]  /*bf90*/  MUFU.TANH R203, R203 ;  /* 0x000000cb00cb7308 */ /* 0x000f300000002400 */
        /* <DEDUP_REMOVED lines=43> */
[----:B------:R1:W1:Y:S08]  /*c250*/  MUFU.TANH R23, R4 ;  /* 0x0000000400177308 */ /* 0x0002700000002400 */
[----:B------:R-:W1:Y:S08]  /*c260*/  MUFU.TANH R16, R16 ;  /* 0x0000001000107308 */ /* 0x000e700000002400 */
        /* <DEDUP_REMOVED lines=17> */
.L_x_3269:
        /* <DEDUP_REMOVED lines=62> */
.L_x_3270:
[----:B------:R-:W-:Y:S05]  /*c760*/  BSYNC.RECONVERGENT B0 ;  /* 0x0000000000007941 */ /* 0x000fea0003800200 */
.L_x_3268:
        /* <DEDUP_REMOVED lines=38> */
[----:B---3--:R-:W-:Y:S01]  /*c9d0*/  @!P0 IADD3 R166, P1, PT, R12, R13, RZ ;  /* 0x0000000d0ca68210 */ /* 0x008fe20007f3e0ff */
        /* <DEDUP_REMOVED lines=19> */
.L_x_3267:
[----:B------:R-:W-:Y:S05]  /*cb10*/  BSYNC.RECONVERGENT B1 ;  /* 0x0000000000017941 */ /* 0x000fea0003800200 */
.L_x_3266:
[----:B--2---:R-:W2:Y:S01]  /*cb20*/  S2R R167, SR_TID.X ;  /* 0x0000000000a77919 */ /* 0x004ea20000002100 */
[----:B------:R-:W-:Y:S01]  /*cb30*/  VIADD R185, R59, 0xffffff00 ;  /* 0xffffff003bb97836 */ /* 0x000fe20000000000 */
[----:B------:R-:W3:Y:S01]  /*cb40*/  LDCU.64 UR4, c[0x0][0x358] ;  /* 0x00006b00ff0477ac */ /* 0x000ee20008000a00 */
[----:B--2---:R-:W-:Y:S01]  /*cb50*/  SHF.R.U32.HI R37, RZ, 0x2, R167 ;  /* 0x00000002ff257819 */ /* 0x004fe200000116a7 */
[----:B------:R-:W-:-:S03]  /*cb60*/  IMAD.SHL.U32 R36, R167, 0x2, RZ ;  /* 0x00000002a7247824 */ /* 0x000fc600078e00ff */
[----:B------:R-:W-:Y:S02]  /*cb70*/  LOP3.LUT R37, R37, 0x7, RZ, 0xc0, !PT ;  /* 0x0000000725257812 */ /* 0x000fe400078ec0ff */
[----:B------:R-:W-:Y:S02]  /*cb80*/  LOP3.LUT R36, R36, 0x6, RZ, 0xc0, !PT ;  /* 0x0000000624247812 */ /* 0x000fe400078ec0ff */
[----:B------:R-:W-:-:S03]  /*cb90*/  LOP3.LUT R2, R37, 0x1f0, R164, 0xf8, !PT ;  /* 0x000001f025027812 */ /* 0x000fc600078ef8a4 */
[----:B-1----:R-:W-:Y:S02]  /*cba0*/  IMAD.IADD R18, R36, 0x1, R185 ;  /* 0x0000000124127824 */ /* 0x002fe400078e02b9 */
[----:B------:R-:W-:Y:S02]  /*cbb0*/  IMAD R13, R181, 0x40, R2 ;  /* 0x00000040b50d7824 */ /* 0x000fe400078e0202 */
[C---:B------:R-:W-:Y:S02]  /*cbc0*/  VIADD R122, R18.reuse, 0x31 ;  /* 0x00000031127a7836 */ /* 0x040fe40000000000 */
[----:B------:R-:W-:Y:S01]  /*cbd0*/  VIADD R146, R18, 0x11 ;  /* 0x0000001112927836 */ /* 0x000fe20000000000 */
[----:B------:R-:W-:Y:S01]  /*cbe0*/  IADD3 R12, PT, PT, R58, R13, -R182 ;  /* 0x0000000d3a0c7210 */ /* 0x000fe20007ffe8b6 */
[C---:B------:R-:W-:Y:S02]  /*cbf0*/  VIADD R144, R18.reuse, 0x1 ;  /* 0x0000000112907836 */ /* 0x040fe40000000000 */
[----:B------:R-:W-:Y:S01]  /*cc00*/  VIADD R34, R18, 0x9 ;  /* 0x0000000912227836 */ /* 0x000fe20000000000 */
[-C--:B------:R-:W-:Y:S01]  /*cc10*/  ISETP.GE.AND P4, PT, R146, R58.reuse, PT ;  /* 0x0000003a9200720c */ /* 0x080fe20003f86270 */
[----:B------:R-:W-:Y:S01]  /*cc20*/  IMAD.IADD R112, R12, 0x1, -R122 ;  /* 0x000000010c707824 */ /* 0x000fe200078e0a7a */
[-C--:B------:R-:W-:Y:S01]  /*cc30*/  ISETP.GE.AND P0, PT, R144, R58.reuse, PT ;  /* 0x0000003a9000720c */ /* 0x080fe20003f06270 */
[----:B------:R-:W-:Y:S01]  /*cc40*/  IMAD.IADD R138, R12, 0x1, -R146 ;  /* 0x000000010c8a7824 */ /* 0x000fe200078e0a92 */
[----:B------:R-:W-:Y:S01]  /*cc50*/  ISETP.GE.AND P2, PT, R34, R58, PT ;  /* 0x0000003a2200720c */ /* 0x000fe20003f46270 */
[C---:B------:R-:W-:Y:S01]  /*cc60*/  IMAD.IADD R2, R12.reuse, 0x1, -R144 ;  /* 0x000000010c027824 */ /* 0x040fe200078e0a90 */
[----:B------:R-:W-:Y:S01]  /*cc70*/  IABS R112, R112 ;  /* 0x0000007000707213 */ /* 0x000fe20000000000 */
[----:B------:R-:W-:Y:S01]  /*cc80*/  IMAD.IADD R13, R12, 0x1, -R34 ;  /* 0x000000010c0d7824 */ /* 0x000fe200078e0a22 */
[----:B------:R-:W-:Y:S01]  /*cc90*/  IABS R138, R138 ;  /* 0x0000008a008a7213 */ /* 0x000fe20000000000 */
[C---:B------:R-:W-:Y:S01]  /*cca0*/  VIADD R106, R18.reuse, 0x30 ;  /* 0x00000030126a7836 */ /* 0x040fe20000000000 */
[----:B------:R-:W-:Y:S01]  /*ccb0*/  I2FP.F32.S32 R112, R112 ;  /* 0x0000007000707245 */ /* 0x000fe20000201400 */
[----:B------:R-:W-:Y:S01]  /*ccc0*/  VIADD R102, R18, 0x48 ;  /* 0x0000004812667836 */ /* 0x000fe20000000000 */
[----:B------:R-:W-:Y:S01]  /*ccd0*/  IABS R2, R2 ;  /* 0x0000000200027213 */ /* 0x000fe20000000000 */
[----:B------:R-:W-:Y:S01]  /*cce0*/  IMAD.IADD R114, R12, 0x1, -R106 ;  /* 0x000000010c727824 */ /* 0x000fe200078e0a6a */
[----:B------:R-:W-:Y:S01]  /*ccf0*/  IABS R13, R13 ;  /* 0x0000000d000d7213 */ /* 0x000fe20000000000 */
[----:B------:R-:W-:Y:S01]  /*cd00*/  FFMA.FTZ R112, -R0, R112, R43 ;  /* 0x0000007000707223 */ /* 0x000fe2000001012b */
[----:B------:R-:W-:Y:S01]  /*cd10*/  VIADD R100, R18, 0xb1 ;  /* 0x000000b112647836 */ /* 0x000fe20000000000 */
[----:B------:R-:W-:Y:S01]  /*cd20*/  I2FP.F32.S32 R138, R138 ;  /* 0x0000008a008a7245 */ /* 0x000fe20000201400 */
[----:B------:R-:W-:Y:S01]  /*cd30*/  IMAD.IADD R43, R12, 0x1, -R102 ;  /* 0x000000010c2b7824 */ /* 0x000fe200078e0a66 */
[----:B------:R-:W-:Y:S01]  /*cd40*/  I2FP.F32.S32 R142, R2 ;  /* 0x00000002008e7245 */ /* 0x000fe20000201400 */
[----:B------:R-:W-:Y:S01]  /*cd50*/  VIADD R27, R18, 0x19 ;  /* 0x00000019121b7836 */ /* 0x000fe20000000000 */
[----:B------:R-:W-:Y:S01]  /*cd60*/  I2FP.F32.S32 R13, R13 ;  /* 0x0000000d000d7245 */ /* 0x000fe20000201400 */
[----:B------:R-:W-:Y:S01]  /*cd70*/  FFMA.FTZ R138, -R0, R138, R79 ;  /* 0x0000008a008a7223 */ /* 0x000fe2000001014f */
[----:B------:R-:W-:Y:S01]  /*cd80*/  IABS R114, R114 ;  /* 0x0000007200727213 */ /* 0x000fe20000000000 */
[----:B------:R-:W-:Y:S01]  /*cd90*/  IMAD.IADD R79, R36, 0x1, R185 ;  /* 0x00000001244f7824 */ /* 0x000fe200078e02b9 */
[----:B------:R-:W-:Y:S01]  /*cda0*/  IADD3 R2, PT, PT, R12, -R100, RZ ;  /* 0x800000640c027210 */ /* 0x000fe20007ffe0ff */
[----:B------:R-:W-:Y:S01]  /*cdb0*/  FFMA.FTZ R13, -R0, R13, R87 ;  /* 0x0000000d000d7223 */ /* 0x000fe20000010157 */
[----:B------:R-:W-:Y:S01]  /*cdc0*/  IABS R43, R43 ;  /* 0x0000002b002b7213 */ /* 0x000fe20000000000 */
[C---:B------:R-:W-:Y:S01]  /*cdd0*/  VIADD R87, R79.reuse, 0xd0 ;  /* 0x000000d04f577836 */ /* 0x040fe20000000000 */
[----:B------:R-:W-:Y:S01]  /*cde0*/  I2FP.F32.S32 R114, R114 ;  /* 0x0000007200727245 */ /* 0x000fe20000201400 */
[----:B------:R-:W-:Y:S01]  /*cdf0*/  IMAD.IADD R128, R12, 0x1, -R27 ;  /* 0x000000010c807824 */ /* 0x000fe200078e0a1b */
[----:B------:R-:W-:Y:S01]  /*ce00*/  IABS R2, R2 ;  /* 0x0000000200027213 */ /* 0x000fe20000000000 */
[C---:B------:R-:W-:Y:S01]  /*ce10*/  FFMA.FTZ R142, -R0.reuse, R142, R93 ;  /* 0x0000008e008e7223 */ /* 0x040fe2000001015d */
[----:B------:R-:W-:Y:S01]  /*ce20*/  I2FP.F32.S32 R43, R43 ;  /* 0x0000002b002b7245 */ /* 0x000fe20000201400 */
[----:B------:R-:W-:Y:S01]  /*ce30*/  FFMA.FTZ R114, -R0, R114, R45 ;  /* 0x0000007200727223 */ /* 0x000fe2000001012d */
[----:B------:R-:W-:Y:S01]  /*ce40*/  I2FP.F32.S32 R2, R2 ;  /* 0x0000000200027245 */ /* 0x000fe20000201400 */
[----:B------:R-:W-:Y:S01]  /*ce50*/  IMAD.IADD R45, R12, 0x1, -R87 ;  /* 0x000000010c2d7824 */ /* 0x000fe200078e0a57 */
[----:B------:R-:W-:Y:S01]  /*ce60*/  IABS R128, R128 ;  /* 0x0000008000807213 */ /* 0x000fe20000000000 */
[----:B------:R-:W-:Y:S01]  /*ce70*/  FFMA.FTZ R43, -R0, R43, R115 ;  /* 0x0000002b002b7223 */ /* 0x000fe20000010173 */
[----:B------:R-:W-:-:S02]  /*ce80*/  VIADD R115, R79, 0xc9 ;  /* 0x000000c94f737836 */ /* 0x000fc40000000000 */
[----:B------:R-:W-:Y:S01]  /*ce90*/  FFMA.FTZ R131, -R0, R2, R131 ;  /* 0x0000000200837223 */ /* 0x000fe20000010183 */
[----:B------:R-:W-:Y:S01]  /*cea0*/  IABS R45, R45 ;  /* 0x0000002d002d7213 */ /* 0x000fe20000000000 */
[----:B------:R-:W-:Y:S01]  /*ceb0*/  VIADD R93, R79, 0xd9 ;  /* 0x000000d94f5d7836 */ /* 0x000fe20000000000 */
[----:B------:R-:W-:Y:S01]  /*cec0*/  I2FP.F32.S32 R128, R128 ;  /* 0x0000008000807245 */ /* 0x000fe20000201400 */
[C---:B------:R-:W-:Y:S01]  /*ced0*/  IMAD.IADD R2, R12.reuse, 0x1, -R115 ;  /* 0x000000010c027824 */ /* 0x040fe200078e0a73 */
[----:B------:R-:W-:Y:S01]  /*cee0*/  I2FP.F32.S32 R45, R45 ;  /* 0x0000002d002d7245 */ /* 0x000fe20000201400 */
[----:B------:R-:W-:Y:S01]  /*cef0*/  IMAD.IADD R32, R12, 0x1, -R18 ;  /* 0x000000010c207824 */ /* 0x000fe200078e0a12 */
[----:B------:R-:W-:Y:S01]  /*cf00*/  ISETP.GE.AND P1, PT, R27, R58, PT ;  /* 0x0000003a1b00720c */ /* 0x000fe20003f26270 */
[----:B------:R-:W-:Y:S01]  /*cf10*/  FFMA.FTZ R128, -R0, R128, R71 ;  /* 0x0000008000807223 */ /* 0x000fe20000010147 */
[----:B------:R-:W-:Y:S01]  /*cf20*/  IABS R2, R2 ;  /* 0x0000000200027213 */ /* 0x000fe20000000000 */
[----:B------:R-:W-:-:S02]  /*cf30*/  VIADD R62, R79, 0xc0 ;  /* 0x000000c04f3e7836 */ /* 0x000fc40000000000 */
[----:B------:R-:W-:Y:S01]  /*cf40*/  FFMA.FTZ R82, -R0, R45, R82 ;  /* 0x0000002d00527223 */ /* 0x000fe20000010152 */
[C---:B------:R-:W-:Y:S01]  /*cf50*/  VIADD R38, R79.reuse, 0xc8 ;  /* 0x000000c84f267836 */ /* 0x040fe20000000000 */
[----:B------:R-:W-:Y:S01]  /*cf60*/  I2FP.F32.S32 R2, R2 ;  /* 0x0000000200027245 */ /* 0x000fe20000201400 */
[----:B------:R-:W-:Y:S01]  /*cf70*/  VIADD R71, R79, 0xe1 ;  /* 0x000000e14f477836 */ /* 0x000fe20000000000 */
[----:B------:R-:W-:Y:S01]  /*cf80*/  IABS R32, R32 ;  /* 0x0000002000207213 */ /* 0x000fe20000000000 */
[C---:B------:R-:W-:Y:S02]  /*cf90*/  IMAD.IADD R45, R12.reuse, 0x1, -R93 ;  /* 0x000000010c2d7824 */ /* 0x040fe400078e0a5d */
[----:B------:R-:W-:Y:S02]  /*cfa0*/  IMAD.IADD R4, R12, 0x1, -R62 ;  /* 0x000000010c047824 */ /* 0x000fe400078e0a3e */
[----:B------:R-:W-:Y:S01]  /*cfb0*/  FFMA.FTZ R251, -R0, R2, R251 ;  /* 0x0000000200fb7223 */ /* 0x000fe200000101fb */
[C---:B------:R-:W-:Y:S01]  /*cfc0*/  IMAD.IADD R26, R12.reuse, 0x1, -R38 ;  /* 0x000000010c1a7824 */ /* 0x040fe200078e0a26 */
[----:B------:R-:W-:Y:S01]  /*cfd0*/  IABS R45, R45 ;  /* 0x0000002d002d7213 */ /* 0x000fe20000000000 */
[----:B------:R-:W-:Y:S01]  /*cfe0*/  IMAD.IADD R2, R12, 0x1, -R71 ;  /* 0x000000010c027824 */ /* 0x000fe200078e0a47 */
[----:B------:R-:W-:Y:S01]  /*cff0*/  I2FP.F32.S32 R32, R32 ;  /* 0x0000002000207245 */ /* 0x000fe20000201400 */
[C---:B------:R-:W-:Y:S01]  /*d000*/  VIADD R108, R18.reuse, 0x29 ;  /* 0x00000029126c7836 */ /* 0x040fe20000000000 */
[----:B------:R-:W-:Y:S01]  /*d010*/  IABS R4, R4 ;  /* 0x0000000400047213 */ /* 0x000fe20000000000 */
[C---:B------:R-:W-:Y:S01]  /*d020*/  VIADD R118, R18.reuse, 0x39 ;  /* 0x0000003912767836 */ /* 0x040fe20000000000 */
[----:B------:R-:W-:Y:S01]  /*d030*/  IABS R26, R26 ;  /* 0x0000001a001a7213 */ /* 0x000fe20000000000 */
[----:B------:R-:W-:Y:S01]  /*d040*/  VIADD R132, R18, 0x28 ;  /* 0x0000002812847836 */ /* 0x000fe20000000000 */
[----:B------:R-:W-:Y:S01]  /*d050*/  IABS R2, R2 ;  /* 0x0000000200027213 */ /* 0x000fe20000000000 */
[C---:B------:R-:W-:Y:S01]  /*d060*/  IMAD.IADD R116, R12.reuse, 0x1, -R108 ;  /* 0x000000010c747824 */ /* 0x040fe200078e0a6c */
[----:B------:R-:W-:Y:S01]  /*d070*/  I2FP.F32.S32 R45, R45 ;  /* 0x0000002d002d7245 */ /* 0x000fe20000201400 */
[----:B------:R-:W-:-:S02]  /*d080*/  IMAD.IADD R104, R12, 0x1, -R118 ;  /* 0x000000010c687824 */ /* 0x000fc400078e0a76 */
[CC--:B------:R-:W-:Y:S01]  /*d090*/  FFMA.FTZ R95, -R0.reuse, R32.reuse, R95 ;  /* 0x00000020005f7223 */ /* 0x0c0fe2000001015f */
[C---:B------:R-:W-:Y:S02]  /*d0a0*/  VIADD R96, R79.reuse, 0xb8 ;  /* 0x000000b84f607836 */ /* 0x040fe40000000000 */
[----:B------:R-:W-:Y:S01]  /*d0b0*/  FFMA.FTZ R32, -R0, R32, R85 ;  /* 0x0000002000207223 */ /* 0x000fe20000010155 */
[C---:B------:R-:W-:Y:S01]  /*d0c0*/  VIADD R40, R79.reuse, 0xc1 ;  /* 0x000000c14f287836 */ /* 0x040fe20000000000 */
[----:B------:R-:W-:Y:S01]  /*d0d0*/  I2FP.F32.S32 R4, R4 ;  /* 0x0000000400047245 */ /* 0x000fe20000201400 */
[----:B------:R-:W-:Y:S01]  /*d0e0*/  IMAD.IADD R98, R12, 0x1, -R132 ;  /* 0x000000010c627824 */ /* 0x000fe200078e0a84 */
[----:B------:R-:W-:Y:S01]  /*d0f0*/  I2FP.F32.S32 R26, R26 ;  /* 0x0000001a001a7245 */ /* 0x000fe20000201400 */
[----:B------:R-:W-:Y:S01]  /*d100*/  VIADD R85, R79, 0xe0 ;  /* 0x000000e04f557836 */ /* 0x000fe20000000000 */
[----:B------:R-:W-:Y:S01]  /*d110*/  I2FP.F32.S32 R2, R2 ;  /* 0x0000000200027245 */ /* 0x000fe20000201400 */
[----:B------:R-:W-:Y:S01]  /*d120*/  VIADD R120, R18, 0x38 ;  /* 0x0000003812787836 */ /* 0x000fe20000000000 */
[----:B------:R-:W-:Y:S01]  /*d130*/  IABS R116, R116 ;  /* 0x0000007400747213 */ /* 0x000fe20000000000 */
[----:B------:R-:W-:-:S02]  /*d140*/  IMAD.IADD R88, R12, 0x1, -R96 ;  /* 0x000000010c587824 */ /* 0x000fc400078e0a60 */
[C---:B------:R-:W-:Y:S01]  /*d150*/  FFMA.FTZ R42, -R0.reuse, R45, R42 ;  /* 0x0000002d002a7223 */ /* 0x040fe2000001012a */
[----:B------:R-:W-:Y:S01]  /*d160*/  IABS R104, R104 ;  /* 0x0000006800687213 */ /* 0x000fe20000000000 */
[C---:B------:R-:W-:Y:S02]  /*d170*/  VIADD R45, R79.reuse, 0xf8 ;  /* 0x000000f84f2d7836 */ /* 0x040fe40000000000 */
[----:B------:R-:W-:Y:S01]  /*d180*/  FFMA.FTZ R4, -R0, R4, R221 ;  /* 0x0000000400047223 */ /* 0x000fe200000101dd */
[----:B------:R-:W-:Y:S02]  /*d190*/  IMAD.IADD R6, R12, 0x1, -R40 ;  /* 0x000000010c067824 */ /* 0x000fe400078e0a28 */
[----:B------:R-:W-:Y:S01]  /*d1a0*/  FFMA.FTZ R35, -R0, R26, R245 ;  /* 0x0000001a00237223 */ /* 0x000fe200000101f5 */
[----:B------:R-:W-:Y:S01]  /*d1b0*/  VIADD R134, R18, 0x21 ;  /* 0x0000002112867836 */ /* 0x000fe20000000000 */
[----:B------:R-:W-:Y:S01]  /*d1c0*/  IABS R98, R98 ;  /* 0x0000006200627213 */ /* 0x000fe20000000000 */
[----:B------:R-:W-:Y:S01]  /*d1d0*/  IMAD.IADD R110, R12, 0x1, -R120 ;  /* 0x000000010c6e7824 */ /* 0x000fe200078e0a78 */
[----:B------:R-:W-:Y:S01]  /*d1e0*/  I2FP.F32.S32 R116, R116 ;  /* 0x0000007400747245 */ /* 0x000fe20000201400 */
[----:B------:R-:W-:Y:S01]  /*d1f0*/  FFMA.FTZ R221, -R0, R2, R17 ;  /* 0x0000000200dd7223 */ /* 0x000fe20000010111 */
[C---:B------:R-:W-:Y:S01]  /*d200*/  IADD3 R26, PT, PT, R12.reuse, -R85, RZ ;  /* 0x800000550c1a7210 */ /* 0x040fe20007ffe0ff */
[----:B------:R-:W-:Y:S01]  /*d210*/  IMAD.IADD R2, R12, 0x1, -R45 ;  /* 0x000000010c027824 */ /* 0x000fe200078e0a2d */
[----:B------:R-:W-:Y:S01]  /*d220*/  I2FP.F32.S32 R104, R104 ;  /* 0x0000006800687245 */ /* 0x000fe20000201400 */
[C---:B------:R-:W-:Y:S01]  /*d230*/  VIADD R245, R79.reuse, 0xd1 ;  /* 0x000000d14ff57836 */ /* 0x040fe20000000000 */
[----:B------:R-:W-:Y:S01]  /*d240*/  IABS R88, R88 ;  /* 0x0000005800587213 */ /* 0x000fe20000000000 */
[C---:B------:R-:W-:Y:S01]  /*d250*/  VIADD R25, R79.reuse, 0xb9 ;  /* 0x000000b94f197836 */ /* 0x040fe20000000000 */
[----:B------:R-:W-:Y:S01]  /*d260*/  IABS R6, R6 ;  /* 0x0000000600067213 */ /* 0x000fe20000000000 */
[----:B------:R-:W-:Y:S01]  /*d270*/  FFMA.FTZ R116, -R0, R116, R51 ;  /* 0x0000007400747223 */ /* 0x000fe20000010133 */
[----:B------:R-:W-:Y:S01]  /*d280*/  IADD3 R124, PT, PT, R12, -R134, RZ ;  /* 0x800000860c7c7210 */ /* 0x000fe20007ffe0ff */
[----:B------:R-:W-:Y:S01]  /*d290*/  FFMA.FTZ R104, -R0, R104, R99 ;  /* 0x0000006800687223 */ /* 0x000fe20000010163 */
[----:B------:R-:W-:Y:S01]  /*d2a0*/  I2FP.F32.S32 R98, R98 ;  /* 0x0000006200627245 */ /* 0x000fe20000201400 */
[C---:B------:R-:W-:Y:S01]  /*d2b0*/  IMAD.IADD R51, R12.reuse, 0x1, -R245 ;  /* 0x000000010c337824 */ /* 0x040fe200078e0af5 */
[----:B------:R-:W-:Y:S01]  /*d2c0*/  IABS R26, R26 ;  /* 0x0000001a001a7213 */ /* 0x000fe20000000000 */
[----:B------:R-:W-:Y:S01]  /*d2d0*/  IMAD.IADD R86, R12, 0x1, -R25 ;  /* 0x000000010c567824 */ /* 0x000fe200078e0a19 */
[----:B------:R-:W-:Y:S01]  /*d2e0*/  IABS R110, R110 ;  /* 0x0000006e006e7213 */ /* 0x000fe20000000000 */
[C---:B------:R-:W-:Y:S01]  /*d2f0*/  VIADD R99, R79.reuse, 0xd8 ;  /* 0x000000d84f637836 */ /* 0x040fe20000000000 */
[----:B------:R-:W-:Y:S01]  /*d300*/  I2FP.F32.S32 R88, R88 ;  /* 0x0000005800587245 */ /* 0x000fe20000201400 */
[C---:B------:R-:W-:Y:S01]  /*d310*/  FFMA.FTZ R98, -R0.reuse, R98, R53 ;  /* 0x0000006200627223 */ /* 0x040fe20000010135 */
[----:B------:R-:W-:Y:S01]  /*d320*/  IABS R2, R2 ;  /* 0x0000000200027213 */ /* 0x000fe20000000000 */
[C---:B------:R-:W-:Y:S01]  /*d330*/  VIADD R53, R79.reuse, 0xf0 ;  /* 0x000000f04f357836 */ /* 0x040fe20000000000 */
[----:B------:R-:W-:Y:S01]  /*d340*/  I2FP.F32.S32 R6, R6 ;  /* 0x0000000600067245 */ /* 0x000fe20000201400 */
[----:B------:R-:W-:Y:S01]  /*d350*/  FFMA.FTZ R88, -R0, R88, R213 ;  /* 0x0000005800587223 */ /* 0x000fe200000101d5 */
[----:B------:R-:W-:Y:S01]  /*d360*/  IABS R124, R124 ;  /* 0x0000007c007c7213 */ /* 0x000fe20000000000 */
[----:B------:R-:W-:Y:S01]  /*d370*/  IMAD.IADD R213, R12, 0x1, -R99 ;  /* 0x000000010cd57824 */ /* 0x000fe200078e0a63 */
        /* <DEDUP_REMOVED lines=8> */
[----:B------:R-:W-:Y:S01]  /*d400*/  I2FP.F32.S32 R124, R124 ;  /* 0x0000007c007c7245 */ /* 0x000fe20000201400 */
[----:B------:R-:W-:Y:S01]  /*d410*/  IMAD.IADD R29, R12, 0x1, -R53 ;  /* 0x000000010c1d7824 */ /* 0x000fe200078e0a35 */
[----:B------:R-:W-:Y:S01]  /*d420*/  IABS R86, R86 ;  /* 0x0000005600567213 */ /* 0x000fe20000000000 */
[----:B------:R-:W-:Y:S01]  /*d430*/  FFMA.FTZ R97, -R0, R2, R23 ;  /* 0x0000000200617223 */ /* 0x000fe20000010117 */
[----:B------:R-:W-:Y:S01]  /*d440*/  I2FP.F32.S32 R51, R51 ;  /* 0x0000003300337245 */ /* 0x000fe20000201400 */
[----:B------:R-:W-:Y:S01]  /*d450*/  VIADD R2, R12, 0x8 ;  /* 0x000000080c027836 */ /* 0x000fe20000000000 */
[----:B------:R-:W-:Y:S01]  /*d460*/  I2FP.F32.S32 R86, R86 ;  /* 0x0000005600567245 */ /* 0x000fe20000201400 */
[C---:B------:R-:W-:Y:S01]  /*d470*/  FFMA.FTZ R124, -R0.reuse, R124, R63 ;  /* 0x0000007c007c7223 */ /* 0x040fe2000001013f */
[----:B------:R-:W-:Y:S01]  /*d480*/  IABS R213, R213 ;  /* 0x000000d500d57213 */ /* 0x000fe20000000000 */
[----:B------:R-:W-:Y:S01]  /*d490*/  VIADD R63, R79, 0xe8 ;  /* 0x000000e84f3f7836 */ /* 0x000fe20000000000 */
[----:B------:R-:W-:Y:S01]  /*d4a0*/  IABS R29, R29 ;  /* 0x0000001d001d7213 */ /* 0x000fe20000000000 */
[----:B------:R-:W-:Y:S01]  /*d4b0*/  FFMA.FTZ R84, -R0, R51, R84 ;  /* 0x0000003300547223 */ /* 0x000fe20000010154 */
[----:B------:R-:W-:Y:S01]  /*d4c0*/  I2FP.F32.S32 R213, R213 ;  /* 0x000000d500d57245 */ /* 0x000fe20000201400 */
[----:B------:R-:W-:-:S02]  /*d4d0*/  IMAD.IADD R34, R2, 0x1, -R34 ;  /* 0x0000000102227824 */ /* 0x000fc400078e0a22 */
[----:B------:R-:W-:Y:S01]  /*d4e0*/  FFMA.FTZ R86, -R0, R86, R219 ;  /* 0x0000005600567223 */ /* 0x000fe200000101db */
[----:B------:R-:W-:Y:S01]  /*d4f0*/  VIADD R51, R79, 0xf1 ;  /* 0x000000f14f337836 */ /* 0x000fe20000000000 */
[----:B------:R-:W-:Y:S01]  /*d500*/  ISETP.GE.AND P3, PT, R22, R58, PT ;  /* 0x0000003a1600720c */ /* 0x000fe20003f66270 */
[C---:B------:R-:W-:Y:S01]  /*d510*/  IMAD.IADD R140, R12.reuse, 0x1, -R22 ;  /* 0x000000010c8c7824 */ /* 0x040fe200078e0a16 */
[----:B------:R-:W-:Y:S01]  /*d520*/  I2FP.F32.S32 R29, R29 ;  /* 0x0000001d001d7245 */ /* 0x000fe20000201400 */
[----:B------:R-:W-:Y:S02]  /*d530*/  IMAD.IADD R30, R12, 0x1, -R63 ;  /* 0x000000010c1e7824 */ /* 0x000fe400078e0a3f */
[----:B------:R-:W-:Y:S01]  /*d540*/  FFMA.FTZ R213, -R0, R213, R8 ;  /* 0x000000d500d57223 */ /* 0x000fe20000010108 */
[----:B------:R-:W-:Y:S01]  /*d550*/  VIADD R219, R18, 0x8 ;  /* 0x0000000812db7836 */ /* 0x000fe20000000000 */
[----:B------:R-:W-:Y:S01]  /*d560*/  IABS R34, R34 ;  /* 0x0000002200227213 */ /* 0x000fe20000000000 */
[----:B------:R-:W-:Y:S01]  /*d570*/  IMAD.IADD R22, R2, 0x1, -R22 ;  /* 0x0000000102167824 */ /* 0x000fe200078e0a16 */
[----:B------:R-:W-:Y:S01]  /*d580*/  IABS R30, R30 ;  /* 0x0000001e001e7213 */ /* 0x000fe20000000000 */
[----:B------:R-:W-:-:S02]  /*d590*/  IMAD.IADD R17, R12, 0x1, -R51 ;  /* 0x000000010c117824 */ /* 0x000fc400078e0a33 */
[----:B------:R-:W-:Y:S01]  /*d5a0*/  FFMA.FTZ R26, -R0, R29, R20 ;  /* 0x0000001d001a7223 */ /* 0x000fe20000010114 */
[----:B------:R-:W-:Y:S01]  /*d5b0*/  VIADD R136, R18, 0x20 ;  /* 0x0000002012887836 */ /* 0x000fe20000000000 */
[----:B------:R-:W-:Y:S01]  /*d5c0*/  IABS R22, R22 ;  /* 0x0000001600167213 */ /* 0x000fe20000000000 */
[----:B------:R-:W-:Y:S01]  /*d5d0*/  IMAD.IADD R8, R12, 0x1, -R219 ;  /* 0x000000010c087824 */ /* 0x000fe200078e0adb */
[----:B------:R-:W-:Y:S01]  /*d5e0*/  I2FP.F32.S32 R20, R34 ;  /* 0x0000002200147245 */ /* 0x000fe20000201400 */
[----:B------:R-:W-:Y:S01]  /*d5f0*/  IMAD.IADD R146, R2, 0x1, -R146 ;  /* 0x0000000102927824 */ /* 0x000fe200078e0a92 */
[----:B------:R-:W-:Y:S01]  /*d600*/  IABS R17, R17 ;  /* 0x0000001100117213 */ /* 0x000fe20000000000 */
[----:B------:R-:W-:Y:S01]  /*d610*/  IMAD.IADD R126, R12, 0x1, -R136 ;  /* 0x000000010c7e7824 */ /* 0x000fe200078e0a88 */
[----:B------:R-:W-:Y:S01]  /*d620*/  I2FP.F32.S32 R30, R30 ;  /* 0x0000001e001e7245 */ /* 0x000fe20000201400 */
[----:B------:R-:W-:Y:S01]  /*d630*/  FFMA.FTZ R20, -R0, R20, R83 ;  /* 0x0000001400147223 */ /* 0x000fe20000010153 */
[----:B------:R-:W-:Y:S01]  /*d640*/  IABS R8, R8 ;  /* 0x0000000800087213 */ /* 0x000fe20000000000 */
[----:B------:R-:W-:Y:S01]  /*d650*/  VIADD R92, R18, 0x18 ;  /* 0x00000018125c7836 */ /* 0x000fe20000000000 */
[----:B------:R-:W-:Y:S01]  /*d660*/  IABS R146, R146 ;  /* 0x0000009200927213 */ /* 0x000fe20000000000 */
[----:B------:R-:W-:Y:S01]  /*d670*/  FFMA.FTZ R30, -R0, R30, R19 ;  /* 0x0000001e001e7223 */ /* 0x000fe20000010113 */
[----:B------:R-:W-:Y:S01]  /*d680*/  I2FP.F32.S32 R22, R22 ;  /* 0x0000001600167245 */ /* 0x000fe20000201400 */
[----:B------:R-:W-:Y:S01]  /*d690*/  IMAD.IADD R130, R12, 0x1, -R92 ;  /* 0x000000010c827824 */ /* 0x000fe200078e0a5c */
[----:B------:R-:W-:Y:S01]  /*d6a0*/  I2FP.F32.S32 R17, R17 ;  /* 0x0000001100117245 */ /* 0x000fe20000201400 */
[----:B------:R-:W-:Y:S01]  /*d6b0*/  VIADD R59, R79, 0xe9 ;  /* 0x000000e94f3b7836 */ /* 0x000fe20000000000 */
[----:B------:R-:W-:Y:S01]  /*d6c0*/  IABS R126, R126 ;  /* 0x0000007e007e7213 */ /* 0x000fe20000000000 */
[C---:B------:R-:W-:Y:S01]  /*d6d0*/  FFMA.FTZ R19, -R0.reuse, R22, R77 ;  /* 0x0000001600137223 */ /* 0x040fe2000001014d */
[----:B------:R-:W-:Y:S01]  /*d6e0*/  I2FP.F32.S32 R8, R8 ;  /* 0x0000000800087245 */ /* 0x000fe20000201400 */
[----:B------:R-:W-:Y:S01]  /*d6f0*/  FFMA.FTZ R24, -R0, R17, R24 ;  /* 0x0000001100187223 */ /* 0x000fe20000010118 */
[----:B------:R-:W-:Y:S01]  /*d700*/  I2FP.F32.S32 R146, R146 ;  /* 0x0000009200927245 */ /* 0x000fe20000201400 */
[----:B------:R-:W-:Y:S01]  /*d710*/  IMAD.IADD R29, R2, 0x1, -R92 ;  /* 0x00000001021d7824 */ /* 0x000fe200078e0a5c */
[----:B------:R-:W-:Y:S01]  /*d720*/  FSEL R77, R13, -INF , !P2 ;  /* 0xff8000000d4d7808 */ /* 0x000fe20005000000 */
[C---:B------:R-:W-:Y:S01]  /*d730*/  FFMA.FTZ R34, -R0.reuse, R8, R89 ;  /* 0x0000000800227223 */ /* 0x040fe20000010159 */
[----:B------:R-:W-:Y:S01]  /*d740*/  I2FP.F32.S32 R126, R126 ;  /* 0x0000007e007e7245 */ /* 0x000fe20000201400 */
[----:B------:R-:W-:Y:S01]  /*d750*/  FFMA.FTZ R17, -R0, R146, R75 ;  /* 0x0000009200117223 */ /* 0x000fe2000001014b */
[----:B------:R-:W-:Y:S01]  /*d760*/  FSEL R13, R20, -INF , !P2 ;  /* 0xff800000140d7808 */ /* 0x000fe20005000000 */
[C---:B------:R-:W-:Y:S01]  /*d770*/  IMAD.IADD R20, R2.reuse, 0x1, -R134 ;  /* 0x0000000102147824 */ /* 0x040fe200078e0a86 */
[----:B------:R-:W-:Y:S01]  /*d780*/  IABS R140, R140 ;  /* 0x0000008c008c7213 */ /* 0x000fe20000000000 */
[C---:B------:R-:W-:Y:S01]  /*d790*/  IMAD.IADD R8, R2.reuse, 0x1, -R132 ;  /* 0x0000000102087824 */ /* 0x040fe200078e0a84 */
[----:B------:R-:W-:Y:S01]  /*d7a0*/  IABS R130, R130 ;  /* 0x0000008200827213 */ /* 0x000fe20000000000 */
[----:B------:R-:W-:Y:S01]  /*d7b0*/  IMAD.IADD R27, R2, 0x1, -R27 ;  /* 0x00000001021b7824 */ /* 0x000fe200078e0a1b */
[----:B------:R-:W-:Y:S01]  /*d7c0*/  I2FP.F32.S32 R140, R140 ;  /* 0x0000008c008c7245 */ /* 0x000fe20000201400 */
[----:B------:R-:W-:-:S02]  /*d7d0*/  IMAD.IADD R28, R12, 0x1, -R59 ;  /* 0x000000010c1c7824 */ /* 0x000fc400078e0a3b */
[----:B------:R-:W-:Y:S01]  /*d7e0*/  FFMA.FTZ R126, -R0, R126, R65 ;  /* 0x0000007e007e7223 */ /* 0x000fe20000010141 */
[----:B------:R-:W-:Y:S01]  /*d7f0*/  ISETP.GE.AND P5, PT, R92, R58, PT ;  /* 0x0000003a5c00720c */ /* 0x000fe20003fa6270 */
[----:B------:R-:W-:Y:S01]  /*d800*/  IMAD.IADD R144, R2, 0x1, -R144 ;  /* 0x0000000102907824 */ /* 0x000fe200078e0a90 */
[----:B------:R-:W-:Y:S01]  /*d810*/  FSEL R65, R138, -INF , !P4 ;  /* 0xff8000008a417808 */ /* 0x000fe20006000000 */
[----:B------:R-:W-:Y:S01]  /*d820*/  FFMA.FTZ R140, -R0, R140, R81 ;  /* 0x0000008c008c7223 */ /* 0x000fe20000010151 */
[----:B------:R-:W-:Y:S01]  /*d830*/  FSEL R17, R17, -INF , !P4 ;  /* 0xff80000011117808 */ /* 0x000fe20006000000 */
[----:B------:R-:W-:Y:S01]  /*d840*/  VIADD R81, R18, 0x40 ;  /* 0x0000004012517836 */ /* 0x000fe20000000000 */
[----:B------:R-:W-:Y:S01]  /*d850*/  IADD3 R92, PT, PT, -R136, R2, RZ ;  /* 0x00000002885c7210 */ /* 0x000fe20007ffe1ff */
[----:B------:R-:W-:Y:S01]  /*d860*/  VIADD R39, R18, 0x41 ;  /* 0x0000004112277836 */ /* 0x000fe20000000000 */
[----:B------:R-:W-:Y:S01]  /*d870*/  IABS R29, R29 ;  /* 0x0000001d001d7213 */ /* 0x000fe20000000000 */
[C---:B------:R-:W-:Y:S01]  /*d880*/  IMAD.IADD R94, R12.reuse, 0x1, -R81 ;  /* 0x000000010c5e7824 */ /* 0x040fe200078e0a51 */
[----:B------:R-:W-:Y:S01]  /*d890*/  IABS R20, R20 ;  /* 0x0000001400147213 */ /* 0x000fe20000000000 */
[----:B------:R-:W-:Y:S01]  /*d8a0*/  IMAD.IADD R90, R12, 0x1, -R39 ;  /* 0x000000010c5a7824 */ /* 0x000fe200078e0a27 */
[----:B------:R-:W-:-:S02]  /*d8b0*/  ISETP.GE.AND P4, PT, R132, R58, PT ;  /* 0x0000003a8400720c */ /* 0x000fc40003f86270 */
[----:B------:R-:W-:Y:S02]  /*d8c0*/  IABS R8, R8 ;  /* 0x0000000800087213 */ /* 0x000fe40000000000 */
[----:B------:R-:W-:Y:S02]  /*d8d0*/  IABS R132, R27 ;  /* 0x0000001b00847213 */ /* 0x000fe40000000000 */
[----:B------:R-:W-:Y:S02]  /*d8e0*/  I2FP.F32.S32 R130, R130 ;  /* 0x0000008200827245 */ /* 0x000fe40000201400 */
[----:B------:R-:W-:Y:S02]  /*d8f0*/  IABS R28, R28 ;  /* 0x0000001c001c7213 */ /* 0x000fe40000000000 */
[----:B------:R-:W-:Y:S01]  /*d900*/  IABS R92, R92 ;  /* 0x0000005c005c7213 */ /* 0x000fe20000000000 */
[----:B------:R-:W-:Y:S01]  /*d910*/  FFMA.FTZ R130, -R0, R130, R73 ;  /* 0x0000008200827223 */ /* 0x000fe20000010149 */
[----:B------:R-:W-:-:S02]  /*d920*/  I2FP.F32.S32 R29, R29 ;  /* 0x0000001d001d7245 */ /* 0x000fc40000201400 */
        /* <DEDUP_REMOVED lines=9> */
[----:B------:R-:W-:Y:S01]  /*d9c0*/  FSEL R73, R140, -INF , !P3 ;  /* 0xff8000008c497808 */ /* 0x000fe20005800000 */
[----:B------:R-:W-:Y:S01]  /*d9d0*/  FFMA.FTZ R28, -R0, R28, R33 ;  /* 0x0000001c001c7223 */ /* 0x000fe20000010121 */
[----:B------:R-:W-:Y:S01]  /*d9e0*/  FSEL R19, R19, -INF , !P3 ;  /* 0xff80000013137808 */ /* 0x000fe20005800000 */
[----:B------:R-:W-:Y:S01]  /*d9f0*/  IMAD.IADD R67, R2, 0x1, -R106 ;  /* 0x0000000102437824 */ /* 0x000fe200078e0a6a */
[----:B------:R-:W-:Y:S01]  /*da00*/  ISETP.GE.AND P3, PT, R134, R58, PT ;  /* 0x0000003a8600720c */ /* 0x000fe20003f66270 */
[----:B------:R-:W-:Y:S01]  /*da10*/  FFMA.FTZ R33, -R0, R92, R61 ;  /* 0x0000005c00217223 */ /* 0x000fe2000001013d */
[----:B------:R-:W-:-:S02]  /*da20*/  FSEL R20, R130, -INF , !P5 ;  /* 0xff80000082147808 */ /* 0x000fc40006800000 */
[----:B------:R-:W-:Y:S02]  /*da30*/  FSEL R29, R29, -INF , !P5 ;  /* 0xff8000001d1d7808 */ /* 0x000fe40006800000 */
[----:B------:R-:W-:Y:S01]  /*da40*/  FSEL R92, R55, -INF , !P3 ;  /* 0xff800000375c7808 */ /* 0x000fe20005800000 */
[----:B------:R-:W-:Y:S01]  /*da50*/  IMAD.IADD R55, R2, 0x1, -R108 ;  /* 0x0000000102377824 */ /* 0x000fe200078e0a6c */
[----:B------:R-:W-:Y:S02]  /*da60*/  FSEL R49, R98, -INF , !P4 ;  /* 0xff80000062317808 */ /* 0x000fe40006000000 */
[-C--:B------:R-:W-:Y:S01]  /*da70*/  ISETP.GE.AND P5, PT, R108, R58.reuse, PT ;  /* 0x0000003a6c00720c */ /* 0x080fe20003fa6270 */
[----:B------:R-:W-:Y:S01]  /*da80*/  IMAD.IADD R108, R2, 0x1, -R122 ;  /* 0x00000001026c7824 */ /* 0x000fe200078e0a7a */
[----:B------:R-:W-:Y:S01]  /*da90*/  FSEL R98, R8, -INF , !P4 ;  /* 0xff80000008627808 */ /* 0x000fe20006000000 */
[----:B------:R-:W-:Y:S01]  /*daa0*/  IMAD.IADD R8, R2, 0x1, -R118 ;  /* 0x0000000102087824 */ /* 0x000fe200078e0a76 */
[----:B------:R-:W-:-:S02]  /*dab0*/  ISETP.GE.AND P4, PT, R118, R58, PT ;  /* 0x0000003a7600720c */ /* 0x000fc40003f86270 */
[----:B------:R-:W-:Y:S01]  /*dac0*/  IABS R118, R67 ;  /* 0x0000004300767213 */ /* 0x000fe20000000000 */
[----:B------:R-:W-:Y:S01]  /*dad0*/  IMAD.IADD R67, R2, 0x1, -R39 ;  /* 0x0000000102437824 */ /* 0x000fe200078e0a27 */
[----:B------:R-:W-:Y:S01]  /*dae0*/  ISETP.GE.AND P2, PT, R106, R58, PT ;  /* 0x0000003a6a00720c */ /* 0x000fe20003f46270 */
[----:B------:R-:W-:Y:S01]  /*daf0*/  IMAD.IADD R106, R2, 0x1, -R120 ;  /* 0x00000001026a7824 */ /* 0x000fe200078e0a78 */
[----:B------:R-:W-:Y:S02]  /*db00*/  IABS R94, R94 ;  /* 0x0000005e005e7213 */ /* 0x000fe40000000000 */
[----:B------:R-:W-:Y:S02]  /*db10*/  IABS R108, R108 ;  /* 0x0000006c006c7213 */ /* 0x000fe40000000000 */
[----:B------:R-:W-:Y:S02]  /*db20*/  I2FP.F32.S32 R118, R118 ;  /* 0x0000007600767245 */ /* 0x000fe40000201400 */
[----:B------:R-:W-:-:S02]  /*db30*/  I2FP.F32.S32 R94, R94 ;  /* 0x0000005e005e7245 */ /* 0x000fc40000201400 */
[----:B------:R-:W-:Y:S01]  /*db40*/  IABS R144, R144 ;  /* 0x0000009000907213 */ /* 0x000fe20000000000 */
[C---:B------:R-:W-:Y:S01]  /*db50*/  FFMA.FTZ R41, -R0.reuse, R118, R41 ;  /* 0x0000007600297223 */ /* 0x040fe20000010129 */
[----:B------:R-:W-:Y:S01]  /*db60*/  IABS R106, R106 ;  /* 0x0000006a006a7213 */ /* 0x000fe20000000000 */
[C---:B------:R-:W-:Y:S01]  /*db70*/  FFMA.FTZ R94, -R0.reuse, R94, R105 ;  /* 0x0000005e005e7223 */ /* 0x040fe20000010169 */
[----:B------:R-:W-:Y:S02]  /*db80*/  I2FP.F32.S32 R108, R108 ;  /* 0x0000006c006c7245 */ /* 0x000fe40000201400 */
[----:B------:R-:W-:Y:S02]  /*db90*/  I2FP.F32.S32 R144, R144 ;  /* 0x0000009000907245 */ /* 0x000fe40000201400 */
[----:B------:R-:W-:Y:S01]  /*dba0*/  I2FP.F32.S32 R106, R106 ;  /* 0x0000006a006a7245 */ /* 0x000fe20000201400 */
[----:B------:R-:W-:Y:S01]  /*dbb0*/  FFMA.FTZ R15, -R0, R108, R15 ;  /* 0x0000006c000f7223 */ /* 0x000fe2000001010f */
[----:B------:R-:W-:Y:S01]  /*dbc0*/  FSEL R105, R128, -INF , !P1 ;  /* 0xff80000080697808 */ /* 0x000fe20004800000 */
[C---:B------:R-:W-:Y:S01]  /*dbd0*/  FFMA.FTZ R23, -R0.reuse, R144, R91 ;  /* 0x0000009000177223 */ /* 0x040fe2000001015b */
[----:B------:R-:W-:Y:S01]  /*dbe0*/  FSEL R27, R27, -INF , !P1 ;  /* 0xff8000001b1b7808 */ /* 0x000fe20004800000 */
[----:B------:R-:W-:Y:S01]  /*dbf0*/  FFMA.FTZ R101, -R0, R106, R101 ;  /* 0x0000006a00657223 */ /* 0x000fe20000010165 */
[----:B------:R-:W-:-:S02]  /*dc00*/  ISETP.GE.AND P1, PT, R122, R58, PT ;  /* 0x0000003a7a00720c */ /* 0x000fc40003f26270 */
[----:B------:R-:W-:Y:S02]  /*dc10*/  IABS R55, R55 ;  /* 0x0000003700377213 */ /* 0x000fe40000000000 */
[----:B------:R-:W-:Y:S01]  /*dc20*/  FSEL R128, R41, -INF , !P2 ;  /* 0xff80000029807808 */ /* 0x000fe20005000000 */
[----:B------:R-:W-:Y:S01]  /*dc30*/  IMAD.IADD R41, R2, 0x1, -R102 ;  /* 0x0000000102297824 */ /* 0x000fe200078e0a66 */
[----:B------:R-:W-:Y:S02]  /*dc40*/  FSEL R61, R124, -INF , !P3 ;  /* 0xff8000007c3d7808 */ /* 0x000fe40005800000 */
[----:B------:R-:W-:Y:S02]  /*dc50*/  IABS R90, R90 ;  /* 0x0000005a005a7213 */ /* 0x000fe40000000000 */
[----:B------:R-:W-:Y:S02]  /*dc60*/  IABS R8, R8 ;  /* 0x0000000800087213 */ /* 0x000fe40000000000 */
[----:B------:R-:W-:-:S02]  /*dc70*/  I2FP.F32.S32 R55, R55 ;  /* 0x0000003700377245 */ /* 0x000fc40000201400 */
[-C--:B------:R-:W-:Y:S01]  /*dc80*/  ISETP.GE.AND P3, PT, R39, R58.reuse, PT ;  /* 0x0000003a2700720c */ /* 0x080fe20003f66270 */
[----:B------:R-:W-:Y:S01]  /*dc90*/  IMAD.IADD R39, R2, 0x1, -R100 ;  /* 0x0000000102277824 */ /* 0x000fe200078e0a64 */
[----:B------:R-:W-:Y:S01]  /*dca0*/  FSEL R69, R112, -INF , !P1 ;  /* 0xff80000070457808 */ /* 0x000fe20004800000 */
[----:B------:R-:W-:Y:S01]  /*dcb0*/  FFMA.FTZ R47, -R0, R55, R47 ;  /* 0x00000037002f7223 */ /* 0x000fe2000001012f */
[----:B------:R-:W-:Y:S01]  /*dcc0*/  FSEL R106, R15, -INF , !P1 ;  /* 0xff8000000f6a7808 */ /* 0x000fe20004800000 */
[----:B------:R-:W-:Y:S01]  /*dcd0*/  IMAD.IADD R15, R2, 0x1, -R81 ;  /* 0x00000001020f7824 */ /* 0x000fe200078e0a51 */
[----:B------:R-:W-:Y:S02]  /*dce0*/  ISETP.GE.AND P1, PT, R100, R58, PT ;  /* 0x0000003a6400720c */ /* 0x000fe40003f26270 */
[----:B------:R-:W-:Y:S02]  /*dcf0*/  IABS R100, R41 ;  /* 0x0000002900647213 */ /* 0x000fe40000000000 */
[----:B------:R-:W-:-:S02]  /*dd00*/  I2FP.F32.S32 R90, R90 ;  /* 0x0000005a005a7245 */ /* 0x000fc40000201400 */
[----:B------:R-:W-:Y:S02]  /*dd10*/  FSEL R22, R142, -INF , !P0 ;  /* 0xff8000008e167808 */ /* 0x000fe40004000000 */
[----:B------:R-:W-:Y:S01]  /*dd20*/  FSEL R23, R23, -INF , !P0 ;  /* 0xff80000017177808 */ /* 0x000fe20004000000 */
[----:B------:R-:W-:Y:S01]  /*dd30*/  FFMA.FTZ R90, -R0, R90, R109 ;  /* 0x0000005a005a7223 */ /* 0x000fe2000001016d */
        /* <DEDUP_REMOVED lines=8> */
[----:B------:R-:W-:-:S02]  /*ddc0*/  ISETP.GE.AND P0, PT, R120, R58, PT ;  /* 0x0000003a7800720c */ /* 0x000fc40003f06270 */
[----:B------:R-:W-:Y:S02]  /*ddd0*/  FSEL R109, R116, -INF , !P5 ;  /* 0xff800000746d7808 */ /* 0x000fe40006800000 */
[----:B------:R-:W-:Y:S02]  /*dde0*/  FSEL R132, R47, -INF , !P5 ;  /* 0xff8000002f847808 */ /* 0x000fe40006800000 */
[-C--:B------:R-:W-:Y:S02]  /*ddf0*/  ISETP.GE.AND P5, PT, R81, R58.reuse, PT ;  /* 0x0000003a5100720c */ /* 0x080fe40003fa6270 */
[----:B------:R-:W-:Y:S02]  /*de00*/  FSEL R83, R114, -INF , !P2 ;  /* 0xff80000072537808 */ /* 0x000fe40005000000 */
[----:B------:R-:W-:Y:S02]  /*de10*/  ISETP.GE.AND P2, PT, R102, R58, PT ;  /* 0x0000003a6600720c */ /* 0x000fe40003f46270 */
[----:B------:R-:W-:-:S02]  /*de20*/  FSEL R55, R110, -INF , !P0 ;  /* 0xff8000006e377808 */ /* 0x000fc40004000000 */
[----:B------:R-:W-:Y:S01]  /*de30*/  FSEL R114, R101, -INF , !P0 ;  /* 0xff80000065727808 */ /* 0x000fe20004000000 */
[----:B------:R-:W-:Y:S01]  /*de40*/  VIADD R101, R18, 0x60 ;  /* 0x0000006012657836 */ /* 0x000fe20000000000 */
[----:B------:R-:W-:Y:S02]  /*de50*/  FSEL R126, R103, -INF , !P4 ;  /* 0xff800000677e7808 */ /* 0x000fe40006000000 */
[----:B------:R-:W-:Y:S02]  /*de60*/  ISETP.GE.AND P0, PT, R96, R58, PT ;  /* 0x0000003a6000720c */ /* 0x000fe40003f06270 */
[----:B------:R-:W-:Y:S02]  /*de70*/  IABS R102, R67 ;  /* 0x0000004300667213 */ /* 0x000fe40000000000 */
[----:B------:R-:W-:Y:S02]  /*de80*/  FSEL R103, R94, -INF , !P5 ;  /* 0xff8000005e677808 */ /* 0x000fe40006800000 */
[----:B------:R-:W-:-:S02]  /*de90*/  IABS R96, R39 ;  /* 0x0000002700607213 */ /* 0x000fc40000000000 */
[----:B------:R-:W-:Y:S02]  /*dea0*/  IABS R8, R8 ;  /* 0x0000000800087213 */ /* 0x000fe40000000000 */
[----:B------:R-:W-:Y:S02]  /*deb0*/  FSEL R67, R43, -INF , !P2 ;  /* 0xff8000002b437808 */ /* 0x000fe40005000000 */
[----:B------:R-:W-:Y:S02]  /*dec0*/  FSEL R94, R119, -INF , !P2 ;  /* 0xff800000775e7808 */ /* 0x000fe40005000000 */
[----:B------:R-:W-:Y:S01]  /*ded0*/  ISETP.GE.AND P2, PT, R38, R58, PT ;  /* 0x0000003a2600720c */ /* 0x000fe20003f46270 */
[----:B------:R-:W-:Y:S01]  /*dee0*/  IMAD.IADD R38, R2, 0x1, -R38 ;  /* 0x0000000102267824 */ /* 0x000fe200078e0a26 */
[----:B------:R-:W-:Y:S02]  /*def0*/  I2FP.F32.S32 R96, R96 ;  /* 0x0000006000607245 */ /* 0x000fe40000201400 */
[----:B------:R-:W-:-:S02]  /*df00*/  I2FP.F32.S32 R8, R8 ;  /* 0x0000000800087245 */ /* 0x000fc40000201400 */
[----:B------:R-:W-:Y:S01]  /*df10*/  I2FP.F32.S32 R102, R102 ;  /* 0x0000006600667245 */ /* 0x000fe20000201400 */
[C---:B------:R-:W-:Y:S01]  /*df20*/  FFMA.FTZ R121, -R0.reuse, R96, R121 ;  /* 0x0000006000797223 */ /* 0x040fe20000010179 */
[----:B------:R-:W-:Y:S01]  /*df30*/  IABS R38, R38 ;  /* 0x0000002600267213 */ /* 0x000fe20000000000 */
[C---:B------:R-:W-:Y:S01]  /*df40*/  FFMA.FTZ R8, -R0.reuse, R8, R135 ;  /* 0x0000000800087223 */ /* 0x040fe20000010187 */
[----:B------:R-:W-:Y:S01]  /*df50*/  FSEL R43, R131, -INF , !P1 ;  /* 0xff800000832b7808 */ /* 0x000fe20004800000 */
[----:B------:R-:W-:Y:S01]  /*df60*/  FFMA.FTZ R113, -R0, R102, R113 ;  /* 0x0000006600717223 */ /* 0x000fe20000010171 */
[----:B------:R-:W-:Y:S02]  /*df70*/  I2FP.F32.S32 R38, R38 ;  /* 0x0000002600267245 */ /* 0x000fe40000201400 */
[----:B------:R-:W-:Y:S02]  /*df80*/  FSEL R135, R121, -INF , !P1 ;  /* 0xff80000079877808 */ /* 0x000fe40004800000 */
[----:B------:R-:W-:Y:S01]  /*df90*/  FSEL R131, R8, -INF , !P0 ;  /* 0xff80000008837808 */ /* 0x000fe20004000000 */
[----:B------:R-:W-:Y:S01]  /*dfa0*/  IMAD.IADD R8, R2, 0x1, -R115 ;  /* 0x0000000102087824 */ /* 0x000fe200078e0a73 */
[----:B------:R-:W-:-:S02]  /*dfb0*/  FSEL R47, R104, -INF , !P4 ;  /* 0xff800000682f7808 */ /* 0x000fc40006000000 */
[----:B------:R-:W-:Y:S02]  /*dfc0*/  IABS R15, R15 ;  /* 0x0000000f000f7213 */ /* 0x000fe40000000000 */
[----:B------:R-:W-:Y:S02]  /*dfd0*/  FSEL R81, R90, -INF , !P3 ;  /* 0xff8000005a517808 */ /* 0x000fe40005800000 */
[----:B------:R-:W-:Y:S02]  /*dfe0*/  FSEL R118, R113, -INF , !P3 ;  /* 0xff80000071767808 */ /* 0x000fe40005800000 */
[----:B------:R-:W-:Y:S01]  /*dff0*/  ISETP.GE.AND P1, PT, R115, R58, PT ;  /* 0x0000003a7300720c */ /* 0x000fe20003f26270 */
[----:B------:R-:W-:Y:S01]  /*e000*/  FFMA.FTZ R115, -R0, R38, R223 ;  /* 0x0000002600737223 */ /* 0x000fe200000101df */
[-C--:B------:R-:W-:Y:S01]  /*e010*/  ISETP.GE.AND P4, PT, R62, R58.reuse, PT ;  /* 0x0000003a3e00720c */ /* 0x080fe20003f86270 */
[----:B------:R-:W-:Y:S01]  /*e020*/  IMAD.IADD R62, R2, 0x1, -R62 ;  /* 0x00000001023e7824 */ /* 0x000fe200078e0a3e */
[----:B------:R-:W-:Y:S01]  /*e030*/  ISETP.GE.AND P3, PT, R40, R58, PT ;  /* 0x0000003a2800720c */ /* 0x000fe20003f66270 */
[C---:B------:R-:W-:Y:S01]  /*e040*/  IMAD.IADD R38, R2.reuse, 0x1, -R99 ;  /* 0x0000000102267824 */ /* 0x040fe200078e0a63 */
[----:B------:R-:W-:Y:S01]  /*e050*/  I2FP.F32.S32 R15, R15 ;  /* 0x0000000f000f7245 */ /* 0x000fe20000201400 */
[----:B------:R-:W-:Y:S01]  /*e060*/  IMAD.IADD R40, R2, 0x1, -R40 ;  /* 0x0000000102287824 */ /* 0x000fe200078e0a28 */
[----:B------:R-:W-:Y:S01]  /*e070*/  FSEL R41, R6, -INF , !P3 ;  /* 0xff80000006297808 */ /* 0x000fe20005800000 */
[----:B------:R-:W-:Y:S01]  /*e080*/  IMAD.IADD R6, R2, 0x1, -R93 ;  /* 0x0000000102067824 */ /* 0x000fe200078e0a5d */
[----:B------:R-:W-:Y:S01]  /*e090*/  IABS R62, R62 ;  /* 0x0000003e003e7213 */ /* 0x000fe20000000000 */
[----:B------:R-:W-:Y:S01]  /*e0a0*/  FFMA.FTZ R111, -R0, R15, R111 ;  /* 0x0000000f006f7223 */ /* 0x000fe2000001016f */
[----:B------:R-:W-:Y:S01]  /*e0b0*/  IABS R38, R38 ;  /* 0x0000002600267213 */ /* 0x000fe20000000000 */
[----:B------:R-:W-:Y:S01]  /*e0c0*/  IMAD.IADD R15, R2, 0x1, -R25 ;  /* 0x00000001020f7824 */ /* 0x000fe200078e0a19 */
[----:B------:R-:W-:Y:S01]  /*e0d0*/  IABS R8, R8 ;  /* 0x0000000800087213 */ /* 0x000fe20000000000 */
[----:B------:R-:W-:Y:S01]  /*e0e0*/  VIADD R223, R18, 0x58 ;  /* 0x0000005812df7836 */ /* 0x000fe20000000000 */
[----:B------:R-:W-:-:S02]  /*e0f0*/  I2FP.F32.S32 R62, R62 ;  /* 0x0000003e003e7245 */ /* 0x000fc40000201400 */
[----:B------:R-:W-:Y:S02]  /*e100*/  IABS R6, R6 ;  /* 0x0000000600067213 */ /* 0x000fe40000000000 */
[----:B------:R-:W-:Y:S01]  /*e110*/  I2FP.F32.S32 R38, R38 ;  /* 0x0000002600267245 */ /* 0x000fe20000201400 */
[C---:B------:R-:W-:Y:S01]  /*e120*/  FFMA.FTZ R121, -R0.reuse, R62, R195 ;  /* 0x0000003e00797223 */ /* 0x040fe200000101c3 */
[----:B------:R-:W-:Y:S02]  /*e130*/  I2FP.F32.S32 R8, R8 ;  /* 0x0000000800087245 */ /* 0x000fe40000201400 */
[----:B------:R-:W-:Y:S01]  /*e140*/  FSEL R120, R111, -INF , !P5 ;  /* 0xff8000006f787808 */ /* 0x000fe20006800000 */
[----:B------:R-:W-:Y:S01]  /*e150*/  FFMA.FTZ R91, -R0, R38, R241 ;  /* 0x00000026005b7223 */ /* 0x000fe200000101f1 */
[----:B------:R-:W-:Y:S01]  /*e160*/  ISETP.GE.AND P5, PT, R25, R58, PT ;  /* 0x0000003a1900720c */ /* 0x000fe20003fa6270 */
[----:B------:R-:W-:Y:S01]  /*e170*/  IMAD.IADD R38, R2, 0x1, -R71 ;  /* 0x0000000102267824 */ /* 0x000fe200078e0a47 */
[----:B------:R-:W-:Y:S01]  /*e180*/  IABS R15, R15 ;  /* 0x0000000f000f7213 */ /* 0x000fe20000000000 */
[----:B------:R-:W-:Y:S01]  /*e190*/  FFMA.FTZ R111, -R0, R8, R237 ;  /* 0x00000008006f7223 */ /* 0x000fe200000101ed */
[----:B------:R-:W-:-:S02]  /*e1a0*/  I2FP.F32.S32 R6, R6 ;  /* 0x0000000600067245 */ /* 0x000fc40000201400 */
[----:B------:R-:W-:Y:S02]  /*e1b0*/  IADD3 R62, PT, PT, -R245, R2, RZ ;  /* 0x00000002f53e7210 */ /* 0x000fe40007ffe1ff */
[----:B------:R-:W-:Y:S01]  /*e1c0*/  IABS R40, R40 ;  /* 0x0000002800287213 */ /* 0x000fe20000000000 */
[----:B------:R-:W-:Y:S01]  /*e1d0*/  FFMA.FTZ R89, -R0, R6, R243 ;  /* 0x0000000600597223 */ /* 0x000fe200000101f3 */
[----:B------:R-:W-:Y:S01]  /*e1e0*/  I2FP.F32.S32 R15, R15 ;  /* 0x0000000f000f7245 */ /* 0x000fe20000201400 */
[----:B------:R-:W-:Y:S01]  /*e1f0*/  IMAD.IADD R6, R2, 0x1, -R79 ;  /* 0x0000000102067824 */ /* 0x000fe200078e0a4f */
[----:B------:R-:W-:Y:S01]  /*e200*/  FSEL R8, R86, -INF , !P5 ;  /* 0xff80000056087808 */ /* 0x000fe20006800000 */
[----:B------:R-:W-:Y:S01]  /*e210*/  IMAD.IADD R86, R2, 0x1, -R87 ;  /* 0x0000000102567824 */ /* 0x000fe200078e0a57 */
[----:B------:R-:W-:Y:S01]  /*e220*/  IABS R62, R62 ;  /* 0x0000003e003e7213 */ /* 0x000fe20000000000 */
[----:B------:R-:W-:Y:S01]  /*e230*/  FFMA.FTZ R127, -R0, R15, R127 ;  /* 0x0000000f007f7223 */ /* 0x000fe2000001017f */
[----:B------:R-:W-:Y:S01]  /*e240*/  I2FP.F32.S32 R40, R40 ;  /* 0x0000002800287245 */ /* 0x000fe20000201400 */
[----:B------:R-:W-:Y:S01]  /*e250*/  VIADD R15, R18, 0x49 ;  /* 0x00000049120f7836 */ /* 0x000fe20000000000 */
[----:B------:R-:W-:-:S02]  /*e260*/  IABS R38, R38 ;  /* 0x0000002600267213 */ /* 0x000fc40000000000 */
[----:B------:R-:W-:Y:S01]  /*e270*/  FSEL R39, R88, -INF , !P0 ;  /* 0xff80000058277808 */ /* 0x000fe20004000000 */
[----:B------:R-:W-:Y:S01]  /*e280*/  FFMA.FTZ R119, -R0, R40, R211 ;  /* 0x0000002800777223 */ /* 0x000fe200000101d3 */
[----:B------:R-:W-:Y:S01]  /*e290*/  FSEL R35, R35, -INF , !P2 ;  /* 0xff80000023237808 */ /* 0x000fe20005000000 */
[----:B------:R-:W-:Y:S01]  /*e2a0*/  IMAD.IADD R40, R12, 0x1, -R15 ;  /* 0x000000010c287824 */ /* 0x000fe200078e0a0f */
[----:B------:R-:W-:Y:S01]  /*e2b0*/  FSEL R115, R115, -INF , !P2 ;  /* 0xff80000073737808 */ /* 0x000fe20005000000 */
[C---:B------:R-:W-:Y:S01]  /*e2c0*/  VIADD R211, R18.reuse, 0x59 ;  /* 0x0000005912d37836 */ /* 0x040fe20000000000 */
[-C--:B------:R-:W-:Y:S01]  /*e2d0*/  ISETP.GE.AND P0, PT, R87, R58.reuse, PT ;  /* 0x0000003a5700720c */ /* 0x080fe20003f06270 */
[----:B------:R-:W-:Y:S01]  /*e2e0*/  VIADD R87, R18, 0x50 ;  /* 0x0000005012577836 */ /* 0x000fe20000000000 */
[----:B------:R-:W-:Y:S02]  /*e2f0*/  ISETP.GE.AND P2, PT, R93, R58, PT ;  /* 0x0000003a5d00720c */ /* 0x000fe40003f46270 */
[----:B------:R-:W-:-:S02]  /*e300*/  IABS R86, R86 ;  /* 0x0000005600567213 */ /* 0x000fc40000000000 */
[----:B------:R-:W-:Y:S02]  /*e310*/  I2FP.F32.S32 R62, R62 ;  /* 0x0000003e003e7245 */ /* 0x000fe40000201400 */
[----:B------:R-:W-:Y:S02]  /*e320*/  IABS R6, R6 ;  /* 0x0000000600067213 */ /* 0x000fe40000000000 */
[----:B------:R-:W-:Y:S01]  /*e330*/  I2FP.F32.S32 R38, R38 ;  /* 0x0000002600267245 */ /* 0x000fe20000201400 */
[----:B------:R-:W-:Y:S01]  /*e340*/  FFMA.FTZ R93, -R0, R62, R239 ;  /* 0x0000003e005d7223 */ /* 0x000fe200000101ef */
[----:B------:R-:W-:Y:S02]  /*e350*/  FSEL R25, R251, -INF , !P1 ;  /* 0xff800000fb197808 */ /* 0x000fe40004800000 */
[----:B------:R-:W-:Y:S02]  /*e360*/  FSEL R111, R111, -INF , !P1 ;  /* 0xff8000006f6f7808 */ /* 0x000fe40004800000 */
[----:B------:R-:W-:-:S02]  /*e370*/  I2FP.F32.S32 R86, R86 ;  /* 0x0000005600567245 */ /* 0x000fc40000201400 */
[----:B------:R-:W-:Y:S01]  /*e380*/  FSEL R195, R42, -INF , !P2 ;  /* 0xff8000002ac37808 */ /* 0x000fe20005000000 */
[----:B------:R-:W-:Y:S01]  /*e390*/  IMAD.IADD R42, R2, 0x1, -R85 ;  /* 0x00000001022a7824 */ /* 0x000fe200078e0a55 */
[----:B------:R-:W-:Y:S02]  /*e3a0*/  FSEL R127, R127, -INF , !P5 ;  /* 0xff8000007f7f7808 */ /* 0x000fe40006800000 */
[----:B------:R-:W-:Y:S02]  /*e3b0*/  FSEL R4, R4, -INF , !P4 ;  /* 0xff80000004047808 */ /* 0x000fe40006000000 */
[----:B------:R-:W-:Y:S02]  /*e3c0*/  FSEL R121, R121, -INF , !P4 ;  /* 0xff80000079797808 */ /* 0x000fe40006000000 */
[-C--:B------:R-:W-:Y:S01]  /*e3d0*/  ISETP.GE.AND P6, PT, R15, R58.reuse, PT ;  /* 0x0000003a0f00720c */ /* 0x080fe20003fc6270 */
[----:B------:R-:W-:Y:S01]  /*e3e0*/  VIADD R15, R18, 0x51 ;  /* 0x00000051120f7836 */ /* 0x000fe20000000000 */
[----:B------:R-:W-:Y:S01]  /*e3f0*/  ISETP.GE.AND P1, PT, R85, R58, PT ;  /* 0x0000003a5500720c */ /* 0x000fe20003f26270 */
[----:B------:R-:W-:Y:S01]  /*e400*/  FFMA.FTZ R85, -R0, R38, R249 ;  /* 0x0000002600557223 */ /* 0x000fe200000101f9 */
[----:B------:R-:W-:Y:S01]  /*e410*/  I2FP.F32.S32 R6, R6 ;  /* 0x0000000600067245 */ /* 0x000fe20000201400 */
[----:B------:R-:W-:Y:S01]  /*e420*/  IMAD.IADD R38, R36, 0x1, R185 ;  /* 0x0000000124267824 */ /* 0x000fe200078e02b9 */
[-C--:B------:R-:W-:Y:S01]  /*e430*/  ISETP.GE.AND P4, PT, R245, R58.reuse, PT ;  /* 0x0000003af500720c */ /* 0x080fe20003f86270 */
[C---:B------:R-:W-:Y:S01]  /*e440*/  IMAD.IADD R62, R12.reuse, 0x1, -R15 ;  /* 0x000000010c3e7824 */ /* 0x040fe200078e0a0f */
[----:B------:R-:W-:Y:S01]  /*e450*/  ISETP.GE.AND P5, PT, R87, R58, PT ;  /* 0x0000003a5700720c */ /* 0x000fe20003fa6270 */
[----:B------:R-:W-:Y:S01]  /*e460*/  IMAD.IADD R87, R12, 0x1, -R87 ;  /* 0x000000010c577824 */ /* 0x000fe200078e0a57 */
[----:B------:R-:W-:Y:S01]  /*e470*/  FSEL R119, R119, -INF , !P3 ;  /* 0xff80000077777808 */ /* 0x000fe20005800000 */
[C---:B------:R-:W-:Y:S01]  /*e480*/  FFMA.FTZ R6, -R0.reuse, R6, R3 ;  /* 0x0000000600067223 */ /* 0x040fe20000010103 */
[----:B------:R-:W-:Y:S01]  /*e490*/  ISETP.GE.AND P3, PT, R99, R58, PT ;  /* 0x0000003a6300720c */ /* 0x000fe20003f66270 */
[----:B------:R-:W-:Y:S01]  /*e4a0*/  FFMA.FTZ R99, -R0, R86, R233 ;  /* 0x0000005600637223 */ /* 0x000fe200000101e9 */
[----:B------:R-:W-:Y:S01]  /*e4b0*/  FSEL R124, R84, -INF , !P4 ;  /* 0xff800000547c7808 */ /* 0x000fe20006000000 */
[----:B------:R-:W-:Y:S01]  /*e4c0*/  VIADD R3, R38, 0x49 ;  /* 0x0000004926037836 */ /* 0x000fe20000000000 */
[----:B------:R-:W-:-:S02]  /*e4d0*/  FSEL R93, R93, -INF , !P4 ;  /* 0xff8000005d5d7808 */ /* 0x000fc40006000000 */
[----:B------:R-:W-:Y:S01]  /*e4e0*/  ISETP.GE.AND P4, PT, R15, R58, PT ;  /* 0x0000003a0f00720c */ /* 0x000fe20003f86270 */
[----:B------:R-:W-:Y:S01]  /*e4f0*/  IMAD.IADD R3, R2, 0x1, -R3 ;  /* 0x0000000102037824 */ /* 0x000fe200078e0a03 */
[----:B------:R-:W-:Y:S02]  /*e500*/  IABS R15, R87 ;  /* 0x00000057000f7213 */ /* 0x000fe40000000000 */
[----:B------:R-:W-:Y:S02]  /*e510*/  IABS R42, R42 ;  /* 0x0000002a002a7213 */ /* 0x000fe40000000000 */
[----:B------:R-:W-:Y:S02]  /*e520*/  FSEL R130, R82, -INF , !P0 ;  /* 0xff80000052827808 */ /* 0x000fe40004000000 */
[----:B------:R-:W-:Y:S02]  /*e530*/  FSEL R99, R99, -INF , !P0 ;  /* 0xff80000063637808 */ /* 0x000fe40004000000 */
[----:B------:R-:W-:Y:S01]  /*e540*/  ISETP.GE.AND P0, PT, R71, R58, PT ;  /* 0x0000003a4700720c */ /* 0x000fe20003f06270 */
[----:B------:R-:W-:Y:S01]  /*e550*/  VIADD R71, R38, 0x50 ;  /* 0x0000005026477836 */ /* 0x000fe20000000000 */
[----:B------:R-:W-:-:S02]  /*e560*/  I2FP.F32.S32 R15, R15 ;  /* 0x0000000f000f7245 */ /* 0x000fc40000201400 */
[----:B------:R-:W-:Y:S01]  /*e570*/  FSEL R213, R213, -INF , !P3 ;  /* 0xff800000d5d57808 */ /* 0x000fe20005800000 */
[----:B------:R-:W-:Y:S01]  /*e580*/  IMAD.IADD R71, R2, 0x1, -R71 ;  /* 0x0000000102477824 */ /* 0x000fe200078e0a47 */
[----:B------:R-:W-:Y:S01]  /*e590*/  FSEL R91, R91, -INF , !P3 ;  /* 0xff8000005b5b7808 */ /* 0x000fe20005800000 */
[----:B------:R-:W-:Y:S01]  /*e5a0*/  FFMA.FTZ R123, -R0, R15, R123 ;  /* 0x0000000f007b7223 */ /* 0x000fe2000001017b */
[----:B------:R-:W-:Y:S02]  /*e5b0*/  FSEL R89, R89, -INF , !P2 ;  /* 0xff80000059597808 */ /* 0x000fe40005000000 */
[----:B------:R-:W-:Y:S02]  /*e5c0*/  I2FP.F32.S32 R42, R42 ;  /* 0x0000002a002a7245 */ /* 0x000fe40000201400 */
[-C--:B------:R-:W-:Y:S02]  /*e5d0*/  ISETP.GE.AND P3, PT, R219, R58.reuse, PT ;  /* 0x0000003adb00720c */ /* 0x080fe40003f66270 */
[----:B------:R-:W-:Y:S01]  /*e5e0*/  ISETP.GE.AND P2, PT, R211, R58, PT ;  /* 0x0000003ad300720c */ /* 0x000fe20003f46270 */
[----:B------:R-:W-:Y:S01]  /*e5f0*/  IMAD.IADD R211, R12, 0x1, -R211 ;  /* 0x000000010cd37824 */ /* 0x000fe200078e0ad3 */
[----:B------:R-:W-:Y:S01]  /*e600*/  IABS R62, R62 ;  /* 0x0000003e003e7213 */ /* 0x000fe20000000000 */
[----:B------:R-:W-:Y:S01]  /*e610*/  FFMA.FTZ R42, -R0, R42, R247 ;  /* 0x0000002a002a7223 */ /* 0x000fe200000101f7 */
[----:B------:R-:W-:-:S02]  /*e620*/  IABS R3, R3 ;  /* 0x0000000300037213 */ /* 0x000fc40000000000 */
[----:B------:R-:W-:Y:S02]  /*e630*/  FSEL R113, R34, -INF , !P3 ;  /* 0xff80000022717808 */ /* 0x000fe40005800000 */
[----:B------:R-:W-:Y:S02]  /*e640*/  FSEL R15, R32, -INF , !P3 ;  /* 0xff800000200f7808 */ /* 0x000fe40005800000 */
[----:B------:R-:W-:Y:S02]  /*e650*/  I2FP.F32.S32 R62, R62 ;  /* 0x0000003e003e7245 */ /* 0x000fe40000201400 */
[----:B------:R-:W-:Y:S01]  /*e660*/  ISETP.GE.AND P3, PT, R101, R58, PT ;  /* 0x0000003a6500720c */ /* 0x000fe20003f66270 */
[----:B------:R-:W-:Y:S01]  /*e670*/  IMAD.IADD R101, R12, 0x1, -R101 ;  /* 0x000000010c657824 */ /* 0x000fe200078e0a65 */
[----:B------:R-:W-:Y:S01]  /*e680*/  IABS R211, R211 ;  /* 0x000000d300d37213 */ /* 0x000fe20000000000 */
[----:B------:R-:W-:Y:S01]  /*e690*/  FFMA.FTZ R133, -R0, R62, R133 ;  /* 0x0000003e00857223 */ /* 0x000fe20000010185 */
[----:B------:R-:W-:-:S02]  /*e6a0*/  I2FP.F32.S32 R32, R3 ;  /* 0x0000000300207245 */ /* 0x000fc40000201400 */
[----:B------:R-:W-:Y:S02]  /*e6b0*/  IABS R40, R40 ;  /* 0x0000002800287213 */ /* 0x000fe40000000000 */
[----:B------:R-:W-:Y:S01]  /*e6c0*/  IABS R71, R71 ;  /* 0x0000004700477213 */ /* 0x000fe20000000000 */
[----:B------:R-:W-:Y:S01]  /*e6d0*/  FFMA.FTZ R32, -R0, R32, R107 ;  /* 0x0000002000207223 */ /* 0x000fe2000001016b */
[----:B------:R-:W-:Y:S01]  /*e6e0*/  FSEL R87, R42, -INF , !P1 ;  /* 0xff8000002a577808 */ /* 0x000fe20004800000 */
[----:B------:R-:W-:Y:S01]  /*e6f0*/  VIADD R107, R18, 0x68 ;  /* 0x00000068126b7836 */ /* 0x000fe20000000000 */
[----:B------:R-:W-:Y:S02]  /*e700*/  I2FP.F32.S32 R42, R211 ;  /* 0x000000d3002a7245 */ /* 0x000fe40000201400 */
[----:B------:R-:W-:Y:S02]  /*e710*/  I2FP.F32.S32 R40, R40 ;  /* 0x0000002800287245 */ /* 0x000fe40000201400 */
[----:B------:R-:W-:Y:S01]  /*e720*/  IABS R101, R101 ;  /* 0x0000006500657213 */ /* 0x000fe20000000000 */
[C---:B------:R-:W-:Y:S01]  /*e730*/  FFMA.FTZ R139, -R0.reuse, R42, R139 ;  /* 0x0000002a008b7223 */ /* 0x040fe2000001018b */
[----:B------:R-:W-:Y:S01]  /*e740*/  I2FP.F32.S32 R62, R71 ;  /* 0x00000047003e7245 */ /* 0x000fe20000201400 */
[----:B------:R-:W-:Y:S01]  /*e750*/  FFMA.FTZ R40, -R0, R40, R117 ;  /* 0x0000002800287223 */ /* 0x000fe20000010175 */
[----:B------:R-:W-:Y:S01]  /*e760*/  I2FP.F32.S32 R34, R101 ;  /* 0x0000006500227245 */ /* 0x000fe20000201400 */
[----:B------:R-:W-:Y:S01]  /*e770*/  IMAD.IADD R42, R12, 0x1, -R107 ;  /* 0x000000010c2a7824 */ /* 0x000fe200078e0a6b */
[----:B------:R-:W-:Y:S01]  /*e780*/  FSEL R122, R32, -INF , !P6 ;  /* 0xff800000207a7808 */ /* 0x000fe20007000000 */
[----:B------:R-:W-:Y:S01]  /*e790*/  FFMA.FTZ R62, -R0, R62, R125 ;  /* 0x0000003e003e7223 */ /* 0x000fe2000001017d */
[----:B------:R-:W-:-:S02]  /*e7a0*/  VIADD R125, R18, 0x61 ;  /* 0x00000061127d7836 */ /* 0x000fc40000000000 */
[----:B------:R-:W-:Y:S01]  /*e7b0*/  FFMA.FTZ R3, -R0, R34, R145 ;  /* 0x0000002200037223 */ /* 0x000fe20000010191 */
[----:B------:R-:W-:Y:S01]  /*e7c0*/  FSEL R145, R40, -INF , !P6 ;  /* 0xff80000028917808 */ /* 0x000fe20007000000 */
[----:B------:R-:W-:Y:S01]  /*e7d0*/  VIADD R71, R38, 0x59 ;  /* 0x0000005926477836 */ /* 0x000fe20000000000 */
[----:B------:R-:W-:Y:S01]  /*e7e0*/  FSEL R251, R62, -INF , !P5 ;  /* 0xff8000003efb7808 */ /* 0x000fe20006800000 */
[----:B------:R-:W-:Y:S01]  /*e7f0*/  IMAD.IADD R62, R12, 0x1, -R125 ;  /* 0x000000010c3e7824 */ /* 0x000fe200078e0a7d */
[----:B------:R-:W-:Y:S01]  /*e800*/  IABS R42, R42 ;  /* 0x0000002a002a7213 */ /* 0x000fe20000000000 */
[----:B------:R-:W-:Y:S01]  /*e810*/  IMAD.IADD R32, R2, 0x1, -R71 ;  /* 0x0000000102207824 */ /* 0x000fe200078e0a47 */
[----:B------:R-:W-:Y:S01]  /*e820*/  ISETP.GE.AND P6, PT, R125, R58, PT ;  /* 0x0000003a7d00720c */ /* 0x000fe20003fc6270 */
[----:B------:R-:W-:Y:S01]  /*e830*/  VIADD R125, R18, 0x69 ;  /* 0x00000069127d7836 */ /* 0x000fe20000000000 */
[----:B------:R-:W-:Y:S01]  /*e840*/  I2FP.F32.S32 R42, R42 ;  /* 0x0000002a002a7245 */ /* 0x000fe20000201400 */
[----:B------:R-:W-:Y:S01]  /*e850*/  VIADD R71, R38, 0x61 ;  /* 0x0000006126477836 */ /* 0x000fe20000000000 */
[----:B------:R-:W-:Y:S01]  /*e860*/  FSEL R231, R231, -INF , !P1 ;  /* 0xff800000e7e77808 */ /* 0x000fe20004800000 */
[----:B------:R-:W-:Y:S01]  /*e870*/  IMAD.IADD R82, R12, 0x1, -R125 ;  /* 0x000000010c527824 */ /* 0x000fe200078e0a7d */
[----:B------:R-:W-:Y:S01]  /*e880*/  ISETP.GE.AND P1, PT, R18, R58, PT ;  /* 0x0000003a1200720c */ /* 0x000fe20003f26270 */
[----:B------:R-:W-:Y:S01]  /*e890*/  FFMA.FTZ R155, -R0, R42, R155 ;  /* 0x0000002a009b7223 */ /* 0x000fe2000001019b */
[----:B------:R-:W-:Y:S01]  /*e8a0*/  IMAD.IADD R42, R2, 0x1, -R71 ;  /* 0x00000001022a7824 */ /* 0x000fe200078e0a47 */
[----:B------:R-:W-:-:S02]  /*e8b0*/  IADD3 R101, PT, PT, R38, 0x51, RZ ;  /* 0x0000005126657810 */ /* 0x000fc40007ffe0ff */
[----:B------:R-:W-:Y:S02]  /*e8c0*/  IABS R71, R82 ;  /* 0x0000005200477213 */ /* 0x000fe40000000000 */
[----:B------:R-:W-:Y:S01]  /*e8d0*/  IABS R42, R42 ;  /* 0x0000002a002a7213 */ /* 0x000fe20000000000 */
[----:B------:R-:W-:Y:S01]  /*e8e0*/  IMAD.IADD R40, R2, 0x1, -R101 ;  /* 0x0000000102287824 */ /* 0x000fe200078e0a65 */
[----:B------:R-:W-:Y:S01]  /*e8f0*/  I2FP.F32.S32 R71, R71 ;  /* 0x0000004700477245 */ /* 0x000fe20000201400 */
[----:B------:R-:W-:Y:S01]  /*e900*/  VIADD R101, R18, 0x71 ;  /* 0x0000007112657836 */ /* 0x000fe20000000000 */
[----:B------:R-:W-:Y:S02]  /*e910*/  I2FP.F32.S32 R42, R42 ;  /* 0x0000002a002a7245 */ /* 0x000fe40000201400 */
[----:B------:R-:W-:Y:S01]  /*e920*/  FSEL R117, R95, -INF , !P1 ;  /* 0xff8000005f757808 */ /* 0x000fe20004800000 */
[----:B------:R-:W-:Y:S01]  /*e930*/  FFMA.FTZ R157, -R0, R71, R157 ;  /* 0x00000047009d7223 */ /* 0x000fe2000001019d */
[----:B------:R-:W-:-:S02]  /*e940*/  VIADD R71, R38, 0x70 ;  /* 0x0000007026477836 */ /* 0x000fc40000000000 */
[----:B------:R-:W-:Y:S01]  /*e950*/  FFMA.FTZ R245, -R0, R42, R153 ;  /* 0x0000002a00f57223 */ /* 0x000fe20000010199 */
[----:B------:R-:W-:Y:S01]  /*e960*/  VIADD R95, R38, 0x58 ;  /* 0x00000058265f7836 */ /* 0x000fe20000000000 */
[----:B------:R-:W-:Y:S01]  /*e970*/  FSEL R221, R221, -INF , !P0 ;  /* 0xff800000dddd7808 */ /* 0x000fe20004000000 */
[----:B------:R-:W-:Y:S01]  /*e980*/  IMAD.IADD R42, R2, 0x1, -R71 ;  /* 0x00000001022a7824 */ /* 0x000fe200078e0a47 */
[----:B------:R-:W-:Y:S01]  /*e990*/  FSEL R85, R85, -INF , !P0 ;  /* 0xff80000055557808 */ /* 0x000fe20004000000 */
[----:B------:R-:W-:Y:S01]  /*e9a0*/  VIADD R71, R38, 0x71 ;  /* 0x0000007126477836 */ /* 0x000fe20000000000 */
[----:B------:R-:W-:Y:S01]  /*e9b0*/  ISETP.GE.AND P0, PT, R223, R58, PT ;  /* 0x0000003adf00720c */ /* 0x000fe20003f06270 */
[----:B------:R-:W-:Y:S01]  /*e9c0*/  IMAD.IADD R223, R12, 0x1, -R223 ;  /* 0x000000010cdf7824 */ /* 0x000fe200078e0adf */
[----:B------:R-:W-:Y:S01]  /*e9d0*/  IABS R42, R42 ;  /* 0x0000002a002a7213 */ /* 0x000fe20000000000 */
[----:B------:R-:W-:Y:S01]  /*e9e0*/  IMAD.IADD R34, R2, 0x1, -R95 ;  /* 0x0000000102227824 */ /* 0x000fe200078e0a5f */
[----:B------:R-:W-:Y:S01]  /*e9f0*/  IABS R40, R40 ;  /* 0x0000002800287213 */ /* 0x000fe20000000000 */
[----:B------:R-:W-:Y:S01]  /*ea00*/  VIADD R95, R38, 0x60 ;  /* 0x00000060265f7836 */ /* 0x000fe20000000000 */
[----:B------:R-:W-:-:S02]  /*ea10*/  I2FP.F32.S32 R42, R42 ;  /* 0x0000002a002a7245 */ /* 0x000fc40000201400 */
[----:B------:R-:W-:Y:S02]  /*ea20*/  IABS R223, R223 ;  /* 0x000000df00df7213 */ /* 0x000fe40000000000 */
[----:B------:R-:W-:Y:S01]  /*ea30*/  IABS R34, R34 ;  /* 0x0000002200227213 */ /* 0x000fe20000000000 */
[----:B------:R-:W-:Y:S01]  /*ea40*/  FFMA.FTZ R241, -R0, R42, R191 ;  /* 0x0000002a00f17223 */ /* 0x000fe200000101bf */
[----:B------:R-:W-:Y:S01]  /*ea50*/  IMAD.IADD R42, R2, 0x1, -R71 ;  /* 0x00000001022a7824 */ /* 0x000fe200078e0a47 */
[----:B------:R-:W-:Y:S01]  /*ea60*/  IABS R62, R62 ;  /* 0x0000003e003e7213 */ /* 0x000fe20000000000 */
[----:B---3--:R-:W2:Y:S01]  /*ea70*/  LD.E R71, desc[UR4][R148.64+0xdc] ;  /* 0x0000dc0494477980 */ /* 0x008ea2000c101900 */
[----:B------:R-:W-:Y:S02]  /*ea80*/  I2FP.F32.S32 R223, R223 ;  /* 0x000000df00df7245 */ /* 0x000fe40000201400 */
[----:B------:R-:W-:Y:S02]  /*ea90*/  IABS R32, R32 ;  /* 0x0000002000207213 */ /* 0x000fe40000000000 */
[----:B------:R-:W-:Y:S01]  /*eaa0*/  I2FP.F32.S32 R34, R34 ;  /* 0x0000002200227245 */ /* 0x000fe20000201400 */
[----:B------:R-:W-:Y:S01]  /*eab0*/  FFMA.FTZ R137, -R0, R223, R137 ;  /* 0x000000df00897223 */ /* 0x000fe20000010189 */
[----:B------:R-:W-:-:S02]  /*eac0*/  I2FP.F32.S32 R40, R40 ;  /* 0x0000002800287245 */ /* 0x000fc40000201400 */
[----:B------:R-:W-:Y:S01]  /*ead0*/  I2FP.F32.S32 R62, R62 ;  /* 0x0000003e003e7245 */ /* 0x000fe20000201400 */
[C---:B------:R-:W-:Y:S01]  /*eae0*/  FFMA.FTZ R141, -R0.reuse, R34, R141 ;  /* 0x00000022008d7223 */ /* 0x040fe2000001018d */
[----:B------:R-:W-:Y:S01]  /*eaf0*/  I2FP.F32.S32 R32, R32 ;  /* 0x0000002000207245 */ /* 0x000fe20000201400 */
[C---:B------:R-:W-:Y:S01]  /*eb00*/  FFMA.FTZ R129, -R0.reuse, R40, R129 ;  /* 0x0000002800817223 */ /* 0x040fe20000010181 */
[----:B------:R-:W-:Y:S01]  /*eb10*/  FSEL R123, R123, -INF , !P5 ;  /* 0xff8000007b7b7808 */ /* 0x000fe20006800000 */
[----:B------:R-:W-:Y:S01]  /*eb20*/  FFMA.FTZ R147, -R0, R62, R147 ;  /* 0x0000003e00937223 */ /* 0x000fe20000010193 */
[----:B------:R-:W-:Y:S02]  /*eb30*/  IMAD.IADD R62, R2, 0x1, -R95 ;  /* 0x00000001023e7824 */ /* 0x000fe400078e0a5f */
[----:B------:R-:W-:Y:S01]  /*eb40*/  FFMA.FTZ R211, -R0, R32, R143 ;  /* 0x0000002000d37223 */ /* 0x000fe2000001018f */
[----:B------:R-:W-:Y:S01]  /*eb50*/  FSEL R143, R137, -INF , !P0 ;  /* 0xff800000898f7808 */ /* 0x000fe20004000000 */
[----:B------:R-:W-:Y:S01]  /*eb60*/  IMAD.IADD R34, R12, 0x1, -R101 ;  /* 0x000000010c227824 */ /* 0x000fe200078e0a65 */
[----:B------:R-:W-:-:S02]  /*eb70*/  FSEL R247, R141, -INF , !P0 ;  /* 0xff8000008df77808 */ /* 0x000fc40004000000 */
[-C--:B------:R-:W-:Y:S01]  /*eb80*/  ISETP.GE.AND P0, PT, R101, R58.reuse, PT ;  /* 0x0000003a6500720c */ /* 0x080fe20003f06270 */
[----:B------:R-:W-:Y:S01]  /*eb90*/  VIADD R101, R38, 0x68 ;  /* 0x0000006826657836 */ /* 0x000fe20000000000 */
[-C--:B------:R-:W-:Y:S01]  /*eba0*/  ISETP.GE.AND P5, PT, R107, R58.reuse, PT ;  /* 0x0000003a6b00720c */ /* 0x080fe20003fa6270 */
[----:B------:R-:W-:Y:S01]  /*ebb0*/  VIADD R107, R18, 0x70 ;  /* 0x00000070126b7836 */ /* 0x000fe20000000000 */
[----:B------:R-:W-:Y:S01]  /*ebc0*/  FSEL R32, R133, -INF , !P4 ;  /* 0xff80000085207808 */ /* 0x000fe20006000000 */
[----:B------:R-:W-:Y:S01]  /*ebd0*/  IMAD.IADD R82, R2, 0x1, -R101 ;  /* 0x0000000102527824 */ /* 0x000fe200078e0a65 */
[----:B------:R-:W-:Y:S01]  /*ebe0*/  FSEL R249, R129, -INF , !P4 ;  /* 0xff80000081f97808 */ /* 0x000fe20006000000 */
[----:B------:R-:W-:Y:S01]  /*ebf0*/  IMAD.IADD R40, R12, 0x1, -R107 ;  /* 0x000000010c287824 */ /* 0x000fe200078e0a6b */
[----:B------:R-:W-:Y:S01]  /*ec00*/  ISETP.GE.AND P4, PT, R125, R58, PT ;  /* 0x0000003a7d00720c */ /* 0x000fe20003f86270 */
[C---:B------:R-:W-:Y:S01]  /*ec10*/  VIADD R125, R18.reuse, 0x78 ;  /* 0x00000078127d7836 */ /* 0x040fe20000000000 */
[----:B------:R-:W-:Y:S01]  /*ec20*/  IABS R62, R62 ;  /* 0x0000003e003e7213 */ /* 0x000fe20000000000 */
[----:B------:R-:W-:Y:S01]  /*ec30*/  VIADD R101, R18, 0x81 ;  /* 0x0000008112657836 */ /* 0x000fe20000000000 */
[----:B------:R-:W-:Y:S01]  /*ec40*/  FSEL R153, R3, -INF , !P3 ;  /* 0xff80000003997808 */ /* 0x000fe20005800000 */
[C---:B------:R-:W-:Y:S01]  /*ec50*/  IMAD.IADD R3, R12.reuse, 0x1, -R125 ;  /* 0x000000010c037824 */ /* 0x040fe200078e0a7d */
[----:B------:R-:W-:Y:S01]  /*ec60*/  I2FP.F32.S32 R62, R62 ;  /* 0x0000003e003e7245 */ /* 0x000fe20000201400 */
[----:B------:R-:W-:Y:S01]  /*ec70*/  IMAD.IADD R100, R12, 0x1, -R101 ;  /* 0x000000010c647824 */ /* 0x000fe200078e0a65 */
[----:B------:R-:W-:-:S02]  /*ec80*/  IADD3 R95, PT, PT, R38, 0x69, RZ ;  /* 0x00000069265f7810 */ /* 0x000fc40007ffe0ff */
[----:B------:R-:W-:Y:S01]  /*ec90*/  IABS R82, R82 ;  /* 0x0000005200527213 */ /* 0x000fe20000000000 */
[----:B------:R-:W-:Y:S01]  /*eca0*/  FFMA.FTZ R151, -R0, R62, R151 ;  /* 0x0000003e00977223 */ /* 0x000fe20000010197 */
[----:B------:R-:W-:Y:S01]  /*ecb0*/  IABS R40, R40 ;  /* 0x0000002800287213 */ /* 0x000fe20000000000 */
[----:B------:R-:W-:Y:S01]  /*ecc0*/  IMAD.IADD R62, R2, 0x1, -R95 ;  /* 0x00000001023e7824 */ /* 0x000fe200078e0a5f */
[----:B------:R-:W-:Y:S01]  /*ecd0*/  IABS R3, R3 ;  /* 0x0000000300037213 */ /* 0x000fe20000000000 */
[----:B------:R-:W-:Y:S01]  /*ece0*/  VIADD R95, R18, 0x88 ;  /* 0x00000088125f7836 */ /* 0x000fe20000000000 */
[----:B------:R-:W-:Y:S02]  /*ecf0*/  I2FP.F32.S32 R82, R82 ;  /* 0x0000005200527245 */ /* 0x000fe40000201400 */
[----:B------:R-:W-:Y:S01]  /*ed00*/  FSEL R6, R6, -INF , !P1 ;  /* 0xff80000006067808 */ /* 0x000fe20004800000 */
[----:B------:R-:W-:Y:S01]  /*ed10*/  IMAD.IADD R108, R12, 0x1, -R95 ;  /* 0x000000010c6c7824 */ /* 0x000fe200078e0a5f */
[----:B------:R-:W-:Y:S01]  /*ed20*/  I2FP.F32.S32 R40, R40 ;  /* 0x0000002800287245 */ /* 0x000fe20000201400 */
[----:B------:R-:W-:Y:S01]  /*ed30*/  FFMA.FTZ R159, -R0, R82, R159 ;  /* 0x00000052009f7223 */ /* 0x000fe2000001019f */
[----:B------:R-:W-:Y:S01]  /*ed40*/  ISETP.GE.AND P1, PT, R107, R58, PT ;  /* 0x0000003a6b00720c */ /* 0x000fe20003f26270 */
[----:B------:R-:W-:Y:S01]  /*ed50*/  VIADD R107, R18, 0x79 ;  /* 0x00000079126b7836 */ /* 0x000fe20000000000 */
[----:B------:R-:W-:Y:S01]  /*ed60*/  I2FP.F32.S32 R3, R3 ;  /* 0x0000000300037245 */ /* 0x000fe20000201400 */
[----:B------:R-:W-:Y:S01]  /*ed70*/  FFMA.FTZ R40, -R0, R40, R169 ;  /* 0x0000002800287223 */ /* 0x000fe200000101a9 */
[----:B------:R-:W-:Y:S01]  /*ed80*/  IABS R62, R62 ;  /* 0x0000003e003e7213 */ /* 0x000fe20000000000 */
[----:B------:R-:W-:Y:S01]  /*ed90*/  IMAD.IADD R102, R12, 0x1, -R107 ;  /* 0x000000010c667824 */ /* 0x000fe200078e0a6b */
[----:B------:R-:W-:Y:S01]  /*eda0*/  FSEL R219, R151, -INF , !P3 ;  /* 0xff80000097db7808 */ /* 0x000fe20005800000 */
[----:B------:R-:W-:Y:S01]  /*edb0*/  FFMA.FTZ R201, -R0, R3, R201 ;  /* 0x0000000300c97223 */ /* 0x000fe200000101c9 */
[----:B------:R-:W-:Y:S01]  /*edc0*/  FSEL R151, R147, -INF , !P6 ;  /* 0xff80000093977808 */ /* 0x000fe20007000000 */
[----:B------:R-:W-:Y:S01]  /*edd0*/  VIADD R3, R38, 0x78 ;  /* 0x0000007826037836 */ /* 0x000fe20000000000 */
[----:B------:R-:W-:-:S02]  /*ede0*/  FSEL R245, R245, -INF , !P6 ;  /* 0xff800000f5f57808 */ /* 0x000fc40007000000 */
[----:B------:R-:W-:Y:S01]  /*edf0*/  ISETP.GE.AND P6, PT, R107, R58, PT ;  /* 0x0000003a6b00720c */ /* 0x000fe20003fc6270 */
[----:B------:R-:W-:Y:S01]  /*ee00*/  VIADD R107, R18, 0x80 ;  /* 0x00000080126b7836 */ /* 0x000fe20000000000 */
[----:B------:R-:W-:Y:S02]  /*ee10*/  I2FP.F32.S32 R62, R62 ;  /* 0x0000003e003e7245 */ /* 0x000fe40000201400 */
[----:B------:R-:W-:Y:S02]  /*ee20*/  FSEL R243, R159, -INF , !P5 ;  /* 0xff8000009ff37808 */ /* 0x000fe40006800000 */
[----:B------:R-:W-:Y:S01]  /*ee30*/  FSEL R159, R40, -INF , !P1 ;  /* 0xff800000289f7808 */ /* 0x000fe20004800000 */
[----:B------:R-:W-:Y:S02]  /*ee40*/  IMAD.IADD R40, R2, 0x1, -R3 ;  /* 0x0000000102287824 */ /* 0x000fe400078e0a03 */
[----:B------:R-:W-:Y:S01]  /*ee50*/  FFMA.FTZ R161, -R0, R62, R161 ;  /* 0x0000003e00a17223 */ /* 0x000fe200000101a1 */
[----:B------:R-:W-:Y:S01]  /*ee60*/  FSEL R191, R155, -INF , !P5 ;  /* 0xff8000009bbf7808 */ /* 0x000fe20006800000 */
[----:B------:R-:W-:Y:S01]  /*ee70*/  IMAD.IADD R62, R12, 0x1, -R107 ;  /* 0x000000010c3e7824 */ /* 0x000fe200078e0a6b */
[----:B------:R-:W-:Y:S01]  /*ee80*/  ISETP.GE.AND P5, PT, R107, R58, PT ;  /* 0x0000003a6b00720c */ /* 0x000fe20003fa6270 */
[----:B------:R-:W-:Y:S01]  /*ee90*/  VIADD R107, R18, 0x90 ;  /* 0x00000090126b7836 */ /* 0x000fe20000000000 */
[----:B------:R-:W-:-:S02]  /*eea0*/  IABS R42, R42 ;  /* 0x0000002a002a7213 */ /* 0x000fc40000000000 */
[----:B------:R-:W-:Y:S01]  /*eeb0*/  IABS R40, R40 ;  /* 0x0000002800287213 */ /* 0x000fe20000000000 */
[----:B------:R-:W-:Y:S01]  /*eec0*/  IMAD.IADD R86, R12, 0x1, -R107 ;  /* 0x000000010c567824 */ /* 0x000fe200078e0a6b */
[----:B------:R-:W-:Y:S02]  /*eed0*/  FSEL R141, R139, -INF , !P2 ;  /* 0xff8000008b8d7808 */ /* 0x000fe40005000000 */
[----:B------:R-:W-:Y:S02]  /*eee0*/  FSEL R211, R211, -INF , !P2 ;  /* 0xff800000d3d37808 */ /* 0x000fe40005000000 */
[----:B------:R-:W-:Y:S02]  /*eef0*/  ISETP.GE.AND P2, PT, R95, R58, PT ;  /* 0x0000003a5f00720c */ /* 0x000fe40003f46270 */
[----:B------:R-:W-:Y:S02]  /*ef00*/  I2FP.F32.S32 R42, R42 ;  /* 0x0000002a002a7245 */ /* 0x000fe40000201400 */
[----:B------:R-:W-:Y:S01]  /*ef10*/  I2FP.F32.S32 R40, R40 ;  /* 0x0000002800287245 */ /* 0x000fe20000201400 */
[C---:B------:R-:W-:Y:S01]  /*ef20*/  VIADD R3, R38.reuse, 0x81 ;  /* 0x0000008126037836 */ /* 0x040fe20000000000 */
[----:B------:R-:W-:-:S02]  /*ef30*/  IADD3 R95, PT, PT, R38, 0x80, RZ ;  /* 0x00000080265f7810 */ /* 0x000fc40007ffe0ff */
[----:B------:R-:W-:Y:S02]  /*ef40*/  IABS R34, R34 ;  /* 0x0000002200227213 */ /* 0x000fe40000000000 */
[----:B------:R-:W-:Y:S02]  /*ef50*/  FSEL R169, R157, -INF , !P4 ;  /* 0xff8000009da97808 */ /* 0x000fe40006000000 */
[----:B------:R-:W-:Y:S02]  /*ef60*/  FSEL R223, R161, -INF , !P4 ;  /* 0xff800000a1df7808 */ /* 0x000fe40006000000 */
[----:B------:R-:W-:Y:S01]  /*ef70*/  ISETP.GE.AND P4, PT, R101, R58, PT ;  /* 0x0000003a6500720c */ /* 0x000fe20003f86270 */
[----:B------:R-:W-:Y:S01]  /*ef80*/  VIADD R101, R38, 0x79 ;  /* 0x0000007926657836 */ /* 0x000fe20000000000 */
[----:B------:R-:W-:Y:S01]  /*ef90*/  IABS R86, R86 ;  /* 0x0000005600567213 */ /* 0x000fe20000000000 */
[C---:B------:R-:W-:Y:S01]  /*efa0*/  FFMA.FTZ R163, -R0.reuse, R42, R163 ;  /* 0x0000002a00a37223 */ /* 0x040fe200000101a3 */
[----:B------:R-:W-:Y:S01]  /*efb0*/  FFMA.FTZ R199, -R0, R40, R199 ;  /* 0x0000002800c77223 */ /* 0x000fe200000101c7 */
[----:B------:R-:W-:Y:S01]  /*efc0*/  I2FP.F32.S32 R34, R34 ;  /* 0x0000002200227245 */ /* 0x000fe20000201400 */
[C---:B------:R-:W-:Y:S01]  /*efd0*/  IMAD.IADD R42, R2.reuse, 0x1, -R95 ;  /* 0x00000001022a7824 */ /* 0x040fe200078e0a5f */
[----:B------:R-:W-:Y:S01]  /*efe0*/  I2FP.F32.S32 R86, R86 ;  /* 0x0000005600567245 */ /* 0x000fe20000201400 */
[C---:B------:R-:W-:Y:S01]  /*eff0*/  IMAD.IADD R40, R2.reuse, 0x1, -R3 ;  /* 0x0000000102287824 */ /* 0x040fe200078e0a03 */
[----:B------:R-:W-:Y:S01]  /*f000*/  ISETP.GE.AND P3, PT, R125, R58, PT ;  /* 0x0000003a7d00720c */ /* 0x000fe20003f66270 */
[----:B------:R-:W-:-:S02]  /*f010*/  IMAD.IADD R84, R2, 0x1, -R101 ;  /* 0x0000000102547824 */ /* 0x000fc400078e0a65 */
[----:B------:R-:W-:Y:S01]  /*f020*/  FFMA.FTZ R34, -R0, R34, R193 ;  /* 0x0000002200227223 */ /* 0x000fe200000101c1 */
[----:B------:R-:W-:Y:S01]  /*f030*/  VIADD R101, R38, 0x88 ;  /* 0x0000008826657836 */ /* 0x000fe20000000000 */
[----:B------:R-:W-:Y:S01]  /*f040*/  IABS R100, R100 ;  /* 0x0000006400647213 */ /* 0x000fe20000000000 */
[----:B------:R-:W-:Y:S01]  /*f050*/  VIADD R125, R18, 0x89 ;  /* 0x00000089127d7836 */ /* 0x000fe20000000000 */
[----:B------:R-:W-:Y:S01]  /*f060*/  IABS R42, R42 ;  /* 0x0000002a002a7213 */ /* 0x000fe20000000000 */
[----:B------:R-:W-:Y:S01]  /*f070*/  FFMA.FTZ R3, -R0, R86, R235 ;  /* 0x0000005600037223 */ /* 0x000fe200000101eb */
[----:B------:R-:W-:Y:S01]  /*f080*/  IABS R40, R40 ;  /* 0x0000002800287213 */ /* 0x000fe20000000000 */
[----:B------:R-:W-:Y:S01]  /*f090*/  IMAD.IADD R86, R2, 0x1, -R101 ;  /* 0x0000000102567824 */ /* 0x000fe200078e0a65 */
[----:B------:R-:W-:Y:S01]  /*f0a0*/  IABS R62, R62 ;  /* 0x0000003e003e7213 */ /* 0x000fe20000000000 */
[----:B------:R-:W-:Y:S01]  /*f0b0*/  IMAD.IADD R82, R12, 0x1, -R125 ;  /* 0x000000010c527824 */ /* 0x000fe200078e0a7d */
[----:B------:R-:W-:-:S02]  /*f0c0*/  FSEL R241, R241, -INF , !P1 ;  /* 0xff800000f1f17808 */ /* 0x000fc40004800000 */
[----:B------:R-:W-:Y:S02]  /*f0d0*/  IABS R108, R108 ;  /* 0x0000006c006c7213 */ /* 0x000fe40000000000 */
[----:B------:R-:W-:Y:S02]  /*f0e0*/  I2FP.F32.S32 R100, R100 ;  /* 0x0000006400647245 */ /* 0x000fe40000201400 */
[----:B------:R-:W-:Y:S02]  /*f0f0*/  I2FP.F32.S32 R42, R42 ;  /* 0x0000002a002a7245 */ /* 0x000fe40000201400 */
[----:B------:R-:W-:Y:S01]  /*f100*/  I2FP.F32.S32 R40, R40 ;  /* 0x0000002800287245 */ /* 0x000fe20000201400 */
[----:B------:R-:W-:Y:S01]  /*f110*/  VIADD R129, R18, 0x91 ;  /* 0x0000009112817836 */ /* 0x000fe20000000000 */
[----:B------:R-:W-:Y:S01]  /*f120*/  I2FP.F32.S32 R62, R62 ;  /* 0x0000003e003e7245 */ /* 0x000fe20000201400 */
[----:B------:R-:W-:Y:S01]  /*f130*/  FFMA.FTZ R100, -R0, R100, R215 ;  /* 0x0000006400647223 */ /* 0x000fe200000101d7 */
[----:B------:R-:W-:-:S02]  /*f140*/  FSEL R34, R34, -INF , !P0 ;  /* 0xff80000022227808 */ /* 0x000fc40004000000 */
[----:B------:R-:W-:Y:S02]  /*f150*/  FSEL R239, R163, -INF , !P0 ;  /* 0xff800000a3ef7808 */ /* 0x000fe40004000000 */
[----:B------:R-:W-:Y:S01]  /*f160*/  ISETP.GE.AND P1, PT, R125, R58, PT ;  /* 0x0000003a7d00720c */ /* 0x000fe20003f26270 */
[----:B------:R-:W-:Y:S01]  /*f170*/  VIADD R125, R18, 0x98 ;  /* 0x00000098127d7836 */ /* 0x000fe20000000000 */
[----:B------:R-:W-:Y:S02]  /*f180*/  IABS R84, R84 ;  /* 0x0000005400547213 */ /* 0x000fe40000000000 */
[----:B------:R-:W-:Y:S01]  /*f190*/  IABS R86, R86 ;  /* 0x0000005600567213 */ /* 0x000fe20000000000 */
[----:B------:R-:W-:Y:S01]  /*f1a0*/  FFMA.FTZ R207, -R0, R42, R207 ;  /* 0x0000002a00cf7223 */ /* 0x000fe200000101cf */
[----:B------:R-:W-:Y:S01]  /*f1b0*/  ISETP.GE.AND P0, PT, R107, R58, PT ;  /* 0x0000003a6b00720c */ /* 0x000fe20003f06270 */
[----:B------:R-:W-:Y:S01]  /*f1c0*/  VIADD R107, R18, 0x99 ;  /* 0x00000099126b7836 */ /* 0x000fe20000000000 */
[----:B------:R-:W-:Y:S01]  /*f1d0*/  I2FP.F32.S32 R108, R108 ;  /* 0x0000006c006c7245 */ /* 0x000fe20000201400 */
[C---:B------:R-:W-:Y:S01]  /*f1e0*/  FFMA.FTZ R209, -R0.reuse, R40, R209 ;  /* 0x0000002800d17223 */ /* 0x040fe200000101d1 */
[----:B------:R-:W-:Y:S01]  /*f1f0*/  I2FP.F32.S32 R84, R84 ;  /* 0x0000005400547245 */ /* 0x000fe20000201400 */
[----:B------:R-:W-:Y:S01]  /*f200*/  FFMA.FTZ R62, -R0, R62, R205 ;  /* 0x0000003e003e7223 */ /* 0x000fe200000101cd */
[----:B------:R-:W-:Y:S01]  /*f210*/  IMAD.IADD R42, R12, 0x1, -R125 ;  /* 0x000000010c2a7824 */ /* 0x000fe200078e0a7d */
[----:B------:R-:W-:Y:S01]  /*f220*/  IABS R82, R82 ;  /* 0x0000005200527213 */ /* 0x000fe20000000000 */
[----:B------:R-:W-:Y:S01]  /*f230*/  VIADD R95, R38, 0x89 ;  /* 0x00000089265f7836 */ /* 0x000fe20000000000 */
[----:B------:R-:W-:Y:S01]  /*f240*/  I2FP.F32.S32 R86, R86 ;  /* 0x0000005600567245 */ /* 0x000fe20000201400 */
[----:B------:R-:W-:-:S02]  /*f250*/  IMAD.IADD R88, R12, 0x1, -R129 ;  /* 0x000000010c587824 */ /* 0x000fc400078e0a81 */
[----:B------:R-:W-:Y:S01]  /*f260*/  FFMA.FTZ R108, -R0, R108, R229 ;  /* 0x0000006c006c7223 */ /* 0x000fe200000101e5 */
[----:B------:R-:W-:Y:S02]  /*f270*/  IMAD.IADD R40, R12, 0x1, -R107 ;  /* 0x000000010c287824 */ /* 0x000fe400078e0a6b */
[----:B------:R-:W-:Y:S01]  /*f280*/  FFMA.FTZ R197, -R0, R84, R197 ;  /* 0x0000005400c57223 */ /* 0x000fe200000101c5 */
[----:B------:R-:W-:Y:S01]  /*f290*/  FSEL R100, R100, -INF , !P4 ;  /* 0xff80000064647808 */ /* 0x000fe20006000000 */
[----:B------:R-:W-:Y:S01]  /*f2a0*/  IMAD.IADD R84, R2, 0x1, -R95 ;  /* 0x0000000102547824 */ /* 0x000fe200078e0a5f */
[----:B------:R-:W-:Y:S01]  /*f2b0*/  FSEL R229, R209, -INF , !P4 ;  /* 0xff800000d1e57808 */ /* 0x000fe20006000000 */
[----:B------:R-:W-:Y:S01]  /*f2c0*/  FFMA.FTZ R217, -R0, R86, R217 ;  /* 0x0000005600d97223 */ /* 0x000fe200000101d9 */
[----:B------:R-:W-:Y:S02]  /*f2d0*/  I2FP.F32.S32 R82, R82 ;  /* 0x0000005200527245 */ /* 0x000fe40000201400 */
[----:B------:R-:W-:-:S02]  /*f2e0*/  FSEL R62, R62, -INF , !P5 ;  /* 0xff8000003e3e7808 */ /* 0x000fc40006800000 */
[----:B------:R-:W-:Y:S02]  /*f2f0*/  FSEL R235, R207, -INF , !P5 ;  /* 0xff800000cfeb7808 */ /* 0x000fe40006800000 */
[----:B------:R-:W-:Y:S02]  /*f300*/  ISETP.GE.AND P4, PT, R107, R58, PT ;  /* 0x0000003a6b00720c */ /* 0x000fe40003f86270 */
[----:B------:R-:W-:Y:S02]  /*f310*/  IABS R101, R42 ;  /* 0x0000002a00657213 */ /* 0x000fe40000000000 */
[----:B------:R-:W-:Y:S01]  /*f320*/  ISETP.GE.AND P5, PT, R125, R58, PT ;  /* 0x0000003a7d00720c */ /* 0x000fe20003fa6270 */
[----:B------:R-:W-:Y:S01]  /*f330*/  VIADD R125, R18, 0xa1 ;  /* 0x000000a1127d7836 */ /* 0x000fe20000000000 */
[----:B------:R-:W-:Y:S02]  /*f340*/  IABS R107, R88 ;  /* 0x00000058006b7213 */ /* 0x000fe40000000000 */
[----:B------:R-:W-:Y:S01]  /*f350*/  IABS R95, R40 ;  /* 0x00000028005f7213 */ /* 0x000fe20000000000 */
[----:B------:R-:W-:Y:S01]  /*f360*/  FFMA.FTZ R82, -R0, R82, R227 ;  /* 0x0000005200527223 */ /* 0x000fe200000101e3 */
[----:B------:R-:W-:-:S02]  /*f370*/  I2FP.F32.S32 R101, R101 ;  /* 0x0000006500657245 */ /* 0x000fc40000201400 */
[----:B------:R-:W-:Y:S02]  /*f380*/  I2FP.F32.S32 R107, R107 ;  /* 0x0000006b006b7245 */ /* 0x000fe40000201400 */
[----:B------:R-:W-:Y:S02]  /*f390*/  I2FP.F32.S32 R95, R95 ;  /* 0x0000005f005f7245 */ /* 0x000fe40000201400 */
[----:B------:R-:W-:Y:S02]  /*f3a0*/  FSEL R108, R108, -INF , !P2 ;  /* 0xff8000006c6c7808 */ /* 0x000fe40005000000 */
[----:B------:R-:W-:Y:S02]  /*f3b0*/  FSEL R227, R217, -INF , !P2 ;  /* 0xff800000d9e37808 */ /* 0x000fe40005000000 */
[----:B------:R-:W-:Y:S01]  /*f3c0*/  ISETP.GE.AND P2, PT, R125, R58, PT ;  /* 0x0000003a7d00720c */ /* 0x000fe20003f46270 */
[----:B------:R-:W-:Y:S02]  /*f3d0*/  IMAD.IADD R125, R12, 0x1, -R125 ;  /* 0x000000010c7d7824 */ /* 0x000fe400078e0a7d */
[C---:B------:R-:W-:Y:S01]  /*f3e0*/  FFMA.FTZ R42, -R0.reuse, R101, R50 ;  /* 0x00000065002a7223 */ /* 0x040fe20000010132 */
[C---:B------:R-:W-:Y:S01]  /*f3f0*/  FFMA.FTZ R40, -R0.reuse, R107, R44 ;  /* 0x0000006b00287223 */ /* 0x040fe2000001012c */
[----:B------:R-:W-:Y:S01]  /*f400*/  FFMA.FTZ R50, -R0, R95, R54 ;  /* 0x0000005f00327223 */ /* 0x000fe20000010136 */
[C---:B------:R-:W-:Y:S01]  /*f410*/  IADD3 R101, PT, PT, R38.reuse, 0x91, RZ ;  /* 0x0000009126657810 */ /* 0x040fe20007ffe0ff */
[C---:B------:R-:W-:Y:S01]  /*f420*/  VIADD R107, R38.reuse, 0x90 ;  /* 0x00000090266b7836 */ /* 0x040fe20000000000 */
[----:B------:R-:W-:Y:S01]  /*f430*/  IABS R102, R102 ;  /* 0x0000006600667213 */ /* 0x000fe20000000000 */
[----:B------:R-:W-:Y:S01]  /*f440*/  VIADD R95, R38, 0x98 ;  /* 0x00000098265f7836 */ /* 0x000fe20000000000 */
[----:B------:R-:W-:Y:S01]  /*f450*/  IABS R125, R125 ;  /* 0x0000007d007d7213 */ /* 0x000fe20000000000 */
[C---:B------:R-:W-:Y:S01]  /*f460*/  IMAD.IADD R107, R2.reuse, 0x1, -R107 ;  /* 0x00000001026b7824 */ /* 0x040fe200078e0a6b */
[----:B------:R-:W-:Y:S01]  /*f470*/  I2FP.F32.S32 R102, R102 ;  /* 0x0000006600667245 */ /* 0x000fe20000201400 */
[----:B------:R-:W-:-:S02]  /*f480*/  IMAD.IADD R101, R2, 0x1, -R101 ;  /* 0x0000000102657824 */ /* 0x000fc400078e0a65 */
[----:B------:R-:W-:Y:S01]  /*f490*/  IMAD.IADD R95, R2, 0x1, -R95 ;  /* 0x00000001025f7824 */ /* 0x000fe200078e0a5f */
[----:B------:R-:W-:Y:S01]  /*f4a0*/  I2FP.F32.S32 R125, R125 ;  /* 0x0000007d007d7245 */ /* 0x000fe20000201400 */
[C---:B------:R-:W-:Y:S01]  /*f4b0*/  FFMA.FTZ R102, -R0.reuse, R102, R203 ;  /* 0x0000006600667223 */ /* 0x040fe200000101cb */
[----:B------:R-:W-:Y:S02]  /*f4c0*/  IABS R107, R107 ;  /* 0x0000006b006b7213 */ /* 0x000fe40000000000 */
[----:B------:R-:W-:Y:S02]  /*f4d0*/  IABS R101, R101 ;  /* 0x0000006500657213 */ /* 0x000fe40000000000 */
[----:B------:R-:W-:Y:S01]  /*f4e0*/  IABS R95, R95 ;  /* 0x0000005f005f7213 */ /* 0x000fe20000000000 */
[----:B------:R-:W-:Y:S01]  /*f4f0*/  FFMA.FTZ R44, -R0, R125, R68 ;  /* 0x0000007d002c7223 */ /* 0x000fe20000010144 */
[----:B------:R-:W-:Y:S02]  /*f500*/  FMNMX3.FTZ R68, R117, R22, R113, !PT ;  /* 0x0000001675447276 */ /* 0x000fe40007810071 */
[----:B------:R-:W-:-:S02]  /*f510*/  I2FP.F32.S32 R107, R107 ;  /* 0x0000006b006b7245 */ /* 0x000fc40000201400 */
[----:B------:R-:W-:Y:S02]  /*f520*/  I2FP.F32.S32 R101, R101 ;  /* 0x0000006500657245 */ /* 0x000fe40000201400 */
[----:B------:R-:W-:Y:S02]  /*f530*/  I2FP.F32.S32 R95, R95 ;  /* 0x0000005f005f7245 */ /* 0x000fe40000201400 */
[----:B------:R-:W-:Y:S01]  /*f540*/  FMNMX3.FTZ R68, R68, R77, R73, !PT ;  /* 0x0000004d44447276 */ /* 0x000fe20007810049 */
[----:B------:R-:W-:Y:S01]  /*f550*/  FFMA.FTZ R46, -R0, R107, R46 ;  /* 0x0000006b002e7223 */ /* 0x000fe2000001012e */
[----:B------:R-:W-:Y:S01]  /*f560*/  FSEL R102, R102, -INF , !P6 ;  /* 0xff80000066667808 */ /* 0x000fe20007000000 */
[C---:B------:R-:W-:Y:S01]  /*f570*/  FFMA.FTZ R209, -R0.reuse, R101, R48 ;  /* 0x0000006500d17223 */ /* 0x040fe20000010130 */
[----:B------:R-:W-:Y:S01]  /*f580*/  FSEL R237, R197, -INF , !P6 ;  /* 0xff800000c5ed7808 */ /* 0x000fe20007000000 */
[----:B------:R-:W-:Y:S01]  /*f590*/  FFMA.FTZ R207, -R0, R95, R52 ;  /* 0x0000005f00cf7223 */ /* 0x000fe20000010134 */
[----:B------:R-:W-:Y:S01]  /*f5a0*/  ISETP.GE.AND P6, PT, R129, R58, PT ;  /* 0x0000003a8100720c */ /* 0x000fe20003fc6270 */
[----:B------:R-:W-:-:S02]  /*f5b0*/  VIADD R129, R18, 0xa0 ;  /* 0x000000a012817836 */ /* 0x000fc40000000000 */
[C---:B------:R-:W-:Y:S02]  /*f5c0*/  VIADD R101, R18.reuse, 0xa8 ;  /* 0x000000a812657836 */ /* 0x040fe40000000000 */
[C---:B------:R-:W-:Y:S02]  /*f5d0*/  VIADD R95, R18.reuse, 0xa9 ;  /* 0x000000a9125f7836 */ /* 0x040fe40000000000 */
[----:B------:R-:W-:Y:S01]  /*f5e0*/  VIADD R125, R18, 0xb0 ;  /* 0x000000b0127d7836 */ /* 0x000fe20000000000 */
[----:B------:R-:W-:Y:S02]  /*f5f0*/  FMNMX3.FTZ R18, R68, R65, R20, !PT ;  /* 0x0000004144127276 */ /* 0x000fe40007810014 */
[----:B------:R-:W-:Y:S02]  /*f600*/  FSEL R215, R46, -INF , !P0 ;  /* 0xff8000002ed77808 */ /* 0x000fe40004000000 */
[----:B------:R-:W-:-:S04]  /*f610*/  FMNMX3.FTZ R46, R18, R105, R75, !PT ;  /* 0x00000069122e7276 */ /* 0x000fc8000781004b */
[----:B------:R-:W-:Y:S02]  /*f620*/  FMNMX3.FTZ R46, R46, R61, R49, !PT ;  /* 0x0000003d2e2e7276 */ /* 0x000fe40007810031 */
[----:B------:R-:W-:Y:S02]  /*f630*/  IABS R84, R84 ;  /* 0x0000005400547213 */ /* 0x000fe40000000000 */
[----:B------:R-:W-:Y:S02]  /*f640*/  FMNMX3.FTZ R46, R46, R109, R83, !PT ;  /* 0x0000006d2e2e7276 */ /* 0x000fe40007810053 */
[----:B------:R-:W-:Y:S02]  /*f650*/  I2FP.F32.S32 R84, R84 ;  /* 0x0000005400547245 */ /* 0x000fe40000201400 */
[----:B------:R-:W-:-:S04]  /*f660*/  FMNMX3.FTZ R46, R46, R69, R55, !PT ;  /* 0x000000452e2e7276 */ /* 0x000fc80007810037 */
[----:B------:R-:W-:Y:S01]  /*f670*/  FMNMX3.FTZ R46, R46, R47, R103, !PT ;  /* 0x0000002f2e2e7276 */ /* 0x000fe20007810067 */
[----:B------:R-:W-:-:S03]  /*f680*/  FFMA.FTZ R225, -R0, R84, R225 ;  /* 0x0000005400e17223 */ /* 0x000fc600000101e1 */
[----:B------:R-:W-:Y:S01]  /*f690*/  FMNMX3.FTZ R46, R46, R81, R67, !PT ;  /* 0x000000512e2e7276 */ /* 0x000fe20007810043 */
[----:B------:R-:W-:Y:S01]  /*f6a0*/  IMAD.IADD R18, R12, 0x1, -R101 ;  /* 0x000000010c127824 */ /* 0x000fe200078e0a65 */
[----:B------:R-:W-:Y:S02]  /*f6b0*/  FSEL R54, R82, -INF , !P1 ;  /* 0xff80000052367808 */ /* 0x000fe40004800000 */
[----:B------:R-:W-:Y:S02]  /*f6c0*/  FSEL R225, R225, -INF , !P1 ;  /* 0xff800000e1e17808 */ /* 0x000fe40004800000 */
[----:B------:R-:W-:Y:S01]  /*f6d0*/  ISETP.GE.AND P1, PT, R101, R58, PT ;  /* 0x0000003a6500720c */ /* 0x000fe20003f26270 */
[----:B------:R-:W-:Y:S01]  /*f6e0*/  IMAD.IADD R101, R12, 0x1, -R95 ;  /* 0x000000010c657824 */ /* 0x000fe200078e0a5f */
[----:B------:R-:W-:-:S04]  /*f6f0*/  FMNMX3.FTZ R46, R46, R145, R123, !PT ;  /* 0x000000912e2e7276 */ /* 0x000fc8000781007b */
[----:B------:R-:W-:Y:S02]  /*f700*/  FMNMX3.FTZ R46, R46, R32, R143, !PT ;  /* 0x000000202e2e7276 */ /* 0x000fe4000781008f */
[----:B------:R-:W-:Y:S01]  /*f710*/  IABS R101, R101 ;  /* 0x0000006500657213 */ /* 0x000fe20000000000 */
[----:B------:R-:W-:Y:S01]  /*f720*/  VIADD R107, R38, 0x99 ;  /* 0x00000099266b7836 */ /* 0x000fe20000000000 */
[----:B------:R-:W-:Y:S02]  /*f730*/  FMNMX3.FTZ R46, R46, R141, R153, !PT ;  /* 0x0000008d2e2e7276 */ /* 0x000fe40007810099 */
[----:B------:R-:W-:Y:S02]  /*f740*/  I2FP.F32.S32 R101, R101 ;  /* 0x0000006500657245 */ /* 0x000fe40000201400 */
[----:B------:R-:W-:Y:S01]  /*f750*/  FSEL R52, R3, -INF , !P0 ;  /* 0xff80000003347808 */ /* 0x000fe20004000000 */
[----:B------:R-:W-:Y:S01]  /*f760*/  IMAD.IADD R3, R2, 0x1, -R107 ;  /* 0x0000000102037824 */ /* 0x000fe200078e0a6b */
[----:B------:R-:W-:-:S02]  /*f770*/  FMNMX3.FTZ R46, R46, R151, R191, !PT ;  /* 0x000000972e2e7276 */ /* 0x000fc400078100bf */
[----:B------:R-:W-:Y:S01]  /*f780*/  IABS R107, R18 ;  /* 0x00000012006b7213 */ /* 0x000fe20000000000 */
[----:B------:R-:W-:Y:S01]  /*f790*/  FFMA.FTZ R18, -R0, R101, R74 ;  /* 0x0000006500127223 */ /* 0x000fe2000001014a */
[----:B------:R-:W-:Y:S02]  /*f7a0*/  FSEL R203, R201, -INF , !P3 ;  /* 0xff800000c9cb7808 */ /* 0x000fe40005800000 */
[----:B------:R-:W-:Y:S02]  /*f7b0*/  FSEL R233, R199, -INF , !P3 ;  /* 0xff800000c7e97808 */ /* 0x000fe40005800000 */
[-C--:B------:R-:W-:Y:S01]  /*f7c0*/  ISETP.GE.AND P3, PT, R129, R58.reuse, PT ;  /* 0x0000003a8100720c */ /* 0x080fe20003f66270 */
[----:B------:R-:W-:Y:S01]  /*f7d0*/  IMAD.IADD R129, R12, 0x1, -R129 ;  /* 0x000000010c817824 */ /* 0x000fe200078e0a81 */
[----:B------:R-:W-:Y:S02]  /*f7e0*/  FMNMX3.FTZ R101, R46, R169, R159, !PT ;  /* 0x000000a92e657276 */ /* 0x000fe4000781009f */
[----:B------:R-:W-:Y:S01]  /*f7f0*/  ISETP.GE.AND P0, PT, R95, R58, PT ;  /* 0x0000003a5f00720c */ /* 0x000fe20003f06270 */
[----:B------:R-:W-:Y:S01]  /*f800*/  IMAD.IADD R95, R12, 0x1, -R125 ;  /* 0x000000010c5f7824 */ /* 0x000fe200078e0a7d */
[----:B------:R-:W-:-:S02]  /*f810*/  FMNMX3.FTZ R101, R101, R34, R203, !PT ;  /* 0x0000002265657276 */ /* 0x000fc400078100cb */
[----:B------:R-:W-:Y:S02]  /*f820*/  IABS R129, R129 ;  /* 0x0000008100817213 */ /* 0x000fe40000000000 */
[----:B------:R-:W-:Y:S02]  /*f830*/  IABS R95, R95 ;  /* 0x0000005f005f7213 */ /* 0x000fe40000000000 */
[----:B------:R-:W-:Y:S02]  /*f840*/  FMNMX3.FTZ R101, R101, R102, R62, !PT ;  /* 0x0000006665657276 */ /* 0x000fe4000781003e */
[----:B------:R-:W-:Y:S02]  /*f850*/  I2FP.F32.S32 R129, R129 ;  /* 0x0000008100817245 */ /* 0x000fe40000201400 */
[----:B------:R-:W-:Y:S02]  /*f860*/  I2FP.F32.S32 R95, R95 ;  /* 0x0000005f005f7245 */ /* 0x000fe40000201400 */
[----:B------:R-:W-:Y:S01]  /*f870*/  FMNMX3.FTZ R101, R101, R100, R108, !PT ;  /* 0x0000006465657276 */ /* 0x000fe2000781006c */
[C---:B------:R-:W-:Y:S01]  /*f880*/  FFMA.FTZ R66, -R0.reuse, R129, R66 ;  /* 0x0000008100427223 */ /* 0x040fe20000010142 */
[----:B------:R-:W-:Y:S01]  /*f890*/  I2FP.F32.S32 R107, R107 ;  /* 0x0000006b006b7245 */ /* 0x000fe20000201400 */
[----:B------:R-:W-:Y:S01]  /*f8a0*/  FFMA.FTZ R80, -R0, R95, R80 ;  /* 0x0000005f00507223 */ /* 0x000fe20000010150 */
[----:B------:R-:W-:Y:S01]  /*f8b0*/  FSEL R48, R40, -INF , !P6 ;  /* 0xff80000028307808 */ /* 0x000fe20007000000 */
[----:B------:R-:W-:Y:S01]  /*f8c0*/  VIADD R95, R38, 0xa0 ;  /* 0x000000a0265f7836 */ /* 0x000fe20000000000 */
[----:B------:R-:W-:-:S02]  /*f8d0*/  FSEL R42, R42, -INF , !P5 ;  /* 0xff8000002a2a7808 */ /* 0x000fc40006800000 */
[----:B------:R-:W-:Y:S01]  /*f8e0*/  FMNMX3.FTZ R101, R101, R54, R52, !PT ;  /* 0x0000003665657276 */ /* 0x000fe20007810034 */
[----:B------:R-:W-:Y:S01]  /*f8f0*/  FFMA.FTZ R40, -R0, R107, R70 ;  /* 0x0000006b00287223 */ /* 0x000fe20000010146 */
[----:B------:R-:W-:Y:S01]  /*f900*/  FSEL R50, R50, -INF , !P4 ;  /* 0xff80000032327808 */ /* 0x000fe20006000000 */
[----:B------:R-:W-:Y:S01]  /*f910*/  IMAD.IADD R95, R2, 0x1, -R95 ;  /* 0x00000001025f7824 */ /* 0x000fe200078e0a5f */
[----:B------:R-:W-:Y:S02]  /*f920*/  FSEL R46, R66, -INF , !P3 ;  /* 0xff800000422e7808 */ /* 0x000fe40005800000 */
[----:B------:R-:W-:Y:S02]  /*f930*/  FMNMX3.FTZ R101, R101, R48, R42, !PT ;  /* 0x0000003065657276 */ /* 0x000fe4000781002a */
[----:B------:R-:W-:Y:S02]  /*f940*/  FSEL R209, R209, -INF , !P6 ;  /* 0xff800000d1d17808 */ /* 0x000fe40007000000 */
[----:B------:R-:W-:-:S02]  /*f950*/  ISETP.GE.AND P6, PT, R125, R58, PT ;  /* 0x0000003a7d00720c */ /* 0x000fc40003fc6270 */
[----:B------:R-:W-:Y:S02]  /*f960*/  FSEL R44, R44, -INF , !P2 ;  /* 0xff8000002c2c7808 */ /* 0x000fe40005000000 */
[----:B------:R-:W-:Y:S02]  /*f970*/  FSEL R40, R40, -INF , !P1 ;  /* 0xff80000028287808 */ /* 0x000fe40004800000 */
[----:B------:R-:W-:Y:S02]  /*f980*/  FMNMX3.FTZ R101, R101, R50, R46, !PT ;  /* 0x0000003265657276 */ /* 0x000fe4000781002e */
[----:B------:R-:W-:Y:S02]  /*f990*/  IABS R3, R3 ;  /* 0x0000000300037213 */ /* 0x000fe40000000000 */
[----:B------:R-:W-:Y:S02]  /*f9a0*/  IABS R95, R95 ;  /* 0x0000005f005f7213 */ /* 0x000fe40000000000 */
[----:B------:R-:W-:-:S02]  /*f9b0*/  FSEL R18, R18, -INF , !P0 ;  /* 0xff80000012127808 */ /* 0x000fc40004000000 */
[----:B------:R-:W-:Y:S02]  /*f9c0*/  FSEL R201, R80, -INF , !P6 ;  /* 0xff80000050c97808 */ /* 0x000fe40007000000 */
[----:B------:R-:W-:Y:S02]  /*f9d0*/  FMNMX3.FTZ R101, R101, R44, R40, !PT ;  /* 0x0000002c65657276 */ /* 0x000fe40007810028 */
[----:B------:R-:W-:Y:S02]  /*f9e0*/  I2FP.F32.S32 R3, R3 ;  /* 0x0000000300037245 */ /* 0x000fe40000201400 */
[----:B------:R-:W-:Y:S02]  /*f9f0*/  I2FP.F32.S32 R95, R95 ;  /* 0x0000005f005f7245 */ /* 0x000fe40000201400 */
[----:B------:R-:W-:Y:S01]  /*fa00*/  FMNMX3.FTZ R66, R101, R18, R201, !PT ;  /* 0x0000001265427276 */ /* 0x000fe200078100c9 */
[----:B------:R-:W-:Y:S01]  /*fa10*/  FFMA.FTZ R56, -R0, R3, R56 ;  /* 0x0000000300387223 */ /* 0x000fe20000010138 */
[----:B------:R-:W-:-:S02]  /*fa20*/  VIADD R129, R38, 0xa1 ;  /* 0x000000a126817836 */ /* 0x000fc40000000000 */
[----:B------:R-:W-:Y:S01]  /*fa30*/  FFMA.FTZ R60, -R0, R95, R60 ;  /* 0x0000005f003c7223 */ /* 0x000fe2000001013c */
[----:B------:R-:W-:Y:S01]  /*fa40*/  VIADD R107, R38, 0xa8 ;  /* 0x000000a8266b7836 */ /* 0x000fe20000000000 */
[----:B------:R-:W-:Y:S01]  /*fa50*/  FMNMX3.FTZ R95, R66, R43, R39, !PT ;  /* 0x0000002b425f7276 */ /* 0x000fe20007810027 */
[----:B------:R-:W-:Y:S01]  /*fa60*/  VIADD R79, R79, 0xf9 ;  /* 0x000000f94f4f7836 */ /* 0x000fe20000000000 */
[----:B------:R-:W-:Y:S01]  /*fa70*/  IADD3 R3, PT, PT, R38, 0xa9, RZ ;  /* 0x000000a926037810 */ /* 0x000fe20007ffe0ff */
[----:B------:R-:W-:Y:S01]  /*fa80*/  IMAD.IADD R70, R2, 0x1, -R129 ;  /* 0x0000000102467824 */ /* 0x000fe200078e0a81 */
[----:B------:R-:W-:Y:S01]  /*fa90*/  FSEL R205, R56, -INF , !P4 ;  /* 0xff80000038cd7808 */ /* 0x000fe20006000000 */
[----:B------:R-:W-:Y:S01]  /*faa0*/  IMAD.IADD R68, R2, 0x1, -R107 ;  /* 0x0000000102447824 */ /* 0x000fe200078e0a6b */
[----:B------:R-:W-:Y:S01]  /*fab0*/  FMNMX3.FTZ R56, R95, R8, R4, !PT ;  /* 0x000000085f387276 */ /* 0x000fe20007810004 */
[----:B------:R-:W-:Y:S01]  /*fac0*/  IMAD.IADD R95, R12, 0x1, -R79 ;  /* 0x000000010c5f7824 */ /* 0x000fe200078e0a4f */
[----:B------:R-:W-:Y:S01]  /*fad0*/  IABS R70, R70 ;  /* 0x0000004600467213 */ /* 0x000fe20000000000 */
[----:B------:R-:W-:Y:S01]  /*fae0*/  IMAD.IADD R3, R2, 0x1, -R3 ;  /* 0x0000000102037824 */ /* 0x000fe200078e0a03 */
[----:B------:R-:W-:-:S02]  /*faf0*/  FMNMX3.FTZ R12, R56, R41, R35, !PT ;  /* 0x00000029380c7276 */ /* 0x000fc40007810023 */
[----:B------:R-:W-:Y:S02]  /*fb00*/  IABS R68, R68 ;  /* 0x0000004400447213 */ /* 0x000fe40000000000 */
[----:B------:R-:W-:Y:S02]  /*fb10*/  FMNMX3.FTZ R12, R12, R25, R130, !PT ;  /* 0x000000190c0c7276 */ /* 0x000fe40007810082 */
[----:B------:R-:W-:Y:S02]  /*fb20*/  IABS R3, R3 ;  /* 0x0000000300037213 */ /* 0x000fe40000000000 */
[----:B------:R-:W-:Y:S02]  /*fb30*/  I2FP.F32.S32 R107, R70 ;  /* 0x00000046006b7245 */ /* 0x000fe40000201400 */
[----:B------:R-:W-:Y:S02]  /*fb40*/  I2FP.F32.S32 R129, R68 ;  /* 0x0000004400817245 */ /* 0x000fe40000201400 */
[----:B------:R-:W-:-:S02]  /*fb50*/  ISETP.GE.AND P6, PT, R63, R58, PT ;  /* 0x0000003a3f00720c */ /* 0x000fc40003fc6270 */
[----:B------:R-:W-:Y:S01]  /*fb60*/  FMNMX3.FTZ R12, R12, R124, R213, !PT ;  /* 0x0000007c0c0c7276 */ /* 0x000fe200078100d5 */
[C---:B------:R-:W-:Y:S01]  /*fb70*/  FFMA.FTZ R64, -R0.reuse, R107, R64 ;  /* 0x0000006b00407223 */ /* 0x040fe20000010140 */
[----:B------:R-:W-:Y:S01]  /*fb80*/  I2FP.F32.S32 R3, R3 ;  /* 0x0000000300037245 */ /* 0x000fe20000201400 */
[----:B------:R-:W-:Y:S01]  /*fb90*/  FFMA.FTZ R76, -R0, R129, R76 ;  /* 0x00000081004c7223 */ /* 0x000fe2000001014c */
[----:B------:R-:W-:Y:S02]  /*fba0*/  IABS R95, R95 ;  /* 0x0000005f005f7213 */ /* 0x000fe40000000000 */
[----:B------:R-:W-:Y:S02]  /*fbb0*/  FSEL R207, R207, -INF , !P5 ;  /* 0xff800000cfcf7808 */ /* 0x000fe40006800000 */
[-C--:B------:R-:W-:Y:S02]  /*fbc0*/  ISETP.GE.AND P5, PT, R59, R58.reuse, PT ;  /* 0x0000003a3b00720c */ /* 0x080fe40003fa6270 */
[----:B------:R-:W-:-:S02]  /*fbd0*/  ISETP.GE.AND P4, PT, R53, R58, PT ;  /* 0x0000003a3500720c */ /* 0x000fc40003f86270 */
[----:B------:R-:W-:Y:S02]  /*fbe0*/  FSEL R217, R30, -INF , !P6 ;  /* 0xff8000001ed97808 */ /* 0x000fe40007000000 */
[----:B------:R-:W-:Y:S01]  /*fbf0*/  FMNMX3.FTZ R12, R12, R195, R231, !PT ;  /* 0x000000c30c0c7276 */ /* 0x000fe200078100e7 */
[----:B------:R-:W-:Y:S01]  /*fc00*/  FFMA.FTZ R3, -R0, R3, R78 ;  /* 0x0000000300037223 */ /* 0x000fe2000001014e */
[----:B------:R-:W-:Y:S02]  /*fc10*/  I2FP.F32.S32 R95, R95 ;  /* 0x0000005f005f7245 */ /* 0x000fe40000201400 */
[----:B------:R-:W-:Y:S02]  /*fc20*/  FSEL R197, R64, -INF , !P2 ;  /* 0xff80000040c57808 */ /* 0x000fe40005000000 */
[----:B------:R-:W-:Y:S02]  /*fc30*/  FSEL R163, R76, -INF , !P1 ;  /* 0xff8000004ca37808 */ /* 0x000fe40004800000 */
[----:B------:R-:W-:-:S02]  /*fc40*/  ISETP.GE.AND P2, PT, R51, R58, PT ;  /* 0x0000003a3300720c */ /* 0x000fc40003f46270 */
[----:B------:R-:W-:Y:S02]  /*fc50*/  ISETP.GE.AND P1, PT, R45, R58, PT ;  /* 0x0000003a2d00720c */ /* 0x000fe40003f26270 */
[----:B------:R-:W-:Y:S02]  /*fc60*/  FSEL R147, R28, -INF , !P5 ;  /* 0xff8000001c937808 */ /* 0x000fe40006800000 */
[----:B------:R-:W-:Y:S02]  /*fc70*/  FSEL R107, R26, -INF , !P4 ;  /* 0xff8000001a6b7808 */ /* 0x000fe40006000000 */
[----:B------:R-:W-:Y:S01]  /*fc80*/  FMNMX3.FTZ R12, R12, R221, R217, !PT ;  /* 0x000000dd0c0c7276 */ /* 0x000fe200078100d9 */
[----:B------:R-:W-:Y:S01]  /*fc90*/  FFMA.FTZ R95, -R0, R95, R16 ;  /* 0x0000005f005f7223 */ /* 0x000fe20000010110 */
[----:B------:R-:W-:Y:S02]  /*fca0*/  FSEL R157, R3, -INF , !P0 ;  /* 0xff800000039d7808 */ /* 0x000fe40004000000 */
        /* <DEDUP_REMOVED lines=10> */
[----:B------:R-:W-:Y:S01]  /*fd50*/  VIADD R129, R38, 0xb0 ;  /* 0x000000b026817836 */ /* 0x000fe20000000000 */
[----:B------:R-:W-:-:S03]  /*fd60*/  FSEL R199, R60, -INF , !P3 ;  /* 0xff8000003cc77808 */ /* 0x000fc60005800000 */
[----:B------:R-:W-:-:S05]  /*fd70*/  IMAD.IADD R12, R2, 0x1, -R129 ;  /* 0x00000001020c7824 */ /* 0x000fca00078e0a81 */
[----:B------:R-:W-:Y:S02]  /*fd80*/  IABS R12, R12 ;  /* 0x0000000c000c7213 */ /* 0x000fe40000000000 */
[----:B-1----:R-:W-:-:S04]  /*fd90*/  FMNMX.FTZ R3, R16, R3, !PT ;  /* 0x0000000310037209 */ /* 0x002fc80007810000 */
[----:B------:R-:W-:Y:S01]  /*fda0*/  FSETP.NEU.FTZ.AND P3, PT, R3, -INF , PT ;  /* 0xff8000000300780b */ /* 0x000fe20003f7d000 */
[----:B--2---:R-:W-:-:S05]  /*fdb0*/  FMUL.FTZ R70, R71, R3 ;  /* 0x0000000347467220 */ /* 0x004fca0000410000 */
[----:B------:R-:W-:Y:S02]  /*fdc0*/  FSEL R70, R70, RZ, P3 ;  /* 0x000000ff46467208 */ /* 0x000fe40001800000 */
[----:B------:R-:W-:Y:S02]  /*fdd0*/  ISETP.GE.AND P3, PT, R125, R58, PT ;  /* 0x0000003a7d00720c */ /* 0x000fe40003f66270 */
[----:B------:R-:W-:-:S05]  /*fde0*/  I2FP.F32.S32 R125, R12 ;  /* 0x0000000c007d7245 */ /* 0x000fca0000201400 */
[----:B------:R-:W-:-:S05]  /*fdf0*/  FFMA.FTZ R72, -R0, R125, R72 ;  /* 0x0000007d00487223 */ /* 0x000fca0000010148 */
[----:B------:R-:W-:Y:S02]  /*fe00*/  FSEL R139, R72, -INF , !P3 ;  /* 0xff800000488b7808 */ /* 0x000fe40005800000 */
[----:B------:R-:W-:Y:S02]  /*fe10*/  ISETP.NE.AND P3, PT, R10, RZ, PT ;  /* 0x000000ff0a00720c */ /* 0x000fe40003f65270 */
        /* <DEDUP_REMOVED lines=24> */
[----:B------:R-:W-:-:S03]  /*ffa0*/  IMAD.IADD R59, R2, 0x1, -R59 ;  /* 0x00000001023b7824 */ /* 0x000fc600078e0a3b */
[----:B------:R-:W-:Y:S01]  /*ffb0*/  FMNMX3.FTZ R10, R10, R135, R131, !PT ;  /* 0x000000870a0a7276 */ /* 0x000fe20007810083 */
[----:B------:R-:W-:Y:S01]  /*ffc0*/  IMAD.IADD R53, R2, 0x1, -R53 ;  /* 0x0000000102357824 */ /* 0x000fe200078e0a35 */
[----:B------:R-:W-:Y:S02]  /*ffd0*/  IABS R63, R63 ;  /* 0x0000003f003f7213 */ /* 0x000fe40000000000 */
[----:B------:R-:W-:Y:S01]  /*ffe0*/  FMNMX3.FTZ R10, R10, R127, R121, !PT ;  /* 0x0000007f0a0a7276 */ /* 0x000fe20007810079 */
[C---:B------:R-:W-:Y:S01]  /*fff0*/  IMAD.IADD R51, R2.reuse, 0x1, -R51 ;  /* 0x0000000102337824 */ /* 0x040fe200078e0a33 */
[----:B------:R-:W-:Y:S01]  /*10000*/  IABS R59, R59 ;  /* 0x0000003b003b7213 */ /* 0x000fe20000000000 */
[----:B------:R-:W-:Y:S01]  /*10010*/  IMAD.IADD R45, R2, 0x1, -R45 ;  /* 0x00000001022d7824 */ /* 0x000fe200078e0a2d */
[----:B------:R-:W-:Y:S02]  /*10020*/  I2FP.F32.S32 R12, R63 ;  /* 0x0000003f000c7245 */ /* 0x000fe40000201400 */
[----:B------:R-:W-:Y:S01]  /*10030*/  FMNMX3.FTZ R10, R10, R119, R115, !PT ;  /* 0x000000770a0a7276 */ /* 0x000fe20007810073 */
[----:B------:R-:W-:Y:S01]  /*10040*/  FFMA.FTZ R137, R20, R71, -R70 ;  /* 0x0000004714897223 */ /* 0x000fe20000010846 */
[----:B------:R-:W-:Y:S01]  /*10050*/  IABS R53, R53 ;  /* 0x0000003500357213 */ /* 0x000fe20000000000 */
[----:B------:R-:W-:Y:S01]  /*10060*/  IMAD.IADD R2, R2, 0x1, -R79 ;  /* 0x0000000102027824 */ /* 0x000fe200078e0a4f */
[----:B------:R-:W-:Y:S01]  /*10070*/  I2FP.F32.S32 R20, R59 ;  /* 0x0000003b00147245 */ /* 0x000fe20000201400 */
[----:B------:R-:W-:Y:S01]  /*10080*/  FFMA.FTZ R9, -R0, R12, R9 ;  /* 0x0000000c00097223 */ /* 0x000fe20000010109 */
[----:B------:R-:W-:-:S02]  /*10090*/  FMNMX3.FTZ R10, R10, R111, R99, !PT ;  /* 0x0000006f0a0a7276 */ /* 0x000fc40007810063 */
[----:B------:R-:W-:Y:S02]  /*100a0*/  I2FP.F32.S32 R16, R53 ;  /* 0x0000003500107245 */ /* 0x000fe40000201400 */
[----:B------:R-:W-:Y:S02]  /*100b0*/  IABS R51, R51 ;  /* 0x0000003300337213 */ /* 0x000fe40000000000 */
[----:B------:R-:W-:Y:S01]  /*100c0*/  IABS R12, R45 ;  /* 0x0000002d000c7213 */ /* 0x000fe20000000000 */
[----:B------:R-:W-:Y:S01]  /*100d0*/  FFMA.FTZ R11, -R0, R20, R11 ;  /* 0x00000014000b7223 */ /* 0x000fe2000001010b */
[----:B------:R-:W-:Y:S01]  /*100e0*/  FMNMX3.FTZ R10, R10, R93, R91, !PT ;  /* 0x0000005d0a0a7276 */ /* 0x000fe2000781005b */
[----:B------:R-:W-:Y:S01]  /*100f0*/  FFMA.FTZ R125, R83, R71, -R70 ;  /* 0x00000047537d7223 */ /* 0x000fe20000010846 */
[----:B------:R-:W-:Y:S01]  /*10100*/  IABS R2, R2 ;  /* 0x0000000200027213 */ /* 0x000fe20000000000 */
[----:B------:R-:W-:Y:S01]  /*10110*/  FFMA.FTZ R16, -R0, R16, R31 ;  /* 0x0000001000107223 */ /* 0x000fe2000001011f */
[----:B------:R-:W-:-:S02]  /*10120*/  I2FP.F32.S32 R20, R51 ;  /* 0x0000003300147245 */ /* 0x000fc40000201400 */
[----:B------:R-:W-:Y:S02]  /*10130*/  I2FP.F32.S32 R12, R12 ;  /* 0x0000000c000c7245 */ /* 0x000fe40000201400 */
[----:B------:R-:W-:Y:S02]  /*10140*/  FSEL R83, R9, -INF , !P6 ;  /* 0xff80000009537808 */ /* 0x000fe40007000000 */
[----:B------:R-:W-:Y:S01]  /*10150*/  FMNMX3.FTZ R10, R10, R89, R87, !PT ;  /* 0x000000590a0a7276 */ /* 0x000fe20007810057 */
[----:B------:R-:W-:Y:S01]  /*10160*/  FFMA.FTZ R82, R81, R71, -R70 ;  /* 0x0000004751527223 */ /* 0x000fe20000010846 */
[----:B------:R-:W-:Y:S01]  /*10170*/  I2FP.F32.S32 R2, R2 ;  /* 0x0000000200027245 */ /* 0x000fe20000201400 */
[C---:B------:R-:W-:Y:S01]  /*10180*/  FFMA.FTZ R21, -R0.reuse, R20, R21 ;  /* 0x0000001400157223 */ /* 0x040fe20000010115 */
[----:B------:R-:W-:Y:S01]  /*10190*/  FFMA.FTZ R5, -R0, R12, R5 ;  /* 0x0000000c00057223 */ /* 0x000fe20000010105 */
[----:B------:R-:W-:Y:S02]  /*101a0*/  FSEL R81, R11, -INF , !P5 ;  /* 0xff8000000b517808 */ /* 0x000fe40006800000 */
[----:B------:R-:W-:-:S02]  /*101b0*/  FSEL R79, R16, -INF , !P4 ;  /* 0xff800000104f7808 */ /* 0x000fc40006000000 */
[----:B------:R-:W-:Y:S01]  /*101c0*/  FMNMX3.FTZ R10, R10, R85, R83, !PT ;  /* 0x000000550a0a7276 */ /* 0x000fe20007810053 */
[-CC-:B------:R-:W-:Y:S01]  /*101d0*/  FFMA.FTZ R110, R77, R71.reuse, -R70.reuse ;  /* 0x000000474d6e7223 */ /* 0x180fe20000010846 */
[--C-:B------:R-:W-:Y:S01]  /*101e0*/  FFMA.FTZ R133, R75, R71, -R70.reuse ;  /* 0x000000474b857223 */ /* 0x100fe20000010846 */
        /* <DEDUP_REMOVED lines=14> */
[----:B------:R-:W-:Y:S01]  /*102d0*/  FFMA.FTZ R50, R40, R71, -R70 ;  /* 0x0000004728327223 */ /* 0x000fe20000010846 */
[----:B------:R-:W-:-:S02]  /*102e0*/  UMOV UR9, 0x400 ;  /* 0x0000040000097882 */ /* 0x000fc40000000000 */
[----:B--2---:R-:W-:Y:S01]  /*102f0*/  ULEA UR8, UR8, UR9, 0x18 ;  /* 0x0000000908087291 */ /* 0x004fe2000f8ec0ff */
[-CC-:B------:R-:W-:Y:S01]  /*10300*/  FFMA.FTZ R56, R52, R71.reuse, -R70.reuse ;  /* 0x0000004734387223 */ /* 0x180fe20000010846 */
[-CC-:B------:R-:W-:Y:S01]  /*10310*/  FFMA.FTZ R45, R8, R71.reuse, -R70.reuse ;  /* 0x00000047082d7223 */ /* 0x180fe20000010846 */
[-CC-:B------:R-:W-:Y:S01]  /*10320*/  FFMA.FTZ R52, R46, R71.reuse, -R70.reuse ;  /* 0x000000472e347223 */ /* 0x180fe20000010846 */
[----:B------:R-:W-:Y:S02]  /*10330*/  IMAD.MOV.U32 R8, RZ, RZ, 0x20 ;  /* 0x00000020ff087424 */ /* 0x000fe400078e00ff */
[----:B------:R-:W-:Y:S01]  /*10340*/  FFMA.FTZ R46, R39, R71, -R70 ;  /* 0x00000047272e7223 */ /* 0x000fe20000010846 */
[----:B---3--:R-:W-:Y:S01]  /*10350*/  FMNMX.FTZ R2, R2, R7, !PT ;  /* 0x0000000702027209 */ /* 0x008fe20007810000 */
[----:B-1----:R-:W-:-:S04]  /*10360*/  IMAD.SHL.U32 R7, R5, 0x20, RZ ;  /* 0x0000002005077824 */ /* 0x002fc800078e00ff */
[----:B------:R-:W-:Y:S01]  /*10370*/  FMUL.FTZ R40, R71, R2 ;  /* 0x0000000247287220 */ /* 0x000fe20000410000 */
[----:B------:R-:W-:Y:S02]  /*10380*/  FSETP.NEU.FTZ.AND P0, PT, R2, -INF , PT ;  /* 0xff8000000200780b */ /* 0x000fe40003f1d000 */
[----:B------:R-:W-:Y:S02]  /*10390*/  LOP3.LUT R7, R14, 0x120, R7, 0xf8, !PT ;  /* 0x000001200e077812 */ /* 0x000fe400078ef807 */
[----:B------:R-:W-:Y:S02]  /*103a0*/  FSEL R40, R40, RZ, P0 ;  /* 0x000000ff28287208 */ /* 0x000fe40000000000 */
[----:B------:R-:W-:Y:S02]  /*103b0*/  LOP3.LUT P0, RZ, R5, 0x4, RZ, 0xc0, !PT ;  /* 0x0000000405ff7812 */ /* 0x000fe4000780c0ff */
[----:B------:R-:W-:Y:S01]  /*103c0*/  LEA R39, R7, UR8, 0x1 ;  /* 0x0000000807277c11 */ /* 0x000fe2000f8e08ff */
[-CC-:B------:R-:W-:Y:S01]  /*103d0*/  FFMA.FTZ R66, R159, R71.reuse, -R70.reuse ;  /* 0x000000479f427223 */ /* 0x180fe20000010846 */
[-CC-:B------:R-:W-:Y:S01]  /*103e0*/  FFMA.FTZ R51, R44, R71.reuse, -R70.reuse ;  /* 0x000000472c337223 */ /* 0x180fe20000010846 */
[----:B------:R-:W-:Y:S01]  /*103f0*/  SEL R8, R8, 0xffffffe0, !P0 ;  /* 0xffffffe008087807 */ /* 0x000fe20004000000 */
[-C--:B------:R-:W-:Y:S01]  /*10400*/  FFMA.FTZ R44, R4, R71.reuse, -R70 ;  /* 0x00000047042c7223 */ /* 0x080fe20000010846 */
[----:B------:R-:W-:-:S02]  /*10410*/  FFMA.FTZ R159, R6, R71, -R40 ;  /* 0x00000047069f7223 */ /* 0x000fc40000010828 */
[----:B------:R-:W1:Y:S01]  /*10420*/  LDSM.16.MT88.4 R4, [R39+0x5000] ;  /* 0x005000002704783b */ /* 0x000e620000004200 */
[----:B------:R-:W-:Y:S02]  /*10430*/  IMAD.IADD R38, R8, 0x1, R39 ;  /* 0x0000000108267824 */ /* 0x000fe400078e0227 */
[-CC-:B------:R-:W-:Y:S01]  /*10440*/  FFMA.FTZ R72, R153, R71.reuse, -R70.reuse ;  /* 0x0000004799487223 */ /* 0x180fe20000010846 */
[-C--:B------:R-:W-:Y:S01]  /*10450*/  FFMA.FTZ R60, R108, R71.reuse, -R70 ;  /* 0x000000476c3c7223 */ /* 0x080fe20000010846 */
[-CC-:B------:R-:W-:Y:S01]  /*10460*/  FFMA.FTZ R153, R15, R71.reuse, -R40.reuse ;  /* 0x000000470f997223 */ /* 0x180fe20000010828 */
[-C--:B------:R-:W-:Y:S02]  /*10470*/  FFMA.FTZ R108, R13, R71.reuse, -R40 ;  /* 0x000000470d6c7223 */ /* 0x080fe40000010828 */
[----:B------:R-:W2:Y:S01]  /*10480*/  LDSM.16.MT88.4 R12, [R38+0x5000] ;  /* 0x00500000260c783b */ /* 0x000ea20000004200 */
        /* <DEDUP_REMOVED lines=8> */
[-CC-:B------:R-:W-:Y:S01]  /*10510*/  FFMA.FTZ R69, R151, R71.reuse, -R70.reuse ;  /* 0x0000004797457223 */ /* 0x180fe20000010846 */
[----:B------:R-:W-:-:S04]  /*10520*/  FFMA.FTZ R49, R18, R71, -R70 ;  /* 0x0000004712317223 */ /* 0x000fc80000010846 */
[----:B------:R-:W-:Y:S01]  /*10530*/  MUFU.EX2 R193, R193 ;  /* 0x000000c100c17308 */ /* 0x000fe20000000800 */
[----:B------:R-:W-:-:S07]  /*10540*/  FFMA.FTZ R151, R19, R71, -R40 ;  /* 0x0000004713977223 */ /* 0x000fce0000010828 */
[----:B------:R-:W3:Y:S08]  /*10550*/  MUFU.EX2 R116, R116 ;  /* 0x0000007400747308 */ /* 0x000ef00000000800 */
[----:B------:R-:W4:Y:S08]  /*10560*/  MUFU.EX2 R161, R161 ;  /* 0x000000a100a17308 */ /* 0x000f300000000800 */
[----:B------:R-:W-:Y:S08]  /*10570*/  MUFU.EX2 R159, R159 ;  /* 0x0000009f009f7308 */ /* 0x000ff00000000800 */
[----:B------:R-:W5:Y:S08]  /*10580*/  MUFU.EX2 R112, R112 ;  /* 0x0000007000707308 */ /* 0x000f700000000800 */
[----:B------:R-:W-:Y:S08]  /*10590*/  MUFU.EX2 R153, R153 ;  /* 0x0000009900997308 */ /* 0x000ff00000000800 */
[----:B------:R-:W1:Y:S01]  /*105a0*/  MUFU.EX2 R108, R108 ;  /* 0x0000006c006c7308 */ /* 0x000e620000000800 */
[----:B------:R-:W-:-:S07]  /*105b0*/  FFMA.FTZ R90, R61, R71, -R70 ;  /* 0x000000473d5a7223 */ /* 0x000fce0000010846 */
[----:B------:R3:W-:Y:S01]  /*105c0*/  MUFU.EX2 R63, R102 ;  /* 0x00000066003f7308 */ /* 0x0007e20000000800 */
[-C--:B------:R-:W-:Y:S01]  /*105d0*/  FFMA.FTZ R61, R100, R71.reuse, -R70 ;  /* 0x00000047643d7223 */ /* 0x080fe20000010846 */
[-C--:B------:R-:W-:Y:S01]  /*105e0*/  FFMA.FTZ R100, R29, R71.reuse, -R40 ;  /* 0x000000471d647223 */ /* 0x080fe20000010828 */
[-CC-:B------:R-:W-:Y:S01]  /*105f0*/  FFMA.FTZ R78, R145, R71.reuse, -R70.reuse ;  /* 0x00000047914e7223 */ /* 0x180fe20000010846 */
[----:B------:R-:W-:Y:S01]  /*10600*/  LDSM.16.MT88.4 R28, [R38+0x5400] ;  /* 0x00540000261c783b */ /* 0x000fe20000004200 */
[-CC-:B------:R-:W-:Y:S01]  /*10610*/  FFMA.FTZ R104, R65, R71.reuse, -R70.reuse ;  /* 0x0000004741687223 */ /* 0x180fe20000010846 */
[-C--:B------:R-:W-:Y:S01]  /*10620*/  FFMA.FTZ R96, R105, R71.reuse, -R70 ;  /* 0x0000004769607223 */ /* 0x080fe20000010846 */
[-CC-:B---3--:R-:W-:Y:S02]  /*10630*/  FFMA.FTZ R102, R17, R71.reuse, -R40.reuse ;  /* 0x0000004711667223 */ /* 0x188fe40000010828 */
[----:B------:R-:W3:Y:S01]  /*10640*/  LDSM.16.MT88.4 R16, [R39+0x5400] ;  /* 0x005400002710783b */ /* 0x000ee20000004200 */
[----:B------:R-:W-:Y:S01]  /*10650*/  FFMA.FTZ R145, R27, R71, -R40 ;  /* 0x000000471b917223 */ /* 0x000fe20000010828 */
[----:B------:R-:W-:-:S02]  /*10660*/  F2FP.F16.F32.PACK_AB R20, R116, R193 ;  /* 0x000000c17414723e */ /* 0x000fc400000000ff */
[----:B----4-:R-:W-:Y:S02]  /*10670*/  F2FP.F16.F32.PACK_AB R22, R110, R161 ;  /* 0x000000a16e16723e */ /* 0x010fe400000000ff */
[----:B-----5:R-:W-:Y:S02]  /*10680*/  F2FP.F16.F32.PACK_AB R21, R112, R159 ;  /* 0x0000009f7015723e */ /* 0x020fe400000000ff */
[----:B-1----:R-:W-:Y:S01]  /*10690*/  F2FP.F16.F32.PACK_AB R23, R108, R153 ;  /* 0x000000996c17723e */ /* 0x002fe200000000ff */
[----:B------:R-:W-:Y:S08]  /*106a0*/  MUFU.EX2 R155, R155 ;  /* 0x0000009b009b7308 */ /* 0x000ff00000000800 */
[----:B------:R-:W1:Y:S01]  /*106b0*/  MUFU.EX2 R104, R104 ;  /* 0x0000006800687308 */ /* 0x000e620000000800 */
[C---:B------:R-:W-:Y:S07]  /*106c0*/  HMMA.16816.F32 R8, R20.reuse, R4, RZ ;  /* 0x000000041408723c */ /* 0x040fee00000018ff */
[----:B------:R-:W-:Y:S01]  /*106d0*/  MUFU.EX2 R137, R137 ;  /* 0x0000008900897308 */ /* 0x000fe20000000800 */
[C---:B------:R-:W-:Y:S07]  /*106e0*/  HMMA.16816.F32 R4, R20.reuse, R6, RZ ;  /* 0x000000061404723c */ /* 0x040fee00000018ff */
[----:B------:R-:W4:Y:S08]  /*106f0*/  MUFU.EX2 R96, R96 ;  /* 0x0000006000607308 */ /* 0x000f300000000800 */
        /* <DEDUP_REMOVED lines=9> */
[-CC-:B------:R-:W-:Y:S01]  /*10790*/  FFMA.FTZ R103, R143, R71.reuse, -R70.reuse ;  /* 0x000000478f677223 */ /* 0x180fe20000010846 */
[-CC-:B------:R-:W-:Y:S01]  /*107a0*/  FFMA.FTZ R54, R42, R71.reuse, -R70.reuse ;  /* 0x000000472a367223 */ /* 0x180fe20000010846 */
[----:B--2---:R-:W-:Y:S01]  /*107b0*/  HMMA.16816.F32 R24, R20, R12, RZ ;  /* 0x0000000c1418723c */ /* 0x004fe200000018ff */
[-CC-:B------:R-:W-:Y:S01]  /*107c0*/  FFMA.FTZ R76, R32, R71.reuse, -R70.reuse ;  /* 0x00000047204c7223 */ /* 0x180fe20000010846 */
[-CC-:B------:R-:W-:Y:S01]  /*107d0*/  FFMA.FTZ R65, R34, R71.reuse, -R70.reuse ;  /* 0x0000004722417223 */ /* 0x180fe20000010846 */
[-C--:B------:R-:W-:Y:S01]  /*107e0*/  FFMA.FTZ R42, R35, R71.reuse, -R70 ;  /* 0x00000047232a7223 */ /* 0x080fe20000010846 */
[----:B------:R-:W-:-:S02]  /*107f0*/  FFMA.FTZ R143, R33, R71, -R40 ;  /* 0x00000047218f7223 */ /* 0x000fc40000010828 */
[----:B------:R-:W2:Y:S02]  /*10800*/  LDSM.16.MT88.4 R32, [R39+0x5800] ;  /* 0x005800002720783b */ /* 0x000ea40000004200 */
[----:B------:R-:W-:Y:S01]  /*10810*/  HMMA.16816.F32 R20, R20, R14, RZ ;  /* 0x0000000e1414723c */ /* 0x000fe200000018ff */
[----:B-1----:R-:W-:Y:S02]  /*10820*/  F2FP.F16.F32.PACK_AB R12, R104, R155 ;  /* 0x0000009b680c723e */ /* 0x002fe400000000ff */
[----:B----4-:R-:W-:Y:S02]  /*10830*/  F2FP.F16.F32.PACK_AB R14, R96, R137 ;  /* 0x00000089600e723e */ /* 0x010fe400000000ff */
[----:B-----5:R-:W-:Y:S02]  /*10840*/  F2FP.F16.F32.PACK_AB R13, R102, R151 ;  /* 0x00000097660d723e */ /* 0x020fe400000000ff */
[----:B---3--:R-:W-:Y:S01]  /*10850*/  F2FP.F16.F32.PACK_AB R15, R145, R100 ;  /* 0x00000064910f723e */ /* 0x008fe200000000ff */
[-CC-:B------:R-:W-:Y:S01]  /*10860*/  FFMA.FTZ R74, R141, R71.reuse, -R70.reuse ;  /* 0x000000478d4a7223 */ /* 0x180fe20000010846 */
[-C--:B------:R-:W-:Y:S01]  /*10870*/  FFMA.FTZ R88, R109, R71.reuse, -R70 ;  /* 0x000000476d587223 */ /* 0x080fe20000010846 */
[-CC-:B------:R-:W-:Y:S01]  /*10880*/  FFMA.FTZ R92, R92, R71.reuse, -R40.reuse ;  /* 0x000000475c5c7223 */ /* 0x180fe20000010828 */
[-CC-:B------:R-:W-:Y:S01]  /*10890*/  FFMA.FTZ R98, R98, R71.reuse, -R40.reuse ;  /* 0x0000004762627223 */ /* 0x180fe20000010828 */
[----:B------:R-:W-:-:S02]  /*108a0*/  FFMA.FTZ R141, R132, R71, -R40 ;  /* 0x00000047848d7223 */ /* 0x000fc40000010828 */
        /* <DEDUP_REMOVED lines=114> */
[----:B--2---:R-:W-:-:S02]  /*10fd0*/  F2FP.F16.F32.PACK_AB R14, R67, R68 ;  /* 0x00000044430e723e */ /* 0x004fc400000000ff */
[----:B----4-:R-:W-:Y:S02]  /*10fe0*/  F2FP.F16.F32.PACK_AB R13, R128, R219 ;  /* 0x000000db800d723e */ /* 0x010fe400000000ff */
[----:B-----5:R-:W-:Y:S01]  /*10ff0*/  F2FP.F16.F32.PACK_AB R15, R223, R130 ;  /* 0x00000082df0f723e */ /* 0x020fe200000000ff */
        /* <DEDUP_REMOVED lines=9> */
[----:B------:R-:W4:Y:S08]  /*11090*/  MUFU.EX2 R65, R65 ;  /* 0x0000004100417308 */ /* 0x000f300000000800 */
        /* <DEDUP_REMOVED lines=43> */
[----:B------:R-:W-:Y:S08]  /*11350*/  MUFU.EX2 R53, R53 ;  /* 0x0000003500357308 */ /* 0x000ff00000000800 */
[----:B------:R-:W-:Y:S08]  /*11360*/  MUFU.EX2 R215, R215 ;  /* 0x000000d700d77308 */ /* 0x000ff00000000800 */
[----:B------:R-:W2:Y:S08]  /*11370*/  MUFU.EX2 R140, R140 ;  /* 0x0000008c008c7308 */ /* 0x000eb00000000800 */
[----:B------:R-:W-:Y:S08]  /*11380*/  MUFU.EX2 R142, R142 ;  /* 0x0000008e008e7308 */ /* 0x000ff00000000800 */
[----:B------:R-:W3:Y:S01]  /*11390*/  MUFU.EX2 R205, R205 ;  /* 0x000000cd00cd7308 */ /* 0x000ee20000000800 */
[----:B------:R-:W-:Y:S01]  /*113a0*/  HMMA.16816.F32 R4, R12, R34, R4 ;  /* 0x000000220c04723c */ /* 0x000fe20000001804 */
[----:B------:R-:W4:Y:S01]  /*113b0*/  LDSM.16.MT88.4 R32, [R38+0x7400] ;  /* 0x007400002620783b */ /* 0x000f220000004200 */
[----:B------:R-:W-:Y:S01]  /*113c0*/  FADD.FTZ R146, R193, R116 ;  /* 0x00000074c1927221 */ /* 0x000fe20000010000 */
[----:B------:R-:W-:-:S05]  /*113d0*/  FADD.FTZ R116, R159, R112 ;  /* 0x000000709f747221 */ /* 0x000fca0000010000 */
[----:B------:R-:W-:Y:S01]  /*113e0*/  HMMA.16816.F32 R24, R12, R16, R24 ;  /* 0x000000100c18723c */ /* 0x000fe20000001818 */
[----:B-1----:R-:W-:Y:S02]  /*113f0*/  F2FP.F16.F32.PACK_AB R16, R55, R56 ;  /* 0x000000383710723e */ /* 0x002fe400000000ff */
[----:B--2---:R-:W-:-:S05]  /*11400*/  F2FP.F16.F32.PACK_AB R17, R140, R215 ;  /* 0x000000d78c11723e */ /* 0x004fca00000000ff */
[----:B------:R-:W-:Y:S01]  /*11410*/  HMMA.16816.F32 R20, R12, R18, R20 ;  /* 0x000000120c14723c */ /* 0x000fe20000001814 */
[----:B------:R-:W-:Y:S01]  /*11420*/  F2FP.F16.F32.PACK_AB R18, R53, R54 ;  /* 0x000000363512723e */ /* 0x000fe200000000ff */
[----:B------:R-:W-:Y:S01]  /*11430*/  FADD.FTZ R161, R161, R146 ;  /* 0x00000092a1a17221 */ /* 0x000fe20000010000 */
[----:B---3--:R-:W-:Y:S01]  /*11440*/  F2FP.F16.F32.PACK_AB R19, R205, R142 ;  /* 0x0000008ecd13723e */ /* 0x008fe200000000ff */
[----:B------:R-:W1:Y:S06]  /*11450*/  LDSM.16.MT88.4 R12, [R39+0x7800] ;  /* 0x00780000270c783b */ /* 0x000e6c0000004200 */
[----:B-----5:R-:W-:Y:S01]  /*11460*/  HMMA.16816.F32 R8, R16, R28, R8 ;  /* 0x0000001c1008723c */ /* 0x020fe20000001808 */
[----:B------:R-:W-:Y:S01]  /*11470*/  FADD.FTZ R29, R153, R116 ;  /* 0x00000074991d7221 */ /* 0x000fe20000010000 */
[----:B------:R-:W-:-:S03]  /*11480*/  FADD.FTZ R110, R110, R161 ;  /* 0x000000a16e6e7221 */ /* 0x000fc60000010000 */
[----:B------:R-:W-:-:S03]  /*11490*/  FADD.FTZ R108, R108, R29 ;  /* 0x0000001d6c6c7221 */ /* 0x000fc60000010000 */
[----:B------:R-:W-:Y:S01]  /*114a0*/  HMMA.16816.F32 R4, R16, R30, R4 ;  /* 0x0000001e1004723c */ /* 0x000fe20000001804 */
[----:B------:R-:W2:Y:S01]  /*114b0*/  LDSM.16.MT88.4 R28, [R38+0x7800] ;  /* 0x00780000261c783b */ /* 0x000ea20000004200 */
[----:B------:R-:W-:Y:S01]  /*114c0*/  FADD.FTZ R155, R155, R110 ;  /* 0x0000006e9b9b7221 */ /* 0x000fe20000010000 */
[-CC-:B------:R-:W-:Y:S01]  /*114d0*/  FFMA.FTZ R144, R199, R71.reuse, -R40.reuse ;  /* 0x00000047c7907223 */ /* 0x180fe20000010828 */
[-CC-:B------:R-:W-:Y:S01]  /*114e0*/  FFMA.FTZ R197, R197, R71.reuse, -R40.reuse ;  /* 0x00000047c5c57223 */ /* 0x180fe20000010828 */
[-CC-:B------:R-:W-:Y:S01]  /*114f0*/  FFMA.FTZ R153, R157, R71.reuse, -R40.reuse ;  /* 0x000000479d997223 */ /* 0x180fe20000010828 */
[----:B------:R-:W-:Y:S01]  /*11500*/  FADD.FTZ R104, R104, R155 ;  /* 0x0000009b68687221 */ /* 0x000fe20000010000 */
[-C--:B------:R-:W-:Y:S01]  /*11510*/  FFMA.FTZ R163, R163, R71.reuse, -R40 ;  /* 0x00000047a3a37223 */ /* 0x080fe20000010828 */
[----:B------:R-:W-:Y:S01]  /*11520*/  FADD.FTZ R157, R151, R108 ;  /* 0x0000006c979d7221 */ /* 0x000fe20000010000 */
[----:B------:R-:W-:Y:S01]  /*11530*/  MUFU.EX2 R52, R52 ;  /* 0x0000003400347308 */ /* 0x000fe20000000800 */
[----:B------:R-:W-:Y:S01]  /*11540*/  FADD.FTZ R137, R137, R104 ;  /* 0x0000006889897221 */ /* 0x000fe20000010000 */
[----:B------:R-:W-:Y:S01]  /*11550*/  FFMA.FTZ R151, R147, R71, -R70 ;  /* 0x0000004793977223 */ /* 0x000fe20000010846 */
[----:B------:R-:W-:-:S02]  /*11560*/  FADD.FTZ R147, R102, R157 ;  /* 0x0000009d66937221 */ /* 0x000fc40000010000 */
[----:B------:R-:W-:-:S03]  /*11570*/  FADD.FTZ R96, R96, R137 ;  /* 0x0000008960607221 */ /* 0x000fc60000010000 */
[----:B------:R-:W3:Y:S01]  /*11580*/  MUFU.EX2 R51, R51 ;  /* 0x0000003300337308 */ /* 0x000ee20000000800 */
[----:B----4-:R-:W-:Y:S07]  /*11590*/  HMMA.16816.F32 R24, R16, R32, R24 ;  /* 0x000000201018723c */ /* 0x010fee0000001818 */
[----:B------:R-:W-:Y:S01]  /*115a0*/  MUFU.EX2 R50, R50 ;  /* 0x0000003200327308 */ /* 0x000fe20000000800 */
[----:B------:R-:W-:-:S07]  /*115b0*/  FADD.FTZ R100, R100, R147 ;  /* 0x0000009364647221 */ /* 0x000fce0000010000 */
[----:B------:R-:W4:Y:S01]  /*115c0*/  MUFU.EX2 R49, R49 ;  /* 0x0000003100317308 */ /* 0x000f220000000800 */
[----:B------:R-:W-:Y:S07]  /*115d0*/  HMMA.16816.F32 R20, R16, R34, R20 ;  /* 0x000000221014723c */ /* 0x000fee0000001814 */
[----:B------:R-:W-:Y:S01]  /*115e0*/  MUFU.EX2 R144, R144 ;  /* 0x0000009000907308 */ /* 0x000fe20000000800 */
[----:B------:R-:W-:Y:S01]  /*115f0*/  FADD.FTZ R133, R133, R96 ;  /* 0x0000006085857221 */ /* 0x000fe20000010000 */
[----:B------:R-:W5:Y:S06]  /*11600*/  LDSM.16.MT88.4 R16, [R39+0x7c00] ;  /* 0x007c00002710783b */ /* 0x000f6c0000004200 */
[----:B------:R-:W1:Y:S08]  /*11610*/  MUFU.EX2 R197, R197 ;  /* 0x000000c500c57308 */ /* 0x000e700000000800 */
[----:B------:R-:W-:Y:S08]  /*11620*/  MUFU.EX2 R112, R163 ;  /* 0x000000a300707308 */ /* 0x000ff00000000800 */
[----:B------:R-:W2:Y:S01]  /*11630*/  MUFU.EX2 R153, R153 ;  /* 0x0000009900997308 */ /* 0x000ea20000000800 */
[----:B------:R-:W-:Y:S01]  /*11640*/  FADD.FTZ R100, R145, R100 ;  /* 0x0000006491647221 */ /* 0x000fe20000010000 */
[----:B------:R-:W-:Y:S01]  /*11650*/  FADD.FTZ R90, R90, R133 ;  /* 0x000000855a5a7221 */ /* 0x000fe20000010000 */
[----:B---3--:R-:W-:-:S02]  /*11660*/  F2FP.F16.F32.PACK_AB R32, R51, R52 ;  /* 0x000000343320723e */ /* 0x008fc400000000ff */
[----:B------:R-:W-:Y:S01]  /*11670*/  FADD.FTZ R143, R143, R100 ;  /* 0x000000648f8f7221 */ /* 0x000fe20000010000 */
[----:B------:R-:W-:Y:S01]  /*11680*/  FADD.FTZ R129, R129, R90 ;  /* 0x0000005a81817221 */ /* 0x000fe20000010000 */
[----:B----4-:R-:W-:Y:S02]  /*11690*/  F2FP.F16.F32.PACK_AB R34, R49, R50 ;  /* 0x000000323122723e */ /* 0x010fe400000000ff */
[----:B-1----:R-:W-:Y:S01]  /*116a0*/  F2FP.F16.F32.PACK_AB R33, R197, R144 ;  /* 0x00000090c521723e */ /* 0x002fe200000000ff */
[----:B------:R-:W-:Y:S01]  /*116b0*/  FADD.FTZ R143, R92, R143 ;  /* 0x0000008f5c8f7221 */ /* 0x000fe20000010000 */
[----:B------:R-:W-:Y:S01]  /*116c0*/  FADD.FTZ R88, R88, R129 ;  /* 0x0000008158587221 */ /* 0x000fe20000010000 */
[-CC-:B------:R-:W-:Y:S01]  /*116d0*/  FFMA.FTZ R139, R139, R71.reuse, -R40.reuse ;  /* 0x000000478b8b7223 */ /* 0x180fe20000010828 */
[-CC-:B------:R-:W-:Y:S01]  /*116e0*/  FFMA.FTZ R102, R135, R71.reuse, -R40.reuse ;  /* 0x0000004787667223 */ /* 0x180fe20000010828 */
[-CC-:B------:R-:W-:Y:S01]  /*116f0*/  FFMA.FTZ R131, R131, R71.reuse, -R40.reuse ;  /* 0x0000004783837223 */ /* 0x180fe20000010828 */
[----:B--2---:R-:W-:Y:S01]  /*11700*/  F2FP.F16.F32.PACK_AB R35, R153, R112 ;  /* 0x000000709923723e */ /* 0x004fe200000000ff */
[----:B------:R-:W-:Y:S01]  /*11710*/  FFMA.FTZ R92, R127, R71, -R40 ;  /* 0x000000477f5c7223 */ /* 0x000fe20000010828 */
[----:B------:R-:W-:Y:S01]  /*11720*/  FADD.FTZ R127, R125, R88 ;  /* 0x000000587d7f7221 */ /* 0x000fe20000010000 */
[----:B------:R-:W-:Y:S01]  /*11730*/  MUFU.EX2 R48, R48 ;  /* 0x0000003000307308 */ /* 0x000fe20000000800 */
[----:B------:R-:W-:-:S03]  /*11740*/  FADD.FTZ R98, R98, R143 ;  /* 0x0000008f62627221 */ /* 0x000fc60000010000 */
[C---:B------:R-:W-:Y:S04]  /*11750*/  HMMA.16816.F32 R8, R32.reuse, R12, R8 ;  /* 0x0000000c2008723c */ /* 0x040fe80000001808 */
[----:B------:R-:W1:Y:S04]  /*11760*/  MUFU.EX2 R47, R47 ;  /* 0x0000002f002f7308 */ /* 0x000e680000000800 */
[----:B------:R-:W-:Y:S01]  /*11770*/  HMMA.16816.F32 R4, R32, R14, R4 ;  /* 0x0000000e2004723c */ /* 0x000fe20000001804 */
[----:B------:R-:W2:Y:S03]  /*11780*/  LDSM.16.MT88.4 R12, [R38+0x7c00] ;  /* 0x007c0000260c783b */ /* 0x000ea60000004200 */
[----:B------:R-:W-:Y:S01]  /*11790*/  MUFU.EX2 R46, R46 ;  /* 0x0000002e002e7308 */ /* 0x000fe20000000800 */
[----:B------:R-:W-:-:S03]  /*117a0*/  FADD.FTZ R98, R141, R98 ;  /* 0x000000628d627221 */ /* 0x000fc60000010000 */
[----:B------:R-:W-:Y:S04]  /*117b0*/  HMMA.16816.F32 R24, R32, R28, R24 ;  /* 0x0000001c2018723c */ /* 0x000fe80000001818 */
[----:B------:R-:W3:Y:S01]  /*117c0*/  MUFU.EX2 R45, R45 ;  /* 0x0000002d002d7308 */ /* 0x000ee20000000800 */
        /* <DEDUP_REMOVED lines=13> */
[----:B------:R-:W-:Y:S01]  /*118a0*/  FADD.FTZ R113, R113, R84 ;  /* 0x0000005471717221 */ /* 0x000fe20000010000 */
[----:B----4-:R-:W-:Y:S01]  /*118b0*/  F2FP.F16.F32.PACK_AB R33, R96, R135 ;  /* 0x000000876021723e */ /* 0x010fe200000000ff */
[----:B------:R-:W-:Y:S01]  /*118c0*/  FADD.FTZ R114, R169, R114 ;  /* 0x00000072a9727221 */ /* 0x000fe20000010000 */
[----:B------:R-:W1:Y:S01]  /*118d0*/  LDSM.16.MT88.4 R20, [R39+0x8000] ;  /* 0x008000002714783b */ /* 0x000e620000004200 */
[----:B-----5:R-:W-:Y:S01]  /*118e0*/  F2FP.F16.F32.PACK_AB R35, R125, R90 ;  /* 0x0000005a7d23723e */ /* 0x020fe200000000ff */
        /* <DEDUP_REMOVED lines=12> */
[----:B--2---:R-:W-:Y:S01]  /*119b0*/  HMMA.16816.F32 R24, R32, R12, R24 ;  /* 0x0000000c2018723c */ /* 0x004fe20000001818 */
[----:B------:R-:W-:Y:S01]  /*119c0*/  FADD.FTZ R13, R103, R16 ;  /* 0x00000010670d7221 */ /* 0x000fe20000010000 */
[-CC-:B------:R-:W-:Y:S01]  /*119d0*/  FFMA.FTZ R121, R121, R71.reuse, -R40.reuse ;  /* 0x0000004779797223 */ /* 0x180fe20000010828 */
[-CC-:B------:R-:W-:Y:S01]  /*119e0*/  FFMA.FTZ R119, R119, R71.reuse, -R40.reuse ;  /* 0x0000004777777223 */ /* 0x180fe20000010828 */
[----:B------:R-:W-:Y:S01]  /*119f0*/  FFMA.FTZ R115, R115, R71, -R40 ;  /* 0x0000004773737223 */ /* 0x000fe20000010828 */
[----:B------:R-:W-:-:S03]  /*11a00*/  FADD.FTZ R213, R122, R213 ;  /* 0x000000d57ad57221 */ /* 0x000fc60000010000 */
        /* <DEDUP_REMOVED lines=22> */
[----:B------:R-:W-:Y:S01]  /*11b70*/  FADD.FTZ R130, R130, R33 ;  /* 0x0000002182827221 */ /* 0x000fe20000010000 */
[----:B-1----:R-:W-:Y:S01]  /*11b80*/  F2FP.F16.F32.PACK_AB R15, R109, R82 ;  /* 0x000000526d0f723e */ /* 0x002fe200000000ff */
[----:B------:R-:W-:Y:S02]  /*11b90*/  FADD.FTZ R67, R67, R68 ;  /* 0x0000004443437221 */ /* 0x000fe40000010000 */
[----:B------:R-:W-:Y:S01]  /*11ba0*/  FADD.FTZ R130, R223, R130 ;  /* 0x00000082df827221 */ /* 0x000fe20000010000 */
[----:B------:R-:W1:Y:S03]  /*11bb0*/  LDSM.16.MT88.4 R32, [R39+0x8400] ;  /* 0x008400002720783b */ /* 0x000e660000004200 */
[----:B------:R-:W-:Y:S01]  /*11bc0*/  HMMA.16816.F32 R8, R12, R20, R8 ;  /* 0x000000140c08723c */ /* 0x000fe20000001808 */
[----:B------:R-:W-:Y:S01]  /*11bd0*/  FADD.FTZ R20, R66, R67 ;  /* 0x0000004342147221 */ /* 0x000fe20000010000 */
[----:B------:R-:W-:-:S03]  /*11be0*/  FADD.FTZ R231, R231, R130 ;  /* 0x00000082e7e77221 */ /* 0x000fc60000010000 */
[----:B------:R-:W-:Y:S01]  /*11bf0*/  FADD.FTZ R65, R65, R20 ;  /* 0x0000001441417221 */ /* 0x000fe20000010000 */
[----:B------:R-:W-:Y:S01]  /*11c00*/  FADD.FTZ R132, R132, R231 ;  /* 0x000000e784847221 */ /* 0x000fe20000010000 */
[-C--:B------:R-:W-:Y:S01]  /*11c10*/  FFMA.FTZ R195, R195, R71.reuse, -R70 ;  /* 0x00000047c3c37223 */ /* 0x080fe20000010846 */
[-C--:B------:R-:W-:Y:S01]  /*11c20*/  FFMA.FTZ R72, R99, R71.reuse, -R40 ;  /* 0x0000004763487223 */ /* 0x080fe20000010828 */
[----:B------:R-:W-:Y:S01]  /*11c30*/  FADD.FTZ R64, R64, R65 ;  /* 0x0000004140407221 */ /* 0x000fe20000010000 */
[----:B------:R-:W-:Y:S01]  /*11c40*/  HMMA.16816.F32 R4, R12, R22, R4 ;  /* 0x000000160c04723c */ /* 0x000fe20000001804 */
[----:B------:R-:W-:Y:S01]  /*11c50*/  FADD.FTZ R233, R233, R132 ;  /* 0x00000084e9e97221 */ /* 0x000fe20000010000 */
[-CC-:B------:R-:W-:Y:S01]  /*11c60*/  FFMA.FTZ R93, R93, R71.reuse, -R40.reuse ;  /* 0x000000475d5d7223 */ /* 0x180fe20000010828 */
[-CC-:B------:R-:W-:Y:S01]  /*11c70*/  FFMA.FTZ R91, R91, R71.reuse, -R40.reuse ;  /* 0x000000475b5b7223 */ /* 0x180fe20000010828 */
[----:B------:R-:W-:Y:S01]  /*11c80*/  FFMA.FTZ R89, R89, R71, -R40 ;  /* 0x0000004759597223 */ /* 0x000fe20000010828 */
[----:B------:R-:W3:Y:S01]  /*11c90*/  LDSM.16.MT88.4 R20, [R38+0x8400] ;  /* 0x008400002614783b */ /* 0x000ee20000004200 */
[----:B------:R-:W-:-:S02]  /*11ca0*/  FADD.FTZ R134, R134, R233 ;  /* 0x000000e986867221 */ /* 0x000fc40000010000 */
[----:B--2---:R-:W-:Y:S01]  /*11cb0*/  HMMA.16816.F32 R24, R12, R16, R24 ;  /* 0x000000100c18723c */ /* 0x004fe20000001818 */
[----:B------:R-:W-:Y:S01]  /*11cc0*/  FADD.FTZ R17, R63, R64 ;  /* 0x000000403f117221 */ /* 0x000fe20000010000 */
[----:B------:R-:W-:Y:S01]  /*11cd0*/  MUFU.EX2 R80, R80 ;  /* 0x0000005000507308 */ /* 0x000fe20000000800 */
[----:B------:R-:W-:Y:S02]  /*11ce0*/  FADD.FTZ R235, R235, R134 ;  /* 0x00000086ebeb7221 */ /* 0x000fe40000010000 */
[----:B------:R-:W-:-:S05]  /*11cf0*/  FADD.FTZ R62, R62, R17 ;  /* 0x000000113e3e7221 */ /* 0x000fca0000010000 */
[----:B------:R-:W2:Y:S01]  /*11d00*/  MUFU.EX2 R123, R123 ;  /* 0x0000007b007b7308 */ /* 0x000ea20000000800 */
[----:B------:R-:W-:-:S07]  /*11d10*/  FADD.FTZ R17, R61, R62 ;  /* 0x0000003e3d117221 */ /* 0x000fce0000010000 */
        /* <DEDUP_REMOVED lines=9> */
[----:B------:R-:W-:Y:S02]  /*11db0*/  HMMA.16816.F32 R28, R12, R18, R28 ;  /* 0x000000120c1c723c */ /* 0x000fe4000000181c */
[----:B------:R-:W-:Y:S01]  /*11dc0*/  FADD.FTZ R59, R59, R16 ;  /* 0x000000103b3b7221 */ /* 0x000fe20000010000 */
[----:B------:R-:W-:Y:S01]  /*11dd0*/  FADD.FTZ R16, R225, R138 ;  /* 0x0000008ae1107221 */ /* 0x000fe20000010000 */
[----:B--2---:R-:W-:-:S02]  /*11de0*/  F2FP.F16.F32.PACK_AB R12, R123, R80 ;  /* 0x000000507b0c723e */ /* 0x004fc400000000ff */
[----:B----4-:R-:W-:Y:S02]  /*11df0*/  F2FP.F16.F32.PACK_AB R14, R195, R94 ;  /* 0x0000005ec30e723e */ /* 0x010fe400000000ff */
[----:B-----5:R-:W-:Y:S01]  /*11e00*/  F2FP.F16.F32.PACK_AB R13, R69, R72 ;  /* 0x00000048450d723e */ /* 0x020fe200000000ff */
[----:B------:R-:W-:Y:S01]  /*11e10*/  FADD.FTZ R56, R56, R59 ;  /* 0x0000003b38387221 */ /* 0x000fe20000010000 */
[----:B------:R-:W-:Y:S02]  /*11e20*/  FADD.FTZ R59, R215, R16 ;  /* 0x00000010d73b7221 */ /* 0x000fe40000010000 */
[----:B------:R-:W2:Y:S01]  /*11e30*/  LDSM.16.MT88.4 R16, [R39+0x8800] ;  /* 0x008800002710783b */ /* 0x000ea20000004200 */
[----:B-1----:R-:W-:Y:S01]  /*11e40*/  F2FP.F16.F32.PACK_AB R15, R65, R66 ;  /* 0x00000042410f723e */ /* 0x002fe200000000ff */
[----:B------:R-:W-:-:S06]  /*11e50*/  FADD.FTZ R59, R140, R59 ;  /* 0x0000003b8c3b7221 */ /* 0x000fcc0000010000 */
[C---:B------:R-:W-:Y:S01]  /*11e60*/  HMMA.16816.F32 R8, R12.reuse, R32, R8 ;  /* 0x000000200c08723c */ /* 0x040fe20000001808 */
[----:B------:R-:W-:Y:S01]  /*11e70*/  FADD.FTZ R33, R55, R56 ;  /* 0x0000003837217221 */ /* 0x000fe20000010000 */
[----:B------:R-:W-:Y:S01]  /*11e80*/  FADD.FTZ R142, R142, R59 ;  /* 0x0000003b8e8e7221 */ /* 0x000fe20000010000 */
[-CC-:B------:R-:W-:Y:S02]  /*11e90*/  FFMA.FTZ R221, R221, R71.reuse, -R70.reuse ;  /* 0x00000047dddd7223 */ /* 0x180fe40000010846 */
[----:B------:R-:W-:Y:S01]  /*11ea0*/  FADD.FTZ R54, R54, R33 ;  /* 0x0000002136367221 */ /* 0x000fe20000010000 */
[-C--:B------:R-:W-:Y:S01]  /*11eb0*/  FFMA.FTZ R150, R217, R71.reuse, -R70 ;  /* 0x00000047d9967223 */ /* 0x080fe20000010846 */
[-CC-:B------:R-:W-:Y:S01]  /*11ec0*/  FFMA.FTZ R60, R85, R71.reuse, -R40.reuse ;  /* 0x00000047553c7223 */ /* 0x180fe20000010828 */
[-CC-:B------:R-:W-:Y:S01]  /*11ed0*/  FFMA.FTZ R87, R87, R71.reuse, -R40.reuse ;  /* 0x0000004757577223 */ /* 0x180fe20000010828 */
[-CC-:B------:R-:W-:Y:S01]  /*11ee0*/  FFMA.FTZ R83, R83, R71.reuse, -R40.reuse ;  /* 0x0000004753537223 */ /* 0x180fe20000010828 */
[----:B------:R-:W-:Y:S01]  /*11ef0*/  FFMA.FTZ R81, R81, R71, -R40 ;  /* 0x0000004751517223 */ /* 0x000fe20000010828 */
[----:B------:R-:W-:Y:S01]  /*11f00*/  FADD.FTZ R53, R53, R54 ;  /* 0x0000003635357221 */ /* 0x000fe20000010000 */
[----:B------:R-:W-:Y:S01]  /*11f10*/  FADD.FTZ R205, R205, R142 ;  /* 0x0000008ecdcd7221 */ /* 0x000fe20000010000 */
[----:B---3--:R-:W-:Y:S01]  /*11f20*/  HMMA.16816.F32 R24, R12, R20, R24 ;  /* 0x000000140c18723c */ /* 0x008fe20000001818 */
[----:B------:R-:W-:Y:S01]  /*11f30*/  MUFU.EX2 R126, R126 ;  /* 0x0000007e007e7308 */ /* 0x000fe20000000800 */
[----:B------:R-:W-:Y:S01]  /*11f40*/  FADD.FTZ R52, R52, R53 ;  /* 0x0000003534347221 */ /* 0x000fe20000010000 */
[----:B------:R-:W-:Y:S01]  /*11f50*/  FADD.FTZ R144, R144, R205 ;  /* 0x000000cd90907221 */ /* 0x000fe20000010000 */
[----:B------:R-:W-:Y:S05]  /*11f60*/  LDSM.16.MT88.4 R140, [R39+0x8c00] ;  /* 0x008c0000278c783b */ /* 0x000fea0000004200 */
[----:B------:R-:W1:Y:S01]  /*11f70*/  MUFU.EX2 R221, R221 ;  /* 0x000000dd00dd7308 */ /* 0x000e620000000800 */
        /* <DEDUP_REMOVED lines=9> */
[----:B------:R-:W2:Y:S01]  /*12010*/  MUFU.EX2 R20, R81 ;  /* 0x0000005100147308 */ /* 0x000ea20000000800 */
[----:B------:R-:W-:Y:S01]  /*12020*/  FADD.FTZ R50, R50, R51 ;  /* 0x0000003332327221 */ /* 0x000fe20000010000 */
[----:B------:R-:W-:-:S03]  /*12030*/  FADD.FTZ R112, R112, R197 ;  /* 0x000000c570707221 */ /* 0x000fc60000010000 */
[----:B------:R-:W-:Y:S01]  /*12040*/  FADD.FTZ R49, R49, R50 ;  /* 0x0000003231317221 */ /* 0x000fe20000010000 */
[----:B------:R-:W-:Y:S01]  /*12050*/  FADD.FTZ R112, R153, R112 ;  /* 0x0000007099707221 */ /* 0x000fe20000010000 */
[----:B------:R-:W-:Y:S01]  /*12060*/  HMMA.16816.F32 R28, R12, R22, R28 ;  /* 0x000000160c1c723c */ /* 0x000fe2000000181c */
[----:B-1----:R-:W-:Y:S01]  /*12070*/  F2FP.F16.F32.PACK_AB R12, R221, R126 ;  /* 0x0000007edd0c723e */ /* 0x002fe200000000ff */
[----:B------:R-:W-:Y:S01]  /*12080*/  FADD.FTZ R48, R48, R49 ;  /* 0x0000003130307221 */ /* 0x000fe20000010000 */
[----:B------:R-:W-:Y:S01]  /*12090*/  FADD.FTZ R135, R135, R112 ;  /* 0x0000007087877221 */ /* 0x000fe20000010000 */
[----:B----4-:R-:W-:Y:S02]  /*120a0*/  F2FP.F16.F32.PACK_AB R14, R151, R150 ;  /* 0x00000096970e723e */ /* 0x010fe400000000ff */
[----:B-----5:R-:W-:Y:S01]  /*120b0*/  F2FP.F16.F32.PACK_AB R13, R60, R61 ;  /* 0x0000003d3c0d723e */ /* 0x020fe200000000ff */
[----:B------:R-:W-:Y:S01]  /*120c0*/  FADD.FTZ R47, R47, R48 ;  /* 0x000000302f2f7221 */ /* 0x000fe20000010000 */
[----:B--2---:R-:W-:Y:S01]  /*120d0*/  F2FP.F16.F32.PACK_AB R15, R20, R55 ;  /* 0x00000037140f723e */ /* 0x004fe200000000ff */
[----:B------:R-:W-:-:S02]  /*120e0*/  FADD.FTZ R135, R96, R135 ;  /* 0x0000008760877221 */ /* 0x000fc40000010000 */
[----:B------:R-:W-:Y:S01]  /*120f0*/  FADD.FTZ R46, R46, R47 ;  /* 0x0000002f2e2e7221 */ /* 0x000fe20000010000 */
[-C--:B------:R-:W-:Y:S01]  /*12100*/  FFMA.FTZ R101, R101, R71.reuse, -R70 ;  /* 0x0000004765657223 */ /* 0x080fe20000010846 */
[-CC-:B------:R-:W-:Y:S01]  /*12110*/  FFMA.FTZ R21, R79, R71.reuse, -R40.reuse ;  /* 0x000000474f157223 */ /* 0x180fe20000010828 */
[----:B------:R-:W-:Y:S01]  /*12120*/  FADD.FTZ R90, R90, R135 ;  /* 0x000000875a5a7221 */ /* 0x000fe20000010000 */
[-CC-:B------:R-:W-:Y:S01]  /*12130*/  FFMA.FTZ R22, R77, R71.reuse, -R40.reuse ;  /* 0x000000474d167223 */ /* 0x180fe20000010828 */
[C---:B------:R-:W-:Y:S01]  /*12140*/  HMMA.16816.F32 R8, R12.reuse, R16, R8 ;  /* 0x000000100c08723c */ /* 0x040fe20000001808 */
[-CC-:B------:R-:W-:Y:S01]  /*12150*/  FFMA.FTZ R16, R75, R71.reuse, -R40.reuse ;  /* 0x000000474b107223 */ /* 0x180fe20000010828 */
[-C--:B------:R-:W-:Y:S01]  /*12160*/  FFMA.FTZ R17, R73, R71.reuse, -R40 ;  /* 0x0000004749117223 */ /* 0x080fe20000010828 */
        /* <DEDUP_REMOVED lines=53> */
[----:B------:R-:W-:Y:S02]  /*124c0*/  IMAD.SHL.U32 R166, R167, 0x4, RZ ;  /* 0x00000004a7a67824 */ /* 0x000fe400078e00ff */
[----:B------:R-:W-:Y:S02]  /*124d0*/  FADD.FTZ R193, R52, R63 ;  /* 0x0000003f34c17221 */ /* 0x000fe40000010000 */
        /* <DEDUP_REMOVED lines=16> */
.L_x_3278:
        /* <DEDUP_REMOVED lines=78> */
.L_x_3273:
[----:B------:R-:W-:Y:S05]  /*12ac0*/  BSYNC.RECONVERGENT B0 ;  /* 0x0000000000007941 */ /* 0x000fea0003800200 */
.L_x_3272:
[C---:B------:R-:W-:Y:S01]  /*12ad0*/  SHF.L.U32 R7, R167.reuse, 0x3, RZ ;  /* 0x00000003a7077819 */ /* 0x040fe200000006ff */
[----:B------:R-:W1:Y:S01]  /*12ae0*/  S2UR UR9, SR_CgaCtaId ;  /* 0x00000000000979c3 */ /* 0x000e620000008800 */
[----:B------:R-:W-:Y:S01]  /*12af0*/  SHF.L.U32 R154, R167, 0x4, RZ ;  /* 0x00000004a79a7819 */ /* 0x000fe200000006ff */
[----:B------:R-:W-:Y:S01]  /*12b00*/  UMOV UR10, 0x400 ;  /* 0x00000400000a7882 */ /* 0x000fe20000000000 */
[----:B------:R-:W-:Y:S01]  /*12b10*/  LOP3.LUT R4, R7, 0x18, RZ, 0xc0, !PT ;  /* 0x0000001807047812 */ /* 0x000fe200078ec0ff */
[----:B------:R-:W-:Y:S01]  /*12b20*/  BSSY.RECONVERGENT B1, `(.L_x_3274) ;  /* 0x0000247000017945 */ /* 0x000fe20003800200 */
[----:B------:R-:W-:Y:S02]  /*12b30*/  SHF.L.U32 R169, R167, 0x5, RZ ;  /* 0x00000005a7a97819 */ /* 0x000fe400000006ff */
[----:B------:R-:W-:Y:S02]  /*12b40*/  ISETP.GE.AND P1, PT, R4, R183, PT ;  /* 0x000000b70400720c */ /* 0x000fe40003f26270 */
[C---:B------:R-:W-:Y:S02]  /*12b50*/  LOP3.LUT R165, R154.reuse, 0x3e00, RZ, 0xc0, !PT ;  /* 0x00003e009aa57812 */ /* 0x040fe400078ec0ff */
[----:B------:R-:W-:Y:S02]  /*12b60*/  LOP3.LUT R154, R154, 0x100, RZ, 0xc0, !PT ;  /* 0x000001009a9a7812 */ /* 0x000fe400078ec0ff */
[----:B------:R-:W-:Y:S02]  /*12b70*/  SHF.L.U32 R5, R172, 0x6, RZ ;  /* 0x00000006ac057819 */ /* 0x000fe400000006ff */
[--C-:B------:R-:W-:Y:S02]  /*12b80*/  LOP3.LUT R153, R154, 0x20, R169.reuse, 0xf8, !PT ;  /* 0x000000209a997812 */ /* 0x100fe400078ef8a9 */
[----:B------:R-:W-:Y:S02]  /*12b90*/  IADD3 R10, P0, PT, R5, R176, RZ ;  /* 0x000000b0050a7210 */ /* 0x000fe40007f1e0ff */
[--C-:B------:R-:W-:Y:S02]  /*12ba0*/  LOP3.LUT R2, R165, 0x20, R169.reuse, 0xf8, !PT ;  /* 0x00000020a5027812 */ /* 0x100fe400078ef8a9 */
[----:B------:R-:W-:Y:S02]  /*12bb0*/  IADD3 R8, P3, PT, R10, R5, RZ ;  /* 0x000000050a087210 */ /* 0x000fe40007f7e0ff */
[----:B------:R-:W-:Y:S01]  /*12bc0*/  LOP3.LUT R155, R2, 0x100, R169, 0xf8, !PT ;  /* 0x00000100029b7812 */ /* 0x000fe200078ef8a9 */
[----:B-1----:R-:W-:Y:S01]  /*12bd0*/  ULEA UR8, UR9, UR10, 0x18 ;  /* 0x0000000a09087291 */ /* 0x002fe2000f8ec0ff */
[----:B------:R-:W-:Y:S02]  /*12be0*/  SHF.L.U64.HI R4, R172, 0x6, R173 ;  /* 0x00000006ac047819 */ /* 0x000fe400000102ad */
[----:B------:R-:W-:Y:S02]  /*12bf0*/  SHF.L.U32 R166, R167, 0x2, RZ ;  /* 0x00000002a7a67819 */ /* 0x000fe400000006ff */
[----:B------:R-:W-:Y:S02]  /*12c00*/  IADD3.X R11, PT, PT, R4, R177, RZ, P0, !PT ;  /* 0x000000b1040b7210 */ /* 0x000fe400007fe4ff */
[-C--:B------:R-:W-:Y:S02]  /*12c10*/  IADD3 R12, P0, PT, R8, R5.reuse, RZ ;  /* 0x00000005080c7210 */ /* 0x080fe40007f1e0ff */
[-C--:B------:R-:W-:Y:S02]  /*12c20*/  IADD3.X R9, PT, PT, R11, R4.reuse, RZ, P3, !PT ;  /* 0x000000040b097210 */ /* 0x080fe40001ffe4ff */
[-C--:B------:R-:W-:Y:S02]  /*12c30*/  IADD3 R16, P3, PT, R12, R5.reuse, RZ ;  /* 0x000000050c107210 */ /* 0x080fe40007f7e0ff */
[-C--:B------:R-:W-:Y:S02]  /*12c40*/  IADD3.X R13, PT, PT, R9, R4.reuse, RZ, P0, !PT ;  /* 0x00000004090d7210 */ /* 0x080fe400007fe4ff */
[-C--:B------:R-:W-:Y:S02]  /*12c50*/  IADD3 R14, P0, PT, R16, R5.reuse, RZ ;  /* 0x00000005100e7210 */ /* 0x080fe40007f1e0ff */
[-C--:B------:R-:W-:Y:S02]  /*12c60*/  IADD3.X R17, PT, PT, R13, R4.reuse, RZ, P3, !PT ;  /* 0x000000040d117210 */ /* 0x080fe40001ffe4ff */
[----:B------:R-:W-:Y:S02]  /*12c70*/  LOP3.LUT R3, R166, 0x18, RZ, 0xc0, !PT ;  /* 0x00000018a6037812 */ /* 0x000fe400078ec0ff */
[----:B------:R-:W-:Y:S02]  /*12c80*/  IADD3.X R15, PT, PT, R17, R4, RZ, P0, !PT ;  /* 0x00000004110f7210 */ /* 0x000fe400007fe4ff */
[----:B------:R-:W-:Y:S02]  /*12c90*/  LOP3.LUT R152, R169, 0xc0, RZ, 0xc0, !PT ;  /* 0x000000c0a9987812 */ /* 0x000fe400078ec0ff */
[----:B------:R-:W-:Y:S02]  /*12ca0*/  LOP3.LUT R6, R167, 0x18, RZ, 0xc0, !PT ;  /* 0x00000018a7067812 */ /* 0x000fe400078ec0ff */
[----:B------:R-:W-:Y:S02]  /*12cb0*/  LOP3.LUT R152, R152, 0x8, R167, 0xf8, !PT ;  /* 0x0000000898987812 */ /* 0x000fe400078ef8a7 */
[----:B------:R-:W-:Y:S02]  /*12cc0*/  LOP3.LUT R6, R6, 0xc0, R7, 0xf8, !PT ;  /* 0x000000c006067812 */ /* 0x000fe400078ef807 */
[----:B------:R-:W-:Y:S02]  /*12cd0*/  LOP3.LUT R152, R153, R152, R3, 0xf6, !PT ;  /* 0x0000009899987212 */ /* 0x000fe400078ef603 */
[----:B------:R-:W-:Y:S02]  /*12ce0*/  LOP3.LUT R6, R6, 0x18, R7, 0x78, !PT ;  /* 0x0000001806067812 */ /* 0x000fe400078e7807 */
[----:B------:R-:W-:Y:S02]  /*12cf0*/  SHF.R.U32.HI R164, RZ, 0x1, R167 ;  /* 0x00000001ffa47819 */ /* 0x000fe400000116a7 */
[----:B------:R-:W-:Y:S02]  /*12d00*/  LOP3.LUT R6, R6, 0x1f20, R7, 0xf8, !PT ;  /* 0x00001f2006067812 */ /* 0x000fe400078ef807 */
[----:B------:R-:W-:Y:S02]  /*12d10*/  LOP3.LUT R168, R164, 0x8, RZ, 0xc0, !PT ;  /* 0x00000008a4a87812 */ /* 0x000fe400078ec0ff */
[----:B------:R-:W-:Y:S02]  /*12d20*/  LEA R195, R6, UR8, 0x1 ;  /* 0x0000000806c37c11 */ /* 0x000fe4000f8e08ff */
[-C--:B------:R-:W-:Y:S02]  /*12d30*/  IADD3 R6, P3, PT, R14, R5.reuse, RZ ;  /* 0x000000050e067210 */ /* 0x080fe40007f7e0ff */
[----:B------:R-:W-:Y:S01]  /*12d40*/  LOP3.LUT R168, R168, 0xc0, R169, 0xf8, !PT ;  /* 0x000000c0a8a87812 */ /* 0x000fe200078ef8a9 */
[----:B------:R-:W-:Y:S01]  /*12d50*/  @!PT LDS RZ, [RZ] ;  /* 0x00000000fffff984 */ /* 0x000fe20000000800 */
[----:B------:R-:W-:Y:S01]  /*12d60*/  @!PT LDS RZ, [RZ] ;  /* 0x00000000fffff984 */ /* 0x000fe20000000800 */
[----:B------:R-:W-:Y:S01]  /*12d70*/  @!PT LDS RZ, [RZ] ;  /* 0x00000000fffff984 */ /* 0x000fe20000000800 */
[----:B------:R-:W-:Y:S01]  /*12d80*/  @!P1 LDGSTS.E.BYPASS.LTC128B.128 [R195+0x5000], desc[UR4][R176.64] ;  /* 0x05000000b0c39fae */ /* 0x000fe2000b981a04 */
[-C--:B------:R-:W-:Y:S02]  /*12d90*/  IADD3.X R7, PT, PT, R15, R4.reuse, RZ, P3, !PT ;  /* 0x000000040f077210 */ /* 0x080fe40001ffe4ff */
[----:B------:R-:W-:Y:S02]  /*12da0*/  @!P1 IADD3 R18, P0, PT, R6, R5, RZ ;  /* 0x0000000506129210 */ /* 0x000fe40007f1e0ff */
[----:B------:R-:W-:Y:S02]  /*12db0*/  LOP3.LUT R168, R168, R3, RZ, 0x3c, !PT ;  /* 0x00000003a8a87212 */ /* 0x000fe400078e3cff */
[----:B------:R-:W-:Y:S01]  /*12dc0*/  @!P1 IADD3.X R19, PT, PT, R7, R4, RZ, P0, !PT ;  /* 0x0000000407139210 */ /* 0x000fe200007fe4ff */
[----:B------:R-:W-:Y:S01]  /*12dd0*/  @P1 STS.128 [R195+0x5000], RZ ;  /* 0x005000ffc3001388 */ /* 0x000fe20000000c00 */
[----:B------:R-:W-:Y:S02]  /*12de0*/  LOP3.LUT R2, R155, R168, RZ, 0xfc, !PT ;  /* 0x000000a89b027212 */ /* 0x000fe400078efcff */
[----:B------:R-:W-:Y:S02]  /*12df0*/  LEA R3, R152, UR8, 0x1 ;  /* 0x0000000898037c11 */ /* 0x000fe4000f8e08ff */
[----:B------:R-:W-:Y:S02]  /*12e00*/  LEA R157, R2, UR8, 0x1 ;  /* 0x00000008029d7c11 */ /* 0x000fe4000f8e08ff */
[----:B------:R-:W-:Y:S01]  /*12e10*/  MOV R4, 0x20 ;  /* 0x0000002000047802 */ /* 0x000fe20000000f00 */
[----:B------:R-:W-:Y:S01]  /*12e20*/  @!PT LDS RZ, [RZ] ;  /* 0x00000000fffff984 */ /* 0x000fe20000000800 */
[----:B------:R-:W-:Y:S01]  /*12e30*/  @!PT LDS RZ, [RZ] ;  /* 0x00000000fffff984 */ /* 0x000fe20000000800 */
[----:B------:R-:W-:Y:S01]  /*12e40*/  @!PT LDS RZ, [RZ] ;  /* 0x00000000fffff984 */ /* 0x000fe20000000800 */
[----:B------:R-:W-:Y:S01]  /*12e50*/  @!P1 LDGSTS.E.BYPASS.LTC128B.128 [R195+0x5800], desc[UR4][R10.64] ;  /* 0x058000000ac39fae */ /* 0x000fe2000b981a04 */
[----:B------:R-:W-:Y:S02]  /*12e60*/  LOP3.LUT P0, RZ, R167, 0x4, RZ, 0xc0, !PT ;  /* 0x00000004a7ff7812 */ /* 0x000fe4000780c0ff */
[----:B------:R-:W-:Y:S02]  /*12e70*/  ISETP.NE.AND P3, PT, R191, RZ, PT ;  /* 0x000000ffbf00720c */ /* 0x000fe40003f65270 */
[----:B------:R-:W-:Y:S03]  /*12e80*/  SEL R4, R4, 0xffffffe0, !P0 ;  /* 0xffffffe004047807 */ /* 0x000fe60004000000 */
[----:B------:R-:W-:Y:S01]  /*12e90*/  @P1 STS.128 [R195+0x5800], RZ ;  /* 0x005800ffc3001388 */ /* 0x000fe20000000c00 */
[-C--:B------:R-:W-:Y:S02]  /*12ea0*/  IADD3 R156, PT, PT, R157, R4.reuse, RZ ;  /* 0x000000049d9c7210 */ /* 0x080fe40007ffe0ff */
[----:B------:R-:W-:Y:S05]  /*12eb0*/  IADD3 R2, PT, PT, R3, R4, RZ ;  /* 0x0000000403027210 */ /* 0x000fea0007ffe0ff */
        /* <DEDUP_REMOVED lines=114> */
[----:B------:R4:W1:Y:S01]  /*135e0*/  MUFU.TANH R215, R18 ;  /* 0x0000001200d77308 */ /* 0x0008620000002400 */
[----:B------:R-:W3:Y:S09]  /*135f0*/  LDSM.16.M88.4 R4, [R2+0x2000] ;  /* 0x002000000204783b */ /* 0x000ef20000000200 */
        /* <DEDUP_REMOVED lines=22> */
[----:B------:R3:W1:Y:S01]  /*13760*/  MUFU.TANH R229, R28 ;  /* 0x0000001c00e57308 */ /* 0x0006620000002400 */
[C---:B------:R-:W-:Y:S01]  /*13770*/  HMMA.16816.F32 R40, R156.reuse, R6, R40 ;  /* 0x000000069c28723c */ /* 0x040fe20000001828 */
[----:B------:R-:W2:Y:S02]  /*13780*/  LDSM.16.M88.4 R4, [R2+0x2800] ;  /* 0x002800000204783b */ /* 0x000ea40000000200 */
[-C--:B------:R-:W-:Y:S01]  /*13790*/  FMUL.FTZ R34, R34, R194.reuse ;  /* 0x000000c222227220 */ /* 0x080fe20000410000 */
        /* <DEDUP_REMOVED lines=15> */
[----:B------:R5:W1:Y:S01]  /*13890*/  MUFU.TANH R239, R38 ;  /* 0x0000002600ef7308 */ /* 0x000a620000002400 */
[C---:B------:R-:W-:Y:S01]  /*138a0*/  HMMA.16816.F32 R48, R156.reuse, R10, R48 ;  /* 0x0000000a9c30723c */ /* 0x040fe20000001830 */
[----:B------:R-:W3:Y:S08]  /*138b0*/  LDSM.16.M88.4 R8, [R2+0x2c00] ;  /* 0x002c00000208783b */ /* 0x000ef00000000200 */
[----:B------:R5:W1:Y:S01]  /*138c0*/  MUFU.TANH R243, R42 ;  /* 0x0000002a00f37308 */ /* 0x000a620000002400 */
[C---:B--2---:R-:W-:Y:S03]  /*138d0*/  HMMA.16816.F32 R52, R156.reuse, R4, R52 ;  /* 0x000000049c34723c */ /* 0x044fe60000001834 */
[-C--:B------:R-:W-:Y:S01]  /*138e0*/  FMUL.FTZ R44, R44, R194.reuse ;  /* 0x000000c22c2c7220 */ /* 0x080fe20000410000 */
[-C--:B------:R-:W-:Y:S01]  /*138f0*/  FMUL.FTZ R46, R46, R194.reuse ;  /* 0x000000c22e2e7220 */ /* 0x080fe20000410000 */
[-C--:B------:R-:W-:Y:S04]  /*13900*/  FMUL.FTZ R47, R47, R194.reuse ;  /* 0x000000c22f2f7220 */ /* 0x080fe80000410000 */
[----:B------:R-:W2:Y:S01]  /*13910*/  MUFU.TANH R197, R197 ;  /* 0x000000c500c57308 */ /* 0x000ea20000002400 */
[-C--:B------:R-:W-:Y:S01]  /*13920*/  FMUL.FTZ R45, R45, R194.reuse ;  /* 0x000000c22d2d7220 */ /* 0x080fe20000410000 */
[C---:B------:R-:W-:Y:S01]  /*13930*/  HMMA.16816.F32 R56, R156.reuse, R6, R56 ;  /* 0x000000069c38723c */ /* 0x040fe20000001838 */
[----:B------:R-:W5:Y:S02]  /*13940*/  LDSM.16.M88.4 R4, [R2+0x3000] ;  /* 0x003000000204783b */ /* 0x000f640000000200 */
[-C--:B------:R-:W-:Y:S01]  /*13950*/  FMUL.FTZ R251, R48, R194.reuse ;  /* 0x000000c230fb7220 */ /* 0x080fe20000410000 */
[-C--:B------:R-:W-:Y:S01]  /*13960*/  FMUL.FTZ R12, R49, R194.reuse ;  /* 0x000000c2310c7220 */ /* 0x080fe20000410000 */
[-C--:B------:R-:W-:Y:S03]  /*13970*/  FMUL.FTZ R14, R50, R194.reuse ;  /* 0x000000c2320e7220 */ /* 0x080fe60000410000 */
[----:B------:R2:W2:Y:S01]  /*13980*/  MUFU.TANH R245, R44 ;  /* 0x0000002c00f57308 */ /* 0x0004a20000002400 */
[-C--:B------:R-:W-:Y:S01]  /*13990*/  FMUL.FTZ R51, R51, R194.reuse ;  /* 0x000000c233337220 */ /* 0x080fe20000410000 */
[-C--:B------:R-:W-:Y:S01]  /*139a0*/  FMUL.FTZ R16, R52, R194.reuse ;  /* 0x000000c234107220 */ /* 0x080fe20000410000 */
[-C--:B----4-:R-:W-:Y:S01]  /*139b0*/  FMUL.FTZ R18, R54, R194.reuse ;  /* 0x000000c236127220 */ /* 0x090fe20000410000 */
[-C--:B------:R-:W-:Y:S06]  /*139c0*/  FMUL.FTZ R53, R53, R194.reuse ;  /* 0x000000c235357220 */ /* 0x080fec0000410000 */
[----:B------:R-:W4:Y:S01]  /*139d0*/  MUFU.TANH R247, R46 ;  /* 0x0000002e00f77308 */ /* 0x000f220000002400 */
[-C--:B------:R-:W-:Y:S01]  /*139e0*/  FMUL.FTZ R55, R55, R194.reuse ;  /* 0x000000c237377220 */ /* 0x080fe20000410000 */
[-C--:B-1----:R-:W-:Y:S01]  /*139f0*/  FMUL.FTZ R20, R56, R194.reuse ;  /* 0x000000c238147220 */ /* 0x082fe20000410000 */
[-C--:B------:R-:W-:Y:S01]  /*13a00*/  FMUL.FTZ R26, R58, R194.reuse ;  /* 0x000000c23a1a7220 */ /* 0x080fe20000410000 */
[-C--:B------:R-:W-:Y:S06]  /*13a10*/  FMUL.FTZ R57, R57, R194.reuse ;  /* 0x000000c239397220 */ /* 0x080fec0000410000 */
[----:B------:R-:W1:Y:S01]  /*13a20*/  MUFU.TANH R249, R47 ;  /* 0x0000002f00f97308 */ /* 0x000e620000002400 */
[-C--:B------:R-:W-:Y:S01]  /*13a30*/  FMUL.FTZ R59, R59, R194.reuse ;  /* 0x000000c23b3b7220 */ /* 0x080fe20000410000 */
[C---:B---3--:R-:W-:Y:S08]  /*13a40*/  HMMA.16816.F32 R60, R156.reuse, R8, R60 ;  /* 0x000000089c3c723c */ /* 0x048ff0000000183c */
[----:B------:R-:W3:Y:S01]  /*13a50*/  MUFU.TANH R199, R199 ;  /* 0x000000c700c77308 */ /* 0x000ee20000002400 */
[C---:B------:R-:W-:Y:S01]  /*13a60*/  HMMA.16816.F32 R64, R156.reuse, R10, R64 ;  /* 0x0000000a9c40723c */ /* 0x040fe20000001840 */
[----:B------:R-:W2:Y:S08]  /*13a70*/  LDSM.16.M88.4 R8, [R2+0x3400] ;  /* 0x003400000208783b */ /* 0x000eb00000000200 */
[----:B------:R-:W1:Y:S01]  /*13a80*/  MUFU.TANH R201, R201 ;  /* 0x000000c900c97308 */ /* 0x000e620000002400 */
[C---:B-----5:R-:W-:Y:S03]  /*13a90*/  HMMA.16816.F32 R68, R156.reuse, R4, R68 ;  /* 0x000000049c44723c */ /* 0x060fe60000001844 */
[-C--:B------:R-:W-:Y:S01]  /*13aa0*/  FMUL.FTZ R28, R60, R194.reuse ;  /* 0x000000c23c1c7220 */ /* 0x080fe20000410000 */
[-C--:B------:R-:W-:Y:S05]  /*13ab0*/  FMUL.FTZ R30, R62, R194.reuse ;  /* 0x000000c23e1e7220 */ /* 0x080fea0000410000 */
[----:B------:R-:W1:Y:S01]  /*13ac0*/  MUFU.TANH R13, R13 ;  /* 0x0000000d000d7308 */ /* 0x000e620000002400 */
[-C--:B------:R-:W-:Y:S01]  /*13ad0*/  FMUL.FTZ R61, R61, R194.reuse ;  /* 0x000000c23d3d7220 */ /* 0x080fe20000410000 */
[-C--:B------:R-:W-:Y:S01]  /*13ae0*/  FMUL.FTZ R63, R63, R194.reuse ;  /* 0x000000c23f3f7220 */ /* 0x080fe20000410000 */
[C---:B------:R-:W-:Y:S01]  /*13af0*/  HMMA.16816.F32 R72, R156.reuse, R6, R72 ;  /* 0x000000069c48723c */ /* 0x040fe20000001848 */
[----:B------:R-:W5:Y:S02]  /*13b00*/  LDSM.16.M88.4 R4, [R2+0x3800] ;  /* 0x003800000204783b */ /* 0x000f640000000200 */
        /* <DEDUP_REMOVED lines=15> */
[C---:B--2---:R-:W-:Y:S07]  /*13c00*/  HMMA.16816.F32 R76, R156.reuse, R8, R76 ;  /* 0x000000089c4c723c */ /* 0x044fee000000184c */
[----:B------:R-:W2:Y:S01]  /*13c10*/  MUFU.TANH R19, R19 ;  /* 0x0000001300137308 */ /* 0x000ea20000002400 */
[C---:B------:R-:W-:Y:S01]  /*13c20*/  HMMA.16816.F32 R80, R156.reuse, R10, R80 ;  /* 0x0000000a9c50723c */ /* 0x040fe20000001850 */
[----:B------:R-:W4:Y:S08]  /*13c30*/  LDSM.16.M88.4 R8, [R2+0x3c00] ;  /* 0x003c00000208783b */ /* 0x000f300000000200 */
[----:B------:R-:W1:Y:S01]  /*13c40*/  MUFU.TANH R225, R225 ;  /* 0x000000e100e17308 */ /* 0x000e620000002400 */
[C---:B-----5:R-:W-:Y:S03]  /*13c50*/  HMMA.16816.F32 R84, R156.reuse, R4, R84 ;  /* 0x000000049c54723c */ /* 0x060fe60000001854 */
[-C--:B------:R-:W-:Y:S06]  /*13c60*/  FMUL.FTZ R44, R76, R194.reuse ;  /* 0x000000c24c2c7220 */ /* 0x080fec0000410000 */
[----:B------:R-:W1:Y:S01]  /*13c70*/  MUFU.TANH R25, R25 ;  /* 0x0000001900197308 */ /* 0x000e620000002400 */
[-C--:B------:R-:W-:Y:S01]  /*13c80*/  FMUL.FTZ R77, R77, R194.reuse ;  /* 0x000000c24d4d7220 */ /* 0x080fe20000410000 */
[-C--:B------:R-:W-:Y:S01]  /*13c90*/  FMUL.FTZ R66, R78, R194.reuse ;  /* 0x000000c24e427220 */ /* 0x080fe20000410000 */
[-C--:B------:R-:W-:Y:S01]  /*13ca0*/  FMUL.FTZ R79, R79, R194.reuse ;  /* 0x000000c24f4f7220 */ /* 0x080fe20000410000 */
[C---:B------:R-:W-:Y:S01]  /*13cb0*/  HMMA.16816.F32 R88, R156.reuse, R6, R88 ;  /* 0x000000069c58723c */ /* 0x040fe20000001858 */
[----:B------:R-:W5:Y:S02]  /*13cc0*/  LDSM.16.M88.4 R4, [R2+0x4000] ;  /* 0x004000000204783b */ /* 0x000f640000000200 */
        /* <DEDUP_REMOVED lines=15> */
[C---:B----4-:R-:W-:Y:S06]  /*13dc0*/  HMMA.16816.F32 R92, R156.reuse, R8, R92 ;  /* 0x000000089c5c723c */ /* 0x050fec000000185c */
[----:B------:R4:W1:Y:S02]  /*13dd0*/  MUFU.TANH R246, R87 ;  /* 0x0000005700f67308 */ /* 0x0008640000002400 */
[C---:B------:R-:W-:Y:S01]  /*13de0*/  HMMA.16816.F32 R96, R156.reuse, R10, R96 ;  /* 0x0000000a9c60723c */ /* 0x040fe20000001860 */
[----:B------:R-:W3:Y:S07]  /*13df0*/  LDSM.16.M88.4 R8, [R2+0x4400] ;  /* 0x004400000208783b */ /* 0x000eee0000000200 */
        /* <DEDUP_REMOVED lines=24> */
[C---:B---3--:R-:W-:Y:S05]  /*13f80*/  HMMA.16816.F32 R108, R156.reuse, R8, R108 ;  /* 0x000000089c6c723c */ /* 0x048fea000000186c */
[----:B------:R-:W3:Y:S03]  /*13f90*/  MUFU.TANH R37, R37 ;  /* 0x0000002500257308 */ /* 0x000ee60000002400 */
[C---:B------:R-:W-:Y:S01]  /*13fa0*/  HMMA.16816.F32 R112, R156.reuse, R10, R112 ;  /* 0x0000000a9c70723c */ /* 0x040fe20000001870 */
[----:B------:R-:W1:Y:S06]  /*13fb0*/  LDSM.16.M88.4 R8, [R2+0x4c00] ;  /* 0x004c00000208783b */ /* 0x000e6c0000000200 */
[----:B------:R-:W1:Y:S01]  /*13fc0*/  MUFU.TANH R39, R39 ;  /* 0x0000002700277308 */ /* 0x000e620000002400 */
[----:B------:R-:W-:Y:S04]  /*13fd0*/  DEPBAR.LE SB0, 0x0 ;  /* 0x000080000000791a */ /* 0x000fe80000000000 */
[C---:B-----5:R-:W-:Y:S05]  /*13fe0*/  HMMA.16816.F32 R116, R156.reuse, R4, R116 ;  /* 0x000000049c74723c */ /* 0x060fea0000001874 */
[----:B------:R-:W1:Y:S01]  /*13ff0*/  MUFU.TANH R241, R241 ;  /* 0x000000f100f17308 */ /* 0x000e620000002400 */
[----:B------:R-:W-:Y:S01]  /*14000*/  BAR.SYNC.DEFER_BLOCKING 0x0 ;  /* 0x0000000000007b1d */ /* 0x000fe20000010000 */
[-C--:B------:R-:W-:Y:S01]  /*14010*/  FMUL.FTZ R96, R108, R194.reuse ;  /* 0x000000c26c607220 */ /* 0x080fe20000410000 */
[-C--:B------:R-:W-:Y:S01]  /*14020*/  FMUL.FTZ R80, R109, R194.reuse ;  /* 0x000000c26d507220 */ /* 0x080fe20000410000 */
[-C--:B----4-:R-:W-:Y:S01]  /*14030*/  FMUL.FTZ R87, R110, R194.reuse ;  /* 0x000000c26e577220 */ /* 0x090fe20000410000 */
[C---:B------:R-:W-:Y:S05]  /*14040*/  HMMA.16816.F32 R120, R156.reuse, R6, R120 ;  /* 0x000000069c78723c */ /* 0x040fea0000001878 */
[----:B------:R-:W4:Y:S01]  /*14050*/  MUFU.TANH R41, R41 ;  /* 0x0000002900297308 */ /* 0x000f220000002400 */
[-C--:B------:R-:W-:Y:S01]  /*14060*/  FMUL.FTZ R85, R111, R194.reuse ;  /* 0x000000c26f557220 */ /* 0x080fe20000410000 */
[-C--:B------:R-:W-:Y:S01]  /*14070*/  FMUL.FTZ R76, R112, R194.reuse ;  /* 0x000000c2704c7220 */ /* 0x080fe20000410000 */
[-C--:B------:R-:W-:Y:S01]  /*14080*/  FMUL.FTZ R68, R113, R194.reuse ;  /* 0x000000c271447220 */ /* 0x080fe20000410000 */
[-C--:B------:R-:W-:Y:S01]  /*14090*/  FMUL.FTZ R108, R114, R194.reuse ;  /* 0x000000c2726c7220 */ /* 0x080fe20000410000 */
[-C--:B--2---:R-:W-:Y:S05]  /*140a0*/  FMUL.FTZ R100, R115, R194.reuse ;  /* 0x000000c273647220 */ /* 0x084fea0000410000 */
[----:B------:R-:W2:Y:S01]  /*140b0*/  MUFU.TANH R43, R43 ;  /* 0x0000002b002b7308 */ /* 0x000ea20000002400 */
[-C--:B------:R-:W-:Y:S01]  /*140c0*/  FMUL.FTZ R56, R116, R194.reuse ;  /* 0x000000c274387220 */ /* 0x080fe20000410000 */
[-C--:B------:R-:W-:Y:S01]  /*140d0*/  FMUL.FTZ R54, R117, R194.reuse ;  /* 0x000000c275367220 */ /* 0x080fe20000410000 */
[-C--:B------:R-:W-:Y:S01]  /*140e0*/  FMUL.FTZ R64, R118, R194.reuse ;  /* 0x000000c276407220 */ /* 0x080fe20000410000 */
[-C--:B------:R-:W-:Y:S06]  /*140f0*/  FMUL.FTZ R62, R119, R194.reuse ;  /* 0x000000c2773e7220 */ /* 0x080fec0000410000 */
[----:B------:R-:W2:Y:S01]  /*14100*/  MUFU.TANH R45, R45 ;  /* 0x0000002d002d7308 */ /* 0x000ea20000002400 */
[-C--:B------:R-:W-:Y:S01]  /*14110*/  FMUL.FTZ R52, R120, R194.reuse ;  /* 0x000000c278347220 */ /* 0x080fe20000410000 */
[-C--:B------:R-:W-:Y:S01]  /*14120*/  FMUL.FTZ R50, R121, R194.reuse ;  /* 0x000000c279327220 */ /* 0x080fe20000410000 */
[-C--:B------:R-:W-:Y:S01]  /*14130*/  FMUL.FTZ R60, R122, R194.reuse ;  /* 0x000000c27a3c7220 */ /* 0x080fe20000410000 */
[-C--:B------:R-:W-:Y:S01]  /*14140*/  FMUL.FTZ R58, R123, R194.reuse ;  /* 0x000000c27b3a7220 */ /* 0x080fe20000410000 */
[C---:B-1----:R-:W-:Y:S05]  /*14150*/  HMMA.16816.F32 R124, R156.reuse, R8, R124 ;  /* 0x000000089c7c723c */ /* 0x042fea000000187c */
[----:B------:R-:W1:Y:S03]  /*14160*/  MUFU.TANH R251, R251 ;  /* 0x000000fb00fb7308 */ /* 0x000e660000002400 */
        /* <DEDUP_REMOVED lines=106> */
[----:B------:R-:W-:Y:S02]  /*14810*/  IABS R4, R9 ;  /* 0x0000000900047213 */ /* 0x000fe40000000000 */
[-C--:B--2---:R-:W-:Y:S02]  /*14820*/  IABS R7, R11.reuse ;  /* 0x0000000b00077213 */ /* 0x084fe40000000000 */
[-C--:B------:R-:W-:Y:S02]  /*14830*/  IABS R5, R11.reuse ;  /* 0x0000000b00057213 */ /* 0x080fe40000000000 */
[----:B------:R-:W2:Y:S01]  /*14840*/  I2F.RP R8, R7 ;  /* 0x0000000700087306 */ /* 0x000ea20000209400 */
[----:B------:R-:W-:Y:S02]  /*14850*/  LOP3.LUT R9, R9, R11, RZ, 0x3c, !PT ;  /* 0x0000000b09097212 */ /* 0x000fe400078e3cff */
[----:B------:R-:W-:Y:S07]  /*14860*/  IMAD.MOV R5, RZ, RZ, -R5 ;  /* 0x000000ffff057224 */ /* 0x000fee00078e0a05 */
[----:B--2---:R-:W2:Y:S02]  /*14870*/  MUFU.RCP R2, R8 ;  /* 0x0000000800027308 */ /* 0x004ea40000001000 */
[----:B--2---:R-:W-:Y:S02]  /*14880*/  VIADD R88, R2, 0xffffffe ;  /* 0x0ffffffe02587836 */ /* 0x004fe40000000000 */
[----:B------:R-:W-:Y:S06]  /*14890*/  VIADD R2, R185, 0xffffff00 ;  /* 0xffffff00b9027836 */ /* 0x000fec0000000000 */
[----:B-1----:R-:W1:Y:S02]  /*148a0*/  F2I.FTZ.U32.TRUNC.NTZ R89, R88 ;  /* 0x0000005800597305 */ /* 0x002e64000021f000 */
        /* <DEDUP_REMOVED lines=53> */
.L_x_3277:
[----:B------:R-:W-:Y:S05]  /*14c00*/  BSYNC.RECONVERGENT B0 ;  /* 0x0000000000007941 */ /* 0x000fea0003800200 */
.L_x_3276:
        /* <DEDUP_REMOVED lines=24> */
[-C--:B-1----:R-:W-:Y:S01]  /*14d90*/  IADD3 R90, P4, PT, R88, R3.reuse, RZ ;  /* 0x00000003585a7210 */ /* 0x082fe20007f9e0ff */
        /* <DEDUP_REMOVED lines=31> */
.L_x_3275:
[----:B------:R-:W-:Y:S05]  /*14f90*/  BSYNC.RECONVERGENT B1 ;  /* 0x0000000000017941 */ /* 0x000fea0003800200 */
.L_x_3274:
[----:B------:R-:W-:Y:S02]  /*14fa0*/  LOP3.LUT R168, R168, 0x120, R169, 0xf8, !PT ;  /* 0x00000120a8a87812 */ /* 0x000fe400078ef8a9 */
[C---:B--2---:R-:W-:Y:S02]  /*14fb0*/  IADD3 R11, PT, PT, R190.reuse, -0xb8, RZ ;  /* 0xffffff48be0b7810 */ /* 0x044fe40007ffe0ff */
[----:B------:R-:W-:Y:S02]  /*14fc0*/  IABS R3, R190 ;  /* 0x000000be00037213 */ /* 0x000fe40000000000 */
[C---:B------:R-:W-:Y:S02]  /*14fd0*/  IADD3 R157, PT, PT, R190.reuse, -0x80, RZ ;  /* 0xffffff80be9d7810 */ /* 0x040fe40007ffe0ff */
[----:B------:R-:W-:Y:S02]  /*14fe0*/  I2FP.F32.S32 R3, R3 ;  /* 0x0000000300037245 */ /* 0x000fe40000201400 */
[----:B------:R-:W-:Y:S02]  /*14ff0*/  IABS R157, R157 ;  /* 0x0000009d009d7213 */ /* 0x000fe40000000000 */
[----:B-1----:R-:W-:Y:S01]  /*15000*/  IADD3 R97, PT, PT, R190, -0x90, RZ ;  /* 0xffffff70be617810 */ /* 0x002fe20007ffe0ff */
        /* <DEDUP_REMOVED lines=53> */
[C---:B------:R-:W-:Y:S02]  /*15360*/  IADD3 R3, PT, PT, R190.reuse, -0x29, RZ ;  /* 0xffffffd7be037810 */ /* 0x040fe40007ffe0ff */
[----:B------:R-:W-:Y:S02]  /*15370*/  I2FP.F32.S32 R8, R8 ;  /* 0x0000000800087245 */ /* 0x000fe40000201400 */
[----:B------:R-:W-:Y:S02]  /*15380*/  IABS R3, R3 ;  /* 0x0000000300037213 */ /* 0x000fe40000000000 */
[----:B------:R-:W-:Y:S01]  /*15390*/  IADD3 R10, PT, PT, R190, -0x79, RZ ;  /* 0xffffff87be0a7810 */ /* 0x000fe20007ffe0ff */
        /* <DEDUP_REMOVED lines=40> */
[C---:B------:R-:W-:Y:S01]  /*15620*/  FFMA.FTZ R128, -R0.reuse, R128, R87 ;  /* 0x0000008000807223 */ /* 0x040fe20000010157 */
[----:B------:R-:W-:Y:S02]  /*15630*/  I2FP.F32.S32 R3, R3 ;  /* 0x0000000300037245 */ /* 0x000fe40000201400 */
[----:B------:R-:W-:Y:S02]  /*15640*/  IABS R2, R2 ;  /* 0x0000000200027213 */ /* 0x000fe40000000000 */
[----:B------:R-:W-:Y:S01]  /*15650*/  IADD3 R185, PT, PT, R185, -0x100, RZ ;  /* 0xffffff00b9b97810 */ /* 0x000fe20007ffe0ff */
[CC--:B------:R-:W-:Y:S01]  /*15660*/  FFMA.FTZ R16, -R0.reuse, R3.reuse, R16 ;  /* 0x0000000300107223 */ /* 0x0c0fe20000010110 */
[----:B------:R-:W-:Y:S01]  /*15670*/  FFMA.FTZ R72, -R0, R3, R26 ;  /* 0x0000000300487223 */ /* 0x000fe2000001011a */
[----:B------:R-:W-:Y:S02]  /*15680*/  FMNMX3.FTZ R26, R150, R161, R163, !PT ;  /* 0x000000a1961a7276 */ /* 0x000fe400078100a3 */
[----:B------:R-:W-:Y:S02]  /*15690*/  MOV R6, R2 ;  /* 0x0000000200067202 */ /* 0x000fe40000000f00 */
[----:B------:R-:W-:Y:S02]  /*156a0*/  FMNMX3.FTZ R26, R26, R201, R203, !PT ;  /* 0x000000c91a1a7276 */ /* 0x000fe400078100cb */
[----:B------:R-:W-:Y:S02]  /*156b0*/  I2FP.F32.S32 R6, R6 ;  /* 0x0000000600067245 */ /* 0x000fe40000201400 */
[----:B------:R-:W-:Y:S02]  /*156c0*/  FMNMX3.FTZ R26, R26, R209, R13, !PT ;  /* 0x000000d11a1a7276 */ /* 0x000fe4000781000d */
[----:B------:R-:W-:Y:S01]  /*156d0*/  IABS R2, R4 ;  /* 0x0000000400027213 */ /* 0x000fe20000000000 */
[CC--:B------:R-:W-:Y:S01]  /*156e0*/  FFMA.FTZ R217, -R0.reuse, R6.reuse, R217 ;  /* 0x0000000600d97223 */ /* 0x0c0fe200000101d9 */
[----:B------:R-:W-:Y:S01]  /*156f0*/  FFMA.FTZ R227, -R0, R6, R227 ;  /* 0x0000000600e37223 */ /* 0x000fe200000101e3 */
[----:B------:R-:W-:Y:S02]  /*15700*/  I2FP.F32.S32 R6, R5 ;  /* 0x0000000500067245 */ /* 0x000fe40000201400 */
[----:B------:R-:W-:Y:S02]  /*15710*/  I2FP.F32.S32 R2, R2 ;  /* 0x0000000200027245 */ /* 0x000fe40000201400 */
[----:B------:R-:W-:Y:S01]  /*15720*/  FMNMX3.FTZ R26, R26, R213, R17, !PT ;  /* 0x000000d51a1a7276 */ /* 0x000fe20007810011 */
[CC--:B------:R-:W-:Y:S01]  /*15730*/  FFMA.FTZ R78, -R0.reuse, R6.reuse, R25 ;  /* 0x00000006004e7223 */ /* 0x0c0fe20000010119 */
[C---:B------:R-:W-:Y:S01]  /*15740*/  FFMA.FTZ R31, -R0.reuse, R6, R31 ;  /* 0x00000006001f7223 */ /* 0x040fe2000001011f */
[CC--:B------:R-:W-:Y:S01]  /*15750*/  FFMA.FTZ R225, -R0.reuse, R2.reuse, R225 ;  /* 0x0000000200e17223 */ /* 0x0c0fe200000101e1 */
[----:B------:R-:W-:Y:S01]  /*15760*/  FFMA.FTZ R231, -R0, R2, R231 ;  /* 0x0000000200e77223 */ /* 0x000fe200000101e7 */
[C---:B------:R-:W-:Y:S02]  /*15770*/  IADD3 R4, PT, PT, R190.reuse, -0x38, RZ ;  /* 0xffffffc8be047810 */ /* 0x040fe40007ffe0ff */
[C---:B------:R-:W-:Y:S02]  /*15780*/  IADD3 R2, PT, PT, R190.reuse, -0x39, RZ ;  /* 0xffffffc7be027810 */ /* 0x040fe40007ffe0ff */
[----:B------:R-:W-:Y:S02]  /*15790*/  IABS R4, R4 ;  /* 0x0000000400047213 */ /* 0x000fe40000000000 */
[----:B------:R-:W-:Y:S02]  /*157a0*/  IABS R2, R2 ;  /* 0x0000000200027213 */ /* 0x000fe40000000000 */
[----:B------:R-:W-:Y:S02]  /*157b0*/  I2FP.F32.S32 R4, R4 ;  /* 0x0000000400047245 */ /* 0x000fe40000201400 */
[----:B------:R-:W-:Y:S02]  /*157c0*/  MOV R6, R2 ;  /* 0x0000000200067202 */ /* 0x000fe40000000f00 */
        /* <DEDUP_REMOVED lines=37> */
[----:B------:R-:W2:Y:S01]  /*15a20*/  LD.E R20, desc[UR4][R148.64+0xdc] ;  /* 0x0000dc0494147980 */ /* 0x000ea2000c101900 */
        /* <DEDUP_REMOVED lines=38> */
[----:B------:R-:W-:Y:S02]  /*15c90*/  FMNMX3.FTZ R28, R151, R197, R199, !PT ;  /* 0x000000c5971c7276 */ /* 0x000fe400078100c7 */
[----:B------:R-:W-:Y:S02]  /*15ca0*/  I2FP.F32.S32 R98, R3 ;  /* 0x0000000300627245 */ /* 0x000fe40000201400 */
[----:B------:R-:W-:Y:S02]  /*15cb0*/  FMNMX3.FTZ R28, R28, R205, R207, !PT ;  /* 0x000000cd1c1c7276 */ /* 0x000fe400078100cf */
[----:B------:R-:W-:Y:S01]  /*15cc0*/  IABS R2, R2 ;  /* 0x0000000200027213 */ /* 0x000fe20000000000 */
        /* <DEDUP_REMOVED lines=28> */
[----:B------:R-:W-:Y:S02]  /*15e90*/  MOV R9, R3 ;  /* 0x0000000300097202 */ /* 0x000fe40000000f00 */
[----:B------:R-:W-:Y:S02]  /*15ea0*/  IABS R3, R11 ;  /* 0x0000000b00037213 */ /* 0x000fe40000000000 */
[----:B------:R-:W-:Y:S02]  /*15eb0*/  I2FP.F32.S32 R9, R9 ;  /* 0x0000000900097245 */ /* 0x000fe40000201400 */
[----:B------:R-:W-:Y:S02]  /*15ec0*/  I2FP.F32.S32 R3, R3 ;  /* 0x0000000300037245 */ /* 0x000fe40000201400 */
[----:B------:R-:W-:Y:S01]  /*15ed0*/  IABS R5, R2 ;  /* 0x0000000200057213 */ /* 0x000fe20000000000 */
[CC--:B------:R-:W-:Y:S01]  /*15ee0*/  FFMA.FTZ R236, -R0.reuse, R9.reuse, R236 ;  /* 0x0000000900ec7223 */ /* 0x0c0fe200000101ec */
[C---:B------:R-:W-:Y:S01]  /*15ef0*/  FFMA.FTZ R232, -R0.reuse, R9, R232 ;  /* 0x0000000900e87223 */ /* 0x040fe200000101e8 */
        /* <DEDUP_REMOVED lines=36> */
[----:B------:R-:W-:Y:S02]  /*16140*/  IABS R3, R3 ;  /* 0x0000000300037213 */ /* 0x000fe40000000000 */
[----:B------:R-:W-:Y:S02]  /*16150*/  IADD3 R9, PT, PT, R190, -0xe1, RZ ;  /* 0xffffff1fbe097810 */ /* 0x000fe40007ffe0ff */
[----:B------:R-:W-:Y:S02]  /*16160*/  I2FP.F32.S32 R3, R3 ;  /* 0x0000000300037245 */ /* 0x000fe40000201400 */
[----:B------:R-:W-:Y:S03]  /*16170*/  IABS R9, R9 ;  /* 0x0000000900097213 */ /* 0x000fe60000000000 */
[CC--:B------:R-:W-:Y:S01]  /*16180*/  FFMA.FTZ R152, -R0.reuse, R3.reuse, R152 ;  /* 0x0000000300987223 */ /* 0x0c0fe20000010198 */
[C---:B------:R-:W-:Y:S01]  /*16190*/  FFMA.FTZ R114, -R0.reuse, R3, R85 ;  /* 0x0000000300727223 */ /* 0x040fe20000010155 */
[----:B------:R-:W-:Y:S02]  /*161a0*/  I2FP.F32.S32 R9, R9 ;  /* 0x0000000900097245 */ /* 0x000fe40000201400 */
[----:B------:R-:W-:Y:S02]  /*161b0*/  IABS R3, R7 ;  /* 0x0000000700037213 */ /* 0x000fe40000000000 */
[----:B------:R-:W-:Y:S01]  /*161c0*/  I2FP.F32.S32 R7, R5 ;  /* 0x0000000500077245 */ /* 0x000fe20000201400 */
[CC--:B------:R-:W-:Y:S01]  /*161d0*/  FFMA.FTZ R68, -R0.reuse, R9.reuse, R68 ;  /* 0x0000000900447223 */ /* 0x0c0fe20000010144 */
[----:B------:R-:W-:Y:S01]  /*161e0*/  I2FP.F32.S32 R5, R2 ;  /* 0x0000000200057245 */ /* 0x000fe20000201400 */
[----:B------:R-:W-:Y:S01]  /*161f0*/  FFMA.FTZ R62, -R0, R9, R62 ;  /* 0x00000009003e7223 */ /* 0x000fe2000001013e */
[----:B------:R-:W-:Y:S01]  /*16200*/  FMNMX3.FTZ R2, R28, R211, R15, !PT ;  /* 0x000000d31c027276 */ /* 0x000fe2000781000f */
[CC--:B------:R-:W-:Y:S01]  /*16210*/  FFMA.FTZ R96, -R0.reuse, R7.reuse, R96 ;  /* 0x0000000700607223 */ /* 0x0c0fe20000010160 */
[C---:B------:R-:W-:Y:S01]  /*16220*/  FFMA.FTZ R108, -R0.reuse, R7, R108 ;  /* 0x00000007006c7223 */ /* 0x040fe2000001016c */
[CC--:B------:R-:W-:Y:S01]  /*16230*/  FFMA.FTZ R80, -R0.reuse, R5.reuse, R80 ;  /* 0x0000000500507223 */ /* 0x0c0fe20000010150 */
        /* <DEDUP_REMOVED lines=26> */
[----:B------:R-:W-:Y:S02]  /*163e0*/  IABS R5, R5 ;  /* 0x0000000500057213 */ /* 0x000fe40000000000 */
[----:B------:R-:W-:Y:S02]  /*163f0*/  FMNMX3.FTZ R26, R7, R8, R84, !PT ;  /* 0x00000008071a7276 */ /* 0x000fe40007810054 */
[----:B------:R-:W-:Y:S02]  /*16400*/  I2FP.F32.S32 R5, R5 ;  /* 0x0000000500057245 */ /* 0x000fe40000201400 */
[----:B------:R-:W-:Y:S02]  /*16410*/  FMNMX3.FTZ R26, R26, R159, R90, !PT ;  /* 0x0000009f1a1a7276 */ /* 0x000fe4000781005a */
[----:B------:R-:W-:Y:S01]  /*16420*/  IADD3 R11, PT, PT, R190, -0xf0, RZ ;  /* 0xffffff10be0b7810 */ /* 0x000fe20007ffe0ff */
[----:B------:R-:W-:Y:S01]  /*16430*/  FFMA.FTZ R56, -R0, R5, R56 ;  /* 0x0000000500387223 */ /* 0x000fe20000010138 */
[----:B------:R-:W-:Y:S01]  /*16440*/  FMNMX3.FTZ R26, R26, R89, R120, !PT ;  /* 0x000000591a1a7276 */ /* 0x000fe20007810078 */
[----:B------:R-:W-:Y:S01]  /*16450*/  FFMA.FTZ R60, -R0, R5, R60 ;  /* 0x00000005003c7223 */ /* 0x000fe2000001013c */
[----:B------:R-:W-:Y:S02]  /*16460*/  IABS R11, R11 ;  /* 0x0000000b000b7213 */ /* 0x000fe40000000000 */
[----:B------:R-:W-:Y:S02]  /*16470*/  FMNMX3.FTZ R26, R26, R122, R95, !PT ;  /* 0x0000007a1a1a7276 */ /* 0x000fe4000781005f */
[----:B------:R-:W-:Y:S02]  /*16480*/  I2FP.F32.S32 R11, R11 ;  /* 0x0000000b000b7245 */ /* 0x000fe40000201400 */
[----:B------:R-:W-:Y:S02]  /*16490*/  FMNMX3.FTZ R9, R26, R113, R119, !PT ;  /* 0x000000711a097276 */ /* 0x000fe40007810077 */
[----:B------:R-:W-:Y:S01]  /*164a0*/  IADD3 R5, PT, PT, R190, -0xf1, RZ ;  /* 0xffffff0fbe057810 */ /* 0x000fe20007ffe0ff */
[CC--:B------:R-:W-:Y:S01]  /*164b0*/  FFMA.FTZ R24, -R0.reuse, R11.reuse, R24 ;  /* 0x0000000b00187223 */ /* 0x0c0fe20000010118 */
[----:B------:R-:W-:Y:S01]  /*164c0*/  FFMA.FTZ R52, -R0, R11, R52 ;  /* 0x0000000b00347223 */ /* 0x000fe20000010134 */
[----:B------:R-:W-:Y:S02]  /*164d0*/  IADD3 R3, PT, PT, R190, -0xe9, RZ ;  /* 0xffffff17be037810 */ /* 0x000fe40007ffe0ff */
[----:B------:R-:W-:Y:S02]  /*164e0*/  IABS R5, R5 ;  /* 0x0000000500057213 */ /* 0x000fe40000000000 */
[----:B------:R-:W-:Y:S02]  /*164f0*/  IABS R3, R3 ;  /* 0x0000000300037213 */ /* 0x000fe40000000000 */
[----:B------:R-:W-:Y:S02]  /*16500*/  I2FP.F32.S32 R5, R5 ;  /* 0x0000000500057245 */ /* 0x000fe40000201400 */
[----:B------:R-:W-:Y:S02]  /*16510*/  I2FP.F32.S32 R3, R3 ;  /* 0x0000000300037245 */ /* 0x000fe40000201400 */
[----:B------:R-:W-:Y:S01]  /*16520*/  FMNMX3.FTZ R9, R9, R252, R250, !PT ;  /* 0x000000fc09097276 */ /* 0x000fe200078100fa */
[CC--:B------:R-:W-:Y:S01]  /*16530*/  FFMA.FTZ R23, -R0.reuse, R5.reuse, R23 ;  /* 0x0000000500177223 */ /* 0x0c0fe20000010117 */
[C---:B------:R-:W-:Y:S01]  /*16540*/  FFMA.FTZ R50, -R0.reuse, R5, R50 ;  /* 0x0000000500327223 */ /* 0x040fe20000010132 */
        /* <DEDUP_REMOVED lines=19> */
[----:B------:R-:W-:Y:S02]  /*16680*/  IADD3 R3, PT, PT, R190, -0xf9, RZ ;  /* 0xffffff07be037810 */ /* 0x000fe40007ffe0ff */
[----:B------:R-:W-:Y:S02]  /*16690*/  FMNMX3.FTZ R7, R7, R232, R230, !PT ;  /* 0x000000e807077276 */ /* 0x000fe400078100e6 */
        /* <DEDUP_REMOVED lines=14> */
[----:B------:R-:W-:Y:S01]  /*16780*/  FMNMX3.FTZ R7, R7, R56, R54, !PT ;  /* 0x0000003807077276 */ /* 0x000fe20007810036 */
[-C--:B------:R-:W-:Y:S01]  /*16790*/  FFMA.FTZ R21, -R0, R3.reuse, R21 ;  /* 0x0000000300157223 */ /* 0x080fe20000010115 */
[----:B------:R-:W-:Y:S01]  /*167a0*/  FMNMX3.FTZ R2, R2, R24, R23, !PT ;  /* 0x0000001802027276 */ /* 0x000fe20007810017 */
[----:B------:R-:W-:Y:S01]  /*167b0*/  FFMA.FTZ R49, -R0, R3, R49 ;  /* 0x0000000300317223 */ /* 0x000fe20000010131 */
[----:B------:R-:W-:Y:S02]  /*167c0*/  FMNMX3.FTZ R3, R7, R52, R50, !PT ;  /* 0x0000003407037276 */ /* 0x000fe40007810032 */
[----:B------:R-:W-:Y:S02]  /*167d0*/  FMNMX3.FTZ R11, R2, R22, R21, !PT ;  /* 0x00000016020b7276 */ /* 0x000fe40007810015 */
[----:B------:R-:W-:Y:S02]  /*167e0*/  FMNMX3.FTZ R3, R3, R48, R49, !PT ;  /* 0x0000003003037276 */ /* 0x000fe40007810031 */
[----:B------:R-:W-:Y:S01]  /*167f0*/  IABS R26, R26 ;  /* 0x0000001a001a7213 */ /* 0x000fe20000000000 */
[----:B------:R-:W-:Y:S01]  /*16800*/  SHFL.BFLY PT, R2, R11, 0x2, 0x1f ;  /* 0x0c401f000b027f89 */ /* 0x000fe200000e0000 */
[C---:B------:R-:W-:Y:S02]  /*16810*/  IADD3 R5, PT, PT, R190.reuse, -0x100, RZ ;  /* 0xffffff00be057810 */ /* 0x040fe40007ffe0ff */
[----:B------:R-:W-:Y:S02]  /*16820*/  I2FP.F32.S32 R26, R26 ;  /* 0x0000001a001a7245 */ /* 0x000fe40000201400 */
[----:B------:R-:W-:Y:S02]  /*16830*/  IABS R5, R5 ;  /* 0x0000000500057213 */ /* 0x000fe40000000000 */
[----:B------:R-:W-:Y:S01]  /*16840*/  IADD3 R190, PT, PT, R190, 0x100, RZ ;  /* 0x00000100bebe7810 */ /* 0x000fe20007ffe0ff */
[C---:B------:R-:W-:Y:S01]  /*16850*/  FFMA.FTZ R47, -R0.reuse, R26, R47 ;  /* 0x0000001a002f7223 */ /* 0x040fe2000001012f */
[----:B------:R-:W-:Y:S05]  /*16860*/  I2FP.F32.S32 R5, R5 ;  /* 0x0000000500057245 */ /* 0x000fea0000201400 */
[----:B------:R-:W-:Y:S05]  /*16870*/  FFMA.FTZ R46, -R0, R5, R46 ;  /* 0x00000005002e7223 */ /* 0x000fea000001012e */
        /* <DEDUP_REMOVED lines=8> */
[----:B--2---:R-:W-:Y:S01]  /*16900*/  FMUL.FTZ R51, R20, R3 ;  /* 0x0000000314337220 */ /* 0x004fe20000410000 */
[----:B------:R-:W-:Y:S01]  /*16910*/  FADD.FTZ R7, -R3, R150 ;  /* 0x0000009603077221 */ /* 0x000fe20000010100 */
[----:B------:R-:W-:Y:S01]  /*16920*/  FSETP.NEU.FTZ.AND P1, PT, R2, -INF , PT ;  /* 0xff8000000200780b */ /* 0x000fe20003f3d000 */
[C---:B------:R-:W-:Y:S02]  /*16930*/  FMUL.FTZ R53, R20.reuse, R2 ;  /* 0x0000000214357220 */ /* 0x040fe40000410000 */
[----:B------:R-:W-:Y:S01]  /*16940*/  FMUL.FTZ R26, R20, R7 ;  /* 0x00000007141a7220 */ /* 0x000fe20000410000 */
[----:B------:R-:W-:Y:S02]  /*16950*/  FADD.FTZ R5, -R2, R151 ;  /* 0x0000009702057221 */ /* 0x000fe40000010100 */
[----:B------:R-:W-:Y:S02]  /*16960*/  FSEL R53, R53, RZ, P1 ;  /* 0x000000ff35357208 */ /* 0x000fe40000800000 */
[----:B------:R-:W-:Y:S01]  /*16970*/  FMUL.FTZ R25, R20, R5 ;  /* 0x0000000514197220 */ /* 0x000fe20000410000 */
[----:B------:R-:W-:Y:S01]  /*16980*/  MUFU.EX2 R26, R26 ;  /* 0x0000001a001a7308 */ /* 0x000fe20000000800 */
[----:B------:R-:W-:Y:S01]  /*16990*/  FSETP.NEU.FTZ.AND P1, PT, R3, -INF , PT ;  /* 0xff8000000300780b */ /* 0x000fe20003f3d000 */
[-CC-:B------:R-:W-:Y:S01]  /*169a0*/  FFMA.FTZ R121, R15, R20.reuse, -R53.reuse ;  /* 0x000000140f797223 */ /* 0x180fe20000010835 */
        /* <DEDUP_REMOVED lines=55> */
[----:B------:R-:W-:Y:S01]  /*16d20*/  FSEL R51, R51, RZ, P1 ;  /* 0x000000ff33337208 */ /* 0x000fe20000800000 */
[----:B-1----:R-:W-:Y:S01]  /*16d30*/  FMUL.FTZ R7, R25, R147 ;  /* 0x0000009319077220 */ /* 0x002fe20000410000 */
[----:B------:R-:W-:Y:S01]  /*16d40*/  FFMA.FTZ R147, R210, R20, -R53 ;  /* 0x00000014d2937223 */ /* 0x000fe20000010835 */
[----:B------:R-:W-:Y:S01]  /*16d50*/  FMUL.FTZ R4, R26, R144 ;  /* 0x000000901a047220 */ /* 0x000fe20000410000 */
[----:B--2---:R-:W-:Y:S03]  /*16d60*/  F2FP.F16.F32.PACK_AB R31, R127, R206 ;  /* 0x000000ce7f1f723e */ /* 0x004fe600000000ff */
[----:B------:R-:W-:Y:S01]  /*16d70*/  MUFU.EX2 R194, R194 ;  /* 0x000000c200c27308 */ /* 0x000fe20000000800 */
[-CC-:B------:R-:W-:Y:S01]  /*16d80*/  FFMA.FTZ R79, R45, R20.reuse, -R51.reuse ;  /* 0x000000142d4f7223 */ /* 0x180fe20000010833 */
[----:B------:R-:W-:Y:S01]  /*16d90*/  LEA R45, R168, UR8, 0x1 ;  /* 0x00000008a82d7c11 */ /* 0x000fe2000f8e08ff */
[-CC-:B------:R-:W-:Y:S01]  /*16da0*/  FFMA.FTZ R123, R13, R20.reuse, -R51.reuse ;  /* 0x000000140d7b7223 */ /* 0x180fe20000010833 */
[-CC-:B------:R-:W-:Y:S01]  /*16db0*/  FFMA.FTZ R69, R12, R20.reuse, -R51.reuse ;  /* 0x000000140c457223 */ /* 0x180fe20000010833 */
[-CC-:B------:R-:W-:Y:S01]  /*16dc0*/  FFMA.FTZ R155, R161, R20.reuse, -R51.reuse ;  /* 0x00000014a19b7223 */ /* 0x180fe20000010833 */
[-CC-:B------:R-:W-:Y:S01]  /*16dd0*/  FFMA.FTZ R153, R163, R20.reuse, -R51.reuse ;  /* 0x00000014a3997223 */ /* 0x180fe20000010833 */
[----:B------:R-:W1:Y:S03]  /*16de0*/  LDSM.16.MT88.4 R12, [R45+0x5000] ;  /* 0x005000002d0c783b */ /* 0x000e660000004200 */
[----:B------:R-:W-:Y:S01]  /*16df0*/  MUFU.EX2 R115, R115 ;  /* 0x0000007300737308 */ /* 0x000fe20000000800 */
[-CC-:B------:R-:W-:Y:S01]  /*16e00*/  FFMA.FTZ R208, R201, R20.reuse, -R51.reuse ;  /* 0x00000014c9d07223 */ /* 0x180fe20000010833 */
[-CC-:B------:R-:W-:Y:S01]  /*16e10*/  FFMA.FTZ R129, R203, R20.reuse, -R51.reuse ;  /* 0x00000014cb817223 */ /* 0x180fe20000010833 */
[-CC-:B------:R-:W-:Y:S01]  /*16e20*/  FFMA.FTZ R93, R33, R20.reuse, -R51.reuse ;  /* 0x00000014215d7223 */ /* 0x180fe20000010833 */
[-CC-:B------:R-:W-:Y:S01]  /*16e30*/  FFMA.FTZ R87, R37, R20.reuse, -R51.reuse ;  /* 0x0000001425577223 */ /* 0x180fe20000010833 */
[-CC-:B------:R-:W-:Y:S01]  /*16e40*/  FFMA.FTZ R82, R74, R20.reuse, -R51.reuse ;  /* 0x000000144a527223 */ /* 0x180fe20000010833 */
[-CC-:B------:R-:W-:Y:S01]  /*16e50*/  FFMA.FTZ R101, R29, R20.reuse, -R51.reuse ;  /* 0x000000141d657223 */ /* 0x180fe20000010833 */
[----:B------:R-:W-:Y:S03]  /*16e60*/  LDSM.16.MT88.4 R36, [R45+0x5400] ;  /* 0x005400002d24783b */ /* 0x000fe60000004200 */
[----:B------:R-:W-:Y:S01]  /*16e70*/  MUFU.EX2 R155, R155 ;  /* 0x0000009b009b7308 */ /* 0x000fe20000000800 */
[-CC-:B------:R-:W-:Y:S01]  /*16e80*/  FFMA.FTZ R74, R6, R20.reuse, -R51.reuse ;  /* 0x00000014064a7223 */ /* 0x180fe20000010833 */
[-CC-:B------:R-:W-:Y:S01]  /*16e90*/  FFMA.FTZ R63, R8, R20.reuse, -R51.reuse ;  /* 0x00000014083f7223 */ /* 0x180fe20000010833 */
[-CC-:B------:R-:W-:Y:S01]  /*16ea0*/  FFMA.FTZ R200, R209, R20.reuse, -R51.reuse ;  /* 0x00000014d1c87223 */ /* 0x180fe20000010833 */
[-CC-:B------:R-:W-:Y:S01]  /*16eb0*/  FFMA.FTZ R196, R213, R20.reuse, -R51.reuse ;  /* 0x00000014d5c47223 */ /* 0x180fe20000010833 */
[-CC-:B------:R-:W-:Y:S01]  /*16ec0*/  FFMA.FTZ R117, R17, R20.reuse, -R51.reuse ;  /* 0x0000001411757223 */ /* 0x180fe20000010833 */
[-CC-:B------:R-:W-:Y:S01]  /*16ed0*/  FFMA.FTZ R83, R41, R20.reuse, -R51.reuse ;  /* 0x0000001429537223 */ /* 0x180fe20000010833 */
[-C--:B------:R-:W-:Y:S03]  /*16ee0*/  FFMA.FTZ R105, R78, R20.reuse, -R51 ;  /* 0x000000144e697223 */ /* 0x080fe60000010833 */
[----:B------:R-:W2:Y:S01]  /*16ef0*/  MUFU.EX2 R153, R153 ;  /* 0x0000009900997308 */ /* 0x000ea20000000800 */
[-C--:B------:R-:W-:Y:S01]  /*16f00*/  FFMA.FTZ R78, R18, R20.reuse, -R53 ;  /* 0x00000014124e7223 */ /* 0x080fe20000010835 */
        /* <DEDUP_REMOVED lines=16> */
[-CC-:B------:R-:W-:Y:S01]  /*17010*/  FFMA.FTZ R89, R89, R20.reuse, -R51.reuse ;  /* 0x0000001459597223 */ /* 0x180fe20000010833 */
[-CC-:B------:R-:W-:Y:S01]  /*17020*/  FFMA.FTZ R120, R120, R20.reuse, -R51.reuse ;  /* 0x0000001478787223 */ /* 0x180fe20000010833 */
[-CC-:B------:R-:W-:Y:S01]  /*17030*/  FFMA.FTZ R122, R122, R20.reuse, -R51.reuse ;  /* 0x000000147a7a7223 */ /* 0x180fe20000010833 */
[-CC-:B------:R-:W-:Y:S01]  /*17040*/  FFMA.FTZ R95, R95, R20.reuse, -R51.reuse ;  /* 0x000000145f5f7223 */ /* 0x180fe20000010833 */
[-CC-:B------:R-:W-:Y:S01]  /*17050*/  FFMA.FTZ R113, R113, R20.reuse, -R51.reuse ;  /* 0x0000001471717223 */ /* 0x180fe20000010833 */
[-C--:B------:R-:W-:Y:S03]  /*17060*/  FFMA.FTZ R144, R238, R20.reuse, -R51 ;  /* 0x00000014ee907223 */ /* 0x080fe60000010833 */
[----:B------:R-:W-:Y:S01]  /*17070*/  MUFU.EX2 R200, R200 ;  /* 0x000000c800c87308 */ /* 0x000fe20000000800 */
[-C--:B------:R-:W-:Y:S01]  /*17080*/  FFMA.FTZ R168, R228, R20.reuse, -R53 ;  /* 0x00000014e4a87223 */ /* 0x080fe20000010835 */
[-CC-:B------:R-:W-:Y:S01]  /*17090*/  FFMA.FTZ R222, R222, R20.reuse, -R51.reuse ;  /* 0x00000014dede7223 */ /* 0x180fe20000010833 */
        /* <DEDUP_REMOVED lines=14> */
[----:B------:R-:W-:Y:S01]  /*17180*/  IADD3 R5, PT, PT, R45, 0x5000, RZ ;  /* 0x000050002d057810 */ /* 0x000fe20007ffe0ff */
[----:B------:R-:W-:Y:S01]  /*17190*/  FMUL.FTZ R6, R25, R146 ;  /* 0x0000009219067220 */ /* 0x000fe20000410000 */
[----:B------:R-:W-:Y:S01]  /*171a0*/  FFMA.FTZ R146, R230, R20, -R53 ;  /* 0x00000014e6927223 */ /* 0x000fe20000010835 */
[----:B------:R-:W-:Y:S01]  /*171b0*/  IADD3 R44, PT, PT, R45, 0x5020, RZ ;  /* 0x000050202d2c7810 */ /* 0x000fe20007ffe0ff */
[----:B------:R-:W-:Y:S01]  /*171c0*/  FMUL.FTZ R10, R25, R142 ;  /* 0x0000008e190a7220 */ /* 0x000fe20000410000 */
[----:B------:R-:W-:Y:S01]  /*171d0*/  @P0 IADD3 R44, PT, PT, R5, -0x20, RZ ;  /* 0xffffffe0052c0810 */ /* 0x000fe20007ffe0ff */
[-C--:B------:R-:W-:Y:S03]  /*171e0*/  FFMA.FTZ R142, R234, R20.reuse, -R51 ;  /* 0x00000014ea8e7223 */ /* 0x080fe60000010833 */
[----:B------:R-:W5:Y:S01]  /*171f0*/  MUFU.EX2 R117, R117 ;  /* 0x0000007500757308 */ /* 0x000f620000000800 */
[----:B------:R-:W-:Y:S01]  /*17200*/  FMUL.FTZ R5, R26, R145 ;  /* 0x000000911a057220 */ /* 0x000fe20000410000 */
[----:B------:R-:W-:Y:S01]  /*17210*/  FFMA.FTZ R145, R212, R20, -R53 ;  /* 0x00000014d4917223 */ /* 0x000fe20000010835 */
[----:B------:R-:W4:Y:S01]  /*17220*/  LDSM.16.MT88.4 R32, [R44] ;  /* 0x000000002c20783b */ /* 0x000f220000004200 */
[----:B------:R-:W-:Y:S01]  /*17230*/  F2FP.F16.F32.PACK_AB R29, R151, R214 ;  /* 0x000000d6971d723e */ /* 0x000fe200000000ff */
[----:B------:R-:W-:Y:S01]  /*17240*/  FMUL.FTZ R11, R25, R143 ;  /* 0x0000008f190b7220 */ /* 0x000fe20000410000 */
[----:B------:R-:W-:Y:S01]  /*17250*/  FFMA.FTZ R143, R220, R20, -R51 ;  /* 0x00000014dc8f7223 */ /* 0x000fe20000010833 */
[----:B--2---:R-:W-:Y:S03]  /*17260*/  F2FP.F16.F32.PACK_AB R28, R153, R155 ;  /* 0x0000009b991c723e */ /* 0x004fe600000000ff */
[----:B------:R-:W-:Y:S01]  /*17270*/  MUFU.EX2 R158, R158 ;  /* 0x0000009e009e7308 */ /* 0x000fe20000000800 */
[----:B---3--:R-:W-:Y:S01]  /*17280*/  F2FP.F16.F32.PACK_AB R30, R129, R208 ;  /* 0x000000d0811e723e */ /* 0x008fe200000000ff */
[----:B------:R-:W-:Y:S01]  /*17290*/  FMUL.FTZ R8, R26, R140 ;  /* 0x0000008c1a087220 */ /* 0x000fe20000410000 */
[----:B------:R-:W2:Y:S01]  /*172a0*/  LDSM.16.MT88.4 R40, [R44+0x400] ;  /* 0x000400002c28783b */ /* 0x000ea20000004200 */
[-C--:B------:R-:W-:Y:S01]  /*172b0*/  FFMA.FTZ R140, R248, R20.reuse, -R53 ;  /* 0x00000014f88c7223 */ /* 0x080fe20000010835 */
[----:B------:R-:W-:Y:S01]  /*172c0*/  FMUL.FTZ R9, R26, R141 ;  /* 0x0000008d1a097220 */ /* 0x000fe20000410000 */
[--C-:B------:R-:W-:Y:S01]  /*172d0*/  FFMA.FTZ R141, R224, R20, -R51.reuse ;  /* 0x00000014e08d7223 */ /* 0x100fe20000010833 */
[----:B------:R-:W-:Y:S03]  /*172e0*/  FMUL.FTZ R18, R25, R134 ;  /* 0x0000008619127220 */ /* 0x000fe60000410000 */
[----:B------:R-:W3:Y:S01]  /*172f0*/  MUFU.EX2 R109, R109 ;  /* 0x0000006d006d7308 */ /* 0x000ee20000000800 */
[--C-:B------:R-:W-:Y:S01]  /*17300*/  FFMA.FTZ R134, R250, R20, -R51.reuse ;  /* 0x00000014fa867223 */ /* 0x100fe20000010833 */
[C---:B-1----:R-:W-:Y:S05]  /*17310*/  HMMA.16816.F32 R4, R28.reuse, R12, R4 ;  /* 0x0000000c1c04723c */ /* 0x042fea0000001804 */
[----:B------:R-:W-:Y:S03]  /*17320*/  FMUL.FTZ R12, R26, R136 ;  /* 0x000000881a0c7220 */ /* 0x000fe60000410000 */
[----:B------:R-:W-:Y:S01]  /*17330*/  MUFU.EX2 R150, R150 ;  /* 0x0000009600967308 */ /* 0x000fe20000000800 */
[-CC-:B------:R-:W-:Y:S01]  /*17340*/  FFMA.FTZ R136, R119, R20.reuse, -R51.reuse ;  /* 0x0000001477887223 */ /* 0x180fe20000010833 */
[----:B------:R-:W-:Y:S01]  /*17350*/  FFMA.FTZ R119, R252, R20, -R51 ;  /* 0x00000014fc777223 */ /* 0x000fe20000010833 */
[C---:B------:R-:W-:Y:S03]  /*17360*/  HMMA.16816.F32 R8, R28.reuse, R14, R8 ;  /* 0x0000000e1c08723c */ /* 0x040fe60000001808 */
[C---:B------:R-:W-:Y:S01]  /*17370*/  FMUL.FTZ R14, R25.reuse, R138 ;  /* 0x0000008a190e7220 */ /* 0x040fe20000410000 */
[-CC-:B------:R-:W-:Y:S03]  /*17380*/  FFMA.FTZ R138, R242, R20.reuse, -R53.reuse ;  /* 0x00000014f28a7223 */ /* 0x180fe60000010835 */
[----:B------:R-:W1:Y:S01]  /*17390*/  MUFU.EX2 R103, R103 ;  /* 0x0000006700677308 */ /* 0x000e620000000800 */
[C---:B------:R-:W-:Y:S01]  /*173a0*/  FMUL.FTZ R15, R25.reuse, R139 ;  /* 0x0000008b190f7220 */ /* 0x040fe20000410000 */
[-CC-:B------:R-:W-:Y:S01]  /*173b0*/  FFMA.FTZ R139, R226, R20.reuse, -R53.reuse ;  /* 0x00000014e28b7223 */ /* 0x180fe20000010835 */
[----:B------:R-:W-:Y:S01]  /*173c0*/  FMUL.FTZ R13, R26, R137 ;  /* 0x000000891a0d7220 */ /* 0x000fe20000410000 */
[-C--:B------:R-:W-:Y:S01]  /*173d0*/  FFMA.FTZ R137, R232, R20.reuse, -R53 ;  /* 0x00000014e8897223 */ /* 0x080fe20000010835 */
[----:B------:R-:W-:Y:S01]  /*173e0*/  FMUL.FTZ R19, R25, R135 ;  /* 0x0000008719137220 */ /* 0x000fe20000410000 */
[----:B------:R-:W-:Y:S01]  /*173f0*/  FFMA.FTZ R135, R240, R20, -R51 ;  /* 0x00000014f0877223 */ /* 0x000fe20000010833 */
[----:B------:R-:W-:Y:S03]  /*17400*/  FMUL.FTZ R16, R26, R132 ;  /* 0x000000841a107220 */ /* 0x000fe60000410000 */
[----:B------:R-:W-:Y:S01]  /*17410*/  MUFU.EX2 R160, R160 ;  /* 0x000000a000a07308 */ /* 0x000fe20000000800 */
[-CC-:B------:R-:W-:Y:S01]  /*17420*/  FFMA.FTZ R132, R125, R20.reuse, -R53.reuse ;  /* 0x000000147d847223 */ /* 0x180fe20000010835 */
[-C--:B------:R-:W-:Y:S01]  /*17430*/  FFMA.FTZ R125, R244, R20.reuse, -R53 ;  /* 0x00000014f47d7223 */ /* 0x080fe20000010835 */
[C---:B----4-:R-:W-:Y:S03]  /*17440*/  HMMA.16816.F32 R12, R28.reuse, R32, R12 ;  /* 0x000000201c0c723c */ /* 0x050fe6000000180c */
[----:B------:R-:W-:Y:S01]  /*17450*/  FMUL.FTZ R17, R26, R133 ;  /* 0x000000851a117220 */ /* 0x000fe20000410000 */
[----:B------:R-:W-:Y:S03]  /*17460*/  FFMA.FTZ R133, R236, R20, -R51 ;  /* 0x00000014ec857223 */ /* 0x000fe60000010833 */
[----:B------:R-:W4:Y:S01]  /*17470*/  MUFU.EX2 R111, R111 ;  /* 0x0000006f006f7308 */ /* 0x000f220000000800 */
[----:B------:R-:W-:Y:S01]  /*17480*/  FFMA.FTZ R155, R26, R193, R155 ;  /* 0x000000c11a9b7223 */ /* 0x000fe2000001009b */
[----:B------:R-:W-:Y:S01]  /*17490*/  FFMA.FTZ R214, R25, R192, R214 ;  /* 0x000000c019d67223 */ /* 0x000fe200000100d6 */
[----:B------:R-:W-:Y:S01]  /*174a0*/  ISETP.GT.AND P0, PT, R191, RZ, PT ;  /* 0x000000ffbf00720c */ /* 0x000fe20003f04270 */
[----:B------:R-:W-:Y:S01]  /*174b0*/  HMMA.16816.F32 R16, R28, R34, R16 ;  /* 0x000000221c10723c */ /* 0x000fe20000001810 */
[----:B------:R-:W4:Y:S05]  /*174c0*/  LDSM.16.MT88.4 R32, [R45+0x5800] ;  /* 0x005800002d20783b */ /* 0x000f2a0000004200 */
[----:B------:R-:W-:Y:S01]  /*174d0*/  MUFU.EX2 R154, R154 ;  /* 0x0000009a009a7308 */ /* 0x000fe20000000800 */
[----:B------:R-:W-:Y:S01]  /*174e0*/  F2FP.F16.F32.PACK_AB R29, R121, R198 ;  /* 0x000000c6791d723e */ /* 0x000fe200000000ff */
[----:B------:R-:W-:Y:S01]  /*174f0*/  FADD.FTZ R25, R151, R214 ;  /* 0x000000d697197221 */ /* 0x000fe20000010000 */
[----:B------:R-:W-:Y:S01]  /*17500*/  F2FP.F16.F32.PACK_AB R31, R115, R194 ;  /* 0x000000c2731f723e */ /* 0x000fe200000000ff */
[----:B------:R-:W-:Y:S01]  /*17510*/  FADD.FTZ R155, R153, R155 ;  /* 0x0000009b999b7221 */ /* 0x000fe20000010000 */
[----:B------:R-:W-:Y:S01]  /*17520*/  F2FP.F16.F32.PACK_AB R28, R123, R200 ;  /* 0x000000c87b1c723e */ /* 0x000fe200000000ff */
[----:B------:R-:W-:Y:S01]  /*17530*/  FADD.FTZ R206, R206, R25 ;  /* 0x00000019cece7221 */ /* 0x000fe20000010000 */
[----:B-----5:R-:W-:Y:S03]  /*17540*/  F2FP.F16.F32.PACK_AB R30, R117, R196 ;  /* 0x000000c4751e723e */ /* 0x020fe600000000ff */
[----:B------:R-:W5:Y:S01]  /*17550*/  MUFU.EX2 R105, R105 ;  /* 0x0000006900697308 */ /* 0x000f620000000800 */
[----:B------:R-:W-:Y:S01]  /*17560*/  FADD.FTZ R208, R208, R155 ;  /* 0x0000009bd0d07221 */ /* 0x000fe20000010000 */
[----:B------:R-:W-:Y:S01]  /*17570*/  FADD.FTZ R127, R127, R206 ;  /* 0x000000ce7f7f7221 */ /* 0x000fe20000010000 */
[----:B------:R-:W-:Y:S02]  /*17580*/  IADD3 R191, PT, PT, R191, -0x1, RZ ;  /* 0xffffffffbfbf7810 */ /* 0x000fe40007ffe0ff */
[----:B------:R-:W-:Y:S01]  /*17590*/  FADD.FTZ R129, R129, R208 ;  /* 0x000000d081817221 */ /* 0x000fe20000010000 */
[C---:B------:R-:W-:Y:S04]  /*175a0*/  HMMA.16816.F32 R4, R28.reuse, R36, R4 ;  /* 0x000000241c04723c */ /* 0x040fe80000001804 */
[----:B------:R-:W-:Y:S01]  /*175b0*/  MUFU.EX2 R124, R124 ;  /* 0x0000007c007c7308 */ /* 0x000fe20000000800 */
[----:B------:R-:W-:Y:S01]  /*175c0*/  FADD.FTZ R198, R198, R127 ;  /* 0x0000007fc6c67221 */ /* 0x000fe20000010000 */
[----:B------:R-:W-:Y:S03]  /*175d0*/  FADD.FTZ R200, R200, R129 ;  /* 0x00000081c8c87221 */ /* 0x000fe60000010000 */
[----:B------:R-:W-:Y:S01]  /*175e0*/  FADD.FTZ R25, R121, R198 ;  /* 0x000000c679197221 */ /* 0x000fe20000010000 */
[C---:B------:R-:W-:Y:S01]  /*175f0*/  HMMA.16816.F32 R8, R28.reuse, R38, R8 ;  /* 0x000000261c08723c */ /* 0x040fe20000001808 */
[----:B------:R-:W5:Y:S03]  /*17600*/  LDSM.16.MT88.4 R36, [R44+0x800] ;  /* 0x000800002c24783b */ /* 0x000f660000004200 */
[----:B------:R-:W5:Y:S01]  /*17610*/  MUFU.EX2 R99, R99 ;  /* 0x0000006300637308 */ /* 0x000f620000000800 */
[----:B------:R-:W-:Y:S01]  /*17620*/  FADD.FTZ R194, R194, R25 ;  /* 0x00000019c2c27221 */ /* 0x000fe20000010000 */
[----:B------:R-:W-:Y:S03]  /*17630*/  FADD.FTZ R123, R123, R200 ;  /* 0x000000c87b7b7221 */ /* 0x000fe60000010000 */
[----:B------:R-:W-:Y:S01]  /*17640*/  FADD.FTZ R115, R115, R194 ;  /* 0x000000c273737221 */ /* 0x000fe20000010000 */
[C---:B--2---:R-:W-:Y:S04]  /*17650*/  HMMA.16816.F32 R12, R28.reuse, R40, R12 ;  /* 0x000000281c0c723c */ /* 0x044fe8000000180c */
[----:B------:R-:W-:Y:S01]  /*17660*/  MUFU.EX2 R116, R116 ;  /* 0x0000007400747308 */ /* 0x000fe20000000800 */
[----:B------:R-:W-:Y:S04]  /*17670*/  FADD.FTZ R196, R196, R123 ;  /* 0x0000007bc4c47221 */ /* 0x000fe80000010000 */
[----:B------:R-:W-:Y:S01]  /*17680*/  FADD.FTZ R117, R117, R196 ;  /* 0x000000c475757221 */ /* 0x000fe20000010000 */
[----:B------:R-:W-:Y:S01]  /*17690*/  HMMA.16816.F32 R16, R28, R42, R16 ;  /* 0x0000002a1c10723c */ /* 0x000fe20000001810 */
[----:B------:R-:W2:Y:S03]  /*176a0*/  LDSM.16.MT88.4 R40, [R45+0x5c00] ;  /* 0x005c00002d28783b */ /* 0x000ea60000004200 */
[----:B------:R-:W2:Y:S01]  /*176b0*/  MUFU.EX2 R91, R91 ;  /* 0x0000005b005b7308 */ /* 0x000ea20000000800 */
[----:B---3--:R-:W-:Y:S01]  /*176c0*/  F2FP.F16.F32.PACK_AB R29, R109, R158 ;  /* 0x0000009e6d1d723e */ /* 0x008fe200000000ff */
[----:B------:R-:W-:Y:S01]  /*176d0*/  FADD.FTZ R158, R158, R115 ;  /* 0x000000739e9e7221 */ /* 0x000fe20000010000 */
[----:B-1----:R-:W-:Y:S02]  /*176e0*/  F2FP.F16.F32.PACK_AB R31, R103, R150 ;  /* 0x00000096671f723e */ /* 0x002fe400000000ff */
[----:B----4-:R-:W-:Y:S01]  /*176f0*/  F2FP.F16.F32.PACK_AB R28, R111, R160 ;  /* 0x000000a06f1c723e */ /* 0x010fe200000000ff */
[----:B------:R-:W-:Y:S01]  /*17700*/  FADD.FTZ R25, R109, R158 ;  /* 0x0000009e6d197221 */ /* 0x000fe20000010000 */
[----:B-----5:R-:W-:Y:S03]  /*17710*/  F2FP.F16.F32.PACK_AB R30, R105, R154 ;  /* 0x0000009a691e723e */ /* 0x020fe600000000ff */
[----:B------:R-:W-:Y:S01]  /*17720*/  MUFU.EX2 R126, R126 ;  /* 0x0000007e007e7308 */ /* 0x000fe20000000800 */
[----:B------:R-:W-:Y:S01]  /*17730*/  FADD.FTZ R160, R160, R117 ;  /* 0x00000075a0a07221 */ /* 0x000fe20000010000 */
[----:B------:R-:W-:Y:S03]  /*17740*/  FADD.FTZ R150, R150, R25 ;  /* 0x0000001996967221 */ /* 0x000fe60000010000 */
[----:B------:R-:W-:Y:S01]  /*17750*/  FADD.FTZ R111, R111, R160 ;  /* 0x000000a06f6f7221 */ /* 0x000fe20000010000 */
[C---:B------:R-:W-:Y:S04]  /*17760*/  HMMA.16816.F32 R4, R28.reuse, R32, R4 ;  /* 0x000000201c04723c */ /* 0x040fe80000001804 */
[----:B------:R-:W1:Y:S01]  /*17770*/  MUFU.EX2 R101, R101 ;  /* 0x0000006500657308 */ /* 0x000e620000000800 */
[----:B------:R-:W-:Y:S01]  /*17780*/  FADD.FTZ R103, R103, R150 ;  /* 0x0000009667677221 */ /* 0x000fe20000010000 */
[----:B------:R-:W-:Y:S01]  /*17790*/  FADD.FTZ R154, R154, R111 ;  /* 0x0000006f9a9a7221 */ /* 0x000fe20000010000 */
[----:B------:R-:W-:Y:S01]  /*177a0*/  MOV R150, R3 ;  /* 0x0000000300967202 */ /* 0x000fe20000000f00 */
[C---:B------:R-:W-:Y:S01]  /*177b0*/  HMMA.16816.F32 R8, R28.reuse, R34, R8 ;  /* 0x000000221c08723c */ /* 0x040fe20000001808 */
[----:B------:R-:W3:Y:S05]  /*177c0*/  LDSM.16.MT88.4 R32, [R44+0xc00] ;  /* 0x000c00002c20783b */ /* 0x000eea0000004200 */
[----:B------:R-:W-:Y:S01]  /*177d0*/  MUFU.EX2 R118, R118 ;  /* 0x0000007600767308 */ /* 0x000fe20000000800 */
[----:B------:R-:W-:Y:S01]  /*177e0*/  FADD.FTZ R105, R105, R154 ;  /* 0x0000009a69697221 */ /* 0x000fe20000010000 */
[C---:B------:R-:W-:Y:S08]  /*177f0*/  HMMA.16816.F32 R12, R28.reuse, R36, R12 ;  /* 0x000000241c0c723c */ /* 0x040ff0000000180c */
[----:B------:R-:W4:Y:S01]  /*17800*/  MUFU.EX2 R93, R93 ;  /* 0x0000005d005d7308 */ /* 0x000f220000000800 */
[----:B------:R-:W-:Y:S01]  /*17810*/  HMMA.16816.F32 R16, R28, R38, R16 ;  /* 0x000000261c10723c */ /* 0x000fe20000001810 */
[----:B------:R-:W5:Y:S08]  /*17820*/  LDSM.16.MT88.4 R36, [R45+0x6000] ;  /* 0x006000002d24783b */ /* 0x000f700000004200 */
[----:B------:R-:W-:Y:S01]  /*17830*/  MUFU.EX2 R110, R110 ;  /* 0x0000006e006e7308 */ /* 0x000fe20000000800 */
[----:B------:R-:W-:Y:S01]  /*17840*/  F2FP.F16.F32.PACK_AB R29, R99, R124 ;  /* 0x0000007c631d723e */ /* 0x000fe200000000ff */
[----:B------:R-:W-:Y:S01]  /*17850*/  FADD.FTZ R124, R124, R103 ;  /* 0x000000677c7c7221 */ /* 0x000fe20000010000 */
[----:B--2---:R-:W-:Y:S02]  /*17860*/  F2FP.F16.F32.PACK_AB R31, R91, R116 ;  /* 0x000000745b1f723e */ /* 0x004fe400000000ff */
[----:B-1----:R-:W-:Y:S01]  /*17870*/  F2FP.F16.F32.PACK_AB R28, R101, R126 ;  /* 0x0000007e651c723e */ /* 0x002fe200000000ff */
        /* <DEDUP_REMOVED lines=9> */
[C---:B------:R-:W-:Y:S03]  /*17910*/  HMMA.16816.F32 R4, R28.reuse, R40, R4 ;  /* 0x000000281c04723c */ /* 0x040fe60000001804 */
[----:B------:R-:W-:Y:S06]  /*17920*/  FADD.FTZ R93, R93, R118 ;  /* 0x000000765d5d7221 */ /* 0x000fec0000010000 */
        /* <DEDUP_REMOVED lines=8> */
[----:B-1----:R-:W-:Y:S01]  /*179b0*/  F2FP.F16.F32.PACK_AB R29, R85, R110 ;  /* 0x0000006e551d723e */ /* 0x002fe200000000ff */
[----:B------:R-:W-:Y:S01]  /*179c0*/  FADD.FTZ R110, R110, R91 ;  /* 0x0000005b6e6e7221 */ /* 0x000fe20000010000 */
[----:B--2---:R-:W-:Y:S04]  /*179d0*/  F2FP.F16.F32.PACK_AB R31, R81, R104 ;  /* 0x00000068511f723e */ /* 0x004fe800000000ff */
[----:B------:R-:W-:Y:S01]  /*179e0*/  MUFU.EX2 R106, R106 ;  /* 0x0000006a006a7308 */ /* 0x000fe20000000800 */
[----:B------:R-:W-:Y:S04]  /*179f0*/  FADD.FTZ R25, R85, R110 ;  /* 0x0000006e55197221 */ /* 0x000fe80000010000 */
[----:B------:R-:W-:Y:S05]  /*17a00*/  FADD.FTZ R104, R104, R25 ;  /* 0x0000001968687221 */ /* 0x000fea0000010000 */
[----:B------:R-:W1:Y:S01]  /*17a10*/  MUFU.EX2 R83, R83 ;  /* 0x0000005300537308 */ /* 0x000e620000000800 */
[----:B---3--:R-:W-:Y:S01]  /*17a20*/  F2FP.F16.F32.PACK_AB R28, R87, R112 ;  /* 0x00000070571c723e */ /* 0x008fe200000000ff */
[----:B------:R-:W-:Y:S01]  /*17a30*/  FADD.FTZ R112, R112, R93 ;  /* 0x0000005d70707221 */ /* 0x000fe20000010000 */
[----:B------:R-:W-:Y:S03]  /*17a40*/  FADD.FTZ R81, R81, R104 ;  /* 0x0000006851517221 */ /* 0x000fe60000010000 */
[----:B------:R-:W-:Y:S04]  /*17a50*/  FADD.FTZ R87, R87, R112 ;  /* 0x0000007057577221 */ /* 0x000fe80000010000 */
        /* <DEDUP_REMOVED lines=20> */
[----:B------:R-:W-:Y:S05]  /*17ba0*/  FADD.FTZ R86, R86, R77 ;  /* 0x0000004d56567221 */ /* 0x000fea0000010000 */
[----:B------:R-:W2:Y:S01]  /*17bb0*/  MUFU.EX2 R69, R69 ;  /* 0x0000004500457308 */ /* 0x000ea20000000800 */
[----:B----4-:R-:W-:Y:S01]  /*17bc0*/  F2FP.F16.F32.PACK_AB R28, R79, R94 ;  /* 0x0000005e4f1c723e */ /* 0x010fe200000000ff */
[----:B------:R-:W-:Y:S01]  /*17bd0*/  FADD.FTZ R94, R94, R83 ;  /* 0x000000535e5e7221 */ /* 0x000fe20000010000 */
[----:B------:R-:W-:Y:S03]  /*17be0*/  FADD.FTZ R25, R67, R86 ;  /* 0x0000005643197221 */ /* 0x000fe60000010000 */
[----:B------:R-:W-:Y:S04]  /*17bf0*/  FADD.FTZ R79, R79, R94 ;  /* 0x0000005e4f4f7221 */ /* 0x000fe80000010000 */
[----:B------:R-:W-:Y:S01]  /*17c00*/  MUFU.EX2 R78, R78 ;  /* 0x0000004e004e7308 */ /* 0x000fe20000000800 */
[----:B-1----:R-:W-:Y:S09]  /*17c10*/  FADD.FTZ R26, R88, R79 ;  /* 0x0000004f581a7221 */ /* 0x002ff20000010000 */
[----:B------:R-:W1:Y:S01]  /*17c20*/  MUFU.EX2 R61, R61 ;  /* 0x0000003d003d7308 */ /* 0x000e620000000800 */
[C---:B--2---:R-:W-:Y:S01]  /*17c30*/  F2FP.F16.F32.PACK_AB R30, R69.reuse, R88 ;  /* 0x00000058451e723e */ /* 0x044fe200000000ff */
[----:B------:R-:W-:Y:S08]  /*17c40*/  FADD.FTZ R26, R69, R26 ;  /* 0x0000001a451a7221 */ /* 0x000ff00000010000 */
        /* <DEDUP_REMOVED lines=34> */
[----:B------:R-:W-:Y:S01]  /*17e70*/  FFMA.FTZ R57, R54, R20, -R51 ;  /* 0x0000001436397223 */ /* 0x000fe20000010833 */
[----:B-1----:R-:W-:Y:S03]  /*17e80*/  F2FP.F16.F32.PACK_AB R31, R70, R27 ;  /* 0x0000001b461f723e */ /* 0x002fe600000000ff */
        /* <DEDUP_REMOVED lines=77> */
[-C--:B------:R-:W-:Y:S01]  /*18360*/  FFMA.FTZ R59, R50, R20.reuse, -R51 ;  /* 0x00000014323b7223 */ /* 0x080fe20000010833 */
[-C--:B------:R-:W-:Y:S02]  /*18370*/  FFMA.FTZ R50, R23, R20.reuse, -R53 ;  /* 0x0000001417327223 */ /* 0x080fe40000010835 */
[----:B------:R-:W-:Y:S01]  /*18380*/  FADD.FTZ R63, R63, R26 ;  /* 0x0000001a3f3f7221 */ /* 0x000fe20000010000 */
[----:B------:R-:W-:Y:S03]  /*18390*/  FADD.FTZ R26, R55, R66 ;  /* 0x00000042371a7221 */ /* 0x000fe60000010000 */
[----:B------:R-:W1:Y:S01]  /*183a0*/  MUFU.EX2 R218, R218 ;  /* 0x000000da00da7308 */ /* 0x000e620000000800 */
[----:B----4-:R-:W-:Y:S01]  /*183b0*/  F2FP.F16.F32.PACK_AB R28, R222, R141 ;  /* 0x0000008dde1c723e */ /* 0x010fe200000000ff */
        /* <DEDUP_REMOVED lines=19> */
[----:B------:R-:W1:Y:S01]  /*184f0*/  MUFU.EX2 R204, R204 ;  /* 0x000000cc00cc7308 */ /* 0x000e620000000800 */
[C---:B------:R-:W-:Y:S01]  /*18500*/  HMMA.16816.F32 R8, R28.reuse, R34, R8 ;  /* 0x000000221c08723c */ /* 0x040fe20000001808 */
[----:B------:R-:W5:Y:S02]  /*18510*/  LDSM.16.MT88.4 R32, [R44+0x3000] ;  /* 0x003000002c20783b */ /* 0x000f640000004200 */
[----:B------:R-:W-:Y:S01]  /*18520*/  FADD.FTZ R113, R113, R26 ;  /* 0x0000001a71717221 */ /* 0x000fe20000010000 */
[----:B------:R-:W-:Y:S05]  /*18530*/  FADD.FTZ R97, R97, R98 ;  /* 0x0000006261617221 */ /* 0x000fea0000010000 */
[----:B------:R-:W-:Y:S01]  /*18540*/  MUFU.EX2 R151, R202 ;  /* 0x000000ca00977308 */ /* 0x000fe20000000800 */
[C---:B---3--:R-:W-:Y:S03]  /*18550*/  HMMA.16816.F32 R12, R28.reuse, R36, R12 ;  /* 0x000000241c0c723c */ /* 0x048fe6000000180c */
[----:B------:R-:W-:Y:S01]  /*18560*/  FADD.FTZ R130, R130, R97 ;  /* 0x0000006182827221 */ /* 0x000fe20000010000 */
[----:B------:R-:W-:Y:S05]  /*18570*/  FADD.FTZ R136, R136, R113 ;  /* 0x0000007188887221 */ /* 0x000fea0000010000 */
[----:B------:R-:W3:Y:S01]  /*18580*/  MUFU.EX2 R162, R162 ;  /* 0x000000a200a27308 */ /* 0x000ee20000000800 */
[----:B------:R-:W-:Y:S01]  /*18590*/  HMMA.16816.F32 R16, R28, R38, R16 ;  /* 0x000000261c10723c */ /* 0x000fe20000001810 */
[----:B------:R-:W5:Y:S02]  /*185a0*/  LDSM.16.MT88.4 R36, [R45+0x8400] ;  /* 0x008400002d24783b */ /* 0x000f640000004200 */
[----:B----4-:R-:W-:Y:S01]  /*185b0*/  F2FP.F16.F32.PACK_AB R29, R145, R216 ;  /* 0x000000d8911d723e */ /* 0x010fe200000000ff */
[----:B------:R-:W-:Y:S01]  /*185c0*/  FADD.FTZ R25, R107, R130 ;  /* 0x000000826b197221 */ /* 0x000fe20000010000 */
[----:B-1----:R-:W-:Y:S01]  /*185d0*/  F2FP.F16.F32.PACK_AB R31, R204, R147 ;  /* 0x00000093cc1f723e */ /* 0x002fe200000000ff */
[----:B------:R-:W-:Y:S03]  /*185e0*/  FADD.FTZ R119, R119, R136 ;  /* 0x0000008877777221 */ /* 0x000fe60000010000 */
[----:B------:R-:W-:Y:S01]  /*185f0*/  MUFU.EX2 R121, R156 ;  /* 0x0000009c00797308 */ /* 0x000fe20000000800 */
[----:B------:R-:W-:Y:S01]  /*18600*/  FADD.FTZ R25, R132, R25 ;  /* 0x0000001984197221 */ /* 0x000fe20000010000 */
[----:B------:R-:W-:Y:S04]  /*18610*/  FADD.FTZ R134, R134, R119 ;  /* 0x0000007786867221 */ /* 0x000fe80000010000 */
[----:B------:R-:W-:Y:S04]  /*18620*/  FADD.FTZ R135, R135, R134 ;  /* 0x0000008687877221 */ /* 0x000fe80000010000 */
        /* <DEDUP_REMOVED lines=13> */
[----:B------:R-:W-:Y:S06]  /*18700*/  FADD.FTZ R218, R218, R143 ;  /* 0x0000008fdada7221 */ /* 0x000fec0000010000 */
[----:B------:R-:W1:Y:S01]  /*18710*/  MUFU.EX2 R100, R100 ;  /* 0x0000006400647308 */ /* 0x000e620000000800 */
[C---:B------:R-:W-:Y:S01]  /*18720*/  HMMA.16816.F32 R8, R28.reuse, R42, R8 ;  /* 0x0000002a1c08723c */ /* 0x040fe20000001808 */
[----:B------:R-:W2:Y:S02]  /*18730*/  LDSM.16.MT88.4 R40, [R44+0x3400] ;  /* 0x003400002c28783b */ /* 0x000ea40000004200 */
[----:B------:R-:W-:Y:S06]  /*18740*/  FADD.FTZ R151, R151, R218 ;  /* 0x000000da97977221 */ /* 0x000fec0000010000 */
[----:B------:R-:W-:Y:S01]  /*18750*/  MUFU.EX2 R85, R96 ;  /* 0x0000006000557308 */ /* 0x000fe20000000800 */
[C---:B-----5:R-:W-:Y:S03]  /*18760*/  HMMA.16816.F32 R12, R28.reuse, R32, R12 ;  /* 0x000000201c0c723c */ /* 0x060fe6000000180c */
[----:B------:R-:W-:Y:S01]  /*18770*/  FADD.FTZ R32, R140, R25 ;  /* 0x000000198c207221 */ /* 0x000fe20000010000 */
[----:B---3--:R-:W-:Y:S01]  /*18780*/  F2FP.F16.F32.PACK_AB R25, R114, R109 ;  /* 0x0000006d7219723e */ /* 0x008fe200000000ff */
[----:B------:R-:W-:Y:S01]  /*18790*/  LDSM.16.MT88.4 R140, [R45+0x8c00] ;  /* 0x008c00002d8c783b */ /* 0x000fe20000004200 */
[----:B------:R-:W-:Y:S03]  /*187a0*/  FADD.FTZ R162, R162, R151 ;  /* 0x00000097a2a27221 */ /* 0x000fe60000010000 */
[----:B------:R-:W3:Y:S01]  /*187b0*/  MUFU.EX2 R80, R80 ;  /* 0x0000005000507308 */ /* 0x000ee20000000800 */
[----:B------:R-:W-:Y:S01]  /*187c0*/  FADD.FTZ R32, R131, R32 ;  /* 0x0000002083207221 */ /* 0x000fe20000010000 */
[----:B------:R-:W-:Y:S03]  /*187d0*/  HMMA.16816.F32 R16, R28, R34, R16 ;  /* 0x000000221c10723c */ /* 0x000fe60000001810 */
[----:B------:R-:W-:Y:S01]  /*187e0*/  FADD.FTZ R125, R125, R32 ;  /* 0x000000207d7d7221 */ /* 0x000fe20000010000 */
[----:B------:R-:W4:Y:S01]  /*187f0*/  LDSM.16.MT88.4 R28, [R45+0x8800] ;  /* 0x008800002d1c783b */ /* 0x000f220000004200 */
[----:B-1----:R-:W-:Y:S03]  /*18800*/  F2FP.F16.F32.PACK_AB R27, R100, R99 ;  /* 0x00000063641b723e */ /* 0x002fe600000000ff */
[----:B------:R-:W-:Y:S01]  /*18810*/  MUFU.EX2 R76, R76 ;  /* 0x0000004c004c7308 */ /* 0x000fe20000000800 */
[----:B------:R-:W-:Y:S01]  /*18820*/  FADD.FTZ R138, R138, R125 ;  /* 0x0000007d8a8a7221 */ /* 0x000fe20000010000 */
[----:B------:R-:W-:Y:S01]  /*18830*/  MOV R151, R2 ;  /* 0x0000000200977202 */ /* 0x000fe20000000f00 */
[----:B------:R-:W-:Y:S02]  /*18840*/  FADD.FTZ R121, R121, R162 ;  /* 0x000000a279797221 */ /* 0x000fe40000010000 */
[----:B------:R-:W-:Y:S01]  /*18850*/  FADD.FTZ R137, R137, R138 ;  /* 0x0000008a89897221 */ /* 0x000fe20000010000 */
[----:B------:R-:W1:Y:S01]  /*18860*/  LDSM.16.MT88.4 R32, [R44+0x3800] ;  /* 0x003800002c20783b */ /* 0x000e620000004200 */
[----:B------:R-:W-:Y:S03]  /*18870*/  FADD.FTZ R152, R152, R121 ;  /* 0x0000007998987221 */ /* 0x000fe60000010000 */
[----:B------:R-:W5:Y:S01]  /*18880*/  MUFU.EX2 R67, R68 ;  /* 0x0000004400437308 */ /* 0x000f620000000800 */
[----:B---3--:R-:W-:Y:S01]  /*18890*/  F2FP.F16.F32.PACK_AB R24, R80, R85 ;  /* 0x000000555018723e */ /* 0x008fe200000000ff */
[----:B------:R-:W-:Y:S01]  /*188a0*/  FADD.FTZ R137, R146, R137 ;  /* 0x0000008992897221 */ /* 0x000fe20000010000 */
[----:B------:R-:W-:Y:S03]  /*188b0*/  FADD.FTZ R85, R85, R152 ;  /* 0x0000009855557221 */ /* 0x000fe60000010000 */
[----:B------:R-:W-:Y:S01]  /*188c0*/  FADD.FTZ R168, R168, R137 ;  /* 0x00000089a8a87221 */ /* 0x000fe20000010000 */
[----:B------:R-:W-:Y:S03]  /*188d0*/  FADD.FTZ R85, R80, R85 ;  /* 0x0000005550557221 */ /* 0x000fe60000010000 */
[----:B------:R-:W-:Y:S01]  /*188e0*/  MUFU.EX2 R61, R64 ;  /* 0x00000040003d7308 */ /* 0x000fe20000000800 */
[----:B------:R-:W-:Y:S04]  /*188f0*/  FADD.FTZ R139, R139, R168 ;  /* 0x000000a88b8b7221 */ /* 0x000fe80000010000 */
[----:B------:R-:W-:Y:S05]  /*18900*/  FADD.FTZ R216, R216, R139 ;  /* 0x0000008bd8d87221 */ /* 0x000fea0000010000 */
[----:B------:R-:W3:Y:S01]  /*18910*/  MUFU.EX2 R62, R62 ;  /* 0x0000003e003e7308 */ /* 0x000ee20000000800 */
[----:B-----5:R-:W-:Y:S01]  /*18920*/  F2FP.F16.F32.PACK_AB R26, R67, R76 ;  /* 0x0000004c431a723e */ /* 0x020fe200000000ff */
[----:B------:R-:W-:Y:S01]  /*18930*/  FADD.FTZ R216, R145, R216 ;  /* 0x000000d891d87221 */ /* 0x000fe20000010000 */
[----:B------:R-:W-:Y:S03]  /*18940*/  FADD.FTZ R76, R76, R85 ;  /* 0x000000554c4c7221 */ /* 0x000fe60000010000 */
[----:B------:R-:W-:Y:S01]  /*18950*/  FADD.FTZ R147, R147, R216 ;  /* 0x000000d893937221 */ /* 0x000fe20000010000 */
[----:B------:R-:W-:Y:S03]  /*18960*/  FADD.FTZ R67, R67, R76 ;  /* 0x0000004c43437221 */ /* 0x000fe60000010000 */
[----:B------:R-:W-:Y:S01]  /*18970*/  MUFU.EX2 R55, R60 ;  /* 0x0000003c00377308 */ /* 0x000fe20000000800 */
[C---:B------:R-:W-:Y:S05]  /*18980*/  HMMA.16816.F32 R4, R24.reuse, R36, R4 ;  /* 0x000000241804723c */ /* 0x040fea0000001804 */
[-C--:B------:R-:W-:Y:S01]  /*18990*/  FFMA.FTZ R36, R22, R20.reuse, -R53 ;  /* 0x0000001416247223 */ /* 0x080fe20000010835 */
[-C--:B------:R-:W-:Y:S03]  /*189a0*/  FFMA.FTZ R37, R48, R20.reuse, -R51 ;  /* 0x0000001430257223 */ /* 0x080fe60000010833 */
[----:B------:R-:W5:Y:S01]  /*189b0*/  MUFU.EX2 R58, R58 ;  /* 0x0000003a003a7308 */ /* 0x000f620000000800 */
[-C--:B------:R-:W-:Y:S01]  /*189c0*/  FFMA.FTZ R53, R21, R20.reuse, -R53 ;  /* 0x0000001415357223 */ /* 0x080fe20000010835 */
[C---:B------:R-:W-:Y:S03]  /*189d0*/  HMMA.16816.F32 R8, R24.reuse, R38, R8 ;  /* 0x000000261808723c */ /* 0x040fe60000001808 */
[-CC-:B------:R-:W-:Y:S01]  /*189e0*/  FFMA.FTZ R38, R49, R20.reuse, -R51.reuse ;  /* 0x0000001431267223 */ /* 0x180fe20000010833 */
[----:B------:R-:W-:Y:S01]  /*189f0*/  FFMA.FTZ R51, R47, R20, -R51 ;  /* 0x000000142f337223 */ /* 0x000fe20000010833 */
[----:B------:R-:W-:Y:S03]  /*18a00*/  FADD.FTZ R204, R204, R147 ;  /* 0x00000093cccc7221 */ /* 0x000fe60000010000 */
[----:B------:R-:W-:Y:S01]  /*18a10*/  MUFU.EX2 R56, R56 ;  /* 0x0000003800387308 */ /* 0x000fe20000000800 */
[----:B------:R-:W1:Y:S01]  /*18a20*/  LDSM.16.MT88.4 R20, [R44+0x3c00] ;  /* 0x003c00002c14783b */ /* 0x000e620000004200 */
[C---:B--2---:R-:W-:Y:S03]  /*18a30*/  HMMA.16816.F32 R12, R24.reuse, R40, R12 ;  /* 0x00000028180c723c */ /* 0x044fe6000000180c */
[----:B------:R-:W-:Y:S05]  /*18a40*/  FADD.FTZ R109, R109, R204 ;  /* 0x000000cc6d6d7221 */ /* 0x000fea0000010000 */
[----:B------:R-:W2:Y:S01]  /*18a50*/  MUFU.EX2 R57, R57 ;  /* 0x0000003900397308 */ /* 0x000ea20000000800 */
[----:B------:R-:W-:Y:S01]  /*18a60*/  FADD.FTZ R114, R114, R109 ;  /* 0x0000006d72727221 */ /* 0x000fe20000010000 */
[----:B------:R-:W-:Y:S03]  /*18a70*/  HMMA.16816.F32 R16, R24, R42, R16 ;  /* 0x0000002a1810723c */ /* 0x000fe60000001810 */
[----:B---3--:R-:W-:Y:S01]  /*18a80*/  F2FP.F16.F32.PACK_AB R25, R62, R61 ;  /* 0x0000003d3e19723e */ /* 0x008fe200000000ff */
[----:B------:R-:W-:Y:S01]  /*18a90*/  FADD.FTZ R99, R99, R114 ;  /* 0x0000007263637221 */ /* 0x000fe20000010000 */
[----:B-----5:R-:W-:Y:S03]  /*18aa0*/  F2FP.F16.F32.PACK_AB R27, R58, R55 ;  /* 0x000000373a1b723e */ /* 0x020fe600000000ff */
[----:B------:R-:W-:Y:S01]  /*18ab0*/  MUFU.EX2 R52, R52 ;  /* 0x0000003400347308 */ /* 0x000fe20000000800 */
[----:B------:R-:W-:Y:S04]  /*18ac0*/  FADD.FTZ R100, R100, R99 ;  /* 0x0000006364647221 */ /* 0x000fe80000010000 */
[----:B------:R-:W-:Y:S05]  /*18ad0*/  FADD.FTZ R61, R61, R100 ;  /* 0x000000643d3d7221 */ /* 0x000fea0000010000 */
[----:B------:R-:W3:Y:S01]  /*18ae0*/  MUFU.EX2 R59, R59 ;  /* 0x0000003b003b7308 */ /* 0x000ee20000000800 */
[C---:B--2---:R-:W-:Y:S01]  /*18af0*/  F2FP.F16.F32.PACK_AB R24, R57.reuse, R56 ;  /* 0x000000383918723e */ /* 0x044fe200000000ff */
[----:B------:R-:W-:Y:S01]  /*18b00*/  FADD.FTZ R56, R56, R67 ;  /* 0x0000004338387221 */ /* 0x000fe20000010000 */
[----:B------:R-:W-:Y:S03]  /*18b10*/  FADD.FTZ R62, R62, R61 ;  /* 0x0000003d3e3e7221 */ /* 0x000fe60000010000 */
[----:B------:R-:W-:Y:S01]  /*18b20*/  FADD.FTZ R57, R57, R56 ;  /* 0x0000003839397221 */ /* 0x000fe20000010000 */
[----:B------:R-:W-:Y:S03]  /*18b30*/  FADD.FTZ R55, R55, R62 ;  /* 0x0000003e37377221 */ /* 0x000fe60000010000 */
[----:B------:R-:W-:Y:S01]  /*18b40*/  MUFU.EX2 R63, R63 ;  /* 0x0000003f003f7308 */ /* 0x000fe20000000800 */
[----:B------:R-:W-:Y:S09]  /*18b50*/  FADD.FTZ R58, R58, R55 ;  /* 0x000000373a3a7221 */ /* 0x000ff20000010000 */
[----:B------:R-:W2:Y:S01]  /*18b60*/  MUFU.EX2 R50, R50 ;  /* 0x0000003200327308 */ /* 0x000ea20000000800 */
[----:B---3--:R-:W-:Y:S07]  /*18b70*/  F2FP.F16.F32.PACK_AB R26, R59, R52 ;  /* 0x000000343b1a723e */ /* 0x008fee00000000ff */
[C---:B----4-:R-:W-:Y:S02]  /*18b80*/  HMMA.16816.F32 R4, R24.reuse, R28, R4 ;  /* 0x0000001c1804723c */ /* 0x050fe40000001804 */
[----:B------:R-:W-:Y:S06]  /*18b90*/  MUFU.EX2 R36, R36 ;  /* 0x0000002400247308 */ /* 0x000fec0000000800 */
[C---:B------:R-:W-:Y:S04]  /*18ba0*/  HMMA.16816.F32 R8, R24.reuse, R30, R8 ;  /* 0x0000001e1808723c */ /* 0x040fe80000001808 */
[----:B------:R-:W3:Y:S01]  /*18bb0*/  MUFU.EX2 R53, R53 ;  /* 0x0000003500357308 */ /* 0x000ee20000000800 */
[C---:B--2---:R-:W-:Y:S01]  /*18bc0*/  F2FP.F16.F32.PACK_AB R133, R50.reuse, R63 ;  /* 0x0000003f3285723e */ /* 0x044fe200000000ff */
[----:B------:R-:W-:Y:S02]  /*18bd0*/  FADD.FTZ R63, R63, R58 ;  /* 0x0000003a3f3f7221 */ /* 0x000fe40000010000 */
[C---:B-1----:R-:W-:Y:S06]  /*18be0*/  HMMA.16816.F32 R12, R24.reuse, R32, R12 ;  /* 0x00000020180c723c */ /* 0x042fec000000180c */
[----:B------:R-:W-:Y:S01]  /*18bf0*/  MUFU.EX2 R37, R37 ;  /* 0x0000002500257308 */ /* 0x000fe20000000800 */
[----:B------:R-:W-:Y:S01]  /*18c00*/  FADD.FTZ R63, R50, R63 ;  /* 0x0000003f323f7221 */ /* 0x000fe20000010000 */
[----:B------:R-:W-:Y:S08]  /*18c10*/  HMMA.16816.F32 R16, R24, R34, R16 ;  /* 0x000000221810723c */ /* 0x000ff00000001810 */
[----:B------:R-:W1:Y:S01]  /*18c20*/  MUFU.EX2 R38, R38 ;  /* 0x0000002600267308 */ /* 0x000e620000000800 */
[C---:B---3--:R-:W-:Y:S01]  /*18c30*/  F2FP.F16.F32.PACK_AB R135, R53.reuse, R36 ;  /* 0x000000243587723e */ /* 0x048fe200000000ff */
[----:B------:R-:W-:Y:S04]  /*18c40*/  FADD.FTZ R36, R36, R63 ;  /* 0x0000003f24247221 */ /* 0x000fe80000010000 */
[----:B------:R-:W-:Y:S04]  /*18c50*/  FADD.FTZ R192, R53, R36 ;  /* 0x0000002435c07221 */ /* 0x000fe80000010000 */
[----:B------:R-:W-:Y:S10]  /*18c60*/  MUFU.EX2 R28, R46 ;  /* 0x0000002e001c7308 */ /* 0x000ff40000000800 */
[----:B------:R-:W2:Y:S01]  /*18c70*/  MUFU.EX2 R51, R51 ;  /* 0x0000003300337308 */ /* 0x000ea20000000800 */
[----:B-1----:R-:W-:Y:S02]  /*18c80*/  F2FP.F16.F32.PACK_AB R132, R38, R37 ;  /* 0x000000252684723e */ /* 0x002fe400000000ff */
[----:B--2---:R-:W-:Y:S07]  /*18c90*/  F2FP.F16.F32.PACK_AB R134, R51, R28 ;  /* 0x0000001c3386723e */ /* 0x004fee00000000ff */
[C---:B------:R-:W-:Y:S05]  /*18ca0*/  HMMA.16816.F32 R144, R132.reuse, R140, R4 ;  /* 0x0000008c8490723c */ /* 0x040fea0000001804 */
[----:B------:R-:W-:Y:S03]  /*18cb0*/  FADD.FTZ R4, R52, R57 ;  /* 0x0000003934047221 */ /* 0x000fe60000010000 */
[C---:B------:R-:W-:Y:S03]  /*18cc0*/  HMMA.16816.F32 R140, R132.reuse, R142, R8 ;  /* 0x0000008e848c723c */ /* 0x040fe60000001808 */
[----:B------:R-:W-:Y:S04]  /*18cd0*/  FADD.FTZ R4, R59, R4 ;  /* 0x000000043b047221 */ /* 0x000fe80000010000 */
[----:B------:R-:W-:Y:S01]  /*18ce0*/  FADD.FTZ R5, R37, R4 ;  /* 0x0000000425057221 */ /* 0x000fe20000010000 */
[C---:B------:R-:W-:Y:S03]  /*18cf0*/  HMMA.16816.F32 R136, R132.reuse, R20, R12 ;  /* 0x000000148488723c */ /* 0x040fe6000000180c */
[----:B------:R-:W-:Y:S04]  /*18d00*/  FADD.FTZ R5, R38, R5 ;  /* 0x0000000526057221 */ /* 0x000fe80000010000 */
[----:B------:R-:W-:Y:S01]  /*18d10*/  FADD.FTZ R28, R28, R5 ;  /* 0x000000051c1c7221 */ /* 0x000fe20000010000 */
[----:B------:R-:W-:Y:S03]  /*18d20*/  HMMA.16816.F32 R132, R132, R22, R16 ;  /* 0x000000168484723c */ /* 0x000fe60000001810 */
[----:B------:R-:W-:Y:S05]  /*18d30*/  FADD.FTZ R193, R51, R28 ;  /* 0x0000001c33c17221 */ /* 0x000fea0000010000 */
[----:B------:R-:W-:Y:S01]  /*18d40*/  @!UPT UIADD3 URZ, UPT, UPT, URZ, URZ, URZ ;  /* 0x000000fffffff290 */ /* 0x000fe2000fffe0ff */
[----:B------:R-:W-:Y:S11]  /*18d50*/  @P0 BRA `(.L_x_3278) ;  /* 0xffffff9800200947 */ /* 0x000ff6000383ffff */
.L_x_3271:
        /* <DEDUP_REMOVED lines=10> */
.L_x_3288:
[----:B------:R-:W2:Y:S01]  /*18e00*/  MUFU.RCP R0, R7 ;  /* 0x0000000700007308 */ /* 0x000ea20000001000 */
[----:B----4-:R-:W-:Y:S01]  /*18e10*/  FADD.FTZ R10, R9, R10 ;  /* 0x0000000a090a7221 */ /* 0x010fe20000010000 */
[----:B------:R-:W-:Y:S02]  /*18e20*/  FSETP.NE.FTZ.AND P3, PT, R7, RZ, PT ;  /* 0x000000ff0700720b */ /* 0x000fe40003f75000 */
[C---:B------:R-:W-:Y:S02]  /*18e30*/  SHF.L.U32 R4, R167.reuse, 0x1, RZ ;  /* 0x00000001a7047819 */ /* 0x040fe400000006ff */
[----:B---3--:R-:W-:Y:S02]  /*18e40*/  SHF.L.U32 R9, R167, 0x3, RZ ;  /* 0x00000003a7097819 */ /* 0x008fe400000006ff */
[----:B------:R-:W3:Y:S01]  /*18e50*/  MUFU.RCP R5, R10 ;  /* 0x0000000a00057308 */ /* 0x000ee20000001000 */
[----:B------:R-:W-:Y:S02]  /*18e60*/  LOP3.LUT R4, R165, 0x6, R4, 0xf8, !PT ;  /* 0x00000006a5047812 */ /* 0x000fe400078ef804 */
[----:B------:R-:W-:-:S02]  /*18e70*/  FSETP.NE.FTZ.AND P2, PT, R10, RZ, PT ;  /* 0x000000ff0a00720b */ /* 0x000fc40003f55000 */
[----:B------:R-:W-:Y:S02]  /*18e80*/  LOP3.LUT R4, R4, 0x20, R9, 0xf8, !PT ;  /* 0x0000002004047812 */ /* 0x000fe400078ef809 */
[----:B------:R-:W-:Y:S02]  /*18e90*/  LOP3.LUT R8, R166, 0x40, RZ, 0xc0, !PT ;  /* 0x00000040a6087812 */ /* 0x000fe400078ec0ff */
[----:B--2---:R-:W-:Y:S02]  /*18ea0*/  FSEL R0, R0, 1, P3 ;  /* 0x3f80000000007808 */ /* 0x004fe40001800000 */
[----:B------:R-:W-:-:S03]  /*18eb0*/  LOP3.LUT R166, R166, 0x20, RZ, 0xc0, !PT ;  /* 0x00000020a6a67812 */ /* 0x000fc600078ec0ff */
        /* <DEDUP_REMOVED lines=9> */
[----:B---3--:R-:W-:-:S02]  /*18f50*/  FSEL R5, R5, 1, P2 ;  /* 0x3f80000005057808 */ /* 0x008fc40001000000 */
[----:B------:R-:W-:Y:S02]  /*18f60*/  LOP3.LUT R0, R0, 0x18, R167, 0xf8, !PT ;  /* 0x0000001800007812 */ /* 0x000fe400078ef8a7 */
[----:B------:R-:W-:Y:S01]  /*18f70*/  F2FP.F16.F32.PACK_AB R144, R145, R144 ;  /* 0x000000909190723e */ /* 0x000fe200000000ff */
[C---:B------:R-:W-:Y:S01]  /*18f80*/  FMUL.FTZ R146, R5.reuse, R146 ;  /* 0x0000009205927220 */ /* 0x040fe20000410000 */
[----:B------:R-:W-:Y:S01]  /*18f90*/  LOP3.LUT R4, R4, R0, RZ, 0xfc, !PT ;  /* 0x0000000004047212 */ /* 0x000fe200078efcff */
[C---:B------:R-:W-:Y:S01]  /*18fa0*/  FMUL.FTZ R147, R5.reuse, R147 ;  /* 0x0000009305937220 */ /* 0x040fe20000410000 */
[C---:B------:R-:W-:Y:S01]  /*18fb0*/  FMUL.FTZ R142, R5.reuse, R142 ;  /* 0x0000008e058e7220 */ /* 0x040fe20000410000 */
[C---:B------:R-:W-:Y:S01]  /*18fc0*/  FMUL.FTZ R143, R5.reuse, R143 ;  /* 0x0000008f058f7220 */ /* 0x040fe20000410000 */
[----:B------:R-:W-:Y:S01]  /*18fd0*/  LEA R11, R4, UR8, 0x1 ;  /* 0x00000008040b7c11 */ /* 0x000fe2000f8e08ff */
[C---:B------:R-:W-:Y:S01]  /*18fe0*/  FMUL.FTZ R138, R5.reuse, R138 ;  /* 0x0000008a058a7220 */ /* 0x040fe20000410000 */
[C---:B------:R-:W-:Y:S01]  /*18ff0*/  FMUL.FTZ R139, R5.reuse, R139 ;  /* 0x0000008b058b7220 */ /* 0x040fe20000410000 */
[C---:B------:R-:W-:Y:S01]  /*19000*/  FMUL.FTZ R134, R5.reuse, R134 ;  /* 0x0000008605867220 */ /* 0x040fe20000410000 */
[----:B------:R-:W-:Y:S01]  /*19010*/  FMUL.FTZ R5, R5, R135 ;  /* 0x0000008705057220 */ /* 0x000fe20000410000 */
[----:B------:R-:W-:Y:S01]  /*19020*/  IMAD.IADD R13, R11, 0x1, -R8 ;  /* 0x000000010b0d7824 */ /* 0x000fe200078e0a08 */
[----:B------:R-:W-:Y:S01]  /*19030*/  F2FP.F16.F32.PACK_AB R146, R147, R146 ;  /* 0x000000929392723e */ /* 0x000fe200000000ff */
[----:B------:R-:W-:Y:S01]  /*19040*/  STS [R11], R144 ;  /* 0x000000900b007388 */ /* 0x000fe20000000800 */
[----:B------:R-:W-:-:S02]  /*19050*/  F2FP.F16.F32.PACK_AB R140, R141, R140 ;  /* 0x0000008c8d8c723e */ /* 0x000fc400000000ff */
[----:B------:R-:W-:Y:S01]  /*19060*/  F2FP.F16.F32.PACK_AB R142, R143, R142 ;  /* 0x0000008e8f8e723e */ /* 0x000fe200000000ff */
[----:B------:R-:W-:Y:S01]  /*19070*/  STS [R11+0x200], R146 ;  /* 0x000200920b007388 */ /* 0x000fe20000000800 */
[----:B------:R-:W-:Y:S01]  /*19080*/  IADD3 R15, PT, PT, R11, -R166, RZ ;  /* 0x800000a60b0f7210 */ /* 0x000fe20007ffe0ff */
[----:B------:R-:W-:Y:S01]  /*19090*/  IMAD.IADD R166, R13, 0x1, -R166 ;  /* 0x000000010da67824 */ /* 0x000fe200078e0aa6 */
[----:B------:R-:W-:Y:S02]  /*190a0*/  F2FP.F16.F32.PACK_AB R136, R137, R136 ;  /* 0x000000888988723e */ /* 0x000fe400000000ff */
[----:B------:R-:W-:Y:S01]  /*190b0*/  F2FP.F16.F32.PACK_AB R138, R139, R138 ;  /* 0x0000008a8b8a723e */ /* 0x000fe200000000ff */
[----:B------:R-:W-:Y:S01]  /*190c0*/  STS [R15+0x10], R140 ;  /* 0x0000108c0f007388 */ /* 0x000fe20000000800 */
[----:B------:R-:W-:Y:S02]  /*190d0*/  F2FP.F16.F32.PACK_AB R132, R133, R132 ;  /* 0x000000848584723e */ /* 0x000fe400000000ff */
[----:B------:R-:W-:Y:S01]  /*190e0*/  F2FP.F16.F32.PACK_AB R5, R5, R134 ;  /* 0x000000860505723e */ /* 0x000fe200000000ff */
[----:B------:R-:W-:Y:S04]  /*190f0*/  STS [R15+0x210], R142 ;  /* 0x0002108e0f007388 */ /* 0x000fe80000000800 */
[----:B------:R-:W-:Y:S04]  /*19100*/  STS [R13+0x20], R136 ;  /* 0x000020880d007388 */ /* 0x000fe80000000800 */
[----:B------:R2:W-:Y:S04]  /*19110*/  STS [R13+0x220], R138 ;  /* 0x0002208a0d007388 */ /* 0x0005e80000000800 */
        /* <DEDUP_REMOVED lines=8> */
[----:B------:R-:W3:Y:S01]  /*191a0*/  @P3 MUFU.LG2 R7, R7 ;  /* 0x0000000700073308 */ /* 0x000ee20000000c00 */
[----:B------:R-:W-:Y:S01]  /*191b0*/  ISETP.NE.AND P0, PT, R184, -0x1, PT ;  /* 0xffffffffb800780c */ /* 0x000fe20003f05270 */
[----:B--2---:R-:W-:Y:S01]  /*191c0*/  @P2 FMUL.FTZ R13, R10, 0.69314718246459960938 ;  /* 0x3f3172180a0d2820 */ /* 0x004fe20000410000 */
[----:B------:R-:W-:Y:S01]  /*191d0*/  MOV R8, 0x7f800000 ;  /* 0x7f80000000087802 */ /* 0x000fe20000000f00 */
[----:B------:R-:W-:Y:S02]  /*191e0*/  BSSY.RECONVERGENT B0, `(.L_x_3280) ;  /* 0x0000010000007945 */ /* 0x000fe40003800200 */
[----:B-----5:R-:W-:Y:S01]  /*191f0*/  @P2 FFMA.FTZ R8, R6, R2, R13 ;  /* 0x0000000206082223 */ /* 0x020fe2000001000d */
[----:B------:R-:W-:Y:S01]  /*19200*/  MOV R11, 0x7f800000 ;  /* 0x7f800000000b7802 */ /* 0x000fe20000000f00 */
[----:B---3--:R-:W-:-:S06]  /*19210*/  @P3 FMUL.FTZ R5, R7, 0.69314718246459960938 ;  /* 0x3f31721807053820 */ /* 0x008fcc0000410000 */
[----:B------:R-:W-:-:S04]  /*19220*/  @P0 IMAD.WIDE.U32 R20, R16, R184, RZ ;  /* 0x000000b810140225 */ /* 0x000fc800078e00ff */
[----:B------:R-:W-:Y:S01]  /*19230*/  @P3 FFMA.FTZ R11, R6, R3, R5 ;  /* 0x00000003060b3223 */ /* 0x000fe20000010005 */
[----:B----4-:R-:W-:-:S04]  /*19240*/  @!P1 IMAD R15, R12, R179, R180 ;  /* 0x000000b30c0f9224 */ /* 0x010fc800078e02b4 */
[----:B------:R-:W-:Y:S01]  /*19250*/  @!P1 IMAD R2, R15, R4, RZ ;  /* 0x000000040f029224 */ /* 0x000fe200078e02ff */
[----:B------:R-:W-:Y:S01]  /*19260*/  LOP3.LUT R4, R0, 0x18, R9, 0x78, !PT ;  /* 0x0000001800047812 */ /* 0x000fe200078e7809 */
[----:B------:R-:W-:Y:S01]  /*19270*/  @P0 IMAD R0, R17, R184, RZ ;  /* 0x000000b811000224 */ /* 0x000fe200078e02ff */
[----:B------:R-:W-:Y:S06]  /*19280*/  @!P1 BRA `(.L_x_3281) ;  /* 0x0000000000149947 */ /* 0x000fec0003800000 */
[----:B------:R-:W2:Y:S04]  /*19290*/  @!P0 LD.E R2, desc[UR4][R148.64+0xb4] ;  /* 0x0000b40494028980 */ /* 0x000ea8000c101900 */
[----:B------:R-:W3:Y:S01]  /*192a0*/  LD.E R3, desc[UR4][R148.64+0xd4] ;  /* 0x0000d40494037980 */ /* 0x000ee2000c101900 */
[----:B--2---:R-:W-:Y:S02]  /*192b0*/  @!P0 IMAD R184, R2, R179, RZ ;  /* 0x000000b302b88224 */ /* 0x004fe400078e02ff */
[----:B---3--:R-:W-:-:S05]  /*192c0*/  IMAD R3, R3, R180, RZ ;  /* 0x000000b403037224 */ /* 0x008fca00078e02ff */
[----:B------:R-:W-:Y:S02]  /*192d0*/  IADD3 R2, PT, PT, R3, R184, RZ ;  /* 0x000000b803027210 */ /* 0x000fe40007ffe0ff */
.L_x_3281:
[----:B------:R-:W-:Y:S05]  /*192e0*/  BSYNC.RECONVERGENT B0 ;  /* 0x0000000000007941 */ /* 0x000fea0003800200 */
.L_x_3280:
        /* <DEDUP_REMOVED lines=12> */
[----:B------:R2:W3:Y:S04]  /*193b0*/  LDS.128 R12, [R3] ;  /* 0x00000000030c7984 */ /* 0x0004e80000000c00 */
[----:B------:R2:W4:Y:S01]  /*193c0*/  LDS.128 R4, [R3+0x800] ;  /* 0x0008000003047984 */ /* 0x0005220000000c00 */
[----:B------:R-:W-:Y:S05]  /*193d0*/  @P1 BRA `(.L_x_3283) ;  /* 0x0000000000341947 */ /* 0x000fea0003800000 */
[----:B------:R-:W-:Y:S01]  /*193e0*/  LOP3.LUT R164, R164, 0x30, RZ, 0xc0, !PT ;  /* 0x00000030a4a47812 */ /* 0x000fe200078ec0ff */
[----:B------:R-:W-:Y:S02]  /*193f0*/  IMAD.IADD R18, R181, 0x1, R2 ;  /* 0x00000001b5127824 */ /* 0x000fe400078e0202 */
[----:B------:R-:W-:Y:S01]  /*19400*/  IMAD.IADD R2, R182, 0x1, -R181 ;  /* 0x00000001b6027824 */ /* 0x000fe200078e0ab5 */
[----:B--2---:R-:W-:-:S04]  /*19410*/  LOP3.LUT R3, R164, 0x7, R167, 0xf8, !PT ;  /* 0x00000007a4037812 */ /* 0x004fc800078ef8a7 */
        /* <DEDUP_REMOVED lines=9> */
.L_x_3283:
[----:B------:R-:W-:Y:S05]  /*194b0*/  BSYNC.RECONVERGENT B0 ;  /* 0x0000000000007941 */ /* 0x000fea0003800200 */
.L_x_3282:
[----:B-12---:R-:W2:Y:S01]  /*194c0*/  LD.E R148, desc[UR4][R148.64+0xc0] ;  /* 0x0000c00494947980 */ /* 0x006ea2000c101900 */
[-C--:B-----5:R-:W-:Y:S01]  /*194d0*/  @!P0 IMAD R2, R29, R179.reuse, RZ ;  /* 0x000000b31d028224 */ /* 0x0a0fe200078e02ff */
[----:B------:R-:W-:Y:S01]  /*194e0*/  LOP3.LUT R10, R9, 0x18, RZ, 0xc0, !PT ;  /* 0x00000018090a7812 */ /* 0x000fe200078ec0ff */
[----:B------:R-:W-:Y:S01]  /*194f0*/  @!P0 IMAD.WIDE.U32 R28, R28, R179, RZ ;  /* 0x000000b31c1c8225 */ /* 0x000fe200078e00ff */
[----:B------:R-:W-:-:S03]  /*19500*/  MOV R11, RZ ;  /* 0x000000ff000b7202 */ /* 0x000fc60000000f00 */
        /* <DEDUP_REMOVED lines=23> */
[----:B---3--:R4:W-:Y:S02]  /*19680*/  @!P1 ST.E.128 desc[UR4][R2.64], R12 ;  /* 0x0000000c02009985 */ /* 0x0089e4000c101d04 */
[----:B----4-:R-:W-:Y:S05]  /*19690*/  @P2 RET.REL.NODEC R178 `(_ZN5flash24flash_fwd_splitkv_kernelI23Flash_fwd_kernel_traitsILi32ELi64ELi256ELi4ELb0ELb0EN7cutlass6half_tE19Flash_kernel_traitsILi32ELi64ELi256ELi4ES3_EELb0ELb0ELb1ELb0ELb0ELb1ELb0ELb1EEEvNS_16Flash_fwd_paramsE) ;  /* 0xfffffe68b2582950 */ /* 0x010fea0003c3ffff */
        /* <DEDUP_REMOVED lines=12> */
[----:B-1----:R-:W-:Y:S05]  /*19760*/  RET.REL.NODEC R178 `(_ZN5flash24flash_fwd_splitkv_kernelI23Flash_fwd_kernel_traitsILi32ELi64ELi256ELi4ELb0ELb0EN7cutlass6half_tE19Flash_kernel_traitsILi32ELi64ELi256ELi4ES3_EELb0ELb0ELb1ELb0ELb0ELb1ELb0ELb1EEEvNS_16Flash_fwd_paramsE) ;  /* 0xfffffe68b2247950 */ /* 0x002fea0003c3ffff */
.L_x_3279:
[----:B------:R-:W-:Y:S01]  /*19770*/  MOV R5, 0x2 ;  /* 0x0000000200057802 */ /* 0x000fe20000000f00 */
[----:B------:R-:W-:Y:S01]  /*19780*/  IMAD.MOV.U32 R0, RZ, RZ, 0x1f ;  /* 0x0000001fff007424 */ /* 0x000fe200078e00ff */
[----:B------:R-:W-:-:S07]  /*19790*/  MOV R4, 0xffffffff ;  /* 0xffffffff00047802 */ /* 0x000fce0000000f00 */
[----:B-1---5:R-:W-:Y:S05]  /*197a0*/  WARPSYNC.COLLECTIVE R4, `(.L_x_3284) ;  /* 0x0000000004087348 */ /* 0x022fea0003c00000 */
[----:B------:R2:W3:Y:S02]  /*197b0*/  SHFL.BFLY P0, R10, R193, R5, R0 ;  /* 0x0c000005c10a7389 */ /* 0x0004e40000000000 */
[----:B-123-5:R-:W-:Y:S05]  /*197c0*/  ENDCOLLECTIVE ;  /* 0x000000000000791b */ /* 0x02efea0003800000 */
.L_x_3284:
[----:B------:R-:W-:Y:S02]  /*197d0*/  IMAD.MOV.U32 R8, RZ, RZ, R10 ;  /* 0x000000ffff087224 */ /* 0x000fe400078e000a */
[----:B------:R-:W-:Y:S02]  /*197e0*/  IMAD.MOV.U32 R5, RZ, RZ, 0x1 ;  /* 0x00000001ff057424 */ /* 0x000fe400078e00ff */
[----:B------:R-:W-:-:S05]  /*197f0*/  FADD.FTZ R8, R8, R193 ;  /* 0x000000c108087221 */ /* 0x000fca0000010000 */
[----:B------:R-:W-:-:S07]  /*19800*/  MOV R193, R8 ;  /* 0x0000000800c17202 */ /* 0x000fce0000000f00 */
[----:B------:R-:W-:Y:S05]  /*19810*/  WARPSYNC.COLLECTIVE R4, `(.L_x_3285) ;  /* 0x0000000004087348 */ /* 0x000fea0003c00000 */
[----:B------:R1:W2:Y:S02]  /*19820*/  SHFL.BFLY P0, R10, R193, R5, R0 ;  /* 0x0c000005c10a7389 */ /* 0x0002a40000000000 */
[----:B-12---:R-:W-:Y:S05]  /*19830*/  ENDCOLLECTIVE ;  /* 0x000000000000791b */ /* 0x006fea0003800000 */
.L_x_3285:
[----:B------:R-:W-:Y:S01]  /*19840*/  MOV R193, R192 ;  /* 0x000000c000c17202 */ /* 0x000fe20000000f00 */
[----:B------:R-:W-:Y:S01]  /*19850*/  IMAD.MOV.U32 R5, RZ, RZ, 0x2 ;  /* 0x00000002ff057424 */ /* 0x000fe200078e00ff */
[----:B------:R-:W-:-:S07]  /*19860*/  MOV R7, R10 ;  /* 0x0000000a00077202 */ /* 0x000fce0000000f00 */
[----:B------:R-:W-:Y:S05]  /*19870*/  WARPSYNC.COLLECTIVE R4, `(.L_x_3286) ;  /* 0x0000000004087348 */ /* 0x000fea0003c00000 */
[----:B------:R1:W2:Y:S02]  /*19880*/  SHFL.BFLY P0, R10, R193, R5, R0 ;  /* 0x0c000005c10a7389 */ /* 0x0002a40000000000 */
[----:B-12---:R-:W-:Y:S05]  /*19890*/  ENDCOLLECTIVE ;  /* 0x000000000000791b */ /* 0x006fea0003800000 */
.L_x_3286:
[----:B------:R-:W-:Y:S01]  /*198a0*/  FADD.FTZ R7, R8, R7 ;  /* 0x0000000708077221 */ /* 0x000fe20000010000 */
[----:B------:R-:W-:Y:S01]  /*198b0*/  FADD.FTZ R9, R10, R192 ;  /* 0x000000c00a097221 */ /* 0x000fe20000010000 */
[----:B------:R-:W-:-:S04]  /*198c0*/  MOV R5, 0x1 ;  /* 0x0000000100057802 */ /* 0x000fc80000000f00 */
[----:B------:R-:W-:-:S07]  /*198d0*/  MOV R193, R9 ;  /* 0x0000000900c17202 */ /* 0x000fce0000000f00 */
[----:B------:R-:W-:Y:S05]  /*198e0*/  WARPSYNC.COLLECTIVE R4, `(.L_x_3287) ;  /* 0x0000000004087348 */ /* 0x000fea0003c00000 */
[----:B------:R1:W2:Y:S02]  /*198f0*/  SHFL.BFLY P0, R10, R193, R5, R0 ;  /* 0x0c000005c10a7389 */ /* 0x0002a40000000000 */
[----:B-12---:R-:W-:Y:S05]  /*19900*/  ENDCOLLECTIVE ;  /* 0x000000000000791b */ /* 0x006fea0003800000 */
.L_x_3287:
[----:B------:R-:W-:Y:S05]  /*19910*/  BRA `(.L_x_3288) ;  /* 0xfffffff400387947 */ /* 0x000fea000383ffff */
.L_x_3289:
        /* <DEDUP_REMOVED lines=14> */
.L_x_10249:


//--------------------- .text._ZN5flash24flash_fwd_splitkv_kernelI23Flash_fwd_kernel_traitsILi32ELi64ELi256ELi4ELb0ELb0EN7cutlass6half_tE19Flash_kernel_traitsILi32ELi64ELi256ELi4ES3_EELb0ELb0ELb0ELb1ELb1ELb0ELb1ELb0EEEvNS_16Flash_fwd_paramsE --------------------------
	.section	.text._ZN5flash24flash_fwd_splitkv_kernelI23Flash_fwd_kernel_traitsILi32ELi64ELi256ELi4ELb0ELb0EN7cutlass6half_tE19Flash_kernel_traitsILi32ELi64ELi256ELi4ES3_EELb0ELb0ELb0ELb1ELb1ELb0ELb1ELb0EEEvNS_16Flash_fwd_paramsE,"ax",@progbits
	.align	128
        .global         _ZN5flash24flash_fwd_splitkv_kernelI23Flash_fwd_kernel_traitsILi32ELi64ELi256ELi4ELb0ELb0EN7cutlass6half_tE19Flash_kernel_traitsILi32ELi64ELi256ELi4ES3_EELb0ELb0ELb0ELb1ELb1ELb0ELb1ELb0EEEvNS_16Flash_fwd_paramsE
        .type           _ZN5flash24flash_fwd_splitkv_kernelI23Flash_fwd_kernel_traitsILi32ELi64ELi256ELi4ELb0ELb0EN7cutlass6half_tE19Flash_kernel_traitsILi32ELi64ELi256ELi4ES3_EELb0ELb0ELb0ELb1ELb1ELb0ELb1ELb0EEEvNS_16Flash_fwd_paramsE,@function
        .size           _ZN5flash24flash_fwd_splitkv_kernelI23Flash_fwd_kernel_traitsILi32ELi64ELi256ELi4ELb0ELb0EN7cutlass6half_tE19Flash_kernel_traitsILi32ELi64ELi256ELi4ES3_EELb0ELb0ELb0ELb1ELb1ELb0ELb1ELb0EEEvNS_16Flash_fwd_paramsE,(.L_x_10250 - _ZN5flash24flash_fwd_splitkv_kernelI23Flash_fwd_kernel_traitsILi32ELi64ELi256ELi4ELb0ELb0EN7cutlass6half_tE19Flash_kernel_traitsILi32ELi64ELi256ELi4ES3_EELb0ELb0ELb0ELb1ELb1ELb0ELb1ELb0EEEvNS_16Flash_fwd_paramsE)
        .other          _ZN5flash24flash_fwd_splitkv_kernelI23Flash_fwd_kernel_traitsILi32ELi64ELi256ELi4ELb0ELb0EN7cutlass6half_tE19Flash_kernel_traitsILi32ELi64ELi256ELi4ES3_EELb0ELb0ELb0ELb1ELb1ELb0ELb1ELb0EEEvNS_16Flash_fwd_paramsE,@"STO_CUDA_ENTRY STV_DEFAULT"
_ZN5flash24flash_fwd_splitkv_kernelI23Flash_fwd_kernel_traitsILi32ELi64ELi256ELi4ELb0ELb0EN7cutlass6half_tE19Flash_kernel_traitsILi32ELi64ELi256ELi4ES3_EELb0ELb0ELb0ELb1ELb1ELb0ELb1ELb0EEEvNS_16Flash_fwd_paramsE:
.text._ZN5flash24flash_fwd_splitkv_kernelI23Flash_fwd_kernel_traitsILi32ELi64ELi256ELi4ELb0ELb0EN7cutlass6half_tE19Flash_kernel_traitsILi32ELi64ELi256ELi4ES3_EELb0ELb0ELb0ELb1ELb1ELb0ELb1ELb0EEEvNS_16Flash_fwd_paramsE:
        /* <DEDUP_REMOVED lines=29> */
[----:B-1----:R-:W-:Y:S05]  /*01d0*/  CALL.REL.NOINC `($_ZN5flash24flash_fwd_splitkv_kernelI23Flash_fwd_kernel_traitsILi32ELi64ELi256ELi4ELb0ELb0EN7cutlass6half_tE19Flash_kernel_traitsILi32ELi64ELi256ELi4ES3_EELb0ELb0ELb0ELb1ELb1ELb0ELb1ELb0EEEvNS_16Flash_fwd_paramsE$_ZN5flash30compute_attn_1rowblock_splitkvI23Flash_fwd_kernel_traitsILi32ELi64ELi256ELi4ELb0ELb0EN7cutlass6half_tE19Flash_kernel_traitsILi32ELi64ELi256ELi4ES3_EELb0ELb0ELb0ELb1ELb1ELb0ELb1ELb0ENS_16Flash_fwd_paramsEEEvRKT8_iiiii) ;  /* 0x0000000000087944 */ /* 0x002fea0003c00000 */
[----:B------:R-:W-:Y:S05]  /*01e0*/  BSYNC.RECONVERGENT B2 ;  /* 0x0000000000027941 */ /* 0x000fea0003800200 */
.L_x_3290:
[----:B------:R-:W-:Y:S05]  /*01f0*/  EXIT ;  /* 0x000000000000794d */ /* 0x000fea0003800000 */
        .type           $_ZN5flash24flash_fwd_splitkv_kernelI23Flash_fwd_kernel_traitsILi32ELi64ELi256ELi4ELb0ELb0EN7cutlass6half_tE19Flash_kernel_traitsILi32ELi64ELi256ELi4ES3_EELb0ELb0ELb0ELb1ELb1ELb0ELb1ELb0EEEvNS_16Flash_fwd_paramsE$_ZN5flash30compute_attn_1rowblock_splitkvI23Flash_fwd_kernel_traitsILi32ELi64ELi256ELi4ELb0ELb0EN7cutlass6half_tE19Flash_kernel_traitsILi32ELi64ELi256ELi4ES3_EELb0ELb0ELb0ELb1ELb1ELb0ELb1ELb0ENS_16Flash_fwd_paramsEEEvRKT8_iiiii,@function
        .size           $_ZN5flash24flash_fwd_splitkv_kernelI23Flash_fwd_kernel_traitsILi32ELi64ELi256ELi4ELb0ELb0EN7cutlass6half_tE19Flash_kernel_traitsILi32ELi64ELi256ELi4ES3_EELb0ELb0ELb0ELb1ELb1ELb0ELb1ELb0EEEvNS_16Flash_fwd_paramsE$_ZN5flash30compute_attn_1rowblock_splitkvI23Flash_fwd_kernel_traitsILi32ELi64ELi256ELi4ELb0ELb0EN7cutlass6half_tE19Flash_kernel_traitsILi32ELi64ELi256ELi4ES3_EELb0ELb0ELb0ELb1ELb1ELb0ELb1ELb0ENS_16Flash_fwd_paramsEEEvRKT8_iiiii,(.L_x_10250 - $_ZN5flash24flash_fwd_splitkv_kernelI23Flash_fwd_kernel_traitsILi32ELi64ELi256ELi4ELb0ELb0EN7cutlass6half_tE19Flash_kernel_traitsILi32ELi64ELi256ELi4ES3_EELb0ELb0ELb0ELb1ELb1ELb0ELb1ELb0EEEvNS_16Flash_fwd_paramsE$_ZN5flash30compute_attn_1rowblock_splitkvI23Flash_fwd_kernel_traitsILi32ELi64ELi256ELi4ELb0ELb0EN7cutlass6half_tE19Flash_kernel_traitsILi32ELi64ELi256ELi4ES3_EELb0ELb0ELb0ELb1ELb1ELb0ELb1ELb0ENS_16Flash_fwd_paramsEEEvRKT8_iiiii)
$_ZN5flash24flash_fwd_splitkv_kernelI23Flash_fwd_kernel_traitsILi32ELi64ELi256ELi4ELb0ELb0EN7cutlass6half_tE19Flash_kernel_traitsILi32ELi64ELi256ELi4ES3_EELb0ELb0ELb0ELb1ELb1ELb0ELb1ELb0EEEvNS_16Flash_fwd_paramsE$_ZN5flash30compute_attn_1rowblock_splitkvI23Flash_fwd_kernel_traitsILi32ELi64ELi256ELi4ELb0ELb0EN7cutlass6half_tE19Flash_kernel_traitsILi32ELi64ELi256ELi4ES3_EELb0ELb0ELb0ELb1ELb1ELb0ELb1ELb0ENS_16Flash_fwd_paramsEEEvRKT8_iiiii:
        /* <DEDUP_REMOVED lines=11> */
[----:B------:R-:W-:Y:S01]  /*02b0*/  @P0 IMAD.WIDE.U32 R4, R241, 0x4, R4 ;  /* 0x00000004f1040825 */ /* 0x000fe200078e0004 */
        /* <DEDUP_REMOVED lines=12> */
.L_x_3294:
[----:B------:R-:W-:Y:S05]  /*0380*/  BSYNC.RECONVERGENT B0 ;  /* 0x0000000000007941 */ /* 0x000fea0003800200 */
.L_x_3293:
[----:B-----5:R-:W-:Y:S02]  /*0390*/  IADD3 R10, PT, PT, R10, R0, -R11 ;  /* 0x000000000a0a7210 */ /* 0x020fe40007ffe80b */
.L_x_3292:
[----:B------:R-:W-:Y:S05]  /*03a0*/  BSYNC.RECONVERGENT B1 ;  /* 0x0000000000017941 */ /* 0x000fea0003800200 */
.L_x_3291:
[----:B------:R-:W-:Y:S01]  /*03b0*/  IMAD.SHL.U32 R5, R233, 0x40, RZ ;  /* 0x00000040e9057824 */ /* 0x000fe200078e00ff */
[----:B------:R-:W-:Y:S01]  /*03c0*/  MOV R6, R232 ;  /* 0x000000e800067202 */ /* 0x000fe20000000f00 */
[----:B------:R-:W-:-:S03]  /*03d0*/  IMAD.MOV.U32 R7, RZ, RZ, 0x0 ;  /* 0x00000000ff077424 */ /* 0x000fc600078e00ff */
[----:B-----5:R-:W-:-:S13]  /*03e0*/  ISETP.GT.AND P0, PT, R238, R5, PT ;  /* 0x00000005ee00720c */ /* 0x020fda0003f04270 */
[----:B-1----:R-:W-:Y:S05]  /*03f0*/  @!P0 RET.REL.NODEC R6 `(_ZN5flash24flash_fwd_splitkv_kernelI23Flash_fwd_kernel_traitsILi32ELi64ELi256ELi4ELb0ELb0EN7cutlass6half_tE19Flash_kernel_traitsILi32ELi64ELi256ELi4ES3_EELb0ELb0ELb0ELb1ELb1ELb0ELb1ELb0EEEvNS_16Flash_fwd_paramsE) ;  /* 0xfffffffc06008950 */ /* 0x002fea0003c3ffff */
[----:B------:R-:W-:Y:S01]  /*0400*/  IABS R7, R8 ;  /* 0x0000000800077213 */ /* 0x000fe20000000000 */
[----:B------:R-:W-:Y:S01]  /*0410*/  VIADD R0, R0, 0xff ;  /* 0x000000ff00007836 */ /* 0x000fe20000000000 */
[----:B------:R-:W1:Y:S02]  /*0420*/  S2R R212, SR_TID.X ;  /* 0x0000000000d47919 */ /* 0x000e640000002100 */
[----:B------:R-:W2:Y:S02]  /*0430*/  I2F.RP R4, R7 ;  /* 0x0000000700047306 */ /* 0x000ea40000209400 */
[----:B------:R-:W-:-:S04]  /*0440*/  SHF.R.S32.HI R9, RZ, 0x1f, R0 ;  /* 0x0000001fff097819 */ /* 0x000fc80000011400 */
[----:B------:R-:W-:Y:S02]  /*0450*/  LEA.HI R9, R9, R0, RZ, 0x8 ;  /* 0x0000000009097211 */ /* 0x000fe400078f40ff */
[-C--:B------:R-:W-:Y:S02]  /*0460*/  IABS R0, R8.reuse ;  /* 0x0000000800007213 */ /* 0x080fe40000000000 */
[----:B------:R-:W-:-:S03]  /*0470*/  LEA.HI.SX32 R9, R9, R8, 0x18 ;  /* 0x0000000809097211 */ /* 0x000fc600078fc2ff */
[----:B------:R-:W-:Y:S01]  /*0480*/  IMAD.MOV R0, RZ, RZ, -R0 ;  /* 0x000000ffff007224 */ /* 0x000fe200078e0a00 */
[----:B--2---:R-:W2:Y:S01]  /*0490*/  MUFU.RCP R12, R4 ;  /* 0x00000004000c7308 */ /* 0x004ea20000001000 */
[----:B------:R-:W-:Y:S02]  /*04a0*/  VIADD R9, R9, 0xffffffff ;  /* 0xffffffff09097836 */ /* 0x000fe40000000000 */
[----:B--2---:R-:W-:-:S03]  /*04b0*/  VIADD R12, R12, 0xffffffe ;  /* 0x0ffffffe0c0c7836 */ /* 0x004fc60000000000 */
[----:B------:R-:W-:Y:S02]  /*04c0*/  IABS R4, R9 ;  /* 0x0000000900047213 */ /* 0x000fe40000000000 */
[----:B------:R-:W-:Y:S01]  /*04d0*/  LOP3.LUT R9, R9, R8, RZ, 0x3c, !PT ;  /* 0x0000000809097212 */ /* 0x000fe200078e3cff */
[----:B------:R-:W2:Y:S03]  /*04e0*/  F2I.FTZ.U32.TRUNC.NTZ R13, R12 ;  /* 0x0000000c000d7305 */ /* 0x000ea6000021f000 */
[----:B------:R-:W-:Y:S01]  /*04f0*/  ISETP.GE.AND P0, PT, R9, RZ, PT ;  /* 0x000000ff0900720c */ /* 0x000fe20003f06270 */
[----:B--2---:R-:W-:Y:S02]  /*0500*/  IMAD.MOV R6, RZ, RZ, -R13 ;  /* 0x000000ffff067224 */ /* 0x004fe400078e0a0d */
        /* <DEDUP_REMOVED lines=21> */
[----:B------:R-:W2:Y:S04]  /*0660*/  LD.E R6, desc[UR4][R2.64+0xb0] ;  /* 0x0000b00402067980 */ /* 0x000ea8000c101900 */
[----:B------:R-:W3:Y:S04]  /*0670*/  LD.E R4, desc[UR4][R2.64+0x60] ;  /* 0x0000600402047980 */ /* 0x000ee8000c101900 */
[----:B------:R-:W4:Y:S04]  /*0680*/  LD.E R0, desc[UR4][R2.64+0xcc] ;  /* 0x0000cc0402007980 */ /* 0x000f28000c101900 */
[----:B------:R-:W5:Y:S04]  /*0690*/  LD.E.64 R10, desc[UR4][R2.64+0xa8] ;  /* 0x0000a804020a7980 */ /* 0x000f68000c101b00 */
[----:B------:R1:W5:Y:S01]  /*06a0*/  LD.E.64 R8, desc[UR4][R2.64+0x78] ;  /* 0x0000780402087980 */ /* 0x000362000c101b00 */
[----:B------:R-:W-:-:S02]  /*06b0*/  IMAD.IADD R13, R238, 0x1, -R5 ;  /* 0x00000001ee0d7824 */ /* 0x000fc400078e0a05 */
[----:B------:R-:W-:Y:S02]  /*06c0*/  IMAD.MOV.U32 R233, RZ, RZ, 0x0 ;  /* 0x00000000ffe97424 */ /* 0x000fe400078e00ff */
[----:B--2---:R-:W-:Y:S01]  /*06d0*/  IMAD R241, R6, UR8, R241 ;  /* 0x0000000806f17c24 */ /* 0x004fe2000f8e02f1 */
[----:B------:R-:W-:-:S03]  /*06e0*/  SHF.R.U32.HI R6, RZ, 0x3, R212 ;  /* 0x00000003ff067819 */ /* 0x000fc600000116d4 */
[----:B---3--:R-:W-:Y:S02]  /*06f0*/  IMAD R239, R241, R4, R239 ;  /* 0x00000004f1ef7224 */ /* 0x008fe400078e02ef */
[----:B------:R-:W-:Y:S02]  /*0700*/  VIADD R7, R6, 0x10 ;  /* 0x0000001006077836 */ /* 0x000fe40000000000 */
[----:B------:R-:W-:Y:S01]  /*0710*/  IMAD R239, R238, R239, R5 ;  /* 0x000000efeeef7224 */ /* 0x000fe200078e0205 */
[----:B------:R-:W-:Y:S01]  /*0720*/  LOP3.LUT P4, R5, R212, 0x7, RZ, 0xc0, !PT ;  /* 0x00000007d4057812 */ /* 0x000fe2000788c0ff */
[----:B------:R-:W-:Y:S01]  /*0730*/  VIADD R4, R6, 0x20 ;  /* 0x0000002006047836 */ /* 0x000fe20000000000 */
[-C--:B------:R-:W-:Y:S02]  /*0740*/  ISETP.GE.AND P3, PT, R7, R13.reuse, PT ;  /* 0x0000000d0700720c */ /* 0x080fe40003f66270 */
[C---:B-1----:R-:W-:Y:S01]  /*0750*/  IADD3 R3, P0, PT, R239.reuse, R6, RZ ;  /* 0x00000006ef037210 */ /* 0x042fe20007f1e0ff */
[----:B----4-:R-:W-:Y:S01]  /*0760*/  IMAD R7, R239, R0, RZ ;  /* 0x00000000ef077224 */ /* 0x010fe200078e02ff */
[----:B------:R-:W-:-:S02]  /*0770*/  ISETP.GE.AND P2, PT, R4, R13, PT ;  /* 0x0000000d0400720c */ /* 0x000fc40003f46270 */
[C---:B------:R-:W-:Y:S01]  /*0780*/  ISETP.GE.OR P4, PT, R6.reuse, R13, P4 ;  /* 0x0000000d0600720c */ /* 0x040fe20002786670 */
[----:B------:R-:W-:Y:S01]  /*0790*/  VIADD R6, R6, 0x30 ;  /* 0x0000003006067836 */ /* 0x000fe20000000000 */
[----:B------:R-:W-:Y:S02]  /*07a0*/  LEA.HI.X.SX32 R239, R239, RZ, 0x1, P0 ;  /* 0x000000ffefef7211 */ /* 0x000fe400000f0eff */
[----:B-----5:R-:W-:Y:S02]  /*07b0*/  LEA R2, P0, R3, R10, 0x2 ;  /* 0x0000000a03027211 */ /* 0x020fe400078010ff */
[C---:B------:R-:W-:Y:S02]  /*07c0*/  ISETP.NE.OR P3, PT, R5.reuse, RZ, P3 ;  /* 0x000000ff0500720c */ /* 0x040fe40001f65670 */
[----:B------:R-:W-:Y:S02]  /*07d0*/  ISETP.NE.OR P2, PT, R5, RZ, P2 ;  /* 0x000000ff0500720c */ /* 0x000fe40001745670 */
[----:B------:R-:W-:-:S02]  /*07e0*/  LEA.HI.X R3, R3, R11, R239, 0x2, P0 ;  /* 0x0000000b03037211 */ /* 0x000fc400000f14ef */
[----:B------:R-:W-:Y:S02]  /*07f0*/  ISETP.GE.AND P0, PT, R6, R13, PT ;  /* 0x0000000d0600720c */ /* 0x000fe40003f06270 */
[----:B------:R-:W-:Y:S02]  /*0800*/  LEA R15, P1, R212, R7, 0x2 ;  /* 0x00000007d40f7211 */ /* 0x000fe400078210ff */
[----:B------:R-:W-:Y:S02]  /*0810*/  ISETP.NE.OR P0, PT, R5, RZ, P0 ;  /* 0x000000ff0500720c */ /* 0x000fe40000705670 */
[----:B------:R-:W-:Y:S02]  /*0820*/  LEA.HI.X.SX32 R7, R7, RZ, 0x1, P1 ;  /* 0x000000ff07077211 */ /* 0x000fe400008f0eff */
[----:B------:R-:W-:Y:S01]  /*0830*/  LEA R8, P1, R15, R8, 0x2 ;  /* 0x000000080f087211 */ /* 0x000fe200078210ff */
[----:B------:R-:W-:-:S03]  /*0840*/  @!P3 IMAD.MOV.U32 R11, RZ, RZ, -0x800000 ;  /* 0xff800000ff0bb424 */ /* 0x000fc600078e00ff */
[----:B------:R-:W-:Y:S01]  /*0850*/  LEA.HI.X R9, R15, R9, R7, 0x2, P1 ;  /* 0x000000090f097211 */ /* 0x000fe200008f1407 */
[----:B------:R-:W-:Y:S02]  /*0860*/  @!P4 IMAD.MOV.U32 R15, RZ, RZ, -0x800000 ;  /* 0xff800000ff0fc424 */ /* 0x000fe400078e00ff */
[----:B------:R-:W-:Y:S02]  /*0870*/  @!P2 IMAD.MOV.U32 R7, RZ, RZ, -0x800000 ;  /* 0xff800000ff07a424 */ /* 0x000fe400078e00ff */
[----:B------:R-:W-:Y:S04]  /*0880*/  ST.E.128 desc[UR4][R8.64], RZ ;  /* 0x000000ff08007985 */ /* 0x000fe8000c101d04 */
[----:B------:R-:W-:Y:S04]  /*0890*/  ST.E.128 desc[UR4][R8.64+0x800], RZ ;  /* 0x000800ff08007985 */ /* 0x000fe8000c101d04 */
[----:B------:R-:W-:Y:S04]  /*08a0*/  ST.E.128 desc[UR4][R8.64+0x1000], RZ ;  /* 0x001000ff08007985 */ /* 0x000fe8000c101d04 */
[----:B------:R-:W-:Y:S04]  /*08b0*/  ST.E.128 desc[UR4][R8.64+0x1800], RZ ;  /* 0x001800ff08007985 */ /* 0x000fe8000c101d04 */
[----:B------:R-:W-:Y:S04]  /*08c0*/  @!P4 ST.E desc[UR4][R2.64], R15 ;  /* 0x0000000f0200c985 */ /* 0x000fe8000c101904 */
[----:B------:R-:W-:Y:S04]  /*08d0*/  @!P3 ST.E desc[UR4][R2.64+0x40], R11 ;  /* 0x0000400b0200b985 */ /* 0x000fe8000c101904 */
[----:B------:R1:W-:Y:S02]  /*08e0*/  @!P2 ST.E desc[UR4][R2.64+0x80], R7 ;  /* 0x000080070200a985 */ /* 0x0003e4000c101904 */
[----:B-1----:R-:W-:Y:S05]  /*08f0*/  @P0 RET.REL.NODEC R232 `(_ZN5flash24flash_fwd_splitkv_kernelI23Flash_fwd_kernel_traitsILi32ELi64ELi256ELi4ELb0ELb0EN7cutlass6half_tE19Flash_kernel_traitsILi32ELi64ELi256ELi4ES3_EELb0ELb0ELb0ELb1ELb1ELb0ELb1ELb0EEEvNS_16Flash_fwd_paramsE) ;  /* 0xfffffff4e8c00950 */ /* 0x002fea0003c3ffff */
[----:B------:R-:W-:Y:S02]  /*0900*/  MOV R5, 0xff800000 ;  /* 0xff80000000057802 */ /* 0x000fe40000000f00 */
[----:B------:R-:W-:-:S03]  /*0910*/  MOV R233, 0x0 ;  /* 0x0000000000e97802 */ /* 0x000fc60000000f00 */
[----:B------:R1:W-:Y:S02]  /*0920*/  ST.E desc[UR4][R2.64+0xc0], R5 ;  /* 0x0000c00502007985 */ /* 0x0003e4000c101904 */
[----:B-1----:R-:W-:Y:S05]  /*0930*/  RET.REL.NODEC R232 `(_ZN5flash24flash_fwd_splitkv_kernelI23Flash_fwd_kernel_traitsILi32ELi64ELi256ELi4ELb0ELb0EN7cutlass6half_tE19Flash_kernel_traitsILi32ELi64ELi256ELi4ES3_EELb0ELb0ELb0ELb1ELb1ELb0ELb1ELb0EEEvNS_16Flash_fwd_paramsE) ;  /* 0xfffffff4e8b07950 */ /* 0x002fea0003c3ffff */
.L_x_3295:
        /* <DEDUP_REMOVED lines=12> */
[----:B-----5:R-:W3:Y:S01]  /*0a00*/  LD.E.64 R8, desc[UR4][R2.64+0x168] ;  /* 0x0001680402087980 */ /* 0x020ee2000c101b00 */
[----:B------:R-:W-:Y:S02]  /*0a10*/  MOV R194, R2 ;  /* 0x0000000200c27202 */ /* 0x000fe40000000f00 */
[----:B------:R-:W-:-:S05]  /*0a20*/  MOV R195, R3 ;  /* 0x0000000300c37202 */ /* 0x000fca0000000f00 */
        /* <DEDUP_REMOVED lines=29> */
[-C--:B---3--:R-:W-:Y:S02]  /*0c00*/  IMAD R0, R9, R241.reuse, RZ ;  /* 0x000000f109007224 */ /* 0x088fe400078e02ff */
        /* <DEDUP_REMOVED lines=55> */
[----:B------:R-:W-:Y:S01]  /*0f80*/  MOV R6, R16 ;  /* 0x0000001000067202 */ /* 0x000fe20000000f00 */
[----:B------:R-:W-:Y:S01]  /*0f90*/  IMAD.IADD R12, R15, 0x1, R4 ;  /* 0x000000010f0c7824 */ /* 0x000fe200078e0204 */
[----:B------:R-:W-:Y:S05]  /*0fa0*/  BRA `(.L_x_3298) ;  /* 0x0000000400047947 */ /* 0x000fea0003800000 */
.L_x_3297:
[----:B------:R-:W2:Y:S04]  /*0fb0*/  LD.E R10, desc[UR4][R2.64+0x68] ;  /* 0x00006804020a7980 */ /* 0x000ea8000c101900 */
[----:B------:R-:W3:Y:S04]  /*0fc0*/  LD.E.64 R152, desc[UR4][R2.64+0x38] ;  /* 0x0000380402987980 */ /* 0x000ee8000c101b00 */
[----:B------:R-:W4:Y:S01]  /*0fd0*/  LD.E.64 R16, desc[UR4][R2.64+0x20] ;  /* 0x0000200402107980 */ /* 0x000f22000c101b00 */
[----:B------:R-:W-:Y:S02]  /*0fe0*/  MOV R194, R2 ;  /* 0x0000000200c27202 */ /* 0x000fe40000000f00 */
[----:B------:R-:W-:-:S05]  /*0ff0*/  MOV R195, R3 ;  /* 0x0000000300c37202 */ /* 0x000fca0000000f00 */
[----:B------:R-:W4:Y:S04]  /*1000*/  LD.E.64 R198, desc[UR4][R194.64+0x40] ;  /* 0x00004004c2c67980 */ /* 0x000f28000c101b00 */
[----:B------:R-:W4:Y:S04]  /*1010*/  LD.E.64 R14, desc[UR4][R194.64+0x50] ;  /* 0x00005004c20e7980 */ /* 0x000f28000c101b00 */
[----:B------:R-:W4:Y:S04]  /*1020*/  LD.E.64 R12, desc[UR4][R194.64+0x28] ;  /* 0x00002804c20c7980 */ /* 0x000f28000c101b00 */
[----:B------:R1:W5:Y:S01]  /*1030*/  LD.E.64 R26, desc[UR4][R194.64+0x58] ;  /* 0x00005804c21a7980 */ /* 0x000362000c101b00 */
[----:B------:R-:W-:-:S02]  /*1040*/  MOV R18, RZ ;  /* 0x000000ff00127202 */ /* 0x000fc40000000f00 */
[----:B------:R-:W-:Y:S02]  /*1050*/  CS2R R242, SRZ ;  /* 0x0000000000f27805 */ /* 0x000fe4000001ff00 */
[----:B------:R-:W-:Y:S02]  /*1060*/  LEA R234, R155, 0xffffff00, 0x8 ;  /* 0xffffff009bea7811 */ /* 0x000fe400078e40ff */
[-C--:B--2---:R-:W-:Y:S02]  /*1070*/  IABS R0, R10.reuse ;  /* 0x0000000a00007213 */ /* 0x084fe40000000000 */
[----:B------:R-:W-:Y:S02]  /*1080*/  IABS R7, R10 ;  /* 0x0000000a00077213 */ /* 0x000fe40000000000 */
[----:B------:R-:W2:Y:S03]  /*1090*/  I2F.RP R8, R0 ;  /* 0x0000000000087306 */ /* 0x000ea60000209400 */
[----:B------:R-:W-:-:S05]  /*10a0*/  IMAD.MOV R7, RZ, RZ, -R7 ;  /* 0x000000ffff077224 */ /* 0x000fca00078e0a07 */
[----:B--2---:R-:W2:Y:S02]  /*10b0*/  MUFU.RCP R6, R8 ;  /* 0x0000000800067308 */ /* 0x004ea40000001000 */
[----:B--2---:R-:W-:-:S06]  /*10c0*/  VIADD R6, R6, 0xffffffe ;  /* 0x0ffffffe06067836 */ /* 0x004fcc0000000000 */
[----:B------:R-:W1:Y:S02]  /*10d0*/  F2I.FTZ.U32.TRUNC.NTZ R19, R6 ;  /* 0x0000000600137305 */ /* 0x000e64000021f000 */
[----:B-1----:R-:W-:Y:S02]  /*10e0*/  IADD3 R4, PT, PT, RZ, -R19, RZ ;  /* 0x80000013ff047210 */ /* 0x002fe40007ffe0ff */
[----:B------:R-:W-:-:S03]  /*10f0*/  LOP3.LUT R6, R239, R10, RZ, 0x3c, !PT ;  /* 0x0000000aef067212 */ /* 0x000fc600078e3cff */
[----:B------:R-:W-:Y:S01]  /*1100*/  IMAD R5, R4, R0, RZ ;  /* 0x0000000004057224 */ /* 0x000fe200078e02ff */
[----:B------:R-:W-:Y:S02]  /*1110*/  IABS R4, R239 ;  /* 0x000000ef00047213 */ /* 0x000fe40000000000 */
[----:B------:R-:W-:Y:S01]  /*1120*/  ISETP.GE.AND P0, PT, R6, RZ, PT ;  /* 0x000000ff0600720c */ /* 0x000fe20003f06270 */
[----:B------:R-:W-:-:S04]  /*1130*/  IMAD.HI.U32 R5, R19, R5, R18 ;  /* 0x0000000513057227 */ /* 0x000fc800078e0012 */
[----:B---3--:R-:W-:-:S04]  /*1140*/  IMAD.WIDE.U32 R18, R152, R11, RZ ;  /* 0x0000000b98127225 */ /* 0x008fc800078e00ff */
[----:B------:R-:W-:Y:S01]  /*1150*/  IMAD.HI.U32 R8, R5, R4, RZ ;  /* 0x0000000405087227 */ /* 0x000fe200078e00ff */
[----:B------:R-:W-:-:S03]  /*1160*/  SHF.R.S32.HI R5, RZ, 0x1f, R11 ;  /* 0x0000001fff057819 */ /* 0x000fc6000001140b */
[----:B------:R-:W-:Y:S02]  /*1170*/  IMAD R7, R8, R7, R4 ;  /* 0x0000000708077224 */ /* 0x000fe400078e0204 */
[C---:B------:R-:W-:Y:S02]  /*1180*/  IMAD R4, R153.reuse, R11, RZ ;  /* 0x0000000b99047224 */ /* 0x040fe400078e02ff */
[----:B------:R-:W-:Y:S01]  /*1190*/  IMAD R6, R153, R234, RZ ;  /* 0x000000ea99067224 */ /* 0x000fe200078e02ff */
[----:B------:R-:W-:Y:S01]  /*11a0*/  ISETP.GT.U32.AND P1, PT, R0, R7, PT ;  /* 0x000000070000720c */ /* 0x000fe20003f24070 */
[----:B------:R-:W-:-:S05]  /*11b0*/  IMAD R4, R152, R5, R4 ;  /* 0x0000000598047224 */ /* 0x000fca00078e0204 */
[----:B------:R-:W-:-:S07]  /*11c0*/  IADD3 R19, PT, PT, R19, R4, RZ ;  /* 0x0000000413137210 */ /* 0x000fce0007ffe0ff */
[-C--:B------:R-:W-:Y:S01]  /*11d0*/  @!P1 IADD3 R7, PT, PT, R7, -R0.reuse, RZ ;  /* 0x8000000007079210 */ /* 0x080fe20007ffe0ff */
[----:B------:R-:W-:Y:S01]  /*11e0*/  @!P1 VIADD R8, R8, 0x1 ;  /* 0x0000000108089836 */ /* 0x000fe20000000000 */
[----:B------:R-:W-:Y:S02]  /*11f0*/  ISETP.NE.AND P1, PT, R10, RZ, PT ;  /* 0x000000ff0a00720c */ /* 0x000fe40003f25270 */
[----:B------:R-:W-:Y:S01]  /*1200*/  ISETP.GE.U32.AND P2, PT, R7, R0, PT ;  /* 0x000000000700720c */ /* 0x000fe20003f46070 */
[----:B----45:R-:W-:Y:S01]  /*1210*/  IMAD R7, R17, R9, RZ ;  /* 0x0000000911077224 */ /* 0x030fe200078e02ff */
[----:B------:R-:W-:-:S05]  /*1220*/  SHF.R.S32.HI R0, RZ, 0x1f, R9 ;  /* 0x0000001fff007819 */ /* 0x000fca0000011409 */
[C---:B------:R-:W-:Y:S01]  /*1230*/  IMAD R4, R16.reuse, R0, R7 ;  /* 0x0000000010047224 */ /* 0x040fe200078e0207 */
[----:B------:R-:W-:Y:S01]  /*1240*/  SHF.R.S32.HI R7, RZ, 0x1f, R234 ;  /* 0x0000001fff077819 */ /* 0x000fe200000114ea */
[----:B------:R-:W-:-:S04]  /*1250*/  IMAD.WIDE.U32 R16, R16, R9, R18 ;  /* 0x0000000910107225 */ /* 0x000fc800078e0012 */
[----:B------:R-:W-:Y:S01]  /*1260*/  @P2 IADD3 R8, PT, PT, R8, 0x1, RZ ;  /* 0x0000000108082810 */ /* 0x000fe20007ffe0ff */
[----:B------:R-:W-:Y:S01]  /*1270*/  IMAD.WIDE.U32 R18, R198, R11, RZ ;  /* 0x0000000bc6127225 */ /* 0x000fe200078e00ff */
[----:B------:R-:W-:-:S03]  /*1280*/  IADD3 R17, PT, PT, R17, R4, RZ ;  /* 0x0000000411117210 */ /* 0x000fc60007ffe0ff */
[----:B------:R-:W-:Y:S02]  /*1290*/  IMAD R4, R199, R11, RZ ;  /* 0x0000000bc7047224 */ /* 0x000fe400078e02ff */
[----:B------:R-:W-:Y:S02]  /*12a0*/  IMAD R6, R152, R7, R6 ;  /* 0x0000000798067224 */ /* 0x000fe400078e0206 */
[----:B------:R-:W-:Y:S02]  /*12b0*/  IMAD R4, R198, R5, R4 ;  /* 0x00000005c6047224 */ /* 0x000fe400078e0204 */
[----:B------:R-:W-:-:S03]  /*12c0*/  IMAD.WIDE.U32 R16, R152, R234, R16 ;  /* 0x000000ea98107225 */ /* 0x000fc600078e0010 */
[----:B------:R-:W-:Y:S01]  /*12d0*/  IADD3 R19, PT, PT, R19, R4, RZ ;  /* 0x0000000413137210 */ /* 0x000fe20007ffe0ff */
[----:B------:R-:W-:Y:S01]  /*12e0*/  @!P0 IMAD.MOV R8, RZ, RZ, -R8 ;  /* 0x000000ffff088224 */ /* 0x000fe200078e0a08 */
[----:B------:R-:W-:Y:S01]  /*12f0*/  @!P1 LOP3.LUT R8, RZ, R10, RZ, 0x33, !PT ;  /* 0x0000000aff089212 */ /* 0x000fe200078e33ff */
[----:B------:R-:W-:Y:S01]  /*1300*/  IMAD R5, R13, R9, RZ ;  /* 0x000000090d057224 */ /* 0x000fe200078e02ff */
[----:B------:R-:W-:Y:S02]  /*1310*/  IADD3 R17, PT, PT, R17, R6, RZ ;  /* 0x0000000611117210 */ /* 0x000fe40007ffe0ff */
[----:B------:R-:W-:Y:S01]  /*1320*/  SHF.R.S32.HI R4, RZ, 0x1f, R8 ;  /* 0x0000001fff047819 */ /* 0x000fe20000011408 */
[-C--:B------:R-:W-:Y:S02]  /*1330*/  IMAD R11, R15, R8.reuse, RZ ;  /* 0x000000080f0b7224 */ /* 0x080fe400078e02ff */
[----:B------:R-:W-:-:S04]  /*1340*/  IMAD.WIDE.U32 R16, R14, R8, R16 ;  /* 0x000000080e107225 */ /* 0x000fc800078e0010 */
[----:B------:R-:W-:Y:S01]  /*1350*/  IMAD R4, R14, R4, R11 ;  /* 0x000000040e047224 */ /* 0x000fe200078e020b */
[----:B------:R-:W-:Y:S01]  /*1360*/  MOV R11, R234 ;  /* 0x000000ea000b7202 */ /* 0x000fe20000000f00 */
[C---:B------:R-:W-:Y:S02]  /*1370*/  IMAD R5, R12.reuse, R0, R5 ;  /* 0x000000000c057224 */ /* 0x040fe400078e0205 */
[----:B------:R-:W-:Y:S01]  /*1380*/  IMAD.WIDE.U32 R14, R12, R9, R18 ;  /* 0x000000090c0e7225 */ /* 0x000fe200078e0012 */
[----:B------:R-:W-:-:S03]  /*1390*/  IADD3 R0, PT, PT, R17, R4, RZ ;  /* 0x0000000411007210 */ /* 0x000fc60007ffe0ff */
[----:B------:R-:W-:Y:S01]  /*13a0*/  IMAD.MOV.U32 R6, RZ, RZ, R16 ;  /* 0x000000ffff067224 */ /* 0x000fe200078e0010 */
[----:B------:R-:W-:Y:S02]  /*13b0*/  IADD3 R12, PT, PT, R15, R5, RZ ;  /* 0x000000050f0c7210 */ /* 0x000fe40007ffe0ff */
.L_x_3298:
[----:B------:R-:W-:Y:S05]  /*13c0*/  BSYNC.RECONVERGENT B0 ;  /* 0x0000000000007941 */ /* 0x000fea0003800200 */
.L_x_3296:
[----:B------:R-:W2:Y:S04]  /*13d0*/  LD.E.64 R24, desc[UR4][R194.64+0x18] ;  /* 0x00001804c2187980 */ /* 0x000ea8000c101b00 */
[----:B------:R-:W3:Y:S04]  /*13e0*/  LD.E.64 R20, desc[UR4][R194.64+0x48] ;  /* 0x00004804c2147980 */ /* 0x000ee8000c101b00 */
[----:B------:R-:W4:Y:S04]  /*13f0*/  LD.E.64 R18, desc[UR4][R194.64+0x30] ;  /* 0x00003004c2127980 */ /* 0x000f28000c101b00 */
[----:B------:R-:W4:Y:S04]  /*1400*/  LD.E.64 R22, desc[UR4][R194.64+0x8] ;  /* 0x00000804c2167980 */ /* 0x000f28000c101b00 */
[----:B------:R-:W4:Y:S04]  /*1410*/  LD.E.64 R8, desc[UR4][R194.64] ;  /* 0x00000004c2087980 */ /* 0x000f28000c101b00 */
[----:B------:R-:W4:Y:S01]  /*1420*/  LD.E.64 R4, desc[UR4][R194.64+0x10] ;  /* 0x00001004c2047980 */ /* 0x000f22000c101b00 */
        /* <DEDUP_REMOVED lines=15> */
[----:B------:R-:W-:Y:S01]  /*1520*/  IMAD.SHL.U32 R237, R212, 0x8, RZ ;  /* 0x00000008d4ed7824 */ /* 0x000fe200078e00ff */
[----:B------:R-:W-:-:S11]  /*1530*/  LOP3.LUT R15, R239, R10, RZ, 0x3c, !PT ;  /* 0x0000000aef0f7212 */ /* 0x000fd600078e3cff */
[----:B------:R-:W-:-:S05]  /*1540*/  @!P2 IMAD.IADD R16, R16, 0x1, -R17 ;  /* 0x000000011010a824 */ /* 0x000fca00078e0a11 */
[----:B------:R-:W-:Y:S01]  /*1550*/  ISETP.GE.U32.AND P3, PT, R16, R17, PT ;  /* 0x000000111000720c */ /* 0x000fe20003f66070 */
[----:B------:R-:W-:Y:S01]  /*1560*/  @!P2 VIADD R13, R13, 0x1 ;  /* 0x000000010d0da836 */ /* 0x000fe20000000000 */
[----:B------:R-:W-:Y:S02]  /*1570*/  LOP3.LUT R16, R237, 0x18, RZ, 0xc0, !PT ;  /* 0x00000018ed107812 */ /* 0x000fe400078ec0ff */
[----:B------:R-:W-:Y:S02]  /*1580*/  ISETP.GE.AND P1, PT, R15, RZ, PT ;  /* 0x000000ff0f00720c */ /* 0x000fe40003f26270 */
[----:B------:R-:W-:Y:S02]  /*1590*/  ISETP.NE.AND P2, PT, R10, RZ, PT ;  /* 0x000000ff0a00720c */ /* 0x000fe40003f45270 */
[----:B------:R-:W-:Y:S02]  /*15a0*/  IADD3 R28, P0, PT, R16, R14, RZ ;  /* 0x0000000e101c7210 */ /* 0x000fe40007f1e0ff */
[----:B------:R-:W-:Y:S01]  /*15b0*/  LOP3.LUT R15, R237, 0xc0, RZ, 0xc0, !PT ;  /* 0x000000c0ed0f7812 */ /* 0x000fe200078ec0ff */
[----:B-----5:R-:W-:-:S02]  /*15c0*/  IMAD R7, R7, R198, RZ ;  /* 0x000000c607077224 */ /* 0x020fc400078e02ff */
[----:B------:R-:W-:Y:S02]  /*15d0*/  IMAD.X R29, RZ, RZ, R12, P0 ;  /* 0x000000ffff1d7224 */ /* 0x000fe400000e060c */
[----:B------:R-:W-:Y:S01]  /*15e0*/  @P3 VIADD R13, R13, 0x1 ;  /* 0x000000010d0d3836 */ /* 0x000fe20000000000 */
[----:B------:R-:W-:Y:S01]  /*15f0*/  LOP3.LUT R236, R15, 0x18, R212, 0xf8, !PT ;  /* 0x000000180fec7812 */ /* 0x000fe200078ef8d4 */
[C---:B------:R-:W-:Y:S02]  /*1600*/  IMAD R7, R11.reuse, R199, R7 ;  /* 0x000000c70b077224 */ /* 0x040fe400078e0207 */
[----:B------:R-:W-:Y:S01]  /*1610*/  IMAD.WIDE.U32 R28, R11, R198, R28 ;  /* 0x000000c60b1c7225 */ /* 0x000fe200078e001c */
[----:B------:R-:W-:Y:S02]  /*1620*/  @!P1 IADD3 R13, PT, PT, -R13, RZ, RZ ;  /* 0x000000ff0d0d9210 */ /* 0x000fe40007ffe1ff */
[----:B------:R-:W-:Y:S02]  /*1630*/  LOP3.LUT R12, R237, 0x1f20, RZ, 0xc0, !PT ;  /* 0x00001f20ed0c7812 */ /* 0x000fe400078ec0ff */
[----:B------:R-:W-:-:S02]  /*1640*/  LOP3.LUT R11, R236, R16, RZ, 0x3c, !PT ;  /* 0x00000010ec0b7212 */ /* 0x000fc400078e3cff */
[----:B------:R-:W-:Y:S01]  /*1650*/  @!P2 LOP3.LUT R13, RZ, R10, RZ, 0x33, !PT ;  /* 0x0000000aff0da212 */ /* 0x000fe200078e33ff */
[----:B------:R-:W-:Y:S01]  /*1660*/  IMAD.IADD R29, R29, 0x1, R7 ;  /* 0x000000011d1d7824 */ /* 0x000fe200078e0207 */
[----:B------:R-:W-:Y:S02]  /*1670*/  LOP3.LUT R10, R12, R11, RZ, 0xfc, !PT ;  /* 0x0000000b0c0a7212 */ /* 0x000fe400078efcff */
[----:B------:R-:W-:Y:S01]  /*1680*/  SHF.R.S32.HI R11, RZ, 0x1f, R13 ;  /* 0x0000001fff0b7819 */ /* 0x000fe2000001140d */
[----:B------:R-:W-:Y:S02]  /*1690*/  IMAD R7, R27, R13, RZ ;  /* 0x0000000d1b077224 */ /* 0x000fe400078e02ff */
[----:B------:R-:W-:Y:S01]  /*16a0*/  IMAD.WIDE.U32 R12, R13, R26, R28 ;  /* 0x0000001a0d0c7225 */ /* 0x000fe200078e001c */
[----:B------:R-:W-:Y:S02]  /*16b0*/  IADD3 R28, P0, PT, R16, R6, RZ ;  /* 0x00000006101c7210 */ /* 0x000fe40007f1e0ff */
[----:B------:R-:W-:Y:S01]  /*16c0*/  SHF.R.U32.HI R14, RZ, 0x2, R212 ;  /* 0x00000002ff0e7819 */ /* 0x000fe200000116d4 */
[----:B------:R-:W-:-:S02]  /*16d0*/  IMAD.MOV.U32 R17, RZ, RZ, RZ ;  /* 0x000000ffff117224 */ /* 0x000fc400078e00ff */
[----:B------:R-:W-:Y:S01]  /*16e0*/  IMAD.X R29, RZ, RZ, R0, P0 ;  /* 0x000000ffff1d7224 */ /* 0x000fe200000e0600 */
[----:B------:R-:W1:Y:S01]  /*16f0*/  S2UR UR6, SR_CgaCtaId ;  /* 0x00000000000679c3 */ /* 0x000e620000008800 */
[----:B------:R-:W-:Y:S02]  /*1700*/  IMAD R6, R11, R26, R7 ;  /* 0x0000001a0b067224 */ /* 0x000fe400078e0207 */
[----:B------:R-:W-:Y:S01]  /*1710*/  IMAD.WIDE.U32 R28, R14, R152, R28 ;  /* 0x000000980e1c7225 */ /* 0x000fe200078e001c */
[----:B------:R-:W-:-:S03]  /*1720*/  SHF.R.S32.HI R0, RZ, 0x1f, R239 ;  /* 0x0000001fff007819 */ /* 0x000fc600000114ef */
[----:B------:R-:W-:Y:S02]  /*1730*/  IMAD.MOV.U32 R15, RZ, RZ, RZ ;  /* 0x000000ffff0f7224 */ /* 0x000fe400078e00ff */
[C---:B------:R-:W-:Y:S01]  /*1740*/  IMAD.SHL.U32 R222, R152.reuse, 0x40, RZ ;  /* 0x0000004098de7824 */ /* 0x040fe200078e00ff */
[----:B------:R-:W-:Y:S01]  /*1750*/  UMOV UR7, 0x400 ;  /* 0x0000040000077882 */ /* 0x000fe20000000000 */
[----:B------:R-:W-:Y:S01]  /*1760*/  SHF.L.U64.HI R223, R152, 0x6, R153 ;  /* 0x0000000698df7819 */ /* 0x000fe20000010299 */
[----:B-1----:R-:W-:-:S06]  /*1770*/  ULEA UR6, UR6, UR7, 0x18 ;  /* 0x0000000706067291 */ /* 0x002fcc000f8ec0ff */
[----:B------:R-:W-:Y:S02]  /*1780*/  IMAD.U32 R213, RZ, RZ, UR6 ;  /* 0x00000006ffd57e24 */ /* 0x000fe4000f8e00ff */
[----:B------:R-:W-:Y:S02]  /*1790*/  IMAD.IADD R13, R13, 0x1, R6 ;  /* 0x000000010d0d7824 */ /* 0x000fe400078e0206 */
[----:B------:R-:W-:-:S04]  /*17a0*/  IMAD.WIDE.U32 R230, R14, R198, R12 ;  /* 0x000000c60ee67225 */ /* 0x000fc800078e000c */
[C---:B------:R-:W-:Y:S01]  /*17b0*/  IMAD.SHL.U32 R220, R198.reuse, 0x40, RZ ;  /* 0x00000040c6dc7824 */ /* 0x040fe200078e00ff */
[----:B------:R-:W-:Y:S01]  /*17c0*/  SHF.L.U64.HI R221, R198, 0x6, R199 ;  /* 0x00000006c6dd7819 */ /* 0x000fe200000102c7 */
[----:B------:R-:W-:Y:S02]  /*17d0*/  IMAD.SHL.U32 R214, R212, 0x10, RZ ;  /* 0x00000010d4d67824 */ /* 0x000fe400078e00ff */
[-C--:B--2---:R-:W-:Y:S02]  /*17e0*/  IMAD R7, R25, R241.reuse, RZ ;  /* 0x000000f119077224 */ /* 0x084fe400078e02ff */
[----:B------:R-:W-:-:S04]  /*17f0*/  IMAD.WIDE.U32 R24, R24, R241, R16 ;  /* 0x000000f118187225 */ /* 0x000fc800078e0010 */
[----:B------:R-:W-:Y:S02]  /*1800*/  IMAD R16, R153, R14, RZ ;  /* 0x0000000e99107224 */ /* 0x000fe400078e02ff */
[----:B---3--:R-:W-:Y:S02]  /*1810*/  IMAD R11, R21, R239, RZ ;  /* 0x000000ef150b7224 */ /* 0x008fe400078e02ff */
[----:B------:R-:W-:Y:S01]  /*1820*/  IMAD.IADD R227, R29, 0x1, R16 ;  /* 0x000000011de37824 */ /* 0x000fe200078e0210 */
[----:B----4-:R-:W-:Y:S01]  /*1830*/  SHF.L.U64.HI R27, R18, 0x5, R19 ;  /* 0x00000005121b7819 */ /* 0x010fe20000010213 */
[----:B------:R-:W-:Y:S02]  /*1840*/  IMAD.IADD R25, R25, 0x1, R7 ;  /* 0x0000000119197824 */ /* 0x000fe400078e0207 */
[----:B------:R-:W-:Y:S01]  /*1850*/  IMAD.WIDE.U32 R16, R233, 0x40, R14 ;  /* 0x00000040e9107825 */ /* 0x000fe200078e000e */
[----:B------:R-:W-:-:S03]  /*1860*/  LEA R228, P0, R28, R22, 0x1 ;  /* 0x000000161ce47211 */ /* 0x000fc600078008ff */
[----:B------:R-:W-:Y:S02]  /*1870*/  IMAD.SHL.U32 R26, R18, 0x20, RZ ;  /* 0x00000020121a7824 */ /* 0x000fe400078e00ff */
[----:B------:R-:W-:Y:S02]  /*1880*/  IMAD R0, R20, R0, R11 ;  /* 0x0000000014007224 */ /* 0x000fe400078e020b */
[----:B------:R-:W-:Y:S01]  /*1890*/  IMAD.WIDE.U32 R20, R239, R20, R24 ;  /* 0x00000014ef147225 */ /* 0x000fe200078e0018 */
[----:B------:R-:W-:-:S03]  /*18a0*/  LEA.HI.X R227, R28, R23, R227, 0x1, P0 ;  /* 0x000000171ce37211 */ /* 0x000fc600000f0ce3 */
[----:B------:R-:W-:Y:S01]  /*18b0*/  IMAD.WIDE.U32 R26, R18, R16, R26 ;  /* 0x00000010121a7225 */ /* 0x000fe200078e001a */
[----:B------:R-:W-:-:S03]  /*18c0*/  IADD3 R23, PT, PT, R21, R0, RZ ;  /* 0x0000000015177210 */ /* 0x000fc60007ffe0ff */
[----:B------:R-:W-:Y:S02]  /*18d0*/  IMAD R7, R17, R18, RZ ;  /* 0x0000001211077224 */ /* 0x000fe400078e02ff */
[----:B------:R-:W-:Y:S02]  /*18e0*/  IMAD.MOV.U32 R22, RZ, RZ, R20 ;  /* 0x000000ffff167224 */ /* 0x000fe400078e0014 */
        /* <DEDUP_REMOVED lines=9> */
[----:B------:R-:W-:Y:S01]  /*1980*/  IADD3 R8, P0, PT, R16, R222, RZ ;  /* 0x000000de10087210 */ /* 0x000fe20007f1e0ff */
[----:B------:R-:W-:Y:S01]  /*1990*/  IMAD R0, R10, 0x2, R213 ;  /* 0x000000020a007824 */ /* 0x000fe200078e02d5 */
        /* <DEDUP_REMOVED lines=8> */
[----:B------:R1:W-:Y:S02]  /*1a20*/  LDGSTS.E.BYPASS.LTC128B.128 [R0], desc[UR4][R18.64] ;  /* 0x0000000012007fae */ /* 0x0003e4000b981a04 */
[----:B------:R-:W-:Y:S02]  /*1a30*/  IADD3.X R11, PT, PT, R9, R223, RZ, P0, !PT ;  /* 0x000000df090b7210 */ /* 0x000fe400007fe4ff */
        /* <DEDUP_REMOVED lines=9> */
[----:B------:R-:W-:Y:S04]  /*1ad0*/  LDGSTS.E.BYPASS.LTC128B.128 [R0+0x2000], desc[UR4][R8.64] ;  /* 0x0200000008007fae */ /* 0x000fe8000b981a04 */
        /* <DEDUP_REMOVED lines=8> */
[----:B------:R-:W-:-:S04]  /*1b60*/  IMAD R7, R199, R14, RZ ;  /* 0x0000000ec7077224 */ /* 0x000fc800078e02ff */
[----:B------:R-:W-:Y:S01]  /*1b70*/  IMAD.IADD R7, R231, 0x1, R7 ;  /* 0x00000001e7077824 */ /* 0x000fe200078e0207 */
[----:B------:R-:W-:-:S04]  /*1b80*/  LEA R231, P0, R230, R4, 0x1 ;  /* 0x00000004e6e77211 */ /* 0x000fc800078008ff */
[----:B------:R-:W-:Y:S02]  /*1b90*/  LEA.HI.X R230, R230, R5, R7, 0x1, P0 ;  /* 0x00000005e6e67211 */ /* 0x000fe400000f0c07 */
[----:B--2---:R-:W-:-:S05]  /*1ba0*/  IADD3 R10, P0, PT, R220, R231, RZ ;  /* 0x000000e7dc0a7210 */ /* 0x004fca0007f1e0ff */
[----:B------:R-:W-:Y:S01]  /*1bb0*/  IMAD.X R11, R221, 0x1, R230, P0 ;  /* 0x00000001dd0b7824 */ /* 0x000fe200000e06e6 */
[----:B------:R-:W-:-:S07]  /*1bc0*/  DEPBAR.LE SB0, 0x0 ;  /* 0x000080000000791a */ /* 0x000fce0000000000 */
[----:B------:R-:W-:Y:S05]  /*1bd0*/  WARPSYNC.ALL ;  /* 0x0000000000007948 */ /* 0x000fea0003800000 */
[-C--:B-1----:R-:W-:Y:S02]  /*1be0*/  IADD3 R18, P0, PT, R10, R220.reuse, RZ ;  /* 0x000000dc0a127210 */ /* 0x082fe40007f1e0ff */
[C---:B------:R-:W-:Y:S01]  /*1bf0*/  SHF.L.U32 R197, R212.reuse, 0x5, RZ ;  /* 0x00000005d4c57819 */ /* 0x040fe200000006ff */
[----:B------:R-:W-:Y:S02]  /*1c00*/  IMAD.SHL.U32 R154, R212, 0x4, RZ ;  /* 0x00000004d49a7824 */ /* 0x000fe400078e00ff */
[----:B------:R-:W-:Y:S01]  /*1c10*/  IMAD.X R19, R11, 0x1, R221, P0 ;  /* 0x000000010b137824 */ /* 0x000fe200000e06dd */
[----:B------:R-:W-:-:S02]  /*1c20*/  IADD3 R14, P0, PT, R18, R220, RZ ;  /* 0x000000dc120e7210 */ /* 0x000fc40007f1e0ff */
[----:B------:R-:W-:Y:S02]  /*1c30*/  LOP3.LUT R8, R214, 0x100, RZ, 0xc0, !PT ;  /* 0x00000100d6087812 */ /* 0x000fe400078ec0ff */
[----:B------:R-:W-:Y:S02]  /*1c40*/  LOP3.LUT R9, R197, 0xc0, RZ, 0xc0, !PT ;  /* 0x000000c0c5097812 */ /* 0x000fe400078ec0ff */
[----:B------:R-:W-:Y:S02]  /*1c50*/  SHF.R.U32.HI R215, RZ, 0x1, R212 ;  /* 0x00000001ffd77819 */ /* 0x000fe400000116d4 */
[----:B------:R-:W-:Y:S02]  /*1c60*/  IADD3.X R15, PT, PT, R19, R221, RZ, P0, !PT ;  /* 0x000000dd130f7210 */ /* 0x000fe400007fe4ff */
[----:B------:R-:W-:Y:S02]  /*1c70*/  IADD3 R12, P0, PT, R14, R220, RZ ;  /* 0x000000dc0e0c7210 */ /* 0x000fe40007f1e0ff */
[----:B------:R-:W-:-:S02]  /*1c80*/  LOP3.LUT R193, R154, 0x18, RZ, 0xc0, !PT ;  /* 0x000000189ac17812 */ /* 0x000fc400078ec0ff */
[----:B------:R-:W-:Y:S02]  /*1c90*/  LOP3.LUT R8, R8, 0x20, R197, 0xf8, !PT ;  /* 0x0000002008087812 */ /* 0x000fe400078ef8c5 */
[----:B------:R-:W-:Y:S02]  /*1ca0*/  LOP3.LUT R9, R9, 0x8, R212, 0xf8, !PT ;  /* 0x0000000809097812 */ /* 0x000fe400078ef8d4 */
[----:B------:R-:W-:Y:S01]  /*1cb0*/  LOP3.LUT R6, R215, 0x8, RZ, 0xc0, !PT ;  /* 0x00000008d7067812 */ /* 0x000fe200078ec0ff */
[----:B------:R-:W-:Y:S01]  /*1cc0*/  IMAD.X R13, R15, 0x1, R221, P0 ;  /* 0x000000010f0d7824 */ /* 0x000fe200000e06dd */
[----:B------:R-:W-:Y:S01]  /*1cd0*/  LOP3.LUT R4, R8, R9, R193, 0xf6, !PT ;  /* 0x0000000908047212 */ /* 0x000fe200078ef6c1 */
[----:B------:R-:W-:Y:S01]  /*1ce0*/  IMAD.MOV.U32 R8, RZ, RZ, R231 ;  /* 0x000000ffff087224 */ /* 0x000fe200078e00e7 */
[----:B------:R-:W-:Y:S01]  /*1cf0*/  LOP3.LUT R6, R6, 0xc0, R197, 0xf8, !PT ;  /* 0x000000c006067812 */ /* 0x000fe200078ef8c5 */
[----:B------:R-:W-:Y:S01]  /*1d00*/  IMAD.MOV.U32 R9, RZ, RZ, R230 ;  /* 0x000000ffff097224 */ /* 0x000fe200078e00e6 */
[----:B------:R-:W-:Y:S01]  /*1d10*/  BAR.SYNC.DEFER_BLOCKING 0x0 ;  /* 0x0000000000007b1d */ /* 0x000fe20000010000 */
[----:B------:R-:W-:-:S02]  /*1d20*/  IADD3 R16, P0, PT, R12, R220, RZ ;  /* 0x000000dc0c107210 */ /* 0x000fc40007f1e0ff */
[----:B------:R-:W-:Y:S02]  /*1d30*/  LOP3.LUT R214, R214, 0x3e00, RZ, 0xc0, !PT ;  /* 0x00003e00d6d67812 */ /* 0x000fe400078ec0ff */
[----:B------:R-:W-:Y:S01]  /*1d40*/  LOP3.LUT R193, R6, R193, RZ, 0x3c, !PT ;  /* 0x000000c106c17212 */ /* 0x000fe200078e3cff */
[----:B------:R-:W-:Y:S01]  /*1d50*/  IMAD.X R17, R13, 0x1, R221, P0 ;  /* 0x000000010d117824 */ /* 0x000fe200000e06dd */
[----:B------:R-:W-:-:S04]  /*1d60*/  LOP3.LUT R6, R214, 0x20, R197, 0xf8, !PT ;  /* 0x00000020d6067812 */ /* 0x000fc800078ef8c5 */
[----:B------:R-:W-:-:S04]  /*1d70*/  LOP3.LUT R6, R6, 0x100, R197, 0xf8, !PT ;  /* 0x0000010006067812 */ /* 0x000fc800078ef8c5 */
[----:B------:R-:W-:Y:S01]  /*1d80*/  LOP3.LUT R6, R6, R193, RZ, 0xfc, !PT ;  /* 0x000000c106067212 */ /* 0x000fe200078efcff */
[----:B------:R-:W-:Y:S01]  /*1d90*/  @!PT LDS RZ, [RZ] ;  /* 0x00000000fffff984 */ /* 0x000fe20000000800 */
[----:B------:R-:W-:Y:S01]  /*1da0*/  @!PT LDS RZ, [RZ] ;  /* 0x00000000fffff984 */ /* 0x000fe20000000800 */
[----:B------:R-:W-:Y:S01]  /*1db0*/  @!PT LDS RZ, [RZ] ;  /* 0x00000000fffff984 */ /* 0x000fe20000000800 */
[----:B------:R1:W-:Y:S04]  /*1dc0*/  LDGSTS.E.BYPASS.LTC128B.128 [R0+0x5000], desc[UR4][R8.64] ;  /* 0x0500000008007fae */ /* 0x0003e8000b981a04 */
[----:B------:R2:W-:Y:S01]  /*1dd0*/  LDGSTS.E.BYPASS.LTC128B.128 [R0+0x5800], desc[UR4][R10.64] ;  /* 0x058000000a007fae */ /* 0x0005e2000b981a04 */
[--C-:B------:R-:W-:Y:S02]  /*1de0*/  IMAD R41, R4, 0x2, R213.reuse ;  /* 0x0000000204297824 */ /* 0x100fe400078e02d5 */
[----:B------:R-:W-:Y:S01]  /*1df0*/  IMAD R43, R6, 0x2, R213 ;  /* 0x00000002062b7824 */ /* 0x000fe200078e02d5 */
[----:B------:R-:W-:Y:S04]  /*1e00*/  LDGSTS.E.BYPASS.LTC128B.128 [R0+0x6000], desc[UR4][R18.64] ;  /* 0x0600000012007fae */ /* 0x000fe8000b981a04 */
[----:B------:R-:W-:Y:S04]  /*1e10*/  LDGSTS.E.BYPASS.LTC128B.128 [R0+0x6800], desc[UR4][R14.64] ;  /* 0x068000000e007fae */ /* 0x000fe8000b981a04 */
[----:B------:R3:W-:Y:S04]  /*1e20*/  LDGSTS.E.BYPASS.LTC128B.128 [R0+0x7000], desc[UR4][R12.64] ;  /* 0x070000000c007fae */ /* 0x0007e8000b981a04 */
[----:B------:R4:W-:Y:S01]  /*1e30*/  LDGSTS.E.BYPASS.LTC128B.128 [R0+0x7800], desc[UR4][R16.64] ;  /* 0x0780000010007fae */ /* 0x0009e2000b981a04 */
[----:B-1----:R-:W-:-:S05]  /*1e40*/  IADD3 R8, P0, PT, R16, R220, RZ ;  /* 0x000000dc10087210 */ /* 0x002fca0007f1e0ff */
[----:B------:R-:W-:Y:S01]  /*1e50*/  IMAD.X R9, R17, 0x1, R221, P0 ;  /* 0x0000000111097824 */ /* 0x000fe200000e06dd */
[----:B--2---:R-:W-:-:S04]  /*1e60*/  IADD3 R10, P0, PT, R8, R220, RZ ;  /* 0x000000dc080a7210 */ /* 0x004fc80007f1e0ff */
[----:B------:R-:W-:Y:S01]  /*1e70*/  LDGSTS.E.BYPASS.LTC128B.128 [R0+0x8000], desc[UR4][R8.64] ;  /* 0x0800000008007fae */ /* 0x000fe2000b981a04 */
[----:B------:R-:W-:-:S05]  /*1e80*/  IMAD.X R11, R9, 0x1, R221, P0 ;  /* 0x00000001090b7824 */ /* 0x000fca00000e06dd */
[----:B------:R1:W-:Y:S04]  /*1e90*/  LDGSTS.E.BYPASS.LTC128B.128 [R0+0x8800], desc[UR4][R10.64] ;  /* 0x088000000a007fae */ /* 0x0003e8000b981a04 */
[----:B------:R-:W-:Y:S04]  /*1ea0*/  LDSM.16.M88.4 R36, [R43] ;  /* 0x000000002b24783b */ /* 0x000fe80000000200 */
[----:B---3--:R-:W4:Y:S01]  /*1eb0*/  LDSM.16.M88.4 R12, [R41+0x1800] ;  /* 0x00180000290c783b */ /* 0x008f220000000200 */
[----:B------:R-:W-:Y:S02]  /*1ec0*/  LOP3.LUT P0, RZ, R212, 0x4, RZ, 0xc0, !PT ;  /* 0x00000004d4ff7812 */ /* 0x000fe4000780c0ff */
[----:B------:R-:W-:Y:S01]  /*1ed0*/  MOV R192, 0x20 ;  /* 0x0000002000c07802 */ /* 0x000fe20000000f00 */
[----:B------:R-:W2:Y:S04]  /*1ee0*/  LDSM.16.M88.4 R28, [R41+0x1000] ;  /* 0x00100000291c783b */ /* 0x000ea80000000200 */
[----:B------:R-:W3:Y:S01]  /*1ef0*/  LDSM.16.M88.4 R20, [R41+0x1400] ;  /* 0x001400002914783b */ /* 0x000ee20000000200 */
[----:B------:R-:W-:-:S03]  /*1f00*/  SEL R192, R192, 0xffffffe0, !P0 ;  /* 0xffffffe0c0c07807 */ /* 0x000fc60004000000 */
[----:B------:R-:W-:Y:S02]  /*1f10*/  LDSM.16.M88.4 R4, [R41+0x1c00] ;  /* 0x001c00002904783b */ /* 0x000fe40000000200 */
[C---:B------:R-:W-:Y:S02]  /*1f20*/  IMAD.IADD R184, R192.reuse, 0x1, R43 ;  /* 0x00000001c0b87824 */ /* 0x040fe400078e022b */
[----:B------:R-:W-:Y:S01]  /*1f30*/  IMAD.IADD R196, R192, 0x1, R41 ;  /* 0x00000001c0c47824 */ /* 0x000fe200078e0229 */
[----:B------:R-:W-:Y:S04]  /*1f40*/  LDSM.16.M88.4 R124, [R41+0x2000] ;  /* 0x00200000297c783b */ /* 0x000fe80000000200 */
[----:B------:R-:W-:Y:S04]  /*1f50*/  LDSM.16.M88.4 R184, [R184] ;  /* 0x00000000b8b8783b */ /* 0x000fe80000000200 */
[----:B------:R-:W5:Y:S04]  /*1f60*/  LDSM.16.M88.4 R132, [R196+0x1800] ;  /* 0x00180000c484783b */ /* 0x000f680000000200 */
        /* <DEDUP_REMOVED lines=22> */
[C---:B---3--:R-:W-:Y:S03]  /*20d0*/  HMMA.16816.F32 R24, R36.reuse, R20, RZ ;  /* 0x000000142418723c */ /* 0x048fe600000018ff */
[----:B------:R-:W-:Y:S04]  /*20e0*/  LDSM.16.M88.4 R160, [R196+0x3400] ;  /* 0x00340000c4a0783b */ /* 0x000fe80000000200 */
[----:B------:R-:W-:Y:S01]  /*20f0*/  LDSM.16.M88.4 R156, [R196+0x3800] ;  /* 0x00380000c49c783b */ /* 0x000fe20000000200 */
[C---:B------:R-:W-:Y:S03]  /*2100*/  HMMA.16816.F32 R28, R36.reuse, R30, RZ ;  /* 0x0000001e241c723c */ /* 0x040fe600000018ff */
[----:B------:R-:W-:Y:S04]  /*2110*/  LDSM.16.M88.4 R148, [R196+0x3c00] ;  /* 0x003c0000c494783b */ /* 0x000fe80000000200 */
[----:B------:R-:W0:Y:S01]  /*2120*/  LDGDEPBAR ;  /* 0x00000000000079af */ /* 0x000e220000000000 */
[----:B------:R-:W-:Y:S08]  /*2130*/  HMMA.16816.F32 R20, R36, R22, RZ ;  /* 0x000000162414723c */ /* 0x000ff000000018ff */
[C---:B-----5:R-:W-:Y:S08]  /*2140*/  HMMA.16816.F32 R16, R184.reuse, R132, R16 ;  /* 0x00000084b810723c */ /* 0x060ff00000001810 */
        /* <DEDUP_REMOVED lines=35> */
[----:B------:R-:W-:Y:S01]  /*2380*/  VIADD R235, R155, 0xffffffff ;  /* 0xffffffff9beb7836 */ /* 0x000fe20000000000 */
[----:B------:R-:W-:-:S04]  /*2390*/  DEPBAR.LE SB0, 0x0 ;  /* 0x000080000000791a */ /* 0x000fc80000000000 */
[----:B------:R-:W-:Y:S01]  /*23a0*/  ISETP.GT.AND P0, PT, R235, R226, PT ;  /* 0x000000e2eb00720c */ /* 0x000fe20003f04270 */
[----:B--2---:R-:W-:Y:S01]  /*23b0*/  HMMA.16816.F32 R40, R184, R132, R40 ;  /* 0x00000084b828723c */ /* 0x004fe20000001828 */
[----:B------:R-:W-:Y:S01]  /*23c0*/  LOP3.LUT R132, R197, 0x100, RZ, 0xc0, !PT ;  /* 0x00000100c5847812 */ /* 0x000fe200078ec0ff */
[----:B------:R-:W-:Y:S03]  /*23d0*/  BSSY.RECONVERGENT B1, `(.L_x_3299) ;  /* 0x0000088000017945 */ /* 0x000fe60003800200 */
[----:B------:R-:W-:-:S03]  /*23e0*/  LOP3.LUT R132, R132, 0x20, R197, 0xf8, !PT ;  /* 0x0000002084847812 */ /* 0x000fc600078ef8c5 */
[----:B------:R-:W-:Y:S01]  /*23f0*/  HMMA.16816.F32 R8, R184, R188, R8 ;  /* 0x000000bcb808723c */ /* 0x000fe20000001808 */
[----:B------:R-:W-:Y:S01]  /*2400*/  LOP3.LUT R132, R132, R193, RZ, 0xfc, !PT ;  /* 0x000000c184847212 */ /* 0x000fe200078efcff */
[C---:B------:R-:W-:Y:S01]  /*2410*/  IMAD.SHL.U32 R224, R152.reuse, 0x20, RZ ;  /* 0x0000002098e07824 */ /* 0x040fe200078e00ff */
[----:B------:R-:W-:-:S05]  /*2420*/  SHF.L.U64.HI R225, R152, 0x5, R153 ;  /* 0x0000000598e17819 */ /* 0x000fca0000010299 */
        /* <DEDUP_REMOVED lines=41> */
.L_x_3302:
        /* <DEDUP_REMOVED lines=61> */
.L_x_3303:
[----:B------:R-:W-:Y:S05]  /*2a90*/  BSYNC.RECONVERGENT B0 ;  /* 0x0000000000007941 */ /* 0x000fea0003800200 */
.L_x_3301:
        /* <DEDUP_REMOVED lines=27> */
.L_x_3300:
[----:B------:R-:W-:Y:S05]  /*2c50*/  BSYNC.RECONVERGENT B1 ;  /* 0x0000000000017941 */ /* 0x000fea0003800200 */
.L_x_3299:
[----:B-1----:R-:W2:Y:S01]  /*2c60*/  LD.E R145, desc[UR4][R2.64+0xdc] ;  /* 0x0000dc0402917980 */ /* 0x002ea2000c101900 */
[----:B------:R-:W-:Y:S02]  /*2c70*/  FMNMX3.FTZ R134, R34, R35, R30, !PT ;  /* 0x0000002322867276 */ /* 0x000fe4000781001e */
[----:B------:R-:W-:Y:S02]  /*2c80*/  LEA R163, R132, R213, 0x1 ;  /* 0x000000d584a37211 */ /* 0x000fe400078e08ff */
[----:B------:R-:W-:Y:S02]  /*2c90*/  FMNMX3.FTZ R134, R134, R31, R26, !PT ;  /* 0x0000001f86867276 */ /* 0x000fe4000781001a */
[----:B------:R-:W-:Y:S02]  /*2ca0*/  IADD3 R165, PT, PT, R192, R163, RZ ;  /* 0x000000a3c0a57210 */ /* 0x000fe40007ffe0ff */
        /* <DEDUP_REMOVED lines=165> */
[----:B------:R-:W-:-:S03]  /*3700*/  ISETP.GE.AND P0, PT, R155, R226, PT ;  /* 0x000000e29b00720c */ /* 0x000fc60003f06270 */
        /* <DEDUP_REMOVED lines=461> */
[----:B------:R-:W-:-:S12]  /*53e0*/  IMAD.MOV.U32 R151, RZ, RZ, R148 ;  /* 0x000000ffff977224 */ /* 0x000fd800078e0094 */
.L_x_3311:
        /* <DEDUP_REMOVED lines=78> */
.L_x_3306:
[----:B------:R-:W-:Y:S05]  /*58d0*/  BSYNC.RECONVERGENT B0 ;  /* 0x0000000000007941 */ /* 0x000fea0003800200 */
.L_x_3305:
[----:B------:R-:W1:Y:S01]  /*58e0*/  S2UR UR6, SR_CgaCtaId ;  /* 0x00000000000679c3 */ /* 0x000e620000008800 */
[C---:B------:R-:W-:Y:S01]  /*58f0*/  IMAD.SHL.U32 R237, R212.reuse, 0x8, RZ ;  /* 0x00000008d4ed7824 */ /* 0x040fe200078e00ff */
[----:B------:R-:W-:Y:S01]  /*5900*/  LOP3.LUT R236, R212, 0x18, RZ, 0xc0, !PT ;  /* 0x00000018d4ec7812 */ /* 0x000fe200078ec0ff */
[----:B------:R-:W-:Y:S01]  /*5910*/  UMOV UR7, 0x400 ;  /* 0x0000040000077882 */ /* 0x000fe20000000000 */
[----:B------:R-:W-:Y:S01]  /*5920*/  IADD3 R106, P0, PT, R218, R231, RZ ;  /* 0x000000e7da6a7210 */ /* 0x000fe20007f1e0ff */
[----:B------:R-:W-:Y:S01]  /*5930*/  IMAD.MOV.U32 R116, RZ, RZ, R231 ;  /* 0x000000ffff747224 */ /* 0x000fe200078e00e7 */
[C---:B------:R-:W-:Y:S01]  /*5940*/  LOP3.LUT R105, R237.reuse, 0xc0, RZ, 0xc0, !PT ;  /* 0x000000c0ed697812 */ /* 0x040fe200078ec0ff */
[--C-:B------:R-:W-:Y:S01]  /*5950*/  IMAD.MOV.U32 R117, RZ, RZ, R230.reuse ;  /* 0x000000ffff757224 */ /* 0x100fe200078e00e6 */
[----:B------:R-:W-:Y:S01]  /*5960*/  LOP3.LUT R107, R237, 0x18, RZ, 0xc0, !PT ;  /* 0x00000018ed6b7812 */ /* 0x000fe200078ec0ff */
[C---:B------:R-:W-:Y:S01]  /*5970*/  IMAD.SHL.U32 R214, R212.reuse, 0x10, RZ ;  /* 0x00000010d4d67824 */ /* 0x040fe200078e00ff */
[----:B------:R-:W-:Y:S01]  /*5980*/  LOP3.LUT R236, R105, R236, RZ, 0xfc, !PT ;  /* 0x000000ec69ec7212 */ /* 0x000fe200078efcff */
[C---:B------:R-:W-:Y:S01]  /*5990*/  IMAD.SHL.U32 R217, R212.reuse, 0x20, RZ ;  /* 0x00000020d4d97824 */ /* 0x040fe200078e00ff */
[----:B------:R-:W-:Y:S01]  /*59a0*/  LOP3.LUT R105, R237, 0x1f20, RZ, 0xc0, !PT ;  /* 0x00001f20ed697812 */ /* 0x000fe200078ec0ff */
[----:B------:R-:W-:Y:S01]  /*59b0*/  IMAD.SHL.U32 R154, R212, 0x4, RZ ;  /* 0x00000004d49a7824 */ /* 0x000fe200078e00ff */
[----:B------:R-:W-:Y:S01]  /*59c0*/  LOP3.LUT R104, R236, R107, RZ, 0x3c, !PT ;  /* 0x0000006bec687212 */ /* 0x000fe200078e3cff */
[----:B------:R-:W-:Y:S01]  /*59d0*/  IMAD.X R107, R219, 0x1, R230, P0 ;  /* 0x00000001db6b7824 */ /* 0x000fe200000e06e6 */
[----:B------:R-:W-:Y:S01]  /*59e0*/  IADD3 R112, P0, PT, R106, R220, RZ ;  /* 0x000000dc6a707210 */ /* 0x000fe20007f1e0ff */
[----:B------:R-:W-:Y:S01]  /*59f0*/  VIADD R235, R235, 0xffffffff ;  /* 0xffffffffebeb7836 */ /* 0x000fe20000000000 */
[----:B------:R-:W-:Y:S01]  /*5a00*/  LOP3.LUT R104, R105, R104, RZ, 0xfc, !PT ;  /* 0x0000006869687212 */ /* 0x000fe200078efcff */
[----:B------:R-:W-:Y:S01]  /*5a10*/  BSSY.RECONVERGENT B1, `(.L_x_3307) ;  /* 0x00000ff000017945 */ /* 0x000fe20003800200 */
[----:B------:R-:W-:Y:S01]  /*5a20*/  LOP3.LUT R148, R212, 0x8, RZ, 0xc0, !PT ;  /* 0x00000008d4947812 */ /* 0x000fe200078ec0ff */
[--C-:B------:R-:W-:Y:S01]  /*5a30*/  IMAD.X R113, R107, 0x1, R221.reuse, P0 ;  /* 0x000000016b717824 */ /* 0x100fe200000e06dd */
[-C--:B------:R-:W-:Y:S01]  /*5a40*/  IADD3 R114, P0, PT, R112, R220.reuse, RZ ;  /* 0x000000dc70727210 */ /* 0x080fe20007f1e0ff */
[----:B-1----:R-:W-:Y:S01]  /*5a50*/  ULEA UR6, UR6, UR7, 0x18 ;  /* 0x0000000706067291 */ /* 0x002fe2000f8ec0ff */
[----:B------:R-:W-:Y:S03]  /*5a60*/  LOP3.LUT R0, R214, 0x100, RZ, 0xc0, !PT ;  /* 0x00000100d6007812 */ /* 0x000fe600078ec0ff */
[--C-:B------:R-:W-:Y:S01]  /*5a70*/  IMAD.X R115, R113, 0x1, R221.reuse, P0 ;  /* 0x0000000171737824 */ /* 0x100fe200000e06dd */
[-C--:B------:R-:W-:Y:S01]  /*5a80*/  IADD3 R110, P0, PT, R114, R220.reuse, RZ ;  /* 0x000000dc726e7210 */ /* 0x080fe20007f1e0ff */
[----:B------:R-:W-:Y:S01]  /*5a90*/  IMAD.U32 R213, RZ, RZ, UR6 ;  /* 0x00000006ffd57e24 */ /* 0x000fe2000f8e00ff */
[----:B------:R-:W-:Y:S03]  /*5aa0*/  SHF.R.U32.HI R215, RZ, 0x1, R212 ;  /* 0x00000001ffd77819 */ /* 0x000fe600000116d4 */
[----:B------:R-:W-:Y:S01]  /*5ab0*/  IMAD.X R111, R115, 0x1, R221, P0 ;  /* 0x00000001736f7824 */ /* 0x000fe200000e06dd */
[-C--:B------:R-:W-:Y:S01]  /*5ac0*/  IADD3 R108, P0, PT, R110, R220.reuse, RZ ;  /* 0x000000dc6e6c7210 */ /* 0x080fe20007f1e0ff */
[----:B------:R-:W-:Y:S01]  /*5ad0*/  IMAD R155, R104, 0x2, R213 ;  /* 0x00000002689b7824 */ /* 0x000fe200078e02d5 */
[----:B------:R-:W-:Y:S02]  /*5ae0*/  LOP3.LUT R148, R148, 0xc0, R217, 0xf8, !PT ;  /* 0x000000c094947812 */ /* 0x000fe400078ef8d9 */
[----:B------:R-:W-:Y:S01]  /*5af0*/  LOP3.LUT R149, R154, 0x18, RZ, 0xc0, !PT ;  /* 0x000000189a957812 */ /* 0x000fe200078ec0ff */
[----:B------:R-:W-:Y:S01]  /*5b00*/  IMAD.X R109, R111, 0x1, R221, P0 ;  /* 0x000000016f6d7824 */ /* 0x000fe200000e06dd */
[----:B------:R-:W-:Y:S01]  /*5b10*/  @!PT LDS RZ, [RZ] ;  /* 0x00000000fffff984 */ /* 0x000fe20000000800 */
[----:B------:R-:W-:Y:S01]  /*5b20*/  @!PT LDS RZ, [RZ] ;  /* 0x00000000fffff984 */ /* 0x000fe20000000800 */
[----:B------:R-:W-:Y:S01]  /*5b30*/  @!PT LDS RZ, [RZ] ;  /* 0x00000000fffff984 */ /* 0x000fe20000000800 */
[----:B------:R-:W-:Y:S01]  /*5b40*/  LDGSTS.E.BYPASS.LTC128B.128 [R155+0x5000], desc[UR4][R116.64] ;  /* 0x05000000749b7fae */ /* 0x000fe2000b981a04 */
[----:B------:R-:W-:Y:S02]  /*5b50*/  LOP3.LUT R0, R0, 0x20, R217, 0xf8, !PT ;  /* 0x0000002000007812 */ /* 0x000fe400078ef8d9 */
        /* <DEDUP_REMOVED lines=8> */
[----:B------:R-:W-:Y:S01]  /*5be0*/  LOP3.LUT R0, R214, 0x20, R217, 0xf8, !PT ;  /* 0x00000020d6007812 */ /* 0x000fe200078ef8d9 */
[----:B------:R-:W-:Y:S01]  /*5bf0*/  IMAD.X R105, R109, 0x1, R221, P0 ;  /* 0x000000016d697824 */ /* 0x000fe200000e06dd */
[----:B------:R-:W-:Y:S02]  /*5c00*/  LOP3.LUT R216, R216, R149, RZ, 0x3c, !PT ;  /* 0x00000095d8d87212 */ /* 0x000fe400078e3cff */
[----:B------:R-:W-:Y:S01]  /*5c10*/  LDGSTS.E.BYPASS.LTC128B.128 [R155+0x7000], desc[UR4][R110.64] ;  /* 0x070000006e9b7fae */ /* 0x000fe2000b981a04 */
[----:B------:R-:W-:Y:S01]  /*5c20*/  LOP3.LUT R149, R0, 0x100, R217, 0xf8, !PT ;  /* 0x0000010000957812 */ /* 0x000fe200078ef8d9 */
[--C-:B------:R-:W-:Y:S01]  /*5c30*/  IMAD R148, R148, 0x2, R213.reuse ;  /* 0x0000000294947824 */ /* 0x100fe200078e02d5 */
[----:B------:R-:W-:Y:S02]  /*5c40*/  ISETP.GT.AND P2, PT, R235, R226, PT ;  /* 0x000000e2eb00720c */ /* 0x000fe40003f44270 */
        /* <DEDUP_REMOVED lines=191> */
.L_x_3310:
[----:B------:R-:W-:Y:S05]  /*6840*/  BSYNC.RECONVERGENT B0 ;  /* 0x0000000000007941 */ /* 0x000fea0003800200 */
.L_x_3309:
        /* <DEDUP_REMOVED lines=27> */
.L_x_3308:
[----:B------:R-:W-:Y:S05]  /*6a00*/  BSYNC.RECONVERGENT B1 ;  /* 0x0000000000017941 */ /* 0x000fea0003800200 */
.L_x_3307:
        /* <DEDUP_REMOVED lines=268> */
[----:B------:R-:W-:Y:S02]  /*7ad0*/  ISETP.GT.AND P0, PT, R235, R226, PT ;  /* 0x000000e2eb00720c */ /* 0x000fe40003f04270 */
        /* <DEDUP_REMOVED lines=387> */
.L_x_3304:
        /* <DEDUP_REMOVED lines=11> */
.L_x_3319:
[----:B------:R-:W-:Y:S01]  /*93c0*/  FSETP.NE.FTZ.AND P1, PT, R12, RZ, PT ;  /* 0x000000ff0c00720b */ /* 0x000fe20003f35000 */
[----:B----4-:R-:W-:Y:S01]  /*93d0*/  FADD.FTZ R8, R10, R11 ;  /* 0x0000000b0a087221 */ /* 0x010fe20000010000 */
[----:B------:R-:W2:Y:S01]  /*93e0*/  MUFU.RCP R7, R12 ;  /* 0x0000000c00077308 */ /* 0x000ea20000001000 */
[----:B------:R-:W-:Y:S01]  /*93f0*/  MOV R20, 0xff800000 ;  /* 0xff80000000147802 */ /* 0x000fe20000000f00 */
[----:B------:R-:W-:Y:S05]  /*9400*/  WARPSYNC.ALL ;  /* 0x0000000000007948 */ /* 0x000fea0003800000 */
[----:B------:R-:W-:Y:S01]  /*9410*/  FSETP.NE.FTZ.AND P0, PT, R8, RZ, PT ;  /* 0x000000ff0800720b */ /* 0x000fe20003f15000 */
[----:B------:R-:W4:Y:S01]  /*9420*/  MUFU.RCP R4, R8 ;  /* 0x0000000800047308 */ /* 0x000f220000001000 */
[----:B------:R-:W-:-:S02]  /*9430*/  SHF.L.U32 R9, R212, 0x1, RZ ;  /* 0x00000001d4097819 */ /* 0x000fc400000006ff */
[----:B------:R-:W-:Y:S02]  /*9440*/  MOV R21, 0xff800000 ;  /* 0xff80000000157802 */ /* 0x000fe40000000f00 */
[----:B------:R-:W-:-:S03]  /*9450*/  LOP3.LUT R214, R214, 0x6, R9, 0xf8, !PT ;  /* 0x00000006d6d67812 */ /* 0x000fc600078ef809 */
[----:B------:R-:W1:Y:S01]  /*9460*/  @P1 MUFU.LG2 R6, R12 ;  /* 0x0000000c00061308 */ /* 0x000e620000000c00 */
[----:B--2---:R-:W-:-:S05]  /*9470*/  FSEL R7, R7, 1, P1 ;  /* 0x3f80000007077808 */ /* 0x004fca0000800000 */
        /* <DEDUP_REMOVED lines=9> */
[----:B------:R-:W-:Y:S01]  /*9510*/  LOP3.LUT R7, R214, 0x20, R237, 0xf8, !PT ;  /* 0x00000020d6077812 */ /* 0x000fe200078ef8ed */
[----:B------:R-:W-:Y:S01]  /*9520*/  FMUL.FTZ R146, R4, R146 ;  /* 0x0000009204927220 */ /* 0x000fe20000410000 */
[----:B-1----:R-:W-:Y:S01]  /*9530*/  @P1 FMUL.FTZ R6, R6, 0.69314718246459960938 ;  /* 0x3f31721806061820 */ /* 0x002fe20000410000 */
[C---:B------:R-:W-:Y:S01]  /*9540*/  FMUL.FTZ R147, R4.reuse, R147 ;  /* 0x0000009304937220 */ /* 0x040fe20000410000 */
[C---:B------:R-:W-:Y:S01]  /*9550*/  FMUL.FTZ R142, R4.reuse, R142 ;  /* 0x0000008e048e7220 */ /* 0x040fe20000410000 */
[C---:B------:R-:W-:Y:S01]  /*9560*/  FMUL.FTZ R143, R4.reuse, R143 ;  /* 0x0000008f048f7220 */ /* 0x040fe20000410000 */
[----:B-----5:R-:W-:Y:S01]  /*9570*/  @P1 FFMA.FTZ R20, R5, R148, R6 ;  /* 0x0000009405141223 */ /* 0x020fe20000010006 */
[C---:B------:R-:W-:Y:S01]  /*9580*/  FMUL.FTZ R138, R4.reuse, R138 ;  /* 0x0000008a048a7220 */ /* 0x040fe20000410000 */
[----:B------:R-:W1:Y:S01]  /*9590*/  @P0 MUFU.LG2 R6, R8 ;  /* 0x0000000800060308 */ /* 0x000e620000000c00 */
[C---:B------:R-:W-:Y:S01]  /*95a0*/  FMUL.FTZ R139, R4.reuse, R139 ;  /* 0x0000008b048b7220 */ /* 0x040fe20000410000 */
[C---:B------:R-:W-:Y:S01]  /*95b0*/  FMUL.FTZ R134, R4.reuse, R134 ;  /* 0x0000008604867220 */ /* 0x040fe20000410000 */
[----:B------:R-:W-:Y:S01]  /*95c0*/  FMUL.FTZ R135, R4, R135 ;  /* 0x0000008704877220 */ /* 0x000fe20000410000 */
[----:B------:R-:W-:Y:S01]  /*95d0*/  LOP3.LUT R236, R7, R236, RZ, 0xfc, !PT ;  /* 0x000000ec07ec7212 */ /* 0x000fe200078efcff */
[----:B-1----:R-:W-:-:S04]  /*95e0*/  @P0 FMUL.FTZ R6, R6, 0.69314718246459960938 ;  /* 0x3f31721806060820 */ /* 0x002fc80000410000 */
[----:B------:R-:W-:Y:S01]  /*95f0*/  @P0 FFMA.FTZ R21, R5, R0, R6 ;  /* 0x0000000005150223 */ /* 0x000fe20000010006 */
[----:B------:R-:W-:Y:S01]  /*9600*/  SHF.R.U32.HI R0, RZ, 0x2, R212 ;  /* 0x00000002ff007819 */ /* 0x000fe200000116d4 */
[----:B------:R-:W-:Y:S01]  /*9610*/  BAR.SYNC.DEFER_BLOCKING 0x0 ;  /* 0x0000000000007b1d */ /* 0x000fe20000010000 */
[C---:B------:R-:W-:Y:S01]  /*9620*/  LOP3.LUT R4, R237.reuse, 0x80, RZ, 0xc0, !PT ;  /* 0x00000080ed047812 */ /* 0x040fe200078ec0ff */
[----:B------:R-:W-:Y:S01]  /*9630*/  IMAD R5, R236, 0x4, R213 ;  /* 0x00000004ec057824 */ /* 0x000fe200078e02d5 */
[----:B------:R-:W-:-:S03]  /*9640*/  LOP3.LUT R6, R237, 0x40, RZ, 0xc0, !PT ;  /* 0x00000040ed067812 */ /* 0x000fc600078ec0ff */
[C---:B------:R-:W-:Y:S02]  /*9650*/  IMAD.IADD R7, R5.reuse, 0x1, -R4 ;  /* 0x0000000105077824 */ /* 0x040fe400078e0a04 */
[--C-:B------:R-:W-:Y:S02]  /*9660*/  IMAD.IADD R4, R5, 0x1, -R6.reuse ;  /* 0x0000000105047824 */ /* 0x100fe400078e0a06 */
[----:B------:R-:W-:Y:S01]  /*9670*/  IMAD.IADD R6, R7, 0x1, -R6 ;  /* 0x0000000107067824 */ /* 0x000fe200078e0a06 */
[----:B------:R-:W-:Y:S04]  /*9680*/  STS.64 [R5], R144 ;  /* 0x0000009005007388 */ /* 0x000fe80000000a00 */
[----:B------:R1:W-:Y:S04]  /*9690*/  STS.64 [R5+0x400], R146 ;  /* 0x0004009205007388 */ /* 0x0003e80000000a00 */
[----:B------:R-:W-:Y:S04]  /*96a0*/  STS.64 [R4+0x20], R140 ;  /* 0x0000208c04007388 */ /* 0x000fe80000000a00 */
[----:B------:R2:W-:Y:S04]  /*96b0*/  STS.64 [R4+0x420], R142 ;  /* 0x0004208e04007388 */ /* 0x0005e80000000a00 */
[----:B------:R4:W-:Y:S04]  /*96c0*/  STS.64 [R7+0x40], R136 ;  /* 0x0000408807007388 */ /* 0x0009e80000000a00 */
[----:B------:R4:W-:Y:S04]  /*96d0*/  STS.64 [R7+0x440], R138 ;  /* 0x0004408a07007388 */ /* 0x0009e80000000a00 */
[----:B------:R4:W-:Y:S04]  /*96e0*/  STS.64 [R6+0x60], R132 ;  /* 0x0000608406007388 */ /* 0x0009e80000000a00 */
[----:B------:R4:W-:Y:S04]  /*96f0*/  STS.64 [R6+0x460], R134 ;  /* 0x0004608606007388 */ /* 0x0009e80000000a00 */
[----:B------:R-:W4:Y:S04]  /*9700*/  LD.E.64 R22, desc[UR4][R2.64+0xb0] ;  /* 0x0000b00402167980 */ /* 0x000f28000c101b00 */
[----:B------:R-:W4:Y:S04]  /*9710*/  LD.E R26, desc[UR4][R2.64+0x60] ;  /* 0x00006004021a7980 */ /* 0x000f28000c101900 */
[----:B------:R-:W4:Y:S04]  /*9720*/  LD.E R24, desc[UR4][R2.64+0xcc] ;  /* 0x0000cc0402187980 */ /* 0x000f28000c101900 */
[----:B------:R-:W4:Y:S04]  /*9730*/  LD.E.64 R28, desc[UR4][R2.64+0x78] ;  /* 0x00007804021c7980 */ /* 0x000f28000c101b00 */
[----:B------:R3:W5:Y:S01]  /*9740*/  LD.E.64 R30, desc[UR4][R2.64+0xa8] ;  /* 0x0000a804021e7980 */ /* 0x000762000c101b00 */
[----:B------:R-:W-:Y:S01]  /*9750*/  LOP3.LUT R8, R154, 0xd8, RZ, 0xc0, !PT ;  /* 0x000000d89a087812 */ /* 0x000fe200078ec0ff */
[----:B------:R-:W-:Y:S01]  /*9760*/  IMAD.SHL.U32 R233, R233, 0x40, RZ ;  /* 0x00000040e9e97824 */ /* 0x000fe200078e00ff */
[----:B------:R-:W-:Y:S02]  /*9770*/  BAR.SYNC.DEFER_BLOCKING 0x0 ;  /* 0x0000000000007b1d */ /* 0x000fe40000010000 */
[----:B-1----:R-:W-:-:S02]  /*9780*/  LOP3.LUT R5, R8, 0x18, R215, 0x78, !PT ;  /* 0x0000001808057812 */ /* 0x002fc400078e78d7 */
[----:B------:R-:W-:Y:S02]  /*9790*/  LOP3.LUT P1, RZ, R212, 0x3, RZ, 0xc0, !PT ;  /* 0x00000003d4ff7812 */ /* 0x000fe4000782c0ff */
[----:B--2---:R-:W-:Y:S01]  /*97a0*/  LOP3.LUT R4, R5, 0xf24, R154, 0xf8, !PT ;  /* 0x00000f2405047812 */ /* 0x004fe200078ef89a */
[----:B------:R-:W-:Y:S01]  /*97b0*/  BSSY.RECONVERGENT B0, `(.L_x_3313) ;  /* 0x000001c000007945 */ /* 0x000fe20003800200 */
[----:B------:R-:W-:-:S03]  /*97c0*/  LOP3.LUT R215, R215, 0x30, RZ, 0xc0, !PT ;  /* 0x00000030d7d77812 */ /* 0x000fc600078ec0ff */
[----:B------:R-:W-:Y:S01]  /*97d0*/  IMAD R213, R4, 0x4, R213 ;  /* 0x0000000404d57824 */ /* 0x000fe200078e02d5 */
[----:B------:R-:W-:Y:S02]  /*97e0*/  LOP3.LUT R0, R215, 0x7, R0, 0xf8, !PT ;  /* 0x00000007d7007812 */ /* 0x000fe400078ef800 */
[----:B---3--:R-:W-:Y:S02]  /*97f0*/  LOP3.LUT R3, R154, 0xffc, RZ, 0xc0, !PT ;  /* 0x00000ffc9a037812 */ /* 0x008fe400078ec0ff */
[----:B------:R1:W2:Y:S04]  /*9800*/  LDS.128 R16, [R213] ;  /* 0x00000000d5107984 */ /* 0x0002a80000000c00 */
[----:B------:R1:W3:Y:S04]  /*9810*/  LDS.128 R12, [R213+0x800] ;  /* 0x00080000d50c7984 */ /* 0x0002e80000000c00 */
[----:B------:R1:W1:Y:S04]  /*9820*/  LDS.128 R8, [R213+0x1000] ;  /* 0x00100000d5087984 */ /* 0x0002680000000c00 */
[----:B------:R1:W1:Y:S01]  /*9830*/  LDS.128 R4, [R213+0x1800] ;  /* 0x00180000d5047984 */ /* 0x0002620000000c00 */
[----:B----4-:R-:W-:-:S04]  /*9840*/  IMAD R22, R22, UR8, R241 ;  /* 0x0000000816167c24 */ /* 0x010fc8000f8e02f1 */
[----:B------:R-:W-:-:S04]  /*9850*/  IMAD R22, R22, R26, R239 ;  /* 0x0000001a16167224 */ /* 0x000fc800078e02ef */
[----:B------:R-:W-:-:S04]  /*9860*/  IMAD R23, R23, R22, R233 ;  /* 0x0000001617177224 */ /* 0x000fc800078e02e9 */
[----:B------:R-:W-:-:S05]  /*9870*/  IMAD R24, R23, R24, RZ ;  /* 0x0000001817187224 */ /* 0x000fca00078e02ff */
[----:B------:R-:W-:-:S04]  /*9880*/  IADD3 R3, P0, PT, R24, R3, RZ ;  /* 0x0000000318037210 */ /* 0x000fc80007f1e0ff */
[----:B------:R-:W-:Y:S02]  /*9890*/  LEA.HI.X.SX32 R24, R24, RZ, 0x1, P0 ;  /* 0x000000ff18187211 */ /* 0x000fe400000f0eff */
[----:B------:R-:W-:-:S04]  /*98a0*/  LEA R2, P0, R3, R28, 0x2 ;  /* 0x0000001c03027211 */ /* 0x000fc800078010ff */
[----:B------:R-:W-:Y:S01]  /*98b0*/  LEA.HI.X R3, R3, R29, R24, 0x2, P0 ;  /* 0x0000001d03037211 */ /* 0x000fe200000f1418 */
[----:B-123--:R-:W-:Y:S08]  /*98c0*/  @P1 BRA `(.L_x_3314) ;  /* 0x0000000000281947 */ /* 0x00eff00003800000 */
[----:B------:R-:W-:Y:S01]  /*98d0*/  IMAD.IADD R233, R238, 0x1, -R233 ;  /* 0x00000001eee97824 */ /* 0x000fe200078e0ae9 */
        /* <DEDUP_REMOVED lines=9> */
.L_x_3314:
[----:B------:R-:W-:Y:S05]  /*9970*/  BSYNC.RECONVERGENT B0 ;  /* 0x0000000000007941 */ /* 0x000fea0003800200 */
.L_x_3313:
[----:B------:R-:W-:Y:S01]  /*9980*/  MOV R233, 0x0 ;  /* 0x0000000000e97802 */ /* 0x000fe20000000f00 */
[----:B------:R-:W-:Y:S04]  /*9990*/  ST.E.128 desc[UR4][R2.64], R16 ;  /* 0x0000001002007985 */ /* 0x000fe8000c101d04 */
[----:B------:R-:W-:Y:S04]  /*99a0*/  ST.E.128 desc[UR4][R2.64+0x800], R12 ;  /* 0x0008000c02007985 */ /* 0x000fe8000c101d04 */
[----:B------:R-:W-:Y:S04]  /*99b0*/  ST.E.128 desc[UR4][R2.64+0x1000], R8 ;  /* 0x0010000802007985 */ /* 0x000fe8000c101d04 */
[----:B------:R1:W-:Y:S02]  /*99c0*/  ST.E.128 desc[UR4][R2.64+0x1800], R4 ;  /* 0x0018000402007985 */ /* 0x0003e4000c101d04 */
[----:B-1---5:R-:W-:Y:S05]  /*99d0*/  RET.REL.NODEC R232 `(_ZN5flash24flash_fwd_splitkv_kernelI23Flash_fwd_kernel_traitsILi32ELi64ELi256ELi4ELb0ELb0EN7cutlass6half_tE19Flash_kernel_traitsILi32ELi64ELi256ELi4ES3_EELb0ELb0ELb0ELb1ELb1ELb0ELb1ELb0EEEvNS_16Flash_fwd_paramsE) ;  /* 0xffffff64e8887950 */ /* 0x022fea0003c3ffff */
.L_x_3312:
[----:B------:R-:W-:Y:S01]  /*99e0*/  MOV R7, 0x2 ;  /* 0x0000000200077802 */ /* 0x000fe20000000f00 */
[----:B------:R-:W-:Y:S01]  /*99f0*/  IMAD.MOV.U32 R4, RZ, RZ, 0x1f ;  /* 0x0000001fff047424 */ /* 0x000fe200078e00ff */
[----:B------:R-:W-:-:S07]  /*9a00*/  MOV R6, 0xffffffff ;  /* 0xffffffff00067802 */ /* 0x000fce0000000f00 */
[----:B-1---5:R-:W-:Y:S05]  /*9a10*/  WARPSYNC.COLLECTIVE R6, `(.L_x_3315) ;  /* 0x0000000006087348 */ /* 0x022fea0003c00000 */
[----:B------:R2:W3:Y:S02]  /*9a20*/  SHFL.BFLY P0, R11, R240, R7, R4 ;  /* 0x0c000007f00b7389 */ /* 0x0004e40000000004 */
[----:B-123-5:R-:W-:Y:S05]  /*9a30*/  ENDCOLLECTIVE ;  /* 0x000000000000791b */ /* 0x02efea0003800000 */
.L_x_3315:
[----:B------:R-:W-:Y:S02]  /*9a40*/  IMAD.MOV.U32 R9, RZ, RZ, R11 ;  /* 0x000000ffff097224 */ /* 0x000fe400078e000b */
[----:B------:R-:W-:Y:S02]  /*9a50*/  IMAD.MOV.U32 R7, RZ, RZ, 0x1 ;  /* 0x00000001ff077424 */ /* 0x000fe400078e00ff */
[----:B------:R-:W-:-:S05]  /*9a60*/  FADD.FTZ R9, R9, R240 ;  /* 0x000000f009097221 */ /* 0x000fca0000010000 */
[----:B------:R-:W-:-:S07]  /*9a70*/  MOV R240, R9 ;  /* 0x0000000900f07202 */ /* 0x000fce0000000f00 */
[----:B------:R-:W-:Y:S05]  /*9a80*/  WARPSYNC.COLLECTIVE R6, `(.L_x_3316) ;  /* 0x0000000006087348 */ /* 0x000fea0003c00000 */
[----:B------:R1:W2:Y:S02]  /*9a90*/  SHFL.BFLY P0, R11, R240, R7, R4 ;  /* 0x0c000007f00b7389 */ /* 0x0002a40000000004 */
[----:B-12---:R-:W-:Y:S05]  /*9aa0*/  ENDCOLLECTIVE ;  /* 0x000000000000791b */ /* 0x006fea0003800000 */
.L_x_3316:
[----:B------:R-:W-:Y:S01]  /*9ab0*/  MOV R240, R247 ;  /* 0x000000f700f07202 */ /* 0x000fe20000000f00 */
[----:B------:R-:W-:Y:S01]  /*9ac0*/  IMAD.MOV.U32 R7, RZ, RZ, 0x2 ;  /* 0x00000002ff077424 */ /* 0x000fe200078e00ff */
[----:B------:R-:W-:-:S07]  /*9ad0*/  MOV R8, R11 ;  /* 0x0000000b00087202 */ /* 0x000fce0000000f00 */
[----:B------:R-:W-:Y:S05]  /*9ae0*/  WARPSYNC.COLLECTIVE R6, `(.L_x_3317) ;  /* 0x0000000006087348 */ /* 0x000fea0003c00000 */
[----:B------:R1:W2:Y:S02]  /*9af0*/  SHFL.BFLY P0, R11, R240, R7, R4 ;  /* 0x0c000007f00b7389 */ /* 0x0002a40000000004 */
[----:B-12---:R-:W-:Y:S05]  /*9b00*/  ENDCOLLECTIVE ;  /* 0x000000000000791b */ /* 0x006fea0003800000 */
.L_x_3317:
[----:B------:R-:W-:Y:S01]  /*9b10*/  FADD.FTZ R12, R9, R8 ;  /* 0x00000008090c7221 */ /* 0x000fe20000010000 */
[----:B------:R-:W-:Y:S01]  /*9b20*/  FADD.FTZ R10, R11, R247 ;  /* 0x000000f70b0a7221 */ /* 0x000fe20000010000 */
[----:B------:R-:W-:-:S04]  /*9b30*/  MOV R7, 0x1 ;  /* 0x0000000100077802 */ /* 0x000fc80000000f00 */
[----:B------:R-:W-:-:S07]  /*9b40*/  MOV R240, R10 ;  /* 0x0000000a00f07202 */ /* 0x000fce0000000f00 */
[----:B------:R-:W-:Y:S05]  /*9b50*/  WARPSYNC.COLLECTIVE R6, `(.L_x_3318) ;  /* 0x0000000006087348 */ /* 0x000fea0003c00000 */
[----:B------:R1:W2:Y:S02]  /*9b60*/  SHFL.BFLY P0, R11, R240, R7, R4 ;  /* 0x0c000007f00b7389 */ /* 0x0002a40000000004 */
[----:B-12---:R-:W-:Y:S05]  /*9b70*/  ENDCOLLECTIVE ;  /* 0x000000000000791b */ /* 0x006fea0003800000 */
.L_x_3318:
[----:B------:R-:W-:Y:S05]  /*9b80*/  BRA `(.L_x_3319) ;  /* 0xfffffff8000c7947 */ /* 0x000fea000383ffff */
.L_x_3320:
        /* <DEDUP_REMOVED lines=15> */
.L_x_10250:


//--------------------- .text._ZN5flash24flash_fwd_splitkv_kernelI23Flash_fwd_kernel_traitsILi32ELi64ELi256ELi4ELb0ELb0EN7cutlass6half_tE19Flash_kernel_traitsILi32ELi64ELi256ELi4ES3_EELb0ELb0ELb0ELb1ELb1ELb1ELb1ELb0EEEvNS_16Flash_fwd_paramsE --------------------------
	.section	.text._ZN5flash24flash_fwd_splitkv_kernelI23Flash_fwd_kernel_traitsILi32ELi64ELi256ELi4ELb0ELb0EN7cutlass6half_tE19Flash_kernel_traitsILi32ELi64ELi256ELi4ES3_EELb0ELb0ELb0ELb1ELb1ELb1ELb1ELb0EEEvNS_16Flash_fwd_paramsE,"ax",@progbits
	.align	128
        .global         _ZN5flash24flash_fwd_splitkv_kernelI23Flash_fwd_kernel_traitsILi32ELi64ELi256ELi4ELb0ELb0EN7cutlass6half_tE19Flash_kernel_traitsILi32ELi64ELi256ELi4ES3_EELb0ELb0ELb0ELb1ELb1ELb1ELb1ELb0EEEvNS_16Flash_fwd_paramsE
        .type           _ZN5flash24flash_fwd_splitkv_kernelI23Flash_fwd_kernel_traitsILi32ELi64ELi256ELi4ELb0ELb0EN7cutlass6half_tE19Flash_kernel_traitsILi32ELi64ELi256ELi4ES3_EELb0ELb0ELb0ELb1ELb1ELb1ELb1ELb0EEEvNS_16Flash_fwd_paramsE,@function
        .size           _ZN5flash24flash_fwd_splitkv_kernelI23Flash_fwd_kernel_traitsILi32ELi64ELi256ELi4ELb0ELb0EN7cutlass6half_tE19Flash_kernel_traitsILi32ELi64ELi256ELi4ES3_EELb0ELb0ELb0ELb1ELb1ELb1ELb1ELb0EEEvNS_16Flash_fwd_paramsE,(.L_x_10251 - _ZN5flash24flash_fwd_splitkv_kernelI23Flash_fwd_kernel_traitsILi32ELi64ELi256ELi4ELb0ELb0EN7cutlass6half_tE19Flash_kernel_traitsILi32ELi64ELi256ELi4ES3_EELb0ELb0ELb0ELb1ELb1ELb1ELb1ELb0EEEvNS_16Flash_fwd_paramsE)
        .other          _ZN5flash24flash_fwd_splitkv_kernelI23Flash_fwd_kernel_traitsILi32ELi64ELi256ELi4ELb0ELb0EN7cutlass6half_tE19Flash_kernel_traitsILi32ELi64ELi256ELi4ES3_EELb0ELb0ELb0ELb1ELb1ELb1ELb1ELb0EEEvNS_16Flash_fwd_paramsE,@"STO_CUDA_ENTRY STV_DEFAULT"
_ZN5flash24flash_fwd_splitkv_kernelI23Flash_fwd_kernel_traitsILi32ELi64ELi256ELi4ELb0ELb0EN7cutlass6half_tE19Flash_kernel_traitsILi32ELi64ELi256ELi4ES3_EELb0ELb0ELb0ELb1ELb1ELb1ELb1ELb0EEEvNS_16Flash_fwd_paramsE:
.text._ZN5flash24flash_fwd_splitkv_kernelI23Flash_fwd_kernel_traitsILi32ELi64ELi256ELi4ELb0ELb0EN7cutlass6half_tE19Flash_kernel_traitsILi32ELi64ELi256ELi4ES3_EELb0ELb0ELb0ELb1ELb1ELb1ELb1ELb0EEEvNS_16Flash_fwd_paramsE:
        /* <DEDUP_REMOVED lines=29> */
[----:B------:R-:W-:Y:S05]  /*01d0*/  CALL.REL.NOINC `($_ZN5flash24flash_fwd_splitkv_kernelI23Flash_fwd_kernel_traitsILi32ELi64ELi256ELi4ELb0ELb0EN7cutlass6half_tE19Flash_kernel_traitsILi32ELi64ELi256ELi4ES3_EELb0ELb0ELb0ELb1ELb1ELb1ELb1ELb0EEEvNS_16Flash_fwd_paramsE$_ZN5flash30compute_attn_1rowblock_splitkvI23Flash_fwd_kernel_traitsILi32ELi64ELi256ELi4ELb0ELb0EN7cutlass6half_tE19Flash_kernel_traitsILi32ELi64ELi256ELi4ES3_EELb0ELb0ELb0ELb1ELb1ELb1ELb1ELb0ENS_16Flash_fwd_paramsEEEvRKT8_iiiii) ;  /* 0x0000000000087944 */ /* 0x000fea0003c00000 */
[----:B------:R-:W-:Y:S05]  /*01e0*/  BSYNC.RECONVERGENT B2 ;  /* 0x0000000000027941 */ /* 0x000fea0003800200 */
.L_x_3321:
[----:B------:R-:W-:Y:S05]  /*01f0*/  EXIT ;  /* 0x000000000000794d */ /* 0x000fea0003800000 */
        .type           $_ZN5flash24flash_fwd_splitkv_kernelI23Flash_fwd_kernel_traitsILi32ELi64ELi256ELi4ELb0ELb0EN7cutlass6half_tE19Flash_kernel_traitsILi32ELi64ELi256ELi4ES3_EELb0ELb0ELb0ELb1ELb1ELb1ELb1ELb0EEEvNS_16Flash_fwd_paramsE$_ZN5flash30compute_attn_1rowblock_splitkvI23Flash_fwd_kernel_traitsILi32ELi64ELi256ELi4ELb0ELb0EN7cutlass6half_tE19Flash_kernel_traitsILi32ELi64ELi256ELi4ES3_EELb0ELb0ELb0ELb1ELb1ELb1ELb1ELb0ENS_16Flash_fwd_paramsEEEvRKT8_iiiii,@function
        .size           $_ZN5flash24flash_fwd_splitkv_kernelI23Flash_fwd_kernel_traitsILi32ELi64ELi256ELi4ELb0ELb0EN7cutlass6half_tE19Flash_kernel_traitsILi32ELi64ELi256ELi4ES3_EELb0ELb0ELb0ELb1ELb1ELb1ELb1ELb0EEEvNS_16Flash_fwd_paramsE$_ZN5flash30compute_attn_1rowblock_splitkvI23Flash_fwd_kernel_traitsILi32ELi64ELi256ELi4ELb0ELb0EN7cutlass6half_tE19Flash_kernel_traitsILi32ELi64ELi256ELi4ES3_EELb0ELb0ELb0ELb1ELb1ELb1ELb1ELb0ENS_16Flash_fwd_paramsEEEvRKT8_iiiii,(.L_x_10251 - $_ZN5flash24flash_fwd_splitkv_kernelI23Flash_fwd_kernel_traitsILi32ELi64ELi256ELi4ELb0ELb0EN7cutlass6half_tE19Flash_kernel_traitsILi32ELi64ELi256ELi4ES3_EELb0ELb0ELb0ELb1ELb1ELb1ELb1ELb0EEEvNS_16Flash_fwd_paramsE$_ZN5flash30compute_attn_1rowblock_splitkvI23Flash_fwd_kernel_traitsILi32ELi64ELi256ELi4ELb0ELb0EN7cutlass6half_tE19Flash_kernel_traitsILi32ELi64ELi256ELi4ES3_EELb0ELb0ELb0ELb1ELb1ELb1ELb1ELb0ENS_16Flash_fwd_paramsEEEvRKT8_iiiii)
$_ZN5flash24flash_fwd_splitkv_kernelI23Flash_fwd_kernel_traitsILi32ELi64ELi256ELi4ELb0ELb0EN7cutlass6half_tE19Flash_kernel_traitsILi32ELi64ELi256ELi4ES3_EELb0ELb0ELb0ELb1ELb1ELb1ELb1ELb0EEEvNS_16Flash_fwd_paramsE$_ZN5flash30compute_attn_1rowblock_splitkvI23Flash_fwd_kernel_traitsILi32ELi64ELi256ELi4ELb0ELb0EN7cutlass6half_tE19Flash_kernel_traitsILi32ELi64ELi256ELi4ES3_EELb0ELb0ELb0ELb1ELb1ELb1ELb1ELb0ENS_16Flash_fwd_paramsEEEvRKT8_iiiii:
        /* <DEDUP_REMOVED lines=24> */
.L_x_3325:
[----:B------:R-:W-:Y:S05]  /*0380*/  BSYNC.RECONVERGENT B0 ;  /* 0x0000000000007941 */ /* 0x000fea0003800200 */
.L_x_3324:
[----:B-----5:R-:W-:Y:S02]  /*0390*/  IADD3 R8, PT, PT, R0, R5, -R12 ;  /* 0x0000000500087210 */ /* 0x020fe40007ffe80c */
.L_x_3323:
[----:B------:R-:W-:Y:S05]  /*03a0*/  BSYNC.RECONVERGENT B1 ;  /* 0x0000000000017941 */ /* 0x000fea0003800200 */
.L_x_3322:
[----:B------:R-:W-:Y:S01]  /*03b0*/  IMAD.SHL.U32 R10, R251, 0x40, RZ ;  /* 0x00000040fb0a7824 */ /* 0x000fe200078e00ff */
[----:B------:R-:W-:Y:S01]  /*03c0*/  MOV R2, R250 ;  /* 0x000000fa00027202 */ /* 0x000fe20000000f00 */
[----:B------:R-:W-:-:S03]  /*03d0*/  IMAD.MOV.U32 R3, RZ, RZ, 0x0 ;  /* 0x00000000ff037424 */ /* 0x000fc600078e00ff */
[----:B-----5:R-:W-:-:S13]  /*03e0*/  ISETP.GT.AND P0, PT, R245, R10, PT ;  /* 0x0000000af500720c */ /* 0x020fda0003f04270 */
[----:B-1----:R-:W-:Y:S05]  /*03f0*/  @!P0 RET.REL.NODEC R2 `(_ZN5flash24flash_fwd_splitkv_kernelI23Flash_fwd_kernel_traitsILi32ELi64ELi256ELi4ELb0ELb0EN7cutlass6half_tE19Flash_kernel_traitsILi32ELi64ELi256ELi4ES3_EELb0ELb0ELb0ELb1ELb1ELb1ELb1ELb0EEEvNS_16Flash_fwd_paramsE) ;  /* 0xfffffffc02008950 */ /* 0x002fea0003c3ffff */
[-C--:B------:R-:W-:Y:S01]  /*0400*/  IABS R4, R6.reuse ;  /* 0x0000000600047213 */ /* 0x080fe20000000000 */
[----:B------:R-:W-:Y:S01]  /*0410*/  VIADD R5, R5, 0xff ;  /* 0x000000ff05057836 */ /* 0x000fe20000000000 */
[----:B------:R-:W-:Y:S01]  /*0420*/  IABS R7, R6 ;  /* 0x0000000600077213 */ /* 0x000fe20000000000 */
[----:B------:R-:W1:Y:S01]  /*0430*/  S2R R170, SR_TID.X ;  /* 0x0000000000aa7919 */ /* 0x000e620000002100 */
[----:B------:R-:W2:Y:S02]  /*0440*/  I2F.RP R2, R4 ;  /* 0x0000000400027306 */ /* 0x000ea40000209400 */
[----:B------:R-:W-:Y:S01]  /*0450*/  SHF.R.S32.HI R0, RZ, 0x1f, R5 ;  /* 0x0000001fff007819 */ /* 0x000fe20000011405 */
[----:B------:R-:W-:-:S03]  /*0460*/  IMAD.MOV R7, RZ, RZ, -R7 ;  /* 0x000000ffff077224 */ /* 0x000fc600078e0a07 */
[----:B------:R-:W-:-:S04]  /*0470*/  LEA.HI R5, R0, R5, RZ, 0x8 ;  /* 0x0000000500057211 */ /* 0x000fc800078f40ff */
[----:B------:R-:W-:Y:S01]  /*0480*/  LEA.HI.SX32 R5, R5, R6, 0x18 ;  /* 0x0000000605057211 */ /* 0x000fe200078fc2ff */
[----:B--2---:R-:W2:Y:S04]  /*0490*/  MUFU.RCP R2, R2 ;  /* 0x0000000200027308 */ /* 0x004ea80000001000 */
[----:B------:R-:W-:-:S05]  /*04a0*/  VIADD R5, R5, 0xffffffff ;  /* 0xffffffff05057836 */ /* 0x000fca0000000000 */
[----:B------:R-:W-:Y:S01]  /*04b0*/  IABS R9, R5 ;  /* 0x0000000500097213 */ /* 0x000fe20000000000 */
[----:B--2---:R-:W-:-:S04]  /*04c0*/  VIADD R2, R2, 0xffffffe ;  /* 0x0ffffffe02027836 */ /* 0x004fc80000000000 */
[----:B------:R-:W2:Y:S02]  /*04d0*/  F2I.FTZ.U32.TRUNC.NTZ R3, R2 ;  /* 0x0000000200037305 */ /* 0x000ea4000021f000 */
[----:B--2---:R-:W-:Y:S02]  /*04e0*/  IMAD.MOV R0, RZ, RZ, -R3 ;  /* 0x000000ffff007224 */ /* 0x004fe400078e0a03 */
[----:B------:R-:W-:Y:S02]  /*04f0*/  IMAD.MOV.U32 R2, RZ, RZ, RZ ;  /* 0x000000ffff027224 */ /* 0x000fe400078e00ff */
[----:B------:R-:W-:-:S04]  /*0500*/  IMAD R0, R0, R4, RZ ;  /* 0x0000000400007224 */ /* 0x000fc800078e02ff */
[----:B------:R-:W-:Y:S01]  /*0510*/  IMAD.HI.U32 R0, R3, R0, R2 ;  /* 0x0000000003007227 */ /* 0x000fe200078e0002 */
[----:B------:R-:W-:-:S03]  /*0520*/  MOV R2, R9 ;  /* 0x0000000900027202 */ /* 0x000fc60000000f00 */
[----:B------:R-:W-:Y:S02]  /*0530*/  IMAD.MOV.U32 R3, RZ, RZ, R7 ;  /* 0x000000ffff037224 */ /* 0x000fe400078e0007 */
        /* <DEDUP_REMOVED lines=24> */
[----:B------:R-:W5:Y:S01]  /*06c0*/  LD.E.64 R134, desc[UR4][R134.64+0xa8] ;  /* 0x0000a80486867980 */ /* 0x000f62000c101b00 */
[----:B------:R-:W-:Y:S01]  /*06d0*/  SHF.R.U32.HI R11, RZ, 0x3, R170 ;  /* 0x00000003ff0b7819 */ /* 0x000fe200000116aa */
[----:B------:R-:W-:Y:S01]  /*06e0*/  IMAD.IADD R9, R245, 0x1, -R10 ;  /* 0x00000001f5097824 */ /* 0x000fe200078e0a0a */
[----:B------:R-:W-:-:S03]  /*06f0*/  LOP3.LUT P4, R6, R170, 0x7, RZ, 0xc0, !PT ;  /* 0x00000007aa067812 */ /* 0x000fc6000788c0ff */
[C---:B------:R-:W-:Y:S01]  /*0700*/  VIADD R7, R11.reuse, 0x10 ;  /* 0x000000100b077836 */ /* 0x040fe20000000000 */
[----:B------:R-:W-:-:S04]  /*0710*/  ISETP.GE.OR P4, PT, R11, R9, P4 ;  /* 0x000000090b00720c */ /* 0x000fc80002786670 */
[----:B------:R-:W-:-:S04]  /*0720*/  ISETP.GE.AND P3, PT, R7, R9, PT ;  /* 0x000000090700720c */ /* 0x000fc80003f66270 */
[----:B------:R-:W-:Y:S01]  /*0730*/  ISETP.NE.OR P3, PT, R6, RZ, P3 ;  /* 0x000000ff0600720c */ /* 0x000fe20001f65670 */
[----:B--2---:R-:W-:-:S04]  /*0740*/  IMAD R0, R0, UR8, R240 ;  /* 0x0000000800007c24 */ /* 0x004fc8000f8e02f0 */
[----:B---3--:R-:W-:Y:S02]  /*0750*/  IMAD R0, R0, R4, R241 ;  /* 0x0000000400007224 */ /* 0x008fe400078e02f1 */
[----:B------:R-:W-:Y:S02]  /*0760*/  VIADD R4, R11, 0x20 ;  /* 0x000000200b047836 */ /* 0x000fe40000000000 */
[----:B------:R-:W-:-:S03]  /*0770*/  IMAD R0, R245, R0, R10 ;  /* 0x00000000f5007224 */ /* 0x000fc600078e020a */
[----:B------:R-:W-:Y:S01]  /*0780*/  ISETP.GE.AND P2, PT, R4, R9, PT ;  /* 0x000000090400720c */ /* 0x000fe20003f46270 */
[C---:B----4-:R-:W-:Y:S01]  /*0790*/  IMAD R4, R0.reuse, R5, RZ ;  /* 0x0000000500047224 */ /* 0x050fe200078e02ff */
[----:B------:R-:W-:Y:S02]  /*07a0*/  IADD3 R7, P0, PT, R0, R11, RZ ;  /* 0x0000000b00077210 */ /* 0x000fe40007f1e0ff */
[----:B------:R-:W-:Y:S02]  /*07b0*/  ISETP.NE.OR P2, PT, R6, RZ, P2 ;  /* 0x000000ff0600720c */ /* 0x000fe40001745670 */
[----:B------:R-:W-:Y:S02]  /*07c0*/  LEA R170, P1, R170, R4, 0x2 ;  /* 0x00000004aaaa7211 */ /* 0x000fe400078210ff */
[----:B------:R-:W-:Y:S02]  /*07d0*/  LEA.HI.X.SX32 R8, R0, RZ, 0x1, P0 ;  /* 0x000000ff00087211 */ /* 0x000fe400000f0eff */
[----:B------:R-:W-:-:S02]  /*07e0*/  LEA.HI.X.SX32 R0, R4, RZ, 0x1, P1 ;  /* 0x000000ff04007211 */ /* 0x000fc400008f0eff */
[----:B-----5:R-:W-:-:S04]  /*07f0*/  LEA R4, P1, R170, R2, 0x2 ;  /* 0x00000002aa047211 */ /* 0x020fc800078210ff */
[----:B------:R-:W-:Y:S01]  /*0800*/  LEA.HI.X R5, R170, R3, R0, 0x2, P1 ;  /* 0x00000003aa057211 */ /* 0x000fe200008f1400 */
[----:B------:R-:W-:-:S04]  /*0810*/  @!P2 IMAD.MOV.U32 R0, RZ, RZ, -0x800000 ;  /* 0xff800000ff00a424 */ /* 0x000fc800078e00ff */
[----:B------:R-:W-:Y:S04]  /*0820*/  ST.E.128 desc[UR4][R4.64], RZ ;  /* 0x000000ff04007985 */ /* 0x000fe8000c101d04 */
[----:B------:R-:W-:Y:S01]  /*0830*/  ST.E.128 desc[UR4][R4.64+0x800], RZ ;  /* 0x000800ff04007985 */ /* 0x000fe2000c101d04 */
[----:B------:R-:W-:-:S03]  /*0840*/  LEA R2, P0, R7, R134, 0x2 ;  /* 0x0000008607027211 */ /* 0x000fc600078010ff */
[----:B------:R-:W-:Y:S01]  /*0850*/  ST.E.128 desc[UR4][R4.64+0x1000], RZ ;  /* 0x001000ff04007985 */ /* 0x000fe2000c101d04 */
[----:B------:R-:W-:Y:S01]  /*0860*/  LEA.HI.X R3, R7, R135, R8, 0x2, P0 ;  /* 0x0000008707037211 */ /* 0x000fe200000f1408 */
[----:B------:R-:W-:Y:S02]  /*0870*/  @!P4 IMAD.MOV.U32 R8, RZ, RZ, -0x800000 ;  /* 0xff800000ff08c424 */ /* 0x000fe400078e00ff */
[----:B------:R1:W-:Y:S01]  /*0880*/  ST.E.128 desc[UR4][R4.64+0x1800], RZ ;  /* 0x001800ff04007985 */ /* 0x0003e2000c101d04 */
[----:B------:R-:W-:-:S03]  /*0890*/  @!P3 IMAD.MOV.U32 R7, RZ, RZ, -0x800000 ;  /* 0xff800000ff07b424 */ /* 0x000fc600078e00ff */
[----:B------:R2:W-:Y:S04]  /*08a0*/  @!P2 ST.E desc[UR4][R2.64+0x80], R0 ;  /* 0x000080000200a985 */ /* 0x0005e8000c101904 */
[----:B------:R-:W-:Y:S04]  /*08b0*/  @!P4 ST.E desc[UR4][R2.64], R8 ;  /* 0x000000080200c985 */ /* 0x000fe8000c101904 */
[----:B------:R3:W-:Y:S01]  /*08c0*/  @!P3 ST.E desc[UR4][R2.64+0x40], R7 ;  /* 0x000040070200b985 */ /* 0x0007e2000c101904 */
[----:B-1----:R-:W-:Y:S02]  /*08d0*/  IMAD.MOV.U32 R4, RZ, RZ, R250 ;  /* 0x000000ffff047224 */ /* 0x002fe400078e00fa */
[----:B------:R-:W-:-:S02]  /*08e0*/  IMAD.MOV.U32 R5, RZ, RZ, 0x0 ;  /* 0x00000000ff057424 */ /* 0x000fc400078e00ff */
[----:B--2---:R-:W-:-:S05]  /*08f0*/  VIADD R0, R11, 0x30 ;  /* 0x000000300b007836 */ /* 0x004fca0000000000 */
[----:B------:R-:W-:-:S04]  /*0900*/  ISETP.GE.AND P0, PT, R0, R9, PT ;  /* 0x000000090000720c */ /* 0x000fc80003f06270 */
[----:B------:R-:W-:-:S13]  /*0910*/  ISETP.NE.OR P0, PT, R6, RZ, P0 ;  /* 0x000000ff0600720c */ /* 0x000fda0000705670 */
[----:B---3--:R-:W-:Y:S05]  /*0920*/  @P0 RET.REL.NODEC R4 `(_ZN5flash24flash_fwd_splitkv_kernelI23Flash_fwd_kernel_traitsILi32ELi64ELi256ELi4ELb0ELb0EN7cutlass6half_tE19Flash_kernel_traitsILi32ELi64ELi256ELi4ES3_EELb0ELb0ELb0ELb1ELb1ELb1ELb1ELb0EEEvNS_16Flash_fwd_paramsE) ;  /* 0xfffffff404b40950 */ /* 0x008fea0003c3ffff */
[----:B------:R-:W-:-:S05]  /*0930*/  MOV R0, 0xff800000 ;  /* 0xff80000000007802 */ /* 0x000fca0000000f00 */
[----:B------:R1:W-:Y:S02]  /*0940*/  ST.E desc[UR4][R2.64+0xc0], R0 ;  /* 0x0000c00002007985 */ /* 0x0003e4000c101904 */
[----:B-1----:R-:W-:Y:S02]  /*0950*/  MOV R2, R250 ;  /* 0x000000fa00027202 */ /* 0x002fe40000000f00 */
[----:B------:R-:W-:-:S04]  /*0960*/  MOV R3, 0x0 ;  /* 0x0000000000037802 */ /* 0x000fc80000000f00 */
[----:B------:R-:W-:Y:S05]  /*0970*/  RET.REL.NODEC R2 `(_ZN5flash24flash_fwd_splitkv_kernelI23Flash_fwd_kernel_traitsILi32ELi64ELi256ELi4ELb0ELb0EN7cutlass6half_tE19Flash_kernel_traitsILi32ELi64ELi256ELi4ES3_EELb0ELb0ELb0ELb1ELb1ELb1ELb1ELb0EEEvNS_16Flash_fwd_paramsE) ;  /* 0xfffffff402a07950 */ /* 0x000fea0003c3ffff */
.L_x_3326:
        /* <DEDUP_REMOVED lines=110> */
.L_x_3328:
        /* <DEDUP_REMOVED lines=9> */
[----:B------:R-:W-:-:S02]  /*10f0*/  SHF.R.S32.HI R7, RZ, 0x1f, R12 ;  /* 0x0000001fff077819 */ /* 0x000fc4000001140c */
[----:B------:R-:W-:Y:S02]  /*1100*/  CS2R R186, SRZ ;  /* 0x0000000000ba7805 */ /* 0x000fe4000001ff00 */
[----:B-----5:R-:W-:Y:S02]  /*1110*/  SHF.R.S32.HI R13, RZ, 0x1f, R10 ;  /* 0x0000001fff0d7819 */ /* 0x020fe4000001140a */
[----:B------:R-:W-:-:S04]  /*1120*/  LEA R173, R174, 0xffffff00, 0x8 ;  /* 0xffffff00aead7811 */ /* 0x000fc800078e40ff */
[----:B------:R-:W-:Y:S02]  /*1130*/  SHF.R.S32.HI R20, RZ, 0x1f, R173 ;  /* 0x0000001fff147819 */ /* 0x000fe400000114ad */
[-C--:B--2---:R-:W-:Y:S02]  /*1140*/  IABS R0, R11.reuse ;  /* 0x0000000b00007213 */ /* 0x084fe40000000000 */
        /* <DEDUP_REMOVED lines=11> */
[----:B------:R-:W-:-:S03]  /*1200*/  IADD3 R2, PT, PT, RZ, -R6, RZ ;  /* 0x80000006ff027210 */ /* 0x000fc60007ffe0ff */
[----:B---3--:R-:W-:Y:S02]  /*1210*/  IMAD R6, R233, R12, RZ ;  /* 0x0000000ce9067224 */ /* 0x008fe400078e02ff */
[----:B------:R-:W-:-:S04]  /*1220*/  IMAD.HI.U32 R4, R4, R0, RZ ;  /* 0x0000000004047227 */ /* 0x000fc800078e00ff */
[----:B------:R-:W-:Y:S02]  /*1230*/  IMAD R0, R4, R2, R0 ;  /* 0x0000000204007224 */ /* 0x000fe400078e0200 */
[----:B------:R-:W-:-:S03]  /*1240*/  IMAD.WIDE.U32 R2, R232, R12, RZ ;  /* 0x0000000ce8027225 */ /* 0x000fc600078e00ff */
[----:B------:R-:W-:Y:S01]  /*1250*/  ISETP.GT.U32.AND P1, PT, R5, R0, PT ;  /* 0x000000000500720c */ /* 0x000fe20003f24070 */
[----:B------:R-:W-:-:S04]  /*1260*/  IMAD R6, R232, R7, R6 ;  /* 0x00000007e8067224 */ /* 0x000fc800078e0206 */
[----:B------:R-:W-:Y:S02]  /*1270*/  IMAD.IADD R3, R3, 0x1, R6 ;  /* 0x0000000103037824 */ /* 0x000fe400078e0206 */
[----:B----4-:R-:W-:-:S06]  /*1280*/  IMAD.WIDE.U32 R2, R8, R10, R2 ;  /* 0x0000000a08027225 */ /* 0x010fcc00078e0002 */
[-C--:B------:R-:W-:Y:S02]  /*1290*/  @!P1 IADD3 R0, PT, PT, R0, -R5.reuse, RZ ;  /* 0x8000000500009210 */ /* 0x080fe40007ffe0ff */
[----:B------:R-:W-:Y:S02]  /*12a0*/  @!P1 IADD3 R4, PT, PT, R4, 0x1, RZ ;  /* 0x0000000104049810 */ /* 0x000fe40007ffe0ff */
[----:B------:R-:W-:Y:S01]  /*12b0*/  ISETP.GE.U32.AND P2, PT, R0, R5, PT ;  /* 0x000000050000720c */ /* 0x000fe20003f46070 */
[----:B------:R-:W-:Y:S01]  /*12c0*/  IMAD R0, R9, R10, RZ ;  /* 0x0000000a09007224 */ /* 0x000fe200078e02ff */
[----:B------:R-:W-:Y:S02]  /*12d0*/  LOP3.LUT R5, R241, R11, RZ, 0x3c, !PT ;  /* 0x0000000bf1057212 */ /* 0x000fe400078e3cff */
[----:B------:R-:W-:Y:S01]  /*12e0*/  ISETP.NE.AND P1, PT, R11, RZ, PT ;  /* 0x000000ff0b00720c */ /* 0x000fe20003f25270 */
[----:B------:R-:W-:Y:S01]  /*12f0*/  IMAD R0, R8, R13, R0 ;  /* 0x0000000d08007224 */ /* 0x000fe200078e0200 */
[----:B------:R-:W-:Y:S01]  /*1300*/  ISETP.GE.AND P0, PT, R5, RZ, PT ;  /* 0x000000ff0500720c */ /* 0x000fe20003f06270 */
[----:B------:R-:W-:-:S03]  /*1310*/  IMAD R5, R233, R173, RZ ;  /* 0x000000ade9057224 */ /* 0x000fc600078e02ff */
[----:B------:R-:W-:Y:S01]  /*1320*/  IADD3 R3, PT, PT, R3, R0, RZ ;  /* 0x0000000003037210 */ /* 0x000fe20007ffe0ff */
[----:B------:R-:W-:Y:S02]  /*1330*/  IMAD R5, R232, R20, R5 ;  /* 0x00000014e8057224 */ /* 0x000fe400078e0205 */
[----:B------:R-:W-:Y:S02]  /*1340*/  @P2 VIADD R4, R4, 0x1 ;  /* 0x0000000104042836 */ /* 0x000fe40000000000 */
[----:B------:R-:W-:-:S03]  /*1350*/  IMAD.WIDE.U32 R2, R232, R173, R2 ;  /* 0x000000ade8027225 */ /* 0x000fc600078e0002 */
[----:B------:R-:W-:Y:S01]  /*1360*/  MOV R0, R4 ;  /* 0x0000000400007202 */ /* 0x000fe20000000f00 */
[-C--:B------:R-:W-:Y:S02]  /*1370*/  IMAD R4, R35, R12.reuse, RZ ;  /* 0x0000000c23047224 */ /* 0x080fe400078e02ff */
[----:B------:R-:W-:Y:S01]  /*1380*/  IMAD.IADD R5, R3, 0x1, R5 ;  /* 0x0000000103057824 */ /* 0x000fe200078e0205 */
[----:B------:R-:W-:Y:S01]  /*1390*/  @!P0 IADD3 R0, PT, PT, -R0, RZ, RZ ;  /* 0x000000ff00008210 */ /* 0x000fe20007ffe1ff */
[C---:B------:R-:W-:Y:S01]  /*13a0*/  IMAD R4, R34.reuse, R7, R4 ;  /* 0x0000000722047224 */ /* 0x040fe200078e0204 */
[----:B------:R-:W-:Y:S01]  /*13b0*/  @!P1 LOP3.LUT R0, RZ, R11, RZ, 0x33, !PT ;  /* 0x0000000bff009212 */ /* 0x000fe200078e33ff */
[----:B------:R-:W-:-:S03]  /*13c0*/  IMAD.WIDE.U32 R6, R34, R12, RZ ;  /* 0x0000000c22067225 */ /* 0x000fc600078e00ff */
[----:B------:R-:W-:Y:S01]  /*13d0*/  SHF.R.S32.HI R9, RZ, 0x1f, R0 ;  /* 0x0000001fff097819 */ /* 0x000fe20000011400 */
[----:B------:R-:W-:Y:S01]  /*13e0*/  IMAD R8, R15, R0, RZ ;  /* 0x000000000f087224 */ /* 0x000fe200078e02ff */
[----:B------:R-:W-:Y:S01]  /*13f0*/  IADD3 R3, PT, PT, R7, R4, RZ ;  /* 0x0000000407037210 */ /* 0x000fe20007ffe0ff */
[----:B------:R-:W-:Y:S01]  /*1400*/  IMAD R7, R17, R10, RZ ;  /* 0x0000000a11077224 */ /* 0x000fe200078e02ff */
[----:B------:R-:W-:Y:S01]  /*1410*/  MOV R4, R2 ;  /* 0x0000000200047202 */ /* 0x000fe20000000f00 */
[----:B------:R-:W-:Y:S02]  /*1420*/  IMAD.MOV.U32 R2, RZ, RZ, R6 ;  /* 0x000000ffff027224 */ /* 0x000fe400078e0006 */
[C---:B------:R-:W-:Y:S02]  /*1430*/  IMAD R8, R14.reuse, R9, R8 ;  /* 0x000000090e087224 */ /* 0x040fe400078e0208 */
[----:B------:R-:W-:-:S04]  /*1440*/  IMAD.WIDE.U32 R4, R14, R0, R4 ;  /* 0x000000000e047225 */ /* 0x000fc800078e0004 */
[C---:B------:R-:W-:Y:S01]  /*1450*/  IMAD.WIDE.U32 R2, R16.reuse, R10, R2 ;  /* 0x0000000a10027225 */ /* 0x040fe200078e0002 */
[----:B------:R-:W-:Y:S02]  /*1460*/  IADD3 R26, PT, PT, R5, R8, RZ ;  /* 0x00000008051a7210 */ /* 0x000fe40007ffe0ff */
[----:B------:R-:W-:Y:S01]  /*1470*/  MOV R10, R173 ;  /* 0x000000ad000a7202 */ /* 0x000fe20000000f00 */
[----:B------:R-:W-:Y:S01]  /*1480*/  IMAD R0, R16, R13, R7 ;  /* 0x0000000d10007224 */ /* 0x000fe200078e0207 */
[----:B------:R-:W-:Y:S02]  /*1490*/  MOV R13, R4 ;  /* 0x00000004000d7202 */ /* 0x000fe40000000f00 */
[----:B------:R-:W-:Y:S01]  /*14a0*/  MOV R7, R2 ;  /* 0x0000000200077202 */ /* 0x000fe20000000f00 */
[----:B------:R-:W-:Y:S02]  /*14b0*/  IMAD.IADD R12, R3, 0x1, R0 ;  /* 0x00000001030c7824 */ /* 0x000fe400078e0200 */
.L_x_3329:
[----:B------:R-:W-:Y:S05]  /*14c0*/  BSYNC.RECONVERGENT B0 ;  /* 0x0000000000007941 */ /* 0x000fea0003800200 */
.L_x_3327:
        /* <DEDUP_REMOVED lines=11> */
[----:B------:R-:W-:-:S02]  /*1580*/  SHF.L.U32 R231, R170, 0x3, RZ ;  /* 0x00000003aae77819 */ /* 0x000fc400000006ff */
[C---:B------:R-:W-:Y:S02]  /*1590*/  SHF.L.U32 R188, R232.reuse, 0x6, RZ ;  /* 0x00000006e8bc7819 */ /* 0x040fe400000006ff */
        /* <DEDUP_REMOVED lines=10> */
[----:B------:R-:W-:Y:S01]  /*1640*/  IMAD R5, R0, R4, RZ ;  /* 0x0000000400057224 */ /* 0x000fe200078e02ff */
[----:B------:R-:W-:-:S03]  /*1650*/  IABS R0, R241 ;  /* 0x000000f100007213 */ /* 0x000fc60000000000 */
[----:B------:R-:W-:Y:S01]  /*1660*/  IMAD.HI.U32 R3, R3, R5, R2 ;  /* 0x0000000503037227 */ /* 0x000fe200078e0002 */
[----:B------:R-:W-:-:S03]  /*1670*/  IADD3 R2, PT, PT, RZ, -R6, RZ ;  /* 0x80000006ff027210 */ /* 0x000fc60007ffe0ff */
[----:B------:R-:W-:Y:S02]  /*1680*/  IMAD R6, R20, R34, RZ ;  /* 0x0000002214067224 */ /* 0x000fe400078e02ff */
[----:B------:R-:W-:-:S04]  /*1690*/  IMAD.HI.U32 R3, R3, R0, RZ ;  /* 0x0000000003037227 */ /* 0x000fc800078e00ff */
[----:B------:R-:W-:Y:S01]  /*16a0*/  IMAD R0, R3, R2, R0 ;  /* 0x0000000203007224 */ /* 0x000fe200078e0200 */
[----:B------:R-:W-:-:S04]  /*16b0*/  LOP3.LUT R2, R231, 0x18, RZ, 0xc0, !PT ;  /* 0x00000018e7027812 */ /* 0x000fc800078ec0ff */
[----:B------:R-:W-:-:S13]  /*16c0*/  ISETP.GT.U32.AND P2, PT, R4, R0, PT ;  /* 0x000000000400720c */ /* 0x000fda0003f44070 */
[-C--:B------:R-:W-:Y:S02]  /*16d0*/  @!P2 IADD3 R0, PT, PT, R0, -R4.reuse, RZ ;  /* 0x800000040000a210 */ /* 0x080fe40007ffe0ff */
[----:B------:R-:W-:Y:S02]  /*16e0*/  @!P2 IADD3 R3, PT, PT, R3, 0x1, RZ ;  /* 0x000000010303a810 */ /* 0x000fe40007ffe0ff */
[----:B------:R-:W-:Y:S02]  /*16f0*/  ISETP.GE.U32.AND P0, PT, R0, R4, PT ;  /* 0x000000040000720c */ /* 0x000fe40003f06070 */
[----:B------:R-:W-:Y:S02]  /*1700*/  LOP3.LUT R0, R241, R11, RZ, 0x3c, !PT ;  /* 0x0000000bf1007212 */ /* 0x000fe400078e3cff */
[----:B------:R-:W-:Y:S02]  /*1710*/  ISETP.NE.AND P2, PT, R11, RZ, PT ;  /* 0x000000ff0b00720c */ /* 0x000fe40003f45270 */
[----:B------:R-:W-:-:S07]  /*1720*/  ISETP.GE.AND P1, PT, R0, RZ, PT ;  /* 0x000000ff0000720c */ /* 0x000fce0003f26270 */
[----:B------:R-:W-:Y:S02]  /*1730*/  @P0 IADD3 R3, PT, PT, R3, 0x1, RZ ;  /* 0x0000000103030810 */ /* 0x000fe40007ffe0ff */
[----:B------:R-:W-:Y:S01]  /*1740*/  IADD3 R4, P0, PT, R2, R7, RZ ;  /* 0x0000000702047210 */ /* 0x000fe20007f1e0ff */
[----:B------:R-:W-:Y:S01]  /*1750*/  IMAD R7, R10, R35, R6 ;  /* 0x000000230a077224 */ /* 0x000fe200078e0206 */
[----:B------:R-:W-:Y:S02]  /*1760*/  MOV R0, R3 ;  /* 0x0000000300007202 */ /* 0x000fe40000000f00 */
[----:B------:R-:W-:Y:S02]  /*1770*/  IADD3.X R5, PT, PT, RZ, R12, RZ, P0, !PT ;  /* 0x0000000cff057210 */ /* 0x000fe400007fe4ff */
[----:B------:R-:W-:Y:S02]  /*1780*/  LOP3.LUT R3, R231, 0xc0, RZ, 0xc0, !PT ;  /* 0x000000c0e7037812 */ /* 0x000fe400078ec0ff */
[----:B------:R-:W-:Y:S01]  /*1790*/  @!P1 IADD3 R0, PT, PT, -R0, RZ, RZ ;  /* 0x000000ff00009210 */ /* 0x000fe20007ffe1ff */
[----:B------:R-:W-:Y:S01]  /*17a0*/  IMAD.WIDE.U32 R4, R10, R34, R4 ;  /* 0x000000220a047225 */ /* 0x000fe200078e0004 */
[----:B------:R-:W-:-:S02]  /*17b0*/  LOP3.LUT R237, R3, 0x18, R170, 0xf8, !PT ;  /* 0x0000001803ed7812 */ /* 0x000fc400078ef8aa */
[----:B------:R-:W-:Y:S02]  /*17c0*/  MOV R3, RZ ;  /* 0x000000ff00037202 */ /* 0x000fe40000000f00 */
[----:B------:R-:W-:Y:S02]  /*17d0*/  @!P2 LOP3.LUT R0, RZ, R11, RZ, 0x33, !PT ;  /* 0x0000000bff00a212 */ /* 0x000fe400078e33ff */
[----:B------:R-:W-:Y:S02]  /*17e0*/  IADD3 R5, PT, PT, R5, R7, RZ ;  /* 0x0000000705057210 */ /* 0x000fe40007ffe0ff */
[----:B------:R-:W-:Y:S01]  /*17f0*/  IADD3 R6, P0, PT, R2, R13, RZ ;  /* 0x0000000d02067210 */ /* 0x000fe20007f1e0ff */
[----:B------:R-:W-:Y:S01]  /*1800*/  IMAD R7, R25, R0, RZ ;  /* 0x0000000019077224 */ /* 0x000fe200078e02ff */
[----:B------:R-:W-:Y:S01]  /*1810*/  LOP3.LUT R10, R231, 0x1f20, RZ, 0xc0, !PT ;  /* 0x00001f20e70a7812 */ /* 0x000fe200078ec0ff */
[----:B------:R-:W-:Y:S01]  /*1820*/  IMAD.WIDE.U32 R20, R0, R24, R4 ;  /* 0x0000001800147225 */ /* 0x000fe200078e0004 */
[----:B------:R-:W-:-:S02]  /*1830*/  SHF.R.S32.HI R4, RZ, 0x1f, R241 ;  /* 0x0000001fff047819 */ /* 0x000fc400000114f1 */
[----:B------:R-:W-:Y:S02]  /*1840*/  SHF.R.U32.HI R12, RZ, 0x2, R170 ;  /* 0x00000002ff0c7819 */ /* 0x000fe400000116aa */
[----:B------:R-:W-:Y:S01]  /*1850*/  MOV R13, RZ ;  /* 0x000000ff000d7202 */ /* 0x000fe20000000f00 */
[----:B--2---:R-:W-:Y:S01]  /*1860*/  IMAD R11, R9, R240, RZ ;  /* 0x000000f0090b7224 */ /* 0x004fe200078e02ff */
[----:B------:R-:W-:Y:S01]  /*1870*/  LOP3.LUT R9, R237, R2, RZ, 0x3c, !PT ;  /* 0x00000002ed097212 */ /* 0x000fe200078e3cff */
[----:B------:R-:W-:Y:S01]  /*1880*/  IMAD.WIDE.U32 R2, R8, R240, R2 ;  /* 0x000000f008027225 */ /* 0x000fe200078e0002 */
[----:B------:R-:W-:Y:S02]  /*1890*/  SHF.R.S32.HI R8, RZ, 0x1f, R0 ;  /* 0x0000001fff087819 */ /* 0x000fe40000011400 */
[----:B------:R-:W-:Y:S01]  /*18a0*/  LOP3.LUT R25, R10, R9, RZ, 0xfc, !PT ;  /* 0x000000090a197212 */ /* 0x000fe200078efcff */
[----:B---3--:R-:W-:Y:S01]  /*18b0*/  IMAD R0, R17, R241, RZ ;  /* 0x000000f111007224 */ /* 0x008fe200078e02ff */
[----:B------:R-:W-:Y:S01]  /*18c0*/  IADD3 R3, PT, PT, R3, R11, RZ ;  /* 0x0000000b03037210 */ /* 0x000fe20007ffe0ff */
[----:B------:R-:W-:Y:S01]  /*18d0*/  IMAD R24, R8, R24, R7 ;  /* 0x0000001808187224 */ /* 0x000fe200078e0207 */
[----:B------:R-:W-:Y:S01]  /*18e0*/  IADD3.X R7, PT, PT, RZ, R26, RZ, P0, !PT ;  /* 0x0000001aff077210 */ /* 0x000fe200007fe4ff */
[----:B------:R-:W-:Y:S01]  /*18f0*/  IMAD R0, R16, R4, R0 ;  /* 0x0000000410007224 */ /* 0x000fe200078e0200 */
[C---:B----4-:R-:W-:Y:S01]  /*1900*/  SHF.L.U64.HI R5, R14.reuse, 0x5, R15 ;  /* 0x000000050e057819 */ /* 0x050fe2000001020f */
[----:B------:R-:W-:Y:S01]  /*1910*/  IMAD.WIDE.U32 R10, R251, 0x40, R12 ;  /* 0x00000040fb0a7825 */ /* 0x000fe200078e000c */
[----:B------:R-:W-:-:S03]  /*1920*/  SHF.L.U32 R4, R14, 0x5, RZ ;  /* 0x000000050e047819 */ /* 0x000fc600000006ff */
[----:B------:R-:W-:-:S04]  /*1930*/  IMAD.WIDE.U32 R2, R241, R16, R2 ;  /* 0x00000010f1027225 */ /* 0x000fc800078e0002 */
[----:B------:R-:W-:Y:S01]  /*1940*/  IMAD R13, R233, R12, RZ ;  /* 0x0000000ce90d7224 */ /* 0x000fe200078e02ff */
[----:B------:R-:W-:Y:S01]  /*1950*/  IADD3 R3, PT, PT, R3, R0, RZ ;  /* 0x0000000003037210 */ /* 0x000fe20007ffe0ff */
[----:B------:R-:W-:Y:S02]  /*1960*/  IMAD R11, R11, R14, RZ ;  /* 0x0000000e0b0b7224 */ /* 0x000fe400078e02ff */
[----:B------:R-:W-:-:S04]  /*1970*/  IMAD.WIDE.U32 R6, R12, R232, R6 ;  /* 0x000000e80c067225 */ /* 0x000fc800078e0006 */
[----:B------:R-:W-:Y:S01]  /*1980*/  IMAD.WIDE.U32 R8, R14, R10, R4 ;  /* 0x0000000a0e087225 */ /* 0x000fe200078e0004 */
[----:B------:R-:W-:-:S03]  /*1990*/  LEA R190, P1, R6, R22, 0x1 ;  /* 0x0000001606be7211 */ /* 0x000fc600078208ff */
[-C--:B------:R-:W-:Y:S01]  /*19a0*/  IMAD R0, R15, R10.reuse, R11 ;  /* 0x0000000a0f007224 */ /* 0x080fe200078e020b */
[----:B------:R-:W-:Y:S01]  /*19b0*/  IADD3 R11, PT, PT, R7, R13, RZ ;  /* 0x0000000d070b7210 */ /* 0x000fe20007ffe0ff */
[----:B------:R-:W-:Y:S01]  /*19c0*/  IMAD.WIDE.U32 R4, R14, R10, R2 ;  /* 0x0000000a0e047225 */ /* 0x000fe200078e0002 */
[----:B------:R-:W-:Y:S02]  /*19d0*/  IADD3 R7, P0, PT, R2, R8, RZ ;  /* 0x0000000802077210 */ /* 0x000fe40007f1e0ff */
[----:B------:R-:W-:Y:S02]  /*19e0*/  LEA.HI.X R189, R6, R23, R11, 0x1, P1 ;  /* 0x0000001706bd7211 */ /* 0x000fe400008f0c0b */
[-C--:B------:R-:W-:Y:S02]  /*19f0*/  IADD3.X R10, PT, PT, R3, R0.reuse, R9, P0, !PT ;  /* 0x00000000030a7210 */ /* 0x080fe400007fe409 */
[----:B------:R-:W-:Y:S02]  /*1a00*/  IADD3 R0, PT, PT, R5, R0, RZ ;  /* 0x0000000005007210 */ /* 0x000fe40007ffe0ff */
[----:B------:R-:W-:-:S02]  /*1a10*/  LEA R8, P1, R4, R18, 0x1 ;  /* 0x0000001204087211 */ /* 0x000fc400078208ff */
[----:B------:R-:W-:Y:S02]  /*1a20*/  IADD3 R2, P0, PT, R188, R190, RZ ;  /* 0x000000bebc027210 */ /* 0x000fe40007f1e0ff */
[----:B------:R-:W-:Y:S01]  /*1a30*/  LEA.HI.X R9, R4, R19, R0, 0x1, P1 ;  /* 0x0000001304097211 */ /* 0x000fe200008f0c00 */
[----:B------:R-:W-:Y:S01]  /*1a40*/  IMAD R0, R35, R12, RZ ;  /* 0x0000000c23007224 */ /* 0x000fe200078e02ff */
[----:B------:R-:W-:Y:S02]  /*1a50*/  LEA R4, P1, R7, R18, 0x1 ;  /* 0x0000001207047211 */ /* 0x000fe400078208ff */
[----:B------:R-:W-:Y:S02]  /*1a60*/  IADD3.X R3, PT, PT, R185, R189, RZ, P0, !PT ;  /* 0x000000bdb9037210 */ /* 0x000fe400007fe4ff */
        /* <DEDUP_REMOVED lines=73> */
[----:B------:R-:W-:Y:S02]  /*1f00*/  LOP3.LUT P0, RZ, R170, 0x4, RZ, 0xc0, !PT ;  /* 0x00000004aaff7812 */ /* 0x000fe4000780c0ff */
[----:B------:R-:W-:Y:S02]  /*1f10*/  MOV R96, 0x20 ;  /* 0x0000002000607802 */ /* 0x000fe40000000f00 */
[----:B------:R-:W-:Y:S02]  /*1f20*/  IADD3 R228, PT, PT, R174, -0x1, RZ ;  /* 0xffffffffaee47810 */ /* 0x000fe40007ffe0ff */
        /* <DEDUP_REMOVED lines=18> */
[----:B------:R-:W-:Y:S02]  /*2050*/  ISETP.GT.AND P0, PT, R228, R236, PT ;  /* 0x000000ece400720c */ /* 0x000fe40003f04270 */
[-C--:B------:R-:W-:Y:S01]  /*2060*/  LOP3.LUT R187, R187, R186.reuse, RZ, 0x3c, !PT ;  /* 0x000000babbbb7212 */ /* 0x080fe200078e3cff */
[----:B------:R-:W2:Y:S01]  /*2070*/  LDSM.16.M88.4 R20, [R2+0x1000] ;  /* 0x001000000214783b */ /* 0x000ea20000000200 */
[----:B------:R-:W-:Y:S02]  /*2080*/  SHF.L.U64.HI R239, R232, 0x5, R233 ;  /* 0x00000005e8ef7819 */ /* 0x000fe400000102e9 */
[----:B------:R-:W-:Y:S01]  /*2090*/  LOP3.LUT R186, R187, R186, RZ, 0x3c, !PT ;  /* 0x000000babbba7212 */ /* 0x000fe200078e3cff */
[----:B------:R-:W-:Y:S01]  /*20a0*/  LDSM.16.M88.4 R4, [R4] ;  /* 0x000000000404783b */ /* 0x000fe20000000200 */
[----:B------:R-:W-:-:S02]  /*20b0*/  SHF.L.U64.HI R238, R34, 0x5, R35 ;  /* 0x0000000522ee7819 */ /* 0x000fc40000010223 */
[----:B------:R-:W-:Y:S01]  /*20c0*/  SHF.L.U32 R198, R34, 0x5, RZ ;  /* 0x0000000522c67819 */ /* 0x000fe200000006ff */
[----:B------:R-:W-:Y:S01]  /*20d0*/  LDSM.16.M88.4 R36, [R2+0x1400] ;  /* 0x001400000224783b */ /* 0x000fe20000000200 */
[----:B------:R-:W-:Y:S02]  /*20e0*/  SHF.L.U32 R232, R232, 0x5, RZ ;  /* 0x00000005e8e87819 */ /* 0x000fe400000006ff */
[----:B------:R-:W-:Y:S01]  /*20f0*/  LOP3.LUT R187, R187, R186, RZ, 0x3c, !PT ;  /* 0x000000babbbb7212 */ /* 0x000fe200078e3cff */
        /* <DEDUP_REMOVED lines=322> */
[-C--:B------:R-:W-:Y:S01]  /*3520*/  FMUL.FTZ R27, R27, R0.reuse ;  /* 0x000000001b1b7220 */ /* 0x080fe20000410000 */
[----:B------:R-:W1:Y:S01]  /*3530*/  MUFU.TANH R179, R24 ;  /* 0x0000001800b37308 */ /* 0x000e620000002400 */
[C---:B------:R-:W-:Y:S07]  /*3540*/  HMMA.16816.F32 R16, R4.reuse, R36, R16 ;  /* 0x000000240410723c */ /* 0x040fee0000001810 */
[----:B------:R-:W1:Y:S01]  /*3550*/  MUFU.TANH R180, R25 ;  /* 0x0000001900b47308 */ /* 0x000e620000002400 */
[C---:B------:R-:W-:Y:S07]  /*3560*/  HMMA.16816.F32 R20, R4.reuse, R46, R20 ;  /* 0x0000002e0414723c */ /* 0x040fee0000001814 */
[----:B------:R-:W1:Y:S01]  /*3570*/  MUFU.TANH R88, R26 ;  /* 0x0000001a00587308 */ /* 0x000e620000002400 */
[----:B------:R-:W-:Y:S03]  /*3580*/  HMMA.16816.F32 R4, R4, R38, R8 ;  /* 0x000000260404723c */ /* 0x000fe60000001808 */
[-C--:B------:R-:W-:Y:S01]  /*3590*/  FMUL.FTZ R2, R17, R0.reuse ;  /* 0x0000000011027220 */ /* 0x080fe20000410000 */
[----:B------:R-:W-:-:S03]  /*35a0*/  FMUL.FTZ R16, R16, R0 ;  /* 0x0000000010107220 */ /* 0x000fc60000410000 */
[----:B------:R5:W1:Y:S04]  /*35b0*/  MUFU.TANH R184, R2 ;  /* 0x0000000200b87308 */ /* 0x000a680000002400 */
        /* <DEDUP_REMOVED lines=17> */
[----:B------:R-:W1:Y:S08]  /*36d0*/  MUFU.TANH R23, R23 ;  /* 0x0000001700177308 */ /* 0x000e700000002400 */
        /* <DEDUP_REMOVED lines=22> */
.L_x_3333:
[----:B------:R-:W2:Y:S01]  /*3840*/  LD.E R2, desc[UR4][R134.64+0x170] ;  /* 0x0001700486027980 */ /* 0x000ea2000c101900 */
[----:B------:R-:W-:-:S04]  /*3850*/  SHF.L.U32 R8, R228, 0x8, RZ ;  /* 0x00000008e4087819 */ /* 0x000fc800000006ff */
[----:B------:R-:W-:Y:S01]  /*3860*/  IABS R10, R8 ;  /* 0x00000008000a7213 */ /* 0x000fe20000000000 */
[----:B------:R-:W-:-:S05]  /*3870*/  VIADD R9, R8, 0xffffff00 ;  /* 0xffffff0008097836 */ /* 0x000fca0000000000 */
[----:B------:R-:W-:Y:S02]  /*3880*/  IABS R7, R9 ;  /* 0x0000000900077213 */ /* 0x000fe40000000000 */
[-C--:B--2---:R-:W-:Y:S02]  /*3890*/  IABS R0, R2.reuse ;  /* 0x0000000200007213 */ /* 0x084fe40000000000 */
[----:B------:R-:W-:Y:S02]  /*38a0*/  IABS R6, R2 ;  /* 0x0000000200067213 */ /* 0x000fe40000000000 */
[----:B------:R-:W1:Y:S02]  /*38b0*/  I2F.RP R4, R0 ;  /* 0x0000000000047306 */ /* 0x000e640000209400 */
[----:B------:R-:W-:-:S06]  /*38c0*/  IADD3 R6, PT, PT, RZ, -R6, RZ ;  /* 0x80000006ff067210 */ /* 0x000fcc0007ffe0ff */
        /* <DEDUP_REMOVED lines=8> */
[----:B------:R-:W-:-:S03]  /*3950*/  MOV R7, R10 ;  /* 0x0000000a00077202 */ /* 0x000fc60000000f00 */
        /* <DEDUP_REMOVED lines=45> */
.L_x_3334:
[----:B------:R-:W-:Y:S05]  /*3c30*/  BSYNC.RECONVERGENT B0 ;  /* 0x0000000000007941 */ /* 0x000fea0003800200 */
.L_x_3332:
        /* <DEDUP_REMOVED lines=28> */
.L_x_3331:
[----:B------:R-:W-:Y:S05]  /*3e00*/  BSYNC.RECONVERGENT B1 ;  /* 0x0000000000017941 */ /* 0x000fea0003800200 */
.L_x_3330:
        /* <DEDUP_REMOVED lines=214> */
[C---:B-1----:R-:W-:Y:S01]  /*4b70*/  HMMA.16816.F32 R24, R8.reuse, R12, RZ ;  /* 0x0000000c0818723c */ /* 0x042fe200000018ff */
[----:B------:R1:W2:Y:S07]  /*4b80*/  MUFU.EX2 R59, R2 ;  /* 0x00000002003b7308 */ /* 0x0002ae0000000800 */
[----:B------:R-:W-:Y:S01]  /*4b90*/  HMMA.16816.F32 R12, R8, R14, RZ ;  /* 0x0000000e080c723c */ /* 0x000fe200000018ff */
[----:B------:R-:W-:Y:S02]  /*4ba0*/  F2FP.F16.F32.PACK_AB R9, R106, R107 ;  /* 0x0000006b6a09723e */ /* 0x000fe400000000ff */
[----:B------:R-:W-:Y:S01]  /*4bb0*/  F2FP.F16.F32.PACK_AB R11, R103, R104 ;  /* 0x00000068670b723e */ /* 0x000fe200000000ff */
[----:B-1----:R-:W-:Y:S01]  /*4bc0*/  FFMA.FTZ R2, R113, R0, -R5 ;  /* 0x0000000071027223 */ /* 0x002fe20000010805 */
[----:B--2---:R-:W-:-:S03]  /*4bd0*/  F2FP.F16.F32.PACK_AB R8, R59, R52 ;  /* 0x000000343b08723e */ /* 0x004fc600000000ff */
[----:B------:R1:W-:Y:S02]  /*4be0*/  MUFU.EX2 R62, R2 ;  /* 0x00000002003e7308 */ /* 0x0003e40000000800 */
[----:B-1----:R-:W-:-:S06]  /*4bf0*/  FFMA.FTZ R2, R114, R0, -R5 ;  /* 0x0000000072027223 */ /* 0x002fcc0000010805 */
[----:B------:R1:W2:Y:S02]  /*4c00*/  MUFU.EX2 R61, R2 ;  /* 0x00000002003d7308 */ /* 0x0002a40000000800 */
[----:B-1----:R-:W-:Y:S01]  /*4c10*/  FFMA.FTZ R2, R55, R0, -R3 ;  /* 0x0000000037027223 */ /* 0x002fe20000010803 */
[----:B--2---:R-:W-:Y:S01]  /*4c20*/  F2FP.F16.F32.PACK_AB R10, R61, R62 ;  /* 0x0000003e3d0a723e */ /* 0x004fe200000000ff */
[----:B------:R-:W-:Y:S04]  /*4c30*/  LDSM.16.MT88.4 R52, [R20+0x7800] ;  /* 0x007800001434783b */ /* 0x000fe80000004200 */
[----:B------:R1:W-:Y:S02]  /*4c40*/  MUFU.EX2 R117, R2 ;  /* 0x0000000200757308 */ /* 0x0003e40000000800 */
[C---:B------:R-:W-:Y:S08]  /*4c50*/  HMMA.16816.F32 R32, R8.reuse, R36, R32 ;  /* 0x000000240820723c */ /* 0x040ff00000001820 */
[----:B------:R-:W-:Y:S01]  /*4c60*/  HMMA.16816.F32 R28, R8, R38, R28 ;  /* 0x00000026081c723c */ /* 0x000fe2000000181c */
[----:B------:R-:W2:Y:S01]  /*4c70*/  LDSM.16.MT88.4 R36, [R16+0x5c00] ;  /* 0x005c00001024783b */ /* 0x000ea20000004200 */
[----:B-1----:R-:W-:-:S06]  /*4c80*/  FFMA.FTZ R2, R125, R0, -R5 ;  /* 0x000000007d027223 */ /* 0x002fcc0000010805 */
[C---:B------:R-:W-:Y:S01]  /*4c90*/  HMMA.16816.F32 R24, R8.reuse, R40, R24 ;  /* 0x000000280818723c */ /* 0x040fe20000001818 */
        /* <DEDUP_REMOVED lines=15> */
[C---:B------:R-:W-:Y:S08]  /*4d90*/  HMMA.16816.F32 R32, R8.reuse, R44, R32 ;  /* 0x0000002c0820723c */ /* 0x040ff00000001820 */
[----:B------:R-:W-:Y:S01]  /*4da0*/  HMMA.16816.F32 R28, R8, R46, R28 ;  /* 0x0000002e081c723c */ /* 0x000fe2000000181c */
[----:B------:R-:W4:Y:S01]  /*4db0*/  LDSM.16.MT88.4 R44, [R16+0x6000] ;  /* 0x00600000102c783b */ /* 0x000f220000004200 */
[----:B-1----:R-:W-:-:S06]  /*4dc0*/  FFMA.FTZ R2, R147, R0, -R5 ;  /* 0x0000000093027223 */ /* 0x002fcc0000010805 */
[C---:B------:R-:W-:Y:S01]  /*4dd0*/  HMMA.16816.F32 R24, R8.reuse, R48, R24 ;  /* 0x000000300818723c */ /* 0x040fe20000001818 */
        /* <DEDUP_REMOVED lines=110> */
[-C--:B-1----:R-:W-:Y:S02]  /*54c0*/  FFMA.FTZ R2, R143, R0.reuse, -R5 ;  /* 0x000000008f027223 */ /* 0x082fe40000010805 */
[----:B------:R-:W-:Y:S04]  /*54d0*/  LDSM.16.MT88.4 R140, [R16+0x8800] ;  /* 0x00880000108c783b */ /* 0x000fe80000004200 */
[----:B------:R1:W3:Y:S02]  /*54e0*/  MUFU.EX2 R69, R2 ;  /* 0x0000000200457308 */ /* 0x0002e40000000800 */
[----:B-1----:R-:W-:Y:S01]  /*54f0*/  FFMA.FTZ R2, R94, R0, -R3 ;  /* 0x000000005e027223 */ /* 0x002fe20000010803 */
[----:B---3--:R-:W-:-:S05]  /*5500*/  F2FP.F16.F32.PACK_AB R10, R69, R71 ;  /* 0x00000047450a723e */ /* 0x008fca00000000ff */
[----:B------:R1:W-:Y:S02]  /*5510*/  MUFU.EX2 R88, R2 ;  /* 0x0000000200587308 */ /* 0x0003e40000000800 */
[C---:B----4-:R-:W-:Y:S08]  /*5520*/  HMMA.16816.F32 R32, R8.reuse, R44, R32 ;  /* 0x0000002c0820723c */ /* 0x050ff00000001820 */
        /* <DEDUP_REMOVED lines=58> */
[-CC-:B------:R-:W-:Y:S02]  /*58d0*/  FFMA.FTZ R7, R183, R0.reuse, -R5.reuse ;  /* 0x00000000b7077223 */ /* 0x180fe40000010805 */
        /* <DEDUP_REMOVED lines=15> */
[----:B------:R1:W2:Y:S01]  /*59d0*/  MUFU.EX2 R59, R6 ;  /* 0x00000006003b7308 */ /* 0x0002a20000000800 */
        /* <DEDUP_REMOVED lines=11> */
[----:B--2---:R-:W-:Y:S01]  /*5a90*/  F2FP.F16.F32.PACK_AB R10, R59, R61 ;  /* 0x0000003d3b0a723e */ /* 0x004fe200000000ff */
[----:B------:R1:W-:Y:S01]  /*5aa0*/  MUFU.EX2 R58, R6 ;  /* 0x00000006003a7308 */ /* 0x0003e20000000800 */
        /* <DEDUP_REMOVED lines=82> */
[-CC-:B-1----:R-:W-:Y:S01]  /*5fd0*/  FFMA.FTZ R4, R162, R0.reuse, -R3.reuse ;  /* 0x00000000a2047223 */ /* 0x182fe20000010803 */
[----:B--2---:R-:W-:Y:S01]  /*5fe0*/  F2FP.F16.F32.PACK_AB R10, R49, R51 ;  /* 0x00000033310a723e */ /* 0x004fe200000000ff */
[-C--:B------:R-:W-:Y:S02]  /*5ff0*/  FFMA.FTZ R3, R197, R0.reuse, -R3 ;  /* 0x00000000c5037223 */ /* 0x080fe40000010803 */
[----:B------:R1:W-:Y:S04]  /*6000*/  MUFU.EX2 R52, R4 ;  /* 0x0000000400347308 */ /* 0x0003e80000000800 */
[C---:B---3--:R-:W-:Y:S01]  /*6010*/  HMMA.16816.F32 R136, R8.reuse, R40, R32 ;  /* 0x000000280888723c */ /* 0x048fe20000001820 */
[----:B------:R-:W2:Y:S03]  /*6020*/  LDSM.16.MT88.4 R32, [R20+0x8800] ;  /* 0x008800001420783b */ /* 0x000ea60000004200 */
[----:B------:R3:W5:Y:S04]  /*6030*/  MUFU.EX2 R230, R3 ;  /* 0x0000000300e67308 */ /* 0x0007680000000800 */
[----:B------:R-:W-:Y:S01]  /*6040*/  HMMA.16816.F32 R28, R8, R42, R28 ;  /* 0x0000002a081c723c */ /* 0x000fe2000000181c */
[----:B-1----:R-:W-:-:S07]  /*6050*/  FFMA.FTZ R4, R179, R0, -R5 ;  /* 0x00000000b3047223 */ /* 0x002fce0000010805 */
[----:B----4-:R-:W-:Y:S01]  /*6060*/  HMMA.16816.F32 R24, R8, R44, R24 ;  /* 0x0000002c0818723c */ /* 0x010fe20000001818 */
[----:B------:R1:W-:Y:S01]  /*6070*/  MUFU.EX2 R48, R4 ;  /* 0x0000000400307308 */ /* 0x0003e20000000800 */
[----:B---3--:R-:W-:Y:S02]  /*6080*/  IADD3 R3, PT, PT, R174, -0x2, RZ ;  /* 0xfffffffeae037810 */ /* 0x008fe40007ffe0ff */
[----:B-----5:R-:W-:-:S04]  /*6090*/  F2FP.F16.F32.PACK_AB R151, R230, R52 ;  /* 0x00000034e697723e */ /* 0x020fc800000000ff */
[----:B------:R-:W-:Y:S01]  /*60a0*/  HMMA.16816.F32 R12, R8, R46, R12 ;  /* 0x0000002e080c723c */ /* 0x000fe2000000180c */
[----:B------:R-:W-:Y:S02]  /*60b0*/  F2FP.F16.F32.PACK_AB R9, R88, R98 ;  /* 0x000000625809723e */ /* 0x000fe400000000ff */
[----:B------:R-:W-:Y:S02]  /*60c0*/  F2FP.F16.F32.PACK_AB R11, R78, R84 ;  /* 0x000000544e0b723e */ /* 0x000fe400000000ff */
[----:B------:R-:W-:Y:S01]  /*60d0*/  ISETP.GE.AND P0, PT, R3, R236, PT ;  /* 0x000000ec0300720c */ /* 0x000fe20003f06270 */
        /* <DEDUP_REMOVED lines=72> */
[----:B------:R-:W-:Y:S01]  /*6560*/  IMAD.MOV.U32 R132, RZ, RZ, R21 ;  /* 0x000000ffff847224 */ /* 0x000fe200078e0015 */
[----:B------:R-:W-:Y:S01]  /*6570*/  ISETP.NE.AND.EX P1, PT, R235, RZ, PT, P1 ;  /* 0x000000ffeb00720c */ /* 0x000fe20003f25310 */
[----:B------:R-:W-:-:S12]  /*6580*/  IMAD.MOV.U32 R133, RZ, RZ, R22 ;  /* 0x000000ffff857224 */ /* 0x000fd800078e0016 */
.L_x_3342:
        /* <DEDUP_REMOVED lines=78> */
.L_x_3337:
[----:B------:R-:W-:Y:S05]  /*6a70*/  BSYNC.RECONVERGENT B0 ;  /* 0x0000000000007941 */ /* 0x000fea0003800200 */
.L_x_3336:
        /* <DEDUP_REMOVED lines=26> */
[----:B------:R-:W-:Y:S02]  /*6c20*/  IADD3 R228, PT, PT, R228, -0x1, RZ ;  /* 0xffffffffe4e47810 */ /* 0x000fe40007ffe0ff */
[----:B------:R-:W-:Y:S02]  /*6c30*/  LOP3.LUT R0, R2, R0, RZ, 0xfc, !PT ;  /* 0x0000000002007212 */ /* 0x000fe400078efcff */
[----:B------:R-:W-:Y:S02]  /*6c40*/  MOV R2, R194 ;  /* 0x000000c200027202 */ /* 0x000fe40000000f00 */
[----:B------:R-:W-:Y:S02]  /*6c50*/  LEA R172, R0, R165, 0x1 ;  /* 0x000000a500ac7211 */ /* 0x000fe400078e08ff */
[----:B------:R-:W-:Y:S02]  /*6c60*/  LOP3.LUT R0, R166, 0x18, RZ, 0xc0, !PT ;  /* 0x00000018a6007812 */ /* 0x000fe400078ec0ff */
[----:B------:R-:W-:Y:S01]  /*6c70*/  ISETP.GT.AND P2, PT, R228, R236, PT ;  /* 0x000000ece400720c */ /* 0x000fe20003f44270 */
        /* <DEDUP_REMOVED lines=470> */
.L_x_3341:
[----:B------:R-:W-:Y:S05]  /*89e0*/  BSYNC.RECONVERGENT B0 ;  /* 0x0000000000007941 */ /* 0x000fea0003800200 */
.L_x_3340:
        /* <DEDUP_REMOVED lines=28> */
.L_x_3339:
[----:B------:R-:W-:Y:S05]  /*8bb0*/  BSYNC.RECONVERGENT B1 ;  /* 0x0000000000017941 */ /* 0x000fea0003800200 */
.L_x_3338:
        /* <DEDUP_REMOVED lines=128> */
[----:B----4-:R-:W-:Y:S01]  /*93c0*/  FFMA.FTZ R6, R18, R3, -R44 ;  /* 0x0000000312067223 */ /* 0x010fe2000001082c */
[----:B------:R-:W-:Y:S08]  /*93d0*/  FMUL.FTZ R18, R20, R150 ;  /* 0x0000009614127220 */ /* 0x000ff00000410000 */
[----:B------:R4:W-:Y:S01]  /*93e0*/  MUFU.EX2 R182, R4 ;  /* 0x0000000400b67308 */ /* 0x0009e20000000800 */
[----:B-1----:R-:W-:Y:S09]  /*93f0*/  FMUL.FTZ R5, R0, R137 ;  /* 0x0000008900057220 */ /* 0x002ff20000410000 */
[----:B------:R1:W-:Y:S01]  /*9400*/  MUFU.EX2 R183, R6 ;  /* 0x0000000600b77308 */ /* 0x0003e20000000800 */
[-C--:B--2---:R-:W-:Y:S09]  /*9410*/  FFMA.FTZ R2, R181, R3.reuse, -R46 ;  /* 0x00000003b5027223 */ /* 0x084ff2000001082e */
[----:B------:R2:W5:Y:S01]  /*9420*/  MUFU.EX2 R171, R2 ;  /* 0x0000000200ab7308 */ /* 0x0005620000000800 */
[-CC-:B----4-:R-:W-:Y:S01]  /*9430*/  FFMA.FTZ R4, R29, R3.reuse, -R44.reuse ;  /* 0x000000031d047223 */ /* 0x190fe2000001082c */
[----:B---3--:R-:W-:Y:S08]  /*9440*/  F2FP.F16.F32.PACK_AB R29, R157, R156 ;  /* 0x0000009c9d1d723e */ /* 0x008ff000000000ff */
[----:B------:R3:W-:Y:S01]  /*9450*/  MUFU.EX2 R199, R4 ;  /* 0x0000000400c77308 */ /* 0x0007e20000000800 */
[-C--:B-1----:R-:W-:Y:S09]  /*9460*/  FFMA.FTZ R6, R32, R3.reuse, -R44 ;  /* 0x0000000320067223 */ /* 0x082ff2000001082c */
        /* <DEDUP_REMOVED lines=22> */
[-CC-:B---3--:R-:W-:Y:S09]  /*95d0*/  FFMA.FTZ R4, R56, R3.reuse, -R44.reuse ;  /* 0x0000000338047223 */ /* 0x188ff2000001082c */
[----:B------:R3:W-:Y:S01]  /*95e0*/  MUFU.EX2 R224, R4 ;  /* 0x0000000400e07308 */ /* 0x0007e20000000800 */
[-C--:B-1----:R-:W-:Y:S01]  /*95f0*/  FFMA.FTZ R45, R72, R3.reuse, -R44 ;  /* 0x00000003482d7223 */ /* 0x082fe2000001082c */
[-C--:B--2---:R-:W-:Y:S08]  /*9600*/  FFMA.FTZ R2, R155, R3.reuse, -R46 ;  /* 0x000000039b027223 */ /* 0x084ff0000001082e */
[----:B------:R1:W2:Y:S01]  /*9610*/  MUFU.EX2 R155, R2 ;  /* 0x00000002009b7308 */ /* 0x0002a20000000800 */
[-C--:B---3--:R-:W-:Y:S09]  /*9620*/  FFMA.FTZ R4, R57, R3.reuse, -R44 ;  /* 0x0000000339047223 */ /* 0x088ff2000001082c */
[----:B------:R3:W-:Y:S01]  /*9630*/  MUFU.EX2 R223, R4 ;  /* 0x0000000400df7308 */ /* 0x0007e20000000800 */
[-CC-:B-1----:R-:W-:Y:S09]  /*9640*/  FFMA.FTZ R2, R152, R3.reuse, -R46.reuse ;  /* 0x0000000398027223 */ /* 0x182ff2000001082e */
[----:B------:R1:W2:Y:S01]  /*9650*/  MUFU.EX2 R152, R2 ;  /* 0x0000000200987308 */ /* 0x0002a20000000800 */
[-CC-:B---3--:R-:W-:Y:S01]  /*9660*/  FFMA.FTZ R4, R58, R3.reuse, -R46.reuse ;  /* 0x000000033a047223 */ /* 0x188fe2000001082e */
        /* <DEDUP_REMOVED lines=19> */
[----:B------:R-:W-:Y:S07]  /*97a0*/  F2FP.F16.F32.PACK_AB R31, R171, R158 ;  /* 0x0000009eab1f723e */ /* 0x000fee00000000ff */
        /* <DEDUP_REMOVED lines=34> */
[----:B----4-:R-:W-:Y:S09]  /*99d0*/  LOP3.LUT R2, R164, 0x120, R169, 0xf8, !PT ;  /* 0x00000120a4027812 */ /* 0x010ff200078ef8a9 */
[----:B------:R4:W5:Y:S01]  /*99e0*/  MUFU.EX2 R169, R8 ;  /* 0x0000000800a97308 */ /* 0x0009620000000800 */
[----:B------:R-:W-:Y:S04]  /*99f0*/  LEA R2, R2, R165, 0x1 ;  /* 0x000000a502027211 */ /* 0x000fe800078e08ff */
[C---:B------:R-:W-:Y:S01]  /*9a00*/  IADD3 R27, PT, PT, R2.reuse, 0x5020, RZ ;  /* 0x00005020021b7810 */ /* 0x040fe20007ffe0ff */
[----:B------:R-:W2:Y:S01]  /*9a10*/  LDSM.16.MT88.4 R12, [R2+0x5000] ;  /* 0x00500000020c783b */ /* 0x000ea20000004200 */
[----:B-1----:R-:W-:Y:S04]  /*9a20*/  IADD3 R4, PT, PT, R2, 0x5000, RZ ;  /* 0x0000500002047810 */ /* 0x002fe80007ffe0ff */
[----:B------:R-:W-:Y:S01]  /*9a30*/  @P0 IADD3 R27, PT, PT, R4, -0x20, RZ ;  /* 0xffffffe0041b0810 */ /* 0x000fe20007ffe0ff */
[-C--:B------:R-:W-:Y:S02]  /*9a40*/  FFMA.FTZ R4, R61, R3.reuse, -R44 ;  /* 0x000000033d047223 */ /* 0x080fe4000001082c */
[----:B------:R-:W-:Y:S01]  /*9a50*/  LDSM.16.MT88.4 R36, [R2+0x5400] ;  /* 0x005400000224783b */ /* 0x000fe20000004200 */
[----:B------:R-:W-:Y:S01]  /*9a60*/  ISETP.GT.AND P0, PT, R228, R236, PT ;  /* 0x000000ece400720c */ /* 0x000fe20003f04270 */
[-C--:B----4-:R-:W-:Y:S01]  /*9a70*/  FFMA.FTZ R8, R63, R3.reuse, -R46 ;  /* 0x000000033f087223 */ /* 0x090fe2000001082e */
[----:B------:R1:W-:Y:S05]  /*9a80*/  MUFU.EX2 R227, R4 ;  /* 0x0000000400e37308 */ /* 0x0003ea0000000800 */
[----:B------:R-:W4:Y:S05]  /*9a90*/  LDSM.16.MT88.4 R32, [R27] ;  /* 0x000000001b20783b */ /* 0x000f2a0000004200 */
[----:B------:R3:W5:Y:S03]  /*9aa0*/  MUFU.EX2 R54, R8 ;  /* 0x0000000800367308 */ /* 0x0007660000000800 */
[----:B------:R-:W5:Y:S01]  /*9ab0*/  LDSM.16.MT88.4 R40, [R27+0x400] ;  /* 0x000400001b28783b */ /* 0x000f620000004200 */
[C---:B-1----:R-:W-:Y:S01]  /*9ac0*/  FMUL.FTZ R4, R0.reuse, R136 ;  /* 0x0000008800047220 */ /* 0x042fe20000410000 */
[----:B---3--:R-:W-:Y:S05]  /*9ad0*/  FMUL.FTZ R8, R0, R140 ;  /* 0x0000008c00087220 */ /* 0x008fea0000410000 */
[----:B------:R1:W-:Y:S01]  /*9ae0*/  MUFU.EX2 R140, R45 ;  /* 0x0000002d008c7308 */ /* 0x0003e20000000800 */
[C---:B--2---:R-:W-:Y:S05]  /*9af0*/  HMMA.16816.F32 R4, R28.reuse, R12, R4 ;  /* 0x0000000c1c04723c */ /* 0x044fea0000001804 */
        /* <DEDUP_REMOVED lines=10> */
[-CC-:B--2---:R-:W-:Y:S09]  /*9ba0*/  FFMA.FTZ R12, R65, R3.reuse, -R44.reuse ;  /* 0x00000003410c7223 */ /* 0x184ff2000001082c */
[----:B------:R2:W-:Y:S01]  /*9bb0*/  MUFU.EX2 R164, R12 ;  /* 0x0000000c00a47308 */ /* 0x0005e20000000800 */
[----:B-1----:R-:W-:Y:S09]  /*9bc0*/  FFMA.FTZ R45, R77, R3, -R44 ;  /* 0x000000034d2d7223 */ /* 0x002ff2000001082c */
[----:B------:R1:W-:Y:S01]  /*9bd0*/  MUFU.EX2 R136, R45 ;  /* 0x0000002d00887308 */ /* 0x0003e20000000800 */
[C---:B--2---:R-:W-:Y:S01]  /*9be0*/  FMUL.FTZ R12, R0.reuse, R144 ;  /* 0x00000090000c7220 */ /* 0x044fe20000410000 */
[----:B------:R-:W-:Y:S04]  /*9bf0*/  FFMA.FTZ R0, R0, R229, R159 ;  /* 0x000000e500007223 */ /* 0x000fe8000001009f */
[----:B------:R-:W-:Y:S01]  /*9c00*/  FADD.FTZ R47, R179, R0 ;  /* 0x00000000b32f7221 */ /* 0x000fe20000010000 */
[----:B------:R-:W-:Y:S01]  /*9c10*/  FADD.FTZ R0, R158, R20 ;  /* 0x000000149e007221 */ /* 0x000fe20000010000 */
[C---:B----4-:R-:W-:Y:S03]  /*9c20*/  HMMA.16816.F32 R12, R28.reuse, R32, R12 ;  /* 0x000000201c0c723c */ /* 0x050fe6000000180c */
        /* <DEDUP_REMOVED lines=26> */
[C---:B------:R-:W-:Y:S01]  /*9dd0*/  FADD.FTZ R0, R153.reuse, R0 ;  /* 0x0000000099007221 */ /* 0x040fe20000010000 */
        /* <DEDUP_REMOVED lines=42> */
[----:B-----5:R-:W-:Y:S01]  /*a080*/  FFMA.FTZ R45, R90, R3, -R46 ;  /* 0x000000035a2d7223 */ /* 0x020fe2000001082e */
        /* <DEDUP_REMOVED lines=54> */
[----:B----4-:R-:W-:Y:S01]  /*a3f0*/  FFMA.FTZ R45, R97, R3, -R44 ;  /* 0x00000003612d7223 */ /* 0x010fe2000001082c */
        /* <DEDUP_REMOVED lines=44> */
[----:B----4-:R-:W-:Y:S01]  /*a6c0*/  FFMA.FTZ R45, R105, R3, -R44 ;  /* 0x00000003692d7223 */ /* 0x010fe2000001082c */
        /* <DEDUP_REMOVED lines=222> */
.L_x_3335:
        /* <DEDUP_REMOVED lines=10> */
.L_x_3350:
[----:B------:R-:W-:Y:S01]  /*b550*/  FSETP.NE.FTZ.AND P1, PT, R0, RZ, PT ;  /* 0x000000ff0000720b */ /* 0x000fe20003f35000 */
[----:B----4-:R-:W-:Y:S01]  /*b560*/  FADD.FTZ R3, R2, R3 ;  /* 0x0000000302037221 */ /* 0x010fe20000010000 */
[----:B------:R-:W3:Y:S01]  /*b570*/  MUFU.RCP R4, R0 ;  /* 0x0000000000047308 */ /* 0x000ee20000001000 */
[----:B------:R-:W-:Y:S01]  /*b580*/  SHF.L.U32 R6, R170, 0x1, RZ ;  /* 0x00000001aa067819 */ /* 0x000fe200000006ff */
[----:B------:R-:W-:Y:S05]  /*b590*/  WARPSYNC.ALL ;  /* 0x0000000000007948 */ /* 0x000fea0003800000 */
[----:B------:R-:W-:Y:S01]  /*b5a0*/  FSETP.NE.FTZ.AND P0, PT, R3, RZ, PT ;  /* 0x000000ff0300720b */ /* 0x000fe20003f15000 */
[----:B------:R-:W-:Y:S01]  /*b5b0*/  MUFU.RCP R5, R3 ;  /* 0x0000000300057308 */ /* 0x000fe20000001000 */
[----:B------:R-:W-:-:S02]  /*b5c0*/  MOV R11, 0xff800000 ;  /* 0xff800000000b7802 */ /* 0x000fc40000000f00 */
[----:B------:R-:W-:Y:S02]  /*b5d0*/  LOP3.LUT R168, R168, 0x6, R6, 0xf8, !PT ;  /* 0x00000006a8a87812 */ /* 0x000fe400078ef806 */
[----:B------:R-:W-:Y:S02]  /*b5e0*/  MOV R10, 0xff800000 ;  /* 0xff800000000a7802 */ /* 0x000fe40000000f00 */
[----:B------:R-:W-:Y:S01]  /*b5f0*/  SHF.R.U32.HI R29, RZ, 0x2, R170 ;  /* 0x00000002ff1d7819 */ /* 0x000fe200000116aa */
[----:B------:R-:W2:Y:S01]  /*b600*/  @P1 MUFU.LG2 R0, R0 ;  /* 0x0000000000001308 */ /* 0x000ea20000000c00 */
[----:B---3--:R-:W-:-:S05]  /*b610*/  FSEL R2, R4, 1, P1 ;  /* 0x3f80000004027808 */ /* 0x008fca0000800000 */
[C---:B------:R-:W-:Y:S01]  /*b620*/  FMUL.FTZ R136, R2.reuse, R136 ;  /* 0x0000008802887220 */ /* 0x040fe20000410000 */
[C---:B------:R-:W-:Y:S01]  /*b630*/  FMUL.FTZ R137, R2.reuse, R137 ;  /* 0x0000008902897220 */ /* 0x040fe20000410000 */
[----:B------:R-:W3:Y:S01]  /*b640*/  @P0 MUFU.LG2 R3, R3 ;  /* 0x0000000300030308 */ /* 0x000ee20000000c00 */
[C---:B------:R-:W-:Y:S01]  /*b650*/  FMUL.FTZ R140, R2.reuse, R140 ;  /* 0x0000008c028c7220 */ /* 0x040fe20000410000 */
[C---:B------:R-:W-:Y:S01]  /*b660*/  FMUL.FTZ R141, R2.reuse, R141 ;  /* 0x0000008d028d7220 */ /* 0x040fe20000410000 */
[C---:B------:R-:W-:Y:S01]  /*b670*/  FMUL.FTZ R144, R2.reuse, R144 ;  /* 0x0000009002907220 */ /* 0x040fe20000410000 */
[C---:B------:R-:W-:Y:S01]  /*b680*/  FMUL.FTZ R145, R2.reuse, R145 ;  /* 0x0000009102917220 */ /* 0x040fe20000410000 */
[C---:B------:R-:W-:Y:S01]  /*b690*/  FMUL.FTZ R148, R2.reuse, R148 ;  /* 0x0000009402947220 */ /* 0x040fe20000410000 */
[----:B------:R-:W-:Y:S01]  /*b6a0*/  FMUL.FTZ R149, R2, R149 ;  /* 0x0000009502957220 */ /* 0x000fe20000410000 */
[----:B------:R-:W-:Y:S01]  /*b6b0*/  LOP3.LUT R2, R168, 0x20, R231, 0xf8, !PT ;  /* 0x00000020a8027812 */ /* 0x000fe200078ef8e7 */
[----:B--2---:R-:W-:-:S04]  /*b6c0*/  @P1 FMUL.FTZ R0, R0, 0.69314718246459960938 ;  /* 0x3f31721800001820 */ /* 0x004fc80000410000 */
[----:B-----5:R-:W-:Y:S01]  /*b6d0*/  @P1 FFMA.FTZ R11, R7, R22, R0 ;  /* 0x00000016070b1223 */ /* 0x020fe20000010000 */
[----:B------:R-:W-:Y:S01]  /*b6e0*/  FSEL R0, R5, 1, P0 ;  /* 0x3f80000005007808 */ /* 0x000fe20000000000 */
[----:B---3--:R-:W-:-:S04]  /*b6f0*/  @P0 FMUL.FTZ R3, R3, 0.69314718246459960938 ;  /* 0x3f31721803030820 */ /* 0x008fc80000410000 */
        /* <DEDUP_REMOVED lines=8> */
[----:B------:R-:W-:Y:S01]  /*b780*/  LOP3.LUT R0, R2, R237, RZ, 0xfc, !PT ;  /* 0x000000ed02007212 */ /* 0x000fe200078efcff */
[----:B------:R-:W-:Y:S01]  /*b790*/  @P0 FFMA.FTZ R10, R7, R21, R3 ;  /* 0x00000015070a0223 */ /* 0x000fe20000010003 */
[----:B------:R-:W-:Y:S01]  /*b7a0*/  BAR.SYNC.DEFER_BLOCKING 0x0 ;  /* 0x0000000000007b1d */ /* 0x000fe20000010000 */
[----:B------:R-:W-:-:S02]  /*b7b0*/  LOP3.LUT R3, R231, 0x80, RZ, 0xc0, !PT ;  /* 0x00000080e7037812 */ /* 0x000fc400078ec0ff */
[----:B------:R-:W-:Y:S01]  /*b7c0*/  IMAD R0, R0, 0x4, R165 ;  /* 0x0000000400007824 */ /* 0x000fe200078e02a5 */
[----:B------:R-:W-:-:S03]  /*b7d0*/  LOP3.LUT R2, R231, 0x40, RZ, 0xc0, !PT ;  /* 0x00000040e7027812 */ /* 0x000fc600078ec0ff */
[C---:B------:R-:W-:Y:S02]  /*b7e0*/  IMAD.IADD R3, R0.reuse, 0x1, -R3 ;  /* 0x0000000100037824 */ /* 0x040fe400078e0a03 */
[--C-:B------:R-:W-:Y:S01]  /*b7f0*/  IMAD.IADD R4, R0, 0x1, -R2.reuse ;  /* 0x0000000100047824 */ /* 0x100fe200078e0a02 */
[----:B------:R-:W-:Y:S04]  /*b800*/  STS.64 [R0], R136 ;  /* 0x0000008800007388 */ /* 0x000fe80000000a00 */
[----:B------:R2:W-:Y:S04]  /*b810*/  STS.64 [R0+0x400], R138 ;  /* 0x0004008a00007388 */ /* 0x0005e80000000a00 */
[----:B------:R-:W-:Y:S04]  /*b820*/  STS.64 [R4+0x20], R140 ;  /* 0x0000208c04007388 */ /* 0x000fe80000000a00 */
[----:B------:R-:W-:Y:S04]  /*b830*/  STS.64 [R4+0x420], R142 ;  /* 0x0004208e04007388 */ /* 0x000fe80000000a00 */
[----:B------:R-:W-:Y:S04]  /*b840*/  STS.64 [R3+0x40], R144 ;  /* 0x0000409003007388 */ /* 0x000fe80000000a00 */
[----:B------:R3:W-:Y:S01]  /*b850*/  STS.64 [R3+0x440], R146 ;  /* 0x0004409203007388 */ /* 0x0007e20000000a00 */
[----:B--2---:R-:W-:-:S05]  /*b860*/  IMAD.IADD R0, R3, 0x1, -R2 ;  /* 0x0000000103007824 */ /* 0x004fca00078e0a02 */
[----:B------:R-:W-:Y:S04]  /*b870*/  STS.64 [R0+0x60], R148 ;  /* 0x0000609400007388 */ /* 0x000fe80000000a00 */
[----:B------:R2:W-:Y:S04]  /*b880*/  STS.64 [R0+0x460], R150 ;  /* 0x0004609600007388 */ /* 0x0005e80000000a00 */
[----:B------:R-:W4:Y:S04]  /*b890*/  LD.E.64 R6, desc[UR4][R134.64+0xb0] ;  /* 0x0000b00486067980 */ /* 0x000f28000c101b00 */
[----:B------:R-:W4:Y:S04]  /*b8a0*/  LD.E R2, desc[UR4][R134.64+0x60] ;  /* 0x0000600486027980 */ /* 0x000f28000c101900 */
[----:B---3--:R-:W3:Y:S04]  /*b8b0*/  LD.E R3, desc[UR4][R134.64+0xcc] ;  /* 0x0000cc0486037980 */ /* 0x008ee8000c101900 */
[----:B------:R-:W3:Y:S04]  /*b8c0*/  LD.E.64 R4, desc[UR4][R134.64+0x78] ;  /* 0x0000780486047980 */ /* 0x000ee8000c101b00 */
[----:B------:R1:W5:Y:S01]  /*b8d0*/  LD.E.64 R8, desc[UR4][R134.64+0xa8] ;  /* 0x0000a80486087980 */ /* 0x000362000c101b00 */
[----:B------:R-:W-:Y:S01]  /*b8e0*/  IMAD.SHL.U32 R28, R251, 0x40, RZ ;  /* 0x00000040fb1c7824 */ /* 0x000fe200078e00ff */
[----:B------:R-:W-:Y:S01]  /*b8f0*/  BAR.SYNC.DEFER_BLOCKING 0x0 ;  /* 0x0000000000007b1d */ /* 0x000fe20000010000 */
[----:B------:R-:W-:-:S02]  /*b900*/  LOP3.LUT P1, RZ, R170, 0x3, RZ, 0xc0, !PT ;  /* 0x00000003aaff7812 */ /* 0x000fc4000782c0ff */
[----:B--2---:R-:W-:-:S03]  /*b910*/  LOP3.LUT R0, R166, 0xd8, RZ, 0xc0, !PT ;  /* 0x000000d8a6007812 */ /* 0x004fc600078ec0ff */
[----:B------:R-:W-:Y:S01]  /*b920*/  BSSY.RECONVERGENT B0, `(.L_x_3344) ;  /* 0x000001e000007945 */ /* 0x000fe20003800200 */
[----:B------:R-:W-:-:S04]  /*b930*/  LOP3.LUT R0, R0, 0x18, R167, 0x78, !PT ;  /* 0x0000001800007812 */ /* 0x000fc800078e78a7 */
[----:B------:R-:W-:-:S05]  /*b940*/  LOP3.LUT R0, R0, 0xf24, R166, 0xf8, !PT ;  /* 0x00000f2400007812 */ /* 0x000fca00078ef8a6 */
[----:B------:R-:W-:-:S05]  /*b950*/  IMAD R0, R0, 0x4, R165 ;  /* 0x0000000400007824 */ /* 0x000fca00078e02a5 */
[----:B------:R-:W2:Y:S04]  /*b960*/  LDS.128 R24, [R0] ;  /* 0x0000000000187984 */ /* 0x000ea80000000c00 */
[----:B------:R-:W1:Y:S04]  /*b970*/  LDS.128 R20, [R0+0x800] ;  /* 0x0008000000147984 */ /* 0x000e680000000c00 */
[----:B------:R-:W1:Y:S04]  /*b980*/  LDS.128 R16, [R0+0x1000] ;  /* 0x0010000000107984 */ /* 0x000e680000000c00 */
[----:B------:R4:W1:Y:S02]  /*b990*/  LDS.128 R12, [R0+0x1800] ;  /* 0x00180000000c7984 */ /* 0x0008640000000c00 */
[----:B----4-:R-:W-:-:S04]  /*b9a0*/  IMAD R0, R6, UR8, R240 ;  /* 0x0000000806007c24 */ /* 0x010fc8000f8e02f0 */
[----:B------:R-:W-:-:S04]  /*b9b0*/  IMAD R0, R0, R2, R241 ;  /* 0x0000000200007224 */ /* 0x000fc800078e02f1 */
[----:B------:R-:W-:Y:S01]  /*b9c0*/  IMAD R6, R7, R0, R28 ;  /* 0x0000000007067224 */ /* 0x000fe200078e021c */
[----:B------:R-:W-:-:S03]  /*b9d0*/  LOP3.LUT R0, R166, 0xffc, RZ, 0xc0, !PT ;  /* 0x00000ffca6007812 */ /* 0x000fc600078ec0ff */
[----:B---3--:R-:W-:-:S05]  /*b9e0*/  IMAD R2, R6, R3, RZ ;  /* 0x0000000306027224 */ /* 0x008fca00078e02ff */
[----:B------:R-:W-:-:S04]  /*b9f0*/  IADD3 R0, P0, PT, R2, R0, RZ ;  /* 0x0000000002007210 */ /* 0x000fc80007f1e0ff */
[----:B------:R-:W-:Y:S02]  /*ba00*/  LEA.HI.X.SX32 R3, R2, RZ, 0x1, P0 ;  /* 0x000000ff02037211 */ /* 0x000fe400000f0eff */
[C---:B------:R-:W-:Y:S02]  /*ba10*/  LEA R2, P0, R0.reuse, R4, 0x2 ;  /* 0x0000000400027211 */ /* 0x040fe400078010ff */
[----:B------:R-:W-:Y:S02]  /*ba20*/  LOP3.LUT R4, R167, 0x30, RZ, 0xc0, !PT ;  /* 0x00000030a7047812 */ /* 0x000fe400078ec0ff */
[----:B------:R-:W-:Y:S02]  /*ba30*/  LEA.HI.X R3, R0, R5, R3, 0x2, P0 ;  /* 0x0000000500037211 */ /* 0x000fe400000f1403 */
[----:B------:R-:W-:Y:S01]  /*ba40*/  LOP3.LUT R4, R4, 0x7, R29, 0xf8, !PT ;  /* 0x0000000704047812 */ /* 0x000fe200078ef81d */
[----:B-12---:R-:W-:Y:S06]  /*ba50*/  @P1 BRA `(.L_x_3345) ;  /* 0x0000000000281947 */ /* 0x006fec0003800000 */
        /* <DEDUP_REMOVED lines=10> */
.L_x_3345:
[----:B------:R-:W-:Y:S05]  /*bb00*/  BSYNC.RECONVERGENT B0 ;  /* 0x0000000000007941 */ /* 0x000fea0003800200 */
.L_x_3344:
[----:B------:R-:W-:Y:S04]  /*bb10*/  ST.E.128 desc[UR4][R2.64], R24 ;  /* 0x0000001802007985 */ /* 0x000fe8000c101d04 */
[----:B------:R-:W-:Y:S04]  /*bb20*/  ST.E.128 desc[UR4][R2.64+0x800], R20 ;  /* 0x0008001402007985 */ /* 0x000fe8000c101d04 */
[----:B------:R-:W-:Y:S04]  /*bb30*/  ST.E.128 desc[UR4][R2.64+0x1000], R16 ;  /* 0x0010001002007985 */ /* 0x000fe8000c101d04 */
[----:B------:R2:W-:Y:S02]  /*bb40*/  ST.E.128 desc[UR4][R2.64+0x1800], R12 ;  /* 0x0018000c02007985 */ /* 0x0005e4000c101d04 */
[----:B--2---:R-:W-:-:S02]  /*bb50*/  MOV R2, R250 ;  /* 0x000000fa00027202 */ /* 0x004fc40000000f00 */
[----:B------:R-:W-:-:S04]  /*bb60*/  MOV R3, 0x0 ;  /* 0x0000000000037802 */ /* 0x000fc80000000f00 */
[----:B-1---5:R-:W-:Y:S05]  /*bb70*/  RET.REL.NODEC R2 `(_ZN5flash24flash_fwd_splitkv_kernelI23Flash_fwd_kernel_traitsILi32ELi64ELi256ELi4ELb0ELb0EN7cutlass6half_tE19Flash_kernel_traitsILi32ELi64ELi256ELi4ES3_EELb0ELb0ELb0ELb1ELb1ELb1ELb1ELb0EEEvNS_16Flash_fwd_paramsE) ;  /* 0xffffff4402207950 */ /* 0x022fea0003c3ffff */
.L_x_3343:
[----:B------:R-:W-:Y:S01]  /*bb80*/  IMAD.MOV.U32 R0, RZ, RZ, 0x2 ;  /* 0x00000002ff007424 */ /* 0x000fe200078e00ff */
[----:B------:R-:W-:Y:S01]  /*bb90*/  MOV R2, R229 ;  /* 0x000000e500027202 */ /* 0x000fe20000000f00 */
[----:B------:R-:W-:Y:S01]  /*bba0*/  IMAD.MOV.U32 R4, RZ, RZ, -0x1 ;  /* 0xffffffffff047424 */ /* 0x000fe200078e00ff */
[----:B------:R-:W-:-:S07]  /*bbb0*/  MOV R3, 0x1f ;  /* 0x0000001f00037802 */ /* 0x000fce0000000f00 */
[----:B-1---5:R-:W-:Y:S05]  /*bbc0*/  WARPSYNC.COLLECTIVE R4, `(.L_x_3346) ;  /* 0x0000000004087348 */ /* 0x022fea0003c00000 */
[----:B------:R2:W3:Y:S02]  /*bbd0*/  SHFL.BFLY P0, R0, R2, R0, R3 ;  /* 0x0c00000002007389 */ /* 0x0004e40000000003 */
[----:B-123-5:R-:W-:Y:S05]  /*bbe0*/  ENDCOLLECTIVE ;  /* 0x000000000000791b */ /* 0x02efea0003800000 */
.L_x_3346:
[----:B------:R-:W-:Y:S02]  /*bbf0*/  MOV R5, R0 ;  /* 0x0000000000057202 */ /* 0x000fe40000000f00 */
[----:B------:R-:W-:-:S03]  /*bc00*/  MOV R0, 0x1 ;  /* 0x0000000100007802 */ /* 0x000fc60000000f00 */
[----:B------:R-:W-:-:S04]  /*bc10*/  FADD.FTZ R5, R5, R229 ;  /* 0x000000e505057221 */ /* 0x000fc80000010000 */
[----:B------:R-:W-:-:S07]  /*bc20*/  IMAD.MOV.U32 R2, RZ, RZ, R5 ;  /* 0x000000ffff027224 */ /* 0x000fce00078e0005 */
[----:B------:R-:W-:Y:S05]  /*bc30*/  WARPSYNC.COLLECTIVE R4, `(.L_x_3347) ;  /* 0x0000000004087348 */ /* 0x000fea0003c00000 */
[----:B------:R1:W2:Y:S02]  /*bc40*/  SHFL.BFLY P0, R0, R2, R0, R3 ;  /* 0x0c00000002007389 */ /* 0x0002a40000000003 */
[----:B-12---:R-:W-:Y:S05]  /*bc50*/  ENDCOLLECTIVE ;  /* 0x000000000000791b */ /* 0x006fea0003800000 */
.L_x_3347:
[----:B------:R-:W-:Y:S01]  /*bc60*/  IMAD.MOV.U32 R6, RZ, RZ, R0 ;  /* 0x000000ffff067224 */ /* 0x000fe200078e0000 */
[----:B------:R-:W-:Y:S02]  /*bc70*/  MOV R0, 0x2 ;  /* 0x0000000200007802 */ /* 0x000fe40000000f00 */
[----:B------:R-:W-:-:S07]  /*bc80*/  MOV R2, R230 ;  /* 0x000000e600027202 */ /* 0x000fce0000000f00 */
[----:B------:R-:W-:Y:S05]  /*bc90*/  WARPSYNC.COLLECTIVE R4, `(.L_x_3348) ;  /* 0x0000000004087348 */ /* 0x000fea0003c00000 */
[----:B------:R1:W2:Y:S02]  /*bca0*/  SHFL.BFLY P0, R0, R2, R0, R3 ;  /* 0x0c00000002007389 */ /* 0x0002a40000000003 */
[----:B-12---:R-:W-:Y:S05]  /*bcb0*/  ENDCOLLECTIVE ;  /* 0x000000000000791b */ /* 0x006fea0003800000 */
.L_x_3348:
[----:B------:R-:W-:Y:S01]  /*bcc0*/  IMAD.MOV.U32 R2, RZ, RZ, R0 ;  /* 0x000000ffff027224 */ /* 0x000fe200078e0000 */
[----:B------:R-:W-:-:S03]  /*bcd0*/  MOV R0, 0x1 ;  /* 0x0000000100007802 */ /* 0x000fc60000000f00 */
[----:B------:R-:W-:-:S07]  /*bce0*/  FADD.FTZ R2, R2, R230 ;  /* 0x000000e602027221 */ /* 0x000fce0000010000 */
[----:B------:R-:W-:Y:S05]  /*bcf0*/  WARPSYNC.COLLECTIVE R4, `(.L_x_3349) ;  /* 0x0000000004087348 */ /* 0x000fea0003c00000 */
[----:B------:R1:W2:Y:S02]  /*bd00*/  SHFL.BFLY P0, R0, R2, R0, R3 ;  /* 0x0c00000002007389 */ /* 0x0002a40000000003 */
[----:B-12---:R-:W-:Y:S05]  /*bd10*/  ENDCOLLECTIVE ;  /* 0x000000000000791b */ /* 0x006fea0003800000 */
.L_x_3349:
[----:B------:R-:W-:Y:S01]  /*bd20*/  MOV R3, R0 ;  /* 0x0000000000037202 */ /* 0x000fe20000000f00 */
[----:B------:R-:W-:Y:S01]  /*bd30*/  FADD.FTZ R0, R5, R6 ;  /* 0x0000000605007221 */ /* 0x000fe20000010000 */
[----:B------:R-:W-:Y:S06]  /*bd40*/  BRA `(.L_x_3350) ;  /* 0xfffffff800007947 */ /* 0x000fec000383ffff */
.L_x_3351:
        /* <DEDUP_REMOVED lines=11> */
.L_x_10251:


//--------------------- .text._ZN5flash24flash_fwd_splitkv_kernelI23Flash_fwd_kernel_traitsILi32ELi64ELi256ELi4ELb0ELb0EN7cutlass6half_tE19Flash_kernel_traitsILi32ELi64ELi256ELi4ES3_EELb0ELb0ELb1ELb0ELb0ELb0ELb1ELb0EEEvNS_16Flash_fwd_paramsE --------------------------
	.section	.text._ZN5flash24flash_fwd_splitkv_kernelI23Flash_fwd_kernel_traitsILi32ELi64ELi256ELi4ELb0ELb0EN7cutlass6half_tE19Flash_kernel_traitsILi32ELi64ELi256ELi4ES3_EELb0ELb0ELb1ELb0ELb0ELb0ELb1ELb0EEEvNS_16Flash_fwd_paramsE,"ax",@progbits
	.align	128
        .global         _ZN5flash24flash_fwd_splitkv_kernelI23Flash_fwd_kernel_traitsILi32ELi64ELi256ELi4ELb0ELb0EN7cutlass6half_tE19Flash_kernel_traitsILi32ELi64ELi256ELi4ES3_EELb0ELb0ELb1ELb0ELb0ELb0ELb1ELb0EEEvNS_16Flash_fwd_paramsE
        .type           _ZN5flash24flash_fwd_splitkv_kernelI23Flash_fwd_kernel_traitsILi32ELi64ELi256ELi4ELb0ELb0EN7cutlass6half_tE19Flash_kernel_traitsILi32ELi64ELi256ELi4ES3_EELb0ELb0ELb1ELb0ELb0ELb0ELb1ELb0EEEvNS_16Flash_fwd_paramsE,@function
        .size           _ZN5flash24flash_fwd_splitkv_kernelI23Flash_fwd_kernel_traitsILi32ELi64ELi256ELi4ELb0ELb0EN7cutlass6half_tE19Flash_kernel_traitsILi32ELi64ELi256ELi4ES3_EELb0ELb0ELb1ELb0ELb0ELb0ELb1ELb0EEEvNS_16Flash_fwd_paramsE,(.L_x_10252 - _ZN5flash24flash_fwd_splitkv_kernelI23Flash_fwd_kernel_traitsILi32ELi64ELi256ELi4ELb0ELb0EN7cutlass6half_tE19Flash_kernel_traitsILi32ELi64ELi256ELi4ES3_EELb0ELb0ELb1ELb0ELb0ELb0ELb1ELb0EEEvNS_16Flash_fwd_paramsE)
        .other          _ZN5flash24flash_fwd_splitkv_kernelI23Flash_fwd_kernel_traitsILi32ELi64ELi256ELi4ELb0ELb0EN7cutlass6half_tE19Flash_kernel_traitsILi32ELi64ELi256ELi4ES3_EELb0ELb0ELb1ELb0ELb0ELb0ELb1ELb0EEEvNS_16Flash_fwd_paramsE,@"STO_CUDA_ENTRY STV_DEFAULT"
_ZN5flash24flash_fwd_splitkv_kernelI23Flash_fwd_kernel_traitsILi32ELi64ELi256ELi4ELb0ELb0EN7cutlass6half_tE19Flash_kernel_traitsILi32ELi64ELi256ELi4ES3_EELb0ELb0ELb1ELb0ELb0ELb0ELb1ELb0EEEvNS_16Flash_fwd_paramsE:
.text._ZN5flash24flash_fwd_splitkv_kernelI23Flash_fwd_kernel_traitsILi32ELi64ELi256ELi4ELb0ELb0EN7cutlass6half_tE19Flash_kernel_traitsILi32ELi64ELi256ELi4ES3_EELb0ELb0ELb1ELb0ELb0ELb0ELb1ELb0EEEvNS_16Flash_fwd_paramsE:
        /* <DEDUP_REMOVED lines=29> */
[----:B------:R-:W-:Y:S05]  /*01d0*/  CALL.REL.NOINC `($_ZN5flash24flash_fwd_splitkv_kernelI23Flash_fwd_kernel_traitsILi32ELi64ELi256ELi4ELb0ELb0EN7cutlass6half_tE19Flash_kernel_traitsILi32ELi64ELi256ELi4ES3_EELb0ELb0ELb1ELb0ELb0ELb0ELb1ELb0EEEvNS_16Flash_fwd_paramsE$_ZN5flash30compute_attn_1rowblock_splitkvI23Flash_fwd_kernel_traitsILi32ELi64ELi256ELi4ELb0ELb0EN7cutlass6half_tE19Flash_kernel_traitsILi32ELi64ELi256ELi4ES3_EELb0ELb0ELb1ELb0ELb0ELb0ELb1ELb0ENS_16Flash_fwd_paramsEEEvRKT8_iiiii) ;  /* 0x0000000000087944 */ /* 0x000fea0003c00000 */
[----:B------:R-:W-:Y:S05]  /*01e0*/  BSYNC.RECONVERGENT B2 ;  /* 0x0000000000027941 */ /* 0x000fea0003800200 */
.L_x_3352:
[----:B------:R-:W-:Y:S05]  /*01f0*/  EXIT ;  /* 0x000000000000794d */ /* 0x000fea0003800000 */
        .type           $_ZN5flash24flash_fwd_splitkv_kernelI23Flash_fwd_kernel_traitsILi32ELi64ELi256ELi4ELb0ELb0EN7cutlass6half_tE19Flash_kernel_traitsILi32ELi64ELi256ELi4ES3_EELb0ELb0ELb1ELb0ELb0ELb0ELb1ELb0EEEvNS_16Flash_fwd_paramsE$_ZN5flash30compute_attn_1rowblock_splitkvI23Flash_fwd_kernel_traitsILi32ELi64ELi256ELi4ELb0ELb0EN7cutlass6half_tE19Flash_kernel_traitsILi32ELi64ELi256ELi4ES3_EELb0ELb0ELb1ELb0ELb0ELb0ELb1ELb0ENS_16Flash_fwd_paramsEEEvRKT8_iiiii,@function
        .size           $_ZN5flash24flash_fwd_splitkv_kernelI23Flash_fwd_kernel_traitsILi32ELi64ELi256ELi4ELb0ELb0EN7cutlass6half_tE19Flash_kernel_traitsILi32ELi64ELi256ELi4ES3_EELb0ELb0ELb1ELb0ELb0ELb0ELb1ELb0EEEvNS_16Flash_fwd_paramsE$_ZN5flash30compute_attn_1rowblock_splitkvI23Flash_fwd_kernel_traitsILi32ELi64ELi256ELi4ELb0ELb0EN7cutlass6half_tE19Flash_kernel_traitsILi32ELi64ELi256ELi4ES3_EELb0ELb0ELb1ELb0ELb0ELb0ELb1ELb0ENS_16Flash_fwd_paramsEEEvRKT8_iiiii,(.L_x_10252 - $_ZN5flash24flash_fwd_splitkv_kernelI23Flash_fwd_kernel_traitsILi32ELi64ELi256ELi4ELb0ELb0EN7cutlass6half_tE19Flash_kernel_traitsILi32ELi64ELi256ELi4ES3_EELb0ELb0ELb1ELb0ELb0ELb0ELb1ELb0EEEvNS_16Flash_fwd_paramsE$_ZN5flash30compute_attn_1rowblock_splitkvI23Flash_fwd_kernel_traitsILi32ELi64ELi256ELi4ELb0ELb0EN7cutlass6half_tE19Flash_kernel_traitsILi32ELi64ELi256ELi4ES3_EELb0ELb0ELb1ELb0ELb0ELb0ELb1ELb0ENS_16Flash_fwd_paramsEEEvRKT8_iiiii)
$_ZN5flash24flash_fwd_splitkv_kernelI23Flash_fwd_kernel_traitsILi32ELi64ELi256ELi4ELb0ELb0EN7cutlass6half_tE19Flash_kernel_traitsILi32ELi64ELi256ELi4ES3_EELb0ELb0ELb1ELb0ELb0ELb0ELb1ELb0EEEvNS_16Flash_fwd_paramsE$_ZN5flash30compute_attn_1rowblock_splitkvI23Flash_fwd_kernel_traitsILi32ELi64ELi256ELi4ELb0ELb0EN7cutlass6half_tE19Flash_kernel_traitsILi32ELi64ELi256ELi4ES3_EELb0ELb0ELb1ELb0ELb0ELb0ELb1ELb0ENS_16Flash_fwd_paramsEEEvRKT8_iiiii:
        /* <DEDUP_REMOVED lines=29> */
[----:B------:R-:W-:-:S03]  /*03d0*/  ISETP.NE.U32.AND P0, PT, R12, RZ, PT ;  /* 0x000000ff0c00720c */ /* 0x000fc60003f05070 */
[----:B------:R-:W-:Y:S01]  /*03e0*/  IMAD.X R19, R17, 0x1, R4, P1 ;  /* 0x0000000111137824 */ /* 0x000fe200008e0604 */
[----:B------:R-:W-:Y:S01]  /*03f0*/  ISETP.NE.AND.EX P0, PT, R13, RZ, PT, P0 ;  /* 0x000000ff0d00720c */ /* 0x000fe20003f05300 */
[----:B------:R-:W-:Y:S02]  /*0400*/  IMAD.MOV.U32 R17, RZ, RZ, -0x1 ;  /* 0xffffffffff117424 */ /* 0x000fe400078e00ff */
[----:B------:R-:W-:Y:S10]  /*0410*/  @!P2 BRA `(.L_x_3354) ;  /* 0x000000000010a947 */ /* 0x000ff40003800000 */
[----:B------:R-:W2:Y:S02]  /*0420*/  LD.E.U8 R6, desc[UR4][R2.64+0x1b2] ;  /* 0x0001b20402067980 */ /* 0x000ea4000c101100 */
[----:B--2---:R-:W-:-:S13]  /*0430*/  ISETP.NE.AND P1, PT, R6, RZ, PT ;  /* 0x000000ff0600720c */ /* 0x004fda0003f25270 */
[----:B------:R-:W-:Y:S05]  /*0440*/  @!P1 BRA `(.L_x_3354) ;  /* 0x0000000000049947 */ /* 0x000fea0003800000 */
[----:B------:R2:W5:Y:S02]  /*0450*/  LD.E R17, desc[UR4][R18.64] ;  /* 0x0000000412117980 */ /* 0x000564000c101900 */
.L_x_3354:
[----:B------:R-:W-:Y:S05]  /*0460*/  BSYNC.RECONVERGENT B0 ;  /* 0x0000000000007941 */ /* 0x000fea0003800200 */
.L_x_3353:
[----:B------:R-:W-:Y:S04]  /*0470*/  BSSY.RECONVERGENT B0, `(.L_x_3355) ;  /* 0x0000007000007945 */ /* 0x000fe80003800200 */
[----:B------:R-:W-:Y:S05]  /*0480*/  @!P3 BRA `(.L_x_3356) ;  /* 0x000000000014b947 */ /* 0x000fea0003800000 */
[----:B------:R-:W3:Y:S02]  /*0490*/  LD.E.U8 R6, desc[UR4][R2.64+0x1b2] ;  /* 0x0001b20402067980 */ /* 0x000ee4000c101100 */
[----:B---3--:R-:W-:-:S13]  /*04a0*/  ISETP.NE.AND P1, PT, R6, RZ, PT ;  /* 0x000000ff0600720c */ /* 0x008fda0003f25270 */
[----:B------:R-:W3:Y:S02]  /*04b0*/  @P1 LD.E R6, desc[UR4][R18.64+0x4] ;  /* 0x0000040412061980 */ /* 0x000ee4000c101900 */
[----:B---3-5:R-:W-:-:S06]  /*04c0*/  @P1 IADD3 R9, PT, PT, R6, -R17, RZ ;  /* 0x8000001106091210 */ /* 0x028fcc0007ffe0ff */
[----:B------:R3:W5:Y:S02]  /*04d0*/  @!P1 LD.E R9, desc[UR4][R18.64] ;  /* 0x0000000412099980 */ /* 0x000764000c101900 */
.L_x_3356:
[----:B------:R-:W-:Y:S05]  /*04e0*/  BSYNC.RECONVERGENT B0 ;  /* 0x0000000000007941 */ /* 0x000fea0003800200 */
.L_x_3355:
[----:B------:R-:W-:Y:S01]  /*04f0*/  BSSY.RECONVERGENT B1, `(.L_x_3357) ;  /* 0x0000011000017945 */ /* 0x000fe20003800200 */
[----:B-----5:R-:W-:-:S03]  /*0500*/  @P4 IADD3 R39, PT, PT, R0, -R7, RZ ;  /* 0x8000000700274210 */ /* 0x020fc60007ffe0ff */
[----:B------:R-:W-:Y:S05]  /*0510*/  @!P0 BRA `(.L_x_3358) ;  /* 0x0000000000148947 */ /* 0x000fea0003800000 */
[----:B------:R-:W-:-:S05]  /*0520*/  IADD3 R8, P0, PT, R12, R5, RZ ;  /* 0x000000050c087210 */ /* 0x000fca0007f1e0ff */
[----:B------:R-:W-:-:S06]  /*0530*/  IMAD.X R9, R13, 0x1, R4, P0 ;  /* 0x000000010d097824 */ /* 0x000fcc00000e0604 */
[----:B------:R-:W4:Y:S02]  /*0540*/  LD.E R9, desc[UR4][R8.64] ;  /* 0x0000000408097980 */ /* 0x000f24000c101900 */
[----:B----4-:R-:W-:Y:S01]  /*0550*/  IADD3 R38, PT, PT, R9, -R14, RZ ;  /* 0x8000000e09267210 */ /* 0x010fe20007ffe0ff */
[----:B------:R-:W-:Y:S05]  /*0560*/  BRA `(.L_x_3359) ;  /* 0x0000000000247947 */ /* 0x000fea0003800000 */
.L_x_3358:
[----:B------:R-:W4:Y:S01]  /*0570*/  LD.E.64 R12, desc[UR4][R2.64+0x108] ;  /* 0x00010804020c7980 */ /* 0x000f22000c101b00 */
[----:B------:R-:W-:Y:S01]  /*0580*/  BSSY.RECONVERGENT B0, `(.L_x_3360) ;  /* 0x0000006000007945 */ /* 0x000fe20003800200 */
[----:B------:R-:W-:Y:S01]  /*0590*/  IMAD.MOV.U32 R38, RZ, RZ, RZ ;  /* 0x000000ffff267224 */ /* 0x000fe200078e00ff */
[----:B----4-:R-:W-:-:S04]  /*05a0*/  ISETP.NE.U32.AND P0, PT, R12, RZ, PT ;  /* 0x000000ff0c00720c */ /* 0x010fc80003f05070 */
[----:B------:R-:W-:-:S13]  /*05b0*/  ISETP.NE.AND.EX P0, PT, R13, RZ, PT, P0 ;  /* 0x000000ff0d00720c */ /* 0x000fda0003f05300 */
[----:B------:R-:W-:Y:S05]  /*05c0*/  @!P0 BRA `(.L_x_3361) ;  /* 0x0000000000048947 */ /* 0x000fea0003800000 */
[----:B------:R4:W5:Y:S02]  /*05d0*/  LD.E R38, desc[UR4][R2.64+0xbc] ;  /* 0x0000bc0402267980 */ /* 0x000964000c101900 */
.L_x_3361:
[----:B------:R-:W-:Y:S05]  /*05e0*/  BSYNC.RECONVERGENT B0 ;  /* 0x0000000000007941 */ /* 0x000fea0003800200 */
.L_x_3360:
[----:B-----5:R-:W-:Y:S02]  /*05f0*/  IADD3 R38, PT, PT, R38, R9, -R14 ;  /* 0x0000000926267210 */ /* 0x020fe40007ffe80e */
.L_x_3359:
[----:B------:R-:W-:Y:S05]  /*0600*/  BSYNC.RECONVERGENT B1 ;  /* 0x0000000000017941 */ /* 0x000fea0003800200 */
.L_x_3357:
[----:B------:R-:W-:Y:S01]  /*0610*/  IMAD.SHL.U32 R0, R231, 0x40, RZ ;  /* 0x00000040e7007824 */ /* 0x000fe200078e00ff */
[----:B------:R-:W-:Y:S01]  /*0620*/  MOV R8, R230 ;  /* 0x000000e600087202 */ /* 0x000fe20000000f00 */
[----:B------:R-:W-:-:S03]  /*0630*/  IMAD.MOV.U32 R9, RZ, RZ, 0x0 ;  /* 0x00000000ff097424 */ /* 0x000fc600078e00ff */
[----:B------:R-:W-:-:S13]  /*0640*/  ISETP.GT.AND P0, PT, R39, R0, PT ;  /* 0x000000002700720c */ /* 0x000fda0003f04270 */
[----:B-1234-:R-:W-:Y:S05]  /*0650*/  @!P0 RET.REL.NODEC R8 `(_ZN5flash24flash_fwd_splitkv_kernelI23Flash_fwd_kernel_traitsILi32ELi64ELi256ELi4ELb0ELb0EN7cutlass6half_tE19Flash_kernel_traitsILi32ELi64ELi256ELi4ES3_EELb0ELb0ELb1ELb0ELb0ELb0ELb1ELb0EEEvNS_16Flash_fwd_paramsE) ;  /* 0xfffffff808688950 */ /* 0x01efea0003c3ffff */
        /* <DEDUP_REMOVED lines=45> */
[----:B------:R-:W-:-:S02]  /*0930*/  IMAD.MOV.U32 R231, RZ, RZ, 0x0 ;  /* 0x00000000ffe77424 */ /* 0x000fc400078e00ff */
        /* <DEDUP_REMOVED lines=8> */
[----:B------:R-:W-:Y:S01]  /*09c0*/  LOP3.LUT R4, R4, 0xffc, RZ, 0xc0, !PT ;  /* 0x00000ffc04047812 */ /* 0x000fe200078ec0ff */
[----:B-1----:R-:W-:Y:S01]  /*09d0*/  VIADD R3, R213, 0x10 ;  /* 0x00000010d5037836 */ /* 0x002fe20000000000 */
[----:B-----5:R-:W-:-:S02]  /*09e0*/  ISETP.GE.AND P5, PT, R5, R6, PT ;  /* 0x000000060500720c */ /* 0x020fc40003fa6270 */
[----:B------:R-:W-:Y:S02]  /*09f0*/  IADD3 R9, P1, PT, R7, R4, RZ ;  /* 0x0000000407097210 */ /* 0x000fe40007f3e0ff */
[-C--:B------:R-:W-:Y:S02]  /*0a00*/  ISETP.GE.OR P3, PT, R213, R0.reuse, P5 ;  /* 0x00000000d500720c */ /* 0x080fe40002f66670 */
[----:B------:R-:W-:Y:S02]  /*0a10*/  LEA.HI.X.SX32 R7, R7, RZ, 0x1, P1 ;  /* 0x000000ff07077211 */ /* 0x000fe400008f0eff */
[----:B------:R-:W-:Y:S02]  /*0a20*/  ISETP.GE.OR P0, PT, R3, R0, P5 ;  /* 0x000000000300720c */ /* 0x000fe40002f06670 */
[----:B------:R-:W-:Y:S02]  /*0a30*/  LEA R6, P1, R9, R10, 0x2 ;  /* 0x0000000a09067211 */ /* 0x000fe400078210ff */
[----:B------:R-:W-:Y:S01]  /*0a40*/  ISETP.NE.AND P4, PT, R5, RZ, PT ;  /* 0x000000ff0500720c */ /* 0x000fe20003f85270 */
[----:B------:R-:W-:Y:S01]  /*0a50*/  VIADD R5, R213, 0x20 ;  /* 0x00000020d5057836 */ /* 0x000fe20000000000 */
[----:B------:R-:W-:-:S02]  /*0a60*/  LEA.HI.X R7, R9, R11, R7, 0x2, P1 ;  /* 0x0000000b09077211 */ /* 0x000fc400008f1407 */
[-C--:B------:R-:W-:Y:S01]  /*0a70*/  ISETP.GE.OR P2, PT, R3, R0.reuse, P4 ;  /* 0x000000000300720c */ /* 0x080fe20002746670 */
[----:B------:R-:W-:Y:S01]  /*0a80*/  VIADD R3, R213, 0x30 ;  /* 0x00000030d5037836 */ /* 0x000fe20000000000 */
[-C--:B------:R-:W-:Y:S01]  /*0a90*/  ISETP.GE.OR P1, PT, R5, R0.reuse, P4 ;  /* 0x000000000500720c */ /* 0x080fe20002726670 */
[----:B------:R-:W-:Y:S01]  /*0aa0*/  @!P3 ST.E.128 desc[UR4][R6.64], RZ ;  /* 0x000000ff0600b985 */ /* 0x000fe2000c101d04 */
[-C--:B------:R-:W-:Y:S02]  /*0ab0*/  ISETP.GE.OR P3, PT, R213, R0.reuse, P4 ;  /* 0x00000000d500720c */ /* 0x080fe40002766670 */
[-C--:B------:R-:W-:Y:S01]  /*0ac0*/  ISETP.GE.OR P6, PT, R5, R0.reuse, P5 ;  /* 0x000000000500720c */ /* 0x080fe20002fc6670 */
[----:B------:R-:W-:Y:S01]  /*0ad0*/  @!P0 ST.E.128 desc[UR4][R6.64+0x800], RZ ;  /* 0x000800ff06008985 */ /* 0x000fe2000c101d04 */
[----:B------:R-:W-:Y:S02]  /*0ae0*/  IADD3 R213, P0, PT, R8, R213, RZ ;  /* 0x000000d508d57210 */ /* 0x000fe40007f1e0ff */
[----:B------:R-:W-:-:S02]  /*0af0*/  ISETP.GE.OR P5, PT, R3, R0, P5 ;  /* 0x000000000300720c */ /* 0x000fc40002fa6670 */
[----:B------:R-:W-:Y:S01]  /*0b00*/  ISETP.GE.OR P4, PT, R3, R0, P4 ;  /* 0x000000000300720c */ /* 0x000fe20002786670 */
[----:B------:R-:W-:Y:S01]  /*0b10*/  @!P2 IMAD.MOV.U32 R4, RZ, RZ, -0x800000 ;  /* 0xff800000ff04a424 */ /* 0x000fe200078e00ff */
[----:B------:R-:W-:Y:S01]  /*0b20*/  LEA.HI.X.SX32 R8, R8, RZ, 0x1, P0 ;  /* 0x000000ff08087211 */ /* 0x000fe200000f0eff */
[----:B------:R-:W-:Y:S01]  /*0b30*/  @!P1 IMAD.MOV.U32 R2, RZ, RZ, -0x800000 ;  /* 0xff800000ff029424 */ /* 0x000fe200078e00ff */
[C---:B------:R-:W-:Y:S01]  /*0b40*/  LEA R10, P0, R213.reuse, R12, 0x2 ;  /* 0x0000000cd50a7211 */ /* 0x040fe200078010ff */
[----:B------:R-:W-:Y:S02]  /*0b50*/  @!P3 IMAD.MOV.U32 R5, RZ, RZ, -0x800000 ;  /* 0xff800000ff05b424 */ /* 0x000fe400078e00ff */
[----:B------:R-:W-:Y:S01]  /*0b60*/  @!P6 ST.E.128 desc[UR4][R6.64+0x1000], RZ ;  /* 0x001000ff0600e985 */ /* 0x000fe2000c101d04 */
[----:B------:R-:W-:-:S03]  /*0b70*/  LEA.HI.X R11, R213, R13, R8, 0x2, P0 ;  /* 0x0000000dd50b7211 */ /* 0x000fc600000f1408 */
[----:B------:R-:W-:Y:S04]  /*0b80*/  @!P5 ST.E.128 desc[UR4][R6.64+0x1800], RZ ;  /* 0x001800ff0600d985 */ /* 0x000fe8000c101d04 */
[----:B------:R-:W-:Y:S04]  /*0b90*/  @!P2 ST.E desc[UR4][R10.64+0x40], R4 ;  /* 0x000040040a00a985 */ /* 0x000fe8000c101904 */
[----:B------:R-:W-:Y:S04]  /*0ba0*/  @!P1 ST.E desc[UR4][R10.64+0x80], R2 ;  /* 0x000080020a009985 */ /* 0x000fe8000c101904 */
[----:B------:R1:W-:Y:S02]  /*0bb0*/  @!P3 ST.E desc[UR4][R10.64], R5 ;  /* 0x000000050a00b985 */ /* 0x0003e4000c101904 */
[----:B-1----:R-:W-:Y:S05]  /*0bc0*/  @P4 RET.REL.NODEC R230 `(_ZN5flash24flash_fwd_splitkv_kernelI23Flash_fwd_kernel_traitsILi32ELi64ELi256ELi4ELb0ELb0EN7cutlass6half_tE19Flash_kernel_traitsILi32ELi64ELi256ELi4ES3_EELb0ELb0ELb1ELb0ELb0ELb0ELb1ELb0EEEvNS_16Flash_fwd_paramsE) ;  /* 0xfffffff4e60c4950 */ /* 0x002fea0003c3ffff */
[----:B------:R-:W-:Y:S02]  /*0bd0*/  MOV R3, 0xff800000 ;  /* 0xff80000000037802 */ /* 0x000fe40000000f00 */
[----:B------:R-:W-:-:S03]  /*0be0*/  MOV R231, 0x0 ;  /* 0x0000000000e77802 */ /* 0x000fc60000000f00 */
[----:B------:R1:W-:Y:S02]  /*0bf0*/  ST.E desc[UR4][R10.64+0xc0], R3 ;  /* 0x0000c0030a007985 */ /* 0x0003e4000c101904 */
[----:B-1----:R-:W-:Y:S05]  /*0c00*/  RET.REL.NODEC R230 `(_ZN5flash24flash_fwd_splitkv_kernelI23Flash_fwd_kernel_traitsILi32ELi64ELi256ELi4ELb0ELb0EN7cutlass6half_tE19Flash_kernel_traitsILi32ELi64ELi256ELi4ES3_EELb0ELb0ELb1ELb0ELb0ELb0ELb1ELb0EEEvNS_16Flash_fwd_paramsE) ;  /* 0xfffffff0e6fc7950 */ /* 0x002fea0003c3ffff */
.L_x_3362:
        /* <DEDUP_REMOVED lines=14> */
[----:B------:R-:W-:Y:S02]  /*0cf0*/  MOV R200, R2 ;  /* 0x0000000200c87202 */ /* 0x000fe40000000f00 */
[----:B------:R-:W-:-:S05]  /*0d00*/  MOV R201, R3 ;  /* 0x0000000300c97202 */ /* 0x000fca0000000f00 */
[----:B------:R-:W4:Y:S01]  /*0d10*/  LD.E R13, desc[UR4][R200.64+0x68] ;  /* 0x00006804c80d7980 */ /* 0x000f22000c101900 */
[----:B-1----:R-:W-:-:S03]  /*0d20*/  LEA R9, R37, 0xffffff00, 0x8 ;  /* 0xffffff0025097811 */ /* 0x002fc600078e40ff */
[----:B------:R-:W4:Y:S04]  /*0d30*/  LD.E.64 R220, desc[UR4][R200.64+0x38] ;  /* 0x00003804c8dc7980 */ /* 0x000f28000c101b00 */
[----:B------:R-:W4:Y:S04]  /*0d40*/  LD.E.64 R18, desc[UR4][R200.64+0x50] ;  /* 0x00005004c8127980 */ /* 0x000f28000c101b00 */
[----:B------:R-:W5:Y:S04]  /*0d50*/  LD.E.64 R30, desc[UR4][R200.64+0x58] ;  /* 0x00005804c81e7980 */ /* 0x000f68000c101b00 */
[----:B------:R-:W5:Y:S01]  /*0d60*/  LD.E.64 R222, desc[UR4][R200.64+0x40] ;  /* 0x00004004c8de7980 */ /* 0x000f62000c101b00 */
[----:B--2---:R-:W-:-:S04]  /*0d70*/  IABS R6, R12 ;  /* 0x0000000c00067213 */ /* 0x004fc80000000000 */
[----:B------:R-:W1:Y:S08]  /*0d80*/  I2F.RP R16, R6 ;  /* 0x0000000600107306 */ /* 0x000e700000209400 */
[----:B-1----:R-:W1:Y:S02]  /*0d90*/  MUFU.RCP R14, R16 ;  /* 0x00000010000e7308 */ /* 0x002e640000001000 */
[----:B-1----:R-:W-:Y:S01]  /*0da0*/  VIADD R14, R14, 0xffffffe ;  /* 0x0ffffffe0e0e7836 */ /* 0x002fe20000000000 */
[----:B------:R-:W-:Y:S01]  /*0db0*/  IABS R4, R12 ;  /* 0x0000000c00047213 */ /* 0x000fe20000000000 */
[----:B------:R-:W2:Y:S04]  /*0dc0*/  LD.E.64 R16, desc[UR4][R200.64+0x28] ;  /* 0x00002804c8107980 */ /* 0x000ea8000c101b00 */
[----:B------:R-:W1:Y:S01]  /*0dd0*/  F2I.FTZ.U32.TRUNC.NTZ R15, R14 ;  /* 0x0000000e000f7305 */ /* 0x000e62000021f000 */
[----:B------:R-:W-:-:S02]  /*0de0*/  IADD3 R4, PT, PT, RZ, -R4, RZ ;  /* 0x80000004ff047210 */ /* 0x000fc40007ffe0ff */
[----:B-1----:R-:W-:Y:S01]  /*0df0*/  IADD3 R5, PT, PT, RZ, -R15, RZ ;  /* 0x8000000fff057210 */ /* 0x002fe20007ffe0ff */
[----:B------:R-:W-:-:S04]  /*0e00*/  IMAD.MOV.U32 R14, RZ, RZ, RZ ;  /* 0x000000ffff0e7224 */ /* 0x000fc800078e00ff */
[----:B------:R-:W-:Y:S01]  /*0e10*/  IMAD R8, R5, R6, RZ ;  /* 0x0000000605087224 */ /* 0x000fe200078e02ff */
[----:B------:R-:W-:-:S03]  /*0e20*/  IABS R5, R9 ;  /* 0x0000000900057213 */ /* 0x000fc60000000000 */
        /* <DEDUP_REMOVED lines=17> */
[----:B------:R-:W-:Y:S01]  /*0f40*/  @!P1 IADD3 R11, PT, PT, -R11, RZ, RZ ;  /* 0x000000ff0b0b9210 */ /* 0x000fe20007ffe1ff */
[----:B------:R-:W3:Y:S01]  /*0f50*/  LD.E.64 R14, desc[UR4][R200.64+0x20] ;  /* 0x00002004c80e7980 */ /* 0x000ee2000c101b00 */
[----:B------:R-:W-:-:S05]  /*0f60*/  @!P2 LOP3.LUT R11, RZ, R12, RZ, 0x33, !PT ;  /* 0x0000000cff0ba212 */ /* 0x000fca00078e33ff */
[----:B------:R-:W-:-:S06]  /*0f70*/  IMAD.WIDE R4, R11, 0x4, R242 ;  /* 0x000000040b047825 */ /* 0x000fcc00078e02f2 */
[----:B------:R1:W2:Y:S01]  /*0f80*/  LD.E R4, desc[UR4][R4.64] ;  /* 0x0000000404047980 */ /* 0x0002a2000c101900 */
        /* <DEDUP_REMOVED lines=23> */
[----:B------:R-:W-:-:S04]  /*1100*/  @P2 IADD3 R5, PT, PT, R5, 0x1, RZ ;  /* 0x0000000105052810 */ /* 0x000fc80007ffe0ff */
[----:B------:R-:W-:Y:S01]  /*1110*/  MOV R21, R5 ;  /* 0x0000000500157202 */ /* 0x000fe20000000f00 */
[----:B------:R-:W-:-:S04]  /*1120*/  IMAD R5, R221, R9, RZ ;  /* 0x00000009dd057224 */ /* 0x000fc800078e02ff */
[----:B------:R-:W-:Y:S01]  /*1130*/  @!P0 IMAD.MOV R21, RZ, RZ, -R21 ;  /* 0x000000ffff158224 */ /* 0x000fe200078e0a15 */
[----:B------:R-:W-:Y:S02]  /*1140*/  @!P1 LOP3.LUT R21, RZ, R13, RZ, 0x33, !PT ;  /* 0x0000000dff159212 */ /* 0x000fe400078e33ff */
[----:B--2---:R-:W-:Y:S01]  /*1150*/  SHF.R.S32.HI R11, RZ, 0x1f, R4 ;  /* 0x0000001fff0b7819 */ /* 0x004fe20000011404 */
[-C--:B---3--:R-:W-:Y:S02]  /*1160*/  IMAD R6, R15, R4.reuse, RZ ;  /* 0x000000040f067224 */ /* 0x088fe400078e02ff */
        /* <DEDUP_REMOVED lines=8> */
[----:B------:R-:W-:-:S04]  /*11f0*/  IMAD R5, R19, R21, RZ ;  /* 0x0000001513057224 */ /* 0x000fc800078e02ff */
[----:B------:R-:W-:Y:S02]  /*1200*/  IMAD R6, R18, R6, R5 ;  /* 0x0000000612067224 */ /* 0x000fe400078e0205 */
[----:B------:R-:W-:Y:S02]  /*1210*/  IMAD R5, R17, R4, RZ ;  /* 0x0000000411057224 */ /* 0x000fe400078e02ff */
[----:B------:R-:W-:-:S04]  /*1220*/  IMAD.WIDE.U32 R18, R21, R18, R22 ;  /* 0x0000001215127225 */ /* 0x000fc800078e0016 */
[----:B------:R-:W-:-:S04]  /*1230*/  IMAD.WIDE.U32 R22, R16, R4, RZ ;  /* 0x0000000410167225 */ /* 0x000fc800078e00ff */
[----:B------:R-:W-:Y:S01]  /*1240*/  IMAD R5, R16, R11, R5 ;  /* 0x0000000b10057224 */ /* 0x000fe200078e0205 */
[----:B------:R-:W-:Y:S01]  /*1250*/  MOV R8, R18 ;  /* 0x0000001200087202 */ /* 0x000fe20000000f00 */
[----:B------:R-:W-:Y:S02]  /*1260*/  IMAD.IADD R6, R19, 0x1, R6 ;  /* 0x0000000113067824 */ /* 0x000fe400078e0206 */
[----:B------:R-:W-:Y:S01]  /*1270*/  IMAD.IADD R14, R23, 0x1, R5 ;  /* 0x00000001170e7824 */ /* 0x000fe200078e0205 */
[----:B------:R-:W-:Y:S05]  /*1280*/  BRA `(.L_x_3365) ;  /* 0x0000000400407947 */ /* 0x000fea0003800000 */
.L_x_3364:
        /* <DEDUP_REMOVED lines=11> */
[----:B------:R-:W-:Y:S02]  /*1340*/  IABS R6, R236 ;  /* 0x000000ec00067213 */ /* 0x000fe40000000000 */
        /* <DEDUP_REMOVED lines=14> */
[-C--:B---3--:R-:W-:Y:S01]  /*1430*/  @!P2 IMAD R9, R221, R14.reuse, RZ ;  /* 0x0000000edd09a224 */ /* 0x088fe200078e02ff */
[----:B------:R-:W-:Y:S01]  /*1440*/  @!P2 SHF.R.S32.HI R4, RZ, 0x1f, R14 ;  /* 0x0000001fff04a819 */ /* 0x000fe2000001140e */
[----:B------:R-:W-:-:S04]  /*1450*/  @!P2 IMAD.WIDE.U32 R24, R220, R14, RZ ;  /* 0x0000000edc18a225 */ /* 0x000fc800078e00ff */
[----:B------:R-:W-:-:S06]  /*1460*/  @!P2 IMAD R4, R4, R220, R9 ;  /* 0x000000dc0404a224 */ /* 0x000fcc00078e0209 */
[----:B------:R-:W-:Y:S01]  /*1470*/  @!P1 IMAD.IADD R6, R6, 0x1, -R5 ;  /* 0x0000000106069824 */ /* 0x000fe200078e0a05 */
[----:B------:R-:W-:Y:S01]  /*1480*/  @!P2 IADD3 R25, PT, PT, R25, R4, RZ ;  /* 0x000000041919a210 */ /* 0x000fe20007ffe0ff */
[----:B----45:R-:W-:Y:S01]  /*1490*/  @!P2 IMAD R11, R23, R12, RZ ;  /* 0x0000000c170ba224 */ /* 0x030fe200078e02ff */
[----:B------:R-:W-:Y:S02]  /*14a0*/  @!P2 SHF.R.S32.HI R4, RZ, 0x1f, R12 ;  /* 0x0000001fff04a819 */ /* 0x000fe4000001140c */
[----:B------:R-:W-:Y:S02]  /*14b0*/  ISETP.GE.U32.AND P4, PT, R6, R5, PT ;  /* 0x000000050600720c */ /* 0x000fe40003f86070 */
[----:B------:R-:W-:Y:S02]  /*14c0*/  LOP3.LUT R5, R236, R13, RZ, 0x3c, !PT ;  /* 0x0000000dec057212 */ /* 0x000fe400078e3cff */
[----:B------:R-:W-:Y:S01]  /*14d0*/  @P2 IADD3 R9, PT, PT, R14, R17, RZ ;  /* 0x000000110e092210 */ /* 0x000fe20007ffe0ff */
[C---:B------:R-:W-:Y:S01]  /*14e0*/  @!P2 IMAD R11, R22.reuse, R4, R11 ;  /* 0x00000004160ba224 */ /* 0x040fe200078e020b */
[----:B------:R-:W-:Y:S01]  /*14f0*/  ISETP.GE.AND P0, PT, R5, RZ, PT ;  /* 0x000000ff0500720c */ /* 0x000fe20003f06270 */
[----:B------:R-:W-:Y:S01]  /*1500*/  @!P2 IMAD.WIDE.U32 R24, R22, R12, R24 ;  /* 0x0000000c1618a225 */ /* 0x000fe200078e0018 */
[----:B------:R-:W-:-:S02]  /*1510*/  ISETP.NE.AND P3, PT, R13, RZ, PT ;  /* 0x000000ff0d00720c */ /* 0x000fc40003f65270 */
[----:B------:R-:W-:Y:S01]  /*1520*/  @!P1 IADD3 R8, PT, PT, R8, 0x1, RZ ;  /* 0x0000000108089810 */ /* 0x000fe20007ffe0ff */
[-C--:B------:R-:W-:Y:S02]  /*1530*/  @P2 IMAD R4, R221, R9.reuse, RZ ;  /* 0x00000009dd042224 */ /* 0x080fe400078e02ff */
[----:B------:R-:W-:Y:S01]  /*1540*/  @P2 IMAD.WIDE.U32 R22, R220, R9, RZ ;  /* 0x00000009dc162225 */ /* 0x000fe200078e00ff */
[----:B------:R-:W-:Y:S02]  /*1550*/  LEA R9, R37, 0xffffff00, 0x8 ;  /* 0xffffff0025097811 */ /* 0x000fe400078e40ff */
[----:B------:R-:W-:Y:S01]  /*1560*/  @!P2 MOV R10, R24 ;  /* 0x00000018000aa202 */ /* 0x000fe20000000f00 */
[----:B------:R-:W-:Y:S01]  /*1570*/  @P4 VIADD R8, R8, 0x1 ;  /* 0x0000000108084836 */ /* 0x000fe20000000000 */
[----:B------:R-:W-:Y:S01]  /*1580*/  @!P2 IADD3 R11, PT, PT, R25, R11, RZ ;  /* 0x0000000b190ba210 */ /* 0x000fe20007ffe0ff */
[----:B------:R-:W-:Y:S01]  /*1590*/  @P2 IMAD.IADD R11, R23, 0x1, R4 ;  /* 0x00000001170b2824 */ /* 0x000fe200078e0204 */
[----:B------:R-:W-:Y:S01]  /*15a0*/  @P2 MOV R10, R22 ;  /* 0x00000016000a2202 */ /* 0x000fe20000000f00 */
[-C--:B------:R-:W-:Y:S01]  /*15b0*/  IMAD R6, R221, R9.reuse, RZ ;  /* 0x00000009dd067224 */ /* 0x080fe200078e02ff */
[----:B------:R-:W-:Y:S01]  /*15c0*/  SHF.R.S32.HI R15, RZ, 0x1f, R9 ;  /* 0x0000001fff0f7819 */ /* 0x000fe20000011409 */
[----:B------:R-:W-:Y:S01]  /*15d0*/  @!P2 IMAD R4, R223, R14, RZ ;  /* 0x0000000edf04a224 */ /* 0x000fe200078e02ff */
[----:B------:R-:W-:Y:S01]  /*15e0*/  @!P2 SHF.R.S32.HI R5, RZ, 0x1f, R14 ;  /* 0x0000001fff05a819 */ /* 0x000fe2000001140e */
[----:B------:R-:W-:Y:S01]  /*15f0*/  IMAD.WIDE.U32 R22, R220, R9, R10 ;  /* 0x00000009dc167225 */ /* 0x000fe200078e000a */
[----:B------:R-:W-:-:S03]  /*1600*/  @!P0 IADD3 R8, PT, PT, -R8, RZ, RZ ;  /* 0x000000ff08088210 */ /* 0x000fc60007ffe1ff */
[----:B------:R-:W-:Y:S01]  /*1610*/  IMAD R6, R15, R220, R6 ;  /* 0x000000dc0f067224 */ /* 0x000fe200078e0206 */
[----:B------:R-:W-:Y:S01]  /*1620*/  @!P3 LOP3.LUT R8, RZ, R13, RZ, 0x33, !PT ;  /* 0x0000000dff08b212 */ /* 0x000fe200078e33ff */
[----:B------:R-:W-:Y:S02]  /*1630*/  @!P2 IMAD R4, R5, R222, R4 ;  /* 0x000000de0504a224 */ /* 0x000fe400078e0204 */
[----:B------:R-:W-:Y:S01]  /*1640*/  @!P2 IMAD.WIDE.U32 R10, R222, R14, RZ ;  /* 0x0000000ede0aa225 */ /* 0x000fe200078e00ff */
[----:B------:R-:W-:Y:S02]  /*1650*/  IADD3 R23, PT, PT, R23, R6, RZ ;  /* 0x0000000617177210 */ /* 0x000fe40007ffe0ff */
[----:B------:R-:W-:Y:S01]  /*1660*/  @!P2 SHF.R.S32.HI R5, RZ, 0x1f, R12 ;  /* 0x0000001fff05a819 */ /* 0x000fe2000001140c */
[----:B------:R-:W-:Y:S01]  /*1670*/  @P2 IMAD.IADD R14, R14, 0x1, R17 ;  /* 0x000000010e0e2824 */ /* 0x000fe200078e0211 */
[----:B------:R-:W-:Y:S01]  /*1680*/  @!P2 IADD3 R17, PT, PT, R11, R4, RZ ;  /* 0x000000040b11a210 */ /* 0x000fe20007ffe0ff */
[----:B------:R-:W-:Y:S01]  /*1690*/  @!P2 IMAD R4, R21, R12, RZ ;  /* 0x0000000c1504a224 */ /* 0x000fe200078e02ff */
        /* <DEDUP_REMOVED lines=15> */
.L_x_3365:
[----:B------:R-:W-:Y:S05]  /*1790*/  BSYNC.RECONVERGENT B0 ;  /* 0x0000000000007941 */ /* 0x000fea0003800200 */
.L_x_3363:
        /* <DEDUP_REMOVED lines=42> */
[----:B------:R-:W-:-:S04]  /*1a40*/  IMAD.WIDE.U32 R18, R30, R18, RZ ;  /* 0x000000121e127225 */ /* 0x000fc800078e00ff */
[----:B------:R-:W-:Y:S01]  /*1a50*/  IMAD R15, R15, R30, R12 ;  /* 0x0000001e0f0f7224 */ /* 0x000fe200078e020c */
[----:B------:R-:W-:Y:S02]  /*1a60*/  IADD3.X R14, PT, PT, R9, R14, RZ, P2, P1 ;  /* 0x0000000e090e7210 */ /* 0x000fe400017e24ff */
[----:B------:R-:W-:Y:S02]  /*1a70*/  IADD3 R18, P1, PT, R13, R18, RZ ;  /* 0x000000120d127210 */ /* 0x000fe40007f3e0ff */
[----:B------:R-:W-:Y:S02]  /*1a80*/  LOP3.LUT R20, R234, 0xc0, RZ, 0xc0, !PT ;  /* 0x000000c0ea147812 */ /* 0x000fe400078ec0ff */
[----:B------:R-:W-:Y:S02]  /*1a90*/  IADD3 R13, PT, PT, R19, R15, RZ ;  /* 0x0000000f130d7210 */ /* 0x000fe40007ffe0ff */
[--C-:B------:R-:W-:Y:S02]  /*1aa0*/  LOP3.LUT R233, R20, 0x18, R213.reuse, 0xf8, !PT ;  /* 0x0000001814e97812 */ /* 0x100fe400078ef8d5 */
[----:B------:R-:W-:Y:S01]  /*1ab0*/  SHF.R.U32.HI R198, RZ, 0x2, R213 ;  /* 0x00000002ffc67819 */ /* 0x000fe200000116d5 */
[----:B------:R-:W-:Y:S01]  /*1ac0*/  IMAD.X R19, R14, 0x1, R13, P1 ;  /* 0x000000010e137824 */ /* 0x000fe200008e060d */
[----:B------:R-:W1:Y:S01]  /*1ad0*/  S2UR UR6, SR_CgaCtaId ;  /* 0x00000000000679c3 */ /* 0x000e620000008800 */
[----:B------:R-:W-:-:S02]  /*1ae0*/  IADD3 R20, P2, PT, R197, R8, RZ ;  /* 0x00000008c5147210 */ /* 0x000fc40007f5e0ff */
[----:B------:R-:W-:Y:S01]  /*1af0*/  LOP3.LUT R12, R234, 0x1f20, RZ, 0xc0, !PT ;  /* 0x00001f20ea0c7812 */ /* 0x000fe200078ec0ff */
[----:B------:R-:W-:Y:S01]  /*1b00*/  IMAD R13, R223, R198, RZ ;  /* 0x000000c6df0d7224 */ /* 0x000fe200078e02ff */
[----:B------:R-:W-:Y:S01]  /*1b10*/  LOP3.LUT R9, R233, R197, RZ, 0x3c, !PT ;  /* 0x000000c5e9097212 */ /* 0x000fe200078e3cff */
[----:B------:R-:W-:Y:S01]  /*1b20*/  IMAD.WIDE.U32 R22, R198, R222, R18 ;  /* 0x000000dec6167225 */ /* 0x000fe200078e0012 */
[----:B------:R-:W-:Y:S02]  /*1b30*/  IADD3.X R21, PT, PT, RZ, R6, RZ, P2, !PT ;  /* 0x00000006ff157210 */ /* 0x000fe400017fe4ff */
[----:B------:R-:W-:Y:S01]  /*1b40*/  LOP3.LUT R9, R12, R9, RZ, 0xfc, !PT ;  /* 0x000000090c097212 */ /* 0x000fe200078efcff */
[----:B------:R-:W-:Y:S01]  /*1b50*/  IMAD.IADD R13, R23, 0x1, R13 ;  /* 0x00000001170d7824 */ /* 0x000fe200078e020d */
[----:B------:R-:W-:Y:S01]  /*1b60*/  IADD3 R219, PT, PT, -R0, R39, RZ ;  /* 0x0000002700db7210 */ /* 0x000fe20007ffe1ff */
[----:B------:R-:W-:Y:S01]  /*1b70*/  UMOV UR7, 0x400 ;  /* 0x0000040000077882 */ /* 0x000fe20000000000 */
[----:B------:R-:W-:Y:S01]  /*1b80*/  SHF.R.S32.HI R237, RZ, 0x1f, R236 ;  /* 0x0000001fffed7819 */ /* 0x000fe200000114ec */
[----:B------:R-:W-:-:S02]  /*1b90*/  IMAD R14, R221, R198, RZ ;  /* 0x000000c6dd0e7224 */ /* 0x000fc400078e02ff */
[----:B------:R-:W-:Y:S01]  /*1ba0*/  IMAD.WIDE.U32 R20, R198, R220, R20 ;  /* 0x000000dcc6147225 */ /* 0x000fe200078e0014 */
[----:B------:R-:W-:Y:S01]  /*1bb0*/  MOV R199, RZ ;  /* 0x000000ff00c77202 */ /* 0x000fe20000000f00 */
[----:B-1----:R-:W-:-:S03]  /*1bc0*/  ULEA UR6, UR6, UR7, 0x18 ;  /* 0x0000000706067291 */ /* 0x002fc6000f8ec0ff */
[----:B------:R-:W-:Y:S01]  /*1bd0*/  IADD3 R225, PT, PT, R21, R14, RZ ;  /* 0x0000000e15e17210 */ /* 0x000fe20007ffe0ff */
[----:B------:R-:W-:Y:S02]  /*1be0*/  BSSY.RECONVERGENT B0, `(.L_x_3366) ;  /* 0x0000027000007945 */ /* 0x000fe40003800200 */
[----:B------:R-:W-:Y:S02]  /*1bf0*/  IMAD.U32 R216, RZ, RZ, UR6 ;  /* 0x00000006ffd87e24 */ /* 0x000fe4000f8e00ff */
[----:B------:R-:W-:-:S04]  /*1c00*/  IMAD.WIDE.U32 R14, R231, 0x40, R198 ;  /* 0x00000040e70e7825 */ /* 0x000fc800078e00c6 */
[----:B------:R-:W-:Y:S02]  /*1c10*/  IMAD R194, R9, 0x2, R216 ;  /* 0x0000000209c27824 */ /* 0x000fe400078e02d8 */
[----:B--2---:R-:W-:-:S04]  /*1c20*/  @P0 IMAD.WIDE.U32 R18, R10, R7, RZ ;  /* 0x000000070a120225 */ /* 0x004fc800078e00ff */
[----:B------:R-:W-:Y:S01]  /*1c30*/  @P0 IMAD R6, R11, R7, RZ ;  /* 0x000000070b060224 */ /* 0x000fe200078e02ff */
[----:B---3--:R-:W-:Y:S01]  /*1c40*/  LEA R228, P1, R22, R26, 0x1 ;  /* 0x0000001a16e47211 */ /* 0x008fe200078208ff */
[-C--:B----4-:R-:W-:Y:S02]  /*1c50*/  @!P0 IMAD R8, R29, R235.reuse, RZ ;  /* 0x000000eb1d088224 */ /* 0x090fe400078e02ff */
[----:B------:R-:W-:-:S04]  /*1c60*/  @!P0 IMAD.WIDE.U32 R28, R28, R235, RZ ;  /* 0x000000eb1c1c8225 */ /* 0x000fc800078e00ff */
[----:B------:R-:W-:Y:S02]  /*1c70*/  @!P0 IMAD.MOV.U32 R12, RZ, RZ, R28 ;  /* 0x000000ffff0c8224 */ /* 0x000fe400078e001c */
[----:B------:R-:W-:Y:S01]  /*1c80*/  @P0 IMAD.MOV.U32 R12, RZ, RZ, R18 ;  /* 0x000000ffff0c0224 */ /* 0x000fe200078e0012 */
[----:B------:R-:W-:Y:S02]  /*1c90*/  @!P0 IADD3 R8, PT, PT, R29, R8, RZ ;  /* 0x000000081d088210 */ /* 0x000fe40007ffe0ff */
[----:B------:R-:W-:Y:S02]  /*1ca0*/  LEA.HI.X R229, R22, R27, R13, 0x1, P1 ;  /* 0x0000001b16e57211 */ /* 0x000fe400008f0c0d */
[----:B------:R-:W-:Y:S02]  /*1cb0*/  @P0 IADD3 R8, PT, PT, R19, R6, RZ ;  /* 0x0000000613080210 */ /* 0x000fe40007ffe0ff */
[----:B------:R-:W-:-:S05]  /*1cc0*/  IADD3 R12, P1, PT, R197, R12, RZ ;  /* 0x0000000cc50c7210 */ /* 0x000fca0007f3e0ff */
[----:B------:R-:W-:Y:S01]  /*1cd0*/  IMAD.X R13, RZ, RZ, R8, P1 ;  /* 0x000000ffff0d7224 */ /* 0x000fe200008e0608 */
[----:B------:R-:W-:Y:S01]  /*1ce0*/  ISETP.GE.AND P1, PT, R198, R219, PT ;  /* 0x000000dbc600720c */ /* 0x000fe20003f26270 */
[----:B------:R-:W-:Y:S01]  /*1cf0*/  IMAD R7, R17, R236, RZ ;  /* 0x000000ec11077224 */ /* 0x000fe200078e02ff */
[----:B------:R-:W-:-:S03]  /*1d00*/  LEA R226, P2, R20, R24, 0x1 ;  /* 0x0000001814e27211 */ /* 0x000fc600078408ff */
[----:B------:R-:W-:Y:S02]  /*1d10*/  IMAD R0, R16, R237, R7 ;  /* 0x000000ed10007224 */ /* 0x000fe400078e0207 */
[----:B------:R-:W-:Y:S01]  /*1d20*/  IMAD.WIDE.U32 R16, R236, R16, R12 ;  /* 0x00000010ec107225 */ /* 0x000fe200078e000c */
[----:B------:R-:W-:-:S04]  /*1d30*/  LEA.HI.X R225, R20, R25, R225, 0x1, P2 ;  /* 0x0000001914e17211 */ /* 0x000fc800010f0ce1 */
        /* <DEDUP_REMOVED lines=16> */
.L_x_3368:
[----:B------:R2:W-:Y:S02]  /*1e40*/  STS.128 [R194], RZ ;  /* 0x000000ffc2007388 */ /* 0x0005e40000000c00 */
.L_x_3367:
[----:B------:R-:W-:Y:S05]  /*1e50*/  BSYNC.RECONVERGENT B0 ;  /* 0x0000000000007941 */ /* 0x000fea0003800200 */
.L_x_3366:
[----:B------:R-:W-:Y:S01]  /*1e60*/  VIADD R8, R198, 0x20 ;  /* 0x00000020c6087836 */ /* 0x000fe20000000000 */
[----:B------:R-:W-:Y:S01]  /*1e70*/  BSSY.RECONVERGENT B0, `(.L_x_3369) ;  /* 0x0000016000007945 */ /* 0x000fe20003800200 */
[----:B-1----:R-:W-:-:S03]  /*1e80*/  IMAD R7, R37, -0x100, R38 ;  /* 0xffffff0025077824 */ /* 0x002fc600078e0226 */
        /* <DEDUP_REMOVED lines=20> */
.L_x_3370:
[----:B------:R-:W-:Y:S05]  /*1fd0*/  BSYNC.RECONVERGENT B0 ;  /* 0x0000000000007941 */ /* 0x000fea0003800200 */
.L_x_3369:
        /* <DEDUP_REMOVED lines=12> */
.L_x_3373:
[----:B------:R4:W-:Y:S02]  /*20a0*/  STS.128 [R194+0x1000], RZ ;  /* 0x001000ffc2007388 */ /* 0x0009e40000000c00 */
.L_x_3372:
[----:B------:R-:W-:Y:S05]  /*20b0*/  BSYNC.RECONVERGENT B0 ;  /* 0x0000000000007941 */ /* 0x000fea0003800200 */
.L_x_3371:
        /* <DEDUP_REMOVED lines=23> */
.L_x_3375:
[----:B------:R-:W-:Y:S05]  /*2230*/  BSYNC.RECONVERGENT B0 ;  /* 0x0000000000007941 */ /* 0x000fea0003800200 */
.L_x_3374:
        /* <DEDUP_REMOVED lines=12> */
.L_x_3377:
[----:B------:R-:W-:Y:S05]  /*2300*/  BSYNC.RECONVERGENT B0 ;  /* 0x0000000000007941 */ /* 0x000fea0003800200 */
.L_x_3376:
        /* <DEDUP_REMOVED lines=11> */
.L_x_3379:
[----:B------:R-:W-:Y:S05]  /*23c0*/  BSYNC.RECONVERGENT B0 ;  /* 0x0000000000007941 */ /* 0x000fea0003800200 */
.L_x_3378:
        /* <DEDUP_REMOVED lines=14> */
.L_x_3381:
[----:B------:R-:W-:Y:S05]  /*24b0*/  BSYNC.RECONVERGENT B0 ;  /* 0x0000000000007941 */ /* 0x000fea0003800200 */
.L_x_3380:
        /* <DEDUP_REMOVED lines=11> */
.L_x_3383:
[----:B------:R-:W-:Y:S05]  /*2570*/  BSYNC.RECONVERGENT B0 ;  /* 0x0000000000007941 */ /* 0x000fea0003800200 */
.L_x_3382:
        /* <DEDUP_REMOVED lines=14> */
.L_x_3385:
[----:B------:R-:W-:Y:S05]  /*2660*/  BSYNC.RECONVERGENT B0 ;  /* 0x0000000000007941 */ /* 0x000fea0003800200 */
.L_x_3384:
        /* <DEDUP_REMOVED lines=12> */
.L_x_3387:
[----:B------:R-:W-:Y:S05]  /*2730*/  BSYNC.RECONVERGENT B0 ;  /* 0x0000000000007941 */ /* 0x000fea0003800200 */
.L_x_3386:
[----:B------:R-:W2:Y:S04]  /*2740*/  LD.E.64 R22, desc[UR4][R2.64+0x1c0] ;  /* 0x0001c00402167980 */ /* 0x000ea8000c101b00 */
[----:B-1----:R-:W3:Y:S04]  /*2750*/  LD.E.64 R4, desc[UR4][R2.64+0x1b8] ;  /* 0x0001b80402047980 */ /* 0x002ee8000c101b00 */
        /* <DEDUP_REMOVED lines=8> */
[----:B----4-:R-:W2:Y:S01]  /*27e0*/  MUFU.RCP R9, R9 ;  /* 0x0000000900097308 */ /* 0x010ea20000001000 */
[----:B------:R-:W-:-:S04]  /*27f0*/  DEPBAR.LE SB0, 0x0 ;  /* 0x000080000000791a */ /* 0x000fc80000000000 */
[----:B------:R-:W-:Y:S05]  /*2800*/  WARPSYNC.ALL ;  /* 0x0000000000007948 */ /* 0x000fea0003800000 */
[----:B------:R-:W-:Y:S01]  /*2810*/  BSSY.RECONVERGENT B0, `(.L_x_3388) ;  /* 0x0000010000007945 */ /* 0x000fe20003800200 */
[C---:B------:R-:W-:Y:S02]  /*2820*/  SHF.L.U64.HI R5, R222.reuse, 0x5, R223 ;  /* 0x00000005de057819 */ /* 0x040fe400000102df */
[----:B------:R-:W-:Y:S01]  /*2830*/  SHF.L.U32 R4, R222, 0x5, RZ ;  /* 0x00000005de047819 */ /* 0x000fe200000006ff */
[----:B------:R-:W-:Y:S01]  /*2840*/  BAR.SYNC.DEFER_BLOCKING 0x0 ;  /* 0x0000000000007b1d */ /* 0x000fe20000010000 */
[----:B--2--5:R-:W-:-:S05]  /*2850*/  FMUL.FTZ R0, R0, R9 ;  /* 0x0000000900007220 */ /* 0x024fca0000410000 */
        /* <DEDUP_REMOVED lines=8> */
.L_x_3390:
[----:B------:R3:W-:Y:S01]  /*28e0*/  STS.128 [R194+0x5000], RZ ;  /* 0x005000ffc2007388 */ /* 0x0007e20000000c00 */
[----:B------:R-:W-:Y:S05]  /*28f0*/  BRA `(.L_x_3391) ;  /* 0x0000000000047947 */ /* 0x000fea0003800000 */
.L_x_3389:
[----:B------:R2:W-:Y:S02]  /*2900*/  STS.128 [R194+0x5000], RZ ;  /* 0x005000ffc2007388 */ /* 0x0005e40000000c00 */
.L_x_3391:
[----:B------:R-:W-:Y:S05]  /*2910*/  BSYNC.RECONVERGENT B0 ;  /* 0x0000000000007941 */ /* 0x000fea0003800200 */
.L_x_3388:
[-C--:B------:R-:W-:Y:S01]  /*2920*/  ISETP.GE.AND P0, PT, R8, R7.reuse, PT ;  /* 0x000000070800720c */ /* 0x080fe20003f06270 */
[C---:B------:R-:W-:Y:S01]  /*2930*/  IMAD.SHL.U32 R215, R213.reuse, 0x10, RZ ;  /* 0x00000010d5d77824 */ /* 0x040fe200078e00ff */
[----:B------:R-:W-:Y:S01]  /*2940*/  SHF.R.U32.HI R36, RZ, 0x1, R213 ;  /* 0x00000001ff247819 */ /* 0x000fe200000116d5 */
[C---:B------:R-:W-:Y:S01]  /*2950*/  IMAD.SHL.U32 R193, R213.reuse, 0x20, RZ ;  /* 0x00000020d5c17824 */ /* 0x040fe200078e00ff */
[----:B------:R-:W-:Y:S01]  /*2960*/  LEA R8, P1, R4, R228, 0x1 ;  /* 0x000000e404087211 */ /* 0x000fe200078208ff */
[----:B------:R-:W-:Y:S01]  /*2970*/  IMAD.SHL.U32 R212, R213, 0x4, RZ ;  /* 0x00000004d5d47824 */ /* 0x000fe200078e00ff */
[-C--:B------:R-:W-:Y:S01]  /*2980*/  ISETP.GE.AND P4, PT, R14, R7.reuse, PT ;  /* 0x000000070e00720c */ /* 0x080fe20003f86270 */
[----:B------:R-:W-:Y:S01]  /*2990*/  BSSY.RECONVERGENT B0, `(.L_x_3392) ;  /* 0x000001d000007945 */ /* 0x000fe20003800200 */
[----:B------:R-:W-:Y:S02]  /*29a0*/  ISETP.GE.AND P2, PT, R10, R7, PT ;  /* 0x000000070a00720c */ /* 0x000fe40003f46270 */
[----:B------:R-:W-:-:S02]  /*29b0*/  LOP3.LUT R14, R36, 0x8, RZ, 0xc0, !PT ;  /* 0x00000008240e7812 */ /* 0x000fc400078ec0ff */
[----:B------:R-:W-:Y:S01]  /*29c0*/  LOP3.LUT R10, R215, 0x3e00, RZ, 0xc0, !PT ;  /* 0x00003e00d70a7812 */ /* 0x000fe200078ec0ff */
[----:B------:R1:W-:Y:S01]  /*29d0*/  @P0 STS.128 [R194+0x5800], RZ ;  /* 0x005800ffc2000388 */ /* 0x0003e20000000c00 */
[----:B------:R-:W-:Y:S02]  /*29e0*/  LEA.HI.X R9, R4, R229, R5, 0x1, P1 ;  /* 0x000000e504097211 */ /* 0x000fe400008f0c05 */
        /* <DEDUP_REMOVED lines=23> */
.L_x_3393:
[----:B------:R-:W-:Y:S05]  /*2b60*/  BSYNC.RECONVERGENT B0 ;  /* 0x0000000000007941 */ /* 0x000fea0003800200 */
.L_x_3392:
        /* <DEDUP_REMOVED lines=14> */
.L_x_3395:
[----:B------:R-:W-:Y:S05]  /*2c50*/  BSYNC.RECONVERGENT B0 ;  /* 0x0000000000007941 */ /* 0x000fea0003800200 */
.L_x_3394:
        /* <DEDUP_REMOVED lines=12> */
.L_x_3397:
[----:B------:R-:W-:Y:S05]  /*2d20*/  BSYNC.RECONVERGENT B0 ;  /* 0x0000000000007941 */ /* 0x000fea0003800200 */
.L_x_3396:
        /* <DEDUP_REMOVED lines=15> */
.L_x_3399:
[----:B------:R-:W-:Y:S05]  /*2e20*/  BSYNC.RECONVERGENT B0 ;  /* 0x0000000000007941 */ /* 0x000fea0003800200 */
.L_x_3398:
        /* <DEDUP_REMOVED lines=12> */
.L_x_3401:
[----:B------:R-:W-:Y:S05]  /*2ef0*/  BSYNC.RECONVERGENT B0 ;  /* 0x0000000000007941 */ /* 0x000fea0003800200 */
.L_x_3400:
        /* <DEDUP_REMOVED lines=15> */
.L_x_3403:
[----:B------:R-:W-:Y:S05]  /*2ff0*/  BSYNC.RECONVERGENT B0 ;  /* 0x0000000000007941 */ /* 0x000fea0003800200 */
.L_x_3402:
        /* <DEDUP_REMOVED lines=13> */
.L_x_3405:
[----:B------:R-:W-:Y:S05]  /*30d0*/  BSYNC.RECONVERGENT B0 ;  /* 0x0000000000007941 */ /* 0x000fea0003800200 */
.L_x_3404:
[----:B------:R-:W-:Y:S01]  /*30e0*/  LDSM.16.M88.4 R28, [R214] ;  /* 0x00000000d61c783b */ /* 0x000fe20000000200 */
[----:B------:R-:W-:Y:S01]  /*30f0*/  IMAD.MOV.U32 R195, RZ, RZ, 0x20 ;  /* 0x00000020ffc37424 */ /* 0x000fe200078e00ff */
[----:B------:R-:W-:Y:S01]  /*3100*/  LOP3.LUT P0, RZ, R213, 0x4, RZ, 0xc0, !PT ;  /* 0x00000004d5ff7812 */ /* 0x000fe2000780c0ff */
[----:B------:R-:W-:Y:S01]  /*3110*/  VIADD R241, R37, 0xffffffff ;  /* 0xffffffff25f17836 */ /* 0x000fe20000000000 */
[----:B------:R-:W5:Y:S01]  /*3120*/  LDSM.16.M88.4 R20, [R32+0x1000] ;  /* 0x001000002014783b */ /* 0x000f620000000200 */
[----:B------:R-:W-:Y:S01]  /*3130*/  BSSY.RECONVERGENT B1, `(.L_x_3406) ;  /* 0x00000fb000017945 */ /* 0x000fe20003800200 */
[----:B------:R-:W-:Y:S02]  /*3140*/  SEL R195, R195, 0xffffffe0, !P0 ;  /* 0xffffffe0c3c37807 */ /* 0x000fe40004000000 */
[----:B------:R-:W2:Y:S01]  /*3150*/  LDSM.16.M88.4 R12, [R32+0x1400] ;  /* 0x00140000200c783b */ /* 0x000ea20000000200 */
[----:B------:R-:W-:Y:S02]  /*3160*/  ISETP.GT.AND P0, PT, R241, R224, PT ;  /* 0x000000e0f100720c */ /* 0x000fe40003f04270 */
[----:B------:R-:W-:Y:S01]  /*3170*/  IMAD.IADD R188, R214, 0x1, R195 ;  /* 0x00000001d6bc7824 */ /* 0x000fe200078e02c3 */
[----:B-1----:R-:W1:Y:S01]  /*3180*/  LDSM.16.M88.4 R4, [R32+0x1800] ;  /* 0x001800002004783b */ /* 0x002e620000000200 */
[----:B------:R-:W-:-:S02]  /*3190*/  IADD3 R196, PT, PT, R32, R195, RZ ;  /* 0x000000c320c47210 */ /* 0x000fc40007ffe0ff */
[----:B------:R-:W-:Y:S01]  /*31a0*/  SHF.L.U32 R239, R241, 0x8, RZ ;  /* 0x00000008f1ef7819 */ /* 0x000fe200000006ff */
[----:B------:R-:W3:Y:S04]  /*31b0*/  LDSM.16.M88.4 R128, [R32+0x1c00] ;  /* 0x001c00002080783b */ /* 0x000ee80000000200 */
[----:B------:R-:W4:Y:S04]  /*31c0*/  LDSM.16.M88.4 R120, [R32+0x2000] ;  /* 0x002000002078783b */ /* 0x000f280000000200 */
[----:B------:R-:W4:Y:S04]  /*31d0*/  LDSM.16.M88.4 R112, [R32+0x2400] ;  /* 0x002400002070783b */ /* 0x000f280000000200 */
[----:B------:R-:W4:Y:S04]  /*31e0*/  LDSM.16.M88.4 R104, [R32+0x2800] ;  /* 0x002800002068783b */ /* 0x000f280000000200 */
[----:B------:R-:W4:Y:S04]  /*31f0*/  LDSM.16.M88.4 R96, [R32+0x2c00] ;  /* 0x002c00002060783b */ /* 0x000f280000000200 */
[----:B------:R-:W4:Y:S04]  /*3200*/  LDSM.16.M88.4 R88, [R32+0x3000] ;  /* 0x003000002058783b */ /* 0x000f280000000200 */
[----:B------:R-:W4:Y:S04]  /*3210*/  LDSM.16.M88.4 R80, [R32+0x3400] ;  /* 0x003400002050783b */ /* 0x000f280000000200 */
[----:B------:R-:W4:Y:S01]  /*3220*/  LDSM.16.M88.4 R72, [R32+0x3800] ;  /* 0x003800002048783b */ /* 0x000f220000000200 */
[C---:B-----5:R-:W-:Y:S03]  /*3230*/  HMMA.16816.F32 R24, R28.reuse, R20, RZ ;  /* 0x000000141c18723c */ /* 0x060fe600000018ff */
[----:B------:R-:W5:Y:S04]  /*3240*/  LDSM.16.M88.4 R64, [R32+0x3c00] ;  /* 0x003c00002040783b */ /* 0x000f680000000200 */
[----:B------:R-:W5:Y:S01]  /*3250*/  LDSM.16.M88.4 R56, [R32+0x4000] ;  /* 0x004000002038783b */ /* 0x000f620000000200 */
[C---:B--2---:R-:W-:Y:S03]  /*3260*/  HMMA.16816.F32 R16, R28.reuse, R12, RZ ;  /* 0x0000000c1c10723c */ /* 0x044fe600000018ff */
[----:B------:R-:W2:Y:S04]  /*3270*/  LDSM.16.M88.4 R48, [R32+0x4400] ;  /* 0x004400002030783b */ /* 0x000ea80000000200 */
[----:B------:R-:W2:Y:S01]  /*3280*/  LDSM.16.M88.4 R40, [R32+0x4800] ;  /* 0x004800002028783b */ /* 0x000ea20000000200 */
        /* <DEDUP_REMOVED lines=21> */
[C---:B------:R-:W-:Y:S03]  /*33e0*/  HMMA.16816.F32 R108, R28.reuse, R104, RZ ;  /* 0x000000681c6c723c */ /* 0x040fe600000018ff */
[----:B------:R-:W0:Y:S05]  /*33f0*/  LDGDEPBAR ;  /* 0x00000000000079af */ /* 0x000e2a0000000000 */
[C---:B------:R-:W-:Y:S08]  /*3400*/  HMMA.16816.F32 R100, R28.reuse, R96, RZ ;  /* 0x000000601c64723c */ /* 0x040ff000000018ff */
[C---:B------:R-:W-:Y:S08]  /*3410*/  HMMA.16816.F32 R92, R28.reuse, R88, RZ ;  /* 0x000000581c5c723c */ /* 0x040ff000000018ff */
[C---:B------:R-:W-:Y:S08]  /*3420*/  HMMA.16816.F32 R84, R28.reuse, R80, RZ ;  /* 0x000000501c54723c */ /* 0x040ff000000018ff */
[C---:B------:R-:W-:Y:S08]  /*3430*/  HMMA.16816.F32 R76, R28.reuse, R72, RZ ;  /* 0x000000481c4c723c */ /* 0x040ff000000018ff */
[C---:B-----5:R-:W-:Y:S08]  /*3440*/  HMMA.16816.F32 R68, R28.reuse, R64, RZ ;  /* 0x000000401c44723c */ /* 0x060ff000000018ff */
        /* <DEDUP_REMOVED lines=38> */
[C---:B----4-:R-:W-:Y:S08]  /*36b0*/  HMMA.16816.F32 R92, R188.reuse, R164, R92 ;  /* 0x000000a4bc5c723c */ /* 0x050ff0000000185c */
        /* <DEDUP_REMOVED lines=9> */
[C---:B--2---:R-:W-:Y:S08]  /*3750*/  HMMA.16816.F32 R52, R188.reuse, R144, R52 ;  /* 0x00000090bc34723c */ /* 0x044ff00000001834 */
[C---:B------:R-:W-:Y:S08]  /*3760*/  HMMA.16816.F32 R48, R188.reuse, R146, R48 ;  /* 0x00000092bc30723c */ /* 0x040ff00000001830 */
[C---:B-----5:R-:W-:Y:S08]  /*3770*/  HMMA.16816.F32 R44, R188.reuse, R140, R44 ;  /* 0x0000008cbc2c723c */ /* 0x060ff0000000182c */
[C---:B------:R-:W-:Y:S08]  /*3780*/  HMMA.16816.F32 R40, R188.reuse, R142, R40 ;  /* 0x0000008ebc28723c */ /* 0x040ff00000001828 */
        /* <DEDUP_REMOVED lines=18> */
.L_x_3409:
        /* <DEDUP_REMOVED lines=33> */
[----:B------:R-:W-:-:S05]  /*3ac0*/  ISETP.NE.AND P1, PT, R144, RZ, PT ;  /* 0x000000ff9000720c */ /* 0x000fca0003f25270 */
        /* <DEDUP_REMOVED lines=26> */
.L_x_3410:
[----:B------:R-:W-:Y:S05]  /*3c70*/  BSYNC.RECONVERGENT B0 ;  /* 0x0000000000007941 */ /* 0x000fea0003800200 */
.L_x_3408:
[CC--:B------:R-:W-:Y:S01]  /*3c80*/  ISETP.GE.AND P1, PT, R197.reuse, R232.reuse, PT ;  /* 0x000000e8c500720c */ /* 0x0c0fe20003f26270 */
[C---:B------:R-:W-:Y:S01]  /*3c90*/  IMAD.SHL.U32 R137, R220.reuse, 0x40, RZ ;  /* 0x00000040dc897824 */ /* 0x040fe200078e00ff */
[----:B------:R-:W-:Y:S01]  /*3ca0*/  ISETP.GE.AND P0, PT, R197, R232, PT ;  /* 0x000000e8c500720c */ /* 0x000fe20003f06270 */
[----:B------:R-:W-:Y:S01]  /*3cb0*/  BSSY.RECONVERGENT B0, `(.L_x_3411) ;  /* 0x0000041000007945 */ /* 0x000fe20003800200 */
[----:B------:R-:W-:Y:S02]  /*3cc0*/  SHF.L.U64.HI R140, R220, 0x6, R221 ;  /* 0x00000006dc8c7819 */ /* 0x000fe400000102dd */
[----:B------:R-:W-:-:S04]  /*3cd0*/  IADD3 R142, P2, PT, R137, R226, RZ ;  /* 0x000000e2898e7210 */ /* 0x000fc80007f5e0ff */
[----:B------:R-:W-:-:S03]  /*3ce0*/  IADD3.X R143, PT, PT, R140, R225, RZ, P2, !PT ;  /* 0x000000e18c8f7210 */ /* 0x000fc600017fe4ff */
[----:B------:R-:W-:Y:S02]  /*3cf0*/  @!P1 IMAD.MOV.U32 R227, RZ, RZ, R225 ;  /* 0x000000ffffe39224 */ /* 0x000fe400078e00e1 */
[----:B------:R-:W-:Y:S01]  /*3d00*/  @!P0 IADD3 R146, P2, PT, R142, R137, RZ ;  /* 0x000000898e928210 */ /* 0x000fe20007f5e0ff */
[----:B------:R-:W-:Y:S01]  /*3d10*/  @!P0 IMAD.MOV.U32 R150, RZ, RZ, R142 ;  /* 0x000000ffff968224 */ /* 0x000fe200078e008e */
[-C--:B------:R-:W-:Y:S01]  /*3d20*/  @!P0 MOV R151, R143.reuse ;  /* 0x0000008f00978202 */ /* 0x080fe20000000f00 */
[----:B------:R-:W-:Y:S01]  /*3d30*/  @!PT LDS RZ, [RZ] ;  /* 0x00000000fffff984 */ /* 0x000fe20000000800 */
[----:B------:R-:W-:Y:S01]  /*3d40*/  @!PT LDS RZ, [RZ] ;  /* 0x00000000fffff984 */ /* 0x000fe20000000800 */
[----:B------:R-:W-:Y:S01]  /*3d50*/  @!PT LDS RZ, [RZ] ;  /* 0x00000000fffff984 */ /* 0x000fe20000000800 */
[----:B------:R1:W-:Y:S01]  /*3d60*/  @!P1 LDGSTS.E.BYPASS.LTC128B.128 [R194+0x1000], desc[UR4][R226.64] ;  /* 0x01000000e2c29fae */ /* 0x0003e2000b981a04 */
[-C--:B------:R-:W-:Y:S01]  /*3d70*/  @!P0 MOV R141, R143.reuse ;  /* 0x0000008f008d8202 */ /* 0x080fe20000000f00 */
[----:B------:R-:W-:Y:S01]  /*3d80*/  @!P0 IMAD.X R147, R143, 0x1, R140, P2 ;  /* 0x000000018f938824 */ /* 0x000fe200010e068c */
[CC--:B------:R-:W-:Y:S01]  /*3d90*/  @!P0 LEA R148, P2, R220.reuse, R142.reuse, 0x8 ;  /* 0x0000008edc948211 */ /* 0x0c0fe200078440ff */
[----:B------:R1:W-:Y:S01]  /*3da0*/  @P1 STS.128 [R194+0x1000], RZ ;  /* 0x001000ffc2001388 */ /* 0x0003e20000000c00 */
[C---:B------:R-:W-:Y:S01]  /*3db0*/  @!P0 LEA R144, P1, R220.reuse, R142, 0x7 ;  /* 0x0000008edc908211 */ /* 0x040fe200078238ff */
[----:B------:R-:W-:Y:S01]  /*3dc0*/  @!P0 IMAD.MOV.U32 R140, RZ, RZ, R142 ;  /* 0x000000ffff8c8224 */ /* 0x000fe200078e008e */
[CC--:B------:R-:W-:Y:S01]  /*3dd0*/  @!P0 LEA.HI.X R149, R220.reuse, R143.reuse, R221, 0x8, P2 ;  /* 0x0000008fdc958211 */ /* 0x0c0fe200010f44dd */
[----:B------:R-:W-:Y:S01]  /*3de0*/  @!P0 IMAD R138, R221, 0xc0, RZ ;  /* 0x000000c0dd8a8824 */ /* 0x000fe200078e02ff */
[----:B------:R1:W-:Y:S01]  /*3df0*/  @P0 STS.128 [R194+0x1800], RZ ;  /* 0x001800ffc2000388 */ /* 0x0003e20000000c00 */
[C---:B------:R-:W-:Y:S01]  /*3e00*/  @!P0 IMAD.WIDE.U32 R150, R220.reuse, 0xc0, R150 ;  /* 0x000000c0dc968825 */ /* 0x040fe200078e0096 */
[----:B------:R-:W-:-:S02]  /*3e10*/  @!P0 LEA.HI.X R145, R220, R143, R221, 0x7, P1 ;  /* 0x0000008fdc918211 */ /* 0x000fc400008f3cdd */
[----:B------:R-:W-:Y:S01]  /*3e20*/  @!PT LDS RZ, [RZ] ;  /* 0x00000000fffff984 */ /* 0x000fe20000000800 */
[----:B------:R-:W-:Y:S01]  /*3e30*/  @!PT LDS RZ, [RZ] ;  /* 0x00000000fffff984 */ /* 0x000fe20000000800 */
[----:B------:R-:W-:Y:S01]  /*3e40*/  @!PT LDS RZ, [RZ] ;  /* 0x00000000fffff984 */ /* 0x000fe20000000800 */
[----:B------:R1:W-:Y:S01]  /*3e50*/  @!P0 LDGSTS.E.BYPASS.LTC128B.128 [R194+0x1800], desc[UR4][R142.64] ;  /* 0x018000008ec28fae */ /* 0x0003e2000b981a04 */
[----:B------:R-:W-:Y:S02]  /*3e60*/  @!P0 IMAD R137, R221, 0x140, RZ ;  /* 0x00000140dd898824 */ /* 0x000fe400078e02ff */
[----:B------:R-:W-:Y:S01]  /*3e70*/  @!P0 IMAD.WIDE.U32 R140, R220, 0x140, R140 ;  /* 0x00000140dc8c8825 */ /* 0x000fe200078e008c */
[----:B------:R1:W-:Y:S03]  /*3e80*/  @P0 STS.128 [R194+0x2000], RZ ;  /* 0x002000ffc2000388 */ /* 0x0003e60000000c00 */
[----:B------:R-:W-:Y:S01]  /*3e90*/  @!P0 IMAD.IADD R151, R138, 0x1, R151 ;  /* 0x000000018a978824 */ /* 0x000fe200078e0297 */
[----:B------:R-:W-:Y:S01]  /*3ea0*/  @!PT LDS RZ, [RZ] ;  /* 0x00000000fffff984 */ /* 0x000fe20000000800 */
[----:B------:R-:W-:Y:S01]  /*3eb0*/  @!PT LDS RZ, [RZ] ;  /* 0x00000000fffff984 */ /* 0x000fe20000000800 */
[----:B------:R-:W-:Y:S01]  /*3ec0*/  @!PT LDS RZ, [RZ] ;  /* 0x00000000fffff984 */ /* 0x000fe20000000800 */
[----:B------:R1:W-:Y:S01]  /*3ed0*/  @!P0 LDGSTS.E.BYPASS.LTC128B.128 [R194+0x2000], desc[UR4][R146.64] ;  /* 0x0200000092c28fae */ /* 0x0003e2000b981a04 */
[----:B------:R-:W-:-:S03]  /*3ee0*/  @!P0 IADD3 R141, PT, PT, R137, R141, RZ ;  /* 0x0000008d898d8210 */ /* 0x000fc60007ffe0ff */
        /* <DEDUP_REMOVED lines=29> */
.L_x_3412:
[----:B------:R-:W-:Y:S05]  /*40c0*/  BSYNC.RECONVERGENT B0 ;  /* 0x0000000000007941 */ /* 0x000fea0003800200 */
.L_x_3411:
[----:B------:R-:W0:Y:S02]  /*40d0*/  LDGDEPBAR ;  /* 0x00000000000079af */ /* 0x000e240000000000 */
.L_x_3407:
[----:B------:R-:W-:Y:S05]  /*40e0*/  BSYNC.RECONVERGENT B1 ;  /* 0x0000000000017941 */ /* 0x000fea0003800200 */
.L_x_3406:
[----:B-1----:R-:W-:Y:S01]  /*40f0*/  LOP3.LUT R151, R198, 0x7, RZ, 0xc0, !PT ;  /* 0x00000007c6977812 */ /* 0x002fe200078ec0ff */
[----:B------:R-:W-:-:S03]  /*4100*/  IMAD.SHL.U32 R150, R213, 0x2, RZ ;  /* 0x00000002d5967824 */ /* 0x000fc600078e00ff */
[----:B------:R-:W-:Y:S02]  /*4110*/  LOP3.LUT R138, R151, 0x1f0, R36, 0xf8, !PT ;  /* 0x000001f0978a7812 */ /* 0x000fe400078ef824 */
[----:B------:R-:W-:-:S03]  /*4120*/  LOP3.LUT R150, R150, 0x6, RZ, 0xc0, !PT ;  /* 0x0000000696967812 */ /* 0x000fc600078ec0ff */
[----:B------:R-:W-:Y:S02]  /*4130*/  IMAD R138, R231, 0x40, R138 ;  /* 0x00000040e78a7824 */ /* 0x000fe400078e028a */
[----:B------:R-:W-:-:S03]  /*4140*/  IMAD.IADD R139, R239, 0x1, R150 ;  /* 0x00000001ef8b7824 */ /* 0x000fc600078e0296 */
[----:B------:R-:W-:Y:S01]  /*4150*/  IADD3 R138, PT, PT, R38, R138, -R39 ;  /* 0x0000008a268a7210 */ /* 0x000fe20007ffe827 */
[C---:B------:R-:W-:Y:S01]  /*4160*/  VIADD R147, R139.reuse, 0x29 ;  /* 0x000000298b937836 */ /* 0x040fe20000000000 */
[C---:B------:R-:W-:Y:S01]  /*4170*/  IADD3 R161, PT, PT, R139.reuse, 0x40, RZ ;  /* 0x000000408ba17810 */ /* 0x040fe20007ffe0ff */
[C---:B------:R-:W-:Y:S02]  /*4180*/  VIADD R200, R139.reuse, 0x9 ;  /* 0x000000098bc87836 */ /* 0x040fe40000000000 */
[----:B------:R-:W-:Y:S02]  /*4190*/  IMAD.IADD R184, R138, 0x1, -R147 ;  /* 0x000000018ab87824 */ /* 0x000fe400078e0a93 */
[C---:B------:R-:W-:Y:S01]  /*41a0*/  VIADD R146, R139.reuse, 0x10 ;  /* 0x000000108b927836 */ /* 0x040fe20000000000 */
[----:B------:R-:W-:Y:S01]  /*41b0*/  ISETP.GE.AND P6, PT, R200, R38, PT ;  /* 0x00000026c800720c */ /* 0x000fe20003fc6270 */
[C---:B------:R-:W-:Y:S01]  /*41c0*/  IMAD.IADD R198, R138.reuse, 0x1, -R200 ;  /* 0x000000018ac67824 */ /* 0x040fe200078e0ac8 */
[----:B------:R-:W-:Y:S01]  /*41d0*/  IABS R184, R184 ;  /* 0x000000b800b87213 */ /* 0x000fe20000000000 */
[----:B------:R-:W-:Y:S01]  /*41e0*/  IMAD.IADD R141, R138, 0x1, -R146 ;  /* 0x000000018a8d7824 */ /* 0x000fe200078e0a92 */
[----:B------:R-:W-:Y:S01]  /*41f0*/  ISETP.GE.AND P5, PT, R146, R38, PT ;  /* 0x000000269200720c */ /* 0x000fe20003fa6270 */
[C---:B------:R-:W-:Y:S01]  /*4200*/  VIADD R217, R139.reuse, 0x18 ;  /* 0x000000188bd97836 */ /* 0x040fe20000000000 */
[----:B------:R-:W-:Y:S01]  /*4210*/  I2FP.F32.S32 R184, R184 ;  /* 0x000000b800b87245 */ /* 0x000fe20000201400 */
[C---:B------:R-:W-:Y:S01]  /*4220*/  VIADD R163, R139.reuse, 0x50 ;  /* 0x000000508ba37836 */ /* 0x040fe20000000000 */
[----:B------:R-:W-:Y:S01]  /*4230*/  IABS R198, R198 ;  /* 0x000000c600c67213 */ /* 0x000fe20000000000 */
[----:B------:R-:W-:Y:S01]  /*4240*/  IMAD.IADD R137, R138, 0x1, -R217 ;  /* 0x000000018a897824 */ /* 0x000fe200078e0ad9 */
[----:B------:R-:W-:Y:S01]  /*4250*/  IABS R141, R141 ;  /* 0x0000008d008d7213 */ /* 0x000fe20000000000 */
[----:B------:R-:W-:Y:S01]  /*4260*/  FFMA.FTZ R184, -R0, R184, R5 ;  /* 0x000000b800b87223 */ /* 0x000fe20000010105 */
[C---:B------:R-:W-:Y:S01]  /*4270*/  IMAD.IADD R5, R138.reuse, 0x1, -R161 ;  /* 0x000000018a057824 */ /* 0x040fe200078e0aa1 */
[----:B------:R-:W-:Y:S01]  /*4280*/  I2FP.F32.S32 R198, R198 ;  /* 0x000000c600c67245 */ /* 0x000fe20000201400 */
[C---:B------:R-:W-:Y:S01]  /*4290*/  VIADD R204, R139.reuse, 0x1 ;  /* 0x000000018bcc7836 */ /* 0x040fe20000000000 */
[----:B------:R-:W-:Y:S01]  /*42a0*/  I2FP.F32.S32 R141, R141 ;  /* 0x0000008d008d7245 */ /* 0x000fe20000201400 */
[C---:B------:R-:W-:Y:S01]  /*42b0*/  VIADD R203, R139.reuse, 0x41 ;  /* 0x000000418bcb7836 */ /* 0x040fe20000000000 */
[----:B------:R-:W-:Y:S01]  /*42c0*/  IABS R5, R5 ;  /* 0x0000000500057213 */ /* 0x000fe20000000000 */
[----:B------:R-:W-:Y:S01]  /*42d0*/  IMAD.IADD R202, R138, 0x1, -R204 ;  /* 0x000000018aca7824 */ /* 0x000fe200078e0acc */
[----:B------:R-:W-:Y:S01]  /*42e0*/  IABS R137, R137 ;  /* 0x0000008900897213 */ /* 0x000fe20000000000 */
[C---:B------:R-:W-:Y:S01]  /*42f0*/  FFMA.FTZ R198, -R0.reuse, R198, R21 ;  /* 0x000000c600c67223 */ /* 0x040fe20000010115 */
[----:B------:R-:W-:Y:S01]  /*4300*/  I2FP.F32.S32 R5, R5 ;  /* 0x0000000500057245 */ /* 0x000fe20000201400 */
[----:B------:R-:W-:Y:S01]  /*4310*/  FFMA.FTZ R21, -R0, R141, R16 ;  /* 0x0000008d00157223 */ /* 0x000fe20000010110 */
[----:B------:R-:W-:Y:S01]  /*4320*/  VIADD R141, R139, 0x51 ;  /* 0x000000518b8d7836 */ /* 0x000fe20000000000 */
[----:B------:R-:W-:Y:S01]  /*4330*/  I2FP.F32.S32 R137, R137 ;  /* 0x0000008900897245 */ /* 0x000fe20000201400 */
[----:B------:R-:W-:-:S02]  /*4340*/  IMAD.IADD R176, R138, 0x1, -R203 ;  /* 0x000000018ab07824 */ /* 0x000fc400078e0acb */
[----:B------:R-:W-:Y:S01]  /*4350*/  FFMA.FTZ R178, -R0, R5, R124 ;  /* 0x0000000500b27223 */ /* 0x000fe2000001017c */
[C---:B------:R-:W-:Y:S01]  /*4360*/  IMAD.IADD R5, R138.reuse, 0x1, -R163 ;  /* 0x000000018a057824 */ /* 0x040fe200078e0aa3 */
[----:B------:R-:W-:Y:S01]  /*4370*/  IABS R202, R202 ;  /* 0x000000ca00ca7213 */ /* 0x000fe20000000000 */
[C---:B------:R-:W-:Y:S01]  /*4380*/  VIADD R247, R139.reuse, 0x21 ;  /* 0x000000218bf77836 */ /* 0x040fe20000000000 */
[----:B------:R-:W-:Y:S01]  /*4390*/  IABS R176, R176 ;  /* 0x000000b000b07213 */ /* 0x000fe20000000000 */
[C---:B------:R-:W-:Y:S01]  /*43a0*/  VIADD R140, R139.reuse, 0x11 ;  /* 0x000000118b8c7836 */ /* 0x040fe20000000000 */
[----:B------:R-:W-:Y:S01]  /*43b0*/  IABS R5, R5 ;  /* 0x0000000500057213 */ /* 0x000fe20000000000 */
[----:B------:R-:W-:Y:S01]  /*43c0*/  VIADD R251, R139, 0x20 ;  /* 0x000000208bfb7836 */ /* 0x000fe20000000000 */
[----:B------:R-:W-:Y:S01]  /*43d0*/  I2FP.F32.S32 R202, R202 ;  /* 0x000000ca00ca7245 */ /* 0x000fe20000201400 */
[C---:B------:R-:W-:Y:S01]  /*43e0*/  IMAD.IADD R170, R138.reuse, 0x1, -R141 ;  /* 0x000000018aaa7824 */ /* 0x040fe200078e0a8d */
[----:B------:R-:W-:Y:S01]  /*43f0*/  I2FP.F32.S32 R5, R5 ;  /* 0x0000000500057245 */ /* 0x000fe20000201400 */
[----:B------:R-:W-:-:S02]  /*4400*/  IMAD.IADD R188, R138, 0x1, -R247 ;  /* 0x000000018abc7824 */ /* 0x000fc400078e0af7 */
[----:B------:R-:W-:Y:S01]  /*4410*/  FFMA.FTZ R196, -R0, R137, R12 ;  /* 0x0000008900c47223 */ /* 0x000fe2000001010c */
[C---:B--2---:R-:W-:Y:S01]  /*4420*/  IMAD.IADD R142, R138.reuse, 0x1, -R140 ;  /* 0x000000018a8e7824 */ /* 0x044fe200078e0a8c */
[----:B------:R-:W-:Y:S01]  /*4430*/  IABS R170, R170 ;  /* 0x000000aa00aa7213 */ /* 0x000fe20000000000 */
[----:B------:R-:W-:Y:S02]  /*4440*/  IMAD.IADD R137, R138, 0x1, -R251 ;  /* 0x000000018a897824 */ /* 0x000fe400078e0afb */
[----:B------:R-:W-:Y:S01]  /*4450*/  FFMA.FTZ R172, -R0, R5, R116 ;  /* 0x0000000500ac7223 */ /* 0x000fe20000010174 */
[----:B------:R-:W-:Y:S01]  /*4460*/  VIADD R237, R139, 0x28 ;  /* 0x000000288bed7836 */ /* 0x000fe20000000000 */
[----:B------:R-:W-:Y:S01]  /*4470*/  I2FP.F32.S32 R176, R176 ;  /* 0x000000b000b07245 */ /* 0x000fe20000201400 */
[----:B------:R-:W-:Y:S01]  /*4480*/  IMAD.IADD R5, R138, 0x1, -R139 ;  /* 0x000000018a057824 */ /* 0x000fe200078e0a8b */
[----:B------:R-:W-:Y:S01]  /*4490*/  IABS R188, R188 ;  /* 0x000000bc00bc7213 */ /* 0x000fe20000000000 */
[----:B------:R-:W-:Y:S01]  /*44a0*/  FFMA.FTZ R202, -R0, R202, R25 ;  /* 0x000000ca00ca7223 */ /* 0x000fe20000010119 */
[----:B------:R-:W-:Y:S01]  /*44b0*/  IABS R142, R142 ;  /* 0x0000008e008e7213 */ /* 0x000fe20000000000 */
[----:B------:R-:W-:Y:S01]  /*44c0*/  IMAD.IADD R25, R138, 0x1, -R237 ;  /* 0x000000018a197824 */ /* 0x000fe200078e0aed */
[----:B------:R-:W-:Y:S01]  /*44d0*/  IABS R137, R137 ;  /* 0x0000008900897213 */ /* 0x000fe20000000000 */
[C---:B------:R-:W-:Y:S01]  /*44e0*/  FFMA.FTZ R176, -R0.reuse, R176, R125 ;  /* 0x000000b000b07223 */ /* 0x040fe2000001017d */
[----:B------:R-:W-:Y:S01]  /*44f0*/  I2FP.F32.S32 R170, R170 ;  /* 0x000000aa00aa7245 */ /* 0x000fe20000201400 */
[----:B------:R-:W-:Y:S01]  /*4500*/  IMAD.IADD R125, R239, 0x1, R150 ;  /* 0x00000001ef7d7824 */ /* 0x000fe200078e0296 */
[----:B------:R-:W-:Y:S01]  /*4510*/  IABS R5, R5 ;  /* 0x0000000500057213 */ /* 0x000fe20000000000 */
[----:B------:R-:W-:Y:S01]  /*4520*/  VIADD R207, R139, 0x38 ;  /* 0x000000388bcf7836 */ /* 0x000fe20000000000 */
[----:B------:R-:W-:Y:S01]  /*4530*/  I2FP.F32.S32 R188, R188 ;  /* 0x000000bc00bc7245 */ /* 0x000fe20000201400 */
[C---:B------:R-:W-:Y:S01]  /*4540*/  FFMA.FTZ R170, -R0.reuse, R170, R117 ;  /* 0x000000aa00aa7223 */ /* 0x040fe20000010175 */
[----:B------:R-:W-:Y:S01]  /*4550*/  I2FP.F32.S32 R142, R142 ;  /* 0x0000008e008e7245 */ /* 0x000fe20000201400 */
[----:B------:R-:W-:Y:S01]  /*4560*/  VIADD R117, R125, 0xc0 ;  /* 0x000000c07d757836 */ /* 0x000fe20000000000 */
[----:B------:R-:W-:Y:S01]  /*4570*/  I2FP.F32.S32 R137, R137 ;  /* 0x0000008900897245 */ /* 0x000fe20000201400 */
[----:B------:R-:W-:Y:S01]  /*4580*/  FFMA.FTZ R188, -R0, R188, R9 ;  /* 0x000000bc00bc7223 */ /* 0x000fe20000010109 */
[----:B------:R-:W-:Y:S01]  /*4590*/  IABS R25, R25 ;  /* 0x0000001900197213 */ /* 0x000fe20000000000 */
[----:B------:R-:W-:Y:S01]  /*45a0*/  IMAD.IADD R9, R138, 0x1, -R207 ;  /* 0x000000018a097824 */ /* 0x000fe200078e0acf */
[----:B------:R-:W-:Y:S01]  /*45b0*/  I2FP.F32.S32 R5, R5 ;  /* 0x0000000500057245 */ /* 0x000fe20000201400 */
[C---:B------:R-:W-:Y:S01]  /*45c0*/  FFMA.FTZ R16, -R0.reuse, R142, R17 ;  /* 0x0000008e00107223 */ /* 0x040fe20000010111 */
[----:B------:R-:W-:Y:S01]  /*45d0*/  I2FP.F32.S32 R25, R25 ;  /* 0x0000001900197245 */ /* 0x000fe20000201400 */
[----:B------:R-:W-:Y:S01]  /*45e0*/  FFMA.FTZ R190, -R0, R137, R8 ;  /* 0x0000008900be7223 */ /* 0x000fe20000010108 */
[----:B------:R-:W-:-:S02]  /*45f0*/  VIADD R199, R139, 0x49 ;  /* 0x000000498bc77836 */ /* 0x000fc40000000000 */
[CC--:B------:R-:W-:Y:S01]  /*4600*/  FFMA.FTZ R142, -R0.reuse, R5.reuse, R24 ;  /* 0x00000005008e7223 */ /* 0x0c0fe20000010118 */
[----:B------:R-:W-:Y:S01]  /*4610*/  FFMA.FTZ R8, -R0, R5, R22 ;  /* 0x0000000500087223 */ /* 0x000fe20000010116 */
[----:B------:R-:W-:Y:S01]  /*4620*/  IMAD.IADD R5, R138, 0x1, -R117 ;  /* 0x000000018a057824 */ /* 0x000fe200078e0a75 */
[----:B------:R-:W-:Y:S01]  /*4630*/  IABS R9, R9 ;  /* 0x0000000900097213 */ /* 0x000fe20000000000 */
[----:B------:R-:W-:Y:S01]  /*4640*/  FFMA.FTZ R186, -R0, R25, R4 ;  /* 0x0000001900ba7223 */ /* 0x000fe20000010104 */
[----:B------:R-:W-:Y:S01]  /*4650*/  IMAD.IADD R4, R138, 0x1, -R199 ;  /* 0x000000018a047824 */ /* 0x000fe200078e0ac7 */
[----:B------:R-:W-:Y:S01]  /*4660*/  ISETP.GE.AND P0, PT, R204, R38, PT ;  /* 0x00000026cc00720c */ /* 0x000fe20003f06270 */
[----:B------:R-:W-:Y:S01]  /*4670*/  VIADD R201, R139, 0x48 ;  /* 0x000000488bc97836 */ /* 0x000fe20000000000 */
[----:B------:R-:W-:Y:S01]  /*4680*/  IABS R5, R5 ;  /* 0x0000000500057213 */ /* 0x000fe20000000000 */
[C---:B------:R-:W-:Y:S01]  /*4690*/  VIADD R143, R125.reuse, 0xd0 ;  /* 0x000000d07d8f7836 */ /* 0x040fe20000000000 */
[----:B------:R-:W-:Y:S01]  /*46a0*/  I2FP.F32.S32 R9, R9 ;  /* 0x0000000900097245 */ /* 0x000fe20000201400 */
[C---:B------:R-:W-:Y:S01]  /*46b0*/  VIADD R145, R125.reuse, 0xd1 ;  /* 0x000000d17d917836 */ /* 0x040fe20000000000 */
[----:B------:R-:W-:Y:S01]  /*46c0*/  IABS R4, R4 ;  /* 0x0000000400047213 */ /* 0x000fe20000000000 */
[----:B------:R-:W-:Y:S01]  /*46d0*/  VIADD R177, R125, 0xb8 ;  /* 0x000000b87db17836 */ /* 0x000fe20000000000 */
[----:B------:R-:W-:Y:S01]  /*46e0*/  I2FP.F32.S32 R5, R5 ;  /* 0x0000000500057245 */ /* 0x000fe20000201400 */
[----:B------:R-:W-:Y:S01]  /*46f0*/  FFMA.FTZ R180, -R0, R9, R128 ;  /* 0x0000000900b47223 */ /* 0x000fe20000010180 */
[----:B------:R-:W-:Y:S01]  /*4700*/  IMAD.IADD R9, R138, 0x1, -R201 ;  /* 0x000000018a097824 */ /* 0x000fe200078e0ac9 */
[----:B------:R-:W-:Y:S01]  /*4710*/  I2FP.F32.S32 R4, R4 ;  /* 0x0000000400047245 */ /* 0x000fe20000201400 */
[----:B------:R-:W-:-:S02]  /*4720*/  VIADD R187, R139, 0xa1 ;  /* 0x000000a18bbb7836 */ /* 0x000fc40000000000 */
        /* <DEDUP_REMOVED lines=8> */
[C---:B------:R-:W-:Y:S01]  /*47b0*/  IMAD.IADD R168, R138.reuse, 0x1, -R187 ;  /* 0x000000018aa87824 */ /* 0x040fe200078e0abb */
[----:B------:R-:W-:Y:S01]  /*47c0*/  I2FP.F32.S32 R9, R9 ;  /* 0x0000000900097245 */ /* 0x000fe20000201400 */
[----:B------:R-:W-:Y:S01]  /*47d0*/  IMAD.IADD R17, R138, 0x1, -R194 ;  /* 0x000000018a117824 */ /* 0x000fe200078e0ac2 */
[----:B------:R-:W-:Y:S01]  /*47e0*/  IABS R4, R4 ;  /* 0x0000000400047213 */ /* 0x000fe20000000000 */
[----:B------:R-:W-:Y:S01]  /*47f0*/  VIADD R165, R125, 0xc8 ;  /* 0x000000c87da57836 */ /* 0x000fe20000000000 */
[----:B------:R-:W-:Y:S01]  /*4800*/  I2FP.F32.S32 R5, R5 ;  /* 0x0000000500057245 */ /* 0x000fe20000201400 */
[----:B------:R-:W-:Y:S01]  /*4810*/  FFMA.FTZ R174, -R0, R9, R120 ;  /* 0x0000000900ae7223 */ /* 0x000fe20000010178 */
[----:B------:R-:W-:Y:S01]  /*4820*/  IMAD.IADD R9, R138, 0x1, -R177 ;  /* 0x000000018a097824 */ /* 0x000fe200078e0ab1 */
[----:B------:R-:W-:Y:S01]  /*4830*/  I2FP.F32.S32 R4, R4 ;  /* 0x0000000400047245 */ /* 0x000fe20000201400 */
[----:B------:R-:W-:-:S02]  /*4840*/  VIADD R209, R139, 0x31 ;  /* 0x000000318bd17836 */ /* 0x000fc40000000000 */
[C---:B------:R-:W-:Y:S01]  /*4850*/  FFMA.FTZ R144, -R0.reuse, R5, R52 ;  /* 0x0000000500907223 */ /* 0x040fe20000010134 */
[C---:B------:R-:W-:Y:S01]  /*4860*/  VIADD R5, R125.reuse, 0xe1 ;  /* 0x000000e17d057836 */ /* 0x040fe20000000000 */
[----:B------:R-:W-:Y:S01]  /*4870*/  IABS R9, R9 ;  /* 0x0000000900097213 */ /* 0x000fe20000000000 */
[----:B------:R-:W-:Y:S01]  /*4880*/  FFMA.FTZ R249, -R0, R4, R53 ;  /* 0x0000000400f97223 */ /* 0x000fe20000010135 */
[----:B------:R-:W-:Y:S01]  /*4890*/  IABS R168, R168 ;  /* 0x000000a800a87213 */ /* 0x000fe20000000000 */
[C---:B------:R-:W-:Y:S01]  /*48a0*/  IMAD.IADD R4, R138.reuse, 0x1, -R5 ;  /* 0x000000018a047824 */ /* 0x040fe200078e0a05 */
[----:B------:R-:W-:Y:S01]  /*48b0*/  I2FP.F32.S32 R9, R9 ;  /* 0x0000000900097245 */ /* 0x000fe20000201400 */
[----:B------:R-:W-:Y:S01]  /*48c0*/  IMAD.IADD R182, R138, 0x1, -R209 ;  /* 0x000000018ab67824 */ /* 0x000fe200078e0ad1 */
        /* <DEDUP_REMOVED lines=9> */
[C---:B------:R-:W-:Y:S01]  /*4960*/  VIADD R167, R125.reuse, 0xc1 ;  /* 0x000000c17da77836 */ /* 0x040fe20000000000 */
[----:B------:R-:W-:Y:S01]  /*4970*/  IABS R9, R9 ;  /* 0x0000000900097213 */ /* 0x000fe20000000000 */
[----:B------:R-:W-:-:S02]  /*4980*/  VIADD R77, R125, 0xf1 ;  /* 0x000000f17d4d7836 */ /* 0x000fc40000000000 */
[----:B------:R-:W-:Y:S01]  /*4990*/  FFMA.FTZ R17, -R0, R17, R13 ;  /* 0x0000001100117223 */ /* 0x000fe2000001010d */
[----:B------:R-:W-:Y:S02]  /*49a0*/  IMAD.IADD R13, R138, 0x1, -R181 ;  /* 0x000000018a0d7824 */ /* 0x000fe400078e0ab5 */
[----:B------:R-:W-:Y:S01]  /*49b0*/  FFMA.FTZ R197, -R0, R4, R45 ;  /* 0x0000000400c57223 */ /* 0x000fe2000001012d */
[C---:B------:R-:W-:Y:S01]  /*49c0*/  IMAD.IADD R154, R138.reuse, 0x1, -R167 ;  /* 0x000000018a9a7824 */ /* 0x040fe200078e0aa7 */
[----:B------:R-:W-:Y:S01]  /*49d0*/  IABS R182, R182 ;  /* 0x000000b600b67213 */ /* 0x000fe20000000000 */
[----:B------:R-:W-:Y:S01]  /*49e0*/  IMAD.IADD R4, R138, 0x1, -R77 ;  /* 0x000000018a047824 */ /* 0x000fe200078e0a4d */
[----:B------:R-:W-:Y:S01]  /*49f0*/  I2FP.F32.S32 R9, R9 ;  /* 0x0000000900097245 */ /* 0x000fe20000201400 */
[C---:B------:R-:W-:Y:S01]  /*4a00*/  VIADD R171, R125.reuse, 0xa9 ;  /* 0x000000a97dab7836 */ /* 0x040fe20000000000 */
[----:B------:R-:W-:Y:S01]  /*4a10*/  I2FP.F32.S32 R182, R182 ;  /* 0x000000b600b67245 */ /* 0x000fe20000201400 */
[----:B------:R-:W-:Y:S01]  /*4a20*/  VIADD R159, R125, 0xc9 ;  /* 0x000000c97d9f7836 */ /* 0x000fe20000000000 */
[----:B------:R-:W-:Y:S01]  /*4a30*/  IABS R13, R13 ;  /* 0x0000000d000d7213 */ /* 0x000fe20000000000 */
[C---:B------:R-:W-:Y:S01]  /*4a40*/  FFMA.FTZ R152, -R0.reuse, R9, R56 ;  /* 0x0000000900987223 */ /* 0x040fe20000010138 */
[----:B------:R-:W-:Y:S01]  /*4a50*/  IABS R154, R154 ;  /* 0x0000009a009a7213 */ /* 0x000fe20000000000 */
[----:B------:R-:W-:Y:S01]  /*4a60*/  VIADD R9, R139, 0x8 ;  /* 0x000000088b097836 */ /* 0x000fe20000000000 */
[----:B------:R-:W-:Y:S01]  /*4a70*/  IABS R4, R4 ;  /* 0x0000000400047213 */ /* 0x000fe20000000000 */
[----:B------:R-:W-:Y:S01]  /*4a80*/  FFMA.FTZ R182, -R0, R182, R133 ;  /* 0x000000b600b67223 */ /* 0x000fe20000010185 */
[----:B------:R-:W-:Y:S01]  /*4a90*/  I2FP.F32.S32 R13, R13 ;  /* 0x0000000d000d7245 */ /* 0x000fe20000201400 */
[----:B------:R-:W-:Y:S01]  /*4aa0*/  VIADD R133, R125, 0xf0 ;  /* 0x000000f07d857836 */ /* 0x000fe20000000000 */
[----:B------:R-:W-:Y:S01]  /*4ab0*/  I2FP.F32.S32 R154, R154 ;  /* 0x0000009a009a7245 */ /* 0x000fe20000201400 */
[----:B------:R-:W-:Y:S01]  /*4ac0*/  IMAD.IADD R22, R138, 0x1, -R159 ;  /* 0x000000018a167824 */ /* 0x000fe200078e0a9f */
[----:B------:R-:W-:Y:S01]  /*4ad0*/  I2FP.F32.S32 R4, R4 ;  /* 0x0000000400047245 */ /* 0x000fe20000201400 */
[C---:B------:R-:W-:Y:S01]  /*4ae0*/  FFMA.FTZ R164, -R0.reuse, R13, R68 ;  /* 0x0000000d00a47223 */ /* 0x040fe20000010144 */
[----:B------:R-:W-:Y:S01]  /*4af0*/  ISETP.GE.AND P3, PT, R9, R38, PT ;  /* 0x000000260900720c */ /* 0x000fe20003f66270 */
[----:B------:R-:W-:Y:S01]  /*4b00*/  FFMA.FTZ R154, -R0, R154, R61 ;  /* 0x0000009a009a7223 */ /* 0x000fe2000001013d */
[----:B------:R-:W-:-:S02]  /*4b10*/  IMAD.IADD R9, R138, 0x1, -R9 ;  /* 0x000000018a097824 */ /* 0x000fc400078e0a09 */
[----:B------:R-:W-:Y:S01]  /*4b20*/  FFMA.FTZ R61, -R0, R4, R33 ;  /* 0x00000004003d7223 */ /* 0x000fe20000010121 */
[C---:B------:R-:W-:Y:S01]  /*4b30*/  IMAD.IADD R13, R138.reuse, 0x1, -R133 ;  /* 0x000000018a0d7824 */ /* 0x040fe200078e0a85 */
[C---:B------:R-:W-:Y:S01]  /*4b40*/  IADD3 R166, PT, PT, R138.reuse, -R171, RZ ;  /* 0x800000ab8aa67210 */ /* 0x040fe20007ffe0ff */
[----:B------:R-:W-:Y:S01]  /*4b50*/  VIADD R4, R138, 0x8 ;  /* 0x000000088a047836 */ /* 0x000fe20000000000 */
[----:B------:R-:W-:Y:S01]  /*4b60*/  IABS R9, R9 ;  /* 0x0000000900097213 */ /* 0x000fe20000000000 */
[C---:B------:R-:W-:Y:S01]  /*4b70*/  VIADD R191, R139.reuse, 0x58 ;  /* 0x000000588bbf7836 */ /* 0x040fe20000000000 */
[----:B------:R-:W-:Y:S01]  /*4b80*/  IABS R13, R13 ;  /* 0x0000000d000d7213 */ /* 0x000fe20000000000 */
[C---:B------:R-:W-:Y:S01]  /*4b90*/  IMAD.IADD R204, R4.reuse, 0x1, -R204 ;  /* 0x0000000104cc7824 */ /* 0x040fe200078e0acc */
[----:B------:R-:W-:Y:S01]  /*4ba0*/  I2FP.F32.S32 R9, R9 ;  /* 0x0000000900097245 */ /* 0x000fe20000201400 */
[C---:B------:R-:W-:Y:S01]  /*4bb0*/  IMAD.IADD R146, R4.reuse, 0x1, -R146 ;  /* 0x0000000104927824 */ /* 0x040fe200078e0a92 */
[----:B------:R-:W-:Y:S01]  /*4bc0*/  I2FP.F32.S32 R13, R13 ;  /* 0x0000000d000d7245 */ /* 0x000fe20000201400 */
[----:B------:R-:W-:Y:S01]  /*4bd0*/  IMAD.IADD R200, R4, 0x1, -R200 ;  /* 0x0000000104c87824 */ /* 0x000fe200078e0ac8 */
[----:B------:R-:W-:Y:S01]  /*4be0*/  IABS R204, R204 ;  /* 0x000000cc00cc7213 */ /* 0x000fe20000000000 */
[C---:B------:R-:W-:Y:S01]  /*4bf0*/  FFMA.FTZ R148, -R0.reuse, R9, R20 ;  /* 0x0000000900947223 */ /* 0x040fe20000010114 */
        /* <DEDUP_REMOVED lines=10> */
[----:B------:R-:W-:Y:S01]  /*4ca0*/  ISETP.GE.AND P2, PT, R9, R38, PT ;  /* 0x000000260900720c */ /* 0x000fe20003f46270 */
[----:B------:R-:W-:Y:S01]  /*4cb0*/  FFMA.FTZ R18, -R0, R13, R18 ;  /* 0x0000000d00127223 */ /* 0x000fe20000010112 */
[----:B------:R-:W-:Y:S01]  /*4cc0*/  IABS R166, R166 ;  /* 0x000000a600a67213 */ /* 0x000fe20000000000 */
[----:B------:R-:W-:-:S02]  /*4cd0*/  IMAD.IADD R9, R138, 0x1, -R9 ;  /* 0x000000018a097824 */ /* 0x000fc400078e0a09 */
[----:B------:R-:W-:Y:S01]  /*4ce0*/  FFMA.FTZ R200, -R0, R200, R23 ;  /* 0x000000c800c87223 */ /* 0x000fe20000010117 */
[----:B------:R-:W-:Y:S01]  /*4cf0*/  FSEL R23, R27, -INF , !P0 ;  /* 0xff8000001b177808 */ /* 0x000fe20004000000 */
[----:B------:R-:W-:Y:S01]  /*4d00*/  IMAD.IADD R27, R4, 0x1, -R237 ;  /* 0x00000001041b7824 */ /* 0x000fe200078e0aed */
[----:B------:R-:W-:Y:S01]  /*4d10*/  FSEL R24, R21, -INF , !P5 ;  /* 0xff80000015187808 */ /* 0x000fe20006800000 */
[----:B------:R-:W-:Y:S01]  /*4d20*/  IMAD.IADD R155, R138, 0x1, -R191 ;  /* 0x000000018a9b7824 */ /* 0x000fe200078e0abf */
[----:B------:R-:W-:Y:S01]  /*4d30*/  I2FP.F32.S32 R166, R166 ;  /* 0x000000a600a67245 */ /* 0x000fe20000201400 */
[C---:B------:R-:W-:Y:S01]  /*4d40*/  VIADD R211, R139.reuse, 0x30 ;  /* 0x000000308bd37836 */ /* 0x040fe20000000000 */
[----:B------:R-:W-:Y:S01]  /*4d50*/  IABS R22, R22 ;  /* 0x0000001600167213 */ /* 0x000fe20000000000 */
[----:B------:R-:W-:Y:S01]  /*4d60*/  VIADD R205, R139, 0x39 ;  /* 0x000000398bcd7836 */ /* 0x000fe20000000000 */
[----:B------:R-:W-:Y:S01]  /*4d70*/  IABS R140, R140 ;  /* 0x0000008c008c7213 */ /* 0x000fe20000000000 */
[----:B------:R-:W-:Y:S01]  /*4d80*/  FFMA.FTZ R166, -R0, R166, R73 ;  /* 0x000000a600a67223 */ /* 0x000fe20000010149 */
[----:B------:R-:W-:Y:S01]  /*4d90*/  FSEL R21, R18, -INF , !P5 ;  /* 0xff80000012157808 */ /* 0x000fe20006800000 */
[----:B------:R-:W-:Y:S01]  /*4da0*/  IMAD.IADD R18, R4, 0x1, -R247 ;  /* 0x0000000104127824 */ /* 0x000fe200078e0af7 */
[----:B------:R-:W-:Y:S01]  /*4db0*/  IABS R9, R9 ;  /* 0x0000000900097213 */ /* 0x000fe20000000000 */
[----:B------:R-:W-:Y:S01]  /*4dc0*/  VIADD R73, R125, 0xf8 ;  /* 0x000000f87d497836 */ /* 0x000fe20000000000 */
[----:B------:R-:W-:Y:S01]  /*4dd0*/  I2FP.F32.S32 R22, R22 ;  /* 0x0000001600167245 */ /* 0x000fe20000201400 */
[C---:B------:R-:W-:Y:S01]  /*4de0*/  IMAD.IADD R153, R138.reuse, 0x1, -R211 ;  /* 0x000000018a997824 */ /* 0x040fe200078e0ad3 */
[----:B------:R-:W-:Y:S01]  /*4df0*/  I2FP.F32.S32 R140, R140 ;  /* 0x0000008c008c7245 */ /* 0x000fe20000201400 */
[----:B------:R-:W-:Y:S01]  /*4e00*/  IMAD.IADD R12, R138, 0x1, -R205 ;  /* 0x000000018a0c7824 */ /* 0x000fe200078e0acd */
[----:B------:R-:W-:Y:S01]  /*4e10*/  IABS R20, R20 ;  /* 0x0000001400147213 */ /* 0x000fe20000000000 */
[C---:B------:R-:W-:Y:S01]  /*4e20*/  FFMA.FTZ R25, -R0.reuse, R22, R57 ;  /* 0x0000001600197223 */ /* 0x040fe20000010139 */
[----:B------:R-:W-:Y:S01]  /*4e30*/  I2FP.F32.S32 R9, R9 ;  /* 0x0000000900097245 */ /* 0x000fe20000201400 */
[----:B------:R-:W-:Y:S01]  /*4e40*/  FFMA.FTZ R19, -R0, R140, R19 ;  /* 0x0000008c00137223 */ /* 0x000fe20000010113 */
[----:B------:R-:W-:Y:S01]  /*4e50*/  IABS R27, R27 ;  /* 0x0000001b001b7213 */ /* 0x000fe20000000000 */
[----:B------:R-:W-:Y:S01]  /*4e60*/  IMAD.IADD R57, R138, 0x1, -R73 ;  /* 0x000000018a397824 */ /* 0x000fe200078e0a49 */
[----:B------:R-:W-:Y:S01]  /*4e70*/  IABS R18, R18 ;  /* 0x0000001200127213 */ /* 0x000fe20000000000 */
[----:B------:R-:W-:Y:S01]  /*4e80*/  FFMA.FTZ R146, -R0, R9, R113 ;  /* 0x0000000900927223 */ /* 0x000fe20000010171 */
[----:B------:R-:W-:Y:S01]  /*4e90*/  IABS R155, R155 ;  /* 0x0000009b009b7213 */ /* 0x000fe20000000000 */
[----:B------:R-:W-:Y:S01]  /*4ea0*/  IMAD.IADD R9, R4, 0x1, -R217 ;  /* 0x0000000104097824 */ /* 0x000fe200078e0ad9 */
[----:B------:R-:W-:Y:S01]  /*4eb0*/  IADD3 R33, PT, PT, -R251, R4, RZ ;  /* 0x00000004fb217210 */ /* 0x000fe20007ffe1ff */
[C---:B------:R-:W-:Y:S01]  /*4ec0*/  VIADD R149, R125.reuse, 0xd9 ;  /* 0x000000d97d957836 */ /* 0x040fe20000000000 */
[----:B------:R-:W-:Y:S01]  /*4ed0*/  I2FP.F32.S32 R20, R20 ;  /* 0x0000001400147245 */ /* 0x000fe20000201400 */
[----:B------:R-:W-:Y:S01]  /*4ee0*/  VIADD R175, R125, 0xb9 ;  /* 0x000000b97daf7836 */ /* 0x000fe20000000000 */
[----:B------:R-:W-:Y:S01]  /*4ef0*/  I2FP.F32.S32 R27, R27 ;  /* 0x0000001b001b7245 */ /* 0x000fe20000201400 */
[----:B------:R-:W-:Y:S01]  /*4f00*/  IMAD.IADD R22, R138, 0x1, -R149 ;  /* 0x000000018a167824 */ /* 0x000fe200078e0a95 */
[----:B------:R-:W-:Y:S01]  /*4f10*/  I2FP.F32.S32 R18, R18 ;  /* 0x0000001200127245 */ /* 0x000fe20000201400 */
[C---:B------:R-:W-:Y:S01]  /*4f20*/  FFMA.FTZ R15, -R0.reuse, R20, R15 ;  /* 0x00000014000f7223 */ /* 0x040fe2000001010f */
[----:B------:R-:W-:Y:S01]  /*4f30*/  I2FP.F32.S32 R155, R155 ;  /* 0x0000009b009b7245 */ /* 0x000fe20000201400 */
[C---:B------:R-:W-:Y:S01]  /*4f40*/  FFMA.FTZ R6, -R0.reuse, R27, R6 ;  /* 0x0000001b00067223 */ /* 0x040fe20000010106 */
[----:B------:R-:W-:Y:S01]  /*4f50*/  IABS R33, R33 ;  /* 0x0000002100217213 */ /* 0x000fe20000000000 */
[----:B------:R-:W-:Y:S01]  /*4f60*/  FFMA.FTZ R11, -R0, R18, R11 ;  /* 0x00000012000b7223 */ /* 0x000fe2000001010b */
[----:B------:R-:W-:Y:S01]  /*4f70*/  FSEL R140, R202, -INF , !P0 ;  /* 0xff800000ca8c7808 */ /* 0x000fe20004000000 */
[----:B------:R-:W-:Y:S01]  /*4f80*/  FFMA.FTZ R155, -R0, R155, R112 ;  /* 0x0000009b009b7223 */ /* 0x000fe20000010170 */
[-C--:B------:R-:W-:Y:S01]  /*4f90*/  ISETP.GE.AND P0, PT, R194, R38.reuse, PT ;  /* 0x00000026c200720c */ /* 0x080fe20003f06270 */
[----:B------:R-:W-:Y:S01]  /*4fa0*/  IMAD.IADD R18, R4, 0x1, -R147 ;  /* 0x0000000104127824 */ /* 0x000fe200078e0a93 */
[----:B------:R-:W-:Y:S01]  /*4fb0*/  FSEL R16, R16, -INF , !P1 ;  /* 0xff80000010107808 */ /* 0x000fe20004800000 */
[C---:B------:R-:W-:Y:S01]  /*4fc0*/  IMAD.IADD R158, R138.reuse, 0x1, -R175 ;  /* 0x000000018a9e7824 */ /* 0x040fe200078e0aaf */
[----:B------:R-:W-:Y:S01]  /*4fd0*/  FSEL R19, R19, -INF , !P1 ;  /* 0xff80000013137808 */ /* 0x000fe20004800000 */
[C---:B------:R-:W-:Y:S01]  /*4fe0*/  VIADD R179, R125.reuse, 0xb1 ;  /* 0x000000b17db37836 */ /* 0x040fe20000000000 */
[----:B------:R-:W-:Y:S01]  /*4ff0*/  IABS R57, R57 ;  /* 0x0000003900397213 */ /* 0x000fe20000000000 */
[----:B------:R-:W-:Y:S01]  /*5000*/  VIADD R185, R125, 0xa8 ;  /* 0x000000a87db97836 */ /* 0x000fe20000000000 */
[-C--:B------:R-:W-:Y:S01]  /*5010*/  ISETP.GE.AND P1, PT, R237, R38.reuse, PT ;  /* 0x00000026ed00720c */ /* 0x080fe20003f26270 */
[C---:B------:R-:W-:Y:S01]  /*5020*/  IMAD.IADD R162, R138.reuse, 0x1, -R179 ;  /* 0x000000018aa27824 */ /* 0x040fe200078e0ab3 */
[----:B------:R-:W-:Y:S01]  /*5030*/  I2FP.F32.S32 R33, R33 ;  /* 0x0000002100217245 */ /* 0x000fe20000201400 */
[----:B------:R-:W-:Y:S01]  /*5040*/  IMAD.IADD R121, R138, 0x1, -R185 ;  /* 0x000000018a797824 */ /* 0x000fe200078e0ab9 */
[----:B------:R-:W-:Y:S01]  /*5050*/  IABS R9, R9 ;  /* 0x0000000900097213 */ /* 0x000fe20000000000 */
[----:B------:R-:W-:Y:S01]  /*5060*/  VIADD R137, R125, 0xe9 ;  /* 0x000000e97d897836 */ /* 0x000fe20000000000 */
[----:B------:R-:W-:Y:S01]  /*5070*/  FSEL R64, R198, -INF , !P6 ;  /* 0xff800000c6407808 */ /* 0x000fe20007000000 */
[----:B------:R-:W-:Y:S01]  /*5080*/  FFMA.FTZ R10, -R0, R33, R10 ;  /* 0x00000021000a7223 */ /* 0x000fe2000001010a */
[----:B------:R-:W-:Y:S01]  /*5090*/  FSEL R13, R200, -INF , !P6 ;  /* 0xff800000c80d7808 */ /* 0x000fe20007000000 */
[----:B------:R-:W-:Y:S01]  /*50a0*/  IMAD.IADD R33, R4, 0x1, -R181 ;  /* 0x0000000104217824 */ /* 0x000fe200078e0ab5 */
[----:B------:R-:W-:Y:S01]  /*50b0*/  FSEL R112, R17, -INF , !P0 ;  /* 0xff80000011707808 */ /* 0x000fe20004000000 */
[----:B------:R-:W-:Y:S01]  /*50c0*/  VIADD R53, R125, 0xe0 ;  /* 0x000000e07d357836 */ /* 0x000fe20000000000 */
[----:B------:R-:W-:Y:S01]  /*50d0*/  ISETP.GE.AND P6, PT, R251, R38, PT ;  /* 0x00000026fb00720c */ /* 0x000fe20003fc6270 */
[----:B------:R-:W-:Y:S01]  /*50e0*/  IMAD.IADD R124, R138, 0x1, -R137 ;  /* 0x000000018a7c7824 */ /* 0x000fe200078e0a89 */
[----:B------:R-:W-:Y:S01]  /*50f0*/  FSEL R17, R15, -INF , !P0 ;  /* 0xff8000000f117808 */ /* 0x000fe20004000000 */
[----:B------:R-:W-:Y:S01]  /*5100*/  IMAD.IADD R15, R4, 0x1, -R211 ;  /* 0x00000001040f7824 */ /* 0x000fe200078e0ad3 */
        /* <DEDUP_REMOVED lines=9> */
[----:B------:R-:W-:Y:S01]  /*51a0*/  I2FP.F32.S32 R153, R153 ;  /* 0x0000009900997245 */ /* 0x000fe20000201400 */
[----:B------:R-:W-:Y:S01]  /*51b0*/  FFMA.FTZ R9, -R0, R9, R14 ;  /* 0x0000000900097223 */ /* 0x000fe2000001010e */
[----:B------:R-:W-:Y:S01]  /*51c0*/  IABS R15, R15 ;  /* 0x0000000f000f7213 */ /* 0x000fe20000000000 */
[----:B------:R-:W-:Y:S01]  /*51d0*/  IMAD.IADD R227, R138, 0x1, -R157 ;  /* 0x000000018ae37824 */ /* 0x000fe200078e0a9d */
[----:B------:R-:W-:Y:S01]  /*51e0*/  IABS R12, R12 ;  /* 0x0000000c000c7213 */ /* 0x000fe20000000000 */
[----:B------:R-:W-:Y:S01]  /*51f0*/  FFMA.FTZ R153, -R0, R153, R132 ;  /* 0x0000009900997223 */ /* 0x000fe20000010184 */
[----:B------:R-:W-:Y:S02]  /*5200*/  ISETP.GE.AND P5, PT, R247, R38, PT ;  /* 0x00000026f700720c */ /* 0x000fe40003fa6270 */
[----:B------:R-:W-:Y:S01]  /*5210*/  FSEL R28, R10, -INF , !P6 ;  /* 0xff8000000a1c7808 */ /* 0x000fe20007000000 */
[----:B------:R-:W-:Y:S01]  /*5220*/  IMAD.IADD R10, R4, 0x1, -R209 ;  /* 0x00000001040a7824 */ /* 0x000fe200078e0ad1 */
[----:B------:R-:W-:-:S02]  /*5230*/  IABS R6, R6 ;  /* 0x0000000600067213 */ /* 0x000fc40000000000 */
[----:B------:R-:W-:Y:S02]  /*5240*/  I2FP.F32.S32 R18, R18 ;  /* 0x0000001200127245 */ /* 0x000fe40000201400 */
[----:B------:R-:W-:Y:S02]  /*5250*/  ISETP.GE.AND P4, PT, R217, R38, PT ;  /* 0x00000026d900720c */ /* 0x000fe40003f86270 */
[----:B------:R-:W-:Y:S01]  /*5260*/  I2FP.F32.S32 R15, R15 ;  /* 0x0000000f000f7245 */ /* 0x000fe20000201400 */
[----:B------:R-:W-:Y:S01]  /*5270*/  FFMA.FTZ R7, -R0, R18, R7 ;  /* 0x0000001200077223 */ /* 0x000fe20000010107 */
[----:B------:R-:W-:Y:S02]  /*5280*/  I2FP.F32.S32 R12, R12 ;  /* 0x0000000c000c7245 */ /* 0x000fe40000201400 */
[----:B------:R-:W-:Y:S01]  /*5290*/  FSEL R116, R11, -INF , !P5 ;  /* 0xff8000000b747808 */ /* 0x000fe20006800000 */
[----:B------:R-:W-:Y:S01]  /*52a0*/  IMAD.IADD R11, R4, 0x1, -R207 ;  /* 0x00000001040b7824 */ /* 0x000fe200078e0acf */
[----:B------:R-:W-:Y:S01]  /*52b0*/  I2FP.F32.S32 R6, R6 ;  /* 0x0000000600067245 */ /* 0x000fe20000201400 */
[----:B------:R-:W-:Y:S01]  /*52c0*/  FFMA.FTZ R134, -R0, R15, R134 ;  /* 0x0000000f00867223 */ /* 0x000fe20000010186 */
[----:B------:R-:W-:Y:S01]  /*52d0*/  FSEL R132, R196, -INF , !P4 ;  /* 0xff800000c4847808 */ /* 0x000fe20006000000 */
[C---:B------:R-:W-:Y:S01]  /*52e0*/  FFMA.FTZ R12, -R0.reuse, R12, R129 ;  /* 0x0000000c000c7223 */ /* 0x040fe20000010181 */
[----:B------:R-:W-:Y:S01]  /*52f0*/  FSEL R9, R9, -INF , !P4 ;  /* 0xff80000009097808 */ /* 0x000fe20006000000 */
[----:B------:R-:W-:Y:S01]  /*5300*/  FFMA.FTZ R131, -R0, R6, R131 ;  /* 0x0000000600837223 */ /* 0x000fe20000010183 */
[----:B------:R-:W-:Y:S01]  /*5310*/  ISETP.GE.AND P4, PT, R147, R38, PT ;  /* 0x000000269300720c */ /* 0x000fe20003f86270 */
[C---:B------:R-:W-:Y:S01]  /*5320*/  IMAD.IADD R15, R4.reuse, 0x1, -R161 ;  /* 0x00000001040f7824 */ /* 0x040fe200078e0aa1 */
[----:B------:R-:W-:Y:S01]  /*5330*/  IABS R10, R10 ;  /* 0x0000000a000a7213 */ /* 0x000fe20000000000 */
[----:B------:R-:W-:Y:S01]  /*5340*/  IMAD.IADD R6, R4, 0x1, -R199 ;  /* 0x0000000104067824 */ /* 0x000fe200078e0ac7 */
[----:B------:R-:W-:-:S02]  /*5350*/  IABS R22, R22 ;  /* 0x0000001600167213 */ /* 0x000fc40000000000 */
[----:B------:R-:W-:Y:S02]  /*5360*/  IABS R11, R11 ;  /* 0x0000000b000b7213 */ /* 0x000fe40000000000 */
[----:B------:R-:W-:Y:S02]  /*5370*/  I2FP.F32.S32 R10, R10 ;  /* 0x0000000a000a7245 */ /* 0x000fe40000201400 */
[----:B------:R-:W-:Y:S01]  /*5380*/  FSEL R129, R7, -INF , !P4 ;  /* 0xff80000007817808 */ /* 0x000fe20006000000 */
[----:B------:R-:W-:Y:S01]  /*5390*/  IMAD.IADD R7, R4, 0x1, -R163 ;  /* 0x0000000104077824 */ /* 0x000fe200078e0aa3 */
[----:B------:R-:W-:Y:S01]  /*53a0*/  I2FP.F32.S32 R22, R22 ;  /* 0x0000001600167245 */ /* 0x000fe20000201400 */
[----:B------:R-:W-:Y:S01]  /*53b0*/  FFMA.FTZ R135, -R0, R10, R135 ;  /* 0x0000000a00877223 */ /* 0x000fe20000010187 */
[----:B------:R-:W-:Y:S01]  /*53c0*/  I2FP.F32.S32 R11, R11 ;  /* 0x0000000b000b7245 */ /* 0x000fe20000201400 */
[----:B------:R-:W-:Y:S01]  /*53d0*/  IMAD.IADD R10, R4, 0x1, -R203 ;  /* 0x00000001040a7824 */ /* 0x000fe200078e0acb */
[----:B------:R-:W-:Y:S01]  /*53e0*/  IABS R15, R15 ;  /* 0x0000000f000f7213 */ /* 0x000fe20000000000 */
[C---:B------:R-:W-:Y:S01]  /*53f0*/  FFMA.FTZ R183, -R0.reuse, R22, R49 ;  /* 0x0000001600b77223 */ /* 0x040fe20000010131 */
[----:B------:R-:W-:Y:S01]  /*5400*/  IABS R6, R6 ;  /* 0x0000000600067213 */ /* 0x000fe20000000000 */
[----:B------:R-:W-:Y:S01]  /*5410*/  FFMA.FTZ R130, -R0, R11, R130 ;  /* 0x0000000b00827223 */ /* 0x000fe20000010182 */
[----:B------:R-:W-:Y:S01]  /*5420*/  IABS R7, R7 ;  /* 0x0000000700077213 */ /* 0x000fe20000000000 */
[----:B------:R-:W-:Y:S01]  /*5430*/  IMAD.IADD R11, R4, 0x1, -R201 ;  /* 0x00000001040b7824 */ /* 0x000fe200078e0ac9 */
[----:B------:R-:W-:-:S02]  /*5440*/  I2FP.F32.S32 R15, R15 ;  /* 0x0000000f000f7245 */ /* 0x000fc40000201400 */
[----:B------:R-:W-:Y:S02]  /*5450*/  FSEL R22, R188, -INF , !P5 ;  /* 0xff800000bc167808 */ /* 0x000fe40006800000 */
[----:B------:R-:W-:Y:S01]  /*5460*/  I2FP.F32.S32 R6, R6 ;  /* 0x0000000600067245 */ /* 0x000fe20000201400 */
[----:B------:R-:W-:Y:S01]  /*5470*/  FFMA.FTZ R126, -R0, R15, R126 ;  /* 0x0000000f007e7223 */ /* 0x000fe2000001017e */
[----:B------:R-:W-:Y:S01]  /*5480*/  ISETP.GE.AND P5, PT, R207, R38, PT ;  /* 0x00000026cf00720c */ /* 0x000fe20003fa6270 */
[----:B------:R-:W-:Y:S01]  /*5490*/  IMAD.IADD R15, R4, 0x1, -R177 ;  /* 0x00000001040f7824 */ /* 0x000fe200078e0ab1 */
[----:B------:R-:W-:Y:S01]  /*54a0*/  FSEL R14, R186, -INF , !P1 ;  /* 0xff800000ba0e7808 */ /* 0x000fe20004800000 */
[----:B------:R-:W-:Y:S01]  /*54b0*/  FFMA.FTZ R123, -R0, R6, R123 ;  /* 0x00000006007b7223 */ /* 0x000fe2000001017b */
[----:B------:R-:W-:Y:S02]  /*54c0*/  I2FP.F32.S32 R7, R7 ;  /* 0x0000000700077245 */ /* 0x000fe40000201400 */
[----:B------:R-:W-:-:S02]  /*54d0*/  ISETP.GE.AND P1, PT, R205, R38, PT ;  /* 0x00000026cd00720c */ /* 0x000fc40003f26270 */
[----:B------:R-:W-:Y:S01]  /*54e0*/  IABS R10, R10 ;  /* 0x0000000a000a7213 */ /* 0x000fe20000000000 */
[----:B------:R-:W-:Y:S01]  /*54f0*/  FFMA.FTZ R6, -R0, R7, R118 ;  /* 0x0000000700067223 */ /* 0x000fe20000010176 */
[----:B------:R-:W-:Y:S01]  /*5500*/  IABS R158, R158 ;  /* 0x0000009e009e7213 */ /* 0x000fe20000000000 */
[----:B------:R-:W-:Y:S01]  /*5510*/  IMAD.IADD R7, R4, 0x1, -R185 ;  /* 0x0000000104077824 */ /* 0x000fe200078e0ab9 */
[----:B------:R-:W-:Y:S02]  /*5520*/  FSEL R128, R184, -INF , !P4 ;  /* 0xff800000b8807808 */ /* 0x000fe40006000000 */
[----:B------:R-:W-:Y:S02]  /*5530*/  ISETP.GE.AND P4, PT, R161, R38, PT ;  /* 0x00000026a100720c */ /* 0x000fe40003f86270 */
[----:B------:R-:W-:Y:S02]  /*5540*/  FSEL R20, R180, -INF , !P5 ;  /* 0xff800000b4147808 */ /* 0x000fe40006800000 */
[----:B------:R-:W-:-:S02]  /*5550*/  FSEL R237, R130, -INF , !P5 ;  /* 0xff80000082ed7808 */ /* 0x000fc40006800000 */
[----:B------:R-:W-:Y:S02]  /*5560*/  ISETP.GE.AND P5, PT, R199, R38, PT ;  /* 0x00000026c700720c */ /* 0x000fe40003fa6270 */
[----:B------:R-:W-:Y:S02]  /*5570*/  FSEL R12, R12, -INF , !P1 ;  /* 0xff8000000c0c7808 */ /* 0x000fe40004800000 */
[----:B------:R-:W-:Y:S02]  /*5580*/  FSEL R147, R131, -INF , !P1 ;  /* 0xff80000083937808 */ /* 0x000fe40004800000 */
        /* <DEDUP_REMOVED lines=8> */
[----:B------:R-:W-:Y:S01]  /*5610*/  ISETP.GE.AND P4, PT, R141, R38, PT ;  /* 0x000000268d00720c */ /* 0x000fe20003f86270 */
[----:B------:R-:W-:Y:S01]  /*5620*/  IMAD.IADD R141, R4, 0x1, -R141 ;  /* 0x00000001048d7824 */ /* 0x000fe200078e0a8d */
[----:B------:R-:W-:-:S02]  /*5630*/  FSEL R18, R173, -INF , !P5 ;  /* 0xff800000ad127808 */ /* 0x000fc40006800000 */
[----:B------:R-:W-:Y:S01]  /*5640*/  FSEL R173, R6, -INF , !P1 ;  /* 0xff80000006ad7808 */ /* 0x000fe20004800000 */
[----:B------:R-:W-:Y:S01]  /*5650*/  IMAD.IADD R6, R4, 0x1, -R171 ;  /* 0x0000000104067824 */ /* 0x000fe200078e0aab */
[----:B------:R-:W-:Y:S02]  /*5660*/  FSEL R65, R172, -INF , !P1 ;  /* 0xff800000ac417808 */ /* 0x000fe40004800000 */
[----:B------:R-:W-:Y:S02]  /*5670*/  IABS R11, R11 ;  /* 0x0000000b000b7213 */ /* 0x000fe40000000000 */
[----:B------:R-:W-:Y:S02]  /*5680*/  ISETP.GE.AND P1, PT, R171, R38, PT ;  /* 0x00000026ab00720c */ /* 0x000fe40003f26270 */
[----:B------:R-:W-:Y:S02]  /*5690*/  IABS R171, R141 ;  /* 0x0000008d00ab7213 */ /* 0x000fe40000000000 */
[----:B------:R-:W-:-:S02]  /*56a0*/  IABS R162, R162 ;  /* 0x000000a200a27213 */ /* 0x000fc40000000000 */
[----:B------:R-:W-:Y:S02]  /*56b0*/  IABS R10, R10 ;  /* 0x0000000a000a7213 */ /* 0x000fe40000000000 */
[----:B------:R-:W-:Y:S02]  /*56c0*/  IABS R6, R6 ;  /* 0x0000000600067213 */ /* 0x000fe40000000000 */
[----:B------:R-:W-:Y:S02]  /*56d0*/  I2FP.F32.S32 R11, R11 ;  /* 0x0000000b000b7245 */ /* 0x000fe40000201400 */
[----:B------:R-:W-:Y:S02]  /*56e0*/  I2FP.F32.S32 R171, R171 ;  /* 0x000000ab00ab7245 */ /* 0x000fe40000201400 */
[----:B------:R-:W-:Y:S01]  /*56f0*/  I2FP.F32.S32 R162, R162 ;  /* 0x000000a200a27245 */ /* 0x000fe20000201400 */
[----:B------:R-:W-:Y:S01]  /*5700*/  FFMA.FTZ R122, -R0, R11, R122 ;  /* 0x0000000b007a7223 */ /* 0x000fe2000001017a */
[----:B------:R-:W-:Y:S01]  /*5710*/  I2FP.F32.S32 R10, R10 ;  /* 0x0000000a000a7245 */ /* 0x000fe20000201400 */
[----:B------:R-:W-:Y:S01]  /*5720*/  IMAD.IADD R11, R4, 0x1, -R191 ;  /* 0x00000001040b7824 */ /* 0x000fe200078e0abf */
[----:B------:R-:W-:Y:S01]  /*5730*/  I2FP.F32.S32 R6, R6 ;  /* 0x0000000600067245 */ /* 0x000fe20000201400 */
[C---:B------:R-:W-:Y:S01]  /*5740*/  FFMA.FTZ R171, -R0.reuse, R171, R119 ;  /* 0x000000ab00ab7223 */ /* 0x040fe20000010177 */
[----:B------:R-:W-:Y:S01]  /*5750*/  IABS R7, R7 ;  /* 0x0000000700077213 */ /* 0x000fe20000000000 */
[C---:B------:R-:W-:Y:S01]  /*5760*/  FFMA.FTZ R162, -R0.reuse, R162, R69 ;  /* 0x000000a200a27223 */ /* 0x040fe20000010145 */
[----:B------:R-:W-:Y:S01]  /*5770*/  FSEL R161, R123, -INF , !P5 ;  /* 0xff8000007ba17808 */ /* 0x000fe20006800000 */
[C---:B------:R-:W-:Y:S01]  /*5780*/  FFMA.FTZ R123, -R0.reuse, R10, R79 ;  /* 0x0000000a007b7223 */ /* 0x040fe2000001014f */
[----:B------:R-:W-:Y:S01]  /*5790*/  IABS R121, R121 ;  /* 0x0000007900797213 */ /* 0x000fe20000000000 */
[----:B------:R-:W-:Y:S01]  /*57a0*/  FFMA.FTZ R119, -R0, R6, R75 ;  /* 0x0000000600777223 */ /* 0x000fe2000001014b */
[----:B------:R-:W-:Y:S01]  /*57b0*/  IADD3 R69, PT, PT, R125, 0xe8, RZ ;  /* 0x000000e87d457810 */ /* 0x000fe20007ffe0ff */
[C---:B------:R-:W-:Y:S01]  /*57c0*/  IMAD.IADD R10, R4.reuse, 0x1, -R179 ;  /* 0x00000001040a7824 */ /* 0x040fe200078e0ab3 */
[----:B------:R-:W-:Y:S01]  /*57d0*/  I2FP.F32.S32 R7, R7 ;  /* 0x0000000700077245 */ /* 0x000fe20000201400 */
[----:B------:R-:W-:Y:S01]  /*57e0*/  IMAD.IADD R6, R4, 0x1, -R175 ;  /* 0x0000000104067824 */ /* 0x000fe200078e0aaf */
[----:B------:R-:W-:Y:S01]  /*57f0*/  IABS R33, R33 ;  /* 0x0000002100217213 */ /* 0x000fe20000000000 */
[----:B------:R-:W-:Y:S01]  /*5800*/  IMAD.IADD R169, R138, 0x1, -R69 ;  /* 0x000000018aa97824 */ /* 0x000fe200078e0a45 */
[----:B------:R-:W-:Y:S01]  /*5810*/  I2FP.F32.S32 R121, R121 ;  /* 0x0000007900797245 */ /* 0x000fe20000201400 */
[----:B------:R-:W-:Y:S01]  /*5820*/  FFMA.FTZ R74, -R0, R7, R74 ;  /* 0x00000007004a7223 */ /* 0x000fe2000001014a */
[----:B------:R-:W-:Y:S01]  /*5830*/  IABS R11, R11 ;  /* 0x0000000b000b7213 */ /* 0x000fe20000000000 */
[----:B------:R-:W-:Y:S01]  /*5840*/  IMAD.IADD R7, R4, 0x1, -R117 ;  /* 0x0000000104077824 */ /* 0x000fe200078e0a75 */
[----:B------:R-:W-:Y:S01]  /*5850*/  IABS R124, R124 ;  /* 0x0000007c007c7213 */ /* 0x000fe20000000000 */
[----:B------:R-:W-:Y:S01]  /*5860*/  FFMA.FTZ R121, -R0, R121, R72 ;  /* 0x0000007900797223 */ /* 0x000fe20000010148 */
[----:B------:R-:W-:-:S02]  /*5870*/  IABS R10, R10 ;  /* 0x0000000a000a7213 */ /* 0x000fc40000000000 */
[----:B------:R-:W-:Y:S02]  /*5880*/  IABS R6, R6 ;  /* 0x0000000600067213 */ /* 0x000fe40000000000 */
[----:B------:R-:W-:Y:S02]  /*5890*/  I2FP.F32.S32 R33, R33 ;  /* 0x0000002100217245 */ /* 0x000fe40000201400 */
[----:B------:R-:W-:Y:S02]  /*58a0*/  I2FP.F32.S32 R11, R11 ;  /* 0x0000000b000b7245 */ /* 0x000fe40000201400 */
[----:B------:R-:W-:Y:S01]  /*58b0*/  IABS R189, R189 ;  /* 0x000000bd00bd7213 */ /* 0x000fe20000000000 */
[C---:B------:R-:W-:Y:S01]  /*58c0*/  FFMA.FTZ R70, -R0.reuse, R33, R70 ;  /* 0x0000002100467223 */ /* 0x040fe20000010146 */
[----:B------:R-:W-:Y:S01]  /*58d0*/  I2FP.F32.S32 R124, R124 ;  /* 0x0000007c007c7245 */ /* 0x000fe20000201400 */
[C---:B------:R-:W-:Y:S01]  /*58e0*/  FFMA.FTZ R114, -R0.reuse, R11, R114 ;  /* 0x0000000b00727223 */ /* 0x040fe20000010172 */
[----:B------:R-:W-:Y:S01]  /*58f0*/  ISETP.GE.AND P5, PT, R185, R38, PT ;  /* 0x00000026b900720c */ /* 0x000fe20003fa6270 */
[----:B------:R-:W-:Y:S01]  /*5900*/  VIADD R33, R139, 0x60 ;  /* 0x000000608b217836 */ /* 0x000fe20000000000 */
[----:B------:R-:W-:Y:S01]  /*5910*/  IABS R15, R15 ;  /* 0x0000000f000f7213 */ /* 0x000fe20000000000 */
[----:B------:R-:W-:Y:S01]  /*5920*/  FFMA.FTZ R124, -R0, R124, R41 ;  /* 0x0000007c007c7223 */ /* 0x000fe20000010129 */
[----:B------:R-:W-:-:S02]  /*5930*/  I2FP.F32.S32 R10, R10 ;  /* 0x0000000a000a7245 */ /* 0x000fc40000201400 */
[----:B------:R-:W-:Y:S02]  /*5940*/  I2FP.F32.S32 R6, R6 ;  /* 0x0000000600067245 */ /* 0x000fe40000201400 */
[----:B------:R-:W-:Y:S01]  /*5950*/  IABS R169, R169 ;  /* 0x000000a900a97213 */ /* 0x000fe20000000000 */
[----:B------:R-:W-:Y:S01]  /*5960*/  FFMA.FTZ R113, -R0, R10, R71 ;  /* 0x0000000a00717223 */ /* 0x000fe20000010147 */
[----:B------:R-:W-:Y:S01]  /*5970*/  FSEL R79, R170, -INF , !P4 ;  /* 0xff800000aa4f7808 */ /* 0x000fe20006000000 */
[----:B------:R-:W-:Y:S01]  /*5980*/  FFMA.FTZ R41, -R0, R6, R67 ;  /* 0x0000000600297223 */ /* 0x000fe20000010143 */
[----:B------:R-:W-:Y:S01]  /*5990*/  FSEL R171, R171, -INF , !P4 ;  /* 0xff800000abab7808 */ /* 0x000fe20006000000 */
[----:B------:R-:W-:Y:S01]  /*59a0*/  IMAD.IADD R67, R4, 0x1, -R157 ;  /* 0x0000000104437824 */ /* 0x000fe200078e0a9d */
[----:B------:R-:W-:Y:S02]  /*59b0*/  ISETP.GE.AND P4, PT, R181, R38, PT ;  /* 0x00000026b500720c */ /* 0x000fe40003f86270 */
[----:B------:R-:W-:-:S02]  /*59c0*/  IABS R7, R7 ;  /* 0x0000000700077213 */ /* 0x000fc40000000000 */
[----:B------:R-:W-:Y:S02]  /*59d0*/  I2FP.F32.S32 R189, R189 ;  /* 0x000000bd00bd7245 */ /* 0x000fe40000201400 */
[----:B------:R-:W-:Y:S02]  /*59e0*/  FSEL R27, R121, -INF , !P5 ;  /* 0xff800000791b7808 */ /* 0x000fe40006800000 */
[----:B------:R-:W-:Y:S01]  /*59f0*/  FSEL R11, R166, -INF , !P1 ;  /* 0xff800000a60b7808 */ /* 0x000fe20004800000 */
[----:B------:R-:W-:Y:S01]  /*5a00*/  FFMA.FTZ R189, -R0, R189, R44 ;  /* 0x000000bd00bd7223 */ /* 0x000fe2000001012c */
[----:B------:R-:W-:Y:S02]  /*5a10*/  FSEL R119, R119, -INF , !P1 ;  /* 0xff80000077777808 */ /* 0x000fe40004800000 */
[----:B------:R-:W-:Y:S02]  /*5a20*/  I2FP.F32.S32 R15, R15 ;  /* 0x0000000f000f7245 */ /* 0x000fe40000201400 */
[----:B------:R-:W-:-:S02]  /*5a30*/  I2FP.F32.S32 R169, R169 ;  /* 0x000000a900a97245 */ /* 0x000fc40000201400 */
[----:B------:R-:W-:Y:S01]  /*5a40*/  FSEL R121, R74, -INF , !P5 ;  /* 0xff8000004a797808 */ /* 0x000fe20006800000 */
[C---:B------:R-:W-:Y:S01]  /*5a50*/  FFMA.FTZ R44, -R0.reuse, R15, R66 ;  /* 0x0000000f002c7223 */ /* 0x040fe20000010142 */
[-C--:B------:R-:W-:Y:S01]  /*5a60*/  ISETP.GE.AND P1, PT, R117, R38.reuse, PT ;  /* 0x000000267500720c */ /* 0x080fe20003f26270 */
[----:B------:R-:W-:Y:S01]  /*5a70*/  FFMA.FTZ R169, -R0, R169, R40 ;  /* 0x000000a900a97223 */ /* 0x000fe20000010128 */
[-C--:B------:R-:W-:Y:S02]  /*5a80*/  ISETP.GE.AND P5, PT, R175, R38.reuse, PT ;  /* 0x00000026af00720c */ /* 0x080fe40003fa6270 */
[----:B------:R-:W-:Y:S02]  /*5a90*/  I2FP.F32.S32 R7, R7 ;  /* 0x0000000700077245 */ /* 0x000fe40000201400 */
[----:B------:R-:W-:Y:S02]  /*5aa0*/  FSEL R71, R164, -INF , !P4 ;  /* 0xff800000a4477808 */ /* 0x000fe40006000000 */
[----:B------:R-:W-:Y:S01]  /*5ab0*/  FSEL R117, R70, -INF , !P4 ;  /* 0xff80000046757808 */ /* 0x000fe20006000000 */
[----:B------:R-:W-:Y:S01]  /*5ac0*/  FFMA.FTZ R40, -R0, R7, R62 ;  /* 0x0000000700287223 */ /* 0x000fe2000001013e */
[----:B------:R-:W-:Y:S01]  /*5ad0*/  ISETP.GE.AND P4, PT, R167, R38, PT ;  /* 0x00000026a700720c */ /* 0x000fe20003f86270 */
[----:B------:R-:W-:Y:S01]  /*5ae0*/  IMAD.IADD R167, R4, 0x1, -R167 ;  /* 0x0000000104a77824 */ /* 0x000fe200078e0aa7 */
[----:B------:R-:W-:-:S02]  /*5af0*/  FSEL R60, R190, -INF , !P6 ;  /* 0xff800000be3c7808 */ /* 0x000fc40007000000 */
[-C--:B------:R-:W-:Y:S02]  /*5b00*/  ISETP.GE.AND P6, PT, R209, R38.reuse, PT ;  /* 0x00000026d100720c */ /* 0x080fe40003fc6270 */
[----:B------:R-:W-:Y:S02]  /*5b10*/  FSEL R15, R158, -INF , !P5 ;  /* 0xff8000009e0f7808 */ /* 0x000fe40006800000 */
[----:B------:R-:W-:Y:S02]  /*5b20*/  FSEL R41, R41, -INF , !P5 ;  /* 0xff80000029297808 */ /* 0x000fe40006800000 */
[----:B------:R-:W-:Y:S01]  /*5b30*/  ISETP.GE.AND P5, PT, R143, R38, PT ;  /* 0x000000268f00720c */ /* 0x000fe20003fa6270 */
[----:B------:R-:W-:Y:S01]  /*5b40*/  IMAD.IADD R143, R4, 0x1, -R143 ;  /* 0x00000001048f7824 */ /* 0x000fe200078e0a8f */
[----:B------:R-:W-:Y:S02]  /*5b50*/  FSEL R56, R182, -INF , !P6 ;  /* 0xff800000b6387808 */ /* 0x000fe40007000000 */
[----:B------:R-:W-:-:S02]  /*5b60*/  FSEL R247, R135, -INF , !P6 ;  /* 0xff80000087f77808 */ /* 0x000fc40007000000 */
[----:B------:R-:W-:Y:S02]  /*5b70*/  IABS R167, R167 ;  /* 0x000000a700a77213 */ /* 0x000fe40000000000 */
[-C--:B------:R-:W-:Y:S02]  /*5b80*/  ISETP.GE.AND P6, PT, R201, R38.reuse, PT ;  /* 0x00000026c900720c */ /* 0x080fe40003fc6270 */
[----:B------:R-:W-:Y:S02]  /*5b90*/  FSEL R7, R156, -INF , !P1 ;  /* 0xff8000009c077808 */ /* 0x000fe40004800000 */
[----:B------:R-:W-:Y:S02]  /*5ba0*/  FSEL R40, R40, -INF , !P1 ;  /* 0xff80000028287808 */ /* 0x000fe40004800000 */
[-C--:B------:R-:W-:Y:S02]  /*5bb0*/  ISETP.GE.AND P0, PT, R211, R38.reuse, PT ;  /* 0x00000026d300720c */ /* 0x080fe40003f06270 */
[----:B------:R-:W-:-:S02]  /*5bc0*/  ISETP.GE.AND P1, PT, R33, R38, PT ;  /* 0x000000262100720c */ /* 0x000fc40003f26270 */
[----:B------:R-:W-:Y:S02]  /*5bd0*/  IABS R143, R143 ;  /* 0x0000008f008f7213 */ /* 0x000fe40000000000 */
[----:B------:R-:W-:Y:S02]  /*5be0*/  I2FP.F32.S32 R10, R167 ;  /* 0x000000a7000a7245 */ /* 0x000fe40000201400 */
[----:B------:R-:W-:Y:S02]  /*5bf0*/  FSEL R32, R174, -INF , !P6 ;  /* 0xff800000ae207808 */ /* 0x000fe40007000000 */
[----:B------:R-:W-:Y:S01]  /*5c00*/  FSEL R211, R122, -INF , !P6 ;  /* 0xff8000007ad37808 */ /* 0x000fe20007000000 */
[----:B------:R-:W-:Y:S01]  /*5c10*/  FFMA.FTZ R10, -R0, R10, R63 ;  /* 0x0000000a000a7223 */ /* 0x000fe2000001013f */
[----:B------:R-:W-:Y:S01]  /*5c20*/  IADD3 R33, PT, PT, R138, -R33, RZ ;  /* 0x800000218a217210 */ /* 0x000fe20007ffe0ff */
[----:B------:R-:W-:Y:S01]  /*5c30*/  IMAD.IADD R63, R4, 0x1, -R53 ;  /* 0x00000001043f7824 */ /* 0x000fe200078e0a35 */
[----:B------:R-:W-:-:S02]  /*5c40*/  ISETP.GE.AND P6, PT, R187, R38, PT ;  /* 0x00000026bb00720c */ /* 0x000fc40003fc6270 */
[----:B------:R-:W-:Y:S02]  /*5c50*/  I2FP.F32.S32 R143, R143 ;  /* 0x0000008f008f7245 */ /* 0x000fe40000201400 */
[----:B------:R-:W-:Y:S02]  /*5c60*/  IABS R33, R33 ;  /* 0x0000002100217213 */ /* 0x000fe40000000000 */
[----:B------:R-:W-:Y:S01]  /*5c70*/  FSEL R141, R168, -INF , !P6 ;  /* 0xff800000a88d7808 */ /* 0x000fe20007000000 */
[----:B------:R-:W-:Y:S01]  /*5c80*/  FFMA.FTZ R45, -R0, R143, R54 ;  /* 0x0000008f002d7223 */ /* 0x000fe20000010136 */
[----:B------:R-:W-:Y:S02]  /*5c90*/  FSEL R123, R123, -INF , !P6 ;  /* 0xff8000007b7b7808 */ /* 0x000fe40007000000 */
[----:B------:R-:W-:Y:S02]  /*5ca0*/  ISETP.GE.AND P6, PT, R177, R38, PT ;  /* 0x00000026b100720c */ /* 0x000fe40003fc6270 */
[----:B------:R-:W-:-:S02]  /*5cb0*/  I2FP.F32.S32 R33, R33 ;  /* 0x0000002100217245 */ /* 0x000fc40000201400 */
[----:B------:R-:W-:Y:S02]  /*5cc0*/  FSEL R72, R153, -INF , !P0 ;  /* 0xff80000099487808 */ /* 0x000fe40004000000 */
[----:B------:R-:W-:Y:S01]  /*5cd0*/  FSEL R143, R154, -INF , !P4 ;  /* 0xff8000009a8f7808 */ /* 0x000fe20006000000 */
[----:B------:R-:W-:Y:S01]  /*5ce0*/  FFMA.FTZ R62, -R0, R33, R108 ;  /* 0x00000021003e7223 */ /* 0x000fe2000001016c */
[----:B------:R-:W-:Y:S01]  /*5cf0*/  FSEL R52, R10, -INF , !P4 ;  /* 0xff8000000a347808 */ /* 0x000fe20006000000 */
[----:B------:R-:W-:Y:S01]  /*5d00*/  IMAD.IADD R10, R4, 0x1, -R149 ;  /* 0x00000001040a7824 */ /* 0x000fe200078e0a95 */
[----:B------:R-:W-:Y:S02]  /*5d10*/  FSEL R153, R134, -INF , !P0 ;  /* 0xff80000086997808 */ /* 0x000fe40004000000 */
[----:B------:R-:W-:Y:S02]  /*5d20*/  FSEL R131, R160, -INF , !P6 ;  /* 0xff800000a0837808 */ /* 0x000fe40007000000 */
[----:B------:R-:W-:-:S02]  /*5d30*/  FSEL R44, R44, -INF , !P6 ;  /* 0xff8000002c2c7808 */ /* 0x000fc40007000000 */
[-C--:B------:R-:W-:Y:S01]  /*5d40*/  ISETP.GE.AND P4, PT, R145, R38.reuse, PT ;  /* 0x000000269100720c */ /* 0x080fe20003f86270 */
[C---:B------:R-:W-:Y:S01]  /*5d50*/  IMAD.IADD R145, R4.reuse, 0x1, -R145 ;  /* 0x0000000104917824 */ /* 0x040fe200078e0a91 */
[----:B------:R-:W-:Y:S02]  /*5d60*/  IABS R227, R227 ;  /* 0x000000e300e37213 */ /* 0x000fe40000000000 */
[-C--:B------:R-:W-:Y:S02]  /*5d70*/  ISETP.GE.AND P0, PT, R203, R38.reuse, PT ;  /* 0x00000026cb00720c */ /* 0x080fe40003f06270 */
[----:B------:R-:W-:Y:S01]  /*5d80*/  ISETP.GE.AND P6, PT, R159, R38, PT ;  /* 0x000000269f00720c */ /* 0x000fe20003fc6270 */
[----:B------:R-:W-:Y:S01]  /*5d90*/  IMAD.IADD R159, R4, 0x1, -R159 ;  /* 0x00000001049f7824 */ /* 0x000fe200078e0a9f */
[----:B------:R-:W-:Y:S02]  /*5da0*/  FSEL R108, R144, -INF , !P5 ;  /* 0xff800000906c7808 */ /* 0x000fe40006800000 */
[----:B------:R-:W-:-:S02]  /*5db0*/  FSEL R45, R45, -INF , !P5 ;  /* 0xff8000002d2d7808 */ /* 0x000fc40006800000 */
[----:B------:R-:W-:Y:S02]  /*5dc0*/  I2FP.F32.S32 R227, R227 ;  /* 0x000000e300e37245 */ /* 0x000fe40000201400 */
[----:B------:R-:W-:Y:S02]  /*5dd0*/  FSEL R68, R176, -INF , !P0 ;  /* 0xff800000b0447808 */ /* 0x000fe40004000000 */
[----:B------:R-:W-:Y:S01]  /*5de0*/  FSEL R217, R127, -INF , !P0 ;  /* 0xff8000007fd97808 */ /* 0x000fe20004000000 */
[----:B------:R-:W-:Y:S01]  /*5df0*/  FFMA.FTZ R227, -R0, R227, R48 ;  /* 0x000000e300e37223 */ /* 0x000fe20000010130 */
[-C--:B------:R-:W-:Y:S01]  /*5e00*/  ISETP.GE.AND P5, PT, R53, R38.reuse, PT ;  /* 0x000000263500720c */ /* 0x080fe20003fa6270 */
[----:B------:R-:W-:Y:S01]  /*5e10*/  VIADD R127, R139, 0x61 ;  /* 0x000000618b7f7836 */ /* 0x000fe20000000000 */
[----:B------:R-:W-:Y:S02]  /*5e20*/  IABS R67, R67 ;  /* 0x0000004300437213 */ /* 0x000fe40000000000 */
[----:B------:R-:W-:-:S02]  /*5e30*/  ISETP.GE.AND P0, PT, R191, R38, PT ;  /* 0x00000026bf00720c */ /* 0x000fc40003f06270 */
[----:B------:R-:W-:Y:S02]  /*5e40*/  IABS R53, R145 ;  /* 0x0000009100357213 */ /* 0x000fe40000000000 */
[----:B------:R-:W-:Y:S02]  /*5e50*/  IABS R159, R159 ;  /* 0x0000009f009f7213 */ /* 0x000fe40000000000 */
[----:B------:R-:W-:Y:S02]  /*5e60*/  I2FP.F32.S32 R67, R67 ;  /* 0x0000004300437245 */ /* 0x000fe40000201400 */
[----:B------:R-:W-:Y:S02]  /*5e70*/  FSEL R75, R155, -INF , !P0 ;  /* 0xff8000009b4b7808 */ /* 0x000fe40004000000 */
[----:B------:R-:W-:Y:S01]  /*5e80*/  I2FP.F32.S32 R53, R53 ;  /* 0x0000003500357245 */ /* 0x000fe20000201400 */
[----:B------:R-:W-:Y:S01]  /*5e90*/  FFMA.FTZ R50, -R0, R67, R50 ;  /* 0x0000004300327223 */ /* 0x000fe20000010132 */
[----:B------:R-:W-:Y:S01]  /*5ea0*/  FSEL R155, R114, -INF , !P0 ;  /* 0xff800000729b7808 */ /* 0x000fe20004000000 */
[----:B------:R-:W-:Y:S01]  /*5eb0*/  IMAD.IADD R114, R239, 0x1, R150 ;  /* 0x00000001ef727824 */ /* 0x000fe200078e0296 */
[----:B------:R-:W-:Y:S01]  /*5ec0*/  I2FP.F32.S32 R48, R159 ;  /* 0x0000009f00307245 */ /* 0x000fe20000201400 */
[C---:B------:R-:W-:Y:S01]  /*5ed0*/  FFMA.FTZ R53, -R0.reuse, R53, R55 ;  /* 0x0000003500357223 */ /* 0x040fe20000010137 */
[----:B------:R-:W-:Y:S01]  /*5ee0*/  IABS R10, R10 ;  /* 0x0000000a000a7213 */ /* 0x000fe20000000000 */
[----:B------:R-:W-:Y:S01]  /*5ef0*/  VIADD R67, R139, 0x68 ;  /* 0x000000688b437836 */ /* 0x000fe20000000000 */
[----:B------:R-:W-:Y:S01]  /*5f00*/  FSEL R25, R25, -INF , !P6 ;  /* 0xff80000019197808 */ /* 0x000fe20007000000 */
[----:B------:R-:W-:Y:S01]  /*5f10*/  FFMA.FTZ R48, -R0, R48, R59 ;  /* 0x0000003000307223 */ /* 0x000fe2000001013b */
[----:B------:R-:W-:Y:S01]  /*5f20*/  I2FP.F32.S32 R10, R10 ;  /* 0x0000000a000a7245 */ /* 0x000fe20000201400 */
[----:B------:R-:W-:Y:S01]  /*5f30*/  VIADD R55, R114, 0x59 ;  /* 0x0000005972377836 */ /* 0x000fe20000000000 */
[----:B------:R-:W-:Y:S01]  /*5f40*/  ISETP.GE.AND P0, PT, R179, R38, PT ;  /* 0x00000026b300720c */ /* 0x000fe20003f06270 */
[----:B------:R-:W-:Y:S01]  /*5f50*/  IMAD.IADD R54, R138, 0x1, -R67 ;  /* 0x000000018a367824 */ /* 0x000fe200078e0a43 */
[----:B------:R-:W-:Y:S01]  /*5f60*/  FSEL R48, R48, -INF , !P6 ;  /* 0xff80000030307808 */ /* 0x000fe20007000000 */
[----:B------:R-:W-:-:S02]  /*5f70*/  IMAD.IADD R55, R4, 0x1, -R55 ;  /* 0x0000000104377824 */ /* 0x000fc400078e0a37 */
[----:B------:R-:W-:Y:S01]  /*5f80*/  FFMA.FTZ R51, -R0, R10, R51 ;  /* 0x0000000a00337223 */ /* 0x000fe20000010133 */
[----:B------:R-:W-:Y:S01]  /*5f90*/  ISETP.GE.AND P6, PT, R149, R38, PT ;  /* 0x000000269500720c */ /* 0x000fe20003fc6270 */
[----:B------:R-:W-:Y:S01]  /*5fa0*/  IMAD.IADD R59, R4, 0x1, -R125 ;  /* 0x00000001043b7824 */ /* 0x000fe200078e0a7d */
[----:B------:R-:W-:Y:S02]  /*5fb0*/  IABS R54, R54 ;  /* 0x0000003600367213 */ /* 0x000fe40000000000 */
[----:B------:R-:W-:Y:S02]  /*5fc0*/  IABS R55, R55 ;  /* 0x0000003700377213 */ /* 0x000fe40000000000 */
[----:B------:R-:W-:Y:S02]  /*5fd0*/  FSEL R183, R183, -INF , !P6 ;  /* 0xff800000b7b77808 */ /* 0x000fe40007000000 */
[----:B------:R-:W-:Y:S02]  /*5fe0*/  FSEL R51, R51, -INF , !P6 ;  /* 0xff80000033337808 */ /* 0x000fe40007000000 */
[----:B------:R-:W-:-:S02]  /*5ff0*/  ISETP.GE.AND P6, PT, R67, R38, PT ;  /* 0x000000264300720c */ /* 0x000fc40003fc6270 */
[----:B------:R-:W-:Y:S02]  /*6000*/  I2FP.F32.S32 R67, R54 ;  /* 0x0000003600437245 */ /* 0x000fe40000201400 */
[----:B------:R-:W-:Y:S01]  /*6010*/  I2FP.F32.S32 R54, R55 ;  /* 0x0000003700367245 */ /* 0x000fe20000201400 */
[----:B------:R-:W-:Y:S01]  /*6020*/  VIADD R55, R114, 0x68 ;  /* 0x0000006872377836 */ /* 0x000fe20000000000 */
[----:B------:R-:W-:Y:S01]  /*6030*/  FSEL R6, R162, -INF , !P0 ;  /* 0xff800000a2067808 */ /* 0x000fe20004000000 */
[----:B------:R-:W-:Y:S01]  /*6040*/  VIADD R135, R139, 0x79 ;  /* 0x000000798b877836 */ /* 0x000fe20000000000 */
[----:B------:R-:W-:Y:S01]  /*6050*/  FSEL R113, R113, -INF , !P0 ;  /* 0xff80000071717808 */ /* 0x000fe20004000000 */
[C---:B------:R-:W-:Y:S01]  /*6060*/  IMAD.IADD R55, R4.reuse, 0x1, -R55 ;  /* 0x0000000104377824 */ /* 0x040fe200078e0a37 */
[----:B------:R-:W-:Y:S01]  /*6070*/  ISETP.GE.AND P0, PT, R165, R38, PT ;  /* 0x00000026a500720c */ /* 0x000fe20003f06270 */
[----:B------:R-:W-:Y:S01]  /*6080*/  IMAD.IADD R165, R4, 0x1, -R165 ;  /* 0x0000000104a57824 */ /* 0x000fe200078e0aa5 */
[----:B------:R-:W-:Y:S01]  /*6090*/  IABS R59, R59 ;  /* 0x0000003b003b7213 */ /* 0x000fe20000000000 */
[C---:B------:R-:W-:Y:S01]  /*60a0*/  FFMA.FTZ R54, -R0.reuse, R54, R115 ;  /* 0x0000003600367223 */ /* 0x040fe20000010173 */
[----:B------:R-:W-:Y:S01]  /*60b0*/  IABS R55, R55 ;  /* 0x0000003700377213 */ /* 0x000fe20000000000 */
[----:B------:R-:W-:Y:S01]  /*60c0*/  VIADD R115, R139, 0x78 ;  /* 0x000000788b737836 */ /* 0x000fe20000000000 */
[----:B------:R-:W-:Y:S01]  /*60d0*/  IABS R165, R165 ;  /* 0x000000a500a57213 */ /* 0x000fe20000000000 */
[----:B------:R-:W-:Y:S01]  /*60e0*/  FFMA.FTZ R67, -R0, R67, R104 ;  /* 0x0000004300437223 */ /* 0x000fe20000010168 */
[----:B------:R-:W-:Y:S01]  /*60f0*/  I2FP.F32.S32 R55, R55 ;  /* 0x0000003700377245 */ /* 0x000fe20000201400 */
[----:B------:R-:W-:Y:S01]  /*6100*/  IMAD.IADD R66, R138, 0x1, -R115 ;  /* 0x000000018a427824 */ /* 0x000fe200078e0a73 */
[----:B------:R-:W-:-:S02]  /*6110*/  I2FP.F32.S32 R165, R165 ;  /* 0x000000a500a57245 */ /* 0x000fc40000201400 */
[----:B------:R-:W-:Y:S01]  /*6120*/  I2FP.F32.S32 R59, R59 ;  /* 0x0000003b003b7245 */ /* 0x000fe20000201400 */
[----:B------:R-:W-:Y:S01]  /*6130*/  FFMA.FTZ R106, -R0, R55, R106 ;  /* 0x00000037006a7223 */ /* 0x000fe2000001016a */
[----:B------:R-:W-:Y:S01]  /*6140*/  FSEL R33, R152, -INF , !P0 ;  /* 0xff80000098217808 */ /* 0x000fe20004000000 */
[----:B------:R-:W2:Y:S01]  /*6150*/  LD.E R55, desc[UR4][R2.64+0xdc] ;  /* 0x0000dc0402377980 */ /* 0x000ea2000c101900 */
[C---:B------:R-:W-:Y:S01]  /*6160*/  FFMA.FTZ R49, -R0.reuse, R165, R58 ;  /* 0x000000a500317223 */ /* 0x040fe2000001013a */
[----:B------:R-:W-:Y:S01]  /*6170*/  FFMA.FTZ R10, -R0, R59, R26 ;  /* 0x0000003b000a7223 */ /* 0x000fe2000001011a */
[----:B------:R-:W-:Y:S01]  /*6180*/  FSEL R249, R249, -INF , !P4 ;  /* 0xff800000f9f97808 */ /* 0x000fe20006000000 */
[----:B------:R-:W-:Y:S01]  /*6190*/  VIADD R59, R139, 0x70 ;  /* 0x000000708b3b7836 */ /* 0x000fe20000000000 */
[----:B------:R-:W-:Y:S01]  /*61a0*/  FSEL R53, R53, -INF , !P4 ;  /* 0xff80000035357808 */ /* 0x000fe20006000000 */
[----:B------:R-:W-:Y:S01]  /*61b0*/  IMAD.IADD R26, R138, 0x1, -R127 ;  /* 0x000000018a1a7824 */ /* 0x000fe200078e0a7f */
[----:B------:R-:W-:-:S02]  /*61c0*/  FSEL R49, R49, -INF , !P0 ;  /* 0xff80000031317808 */ /* 0x000fc40004000000 */
[-C--:B------:R-:W-:Y:S02]  /*61d0*/  ISETP.GE.AND P0, PT, R157, R38.reuse, PT ;  /* 0x000000269d00720c */ /* 0x080fe40003f06270 */
[-C--:B------:R-:W-:Y:S02]  /*61e0*/  ISETP.GE.AND P4, PT, R139, R38.reuse, PT ;  /* 0x000000268b00720c */ /* 0x080fe40003f86270 */
[----:B------:R-:W-:Y:S02]  /*61f0*/  FSEL R227, R227, -INF , !P0 ;  /* 0xff800000e3e37808 */ /* 0x000fe40004000000 */
[----:B------:R-:W-:Y:S02]  /*6200*/  FSEL R50, R50, -INF , !P0 ;  /* 0xff80000032327808 */ /* 0x000fe40004000000 */
[----:B------:R-:W-:Y:S02]  /*6210*/  ISETP.GE.AND P0, PT, R127, R38, PT ;  /* 0x000000267f00720c */ /* 0x000fe40003f06270 */
[----:B------:R-:W-:-:S02]  /*6220*/  IABS R63, R63 ;  /* 0x0000003f003f7213 */ /* 0x000fc40000000000 */
[----:B------:R-:W-:Y:S02]  /*6230*/  FSEL R127, R142, -INF , !P4 ;  /* 0xff8000008e7f7808 */ /* 0x000fe40006000000 */
[----:B------:R-:W-:Y:S02]  /*6240*/  FSEL R10, R10, -INF , !P4 ;  /* 0xff8000000a0a7808 */ /* 0x000fe40006000000 */
[----:B------:R-:W-:Y:S01]  /*6250*/  ISETP.GE.AND P4, PT, R59, R38, PT ;  /* 0x000000263b00720c */ /* 0x000fe20003f86270 */
[----:B------:R-:W-:Y:S01]  /*6260*/  IMAD.IADD R59, R138, 0x1, -R59 ;  /* 0x000000018a3b7824 */ /* 0x000fe200078e0a3b */
[----:B------:R-:W-:Y:S02]  /*6270*/  I2FP.F32.S32 R63, R63 ;  /* 0x0000003f003f7245 */ /* 0x000fe40000201400 */
[----:B------:R-:W-:Y:S02]  /*6280*/  IABS R26, R26 ;  /* 0x0000001a001a7213 */ /* 0x000fe40000000000 */
[----:B------:R-:W-:Y:S01]  /*6290*/  IABS R59, R59 ;  /* 0x0000003b003b7213 */ /* 0x000fe20000000000 */
[----:B------:R-:W-:Y:S01]  /*62a0*/  FFMA.FTZ R46, -R0, R63, R46 ;  /* 0x0000003f002e7223 */ /* 0x000fe2000001012e */
[----:B------:R-:W-:Y:S01]  /*62b0*/  VIADD R63, R139, 0x69 ;  /* 0x000000698b3f7836 */ /* 0x000fe20000000000 */
[----:B------:R-:W-:-:S02]  /*62c0*/  FSEL R189, R189, -INF , !P5 ;  /* 0xff800000bdbd7808 */ /* 0x000fc40006800000 */
[----:B------:R-:W-:Y:S02]  /*62d0*/  I2FP.F32.S32 R59, R59 ;  /* 0x0000003b003b7245 */ /* 0x000fe40000201400 */
[----:B------:R-:W-:Y:S02]  /*62e0*/  FSEL R46, R46, -INF , !P5 ;  /* 0xff8000002e2e7808 */ /* 0x000fe40006800000 */
[----:B------:R-:W-:Y:S01]  /*62f0*/  ISETP.GE.AND P5, PT, R63, R38, PT ;  /* 0x000000263f00720c */ /* 0x000fe20003fa6270 */
[----:B------:R-:W-:Y:S01]  /*6300*/  IMAD.IADD R63, R138, 0x1, -R63 ;  /* 0x000000018a3f7824 */ /* 0x000fe200078e0a3f */
[----:B------:R-:W-:Y:S01]  /*6310*/  I2FP.F32.S32 R26, R26 ;  /* 0x0000001a001a7245 */ /* 0x000fe20000201400 */
[----:B------:R-:W-:Y:S01]  /*6320*/  FFMA.FTZ R100, -R0, R59, R100 ;  /* 0x0000003b00647223 */ /* 0x000fe20000010164 */
[----:B------:R-:W-:Y:S01]  /*6330*/  VIADD R59, R114, 0x60 ;  /* 0x00000060723b7836 */ /* 0x000fe20000000000 */
[----:B------:R-:W-:Y:S02]  /*6340*/  FSEL R209, R54, -INF , !P2 ;  /* 0xff80000036d17808 */ /* 0x000fe40005000000 */
[----:B------:R-:W-:Y:S01]  /*6350*/  FFMA.FTZ R26, -R0, R26, R109 ;  /* 0x0000001a001a7223 */ /* 0x000fe2000001016d */
        /* <DEDUP_REMOVED lines=19> */
[----:B------:R-:W-:Y:S01]  /*6490*/  FSEL R105, R148, -INF , !P3 ;  /* 0xff80000094697808 */ /* 0x000fe20005800000 */
[----:B------:R-:W-:Y:S01]  /*64a0*/  VIADD R111, R139, 0x81 ;  /* 0x000000818b6f7836 */ /* 0x000fe20000000000 */
[----:B------:R-:W-:Y:S01]  /*64b0*/  ISETP.GE.AND P3, PT, R63, R38, PT ;  /* 0x000000263f00720c */ /* 0x000fe20003f66270 */
[----:B------:R-:W-:Y:S01]  /*64c0*/  IMAD.IADD R59, R4, 0x1, -R59 ;  /* 0x00000001043b7824 */ /* 0x000fe200078e0a3b */
[----:B------:R-:W-:Y:S01]  /*64d0*/  I2FP.F32.S32 R58, R58 ;  /* 0x0000003a003a7245 */ /* 0x000fe20000201400 */
[----:B------:R-:W-:Y:S01]  /*64e0*/  IMAD.IADD R54, R138, 0x1, -R135 ;  /* 0x000000018a367824 */ /* 0x000fe200078e0a87 */
[----:B------:R-:W-:Y:S01]  /*64f0*/  FSEL R63, R146, -INF , !P2 ;  /* 0xff800000923f7808 */ /* 0x000fe20005000000 */
[----:B------:R-:W-:Y:S01]  /*6500*/  FFMA.FTZ R96, -R0, R109, R96 ;  /* 0x0000006d00607223 */ /* 0x000fe20000010160 */
[----:B------:R-:W-:Y:S01]  /*6510*/  ISETP.GE.AND P2, PT, R115, R38, PT ;  /* 0x000000267300720c */ /* 0x000fe20003f46270 */
[----:B------:R-:W-:-:S02]  /*6520*/  VIADD R115, R139, 0x80 ;  /* 0x000000808b737836 */ /* 0x000fc40000000000 */
[----:B------:R-:W-:Y:S01]  /*6530*/  FFMA.FTZ R101, -R0, R58, R101 ;  /* 0x0000003a00657223 */ /* 0x000fe20000010165 */
[----:B------:R-:W-:Y:S01]  /*6540*/  VIADD R109, R114, 0x69 ;  /* 0x00000069726d7836 */ /* 0x000fe20000000000 */
[----:B------:R-:W-:Y:S01]  /*6550*/  IABS R59, R59 ;  /* 0x0000003b003b7213 */ /* 0x000fe20000000000 */
[----:B------:R-:W-:Y:S01]  /*6560*/  IMAD.IADD R66, R138, 0x1, -R111 ;  /* 0x000000018a427824 */ /* 0x000fe200078e0a6f */
[----:B------:R-:W-:Y:S01]  /*6570*/  FSEL R58, R62, -INF , !P1 ;  /* 0xff8000003e3a7808 */ /* 0x000fe20004800000 */
[----:B------:R-:W-:Y:S01]  /*6580*/  IMAD.IADD R62, R138, 0x1, -R115 ;  /* 0x000000018a3e7824 */ /* 0x000fe200078e0a73 */
[----:B------:R-:W-:Y:S01]  /*6590*/  IABS R54, R54 ;  /* 0x0000003600367213 */ /* 0x000fe20000000000 */
[----:B------:R-:W-:Y:S01]  /*65a0*/  IMAD.IADD R109, R4, 0x1, -R109 ;  /* 0x00000001046d7824 */ /* 0x000fe200078e0a6d */
[----:B------:R-:W-:Y:S02]  /*65b0*/  IABS R66, R66 ;  /* 0x0000004200427213 */ /* 0x000fe40000000000 */
[----:B------:R-:W-:-:S02]  /*65c0*/  I2FP.F32.S32 R59, R59 ;  /* 0x0000003b003b7245 */ /* 0x000fc40000201400 */
[----:B------:R-:W-:Y:S02]  /*65d0*/  I2FP.F32.S32 R54, R54 ;  /* 0x0000003600367245 */ /* 0x000fe40000201400 */
[----:B------:R-:W-:Y:S01]  /*65e0*/  IABS R62, R62 ;  /* 0x0000003e003e7213 */ /* 0x000fe20000000000 */
[----:B------:R-:W-:Y:S01]  /*65f0*/  FFMA.FTZ R201, -R0, R59, R102 ;  /* 0x0000003b00c97223 */ /* 0x000fe20000010166 */
[----:B------:R-:W-:Y:S02]  /*6600*/  IABS R109, R109 ;  /* 0x0000006d006d7213 */ /* 0x000fe40000000000 */
[----:B------:R-:W-:Y:S01]  /*6610*/  I2FP.F32.S32 R66, R66 ;  /* 0x0000004200427245 */ /* 0x000fe20000201400 */
[----:B------:R-:W-:Y:S01]  /*6620*/  VIADD R59, R114, 0x79 ;  /* 0x00000079723b7836 */ /* 0x000fe20000000000 */
[----:B------:R-:W-:Y:S02]  /*6630*/  FSEL R67, R67, -INF , !P6 ;  /* 0xff80000043437808 */ /* 0x000fe40007000000 */
[----:B------:R-:W-:Y:S01]  /*6640*/  FSEL R203, R106, -INF , !P6 ;  /* 0xff8000006acb7808 */ /* 0x000fe20007000000 */
[----:B------:R-:W-:Y:S01]  /*6650*/  FFMA.FTZ R74, -R0, R54, R97 ;  /* 0x00000036004a7223 */ /* 0x000fe20000010161 */
[----:B------:R-:W-:Y:S01]  /*6660*/  ISETP.GE.AND P6, PT, R111, R38, PT ;  /* 0x000000266f00720c */ /* 0x000fe20003fc6270 */
[----:B------:R-:W-:Y:S01]  /*6670*/  VIADD R97, R114, 0x78 ;  /* 0x0000007872617836 */ /* 0x000fe20000000000 */
[----:B------:R-:W-:Y:S01]  /*6680*/  I2FP.F32.S32 R111, R62 ;  /* 0x0000003e006f7245 */ /* 0x000fe20000201400 */
[----:B------:R-:W-:Y:S01]  /*6690*/  FFMA.FTZ R93, -R0, R66, R93 ;  /* 0x00000042005d7223 */ /* 0x000fe2000001015d */
[----:B------:R-:W-:Y:S01]  /*66a0*/  I2FP.F32.S32 R62, R109 ;  /* 0x0000006d003e7245 */ /* 0x000fe20000201400 */
[----:B------:R-:W-:-:S02]  /*66b0*/  IMAD.IADD R66, R4, 0x1, -R59 ;  /* 0x0000000104427824 */ /* 0x000fc400078e0a3b */
[----:B------:R-:W-:Y:S02]  /*66c0*/  IMAD.IADD R97, R4, 0x1, -R97 ;  /* 0x0000000104617824 */ /* 0x000fe400078e0a61 */
[----:B------:R-:W-:Y:S01]  /*66d0*/  FFMA.FTZ R62, -R0, R62, R107 ;  /* 0x0000003e003e7223 */ /* 0x000fe2000001016b */
[----:B------:R-:W-:Y:S01]  /*66e0*/  VIADD R107, R114, 0x71 ;  /* 0x00000071726b7836 */ /* 0x000fe20000000000 */
[----:B------:R-:W-:Y:S01]  /*66f0*/  IABS R66, R66 ;  /* 0x0000004200427213 */ /* 0x000fe20000000000 */
[C---:B------:R-:W-:Y:S01]  /*6700*/  VIADD R109, R139.reuse, 0x89 ;  /* 0x000000898b6d7836 */ /* 0x040fe20000000000 */
[----:B------:R-:W-:Y:S01]  /*6710*/  IABS R97, R97 ;  /* 0x0000006100617213 */ /* 0x000fe20000000000 */
[----:B------:R-:W-:Y:S01]  /*6720*/  FFMA.FTZ R54, -R0, R111, R92 ;  /* 0x0000006f00367223 */ /* 0x000fe2000001015c */
[----:B------:R-:W-:Y:S01]  /*6730*/  FSEL R185, R62, -INF , !P5 ;  /* 0xff8000003eb97808 */ /* 0x000fe20006800000 */
[----:B------:R-:W-:Y:S01]  /*6740*/  VIADD R111, R139, 0x88 ;  /* 0x000000888b6f7836 */ /* 0x000fe20000000000 */
[----:B------:R-:W-:Y:S01]  /*6750*/  FSEL R62, R100, -INF , !P4 ;  /* 0xff800000643e7808 */ /* 0x000fe20006000000 */
[----:B------:R-:W-:Y:S01]  /*6760*/  IMAD.IADD R100, R138, 0x1, -R109 ;  /* 0x000000018a647824 */ /* 0x000fe200078e0a6d */
[----:B------:R-:W-:-:S02]  /*6770*/  FSEL R201, R201, -INF , !P4 ;  /* 0xff800000c9c97808 */ /* 0x000fc40006000000 */
[----:B------:R-:W-:Y:S02]  /*6780*/  IADD3 R92, PT, PT, -R107, R4, RZ ;  /* 0x000000046b5c7210 */ /* 0x000fe40007ffe1ff */
[----:B------:R-:W-:Y:S02]  /*6790*/  I2FP.F32.S32 R66, R66 ;  /* 0x0000004200427245 */ /* 0x000fe40000201400 */
[----:B------:R-:W-:Y:S01]  /*67a0*/  ISETP.GE.AND P4, PT, R109, R38, PT ;  /* 0x000000266d00720c */ /* 0x000fe20003f86270 */
[----:B------:R-:W-:Y:S01]  /*67b0*/  VIADD R109, R139, 0x90 ;  /* 0x000000908b6d7836 */ /* 0x000fe20000000000 */
[----:B------:R-:W-:Y:S01]  /*67c0*/  I2FP.F32.S32 R97, R97 ;  /* 0x0000006100617245 */ /* 0x000fe20000201400 */
[----:B------:R-:W-:Y:S01]  /*67d0*/  IMAD.IADD R102, R138, 0x1, -R111 ;  /* 0x000000018a667824 */ /* 0x000fe200078e0a6f */
[----:B------:R-:W-:Y:S01]  /*67e0*/  IABS R92, R92 ;  /* 0x0000005c005c7213 */ /* 0x000fe20000000000 */
[----:B------:R-:W-:Y:S01]  /*67f0*/  FFMA.FTZ R181, -R0, R66, R99 ;  /* 0x0000004200b57223 */ /* 0x000fe20000010163 */
[----:B------:R-:W-:-:S02]  /*6800*/  IMAD.IADD R66, R138, 0x1, -R109 ;  /* 0x000000018a427824 */ /* 0x000fc400078e0a6d */
[----:B------:R-:W-:Y:S01]  /*6810*/  FFMA.FTZ R98, -R0, R97, R98 ;  /* 0x0000006100627223 */ /* 0x000fe20000010162 */
[C---:B------:R-:W-:Y:S01]  /*6820*/  VIADD R99, R114.reuse, 0x80 ;  /* 0x0000008072637836 */ /* 0x040fe20000000000 */
[----:B------:R-:W-:Y:S01]  /*6830*/  I2FP.F32.S32 R92, R92 ;  /* 0x0000005c005c7245 */ /* 0x000fe20000201400 */
[----:B------:R-:W-:Y:S01]  /*6840*/  VIADD R97, R114, 0x81 ;  /* 0x0000008172617836 */ /* 0x000fe20000000000 */
[----:B------:R-:W-:Y:S01]  /*6850*/  IABS R59, R102 ;  /* 0x00000066003b7213 */ /* 0x000fe20000000000 */
[C---:B------:R-:W-:Y:S01]  /*6860*/  IMAD.IADD R99, R4.reuse, 0x1, -R99 ;  /* 0x0000000104637824 */ /* 0x040fe200078e0a63 */
[----:B------:R-:W-:Y:S01]  /*6870*/  IABS R66, R66 ;  /* 0x0000004200427213 */ /* 0x000fe20000000000 */
[----:B------:R-:W-:Y:S01]  /*6880*/  IMAD.IADD R97, R4, 0x1, -R97 ;  /* 0x0000000104617824 */ /* 0x000fe200078e0a61 */
[----:B------:R-:W-:Y:S01]  /*6890*/  I2FP.F32.S32 R59, R59 ;  /* 0x0000003b003b7245 */ /* 0x000fe20000201400 */
[----:B------:R-:W-:Y:S01]  /*68a0*/  FFMA.FTZ R199, -R0, R92, R103 ;  /* 0x0000005c00c77223 */ /* 0x000fe20000010167 */
[----:B------:R-:W-:-:S02]  /*68b0*/  FSEL R92, R101, -INF , !P3 ;  /* 0xff800000655c7808 */ /* 0x000fc40005800000 */
[----:B------:R-:W-:Y:S02]  /*68c0*/  I2FP.F32.S32 R101, R66 ;  /* 0x0000004200657245 */ /* 0x000fe40000201400 */
[----:B------:R-:W-:Y:S01]  /*68d0*/  IABS R99, R99 ;  /* 0x0000006300637213 */ /* 0x000fe20000000000 */
[----:B------:R-:W-:Y:S01]  /*68e0*/  FFMA.FTZ R59, -R0, R59, R88 ;  /* 0x0000003b003b7223 */ /* 0x000fe20000010158 */
[----:B------:R-:W-:Y:S02]  /*68f0*/  IABS R97, R97 ;  /* 0x0000006100617213 */ /* 0x000fe40000000000 */
[----:B------:R-:W-:Y:S01]  /*6900*/  FSEL R88, R96, -INF , !P2 ;  /* 0xff80000060587808 */ /* 0x000fe20005000000 */
[C---:B------:R-:W-:Y:S01]  /*6910*/  FFMA.FTZ R96, -R0.reuse, R101, R84 ;  /* 0x0000006500607223 */ /* 0x040fe20000010154 */
[----:B------:R-:W-:Y:S02]  /*6920*/  I2FP.F32.S32 R99, R99 ;  /* 0x0000006300637245 */ /* 0x000fe40000201400 */
[----:B------:R-:W-:Y:S01]  /*6930*/  I2FP.F32.S32 R84, R97 ;  /* 0x0000006100547245 */ /* 0x000fe20000201400 */
[----:B------:R-:W-:Y:S01]  /*6940*/  VIADD R107, R139, 0x91 ;  /* 0x000000918b6b7836 */ /* 0x000fe20000000000 */
[----:B------:R-:W-:Y:S01]  /*6950*/  FMNMX3.FTZ R97, R127, R140, R105, !PT ;  /* 0x0000008c7f617276 */ /* 0x000fe20007810069 */
[----:B------:R-:W-:Y:S01]  /*6960*/  FFMA.FTZ R94, -R0, R99, R94 ;  /* 0x00000063005e7223 */ /* 0x000fe2000001015e */
[----:B------:R-:W-:-:S02]  /*6970*/  FSEL R191, R98, -INF , !P2 ;  /* 0xff80000062bf7808 */ /* 0x000fc40005000000 */
[----:B------:R-:W-:Y:S01]  /*6980*/  FMNMX3.FTZ R99, R97, R64, R24, !PT ;  /* 0x0000004061637276 */ /* 0x000fe20007810018 */
[----:B------:R-:W-:Y:S01]  /*6990*/  VIADD R103, R139, 0x98 ;  /* 0x000000988b677836 */ /* 0x000fe20000000000 */
[----:B------:R-:W-:Y:S02]  /*69a0*/  FSEL R207, R110, -INF , !P1 ;  /* 0xff8000006ecf7808 */ /* 0x000fe40004800000 */
[-C--:B------:R-:W-:Y:S01]  /*69b0*/  ISETP.GE.AND P2, PT, R107, R38.reuse, PT ;  /* 0x000000266b00720c */ /* 0x080fe20003f46270 */
[----:B------:R-:W-:Y:S01]  /*69c0*/  IMAD.IADD R107, R138, 0x1, -R107 ;  /* 0x000000018a6b7824 */ /* 0x000fe200078e0a6b */
[----:B------:R-:W-:Y:S02]  /*69d0*/  ISETP.GE.AND P1, PT, R135, R38, PT ;  /* 0x000000268700720c */ /* 0x000fe40003f26270 */
[----:B------:R-:W-:Y:S02]  /*69e0*/  FMNMX3.FTZ R99, R99, R16, R132, !PT ;  /* 0x0000001063637276 */ /* 0x000fe40007810084 */
[----:B------:R-:W-:-:S02]  /*69f0*/  FSEL R74, R74, -INF , !P1 ;  /* 0xff8000004a4a7808 */ /* 0x000fc40004800000 */
[----:B------:R-:W-:Y:S02]  /*6a00*/  FSEL R181, R181, -INF , !P1 ;  /* 0xff800000b5b57808 */ /* 0x000fe40004800000 */
[----:B------:R-:W-:Y:S01]  /*6a10*/  ISETP.GE.AND P1, PT, R103, R38, PT ;  /* 0x000000266700720c */ /* 0x000fe20003f26270 */
[----:B------:R-:W-:Y:S01]  /*6a20*/  IMAD.IADD R103, R138, 0x1, -R103 ;  /* 0x000000018a677824 */ /* 0x000fe200078e0a67 */
[----:B------:R-:W-:Y:S02]  /*6a30*/  IABS R107, R107 ;  /* 0x0000006b006b7213 */ /* 0x000fe40000000000 */
[----:B------:R-:W-:Y:S02]  /*6a40*/  FMNMX3.FTZ R99, R99, R112, R60, !PT ;  /* 0x0000007063637276 */ /* 0x000fe4000781003c */
[----:B------:R-:W-:Y:S02]  /*6a50*/  I2FP.F32.S32 R66, R107 ;  /* 0x0000006b00427245 */ /* 0x000fe40000201400 */
[----:B------:R-:W-:-:S02]  /*6a60*/  FMNMX3.FTZ R99, R99, R22, R14, !PT ;  /* 0x0000001663637276 */ /* 0x000fc4000781000e */
[----:B------:R-:W-:Y:S01]  /*6a70*/  IABS R103, R103 ;  /* 0x0000006700677213 */ /* 0x000fe20000000000 */
[----:B------:R-:W-:Y:S01]  /*6a80*/  FFMA.FTZ R66, -R0, R66, R85 ;  /* 0x0000004200427223 */ /* 0x000fe20000010155 */
[----:B------:R-:W-:Y:S02]  /*6a90*/  FSEL R26, R26, -INF , !P0 ;  /* 0xff8000001a1a7808 */ /* 0x000fe40004000000 */
[----:B------:R-:W-:Y:S02]  /*6aa0*/  FSEL R205, R205, -INF , !P0 ;  /* 0xff800000cdcd7808 */ /* 0x000fe40004000000 */
[----:B------:R-:W-:Y:S01]  /*6ab0*/  FMNMX3.FTZ R99, R99, R128, R72, !PT ;  /* 0x0000008063637276 */ /* 0x000fe20007810048 */
[----:B------:R-:W-:Y:S01]  /*6ac0*/  VIADD R85, R139, 0x99 ;  /* 0x000000998b557836 */ /* 0x000fe20000000000 */
[----:B------:R-:W-:Y:S02]  /*6ad0*/  ISETP.GE.AND P0, PT, R115, R38, PT ;  /* 0x000000267300720c */ /* 0x000fe40003f06270 */
[----:B------:R-:W-:-:S02]  /*6ae0*/  I2FP.F32.S32 R103, R103 ;  /* 0x0000006700677245 */ /* 0x000fc40000201400 */
[----:B------:R-:W-:Y:S02]  /*6af0*/  FMNMX3.FTZ R99, R99, R56, R20, !PT ;  /* 0x0000003863637276 */ /* 0x000fe40007810014 */
[----:B------:R-:W-:Y:S01]  /*6b00*/  FSEL R187, R94, -INF , !P0 ;  /* 0xff8000005ebb7808 */ /* 0x000fe20004000000 */
[----:B------:R-:W-:Y:S02]  /*6b10*/  IMAD.IADD R94, R138, 0x1, -R85 ;  /* 0x000000018a5e7824 */ /* 0x000fe400078e0a55 */
[----:B------:R-:W-:Y:S01]  /*6b20*/  FFMA.FTZ R103, -R0, R103, R80 ;  /* 0x0000006700677223 */ /* 0x000fe20000010150 */
[----:B------:R-:W-:Y:S01]  /*6b30*/  FSEL R80, R54, -INF , !P0 ;  /* 0xff80000036507808 */ /* 0x000fe20004000000 */
[----:B------:R-:W-:Y:S01]  /*6b40*/  VIADD R139, R139, 0xa0 ;  /* 0x000000a08b8b7836 */ /* 0x000fe20000000000 */
[----:B------:R-:W-:Y:S02]  /*6b50*/  FMNMX3.FTZ R99, R99, R12, R118, !PT ;  /* 0x0000000c63637276 */ /* 0x000fe40007810076 */
[----:B------:R-:W-:-:S02]  /*6b60*/  ISETP.GE.AND P0, PT, R85, R38, PT ;  /* 0x000000265500720c */ /* 0x000fc40003f06270 */
[----:B------:R-:W-:Y:S02]  /*6b70*/  FSEL R85, R93, -INF , !P6 ;  /* 0xff8000005d557808 */ /* 0x000fe40007000000 */
[----:B------:R-:W-:Y:S01]  /*6b80*/  IABS R93, R94 ;  /* 0x0000005e005d7213 */ /* 0x000fe20000000000 */
[----:B------:R-:W-:Y:S01]  /*6b90*/  VIADD R97, R114, 0x89 ;  /* 0x0000008972617836 */ /* 0x000fe20000000000 */
[----:B------:R-:W-:Y:S01]  /*6ba0*/  FMNMX3.FTZ R94, R99, R68, R32, !PT ;  /* 0x00000044635e7276 */ /* 0x000fe20007810020 */
[----:B------:R-:W-:Y:S02]  /*6bb0*/  IMAD.IADD R54, R138, 0x1, -R139 ;  /* 0x000000018a367824 */ /* 0x000fe400078e0a8b */
[----:B------:R-:W-:Y:S01]  /*6bc0*/  FFMA.FTZ R177, -R0, R84, R95 ;  /* 0x0000005400b17223 */ /* 0x000fe2000001015f */
[----:B------:R-:W-:Y:S01]  /*6bd0*/  IMAD.IADD R84, R4, 0x1, -R97 ;  /* 0x0000000104547824 */ /* 0x000fe200078e0a61 */
[----:B------:R-:W-:Y:S02]  /*6be0*/  FMNMX3.FTZ R94, R94, R18, R65, !PT ;  /* 0x000000125e5e7276 */ /* 0x000fe40007810041 */
[----:B------:R-:W-:-:S02]  /*6bf0*/  IABS R97, R54 ;  /* 0x0000003600617213 */ /* 0x000fc40000000000 */
[----:B------:R-:W-:Y:S02]  /*6c00*/  FMNMX3.FTZ R94, R94, R79, R75, !PT ;  /* 0x0000004f5e5e7276 */ /* 0x000fe4000781004b */
[----:B------:R-:W-:Y:S02]  /*6c10*/  I2FP.F32.S32 R97, R97 ;  /* 0x0000006100617245 */ /* 0x000fe40000201400 */
[----:B------:R-:W-:Y:S02]  /*6c20*/  FMNMX3.FTZ R94, R94, R63, R58, !PT ;  /* 0x0000003f5e5e7276 */ /* 0x000fe4000781003a */
[----:B------:R-:W-:Y:S01]  /*6c30*/  IABS R84, R84 ;  /* 0x0000005400547213 */ /* 0x000fe20000000000 */
[----:B------:R-:W-:Y:S01]  /*6c40*/  FFMA.FTZ R54, -R0, R97, R76 ;  /* 0x0000006100367223 */ /* 0x000fe2000001014c */
[----:B------:R-:W-:Y:S01]  /*6c50*/  FSEL R70, R70, -INF , !P5 ;  /* 0xff80000046467808 */ /* 0x000fe20006800000 */
[----:B------:R-:W-:Y:S01]  /*6c60*/  VIADD R99, R114, 0x90 ;  /* 0x0000009072637836 */ /* 0x000fe20000000000 */
[----:B------:R-:W-:-:S02]  /*6c70*/  FMNMX3.FTZ R97, R94, R26, R67, !PT ;  /* 0x0000001a5e617276 */ /* 0x000fc40007810043 */
[----:B------:R-:W-:Y:S02]  /*6c80*/  IABS R100, R100 ;  /* 0x0000006400647213 */ /* 0x000fe40000000000 */
[----:B------:R-:W-:Y:S02]  /*6c90*/  I2FP.F32.S32 R93, R93 ;  /* 0x0000005d005d7245 */ /* 0x000fe40000201400 */
[----:B------:R-:W-:Y:S01]  /*6ca0*/  I2FP.F32.S32 R84, R84 ;  /* 0x0000005400547245 */ /* 0x000fe20000201400 */
[----:B------:R-:W-:Y:S01]  /*6cb0*/  IMAD.IADD R76, R4, 0x1, -R99 ;  /* 0x00000001044c7824 */ /* 0x000fe200078e0a63 */
[----:B------:R-:W-:Y:S02]  /*6cc0*/  FMNMX3.FTZ R97, R97, R70, R62, !PT ;  /* 0x0000004661617276 */ /* 0x000fe4000781003e */
[----:B------:R-:W-:Y:S01]  /*6cd0*/  I2FP.F32.S32 R100, R100 ;  /* 0x0000006400647245 */ /* 0x000fe20000201400 */
[C---:B------:R-:W-:Y:S01]  /*6ce0*/  FFMA.FTZ R93, -R0.reuse, R93, R81 ;  /* 0x0000005d005d7223 */ /* 0x040fe20000010151 */
[----:B------:R-:W-:Y:S01]  /*6cf0*/  ISETP.GE.AND P5, PT, R111, R38, PT ;  /* 0x000000266f00720c */ /* 0x000fe20003fa6270 */
[----:B------:R-:W-:Y:S01]  /*6d00*/  FFMA.FTZ R175, -R0, R84, R91 ;  /* 0x0000005400af7223 */ /* 0x000fe2000001015b */
[----:B------:R-:W-:Y:S01]  /*6d10*/  FMNMX3.FTZ R97, R97, R92, R88, !PT ;  /* 0x0000005c61617276 */ /* 0x000fe20007810058 */
[C---:B------:R-:W-:Y:S01]  /*6d20*/  VIADD R91, R114.reuse, 0x98 ;  /* 0x00000098725b7836 */ /* 0x040fe20000000000 */
[----:B------:R-:W-:Y:S01]  /*6d30*/  IADD3 R81, PT, PT, R114, 0x99, RZ ;  /* 0x0000009972517810 */ /* 0x000fe20007ffe0ff */
[----:B------:R-:W-:Y:S01]  /*6d40*/  FFMA.FTZ R89, -R0, R100, R89 ;  /* 0x0000006400597223 */ /* 0x000fe20000010159 */
[----:B------:R-:W-:-:S02]  /*6d50*/  IABS R76, R76 ;  /* 0x0000004c004c7213 */ /* 0x000fc40000000000 */
[----:B------:R-:W-:Y:S01]  /*6d60*/  FSEL R199, R199, -INF , !P3 ;  /* 0xff800000c7c77808 */ /* 0x000fe20005800000 */
[----:B------:R-:W-:Y:S01]  /*6d70*/  VIADD R95, R114, 0x88 ;  /* 0x00000088725f7836 */ /* 0x000fe20000000000 */
[----:B------:R-:W-:Y:S01]  /*6d80*/  ISETP.GE.AND P3, PT, R109, R38, PT ;  /* 0x000000266d00720c */ /* 0x000fe20003f66270 */
[C---:B------:R-:W-:Y:S01]  /*6d90*/  IMAD.IADD R91, R4.reuse, 0x1, -R91 ;  /* 0x00000001045b7824 */ /* 0x040fe200078e0a5b */
[----:B------:R-:W-:Y:S02]  /*6da0*/  FSEL R84, R59, -INF , !P5 ;  /* 0xff8000003b547808 */ /* 0x000fe40006800000 */
[----:B------:R-:W-:Y:S01]  /*6db0*/  FMNMX3.FTZ R97, R97, R74, R80, !PT ;  /* 0x0000004a61617276 */ /* 0x000fe20007810050 */
[----:B------:R-:W-:Y:S01]  /*6dc0*/  IMAD.IADD R94, R4, 0x1, -R81 ;  /* 0x00000001045e7824 */ /* 0x000fe200078e0a51 */
[----:B------:R-:W-:Y:S01]  /*6dd0*/  FSEL R81, R89, -INF , !P4 ;  /* 0xff80000059517808 */ /* 0x000fe20006000000 */
[----:B------:R-:W-:Y:S01]  /*6de0*/  IMAD.MOV.U32 R59, RZ, RZ, R76 ;  /* 0x000000ffff3b7224 */ /* 0x000fe200078e004c */
[----:B------:R-:W-:Y:S01]  /*6df0*/  FSEL R76, R96, -INF , !P3 ;  /* 0xff800000604c7808 */ /* 0x000fe20005800000 */
[----:B------:R-:W-:Y:S01]  /*6e00*/  IMAD.IADD R95, R4, 0x1, -R95 ;  /* 0x00000001045f7824 */ /* 0x000fe200078e0a5f */
[----:B------:R-:W-:-:S02]  /*6e10*/  FMNMX3.FTZ R89, R97, R85, R84, !PT ;  /* 0x0000005561597276 */ /* 0x000fc40007810054 */
[----:B------:R-:W-:Y:S02]  /*6e20*/  IABS R91, R91 ;  /* 0x0000005b005b7213 */ /* 0x000fe40000000000 */
[----:B------:R-:W-:Y:S02]  /*6e30*/  FSEL R177, R177, -INF , !P6 ;  /* 0xff800000b1b17808 */ /* 0x000fe40007000000 */
[----:B------:R-:W-:Y:S02]  /*6e40*/  ISETP.GE.AND P6, PT, R139, R38, PT ;  /* 0x000000268b00720c */ /* 0x000fe40003fc6270 */
[----:B------:R-:W-:Y:S02]  /*6e50*/  FSEL R66, R66, -INF , !P2 ;  /* 0xff80000042427808 */ /* 0x000fe40005000000 */
[----:B------:R-:W-:Y:S02]  /*6e60*/  FSEL R103, R103, -INF , !P1 ;  /* 0xff80000067677808 */ /* 0x000fe40004800000 */
[----:B------:R-:W-:Y:S01]  /*6e70*/  FMNMX3.FTZ R96, R89, R81, R76, !PT ;  /* 0x0000005159607276 */ /* 0x000fe2000781004c */
[----:B------:R-:W-:Y:S01]  /*6e80*/  IMAD.MOV.U32 R97, RZ, RZ, R91 ;  /* 0x000000ffff617224 */ /* 0x000fe200078e005b */
[----:B------:R-:W-:-:S02]  /*6e90*/  IABS R95, R95 ;  /* 0x0000005f005f7213 */ /* 0x000fc40000000000 */
[----:B------:R-:W-:Y:S02]  /*6ea0*/  FSEL R91, R93, -INF , !P0 ;  /* 0xff8000005d5b7808 */ /* 0x000fe40004000000 */
[----:B------:R-:W-:Y:S02]  /*6eb0*/  FSEL R89, R54, -INF , !P6 ;  /* 0xff80000036597808 */ /* 0x000fe40007000000 */
[----:B------:R-:W-:Y:S02]  /*6ec0*/  FMNMX3.FTZ R96, R96, R66, R103, !PT ;  /* 0x0000004260607276 */ /* 0x000fe40007810067 */
[----:B------:R-:W-:Y:S02]  /*6ed0*/  I2FP.F32.S32 R95, R95 ;  /* 0x0000005f005f7245 */ /* 0x000fe40000201400 */
[----:B------:R-:W-:-:S03]  /*6ee0*/  FMNMX3.FTZ R96, R96, R91, R89, !PT ;  /* 0x0000005b60607276 */ /* 0x000fc60007810059 */
[----:B------:R-:W-:Y:S01]  /*6ef0*/  FFMA.FTZ R90, -R0, R95, R90 ;  /* 0x0000005f005a7223 */ /* 0x000fe2000001015a */
        /* <DEDUP_REMOVED lines=11> */
[----:B------:R-:W-:Y:S01]  /*6fb0*/  VIADD R83, R125, 0xf9 ;  /* 0x000000f97d537836 */ /* 0x000fe20000000000 */
[----:B------:R-:W-:Y:S02]  /*6fc0*/  FMNMX3.FTZ R86, R86, R15, R7, !PT ;  /* 0x0000000f56567276 */ /* 0x000fe40007810007 */
[----:B------:R-:W-:Y:S02]  /*6fd0*/  I2FP.F32.S32 R54, R95 ;  /* 0x0000005f00367245 */ /* 0x000fe40000201400 */
[----:B------:R-:W-:Y:S01]  /*6fe0*/  I2FP.F32.S32 R97, R97 ;  /* 0x0000006100617245 */ /* 0x000fe20000201400 */
[----:B------:R-:W-:Y:S01]  /*6ff0*/  IMAD.IADD R138, R138, 0x1, -R83 ;  /* 0x000000018a8a7824 */ /* 0x000fe200078e0a53 */
[----:B------:R-:W-:Y:S01]  /*7000*/  FMNMX3.FTZ R86, R86, R143, R33, !PT ;  /* 0x0000008f56567276 */ /* 0x000fe20007810021 */
[C---:B------:R-:W-:Y:S01]  /*7010*/  FFMA.FTZ R54, -R0.reuse, R54, R87 ;  /* 0x0000003600367223 */ /* 0x040fe20000010157 */
[----:B------:R-:W-:Y:S01]  /*7020*/  FSEL R167, R59, -INF , !P3 ;  /* 0xff8000003ba77808 */ /* 0x000fe20005800000 */
[----:B------:R-:W-:Y:S01]  /*7030*/  FFMA.FTZ R82, -R0, R97, R82 ;  /* 0x0000006100527223 */ /* 0x000fe20000010152 */
[----:B------:R-:W-:-:S02]  /*7040*/  IABS R59, R138 ;  /* 0x0000008a003b7213 */ /* 0x000fc40000000000 */
[----:B------:R-:W-:Y:S02]  /*7050*/  FMNMX3.FTZ R86, R86, R25, R108, !PT ;  /* 0x0000001956567276 */ /* 0x000fe4000781006c */
[----:B------:R-:W-:Y:S02]  /*7060*/  FSEL R165, R54, -INF , !P2 ;  /* 0xff80000036a57808 */ /* 0x000fe40005000000 */
[----:B------:R-:W-:Y:S01]  /*7070*/  FSEL R159, R82, -INF , !P1 ;  /* 0xff800000529f7808 */ /* 0x000fe20004800000 */
[----:B------:R-:W-:Y:S01]  /*7080*/  IMAD.MOV.U32 R54, RZ, RZ, R59 ;  /* 0x000000ffff367224 */ /* 0x000fe200078e003b */
[-C--:B------:R-:W-:Y:S02]  /*7090*/  ISETP.GE.AND P6, PT, R69, R38.reuse, PT ;  /* 0x000000264500720c */ /* 0x080fe40003fc6270 */
[----:B------:R-:W-:Y:S02]  /*70a0*/  ISETP.GE.AND P2, PT, R5, R38, PT ;  /* 0x000000260500720c */ /* 0x000fe40003f46270 */
[----:B------:R-:W-:-:S02]  /*70b0*/  FMNMX3.FTZ R82, R86, R249, R227, !PT ;  /* 0x000000f956527276 */ /* 0x000fc400078100e3 */
[----:B------:R-:W-:Y:S02]  /*70c0*/  FSEL R179, R90, -INF , !P5 ;  /* 0xff8000005ab37808 */ /* 0x000fe40006800000 */
[----:B------:R-:W-:Y:S02]  /*70d0*/  FSEL R175, R175, -INF , !P4 ;  /* 0xff800000afaf7808 */ /* 0x000fe40006000000 */
[-C--:B------:R-:W-:Y:S02]  /*70e0*/  ISETP.GE.AND P5, PT, R137, R38.reuse, PT ;  /* 0x000000268900720c */ /* 0x080fe40003fa6270 */
[----:B------:R-:W-:Y:S02]  /*70f0*/  ISETP.GE.AND P4, PT, R133, R38, PT ;  /* 0x000000268500720c */ /* 0x000fe40003f86270 */
[----:B------:R-:W-:Y:S02]  /*7100*/  FSEL R197, R197, -INF , !P2 ;  /* 0xff800000c5c57808 */ /* 0x000fe40005000000 */
[----:B------:R-:W-:-:S02]  /*7110*/  FSEL R169, R169, -INF , !P6 ;  /* 0xff800000a9a97808 */ /* 0x000fc40007000000 */
[----:B------:R-:W-:Y:S02]  /*7120*/  FMNMX3.FTZ R82, R82, R183, R189, !PT ;  /* 0x000000b752527276 */ /* 0x000fe400078100bd */
[----:B------:R-:W-:Y:S02]  /*7130*/  I2FP.F32.S32 R54, R54 ;  /* 0x0000003600367245 */ /* 0x000fe40000201400 */
[-C--:B------:R-:W-:Y:S02]  /*7140*/  ISETP.GE.AND P3, PT, R77, R38.reuse, PT ;  /* 0x000000264d00720c */ /* 0x080fe40003f66270 */
[----:B------:R-:W-:Y:S02]  /*7150*/  ISETP.GE.AND P2, PT, R73, R38, PT ;  /* 0x000000264900720c */ /* 0x000fe40003f46270 */
[----:B------:R-:W-:Y:S02]  /*7160*/  FSEL R125, R124, -INF , !P5 ;  /* 0xff8000007c7d7808 */ /* 0x000fe40006800000 */
[----:B------:R-:W-:-:S02]  /*7170*/  FSEL R95, R120, -INF , !P4 ;  /* 0xff800000785f7808 */ /* 0x000fc40006000000 */
[----:B------:R-:W-:Y:S01]  /*7180*/  FMNMX3.FTZ R82, R82, R197, R169, !PT ;  /* 0x000000c552527276 */ /* 0x000fe200078100a9 */
[----:B------:R-:W-:Y:S01]  /*7190*/  FFMA.FTZ R29, -R0, R54, R29 ;  /* 0x00000036001d7223 */ /* 0x000fe2000001011d */
[----:B------:R-:W-:Y:S02]  /*71a0*/  FSEL R61, R61, -INF , !P3 ;  /* 0xff8000003d3d7808 */ /* 0x000fe40005800000 */
[----:B------:R-:W-:Y:S02]  /*71b0*/  FSEL R59, R57, -INF , !P2 ;  /* 0xff800000393b7808 */ /* 0x000fe40005000000 */
[----:B------:R-:W-:Y:S02]  /*71c0*/  FMNMX3.FTZ R82, R82, R125, R95, !PT ;  /* 0x0000007d52527276 */ /* 0x000fe4000781005f */
[----:B------:R-:W-:Y:S02]  /*71d0*/  ISETP.GE.AND P1, PT, R83, R38, PT ;  /* 0x000000265300720c */ /* 0x000fe40003f26270 */
[----:B------:R-:W-:-:S02]  /*71e0*/  FMNMX3.FTZ R82, R82, R61, R59, !PT ;  /* 0x0000003d52527276 */ /* 0x000fc4000781003b */
[----:B------:R-:W-:-:S04]  /*71f0*/  FSEL R57, R29, -INF , !P1 ;  /* 0xff8000001d397808 */ /* 0x000fc80004800000 */
[----:B------:R-:W-:-:S05]  /*7200*/  FMNMX.FTZ R87, R57, R82, !PT ;  /* 0x0000005239577209 */ /* 0x000fca0007810000 */
[----:B------:R-:W1:Y:S02]  /*7210*/  SHFL.BFLY PT, R82, R87, 0x2, 0x1f ;  /* 0x0c401f0057527f89 */ /* 0x000e6400000e0000 */
[----:B-1----:R-:W-:-:S05]  /*7220*/  FMNMX.FTZ R82, R87, R82, !PT ;  /* 0x0000005257527209 */ /* 0x002fca0007810000 */
[----:B------:R-:W1:Y:S01]  /*7230*/  SHFL.BFLY PT, R149, R82, 0x1, 0x1f ;  /* 0x0c201f0052957f89 */ /* 0x000e6200000e0000 */
[----:B------:R-:W-:Y:S02]  /*7240*/  FSEL R157, R157, -INF , !P0 ;  /* 0xff8000009d9d7808 */ /* 0x000fe40004000000 */
        /* <DEDUP_REMOVED lines=29> */
[----:B------:R-:W-:Y:S02]  /*7420*/  FSEL R145, R29, -INF , !P0 ;  /* 0xff8000001d917808 */ /* 0x000fe40004000000 */
[----:B------:R-:W-:Y:S01]  /*7430*/  FMNMX3.FTZ R12, R12, R165, R159, !PT ;  /* 0x000000a50c0c7276 */ /* 0x000fe2000781009f */
[----:B------:R-:W-:-:S03]  /*7440*/  FFMA.FTZ R120, R16, R55, -R54 ;  /* 0x0000003710787223 */ /* 0x000fc60000010836 */
[----:B------:R-:W-:-:S04]  /*7450*/  FMNMX3.FTZ R16, R12, R157, R145, !PT ;  /* 0x0000009d0c107276 */ /* 0x000fc80007810091 */
[----:B------:R-:W-:Y:S01]  /*7460*/  FMNMX3.FTZ R16, R16, R123, R121, !PT ;  /* 0x0000007b10107276 */ /* 0x000fe20007810079 */
[----:B------:R-:W-:-:S03]  /*7470*/  FFMA.FTZ R110, R14, R55, -R54 ;  /* 0x000000370e6e7223 */ /* 0x000fc60000010836 */
[----:B------:R-:W-:Y:S01]  /*7480*/  FMNMX3.FTZ R16, R16, R119, R117, !PT ;  /* 0x0000007710107276 */ /* 0x000fe20007810075 */
[C---:B------:R-:W-:Y:S02]  /*7490*/  IMAD.IADD R14, R4.reuse, 0x1, -R5 ;  /* 0x00000001040e7824 */ /* 0x040fe400078e0a05 */
[----:B------:R-:W-:Y:S01]  /*74a0*/  IMAD.IADD R69, R4, 0x1, -R69 ;  /* 0x0000000104457824 */ /* 0x000fe200078e0a45 */
[----:B------:R-:W-:Y:S01]  /*74b0*/  FMNMX3.FTZ R16, R16, R113, R44, !PT ;  /* 0x0000007110107276 */ /* 0x000fe2000781002c */
[C---:B------:R-:W-:Y:S02]  /*74c0*/  IMAD.IADD R137, R4.reuse, 0x1, -R137 ;  /* 0x0000000104897824 */ /* 0x040fe400078e0a89 */
[C---:B------:R-:W-:Y:S02]  /*74d0*/  IMAD.IADD R133, R4.reuse, 0x1, -R133 ;  /* 0x0000000104857824 */ /* 0x040fe400078e0a85 */
[C---:B------:R-:W-:Y:S02]  /*74e0*/  IMAD.IADD R77, R4.reuse, 0x1, -R77 ;  /* 0x00000001044d7824 */ /* 0x040fe400078e0a4d */
[----:B------:R-:W-:-:S02]  /*74f0*/  IMAD.IADD R73, R4, 0x1, -R73 ;  /* 0x0000000104497824 */ /* 0x000fc400078e0a49 */
[----:B------:R-:W-:Y:S01]  /*7500*/  IMAD.IADD R4, R4, 0x1, -R83 ;  /* 0x0000000104047824 */ /* 0x000fe200078e0a53 */
[----:B------:R-:W-:Y:S02]  /*7510*/  IABS R14, R14 ;  /* 0x0000000e000e7213 */ /* 0x000fe40000000000 */
[----:B------:R-:W-:Y:S02]  /*7520*/  FMNMX3.FTZ R16, R16, R41, R40, !PT ;  /* 0x0000002910107276 */ /* 0x000fe40007810028 */
[----:B------:R-:W-:Y:S02]  /*7530*/  IABS R69, R69 ;  /* 0x0000004500457213 */ /* 0x000fe40000000000 */
[----:B------:R-:W-:Y:S02]  /*7540*/  IABS R4, R4 ;  /* 0x0000000400047213 */ /* 0x000fe40000000000 */
[----:B------:R-:W-:Y:S02]  /*7550*/  I2FP.F32.S32 R14, R14 ;  /* 0x0000000e000e7245 */ /* 0x000fe40000201400 */
[----:B------:R-:W-:-:S02]  /*7560*/  FMNMX3.FTZ R16, R16, R52, R49, !PT ;  /* 0x0000003410107276 */ /* 0x000fc40007810031 */
[----:B------:R-:W-:Y:S02]  /*7570*/  IABS R137, R137 ;  /* 0x0000008900897213 */ /* 0x000fe40000000000 */
[----:B------:R-:W-:Y:S02]  /*7580*/  IABS R133, R133 ;  /* 0x0000008500857213 */ /* 0x000fe40000000000 */
[----:B------:R-:W-:Y:S02]  /*7590*/  I2FP.F32.S32 R69, R69 ;  /* 0x0000004500457245 */ /* 0x000fe40000201400 */
[----:B------:R-:W-:Y:S01]  /*75a0*/  I2FP.F32.S32 R4, R4 ;  /* 0x0000000400047245 */ /* 0x000fe20000201400 */
[----:B------:R-:W-:Y:S01]  /*75b0*/  FFMA.FTZ R87, -R0, R14, R47 ;  /* 0x0000000e00577223 */ /* 0x000fe2000001012f */
[----:B------:R-:W-:Y:S01]  /*75c0*/  FMNMX3.FTZ R16, R16, R48, R45, !PT ;  /* 0x0000003010107276 */ /* 0x000fe2000781002d */
[C---:B------:R-:W-:Y:S01]  /*75d0*/  FFMA.FTZ R86, -R0.reuse, R69, R42 ;  /* 0x0000004500567223 */ /* 0x040fe2000001012a */
[----:B------:R-:W-:Y:S01]  /*75e0*/  I2FP.F32.S32 R14, R137 ;  /* 0x00000089000e7245 */ /* 0x000fe20000201400 */
[----:B------:R-:W-:Y:S01]  /*75f0*/  FFMA.FTZ R31, -R0, R4, R31 ;  /* 0x00000004001f7223 */ /* 0x000fe2000001011f */
[----:B------:R-:W-:-:S02]  /*7600*/  I2FP.F32.S32 R133, R133 ;  /* 0x0000008500857245 */ /* 0x000fc40000201400 */
[----:B------:R-:W-:Y:S02]  /*7610*/  IABS R77, R77 ;  /* 0x0000004d004d7213 */ /* 0x000fe40000000000 */
[----:B------:R-:W-:Y:S02]  /*7620*/  IABS R73, R73 ;  /* 0x0000004900497213 */ /* 0x000fe40000000000 */
[----:B------:R-:W-:Y:S02]  /*7630*/  ISETP.GE.AND P0, PT, R5, R38, PT ;  /* 0x000000260500720c */ /* 0x000fe40003f06270 */
[----:B------:R-:W-:Y:S01]  /*7640*/  FMNMX3.FTZ R4, R16, R53, R50, !PT ;  /* 0x0000003510047276 */ /* 0x000fe20007810032 */
[C---:B------:R-:W-:Y:S01]  /*7650*/  FFMA.FTZ R12, -R0.reuse, R14, R43 ;  /* 0x0000000e000c7223 */ /* 0x040fe2000001012b */
[----:B------:R-:W-:Y:S01]  /*7660*/  I2FP.F32.S32 R77, R77 ;  /* 0x0000004d004d7245 */ /* 0x000fe20000201400 */
[----:B------:R-:W-:Y:S01]  /*7670*/  FFMA.FTZ R34, -R0, R133, R34 ;  /* 0x0000008500227223 */ /* 0x000fe20000010122 */
[----:B------:R-:W-:-:S02]  /*7680*/  I2FP.F32.S32 R73, R73 ;  /* 0x0000004900497245 */ /* 0x000fc40000201400 */
[----:B------:R-:W-:Y:S02]  /*7690*/  FSEL R87, R87, -INF , !P0 ;  /* 0xff80000057577808 */ /* 0x000fe40004000000 */
[----:B------:R-:W-:Y:S02]  /*76a0*/  FSEL R86, R86, -INF , !P6 ;  /* 0xff80000056567808 */ /* 0x000fe40007000000 */
[----:B------:R-:W-:Y:S01]  /*76b0*/  FMNMX3.FTZ R4, R4, R51, R46, !PT ;  /* 0x0000003304047276 */ /* 0x000fe2000781002e */
[-CC-:B------:R-:W-:Y:S01]  /*76c0*/  FFMA.FTZ R126, R64, R55.reuse, -R54.reuse ;  /* 0x00000037407e7223 */ /* 0x180fe20000010836 */
[-CC-:B------:R-:W-:Y:S01]  /*76d0*/  FFMA.FTZ R43, R85, R55.reuse, -R54.reuse ;  /* 0x00000037552b7223 */ /* 0x180fe20000010836 */
[----:B------:R-:W-:Y:S01]  /*76e0*/  FFMA.FTZ R64, R84, R55, -R54 ;  /* 0x0000003754407223 */ /* 0x000fe20000010836 */
[C---:B------:R-:W-:Y:S01]  /*76f0*/  FFMA.FTZ R35, -R0.reuse, R77, R35 ;  /* 0x0000004d00237223 */ /* 0x040fe20000010123 */
[----:B------:R-:W-:Y:S01]  /*7700*/  FFMA.FTZ R30, -R0, R73, R30 ;  /* 0x00000049001e7223 */ /* 0x000fe2000001011e */
[----:B------:R-:W-:-:S02]  /*7710*/  FSEL R85, R12, -INF , !P5 ;  /* 0xff8000000c557808 */ /* 0x000fc40006800000 */
[----:B------:R-:W-:Y:S02]  /*7720*/  FSEL R84, R34, -INF , !P4 ;  /* 0xff80000022547808 */ /* 0x000fe40006000000 */
[----:B------:R-:W-:Y:S01]  /*7730*/  FMNMX3.FTZ R4, R4, R87, R86, !PT ;  /* 0x0000005704047276 */ /* 0x000fe20007810056 */
[----:B------:R-:W-:Y:S01]  /*7740*/  FFMA.FTZ R106, R56, R55, -R54 ;  /* 0x00000037386a7223 */ /* 0x000fe20000010836 */
        /* <DEDUP_REMOVED lines=9> */
[----:B------:R-:W-:Y:S01]  /*77e0*/  IMAD.SHL.U32 R136, R136, 0x100, RZ ;  /* 0x0000010088887824 */ /* 0x000fe200078e00ff */
[----:B-1----:R-:W-:-:S05]  /*77f0*/  FMNMX.FTZ R148, R4, R5, !PT ;  /* 0x0000000504947209 */ /* 0x002fca0007810000 */
[----:B------:R-:W1:Y:S01]  /*7800*/  SHFL.BFLY PT, R5, R148, 0x1, 0x1f ;  /* 0x0c201f0094057f89 */ /* 0x000e6200000e0000 */
[----:B------:R-:W-:Y:S01]  /*7810*/  LOP3.LUT R136, R136, 0x100, RZ, 0xc0, !PT ;  /* 0x0000010088887812 */ /* 0x000fe200078ec0ff */
[-CC-:B------:R-:W-:Y:S01]  /*7820*/  FFMA.FTZ R47, R88, R55.reuse, -R54.reuse ;  /* 0x00000037582f7223 */ /* 0x180fe20000010836 */
[-CC-:B------:R-:W-:Y:S01]  /*7830*/  FFMA.FTZ R98, R65, R55.reuse, -R54.reuse ;  /* 0x0000003741627223 */ /* 0x180fe20000010836 */
[-CC-:B------:R-:W-:Y:S01]  /*7840*/  FFMA.FTZ R65, R58, R55.reuse, -R54.reuse ;  /* 0x000000373a417223 */ /* 0x180fe20000010836 */
[-CC-:B------:R-:W-:Y:S01]  /*7850*/  FFMA.FTZ R58, R70, R55.reuse, -R54.reuse ;  /* 0x00000037463a7223 */ /* 0x180fe20000010836 */
[-CC-:B------:R-:W-:Y:S01]  /*7860*/  FFMA.FTZ R78, R66, R55.reuse, -R54.reuse ;  /* 0x00000037424e7223 */ /* 0x180fe20000010836 */
[-CC-:B------:R-:W-:Y:S01]  /*7870*/  FFMA.FTZ R70, R6, R55.reuse, -R54.reuse ;  /* 0x0000003706467223 */ /* 0x180fe20000010836 */
[----:B------:R-:W-:Y:S01]  /*7880*/  FFMA.FTZ R66, R7, R55, -R54 ;  /* 0x0000003707427223 */ /* 0x000fe20000010836 */
[----:B-1----:R-:W-:Y:S02]  /*7890*/  FMNMX.FTZ R148, R148, R5, !PT ;  /* 0x0000000594947209 */ /* 0x002fe40007810000 */
[----:B------:R-:W-:-:S04]  /*78a0*/  LOP3.LUT R5, R136, 0x20, R193, 0xf8, !PT ;  /* 0x0000002088057812 */ /* 0x000fc800078ef8c1 */
[----:B------:R-:W-:Y:S01]  /*78b0*/  LOP3.LUT R5, R5, R192, RZ, 0xfc, !PT ;  /* 0x000000c005057212 */ /* 0x000fe200078efcff */
[----:B------:R-:W-:-:S04]  /*78c0*/  FMUL.FTZ R90, R55, R148 ;  /* 0x00000094375a7220 */ /* 0x000fc80000410000 */
[----:B------:R-:W-:Y:S01]  /*78d0*/  IMAD R88, R5, 0x2, R216 ;  /* 0x0000000205587824 */ /* 0x000fe200078e02d8 */
[----:B------:R-:W-:Y:S01]  /*78e0*/  FSETP.NEU.FTZ.AND P0, PT, R148, -INF , PT ;  /* 0xff8000009400780b */ /* 0x000fe20003f1d000 */
[-CC-:B------:R-:W-:Y:S01]  /*78f0*/  FFMA.FTZ R93, R63, R55.reuse, -R54.reuse ;  /* 0x000000373f5d7223 */ /* 0x180fe20000010836 */
[-CC-:B------:R-:W-:Y:S02]  /*7900*/  FFMA.FTZ R63, R67, R55.reuse, -R54.reuse ;  /* 0x00000037433f7223 */ /* 0x180fe40000010836 */
[----:B------:R-:W1:Y:S01]  /*7910*/  LDSM.16.MT88.4 R4, [R88+0x5000] ;  /* 0x005000005804783b */ /* 0x000e620000004200 */
[-CC-:B------:R-:W-:Y:S01]  /*7920*/  FFMA.FTZ R67, R92, R55.reuse, -R54.reuse ;  /* 0x000000375c437223 */ /* 0x180fe20000010836 */
[----:B------:R-:W-:Y:S01]  /*7930*/  FSEL R90, R90, RZ, P0 ;  /* 0x000000ff5a5a7208 */ /* 0x000fe20000000000 */
[-C--:B------:R-:W-:Y:S01]  /*7940*/  FFMA.FTZ R74, R74, R55.reuse, -R54 ;  /* 0x000000374a4a7223 */ /* 0x080fe20000010836 */
[----:B------:R-:W-:Y:S02]  /*7950*/  IMAD.IADD R92, R195, 0x1, R88 ;  /* 0x00000001c35c7824 */ /* 0x000fe400078e0258 */
[-CC-:B------:R-:W-:Y:S01]  /*7960*/  FFMA.FTZ R101, R68, R55.reuse, -R54.reuse ;  /* 0x0000003744657223 */ /* 0x180fe20000010836 */
[-CC-:B------:R-:W-:Y:S01]  /*7970*/  FFMA.FTZ R96, R75, R55.reuse, -R54.reuse ;  /* 0x000000374b607223 */ /* 0x180fe20000010836 */
[----:B------:R2:W-:Y:S01]  /*7980*/  MUFU.EX2 R42, R74 ;  /* 0x0000004a002a7308 */ /* 0x0005e20000000800 */
[-CC-:B------:R-:W-:Y:S01]  /*7990*/  FFMA.FTZ R75, R89, R55.reuse, -R54.reuse ;  /* 0x00000037594b7223 */ /* 0x180fe20000010836 */
[-C--:B------:R-:W-:Y:S01]  /*79a0*/  FFMA.FTZ R68, R15, R55.reuse, -R54 ;  /* 0x000000370f447223 */ /* 0x080fe20000010836 */
[-C--:B------:R-:W-:Y:S01]  /*79b0*/  FFMA.FTZ R134, R13, R55.reuse, -R90 ;  /* 0x000000370d867223 */ /* 0x080fe2000001085a */
[-CC-:B------:R-:W-:Y:S01]  /*79c0*/  FFMA.FTZ R89, R143, R55.reuse, -R54.reuse ;  /* 0x000000378f597223 */ /* 0x180fe20000010836 */
[----:B------:R-:W3:Y:S01]  /*79d0*/  LDSM.16.MT88.4 R12, [R92+0x5000] ;  /* 0x005000005c0c783b */ /* 0x000ee20000004200 */
[-CC-:B------:R-:W-:Y:S01]  /*79e0*/  FFMA.FTZ R139, R127, R55.reuse, -R54.reuse ;  /* 0x000000377f8b7223 */ /* 0x180fe20000010836 */
[-CC-:B------:R-:W-:Y:S01]  /*79f0*/  FFMA.FTZ R130, R140, R55.reuse, -R54.reuse ;  /* 0x000000378c827223 */ /* 0x180fe20000010836 */
[-C--:B------:R-:W-:Y:S01]  /*7a00*/  FFMA.FTZ R135, R105, R55.reuse, -R54 ;  /* 0x0000003769877223 */ /* 0x080fe20000010836 */
[-CC-:B------:R-:W-:Y:S01]  /*7a10*/  FFMA.FTZ R143, R10, R55.reuse, -R90.reuse ;  /* 0x000000370a8f7223 */ /* 0x180fe2000001085a */
[-C--:B------:R-:W-:Y:S01]  /*7a20*/  FFMA.FTZ R136, R23, R55.reuse, -R90 ;  /* 0x0000003717887223 */ /* 0x080fe2000001085a */
[-C--:B--2---:R-:W-:Y:S01]  /*7a30*/  FFMA.FTZ R74, R141, R55.reuse, -R54 ;  /* 0x000000378d4a7223 */ /* 0x084fe20000010836 */
[-C--:B------:R-:W-:Y:S01]  /*7a40*/  FFMA.FTZ R141, R8, R55.reuse, -R90 ;  /* 0x00000037088d7223 */ /* 0x080fe2000001085a */
[----:B------:R-:W-:Y:S01]  /*7a50*/  MUFU.EX2 R139, R139 ;  /* 0x0000008b008b7308 */ /* 0x000fe20000000800 */
[-CC-:B------:R-:W-:Y:S01]  /*7a60*/  FFMA.FTZ R97, R79, R55.reuse, -R54.reuse ;  /* 0x000000374f617223 */ /* 0x180fe20000010836 */
[-CC-:B------:R-:W-:Y:S01]  /*7a70*/  FFMA.FTZ R79, R76, R55.reuse, -R54.reuse ;  /* 0x000000374c4f7223 */ /* 0x180fe20000010836 */
[-CC-:B------:R-:W-:Y:S01]  /*7a80*/  FFMA.FTZ R76, R91, R55.reuse, -R54.reuse ;  /* 0x000000375b4c7223 */ /* 0x180fe20000010836 */
[----:B------:R-:W-:-:S04]  /*7a90*/  FFMA.FTZ R100, R32, R55, -R54 ;  /* 0x0000003720647223 */ /* 0x000fc80000010836 */
[----:B------:R-:W2:Y:S01]  /*7aa0*/  MUFU.EX2 R130, R130 ;  /* 0x0000008200827308 */ /* 0x000ea20000000800 */
[-CC-:B------:R-:W-:Y:S02]  /*7ab0*/  FFMA.FTZ R91, R33, R55.reuse, -R54.reuse ;  /* 0x00000037215b7223 */ /* 0x180fe40000010836 */
[----:B------:R-:W4:Y:S05]  /*7ac0*/  LDSM.16.MT88.4 R32, [R88+0x5400] ;  /* 0x005400005820783b */ /* 0x000f2a0000004200 */
[----:B------:R-:W-:Y:S08]  /*7ad0*/  MUFU.EX2 R135, R135 ;  /* 0x0000008700877308 */ /* 0x000ff00000000800 */
[----:B------:R-:W5:Y:S08]  /*7ae0*/  MUFU.EX2 R126, R126 ;  /* 0x0000007e007e7308 */ /* 0x000f700000000800 */
[----:B------:R-:W-:Y:S08]  /*7af0*/  MUFU.EX2 R143, R143 ;  /* 0x0000008f008f7308 */ /* 0x000ff00000000800 */
[----:B------:R-:W1:Y:S08]  /*7b00*/  MUFU.EX2 R136, R136 ;  /* 0x0000008800887308 */ /* 0x000e700000000800 */
[----:B------:R-:W-:Y:S08]  /*7b10*/  MUFU.EX2 R141, R141 ;  /* 0x0000008d008d7308 */ /* 0x000ff00000000800 */
[----:B------:R-:W3:Y:S01]  /*7b20*/  MUFU.EX2 R134, R134 ;  /* 0x0000008600867308 */ /* 0x000ee20000000800 */
[-CC-:B------:R-:W-:Y:S01]  /*7b30*/  FFMA.FTZ R109, R128, R55.reuse, -R54.reuse ;  /* 0x00000037806d7223 */ /* 0x180fe20000010836 */
[-C--:B------:R-:W-:Y:S01]  /*7b40*/  FFMA.FTZ R99, R18, R55.reuse, -R54 ;  /* 0x0000003712637223 */ /* 0x080fe20000010836 */
[-CC-:B------:R-:W-:Y:S01]  /*7b50*/  FFMA.FTZ R128, R19, R55.reuse, -R90.reuse ;  /* 0x0000003713807223 */ /* 0x180fe2000001085a */
[-C--:B------:R-:W-:Y:S01]  /*7b60*/  FFMA.FTZ R133, R17, R55.reuse, -R90 ;  /* 0x0000003711857223 */ /* 0x080fe2000001085a */
[-CC-:B------:R-:W-:Y:S01]  /*7b70*/  FFMA.FTZ R127, R24, R55.reuse, -R54.reuse ;  /* 0x00000037187f7223 */ /* 0x180fe20000010836 */
[----:B------:R-:W4:Y:S01]  /*7b80*/  LDSM.16.MT88.4 R16, [R92+0x5400] ;  /* 0x005400005c10783b */ /* 0x000f220000004200 */
[-CC-:B------:R-:W-:Y:S01]  /*7b90*/  FFMA.FTZ R115, R132, R55.reuse, -R54.reuse ;  /* 0x0000003784737223 */ /* 0x180fe20000010836 */
[-C--:B------:R-:W-:Y:S01]  /*7ba0*/  FFMA.FTZ R114, R112, R55.reuse, -R54 ;  /* 0x0000003770727223 */ /* 0x080fe20000010836 */
[-CC-:B------:R-:W-:Y:S01]  /*7bb0*/  FFMA.FTZ R137, R21, R55.reuse, -R90.reuse ;  /* 0x0000003715897223 */ /* 0x180fe2000001085a */
[-C--:B------:R-:W-:Y:S01]  /*7bc0*/  FFMA.FTZ R124, R9, R55.reuse, -R90 ;  /* 0x00000037097c7223 */ /* 0x080fe2000001085a */
[-CC-:B------:R-:W-:Y:S01]  /*7bd0*/  FFMA.FTZ R111, R22, R55.reuse, -R54.reuse ;  /* 0x00000037166f7223 */ /* 0x180fe20000010836 */
[----:B------:R-:W-:Y:S01]  /*7be0*/  FFMA.FTZ R105, R20, R55, -R54 ;  /* 0x0000003714697223 */ /* 0x000fe20000010836 */
[----:B--2---:R-:W-:-:S02]  /*7bf0*/  F2FP.F16.F32.PACK_AB R20, R130, R139 ;  /* 0x0000008b8214723e */ /* 0x004fc400000000ff */
[----:B-----5:R-:W-:Y:S02]  /*7c00*/  F2FP.F16.F32.PACK_AB R22, R126, R135 ;  /* 0x000000877e16723e */ /* 0x020fe400000000ff */
[----:B-1----:R-:W-:Y:S02]  /*7c10*/  F2FP.F16.F32.PACK_AB R21, R136, R143 ;  /* 0x0000008f8815723e */ /* 0x002fe400000000ff */
[----:B---3--:R-:W-:Y:S01]  /*7c20*/  F2FP.F16.F32.PACK_AB R23, R134, R141 ;  /* 0x0000008d8617723e */ /* 0x008fe200000000ff */
[----:B------:R-:W-:Y:S01]  /*7c30*/  MUFU.EX2 R127, R127 ;  /* 0x0000007f007f7308 */ /* 0x000fe20000000800 */
[-CC-:B------:R-:W-:Y:S01]  /*7c40*/  FFMA.FTZ R107, R72, R55.reuse, -R54.reuse ;  /* 0x00000037486b7223 */ /* 0x180fe20000010836 */
[----:B------:R-:W-:-:S06]  /*7c50*/  FFMA.FTZ R72, R11, R55, -R54 ;  /* 0x000000370b487223 */ /* 0x000fcc0000010836 */
[----:B------:R-:W1:Y:S01]  /*7c60*/  MUFU.EX2 R120, R120 ;  /* 0x0000007800787308 */ /* 0x000e620000000800 */
[C---:B------:R-:W-:Y:S07]  /*7c70*/  HMMA.16816.F32 R8, R20.reuse, R4, RZ ;  /* 0x000000041408723c */ /* 0x040fee00000018ff */
[----:B------:R-:W-:Y:S01]  /*7c80*/  MUFU.EX2 R115, R115 ;  /* 0x0000007300737308 */ /* 0x000fe20000000800 */
[----:B------:R-:W-:Y:S07]  /*7c90*/  HMMA.16816.F32 R4, R20, R6, RZ ;  /* 0x000000061404723c */ /* 0x000fee00000018ff */
[----:B------:R-:W-:Y:S01]  /*7ca0*/  MUFU.EX2 R114, R114 ;  /* 0x0000007200727308 */ /* 0x000fe20000000800 */
[----:B------:R-:W-:-:S07]  /*7cb0*/  FFMA.FTZ R69, R131, R55, -R54 ;  /* 0x0000003783457223 */ /* 0x000fce0000010836 */
[----:B------:R-:W-:Y:S08]  /*7cc0*/  MUFU.EX2 R137, R137 ;  /* 0x0000008900897308 */ /* 0x000ff00000000800 */
[----:B------:R-:W2:Y:S08]  /*7cd0*/  MUFU.EX2 R128, R128 ;  /* 0x0000008000807308 */ /* 0x000eb00000000800 */
[----:B------:R-:W-:Y:S08]  /*7ce0*/  MUFU.EX2 R124, R124 ;  /* 0x0000007c007c7308 */ /* 0x000ff00000000800 */
[----:B------:R-:W3:Y:S01]  /*7cf0*/  MUFU.EX2 R133, R133 ;  /* 0x0000008500857308 */ /* 0x000ee20000000800 */
[-C--:B------:R-:W-:Y:S01]  /*7d00*/  FFMA.FTZ R131, R28, R55.reuse, -R90 ;  /* 0x000000371c837223 */ /* 0x080fe2000001085a */
[-CC-:B------:R-:W-:Y:S01]  /*7d10*/  FFMA.FTZ R112, R60, R55.reuse, -R54.reuse ;  /* 0x000000373c707223 */ /* 0x180fe20000010836 */
[----:B------:R-:W5:Y:S01]  /*7d20*/  LDSM.16.MT88.4 R28, [R88+0x5800] ;  /* 0x00580000581c783b */ /* 0x000f620000004200 */
[-CC-:B------:R-:W-:Y:S01]  /*7d30*/  FFMA.FTZ R60, R26, R55.reuse, -R54.reuse ;  /* 0x000000371a3c7223 */ /* 0x180fe20000010836 */
[-CC-:B------:R-:W-:Y:S01]  /*7d40*/  FFMA.FTZ R73, R27, R55.reuse, -R54.reuse ;  /* 0x000000371b497223 */ /* 0x180fe20000010836 */
[----:B------:R-:W-:-:S02]  /*7d50*/  FFMA.FTZ R94, R25, R55, -R54 ;  /* 0x00000037195e7223 */ /* 0x000fc40000010836 */
[----:B------:R-:W-:Y:S01]  /*7d60*/  HMMA.16816.F32 R24, R20, R12, RZ ;  /* 0x0000000c1418723c */ /* 0x000fe200000018ff */
[----:B-1----:R-:W-:Y:S02]  /*7d70*/  F2FP.F16.F32.PACK_AB R12, R120, R127 ;  /* 0x0000007f780c723e */ /* 0x002fe400000000ff */
[----:B--2---:R-:W-:-:S05]  /*7d80*/  F2FP.F16.F32.PACK_AB R13, R128, R137 ;  /* 0x00000089800d723e */ /* 0x004fca00000000ff */
[----:B------:R-:W-:Y:S01]  /*7d90*/  HMMA.16816.F32 R20, R20, R14, RZ ;  /* 0x0000000e1414723c */ /* 0x000fe200000018ff */
[----:B------:R-:W-:Y:S02]  /*7da0*/  F2FP.F16.F32.PACK_AB R14, R114, R115 ;  /* 0x00000073720e723e */ /* 0x000fe400000000ff */
[----:B---3--:R-:W-:Y:S01]  /*7db0*/  F2FP.F16.F32.PACK_AB R15, R133, R124 ;  /* 0x0000007c850f723e */ /* 0x008fe200000000ff */
[-CC-:B------:R-:W-:Y:S01]  /*7dc0*/  FFMA.FTZ R116, R116, R55.reuse, -R90.reuse ;  /* 0x0000003774747223 */ /* 0x180fe2000001085a */
[-CC-:B------:R-:W-:Y:S01]  /*7dd0*/  FFMA.FTZ R122, R251, R55.reuse, -R90.reuse ;  /* 0x00000037fb7a7223 */ /* 0x180fe2000001085a */
[----:B------:R-:W-:Y:S01]  /*7de0*/  FFMA.FTZ R129, R129, R55, -R90 ;  /* 0x0000003781817223 */ /* 0x000fe2000001085a */
[----:B------:R-:W-:Y:S03]  /*7df0*/  MUFU.EX2 R112, R112 ;  /* 0x0000007000707308 */ /* 0x000fe60000000800 */
[C---:B----4-:R-:W-:Y:S05]  /*7e00*/  HMMA.16816.F32 R8, R12.reuse, R32, R8 ;  /* 0x000000200c08723c */ /* 0x050fea0000001808 */
[----:B------:R-:W1:Y:S03]  /*7e10*/  MUFU.EX2 R111, R111 ;  /* 0x0000006f006f7308 */ /* 0x000e660000000800 */
[C---:B------:R-:W-:Y:S01]  /*7e20*/  HMMA.16816.F32 R4, R12.reuse, R34, R4 ;  /* 0x000000220c04723c */ /* 0x040fe20000001804 */
[----:B------:R-:W2:Y:S04]  /*7e30*/  LDSM.16.MT88.4 R32, [R92+0x5800] ;  /* 0x005800005c20783b */ /* 0x000ea80000004200 */
        /* <DEDUP_REMOVED lines=8> */
[----:B------:R-:W2:Y:S01]  /*7ec0*/  LDSM.16.MT88.4 R16, [R88+0x5c00] ;  /* 0x005c00005810783b */ /* 0x000ea20000004200 */
[----:B-1----:R-:W-:-:S02]  /*7ed0*/  F2FP.F16.F32.PACK_AB R12, R111, R112 ;  /* 0x000000706f0c723e */ /* 0x002fc400000000ff */
[----:B---3--:R-:W-:Y:S02]  /*7ee0*/  F2FP.F16.F32.PACK_AB R14, R109, R110 ;  /* 0x0000006e6d0e723e */ /* 0x008fe400000000ff */
[----:B----4-:R-:W-:Y:S02]  /*7ef0*/  F2FP.F16.F32.PACK_AB R13, R116, R131 ;  /* 0x00000083740d723e */ /* 0x010fe400000000ff */
[----:B-----5:R-:W-:Y:S01]  /*7f00*/  F2FP.F16.F32.PACK_AB R15, R129, R122 ;  /* 0x0000007a810f723e */ /* 0x020fe200000000ff */
        /* <DEDUP_REMOVED lines=17> */
[----:B------:R-:W2:Y:S01]  /*8020*/  LDSM.16.MT88.4 R32, [R88+0x6000] ;  /* 0x006000005820783b */ /* 0x000ea20000004200 */
[----:B-1----:R-:W-:-:S02]  /*8030*/  F2FP.F16.F32.PACK_AB R12, R106, R107 ;  /* 0x0000006b6a0c723e */ /* 0x002fc400000000ff */
[----:B----4-:R-:W-:Y:S02]  /*8040*/  F2FP.F16.F32.PACK_AB R14, R104, R105 ;  /* 0x00000069680e723e */ /* 0x010fe400000000ff */
[----:B-----5:R-:W-:Y:S02]  /*8050*/  F2FP.F16.F32.PACK_AB R13, R132, R153 ;  /* 0x00000099840d723e */ /* 0x020fe400000000ff */
[----:B---3--:R-:W-:Y:S01]  /*8060*/  F2FP.F16.F32.PACK_AB R15, R147, R138 ;  /* 0x0000008a930f723e */ /* 0x008fe200000000ff */
[-C--:B------:R-:W-:Y:S01]  /*8070*/  FFMA.FTZ R102, R118, R55.reuse, -R54 ;  /* 0x0000003776667223 */ /* 0x080fe20000010836 */
[-CC-:B------:R-:W-:Y:S01]  /*8080*/  FFMA.FTZ R163, R163, R55.reuse, -R90.reuse ;  /* 0x00000037a3a37223 */ /* 0x180fe2000001085a */
[-CC-:B------:R-:W-:Y:S01]  /*8090*/  FFMA.FTZ R140, R217, R55.reuse, -R90.reuse ;  /* 0x00000037d98c7223 */ /* 0x180fe2000001085a */
[-CC-:B------:R-:W-:Y:S01]  /*80a0*/  FFMA.FTZ R142, R211, R55.reuse, -R90.reuse ;  /* 0x00000037d38e7223 */ /* 0x180fe2000001085a */
[-CC-:B------:R-:W-:Y:S02]  /*80b0*/  FFMA.FTZ R161, R161, R55.reuse, -R90.reuse ;  /* 0x00000037a1a17223 */ /* 0x180fe4000001085a */
[C---:B------:R-:W-:Y:S08]  /*80c0*/  HMMA.16816.F32 R8, R12.reuse, R16, R8 ;  /* 0x000000100c08723c */ /* 0x040ff00000001808 */
[C---:B------:R-:W-:Y:S01]  /*80d0*/  HMMA.16816.F32 R4, R12.reuse, R18, R4 ;  /* 0x000000120c04723c */ /* 0x040fe20000001804 */
[----:B------:R-:W1:Y:S01]  /*80e0*/  LDSM.16.MT88.4 R16, [R92+0x6000] ;  /* 0x006000005c10783b */ /* 0x000e620000004200 */
        /* <DEDUP_REMOVED lines=10> */
[----:B------:R-:W1:Y:S01]  /*8190*/  LDSM.16.MT88.4 R28, [R88+0x6400] ;  /* 0x00640000581c783b */ /* 0x000e620000004200 */
[----:B---3--:R-:W-:Y:S01]  /*81a0*/  F2FP.F16.F32.PACK_AB R12, R101, R102 ;  /* 0x00000066650c723e */ /* 0x008fe200000000ff */
[----:B------:R-:W-:Y:S01]  /*81b0*/  FFMA.FTZ R144, R171, R55, -R90 ;  /* 0x00000037ab907223 */ /* 0x000fe2000001085a */
[----:B----4-:R-:W-:-:S02]  /*81c0*/  F2FP.F16.F32.PACK_AB R14, R99, R100 ;  /* 0x00000064630e723e */ /* 0x010fc400000000ff */
[----:B-----5:R-:W-:Y:S02]  /*81d0*/  F2FP.F16.F32.PACK_AB R13, R140, R163 ;  /* 0x000000a38c0d723e */ /* 0x020fe400000000ff */
[----:B--2---:R-:W-:Y:S01]  /*81e0*/  F2FP.F16.F32.PACK_AB R15, R161, R142 ;  /* 0x0000008ea10f723e */ /* 0x004fe200000000ff */
[-CC-:B------:R-:W-:Y:S01]  /*81f0*/  FFMA.FTZ R173, R173, R55.reuse, -R90.reuse ;  /* 0x00000037adad7223 */ /* 0x180fe2000001085a */
[-CC-:B------:R-:W-:Y:S01]  /*8200*/  FFMA.FTZ R146, R155, R55.reuse, -R90.reuse ;  /* 0x000000379b927223 */ /* 0x180fe2000001085a */
[-C--:B------:R-:W-:Y:S01]  /*8210*/  FFMA.FTZ R171, R209, R55.reuse, -R90 ;  /* 0x00000037d1ab7223 */ /* 0x080fe2000001085a */
[----:B------:R-:W-:Y:S03]  /*8220*/  MUFU.EX2 R98, R98 ;  /* 0x0000006200627308 */ /* 0x000fe60000000800 */
[C---:B------:R-:W-:Y:S05]  /*8230*/  HMMA.16816.F32 R8, R12.reuse, R32, R8 ;  /* 0x000000200c08723c */ /* 0x040fea0000001808 */
[----:B------:R-:W2:Y:S03]  /*8240*/  MUFU.EX2 R97, R97 ;  /* 0x0000006100617308 */ /* 0x000ea60000000800 */
[C---:B------:R-:W-:Y:S01]  /*8250*/  HMMA.16816.F32 R4, R12.reuse, R34, R4 ;  /* 0x000000220c04723c */ /* 0x040fe20000001804 */
[----:B------:R-:W3:Y:S04]  /*8260*/  LDSM.16.MT88.4 R32, [R92+0x6400] ;  /* 0x006400005c20783b */ /* 0x000ee80000004200 */
[----:B------:R-:W-:Y:S08]  /*8270*/  MUFU.EX2 R96, R96 ;  /* 0x0000006000607308 */ /* 0x000ff00000000800 */
[----:B------:R-:W4:Y:S08]  /*8280*/  MUFU.EX2 R93, R93 ;  /* 0x0000005d005d7308 */ /* 0x000f300000000800 */
[----:B------:R-:W-:Y:S08]  /*8290*/  MUFU.EX2 R173, R173 ;  /* 0x000000ad00ad7308 */ /* 0x000ff00000000800 */
[----:B------:R-:W5:Y:S08]  /*82a0*/  MUFU.EX2 R144, R144 ;  /* 0x0000009000907308 */ /* 0x000f700000000800 */
[----:B------:R-:W-:Y:S08]  /*82b0*/  MUFU.EX2 R146, R146 ;  /* 0x0000009200927308 */ /* 0x000ff00000000800 */
[----:B------:R-:W3:Y:S01]  /*82c0*/  MUFU.EX2 R171, R171 ;  /* 0x000000ab00ab7308 */ /* 0x000ee20000000800 */
[C---:B-1----:R-:W-:Y:S08]  /*82d0*/  HMMA.16816.F32 R24, R12.reuse, R16, R24 ;  /* 0x000000100c18723c */ /* 0x042ff00000001818 */
[----:B------:R-:W-:Y:S01]  /*82e0*/  HMMA.16816.F32 R20, R12, R18, R20 ;  /* 0x000000120c14723c */ /* 0x000fe20000001814 */
[----:B------:R-:W1:Y:S01]  /*82f0*/  LDSM.16.MT88.4 R16, [R88+0x6800] ;  /* 0x006800005810783b */ /* 0x000e620000004200 */
[----:B--2---:R-:W-:Y:S01]  /*8300*/  F2FP.F16.F32.PACK_AB R12, R97, R98 ;  /* 0x00000062610c723e */ /* 0x004fe200000000ff */
[----:B------:R-:W-:Y:S01]  /*8310*/  FFMA.FTZ R155, R183, R55, -R54 ;  /* 0x00000037b79b7223 */ /* 0x000fe20000010836 */
[----:B----4-:R-:W-:-:S02]  /*8320*/  F2FP.F16.F32.PACK_AB R14, R93, R96 ;  /* 0x000000605d0e723e */ /* 0x010fc400000000ff */
[----:B-----5:R-:W-:Y:S02]  /*8330*/  F2FP.F16.F32.PACK_AB R13, R144, R173 ;  /* 0x000000ad900d723e */ /* 0x020fe400000000ff */
[----:B---3--:R-:W-:Y:S01]  /*8340*/  F2FP.F16.F32.PACK_AB R15, R171, R146 ;  /* 0x00000092ab0f723e */ /* 0x008fe200000000ff */
[-CC-:B------:R-:W-:Y:S01]  /*8350*/  FFMA.FTZ R183, R207, R55.reuse, -R90.reuse ;  /* 0x00000037cfb77223 */ /* 0x180fe2000001085a */
[-CC-:B------:R-:W-:Y:S01]  /*8360*/  FFMA.FTZ R154, R205, R55.reuse, -R90.reuse ;  /* 0x00000037cd9a7223 */ /* 0x180fe2000001085a */
[-CC-:B------:R-:W-:Y:S01]  /*8370*/  FFMA.FTZ R156, R203, R55.reuse, -R90.reuse ;  /* 0x00000037cb9c7223 */ /* 0x180fe2000001085a */
[----:B------:R-:W-:Y:S01]  /*8380*/  FFMA.FTZ R185, R185, R55, -R90 ;  /* 0x00000037b9b97223 */ /* 0x000fe2000001085a */
[----:B------:R-:W-:Y:S02]  /*8390*/  MUFU.EX2 R65, R65 ;  /* 0x0000004100417308 */ /* 0x000fe40000000800 */
[C---:B------:R-:W-:Y:S06]  /*83a0*/  HMMA.16816.F32 R8, R12.reuse, R28, R8 ;  /* 0x0000001c0c08723c */ /* 0x040fec0000001808 */
[----:B------:R-:W2:Y:S02]  /*83b0*/  MUFU.EX2 R60, R60 ;  /* 0x0000003c003c7308 */ /* 0x000ea40000000800 */
[C---:B------:R-:W-:Y:S01]  /*83c0*/  HMMA.16816.F32 R4, R12.reuse, R30, R4 ;  /* 0x0000001e0c04723c */ /* 0x040fe20000001804 */
[----:B------:R-:W3:Y:S05]  /*83d0*/  LDSM.16.MT88.4 R28, [R92+0x6800] ;  /* 0x006800005c1c783b */ /* 0x000eea0000004200 */
        /* <DEDUP_REMOVED lines=13> */
[-C--:B------:R-:W-:Y:S01]  /*84b0*/  FFMA.FTZ R152, R189, R55.reuse, -R54 ;  /* 0x00000037bd987223 */ /* 0x080fe20000010836 */
[-CC-:B------:R-:W-:Y:S01]  /*84c0*/  FFMA.FTZ R189, R201, R55.reuse, -R90.reuse ;  /* 0x00000037c9bd7223 */ /* 0x180fe2000001085a */
[-CC-:B------:R-:W-:Y:S01]  /*84d0*/  FFMA.FTZ R158, R199, R55.reuse, -R90.reuse ;  /* 0x00000037c79e7223 */ /* 0x180fe2000001085a */
[-CC-:B------:R-:W-:Y:S01]  /*84e0*/  FFMA.FTZ R191, R191, R55.reuse, -R90.reuse ;  /* 0x00000037bfbf7223 */ /* 0x180fe2000001085a */
[----:B------:R-:W-:Y:S02]  /*84f0*/  FFMA.FTZ R160, R181, R55, -R90 ;  /* 0x00000037b5a07223 */ /* 0x000fe4000001085a */
[C---:B------:R-:W-:Y:S08]  /*8500*/  HMMA.16816.F32 R8, R12.reuse, R16, R8 ;  /* 0x000000100c08723c */ /* 0x040ff00000001808 */
[C---:B------:R-:W-:Y:S01]  /*8510*/  HMMA.16816.F32 R4, R12.reuse, R18, R4 ;  /* 0x000000120c04723c */ /* 0x040fe20000001804 */
[----:B------:R-:W1:Y:S01]  /*8520*/  LDSM.16.MT88.4 R16, [R92+0x6c00] ;  /* 0x006c00005c10783b */ /* 0x000e620000004200 */
[----:B------:R-:W-:Y:S08]  /*8530*/  MUFU.EX2 R56, R56 ;  /* 0x0000003800387308 */ /* 0x000ff00000000800 */
[----:B------:R-:W2:Y:S08]  /*8540*/  MUFU.EX2 R67, R67 ;  /* 0x0000004300437308 */ /* 0x000eb00000000800 */
[----:B------:R-:W4:Y:S08]  /*8550*/  MUFU.EX2 R47, R47 ;  /* 0x0000002f002f7308 */ /* 0x000f300000000800 */
[----:B------:R-:W-:Y:S08]  /*8560*/  MUFU.EX2 R189, R189 ;  /* 0x000000bd00bd7308 */ /* 0x000ff00000000800 */
[----:B------:R-:W5:Y:S08]  /*8570*/  MUFU.EX2 R158, R158 ;  /* 0x0000009e009e7308 */ /* 0x000f700000000800 */
[----:B------:R-:W-:Y:S08]  /*8580*/  MUFU.EX2 R191, R191 ;  /* 0x000000bf00bf7308 */ /* 0x000ff00000000800 */
[----:B------:R-:W1:Y:S01]  /*8590*/  MUFU.EX2 R160, R160 ;  /* 0x000000a000a07308 */ /* 0x000e620000000800 */
[C---:B---3--:R-:W-:Y:S08]  /*85a0*/  HMMA.16816.F32 R24, R12.reuse, R28, R24 ;  /* 0x0000001c0c18723c */ /* 0x048ff00000001818 */
        /* <DEDUP_REMOVED lines=10> */
[----:B------:R-:W-:Y:S01]  /*8650*/  FFMA.FTZ R175, R175, R55, -R90 ;  /* 0x00000037afaf7223 */ /* 0x000fe2000001085a */
[----:B------:R-:W-:Y:S01]  /*8660*/  MUFU.EX2 R62, R62 ;  /* 0x0000003e003e7308 */ /* 0x000fe20000000800 */
[C---:B------:R-:W-:Y:S07]  /*8670*/  HMMA.16816.F32 R8, R12.reuse, R32, R8 ;  /* 0x000000200c08723c */ /* 0x040fee0000001808 */
[----:B------:R-:W1:Y:S01]  /*8680*/  MUFU.EX2 R43, R43 ;  /* 0x0000002b002b7308 */ /* 0x000e620000000800 */
[C---:B------:R-:W-:Y:S01]  /*8690*/  HMMA.16816.F32 R4, R12.reuse, R34, R4 ;  /* 0x000000220c04723c */ /* 0x040fe20000001804 */
[----:B------:R-:W2:Y:S06]  /*86a0*/  LDSM.16.MT88.4 R32, [R92+0x7000] ;  /* 0x007000005c20783b */ /* 0x000eac0000004200 */
[----:B------:R-:W-:Y:S08]  /*86b0*/  MUFU.EX2 R64, R64 ;  /* 0x0000004000407308 */ /* 0x000ff00000000800 */
[----:B------:R-:W4:Y:S08]  /*86c0*/  MUFU.EX2 R81, R81 ;  /* 0x0000005100517308 */ /* 0x000f300000000800 */
[----:B------:R-:W-:Y:S08]  /*86d0*/  MUFU.EX2 R187, R187 ;  /* 0x000000bb00bb7308 */ /* 0x000ff00000000800 */
[----:B------:R-:W5:Y:S08]  /*86e0*/  MUFU.EX2 R164, R164 ;  /* 0x000000a400a47308 */ /* 0x000f700000000800 */
[----:B------:R-:W-:Y:S08]  /*86f0*/  MUFU.EX2 R166, R166 ;  /* 0x000000a600a67308 */ /* 0x000ff00000000800 */
[----:B------:R-:W3:Y:S01]  /*8700*/  MUFU.EX2 R175, R175 ;  /* 0x000000af00af7308 */ /* 0x000ee20000000800 */
[C---:B------:R-:W-:Y:S08]  /*8710*/  HMMA.16816.F32 R24, R12.reuse, R16, R24 ;  /* 0x000000100c18723c */ /* 0x040ff00000001818 */
        /* <DEDUP_REMOVED lines=15> */
[----:B------:R-:W3:Y:S06]  /*8810*/  LDSM.16.MT88.4 R28, [R92+0x7400] ;  /* 0x007400005c1c783b */ /* 0x000eec0000004200 */
[----:B------:R-:W-:Y:S08]  /*8820*/  MUFU.EX2 R77, R77 ;  /* 0x0000004d004d7308 */ /* 0x000ff00000000800 */
[----:B------:R-:W-:Y:S08]  /*8830*/  MUFU.EX2 R76, R76 ;  /* 0x0000004c004c7308 */ /* 0x000ff00000000800 */
[----:B------:R-:W-:Y:S08]  /*8840*/  MUFU.EX2 R168, R168 ;  /* 0x000000a800a87308 */ /* 0x000ff00000000800 */
[----:B------:R-:W4:Y:S08]  /*8850*/  MUFU.EX2 R165, R165 ;  /* 0x000000a500a57308 */ /* 0x000f300000000800 */
[----:B------:R-:W-:Y:S08]  /*8860*/  MUFU.EX2 R159, R159 ;  /* 0x0000009f009f7308 */ /* 0x000ff00000000800 */
[----:B------:R-:W5:Y:S01]  /*8870*/  MUFU.EX2 R170, R170 ;  /* 0x000000aa00aa7308 */ /* 0x000f620000000800 */
[----:B--2---:R-:W-:Y:S01]  /*8880*/  HMMA.16816.F32 R24, R16, R32, R24 ;  /* 0x000000201018723c */ /* 0x004fe20000001818 */
[----:B-1----:R-:W-:Y:S01]  /*8890*/  F2FP.F16.F32.PACK_AB R32, R78, R79 ;  /* 0x0000004f4e20723e */ /* 0x002fe200000000ff */
[----:B------:R-:W-:Y:S01]  /*88a0*/  FADD.FTZ R130, R139, R130 ;  /* 0x000000828b827221 */ /* 0x000fe20000010000 */
[----:B----4-:R-:W-:-:S05]  /*88b0*/  F2FP.F16.F32.PACK_AB R33, R165, R168 ;  /* 0x000000a8a521723e */ /* 0x010fca00000000ff */
[----:B------:R-:W-:Y:S01]  /*88c0*/  HMMA.16816.F32 R20, R16, R34, R20 ;  /* 0x000000221014723c */ /* 0x000fe20000001814 */
[----:B------:R-:W1:Y:S01]  /*88d0*/  LDSM.16.MT88.4 R16, [R88+0x7800] ;  /* 0x007800005810783b */ /* 0x000e620000004200 */
[----:B------:R-:W-:Y:S01]  /*88e0*/  F2FP.F16.F32.PACK_AB R34, R76, R77 ;  /* 0x0000004d4c22723e */ /* 0x000fe200000000ff */
[----:B------:R-:W-:Y:S01]  /*88f0*/  FADD.FTZ R135, R135, R130 ;  /* 0x0000008287877221 */ /* 0x000fe20000010000 */
[----:B-----5:R-:W-:Y:S01]  /*8900*/  F2FP.F16.F32.PACK_AB R35, R170, R159 ;  /* 0x0000009faa23723e */ /* 0x020fe200000000ff */
[----:B------:R-:W-:Y:S01]  /*8910*/  FADD.FTZ R136, R143, R136 ;  /* 0x000000888f887221 */ /* 0x000fe20000010000 */
[-CC-:B------:R-:W-:Y:S01]  /*8920*/  FFMA.FTZ R145, R145, R55.reuse, -R90.reuse ;  /* 0x0000003791917223 */ /* 0x180fe2000001085a */
[-CC-:B------:R-:W-:Y:S01]  /*8930*/  FFMA.FTZ R172, R123, R55.reuse, -R90.reuse ;  /* 0x000000377bac7223 */ /* 0x180fe2000001085a */
[----:B------:R-:W-:-:S03]  /*8940*/  FFMA.FTZ R121, R121, R55, -R90 ;  /* 0x0000003779797223 */ /* 0x000fc6000001085a */
[----:B------:R-:W-:Y:S01]  /*8950*/  HMMA.16816.F32 R8, R32, R12, R8 ;  /* 0x0000000c2008723c */ /* 0x000fe20000001808 */
[----:B------:R-:W-:Y:S01]  /*8960*/  FADD.FTZ R12, R126, R135 ;  /* 0x000000877e0c7221 */ /* 0x000fe20000010000 */
[----:B------:R-:W-:Y:S01]  /*8970*/  FFMA.FTZ R126, R119, R55, -R90 ;  /* 0x00000037777e7223 */ /* 0x000fe2000001085a */
[----:B------:R-:W-:Y:S01]  /*8980*/  FADD.FTZ R141, R141, R136 ;  /* 0x000000888d8d7221 */ /* 0x000fe20000010000 */
[----:B------:R-:W-:Y:S01]  /*8990*/  MUFU.EX2 R75, R75 ;  /* 0x0000004b004b7308 */ /* 0x000fe20000000800 */
[----:B------:R-:W-:Y:S02]  /*89a0*/  FADD.FTZ R127, R127, R12 ;  /* 0x0000000c7f7f7221 */ /* 0x000fe40000010000 */
[----:B------:R-:W-:-:S05]  /*89b0*/  FADD.FTZ R134, R134, R141 ;  /* 0x0000008d86867221 */ /* 0x000fca0000010000 */
[----:B------:R-:W2:Y:S01]  /*89c0*/  MUFU.EX2 R74, R74 ;  /* 0x0000004a004a7308 */ /* 0x000ea20000000800 */
[----:B------:R-:W-:Y:S01]  /*89d0*/  FADD.FTZ R119, R137, R134 ;  /* 0x0000008689777221 */ /* 0x000fe20000010000 */
[----:B------:R-:W-:-:S06]  /*89e0*/  FADD.FTZ R120, R120, R127 ;  /* 0x0000007f78787221 */ /* 0x000fcc0000010000 */
[----:B------:R-:W-:Y:S01]  /*89f0*/  MUFU.EX2 R73, R73 ;  /* 0x0000004900497308 */ /* 0x000fe20000000800 */
[----:B------:R-:W-:Y:S01]  /*8a00*/  HMMA.16816.F32 R4, R32, R14, R4 ;  /* 0x0000000e2004723c */ /* 0x000fe20000001804 */
[----:B------:R-:W4:Y:S06]  /*8a10*/  LDSM.16.MT88.4 R12, [R92+0x7800] ;  /* 0x007800005c0c783b */ /* 0x000f2c0000004200 */
[----:B------:R-:W5:Y:S01]  /*8a20*/  MUFU.EX2 R72, R72 ;  /* 0x0000004800487308 */ /* 0x000f620000000800 */
[----:B------:R-:W-:-:S07]  /*8a30*/  FADD.FTZ R119, R128, R119 ;  /* 0x0000007780777221 */ /* 0x000fce0000010000 */
[----:B------:R-:W-:Y:S08]  /*8a40*/  MUFU.EX2 R145, R145 ;  /* 0x0000009100917308 */ /* 0x000ff00000000800 */
[----:B------:R-:W1:Y:S08]  /*8a50*/  MUFU.EX2 R172, R172 ;  /* 0x000000ac00ac7308 */ /* 0x000e700000000800 */
[----:B------:R-:W-:Y:S08]  /*8a60*/  MUFU.EX2 R121, R121 ;  /* 0x0000007900797308 */ /* 0x000ff00000000800 */
[----:B------:R-:W4:Y:S01]  /*8a70*/  MUFU.EX2 R126, R126 ;  /* 0x0000007e007e7308 */ /* 0x000f220000000800 */
[----:B---3--:R-:W-:Y:S01]  /*8a80*/  HMMA.16816.F32 R24, R32, R28, R24 ;  /* 0x0000001c2018723c */ /* 0x008fe20000001818 */
[----:B------:R-:W-:Y:S01]  /*8a90*/  FADD.FTZ R29, R115, R120 ;  /* 0x00000078731d7221 */ /* 0x000fe20000010000 */
[----:B------:R-:W-:-:S03]  /*8aa0*/  FADD.FTZ R124, R124, R119 ;  /* 0x000000777c7c7221 */ /* 0x000fc60000010000 */
[----:B------:R-:W-:Y:S01]  /*8ab0*/  FADD.FTZ R119, R114, R29 ;  /* 0x0000001d72777221 */ /* 0x000fe20000010000 */
[----:B------:R-:W-:Y:S02]  /*8ac0*/  FADD.FTZ R114, R133, R124 ;  /* 0x0000007c85727221 */ /* 0x000fe40000010000 */
[----:B------:R-:W-:Y:S01]  /*8ad0*/  HMMA.16816.F32 R28, R32, R30, R20 ;  /* 0x0000001e201c723c */ /* 0x000fe20000001814 */
[----:B--2---:R-:W-:Y:S01]  /*8ae0*/  F2FP.F16.F32.PACK_AB R32, R74, R75 ;  /* 0x0000004b4a20723e */ /* 0x004fe200000000ff */
[----:B------:R-:W-:Y:S01]  /*8af0*/  FADD.FTZ R20, R112, R119 ;  /* 0x0000007770147221 */ /* 0x000fe20000010000 */
[----:B-----5:R-:W-:Y:S02]  /*8b00*/  F2FP.F16.F32.PACK_AB R34, R72, R73 ;  /* 0x000000494822723e */ /* 0x020fe400000000ff */
[----:B-1----:R-:W-:Y:S01]  /*8b10*/  F2FP.F16.F32.PACK_AB R33, R172, R145 ;  /* 0x00000091ac21723e */ /* 0x002fe200000000ff */
[----:B------:R-:W-:Y:S01]  /*8b20*/  FADD.FTZ R131, R131, R114 ;  /* 0x0000007283837221 */ /* 0x000fe20000010000 */
[----:B----4-:R-:W-:Y:S01]  /*8b30*/  F2FP.F16.F32.PACK_AB R35, R126, R121 ;  /* 0x000000797e23723e */ /* 0x010fe200000000ff */
[----:B------:R-:W-:-:S02]  /*8b40*/  FADD.FTZ R111, R111, R20 ;  /* 0x000000146f6f7221 */ /* 0x000fc40000010000 */
[----:B------:R-:W-:Y:S01]  /*8b50*/  FADD.FTZ R131, R116, R131 ;  /* 0x0000008374837221 */ /* 0x000fe20000010000 */
[----:B------:R-:W-:Y:S03]  /*8b60*/  LDSM.16.MT88.4 R20, [R88+0x7c00] ;  /* 0x007c00005814783b */ /* 0x000fe60000004200 */
        /* <DEDUP_REMOVED lines=8> */
[----:B------:R-:W1:Y:S02]  /*8bf0*/  LDSM.16.MT88.4 R16, [R92+0x7c00] ;  /* 0x007c00005c10783b */ /* 0x000e640000004200 */
        /* <DEDUP_REMOVED lines=11> */
[----:B------:R-:W-:Y:S08]  /*8cb0*/  MUFU.EX2 R71, R71 ;  /* 0x0000004700477308 */ /* 0x000ff00000000800 */
[----:B------:R-:W2:Y:S01]  /*8cc0*/  MUFU.EX2 R70, R70 ;  /* 0x0000004600467308 */ /* 0x000ea20000000800 */
[----:B------:R-:W-:Y:S01]  /*8cd0*/  HMMA.16816.F32 R28, R32, R14, R28 ;  /* 0x0000000e201c723c */ /* 0x000fe2000000181c */
[----:B------:R-:W-:Y:S01]  /*8ce0*/  FADD.FTZ R33, R104, R105 ;  /* 0x0000006968217221 */ /* 0x000fe20000010000 */
[----:B------:R-:W-:-:S05]  /*8cf0*/  FADD.FTZ R163, R163, R138 ;  /* 0x0000008aa3a37221 */ /* 0x000fca0000010000 */
[----:B------:R-:W-:Y:S01]  /*8d00*/  MUFU.EX2 R69, R69 ;  /* 0x0000004500457308 */ /* 0x000fe20000000800 */
[----:B------:R-:W-:Y:S01]  /*8d10*/  FADD.FTZ R102, R102, R33 ;  /* 0x0000002166667221 */ /* 0x000fe20000010000 */
[----:B------:R-:W-:Y:S01]  /*8d20*/  FADD.FTZ R163, R140, R163 ;  /* 0x000000a38ca37221 */ /* 0x000fe20000010000 */
[----:B------:R-:W3:Y:S05]  /*8d30*/  LDSM.16.MT88.4 R32, [R88+0x8000] ;  /* 0x008000005820783b */ /* 0x000eea0000004200 */
[----:B------:R-:W4:Y:S01]  /*8d40*/  MUFU.EX2 R68, R68 ;  /* 0x0000004400447308 */ /* 0x000f220000000800 */
[----:B------:R-:W-:Y:S01]  /*8d50*/  FADD.FTZ R101, R101, R102 ;  /* 0x0000006665657221 */ /* 0x000fe20000010000 */
[-CC-:B------:R-:W-:Y:S01]  /*8d60*/  FFMA.FTZ R52, R52, R55.reuse, -R90.reuse ;  /* 0x0000003734347223 */ /* 0x180fe2000001085a */
[-CC-:B------:R-:W-:Y:S01]  /*8d70*/  FFMA.FTZ R40, R40, R55.reuse, -R90.reuse ;  /* 0x0000003728287223 */ /* 0x180fe2000001085a */
[----:B------:R-:W-:-:S04]  /*8d80*/  FFMA.FTZ R49, R49, R55, -R90 ;  /* 0x0000003731317223 */ /* 0x000fc8000001085a */
[----:B------:R-:W-:Y:S08]  /*8d90*/  MUFU.EX2 R66, R66 ;  /* 0x0000004200427308 */ /* 0x000ff00000000800 */
[----:B------:R-:W-:Y:S08]  /*8da0*/  MUFU.EX2 R89, R89 ;  /* 0x0000005900597308 */ /* 0x000ff00000000800 */
[----:B------:R-:W-:Y:S08]  /*8db0*/  MUFU.EX2 R91, R91 ;  /* 0x0000005b005b7308 */ /* 0x000ff00000000800 */
[----:B------:R-:W-:Y:S01]  /*8dc0*/  MUFU.EX2 R94, R94 ;  /* 0x0000005e005e7308 */ /* 0x000fe20000000800 */
[-C--:B------:R-:W-:Y:S01]  /*8dd0*/  FFMA.FTZ R53, R53, R55.reuse, -R90 ;  /* 0x0000003735357223 */ /* 0x080fe2000001085a */
[-CC-:B------:R-:W-:Y:S01]  /*8de0*/  FFMA.FTZ R103, R108, R55.reuse, -R54.reuse ;  /* 0x000000376c677223 */ /* 0x180fe20000010836 */
[-C--:B------:R-:W-:Y:S01]  /*8df0*/  FFMA.FTZ R118, R227, R55.reuse, -R54 ;  /* 0x00000037e3767223 */ /* 0x080fe20000010836 */
[-CC-:B------:R-:W-:Y:S01]  /*8e00*/  FFMA.FTZ R45, R45, R55.reuse, -R90.reuse ;  /* 0x000000372d2d7223 */ /* 0x180fe2000001085a */
[----:B------:R-:W-:-:S03]  /*8e10*/  FFMA.FTZ R50, R50, R55, -R90 ;  /* 0x0000003732327223 */ /* 0x000fc6000001085a */
[----:B------:R-:W-:Y:S01]  /*8e20*/  MUFU.EX2 R155, R155 ;  /* 0x0000009b009b7308 */ /* 0x000fe20000000800 */
[-CC-:B------:R-:W-:Y:S01]  /*8e30*/  FFMA.FTZ R181, R197, R55.reuse, -R54.reuse ;  /* 0x00000037c5b57223 */ /* 0x180fe20000010836 */
[-C--:B------:R-:W-:Y:S01]  /*8e40*/  FFMA.FTZ R162, R169, R55.reuse, -R54 ;  /* 0x00000037a9a27223 */ /* 0x080fe20000010836 */
[-C--:B------:R-:W-:Y:S01]  /*8e50*/  FFMA.FTZ R46, R46, R55.reuse, -R90 ;  /* 0x000000372e2e7223 */ /* 0x080fe2000001085a */
[-C--:B------:R-:W-:Y:S01]  /*8e60*/  FFMA.FTZ R125, R125, R55.reuse, -R54 ;  /* 0x000000377d7d7223 */ /* 0x080fe20000010836 */
[-CC-:B------:R-:W-:Y:S01]  /*8e70*/  FFMA.FTZ R87, R87, R55.reuse, -R90.reuse ;  /* 0x0000003757577223 */ /* 0x180fe2000001085a */
[-C--:B------:R-:W-:Y:S01]  /*8e80*/  FFMA.FTZ R85, R85, R55.reuse, -R90 ;  /* 0x0000003755557223 */ /* 0x080fe2000001085a */
[-C--:B------:R-:W-:Y:S01]  /*8e90*/  FFMA.FTZ R61, R61, R55.reuse, -R54 ;  /* 0x000000373d3d7223 */ /* 0x080fe20000010836 */
[----:B------:R-:W-:Y:S01]  /*8ea0*/  MUFU.EX2 R113, R117 ;  /* 0x0000007500717308 */ /* 0x000fe20000000800 */
[-C--:B------:R-:W-:Y:S01]  /*8eb0*/  FFMA.FTZ R247, R80, R55.reuse, -R90 ;  /* 0x0000003750f77223 */ /* 0x080fe2000001085a */
[----:B------:R-:W-:Y:S01]  /*8ec0*/  FFMA.FTZ R59, R59, R55, -R54 ;  /* 0x000000373b3b7223 */ /* 0x000fe20000010836 */
[----:B------:R-:W-:Y:S05]  /*8ed0*/  LDSM.16.MT88.4 R132, [R92+0x8c00] ;  /* 0x008c00005c84783b */ /* 0x000fea0000004200 */
[----:B------:R-:W5:Y:S08]  /*8ee0*/  MUFU.EX2 R112, R120 ;  /* 0x0000007800707308 */ /* 0x000f700000000800 */
[----:B------:R-:W-:Y:S08]  /*8ef0*/  MUFU.EX2 R44, R44 ;  /* 0x0000002c002c7308 */ /* 0x000ff00000000800 */
[----:B------:R-:W1:Y:S01]  /*8f00*/  MUFU.EX2 R41, R41 ;  /* 0x0000002900297308 */ /* 0x000e620000000800 */
[----:B------:R-:W-:Y:S01]  /*8f10*/  FADD.FTZ R142, R142, R163 ;  /* 0x000000a38e8e7221 */ /* 0x000fe20000010000 */
[----:B------:R-:W-:-:S03]  /*8f20*/  FADD.FTZ R100, R100, R101 ;  /* 0x0000006564647221 */ /* 0x000fc60000010000 */
[----:B------:R-:W-:Y:S01]  /*8f30*/  FADD.FTZ R142, R161, R142 ;  /* 0x0000008ea18e7221 */ /* 0x000fe20000010000 */
[----:B------:R-:W-:Y:S01]  /*8f40*/  FADD.FTZ R99, R99, R100 ;  /* 0x0000006463637221 */ /* 0x000fe20000010000 */
[----:B--2---:R-:W-:Y:S02]  /*8f50*/  F2FP.F16.F32.PACK_AB R12, R70, R71 ;  /* 0x00000047460c723e */ /* 0x004fe400000000ff */
[----:B------:R-:W-:Y:S01]  /*8f60*/  FADD.FTZ R173, R173, R142 ;  /* 0x0000008eadad7221 */ /* 0x000fe20000010000 */
[----:B----4-:R-:W-:Y:S01]  /*8f70*/  F2FP.F16.F32.PACK_AB R14, R68, R69 ;  /* 0x00000045440e723e */ /* 0x010fe200000000ff */
[----:B------:R-:W-:Y:S01]  /*8f80*/  FADD.FTZ R98, R98, R99 ;  /* 0x0000006362627221 */ /* 0x000fe20000010000 */
[----:B-----5:R-:W-:Y:S01]  /*8f90*/  F2FP.F16.F32.PACK_AB R13, R112, R113 ;  /* 0x00000071700d723e */ /* 0x020fe200000000ff */
[----:B------:R-:W-:Y:S01]  /*8fa0*/  FADD.FTZ R173, R144, R173 ;  /* 0x000000ad90ad7221 */ /* 0x000fe20000010000 */
[----:B------:R2:W-:Y:S01]  /*8fb0*/  MUFU.EX2 R105, R52 ;  /* 0x0000003400697308 */ /* 0x0005e20000000800 */
[----:B-1----:R-:W-:Y:S01]  /*8fc0*/  F2FP.F16.F32.PACK_AB R15, R41, R44 ;  /* 0x0000002c290f723e */ /* 0x002fe200000000ff */
[----:B------:R-:W-:Y:S01]  /*8fd0*/  FADD.FTZ R97, R97, R98 ;  /* 0x0000006261617221 */ /* 0x000fe20000010000 */
[----:B------:R-:W-:-:S05]  /*8fe0*/  FADD.FTZ R146, R146, R173 ;  /* 0x000000ad92927221 */ /* 0x000fca0000010000 */
[----:B------:R-:W1:Y:S08]  /*8ff0*/  MUFU.EX2 R40, R40 ;  /* 0x0000002800287308 */ /* 0x000e700000000800 */
[----:B------:R-:W-:Y:S01]  /*9000*/  MUFU.EX2 R49, R49 ;  /* 0x0000003100317308 */ /* 0x000fe20000000800 */
[C---:B------:R-:W-:Y:S01]  /*9010*/  HMMA.16816.F32 R24, R12.reuse, R16, R24 ;  /* 0x000000100c18723c */ /* 0x040fe20000001818 */
[----:B------:R-:W-:Y:S01]  /*9020*/  FADD.FTZ R16, R96, R97 ;  /* 0x0000006160107221 */ /* 0x000fe20000010000 */
[-C--:B--2---:R-:W-:Y:S01]  /*9030*/  FFMA.FTZ R52, R48, R55.reuse, -R90 ;  /* 0x0000003730347223 */ /* 0x084fe2000001085a */
[----:B------:R-:W-:Y:S01]  /*9040*/  FADD.FTZ R146, R171, R146 ;  /* 0x00000092ab927221 */ /* 0x000fe20000010000 */
[----:B------:R-:W-:Y:S01]  /*9050*/  FFMA.FTZ R108, R249, R55, -R54 ;  /* 0x00000037f96c7223 */ /* 0x000fe20000010836 */
[----:B------:R-:W-:Y:S01]  /*9060*/  FADD.FTZ R16, R93, R16 ;  /* 0x000000105d107221 */ /* 0x000fe20000010000 */
[----:B------:R-:W-:Y:S02]  /*9070*/  LDSM.16.MT88.4 R140, [R88+0x8c00] ;  /* 0x008c0000588c783b */ /* 0x000fe40000004200 */
[C---:B------:R-:W-:Y:S01]  /*9080*/  HMMA.16816.F32 R8, R12.reuse, R20, R8 ;  /* 0x000000140c08723c */ /* 0x040fe20000001808 */
[----:B------:R-:W-:Y:S01]  /*9090*/  FADD.FTZ R17, R183, R146 ;  /* 0x00000092b7117221 */ /* 0x000fe20000010000 */
[----:B------:R-:W2:Y:S06]  /*90a0*/  MUFU.EX2 R52, R52 ;  /* 0x0000003400347308 */ /* 0x000eac0000000800 */
[----:B------:R-:W-:Y:S01]  /*90b0*/  HMMA.16816.F32 R4, R12, R22, R4 ;  /* 0x000000160c04723c */ /* 0x000fe20000001804 */
[----:B------:R-:W4:Y:S01]  /*90c0*/  LDSM.16.MT88.4 R20, [R92+0x8000] ;  /* 0x008000005c14783b */ /* 0x000f220000004200 */
[----:B------:R-:W-:Y:S01]  /*90d0*/  FADD.FTZ R65, R65, R16 ;  /* 0x0000001041417221 */ /* 0x000fe20000010000 */
[----:B------:R-:W-:-:S03]  /*90e0*/  FADD.FTZ R17, R154, R17 ;  /* 0x000000119a117221 */ /* 0x000fc60000010000 */
[----:B------:R-:W-:Y:S01]  /*90f0*/  FADD.FTZ R60, R60, R65 ;  /* 0x000000413c3c7221 */ /* 0x000fe20000010000 */
[----:B------:R-:W-:Y:S01]  /*9100*/  FADD.FTZ R156, R156, R17 ;  /* 0x000000119c9c7221 */ /* 0x000fe20000010000 */
[----:B------:R-:W-:Y:S01]  /*9110*/  HMMA.16816.F32 R28, R12, R18, R28 ;  /* 0x000000120c1c723c */ /* 0x000fe2000000181c */
[----:B------:R-:W5:Y:S01]  /*9120*/  LDSM.16.MT88.4 R16, [R88+0x8400] ;  /* 0x008400005810783b */ /* 0x000f620000004200 */
[----:B------:R-:W-:Y:S01]  /*9130*/  FADD.FTZ R63, R63, R60 ;  /* 0x0000003c3f3f7221 */ /* 0x000fe20000010000 */
[----:B------:R-:W-:-:S03]  /*9140*/  FADD.FTZ R156, R185, R156 ;  /* 0x0000009cb99c7221 */ /* 0x000fc60000010000 */
[----:B------:R-:W-:Y:S01]  /*9150*/  FADD.FTZ R63, R58, R63 ;  /* 0x0000003f3a3f7221 */ /* 0x000fe20000010000 */
[----:B------:R-:W-:Y:S01]  /*9160*/  F2FP.F16.F32.PACK_AB R12, R89, R66 ;  /* 0x00000042590c723e */ /* 0x000fe200000000ff */
[----:B------:R-:W-:Y:S01]  /*9170*/  FADD.FTZ R189, R189, R156 ;  /* 0x0000009cbdbd7221 */ /* 0x000fe20000010000 */
[----:B------:R-:W-:Y:S01]  /*9180*/  F2FP.F16.F32.PACK_AB R14, R94, R91 ;  /* 0x0000005b5e0e723e */ /* 0x000fe200000000ff */
[----:B------:R-:W-:Y:S01]  /*9190*/  FADD.FTZ R56, R56, R63 ;  /* 0x0000003f38387221 */ /* 0x000fe20000010000 */
[----:B-1----:R-:W-:Y:S02]  /*91a0*/  F2FP.F16.F32.PACK_AB R13, R105, R40 ;  /* 0x00000028690d723e */ /* 0x002fe400000000ff */
[----:B--2---:R-:W-:Y:S01]  /*91b0*/  F2FP.F16.F32.PACK_AB R15, R52, R49 ;  /* 0x00000031340f723e */ /* 0x004fe200000000ff */
[----:B------:R1:W-:Y:S01]  /*91c0*/  MUFU.EX2 R60, R53 ;  /* 0x00000035003c7308 */ /* 0x0003e20000000800 */
[----:B------:R-:W-:Y:S01]  /*91d0*/  FADD.FTZ R56, R67, R56 ;  /* 0x0000003843387221 */ /* 0x000fe20000010000 */
[----:B------:R-:W-:-:S04]  /*91e0*/  FADD.FTZ R158, R158, R189 ;  /* 0x000000bd9e9e7221 */ /* 0x000fc80000010000 */
[C---:B---3--:R-:W-:Y:S01]  /*91f0*/  HMMA.16816.F32 R8, R12.reuse, R32, R8 ;  /* 0x000000200c08723c */ /* 0x048fe20000001808 */
[----:B------:R-:W-:Y:S01]  /*9200*/  FADD.FTZ R191, R191, R158 ;  /* 0x0000009ebfbf7221 */ /* 0x000fe20000010000 */
[----:B------:R-:W-:Y:S06]  /*9210*/  MUFU.EX2 R103, R103 ;  /* 0x0000006700677308 */ /* 0x000fec0000000800 */
[----:B------:R-:W-:Y:S01]  /*9220*/  HMMA.16816.F32 R4, R12, R34, R4 ;  /* 0x000000220c04723c */ /* 0x000fe20000001804 */
[----:B------:R-:W2:Y:S01]  /*9230*/  LDSM.16.MT88.4 R32, [R92+0x8400] ;  /* 0x008400005c20783b */ /* 0x000ea20000004200 */
[----:B-1----:R-:W-:Y:S01]  /*9240*/  FFMA.FTZ R53, R51, R55, -R90 ;  /* 0x0000003733357223 */ /* 0x002fe2000001085a */
[----:B------:R-:W-:Y:S01]  /*9250*/  FADD.FTZ R51, R47, R56 ;  /* 0x000000382f337221 */ /* 0x000fe20000010000 */
[----:B------:R-:W1:Y:S01]  /*9260*/  MUFU.EX2 R108, R108 ;  /* 0x0000006c006c7308 */ /* 0x000e620000000800 */
[----:B------:R-:W-:-:S02]  /*9270*/  FADD.FTZ R160, R160, R191 ;  /* 0x000000bfa0a07221 */ /* 0x000fc40000010000 */
[----:B------:R-:W-:-:S05]  /*9280*/  FADD.FTZ R51, R42, R51 ;  /* 0x000000332a337221 */ /* 0x000fca0000010000 */
[----:B------:R-:W3:Y:S01]  /*9290*/  MUFU.EX2 R118, R118 ;  /* 0x0000007600767308 */ /* 0x000ee20000000800 */
[----:B------:R-:W-:-:S07]  /*92a0*/  FADD.FTZ R62, R62, R51 ;  /* 0x000000333e3e7221 */ /* 0x000fce0000010000 */
[----:B------:R-:W5:Y:S08]  /*92b0*/  MUFU.EX2 R45, R45 ;  /* 0x0000002d002d7308 */ /* 0x000f700000000800 */
[----:B------:R-:W-:Y:S08]  /*92c0*/  MUFU.EX2 R50, R50 ;  /* 0x0000003200327308 */ /* 0x000ff00000000800 */
[----:B------:R-:W2:Y:S01]  /*92d0*/  MUFU.EX2 R47, R53 ;  /* 0x00000035002f7308 */ /* 0x000ea20000000800 */
[----:B------:R-:W-:Y:S01]  /*92e0*/  FADD.FTZ R187, R187, R160 ;  /* 0x000000a0bbbb7221 */ /* 0x000fe20000010000 */
[----:B----4-:R-:W-:Y:S01]  /*92f0*/  HMMA.16816.F32 R24, R12, R20, R24 ;  /* 0x000000140c18723c */ /* 0x010fe20000001818 */
[----:B------:R-:W-:-:S02]  /*9300*/  FADD.FTZ R21, R43, R62 ;  /* 0x0000003e2b157221 */ /* 0x000fc40000010000 */
[----:B------:R-:W-:Y:S02]  /*9310*/  FADD.FTZ R187, R164, R187 ;  /* 0x000000bba4bb7221 */ /* 0x000fe40000010000 */
[----:B------:R-:W-:Y:S02]  /*9320*/  FADD.FTZ R20, R64, R21 ;  /* 0x0000001540147221 */ /* 0x000fe40000010000 */
[----:B------:R-:W-:Y:S01]  /*9330*/  FADD.FTZ R166, R166, R187 ;  /* 0x000000bba6a67221 */ /* 0x000fe20000010000 */
[----:B------:R-:W-:Y:S01]  /*9340*/  HMMA.16816.F32 R28, R12, R22, R28 ;  /* 0x000000160c1c723c */ /* 0x000fe2000000181c */
[----:B-1----:R-:W-:Y:S02]  /*9350*/  F2FP.F16.F32.PACK_AB R12, R108, R103 ;  /* 0x000000676c0c723e */ /* 0x002fe400000000ff */
[----:B---3--:R-:W-:Y:S02]  /*9360*/  F2FP.F16.F32.PACK_AB R14, R155, R118 ;  /* 0x000000769b0e723e */ /* 0x008fe400000000ff */
[----:B-----5:R-:W-:-:S02]  /*9370*/  F2FP.F16.F32.PACK_AB R13, R60, R45 ;  /* 0x0000002d3c0d723e */ /* 0x020fc400000000ff */
[----:B--2---:R-:W-:Y:S01]  /*9380*/  F2FP.F16.F32.PACK_AB R15, R47, R50 ;  /* 0x000000322f0f723e */ /* 0x004fe200000000ff */
[----:B------:R-:W-:Y:S01]  /*9390*/  FADD.FTZ R20, R81, R20 ;  /* 0x0000001451147221 */ /* 0x000fe20000010000 */
[----:B------:R-:W-:-:S03]  /*93a0*/  FADD.FTZ R175, R175, R166 ;  /* 0x000000a6afaf7221 */ /* 0x000fc60000010000 */
[----:B------:R-:W-:Y:S02]  /*93b0*/  FADD.FTZ R79, R79, R20 ;  /* 0x000000144f4f7221 */ /* 0x000fe40000010000 */
[----:B------:R-:W-:Y:S01]  /*93c0*/  HMMA.16816.F32 R8, R12, R16, R8 ;  /* 0x000000100c08723c */ /* 0x000fe20000001808 */
[----:B------:R-:W-:Y:S01]  /*93d0*/  FADD.FTZ R16, R168, R175 ;  /* 0x000000afa8107221 */ /* 0x000fe20000010000 */
[----:B------:R-:W1:Y:S03]  /*93e0*/  LDSM.16.MT88.4 R20, [R88+0x8800] ;  /* 0x008800005814783b */ /* 0x000e660000004200 */
[----:B------:R-:W-:Y:S01]  /*93f0*/  FADD.FTZ R16, R165, R16 ;  /* 0x00000010a5107221 */ /* 0x000fe20000010000 */
[----:B------:R-:W-:-:S03]  /*9400*/  FFMA.FTZ R51, R86, R55, -R90 ;  /* 0x0000003756337223 */ /* 0x000fc6000001085a */
[----:B------:R-:W-:Y:S01]  /*9410*/  FADD.FTZ R159, R159, R16 ;  /* 0x000000109f9f7221 */ /* 0x000fe20000010000 */
[----:B------:R-:W-:-:S03]  /*9420*/  FADD.FTZ R78, R78, R79 ;  /* 0x0000004f4e4e7221 */ /* 0x000fc60000010000 */
[----:B------:R-:W-:Y:S01]  /*9430*/  FADD.FTZ R170, R170, R159 ;  /* 0x0000009faaaa7221 */ /* 0x000fe20000010000 */
[----:B------:R-:W-:Y:S01]  /*9440*/  MUFU.EX2 R43, R46 ;  /* 0x0000002e002b7308 */ /* 0x000fe20000000800 */
[----:B------:R-:W-:Y:S01]  /*9450*/  HMMA.16816.F32 R24, R12, R32, R24 ;  /* 0x000000200c18723c */ /* 0x000fe20000001818 */
[----:B------:R-:W-:Y:S01]  /*9460*/  FADD.FTZ R77, R77, R78 ;  /* 0x0000004e4d4d7221 */ /* 0x000fe20000010000 */
[----:B------:R-:W-:-:S05]  /*9470*/  FADD.FTZ R145, R145, R170 ;  /* 0x000000aa91917221 */ /* 0x000fca0000010000 */
[----:B------:R-:W-:Y:S01]  /*9480*/  MUFU.EX2 R152, R152 ;  /* 0x0000009800987308 */ /* 0x000fe20000000800 */
[----:B------:R-:W-:Y:S01]  /*9490*/  FADD.FTZ R172, R172, R145 ;  /* 0x00000091acac7221 */ /* 0x000fe20000010000 */
[----:B------:R-:W-:-:S06]  /*94a0*/  FADD.FTZ R76, R76, R77 ;  /* 0x0000004d4c4c7221 */ /* 0x000fcc0000010000 */
[----:B------:R-:W2:Y:S01]  /*94b0*/  MUFU.EX2 R181, R181 ;  /* 0x000000b500b57308 */ /* 0x000ea20000000800 */
[----:B------:R-:W-:Y:S01]  /*94c0*/  HMMA.16816.F32 R4, R12, R18, R4 ;  /* 0x000000120c04723c */ /* 0x000fe20000001804 */
[----:B------:R-:W3:Y:S06]  /*94d0*/  LDSM.16.MT88.4 R16, [R92+0x8800] ;  /* 0x008800005c10783b */ /* 0x000eec0000004200 */
[----:B------:R-:W-:Y:S08]  /*94e0*/  MUFU.EX2 R162, R162 ;  /* 0x000000a200a27308 */ /* 0x000ff00000000800 */
[----:B------:R-:W4:Y:S08]  /*94f0*/  MUFU.EX2 R115, R125 ;  /* 0x0000007d00737308 */ /* 0x000f300000000800 */
        /* <DEDUP_REMOVED lines=15> */
[----:B------:R-:W-:-:S02]  /*95f0*/  FADD.FTZ R72, R72, R73 ;  /* 0x0000004948487221 */ /* 0x000fc40000010000 */
[----:B------:R-:W-:Y:S01]  /*9600*/  FADD.FTZ R44, R44, R113 ;  /* 0x000000712c2c7221 */ /* 0x000fe20000010000 */
[-CC-:B------:R-:W-:Y:S01]  /*9610*/  FFMA.FTZ R48, R95, R55.reuse, -R54.reuse ;  /* 0x000000375f307223 */ /* 0x180fe20000010836 */
[-C--:B------:R-:W-:Y:S01]  /*9620*/  FFMA.FTZ R33, R57, R55.reuse, -R54 ;  /* 0x0000003739217223 */ /* 0x080fe20000010836 */
[-CC-:B------:R-:W-:Y:S01]  /*9630*/  FFMA.FTZ R34, R84, R55.reuse, -R90.reuse ;  /* 0x0000003754227223 */ /* 0x180fe2000001085a */
[-C--:B------:R-:W-:Y:S01]  /*9640*/  FFMA.FTZ R35, R83, R55.reuse, -R90 ;  /* 0x0000003753237223 */ /* 0x080fe2000001085a */
[----:B------:R-:W-:Y:S01]  /*9650*/  HMMA.16816.F32 R8, R12, R20, R8 ;  /* 0x000000140c08723c */ /* 0x000fe20000001808 */
[----:B------:R-:W-:Y:S01]  /*9660*/  FADD.FTZ R71, R71, R72 ;  /* 0x0000004847477221 */ /* 0x000fe20000010000 */
[----:B------:R-:W-:Y:S01]  /*9670*/  FFMA.FTZ R20, R82, R55, -R90 ;  /* 0x0000003752147223 */ /* 0x000fe2000001085a */
[----:B------:R-:W-:Y:S02]  /*9680*/  FADD.FTZ R41, R41, R44 ;  /* 0x0000002c29297221 */ /* 0x000fe40000010000 */
[----:B------:R-:W-:Y:S01]  /*9690*/  FADD.FTZ R70, R70, R71 ;  /* 0x0000004746467221 */ /* 0x000fe20000010000 */
[----:B------:R-:W-:Y:S01]  /*96a0*/  MUFU.EX2 R48, R48 ;  /* 0x0000003000307308 */ /* 0x000fe20000000800 */
[----:B------:R-:W-:-:S02]  /*96b0*/  FADD.FTZ R40, R40, R41 ;  /* 0x0000002928287221 */ /* 0x000fc40000010000 */
[----:B------:R-:W-:-:S05]  /*96c0*/  FADD.FTZ R21, R69, R70 ;  /* 0x0000004645157221 */ /* 0x000fca0000010000 */
[----:B------:R-:W1:Y:S01]  /*96d0*/  MUFU.EX2 R61, R61 ;  /* 0x0000003d003d7308 */ /* 0x000e620000000800 */
[----:B------:R-:W-:Y:S01]  /*96e0*/  FADD.FTZ R40, R105, R40 ;  /* 0x0000002869287221 */ /* 0x000fe20000010000 */
[----:B------:R-:W-:-:S06]  /*96f0*/  FADD.FTZ R21, R68, R21 ;  /* 0x0000001544157221 */ /* 0x000fcc0000010000 */
[----:B------:R-:W-:Y:S08]  /*9700*/  MUFU.EX2 R42, R59 ;  /* 0x0000003b002a7308 */ /* 0x000ff00000000800 */
[----:B------:R-:W2:Y:S08]  /*9710*/  MUFU.EX2 R33, R33 ;  /* 0x0000002100217308 */ /* 0x000eb00000000800 */
        /* <DEDUP_REMOVED lines=8> */
[----:B------:R-:W-:Y:S03]  /*97a0*/  HMMA.16816.F32 R4, R12, R22, R4 ;  /* 0x000000160c04723c */ /* 0x000fe60000001804 */
[----:B------:R-:W-:-:S05]  /*97b0*/  FADD.FTZ R91, R91, R66 ;  /* 0x000000425b5b7221 */ /* 0x000fca0000010000 */
[----:B---3--:R-:W-:Y:S01]  /*97c0*/  HMMA.16816.F32 R24, R12, R16, R24 ;  /* 0x000000100c18723c */ /* 0x008fe20000001818 */
[----:B------:R-:W-:-:S07]  /*97d0*/  FADD.FTZ R94, R94, R91 ;  /* 0x0000005b5e5e7221 */ /* 0x000fce0000010000 */
[----:B------:R-:W-:Y:S01]  /*97e0*/  HMMA.16816.F32 R28, R12, R18, R28 ;  /* 0x000000120c1c723c */ /* 0x000fe2000000181c */
[----:B-1----:R-:W-:Y:S01]  /*97f0*/  F2FP.F16.F32.PACK_AB R12, R61, R48 ;  /* 0x000000303d0c723e */ /* 0x002fe200000000ff */
[----:B------:R-:W-:Y:S01]  /*9800*/  FADD.FTZ R19, R45, R52 ;  /* 0x000000342d137221 */ /* 0x000fe20000010000 */
[----:B--2---:R-:W-:Y:S02]  /*9810*/  F2FP.F16.F32.PACK_AB R14, R33, R42 ;  /* 0x0000002a210e723e */ /* 0x004fe400000000ff */
[----:B----4-:R-:W-:Y:S02]  /*9820*/  F2FP.F16.F32.PACK_AB R13, R35, R34 ;  /* 0x00000022230d723e */ /* 0x010fe400000000ff */
        /* <DEDUP_REMOVED lines=14> */
[----:B------:R-:W-:Y:S02]  /*9910*/  FADD.FTZ R181, R181, R152 ;  /* 0x00000098b5b57221 */ /* 0x000fe40000010000 */
[----:B------:R-:W-:Y:S02]  /*9920*/  FADD.FTZ R5, R32, R5 ;  /* 0x0000000520057221 */ /* 0x000fe40000010000 */
[----:B------:R-:W-:-:S02]  /*9930*/  FADD.FTZ R162, R162, R181 ;  /* 0x000000b5a2a27221 */ /* 0x000fc40000010000 */
[----:B------:R-:W-:Y:S01]  /*9940*/  FADD.FTZ R34, R34, R5 ;  /* 0x0000000522227221 */ /* 0x000fe20000010000 */
[----:B------:R-:W-:Y:S02]  /*9950*/  VIADD R5, R37, 0xfffffffe ;  /* 0xfffffffe25057836 */ /* 0x000fe40000000000 */
[----:B------:R-:W-:-:S03]  /*9960*/  FADD.FTZ R115, R115, R162 ;  /* 0x000000a273737221 */ /* 0x000fc60000010000 */
[----:B------:R-:W-:Y:S01]  /*9970*/  ISETP.GE.AND P0, PT, R5, R224, PT ;  /* 0x000000e00500720c */ /* 0x000fe20003f06270 */
        /* <DEDUP_REMOVED lines=9> */
[----:B------:R-:W-:-:S03]  /*9a10*/  NOP ;  /* 0x0000000000007918 */ /* 0x000fc60000000000 */
[----:B------:R-:W-:-:S15]  /*9a20*/  @!P0 BRA `(.L_x_3413) ;  /* 0x00000058001c8947 */ /* 0x000fde0003800000 */
[----:B------:R-:W-:Y:S01]  /*9a30*/  IMAD R38, R231, 0x40, R38 ;  /* 0x00000040e7267824 */ /* 0x000fe200078e0226 */
[----:B------:R-:W-:Y:S01]  /*9a40*/  LOP3.LUT R36, R36, 0x1f0, RZ, 0xc0, !PT ;  /* 0x000001f024247812 */ /* 0x000fe200078ec0ff */
[----:B------:R-:W-:Y:S01]  /*9a50*/  IMAD.MOV.U32 R152, RZ, RZ, R149 ;  /* 0x000000ffff987224 */ /* 0x000fe200078e0095 */
[----:B------:R-:W-:Y:S01]  /*9a60*/  ISETP.NE.U32.AND P3, PT, R244, RZ, PT ;  /* 0x000000fff400720c */ /* 0x000fe20003f65070 */
[----:B------:R-:W-:Y:S01]  /*9a70*/  IMAD.SHL.U32 R237, R222, 0x40, RZ ;  /* 0x00000040deed7824 */ /* 0x000fe200078e00ff */
[----:B------:R-:W-:Y:S01]  /*9a80*/  IADD3 R36, PT, PT, R151, R38, R36 ;  /* 0x0000002697247210 */ /* 0x000fe20007ffe024 */
[----:B------:R-:W-:Y:S01]  /*9a90*/  IMAD.MOV.U32 R151, RZ, RZ, R148 ;  /* 0x000000ffff977224 */ /* 0x000fe200078e0094 */
[----:B------:R-:W-:Y:S02]  /*9aa0*/  ISETP.NE.AND.EX P3, PT, R245, RZ, PT, P3 ;  /* 0x000000fff500720c */ /* 0x000fe40003f65330 */
[----:B------:R-:W-:Y:S02]  /*9ab0*/  IADD3 R36, PT, PT, -R150, R36, -R39 ;  /* 0x0000002496247210 */ /* 0x000fe40007ffe927 */
[----:B------:R-:W-:-:S03]  /*9ac0*/  SHF.L.U64.HI R238, R222, 0x6, R223 ;  /* 0x00000006deee7819 */ /* 0x000fc600000102df */
[----:B------:R-:W-:-:S04]  /*9ad0*/  IMAD R37, R37, -0x100, R36 ;  /* 0xffffff0025257824 */ /* 0x000fc800078e0224 */
[----:B------:R-:W-:-:S07]  /*9ae0*/  VIADD R240, R37, 0x208 ;  /* 0x0000020825f07836 */ /* 0x000fce0000000000 */
.L_x_3420:
[----:B------:R-:W1:Y:S01]  /*9af0*/  S2R R213, SR_TID.X ;  /* 0x0000000000d57919 */ /* 0x000e620000002100 */
[----:B------:R-:W-:Y:S04]  /*9b00*/  DEPBAR.LE SB0, 0x0 ;  /* 0x000080000000791a */ /* 0x000fe80000000000 */
[----:B------:R-:W-:Y:S05]  /*9b10*/  WARPSYNC.ALL ;  /* 0x0000000000007948 */ /* 0x000fea0003800000 */
[----:B------:R-:W-:Y:S01]  /*9b20*/  BAR.SYNC.DEFER_BLOCKING 0x0 ;  /* 0x0000000000007b1d */ /* 0x000fe20000010000 */
[----:B------:R-:W-:Y:S01]  /*9b30*/  MOV R5, R228 ;  /* 0x000000e400057202 */ /* 0x000fe20000000f00 */
[----:B------:R-:W-:Y:S02]  /*9b40*/  @!P3 IMAD.MOV.U32 R7, RZ, RZ, RZ ;  /* 0x000000ffff07b224 */ /* 0x000fe400078e00ff */
[----:B------:R-:W-:Y:S03]  /*9b50*/  IMAD.MOV.U32 R4, RZ, RZ, R229 ;  /* 0x000000ffff047224 */ /* 0x000fe600078e00e5 */
[----:B------:R-:W-:Y:S02]  /*9b60*/  @!P3 IADD3 R7, P0, PT, RZ, -R7, RZ ;  /* 0x80000007ff07b210 */ /* 0x000fe40007f1e0ff */
[----:B-1----:R-:W-:Y:S01]  /*9b70*/  SHF.L.U32 R234, R213, 0x3, RZ ;  /* 0x00000003d5ea7819 */ /* 0x002fe200000006ff */
        /* <DEDUP_REMOVED lines=70> */
.L_x_3415:
[----:B------:R-:W-:Y:S05]  /*9fe0*/  BSYNC.RECONVERGENT B0 ;  /* 0x0000000000007941 */ /* 0x000fea0003800200 */
.L_x_3414:
[----:B------:R-:W1:Y:S01]  /*9ff0*/  S2UR UR6, SR_CgaCtaId ;  /* 0x00000000000679c3 */ /* 0x000e620000008800 */
[C---:B------:R-:W-:Y:S01]  /*a000*/  LOP3.LUT R104, R234.reuse, 0xc0, RZ, 0xc0, !PT ;  /* 0x000000c0ea687812 */ /* 0x040fe200078ec0ff */
[----:B------:R-:W-:Y:S01]  /*a010*/  UMOV UR7, 0x400 ;  /* 0x0000040000077882 */ /* 0x000fe20000000000 */
[C---:B------:R-:W-:Y:S01]  /*a020*/  LOP3.LUT R233, R213.reuse, 0x18, RZ, 0xc0, !PT ;  /* 0x00000018d5e97812 */ /* 0x040fe200078ec0ff */
[C---:B------:R-:W-:Y:S01]  /*a030*/  IMAD.SHL.U32 R218, R213.reuse, 0x20, RZ ;  /* 0x00000020d5da7824 */ /* 0x040fe200078e00ff */
[----:B------:R-:W-:Y:S01]  /*a040*/  LOP3.LUT R105, R234, 0x18, RZ, 0xc0, !PT ;  /* 0x00000018ea697812 */ /* 0x000fe200078ec0ff */
[C---:B------:R-:W-:Y:S01]  /*a050*/  IMAD.SHL.U32 R215, R213.reuse, 0x10, RZ ;  /* 0x00000010d5d77824 */ /* 0x040fe200078e00ff */
[----:B------:R-:W-:Y:S01]  /*a060*/  LOP3.LUT R233, R104, R233, RZ, 0xfc, !PT ;  /* 0x000000e968e97212 */ /* 0x000fe200078efcff */
[----:B------:R-:W-:Y:S01]  /*a070*/  IMAD.SHL.U32 R212, R213, 0x4, RZ ;  /* 0x00000004d5d47824 */ /* 0x000fe200078e00ff */
[-C--:B------:R-:W-:Y:S01]  /*a080*/  ISETP.GE.AND P1, PT, R105, R232.reuse, PT ;  /* 0x000000e86900720c */ /* 0x080fe20003f26270 */
[----:B------:R-:W-:Y:S01]  /*a090*/  VIADD R241, R241, 0xffffffff ;  /* 0xfffffffff1f17836 */ /* 0x000fe20000000000 */
[----:B------:R-:W-:Y:S01]  /*a0a0*/  LOP3.LUT R153, R234, 0x1f20, RZ, 0xc0, !PT ;  /* 0x00001f20ea997812 */ /* 0x000fe200078ec0ff */
[----:B------:R-:W-:Y:S01]  /*a0b0*/  BSSY.RECONVERGENT B1, `(.L_x_3416) ;  /* 0x0000144000017945 */ /* 0x000fe20003800200 */
[----:B------:R-:W-:Y:S02]  /*a0c0*/  LOP3.LUT R104, R233, R105, RZ, 0x3c, !PT ;  /* 0x00000069e9687212 */ /* 0x000fe400078e3cff */
[----:B------:R-:W-:Y:S02]  /*a0d0*/  ISETP.GE.AND P2, PT, R105, R232, PT ;  /* 0x000000e86900720c */ /* 0x000fe40003f46270 */
[----:B------:R-:W-:Y:S02]  /*a0e0*/  IADD3 R108, P0, PT, R237, R228, RZ ;  /* 0x000000e4ed6c7210 */ /* 0x000fe40007f1e0ff */
[----:B------:R-:W-:Y:S02]  /*a0f0*/  LOP3.LUT R153, R153, R104, RZ, 0xfc, !PT ;  /* 0x0000006899997212 */ /* 0x000fe400078efcff */
[----:B------:R-:W-:Y:S01]  /*a100*/  LOP3.LUT R149, R215, 0x100, RZ, 0xc0, !PT ;  /* 0x00000100d7957812 */ /* 0x000fe200078ec0ff */
[----:B------:R-:W-:Y:S01]  /*a110*/  IMAD.X R109, R238, 0x1, R229, P0 ;  /* 0x00000001ee6d7824 */ /* 0x000fe200000e06e5 */
[----:B------:R-:W-:Y:S01]  /*a120*/  LOP3.LUT R148, R218, 0xc0, RZ, 0xc0, !PT ;  /* 0x000000c0da947812 */ /* 0x000fe200078ec0ff */
[----:B-1----:R-:W-:Y:S01]  /*a130*/  ULEA UR6, UR6, UR7, 0x18 ;  /* 0x0000000706067291 */ /* 0x002fe2000f8ec0ff */
[----:B------:R-:W-:Y:S01]  /*a140*/  @!P1 IMAD.MOV.U32 R110, RZ, RZ, R108 ;  /* 0x000000ffff6e9224 */ /* 0x000fe200078e006c */
[----:B------:R-:W-:Y:S01]  /*a150*/  LOP3.LUT R217, R212, 0x18, RZ, 0xc0, !PT ;  /* 0x00000018d4d97812 */ /* 0x000fe200078ec0ff */
[----:B------:R-:W-:Y:S01]  /*a160*/  @!P1 IMAD.MOV.U32 R111, RZ, RZ, R109 ;  /* 0x000000ffff6f9224 */ /* 0x000fe200078e006d */
[----:B------:R-:W-:Y:S01]  /*a170*/  LOP3.LUT R149, R149, 0x20, R218, 0xf8, !PT ;  /* 0x0000002095957812 */ /* 0x000fe200078ef8da */
[----:B------:R-:W-:Y:S01]  /*a180*/  @!P1 IMAD R104, R223, 0x180, RZ ;  /* 0x00000180df689824 */ /* 0x000fe200078e02ff */
[----:B------:R-:W-:Y:S01]  /*a190*/  LOP3.LUT R148, R148, 0x8, R213, 0xf8, !PT ;  /* 0x0000000894947812 */ /* 0x000fe200078ef8d5 */
[----:B------:R-:W-:Y:S02]  /*a1a0*/  IMAD.U32 R216, RZ, RZ, UR6 ;  /* 0x00000006ffd87e24 */ /* 0x000fe4000f8e00ff */
[C---:B------:R-:W-:Y:S01]  /*a1b0*/  @!P1 IMAD.WIDE.U32 R110, R222.reuse, 0x180, R110 ;  /* 0x00000180de6e9825 */ /* 0x040fe200078e006e */
[----:B------:R-:W-:Y:S03]  /*a1c0*/  LOP3.LUT R149, R149, R148, R217, 0xf6, !PT ;  /* 0x0000009495957212 */ /* 0x000fe600078ef6d9 */
[----:B------:R-:W-:Y:S02]  /*a1d0*/  IMAD R153, R153, 0x2, R216 ;  /* 0x0000000299997824 */ /* 0x000fe400078e02d8 */
[----:B------:R-:W-:Y:S03]  /*a1e0*/  @!P1 IMAD.WIDE.U32 R112, R222, 0x140, R108 ;  /* 0x00000140de709825 */ /* 0x000fe600078e006c */
[----:B------:R-:W-:Y:S01]  /*a1f0*/  @!PT LDS RZ, [RZ] ;  /* 0x00000000fffff984 */ /* 0x000fe20000000800 */
[----:B------:R-:W-:Y:S01]  /*a200*/  @!PT LDS RZ, [RZ] ;  /* 0x00000000fffff984 */ /* 0x000fe20000000800 */
[----:B------:R-:W-:Y:S01]  /*a210*/  @!PT LDS RZ, [RZ] ;  /* 0x00000000fffff984 */ /* 0x000fe20000000800 */
[----:B------:R-:W-:Y:S01]  /*a220*/  @!P2 LDGSTS.E.BYPASS.LTC128B.128 [R153+0x5000], desc[UR4][R228.64] ;  /* 0x05000000e499afae */ /* 0x000fe2000b981a04 */
[----:B------:R-:W-:Y:S01]  /*a230*/  @!P1 IMAD.IADD R111, R104, 0x1, R111 ;  /* 0x00000001686f9824 */ /* 0x000fe200078e026f */
[CC--:B------:R-:W-:Y:S01]  /*a240*/  @!P1 LEA R104, P0, R222.reuse, R108.reuse, 0x6 ;  /* 0x0000006cde689211 */ /* 0x0c0fe200078030ff */
[----:B------:R-:W-:Y:S02]  /*a250*/  @!P1 IMAD R105, R223, 0x140, RZ ;  /* 0x00000140df699824 */ /* 0x000fe400078e02ff */
[----:B------:R-:W-:Y:S01]  /*a260*/  @P2 STS.128 [R153+0x5000], RZ ;  /* 0x005000ff99002388 */ /* 0x000fe20000000c00 */
[C---:B------:R-:W-:Y:S04]  /*a270*/  @!P1 IMAD.WIDE.U32 R114, R222.reuse, 0xc0, R108 ;  /* 0x000000c0de729825 */ /* 0x040fe800078e006c */
[----:B------:R-:W-:Y:S01]  /*a280*/  @P1 STS.128 [R153+0x5800], RZ ;  /* 0x005800ff99001388 */ /* 0x000fe20000000c00 */
[----:B------:R-:W-:Y:S01]  /*a290*/  @!P1 IMAD.IADD R113, R105, 0x1, R113 ;  /* 0x0000000169719824 */ /* 0x000fe200078e0271 */
[CC--:B------:R-:W-:Y:S01]  /*a2a0*/  @!P1 LEA.HI.X R105, R222.reuse, R109.reuse, R223, 0x6, P0 ;  /* 0x0000006dde699211 */ /* 0x0c0fe200000f34df */
[----:B------:R-:W-:Y:S02]  /*a2b0*/  @!P1 IMAD R106, R223, 0xc0, RZ ;  /* 0x000000c0df6a9824 */ /* 0x000fe400078e02ff */
[----:B------:R-:W-:Y:S01]  /*a2c0*/  @!PT LDS RZ, [RZ] ;  /* 0x00000000fffff984 */ /* 0x000fe20000000800 */
[----:B------:R-:W-:Y:S01]  /*a2d0*/  @!PT LDS RZ, [RZ] ;  /* 0x00000000fffff984 */ /* 0x000fe20000000800 */
[----:B------:R-:W-:Y:S01]  /*a2e0*/  @!PT LDS RZ, [RZ] ;  /* 0x00000000fffff984 */ /* 0x000fe20000000800 */
[----:B------:R-:W-:Y:S01]  /*a2f0*/  @!P1 LDGSTS.E.BYPASS.LTC128B.128 [R153+0x5800], desc[UR4][R108.64] ;  /* 0x058000006c999fae */ /* 0x000fe2000b981a04 */
[-C--:B------:R-:W-:Y:S01]  /*a300*/  @!P1 LEA R116, P0, R222, R108.reuse, 0x8 ;  /* 0x0000006cde749211 */ /* 0x080fe200078040ff */
[----:B------:R-:W-:Y:S03]  /*a310*/  IMAD R149, R149, 0x2, R216 ;  /* 0x0000000295957824 */ /* 0x000fe600078e02d8 */
[----:B------:R-:W-:Y:S01]  /*a320*/  @P1 STS.128 [R153+0x6000], RZ ;  /* 0x006000ff99001388 */ /* 0x000fe20000000c00 */
[----:B------:R-:W-:Y:S01]  /*a330*/  @!P1 IMAD.IADD R115, R106, 0x1, R115 ;  /* 0x000000016a739824 */ /* 0x000fe200078e0273 */
[C---:B------:R-:W-:Y:S01]  /*a340*/  @!P1 LEA R106, P4, R222.reuse, R108, 0x7 ;  /* 0x0000006cde6a9211 */ /* 0x040fe200078838ff */
[----:B------:R-:W-:Y:S02]  /*a350*/  IMAD.MOV.U32 R148, RZ, RZ, 0x20 ;  /* 0x00000020ff947424 */ /* 0x000fe400078e00ff */
[----:B------:R-:W-:Y:S01]  /*a360*/  @!PT LDS RZ, [RZ] ;  /* 0x00000000fffff984 */ /* 0x000fe20000000800 */
[----:B------:R-:W-:Y:S01]  /*a370*/  @!PT LDS RZ, [RZ] ;  /* 0x00000000fffff984 */ /* 0x000fe20000000800 */
[----:B------:R-:W-:Y:S01]  /*a380*/  @!PT LDS RZ, [RZ] ;  /* 0x00000000fffff984 */ /* 0x000fe20000000800 */
[----:B------:R-:W-:Y:S01]  /*a390*/  @!P1 LDGSTS.E.BYPASS.LTC128B.128 [R153+0x6000], desc[UR4][R104.64] ;  /* 0x0600000068999fae */ /* 0x000fe2000b981a04 */
[CCC-:B------:R-:W-:Y:S02]  /*a3a0*/  @!P1 LEA.HI.X R117, R222.reuse, R109.reuse, R223.reuse, 0x8, P0 ;  /* 0x0000006dde759211 */ /* 0x1c0fe400000f44df */
[----:B------:R-:W-:Y:S02]  /*a3b0*/  @!P1 LEA.HI.X R107, R222, R109, R223, 0x7, P4 ;  /* 0x0000006dde6b9211 */ /* 0x000fe400020f3cdf */
        /* <DEDUP_REMOVED lines=9> */
[--C-:B------:R-:W-:Y:S04]  /*a450*/  IMAD.IADD R204, R214, 0x1, R148.reuse ;  /* 0x00000001d6cc7824 */ /* 0x100fe800078e0294 */
[----:B------:R-:W-:Y:S01]  /*a460*/  @!PT LDS RZ, [RZ] ;  /* 0x00000000fffff984 */ /* 0x000fe20000000800 */
[----:B------:R-:W-:Y:S01]  /*a470*/  @!PT LDS RZ, [RZ] ;  /* 0x00000000fffff984 */ /* 0x000fe20000000800 */
[----:B------:R-:W-:Y:S01]  /*a480*/  @!PT LDS RZ, [RZ] ;  /* 0x00000000fffff984 */ /* 0x000fe20000000800 */
[----:B------:R-:W-:Y:S01]  /*a490*/  @!P1 LDGSTS.E.BYPASS.LTC128B.128 [R153+0x7000], desc[UR4][R114.64] ;  /* 0x0700000072999fae */ /* 0x000fe2000b981a04 */
[----:B------:R-:W-:Y:S04]  /*a4a0*/  IMAD.IADD R148, R149, 0x1, R148 ;  /* 0x0000000195947824 */ /* 0x000fe800078e0294 */
        /* <DEDUP_REMOVED lines=15> */
[----:B------:R-:W-:Y:S05]  /*a5a0*/  LDSM.16.M88.4 R156, [R214] ;  /* 0x00000000d69c783b */ /* 0x000fea0000000200 */
[----:B------:R-:W3:Y:S05]  /*a5b0*/  LDSM.16.M88.4 R160, [R149+0x1000] ;  /* 0x0010000095a0783b */ /* 0x000eea0000000200 */
[----:B------:R-:W4:Y:S05]  /*a5c0*/  LDSM.16.M88.4 R164, [R149+0x1400] ;  /* 0x0014000095a4783b */ /* 0x000f2a0000000200 */
[----:B------:R-:W5:Y:S05]  /*a5d0*/  LDSM.16.M88.4 R168, [R149+0x1800] ;  /* 0x0018000095a8783b */ /* 0x000f6a0000000200 */
[----:B------:R-:W0:Y:S05]  /*a5e0*/  LDGDEPBAR ;  /* 0x00000000000079af */ /* 0x000e2a0000000000 */
[----:B------:R-:W1:Y:S05]  /*a5f0*/  LDSM.16.M88.4 R172, [R149+0x1c00] ;  /* 0x001c000095ac783b */ /* 0x000e6a0000000200 */
[----:B------:R-:W2:Y:S05]  /*a600*/  LDSM.16.M88.4 R176, [R149+0x2000] ;  /* 0x0020000095b0783b */ /* 0x000eaa0000000200 */
        /* <DEDUP_REMOVED lines=17> */
[C---:B-1----:R-:W-:Y:S08]  /*a720*/  HMMA.16816.F32 R28, R156.reuse, R172, RZ ;  /* 0x000000ac9c1c723c */ /* 0x042ff000000018ff */
        /* <DEDUP_REMOVED lines=156> */
.L_x_3419:
[----:B------:R-:W-:Y:S05]  /*b0f0*/  BSYNC.RECONVERGENT B0 ;  /* 0x0000000000007941 */ /* 0x000fea0003800200 */
.L_x_3418:
[--C-:B------:R-:W-:Y:S01]  /*b100*/  @!P2 IMAD.MOV.U32 R227, RZ, RZ, R225.reuse ;  /* 0x000000ffffe3a224 */ /* 0x100fe200078e00e1 */
[----:B------:R-:W-:Y:S01]  /*b110*/  IADD3 R154, P4, PT, R149, R226, RZ ;  /* 0x000000e2959a7210 */ /* 0x000fe20007f9e0ff */
[----:B------:R-:W-:Y:S03]  /*b120*/  @!P1 IMAD R148, R221, 0xc0, RZ ;  /* 0x000000c0dd949824 */ /* 0x000fe600078e02ff */
[----:B------:R-:W-:Y:S01]  /*b130*/  @!PT LDS RZ, [RZ] ;  /* 0x00000000fffff984 */ /* 0x000fe20000000800 */
[----:B------:R-:W-:Y:S01]  /*b140*/  @!PT LDS RZ, [RZ] ;  /* 0x00000000fffff984 */ /* 0x000fe20000000800 */
[----:B------:R-:W-:Y:S01]  /*b150*/  @!PT LDS RZ, [RZ] ;  /* 0x00000000fffff984 */ /* 0x000fe20000000800 */
[----:B------:R1:W-:Y:S01]  /*b160*/  @!P2 LDGSTS.E.BYPASS.LTC128B.128 [R153+0x1000], desc[UR4][R226.64] ;  /* 0x01000000e299afae */ /* 0x0003e2000b981a04 */
[----:B------:R-:W-:Y:S01]  /*b170*/  IMAD.X R155, R150, 0x1, R225, P4 ;  /* 0x00000001969b7824 */ /* 0x000fe200020e06e1 */
[----:B------:R-:W-:Y:S01]  /*b180*/  @!P1 IADD3 R156, P4, PT, R154, R149, RZ ;  /* 0x000000959a9c9210 */ /* 0x000fe20007f9e0ff */
[--C-:B------:R-:W-:Y:S01]  /*b190*/  @!P1 IMAD.MOV.U32 R160, RZ, RZ, R154.reuse ;  /* 0x000000ffffa09224 */ /* 0x100fe200078e009a */
[----:B------:R1:W-:Y:S01]  /*b1a0*/  @P2 STS.128 [R153+0x1000], RZ ;  /* 0x001000ff99002388 */ /* 0x0003e20000000c00 */
[C---:B------:R-:W-:Y:S01]  /*b1b0*/  @!P1 IMAD.WIDE.U32 R162, R220.reuse, 0xc0, R154 ;  /* 0x000000c0dca29825 */ /* 0x040fe200078e009a */
[----:B------:R-:W-:Y:S02]  /*b1c0*/  @!P1 IADD3.X R157, PT, PT, R155, R150, RZ, P4, !PT ;  /* 0x000000969b9d9210 */ /* 0x000fe400027fe4ff */
[----:B------:R1:W-:Y:S01]  /*b1d0*/  @P1 STS.128 [R153+0x1800], RZ ;  /* 0x001800ff99001388 */ /* 0x0003e20000000c00 */
[-C--:B------:R-:W-:Y:S01]  /*b1e0*/  @!P1 LEA R164, P4, R220, R154.reuse, 0x7 ;  /* 0x0000009adca49211 */ /* 0x080fe200078838ff */
[----:B------:R-:W-:Y:S01]  /*b1f0*/  @!P1 IMAD.IADD R163, R148, 0x1, R163 ;  /* 0x0000000194a39824 */ /* 0x000fe200078e02a3 */
[C---:B------:R-:W-:Y:S01]  /*b200*/  @!P1 LEA R148, P2, R220.reuse, R154, 0x8 ;  /* 0x0000009adc949211 */ /* 0x040fe200078440ff */
[----:B------:R-:W-:Y:S01]  /*b210*/  @!PT LDS RZ, [RZ] ;  /* 0x00000000fffff984 */ /* 0x000fe20000000800 */
[----:B------:R-:W-:Y:S01]  /*b220*/  @!PT LDS RZ, [RZ] ;  /* 0x00000000fffff984 */ /* 0x000fe20000000800 */
[----:B------:R-:W-:Y:S01]  /*b230*/  @!PT LDS RZ, [RZ] ;  /* 0x00000000fffff984 */ /* 0x000fe20000000800 */
[----:B------:R1:W-:Y:S01]  /*b240*/  @!P1 LDGSTS.E.BYPASS.LTC128B.128 [R153+0x1800], desc[UR4][R154.64] ;  /* 0x018000009a999fae */ /* 0x0003e2000b981a04 */
[CC--:B------:R-:W-:Y:S01]  /*b250*/  @!P1 LEA.HI.X R165, R220.reuse, R155.reuse, R221, 0x7, P4 ;  /* 0x0000009bdca59211 */ /* 0x0c0fe200020f3cdd */
[----:B------:R-:W-:Y:S01]  /*b260*/  @!P1 IMAD R149, R221, 0x140, RZ ;  /* 0x00000140dd959824 */ /* 0x000fe200078e02ff */
[-C--:B------:R-:W-:Y:S01]  /*b270*/  @!P1 MOV R161, R155.reuse ;  /* 0x0000009b00a19202 */ /* 0x080fe20000000f00 */
[----:B------:R1:W-:Y:S01]  /*b280*/  @P1 STS.128 [R153+0x2000], RZ ;  /* 0x002000ff99001388 */ /* 0x0003e20000000c00 */
[----:B------:R-:W-:Y:S01]  /*b290*/  @!P1 MOV R159, R155 ;  /* 0x0000009b009f9202 */ /* 0x000fe20000000f00 */
[----:B------:R-:W-:Y:S02]  /*b2a0*/  @!P1 IMAD.MOV.U32 R158, RZ, RZ, R154 ;  /* 0x000000ffff9e9224 */ /* 0x000fe400078e009a */
[----:B------:R-:W-:Y:S01]  /*b2b0*/  @!PT LDS RZ, [RZ] ;  /* 0x00000000fffff984 */ /* 0x000fe20000000800 */
[----:B------:R-:W-:Y:S01]  /*b2c0*/  @!PT LDS RZ, [RZ] ;  /* 0x00000000fffff984 */ /* 0x000fe20000000800 */
[----:B------:R-:W-:Y:S01]  /*b2d0*/  @!PT LDS RZ, [RZ] ;  /* 0x00000000fffff984 */ /* 0x000fe20000000800 */
[----:B------:R1:W-:Y:S01]  /*b2e0*/  @!P1 LDGSTS.E.BYPASS.LTC128B.128 [R153+0x2000], desc[UR4][R156.64] ;  /* 0x020000009c999fae */ /* 0x0003e2000b981a04 */
[C---:B------:R-:W-:Y:S03]  /*b2f0*/  @!P1 IMAD.WIDE.U32 R160, R220.reuse, 0x140, R160 ;  /* 0x00000140dca09825 */ /* 0x040fe600078e00a0 */
[----:B------:R1:W-:Y:S01]  /*b300*/  @P1 STS.128 [R153+0x2800], RZ ;  /* 0x002800ff99001388 */ /* 0x0003e20000000c00 */
[C---:B------:R-:W-:Y:S01]  /*b310*/  @!P1 IMAD.WIDE.U32 R158, R220.reuse, 0x180, R158 ;  /* 0x00000180dc9e9825 */ /* 0x040fe200078e009e */
[----:B------:R-:W-:Y:S02]  /*b320*/  @!P1 IADD3 R161, PT, PT, R149, R161, RZ ;  /* 0x000000a195a19210 */ /* 0x000fe40007ffe0ff */
[----:B------:R-:W-:Y:S01]  /*b330*/  @!PT LDS RZ, [RZ] ;  /* 0x00000000fffff984 */ /* 0x000fe20000000800 */
[----:B------:R-:W-:Y:S01]  /*b340*/  @!PT LDS RZ, [RZ] ;  /* 0x00000000fffff984 */ /* 0x000fe20000000800 */
[----:B------:R-:W-:Y:S01]  /*b350*/  @!PT LDS RZ, [RZ] ;  /* 0x00000000fffff984 */ /* 0x000fe20000000800 */
[----:B------:R1:W-:Y:S01]  /*b360*/  @!P1 LDGSTS.E.BYPASS.LTC128B.128 [R153+0x2800], desc[UR4][R164.64] ;  /* 0x02800000a4999fae */ /* 0x0003e2000b981a04 */
[----:B------:R-:W-:Y:S01]  /*b370*/  @!P1 LEA.HI.X R149, R220, R155, R221, 0x8, P2 ;  /* 0x0000009bdc959211 */ /* 0x000fe200010f44dd */
[----:B------:R-:W-:Y:S02]  /*b380*/  @!P1 IMAD R150, R221, 0x180, RZ ;  /* 0x00000180dd969824 */ /* 0x000fe400078e02ff */
        /* <DEDUP_REMOVED lines=22> */
.L_x_3417:
[----:B------:R-:W-:Y:S05]  /*b4f0*/  BSYNC.RECONVERGENT B1 ;  /* 0x0000000000017941 */ /* 0x000fea0003800200 */
.L_x_3416:
[C---:B-1----:R-:W-:Y:S02]  /*b500*/  IADD3 R154, PT, PT, R240.reuse, -0x11, RZ ;  /* 0xffffffeff09a7810 */ /* 0x042fe40007ffe0ff */
[C---:B------:R-:W-:Y:S02]  /*b510*/  IADD3 R148, PT, PT, R240.reuse, -0x9, RZ ;  /* 0xfffffff7f0947810 */ /* 0x040fe40007ffe0ff */
[----:B------:R-:W-:Y:S02]  /*b520*/  IABS R154, R154 ;  /* 0x0000009a009a7213 */ /* 0x000fe40000000000 */
[----:B------:R-:W-:Y:S02]  /*b530*/  IABS R148, R148 ;  /* 0x0000009400947213 */ /* 0x000fe40000000000 */
[----:B------:R-:W-:Y:S02]  /*b540*/  IADD3 R149, PT, PT, R240, -0x8, RZ ;  /* 0xfffffff8f0957810 */ /* 0x000fe40007ffe0ff */
[----:B------:R-:W-:Y:S02]  /*b550*/  I2FP.F32.S32 R148, R148 ;  /* 0x0000009400947245 */ /* 0x000fe40000201400 */
[----:B------:R-:W-:Y:S02]  /*b560*/  IABS R149, R149 ;  /* 0x0000009500957213 */ /* 0x000fe40000000000 */
[----:B------:R-:W-:Y:S01]  /*b570*/  IABS R153, R240 ;  /* 0x000000f000997213 */ /* 0x000fe20000000000 */
[CC--:B------:R-:W-:Y:S01]  /*b580*/  FFMA.FTZ R11, -R0.reuse, R148.reuse, R11 ;  /* 0x00000094000b7223 */ /* 0x0c0fe2000001010b */
[C---:B------:R-:W-:Y:S01]  /*b590*/  FFMA.FTZ R5, -R0.reuse, R148, R5 ;  /* 0x0000009400057223 */ /* 0x040fe20000010105 */
[----:B------:R-:W-:Y:S02]  /*b5a0*/  I2FP.F32.S32 R148, R154 ;  /* 0x0000009a00947245 */ /* 0x000fe40000201400 */
[----:B------:R-:W-:Y:S02]  /*b5b0*/  I2FP.F32.S32 R149, R149 ;  /* 0x0000009500957245 */ /* 0x000fe40000201400 */
[----:B------:R-:W-:Y:S01]  /*b5c0*/  I2FP.F32.S32 R153, R153 ;  /* 0x0000009900997245 */ /* 0x000fe20000201400 */
[CC--:B------:R-:W-:Y:S01]  /*b5d0*/  FFMA.FTZ R15, -R0.reuse, R148.reuse, R15 ;  /* 0x00000094000f7223 */ /* 0x0c0fe2000001010f */
[C---:B------:R-:W-:Y:S01]  /*b5e0*/  FFMA.FTZ R9, -R0.reuse, R148, R9 ;  /* 0x0000009400097223 */ /* 0x040fe20000010109 */
[CC--:B------:R-:W-:Y:S01]  /*b5f0*/  FFMA.FTZ R10, -R0.reuse, R149.reuse, R10 ;  /* 0x00000095000a7223 */ /* 0x0c0fe2000001010a */
[C---:B------:R-:W-:Y:S01]  /*b600*/  FFMA.FTZ R4, -R0.reuse, R149, R4 ;  /* 0x0000009500047223 */ /* 0x040fe20000010104 */
        /* <DEDUP_REMOVED lines=12> */
[C---:B------:R-:W-:Y:S02]  /*b6d0*/  IADD3 R149, PT, PT, R240.reuse, -0x28, RZ ;  /* 0xffffffd8f0957810 */ /* 0x040fe40007ffe0ff */
[----:B------:R-:W-:Y:S02]  /*b6e0*/  IABS R153, R148 ;  /* 0x0000009400997213 */ /* 0x000fe40000000000 */
[----:B------:R-:W-:Y:S02]  /*b6f0*/  IABS R149, R149 ;  /* 0x0000009500957213 */ /* 0x000fe40000000000 */
[----:B------:R-:W-:Y:S02]  /*b700*/  IADD3 R148, PT, PT, R240, -0x29, RZ ;  /* 0xffffffd7f0947810 */ /* 0x000fe40007ffe0ff */
[----:B------:R-:W-:Y:S02]  /*b710*/  I2FP.F32.S32 R149, R149 ;  /* 0x0000009500957245 */ /* 0x000fe40000201400 */
[----:B------:R-:W-:Y:S02]  /*b720*/  IABS R148, R148 ;  /* 0x0000009400947213 */ /* 0x000fe40000000000 */
[----:B------:R-:W-:Y:S01]  /*b730*/  I2FP.F32.S32 R153, R153 ;  /* 0x0000009900997245 */ /* 0x000fe20000201400 */
[CC--:B------:R-:W-:Y:S01]  /*b740*/  FFMA.FTZ R26, -R0.reuse, R149.reuse, R26 ;  /* 0x00000095001a7223 */ /* 0x0c0fe2000001011a */
[----:B------:R-:W-:Y:S01]  /*b750*/  I2FP.F32.S32 R148, R148 ;  /* 0x0000009400947245 */ /* 0x000fe20000201400 */
[----:B------:R-:W-:Y:S01]  /*b760*/  FFMA.FTZ R20, -R0, R149, R20 ;  /* 0x0000009500147223 */ /* 0x000fe20000010114 */
        /* <DEDUP_REMOVED lines=14> */
[----:B------:R-:W-:Y:S02]  /*b850*/  IABS R149, R149 ;  /* 0x0000009500957213 */ /* 0x000fe40000000000 */
[----:B------:R-:W-:Y:S02]  /*b860*/  I2FP.F32.S32 R150, R150 ;  /* 0x0000009600967245 */ /* 0x000fe40000201400 */
[----:B------:R-:W-:Y:S02]  /*b870*/  I2FP.F32.S32 R149, R149 ;  /* 0x0000009500957245 */ /* 0x000fe40000201400 */
[----:B------:R-:W-:Y:S01]  /*b880*/  IADD3 R155, PT, PT, R240, -0x90, RZ ;  /* 0xffffff70f09b7810 */ /* 0x000fe20007ffe0ff */
[----:B------:R-:W-:Y:S01]  /*b890*/  FFMA.FTZ R7, -R0, R150, R7 ;  /* 0x0000009600077223 */ /* 0x000fe20000010107 */
        /* <DEDUP_REMOVED lines=73> */
[C---:B------:R-:W-:Y:S02]  /*bd30*/  IADD3 R150, PT, PT, R240.reuse, -0x70, RZ ;  /* 0xffffff90f0967810 */ /* 0x040fe40007ffe0ff */
[----:B------:R-:W-:Y:S01]  /*bd40*/  IADD3 R148, PT, PT, R240, -0x69, RZ ;  /* 0xffffff97f0947810 */ /* 0x000fe20007ffe0ff */
        /* <DEDUP_REMOVED lines=19> */
[C---:B------:R-:W-:Y:S01]  /*be80*/  FFMA.FTZ R57, -R0.reuse, R148, R57 ;  /* 0x0000009400397223 */ /* 0x040fe20000010139 */
[----:B------:R-:W-:Y:S01]  /*be90*/  IABS R154, R154 ;  /* 0x0000009a009a7213 */ /* 0x000fe20000000000 */
        /* <DEDUP_REMOVED lines=27> */
[----:B------:R-:W-:Y:S01]  /*c050*/  I2FP.F32.S32 R149, R149 ;  /* 0x0000009500957245 */ /* 0x000fe20000201400 */
[C---:B------:R-:W-:Y:S01]  /*c060*/  FFMA.FTZ R69, -R0.reuse, R148, R69 ;  /* 0x0000009400457223 */ /* 0x040fe20000010145 */
        /* <DEDUP_REMOVED lines=78> */
[----:B------:R-:W-:Y:S01]  /*c550*/  FMNMX3.FTZ R154, R152, R4, R5, !PT ;  /* 0x00000004989a7276 */ /* 0x000fe20007810005 */
[CC--:B------:R-:W-:Y:S01]  /*c560*/  FFMA.FTZ R100, -R0.reuse, R153.reuse, R100 ;  /* 0x0000009900647223 */ /* 0x0c0fe20000010164 */
        /* <DEDUP_REMOVED lines=13> */
[----:B------:R-:W-:Y:S02]  /*c640*/  IABS R148, R149 ;  /* 0x0000009500947213 */ /* 0x000fe40000000000 */
[----:B------:R-:W-:Y:S02]  /*c650*/  FMNMX3.FTZ R154, R154, R28, R29, !PT ;  /* 0x0000001c9a9a7276 */ /* 0x000fe4000781001d */
[----:B------:R-:W-:Y:S02]  /*c660*/  IADD3 R149, PT, PT, R240, -0xd9, RZ ;  /* 0xffffff27f0957810 */ /* 0x000fe40007ffe0ff */
[----:B------:R-:W-:Y:S02]  /*c670*/  FMNMX3.FTZ R154, R154, R32, R33, !PT ;  /* 0x000000209a9a7276 */ /* 0x000fe40007810021 */
[----:B------:R-:W-:Y:S02]  /*c680*/  IABS R149, R149 ;  /* 0x0000009500957213 */ /* 0x000fe40000000000 */
[----:B------:R-:W-:Y:S02]  /*c690*/  FMNMX3.FTZ R154, R154, R36, R37, !PT ;  /* 0x000000249a9a7276 */ /* 0x000fe40007810025 */
[----:B------:R-:W-:Y:S02]  /*c6a0*/  I2FP.F32.S32 R148, R148 ;  /* 0x0000009400947245 */ /* 0x000fe40000201400 */
[----:B------:R-:W-:Y:S02]  /*c6b0*/  FMNMX3.FTZ R154, R154, R40, R41, !PT ;  /* 0x000000289a9a7276 */ /* 0x000fe40007810029 */
[----:B------:R-:W-:Y:S01]  /*c6c0*/  I2FP.F32.S32 R155, R155 ;  /* 0x0000009b009b7245 */ /* 0x000fe20000201400 */
[----:B------:R-:W-:Y:S01]  /*c6d0*/  FFMA.FTZ R105, -R0, R148, R105 ;  /* 0x0000009400697223 */ /* 0x000fe20000010169 */
[----:B------:R-:W-:Y:S01]  /*c6e0*/  FMNMX3.FTZ R154, R154, R44, R45, !PT ;  /* 0x0000002c9a9a7276 */ /* 0x000fe2000781002d */
[C---:B------:R-:W-:Y:S01]  /*c6f0*/  FFMA.FTZ R111, -R0.reuse, R148, R111 ;  /* 0x00000094006f7223 */ /* 0x040fe2000001016f */
[----:B------:R-:W-:Y:S01]  /*c700*/  I2FP.F32.S32 R148, R149 ;  /* 0x0000009500947245 */ /* 0x000fe20000201400 */
[CC--:B------:R-:W-:Y:S01]  /*c710*/  FFMA.FTZ R104, -R0.reuse, R155.reuse, R104 ;  /* 0x0000009b00687223 */ /* 0x0c0fe20000010168 */
[----:B------:R-:W-:Y:S01]  /*c720*/  FMNMX3.FTZ R149, R151, R6, R7, !PT ;  /* 0x0000000697957276 */ /* 0x000fe20007810007 */
[----:B------:R-:W-:Y:S01]  /*c730*/  FFMA.FTZ R110, -R0, R155, R110 ;  /* 0x0000009b006e7223 */ /* 0x000fe2000001016e */
[----:B------:R-:W-:Y:S01]  /*c740*/  FMNMX3.FTZ R154, R154, R48, R49, !PT ;  /* 0x000000309a9a7276 */ /* 0x000fe20007810031 */
[C---:B------:R-:W-:Y:S01]  /*c750*/  FFMA.FTZ R109, -R0.reuse, R148, R109 ;  /* 0x00000094006d7223 */ /* 0x040fe2000001016d */
        /* <DEDUP_REMOVED lines=71> */
[----:B------:R-:W-:Y:S02]  /*cbd0*/  IADD3 R239, PT, PT, R239, -0x100, RZ ;  /* 0xffffff00efef7810 */ /* 0x000fe40007ffe0ff */
[----:B------:R-:W-:Y:S04]  /*cbe0*/  IABS R149, R149 ;  /* 0x0000009500957213 */ /* 0x000fe80000000000 */
[----:B------:R-:W-:Y:S05]  /*cbf0*/  I2FP.F32.S32 R149, R149 ;  /* 0x0000009500957245 */ /* 0x000fea0000201400 */
[CC--:B------:R-:W-:Y:S01]  /*cc00*/  FFMA.FTZ R116, -R0.reuse, R149.reuse, R116 ;  /* 0x0000009500747223 */ /* 0x0c0fe20000010174 */
[----:B------:R-:W-:Y:S01]  /*cc10*/  FFMA.FTZ R122, -R0, R149, R122 ;  /* 0x00000095007a7223 */ /* 0x000fe2000001017a */
[----:B------:R-:W-:Y:S03]  /*cc20*/  IADD3 R149, PT, PT, R240, -0xf0, RZ ;  /* 0xffffff10f0957810 */ /* 0x000fe60007ffe0ff */
[----:B------:R-:W-:Y:S02]  /*cc30*/  FMNMX3.FTZ R153, R153, R116, R117, !PT ;  /* 0x0000007499997276 */ /* 0x000fe40007810075 */
[----:B------:R-:W-:Y:S02]  /*cc40*/  IABS R149, R149 ;  /* 0x0000009500957213 */ /* 0x000fe40000000000 */
[----:B------:R-:W-:Y:S02]  /*cc50*/  FMNMX3.FTZ R148, R148, R122, R123, !PT ;  /* 0x0000007a94947276 */ /* 0x000fe4000781007b */
[----:B------:R-:W-:Y:S05]  /*cc60*/  I2FP.F32.S32 R149, R149 ;  /* 0x0000009500957245 */ /* 0x000fea0000201400 */
[CC--:B------:R-:W-:Y:S01]  /*cc70*/  FFMA.FTZ R120, -R0.reuse, R149.reuse, R120 ;  /* 0x0000009500787223 */ /* 0x0c0fe20000010178 */
[----:B------:R-:W-:Y:S01]  /*cc80*/  FFMA.FTZ R126, -R0, R149, R126 ;  /* 0x00000095007e7223 */ /* 0x000fe2000001017e */
[----:B------:R-:W-:Y:S03]  /*cc90*/  IADD3 R149, PT, PT, R240, -0xf8, RZ ;  /* 0xffffff08f0957810 */ /* 0x000fe60007ffe0ff */
[----:B------:R-:W-:Y:S02]  /*cca0*/  FMNMX3.FTZ R153, R153, R120, R121, !PT ;  /* 0x0000007899997276 */ /* 0x000fe40007810079 */
[----:B------:R-:W-:Y:S02]  /*ccb0*/  FMNMX3.FTZ R148, R148, R126, R127, !PT ;  /* 0x0000007e94947276 */ /* 0x000fe4000781007f */
[----:B------:R-:W-:Y:S04]  /*ccc0*/  IABS R149, R149 ;  /* 0x0000009500957213 */ /* 0x000fe80000000000 */
[----:B------:R-:W-:Y:S05]  /*ccd0*/  I2FP.F32.S32 R149, R149 ;  /* 0x0000009500957245 */ /* 0x000fea0000201400 */
[CC--:B------:R-:W-:Y:S01]  /*cce0*/  FFMA.FTZ R124, -R0.reuse, R149.reuse, R124 ;  /* 0x00000095007c7223 */ /* 0x0c0fe2000001017c */
[----:B------:R-:W-:Y:S01]  /*ccf0*/  FFMA.FTZ R130, -R0, R149, R130 ;  /* 0x0000009500827223 */ /* 0x000fe20000010182 */
[C---:B------:R-:W-:Y:S02]  /*cd00*/  IADD3 R149, PT, PT, R240.reuse, -0x100, RZ ;  /* 0xffffff00f0957810 */ /* 0x040fe40007ffe0ff */
[----:B------:R-:W-:Y:S02]  /*cd10*/  IADD3 R240, PT, PT, R240, 0x100, RZ ;  /* 0x00000100f0f07810 */ /* 0x000fe40007ffe0ff */
[----:B------:R-:W-:Y:S02]  /*cd20*/  FMNMX3.FTZ R153, R153, R124, R125, !PT ;  /* 0x0000007c99997276 */ /* 0x000fe4000781007d */
[----:B------:R-:W-:Y:S02]  /*cd30*/  FMNMX3.FTZ R157, R148, R130, R131, !PT ;  /* 0x00000082949d7276 */ /* 0x000fe40007810083 */
[----:B------:R-:W-:Y:S03]  /*cd40*/  IABS R149, R149 ;  /* 0x0000009500957213 */ /* 0x000fe60000000000 */
[----:B------:R-:W-:Y:S01]  /*cd50*/  SHFL.BFLY PT, R148, R157, 0x2, 0x1f ;  /* 0x0c401f009d947f89 */ /* 0x000fe200000e0000 */
        /* <DEDUP_REMOVED lines=10> */
[----:B------:R-:W-:Y:S01]  /*ce00*/  FADD.FTZ R153, -R149, R152 ;  /* 0x0000009895997221 */ /* 0x000fe20000010100 */
[----:B--2---:R-:W-:Y:S01]  /*ce10*/  FMUL.FTZ R155, R150, R149 ;  /* 0x00000095969b7220 */ /* 0x004fe20000410000 */
[----:B------:R-:W-:Y:S02]  /*ce20*/  FSETP.NEU.FTZ.AND P1, PT, R148, -INF , PT ;  /* 0xff8000009400780b */ /* 0x000fe40003f3d000 */
[----:B------:R-:W-:Y:S01]  /*ce30*/  FMUL.FTZ R154, R150, R153 ;  /* 0x00000099969a7220 */ /* 0x000fe20000410000 */
[----:B------:R-:W-:Y:S04]  /*ce40*/  FADD.FTZ R151, -R148, R151 ;  /* 0x0000009794977221 */ /* 0x000fe80000010100 */
[C---:B------:R-:W-:Y:S01]  /*ce50*/  FMUL.FTZ R152, R150.reuse, R151 ;  /* 0x0000009796987220 */ /* 0x040fe20000410000 */
[----:B------:R-:W-:Y:S05]  /*ce60*/  FMUL.FTZ R151, R150, R148 ;  /* 0x0000009496977220 */ /* 0x000fea0000410000 */
[----:B------:R-:W1:Y:S01]  /*ce70*/  MUFU.EX2 R152, R152 ;  /* 0x0000009800987308 */ /* 0x000e620000000800 */
[----:B------:R-:W-:Y:S02]  /*ce80*/  FSEL R153, R151, RZ, P1 ;  /* 0x000000ff97997208 */ /* 0x000fe40000800000 */
[----:B------:R-:W-:Y:S03]  /*ce90*/  FSETP.NEU.FTZ.AND P1, PT, R149, -INF , PT ;  /* 0xff8000009500780b */ /* 0x000fe60003f3d000 */
        /* <DEDUP_REMOVED lines=12> */
[----:B------:R-:W-:Y:S01]  /*cf60*/  FFMA.FTZ R199, R10, R150, -R153 ;  /* 0x000000960ac77223 */ /* 0x000fe20000010899 */
[----:B-1----:R-:W-:Y:S01]  /*cf70*/  FMUL.FTZ R10, R152, R142 ;  /* 0x0000008e980a7220 */ /* 0x002fe20000410000 */
        /* <DEDUP_REMOVED lines=8> */
[-C--:B------:R-:W-:Y:S01]  /*d000*/  FFMA.FTZ R172, R33, R150.reuse, -R155 ;  /* 0x0000009621ac7223 */ /* 0x080fe2000001089b */
[-C--:B------:R-:W-:Y:S01]  /*d010*/  FFMA.FTZ R194, R11, R150.reuse, -R153 ;  /* 0x000000960bc27223 */ /* 0x080fe20000010899 */
[----:B------:R-:W-:Y:S01]  /*d020*/  FMUL.FTZ R11, R152, R143 ;  /* 0x0000008f980b7220 */ /* 0x000fe20000410000 */
[--C-:B------:R-:W-:Y:S03]  /*d030*/  FFMA.FTZ R197, R8, R150, -R155.reuse ;  /* 0x0000009608c57223 */ /* 0x100fe6000001089b */
[----:B------:R-:W-:Y:S01]  /*d040*/  MUFU.EX2 R192, R192 ;  /* 0x000000c000c07308 */ /* 0x000fe20000000800 */
[----:B--2---:R-:W-:Y:S01]  /*d050*/  FMUL.FTZ R8, R151, R140 ;  /* 0x0000008c97087220 */ /* 0x004fe20000410000 */
[-CC-:B------:R-:W-:Y:S01]  /*d060*/  FFMA.FTZ R196, R9, R150.reuse, -R155.reuse ;  /* 0x0000009609c47223 */ /* 0x180fe2000001089b */
[----:B------:R-:W-:Y:S01]  /*d070*/  FMUL.FTZ R9, R151, R141 ;  /* 0x0000008d97097220 */ /* 0x000fe20000410000 */
[-C--:B------:R-:W-:Y:S01]  /*d080*/  FFMA.FTZ R166, R37, R150.reuse, -R155 ;  /* 0x0000009625a67223 */ /* 0x080fe2000001089b */
[-CC-:B------:R-:W-:Y:S01]  /*d090*/  FFMA.FTZ R187, R22, R150.reuse, -R153.reuse ;  /* 0x0000009616bb7223 */ /* 0x180fe20000010899 */
[-C--:B------:R-:W-:Y:S01]  /*d0a0*/  FFMA.FTZ R184, R23, R150.reuse, -R153 ;  /* 0x0000009617b87223 */ /* 0x080fe20000010899 */
[-CC-:B------:R-:W-:Y:S03]  /*d0b0*/  FFMA.FTZ R185, R20, R150.reuse, -R155.reuse ;  /* 0x0000009614b97223 */ /* 0x180fe6000001089b */
[----:B------:R-:W1:Y:S01]  /*d0c0*/  MUFU.EX2 R194, R194 ;  /* 0x000000c200c27308 */ /* 0x000e620000000800 */
[-C--:B------:R-:W-:Y:S01]  /*d0d0*/  FFMA.FTZ R182, R21, R150.reuse, -R155 ;  /* 0x0000009615b67223 */ /* 0x080fe2000001089b */
[--C-:B------:R-:W-:Y:S01]  /*d0e0*/  FFMA.FTZ R191, R18, R150, -R153.reuse ;  /* 0x0000009612bf7223 */ /* 0x100fe20000010899 */
[C---:B------:R-:W-:Y:S01]  /*d0f0*/  FMUL.FTZ R18, R152.reuse, R134 ;  /* 0x0000008698127220 */ /* 0x040fe20000410000 */
[-C--:B------:R-:W-:Y:S01]  /*d100*/  FFMA.FTZ R186, R19, R150.reuse, -R153 ;  /* 0x0000009613ba7223 */ /* 0x080fe20000010899 */
[----:B------:R-:W-:Y:S01]  /*d110*/  FMUL.FTZ R19, R152, R135 ;  /* 0x0000008798137220 */ /* 0x000fe20000410000 */
[--C-:B------:R-:W-:Y:S01]  /*d120*/  FFMA.FTZ R189, R16, R150, -R155.reuse ;  /* 0x0000009610bd7223 */ /* 0x100fe2000001089b */
[----:B------:R-:W-:Y:S03]  /*d130*/  FMUL.FTZ R16, R151, R132 ;  /* 0x0000008497107220 */ /* 0x000fe60000410000 */
[----:B------:R-:W-:Y:S01]  /*d140*/  MUFU.EX2 R197, R197 ;  /* 0x000000c500c57308 */ /* 0x000fe20000000800 */
[-CC-:B------:R-:W-:Y:S01]  /*d150*/  FFMA.FTZ R188, R17, R150.reuse, -R155.reuse ;  /* 0x0000009611bc7223 */ /* 0x180fe2000001089b */
[----:B------:R-:W-:Y:S01]  /*d160*/  FMUL.FTZ R17, R151, R133 ;  /* 0x0000008597117220 */ /* 0x000fe20000410000 */
[-CC-:B------:R-:W-:Y:S01]  /*d170*/  FFMA.FTZ R156, R49, R150.reuse, -R155.reuse ;  /* 0x00000096319c7223 */ /* 0x180fe2000001089b */
[-CC-:B------:R-:W-:Y:S01]  /*d180*/  FFMA.FTZ R169, R36, R150.reuse, -R155.reuse ;  /* 0x0000009624a97223 */ /* 0x180fe2000001089b */
[-CC-:B------:R-:W-:Y:S01]  /*d190*/  FFMA.FTZ R198, R5, R150.reuse, -R155.reuse ;  /* 0x0000009605c67223 */ /* 0x180fe2000001089b */
[-C--:B------:R-:W-:Y:S01]  /*d1a0*/  FFMA.FTZ R202, R4, R150.reuse, -R155 ;  /* 0x0000009604ca7223 */ /* 0x080fe2000001089b */
[--C-:B------:R-:W-:Y:S03]  /*d1b0*/  FFMA.FTZ R201, R6, R150, -R153.reuse ;  /* 0x0000009606c97223 */ /* 0x100fe60000010899 */
[----:B------:R-:W2:Y:S01]  /*d1c0*/  MUFU.EX2 R196, R196 ;  /* 0x000000c400c47308 */ /* 0x000ea20000000800 */
[----:B-1----:R-:W-:Y:S01]  /*d1d0*/  F2FP.F16.F32.PACK_AB R23, R194, R199 ;  /* 0x000000c7c217723e */ /* 0x002fe200000000ff */
[C---:B------:R-:W-:Y:S01]  /*d1e0*/  FMUL.FTZ R6, R152.reuse, R146 ;  /* 0x0000009298067220 */ /* 0x040fe20000410000 */
[-CC-:B------:R-:W-:Y:S01]  /*d1f0*/  FFMA.FTZ R200, R7, R150.reuse, -R153.reuse ;  /* 0x0000009607c87223 */ /* 0x180fe20000010899 */
[----:B------:R-:W-:Y:S01]  /*d200*/  FMUL.FTZ R7, R152, R147 ;  /* 0x0000009398077220 */ /* 0x000fe20000410000 */
[-C--:B------:R-:W-:Y:S01]  /*d210*/  FFMA.FTZ R168, R39, R150.reuse, -R153 ;  /* 0x0000009627a87223 */ /* 0x080fe20000010899 */
[-CC-:B------:R-:W-:Y:S01]  /*d220*/  FFMA.FTZ R165, R40, R150.reuse, -R155.reuse ;  /* 0x0000009628a57223 */ /* 0x180fe2000001089b */
[-C--:B------:R-:W-:Y:S03]  /*d230*/  FFMA.FTZ R164, R41, R150.reuse, -R155 ;  /* 0x0000009629a47223 */ /* 0x080fe6000001089b */
[----:B------:R-:W-:Y:S01]  /*d240*/  MUFU.EX2 R201, R201 ;  /* 0x000000c900c97308 */ /* 0x000fe20000000800 */
[-C--:B------:R-:W-:Y:S01]  /*d250*/  FFMA.FTZ R167, R42, R150.reuse, -R153 ;  /* 0x000000962aa77223 */ /* 0x080fe20000010899 */
[-C--:B------:R-:W-:Y:S01]  /*d260*/  FFMA.FTZ R42, R56, R150.reuse, -R155 ;  /* 0x00000096382a7223 */ /* 0x080fe2000001089b */
[-C--:B------:R-:W-:Y:S01]  /*d270*/  FFMA.FTZ R162, R43, R150.reuse, -R153 ;  /* 0x000000962ba27223 */ /* 0x080fe20000010899 */
[-CC-:B------:R-:W-:Y:S01]  /*d280*/  FFMA.FTZ R161, R44, R150.reuse, -R155.reuse ;  /* 0x000000962ca17223 */ /* 0x180fe2000001089b */
[-CC-:B------:R-:W-:Y:S01]  /*d290*/  FFMA.FTZ R158, R45, R150.reuse, -R155.reuse ;  /* 0x000000962d9e7223 */ /* 0x180fe2000001089b */
[-C--:B------:R-:W-:Y:S01]  /*d2a0*/  FFMA.FTZ R45, R57, R150.reuse, -R155 ;  /* 0x00000096392d7223 */ /* 0x080fe2000001089b */
[-C--:B------:R-:W-:Y:S03]  /*d2b0*/  FFMA.FTZ R163, R46, R150.reuse, -R153 ;  /* 0x000000962ea37223 */ /* 0x080fe60000010899 */
[----:B------:R-:W1:Y:S01]  /*d2c0*/  MUFU.EX2 R200, R200 ;  /* 0x000000c800c87308 */ /* 0x000e620000000800 */
[----:B--2---:R-:W-:Y:S01]  /*d2d0*/  F2FP.F16.F32.PACK_AB R22, R196, R197 ;  /* 0x000000c5c416723e */ /* 0x004fe200000000ff */
[-C--:B------:R-:W-:Y:S01]  /*d2e0*/  FFMA.FTZ R46, R52, R150.reuse, -R155 ;  /* 0x00000096342e7223 */ /* 0x080fe2000001089b */
[-CC-:B------:R-:W-:Y:S01]  /*d2f0*/  FFMA.FTZ R52, R54, R150.reuse, -R153.reuse ;  /* 0x0000009636347223 */ /* 0x180fe20000010899 */
[-CC-:B------:R-:W-:Y:S01]  /*d300*/  FFMA.FTZ R160, R47, R150.reuse, -R153.reuse ;  /* 0x000000962fa07223 */ /* 0x180fe20000010899 */
        /* <DEDUP_REMOVED lines=11> */
[----:B------:R-:W2:Y:S01]  /*d3c0*/  MUFU.EX2 R198, R198 ;  /* 0x000000c600c67308 */ /* 0x000ea20000000800 */
[----:B-1----:R-:W-:Y:S01]  /*d3d0*/  F2FP.F16.F32.PACK_AB R21, R200, R201 ;  /* 0x000000c9c815723e */ /* 0x002fe200000000ff */
[-CC-:B------:R-:W-:Y:S01]  /*d3e0*/  FFMA.FTZ R60, R73, R150.reuse, -R155.reuse ;  /* 0x00000096493c7223 */ /* 0x180fe2000001089b */
[-C--:B------:R-:W-:Y:S01]  /*d3f0*/  FFMA.FTZ R39, R61, R150.reuse, -R155 ;  /* 0x000000963d277223 */ /* 0x080fe2000001089b */
[-C--:B------:R-:W-:Y:S01]  /*d400*/  FFMA.FTZ R48, R62, R150.reuse, -R153 ;  /* 0x000000963e307223 */ /* 0x080fe20000010899 */
[-C--:B------:R-:W-:Y:S01]  /*d410*/  FFMA.FTZ R62, R76, R150.reuse, -R155 ;  /* 0x000000964c3e7223 */ /* 0x080fe2000001089b */
[-C--:B------:R-:W-:Y:S01]  /*d420*/  FFMA.FTZ R49, R63, R150.reuse, -R153 ;  /* 0x000000963f317223 */ /* 0x080fe20000010899 */
        /* <DEDUP_REMOVED lines=8> */
[--C-:B------:R-:W-:Y:S03]  /*d4b0*/  FFMA.FTZ R64, R74, R150, -R153.reuse ;  /* 0x000000964a407223 */ /* 0x100fe60000010899 */
[----:B------:R-:W1:Y:S01]  /*d4c0*/  MUFU.EX2 R186, R186 ;  /* 0x000000ba00ba7308 */ /* 0x000e620000000800 */
[----:B--2---:R-:W-:Y:S01]  /*d4d0*/  F2FP.F16.F32.PACK_AB R20, R198, R202 ;  /* 0x000000cac614723e */ /* 0x004fe200000000ff */
[-CC-:B------:R-:W-:Y:S01]  /*d4e0*/  FFMA.FTZ R61, R75, R150.reuse, -R153.reuse ;  /* 0x000000964b3d7223 */ /* 0x180fe20000010899 */
        /* <DEDUP_REMOVED lines=9> */
[-CC-:B------:R-:W-:Y:S01]  /*d580*/  FFMA.FTZ R65, R80, R150.reuse, -R155.reuse ;  /* 0x0000009650417223 */ /* 0x180fe2000001089b */
[-C--:B------:R-:W-:Y:S01]  /*d590*/  FFMA.FTZ R68, R81, R150.reuse, -R155 ;  /* 0x0000009651447223 */ /* 0x080fe2000001089b */
[-CC-:B------:R-:W-:Y:S01]  /*d5a0*/  FFMA.FTZ R69, R82, R150.reuse, -R153.reuse ;  /* 0x0000009652457223 */ /* 0x180fe20000010899 */
[-CC-:B------:R-:W-:Y:S03]  /*d5b0*/  FFMA.FTZ R82, R94, R150.reuse, -R153.reuse ;  /* 0x000000965e527223 */ /* 0x180fe60000010899 */
[----:B------:R-:W2:Y:S01]  /*d5c0*/  MUFU.EX2 R190, R190 ;  /* 0x000000be00be7308 */ /* 0x000ea20000000800 */
[-C--:B------:R-:W-:Y:S01]  /*d5d0*/  FFMA.FTZ R72, R83, R150.reuse, -R153 ;  /* 0x0000009653487223 */ /* 0x080fe20000010899 */
[-CC-:B------:R-:W-:Y:S01]  /*d5e0*/  FFMA.FTZ R71, R84, R150.reuse, -R155.reuse ;  /* 0x0000009654477223 */ /* 0x180fe2000001089b */
[-C--:B------:R-:W-:Y:S01]  /*d5f0*/  FFMA.FTZ R70, R85, R150.reuse, -R155 ;  /* 0x0000009655467223 */ /* 0x080fe2000001089b */
[-CC-:B------:R-:W-:Y:S01]  /*d600*/  FFMA.FTZ R76, R86, R150.reuse, -R153.reuse ;  /* 0x00000096564c7223 */ /* 0x180fe20000010899 */
[-C--:B------:R-:W-:Y:S01]  /*d610*/  FFMA.FTZ R73, R87, R150.reuse, -R153 ;  /* 0x0000009657497223 */ /* 0x080fe20000010899 */
[-CC-:B------:R-:W-:Y:S01]  /*d620*/  FFMA.FTZ R74, R88, R150.reuse, -R155.reuse ;  /* 0x00000096584a7223 */ /* 0x180fe2000001089b */
[-C--:B------:R-:W-:Y:S03]  /*d630*/  FFMA.FTZ R80, R93, R150.reuse, -R155 ;  /* 0x000000965d507223 */ /* 0x080fe6000001089b */
[----:B------:R-:W-:Y:S01]  /*d640*/  MUFU.EX2 R189, R189 ;  /* 0x000000bd00bd7308 */ /* 0x000fe20000000800 */
[-C--:B------:R-:W-:Y:S01]  /*d650*/  FFMA.FTZ R81, R95, R150.reuse, -R153 ;  /* 0x000000965f517223 */ /* 0x080fe20000010899 */
[-CC-:B------:R-:W-:Y:S01]  /*d660*/  FFMA.FTZ R83, R96, R150.reuse, -R155.reuse ;  /* 0x0000009660537223 */ /* 0x180fe2000001089b */
[-C--:B------:R-:W-:Y:S01]  /*d670*/  FFMA.FTZ R84, R97, R150.reuse, -R155 ;  /* 0x0000009661547223 */ /* 0x080fe2000001089b */
[-CC-:B------:R-:W-:Y:S01]  /*d680*/  FFMA.FTZ R85, R98, R150.reuse, -R153.reuse ;  /* 0x0000009662557223 */ /* 0x180fe20000010899 */
[-C--:B------:R-:W-:Y:S01]  /*d690*/  FFMA.FTZ R88, R99, R150.reuse, -R153 ;  /* 0x0000009663587223 */ /* 0x080fe20000010899 */
[-CC-:B------:R-:W-:Y:S01]  /*d6a0*/  FFMA.FTZ R86, R100, R150.reuse, -R155.reuse ;  /* 0x0000009664567223 */ /* 0x180fe2000001089b */
[-C--:B------:R-:W-:Y:S03]  /*d6b0*/  FFMA.FTZ R87, R101, R150.reuse, -R155 ;  /* 0x0000009665577223 */ /* 0x080fe6000001089b */
[----:B------:R-:W3:Y:S01]  /*d6c0*/  MUFU.EX2 R188, R188 ;  /* 0x000000bc00bc7308 */ /* 0x000ee20000000800 */
        /* <DEDUP_REMOVED lines=12> */
[-CC-:B------:R-:W-:Y:S01]  /*d790*/  FFMA.FTZ R101, R114, R150.reuse, -R153.reuse ;  /* 0x0000009672657223 */ /* 0x180fe20000010899 */
[-C--:B------:R-:W-:Y:S01]  /*d7a0*/  FFMA.FTZ R102, R115, R150.reuse, -R153 ;  /* 0x0000009673667223 */ /* 0x080fe20000010899 */
[-CC-:B------:R-:W-:Y:S03]  /*d7b0*/  FFMA.FTZ R116, R116, R150.reuse, -R155.reuse ;  /* 0x0000009674747223 */ /* 0x180fe6000001089b */
[----:B------:R-:W4:Y:S01]  /*d7c0*/  MUFU.EX2 R184, R184 ;  /* 0x000000b800b87308 */ /* 0x000f220000000800 */
[-C--:B------:R-:W-:Y:S01]  /*d7d0*/  FFMA.FTZ R117, R117, R150.reuse, -R155 ;  /* 0x0000009675757223 */ /* 0x080fe2000001089b */
[----:B------:R-:W-:Y:S01]  /*d7e0*/  FFMA.FTZ R119, R119, R150, -R153 ;  /* 0x0000009677777223 */ /* 0x000fe20000010899 */
[----:B------:R-:W-:Y:S01]  /*d7f0*/  SHF.R.U32.HI R36, RZ, 0x1, R213 ;  /* 0x00000001ff247819 */ /* 0x000fe200000116d5 */
[----:B------:R-:W-:Y:S01]  /*d800*/  FFMA.FTZ R202, R151, R246, R202 ;  /* 0x000000f697ca7223 */ /* 0x000fe200000100ca */
[----:B------:R-:W-:Y:S01]  /*d810*/  FFMA.FTZ R201, R152, R247, R201 ;  /* 0x000000f798c97223 */ /* 0x000fe200000100c9 */
[----:B------:R-:W-:Y:S01]  /*d820*/  FFMA.FTZ R124, R124, R150, -R155 ;  /* 0x000000967c7c7223 */ /* 0x000fe2000001089b */
[----:B------:R-:W-:Y:S03]  /*d830*/  LOP3.LUT R5, R36, 0x8, RZ, 0xc0, !PT ;  /* 0x0000000824057812 */ /* 0x000fe600078ec0ff */
[----:B------:R-:W-:Y:S01]  /*d840*/  MUFU.EX2 R185, R185 ;  /* 0x000000b900b97308 */ /* 0x000fe20000000800 */
[----:B------:R-:W-:Y:S01]  /*d850*/  FADD.FTZ R202, R198, R202 ;  /* 0x000000cac6ca7221 */ /* 0x000fe20000010000 */
[----:B------:R-:W-:Y:S01]  /*d860*/  FADD.FTZ R200, R200, R201 ;  /* 0x000000c9c8c87221 */ /* 0x000fe20000010000 */
[----:B------:R-:W-:Y:S01]  /*d870*/  LOP3.LUT R4, R5, 0xc0, R218, 0xf8, !PT ;  /* 0x000000c005047812 */ /* 0x000fe200078ef8da */
[----:B------:R-:W-:Y:S01]  /*d880*/  FMUL.FTZ R5, R151, R145 ;  /* 0x0000009197057220 */ /* 0x000fe20000410000 */
[----:B------:R-:W-:Y:S01]  /*d890*/  LOP3.LUT R218, R218, 0x120, RZ, 0xc0, !PT ;  /* 0x00000120dada7812 */ /* 0x000fe200078ec0ff */
[----:B------:R-:W-:Y:S01]  /*d8a0*/  FADD.FTZ R197, R197, R202 ;  /* 0x000000cac5c57221 */ /* 0x000fe20000010000 */
[----:B------:R-:W-:Y:S03]  /*d8b0*/  FADD.FTZ R199, R199, R200 ;  /* 0x000000c8c7c77221 */ /* 0x000fe60000010000 */
[----:B------:R-:W5:Y:S01]  /*d8c0*/  MUFU.EX2 R182, R182 ;  /* 0x000000b600b67308 */ /* 0x000f620000000800 */
[----:B------:R-:W-:Y:S01]  /*d8d0*/  LOP3.LUT R217, R218, R4, R217, 0xf6, !PT ;  /* 0x00000004dad97212 */ /* 0x000fe200078ef6d9 */
[----:B------:R-:W-:Y:S01]  /*d8e0*/  FADD.FTZ R196, R196, R197 ;  /* 0x000000c5c4c47221 */ /* 0x000fe20000010000 */
[----:B------:R-:W-:Y:S02]  /*d8f0*/  FADD.FTZ R194, R194, R199 ;  /* 0x000000c7c2c27221 */ /* 0x000fe40000010000 */
[----:B------:R-:W-:Y:S05]  /*d900*/  LEA R38, R217, R216, 0x1 ;  /* 0x000000d8d9267211 */ /* 0x000fea00078e08ff */
[----:B------:R-:W-:Y:S01]  /*d910*/  MUFU.EX2 R181, R181 ;  /* 0x000000b500b57308 */ /* 0x000fe20000000800 */
[C---:B------:R-:W-:Y:S01]  /*d920*/  IADD3 R4, PT, PT, R38.reuse, 0x5000, RZ ;  /* 0x0000500026047810 */ /* 0x040fe20007ffe0ff */
[----:B------:R-:W1:Y:S01]  /*d930*/  LDSM.16.MT88.4 R12, [R38+0x5000] ;  /* 0x00500000260c783b */ /* 0x000e620000004200 */
[----:B------:R-:W-:Y:S02]  /*d940*/  IADD3 R37, PT, PT, R38, 0x5020, RZ ;  /* 0x0000502026257810 */ /* 0x000fe40007ffe0ff */
[----:B------:R-:W-:Y:S01]  /*d950*/  @P0 IADD3 R37, PT, PT, R4, -0x20, RZ ;  /* 0xffffffe004250810 */ /* 0x000fe20007ffe0ff */
[----:B------:R-:W-:Y:S01]  /*d960*/  FMUL.FTZ R4, R151, R144 ;  /* 0x0000009097047220 */ /* 0x000fe20000410000 */
[----:B------:R-:W-:Y:S03]  /*d970*/  ISETP.GT.AND P0, PT, R241, R224, PT ;  /* 0x000000e0f100720c */ /* 0x000fe60003f04270 */
[----:B------:R-:W5:Y:S01]  /*d980*/  MUFU.EX2 R180, R180 ;  /* 0x000000b400b47308 */ /* 0x000f620000000800 */
[----:B------:R-:W2:Y:S09]  /*d990*/  LDSM.16.MT88.4 R24, [R37] ;  /* 0x000000002518783b */ /* 0x000eb20000004200 */
[----:B------:R-:W-:Y:S01]  /*d9a0*/  MUFU.EX2 R183, R183 ;  /* 0x000000b700b77308 */ /* 0x000fe20000000800 */
[----:B------:R-:W4:Y:S09]  /*d9b0*/  LDSM.16.MT88.4 R28, [R38+0x5400] ;  /* 0x00540000261c783b */ /* 0x000f320000004200 */
[----:B------:R-:W5:Y:S01]  /*d9c0*/  MUFU.EX2 R178, R178 ;  /* 0x000000b200b27308 */ /* 0x000f620000000800 */
[----:B------:R-:W5:Y:S09]  /*d9d0*/  LDSM.16.MT88.4 R32, [R37+0x400] ;  /* 0x000400002520783b */ /* 0x000f720000004200 */
[----:B------:R-:W-:Y:S01]  /*d9e0*/  MUFU.EX2 R177, R177 ;  /* 0x000000b100b17308 */ /* 0x000fe20000000800 */
[----:B------:R-:W-:Y:S09]  /*d9f0*/  LDSM.16.MT88.4 R140, [R38+0x8c00] ;  /* 0x008c0000268c783b */ /* 0x000ff20000004200 */
[----:B------:R-:W5:Y:S01]  /*da00*/  MUFU.EX2 R174, R174 ;  /* 0x000000ae00ae7308 */ /* 0x000f620000000800 */
[C---:B-1----:R-:W-:Y:S05]  /*da10*/  HMMA.16816.F32 R4, R20.reuse, R12, R4 ;  /* 0x0000000c1404723c */ /* 0x042fea0000001804 */
[C---:B------:R-:W-:Y:S04]  /*da20*/  FMUL.FTZ R12, R151.reuse, R136 ;  /* 0x00000088970c7220 */ /* 0x040fe80000410000 */
[----:B------:R-:W-:Y:S01]  /*da30*/  MUFU.EX2 R179, R179 ;  /* 0x000000b300b37308 */ /* 0x000fe20000000800 */
[----:B------:R-:W-:Y:S01]  /*da40*/  FMUL.FTZ R13, R151, R137 ;  /* 0x00000089970d7220 */ /* 0x000fe20000410000 */
[C---:B------:R-:W-:Y:S03]  /*da50*/  HMMA.16816.F32 R8, R20.reuse, R14, R8 ;  /* 0x0000000e1408723c */ /* 0x040fe60000001808 */
[C---:B------:R-:W-:Y:S01]  /*da60*/  FMUL.FTZ R14, R152.reuse, R138 ;  /* 0x0000008a980e7220 */ /* 0x040fe20000410000 */
[----:B------:R-:W-:Y:S01]  /*da70*/  FMUL.FTZ R15, R152, R139 ;  /* 0x0000008b980f7220 */ /* 0x000fe20000410000 */
[----:B------:R-:W-:Y:S03]  /*da80*/  MOV R151, R148 ;  /* 0x0000009400977202 */ /* 0x000fe60000000f00 */
[----:B------:R-:W1:Y:S01]  /*da90*/  MUFU.EX2 R176, R176 ;  /* 0x000000b000b07308 */ /* 0x000e620000000800 */
[----:B------:R-:W-:Y:S02]  /*daa0*/  MOV R152, R149 ;  /* 0x0000009500987202 */ /* 0x000fe40000000f00 */
[C---:B--2---:R-:W-:Y:S07]  /*dab0*/  HMMA.16816.F32 R12, R20.reuse, R24, R12 ;  /* 0x00000018140c723c */ /* 0x044fee000000180c */
[----:B------:R-:W-:Y:S01]  /*dac0*/  MUFU.EX2 R173, R173 ;  /* 0x000000ad00ad7308 */ /* 0x000fe20000000800 */
[----:B------:R-:W-:Y:S01]  /*dad0*/  HMMA.16816.F32 R16, R20, R26, R16 ;  /* 0x0000001a1410723c */ /* 0x000fe20000001810 */
[----:B------:R-:W2:Y:S08]  /*dae0*/  LDSM.16.MT88.4 R24, [R38+0x5800] ;  /* 0x005800002618783b */ /* 0x000eb00000004200 */
[----:B------:R-:W1:Y:S01]  /*daf0*/  MUFU.EX2 R172, R172 ;  /* 0x000000ac00ac7308 */ /* 0x000e620000000800 */
[----:B------:R-:W-:Y:S01]  /*db00*/  F2FP.F16.F32.PACK_AB R21, R192, R195 ;  /* 0x000000c3c015723e */ /* 0x000fe200000000ff */
[----:B------:R-:W-:Y:S01]  /*db10*/  FADD.FTZ R195, R195, R194 ;  /* 0x000000c2c3c37221 */ /* 0x000fe20000010000 */
[----:B------:R-:W-:Y:S02]  /*db20*/  F2FP.F16.F32.PACK_AB R23, R186, R191 ;  /* 0x000000bfba17723e */ /* 0x000fe400000000ff */
[----:B------:R-:W-:Y:S01]  /*db30*/  F2FP.F16.F32.PACK_AB R20, R190, R193 ;  /* 0x000000c1be14723e */ /* 0x000fe200000000ff */
[----:B------:R-:W-:Y:S01]  /*db40*/  FADD.FTZ R193, R193, R196 ;  /* 0x000000c4c1c17221 */ /* 0x000fe20000010000 */
[----:B---3--:R-:W-:Y:S03]  /*db50*/  F2FP.F16.F32.PACK_AB R22, R188, R189 ;  /* 0x000000bdbc16723e */ /* 0x008fe600000000ff */
[----:B------:R-:W-:Y:S01]  /*db60*/  MUFU.EX2 R175, R175 ;  /* 0x000000af00af7308 */ /* 0x000fe20000000800 */
[----:B------:R-:W-:Y:S01]  /*db70*/  FADD.FTZ R192, R192, R195 ;  /* 0x000000c3c0c07221 */ /* 0x000fe20000010000 */
[----:B------:R-:W-:Y:S03]  /*db80*/  FADD.FTZ R190, R190, R193 ;  /* 0x000000c1bebe7221 */ /* 0x000fe60000010000 */
[----:B------:R-:W-:Y:S01]  /*db90*/  FADD.FTZ R191, R191, R192 ;  /* 0x000000c0bfbf7221 */ /* 0x000fe20000010000 */
[C---:B----4-:R-:W-:Y:S04]  /*dba0*/  HMMA.16816.F32 R4, R20.reuse, R28, R4 ;  /* 0x0000001c1404723c */ /* 0x050fe80000001804 */
[----:B------:R-:W3:Y:S01]  /*dbb0*/  MUFU.EX2 R170, R170 ;  /* 0x000000aa00aa7308 */ /* 0x000ee20000000800 */
[----:B------:R-:W-:Y:S01]  /*dbc0*/  FADD.FTZ R189, R189, R190 ;  /* 0x000000bebdbd7221 */ /* 0x000fe20000010000 */
[----:B------:R-:W-:Y:S03]  /*dbd0*/  FADD.FTZ R186, R186, R191 ;  /* 0x000000bfbaba7221 */ /* 0x000fe60000010000 */
[----:B------:R-:W-:Y:S01]  /*dbe0*/  FADD.FTZ R188, R188, R189 ;  /* 0x000000bdbcbc7221 */ /* 0x000fe20000010000 */
[C---:B------:R-:W-:Y:S01]  /*dbf0*/  HMMA.16816.F32 R8, R20.reuse, R30, R8 ;  /* 0x0000001e1408723c */ /* 0x040fe20000001808 */
[----:B------:R-:W4:Y:S03]  /*dc00*/  LDSM.16.MT88.4 R28, [R37+0x800] ;  /* 0x00080000251c783b */ /* 0x000f260000004200 */
[----:B------:R-:W-:Y:S04]  /*dc10*/  MUFU.EX2 R169, R169 ;  /* 0x000000a900a97308 */ /* 0x000fe80000000800 */
[C---:B-----5:R-:W-:Y:S06]  /*dc20*/  HMMA.16816.F32 R12, R20.reuse, R32, R12 ;  /* 0x00000020140c723c */ /* 0x060fec000000180c */
[----:B------:R-:W5:Y:S02]  /*dc30*/  MUFU.EX2 R166, R166 ;  /* 0x000000a600a67308 */ /* 0x000f640000000800 */
[----:B------:R-:W-:Y:S01]  /*dc40*/  HMMA.16816.F32 R16, R20, R34, R16 ;  /* 0x000000221410723c */ /* 0x000fe20000001810 */
[----:B------:R-:W5:Y:S07]  /*dc50*/  LDSM.16.MT88.4 R32, [R38+0x5c00] ;  /* 0x005c00002620783b */ /* 0x000f6e0000004200 */
[----:B------:R-:W-:Y:S01]  /*dc60*/  MUFU.EX2 R171, R171 ;  /* 0x000000ab00ab7308 */ /* 0x000fe20000000800 */
[----:B------:R-:W-:Y:S01]  /*dc70*/  F2FP.F16.F32.PACK_AB R21, R184, R187 ;  /* 0x000000bbb815723e */ /* 0x000fe200000000ff */
[----:B------:R-:W-:Y:S01]  /*dc80*/  FADD.FTZ R187, R187, R186 ;  /* 0x000000babbbb7221 */ /* 0x000fe20000010000 */
[----:B------:R-:W-:Y:S01]  /*dc90*/  F2FP.F16.F32.PACK_AB R20, R182, R185 ;  /* 0x000000b9b614723e */ /* 0x000fe200000000ff */
[----:B------:R-:W-:Y:S01]  /*dca0*/  FADD.FTZ R185, R185, R188 ;  /* 0x000000bcb9b97221 */ /* 0x000fe20000010000 */
[----:B------:R-:W-:Y:S01]  /*dcb0*/  F2FP.F16.F32.PACK_AB R22, R180, R181 ;  /* 0x000000b5b416723e */ /* 0x000fe200000000ff */
[----:B------:R-:W-:Y:S01]  /*dcc0*/  FADD.FTZ R184, R184, R187 ;  /* 0x000000bbb8b87221 */ /* 0x000fe20000010000 */
[----:B------:R-:W-:Y:S03]  /*dcd0*/  F2FP.F16.F32.PACK_AB R23, R178, R183 ;  /* 0x000000b7b217723e */ /* 0x000fe600000000ff */
[----:B------:R-:W5:Y:S01]  /*dce0*/  MUFU.EX2 R168, R168 ;  /* 0x000000a800a87308 */ /* 0x000f620000000800 */
[----:B------:R-:W-:Y:S01]  /*dcf0*/  FADD.FTZ R182, R182, R185 ;  /* 0x000000b9b6b67221 */ /* 0x000fe20000010000 */
[----:B------:R-:W-:Y:S03]  /*dd00*/  FADD.FTZ R183, R183, R184 ;  /* 0x000000b8b7b77221 */ /* 0x000fe60000010000 */
[----:B------:R-:W-:Y:S01]  /*dd10*/  FADD.FTZ R181, R181, R182 ;  /* 0x000000b6b5b57221 */ /* 0x000fe20000010000 */
[C---:B--2---:R-:W-:Y:S04]  /*dd20*/  HMMA.16816.F32 R4, R20.reuse, R24, R4 ;  /* 0x000000181404723c */ /* 0x044fe80000001804 */
[----:B------:R-:W-:Y:S01]  /*dd30*/  MUFU.EX2 R165, R165 ;  /* 0x000000a500a57308 */ /* 0x000fe20000000800 */
[----:B------:R-:W-:Y:S01]  /*dd40*/  FADD.FTZ R180, R180, R181 ;  /* 0x000000b5b4b47221 */ /* 0x000fe20000010000 */
[----:B------:R-:W-:Y:S02]  /*dd50*/  FADD.FTZ R178, R178, R183 ;  /* 0x000000b7b2b27221 */ /* 0x000fe40000010000 */
[C---:B------:R-:W-:Y:S01]  /*dd60*/  HMMA.16816.F32 R8, R20.reuse, R26, R8 ;  /* 0x0000001a1408723c */ /* 0x040fe20000001808 */
[----:B------:R-:W2:Y:S05]  /*dd70*/  LDSM.16.MT88.4 R24, [R37+0xc00] ;  /* 0x000c00002518783b */ /* 0x000eaa0000004200 */
[----:B------:R-:W2:Y:S02]  /*dd80*/  MUFU.EX2 R164, R164 ;  /* 0x000000a400a47308 */ /* 0x000ea40000000800 */
[C---:B----4-:R-:W-:Y:S08]  /*dd90*/  HMMA.16816.F32 R12, R20.reuse, R28, R12 ;  /* 0x0000001c140c723c */ /* 0x050ff0000000180c */
[----:B------:R-:W-:Y:S01]  /*dda0*/  MUFU.EX2 R167, R167 ;  /* 0x000000a700a77308 */ /* 0x000fe20000000800 */
[----:B------:R-:W-:Y:S01]  /*ddb0*/  HMMA.16816.F32 R16, R20, R30, R16 ;  /* 0x0000001e1410723c */ /* 0x000fe20000001810 */
[----:B------:R-:W4:Y:S08]  /*ddc0*/  LDSM.16.MT88.4 R28, [R38+0x6000] ;  /* 0x00600000261c783b */ /* 0x000f300000004200 */
[----:B------:R-:W4:Y:S01]  /*ddd0*/  MUFU.EX2 R162, R162 ;  /* 0x000000a200a27308 */ /* 0x000f220000000800 */
[----:B------:R-:W-:Y:S01]  /*dde0*/  F2FP.F16.F32.PACK_AB R20, R174, R177 ;  /* 0x000000b1ae14723e */ /* 0x000fe200000000ff */
[----:B------:R-:W-:Y:S01]  /*ddf0*/  FADD.FTZ R177, R177, R180 ;  /* 0x000000b4b1b17221 */ /* 0x000fe20000010000 */
[----:B-1----:R-:W-:Y:S01]  /*de00*/  F2FP.F16.F32.PACK_AB R21, R176, R179 ;  /* 0x000000b3b015723e */ /* 0x002fe200000000ff */
[----:B------:R-:W-:Y:S01]  /*de10*/  FADD.FTZ R179, R179, R178 ;  /* 0x000000b2b3b37221 */ /* 0x000fe20000010000 */
[----:B------:R-:W-:Y:S01]  /*de20*/  F2FP.F16.F32.PACK_AB R22, R172, R173 ;  /* 0x000000adac16723e */ /* 0x000fe200000000ff */
[----:B------:R-:W-:Y:S01]  /*de30*/  FADD.FTZ R174, R174, R177 ;  /* 0x000000b1aeae7221 */ /* 0x000fe20000010000 */
[----:B---3--:R-:W-:Y:S03]  /*de40*/  F2FP.F16.F32.PACK_AB R23, R170, R175 ;  /* 0x000000afaa17723e */ /* 0x008fe600000000ff */
        /* <DEDUP_REMOVED lines=9> */
[----:B------:R-:W3:Y:S05]  /*dee0*/  LDSM.16.MT88.4 R32, [R37+0x1000] ;  /* 0x001000002520783b */ /* 0x000eea0000004200 */
[----:B------:R-:W-:Y:S02]  /*def0*/  MUFU.EX2 R163, R163 ;  /* 0x000000a300a37308 */ /* 0x000fe40000000800 */
[C---:B--2---:R-:W-:Y:S08]  /*df00*/  HMMA.16816.F32 R12, R20.reuse, R24, R12 ;  /* 0x00000018140c723c */ /* 0x044ff0000000180c */
[----:B------:R-:W2:Y:S01]  /*df10*/  MUFU.EX2 R160, R160 ;  /* 0x000000a000a07308 */ /* 0x000ea20000000800 */
[----:B------:R-:W-:Y:S01]  /*df20*/  HMMA.16816.F32 R16, R20, R26, R16 ;  /* 0x0000001a1410723c */ /* 0x000fe20000001810 */
[----:B------:R-:W5:Y:S08]  /*df30*/  LDSM.16.MT88.4 R24, [R38+0x6400] ;  /* 0x006400002618783b */ /* 0x000f700000004200 */
[----:B------:R-:W-:Y:S01]  /*df40*/  MUFU.EX2 R157, R157 ;  /* 0x0000009d009d7308 */ /* 0x000fe20000000800 */
[----:B------:R-:W-:Y:S01]  /*df50*/  F2FP.F16.F32.PACK_AB R20, R166, R169 ;  /* 0x000000a9a614723e */ /* 0x000fe200000000ff */
[----:B------:R-:W-:Y:S01]  /*df60*/  FADD.FTZ R169, R169, R172 ;  /* 0x000000aca9a97221 */ /* 0x000fe20000010000 */
[----:B------:R-:W-:Y:S01]  /*df70*/  F2FP.F16.F32.PACK_AB R21, R168, R171 ;  /* 0x000000aba815723e */ /* 0x000fe200000000ff */
[----:B------:R-:W-:Y:S01]  /*df80*/  FADD.FTZ R171, R171, R170 ;  /* 0x000000aaabab7221 */ /* 0x000fe20000010000 */
[----:B------:R-:W-:Y:S01]  /*df90*/  F2FP.F16.F32.PACK_AB R22, R164, R165 ;  /* 0x000000a5a416723e */ /* 0x000fe200000000ff */
[----:B------:R-:W-:Y:S01]  /*dfa0*/  FADD.FTZ R166, R166, R169 ;  /* 0x000000a9a6a67221 */ /* 0x000fe20000010000 */
[----:B----4-:R-:W-:Y:S03]  /*dfb0*/  F2FP.F16.F32.PACK_AB R23, R162, R167 ;  /* 0x000000a7a217723e */ /* 0x010fe600000000ff */
[----:B------:R-:W4:Y:S01]  /*dfc0*/  MUFU.EX2 R156, R156 ;  /* 0x0000009c009c7308 */ /* 0x000f220000000800 */
[----:B------:R-:W-:Y:S01]  /*dfd0*/  FADD.FTZ R168, R168, R171 ;  /* 0x000000aba8a87221 */ /* 0x000fe20000010000 */
[----:B------:R-:W-:Y:S03]  /*dfe0*/  FADD.FTZ R165, R165, R166 ;  /* 0x000000a6a5a57221 */ /* 0x000fe60000010000 */
[----:B------:R-:W-:Y:S01]  /*dff0*/  FADD.FTZ R167, R167, R168 ;  /* 0x000000a8a7a77221 */ /* 0x000fe20000010000 */
[C---:B------:R-:W-:Y:S04]  /*e000*/  HMMA.16816.F32 R4, R20.reuse, R28, R4 ;  /* 0x0000001c1404723c */ /* 0x040fe80000001804 */
[----:B------:R-:W-:Y:S01]  /*e010*/  MUFU.EX2 R159, R159 ;  /* 0x0000009f009f7308 */ /* 0x000fe20000000800 */
[----:B------:R-:W-:Y:S01]  /*e020*/  FADD.FTZ R164, R164, R165 ;  /* 0x000000a5a4a47221 */ /* 0x000fe20000010000 */
[----:B------:R-:W-:Y:S02]  /*e030*/  FADD.FTZ R162, R162, R167 ;  /* 0x000000a7a2a27221 */ /* 0x000fe40000010000 */
[C---:B------:R-:W-:Y:S01]  /*e040*/  HMMA.16816.F32 R8, R20.reuse, R30, R8 ;  /* 0x0000001e1408723c */ /* 0x040fe20000001808 */
[----:B------:R-:W5:Y:S05]  /*e050*/  LDSM.16.MT88.4 R28, [R37+0x1400] ;  /* 0x00140000251c783b */ /* 0x000f6a0000004200 */
[----:B------:R-:W4:Y:S02]  /*e060*/  MUFU.EX2 R154, R154 ;  /* 0x0000009a009a7308 */ /* 0x000f240000000800 */
[C---:B---3--:R-:W-:Y:S08]  /*e070*/  HMMA.16816.F32 R12, R20.reuse, R32, R12 ;  /* 0x00000020140c723c */ /* 0x048ff0000000180c */
[----:B------:R-:W-:Y:S01]  /*e080*/  MUFU.EX2 R46, R46 ;  /* 0x0000002e002e7308 */ /* 0x000fe20000000800 */
[----:B------:R-:W-:Y:S01]  /*e090*/  HMMA.16816.F32 R16, R20, R34, R16 ;  /* 0x000000221410723c */ /* 0x000fe20000001810 */
[----:B------:R-:W3:Y:S08]  /*e0a0*/  LDSM.16.MT88.4 R32, [R38+0x6800] ;  /* 0x006800002620783b */ /* 0x000ef00000004200 */
[----:B------:R-:W3:Y:S01]  /*e0b0*/  MUFU.EX2 R41, R41 ;  /* 0x0000002900297308 */ /* 0x000ee20000000800 */
[----:B-1----:R-:W-:Y:S01]  /*e0c0*/  F2FP.F16.F32.PACK_AB R20, R158, R161 ;  /* 0x000000a19e14723e */ /* 0x002fe200000000ff */
[----:B------:R-:W-:Y:S01]  /*e0d0*/  FADD.FTZ R161, R161, R164 ;  /* 0x000000a4a1a17221 */ /* 0x000fe20000010000 */
[----:B--2---:R-:W-:Y:S01]  /*e0e0*/  F2FP.F16.F32.PACK_AB R21, R160, R163 ;  /* 0x000000a3a015723e */ /* 0x004fe200000000ff */
[----:B------:R-:W-:Y:S01]  /*e0f0*/  FADD.FTZ R163, R163, R162 ;  /* 0x000000a2a3a37221 */ /* 0x000fe20000010000 */
[----:B----4-:R-:W-:Y:S01]  /*e100*/  F2FP.F16.F32.PACK_AB R22, R156, R157 ;  /* 0x0000009d9c16723e */ /* 0x010fe200000000ff */
[----:B------:R-:W-:Y:S01]  /*e110*/  FADD.FTZ R158, R158, R161 ;  /* 0x000000a19e9e7221 */ /* 0x000fe20000010000 */
[----:B------:R-:W-:Y:S03]  /*e120*/  F2FP.F16.F32.PACK_AB R23, R154, R159 ;  /* 0x0000009f9a17723e */ /* 0x000fe600000000ff */
[----:B------:R-:W-:Y:S01]  /*e130*/  MUFU.EX2 R52, R52 ;  /* 0x0000003400347308 */ /* 0x000fe20000000800 */
[----:B------:R-:W-:Y:S04]  /*e140*/  FADD.FTZ R160, R160, R163 ;  /* 0x000000a3a0a07221 */ /* 0x000fe80000010000 */
[----:B------:R-:W-:Y:S01]  /*e150*/  FADD.FTZ R159, R159, R160 ;  /* 0x000000a09f9f7221 */ /* 0x000fe20000010000 */
[C---:B-----5:R-:W-:Y:S04]  /*e160*/  HMMA.16816.F32 R4, R20.reuse, R24, R4 ;  /* 0x000000181404723c */ /* 0x060fe80000001804 */
[----:B------:R-:W1:Y:S01]  /*e170*/  MUFU.EX2 R47, R47 ;  /* 0x0000002f002f7308 */ /* 0x000e620000000800 */
[----:B------:R-:W-:Y:S03]  /*e180*/  FADD.FTZ R159, R154, R159 ;  /* 0x0000009f9a9f7221 */ /* 0x000fe60000010000 */
[C---:B------:R-:W-:Y:S01]  /*e190*/  HMMA.16816.F32 R8, R20.reuse, R26, R8 ;  /* 0x0000001a1408723c */ /* 0x040fe20000001808 */
[----:B------:R-:W2:Y:S05]  /*e1a0*/  LDSM.16.MT88.4 R24, [R37+0x1800] ;  /* 0x001800002518783b */ /* 0x000eaa0000004200 */
[----:B------:R-:W-:Y:S02]  /*e1b0*/  MUFU.EX2 R42, R42 ;  /* 0x0000002a002a7308 */ /* 0x000fe40000000800 */
[C---:B------:R-:W-:Y:S08]  /*e1c0*/  HMMA.16816.F32 R12, R20.reuse, R28, R12 ;  /* 0x0000001c140c723c */ /* 0x040ff0000000180c */
[----:B------:R-:W4:Y:S01]  /*e1d0*/  MUFU.EX2 R45, R45 ;  /* 0x0000002d002d7308 */ /* 0x000f220000000800 */
[----:B------:R-:W-:Y:S01]  /*e1e0*/  HMMA.16816.F32 R16, R20, R30, R16 ;  /* 0x0000001e1410723c */ /* 0x000fe20000001810 */
[----:B------:R-:W5:Y:S08]  /*e1f0*/  LDSM.16.MT88.4 R28, [R38+0x6c00] ;  /* 0x006c0000261c783b */ /* 0x000f700000004200 */
[----:B------:R-:W-:Y:S01]  /*e200*/  MUFU.EX2 R50, R50 ;  /* 0x0000003200327308 */ /* 0x000fe20000000800 */
[----:B---3--:R-:W-:Y:S02]  /*e210*/  F2FP.F16.F32.PACK_AB R20, R41, R46 ;  /* 0x0000002e2914723e */ /* 0x008fe400000000ff */
[----:B-1----:R-:W-:Y:S07]  /*e220*/  F2FP.F16.F32.PACK_AB R21, R47, R52 ;  /* 0x000000342f15723e */ /* 0x002fee00000000ff */
[----:B------:R-:W1:Y:S01]  /*e230*/  MUFU.EX2 R43, R43 ;  /* 0x0000002b002b7308 */ /* 0x000e620000000800 */
[----:B----4-:R-:W-:Y:S09]  /*e240*/  F2FP.F16.F32.PACK_AB R22, R45, R42 ;  /* 0x0000002a2d16723e */ /* 0x010ff200000000ff */
        /* <DEDUP_REMOVED lines=88> */
[----:B------:R-:W-:Y:S01]  /*e7d0*/  FADD.FTZ R103, R47, R32 ;  /* 0x000000202f677221 */ /* 0x000fe20000010000 */
[----:B--2---:R-:W-:Y:S03]  /*e7e0*/  F2FP.F16.F32.PACK_AB R20, R80, R79 ;  /* 0x0000004f5014723e */ /* 0x004fe600000000ff */
[----:B------:R-:W-:Y:S01]  /*e7f0*/  MUFU.EX2 R85, R85 ;  /* 0x0000005500557308 */ /* 0x000fe20000000800 */
[----:B------:R-:W2:Y:S01]  /*e800*/  LDSM.16.MT88.4 R32, [R38+0x8000] ;  /* 0x008000002620783b */ /* 0x000ea20000004200 */
[----:B-1----:R-:W-:Y:S01]  /*e810*/  F2FP.F16.F32.PACK_AB R21, R81, R82 ;  /* 0x000000525115723e */ /* 0x002fe200000000ff */
[----:B------:R-:W-:Y:S01]  /*e820*/  FADD.FTZ R47, R41, R46 ;  /* 0x0000002e292f7221 */ /* 0x000fe20000010000 */
[----:B------:R-:W-:Y:S06]  /*e830*/  FADD.FTZ R50, R50, R103 ;  /* 0x0000006732327221 */ /* 0x000fec0000010000 */
[----:B------:R-:W1:Y:S01]  /*e840*/  MUFU.EX2 R88, R88 ;  /* 0x0000005800587308 */ /* 0x000e620000000800 */
[----:B---3--:R-:W-:Y:S01]  /*e850*/  F2FP.F16.F32.PACK_AB R22, R84, R83 ;  /* 0x000000535416723e */ /* 0x008fe200000000ff */
[----:B------:R-:W-:Y:S04]  /*e860*/  FADD.FTZ R43, R43, R50 ;  /* 0x000000322b2b7221 */ /* 0x000fe80000010000 */
[----:B------:R-:W-:Y:S04]  /*e870*/  FADD.FTZ R48, R48, R43 ;  /* 0x0000002b30307221 */ /* 0x000fe80000010000 */
[----:B------:R-:W-:Y:S01]  /*e880*/  MUFU.EX2 R86, R86 ;  /* 0x0000005600567308 */ /* 0x000fe20000000800 */
[----:B------:R-:W-:Y:S01]  /*e890*/  FADD.FTZ R49, R49, R48 ;  /* 0x0000003031317221 */ /* 0x000fe20000010000 */
[-C--:B------:R-:W-:Y:S03]  /*e8a0*/  FFMA.FTZ R48, R126, R150.reuse, -R153 ;  /* 0x000000967e307223 */ /* 0x080fe60000010899 */
[----:B------:R-:W-:Y:S05]  /*e8b0*/  FADD.FTZ R54, R54, R49 ;  /* 0x0000003136367221 */ /* 0x000fea0000010000 */
[----:B------:R-:W3:Y:S01]  /*e8c0*/  MUFU.EX2 R87, R87 ;  /* 0x0000005700577308 */ /* 0x000ee20000000800 */
[----:B-1----:R-:W-:Y:S01]  /*e8d0*/  F2FP.F16.F32.PACK_AB R23, R88, R85 ;  /* 0x000000555817723e */ /* 0x002fe200000000ff */
[----:B------:R-:W-:Y:S04]  /*e8e0*/  FADD.FTZ R54, R55, R54 ;  /* 0x0000003637367221 */ /* 0x000fe80000010000 */
[----:B------:R-:W-:Y:S04]  /*e8f0*/  FADD.FTZ R59, R59, R54 ;  /* 0x000000363b3b7221 */ /* 0x000fe80000010000 */
[----:B------:R-:W-:Y:S01]  /*e900*/  MUFU.EX2 R89, R89 ;  /* 0x0000005900597308 */ /* 0x000fe20000000800 */
[C---:B-----5:R-:W-:Y:S03]  /*e910*/  HMMA.16816.F32 R4, R20.reuse, R24, R4 ;  /* 0x000000181404723c */ /* 0x060fe60000001804 */
[----:B------:R-:W-:Y:S01]  /*e920*/  FADD.FTZ R24, R42, R47 ;  /* 0x0000002f2a187221 */ /* 0x000fe20000010000 */
[-C--:B------:R-:W-:Y:S01]  /*e930*/  FFMA.FTZ R42, R118, R150.reuse, -R153 ;  /* 0x00000096762a7223 */ /* 0x080fe20000010899 */
[----:B------:R-:W-:Y:S01]  /*e940*/  FADD.FTZ R59, R58, R59 ;  /* 0x0000003b3a3b7221 */ /* 0x000fe20000010000 */
[-C--:B------:R-:W-:Y:S03]  /*e950*/  FFMA.FTZ R47, R125, R150.reuse, -R155 ;  /* 0x000000967d2f7223 */ /* 0x080fe6000001089b */
[----:B------:R-:W1:Y:S01]  /*e960*/  MUFU.EX2 R90, R90 ;  /* 0x0000005a005a7308 */ /* 0x000e620000000800 */
[----:B------:R-:W-:Y:S01]  /*e970*/  FADD.FTZ R45, R45, R24 ;  /* 0x000000182d2d7221 */ /* 0x000fe20000010000 */
[C---:B------:R-:W-:Y:S01]  /*e980*/  HMMA.16816.F32 R8, R20.reuse, R26, R8 ;  /* 0x0000001a1408723c */ /* 0x040fe20000001808 */
[----:B------:R-:W5:Y:S02]  /*e990*/  LDSM.16.MT88.4 R24, [R37+0x3000] ;  /* 0x003000002518783b */ /* 0x000f640000004200 */
[----:B------:R-:W-:Y:S01]  /*e9a0*/  FADD.FTZ R40, R40, R45 ;  /* 0x0000002d28287221 */ /* 0x000fe20000010000 */
[-C--:B------:R-:W-:Y:S01]  /*e9b0*/  FFMA.FTZ R45, R123, R150.reuse, -R153 ;  /* 0x000000967b2d7223 */ /* 0x080fe20000010899 */
[----:B------:R-:W-:Y:S03]  /*e9c0*/  FADD.FTZ R64, R64, R59 ;  /* 0x0000003b40407221 */ /* 0x000fe60000010000 */
[----:B------:R-:W-:Y:S01]  /*e9d0*/  MUFU.EX2 R91, R91 ;  /* 0x0000005b005b7308 */ /* 0x000fe20000000800 */
[----:B------:R-:W-:Y:S01]  /*e9e0*/  FADD.FTZ R43, R39, R40 ;  /* 0x00000028272b7221 */ /* 0x000fe20000010000 */
[C---:B----4-:R-:W-:Y:S03]  /*e9f0*/  HMMA.16816.F32 R12, R20.reuse, R28, R12 ;  /* 0x0000001c140c723c */ /* 0x050fe6000000180c */
[----:B------:R-:W-:Y:S01]  /*ea00*/  FADD.FTZ R28, R44, R43 ;  /* 0x0000002b2c1c7221 */ /* 0x000fe20000010000 */
[-CC-:B------:R-:W-:Y:S01]  /*ea10*/  FFMA.FTZ R40, R120, R150.reuse, -R155.reuse ;  /* 0x0000009678287223 */ /* 0x180fe2000001089b */
[----:B------:R-:W-:Y:S03]  /*ea20*/  FFMA.FTZ R43, R121, R150, -R155 ;  /* 0x00000096792b7223 */ /* 0x000fe6000001089b */
        /* <DEDUP_REMOVED lines=9> */
[-C--:B------:R-:W-:Y:S01]  /*eac0*/  FFMA.FTZ R44, R122, R150.reuse, -R153 ;  /* 0x000000967a2c7223 */ /* 0x080fe20000010899 */
[----:B------:R-:W-:Y:S06]  /*ead0*/  FADD.FTZ R61, R61, R64 ;  /* 0x000000403d3d7221 */ /* 0x000fec0000010000 */
        /* <DEDUP_REMOVED lines=25> */
[----:B------:R-:W-:Y:S01]  /*ec70*/  HMMA.16816.F32 R16, R20, R26, R16 ;  /* 0x0000001a1410723c */ /* 0x000fe20000001810 */
[----:B------:R-:W2:Y:S02]  /*ec80*/  LDSM.16.MT88.4 R24, [R38+0x8800] ;  /* 0x008800002618783b */ /* 0x000ea40000004200 */
[----:B----4-:R-:W-:Y:S01]  /*ec90*/  F2FP.F16.F32.PACK_AB R20, R96, R95 ;  /* 0x0000005f6014723e */ /* 0x010fe200000000ff */
[----:B------:R-:W-:Y:S01]  /*eca0*/  FADD.FTZ R49, R71, R68 ;  /* 0x0000004447317221 */ /* 0x000fe20000010000 */
[----:B-1----:R-:W-:Y:S03]  /*ecb0*/  F2FP.F16.F32.PACK_AB R21, R98, R97 ;  /* 0x000000616215723e */ /* 0x002fe600000000ff */
[----:B------:R-:W-:Y:S01]  /*ecc0*/  MUFU.EX2 R101, R101 ;  /* 0x0000006500657308 */ /* 0x000fe20000000800 */
[----:B------:R-:W-:Y:S09]  /*ecd0*/  FADD.FTZ R49, R70, R49 ;  /* 0x0000003146317221 */ /* 0x000ff20000010000 */
[----:B------:R-:W1:Y:S01]  /*ece0*/  MUFU.EX2 R102, R102 ;  /* 0x0000006600667308 */ /* 0x000e620000000800 */
[----:B-----5:R-:W-:Y:S09]  /*ecf0*/  F2FP.F16.F32.PACK_AB R22, R100, R99 ;  /* 0x000000636416723e */ /* 0x020ff200000000ff */
[----:B------:R-:W-:Y:S10]  /*ed00*/  MUFU.EX2 R52, R116 ;  /* 0x0000007400347308 */ /* 0x000ff40000000800 */
[----:B------:R-:W4:Y:S01]  /*ed10*/  MUFU.EX2 R41, R117 ;  /* 0x0000007500297308 */ /* 0x000f220000000800 */
[----:B-1----:R-:W-:Y:S09]  /*ed20*/  F2FP.F16.F32.PACK_AB R23, R102, R101 ;  /* 0x000000656617723e */ /* 0x002ff200000000ff */
[----:B------:R-:W-:Y:S01]  /*ed30*/  MUFU.EX2 R42, R42 ;  /* 0x0000002a002a7308 */ /* 0x000fe20000000800 */
[C---:B---3--:R-:W-:Y:S03]  /*ed40*/  HMMA.16816.F32 R4, R20.reuse, R28, R4 ;  /* 0x0000001c1404723c */ /* 0x048fe60000001804 */
[----:B------:R-:W-:Y:S01]  /*ed50*/  FADD.FTZ R29, R75, R76 ;  /* 0x0000004c4b1d7221 */ /* 0x000fe20000010000 */
[----:B------:R-:W-:Y:S01]  /*ed60*/  FADD.FTZ R28, R74, R49 ;  /* 0x000000314a1c7221 */ /* 0x000fe20000010000 */
[-C--:B------:R-:W-:Y:S04]  /*ed70*/  FFMA.FTZ R49, R127, R150.reuse, -R153 ;  /* 0x000000967f317223 */ /* 0x080fe80000010899 */
        /* <DEDUP_REMOVED lines=11> */
[-CC-:B------:R-:W-:Y:S03]  /*ee30*/  FFMA.FTZ R32, R128, R150.reuse, -R155.reuse ;  /* 0x0000009680207223 */ /* 0x180fe6000001089b */
[----:B------:R-:W2:Y:S01]  /*ee40*/  MUFU.EX2 R43, R43 ;  /* 0x0000002b002b7308 */ /* 0x000ea20000000800 */
[----:B------:R-:W-:Y:S01]  /*ee50*/  FFMA.FTZ R155, R129, R150, -R155 ;  /* 0x00000096819b7223 */ /* 0x000fe2000001089b */
[----:B------:R-:W-:Y:S01]  /*ee60*/  FADD.FTZ R33, R83, R80 ;  /* 0x0000005053217221 */ /* 0x000fe20000010000 */
[----:B------:R-:W-:Y:S03]  /*ee70*/  HMMA.16816.F32 R16, R20, R34, R16 ;  /* 0x000000221410723c */ /* 0x000fe60000001810 */
[----:B----4-:R-:W-:Y:S01]  /*ee80*/  F2FP.F16.F32.PACK_AB R20, R41, R52 ;  /* 0x000000342914723e */ /* 0x010fe200000000ff */
[----:B------:R-:W-:Y:S03]  /*ee90*/  FADD.FTZ R33, R84, R33 ;  /* 0x0000002154217221 */ /* 0x000fe60000010000 */
[----:B------:R-:W-:Y:S01]  /*eea0*/  MUFU.EX2 R44, R44 ;  /* 0x0000002c002c7308 */ /* 0x000fe20000000800 */
[----:B-1----:R-:W-:Y:S01]  /*eeb0*/  F2FP.F16.F32.PACK_AB R21, R39, R42 ;  /* 0x0000002a2715723e */ /* 0x002fe200000000ff */
[----:B------:R-:W-:Y:S01]  /*eec0*/  FADD.FTZ R85, R85, R50 ;  /* 0x0000003255557221 */ /* 0x000fe20000010000 */
[----:B------:R-:W-:Y:S01]  /*eed0*/  FADD.FTZ R86, R86, R33 ;  /* 0x0000002156567221 */ /* 0x000fe20000010000 */
[-CC-:B------:R-:W-:Y:S01]  /*eee0*/  FFMA.FTZ R33, R130, R150.reuse, -R153.reuse ;  /* 0x0000009682217223 */ /* 0x180fe20000010899 */
[----:B------:R-:W-:Y:S01]  /*eef0*/  FFMA.FTZ R153, R131, R150, -R153 ;  /* 0x0000009683997223 */ /* 0x000fe20000010899 */
[----:B------:R-:W-:Y:S01]  /*ef00*/  FADD.FTZ R88, R88, R85 ;  /* 0x0000005558587221 */ /* 0x000fe20000010000 */
[----:B------:R-:W-:Y:S03]  /*ef10*/  FADD.FTZ R86, R87, R86 ;  /* 0x0000005657567221 */ /* 0x000fe60000010000 */
        /* <DEDUP_REMOVED lines=22> */
[----:B--2---:R-:W-:Y:S01]  /*f080*/  F2FP.F16.F32.PACK_AB R132, R47, R46 ;  /* 0x0000002e2f84723e */ /* 0x004fe200000000ff */
[----:B------:R-:W-:Y:S02]  /*f090*/  FADD.FTZ R42, R42, R101 ;  /* 0x000000652a2a7221 */ /* 0x000fe40000010000 */
[C---:B---3--:R-:W-:Y:S06]  /*f0a0*/  HMMA.16816.F32 R12, R20.reuse, R28, R12 ;  /* 0x0000001c140c723c */ /* 0x048fec000000180c */
        /* <DEDUP_REMOVED lines=31> */
.L_x_3413:
        /* <DEDUP_REMOVED lines=11> */
.L_x_3428:
[----:B----4-:R-:W-:Y:S01]  /*f350*/  FADD.FTZ R4, R9, R10 ;  /* 0x0000000a09047221 */ /* 0x010fe20000010000 */
[----:B------:R-:W-:Y:S01]  /*f360*/  SHF.L.U32 R8, R213, 0x1, RZ ;  /* 0x00000001d5087819 */ /* 0x000fe200000006ff */
[----:B------:R-:W2:Y:S01]  /*f370*/  MUFU.RCP R7, R5 ;  /* 0x0000000500077308 */ /* 0x000ea20000001000 */
[----:B------:R-:W-:Y:S05]  /*f380*/  WARPSYNC.ALL ;  /* 0x0000000000007948 */ /* 0x000fea0003800000 */
[----:B------:R-:W-:Y:S01]  /*f390*/  LOP3.LUT R8, R8, 0x6, RZ, 0xc0, !PT ;  /* 0x0000000608087812 */ /* 0x000fe200078ec0ff */
[----:B------:R-:W-:Y:S01]  /*f3a0*/  BAR.SYNC.DEFER_BLOCKING 0x0 ;  /* 0x0000000000007b1d */ /* 0x000fe20000010000 */
[----:B------:R-:W-:-:S02]  /*f3b0*/  FSETP.NE.FTZ.AND P0, PT, R4, RZ, PT ;  /* 0x000000ff0400720b */ /* 0x000fc40003f15000 */
[----:B------:R-:W-:Y:S02]  /*f3c0*/  LOP3.LUT R215, R8, 0x3e00, R215, 0xf8, !PT ;  /* 0x00003e0008d77812 */ /* 0x000fe400078ef8d7 */
[----:B------:R-:W-:Y:S01]  /*f3d0*/  FSETP.NE.FTZ.AND P1, PT, R5, RZ, PT ;  /* 0x000000ff0500720b */ /* 0x000fe20003f35000 */
[----:B------:R-:W4:Y:S01]  /*f3e0*/  MUFU.RCP R6, R4 ;  /* 0x0000000400067308 */ /* 0x000f220000001000 */
[----:B------:R-:W-:Y:S02]  /*f3f0*/  LOP3.LUT R8, R215, 0x20, R234, 0xf8, !PT ;  /* 0x00000020d7087812 */ /* 0x000fe400078ef8ea */
[----:B--2---:R-:W-:Y:S02]  /*f400*/  FSEL R7, R7, 1, P1 ;  /* 0x3f80000007077808 */ /* 0x004fe40000800000 */
[----:B------:R-:W-:-:S03]  /*f410*/  LOP3.LUT R233, R8, R233, RZ, 0xfc, !PT ;  /* 0x000000e908e97212 */ /* 0x000fc600078efcff */
[----:B------:R-:W-:Y:S01]  /*f420*/  FMUL.FTZ R144, R7, R144 ;  /* 0x0000009007907220 */ /* 0x000fe20000410000 */
[----:B------:R-:W-:Y:S01]  /*f430*/  LEA R233, R233, R216, 0x2 ;  /* 0x000000d8e9e97211 */ /* 0x000fe200078e10ff */
[C---:B------:R-:W-:Y:S01]  /*f440*/  FMUL.FTZ R145, R7.reuse, R145 ;  /* 0x0000009107917220 */ /* 0x040fe20000410000 */
[C---:B------:R-:W-:Y:S01]  /*f450*/  FMUL.FTZ R140, R7.reuse, R140 ;  /* 0x0000008c078c7220 */ /* 0x040fe20000410000 */
[C---:B------:R-:W-:Y:S01]  /*f460*/  FMUL.FTZ R141, R7.reuse, R141 ;  /* 0x0000008d078d7220 */ /* 0x040fe20000410000 */
[C---:B------:R-:W-:Y:S01]  /*f470*/  FMUL.FTZ R136, R7.reuse, R136 ;  /* 0x0000008807887220 */ /* 0x040fe20000410000 */
[C---:B------:R-:W-:Y:S01]  /*f480*/  FMUL.FTZ R137, R7.reuse, R137 ;  /* 0x0000008907897220 */ /* 0x040fe20000410000 */
[C---:B------:R-:W-:Y:S01]  /*f490*/  FMUL.FTZ R132, R7.reuse, R132 ;  /* 0x0000008407847220 */ /* 0x040fe20000410000 */
[----:B----4-:R-:W-:Y:S01]  /*f4a0*/  FSEL R6, R6, 1, P0 ;  /* 0x3f80000006067808 */ /* 0x010fe20000000000 */
[----:B------:R-:W-:Y:S01]  /*f4b0*/  FMUL.FTZ R133, R7, R133 ;  /* 0x0000008507857220 */ /* 0x000fe20000410000 */
[----:B------:R-:W-:Y:S03]  /*f4c0*/  STS.64 [R233], R144 ;  /* 0x00000090e9007388 */ /* 0x000fe60000000a00 */
        /* <DEDUP_REMOVED lines=12> */
[----:B---3--:R-:W-:-:S03]  /*f590*/  IADD3 R9, PT, PT, R233, -R234, RZ ;  /* 0x800000eae9097210 */ /* 0x008fc60007ffe0ff */
[----:B------:R-:W-:Y:S01]  /*f5a0*/  STS.64 [R8+0x20], R140 ;  /* 0x0000208c08007388 */ /* 0x000fe20000000a00 */
[----:B------:R-:W-:-:S03]  /*f5b0*/  IADD3 R10, PT, PT, -R6, R9, RZ ;  /* 0x00000009060a7210 */ /* 0x000fc60007ffe1ff */
[----:B------:R-:W-:Y:S04]  /*f5c0*/  STS.64 [R8+0x420], R142 ;  /* 0x0004208e08007388 */ /* 0x000fe80000000a00 */
[----:B------:R-:W-:Y:S04]  /*f5d0*/  STS.64 [R9+0x40], R136 ;  /* 0x0000408809007388 */ /* 0x000fe80000000a00 */
[----:B------:R2:W-:Y:S04]  /*f5e0*/  STS.64 [R9+0x440], R138 ;  /* 0x0004408a09007388 */ /* 0x0005e80000000a00 */
[----:B------:R3:W-:Y:S04]  /*f5f0*/  STS.64 [R10+0x60], R132 ;  /* 0x000060840a007388 */ /* 0x0007e80000000a00 */
[----:B------:R3:W-:Y:S04]  /*f600*/  STS.64 [R10+0x460], R134 ;  /* 0x000460860a007388 */ /* 0x0007e80000000a00 */
[----:B------:R-:W4:Y:S04]  /*f610*/  LD.E.64 R6, desc[UR4][R2.64+0xb0] ;  /* 0x0000b00402067980 */ /* 0x000f28000c101b00 */
[----:B------:R-:W3:Y:S01]  /*f620*/  LD.E R11, desc[UR4][R2.64+0x60] ;  /* 0x00006004020b7980 */ /* 0x000ee2000c101900 */
[----:B------:R-:W1:Y:S01]  /*f630*/  @P1 MUFU.LG2 R5, R5 ;  /* 0x0000000500051308 */ /* 0x000e620000000c00 */
[----:B------:R-:W-:-:S02]  /*f640*/  LOP3.LUT R13, R212, 0xd8, RZ, 0xc0, !PT ;  /* 0x000000d8d40d7812 */ /* 0x000fc400078ec0ff */
[----:B------:R3:W5:Y:S01]  /*f650*/  LD.E R23, desc[UR4][R2.64+0xcc] ;  /* 0x0000cc0402177980 */ /* 0x000762000c101900 */
[----:B------:R-:W-:Y:S02]  /*f660*/  LOP3.LUT R15, R36, 0x30, RZ, 0xc0, !PT ;  /* 0x00000030240f7812 */ /* 0x000fe400078ec0ff */
[----:B------:R-:W-:Y:S01]  /*f670*/  LOP3.LUT R13, R13, 0x18, R36, 0x78, !PT ;  /* 0x000000180d0d7812 */ /* 0x000fe200078e7824 */
[----:B------:R3:W5:Y:S01]  /*f680*/  LD.E.64 R30, desc[UR4][R2.64+0x78] ;  /* 0x00007804021e7980 */ /* 0x000762000c101b00 */
[----:B------:R-:W2:Y:S01]  /*f690*/  @P0 MUFU.LG2 R4, R4 ;  /* 0x0000000400040308 */ /* 0x000ea20000000c00 */
[----:B------:R-:W-:Y:S02]  /*f6a0*/  SHF.R.U32.HI R20, RZ, 0x2, R213 ;  /* 0x00000002ff147819 */ /* 0x000fe400000116d5 */
[----:B------:R3:W5:Y:S01]  /*f6b0*/  LD.E.64 R28, desc[UR4][R2.64+0xa8] ;  /* 0x0000a804021c7980 */ /* 0x000762000c101b00 */
[----:B------:R-:W-:Y:S02]  /*f6c0*/  LOP3.LUT R13, R13, 0xf24, R212, 0xf8, !PT ;  /* 0x00000f240d0d7812 */ /* 0x000fe400078ef8d4 */
[----:B------:R-:W-:-:S02]  /*f6d0*/  MOV R22, 0xff800000 ;  /* 0xff80000000167802 */ /* 0x000fc40000000f00 */
[----:B------:R-:W-:Y:S01]  /*f6e0*/  LEA R216, R13, R216, 0x2 ;  /* 0x000000d80dd87211 */ /* 0x000fe200078e10ff */
[----:B------:R-:W-:Y:S01]  /*f6f0*/  BAR.SYNC.DEFER_BLOCKING 0x0 ;  /* 0x0000000000007b1d */ /* 0x000fe20000010000 */
[----:B-1----:R-:W-:Y:S01]  /*f700*/  @P1 FMUL.FTZ R5, R5, 0.69314718246459960938 ;  /* 0x3f31721805051820 */ /* 0x002fe20000410000 */
[----:B------:R-:W-:Y:S02]  /*f710*/  MOV R21, 0xff800000 ;  /* 0xff80000000157802 */ /* 0x000fe40000000f00 */
[----:B------:R-:W-:Y:S01]  /*f720*/  LOP3.LUT R20, R15, 0x7, R20, 0xf8, !PT ;  /* 0x000000070f147812 */ /* 0x000fe200078ef814 */
[----:B-----5:R-:W-:Y:S01]  /*f730*/  @P1 FFMA.FTZ R22, R0, R149, R5 ;  /* 0x0000009500161223 */ /* 0x020fe20000010005 */
[----:B--2---:R-:W-:-:S04]  /*f740*/  @P0 FMUL.FTZ R9, R4, 0.69314718246459960938 ;  /* 0x3f31721804090820 */ /* 0x004fc80000410000 */
[----:B------:R-:W-:Y:S01]  /*f750*/  @P0 FFMA.FTZ R21, R0, R148, R9 ;  /* 0x0000009400150223 */ /* 0x000fe20000010009 */
[----:B------:R-:W-:Y:S01]  /*f760*/  LOP3.LUT P0, RZ, R213, 0x3, RZ, 0xc0, !PT ;  /* 0x00000003d5ff7812 */ /* 0x000fe2000780c0ff */
[----:B------:R1:W2:Y:S04]  /*f770*/  LDS.128 R16, [R216] ;  /* 0x00000000d8107984 */ /* 0x0002a80000000c00 */
[----:B------:R1:W1:Y:S01]  /*f780*/  LDS.128 R12, [R216+0x800] ;  /* 0x00080000d80c7984 */ /* 0x0002620000000c00 */
[----:B------:R-:W-:Y:S01]  /*f790*/  BSSY.RECONVERGENT B0, `(.L_x_3422) ;  /* 0x0000011000007945 */ /* 0x000fe20003800200 */
[----:B----4-:R-:W-:Y:S01]  /*f7a0*/  IMAD R235, R6, UR8, R235 ;  /* 0x0000000806eb7c24 */ /* 0x010fe2000f8e02eb */
[----:B------:R-:W-:-:S03]  /*f7b0*/  SHF.L.U32 R6, R231, 0x6, RZ ;  /* 0x00000006e7067819 */ /* 0x000fc600000006ff */
[----:B---3--:R-:W-:-:S04]  /*f7c0*/  IMAD R11, R235, R11, R236 ;  /* 0x0000000beb0b7224 */ /* 0x008fc800078e02ec */
[----:B------:R-:W-:Y:S02]  /*f7d0*/  IMAD R25, R7, R11, R6 ;  /* 0x0000000b07197224 */ /* 0x000fe400078e0206 */
[----:B------:R3:W4:Y:S04]  /*f7e0*/  LDS.128 R8, [R216+0x1000] ;  /* 0x00100000d8087984 */ /* 0x0007280000000c00 */
[----:B------:R3:W1:Y:S01]  /*f7f0*/  LDS.128 R4, [R216+0x1800] ;  /* 0x00180000d8047984 */ /* 0x0006620000000c00 */
[----:B--2---:R-:W-:Y:S05]  /*f800*/  @P0 BRA `(.L_x_3423) ;  /* 0x0000000000240947 */ /* 0x004fea0003800000 */
        /* <DEDUP_REMOVED lines=9> */
.L_x_3423:
[----:B------:R-:W-:Y:S05]  /*f8a0*/  BSYNC.RECONVERGENT B0 ;  /* 0x0000000000007941 */ /* 0x000fea0003800200 */
.L_x_3422:
[----:B------:R-:W5:Y:S01]  /*f8b0*/  LD.E R2, desc[UR4][R2.64+0xc0] ;  /* 0x0000c00402027980 */ /* 0x000f62000c101900 */
[----:B--2---:R-:W-:Y:S01]  /*f8c0*/  LOP3.LUT R21, R212, 0x1c, RZ, 0xc0, !PT ;  /* 0x0000001cd4157812 */ /* 0x004fe200078ec0ff */
[----:B------:R-:W-:Y:S01]  /*f8d0*/  IMAD R23, R25, R23, RZ ;  /* 0x0000001719177224 */ /* 0x000fe200078e02ff */
[----:B------:R-:W-:Y:S01]  /*f8e0*/  SHF.R.U32.HI R0, RZ, 0x3, R213 ;  /* 0x00000003ff007819 */ /* 0x000fe200000116d5 */
[----:B------:R-:W-:Y:S01]  /*f8f0*/  IMAD.MOV.U32 R231, RZ, RZ, 0x0 ;  /* 0x00000000ffe77424 */ /* 0x000fe200078e00ff */
[----:B------:R-:W-:-:S03]  /*f900*/  LOP3.LUT R212, R21, 0xfe0, R212, 0xf8, !PT ;  /* 0x00000fe015d47812 */ /* 0x000fc600078ef8d4 */
[C---:B------:R-:W-:Y:S02]  /*f910*/  VIADD R22, R0.reuse, 0x10 ;  /* 0x0000001000167836 */ /* 0x040fe40000000000 */
[C---:B------:R-:W-:Y:S01]  /*f920*/  VIADD R20, R0.reuse, 0x20 ;  /* 0x0000002000147836 */ /* 0x040fe20000000000 */
[----:B-----5:R-:W-:Y:S02]  /*f930*/  ISETP.GE.AND P4, PT, R21, R2, PT ;  /* 0x000000021500720c */ /* 0x020fe40003f86270 */
[----:B------:R-:W-:Y:S02]  /*f940*/  IADD3 R21, P0, PT, R23, R212, RZ ;  /* 0x000000d417157210 */ /* 0x000fe40007f1e0ff */
[CC--:B------:R-:W-:Y:S01]  /*f950*/  ISETP.GE.OR P3, PT, R0.reuse, R219.reuse, P4 ;  /* 0x000000db0000720c */ /* 0x0c0fe20002766670 */
[----:B------:R-:W-:Y:S01]  /*f960*/  VIADD R0, R0, 0x30 ;  /* 0x0000003000007836 */ /* 0x000fe20000000000 */
[-C--:B------:R-:W-:Y:S02]  /*f970*/  ISETP.GE.OR P2, PT, R22, R219.reuse, P4 ;  /* 0x000000db1600720c */ /* 0x080fe40002746670 */
[----:B------:R-:W-:-:S02]  /*f980*/  ISETP.GE.OR P1, PT, R20, R219, P4 ;  /* 0x000000db1400720c */ /* 0x000fc40002726670 */
[----:B------:R-:W-:Y:S02]  /*f990*/  ISETP.GE.OR P4, PT, R0, R219, P4 ;  /* 0x000000db0000720c */ /* 0x000fe40002786670 */
[----:B------:R-:W-:Y:S02]  /*f9a0*/  LEA.HI.X.SX32 R23, R23, RZ, 0x1, P0 ;  /* 0x000000ff17177211 */ /* 0x000fe400000f0eff */
[----:B------:R-:W-:-:S04]  /*f9b0*/  LEA R2, P0, R21, R30, 0x2 ;  /* 0x0000001e15027211 */ /* 0x000fc800078010ff */
[----:B------:R-:W-:-:S05]  /*f9c0*/  LEA.HI.X R3, R21, R31, R23, 0x2, P0 ;  /* 0x0000001f15037211 */ /* 0x000fca00000f1417 */
[----:B------:R-:W-:Y:S04]  /*f9d0*/  @!P3 ST.E.128 desc[UR4][R2.64], R16 ;  /* 0x000000100200b985 */ /* 0x000fe8000c101d04 */
[----:B-1----:R-:W-:Y:S04]  /*f9e0*/  @!P2 ST.E.128 desc[UR4][R2.64+0x800], R12 ;  /* 0x0008000c0200a985 */ /* 0x002fe8000c101d04 */
[----:B----4-:R3:W-:Y:S02]  /*f9f0*/  @!P1 ST.E.128 desc[UR4][R2.64+0x1000], R8 ;  /* 0x0010000802009985 */ /* 0x0107e4000c101d04 */
[----:B---3--:R-:W-:Y:S05]  /*fa00*/  @P4 RET.REL.NODEC R230 `(_ZN5flash24flash_fwd_splitkv_kernelI23Flash_fwd_kernel_traitsILi32ELi64ELi256ELi4ELb0ELb0EN7cutlass6half_tE19Flash_kernel_traitsILi32ELi64ELi256ELi4ES3_EELb0ELb0ELb1ELb0ELb0ELb0ELb1ELb0EEEvNS_16Flash_fwd_paramsE) ;  /* 0xffffff04e67c4950 */ /* 0x008fea0003c3ffff */
[----:B------:R-:W-:Y:S01]  /*fa10*/  MOV R231, 0x0 ;  /* 0x0000000000e77802 */ /* 0x000fe20000000f00 */
[----:B------:R1:W-:Y:S03]  /*fa20*/  ST.E.128 desc[UR4][R2.64+0x1800], R4 ;  /* 0x0018000402007985 */ /* 0x0003e6000c101d04 */
[----:B-1----:R-:W-:Y:S05]  /*fa30*/  RET.REL.NODEC R230 `(_ZN5flash24flash_fwd_splitkv_kernelI23Flash_fwd_kernel_traitsILi32ELi64ELi256ELi4ELb0ELb0EN7cutlass6half_tE19Flash_kernel_traitsILi32ELi64ELi256ELi4ES3_EELb0ELb0ELb1ELb0ELb0ELb0ELb1ELb0EEEvNS_16Flash_fwd_paramsE) ;  /* 0xffffff04e6707950 */ /* 0x002fea0003c3ffff */
.L_x_3421:
[----:B------:R-:W-:Y:S01]  /*fa40*/  MOV R7, 0x2 ;  /* 0x0000000200077802 */ /* 0x000fe20000000f00 */
[----:B------:R-:W-:Y:S01]  /*fa50*/  IMAD.MOV.U32 R4, RZ, RZ, 0x1f ;  /* 0x0000001fff047424 */ /* 0x000fe200078e00ff */
[----:B------:R-:W-:-:S07]  /*fa60*/  MOV R6, 0xffffffff ;  /* 0xffffffff00067802 */ /* 0x000fce0000000f00 */
[----:B-1---5:R-:W-:Y:S05]  /*fa70*/  WARPSYNC.COLLECTIVE R6, `(.L_x_3424) ;  /* 0x0000000006087348 */ /* 0x022fea0003c00000 */
[----:B------:R2:W3:Y:S02]  /*fa80*/  SHFL.BFLY P0, R10, R246, R7, R4 ;  /* 0x0c000007f60a7389 */ /* 0x0004e40000000004 */
[----:B-123-5:R-:W-:Y:S05]  /*fa90*/  ENDCOLLECTIVE ;  /* 0x000000000000791b */ /* 0x02efea0003800000 */
.L_x_3424:
[----:B------:R-:W-:Y:S02]  /*faa0*/  IMAD.MOV.U32 R5, RZ, RZ, R10 ;  /* 0x000000ffff057224 */ /* 0x000fe400078e000a */
[----:B------:R-:W-:Y:S02]  /*fab0*/  IMAD.MOV.U32 R7, RZ, RZ, 0x1 ;  /* 0x00000001ff077424 */ /* 0x000fe400078e00ff */
[----:B------:R-:W-:-:S05]  /*fac0*/  FADD.FTZ R8, R5, R246 ;  /* 0x000000f605087221 */ /* 0x000fca0000010000 */
[----:B------:R-:W-:-:S07]  /*fad0*/  MOV R246, R8 ;  /* 0x0000000800f67202 */ /* 0x000fce0000000f00 */
[----:B------:R-:W-:Y:S05]  /*fae0*/  WARPSYNC.COLLECTIVE R6, `(.L_x_3425) ;  /* 0x0000000006087348 */ /* 0x000fea0003c00000 */
[----:B------:R1:W2:Y:S02]  /*faf0*/  SHFL.BFLY P0, R10, R246, R7, R4 ;  /* 0x0c000007f60a7389 */ /* 0x0002a40000000004 */
[----:B-12---:R-:W-:Y:S05]  /*fb00*/  ENDCOLLECTIVE ;  /* 0x000000000000791b */ /* 0x006fea0003800000 */
.L_x_3425:
[----:B------:R-:W-:Y:S01]  /*fb10*/  MOV R246, R247 ;  /* 0x000000f700f67202 */ /* 0x000fe20000000f00 */
[----:B------:R-:W-:Y:S01]  /*fb20*/  IMAD.MOV.U32 R7, RZ, RZ, 0x2 ;  /* 0x00000002ff077424 */ /* 0x000fe200078e00ff */
[----:B------:R-:W-:-:S07]  /*fb30*/  MOV R5, R10 ;  /* 0x0000000a00057202 */ /* 0x000fce0000000f00 */
[----:B------:R-:W-:Y:S05]  /*fb40*/  WARPSYNC.COLLECTIVE R6, `(.L_x_3426) ;  /* 0x0000000006087348 */ /* 0x000fea0003c00000 */
[----:B------:R1:W2:Y:S02]  /*fb50*/  SHFL.BFLY P0, R10, R246, R7, R4 ;  /* 0x0c000007f60a7389 */ /* 0x0002a40000000004 */
[----:B-12---:R-:W-:Y:S05]  /*fb60*/  ENDCOLLECTIVE ;  /* 0x000000000000791b */ /* 0x006fea0003800000 */
.L_x_3426:
[----:B------:R-:W-:Y:S01]  /*fb70*/  FADD.FTZ R5, R8, R5 ;  /* 0x0000000508057221 */ /* 0x000fe20000010000 */
[----:B------:R-:W-:Y:S01]  /*fb80*/  FADD.FTZ R9, R10, R247 ;  /* 0x000000f70a097221 */ /* 0x000fe20000010000 */
[----:B------:R-:W-:-:S04]  /*fb90*/  MOV R7, 0x1 ;  /* 0x0000000100077802 */ /* 0x000fc80000000f00 */
[----:B------:R-:W-:-:S07]  /*fba0*/  MOV R246, R9 ;  /* 0x0000000900f67202 */ /* 0x000fce0000000f00 */
[----:B------:R-:W-:Y:S05]  /*fbb0*/  WARPSYNC.COLLECTIVE R6, `(.L_x_3427) ;  /* 0x0000000006087348 */ /* 0x000fea0003c00000 */
[----:B------:R1:W2:Y:S02]  /*fbc0*/  SHFL.BFLY P0, R10, R246, R7, R4 ;  /* 0x0c000007f60a7389 */ /* 0x0002a40000000004 */
[----:B-12---:R-:W-:Y:S05]  /*fbd0*/  ENDCOLLECTIVE ;  /* 0x000000000000791b */ /* 0x006fea0003800000 */
.L_x_3427:
[----:B------:R-:W-:Y:S05]  /*fbe0*/  BRA `(.L_x_3428) ;  /* 0xfffffff400d87947 */ /* 0x000fea000383ffff */
.L_x_3429:
        /* <DEDUP_REMOVED lines=9> */
.L_x_10252:


//--------------------- .text._ZN5flash24flash_fwd_splitkv_kernelI23Flash_fwd_kernel_traitsILi32ELi64ELi256ELi4ELb0ELb0EN7cutlass6half_tE19Flash_kernel_traitsILi32ELi64ELi256ELi4ES3_EELb0ELb0ELb1ELb0ELb0ELb1ELb1ELb0EEEvNS_16Flash_fwd_paramsE --------------------------
	.section	.text._ZN5flash24flash_fwd_splitkv_kernelI23Flash_fwd_kernel_traitsILi32ELi64ELi256ELi4ELb0ELb0EN7cutlass6half_tE19Flash_kernel_traitsILi32ELi64ELi256ELi4ES3_EELb0ELb0ELb1ELb0ELb0ELb1ELb1ELb0EEEvNS_16Flash_fwd_paramsE,"ax",@progbits
	.align	128
        .global         _ZN5flash24flash_fwd_splitkv_kernelI23Flash_fwd_kernel_traitsILi32ELi64ELi256ELi4ELb0ELb0EN7cutlass6half_tE19Flash_kernel_traitsILi32ELi64ELi256ELi4ES3_EELb0ELb0ELb1ELb0ELb0ELb1ELb1ELb0EEEvNS_16Flash_fwd_paramsE
        .type           _ZN5flash24flash_fwd_splitkv_kernelI23Flash_fwd_kernel_traitsILi32ELi64ELi256ELi4ELb0ELb0EN7cutlass6half_tE19Flash_kernel_traitsILi32ELi64ELi256ELi4ES3_EELb0ELb0ELb1ELb0ELb0ELb1ELb1ELb0EEEvNS_16Flash_fwd_paramsE,@function
        .size           _ZN5flash24flash_fwd_splitkv_kernelI23Flash_fwd_kernel_traitsILi32ELi64ELi256ELi4ELb0ELb0EN7cutlass6half_tE19Flash_kernel_traitsILi32ELi64ELi256ELi4ES3_EELb0ELb0ELb1ELb0ELb0ELb1ELb1ELb0EEEvNS_16Flash_fwd_paramsE,(.L_x_10253 - _ZN5flash24flash_fwd_splitkv_kernelI23Flash_fwd_kernel_traitsILi32ELi64ELi256ELi4ELb0ELb0EN7cutlass6half_tE19Flash_kernel_traitsILi32ELi64ELi256ELi4ES3_EELb0ELb0ELb1ELb0ELb0ELb1ELb1ELb0EEEvNS_16Flash_fwd_paramsE)
        .other          _ZN5flash24flash_fwd_splitkv_kernelI23Flash_fwd_kernel_traitsILi32ELi64ELi256ELi4ELb0ELb0EN7cutlass6half_tE19Flash_kernel_traitsILi32ELi64ELi256ELi4ES3_EELb0ELb0ELb1ELb0ELb0ELb1ELb1ELb0EEEvNS_16Flash_fwd_paramsE,@"STO_CUDA_ENTRY STV_DEFAULT"
_ZN5flash24flash_fwd_splitkv_kernelI23Flash_fwd_kernel_traitsILi32ELi64ELi256ELi4ELb0ELb0EN7cutlass6half_tE19Flash_kernel_traitsILi32ELi64ELi256ELi4ES3_EELb0ELb0ELb1ELb0ELb0ELb1ELb1ELb0EEEvNS_16Flash_fwd_paramsE:
.text._ZN5flash24flash_fwd_splitkv_kernelI23Flash_fwd_kernel_traitsILi32ELi64ELi256ELi4ELb0ELb0EN7cutlass6half_tE19Flash_kernel_traitsILi32ELi64ELi256ELi4ES3_EELb0ELb0ELb1ELb0ELb0ELb1ELb1ELb0EEEvNS_16Flash_fwd_paramsE:
        /* <DEDUP_REMOVED lines=29> */
[----:B-1----:R-:W-:Y:S05]  /*01d0*/  CALL.REL.NOINC `($_ZN5flash24flash_fwd_splitkv_kernelI23Flash_fwd_kernel_traitsILi32ELi64ELi256ELi4ELb0ELb0EN7cutlass6half_tE19Flash_kernel_traitsILi32ELi64ELi256ELi4ES3_EELb0ELb0ELb1ELb0ELb0ELb1ELb1ELb0EEEvNS_16Flash_fwd_paramsE$_ZN5flash30compute_attn_1rowblock_splitkvI23Flash_fwd_kernel_traitsILi32ELi64ELi256ELi4ELb0ELb0EN7cutlass6half_tE19Flash_kernel_traitsILi32ELi64ELi256ELi4ES3_EELb0ELb0ELb1ELb0ELb0ELb1ELb1ELb0ENS_16Flash_fwd_paramsEEEvRKT8_iiiii) ;  /* 0x0000000000087944 */ /* 0x002fea0003c00000 */
[----:B------:R-:W-:Y:S05]  /*01e0*/  BSYNC.RECONVERGENT B2 ;  /* 0x0000000000027941 */ /* 0x000fea0003800200 */
.L_x_3430:
[----:B------:R-:W-:Y:S05]  /*01f0*/  EXIT ;  /* 0x000000000000794d */ /* 0x000fea0003800000 */
        .type           $_ZN5flash24flash_fwd_splitkv_kernelI23Flash_fwd_kernel_traitsILi32ELi64ELi256ELi4ELb0ELb0EN7cutlass6half_tE19Flash_kernel_traitsILi32ELi64ELi256ELi4ES3_EELb0ELb0ELb1ELb0ELb0ELb1ELb1ELb0EEEvNS_16Flash_fwd_paramsE$_ZN5flash30compute_attn_1rowblock_splitkvI23Flash_fwd_kernel_traitsILi32ELi64ELi256ELi4ELb0ELb0EN7cutlass6half_tE19Flash_kernel_traitsILi32ELi64ELi256ELi4ES3_EELb0ELb0ELb1ELb0ELb0ELb1ELb1ELb0ENS_16Flash_fwd_paramsEEEvRKT8_iiiii,@function
        .size           $_ZN5flash24flash_fwd_splitkv_kernelI23Flash_fwd_kernel_traitsILi32ELi64ELi256ELi4ELb0ELb0EN7cutlass6half_tE19Flash_kernel_traitsILi32ELi64ELi256ELi4ES3_EELb0ELb0ELb1ELb0ELb0ELb1ELb1ELb0EEEvNS_16Flash_fwd_paramsE$_ZN5flash30compute_attn_1rowblock_splitkvI23Flash_fwd_kernel_traitsILi32ELi64ELi256ELi4ELb0ELb0EN7cutlass6half_tE19Flash_kernel_traitsILi32ELi64ELi256ELi4ES3_EELb0ELb0ELb1ELb0ELb0ELb1ELb1ELb0ENS_16Flash_fwd_paramsEEEvRKT8_iiiii,(.L_x_10253 - $_ZN5flash24flash_fwd_splitkv_kernelI23Flash_fwd_kernel_traitsILi32ELi64ELi256ELi4ELb0ELb0EN7cutlass6half_tE19Flash_kernel_traitsILi32ELi64ELi256ELi4ES3_EELb0ELb0ELb1ELb0ELb0ELb1ELb1ELb0EEEvNS_16Flash_fwd_paramsE$_ZN5flash30compute_attn_1rowblock_splitkvI23Flash_fwd_kernel_traitsILi32ELi64ELi256ELi4ELb0ELb0EN7cutlass6half_tE19Flash_kernel_traitsILi32ELi64ELi256ELi4ES3_EELb0ELb0ELb1ELb0ELb0ELb1ELb1ELb0ENS_16Flash_fwd_paramsEEEvRKT8_iiiii)
$_ZN5flash24flash_fwd_splitkv_kernelI23Flash_fwd_kernel_traitsILi32ELi64ELi256ELi4ELb0ELb0EN7cutlass6half_tE19Flash_kernel_traitsILi32ELi64ELi256ELi4ES3_EELb0ELb0ELb1ELb0ELb0ELb1ELb1ELb0EEEvNS_16Flash_fwd_paramsE$_ZN5flash30compute_attn_1rowblock_splitkvI23Flash_fwd_kernel_traitsILi32ELi64ELi256ELi4ELb0ELb0EN7cutlass6half_tE19Flash_kernel_traitsILi32ELi64ELi256ELi4ES3_EELb0ELb0ELb1ELb0ELb0ELb1ELb1ELb0ENS_16Flash_fwd_paramsEEEvRKT8_iiiii:
        /* <DEDUP_REMOVED lines=17> */
[----:B------:R-:W-:Y:S01]  /*0310*/  IMAD.SHL.U32 R4, R186, 0x4, RZ ;  /* 0x00000004ba047824 */ /* 0x000fe200078e00ff */
[----:B------:R-:W-:Y:S01]  /*0320*/  SHF.R.U32.HI R0, RZ, 0x1e, R186 ;  /* 0x0000001eff007819 */ /* 0x000fe200000116ba */
[----:B------:R-:W5:Y:S01]  /*0330*/  @P2 LD.E R7, desc[UR4][R18.64] ;  /* 0x0000000412072980 */ /* 0x000f62000c101900 */
[----:B------:R-:W-:-:S02]  /*0340*/  ISETP.NE.AND.EX P1, PT, R13, RZ, PT, P1 ;  /* 0x000000ff0d00720c */ /* 0x000fc40003f25310 */
[----:B------:R-:W-:-:S04]  /*0350*/  ISETP.NE.U32.AND P2, PT, R14, RZ, PT ;  /* 0x000000ff0e00720c */ /* 0x000fc80003f45070 */
[----:B------:R-:W-:-:S07]  /*0360*/  ISETP.NE.AND.EX P2, PT, R15, RZ, PT, P2 ;  /* 0x000000ff0f00720c */ /* 0x000fce0003f45320 */
[----:B------:R-:W-:-:S05]  /*0370*/  @P1 IADD3 R16, P0, PT, R12, R4, RZ ;  /* 0x000000040c101210 */ /* 0x000fca0007f1e0ff */
[----:B------:R-:W-:Y:S02]  /*0380*/  @P1 IMAD.X R17, R13, 0x1, R0, P0 ;  /* 0x000000010d111824 */ /* 0x000fe400000e0600 */
[----:B------:R-:W-:Y:S01]  /*0390*/  IMAD.MOV.U32 R13, RZ, RZ, RZ ;  /* 0x000000ffff0d7224 */ /* 0x000fe200078e00ff */
[----:B------:R-:W-:Y:S01]  /*03a0*/  ISETP.NE.U32.AND P0, PT, R8, RZ, PT ;  /* 0x000000ff0800720c */ /* 0x000fe20003f05070 */
[----:B------:R-:W-:Y:S04]  /*03b0*/  BSSY.RECONVERGENT B0, `(.L_x_3431) ;  /* 0x000000b000007945 */ /* 0x000fe80003800200 */
[----:B------:R1:W5:Y:S01]  /*03c0*/  @P1 LD.E R13, desc[UR4][R16.64] ;  /* 0x00000004100d1980 */ /* 0x000362000c101900 */
[----:B------:R-:W-:Y:S02]  /*03d0*/  ISETP.NE.AND.EX P0, PT, R9, RZ, PT, P0 ;  /* 0x000000ff0900720c */ /* 0x000fe40003f05300 */
[----:B-1----:R-:W-:-:S05]  /*03e0*/  IADD3 R16, P1, PT, R14, R4, RZ ;  /* 0x000000040e107210 */ /* 0x002fca0007f3e0ff */
[----:B------:R-:W-:Y:S02]  /*03f0*/  IMAD.X R17, R15, 0x1, R0, P1 ;  /* 0x000000010f117824 */ /* 0x000fe400008e0600 */
[----:B------:R-:W-:Y:S01]  /*0400*/  IMAD.MOV.U32 R15, RZ, RZ, -0x1 ;  /* 0xffffffffff0f7424 */ /* 0x000fe200078e00ff */
[----:B------:R-:W-:Y:S06]  /*0410*/  @!P2 BRA `(.L_x_3432) ;  /* 0x000000000010a947 */ /* 0x000fec0003800000 */
[----:B------:R-:W2:Y:S02]  /*0420*/  LD.E.U8 R6, desc[UR4][R2.64+0x1b2] ;  /* 0x0001b20402067980 */ /* 0x000ea4000c101100 */
[----:B--2---:R-:W-:-:S13]  /*0430*/  ISETP.NE.AND P1, PT, R6, RZ, PT ;  /* 0x000000ff0600720c */ /* 0x004fda0003f25270 */
[----:B------:R-:W-:Y:S05]  /*0440*/  @!P1 BRA `(.L_x_3432) ;  /* 0x0000000000049947 */ /* 0x000fea0003800000 */
[----:B------:R1:W5:Y:S02]  /*0450*/  LD.E R15, desc[UR4][R16.64] ;  /* 0x00000004100f7980 */ /* 0x000364000c101900 */
.L_x_3432:
[----:B------:R-:W-:Y:S05]  /*0460*/  BSYNC.RECONVERGENT B0 ;  /* 0x0000000000007941 */ /* 0x000fea0003800200 */
.L_x_3431:
[----:B------:R-:W-:Y:S04]  /*0470*/  BSSY.RECONVERGENT B0, `(.L_x_3433) ;  /* 0x0000007000007945 */ /* 0x000fe80003800200 */
[----:B------:R-:W-:Y:S05]  /*0480*/  @!P3 BRA `(.L_x_3434) ;  /* 0x000000000014b947 */ /* 0x000fea0003800000 */
[----:B------:R-:W2:Y:S02]  /*0490*/  LD.E.U8 R6, desc[UR4][R2.64+0x1b2] ;  /* 0x0001b20402067980 */ /* 0x000ea4000c101100 */
[----:B--2---:R-:W-:-:S13]  /*04a0*/  ISETP.NE.AND P1, PT, R6, RZ, PT ;  /* 0x000000ff0600720c */ /* 0x004fda0003f25270 */
[----:B-----5:R-:W2:Y:S02]  /*04b0*/  @P1 LD.E R23, desc[UR4][R16.64+0x4] ;  /* 0x0000040410171980 */ /* 0x020ea4000c101900 */
[----:B--2---:R-:W-:-:S06]  /*04c0*/  @P1 IADD3 R23, PT, PT, R23, -R15, RZ ;  /* 0x8000000f17171210 */ /* 0x004fcc0007ffe0ff */
[----:B------:R2:W5:Y:S02]  /*04d0*/  @!P1 LD.E R23, desc[UR4][R16.64] ;  /* 0x0000000410179980 */ /* 0x000564000c101900 */
.L_x_3434:
[----:B------:R-:W-:Y:S05]  /*04e0*/  BSYNC.RECONVERGENT B0 ;  /* 0x0000000000007941 */ /* 0x000fea0003800200 */
.L_x_3433:
[----:B------:R-:W-:Y:S01]  /*04f0*/  BSSY.RECONVERGENT B1, `(.L_x_3435) ;  /* 0x0000011000017945 */ /* 0x000fe20003800200 */
[----:B-----5:R-:W-:-:S03]  /*0500*/  @P4 IADD3 R40, PT, PT, R5, -R7, RZ ;  /* 0x8000000705284210 */ /* 0x020fc60007ffe0ff */
[----:B------:R-:W-:Y:S05]  /*0510*/  @!P0 BRA `(.L_x_3436) ;  /* 0x0000000000148947 */ /* 0x000fea0003800000 */
[----:B------:R-:W-:-:S05]  /*0520*/  IADD3 R8, P0, PT, R8, R4, RZ ;  /* 0x0000000408087210 */ /* 0x000fca0007f1e0ff */
[----:B------:R-:W-:-:S05]  /*0530*/  IMAD.X R9, R9, 0x1, R0, P0 ;  /* 0x0000000109097824 */ /* 0x000fca00000e0600 */
[----:B------:R-:W3:Y:S02]  /*0540*/  LD.E R23, desc[UR4][R8.64] ;  /* 0x0000000408177980 */ /* 0x000ee4000c101900 */
[----:B---3--:R-:W-:Y:S01]  /*0550*/  IADD3 R23, PT, PT, R23, -R13, RZ ;  /* 0x8000000d17177210 */ /* 0x008fe20007ffe0ff */
[----:B------:R-:W-:Y:S05]  /*0560*/  BRA `(.L_x_3437) ;  /* 0x0000000000247947 */ /* 0x000fea0003800000 */
.L_x_3436:
[----:B------:R-:W3:Y:S01]  /*0570*/  LD.E.64 R8, desc[UR4][R2.64+0x108] ;  /* 0x0001080402087980 */ /* 0x000ee2000c101b00 */
[----:B------:R-:W-:Y:S01]  /*0580*/  BSSY.RECONVERGENT B0, `(.L_x_3438) ;  /* 0x0000006000007945 */ /* 0x000fe20003800200 */
[----:B------:R-:W-:Y:S01]  /*0590*/  IMAD.MOV.U32 R5, RZ, RZ, RZ ;  /* 0x000000ffff057224 */ /* 0x000fe200078e00ff */
[----:B---3--:R-:W-:-:S04]  /*05a0*/  ISETP.NE.U32.AND P0, PT, R8, RZ, PT ;  /* 0x000000ff0800720c */ /* 0x008fc80003f05070 */
[----:B------:R-:W-:-:S13]  /*05b0*/  ISETP.NE.AND.EX P0, PT, R9, RZ, PT, P0 ;  /* 0x000000ff0900720c */ /* 0x000fda0003f05300 */
[----:B------:R-:W-:Y:S05]  /*05c0*/  @!P0 BRA `(.L_x_3439) ;  /* 0x0000000000048947 */ /* 0x000fea0003800000 */
[----:B------:R3:W5:Y:S02]  /*05d0*/  LD.E R5, desc[UR4][R2.64+0xbc] ;  /* 0x0000bc0402057980 */ /* 0x000764000c101900 */
.L_x_3439:
[----:B------:R-:W-:Y:S05]  /*05e0*/  BSYNC.RECONVERGENT B0 ;  /* 0x0000000000007941 */ /* 0x000fea0003800200 */
.L_x_3438:
[----:B-----5:R-:W-:Y:S02]  /*05f0*/  IADD3 R23, PT, PT, R5, R23, -R13 ;  /* 0x0000001705177210 */ /* 0x020fe40007ffe80d */
.L_x_3437:
[----:B------:R-:W-:Y:S05]  /*0600*/  BSYNC.RECONVERGENT B1 ;  /* 0x0000000000017941 */ /* 0x000fea0003800200 */
.L_x_3435:
[----:B------:R-:W-:Y:S01]  /*0610*/  IMAD.SHL.U32 R174, R181, 0x40, RZ ;  /* 0x00000040b5ae7824 */ /* 0x000fe200078e00ff */
[----:B------:R-:W-:Y:S01]  /*0620*/  MOV R8, R180 ;  /* 0x000000b400087202 */ /* 0x000fe20000000f00 */
[----:B------:R-:W-:-:S03]  /*0630*/  IMAD.MOV.U32 R9, RZ, RZ, 0x0 ;  /* 0x00000000ff097424 */ /* 0x000fc600078e00ff */
[----:B------:R-:W-:-:S13]  /*0640*/  ISETP.GT.AND P0, PT, R40, R174, PT ;  /* 0x000000ae2800720c */ /* 0x000fda0003f04270 */
[----:B-123--:R-:W-:Y:S05]  /*0650*/  @!P0 RET.REL.NODEC R8 `(_ZN5flash24flash_fwd_splitkv_kernelI23Flash_fwd_kernel_traitsILi32ELi64ELi256ELi4ELb0ELb0EN7cutlass6half_tE19Flash_kernel_traitsILi32ELi64ELi256ELi4ES3_EELb0ELb0ELb1ELb0ELb0ELb1ELb1ELb0EEEvNS_16Flash_fwd_paramsE) ;  /* 0xfffffff808688950 */ /* 0x00efea0003c3ffff */
        /* <DEDUP_REMOVED lines=46> */
[----:B--2---:R-:W-:-:S04]  /*0940*/  IMAD R4, R4, UR8, R186 ;  /* 0x0000000804047c24 */ /* 0x004fc8000f8e02ba */
[----:B---3--:R-:W-:Y:S02]  /*0950*/  IMAD R7, R4, R7, R185 ;  /* 0x0000000704077224 */ /* 0x008fe400078e02b9 */
        /* <DEDUP_REMOVED lines=8> */
[----:B------:R-:W-:Y:S02]  /*09e0*/  IADD3 R4, P1, PT, R6, R4, RZ ;  /* 0x0000000406047210 */ /* 0x000fe40007f3e0ff */
[-C--:B------:R-:W-:Y:S02]  /*09f0*/  ISETP.GE.OR P3, PT, R151, R40.reuse, P5 ;  /* 0x000000289700720c */ /* 0x080fe40002f66670 */
[----:B------:R-:W-:-:S02]  /*0a00*/  ISETP.GE.OR P0, PT, R0, R40, P5 ;  /* 0x000000280000720c */ /* 0x000fc40002f06670 */
[----:B------:R-:W-:Y:S02]  /*0a10*/  LEA.HI.X.SX32 R6, R6, RZ, 0x1, P1 ;  /* 0x000000ff06067211 */ /* 0x000fe400008f0eff */
[C---:B------:R-:W-:Y:S02]  /*0a20*/  LEA R8, P1, R4.reuse, R8, 0x2 ;  /* 0x0000000804087211 */ /* 0x040fe400078210ff */
[----:B------:R-:W-:Y:S01]  /*0a30*/  ISETP.NE.AND P4, PT, R7, RZ, PT ;  /* 0x000000ff0700720c */ /* 0x000fe20003f85270 */
[C---:B------:R-:W-:Y:S01]  /*0a40*/  VIADD R7, R151.reuse, 0x20 ;  /* 0x0000002097077836 */ /* 0x040fe20000000000 */
        /* <DEDUP_REMOVED lines=9> */
[C---:B------:R-:W-:Y:S02]  /*0ae0*/  ISETP.GE.OR P5, PT, R0.reuse, R40, P5 ;  /* 0x000000280000720c */ /* 0x040fe40002fa6670 */
[----:B------:R-:W-:Y:S02]  /*0af0*/  LEA.HI.X.SX32 R5, R5, RZ, 0x1, P0 ;  /* 0x000000ff05057211 */ /* 0x000fe400000f0eff */
[C---:B------:R-:W-:Y:S01]  /*0b00*/  LEA R6, P0, R151.reuse, R2, 0x2 ;  /* 0x0000000297067211 */ /* 0x040fe200078010ff */
[----:B------:R-:W-:Y:S01]  /*0b10*/  @!P1 IMAD.MOV.U32 R2, RZ, RZ, -0x800000 ;  /* 0xff800000ff029424 */ /* 0x000fe200078e00ff */
[----:B------:R-:W-:Y:S01]  /*0b20*/  ISETP.GE.OR P4, PT, R0, R40, P4 ;  /* 0x000000280000720c */ /* 0x000fe20002786670 */
[----:B------:R-:W-:Y:S01]  /*0b30*/  @!P3 IMAD.MOV.U32 R4, RZ, RZ, -0x800000 ;  /* 0xff800000ff04b424 */ /* 0x000fe200078e00ff */
[----:B------:R-:W-:Y:S01]  /*0b40*/  LEA.HI.X R7, R151, R3, R5, 0x2, P0 ;  /* 0x0000000397077211 */ /* 0x000fe200000f1405 */
[----:B------:R-:W-:Y:S01]  /*0b50*/  @!P2 IMAD.MOV.U32 R3, RZ, RZ, -0x800000 ;  /* 0xff800000ff03a424 */ /* 0x000fe200078e00ff */
[----:B------:R-:W-:Y:S04]  /*0b60*/  @!P6 ST.E.128 desc[UR4][R8.64+0x1000], RZ ;  /* 0x001000ff0800e985 */ /* 0x000fe8000c101d04 */
[----:B------:R-:W-:Y:S04]  /*0b70*/  @!P5 ST.E.128 desc[UR4][R8.64+0x1800], RZ ;  /* 0x001800ff0800d985 */ /* 0x000fe8000c101d04 */
[----:B------:R1:W-:Y:S04]  /*0b80*/  @!P2 ST.E desc[UR4][R6.64+0x40], R3 ;  /* 0x000040030600a985 */ /* 0x0003e8000c101904 */
[----:B------:R2:W-:Y:S04]  /*0b90*/  @!P1 ST.E desc[UR4][R6.64+0x80], R2 ;  /* 0x0000800206009985 */ /* 0x0005e8000c101904 */
[----:B------:R3:W-:Y:S01]  /*0ba0*/  @!P3 ST.E desc[UR4][R6.64], R4 ;  /* 0x000000040600b985 */ /* 0x0007e2000c101904 */
[----:B-1----:R-:W-:-:S02]  /*0bb0*/  IMAD.MOV.U32 R3, RZ, RZ, 0x0 ;  /* 0x00000000ff037424 */ /* 0x002fc400078e00ff */
[----:B--2---:R-:W-:-:S04]  /*0bc0*/  IMAD.MOV.U32 R2, RZ, RZ, R180 ;  /* 0x000000ffff027224 */ /* 0x004fc800078e00b4 */
[----:B---3--:R-:W-:Y:S05]  /*0bd0*/  @P4 RET.REL.NODEC R2 `(_ZN5flash24flash_fwd_splitkv_kernelI23Flash_fwd_kernel_traitsILi32ELi64ELi256ELi4ELb0ELb0EN7cutlass6half_tE19Flash_kernel_traitsILi32ELi64ELi256ELi4ES3_EELb0ELb0ELb1ELb0ELb0ELb1ELb1ELb0EEEvNS_16Flash_fwd_paramsE) ;  /* 0xfffffff402084950 */ /* 0x008fea0003c3ffff */
[----:B------:R-:W-:Y:S02]  /*0be0*/  MOV R0, 0xff800000 ;  /* 0xff80000000007802 */ /* 0x000fe40000000f00 */
[----:B------:R-:W-:-:S03]  /*0bf0*/  MOV R181, 0x0 ;  /* 0x0000000000b57802 */ /* 0x000fc60000000f00 */
[----:B------:R1:W-:Y:S02]  /*0c00*/  ST.E desc[UR4][R6.64+0xc0], R0 ;  /* 0x0000c00006007985 */ /* 0x0003e4000c101904 */
[----:B-1----:R-:W-:Y:S05]  /*0c10*/  RET.REL.NODEC R180 `(_ZN5flash24flash_fwd_splitkv_kernelI23Flash_fwd_kernel_traitsILi32ELi64ELi256ELi4ELb0ELb0EN7cutlass6half_tE19Flash_kernel_traitsILi32ELi64ELi256ELi4ES3_EELb0ELb0ELb1ELb0ELb0ELb1ELb1ELb0EEEvNS_16Flash_fwd_paramsE) ;  /* 0xfffffff0b4f87950 */ /* 0x002fea0003c3ffff */
.L_x_3440:
        /* <DEDUP_REMOVED lines=44> */
[----:B------:R-:W-:-:S04]  /*0ee0*/  IMAD R0, R9, R186, RZ ;  /* 0x000000ba09007224 */ /* 0x000fc800078e02ff */
        /* <DEDUP_REMOVED lines=39> */
[----:B---3--:R-:W-:Y:S01]  /*1160*/  SHF.R.S32.HI R5, RZ, 0x1f, R0 ;  /* 0x0000001fff057819 */ /* 0x008fe20000011400 */
[-C--:B--2---:R-:W-:Y:S02]  /*1170*/  IMAD R6, R15, R0.reuse, RZ ;  /* 0x000000000f067224 */ /* 0x084fe400078e02ff */
        /* <DEDUP_REMOVED lines=10> */
[----:B------:R-:W-:Y:S02]  /*1220*/  IMAD R4, R17, R0, RZ ;  /* 0x0000000011047224 */ /* 0x000fe400078e02ff */
[----:B------:R-:W-:-:S04]  /*1230*/  IMAD.WIDE.U32 R12, R8, R18, R12 ;  /* 0x00000012080c7225 */ /* 0x000fc800078e000c */
[----:B------:R-:W-:Y:S01]  /*1240*/  IMAD.WIDE.U32 R8, R16, R0, RZ ;  /* 0x0000000010087225 */ /* 0x000fe200078e00ff */
[----:B------:R-:W-:-:S03]  /*1250*/  IADD3 R0, PT, PT, R13, R6, RZ ;  /* 0x000000060d007210 */ /* 0x000fc60007ffe0ff */
[----:B------:R-:W-:Y:S01]  /*1260*/  IMAD R4, R16, R5, R4 ;  /* 0x0000000510047224 */ /* 0x000fe200078e0204 */
[----:B------:R-:W-:Y:S01]  /*1270*/  MOV R13, R8 ;  /* 0x00000008000d7202 */ /* 0x000fe20000000f00 */
[----:B------:R-:W-:-:S03]  /*1280*/  IMAD.MOV.U32 R6, RZ, RZ, R12 ;  /* 0x000000ffff067224 */ /* 0x000fc600078e000c */
[----:B------:R-:W-:Y:S01]  /*1290*/  IADD3 R12, PT, PT, R9, R4, RZ ;  /* 0x00000004090c7210 */ /* 0x000fe20007ffe0ff */
[----:B------:R-:W-:Y:S05]  /*12a0*/  BRA `(.L_x_3443) ;  /* 0x00000004003c7947 */ /* 0x000fea0003800000 */
.L_x_3442:
        /* <DEDUP_REMOVED lines=10> */
[----:B------:R-:W-:Y:S02]  /*1350*/  @!P2 SHF.R.S32.HI R6, RZ, 0x1f, R13 ;  /* 0x0000001fff06a819 */ /* 0x000fe4000001140d */
[----:B------:R-:W-:-:S04]  /*1360*/  LEA R10, R22, 0xffffff00, 0x8 ;  /* 0xffffff00160a7811 */ /* 0x000fc800078e40ff */
[----:B------:R-:W-:Y:S02]  /*1370*/  SHF.R.S32.HI R14, RZ, 0x1f, R10 ;  /* 0x0000001fff0e7819 */ /* 0x000fe4000001140a */
        /* <DEDUP_REMOVED lines=14> */
[-C--:B--2---:R-:W-:Y:S02]  /*1460*/  @!P2 IMAD R0, R171, R13.reuse, RZ ;  /* 0x0000000dab00a224 */ /* 0x084fe400078e02ff */
[----:B------:R-:W-:-:S04]  /*1470*/  @!P2 IMAD.WIDE.U32 R24, R170, R13, RZ ;  /* 0x0000000daa18a225 */ /* 0x000fc800078e00ff */
[----:B------:R-:W-:Y:S01]  /*1480*/  @!P2 IMAD R0, R6, R170, R0 ;  /* 0x000000aa0600a224 */ /* 0x000fe200078e0200 */
[----:B------:R-:W-:Y:S01]  /*1490*/  @P2 IADD3 R8, PT, PT, R13, R15, RZ ;  /* 0x0000000f0d082210 */ /* 0x000fe20007ffe0ff */
[----:B---3-5:R-:W-:Y:S02]  /*14a0*/  @!P2 IMAD R6, R21, R12, RZ ;  /* 0x0000000c1506a224 */ /* 0x028fe400078e02ff */
[----:B------:R-:W-:Y:S01]  /*14b0*/  @!P2 IMAD.IADD R25, R25, 0x1, R0 ;  /* 0x000000011919a824 */ /* 0x000fe200078e0200 */
[----:B------:R-:W-:Y:S02]  /*14c0*/  @!P2 SHF.R.S32.HI R0, RZ, 0x1f, R12 ;  /* 0x0000001fff00a819 */ /* 0x000fe4000001140c */
[----:B------:R-:W-:Y:S01]  /*14d0*/  @!P1 IADD3 R5, PT, PT, R5, -R4, RZ ;  /* 0x8000000405059210 */ /* 0x000fe20007ffe0ff */
[----:B------:R-:W-:-:S03]  /*14e0*/  @!P2 IMAD.WIDE.U32 R24, R20, R12, R24 ;  /* 0x0000000c1418a225 */ /* 0x000fc600078e0018 */
[----:B------:R-:W-:Y:S01]  /*14f0*/  ISETP.GE.U32.AND P4, PT, R5, R4, PT ;  /* 0x000000040500720c */ /* 0x000fe20003f86070 */
[----:B------:R-:W-:Y:S01]  /*1500*/  @!P2 IMAD R6, R20, R0, R6 ;  /* 0x000000001406a224 */ /* 0x000fe200078e0206 */
[----:B------:R-:W-:Y:S01]  /*1510*/  LOP3.LUT R4, R185, R11, RZ, 0x3c, !PT ;  /* 0x0000000bb9047212 */ /* 0x000fe200078e3cff */
[-C--:B------:R-:W-:Y:S02]  /*1520*/  @P2 IMAD R0, R171, R8.reuse, RZ ;  /* 0x00000008ab002224 */ /* 0x080fe400078e02ff */
[----:B------:R-:W-:Y:S01]  /*1530*/  @P2 IMAD.WIDE.U32 R20, R170, R8, RZ ;  /* 0x00000008aa142225 */ /* 0x000fe200078e00ff */
[----:B------:R-:W-:Y:S02]  /*1540*/  @!P2 MOV R8, R24 ;  /* 0x000000180008a202 */ /* 0x000fe40000000f00 */
[----:B------:R-:W-:Y:S01]  /*1550*/  ISETP.GE.AND P0, PT, R4, RZ, PT ;  /* 0x000000ff0400720c */ /* 0x000fe20003f06270 */
[----:B------:R-:W-:Y:S01]  /*1560*/  @!P2 IMAD.IADD R6, R25, 0x1, R6 ;  /* 0x000000011906a824 */ /* 0x000fe200078e0206 */
[----:B------:R-:W-:Y:S01]  /*1570*/  ISETP.NE.AND P3, PT, R11, RZ, PT ;  /* 0x000000ff0b00720c */ /* 0x000fe20003f65270 */
[----:B------:R-:W-:Y:S01]  /*1580*/  @P2 IMAD.MOV.U32 R8, RZ, RZ, R20 ;  /* 0x000000ffff082224 */ /* 0x000fe200078e0014 */
[----:B------:R-:W-:Y:S01]  /*1590*/  @P2 IADD3 R6, PT, PT, R21, R0, RZ ;  /* 0x0000000015062210 */ /* 0x000fe20007ffe0ff */
[----:B------:R-:W-:Y:S01]  /*15a0*/  @!P2 IMAD R4, R173, R13, RZ ;  /* 0x0000000dad04a224 */ /* 0x000fe200078e02ff */
[----:B------:R-:W-:-:S02]  /*15b0*/  @!P2 SHF.R.S32.HI R0, RZ, 0x1f, R13 ;  /* 0x0000001fff00a819 */ /* 0x000fc4000001140d */
[----:B------:R-:W-:Y:S01]  /*15c0*/  @!P1 IADD3 R9, PT, PT, R9, 0x1, RZ ;  /* 0x0000000109099810 */ /* 0x000fe20007ffe0ff */
[----:B------:R-:W-:Y:S01]  /*15d0*/  IMAD R5, R171, R10, RZ ;  /* 0x0000000aab057224 */ /* 0x000fe200078e02ff */
[----:B------:R-:W-:Y:S01]  /*15e0*/  MOV R20, R8 ;  /* 0x0000000800147202 */ /* 0x000fe20000000f00 */
[----:B------:R-:W-:Y:S01]  /*15f0*/  IMAD.MOV.U32 R21, RZ, RZ, R6 ;  /* 0x000000ffff157224 */ /* 0x000fe200078e0006 */
[----:B------:R-:W-:Y:S01]  /*1600*/  @P4 IADD3 R9, PT, PT, R9, 0x1, RZ ;  /* 0x0000000109094810 */ /* 0x000fe20007ffe0ff */
[----:B------:R-:W-:Y:S02]  /*1610*/  @!P2 IMAD R0, R0, R172, R4 ;  /* 0x000000ac0000a224 */ /* 0x000fe400078e0204 */
[----:B------:R-:W-:-:S04]  /*1620*/  @!P2 IMAD.WIDE.U32 R24, R172, R13, RZ ;  /* 0x0000000dac18a225 */ /* 0x000fc800078e00ff */
[----:B------:R-:W-:Y:S02]  /*1630*/  IMAD R5, R14, R170, R5 ;  /* 0x000000aa0e057224 */ /* 0x000fe400078e0205 */
[----:B------:R-:W-:Y:S01]  /*1640*/  IMAD.WIDE.U32 R20, R170, R10, R20 ;  /* 0x0000000aaa147225 */ /* 0x000fe200078e0014 */
[----:B------:R-:W-:-:S03]  /*1650*/  @!P2 IADD3 R25, PT, PT, R25, R0, RZ ;  /* 0x000000001919a210 */ /* 0x000fc60007ffe0ff */
[----:B------:R-:W-:Y:S01]  /*1660*/  @!P0 IMAD.MOV R9, RZ, RZ, -R9 ;  /* 0x000000ffff098224 */ /* 0x000fe200078e0a09 */
[----:B------:R-:W-:Y:S01]  /*1670*/  @!P3 LOP3.LUT R9, RZ, R11, RZ, 0x33, !PT ;  /* 0x0000000bff09b212 */ /* 0x000fe200078e33ff */
[----:B----4-:R-:W-:Y:S01]  /*1680*/  @!P2 IMAD R4, R19, R12, RZ ;  /* 0x0000000c1304a224 */ /* 0x010fe200078e02ff */
[----:B------:R-:W-:Y:S02]  /*1690*/  @!P2 SHF.R.S32.HI R0, RZ, 0x1f, R12 ;  /* 0x0000001fff00a819 */ /* 0x000fe4000001140c */
[----:B------:R-:W-:Y:S02]  /*16a0*/  IADD3 R21, PT, PT, R21, R5, RZ ;  /* 0x0000000515157210 */ /* 0x000fe40007ffe0ff */
        /* <DEDUP_REMOVED lines=15> */
.L_x_3443:
[----:B------:R-:W-:Y:S05]  /*17a0*/  BSYNC.RECONVERGENT B0 ;  /* 0x0000000000007941 */ /* 0x000fea0003800200 */
.L_x_3441:
        /* <DEDUP_REMOVED lines=31> */
[----:B------:R-:W-:Y:S01]  /*19a0*/  IMAD.MOV.U32 R15, RZ, RZ, R28 ;  /* 0x000000ffff0f7224 */ /* 0x000fe200078e001c */
[----:B------:R-:W-:Y:S01]  /*19b0*/  SHF.L.U32 R184, R151, 0x3, RZ ;  /* 0x0000000397b87819 */ /* 0x000fe200000006ff */
[C---:B------:R-:W-:Y:S02]  /*19c0*/  IMAD R14, R10.reuse, R173, R14 ;  /* 0x000000ad0a0e7224 */ /* 0x040fe400078e020e */
[----:B------:R-:W-:Y:S01]  /*19d0*/  @!P1 IMAD.MOV R15, RZ, RZ, -R15 ;  /* 0x000000ffff0f9224 */ /* 0x000fe200078e0a0f */
[----:B------:R-:W-:Y:S01]  /*19e0*/  @!P2 LOP3.LUT R15, RZ, R11, RZ, 0x33, !PT ;  /* 0x0000000bff0fa212 */ /* 0x000fe200078e33ff */
[----:B------:R-:W-:Y:S01]  /*19f0*/  IMAD.WIDE.U32 R26, R10, R172, RZ ;  /* 0x000000ac0a1a7225 */ /* 0x000fe200078e00ff */
[----:B------:R-:W-:-:S03]  /*1a00*/  LOP3.LUT R43, R184, 0x18, RZ, 0xc0, !PT ;  /* 0x00000018b82b7812 */ /* 0x000fc600078ec0ff */
[----:B------:R-:W-:Y:S01]  /*1a10*/  IMAD.IADD R10, R27, 0x1, R14 ;  /* 0x000000011b0a7824 */ /* 0x000fe200078e020e */
[----:B------:R-:W-:Y:S01]  /*1a20*/  SHF.R.S32.HI R14, RZ, 0x1f, R15 ;  /* 0x0000001fff0e7819 */ /* 0x000fe2000001140f */
        /* <DEDUP_REMOVED lines=8> */
[--C-:B------:R-:W-:Y:S01]  /*1ab0*/  LOP3.LUT R183, R183, 0x18, R151.reuse, 0xf8, !PT ;  /* 0x00000018b7b77812 */ /* 0x100fe200078ef897 */
[----:B------:R-:W1:Y:S01]  /*1ac0*/  S2UR UR6, SR_CgaCtaId ;  /* 0x00000000000679c3 */ /* 0x000e620000008800 */
[----:B------:R-:W-:Y:S01]  /*1ad0*/  SHF.R.U32.HI R72, RZ, 0x2, R151 ;  /* 0x00000002ff487819 */ /* 0x000fe20000011697 */
[----:B------:R-:W-:Y:S01]  /*1ae0*/  IMAD.X R15, R10, 0x1, R11, P1 ;  /* 0x000000010a0f7824 */ /* 0x000fe200008e060b */
[----:B------:R-:W-:-:S02]  /*1af0*/  IADD3 R176, P2, PT, R43, R6, RZ ;  /* 0x000000062bb07210 */ /* 0x000fc40007f5e0ff */
[----:B------:R-:W-:Y:S02]  /*1b00*/  LOP3.LUT R12, R184, 0x1f20, RZ, 0xc0, !PT ;  /* 0x00001f20b80c7812 */ /* 0x000fe400078ec0ff */
[----:B------:R-:W-:Y:S01]  /*1b10*/  LOP3.LUT R42, R183, R43, RZ, 0x3c, !PT ;  /* 0x0000002bb72a7212 */ /* 0x000fe200078e3cff */
[----:B------:R-:W-:Y:S02]  /*1b20*/  IMAD.X R177, RZ, RZ, R0, P2 ;  /* 0x000000ffffb17224 */ /* 0x000fe400010e0600 */
[----:B------:R-:W-:Y:S01]  /*1b30*/  IMAD R10, R173, R72, RZ ;  /* 0x00000048ad0a7224 */ /* 0x000fe200078e02ff */
[----:B------:R-:W-:Y:S01]  /*1b40*/  LOP3.LUT R42, R12, R42, RZ, 0xfc, !PT ;  /* 0x0000002a0c2a7212 */ /* 0x000fe200078efcff */
[----:B------:R-:W-:-:S04]  /*1b50*/  IMAD.WIDE.U32 R14, R72, R172, R14 ;  /* 0x000000ac480e7225 */ /* 0x000fc800078e000e */
[----:B------:R-:W-:Y:S02]  /*1b60*/  IMAD R11, R171, R72, RZ ;  /* 0x00000048ab0b7224 */ /* 0x000fe400078e02ff */
[----:B------:R-:W-:-:S04]  /*1b70*/  IMAD.WIDE.U32 R176, R72, R170, R176 ;  /* 0x000000aa48b07225 */ /* 0x000fc800078e00b0 */
[----:B------:R-:W-:Y:S02]  /*1b80*/  IMAD.IADD R10, R15, 0x1, R10 ;  /* 0x000000010f0a7824 */ /* 0x000fe400078e020a */
[----:B------:R-:W-:Y:S02]  /*1b90*/  IMAD.IADD R11, R177, 0x1, R11 ;  /* 0x00000001b10b7824 */ /* 0x000fe400078e020b */
[----:B------:R-:W-:Y:S01]  /*1ba0*/  IMAD.IADD R174, R40, 0x1, -R174 ;  /* 0x0000000128ae7824 */ /* 0x000fe200078e0aae */
[----:B------:R-:W-:Y:S02]  /*1bb0*/  UMOV UR7, 0x400 ;  /* 0x0000040000077882 */ /* 0x000fe40000000000 */
[----:B-1----:R-:W-:Y:S01]  /*1bc0*/  ULEA UR6, UR6, UR7, 0x18 ;  /* 0x0000000706067291 */ /* 0x002fe2000f8ec0ff */
[-C--:B------:R-:W-:Y:S02]  /*1bd0*/  LOP3.LUT R193, R193, R192.reuse, RZ, 0x3c, !PT ;  /* 0x000000c0c1c17212 */ /* 0x080fe400078e3cff */
[----:B------:R-:W-:Y:S01]  /*1be0*/  MOV R73, RZ ;  /* 0x000000ff00497202 */ /* 0x000fe20000000f00 */
[----:B------:R-:W-:Y:S01]  /*1bf0*/  BSSY.RECONVERGENT B0, `(.L_x_3444) ;  /* 0x000002e000007945 */ /* 0x000fe20003800200 */
[----:B------:R-:W-:Y:S01]  /*1c00*/  LOP3.LUT R192, R193, R192, RZ, 0x3c, !PT ;  /* 0x000000c0c1c07212 */ /* 0x000fe200078e3cff */
[----:B------:R-:W-:-:S03]  /*1c10*/  IMAD.U32 R166, RZ, RZ, UR6 ;  /* 0x00000006ffa67e24 */ /* 0x000fc6000f8e00ff */
[----:B------:R-:W-:Y:S01]  /*1c20*/  LOP3.LUT R193, R193, R192, RZ, 0x3c, !PT ;  /* 0x000000c0c1c17212 */ /* 0x000fe200078e3cff */
[----:B------:R-:W-:Y:S02]  /*1c30*/  IMAD R42, R42, 0x2, R166 ;  /* 0x000000022a2a7824 */ /* 0x000fe400078e02a6 */
[----:B--2---:R-:W-:-:S04]  /*1c40*/  @P0 IMAD.WIDE.U32 R12, R8, R7, RZ ;  /* 0x00000007080c0225 */ /* 0x004fc800078e00ff */
[----:B------:R-:W-:Y:S01]  /*1c50*/  @P0 IMAD R0, R9, R7, RZ ;  /* 0x0000000709000224 */ /* 0x000fe200078e02ff */
[----:B---3--:R-:W-:Y:S01]  /*1c60*/  LEA R179, P1, R14, R20, 0x1 ;  /* 0x000000140eb37211 */ /* 0x008fe200078208ff */
[-C--:B----4-:R-:W-:Y:S02]  /*1c70*/  @!P0 IMAD R6, R25, R186.reuse, RZ ;  /* 0x000000ba19068224 */ /* 0x090fe400078e02ff */
[----:B------:R-:W-:-:S03]  /*1c80*/  @!P0 IMAD.WIDE.U32 R24, R24, R186, RZ ;  /* 0x000000ba18188225 */ /* 0x000fc600078e00ff */
[----:B------:R-:W-:Y:S01]  /*1c90*/  @!P0 MOV R7, R24 ;  /* 0x0000001800078202 */ /* 0x000fe20000000f00 */
[----:B------:R-:W-:Y:S01]  /*1ca0*/  @P0 IMAD.MOV.U32 R7, RZ, RZ, R12 ;  /* 0x000000ffff070224 */ /* 0x000fe200078e000c */
[----:B------:R-:W-:Y:S01]  /*1cb0*/  @!P0 IADD3 R6, PT, PT, R25, R6, RZ ;  /* 0x0000000619068210 */ /* 0x000fe20007ffe0ff */
[----:B------:R-:W-:Y:S01]  /*1cc0*/  @P0 IMAD.IADD R6, R13, 0x1, R0 ;  /* 0x000000010d060824 */ /* 0x000fe200078e0200 */
[----:B------:R-:W-:Y:S02]  /*1cd0*/  LEA R177, P2, R176, R18, 0x1 ;  /* 0x00000012b0b17211 */ /* 0x000fe400078408ff */
[----:B------:R-:W-:Y:S02]  /*1ce0*/  LEA.HI.X R178, R14, R21, R10, 0x1, P1 ;  /* 0x000000150eb27211 */ /* 0x000fe400008f0c0a */
[----:B------:R-:W-:Y:S02]  /*1cf0*/  IADD3 R10, P1, PT, R43, R7, RZ ;  /* 0x000000072b0a7210 */ /* 0x000fe40007f3e0ff */
[----:B------:R-:W-:-:S02]  /*1d00*/  LEA.HI.X R176, R176, R19, R11, 0x1, P2 ;  /* 0x00000013b0b07211 */ /* 0x000fc400010f0c0b */
[----:B------:R-:W-:Y:S02]  /*1d10*/  IADD3.X R11, PT, PT, RZ, R6, RZ, P1, !PT ;  /* 0x00000006ff0b7210 */ /* 0x000fe40000ffe4ff */
[----:B------:R-:W-:Y:S01]  /*1d20*/  ISETP.GE.AND P1, PT, R72, R174, PT ;  /* 0x000000ae4800720c */ /* 0x000fe20003f26270 */
[----:B------:R-:W-:Y:S01]  /*1d30*/  IMAD R0, R17, R185, RZ ;  /* 0x000000b911007224 */ /* 0x000fe200078e02ff */
[----:B------:R-:W-:-:S05]  /*1d40*/  SHF.R.S32.HI R7, RZ, 0x1f, R185 ;  /* 0x0000001fff077819 */ /* 0x000fca00000114b9 */
[----:B------:R-:W-:Y:S02]  /*1d50*/  IMAD R0, R16, R7, R0 ;  /* 0x0000000710007224 */ /* 0x000fe400078e0200 */
[----:B------:R-:W-:Y:S01]  /*1d60*/  IMAD.WIDE.U32 R16, R185, R16, R10 ;  /* 0x00000010b9107225 */ /* 0x000fe200078e000a */
[----:B------:R-:W-:-:S03]  /*1d70*/  @!P0 MOV R13, R9 ;  /* 0x00000009000d8202 */ /* 0x000fc60000000f00 */
        /* <DEDUP_REMOVED lines=20> */
.L_x_3446:
[----:B------:R2:W-:Y:S02]  /*1ec0*/  STS.128 [R42], RZ ;  /* 0x000000ff2a007388 */ /* 0x0005e40000000c00 */
.L_x_3445:
[----:B------:R-:W-:Y:S05]  /*1ed0*/  BSYNC.RECONVERGENT B0 ;  /* 0x0000000000007941 */ /* 0x000fea0003800200 */
.L_x_3444:
        /* <DEDUP_REMOVED lines=10> */
[----:B------:R-:W-:Y:S01]  /*1f80*/  IADD3 R10, P0, PT, R14, 0x20, RZ ;  /* 0x000000200e0a7810 */ /* 0x000fe20007f1e0ff */
[----:B------:R-:W-:-:S04]  /*1f90*/  IMAD.MOV.U32 R14, RZ, RZ, R16 ;  /* 0x000000ffff0e7224 */ /* 0x000fc800078e0010 */
[----:B------:R-:W-:Y:S01]  /*1fa0*/  IMAD.X R0, RZ, RZ, R15, P0 ;  /* 0x000000ffff007224 */ /* 0x000fe200000e060f */
[----:B------:R-:W-:-:S03]  /*1fb0*/  MOV R15, R11 ;  /* 0x0000000b000f7202 */ /* 0x000fc60000000f00 */
[----:B------:R-:W-:Y:S02]  /*1fc0*/  IMAD R0, R0, R12, RZ ;  /* 0x0000000c00007224 */ /* 0x000fe400078e02ff */
        /* <DEDUP_REMOVED lines=8> */
[----:B------:R4:W-:Y:S02]  /*2050*/  LDGSTS.E.BYPASS.LTC128B.128 [R42+0x800], desc[UR4][R4.64] ;  /* 0x00800000042a7fae */ /* 0x0009e4000b981a04 */
.L_x_3448:
[----:B------:R-:W-:Y:S05]  /*2060*/  BSYNC.RECONVERGENT B0 ;  /* 0x0000000000007941 */ /* 0x000fea0003800200 */
.L_x_3447:
        /* <DEDUP_REMOVED lines=13> */
.L_x_3451:
[----:B------:R4:W-:Y:S02]  /*2140*/  STS.128 [R42+0x1000], RZ ;  /* 0x001000ff2a007388 */ /* 0x0009e40000000c00 */
.L_x_3450:
[----:B------:R-:W-:Y:S05]  /*2150*/  BSYNC.RECONVERGENT B0 ;  /* 0x0000000000007941 */ /* 0x000fea0003800200 */
.L_x_3449:
[----:B------:R-:W-:Y:S01]  /*2160*/  ISETP.GE.AND P1, PT, R9, R8, PT ;  /* 0x000000080900720c */ /* 0x000fe20003f26270 */
[----:B------:R-:W-:Y:S01]  /*2170*/  VIADD R13, R72, 0x40 ;  /* 0x00000040480d7836 */ /* 0x000fe20000000000 */
[----:B------:R-:W-:Y:S01]  /*2180*/  LEA R14, P0, R0, R177, 0x1 ;  /* 0x000000b1000e7211 */ /* 0x000fe200078008ff */
[C---:B------:R-:W-:Y:S01]  /*2190*/  VIADD R12, R72.reuse, 0x60 ;  /* 0x00000060480c7836 */ /* 0x040fe20000000000 */
[----:B------:R-:W-:Y:S01]  /*21a0*/  BSSY.RECONVERGENT B0, `(.L_x_3452) ;  /* 0x0000013000007945 */ /* 0x000fe20003800200 */
[----:B----4-:R-:W-:Y:S01]  /*21b0*/  VIADD R11, R72, 0x80 ;  /* 0x00000080480b7836 */ /* 0x010fe20000000000 */
        /* <DEDUP_REMOVED lines=17> */
.L_x_3453:
[----:B------:R-:W-:Y:S05]  /*22d0*/  BSYNC.RECONVERGENT B0 ;  /* 0x0000000000007941 */ /* 0x000fea0003800200 */
.L_x_3452:
        /* <DEDUP_REMOVED lines=12> */
.L_x_3455:
[----:B------:R-:W-:Y:S05]  /*23a0*/  BSYNC.RECONVERGENT B0 ;  /* 0x0000000000007941 */ /* 0x000fea0003800200 */
.L_x_3454:
        /* <DEDUP_REMOVED lines=11> */
.L_x_3457:
[----:B------:R-:W-:Y:S05]  /*2460*/  BSYNC.RECONVERGENT B0 ;  /* 0x0000000000007941 */ /* 0x000fea0003800200 */
.L_x_3456:
        /* <DEDUP_REMOVED lines=14> */
.L_x_3459:
[----:B------:R-:W-:Y:S05]  /*2550*/  BSYNC.RECONVERGENT B0 ;  /* 0x0000000000007941 */ /* 0x000fea0003800200 */
.L_x_3458:
        /* <DEDUP_REMOVED lines=11> */
.L_x_3461:
[----:B------:R-:W-:Y:S05]  /*2610*/  BSYNC.RECONVERGENT B0 ;  /* 0x0000000000007941 */ /* 0x000fea0003800200 */
.L_x_3460:
        /* <DEDUP_REMOVED lines=14> */
.L_x_3463:
[----:B------:R-:W-:Y:S05]  /*2700*/  BSYNC.RECONVERGENT B0 ;  /* 0x0000000000007941 */ /* 0x000fea0003800200 */
.L_x_3462:
        /* <DEDUP_REMOVED lines=12> */
.L_x_3465:
[----:B------:R-:W-:Y:S05]  /*27d0*/  BSYNC.RECONVERGENT B0 ;  /* 0x0000000000007941 */ /* 0x000fea0003800200 */
.L_x_3464:
[----:B-1----:R-:W2:Y:S04]  /*27e0*/  LD.E.64 R18, desc[UR4][R2.64+0x1c0] ;  /* 0x0001c00402127980 */ /* 0x002ea8000c101b00 */
[----:B------:R-:W3:Y:S01]  /*27f0*/  LD.E.64 R14, desc[UR4][R2.64+0x1b8] ;  /* 0x0001b804020e7980 */ /* 0x000ee2000c101b00 */
[----:B------:R-:W-:-:S03]  /*2800*/  MOV R6, R185 ;  /* 0x000000b900067202 */ /* 0x000fc60000000f00 */
        /* <DEDUP_REMOVED lines=19> */
[----:B-1----:R-:W-:Y:S02]  /*2940*/  MOV R14, R179 ;  /* 0x000000b3000e7202 */ /* 0x002fe40000000f00 */
[----:B------:R-:W-:-:S05]  /*2950*/  MOV R15, R178 ;  /* 0x000000b2000f7202 */ /* 0x000fca0000000f00 */
[----:B------:R-:W-:Y:S01]  /*2960*/  @!PT LDS RZ, [RZ] ;  /* 0x00000000fffff984 */ /* 0x000fe20000000800 */
[----:B------:R-:W-:Y:S01]  /*2970*/  @!PT LDS RZ, [RZ] ;  /* 0x00000000fffff984 */ /* 0x000fe20000000800 */
[----:B------:R-:W-:Y:S01]  /*2980*/  @!PT LDS RZ, [RZ] ;  /* 0x00000000fffff984 */ /* 0x000fe20000000800 */
[----:B------:R4:W-:Y:S01]  /*2990*/  LDGSTS.E.BYPASS.LTC128B.128 [R42+0x5000], desc[UR4][R14.64] ;  /* 0x050000000e2a7fae */ /* 0x0009e2000b981a04 */
[----:B------:R-:W-:Y:S05]  /*29a0*/  BRA `(.L_x_3469) ;  /* 0x00000000000c7947 */ /* 0x000fea0003800000 */
.L_x_3468:
[----:B------:R3:W-:Y:S01]  /*29b0*/  STS.128 [R42+0x5000], RZ ;  /* 0x005000ff2a007388 */ /* 0x0007e20000000c00 */
[----:B------:R-:W-:Y:S05]  /*29c0*/  BRA `(.L_x_3469) ;  /* 0x0000000000047947 */ /* 0x000fea0003800000 */
.L_x_3467:
[----:B------:R2:W-:Y:S02]  /*29d0*/  STS.128 [R42+0x5000], RZ ;  /* 0x005000ff2a007388 */ /* 0x0005e40000000c00 */
.L_x_3469:
[----:B------:R-:W-:Y:S05]  /*29e0*/  BSYNC.RECONVERGENT B0 ;  /* 0x0000000000007941 */ /* 0x000fea0003800200 */
.L_x_3466:
        /* <DEDUP_REMOVED lines=19> */
.L_x_3471:
[----:B------:R-:W-:Y:S05]  /*2b20*/  BSYNC.RECONVERGENT B0 ;  /* 0x0000000000007941 */ /* 0x000fea0003800200 */
.L_x_3470:
        /* <DEDUP_REMOVED lines=12> */
.L_x_3473:
[----:B------:R-:W-:Y:S05]  /*2bf0*/  BSYNC.RECONVERGENT B0 ;  /* 0x0000000000007941 */ /* 0x000fea0003800200 */
.L_x_3472:
        /* <DEDUP_REMOVED lines=12> */
.L_x_3475:
[----:B------:R-:W-:Y:S05]  /*2cc0*/  BSYNC.RECONVERGENT B0 ;  /* 0x0000000000007941 */ /* 0x000fea0003800200 */
.L_x_3474:
        /* <DEDUP_REMOVED lines=16> */
.L_x_3477:
[----:B------:R-:W-:Y:S05]  /*2dd0*/  BSYNC.RECONVERGENT B0 ;  /* 0x0000000000007941 */ /* 0x000fea0003800200 */
.L_x_3476:
        /* <DEDUP_REMOVED lines=12> */
.L_x_3479:
[----:B------:R-:W-:Y:S05]  /*2ea0*/  BSYNC.RECONVERGENT B0 ;  /* 0x0000000000007941 */ /* 0x000fea0003800200 */
.L_x_3478:
        /* <DEDUP_REMOVED lines=16> */
.L_x_3481:
[----:B------:R-:W-:Y:S05]  /*2fb0*/  BSYNC.RECONVERGENT B0 ;  /* 0x0000000000007941 */ /* 0x000fea0003800200 */
.L_x_3480:
        /* <DEDUP_REMOVED lines=14> */
.L_x_3483:
[----:B------:R-:W-:Y:S05]  /*30a0*/  BSYNC.RECONVERGENT B0 ;  /* 0x0000000000007941 */ /* 0x000fea0003800200 */
.L_x_3482:
[----:B------:R-:W5:Y:S01]  /*30b0*/  LD.E R41, desc[UR4][R2.64+0x18c] ;  /* 0x00018c0402297980 */ /* 0x000f62000c101900 */
[----:B------:R-:W-:Y:S01]  /*30c0*/  SHF.R.U32.HI R48, RZ, 0x1, R151 ;  /* 0x00000001ff307819 */ /* 0x000fe20000011697 */
[----:B------:R-:W-:Y:S01]  /*30d0*/  BSSY.RECONVERGENT B1, `(.L_x_3484) ;  /* 0x0000217000017945 */ /* 0x000fe20003800200 */
[C---:B------:R-:W-:Y:S01]  /*30e0*/  SHF.L.U32 R165, R151.reuse, 0x4, RZ ;  /* 0x0000000497a57819 */ /* 0x040fe200000006ff */
[----:B------:R-:W0:Y:S01]  /*30f0*/  LDGDEPBAR ;  /* 0x00000000000079af */ /* 0x000e220000000000 */
[C---:B------:R-:W-:Y:S02]  /*3100*/  SHF.L.U32 R46, R151.reuse, 0x5, RZ ;  /* 0x00000005972e7819 */ /* 0x040fe400000006ff */
[----:B------:R-:W-:Y:S02]  /*3110*/  SHF.L.U32 R150, R151, 0x2, RZ ;  /* 0x0000000297967819 */ /* 0x000fe400000006ff */
[----:B------:R-:W-:Y:S02]  /*3120*/  LOP3.LUT R45, R48, 0x8, RZ, 0xc0, !PT ;  /* 0x00000008302d7812 */ /* 0x000fe400078ec0ff */
[----:B------:R-:W-:-:S02]  /*3130*/  LOP3.LUT R164, R165, 0x3e00, RZ, 0xc0, !PT ;  /* 0x00003e00a5a47812 */ /* 0x000fc400078ec0ff */
[----:B-1----:R-:W-:Y:S02]  /*3140*/  LOP3.LUT R5, R165, 0x100, RZ, 0xc0, !PT ;  /* 0x00000100a5057812 */ /* 0x002fe400078ec0ff */
        /* <DEDUP_REMOVED lines=13> */
[----:B------:R-:W-:Y:S01]  /*3220*/  LDSM.16.M88.4 R28, [R164] ;  /* 0x00000000a41c783b */ /* 0x000fe20000000200 */
[----:B------:R-:W-:Y:S02]  /*3230*/  MOV R44, 0x20 ;  /* 0x00000020002c7802 */ /* 0x000fe40000000f00 */
[----:B------:R-:W-:Y:S01]  /*3240*/  IADD3 R191, PT, PT, R22, -0x1, RZ ;  /* 0xffffffff16bf7810 */ /* 0x000fe20007ffe0ff */
[----:B------:R-:W1:Y:S01]  /*3250*/  LDSM.16.M88.4 R8, [R80+0x1000] ;  /* 0x001000005008783b */ /* 0x000e620000000200 */
[----:B------:R-:W-:Y:S02]  /*3260*/  SEL R44, R44, 0xffffffe0, !P0 ;  /* 0xffffffe02c2c7807 */ /* 0x000fe40004000000 */
[----:B------:R-:W-:Y:S01]  /*3270*/  ISETP.GT.AND P0, PT, R191, R175, PT ;  /* 0x000000afbf00720c */ /* 0x000fe20003f04270 */
[----:B------:R-:W-:Y:S01]  /*3280*/  LDSM.16.M88.4 R4, [R80+0x1400] ;  /* 0x001400005004783b */ /* 0x000fe20000000200 */
[----:B------:R-:W-:-:S02]  /*3290*/  IADD3 R16, PT, PT, R164, R44, RZ ;  /* 0x0000002ca4107210 */ /* 0x000fc40007ffe0ff */
[----:B------:R-:W-:Y:S01]  /*32a0*/  IADD3 R77, PT, PT, R80, R44, RZ ;  /* 0x0000002c504d7210 */ /* 0x000fe20007ffe0ff */
[----:B------:R-:W-:Y:S04]  /*32b0*/  LDSM.16.M88.4 R32, [R80+0x1800] ;  /* 0x001800005020783b */ /* 0x000fe80000000200 */
[----:B------:R-:W-:Y:S04]  /*32c0*/  LDSM.16.M88.4 R16, [R16] ;  /* 0x000000001010783b */ /* 0x000fe80000000200 */
[----:B----4-:R-:W4:Y:S04]  /*32d0*/  LDSM.16.M88.4 R12, [R77+0x1000] ;  /* 0x001000004d0c783b */ /* 0x010f280000000200 */
[----:B------:R-:W2:Y:S04]  /*32e0*/  LDSM.16.M88.4 R24, [R77+0x1400] ;  /* 0x001400004d18783b */ /* 0x000ea80000000200 */
[----:B------:R-:W3:Y:S01]  /*32f0*/  LDSM.16.M88.4 R84, [R77+0x1800] ;  /* 0x001800004d54783b */ /* 0x000ee20000000200 */
[C---:B-1----:R-:W-:Y:S08]  /*3300*/  HMMA.16816.F32 R36, R28.reuse, R8, RZ ;  /* 0x000000081c24723c */ /* 0x042ff000000018ff */
[----:B------:R-:W-:-:S12]  /*3310*/  HMMA.16816.F32 R8, R28, R10, RZ ;  /* 0x0000000a1c08723c */ /* 0x000fd800000018ff */
[C---:B----4-:R-:W-:Y:S08]  /*3320*/  HMMA.16816.F32 R36, R16.reuse, R12, R36 ;  /* 0x0000000c1024723c */ /* 0x050ff00000001824 */
[----:B------:R-:W-:Y:S08]  /*3330*/  HMMA.16816.F32 R8, R16, R14, R8 ;  /* 0x0000000e1008723c */ /* 0x000ff00000001808 */
[C---:B------:R-:W-:Y:S08]  /*3340*/  HMMA.16816.F32 R12, R28.reuse, R4, RZ ;  /* 0x000000041c0c723c */ /* 0x040ff000000018ff */
[----:B------:R-:W-:-:S12]  /*3350*/  HMMA.16816.F32 R4, R28, R6, RZ ;  /* 0x000000061c04723c */ /* 0x000fd800000018ff */
[C---:B--2---:R-:W-:Y:S08]  /*3360*/  HMMA.16816.F32 R12, R16.reuse, R24, R12 ;  /* 0x00000018100c723c */ /* 0x044ff0000000180c */
[----:B------:R-:W-:Y:S08]  /*3370*/  HMMA.16816.F32 R4, R16, R26, R4 ;  /* 0x0000001a1004723c */ /* 0x000ff00000001804 */
[C---:B------:R-:W-:Y:S08]  /*3380*/  HMMA.16816.F32 R24, R28.reuse, R32, RZ ;  /* 0x000000201c18723c */ /* 0x040ff000000018ff */
[----:B------:R-:W-:-:S12]  /*3390*/  HMMA.16816.F32 R32, R28, R34, RZ ;  /* 0x000000221c20723c */ /* 0x000fd800000018ff */
[C---:B---3--:R-:W-:Y:S08]  /*33a0*/  HMMA.16816.F32 R24, R16.reuse, R84, R24 ;  /* 0x000000541018723c */ /* 0x048ff00000001818 */
        /* <DEDUP_REMOVED lines=263> */
[----:B------:R5:W1:Y:S08]  /*4420*/  MUFU.TANH R146, R39 ;  /* 0x0000002700927308 */ /* 0x000a700000002400 */
[----:B------:R-:W1:Y:S08]  /*4430*/  MUFU.TANH R152, R24 ;  /* 0x0000001800987308 */ /* 0x000e700000002400 */
[----:B------:R-:W1:Y:S01]  /*4440*/  MUFU.TANH R154, R25 ;  /* 0x00000019009a7308 */ /* 0x000e620000002400 */
[----:B-----5:R-:W5:Y:S01]  /*4450*/  LDSM.16.M88.4 R36, [R80+0x4800] ;  /* 0x004800005024783b */ /* 0x020f620000000200 */
[C---:B----4-:R-:W-:Y:S06]  /*4460*/  HMMA.16816.F32 R32, R16.reuse, R8, R32 ;  /* 0x000000081020723c */ /* 0x050fec0000001820 */
[----:B------:R-:W4:Y:S02]  /*4470*/  MUFU.TANH R153, R26 ;  /* 0x0000001a00997308 */ /* 0x000f240000002400 */
[----:B------:R-:W-:Y:S06]  /*4480*/  HMMA.16816.F32 R12, R16, R10, R12 ;  /* 0x0000000a100c723c */ /* 0x000fec000000180c */
[----:B------:R2:W1:Y:S05]  /*4490*/  MUFU.TANH R157, R27 ;  /* 0x0000001b009d7308 */ /* 0x00046a0000002400 */
[-C--:B------:R-:W-:Y:S01]  /*44a0*/  FMUL.FTZ R32, R32, R41.reuse ;  /* 0x0000002920207220 */ /* 0x080fe20000410000 */
[-C--:B------:R-:W-:Y:S01]  /*44b0*/  FMUL.FTZ R33, R33, R41.reuse ;  /* 0x0000002921217220 */ /* 0x080fe20000410000 */
[-C--:B------:R-:W-:Y:S01]  /*44c0*/  FMUL.FTZ R34, R34, R41.reuse ;  /* 0x0000002922227220 */ /* 0x080fe20000410000 */
[-C--:B------:R-:W-:Y:S01]  /*44d0*/  FMUL.FTZ R35, R35, R41.reuse ;  /* 0x0000002923237220 */ /* 0x080fe20000410000 */
[----:B------:R-:W1:Y:S04]  /*44e0*/  MUFU.TANH R145, R4 ;  /* 0x0000000400917308 */ /* 0x000e680000002400 */
[-C--:B------:R-:W-:Y:S01]  /*44f0*/  FMUL.FTZ R12, R12, R41.reuse ;  /* 0x000000290c0c7220 */ /* 0x080fe20000410000 */
[----:B--2---:R2:W-:Y:S01]  /*4500*/  LDSM.16.M88.4 R24, [R80+0x4c00] ;  /* 0x004c00005018783b */ /* 0x0045e20000000200 */
[-C--:B------:R-:W-:Y:S01]  /*4510*/  FMUL.FTZ R13, R13, R41.reuse ;  /* 0x000000290d0d7220 */ /* 0x080fe20000410000 */
[-C--:B------:R-:W-:Y:S01]  /*4520*/  FMUL.FTZ R14, R14, R41.reuse ;  /* 0x000000290e0e7220 */ /* 0x080fe20000410000 */
[----:B------:R-:W1:Y:S01]  /*4530*/  MUFU.TANH R149, R5 ;  /* 0x0000000500957308 */ /* 0x000e620000002400 */
[----:B------:R-:W-:Y:S01]  /*4540*/  FMUL.FTZ R15, R15, R41 ;  /* 0x000000290f0f7220 */ /* 0x000fe20000410000 */
[C---:B-----5:R-:W-:Y:S06]  /*4550*/  HMMA.16816.F32 R8, R28.reuse, R36, RZ ;  /* 0x000000241c08723c */ /* 0x060fec00000018ff */
[----:B------:R-:W1:Y:S02]  /*4560*/  MUFU.TANH R148, R6 ;  /* 0x0000000600947308 */ /* 0x000e640000002400 */
[----:B------:R-:W-:Y:S06]  /*4570*/  HMMA.16816.F32 R36, R28, R38, RZ ;  /* 0x000000261c24723c */ /* 0x000fec00000018ff */
[----:B------:R5:W1:Y:S08]  /*4580*/  MUFU.TANH R147, R7 ;  /* 0x0000000700937308 */ /* 0x000a700000002400 */
[----:B------:R-:W1:Y:S08]  /*4590*/  MUFU.TANH R155, R32 ;  /* 0x00000020009b7308 */ /* 0x000e700000002400 */
[----:B------:R-:W1:Y:S01]  /*45a0*/  MUFU.TANH R156, R33 ;  /* 0x00000021009c7308 */ /* 0x000e620000002400 */
[----:B-----5:R-:W5:Y:S07]  /*45b0*/  LDSM.16.M88.4 R4, [R77+0x4800] ;  /* 0x004800004d04783b */ /* 0x020f6e0000000200 */
[----:B------:R-:W1:Y:S08]  /*45c0*/  MUFU.TANH R158, R34 ;  /* 0x00000022009e7308 */ /* 0x000e700000002400 */
[----:B--2---:R2:W1:Y:S08]  /*45d0*/  MUFU.TANH R80, R35 ;  /* 0x0000002300507308 */ /* 0x0044700000002400 */
[----:B------:R-:W1:Y:S08]  /*45e0*/  MUFU.TANH R160, R12 ;  /* 0x0000000c00a07308 */ /* 0x000e700000002400 */
[----:B------:R-:W1:Y:S01]  /*45f0*/  MUFU.TANH R162, R13 ;  /* 0x0000000d00a27308 */ /* 0x000e620000002400 */
[----:B--2---:R2:W3:Y:S01]  /*4600*/  LDSM.16.M88.4 R32, [R77+0x4c00] ;  /* 0x004c00004d20783b */ /* 0x0044e20000000200 */
[----:B------:R-:W-:-:S06]  /*4610*/  DEPBAR.LE SB0, 0x0 ;  /* 0x000080000000791a */ /* 0x000fcc0000000000 */
[----:B------:R-:W1:Y:S01]  /*4620*/  MUFU.TANH R159, R15 ;  /* 0x0000000f009f7308 */ /* 0x000e620000002400 */
[C---:B-----5:R-:W-:Y:S07]  /*4630*/  HMMA.16816.F32 R36, R16.reuse, R6, R36 ;  /* 0x000000061024723c */ /* 0x060fee0000001824 */
[----:B------:R-:W1:Y:S01]  /*4640*/  MUFU.TANH R20, R20 ;  /* 0x0000001400147308 */ /* 0x000e620000002400 */
[----:B------:R-:W-:Y:S01]  /*4650*/  HMMA.16816.F32 R8, R16, R4, R8 ;  /* 0x000000041008723c */ /* 0x000fe20000001808 */
[----:B------:R-:W-:-:S06]  /*4660*/  SHF.R.U32.HI R5, RZ, 0x3, R151 ;  /* 0x00000003ff057819 */ /* 0x000fcc0000011697 */
[----:B--2---:R2:W1:Y:S04]  /*4670*/  MUFU.TANH R77, R14 ;  /* 0x0000000e004d7308 */ /* 0x0044680000002400 */
[-C--:B------:R-:W-:Y:S01]  /*4680*/  FMUL.FTZ R36, R36, R41.reuse ;  /* 0x0000002924247220 */ /* 0x080fe20000410000 */
[-C--:B------:R-:W-:Y:S01]  /*4690*/  FMUL.FTZ R7, R38, R41.reuse ;  /* 0x0000002926077220 */ /* 0x080fe20000410000 */
[-C--:B------:R-:W-:Y:S02]  /*46a0*/  FMUL.FTZ R6, R39, R41.reuse ;  /* 0x0000002927067220 */ /* 0x080fe40000410000 */
[----:B------:R-:W1:Y:S04]  /*46b0*/  MUFU.TANH R169, R36 ;  /* 0x0000002400a97308 */ /* 0x000e680000002400 */
[-C--:B------:R-:W-:Y:S01]  /*46c0*/  FMUL.FTZ R9, R9, R41.reuse ;  /* 0x0000002909097220 */ /* 0x080fe20000410000 */
[-C--:B------:R-:W-:Y:S01]  /*46d0*/  FMUL.FTZ R10, R10, R41.reuse ;  /* 0x000000290a0a7220 */ /* 0x080fe20000410000 */
[-C--:B------:R-:W-:Y:S01]  /*46e0*/  FMUL.FTZ R4, R11, R41.reuse ;  /* 0x000000290b047220 */ /* 0x080fe20000410000 */
[-C--:B------:R-:W-:Y:S01]  /*46f0*/  FMUL.FTZ R8, R8, R41.reuse ;  /* 0x0000002908087220 */ /* 0x080fe20000410000 */
[----:B------:R-:W1:Y:S01]  /*4700*/  MUFU.TANH R187, R9 ;  /* 0x0000000900bb7308 */ /* 0x000e620000002400 */
[C---:B--2---:R-:W-:Y:S07]  /*4710*/  HMMA.16816.F32 R12, R28.reuse, R24, RZ ;  /* 0x000000181c0c723c */ /* 0x044fee00000018ff */
[----:B------:R2:W1:Y:S01]  /*4720*/  MUFU.TANH R161, R10 ;  /* 0x0000000a00a17308 */ /* 0x0004620000002400 */
[----:B------:R-:W-:Y:S01]  /*4730*/  HMMA.16816.F32 R24, R28, R26, RZ ;  /* 0x0000001a1c18723c */ /* 0x000fe200000018ff */
[----:B------:R-:W-:-:S06]  /*4740*/  FMUL.FTZ R28, R37, R41 ;  /* 0x00000029251c7220 */ /* 0x000fcc0000410000 */
[----:B------:R-:W1:Y:S05]  /*4750*/  MUFU.TANH R8, R8 ;  /* 0x0000000800087308 */ /* 0x000e6a0000002400 */
[C---:B---3--:R-:W-:Y:S03]  /*4760*/  HMMA.16816.F32 R12, R16.reuse, R32, R12 ;  /* 0x00000020100c723c */ /* 0x048fe6000000180c */
[----:B------:R-:W3:Y:S05]  /*4770*/  MUFU.TANH R4, R4 ;  /* 0x0000000400047308 */ /* 0x000eea0000002400 */
[----:B------:R-:W-:Y:S03]  /*4780*/  HMMA.16816.F32 R24, R16, R34, R24 ;  /* 0x000000221018723c */ /* 0x000fe60000001818 */
[----:B------:R-:W1:Y:S08]  /*4790*/  MUFU.TANH R28, R28 ;  /* 0x0000001c001c7308 */ /* 0x000e700000002400 */
[-C--:B------:R-:W-:Y:S01]  /*47a0*/  FMUL.FTZ R12, R12, R41.reuse ;  /* 0x000000290c0c7220 */ /* 0x080fe20000410000 */
[-C--:B--2---:R-:W-:Y:S01]  /*47b0*/  FMUL.FTZ R10, R14, R41.reuse ;  /* 0x000000290e0a7220 */ /* 0x084fe20000410000 */
[-C--:B------:R-:W-:Y:S01]  /*47c0*/  FMUL.FTZ R9, R15, R41.reuse ;  /* 0x000000290f097220 */ /* 0x080fe20000410000 */
[-C--:B------:R-:W-:Y:S01]  /*47d0*/  FMUL.FTZ R13, R13, R41.reuse ;  /* 0x000000290d0d7220 */ /* 0x080fe20000410000 */
[----:B------:R2:W1:Y:S04]  /*47e0*/  MUFU.TANH R36, R12 ;  /* 0x0000000c00247308 */ /* 0x0004680000002400 */
[-C--:B------:R-:W-:Y:S01]  /*47f0*/  FMUL.FTZ R14, R24, R41.reuse ;  /* 0x00000029180e7220 */ /* 0x080fe20000410000 */
[-C--:B------:R-:W-:Y:S01]  /*4800*/  FMUL.FTZ R15, R25, R41.reuse ;  /* 0x00000029190f7220 */ /* 0x080fe20000410000 */
[----:B------:R-:W-:-:S02]  /*4810*/  FMUL.FTZ R11, R26, R41 ;  /* 0x000000291a0b7220 */ /* 0x000fc40000410000 */
[----:B------:R-:W1:Y:S08]  /*4820*/  MUFU.TANH R7, R7 ;  /* 0x0000000700077308 */ /* 0x000e700000002400 */
[----:B------:R-:W1:Y:S01]  /*4830*/  MUFU.TANH R6, R6 ;  /* 0x0000000600067308 */ /* 0x000e620000002400 */
[----:B--2---:R-:W-:Y:S01]  /*4840*/  FMUL.FTZ R12, R27, R41 ;  /* 0x000000291b0c7220 */ /* 0x004fe20000410000 */
[----:B------:R-:W-:-:S06]  /*4850*/  SHF.L.U32 R41, R191, 0x8, RZ ;  /* 0x00000008bf297819 */ /* 0x000fcc00000006ff */
[----:B------:R-:W2:Y:S08]  /*4860*/  MUFU.TANH R13, R13 ;  /* 0x0000000d000d7308 */ /* 0x000eb00000002400 */
        /* <DEDUP_REMOVED lines=21> */
.L_x_3487:
[----:B------:R-:W2:Y:S01]  /*49c0*/  LD.E R27, desc[UR4][R2.64+0x170] ;  /* 0x00017004021b7980 */ /* 0x000ea2000c101900 */
[----:B------:R-:W-:Y:S02]  /*49d0*/  IADD3 R25, PT, PT, R41, -0x100, RZ ;  /* 0xffffff0029197810 */ /* 0x000fe40007ffe0ff */
[----:B------:R-:W-:Y:S02]  /*49e0*/  IABS R18, R41 ;  /* 0x0000002900127213 */ /* 0x000fe40000000000 */
[----:B------:R-:W-:Y:S02]  /*49f0*/  IABS R16, R25 ;  /* 0x0000001900107213 */ /* 0x000fe40000000000 */
[-C--:B--2---:R-:W-:Y:S02]  /*4a00*/  IABS R19, R27.reuse ;  /* 0x0000001b00137213 */ /* 0x084fe40000000000 */
[-C--:B------:R-:W-:Y:S02]  /*4a10*/  IABS R17, R27.reuse ;  /* 0x0000001b00117213 */ /* 0x080fe40000000000 */
[----:B------:R-:W2:Y:S01]  /*4a20*/  I2F.RP R30, R19 ;  /* 0x00000013001e7306 */ /* 0x000ea20000209400 */
[----:B------:R-:W-:-:S02]  /*4a30*/  LOP3.LUT R25, R25, R27, RZ, 0x3c, !PT ;  /* 0x0000001b19197212 */ /* 0x000fc400078e3cff */
[----:B------:R-:W-:Y:S02]  /*4a40*/  IMAD.MOV R17, RZ, RZ, -R17 ;  /* 0x000000ffff117224 */ /* 0x000fe400078e0a11 */
[----:B------:R-:W-:-:S03]  /*4a50*/  ISETP.GE.AND P0, PT, R25, RZ, PT ;  /* 0x000000ff1900720c */ /* 0x000fc60003f06270 */
        /* <DEDUP_REMOVED lines=25> */
[----:B------:R-:W-:Y:S02]  /*4bf0*/  IMAD.MOV.U32 R19, RZ, RZ, R24 ;  /* 0x000000ffff137224 */ /* 0x000fe400078e0018 */
[----:B------:R-:W2:Y:S02]  /*4c00*/  LD.E.64 R24, desc[UR4][R2.64+0x38] ;  /* 0x0000380402187980 */ /* 0x000ea4000c101b00 */
[----:B------:R-:W-:Y:S01]  /*4c10*/  @!P2 IMAD.MOV R26, RZ, RZ, -R26 ;  /* 0x000000ffff1aa224 */ /* 0x000fe200078e0a1a */
[----:B------:R-:W-:-:S04]  /*4c20*/  @!P0 IADD3 R19, PT, PT, -R19, RZ, RZ ;  /* 0x000000ff13138210 */ /* 0x000fc80007ffe1ff */
[C---:B------:R-:W-:Y:S02]  /*4c30*/  SEL R19, R16.reuse, R19, !P1 ;  /* 0x0000001310137207 */ /* 0x040fe40004800000 */
[----:B------:R-:W-:-:S03]  /*4c40*/  SEL R16, R16, R26, !P1 ;  /* 0x0000001a10107207 */ /* 0x000fc60004800000 */
[----:B------:R-:W-:-:S04]  /*4c50*/  IMAD.WIDE R32, R19, 0x4, R192 ;  /* 0x0000000413207825 */ /* 0x000fc800078e02c0 */
[C---:B------:R-:W-:Y:S01]  /*4c60*/  IMAD.WIDE R30, R16.reuse, 0x4, R192 ;  /* 0x00000004101e7825 */ /* 0x040fe200078e02c0 */
        /* <DEDUP_REMOVED lines=19> */
.L_x_3488:
[----:B------:R-:W-:Y:S05]  /*4da0*/  BSYNC.RECONVERGENT B0 ;  /* 0x0000000000007941 */ /* 0x000fea0003800200 */
.L_x_3486:
        /* <DEDUP_REMOVED lines=9> */
[--C-:B------:R-:W-:Y:S01]  /*4e40*/  @!P0 IMAD.MOV.U32 R35, RZ, RZ, R25.reuse ;  /* 0x000000ffff238224 */ /* 0x100fe200078e0019 */
[----:B------:R-:W-:Y:S01]  /*4e50*/  @!P0 IADD3 R30, P2, PT, R24, R16, RZ ;  /* 0x00000010181e8210 */ /* 0x000fe20007f5e0ff */
[----:B------:R-:W-:Y:S01]  /*4e60*/  @!P0 IMAD R17, R171, 0xc0, RZ ;  /* 0x000000c0ab118824 */ /* 0x000fe200078e02ff */
[-C--:B------:R-:W-:Y:S01]  /*4e70*/  @!P0 MOV R34, R24.reuse ;  /* 0x0000001800228202 */ /* 0x080fe20000000f00 */
[----:B------:R-:W-:Y:S01]  /*4e80*/  @!PT LDS RZ, [RZ] ;  /* 0x00000000fffff984 */ /* 0x000fe20000000800 */
[----:B------:R-:W-:Y:S01]  /*4e90*/  @!PT LDS RZ, [RZ] ;  /* 0x00000000fffff984 */ /* 0x000fe20000000800 */
[----:B------:R-:W-:Y:S01]  /*4ea0*/  @!PT LDS RZ, [RZ] ;  /* 0x00000000fffff984 */ /* 0x000fe20000000800 */
[----:B------:R2:W-:Y:S01]  /*4eb0*/  @!P1 LDGSTS.E.BYPASS.LTC128B.128 [R42+0x1000], desc[UR4][R26.64] ;  /* 0x010000001a2a9fae */ /* 0x0005e2000b981a04 */
[----:B------:R-:W-:Y:S02]  /*4ec0*/  @!P0 IMAD.MOV.U32 R19, RZ, RZ, R25 ;  /* 0x000000ffff138224 */ /* 0x000fe400078e0019 */
[----:B------:R-:W-:Y:S01]  /*4ed0*/  @!P0 IMAD.X R31, R25, 0x1, R18, P2 ;  /* 0x00000001191f8824 */ /* 0x000fe200010e0612 */
[----:B------:R3:W-:Y:S01]  /*4ee0*/  @P1 STS.128 [R42+0x1000], RZ ;  /* 0x001000ff2a001388 */ /* 0x0007e20000000c00 */
[-C--:B------:R-:W-:Y:S01]  /*4ef0*/  @!P0 MOV R18, R24.reuse ;  /* 0x0000001800128202 */ /* 0x080fe20000000f00 */
[C---:B------:R-:W-:Y:S01]  /*4f00*/  @!P0 IMAD.WIDE.U32 R34, R170.reuse, 0xc0, R34 ;  /* 0x000000c0aa228825 */ /* 0x040fe200078e0022 */
[C---:B------:R-:W-:Y:S01]  /*4f10*/  @!P0 LEA R32, P2, R170.reuse, R24, 0x8 ;  /* 0x00000018aa208211 */ /* 0x040fe200078440ff */
[----:B------:R3:W-:Y:S02]  /*4f20*/  @P0 STS.128 [R42+0x1800], RZ ;  /* 0x001800ff2a000388 */ /* 0x0007e40000000c00 */
[----:B------:R-:W-:Y:S01]  /*4f30*/  @!P0 IMAD R16, R171, 0x140, RZ ;  /* 0x00000140ab108824 */ /* 0x000fe200078e02ff */
[----:B------:R-:W-:Y:S01]  /*4f40*/  @!P0 IADD3 R35, PT, PT, R17, R35, RZ ;  /* 0x0000002311238210 */ /* 0x000fe20007ffe0ff */
[----:B------:R-:W-:Y:S01]  /*4f50*/  @!PT LDS RZ, [RZ] ;  /* 0x00000000fffff984 */ /* 0x000fe20000000800 */
[----:B------:R-:W-:Y:S01]  /*4f60*/  @!PT LDS RZ, [RZ] ;  /* 0x00000000fffff984 */ /* 0x000fe20000000800 */
[----:B------:R-:W-:Y:S01]  /*4f70*/  @!PT LDS RZ, [RZ] ;  /* 0x00000000fffff984 */ /* 0x000fe20000000800 */
[----:B------:R3:W-:Y:S01]  /*4f80*/  @!P0 LDGSTS.E.BYPASS.LTC128B.128 [R42+0x1800], desc[UR4][R24.64] ;  /* 0x01800000182a8fae */ /* 0x0007e2000b981a04 */
[C---:B------:R-:W-:Y:S01]  /*4f90*/  @!P0 IMAD.WIDE.U32 R18, R170.reuse, 0x140, R18 ;  /* 0x00000140aa128825 */ /* 0x040fe200078e0012 */
[----:B------:R-:W-:-:S02]  /*4fa0*/  @!P0 LEA.HI.X R33, R170, R25, R171, 0x8, P2 ;  /* 0x00000019aa218211 */ /* 0x000fc400010f44ab */
[----:B------:R3:W-:Y:S01]  /*4fb0*/  @P0 STS.128 [R42+0x2000], RZ ;  /* 0x002000ff2a000388 */ /* 0x0007e20000000c00 */
[----:B------:R-:W-:Y:S01]  /*4fc0*/  @!P0 IMAD.IADD R17, R16, 0x1, R19 ;  /* 0x0000000110118824 */ /* 0x000fe200078e0213 */
[----:B------:R-:W-:Y:S02]  /*4fd0*/  @!P0 MOV R16, R18 ;  /* 0x0000001200108202 */ /* 0x000fe40000000f00 */
        /* <DEDUP_REMOVED lines=28> */
[----:B---3--:R-:W-:Y:S02]  /*51a0*/  IMAD R16, R171, 0x180, RZ ;  /* 0x00000180ab107824 */ /* 0x008fe400078e02ff */
[----:B------:R-:W-:-:S05]  /*51b0*/  IMAD.WIDE.U32 R24, R170, 0x180, R24 ;  /* 0x00000180aa187825 */ /* 0x000fca00078e0018 */
[----:B------:R-:W-:Y:S02]  /*51c0*/  IADD3 R17, PT, PT, R16, R25, RZ ;  /* 0x0000001910117210 */ /* 0x000fe40007ffe0ff */
[----:B------:R-:W-:-:S05]  /*51d0*/  MOV R16, R24 ;  /* 0x0000001800107202 */ /* 0x000fca0000000f00 */
[----:B------:R-:W-:Y:S01]  /*51e0*/  @!PT LDS RZ, [RZ] ;  /* 0x00000000fffff984 */ /* 0x000fe20000000800 */
[----:B------:R-:W-:Y:S01]  /*51f0*/  @!PT LDS RZ, [RZ] ;  /* 0x00000000fffff984 */ /* 0x000fe20000000800 */
[----:B------:R-:W-:Y:S01]  /*5200*/  @!PT LDS RZ, [RZ] ;  /* 0x00000000fffff984 */ /* 0x000fe20000000800 */
[----:B------:R2:W-:Y:S02]  /*5210*/  LDGSTS.E.BYPASS.LTC128B.128 [R42+0x4800], desc[UR4][R16.64] ;  /* 0x04800000102a7fae */ /* 0x0005e4000b981a04 */
.L_x_3490:
[----:B------:R-:W-:Y:S05]  /*5220*/  BSYNC.RECONVERGENT B0 ;  /* 0x0000000000007941 */ /* 0x000fea0003800200 */
.L_x_3489:
[----:B------:R-:W0:Y:S02]  /*5230*/  LDGDEPBAR ;  /* 0x00000000000079af */ /* 0x000e240000000000 */
.L_x_3485:
[----:B------:R-:W-:Y:S05]  /*5240*/  BSYNC.RECONVERGENT B1 ;  /* 0x0000000000017941 */ /* 0x000fea0003800200 */
.L_x_3484:
[----:B--23--:R-:W-:Y:S01]  /*5250*/  LOP3.LUT R42, R72, 0x7, RZ, 0xc0, !PT ;  /* 0x00000007482a7812 */ /* 0x00cfe200078ec0ff */
[----:B------:R-:W-:-:S03]  /*5260*/  IMAD.SHL.U32 R43, R151, 0x2, RZ ;  /* 0x00000002972b7824 */ /* 0x000fc600078e00ff */
[----:B------:R-:W-:Y:S02]  /*5270*/  LOP3.LUT R72, R42, 0x1f0, R48, 0xf8, !PT ;  /* 0x000001f02a487812 */ /* 0x000fe400078ef830 */
[----:B------:R-:W-:-:S03]  /*5280*/  LOP3.LUT R43, R43, 0x6, RZ, 0xc0, !PT ;  /* 0x000000062b2b7812 */ /* 0x000fc600078ec0ff */
[----:B------:R-:W-:Y:S02]  /*5290*/  IMAD R72, R181, 0x40, R72 ;  /* 0x00000040b5487824 */ /* 0x000fe400078e0248 */
[----:B------:R-:W-:-:S03]  /*52a0*/  IMAD.IADD R73, R41, 0x1, R43 ;  /* 0x0000000129497824 */ /* 0x000fc600078e022b */
[----:B------:R-:W-:Y:S01]  /*52b0*/  IADD3 R72, PT, PT, R23, R72, -R40 ;  /* 0x0000004817487210 */ /* 0x000fe20007ffe828 */
[C---:B------:R-:W-:Y:S02]  /*52c0*/  VIADD R226, R73.reuse, 0x30 ;  /* 0x0000003049e27836 */ /* 0x040fe40000000000 */
[C---:B------:R-:W-:Y:S02]  /*52d0*/  VIADD R232, R73.reuse, 0x20 ;  /* 0x0000002049e87836 */ /* 0x040fe40000000000 */
[C---:B------:R-:W-:Y:S02]  /*52e0*/  IMAD.IADD R223, R72.reuse, 0x1, -R226 ;  /* 0x0000000148df7824 */ /* 0x040fe400078e0ae2 */
[C---:B------:R-:W-:Y:S02]  /*52f0*/  VIADD R238, R73.reuse, 0x9 ;  /* 0x0000000949ee7836 */ /* 0x040fe40000000000 */
[----:B------:R-:W-:Y:S01]  /*5300*/  IMAD.IADD R229, R72, 0x1, -R232 ;  /* 0x0000000148e57824 */ /* 0x000fe200078e0ae8 */
[----:B------:R-:W-:Y:S01]  /*5310*/  IABS R223, R223 ;  /* 0x000000df00df7213 */ /* 0x000fe20000000000 */
[C---:B------:R-:W-:Y:S01]  /*5320*/  VIADD R236, R73.reuse, 0x11 ;  /* 0x0000001149ec7836 */ /* 0x040fe20000000000 */
[----:B------:R-:W-:Y:S01]  /*5330*/  ISETP.GE.AND P6, PT, R238, R23, PT ;  /* 0x00000017ee00720c */ /* 0x000fe20003fc6270 */
[----:B------:R-:W-:Y:S01]  /*5340*/  VIADD R237, R73, 0x10 ;  /* 0x0000001049ed7836 */ /* 0x000fe20000000000 */
[----:B------:R-:W-:Y:S01]  /*5350*/  I2FP.F32.S32 R223, R223 ;  /* 0x000000df00df7245 */ /* 0x000fe20000201400 */
[C---:B------:R-:W-:Y:S01]  /*5360*/  IMAD.IADD R235, R72.reuse, 0x1, -R238 ;  /* 0x0000000148eb7824 */ /* 0x040fe200078e0aee */
[----:B------:R-:W-:Y:S01]  /*5370*/  IABS R229, R229 ;  /* 0x000000e500e57213 */ /* 0x000fe20000000000 */
[----:B------:R-:W-:Y:S01]  /*5380*/  IMAD.IADD R16, R72, 0x1, -R236 ;  /* 0x0000000148107824 */ /* 0x000fe200078e0aec */
[----:B------:R-:W-:Y:S01]  /*5390*/  ISETP.GE.AND P1, PT, R236, R23, PT ;  /* 0x00000017ec00720c */ /* 0x000fe20003f26270 */
[----:B-1----:R-:W-:Y:S01]  /*53a0*/  FFMA.FTZ R223, -R0, R223, R21 ;  /* 0x000000df00df7223 */ /* 0x002fe20000010115 */
[----:B------:R-:W-:Y:S01]  /*53b0*/  IMAD.IADD R21, R41, 0x1, R43 ;  /* 0x0000000129157824 */ /* 0x000fe200078e022b */
[----:B------:R-:W-:Y:S01]  /*53c0*/  IABS R235, R235 ;  /* 0x000000eb00eb7213 */ /* 0x000fe20000000000 */
[----:B------:R-:W-:Y:S01]  /*53d0*/  VIADD R231, R73, 0x21 ;  /* 0x0000002149e77836 */ /* 0x000fe20000000000 */
[----:B------:R-:W-:Y:S01]  /*53e0*/  I2FP.F32.S32 R229, R229 ;  /* 0x000000e500e57245 */ /* 0x000fe20000201400 */
[C---:B------:R-:W-:Y:S01]  /*53f0*/  VIADD R201, R21.reuse, 0xb0 ;  /* 0x000000b015c97836 */ /* 0x040fe20000000000 */
[----:B------:R-:W-:Y:S01]  /*5400*/  IABS R16, R16 ;  /* 0x0000001000107213 */ /* 0x000fe20000000000 */
[----:B------:R-:W-:Y:S01]  /*5410*/  VIADD R30, R21, 0xe8 ;  /* 0x000000e8151e7836 */ /* 0x000fe20000000000 */
[----:B------:R-:W-:Y:S01]  /*5420*/  I2FP.F32.S32 R235, R235 ;  /* 0x000000eb00eb7245 */ /* 0x000fe20000201400 */
        /* <DEDUP_REMOVED lines=17> */
[C---:B------:R-:W-:Y:S01]  /*5540*/  VIADD R19, R72.reuse, 0x8 ;  /* 0x0000000848137836 */ /* 0x040fe20000000000 */
[----:B------:R-:W-:Y:S01]  /*5550*/  IABS R211, R211 ;  /* 0x000000d300d37213 */ /* 0x000fe20000000000 */
[----:B------:R-:W-:Y:S01]  /*5560*/  VIADD R208, R73, 0x39 ;  /* 0x0000003949d07836 */ /* 0x000fe20000000000 */
[----:B------:R-:W-:Y:S01]  /*5570*/  IABS R140, R140 ;  /* 0x0000008c008c7213 */ /* 0x000fe20000000000 */
[----:B------:R-:W-:Y:S01]  /*5580*/  IMAD.IADD R236, R19, 0x1, -R236 ;  /* 0x0000000113ec7824 */ /* 0x000fe200078e0aec */
[----:B------:R-:W-:Y:S01]  /*5590*/  ISETP.GE.AND P5, PT, R237, R23, PT ;  /* 0x00000017ed00720c */ /* 0x000fe20003fa6270 */
[----:B------:R-:W-:Y:S01]  /*55a0*/  VIADD R233, R73, 0x19 ;  /* 0x0000001949e97836 */ /* 0x000fe20000000000 */
[----:B------:R-:W-:Y:S01]  /*55b0*/  I2FP.F32.S32 R140, R140 ;  /* 0x0000008c008c7245 */ /* 0x000fe20000201400 */
[C---:B------:R-:W-:Y:S01]  /*55c0*/  IMAD.IADD R222, R72.reuse, 0x1, -R224 ;  /* 0x0000000148de7824 */ /* 0x040fe200078e0ae0 */
[----:B------:R-:W-:Y:S01]  /*55d0*/  IABS R236, R236 ;  /* 0x000000ec00ec7213 */ /* 0x000fe20000000000 */
[----:B------:R-:W-:Y:S01]  /*55e0*/  IMAD.IADD R55, R72, 0x1, -R217 ;  /* 0x0000000148377824 */ /* 0x000fe200078e0ad9 */
[----:B------:R-:W-:Y:S01]  /*55f0*/  I2FP.F32.S32 R17, R17 ;  /* 0x0000001100117245 */ /* 0x000fe20000201400 */
[----:B------:R-:W-:Y:S01]  /*5600*/  IMAD.IADD R237, R19, 0x1, -R237 ;  /* 0x0000000113ed7824 */ /* 0x000fe200078e0aed */
[----:B------:R-:W-:Y:S01]  /*5610*/  I2FP.F32.S32 R236, R236 ;  /* 0x000000ec00ec7245 */ /* 0x000fe20000201400 */
[C---:B------:R-:W-:Y:S01]  /*5620*/  FFMA.FTZ R140, -R0.reuse, R140, R8 ;  /* 0x0000008c008c7223 */ /* 0x040fe20000010108 */
[----:B------:R-:W-:Y:S01]  /*5630*/  FFMA.FTZ R235, -R0, R235, R66 ;  /* 0x000000eb00eb7223 */ /* 0x000fe20000010142 */
[C---:B------:R-:W-:Y:S01]  /*5640*/  VIADD R8, R73.reuse, 0x59 ;  /* 0x0000005949087836 */ /* 0x040fe20000000000 */
[----:B------:R-:W-:Y:S01]  /*5650*/  I2FP.F32.S32 R211, R211 ;  /* 0x000000d300d37245 */ /* 0x000fe20000201400 */
[C---:B------:R-:W-:Y:S01]  /*5660*/  IMAD.IADD R66, R72.reuse, 0x1, -R233 ;  /* 0x0000000148427824 */ /* 0x040fe200078e0ae9 */
[----:B------:R-:W-:Y:S01]  /*5670*/  IADD3 R221, PT, PT, R72, -R208, RZ ;  /* 0x800000d048dd7210 */ /* 0x000fe20007ffe0ff */
[----:B------:R-:W-:-:S02]  /*5680*/  VIADD R213, R73, 0x58 ;  /* 0x0000005849d57836 */ /* 0x000fc40000000000 */
[C---:B------:R-:W-:Y:S01]  /*5690*/  FFMA.FTZ R16, -R0.reuse, R16, R62 ;  /* 0x0000001000107223 */ /* 0x040fe2000001013e */
[----:B------:R-:W-:Y:S01]  /*56a0*/  IABS R222, R222 ;  /* 0x000000de00de7213 */ /* 0x000fe20000000000 */
[C---:B------:R-:W-:Y:S01]  /*56b0*/  FFMA.FTZ R60, -R0.reuse, R236, R60 ;  /* 0x000000ec003c7223 */ /* 0x040fe2000001013c */
[----:B------:R-:W-:Y:S01]  /*56c0*/  IABS R55, R55 ;  /* 0x0000003700377213 */ /* 0x000fe20000000000 */
[----:B------:R-:W-:Y:S01]  /*56d0*/  FFMA.FTZ R17, -R0, R17, R63 ;  /* 0x0000001100117223 */ /* 0x000fe2000001013f */
[----:B------:R-:W-:Y:S01]  /*56e0*/  IABS R237, R237 ;  /* 0x000000ed00ed7213 */ /* 0x000fe20000000000 */
[----:B------:R-:W-:Y:S01]  /*56f0*/  VIADD R38, R21, 0xa9 ;  /* 0x000000a915267836 */ /* 0x000fe20000000000 */
[----:B------:R-:W-:Y:S01]  /*5700*/  IABS R221, R221 ;  /* 0x000000dd00dd7213 */ /* 0x000fe20000000000 */
[C---:B------:R-:W-:Y:S01]  /*5710*/  VIADD R240, R73.reuse, 0x1 ;  /* 0x0000000149f07836 */ /* 0x040fe20000000000 */
[----:B------:R-:W-:Y:S01]  /*5720*/  ISETP.GE.AND P2, PT, R8, R23, PT ;  /* 0x000000170800720c */ /* 0x000fe20003f46270 */
[----:B------:R-:W-:Y:S01]  /*5730*/  VIADD R230, R73, 0x28 ;  /* 0x0000002849e67836 */ /* 0x000fe20000000000 */
[----:B------:R-:W-:Y:S01]  /*5740*/  IABS R66, R66 ;  /* 0x0000004200427213 */ /* 0x000fe20000000000 */
[----:B------:R-:W-:-:S02]  /*5750*/  IMAD.IADD R63, R72, 0x1, -R213 ;  /* 0x00000001483f7824 */ /* 0x000fc400078e0ad5 */
[----:B------:R-:W-:Y:S01]  /*5760*/  FFMA.FTZ R211, -R0, R211, R54 ;  /* 0x000000d300d37223 */ /* 0x000fe20000010136 */
[----:B------:R-:W-:Y:S01]  /*5770*/  I2FP.F32.S32 R222, R222 ;  /* 0x000000de00de7245 */ /* 0x000fe20000201400 */
[C---:B------:R-:W-:Y:S01]  /*5780*/  IMAD.IADD R8, R72.reuse, 0x1, -R8 ;  /* 0x0000000148087824 */ /* 0x040fe200078e0a08 */
[----:B------:R-:W-:Y:S01]  /*5790*/  I2FP.F32.S32 R55, R55 ;  /* 0x0000003700377245 */ /* 0x000fe20000201400 */
[C---:B------:R-:W-:Y:S01]  /*57a0*/  IMAD.IADD R18, R72.reuse, 0x1, -R38 ;  /* 0x0000000148127824 */ /* 0x040fe200078e0a26 */
[C---:B------:R-:W-:Y:S01]  /*57b0*/  IADD3 R25, PT, PT, R21.reuse, 0xf1, RZ ;  /* 0x000000f115197810 */ /* 0x040fe20007ffe0ff */
[----:B------:R-:W-:Y:S01]  /*57c0*/  VIADD R27, R21, 0xe9 ;  /* 0x000000e9151b7836 */ /* 0x000fe20000000000 */
[----:B------:R-:W-:Y:S01]  /*57d0*/  I2FP.F32.S32 R237, R237 ;  /* 0x000000ed00ed7245 */ /* 0x000fe20000201400 */
[----:B------:R-:W-:Y:S01]  /*57e0*/  IMAD.IADD R239, R72, 0x1, -R240 ;  /* 0x0000000148ef7824 */ /* 0x000fe200078e0af0 */
[----:B------:R-:W-:Y:S01]  /*57f0*/  FSEL R54, R16, -INF , !P1 ;  /* 0xff80000010367808 */ /* 0x000fe20004800000 */
[--C-:B------:R-:W-:Y:S01]  /*5800*/  IMAD.IADD R228, R72, 0x1, -R230.reuse ;  /* 0x0000000148e47824 */ /* 0x100fe200078e0ae6 */
[----:B------:R-:W-:Y:S01]  /*5810*/  FSEL R16, R60, -INF , !P1 ;  /* 0xff8000003c107808 */ /* 0x000fe20004800000 */
[----:B------:R-:W-:Y:S01]  /*5820*/  IMAD.IADD R60, R19, 0x1, -R230 ;  /* 0x00000001133c7824 */ /* 0x000fe200078e0ae6 */
[----:B------:R-:W-:Y:S01]  /*5830*/  I2FP.F32.S32 R221, R221 ;  /* 0x000000dd00dd7245 */ /* 0x000fe20000201400 */
[C---:B------:R-:W-:Y:S01]  /*5840*/  FFMA.FTZ R222, -R0.reuse, R222, R76 ;  /* 0x000000de00de7223 */ /* 0x040fe2000001014c */
[----:B------:R-:W-:Y:S01]  /*5850*/  I2FP.F32.S32 R66, R66 ;  /* 0x0000004200427245 */ /* 0x000fe20000201400 */
[----:B------:R-:W-:Y:S01]  /*5860*/  FFMA.FTZ R55, -R0, R55, R87 ;  /* 0x0000003700377223 */ /* 0x000fe20000010157 */
[----:B------:R-:W-:Y:S01]  /*5870*/  IABS R63, R63 ;  /* 0x0000003f003f7213 */ /* 0x000fe20000000000 */
[----:B------:R-:W-:Y:S01]  /*5880*/  VIADD R26, R21, 0xf0 ;  /* 0x000000f0151a7836 */ /* 0x000fe20000000000 */
[----:B------:R-:W-:Y:S01]  /*5890*/  IABS R8, R8 ;  /* 0x0000000800087213 */ /* 0x000fe20000000000 */
[----:B------:R-:W-:-:S02]  /*58a0*/  VIADD R209, R73, 0x18 ;  /* 0x0000001849d17836 */ /* 0x000fc40000000000 */
[----:B------:R-:W-:Y:S01]  /*58b0*/  FFMA.FTZ R61, -R0, R237, R61 ;  /* 0x000000ed003d7223 */ /* 0x000fe2000001013d */
[C---:B------:R-:W-:Y:S01]  /*58c0*/  IMAD.IADD R87, R72.reuse, 0x1, -R27 ;  /* 0x0000000148577824 */ /* 0x040fe200078e0a1b */
[----:B------:R-:W-:Y:S01]  /*58d0*/  IABS R18, R18 ;  /* 0x0000001200127213 */ /* 0x000fe20000000000 */
[----:B------:R-:W-:Y:S01]  /*58e0*/  IMAD.IADD R76, R72, 0x1, -R25 ;  /* 0x00000001484c7824 */ /* 0x000fe200078e0a19 */
[----:B------:R-:W-:Y:S01]  /*58f0*/  IABS R239, R239 ;  /* 0x000000ef00ef7213 */ /* 0x000fe20000000000 */
[----:B------:R-:W-:Y:S01]  /*5900*/  IMAD.IADD R238, R19, 0x1, -R238 ;  /* 0x0000000113ee7824 */ /* 0x000fe200078e0aee */
[----:B------:R-:W-:Y:S01]  /*5910*/  IABS R228, R228 ;  /* 0x000000e400e47213 */ /* 0x000fe20000000000 */
[C---:B------:R-:W-:Y:S01]  /*5920*/  FFMA.FTZ R221, -R0.reuse, R221, R78 ;  /* 0x000000dd00dd7223 */ /* 0x040fe2000001014e */
[----:B------:R-:W-:Y:S01]  /*5930*/  I2FP.F32.S32 R63, R63 ;  /* 0x0000003f003f7245 */ /* 0x000fe20000201400 */
[----:B------:R-:W-:Y:S01]  /*5940*/  FFMA.FTZ R66, -R0, R66, R58 ;  /* 0x0000004200427223 */ /* 0x000fe2000001013a */
[----:B------:R-:W-:Y:S01]  /*5950*/  IABS R60, R60 ;  /* 0x0000003c003c7213 */ /* 0x000fe20000000000 */
[C---:B------:R-:W-:Y:S01]  /*5960*/  IMAD.IADD R78, R72.reuse, 0x1, -R26 ;  /* 0x00000001484e7824 */ /* 0x040fe200078e0a1a */
[----:B------:R-:W-:Y:S01]  /*5970*/  I2FP.F32.S32 R8, R8 ;  /* 0x0000000800087245 */ /* 0x000fe20000201400 */
[----:B------:R-:W-:Y:S01]  /*5980*/  IMAD.IADD R234, R72, 0x1, -R209 ;  /* 0x0000000148ea7824 */ /* 0x000fe200078e0ad1 */
[----:B------:R-:W-:Y:S01]  /*5990*/  FSEL R58, R17, -INF , !P5 ;  /* 0xff800000113a7808 */ /* 0x000fe20006800000 */
[C---:B------:R-:W-:Y:S01]  /*59a0*/  FFMA.FTZ R63, -R0.reuse, R63, R99 ;  /* 0x0000003f003f7223 */ /* 0x040fe20000010163 */
[----:B------:R-:W-:Y:S01]  /*59b0*/  I2FP.F32.S32 R18, R18 ;  /* 0x0000001200127245 */ /* 0x000fe20000201400 */
[C---:B------:R-:W-:Y:S01]  /*59c0*/  FFMA.FTZ R99, -R0.reuse, R8, R101 ;  /* 0x0000000800637223 */ /* 0x040fe20000010165 */
[----:B------:R-:W-:Y:S01]  /*59d0*/  IABS R87, R87 ;  /* 0x0000005700577213 */ /* 0x000fe20000000000 */
[----:B------:R-:W-:Y:S01]  /*59e0*/  IMAD.IADD R8, R19, 0x1, -R209 ;  /* 0x0000000113087824 */ /* 0x000fe200078e0ad1 */
[----:B------:R-:W-:Y:S01]  /*59f0*/  IABS R76, R76 ;  /* 0x0000004c004c7213 */ /* 0x000fe20000000000 */
[----:B------:R-:W-:Y:S01]  /*5a00*/  VIADD R216, R73, 0x50 ;  /* 0x0000005049d87836 */ /* 0x000fe20000000000 */
[----:B------:R-:W-:Y:S01]  /*5a10*/  FSEL R17, R61, -INF , !P5 ;  /* 0xff8000003d117808 */ /* 0x000fe20006800000 */
[----:B------:R-:W-:Y:S01]  /*5a20*/  IMAD.IADD R61, R19, 0x1, -R231 ;  /* 0x00000001133d7824 */ /* 0x000fe200078e0ae7 */
[----:B------:R-:W-:Y:S01]  /*5a30*/  I2FP.F32.S32 R239, R239 ;  /* 0x000000ef00ef7245 */ /* 0x000fe20000201400 */
[C---:B------:R-:W-:Y:S01]  /*5a40*/  FFMA.FTZ R138, -R0.reuse, R18, R138 ;  /* 0x00000012008a7223 */ /* 0x040fe2000001018a */
[----:B------:R-:W-:Y:S01]  /*5a50*/  I2FP.F32.S32 R228, R228 ;  /* 0x000000e400e47245 */ /* 0x000fe20000201400 */
[----:B------:R-:W-:Y:S01]  /*5a60*/  VIADD R163, R73, 0x8 ;  /* 0x0000000849a37836 */ /* 0x000fe20000000000 */
[----:B------:R-:W-:Y:S01]  /*5a70*/  IABS R238, R238 ;  /* 0x000000ee00ee7213 */ /* 0x000fe20000000000 */
[C---:B------:R-:W-:Y:S01]  /*5a80*/  FFMA.FTZ R239, -R0.reuse, R239, R69 ;  /* 0x000000ef00ef7223 */ /* 0x040fe20000010145 */
[----:B------:R-:W-:Y:S01]  /*5a90*/  I2FP.F32.S32 R60, R60 ;  /* 0x0000003c003c7245 */ /* 0x000fe20000201400 */
[C---:B------:R-:W-:Y:S01]  /*5aa0*/  FFMA.FTZ R228, -R0.reuse, R228, R51 ;  /* 0x000000e400e47223 */ /* 0x040fe20000010133 */
[----:B------:R-:W-:Y:S01]  /*5ab0*/  IABS R78, R78 ;  /* 0x0000004e004e7213 */ /* 0x000fe20000000000 */
[C---:B------:R-:W-:Y:S01]  /*5ac0*/  VIADD R203, R21.reuse, 0xa8 ;  /* 0x000000a815cb7836 */ /* 0x040fe20000000000 */
[----:B------:R-:W-:Y:S01]  /*5ad0*/  IABS R234, R234 ;  /* 0x000000ea00ea7213 */ /* 0x000fe20000000000 */
[----:B------:R-:W-:Y:S01]  /*5ae0*/  VIADD R18, R21, 0xe1 ;  /* 0x000000e115127836 */ /* 0x000fe20000000000 */
[----:B------:R-:W-:Y:S01]  /*5af0*/  I2FP.F32.S32 R87, R87 ;  /* 0x0000005700577245 */ /* 0x000fe20000201400 */
[----:B------:R-:W-:Y:S01]  /*5b00*/  FFMA.FTZ R49, -R0, R60, R49 ;  /* 0x0000003c00317223 */ /* 0x000fe20000010131 */
[----:B------:R-:W-:Y:S01]  /*5b10*/  I2FP.F32.S32 R76, R76 ;  /* 0x0000004c004c7245 */ /* 0x000fe20000201400 */
[C---:B------:R-:W-:Y:S01]  /*5b20*/  VIADD R69, R73.reuse, 0x29 ;  /* 0x0000002949457836 */ /* 0x040fe20000000000 */
[----:B------:R-:W-:Y:S01]  /*5b30*/  I2FP.F32.S32 R238, R238 ;  /* 0x000000ee00ee7245 */ /* 0x000fe20000201400 */
[C---:B------:R-:W-:Y:S01]  /*5b40*/  VIADD R51, R73.reuse, 0x40 ;  /* 0x0000004049337836 */ /* 0x040fe20000000000 */
[----:B------:R-:W-:Y:S01]  /*5b50*/  IABS R61, R61 ;  /* 0x0000003d003d7213 */ /* 0x000fe20000000000 */
[----:B------:R-:W-:Y:S01]  /*5b60*/  IMAD.IADD R167, R72, 0x1, -R216 ;  /* 0x0000000148a77824 */ /* 0x000fe200078e0ad8 */
[----:B------:R-:W-:Y:S01]  /*5b70*/  I2FP.F32.S32 R78, R78 ;  /* 0x0000004e004e7245 */ /* 0x000fe20000201400 */
[----:B------:R-:W-:Y:S01]  /*5b80*/  FFMA.FTZ R87, -R0, R87, R28 ;  /* 0x0000005700577223 */ /* 0x000fe2000001011c */
[-C--:B------:R-:W-:Y:S01]  /*5b90*/  ISETP.GE.AND P1, PT, R230, R23.reuse, PT ;  /* 0x00000017e600720c */ /* 0x080fe20003f26270 */
[----:B------:R-:W-:Y:S01]  /*5ba0*/  FFMA.FTZ R76, -R0, R76, R13 ;  /* 0x0000004c004c7223 */ /* 0x000fe2000001010d */
[----:B------:R-:W-:Y:S01]  /*5bb0*/  I2FP.F32.S32 R234, R234 ;  /* 0x000000ea00ea7245 */ /* 0x000fe20000201400 */
[----:B------:R-:W-:Y:S01]  /*5bc0*/  VIADD R218, R73, 0x48 ;  /* 0x0000004849da7836 */ /* 0x000fe20000000000 */
[----:B------:R-:W-:Y:S01]  /*5bd0*/  IABS R8, R8 ;  /* 0x0000000800087213 */ /* 0x000fe20000000000 */
[C---:B------:R-:W-:Y:S01]  /*5be0*/  IMAD.IADD R39, R72.reuse, 0x1, -R73 ;  /* 0x0000000148277824 */ /* 0x040fe200078e0a49 */
[----:B------:R-:W-:Y:S01]  /*5bf0*/  ISETP.GE.AND P3, PT, R163, R23, PT ;  /* 0x00000017a300720c */ /* 0x000fe20003f66270 */
[----:B------:R-:W-:-:S02]  /*5c00*/  IMAD.IADD R34, R72, 0x1, -R203 ;  /* 0x0000000148227824 */ /* 0x000fc400078e0acb */
[----:B------:R-:W-:Y:S01]  /*5c10*/  FFMA.FTZ R13, -R0, R238, R64 ;  /* 0x000000ee000d7223 */ /* 0x000fe20000010140 */
[C---:B------:R-:W-:Y:S01]  /*5c20*/  IMAD.IADD R24, R72.reuse, 0x1, -R18 ;  /* 0x0000000148187824 */ /* 0x040fe200078e0a12 */
[----:B------:R-:W-:Y:S01]  /*5c30*/  ISETP.GE.AND P4, PT, R209, R23, PT ;  /* 0x00000017d100720c */ /* 0x000fe20003f86270 */
[----:B------:R-:W-:Y:S01]  /*5c40*/  IMAD.IADD R28, R19, 0x1, -R233 ;  /* 0x00000001131c7824 */ /* 0x000fe200078e0ae9 */
[----:B------:R-:W-:Y:S01]  /*5c50*/  I2FP.F32.S32 R61, R61 ;  /* 0x0000003d003d7245 */ /* 0x000fe20000201400 */
[C---:B------:R-:W-:Y:S01]  /*5c60*/  IMAD.IADD R220, R72.reuse, 0x1, -R51 ;  /* 0x0000000148dc7824 */ /* 0x040fe200078e0a33 */
[----:B------:R-:W-:Y:S01]  /*5c70*/  FSEL R209, R49, -INF , !P1 ;  /* 0xff80000031d17808 */ /* 0x000fe20004800000 */
[----:B------:R-:W-:Y:S02]  /*5c80*/  IMAD.IADD R163, R72, 0x1, -R163 ;  /* 0x0000000148a37824 */ /* 0x000fe400078e0aa3 */
[----:B------:R-:W-:Y:S01]  /*5c90*/  FFMA.FTZ R78, -R0, R78, R36 ;  /* 0x0000004e004e7223 */ /* 0x000fe20000010124 */
[----:B------:R-:W-:-:S02]  /*5ca0*/  IMAD.IADD R64, R19, 0x1, -R69 ;  /* 0x0000000113407824 */ /* 0x000fc400078e0a45 */
[----:B------:R-:W-:Y:S01]  /*5cb0*/  FFMA.FTZ R234, -R0, R234, R59 ;  /* 0x000000ea00ea7223 */ /* 0x000fe2000001013b */
[C---:B------:R-:W-:Y:S01]  /*5cc0*/  IMAD.IADD R49, R19.reuse, 0x1, -R208 ;  /* 0x0000000113317824 */ /* 0x040fe200078e0ad0 */
[----:B------:R-:W-:Y:S01]  /*5cd0*/  I2FP.F32.S32 R8, R8 ;  /* 0x0000000800087245 */ /* 0x000fe20000201400 */
[C---:B------:R-:W-:Y:S01]  /*5ce0*/  IMAD.IADD R227, R72.reuse, 0x1, -R69 ;  /* 0x0000000148e37824 */ /* 0x040fe200078e0a45 */
[----:B------:R-:W-:Y:S01]  /*5cf0*/  IABS R167, R167 ;  /* 0x000000a700a77213 */ /* 0x000fe20000000000 */
[----:B------:R-:W-:Y:S01]  /*5d00*/  IMAD.IADD R36, R19, 0x1, -R232 ;  /* 0x0000000113247824 */ /* 0x000fe200078e0ae8 */
[----:B------:R-:W-:Y:S01]  /*5d10*/  IABS R39, R39 ;  /* 0x0000002700277213 */ /* 0x000fe20000000000 */
[----:B------:R-:W-:Y:S01]  /*5d20*/  IMAD.IADD R59, R72, 0x1, -R218 ;  /* 0x00000001483b7824 */ /* 0x000fe200078e0ada */
[----:B------:R-:W-:Y:S01]  /*5d30*/  IABS R34, R34 ;  /* 0x0000002200227213 */ /* 0x000fe20000000000 */
[C---:B------:R-:W-:Y:S01]  /*5d40*/  FFMA.FTZ R52, -R0.reuse, R61, R52 ;  /* 0x0000003d00347223 */ /* 0x040fe20000010134 */
[----:B------:R-:W-:Y:S01]  /*5d50*/  IABS R24, R24 ;  /* 0x0000001800187213 */ /* 0x000fe20000000000 */
[----:B------:R-:W-:Y:S01]  /*5d60*/  FFMA.FTZ R8, -R0, R8, R57 ;  /* 0x0000000800087223 */ /* 0x000fe20000010139 */
[----:B------:R-:W-:Y:S01]  /*5d70*/  ISETP.GE.AND P5, PT, R231, R23, PT ;  /* 0x00000017e700720c */ /* 0x000fe20003fa6270 */
[----:B------:R-:W-:Y:S01]  /*5d80*/  VIADD R225, R73, 0x31 ;  /* 0x0000003149e17836 */ /* 0x000fe20000000000 */
[----:B------:R-:W-:Y:S01]  /*5d90*/  IABS R28, R28 ;  /* 0x0000001c001c7213 */ /* 0x000fe20000000000 */
[C---:B------:R-:W-:Y:S01]  /*5da0*/  VIADD R198, R21.reuse, 0xb8 ;  /* 0x000000b815c67836 */ /* 0x040fe20000000000 */
[----:B------:R-:W-:Y:S01]  /*5db0*/  IABS R220, R220 ;  /* 0x000000dc00dc7213 */ /* 0x000fe20000000000 */
[----:B------:R-:W-:Y:S01]  /*5dc0*/  VIADD R35, R21, 0xd0 ;  /* 0x000000d015237836 */ /* 0x000fe20000000000 */
[----:B------:R-:W-:Y:S01]  /*5dd0*/  IABS R163, R163 ;  /* 0x000000a300a37213 */ /* 0x000fe20000000000 */
[C---:B------:R-:W-:Y:S01]  /*5de0*/  IMAD.IADD R37, R72.reuse, 0x1, -R198 ;  /* 0x0000000148257824 */ /* 0x040fe200078e0ac6 */
[----:B------:R-:W-:Y:S01]  /*5df0*/  IABS R64, R64 ;  /* 0x0000004000407213 */ /* 0x000fe20000000000 */
[C---:B------:R-:W-:Y:S01]  /*5e00*/  IMAD.IADD R210, R72.reuse, 0x1, -R35 ;  /* 0x0000000148d27824 */ /* 0x040fe200078e0a23 */
[----:B------:R-:W-:Y:S01]  /*5e10*/  IABS R49, R49 ;  /* 0x0000003100317213 */ /* 0x000fe20000000000 */
[----:B------:R-:W-:Y:S01]  /*5e20*/  VIADD R32, R73, 0x51 ;  /* 0x0000005149207836 */ /* 0x000fe20000000000 */
        /* <DEDUP_REMOVED lines=9> */
[----:B------:R-:W-:Y:S01]  /*5ec0*/  IMAD.IADD R205, R72, 0x1, -R189 ;  /* 0x0000000148cd7824 */ /* 0x000fe200078e0abd */
[----:B------:R-:W-:Y:S01]  /*5ed0*/  I2FP.F32.S32 R34, R34 ;  /* 0x0000002200227245 */ /* 0x000fe20000201400 */
[----:B------:R-:W-:Y:S01]  /*5ee0*/  VIADD R219, R73, 0x41 ;  /* 0x0000004149db7836 */ /* 0x000fe20000000000 */
[----:B------:R-:W-:Y:S01]  /*5ef0*/  I2FP.F32.S32 R24, R24 ;  /* 0x0000001800187245 */ /* 0x000fe20000201400 */
[C---:B------:R-:W-:Y:S01]  /*5f00*/  FFMA.FTZ R90, -R0.reuse, R39, R70 ;  /* 0x00000027005a7223 */ /* 0x040fe20000010146 */
[----:B------:R-:W-:Y:S01]  /*5f10*/  I2FP.F32.S32 R28, R28 ;  /* 0x0000001c001c7245 */ /* 0x000fe20000201400 */
[C---:B------:R-:W-:Y:S01]  /*5f20*/  FFMA.FTZ R34, -R0.reuse, R34, R123 ;  /* 0x0000002200227223 */ /* 0x040fe2000001017b */
[----:B------:R-:W-:Y:S01]  /*5f30*/  FSEL R57, R211, -INF , !P5 ;  /* 0xff800000d3397808 */ /* 0x000fe20006800000 */
[C---:B------:R-:W-:Y:S01]  /*5f40*/  FFMA.FTZ R187, -R0.reuse, R24, R187 ;  /* 0x0000001800bb7223 */ /* 0x040fe200000101bb */
[----:B------:R-:W-:Y:S01]  /*5f50*/  I2FP.F32.S32 R220, R220 ;  /* 0x000000dc00dc7245 */ /* 0x000fe20000201400 */
[----:B------:R-:W-:Y:S01]  /*5f60*/  FFMA.FTZ R28, -R0, R28, R56 ;  /* 0x0000001c001c7223 */ /* 0x000fe20000010138 */
[----:B------:R-:W-:Y:S01]  /*5f70*/  I2FP.F32.S32 R163, R163 ;  /* 0x000000a300a37245 */ /* 0x000fe20000201400 */
[----:B------:R-:W-:Y:S01]  /*5f80*/  VIADD R123, R21, 0xb9 ;  /* 0x000000b9157b7836 */ /* 0x000fe20000000000 */
[----:B------:R-:W-:Y:S01]  /*5f90*/  FSEL R211, R52, -INF , !P5 ;  /* 0xff80000034d37808 */ /* 0x000fe20006800000 */
[----:B------:R-:W-:Y:S01]  /*5fa0*/  IMAD.IADD R52, R19, 0x1, -R224 ;  /* 0x0000000113347824 */ /* 0x000fe200078e0ae0 */
[----:B------:R-:W-:Y:S01]  /*5fb0*/  I2FP.F32.S32 R64, R64 ;  /* 0x0000004000407245 */ /* 0x000fe20000201400 */
[C---:B------:R-:W-:Y:S01]  /*5fc0*/  FFMA.FTZ R220, -R0.reuse, R220, R82 ;  /* 0x000000dc00dc7223 */ /* 0x040fe20000010152 */
[----:B------:R-:W-:Y:S01]  /*5fd0*/  I2FP.F32.S32 R49, R49 ;  /* 0x0000003100317245 */ /* 0x000fe20000201400 */
[----:B------:R-:W-:Y:S01]  /*5fe0*/  VIADD R24, R21, 0xf8 ;  /* 0x000000f815187836 */ /* 0x000fe20000000000 */
[----:B------:R-:W-:Y:S01]  /*5ff0*/  I2FP.F32.S32 R227, R227 ;  /* 0x000000e300e37245 */ /* 0x000fe20000201400 */
[C---:B------:R-:W-:Y:S01]  /*6000*/  FFMA.FTZ R163, -R0.reuse, R163, R67 ;  /* 0x000000a300a37223 */ /* 0x040fe20000010143 */
[----:B------:R-:W-:Y:S01]  /*6010*/  I2FP.F32.S32 R36, R36 ;  /* 0x0000002400247245 */ /* 0x000fe20000201400 */
[----:B------:R-:W-:Y:S01]  /*6020*/  IMAD.IADD R56, R19, 0x1, -R225 ;  /* 0x0000000113387824 */ /* 0x000fe200078e0ae1 */
[----:B------:R-:W-:Y:S01]  /*6030*/  I2FP.F32.S32 R59, R59 ;  /* 0x0000003b003b7245 */ /* 0x000fe20000201400 */
[----:B------:R-:W-:Y:S01]  /*6040*/  FFMA.FTZ R47, -R0, R64, R47 ;  /* 0x00000040002f7223 */ /* 0x000fe2000001012f */
[----:B------:R-:W-:Y:S01]  /*6050*/  FSEL R70, R234, -INF , !P4 ;  /* 0xff800000ea467808 */ /* 0x000fe20006000000 */
[----:B------:R-:W-:Y:S01]  /*6060*/  VIADD R82, R21, 0xd1 ;  /* 0x000000d115527836 */ /* 0x000fe20000000000 */
[----:B------:R-:W-:Y:S01]  /*6070*/  FSEL R8, R8, -INF , !P4 ;  /* 0xff80000008087808 */ /* 0x000fe20006000000 */
[C---:B------:R-:W-:Y:S01]  /*6080*/  FFMA.FTZ R81, -R0.reuse, R49, R81 ;  /* 0x0000003100517223 */ /* 0x040fe20000010151 */
[----:B------:R-:W-:Y:S01]  /*6090*/  ISETP.GE.AND P4, PT, R69, R23, PT ;  /* 0x000000174500720c */ /* 0x000fe20003f86270 */
[----:B------:R-:W-:Y:S01]  /*60a0*/  IMAD.IADD R67, R19, 0x1, -R51 ;  /* 0x0000000113437824 */ /* 0x000fe200078e0a33 */
[----:B------:R-:W-:Y:S01]  /*60b0*/  IABS R52, R52 ;  /* 0x0000003400347213 */ /* 0x000fe20000000000 */
[C---:B------:R-:W-:Y:S01]  /*60c0*/  FFMA.FTZ R227, -R0.reuse, R227, R50 ;  /* 0x000000e300e37223 */ /* 0x040fe20000010132 */
[C---:B------:R-:W-:Y:S01]  /*60d0*/  FFMA.FTZ R36, -R0.reuse, R36, R53 ;  /* 0x0000002400247223 */ /* 0x040fe20000010135 */
[----:B------:R-:W-:Y:S01]  /*60e0*/  IADD3 R49, PT, PT, -R217, R19, RZ ;  /* 0x00000013d9317210 */ /* 0x000fe20007ffe1ff */
[----:B------:R-:W-:Y:S01]  /*60f0*/  FFMA.FTZ R59, -R0, R59, R86 ;  /* 0x0000003b003b7223 */ /* 0x000fe20000010156 */
[----:B------:R-:W-:Y:S01]  /*6100*/  FSEL R53, R228, -INF , !P1 ;  /* 0xff800000e4357808 */ /* 0x000fe20004800000 */
[----:B------:R-:W-:Y:S01]  /*6110*/  IMAD.IADD R33, R72, 0x1, -R123 ;  /* 0x0000000148217824 */ /* 0x000fe200078e0a7b */
[-C--:B------:R-:W-:Y:S01]  /*6120*/  ISETP.GE.AND P0, PT, R240, R23.reuse, PT ;  /* 0x00000017f000720c */ /* 0x080fe20003f06270 */
[----:B------:R-:W-:Y:S01]  /*6130*/  IMAD.IADD R86, R72, 0x1, -R24 ;  /* 0x0000000148567824 */ /* 0x000fe200078e0a18 */
[----:B------:R-:W-:Y:S01]  /*6140*/  ISETP.GE.AND P1, PT, R208, R23, PT ;  /* 0x00000017d000720c */ /* 0x000fe20003f26270 */
[----:B------:R-:W-:Y:S01]  /*6150*/  IMAD.IADD R206, R72, 0x1, -R82 ;  /* 0x0000000148ce7824 */ /* 0x000fe200078e0a52 */
[----:B------:R-:W-:Y:S01]  /*6160*/  IABS R37, R37 ;  /* 0x0000002500257213 */ /* 0x000fe20000000000 */
[----:B------:R-:W-:Y:S01]  /*6170*/  IMAD.IADD R240, R19, 0x1, -R240 ;  /* 0x0000000113f07824 */ /* 0x000fe200078e0af0 */
[----:B------:R-:W-:Y:S01]  /*6180*/  IABS R56, R56 ;  /* 0x0000003800387213 */ /* 0x000fe20000000000 */
[----:B------:R-:W-:Y:S01]  /*6190*/  VIADD R200, R21, 0xb1 ;  /* 0x000000b115c87836 */ /* 0x000fe20000000000 */
[----:B------:R-:W-:Y:S01]  /*61a0*/  I2FP.F32.S32 R52, R52 ;  /* 0x0000003400347245 */ /* 0x000fe20000201400 */
[----:B------:R-:W-:Y:S01]  /*61b0*/  VIADD R212, R73, 0xa1 ;  /* 0x000000a149d47836 */ /* 0x000fe20000000000 */
[----:B------:R-:W-:Y:S01]  /*61c0*/  FSEL R208, R47, -INF , !P4 ;  /* 0xff8000002fd07808 */ /* 0x000fe20006000000 */
[----:B------:R-:W-:Y:S01]  /*61d0*/  IMAD.IADD R47, R19, 0x1, -R216 ;  /* 0x00000001132f7824 */ /* 0x000fe200078e0ad8 */
[----:B------:R-:W-:Y:S01]  /*61e0*/  IABS R67, R67 ;  /* 0x0000004300437213 */ /* 0x000fe20000000000 */
[----:B------:R-:W-:Y:S01]  /*61f0*/  FFMA.FTZ R79, -R0, R52, R79 ;  /* 0x00000034004f7223 */ /* 0x000fe2000001014f */
[----:B------:R-:W-:Y:S01]  /*6200*/  IABS R49, R49 ;  /* 0x0000003100317213 */ /* 0x000fe20000000000 */
[C---:B------:R-:W-:Y:S01]  /*6210*/  IMAD.IADD R215, R72.reuse, 0x1, -R219 ;  /* 0x0000000148d77824 */ /* 0x040fe200078e0adb */
[----:B------:R-:W-:Y:S01]  /*6220*/  FSEL R69, R227, -INF , !P4 ;  /* 0xff800000e3457808 */ /* 0x000fe20006000000 */
[----:B------:R-:W-:Y:S01]  /*6230*/  VIADD R50, R21, 0xc0 ;  /* 0x000000c015327836 */ /* 0x000fe20000000000 */
[----:B------:R-:W-:Y:S01]  /*6240*/  ISETP.GE.AND P4, PT, R51, R23, PT ;  /* 0x000000173300720c */ /* 0x000fe20003f86270 */
[C---:B------:R-:W-:Y:S01]  /*6250*/  IMAD.IADD R51, R19.reuse, 0x1, -R218 ;  /* 0x0000000113337824 */ /* 0x040fe200078e0ada */
[----:B------:R-:W-:Y:S01]  /*6260*/  IABS R33, R33 ;  /* 0x0000002100217213 */ /* 0x000fe20000000000 */
[----:B------:R-:W-:Y:S01]  /*6270*/  IMAD.IADD R60, R19, 0x1, -R226 ;  /* 0x00000001133c7824 */ /* 0x000fe200078e0ae2 */
[----:B------:R-:W-:Y:S01]  /*6280*/  I2FP.F32.S32 R37, R37 ;  /* 0x0000002500257245 */ /* 0x000fe20000201400 */
[C---:B------:R-:W-:Y:S01]  /*6290*/  IMAD.IADD R204, R72.reuse, 0x1, -R212 ;  /* 0x0000000148cc7824 */ /* 0x040fe200078e0ad4 */
[----:B------:R-:W-:Y:S01]  /*62a0*/  IABS R86, R86 ;  /* 0x0000005600567213 */ /* 0x000fe20000000000 */
[----:B------:R-:W-:Y:S01]  /*62b0*/  IMAD.IADD R31, R72, 0x1, -R50 ;  /* 0x00000001481f7824 */ /* 0x000fe200078e0a32 */
[----:B------:R-:W-:Y:S01]  /*62c0*/  I2FP.F32.S32 R56, R56 ;  /* 0x0000003800387245 */ /* 0x000fe20000201400 */
[C---:B------:R-:W-:Y:S01]  /*62d0*/  FFMA.FTZ R37, -R0.reuse, R37, R143 ;  /* 0x0000002500257223 */ /* 0x040fe2000001018f */
[----:B------:R-:W-:Y:S01]  /*62e0*/  IABS R210, R210 ;  /* 0x000000d200d27213 */ /* 0x000fe20000000000 */
[----:B------:R-:W-:Y:S01]  /*62f0*/  VIADD R196, R21, 0xc1 ;  /* 0x000000c115c47836 */ /* 0x000fe20000000000 */
[----:B------:R-:W-:Y:S01]  /*6300*/  IABS R206, R206 ;  /* 0x000000ce00ce7213 */ /* 0x000fe20000000000 */
[----:B------:R-:W-:Y:S01]  /*6310*/  FFMA.FTZ R75, -R0, R56, R75 ;  /* 0x00000038004b7223 */ /* 0x000fe2000001014b */
[----:B------:R-:W-:Y:S01]  /*6320*/  IABS R240, R240 ;  /* 0x000000f000f07213 */ /* 0x000fe20000000000 */
[----:B------:R-:W-:Y:S01]  /*6330*/  IMAD.IADD R64, R19, 0x1, -R219 ;  /* 0x0000000113407824 */ /* 0x000fe200078e0adb */
[----:B------:R-:W-:Y:S01]  /*6340*/  I2FP.F32.S32 R67, R67 ;  /* 0x0000004300437245 */ /* 0x000fe20000201400 */
[----:B------:R-:W-:Y:S01]  /*6350*/  IMAD.IADD R197, R72, 0x1, -R196 ;  /* 0x0000000148c57824 */ /* 0x000fe200078e0ac4 */
[----:B------:R-:W-:Y:S01]  /*6360*/  I2FP.F32.S32 R49, R49 ;  /* 0x0000003100317245 */ /* 0x000fe20000201400 */
[----:B------:R-:W-:Y:S01]  /*6370*/  VIADD R188, R21, 0xd9 ;  /* 0x000000d915bc7836 */ /* 0x000fe20000000000 */
[----:B------:R-:W-:Y:S01]  /*6380*/  ISETP.GE.AND P5, PT, R224, R23, PT ;  /* 0x00000017e000720c */ /* 0x000fe20003fa6270 */
[C---:B------:R-:W-:Y:S01]  /*6390*/  FFMA.FTZ R84, -R0.reuse, R67, R84 ;  /* 0x0000004300547223 */ /* 0x040fe20000010154 */
[----:B------:R-:W-:Y:S01]  /*63a0*/  IABS R47, R47 ;  /* 0x0000002f002f7213 */ /* 0x000fe20000000000 */
[C---:B------:R-:W-:Y:S01]  /*63b0*/  FFMA.FTZ R89, -R0.reuse, R49, R89 ;  /* 0x0000003100597223 */ /* 0x040fe20000010159 */
[----:B------:R-:W-:Y:S01]  /*63c0*/  I2FP.F32.S32 R33, R33 ;  /* 0x0000002100217245 */ /* 0x000fe20000201400 */
[C---:B------:R-:W-:Y:S01]  /*63d0*/  IMAD.IADD R67, R19.reuse, 0x1, -R32 ;  /* 0x0000000113437824 */ /* 0x040fe200078e0a20 */
[----:B------:R-:W-:Y:S01]  /*63e0*/  I2FP.F32.S32 R86, R86 ;  /* 0x0000005600567245 */ /* 0x000fe20000201400 */
[----:B------:R-:W-:Y:S01]  /*63f0*/  IMAD.IADD R49, R19, 0x1, -R213 ;  /* 0x0000000113317824 */ /* 0x000fe200078e0ad5 */
[----:B------:R-:W-:Y:S01]  /*6400*/  I2FP.F32.S32 R210, R210 ;  /* 0x000000d200d27245 */ /* 0x000fe20000201400 */
[C---:B------:R-:W-:Y:S01]  /*6410*/  FFMA.FTZ R33, -R0.reuse, R33, R144 ;  /* 0x0000002100217223 */ /* 0x040fe20000010190 */
[----:B------:R-:W-:Y:S01]  /*6420*/  I2FP.F32.S32 R206, R206 ;  /* 0x000000ce00ce7245 */ /* 0x000fe20000201400 */
[C---:B------:R-:W-:Y:S01]  /*6430*/  FFMA.FTZ R86, -R0.reuse, R86, R14 ;  /* 0x0000005600567223 */ /* 0x040fe2000001010e */
[----:B------:R-:W-:Y:S01]  /*6440*/  I2FP.F32.S32 R240, R240 ;  /* 0x000000f000f07245 */ /* 0x000fe20000201400 */
[C---:B------:R-:W-:Y:S01]  /*6450*/  FFMA.FTZ R210, -R0.reuse, R210, R155 ;  /* 0x000000d200d27223 */ /* 0x040fe2000001019b */
[----:B------:R-:W-:Y:S01]  /*6460*/  IABS R51, R51 ;  /* 0x0000003300337213 */ /* 0x000fe20000000000 */
[----:B------:R-:W-:Y:S01]  /*6470*/  FFMA.FTZ R206, -R0, R206, R156 ;  /* 0x000000ce00ce7223 */ /* 0x000fe2000001019c */
[----:B------:R-:W-:Y:S01]  /*6480*/  FSEL R56, R222, -INF , !P5 ;  /* 0xff800000de387808 */ /* 0x000fe20006800000 */
[C---:B------:R-:W-:Y:S01]  /*6490*/  FFMA.FTZ R14, -R0.reuse, R240, R68 ;  /* 0x000000f0000e7223 */ /* 0x040fe20000010144 */
[----:B------:R-:W-:Y:S01]  /*64a0*/  FSEL R143, R79, -INF , !P5 ;  /* 0xff8000004f8f7808 */ /* 0x000fe20006800000 */
[----:B------:R-:W-:Y:S01]  /*64b0*/  FFMA.FTZ R39, -R0, R39, R65 ;  /* 0x0000002700277223 */ /* 0x000fe20000010141 */
[----:B------:R-:W-:-:S02]  /*64c0*/  I2FP.F32.S32 R47, R47 ;  /* 0x0000002f002f7245 */ /* 0x000fc40000201400 */
[----:B------:R-:W-:Y:S02]  /*64d0*/  ISETP.GE.AND P5, PT, R217, R23, PT ;  /* 0x00000017d900720c */ /* 0x000fe40003fa6270 */
[----:B------:R-:W-:Y:S01]  /*64e0*/  I2FP.F32.S32 R51, R51 ;  /* 0x0000003300337245 */ /* 0x000fe20000201400 */
[C---:B------:R-:W-:Y:S01]  /*64f0*/  FFMA.FTZ R93, -R0.reuse, R47, R93 ;  /* 0x0000002f005d7223 */ /* 0x040fe2000001015d */
        /* <DEDUP_REMOVED lines=10> */
[----:B------:R-:W-:Y:S02]  /*65a0*/  FSEL R155, R89, -INF , !P5 ;  /* 0xff800000599b7808 */ /* 0x000fe40006800000 */
[-C--:B------:R-:W-:Y:S01]  /*65b0*/  ISETP.GE.AND P4, PT, R32, R23.reuse, PT ;  /* 0x000000172000720c */ /* 0x080fe20003f86270 */
[----:B------:R-:W-:Y:S01]  /*65c0*/  IMAD.IADD R32, R19, 0x1, -R38 ;  /* 0x0000000113207824 */ /* 0x000fe200078e0a26 */
[----:B------:R-:W-:Y:S01]  /*65d0*/  ISETP.GE.AND P5, PT, R203, R23, PT ;  /* 0x00000017cb00720c */ /* 0x000fe20003fa6270 */
[----:B------:R-:W-:Y:S01]  /*65e0*/  IMAD.IADD R203, R19, 0x1, -R203 ;  /* 0x0000000113cb7824 */ /* 0x000fe200078e0acb */
[----:B------:R-:W-:-:S02]  /*65f0*/  IABS R214, R214 ;  /* 0x000000d600d67213 */ /* 0x000fc40000000000 */
[----:B------:R-:W-:Y:S02]  /*6600*/  IABS R67, R67 ;  /* 0x0000004300437213 */ /* 0x000fe40000000000 */
[----:B------:R-:W-:Y:S02]  /*6610*/  FSEL R51, R167, -INF , !P1 ;  /* 0xff800000a7337808 */ /* 0x000fe40004800000 */
[----:B------:R-:W-:Y:S02]  /*6620*/  FSEL R167, R93, -INF , !P1 ;  /* 0xff8000005da77808 */ /* 0x000fe40004800000 */
[----:B------:R-:W-:Y:S02]  /*6630*/  IABS R207, R207 ;  /* 0x000000cf00cf7213 */ /* 0x000fe40000000000 */
[----:B------:R-:W-:Y:S02]  /*6640*/  I2FP.F32.S32 R214, R214 ;  /* 0x000000d600d67245 */ /* 0x000fe40000201400 */
[----:B------:R-:W-:-:S02]  /*6650*/  IABS R205, R205 ;  /* 0x000000cd00cd7213 */ /* 0x000fc40000000000 */
[----:B------:R-:W-:Y:S01]  /*6660*/  ISETP.GE.AND P1, PT, R38, R23, PT ;  /* 0x000000172600720c */ /* 0x000fe20003f26270 */
[----:B------:R-:W-:Y:S01]  /*6670*/  FFMA.FTZ R214, -R0, R214, R91 ;  /* 0x000000d600d67223 */ /* 0x000fe2000001015b */
[----:B------:R-:W-:Y:S01]  /*6680*/  I2FP.F32.S32 R67, R67 ;  /* 0x0000004300437245 */ /* 0x000fe20000201400 */
[----:B------:R-:W-:Y:S01]  /*6690*/  VIADD R91, R21, 0xc9 ;  /* 0x000000c9155b7836 */ /* 0x000fe20000000000 */
[----:B------:R-:W-:Y:S02]  /*66a0*/  IADD3 R199, PT, PT, R72, -R200, RZ ;  /* 0x800000c848c77210 */ /* 0x000fe40007ffe0ff */
[----:B------:R-:W-:Y:S01]  /*66b0*/  IABS R38, R203 ;  /* 0x000000cb00267213 */ /* 0x000fe20000000000 */
[----:B------:R-:W-:Y:S01]  /*66c0*/  FFMA.FTZ R94, -R0, R67, R94 ;  /* 0x00000043005e7223 */ /* 0x000fe2000001015e */
[----:B------:R-:W-:Y:S01]  /*66d0*/  IABS R32, R32 ;  /* 0x0000002000207213 */ /* 0x000fe20000000000 */
[----:B------:R-:W-:Y:S01]  /*66e0*/  IMAD.IADD R29, R72, 0x1, -R91 ;  /* 0x00000001481d7824 */ /* 0x000fe200078e0a5b */
[----:B------:R-:W-:-:S02]  /*66f0*/  I2FP.F32.S32 R207, R207 ;  /* 0x000000cf00cf7245 */ /* 0x000fc40000201400 */
[----:B------:R-:W-:Y:S02]  /*6700*/  I2FP.F32.S32 R205, R205 ;  /* 0x000000cd00cd7245 */ /* 0x000fe40000201400 */
[----:B------:R-:W-:Y:S01]  /*6710*/  IABS R215, R215 ;  /* 0x000000d700d77213 */ /* 0x000fe20000000000 */
[C---:B------:R-:W-:Y:S01]  /*6720*/  FFMA.FTZ R207, -R0.reuse, R207, R71 ;  /* 0x000000cf00cf7223 */ /* 0x040fe20000010147 */
[----:B------:R-:W-:Y:S01]  /*6730*/  IABS R199, R199 ;  /* 0x000000c700c77213 */ /* 0x000fe20000000000 */
[C---:B------:R-:W-:Y:S01]  /*6740*/  FFMA.FTZ R205, -R0.reuse, R205, R160 ;  /* 0x000000cd00cd7223 */ /* 0x040fe200000101a0 */
[----:B------:R-:W-:Y:S02]  /*6750*/  I2FP.F32.S32 R38, R38 ;  /* 0x0000002600267245 */ /* 0x000fe40000201400 */
[----:B------:R-:W-:Y:S02]  /*6760*/  I2FP.F32.S32 R32, R32 ;  /* 0x0000002000207245 */ /* 0x000fe40000201400 */
[----:B------:R-:W-:Y:S01]  /*6770*/  IABS R60, R60 ;  /* 0x0000003c003c7213 */ /* 0x000fe20000000000 */
[C---:B------:R-:W-:Y:S01]  /*6780*/  FFMA.FTZ R109, -R0.reuse, R38, R109 ;  /* 0x00000026006d7223 */ /* 0x040fe2000001016d */
[----:B------:R-:W-:Y:S01]  /*6790*/  IABS R49, R49 ;  /* 0x0000003100317213 */ /* 0x000fe20000000000 */
[----:B------:R-:W-:Y:S01]  /*67a0*/  FFMA.FTZ R112, -R0, R32, R112 ;  /* 0x0000002000707223 */ /* 0x000fe20000010170 */
[----:B------:R-:W-:-:S02]  /*67b0*/  IABS R47, R47 ;  /* 0x0000002f002f7213 */ /* 0x000fc40000000000 */
[----:B------:R-:W-:Y:S02]  /*67c0*/  I2FP.F32.S32 R215, R215 ;  /* 0x000000d700d77245 */ /* 0x000fe40000201400 */
[----:B------:R-:W-:Y:S02]  /*67d0*/  IABS R204, R204 ;  /* 0x000000cc00cc7213 */ /* 0x000fe40000000000 */
[----:B------:R-:W-:Y:S01]  /*67e0*/  I2FP.F32.S32 R199, R199 ;  /* 0x000000c700c77245 */ /* 0x000fe20000201400 */
[----:B------:R-:W-:Y:S01]  /*67f0*/  FFMA.FTZ R215, -R0, R215, R83 ;  /* 0x000000d700d77223 */ /* 0x000fe20000010153 */
[----:B------:R-:W-:Y:S01]  /*6800*/  IABS R31, R31 ;  /* 0x0000001f001f7213 */ /* 0x000fe20000000000 */
[----:B------:R-:W-:Y:S01]  /*6810*/  IMAD.IADD R83, R72, 0x1, -R188 ;  /* 0x0000000148537824 */ /* 0x000fe200078e0abc */
[----:B------:R-:W-:Y:S01]  /*6820*/  FSEL R71, R239, -INF , !P0 ;  /* 0xff800000ef477808 */ /* 0x000fe20004000000 */
[----:B------:R-:W-:Y:S01]  /*6830*/  FFMA.FTZ R199, -R0, R199, R142 ;  /* 0x000000c700c77223 */ /* 0x000fe2000001018e */
[----:B------:R-:W-:-:S02]  /*6840*/  FSEL R14, R14, -INF , !P0 ;  /* 0xff8000000e0e7808 */ /* 0x000fc40004000000 */
[----:B------:R-:W-:Y:S02]  /*6850*/  I2FP.F32.S32 R60, R60 ;  /* 0x0000003c003c7245 */ /* 0x000fe40000201400 */
[----:B------:R-:W-:Y:S02]  /*6860*/  I2FP.F32.S32 R49, R49 ;  /* 0x0000003100317245 */ /* 0x000fe40000201400 */
[----:B------:R-:W-:Y:S01]  /*6870*/  I2FP.F32.S32 R47, R47 ;  /* 0x0000002f002f7245 */ /* 0x000fe20000201400 */
[----:B------:R-:W-:Y:S01]  /*6880*/  FFMA.FTZ R74, -R0, R60, R74 ;  /* 0x0000003c004a7223 */ /* 0x000fe2000001014a */
[----:B------:R-:W-:Y:S01]  /*6890*/  FSEL R67, R214, -INF , !P4 ;  /* 0xff800000d6437808 */ /* 0x000fe20006000000 */
[----:B------:R-:W-:Y:S01]  /*68a0*/  FFMA.FTZ R102, -R0, R49, R102 ;  /* 0x0000003100667223 */ /* 0x000fe20000010166 */
[----:B------:R-:W-:Y:S01]  /*68b0*/  FSEL R160, R94, -INF , !P4 ;  /* 0xff8000005ea07808 */ /* 0x000fe20006000000 */
[----:B------:R-:W-:Y:S01]  /*68c0*/  FFMA.FTZ R104, -R0, R47, R104 ;  /* 0x0000002f00687223 */ /* 0x000fe20000010168 */
[-C--:B------:R-:W-:Y:S01]  /*68d0*/  ISETP.GE.AND P0, PT, R233, R23.reuse, PT ;  /* 0x00000017e900720c */ /* 0x080fe20003f06270 */
[C---:B------:R-:W-:Y:S01]  /*68e0*/  IMAD.IADD R49, R19.reuse, 0x1, -R200 ;  /* 0x0000000113317824 */ /* 0x040fe200078e0ac8 */
[----:B------:R-:W-:Y:S01]  /*68f0*/  IABS R64, R64 ;  /* 0x0000004000407213 */ /* 0x000fe20000000000 */
[----:B------:R-:W-:Y:S01]  /*6900*/  IMAD.IADD R47, R19, 0x1, -R198 ;  /* 0x00000001132f7824 */ /* 0x000fe200078e0ac6 */
[----:B------:R-:W-:Y:S01]  /*6910*/  ISETP.GE.AND P4, PT, R201, R23, PT ;  /* 0x00000017c900720c */ /* 0x000fe20003f86270 */
[----:B------:R-:W-:Y:S01]  /*6920*/  IMAD.IADD R201, R19, 0x1, -R201 ;  /* 0x0000000113c97824 */ /* 0x000fe200078e0ac9 */
[----:B------:R-:W-:Y:S01]  /*6930*/  I2FP.F32.S32 R204, R204 ;  /* 0x000000cc00cc7245 */ /* 0x000fe20000201400 */
[----:B------:R-:W-:Y:S01]  /*6940*/  VIADD R94, R73, 0x78 ;  /* 0x00000078495e7836 */ /* 0x000fe20000000000 */
[----:B------:R-:W-:-:S02]  /*6950*/  I2FP.F32.S32 R31, R31 ;  /* 0x0000001f001f7245 */ /* 0x000fc40000201400 */
[----:B------:R-:W-:Y:S01]  /*6960*/  FSEL R32, R138, -INF , !P1 ;  /* 0xff8000008a207808 */ /* 0x000fe20004800000 */
[C---:B------:R-:W-:Y:S01]  /*6970*/  FFMA.FTZ R204, -R0.reuse, R204, R108 ;  /* 0x000000cc00cc7223 */ /* 0x040fe2000001016c */
[----:B------:R-:W-:Y:S01]  /*6980*/  IABS R197, R197 ;  /* 0x000000c500c57213 */ /* 0x000fe20000000000 */
[----:B------:R-:W-:Y:S01]  /*6990*/  FFMA.FTZ R31, -R0, R31, R145 ;  /* 0x0000001f001f7223 */ /* 0x000fe20000010191 */
[----:B------:R-:W-:Y:S01]  /*69a0*/  FSEL R66, R66, -INF , !P0 ;  /* 0xff80000042427808 */ /* 0x000fe20004000000 */
[----:B------:R-:W-:Y:S01]  /*69b0*/  VIADD R108, R21, 0xc8 ;  /* 0x000000c8156c7836 */ /* 0x000fe20000000000 */
[----:B------:R-:W-:Y:S02]  /*69c0*/  FSEL R28, R28, -INF , !P0 ;  /* 0xff8000001c1c7808 */ /* 0x000fe40004000000 */
[----:B------:R-:W-:Y:S01]  /*69d0*/  I2FP.F32.S32 R64, R64 ;  /* 0x0000004000407245 */ /* 0x000fe20000201400 */
[----:B------:R-:W-:Y:S01]  /*69e0*/  IMAD.IADD R190, R72, 0x1, -R108 ;  /* 0x0000000148be7824 */ /* 0x000fe200078e0a6c */
[----:B------:R-:W-:-:S02]  /*69f0*/  FSEL R34, R34, -INF , !P5 ;  /* 0xff80000022227808 */ /* 0x000fc40006800000 */
[----:B------:R-:W-:Y:S01]  /*6a00*/  FSEL R142, R109, -INF , !P5 ;  /* 0xff8000006d8e7808 */ /* 0x000fe20006800000 */
[C---:B------:R-:W-:Y:S01]  /*6a10*/  IMAD.IADD R109, R19.reuse, 0x1, -R50 ;  /* 0x00000001136d7824 */ /* 0x040fe200078e0a32 */
[----:B------:R-:W-:Y:S01]  /*6a20*/  FSEL R138, R112, -INF , !P1 ;  /* 0xff800000708a7808 */ /* 0x000fe20004800000 */
[----:B------:R-:W-:Y:S01]  /*6a30*/  IMAD.IADD R112, R19, 0x1, -R123 ;  /* 0x0000000113707824 */ /* 0x000fe200078e0a7b */
[-C--:B------:R-:W-:Y:S01]  /*6a40*/  ISETP.GE.AND P0, PT, R226, R23.reuse, PT ;  /* 0x00000017e200720c */ /* 0x080fe20003f06270 */
[----:B------:R-:W-:Y:S01]  /*6a50*/  FFMA.FTZ R85, -R0, R64, R85 ;  /* 0x0000004000557223 */ /* 0x000fe20000010155 */
[----:B------:R-:W-:Y:S02]  /*6a60*/  ISETP.GE.AND P5, PT, R123, R23, PT ;  /* 0x000000177b00720c */ /* 0x000fe40003fa6270 */
[----:B------:R-:W-:Y:S02]  /*6a70*/  FSEL R62, R235, -INF , !P6 ;  /* 0xff800000eb3e7808 */ /* 0x000fe40007000000 */
[----:B------:R-:W-:-:S02]  /*6a80*/  FSEL R13, R13, -INF , !P6 ;  /* 0xff8000000d0d7808 */ /* 0x000fc40007000000 */
[----:B------:R-:W-:Y:S02]  /*6a90*/  IABS R123, R201 ;  /* 0x000000c9007b7213 */ /* 0x000fe40000000000 */
[----:B------:R-:W-:Y:S02]  /*6aa0*/  ISETP.GE.AND P6, PT, R232, R23, PT ;  /* 0x00000017e800720c */ /* 0x000fe40003fc6270 */
[----:B------:R-:W-:Y:S02]  /*6ab0*/  I2FP.F32.S32 R197, R197 ;  /* 0x000000c500c57245 */ /* 0x000fe40000201400 */
[----:B------:R-:W-:Y:S02]  /*6ac0*/  IABS R83, R83 ;  /* 0x0000005300537213 */ /* 0x000fe40000000000 */
[----:B------:R-:W-:Y:S01]  /*6ad0*/  FSEL R65, R223, -INF , !P0 ;  /* 0xff800000df417808 */ /* 0x000fe20004000000 */
[----:B------:R-:W-:Y:S01]  /*6ae0*/  FFMA.FTZ R197, -R0, R197, R149 ;  /* 0x000000c500c57223 */ /* 0x000fe20000010195 */
[----:B------:R-:W-:Y:S01]  /*6af0*/  FSEL R145, R74, -INF , !P0 ;  /* 0xff8000004a917808 */ /* 0x000fe20004000000 */
[----:B------:R-:W-:Y:S01]  /*6b00*/  IMAD.IADD R74, R19, 0x1, -R21 ;  /* 0x00000001134a7824 */ /* 0x000fe200078e0a15 */
[----:B------:R-:W-:-:S02]  /*6b10*/  ISETP.GE.AND P0, PT, R219, R23, PT ;  /* 0x00000017db00720c */ /* 0x000fc40003f06270 */
[----:B------:R-:W-:Y:S02]  /*6b20*/  IABS R49, R49 ;  /* 0x0000003100317213 */ /* 0x000fe40000000000 */
[----:B------:R-:W-:Y:S02]  /*6b30*/  IABS R47, R47 ;  /* 0x0000002f002f7213 */ /* 0x000fe40000000000 */
[----:B------:R-:W-:Y:S02]  /*6b40*/  IABS R109, R109 ;  /* 0x0000006d006d7213 */ /* 0x000fe40000000000 */
[----:B------:R-:W-:Y:S02]  /*6b50*/  I2FP.F32.S32 R123, R123 ;  /* 0x0000007b007b7245 */ /* 0x000fe40000201400 */
[----:B------:R-:W-:Y:S02]  /*6b60*/  FSEL R61, R229, -INF , !P6 ;  /* 0xff800000e53d7808 */ /* 0x000fe40007000000 */
[----:B------:R-:W-:Y:S01]  /*6b70*/  FSEL R36, R36, -INF , !P6 ;  /* 0xff80000024247808 */ /* 0x000fe20007000000 */
[----:B------:R-:W-:Y:S01]  /*6b80*/  FFMA.FTZ R123, -R0, R123, R115 ;  /* 0x0000007b007b7223 */ /* 0x000fe20000010173 */
[----:B------:R-:W-:-:S02]  /*6b90*/  IABS R29, R29 ;  /* 0x0000001d001d7213 */ /* 0x000fc40000000000 */
[----:B------:R-:W-:Y:S02]  /*6ba0*/  ISETP.GE.AND P6, PT, R225, R23, PT ;  /* 0x00000017e100720c */ /* 0x000fe40003fc6270 */
[----:B------:R-:W-:Y:S02]  /*6bb0*/  I2FP.F32.S32 R83, R83 ;  /* 0x0000005300537245 */ /* 0x000fe40000201400 */
[----:B------:R-:W-:Y:S02]  /*6bc0*/  FSEL R64, R215, -INF , !P0 ;  /* 0xff800000d7407808 */ /* 0x000fe40004000000 */
[----:B------:R-:W-:Y:S01]  /*6bd0*/  FSEL R149, R85, -INF , !P0 ;  /* 0xff80000055957808 */ /* 0x000fe20004000000 */
[----:B------:R-:W-:Y:S01]  /*6be0*/  FFMA.FTZ R83, -R0, R83, R162 ;  /* 0x0000005300537223 */ /* 0x000fe200000101a2 */
[----:B------:R-:W-:Y:S01]  /*6bf0*/  I2FP.F32.S32 R49, R49 ;  /* 0x0000003100317245 */ /* 0x000fe20000201400 */
[----:B------:R-:W-:Y:S01]  /*6c00*/  VIADD R85, R73, 0x61 ;  /* 0x0000006149557836 */ /* 0x000fe20000000000 */
[----:B------:R-:W-:-:S02]  /*6c10*/  I2FP.F32.S32 R47, R47 ;  /* 0x0000002f002f7245 */ /* 0x000fc40000201400 */
[----:B------:R-:W-:Y:S01]  /*6c20*/  I2FP.F32.S32 R109, R109 ;  /* 0x0000006d006d7245 */ /* 0x000fe20000201400 */
[C---:B------:R-:W-:Y:S01]  /*6c30*/  FFMA.FTZ R119, -R0.reuse, R49, R119 ;  /* 0x0000003100777223 */ /* 0x040fe20000010177 */
[----:B------:R-:W-:Y:S01]  /*6c40*/  ISETP.GE.AND P0, PT, R213, R23, PT ;  /* 0x00000017d500720c */ /* 0x000fe20003f06270 */
[C---:B------:R-:W-:Y:S01]  /*6c50*/  FFMA.FTZ R115, -R0.reuse, R47, R141 ;  /* 0x0000002f00737223 */ /* 0x040fe2000001018d */
[----:B------:R-:W-:Y:S01]  /*6c60*/  I2FP.F32.S32 R29, R29 ;  /* 0x0000001d001d7245 */ /* 0x000fe20000201400 */
[C---:B------:R-:W-:Y:S01]  /*6c70*/  FFMA.FTZ R109, -R0.reuse, R109, R148 ;  /* 0x0000006d006d7223 */ /* 0x040fe20000010194 */
[----:B------:R-:W-:Y:S01]  /*6c80*/  FSEL R60, R207, -INF , !P6 ;  /* 0xff800000cf3c7808 */ /* 0x000fe20007000000 */
[----:B------:R-:W-:Y:S01]  /*6c90*/  VIADD R47, R73, 0x60 ;  /* 0x00000060492f7836 */ /* 0x000fe20000000000 */
[----:B------:R-:W-:Y:S01]  /*6ca0*/  IABS R190, R190 ;  /* 0x000000be00be7213 */ /* 0x000fe20000000000 */
[----:B------:R-:W-:Y:S01]  /*6cb0*/  FFMA.FTZ R29, -R0, R29, R154 ;  /* 0x0000001d001d7223 */ /* 0x000fe2000001019a */
[----:B------:R-:W-:Y:S01]  /*6cc0*/  FSEL R207, R75, -INF , !P6 ;  /* 0xff8000004bcf7808 */ /* 0x000fe20007000000 */
[----:B------:R-:W-:Y:S01]  /*6cd0*/  IMAD.IADD R75, R19, 0x1, -R188 ;  /* 0x00000001134b7824 */ /* 0x000fe200078e0abc */
[----:B------:R-:W-:-:S02]  /*6ce0*/  ISETP.GE.AND P6, PT, R218, R23, PT ;  /* 0x00000017da00720c */ /* 0x000fc40003fc6270 */
[----:B------:R-:W-:Y:S02]  /*6cf0*/  FSEL R63, R63, -INF , !P0 ;  /* 0xff8000003f3f7808 */ /* 0x000fe40004000000 */
[----:B------:R-:W-:Y:S02]  /*6d00*/  FSEL R162, R102, -INF , !P0 ;  /* 0xff80000066a27808 */ /* 0x000fe40004000000 */
[-C--:B------:R-:W-:Y:S02]  /*6d10*/  ISETP.GE.AND P1, PT, R50, R23.reuse, PT ;  /* 0x000000173200720c */ /* 0x080fe40003f26270 */
[----:B------:R-:W-:Y:S02]  /*6d20*/  ISETP.GE.AND P0, PT, R200, R23, PT ;  /* 0x00000017c800720c */ /* 0x000fe40003f06270 */
[----:B------:R-:W-:Y:S02]  /*6d30*/  FSEL R50, R202, -INF , !P4 ;  /* 0xff800000ca327808 */ /* 0x000fe40006000000 */
[----:B------:R-:W-:-:S02]  /*6d40*/  FSEL R123, R123, -INF , !P4 ;  /* 0xff8000007b7b7808 */ /* 0x000fc40006000000 */
[----:B------:R-:W-:Y:S02]  /*6d50*/  I2FP.F32.S32 R190, R190 ;  /* 0x000000be00be7245 */ /* 0x000fe40000201400 */
[-C--:B------:R-:W-:Y:S01]  /*6d60*/  ISETP.GE.AND P4, PT, R196, R23.reuse, PT ;  /* 0x00000017c400720c */ /* 0x080fe20003f86270 */
[----:B------:R-:W-:Y:S01]  /*6d70*/  IMAD.IADD R196, R19, 0x1, -R196 ;  /* 0x0000000113c47824 */ /* 0x000fe200078e0ac4 */
[----:B------:R-:W-:Y:S01]  /*6d80*/  FSEL R59, R59, -INF , !P6 ;  /* 0xff8000003b3b7808 */ /* 0x000fe20007000000 */
[----:B------:R-:W-:Y:S01]  /*6d90*/  FFMA.FTZ R190, -R0, R190, R152 ;  /* 0x000000be00be7223 */ /* 0x000fe20000010198 */
[----:B------:R-:W-:Y:S01]  /*6da0*/  FSEL R154, R88, -INF , !P6 ;  /* 0xff800000589a7808 */ /* 0x000fe20007000000 */
[----:B------:R-:W-:Y:S01]  /*6db0*/  IMAD.IADD R88, R41, 0x1, R43 ;  /* 0x0000000129587824 */ /* 0x000fe200078e022b */
[----:B------:R-:W-:Y:S02]  /*6dc0*/  IABS R112, R112 ;  /* 0x0000007000707213 */ /* 0x000fe40000000000 */
[----:B------:R-:W-:Y:S01]  /*6dd0*/  ISETP.GE.AND P6, PT, R212, R23, PT ;  /* 0x00000017d400720c */ /* 0x000fe20003fc6270 */
[----:B------:R-:W-:Y:S01]  /*6de0*/  VIADD R93, R88, 0x60 ;  /* 0x00000060585d7836 */ /* 0x000fe20000000000 */
        /* <DEDUP_REMOVED lines=9> */
[----:B------:R-:W-:-:S02]  /*6e80*/  I2FP.F32.S32 R112, R112 ;  /* 0x0000007000707245 */ /* 0x000fc40000201400 */
[----:B------:R-:W-:Y:S02]  /*6e90*/  FSEL R38, R204, -INF , !P6 ;  /* 0xff800000cc267808 */ /* 0x000fe40007000000 */
[----:B------:R-:W-:Y:S01]  /*6ea0*/  FSEL R152, R104, -INF , !P6 ;  /* 0xff80000068987808 */ /* 0x000fe20007000000 */
[----:B------:R-:W-:Y:S01]  /*6eb0*/  FFMA.FTZ R112, -R0, R112, R146 ;  /* 0x0000007000707223 */ /* 0x000fe20000010192 */
[----:B------:R-:W-:Y:S02]  /*6ec0*/  IABS R196, R196 ;  /* 0x000000c400c47213 */ /* 0x000fe40000000000 */
[----:B------:R-:W-:Y:S02]  /*6ed0*/  ISETP.GE.AND P6, PT, R198, R23, PT ;  /* 0x00000017c600720c */ /* 0x000fe40003fc6270 */
[----:B------:R-:W-:Y:S02]  /*6ee0*/  IABS R47, R47 ;  /* 0x0000002f002f7213 */ /* 0x000fe40000000000 */
[----:B------:R-:W-:-:S02]  /*6ef0*/  IABS R108, R108 ;  /* 0x0000006c006c7213 */ /* 0x000fc40000000000 */
[----:B------:R-:W-:Y:S02]  /*6f00*/  I2FP.F32.S32 R196, R196 ;  /* 0x000000c400c47245 */ /* 0x000fe40000201400 */
[----:B------:R-:W-:Y:S02]  /*6f10*/  FSEL R37, R37, -INF , !P6 ;  /* 0xff80000025257808 */ /* 0x000fe40007000000 */
[----:B------:R-:W-:Y:S01]  /*6f20*/  FSEL R115, R115, -INF , !P6 ;  /* 0xff80000073737808 */ /* 0x000fe20007000000 */
[----:B------:R-:W-:Y:S01]  /*6f30*/  FFMA.FTZ R147, -R0, R196, R147 ;  /* 0x000000c400937223 */ /* 0x000fe20000010193 */
[----:B------:R-:W-:Y:S01]  /*6f40*/  ISETP.GE.AND P6, PT, R91, R23, PT ;  /* 0x000000175b00720c */ /* 0x000fe20003fc6270 */
[----:B------:R-:W-:Y:S01]  /*6f50*/  IMAD.IADD R91, R19, 0x1, -R91 ;  /* 0x00000001135b7824 */ /* 0x000fe200078e0a5b */
[----:B------:R-:W-:Y:S02]  /*6f60*/  I2FP.F32.S32 R47, R47 ;  /* 0x0000002f002f7245 */ /* 0x000fe40000201400 */
[----:B------:R-:W-:-:S02]  /*6f70*/  I2FP.F32.S32 R108, R108 ;  /* 0x0000006c006c7245 */ /* 0x000fc40000201400 */
[----:B------:R-:W-:Y:S01]  /*6f80*/  FSEL R33, R33, -INF , !P5 ;  /* 0xff80000021217808 */ /* 0x000fe20006800000 */
[----:B------:R-:W-:Y:S01]  /*6f90*/  FFMA.FTZ R79, -R0, R47, R96 ;  /* 0x0000002f004f7223 */ /* 0x000fe20000010160 */
[----:B------:R-:W-:Y:S01]  /*6fa0*/  FSEL R112, R112, -INF , !P5 ;  /* 0xff80000070707808 */ /* 0x000fe20006800000 */
[----:B------:R-:W-:Y:S01]  /*6fb0*/  FFMA.FTZ R104, -R0, R108, R153 ;  /* 0x0000006c00687223 */ /* 0x000fe20000010199 */
[----:B------:R-:W-:Y:S01]  /*6fc0*/  ISETP.GE.AND P5, PT, R35, R23, PT ;  /* 0x000000172300720c */ /* 0x000fe20003fa6270 */
[----:B------:R-:W-:Y:S01]  /*6fd0*/  IMAD.IADD R35, R19, 0x1, -R35 ;  /* 0x0000000113237824 */ /* 0x000fe200078e0a23 */
[----:B------:R-:W-:Y:S02]  /*6fe0*/  IABS R91, R91 ;  /* 0x0000005b005b7213 */ /* 0x000fe40000000000 */
[----:B------:R-:W-:Y:S02]  /*6ff0*/  FSEL R47, R197, -INF , !P4 ;  /* 0xff800000c52f7808 */ /* 0x000fe40006000000 */
[----:B------:R-:W-:-:S02]  /*7000*/  FSEL R108, R147, -INF , !P4 ;  /* 0xff800000936c7808 */ /* 0x000fc40006000000 */
[----:B------:R-:W-:Y:S01]  /*7010*/  ISETP.GE.AND P4, PT, R82, R23, PT ;  /* 0x000000175200720c */ /* 0x000fe20003f86270 */
[----:B------:R-:W-:Y:S01]  /*7020*/  IMAD.IADD R82, R19, 0x1, -R168 ;  /* 0x0000000113527824 */ /* 0x000fe200078e0aa8 */
[----:B------:R-:W-:Y:S02]  /*7030*/  IABS R35, R35 ;  /* 0x0000002300237213 */ /* 0x000fe40000000000 */
[----:B------:R-:W-:Y:S02]  /*7040*/  I2FP.F32.S32 R91, R91 ;  /* 0x0000005b005b7245 */ /* 0x000fe40000201400 */
[----:B------:R-:W-:Y:S02]  /*7050*/  IABS R84, R84 ;  /* 0x0000005400547213 */ /* 0x000fe40000000000 */
[----:B------:R-:W-:Y:S01]  /*7060*/  IABS R81, R81 ;  /* 0x0000005100517213 */ /* 0x000fe20000000000 */
[----:B------:R-:W-:Y:S01]  /*7070*/  FFMA.FTZ R101, -R0, R91, R157 ;  /* 0x0000005b00657223 */ /* 0x000fe2000001019d */
[----:B------:R-:W-:-:S02]  /*7080*/  IABS R75, R75 ;  /* 0x0000004b004b7213 */ /* 0x000fc40000000000 */
[----:B------:R-:W-:Y:S02]  /*7090*/  I2FP.F32.S32 R35, R35 ;  /* 0x0000002300237245 */ /* 0x000fe40000201400 */
[----:B------:R-:W-:Y:S02]  /*70a0*/  IABS R82, R82 ;  /* 0x0000005200527213 */ /* 0x000fe40000000000 */
[----:B------:R-:W-:Y:S01]  /*70b0*/  I2FP.F32.S32 R84, R84 ;  /* 0x0000005400547245 */ /* 0x000fe20000201400 */
[C---:B------:R-:W-:Y:S01]  /*70c0*/  FFMA.FTZ R91, -R0.reuse, R35, R158 ;  /* 0x00000023005b7223 */ /* 0x040fe2000001019e */
[----:B------:R-:W-:Y:S02]  /*70d0*/  IABS R74, R74 ;  /* 0x0000004a004a7213 */ /* 0x000fe40000000000 */
[----:B------:R-:W-:Y:S01]  /*70e0*/  I2FP.F32.S32 R81, R81 ;  /* 0x0000005100517245 */ /* 0x000fe20000201400 */
[----:B------:R-:W-:Y:S01]  /*70f0*/  FFMA.FTZ R80, -R0, R84, R80 ;  /* 0x0000005400507223 */ /* 0x000fe20000010150 */
[----:B------:R-:W-:-:S02]  /*7100*/  I2FP.F32.S32 R75, R75 ;  /* 0x0000004b004b7245 */ /* 0x000fc40000201400 */
[----:B------:R-:W-:Y:S01]  /*7110*/  I2FP.F32.S32 R82, R82 ;  /* 0x0000005200527245 */ /* 0x000fe20000201400 */
[C---:B------:R-:W-:Y:S01]  /*7120*/  FFMA.FTZ R77, -R0.reuse, R81, R77 ;  /* 0x00000051004d7223 */ /* 0x040fe2000001014d */
[----:B------:R-:W-:Y:S01]  /*7130*/  FSEL R29, R29, -INF , !P6 ;  /* 0xff8000001d1d7808 */ /* 0x000fe20007000000 */
[C---:B------:R-:W-:Y:S01]  /*7140*/  FFMA.FTZ R159, -R0.reuse, R75, R159 ;  /* 0x0000004b009f7223 */ /* 0x040fe2000001019f */
[----:B------:R-:W-:Y:S01]  /*7150*/  FSEL R101, R101, -INF , !P6 ;  /* 0xff80000065657808 */ /* 0x000fe20007000000 */
[C---:B------:R-:W-:Y:S01]  /*7160*/  VIADD R81, R73.reuse, 0x68 ;  /* 0x0000006849517836 */ /* 0x040fe20000000000 */
[----:B------:R-:W-:Y:S01]  /*7170*/  I2FP.F32.S32 R74, R74 ;  /* 0x0000004a004a7245 */ /* 0x000fe20000201400 */
[----:B------:R-:W-:Y:S01]  /*7180*/  FFMA.FTZ R82, -R0, R82, R161 ;  /* 0x0000005200527223 */ /* 0x000fe200000101a1 */
[-C--:B------:R-:W-:Y:S01]  /*7190*/  ISETP.GE.AND P6, PT, R188, R23.reuse, PT ;  /* 0x00000017bc00720c */ /* 0x080fe20003fc6270 */
[----:B------:R-:W-:Y:S01]  /*71a0*/  VIADD R75, R73, 0x70 ;  /* 0x00000070494b7836 */ /* 0x000fe20000000000 */
[----:B------:R-:W-:Y:S01]  /*71b0*/  FSEL R210, R210, -INF , !P5 ;  /* 0xff800000d2d27808 */ /* 0x000fe20006800000 */
[----:B------:R-:W-:Y:S01]  /*71c0*/  FFMA.FTZ R74, -R0, R74, R20 ;  /* 0x0000004a004a7223 */ /* 0x000fe20000010114 */
[----:B------:R-:W-:Y:S01]  /*71d0*/  FSEL R91, R91, -INF , !P5 ;  /* 0xff8000005b5b7808 */ /* 0x000fe20006800000 */
[----:B------:R-:W-:Y:S01]  /*71e0*/  VIADD R20, R88, 0x59 ;  /* 0x0000005958147836 */ /* 0x000fe20000000000 */
[----:B------:R-:W-:-:S02]  /*71f0*/  ISETP.GE.AND P5, PT, R168, R23, PT ;  /* 0x00000017a800720c */ /* 0x000fc40003fa6270 */
[----:B------:R-:W-:Y:S01]  /*7200*/  FSEL R206, R206, -INF , !P4 ;  /* 0xff800000cece7808 */ /* 0x000fe20006000000 */
[----:B------:R-:W-:Y:S01]  /*7210*/  IMAD.IADD R20, R19, 0x1, -R20 ;  /* 0x0000000113147824 */ /* 0x000fe200078e0a14 */
[----:B------:R-:W-:Y:S02]  /*7220*/  FSEL R89, R80, -INF , !P4 ;  /* 0xff80000050597808 */ /* 0x000fe40006000000 */
[----:B------:R-:W-:Y:S02]  /*7230*/  FSEL R148, R83, -INF , !P6 ;  /* 0xff80000053947808 */ /* 0x000fe40007000000 */
[C---:B------:R-:W-:Y:S02]  /*7240*/  ISETP.GE.AND P4, PT, R73.reuse, R23, PT ;  /* 0x000000174900720c */ /* 0x040fe40003f86270 */
[----:B------:R-:W-:Y:S02]  /*7250*/  IADD3 R80, PT, PT, R73, 0x69, RZ ;  /* 0x0000006949507810 */ /* 0x000fe40007ffe0ff */
[----:B------:R-:W-:-:S02]  /*7260*/  FSEL R83, R159, -INF , !P6 ;  /* 0xff8000009f537808 */ /* 0x000fc40007000000 */
[-C--:B------:R-:W-:Y:S01]  /*7270*/  ISETP.GE.AND P6, PT, R81, R23.reuse, PT ;  /* 0x000000175100720c */ /* 0x080fe20003fc6270 */
[----:B------:R-:W-:Y:S01]  /*7280*/  IMAD.IADD R81, R72, 0x1, -R81 ;  /* 0x0000000148517824 */ /* 0x000fe200078e0a51 */
[----:B------:R-:W-:Y:S02]  /*7290*/  FSEL R157, R140, -INF , !P5 ;  /* 0xff8000008c9d7808 */ /* 0x000fe40006800000 */
[----:B------:R-:W-:Y:S02]  /*72a0*/  FSEL R82, R82, -INF , !P5 ;  /* 0xff80000052527808 */ /* 0x000fe40006800000 */
[----:B------:R-:W-:Y:S01]  /*72b0*/  ISETP.GE.AND P5, PT, R80, R23, PT ;  /* 0x000000175000720c */ /* 0x000fe20003fa6270 */
        /* <DEDUP_REMOVED lines=11> */
[----:B------:R-:W-:Y:S01]  /*7370*/  FFMA.FTZ R75, -R0, R74, R100 ;  /* 0x0000004a004b7223 */ /* 0x000fe20000010164 */
[----:B------:R-:W-:Y:S01]  /*7380*/  VIADD R74, R88, 0x68 ;  /* 0x00000068584a7836 */ /* 0x000fe20000000000 */
[----:B------:R-:W-:Y:S01]  /*7390*/  IABS R20, R20 ;  /* 0x0000001400147213 */ /* 0x000fe20000000000 */
[----:B------:R-:W-:Y:S01]  /*73a0*/  FFMA.FTZ R81, -R0, R81, R103 ;  /* 0x0000005100517223 */ /* 0x000fe20000010167 */
[----:B------:R-:W-:Y:S01]  /*73b0*/  FSEL R35, R190, -INF , !P0 ;  /* 0xff800000be237808 */ /* 0x000fe20004000000 */
[----:B------:R-:W-:Y:S01]  /*73c0*/  IMAD.IADD R74, R19, 0x1, -R74 ;  /* 0x00000001134a7824 */ /* 0x000fe200078e0a4a */
[----:B------:R-:W-:Y:S01]  /*73d0*/  I2FP.F32.S32 R20, R20 ;  /* 0x0000001400147245 */ /* 0x000fe20000201400 */
[----:B------:R-:W-:Y:S01]  /*73e0*/  FFMA.FTZ R80, -R0, R80, R111 ;  /* 0x0000005000507223 */ /* 0x000fe2000001016f */
[----:B------:R-:W-:Y:S02]  /*73f0*/  FSEL R104, R104, -INF , !P0 ;  /* 0xff80000068687808 */ /* 0x000fe40004000000 */
[----:B------:R-:W-:Y:S01]  /*7400*/  IABS R74, R74 ;  /* 0x0000004a004a7213 */ /* 0x000fe20000000000 */
[----:B------:R-:W-:Y:S01]  /*7410*/  FFMA.FTZ R96, -R0, R20, R92 ;  /* 0x0000001400607223 */ /* 0x000fe2000001015c */
[----:B------:R-:W-:-:S02]  /*7420*/  ISETP.GE.AND P0, PT, R189, R23, PT ;  /* 0x00000017bd00720c */ /* 0x000fc40003f06270 */
[----:B------:R-:W-:Y:S02]  /*7430*/  I2FP.F32.S32 R74, R74 ;  /* 0x0000004a004a7245 */ /* 0x000fe40000201400 */
[----:B------:R-:W-:Y:S02]  /*7440*/  FSEL R205, R205, -INF , !P0 ;  /* 0xff800000cdcd7808 */ /* 0x000fe40004000000 */
[----:B------:R-:W-:Y:S01]  /*7450*/  FSEL R84, R77, -INF , !P0 ;  /* 0xff8000004d547808 */ /* 0x000fe20004000000 */
[----:B------:R-:W-:Y:S01]  /*7460*/  FFMA.FTZ R105, -R0, R74, R105 ;  /* 0x0000004a00697223 */ /* 0x000fe20000010169 */
[----:B------:R-:W-:Y:S01]  /*7470*/  ISETP.GE.AND P0, PT, R85, R23, PT ;  /* 0x000000175500720c */ /* 0x000fe20003f06270 */
[----:B------:R-:W2:Y:S01]  /*7480*/  LD.E R74, desc[UR4][R2.64+0xdc] ;  /* 0x0000dc04024a7980 */ /* 0x000ea2000c101900 */
[----:B------:R-:W-:Y:S01]  /*7490*/  IMAD.IADD R77, R72, 0x1, -R85 ;  /* 0x00000001484d7824 */ /* 0x000fe200078e0a55 */
[----:B------:R-:W-:Y:S01]  /*74a0*/  FSEL R92, R163, -INF , !P3 ;  /* 0xff800000a35c7808 */ /* 0x000fe20005800000 */
[----:B------:R-:W-:Y:S01]  /*74b0*/  VIADD R85, R88, 0x61 ;  /* 0x0000006158557836 */ /* 0x000fe20000000000 */
[----:B------:R-:W-:-:S02]  /*74c0*/  FSEL R20, R99, -INF , !P2 ;  /* 0xff80000063147808 */ /* 0x000fc40005000000 */
[----:B------:R-:W-:Y:S01]  /*74d0*/  FSEL R163, R96, -INF , !P2 ;  /* 0xff80000060a37808 */ /* 0x000fe20005000000 */
[----:B------:R-:W-:Y:S01]  /*74e0*/  IMAD.IADD R85, R19, 0x1, -R85 ;  /* 0x0000000113557824 */ /* 0x000fe200078e0a55 */
[----:B------:R-:W-:Y:S01]  /*74f0*/  ISETP.GE.AND P2, PT, R94, R23, PT ;  /* 0x000000175e00720c */ /* 0x000fe20003f46270 */
[----:B------:R-:W-:Y:S01]  /*7500*/  IMAD.IADD R94, R72, 0x1, -R94 ;  /* 0x00000001485e7824 */ /* 0x000fe200078e0a5e */
[----:B------:R-:W-:Y:S02]  /*7510*/  IABS R77, R77 ;  /* 0x0000004d004d7213 */ /* 0x000fe40000000000 */
[----:B------:R-:W-:Y:S02]  /*7520*/  IABS R93, R93 ;  /* 0x0000005d005d7213 */ /* 0x000fe40000000000 */
[----:B------:R-:W-:Y:S02]  /*7530*/  I2FP.F32.S32 R77, R77 ;  /* 0x0000004d004d7245 */ /* 0x000fe40000201400 */
[----:B------:R-:W-:-:S02]  /*7540*/  IABS R94, R94 ;  /* 0x0000005e005e7213 */ /* 0x000fc40000000000 */
[----:B------:R-:W-:Y:S01]  /*7550*/  IABS R85, R85 ;  /* 0x0000005500557213 */ /* 0x000fe20000000000 */
[C---:B------:R-:W-:Y:S01]  /*7560*/  FFMA.FTZ R77, -R0.reuse, R77, R95 ;  /* 0x0000004d004d7223 */ /* 0x040fe2000001015f */
[----:B------:R-:W-:Y:S01]  /*7570*/  I2FP.F32.S32 R94, R94 ;  /* 0x0000005e005e7245 */ /* 0x000fe20000201400 */
[----:B------:R-:W-:Y:S01]  /*7580*/  VIADD R95, R73, 0x71 ;  /* 0x00000071495f7836 */ /* 0x000fe20000000000 */
[----:B------:R-:W-:Y:S02]  /*7590*/  I2FP.F32.S32 R93, R93 ;  /* 0x0000005d005d7245 */ /* 0x000fe40000201400 */
[----:B------:R-:W-:Y:S01]  /*75a0*/  I2FP.F32.S32 R85, R85 ;  /* 0x0000005500557245 */ /* 0x000fe20000201400 */
[C---:B------:R-:W-:Y:S01]  /*75b0*/  FFMA.FTZ R118, -R0.reuse, R94, R118 ;  /* 0x0000005e00767223 */ /* 0x040fe20000010176 */
[----:B------:R-:W-:Y:S01]  /*75c0*/  FSEL R39, R39, -INF , !P3 ;  /* 0xff80000027277808 */ /* 0x000fe20005800000 */
[----:B------:R-:W-:Y:S01]  /*75d0*/  FFMA.FTZ R97, -R0, R93, R97 ;  /* 0x0000005d00617223 */ /* 0x000fe20000010161 */
[----:B------:R-:W-:-:S02]  /*75e0*/  VIADD R94, R73, 0x79 ;  /* 0x00000079495e7836 */ /* 0x000fc40000000000 */
[----:B------:R-:W-:Y:S01]  /*75f0*/  FFMA.FTZ R98, -R0, R85, R98 ;  /* 0x0000005500627223 */ /* 0x000fe20000010162 */
[-C--:B------:R-:W-:Y:S01]  /*7600*/  ISETP.GE.AND P3, PT, R95, R23.reuse, PT ;  /* 0x000000175f00720c */ /* 0x080fe20003f66270 */
[----:B------:R-:W-:Y:S02]  /*7610*/  VIADD R85, R88, 0x70 ;  /* 0x0000007058557836 */ /* 0x000fe40000000000 */
        /* <DEDUP_REMOVED lines=8> */
[----:B------:R-:W-:Y:S02]  /*76a0*/  I2FP.F32.S32 R95, R95 ;  /* 0x0000005f005f7245 */ /* 0x000fe40000201400 */
[----:B------:R-:W-:Y:S02]  /*76b0*/  IABS R94, R94 ;  /* 0x0000005e005e7213 */ /* 0x000fe40000000000 */
[----:B------:R-:W-:Y:S01]  /*76c0*/  I2FP.F32.S32 R97, R85 ;  /* 0x0000005500617245 */ /* 0x000fe20000201400 */
[----:B------:R-:W-:Y:S01]  /*76d0*/  FFMA.FTZ R113, -R0, R95, R113 ;  /* 0x0000005f00717223 */ /* 0x000fe20000010171 */
[----:B------:R-:W-:Y:S01]  /*76e0*/  I2FP.F32.S32 R94, R94 ;  /* 0x0000005e005e7245 */ /* 0x000fe20000201400 */
[----:B------:R-:W-:Y:S02]  /*76f0*/  VIADD R95, R73, 0x80 ;  /* 0x00000080495f7836 */ /* 0x000fe40000000000 */
[----:B------:R-:W-:-:S02]  /*7700*/  VIADD R93, R88, 0x69 ;  /* 0x00000069585d7836 */ /* 0x000fc40000000000 */
[C---:B------:R-:W-:Y:S01]  /*7710*/  FFMA.FTZ R110, -R0.reuse, R97, R110 ;  /* 0x00000061006e7223 */ /* 0x040fe2000001016e */
[----:B------:R-:W-:Y:S01]  /*7720*/  FFMA.FTZ R117, -R0, R94, R117 ;  /* 0x0000005e00757223 */ /* 0x000fe20000010175 */
[C---:B------:R-:W-:Y:S01]  /*7730*/  IADD3 R97, PT, PT, R88.reuse, 0x71, RZ ;  /* 0x0000007158617810 */ /* 0x040fe20007ffe0ff */
[----:B------:R-:W-:Y:S01]  /*7740*/  VIADD R94, R88, 0x79 ;  /* 0x00000079585e7836 */ /* 0x000fe20000000000 */
[----:B------:R-:W-:Y:S02]  /*7750*/  FSEL R77, R77, -INF , !P0 ;  /* 0xff8000004d4d7808 */ /* 0x000fe40004000000 */
[----:B------:R-:W-:Y:S01]  /*7760*/  FSEL R188, R98, -INF , !P0 ;  /* 0xff80000062bc7808 */ /* 0x000fe20004000000 */
[----:B------:R-:W-:Y:S01]  /*7770*/  VIADD R96, R73, 0x81 ;  /* 0x0000008149607836 */ /* 0x000fe20000000000 */
[----:B------:R-:W-:Y:S01]  /*7780*/  ISETP.GE.AND P0, PT, R95, R23, PT ;  /* 0x000000175f00720c */ /* 0x000fe20003f06270 */
[----:B------:R-:W-:Y:S02]  /*7790*/  IMAD.IADD R95, R72, 0x1, -R95 ;  /* 0x00000001485f7824 */ /* 0x000fe400078e0a5f */
[----:B------:R-:W-:-:S02]  /*77a0*/  IMAD.IADD R93, R19, 0x1, -R93 ;  /* 0x00000001135d7824 */ /* 0x000fc400078e0a5d */
[C---:B------:R-:W-:Y:S02]  /*77b0*/  IMAD.IADD R97, R19.reuse, 0x1, -R97 ;  /* 0x0000000113617824 */ /* 0x040fe400078e0a61 */
[----:B------:R-:W-:Y:S01]  /*77c0*/  IMAD.IADD R94, R19, 0x1, -R94 ;  /* 0x00000001135e7824 */ /* 0x000fe200078e0a5e */
        /* <DEDUP_REMOVED lines=10> */
[----:B------:R-:W-:Y:S02]  /*7870*/  IABS R96, R96 ;  /* 0x0000006000607213 */ /* 0x000fe40000000000 */
[----:B------:R-:W-:-:S02]  /*7880*/  I2FP.F32.S32 R97, R97 ;  /* 0x0000006100617245 */ /* 0x000fc40000201400 */
[----:B------:R-:W-:Y:S01]  /*7890*/  I2FP.F32.S32 R94, R94 ;  /* 0x0000005e005e7245 */ /* 0x000fe20000201400 */
[C---:B------:R-:W-:Y:S01]  /*78a0*/  FFMA.FTZ R120, -R0.reuse, R95, R120 ;  /* 0x0000005f00787223 */ /* 0x040fe20000010178 */
[C---:B------:R-:W-:Y:S01]  /*78b0*/  FFMA.FTZ R106, -R0.reuse, R93, R106 ;  /* 0x0000005d006a7223 */ /* 0x040fe2000001016a */
[----:B------:R-:W-:Y:S01]  /*78c0*/  I2FP.F32.S32 R96, R96 ;  /* 0x0000006000607245 */ /* 0x000fe20000201400 */
[C---:B------:R-:W-:Y:S02]  /*78d0*/  VIADD R95, R73.reuse, 0x88 ;  /* 0x00000088495f7836 */ /* 0x040fe40000000000 */
[C---:B------:R-:W-:Y:S01]  /*78e0*/  FFMA.FTZ R107, -R0.reuse, R97, R107 ;  /* 0x00000061006b7223 */ /* 0x040fe2000001016b */
[C---:B------:R-:W-:Y:S01]  /*78f0*/  FFMA.FTZ R116, -R0.reuse, R94, R116 ;  /* 0x0000005e00747223 */ /* 0x040fe20000010174 */
[----:B------:R-:W-:Y:S01]  /*7900*/  VIADD R97, R73, 0x98 ;  /* 0x0000009849617836 */ /* 0x000fe20000000000 */
[----:B------:R-:W-:Y:S01]  /*7910*/  FSEL R81, R81, -INF , !P5 ;  /* 0xff80000051517808 */ /* 0x000fe20006800000 */
[----:B------:R-:W-:Y:S01]  /*7920*/  FFMA.FTZ R85, -R0, R96, R124 ;  /* 0x0000006000557223 */ /* 0x000fe2000001017c */
[----:B------:R-:W-:-:S02]  /*7930*/  FSEL R196, R106, -INF , !P5 ;  /* 0xff8000006ac47808 */ /* 0x000fc40006800000 */
[-C--:B------:R-:W-:Y:S01]  /*7940*/  ISETP.GE.AND P5, PT, R95, R23.reuse, PT ;  /* 0x000000175f00720c */ /* 0x080fe20003fa6270 */
[----:B------:R-:W-:Y:S01]  /*7950*/  IMAD.IADD R95, R72, 0x1, -R95 ;  /* 0x00000001485f7824 */ /* 0x000fe200078e0a5f */
[----:B------:R-:W-:Y:S02]  /*7960*/  FSEL R124, R117, -INF , !P1 ;  /* 0xff800000757c7808 */ /* 0x000fe40004800000 */
[----:B------:R-:W-:Y:S02]  /*7970*/  FSEL R201, R116, -INF , !P1 ;  /* 0xff80000074c97808 */ /* 0x000fe40004800000 */
[----:B------:R-:W-:Y:S01]  /*7980*/  ISETP.GE.AND P1, PT, R97, R23, PT ;  /* 0x000000176100720c */ /* 0x000fe20003f26270 */
[----:B------:R-:W-:Y:S01]  /*7990*/  IMAD.IADD R97, R72, 0x1, -R97 ;  /* 0x0000000148617824 */ /* 0x000fe200078e0a61 */
[----:B------:R-:W-:Y:S01]  /*79a0*/  IABS R95, R95 ;  /* 0x0000005f005f7213 */ /* 0x000fe20000000000 */
[----:B------:R-:W-:-:S03]  /*79b0*/  VIADD R94, R88, 0x81 ;  /* 0x00000081585e7836 */ /* 0x000fc60000000000 */
[----:B------:R-:W-:Y:S01]  /*79c0*/  IABS R97, R97 ;  /* 0x0000006100617213 */ /* 0x000fe20000000000 */
[----:B------:R-:W-:Y:S01]  /*79d0*/  IMAD.IADD R94, R19, 0x1, -R94 ;  /* 0x00000001135e7824 */ /* 0x000fe200078e0a5e */
[----:B------:R-:W-:Y:S01]  /*79e0*/  I2FP.F32.S32 R95, R95 ;  /* 0x0000005f005f7245 */ /* 0x000fe20000201400 */
[----:B------:R-:W-:Y:S01]  /*79f0*/  VIADD R96, R88, 0x78 ;  /* 0x0000007858607836 */ /* 0x000fe20000000000 */
[----:B------:R-:W-:Y:S01]  /*7a00*/  I2FP.F32.S32 R97, R97 ;  /* 0x0000006100617245 */ /* 0x000fe20000201400 */
[----:B------:R-:W-:Y:S01]  /*7a10*/  VIADD R93, R73, 0x89 ;  /* 0x00000089495d7836 */ /* 0x000fe20000000000 */
[----:B------:R-:W-:Y:S01]  /*7a20*/  IABS R94, R94 ;  /* 0x0000005e005e7213 */ /* 0x000fe20000000000 */
[----:B------:R-:W-:Y:S01]  /*7a30*/  FFMA.FTZ R95, -R0, R95, R127 ;  /* 0x0000005f005f7223 */ /* 0x000fe2000001017f */
[----:B------:R-:W-:Y:S01]  /*7a40*/  FSEL R80, R80, -INF , !P4 ;  /* 0xff80000050507808 */ /* 0x000fe20006000000 */
[----:B------:R-:W-:Y:S01]  /*7a50*/  IMAD.IADD R96, R19, 0x1, -R96 ;  /* 0x0000000113607824 */ /* 0x000fe200078e0a60 */
[----:B------:R-:W-:-:S02]  /*7a60*/  FSEL R202, R110, -INF , !P4 ;  /* 0xff8000006eca7808 */ /* 0x000fc40006000000 */
[----:B------:R-:W-:Y:S01]  /*7a70*/  FSEL R127, R118, -INF , !P2 ;  /* 0xff800000767f7808 */ /* 0x000fe20005000000 */
[----:B------:R-:W-:Y:S01]  /*7a80*/  FFMA.FTZ R118, -R0, R97, R133 ;  /* 0x0000006100767223 */ /* 0x000fe20000010185 */
[----:B------:R-:W-:Y:S01]  /*7a90*/  ISETP.GE.AND P4, PT, R93, R23, PT ;  /* 0x000000175d00720c */ /* 0x000fe20003f86270 */
[----:B------:R-:W-:Y:S01]  /*7aa0*/  IMAD.IADD R93, R72, 0x1, -R93 ;  /* 0x00000001485d7824 */ /* 0x000fe200078e0a5d */
[----:B------:R-:W-:Y:S02]  /*7ab0*/  FMNMX3.FTZ R97, R90, R71, R92, !PT ;  /* 0x000000475a617276 */ /* 0x000fe4000781005c */
[----:B------:R-:W-:Y:S02]  /*7ac0*/  I2FP.F32.S32 R94, R94 ;  /* 0x0000005e005e7245 */ /* 0x000fe40000201400 */
[----:B------:R-:W-:Y:S02]  /*7ad0*/  IABS R96, R96 ;  /* 0x0000006000607213 */ /* 0x000fe40000000000 */
[----:B------:R-:W-:Y:S01]  /*7ae0*/  FMNMX3.FTZ R97, R97, R62, R58, !PT ;  /* 0x0000003e61617276 */ /* 0x000fe2000781003a */
[----:B------:R-:W-:Y:S01]  /*7af0*/  FFMA.FTZ R122, -R0, R94, R122 ;  /* 0x0000005e007a7223 */ /* 0x000fe2000001017a */
[----:B------:R-:W-:Y:S01]  /*7b00*/  IABS R93, R93 ;  /* 0x0000005d005d7213 */ /* 0x000fe20000000000 */
[C---:B------:R-:W-:Y:S01]  /*7b10*/  VIADD R98, R73.reuse, 0x90 ;  /* 0x0000009049627836 */ /* 0x040fe20000000000 */
[----:B------:R-:W-:Y:S01]  /*7b20*/  I2FP.F32.S32 R96, R96 ;  /* 0x0000006000607245 */ /* 0x000fe20000201400 */
[----:B------:R-:W-:-:S02]  /*7b30*/  VIADD R99, R73, 0x91 ;  /* 0x0000009149637836 */ /* 0x000fc40000000000 */
[C---:B------:R-:W-:Y:S02]  /*7b40*/  VIADD R110, R73.reuse, 0x99 ;  /* 0x00000099496e7836 */ /* 0x040fe40000000000 */
[----:B------:R-:W-:Y:S01]  /*7b50*/  VIADD R94, R73, 0xa0 ;  /* 0x000000a0495e7836 */ /* 0x000fe20000000000 */
[----:B------:R-:W-:Y:S02]  /*7b60*/  FMNMX3.FTZ R73, R97, R54, R70, !PT ;  /* 0x0000003661497276 */ /* 0x000fe40007810046 */
[----:B------:R-:W-:Y:S01]  /*7b70*/  I2FP.F32.S32 R93, R93 ;  /* 0x0000005d005d7245 */ /* 0x000fe20000201400 */
[----:B------:R-:W-:Y:S01]  /*7b80*/  FFMA.FTZ R114, -R0, R96, R114 ;  /* 0x0000006000727223 */ /* 0x000fe20000010172 */
[----:B------:R-:W-:Y:S01]  /*7b90*/  FMNMX3.FTZ R73, R73, R66, R61, !PT ;  /* 0x0000004249497276 */ /* 0x000fe2000781003d */
[----:B------:R-:W-:Y:S01]  /*7ba0*/  VIADD R96, R88, 0x80 ;  /* 0x0000008058607836 */ /* 0x000fe20000000000 */
[----:B------:R-:W-:Y:S01]  /*7bb0*/  FSEL R200, R107, -INF , !P3 ;  /* 0xff8000006bc87808 */ /* 0x000fe20005800000 */
[----:B------:R-:W-:Y:S01]  /*7bc0*/  FFMA.FTZ R93, -R0, R93, R129 ;  /* 0x0000005d005d7223 */ /* 0x000fe20000010181 */
[----:B------:R-:W-:Y:S01]  /*7bd0*/  FSEL R129, R113, -INF , !P3 ;  /* 0xff80000071817808 */ /* 0x000fe20005800000 */
[----:B------:R-:W-:Y:S01]  /*7be0*/  IMAD.IADD R96, R19, 0x1, -R96 ;  /* 0x0000000113607824 */ /* 0x000fe200078e0a60 */
[----:B------:R-:W-:Y:S01]  /*7bf0*/  ISETP.GE.AND P3, PT, R98, R23, PT ;  /* 0x000000176200720c */ /* 0x000fe20003f66270 */
[----:B------:R-:W-:Y:S01]  /*7c00*/  IMAD.IADD R98, R72, 0x1, -R98 ;  /* 0x0000000148627824 */ /* 0x000fe200078e0a62 */
[----:B------:R-:W-:-:S02]  /*7c10*/  FMNMX3.FTZ R73, R73, R57, R53, !PT ;  /* 0x0000003949497276 */ /* 0x000fc40007810035 */
[----:B------:R-:W-:Y:S02]  /*7c20*/  IABS R96, R96 ;  /* 0x0000006000607213 */ /* 0x000fe40000000000 */
[----:B------:R-:W-:Y:S02]  /*7c30*/  FMNMX3.FTZ R73, R73, R69, R65, !PT ;  /* 0x0000004549497276 */ /* 0x000fe40007810041 */
[----:B------:R-:W-:Y:S02]  /*7c40*/  IABS R98, R98 ;  /* 0x0000006200627213 */ /* 0x000fe40000000000 */
[----:B------:R-:W-:Y:S02]  /*7c50*/  FMNMX3.FTZ R73, R73, R60, R56, !PT ;  /* 0x0000003c49497276 */ /* 0x000fe40007810038 */
[----:B------:R-:W-:Y:S01]  /*7c60*/  I2FP.F32.S32 R100, R98 ;  /* 0x0000006200647245 */ /* 0x000fe20000201400 */
[----:B------:R-:W-:Y:S01]  /*7c70*/  IMAD.MOV.U32 R98, RZ, RZ, R96 ;  /* 0x000000ffff627224 */ /* 0x000fe200078e0060 */
[----:B------:R-:W-:-:S02]  /*7c80*/  FSEL R203, R114, -INF , !P2 ;  /* 0xff80000072cb7808 */ /* 0x000fc40005000000 */
[----:B------:R-:W-:Y:S01]  /*7c90*/  ISETP.GE.AND P2, PT, R99, R23, PT ;  /* 0x000000176300720c */ /* 0x000fe20003f46270 */
[----:B------:R-:W-:Y:S01]  /*7ca0*/  IMAD.IADD R99, R72, 0x1, -R99 ;  /* 0x0000000148637824 */ /* 0x000fe200078e0a63 */
[----:B------:R-:W-:Y:S02]  /*7cb0*/  FMNMX3.FTZ R73, R73, R52, R68, !PT ;  /* 0x0000003449497276 */ /* 0x000fe40007810044 */
[----:B------:R-:W-:Y:S02]  /*7cc0*/  I2FP.F32.S32 R98, R98 ;  /* 0x0000006200627245 */ /* 0x000fe40000201400 */
[----:B------:R-:W-:Y:S02]  /*7cd0*/  FMNMX3.FTZ R73, R73, R64, R59, !PT ;  /* 0x0000004049497276 */ /* 0x000fe4000781003b */
[----:B------:R-:W-:Y:S01]  /*7ce0*/  IABS R99, R99 ;  /* 0x0000006300637213 */ /* 0x000fe20000000000 */
[----:B------:R-:W-:Y:S01]  /*7cf0*/  FFMA.FTZ R98, -R0, R98, R121 ;  /* 0x0000006200627223 */ /* 0x000fe20000010179 */
[----:B------:R-:W-:-:S02]  /*7d00*/  FMNMX3.FTZ R73, R73, R55, R51, !PT ;  /* 0x0000003749497276 */ /* 0x000fc40007810033 */
[----:B------:R-:W-:Y:S02]  /*7d10*/  I2FP.F32.S32 R99, R99 ;  /* 0x0000006300637245 */ /* 0x000fe40000201400 */
[----:B------:R-:W-:Y:S02]  /*7d20*/  FMNMX3.FTZ R73, R73, R67, R63, !PT ;  /* 0x0000004349497276 */ /* 0x000fe4000781003f */
[----:B------:R-:W-:Y:S01]  /*7d30*/  FSEL R133, R120, -INF , !P0 ;  /* 0xff80000078857808 */ /* 0x000fe20004000000 */
[----:B------:R-:W-:Y:S01]  /*7d40*/  FFMA.FTZ R130, -R0, R99, R130 ;  /* 0x0000006300827223 */ /* 0x000fe20000010182 */
[----:B------:R-:W-:Y:S02]  /*7d50*/  FSEL R204, R98, -INF , !P0 ;  /* 0xff80000062cc7808 */ /* 0x000fe40004000000 */
[----:B------:R-:W-:Y:S01]  /*7d60*/  ISETP.GE.AND P0, PT, R110, R23, PT ;  /* 0x000000176e00720c */ /* 0x000fe20003f06270 */
[----:B------:R-:W-:Y:S01]  /*7d70*/  IMAD.IADD R110, R72, 0x1, -R110 ;  /* 0x00000001486e7824 */ /* 0x000fe200078e0a6e */
[----:B------:R-:W-:Y:S01]  /*7d80*/  FMNMX3.FTZ R99, R73, R20, R79, !PT ;  /* 0x0000001449637276 */ /* 0x000fe2000781004f */
[----:B------:R-:W-:-:S02]  /*7d90*/  VIADD R198, R88, 0x88 ;  /* 0x0000008858c67836 */ /* 0x000fc40000000000 */
[----:B------:R-:W-:Y:S01]  /*7da0*/  VIADD R197, R88, 0x89 ;  /* 0x0000008958c57836 */ /* 0x000fe20000000000 */
[----:B------:R-:W-:Y:S02]  /*7db0*/  FMNMX3.FTZ R99, R99, R77, R75, !PT ;  /* 0x0000004d63637276 */ /* 0x000fe4000781004b */
[----:B------:R-:W-:Y:S01]  /*7dc0*/  IABS R110, R110 ;  /* 0x0000006e006e7213 */ /* 0x000fe20000000000 */
[----:B------:R-:W-:Y:S01]  /*7dd0*/  IMAD.IADD R197, R19, 0x1, -R197 ;  /* 0x0000000113c57824 */ /* 0x000fe200078e0ac5 */
[----:B------:R-:W-:Y:S01]  /*7de0*/  IADD3 R198, PT, PT, -R198, R19, RZ ;  /* 0x00000013c6c67210 */ /* 0x000fe20007ffe1ff */
[----:B------:R-:W-:Y:S01]  /*7df0*/  FFMA.FTZ R96, -R0, R100, R128 ;  /* 0x0000006400607223 */ /* 0x000fe20000010180 */
[----:B------:R-:W-:Y:S01]  /*7e00*/  FSEL R128, R85, -INF , !P6 ;  /* 0xff80000055807808 */ /* 0x000fe20007000000 */
[----:B------:R-:W-:Y:S01]  /*7e10*/  IMAD.IADD R85, R72, 0x1, -R94 ;  /* 0x0000000148557824 */ /* 0x000fe200078e0a5e */
[----:B------:R-:W-:Y:S02]  /*7e20*/  FMNMX3.FTZ R99, R99, R81, R80, !PT ;  /* 0x0000005163637276 */ /* 0x000fe40007810050 */
[----:B------:R-:W-:-:S02]  /*7e30*/  I2FP.F32.S32 R110, R110 ;  /* 0x0000006e006e7245 */ /* 0x000fc40000201400 */
[----:B------:R-:W-:Y:S02]  /*7e40*/  IABS R198, R198 ;  /* 0x000000c600c67213 */ /* 0x000fe40000000000 */
[----:B------:R-:W-:Y:S02]  /*7e50*/  IABS R197, R197 ;  /* 0x000000c500c57213 */ /* 0x000fe40000000000 */
[----:B------:R-:W-:Y:S01]  /*7e60*/  FMNMX3.FTZ R99, R99, R129, R127, !PT ;  /* 0x0000008163637276 */ /* 0x000fe2000781007f */
[----:B------:R-:W-:Y:S01]  /*7e70*/  FFMA.FTZ R110, -R0, R110, R135 ;  /* 0x0000006e006e7223 */ /* 0x000fe20000010187 */
[----:B------:R-:W-:Y:S02]  /*7e80*/  IABS R85, R85 ;  /* 0x0000005500557213 */ /* 0x000fe40000000000 */
[----:B------:R-:W-:Y:S02]  /*7e90*/  I2FP.F32.S32 R198, R198 ;  /* 0x000000c600c67245 */ /* 0x000fe40000201400 */
[----:B------:R-:W-:-:S02]  /*7ea0*/  I2FP.F32.S32 R197, R197 ;  /* 0x000000c500c57245 */ /* 0x000fc40000201400 */
[----:B------:R-:W-:Y:S02]  /*7eb0*/  FSEL R135, R95, -INF , !P5 ;  /* 0xff8000005f877808 */ /* 0x000fe40006800000 */
[----:B------:R-:W-:Y:S01]  /*7ec0*/  FMNMX3.FTZ R95, R99, R124, R133, !PT ;  /* 0x0000007c635f7276 */ /* 0x000fe20007810085 */
[C---:B------:R-:W-:Y:S01]  /*7ed0*/  FFMA.FTZ R198, -R0.reuse, R198, R125 ;  /* 0x000000c600c67223 */ /* 0x040fe2000001017d */
[----:B------:R-:W-:Y:S01]  /*7ee0*/  I2FP.F32.S32 R85, R85 ;  /* 0x0000005500557245 */ /* 0x000fe20000201400 */
[----:B------:R-:W-:Y:S01]  /*7ef0*/  FFMA.FTZ R197, -R0, R197, R126 ;  /* 0x000000c500c57223 */ /* 0x000fe2000001017e */
[----:B------:R-:W-:Y:S02]  /*7f00*/  FSEL R126, R93, -INF , !P4 ;  /* 0xff8000005d7e7808 */ /* 0x000fe40006000000 */
[----:B------:R-:W-:Y:S02]  /*7f10*/  FSEL R125, R96, -INF , !P3 ;  /* 0xff800000607d7808 */ /* 0x000fe40005800000 */
[----:B------:R-:W-:Y:S01]  /*7f20*/  FMNMX3.FTZ R95, R95, R128, R135, !PT ;  /* 0x000000805f5f7276 */ /* 0x000fe20007810087 */
[----:B------:R-:W-:Y:S01]  /*7f30*/  FFMA.FTZ R139, -R0, R85, R139 ;  /* 0x00000055008b7223 */ /* 0x000fe2000001018b */
[----:B------:R-:W-:Y:S01]  /*7f40*/  FSEL R199, R122, -INF , !P6 ;  /* 0xff8000007ac77808 */ /* 0x000fe20007000000 */
[----:B------:R-:W-:Y:S01]  /*7f50*/  VIADD R85, R88, 0x90 ;  /* 0x0000009058557836 */ /* 0x000fe20000000000 */
[----:B------:R-:W-:-:S02]  /*7f60*/  ISETP.GE.AND P6, PT, R94, R23, PT ;  /* 0x000000175e00720c */ /* 0x000fc40003fc6270 */
[----:B------:R-:W-:Y:S02]  /*7f70*/  FSEL R120, R130, -INF , !P2 ;  /* 0xff80000082787808 */ /* 0x000fe40005000000 */
[----:B------:R-:W-:Y:S02]  /*7f80*/  FSEL R118, R118, -INF , !P1 ;  /* 0xff80000076767808 */ /* 0x000fe40004800000 */
[----:B------:R-:W-:Y:S01]  /*7f90*/  FMNMX3.FTZ R96, R95, R126, R125, !PT ;  /* 0x0000007e5f607276 */ /* 0x000fe2000781007d */
[----:B------:R-:W-:Y:S01]  /*7fa0*/  IMAD.IADD R85, R19, 0x1, -R85 ;  /* 0x0000000113557824 */ /* 0x000fe200078e0a55 */
[----:B------:R-:W-:Y:S02]  /*7fb0*/  FSEL R110, R110, -INF , !P0 ;  /* 0xff8000006e6e7808 */ /* 0x000fe40004000000 */
[----:B------:R-:W-:Y:S02]  /*7fc0*/  FSEL R95, R139, -INF , !P6 ;  /* 0xff8000008b5f7808 */ /* 0x000fe40007000000 */
[----:B------:R-:W-:Y:S01]  /*7fd0*/  FMNMX3.FTZ R96, R96, R120, R118, !PT ;  /* 0x0000007860607276 */ /* 0x000fe20007810076 */
[----:B------:R-:W-:Y:S01]  /*7fe0*/  VIADD R98, R88, 0x91 ;  /* 0x0000009158627836 */ /* 0x000fe20000000000 */
[----:B------:R-:W-:-:S02]  /*7ff0*/  IABS R85, R85 ;  /* 0x0000005500557213 */ /* 0x000fc40000000000 */
[----:B------:R-:W-:Y:S01]  /*8000*/  FMNMX3.FTZ R96, R96, R110, R95, !PT ;  /* 0x0000006e60607276 */ /* 0x000fe2000781005f */
[----:B------:R-:W-:Y:S01]  /*8010*/  IMAD.IADD R98, R19, 0x1, -R98 ;  /* 0x0000000113627824 */ /* 0x000fe200078e0a62 */
[----:B------:R-:W-:Y:S02]  /*8020*/  I2FP.F32.S32 R85, R85 ;  /* 0x0000005500557245 */ /* 0x000fe40000201400 */
[----:B------:R-:W-:Y:S02]  /*8030*/  FMNMX3.FTZ R96, R96, R38, R34, !PT ;  /* 0x0000002660607276 */ /* 0x000fe40007810022 */
[----:B------:R-:W-:Y:S02]  /*8040*/  IABS R98, R98 ;  /* 0x0000006200627213 */ /* 0x000fe40000000000 */
[----:B------:R-:W-:Y:S01]  /*8050*/  FMNMX3.FTZ R96, R96, R32, R50, !PT ;  /* 0x0000002060607276 */ /* 0x000fe20007810032 */
[----:B------:R-:W-:Y:S01]  /*8060*/  FFMA.FTZ R85, -R0, R85, R131 ;  /* 0x0000005500557223 */ /* 0x000fe20000010183 */
[----:B------:R-:W-:-:S02]  /*8070*/  VIADD R131, R21, 0xf9 ;  /* 0x000000f915837836 */ /* 0x000fc40000000000 */
[----:B------:R-:W-:Y:S01]  /*8080*/  IMAD.MOV.U32 R93, RZ, RZ, R98 ;  /* 0x000000ffff5d7224 */ /* 0x000fe200078e0062 */
[----:B------:R-:W-:Y:S01]  /*8090*/  FMNMX3.FTZ R96, R96, R49, R37, !PT ;  /* 0x0000003160607276 */ /* 0x000fe20007810025 */
[----:B------:R-:W-:Y:S02]  /*80a0*/  IMAD.IADD R21, R72, 0x1, -R131 ;  /* 0x0000000148157824 */ /* 0x000fe400078e0a83 */
[----:B------:R-:W-:Y:S01]  /*80b0*/  VIADD R97, R88, 0x98 ;  /* 0x0000009858617836 */ /* 0x000fe20000000000 */
[----:B------:R-:W-:Y:S02]  /*80c0*/  FMNMX3.FTZ R72, R96, R33, R31, !PT ;  /* 0x0000002160487276 */ /* 0x000fe4000781001f */
[----:B------:R-:W-:Y:S01]  /*80d0*/  I2FP.F32.S32 R93, R93 ;  /* 0x0000005d005d7245 */ /* 0x000fe20000201400 */
[----:B------:R-:W-:Y:S01]  /*80e0*/  IMAD.IADD R97, R19, 0x1, -R97 ;  /* 0x0000000113617824 */ /* 0x000fe200078e0a61 */
[----:B------:R-:W-:-:S03]  /*80f0*/  FMNMX3.FTZ R72, R72, R47, R35, !PT ;  /* 0x0000002f48487276 */ /* 0x000fc60007810023 */
[----:B------:R-:W-:Y:S01]  /*8100*/  FFMA.FTZ R93, -R0, R93, R132 ;  /* 0x0000005d005d7223 */ /* 0x000fe20000010184 */
[----:B------:R-:W-:Y:S02]  /*8110*/  FMNMX3.FTZ R72, R72, R29, R210, !PT ;  /* 0x0000001d48487276 */ /* 0x000fe400078100d2 */
[----:B------:R-:W-:Y:S02]  /*8120*/  IABS R97, R97 ;  /* 0x0000006100617213 */ /* 0x000fe40000000000 */
[----:B------:R-:W-:Y:S02]  /*8130*/  FSEL R161, R93, -INF , !P2 ;  /* 0xff8000005da17808 */ /* 0x000fe40005000000 */
[-C--:B------:R-:W-:Y:S02]  /*8140*/  ISETP.GE.AND P6, PT, R30, R23.reuse, PT ;  /* 0x000000171e00720c */ /* 0x080fe40003fc6270 */
[----:B------:R-:W-:Y:S02]  /*8150*/  ISETP.GE.AND P2, PT, R18, R23, PT ;  /* 0x000000171200720c */ /* 0x000fe40003f46270 */
[----:B------:R-:W-:-:S02]  /*8160*/  FMNMX3.FTZ R72, R72, R206, R205, !PT ;  /* 0x000000ce48487276 */ /* 0x000fc400078100cd */
[----:B------:R-:W-:Y:S02]  /*8170*/  I2FP.F32.S32 R97, R97 ;  /* 0x0000006100617245 */ /* 0x000fe40000201400 */
[----:B------:R-:W-:Y:S02]  /*8180*/  IABS R21, R21 ;  /* 0x0000001500157213 */ /* 0x000fe40000000000 */
[----:B------:R-:W-:Y:S02]  /*8190*/  FSEL R198, R198, -INF , !P5 ;  /* 0xff800000c6c67808 */ /* 0x000fe40006800000 */
[----:B------:R-:W-:Y:S02]  /*81a0*/  FSEL R197, R197, -INF , !P4 ;  /* 0xff800000c5c57808 */ /* 0x000fe40006000000 */
[-C--:B------:R-:W-:Y:S02]  /*81b0*/  ISETP.GE.AND P5, PT, R27, R23.reuse, PT ;  /* 0x000000171b00720c */ /* 0x080fe40003fa6270 */
[----:B------:R-:W-:-:S02]  /*81c0*/  ISETP.GE.AND P4, PT, R26, R23, PT ;  /* 0x000000171a00720c */ /* 0x000fc40003f86270 */
[----:B------:R-:W-:Y:S02]  /*81d0*/  FSEL R187, R187, -INF , !P2 ;  /* 0xff800000bbbb7808 */ /* 0x000fe40005000000 */
[----:B------:R-:W-:Y:S02]  /*81e0*/  FSEL R169, R169, -INF , !P6 ;  /* 0xff800000a9a97808 */ /* 0x000fe40007000000 */
[----:B------:R-:W-:Y:S01]  /*81f0*/  FMNMX3.FTZ R72, R72, R148, R157, !PT ;  /* 0x0000009448487276 */ /* 0x000fe2000781009d */
[----:B------:R-:W-:Y:S01]  /*8200*/  FFMA.FTZ R97, -R0, R97, R136 ;  /* 0x0000006100617223 */ /* 0x000fe20000010188 */
[----:B------:R-:W-:Y:S02]  /*8210*/  I2FP.F32.S32 R21, R21 ;  /* 0x0000001500157245 */ /* 0x000fe40000201400 */
        /* <DEDUP_REMOVED lines=15> */
[----:B------:R-:W1:Y:S01]  /*8310*/  SHFL.BFLY PT, R15, R21, 0x2, 0x1f ;  /* 0x0c401f00150f7f89 */ /* 0x000e6200000e0000 */
[----:B------:R-:W-:Y:S01]  /*8320*/  VIADD R73, R88, 0x99 ;  /* 0x0000009958497836 */ /* 0x000fe20000000000 */
[----:B-1----:R-:W-:-:S05]  /*8330*/  FMNMX.FTZ R15, R21, R15, !PT ;  /* 0x0000000f150f7209 */ /* 0x002fca0007810000 */
[----:B------:R-:W1:Y:S01]  /*8340*/  SHFL.BFLY PT, R21, R15, 0x1, 0x1f ;  /* 0x0c201f000f157f89 */ /* 0x000e6200000e0000 */
[----:B------:R-:W-:Y:S02]  /*8350*/  IMAD.IADD R73, R19, 0x1, -R73 ;  /* 0x0000000113497824 */ /* 0x000fe400078e0a49 */
[----:B------:R-:W-:-:S03]  /*8360*/  VIADD R88, R88, 0xa0 ;  /* 0x000000a058587836 */ /* 0x000fc60000000000 */
[----:B------:R-:W-:-:S04]  /*8370*/  IABS R73, R73 ;  /* 0x0000004900497213 */ /* 0x000fc80000000000 */
[----:B------:R-:W-:-:S05]  /*8380*/  I2FP.F32.S32 R73, R73 ;  /* 0x0000004900497245 */ /* 0x000fca0000201400 */
[----:B------:R-:W-:Y:S01]  /*8390*/  FFMA.FTZ R137, -R0, R73, R137 ;  /* 0x0000004900897223 */ /* 0x000fe20000010189 */
[----:B-1----:R-:W-:Y:S01]  /*83a0*/  FMNMX.FTZ R21, R15, R21, !PT ;  /* 0x000000150f157209 */ /* 0x002fe20007810000 */
[----:B------:R-:W-:-:S03]  /*83b0*/  IMAD.IADD R15, R19, 0x1, -R88 ;  /* 0x00000001130f7824 */ /* 0x000fc600078e0a58 */
[----:B------:R-:W-:Y:S02]  /*83c0*/  FSEL R158, R137, -INF , !P0 ;  /* 0xff800000899e7808 */ /* 0x000fe40004000000 */
[----:B------:R-:W-:Y:S01]  /*83d0*/  IABS R15, R15 ;  /* 0x0000000f000f7213 */ /* 0x000fe20000000000 */
[----:B--2---:R-:W-:Y:S01]  /*83e0*/  FMUL.FTZ R73, R74, R21 ;  /* 0x000000154a497220 */ /* 0x004fe20000410000 */
[----:B------:R-:W-:Y:S02]  /*83f0*/  FSETP.NEU.FTZ.AND P0, PT, R21, -INF , PT ;  /* 0xff8000001500780b */ /* 0x000fe40003f1d000 */
[----:B------:R-:W-:Y:S02]  /*8400*/  I2FP.F32.S32 R15, R15 ;  /* 0x0000000f000f7245 */ /* 0x000fe40000201400 */
[----:B------:R-:W-:Y:S02]  /*8410*/  FSEL R73, R73, RZ, P0 ;  /* 0x000000ff49497208 */ /* 0x000fe40000000000 */
[----:B------:R-:W-:Y:S01]  /*8420*/  ISETP.GE.AND P0, PT, R94, R23, PT ;  /* 0x000000175e00720c */ /* 0x000fe20003f06270 */
[----:B------:R-:W-:-:S05]  /*8430*/  FFMA.FTZ R15, -R0, R15, R134 ;  /* 0x0000000f000f7223 */ /* 0x000fca0000010186 */
        /* <DEDUP_REMOVED lines=22> */
[----:B------:R-:W-:-:S03]  /*85a0*/  FFMA.FTZ R141, R92, R74, -R73 ;  /* 0x0000004a5c8d7223 */ /* 0x000fc60000010849 */
[----:B------:R-:W-:Y:S01]  /*85b0*/  FMNMX3.FTZ R15, R15, R138, R123, !PT ;  /* 0x0000008a0f0f7276 */ /* 0x000fe2000781007b */
[----:B------:R-:W-:Y:S01]  /*85c0*/  FFMA.FTZ R92, R20, R74, -R73 ;  /* 0x0000004a145c7223 */ /* 0x000fe20000010849 */
[----:B------:R-:W-:Y:S02]  /*85d0*/  IMAD.IADD R20, R19, 0x1, -R18 ;  /* 0x0000000113147824 */ /* 0x000fe400078e0a12 */
[----:B------:R-:W-:Y:S01]  /*85e0*/  FMNMX3.FTZ R15, R15, R119, R115, !PT ;  /* 0x000000770f0f7276 */ /* 0x000fe20007810073 */
[C---:B------:R-:W-:Y:S02]  /*85f0*/  IMAD.IADD R30, R19.reuse, 0x1, -R30 ;  /* 0x00000001131e7824 */ /* 0x040fe400078e0a1e */
[----:B------:R-:W-:Y:S01]  /*8600*/  IMAD.IADD R27, R19, 0x1, -R27 ;  /* 0x00000001131b7824 */ /* 0x000fe200078e0a1b */
[----:B------:R-:W-:Y:S01]  /*8610*/  FMNMX3.FTZ R15, R15, R112, R109, !PT ;  /* 0x000000700f0f7276 */ /* 0x000fe2000781006d */
[----:B------:R-:W-:Y:S01]  /*8620*/  IMAD.IADD R26, R19, 0x1, -R26 ;  /* 0x00000001131a7824 */ /* 0x000fe200078e0a1a */
[----:B------:R-:W-:-:S02]  /*8630*/  IABS R20, R20 ;  /* 0x0000001400147213 */ /* 0x000fc40000000000 */
[----:B------:R-:W-:Y:S01]  /*8640*/  IABS R30, R30 ;  /* 0x0000001e001e7213 */ /* 0x000fe20000000000 */
[----:B------:R-:W-:Y:S01]  /*8650*/  IMAD.IADD R25, R19, 0x1, -R25 ;  /* 0x0000000113197824 */ /* 0x000fe200078e0a19 */
[----:B------:R-:W-:Y:S01]  /*8660*/  FMNMX3.FTZ R15, R15, R108, R104, !PT ;  /* 0x0000006c0f0f7276 */ /* 0x000fe20007810068 */
[C---:B------:R-:W-:Y:S01]  /*8670*/  IMAD.IADD R24, R19.reuse, 0x1, -R24 ;  /* 0x0000000113187824 */ /* 0x040fe200078e0a18 */
[----:B------:R-:W-:Y:S02]  /*8680*/  I2FP.F32.S32 R20, R20 ;  /* 0x0000001400147245 */ /* 0x000fe40000201400 */
[----:B------:R-:W-:Y:S02]  /*8690*/  IABS R27, R27 ;  /* 0x0000001b001b7213 */ /* 0x000fe40000000000 */
[----:B------:R-:W-:Y:S02]  /*86a0*/  IABS R26, R26 ;  /* 0x0000001a001a7213 */ /* 0x000fe40000000000 */
[----:B------:R-:W-:Y:S01]  /*86b0*/  I2FP.F32.S32 R30, R30 ;  /* 0x0000001e001e7245 */ /* 0x000fe20000201400 */
[----:B------:R-:W-:Y:S01]  /*86c0*/  IMAD.IADD R19, R19, 0x1, -R131 ;  /* 0x0000000113137824 */ /* 0x000fe200078e0a83 */
        /* <DEDUP_REMOVED lines=9> */
[-CC-:B------:R-:W-:Y:S01]  /*8760*/  FFMA.FTZ R146, R71, R74.reuse, -R73.reuse ;  /* 0x0000004a47927223 */ /* 0x180fe20000010849 */
[-CC-:B------:R-:W-:Y:S01]  /*8770*/  FFMA.FTZ R72, R81, R74.reuse, -R73.reuse ;  /* 0x0000004a51487223 */ /* 0x180fe20000010849 */
[----:B------:R-:W-:Y:S01]  /*8780*/  IABS R19, R19 ;  /* 0x0000001300137213 */ /* 0x000fe20000000000 */
[----:B------:R-:W-:Y:S01]  /*8790*/  FFMA.FTZ R71, R80, R74, -R73 ;  /* 0x0000004a50477223 */ /* 0x000fe20000010849 */
[----:B------:R-:W-:Y:S01]  /*87a0*/  I2FP.F32.S32 R25, R25 ;  /* 0x0000001900197245 */ /* 0x000fe20000201400 */
[C---:B------:R-:W-:Y:S01]  /*87b0*/  FFMA.FTZ R6, -R0.reuse, R27, R6 ;  /* 0x0000001b00067223 */ /* 0x040fe20000010106 */
[----:B------:R-:W-:Y:S01]  /*87c0*/  I2FP.F32.S32 R24, R24 ;  /* 0x0000001800187245 */ /* 0x000fe20000201400 */
[----:B------:R-:W-:Y:S01]  /*87d0*/  FFMA.FTZ R10, -R0, R26, R10 ;  /* 0x0000001a000a7223 */ /* 0x000fe2000001010a */
[----:B------:R-:W-:-:S02]  /*87e0*/  FSEL R81, R4, -INF , !P0 ;  /* 0xff80000004517808 */ /* 0x000fc40004000000 */
[----:B------:R-:W-:Y:S02]  /*87f0*/  FSEL R80, R7, -INF , !P6 ;  /* 0xff80000007507808 */ /* 0x000fe40007000000 */
[----:B------:R-:W-:Y:S01]  /*8800*/  FMNMX3.FTZ R4, R15, R83, R82, !PT ;  /* 0x000000530f047276 */ /* 0x000fe20007810052 */
[-CC-:B------:R-:W-:Y:S01]  /*8810*/  FFMA.FTZ R147, R90, R74.reuse, -R73.reuse ;  /* 0x0000004a5a937223 */ /* 0x180fe20000010849 */
[----:B------:R-:W-:Y:S01]  /*8820*/  I2FP.F32.S32 R19, R19 ;  /* 0x0000001300137245 */ /* 0x000fe20000201400 */
[----:B------:R-:W-:Y:S01]  /*8830*/  FFMA.FTZ R90, R79, R74, -R73 ;  /* 0x0000004a4f5a7223 */ /* 0x000fe20000010849 */
[C---:B------:R-:W-:Y:S01]  /*8840*/  FFMA.FTZ R9, -R0.reuse, R25, R9 ;  /* 0x0000001900097223 */ /* 0x040fe20000010109 */
[----:B------:R-:W-:Y:S01]  /*8850*/  FFMA.FTZ R11, -R0, R24, R11 ;  /* 0x00000018000b7223 */ /* 0x000fe2000001010b */
[----:B------:R-:W-:Y:S02]  /*8860*/  FSEL R79, R6, -INF , !P5 ;  /* 0xff800000064f7808 */ /* 0x000fe40006800000 */
[----:B------:R-:W-:-:S02]  /*8870*/  FSEL R78, R10, -INF , !P4 ;  /* 0xff8000000a4e7808 */ /* 0x000fc40006000000 */
[----:B------:R-:W-:Y:S01]  /*8880*/  FMNMX3.FTZ R4, R4, R81, R80, !PT ;  /* 0x0000005104047276 */ /* 0x000fe20007810050 */
[-CC-:B------:R-:W-:Y:S01]  /*8890*/  FFMA.FTZ R88, R77, R74.reuse, -R73.reuse ;  /* 0x0000004a4d587223 */ /* 0x180fe20000010849 */
[----:B------:R-:W-:Y:S01]  /*88a0*/  FFMA.FTZ R12, -R0, R19, R12 ;  /* 0x00000013000c7223 */ /* 0x000fe2000001010c */
[----:B------:R-:W-:Y:S02]  /*88b0*/  FSEL R77, R9, -INF , !P3 ;  /* 0xff800000094d7808 */ /* 0x000fe40005800000 */
        /* <DEDUP_REMOVED lines=9> */
[----:B------:R-:W-:Y:S01]  /*8950*/  IMAD.SHL.U32 R5, R5, 0x100, RZ ;  /* 0x0000010005057824 */ /* 0x000fe200078e00ff */
[----:B-1----:R-:W-:-:S04]  /*8960*/  FMNMX.FTZ R20, R20, R4, !PT ;  /* 0x0000000414147209 */ /* 0x002fc80007810000 */
[----:B------:R-:W-:-:S04]  /*8970*/  LOP3.LUT R4, R5, 0x100, RZ, 0xc0, !PT ;  /* 0x0000010005047812 */ /* 0x000fc800078ec0ff */
[----:B------:R-:W-:-:S04]  /*8980*/  LOP3.LUT R4, R4, 0x20, R46, 0xf8, !PT ;  /* 0x0000002004047812 */ /* 0x000fc800078ef82e */
[----:B------:R-:W-:Y:S01]  /*8990*/  LOP3.LUT R45, R4, R45, RZ, 0xfc, !PT ;  /* 0x0000002d042d7212 */ /* 0x000fe200078efcff */
[----:B------:R-:W-:Y:S01]  /*89a0*/  FMUL.FTZ R46, R74, R20 ;  /* 0x000000144a2e7220 */ /* 0x000fe20000410000 */
[----:B------:R-:W-:-:S03]  /*89b0*/  FSETP.NEU.FTZ.AND P0, PT, R20, -INF , PT ;  /* 0xff8000001400780b */ /* 0x000fc60003f1d000 */
[----:B------:R-:W-:Y:S01]  /*89c0*/  IMAD R45, R45, 0x2, R166 ;  /* 0x000000022d2d7824 */ /* 0x000fe200078e02a6 */
[----:B------:R-:W-:-:S04]  /*89d0*/  FSEL R46, R46, RZ, P0 ;  /* 0x000000ff2e2e7208 */ /* 0x000fc80000000000 */
[----:B------:R-:W1:Y:S01]  /*89e0*/  LDSM.16.MT88.4 R4, [R45+0x5000] ;  /* 0x005000002d04783b */ /* 0x000e620000004200 */
[----:B------:R-:W-:Y:S02]  /*89f0*/  IMAD.IADD R44, R44, 0x1, R45 ;  /* 0x000000012c2c7824 */ /* 0x000fe400078e022d */
[-CC-:B------:R-:W-:Y:S01]  /*8a00*/  FFMA.FTZ R139, R14, R74.reuse, -R46.reuse ;  /* 0x0000004a0e8b7223 */ /* 0x180fe2000001082e */
[-CC-:B------:R-:W-:Y:S01]  /*8a10*/  FFMA.FTZ R134, R13, R74.reuse, -R46.reuse ;  /* 0x0000004a0d867223 */ /* 0x180fe2000001082e */
[-CC-:B------:R-:W-:Y:S01]  /*8a20*/  FFMA.FTZ R111, R65, R74.reuse, -R73.reuse ;  /* 0x0000004a416f7223 */ /* 0x180fe20000010849 */
[-CC-:B------:R-:W-:Y:S01]  /*8a30*/  FFMA.FTZ R65, R135, R74.reuse, -R73.reuse ;  /* 0x0000004a87417223 */ /* 0x180fe20000010849 */
[----:B------:R-:W2:Y:S01]  /*8a40*/  LDSM.16.MT88.4 R12, [R44+0x5000] ;  /* 0x005000002c0c783b */ /* 0x000ea20000004200 */
[-CC-:B------:R-:W-:Y:S01]  /*8a50*/  FFMA.FTZ R137, R62, R74.reuse, -R73.reuse ;  /* 0x0000004a3e897223 */ /* 0x180fe20000010849 */
[-CC-:B------:R-:W-:Y:S01]  /*8a60*/  FFMA.FTZ R140, R140, R74.reuse, -R46.reuse ;  /* 0x0000004a8c8c7223 */ /* 0x180fe2000001082e */
[-CC-:B------:R-:W-:Y:S01]  /*8a70*/  FFMA.FTZ R135, R39, R74.reuse, -R46.reuse ;  /* 0x0000004a27877223 */ /* 0x180fe2000001082e */
[----:B------:R-:W-:Y:S01]  /*8a80*/  MUFU.EX2 R147, R147 ;  /* 0x0000009300937308 */ /* 0x000fe20000000800 */
[-CC-:B------:R-:W-:Y:S01]  /*8a90*/  FFMA.FTZ R122, R70, R74.reuse, -R73.reuse ;  /* 0x0000004a467a7223 */ /* 0x180fe20000010849 */
[-C--:B------:R-:W-:Y:S01]  /*8aa0*/  FFMA.FTZ R70, R129, R74.reuse, -R73 ;  /* 0x0000004a81467223 */ /* 0x080fe20000010849 */
[-CC-:B------:R-:W-:Y:S01]  /*8ab0*/  FFMA.FTZ R131, R17, R74.reuse, -R46.reuse ;  /* 0x0000004a11837223 */ /* 0x180fe2000001082e */
[----:B------:R-:W-:-:S02]  /*8ac0*/  FFMA.FTZ R129, R16, R74, -R46 ;  /* 0x0000004a10817223 */ /* 0x000fc4000001082e */
        /* <DEDUP_REMOVED lines=19> */
[----:B------:R-:W3:Y:S01]  /*8c00*/  LDSM.16.MT88.4 R32, [R44+0x5400] ;  /* 0x005400002c20783b */ /* 0x000ee20000004200 */
        /* <DEDUP_REMOVED lines=10> */
[-CC-:B------:R-:W-:Y:S01]  /*8cb0*/  FFMA.FTZ R113, R69, R74.reuse, -R73.reuse ;  /* 0x0000004a45717223 */ /* 0x180fe20000010849 */
[-CC-:B------:R-:W-:Y:S01]  /*8cc0*/  FFMA.FTZ R114, R53, R74.reuse, -R73.reuse ;  /* 0x0000004a35727223 */ /* 0x180fe20000010849 */
[----:B------:R-:W-:-:S05]  /*8cd0*/  FFMA.FTZ R69, R127, R74, -R73 ;  /* 0x0000004a7f457223 */ /* 0x000fca0000010849 */
[----:B------:R-:W1:Y:S01]  /*8ce0*/  MUFU.EX2 R132, R132 ;  /* 0x0000008400847308 */ /* 0x000e620000000800 */
[----:B------:R-:W-:Y:S01]  /*8cf0*/  HMMA.16816.F32 R8, R24, R4, RZ ;  /* 0x000000041808723c */ /* 0x000fe200000018ff */
[----:B------:R-:W-:-:S06]  /*8d00*/  FFMA.FTZ R58, R38, R74, -R73 ;  /* 0x0000004a263a7223 */ /* 0x000fcc0000010849 */
[----:B------:R-:W-:Y:S01]  /*8d10*/  MUFU.EX2 R122, R122 ;  /* 0x0000007a007a7308 */ /* 0x000fe20000000800 */
[----:B------:R-:W-:Y:S01]  /*8d20*/  HMMA.16816.F32 R4, R24, R6, RZ ;  /* 0x000000061804723c */ /* 0x000fe200000018ff */
[----:B------:R-:W-:-:S06]  /*8d30*/  FFMA.FTZ R53, R37, R74, -R73 ;  /* 0x0000004a25357223 */ /* 0x000fcc0000010849 */
[----:B------:R-:W2:Y:S01]  /*8d40*/  MUFU.EX2 R121, R121 ;  /* 0x0000007900797308 */ /* 0x000ea20000000800 */
[-C--:B------:R-:W-:Y:S01]  /*8d50*/  FFMA.FTZ R127, R36, R74.reuse, -R46 ;  /* 0x0000004a247f7223 */ /* 0x080fe2000001082e */
[-CC-:B------:R-:W-:Y:S01]  /*8d60*/  FFMA.FTZ R99, R55, R74.reuse, -R73.reuse ;  /* 0x0000004a37637223 */ /* 0x180fe20000010849 */
[----:B------:R-:W4:Y:S05]  /*8d70*/  LDSM.16.MT88.4 R36, [R45+0x5800] ;  /* 0x005800002d24783b */ /* 0x000f2a0000004200 */
        /* <DEDUP_REMOVED lines=15> */
[-CC-:B------:R-:W-:Y:S01]  /*8e70*/  FFMA.FTZ R64, R126, R74.reuse, -R73.reuse ;  /* 0x0000004a7e407223 */ /* 0x180fe20000010849 */
[--C-:B------:R-:W-:Y:S01]  /*8e80*/  FFMA.FTZ R61, R118, R74, -R73.reuse ;  /* 0x0000004a763d7223 */ /* 0x100fe20000010849 */
[----:B-1----:R-:W-:Y:S01]  /*8e90*/  F2FP.F16.F32.PACK_AB R12, R132, R136 ;  /* 0x00000088840c723e */ /* 0x002fe200000000ff */
[--C-:B------:R-:W-:Y:S01]  /*8ea0*/  FFMA.FTZ R118, R211, R74, -R46.reuse ;  /* 0x0000004ad3767223 */ /* 0x100fe2000001082e */
[----:B--2---:R-:W-:Y:S01]  /*8eb0*/  F2FP.F16.F32.PACK_AB R14, R121, R122 ;  /* 0x0000007a790e723e */ /* 0x004fe200000000ff */
[-CC-:B------:R-:W-:Y:S01]  /*8ec0*/  FFMA.FTZ R124, R209, R74.reuse, -R46.reuse ;  /* 0x0000004ad17c7223 */ /* 0x180fe2000001082e */
[----:B-----5:R-:W-:Y:S01]  /*8ed0*/  F2FP.F16.F32.PACK_AB R13, R129, R131 ;  /* 0x00000083810d723e */ /* 0x020fe200000000ff */
[-C--:B------:R-:W-:Y:S01]  /*8ee0*/  FFMA.FTZ R126, R208, R74.reuse, -R46 ;  /* 0x0000004ad07e7223 */ /* 0x080fe2000001082e */
[----:B---3--:R-:W-:Y:S01]  /*8ef0*/  F2FP.F16.F32.PACK_AB R15, R128, R125 ;  /* 0x0000007d800f723e */ /* 0x008fe200000000ff */
        /* <DEDUP_REMOVED lines=43> */
[-C--:B------:R-:W-:Y:S01]  /*91b0*/  FFMA.FTZ R100, R59, R74.reuse, -R73 ;  /* 0x0000004a3b647223 */ /* 0x080fe20000010849 */
[-CC-:B------:R-:W-:Y:S01]  /*91c0*/  FFMA.FTZ R156, R156, R74.reuse, -R46.reuse ;  /* 0x0000004a9c9c7223 */ /* 0x180fe2000001082e */
[-CC-:B------:R-:W-:Y:S01]  /*91d0*/  FFMA.FTZ R149, R149, R74.reuse, -R46.reuse ;  /* 0x0000004a95957223 */ /* 0x180fe2000001082e */
[----:B------:R-:W-:-:S03]  /*91e0*/  FFMA.FTZ R154, R154, R74, -R46 ;  /* 0x0000004a9a9a7223 */ /* 0x000fc6000001082e */
[----:B------:R-:W-:Y:S01]  /*91f0*/  HMMA.16816.F32 R8, R12, R32, R8 ;  /* 0x000000200c08723c */ /* 0x000fe20000001808 */
[----:B------:R-:W-:-:S07]  /*9200*/  FFMA.FTZ R155, R155, R74, -R46 ;  /* 0x0000004a9b9b7223 */ /* 0x000fce000001082e */
        /* <DEDUP_REMOVED lines=124> */
[----:B---3--:R-:W-:-:S02]  /*99d0*/  F2FP.F16.F32.PACK_AB R16, R62, R63 ;  /* 0x0000003f3e10723e */ /* 0x008fc400000000ff */
[----:B----4-:R-:W-:-:S04]  /*99e0*/  F2FP.F16.F32.PACK_AB R17, R161, R168 ;  /* 0x000000a8a111723e */ /* 0x010fc800000000ff */
[----:B------:R-:W-:Y:S01]  /*99f0*/  HMMA.16816.F32 R24, R12, R18, R24 ;  /* 0x000000120c18723c */ /* 0x000fe20000001818 */
[----:B------:R-:W-:Y:S01]  /*9a00*/  F2FP.F16.F32.PACK_AB R18, R60, R61 ;  /* 0x0000003d3c12723e */ /* 0x000fe200000000ff */
[----:B------:R-:W-:Y:S01]  /*9a10*/  FADD.FTZ R141, R141, R146 ;  /* 0x000000928d8d7221 */ /* 0x000fe20000010000 */
[----:B------:R-:W2:Y:S01]  /*9a20*/  LDSM.16.MT88.4 R12, [R45+0x7800] ;  /* 0x007800002d0c783b */ /* 0x000ea20000004200 */
[----:B------:R-:W-:Y:S01]  /*9a30*/  FADD.FTZ R140, R140, R139 ;  /* 0x0000008b8c8c7221 */ /* 0x000fe20000010000 */
[----:B-----5:R-:W-:Y:S01]  /*9a40*/  F2FP.F16.F32.PACK_AB R19, R158, R159 ;  /* 0x0000009f9e13723e */ /* 0x020fe200000000ff */
[----:B------:R-:W-:-:S06]  /*9a50*/  FADD.FTZ R141, R137, R141 ;  /* 0x0000008d898d7221 */ /* 0x000fcc0000010000 */
[C---:B------:R-:W-:Y:S01]  /*9a60*/  HMMA.16816.F32 R8, R16.reuse, R32, R8 ;  /* 0x000000201008723c */ /* 0x040fe20000001808 */
[----:B------:R-:W-:Y:S01]  /*9a70*/  FADD.FTZ R32, R135, R140 ;  /* 0x0000008c87207221 */ /* 0x000fe20000010000 */
[----:B------:R-:W-:Y:S01]  /*9a80*/  FADD.FTZ R136, R136, R141 ;  /* 0x0000008d88887221 */ /* 0x000fe20000010000 */
[-C--:B------:R-:W-:Y:S02]  /*9a90*/  FFMA.FTZ R59, R95, R74.reuse, -R73 ;  /* 0x0000004a5f3b7223 */ /* 0x080fe40000010849 */
[----:B------:R-:W-:Y:S01]  /*9aa0*/  FADD.FTZ R32, R134, R32 ;  /* 0x0000002086207221 */ /* 0x000fe20000010000 */
[-CC-:B------:R-:W-:Y:S01]  /*9ab0*/  FFMA.FTZ R153, R153, R74.reuse, -R46.reuse ;  /* 0x0000004a99997223 */ /* 0x180fe2000001082e */
[-C--:B------:R-:W-:Y:S01]  /*9ac0*/  FFMA.FTZ R152, R152, R74.reuse, -R46 ;  /* 0x0000004a98987223 */ /* 0x080fe2000001082e */
[----:B------:R-:W-:Y:S01]  /*9ad0*/  FADD.FTZ R136, R132, R136 ;  /* 0x0000008884887221 */ /* 0x000fe20000010000 */
[-CC-:B------:R-:W-:Y:S01]  /*9ae0*/  FFMA.FTZ R142, R142, R74.reuse, -R46.reuse ;  /* 0x0000004a8e8e7223 */ /* 0x180fe2000001082e */
[----:B------:R-:W-:Y:S01]  /*9af0*/  FFMA.FTZ R138, R138, R74, -R46 ;  /* 0x0000004a8a8a7223 */ /* 0x000fe2000001082e */
[----:B------:R-:W-:Y:S01]  /*9b00*/  FADD.FTZ R131, R131, R32 ;  /* 0x0000002083837221 */ /* 0x000fe20000010000 */
[----:B------:R-:W-:Y:S01]  /*9b10*/  HMMA.16816.F32 R4, R16, R34, R4 ;  /* 0x000000221004723c */ /* 0x000fe20000001804 */
[----:B------:R-:W-:Y:S01]  /*9b20*/  FADD.FTZ R136, R122, R136 ;  /* 0x000000887a887221 */ /* 0x000fe20000010000 */
[----:B------:R-:W-:Y:S01]  /*9b30*/  MUFU.EX2 R59, R59 ;  /* 0x0000003b003b7308 */ /* 0x000fe20000000800 */
[----:B------:R-:W3:Y:S01]  /*9b40*/  LDSM.16.MT88.4 R32, [R44+0x7800] ;  /* 0x007800002c20783b */ /* 0x000ee20000004200 */
[----:B------:R-:W-:Y:S01]  /*9b50*/  FADD.FTZ R129, R129, R131 ;  /* 0x0000008381817221 */ /* 0x000fe20000010000 */
[----:B------:R-:W-:-:S03]  /*9b60*/  FADD.FTZ R121, R121, R136 ;  /* 0x0000008879797221 */ /* 0x000fc60000010000 */
[----:B-1----:R-:W-:Y:S02]  /*9b70*/  HMMA.16816.F32 R28, R16, R36, R28 ;  /* 0x00000024101c723c */ /* 0x002fe4000000181c */
[----:B------:R-:W1:Y:S01]  /*9b80*/  MUFU.EX2 R58, R58 ;  /* 0x0000003a003a7308 */ /* 0x000e620000000800 */
        /* <DEDUP_REMOVED lines=9> */
[----:B------:R-:W2:Y:S01]  /*9c20*/  MUFU.EX2 R134, R138 ;  /* 0x0000008a00867308 */ /* 0x000ea20000000800 */
[----:B------:R-:W-:Y:S01]  /*9c30*/  FADD.FTZ R128, R128, R129 ;  /* 0x0000008180807221 */ /* 0x000fe20000010000 */
[----:B------:R-:W-:-:S06]  /*9c40*/  FADD.FTZ R116, R116, R121 ;  /* 0x0000007974747221 */ /* 0x000fcc0000010000 */
[----:B------:R3:W-:Y:S01]  /*9c50*/  MUFU.EX2 R117, R16 ;  /* 0x0000001000757308 */ /* 0x0007e20000000800 */
[----:B------:R-:W-:Y:S01]  /*9c60*/  FADD.FTZ R128, R127, R128 ;  /* 0x000000807f807221 */ /* 0x000fe20000010000 */
[----:B------:R-:W-:Y:S01]  /*9c70*/  FADD.FTZ R116, R114, R116 ;  /* 0x0000007472747221 */ /* 0x000fe20000010000 */
[----:B-1----:R-:W-:Y:S02]  /*9c80*/  F2FP.F16.F32.PACK_AB R36, R58, R59 ;  /* 0x0000003b3a24723e */ /* 0x002fe400000000ff */
[----:B------:R-:W-:Y:S01]  /*9c90*/  FADD.FTZ R128, R118, R128 ;  /* 0x0000008076807221 */ /* 0x000fe20000010000 */
[----:B----4-:R-:W-:Y:S02]  /*9ca0*/  F2FP.F16.F32.PACK_AB R38, R56, R57 ;  /* 0x000000393826723e */ /* 0x010fe400000000ff */
[----:B-----5:R-:W-:Y:S01]  /*9cb0*/  F2FP.F16.F32.PACK_AB R37, R152, R153 ;  /* 0x000000999825723e */ /* 0x020fe200000000ff */
[----:B---3--:R-:W1:Y:S01]  /*9cc0*/  LDSM.16.MT88.4 R16, [R45+0x7c00] ;  /* 0x007c00002d10783b */ /* 0x008e620000004200 */
[----:B--2---:R-:W-:Y:S01]  /*9cd0*/  F2FP.F16.F32.PACK_AB R39, R134, R139 ;  /* 0x0000008b8627723e */ /* 0x004fe200000000ff */
        /* <DEDUP_REMOVED lines=11> */
[----:B------:R-:W2:Y:S01]  /*9d90*/  LDSM.16.MT88.4 R12, [R44+0x7c00] ;  /* 0x007c00002c0c783b */ /* 0x000ea20000004200 */
[----:B------:R-:W3:Y:S01]  /*9da0*/  MUFU.EX2 R54, R54 ;  /* 0x0000003600367308 */ /* 0x000ee20000000800 */
[----:B------:R-:W-:-:S07]  /*9db0*/  FADD.FTZ R113, R107, R113 ;  /* 0x000000716b717221 */ /* 0x000fce0000010000 */
[----:B------:R-:W-:Y:S01]  /*9dc0*/  MUFU.EX2 R53, R53 ;  /* 0x0000003500357308 */ /* 0x000fe20000000800 */
[----:B------:R-:W-:-:S07]  /*9dd0*/  FADD.FTZ R145, R133, R145 ;  /* 0x0000009185917221 */ /* 0x000fce0000010000 */
[----:B------:R-:W4:Y:S08]  /*9de0*/  MUFU.EX2 R52, R52 ;  /* 0x0000003400347308 */ /* 0x000f300000000800 */
[----:B------:R-:W5:Y:S08]  /*9df0*/  MUFU.EX2 R119, R123 ;  /* 0x0000007b00777308 */ /* 0x000f700000000800 */
[----:B------:R-:W-:Y:S08]  /*9e00*/  MUFU.EX2 R114, R115 ;  /* 0x0000007300727308 */ /* 0x000ff00000000800 */
[----:B------:R-:W1:Y:S01]  /*9e10*/  MUFU.EX2 R111, R112 ;  /* 0x00000070006f7308 */ /* 0x000e620000000800 */
        /* <DEDUP_REMOVED lines=12> */
[----:B-1----:R-:W-:Y:S01]  /*9ee0*/  F2FP.F16.F32.PACK_AB R39, R111, R114 ;  /* 0x000000726f27723e */ /* 0x002fe200000000ff */
[----:B------:R-:W-:Y:S01]  /*9ef0*/  FADD.FTZ R103, R102, R103 ;  /* 0x0000006766677221 */ /* 0x000fe20000010000 */
[----:B------:R-:W-:Y:S01]  /*9f00*/  FADD.FTZ R156, R149, R156 ;  /* 0x0000009c959c7221 */ /* 0x000fe20000010000 */
[-CC-:B------:R-:W-:Y:S01]  /*9f10*/  FFMA.FTZ R109, R109, R74.reuse, -R46.reuse ;  /* 0x0000004a6d6d7223 */ /* 0x180fe2000001082e */
[-CC-:B------:R-:W-:Y:S01]  /*9f20*/  FFMA.FTZ R108, R108, R74.reuse, -R46.reuse ;  /* 0x0000004a6c6c7223 */ /* 0x180fe2000001082e */
[-CC-:B------:R-:W-:Y:S01]  /*9f30*/  FFMA.FTZ R104, R104, R74.reuse, -R46.reuse ;  /* 0x0000004a68687223 */ /* 0x180fe2000001082e */
[----:B------:R-:W-:Y:S01]  /*9f40*/  FFMA.FTZ R101, R101, R74, -R46 ;  /* 0x0000004a65657223 */ /* 0x000fe2000001082e */
[----:B------:R-:W-:Y:S01]  /*9f50*/  HMMA.16816.F32 R8, R36, R16, R8 ;  /* 0x000000102408723c */ /* 0x000fe20000001808 */
[----:B------:R-:W-:Y:S01]  /*9f60*/  FADD.FTZ R16, R100, R103 ;  /* 0x0000006764107221 */ /* 0x000fe20000010000 */
[----:B------:R-:W-:Y:S01]  /*9f70*/  FADD.FTZ R154, R154, R156 ;  /* 0x0000009c9a9a7221 */ /* 0x000fe20000010000 */
[----:B------:R-:W-:Y:S08]  /*9f80*/  MUFU.EX2 R51, R51 ;  /* 0x0000003300337308 */ /* 0x000ff00000000800 */
[----:B------:R-:W1:Y:S01]  /*9f90*/  MUFU.EX2 R50, R50 ;  /* 0x0000003200327308 */ /* 0x000e620000000800 */
[----:B------:R-:W-:Y:S01]  /*9fa0*/  FADD.FTZ R16, R99, R16 ;  /* 0x0000001063107221 */ /* 0x000fe20000010000 */
[----:B------:R-:W-:-:S06]  /*9fb0*/  FADD.FTZ R154, R155, R154 ;  /* 0x0000009a9b9a7221 */ /* 0x000fcc0000010000 */
[----:B------:R-:W-:Y:S01]  /*9fc0*/  MUFU.EX2 R49, R49 ;  /* 0x0000003100317308 */ /* 0x000fe20000000800 */
[----:B------:R-:W-:Y:S01]  /*9fd0*/  FADD.FTZ R16, R97, R16 ;  /* 0x0000001061107221 */ /* 0x000fe20000010000 */
[----:B------:R-:W-:-:S06]  /*9fe0*/  FADD.FTZ R167, R167, R154 ;  /* 0x0000009aa7a77221 */ /* 0x000fcc0000010000 */
[----:B------:R-:W4:Y:S01]  /*9ff0*/  MUFU.EX2 R47, R47 ;  /* 0x0000002f002f7308 */ /* 0x000f220000000800 */
[----:B------:R-:W-:Y:S01]  /*a000*/  FADD.FTZ R16, R96, R16 ;  /* 0x0000001060107221 */ /* 0x000fe20000010000 */
[----:B------:R-:W-:Y:S01]  /*a010*/  FADD.FTZ R167, R160, R167 ;  /* 0x000000a7a0a77221 */ /* 0x000fe20000010000 */
[C---:B--2---:R-:W-:Y:S01]  /*a020*/  HMMA.16816.F32 R28, R36.reuse, R12, R28 ;  /* 0x0000000c241c723c */ /* 0x044fe2000000181c */
[-CC-:B------:R-:W-:Y:S01]  /*a030*/  FFMA.FTZ R95, R210, R74.reuse, -R73.reuse ;  /* 0x0000004ad25f7223 */ /* 0x180fe20000010849 */
[-CC-:B------:R-:W-:Y:S01]  /*a040*/  FFMA.FTZ R110, R206, R74.reuse, -R73.reuse ;  /* 0x0000004ace6e7223 */ /* 0x180fe20000010849 */
[-CC-:B------:R-:W-:Y:S01]  /*a050*/  FFMA.FTZ R120, R205, R74.reuse, -R73.reuse ;  /* 0x0000004acd787223 */ /* 0x180fe20000010849 */
[-CC-:B------:R-:W-:Y:S01]  /*a060*/  FFMA.FTZ R148, R148, R74.reuse, -R73.reuse ;  /* 0x0000004a94947223 */ /* 0x180fe20000010849 */
[----:B------:R-:W-:Y:S01]  /*a070*/  MUFU.EX2 R107, R109 ;  /* 0x0000006d006b7308 */ /* 0x000fe20000000800 */
[----:B------:R-:W-:Y:S01]  /*a080*/  FADD.FTZ R12, R94, R16 ;  /* 0x000000105e0c7221 */ /* 0x000fe20000010000 */
[-CC-:B------:R-:W-:Y:S01]  /*a090*/  FFMA.FTZ R89, R89, R74.reuse, -R46.reuse ;  /* 0x0000004a59597223 */ /* 0x180fe2000001082e */
[-CC-:B------:R-:W-:Y:S01]  /*a0a0*/  FFMA.FTZ R84, R84, R74.reuse, -R46.reuse ;  /* 0x0000004a54547223 */ /* 0x180fe2000001082e */
[-CC-:B------:R-:W-:Y:S01]  /*a0b0*/  FFMA.FTZ R83, R83, R74.reuse, -R46.reuse ;  /* 0x0000004a53537223 */ /* 0x180fe2000001082e */
[-CC-:B------:R-:W-:Y:S01]  /*a0c0*/  FFMA.FTZ R157, R157, R74.reuse, -R73.reuse ;  /* 0x0000004a9d9d7223 */ /* 0x180fe20000010849 */
[-CC-:B------:R-:W-:Y:S01]  /*a0d0*/  FFMA.FTZ R187, R187, R74.reuse, -R73.reuse ;  /* 0x0000004abbbb7223 */ /* 0x180fe20000010849 */
[-C--:B------:R-:W-:Y:S01]  /*a0e0*/  FFMA.FTZ R169, R169, R74.reuse, -R73 ;  /* 0x0000004aa9a97223 */ /* 0x080fe20000010849 */
[----:B------:R-:W2:Y:S01]  /*a0f0*/  MUFU.EX2 R105, R108 ;  /* 0x0000006c00697308 */ /* 0x000ea20000000800 */
[----:B------:R-:W-:Y:S01]  /*a100*/  FADD.FTZ R162, R162, R167 ;  /* 0x000000a7a2a27221 */ /* 0x000fe20000010000 */
[-C--:B------:R-:W-:Y:S01]  /*a110*/  FFMA.FTZ R130, R130, R74.reuse, -R73 ;  /* 0x0000004a82827223 */ /* 0x080fe20000010849 */
[-CC-:B------:R-:W-:Y:S01]  /*a120*/  FFMA.FTZ R82, R82, R74.reuse, -R46.reuse ;  /* 0x0000004a52527223 */ /* 0x180fe2000001082e */
[-CC-:B------:R-:W-:Y:S01]  /*a130*/  FFMA.FTZ R81, R81, R74.reuse, -R46.reuse ;  /* 0x0000004a51517223 */ /* 0x180fe2000001082e */
[-CC-:B------:R-:W-:Y:S01]  /*a140*/  FFMA.FTZ R80, R80, R74.reuse, -R46.reuse ;  /* 0x0000004a50507223 */ /* 0x180fe2000001082e */
[----:B------:R-:W-:Y:S01]  /*a150*/  FFMA.FTZ R79, R79, R74, -R46 ;  /* 0x0000004a4f4f7223 */ /* 0x000fe2000001082e */
[----:B------:R-:W-:Y:S01]  /*a160*/  LDSM.16.MT88.4 R140, [R45+0x8c00] ;  /* 0x008c00002d8c783b */ /* 0x000fe20000004200 */
        /* <DEDUP_REMOVED lines=10> */
[----:B----4-:R-:W-:Y:S01]  /*a210*/  F2FP.F16.F32.PACK_AB R14, R47, R49 ;  /* 0x000000312f0e723e */ /* 0x010fe200000000ff */
[----:B------:R-:W-:Y:S01]  /*a220*/  FADD.FTZ R88, R88, R36 ;  /* 0x0000002458587221 */ /* 0x000fe20000010000 */
[----:B--2---:R-:W-:Y:S01]  /*a230*/  F2FP.F16.F32.PACK_AB R13, R105, R107 ;  /* 0x0000006b690d723e */ /* 0x004fe200000000ff */
        /* <DEDUP_REMOVED lines=60> */
[----:B------:R-:W-:Y:S01]  /*a600*/  MUFU.EX2 R157, R157 ;  /* 0x0000009d009d7308 */ /* 0x000fe20000000800 */
[----:B------:R-:W-:-:S07]  /*a610*/  FADD.FTZ R119, R119, R139 ;  /* 0x0000008b77777221 */ /* 0x000fce0000010000 */
[----:B------:R-:W2:Y:S01]  /*a620*/  MUFU.EX2 R187, R187 ;  /* 0x000000bb00bb7308 */ /* 0x000ea20000000800 */
[----:B------:R-:W-:Y:S01]  /*a630*/  FADD.FTZ R55, R55, R57 ;  /* 0x0000003937377221 */ /* 0x000fe20000010000 */
[----:B------:R-:W-:-:S06]  /*a640*/  FADD.FTZ R119, R117, R119 ;  /* 0x0000007775777221 */ /* 0x000fcc0000010000 */
[----:B------:R-:W-:Y:S01]  /*a650*/  MUFU.EX2 R169, R169 ;  /* 0x000000a900a97308 */ /* 0x000fe20000000800 */
[----:B------:R-:W-:Y:S01]  /*a660*/  FADD.FTZ R54, R54, R55 ;  /* 0x0000003736367221 */ /* 0x000fe20000010000 */
[C---:B------:R-:W-:Y:S01]  /*a670*/  HMMA.16816.F32 R4, R12.reuse, R38, R4 ;  /* 0x000000260c04723c */ /* 0x040fe20000001804 */
[----:B------:R-:W3:Y:S05]  /*a680*/  LDSM.16.MT88.4 R36, [R44+0x8800] ;  /* 0x008800002c24783b */ /* 0x000eea0000004200 */
[----:B------:R-:W4:Y:S08]  /*a690*/  MUFU.EX2 R122, R130 ;  /* 0x00000082007a7308 */ /* 0x000f300000000800 */
[----:B------:R-:W-:Y:S08]  /*a6a0*/  MUFU.EX2 R66, R82 ;  /* 0x0000005200427308 */ /* 0x000ff00000000800 */
[----:B------:R-:W5:Y:S01]  /*a6b0*/  MUFU.EX2 R64, R81 ;  /* 0x0000005100407308 */ /* 0x000f620000000800 */
[----:B------:R-:W-:Y:S01]  /*a6c0*/  HMMA.16816.F32 R32, R12, R26, R32 ;  /* 0x0000001a0c20723c */ /* 0x000fe20000001820 */
[-CC-:B------:R-:W-:Y:S01]  /*a6d0*/  FFMA.FTZ R196, R85, R74.reuse, -R73.reuse ;  /* 0x0000004a55c47223 */ /* 0x180fe20000010849 */
[-C--:B------:R-:W-:Y:S01]  /*a6e0*/  FFMA.FTZ R197, R75, R74.reuse, -R46 ;  /* 0x0000004a4bc57223 */ /* 0x080fe2000001082e */
[-CC-:B------:R-:W-:Y:S01]  /*a6f0*/  FFMA.FTZ R98, R98, R74.reuse, -R73.reuse ;  /* 0x0000004a62627223 */ /* 0x180fe20000010849 */
[-CC-:B------:R-:W-:Y:S01]  /*a700*/  FFMA.FTZ R93, R93, R74.reuse, -R73.reuse ;  /* 0x0000004a5d5d7223 */ /* 0x180fe20000010849 */
[----:B------:R-:W-:Y:S01]  /*a710*/  FFMA.FTZ R86, R86, R74, -R73 ;  /* 0x0000004a56567223 */ /* 0x000fe20000010849 */
[----:B------:R-:W3:Y:S01]  /*a720*/  LDSM.16.MT88.4 R132, [R44+0x8c00] ;  /* 0x008c00002c84783b */ /* 0x000ee20000004200 */
[----:B------:R-:W-:Y:S08]  /*a730*/  MUFU.EX2 R62, R80 ;  /* 0x00000050003e7308 */ /* 0x000ff00000000800 */
[----:B------:R-:W1:Y:S01]  /*a740*/  MUFU.EX2 R24, R79 ;  /* 0x0000004f00187308 */ /* 0x000e620000000800 */
        /* <DEDUP_REMOVED lines=9> */
[----:B-1----:R-:W-:Y:S01]  /*a7e0*/  F2FP.F16.F32.PACK_AB R15, R24, R62 ;  /* 0x0000003e180f723e */ /* 0x002fe200000000ff */
[----:B------:R-:W-:Y:S02]  /*a7f0*/  FADD.FTZ R52, R50, R52 ;  /* 0x0000003432347221 */ /* 0x000fe40000010000 */
[----:B------:R-:W-:Y:S01]  /*a800*/  FADD.FTZ R111, R105, R111 ;  /* 0x0000006f696f7221 */ /* 0x000fe20000010000 */
[-CC-:B------:R-:W-:Y:S01]  /*a810*/  FFMA.FTZ R25, R78, R74.reuse, -R46.reuse ;  /* 0x0000004a4e197223 */ /* 0x180fe2000001082e */
[-C--:B------:R-:W-:Y:S01]  /*a820*/  FFMA.FTZ R26, R77, R74.reuse, -R46 ;  /* 0x0000004a4d1a7223 */ /* 0x080fe2000001082e */
[----:B------:R-:W-:Y:S01]  /*a830*/  FADD.FTZ R52, R49, R52 ;  /* 0x0000003431347221 */ /* 0x000fe20000010000 */
[----:B------:R-:W-:Y:S01]  /*a840*/  FADD.FTZ R102, R102, R111 ;  /* 0x0000006f66667221 */ /* 0x000fe20000010000 */
[----:B------:R-:W-:Y:S01]  /*a850*/  HMMA.16816.F32 R8, R12, R16, R8 ;  /* 0x000000100c08723c */ /* 0x000fe20000001808 */
[----:B------:R-:W-:Y:S01]  /*a860*/  FFMA.FTZ R16, R76, R74, -R46 ;  /* 0x0000004a4c107223 */ /* 0x000fe2000001082e */
[----:B------:R-:W-:Y:S01]  /*a870*/  FADD.FTZ R47, R47, R52 ;  /* 0x000000342f2f7221 */ /* 0x000fe20000010000 */
[----:B------:R-:W-:Y:S01]  /*a880*/  FADD.FTZ R102, R99, R102 ;  /* 0x0000006663667221 */ /* 0x000fe20000010000 */
[----:B------:R-:W-:Y:S02]  /*a890*/  MUFU.EX2 R96, R98 ;  /* 0x0000006200607308 */ /* 0x000fe40000000800 */
[----:B------:R-:W-:Y:S01]  /*a8a0*/  FADD.FTZ R47, R95, R47 ;  /* 0x0000002f5f2f7221 */ /* 0x000fe20000010000 */
[----:B------:R-:W-:-:S05]  /*a8b0*/  FADD.FTZ R102, R90, R102 ;  /* 0x000000665a667221 */ /* 0x000fca0000010000 */
[----:B------:R-:W1:Y:S01]  /*a8c0*/  MUFU.EX2 R92, R93 ;  /* 0x0000005d005c7308 */ /* 0x000e620000000800 */
[----:B------:R-:W-:Y:S01]  /*a8d0*/  HMMA.16816.F32 R4, R12, R18, R4 ;  /* 0x000000120c04723c */ /* 0x000fe20000001804 */
[----:B------:R-:W-:-:S06]  /*a8e0*/  FADD.FTZ R110, R110, R47 ;  /* 0x0000002f6e6e7221 */ /* 0x000fcc0000010000 */
        /* <DEDUP_REMOVED lines=9> */
[----:B---3--:R-:W-:Y:S02]  /*a980*/  HMMA.16816.F32 R28, R12, R36, R28 ;  /* 0x000000240c1c723c */ /* 0x008fe4000000181c */
[----:B------:R-:W-:Y:S01]  /*a990*/  FADD.FTZ R148, R148, R110 ;  /* 0x0000006e94947221 */ /* 0x000fe20000010000 */
[----:B------:R-:W-:-:S03]  /*a9a0*/  FADD.FTZ R69, R69, R87 ;  /* 0x0000005745457221 */ /* 0x000fc60000010000 */
[----:B------:R-:W-:Y:S02]  /*a9b0*/  FADD.FTZ R148, R157, R148 ;  /* 0x000000949d947221 */ /* 0x000fe40000010000 */
[----:B------:R-:W-:Y:S01]  /*a9c0*/  HMMA.16816.F32 R32, R12, R38, R32 ;  /* 0x000000260c20723c */ /* 0x000fe20000001820 */
[----:B-1----:R-:W-:Y:S01]  /*a9d0*/  F2FP.F16.F32.PACK_AB R12, R92, R96 ;  /* 0x000000605c0c723e */ /* 0x002fe200000000ff */
[----:B------:R-:W-:Y:S01]  /*a9e0*/  FADD.FTZ R69, R66, R69 ;  /* 0x0000004542457221 */ /* 0x000fe20000010000 */
[----:B--2---:R-:W-:Y:S02]  /*a9f0*/  F2FP.F16.F32.PACK_AB R14, R196, R68 ;  /* 0x00000044c40e723e */ /* 0x004fe400000000ff */
[----:B----4-:R-:W-:Y:S02]  /*aa00*/  F2FP.F16.F32.PACK_AB R13, R26, R25 ;  /* 0x000000191a0d723e */ /* 0x010fe400000000ff */
[----:B-----5:R-:W-:Y:S01]  /*aa10*/  F2FP.F16.F32.PACK_AB R15, R197, R16 ;  /* 0x00000010c50f723e */ /* 0x020fe200000000ff */
[----:B------:R-:W-:Y:S01]  /*aa20*/  FADD.FTZ R187, R187, R148 ;  /* 0x00000094bbbb7221 */ /* 0x000fe20000010000 */
[----:B------:R-:W-:-:S03]  /*aa30*/  FADD.FTZ R64, R64, R69 ;  /* 0x0000004540407221 */ /* 0x000fc60000010000 */
[----:B------:R-:W-:Y:S02]  /*aa40*/  FADD.FTZ R187, R169, R187 ;  /* 0x000000bba9bb7221 */ /* 0x000fe40000010000 */
[----:B------:R-:W-:Y:S01]  /*aa50*/  HMMA.16816.F32 R144, R12, R140, R8 ;  /* 0x0000008c0c90723c */ /* 0x000fe20000001808 */
[----:B------:R-:W-:Y:S01]  /*aa60*/  FADD.FTZ R64, R62, R64 ;  /* 0x000000403e407221 */ /* 0x000fe20000010000 */
[----:B------:R-:W-:-:S06]  /*aa70*/  FADD.FTZ R122, R122, R187 ;  /* 0x000000bb7a7a7221 */ /* 0x000fcc0000010000 */
[----:B------:R-:W-:Y:S01]  /*aa80*/  HMMA.16816.F32 R140, R12, R142, R4 ;  /* 0x0000008e0c8c723c */ /* 0x000fe20000001804 */
[----:B------:R-:W-:Y:S02]  /*aa90*/  VIADD R4, R22, 0xfffffffe ;  /* 0xfffffffe16047836 */ /* 0x000fe40000000000 */
[----:B------:R-:W-:Y:S01]  /*aaa0*/  FADD.FTZ R24, R24, R64 ;  /* 0x0000004018187221 */ /* 0x000fe20000010000 */
[----:B------:R-:W-:Y:S02]  /*aab0*/  FADD.FTZ R122, R96, R122 ;  /* 0x0000007a607a7221 */ /* 0x000fe40000010000 */
        /* <DEDUP_REMOVED lines=16> */
[----:B------:R-:W-:Y:S01]  /*abc0*/  IMAD.MOV.U32 R149, RZ, RZ, R20 ;  /* 0x000000ffff957224 */ /* 0x000fe200078e0014 */
[----:B------:R-:W-:Y:S01]  /*abd0*/  IADD3 R23, PT, PT, R42, R23, R48 ;  /* 0x000000172a177210 */ /* 0x000fe20007ffe030 */
[----:B------:R-:W-:Y:S01]  /*abe0*/  IMAD.SHL.U32 R187, R172, 0x40, RZ ;  /* 0x00000040acbb7824 */ /* 0x000fe200078e00ff */
[----:B------:R-:W-:Y:S02]  /*abf0*/  ISETP.NE.AND.EX P3, PT, R195, RZ, PT, P3 ;  /* 0x000000ffc300720c */ /* 0x000fe40003f65330 */
[----:B------:R-:W-:Y:S02]  /*ac00*/  IADD3 R23, PT, PT, -R43, R23, -R40 ;  /* 0x000000172b177210 */ /* 0x000fe40007ffe928 */
[----:B------:R-:W-:-:S02]  /*ac10*/  MOV R148, R21 ;  /* 0x0000001500947202 */ /* 0x000fc40000000f00 */
[----:B------:R-:W-:Y:S01]  /*ac20*/  SHF.L.U64.HI R188, R172, 0x6, R173 ;  /* 0x00000006acbc7819 */ /* 0x000fe200000102ad */
[----:B------:R-:W-:-:S05]  /*ac30*/  IMAD R22, R22, -0x100, R23 ;  /* 0xffffff0016167824 */ /* 0x000fca00078e0217 */
[----:B------:R-:W-:-:S07]  /*ac40*/  IADD3 R190, PT, PT, R22, 0x208, RZ ;  /* 0x0000020816be7810 */ /* 0x000fce0007ffe0ff */
.L_x_3498:
        /* <DEDUP_REMOVED lines=78> */
.L_x_3493:
[----:B------:R-:W-:Y:S05]  /*b130*/  BSYNC.RECONVERGENT B0 ;  /* 0x0000000000007941 */ /* 0x000fea0003800200 */
.L_x_3492:
[----:B------:R-:W-:Y:S01]  /*b140*/  IADD3 R8, P0, PT, R187, R179, RZ ;  /* 0x000000b3bb087210 */ /* 0x000fe20007f1e0ff */
[----:B------:R-:W1:Y:S01]  /*b150*/  S2UR UR6, SR_CgaCtaId ;  /* 0x00000000000679c3 */ /* 0x000e620000008800 */
[----:B------:R-:W-:Y:S01]  /*b160*/  MOV R169, 0x20 ;  /* 0x0000002000a97802 */ /* 0x000fe20000000f00 */
[----:B------:R-:W-:Y:S01]  /*b170*/  UMOV UR7, 0x400 ;  /* 0x0000040000077882 */ /* 0x000fe20000000000 */
[----:B------:R-:W-:Y:S01]  /*b180*/  IADD3.X R9, PT, PT, R188, R178, RZ, P0, !PT ;  /* 0x000000b2bc097210 */ /* 0x000fe200007fe4ff */
[----:B------:R-:W-:Y:S01]  /*b190*/  BSSY.RECONVERGENT B1, `(.L_x_3494) ;  /* 0x000024f000017945 */ /* 0x000fe20003800200 */
[C---:B------:R-:W-:Y:S02]  /*b1a0*/  SHF.L.U32 R184, R151.reuse, 0x3, RZ ;  /* 0x0000000397b87819 */ /* 0x040fe400000006ff */
[C---:B------:R-:W-:Y:S02]  /*b1b0*/  SHF.L.U32 R168, R151.reuse, 0x5, RZ ;  /* 0x0000000597a87819 */ /* 0x040fe400000006ff */
[----:B------:R-:W-:Y:S02]  /*b1c0*/  LOP3.LUT R4, R184, 0x18, RZ, 0xc0, !PT ;  /* 0x00000018b8047812 */ /* 0x000fe400078ec0ff */
[C---:B------:R-:W-:Y:S02]  /*b1d0*/  SHF.L.U32 R150, R151.reuse, 0x2, RZ ;  /* 0x0000000297967819 */ /* 0x040fe400000006ff */
[CC--:B------:R-:W-:Y:S02]  /*b1e0*/  ISETP.GE.AND P1, PT, R4.reuse, R182.reuse, PT ;  /* 0x000000b60400720c */ /* 0x0c0fe40003f26270 */
[----:B------:R-:W-:Y:S02]  /*b1f0*/  ISETP.GE.AND P2, PT, R4, R182, PT ;  /* 0x000000b60400720c */ /* 0x000fe40003f46270 */
[----:B------:R-:W-:Y:S02]  /*b200*/  LOP3.LUT R167, R150, 0x18, RZ, 0xc0, !PT ;  /* 0x0000001896a77812 */ /* 0x000fe400078ec0ff */
[----:B------:R-:W-:Y:S02]  /*b210*/  LOP3.LUT R5, R184, 0xc0, RZ, 0xc0, !PT ;  /* 0x000000c0b8057812 */ /* 0x000fe400078ec0ff */
[C---:B------:R-:W-:Y:S02]  /*b220*/  SHF.L.U32 R165, R151.reuse, 0x4, RZ ;  /* 0x0000000497a57819 */ /* 0x040fe400000006ff */
[----:B------:R-:W-:Y:S01]  /*b230*/  LOP3.LUT R183, R151, 0x18, RZ, 0xc0, !PT ;  /* 0x0000001897b77812 */ /* 0x000fe200078ec0ff */
[----:B-1----:R-:W-:Y:S01]  /*b240*/  ULEA UR6, UR6, UR7, 0x18 ;  /* 0x0000000706067291 */ /* 0x002fe2000f8ec0ff */
[----:B------:R-:W-:Y:S01]  /*b250*/  IADD3 R191, PT, PT, R191, -0x1, RZ ;  /* 0xffffffffbfbf7810 */ /* 0x000fe20007ffe0ff */
[C-C-:B------:R-:W-:Y:S01]  /*b260*/  @!P1 IMAD.WIDE.U32 R14, R172.reuse, 0xc0, R8.reuse ;  /* 0x000000c0ac0e9825 */ /* 0x140fe200078e0008 */
[----:B------:R-:W-:Y:S02]  /*b270*/  @!P1 MOV R10, R8 ;  /* 0x00000008000a9202 */ /* 0x000fe40000000f00 */
[----:B------:R-:W-:Y:S01]  /*b280*/  @!P2 MOV R7, R178 ;  /* 0x000000b20007a202 */ /* 0x000fe20000000f00 */
[----:B------:R-:W-:Y:S01]  /*b290*/  @!P1 IMAD.WIDE.U32 R12, R172, 0x140, R8 ;  /* 0x00000140ac0c9825 */ /* 0x000fe200078e0008 */
[----:B------:R-:W-:Y:S02]  /*b2a0*/  MOV R166, UR6 ;  /* 0x0000000600a67c02 */ /* 0x000fe40008000f00 */
[----:B------:R-:W-:Y:S01]  /*b2b0*/  @!P1 MOV R11, R9 ;  /* 0x00000009000b9202 */ /* 0x000fe20000000f00 */
[----:B------:R-:W-:Y:S01]  /*b2c0*/  @!P1 IMAD R6, R173, 0xc0, RZ ;  /* 0x000000c0ad069824 */ /* 0x000fe200078e02ff */
[----:B------:R-:W-:Y:S02]  /*b2d0*/  LOP3.LUT R183, R5, R183, RZ, 0xfc, !PT ;  /* 0x000000b705b77212 */ /* 0x000fe400078efcff */
[----:B------:R-:W-:Y:S01]  /*b2e0*/  LOP3.LUT R5, R184, 0x1f20, RZ, 0xc0, !PT ;  /* 0x00001f20b8057812 */ /* 0x000fe200078ec0ff */
[----:B------:R-:W-:Y:S01]  /*b2f0*/  @!P1 IMAD.WIDE.U32 R10, R172, 0x180, R10 ;  /* 0x00000180ac0a9825 */ /* 0x000fe200078e000a */
[----:B------:R-:W-:Y:S02]  /*b300*/  @!P1 IADD3 R15, PT, PT, R6, R15, RZ ;  /* 0x0000000f060f9210 */ /* 0x000fe40007ffe0ff */
[----:B------:R-:W-:Y:S02]  /*b310*/  @!P2 MOV R6, R179 ;  /* 0x000000b30006a202 */ /* 0x000fe40000000f00 */
[----:B------:R-:W-:Y:S01]  /*b320*/  LOP3.LUT R198, R183, R4, RZ, 0x3c, !PT ;  /* 0x00000004b7c67212 */ /* 0x000fe200078e3cff */
[----:B------:R-:W-:Y:S03]  /*b330*/  @!P1 IMAD R4, R173, 0x180, RZ ;  /* 0x00000180ad049824 */ /* 0x000fe600078e02ff */
[----:B------:R-:W-:Y:S01]  /*b340*/  LOP3.LUT R198, R5, R198, RZ, 0xfc, !PT ;  /* 0x000000c605c67212 */ /* 0x000fe200078efcff */
[----:B------:R-:W-:Y:S01]  /*b350*/  @!P1 IMAD R5, R173, 0x140, RZ ;  /* 0x00000140ad059824 */ /* 0x000fe200078e02ff */
[----:B------:R-:W-:Y:S02]  /*b360*/  @!P1 IADD3 R11, PT, PT, R4, R11, RZ ;  /* 0x0000000b040b9210 */ /* 0x000fe40007ffe0ff */
[C---:B------:R-:W-:Y:S02]  /*b370*/  @!P1 LEA R4, P0, R172.reuse, R8, 0x6 ;  /* 0x00000008ac049211 */ /* 0x040fe400078030ff */
[----:B------:R-:W-:Y:S02]  /*b380*/  @!P1 IADD3 R13, PT, PT, R5, R13, RZ ;  /* 0x0000000d050d9210 */ /* 0x000fe40007ffe0ff */
[-CC-:B------:R-:W-:Y:S02]  /*b390*/  @!P1 LEA.HI.X R5, R172, R9.reuse, R173.reuse, 0x6, P0 ;  /* 0x00000009ac059211 */ /* 0x180fe400000f34ad */
[----:B------:R-:W-:Y:S05]  /*b3a0*/  LEA R198, R198, R166, 0x1 ;  /* 0x000000a6c6c67211 */ /* 0x000fea00078e08ff */
[----:B------:R-:W-:Y:S01]  /*b3b0*/  @!PT LDS RZ, [RZ] ;  /* 0x00000000fffff984 */ /* 0x000fe20000000800 */
[----:B------:R-:W-:Y:S01]  /*b3c0*/  @!PT LDS RZ, [RZ] ;  /* 0x00000000fffff984 */ /* 0x000fe20000000800 */
[----:B------:R-:W-:Y:S01]  /*b3d0*/  @!PT LDS RZ, [RZ] ;  /* 0x00000000fffff984 */ /* 0x000fe20000000800 */
[----:B------:R1:W-:Y:S08]  /*b3e0*/  @!P2 LDGSTS.E.BYPASS.LTC128B.128 [R198+0x5000], desc[UR4][R6.64] ;  /* 0x0500000006c6afae */ /* 0x0003f0000b981a04 */
[----:B------:R-:W-:Y:S08]  /*b3f0*/  @P2 STS.128 [R198+0x5000], RZ ;  /* 0x005000ffc6002388 */ /* 0x000ff00000000c00 */
[----:B------:R-:W-:Y:S08]  /*b400*/  @P1 STS.128 [R198+0x5800], RZ ;  /* 0x005800ffc6001388 */ /* 0x000ff00000000c00 */
[----:B------:R-:W-:Y:S01]  /*b410*/  @!PT LDS RZ, [RZ] ;  /* 0x00000000fffff984 */ /* 0x000fe20000000800 */
[----:B------:R-:W-:Y:S01]  /*b420*/  @!PT LDS RZ, [RZ] ;  /* 0x00000000fffff984 */ /* 0x000fe20000000800 */
[----:B------:R-:W-:Y:S01]  /*b430*/  @!PT LDS RZ, [RZ] ;  /* 0x00000000fffff984 */ /* 0x000fe20000000800 */
[----:B------:R2:W-:Y:S01]  /*b440*/  @!P1 LDGSTS.E.BYPASS.LTC128B.128 [R198+0x5800], desc[UR4][R8.64] ;  /* 0x0580000008c69fae */ /* 0x0005e2000b981a04 */
[CC--:B-1----:R-:W-:Y:S04]  /*b450*/  @!P1 LEA R6, P4, R172.reuse, R8.reuse, 0x7 ;  /* 0x00000008ac069211 */ /* 0x0c2fe800078838ff */
[C-C-:B------:R-:W-:Y:S03]  /*b460*/  @!P1 LEA.HI.X R7, R172.reuse, R9, R173.reuse, 0x7, P4 ;  /* 0x00000009ac079211 */ /* 0x140fe600020f3cad */
[----:B------:R-:W-:Y:S01]  /*b470*/  @P1 STS.128 [R198+0x6000], RZ ;  /* 0x006000ffc6001388 */ /* 0x000fe20000000c00 */
[----:B------:R-:W-:Y:S07]  /*b480*/  ISETP.GT.AND P4, PT, R191, R175, PT ;  /* 0x000000afbf00720c */ /* 0x000fee0003f84270 */
[----:B------:R-:W-:Y:S01]  /*b490*/  @!PT LDS RZ, [RZ] ;  /* 0x00000000fffff984 */ /* 0x000fe20000000800 */
[----:B------:R-:W-:Y:S01]  /*b4a0*/  @!PT LDS RZ, [RZ] ;  /* 0x00000000fffff984 */ /* 0x000fe20000000800 */
[----:B------:R-:W-:Y:S01]  /*b4b0*/  @!PT LDS RZ, [RZ] ;  /* 0x00000000fffff984 */ /* 0x000fe20000000800 */
[----:B------:R1:W-:Y:S08]  /*b4c0*/  @!P1 LDGSTS.E.BYPASS.LTC128B.128 [R198+0x6000], desc[UR4][R4.64] ;  /* 0x0600000004c69fae */ /* 0x0003f0000b981a04 */
[----:B------:R-:W-:Y:S01]  /*b4d0*/  @P1 STS.128 [R198+0x6800], RZ ;  /* 0x006800ffc6001388 */ /* 0x000fe20000000c00 */
[C---:B--2---:R-:W-:Y:S04]  /*b4e0*/  @!P1 LEA R8, P0, R172.reuse, R8, 0x8 ;  /* 0x00000008ac089211 */ /* 0x044fe800078040ff */
[----:B------:R-:W-:Y:S03]  /*b4f0*/  @!P1 LEA.HI.X R9, R172, R9, R173, 0x8, P0 ;  /* 0x00000009ac099211 */ /* 0x000fe600000f44ad */
[----:B------:R-:W-:Y:S01]  /*b500*/  @!PT LDS RZ, [RZ] ;  /* 0x00000000fffff984 */ /* 0x000fe20000000800 */
[----:B------:R-:W-:Y:S01]  /*b510*/  @!PT LDS RZ, [RZ] ;  /* 0x00000000fffff984 */ /* 0x000fe20000000800 */
[----:B------:R-:W-:Y:S01]  /*b520*/  @!PT LDS RZ, [RZ] ;  /* 0x00000000fffff984 */ /* 0x000fe20000000800 */
[----:B------:R-:W-:Y:S01]  /*b530*/  @!P1 LDGSTS.E.BYPASS.LTC128B.128 [R198+0x6800], desc[UR4][R6.64] ;  /* 0x0680000006c69fae */ /* 0x000fe2000b981a04 */
[----:B------:R-:W-:Y:S04]  /*b540*/  LOP3.LUT P0, RZ, R151, 0x4, RZ, 0xc0, !PT ;  /* 0x0000000497ff7812 */ /* 0x000fe8000780c0ff */
[----:B------:R-:W-:Y:S03]  /*b550*/  SEL R169, R169, 0xffffffe0, !P0 ;  /* 0xffffffe0a9a97807 */ /* 0x000fe60004000000 */
[----:B------:R-:W-:Y:S01]  /*b560*/  @P1 STS.128 [R198+0x7000], RZ ;  /* 0x007000ffc6001388 */ /* 0x000fe20000000c00 */
[-C--:B------:R-:W-:Y:S02]  /*b570*/  IADD3 R156, PT, PT, R164, R169.reuse, RZ ;  /* 0x000000a9a49c7210 */ /* 0x080fe40007ffe0ff */
[----:B-1----:R-:W-:Y:S02]  /*b580*/  LOP3.LUT R5, R165, 0x100, RZ, 0xc0, !PT ;  /* 0x00000100a5057812 */ /* 0x002fe400078ec0ff */
[----:B------:R-:W-:Y:S02]  /*b590*/  LOP3.LUT R4, R168, 0xc0, RZ, 0xc0, !PT ;  /* 0x000000c0a8047812 */ /* 0x000fe400078ec0ff */
[----:B------:R-:W-:Y:S01]  /*b5a0*/  LOP3.LUT R5, R5, 0x20, R168, 0xf8, !PT ;  /* 0x0000002005057812 */ /* 0x000fe200078ef8a8 */
[----:B------:R-:W-:Y:S01]  /*b5b0*/  @!PT LDS RZ, [RZ] ;  /* 0x00000000fffff984 */ /* 0x000fe20000000800 */
[----:B------:R-:W-:Y:S01]  /*b5c0*/  @!PT LDS RZ, [RZ] ;  /* 0x00000000fffff984 */ /* 0x000fe20000000800 */
[----:B------:R-:W-:Y:S01]  /*b5d0*/  @!PT LDS RZ, [RZ] ;  /* 0x00000000fffff984 */ /* 0x000fe20000000800 */
[----:B------:R-:W-:Y:S01]  /*b5e0*/  @!P1 LDGSTS.E.BYPASS.LTC128B.128 [R198+0x7000], desc[UR4][R14.64] ;  /* 0x070000000ec69fae */ /* 0x000fe2000b981a04 */
[----:B------:R-:W-:Y:S04]  /*b5f0*/  LOP3.LUT R4, R4, 0x8, R151, 0xf8, !PT ;  /* 0x0000000804047812 */ /* 0x000fe800078ef897 */
[----:B------:R-:W-:Y:S03]  /*b600*/  LOP3.LUT R4, R5, R4, R167, 0xf6, !PT ;  /* 0x0000000405047212 */ /* 0x000fe600078ef6a7 */
[----:B------:R-:W-:Y:S01]  /*b610*/  @P1 STS.128 [R198+0x7800], RZ ;  /* 0x007800ffc6001388 */ /* 0x000fe20000000c00 */
[----:B------:R-:W-:Y:S04]  /*b620*/  LEA R152, R4, R166, 0x1 ;  /* 0x000000a604987211 */ /* 0x000fe800078e08ff */
[----:B------:R-:W-:Y:S03]  /*b630*/  IADD3 R169, PT, PT, R152, R169, RZ ;  /* 0x000000a998a97210 */ /* 0x000fe60007ffe0ff */
        /* <DEDUP_REMOVED lines=231> */
[----:B------:R-:W2:Y:S06]  /*c4b0*/  LDSM.16.M88.4 R8, [R169+0x4400] ;  /* 0x00440000a908783b */ /* 0x000eac0000000200 */
        /* <DEDUP_REMOVED lines=14> */
[----:B------:R-:W3:Y:S01]  /*c5a0*/  MUFU.TANH R220, R84 ;  /* 0x0000005400dc7308 */ /* 0x000ee20000002400 */
[-C--:B------:R-:W-:Y:S01]  /*c5b0*/  FMUL.FTZ R100, R100, R199.reuse ;  /* 0x000000c764647220 */ /* 0x080fe20000410000 */
[-C--:B------:R-:W-:Y:S01]  /*c5c0*/  FMUL.FTZ R31, R102, R199.reuse ;  /* 0x000000c7661f7220 */ /* 0x080fe20000410000 */
[-C--:B------:R-:W-:Y:S01]  /*c5d0*/  FMUL.FTZ R29, R103, R199.reuse ;  /* 0x000000c7671d7220 */ /* 0x080fe20000410000 */
[-C--:B------:R-:W-:Y:S06]  /*c5e0*/  FMUL.FTZ R101, R101, R199.reuse ;  /* 0x000000c765657220 */ /* 0x080fec0000410000 */
[----:B------:R-:W3:Y:S01]  /*c5f0*/  MUFU.TANH R206, R97 ;  /* 0x0000006100ce7308 */ /* 0x000ee20000002400 */
[-C--:B-1----:R-:W-:Y:S01]  /*c600*/  FMUL.FTZ R79, R107, R199.reuse ;  /* 0x000000c76b4f7220 */ /* 0x082fe20000410000 */
[-C--:B------:R-:W-:Y:S01]  /*c610*/  FMUL.FTZ R30, R104, R199.reuse ;  /* 0x000000c7681e7220 */ /* 0x080fe20000410000 */
[-C--:B------:R-:W-:Y:S01]  /*c620*/  FMUL.FTZ R105, R105, R199.reuse ;  /* 0x000000c769697220 */ /* 0x080fe20000410000 */
[-C--:B------:R-:W-:Y:S01]  /*c630*/  FMUL.FTZ R106, R106, R199.reuse ;  /* 0x000000c76a6a7220 */ /* 0x080fe20000410000 */
[C---:B--2---:R-:W-:Y:S05]  /*c640*/  HMMA.16816.F32 R108, R156.reuse, R8, R108 ;  /* 0x000000089c6c723c */ /* 0x044fea000000186c */
[----:B------:R1:W2:Y:S03]  /*c650*/  MUFU.TANH R203, R100 ;  /* 0x0000006400cb7308 */ /* 0x0002a60000002400 */
[C---:B------:R-:W-:Y:S01]  /*c660*/  HMMA.16816.F32 R112, R156.reuse, R10, R112 ;  /* 0x0000000a9c70723c */ /* 0x040fe20000001870 */
[----:B------:R-:W4:Y:S06]  /*c670*/  LDSM.16.M88.4 R8, [R169+0x4c00] ;  /* 0x004c0000a908783b */ /* 0x000f2c0000000200 */
[----:B------:R-:W1:Y:S01]  /*c680*/  MUFU.TANH R27, R27 ;  /* 0x0000001b001b7308 */ /* 0x000e620000002400 */
[----:B------:R-:W-:Y:S09]  /*c690*/  DEPBAR.LE SB0, 0x0 ;  /* 0x000080000000791a */ /* 0x000ff20000000000 */
[----:B------:R-:W2:Y:S01]  /*c6a0*/  MUFU.TANH R28, R28 ;  /* 0x0000001c001c7308 */ /* 0x000ea20000002400 */
[----:B------:R-:W-:Y:S01]  /*c6b0*/  BAR.SYNC.DEFER_BLOCKING 0x0 ;  /* 0x0000000000007b1d */ /* 0x000fe20000010000 */
[C---:B-----5:R-:W-:Y:S05]  /*c6c0*/  HMMA.16816.F32 R116, R156.reuse, R4, R116 ;  /* 0x000000049c74723c */ /* 0x060fea0000001874 */
[-C--:B------:R-:W-:Y:S03]  /*c6d0*/  FMUL.FTZ R77, R108, R199.reuse ;  /* 0x000000c76c4d7220 */ /* 0x080fe60000410000 */
[----:B------:R-:W2:Y:S01]  /*c6e0*/  MUFU.TANH R32, R32 ;  /* 0x0000002000207308 */ /* 0x000ea20000002400 */
[-C--:B------:R-:W-:Y:S01]  /*c6f0*/  FMUL.FTZ R80, R109, R199.reuse ;  /* 0x000000c76d507220 */ /* 0x080fe20000410000 */
[C---:B------:R-:W-:Y:S03]  /*c700*/  HMMA.16816.F32 R120, R156.reuse, R6, R120 ;  /* 0x000000069c78723c */ /* 0x040fe60000001878 */
[-C--:B------:R-:W-:Y:S01]  /*c710*/  FMUL.FTZ R107, R110, R199.reuse ;  /* 0x000000c76e6b7220 */ /* 0x080fe20000410000 */
[-C--:B-1----:R-:W-:Y:S01]  /*c720*/  FMUL.FTZ R100, R111, R199.reuse ;  /* 0x000000c76f647220 */ /* 0x082fe20000410000 */
        /* <DEDUP_REMOVED lines=12> */
[C---:B----4-:R-:W-:Y:S06]  /*c7f0*/  HMMA.16816.F32 R124, R156.reuse, R8, R124 ;  /* 0x000000089c7c723c */ /* 0x050fec000000187c */
[----:B------:R-:W4:Y:S01]  /*c800*/  MUFU.TANH R35, R35 ;  /* 0x0000002300237308 */ /* 0x000f220000002400 */
        /* <DEDUP_REMOVED lines=58> */
[----:B------:R-:W1:Y:S10]  /*cbb0*/  MUFU.TANH R29, R29 ;  /* 0x0000001d001d7308 */ /* 0x000e740000002400 */
[----:B------:R-:W1:Y:S10]  /*cbc0*/  MUFU.TANH R30, R30 ;  /* 0x0000001e001e7308 */ /* 0x000e740000002400 */
        /* <DEDUP_REMOVED lines=43> */
[C---:B-1----:R-:W-:Y:S01]  /*ce80*/  VIADD R81, R189.reuse, 0xfffffe00 ;  /* 0xfffffe00bd517836 */ /* 0x042fe20000000000 */
        /* <DEDUP_REMOVED lines=18> */
[C---:B------:R-:W-:Y:S04]  /*cfb0*/  IMAD.HI.U32 R11, R82.reuse, R8, RZ ;  /* 0x00000008520b7227 */ /* 0x040fe800078e00ff */
[CC--:B------:R-:W-:Y:S02]  /*cfc0*/  IMAD R8, R11.reuse, R9.reuse, R8 ;  /* 0x000000090b087224 */ /* 0x0c0fe400078e0208 */
        /* <DEDUP_REMOVED lines=42> */
.L_x_3497:
[----:B------:R-:W-:Y:S05]  /*d270*/  BSYNC.RECONVERGENT B0 ;  /* 0x0000000000007941 */ /* 0x000fea0003800200 */
.L_x_3496:
[-C--:B------:R-:W-:Y:S01]  /*d280*/  @!P2 MOV R10, R177.reuse ;  /* 0x000000b1000aa202 */ /* 0x080fe20000000f00 */
[----:B------:R-:W-:Y:S01]  /*d290*/  @!P1 IMAD R4, R171, 0xc0, RZ ;  /* 0x000000c0ab049824 */ /* 0x000fe200078e02ff */
[----:B------:R-:W-:Y:S02]  /*d2a0*/  @!P2 MOV R11, R176 ;  /* 0x000000b0000ba202 */ /* 0x000fe40000000f00 */
[----:B------:R-:W-:Y:S03]  /*d2b0*/  IADD3 R8, P4, PT, R5, R177, RZ ;  /* 0x000000b105087210 */ /* 0x000fe60007f9e0ff */
[----:B------:R-:W-:Y:S01]  /*d2c0*/  @!PT LDS RZ, [RZ] ;  /* 0x00000000fffff984 */ /* 0x000fe20000000800 */
[----:B------:R-:W-:Y:S01]  /*d2d0*/  @!PT LDS RZ, [RZ] ;  /* 0x00000000fffff984 */ /* 0x000fe20000000800 */
[----:B------:R-:W-:Y:S01]  /*d2e0*/  @!PT LDS RZ, [RZ] ;  /* 0x00000000fffff984 */ /* 0x000fe20000000800 */
[----:B------:R2:W-:Y:S02]  /*d2f0*/  @!P2 LDGSTS.E.BYPASS.LTC128B.128 [R198+0x1000], desc[UR4][R10.64] ;  /* 0x010000000ac6afae */ /* 0x0005e4000b981a04 */
[----:B------:R-:W-:Y:S02]  /*d300*/  IMAD.X R9, R6, 0x1, R176, P4 ;  /* 0x0000000106097824 */ /* 0x000fe400020e06b0 */
[----:B------:R3:W-:Y:S01]  /*d310*/  @P2 STS.128 [R198+0x1000], RZ ;  /* 0x001000ffc6002388 */ /* 0x0007e20000000c00 */
[--C-:B-1----:R-:W-:Y:S02]  /*d320*/  @!P1 IMAD.MOV.U32 R86, RZ, RZ, R8.reuse ;  /* 0x000000ffff569224 */ /* 0x102fe400078e0008 */
[----:B------:R-:W-:Y:S01]  /*d330*/  @!P1 IMAD.WIDE.U32 R88, R170, 0xc0, R8 ;  /* 0x000000c0aa589825 */ /* 0x000fe200078e0008 */
[----:B------:R3:W-:Y:S02]  /*d340*/  @P1 STS.128 [R198+0x1800], RZ ;  /* 0x001800ffc6001388 */ /* 0x0007e40000000c00 */
[-C--:B------:R-:W-:Y:S01]  /*d350*/  @!P1 MOV R87, R9.reuse ;  /* 0x0000000900579202 */ /* 0x080fe20000000f00 */
[----:B------:R-:W-:Y:S01]  /*d360*/  @!P1 IMAD.IADD R89, R4, 0x1, R89 ;  /* 0x0000000104599824 */ /* 0x000fe200078e0259 */
[----:B------:R-:W-:Y:S01]  /*d370*/  @!PT LDS RZ, [RZ] ;  /* 0x00000000fffff984 */ /* 0x000fe20000000800 */
[----:B------:R-:W-:Y:S01]  /*d380*/  @!PT LDS RZ, [RZ] ;  /* 0x00000000fffff984 */ /* 0x000fe20000000800 */
[----:B------:R-:W-:Y:S01]  /*d390*/  @!PT LDS RZ, [RZ] ;  /* 0x00000000fffff984 */ /* 0x000fe20000000800 */
[----:B------:R-:W-:Y:S01]  /*d3a0*/  @!P1 LDGSTS.E.BYPASS.LTC128B.128 [R198+0x1800], desc[UR4][R8.64] ;  /* 0x0180000008c69fae */ /* 0x000fe2000b981a04 */
[C---:B------:R-:W-:Y:S01]  /*d3b0*/  @!P1 LEA R4, P2, R170.reuse, R8, 0x8 ;  /* 0x00000008aa049211 */ /* 0x040fe200078440ff */
[----:B------:R-:W-:Y:S01]  /*d3c0*/  @!P1 IMAD.MOV.U32 R82, RZ, RZ, R8 ;  /* 0x000000ffff529224 */ /* 0x000fe200078e0008 */
[----:B------:R-:W-:Y:S01]  /*d3d0*/  @!P1 MOV R83, R9 ;  /* 0x0000000900539202 */ /* 0x000fe20000000f00 */
[----:B------:R3:W-:Y:S01]  /*d3e0*/  @P1 STS.128 [R198+0x2000], RZ ;  /* 0x002000ffc6001388 */ /* 0x0007e20000000c00 */
[C---:B------:R-:W-:Y:S04]  /*d3f0*/  @!P1 IMAD.WIDE.U32 R86, R170.reuse, 0x140, R86 ;  /* 0x00000140aa569825 */ /* 0x040fe800078e0056 */
[----:B------:R-:W-:Y:S01]  /*d400*/  @!P1 IMAD.WIDE.U32 R82, R170, 0x180, R82 ;  /* 0x00000180aa529825 */ /* 0x000fe200078e0052 */
[----:B--2---:R-:W-:Y:S03]  /*d410*/  @!P1 IADD3 R10, P4, PT, R8, R5, RZ ;  /* 0x00000005080a9210 */ /* 0x004fe60007f9e0ff */
[----:B------:R-:W-:Y:S01]  /*d420*/  @!P1 IMAD R5, R171, 0x140, RZ ;  /* 0x00000140ab059824 */ /* 0x000fe200078e02ff */
[----:B------:R-:W-:Y:S01]  /*d430*/  @!P1 IADD3.X R11, PT, PT, R9, R6, RZ, P4, !PT ;  /* 0x00000006090b9210 */ /* 0x000fe200027fe4ff */
[----:B------:R-:W-:Y:S03]  /*d440*/  @!P1 IMAD R6, R171, 0x180, RZ ;  /* 0x00000180ab069824 */ /* 0x000fe600078e02ff */
[----:B------:R-:W-:Y:S02]  /*d450*/  @!P1 IADD3 R87, PT, PT, R5, R87, RZ ;  /* 0x0000005705579210 */ /* 0x000fe40007ffe0ff */
[-C--:B------:R-:W-:Y:S01]  /*d460*/  @!P1 LEA.HI.X R5, R170, R9.reuse, R171, 0x8, P2 ;  /* 0x00000009aa059211 */ /* 0x080fe200010f44ab */
[----:B------:R-:W-:Y:S01]  /*d470*/  @!PT LDS RZ, [RZ] ;  /* 0x00000000fffff984 */ /* 0x000fe20000000800 */
[----:B------:R-:W-:Y:S01]  /*d480*/  @!PT LDS RZ, [RZ] ;  /* 0x00000000fffff984 */ /* 0x000fe20000000800 */
[----:B------:R-:W-:Y:S01]  /*d490*/  @!PT LDS RZ, [RZ] ;  /* 0x00000000fffff984 */ /* 0x000fe20000000800 */
[----:B------:R1:W-:Y:S01]  /*d4a0*/  @!P1 LDGSTS.E.BYPASS.LTC128B.128 [R198+0x2000], desc[UR4][R10.64] ;  /* 0x020000000ac69fae */ /* 0x0003e2000b981a04 */
[----:B------:R-:W-:Y:S03]  /*d4b0*/  @!P1 IMAD.IADD R83, R6, 0x1, R83 ;  /* 0x0000000106539824 */ /* 0x000fe600078e0253 */
[----:B------:R3:W-:Y:S01]  /*d4c0*/  @P1 STS.128 [R198+0x2800], RZ ;  /* 0x002800ffc6001388 */ /* 0x0007e20000000c00 */
        /* <DEDUP_REMOVED lines=27> */
.L_x_3495:
[----:B------:R-:W-:Y:S05]  /*d680*/  BSYNC.RECONVERGENT B1 ;  /* 0x0000000000017941 */ /* 0x000fea0003800200 */
.L_x_3494:
[C---:B---3--:R-:W-:Y:S02]  /*d690*/  IADD3 R4, PT, PT, R190.reuse, -0x10, RZ ;  /* 0xfffffff0be047810 */ /* 0x048fe40007ffe0ff */
[C---:B------:R-:W-:Y:S02]  /*d6a0*/  IADD3 R8, PT, PT, R190.reuse, -0x11, RZ ;  /* 0xffffffefbe087810 */ /* 0x040fe40007ffe0ff */
[----:B------:R-:W-:Y:S02]  /*d6b0*/  IABS R4, R4 ;  /* 0x0000000400047213 */ /* 0x000fe40000000000 */
[----:B------:R-:W-:Y:S02]  /*d6c0*/  IABS R8, R8 ;  /* 0x0000000800087213 */ /* 0x000fe40000000000 */
[----:B------:R-:W-:Y:S02]  /*d6d0*/  I2FP.F32.S32 R4, R4 ;  /* 0x0000000400047245 */ /* 0x000fe40000201400 */
[----:B------:R-:W-:Y:S02]  /*d6e0*/  I2FP.F32.S32 R8, R8 ;  /* 0x0000000800087245 */ /* 0x000fe40000201400 */
[----:B-1----:R-:W-:Y:S01]  /*d6f0*/  IADD3 R87, PT, PT, R190, -0x8, RZ ;  /* 0xfffffff8be577810 */ /* 0x002fe20007ffe0ff */
        /* <DEDUP_REMOVED lines=20> */
[----:B------:R-:W-:Y:S01]  /*d840*/  FFMA.FTZ R217, -R0, R5, R217 ;  /* 0x0000000500d97223 */ /* 0x000fe200000101d9 */
[----:B------:R-:W-:Y:S01]  /*d850*/  IADD3 R5, PT, PT, R190, -0x18, RZ ;  /* 0xffffffe8be057810 */ /* 0x000fe20007ffe0ff */
[----:B------:R-:W-:Y:S01]  /*d860*/  FFMA.FTZ R162, -R0, R7, R162 ;  /* 0x0000000700a27223 */ /* 0x000fe200000101a2 */
[----:B------:R-:W-:Y:S02]  /*d870*/  IADD3 R7, PT, PT, R190, -0x20, RZ ;  /* 0xffffffe0be077810 */ /* 0x000fe40007ffe0ff */
[----:B------:R-:W-:Y:S02]  /*d880*/  IABS R5, R5 ;  /* 0x0000000500057213 */ /* 0x000fe40000000000 */
[----:B------:R-:W-:Y:S02]  /*d890*/  IABS R7, R7 ;  /* 0x0000000700077213 */ /* 0x000fe40000000000 */
[----:B------:R-:W-:Y:S02]  /*d8a0*/  I2FP.F32.S32 R5, R5 ;  /* 0x0000000500057245 */ /* 0x000fe40000201400 */
[----:B------:R-:W-:Y:S02]  /*d8b0*/  I2FP.F32.S32 R7, R7 ;  /* 0x0000000700077245 */ /* 0x000fe40000201400 */
[----:B------:R-:W-:Y:S01]  /*d8c0*/  IABS R6, R6 ;  /* 0x0000000600067213 */ /* 0x000fe20000000000 */
[CC--:B------:R-:W-:Y:S01]  /*d8d0*/  FFMA.FTZ R12, -R0.reuse, R5.reuse, R12 ;  /* 0x00000005000c7223 */ /* 0x0c0fe2000001010c */
[C---:B------:R-:W-:Y:S01]  /*d8e0*/  FFMA.FTZ R18, -R0.reuse, R5, R18 ;  /* 0x0000000500127223 */ /* 0x040fe20000010112 */
[-C--:B------:R-:W-:Y:S01]  /*d8f0*/  FFMA.FTZ R10, -R0, R7.reuse, R22 ;  /* 0x00000007000a7223 */ /* 0x080fe20000010116 */
[----:B------:R-:W-:Y:S01]  /*d900*/  IADD3 R22, PT, PT, R190, -0x91, RZ ;  /* 0xffffff6fbe167810 */ /* 0x000fe20007ffe0ff */
[----:B------:R-:W-:Y:S01]  /*d910*/  FFMA.FTZ R16, -R0, R7, R16 ;  /* 0x0000000700107223 */ /* 0x000fe20000010110 */
[----:B------:R-:W-:Y:S02]  /*d920*/  I2FP.F32.S32 R6, R6 ;  /* 0x0000000600067245 */ /* 0x000fe40000201400 */
[C---:B------:R-:W-:Y:S02]  /*d930*/  IADD3 R5, PT, PT, R190.reuse, -0x30, RZ ;  /* 0xffffffd0be057810 */ /* 0x040fe40007ffe0ff */
[----:B------:R-:W-:Y:S01]  /*d940*/  IADD3 R9, PT, PT, R190, -0x29, RZ ;  /* 0xffffffd7be097810 */ /* 0x000fe20007ffe0ff */
        /* <DEDUP_REMOVED lines=26> */
[C---:B------:R-:W-:Y:S02]  /*daf0*/  IADD3 R4, PT, PT, R190.reuse, -0x28, RZ ;  /* 0xffffffd8be047810 */ /* 0x040fe40007ffe0ff */
        /* <DEDUP_REMOVED lines=10> */
[----:B------:R-:W-:Y:S01]  /*dba0*/  FFMA.FTZ R82, -R0, R7, R20 ;  /* 0x0000000700527223 */ /* 0x000fe20000010114 */
[----:B------:R-:W-:Y:S01]  /*dbb0*/  IADD3 R20, PT, PT, R190, -0x41, RZ ;  /* 0xffffffbfbe147810 */ /* 0x000fe20007ffe0ff */
[CC--:B------:R-:W-:Y:S01]  /*dbc0*/  FFMA.FTZ R227, -R0.reuse, R4.reuse, R227 ;  /* 0x0000000400e37223 */ /* 0x0c0fe200000101e3 */
[----:B------:R-:W-:Y:S01]  /*dbd0*/  IABS R5, R5 ;  /* 0x0000000500057213 */ /* 0x000fe20000000000 */
[----:B------:R-:W-:Y:S01]  /*dbe0*/  FFMA.FTZ R222, -R0, R4, R222 ;  /* 0x0000000400de7223 */ /* 0x000fe200000101de */
[----:B------:R-:W-:Y:S01]  /*dbf0*/  IADD3 R4, PT, PT, R190, -0x39, RZ ;  /* 0xffffffc7be047810 */ /* 0x000fe20007ffe0ff */
[----:B------:R-:W-:Y:S01]  /*dc00*/  FFMA.FTZ R224, -R0, R7, R224 ;  /* 0x0000000700e07223 */ /* 0x000fe200000101e0 */
[----:B------:R-:W-:Y:S02]  /*dc10*/  I2FP.F32.S32 R5, R5 ;  /* 0x0000000500057245 */ /* 0x000fe40000201400 */
[----:B------:R-:W-:Y:S02]  /*dc20*/  IABS R4, R4 ;  /* 0x0000000400047213 */ /* 0x000fe40000000000 */
[----:B------:R-:W-:Y:S01]  /*dc30*/  IADD3 R7, PT, PT, R190, -0x48, RZ ;  /* 0xffffffb8be077810 */ /* 0x000fe20007ffe0ff */
[CC--:B------:R-:W-:Y:S01]  /*dc40*/  FFMA.FTZ R34, -R0.reuse, R5.reuse, R34 ;  /* 0x0000000500227223 */ /* 0x0c0fe20000010122 */
[C---:B------:R-:W-:Y:S01]  /*dc50*/  FFMA.FTZ R89, -R0.reuse, R5, R28 ;  /* 0x0000000500597223 */ /* 0x040fe2000001011c */
[----:B------:R-:W-:Y:S02]  /*dc60*/  IABS R5, R6 ;  /* 0x0000000600057213 */ /* 0x000fe40000000000 */
[----:B------:R-:W-:Y:S02]  /*dc70*/  IABS R7, R7 ;  /* 0x0000000700077213 */ /* 0x000fe40000000000 */
[----:B------:R-:W-:Y:S02]  /*dc80*/  I2FP.F32.S32 R5, R5 ;  /* 0x0000000500057245 */ /* 0x000fe40000201400 */
[----:B------:R-:W-:Y:S02]  /*dc90*/  I2FP.F32.S32 R7, R7 ;  /* 0x0000000700077245 */ /* 0x000fe40000201400 */
[----:B------:R-:W-:Y:S01]  /*dca0*/  MOV R8, R4 ;  /* 0x0000000400087202 */ /* 0x000fe20000000f00 */
        /* <DEDUP_REMOVED lines=23> */
[----:B------:R-:W-:Y:S02]  /*de20*/  IABS R7, R7 ;  /* 0x0000000700077213 */ /* 0x000fe40000000000 */
[C---:B------:R-:W-:Y:S02]  /*de30*/  IADD3 R4, PT, PT, R190.reuse, -0x50, RZ ;  /* 0xffffffb0be047810 */ /* 0x040fe40007ffe0ff */
[----:B------:R-:W-:Y:S02]  /*de40*/  I2FP.F32.S32 R7, R7 ;  /* 0x0000000700077245 */ /* 0x000fe40000201400 */
[----:B------:R-:W-:Y:S02]  /*de50*/  IABS R4, R4 ;  /* 0x0000000400047213 */ /* 0x000fe40000000000 */
[----:B------:R-:W-:Y:S01]  /*de60*/  IADD3 R20, PT, PT, R190, -0x70, RZ ;  /* 0xffffff90be147810 */ /* 0x000fe20007ffe0ff */
[CC--:B------:R-:W-:Y:S01]  /*de70*/  FFMA.FTZ R45, -R0.reuse, R7.reuse, R45 ;  /* 0x00000007002d7223 */ /* 0x0c0fe2000001012d */
[----:B------:R-:W-:Y:S01]  /*de80*/  MOV R8, R4 ;  /* 0x0000000400087202 */ /* 0x000fe20000000f00 */
[C---:B------:R-:W-:Y:S01]  /*de90*/  FFMA.FTZ R7, -R0.reuse, R7, R51 ;  /* 0x0000000700077223 */ /* 0x040fe20000010133 */
        /* <DEDUP_REMOVED lines=13> */
[----:B------:R-:W-:Y:S02]  /*df70*/  IADD3 R20, PT, PT, R190, -0x89, RZ ;  /* 0xffffff77be147810 */ /* 0x000fe40007ffe0ff */
[----:B------:R-:W-:Y:S02]  /*df80*/  IABS R6, R6 ;  /* 0x0000000600067213 */ /* 0x000fe40000000000 */
[----:B------:R-:W-:Y:S02]  /*df90*/  IABS R21, R20 ;  /* 0x0000001400157213 */ /* 0x000fe40000000000 */
[----:B------:R-:W-:Y:S02]  /*dfa0*/  I2FP.F32.S32 R6, R6 ;  /* 0x0000000600067245 */ /* 0x000fe40000201400 */
[----:B------:R-:W-:Y:S02]  /*dfb0*/  IABS R4, R4 ;  /* 0x0000000400047213 */ /* 0x000fe40000000000 */
[----:B------:R-:W-:Y:S01]  /*dfc0*/  I2FP.F32.S32 R115, R21 ;  /* 0x0000001500737245 */ /* 0x000fe20000201400 */
[CC--:B------:R-:W-:Y:S01]  /*dfd0*/  FFMA.FTZ R48, -R0.reuse, R6.reuse, R48 ;  /* 0x0000000600307223 */ /* 0x0c0fe20000010130 */
[C---:B------:R-:W-:Y:S01]  /*dfe0*/  FFMA.FTZ R234, -R0.reuse, R6, R234 ;  /* 0x0000000600ea7223 */ /* 0x040fe200000101ea */
[----:B------:R-:W-:Y:S02]  /*dff0*/  MOV R6, R4 ;  /* 0x0000000400067202 */ /* 0x000fe40000000f00 */
        /* <DEDUP_REMOVED lines=35> */
[C---:B------:R-:W-:Y:S01]  /*e230*/  FFMA.FTZ R238, -R0.reuse, R4, R238 ;  /* 0x0000000400ee7223 */ /* 0x040fe200000101ee */
[----:B------:R-:W-:Y:S02]  /*e240*/  IABS R8, R8 ;  /* 0x0000000800087213 */ /* 0x000fe40000000000 */
[----:B------:R-:W-:Y:S02]  /*e250*/  IABS R20, R5 ;  /* 0x0000000500147213 */ /* 0x000fe40000000000 */
[----:B------:R-:W-:Y:S02]  /*e260*/  IABS R5, R22 ;  /* 0x0000001600057213 */ /* 0x000fe40000000000 */
[----:B------:R-:W2:Y:S01]  /*e270*/  LD.E R22, desc[UR4][R2.64+0xdc] ;  /* 0x0000dc0402167980 */ /* 0x000ea2000c101900 */
[----:B------:R-:W-:Y:S02]  /*e280*/  I2FP.F32.S32 R8, R8 ;  /* 0x0000000800087245 */ /* 0x000fe40000201400 */
[----:B------:R-:W-:Y:S02]  /*e290*/  I2FP.F32.S32 R5, R5 ;  /* 0x0000000500057245 */ /* 0x000fe40000201400 */
[----:B------:R-:W-:Y:S01]  /*e2a0*/  I2FP.F32.S32 R20, R20 ;  /* 0x0000001400147245 */ /* 0x000fe20000201400 */
[CC--:B------:R-:W-:Y:S01]  /*e2b0*/  FFMA.FTZ R242, -R0.reuse, R8.reuse, R242 ;  /* 0x0000000800f27223 */ /* 0x0c0fe200000101f2 */
[C---:B------:R-:W-:Y:S01]  /*e2c0*/  FFMA.FTZ R236, -R0.reuse, R8, R236 ;  /* 0x0000000800ec7223 */ /* 0x040fe200000101ec */
[C---:B------:R-:W-:Y:S01]  /*e2d0*/  FFMA.FTZ R106, -R0.reuse, R5, R72 ;  /* 0x00000005006a7223 */ /* 0x040fe20000010148 */
[C---:B------:R-:W-:Y:S01]  /*e2e0*/  FFMA.FTZ R8, -R0.reuse, R105, R64 ;  /* 0x0000006900087223 */ /* 0x040fe20000010140 */
[CC--:B------:R-:W-:Y:S01]  /*e2f0*/  FFMA.FTZ R101, -R0.reuse, R20.reuse, R245 ;  /* 0x0000001400657223 */ /* 0x0c0fe200000101f5 */
[C---:B------:R-:W-:Y:S01]  /*e300*/  FFMA.FTZ R231, -R0.reuse, R20, R231 ;  /* 0x0000001400e77223 */ /* 0x040fe200000101e7 */
        /* <DEDUP_REMOVED lines=16> */
[----:B------:R-:W-:Y:S02]  /*e410*/  IADD3 R5, PT, PT, R190, -0xa0, RZ ;  /* 0xffffff60be057810 */ /* 0x000fe40007ffe0ff */
[----:B------:R-:W-:Y:S01]  /*e420*/  IADD3 R189, PT, PT, R189, -0x100, RZ ;  /* 0xffffff00bdbd7810 */ /* 0x000fe20007ffe0ff */
[CC--:B------:R-:W-:Y:S01]  /*e430*/  FFMA.FTZ R244, -R0.reuse, R4.reuse, R244 ;  /* 0x0000000400f47223 */ /* 0x0c0fe200000101f4 */
[----:B------:R-:W-:Y:S01]  /*e440*/  FFMA.FTZ R119, -R0, R4, R246 ;  /* 0x0000000400777223 */ /* 0x000fe200000101f6 */
[----:B------:R-:W-:Y:S02]  /*e450*/  IADD3 R4, PT, PT, R190, -0x98, RZ ;  /* 0xffffff68be047810 */ /* 0x000fe40007ffe0ff */
[----:B------:R-:W-:Y:S02]  /*e460*/  IABS R5, R5 ;  /* 0x0000000500057213 */ /* 0x000fe40000000000 */
[----:B------:R-:W-:Y:S02]  /*e470*/  IABS R4, R4 ;  /* 0x0000000400047213 */ /* 0x000fe40000000000 */
[----:B------:R-:W-:Y:S02]  /*e480*/  I2FP.F32.S32 R5, R5 ;  /* 0x0000000500057245 */ /* 0x000fe40000201400 */
[----:B------:R-:W-:Y:S03]  /*e490*/  I2FP.F32.S32 R4, R4 ;  /* 0x0000000400047245 */ /* 0x000fe60000201400 */
[CC--:B------:R-:W-:Y:S01]  /*e4a0*/  FFMA.FTZ R131, -R0.reuse, R5.reuse, R76 ;  /* 0x0000000500837223 */ /* 0x0c0fe2000001014c */
[C---:B------:R-:W-:Y:S01]  /*e4b0*/  FFMA.FTZ R218, -R0.reuse, R5, R218 ;  /* 0x0000000500da7223 */ /* 0x040fe200000101da */
[CC--:B------:R-:W-:Y:S01]  /*e4c0*/  FFMA.FTZ R117, -R0.reuse, R4.reuse, R75 ;  /* 0x0000000400757223 */ /* 0x0c0fe2000001014b */
[----:B------:R-:W-:Y:S01]  /*e4d0*/  FFMA.FTZ R225, -R0, R4, R225 ;  /* 0x0000000400e17223 */ /* 0x000fe200000101e1 */
[C---:B------:R-:W-:Y:S02]  /*e4e0*/  IADD3 R5, PT, PT, R190.reuse, -0xb1, RZ ;  /* 0xffffff4fbe057810 */ /* 0x040fe40007ffe0ff */
        /* <DEDUP_REMOVED lines=24> */
[----:B------:R-:W-:Y:S03]  /*e670*/  IABS R4, R4 ;  /* 0x0000000400047213 */ /* 0x000fe60000000000 */
[CC--:B------:R-:W-:Y:S01]  /*e680*/  FFMA.FTZ R31, -R0.reuse, R20.reuse, R31 ;  /* 0x00000014001f7223 */ /* 0x0c0fe2000001011f */
[----:B------:R-:W-:Y:S01]  /*e690*/  FFMA.FTZ R207, -R0, R20, R207 ;  /* 0x0000001400cf7223 */ /* 0x000fe200000101cf */
[----:B------:R-:W-:Y:S02]  /*e6a0*/  I2FP.F32.S32 R21, R4 ;  /* 0x0000000400157245 */ /* 0x000fe40000201400 */
[----:B------:R-:W-:Y:S02]  /*e6b0*/  IABS R20, R5 ;  /* 0x0000000500147213 */ /* 0x000fe40000000000 */
[----:B------:R-:W-:Y:S01]  /*e6c0*/  IADD3 R5, PT, PT, R190, -0xd0, RZ ;  /* 0xffffff30be057810 */ /* 0x000fe20007ffe0ff */
[CC--:B------:R-:W-:Y:S01]  /*e6d0*/  FFMA.FTZ R29, -R0.reuse, R21.reuse, R29 ;  /* 0x00000015001d7223 */ /* 0x0c0fe2000001011d */
[----:B------:R-:W-:Y:S01]  /*e6e0*/  I2FP.F32.S32 R20, R20 ;  /* 0x0000001400147245 */ /* 0x000fe20000201400 */
[----:B------:R-:W-:Y:S01]  /*e6f0*/  FFMA.FTZ R206, -R0, R21, R206 ;  /* 0x0000001500ce7223 */ /* 0x000fe200000101ce */
        /* <DEDUP_REMOVED lines=9> */
[----:B------:R-:W-:Y:S01]  /*e790*/  FFMA.FTZ R107, -R0, R5, R107 ;  /* 0x00000005006b7223 */ /* 0x000fe2000001016b */
[----:B------:R-:W-:Y:S01]  /*e7a0*/  IADD3 R5, PT, PT, R190, -0xe0, RZ ;  /* 0xffffff20be057810 */ /* 0x000fe20007ffe0ff */
[C---:B------:R-:W-:Y:S01]  /*e7b0*/  FFMA.FTZ R125, -R0.reuse, R27, R77 ;  /* 0x0000001b007d7223 */ /* 0x040fe2000001014d */
[----:B------:R-:W-:Y:S01]  /*e7c0*/  FMNMX3.FTZ R21, R21, R153, R85, !PT ;  /* 0x0000009915157276 */ /* 0x000fe20007810055 */
[----:B------:R-:W-:Y:S01]  /*e7d0*/  FFMA.FTZ R78, -R0, R27, R78 ;  /* 0x0000001b004e7223 */ /* 0x000fe2000001014e */
        /* <DEDUP_REMOVED lines=24> */
[CC--:B------:R-:W-:Y:S01]  /*e960*/  FFMA.FTZ R62, -R0.reuse, R4.reuse, R62 ;  /* 0x00000004003e7223 */ /* 0x0c0fe2000001013e */
[----:B------:R-:W-:Y:S01]  /*e970*/  FFMA.FTZ R97, -R0, R4, R97 ;  /* 0x0000000400617223 */ /* 0x000fe20000010161 */
[----:B------:R-:W-:Y:S02]  /*e980*/  IADD3 R4, PT, PT, R190, -0xe9, RZ ;  /* 0xffffff17be047810 */ /* 0x000fe40007ffe0ff */
[----:B------:R-:W-:Y:S02]  /*e990*/  I2FP.F32.S32 R20, R20 ;  /* 0x0000001400147245 */ /* 0x000fe40000201400 */
[----:B------:R-:W-:Y:S02]  /*e9a0*/  IABS R4, R4 ;  /* 0x0000000400047213 */ /* 0x000fe40000000000 */
[----:B------:R-:W-:Y:S01]  /*e9b0*/  FMNMX3.FTZ R21, R21, R232, R233, !PT ;  /* 0x000000e815157276 */ /* 0x000fe200078100e9 */
[C---:B------:R-:W-:Y:S01]  /*e9c0*/  FFMA.FTZ R112, -R0.reuse, R20, R80 ;  /* 0x0000001400707223 */ /* 0x040fe20000010150 */
[----:B------:R-:W-:Y:S01]  /*e9d0*/  I2FP.F32.S32 R4, R4 ;  /* 0x0000000400047245 */ /* 0x000fe20000201400 */
[C---:B------:R-:W-:Y:S01]  /*e9e0*/  FFMA.FTZ R68, -R0.reuse, R20, R68 ;  /* 0x0000001400447223 */ /* 0x040fe20000010144 */
        /* <DEDUP_REMOVED lines=11> */
[----:B------:R-:W-:Y:S01]  /*eaa0*/  FMNMX3.FTZ R21, R21, R239, R240, !PT ;  /* 0x000000ef15157276 */ /* 0x000fe200078100f0 */
[----:B------:R-:W-:Y:S01]  /*eab0*/  FFMA.FTZ R24, -R0, R4, R24 ;  /* 0x0000000400187223 */ /* 0x000fe20000010118 */
        /* <DEDUP_REMOVED lines=17> */
[----:B------:R-:W-:Y:S02]  /*ebd0*/  IADD3 R27, PT, PT, R190, -0xe1, RZ ;  /* 0xffffff1fbe1b7810 */ /* 0x000fe40007ffe0ff */
[----:B------:R-:W-:Y:S01]  /*ebe0*/  FMNMX3.FTZ R21, R21, R220, R219, !PT ;  /* 0x000000dc15157276 */ /* 0x000fe200078100db */
        /* <DEDUP_REMOVED lines=62> */
[----:B------:R-:W-:Y:S01]  /*efd0*/  FSETP.NEU.FTZ.AND P1, PT, R20, -INF , PT ;  /* 0xff8000001400780b */ /* 0x000fe20003f3d000 */
[----:B--2---:R-:W-:Y:S01]  /*efe0*/  FMUL.FTZ R51, R22, R20 ;  /* 0x0000001416337220 */ /* 0x004fe20000410000 */
[----:B------:R-:W-:Y:S01]  /*eff0*/  FADD.FTZ R4, -R20, R149 ;  /* 0x0000009514047221 */ /* 0x000fe20000010100 */
[----:B---3--:R-:W-:Y:S03]  /*f000*/  FMNMX.FTZ R21, R5, R21, !PT ;  /* 0x0000001505157209 */ /* 0x008fe60007810000 */
[----:B------:R-:W-:Y:S01]  /*f010*/  FSEL R51, R51, RZ, P1 ;  /* 0x000000ff33337208 */ /* 0x000fe20000800000 */
[C---:B------:R-:W-:Y:S01]  /*f020*/  FMUL.FTZ R4, R22.reuse, R4 ;  /* 0x0000000416047220 */ /* 0x040fe20000410000 */
[----:B------:R-:W-:Y:S01]  /*f030*/  FMUL.FTZ R55, R22, R21 ;  /* 0x0000001516377220 */ /* 0x000fe20000410000 */
[C---:B------:R-:W-:Y:S01]  /*f040*/  FSETP.NEU.FTZ.AND P1, PT, R21.reuse, -INF , PT ;  /* 0xff8000001500780b */ /* 0x040fe20003f3d000 */
[----:B------:R-:W-:Y:S01]  /*f050*/  FADD.FTZ R5, -R21, R148 ;  /* 0x0000009415057221 */ /* 0x000fe20000010100 */
        /* <DEDUP_REMOVED lines=25> */
[----:B------:R-:W-:Y:S01]  /*f1f0*/  FFMA.FTZ R160, R14, R22, -R51 ;  /* 0x000000160ea07223 */ /* 0x000fe20000010833 */
[----:B-1----:R-:W-:Y:S01]  /*f200*/  FMUL.FTZ R18, R28, R134 ;  /* 0x000000861c127220 */ /* 0x002fe20000410000 */
[-CC-:B------:R-:W-:Y:S01]  /*f210*/  FFMA.FTZ R111, R32, R22.reuse, -R55.reuse ;  /* 0x00000016206f7223 */ /* 0x180fe20000010837 */
[-CC-:B------:R-:W-:Y:S01]  /*f220*/  FFMA.FTZ R110, R33, R22.reuse, -R55.reuse ;  /* 0x00000016216e7223 */ /* 0x180fe20000010837 */
[-C--:B------:R-:W-:Y:S01]  /*f230*/  FFMA.FTZ R72, R8, R22.reuse, -R55 ;  /* 0x0000001608487223 */ /* 0x080fe20000010837 */
[-C--:B------:R-:W-:Y:S01]  /*f240*/  FFMA.FTZ R149, R19, R22.reuse, -R51 ;  /* 0x0000001613957223 */ /* 0x080fe20000010833 */
[----:B------:R-:W-:Y:S03]  /*f250*/  FMUL.FTZ R19, R28, R135 ;  /* 0x000000871c137220 */ /* 0x000fe60000410000 */
[----:B------:R-:W-:Y:S01]  /*f260*/  MUFU.EX2 R200, R200 ;  /* 0x000000c800c87308 */ /* 0x000fe20000000800 */
[-CC-:B------:R-:W-:Y:S01]  /*f270*/  FFMA.FTZ R154, R16, R22.reuse, -R55.reuse ;  /* 0x00000016109a7223 */ /* 0x180fe20000010837 */
[-CC-:B------:R-:W-:Y:S01]  /*f280*/  FFMA.FTZ R66, R239, R22.reuse, -R55.reuse ;  /* 0x00000016ef427223 */ /* 0x180fe20000010837 */
[-C--:B------:R-:W-:Y:S01]  /*f290*/  FFMA.FTZ R64, R240, R22.reuse, -R55 ;  /* 0x00000016f0407223 */ /* 0x080fe20000010837 */
[-CC-:B------:R-:W-:Y:S01]  /*f2a0*/  FFMA.FTZ R75, R241, R22.reuse, -R51.reuse ;  /* 0x00000016f14b7223 */ /* 0x180fe20000010833 */
[-C--:B------:R-:W-:Y:S01]  /*f2b0*/  FFMA.FTZ R77, R242, R22.reuse, -R51 ;  /* 0x00000016f24d7223 */ /* 0x080fe20000010833 */
[-C--:B------:R-:W-:Y:S01]  /*f2c0*/  FFMA.FTZ R79, R243, R22.reuse, -R55 ;  /* 0x00000016f34f7223 */ /* 0x080fe20000010837 */
[-C--:B------:R-:W-:Y:S03]  /*f2d0*/  FFMA.FTZ R88, R88, R22.reuse, -R51 ;  /* 0x0000001658587223 */ /* 0x080fe60000010833 */
[----:B------:R-:W-:Y:S01]  /*f2e0*/  MUFU.EX2 R160, R160 ;  /* 0x000000a000a07308 */ /* 0x000fe20000000800 */
        /* <DEDUP_REMOVED lines=10> */
[-CC-:B------:R-:W-:Y:S01]  /*f390*/  FFMA.FTZ R198, R11, R22.reuse, -R55.reuse ;  /* 0x000000160bc67223 */ /* 0x180fe20000010837 */
[----:B------:R-:W-:Y:S01]  /*f3a0*/  FMUL.FTZ R11, R28, R143 ;  /* 0x0000008f1c0b7220 */ /* 0x000fe20000410000 */
[-CC-:B------:R-:W-:Y:S01]  /*f3b0*/  FFMA.FTZ R143, R214, R22.reuse, -R55.reuse ;  /* 0x00000016d68f7223 */ /* 0x180fe20000010837 */
[-CC-:B------:R-:W-:Y:S01]  /*f3c0*/  FFMA.FTZ R163, R153, R22.reuse, -R55.reuse ;  /* 0x0000001699a37223 */ /* 0x180fe20000010837 */
[-C--:B------:R-:W-:Y:S03]  /*f3d0*/  FFMA.FTZ R153, R17, R22.reuse, -R55 ;  /* 0x0000001611997223 */ /* 0x080fe60000010837 */
[----:B------:R-:W-:Y:S01]  /*f3e0*/  MUFU.EX2 R202, R202 ;  /* 0x000000ca00ca7308 */ /* 0x000fe20000000800 */
[----:B------:R-:W-:Y:S01]  /*f3f0*/  FMUL.FTZ R5, R22, R5 ;  /* 0x0000000516057220 */ /* 0x000fe20000410000 */
[-CC-:B------:R-:W-:Y:S01]  /*f400*/  FFMA.FTZ R129, R81, R22.reuse, -R51.reuse ;  /* 0x0000001651817223 */ /* 0x180fe20000010833 */
[-CC-:B------:R-:W-:Y:S01]  /*f410*/  FFMA.FTZ R81, R7, R22.reuse, -R51.reuse ;  /* 0x0000001607517223 */ /* 0x180fe20000010833 */
[----:B------:R-:W-:Y:S01]  /*f420*/  FMUL.FTZ R7, R28, R147 ;  /* 0x000000931c077220 */ /* 0x000fe20000410000 */
[----:B------:R-:W-:Y:S01]  /*f430*/  FFMA.FTZ R74, R6, R22, -R51 ;  /* 0x00000016064a7223 */ /* 0x000fe20000010833 */
[----:B------:R-:W-:Y:S01]  /*f440*/  FMUL.FTZ R6, R28, R146 ;  /* 0x000000921c067220 */ /* 0x000fe20000410000 */
[-C--:B------:R-:W-:Y:S03]  /*f450*/  FFMA.FTZ R146, R210, R22.reuse, -R55 ;  /* 0x00000016d2927223 */ /* 0x080fe60000010837 */
[----:B------:R-:W1:Y:S01]  /*f460*/  MUFU.EX2 R27, R5 ;  /* 0x00000005001b7308 */ /* 0x000e620000000800 */
[--C-:B------:R-:W-:Y:S01]  /*f470*/  FFMA.FTZ R148, R10, R22, -R51.reuse ;  /* 0x000000160a947223 */ /* 0x100fe20000010833 */
[----:B------:R-:W-:Y:S01]  /*f480*/  FMUL.FTZ R10, R28, R142 ;  /* 0x0000008e1c0a7220 */ /* 0x000fe20000410000 */
[-CC-:B------:R-:W-:Y:S01]  /*f490*/  FFMA.FTZ R142, R213, R22.reuse, -R51.reuse ;  /* 0x00000016d58e7223 */ /* 0x180fe20000010833 */
[-C--:B------:R-:W-:Y:S01]  /*f4a0*/  FFMA.FTZ R122, R9, R22.reuse, -R51 ;  /* 0x00000016097a7223 */ /* 0x080fe20000010833 */
[-CC-:B------:R-:W-:Y:S01]  /*f4b0*/  FFMA.FTZ R124, R222, R22.reuse, -R55.reuse ;  /* 0x00000016de7c7223 */ /* 0x180fe20000010837 */
[-C--:B------:R-:W-:Y:S01]  /*f4c0*/  FFMA.FTZ R123, R223, R22.reuse, -R55 ;  /* 0x00000016df7b7223 */ /* 0x080fe20000010837 */
[-C--:B------:R-:W-:Y:S03]  /*f4d0*/  FFMA.FTZ R126, R224, R22.reuse, -R51 ;  /* 0x00000016e07e7223 */ /* 0x080fe60000010833 */
[----:B------:R-:W2:Y:S01]  /*f4e0*/  MUFU.EX2 R199, R199 ;  /* 0x000000c700c77308 */ /* 0x000ea20000000800 */
[-C--:B------:R-:W-:Y:S01]  /*f4f0*/  FFMA.FTZ R118, R89, R22.reuse, -R55 ;  /* 0x0000001659767223 */ /* 0x080fe20000010837 */
[-C--:B------:R-:W-:Y:S01]  /*f500*/  FFMA.FTZ R89, R86, R22.reuse, -R51 ;  /* 0x0000001656597223 */ /* 0x080fe20000010833 */
[-C--:B------:R-:W-:Y:S01]  /*f510*/  FFMA.FTZ R114, R226, R22.reuse, -R55 ;  /* 0x00000016e2727223 */ /* 0x080fe20000010837 */
[-CC-:B------:R-:W-:Y:S01]  /*f520*/  FFMA.FTZ R121, R227, R22.reuse, -R51.reuse ;  /* 0x00000016e3797223 */ /* 0x180fe20000010833 */
[-C--:B------:R-:W-:Y:S01]  /*f530*/  FFMA.FTZ R116, R228, R22.reuse, -R51 ;  /* 0x00000016e4747223 */ /* 0x080fe20000010833 */
[-CC-:B------:R-:W-:Y:S01]  /*f540*/  FFMA.FTZ R73, R232, R22.reuse, -R55.reuse ;  /* 0x00000016e8497223 */ /* 0x180fe20000010837 */
[--C-:B------:R-:W-:Y:S03]  /*f550*/  FFMA.FTZ R67, R233, R22, -R55.reuse ;  /* 0x00000016e9437223 */ /* 0x100fe60000010837 */
[----:B------:R-:W3:Y:S01]  /*f560*/  MUFU.EX2 R161, R161 ;  /* 0x000000a100a17308 */ /* 0x000ee20000000800 */
[C---:B-1----:R-:W-:Y:S01]  /*f570*/  FMUL.FTZ R16, R27.reuse, R132 ;  /* 0x000000841b107220 */ /* 0x042fe20000410000 */
[C---:B------:R-:W-:Y:S01]  /*f580*/  FMUL.FTZ R17, R27.reuse, R133 ;  /* 0x000000851b117220 */ /* 0x040fe20000410000 */
[C---:B------:R-:W-:Y:S01]  /*f590*/  FMUL.FTZ R5, R27.reuse, R145 ;  /* 0x000000911b057220 */ /* 0x040fe20000410000 */
[----:B------:R-:W-:Y:S01]  /*f5a0*/  FMUL.FTZ R8, R27, R140 ;  /* 0x0000008c1b087220 */ /* 0x000fe20000410000 */
[-CC-:B------:R-:W-:Y:S01]  /*f5b0*/  FFMA.FTZ R140, R215, R22.reuse, -R55.reuse ;  /* 0x00000016d78c7223 */ /* 0x180fe20000010837 */
[----:B------:R-:W-:Y:S01]  /*f5c0*/  FMUL.FTZ R9, R27, R141 ;  /* 0x0000008d1b097220 */ /* 0x000fe20000410000 */
[----:B------:R-:W-:Y:S03]  /*f5d0*/  FFMA.FTZ R145, R211, R22, -R55 ;  /* 0x00000016d3917223 */ /* 0x000fe60000010837 */
[----:B------:R-:W1:Y:S01]  /*f5e0*/  MUFU.EX2 R198, R198 ;  /* 0x000000c600c67308 */ /* 0x000e620000000800 */
[----:B--2---:R-:W-:Y:S01]  /*f5f0*/  F2FP.F16.F32.PACK_AB R33, R199, R202 ;  /* 0x000000cac721723e */ /* 0x004fe200000000ff */
[----:B------:R-:W-:Y:S01]  /*f600*/  FFMA.FTZ R202, R28, R197, R202 ;  /* 0x000000c51cca7223 */ /* 0x000fe200000100ca */
[-C--:B------:R-:W-:Y:S01]  /*f610*/  FFMA.FTZ R80, R234, R22.reuse, -R51 ;  /* 0x00000016ea507223 */ /* 0x080fe20000010833 */
[-CC-:B------:R-:W-:Y:S01]  /*f620*/  FFMA.FTZ R69, R235, R22.reuse, -R55.reuse ;  /* 0x00000016eb457223 */ /* 0x180fe20000010837 */
[-C--:B------:R-:W-:Y:S01]  /*f630*/  FFMA.FTZ R71, R236, R22.reuse, -R55 ;  /* 0x00000016ec477223 */ /* 0x080fe20000010837 */
[-CC-:B------:R-:W-:Y:S01]  /*f640*/  FFMA.FTZ R76, R237, R22.reuse, -R51.reuse ;  /* 0x00000016ed4c7223 */ /* 0x180fe20000010833 */
[-C--:B------:R-:W-:Y:S03]  /*f650*/  FFMA.FTZ R70, R238, R22.reuse, -R51 ;  /* 0x00000016ee467223 */ /* 0x080fe60000010833 */
[----:B------:R-:W-:Y:S01]  /*f660*/  MUFU.EX2 R163, R163 ;  /* 0x000000a300a37308 */ /* 0x000fe20000000800 */
[----:B---3--:R-:W-:Y:S01]  /*f670*/  F2FP.F16.F32.PACK_AB R35, R161, R169 ;  /* 0x000000a9a123723e */ /* 0x008fe200000000ff */
[-CC-:B------:R-:W-:Y:S01]  /*f680*/  FFMA.FTZ R86, R244, R22.reuse, -R55.reuse ;  /* 0x00000016f4567223 */ /* 0x180fe20000010837 */
[-C--:B------:R-:W-:Y:S01]  /*f690*/  FFMA.FTZ R92, R92, R22.reuse, -R55 ;  /* 0x000000165c5c7223 */ /* 0x080fe20000010837 */
[-CC-:B------:R-:W-:Y:S01]  /*f6a0*/  FFMA.FTZ R105, R105, R22.reuse, -R51.reuse ;  /* 0x0000001669697223 */ /* 0x180fe20000010833 */
[-C--:B------:R-:W-:Y:S01]  /*f6b0*/  FFMA.FTZ R102, R102, R22.reuse, -R51 ;  /* 0x0000001666667223 */ /* 0x080fe20000010833 */
[-CC-:B------:R-:W-:Y:S01]  /*f6c0*/  FFMA.FTZ R101, R101, R22.reuse, -R55.reuse ;  /* 0x0000001665657223 */ /* 0x180fe20000010837 */
[----:B------:R-:W-:Y:S03]  /*f6d0*/  FFMA.FTZ R106, R106, R22, -R55 ;  /* 0x000000166a6a7223 */ /* 0x000fe60000010837 */
[----:B------:R-:W2:Y:S01]  /*f6e0*/  MUFU.EX2 R162, R162 ;  /* 0x000000a200a27308 */ /* 0x000ea20000000800 */
[----:B-1----:R-:W-:Y:S01]  /*f6f0*/  F2FP.F16.F32.PACK_AB R32, R198, R200 ;  /* 0x000000c8c620723e */ /* 0x002fe200000000ff */
[----:B------:R-:W-:Y:S01]  /*f700*/  FFMA.FTZ R200, R27, R196, R200 ;  /* 0x000000c41bc87223 */ /* 0x000fe200000100c8 */
[-CC-:B------:R-:W-:Y:S01]  /*f710*/  FFMA.FTZ R119, R119, R22.reuse, -R51.reuse ;  /* 0x0000001677777223 */ /* 0x180fe20000010833 */
[-C--:B------:R-:W-:Y:S01]  /*f720*/  FFMA.FTZ R115, R115, R22.reuse, -R51 ;  /* 0x0000001673737223 */ /* 0x080fe20000010833 */
[-CC-:B------:R-:W-:Y:S01]  /*f730*/  FFMA.FTZ R117, R117, R22.reuse, -R55.reuse ;  /* 0x0000001675757223 */ /* 0x180fe20000010837 */
[-C--:B------:R-:W-:Y:S01]  /*f740*/  FFMA.FTZ R120, R120, R22.reuse, -R55 ;  /* 0x0000001678787223 */ /* 0x080fe20000010837 */
[-CC-:B------:R-:W-:Y:S03]  /*f750*/  FFMA.FTZ R132, R231, R22.reuse, -R51.reuse ;  /* 0x00000016e7847223 */ /* 0x180fe60000010833 */
[----:B------:R-:W1:Y:S01]  /*f760*/  MUFU.EX2 R159, R159 ;  /* 0x0000009f009f7308 */ /* 0x000e620000000800 */
        /* <DEDUP_REMOVED lines=10> */
[-C--:B------:R-:W-:Y:S01]  /*f810*/  FFMA.FTZ R204, R204, R22.reuse, -R51 ;  /* 0x00000016cccc7223 */ /* 0x080fe20000010833 */
[-CC-:B------:R-:W-:Y:S01]  /*f820*/  FFMA.FTZ R203, R203, R22.reuse, -R55.reuse ;  /* 0x00000016cbcb7223 */ /* 0x180fe20000010837 */
[-CC-:B------:R-:W-:Y:S01]  /*f830*/  FFMA.FTZ R201, R201, R22.reuse, -R55.reuse ;  /* 0x00000016c9c97223 */ /* 0x180fe20000010837 */
        /* <DEDUP_REMOVED lines=9> */
[----:B------:R-:W-:Y:S03]  /*f8d0*/  SHF.R.U32.HI R48, RZ, 0x1, R151 ;  /* 0x00000001ff307819 */ /* 0x000fe60000011697 */
[----:B------:R-:W2:Y:S01]  /*f8e0*/  MUFU.EX2 R153, R153 ;  /* 0x0000009900997308 */ /* 0x000ea20000000800 */
[----:B------:R-:W-:Y:S01]  /*f8f0*/  FADD.FTZ R200, R198, R200 ;  /* 0x000000c8c6c87221 */ /* 0x000fe20000010000 */
[----:B------:R-:W-:Y:S01]  /*f900*/  FADD.FTZ R202, R199, R202 ;  /* 0x000000cac7ca7221 */ /* 0x000fe20000010000 */
[----:B------:R-:W-:Y:S01]  /*f910*/  LOP3.LUT R4, R48, 0x8, RZ, 0xc0, !PT ;  /* 0x0000000830047812 */ /* 0x000fe200078ec0ff */
[-C--:B------:R-:W-:Y:S01]  /*f920*/  FFMA.FTZ R65, R65, R22.reuse, -R55 ;  /* 0x0000001641417223 */ /* 0x080fe20000010837 */
[----:B------:R-:W-:Y:S01]  /*f930*/  FADD.FTZ R200, R163, R200 ;  /* 0x000000c8a3c87221 */ /* 0x000fe20000010000 */
[----:B------:R-:W-:Y:S01]  /*f940*/  FADD.FTZ R169, R169, R202 ;  /* 0x000000caa9a97221 */ /* 0x000fe20000010000 */
[----:B------:R-:W-:Y:S03]  /*f950*/  LOP3.LUT R4, R4, 0xc0, R168, 0xf8, !PT ;  /* 0x000000c004047812 */ /* 0x000fe600078ef8a8 */
[----:B------:R-:W-:Y:S01]  /*f960*/  MUFU.EX2 R148, R148 ;  /* 0x0000009400947308 */ /* 0x000fe20000000800 */
[----:B------:R-:W-:Y:S01]  /*f970*/  LOP3.LUT R168, R168, 0x120, RZ, 0xc0, !PT ;  /* 0x00000120a8a87812 */ /* 0x000fe200078ec0ff */
[----:B------:R-:W-:Y:S01]  /*f980*/  FADD.FTZ R162, R162, R200 ;  /* 0x000000c8a2a27221 */ /* 0x000fe20000010000 */
[----:B------:R-:W-:Y:S01]  /*f990*/  FADD.FTZ R169, R161, R169 ;  /* 0x000000a9a1a97221 */ /* 0x000fe20000010000 */
[----:B------:R-:W-:Y:S01]  /*f9a0*/  FFMA.FTZ R63, R63, R22, -R55 ;  /* 0x000000163f3f7223 */ /* 0x000fe20000010837 */
[----:B------:R-:W-:Y:S01]  /*f9b0*/  LOP3.LUT R4, R168, R4, R167, 0xf6, !PT ;  /* 0x00000004a8047212 */ /* 0x000fe200078ef6a7 */
[-C--:B------:R-:W-:Y:S01]  /*f9c0*/  FFMA.FTZ R167, R207, R22.reuse, -R55 ;  /* 0x00000016cfa77223 */ /* 0x080fe20000010837 */
[--C-:B------:R-:W-:Y:S03]  /*f9d0*/  FFMA.FTZ R207, R31, R22, -R51.reuse ;  /* 0x000000161fcf7223 */ /* 0x100fe60000010833 */
[----:B------:R-:W-:Y:S01]  /*f9e0*/  MUFU.EX2 R129, R129 ;  /* 0x0000008100817308 */ /* 0x000fe20000000800 */
[----:B------:R-:W-:Y:S01]  /*f9f0*/  LEA R50, R4, R166, 0x1 ;  /* 0x000000a604327211 */ /* 0x000fe200078e08ff */
[-CC-:B------:R-:W-:Y:S01]  /*fa00*/  FFMA.FTZ R168, R209, R22.reuse, -R51.reuse ;  /* 0x00000016d1a87223 */ /* 0x180fe20000010833 */
[----:B-1----:R-:W-:Y:S01]  /*fa10*/  FADD.FTZ R162, R159, R162 ;  /* 0x000000a29fa27221 */ /* 0x002fe20000010000 */
[--C-:B------:R-:W-:Y:S01]  /*fa20*/  FFMA.FTZ R62, R62, R22, -R51.reuse ;  /* 0x000000163e3e7223 */ /* 0x100fe20000010833 */
[C---:B------:R-:W-:Y:S01]  /*fa30*/  IADD3 R4, PT, PT, R50.reuse, 0x5000, RZ ;  /* 0x0000500032047810 */ /* 0x040fe20007ffe0ff */
[----:B------:R-:W1:Y:S01]  /*fa40*/  LDSM.16.MT88.4 R12, [R50+0x5000] ;  /* 0x00500000320c783b */ /* 0x000e620000004200 */
[----:B------:R-:W-:Y:S03]  /*fa50*/  IADD3 R49, PT, PT, R50, 0x5020, RZ ;  /* 0x0000502032317810 */ /* 0x000fe60007ffe0ff */
[----:B------:R-:W4:Y:S01]  /*fa60*/  MUFU.EX2 R130, R130 ;  /* 0x0000008200827308 */ /* 0x000f220000000800 */
[----:B------:R-:W-:Y:S01]  /*fa70*/  @P0 IADD3 R49, PT, PT, R4, -0x20, RZ ;  /* 0xffffffe004310810 */ /* 0x000fe20007ffe0ff */
[----:B------:R-:W-:Y:S01]  /*fa80*/  FMUL.FTZ R4, R27, R144 ;  /* 0x000000901b047220 */ /* 0x000fe20000410000 */
[-CC-:B------:R-:W-:Y:S01]  /*fa90*/  FFMA.FTZ R144, R212, R22.reuse, -R51.reuse ;  /* 0x00000016d4907223 */ /* 0x180fe20000010833 */
[-C--:B------:R-:W-:Y:S01]  /*faa0*/  FFMA.FTZ R61, R61, R22.reuse, -R51 ;  /* 0x000000163d3d7223 */ /* 0x080fe20000010833 */
[----:B------:R-:W-:Y:S01]  /*fab0*/  ISETP.GT.AND P0, PT, R191, R175, PT ;  /* 0x000000afbf00720c */ /* 0x000fe20003f04270 */
[----:B------:R-:W5:Y:S01]  /*fac0*/  LDSM.16.MT88.4 R36, [R49] ;  /* 0x000000003124783b */ /* 0x000f620000004200 */
[-CC-:B------:R-:W-:Y:S03]  /*fad0*/  FFMA.FTZ R60, R60, R22.reuse, -R55.reuse ;  /* 0x000000163c3c7223 */ /* 0x180fe60000010837 */
[----:B------:R-:W4:Y:S01]  /*fae0*/  MUFU.EX2 R127, R127 ;  /* 0x0000007f007f7308 */ /* 0x000f220000000800 */
[-C--:B------:R-:W-:Y:S01]  /*faf0*/  FFMA.FTZ R59, R59, R22.reuse, -R55 ;  /* 0x000000163b3b7223 */ /* 0x080fe20000010837 */
[-CC-:B------:R-:W-:Y:S01]  /*fb00*/  FFMA.FTZ R58, R58, R22.reuse, -R51.reuse ;  /* 0x000000163a3a7223 */ /* 0x180fe20000010833 */
[-C--:B------:R-:W-:Y:S01]  /*fb10*/  FFMA.FTZ R57, R57, R22.reuse, -R51 ;  /* 0x0000001639397223 */ /* 0x080fe20000010833 */
[-CC-:B------:R-:W-:Y:S01]  /*fb20*/  FFMA.FTZ R56, R56, R22.reuse, -R55.reuse ;  /* 0x0000001638387223 */ /* 0x180fe20000010837 */
[----:B------:R-:W-:Y:S01]  /*fb30*/  FFMA.FTZ R54, R54, R22, -R55 ;  /* 0x0000001636367223 */ /* 0x000fe20000010837 */
[----:B------:R-:W4:Y:S04]  /*fb40*/  LDSM.16.MT88.4 R40, [R50+0x5400] ;  /* 0x005400003228783b */ /* 0x000f280000004200 */
[----:B------:R-:W-:Y:S04]  /*fb50*/  MUFU.EX2 R124, R124 ;  /* 0x0000007c007c7308 */ /* 0x000fe80000000800 */
[----:B------:R-:W4:Y:S06]  /*fb60*/  LDSM.16.MT88.4 R44, [R49+0x400] ;  /* 0x00040000312c783b */ /* 0x000f2c0000004200 */
[----:B------:R-:W4:Y:S10]  /*fb70*/  MUFU.EX2 R123, R123 ;  /* 0x0000007b007b7308 */ /* 0x000f340000000800 */
[----:B------:R-:W-:Y:S01]  /*fb80*/  MUFU.EX2 R126, R126 ;  /* 0x0000007e007e7308 */ /* 0x000fe20000000800 */
[C---:B-1----:R-:W-:Y:S09]  /*fb90*/  HMMA.16816.F32 R4, R32.reuse, R12, R4 ;  /* 0x0000000c2004723c */ /* 0x042ff20000001804 */
[----:B------:R-:W1:Y:S01]  /*fba0*/  MUFU.EX2 R122, R122 ;  /* 0x0000007a007a7308 */ /* 0x000e620000000800 */
[C---:B------:R-:W-:Y:S01]  /*fbb0*/  FMUL.FTZ R12, R27.reuse, R136 ;  /* 0x000000881b0c7220 */ /* 0x040fe20000410000 */
[----:B------:R-:W-:Y:S01]  /*fbc0*/  FMUL.FTZ R13, R27, R137 ;  /* 0x000000891b0d7220 */ /* 0x000fe20000410000 */
[--C-:B------:R-:W-:Y:S01]  /*fbd0*/  FFMA.FTZ R27, R152, R22, -R51.reuse ;  /* 0x00000016981b7223 */ /* 0x100fe20000010833 */
[C---:B------:R-:W-:Y:S06]  /*fbe0*/  HMMA.16816.F32 R8, R32.reuse, R14, R8 ;  /* 0x0000000e2008723c */ /* 0x040fec0000001808 */
[----:B------:R-:W1:Y:S01]  /*fbf0*/  MUFU.EX2 R118, R118 ;  /* 0x0000007600767308 */ /* 0x000e620000000800 */
[C---:B------:R-:W-:Y:S01]  /*fc00*/  FMUL.FTZ R14, R28.reuse, R138 ;  /* 0x0000008a1c0e7220 */ /* 0x040fe20000410000 */
[----:B------:R-:W-:Y:S01]  /*fc10*/  FMUL.FTZ R15, R28, R139 ;  /* 0x0000008b1c0f7220 */ /* 0x000fe20000410000 */
[-C--:B------:R-:W-:Y:S01]  /*fc20*/  FFMA.FTZ R137, R221, R22.reuse, -R51 ;  /* 0x00000016dd897223 */ /* 0x080fe20000010833 */
[-CC-:B------:R-:W-:Y:S01]  /*fc30*/  FFMA.FTZ R138, R220, R22.reuse, -R55.reuse ;  /* 0x00000016dc8a7223 */ /* 0x180fe20000010837 */
[-C--:B------:R-:W-:Y:S01]  /*fc40*/  FFMA.FTZ R136, R219, R22.reuse, -R55 ;  /* 0x00000016db887223 */ /* 0x080fe20000010837 */
[----:B------:R-:W-:Y:S04]  /*fc50*/  FFMA.FTZ R139, R216, R22, -R51 ;  /* 0x00000016d88b7223 */ /* 0x000fe80000010833 */
[----:B------:R-:W1:Y:S01]  /*fc60*/  MUFU.EX2 R114, R114 ;  /* 0x0000007200727308 */ /* 0x000e620000000800 */
[C---:B-----5:R-:W-:Y:S09]  /*fc70*/  HMMA.16816.F32 R12, R32.reuse, R36, R12 ;  /* 0x00000024200c723c */ /* 0x060ff2000000180c */
[----:B------:R-:W-:Y:S01]  /*fc80*/  MUFU.EX2 R121, R121 ;  /* 0x0000007900797308 */ /* 0x000fe20000000800 */
[----:B------:R-:W-:Y:S01]  /*fc90*/  HMMA.16816.F32 R16, R32, R38, R16 ;  /* 0x000000262010723c */ /* 0x000fe20000001810 */
[----:B------:R-:W5:Y:S02]  /*fca0*/  LDSM.16.MT88.4 R36, [R50+0x5800] ;  /* 0x005800003224783b */ /* 0x000f640000004200 */
[----:B------:R-:W-:Y:S01]  /*fcb0*/  F2FP.F16.F32.PACK_AB R33, R158, R160 ;  /* 0x000000a09e21723e */ /* 0x000fe200000000ff */
[----:B------:R-:W-:Y:S01]  /*fcc0*/  FADD.FTZ R160, R160, R169 ;  /* 0x000000a9a0a07221 */ /* 0x000fe20000010000 */
[----:B------:R-:W-:Y:S04]  /*fcd0*/  F2FP.F16.F32.PACK_AB R35, R149, R156 ;  /* 0x0000009c9523723e */ /* 0x000fe800000000ff */
[----:B------:R-:W5:Y:S01]  /*fce0*/  MUFU.EX2 R116, R116 ;  /* 0x0000007400747308 */ /* 0x000f620000000800 */
[C---:B---3--:R-:W-:Y:S01]  /*fcf0*/  F2FP.F16.F32.PACK_AB R32, R157.reuse, R159 ;  /* 0x0000009f9d20723e */ /* 0x048fe200000000ff */
[----:B------:R-:W-:Y:S01]  /*fd00*/  FADD.FTZ R157, R157, R162 ;  /* 0x000000a29d9d7221 */ /* 0x000fe20000010000 */
[C---:B--2---:R-:W-:Y:S01]  /*fd10*/  F2FP.F16.F32.PACK_AB R34, R153.reuse, R154 ;  /* 0x0000009a9922723e */ /* 0x044fe200000000ff */
[----:B------:R-:W-:Y:S02]  /*fd20*/  FADD.FTZ R160, R158, R160 ;  /* 0x000000a09ea07221 */ /* 0x000fe40000010000 */
[----:B------:R-:W-:Y:S04]  /*fd30*/  FADD.FTZ R157, R154, R157 ;  /* 0x0000009d9a9d7221 */ /* 0x000fe80000010000 */
[----:B------:R-:W-:Y:S01]  /*fd40*/  MUFU.EX2 R111, R111 ;  /* 0x0000006f006f7308 */ /* 0x000fe20000000800 */
[----:B------:R-:W-:Y:S01]  /*fd50*/  FADD.FTZ R156, R156, R160 ;  /* 0x000000a09c9c7221 */ /* 0x000fe20000010000 */
[C---:B----4-:R-:W-:Y:S03]  /*fd60*/  HMMA.16816.F32 R4, R32.reuse, R40, R4 ;  /* 0x000000282004723c */ /* 0x050fe60000001804 */
[----:B------:R-:W-:Y:S01]  /*fd70*/  FADD.FTZ R153, R153, R157 ;  /* 0x0000009d99997221 */ /* 0x000fe20000010000 */
[----:B------:R-:W-:Y:S01]  /*fd80*/  FADD.FTZ R156, R149, R156 ;  /* 0x0000009c959c7221 */ /* 0x000fe20000010000 */
[----:B------:R-:W-:Y:S03]  /*fd90*/  MOV R149, R20 ;  /* 0x0000001400957202 */ /* 0x000fe60000000f00 */
[----:B------:R-:W2:Y:S01]  /*fda0*/  MUFU.EX2 R110, R110 ;  /* 0x0000006e006e7308 */ /* 0x000ea20000000800 */
[----:B------:R-:W-:Y:S01]  /*fdb0*/  FADD.FTZ R153, R130, R153 ;  /* 0x0000009982997221 */ /* 0x000fe20000010000 */
[C---:B------:R-:W-:Y:S01]  /*fdc0*/  HMMA.16816.F32 R8, R32.reuse, R42, R8 ;  /* 0x0000002a2008723c */ /* 0x040fe20000001808 */
[----:B------:R-:W3:Y:S07]  /*fdd0*/  LDSM.16.MT88.4 R40, [R49+0x800] ;  /* 0x000800003128783b */ /* 0x000eee0000004200 */
[----:B------:R-:W-:Y:S01]  /*fde0*/  MUFU.EX2 R113, R113 ;  /* 0x0000007100717308 */ /* 0x000fe20000000800 */
[C---:B------:R-:W-:Y:S09]  /*fdf0*/  HMMA.16816.F32 R12, R32.reuse, R44, R12 ;  /* 0x0000002c200c723c */ /* 0x040ff2000000180c */
[----:B------:R-:W4:Y:S01]  /*fe00*/  MUFU.EX2 R109, R109 ;  /* 0x0000006d006d7308 */ /* 0x000f220000000800 */
[----:B------:R-:W-:Y:S01]  /*fe10*/  HMMA.16816.F32 R16, R32, R46, R16 ;  /* 0x0000002e2010723c */ /* 0x000fe20000001810 */
[----:B------:R-:W4:Y:S02]  /*fe20*/  LDSM.16.MT88.4 R44, [R50+0x5c00] ;  /* 0x005c0000322c783b */ /* 0x000f240000004200 */
[----:B------:R-:W-:Y:S01]  /*fe30*/  F2FP.F16.F32.PACK_AB R33, R129, R148 ;  /* 0x000000948121723e */ /* 0x000fe200000000ff */
[----:B------:R-:W-:Y:S01]  /*fe40*/  FADD.FTZ R148, R148, R156 ;  /* 0x0000009c94947221 */ /* 0x000fe20000010000 */
[----:B------:R-:W-:Y:S04]  /*fe50*/  F2FP.F16.F32.PACK_AB R32, R127, R130 ;  /* 0x000000827f20723e */ /* 0x000fe800000000ff */
[----:B------:R-:W4:Y:S01]  /*fe60*/  MUFU.EX2 R104, R104 ;  /* 0x0000006800687308 */ /* 0x000f220000000800 */
[----:B------:R-:W-:Y:S01]  /*fe70*/  F2FP.F16.F32.PACK_AB R34, R123, R124 ;  /* 0x0000007c7b22723e */ /* 0x000fe200000000ff */
[----:B------:R-:W-:Y:S01]  /*fe80*/  FADD.FTZ R127, R127, R153 ;  /* 0x000000997f7f7221 */ /* 0x000fe20000010000 */
[----:B-1----:R-:W-:Y:S01]  /*fe90*/  F2FP.F16.F32.PACK_AB R35, R122, R126 ;  /* 0x0000007e7a23723e */ /* 0x002fe200000000ff */
[----:B------:R-:W-:Y:S02]  /*fea0*/  FADD.FTZ R148, R129, R148 ;  /* 0x0000009481947221 */ /* 0x000fe40000010000 */
[----:B------:R-:W-:Y:S04]  /*feb0*/  FADD.FTZ R127, R124, R127 ;  /* 0x0000007f7c7f7221 */ /* 0x000fe80000010000 */
[----:B------:R-:W1:Y:S01]  /*fec0*/  MUFU.EX2 R99, R99 ;  /* 0x0000006300637308 */ /* 0x000e620000000800 */
[----:B------:R-:W-:Y:S01]  /*fed0*/  FADD.FTZ R126, R126, R148 ;  /* 0x000000947e7e7221 */ /* 0x000fe20000010000 */
[C---:B-----5:R-:W-:Y:S03]  /*fee0*/  HMMA.16816.F32 R4, R32.reuse, R36, R4 ;  /* 0x000000242004723c */ /* 0x060fe60000001804 */
[----:B------:R-:W-:Y:S01]  /*fef0*/  FADD.FTZ R123, R123, R127 ;  /* 0x0000007f7b7b7221 */ /* 0x000fe20000010000 */
[----:B------:R-:W-:Y:S01]  /*ff00*/  FADD.FTZ R126, R122, R126 ;  /* 0x0000007e7a7e7221 */ /* 0x000fe20000010000 */
[----:B------:R-:W-:Y:S03]  /*ff10*/  MOV R148, R21 ;  /* 0x0000001500947202 */ /* 0x000fe60000000f00 */
[----:B------:R-:W-:Y:S01]  /*ff20*/  MUFU.EX2 R108, R108 ;  /* 0x0000006c006c7308 */ /* 0x000fe20000000800 */
[----:B------:R-:W-:Y:S01]  /*ff30*/  FADD.FTZ R123, R118, R123 ;  /* 0x0000007b767b7221 */ /* 0x000fe20000010000 */
[C---:B------:R-:W-:Y:S01]  /*ff40*/  HMMA.16816.F32 R8, R32.reuse, R38, R8 ;  /* 0x000000262008723c */ /* 0x040fe20000001808 */
[----:B------:R-:W5:Y:S07]  /*ff50*/  LDSM.16.MT88.4 R36, [R49+0xc00] ;  /* 0x000c00003124783b */ /* 0x000f6e0000004200 */
[----:B------:R-:W1:Y:S01]  /*ff60*/  MUFU.EX2 R103, R103 ;  /* 0x0000006700677308 */ /* 0x000e620000000800 */
[C---:B---3--:R-:W-:Y:S09]  /*ff70*/  HMMA.16816.F32 R12, R32.reuse, R40, R12 ;  /* 0x00000028200c723c */ /* 0x048ff2000000180c */
[----:B------:R-:W-:Y:S01]  /*ff80*/  MUFU.EX2 R96, R96 ;  /* 0x0000006000607308 */ /* 0x000fe20000000800 */
[----:B------:R-:W-:Y:S01]  /*ff90*/  HMMA.16816.F32 R16, R32, R42, R16 ;  /* 0x0000002a2010723c */ /* 0x000fe20000001810 */
[----:B------:R-:W3:Y:S02]  /*ffa0*/  LDSM.16.MT88.4 R40, [R50+0x6000] ;  /* 0x006000003228783b */ /* 0x000ee40000004200 */
[C---:B------:R-:W-:Y:S01]  /*ffb0*/  F2FP.F16.F32.PACK_AB R32, R114.reuse, R118 ;  /* 0x000000767220723e */ /* 0x040fe200000000ff */
[----:B------:R-:W-:Y:S01]  /*ffc0*/  FADD.FTZ R114, R114, R123 ;  /* 0x0000007b72727221 */ /* 0x000fe20000010000 */
[----:B------:R-:W-:Y:S04]  /*ffd0*/  F2FP.F16.F32.PACK_AB R33, R116, R121 ;  /* 0x000000797421723e */ /* 0x000fe800000000ff */
[----:B------:R-:W1:Y:S01]  /*ffe0*/  MUFU.EX2 R95, R95 ;  /* 0x0000005f005f7308 */ /* 0x000e620000000800 */
[C---:B--2---:R-:W-:Y:S01]  /*fff0*/  F2FP.F16.F32.PACK_AB R34, R110.reuse, R111 ;  /* 0x0000006f6e22723e */ /* 0x044fe200000000ff */
[----:B------:R-:W-:Y:S01]  /*10000*/  FADD.FTZ R114, R111, R114 ;  /* 0x000000726f727221 */ /* 0x000fe20000010000 */
[----:B----4-:R-:W-:Y:S01]  /*10010*/  F2FP.F16.F32.PACK_AB R35, R109, R113 ;  /* 0x000000716d23723e */ /* 0x010fe200000000ff */
        /* <DEDUP_REMOVED lines=8> */
[C---:B------:R-:W-:Y:S01]  /*100a0*/  HMMA.16816.F32 R8, R32.reuse, R46, R8 ;  /* 0x0000002e2008723c */ /* 0x040fe20000001808 */
[----:B------:R-:W4:Y:S02]  /*100b0*/  LDSM.16.MT88.4 R44, [R49+0x1000] ;  /* 0x00100000312c783b */ /* 0x000f240000004200 */
[----:B------:R-:W-:Y:S06]  /*100c0*/  FADD.FTZ R113, R109, R113 ;  /* 0x000000716d717221 */ /* 0x000fec0000010000 */
[----:B------:R-:W3:Y:S01]  /*100d0*/  MUFU.EX2 R91, R91 ;  /* 0x0000005b005b7308 */ /* 0x000ee20000000800 */
[C---:B-----5:R-:W-:Y:S09]  /*100e0*/  HMMA.16816.F32 R12, R32.reuse, R36, R12 ;  /* 0x00000024200c723c */ /* 0x060ff2000000180c */
[----:B------:R-:W5:Y:S01]  /*100f0*/  MUFU.EX2 R87, R87 ;  /* 0x0000005700577308 */ /* 0x000f620000000800 */
[----:B------:R-:W-:Y:S01]  /*10100*/  HMMA.16816.F32 R16, R32, R38, R16 ;  /* 0x000000262010723c */ /* 0x000fe20000001810 */
[----:B------:R-:W5:Y:S02]  /*10110*/  LDSM.16.MT88.4 R36, [R50+0x6400] ;  /* 0x006400003224783b */ /* 0x000f640000004200 */
[C---:B-1----:R-:W-:Y:S01]  /*10120*/  F2FP.F16.F32.PACK_AB R32, R99.reuse, R104 ;  /* 0x000000686320723e */ /* 0x042fe200000000ff */
[----:B------:R-:W-:Y:S01]  /*10130*/  FADD.FTZ R99, R99, R110 ;  /* 0x0000006e63637221 */ /* 0x000fe20000010000 */
[----:B------:R-:W-:Y:S04]  /*10140*/  F2FP.F16.F32.PACK_AB R33, R103, R108 ;  /* 0x0000006c6721723e */ /* 0x000fe800000000ff */
[----:B------:R-:W-:Y:S01]  /*10150*/  MUFU.EX2 R93, R93 ;  /* 0x0000005d005d7308 */ /* 0x000fe20000000800 */
[C---:B------:R-:W-:Y:S01]  /*10160*/  F2FP.F16.F32.PACK_AB R34, R95.reuse, R96 ;  /* 0x000000605f22723e */ /* 0x040fe200000000ff */
[----:B------:R-:W-:Y:S01]  /*10170*/  FADD.FTZ R99, R96, R99 ;  /* 0x0000006360637221 */ /* 0x000fe20000010000 */
[----:B--2---:R-:W-:Y:S01]  /*10180*/  F2FP.F16.F32.PACK_AB R35, R94, R98 ;  /* 0x000000625e23723e */ /* 0x004fe200000000ff */
[----:B------:R-:W-:Y:S02]  /*10190*/  FADD.FTZ R108, R108, R113 ;  /* 0x000000716c6c7221 */ /* 0x000fe40000010000 */
[----:B------:R-:W-:Y:S04]  /*101a0*/  FADD.FTZ R95, R95, R99 ;  /* 0x000000635f5f7221 */ /* 0x000fe80000010000 */
[----:B------:R-:W1:Y:S01]  /*101b0*/  MUFU.EX2 R90, R90 ;  /* 0x0000005a005a7308 */ /* 0x000e620000000800 */
[----:B------:R-:W-:Y:S01]  /*101c0*/  FADD.FTZ R108, R103, R108 ;  /* 0x0000006c676c7221 */ /* 0x000fe20000010000 */
[C---:B---3--:R-:W-:Y:S03]  /*101d0*/  HMMA.16816.F32 R4, R32.reuse, R40, R4 ;  /* 0x000000282004723c */ /* 0x048fe60000001804 */
[----:B------:R-:W-:Y:S01]  /*101e0*/  FADD.FTZ R95, R91, R95 ;  /* 0x0000005f5b5f7221 */ /* 0x000fe20000010000 */
[----:B------:R-:W-:Y:S04]  /*101f0*/  FADD.FTZ R98, R98, R108 ;  /* 0x0000006c62627221 */ /* 0x000fe80000010000 */
[----:B------:R-:W-:Y:S01]  /*10200*/  MUFU.EX2 R83, R83 ;  /* 0x0000005300537308 */ /* 0x000fe20000000800 */
[C---:B------:R-:W-:Y:S01]  /*10210*/  HMMA.16816.F32 R8, R32.reuse, R42, R8 ;  /* 0x0000002a2008723c */ /* 0x040fe20000001808 */
[----:B------:R-:W2:Y:S02]  /*10220*/  LDSM.16.MT88.4 R40, [R49+0x1400] ;  /* 0x001400003128783b */ /* 0x000ea40000004200 */
[----:B------:R-:W-:Y:S06]  /*10230*/  FADD.FTZ R98, R94, R98 ;  /* 0x000000625e627221 */ /* 0x000fec0000010000 */
[----:B------:R-:W3:Y:S01]  /*10240*/  MUFU.EX2 R82, R82 ;  /* 0x0000005200527308 */ /* 0x000ee20000000800 */
[C---:B----4-:R-:W-:Y:S09]  /*10250*/  HMMA.16816.F32 R12, R32.reuse, R44, R12 ;  /* 0x0000002c200c723c */ /* 0x050ff2000000180c */
[----:B------:R-:W-:Y:S01]  /*10260*/  MUFU.EX2 R85, R85 ;  /* 0x0000005500557308 */ /* 0x000fe20000000800 */
[----:B------:R-:W-:Y:S01]  /*10270*/  HMMA.16816.F32 R16, R32, R46, R16 ;  /* 0x0000002e2010723c */ /* 0x000fe20000001810 */
[----:B------:R-:W4:Y:S02]  /*10280*/  LDSM.16.MT88.4 R44, [R50+0x6800] ;  /* 0x00680000322c783b */ /* 0x000f240000004200 */
[C---:B-----5:R-:W-:Y:S01]  /*10290*/  F2FP.F16.F32.PACK_AB R32, R87.reuse, R91 ;  /* 0x0000005b5720723e */ /* 0x060fe200000000ff */
[----:B------:R-:W-:Y:S01]  /*102a0*/  FADD.FTZ R87, R87, R95 ;  /* 0x0000005f57577221 */ /* 0x000fe20000010000 */
[----:B-1----:R-:W-:Y:S04]  /*102b0*/  F2FP.F16.F32.PACK_AB R33, R90, R93 ;  /* 0x0000005d5a21723e */ /* 0x002fe800000000ff */
[----:B------:R-:W1:Y:S01]  /*102c0*/  MUFU.EX2 R81, R81 ;  /* 0x0000005100517308 */ /* 0x000e620000000800 */
[C---:B---3--:R-:W-:Y:S01]  /*102d0*/  F2FP.F16.F32.PACK_AB R34, R82.reuse, R83 ;  /* 0x000000535222723e */ /* 0x048fe200000000ff */
[----:B------:R-:W-:Y:S01]  /*102e0*/  FADD.FTZ R87, R83, R87 ;  /* 0x0000005753577221 */ /* 0x000fe20000010000 */
[----:B------:R-:W-:Y:S03]  /*102f0*/  FADD.FTZ R93, R93, R98 ;  /* 0x000000625d5d7221 */ /* 0x000fe60000010000 */
[----:B------:R-:W-:Y:S01]  /*10300*/  FADD.FTZ R82, R82, R87 ;  /* 0x0000005752527221 */ /* 0x000fe20000010000 */
[----:B------:R-:W-:Y:S03]  /*10310*/  FADD.FTZ R93, R90, R93 ;  /* 0x0000005d5a5d7221 */ /* 0x000fe60000010000 */
[----:B------:R-:W3:Y:S10]  /*10320*/  MUFU.EX2 R73, R73 ;  /* 0x0000004900497308 */ /* 0x000ef40000000800 */
[----:B------:R-:W5:Y:S01]  /*10330*/  MUFU.EX2 R67, R67 ;  /* 0x0000004300437308 */ /* 0x000f620000000800 */
[----:B-1----:R-:W-:Y:S01]  /*10340*/  F2FP.F16.F32.PACK_AB R35, R81, R85 ;  /* 0x000000555123723e */ /* 0x002fe200000000ff */
[----:B------:R-:W-:Y:S04]  /*10350*/  FADD.FTZ R85, R85, R93 ;  /* 0x0000005d55557221 */ /* 0x000fe80000010000 */
[----:B------:R-:W-:Y:S04]  /*10360*/  FADD.FTZ R85, R81, R85 ;  /* 0x0000005551557221 */ /* 0x000fe80000010000 */
[----:B------:R-:W-:Y:S01]  /*10370*/  MUFU.EX2 R80, R80 ;  /* 0x0000005000507308 */ /* 0x000fe20000000800 */
[C---:B------:R-:W-:Y:S03]  /*10380*/  HMMA.16816.F32 R4, R32.reuse, R36, R4 ;  /* 0x000000242004723c */ /* 0x040fe60000001804 */
[----:B---3--:R-:W-:Y:S06]  /*10390*/  FADD.FTZ R82, R73, R82 ;  /* 0x0000005249527221 */ /* 0x008fec0000010000 */
[----:B------:R-:W1:Y:S01]  /*103a0*/  MUFU.EX2 R74, R74 ;  /* 0x0000004a004a7308 */ /* 0x000e620000000800 */
[C---:B------:R-:W-:Y:S01]  /*103b0*/  HMMA.16816.F32 R8, R32.reuse, R38, R8 ;  /* 0x000000262008723c */ /* 0x040fe20000001808 */
[----:B------:R-:W3:Y:S08]  /*103c0*/  LDSM.16.MT88.4 R36, [R49+0x1800] ;  /* 0x001800003124783b */ /* 0x000ef00000004200 */
[----:B------:R-:W4:Y:S01]  /*103d0*/  MUFU.EX2 R69, R69 ;  /* 0x0000004500457308 */ /* 0x000f220000000800 */
[C---:B--2---:R-:W-:Y:S09]  /*103e0*/  HMMA.16816.F32 R12, R32.reuse, R40, R12 ;  /* 0x00000028200c723c */ /* 0x044ff2000000180c */
[----:B------:R-:W2:Y:S01]  /*103f0*/  MUFU.EX2 R71, R71 ;  /* 0x0000004700477308 */ /* 0x000ea20000000800 */
[----:B------:R-:W-:Y:S01]  /*10400*/  HMMA.16816.F32 R16, R32, R42, R16 ;  /* 0x0000002a2010723c */ /* 0x000fe20000001810 */
[----:B------:R-:W3:Y:S02]  /*10410*/  LDSM.16.MT88.4 R40, [R50+0x6c00] ;  /* 0x006c00003228783b */ /* 0x000ee40000004200 */
[C---:B-----5:R-:W-:Y:S01]  /*10420*/  F2FP.F16.F32.PACK_AB R32, R67.reuse, R73 ;  /* 0x000000494320723e */ /* 0x060fe200000000ff */
[----:B------:R-:W-:Y:S01]  /*10430*/  FADD.FTZ R67, R67, R82 ;  /* 0x0000005243437221 */ /* 0x000fe20000010000 */
[----:B-1----:R-:W-:Y:S01]  /*10440*/  F2FP.F16.F32.PACK_AB R33, R74, R80 ;  /* 0x000000504a21723e */ /* 0x002fe200000000ff */
[----:B------:R-:W-:Y:S03]  /*10450*/  FADD.FTZ R80, R80, R85 ;  /* 0x0000005550507221 */ /* 0x000fe60000010000 */
[----:B------:R-:W-:Y:S01]  /*10460*/  MUFU.EX2 R76, R76 ;  /* 0x0000004c004c7308 */ /* 0x000fe20000000800 */
[----:B----4-:R-:W-:Y:S01]  /*10470*/  FADD.FTZ R67, R69, R67 ;  /* 0x0000004345437221 */ /* 0x010fe20000010000 */
[----:B------:R-:W-:Y:S08]  /*10480*/  FADD.FTZ R80, R74, R80 ;  /* 0x000000504a507221 */ /* 0x000ff00000010000 */
[----:B------:R-:W1:Y:S01]  /*10490*/  MUFU.EX2 R70, R70 ;  /* 0x0000004600467308 */ /* 0x000e620000000800 */
[C---:B--2---:R-:W-:Y:S01]  /*104a0*/  F2FP.F16.F32.PACK_AB R34, R71.reuse, R69 ;  /* 0x000000454722723e */ /* 0x044fe200000000ff */
[----:B------:R-:W-:Y:S08]  /*104b0*/  FADD.FTZ R71, R71, R67 ;  /* 0x0000004347477221 */ /* 0x000ff00000010000 */
[----:B------:R-:W2:Y:S10]  /*104c0*/  MUFU.EX2 R66, R66 ;  /* 0x0000004200427308 */ /* 0x000eb40000000800 */
[----:B------:R-:W4:Y:S01]  /*104d0*/  MUFU.EX2 R64, R64 ;  /* 0x0000004000407308 */ /* 0x000f220000000800 */
[----:B-1----:R-:W-:Y:S01]  /*104e0*/  F2FP.F16.F32.PACK_AB R35, R70, R76 ;  /* 0x0000004c4623723e */ /* 0x002fe200000000ff */
[----:B------:R-:W-:Y:S04]  /*104f0*/  FADD.FTZ R76, R76, R80 ;  /* 0x000000504c4c7221 */ /* 0x000fe80000010000 */
[----:B------:R-:W-:Y:S04]  /*10500*/  FADD.FTZ R76, R70, R76 ;  /* 0x0000004c464c7221 */ /* 0x000fe80000010000 */
        /* <DEDUP_REMOVED lines=12> */
[----:B------:R-:W-:Y:S01]  /*105d0*/  FFMA.FTZ R66, R25, R22, -R51 ;  /* 0x0000001619427223 */ /* 0x000fe20000010833 */
[----:B-1----:R-:W-:Y:S01]  /*105e0*/  F2FP.F16.F32.PACK_AB R33, R77, R75 ;  /* 0x0000004b4d21723e */ /* 0x002fe200000000ff */
[----:B------:R-:W-:Y:S03]  /*105f0*/  FADD.FTZ R64, R64, R71 ;  /* 0x0000004740407221 */ /* 0x000fe60000010000 */
[----:B------:R-:W-:Y:S01]  /*10600*/  MUFU.EX2 R88, R88 ;  /* 0x0000005800587308 */ /* 0x000fe20000000800 */
[----:B------:R-:W-:Y:S01]  /*10610*/  FADD.FTZ R75, R75, R76 ;  /* 0x0000004c4b4b7221 */ /* 0x000fe20000010000 */
[----:B-----5:R-:W-:Y:S03]  /*10620*/  FADD.FTZ R64, R72, R64 ;  /* 0x0000004048407221 */ /* 0x020fe60000010000 */
[----:B------:R-:W-:Y:S05]  /*10630*/  FADD.FTZ R75, R77, R75 ;  /* 0x0000004b4d4b7221 */ /* 0x000fea0000010000 */
[----:B------:R-:W1:Y:S01]  /*10640*/  MUFU.EX2 R89, R89 ;  /* 0x0000005900597308 */ /* 0x000e620000000800 */
[C---:B---3--:R-:W-:Y:S01]  /*10650*/  F2FP.F16.F32.PACK_AB R34, R79.reuse, R72 ;  /* 0x000000484f22723e */ /* 0x048fe200000000ff */
[----:B------:R-:W-:Y:S01]  /*10660*/  FADD.FTZ R79, R79, R64 ;  /* 0x000000404f4f7221 */ /* 0x000fe20000010000 */
[----:B------:R-:W-:Y:S07]  /*10670*/  FFMA.FTZ R64, R26, R22, -R51 ;  /* 0x000000161a407223 */ /* 0x000fee0000010833 */
[----:B------:R-:W3:Y:S10]  /*10680*/  MUFU.EX2 R86, R86 ;  /* 0x0000005600567308 */ /* 0x000ef40000000800 */
[----:B------:R-:W4:Y:S01]  /*10690*/  MUFU.EX2 R92, R92 ;  /* 0x0000005c005c7308 */ /* 0x000f220000000800 */
[C---:B-1----:R-:W-:Y:S01]  /*106a0*/  F2FP.F16.F32.PACK_AB R35, R89.reuse, R88 ;  /* 0x000000585923723e */ /* 0x042fe200000000ff */
[----:B------:R-:W-:Y:S04]  /*106b0*/  FADD.FTZ R88, R88, R75 ;  /* 0x0000004b58587221 */ /* 0x000fe80000010000 */
[----:B------:R-:W-:Y:S04]  /*106c0*/  FADD.FTZ R88, R89, R88 ;  /* 0x0000005859587221 */ /* 0x000fe80000010000 */
[----:B------:R-:W-:Y:S01]  /*106d0*/  MUFU.EX2 R105, R105 ;  /* 0x0000006900697308 */ /* 0x000fe20000000800 */
[C---:B------:R-:W-:Y:S03]  /*106e0*/  HMMA.16816.F32 R4, R32.reuse, R40, R4 ;  /* 0x000000282004723c */ /* 0x040fe60000001804 */
[----:B---3--:R-:W-:Y:S06]  /*106f0*/  FADD.FTZ R79, R86, R79 ;  /* 0x0000004f564f7221 */ /* 0x008fec0000010000 */
[----:B------:R-:W1:Y:S01]  /*10700*/  MUFU.EX2 R102, R102 ;  /* 0x0000006600667308 */ /* 0x000e620000000800 */
[C---:B------:R-:W-:Y:S01]  /*10710*/  HMMA.16816.F32 R8, R32.reuse, R42, R8 ;  /* 0x0000002a2008723c */ /* 0x040fe20000001808 */
[----:B------:R-:W3:Y:S02]  /*10720*/  LDSM.16.MT88.4 R40, [R49+0x2000] ;  /* 0x002000003128783b */ /* 0x000ee40000004200 */
[C---:B----4-:R-:W-:Y:S01]  /*10730*/  F2FP.F16.F32.PACK_AB R28, R92.reuse, R86 ;  /* 0x000000565c1c723e */ /* 0x050fe200000000ff */
[----:B------:R-:W-:Y:S05]  /*10740*/  FADD.FTZ R92, R92, R79 ;  /* 0x0000004f5c5c7221 */ /* 0x000fea0000010000 */
[----:B------:R-:W4:Y:S01]  /*10750*/  MUFU.EX2 R101, R101 ;  /* 0x0000006500657308 */ /* 0x000f220000000800 */
[C---:B--2---:R-:W-:Y:S03]  /*10760*/  HMMA.16816.F32 R12, R32.reuse, R44, R12 ;  /* 0x0000002c200c723c */ /* 0x044fe6000000180c */
[-C--:B------:R-:W-:Y:S01]  /*10770*/  FFMA.FTZ R44, R29, R22.reuse, -R51 ;  /* 0x000000161d2c7223 */ /* 0x080fe20000010833 */
[-C--:B------:R-:W-:Y:S05]  /*10780*/  FFMA.FTZ R45, R30, R22.reuse, -R55 ;  /* 0x000000161e2d7223 */ /* 0x080fea0000010837 */
[----:B------:R-:W2:Y:S01]  /*10790*/  MUFU.EX2 R106, R106 ;  /* 0x0000006a006a7308 */ /* 0x000ea20000000800 */
[----:B------:R-:W-:Y:S01]  /*107a0*/  HMMA.16816.F32 R16, R32, R46, R16 ;  /* 0x0000002e2010723c */ /* 0x000fe20000001810 */
[----:B------:R-:W5:Y:S02]  /*107b0*/  LDSM.16.MT88.4 R32, [R50+0x7400] ;  /* 0x007400003220783b */ /* 0x000f640000004200 */
[----:B-1----:R-:W-:Y:S01]  /*107c0*/  F2FP.F16.F32.PACK_AB R29, R102, R105 ;  /* 0x00000069661d723e */ /* 0x002fe200000000ff */
[-C--:B------:R-:W-:Y:S01]  /*107d0*/  FFMA.FTZ R47, R128, R22.reuse, -R51 ;  /* 0x00000016802f7223 */ /* 0x080fe20000010833 */
[----:B------:R-:W-:Y:S01]  /*107e0*/  FFMA.FTZ R46, R155, R22, -R55 ;  /* 0x000000169b2e7223 */ /* 0x000fe20000010837 */
        /* <DEDUP_REMOVED lines=13> */
[C---:B------:R-:W-:Y:S05]  /*108c0*/  HMMA.16816.F32 R4, R28.reuse, R36, R4 ;  /* 0x000000241c04723c */ /* 0x040fea0000001804 */
[----:B--2---:R-:W-:Y:S04]  /*108d0*/  FADD.FTZ R106, R117, R106 ;  /* 0x0000006a756a7221 */ /* 0x004fe80000010000 */
        /* <DEDUP_REMOVED lines=10> */
[----:B-1----:R-:W-:Y:S01]  /*10980*/  F2FP.F16.F32.PACK_AB R29, R134, R132 ;  /* 0x00000084861d723e */ /* 0x002fe200000000ff */
[----:B------:R-:W-:Y:S03]  /*10990*/  FADD.FTZ R132, R132, R119 ;  /* 0x0000007784847221 */ /* 0x000fe60000010000 */
[----:B------:R-:W-:Y:S01]  /*109a0*/  MUFU.EX2 R135, R135 ;  /* 0x0000008700877308 */ /* 0x000fe20000000800 */
[----:B-----5:R-:W-:Y:S01]  /*109b0*/  FADD.FTZ R120, R131, R120 ;  /* 0x0000007883787221 */ /* 0x020fe20000010000 */
[----:B------:R-:W-:Y:S08]  /*109c0*/  FADD.FTZ R132, R134, R132 ;  /* 0x0000008486847221 */ /* 0x000ff00000010000 */
[----:B------:R-:W1:Y:S01]  /*109d0*/  MUFU.EX2 R137, R137 ;  /* 0x0000008900897308 */ /* 0x000e620000000800 */
[C---:B---3--:R-:W-:Y:S01]  /*109e0*/  F2FP.F16.F32.PACK_AB R30, R133.reuse, R131 ;  /* 0x00000083851e723e */ /* 0x048fe200000000ff */
[----:B------:R-:W-:Y:S08]  /*109f0*/  FADD.FTZ R133, R133, R120 ;  /* 0x0000007885857221 */ /* 0x000ff00000010000 */
[----:B------:R-:W3:Y:S10]  /*10a00*/  MUFU.EX2 R138, R138 ;  /* 0x0000008a008a7308 */ /* 0x000ef40000000800 */
[----:B------:R-:W4:Y:S01]  /*10a10*/  MUFU.EX2 R136, R136 ;  /* 0x0000008800887308 */ /* 0x000f220000000800 */
        /* <DEDUP_REMOVED lines=16> */
[----:B-1----:R-:W-:Y:S01]  /*10b20*/  F2FP.F16.F32.PACK_AB R29, R139, R141 ;  /* 0x0000008d8b1d723e */ /* 0x002fe200000000ff */
[----:B------:R-:W-:Y:S03]  /*10b30*/  FADD.FTZ R141, R141, R135 ;  /* 0x000000878d8d7221 */ /* 0x000fe60000010000 */
[----:B------:R-:W1:Y:S01]  /*10b40*/  MUFU.EX2 R142, R142 ;  /* 0x0000008e008e7308 */ /* 0x000e620000000800 */
[----:B-----5:R-:W-:Y:S01]  /*10b50*/  FADD.FTZ R136, R140, R136 ;  /* 0x000000888c887221 */ /* 0x020fe20000010000 */
[----:B------:R-:W-:Y:S08]  /*10b60*/  FADD.FTZ R141, R139, R141 ;  /* 0x0000008d8b8d7221 */ /* 0x000ff00000010000 */
[----:B------:R-:W4:Y:S01]  /*10b70*/  MUFU.EX2 R144, R144 ;  /* 0x0000009000907308 */ /* 0x000f220000000800 */
[C---:B--2---:R-:W-:Y:S01]  /*10b80*/  F2FP.F16.F32.PACK_AB R30, R143.reuse, R140 ;  /* 0x0000008c8f1e723e */ /* 0x044fe200000000ff */
[----:B------:R-:W-:Y:S08]  /*10b90*/  FADD.FTZ R143, R143, R136 ;  /* 0x000000888f8f7221 */ /* 0x000ff00000010000 */
[----:B------:R-:W2:Y:S01]  /*10ba0*/  MUFU.EX2 R145, R145 ;  /* 0x0000009100917308 */ /* 0x000ea20000000800 */
[----:B-1----:R-:W-:Y:S09]  /*10bb0*/  FADD.FTZ R141, R142, R141 ;  /* 0x0000008d8e8d7221 */ /* 0x002ff20000010000 */
[----:B------:R-:W-:Y:S01]  /*10bc0*/  MUFU.EX2 R146, R146 ;  /* 0x0000009200927308 */ /* 0x000fe20000000800 */
[C---:B----4-:R-:W-:Y:S01]  /*10bd0*/  F2FP.F16.F32.PACK_AB R31, R144.reuse, R142 ;  /* 0x0000008e901f723e */ /* 0x050fe200000000ff */
[----:B------:R-:W-:Y:S08]  /*10be0*/  FADD.FTZ R144, R144, R141 ;  /* 0x0000008d90907221 */ /* 0x000ff00000010000 */
[----:B------:R-:W1:Y:S01]  /*10bf0*/  MUFU.EX2 R168, R168 ;  /* 0x000000a800a87308 */ /* 0x000e620000000800 */
[C---:B------:R-:W-:Y:S03]  /*10c00*/  HMMA.16816.F32 R4, R28.reuse, R40, R4 ;  /* 0x000000281c04723c */ /* 0x040fe60000001804 */
[----:B--2---:R-:W-:Y:S06]  /*10c10*/  FADD.FTZ R143, R145, R143 ;  /* 0x0000008f918f7221 */ /* 0x004fec0000010000 */
[----:B------:R-:W2:Y:S01]  /*10c20*/  MUFU.EX2 R147, R147 ;  /* 0x0000009300937308 */ /* 0x000ea20000000800 */
[C---:B------:R-:W-:Y:S01]  /*10c30*/  HMMA.16816.F32 R8, R28.reuse, R42, R8 ;  /* 0x0000002a1c08723c */ /* 0x040fe20000001808 */
[----:B------:R-:W4:Y:S08]  /*10c40*/  LDSM.16.MT88.4 R40, [R49+0x2c00] ;  /* 0x002c00003128783b */ /* 0x000f300000004200 */
[----:B------:R-:W5:Y:S01]  /*10c50*/  MUFU.EX2 R167, R167 ;  /* 0x000000a700a77308 */ /* 0x000f620000000800 */
[C---:B---3--:R-:W-:Y:S03]  /*10c60*/  HMMA.16816.F32 R12, R28.reuse, R32, R12 ;  /* 0x000000201c0c723c */ /* 0x048fe6000000180c */
[----:B-1----:R-:W-:Y:S06]  /*10c70*/  FADD.FTZ R144, R168, R144 ;  /* 0x00000090a8907221 */ /* 0x002fec0000010000 */
[----:B------:R-:W1:Y:S01]  /*10c80*/  MUFU.EX2 R206, R206 ;  /* 0x000000ce00ce7308 */ /* 0x000e620000000800 */
[----:B------:R-:W-:Y:S01]  /*10c90*/  HMMA.16816.F32 R16, R28, R34, R16 ;  /* 0x000000221c10723c */ /* 0x000fe20000001810 */
[----:B------:R-:W3:Y:S02]  /*10ca0*/  LDSM.16.MT88.4 R32, [R50+0x8000] ;  /* 0x008000003220783b */ /* 0x000ee40000004200 */
[C---:B------:R-:W-:Y:S01]  /*10cb0*/  F2FP.F16.F32.PACK_AB R28, R146.reuse, R145 ;  /* 0x00000091921c723e */ /* 0x040fe200000000ff */
[----:B------:R-:W-:Y:S01]  /*10cc0*/  FADD.FTZ R146, R146, R143 ;  /* 0x0000008f92927221 */ /* 0x000fe20000010000 */
[C---:B--2---:R-:W-:Y:S01]  /*10cd0*/  F2FP.F16.F32.PACK_AB R29, R147.reuse, R168 ;  /* 0x000000a8931d723e */ /* 0x044fe200000000ff */
[----:B------:R-:W-:Y:S03]  /*10ce0*/  FADD.FTZ R147, R147, R144 ;  /* 0x0000009093937221 */ /* 0x000fe60000010000 */
[----:B------:R-:W2:Y:S01]  /*10cf0*/  MUFU.EX2 R205, R205 ;  /* 0x000000cd00cd7308 */ /* 0x000ea20000000800 */
[----:B-----5:R-:W-:Y:S01]  /*10d00*/  FADD.FTZ R146, R167, R146 ;  /* 0x00000092a7927221 */ /* 0x020fe20000010000 */
[----:B------:R-:W-:Y:S08]  /*10d10*/  LDSM.16.MT88.4 R140, [R50+0x8c00] ;  /* 0x008c0000328c783b */ /* 0x000ff00000004200 */
[----:B------:R-:W5:Y:S01]  /*10d20*/  MUFU.EX2 R204, R204 ;  /* 0x000000cc00cc7308 */ /* 0x000f620000000800 */
[C---:B-1----:R-:W-:Y:S01]  /*10d30*/  F2FP.F16.F32.PACK_AB R30, R206.reuse, R167 ;  /* 0x000000a7ce1e723e */ /* 0x042fe200000000ff */
[----:B------:R-:W-:Y:S08]  /*10d40*/  FADD.FTZ R206, R206, R146 ;  /* 0x00000092cece7221 */ /* 0x000ff00000010000 */
[----:B------:R-:W1:Y:S01]  /*10d50*/  MUFU.EX2 R203, R203 ;  /* 0x000000cb00cb7308 */ /* 0x000e620000000800 */
[----:B--2---:R-:W-:Y:S09]  /*10d60*/  FADD.FTZ R147, R205, R147 ;  /* 0x00000093cd937221 */ /* 0x004ff20000010000 */
[----:B------:R-:W2:Y:S01]  /*10d70*/  MUFU.EX2 R201, R201 ;  /* 0x000000c900c97308 */ /* 0x000ea20000000800 */
[C---:B-----5:R-:W-:Y:S01]  /*10d80*/  F2FP.F16.F32.PACK_AB R31, R204.reuse, R205 ;  /* 0x000000cdcc1f723e */ /* 0x060fe200000000ff */
[----:B------:R-:W-:Y:S08]  /*10d90*/  FADD.FTZ R204, R204, R147 ;  /* 0x00000093cccc7221 */ /* 0x000ff00000010000 */
[----:B------:R-:W5:Y:S01]  /*10da0*/  MUFU.EX2 R207, R207 ;  /* 0x000000cf00cf7308 */ /* 0x000f620000000800 */
[C---:B------:R-:W-:Y:S03]  /*10db0*/  HMMA.16816.F32 R4, R28.reuse, R36, R4 ;  /* 0x000000241c04723c */ /* 0x040fe60000001804 */
[----:B-1----:R-:W-:Y:S06]  /*10dc0*/  FADD.FTZ R206, R203, R206 ;  /* 0x000000cecbce7221 */ /* 0x002fec0000010000 */
[----:B------:R-:W1:Y:S01]  /*10dd0*/  MUFU.EX2 R44, R44 ;  /* 0x0000002c002c7308 */ /* 0x000e620000000800 */
[C---:B------:R-:W-:Y:S01]  /*10de0*/  HMMA.16816.F32 R8, R28.reuse, R38, R8 ;  /* 0x000000261c08723c */ /* 0x040fe20000001808 */
[----:B------:R-:W3:Y:S02]  /*10df0*/  LDSM.16.MT88.4 R36, [R49+0x3000] ;  /* 0x003000003124783b */ /* 0x000ee40000004200 */
[----:B--2---:R-:W-:Y:S06]  /*10e00*/  FADD.FTZ R206, R201, R206 ;  /* 0x000000cec9ce7221 */ /* 0x004fec0000010000 */
[----:B------:R-:W-:Y:S01]  /*10e10*/  MUFU.EX2 R45, R45 ;  /* 0x0000002d002d7308 */ /* 0x000fe20000000800 */
[C---:B----4-:R-:W-:Y:S03]  /*10e20*/  HMMA.16816.F32 R12, R28.reuse, R40, R12 ;  /* 0x000000281c0c723c */ /* 0x050fe6000000180c */
[----:B-----5:R-:W-:Y:S06]  /*10e30*/  FADD.FTZ R204, R207, R204 ;  /* 0x000000cccfcc7221 */ /* 0x020fec0000010000 */
[----:B------:R-:W2:Y:S01]  /*10e40*/  MUFU.EX2 R46, R46 ;  /* 0x0000002e002e7308 */ /* 0x000ea20000000800 */
[----:B------:R-:W-:Y:S01]  /*10e50*/  HMMA.16816.F32 R16, R28, R42, R16 ;  /* 0x0000002a1c10723c */ /* 0x000fe20000001810 */
[----:B------:R-:W4:Y:S02]  /*10e60*/  LDSM.16.MT88.4 R40, [R50+0x8400] ;  /* 0x008400003228783b */ /* 0x000f240000004200 */
[----:B------:R-:W-:Y:S02]  /*10e70*/  F2FP.F16.F32.PACK_AB R28, R201, R203 ;  /* 0x000000cbc91c723e */ /* 0x000fe400000000ff */
[C---:B-1----:R-:W-:Y:S01]  /*10e80*/  F2FP.F16.F32.PACK_AB R29, R44.reuse, R207 ;  /* 0x000000cf2c1d723e */ /* 0x042fe200000000ff */
[----:B------:R-:W-:Y:S03]  /*10e90*/  FADD.FTZ R44, R44, R204 ;  /* 0x000000cc2c2c7221 */ /* 0x000fe60000010000 */
[----:B------:R-:W1:Y:S10]  /*10ea0*/  MUFU.EX2 R27, R27 ;  /* 0x0000001b001b7308 */ /* 0x000e740000000800 */
[----:B------:R-:W5:Y:S01]  /*10eb0*/  MUFU.EX2 R47, R47 ;  /* 0x0000002f002f7308 */ /* 0x000f620000000800 */
[C---:B--2---:R-:W-:Y:S01]  /*10ec0*/  F2FP.F16.F32.PACK_AB R30, R46.reuse, R45 ;  /* 0x0000002d2e1e723e */ /* 0x044fe200000000ff */
[----:B------:R-:W-:Y:S04]  /*10ed0*/  FADD.FTZ R45, R45, R206 ;  /* 0x000000ce2d2d7221 */ /* 0x000fe80000010000 */
[----:B------:R-:W-:Y:S04]  /*10ee0*/  FADD.FTZ R45, R46, R45 ;  /* 0x0000002d2e2d7221 */ /* 0x000fe80000010000 */
[----:B------:R-:W2:Y:S01]  /*10ef0*/  MUFU.EX2 R125, R125 ;  /* 0x0000007d007d7308 */ /* 0x000ea20000000800 */
[----:B-1----:R-:W-:Y:S09]  /*10f00*/  FADD.FTZ R44, R27, R44 ;  /* 0x0000002c1b2c7221 */ /* 0x002ff20000010000 */
[----:B------:R-:W-:Y:S01]  /*10f10*/  MUFU.EX2 R112, R112 ;  /* 0x0000007000707308 */ /* 0x000fe20000000800 */
[C---:B-----5:R-:W-:Y:S01]  /*10f20*/  F2FP.F16.F32.PACK_AB R31, R47.reuse, R27 ;  /* 0x0000001b2f1f723e */ /* 0x060fe200000000ff */
[----:B------:R-:W-:Y:S08]  /*10f30*/  FADD.FTZ R47, R47, R44 ;  /* 0x0000002c2f2f7221 */ /* 0x000ff00000010000 */
[----:B------:R-:W1:Y:S01]  /*10f40*/  MUFU.EX2 R107, R107 ;  /* 0x0000006b006b7308 */ /* 0x000e620000000800 */
[C---:B---3--:R-:W-:Y:S03]  /*10f50*/  HMMA.16816.F32 R4, R28.reuse, R32, R4 ;  /* 0x000000201c04723c */ /* 0x048fe60000001804 */
[----:B--2---:R-:W-:Y:S06]  /*10f60*/  FADD.FTZ R45, R125, R45 ;  /* 0x0000002d7d2d7221 */ /* 0x004fec0000010000 */
[----:B------:R-:W2:Y:S01]  /*10f70*/  MUFU.EX2 R100, R100 ;  /* 0x0000006400647308 */ /* 0x000ea20000000800 */
[C---:B------:R-:W-:Y:S01]  /*10f80*/  HMMA.16816.F32 R8, R28.reuse, R34, R8 ;  /* 0x000000221c08723c */ /* 0x040fe20000001808 */
[----:B------:R-:W3:Y:S08]  /*10f90*/  LDSM.16.MT88.4 R32, [R49+0x3400] ;  /* 0x003400003120783b */ /* 0x000ef00000004200 */
[----:B------:R-:W5:Y:S01]  /*10fa0*/  MUFU.EX2 R97, R97 ;  /* 0x0000006100617308 */ /* 0x000f620000000800 */
[C---:B------:R-:W-:Y:S03]  /*10fb0*/  HMMA.16816.F32 R12, R28.reuse, R36, R12 ;  /* 0x000000241c0c723c */ /* 0x040fe6000000180c */
[----:B-1----:R-:W-:Y:S06]  /*10fc0*/  FADD.FTZ R47, R107, R47 ;  /* 0x0000002f6b2f7221 */ /* 0x002fec0000010000 */
[----:B------:R-:W1:Y:S01]  /*10fd0*/  MUFU.EX2 R84, R84 ;  /* 0x0000005400547308 */ /* 0x000e620000000800 */
[----:B------:R-:W-:Y:S01]  /*10fe0*/  HMMA.16816.F32 R16, R28, R38, R16 ;  /* 0x000000261c10723c */ /* 0x000fe20000001810 */
[----:B------:R-:W3:Y:S02]  /*10ff0*/  LDSM.16.MT88.4 R36, [R50+0x8800] ;  /* 0x008800003224783b */ /* 0x000ee40000004200 */
[----:B------:R-:W-:Y:S01]  /*11000*/  F2FP.F16.F32.PACK_AB R28, R112, R125 ;  /* 0x0000007d701c723e */ /* 0x000fe200000000ff */
[C---:B--2---:R-:W-:Y:S01]  /*11010*/  FADD.FTZ R47, R100.reuse, R47 ;  /* 0x0000002f642f7221 */ /* 0x044fe20000010000 */
[----:B------:R-:W-:Y:S01]  /*11020*/  F2FP.F16.F32.PACK_AB R29, R100, R107 ;  /* 0x0000006b641d723e */ /* 0x000fe200000000ff */
[----:B------:R-:W-:Y:S03]  /*11030*/  FADD.FTZ R112, R112, R45 ;  /* 0x0000002d70707221 */ /* 0x000fe60000010000 */
[----:B------:R-:W-:Y:S01]  /*11040*/  MUFU.EX2 R78, R78 ;  /* 0x0000004e004e7308 */ /* 0x000fe20000000800 */
[----:B-----5:R-:W-:Y:S09]  /*11050*/  FADD.FTZ R112, R97, R112 ;  /* 0x0000007061707221 */ /* 0x020ff20000010000 */
[----:B------:R-:W2:Y:S01]  /*11060*/  MUFU.EX2 R68, R68 ;  /* 0x0000004400447308 */ /* 0x000ea20000000800 */
[C---:B-1----:R-:W-:Y:S01]  /*11070*/  F2FP.F16.F32.PACK_AB R30, R84.reuse, R97 ;  /* 0x00000061541e723e */ /* 0x042fe200000000ff */
[----:B------:R-:W-:Y:S08]  /*11080*/  FADD.FTZ R84, R84, R112 ;  /* 0x0000007054547221 */ /* 0x000ff00000010000 */
[----:B------:R-:W1:Y:S10]  /*11090*/  MUFU.EX2 R65, R65 ;  /* 0x0000004100417308 */ /* 0x000e740000000800 */
[----:B------:R-:W5:Y:S01]  /*110a0*/  MUFU.EX2 R63, R63 ;  /* 0x0000003f003f7308 */ /* 0x000f620000000800 */
[----:B--2---:R-:W-:Y:S01]  /*110b0*/  F2FP.F16.F32.PACK_AB R31, R68, R78 ;  /* 0x0000004e441f723e */ /* 0x004fe200000000ff */
[----:B------:R-:W-:Y:S04]  /*110c0*/  FADD.FTZ R78, R78, R47 ;  /* 0x0000002f4e4e7221 */ /* 0x000fe80000010000 */
[----:B------:R-:W-:Y:S04]  /*110d0*/  FADD.FTZ R78, R68, R78 ;  /* 0x0000004e444e7221 */ /* 0x000fe80000010000 */
[----:B------:R-:W-:Y:S01]  /*110e0*/  MUFU.EX2 R62, R62 ;  /* 0x0000003e003e7308 */ /* 0x000fe20000000800 */
[C---:B----4-:R-:W-:Y:S03]  /*110f0*/  HMMA.16816.F32 R4, R28.reuse, R40, R4 ;  /* 0x000000281c04723c */ /* 0x050fe60000001804 */
[----:B-1----:R-:W-:Y:S06]  /*11100*/  FADD.FTZ R84, R65, R84 ;  /* 0x0000005441547221 */ /* 0x002fec0000010000 */
[----:B------:R-:W1:Y:S01]  /*11110*/  MUFU.EX2 R61, R61 ;  /* 0x0000003d003d7308 */ /* 0x000e620000000800 */
[C---:B------:R-:W-:Y:S01]  /*11120*/  HMMA.16816.F32 R8, R28.reuse, R42, R8 ;  /* 0x0000002a1c08723c */ /* 0x040fe20000001808 */
[----:B------:R-:W2:Y:S08]  /*11130*/  LDSM.16.MT88.4 R40, [R49+0x3800] ;  /* 0x003800003128783b */ /* 0x000eb00000004200 */
[----:B------:R-:W4:Y:S01]  /*11140*/  MUFU.EX2 R60, R60 ;  /* 0x0000003c003c7308 */ /* 0x000f220000000800 */
[C---:B---3--:R-:W-:Y:S03]  /*11150*/  HMMA.16816.F32 R12, R28.reuse, R32, R12 ;  /* 0x000000201c0c723c */ /* 0x048fe6000000180c */
[-C--:B------:R-:W-:Y:S01]  /*11160*/  FFMA.FTZ R33, R24, R22.reuse, -R51 ;  /* 0x0000001618217223 */ /* 0x080fe20000010833 */
[-CC-:B------:R-:W-:Y:S01]  /*11170*/  FFMA.FTZ R32, R53, R22.reuse, -R55.reuse ;  /* 0x0000001635207223 */ /* 0x180fe20000010837 */
[----:B------:R-:W3:Y:S01]  /*11180*/  LDSM.16.MT88.4 R24, [R49+0x3c00] ;  /* 0x003c00003118783b */ /* 0x000ee20000004200 */
[-C--:B------:R-:W-:Y:S03]  /*11190*/  FFMA.FTZ R55, R52, R22.reuse, -R55 ;  /* 0x0000001634377223 */ /* 0x080fe60000010837 */
[----:B------:R-:W2:Y:S01]  /*111a0*/  MUFU.EX2 R59, R59 ;  /* 0x0000003b003b7308 */ /* 0x000ea20000000800 */
[----:B------:R-:W-:Y:S03]  /*111b0*/  HMMA.16816.F32 R16, R28, R34, R16 ;  /* 0x000000221c10723c */ /* 0x000fe60000001810 */
[----:B-----5:R-:W-:Y:S01]  /*111c0*/  F2FP.F16.F32.PACK_AB R28, R63, R65 ;  /* 0x000000413f1c723e */ /* 0x020fe200000000ff */
[----:B------:R-:W-:Y:S01]  /*111d0*/  FFMA.FTZ R51, R23, R22, -R51 ;  /* 0x0000001617337223 */ /* 0x000fe20000010833 */
[----:B-1----:R-:W-:Y:S01]  /*111e0*/  F2FP.F16.F32.PACK_AB R29, R61, R62 ;  /* 0x0000003e3d1d723e */ /* 0x002fe200000000ff */
[----:B------:R-:W-:Y:S03]  /*111f0*/  FADD.FTZ R78, R62, R78 ;  /* 0x0000004e3e4e7221 */ /* 0x000fe60000010000 */
[----:B------:R-:W1:Y:S01]  /*11200*/  MUFU.EX2 R58, R58 ;  /* 0x0000003a003a7308 */ /* 0x000e620000000800 */
[----:B------:R-:W-:Y:S01]  /*11210*/  FADD.FTZ R63, R63, R84 ;  /* 0x000000543f3f7221 */ /* 0x000fe20000010000 */
[----:B------:R-:W-:Y:S03]  /*11220*/  FADD.FTZ R61, R61, R78 ;  /* 0x0000004e3d3d7221 */ /* 0x000fe60000010000 */
[----:B----4-:R-:W-:Y:S05]  /*11230*/  FADD.FTZ R63, R60, R63 ;  /* 0x0000003f3c3f7221 */ /* 0x010fea0000010000 */
[----:B------:R-:W4:Y:S01]  /*11240*/  MUFU.EX2 R57, R57 ;  /* 0x0000003900397308 */ /* 0x000f220000000800 */
[C---:B--2---:R-:W-:Y:S01]  /*11250*/  F2FP.F16.F32.PACK_AB R30, R59.reuse, R60 ;  /* 0x0000003c3b1e723e */ /* 0x044fe200000000ff */
[----:B------:R-:W-:Y:S08]  /*11260*/  FADD.FTZ R59, R59, R63 ;  /* 0x0000003f3b3b7221 */ /* 0x000ff00000010000 */
[----:B------:R-:W2:Y:S01]  /*11270*/  MUFU.EX2 R56, R56 ;  /* 0x0000003800387308 */ /* 0x000ea20000000800 */
[----:B-1----:R-:W-:Y:S09]  /*11280*/  FADD.FTZ R61, R58, R61 ;  /* 0x0000003d3a3d7221 */ /* 0x002ff20000010000 */
[----:B------:R-:W1:Y:S01]  /*11290*/  MUFU.EX2 R54, R54 ;  /* 0x0000003600367308 */ /* 0x000e620000000800 */
[C---:B----4-:R-:W-:Y:S01]  /*112a0*/  F2FP.F16.F32.PACK_AB R31, R57.reuse, R58 ;  /* 0x0000003a391f723e */ /* 0x050fe200000000ff */
[----:B------:R-:W-:Y:S06]  /*112b0*/  FADD.FTZ R57, R57, R61 ;  /* 0x0000003d39397221 */ /* 0x000fec0000010000 */
[C---:B------:R-:W-:Y:S02]  /*112c0*/  HMMA.16816.F32 R4, R28.reuse, R36, R4 ;  /* 0x000000241c04723c */ /* 0x040fe40000001804 */
[----:B------:R-:W4:Y:S01]  /*112d0*/  MUFU.EX2 R64, R64 ;  /* 0x0000004000407308 */ /* 0x000f220000000800 */
[----:B--2---:R-:W-:Y:S05]  /*112e0*/  FADD.FTZ R59, R56, R59 ;  /* 0x0000003b383b7221 */ /* 0x004fea0000010000 */
[C---:B------:R-:W-:Y:S04]  /*112f0*/  HMMA.16816.F32 R8, R28.reuse, R38, R8 ;  /* 0x000000261c08723c */ /* 0x040fe80000001808 */
[----:B------:R-:W2:Y:S01]  /*11300*/  MUFU.EX2 R66, R66 ;  /* 0x0000004200427308 */ /* 0x000ea20000000800 */
[C---:B-1----:R-:W-:Y:S01]  /*11310*/  F2FP.F16.F32.PACK_AB R132, R54.reuse, R56 ;  /* 0x000000383684723e */ /* 0x042fe200000000ff */
[----:B------:R-:W-:Y:S02]  /*11320*/  FADD.FTZ R54, R54, R59 ;  /* 0x0000003b36367221 */ /* 0x000fe40000010000 */
[C---:B------:R-:W-:Y:S06]  /*11330*/  HMMA.16816.F32 R12, R28.reuse, R40, R12 ;  /* 0x000000281c0c723c */ /* 0x040fec000000180c */
[----:B------:R-:W1:Y:S01]  /*11340*/  MUFU.EX2 R32, R32 ;  /* 0x0000002000207308 */ /* 0x000e620000000800 */
[----:B----4-:R-:W-:Y:S01]  /*11350*/  FADD.FTZ R57, R64, R57 ;  /* 0x0000003940397221 */ /* 0x010fe20000010000 */
[----:B------:R-:W-:Y:S08]  /*11360*/  HMMA.16816.F32 R16, R28, R42, R16 ;  /* 0x0000002a1c10723c */ /* 0x000ff00000001810 */
[----:B------:R-:W4:Y:S01]  /*11370*/  MUFU.EX2 R55, R55 ;  /* 0x0000003700377308 */ /* 0x000f220000000800 */
[C---:B--2---:R-:W-:Y:S01]  /*11380*/  F2FP.F16.F32.PACK_AB R133, R66.reuse, R64 ;  /* 0x000000404285723e */ /* 0x044fe200000000ff */
[----:B------:R-:W-:Y:S08]  /*11390*/  FADD.FTZ R66, R66, R57 ;  /* 0x0000003942427221 */ /* 0x000ff00000010000 */
[----:B------:R-:W2:Y:S01]  /*113a0*/  MUFU.EX2 R33, R33 ;  /* 0x0000002100217308 */ /* 0x000ea20000000800 */
[----:B-1----:R-:W-:Y:S09]  /*113b0*/  FADD.FTZ R54, R32, R54 ;  /* 0x0000003620367221 */ /* 0x002ff20000010000 */
[----:B------:R-:W1:Y:S01]  /*113c0*/  MUFU.EX2 R51, R51 ;  /* 0x0000003300337308 */ /* 0x000e620000000800 */
[C---:B----4-:R-:W-:Y:S01]  /*113d0*/  F2FP.F16.F32.PACK_AB R134, R55.reuse, R32 ;  /* 0x000000203786723e */ /* 0x050fe200000000ff */
[----:B------:R-:W-:Y:S01]  /*113e0*/  FADD.FTZ R196, R55, R54 ;  /* 0x0000003637c47221 */ /* 0x000fe20000010000 */
[----:B--2---:R-:W-:Y:S01]  /*113f0*/  FADD.FTZ R66, R33, R66 ;  /* 0x0000004221427221 */ /* 0x004fe20000010000 */
[C---:B-1----:R-:W-:Y:S03]  /*11400*/  F2FP.F16.F32.PACK_AB R135, R51.reuse, R33 ;  /* 0x000000213387723e */ /* 0x042fe600000000ff */
[----:B------:R-:W-:Y:S04]  /*11410*/  FADD.FTZ R197, R51, R66 ;  /* 0x0000004233c57221 */ /* 0x000fe80000010000 */
[C---:B------:R-:W-:Y:S08]  /*11420*/  HMMA.16816.F32 R144, R132.reuse, R140, R4 ;  /* 0x0000008c8490723c */ /* 0x040ff00000001804 */
[C---:B------:R-:W-:Y:S08]  /*11430*/  HMMA.16816.F32 R140, R132.reuse, R142, R8 ;  /* 0x0000008e848c723c */ /* 0x040ff00000001808 */
[C---:B---3--:R-:W-:Y:S08]  /*11440*/  HMMA.16816.F32 R136, R132.reuse, R24, R12 ;  /* 0x000000188488723c */ /* 0x048ff0000000180c */
[----:B------:R-:W-:Y:S01]  /*11450*/  HMMA.16816.F32 R132, R132, R26, R16 ;  /* 0x0000001a8484723c */ /* 0x000fe20000001810 */
[----:B------:R-:W-:Y:S08]  /*11460*/  @!UPT UIADD3 URZ, UPT, UPT, URZ, URZ, URZ ;  /* 0x000000fffffff290 */ /* 0x000ff0000fffe0ff */
[----:B------:R-:W-:Y:S11]  /*11470*/  @P0 BRA `(.L_x_3498) ;  /* 0xffffff9400f40947 */ /* 0x000ff6000383ffff */
.L_x_3491:
        /* <DEDUP_REMOVED lines=11> */
.L_x_3506:
        /* <DEDUP_REMOVED lines=41> */
[----:B------:R-:W-:Y:S04]  /*117c0*/  STS.64 [R184+0x440], R138 ;  /* 0x0004408ab8007388 */ /* 0x000fe80000000a00 */
[----:B------:R-:W-:Y:S04]  /*117d0*/  STS.64 [R6+0x60], R132 ;  /* 0x0000608406007388 */ /* 0x000fe80000000a00 */
[----:B------:R2:W-:Y:S04]  /*117e0*/  STS.64 [R6+0x460], R134 ;  /* 0x0004608606007388 */ /* 0x0005e80000000a00 */
[----:B------:R-:W4:Y:S01]  /*117f0*/  LD.E R8, desc[UR4][R2.64+0x60] ;  /* 0x0000600402087980 */ /* 0x000f22000c101900 */
[----:B------:R-:W1:Y:S01]  /*11800*/  @P1 MUFU.LG2 R5, R5 ;  /* 0x0000000500051308 */ /* 0x000e620000000c00 */
[----:B------:R-:W-:-:S02]  /*11810*/  MOV R24, 0xff800000 ;  /* 0xff80000000187802 */ /* 0x000fc40000000f00 */
[----:B------:R3:W5:Y:S04]  /*11820*/  LD.E.64 R28, desc[UR4][R2.64+0x78] ;  /* 0x00007804021c7980 */ /* 0x000768000c101b00 */
[----:B------:R3:W5:Y:S04]  /*11830*/  LD.E.64 R26, desc[UR4][R2.64+0xa8] ;  /* 0x0000a804021a7980 */ /* 0x000768000c101b00 */
[----:B--2---:R-:W2:Y:S01]  /*11840*/  LD.E.64 R6, desc[UR4][R2.64+0xb0] ;  /* 0x0000b00402067980 */ /* 0x004ea2000c101b00 */
[----:B-1----:R-:W-:Y:S01]  /*11850*/  @P1 FMUL.FTZ R5, R5, 0.69314718246459960938 ;  /* 0x3f31721805051820 */ /* 0x002fe20000410000 */
[----:B------:R-:W1:Y:S03]  /*11860*/  @P0 MUFU.LG2 R4, R4 ;  /* 0x0000000400040308 */ /* 0x000e660000000c00 */
[----:B-----5:R-:W-:-:S02]  /*11870*/  @P1 FFMA.FTZ R24, R0, R21, R5 ;  /* 0x0000001500181223 */ /* 0x020fc40000010005 */
[----:B------:R3:W5:Y:S01]  /*11880*/  LD.E R21, desc[UR4][R2.64+0xcc] ;  /* 0x0000cc0402157980 */ /* 0x000762000c101900 */
[----:B------:R-:W-:Y:S02]  /*11890*/  LOP3.LUT R10, R150, 0xd8, RZ, 0xc0, !PT ;  /* 0x000000d8960a7812 */ /* 0x000fe400078ec0ff */
[----:B------:R-:W-:Y:S02]  /*118a0*/  LOP3.LUT R9, R48, 0x30, RZ, 0xc0, !PT ;  /* 0x0000003030097812 */ /* 0x000fe400078ec0ff */
[----:B------:R-:W-:Y:S02]  /*118b0*/  LOP3.LUT R48, R10, 0x18, R48, 0x78, !PT ;  /* 0x000000180a307812 */ /* 0x000fe400078e7830 */
[----:B------:R-:W-:Y:S02]  /*118c0*/  SHF.R.U32.HI R22, RZ, 0x2, R151 ;  /* 0x00000002ff167819 */ /* 0x000fe40000011697 */
[----:B------:R-:W-:Y:S02]  /*118d0*/  LOP3.LUT R48, R48, 0xf24, R150, 0xf8, !PT ;  /* 0x00000f2430307812 */ /* 0x000fe400078ef896 */
[----:B------:R-:W-:Y:S01]  /*118e0*/  LOP3.LUT R22, R9, 0x7, R22, 0xf8, !PT ;  /* 0x0000000709167812 */ /* 0x000fe200078ef816 */
[----:B-1----:R-:W-:Y:S01]  /*118f0*/  @P0 FMUL.FTZ R9, R4, 0.69314718246459960938 ;  /* 0x3f31721804090820 */ /* 0x002fe20000410000 */
[----:B------:R-:W-:-:S02]  /*11900*/  SHF.L.U32 R25, R181, 0x6, RZ ;  /* 0x00000006b5197819 */ /* 0x000fc400000006ff */
[----:B------:R-:W-:Y:S01]  /*11910*/  LEA R4, R48, R166, 0x2 ;  /* 0x000000a630047211 */ /* 0x000fe200078e10ff */
[----:B------:R-:W-:Y:S01]  /*11920*/  BAR.SYNC.DEFER_BLOCKING 0x0 ;  /* 0x0000000000007b1d */ /* 0x000fe20000010000 */
[----:B------:R-:W-:Y:S01]  /*11930*/  MOV R23, 0xff800000 ;  /* 0xff80000000177802 */ /* 0x000fe20000000f00 */
[----:B------:R-:W-:-:S04]  /*11940*/  @P0 FFMA.FTZ R23, R0, R20, R9 ;  /* 0x0000001400170223 */ /* 0x000fc80000010009 */
[----:B------:R3:W1:Y:S04]  /*11950*/  LDS.128 R16, [R4] ;  /* 0x0000000004107984 */ /* 0x0006680000000c00 */
[----:B------:R3:W1:Y:S01]  /*11960*/  LDS.128 R12, [R4+0x800] ;  /* 0x00080000040c7984 */ /* 0x0006620000000c00 */
[----:B------:R-:W-:Y:S01]  /*11970*/  LOP3.LUT P0, RZ, R151, 0x3, RZ, 0xc0, !PT ;  /* 0x0000000397ff7812 */ /* 0x000fe2000780c0ff */
[----:B------:R-:W-:Y:S01]  /*11980*/  BSSY.RECONVERGENT B0, `(.L_x_3500) ;  /* 0x0000010000007945 */ /* 0x000fe20003800200 */
[----:B--2---:R-:W-:-:S04]  /*11990*/  IMAD R6, R6, UR8, R186 ;  /* 0x0000000806067c24 */ /* 0x004fc8000f8e02ba */
[----:B----4-:R-:W-:Y:S02]  /*119a0*/  IMAD R6, R6, R8, R185 ;  /* 0x0000000806067224 */ /* 0x010fe400078e02b9 */
[----:B------:R3:W2:Y:S02]  /*119b0*/  LDS.128 R8, [R4+0x1000] ;  /* 0x0010000004087984 */ /* 0x0006a40000000c00 */
[----:B------:R-:W-:Y:S02]  /*119c0*/  IMAD R25, R7, R6, R25 ;  /* 0x0000000607197224 */ /* 0x000fe400078e0219 */
[----:B------:R-:W4:Y:S01]  /*119d0*/  LDS.128 R4, [R4+0x1800] ;  /* 0x0018000004047984 */ /* 0x000f220000000c00 */
[----:B-1----:R-:W-:Y:S05]  /*119e0*/  @P0 BRA `(.L_x_3501) ;  /* 0x0000000000240947 */ /* 0x002fea0003800000 */
        /* <DEDUP_REMOVED lines=9> */
.L_x_3501:
[----:B------:R-:W-:Y:S05]  /*11a80*/  BSYNC.RECONVERGENT B0 ;  /* 0x0000000000007941 */ /* 0x000fea0003800200 */
.L_x_3500:
[----:B---3--:R-:W3:Y:S01]  /*11a90*/  LD.E R2, desc[UR4][R2.64+0xc0] ;  /* 0x0000c00402027980 */ /* 0x008ee2000c101900 */
[----:B------:R-:W-:Y:S01]  /*11aa0*/  LOP3.LUT R0, R150, 0x1c, RZ, 0xc0, !PT ;  /* 0x0000001c96007812 */ /* 0x000fe200078ec0ff */
[----:B-----5:R-:W-:Y:S01]  /*11ab0*/  IMAD R21, R25, R21, RZ ;  /* 0x0000001519157224 */ /* 0x020fe200078e02ff */
[----:B------:R-:W-:Y:S02]  /*11ac0*/  SHF.R.U32.HI R151, RZ, 0x3, R151 ;  /* 0x00000003ff977819 */ /* 0x000fe40000011697 */
[----:B------:R-:W-:-:S04]  /*11ad0*/  LOP3.LUT R150, R0, 0xfe0, R150, 0xf8, !PT ;  /* 0x00000fe000967812 */ /* 0x000fc800078ef896 */
[----:B------:R-:W-:-:S04]  /*11ae0*/  IADD3 R150, P0, PT, R21, R150, RZ ;  /* 0x0000009615967210 */ /* 0x000fc80007f1e0ff */
[----:B------:R-:W-:Y:S02]  /*11af0*/  LEA.HI.X.SX32 R21, R21, RZ, 0x1, P0 ;  /* 0x000000ff15157211 */ /* 0x000fe400000f0eff */
[----:B---3--:R-:W-:Y:S01]  /*11b00*/  ISETP.GE.AND P4, PT, R0, R2, PT ;  /* 0x000000020000720c */ /* 0x008fe20003f86270 */
        /* <DEDUP_REMOVED lines=9> */
[----:B--2---:R2:W-:Y:S04]  /*11ba0*/  @!P1 ST.E.128 desc[UR4][R2.64+0x1000], R8 ;  /* 0x0010000802009985 */ /* 0x0045e8000c101d04 */
[----:B------:R-:W-:Y:S04]  /*11bb0*/  @!P3 ST.E.128 desc[UR4][R2.64], R16 ;  /* 0x000000100200b985 */ /* 0x000fe8000c101d04 */
[----:B------:R1:W-:Y:S01]  /*11bc0*/  @!P2 ST.E.128 desc[UR4][R2.64+0x800], R12 ;  /* 0x0008000c0200a985 */ /* 0x0003e2000c101d04 */
[----:B--2---:R-:W-:Y:S02]  /*11bd0*/  IMAD.MOV.U32 R8, RZ, RZ, R180 ;  /* 0x000000ffff087224 */ /* 0x004fe400078e00b4 */
[----:B------:R-:W-:-:S04]  /*11be0*/  IMAD.MOV.U32 R9, RZ, RZ, 0x0 ;  /* 0x00000000ff097424 */ /* 0x000fc800078e00ff */
[----:B-1--4-:R-:W-:Y:S05]  /*11bf0*/  @P4 RET.REL.NODEC R8 `(_ZN5flash24flash_fwd_splitkv_kernelI23Flash_fwd_kernel_traitsILi32ELi64ELi256ELi4ELb0ELb0EN7cutlass6half_tE19Flash_kernel_traitsILi32ELi64ELi256ELi4ES3_EELb0ELb0ELb1ELb0ELb0ELb1ELb1ELb0EEEvNS_16Flash_fwd_paramsE) ;  /* 0xfffffee408004950 */ /* 0x012fea0003c3ffff */
[----:B------:R-:W-:Y:S01]  /*11c00*/  MOV R181, 0x0 ;  /* 0x0000000000b57802 */ /* 0x000fe20000000f00 */
[----:B------:R1:W-:Y:S03]  /*11c10*/  ST.E.128 desc[UR4][R2.64+0x1800], R4 ;  /* 0x0018000402007985 */ /* 0x0003e6000c101d04 */
[----:B-1----:R-:W-:Y:S05]  /*11c20*/  RET.REL.NODEC R180 `(_ZN5flash24flash_fwd_splitkv_kernelI23Flash_fwd_kernel_traitsILi32ELi64ELi256ELi4ELb0ELb0EN7cutlass6half_tE19Flash_kernel_traitsILi32ELi64ELi256ELi4ES3_EELb0ELb0ELb1ELb0ELb0ELb1ELb1ELb0EEEvNS_16Flash_fwd_paramsE) ;  /* 0xfffffee0b4f47950 */ /* 0x002fea0003c3ffff */
.L_x_3499:
[----:B------:R-:W-:Y:S01]  /*11c30*/  MOV R4, 0x1f ;  /* 0x0000001f00047802 */ /* 0x000fe20000000f00 */
[----:B------:R-:W-:Y:S01]  /*11c40*/  IMAD.MOV.U32 R5, RZ, RZ, 0x2 ;  /* 0x00000002ff057424 */ /* 0x000fe200078e00ff */
[----:B------:R-:W-:Y:S01]  /*11c50*/  MOV R7, R196 ;  /* 0x000000c400077202 */ /* 0x000fe20000000f00 */
[----:B------:R-:W-:-:S07]  /*11c60*/  IMAD.MOV.U32 R6, RZ, RZ, -0x1 ;  /* 0xffffffffff067424 */ /* 0x000fce00078e00ff */
[----:B-1---5:R-:W-:Y:S05]  /*11c70*/  WARPSYNC.COLLECTIVE R6, `(.L_x_3502) ;  /* 0x0000000006087348 */ /* 0x022fea0003c00000 */
[----:B------:R2:W3:Y:S02]  /*11c80*/  SHFL.BFLY P0, R4, R7, R5, R4 ;  /* 0x0c00000507047389 */ /* 0x0004e40000000004 */
[----:B-123-5:R-:W-:Y:S05]  /*11c90*/  ENDCOLLECTIVE ;  /* 0x000000000000791b */ /* 0x02efea0003800000 */
.L_x_3502:
        /* <DEDUP_REMOVED lines=8> */
.L_x_3503:
[----:B------:R-:W-:Y:S01]  /*11d20*/  MOV R8, R4 ;  /* 0x0000000400087202 */ /* 0x000fe20000000f00 */
[----:B------:R-:W-:Y:S01]  /*11d30*/  IMAD.MOV.U32 R7, RZ, RZ, R197 ;  /* 0x000000ffff077224 */ /* 0x000fe200078e00c5 */
[----:B------:R-:W-:Y:S02]  /*11d40*/  MOV R4, 0x1f ;  /* 0x0000001f00047802 */ /* 0x000fe40000000f00 */
[----:B------:R-:W-:-:S07]  /*11d50*/  MOV R5, 0x2 ;  /* 0x0000000200057802 */ /* 0x000fce0000000f00 */
[----:B------:R-:W-:Y:S05]  /*11d60*/  WARPSYNC.COLLECTIVE R6, `(.L_x_3504) ;  /* 0x0000000006087348 */ /* 0x000fea0003c00000 */
[----:B------:R1:W2:Y:S02]  /*11d70*/  SHFL.BFLY P0, R4, R7, R5, R4 ;  /* 0x0c00000507047389 */ /* 0x0002a40000000004 */
[----:B-12---:R-:W-:Y:S05]  /*11d80*/  ENDCOLLECTIVE ;  /* 0x000000000000791b */ /* 0x006fea0003800000 */
.L_x_3504:
[----:B------:R-:W-:Y:S01]  /*11d90*/  FADD.FTZ R197, R4, R197 ;  /* 0x000000c504c57221 */ /* 0x000fe20000010000 */
[----:B------:R-:W-:Y:S02]  /*11da0*/  MOV R4, 0x1f ;  /* 0x0000001f00047802 */ /* 0x000fe40000000f00 */
[----:B------:R-:W-:Y:S01]  /*11db0*/  MOV R5, 0x1 ;  /* 0x0000000100057802 */ /* 0x000fe20000000f00 */
[----:B------:R-:W-:-:S07]  /*11dc0*/  IMAD.MOV.U32 R7, RZ, RZ, R197 ;  /* 0x000000ffff077224 */ /* 0x000fce00078e00c5 */
[----:B------:R-:W-:Y:S05]  /*11dd0*/  WARPSYNC.COLLECTIVE R6, `(.L_x_3505) ;  /* 0x0000000006087348 */ /* 0x000fea0003c00000 */
[----:B------:R1:W2:Y:S02]  /*11de0*/  SHFL.BFLY P0, R4, R7, R5, R4 ;  /* 0x0c00000507047389 */ /* 0x0002a40000000004 */
[----:B-12---:R-:W-:Y:S05]  /*11df0*/  ENDCOLLECTIVE ;  /* 0x000000000000791b */ /* 0x006fea0003800000 */
.L_x_3505:
[----:B------:R-:W-:Y:S01]  /*11e00*/  FADD.FTZ R5, R196, R8 ;  /* 0x00000008c4057221 */ /* 0x000fe20000010000 */
[----:B------:R-:W-:Y:S06]  /*11e10*/  BRA `(.L_x_3506) ;  /* 0xfffffff400c47947 */ /* 0x000fec000383ffff */
.L_x_3507:
        /* <DEDUP_REMOVED lines=14> */
.L_x_10253:


//--------------------- .text._ZN5flash24flash_fwd_splitkv_kernelI23Flash_fwd_kernel_traitsILi32ELi64ELi256ELi4ELb0ELb0EN7cutlass6half_tE19Flash_kernel_traitsILi32ELi64ELi256ELi4ES3_EELb0ELb0ELb0ELb0ELb1ELb0ELb1ELb1EEEvNS_16Flash_fwd_paramsE --------------------------
	.section	.text._ZN5flash24flash_fwd_splitkv_kernelI23Flash_fwd_kernel_traitsILi32ELi64ELi256ELi4ELb0ELb0EN7cutlass6half_tE19Flash_kernel_traitsILi32ELi64ELi256ELi4ES3_EELb0ELb0ELb0ELb0ELb1ELb0ELb1ELb1EEEvNS_16Flash_fwd_paramsE,"ax",@progbits
	.align	128
        .global         _ZN5flash24flash_fwd_splitkv_kernelI23Flash_fwd_kernel_traitsILi32ELi64ELi256ELi4ELb0ELb0EN7cutlass6half_tE19Flash_kernel_traitsILi32ELi64ELi256ELi4ES3_EELb0ELb0ELb0ELb0ELb1ELb0ELb1ELb1EEEvNS_16Flash_fwd_paramsE
        .type           _ZN5flash24flash_fwd_splitkv_kernelI23Flash_fwd_kernel_traitsILi32ELi64ELi256ELi4ELb0ELb0EN7cutlass6half_tE19Flash_kernel_traitsILi32ELi64ELi256ELi4ES3_EELb0ELb0ELb0ELb0ELb1ELb0ELb1ELb1EEEvNS_16Flash_fwd_paramsE,@function
        .size           _ZN5flash24flash_fwd_splitkv_kernelI23Flash_fwd_kernel_traitsILi32ELi64ELi256ELi4ELb0ELb0EN7cutlass6half_tE19Flash_kernel_traitsILi32ELi64ELi256ELi4ES3_EELb0ELb0ELb0ELb0ELb1ELb0ELb1ELb1EEEvNS_16Flash_fwd_paramsE,(.L_x_10254 - _ZN5flash24flash_fwd_splitkv_kernelI23Flash_fwd_kernel_traitsILi32ELi64ELi256ELi4ELb0ELb0EN7cutlass6half_tE19Flash_kernel_traitsILi32ELi64ELi256ELi4ES3_EELb0ELb0ELb0ELb0ELb1ELb0ELb1ELb1EEEvNS_16Flash_fwd_paramsE)
        .other          _ZN5flash24flash_fwd_splitkv_kernelI23Flash_fwd_kernel_traitsILi32ELi64ELi256ELi4ELb0ELb0EN7cutlass6half_tE19Flash_kernel_traitsILi32ELi64ELi256ELi4ES3_EELb0ELb0ELb0ELb0ELb1ELb0ELb1ELb1EEEvNS_16Flash_fwd_paramsE,@"STO_CUDA_ENTRY STV_DEFAULT"
_ZN5flash24flash_fwd_splitkv_kernelI23Flash_fwd_kernel_traitsILi32ELi64ELi256ELi4ELb0ELb0EN7cutlass6half_tE19Flash_kernel_traitsILi32ELi64ELi256ELi4ES3_EELb0ELb0ELb0ELb0ELb1ELb0ELb1ELb1EEEvNS_16Flash_fwd_paramsE:
.text._ZN5flash24flash_fwd_splitkv_kernelI23Flash_fwd_kernel_traitsILi32ELi64ELi256ELi4ELb0ELb0EN7cutlass6half_tE19Flash_kernel_traitsILi32ELi64ELi256ELi4ES3_EELb0ELb0ELb0ELb0ELb1ELb0ELb1ELb1EEEvNS_16Flash_fwd_paramsE:
        /* <DEDUP_REMOVED lines=8> */
[----:B------:R-:W4:Y:S08]  /*0080*/  LDC R6, c[0x0][0x374] ;  /* 0x0000dd00ff067b82 */ /* 0x000f300000000800 */
[----:B------:R-:W2:Y:S01]  /*0090*/  LDC.64 R148, c[0x0][0x348] ;  /* 0x0000d200ff947b82 */ /* 0x000ea20000000a00 */
[----:B-1----:R-:W1:Y:S02]  /*00a0*/  MUFU.RCP R4, R2 ;  /* 0x0000000200047308 */ /* 0x002e640000001000 */
[----:B-1----:R-:W-:-:S06]  /*00b0*/  VIADD R4, R4, 0xffffffe ;  /* 0x0ffffffe04047836 */ /* 0x002fcc0000000000 */
[----:B------:R-:W1:Y:S02]  /*00c0*/  F2I.FTZ.U32.TRUNC.NTZ R5, R4 ;  /* 0x0000000400057305 */ /* 0x000e64000021f000 */
[----:B-1----:R-:W-:Y:S01]  /*00d0*/  IMAD.MOV R0, RZ, RZ, -R5 ;  /* 0x000000ffff007224 */ /* 0x002fe200078e0a05 */
[----:B------:R-:W-:-:S03]  /*00e0*/  MOV R4, RZ ;  /* 0x000000ff00047202 */ /* 0x000fc60000000f00 */
[----:B------:R-:W-:-:S04]  /*00f0*/  IMAD R7, R0, R3, RZ ;  /* 0x0000000300077224 */ /* 0x000fc800078e02ff */
[----:B------:R-:W-:Y:S02]  /*0100*/  IMAD.HI.U32 R7, R5, R7, R4 ;  /* 0x0000000705077227 */ /* 0x000fe400078e0004 */
[----:B------:R-:W1:Y:S04]  /*0110*/  S2R R5, SR_CTAID.X ;  /* 0x0000000000057919 */ /* 0x000e680000002500 */
[----:B--2---:R-:W-:-:S04]  /*0120*/  IMAD.HI.U32 R227, R7, UR4, RZ ;  /* 0x0000000407e37c27 */ /* 0x004fc8000f8e00ff */
        /* <DEDUP_REMOVED lines=10> */
[----:B------:R-:W-:Y:S05]  /*01d0*/  CALL.REL.NOINC `($_ZN5flash24flash_fwd_splitkv_kernelI23Flash_fwd_kernel_traitsILi32ELi64ELi256ELi4ELb0ELb0EN7cutlass6half_tE19Flash_kernel_traitsILi32ELi64ELi256ELi4ES3_EELb0ELb0ELb0ELb0ELb1ELb0ELb1ELb1EEEvNS_16Flash_fwd_paramsE$_ZN5flash30compute_attn_1rowblock_splitkvI23Flash_fwd_kernel_traitsILi32ELi64ELi256ELi4ELb0ELb0EN7cutlass6half_tE19Flash_kernel_traitsILi32ELi64ELi256ELi4ES3_EELb0ELb0ELb0ELb0ELb1ELb0ELb1ELb1ENS_16Flash_fwd_paramsEEEvRKT8_iiiii) ;  /* 0x0000000000087944 */ /* 0x000fea0003c00000 */
[----:B------:R-:W-:Y:S05]  /*01e0*/  BSYNC.RECONVERGENT B3 ;  /* 0x0000000000037941 */ /* 0x000fea0003800200 */
.L_x_3508:
[----:B------:R-:W-:Y:S05]  /*01f0*/  EXIT ;  /* 0x000000000000794d */ /* 0x000fea0003800000 */
        .type           $_ZN5flash24flash_fwd_splitkv_kernelI23Flash_fwd_kernel_traitsILi32ELi64ELi256ELi4ELb0ELb0EN7cutlass6half_tE19Flash_kernel_traitsILi32ELi64ELi256ELi4ES3_EELb0ELb0ELb0ELb0ELb1ELb0ELb1ELb1EEEvNS_16Flash_fwd_paramsE$_ZN5flash30compute_attn_1rowblock_splitkvI23Flash_fwd_kernel_traitsILi32ELi64ELi256ELi4ELb0ELb0EN7cutlass6half_tE19Flash_kernel_traitsILi32ELi64ELi256ELi4ES3_EELb0ELb0ELb0ELb0ELb1ELb0ELb1ELb1ENS_16Flash_fwd_paramsEEEvRKT8_iiiii,@function
        .size           $_ZN5flash24flash_fwd_splitkv_kernelI23Flash_fwd_kernel_traitsILi32ELi64ELi256ELi4ELb0ELb0EN7cutlass6half_tE19Flash_kernel_traitsILi32ELi64ELi256ELi4ES3_EELb0ELb0ELb0ELb0ELb1ELb0ELb1ELb1EEEvNS_16Flash_fwd_paramsE$_ZN5flash30compute_attn_1rowblock_splitkvI23Flash_fwd_kernel_traitsILi32ELi64ELi256ELi4ELb0ELb0EN7cutlass6half_tE19Flash_kernel_traitsILi32ELi64ELi256ELi4ES3_EELb0ELb0ELb0ELb0ELb1ELb0ELb1ELb1ENS_16Flash_fwd_paramsEEEvRKT8_iiiii,(.L_x_10254 - $_ZN5flash24flash_fwd_splitkv_kernelI23Flash_fwd_kernel_traitsILi32ELi64ELi256ELi4ELb0ELb0EN7cutlass6half_tE19Flash_kernel_traitsILi32ELi64ELi256ELi4ES3_EELb0ELb0ELb0ELb0ELb1ELb0ELb1ELb1EEEvNS_16Flash_fwd_paramsE$_ZN5flash30compute_attn_1rowblock_splitkvI23Flash_fwd_kernel_traitsILi32ELi64ELi256ELi4ELb0ELb0EN7cutlass6half_tE19Flash_kernel_traitsILi32ELi64ELi256ELi4ES3_EELb0ELb0ELb0ELb0ELb1ELb0ELb1ELb1ENS_16Flash_fwd_paramsEEEvRKT8_iiiii)
$_ZN5flash24flash_fwd_splitkv_kernelI23Flash_fwd_kernel_traitsILi32ELi64ELi256ELi4ELb0ELb0EN7cutlass6half_tE19Flash_kernel_traitsILi32ELi64ELi256ELi4ES3_EELb0ELb0ELb0ELb0ELb1ELb0ELb1ELb1EEEvNS_16Flash_fwd_paramsE$_ZN5flash30compute_attn_1rowblock_splitkvI23Flash_fwd_kernel_traitsILi32ELi64ELi256ELi4ELb0ELb0EN7cutlass6half_tE19Flash_kernel_traitsILi32ELi64ELi256ELi4ES3_EELb0ELb0ELb0ELb0ELb1ELb0ELb1ELb1ENS_16Flash_fwd_paramsEEEvRKT8_iiiii:
        /* <DEDUP_REMOVED lines=38> */
.L_x_3510:
[----:B------:R-:W-:Y:S05]  /*0460*/  BSYNC.RECONVERGENT B0 ;  /* 0x0000000000007941 */ /* 0x000fea0003800200 */
.L_x_3509:
[----:B------:R-:W-:Y:S04]  /*0470*/  BSSY.RECONVERGENT B0, `(.L_x_3511) ;  /* 0x0000007000007945 */ /* 0x000fe80003800200 */
[----:B------:R-:W-:Y:S05]  /*0480*/  @!P4 BRA `(.L_x_3512) ;  /* 0x000000000014c947 */ /* 0x000fea0003800000 */
[----:B------:R-:W3:Y:S02]  /*0490*/  LD.E.U8 R0, desc[UR4][R148.64+0x1b2] ;  /* 0x0001b20494007980 */ /* 0x000ee4000c101100 */
[----:B---3--:R-:W-:-:S13]  /*04a0*/  ISETP.NE.AND P0, PT, R0, RZ, PT ;  /* 0x000000ff0000720c */ /* 0x008fda0003f05270 */
[----:B------:R-:W3:Y:S02]  /*04b0*/  @P0 LD.E R0, desc[UR4][R14.64+0x4] ;  /* 0x000004040e000980 */ /* 0x000ee4000c101900 */
[----:B---3-5:R-:W-:-:S06]  /*04c0*/  @P0 IADD3 R77, PT, PT, R0, -R13, RZ ;  /* 0x8000000d004d0210 */ /* 0x028fcc0007ffe0ff */
[----:B------:R3:W5:Y:S02]  /*04d0*/  @!P0 LD.E R77, desc[UR4][R14.64] ;  /* 0x000000040e4d8980 */ /* 0x000764000c101900 */
.L_x_3512:
[----:B------:R-:W-:Y:S05]  /*04e0*/  BSYNC.RECONVERGENT B0 ;  /* 0x0000000000007941 */ /* 0x000fea0003800200 */
.L_x_3511:
[----:B------:R-:W-:Y:S01]  /*04f0*/  BSSY.RECONVERGENT B1, `(.L_x_3513) ;  /* 0x0000012000017945 */ /* 0x000fe20003800200 */
[----:B-----5:R-:W-:Y:S02]  /*0500*/  @P3 IADD3 R225, PT, PT, R3, -R10, RZ ;  /* 0x8000000a03e13210 */ /* 0x020fe40007ffe0ff */
[----:B------:R-:W-:Y:S01]  /*0510*/  IADD3 R77, PT, PT, R77, -R12, RZ ;  /* 0x8000000c4d4d7210 */ /* 0x000fe20007ffe0ff */
[----:B------:R-:W-:Y:S06]  /*0520*/  @!P5 BRA `(.L_x_3514) ;  /* 0x000000000014d947 */ /* 0x000fec0003800000 */
[----:B------:R-:W-:-:S05]  /*0530*/  IADD3 R2, P0, PT, R8, R78, RZ ;  /* 0x0000004e08027210 */ /* 0x000fca0007f1e0ff */
[----:B------:R-:W-:-:S06]  /*0540*/  IMAD.X R3, R9, 0x1, R76, P0 ;  /* 0x0000000109037824 */ /* 0x000fcc00000e064c */
[----:B------:R-:W4:Y:S02]  /*0550*/  LD.E R3, desc[UR4][R2.64] ;  /* 0x0000000402037980 */ /* 0x000f24000c101900 */
[----:B----4-:R-:W-:Y:S01]  /*0560*/  IADD3 R68, PT, PT, R3, -R12, RZ ;  /* 0x8000000c03447210 */ /* 0x010fe20007ffe0ff */
[----:B------:R-:W-:Y:S05]  /*0570*/  BRA `(.L_x_3515) ;  /* 0x0000000000247947 */ /* 0x000fea0003800000 */
.L_x_3514:
[----:B------:R-:W4:Y:S01]  /*0580*/  LD.E.64 R2, desc[UR4][R148.64+0x108] ;  /* 0x0001080494027980 */ /* 0x000f22000c101b00 */
[----:B------:R-:W-:Y:S01]  /*0590*/  BSSY.RECONVERGENT B0, `(.L_x_3516) ;  /* 0x0000006000007945 */ /* 0x000fe20003800200 */
[----:B------:R-:W-:Y:S01]  /*05a0*/  IMAD.MOV.U32 R68, RZ, RZ, RZ ;  /* 0x000000ffff447224 */ /* 0x000fe200078e00ff */
[----:B----4-:R-:W-:-:S04]  /*05b0*/  ISETP.NE.U32.AND P0, PT, R2, RZ, PT ;  /* 0x000000ff0200720c */ /* 0x010fc80003f05070 */
[----:B------:R-:W-:-:S13]  /*05c0*/  ISETP.NE.AND.EX P0, PT, R3, RZ, PT, P0 ;  /* 0x000000ff0300720c */ /* 0x000fda0003f05300 */
[----:B------:R-:W-:Y:S05]  /*05d0*/  @!P0 BRA `(.L_x_3517) ;  /* 0x0000000000048947 */ /* 0x000fea0003800000 */
[----:B------:R4:W5:Y:S02]  /*05e0*/  LD.E R68, desc[UR4][R148.64+0xbc] ;  /* 0x0000bc0494447980 */ /* 0x000964000c101900 */
.L_x_3517:
[----:B------:R-:W-:Y:S05]  /*05f0*/  BSYNC.RECONVERGENT B0 ;  /* 0x0000000000007941 */ /* 0x000fea0003800200 */
.L_x_3516:
[----:B-----5:R-:W-:Y:S02]  /*0600*/  IADD3 R68, PT, PT, R77, R68, RZ ;  /* 0x000000444d447210 */ /* 0x020fe40007ffe0ff */
.L_x_3515:
[----:B------:R-:W-:Y:S05]  /*0610*/  BSYNC.RECONVERGENT B1 ;  /* 0x0000000000017941 */ /* 0x000fea0003800200 */
.L_x_3513:
[----:B------:R-:W-:Y:S01]  /*0620*/  IMAD.SHL.U32 R224, R5, 0x40, RZ ;  /* 0x0000004005e07824 */ /* 0x000fe200078e00ff */
[----:B------:R-:W-:-:S04]  /*0630*/  MOV R223, 0x0 ;  /* 0x0000000000df7802 */ /* 0x000fc80000000f00 */
[----:B------:R-:W-:-:S13]  /*0640*/  ISETP.GT.AND P0, PT, R225, R224, PT ;  /* 0x000000e0e100720c */ /* 0x000fda0003f04270 */
[----:B-1234-:R-:W-:Y:S05]  /*0650*/  @!P0 RET.REL.NODEC R222 `(_ZN5flash24flash_fwd_splitkv_kernelI23Flash_fwd_kernel_traitsILi32ELi64ELi256ELi4ELb0ELb0EN7cutlass6half_tE19Flash_kernel_traitsILi32ELi64ELi256ELi4ES3_EELb0ELb0ELb0ELb0ELb1ELb0ELb1ELb1EEEvNS_16Flash_fwd_paramsE) ;  /* 0xfffffff8de688950 */ /* 0x01efea0003c3ffff */
        /* <DEDUP_REMOVED lines=24> */
[----:B------:R-:W-:Y:S02]  /*07e0*/  ISETP.GT.U32.AND P0, PT, R4, R9, PT ;  /* 0x000000090400720c */ /* 0x000fe40003f04070 */
[----:B------:R-:W-:-:S04]  /*07f0*/  SHF.R.S32.HI R0, RZ, 0x1f, R7 ;  /* 0x0000001fff007819 */ /* 0x000fc80000011407 */
[----:B------:R-:W-:-:S04]  /*0800*/  LEA.HI R0, R0, R7, RZ, 0x8 ;  /* 0x0000000700007211 */ /* 0x000fc800078f40ff */
[----:B------:R-:W-:-:S03]  /*0810*/  SHF.R.S32.HI R64, RZ, 0x8, R0 ;  /* 0x00000008ff407819 */ /* 0x000fc60000011400 */
[----:B------:R-:W-:Y:S02]  /*0820*/  @!P0 IMAD.IADD R9, R9, 0x1, -R4 ;  /* 0x0000000109098824 */ /* 0x000fe400078e0a04 */
[----:B------:R-:W-:Y:S01]  /*0830*/  @!P0 VIADD R3, R3, 0x1 ;  /* 0x0000000103038836 */ /* 0x000fe20000000000 */
[----:B------:R-:W-:Y:S02]  /*0840*/  ISETP.NE.AND P0, PT, R6, RZ, PT ;  /* 0x000000ff0600720c */ /* 0x000fe40003f05270 */
[----:B------:R-:W-:-:S13]  /*0850*/  ISETP.GE.U32.AND P2, PT, R9, R4, PT ;  /* 0x000000040900720c */ /* 0x000fda0003f46070 */
        /* <DEDUP_REMOVED lines=12> */
[----:B------:R-:W-:-:S02]  /*0920*/  IMAD.IADD R225, R225, 0x1, -R224 ;  /* 0x00000001e1e17824 */ /* 0x000fc400078e0ae0 */
[----:B------:R-:W-:Y:S02]  /*0930*/  IMAD.MOV.U32 R223, RZ, RZ, 0x0 ;  /* 0x00000000ffdf7424 */ /* 0x000fe400078e00ff */
[----:B--2---:R-:W-:-:S04]  /*0940*/  IMAD R2, R2, UR8, R227 ;  /* 0x0000000802027c24 */ /* 0x004fc8000f8e02e3 */
[----:B---3--:R-:W-:-:S04]  /*0950*/  IMAD R2, R2, R5, R226 ;  /* 0x0000000502027224 */ /* 0x008fc800078e02e2 */
[----:B------:R-:W-:Y:S01]  /*0960*/  IMAD R3, R3, R2, R224 ;  /* 0x0000000203037224 */ /* 0x000fe200078e02e0 */
[----:B------:R-:W-:-:S03]  /*0970*/  SHF.R.U32.HI R2, RZ, 0x3, R65 ;  /* 0x00000003ff027819 */ /* 0x000fc60000011641 */
[C---:B----4-:R-:W-:Y:S01]  /*0980*/  IMAD R0, R3.reuse, R0, RZ ;  /* 0x0000000003007224 */ /* 0x050fe200078e02ff */
[C---:B------:R-:W-:Y:S01]  /*0990*/  IADD3 R5, P0, PT, R3.reuse, R2, RZ ;  /* 0x0000000203057210 */ /* 0x040fe20007f1e0ff */
[C---:B------:R-:W-:Y:S01]  /*09a0*/  VIADD R4, R2.reuse, 0x20 ;  /* 0x0000002002047836 */ /* 0x040fe20000000000 */
[C---:B------:R-:W-:Y:S01]  /*09b0*/  ISETP.GE.AND P6, PT, R2.reuse, R225, PT ;  /* 0x000000e10200720c */ /* 0x040fe20003fc6270 */
[----:B------:R-:W-:Y:S01]  /*09c0*/  VIADD R10, R2, 0x10 ;  /* 0x00000010020a7836 */ /* 0x000fe20000000000 */
[----:B------:R-:W-:Y:S02]  /*09d0*/  LEA.HI.X.SX32 R3, R3, RZ, 0x1, P0 ;  /* 0x000000ff03037211 */ /* 0x000fe400000f0eff */
[----:B-----5:R-:W-:Y:S02]  /*09e0*/  LEA R12, P0, R5, R6, 0x2 ;  /* 0x00000006050c7211 */ /* 0x020fe400078010ff */
[----:B------:R-:W-:Y:S02]  /*09f0*/  LOP3.LUT P1, R6, R65, 0x7, RZ, 0xc0, !PT ;  /* 0x0000000741067812 */ /* 0x000fe4000782c0ff */
[----:B------:R-:W-:-:S02]  /*0a00*/  LEA.HI.X R13, R5, R7, R3, 0x2, P0 ;  /* 0x00000007050d7211 */ /* 0x000fc400000f1403 */
[----:B------:R-:W-:Y:S02]  /*0a10*/  LEA R65, P0, R65, R0, 0x2 ;  /* 0x0000000041417211 */ /* 0x000fe400078010ff */
[-C--:B------:R-:W-:Y:S01]  /*0a20*/  ISETP.GE.AND P4, PT, R4, R225.reuse, PT ;  /* 0x000000e10400720c */ /* 0x080fe20003f86270 */
[----:B------:R-:W-:Y:S01]  /*0a30*/  VIADD R4, R2, 0x30 ;  /* 0x0000003002047836 */ /* 0x000fe20000000000 */
[----:B------:R-:W-:Y:S02]  /*0a40*/  LEA.HI.X.SX32 R0, R0, RZ, 0x1, P0 ;  /* 0x000000ff00007211 */ /* 0x000fe400000f0eff */
[C---:B------:R-:W-:Y:S02]  /*0a50*/  LEA R8, P0, R65.reuse, R8, 0x2 ;  /* 0x0000000841087211 */ /* 0x040fe400078010ff */
[----:B------:R-:W-:Y:S02]  /*0a60*/  ISETP.GE.AND P5, PT, R10, R225, PT ;  /* 0x000000e10a00720c */ /* 0x000fe40003fa6270 */
[----:B------:R-:W-:-:S02]  /*0a70*/  LEA.HI.X R9, R65, R9, R0, 0x2, P0 ;  /* 0x0000000941097211 */ /* 0x000fc400000f1400 */
[-C--:B------:R-:W-:Y:S02]  /*0a80*/  ISETP.GE.AND P0, PT, R4, R225.reuse, PT ;  /* 0x000000e10400720c */ /* 0x080fe40003f06270 */
[----:B------:R-:W-:Y:S01]  /*0a90*/  ISETP.GE.OR P3, PT, R2, R225, P1 ;  /* 0x000000e10200720c */ /* 0x000fe20000f66670 */
[----:B------:R-:W-:Y:S01]  /*0aa0*/  @!P6 ST.E.128 desc[UR4][R8.64], RZ ;  /* 0x000000ff0800e985 */ /* 0x000fe2000c101d04 */
[C---:B------:R-:W-:Y:S02]  /*0ab0*/  ISETP.NE.OR P2, PT, R6.reuse, RZ, P5 ;  /* 0x000000ff0600720c */ /* 0x040fe40002f45670 */
[C---:B------:R-:W-:Y:S01]  /*0ac0*/  ISETP.NE.OR P1, PT, R6.reuse, RZ, P4 ;  /* 0x000000ff0600720c */ /* 0x040fe20002725670 */
[----:B------:R-:W-:Y:S04]  /*0ad0*/  @!P4 ST.E.128 desc[UR4][R8.64+0x1000], RZ ;  /* 0x001000ff0800c985 */ /* 0x000fe8000c101d04 */
[----:B------:R-:W-:Y:S04]  /*0ae0*/  @!P5 ST.E.128 desc[UR4][R8.64+0x800], RZ ;  /* 0x000800ff0800d985 */ /* 0x000fe8000c101d04 */
[----:B------:R-:W-:Y:S01]  /*0af0*/  @!P0 ST.E.128 desc[UR4][R8.64+0x1800], RZ ;  /* 0x001800ff08008985 */ /* 0x000fe2000c101d04 */
[----:B------:R-:W-:Y:S01]  /*0b00*/  ISETP.NE.OR P0, PT, R6, RZ, P0 ;  /* 0x000000ff0600720c */ /* 0x000fe20000705670 */
[----:B------:R-:W-:-:S02]  /*0b10*/  @!P3 IMAD.MOV.U32 R7, RZ, RZ, -0x800000 ;  /* 0xff800000ff07b424 */ /* 0x000fc400078e00ff */
[----:B------:R-:W-:Y:S02]  /*0b20*/  @!P2 IMAD.MOV.U32 R5, RZ, RZ, -0x800000 ;  /* 0xff800000ff05a424 */ /* 0x000fe400078e00ff */
[----:B------:R-:W-:Y:S01]  /*0b30*/  @!P1 IMAD.MOV.U32 R3, RZ, RZ, -0x800000 ;  /* 0xff800000ff039424 */ /* 0x000fe200078e00ff */
[----:B------:R-:W-:Y:S04]  /*0b40*/  @!P3 ST.E desc[UR4][R12.64], R7 ;  /* 0x000000070c00b985 */ /* 0x000fe8000c101904 */
[----:B------:R-:W-:Y:S04]  /*0b50*/  @!P2 ST.E desc[UR4][R12.64+0x40], R5 ;  /* 0x000040050c00a985 */ /* 0x000fe8000c101904 */
[----:B------:R1:W-:Y:S02]  /*0b60*/  @!P1 ST.E desc[UR4][R12.64+0x80], R3 ;  /* 0x000080030c009985 */ /* 0x0003e4000c101904 */
[----:B-1----:R-:W-:Y:S05]  /*0b70*/  @P0 RET.REL.NODEC R222 `(_ZN5flash24flash_fwd_splitkv_kernelI23Flash_fwd_kernel_traitsILi32ELi64ELi256ELi4ELb0ELb0EN7cutlass6half_tE19Flash_kernel_traitsILi32ELi64ELi256ELi4ES3_EELb0ELb0ELb0ELb0ELb1ELb0ELb1ELb1EEEvNS_16Flash_fwd_paramsE) ;  /* 0xfffffff4de200950 */ /* 0x002fea0003c3ffff */
[----:B------:R-:W-:Y:S02]  /*0b80*/  MOV R3, 0xff800000 ;  /* 0xff80000000037802 */ /* 0x000fe40000000f00 */
[----:B------:R-:W-:-:S03]  /*0b90*/  MOV R223, 0x0 ;  /* 0x0000000000df7802 */ /* 0x000fc60000000f00 */
[----:B------:R1:W-:Y:S02]  /*0ba0*/  ST.E desc[UR4][R12.64+0xc0], R3 ;  /* 0x0000c0030c007985 */ /* 0x0003e4000c101904 */
[----:B-1----:R-:W-:Y:S05]  /*0bb0*/  RET.REL.NODEC R222 `(_ZN5flash24flash_fwd_splitkv_kernelI23Flash_fwd_kernel_traitsILi32ELi64ELi256ELi4ELb0ELb0EN7cutlass6half_tE19Flash_kernel_traitsILi32ELi64ELi256ELi4ES3_EELb0ELb0ELb0ELb0ELb1ELb0ELb1ELb1EEEvNS_16Flash_fwd_paramsE) ;  /* 0xfffffff4de107950 */ /* 0x002fea0003c3ffff */
.L_x_3518:
        /* <DEDUP_REMOVED lines=16> */
[----:B------:R-:W4:Y:S04]  /*0cc0*/  LD.E.64 R16, desc[UR4][R148.64+0x20] ;  /* 0x0000200494107980 */ /* 0x000f28000c101b00 */
[----:B------:R-:W4:Y:S04]  /*0cd0*/  LD.E.64 R214, desc[UR4][R148.64+0x38] ;  /* 0x0000380494d67980 */ /* 0x000f28000c101b00 */
[----:B------:R-:W5:Y:S04]  /*0ce0*/  LD.E.64 R30, desc[UR4][R148.64+0x58] ;  /* 0x00005804941e7980 */ /* 0x000f68000c101b00 */
[----:B------:R-:W5:Y:S01]  /*0cf0*/  LD.E.64 R62, desc[UR4][R148.64+0x40] ;  /* 0x00004004943e7980 */ /* 0x000f62000c101b00 */
[----:B--2---:R-:W-:-:S04]  /*0d00*/  IABS R4, R11 ;  /* 0x0000000b00047213 */ /* 0x004fc80000000000 */
[----:B------:R-:W2:Y:S08]  /*0d10*/  I2F.RP R7, R4 ;  /* 0x0000000400077306 */ /* 0x000eb00000209400 */
[----:B--2---:R-:W2:Y:S02]  /*0d20*/  MUFU.RCP R14, R7 ;  /* 0x00000007000e7308 */ /* 0x004ea40000001000 */
[----:B--2---:R-:W-:-:S06]  /*0d30*/  VIADD R14, R14, 0xffffffe ;  /* 0x0ffffffe0e0e7836 */ /* 0x004fcc0000000000 */
[----:B------:R-:W2:Y:S01]  /*0d40*/  F2I.FTZ.U32.TRUNC.NTZ R15, R14 ;  /* 0x0000000e000f7305 */ /* 0x000ea2000021f000 */
[----:B-1----:R-:W-:Y:S01]  /*0d50*/  IABS R2, R11 ;  /* 0x0000000b00027213 */ /* 0x002fe20000000000 */
[----:B--2---:R-:W-:Y:S01]  /*0d60*/  IMAD.MOV R3, RZ, RZ, -R15 ;  /* 0x000000ffff037224 */ /* 0x004fe200078e0a0f */
        /* <DEDUP_REMOVED lines=18> */
[----:B------:R-:W-:Y:S02]  /*0e90*/  LEA R228, P0, R12, R230, 0x2 ;  /* 0x000000e60ce47211 */ /* 0x000fe400078010ff */
[----:B------:R-:W-:Y:S02]  /*0ea0*/  @P1 IADD3 R8, PT, PT, R8, 0x1, RZ ;  /* 0x0000000108081810 */ /* 0x000fe40007ffe0ff */
        /* <DEDUP_REMOVED lines=46> */
[----:B---3--:R-:W-:Y:S02]  /*1190*/  IMAD R3, R13, R2, RZ ;  /* 0x000000020d037224 */ /* 0x008fe400078e02ff */
[----:B------:R-:W-:-:S04]  /*11a0*/  IMAD.WIDE.U32 R14, R11, R14, R16 ;  /* 0x0000000e0b0e7225 */ /* 0x000fc800078e0010 */
[----:B------:R-:W-:-:S04]  /*11b0*/  IMAD.WIDE.U32 R22, R12, R2, RZ ;  /* 0x000000020c167225 */ /* 0x000fc800078e00ff */
[----:B------:R-:W-:Y:S01]  /*11c0*/  IMAD R7, R12, R7, R3 ;  /* 0x000000070c077224 */ /* 0x000fe200078e0203 */
[----:B------:R-:W-:Y:S01]  /*11d0*/  MOV R8, R14 ;  /* 0x0000000e00087202 */ /* 0x000fe20000000f00 */
[----:B------:R-:W-:-:S03]  /*11e0*/  IMAD.IADD R3, R15, 0x1, R4 ;  /* 0x000000010f037824 */ /* 0x000fc600078e0204 */
[----:B------:R-:W-:Y:S01]  /*11f0*/  IADD3 R20, PT, PT, R23, R7, RZ ;  /* 0x0000000717147210 */ /* 0x000fe20007ffe0ff */
[----:B------:R-:W-:Y:S05]  /*1200*/  BRA `(.L_x_3521) ;  /* 0x0000000400347947 */ /* 0x000fea0003800000 */
.L_x_3520:
        /* <DEDUP_REMOVED lines=12> */
[----:B------:R-:W2:Y:S08]  /*12d0*/  I2F.RP R8, R0 ;  /* 0x0000000000087306 */ /* 0x000eb00000209400 */
[----:B--2---:R-:W2:Y:S02]  /*12e0*/  MUFU.RCP R6, R8 ;  /* 0x0000000800067308 */ /* 0x004ea40000001000 */
[----:B--2---:R-:W-:-:S06]  /*12f0*/  IADD3 R6, PT, PT, R6, 0xffffffe, RZ ;  /* 0x0ffffffe06067810 */ /* 0x004fcc0007ffe0ff */
[----:B------:R-:W2:Y:S01]  /*1300*/  F2I.FTZ.U32.TRUNC.NTZ R21, R6 ;  /* 0x0000000600157305 */ /* 0x000ea2000021f000 */
[----:B-1----:R-:W-:Y:S02]  /*1310*/  IABS R3, R9 ;  /* 0x0000000900037213 */ /* 0x002fe40000000000 */
[----:B--2---:R-:W-:-:S05]  /*1320*/  IADD3 R2, PT, PT, RZ, -R21, RZ ;  /* 0x80000015ff027210 */ /* 0x004fca0007ffe0ff */
        /* <DEDUP_REMOVED lines=10> */
[----:B------:R-:W-:Y:S02]  /*13d0*/  @!P1 IADD3 R3, PT, PT, R3, -R0, RZ ;  /* 0x8000000003039210 */ /* 0x000fe40007ffe0ff */
[----:B------:R-:W-:Y:S01]  /*13e0*/  @!P0 IADD3 R21, PT, PT, R21, R2, RZ ;  /* 0x0000000215158210 */ /* 0x000fe20007ffe0ff */
[----:B----45:R-:W-:Y:S01]  /*13f0*/  @!P0 IMAD R7, R19, R11, RZ ;  /* 0x0000000b13078224 */ /* 0x030fe200078e02ff */
[----:B------:R-:W-:Y:S02]  /*1400*/  @!P0 SHF.R.S32.HI R2, RZ, 0x1f, R11 ;  /* 0x0000001fff028819 */ /* 0x000fe4000001140b */
[----:B------:R-:W-:Y:S01]  /*1410*/  ISETP.GE.U32.AND P4, PT, R3, R0, PT ;  /* 0x000000000300720c */ /* 0x000fe20003f86070 */
[----:B------:R-:W-:Y:S01]  /*1420*/  @P0 IMAD.IADD R4, R12, 0x1, R13 ;  /* 0x000000010c040824 */ /* 0x000fe200078e020d */
[----:B------:R-:W-:Y:S01]  /*1430*/  LOP3.LUT R3, R226, R9, RZ, 0x3c, !PT ;  /* 0x00000009e2037212 */ /* 0x000fe200078e3cff */
[C---:B------:R-:W-:Y:S01]  /*1440*/  @!P0 IMAD R7, R18.reuse, R2, R7 ;  /* 0x0000000212078224 */ /* 0x040fe200078e0207 */
[----:B------:R-:W-:Y:S01]  /*1450*/  ISETP.NE.AND P2, PT, R9, RZ, PT ;  /* 0x000000ff0900720c */ /* 0x000fe20003f45270 */
[----:B------:R-:W-:Y:S01]  /*1460*/  @!P0 IMAD.WIDE.U32 R20, R18, R11, R20 ;  /* 0x0000000b12148225 */ /* 0x000fe200078e0014 */
[----:B------:R-:W-:-:S03]  /*1470*/  ISETP.GE.AND P3, PT, R3, RZ, PT ;  /* 0x000000ff0300720c */ /* 0x000fc60003f66270 */
[-C--:B------:R-:W-:Y:S02]  /*1480*/  @P0 IMAD R2, R215, R4.reuse, RZ ;  /* 0x00000004d7020224 */ /* 0x080fe400078e02ff */
[----:B------:R-:W-:Y:S01]  /*1490*/  @P0 IMAD.WIDE.U32 R18, R214, R4, RZ ;  /* 0x00000004d6120225 */ /* 0x000fe200078e00ff */
[----:B------:R-:W-:-:S03]  /*14a0*/  LEA R0, R64, 0xffffff00, 0x8 ;  /* 0xffffff0040007811 */ /* 0x000fc600078e40ff */
[----:B------:R-:W-:Y:S01]  /*14b0*/  @!P1 VIADD R8, R8, 0x1 ;  /* 0x0000000108089836 */ /* 0x000fe20000000000 */
[----:B------:R-:W-:Y:S01]  /*14c0*/  @!P0 IADD3 R7, PT, PT, R21, R7, RZ ;  /* 0x0000000715078210 */ /* 0x000fe20007ffe0ff */
[----:B------:R-:W-:Y:S01]  /*14d0*/  @!P0 IMAD.MOV.U32 R6, RZ, RZ, R20 ;  /* 0x000000ffff068224 */ /* 0x000fe200078e0014 */
[----:B------:R-:W-:Y:S01]  /*14e0*/  @P0 IADD3 R7, PT, PT, R19, R2, RZ ;  /* 0x0000000213070210 */ /* 0x000fe20007ffe0ff */
[----:B------:R-:W-:Y:S01]  /*14f0*/  IMAD R4, R215, R0, RZ ;  /* 0x00000000d7047224 */ /* 0x000fe200078e02ff */
[----:B------:R-:W-:Y:S02]  /*1500*/  @P0 MOV R6, R18 ;  /* 0x0000001200060202 */ /* 0x000fe40000000f00 */
        /* <DEDUP_REMOVED lines=10> */
[----:B------:R-:W-:Y:S02]  /*15b0*/  IADD3 R21, PT, PT, R21, R4, RZ ;  /* 0x0000000415157210 */ /* 0x000fe40007ffe0ff */
[----:B------:R-:W-:Y:S01]  /*15c0*/  @!P0 IADD3 R23, PT, PT, R7, R2, RZ ;  /* 0x0000000207178210 */ /* 0x000fe20007ffe0ff */
[----:B------:R-:W-:Y:S01]  /*15d0*/  IMAD R7, R17, R8, RZ ;  /* 0x0000000811077224 */ /* 0x000fe200078e02ff */
[----:B------:R-:W-:Y:S01]  /*15e0*/  SHF.R.S32.HI R4, RZ, 0x1f, R8 ;  /* 0x0000001fff047819 */ /* 0x000fe20000011408 */
[----:B------:R-:W-:Y:S01]  /*15f0*/  @!P0 IMAD R2, R15, R11, RZ ;  /* 0x0000000b0f028224 */ /* 0x000fe200078e02ff */
[----:B------:R-:W-:Y:S01]  /*1600*/  @P0 IADD3 R12, PT, PT, R12, R13, RZ ;  /* 0x0000000d0c0c0210 */ /* 0x000fe20007ffe0ff */
[----:B------:R-:W-:Y:S01]  /*1610*/  @!P0 IMAD.MOV.U32 R22, RZ, RZ, R6 ;  /* 0x000000ffff168224 */ /* 0x000fe200078e0006 */
[----:B------:R-:W-:Y:S01]  /*1620*/  @!P0 SHF.R.S32.HI R3, RZ, 0x1f, R11 ;  /* 0x0000001fff038819 */ /* 0x000fe2000001140b */
[----:B------:R-:W-:-:S02]  /*1630*/  IMAD R7, R16, R4, R7 ;  /* 0x0000000410077224 */ /* 0x000fc400078e0207 */
[----:B------:R-:W-:-:S04]  /*1640*/  @!P0 IMAD.WIDE.U32 R22, R14, R11, R22 ;  /* 0x0000000b0e168225 */ /* 0x000fc800078e0016 */
[----:B------:R-:W-:Y:S02]  /*1650*/  @!P0 IMAD R2, R14, R3, R2 ;  /* 0x000000030e028224 */ /* 0x000fe400078e0202 */
[----:B------:R-:W-:Y:S02]  /*1660*/  @P0 IMAD R4, R63, R12, RZ ;  /* 0x0000000c3f040224 */ /* 0x000fe400078e02ff */
[----:B------:R-:W-:-:S04]  /*1670*/  IMAD.WIDE.U32 R14, R16, R8, R20 ;  /* 0x00000008100e7225 */ /* 0x000fc800078e0014 */
[----:B------:R-:W-:Y:S01]  /*1680*/  @P0 IMAD.WIDE.U32 R12, R62, R12, RZ ;  /* 0x0000000c3e0c0225 */ /* 0x000fe200078e00ff */
[----:B------:R-:W-:Y:S02]  /*1690*/  @!P0 IADD3 R20, PT, PT, R23, R2, RZ ;  /* 0x0000000217148210 */ /* 0x000fe40007ffe0ff */
[----:B------:R-:W-:Y:S01]  /*16a0*/  MOV R8, R14 ;  /* 0x0000000e00087202 */ /* 0x000fe20000000f00 */
[----:B------:R-:W-:Y:S01]  /*16b0*/  IMAD.IADD R3, R15, 0x1, R7 ;  /* 0x000000010f037824 */ /* 0x000fe200078e0207 */
[----:B------:R-:W-:Y:S02]  /*16c0*/  @P0 IADD3 R20, PT, PT, R13, R4, RZ ;  /* 0x000000040d140210 */ /* 0x000fe40007ffe0ff */
[----:B------:R-:W-:Y:S02]  /*16d0*/  @P0 MOV R22, R12 ;  /* 0x0000000c00160202 */ /* 0x000fe40000000f00 */
.L_x_3521:
[----:B------:R-:W-:Y:S05]  /*16e0*/  BSYNC.RECONVERGENT B0 ;  /* 0x0000000000007941 */ /* 0x000fea0003800200 */
.L_x_3519:
[----:B------:R-:W-:Y:S01]  /*16f0*/  ISETP.NE.AND P0, PT, R10, -0x1, PT ;  /* 0xffffffff0a00780c */ /* 0x000fe20003f05270 */
[----:B------:R-:W2:Y:S04]  /*1700*/  LD.E.64 R26, desc[UR4][R148.64+0x30] ;  /* 0x00003004941a7980 */ /* 0x000ea8000c101b00 */
[----:B------:R-:W3:Y:S04]  /*1710*/  LD.E.64 R28, desc[UR4][R148.64+0x48] ;  /* 0x00004804941c7980 */ /* 0x000ee8000c101b00 */
[----:B------:R-:W4:Y:S04]  /*1720*/  LD.E.64 R6, desc[UR4][R148.64] ;  /* 0x0000000494067980 */ /* 0x000f28000c101b00 */
[----:B------:R-:W3:Y:S04]  /*1730*/  @!P0 LD.E.64 R32, desc[UR4][R148.64+0x18] ;  /* 0x0000180494208980 */ /* 0x000ee8000c101b00 */
[----:B------:R-:W4:Y:S04]  /*1740*/  LD.E.64 R14, desc[UR4][R148.64+0x10] ;  /* 0x00001004940e7980 */ /* 0x000f28000c101b00 */
[----:B------:R-:W4:Y:S04]  /*1750*/  LD.E.64 R16, desc[UR4][R148.64+0x8] ;  /* 0x0000080494107980 */ /* 0x000f28000c101b00 */
[----:B------:R-:W4:Y:S01]  /*1760*/  LD.E R11, desc[UR4][R148.64+0xd0] ;  /* 0x0000d004940b7980 */ /* 0x000f22000c101900 */
[----:B------:R-:W-:-:S04]  /*1770*/  IABS R13, R9 ;  /* 0x00000009000d7213 */ /* 0x000fc80000000000 */
[----:B------:R-:W1:Y:S08]  /*1780*/  I2F.RP R23, R13 ;  /* 0x0000000d00177306 */ /* 0x000e700000209400 */
[----:B-1----:R-:W1:Y:S02]  /*1790*/  MUFU.RCP R12, R23 ;  /* 0x00000017000c7308 */ /* 0x002e640000001000 */
[----:B-1----:R-:W-:-:S06]  /*17a0*/  VIADD R12, R12, 0xffffffe ;  /* 0x0ffffffe0c0c7836 */ /* 0x002fcc0000000000 */
[----:B------:R-:W1:Y:S01]  /*17b0*/  F2I.FTZ.U32.TRUNC.NTZ R35, R12 ;  /* 0x0000000c00237305 */ /* 0x000e62000021f000 */
[----:B------:R-:W-:Y:S01]  /*17c0*/  IMAD.MOV.U32 R4, RZ, RZ, RZ ;  /* 0x000000ffff047224 */ /* 0x000fe200078e00ff */
[----:B------:R-:W-:Y:S02]  /*17d0*/  MOV R34, RZ ;  /* 0x000000ff00227202 */ /* 0x000fe40000000f00 */
[----:B------:R-:W-:-:S03]  /*17e0*/  IABS R21, R226 ;  /* 0x000000e200157213 */ /* 0x000fc60000000000 */
[----:B------:R1:W5:Y:S02]  /*17f0*/  @P6 LD.E R4, desc[UR4][R24.64] ;  /* 0x0000000418046980 */ /* 0x000364000c101900 */
[----:B-1----:R-:W-:-:S04]  /*1800*/  IMAD.MOV R2, RZ, RZ, -R35 ;  /* 0x000000ffff027224 */ /* 0x002fc800078e0a23 */
[----:B------:R-:W-:-:S04]  /*1810*/  IMAD R18, R2, R13, RZ ;  /* 0x0000000d02127224 */ /* 0x000fc800078e02ff */
[----:B------:R-:W-:Y:S01]  /*1820*/  IMAD.HI.U32 R18, R35, R18, R34 ;  /* 0x0000001223127227 */ /* 0x000fe200078e0022 */
[----:B------:R-:W-:-:S05]  /*1830*/  IABS R24, R9 ;  /* 0x0000000900187213 */ /* 0x000fca0000000000 */
[----:B------:R-:W-:-:S04]  /*1840*/  IMAD.HI.U32 R18, R18, R21, RZ ;  /* 0x0000001512127227 */ /* 0x000fc800078e00ff */
[----:B------:R-:W-:Y:S01]  /*1850*/  IMAD.MOV R24, RZ, RZ, -R24 ;  /* 0x000000ffff187224 */ /* 0x000fe200078e0a18 */
[----:B------:R-:W1:Y:S03]  /*1860*/  S2R R53, SR_CgaCtaId ;  /* 0x0000000000357919 */ /* 0x000e660000008800 */
[----:B------:R-:W-:-:S05]  /*1870*/  IMAD R24, R18, R24, R21 ;  /* 0x0000001812187224 */ /* 0x000fca00078e0215 */
[----:B------:R-:W-:Y:S01]  /*1880*/  ISETP.GT.U32.AND P1, PT, R13, R24, PT ;  /* 0x000000180d00720c */ /* 0x000fe20003f24070 */
[----:B------:R-:W-:-:S05]  /*1890*/  IMAD.SHL.U32 R2, R65, 0x8, RZ ;  /* 0x0000000841027824 */ /* 0x000fca00078e00ff */
[----:B------:R-:W-:-:S07]  /*18a0*/  LOP3.LUT R12, R2, 0x18, RZ, 0xc0, !PT ;  /* 0x00000018020c7812 */ /* 0x000fce00078ec0ff */
[----:B------:R-:W-:Y:S01]  /*18b0*/  @!P1 IMAD.IADD R24, R24, 0x1, -R13 ;  /* 0x0000000118189824 */ /* 0x000fe200078e0a0d */
[----:B------:R-:W-:-:S04]  /*18c0*/  LOP3.LUT R21, R226, R9, RZ, 0x3c, !PT ;  /* 0x00000009e2157212 */ /* 0x000fc800078e3cff */
[----:B------:R-:W-:Y:S02]  /*18d0*/  ISETP.GE.U32.AND P4, PT, R24, R13, PT ;  /* 0x0000000d1800720c */ /* 0x000fe40003f86070 */
[----:B------:R-:W-:Y:S01]  /*18e0*/  IADD3 R24, P2, PT, R12, R22, RZ ;  /* 0x000000160c187210 */ /* 0x000fe20007f5e0ff */
[----:B-----5:R-:W-:Y:S01]  /*18f0*/  IMAD R19, R19, R62, RZ ;  /* 0x0000003e13137224 */ /* 0x020fe200078e02ff */
[----:B------:R-:W-:Y:S02]  /*1900*/  MOV R22, 0x400 ;  /* 0x0000040000167802 */ /* 0x000fe40000000f00 */
[----:B------:R-:W-:Y:S01]  /*1910*/  IADD3.X R25, PT, PT, RZ, R20, RZ, P2, !PT ;  /* 0x00000014ff197210 */ /* 0x000fe200017fe4ff */
[----:B------:R-:W-:Y:S01]  /*1920*/  @!P1 VIADD R18, R18, 0x1 ;  /* 0x0000000112129836 */ /* 0x000fe20000000000 */
[----:B------:R-:W-:Y:S02]  /*1930*/  ISETP.GE.AND P3, PT, R21, RZ, PT ;  /* 0x000000ff1500720c */ /* 0x000fe40003f66270 */
[----:B------:R-:W-:Y:S01]  /*1940*/  ISETP.NE.AND P1, PT, R9, RZ, PT ;  /* 0x000000ff0900720c */ /* 0x000fe20003f25270 */
[C---:B------:R-:W-:Y:S01]  /*1950*/  IMAD R19, R0.reuse, R63, R19 ;  /* 0x0000003f00137224 */ /* 0x040fe200078e0213 */
[----:B-1----:R-:W-:Y:S01]  /*1960*/  LEA R53, R53, R22, 0x18 ;  /* 0x0000001635357211 */ /* 0x002fe200078ec0ff */
[----:B------:R-:W-:-:S04]  /*1970*/  IMAD.WIDE.U32 R22, R0, R62, R24 ;  /* 0x0000003e00167225 */ /* 0x000fc800078e0018 */
[----:B------:R-:W-:Y:S01]  /*1980*/  @P4 VIADD R18, R18, 0x1 ;  /* 0x0000000112124836 */ /* 0x000fe20000000000 */
[----:B------:R-:W-:-:S03]  /*1990*/  IADD3 R23, PT, PT, R23, R19, RZ ;  /* 0x0000001317177210 */ /* 0x000fc60007ffe0ff */
[----:B------:R-:W-:-:S04]  /*19a0*/  IMAD.MOV.U32 R0, RZ, RZ, R18 ;  /* 0x000000ffff007224 */ /* 0x000fc800078e0012 */
[----:B------:R-:W-:Y:S01]  /*19b0*/  @!P3 IMAD.MOV R0, RZ, RZ, -R0 ;  /* 0x000000ffff00b224 */ /* 0x000fe200078e0a00 */
[----:B------:R-:W-:Y:S01]  /*19c0*/  @!P1 LOP3.LUT R0, RZ, R9, RZ, 0x33, !PT ;  /* 0x00000009ff009212 */ /* 0x000fe200078e33ff */
[----:B------:R-:W-:Y:S01]  /*19d0*/  IMAD.MOV.U32 R137, RZ, RZ, RZ ;  /* 0x000000ffff897224 */ /* 0x000fe200078e00ff */
[----:B------:R-:W-:-:S03]  /*19e0*/  SHF.R.U32.HI R136, RZ, 0x2, R65 ;  /* 0x00000002ff887819 */ /* 0x000fc60000011641 */
[----:B------:R-:W-:-:S04]  /*19f0*/  IMAD.WIDE.U32 R22, R0, R30, R22 ;  /* 0x0000001e00167225 */ /* 0x000fc800078e0016 */
[-C--:B------:R-:W-:Y:S02]  /*1a00*/  IMAD R221, R63, R136.reuse, RZ ;  /* 0x000000883fdd7224 */ /* 0x080fe400078e02ff */
[----:B------:R-:W-:Y:S02]  /*1a10*/  IMAD R219, R215, R136, RZ ;  /* 0x00000088d7db7224 */ /* 0x000fe400078e02ff */
[----:B------:R-:W-:Y:S01]  /*1a20*/  IMAD.SHL.U32 R216, R65, 0x4, RZ ;  /* 0x0000000441d87824 */ /* 0x000fe200078e00ff */
[----:B------:R-:W-:Y:S01]  /*1a30*/  SHF.R.U32.HI R66, RZ, 0x3, R65 ;  /* 0x00000003ff427819 */ /* 0x000fe20000011641 */
[----:B------:R-:W-:Y:S01]  /*1a40*/  IMAD.SHL.U32 R71, R62, 0x20, RZ ;  /* 0x000000203e477824 */ /* 0x000fe200078e00ff */
[----:B------:R-:W-:Y:S02]  /*1a50*/  LEA R223, R64, 0xffffff00, 0x8 ;  /* 0xffffff0040df7811 */ /* 0x000fe400078e40ff */
[----:B------:R-:W-:Y:S02]  /*1a60*/  SHF.L.U64.HI R72, R62, 0x5, R63 ;  /* 0x000000053e487819 */ /* 0x000fe4000001023f */
[----:B------:R-:W-:-:S02]  /*1a70*/  SHF.L.U64.HI R70, R214, 0x5, R215 ;  /* 0x00000005d6467819 */ /* 0x000fc400000102d7 */
[----:B------:R-:W-:Y:S02]  /*1a80*/  SHF.L.U32 R69, R214, 0x5, RZ ;  /* 0x00000005d6457819 */ /* 0x000fe400000006ff */
        /* <DEDUP_REMOVED lines=11> */
[----:B------:R-:W-:Y:S01]  /*1b40*/  SHF.R.S32.HI R24, RZ, 0x1f, R0 ;  /* 0x0000001fff187819 */ /* 0x000fe20000011400 */
[----:B------:R-:W-:Y:S01]  /*1b50*/  IMAD R9, R29, R226, RZ ;  /* 0x000000e21d097224 */ /* 0x000fe200078e02ff */
[----:B------:R-:W-:Y:S02]  /*1b60*/  SHF.R.S32.HI R10, RZ, 0x1f, R226 ;  /* 0x0000001fff0a7819 */ /* 0x000fe400000114e2 */
[----:B------:R-:W-:Y:S02]  /*1b70*/  LOP3.LUT R18, R2, 0xc0, RZ, 0xc0, !PT ;  /* 0x000000c002127812 */ /* 0x000fe400078ec0ff */
[----:B------:R-:W-:Y:S01]  /*1b80*/  IADD3.X R33, PT, PT, RZ, R20, RZ, P1, !PT ;  /* 0x00000014ff217210 */ /* 0x000fe20000ffe4ff */
[----:B------:R-:W-:Y:S01]  /*1b90*/  IMAD R19, R24, R30, R19 ;  /* 0x0000001e18137224 */ /* 0x000fe200078e0213 */
[----:B------:R-:W-:Y:S01]  /*1ba0*/  LOP3.LUT R21, R18, 0x18, R65, 0xf8, !PT ;  /* 0x0000001812157812 */ /* 0x000fe200078ef841 */
[----:B------:R-:W-:-:S02]  /*1bb0*/  IMAD R9, R28, R10, R9 ;  /* 0x0000000a1c097224 */ /* 0x000fc400078e0209 */
[----:B------:R-:W-:Y:S01]  /*1bc0*/  IMAD.WIDE.U32 R32, R226, R28, R32 ;  /* 0x0000001ce2207225 */ /* 0x000fe200078e0020 */
[----:B------:R-:W-:Y:S02]  /*1bd0*/  LOP3.LUT R21, R21, 0x18, R2, 0x78, !PT ;  /* 0x0000001815157812 */ /* 0x000fe400078e7802 */
[----:B------:R-:W-:Y:S01]  /*1be0*/  IADD3 R20, P1, PT, R12, R8, RZ ;  /* 0x000000080c147210 */ /* 0x000fe20007f3e0ff */
[----:B------:R-:W-:Y:S01]  /*1bf0*/  IMAD.IADD R23, R23, 0x1, R19 ;  /* 0x0000000117177824 */ /* 0x000fe200078e0213 */
[----:B------:R-:W-:Y:S01]  /*1c00*/  IADD3 R9, PT, PT, R33, R9, RZ ;  /* 0x0000000921097210 */ /* 0x000fe20007ffe0ff */
[----:B------:R-:W-:Y:S01]  /*1c10*/  IMAD.WIDE.U32 R18, R5, 0x40, R136 ;  /* 0x0000004005127825 */ /* 0x000fe200078e0088 */
[----:B------:R-:W-:-:S03]  /*1c20*/  LOP3.LUT R2, R21, 0x1f20, R2, 0xf8, !PT ;  /* 0x00001f2015027812 */ /* 0x000fc600078ef802 */
[----:B------:R-:W-:Y:S01]  /*1c30*/  IMAD.MOV.U32 R8, RZ, RZ, R32 ;  /* 0x000000ffff087224 */ /* 0x000fe200078e0020 */
[----:B------:R-:W-:Y:S01]  /*1c40*/  SHF.R.S32.HI R10, RZ, 0x1f, R77 ;  /* 0x0000001fff0a7819 */ /* 0x000fe2000001144d */
[----:B------:R-:W-:Y:S02]  /*1c50*/  IMAD.X R21, RZ, RZ, R3, P1 ;  /* 0x000000ffff157224 */ /* 0x000fe400008e0603 */
[-C--:B------:R-:W-:Y:S02]  /*1c60*/  IMAD R3, R19, R26.reuse, RZ ;  /* 0x0000001a13037224 */ /* 0x080fe400078e02ff */
[----:B------:R-:W-:Y:S01]  /*1c70*/  IMAD.WIDE.U32 R8, R18, R26, R8 ;  /* 0x0000001a12087225 */ /* 0x000fe200078e0008 */
[----:B------:R-:W-:-:S03]  /*1c80*/  LEA.HI R5, R10, R77, RZ, 0x8 ;  /* 0x0000004d0a057211 */ /* 0x000fc600078f40ff */
[----:B------:R-:W-:Y:S01]  /*1c90*/  IMAD R3, R18, R27, R3 ;  /* 0x0000001b12037224 */ /* 0x000fe200078e0203 */
[----:B----4-:R-:W-:Y:S01]  /*1ca0*/  LEA R134, P2, R8, R6, 0x1 ;  /* 0x0000000608867211 */ /* 0x010fe200078408ff */
[----:B------:R-:W-:Y:S01]  /*1cb0*/  IMAD.WIDE.U32 R18, R136, R62, R22 ;  /* 0x0000003e88127225 */ /* 0x000fe200078e0016 */
[----:B------:R-:W-:-:S04]  /*1cc0*/  SHF.R.S32.HI R6, RZ, 0x8, R5 ;  /* 0x00000008ff067819 */ /* 0x000fc80000011405 */
[----:B------:R-:W-:Y:S02]  /*1cd0*/  IADD3 R221, PT, PT, R19, R221, RZ ;  /* 0x000000dd13dd7210 */ /* 0x000fe40007ffe0ff */
[C---:B------:R-:W-:Y:S02]  /*1ce0*/  LEA R220, P0, R18.reuse, R14, 0x1 ;  /* 0x0000000e12dc7211 */ /* 0x040fe400078008ff */
[----:B------:R-:W-:Y:S02]  /*1cf0*/  VIMNMX R73, PT, PT, R217, R6, !PT ;  /* 0x00000006d9497248 */ /* 0x000fe40007fe0100 */
[----:B------:R-:W-:Y:S02]  /*1d00*/  LEA.HI.X R221, R18, R15, R221, 0x1, P0 ;  /* 0x0000000f12dd7211 */ /* 0x000fe400000f0cdd */
[----:B------:R-:W-:Y:S01]  /*1d10*/  ISETP.GT.AND P0, PT, R64, R73, PT ;  /* 0x000000494000720c */ /* 0x000fe20003f04270 */
[----:B------:R-:W-:-:S04]  /*1d20*/  IMAD.WIDE.U32 R20, R136, R214, R20 ;  /* 0x000000d688147225 */ /* 0x000fc800078e0014 */
[----:B------:R-:W-:Y:S01]  /*1d30*/  IMAD.IADD R219, R21, 0x1, R219 ;  /* 0x0000000115db7824 */ /* 0x000fe200078e02db */
[----:B------:R-:W-:Y:S01]  /*1d40*/  LEA R218, P1, R20, R16, 0x1 ;  /* 0x0000001014da7211 */ /* 0x000fe200078208ff */
[----:B------:R-:W-:Y:S01]  /*1d50*/  IMAD.IADD R3, R9, 0x1, R3 ;  /* 0x0000000109037824 */ /* 0x000fe200078e0203 */
[----:B------:R-:W-:Y:S01]  /*1d60*/  SHF.L.U64.HI R75, R26, 0x5, R27 ;  /* 0x000000051a4b7819 */ /* 0x000fe2000001021b */
[----:B------:R-:W-:Y:S01]  /*1d70*/  IMAD R67, R2, 0x2, R53 ;  /* 0x0000000202437824 */ /* 0x000fe200078e0235 */
[----:B------:R-:W-:Y:S02]  /*1d80*/  SHF.L.U32 R74, R26, 0x5, RZ ;  /* 0x000000051a4a7819 */ /* 0x000fe400000006ff */
[----:B------:R-:W-:Y:S02]  /*1d90*/  LEA.HI.X R219, R20, R17, R219, 0x1, P1 ;  /* 0x0000001114db7211 */ /* 0x000fe400008f0cdb */
[----:B------:R-:W-:Y:S02]  /*1da0*/  LEA.HI.X R135, R8, R7, R3, 0x1, P2 ;  /* 0x0000000708877211 */ /* 0x000fe400010f0c03 */
[----:B------:R-:W-:Y:S01]  /*1db0*/  LEA.HI R11, R11, R11, RZ, 0x1 ;  /* 0x0000000b0b0b7211 */ /* 0x000fe200078f08ff */
[----:B------:R-:W-:Y:S06]  /*1dc0*/  @!P0 BRA `(.L_x_3522) ;  /* 0x0000006400688947 */ /* 0x000fec0003800000 */
        /* <DEDUP_REMOVED lines=10> */
[----:B------:R-:W-:-:S02]  /*1e70*/  MOV R13, RZ ;  /* 0x000000ff000d7202 */ /* 0x000fc40000000f00 */
[----:B------:R-:W-:Y:S02]  /*1e80*/  SHF.R.S32.HI R9, RZ, 0x1f, R223 ;  /* 0x0000001fff097819 */ /* 0x000fe400000114df */
[----:B------:R-:W-:Y:S01]  /*1e90*/  SHF.R.S32.HI R11, RZ, 0x1, R11 ;  /* 0x00000001ff0b7819 */ /* 0x000fe2000001140b */
[----:B------:R-:W-:-:S03]  /*1ea0*/  IMAD.IADD R4, R223, 0x1, R4 ;  /* 0x00000001df047824 */ /* 0x000fc600078e0204 */
        /* <DEDUP_REMOVED lines=34> */
[-C--:B----4-:R-:W-:Y:S02]  /*20d0*/  IMAD R8, R139, R223.reuse, RZ ;  /* 0x000000df8b087224 */ /* 0x090fe400078e02ff */
[----:B------:R-:W-:Y:S02]  /*20e0*/  IMAD.IADD R27, R27, 0x1, R5 ;  /* 0x000000011b1b7824 */ /* 0x000fe400078e0205 */
[----:B-----5:R-:W-:Y:S02]  /*20f0*/  IMAD R5, R141, R223, RZ ;  /* 0x000000df8d057224 */ /* 0x020fe400078e02ff */
[----:B------:R-:W-:Y:S02]  /*2100*/  IMAD R8, R138, R9, R8 ;  /* 0x000000098a087224 */ /* 0x000fe400078e0208 */
[----:B------:R-:W-:-:S04]  /*2110*/  IMAD.WIDE.U32 R28, R223, R138, R28 ;  /* 0x0000008adf1c7225 */ /* 0x000fc800078e001c */
[----:B------:R-:W-:Y:S02]  /*2120*/  IMAD R5, R140, R9, R5 ;  /* 0x000000098c057224 */ /* 0x000fe400078e0205 */
[----:B------:R-:W-:Y:S01]  /*2130*/  IMAD.WIDE.U32 R26, R223, R140, R26 ;  /* 0x0000008cdf1a7225 */ /* 0x000fe200078e001a */
[----:B------:R-:W-:-:S03]  /*2140*/  IADD3 R29, PT, PT, R29, R8, RZ ;  /* 0x000000081d1d7210 */ /* 0x000fc60007ffe0ff */
[-C--:B------:R-:W-:Y:S02]  /*2150*/  IMAD R15, R15, R0.reuse, RZ ;  /* 0x000000000f0f7224 */ /* 0x080fe400078e02ff */
[----:B------:R-:W-:Y:S02]  /*2160*/  IMAD.IADD R27, R27, 0x1, R5 ;  /* 0x000000011b1b7824 */ /* 0x000fe400078e0205 */
[----:B------:R-:W-:Y:S02]  /*2170*/  IMAD R5, R21, R0, RZ ;  /* 0x0000000015057224 */ /* 0x000fe400078e02ff */
[----:B------:R-:W-:Y:S02]  /*2180*/  IMAD R22, R14, R24, R15 ;  /* 0x000000180e167224 */ /* 0x000fe400078e020f */
[----:B------:R-:W-:-:S04]  /*2190*/  IMAD.WIDE.U32 R14, R0, R14, R28 ;  /* 0x0000000e000e7225 */ /* 0x000fc800078e001c */
[----:B------:R-:W-:Y:S02]  /*21a0*/  IMAD R24, R20, R24, R5 ;  /* 0x0000001814187224 */ /* 0x000fe400078e0205 */
[----:B------:R-:W-:Y:S01]  /*21b0*/  IMAD.WIDE.U32 R20, R0, R20, R26 ;  /* 0x0000001400147225 */ /* 0x000fe200078e001a */
[----:B------:R-:W-:Y:S02]  /*21c0*/  LOP3.LUT R5, R65, 0x3, RZ, 0xc0, !PT ;  /* 0x0000000341057812 */ /* 0x000fe400078ec0ff */
[----:B------:R-:W-:Y:S01]  /*21d0*/  IADD3 R23, PT, PT, R15, R22, RZ ;  /* 0x000000160f177210 */ /* 0x000fe20007ffe0ff */
[-C--:B------:R-:W-:Y:S01]  /*21e0*/  IMAD R0, R136, R11.reuse, RZ ;  /* 0x0000000b88007224 */ /* 0x080fe200078e02ff */
[----:B------:R-:W-:Y:S02]  /*21f0*/  SHF.R.S32.HI R9, RZ, 0x1f, R77 ;  /* 0x0000001fff097819 */ /* 0x000fe4000001144d */
[----:B------:R-:W-:Y:S02]  /*2200*/  IADD3 R15, P0, PT, -R77, R136, RZ ;  /* 0x000000884d0f7210 */ /* 0x000fe40007f1e1ff */
[----:B------:R-:W-:Y:S01]  /*2210*/  IADD3 R25, PT, PT, R21, R24, RZ ;  /* 0x0000001815197210 */ /* 0x000fe20007ffe0ff */
[----:B------:R-:W-:-:S02]  /*2220*/  IMAD R21, R4, R11, RZ ;  /* 0x0000000b04157224 */ /* 0x000fc400078e02ff */
[----:B------:R-:W-:Y:S01]  /*2230*/  IMAD R4, R5, 0x8, R0 ;  /* 0x0000000805047824 */ /* 0x000fe200078e0200 */
[----:B------:R-:W-:Y:S01]  /*2240*/  IADD3 R0, PT, PT, R79, R0, RZ ;  /* 0x000000004f007210 */ /* 0x000fe20007ffe0ff */
[----:B------:R-:W-:Y:S01]  /*2250*/  IMAD.X R9, RZ, RZ, ~R9, P0 ;  /* 0x000000ffff097224 */ /* 0x000fe200000e0e09 */
[----:B------:R-:W-:Y:S02]  /*2260*/  MOV R22, R14 ;  /* 0x0000000e00167202 */ /* 0x000fe40000000f00 */
[----:B------:R-:W-:Y:S01]  /*2270*/  SHF.R.S32.HI R5, RZ, 0x1f, R21 ;  /* 0x0000001fff057819 */ /* 0x000fe20000011415 */
[----:B------:R-:W-:Y:S01]  /*2280*/  IMAD R93, R9, R138, RZ ;  /* 0x0000008a095d7224 */ /* 0x000fe200078e02ff */
[----:B------:R-:W-:Y:S01]  /*2290*/  IADD3 R96, P0, PT, R21, R4, RZ ;  /* 0x0000000415607210 */ /* 0x000fe20007f1e0ff */
[----:B------:R-:W-:Y:S01]  /*22a0*/  IMAD R9, R9, R140, RZ ;  /* 0x0000008c09097224 */ /* 0x000fe200078e02ff */
[----:B------:R-:W-:Y:S02]  /*22b0*/  MOV R24, R20 ;  /* 0x0000001400187202 */ /* 0x000fe40000000f00 */
[----:B------:R-:W-:Y:S01]  /*22c0*/  IADD3 R14, P1, PT, R21, R0, RZ ;  /* 0x00000000150e7210 */ /* 0x000fe20007f3e0ff */
[----:B------:R-:W-:Y:S01]  /*22d0*/  IMAD R93, R139, R15, R93 ;  /* 0x0000000f8b5d7224 */ /* 0x000fe200078e025d */
[----:B------:R-:W-:Y:S01]  /*22e0*/  LEA.HI.X.SX32 R97, R4, R5, 0x1, P0 ;  /* 0x0000000504617211 */ /* 0x000fe200000f0eff */
        /* <DEDUP_REMOVED lines=9> */
[----:B------:R-:W-:Y:S02]  /*2380*/  SHF.L.U64.HI R0, R14, 0x1, R5 ;  /* 0x000000010e007819 */ /* 0x000fe40000010205 */
[----:B------:R-:W-:-:S02]  /*2390*/  LEA R10, P0, R24, R16, 0x1 ;  /* 0x00000010180a7211 */ /* 0x000fc400078008ff */
[----:B------:R-:W-:Y:S01]  /*23a0*/  SHF.L.U32 R14, R14, 0x1, RZ ;  /* 0x000000010e0e7819 */ /* 0x000fe200000006ff */
[----:B------:R-:W-:Y:S01]  /*23b0*/  IMAD R83, R141, 0xc0, RZ ;  /* 0x000000c08d537824 */ /* 0x000fe200078e02ff */
[----:B------:R-:W-:Y:S01]  /*23c0*/  LEA.HI.X R93, R22, R19, R93, 0x1, P1 ;  /* 0x00000013165d7211 */ /* 0x000fe200008f0c5d */
[----:B------:R-:W-:Y:S01]  /*23d0*/  IMAD.WIDE.U32 R142, R140, 0xc0, RZ ;  /* 0x000000c08c8e7825 */ /* 0x000fe200078e00ff */
[----:B------:R-:W-:Y:S02]  /*23e0*/  IADD3 R94, P3, PT, R6, R96, RZ ;  /* 0x00000060065e7210 */ /* 0x000fe40007f7e0ff */
[----:B------:R-:W-:Y:S02]  /*23f0*/  LEA.HI.X R9, R24, R17, R9, 0x1, P0 ;  /* 0x0000001118097211 */ /* 0x000fe400000f0c09 */
[----:B------:R-:W-:Y:S02]  /*2400*/  IADD3 R54, P1, PT, R6, R14, RZ ;  /* 0x0000000e06367210 */ /* 0x000fe40007f3e0ff */
[----:B------:R-:W-:-:S02]  /*2410*/  IADD3 R96, P2, PT, R2, R96, RZ ;  /* 0x0000006002607210 */ /* 0x000fc40007f5e0ff */
[----:B------:R-:W-:Y:S01]  /*2420*/  IADD3 R14, P0, PT, R2, R14, RZ ;  /* 0x0000000e020e7210 */ /* 0x000fe20007f1e0ff */
[C-C-:B------:R-:W-:Y:S01]  /*2430*/  IMAD.X R95, R7.reuse, 0x1, R97.reuse, P3 ;  /* 0x00000001075f7824 */ /* 0x140fe200018e0661 */
[-C--:B------:R-:W-:Y:S01]  /*2440*/  IADD3.X R55, PT, PT, R7, R0.reuse, RZ, P1, !PT ;  /* 0x0000000007377210 */ /* 0x080fe20000ffe4ff */
[C---:B------:R-:W-:Y:S01]  /*2450*/  IMAD.X R97, R3.reuse, 0x1, R97, P2 ;  /* 0x0000000103617824 */ /* 0x040fe200010e0661 */
[----:B------:R-:W-:Y:S01]  /*2460*/  IADD3.X R15, PT, PT, R3, R0, RZ, P0, !PT ;  /* 0x00000000030f7210 */ /* 0x000fe200007fe4ff */
[C---:B------:R-:W-:Y:S01]  /*2470*/  IMAD.SHL.U32 R81, R138.reuse, 0x40, RZ ;  /* 0x000000408a517824 */ /* 0x040fe200078e00ff */
[----:B------:R-:W-:Y:S01]  /*2480*/  SHF.L.U64.HI R80, R138, 0x6, R139 ;  /* 0x000000068a507819 */ /* 0x000fe2000001028b */
[C---:B------:R-:W-:Y:S01]  /*2490*/  IMAD.SHL.U32 R91, R140.reuse, 0x80, RZ ;  /* 0x000000808c5b7824 */ /* 0x040fe200078e00ff */
[C---:B------:R-:W-:Y:S02]  /*24a0*/  SHF.L.U64.HI R85, R140.reuse, 0x6, R141 ;  /* 0x000000068c557819 */ /* 0x040fe4000001028d */
[----:B------:R-:W-:-:S02]  /*24b0*/  SHF.L.U32 R87, R140, 0x6, RZ ;  /* 0x000000068c577819 */ /* 0x000fc400000006ff */
[C-C-:B------:R-:W-:Y:S02]  /*24c0*/  SHF.L.U64.HI R89, R140.reuse, 0x7, R141.reuse ;  /* 0x000000078c597819 */ /* 0x140fe4000001028d */
[C---:B------:R-:W-:Y:S02]  /*24d0*/  SHF.L.U64.HI R82, R140.reuse, 0x5, R141 ;  /* 0x000000058c527819 */ /* 0x040fe4000001028d */
[----:B------:R-:W-:Y:S02]  /*24e0*/  SHF.L.U32 R103, R140, 0x5, RZ ;  /* 0x000000058c677819 */ /* 0x000fe400000006ff */
[----:B------:R-:W-:-:S07]  /*24f0*/  IADD3 R83, PT, PT, R143, R83, RZ ;  /* 0x000000538f537210 */ /* 0x000fce0007ffe0ff */
.L_x_3561:
        /* <DEDUP_REMOVED lines=12> */
[----:B------:R-:W-:Y:S02]  /*25c0*/  ISETP.GE.AND P3, PT, R128, R109, !P0 ;  /* 0x0000006d8000720c */ /* 0x000fe40004766270 */
        /* <DEDUP_REMOVED lines=12> */
[----:B------:R-:W-:Y:S01]  /*2690*/  ISETP.LT.OR P6, PT, R124, R109, P0 ;  /* 0x0000006d7c00720c */ /* 0x000fe200007c1670 */
[----:B--2---:R1:W-:Y:S04]  /*26a0*/  @P2 ST.E.128 desc[UR4][R100.64], R4 ;  /* 0x0000000464002985 */ /* 0x0043e8000c101d04 */
[----:B------:R-:W2:Y:S08]  /*26b0*/  @P3 LD.E.128 R24, desc[UR4][R28.64] ;  /* 0x000000041c183980 */ /* 0x000eb0000c101d00 */
[C---:B-1----:R-:W-:Y:S04]  /*26c0*/  @!P6 LEA R4, P0, R138.reuse, R28, 0x7 ;  /* 0x0000001c8a04e211 */ /* 0x042fe800078038ff */
[----:B------:R-:W-:Y:S02]  /*26d0*/  @!P6 LEA.HI.X R5, R138, R29, R139, 0x7, P0 ;  /* 0x0000001d8a05e211 */ /* 0x000fe400000f3c8b */
[C---:B------:R-:W-:Y:S01]  /*26e0*/  ISETP.GE.AND P0, PT, R122.reuse, R107, PT ;  /* 0x0000006b7a00720c */ /* 0x040fe20003f06270 */
[----:B--2---:R1:W-:Y:S03]  /*26f0*/  @P3 ST.E.128 desc[UR4][R18.64], R24 ;  /* 0x0000001812003985 */ /* 0x0043e6000c101d04 */
[----:B------:R-:W-:Y:S01]  /*2700*/  ISETP.LT.OR P3, PT, R122, R109, P0 ;  /* 0x0000006d7a00720c */ /* 0x000fe20000761670 */
[----:B----4-:R2:W3:Y:S11]  /*2710*/  @!P5 LD.E.128 R20, desc[UR4][R2.64] ;  /* 0x000000040214d980 */ /* 0x0104f6000c101d00 */
[----:B------:R-:W-:Y:S01]  /*2720*/  @!UPT UIADD3 URZ, UPT, UPT, URZ, URZ, URZ ;  /* 0x000000fffffff290 */ /* 0x000fe2000fffe0ff */
[----:B------:R-:W-:Y:S02]  /*2730*/  @!P3 IMAD R0, R139, 0xc0, RZ ;  /* 0x000000c08b00b824 */ /* 0x000fe400078e02ff */
[----:B--2---:R-:W-:Y:S01]  /*2740*/  @!P3 IMAD.WIDE.U32 R2, R138, 0xc0, R28 ;  /* 0x000000c08a02b825 */ /* 0x004fe200078e001c */
[C---:B-1----:R-:W-:Y:S03]  /*2750*/  @!P6 LEA R26, P0, R62.reuse, R18, 0x7 ;  /* 0x000000123e1ae211 */ /* 0x042fe600078038ff */
[----:B------:R-:W-:Y:S02]  /*2760*/  @!P3 IMAD.IADD R3, R3, 0x1, R0 ;  /* 0x000000010303b824 */ /* 0x000fe400078e0200 */
[----:B------:R-:W-:Y:S01]  /*2770*/  @!P3 IMAD R0, R63, 0xc0, RZ ;  /* 0x000000c03f00b824 */ /* 0x000fe200078e02ff */
[----:B------:R-:W-:Y:S02]  /*2780*/  @!P6 LEA.HI.X R27, R62, R19, R63, 0x7, P0 ;  /* 0x000000133e1be211 */ /* 0x000fe400000f3c3f */
[C---:B------:R-:W-:Y:S04]  /*2790*/  ISETP.GE.AND P0, PT, R120.reuse, R107, PT ;  /* 0x0000006b7800720c */ /* 0x040fe80003f06270 */
[----:B------:R-:W-:Y:S04]  /*27a0*/  ISETP.GE.AND P1, PT, R120, R109, !P0 ;  /* 0x0000006d7800720c */ /* 0x000fe80004726270 */
[----:B------:R-:W-:Y:S09]  /*27b0*/  P2R R121, PR, RZ, 0x2 ;  /* 0x00000002ff797803 */ /* 0x000ff20000000000 */
[C---:B------:R-:W-:Y:S04]  /*27c0*/  @P1 LEA R24, P0, R138.reuse, R28, 0x8 ;  /* 0x0000001c8a181211 */ /* 0x040fe800078040ff */
[----:B------:R-:W-:Y:S01]  /*27d0*/  @P1 LEA.HI.X R25, R138, R29, R139, 0x8, P0 ;  /* 0x0000001d8a191211 */ /* 0x000fe200000f448b */
[----:B---3--:R1:W-:Y:S04]  /*27e0*/  @!P5 ST.E.128 desc[UR4][R30.64], R20 ;  /* 0x000000141e00d985 */ /* 0x0083e8000c101d04 */
[----:B------:R-:W2:Y:S04]  /*27f0*/  @!P6 LD.E.128 R4, desc[UR4][R4.64] ;  /* 0x000000040404e980 */ /* 0x000ea8000c101d00 */
[----:B--2---:R2:W-:Y:S04]  /*2800*/  @!P6 ST.E.128 desc[UR4][R26.64], R4 ;  /* 0x000000041a00e985 */ /* 0x0045e8000c101d04 */
        /* <DEDUP_REMOVED lines=56> */
[----:B------:R-:W2:Y:S04]  /*2b90*/  @P0 LD.E.128 R20, desc[UR4][R24.64] ;  /* 0x0000000418140980 */ /* 0x000ea8000c101d00 */
[----:B--2---:R-:W-:Y:S01]  /*2ba0*/  @P0 ST.E.128 desc[UR4][R2.64], R20 ;  /* 0x0000001402000985 */ /* 0x004fe2000c101d04 */
[----:B------:R-:W-:Y:S03]  /*2bb0*/  @!P6 IADD3 R32, P0, PT, R24, R91, RZ ;  /* 0x0000005b1820e210 */ /* 0x000fe60007f1e0ff */
[----:B------:R-:W2:Y:S02]  /*2bc0*/  @!P5 LD.E.128 R16, desc[UR4][R30.64] ;  /* 0x000000041e10d980 */ /* 0x000ea4000c101d00 */
[C---:B------:R-:W-:Y:S01]  /*2bd0*/  @!P6 IMAD.X R33, R25.reuse, 0x1, R89, P0 ;  /* 0x000000011921e824 */ /* 0x040fe200000e0659 */
[C---:B------:R-:W-:Y:S04]  /*2be0*/  @!P6 LEA R36, P0, R214.reuse, R2, 0x7 ;  /* 0x00000002d624e211 */ /* 0x040fe800078038ff */
[----:B------:R-:W-:Y:S02]  /*2bf0*/  @!P6 LEA.HI.X R37, R214, R3, R215, 0x7, P0 ;  /* 0x00000003d625e211 */ /* 0x000fe400000f3cd7 */
[----:B------:R-:W-:Y:S05]  /*2c00*/  @!P3 IADD3 R34, P0, PT, R24, R142, RZ ;  /* 0x0000008e1822b210 */ /* 0x000fea0007f1e0ff */
[----:B------:R-:W-:Y:S01]  /*2c10*/  @!P3 IMAD.X R35, R25, 0x1, R83, P0 ;  /* 0x000000011923b824 */ /* 0x000fe200000e0653 */
[C---:B------:R-:W-:Y:S04]  /*2c20*/  @P2 LEA R28, P0, R140.reuse, R24, 0x8 ;  /* 0x000000188c1c2211 */ /* 0x040fe800078040ff */
[----:B------:R-:W-:Y:S01]  /*2c30*/  @P2 LEA.HI.X R29, R140, R25, R141, 0x8, P0 ;  /* 0x000000198c1d2211 */ /* 0x000fe200000f448d */
[----:B--2---:R2:W-:Y:S04]  /*2c40*/  @!P5 ST.E.128 desc[UR4][R26.64], R16 ;  /* 0x000000101a00d985 */ /* 0x0045e8000c101d04 */
[----:B-1----:R-:W3:Y:S01]  /*2c50*/  @!P6 LD.E.128 R4, desc[UR4][R32.64] ;  /* 0x000000042004e980 */ /* 0x002ee2000c101d00 */
[C---:B--2---:R-:W-:Y:S01]  /*2c60*/  @!P3 IMAD.WIDE.U32 R16, R214.reuse, 0xc0, R2 ;  /* 0x000000c0d610b825 */ /* 0x044fe200078e0002 */
[C---:B------:R-:W-:Y:S03]  /*2c70*/  @P2 LEA R26, P0, R214.reuse, R2, 0x8 ;  /* 0x00000002d61a2211 */ /* 0x040fe600078040ff */
[----:B------:R-:W-:Y:S01]  /*2c80*/  @!P3 IMAD.IADD R17, R17, 0x1, R0 ;  /* 0x000000011111b824 */ /* 0x000fe200078e0200 */
[----:B------:R-:W-:Y:S01]  /*2c90*/  @P2 LEA.HI.X R27, R214, R3, R215, 0x8, P0 ;  /* 0x00000003d61b2211 */ /* 0x000fe200000f44d7 */
[----:B------:R-:W-:Y:S01]  /*2ca0*/  @P4 IMAD R0, R141, 0x140, RZ ;  /* 0x000001408d004824 */ /* 0x000fe200078e02ff */
[----:B---3--:R1:W-:Y:S04]  /*2cb0*/  @!P6 ST.E.128 desc[UR4][R36.64], R4 ;  /* 0x000000042400e985 */ /* 0x0083e8000c101d04 */
        /* <DEDUP_REMOVED lines=21> */
.L_x_3524:
        /* <DEDUP_REMOVED lines=66> */
.L_x_3528:
[----:B------:R-:W-:Y:S05]  /*3230*/  BSYNC.RECONVERGENT B0 ;  /* 0x0000000000007941 */ /* 0x000fea0003800200 */
.L_x_3527:
[----:B------:R-:W-:Y:S01]  /*3240*/  ISETP.NE.AND P0, PT, R60, RZ, PT ;  /* 0x000000ff3c00720c */ /* 0x000fe20003f05270 */
[----:B------:R-:W-:Y:S11]  /*3250*/  BSSY.RECONVERGENT B0, `(.L_x_3529) ;  /* 0x0000035000007945 */ /* 0x000ff60003800200 */
[----:B------:R-:W-:Y:S01]  /*3260*/  @!UPT UIADD3 URZ, UPT, UPT, URZ, URZ, URZ ;  /* 0x000000fffffff290 */ /* 0x000fe2000fffe0ff */
[----:B------:R-:W-:Y:S05]  /*3270*/  @!P0 BRA `(.L_x_3530) ;  /* 0x0000000000c88947 */ /* 0x000fea0003800000 */
        /* <DEDUP_REMOVED lines=50> */
.L_x_3530:
[----:B------:R-:W-:Y:S05]  /*35a0*/  BSYNC.RECONVERGENT B0 ;  /* 0x0000000000007941 */ /* 0x000fea0003800200 */
.L_x_3529:
        /* <DEDUP_REMOVED lines=58> */
.L_x_3532:
[----:B------:R-:W-:Y:S05]  /*3950*/  BSYNC.RECONVERGENT B0 ;  /* 0x0000000000007941 */ /* 0x000fea0003800200 */
.L_x_3531:
[----:B------:R-:W-:Y:S04]  /*3960*/  BSSY.RECONVERGENT B0, `(.L_x_3533) ;  /* 0x0000039000007945 */ /* 0x000fe80003800200 */
[----:B------:R-:W-:Y:S05]  /*3970*/  @P6 BRA `(.L_x_3534) ;  /* 0x0000000000dc6947 */ /* 0x000fea0003800000 */
        /* <DEDUP_REMOVED lines=55> */
.L_x_3534:
[----:B------:R-:W-:Y:S05]  /*3cf0*/  BSYNC.RECONVERGENT B0 ;  /* 0x0000000000007941 */ /* 0x000fea0003800200 */
.L_x_3533:
        /* <DEDUP_REMOVED lines=58> */
.L_x_3536:
[----:B------:R-:W-:Y:S05]  /*40a0*/  BSYNC.RECONVERGENT B0 ;  /* 0x0000000000007941 */ /* 0x000fea0003800200 */
.L_x_3535:
        /* <DEDUP_REMOVED lines=59> */
.L_x_3538:
[----:B------:R-:W-:Y:S05]  /*4460*/  BSYNC.RECONVERGENT B0 ;  /* 0x0000000000007941 */ /* 0x000fea0003800200 */
.L_x_3537:
        /* <DEDUP_REMOVED lines=59> */
.L_x_3540:
[----:B------:R-:W-:Y:S05]  /*4820*/  BSYNC.RECONVERGENT B0 ;  /* 0x0000000000007941 */ /* 0x000fea0003800200 */
.L_x_3539:
        /* <DEDUP_REMOVED lines=61> */
.L_x_3542:
[----:B------:R-:W-:Y:S05]  /*4c00*/  BSYNC.RECONVERGENT B0 ;  /* 0x0000000000007941 */ /* 0x000fea0003800200 */
.L_x_3541:
[----:B------:R-:W5:Y:S02]  /*4c10*/  LD.E R3, desc[UR4][R148.64+0xd0] ;  /* 0x0000d00494037980 */ /* 0x000f64000c101900 */
[----:B-----5:R-:W-:Y:S05]  /*4c20*/  IMAD.U32 R3, R3, -0x80, RZ ;  /* 0xffffff8003037824 */ /* 0x020fea00078e00ff */
[C---:B------:R-:W-:Y:S02]  /*4c30*/  LEA R14, P1, R3.reuse, R14, 0x1 ;  /* 0x0000000e030e7211 */ /* 0x040fe400078208ff */
[C---:B------:R-:W-:Y:S02]  /*4c40*/  LEA R54, P0, R3.reuse, R54, 0x1 ;  /* 0x0000003603367211 */ /* 0x040fe400078008ff */
[C---:B------:R-:W-:Y:S02]  /*4c50*/  LEA.HI.X.SX32 R15, R3.reuse, R15, 0x1, P1 ;  /* 0x0000000f030f7211 */ /* 0x040fe400008f0eff */
[----:B------:R-:W-:Y:S01]  /*4c60*/  LEA.HI.X.SX32 R55, R3, R55, 0x1, P0 ;  /* 0x0000003703377211 */ /* 0x000fe200000f0eff */
[----:B------:R-:W-:Y:S05]  /*4c70*/  BRA `(.L_x_3525) ;  /* 0x0000003000147947 */ /* 0x000fea0003800000 */
.L_x_3526:
        /* <DEDUP_REMOVED lines=98> */
.L_x_3544:
[----:B------:R-:W-:Y:S05]  /*52a0*/  BSYNC.RECONVERGENT B0 ;  /* 0x0000000000007941 */ /* 0x000fea0003800200 */
.L_x_3543:
[----:B------:R-:W-:Y:S01]  /*52b0*/  ISETP.NE.AND P0, PT, R60, RZ, PT ;  /* 0x000000ff3c00720c */ /* 0x000fe20003f05270 */
[----:B------:R-:W-:Y:S11]  /*52c0*/  BSSY.RECONVERGENT B0, `(.L_x_3545) ;  /* 0x000005b000007945 */ /* 0x000ff60003800200 */
[----:B------:R-:W-:Y:S01]  /*52d0*/  @!UPT UIADD3 URZ, UPT, UPT, URZ, URZ, URZ ;  /* 0x000000fffffff290 */ /* 0x000fe2000fffe0ff */
[----:B------:R-:W-:Y:S05]  /*52e0*/  @!P0 BRA `(.L_x_3546) ;  /* 0x0000000400608947 */ /* 0x000fea0003800000 */
        /* <DEDUP_REMOVED lines=88> */
.L_x_3546:
[----:B------:R-:W-:Y:S05]  /*5870*/  BSYNC.RECONVERGENT B0 ;  /* 0x0000000000007941 */ /* 0x000fea0003800200 */
.L_x_3545:
        /* <DEDUP_REMOVED lines=94> */
.L_x_3548:
[----:B------:R-:W-:Y:S05]  /*5e60*/  BSYNC.RECONVERGENT B0 ;  /* 0x0000000000007941 */ /* 0x000fea0003800200 */
.L_x_3547:
[----:B------:R-:W-:Y:S04]  /*5e70*/  BSSY.RECONVERGENT B0, `(.L_x_3549) ;  /* 0x000005e000007945 */ /* 0x000fe80003800200 */
[----:B------:R-:W-:Y:S05]  /*5e80*/  @P6 BRA `(.L_x_3550) ;  /* 0x0000000400706947 */ /* 0x000fea0003800000 */
        /* <DEDUP_REMOVED lines=92> */
.L_x_3550:
[----:B------:R-:W-:Y:S05]  /*6450*/  BSYNC.RECONVERGENT B0 ;  /* 0x0000000000007941 */ /* 0x000fea0003800200 */
.L_x_3549:
        /* <DEDUP_REMOVED lines=72> */
[----:B------:R-:W-:Y:S02]  /*68e0*/  @!P0 HADD2.F32 R23, -RZ, R23.H1_H1 ;  /* 0x30000017ff178230 */ /* 0x000fe40000004100 */
[----:B------:R-:W-:Y:S01]  /*68f0*/  @!P0 FFMA.FTZ R3, R36, R40, R3 ;  /* 0x0000002824038223 */ /* 0x000fe20000010003 */
[----:B------:R-:W-:Y:S01]  /*6900*/  @!P0 FMUL.FTZ R5, R26, R31 ;  /* 0x0000001f1a058220 */ /* 0x000fe20000410000 */
        /* <DEDUP_REMOVED lines=19> */
.L_x_3552:
[----:B------:R-:W-:Y:S05]  /*6a40*/  BSYNC.RECONVERGENT B0 ;  /* 0x0000000000007941 */ /* 0x000fea0003800200 */
.L_x_3551:
        /* <DEDUP_REMOVED lines=18> */
[----:B------:R-:W-:Y:S04]  /*6b70*/  @!P0 IADD3 R38, P2, PT, R57, R96, RZ ;  /* 0x0000006039268210 */ /* 0x000fe80007f5e0ff */
        /* <DEDUP_REMOVED lines=76> */
.L_x_3554:
[----:B------:R-:W-:Y:S05]  /*7040*/  BSYNC.RECONVERGENT B0 ;  /* 0x0000000000007941 */ /* 0x000fea0003800200 */
.L_x_3553:
        /* <DEDUP_REMOVED lines=95> */
.L_x_3556:
[----:B------:R-:W-:Y:S05]  /*7640*/  BSYNC.RECONVERGENT B0 ;  /* 0x0000000000007941 */ /* 0x000fea0003800200 */
.L_x_3555:
        /* <DEDUP_REMOVED lines=10> */
[----:B---34-:R-:W-:Y:S01]  /*76f0*/  @!P0 SEL R57, R16, RZ, P1 ;  /* 0x000000ff10398207 */ /* 0x018fe20000800000 */
[----:B------:R-:W-:Y:S01]  /*7700*/  @!P0 IMAD.WIDE R16, R19, 0x2, R24 ;  /* 0x0000000213108825 */ /* 0x000fe200078e0218 */
[----:B------:R-:W-:Y:S02]  /*7710*/  @!P0 SEL R123, R123, RZ, P1 ;  /* 0x000000ff7b7b8207 */ /* 0x000fe40000800000 */
[----:B------:R-:W-:Y:S03]  /*7720*/  @!P0 IADD3 R57, P2, PT, R112, R57, RZ ;  /* 0x0000003970398210 */ /* 0x000fe60007f5e0ff */
[----:B------:R-:W3:Y:S01]  /*7730*/  @!P0 LD.E.128 R16, desc[UR4][R16.64] ;  /* 0x0000000410108980 */ /* 0x000ee2000c101d00 */
[----:B------:R-:W-:Y:S02]  /*7740*/  @!P0 SHF.L.U32 R51, R57, 0x1, RZ ;  /* 0x0000000139338819 */ /* 0x000fe400000006ff */
[----:B------:R-:W-:Y:S02]  /*7750*/  @!P0 IADD3.X R50, PT, PT, R84, R123, RZ, P2, !PT ;  /* 0x0000007b54328210 */ /* 0x000fe400017fe4ff */
[----:B------:R-:W-:Y:S02]  /*7760*/  @!P0 IADD3 R58, P2, PT, R51, R94, RZ ;  /* 0x0000005e333a8210 */ /* 0x000fe40007f5e0ff */
[----:B------:R-:W-:Y:S04]  /*7770*/  @!P0 SHF.L.U64.HI R50, R57, 0x1, R50 ;  /* 0x0000000139328819 */ /* 0x000fe80000010232 */
[C---:B------:R-:W-:Y:S02]  /*7780*/  @!P0 IADD3.X R59, PT, PT, R50.reuse, R95, RZ, P2, !PT ;  /* 0x0000005f323b8210 */ /* 0x040fe400017fe4ff */
[----:B------:R-:W-:Y:S01]  /*7790*/  @!P0 IADD3 R34, P2, PT, R51, R96, RZ ;  /* 0x0000006033228210 */ /* 0x000fe20007f5e0ff */
[----:B------:R-:W-:Y:S03]  /*77a0*/  IMAD R51, R215, 0x180, RZ ;  /* 0x00000180d7337824 */ /* 0x000fe600078e02ff */
[----:B------:R-:W4:Y:S01]  /*77b0*/  @!P0 LD.E.128 R56, desc[UR4][R58.64] ;  /* 0x000000043a388980 */ /* 0x000f22000c101d00 */
[----:B------:R-:W-:Y:S02]  /*77c0*/  @!P0 IADD3.X R35, PT, PT, R50, R97, RZ, P2, !PT ;  /* 0x0000006132238210 */ /* 0x000fe400017fe4ff */
        /* <DEDUP_REMOVED lines=73> */
.L_x_3558:
[----:B------:R-:W-:Y:S05]  /*7c60*/  BSYNC.RECONVERGENT B0 ;  /* 0x0000000000007941 */ /* 0x000fea0003800200 */
.L_x_3557:
[----:B------:R-:W5:Y:S02]  /*7c70*/  LD.E R3, desc[UR4][R148.64+0xd0] ;  /* 0x0000d00494037980 */ /* 0x000f64000c101900 */
[----:B-----5:R-:W-:Y:S05]  /*7c80*/  IMAD.U32 R3, R3, -0x80, RZ ;  /* 0xffffff8003037824 */ /* 0x020fea00078e00ff */
[C---:B------:R-:W-:Y:S02]  /*7c90*/  LEA R96, P1, R3.reuse, R96, 0x1 ;  /* 0x0000006003607211 */ /* 0x040fe400078208ff */
[C---:B------:R-:W-:Y:S02]  /*7ca0*/  LEA R94, P0, R3.reuse, R94, 0x1 ;  /* 0x0000005e035e7211 */ /* 0x040fe400078008ff */
[C---:B------:R-:W-:Y:S02]  /*7cb0*/  LEA.HI.X.SX32 R97, R3.reuse, R97, 0x1, P1 ;  /* 0x0000006103617211 */ /* 0x040fe400008f0eff */
[----:B------:R-:W-:Y:S09]  /*7cc0*/  LEA.HI.X.SX32 R95, R3, R95, 0x1, P0 ;  /* 0x0000005f035f7211 */ /* 0x000ff200000f0eff */
.L_x_3525:
[----:B------:R-:W-:Y:S05]  /*7cd0*/  BSYNC.RECONVERGENT B1 ;  /* 0x0000000000017941 */ /* 0x000fea0003800200 */
.L_x_3523:
        /* <DEDUP_REMOVED lines=101> */
.L_x_3560:
[----:B------:R-:W-:Y:S05]  /*8330*/  BSYNC.RECONVERGENT B0 ;  /* 0x0000000000007941 */ /* 0x000fea0003800200 */
.L_x_3559:
[----:B------:R-:W-:Y:S11]  /*8340*/  ISETP.NE.AND P0, PT, R117, RZ, PT ;  /* 0x000000ff7500720c */ /* 0x000ff60003f05270 */
[----:B------:R-:W-:Y:S02]  /*8350*/  @!UPT UIADD3 URZ, UPT, UPT, URZ, URZ, URZ ;  /* 0x000000fffffff290 */ /* 0x000fe4000fffe0ff */
[----:B------:R-:W-:Y:S05]  /*8360*/  @P0 BRA `(.L_x_3561) ;  /* 0xffffffa000640947 */ /* 0x000fea000383ffff */
.L_x_3522:
        /* <DEDUP_REMOVED lines=16> */
.L_x_3565:
[----:B------:R-:W-:Y:S05]  /*8470*/  BSYNC.RECONVERGENT B0 ;  /* 0x0000000000007941 */ /* 0x000fea0003800200 */
.L_x_3564:
        /* <DEDUP_REMOVED lines=8> */
.L_x_3563:
        /* <DEDUP_REMOVED lines=76> */
.L_x_3571:
[----:B------:R-:W-:Y:S05]  /*89c0*/  BSYNC.RECONVERGENT B0 ;  /* 0x0000000000007941 */ /* 0x000fea0003800200 */
.L_x_3570:
[----:B-----5:R1:W-:Y:S02]  /*89d0*/  STS.128 [R67], R8 ;  /* 0x0000000843007388 */ /* 0x0203e40000000c00 */
.L_x_3569:
[----:B------:R-:W-:Y:S05]  /*89e0*/  BSYNC.RECONVERGENT B1 ;  /* 0x0000000000017941 */ /* 0x000fea0003800200 */
.L_x_3568:
        /* <DEDUP_REMOVED lines=10> */
[----:B------:R-:W3:Y:S01]  /*8a90*/  LD.E.64 R4, desc[UR4][R16.64] ;  /* 0x0000000410047980 */ /* 0x000ee2000c101b00 */
[----:B-----5:R-:W-:Y:S01]  /*8aa0*/  MOV R13, R10 ;  /* 0x0000000a000d7202 */ /* 0x020fe20000000f00 */
[--C-:B------:R-:W-:Y:S02]  /*8ab0*/  HADD2.F32 R18, -RZ, R9.reuse.H1_H1 ;  /* 0x30000009ff127230 */ /* 0x100fe40000004100 */
[----:B------:R-:W-:Y:S02]  /*8ac0*/  HADD2.F32 R14, -RZ, R9.H0_H0 ;  /* 0x20000009ff0e7230 */ /* 0x000fe40000004100 */
        /* <DEDUP_REMOVED lines=34> */
.L_x_3573:
[----:B------:R-:W-:Y:S05]  /*8cf0*/  BSYNC.RECONVERGENT B0 ;  /* 0x0000000000007941 */ /* 0x000fea0003800200 */
.L_x_3572:
[----:B-----5:R1:W-:Y:S01]  /*8d00*/  STS.128 [R67+0x800], R8 ;  /* 0x0008000843007388 */ /* 0x0203e20000000c00 */
[----:B------:R-:W-:Y:S05]  /*8d10*/  BRA `(.L_x_3566) ;  /* 0x0000000800c07947 */ /* 0x000fea0003800000 */
.L_x_3567:
        /* <DEDUP_REMOVED lines=88> */
.L_x_3577:
[----:B------:R-:W-:Y:S05]  /*92a0*/  BSYNC.RECONVERGENT B0 ;  /* 0x0000000000007941 */ /* 0x000fea0003800200 */
.L_x_3576:
[----:B-----5:R2:W-:Y:S02]  /*92b0*/  STS.128 [R67], R20 ;  /* 0x0000001443007388 */ /* 0x0205e40000000c00 */
.L_x_3575:
[----:B------:R-:W-:Y:S05]  /*92c0*/  BSYNC.RECONVERGENT B1 ;  /* 0x0000000000017941 */ /* 0x000fea0003800200 */
.L_x_3574:
[----:B------:R-:W-:-:S04]  /*92d0*/  IADD3 R0, PT, PT, R136, 0x20, RZ ;  /* 0x0000002088007810 */ /* 0x000fc80007ffe0ff */
[----:B------:R-:W-:-:S13]  /*92e0*/  ISETP.GE.AND P1, PT, R0, R25, PT ;  /* 0x000000190000720c */ /* 0x000fda0003f26270 */
[----:B------:R-:W-:Y:S05]  /*92f0*/  @P1 BRA `(.L_x_3566) ;  /* 0x0000000400481947 */ /* 0x000fea0003800000 */
[----:B------:R-:W-:-:S04]  /*9300*/  LEA R6, P1, R74, R134, 0x1 ;  /* 0x000000864a067211 */ /* 0x000fc800078208ff */
[----:B------:R-:W-:-:S05]  /*9310*/  LEA.HI.X R7, R74, R135, R75, 0x1, P1 ;  /* 0x000000874a077211 */ /* 0x000fca00008f0c4b */
[----:B-1----:R1:W5:Y:S01]  /*9320*/  LD.E.128 R16, desc[UR4][R6.64] ;  /* 0x0000000406107980 */ /* 0x002362000c101d00 */
[----:B------:R-:W-:Y:S01]  /*9330*/  ISETP.GE.AND P1, PT, R12, R15, PT ;  /* 0x0000000f0c00720c */ /* 0x000fe20003f26270 */
[----:B------:R-:W-:-:S12]  /*9340*/  BSSY.RECONVERGENT B0, `(.L_x_3578) ;  /* 0x000004c000007945 */ /* 0x000fd80003800200 */
[----:B------:R-:W-:Y:S05]  /*9350*/  @P1 BRA `(.L_x_3579) ;  /* 0x0000000400281947 */ /* 0x000fea0003800000 */
[----:B------:R-:W-:Y:S01]  /*9360*/  SEL R4, R3, RZ, P0 ;  /* 0x000000ff03047207 */ /* 0x000fe20000000000 */
[----:B------:R-:W-:Y:S01]  /*9370*/  IMAD.WIDE R12, R24, 0x2, R6 ;  /* 0x00000002180c7825 */ /* 0x000fe200078e0206 */
        /* <DEDUP_REMOVED lines=9> */
[----:B-1----:R-:W2:Y:S01]  /*9410*/  LD.E.128 R4, desc[UR4][R4.64] ;  /* 0x0000000404047980 */ /* 0x002ea2000c101d00 */
[----:B------:R-:W-:-:S06]  /*9420*/  IADD3.X R9, PT, PT, R27, R9, RZ, P1, !PT ;  /* 0x000000091b097210 */ /* 0x000fcc0000ffe4ff */
[----:B------:R-:W2:Y:S01]  /*9430*/  LD.E.128 R8, desc[UR4][R8.64] ;  /* 0x0000000408087980 */ /* 0x000ea2000c101d00 */
[--C-:B---3--:R-:W-:Y:S02]  /*9440*/  HADD2.F32 R3, -RZ, R13.reuse.H0_H0 ;  /* 0x2000000dff037230 */ /* 0x108fe40000004100 */
[----:B--2-4-:R-:W-:Y:S02]  /*9450*/  HADD2.F32 R20, -RZ, R13.H1_H1 ;  /* 0x3000000dff147230 */ /* 0x014fe40000004100 */
[--C-:B------:R-:W-:Y:S02]  /*9460*/  HADD2.F32 R13, -RZ, R14.reuse.H0_H0 ;  /* 0x2000000eff0d7230 */ /* 0x100fe40000004100 */
[----:B------:R-:W-:Y:S02]  /*9470*/  HADD2.F32 R21, -RZ, R14.H1_H1 ;  /* 0x3000000eff157230 */ /* 0x000fe40000004100 */
[--C-:B------:R-:W-:Y:S02]  /*9480*/  HADD2.F32 R14, -RZ, R15.reuse.H0_H0 ;  /* 0x2000000fff0e7230 */ /* 0x100fe40000004100 */
[----:B------:R-:W-:-:S02]  /*9490*/  HADD2.F32 R22, -RZ, R15.H1_H1 ;  /* 0x3000000fff167230 */ /* 0x000fc40000004100 */
[--C-:B------:R-:W-:Y:S02]  /*94a0*/  HADD2.F32 R15, -RZ, R4.reuse.H0_H0 ;  /* 0x20000004ff0f7230 */ /* 0x100fe40000004100 */
        /* <DEDUP_REMOVED lines=17> */
[----:B------:R-:W-:Y:S02]  /*95c0*/  HADD2.F32 R4, -RZ, R8.H0_H0 ;  /* 0x20000008ff047230 */ /* 0x000fe40000004100 */
        /* <DEDUP_REMOVED lines=35> */
.L_x_3579:
[----:B------:R-:W-:Y:S05]  /*9800*/  BSYNC.RECONVERGENT B0 ;  /* 0x0000000000007941 */ /* 0x000fea0003800200 */
.L_x_3578:
[----:B-----5:R3:W-:Y:S02]  /*9810*/  STS.128 [R67+0x800], R16 ;  /* 0x0008001043007388 */ /* 0x0207e40000000c00 */
.L_x_3566:
[----:B------:R-:W-:Y:S05]  /*9820*/  BSYNC.RECONVERGENT B2 ;  /* 0x0000000000027941 */ /* 0x000fea0003800200 */
.L_x_3562:
[----:B--2---:R-:W-:Y:S01]  /*9830*/  IMAD.IADD R3, R68, 0x1, -R223 ;  /* 0x0000000144037824 */ /* 0x004fe200078e0adf */
[C---:B------:R-:W-:Y:S01]  /*9840*/  LEA R14, P0, R69.reuse, R218, 0x1 ;  /* 0x000000da450e7211 */ /* 0x040fe200078008ff */
[C---:B------:R-:W-:Y:S01]  /*9850*/  VIADD R2, R136.reuse, 0x40 ;  /* 0x0000004088027836 */ /* 0x040fe20000000000 */
[----:B------:R-:W-:Y:S01]  /*9860*/  BSSY.RECONVERGENT B1, `(.L_x_3580) ;  /* 0x0000269000017945 */ /* 0x000fe20003800200 */
[C---:B------:R-:W-:Y:S01]  /*9870*/  VIADD R12, R136.reuse, 0x60 ;  /* 0x00000060880c7836 */ /* 0x040fe20000000000 */
[CC--:B------:R-:W-:Y:S01]  /*9880*/  ISETP.GE.AND P2, PT, R136.reuse, R3.reuse, PT ;  /* 0x000000038800720c */ /* 0x0c0fe20003f46270 */
[----:B-1----:R-:W-:Y:S01]  /*9890*/  VIADD R10, R136, 0x80 ;  /* 0x00000080880a7836 */ /* 0x002fe20000000000 */
[-C--:B------:R-:W-:Y:S01]  /*98a0*/  ISETP.GE.AND P3, PT, R2, R3.reuse, PT ;  /* 0x000000030200720c */ /* 0x080fe20003f66270 */
[----:B------:R-:W-:Y:S01]  /*98b0*/  VIADD R8, R136, 0xc0 ;  /* 0x000000c088087836 */ /* 0x000fe20000000000 */
[----:B------:R-:W-:Y:S01]  /*98c0*/  ISETP.GE.AND P1, PT, R0, R3, PT ;  /* 0x000000030000720c */ /* 0x000fe20003f26270 */
[C---:B------:R-:W-:Y:S01]  /*98d0*/  VIADD R6, R136.reuse, 0xe0 ;  /* 0x000000e088067836 */ /* 0x040fe20000000000 */
[----:B------:R-:W-:Y:S01]  /*98e0*/  LEA.HI.X R15, R69, R219, R70, 0x1, P0 ;  /* 0x000000db450f7211 */ /* 0x000fe200000f0c46 */
[----:B------:R-:W-:Y:S01]  /*98f0*/  VIADD R136, R136, 0xa0 ;  /* 0x000000a088887836 */ /* 0x000fe20000000000 */
[----:B------:R-:W-:Y:S01]  /*9900*/  P2R R4, PR, RZ, 0x4 ;  /* 0x00000004ff047803 */ /* 0x000fe20000000000 */
[----:B------:R-:W-:Y:S01]  /*9910*/  IMAD.MOV.U32 R151, RZ, RZ, 0x20 ;  /* 0x00000020ff977424 */ /* 0x000fe200078e00ff */
[-C--:B------:R-:W-:Y:S01]  /*9920*/  ISETP.GE.AND P4, PT, R12, R3.reuse, PT ;  /* 0x000000030c00720c */ /* 0x080fe20003f86270 */
[----:B------:R-:W-:Y:S01]  /*9930*/  VIADD R232, R64, 0xffffffff ;  /* 0xffffffff40e87836 */ /* 0x000fe20000000000 */
[-C--:B------:R-:W-:Y:S01]  /*9940*/  ISETP.GE.AND P0, PT, R6, R3.reuse, PT ;  /* 0x000000030600720c */ /* 0x080fe20003f06270 */
[----:B------:R-:W-:Y:S01]  /*9950*/  @!PT LDS RZ, [RZ] ;  /* 0x00000000fffff984 */ /* 0x000fe20000000800 */
[----:B------:R-:W-:Y:S01]  /*9960*/  @!PT LDS RZ, [RZ] ;  /* 0x00000000fffff984 */ /* 0x000fe20000000800 */
[----:B------:R-:W-:Y:S01]  /*9970*/  @!PT LDS RZ, [RZ] ;  /* 0x00000000fffff984 */ /* 0x000fe20000000800 */
[----:B------:R-:W-:Y:S01]  /*9980*/  @!P2 LDGSTS.E.BYPASS.LTC128B.128 [R67+0x1000], desc[UR4][R218.64] ;  /* 0x01000000da43afae */ /* 0x000fe2000b981a04 */
[----:B------:R-:W-:-:S02]  /*9990*/  ISETP.GE.AND P2, PT, R10, R3, PT ;  /* 0x000000030a00720c */ /* 0x000fc40003f46270 */
[-C--:B---3--:R-:W-:Y:S01]  /*99a0*/  @!P3 LEA R16, P5, R214, R14.reuse, 0x6 ;  /* 0x0000000ed610b211 */ /* 0x088fe200078a30ff */
[----:B------:R-:W-:Y:S01]  /*99b0*/  @!P1 LDGSTS.E.BYPASS.LTC128B.128 [R67+0x1800], desc[UR4][R14.64] ;  /* 0x018000000e439fae */ /* 0x000fe2000b981a04 */
[----:B------:R-:W-:Y:S02]  /*99c0*/  ISETP.GE.AND P1, PT, R8, R3, PT ;  /* 0x000000030800720c */ /* 0x000fe40003f26270 */
[--C-:B------:R-:W-:Y:S02]  /*99d0*/  @!P3 LEA.HI.X R17, R214, R15, R215.reuse, 0x6, P5 ;  /* 0x0000000fd611b211 */ /* 0x100fe400028f34d7 */
[-C--:B------:R-:W-:Y:S01]  /*99e0*/  ISETP.GE.AND P6, PT, R0, R3.reuse, PT ;  /* 0x000000030000720c */ /* 0x080fe20003fc6270 */
[----:B------:R-:W-:Y:S01]  /*99f0*/  IMAD.SHL.U32 R0, R65, 0x20, RZ ;  /* 0x0000002041007824 */ /* 0x000fe200078e00ff */
[----:B----4-:R-:W-:Y:S01]  /*9a00*/  @!P4 LEA R22, P5, R214, R14, 0x7 ;  /* 0x0000000ed616c211 */ /* 0x010fe200078a38ff */
[----:B------:R1:W-:Y:S01]  /*9a10*/  @!P3 LDGSTS.E.BYPASS.LTC128B.128 [R67+0x2000], desc[UR4][R16.64] ;  /* 0x020000001043bfae */ /* 0x0003e2000b981a04 */
[----:B------:R-:W-:Y:S01]  /*9a20*/  ISETP.GE.AND P3, PT, R136, R3, PT ;  /* 0x000000038800720c */ /* 0x000fe20003f66270 */
[----:B------:R-:W-:Y:S01]  /*9a30*/  @!P2 IMAD.MOV.U32 R20, RZ, RZ, R14 ;  /* 0x000000ffff14a224 */ /* 0x000fe200078e000e */
[----:B------:R-:W-:Y:S01]  /*9a40*/  @!P4 LEA.HI.X R23, R214, R15, R215, 0x7, P5 ;  /* 0x0000000fd617c211 */ /* 0x000fe200028f3cd7 */
[----:B------:R-:W-:-:S02]  /*9a50*/  @!P2 IMAD.MOV.U32 R21, RZ, RZ, R15 ;  /* 0x000000ffff15a224 */ /* 0x000fc400078e000f */
[----:B------:R-:W-:Y:S02]  /*9a60*/  @!P1 IMAD.MOV.U32 R18, RZ, RZ, R14 ;  /* 0x000000ffff129224 */ /* 0x000fe400078e000e */
[----:B------:R-:W-:Y:S01]  /*9a70*/  @!P1 IMAD.MOV.U32 R19, RZ, RZ, R15 ;  /* 0x000000ffff139224 */ /* 0x000fe200078e000f */
[----:B------:R-:W-:Y:S01]  /*9a80*/  @!P4 LDGSTS.E.BYPASS.LTC128B.128 [R67+0x2800], desc[UR4][R22.64] ;  /* 0x028000001643cfae */ /* 0x000fe2000b981a04 */
[----:B------:R-:W-:Y:S01]  /*9a90*/  @!P2 IMAD R9, R215, 0xc0, RZ ;  /* 0x000000c0d709a824 */ /* 0x000fe200078e02ff */
[----:B------:R-:W-:Y:S01]  /*9aa0*/  ISETP.GE.AND P4, PT, R12, R3, PT ;  /* 0x000000030c00720c */ /* 0x000fe20003f86270 */
[----:B------:R-:W-:-:S04]  /*9ab0*/  @!P2 IMAD.WIDE.U32 R20, R214, 0xc0, R20 ;  /* 0x000000c0d614a825 */ /* 0x000fc800078e0014 */
[----:B------:R-:W-:Y:S02]  /*9ac0*/  @!P1 IMAD R7, R215, 0x140, RZ ;  /* 0x00000140d7079824 */ /* 0x000fe400078e02ff */
[----:B------:R-:W-:-:S04]  /*9ad0*/  @!P1 IMAD.WIDE.U32 R18, R214, 0x140, R18 ;  /* 0x00000140d6129825 */ /* 0x000fc800078e0012 */
[----:B------:R-:W-:Y:S02]  /*9ae0*/  @!P0 IMAD R5, R215, 0x180, RZ ;  /* 0x00000180d7058824 */ /* 0x000fe400078e02ff */
[----:B------:R-:W-:Y:S02]  /*9af0*/  @!P2 IMAD.IADD R21, R9, 0x1, R21 ;  /* 0x000000010915a824 */ /* 0x000fe400078e0215 */
[----:B------:R-:W-:Y:S02]  /*9b00*/  @!P1 IMAD.IADD R19, R7, 0x1, R19 ;  /* 0x0000000107139824 */ /* 0x000fe400078e0213 */
[----:B-1----:R-:W-:Y:S01]  /*9b10*/  @!P0 IMAD.MOV.U32 R16, RZ, RZ, R14 ;  /* 0x000000ffff108224 */ /* 0x002fe200078e000e */
[----:B------:R-:W-:Y:S01]  /*9b20*/  @!P3 LEA R14, P5, R214, R14, 0x8 ;  /* 0x0000000ed60eb211 */ /* 0x000fe200078a40ff */
[----:B------:R-:W-:Y:S01]  /*9b30*/  @!P0 IMAD.MOV.U32 R17, RZ, RZ, R15 ;  /* 0x000000ffff118224 */ /* 0x000fe200078e000f */
[----:B------:R-:W-:Y:S01]  /*9b40*/  @!P2 LDGSTS.E.BYPASS.LTC128B.128 [R67+0x3000], desc[UR4][R20.64] ;  /* 0x030000001443afae */ /* 0x000fe2000b981a04 */
[----:B------:R-:W-:Y:S01]  /*9b50*/  ISETP.GE.AND P2, PT, R10, R3, PT ;  /* 0x000000030a00720c */ /* 0x000fe20003f46270 */
[C---:B------:R-:W-:Y:S01]  /*9b60*/  @!P0 IMAD.WIDE.U32 R16, R214.reuse, 0x180, R16 ;  /* 0x00000180d6108825 */ /* 0x040fe200078e0010 */
[----:B------:R-:W-:-:S02]  /*9b70*/  @!P3 LEA.HI.X R15, R214, R15, R215, 0x8, P5 ;  /* 0x0000000fd60fb211 */ /* 0x000fc400028f44d7 */
[-C--:B------:R-:W-:Y:S01]  /*9b80*/  ISETP.GE.AND P5, PT, R2, R3.reuse, PT ;  /* 0x000000030200720c */ /* 0x080fe20003fa6270 */
[----:B------:R-:W-:Y:S01]  /*9b90*/  @!P0 IMAD.IADD R25, R5, 0x1, R17 ;  /* 0x0000000105198824 */ /* 0x000fe200078e0211 */
[----:B------:R-:W-:Y:S01]  /*9ba0*/  LOP3.LUT R2, R0, 0xc0, RZ, 0xc0, !PT ;  /* 0x000000c000027812 */ /* 0x000fe200078ec0ff */
[----:B------:R-:W-:Y:S01]  /*9bb0*/  @!P0 IMAD.MOV.U32 R24, RZ, RZ, R16 ;  /* 0x000000ffff188224 */ /* 0x000fe200078e0010 */
[----:B------:R1:W-:Y:S01]  /*9bc0*/  @!P3 LDGSTS.E.BYPASS.LTC128B.128 [R67+0x3800], desc[UR4][R14.64] ;  /* 0x038000000e43bfae */ /* 0x0003e2000b981a04 */
[----:B------:R-:W-:Y:S01]  /*9bd0*/  IMAD.SHL.U32 R5, R65, 0x10, RZ ;  /* 0x0000001041057824 */ /* 0x000fe200078e00ff */
[----:B------:R-:W-:Y:S02]  /*9be0*/  LEA R16, P3, R71, R220, 0x1 ;  /* 0x000000dc47107211 */ /* 0x000fe400078608ff */
[----:B------:R-:W-:Y:S01]  /*9bf0*/  @!P1 LDGSTS.E.BYPASS.LTC128B.128 [R67+0x4000], desc[UR4][R18.64] ;  /* 0x0400000012439fae */ /* 0x000fe2000b981a04 */
[----:B------:R-:W-:Y:S01]  /*9c00*/  ISETP.GE.AND P1, PT, R8, R3, PT ;  /* 0x000000030800720c */ /* 0x000fe20003f26270 */
[----:B------:R-:W-:Y:S01]  /*9c10*/  @!P2 IMAD R8, R63, 0xc0, RZ ;  /* 0x000000c03f08a824 */ /* 0x000fe200078e02ff */
[----:B------:R-:W-:Y:S01]  /*9c20*/  LOP3.LUT R7, R5, 0x3e00, RZ, 0xc0, !PT ;  /* 0x00003e0005077812 */ /* 0x000fe200078ec0ff */
[----:B------:R-:W-:Y:S01]  /*9c30*/  @!P0 LDGSTS.E.BYPASS.LTC128B.128 [R67+0x4800], desc[UR4][R24.64] ;  /* 0x0480000018438fae */ /* 0x000fe2000b981a04 */
[----:B------:R-:W-:Y:S01]  /*9c40*/  ISETP.NE.AND P0, PT, R4, RZ, PT ;  /* 0x000000ff0400720c */ /* 0x000fe20003f05270 */
[----:B------:R-:W-:Y:S01]  /*9c50*/  IMAD.SHL.U32 R4, R66, 0x100, RZ ;  /* 0x0000010042047824 */ /* 0x000fe200078e00ff */
[----:B------:R-:W-:Y:S01]  /*9c60*/  LEA.HI.X R17, R71, R221, R72, 0x1, P3 ;  /* 0x000000dd47117211 */ /* 0x000fe200018f0c48 */
[----:B------:R-:W0:Y:S01]  /*9c70*/  LDGDEPBAR ;  /* 0x00000000000079af */ /* 0x000e220000000000 */
[----:B------:R-:W-:Y:S01]  /*9c80*/  LOP3.LUT R5, R5, 0x100, RZ, 0xc0, !PT ;  /* 0x0000010005057812 */ /* 0x000fe200078ec0ff */
[----:B------:R-:W-:Y:S01]  /*9c90*/  IMAD.SHL.U32 R71, R65, 0x2, RZ ;  /* 0x0000000241477824 */ /* 0x000fe200078e00ff */
[----:B------:R-:W-:Y:S01]  /*9ca0*/  LOP3.LUT R7, R7, 0x20, R0, 0xf8, !PT ;  /* 0x0000002007077812 */ /* 0x000fe200078ef800 */
[----:B------:R-:W-:Y:S01]  /*9cb0*/  @!P2 IMAD.WIDE.U32 R10, R62, 0xc0, R16 ;  /* 0x000000c03e0aa825 */ /* 0x000fe200078e0010 */
[----:B------:R-:W-:-:S02]  /*9cc0*/  LOP3.LUT R9, R2, 0x8, R65, 0xf8, !PT ;  /* 0x0000000802097812 */ /* 0x000fc400078ef841 */
[----:B------:R-:W-:Y:S02]  /*9cd0*/  ISETP.GE.AND P3, PT, R136, R3, PT ;  /* 0x000000038800720c */ /* 0x000fe40003f66270 */
[----:B------:R-:W-:Y:S02]  /*9ce0*/  LOP3.LUT R5, R5, 0x20, R0, 0xf8, !PT ;  /* 0x0000002005057812 */ /* 0x000fe400078ef800 */
[----:B------:R-:W-:Y:S01]  /*9cf0*/  LOP3.LUT R212, R9, 0x18, R216, 0x78, !PT ;  /* 0x0000001809d47812 */ /* 0x000fe200078e78d8 */
[----:B------:R-:W-:Y:S01]  /*9d00*/  @!P2 IMAD.IADD R9, R8, 0x1, R11 ;  /* 0x000000010809a824 */ /* 0x000fe200078e020b */
[----:B------:R-:W-:Y:S01]  /*9d10*/  LOP3.LUT R7, R7, 0x100, R4, 0xf8, !PT ;  /* 0x0000010007077812 */ /* 0x000fe200078ef804 */
[----:B------:R-:W-:Y:S01]  /*9d20*/  @!P2 IMAD.MOV.U32 R8, RZ, RZ, R10 ;  /* 0x000000ffff08a224 */ /* 0x000fe200078e000a */
[----:B------:R-:W-:Y:S01]  /*9d30*/  SHF.R.U32.HI R0, RZ, 0x1, R65 ;  /* 0x00000001ff007819 */ /* 0x000fe20000011641 */
[----:B-1----:R-:W-:Y:S01]  /*9d40*/  @!P1 IMAD.MOV.U32 R14, RZ, RZ, R16 ;  /* 0x000000ffff0e9224 */ /* 0x002fe200078e0010 */
[----:B------:R-:W-:Y:S01]  /*9d50*/  LOP3.LUT R212, R5, R212, RZ, 0xfc, !PT ;  /* 0x000000d405d47212 */ /* 0x000fe200078efcff */
[----:B------:R-:W-:-:S02]  /*9d60*/  @!P1 IMAD.MOV.U32 R15, RZ, RZ, R17 ;  /* 0x000000ffff0f9224 */ /* 0x000fc400078e0011 */
[----:B------:R-:W-:Y:S02]  /*9d70*/  @!P1 IMAD R10, R63, 0x140, RZ ;  /* 0x000001403f0a9824 */ /* 0x000fe400078e02ff */
[----:B------:R-:W-:Y:S01]  /*9d80*/  @!P1 IMAD.WIDE.U32 R14, R62, 0x140, R14 ;  /* 0x000001403e0e9825 */ /* 0x000fe200078e000e */
[----:B------:R-:W-:-:S04]  /*9d90*/  DEPBAR.LE SB0, 0x0 ;  /* 0x000080000000791a */ /* 0x000fc80000000000 */
[----:B------:R-:W-:Y:S01]  /*9da0*/  BAR.SYNC.DEFER_BLOCKING 0x0 ;  /* 0x0000000000007b1d */ /* 0x000fe20000010000 */
[----:B------:R-:W-:Y:S02]  /*9db0*/  @!P1 IMAD.IADD R11, R10, 0x1, R15 ;  /* 0x000000010a0b9824 */ /* 0x000fe400078e020f */
[----:B------:R-:W-:Y:S02]  /*9dc0*/  @!P1 IMAD.MOV.U32 R10, RZ, RZ, R14 ;  /* 0x000000ffff0a9224 */ /* 0x000fe400078e000e */
[----:B------:R-:W-:Y:S01]  /*9dd0*/  IMAD R212, R212, 0x2, R53 ;  /* 0x00000002d4d47824 */ /* 0x000fe200078e0235 */
[----:B------:R-:W-:Y:S01]  /*9de0*/  @!PT LDS RZ, [RZ] ;  /* 0x00000000fffff984 */ /* 0x000fe20000000800 */
[----:B------:R-:W-:Y:S01]  /*9df0*/  @!PT LDS RZ, [RZ] ;  /* 0x00000000fffff984 */ /* 0x000fe20000000800 */
[----:B------:R-:W-:Y:S01]  /*9e00*/  @!PT LDS RZ, [RZ] ;  /* 0x00000000fffff984 */ /* 0x000fe20000000800 */
[----:B------:R-:W-:Y:S04]  /*9e10*/  @!P0 LDGSTS.E.BYPASS.LTC128B.128 [R67+0x5000], desc[UR4][R220.64] ;  /* 0x05000000dc438fae */ /* 0x000fe8000b981a04 */
[----:B------:R-:W-:Y:S01]  /*9e20*/  @P0 STS.128 [R67+0x5000], RZ ;  /* 0x005000ff43000388 */ /* 0x000fe20000000c00 */
[----:B------:R-:W-:-:S02]  /*9e30*/  ISETP.GE.AND P0, PT, R6, R3, PT ;  /* 0x000000030600720c */ /* 0x000fc40003f06270 */
[----:B------:R-:W-:Y:S01]  /*9e40*/  LOP3.LUT R3, R2, 0x8, R0, 0xf8, !PT ;  /* 0x0000000802037812 */ /* 0x000fe200078ef800 */
[----:B------:R-:W-:Y:S03]  /*9e50*/  @P6 STS.128 [R67+0x5800], RZ ;  /* 0x005800ff43006388 */ /* 0x000fe60000000c00 */
[----:B------:R-:W-:Y:S01]  /*9e60*/  LOP3.LUT R150, R3, 0x18, R216, 0x78, !PT ;  /* 0x0000001803967812 */ /* 0x000fe200078e78d8 */
[----:B------:R-:W-:Y:S01]  /*9e70*/  @!PT LDS RZ, [RZ] ;  /* 0x00000000fffff984 */ /* 0x000fe20000000800 */
[----:B------:R-:W-:Y:S01]  /*9e80*/  @!PT LDS RZ, [RZ] ;  /* 0x00000000fffff984 */ /* 0x000fe20000000800 */
[----:B------:R-:W-:Y:S01]  /*9e90*/  @!PT LDS RZ, [RZ] ;  /* 0x00000000fffff984 */ /* 0x000fe20000000800 */
[----:B------:R-:W-:Y:S01]  /*9ea0*/  @!P6 LDGSTS.E.BYPASS.LTC128B.128 [R67+0x5800], desc[UR4][R16.64] ;  /* 0x058000001043efae */ /* 0x000fe2000b981a04 */
[----:B------:R-:W-:-:S03]  /*9eb0*/  @!P5 LEA R4, P6, R62, R16, 0x6 ;  /* 0x000000103e04d211 */ /* 0x000fc600078c30ff */
[----:B------:R-:W-:Y:S01]  /*9ec0*/  @P5 STS.128 [R67+0x6000], RZ ;  /* 0x006000ff43005388 */ /* 0x000fe20000000c00 */
[CC--:B------:R-:W-:Y:S01]  /*9ed0*/  @!P5 LEA.HI.X R5, R62.reuse, R17.reuse, R63, 0x6, P6 ;  /* 0x000000113e05d211 */ /* 0x0c0fe200030f343f */
[----:B------:R-:W-:Y:S01]  /*9ee0*/  @!P0 IMAD.MOV.U32 R12, RZ, RZ, R16 ;  /* 0x000000ffff0c8224 */ /* 0x000fe200078e0010 */
[CC--:B------:R-:W-:Y:S01]  /*9ef0*/  @!P4 LEA R2, P6, R62.reuse, R16.reuse, 0x7 ;  /* 0x000000103e02c211 */ /* 0x0c0fe200078c38ff */
[----:B------:R-:W-:Y:S02]  /*9f00*/  @!P0 IMAD.MOV.U32 R13, RZ, RZ, R17 ;  /* 0x000000ffff0d8224 */ /* 0x000fe400078e0011 */
[----:B------:R-:W-:Y:S01]  /*9f10*/  @!P0 IMAD R0, R63, 0x180, RZ ;  /* 0x000001803f008824 */ /* 0x000fe200078e02ff */
[----:B------:R-:W-:Y:S01]  /*9f20*/  @!PT LDS RZ, [RZ] ;  /* 0x00000000fffff984 */ /* 0x000fe20000000800 */
[----:B------:R-:W-:Y:S01]  /*9f30*/  @!PT LDS RZ, [RZ] ;  /* 0x00000000fffff984 */ /* 0x000fe20000000800 */
[----:B------:R-:W-:Y:S01]  /*9f40*/  @!PT LDS RZ, [RZ] ;  /* 0x00000000fffff984 */ /* 0x000fe20000000800 */
[----:B------:R-:W-:Y:S01]  /*9f50*/  @!P5 LDGSTS.E.BYPASS.LTC128B.128 [R67+0x6000], desc[UR4][R4.64] ;  /* 0x060000000443dfae */ /* 0x000fe2000b981a04 */
[C---:B------:R-:W-:Y:S01]  /*9f60*/  @!P0 IMAD.WIDE.U32 R12, R62.reuse, 0x180, R12 ;  /* 0x000001803e0c8825 */ /* 0x040fe200078e000c */
[C---:B------:R-:W-:Y:S02]  /*9f70*/  @!P3 LEA R14, P5, R62.reuse, R16, 0x8 ;  /* 0x000000103e0eb211 */ /* 0x040fe400078a40ff */
[-C--:B------:R-:W-:Y:S01]  /*9f80*/  @!P4 LEA.HI.X R3, R62, R17.reuse, R63, 0x7, P6 ;  /* 0x000000113e03c211 */ /* 0x080fe200030f3c3f */
[----:B------:R-:W-:Y:S01]  /*9f90*/  @!P0 IMAD.IADD R13, R0, 0x1, R13 ;  /* 0x00000001000d8824 */ /* 0x000fe200078e020d */
[----:B------:R-:W-:Y:S01]  /*9fa0*/  LOP3.LUT R0, R7, R150, RZ, 0xfc, !PT ;  /* 0x0000009607007212 */ /* 0x000fe200078efcff */
[----:B------:R-:W-:Y:S01]  /*9fb0*/  @P4 STS.128 [R67+0x6800], RZ ;  /* 0x006800ff43004388 */ /* 0x000fe20000000c00 */
[----:B------:R-:W-:-:S03]  /*9fc0*/  @!P3 LEA.HI.X R15, R62, R17, R63, 0x8, P5 ;  /* 0x000000113e0fb211 */ /* 0x000fc600028f443f */
[----:B------:R-:W-:Y:S01]  /*9fd0*/  @!PT LDS RZ, [RZ] ;  /* 0x00000000fffff984 */ /* 0x000fe20000000800 */
[----:B------:R-:W-:Y:S01]  /*9fe0*/  @!PT LDS RZ, [RZ] ;  /* 0x00000000fffff984 */ /* 0x000fe20000000800 */
[----:B------:R-:W-:Y:S01]  /*9ff0*/  @!PT LDS RZ, [RZ] ;  /* 0x00000000fffff984 */ /* 0x000fe20000000800 */
[----:B------:R1:W-:Y:S01]  /*a000*/  @!P4 LDGSTS.E.BYPASS.LTC128B.128 [R67+0x6800], desc[UR4][R2.64] ;  /* 0x068000000243cfae */ /* 0x0003e2000b981a04 */
        /* <DEDUP_REMOVED lines=16> */
[----:B-1----:R-:W-:-:S03]  /*a110*/  IMAD.SHL.U32 R2, R232, 0x100, RZ ;  /* 0x00000100e8027824 */ /* 0x002fc600078e00ff */
[----:B------:R-:W-:Y:S04]  /*a120*/  @P0 STS.128 [R67+0x8800], RZ ;  /* 0x008800ff43000388 */ /* 0x000fe80000000c00 */
[----:B------:R-:W-:Y:S01]  /*a130*/  @!PT LDS RZ, [RZ] ;  /* 0x00000000fffff984 */ /* 0x000fe20000000800 */
[----:B------:R-:W-:Y:S01]  /*a140*/  @!PT LDS RZ, [RZ] ;  /* 0x00000000fffff984 */ /* 0x000fe20000000800 */
[----:B------:R-:W-:Y:S01]  /*a150*/  @!PT LDS RZ, [RZ] ;  /* 0x00000000fffff984 */ /* 0x000fe20000000800 */
[----:B------:R1:W-:Y:S01]  /*a160*/  @!P0 LDGSTS.E.BYPASS.LTC128B.128 [R67+0x8800], desc[UR4][R12.64] ;  /* 0x088000000c438fae */ /* 0x0003e2000b981a04 */
[----:B------:R-:W-:Y:S02]  /*a170*/  LOP3.LUT P0, RZ, R65, 0x4, RZ, 0xc0, !PT ;  /* 0x0000000441ff7812 */ /* 0x000fe4000780c0ff */
[----:B------:R-:W-:Y:S01]  /*a180*/  LOP3.LUT R71, R2, 0x6, R71, 0xf8, !PT ;  /* 0x0000000602477812 */ /* 0x000fe200078ef847 */
[----:B------:R-:W-:Y:S01]  /*a190*/  LDSM.16.M88.4 R4, [R213] ;  /* 0x00000000d504783b */ /* 0x000fe20000000200 */
[----:B------:R-:W-:Y:S02]  /*a1a0*/  SEL R151, R151, 0xffffffe0, !P0 ;  /* 0xffffffe097977807 */ /* 0x000fe40004000000 */
[C---:B------:R-:W-:Y:S01]  /*a1b0*/  LOP3.LUT R61, R71.reuse, 0x1, RZ, 0xfc, !PT ;  /* 0x00000001473d7812 */ /* 0x040fe200078efcff */
[----:B------:R-:W2:Y:S01]  /*a1c0*/  LDSM.16.M88.4 R136, [R212+0x1000] ;  /* 0x00100000d488783b */ /* 0x000ea20000000200 */
[----:B------:R-:W-:Y:S01]  /*a1d0*/  LOP3.LUT R69, R71, 0x10, RZ, 0xfc, !PT ;  /* 0x0000001047457812 */ /* 0x000fe200078efcff */
[--C-:B------:R-:W-:Y:S01]  /*a1e0*/  IMAD.IADD R160, R213, 0x1, R151.reuse ;  /* 0x00000001d5a07824 */ /* 0x100fe200078e0297 */
[----:B------:R-:W-:Y:S01]  /*a1f0*/  ISETP.GE.AND P1, PT, R61, R68, PT ;  /* 0x000000443d00720c */ /* 0x000fe20003f26270 */
[----:B------:R-:W-:Y:S01]  /*a200*/  IMAD.IADD R0, R212, 0x1, R151 ;  /* 0x00000001d4007824 */ /* 0x000fe200078e0297 */
[----:B------:R-:W3:Y:S01]  /*a210*/  LDSM.16.M88.4 R128, [R212+0x1400] ;  /* 0x00140000d480783b */ /* 0x000ee20000000200 */
[----:B------:R-:W-:-:S02]  /*a220*/  LOP3.LUT R61, R71, 0x11, RZ, 0xfc, !PT ;  /* 0x00000011473d7812 */ /* 0x000fc400078efcff */
[-C--:B------:R-:W-:Y:S01]  /*a230*/  ISETP.GE.AND P5, PT, R69, R68.reuse, PT ;  /* 0x000000444500720c */ /* 0x080fe20003fa6270 */
[----:B------:R-:W-:Y:S01]  /*a240*/  LDSM.16.M88.4 R160, [R160] ;  /* 0x00000000a0a0783b */ /* 0x000fe20000000200 */
[CC--:B------:R-:W-:Y:S02]  /*a250*/  ISETP.GE.AND P0, PT, R71.reuse, R68.reuse, PT ;  /* 0x000000444700720c */ /* 0x0c0fe40003f06270 */
[----:B------:R-:W-:Y:S01]  /*a260*/  LOP3.LUT R69, R71, 0x19, RZ, 0xfc, !PT ;  /* 0x0000001947457812 */ /* 0x000fe200078efcff */
[----:B------:R-:W4:Y:S01]  /*a270*/  LDSM.16.M88.4 R156, [R0+0x1000] ;  /* 0x00100000009c783b */ /* 0x000f220000000200 */
[-C--:B------:R-:W-:Y:S02]  /*a280*/  ISETP.GE.AND P6, PT, R61, R68.reuse, PT ;  /* 0x000000443d00720c */ /* 0x080fe40003fc6270 */
[----:B------:R-:W-:Y:S01]  /*a290*/  LOP3.LUT R3, R71, 0x8, RZ, 0xfc, !PT ;  /* 0x0000000847037812 */ /* 0x000fe200078efcff */
[----:B------:R-:W1:Y:S03]  /*a2a0*/  LDSM.16.M88.4 R120, [R212+0x1800] ;  /* 0x00180000d478783b */ /* 0x000e660000000200 */
[----:B------:R-:W-:Y:S01]  /*a2b0*/  ISETP.GE.AND P2, PT, R3, R68, PT ;  /* 0x000000440300720c */ /* 0x000fe20003f46270 */
[----:B------:R-:W1:Y:S01]  /*a2c0*/  LDSM.16.M88.4 R112, [R212+0x1c00] ;  /* 0x001c0000d470783b */ /* 0x000e620000000200 */
[----:B------:R-:W-:-:S03]  /*a2d0*/  LOP3.LUT R3, R71, 0x9, RZ, 0xfc, !PT ;  /* 0x0000000947037812 */ /* 0x000fc600078efcff */
[----:B------:R-:W1:Y:S01]  /*a2e0*/  LDSM.16.M88.4 R104, [R212+0x2000] ;  /* 0x00200000d468783b */ /* 0x000e620000000200 */
[-C--:B------:R-:W-:Y:S02]  /*a2f0*/  ISETP.GE.AND P4, PT, R3, R68.reuse, PT ;  /* 0x000000440300720c */ /* 0x080fe40003f86270 */
[----:B------:R-:W-:Y:S01]  /*a300*/  LOP3.LUT R3, R71, 0x18, RZ, 0xfc, !PT ;  /* 0x0000001847037812 */ /* 0x000fe200078efcff */
[----:B------:R-:W1:Y:S03]  /*a310*/  LDSM.16.M88.4 R96, [R212+0x2400] ;  /* 0x00240000d460783b */ /* 0x000e660000000200 */
[----:B------:R-:W-:Y:S01]  /*a320*/  ISETP.GE.AND P3, PT, R3, R68, PT ;  /* 0x000000440300720c */ /* 0x000fe20003f66270 */
[----:B------:R-:W1:Y:S03]  /*a330*/  LDSM.16.M88.4 R88, [R212+0x2800] ;  /* 0x00280000d458783b */ /* 0x000e660000000200 */
[----:B------:R-:W-:Y:S01]  /*a340*/  P2R R3, PR, RZ, 0x8 ;  /* 0x00000008ff037803 */ /* 0x000fe20000000000 */
[----:B------:R-:W1:Y:S01]  /*a350*/  LDSM.16.M88.4 R80, [R212+0x2c00] ;  /* 0x002c0000d450783b */ /* 0x000e620000000200 */
[C---:B--2---:R-:W-:Y:S03]  /*a360*/  HMMA.16816.F32 R140, R4.reuse, R136, RZ ;  /* 0x00000088048c723c */ /* 0x044fe600000018ff */
[----:B------:R-:W2:Y:S04]  /*a370*/  LDSM.16.M88.4 R72, [R212+0x3000] ;  /* 0x00300000d448783b */ /* 0x000ea80000000200 */
[----:B------:R-:W2:Y:S01]  /*a380*/  LDSM.16.M88.4 R52, [R212+0x3400] ;  /* 0x00340000d434783b */ /* 0x000ea20000000200 */
[C---:B------:R-:W-:Y:S03]  /*a390*/  HMMA.16816.F32 R136, R4.reuse, R138, RZ ;  /* 0x0000008a0488723c */ /* 0x040fe600000018ff */
[----:B------:R-:W2:Y:S04]  /*a3a0*/  LDSM.16.M88.4 R44, [R212+0x3800] ;  /* 0x00380000d42c783b */ /* 0x000ea80000000200 */
[----:B------:R-:W2:Y:S01]  /*a3b0*/  LDSM.16.M88.4 R36, [R212+0x3c00] ;  /* 0x003c0000d424783b */ /* 0x000ea20000000200 */
[----:B---3--:R-:W-:Y:S03]  /*a3c0*/  HMMA.16816.F32 R132, R4, R128, RZ ;  /* 0x000000800484723c */ /* 0x008fe600000018ff */
[----:B-----5:R-:W3:Y:S04]  /*a3d0*/  LDSM.16.M88.4 R28, [R212+0x4000] ;  /* 0x00400000d41c783b */ /* 0x020ee80000000200 */
[----:B------:R-:W3:Y:S01]  /*a3e0*/  LDSM.16.M88.4 R20, [R212+0x4400] ;  /* 0x00440000d414783b */ /* 0x000ee20000000200 */
[----:B----4-:R-:W-:Y:S03]  /*a3f0*/  HMMA.16816.F32 R140, R160, R156, R140 ;  /* 0x0000009ca08c723c */ /* 0x010fe6000000188c */
[----:B-1----:R-:W1:Y:S04]  /*a400*/  LDSM.16.M88.4 R12, [R212+0x4800] ;  /* 0x00480000d40c783b */ /* 0x002e680000000200 */
[----:B------:R-:W4:Y:S01]  /*a410*/  LDSM.16.M88.4 R144, [R212+0x4c00] ;  /* 0x004c0000d490783b */ /* 0x000f220000000200 */
[C---:B------:R-:W-:Y:S03]  /*a420*/  HMMA.16816.F32 R124, R4.reuse, R120, RZ ;  /* 0x00000078047c723c */ /* 0x040fe600000018ff */
[----:B------:R-:W4:Y:S04]  /*a430*/  LDSM.16.M88.4 R152, [R0+0x1400] ;  /* 0x001400000098783b */ /* 0x000f280000000200 */
[----:B------:R-:W0:Y:S01]  /*a440*/  LDGDEPBAR ;  /* 0x00000000000079af */ /* 0x000e220000000000 */
[----:B------:R-:W-:Y:S03]  /*a450*/  HMMA.16816.F32 R116, R4, R112, RZ ;  /* 0x000000700474723c */ /* 0x000fe600000018ff */
[----:B------:R-:W-:-:S02]  /*a460*/  FSEL R61, R142, -INF , !P0 ;  /* 0xff8000008e3d7808 */ /* 0x000fc40004000000 */
[----:B------:R-:W-:Y:S02]  /*a470*/  FSEL R187, R140, -INF , !P0 ;  /* 0xff8000008cbb7808 */ /* 0x000fe40004000000 */
[----:B------:R-:W-:Y:S01]  /*a480*/  ISETP.GE.AND P0, PT, R69, R68, PT ;  /* 0x000000444500720c */ /* 0x000fe20003f06270 */
[C---:B------:R-:W-:Y:S01]  /*a490*/  HMMA.16816.F32 R108, R4.reuse, R104, RZ ;  /* 0x00000068046c723c */ /* 0x040fe200000018ff */
[----:B------:R-:W-:Y:S02]  /*a4a0*/  FSEL R69, R143, -INF , !P1 ;  /* 0xff8000008f457808 */ /* 0x000fe40004800000 */
[----:B------:R-:W-:Y:S02]  /*a4b0*/  FSEL R185, R141, -INF , !P1 ;  /* 0xff8000008db97808 */ /* 0x000fe40004800000 */
[----:B------:R-:W4:Y:S03]  /*a4c0*/  LDSM.16.M88.4 R140, [R0+0x2000] ;  /* 0x00200000008c783b */ /* 0x000f260000000200 */
        /* <DEDUP_REMOVED lines=27> */
[C---:B------:R-:W-:Y:S01]  /*a680*/  HMMA.16816.F32 R136, R160.reuse, R158, R136 ;  /* 0x0000009ea088723c */ /* 0x040fe20000001888 */
[----:B------:R-:W2:Y:S07]  /*a690*/  LDSM.16.M88.4 R156, [R0+0x1c00] ;  /* 0x001c0000009c783b */ /* 0x000eae0000000200 */
[----:B------:R-:W-:Y:S01]  /*a6a0*/  HMMA.16816.F32 R132, R160, R152, R132 ;  /* 0x00000098a084723c */ /* 0x000fe20000001884 */
[----:B------:R-:W-:-:S04]  /*a6b0*/  LOP3.LUT R153, R71, 0x20, RZ, 0xfc, !PT ;  /* 0x0000002047997812 */ /* 0x000fc800078efcff */
[----:B------:R-:W-:Y:S02]  /*a6c0*/  ISETP.GE.AND P1, PT, R153, R68, PT ;  /* 0x000000449900720c */ /* 0x000fe40003f26270 */
[----:B------:R-:W-:Y:S01]  /*a6d0*/  LOP3.LUT R153, R71, 0x28, RZ, 0xfc, !PT ;  /* 0x0000002847997812 */ /* 0x000fe200078efcff */
[C---:B------:R-:W-:Y:S03]  /*a6e0*/  HMMA.16816.F32 R128, R160.reuse, R154, R128 ;  /* 0x0000009aa080723c */ /* 0x040fe60000001880 */
[----:B------:R-:W-:Y:S02]  /*a6f0*/  FSEL R138, R138, -INF , !P2 ;  /* 0xff8000008a8a7808 */ /* 0x000fe40005000000 */
[----:B------:R-:W-:Y:S02]  /*a700*/  FSEL R136, R136, -INF , !P2 ;  /* 0xff80000088887808 */ /* 0x000fe40005000000 */
[----:B------:R-:W-:Y:S01]  /*a710*/  ISETP.NE.AND P2, PT, R3, RZ, PT ;  /* 0x000000ff0300720c */ /* 0x000fe20003f45270 */
[----:B------:R-:W-:Y:S01]  /*a720*/  HMMA.16816.F32 R108, R160, R140, R108 ;  /* 0x0000008ca06c723c */ /* 0x000fe2000000186c */
[----:B------:R-:W-:-:S02]  /*a730*/  FSEL R191, R137, -INF , !P4 ;  /* 0xff80000089bf7808 */ /* 0x000fc40006000000 */
[----:B------:R-:W-:Y:S02]  /*a740*/  FSEL R201, R134, -INF , !P5 ;  /* 0xff80000086c97808 */ /* 0x000fe40006800000 */
[----:B------:R-:W-:Y:S02]  /*a750*/  FSEL R197, R132, -INF , !P5 ;  /* 0xff80000084c57808 */ /* 0x000fe40006800000 */
[----:B------:R-:W-:Y:S01]  /*a760*/  FSEL R233, R135, -INF , !P6 ;  /* 0xff80000087e97808 */ /* 0x000fe20007000000 */
[----:B------:R-:W-:Y:S01]  /*a770*/  HMMA.16816.F32 R104, R160, R142, R104 ;  /* 0x0000008ea068723c */ /* 0x000fe20000001868 */
[----:B------:R-:W-:Y:S02]  /*a780*/  FSEL R199, R133, -INF , !P6 ;  /* 0xff80000085c77808 */ /* 0x000fe40007000000 */
[----:B------:R-:W3:Y:S01]  /*a790*/  LDSM.16.M88.4 R132, [R0+0x2400] ;  /* 0x002400000084783b */ /* 0x000ee20000000200 */
[----:B------:R-:W-:Y:S02]  /*a7a0*/  FSEL R245, R131, -INF , !P0 ;  /* 0xff80000083f57808 */ /* 0x000fe40004000000 */
[----:B------:R-:W-:-:S02]  /*a7b0*/  LOP3.LUT R137, R71, 0x38, RZ, 0xfc, !PT ;  /* 0x0000003847897812 */ /* 0x000fc400078efcff */
[C---:B-1----:R-:W-:Y:S01]  /*a7c0*/  HMMA.16816.F32 R124, R160.reuse, R144, R124 ;  /* 0x00000090a07c723c */ /* 0x042fe2000000187c */
[C---:B------:R-:W-:Y:S02]  /*a7d0*/  LOP3.LUT R145, R71.reuse, 0x21, RZ, 0xfc, !PT ;  /* 0x0000002147917812 */ /* 0x040fe400078efcff */
[----:B------:R-:W-:Y:S02]  /*a7e0*/  LOP3.LUT R131, R71, 0x39, RZ, 0xfc, !PT ;  /* 0x0000003947837812 */ /* 0x000fe400078efcff */
[----:B------:R-:W-:Y:S02]  /*a7f0*/  ISETP.GE.AND P3, PT, R145, R68, PT ;  /* 0x000000449100720c */ /* 0x000fe40003f66270 */
[----:B------:R-:W-:Y:S01]  /*a800*/  FSEL R203, R129, -INF , !P0 ;  /* 0xff80000081cb7808 */ /* 0x000fe20004000000 */
[----:B------:R-:W-:Y:S01]  /*a810*/  HMMA.16816.F32 R120, R160, R146, R120 ;  /* 0x00000092a078723c */ /* 0x000fe20000001878 */
[----:B------:R-:W-:Y:S02]  /*a820*/  FSEL R145, R139, -INF , !P4 ;  /* 0xff8000008b917808 */ /* 0x000fe40006000000 */
[----:B------:R-:W-:-:S02]  /*a830*/  FSEL R243, R130, -INF , !P2 ;  /* 0xff80000082f37808 */ /* 0x000fc40005000000 */
[----:B------:R-:W-:Y:S02]  /*a840*/  FSEL R205, R128, -INF , !P2 ;  /* 0xff80000080cd7808 */ /* 0x000fe40005000000 */
[-C--:B------:R-:W-:Y:S01]  /*a850*/  ISETP.GE.AND P4, PT, R153, R68.reuse, PT ;  /* 0x000000449900720c */ /* 0x080fe20003f86270 */
[C---:B--2---:R-:W-:Y:S01]  /*a860*/  HMMA.16816.F32 R112, R160.reuse, R158, R112 ;  /* 0x0000009ea070723c */ /* 0x044fe20000001870 */
[----:B------:R-:W-:Y:S02]  /*a870*/  ISETP.GE.AND P0, PT, R137, R68, PT ;  /* 0x000000448900720c */ /* 0x000fe40003f06270 */
[----:B------:R-:W-:Y:S02]  /*a880*/  FSEL R129, R126, -INF , !P1 ;  /* 0xff8000007e817808 */ /* 0x000fe40004800000 */
[----:B------:R-:W-:Y:S02]  /*a890*/  FSEL R195, R124, -INF , !P1 ;  /* 0xff8000007cc37808 */ /* 0x000fe40004800000 */
[----:B------:R-:W-:Y:S01]  /*a8a0*/  FSEL R159, R127, -INF , !P3 ;  /* 0xff8000007f9f7808 */ /* 0x000fe20005800000 */
[----:B------:R-:W-:Y:S01]  /*a8b0*/  HMMA.16816.F32 R116, R160, R156, R116 ;  /* 0x0000009ca074723c */ /* 0x000fe20000001874 */
[----:B------:R-:W-:-:S02]  /*a8c0*/  FSEL R193, R125, -INF , !P3 ;  /* 0xff8000007dc17808 */ /* 0x000fc40005800000 */
[-C--:B------:R-:W-:Y:S01]  /*a8d0*/  ISETP.GE.AND P2, PT, R131, R68.reuse, PT ;  /* 0x000000448300720c */ /* 0x080fe20003f46270 */
[----:B------:R-:W1:Y:S01]  /*a8e0*/  LDSM.16.M88.4 R124, [R0+0x2800] ;  /* 0x00280000007c783b */ /* 0x000e620000000200 */
[C---:B------:R-:W-:Y:S02]  /*a8f0*/  LOP3.LUT R131, R71.reuse, 0x40, RZ, 0xfc, !PT ;  /* 0x0000004047837812 */ /* 0x040fe400078efcff */
[----:B------:R-:W-:Y:S02]  /*a900*/  LOP3.LUT R137, R71, 0x41, RZ, 0xfc, !PT ;  /* 0x0000004147897812 */ /* 0x000fe400078efcff */
[----:B------:R-:W-:Y:S02]  /*a910*/  FSEL R247, R122, -INF , !P4 ;  /* 0xff8000007af77808 */ /* 0x000fe40006000000 */
[----:B------:R-:W-:Y:S01]  /*a920*/  FSEL R189, R120, -INF , !P4 ;  /* 0xff80000078bd7808 */ /* 0x000fe20006000000 */
[----:B---3--:R-:W-:Y:S01]  /*a930*/  HMMA.16816.F32 R100, R160, R132, R100 ;  /* 0x00000084a064723c */ /* 0x008fe20000001864 */
[----:B------:R-:W-:-:S02]  /*a940*/  ISETP.GE.AND P3, PT, R131, R68, PT ;  /* 0x000000448300720c */ /* 0x000fc40003f66270 */
[----:B------:R-:W-:Y:S02]  /*a950*/  ISETP.GE.AND P4, PT, R137, R68, PT ;  /* 0x000000448900720c */ /* 0x000fe40003f86270 */
[----:B------:R-:W-:Y:S02]  /*a960*/  FSEL R177, R112, -INF , !P0 ;  /* 0xff80000070b17808 */ /* 0x000fe40004000000 */
[----:B------:R-:W-:Y:S01]  /*a970*/  FSEL R112, R110, -INF , !P3 ;  /* 0xff8000006e707808 */ /* 0x000fe20005800000 */
[----:B------:R-:W-:Y:S01]  /*a980*/  HMMA.16816.F32 R96, R160, R134, R96 ;  /* 0x00000086a060723c */ /* 0x000fe20000001860 */
[----:B------:R-:W-:Y:S02]  /*a990*/  FSEL R171, R108, -INF , !P3 ;  /* 0xff8000006cab7808 */ /* 0x000fe40005800000 */
[----:B------:R-:W-:Y:S02]  /*a9a0*/  FSEL R120, R111, -INF , !P4 ;  /* 0xff8000006f787808 */ /* 0x000fe40006000000 */
[----:B------:R-:W-:-:S02]  /*a9b0*/  FSEL R173, R109, -INF , !P4 ;  /* 0xff8000006dad7808 */ /* 0x000fc40006000000 */
[----:B------:R-:W2:Y:S01]  /*a9c0*/  LDSM.16.M88.4 R108, [R0+0x3000] ;  /* 0x00300000006c783b */ /* 0x000ea20000000200 */
[----:B------:R-:W-:Y:S02]  /*a9d0*/  LOP3.LUT R3, R71, 0x29, RZ, 0xfc, !PT ;  /* 0x0000002947037812 */ /* 0x000fe400078efcff */
[----:B------:R-:W-:Y:S02]  /*a9e0*/  FSEL R70, R115, -INF , !P2 ;  /* 0xff80000073467808 */ /* 0x000fe40005000000 */
[-C--:B------:R-:W-:Y:S02]  /*a9f0*/  ISETP.GE.AND P5, PT, R3, R68.reuse, PT ;  /* 0x000000440300720c */ /* 0x080fe40003fa6270 */
[----:B------:R-:W-:Y:S02]  /*aa00*/  LOP3.LUT R3, R71, 0x30, RZ, 0xfc, !PT ;  /* 0x0000003047037812 */ /* 0x000fe400078efcff */
[----:B------:R-:W-:Y:S02]  /*aa10*/  FSEL R249, R123, -INF , !P5 ;  /* 0xff8000007bf97808 */ /* 0x000fe40006800000 */
[----:B------:R-:W-:-:S02]  /*aa20*/  ISETP.GE.AND P6, PT, R3, R68, PT ;  /* 0x000000440300720c */ /* 0x000fc40003fc6270 */
[----:B------:R-:W-:Y:S02]  /*aa30*/  LOP3.LUT R3, R71, 0x31, RZ, 0xfc, !PT ;  /* 0x0000003147037812 */ /* 0x000fe400078efcff */
[----:B------:R-:W-:Y:S02]  /*aa40*/  FSEL R143, R118, -INF , !P6 ;  /* 0xff800000768f7808 */ /* 0x000fe40007000000 */
[----:B------:R-:W-:Y:S01]  /*aa50*/  ISETP.GE.AND P1, PT, R3, R68, PT ;  /* 0x000000440300720c */ /* 0x000fe20003f26270 */
[----:B-1----:R-:W-:Y:S01]  /*aa60*/  HMMA.16816.F32 R92, R160, R124, R92 ;  /* 0x0000007ca05c723c */ /* 0x002fe2000000185c */
[----:B------:R-:W-:Y:S02]  /*aa70*/  FSEL R179, R116, -INF , !P6 ;  /* 0xff80000074b37808 */ /* 0x000fe40007000000 */
[----:B------:R-:W-:Y:S02]  /*aa80*/  FSEL R60, R119, -INF , !P1 ;  /* 0xff800000773c7808 */ /* 0x000fe40004800000 */
[----:B------:R-:W-:-:S02]  /*aa90*/  FSEL R181, R117, -INF , !P1 ;  /* 0xff80000075b57808 */ /* 0x000fc40004800000 */
[C---:B------:R-:W-:Y:S01]  /*aaa0*/  LOP3.LUT R3, R71.reuse, 0x50, RZ, 0xfc, !PT ;  /* 0x0000005047037812 */ /* 0x040fe200078efcff */
[----:B------:R-:W1:Y:S01]  /*aab0*/  LDSM.16.M88.4 R116, [R0+0x2c00] ;  /* 0x002c00000074783b */ /* 0x000e620000000200 */
[----:B------:R-:W-:Y:S01]  /*aac0*/  LOP3.LUT R123, R71, 0x51, RZ, 0xfc, !PT ;  /* 0x00000051477b7812 */ /* 0x000fe200078efcff */
[----:B------:R-:W-:Y:S01]  /*aad0*/  HMMA.16816.F32 R88, R160, R126, R88 ;  /* 0x0000007ea058723c */ /* 0x000fe20000001858 */
[----:B------:R-:W-:Y:S02]  /*aae0*/  FSEL R175, R113, -INF , !P2 ;  /* 0xff80000071af7808 */ /* 0x000fe40005000000 */
[-C--:B------:R-:W-:Y:S02]  /*aaf0*/  ISETP.GE.AND P1, PT, R123, R68.reuse, PT ;  /* 0x000000447b00720c */ /* 0x080fe40003f26270 */
[----:B------:R-:W-:Y:S02]  /*ab00*/  ISETP.GE.AND P2, PT, R3, R68, PT ;  /* 0x000000440300720c */ /* 0x000fe40003f46270 */
[----:B------:R-:W-:-:S02]  /*ab10*/  FSEL R130, R103, -INF , !P1 ;  /* 0xff80000067827808 */ /* 0x000fc40004800000 */
[----:B------:R-:W-:Y:S02]  /*ab20*/  FSEL R128, R102, -INF , !P2 ;  /* 0xff80000066807808 */ /* 0x000fe40005000000 */
[----:B------:R-:W-:Y:S01]  /*ab30*/  FSEL R157, R100, -INF , !P2 ;  /* 0xff800000649d7808 */ /* 0x000fe20005000000 */
[C---:B--2---:R-:W-:Y:S01]  /*ab40*/  HMMA.16816.F32 R76, R160.reuse, R108, R76 ;  /* 0x0000006ca04c723c */ /* 0x044fe2000000184c */
[----:B------:R-:W-:Y:S02]  /*ab50*/  FSEL R165, R101, -INF , !P1 ;  /* 0xff80000065a57808 */ /* 0x000fe40004800000 */
[----:B------:R-:W2:Y:S01]  /*ab60*/  LDSM.16.M88.4 R100, [R0+0x3400] ;  /* 0x003400000064783b */ /* 0x000ea20000000200 */
[----:B------:R-:W-:Y:S02]  /*ab70*/  FSEL R183, R121, -INF , !P5 ;  /* 0xff80000079b77808 */ /* 0x000fe40006800000 */
[C---:B------:R-:W-:Y:S02]  /*ab80*/  LOP3.LUT R121, R71.reuse, 0x49, RZ, 0xfc, !PT ;  /* 0x0000004947797812 */ /* 0x040fe400078efcff */
[C---:B------:R-:W-:Y:S01]  /*ab90*/  LOP3.LUT R113, R71.reuse, 0x59, RZ, 0xfc, !PT ;  /* 0x0000005947717812 */ /* 0x040fe200078efcff */
[----:B------:R-:W-:Y:S01]  /*aba0*/  HMMA.16816.F32 R72, R160, R110, R72 ;  /* 0x0000006ea048723c */ /* 0x000fe20000001848 */
[----:B------:R-:W-:-:S02]  /*abb0*/  LOP3.LUT R131, R71, 0x48, RZ, 0xfc, !PT ;  /* 0x0000004847837812 */ /* 0x000fc400078efcff */
[-C--:B------:R-:W-:Y:S02]  /*abc0*/  ISETP.GE.AND P6, PT, R121, R68.reuse, PT ;  /* 0x000000447900720c */ /* 0x080fe40003fc6270 */
[-C--:B------:R-:W-:Y:S02]  /*abd0*/  ISETP.GE.AND P3, PT, R113, R68.reuse, PT ;  /* 0x000000447100720c */ /* 0x080fe40003f66270 */
[C---:B------:R-:W-:Y:S02]  /*abe0*/  LOP3.LUT R121, R71.reuse, 0x58, RZ, 0xfc, !PT ;  /* 0x0000005847797812 */ /* 0x040fe400078efcff */
[----:B------:R-:W-:Y:S02]  /*abf0*/  LOP3.LUT R113, R71, 0x60, RZ, 0xfc, !PT ;  /* 0x0000006047717812 */ /* 0x000fe400078efcff */
[----:B------:R-:W-:Y:S02]  /*ac00*/  ISETP.GE.AND P5, PT, R131, R68, PT ;  /* 0x000000448300720c */ /* 0x000fe40003fa6270 */
[----:B------:R-:W-:-:S02]  /*ac10*/  LOP3.LUT R115, R71, 0x61, RZ, 0xfc, !PT ;  /* 0x0000006147737812 */ /* 0x000fc400078efcff */
[----:B------:R-:W-:Y:S02]  /*ac20*/  FSEL R114, R114, -INF , !P0 ;  /* 0xff80000072727808 */ /* 0x000fe40004000000 */
[-C--:B------:R-:W-:Y:S01]  /*ac30*/  ISETP.GE.AND P0, PT, R121, R68.reuse, PT ;  /* 0x000000447900720c */ /* 0x080fe20003f06270 */
[C---:B-1----:R-:W-:Y:S01]  /*ac40*/  HMMA.16816.F32 R84, R160.reuse, R116, R84 ;  /* 0x00000074a054723c */ /* 0x042fe20000001854 */
[----:B------:R-:W-:Y:S02]  /*ac50*/  ISETP.GE.AND P4, PT, R113, R68, PT ;  /* 0x000000447100720c */ /* 0x000fe40003f86270 */
[----:B------:R-:W-:Y:S02]  /*ac60*/  FSEL R153, R97, -INF , !P3 ;  /* 0xff80000061997808 */ /* 0x000fe40005800000 */
[----:B------:R-:W-:Y:S02]  /*ac70*/  LOP3.LUT R113, R71, 0x68, RZ, 0xfc, !PT ;  /* 0x0000006847717812 */ /* 0x000fe400078efcff */
[----:B------:R-:W-:Y:S01]  /*ac80*/  FSEL R122, R106, -INF , !P5 ;  /* 0xff8000006a7a7808 */ /* 0x000fe20006800000 */
[----:B------:R-:W-:Y:S01]  /*ac90*/  HMMA.16816.F32 R80, R160, R118, R80 ;  /* 0x00000076a050723c */ /* 0x000fe20000001850 */
[----:B------:R-:W-:-:S02]  /*aca0*/  FSEL R169, R104, -INF , !P5 ;  /* 0xff80000068a97808 */ /* 0x000fc40006800000 */
[----:B------:R-:W-:Y:S02]  /*acb0*/  LOP3.LUT R97, R71, 0x79, RZ, 0xfc, !PT ;  /* 0x0000007947617812 */ /* 0x000fe400078efcff */
[----:B------:R-:W-:Y:S02]  /*acc0*/  ISETP.GE.AND P5, PT, R115, R68, PT ;  /* 0x000000447300720c */ /* 0x000fe40003fa6270 */
[----:B------:R-:W-:Y:S01]  /*acd0*/  FSEL R124, R107, -INF , !P6 ;  /* 0xff8000006b7c7808 */ /* 0x000fe20007000000 */
[----:B--2---:R-:W-:Y:S01]  /*ace0*/  HMMA.16816.F32 R56, R160, R100, R56 ;  /* 0x00000064a038723c */ /* 0x004fe20000001838 */
[----:B------:R-:W-:Y:S02]  /*acf0*/  FSEL R167, R105, -INF , !P6 ;  /* 0xff80000069a77808 */ /* 0x000fe40007000000 */
[----:B------:R-:W-:Y:S02]  /*ad00*/  FSEL R155, R96, -INF , !P0 ;  /* 0xff800000609b7808 */ /* 0x000fe40004000000 */
[----:B------:R-:W-:-:S02]  /*ad10*/  FSEL R132, R94, -INF , !P4 ;  /* 0xff8000005e847808 */ /* 0x000fc40006000000 */
[----:B------:R-:W-:Y:S01]  /*ad20*/  FSEL R141, R92, -INF , !P4 ;  /* 0xff8000005c8d7808 */ /* 0x000fe20006000000 */
[----:B------:R-:W-:Y:S01]  /*ad30*/  HMMA.16816.F32 R52, R160, R102, R52 ;  /* 0x00000066a034723c */ /* 0x000fe20000001834 */
[-C--:B------:R-:W-:Y:S02]  /*ad40*/  ISETP.GE.AND P6, PT, R113, R68.reuse, PT ;  /* 0x000000447100720c */ /* 0x080fe40003fc6270 */
[----:B------:R-:W-:Y:S02]  /*ad50*/  FSEL R96, R99, -INF , !P3 ;  /* 0xff80000063607808 */ /* 0x000fe40005800000 */
[----:B------:R-:W-:Y:S02]  /*ad60*/  ISETP.GE.AND P4, PT, R97, R68, PT ;  /* 0x000000446100720c */ /* 0x000fe40003f86270 */
[----:B------:R-:W-:Y:S02]  /*ad70*/  LOP3.LUT R97, R71, 0x80, RZ, 0xfc, !PT ;  /* 0x0000008047617812 */ /* 0x000fe400078efcff */
[----:B------:R-:W-:-:S02]  /*ad80*/  FSEL R134, R95, -INF , !P5 ;  /* 0xff8000005f867808 */ /* 0x000fc40006800000 */
[----:B------:R-:W-:Y:S02]  /*ad90*/  FSEL R147, R93, -INF , !P5 ;  /* 0xff8000005d937808 */ /* 0x000fe40006800000 */
[----:B------:R-:W-:Y:S01]  /*ada0*/  LOP3.LUT R99, R71, 0x81, RZ, 0xfc, !PT ;  /* 0x0000008147637812 */ /* 0x000fe200078efcff */
[----:B------:R-:W1:Y:S01]  /*adb0*/  LDSM.16.M88.4 R92, [R0+0x3800] ;  /* 0x00380000005c783b */ /* 0x000e620000000200 */
        /* <DEDUP_REMOVED lines=8> */
[----:B------:R-:W2:Y:S01]  /*ae40*/  LDSM.16.M88.4 R76, [R0+0x4000] ;  /* 0x00400000004c783b */ /* 0x000ea20000000200 */
[C---:B------:R-:W-:Y:S02]  /*ae50*/  LOP3.LUT R3, R71.reuse, 0x69, RZ, 0xfc, !PT ;  /* 0x0000006947037812 */ /* 0x040fe400078efcff */
[----:B------:R-:W-:-:S02]  /*ae60*/  LOP3.LUT R97, R71, 0x88, RZ, 0xfc, !PT ;  /* 0x0000008847617812 */ /* 0x000fc400078efcff */
[-C--:B------:R-:W-:Y:S02]  /*ae70*/  ISETP.GE.AND P3, PT, R3, R68.reuse, PT ;  /* 0x000000440300720c */ /* 0x080fe40003f66270 */
[C---:B------:R-:W-:Y:S02]  /*ae80*/  LOP3.LUT R105, R71.reuse, 0x70, RZ, 0xfc, !PT ;  /* 0x0000007047697812 */ /* 0x040fe400078efcff */
[----:B------:R-:W-:Y:S02]  /*ae90*/  LOP3.LUT R107, R71, 0x71, RZ, 0xfc, !PT ;  /* 0x00000071476b7812 */ /* 0x000fe400078efcff */
[----:B------:R-:W-:Y:S02]  /*aea0*/  FSEL R91, R91, -INF , !P3 ;  /* 0xff8000005b5b7808 */ /* 0x000fe40005800000 */
[----:B------:R-:W-:Y:S02]  /*aeb0*/  FSEL R137, R89, -INF , !P3 ;  /* 0xff80000059897808 */ /* 0x000fe40005800000 */
[----:B------:R-:W-:-:S02]  /*aec0*/  ISETP.GE.AND P3, PT, R97, R68, PT ;  /* 0x000000446100720c */ /* 0x000fc40003f66270 */
[-C--:B------:R-:W-:Y:S02]  /*aed0*/  ISETP.GE.AND P2, PT, R105, R68.reuse, PT ;  /* 0x000000446900720c */ /* 0x080fe40003f46270 */
[----:B------:R-:W-:Y:S02]  /*aee0*/  ISETP.GE.AND P1, PT, R107, R68, PT ;  /* 0x000000446b00720c */ /* 0x000fe40003f26270 */
[----:B------:R-:W-:Y:S02]  /*aef0*/  LOP3.LUT R89, R71, 0x89, RZ, 0xfc, !PT ;  /* 0x0000008947597812 */ /* 0x000fe400078efcff */
[----:B------:R-:W-:Y:S01]  /*af00*/  P2R R3, PR, RZ, 0x8 ;  /* 0x00000008ff037803 */ /* 0x000fe20000000000 */
[----:B-1----:R-:W-:Y:S01]  /*af10*/  HMMA.16816.F32 R48, R160, R92, R48 ;  /* 0x0000005ca030723c */ /* 0x002fe20000001830 */
[----:B------:R-:W-:Y:S02]  /*af20*/  FSEL R144, R86, -INF , !P2 ;  /* 0xff80000056907808 */ /* 0x000fe40005000000 */
[----:B------:R-:W-:-:S02]  /*af30*/  FSEL R133, R84, -INF , !P2 ;  /* 0xff80000054857808 */ /* 0x000fc40005000000 */
[-C--:B------:R-:W-:Y:S02]  /*af40*/  ISETP.GE.AND P3, PT, R89, R68.reuse, PT ;  /* 0x000000445900720c */ /* 0x080fe40003f66270 */
[----:B------:R-:W-:Y:S01]  /*af50*/  FSEL R146, R87, -INF , !P1 ;  /* 0xff80000057927808 */ /* 0x000fe20004800000 */
[C---:B------:R-:W-:Y:S01]  /*af60*/  HMMA.16816.F32 R44, R160.reuse, R94, R44 ;  /* 0x0000005ea02c723c */ /* 0x040fe2000000182c */
[----:B------:R-:W-:Y:S02]  /*af70*/  FSEL R135, R85, -INF , !P1 ;  /* 0xff80000055877808 */ /* 0x000fe40004800000 */
[C---:B------:R-:W-:Y:S01]  /*af80*/  LOP3.LUT R89, R71.reuse, 0x90, RZ, 0xfc, !PT ;  /* 0x0000009047597812 */ /* 0x040fe200078efcff */
[----:B------:R-:W1:Y:S01]  /*af90*/  LDSM.16.M88.4 R84, [R0+0x3c00] ;  /* 0x003c00000054783b */ /* 0x000e620000000200 */
[----:B------:R-:W-:Y:S02]  /*afa0*/  LOP3.LUT R97, R71, 0x91, RZ, 0xfc, !PT ;  /* 0x0000009147617812 */ /* 0x000fe400078efcff */
[-C--:B------:R-:W-:Y:S01]  /*afb0*/  ISETP.GE.AND P2, PT, R89, R68.reuse, PT ;  /* 0x000000445900720c */ /* 0x080fe20003f46270 */
[----:B--2---:R-:W-:Y:S01]  /*afc0*/  HMMA.16816.F32 R32, R160, R76, R32 ;  /* 0x0000004ca020723c */ /* 0x004fe20000001820 */
[----:B------:R-:W-:-:S02]  /*afd0*/  ISETP.GE.AND P1, PT, R97, R68, PT ;  /* 0x000000446100720c */ /* 0x000fc40003f26270 */
[----:B------:R-:W-:Y:S02]  /*afe0*/  FSEL R168, R58, -INF , !P2 ;  /* 0xff8000003aa87808 */ /* 0x000fe40005000000 */
[----:B------:R-:W-:Y:S02]  /*aff0*/  FSEL R115, R56, -INF , !P2 ;  /* 0xff80000038737808 */ /* 0x000fe40005000000 */
[----:B------:R-:W-:Y:S01]  /*b000*/  FSEL R170, R59, -INF , !P1 ;  /* 0xff8000003baa7808 */ /* 0x000fe20004800000 */
[----:B------:R-:W-:Y:S01]  /*b010*/  HMMA.16816.F32 R76, R160, R78, R28 ;  /* 0x0000004ea04c723c */ /* 0x000fe2000000181c */
[----:B------:R-:W-:Y:S01]  /*b020*/  FSEL R117, R57, -INF , !P1 ;  /* 0xff80000039757808 */ /* 0x000fe20004800000 */
[----:B------:R-:W2:Y:S01]  /*b030*/  LDSM.16.M88.4 R28, [R0+0x4c00] ;  /* 0x004c0000001c783b */ /* 0x000ea20000000200 */
[----:B------:R-:W-:Y:S02]  /*b040*/  FSEL R154, R83, -INF , !P4 ;  /* 0xff800000539a7808 */ /* 0x000fe40006000000 */
[----:B------:R-:W-:Y:S01]  /*b050*/  FSEL R127, R81, -INF , !P4 ;  /* 0xff800000517f7808 */ /* 0x000fe20006000000 */
[----:B------:R-:W3:Y:S01]  /*b060*/  LDSM.16.M88.4 R56, [R0+0x4400] ;  /* 0x004400000038783b */ /* 0x000ee20000000200 */
[----:B------:R-:W-:-:S02]  /*b070*/  ISETP.NE.AND P4, PT, R3, RZ, PT ;  /* 0x000000ff0300720c */ /* 0x000fc40003f85270 */
[C---:B------:R-:W-:Y:S02]  /*b080*/  LOP3.LUT R3, R71.reuse, 0x99, RZ, 0xfc, !PT ;  /* 0x0000009947037812 */ /* 0x040fe400078efcff */
[----:B------:R-:W-:Y:S02]  /*b090*/  LOP3.LUT R105, R71, 0x78, RZ, 0xfc, !PT ;  /* 0x0000007847697812 */ /* 0x000fe400078efcff */
[----:B------:R-:W-:Y:S02]  /*b0a0*/  FSEL R116, R98, -INF , !P0 ;  /* 0xff80000062747808 */ /* 0x000fe40004000000 */
[-C--:B------:R-:W-:Y:S02]  /*b0b0*/  ISETP.GE.AND P5, PT, R3, R68.reuse, PT ;  /* 0x000000440300720c */ /* 0x080fe40003fa6270 */
[----:B------:R-:W-:Y:S02]  /*b0c0*/  ISETP.GE.AND P0, PT, R105, R68, PT ;  /* 0x000000446900720c */ /* 0x000fe40003f06270 */
[----:B------:R-:W-:-:S02]  /*b0d0*/  LOP3.LUT R3, R71, 0xa0, RZ, 0xfc, !PT ;  /* 0x000000a047037812 */ /* 0x000fc400078efcff */
[----:B------:R-:W-:Y:S02]  /*b0e0*/  LOP3.LUT R89, R71, 0x98, RZ, 0xfc, !PT ;  /* 0x0000009847597812 */ /* 0x000fe400078efcff */
[----:B------:R-:W-:Y:S02]  /*b0f0*/  FSEL R111, R53, -INF , !P5 ;  /* 0xff800000356f7808 */ /* 0x000fe40006800000 */
[----:B------:R-:W-:Y:S02]  /*b100*/  FSEL R152, R82, -INF , !P0 ;  /* 0xff80000052987808 */ /* 0x000fe40004000000 */
[----:B------:R-:W-:Y:S01]  /*b110*/  FSEL R131, R80, -INF , !P0 ;  /* 0xff80000050837808 */ /* 0x000fe20004000000 */
[----:B-1----:R-:W-:Y:S01]  /*b120*/  HMMA.16816.F32 R40, R160, R84, R40 ;  /* 0x00000054a028723c */ /* 0x002fe20000001828 */
[----:B------:R-:W-:Y:S02]  /*b130*/  ISETP.GE.AND P6, PT, R3, R68, PT ;  /* 0x000000440300720c */ /* 0x000fe40003fc6270 */
[----:B------:R-:W-:-:S02]  /*b140*/  LOP3.LUT R53, R71, 0xb9, RZ, 0xfc, !PT ;  /* 0x000000b947357812 */ /* 0x000fc400078efcff */
[-C--:B------:R-:W-:Y:S02]  /*b150*/  ISETP.GE.AND P0, PT, R89, R68.reuse, PT ;  /* 0x000000445900720c */ /* 0x080fe40003f06270 */
[----:B------:R-:W-:Y:S01]  /*b160*/  FSEL R176, R50, -INF , !P6 ;  /* 0xff80000032b07808 */ /* 0x000fe20007000000 */
[C---:B------:R-:W-:Y:S01]  /*b170*/  HMMA.16816.F32 R36, R160.reuse, R86, R36 ;  /* 0x00000056a024723c */ /* 0x040fe20000001824 */
[----:B------:R-:W-:Y:S02]  /*b180*/  FSEL R107, R48, -INF , !P6 ;  /* 0xff800000306b7808 */ /* 0x000fe40007000000 */
[----:B------:R-:W-:Y:S02]  /*b190*/  FSEL R172, R54, -INF , !P0 ;  /* 0xff80000036ac7808 */ /* 0x000fe40004000000 */
[----:B------:R-:W-:Y:S02]  /*b1a0*/  FSEL R113, R52, -INF , !P0 ;  /* 0xff80000034717808 */ /* 0x000fe40004000000 */
[----:B------:R-:W-:Y:S01]  /*b1b0*/  FSEL R174, R55, -INF , !P5 ;  /* 0xff80000037ae7808 */ /* 0x000fe20006800000 */
[----:B--2---:R-:W-:Y:S01]  /*b1c0*/  HMMA.16816.F32 R8, R160, R28, R8 ;  /* 0x0000001ca008723c */ /* 0x004fe20000001808 */
[----:B------:R-:W-:-:S02]  /*b1d0*/  ISETP.GE.AND P6, PT, R53, R68, PT ;  /* 0x000000443500720c */ /* 0x000fc40003fc6270 */
[----:B------:R-:W1:Y:S01]  /*b1e0*/  LDSM.16.M88.4 R52, [R0+0x4800] ;  /* 0x004800000034783b */ /* 0x000e620000000200 */
[----:B------:R-:W-:Y:S01]  /*b1f0*/  FSEL R119, R73, -INF , !P3 ;  /* 0xff80000049777808 */ /* 0x000fe20005800000 */
[----:B------:R-:W-:-:S04]  /*b200*/  DEPBAR.LE SB0, 0x0 ;  /* 0x000080000000791a */ /* 0x000fc80000000000 */
[----:B------:R-:W-:Y:S01]  /*b210*/  LOP3.LUT R73, R71, 0xa9, RZ, 0xfc, !PT ;  /* 0x000000a947497812 */ /* 0x000fe200078efcff */
[C---:B---3--:R-:W-:Y:S01]  /*b220*/  HMMA.16816.F32 R24, R160.reuse, R56, R24 ;  /* 0x00000038a018723c */ /* 0x048fe20000001818 */
[----:B------:R-:W-:Y:S02]  /*b230*/  FSEL R166, R75, -INF , !P3 ;  /* 0xff8000004ba67808 */ /* 0x000fe40005800000 */
[----:B------:R-:W-:Y:S02]  /*b240*/  LOP3.LUT R75, R71, 0xb1, RZ, 0xfc, !PT ;  /* 0x000000b1474b7812 */ /* 0x000fe400078efcff */
[-C--:B------:R-:W-:Y:S02]  /*b250*/  ISETP.GE.AND P3, PT, R73, R68.reuse, PT ;  /* 0x000000444900720c */ /* 0x080fe40003f66270 */
[----:B------:R-:W-:Y:S01]  /*b260*/  LOP3.LUT R73, R71, 0xb0, RZ, 0xfc, !PT ;  /* 0x000000b047497812 */ /* 0x000fe200078efcff */
[----:B------:R-:W-:Y:S01]  /*b270*/  HMMA.16816.F32 R20, R160, R58, R20 ;  /* 0x0000003aa014723c */ /* 0x000fe20000001814 */
[----:B------:R-:W-:-:S02]  /*b280*/  ISETP.GE.AND P1, PT, R75, R68, PT ;  /* 0x000000444b00720c */ /* 0x000fc40003f26270 */
[----:B------:R-:W-:Y:S02]  /*b290*/  LOP3.LUT R3, R71, 0xa1, RZ, 0xfc, !PT ;  /* 0x000000a147037812 */ /* 0x000fe400078efcff */
[-C--:B------:R-:W-:Y:S02]  /*b2a0*/  ISETP.GE.AND P2, PT, R73, R68.reuse, PT ;  /* 0x000000444900720c */ /* 0x080fe40003f46270 */
[----:B------:R-:W-:Y:S01]  /*b2b0*/  LOP3.LUT R73, R71, 0xb8, RZ, 0xfc, !PT ;  /* 0x000000b847497812 */ /* 0x000fe200078efcff */
[----:B------:R-:W-:Y:S01]  /*b2c0*/  HMMA.16816.F32 R4, R160, R30, R4 ;  /* 0x0000001ea004723c */ /* 0x000fe20000001804 */
[----:B------:R-:W-:Y:S02]  /*b2d0*/  FSEL R186, R43, -INF , !P1 ;  /* 0xff8000002bba7808 */ /* 0x000fe40004800000 */
[----:B------:R-:W-:Y:S02]  /*b2e0*/  LOP3.LUT R43, R71, 0xd1, RZ, 0xfc, !PT ;  /* 0x000000d1472b7812 */ /* 0x000fe400078efcff */
[----:B------:R-:W-:-:S02]  /*b2f0*/  ISETP.GE.AND P5, PT, R3, R68, PT ;  /* 0x000000440300720c */ /* 0x000fc40003fa6270 */
[-C--:B------:R-:W-:Y:S02]  /*b300*/  ISETP.GE.AND P0, PT, R73, R68.reuse, PT ;  /* 0x000000444900720c */ /* 0x080fe40003f06270 */
[----:B------:R-:W-:Y:S02]  /*b310*/  LOP3.LUT R3, R71, 0xc0, RZ, 0xfc, !PT ;  /* 0x000000c047037812 */ /* 0x000fe400078efcff */
[----:B------:R-:W-:Y:S02]  /*b320*/  FSEL R99, R41, -INF , !P1 ;  /* 0xff80000029637808 */ /* 0x000fe40004800000 */
[----:B------:R-:W-:Y:S02]  /*b330*/  LOP3.LUT R41, R71, 0xd8, RZ, 0xfc, !PT ;  /* 0x000000d847297812 */ /* 0x000fe400078efcff */
[----:B------:R-:W-:Y:S02]  /*b340*/  ISETP.GE.AND P1, PT, R43, R68, PT ;  /* 0x000000442b00720c */ /* 0x000fe40003f26270 */
[----:B------:R-:W-:Y:S01]  /*b350*/  FSEL R178, R51, -INF , !P5 ;  /* 0xff80000033b27808 */ /* 0x000fe20006800000 */
[----:B-1----:R-:W-:Y:S01]  /*b360*/  HMMA.16816.F32 R16, R160, R52, R16 ;  /* 0x00000034a010723c */ /* 0x002fe20000001810 */
[----:B------:R-:W-:-:S02]  /*b370*/  FSEL R109, R49, -INF , !P5 ;  /* 0xff800000316d7808 */ /* 0x000fc40006800000 */
[----:B------:R-:W-:Y:S02]  /*b380*/  LOP3.LUT R81, R71, 0xa8, RZ, 0xfc, !PT ;  /* 0x000000a847517812 */ /* 0x000fe400078efcff */
[----:B------:R-:W-:Y:S02]  /*b390*/  ISETP.GE.AND P5, PT, R3, R68, PT ;  /* 0x000000440300720c */ /* 0x000fe40003fa6270 */
[----:B------:R-:W-:Y:S01]  /*b3a0*/  FSEL R57, R38, -INF , !P0 ;  /* 0xff80000026397808 */ /* 0x000fe20004000000 */
[----:B------:R-:W-:Y:S01]  /*b3b0*/  HMMA.16816.F32 R12, R160, R54, R12 ;  /* 0x00000036a00c723c */ /* 0x000fe2000000180c */
[----:B------:R-:W-:Y:S02]  /*b3c0*/  FSEL R95, R36, -INF , !P0 ;  /* 0xff800000245f7808 */ /* 0x000fe40004000000 */
[----:B------:R-:W-:Y:S02]  /*b3d0*/  LOP3.LUT R51, R71, 0xc1, RZ, 0xfc, !PT ;  /* 0x000000c147337812 */ /* 0x000fe400078efcff */
[----:B------:R-:W-:-:S02]  /*b3e0*/  FSEL R103, R45, -INF , !P3 ;  /* 0xff8000002d677808 */ /* 0x000fc40005800000 */
[----:B------:R-:W-:Y:S02]  /*b3f0*/  ISETP.GE.AND P0, PT, R41, R68, PT ;  /* 0x000000442900720c */ /* 0x000fe40003f06270 */
[----:B------:R-:W-:Y:S02]  /*b400*/  FSEL R140, R27, -INF , !P1 ;  /* 0xff8000001b8c7808 */ /* 0x000fe40004800000 */
[C---:B------:R-:W-:Y:S02]  /*b410*/  LOP3.LUT R45, R71.reuse, 0xc9, RZ, 0xfc, !PT ;  /* 0x000000c9472d7812 */ /* 0x040fe400078efcff */
[----:B------:R-:W-:Y:S02]  /*b420*/  LOP3.LUT R27, R71, 0xf1, RZ, 0xfc, !PT ;  /* 0x000000f1471b7812 */ /* 0x000fe400078efcff */
[----:B------:R-:W-:Y:S02]  /*b430*/  FSEL R92, R74, -INF , !P4 ;  /* 0xff8000004a5c7808 */ /* 0x000fe40006000000 */
[----:B------:R-:W-:-:S02]  /*b440*/  FSEL R121, R72, -INF , !P4 ;  /* 0xff80000048797808 */ /* 0x000fc40006000000 */
[-C--:B------:R-:W-:Y:S02]  /*b450*/  ISETP.GE.AND P4, PT, R81, R68.reuse, PT ;  /* 0x000000445100720c */ /* 0x080fe40003f86270 */
[----:B------:R-:W-:Y:S02]  /*b460*/  P2R R3, PR, RZ, 0x20 ;  /* 0x00000020ff037803 */ /* 0x000fe40000000000 */
[----:B------:R-:W-:Y:S02]  /*b470*/  FSEL R184, R42, -INF , !P2 ;  /* 0xff8000002ab87808 */ /* 0x000fe40005000000 */
[----:B------:R-:W-:Y:S02]  /*b480*/  LOP3.LUT R49, R71, 0xc8, RZ, 0xfc, !PT ;  /* 0x000000c847317812 */ /* 0x000fe400078efcff */
[----:B------:R-:W-:Y:S02]  /*b490*/  ISETP.GE.AND P5, PT, R51, R68, PT ;  /* 0x000000443300720c */ /* 0x000fe40003fa6270 */
[----:B------:R-:W-:-:S02]  /*b4a0*/  FSEL R182, R47, -INF , !P3 ;  /* 0xff8000002fb67808 */ /* 0x000fc40005800000 */
[----:B------:R-:W-:Y:S02]  /*b4b0*/  FSEL R188, R39, -INF , !P6 ;  /* 0xff80000027bc7808 */ /* 0x000fe40007000000 */
[----:B------:R-:W-:Y:S02]  /*b4c0*/  FSEL R251, R22, -INF , !P0 ;  /* 0xff80000016fb7808 */ /* 0x000fe40004000000 */
[----:B------:R-:W-:Y:S02]  /*b4d0*/  FSEL R42, R20, -INF , !P0 ;  /* 0xff800000142a7808 */ /* 0x000fe40004000000 */
[-C--:B------:R-:W-:Y:S02]  /*b4e0*/  ISETP.GE.AND P3, PT, R45, R68.reuse, PT ;  /* 0x000000442d00720c */ /* 0x080fe40003f66270 */
[----:B------:R-:W-:Y:S02]  /*b4f0*/  LOP3.LUT R39, R71, 0xe8, RZ, 0xfc, !PT ;  /* 0x000000e847277812 */ /* 0x000fe400078efcff */
[----:B------:R-:W-:-:S02]  /*b500*/  ISETP.GE.AND P0, PT, R27, R68, PT ;  /* 0x000000441b00720c */ /* 0x000fc40003f06270 */
[----:B------:R-:W-:Y:S02]  /*b510*/  LOP3.LUT R45, R71, 0xd0, RZ, 0xfc, !PT ;  /* 0x000000d0472d7812 */ /* 0x000fe400078efcff */
[----:B------:R-:W-:Y:S02]  /*b520*/  FSEL R88, R37, -INF , !P6 ;  /* 0xff80000025587808 */ /* 0x000fe40007000000 */
[----:B------:R-:W-:Y:S02]  /*b530*/  FSEL R180, R46, -INF , !P4 ;  /* 0xff8000002eb47808 */ /* 0x000fe40006000000 */
[----:B------:R-:W-:Y:S02]  /*b540*/  FSEL R105, R44, -INF , !P4 ;  /* 0xff8000002c697808 */ /* 0x000fe40006000000 */
[----:B------:R-:W-:Y:S02]  /*b550*/  ISETP.NE.AND P6, PT, R3, RZ, PT ;  /* 0x000000ff0300720c */ /* 0x000fe40003fc5270 */
[----:B------:R-:W-:-:S02]  /*b560*/  ISETP.GE.AND P4, PT, R49, R68, PT ;  /* 0x000000443100720c */ /* 0x000fc40003f86270 */
[----:B------:R-:W-:Y:S02]  /*b570*/  FSEL R35, R35, -INF , !P5 ;  /* 0xff80000023237808 */ /* 0x000fe40006800000 */
[----:B------:R-:W-:Y:S02]  /*b580*/  FSEL R3, R33, -INF , !P5 ;  /* 0xff80000021037808 */ /* 0x000fe40006800000 */
[----:B------:R-:W-:Y:S02]  /*b590*/  FSEL R101, R40, -INF , !P2 ;  /* 0xff80000028657808 */ /* 0x000fe40005000000 */
[----:B------:R-:W-:Y:S02]  /*b5a0*/  ISETP.GE.AND P5, PT, R39, R68, PT ;  /* 0x000000442700720c */ /* 0x000fe40003fa6270 */
[----:B------:R-:W-:Y:S02]  /*b5b0*/  FSEL R48, R11, -INF , !P0 ;  /* 0xff8000000b307808 */ /* 0x000fe40004000000 */
[----:B------:R-:W-:-:S02]  /*b5c0*/  FSEL R49, R9, -INF , !P0 ;  /* 0xff80000009317808 */ /* 0x000fc40004000000 */
[----:B------:R-:W-:Y:S02]  /*b5d0*/  ISETP.GE.AND P2, PT, R45, R68, PT ;  /* 0x000000442d00720c */ /* 0x000fe40003f46270 */
[C---:B------:R-:W-:Y:S02]  /*b5e0*/  LOP3.LUT R39, R71.reuse, 0xe9, RZ, 0xfc, !PT ;  /* 0x000000e947277812 */ /* 0x040fe400078efcff */
[----:B------:R-:W-:Y:S02]  /*b5f0*/  ISETP.GT.AND P0, PT, R232, R217, PT ;  /* 0x000000d9e800720c */ /* 0x000fe40003f04270 */
[C---:B------:R-:W-:Y:S02]  /*b600*/  LOP3.LUT R41, R71.reuse, 0xd9, RZ, 0xfc, !PT ;  /* 0x000000d947297812 */ /* 0x040fe400078efcff */
[----:B------:R-:W-:Y:S02]  /*b610*/  LOP3.LUT R43, R71, 0xe0, RZ, 0xfc, !PT ;  /* 0x000000e0472b7812 */ /* 0x000fe400078efcff */
[----:B------:R-:W-:-:S02]  /*b620*/  FSEL R33, R78, -INF , !P4 ;  /* 0xff8000004e217808 */ /* 0x000fc40006000000 */
[----:B------:R-:W-:Y:S02]  /*b630*/  FSEL R38, R76, -INF , !P4 ;  /* 0xff8000004c267808 */ /* 0x000fe40006000000 */
[----:B------:R-:W-:Y:S02]  /*b640*/  FSEL R142, R26, -INF , !P2 ;  /* 0xff8000001a8e7808 */ /* 0x000fe40005000000 */
[----:B------:R-:W-:Y:S02]  /*b650*/  FSEL R40, R24, -INF , !P2 ;  /* 0xff80000018287808 */ /* 0x000fe40005000000 */
[----:B------:R-:W-:Y:S02]  /*b660*/  ISETP.GE.AND P4, PT, R39, R68, PT ;  /* 0x000000442700720c */ /* 0x000fe40003f86270 */
[----:B------:R-:W-:Y:S02]  /*b670*/  LOP3.LUT R37, R71, 0xe1, RZ, 0xfc, !PT ;  /* 0x000000e147257812 */ /* 0x000fe400078efcff */
[----:B------:R-:W-:-:S02]  /*b680*/  FSEL R39, R25, -INF , !P1 ;  /* 0xff80000019277808 */ /* 0x000fc40004800000 */
[-C--:B------:R-:W-:Y:S02]  /*b690*/  ISETP.GE.AND P2, PT, R41, R68.reuse, PT ;  /* 0x000000442900720c */ /* 0x080fe40003f46270 */
[C---:B------:R-:W-:Y:S02]  /*b6a0*/  LOP3.LUT R45, R71.reuse, 0xf0, RZ, 0xfc, !PT ;  /* 0x000000f0472d7812 */ /* 0x040fe400078efcff */
[----:B------:R-:W-:Y:S02]  /*b6b0*/  LOP3.LUT R25, R71, 0xf8, RZ, 0xfc, !PT ;  /* 0x000000f847197812 */ /* 0x000fe400078efcff */
[----:B------:R-:W-:Y:S02]  /*b6c0*/  ISETP.GE.AND P1, PT, R43, R68, PT ;  /* 0x000000442b00720c */ /* 0x000fe40003f26270 */
[----:B------:R-:W-:Y:S02]  /*b6d0*/  LOP3.LUT R71, R71, 0xf9, RZ, 0xfc, !PT ;  /* 0x000000f947477812 */ /* 0x000fe400078efcff */
[----:B------:R-:W-:-:S02]  /*b6e0*/  FSEL R34, R34, -INF , !P6 ;  /* 0xff80000022227808 */ /* 0x000fc40007000000 */
[----:B------:R-:W-:Y:S02]  /*b6f0*/  FSEL R36, R32, -INF , !P6 ;  /* 0xff80000020247808 */ /* 0x000fe40007000000 */
[----:B------:R-:W-:Y:S02]  /*b700*/  ISETP.GE.AND P6, PT, R37, R68, PT ;  /* 0x000000442500720c */ /* 0x000fe40003fc6270 */
[----:B------:R-:W-:Y:S02]  /*b710*/  FSEL R241, R23, -INF , !P2 ;  /* 0xff80000017f17808 */ /* 0x000fe40005000000 */
[----:B------:R-:W-:Y:S02]  /*b720*/  FSEL R41, R21, -INF , !P2 ;  /* 0xff80000015297808 */ /* 0x000fe40005000000 */
[----:B------:R-:W-:Y:S02]  /*b730*/  FSEL R158, R79, -INF , !P3 ;  /* 0xff8000004f9e7808 */ /* 0x000fe40005800000 */
[----:B------:R-:W-:-:S02]  /*b740*/  FSEL R37, R77, -INF , !P3 ;  /* 0xff8000004d257808 */ /* 0x000fc40005800000 */
[-C--:B------:R-:W-:Y:S02]  /*b750*/  ISETP.GE.AND P2, PT, R25, R68.reuse, PT ;  /* 0x000000441900720c */ /* 0x080fe40003f46270 */
[----:B------:R-:W-:Y:S02]  /*b760*/  FSEL R239, R18, -INF , !P1 ;  /* 0xff80000012ef7808 */ /* 0x000fe40004800000 */
[----:B------:R-:W-:Y:S02]  /*b770*/  FSEL R44, R16, -INF , !P1 ;  /* 0xff800000102c7808 */ /* 0x000fe40004800000 */
        /* <DEDUP_REMOVED lines=30> */
.L_x_3583:
        /* <DEDUP_REMOVED lines=60> */
.L_x_3584:
[----:B------:R-:W-:Y:S05]  /*bd20*/  BSYNC.RECONVERGENT B0 ;  /* 0x0000000000007941 */ /* 0x000fea0003800200 */
.L_x_3582:
        /* <DEDUP_REMOVED lines=28> */
.L_x_3581:
[----:B------:R-:W-:Y:S05]  /*bef0*/  BSYNC.RECONVERGENT B1 ;  /* 0x0000000000017941 */ /* 0x000fea0003800200 */
.L_x_3580:
[----:B------:R-:W-:Y:S01]  /*bf00*/  FMNMX3.FTZ R0, R61, R69, R138, !PT ;  /* 0x000000453d007276 */ /* 0x000fe2000781008a */
[----:B------:R-:W2:Y:S01]  /*bf10*/  LD.E R89, desc[UR4][R148.64+0xdc] ;  /* 0x0000dc0494597980 */ /* 0x000ea2000c101900 */
[----:B------:R-:W3:Y:S01]  /*bf20*/  S2UR UR6, SR_CgaCtaId ;  /* 0x00000000000679c3 */ /* 0x000ee20000008800 */
[----:B------:R-:W-:Y:S01]  /*bf30*/  UMOV UR7, 0x400 ;  /* 0x0000040000077882 */ /* 0x000fe20000000000 */
[----:B------:R-:W-:Y:S02]  /*bf40*/  FMNMX3.FTZ R0, R0, R145, R201, !PT ;  /* 0x0000009100007276 */ /* 0x000fe400078100c9 */
[----:B------:R-:W-:Y:S02]  /*bf50*/  IADD3 R64, PT, PT, R64, -0x2, RZ ;  /* 0xfffffffe40407810 */ /* 0x000fe40007ffe0ff */
[----:B------:R-:W-:-:S04]  /*bf60*/  FMNMX3.FTZ R0, R0, R233, R243, !PT ;  /* 0x000000e900007276 */ /* 0x000fc800078100f3 */
[----:B------:R-:W-:-:S04]  /*bf70*/  FMNMX3.FTZ R0, R0, R245, R129, !PT ;  /* 0x000000f500007276 */ /* 0x000fc80007810081 */
[----:B------:R-:W-:-:S04]  /*bf80*/  FMNMX3.FTZ R0, R0, R159, R247, !PT ;  /* 0x0000009f00007276 */ /* 0x000fc800078100f7 */
[----:B------:R-:W-:-:S04]  /*bf90*/  FMNMX3.FTZ R5, R0, R249, R143, !PT ;  /* 0x000000f900057276 */ /* 0x000fc8000781008f */
[----:B------:R-:W-:Y:S01]  /*bfa0*/  FMNMX3.FTZ R5, R5, R60, R114, !PT ;  /* 0x0000003c05057276 */ /* 0x000fe20007810072 */
[----:B---3--:R-:W-:-:S03]  /*bfb0*/  ULEA UR6, UR6, UR7, 0x18 ;  /* 0x0000000706067291 */ /* 0x008fc6000f8ec0ff */
        /* <DEDUP_REMOVED lines=25> */
[----:B------:R-:W3:Y:S02]  /*c150*/  SHFL.BFLY PT, R5, R2, 0x2, 0x1f ;  /* 0x0c401f0002057f89 */ /* 0x000ee400000e0000 */
[----:B---3--:R-:W-:Y:S02]  /*c160*/  FMNMX.FTZ R5, R2, R5, !PT ;  /* 0x0000000502057209 */ /* 0x008fe40007810000 */
[----:B------:R-:W-:-:S03]  /*c170*/  FMNMX3.FTZ R2, R187, R185, R136, !PT ;  /* 0x000000b9bb027276 */ /* 0x000fc60007810088 */
[----:B------:R-:W3:Y:S01]  /*c180*/  SHFL.BFLY PT, R0, R5, 0x1, 0x1f ;  /* 0x0c201f0005007f89 */ /* 0x000ee200000e0000 */
[----:B------:R-:W-:-:S04]  /*c190*/  FMNMX3.FTZ R2, R2, R191, R197, !PT ;  /* 0x000000bf02027276 */ /* 0x000fc800078100c5 */
[----:B------:R-:W-:-:S04]  /*c1a0*/  FMNMX3.FTZ R2, R2, R199, R205, !PT ;  /* 0x000000c702027276 */ /* 0x000fc800078100cd */
[----:B------:R-:W-:-:S04]  /*c1b0*/  FMNMX3.FTZ R2, R2, R203, R195, !PT ;  /* 0x000000cb02027276 */ /* 0x000fc800078100c3 */
[----:B------:R-:W-:-:S04]  /*c1c0*/  FMNMX3.FTZ R2, R2, R193, R189, !PT ;  /* 0x000000c102027276 */ /* 0x000fc800078100bd */
[----:B------:R-:W-:-:S04]  /*c1d0*/  FMNMX3.FTZ R2, R2, R183, R179, !PT ;  /* 0x000000b702027276 */ /* 0x000fc800078100b3 */
[----:B------:R-:W-:Y:S02]  /*c1e0*/  FMNMX3.FTZ R2, R2, R181, R177, !PT ;  /* 0x000000b502027276 */ /* 0x000fe400078100b1 */
[----:B---3--:R-:W-:Y:S02]  /*c1f0*/  FMNMX.FTZ R0, R5, R0, !PT ;  /* 0x0000000005007209 */ /* 0x008fe40007810000 */
        /* <DEDUP_REMOVED lines=26> */
[----:B------:R-:W3:Y:S01]  /*c3a0*/  SHFL.BFLY PT, R5, R2, 0x2, 0x1f ;  /* 0x0c401f0002057f89 */ /* 0x000ee200000e0000 */
[----:B--2---:R-:W-:-:S05]  /*c3b0*/  FMUL.FTZ R86, R89, R0 ;  /* 0x0000000059567220 */ /* 0x004fca0000410000 */
[----:B------:R-:W-:Y:S02]  /*c3c0*/  FSEL R86, R86, RZ, P0 ;  /* 0x000000ff56567208 */ /* 0x000fe40000000000 */
[----:B---3--:R-:W-:-:S03]  /*c3d0*/  FMNMX.FTZ R5, R2, R5, !PT ;  /* 0x0000000502057209 */ /* 0x008fc60007810000 */
[-CC-:B------:R-:W-:Y:S01]  /*c3e0*/  FFMA.FTZ R74, R154, R89.reuse, -R86.reuse ;  /* 0x000000599a4a7223 */ /* 0x180fe20000010856 */
[-CC-:B------:R-:W-:Y:S01]  /*c3f0*/  FFMA.FTZ R73, R92, R89.reuse, -R86.reuse ;  /* 0x000000595c497223 */ /* 0x180fe20000010856 */
[-CC-:B------:R-:W-:Y:S01]  /*c400*/  FFMA.FTZ R78, R91, R89.reuse, -R86.reuse ;  /* 0x000000595b4e7223 */ /* 0x180fe20000010856 */
[----:B------:R-:W2:Y:S01]  /*c410*/  SHFL.BFLY PT, R2, R5, 0x1, 0x1f ;  /* 0x0c201f0005027f89 */ /* 0x000ea200000e0000 */
        /* <DEDUP_REMOVED lines=23> */
[----:B--2---:R-:W-:Y:S01]  /*c590*/  FMNMX.FTZ R2, R5, R2, !PT ;  /* 0x0000000205027209 */ /* 0x004fe20007810000 */
[-CC-:B------:R-:W-:Y:S01]  /*c5a0*/  FFMA.FTZ R104, R249, R89.reuse, -R86.reuse ;  /* 0x00000059f9687223 */ /* 0x180fe20000010856 */
[----:B------:R-:W-:Y:S01]  /*c5b0*/  SHF.L.U32 R5, R65, 0x5, RZ ;  /* 0x0000000541057819 */ /* 0x000fe200000006ff */
[----:B------:R-:W-:Y:S01]  /*c5c0*/  MUFU.EX2 R209, R209 ;  /* 0x000000d100d17308 */ /* 0x000fe20000000800 */
[----:B------:R-:W-:Y:S01]  /*c5d0*/  FSETP.NEU.FTZ.AND P0, PT, R2, -INF , PT ;  /* 0xff8000000200780b */ /* 0x000fe20003f1d000 */
[----:B------:R-:W-:Y:S01]  /*c5e0*/  FMUL.FTZ R92, R89, R2 ;  /* 0x00000002595c7220 */ /* 0x000fe20000410000 */
[----:B------:R-:W-:Y:S01]  /*c5f0*/  LOP3.LUT R5, R5, 0x20, RZ, 0xe2, !PT ;  /* 0x0000002005057812 */ /* 0x000fe200078ee2ff */
[-CC-:B------:R-:W-:Y:S01]  /*c600*/  FFMA.FTZ R65, R35, R89.reuse, -R86.reuse ;  /* 0x0000005923417223 */ /* 0x180fe20000010856 */
[-CC-:B------:R-:W-:Y:S01]  /*c610*/  FFMA.FTZ R84, R130, R89.reuse, -R86.reuse ;  /* 0x0000005982547223 */ /* 0x180fe20000010856 */
[--C-:B------:R-:W-:Y:S01]  /*c620*/  FFMA.FTZ R83, R132, R89, -R86.reuse ;  /* 0x0000005984537223 */ /* 0x100fe20000010856 */
[----:B------:R-:W-:Y:S01]  /*c630*/  LEA R5, R4, R5, 0x8 ;  /* 0x0000000504057211 */ /* 0x000fe200078e40ff */
[----:B------:R-:W2:Y:S01]  /*c640*/  MUFU.EX2 R118, R118 ;  /* 0x0000007600767308 */ /* 0x000ea20000000800 */
[----:B------:R-:W-:Y:S01]  /*c650*/  FSEL R92, R92, RZ, P0 ;  /* 0x000000ff5c5c7208 */ /* 0x000fe20000000000 */
[--C-:B------:R-:W-:Y:S01]  /*c660*/  FFMA.FTZ R145, R143, R89, -R86.reuse ;  /* 0x000000598f917223 */ /* 0x100fe20000010856 */
[----:B------:R-:W-:Y:S01]  /*c670*/  IADD3 R154, PT, PT, R150, R5, RZ ;  /* 0x00000005969a7210 */ /* 0x000fe20007ffe0ff */
[----:B------:R-:W-:Y:S01]  /*c680*/  FFMA.FTZ R102, R60, R89, -R86 ;  /* 0x000000593c667223 */ /* 0x000fe20000010856 */
[----:B---3--:R-:W-:Y:S01]  /*c690*/  F2FP.F16.F32.PACK_AB R21, R126, R211 ;  /* 0x000000d37e15723e */ /* 0x008fe200000000ff */
[-CC-:B------:R-:W-:Y:S01]  /*c6a0*/  FFMA.FTZ R124, R187, R89.reuse, -R92.reuse ;  /* 0x00000059bb7c7223 */ /* 0x180fe2000001085c */
[----:B------:R-:W-:Y:S01]  /*c6b0*/  LEA R154, R154, UR6, 0x1 ;  /* 0x000000069a9a7c11 */ /* 0x000fe2000f8e08ff */
[-CC-:B------:R-:W-:Y:S01]  /*c6c0*/  FFMA.FTZ R233, R185, R89.reuse, -R92.reuse ;  /* 0x00000059b9e97223 */ /* 0x180fe2000001085c */
[-CC-:B------:R-:W-:Y:S01]  /*c6d0*/  FFMA.FTZ R122, R136, R89.reuse, -R92.reuse ;  /* 0x00000059887a7223 */ /* 0x180fe2000001085c */
[-CC-:B------:R-:W-:Y:S01]  /*c6e0*/  FFMA.FTZ R191, R191, R89.reuse, -R92.reuse ;  /* 0x00000059bfbf7223 */ /* 0x180fe2000001085c */
[----:B------:R-:W-:Y:S01]  /*c6f0*/  IADD3 R91, PT, PT, R151, R154, RZ ;  /* 0x0000009a975b7210 */ /* 0x000fe20007ffe0ff */
[----:B-1----:R-:W1:Y:S01]  /*c700*/  LDSM.16.MT88.4 R4, [R154+0x5000] ;  /* 0x005000009a04783b */ /* 0x002e620000004200 */
[----:B------:R-:W-:Y:S01]  /*c710*/  MUFU.EX2 R124, R124 ;  /* 0x0000007c007c7308 */ /* 0x000fe20000000800 */
[-CC-:B------:R-:W-:Y:S01]  /*c720*/  FFMA.FTZ R187, R197, R89.reuse, -R92.reuse ;  /* 0x00000059c5bb7223 */ /* 0x180fe2000001085c */
[-CC-:B------:R-:W-:Y:S01]  /*c730*/  FFMA.FTZ R120, R199, R89.reuse, -R92.reuse ;  /* 0x00000059c7787223 */ /* 0x180fe2000001085c */
[----:B------:R-:W3:Y:S01]  /*c740*/  LDSM.16.MT88.4 R12, [R91+0x5000] ;  /* 0x005000005b0c783b */ /* 0x000ee20000004200 */
[-CC-:B------:R-:W-:Y:S01]  /*c750*/  FFMA.FTZ R116, R205, R89.reuse, -R92.reuse ;  /* 0x00000059cd747223 */ /* 0x180fe2000001085c */
[--C-:B------:R-:W-:Y:S01]  /*c760*/  FFMA.FTZ R185, R203, R89, -R92.reuse ;  /* 0x00000059cbb97223 */ /* 0x100fe2000001085c */
[----:B--2---:R-:W-:Y:S01]  /*c770*/  F2FP.F16.F32.PACK_AB R23, R118, R209 ;  /* 0x000000d17617723e */ /* 0x004fe200000000ff */
[----:B------:R-:W2:Y:S01]  /*c780*/  LDSM.16.MT88.4 R16, [R154+0x5400] ;  /* 0x005400009a10783b */ /* 0x000ea20000004200 */
[----:B------:R-:W4:Y:S01]  /*c790*/  MUFU.EX2 R233, R233 ;  /* 0x000000e900e97308 */ /* 0x000f220000000800 */
[-CC-:B------:R-:W-:Y:S01]  /*c7a0*/  FFMA.FTZ R151, R195, R89.reuse, -R92.reuse ;  /* 0x00000059c3977223 */ /* 0x180fe2000001085c */
[-CC-:B------:R-:W-:Y:S01]  /*c7b0*/  FFMA.FTZ R112, R193, R89.reuse, -R92.reuse ;  /* 0x00000059c1707223 */ /* 0x180fe2000001085c */
[----:B------:R-:W5:Y:S01]  /*c7c0*/  LDSM.16.MT88.4 R28, [R91+0x5400] ;  /* 0x005400005b1c783b */ /* 0x000f620000004200 */
[-CC-:B------:R-:W-:Y:S01]  /*c7d0*/  FFMA.FTZ R114, R189, R89.reuse, -R92.reuse ;  /* 0x00000059bd727223 */ /* 0x180fe2000001085c */
[-CC-:B------:R-:W-:Y:S01]  /*c7e0*/  FFMA.FTZ R183, R183, R89.reuse, -R92.reuse ;  /* 0x00000059b7b77223 */ /* 0x180fe2000001085c */
[-C--:B------:R-:W-:Y:S01]  /*c7f0*/  FFMA.FTZ R130, R179, R89.reuse, -R92 ;  /* 0x00000059b3827223 */ /* 0x080fe2000001085c */
[----:B------:R-:W5:Y:S01]  /*c800*/  LDSM.16.MT88.4 R32, [R154+0x5800] ;  /* 0x005800009a20783b */ /* 0x000f620000004200 */
[----:B------:R-:W-:Y:S01]  /*c810*/  MUFU.EX2 R122, R122 ;  /* 0x0000007a007a7308 */ /* 0x000fe20000000800 */
[-C--:B------:R-:W-:Y:S01]  /*c820*/  FFMA.FTZ R100, R70, R89.reuse, -R86 ;  /* 0x0000005946647223 */ /* 0x080fe20000010856 */
[-CC-:B------:R-:W-:Y:S01]  /*c830*/  FFMA.FTZ R179, R181, R89.reuse, -R92.reuse ;  /* 0x00000059b5b37223 */ /* 0x180fe2000001085c */
[-CC-:B------:R-:W-:Y:S01]  /*c840*/  FFMA.FTZ R132, R177, R89.reuse, -R92.reuse ;  /* 0x00000059b1847223 */ /* 0x180fe2000001085c */
[-C--:B------:R-:W-:Y:S01]  /*c850*/  FFMA.FTZ R175, R175, R89.reuse, -R92 ;  /* 0x00000059afaf7223 */ /* 0x080fe2000001085c */
[-C--:B------:R-:W-:Y:S01]  /*c860*/  FFMA.FTZ R80, R134, R89.reuse, -R86 ;  /* 0x0000005986507223 */ /* 0x080fe20000010856 */
[-CC-:B------:R-:W-:Y:S01]  /*c870*/  FFMA.FTZ R134, R171, R89.reuse, -R92.reuse ;  /* 0x00000059ab867223 */ /* 0x180fe2000001085c */
[-CC-:B------:R-:W-:Y:S01]  /*c880*/  FFMA.FTZ R136, R169, R89.reuse, -R92.reuse ;  /* 0x00000059a9887223 */ /* 0x180fe2000001085c */
[----:B------:R-:W1:Y:S01]  /*c890*/  MUFU.EX2 R191, R191 ;  /* 0x000000bf00bf7308 */ /* 0x000e620000000800 */
[----:B----4-:R-:W-:Y:S01]  /*c8a0*/  F2FP.F16.F32.PACK_AB R20, R233, R124 ;  /* 0x0000007ce914723e */ /* 0x010fe200000000ff */
[-CC-:B------:R-:W-:Y:S01]  /*c8b0*/  FFMA.FTZ R171, R173, R89.reuse, -R92.reuse ;  /* 0x00000059adab7223 */ /* 0x180fe2000001085c */
[-C--:B------:R-:W-:Y:S01]  /*c8c0*/  FFMA.FTZ R169, R167, R89.reuse, -R92 ;  /* 0x00000059a7a97223 */ /* 0x080fe2000001085c */
[-CC-:B------:R-:W-:Y:S01]  /*c8d0*/  FFMA.FTZ R87, R128, R89.reuse, -R86.reuse ;  /* 0x0000005980577223 */ /* 0x180fe20000010856 */
[-CC-:B------:R-:W-:Y:S01]  /*c8e0*/  FFMA.FTZ R167, R140, R89.reuse, -R86.reuse ;  /* 0x000000598ca77223 */ /* 0x180fe20000010856 */
[-C--:B------:R-:W-:Y:S01]  /*c8f0*/  FFMA.FTZ R128, R142, R89.reuse, -R86 ;  /* 0x000000598e807223 */ /* 0x080fe20000010856 */
[-CC-:B------:R-:W-:Y:S01]  /*c900*/  FFMA.FTZ R140, R157, R89.reuse, -R92.reuse ;  /* 0x000000599d8c7223 */ /* 0x180fe2000001085c */
[----:B------:R-:W-:Y:S01]  /*c910*/  MUFU.EX2 R207, R207 ;  /* 0x000000cf00cf7308 */ /* 0x000fe20000000800 */
[-CC-:B------:R-:W-:Y:S01]  /*c920*/  FFMA.FTZ R157, R165, R89.reuse, -R92.reuse ;  /* 0x00000059a59d7223 */ /* 0x180fe2000001085c */
[-CC-:B------:R-:W-:Y:S01]  /*c930*/  FFMA.FTZ R142, R155, R89.reuse, -R92.reuse ;  /* 0x000000599b8e7223 */ /* 0x180fe2000001085c */
[-C--:B------:R-:W-:Y:S01]  /*c940*/  FFMA.FTZ R153, R153, R89.reuse, -R92 ;  /* 0x0000005999997223 */ /* 0x080fe2000001085c */
[-CC-:B------:R-:W-:Y:S01]  /*c950*/  FFMA.FTZ R79, R144, R89.reuse, -R86.reuse ;  /* 0x00000059904f7223 */ /* 0x180fe20000010856 */
[-C--:B------:R-:W-:Y:S01]  /*c960*/  FFMA.FTZ R76, R146, R89.reuse, -R86 ;  /* 0x00000059924c7223 */ /* 0x080fe20000010856 */
[-CC-:B------:R-:W-:Y:S01]  /*c970*/  FFMA.FTZ R141, R141, R89.reuse, -R92.reuse ;  /* 0x000000598d8d7223 */ /* 0x180fe2000001085c */
[-CC-:B------:R-:W-:Y:S01]  /*c980*/  FFMA.FTZ R146, R147, R89.reuse, -R92.reuse ;  /* 0x0000005993927223 */ /* 0x180fe2000001085c */
[----:B------:R-:W4:Y:S01]  /*c990*/  MUFU.EX2 R110, R110 ;  /* 0x0000006e006e7308 */ /* 0x000f220000000800 */
[----:B-1----:R-:W-:Y:S01]  /*c9a0*/  F2FP.F16.F32.PACK_AB R22, R191, R122 ;  /* 0x0000007abf16723e */ /* 0x002fe200000000ff */
[-CC-:B------:R-:W-:Y:S01]  /*c9b0*/  FFMA.FTZ R139, R139, R89.reuse, -R92.reuse ;  /* 0x000000598b8b7223 */ /* 0x180fe2000001085c */
[-C--:B------:R-:W-:Y:S01]  /*c9c0*/  FFMA.FTZ R144, R137, R89.reuse, -R92 ;  /* 0x0000005989907223 */ /* 0x080fe2000001085c */
        /* <DEDUP_REMOVED lines=12> */
[----:B------:R-:W1:Y:S01]  /*ca90*/  MUFU.EX2 R108, R108 ;  /* 0x0000006c006c7308 */ /* 0x000e620000000800 */
[C---:B------:R-:W-:Y:S01]  /*caa0*/  HMMA.16816.F32 R4, R20.reuse, R6, RZ ;  /* 0x000000061404723c */ /* 0x040fe200000018ff */
[-CC-:B------:R-:W-:Y:S01]  /*cab0*/  FFMA.FTZ R158, R125, R89.reuse, -R92.reuse ;  /* 0x000000597d9e7223 */ /* 0x180fe2000001085c */
[-CC-:B------:R-:W-:Y:S01]  /*cac0*/  FFMA.FTZ R121, R121, R89.reuse, -R92.reuse ;  /* 0x0000005979797223 */ /* 0x180fe2000001085c */
[-C--:B------:R-:W-:Y:S01]  /*cad0*/  FFMA.FTZ R160, R119, R89.reuse, -R92 ;  /* 0x0000005977a07223 */ /* 0x080fe2000001085c */
[-CC-:B------:R-:W-:Y:S01]  /*cae0*/  FFMA.FTZ R71, R168, R89.reuse, -R86.reuse ;  /* 0x00000059a8477223 */ /* 0x180fe20000010856 */
[-CC-:B------:R-:W-:Y:S01]  /*caf0*/  FFMA.FTZ R68, R170, R89.reuse, -R86.reuse ;  /* 0x00000059aa447223 */ /* 0x180fe20000010856 */
[--C-:B------:R-:W-:Y:S01]  /*cb00*/  FFMA.FTZ R69, R172, R89, -R86.reuse ;  /* 0x00000059ac457223 */ /* 0x100fe20000010856 */
[----:B------:R-:W-:Y:S01]  /*cb10*/  MUFU.EX2 R187, R187 ;  /* 0x000000bb00bb7308 */ /* 0x000fe20000000800 */
[C---:B---3--:R-:W-:Y:S01]  /*cb20*/  HMMA.16816.F32 R24, R20.reuse, R12, RZ ;  /* 0x0000000c1418723c */ /* 0x048fe200000018ff */
[----:B----4-:R-:W-:Y:S01]  /*cb30*/  F2FP.F16.F32.PACK_AB R13, R110, R207 ;  /* 0x000000cf6e0d723e */ /* 0x010fe200000000ff */
[-C--:B------:R-:W-:Y:S01]  /*cb40*/  FFMA.FTZ R66, R174, R89.reuse, -R86 ;  /* 0x00000059ae427223 */ /* 0x080fe20000010856 */
[-CC-:B------:R-:W-:Y:S01]  /*cb50*/  FFMA.FTZ R115, R115, R89.reuse, -R92.reuse ;  /* 0x0000005973737223 */ /* 0x180fe2000001085c */
[-CC-:B------:R-:W-:Y:S01]  /*cb60*/  FFMA.FTZ R162, R117, R89.reuse, -R92.reuse ;  /* 0x0000005975a27223 */ /* 0x180fe2000001085c */
[-CC-:B------:R-:W-:Y:S01]  /*cb70*/  FFMA.FTZ R113, R113, R89.reuse, -R92.reuse ;  /* 0x0000005971717223 */ /* 0x180fe2000001085c */
[----:B------:R-:W-:Y:S01]  /*cb80*/  FFMA.FTZ R164, R111, R89, -R92 ;  /* 0x000000596fa47223 */ /* 0x000fe2000001085c */
[----:B------:R-:W3:Y:S01]  /*cb90*/  MUFU.EX2 R120, R120 ;  /* 0x0000007800787308 */ /* 0x000ee20000000800 */
[----:B------:R-:W-:Y:S01]  /*cba0*/  HMMA.16816.F32 R20, R20, R14, RZ ;  /* 0x0000000e1414723c */ /* 0x000fe200000018ff */
[----:B-1----:R-:W-:Y:S01]  /*cbb0*/  F2FP.F16.F32.PACK_AB R15, R108, R201 ;  /* 0x000000c96c0f723e */ /* 0x002fe200000000ff */
[----:B------:R-:W-:Y:S01]  /*cbc0*/  FADD.FTZ R126, R211, R126 ;  /* 0x0000007ed37e7221 */ /* 0x000fe20000010000 */
[----:B------:R-:W-:Y:S01]  /*cbd0*/  FADD.FTZ R233, R124, R233 ;  /* 0x000000e97ce97221 */ /* 0x000fe20000010000 */
[-CC-:B------:R-:W-:Y:S01]  /*cbe0*/  FFMA.FTZ R67, R176, R89.reuse, -R86.reuse ;  /* 0x00000059b0437223 */ /* 0x180fe20000010856 */
[-C--:B------:R-:W-:Y:S01]  /*cbf0*/  FFMA.FTZ R60, R178, R89.reuse, -R86 ;  /* 0x00000059b23c7223 */ /* 0x080fe20000010856 */
[----:B------:R-:W-:Y:S01]  /*cc00*/  FADD.FTZ R209, R209, R126 ;  /* 0x0000007ed1d17221 */ /* 0x000fe20000010000 */
[----:B------:R-:W-:Y:S01]  /*cc10*/  MUFU.EX2 R116, R116 ;  /* 0x0000007400747308 */ /* 0x000fe20000000800 */
[-CC-:B------:R-:W-:Y:S01]  /*cc20*/  FFMA.FTZ R61, R180, R89.reuse, -R86.reuse ;  /* 0x00000059b43d7223 */ /* 0x180fe20000010856 */
[-C--:B------:R-:W-:Y:S01]  /*cc30*/  FFMA.FTZ R58, R182, R89.reuse, -R86 ;  /* 0x00000059b63a7223 */ /* 0x080fe20000010856 */
[-CC-:B------:R-:W-:Y:S01]  /*cc40*/  FFMA.FTZ R107, R107, R89.reuse, -R92.reuse ;  /* 0x000000596b6b7223 */ /* 0x180fe2000001085c */
[-CC-:B------:R-:W-:Y:S01]  /*cc50*/  FFMA.FTZ R166, R109, R89.reuse, -R92.reuse ;  /* 0x000000596da67223 */ /* 0x180fe2000001085c */
[-C--:B------:R-:W-:Y:S01]  /*cc60*/  FFMA.FTZ R105, R105, R89.reuse, -R92 ;  /* 0x0000005969697223 */ /* 0x080fe2000001085c */
[-CC-:B------:R-:W-:Y:S01]  /*cc70*/  FFMA.FTZ R59, R184, R89.reuse, -R86.reuse ;  /* 0x00000059b83b7223 */ /* 0x180fe20000010856 */
[--C-:B------:R-:W-:Y:S01]  /*cc80*/  FFMA.FTZ R56, R186, R89, -R86.reuse ;  /* 0x00000059ba387223 */ /* 0x100fe20000010856 */
[----:B------:R-:W1:Y:S01]  /*cc90*/  MUFU.EX2 R185, R185 ;  /* 0x000000b900b97308 */ /* 0x000e620000000800 */
[----:B---3--:R-:W-:Y:S01]  /*cca0*/  F2FP.F16.F32.PACK_AB R12, R120, R187 ;  /* 0x000000bb780c723e */ /* 0x008fe200000000ff */
[-CC-:B------:R-:W-:Y:S01]  /*ccb0*/  FFMA.FTZ R57, R57, R89.reuse, -R86.reuse ;  /* 0x0000005939397223 */ /* 0x180fe20000010856 */
[-C--:B------:R-:W-:Y:S01]  /*ccc0*/  FFMA.FTZ R54, R188, R89.reuse, -R86 ;  /* 0x00000059bc367223 */ /* 0x080fe20000010856 */
[-CC-:B------:R-:W-:Y:S01]  /*ccd0*/  FFMA.FTZ R99, R99, R89.reuse, -R92.reuse ;  /* 0x0000005963637223 */ /* 0x180fe2000001085c */
[-CC-:B------:R-:W-:Y:S01]  /*cce0*/  FFMA.FTZ R95, R95, R89.reuse, -R92.reuse ;  /* 0x000000595f5f7223 */ /* 0x180fe2000001085c */
[-CC-:B------:R-:W-:Y:S01]  /*ccf0*/  FFMA.FTZ R88, R88, R89.reuse, -R92.reuse ;  /* 0x0000005958587223 */ /* 0x180fe2000001085c */
        /* <DEDUP_REMOVED lines=9> */
[----:B------:R-:W3:Y:S01]  /*cd90*/  MUFU.EX2 R106, R106 ;  /* 0x0000006a006a7308 */ /* 0x000ee20000000800 */
[----:B-1----:R-:W-:Y:S01]  /*cda0*/  F2FP.F16.F32.PACK_AB R14, R185, R116 ;  /* 0x00000074b90e723e */ /* 0x002fe200000000ff */
[-CC-:B------:R-:W-:Y:S01]  /*cdb0*/  FFMA.FTZ R127, R239, R89.reuse, -R86.reuse ;  /* 0x00000059ef7f7223 */ /* 0x180fe20000010856 */
[-CC-:B------:R-:W-:Y:S01]  /*cdc0*/  FFMA.FTZ R156, R237, R89.reuse, -R86.reuse ;  /* 0x00000059ed9c7223 */ /* 0x180fe20000010856 */
[-C--:B------:R-:W-:Y:S01]  /*cdd0*/  FFMA.FTZ R111, R235, R89.reuse, -R86 ;  /* 0x00000059eb6f7223 */ /* 0x080fe20000010856 */
[-CC-:B------:R-:W-:Y:S01]  /*cde0*/  FFMA.FTZ R44, R44, R89.reuse, -R92.reuse ;  /* 0x000000592c2c7223 */ /* 0x180fe2000001085c */
[-CC-:B------:R-:W-:Y:S01]  /*cdf0*/  FFMA.FTZ R52, R52, R89.reuse, -R92.reuse ;  /* 0x0000005934347223 */ /* 0x180fe2000001085c */
[-C--:B------:R-:W-:Y:S01]  /*ce00*/  FFMA.FTZ R53, R53, R89.reuse, -R92 ;  /* 0x0000005935357223 */ /* 0x080fe2000001085c */
[C---:B--2---:R-:W-:Y:S01]  /*ce10*/  HMMA.16816.F32 R8, R12.reuse, R16, R8 ;  /* 0x000000100c08723c */ /* 0x044fe20000001808 */
[----:B------:R-:W-:Y:S01]  /*ce20*/  MUFU.EX2 R159, R159 ;  /* 0x0000009f009f7308 */ /* 0x000fe20000000800 */
[-CC-:B------:R-:W-:Y:S01]  /*ce30*/  FFMA.FTZ R163, R163, R89.reuse, -R86.reuse ;  /* 0x00000059a3a37223 */ /* 0x180fe20000010856 */
[-C--:B------:R-:W-:Y:S01]  /*ce40*/  FFMA.FTZ R48, R48, R89.reuse, -R86 ;  /* 0x0000005930307223 */ /* 0x080fe20000010856 */
[-CC-:B------:R-:W-:Y:S01]  /*ce50*/  FFMA.FTZ R50, R50, R89.reuse, -R92.reuse ;  /* 0x0000005932327223 */ /* 0x180fe2000001085c */
[-CC-:B------:R-:W-:Y:S01]  /*ce60*/  FFMA.FTZ R49, R49, R89.reuse, -R92.reuse ;  /* 0x0000005931317223 */ /* 0x180fe2000001085c */
[-CC-:B------:R-:W-:Y:S01]  /*ce70*/  FFMA.FTZ R46, R46, R89.reuse, -R92.reuse ;  /* 0x000000592e2e7223 */ /* 0x180fe2000001085c */
[-C--:B------:R-:W-:Y:S01]  /*ce80*/  FFMA.FTZ R43, R43, R89.reuse, -R92 ;  /* 0x000000592b2b7223 */ /* 0x080fe2000001085c */
[----:B------:R-:W-:Y:S01]  /*ce90*/  HMMA.16816.F32 R4, R12, R18, R4 ;  /* 0x000000120c04723c */ /* 0x000fe20000001804 */
[----:B------:R-:W1:Y:S01]  /*cea0*/  LDSM.16.MT88.4 R16, [R91+0x5800] ;  /* 0x005800005b10783b */ /* 0x000e620000004200 */
[----:B------:R-:W2:Y:S01]  /*ceb0*/  MUFU.EX2 R104, R104 ;  /* 0x0000006800687308 */ /* 0x000ea20000000800 */
[----:B------:R-:W-:Y:S01]  /*cec0*/  FFMA.FTZ R45, R45, R89, -R86 ;  /* 0x000000592d2d7223 */ /* 0x000fe20000010856 */
[----:B------:R-:W-:-:S04]  /*ced0*/  ISETP.GE.AND P0, PT, R64, R217, PT ;  /* 0x000000d94000720c */ /* 0x000fc80003f06270 */
        /* <DEDUP_REMOVED lines=162> */
[----:B------:R-:W1:Y:S01]  /*d900*/  LDSM.16.MT88.4 R16, [R154+0x7c00] ;  /* 0x007c00009a10783b */ /* 0x000e620000004200 */
[----:B------:R-:W-:Y:S01]  /*d910*/  FADD.FTZ R151, R151, R120 ;  /* 0x0000007897977221 */ /* 0x000fe20000010000 */
[----:B------:R-:W-:Y:S01]  /*d920*/  FADD.FTZ R106, R106, R161 ;  /* 0x000000a16a6a7221 */ /* 0x000fe20000010000 */
[----:B------:R-:W5:Y:S01]  /*d930*/  MUFU.EX2 R166, R166 ;  /* 0x000000a600a67308 */ /* 0x000f620000000800 */
        /* <DEDUP_REMOVED lines=30> */
[----:B--2---:R-:W-:Y:S01]  /*db20*/  HMMA.16816.F32 R24, R32, R28, R24 ;  /* 0x0000001c2018723c */ /* 0x004fe20000001818 */
[----:B-----5:R-:W-:Y:S01]  /*db30*/  F2FP.F16.F32.PACK_AB R29, R56, R59 ;  /* 0x0000003b381d723e */ /* 0x020fe200000000ff */
[----:B------:R-:W-:-:S04]  /*db40*/  FADD.FTZ R157, R157, R140 ;  /* 0x0000008c9d9d7221 */ /* 0x000fc80000010000 */
[----:B------:R-:W-:Y:S01]  /*db50*/  FADD.FTZ R142, R142, R157 ;  /* 0x0000009d8e8e7221 */ /* 0x000fe20000010000 */
[----:B------:R-:W-:Y:S01]  /*db60*/  MUFU.EX2 R108, R108 ;  /* 0x0000006c006c7308 */ /* 0x000fe20000000800 */
[----:B------:R-:W-:Y:S02]  /*db70*/  HMMA.16816.F32 R20, R32, R30, R20 ;  /* 0x0000001e2014723c */ /* 0x000fe40000001814 */
[----:B------:R-:W-:-:S04]  /*db80*/  FADD.FTZ R142, R153, R142 ;  /* 0x0000008e998e7221 */ /* 0x000fc80000010000 */
[----:B------:R-:W-:Y:S01]  /*db90*/  FADD.FTZ R141, R141, R142 ;  /* 0x0000008e8d8d7221 */ /* 0x000fe20000010000 */
[----:B------:R-:W2:Y:S01]  /*dba0*/  MUFU.EX2 R99, R99 ;  /* 0x0000006300637308 */ /* 0x000ea20000000800 */
[----:B---3--:R-:W-:Y:S01]  /*dbb0*/  F2FP.F16.F32.PACK_AB R31, R54, R57 ;  /* 0x00000039361f723e */ /* 0x008fe200000000ff */
[----:B------:R-:W-:Y:S01]  /*dbc0*/  HMMA.16816.F32 R4, R32, R14, R4 ;  /* 0x0000000e2004723c */ /* 0x000fe20000001804 */
[----:B------:R-:W3:Y:S01]  /*dbd0*/  LDSM.16.MT88.4 R12, [R91+0x7c00] ;  /* 0x007c00005b0c783b */ /* 0x000ee20000004200 */
[----:B------:R-:W-:-:S03]  /*dbe0*/  FADD.FTZ R146, R146, R141 ;  /* 0x0000008d92927221 */ /* 0x000fc60000010000 */
[----:B------:R-:W4:Y:S01]  /*dbf0*/  LDSM.16.MT88.4 R32, [R154+0x8000] ;  /* 0x008000009a20783b */ /* 0x000f220000004200 */
[----:B------:R-:W-:Y:S01]  /*dc00*/  MUFU.EX2 R95, R95 ;  /* 0x0000005f005f7308 */ /* 0x000fe20000000800 */
[----:B------:R-:W-:-:S04]  /*dc10*/  FADD.FTZ R139, R139, R146 ;  /* 0x000000928b8b7221 */ /* 0x000fc80000010000 */
[----:B------:R-:W-:-:S03]  /*dc20*/  FADD.FTZ R144, R144, R139 ;  /* 0x0000008b90907221 */ /* 0x000fc60000010000 */
[----:B------:R-:W5:Y:S01]  /*dc30*/  MUFU.EX2 R88, R88 ;  /* 0x0000005800587308 */ /* 0x000f620000000800 */
[----:B--2---:R-:W-:Y:S01]  /*dc40*/  F2FP.F16.F32.PACK_AB R28, R99, R108 ;  /* 0x0000006c631c723e */ /* 0x004fe200000000ff */
[----:B------:R-:W-:-:S04]  /*dc50*/  FADD.FTZ R133, R133, R144 ;  /* 0x0000009085857221 */ /* 0x000fc80000010000 */
[----:B------:R-:W-:Y:S02]  /*dc60*/  FADD.FTZ R133, R150, R133 ;  /* 0x0000008596857221 */ /* 0x000fe40000010000 */
[----:B------:R-:W-:Y:S02]  /*dc70*/  MUFU.EX2 R90, R90 ;  /* 0x0000005a005a7308 */ /* 0x000fe40000000800 */
[----:B------:R-:W-:Y:S02]  /*dc80*/  FADD.FTZ R152, R152, R133 ;  /* 0x0000008598987221 */ /* 0x000fe40000010000 */
[----:B------:R-:W-:Y:S02]  /*dc90*/  LDSM.16.MT88.4 R132, [R91+0x8c00] ;  /* 0x008c00005b84783b */ /* 0x000fe40000004200 */
[----:B------:R-:W-:Y:S02]  /*dca0*/  FADD.FTZ R152, R131, R152 ;  /* 0x0000009883987221 */ /* 0x000fe40000010000 */
[----:B------:R-:W2:Y:S01]  /*dcb0*/  MUFU.EX2 R65, R65 ;  /* 0x0000004100417308 */ /* 0x000ea20000000800 */
[----:B-----5:R-:W-:Y:S01]  /*dcc0*/  F2FP.F16.F32.PACK_AB R30, R88, R95 ;  /* 0x0000005f581e723e */ /* 0x020fe200000000ff */
[----:B------:R-:W-:-:S04]  /*dcd0*/  FADD.FTZ R123, R123, R152 ;  /* 0x000000987b7b7221 */ /* 0x000fc80000010000 */
[----:B------:R-:W-:Y:S02]  /*dce0*/  FADD.FTZ R158, R158, R123 ;  /* 0x0000007b9e9e7221 */ /* 0x000fe40000010000 */
[C---:B-1----:R-:W-:Y:S01]  /*dcf0*/  HMMA.16816.F32 R8, R28.reuse, R16, R8 ;  /* 0x000000101c08723c */ /* 0x042fe20000001808 */
        /* <DEDUP_REMOVED lines=10> */
[----:B------:R-:W1:Y:S01]  /*dda0*/  LDSM.16.MT88.4 R16, [R91+0x8000] ;  /* 0x008000005b10783b */ /* 0x000e620000004200 */
[----:B------:R-:W5:Y:S01]  /*ddb0*/  MUFU.EX2 R143, R143 ;  /* 0x0000008f008f7308 */ /* 0x000f620000000800 */
[----:B------:R-:W-:Y:S01]  /*ddc0*/  FADD.FTZ R84, R84, R87 ;  /* 0x0000005754547221 */ /* 0x000fe20000010000 */
[----:B------:R-:W-:Y:S01]  /*ddd0*/  FADD.FTZ R160, R160, R121 ;  /* 0x00000079a0a07221 */ /* 0x000fe20000010000 */
[----:B------:R-:W-:Y:S01]  /*dde0*/  FFMA.FTZ R47, R55, R89, -R92 ;  /* 0x00000059372f7223 */ /* 0x000fe2000001085c */
[----:B---3--:R-:W-:Y:S01]  /*ddf0*/  HMMA.16816.F32 R24, R28, R12, R24 ;  /* 0x0000000c1c18723c */ /* 0x008fe20000001818 */
[----:B------:R-:W-:Y:S01]  /*de00*/  FADD.FTZ R85, R85, R84 ;  /* 0x0000005455557221 */ /* 0x000fe20000010000 */
[----:B--2---:R-:W-:Y:S01]  /*de10*/  F2FP.F16.F32.PACK_AB R13, R65, R90 ;  /* 0x0000005a410d723e */ /* 0x004fe200000000ff */
[----:B------:R-:W-:Y:S01]  /*de20*/  FADD.FTZ R115, R115, R160 ;  /* 0x000000a073737221 */ /* 0x000fe20000010000 */
[----:B------:R-:W-:Y:S01]  /*de30*/  MUFU.EX2 R36, R36 ;  /* 0x0000002400247308 */ /* 0x000fe20000000800 */
[----:B------:R-:W-:-:S02]  /*de40*/  FADD.FTZ R82, R82, R85 ;  /* 0x0000005552527221 */ /* 0x000fc40000010000 */
[----:B------:R-:W-:Y:S01]  /*de50*/  FADD.FTZ R162, R162, R115 ;  /* 0x00000073a2a27221 */ /* 0x000fe20000010000 */
[----:B------:R-:W-:Y:S01]  /*de60*/  HMMA.16816.F32 R20, R28, R14, R20 ;  /* 0x0000000e1c14723c */ /* 0x000fe20000001814 */
[----:B------:R-:W-:Y:S01]  /*de70*/  FADD.FTZ R83, R83, R82 ;  /* 0x0000005253537221 */ /* 0x000fe20000010000 */
[----:B------:R-:W2:Y:S01]  /*de80*/  LDSM.16.MT88.4 R28, [R154+0x8400] ;  /* 0x008400009a1c783b */ /* 0x000ea20000004200 */
[----:B------:R-:W-:Y:S01]  /*de90*/  FADD.FTZ R113, R113, R162 ;  /* 0x000000a271717221 */ /* 0x000fe20000010000 */
[----:B------:R-:W3:Y:S01]  /*dea0*/  MUFU.EX2 R3, R3 ;  /* 0x0000000300037308 */ /* 0x000ee20000000800 */
[----:B------:R-:W-:Y:S01]  /*deb0*/  FADD.FTZ R80, R80, R83 ;  /* 0x0000005350507221 */ /* 0x000fe20000010000 */
[----:B-----5:R-:W-:Y:S01]  /*dec0*/  F2FP.F16.F32.PACK_AB R15, R143, R96 ;  /* 0x000000608f0f723e */ /* 0x020fe200000000ff */
[----:B------:R-:W-:Y:S02]  /*ded0*/  FADD.FTZ R164, R164, R113 ;  /* 0x00000071a4a47221 */ /* 0x000fe40000010000 */
[----:B------:R-:W-:-:S02]  /*dee0*/  FADD.FTZ R81, R81, R80 ;  /* 0x0000005051517221 */ /* 0x000fc40000010000 */
[----:B------:R-:W-:Y:S01]  /*def0*/  FADD.FTZ R107, R107, R164 ;  /* 0x000000a46b6b7221 */ /* 0x000fe20000010000 */
[----:B------:R-:W-:Y:S01]  /*df00*/  MUFU.EX2 R38, R38 ;  /* 0x0000002600267308 */ /* 0x000fe20000000800 */
[----:B------:R-:W-:Y:S02]  /*df10*/  FADD.FTZ R78, R78, R81 ;  /* 0x000000514e4e7221 */ /* 0x000fe40000010000 */
[----:B------:R-:W-:Y:S02]  /*df20*/  FADD.FTZ R166, R166, R107 ;  /* 0x0000006ba6a67221 */ /* 0x000fe40000010000 */
[----:B------:R-:W-:Y:S02]  /*df30*/  FADD.FTZ R79, R79, R78 ;  /* 0x0000004e4f4f7221 */ /* 0x000fe40000010000 */
[----:B------:R-:W-:Y:S01]  /*df40*/  FADD.FTZ R105, R105, R166 ;  /* 0x000000a669697221 */ /* 0x000fe20000010000 */
[----:B------:R-:W5:Y:S01]  /*df50*/  MUFU.EX2 R93, R94 ;  /* 0x0000005e005d7308 */ /* 0x000f620000000800 */
[----:B------:R-:W-:Y:S01]  /*df60*/  FADD.FTZ R76, R76, R79 ;  /* 0x0000004f4c4c7221 */ /* 0x000fe20000010000 */
[----:B---3--:R-:W-:Y:S01]  /*df70*/  F2FP.F16.F32.PACK_AB R12, R3, R36 ;  /* 0x00000024030c723e */ /* 0x008fe200000000ff */
[----:B------:R-:W-:-:S02]  /*df80*/  FADD.FTZ R105, R118, R105 ;  /* 0x0000006976697221 */ /* 0x000fc40000010000 */
[----:B------:R-:W-:-:S03]  /*df90*/  FADD.FTZ R77, R77, R76 ;  /* 0x0000004c4d4d7221 */ /* 0x000fc60000010000 */
[----:B------:R-:W-:Y:S01]  /*dfa0*/  MUFU.EX2 R128, R128 ;  /* 0x0000008000807308 */ /* 0x000fe20000000800 */
[----:B------:R-:W-:-:S04]  /*dfb0*/  FADD.FTZ R74, R74, R77 ;  /* 0x0000004d4a4a7221 */ /* 0x000fc80000010000 */
[----:B------:R-:W-:-:S03]  /*dfc0*/  FADD.FTZ R75, R75, R74 ;  /* 0x0000004a4b4b7221 */ /* 0x000fc60000010000 */
[----:B------:R-:W3:Y:S01]  /*dfd0*/  MUFU.EX2 R167, R167 ;  /* 0x000000a700a77308 */ /* 0x000ee20000000800 */
[----:B-----5:R-:W-:Y:S01]  /*dfe0*/  F2FP.F16.F32.PACK_AB R14, R93, R38 ;  /* 0x000000265d0e723e */ /* 0x020fe200000000ff */
[----:B------:R-:W-:-:S04]  /*dff0*/  FADD.FTZ R72, R72, R75 ;  /* 0x0000004b48487221 */ /* 0x000fc80000010000 */
        /* <DEDUP_REMOVED lines=10> */
[----:B-1----:R-:W-:Y:S02]  /*e0a0*/  HMMA.16816.F32 R24, R12, R16, R24 ;  /* 0x000000100c18723c */ /* 0x002fe40000001818 */
[----:B------:R-:W-:Y:S01]  /*e0b0*/  MUFU.EX2 R40, R40 ;  /* 0x0000002800287308 */ /* 0x000fe20000000800 */
[----:B------:R-:W-:-:S04]  /*e0c0*/  FADD.FTZ R66, R66, R69 ;  /* 0x0000004542427221 */ /* 0x000fc80000010000 */
[----:B------:R-:W-:Y:S01]  /*e0d0*/  FADD.FTZ R67, R67, R66 ;  /* 0x0000004243437221 */ /* 0x000fe20000010000 */
[----:B------:R-:W-:Y:S01]  /*e0e0*/  HMMA.16816.F32 R20, R12, R18, R20 ;  /* 0x000000120c14723c */ /* 0x000fe20000001814 */
[----:B------:R-:W1:Y:S01]  /*e0f0*/  LDSM.16.MT88.4 R16, [R154+0x8800] ;  /* 0x008800009a10783b */ /* 0x000e620000004200 */
[----:B------:R-:W2:Y:S01]  /*e100*/  MUFU.EX2 R39, R39 ;  /* 0x0000002700277308 */ /* 0x000ea20000000800 */
[----:B---3--:R-:W-:Y:S01]  /*e110*/  F2FP.F16.F32.PACK_AB R13, R167, R128 ;  /* 0x00000080a70d723e */ /* 0x008fe200000000ff */
[----:B------:R-:W-:Y:S01]  /*e120*/  FADD.FTZ R60, R60, R67 ;  /* 0x000000433c3c7221 */ /* 0x000fe20000010000 */
[----:B-----5:R-:W-:-:S03]  /*e130*/  F2FP.F16.F32.PACK_AB R15, R137, R138 ;  /* 0x0000008a890f723e */ /* 0x020fc600000000ff */
[----:B------:R-:W-:Y:S02]  /*e140*/  FADD.FTZ R61, R61, R60 ;  /* 0x0000003c3d3d7221 */ /* 0x000fe40000010000 */
[----:B------:R-:W-:Y:S02]  /*e150*/  MUFU.EX2 R42, R42 ;  /* 0x0000002a002a7308 */ /* 0x000fe40000000800 */
[----:B------:R-:W-:-:S04]  /*e160*/  FADD.FTZ R58, R58, R61 ;  /* 0x0000003d3a3a7221 */ /* 0x000fc80000010000 */
[----:B------:R-:W-:Y:S01]  /*e170*/  FADD.FTZ R59, R59, R58 ;  /* 0x0000003a3b3b7221 */ /* 0x000fe20000010000 */
[----:B------:R-:W-:Y:S01]  /*e180*/  FADD.FTZ R58, R108, R105 ;  /* 0x000000696c3a7221 */ /* 0x000fe20000010000 */
[----:B------:R-:W3:Y:S01]  /*e190*/  MUFU.EX2 R51, R51 ;  /* 0x0000003300337308 */ /* 0x000ee20000000800 */
[----:B--2---:R-:W-:Y:S01]  /*e1a0*/  F2FP.F16.F32.PACK_AB R12, R39, R40 ;  /* 0x00000028270c723e */ /* 0x004fe200000000ff */
[----:B------:R-:W-:Y:S01]  /*e1b0*/  FADD.FTZ R56, R56, R59 ;  /* 0x0000003b38387221 */ /* 0x000fe20000010000 */
[----:B------:R-:W-:-:S04]  /*e1c0*/  FADD.FTZ R58, R99, R58 ;  /* 0x0000003a633a7221 */ /* 0x000fc80000010000 */
[----:B------:R-:W-:Y:S01]  /*e1d0*/  FADD.FTZ R55, R95, R58 ;  /* 0x0000003a5f377221 */ /* 0x000fe20000010000 */
[----:B------:R-:W-:Y:S03]  /*e1e0*/  MUFU.EX2 R127, R127 ;  /* 0x0000007f007f7308 */ /* 0x000fe60000000800 */
[----:B------:R-:W-:-:S05]  /*e1f0*/  FADD.FTZ R55, R88, R55 ;  /* 0x0000003758377221 */ /* 0x000fca0000010000 */
[----:B------:R-:W2:Y:S01]  /*e200*/  MUFU.EX2 R156, R156 ;  /* 0x0000009c009c7308 */ /* 0x000ea20000000800 */
[----:B---3--:R-:W-:-:S07]  /*e210*/  F2FP.F16.F32.PACK_AB R14, R51, R42 ;  /* 0x0000002a330e723e */ /* 0x008fce00000000ff */
[----:B------:R-:W-:Y:S01]  /*e220*/  MUFU.EX2 R111, R111 ;  /* 0x0000006f006f7308 */ /* 0x000fe20000000800 */
[C---:B------:R-:W-:Y:S07]  /*e230*/  HMMA.16816.F32 R8, R12.reuse, R28, R8 ;  /* 0x0000001c0c08723c */ /* 0x040fee0000001808 */
[----:B------:R-:W3:Y:S01]  /*e240*/  MUFU.EX2 R110, R163 ;  /* 0x000000a3006e7308 */ /* 0x000ee20000000800 */
[C---:B------:R-:W-:Y:S01]  /*e250*/  HMMA.16816.F32 R4, R12.reuse, R30, R4 ;  /* 0x0000001e0c04723c */ /* 0x040fe20000001804 */
[----:B------:R-:W5:Y:S06]  /*e260*/  LDSM.16.MT88.4 R28, [R91+0x8800] ;  /* 0x008800005b1c783b */ /* 0x000f6c0000004200 */
[----:B------:R-:W-:Y:S01]  /*e270*/  MUFU.EX2 R44, R44 ;  /* 0x0000002c002c7308 */ /* 0x000fe20000000800 */
[----:B----4-:R-:W-:Y:S01]  /*e280*/  HMMA.16816.F32 R24, R12, R32, R24 ;  /* 0x000000200c18723c */ /* 0x010fe20000001818 */
[----:B--2---:R-:W-:-:S06]  /*e290*/  F2FP.F16.F32.PACK_AB R33, R156, R127 ;  /* 0x0000007f9c21723e */ /* 0x004fcc00000000ff */
[----:B------:R-:W2:Y:S01]  /*e2a0*/  MUFU.EX2 R47, R47 ;  /* 0x0000002f002f7308 */ /* 0x000ea20000000800 */
[----:B------:R-:W-:Y:S01]  /*e2b0*/  HMMA.16816.F32 R20, R12, R34, R20 ;  /* 0x000000220c14723c */ /* 0x000fe20000001814 */
[----:B------:R-:W4:Y:S01]  /*e2c0*/  LDSM.16.MT88.4 R12, [R154+0x8c00] ;  /* 0x008c00009a0c783b */ /* 0x000f220000004200 */
[----:B---3--:R-:W-:-:S05]  /*e2d0*/  F2FP.F16.F32.PACK_AB R35, R110, R111 ;  /* 0x0000006f6e23723e */ /* 0x008fca00000000ff */
        /* <DEDUP_REMOVED lines=9> */
[----:B------:R-:W-:Y:S02]  /*e370*/  MUFU.EX2 R41, R41 ;  /* 0x0000002900297308 */ /* 0x000fe40000000800 */
[----:B------:R-:W-:Y:S01]  /*e380*/  FADD.FTZ R17, R54, R17 ;  /* 0x0000001136117221 */ /* 0x000fe20000010000 */
[----:B------:R-:W-:Y:S02]  /*e390*/  FADD.FTZ R3, R3, R16 ;  /* 0x0000001003037221 */ /* 0x000fe40000010000 */
[----:B------:R-:W-:Y:S01]  /*e3a0*/  HMMA.16816.F32 R4, R32, R18, R4 ;  /* 0x000000122004723c */ /* 0x000fe20000001804 */
[----:B------:R-:W-:Y:S01]  /*e3b0*/  FADD.FTZ R90, R90, R17 ;  /* 0x000000115a5a7221 */ /* 0x000fe20000010000 */
[----:B------:R-:W-:Y:S01]  /*e3c0*/  FADD.FTZ R38, R38, R3 ;  /* 0x0000000326267221 */ /* 0x000fe20000010000 */
[----:B------:R-:W-:Y:S01]  /*e3d0*/  MUFU.EX2 R50, R50 ;  /* 0x0000003200327308 */ /* 0x000fe20000000800 */
[----:B--2---:R-:W-:Y:S01]  /*e3e0*/  F2FP.F16.F32.PACK_AB R17, R48, R37 ;  /* 0x000000253011723e */ /* 0x004fe200000000ff */
[----:B------:R-:W-:Y:S01]  /*e3f0*/  FADD.FTZ R65, R65, R90 ;  /* 0x0000005a41417221 */ /* 0x000fe20000010000 */
[----:B------:R-:W-:-:S02]  /*e400*/  FADD.FTZ R93, R93, R38 ;  /* 0x000000265d5d7221 */ /* 0x000fc40000010000 */
[C---:B-----5:R-:W-:Y:S01]  /*e410*/  HMMA.16816.F32 R24, R32.reuse, R28, R24 ;  /* 0x0000001c2018723c */ /* 0x060fe20000001818 */
[----:B------:R-:W-:Y:S01]  /*e420*/  FADD.FTZ R96, R96, R65 ;  /* 0x0000004160607221 */ /* 0x000fe20000010000 */
[----:B------:R-:W-:Y:S01]  /*e430*/  FADD.FTZ R40, R40, R93 ;  /* 0x0000005d28287221 */ /* 0x000fe20000010000 */
[----:B------:R-:W1:Y:S02]  /*e440*/  MUFU.EX2 R49, R49 ;  /* 0x0000003100317308 */ /* 0x000e640000000800 */
[----:B------:R-:W-:Y:S01]  /*e450*/  FADD.FTZ R143, R143, R96 ;  /* 0x000000608f8f7221 */ /* 0x000fe20000010000 */
[----:B------:R-:W-:Y:S02]  /*e460*/  FADD.FTZ R39, R39, R40 ;  /* 0x0000002827277221 */ /* 0x000fe40000010000 */
[----:B------:R-:W-:Y:S01]  /*e470*/  HMMA.16816.F32 R20, R32, R30, R20 ;  /* 0x0000001e2014723c */ /* 0x000fe20000001814 */
[----:B------:R-:W-:Y:S01]  /*e480*/  FADD.FTZ R128, R128, R143 ;  /* 0x0000008f80807221 */ /* 0x000fe20000010000 */
[----:B------:R-:W-:Y:S01]  /*e490*/  FADD.FTZ R42, R42, R39 ;  /* 0x000000272a2a7221 */ /* 0x000fe20000010000 */
[----:B------:R-:W-:Y:S02]  /*e4a0*/  MUFU.EX2 R46, R46 ;  /* 0x0000002e002e7308 */ /* 0x000fe40000000800 */
[----:B------:R-:W-:Y:S01]  /*e4b0*/  FADD.FTZ R167, R167, R128 ;  /* 0x00000080a7a77221 */ /* 0x000fe20000010000 */
[----:B------:R-:W-:-:S04]  /*e4c0*/  FADD.FTZ R51, R51, R42 ;  /* 0x0000002a33337221 */ /* 0x000fc80000010000 */
[----:B------:R-:W-:Y:S01]  /*e4d0*/  FADD.FTZ R44, R44, R51 ;  /* 0x000000332c2c7221 */ /* 0x000fe20000010000 */
[----:B------:R-:W2:Y:S01]  /*e4e0*/  MUFU.EX2 R43, R43 ;  /* 0x0000002b002b7308 */ /* 0x000ea20000000800 */
[----:B-1----:R-:W-:Y:S02]  /*e4f0*/  F2FP.F16.F32.PACK_AB R16, R49, R50 ;  /* 0x000000323110723e */ /* 0x002fe400000000ff */
[----:B------:R-:W-:-:S04]  /*e500*/  FADD.FTZ R47, R47, R44 ;  /* 0x0000002c2f2f7221 */ /* 0x000fc80000010000 */
[----:B------:R-:W-:Y:S01]  /*e510*/  FADD.FTZ R52, R52, R47 ;  /* 0x0000002f34347221 */ /* 0x000fe20000010000 */
[----:B------:R-:W1:Y:S03]  /*e520*/  MUFU.EX2 R36, R45 ;  /* 0x0000002d00247308 */ /* 0x000e660000000800 */
[----:B------:R-:W-:-:S04]  /*e530*/  FADD.FTZ R53, R53, R52 ;  /* 0x0000003435357221 */ /* 0x000fc80000010000 */
[----:B------:R-:W-:Y:S01]  /*e540*/  FADD.FTZ R50, R50, R53 ;  /* 0x0000003532327221 */ /* 0x000fe20000010000 */
[----:B--2---:R-:W-:-:S03]  /*e550*/  F2FP.F16.F32.PACK_AB R18, R43, R46 ;  /* 0x0000002e2b12723e */ /* 0x004fc600000000ff */
[----:B------:R-:W-:-:S04]  /*e560*/  FADD.FTZ R49, R49, R50 ;  /* 0x0000003231317221 */ /* 0x000fc80000010000 */
[----:B------:R-:W-:Y:S01]  /*e570*/  FADD.FTZ R46, R46, R49 ;  /* 0x000000312e2e7221 */ /* 0x000fe20000010000 */
[----:B-1----:R-:W-:-:S03]  /*e580*/  F2FP.F16.F32.PACK_AB R19, R36, R41 ;  /* 0x000000292413723e */ /* 0x002fc600000000ff */
[----:B------:R-:W-:-:S04]  /*e590*/  FADD.FTZ R238, R43, R46 ;  /* 0x0000002e2bee7221 */ /* 0x000fc80000010000 */
[----:B----4-:R-:W-:Y:S01]  /*e5a0*/  HMMA.16816.F32 R144, R16, R12, R8 ;  /* 0x0000000c1090723c */ /* 0x010fe20000001808 */
        /* <DEDUP_REMOVED lines=19> */
[C---:B------:R-:W-:Y:S01]  /*e6e0*/  VIADD R236, R154.reuse, 0x5000 ;  /* 0x000050009aec7836 */ /* 0x040fe20000000000 */
[----:B------:R-:W-:Y:S02]  /*e6f0*/  MOV R151, R2 ;  /* 0x0000000200977202 */ /* 0x000fe40000000f00 */
[----:B------:R-:W-:-:S09]  /*e700*/  IADD3 R233, PT, PT, R154, 0x5020, RZ ;  /* 0x000050209ae97810 */ /* 0x000fd20007ffe0ff */
.L_x_3592:
        /* <DEDUP_REMOVED lines=78> */
.L_x_3587:
[----:B------:R-:W-:Y:S05]  /*ebf0*/  BSYNC.RECONVERGENT B0 ;  /* 0x0000000000007941 */ /* 0x000fea0003800200 */
.L_x_3586:
[----:B------:R-:W1:Y:S01]  /*ec00*/  S2UR UR7, SR_CgaCtaId ;  /* 0x00000000000779c3 */ /* 0x000e620000008800 */
[----:B------:R-:W-:Y:S01]  /*ec10*/  IMAD.SHL.U32 R3, R0, 0x8, RZ ;  /* 0x0000000800037824 */ /* 0x000fe200078e00ff */
[----:B------:R-:W-:Y:S01]  /*ec20*/  IADD3 R28, P0, PT, R235, R220, RZ ;  /* 0x000000dceb1c7210 */ /* 0x000fe20007f1e0ff */
[----:B------:R-:W-:Y:S01]  /*ec30*/  UMOV UR9, 0x400 ;  /* 0x0000040000097882 */ /* 0x000fe20000000000 */
[----:B------:R-:W-:Y:S01]  /*ec40*/  VIADD R232, R232, 0xffffffff ;  /* 0xffffffffe8e87836 */ /* 0x000fe20000000000 */
[----:B------:R-:W-:Y:S01]  /*ec50*/  BSSY.RECONVERGENT B1, `(.L_x_3588) ;  /* 0x00000f8000017945 */ /* 0x000fe20003800200 */
[----:B------:R-:W-:Y:S01]  /*ec60*/  LOP3.LUT R25, R3, 0xc0, RZ, 0xc0, !PT ;  /* 0x000000c003197812 */ /* 0x000fe200078ec0ff */
[----:B------:R-:W-:Y:S01]  /*ec70*/  IMAD.X R29, R234, 0x1, R221, P0 ;  /* 0x00000001ea1d7824 */ /* 0x000fe200000e06dd */
[----:B------:R-:W-:Y:S02]  /*ec80*/  IADD3 R26, P0, PT, R28, R235, RZ ;  /* 0x000000eb1c1a7210 */ /* 0x000fe40007f1e0ff */
[----:B------:R-:W-:Y:S02]  /*ec90*/  LOP3.LUT R2, R25, 0x18, R0, 0xf8, !PT ;  /* 0x0000001819027812 */ /* 0x000fe400078ef800 */
[----:B------:R-:W-:Y:S01]  /*eca0*/  ISETP.GT.AND P1, PT, R232, R217, PT ;  /* 0x000000d9e800720c */ /* 0x000fe20003f24270 */
[--C-:B------:R-:W-:Y:S01]  /*ecb0*/  IMAD.X R27, R29, 0x1, R234.reuse, P0 ;  /* 0x000000011d1b7824 */ /* 0x100fe200000e06ea */
[--C-:B------:R-:W-:Y:S02]  /*ecc0*/  LOP3.LUT R2, R2, 0x18, R3.reuse, 0x78, !PT ;  /* 0x0000001802027812 */ /* 0x100fe400078e7803 */
[-C--:B------:R-:W-:Y:S02]  /*ecd0*/  IADD3 R32, P0, PT, R26, R235.reuse, RZ ;  /* 0x000000eb1a207210 */ /* 0x080fe40007f1e0ff */
[----:B------:R-:W-:Y:S03]  /*ece0*/  LOP3.LUT R24, R2, 0x1f20, R3, 0xf8, !PT ;  /* 0x00001f2002187812 */ /* 0x000fe600078ef803 */
[--C-:B------:R-:W-:Y:S01]  /*ecf0*/  IMAD.X R33, R27, 0x1, R234.reuse, P0 ;  /* 0x000000011b217824 */ /* 0x100fe200000e06ea */
[-C--:B------:R-:W-:Y:S01]  /*ed00*/  IADD3 R30, P0, PT, R32, R235.reuse, RZ ;  /* 0x000000eb201e7210 */ /* 0x080fe20007f1e0ff */
[----:B-1----:R-:W-:Y:S04]  /*ed10*/  ULEA UR6, UR7, UR9, 0x18 ;  /* 0x0000000907067291 */ /* 0x002fe8000f8ec0ff */
[--C-:B------:R-:W-:Y:S01]  /*ed20*/  IMAD.X R31, R33, 0x1, R234.reuse, P0 ;  /* 0x00000001211f7824 */ /* 0x100fe200000e06ea */
[-C--:B------:R-:W-:Y:S02]  /*ed30*/  IADD3 R34, P0, PT, R30, R235.reuse, RZ ;  /* 0x000000eb1e227210 */ /* 0x080fe40007f1e0ff */
[----:B------:R-:W-:Y:S03]  /*ed40*/  LEA R25, R24, UR6, 0x1 ;  /* 0x0000000618197c11 */ /* 0x000fe6000f8e08ff */
[--C-:B------:R-:W-:Y:S01]  /*ed50*/  IMAD.X R35, R31, 0x1, R234.reuse, P0 ;  /* 0x000000011f237824 */ /* 0x100fe200000e06ea */
[-C--:B------:R-:W-:Y:S01]  /*ed60*/  IADD3 R36, P0, PT, R34, R235.reuse, RZ ;  /* 0x000000eb22247210 */ /* 0x080fe20007f1e0ff */
[----:B------:R-:W-:Y:S01]  /*ed70*/  @!PT LDS RZ, [RZ] ;  /* 0x00000000fffff984 */ /* 0x000fe20000000800 */
[----:B------:R-:W-:Y:S01]  /*ed80*/  @!PT LDS RZ, [RZ] ;  /* 0x00000000fffff984 */ /* 0x000fe20000000800 */
[----:B------:R-:W-:Y:S01]  /*ed90*/  @!PT LDS RZ, [RZ] ;  /* 0x00000000fffff984 */ /* 0x000fe20000000800 */
[----:B------:R-:W-:Y:S05]  /*eda0*/  LDGSTS.E.BYPASS.LTC128B.128 [R25+0x5000], desc[UR4][R220.64] ;  /* 0x05000000dc197fae */ /* 0x000fea000b981a04 */
[----:B------:R-:W-:Y:S01]  /*edb0*/  LDGSTS.E.BYPASS.LTC128B.128 [R25+0x5800], desc[UR4][R28.64] ;  /* 0x058000001c197fae */ /* 0x000fe2000b981a04 */
[--C-:B------:R-:W-:Y:S01]  /*edc0*/  IMAD.X R37, R35, 0x1, R234.reuse, P0 ;  /* 0x0000000123257824 */ /* 0x100fe200000e06ea */
[----:B------:R-:W-:Y:S03]  /*edd0*/  IADD3 R38, P0, PT, R36, R235, RZ ;  /* 0x000000eb24267210 */ /* 0x000fe60007f1e0ff */
[----:B------:R-:W-:Y:S02]  /*ede0*/  LDGSTS.E.BYPASS.LTC128B.128 [R25+0x6000], desc[UR4][R26.64] ;  /* 0x060000001a197fae */ /* 0x000fe4000b981a04 */
[----:B------:R-:W-:Y:S03]  /*edf0*/  IMAD.X R39, R37, 0x1, R234, P0 ;  /* 0x0000000125277824 */ /* 0x000fe600000e06ea */
[----:B------:R-:W-:Y:S01]  /*ee00*/  LDGSTS.E.BYPASS.LTC128B.128 [R25+0x6800], desc[UR4][R32.64] ;  /* 0x0680000020197fae */ /* 0x000fe2000b981a04 */
[----:B------:R-:W-:Y:S01]  /*ee10*/  LOP3.LUT P0, RZ, R0, 0x4, RZ, 0xc0, !PT ;  /* 0x0000000400ff7812 */ /* 0x000fe2000780c0ff */
[----:B------:R-:W-:Y:S03]  /*ee20*/  IMAD.MOV.U32 R0, RZ, RZ, 0x20 ;  /* 0x00000020ff007424 */ /* 0x000fe600078e00ff */
[----:B------:R-:W-:Y:S02]  /*ee30*/  LDGSTS.E.BYPASS.LTC128B.128 [R25+0x7000], desc[UR4][R30.64] ;  /* 0x070000001e197fae */ /* 0x000fe4000b981a04 */
[----:B------:R-:W-:Y:S03]  /*ee40*/  SEL R0, R0, 0xffffffe0, !P0 ;  /* 0xffffffe000007807 */ /* 0x000fe60004000000 */
[----:B------:R-:W-:Y:S05]  /*ee50*/  LDGSTS.E.BYPASS.LTC128B.128 [R25+0x7800], desc[UR4][R34.64] ;  /* 0x0780000022197fae */ /* 0x000fea000b981a04 */
[----:B------:R-:W-:Y:S05]  /*ee60*/  LDGSTS.E.BYPASS.LTC128B.128 [R25+0x8000], desc[UR4][R36.64] ;  /* 0x0800000024197fae */ /* 0x000fea000b981a04 */
[----:B------:R1:W-:Y:S05]  /*ee70*/  LDGSTS.E.BYPASS.LTC128B.128 [R25+0x8800], desc[UR4][R38.64] ;  /* 0x0880000026197fae */ /* 0x0003ea000b981a04 */
[----:B------:R-:W-:Y:S05]  /*ee80*/  LDSM.16.M88.4 R156, [R213] ;  /* 0x00000000d59c783b */ /* 0x000fea0000000200 */
[----:B------:R-:W2:Y:S05]  /*ee90*/  LDSM.16.M88.4 R160, [R212+0x1000] ;  /* 0x00100000d4a0783b */ /* 0x000eaa0000000200 */
[----:B------:R-:W3:Y:S05]  /*eea0*/  LDSM.16.M88.4 R164, [R212+0x1400] ;  /* 0x00140000d4a4783b */ /* 0x000eea0000000200 */
[----:B------:R-:W4:Y:S05]  /*eeb0*/  LDSM.16.M88.4 R168, [R212+0x1800] ;  /* 0x00180000d4a8783b */ /* 0x000f2a0000000200 */
[----:B------:R-:W0:Y:S05]  /*eec0*/  LDGDEPBAR ;  /* 0x00000000000079af */ /* 0x000e2a0000000000 */
[----:B------:R-:W5:Y:S05]  /*eed0*/  LDSM.16.M88.4 R172, [R212+0x1c00] ;  /* 0x001c0000d4ac783b */ /* 0x000f6a0000000200 */
[----:B------:R-:W5:Y:S05]  /*eee0*/  LDSM.16.M88.4 R176, [R212+0x2000] ;  /* 0x00200000d4b0783b */ /* 0x000f6a0000000200 */
[----:B------:R-:W-:Y:S05]  /*eef0*/  LDSM.16.M88.4 R56, [R212+0x2800] ;  /* 0x00280000d438783b */ /* 0x000fea0000000200 */
[----:B------:R-:W-:Y:S05]  /*ef00*/  LDSM.16.M88.4 R64, [R212+0x2c00] ;  /* 0x002c0000d440783b */ /* 0x000fea0000000200 */
[----:B------:R-:W-:Y:S01]  /*ef10*/  LDSM.16.M88.4 R72, [R212+0x3000] ;  /* 0x00300000d448783b */ /* 0x000fe20000000200 */
[C---:B--2---:R-:W-:Y:S04]  /*ef20*/  HMMA.16816.F32 R4, R156.reuse, R160, RZ ;  /* 0x000000a09c04723c */ /* 0x044fe800000018ff */
[----:B------:R-:W-:Y:S04]  /*ef30*/  LDSM.16.M88.4 R80, [R212+0x3400] ;  /* 0x00340000d450783b */ /* 0x000fe80000000200 */
[C---:B------:R-:W-:Y:S01]  /*ef40*/  HMMA.16816.F32 R8, R156.reuse, R162, RZ ;  /* 0x000000a29c08723c */ /* 0x040fe200000018ff */
[----:B------:R-:W2:Y:S05]  /*ef50*/  LDSM.16.M88.4 R160, [R212+0x2400] ;  /* 0x00240000d4a0783b */ /* 0x000eaa0000000200 */
[----:B------:R-:W2:Y:S02]  /*ef60*/  LDSM.16.M88.4 R88, [R212+0x3800] ;  /* 0x00380000d458783b */ /* 0x000ea40000000200 */
[C---:B---3--:R-:W-:Y:S01]  /*ef70*/  HMMA.16816.F32 R12, R156.reuse, R164, RZ ;  /* 0x000000a49c0c723c */ /* 0x048fe200000018ff */
[--C-:B------:R-:W-:Y:S02]  /*ef80*/  IMAD.IADD R164, R213, 0x1, R0.reuse ;  /* 0x00000001d5a47824 */ /* 0x100fe400078e0200 */
[----:B------:R-:W3:Y:S01]  /*ef90*/  LDSM.16.M88.4 R96, [R212+0x3c00] ;  /* 0x003c0000d460783b */ /* 0x000ee20000000200 */
[----:B------:R-:W-:Y:S04]  /*efa0*/  IMAD.IADD R0, R212, 0x1, R0 ;  /* 0x00000001d4007824 */ /* 0x000fe800078e0200 */
[C---:B------:R-:W-:Y:S01]  /*efb0*/  HMMA.16816.F32 R16, R156.reuse, R166, RZ ;  /* 0x000000a69c10723c */ /* 0x040fe200000018ff */
[----:B------:R-:W3:Y:S05]  /*efc0*/  LDSM.16.M88.4 R104, [R212+0x4000] ;  /* 0x00400000d468783b */ /* 0x000eea0000000200 */
[----:B------:R-:W3:Y:S02]  /*efd0*/  LDSM.16.M88.4 R112, [R212+0x4400] ;  /* 0x00440000d470783b */ /* 0x000ee40000000200 */
[C---:B----4-:R-:W-:Y:S03]  /*efe0*/  HMMA.16816.F32 R20, R156.reuse, R168, RZ ;  /* 0x000000a89c14723c */ /* 0x050fe600000018ff */
[----:B------:R-:W4:Y:S05]  /*eff0*/  LDSM.16.M88.4 R120, [R212+0x4800] ;  /* 0x00480000d478783b */ /* 0x000f2a0000000200 */
[C---:B-1----:R-:W-:Y:S01]  /*f000*/  HMMA.16816.F32 R24, R156.reuse, R170, RZ ;  /* 0x000000aa9c18723c */ /* 0x042fe200000018ff */
[----:B------:R-:W1:Y:S05]  /*f010*/  LDSM.16.M88.4 R128, [R212+0x4c00] ;  /* 0x004c0000d480783b */ /* 0x000e6a0000000200 */
[----:B------:R-:W-:Y:S02]  /*f020*/  LDSM.16.M88.4 R164, [R164] ;  /* 0x00000000a4a4783b */ /* 0x000fe40000000200 */
[C---:B-----5:R-:W-:Y:S03]  /*f030*/  HMMA.16816.F32 R28, R156.reuse, R172, RZ ;  /* 0x000000ac9c1c723c */ /* 0x060fe600000018ff */
[----:B------:R-:W5:Y:S05]  /*f040*/  LDSM.16.M88.4 R168, [R0+0x1000] ;  /* 0x0010000000a8783b */ /* 0x000f6a0000000200 */
        /* <DEDUP_REMOVED lines=8> */
[C---:B--2---:R-:W-:Y:S03]  /*f0d0*/  HMMA.16816.F32 R44, R156.reuse, R160, RZ ;  /* 0x000000a09c2c723c */ /* 0x044fe600000018ff */
[----:B------:R-:W-:Y:S05]  /*f0e0*/  LDSM.16.M88.4 R192, [R0+0x3800] ;  /* 0x0038000000c0783b */ /* 0x000fea0000000200 */
[C---:B------:R-:W-:Y:S01]  /*f0f0*/  HMMA.16816.F32 R48, R156.reuse, R162, RZ ;  /* 0x000000a29c30723c */ /* 0x040fe200000018ff */
[----:B------:R-:W2:Y:S05]  /*f100*/  LDSM.16.M88.4 R160, [R0+0x1400] ;  /* 0x0014000000a0783b */ /* 0x000eaa0000000200 */
        /* <DEDUP_REMOVED lines=23> */
[----:B------:R-:W-:Y:S01]  /*f280*/  HMMA.16816.F32 R128, R156, R130, RZ ;  /* 0x000000829c80723c */ /* 0x000fe200000018ff */
[----:B------:R-:W1:Y:S07]  /*f290*/  LDSM.16.M88.4 R156, [R0+0x1c00] ;  /* 0x001c0000009c783b */ /* 0x000e6e0000000200 */
[C---:B-----5:R-:W-:Y:S08]  /*f2a0*/  HMMA.16816.F32 R4, R164.reuse, R168, R4 ;  /* 0x000000a8a404723c */ /* 0x060ff00000001804 */
[C---:B------:R-:W-:Y:S01]  /*f2b0*/  HMMA.16816.F32 R8, R164.reuse, R170, R8 ;  /* 0x000000aaa408723c */ /* 0x040fe20000001808 */
[----:B------:R-:W3:Y:S07]  /*f2c0*/  LDSM.16.M88.4 R168, [R0+0x3000] ;  /* 0x0030000000a8783b */ /* 0x000eee0000000200 */
[C---:B--2---:R-:W-:Y:S08]  /*f2d0*/  HMMA.16816.F32 R12, R164.reuse, R160, R12 ;  /* 0x000000a0a40c723c */ /* 0x044ff0000000180c */
[C---:B------:R-:W-:Y:S01]  /*f2e0*/  HMMA.16816.F32 R16, R164.reuse, R162, R16 ;  /* 0x000000a2a410723c */ /* 0x040fe20000001810 */
[----:B------:R-:W2:Y:S07]  /*f2f0*/  LDSM.16.M88.4 R160, [R0+0x3400] ;  /* 0x0034000000a0783b */ /* 0x000eae0000000200 */
        /* <DEDUP_REMOVED lines=35> */
[----:B------:R-:W-:Y:S02]  /*f530*/  LOP3.LUT R150, R3, 0x20, RZ, 0xc0, !PT ;  /* 0x0000002003967812 */ /* 0x000fe400078ec0ff */
[----:B------:R-:W-:Y:S02]  /*f540*/  ISETP.NE.AND.EX P3, PT, R231, RZ, PT, P1 ;  /* 0x000000ffe700720c */ /* 0x000fe40003f65310 */
[----:B------:R-:W-:Y:S11]  /*f550*/  LOP3.LUT R159, R150, 0x1f00, R3, 0xf8, !PT ;  /* 0x00001f00969f7812 */ /* 0x000ff600078ef803 */
        /* <DEDUP_REMOVED lines=13> */
[----:B------:R-:W3:Y:S06]  /*f630*/  LD.E.64 R164, desc[UR4][R148.64+0x38] ;  /* 0x0000380494a47980 */ /* 0x000eec000c101b00 */
[----:B------:R-:W4:Y:S01]  /*f640*/  LD.E.64 R166, desc[UR4][R148.64+0x20] ;  /* 0x0000200494a67980 */ /* 0x000f22000c101b00 */
        /* <DEDUP_REMOVED lines=43> */
[----:B------:R-:W2:Y:S02]  /*f900*/  LD.E R3, desc[UR4][R170.64] ;  /* 0x00000004aa037980 */ /* 0x000ea4000c101900 */
[-C--:B---3--:R-:W-:Y:S01]  /*f910*/  IMAD R150, R165, R161.reuse, RZ ;  /* 0x000000a1a5967224 */ /* 0x088fe200078e02ff */
[----:B------:R-:W-:Y:S01]  /*f920*/  SHF.R.S32.HI R157, RZ, 0x1f, R161 ;  /* 0x0000001fff9d7819 */ /* 0x000fe200000114a1 */
[C---:B------:R-:W-:Y:S01]  /*f930*/  IMAD.WIDE.U32 R160, R164.reuse, R161, RZ ;  /* 0x000000a1a4a07225 */ /* 0x040fe200078e00ff */
[----:B------:R-:W2:Y:S03]  /*f940*/  LD.E R0, desc[UR4][R168.64] ;  /* 0x00000004a8007980 */ /* 0x000ea6000c101900 */
[----:B------:R-:W-:Y:S05]  /*f950*/  IMAD R150, R164, R157, R150 ;  /* 0x0000009da4967224 */ /* 0x000fea00078e0296 */
[----:B------:R-:W-:Y:S01]  /*f960*/  IADD3 R161, PT, PT, R161, R150, RZ ;  /* 0x00000096a1a17210 */ /* 0x000fe20007ffe0ff */
[----:B--2---:R-:W-:Y:S04]  /*f970*/  IMAD.IADD R3, R3, 0x1, -R0 ;  /* 0x0000000103037824 */ /* 0x004fe800078e0a00 */
[----:B----4-:R-:W-:Y:S01]  /*f980*/  IMAD R157, R167, R3, RZ ;  /* 0x00000003a79d7224 */ /* 0x010fe200078e02ff */
[----:B------:R-:W-:Y:S01]  /*f990*/  SHF.R.S32.HI R0, RZ, 0x1f, R3 ;  /* 0x0000001fff007819 */ /* 0x000fe20000011403 */
[----:B------:R-:W-:Y:S04]  /*f9a0*/  IMAD.WIDE.U32 R160, R3, R166, R160 ;  /* 0x000000a603a07225 */ /* 0x000fe800078e00a0 */
[----:B------:R-:W-:Y:S01]  /*f9b0*/  IMAD R157, R166, R0, R157 ;  /* 0x00000000a69d7224 */ /* 0x000fe200078e029d */
[C---:B------:R-:W-:Y:S03]  /*f9c0*/  LEA R218, P1, R160.reuse, R218, 0x1 ;  /* 0x000000daa0da7211 */ /* 0x040fe600078208ff */
[----:B------:R-:W-:Y:S05]  /*f9d0*/  IMAD.IADD R157, R161, 0x1, R157 ;  /* 0x00000001a19d7824 */ /* 0x000fea00078e029d */
[----:B------:R-:W-:Y:S02]  /*f9e0*/  LEA.HI.X R219, R160, R219, R157, 0x1, P1 ;  /* 0x000000dba0db7211 */ /* 0x000fe400008f0c9d */
.L_x_3591:
[----:B------:R-:W-:Y:S05]  /*f9f0*/  BSYNC.RECONVERGENT B0 ;  /* 0x0000000000007941 */ /* 0x000fea0003800200 */
.L_x_3590:
[----:B------:R-:W-:Y:S01]  /*fa00*/  IMAD.IADD R159, R2, 0x1, R159 ;  /* 0x00000001029f7824 */ /* 0x000fe200078e029f */
[----:B------:R-:W-:Y:S02]  /*fa10*/  IADD3 R156, P1, PT, R155, R218, RZ ;  /* 0x000000da9b9c7210 */ /* 0x000fe40007f3e0ff */
[----:B------:R-:W-:Y:S02]  /*fa20*/  SHF.L.U64.HI R0, R214, 0x6, R215 ;  /* 0x00000006d6007819 */ /* 0x000fe400000102d7 */
[----:B------:R-:W-:Y:S02]  /*fa30*/  LEA R3, R159, UR6, 0x1 ;  /* 0x000000069f037c11 */ /* 0x000fe4000f8e08ff */
[-C--:B------:R-:W-:Y:S01]  /*fa40*/  IADD3 R158, P2, PT, R156, R155.reuse, RZ ;  /* 0x0000009b9c9e7210 */ /* 0x080fe20007f5e0ff */
[----:B------:R-:W-:Y:S02]  /*fa50*/  IMAD.X R157, R0, 0x1, R219, P1 ;  /* 0x00000001009d7824 */ /* 0x000fe400008e06db */
[----:B------:R-:W-:Y:S01]  /*fa60*/  @!PT LDS RZ, [RZ] ;  /* 0x00000000fffff984 */ /* 0x000fe20000000800 */
[----:B------:R-:W-:Y:S01]  /*fa70*/  @!PT LDS RZ, [RZ] ;  /* 0x00000000fffff984 */ /* 0x000fe20000000800 */
[----:B------:R-:W-:Y:S01]  /*fa80*/  @!PT LDS RZ, [RZ] ;  /* 0x00000000fffff984 */ /* 0x000fe20000000800 */
[----:B------:R1:W-:Y:S01]  /*fa90*/  LDGSTS.E.BYPASS.LTC128B.128 [R3+0x1000], desc[UR4][R218.64] ;  /* 0x01000000da037fae */ /* 0x0003e2000b981a04 */
[-C--:B------:R-:W-:Y:S01]  /*faa0*/  IADD3 R164, P1, PT, R158, R155.reuse, RZ ;  /* 0x0000009b9ea47210 */ /* 0x080fe20007f3e0ff */
[--C-:B------:R-:W-:Y:S02]  /*fab0*/  IMAD.X R159, R157, 0x1, R0.reuse, P2 ;  /* 0x000000019d9f7824 */ /* 0x100fe400010e0600 */
        /* <DEDUP_REMOVED lines=10> */
[----:B------:R-:W-:Y:S01]  /*fb60*/  IADD3 R168, P1, PT, R166, R155, RZ ;  /* 0x0000009ba6a87210 */ /* 0x000fe20007f3e0ff */
[--C-:B------:R-:W-:Y:S02]  /*fb70*/  IMAD.X R167, R161, 0x1, R0.reuse, P2 ;  /* 0x00000001a1a77824 */ /* 0x100fe400010e0600 */
[----:B------:R1:W-:Y:S02]  /*fb80*/  LDGSTS.E.BYPASS.LTC128B.128 [R3+0x3800], desc[UR4][R160.64] ;  /* 0x03800000a0037fae */ /* 0x0003e4000b981a04 */
[----:B------:R-:W-:Y:S02]  /*fb90*/  IMAD.X R169, R167, 0x1, R0, P1 ;  /* 0x00000001a7a97824 */ /* 0x000fe400008e0600 */
[----:B------:R1:W-:Y:S04]  /*fba0*/  LDGSTS.E.BYPASS.LTC128B.128 [R3+0x4000], desc[UR4][R166.64] ;  /* 0x04000000a6037fae */ /* 0x0003e8000b981a04 */
[----:B------:R1:W-:Y:S04]  /*fbb0*/  LDGSTS.E.BYPASS.LTC128B.128 [R3+0x4800], desc[UR4][R168.64] ;  /* 0x04800000a8037fae */ /* 0x0003e8000b981a04 */
[----:B------:R-:W0:Y:S02]  /*fbc0*/  LDGDEPBAR ;  /* 0x00000000000079af */ /* 0x000e240000000000 */
.L_x_3589:
[----:B------:R-:W-:Y:S05]  /*fbd0*/  BSYNC.RECONVERGENT B1 ;  /* 0x0000000000017941 */ /* 0x000fea0003800200 */
.L_x_3588:
        /* <DEDUP_REMOVED lines=244> */
[----:B------:R-:W-:Y:S01]  /*10b20*/  FFMA.FTZ R126, R126, R3, -R152 ;  /* 0x000000037e7e7223 */ /* 0x000fe20000010898 */
[----:B------:R-:W-:Y:S01]  /*10b30*/  ISETP.GT.AND P0, PT, R232, R217, PT ;  /* 0x000000d9e800720c */ /* 0x000fe20003f04270 */
        /* <DEDUP_REMOVED lines=407> */
.L_x_3585:
[----:B------:R1:W5:Y:S01]  /*124b0*/  LD.E R21, desc[UR4][R148.64+0xd8] ;  /* 0x0000d80494157980 */ /* 0x000362000c101900 */
[----:B------:R-:W-:Y:S01]  /*124c0*/  UMOV UR7, 0xffffffff ;  /* 0xffffffff00077882 */ /* 0x000fe20000000000 */
[----:B------:R-:W2:Y:S02]  /*124d0*/  S2R R16, SR_TID.X ;  /* 0x0000000000107919 */ /* 0x000ea40000002100 */
[--C-:B--2---:R-:W-:Y:S02]  /*124e0*/  SHF.R.U32.HI R3, RZ, 0x2, R16.reuse ;  /* 0x00000002ff037819 */ /* 0x104fe40000011610 */
[----:B------:R-:W-:Y:S01]  /*124f0*/  SHF.R.U32.HI R16, RZ, 0x3, R16 ;  /* 0x00000003ff107819 */ /* 0x000fe20000011610 */
        /* <DEDUP_REMOVED lines=8> */
.L_x_3600:
[----:B------:R-:W1:Y:S01]  /*12580*/  S2R R20, SR_TID.X ;  /* 0x0000000000147919 */ /* 0x000e620000002100 */
[----:B--23--:R-:W-:Y:S01]  /*12590*/  FADD.FTZ R22, R22, R7 ;  /* 0x0000000716167221 */ /* 0x00cfe20000010000 */
[----:B------:R-:W2:Y:S01]  /*125a0*/  MUFU.RCP R6, R17 ;  /* 0x0000001100067308 */ /* 0x000ea20000001000 */
[----:B------:R-:W-:Y:S05]  /*125b0*/  WARPSYNC.ALL ;  /* 0x0000000000007948 */ /* 0x000fea0003800000 */
[----:B------:R-:W-:Y:S01]  /*125c0*/  BAR.SYNC.DEFER_BLOCKING 0x0 ;  /* 0x0000000000007b1d */ /* 0x000fe20000010000 */
[----:B------:R-:W-:Y:S02]  /*125d0*/  FSETP.NE.FTZ.AND P0, PT, R22, RZ, PT ;  /* 0x000000ff1600720b */ /* 0x000fe40003f15000 */
[----:B------:R-:W-:-:S03]  /*125e0*/  FSETP.NE.FTZ.AND P1, PT, R17, RZ, PT ;  /* 0x000000ff1100720b */ /* 0x000fc60003f35000 */
[----:B------:R-:W3:Y:S01]  /*125f0*/  MUFU.RCP R5, R22 ;  /* 0x0000001600057308 */ /* 0x000ee20000001000 */
[----:B--2---:R-:W-:-:S05]  /*12600*/  FSEL R6, R6, 1, P1 ;  /* 0x3f80000006067808 */ /* 0x004fca0000800000 */
[C---:B------:R-:W-:Y:S01]  /*12610*/  FMUL.FTZ R144, R6.reuse, R144 ;  /* 0x0000009006907220 */ /* 0x040fe20000410000 */
[C---:B------:R-:W-:Y:S01]  /*12620*/  FMUL.FTZ R145, R6.reuse, R145 ;  /* 0x0000009106917220 */ /* 0x040fe20000410000 */
[C---:B------:R-:W-:Y:S01]  /*12630*/  FMUL.FTZ R140, R6.reuse, R140 ;  /* 0x0000008c068c7220 */ /* 0x040fe20000410000 */
[C---:B------:R-:W-:Y:S01]  /*12640*/  FMUL.FTZ R141, R6.reuse, R141 ;  /* 0x0000008d068d7220 */ /* 0x040fe20000410000 */
[C---:B------:R-:W-:Y:S01]  /*12650*/  FMUL.FTZ R136, R6.reuse, R136 ;  /* 0x0000008806887220 */ /* 0x040fe20000410000 */
[C---:B------:R-:W-:Y:S01]  /*12660*/  FMUL.FTZ R137, R6.reuse, R137 ;  /* 0x0000008906897220 */ /* 0x040fe20000410000 */
[----:B------:R-:W-:Y:S01]  /*12670*/  FMUL.FTZ R132, R6, R132 ;  /* 0x0000008406847220 */ /* 0x000fe20000410000 */
[----:B---3--:R-:W-:Y:S01]  /*12680*/  FSEL R5, R5, 1, P0 ;  /* 0x3f80000005057808 */ /* 0x008fe20000000000 */
[----:B-1----:R-:W-:Y:S02]  /*12690*/  IMAD.SHL.U32 R4, R20, 0x2, RZ ;  /* 0x0000000214047824 */ /* 0x002fe400078e00ff */
[----:B------:R-:W-:Y:S01]  /*126a0*/  FMUL.FTZ R133, R6, R133 ;  /* 0x0000008506857220 */ /* 0x000fe20000410000 */
[----:B------:R-:W-:-:S02]  /*126b0*/  IMAD.SHL.U32 R7, R20, 0x10, RZ ;  /* 0x0000001014077824 */ /* 0x000fc400078e00ff */
[C---:B------:R-:W-:Y:S01]  /*126c0*/  FMUL.FTZ R146, R5.reuse, R146 ;  /* 0x0000009205927220 */ /* 0x040fe20000410000 */
[----:B------:R-:W-:Y:S01]  /*126d0*/  LOP3.LUT R4, R4, 0x6, RZ, 0xc0, !PT ;  /* 0x0000000604047812 */ /* 0x000fe200078ec0ff */
[C---:B------:R-:W-:Y:S01]  /*126e0*/  FMUL.FTZ R147, R5.reuse, R147 ;  /* 0x0000009305937220 */ /* 0x040fe20000410000 */
[C---:B------:R-:W-:Y:S01]  /*126f0*/  FMUL.FTZ R142, R5.reuse, R142 ;  /* 0x0000008e058e7220 */ /* 0x040fe20000410000 */
[C---:B------:R-:W-:Y:S01]  /*12700*/  FMUL.FTZ R143, R5.reuse, R143 ;  /* 0x0000008f058f7220 */ /* 0x040fe20000410000 */
[----:B------:R-:W-:Y:S01]  /*12710*/  LOP3.LUT R7, R4, 0x3e00, R7, 0xf8, !PT ;  /* 0x00003e0004077812 */ /* 0x000fe200078ef807 */
[C---:B------:R-:W-:Y:S01]  /*12720*/  FMUL.FTZ R138, R5.reuse, R138 ;  /* 0x0000008a058a7220 */ /* 0x040fe20000410000 */
[----:B------:R-:W-:Y:S01]  /*12730*/  SHF.L.U32 R4, R20, 0x3, RZ ;  /* 0x0000000314047819 */ /* 0x000fe200000006ff */
[C---:B------:R-:W-:Y:S01]  /*12740*/  FMUL.FTZ R139, R5.reuse, R139 ;  /* 0x0000008b058b7220 */ /* 0x040fe20000410000 */
[C---:B------:R-:W-:Y:S01]  /*12750*/  FMUL.FTZ R134, R5.reuse, R134 ;  /* 0x0000008605867220 */ /* 0x040fe20000410000 */
[----:B------:R-:W-:Y:S01]  /*12760*/  FMUL.FTZ R135, R5, R135 ;  /* 0x0000008705877220 */ /* 0x000fe20000410000 */
[----:B------:R-:W-:-:S02]  /*12770*/  LOP3.LUT R9, R4, 0xc0, RZ, 0xc0, !PT ;  /* 0x000000c004097812 */ /* 0x000fc400078ec0ff */
[----:B------:R-:W-:Y:S02]  /*12780*/  LOP3.LUT R8, R7, 0x20, R4, 0xf8, !PT ;  /* 0x0000002007087812 */ /* 0x000fe400078ef804 */
[----:B------:R-:W-:Y:S02]  /*12790*/  LOP3.LUT R9, R9, 0x18, R20, 0xf8, !PT ;  /* 0x0000001809097812 */ /* 0x000fe400078ef814 */
[----:B------:R-:W-:Y:S02]  /*127a0*/  LOP3.LUT R5, R4, 0x40, RZ, 0xc0, !PT ;  /* 0x0000004004057812 */ /* 0x000fe400078ec0ff */
[----:B------:R-:W-:Y:S02]  /*127b0*/  LOP3.LUT R9, R8, R9, RZ, 0xfc, !PT ;  /* 0x0000000908097212 */ /* 0x000fe400078efcff */
[----:B------:R-:W-:Y:S02]  /*127c0*/  LOP3.LUT R4, R4, 0x80, RZ, 0xc0, !PT ;  /* 0x0000008004047812 */ /* 0x000fe400078ec0ff */
[----:B------:R-:W-:-:S05]  /*127d0*/  LEA R9, R9, UR6, 0x2 ;  /* 0x0000000609097c11 */ /* 0x000fca000f8e10ff */
[C---:B------:R-:W-:Y:S01]  /*127e0*/  IMAD.IADD R4, R9.reuse, 0x1, -R4 ;  /* 0x0000000109047824 */ /* 0x040fe200078e0a04 */
[----:B------:R-:W-:Y:S01]  /*127f0*/  STS.64 [R9], R144 ;  /* 0x0000009009007388 */ /* 0x000fe20000000a00 */
[----:B------:R-:W-:-:S03]  /*12800*/  IMAD.IADD R6, R9, 0x1, -R5 ;  /* 0x0000000109067824 */ /* 0x000fc600078e0a05 */
[----:B------:R-:W-:Y:S01]  /*12810*/  IADD3 R5, PT, PT, -R5, R4, RZ ;  /* 0x0000000405057210 */ /* 0x000fe20007ffe1ff */
[----:B------:R-:W-:Y:S04]  /*12820*/  STS.64 [R9+0x400], R146 ;  /* 0x0004009209007388 */ /* 0x000fe80000000a00 */
[----:B------:R-:W-:Y:S04]  /*12830*/  STS.64 [R6+0x20], R140 ;  /* 0x0000208c06007388 */ /* 0x000fe80000000a00 */
[----:B------:R-:W-:Y:S04]  /*12840*/  STS.64 [R6+0x420], R142 ;  /* 0x0004208e06007388 */ /* 0x000fe80000000a00 */
[----:B------:R-:W-:Y:S04]  /*12850*/  STS.64 [R4+0x40], R136 ;  /* 0x0000408804007388 */ /* 0x000fe80000000a00 */
[----:B------:R1:W-:Y:S04]  /*12860*/  STS.64 [R4+0x440], R138 ;  /* 0x0004408a04007388 */ /* 0x0003e80000000a00 */
[----:B------:R-:W-:Y:S04]  /*12870*/  STS.64 [R5+0x60], R132 ;  /* 0x0000608405007388 */ /* 0x000fe80000000a00 */
[----:B------:R2:W-:Y:S04]  /*12880*/  STS.64 [R5+0x460], R134 ;  /* 0x0004608605007388 */ /* 0x0005e80000000a00 */
[----:B------:R-:W3:Y:S04]  /*12890*/  LD.E.64 R24, desc[UR4][R148.64+0xb0] ;  /* 0x0000b00494187980 */ /* 0x000ee8000c101b00 */
[----:B------:R-:W4:Y:S04]  /*128a0*/  LD.E R19, desc[UR4][R148.64+0x60] ;  /* 0x0000600494137980 */ /* 0x000f28000c101900 */
[----:B------:R-:W4:Y:S04]  /*128b0*/  LD.E R23, desc[UR4][R148.64+0xcc] ;  /* 0x0000cc0494177980 */ /* 0x000f28000c101900 */
[----:B------:R-:W4:Y:S01]  /*128c0*/  LD.E.64 R28, desc[UR4][R148.64+0x78] ;  /* 0x00007804941c7980 */ /* 0x000f22000c101b00 */
[----:B------:R-:W-:-:S03]  /*128d0*/  IMAD.SHL.U32 R26, R20, 0x4, RZ ;  /* 0x00000004141a7824 */ /* 0x000fc600078e00ff */
[----:B------:R3:W5:Y:S01]  /*128e0*/  LD.E.64 R30, desc[UR4][R148.64+0xa8] ;  /* 0x0000a804941e7980 */ /* 0x000762000c101b00 */
[----:B------:R-:W-:Y:S01]  /*128f0*/  IMAD.SHL.U32 R7, R16, 0x20, RZ ;  /* 0x0000002010077824 */ /* 0x000fe200078e00ff */
[----:B------:R-:W-:Y:S01]  /*12900*/  LOP3.LUT R216, R216, 0xd8, RZ, 0xc0, !PT ;  /* 0x000000d8d8d87812 */ /* 0x000fe200078ec0ff */
[----:B------:R-:W2:Y:S01]  /*12910*/  @P1 MUFU.LG2 R32, R17 ;  /* 0x0000001100201308 */ /* 0x000ea20000000c00 */
[----:B-1----:R-:W-:Y:S01]  /*12920*/  LOP3.LUT R4, R26, 0xf04, RZ, 0xc0, !PT ;  /* 0x00000f041a047812 */ /* 0x002fe200078ec0ff */
[----:B------:R-:W-:Y:S01]  /*12930*/  VIADD R36, R16, 0x10 ;  /* 0x0000001010247836 */ /* 0x000fe20000000000 */
[----:B------:R-:W-:Y:S01]  /*12940*/  SHF.R.U32.HI R27, RZ, 0x1, R20 ;  /* 0x00000001ff1b7819 */ /* 0x000fe20000011614 */
[----:B------:R-:W-:Y:S01]  /*12950*/  BSSY.RECONVERGENT B0, `(.L_x_3594) ;  /* 0x000002f000007945 */ /* 0x000fe20003800200 */
[----:B------:R-:W-:Y:S02]  /*12960*/  LOP3.LUT R4, R4, 0x20, R7, 0xf8, !PT ;  /* 0x0000002004047812 */ /* 0x000fe400078ef807 */
[----:B--2---:R-:W-:Y:S01]  /*12970*/  LOP3.LUT R5, R216, 0x18, R27, 0x78, !PT ;  /* 0x00000018d8057812 */ /* 0x004fe200078e781b */
[----:B------:R-:W1:Y:S01]  /*12980*/  @P0 MUFU.LG2 R22, R22 ;  /* 0x0000001600160308 */ /* 0x000e620000000c00 */
[----:B------:R-:W-:-:S02]  /*12990*/  IADD3 R33, PT, PT, -R224, R225, RZ ;  /* 0x000000e1e0217210 */ /* 0x000fc40007ffe1ff */
[----:B------:R-:W-:Y:S02]  /*129a0*/  LOP3.LUT R34, R4, R5, RZ, 0xfc, !PT ;  /* 0x0000000504227212 */ /* 0x000fe400078efcff */
[----:B------:R-:W-:Y:S02]  /*129b0*/  ISETP.GE.AND P6, PT, R16, R33, PT ;  /* 0x000000211000720c */ /* 0x000fe40003fc6270 */
[----:B------:R-:W-:Y:S01]  /*129c0*/  LEA R34, R34, UR6, 0x2 ;  /* 0x0000000622227c11 */ /* 0x000fe2000f8e10ff */
[----:B------:R-:W-:Y:S01]  /*129d0*/  BAR.SYNC.DEFER_BLOCKING 0x0 ;  /* 0x0000000000007b1d */ /* 0x000fe20000010000 */
[----:B------:R-:W-:Y:S01]  /*129e0*/  IADD3 R38, PT, PT, R16, 0x30, RZ ;  /* 0x0000003010267810 */ /* 0x000fe20007ffe0ff */
[----:B------:R-:W-:Y:S01]  /*129f0*/  @P1 FMUL.FTZ R32, R32, 0.69314718246459960938 ;  /* 0x3f31721820201820 */ /* 0x000fe20000410000 */
[----:B------:R-:W-:Y:S02]  /*12a00*/  LOP3.LUT P2, RZ, R20, 0x3, RZ, 0xc0, !PT ;  /* 0x0000000314ff7812 */ /* 0x000fe4000784c0ff */
[----:B------:R-:W-:-:S02]  /*12a10*/  LOP3.LUT R26, R26, 0xffc, RZ, 0xc0, !PT ;  /* 0x00000ffc1a1a7812 */ /* 0x000fc400078ec0ff */
[-C--:B------:R-:W-:Y:S02]  /*12a20*/  ISETP.GE.AND P5, PT, R36, R33.reuse, PT ;  /* 0x000000212400720c */ /* 0x080fe40003fa6270 */
[----:B------:R-:W-:Y:S01]  /*12a30*/  ISETP.GE.AND P3, PT, R38, R33, PT ;  /* 0x000000212600720c */ /* 0x000fe20003f66270 */
[----:B------:R2:W1:Y:S04]  /*12a40*/  LDS.128 R12, [R34] ;  /* 0x00000000220c7984 */ /* 0x0004680000000c00 */
[----:B------:R2:W1:Y:S04]  /*12a50*/  LDS.128 R8, [R34+0x800] ;  /* 0x0008000022087984 */ /* 0x0004680000000c00 */
[----:B------:R2:W1:Y:S01]  /*12a60*/  LDS.128 R4, [R34+0x1000] ;  /* 0x0010000022047984 */ /* 0x0004620000000c00 */
[----:B---3--:R-:W-:-:S04]  /*12a70*/  IMAD R24, R24, UR8, R227 ;  /* 0x0000000818187c24 */ /* 0x008fc8000f8e02e3 */
[----:B----4-:R-:W-:Y:S02]  /*12a80*/  IMAD R226, R24, R19, R226 ;  /* 0x0000001318e27224 */ /* 0x010fe400078e02e2 */
[----:B------:R-:W-:Y:S02]  /*12a90*/  VIADD R24, R16, 0x20 ;  /* 0x0000002010187836 */ /* 0x000fe40000000000 */
[----:B------:R2:W3:Y:S01]  /*12aa0*/  LDS.128 R16, [R34+0x1800] ;  /* 0x0018000022107984 */ /* 0x0004e20000000c00 */
[----:B------:R-:W-:Y:S01]  /*12ab0*/  IMAD R226, R25, R226, R224 ;  /* 0x000000e219e27224 */ /* 0x000fe200078e02e0 */
[----:B------:R-:W-:Y:S02]  /*12ac0*/  MOV R25, 0xff800000 ;  /* 0xff80000000197802 */ /* 0x000fe40000000f00 */
[----:B------:R-:W-:Y:S01]  /*12ad0*/  ISETP.GE.AND P4, PT, R24, R33, PT ;  /* 0x000000211800720c */ /* 0x000fe20003f86270 */
[----:B------:R-:W-:Y:S02]  /*12ae0*/  IMAD R23, R226, R23, RZ ;  /* 0x00000017e2177224 */ /* 0x000fe400078e02ff */
[----:B-1----:R-:W-:Y:S01]  /*12af0*/  @P0 FMUL.FTZ R33, R22, 0.69314718246459960938 ;  /* 0x3f31721816210820 */ /* 0x002fe20000410000 */
[----:B------:R-:W-:-:S02]  /*12b00*/  IMAD.MOV.U32 R24, RZ, RZ, -0x800000 ;  /* 0xff800000ff187424 */ /* 0x000fc400078e00ff */
[----:B-----5:R-:W-:Y:S01]  /*12b10*/  @P1 FFMA.FTZ R24, R21, R2, R32 ;  /* 0x0000000215181223 */ /* 0x020fe20000010020 */
[----:B------:R-:W-:Y:S01]  /*12b20*/  IADD3 R35, P1, PT, R23, R26, RZ ;  /* 0x0000001a17237210 */ /* 0x000fe20007f3e0ff */
[----:B------:R-:W-:Y:S01]  /*12b30*/  @P0 FFMA.FTZ R25, R21, R0, R33 ;  /* 0x0000000015190223 */ /* 0x000fe20000010021 */
[----:B------:R-:W-:Y:S02]  /*12b40*/  LOP3.LUT R0, R27, 0x30, RZ, 0xc0, !PT ;  /* 0x000000301b007812 */ /* 0x000fe400078ec0ff */
[----:B------:R-:W-:Y:S02]  /*12b50*/  LEA.HI.X.SX32 R23, R23, RZ, 0x1, P1 ;  /* 0x000000ff17177211 */ /* 0x000fe400008f0eff */
[C---:B------:R-:W-:Y:S02]  /*12b60*/  LEA R20, P0, R35.reuse, R28, 0x2 ;  /* 0x0000001c23147211 */ /* 0x040fe400078010ff */
[----:B------:R-:W-:Y:S02]  /*12b70*/  LOP3.LUT R3, R0, 0x7, R3, 0xf8, !PT ;  /* 0x0000000700037812 */ /* 0x000fe400078ef803 */
[----:B------:R-:W-:Y:S01]  /*12b80*/  LEA.HI.X R21, R35, R29, R23, 0x2, P0 ;  /* 0x0000001d23157211 */ /* 0x000fe200000f1417 */
[----:B------:R-:W-:Y:S08]  /*12b90*/  @P2 BRA `(.L_x_3595) ;  /* 0x0000000000282947 */ /* 0x000ff00003800000 */
[----:B------:R-:W-:Y:S01]  /*12ba0*/  IMAD.IADD R224, R225, 0x1, -R224 ;  /* 0x00000001e1e07824 */ /* 0x000fe200078e0ae0 */
        /* <DEDUP_REMOVED lines=9> */
.L_x_3595:
[----:B------:R-:W-:Y:S05]  /*12c40*/  BSYNC.RECONVERGENT B0 ;  /* 0x0000000000007941 */ /* 0x000fea0003800200 */
.L_x_3594:
[----:B------:R-:W-:Y:S01]  /*12c50*/  MOV R223, 0x0 ;  /* 0x0000000000df7802 */ /* 0x000fe20000000f00 */
[----:B------:R-:W-:Y:S04]  /*12c60*/  @!P6 ST.E.128 desc[UR4][R20.64], R12 ;  /* 0x0000000c1400e985 */ /* 0x000fe8000c101d04 */
[----:B------:R-:W-:Y:S04]  /*12c70*/  @!P5 ST.E.128 desc[UR4][R20.64+0x800], R8 ;  /* 0x000800081400d985 */ /* 0x000fe8000c101d04 */
[----:B------:R1:W-:Y:S02]  /*12c80*/  @!P4 ST.E.128 desc[UR4][R20.64+0x1000], R4 ;  /* 0x001000041400c985 */ /* 0x0003e4000c101d04 */
[----:B-123--:R-:W-:Y:S05]  /*12c90*/  @P3 RET.REL.NODEC R222 `(_ZN5flash24flash_fwd_splitkv_kernelI23Flash_fwd_kernel_traitsILi32ELi64ELi256ELi4ELb0ELb0EN7cutlass6half_tE19Flash_kernel_traitsILi32ELi64ELi256ELi4ES3_EELb0ELb0ELb0ELb0ELb1ELb0ELb1ELb1EEEvNS_16Flash_fwd_paramsE) ;  /* 0xfffffed0ded83950 */ /* 0x00efea0003c3ffff */
[----:B------:R-:W-:Y:S01]  /*12ca0*/  MOV R223, 0x0 ;  /* 0x0000000000df7802 */ /* 0x000fe20000000f00 */
[----:B------:R1:W-:Y:S03]  /*12cb0*/  ST.E.128 desc[UR4][R20.64+0x1800], R16 ;  /* 0x0018001014007985 */ /* 0x0003e6000c101d04 */
[----:B-1----:R-:W-:Y:S05]  /*12cc0*/  RET.REL.NODEC R222 `(_ZN5flash24flash_fwd_splitkv_kernelI23Flash_fwd_kernel_traitsILi32ELi64ELi256ELi4ELb0ELb0EN7cutlass6half_tE19Flash_kernel_traitsILi32ELi64ELi256ELi4ES3_EELb0ELb0ELb0ELb0ELb1ELb0ELb1ELb1EEEvNS_16Flash_fwd_paramsE) ;  /* 0xfffffed0decc7950 */ /* 0x002fea0003c3ffff */
.L_x_3593:
[----:B------:R-:W-:Y:S01]  /*12cd0*/  MOV R5, 0x2 ;  /* 0x0000000200057802 */ /* 0x000fe20000000f00 */
[----:B------:R-:W-:Y:S01]  /*12ce0*/  IMAD.MOV.U32 R4, RZ, RZ, 0x1f ;  /* 0x0000001fff047424 */ /* 0x000fe200078e00ff */
[----:B------:R-:W-:-:S07]  /*12cf0*/  MOV R6, 0xffffffff ;  /* 0xffffffff00067802 */ /* 0x000fce0000000f00 */
[----:B-----5:R-:W-:Y:S05]  /*12d00*/  WARPSYNC.COLLECTIVE R6, `(.L_x_3596) ;  /* 0x0000000006087348 */ /* 0x020fea0003c00000 */
[----:B------:R1:W2:Y:S02]  /*12d10*/  SHFL.BFLY P0, R7, R238, R5, R4 ;  /* 0x0c000005ee077389 */ /* 0x0002a40000000004 */
[----:B-12--5:R-:W-:Y:S05]  /*12d20*/  ENDCOLLECTIVE ;  /* 0x000000000000791b */ /* 0x026fea0003800000 */
.L_x_3596:
[----:B------:R-:W-:Y:S02]  /*12d30*/  IMAD.MOV.U32 R9, RZ, RZ, R7 ;  /* 0x000000ffff097224 */ /* 0x000fe400078e0007 */
[----:B------:R-:W-:Y:S02]  /*12d40*/  IMAD.MOV.U32 R5, RZ, RZ, 0x1 ;  /* 0x00000001ff057424 */ /* 0x000fe400078e00ff */
[----:B------:R-:W-:-:S05]  /*12d50*/  FADD.FTZ R8, R9, R238 ;  /* 0x000000ee09087221 */ /* 0x000fca0000010000 */
[----:B------:R-:W-:-:S07]  /*12d60*/  MOV R238, R8 ;  /* 0x0000000800ee7202 */ /* 0x000fce0000000f00 */
[----:B------:R-:W-:Y:S05]  /*12d70*/  WARPSYNC.COLLECTIVE R6, `(.L_x_3597) ;  /* 0x0000000006087348 */ /* 0x000fea0003c00000 */
[----:B------:R1:W2:Y:S02]  /*12d80*/  SHFL.BFLY P0, R7, R238, R5, R4 ;  /* 0x0c000005ee077389 */ /* 0x0002a40000000004 */
[----:B-12---:R-:W-:Y:S05]  /*12d90*/  ENDCOLLECTIVE ;  /* 0x000000000000791b */ /* 0x006fea0003800000 */
.L_x_3597:
[----:B------:R-:W-:Y:S01]  /*12da0*/  MOV R238, R237 ;  /* 0x000000ed00ee7202 */ /* 0x000fe20000000f00 */
[----:B------:R-:W-:Y:S01]  /*12db0*/  IMAD.MOV.U32 R5, RZ, RZ, 0x2 ;  /* 0x00000002ff057424 */ /* 0x000fe200078e00ff */
[----:B------:R-:W-:-:S07]  /*12dc0*/  MOV R17, R7 ;  /* 0x0000000700117202 */ /* 0x000fce0000000f00 */
[----:B------:R-:W-:Y:S05]  /*12dd0*/  WARPSYNC.COLLECTIVE R6, `(.L_x_3598) ;  /* 0x0000000006087348 */ /* 0x000fea0003c00000 */
[----:B------:R1:W2:Y:S02]  /*12de0*/  SHFL.BFLY P0, R7, R238, R5, R4 ;  /* 0x0c000005ee077389 */ /* 0x0002a40000000004 */
[----:B-12---:R-:W-:Y:S05]  /*12df0*/  ENDCOLLECTIVE ;  /* 0x000000000000791b */ /* 0x006fea0003800000 */
.L_x_3598:
[----:B------:R-:W-:Y:S01]  /*12e00*/  FADD.FTZ R17, R8, R17 ;  /* 0x0000001108117221 */ /* 0x000fe20000010000 */
[----:B------:R-:W-:Y:S01]  /*12e10*/  FADD.FTZ R22, R7, R237 ;  /* 0x000000ed07167221 */ /* 0x000fe20000010000 */
[----:B------:R-:W-:-:S04]  /*12e20*/  MOV R5, 0x1 ;  /* 0x0000000100057802 */ /* 0x000fc80000000f00 */
[----:B------:R-:W-:-:S07]  /*12e30*/  MOV R238, R22 ;  /* 0x0000001600ee7202 */ /* 0x000fce0000000f00 */
[----:B------:R-:W-:Y:S05]  /*12e40*/  WARPSYNC.COLLECTIVE R6, `(.L_x_3599) ;  /* 0x0000000006087348 */ /* 0x000fea0003c00000 */
[----:B------:R1:W2:Y:S02]  /*12e50*/  SHFL.BFLY P0, R7, R238, R5, R4 ;  /* 0x0c000005ee077389 */ /* 0x0002a40000000004 */
[----:B-12---:R-:W-:Y:S05]  /*12e60*/  ENDCOLLECTIVE ;  /* 0x000000000000791b */ /* 0x006fea0003800000 */
.L_x_3599:
[----:B------:R-:W-:Y:S05]  /*12e70*/  BRA `(.L_x_3600) ;  /* 0xfffffff400c07947 */ /* 0x000fea000383ffff */
.L_x_3601:
        /* <DEDUP_REMOVED lines=16> */
.L_x_10254:


//--------------------- .text._ZN5flash24flash_fwd_splitkv_kernelI23Flash_fwd_kernel_traitsILi32ELi64ELi256ELi4ELb0ELb0EN7cutlass6half_tE19Flash_kernel_traitsILi32ELi64ELi256ELi4ES3_EELb0ELb0ELb0ELb0ELb1ELb1ELb1ELb1EEEvNS_16Flash_fwd_paramsE --------------------------
	.section	.text._ZN5flash24flash_fwd_splitkv_kernelI23Flash_fwd_kernel_traitsILi32ELi64ELi256ELi4ELb0ELb0EN7cutlass6half_tE19Flash_kernel_traitsILi32ELi64ELi256ELi4ES3_EELb0ELb0ELb0ELb0ELb1ELb1ELb1ELb1EEEvNS_16Flash_fwd_paramsE,"ax",@progbits
	.align	128
        .global         _ZN5flash24flash_fwd_splitkv_kernelI23Flash_fwd_kernel_traitsILi32ELi64ELi256ELi4ELb0ELb0EN7cutlass6half_tE19Flash_kernel_traitsILi32ELi64ELi256ELi4ES3_EELb0ELb0ELb0ELb0ELb1ELb1ELb1ELb1EEEvNS_16Flash_fwd_paramsE
        .type           _ZN5flash24flash_fwd_splitkv_kernelI23Flash_fwd_kernel_traitsILi32ELi64ELi256ELi4ELb0ELb0EN7cutlass6half_tE19Flash_kernel_traitsILi32ELi64ELi256ELi4ES3_EELb0ELb0ELb0ELb0ELb1ELb1ELb1ELb1EEEvNS_16Flash_fwd_paramsE,@function
        .size           _ZN5flash24flash_fwd_splitkv_kernelI23Flash_fwd_kernel_traitsILi32ELi64ELi256ELi4ELb0ELb0EN7cutlass6half_tE19Flash_kernel_traitsILi32ELi64ELi256ELi4ES3_EELb0ELb0ELb0ELb0ELb1ELb1ELb1ELb1EEEvNS_16Flash_fwd_paramsE,(.L_x_10255 - _ZN5flash24flash_fwd_splitkv_kernelI23Flash_fwd_kernel_traitsILi32ELi64ELi256ELi4ELb0ELb0EN7cutlass6half_tE19Flash_kernel_traitsILi32ELi64ELi256ELi4ES3_EELb0ELb0ELb0ELb0ELb1ELb1ELb1ELb1EEEvNS_16Flash_fwd_paramsE)
        .other          _ZN5flash24flash_fwd_splitkv_kernelI23Flash_fwd_kernel_traitsILi32ELi64ELi256ELi4ELb0ELb0EN7cutlass6half_tE19Flash_kernel_traitsILi32ELi64ELi256ELi4ES3_EELb0ELb0ELb0ELb0ELb1ELb1ELb1ELb1EEEvNS_16Flash_fwd_paramsE,@"STO_CUDA_ENTRY STV_DEFAULT"
_ZN5flash24flash_fwd_splitkv_kernelI23Flash_fwd_kernel_traitsILi32ELi64ELi256ELi4ELb0ELb0EN7cutlass6half_tE19Flash_kernel_traitsILi32ELi64ELi256ELi4ES3_EELb0ELb0ELb0ELb0ELb1ELb1ELb1ELb1EEEvNS_16Flash_fwd_paramsE:
.text._ZN5flash24flash_fwd_splitkv_kernelI23Flash_fwd_kernel_traitsILi32ELi64ELi256ELi4ELb0ELb0EN7cutlass6half_tE19Flash_kernel_traitsILi32ELi64ELi256ELi4ES3_EELb0ELb0ELb0ELb0ELb1ELb1ELb1ELb1EEEvNS_16Flash_fwd_paramsE:
        /* <DEDUP_REMOVED lines=29> */
[----:B------:R-:W-:Y:S05]  /*01d0*/  CALL.REL.NOINC `($_ZN5flash24flash_fwd_splitkv_kernelI23Flash_fwd_kernel_traitsILi32ELi64ELi256ELi4ELb0ELb0EN7cutlass6half_tE19Flash_kernel_traitsILi32ELi64ELi256ELi4ES3_EELb0ELb0ELb0ELb0ELb1ELb1ELb1ELb1EEEvNS_16Flash_fwd_paramsE$_ZN5flash30compute_attn_1rowblock_splitkvI23Flash_fwd_kernel_traitsILi32ELi64ELi256ELi4ELb0ELb0EN7cutlass6half_tE19Flash_kernel_traitsILi32ELi64ELi256ELi4ES3_EELb0ELb0ELb0ELb0ELb1ELb1ELb1ELb1ENS_16Flash_fwd_paramsEEEvRKT8_iiiii) ;  /* 0x0000000000087944 */ /* 0x000fea0003c00000 */
[----:B------:R-:W-:Y:S05]  /*01e0*/  BSYNC.RECONVERGENT B3 ;  /* 0x0000000000037941 */ /* 0x000fea0003800200 */
.L_x_3602:
[----:B------:R-:W-:Y:S05]  /*01f0*/  EXIT ;  /* 0x000000000000794d */ /* 0x000fea0003800000 */
        .type           $_ZN5flash24flash_fwd_splitkv_kernelI23Flash_fwd_kernel_traitsILi32ELi64ELi256ELi4ELb0ELb0EN7cutlass6half_tE19Flash_kernel_traitsILi32ELi64ELi256ELi4ES3_EELb0ELb0ELb0ELb0ELb1ELb1ELb1ELb1EEEvNS_16Flash_fwd_paramsE$_ZN5flash30compute_attn_1rowblock_splitkvI23Flash_fwd_kernel_traitsILi32ELi64ELi256ELi4ELb0ELb0EN7cutlass6half_tE19Flash_kernel_traitsILi32ELi64ELi256ELi4ES3_EELb0ELb0ELb0ELb0ELb1ELb1ELb1ELb1ENS_16Flash_fwd_paramsEEEvRKT8_iiiii,@function
        .size           $_ZN5flash24flash_fwd_splitkv_kernelI23Flash_fwd_kernel_traitsILi32ELi64ELi256ELi4ELb0ELb0EN7cutlass6half_tE19Flash_kernel_traitsILi32ELi64ELi256ELi4ES3_EELb0ELb0ELb0ELb0ELb1ELb1ELb1ELb1EEEvNS_16Flash_fwd_paramsE$_ZN5flash30compute_attn_1rowblock_splitkvI23Flash_fwd_kernel_traitsILi32ELi64ELi256ELi4ELb0ELb0EN7cutlass6half_tE19Flash_kernel_traitsILi32ELi64ELi256ELi4ES3_EELb0ELb0ELb0ELb0ELb1ELb1ELb1ELb1ENS_16Flash_fwd_paramsEEEvRKT8_iiiii,(.L_x_10255 - $_ZN5flash24flash_fwd_splitkv_kernelI23Flash_fwd_kernel_traitsILi32ELi64ELi256ELi4ELb0ELb0EN7cutlass6half_tE19Flash_kernel_traitsILi32ELi64ELi256ELi4ES3_EELb0ELb0ELb0ELb0ELb1ELb1ELb1ELb1EEEvNS_16Flash_fwd_paramsE$_ZN5flash30compute_attn_1rowblock_splitkvI23Flash_fwd_kernel_traitsILi32ELi64ELi256ELi4ELb0ELb0EN7cutlass6half_tE19Flash_kernel_traitsILi32ELi64ELi256ELi4ES3_EELb0ELb0ELb0ELb0ELb1ELb1ELb1ELb1ENS_16Flash_fwd_paramsEEEvRKT8_iiiii)
$_ZN5flash24flash_fwd_splitkv_kernelI23Flash_fwd_kernel_traitsILi32ELi64ELi256ELi4ELb0ELb0EN7cutlass6half_tE19Flash_kernel_traitsILi32ELi64ELi256ELi4ES3_EELb0ELb0ELb0ELb0ELb1ELb1ELb1ELb1EEEvNS_16Flash_fwd_paramsE$_ZN5flash30compute_attn_1rowblock_splitkvI23Flash_fwd_kernel_traitsILi32ELi64ELi256ELi4ELb0ELb0EN7cutlass6half_tE19Flash_kernel_traitsILi32ELi64ELi256ELi4ES3_EELb0ELb0ELb0ELb0ELb1ELb1ELb1ELb1ENS_16Flash_fwd_paramsEEEvRKT8_iiiii:
        /* <DEDUP_REMOVED lines=38> */
.L_x_3604:
[----:B------:R-:W-:Y:S05]  /*0460*/  BSYNC.RECONVERGENT B0 ;  /* 0x0000000000007941 */ /* 0x000fea0003800200 */
.L_x_3603:
[----:B------:R-:W-:Y:S04]  /*0470*/  BSSY.RECONVERGENT B0, `(.L_x_3605) ;  /* 0x0000007000007945 */ /* 0x000fe80003800200 */
[----:B------:R-:W-:Y:S05]  /*0480*/  @!P4 BRA `(.L_x_3606) ;  /* 0x000000000014c947 */ /* 0x000fea0003800000 */
[----:B-----5:R-:W3:Y:S02]  /*0490*/  LD.E.U8 R0, desc[UR4][R134.64+0x1b2] ;  /* 0x0001b20486007980 */ /* 0x020ee4000c101100 */
[----:B---3--:R-:W-:-:S13]  /*04a0*/  ISETP.NE.AND P0, PT, R0, RZ, PT ;  /* 0x000000ff0000720c */ /* 0x008fda0003f05270 */
[----:B------:R-:W3:Y:S02]  /*04b0*/  @P0 LD.E R0, desc[UR4][R2.64+0x4] ;  /* 0x0000040402000980 */ /* 0x000ee4000c101900 */
[----:B---3--:R-:W-:-:S06]  /*04c0*/  @P0 IADD3 R0, PT, PT, R0, -R16, RZ ;  /* 0x8000001000000210 */ /* 0x008fcc0007ffe0ff */
[----:B------:R3:W5:Y:S02]  /*04d0*/  @!P0 LD.E R0, desc[UR4][R2.64] ;  /* 0x0000000402008980 */ /* 0x000764000c101900 */
.L_x_3606:
[----:B------:R-:W-:Y:S05]  /*04e0*/  BSYNC.RECONVERGENT B0 ;  /* 0x0000000000007941 */ /* 0x000fea0003800200 */
.L_x_3605:
        /* <DEDUP_REMOVED lines=9> */
.L_x_3608:
[----:B--23--:R-:W2:Y:S01]  /*0580*/  LD.E.64 R2, desc[UR4][R134.64+0x108] ;  /* 0x0001080486027980 */ /* 0x00cea2000c101b00 */
[----:B------:R-:W-:Y:S01]  /*0590*/  BSSY.RECONVERGENT B0, `(.L_x_3610) ;  /* 0x0000006000007945 */ /* 0x000fe20003800200 */
[----:B------:R-:W-:Y:S01]  /*05a0*/  IMAD.MOV.U32 R0, RZ, RZ, RZ ;  /* 0x000000ffff007224 */ /* 0x000fe200078e00ff */
[----:B--2---:R-:W-:-:S04]  /*05b0*/  ISETP.NE.U32.AND P0, PT, R2, RZ, PT ;  /* 0x000000ff0200720c */ /* 0x004fc80003f05070 */
[----:B------:R-:W-:-:S13]  /*05c0*/  ISETP.NE.AND.EX P0, PT, R3, RZ, PT, P0 ;  /* 0x000000ff0300720c */ /* 0x000fda0003f05300 */
[----:B------:R-:W-:Y:S05]  /*05d0*/  @!P0 BRA `(.L_x_3611) ;  /* 0x0000000000048947 */ /* 0x000fea0003800000 */
[----:B------:R2:W5:Y:S02]  /*05e0*/  LD.E R0, desc[UR4][R134.64+0xbc] ;  /* 0x0000bc0486007980 */ /* 0x000564000c101900 */
.L_x_3611:
[----:B------:R-:W-:Y:S05]  /*05f0*/  BSYNC.RECONVERGENT B0 ;  /* 0x0000000000007941 */ /* 0x000fea0003800200 */
.L_x_3610:
[----:B-----5:R-:W-:Y:S02]  /*0600*/  IADD3 R79, PT, PT, R93, R0, RZ ;  /* 0x000000005d4f7210 */ /* 0x020fe40007ffe0ff */
.L_x_3609:
[----:B------:R-:W-:Y:S05]  /*0610*/  BSYNC.RECONVERGENT B1 ;  /* 0x0000000000017941 */ /* 0x000fea0003800200 */
.L_x_3607:
[----:B------:R-:W-:Y:S01]  /*0620*/  IMAD.SHL.U32 R237, R35, 0x40, RZ ;  /* 0x0000004023ed7824 */ /* 0x000fe200078e00ff */
[----:B------:R-:W-:Y:S01]  /*0630*/  MOV R2, R239 ;  /* 0x000000ef00027202 */ /* 0x000fe20000000f00 */
[----:B------:R-:W-:-:S03]  /*0640*/  IMAD.MOV.U32 R3, RZ, RZ, 0x0 ;  /* 0x00000000ff037424 */ /* 0x000fc600078e00ff */
[----:B------:R-:W-:-:S13]  /*0650*/  ISETP.GT.AND P0, PT, R236, R237, PT ;  /* 0x000000edec00720c */ /* 0x000fda0003f04270 */
[----:B-12---:R-:W-:Y:S05]  /*0660*/  @!P0 RET.REL.NODEC R2 `(_ZN5flash24flash_fwd_splitkv_kernelI23Flash_fwd_kernel_traitsILi32ELi64ELi256ELi4ELb0ELb0EN7cutlass6half_tE19Flash_kernel_traitsILi32ELi64ELi256ELi4ES3_EELb0ELb0ELb0ELb0ELb1ELb1ELb1ELb1EEEvNS_16Flash_fwd_paramsE) ;  /* 0xfffffff802648950 */ /* 0x006fea0003c3ffff */
        /* <DEDUP_REMOVED lines=49> */
[----:B--2---:R-:W-:Y:S02]  /*0980*/  IMAD R0, R6, UR8, R234 ;  /* 0x0000000806007c24 */ /* 0x004fe4000f8e02ea */
[----:B------:R-:W-:Y:S02]  /*0990*/  IMAD.IADD R6, R236, 0x1, -R237 ;  /* 0x00000001ec067824 */ /* 0x000fe400078e0aed */
[----:B---3--:R-:W-:-:S03]  /*09a0*/  IMAD R0, R0, R2, R235 ;  /* 0x0000000200007224 */ /* 0x008fc600078e02eb */
[----:B------:R-:W-:Y:S01]  /*09b0*/  ISETP.GE.AND P5, PT, R10, R6, PT ;  /* 0x000000060a00720c */ /* 0x000fe20003fa6270 */
[----:B------:R-:W-:Y:S01]  /*09c0*/  IMAD R0, R7, R0, R237 ;  /* 0x0000000007007224 */ /* 0x000fe200078e02ed */
[-C--:B------:R-:W-:Y:S02]  /*09d0*/  ISETP.GE.AND P4, PT, R11, R6.reuse, PT ;  /* 0x000000060b00720c */ /* 0x080fe40003f86270 */
[----:B------:R-:W-:Y:S01]  /*09e0*/  ISETP.GE.AND P6, PT, R9, R6, PT ;  /* 0x000000060900720c */ /* 0x000fe20003fc6270 */
[C---:B----4-:R-:W-:Y:S01]  /*09f0*/  IMAD R7, R0.reuse, R8, RZ ;  /* 0x0000000800077224 */ /* 0x050fe200078e02ff */
[----:B------:R-:W-:-:S04]  /*0a00*/  IADD3 R3, P0, PT, R0, R9, RZ ;  /* 0x0000000900037210 */ /* 0x000fc80007f1e0ff */
[----:B------:R-:W-:Y:S02]  /*0a10*/  LEA.HI.X.SX32 R8, R0, RZ, 0x1, P0 ;  /* 0x000000ff00087211 */ /* 0x000fe400000f0eff */
[----:B-----5:R-:W-:Y:S02]  /*0a20*/  LEA R2, P0, R3, R4, 0x2 ;  /* 0x0000000403027211 */ /* 0x020fe400078010ff */
[----:B------:R-:W-:Y:S02]  /*0a30*/  LOP3.LUT P1, R0, R165, 0x7, RZ, 0xc0, !PT ;  /* 0x00000007a5007812 */ /* 0x000fe4000782c0ff */
[----:B------:R-:W-:Y:S01]  /*0a40*/  LEA.HI.X R3, R3, R5, R8, 0x2, P0 ;  /* 0x0000000503037211 */ /* 0x000fe200000f1408 */
[----:B------:R-:W-:Y:S01]  /*0a50*/  VIADD R8, R9, 0x30 ;  /* 0x0000003009087836 */ /* 0x000fe20000000000 */
[----:B------:R-:W-:Y:S02]  /*0a60*/  LEA R5, P0, R165, R7, 0x2 ;  /* 0x00000007a5057211 */ /* 0x000fe400078010ff */
[----:B------:R-:W-:-:S02]  /*0a70*/  ISETP.GE.OR P3, PT, R9, R6, P1 ;  /* 0x000000060900720c */ /* 0x000fc40000f66670 */
[----:B------:R-:W-:Y:S02]  /*0a80*/  LEA.HI.X.SX32 R7, R7, RZ, 0x1, P0 ;  /* 0x000000ff07077211 */ /* 0x000fe400000f0eff */
[C---:B------:R-:W-:Y:S02]  /*0a90*/  ISETP.NE.OR P2, PT, R0.reuse, RZ, P5 ;  /* 0x000000ff0000720c */ /* 0x040fe40002f45670 */
[----:B------:R-:W-:Y:S02]  /*0aa0*/  ISETP.NE.OR P1, PT, R0, RZ, P4 ;  /* 0x000000ff0000720c */ /* 0x000fe40002725670 */
[----:B------:R-:W-:-:S04]  /*0ab0*/  LEA R4, P0, R5, R134, 0x2 ;  /* 0x0000008605047211 */ /* 0x000fc800078010ff */
[----:B------:R-:W-:Y:S02]  /*0ac0*/  LEA.HI.X R5, R5, R135, R7, 0x2, P0 ;  /* 0x0000008705057211 */ /* 0x000fe400000f1407 */
[----:B------:R-:W-:Y:S01]  /*0ad0*/  ISETP.GE.AND P0, PT, R8, R6, PT ;  /* 0x000000060800720c */ /* 0x000fe20003f06270 */
[----:B------:R-:W-:Y:S02]  /*0ae0*/  @!P3 IMAD.MOV.U32 R8, RZ, RZ, -0x800000 ;  /* 0xff800000ff08b424 */ /* 0x000fe400078e00ff */
[----:B------:R-:W-:Y:S01]  /*0af0*/  @!P2 IMAD.MOV.U32 R7, RZ, RZ, -0x800000 ;  /* 0xff800000ff07a424 */ /* 0x000fe200078e00ff */
[----:B------:R-:W-:Y:S01]  /*0b00*/  @!P6 ST.E.128 desc[UR4][R4.64], RZ ;  /* 0x000000ff0400e985 */ /* 0x000fe2000c101d04 */
[----:B------:R-:W-:-:S03]  /*0b10*/  @!P1 IMAD.MOV.U32 R6, RZ, RZ, -0x800000 ;  /* 0xff800000ff069424 */ /* 0x000fc600078e00ff */
[----:B------:R-:W-:Y:S04]  /*0b20*/  @!P5 ST.E.128 desc[UR4][R4.64+0x800], RZ ;  /* 0x000800ff0400d985 */ /* 0x000fe8000c101d04 */
[----:B------:R-:W-:Y:S04]  /*0b30*/  @!P4 ST.E.128 desc[UR4][R4.64+0x1000], RZ ;  /* 0x001000ff0400c985 */ /* 0x000fe8000c101d04 */
[----:B------:R1:W-:Y:S01]  /*0b40*/  @!P0 ST.E.128 desc[UR4][R4.64+0x1800], RZ ;  /* 0x001800ff04008985 */ /* 0x0003e2000c101d04 */
[----:B------:R-:W-:-:S03]  /*0b50*/  ISETP.NE.OR P0, PT, R0, RZ, P0 ;  /* 0x000000ff0000720c */ /* 0x000fc60000705670 */
[----:B------:R-:W-:Y:S04]  /*0b60*/  @!P2 ST.E desc[UR4][R2.64+0x40], R7 ;  /* 0x000040070200a985 */ /* 0x000fe8000c101904 */
[----:B------:R-:W-:Y:S04]  /*0b70*/  @!P1 ST.E desc[UR4][R2.64+0x80], R6 ;  /* 0x0000800602009985 */ /* 0x000fe8000c101904 */
[----:B------:R2:W-:Y:S01]  /*0b80*/  @!P3 ST.E desc[UR4][R2.64], R8 ;  /* 0x000000080200b985 */ /* 0x0005e2000c101904 */
[----:B-1----:R-:W-:Y:S02]  /*0b90*/  IMAD.MOV.U32 R4, RZ, RZ, R239 ;  /* 0x000000ffff047224 */ /* 0x002fe400078e00ef */
[----:B------:R-:W-:-:S04]  /*0ba0*/  IMAD.MOV.U32 R5, RZ, RZ, 0x0 ;  /* 0x00000000ff057424 */ /* 0x000fc800078e00ff */
[----:B--2---:R-:W-:Y:S05]  /*0bb0*/  @P0 RET.REL.NODEC R4 `(_ZN5flash24flash_fwd_splitkv_kernelI23Flash_fwd_kernel_traitsILi32ELi64ELi256ELi4ELb0ELb0EN7cutlass6half_tE19Flash_kernel_traitsILi32ELi64ELi256ELi4ES3_EELb0ELb0ELb0ELb0ELb1ELb1ELb1ELb1EEEvNS_16Flash_fwd_paramsE) ;  /* 0xfffffff404100950 */ /* 0x004fea0003c3ffff */
[----:B------:R-:W-:-:S05]  /*0bc0*/  MOV R0, 0xff800000 ;  /* 0xff80000000007802 */ /* 0x000fca0000000f00 */
[----:B------:R1:W-:Y:S02]  /*0bd0*/  ST.E desc[UR4][R2.64+0xc0], R0 ;  /* 0x0000c00002007985 */ /* 0x0003e4000c101904 */
[----:B-1----:R-:W-:Y:S02]  /*0be0*/  MOV R2, R239 ;  /* 0x000000ef00027202 */ /* 0x002fe40000000f00 */
[----:B------:R-:W-:-:S04]  /*0bf0*/  MOV R3, 0x0 ;  /* 0x0000000000037802 */ /* 0x000fc80000000f00 */
[----:B------:R-:W-:Y:S05]  /*0c00*/  RET.REL.NODEC R2 `(_ZN5flash24flash_fwd_splitkv_kernelI23Flash_fwd_kernel_traitsILi32ELi64ELi256ELi4ELb0ELb0EN7cutlass6half_tE19Flash_kernel_traitsILi32ELi64ELi256ELi4ES3_EELb0ELb0ELb0ELb0ELb1ELb1ELb1ELb1EEEvNS_16Flash_fwd_paramsE) ;  /* 0xfffffff002fc7950 */ /* 0x000fea0003c3ffff */
.L_x_3612:
        /* <DEDUP_REMOVED lines=109> */
.L_x_3614:
        /* <DEDUP_REMOVED lines=82> */
.L_x_3615:
[----:B------:R-:W-:Y:S05]  /*1800*/  BSYNC.RECONVERGENT B0 ;  /* 0x0000000000007941 */ /* 0x000fea0003800200 */
.L_x_3613:
        /* <DEDUP_REMOVED lines=24> */
[----:B------:R-:W1:Y:S01]  /*1990*/  S2R R6, SR_CgaCtaId ;  /* 0x0000000000067919 */ /* 0x000e620000008800 */
[----:B------:R-:W-:-:S06]  /*19a0*/  IMAD.MOV.U32 R31, RZ, RZ, RZ ;  /* 0x000000ffff1f7224 */ /* 0x000fcc00078e00ff */
[----:B------:R1:W5:Y:S05]  /*19b0*/  @P6 LD.E R31, desc[UR4][R32.64] ;  /* 0x00000004201f6980 */ /* 0x00036a000c101900 */
[----:B------:R-:W-:-:S04]  /*19c0*/  @!P1 IADD3 R0, PT, PT, R0, -R5, RZ ;  /* 0x8000000500009210 */ /* 0x000fc80007ffe0ff */
[----:B------:R-:W-:Y:S01]  /*19d0*/  ISETP.GE.U32.AND P4, PT, R0, R5, PT ;  /* 0x000000050000720c */ /* 0x000fe20003f86070 */
[----:B------:R-:W-:Y:S01]  /*19e0*/  @!P1 VIADD R4, R4, 0x1 ;  /* 0x0000000104049836 */ /* 0x000fe20000000000 */
[----:B------:R-:W-:Y:S02]  /*19f0*/  LOP3.LUT R0, R235, R17, RZ, 0x3c, !PT ;  /* 0x00000011eb007212 */ /* 0x000fe400078e3cff */
[----:B------:R-:W-:Y:S02]  /*1a00*/  ISETP.NE.AND P1, PT, R17, RZ, PT ;  /* 0x000000ff1100720c */ /* 0x000fe40003f25270 */
[----:B------:R-:W-:Y:S01]  /*1a10*/  ISETP.GE.AND P3, PT, R0, RZ, PT ;  /* 0x000000ff0000720c */ /* 0x000fe20003f66270 */
[----:B-1----:R-:W-:-:S06]  /*1a20*/  IMAD.SHL.U32 R32, R165, 0x8, RZ ;  /* 0x00000008a5207824 */ /* 0x002fcc00078e00ff */
[----:B------:R-:W-:Y:S01]  /*1a30*/  @P4 VIADD R4, R4, 0x1 ;  /* 0x0000000104044836 */ /* 0x000fe20000000000 */
[----:B------:R-:W-:-:S04]  /*1a40*/  LOP3.LUT R18, R32, 0x18, RZ, 0xc0, !PT ;  /* 0x0000001820127812 */ /* 0x000fc800078ec0ff */
[----:B------:R-:W-:Y:S01]  /*1a50*/  IADD3 R2, P2, PT, R18, R7, RZ ;  /* 0x0000000712027210 */ /* 0x000fe20007f5e0ff */
[----:B-----5:R-:W-:Y:S01]  /*1a60*/  IMAD R0, R20, R68, RZ ;  /* 0x0000004414007224 */ /* 0x020fe200078e02ff */
[----:B------:R-:W-:Y:S02]  /*1a70*/  MOV R46, 0x400 ;  /* 0x00000400002e7802 */ /* 0x000fe40000000f00 */
[----:B------:R-:W-:Y:S01]  /*1a80*/  MOV R16, R4 ;  /* 0x0000000400107202 */ /* 0x000fe20000000f00 */
[----:B------:R-:W-:Y:S01]  /*1a90*/  IMAD.X R3, RZ, RZ, R10, P2 ;  /* 0x000000ffff037224 */ /* 0x000fe200010e060a */
[----:B------:R-:W-:Y:S01]  /*1aa0*/  LEA R46, R6, R46, 0x18 ;  /* 0x0000002e062e7211 */ /* 0x000fe200078ec0ff */
[C---:B------:R-:W-:Y:S02]  /*1ab0*/  IMAD R0, R11.reuse, R69, R0 ;  /* 0x000000450b007224 */ /* 0x040fe400078e0200 */
[----:B------:R-:W-:-:S04]  /*1ac0*/  IMAD.WIDE.U32 R2, R11, R68, R2 ;  /* 0x000000440b027225 */ /* 0x000fc800078e0002 */
[----:B------:R-:W-:Y:S01]  /*1ad0*/  @!P3 IMAD.MOV R16, RZ, RZ, -R16 ;  /* 0x000000ffff10b224 */ /* 0x000fe200078e0a10 */
[----:B------:R-:W-:Y:S01]  /*1ae0*/  @!P1 LOP3.LUT R16, RZ, R17, RZ, 0x33, !PT ;  /* 0x00000011ff109212 */ /* 0x000fe200078e33ff */
[----:B------:R-:W-:Y:S01]  /*1af0*/  IMAD.IADD R3, R3, 0x1, R0 ;  /* 0x0000000103037824 */ /* 0x000fe200078e0200 */
[----:B------:R-:W-:Y:S02]  /*1b00*/  SHF.R.S32.HI R10, RZ, 0x1f, R235 ;  /* 0x0000001fff0a7819 */ /* 0x000fe400000114eb */
[----:B------:R-:W-:Y:S01]  /*1b10*/  LOP3.LUT R11, R32, 0xc0, RZ, 0xc0, !PT ;  /* 0x000000c0200b7812 */ /* 0x000fe200078ec0ff */
[----:B------:R-:W-:Y:S01]  /*1b20*/  IMAD.MOV.U32 R75, RZ, RZ, RZ ;  /* 0x000000ffff4b7224 */ /* 0x000fe200078e00ff */
[----:B------:R-:W-:Y:S02]  /*1b30*/  SHF.R.U32.HI R74, RZ, 0x2, R165 ;  /* 0x00000002ff4a7819 */ /* 0x000fe400000116a5 */
[----:B------:R-:W-:Y:S01]  /*1b40*/  LOP3.LUT R185, R185, R184, RZ, 0x3c, !PT ;  /* 0x000000b8b9b97212 */ /* 0x000fe200078e3cff */
[----:B------:R-:W-:-:S03]  /*1b50*/  IMAD.SHL.U32 R238, R165, 0x4, RZ ;  /* 0x00000004a5ee7824 */ /* 0x000fc600078e00ff */
[----:B------:R-:W-:Y:S01]  /*1b60*/  LOP3.LUT R184, R185, R184, RZ, 0x3c, !PT ;  /* 0x000000b8b9b87212 */ /* 0x000fe200078e3cff */
[C---:B------:R-:W-:Y:S01]  /*1b70*/  IMAD.SHL.U32 R89, R68.reuse, 0x20, RZ ;  /* 0x0000002044597824 */ /* 0x040fe200078e00ff */
[----:B------:R-:W-:Y:S02]  /*1b80*/  SHF.R.U32.HI R167, RZ, 0x3, R165 ;  /* 0x00000003ffa77819 */ /* 0x000fe400000116a5 */
[----:B------:R-:W-:Y:S02]  /*1b90*/  LEA R222, R163, 0xffffff00, 0x8 ;  /* 0xffffff00a3de7811 */ /* 0x000fe400078e40ff */
[----:B------:R-:W-:Y:S02]  /*1ba0*/  SHF.L.U64.HI R92, R68, 0x5, R69 ;  /* 0x00000005445c7819 */ /* 0x000fe40000010245 */
[C---:B------:R-:W-:Y:S02]  /*1bb0*/  SHF.L.U64.HI R78, R168.reuse, 0x5, R169 ;  /* 0x00000005a84e7819 */ /* 0x040fe400000102a9 */
[----:B------:R-:W-:-:S02]  /*1bc0*/  SHF.L.U32 R67, R168, 0x5, RZ ;  /* 0x00000005a8437819 */ /* 0x000fc400000006ff */
        /* <DEDUP_REMOVED lines=9> */
[----:B------:R-:W-:Y:S01]  /*1c60*/  @P0 IMAD.IADD R0, R5, 0x1, R8 ;  /* 0x0000000105000824 */ /* 0x000fe200078e0208 */
[----:B------:R-:W-:Y:S01]  /*1c70*/  SHF.R.S32.HI R30, RZ, 0x1f, R16 ;  /* 0x0000001fff1e7819 */ /* 0x000fe20000011410 */
[----:B------:R-:W-:Y:S02]  /*1c80*/  IMAD R8, R29, R16, RZ ;  /* 0x000000101d087224 */ /* 0x000fe400078e02ff */
[----:B------:R-:W-:-:S02]  /*1c90*/  IMAD R9, R13, R235, RZ ;  /* 0x000000eb0d097224 */ /* 0x000fc400078e02ff */
[----:B------:R-:W-:Y:S02]  /*1ca0*/  IMAD.X R7, RZ, RZ, R0, P1 ;  /* 0x000000ffff077224 */ /* 0x000fe400008e0600 */
[----:B------:R-:W-:Y:S01]  /*1cb0*/  IMAD.WIDE.U32 R4, R16, R28, R2 ;  /* 0x0000001c10047225 */ /* 0x000fe200078e0002 */
[----:B------:R-:W-:-:S03]  /*1cc0*/  LOP3.LUT R2, R11, 0x18, R165, 0xf8, !PT ;  /* 0x000000180b027812 */ /* 0x000fc600078ef8a5 */
[----:B------:R-:W-:Y:S02]  /*1cd0*/  IMAD R0, R30, R28, R8 ;  /* 0x0000001c1e007224 */ /* 0x000fe400078e0208 */
[----:B------:R-:W-:Y:S01]  /*1ce0*/  IMAD R9, R12, R10, R9 ;  /* 0x0000000a0c097224 */ /* 0x000fe200078e0209 */
[----:B------:R-:W-:Y:S01]  /*1cf0*/  IADD3 R8, P1, PT, R18, R19, RZ ;  /* 0x0000001312087210 */ /* 0x000fe20007f3e0ff */
[----:B------:R-:W-:Y:S01]  /*1d00*/  IMAD.WIDE.U32 R10, R235, R12, R6 ;  /* 0x0000000ceb0a7225 */ /* 0x000fe200078e0006 */
[----:B------:R-:W-:Y:S02]  /*1d10*/  LOP3.LUT R6, R2, 0x18, R32, 0x78, !PT ;  /* 0x0000001802067812 */ /* 0x000fe400078e7820 */
[----:B------:R-:W-:Y:S01]  /*1d20*/  IADD3 R7, PT, PT, R5, R0, RZ ;  /* 0x0000000005077210 */ /* 0x000fe20007ffe0ff */
[----:B------:R-:W-:Y:S01]  /*1d30*/  @!P0 IMAD.MOV.U32 R2, RZ, RZ, R14 ;  /* 0x000000ffff028224 */ /* 0x000fe200078e000e */
[----:B------:R-:W-:Y:S01]  /*1d40*/  IADD3 R5, PT, PT, R11, R9, RZ ;  /* 0x000000090b057210 */ /* 0x000fe20007ffe0ff */
[----:B------:R-:W-:Y:S01]  /*1d50*/  IMAD.WIDE.U32 R12, R35, 0x40, R74 ;  /* 0x00000040230c7825 */ /* 0x000fe200078e004a */
[----:B------:R-:W-:-:S03]  /*1d60*/  LOP3.LUT R17, R6, 0x1f20, R32, 0xf8, !PT ;  /* 0x00001f2006117812 */ /* 0x000fc600078ef820 */
[----:B------:R-:W-:Y:S02]  /*1d70*/  @P0 IMAD.MOV.U32 R2, RZ, RZ, R14 ;  /* 0x000000ffff020224 */ /* 0x000fe400078e000e */
[----:B------:R-:W-:Y:S02]  /*1d80*/  IMAD.X R9, RZ, RZ, R21, P1 ;  /* 0x000000ffff097224 */ /* 0x000fe400008e0615 */
[----:B------:R-:W-:Y:S01]  /*1d90*/  @!P0 IMAD.MOV.U32 R3, RZ, RZ, R15 ;  /* 0x000000ffff038224 */ /* 0x000fe200078e000f */
[----:B------:R-:W-:Y:S01]  /*1da0*/  @P0 MOV R3, R15 ;  /* 0x0000000f00030202 */ /* 0x000fe20000000f00 */
[----:B------:R-:W-:Y:S02]  /*1db0*/  IMAD.MOV.U32 R6, RZ, RZ, R4 ;  /* 0x000000ffff067224 */ /* 0x000fe400078e0004 */
[----:B------:R-:W-:Y:S02]  /*1dc0*/  IMAD R0, R13, R2, RZ ;  /* 0x000000020d007224 */ /* 0x000fe400078e02ff */
[----:B------:R-:W-:-:S02]  /*1dd0*/  IMAD.MOV.U32 R4, RZ, RZ, R10 ;  /* 0x000000ffff047224 */ /* 0x000fc400078e000a */
[----:B------:R-:W-:Y:S02]  /*1de0*/  IMAD R14, R169, R74, RZ ;  /* 0x0000004aa90e7224 */ /* 0x000fe400078e02ff */
[----:B------:R-:W-:Y:S01]  /*1df0*/  IMAD.WIDE.U32 R8, R74, R168, R8 ;  /* 0x000000a84a087225 */ /* 0x000fe200078e0008 */
[----:B------:R-:W-:Y:S02]  /*1e00*/  SHF.R.S32.HI R11, RZ, 0x1f, R93 ;  /* 0x0000001fff0b7819 */ /* 0x000fe4000001145d */
[----:B------:R-:W-:Y:S01]  /*1e10*/  SHF.L.U64.HI R108, R2, 0x5, R3 ;  /* 0x00000005026c7819 */ /* 0x000fe20000010203 */
[----:B------:R-:W-:Y:S01]  /*1e20*/  IMAD R13, R12, R3, R0 ;  /* 0x000000030c0d7224 */ /* 0x000fe200078e0200 */
[----:B------:R-:W-:Y:S01]  /*1e30*/  SHF.L.U32 R96, R2, 0x5, RZ ;  /* 0x0000000502607819 */ /* 0x000fe200000006ff */
[----:B------:R-:W-:Y:S01]  /*1e40*/  IMAD.WIDE.U32 R4, R12, R2, R4 ;  /* 0x000000020c047225 */ /* 0x000fe200078e0004 */
[----:B----4-:R-:W-:-:S03]  /*1e50*/  LEA R226, P1, R8, R22, 0x1 ;  /* 0x0000001608e27211 */ /* 0x010fc600078208ff */
[----:B------:R-:W-:Y:S02]  /*1e60*/  IMAD.IADD R0, R9, 0x1, R14 ;  /* 0x0000000109007824 */ /* 0x000fe400078e020e */
[----:B------:R-:W-:Y:S01]  /*1e70*/  IMAD.WIDE.U32 R2, R74, R68, R6 ;  /* 0x000000444a027225 */ /* 0x000fe200078e0006 */
[----:B------:R-:W-:Y:S02]  /*1e80*/  LEA.HI R6, R11, R93, RZ, 0x8 ;  /* 0x0000005d0b067211 */ /* 0x000fe400078f40ff */
[----:B------:R-:W-:Y:S01]  /*1e90*/  LEA.HI.X R225, R8, R23, R0, 0x1, P1 ;  /* 0x0000001708e17211 */ /* 0x000fe200008f0c00 */
[----:B------:R-:W-:Y:S01]  /*1ea0*/  IMAD R10, R69, R74, RZ ;  /* 0x0000004a450a7224 */ /* 0x000fe200078e02ff */
[----:B------:R-:W-:Y:S02]  /*1eb0*/  SHF.R.S32.HI R0, RZ, 0x8, R6 ;  /* 0x00000008ff007819 */ /* 0x000fe40000011406 */
[----:B------:R-:W-:Y:S02]  /*1ec0*/  LEA R228, P0, R2, R24, 0x1 ;  /* 0x0000001802e47211 */ /* 0x000fe400078008ff */
[----:B------:R-:W-:-:S02]  /*1ed0*/  IADD3 R3, PT, PT, R3, R10, RZ ;  /* 0x0000000a03037210 */ /* 0x000fc40007ffe0ff */
[----:B------:R-:W-:Y:S02]  /*1ee0*/  VIMNMX R87, PT, PT, R233, R0, !PT ;  /* 0x00000000e9577248 */ /* 0x000fe40007fe0100 */
[----:B------:R-:W-:Y:S02]  /*1ef0*/  LEA.HI.X R227, R2, R25, R3, 0x1, P0 ;  /* 0x0000001902e37211 */ /* 0x000fe400000f0c03 */
[----:B------:R-:W-:Y:S01]  /*1f00*/  ISETP.GT.AND P0, PT, R163, R87, PT ;  /* 0x00000057a300720c */ /* 0x000fe20003f04270 */
[----:B------:R-:W-:Y:S01]  /*1f10*/  IMAD.IADD R5, R5, 0x1, R13 ;  /* 0x0000000105057824 */ /* 0x000fe200078e020d */
[----:B------:R-:W-:Y:S01]  /*1f20*/  LEA R94, P2, R4, R26, 0x1 ;  /* 0x0000001a045e7211 */ /* 0x000fe200078408ff */
[----:B------:R-:W-:Y:S01]  /*1f30*/  IMAD R90, R17, 0x2, R46 ;  /* 0x00000002115a7824 */ /* 0x000fe200078e022e */
[----:B------:R-:W-:Y:S02]  /*1f40*/  LEA.HI R0, R34, R34, RZ, 0x1 ;  /* 0x0000002222007211 */ /* 0x000fe400078f08ff */
[----:B------:R-:W-:-:S07]  /*1f50*/  LEA.HI.X R95, R4, R27, R5, 0x1, P2 ;  /* 0x0000001b045f7211 */ /* 0x000fce00010f0c05 */
        /* <DEDUP_REMOVED lines=11> */
[----:B------:R-:W-:Y:S01]  /*2010*/  MOV R19, RZ ;  /* 0x000000ff00137202 */ /* 0x000fe20000000f00 */
[C---:B------:R-:W-:Y:S01]  /*2020*/  VIADD R86, R74.reuse, 0x20 ;  /* 0x000000204a567836 */ /* 0x040fe20000000000 */
[----:B------:R-:W-:Y:S01]  /*2030*/  SHF.R.S32.HI R17, RZ, 0x1f, R222 ;  /* 0x0000001fff117819 */ /* 0x000fe200000114de */
[C---:B------:R-:W-:Y:S01]  /*2040*/  VIADD R84, R74.reuse, 0x60 ;  /* 0x000000604a547836 */ /* 0x040fe20000000000 */
[----:B------:R-:W-:Y:S01]  /*2050*/  SHF.R.S32.HI R25, RZ, 0x1, R0 ;  /* 0x00000001ff197819 */ /* 0x000fe20000011400 */
[C---:B------:R-:W-:Y:S01]  /*2060*/  VIADD R82, R74.reuse, 0xa0 ;  /* 0x000000a04a527836 */ /* 0x040fe20000000000 */
[----:B------:R-:W-:Y:S01]  /*2070*/  IADD3 R0, P0, PT, -R93, R74, RZ ;  /* 0x0000004a5d007210 */ /* 0x000fe20007f1e1ff */
        /* <DEDUP_REMOVED lines=8> */
[C---:B------:R-:W-:Y:S01]  /*2100*/  IMAD R99, R25.reuse, 0xe0, RZ ;  /* 0x000000e019637824 */ /* 0x040fe200078e02ff */
[----:B------:R-:W-:Y:S01]  /*2110*/  IADD3 R81, PT, PT, R74, 0xc0, RZ ;  /* 0x000000c04a517810 */ /* 0x000fe20007ffe0ff */
[----:B------:R-:W-:Y:S01]  /*2120*/  IMAD.SHL.U32 R98, R25, 0x40, RZ ;  /* 0x0000004019627824 */ /* 0x000fe200078e00ff */
[----:B------:R-:W-:Y:S01]  /*2130*/  MOV R66, R222 ;  /* 0x000000de00427202 */ /* 0x000fe20000000f00 */
[C---:B------:R-:W-:Y:S01]  /*2140*/  IMAD R60, R163.reuse, -0x100, R93 ;  /* 0xffffff00a33c7824 */ /* 0x040fe200078e025d */
[----:B------:R-:W-:Y:S01]  /*2150*/  MOV R58, R226 ;  /* 0x000000e2003a7202 */ /* 0x000fe20000000f00 */
[----:B------:R-:W-:Y:S01]  /*2160*/  IMAD R56, R163, -0x100, R79 ;  /* 0xffffff00a3387824 */ /* 0x000fe200078e024f */
[----:B------:R-:W-:Y:S01]  /*2170*/  MOV R65, R228 ;  /* 0x000000e400417202 */ /* 0x000fe20000000f00 */
        /* <DEDUP_REMOVED lines=8> */
[----:B------:R-:W-:Y:S02]  /*2200*/  SHF.R.S32.HI R117, RZ, 0x1f, R100 ;  /* 0x0000001fff757819 */ /* 0x000fe40000011464 */
[----:B------:R-:W-:Y:S01]  /*2210*/  SHF.R.S32.HI R116, RZ, 0x1f, R99 ;  /* 0x0000001fff747819 */ /* 0x000fe20000011463 */
[----:B--2---:R-:W-:Y:S02]  /*2220*/  IMAD R8, R3, R234, RZ ;  /* 0x000000ea03087224 */ /* 0x004fe400078e02ff */
[----:B------:R-:W-:Y:S01]  /*2230*/  IMAD.WIDE.U32 R2, R234, R2, R18 ;  /* 0x00000002ea027225 */ /* 0x000fe200078e0012 */
[----:B---3--:R-:W-:-:S03]  /*2240*/  SHF.L.U64.HI R114, R54, 0x6, R55 ;  /* 0x0000000636727819 */ /* 0x008fc60000010237 */
[----:B------:R-:W-:Y:S02]  /*2250*/  IMAD.IADD R3, R3, 0x1, R8 ;  /* 0x0000000103037824 */ /* 0x000fe400078e0208 */
[----:B------:R-:W-:Y:S02]  /*2260*/  IMAD R8, R55, R222, RZ ;  /* 0x000000de37087224 */ /* 0x000fe400078e02ff */
[----:B------:R-:W-:-:S04]  /*2270*/  IMAD.WIDE.U32 R2, R222, R54, R2 ;  /* 0x00000036de027225 */ /* 0x000fc800078e0002 */
[-C--:B------:R-:W-:Y:S02]  /*2280*/  IMAD R20, R54, R17.reuse, R8 ;  /* 0x0000001136147224 */ /* 0x080fe400078e0208 */
[----:B----4-:R-:W-:Y:S01]  /*2290*/  IMAD.WIDE.U32 R8, R234, R4, R18 ;  /* 0x00000004ea087225 */ /* 0x010fe200078e0012 */
[C-C-:B-----5:R-:W-:Y:S02]  /*22a0*/  SHF.L.U64.HI R109, R52.reuse, 0x6, R53.reuse ;  /* 0x00000006346d7819 */ /* 0x160fe40000010235 */
[C---:B------:R-:W-:Y:S01]  /*22b0*/  SHF.L.U32 R110, R52.reuse, 0x6, RZ ;  /* 0x00000006346e7819 */ /* 0x040fe200000006ff */
[----:B------:R-:W-:Y:S01]  /*22c0*/  IMAD R4, R5, R234, RZ ;  /* 0x000000ea05047224 */ /* 0x000fe200078e02ff */
[----:B------:R-:W-:Y:S01]  /*22d0*/  IADD3 R5, PT, PT, R3, R20, RZ ;  /* 0x0000001403057210 */ /* 0x000fe20007ffe0ff */
[----:B------:R-:W-:Y:S01]  /*22e0*/  IMAD R20, R7, R16, RZ ;  /* 0x0000001007147224 */ /* 0x000fe200078e02ff */
[C-C-:B------:R-:W-:Y:S01]  /*22f0*/  SHF.L.U64.HI R111, R52.reuse, 0x7, R53.reuse ;  /* 0x00000007346f7819 */ /* 0x140fe20000010235 */
[----:B------:R-:W-:Y:S01]  /*2300*/  IMAD.IADD R3, R9, 0x1, R4 ;  /* 0x0000000109037824 */ /* 0x000fe200078e0204 */
[----:B------:R-:W-:Y:S01]  /*2310*/  MOV R4, R2 ;  /* 0x0000000200047202 */ /* 0x000fe20000000f00 */
[----:B------:R-:W-:Y:S01]  /*2320*/  IMAD R7, R53, R222, RZ ;  /* 0x000000de35077224 */ /* 0x000fe200078e02ff */
[----:B------:R-:W-:Y:S01]  /*2330*/  LOP3.LUT R9, R165, 0x3, RZ, 0xc0, !PT ;  /* 0x00000003a5097812 */ /* 0x000fe200078ec0ff */
[----:B------:R-:W-:Y:S01]  /*2340*/  IMAD.MOV.U32 R2, RZ, RZ, R8 ;  /* 0x000000ffff027224 */ /* 0x000fe200078e0008 */
[C---:B------:R-:W-:Y:S01]  /*2350*/  SHF.L.U64.HI R113, R52.reuse, 0x5, R53 ;  /* 0x0000000534717819 */ /* 0x040fe20000010235 */
[----:B------:R-:W-:Y:S01]  /*2360*/  IMAD R17, R52, R17, R7 ;  /* 0x0000001134117224 */ /* 0x000fe200078e0207 */
[----:B------:R-:W-:Y:S01]  /*2370*/  SHF.R.S32.HI R7, RZ, 0x1f, R93 ;  /* 0x0000001fff077819 */ /* 0x000fe2000001145d */
[----:B------:R-:W-:Y:S01]  /*2380*/  IMAD.WIDE.U32 R2, R222, R52, R2 ;  /* 0x00000034de027225 */ /* 0x000fe200078e0002 */
[----:B------:R-:W-:-:S02]  /*2390*/  SHF.L.U32 R105, R52, 0x5, RZ ;  /* 0x0000000534697819 */ /* 0x000fc400000006ff */
[----:B------:R-:W-:Y:S01]  /*23a0*/  IADD3.X R7, PT, PT, RZ, ~R7, RZ, P0, !PT ;  /* 0x80000007ff077210 */ /* 0x000fe200007fe4ff */
[----:B------:R-:W-:Y:S02]  /*23b0*/  IMAD R20, R6, R30, R20 ;  /* 0x0000001e06147224 */ /* 0x000fe400078e0214 */
[----:B------:R-:W-:-:S04]  /*23c0*/  IMAD.WIDE.U32 R4, R16, R6, R4 ;  /* 0x0000000610047225 */ /* 0x000fc800078e0004 */
[----:B------:R-:W-:Y:S01]  /*23d0*/  IMAD.IADD R3, R3, 0x1, R17 ;  /* 0x0000000103037824 */ /* 0x000fe200078e0211 */
[----:B------:R-:W-:Y:S01]  /*23e0*/  IADD3 R5, PT, PT, R5, R20, RZ ;  /* 0x0000001405057210 */ /* 0x000fe20007ffe0ff */
[----:B------:R-:W-:Y:S02]  /*23f0*/  IMAD R6, R11, R16, RZ ;  /* 0x000000100b067224 */ /* 0x000fe400078e02ff */
[----:B------:R-:W-:-:S04]  /*2400*/  IMAD.WIDE.U32 R2, R16, R10, R2 ;  /* 0x0000000a10027225 */ /* 0x000fc800078e0002 */
[----:B------:R-:W-:Y:S01]  /*2410*/  IMAD R8, R10, R30, R6 ;  /* 0x0000001e0a087224 */ /* 0x000fe200078e0206 */
[----:B------:R-:W-:Y:S01]  /*2420*/  IADD3 R6, PT, PT, R222, R31, RZ ;  /* 0x0000001fde067210 */ /* 0x000fe20007ffe0ff */
[----:B------:R-:W-:Y:S02]  /*2430*/  IMAD R11, R7, R54, RZ ;  /* 0x00000036070b7224 */ /* 0x000fe400078e02ff */
[----:B------:R-:W-:Y:S02]  /*2440*/  IMAD.IADD R3, R3, 0x1, R8 ;  /* 0x0000000103037824 */ /* 0x000fe400078e0208 */
[-C--:B------:R-:W-:Y:S02]  /*2450*/  IMAD R8, R74, R25.reuse, RZ ;  /* 0x000000194a087224 */ /* 0x080fe400078e02ff */
[----:B------:R-:W-:Y:S02]  /*2460*/  IMAD R16, R6, R25, RZ ;  /* 0x0000001906107224 */ /* 0x000fe400078e02ff */
[----:B------:R-:W-:Y:S01]  /*2470*/  IMAD R6, R9, 0x8, R8 ;  /* 0x0000000809067824 */ /* 0x000fe200078e0208 */
[----:B------:R-:W-:Y:S01]  /*2480*/  IADD3 R9, PT, PT, R122, R8, RZ ;  /* 0x000000087a097210 */ /* 0x000fe20007ffe0ff */
[----:B------:R-:W-:Y:S01]  /*2490*/  IMAD R10, R7, R52, RZ ;  /* 0x00000034070a7224 */ /* 0x000fe200078e02ff */
[----:B------:R-:W-:Y:S01]  /*24a0*/  SHF.R.S32.HI R17, RZ, 0x1f, R16 ;  /* 0x0000001fff117819 */ /* 0x000fe20000011410 */
[-C--:B------:R-:W-:Y:S01]  /*24b0*/  IMAD R11, R55, R0.reuse, R11 ;  /* 0x00000000370b7224 */ /* 0x080fe200078e020b */
[C---:B------:R-:W-:Y:S01]  /*24c0*/  IADD3 R8, P1, PT, R16.reuse, R9, RZ ;  /* 0x0000000910087210 */ /* 0x040fe20007f3e0ff */
[----:B------:R-:W-:Y:S01]  /*24d0*/  IMAD R10, R53, R0, R10 ;  /* 0x00000000350a7224 */ /* 0x000fe200078e020a */
[----:B------:R-:W-:Y:S01]  /*24e0*/  IADD3 R7, P0, PT, R16, R6, RZ ;  /* 0x0000000610077210 */ /* 0x000fe20007f1e0ff */
[----:B------:R-:W-:-:S03]  /*24f0*/  IMAD.WIDE.U32 R4, R54, R0, R4 ;  /* 0x0000000036047225 */ /* 0x000fc600078e0004 */
[-C--:B------:R-:W-:Y:S01]  /*2500*/  LEA.HI.X.SX32 R59, R6, R17.reuse, 0x1, P0 ;  /* 0x00000011063b7211 */ /* 0x080fe200000f0eff */
[----:B------:R-:W-:Y:S01]  /*2510*/  IMAD.WIDE.U32 R2, R52, R0, R2 ;  /* 0x0000000034027225 */ /* 0x000fe200078e0002 */
[----:B------:R-:W-:Y:S02]  /*2520*/  LEA.HI.X.SX32 R0, R9, R17, 0x1, P1 ;  /* 0x0000001109007211 */ /* 0x000fe400008f0eff */
[----:B------:R-:W-:Y:S01]  /*2530*/  IADD3 R5, PT, PT, R5, R11, RZ ;  /* 0x0000000b05057210 */ /* 0x000fe20007ffe0ff */
[----:B------:R-:W-:Y:S01]  /*2540*/  IMAD.IADD R26, R3, 0x1, R10 ;  /* 0x00000001031a7824 */ /* 0x000fe200078e020a */
[----:B------:R-:W-:Y:S01]  /*2550*/  LEA R72, P1, R4, R22, 0x1 ;  /* 0x0000001604487211 */ /* 0x000fe200078208ff */
[----:B------:R-:W-:Y:S01]  /*2560*/  IMAD.WIDE.U32 R106, R52, 0xc0, RZ ;  /* 0x000000c0346a7825 */ /* 0x000fe200078e00ff */
[----:B------:R-:W-:Y:S02]  /*2570*/  LEA R27, P0, R2, R28, 0x1 ;  /* 0x0000001c021b7211 */ /* 0x000fe400078008ff */
[----:B------:R-:W-:Y:S01]  /*2580*/  SHF.L.U64.HI R0, R8, 0x1, R0 ;  /* 0x0000000108007819 */ /* 0x000fe20000010200 */
[----:B------:R-:W-:Y:S01]  /*2590*/  IMAD.SHL.U32 R115, R54, 0x40, RZ ;  /* 0x0000004036737824 */ /* 0x000fe200078e00ff */
[----:B------:R-:W-:Y:S01]  /*25a0*/  SHF.L.U32 R8, R8, 0x1, RZ ;  /* 0x0000000108087819 */ /* 0x000fe200000006ff */
[----:B------:R-:W-:Y:S01]  /*25b0*/  IMAD.SHL.U32 R112, R52, 0x80, RZ ;  /* 0x0000008034707824 */ /* 0x000fe200078e00ff */
[C---:B------:R-:W-:Y:S01]  /*25c0*/  SHF.L.U64.HI R59, R7.reuse, 0x1, R59 ;  /* 0x00000001073b7819 */ /* 0x040fe2000001023b */
[----:B------:R-:W-:Y:S01]  /*25d0*/  IMAD.SHL.U32 R7, R7, 0x2, RZ ;  /* 0x0000000207077824 */ /* 0x000fe200078e00ff */
[----:B------:R-:W-:-:S02]  /*25e0*/  LEA.HI.X R71, R4, R23, R5, 0x1, P1 ;  /* 0x0000001704477211 */ /* 0x000fc400008f0c05 */
[----:B------:R-:W-:Y:S02]  /*25f0*/  LEA.HI.X R26, R2, R29, R26, 0x1, P0 ;  /* 0x0000001d021a7211 */ /* 0x000fe400000f0c1a */
[-C--:B------:R-:W-:Y:S02]  /*2600*/  IADD3 R44, P1, PT, R12, R8.reuse, RZ ;  /* 0x000000080c2c7210 */ /* 0x080fe40007f3e0ff */
[----:B------:R-:W-:Y:S02]  /*2610*/  IADD3 R28, P0, PT, R14, R8, RZ ;  /* 0x000000080e1c7210 */ /* 0x000fe40007f1e0ff */
[-C--:B------:R-:W-:Y:S02]  /*2620*/  IADD3 R62, P3, PT, R12, R7.reuse, RZ ;  /* 0x000000070c3e7210 */ /* 0x080fe40007f7e0ff */
[-C--:B------:R-:W-:Y:S02]  /*2630*/  IADD3.X R45, PT, PT, R13, R0.reuse, RZ, P1, !PT ;  /* 0x000000000d2d7210 */ /* 0x080fe40000ffe4ff */
[----:B------:R-:W-:Y:S01]  /*2640*/  IADD3.X R29, PT, PT, R15, R0, RZ, P0, !PT ;  /* 0x000000000f1d7210 */ /* 0x000fe200007fe4ff */
[----:B------:R-:W-:Y:S01]  /*2650*/  IMAD R0, R53, 0xc0, RZ ;  /* 0x000000c035007824 */ /* 0x000fe200078e02ff */
[----:B------:R-:W-:Y:S01]  /*2660*/  IADD3 R63, P2, PT, R14, R7, RZ ;  /* 0x000000070e3f7210 */ /* 0x000fe20007f5e0ff */
[----:B------:R-:W-:-:S03]  /*2670*/  IMAD.X R61, R13, 0x1, R59, P3 ;  /* 0x000000010d3d7824 */ /* 0x000fc600018e063b */
[----:B------:R-:W-:Y:S01]  /*2680*/  IADD3 R76, PT, PT, R107, R0, RZ ;  /* 0x000000006b4c7210 */ /* 0x000fe20007ffe0ff */
[----:B------:R-:W-:-:S08]  /*2690*/  IMAD.X R59, R15, 0x1, R59, P2 ;  /* 0x000000010f3b7824 */ /* 0x000fd000010e063b */
.L_x_3655:
[----:B------:R-:W-:Y:S01]  /*26a0*/  LOP3.LUT R47, R47, 0xfffffffb, RZ, 0xc0, !PT ;  /* 0xfffffffb2f2f7812 */ /* 0x000fe200078ec0ff */
[----:B------:R-:W-:Y:S01]  /*26b0*/  VIADD R56, R56, 0x100 ;  /* 0x0000010038387836 */ /* 0x000fe20000000000 */
[----:B------:R-:W-:Y:S01]  /*26c0*/  UMOV UR6, URZ ;  /* 0x000000ff00067c82 */ /* 0x000fe20008000000 */
[----:B------:R-:W-:Y:S01]  /*26d0*/  VIADD R60, R60, 0x100 ;  /* 0x000001003c3c7836 */ /* 0x000fe20000000000 */
[----:B------:R-:W-:Y:S01]  /*26e0*/  BSSY.RECONVERGENT B1, `(.L_x_3617) ;  /* 0x00005ab000017945 */ /* 0x000fe20003800200 */
[----:B------:R-:W-:Y:S01]  /*26f0*/  VIADD R70, R70, 0xffffffff ;  /* 0xffffffff46467836 */ /* 0x000fe20000000000 */
[----:B------:R-:W-:Y:S01]  /*2700*/  ISETP.GE.AND P0, PT, R74, R56, PT ;  /* 0x000000384a00720c */ /* 0x000fe20003f06270 */
[----:B------:R-:W-:Y:S02]  /*2710*/  IMAD.MOV.U32 R73, RZ, RZ, R66 ;  /* 0x000000ffff497224 */ /* 0x000fe400078e0042 */
[----:B------:R-:W-:Y:S01]  /*2720*/  VIADD R66, R66, 0xffffff00 ;  /* 0xffffff0042427836 */ /* 0x000fe20000000000 */
[----:B------:R-:W-:Y:S02]  /*2730*/  ISETP.GE.AND P2, PT, R74, R60, !P0 ;  /* 0x0000003c4a00720c */ /* 0x000fe40004746270 */
[C---:B------:R-:W-:Y:S04]  /*2740*/  ISETP.GE.AND P0, PT, R86.reuse, R56, PT ;  /* 0x000000385600720c */ /* 0x040fe80003f06270 */
[----:B------:R-:W-:Y:S02]  /*2750*/  ISETP.GE.AND P3, PT, R86, R60, !P0 ;  /* 0x0000003c5600720c */ /* 0x000fe40004766270 */
        /* <DEDUP_REMOVED lines=12> */
[----:B------:R-:W-:Y:S01]  /*2820*/  ISETP.LT.OR P6, PT, R84, R60, P0 ;  /* 0x0000003c5400720c */ /* 0x000fe200007c1670 */
[----:B-1----:R-:W-:Y:S02]  /*2830*/  @P2 IMAD.MOV.U32 R2, RZ, RZ, R65 ;  /* 0x000000ffff022224 */ /* 0x002fe400078e0041 */
[----:B------:R-:W-:Y:S05]  /*2840*/  @P2 IMAD.MOV.U32 R3, RZ, RZ, R64 ;  /* 0x000000ffff032224 */ /* 0x000fea00078e0040 */
[----:B--2---:R1:W-:Y:S04]  /*2850*/  @P2 ST.E.128 desc[UR4][R2.64], R8 ;  /* 0x0000000802002985 */ /* 0x0043e8000c101d04 */
[----:B-1----:R-:W2:Y:S01]  /*2860*/  @P3 LD.E.128 R8, desc[UR4][R4.64] ;  /* 0x0000000404083980 */ /* 0x002ea2000c101d00 */
[C---:B------:R-:W-:Y:S04]  /*2870*/  LEA R2, P1, R89.reuse, R65, 0x1 ;  /* 0x0000004159027211 */ /* 0x040fe800078208ff */
[----:B------:R-:W-:Y:S05]  /*2880*/  LEA.HI.X R3, R89, R64, R92, 0x1, P1 ;  /* 0x0000004059037211 */ /* 0x000fea00008f0c5c */
[----:B--2---:R1:W-:Y:S04]  /*2890*/  @P3 ST.E.128 desc[UR4][R2.64], R8 ;  /* 0x0000000802003985 */ /* 0x0043e8000c101d04 */
[----:B------:R2:W3:Y:S02]  /*28a0*/  @!P5 LD.E.128 R12, desc[UR4][R6.64] ;  /* 0x00000004060cd980 */ /* 0x0004e4000c101d00 */
[----:B--2---:R-:W-:Y:S02]  /*28b0*/  @!P6 LEA R6, P0, R54, R4, 0x7 ;  /* 0x000000043606e211 */ /* 0x004fe400078038ff */
[----:B-1----:R-:W-:Y:S02]  /*28c0*/  @!P5 LEA R8, P1, R68, R2, 0x6 ;  /* 0x000000024408d211 */ /* 0x002fe400078230ff */
[----:B------:R-:W-:Y:S02]  /*28d0*/  @!P6 LEA.HI.X R7, R54, R5, R55, 0x7, P0 ;  /* 0x000000053607e211 */ /* 0x000fe400000f3c37 */
[CCC-:B------:R-:W-:Y:S02]  /*28e0*/  @!P5 LEA.HI.X R9, R68.reuse, R3.reuse, R69.reuse, 0x6, P1 ;  /* 0x000000034409d211 */ /* 0x1c0fe400008f3445 */
[C---:B------:R-:W-:Y:S04]  /*28f0*/  ISETP.GE.AND P0, PT, R83.reuse, R56, PT ;  /* 0x000000385300720c */ /* 0x040fe80003f06270 */
[----:B------:R-:W-:Y:S11]  /*2900*/  ISETP.LT.OR P3, PT, R83, R60, P0 ;  /* 0x0000003c5300720c */ /* 0x000ff60000761670 */
[----:B------:R-:W-:Y:S02]  /*2910*/  @!UPT UIADD3 URZ, UPT, UPT, URZ, URZ, URZ ;  /* 0x000000fffffff290 */ /* 0x000fe4000fffe0ff */
[----:B------:R-:W-:Y:S01]  /*2920*/  @!P3 IMAD R0, R55, 0xc0, RZ ;  /* 0x000000c03700b824 */ /* 0x000fe200078e02ff */
[----:B---3--:R1:W-:Y:S04]  /*2930*/  @!P5 ST.E.128 desc[UR4][R8.64], R12 ;  /* 0x0000000c0800d985 */ /* 0x0083e8000c101d04 */
[----:B-1----:R1:W2:Y:S01]  /*2940*/  @!P6 LD.E.128 R12, desc[UR4][R6.64] ;  /* 0x00000004060ce980 */ /* 0x0022a2000c101d00 */
[C---:B------:R-:W-:Y:S04]  /*2950*/  @!P6 LEA R8, P0, R68.reuse, R2, 0x7 ;  /* 0x000000024408e211 */ /* 0x040fe800078038ff */
[----:B------:R-:W-:Y:S02]  /*2960*/  @!P6 LEA.HI.X R9, R68, R3, R69, 0x7, P0 ;  /* 0x000000034409e211 */ /* 0x000fe400000f3c45 */
[C---:B------:R-:W-:Y:S04]  /*2970*/  ISETP.GE.AND P0, PT, R82.reuse, R56, PT ;  /* 0x000000385200720c */ /* 0x040fe80003f06270 */
[----:B------:R-:W-:Y:S11]  /*2980*/  ISETP.GE.AND P1, PT, R82, R60, !P0 ;  /* 0x0000003c5200720c */ /* 0x000ff60004726270 */
[----:B------:R-:W-:Y:S02]  /*2990*/  @!UPT UIADD3 URZ, UPT, UPT, URZ, URZ, URZ ;  /* 0x000000fffffff290 */ /* 0x000fe4000fffe0ff */
[----:B------:R-:W-:Y:S01]  /*29a0*/  @P1 LOP3.LUT R47, R47, 0x1, RZ, 0xfc, !PT ;  /* 0x000000012f2f1812 */ /* 0x000fe200078efcff */
[C---:B-1----:R-:W-:Y:S03]  /*29b0*/  @!P3 IMAD.WIDE.U32 R6, R54.reuse, 0xc0, R4 ;  /* 0x000000c03606b825 */ /* 0x042fe600078e0004 */
[----:B------:R-:W-:Y:S01]  /*29c0*/  LOP3.LUT R47, R47, 0xfffffffd, RZ, 0xc0, !PT ;  /* 0xfffffffd2f2f7812 */ /* 0x000fe200078ec0ff */
[----:B------:R-:W-:Y:S02]  /*29d0*/  @!P3 IMAD.IADD R7, R7, 0x1, R0 ;  /* 0x000000010707b824 */ /* 0x000fe400078e0200 */
[----:B------:R-:W-:Y:S01]  /*29e0*/  @!P3 IMAD R0, R69, 0xc0, RZ ;  /* 0x000000c04500b824 */ /* 0x000fe200078e02ff */
[----:B--2---:R1:W-:Y:S04]  /*29f0*/  @!P6 ST.E.128 desc[UR4][R8.64], R12 ;  /* 0x0000000c0800e985 */ /* 0x0043e8000c101d04 */
        /* <DEDUP_REMOVED lines=13> */
[----:B------:R-:W-:Y:S04]  /*2ad0*/  @P4 IMAD.WIDE.U32 R6, R54, 0x140, R4 ;  /* 0x0000014036064825 */ /* 0x000fe800078e0004 */
        /* <DEDUP_REMOVED lines=34> */
[----:B------:R-:W-:Y:S01]  /*2d00*/  LEA R2, P0, R105, R27, 0x1 ;  /* 0x0000001b69027211 */ /* 0x000fe200078008ff */
        /* <DEDUP_REMOVED lines=11> */
[----:B------:R-:W-:Y:S01]  /*2dc0*/  @!P5 IMAD.X R11, R3, 0x1, R109, P0 ;  /* 0x00000001030bd824 */ /* 0x000fe200000e066d */
[C---:B------:R-:W-:Y:S04]  /*2dd0*/  @!P5 LEA R8, P0, R168.reuse, R4, 0x6 ;  /* 0x00000004a808d211 */ /* 0x040fe800078030ff */
[-C--:B------:R-:W-:Y:S02]  /*2de0*/  @!P5 LEA.HI.X R9, R168, R5.reuse, R169, 0x6, P0 ;  /* 0x00000005a809d211 */ /* 0x080fe400000f34a9 */
[----:B------:R-:W-:Y:S11]  /*2df0*/  LOP3.LUT P0, RZ, R47, 0x4, RZ, 0xc0, !PT ;  /* 0x000000042fff7812 */ /* 0x000ff6000780c0ff */
[----:B------:R-:W-:Y:S02]  /*2e00*/  @!UPT UIADD3 URZ, UPT, UPT, URZ, URZ, URZ ;  /* 0x000000fffffff290 */ /* 0x000fe4000fffe0ff */
[----:B------:R-:W2:Y:S04]  /*2e10*/  @P0 LD.E.128 R12, desc[UR4][R2.64] ;  /* 0x00000004020c0980 */ /* 0x000ea8000c101d00 */
[----:B--2---:R1:W-:Y:S01]  /*2e20*/  @P0 ST.E.128 desc[UR4][R4.64], R12 ;  /* 0x0000000c04000985 */ /* 0x0043e2000c101d04 */
[----:B------:R-:W-:Y:S05]  /*2e30*/  @!P6 IADD3 R6, P0, PT, R2, R112, RZ ;  /* 0x000000700206e210 */ /* 0x000fea0007f1e0ff */
[C---:B------:R-:W-:Y:S01]  /*2e40*/  @!P6 IMAD.X R7, R3.reuse, 0x1, R111, P0 ;  /* 0x000000010307e824 */ /* 0x040fe200000e066f */
[----:B-1----:R-:W2:Y:S04]  /*2e50*/  @!P5 LD.E.128 R12, desc[UR4][R10.64] ;  /* 0x000000040a0cd980 */ /* 0x002ea8000c101d00 */
[----:B--2---:R1:W-:Y:S04]  /*2e60*/  @!P5 ST.E.128 desc[UR4][R8.64], R12 ;  /* 0x0000000c0800d985 */ /* 0x0043e8000c101d04 */
[----:B-1----:R1:W2:Y:S01]  /*2e70*/  @!P6 LD.E.128 R12, desc[UR4][R6.64] ;  /* 0x00000004060ce980 */ /* 0x0022a2000c101d00 */
[C---:B------:R-:W-:Y:S04]  /*2e80*/  @!P6 LEA R8, P0, R168.reuse, R4, 0x7 ;  /* 0x00000004a808e211 */ /* 0x040fe800078038ff */
[----:B------:R-:W-:Y:S02]  /*2e90*/  @!P6 LEA.HI.X R9, R168, R5, R169, 0x7, P0 ;  /* 0x00000005a809e211 */ /* 0x000fe400000f3ca9 */
[----:B-1----:R-:W-:Y:S05]  /*2ea0*/  @!P3 IADD3 R6, P0, PT, R2, R106, RZ ;  /* 0x0000006a0206b210 */ /* 0x002fea0007f1e0ff */
[----:B------:R-:W-:Y:S01]  /*2eb0*/  @!P3 IMAD.X R7, R3, 0x1, R76, P0 ;  /* 0x000000010307b824 */ /* 0x000fe200000e064c */
[----:B--2---:R1:W-:Y:S04]  /*2ec0*/  @!P6 ST.E.128 desc[UR4][R8.64], R12 ;  /* 0x0000000c0800e985 */ /* 0x0043e8000c101d04 */
        /* <DEDUP_REMOVED lines=28> */
.L_x_3618:
        /* <DEDUP_REMOVED lines=69> */
.L_x_3622:
[----:B------:R-:W-:Y:S05]  /*34e0*/  BSYNC.RECONVERGENT B0 ;  /* 0x0000000000007941 */ /* 0x000fea0003800200 */
.L_x_3621:
[----:B------:R-:W-:Y:S01]  /*34f0*/  LOP3.LUT P0, RZ, R47, 0x4, RZ, 0xc0, !PT ;  /* 0x000000042fff7812 */ /* 0x000fe2000780c0ff */
        /* <DEDUP_REMOVED lines=53> */
.L_x_3624:
[----:B------:R-:W-:Y:S05]  /*3850*/  BSYNC.RECONVERGENT B0 ;  /* 0x0000000000007941 */ /* 0x000fea0003800200 */
.L_x_3623:
        /* <DEDUP_REMOVED lines=58> */
.L_x_3626:
[----:B------:R-:W-:Y:S05]  /*3c00*/  BSYNC.RECONVERGENT B0 ;  /* 0x0000000000007941 */ /* 0x000fea0003800200 */
.L_x_3625:
[----:B------:R-:W-:Y:S04]  /*3c10*/  BSSY.RECONVERGENT B0, `(.L_x_3627) ;  /* 0x0000039000007945 */ /* 0x000fe80003800200 */
[----:B------:R-:W-:Y:S05]  /*3c20*/  @P6 BRA `(.L_x_3628) ;  /* 0x0000000000dc6947 */ /* 0x000fea0003800000 */
        /* <DEDUP_REMOVED lines=55> */
.L_x_3628:
[----:B------:R-:W-:Y:S05]  /*3fa0*/  BSYNC.RECONVERGENT B0 ;  /* 0x0000000000007941 */ /* 0x000fea0003800200 */
.L_x_3627:
        /* <DEDUP_REMOVED lines=61> */
.L_x_3630:
[----:B------:R-:W-:Y:S05]  /*4380*/  BSYNC.RECONVERGENT B0 ;  /* 0x0000000000007941 */ /* 0x000fea0003800200 */
.L_x_3629:
        /* <DEDUP_REMOVED lines=59> */
.L_x_3632:
[----:B------:R-:W-:Y:S05]  /*4740*/  BSYNC.RECONVERGENT B0 ;  /* 0x0000000000007941 */ /* 0x000fea0003800200 */
.L_x_3631:
        /* <DEDUP_REMOVED lines=64> */
.L_x_3634:
[----:B------:R-:W-:Y:S05]  /*4b50*/  BSYNC.RECONVERGENT B0 ;  /* 0x0000000000007941 */ /* 0x000fea0003800200 */
.L_x_3633:
        /* <DEDUP_REMOVED lines=66> */
.L_x_3636:
[----:B------:R-:W-:Y:S05]  /*4f80*/  BSYNC.RECONVERGENT B0 ;  /* 0x0000000000007941 */ /* 0x000fea0003800200 */
.L_x_3635:
[----:B------:R-:W5:Y:S02]  /*4f90*/  LD.E R0, desc[UR4][R134.64+0xd0] ;  /* 0x0000d00486007980 */ /* 0x000f64000c101900 */
[----:B-----5:R-:W-:Y:S05]  /*4fa0*/  IMAD.U32 R0, R0, -0x80, RZ ;  /* 0xffffff8000007824 */ /* 0x020fea00078e00ff */
[C---:B------:R-:W-:Y:S02]  /*4fb0*/  LEA R28, P1, R0.reuse, R28, 0x1 ;  /* 0x0000001c001c7211 */ /* 0x040fe400078208ff */
[C---:B------:R-:W-:Y:S02]  /*4fc0*/  LEA R44, P0, R0.reuse, R44, 0x1 ;  /* 0x0000002c002c7211 */ /* 0x040fe400078008ff */
[C---:B------:R-:W-:Y:S02]  /*4fd0*/  LEA.HI.X.SX32 R29, R0.reuse, R29, 0x1, P1 ;  /* 0x0000001d001d7211 */ /* 0x040fe400008f0eff */
[----:B------:R-:W-:Y:S01]  /*4fe0*/  LEA.HI.X.SX32 R45, R0, R45, 0x1, P0 ;  /* 0x0000002d002d7211 */ /* 0x000fe200000f0eff */
[----:B------:R-:W-:Y:S05]  /*4ff0*/  BRA `(.L_x_3619) ;  /* 0x0000003000647947 */ /* 0x000fea0003800000 */
.L_x_3620:
        /* <DEDUP_REMOVED lines=31> */
[----:B------:R-:W-:Y:S01]  /*51f0*/  @!P0 HADD2.F32 R10, -RZ, R4.H1_H1 ;  /* 0x30000004ff0a8230 */ /* 0x000fe20000004100 */
[----:B------:R-:W-:Y:S01]  /*5200*/  @!P0 MOV R33, R38 ;  /* 0x0000002600218202 */ /* 0x000fe20000000f00 */
[--C-:B------:R-:W-:Y:S01]  /*5210*/  @!P0 HADD2.F32 R11, -RZ, R5.reuse.H0_H0 ;  /* 0x20000005ff0b8230 */ /* 0x100fe20000004100 */
        /* <DEDUP_REMOVED lines=11> */
[--C-:B----4-:R-:W-:Y:S01]  /*52d0*/  @!P0 HADD2.F32 R30, -RZ, R43.reuse.H0_H0 ;  /* 0x2000002bff1e8230 */ /* 0x110fe20000004100 */
[----:B------:R-:W2:Y:S01]  /*52e0*/  @!P0 LD.E.128 R4, desc[UR4][R2.64] ;  /* 0x0000000402048980 */ /* 0x000ea2000c101d00 */
[----:B------:R-:W-:Y:S02]  /*52f0*/  @!P0 HADD2.F32 R31, -RZ, R43.H1_H1 ;  /* 0x3000002bff1f8230 */ /* 0x000fe40000004100 */
[----:B------:R-:W-:Y:S01]  /*5300*/  @!P2 FADD.FTZ R16, -R16, -RZ ;  /* 0x800000ff1010a221 */ /* 0x000fe20000010100 */
[----:B------:R-:W-:Y:S01]  /*5310*/  @!P2 FADD.FTZ R14, -R14, -RZ ;  /* 0x800000ff0e0ea221 */ /* 0x000fe20000010100 */
[----:B------:R-:W-:Y:S01]  /*5320*/  @!P2 FADD.FTZ R15, -R15, -RZ ;  /* 0x800000ff0f0fa221 */ /* 0x000fe20000010100 */
[--C-:B--2---:R-:W-:Y:S02]  /*5330*/  @!P0 HADD2.F32 R2, -RZ, R4.reuse.H1_H1 ;  /* 0x30000004ff028230 */ /* 0x104fe40000004100 */
[----:B------:R-:W-:Y:S02]  /*5340*/  @!P0 HADD2.F32 R3, -RZ, R4.H0_H0 ;  /* 0x20000004ff038230 */ /* 0x000fe40000004100 */
[----:B------:R-:W-:Y:S02]  /*5350*/  @!P0 HADD2.F32 R8, -RZ, R5.H0_H0 ;  /* 0x20000005ff088230 */ /* 0x000fe40000004100 */
[----:B------:R-:W-:Y:S01]  /*5360*/  @!P0 FMUL.FTZ R2, R2, R10 ;  /* 0x0000000a02028220 */ /* 0x000fe20000410000 */
[----:B------:R-:W-:Y:S01]  /*5370*/  @!P0 HADD2.F32 R9, -RZ, R7.H1_H1 ;  /* 0x30000007ff098230 */ /* 0x000fe20000004100 */
[----:B------:R-:W-:Y:S01]  /*5380*/  @!P0 MOV R10, R36 ;  /* 0x00000024000a8202 */ /* 0x000fe20000000f00 */
[----:B------:R-:W-:Y:S02]  /*5390*/  @!P0 HADD2.F32 R4, -RZ, R5.H1_H1 ;  /* 0x30000005ff048230 */ /* 0x000fe40000004100 */
[----:B------:R-:W-:Y:S01]  /*53a0*/  @!P0 FMUL.FTZ R0, R3, R0 ;  /* 0x0000000003008220 */ /* 0x000fe20000410000 */
[--C-:B------:R-:W-:Y:S02]  /*53b0*/  @!P0 HADD2.F32 R5, -RZ, R6.reuse.H0_H0 ;  /* 0x20000006ff058230 */ /* 0x100fe40000004100 */
[----:B------:R-:W-:Y:S01]  /*53c0*/  @!P0 FMUL.FTZ R3, R8, R11 ;  /* 0x0000000b08038220 */ /* 0x000fe20000410000 */
[----:B------:R-:W-:Y:S02]  /*53d0*/  @!P0 HADD2.F32 R6, -RZ, R6.H1_H1 ;  /* 0x30000006ff068230 */ /* 0x000fe40000004100 */
[----:B------:R-:W-:Y:S01]  /*53e0*/  @!P0 FMUL.FTZ R8, R9, R16 ;  /* 0x0000001009088220 */ /* 0x000fe20000410000 */
[--C-:B------:R-:W-:Y:S02]  /*53f0*/  @!P0 HADD2.F32 R9, -RZ, R10.reuse.H0_H0 ;  /* 0x2000000aff098230 */ /* 0x100fe40000004100 */
[----:B------:R-:W-:Y:S01]  /*5400*/  @!P0 FMUL.FTZ R4, R4, R12 ;  /* 0x0000000c04048220 */ /* 0x000fe20000410000 */
[----:B------:R-:W-:Y:S02]  /*5410*/  @!P0 HADD2.F32 R11, -RZ, R10.H1_H1 ;  /* 0x3000000aff0b8230 */ /* 0x000fe40000004100 */
[----:B------:R-:W-:Y:S01]  /*5420*/  @!P0 FMUL.FTZ R5, R5, R13 ;  /* 0x0000000d05058220 */ /* 0x000fe20000410000 */
[----:B------:R-:W-:Y:S02]  /*5430*/  @!P0 HADD2.F32 R23, -RZ, R7.H0_H0 ;  /* 0x20000007ff178230 */ /* 0x000fe40000004100 */
[----:B------:R-:W-:Y:S01]  /*5440*/  @!P0 FMUL.FTZ R6, R6, R14 ;  /* 0x0000000e06068220 */ /* 0x000fe20000410000 */
[--C-:B------:R-:W-:Y:S02]  /*5450*/  @!P0 HADD2.F32 R10, -RZ, R40.reuse.H0_H0 ;  /* 0x20000028ff0a8230 */ /* 0x100fe40000004100 */
[----:B------:R-:W-:Y:S02]  /*5460*/  @!P0 HADD2.F32 R12, -RZ, R40.H1_H1 ;  /* 0x30000028ff0c8230 */ /* 0x000fe40000004100 */
[----:B------:R-:W-:Y:S01]  /*5470*/  @!P0 FMUL.FTZ R7, R23, R15 ;  /* 0x0000000f17078220 */ /* 0x000fe20000410000 */
[--C-:B------:R-:W-:Y:S02]  /*5480*/  @!P0 HADD2.F32 R14, -RZ, R41.reuse.H0_H0 ;  /* 0x20000029ff0e8230 */ /* 0x100fe40000004100 */
[----:B------:R-:W-:Y:S01]  /*5490*/  @!P0 FFMA.FTZ R0, R9, R10, R0 ;  /* 0x0000000a09008223 */ /* 0x000fe20000010000 */
[--C-:B------:R-:W-:Y:S02]  /*54a0*/  @!P0 HADD2.F32 R13, -RZ, R34.reuse.H0_H0 ;  /* 0x20000022ff0d8230 */ /* 0x100fe40000004100 */
[----:B------:R-:W-:Y:S01]  /*54b0*/  @!P0 FFMA.FTZ R2, R11, R12, R2 ;  /* 0x0000000c0b028223 */ /* 0x000fe20000010002 */
[----:B------:R-:W-:Y:S02]  /*54c0*/  @!P0 HADD2.F32 R15, -RZ, R41.H1_H1 ;  /* 0x30000029ff0f8230 */ /* 0x000fe40000004100 */
[----:B------:R-:W-:Y:S02]  /*54d0*/  @!P0 HADD2.F32 R9, -RZ, R34.H1_H1 ;  /* 0x30000022ff098230 */ /* 0x000fe40000004100 */
[----:B------:R-:W-:Y:S01]  /*54e0*/  @!P0 FFMA.FTZ R3, R13, R14, R3 ;  /* 0x0000000e0d038223 */ /* 0x000fe20000010003 */
[----:B------:R-:W-:Y:S01]  /*54f0*/  @!P0 F2FP.F16.F32.PACK_AB R0, R2, R0 ;  /* 0x000000000200823e */ /* 0x000fe200000000ff */
[--C-:B------:R-:W-:Y:S01]  /*5500*/  @!P0 HADD2.F32 R16, -RZ, R42.reuse.H0_H0 ;  /* 0x2000002aff108230 */ /* 0x100fe20000004100 */
[----:B------:R-:W-:Y:S01]  /*5510*/  MOV R2, R58 ;  /* 0x0000003a00027202 */ /* 0x000fe20000000f00 */
[--C-:B------:R-:W-:Y:S01]  /*5520*/  @!P0 HADD2.F32 R10, -RZ, R33.reuse.H0_H0 ;  /* 0x20000021ff0a8230 */ /* 0x100fe20000004100 */
[----:B------:R-:W-:Y:S01]  /*5530*/  @!P0 MOV R36, R0 ;  /* 0x0000000000248202 */ /* 0x000fe20000000f00 */
[----:B------:R-:W-:Y:S02]  /*5540*/  @!P0 HADD2.F32 R23, -RZ, R42.H1_H1 ;  /* 0x3000002aff178230 */ /* 0x000fe40000004100 */
[----:B------:R-:W-:Y:S01]  /*5550*/  @!P0 FFMA.FTZ R4, R9, R15, R4 ;  /* 0x0000000f09048223 */ /* 0x000fe20000010004 */
[----:B------:R-:W-:Y:S02]  /*5560*/  @!P0 HADD2.F32 R11, -RZ, R33.H1_H1 ;  /* 0x30000021ff0b8230 */ /* 0x000fe40000004100 */
[----:B------:R-:W-:Y:S01]  /*5570*/  @!P0 FFMA.FTZ R5, R10, R16, R5 ;  /* 0x000000100a058223 */ /* 0x000fe20000010005 */
[--C-:B------:R-:W-:Y:S01]  /*5580*/  @!P0 HADD2.F32 R12, -RZ, R32.reuse.H0_H0 ;  /* 0x20000020ff0c8230 */ /* 0x100fe20000004100 */
[----:B------:R-:W-:Y:S01]  /*5590*/  @!P0 F2FP.F16.F32.PACK_AB R3, R4, R3 ;  /* 0x000000030403823e */ /* 0x000fe200000000ff */
[----:B------:R-:W-:Y:S02]  /*55a0*/  @!P0 HADD2.F32 R13, -RZ, R32.H1_H1 ;  /* 0x30000020ff0d8230 */ /* 0x000fe40000004100 */
[----:B------:R-:W-:Y:S01]  /*55b0*/  @!P0 FFMA.FTZ R6, R11, R23, R6 ;  /* 0x000000170b068223 */ /* 0x000fe20000010006 */
[----:B------:R-:W-:Y:S01]  /*55c0*/  @!P0 FFMA.FTZ R7, R12, R30, R7 ;  /* 0x0000001e0c078223 */ /* 0x000fe20000010007 */
[----:B------:R-:W-:Y:S02]  /*55d0*/  @!P0 MOV R37, R3 ;  /* 0x0000000300258202 */ /* 0x000fe40000000f00 */
[----:B------:R-:W-:Y:S01]  /*55e0*/  MOV R3, R57 ;  /* 0x0000003900037202 */ /* 0x000fe20000000f00 */
[----:B------:R-:W-:Y:S01]  /*55f0*/  @!P0 FFMA.FTZ R8, R13, R31, R8 ;  /* 0x0000001f0d088223 */ /* 0x000fe20000010008 */
[----:B------:R-:W-:Y:S04]  /*5600*/  @!P0 F2FP.F16.F32.PACK_AB R5, R6, R5 ;  /* 0x000000050605823e */ /* 0x000fe800000000ff */
[----:B------:R-:W-:Y:S02]  /*5610*/  @!P0 F2FP.F16.F32.PACK_AB R7, R8, R7 ;  /* 0x000000070807823e */ /* 0x000fe400000000ff */
[----:B------:R-:W-:Y:S02]  /*5620*/  @!P0 MOV R38, R5 ;  /* 0x0000000500268202 */ /* 0x000fe40000000f00 */
[----:B------:R-:W-:Y:S05]  /*5630*/  @!P0 MOV R39, R7 ;  /* 0x0000000700278202 */ /* 0x000fea0000000f00 */
[----:B------:R1:W-:Y:S02]  /*5640*/  ST.E.128 desc[UR4][R2.64], R36 ;  /* 0x0000002402007985 */ /* 0x0003e4000c101d04 */
.L_x_3638:
[----:B------:R-:W-:Y:S05]  /*5650*/  BSYNC.RECONVERGENT B0 ;  /* 0x0000000000007941 */ /* 0x000fea0003800200 */
.L_x_3637:
[----:B------:R-:W-:Y:S01]  /*5660*/  LOP3.LUT P0, RZ, R47, 0x4, RZ, 0xc0, !PT ;  /* 0x000000042fff7812 */ /* 0x000fe2000780c0ff */
[----:B------:R-:W-:Y:S11]  /*5670*/  BSSY.RECONVERGENT B0, `(.L_x_3639) ;  /* 0x000005b000007945 */ /* 0x000ff60003800200 */
[----:B------:R-:W-:Y:S01]  /*5680*/  @!UPT UIADD3 URZ, UPT, UPT, URZ, URZ, URZ ;  /* 0x000000fffffff290 */ /* 0x000fe2000fffe0ff */
[----:B------:R-:W-:Y:S05]  /*5690*/  @!P0 BRA `(.L_x_3640) ;  /* 0x0000000400608947 */ /* 0x000fea0003800000 */
        /* <DEDUP_REMOVED lines=69> */
[--C-:B------:R-:W-:Y:S02]  /*5af0*/  @!P0 HADD2.F32 R16, -RZ, R42.reuse.H0_H0 ;  /* 0x2000002aff108230 */ /* 0x100fe40000004100 */
        /* <DEDUP_REMOVED lines=18> */
.L_x_3640:
[----:B------:R-:W-:Y:S05]  /*5c20*/  BSYNC.RECONVERGENT B0 ;  /* 0x0000000000007941 */ /* 0x000fea0003800200 */
.L_x_3639:
        /* <DEDUP_REMOVED lines=25> */
[----:B------:R-:W-:Y:S01]  /*5dc0*/  @!P0 HADD2.F32 R8, -RZ, R4.H1_H1 ;  /* 0x30000004ff088230 */ /* 0x000fe20000004100 */
[----:B------:R-:W-:Y:S01]  /*5dd0*/  @!P0 MOV R33, R38 ;  /* 0x0000002600218202 */ /* 0x000fe20000000f00 */
[--C-:B------:R-:W-:Y:S01]  /*5de0*/  @!P0 HADD2.F32 R9, -RZ, R5.reuse.H0_H0 ;  /* 0x20000005ff098230 */ /* 0x100fe20000004100 */
[----:B------:R-:W-:Y:S01]  /*5df0*/  @!P0 MOV R32, R39 ;  /* 0x0000002700208202 */ /* 0x000fe20000000f00 */
[----:B------:R-:W-:Y:S03]  /*5e00*/  @!P0 HADD2.F32 R10, -RZ, R5.H1_H1 ;  /* 0x30000005ff0a8230 */ /* 0x000fe60000004100 */
[----:B------:R-:W-:Y:S01]  /*5e10*/  @!P2 FADD.FTZ R0, -R0, -RZ ;  /* 0x800000ff0000a221 */ /* 0x000fe20000010100 */
[----:B------:R-:W-:Y:S04]  /*5e20*/  @!P0 IMAD.WIDE R4, R24, 0x2, R2 ;  /* 0x0000000218048825 */ /* 0x000fe800078e0202 */
[----:B------:R-:W-:Y:S01]  /*5e30*/  @!P2 FADD.FTZ R9, -R9, -RZ ;  /* 0x800000ff0909a221 */ /* 0x000fe20000010100 */
[----:B------:R-:W-:Y:S01]  /*5e40*/  @!P2 FADD.FTZ R10, -R10, -RZ ;  /* 0x800000ff0a0aa221 */ /* 0x000fe20000010100 */
[--C-:B------:R-:W-:Y:S02]  /*5e50*/  @!P0 HADD2.F32 R11, -RZ, R6.reuse.H0_H0 ;  /* 0x20000006ff0b8230 */ /* 0x100fe40000004100 */
[----:B------:R-:W-:Y:S01]  /*5e60*/  @!P2 FADD.FTZ R8, -R8, -RZ ;  /* 0x800000ff0808a221 */ /* 0x000fe20000010100 */
[----:B------:R-:W-:Y:S02]  /*5e70*/  @!P0 HADD2.F32 R12, -RZ, R6.H1_H1 ;  /* 0x30000006ff0c8230 */ /* 0x000fe40000004100 */
        /* <DEDUP_REMOVED lines=57> */
.L_x_3642:
[----:B------:R-:W-:Y:S05]  /*6210*/  BSYNC.RECONVERGENT B0 ;  /* 0x0000000000007941 */ /* 0x000fea0003800200 */
.L_x_3641:
[----:B------:R-:W-:Y:S04]  /*6220*/  BSSY.RECONVERGENT B0, `(.L_x_3643) ;  /* 0x000005e000007945 */ /* 0x000fe80003800200 */
[----:B------:R-:W-:Y:S05]  /*6230*/  @P6 BRA `(.L_x_3644) ;  /* 0x0000000400706947 */ /* 0x000fea0003800000 */
        /* <DEDUP_REMOVED lines=92> */
.L_x_3644:
[----:B------:R-:W-:Y:S05]  /*6800*/  BSYNC.RECONVERGENT B0 ;  /* 0x0000000000007941 */ /* 0x000fea0003800200 */
.L_x_3643:
[----:B------:R-:W-:Y:S04]  /*6810*/  BSSY.RECONVERGENT B0, `(.L_x_3645) ;  /* 0x0000061000007945 */ /* 0x000fe80003800200 */
[----:B------:R-:W-:Y:S05]  /*6820*/  @P3 BRA `(.L_x_3646) ;  /* 0x00000004007c3947 */ /* 0x000fea0003800000 */
[----:B------:R-:W-:Y:S02]  /*6830*/  ISETP.GE.AND P0, PT, R18, R17, PT ;  /* 0x000000111200720c */ /* 0x000fe40003f06270 */
[----:B-1----:R-:W-:Y:S04]  /*6840*/  IADD3 R2, P2, PT, R20, R106, RZ ;  /* 0x0000006a14027210 */ /* 0x002fe80007f5e0ff */
[----:B------:R-:W-:Y:S05]  /*6850*/  IADD3.X R3, PT, PT, R21, R76, RZ, P2, !PT ;  /* 0x0000004c15037210 */ /* 0x000fea00017fe4ff */
[----:B------:R-:W5:Y:S02]  /*6860*/  LD.E.128 R32, desc[UR4][R2.64] ;  /* 0x0000000402207980 */ /* 0x000f64000c101d00 */
        /* <DEDUP_REMOVED lines=18> */
[----:B-1----:R-:W-:Y:S02]  /*6990*/  @!P0 HADD2.F32 R9, -RZ, R4.H1_H1 ;  /* 0x30000004ff098230 */ /* 0x002fe40000004100 */
        /* <DEDUP_REMOVED lines=72> */
.L_x_3646:
[----:B------:R-:W-:Y:S05]  /*6e20*/  BSYNC.RECONVERGENT B0 ;  /* 0x0000000000007941 */ /* 0x000fea0003800200 */
.L_x_3645:
[----:B------:R-:W-:Y:S01]  /*6e30*/  LOP3.LUT P0, RZ, R47, 0x1, RZ, 0xc0, !PT ;  /* 0x000000012fff7812 */ /* 0x000fe2000780c0ff */
[----:B------:R-:W-:Y:S11]  /*6e40*/  BSSY.RECONVERGENT B0, `(.L_x_3647) ;  /* 0x000005e000007945 */ /* 0x000ff60003800200 */
[----:B------:R-:W-:Y:S01]  /*6e50*/  @!UPT UIADD3 URZ, UPT, UPT, URZ, URZ, URZ ;  /* 0x000000fffffff290 */ /* 0x000fe2000fffe0ff */
[----:B------:R-:W-:Y:S05]  /*6e60*/  @!P0 BRA `(.L_x_3648) ;  /* 0x00000004006c8947 */ /* 0x000fea0003800000 */
[----:B------:R-:W-:Y:S02]  /*6e70*/  ISETP.GE.AND P0, PT, R18, R17, PT ;  /* 0x000000111200720c */ /* 0x000fe40003f06270 */
[C---:B-1----:R-:W-:Y:S04]  /*6e80*/  LEA R2, P2, R52.reuse, R20, 0x8 ;  /* 0x0000001434027211 */ /* 0x042fe800078440ff */
[----:B------:R-:W-:Y:S05]  /*6e90*/  LEA.HI.X R3, R52, R21, R53, 0x8, P2 ;  /* 0x0000001534037211 */ /* 0x000fea00010f4435 */
        /* <DEDUP_REMOVED lines=11> */
[----:B--234-:R1:W2:Y:S02]  /*6f50*/  @!P0 LD.E.128 R36, desc[UR4][R8.64] ;  /* 0x0000000408248980 */ /* 0x01c2a4000c101d00 */
[----:B-1----:R-:W-:Y:S04]  /*6f60*/  @!P0 IADD3 R8, P2, PT, R10, R63, RZ ;  /* 0x0000003f0a088210 */ /* 0x002fe80007f5e0ff */
[----:B------:R-:W-:Y:S02]  /*6f70*/  @!P0 IADD3.X R9, PT, PT, R0, R59, RZ, P2, !PT ;  /* 0x0000003b00098210 */ /* 0x000fe400017fe4ff */
[----:B------:R-:W-:Y:S02]  /*6f80*/  PLOP3.LUT P2, PT, PT, PT, PT, 0x80, 0x8 ;  /* 0x000000000008781c */ /* 0x000fe40003f4f070 */
[----:B------:R-:W-:Y:S01]  /*6f90*/  @!P0 PLOP3.LUT P2, PT, P1, PT, PT, 0x80, 0x8 ;  /* 0x000000000008881c */ /* 0x000fe20000f4f070 */
[----:B------:R1:W3:Y:S01]  /*6fa0*/  @!P0 LD.E.128 R40, desc[UR4][R8.64] ;  /* 0x0000000408288980 */ /* 0x0002e2000c101d00 */
[--C-:B-----5:R-:W-:Y:S01]  /*6fb0*/  @!P0 HADD2.F32 R10, -RZ, R4.reuse.H0_H0 ;  /* 0x20000004ff0a8230 */ /* 0x120fe20000004100 */
[----:B------:R-:W-:Y:S01]  /*6fc0*/  @!P0 MOV R31, R35 ;  /* 0x00000023001f8202 */ /* 0x000fe20000000f00 */
        /* <DEDUP_REMOVED lines=35> */
[--C-:B---3--:R-:W-:Y:S02]  /*7200*/  @!P0 HADD2.F32 R10, -RZ, R40.reuse.H0_H0 ;  /* 0x20000028ff0a8230 */ /* 0x108fe40000004100 */
        /* <DEDUP_REMOVED lines=33> */
.L_x_3648:
[----:B------:R-:W-:Y:S05]  /*7420*/  BSYNC.RECONVERGENT B0 ;  /* 0x0000000000007941 */ /* 0x000fea0003800200 */
.L_x_3647:
        /* <DEDUP_REMOVED lines=15> */
[----:B------:R-:W5:Y:S01]  /*7520*/  LD.E.128 R32, desc[UR4][R2.64] ;  /* 0x0000000402207980 */ /* 0x000f62000c101d00 */
[----:B------:R-:W-:Y:S04]  /*7530*/  @!P0 IADD3 R8, P2, PT, R10, R62, RZ ;  /* 0x0000003e0a088210 */ /* 0x000fe80007f5e0ff */
[----:B------:R-:W-:Y:S03]  /*7540*/  @!P0 IADD3.X R9, PT, PT, R0, R61, RZ, P2, !PT ;  /* 0x0000003d00098210 */ /* 0x000fe600017fe4ff */
[----:B------:R-:W5:Y:S08]  /*7550*/  @!P0 LD.E.128 R4, desc[UR4][R4.64] ;  /* 0x0000000404048980 */ /* 0x000f70000c101d00 */
        /* <DEDUP_REMOVED lines=81> */
.L_x_3650:
[----:B------:R-:W-:Y:S05]  /*7a70*/  BSYNC.RECONVERGENT B0 ;  /* 0x0000000000007941 */ /* 0x000fea0003800200 */
.L_x_3649:
        /* <DEDUP_REMOVED lines=27> */
[--C-:B-----5:R-:W-:Y:S02]  /*7c30*/  @!P0 HADD2.F32 R10, -RZ, R4.reuse.H0_H0 ;  /* 0x20000004ff0a8230 */ /* 0x120fe40000004100 */
        /* <DEDUP_REMOVED lines=74> */
.L_x_3652:
[----:B------:R-:W-:Y:S05]  /*80e0*/  BSYNC.RECONVERGENT B0 ;  /* 0x0000000000007941 */ /* 0x000fea0003800200 */
.L_x_3651:
        /* <DEDUP_REMOVED lines=10> */
.L_x_3619:
[----:B------:R-:W-:Y:S05]  /*8190*/  BSYNC.RECONVERGENT B1 ;  /* 0x0000000000017941 */ /* 0x000fea0003800200 */
.L_x_3617:
        /* <DEDUP_REMOVED lines=101> */
.L_x_3654:
[----:B------:R-:W-:Y:S05]  /*87f0*/  BSYNC.RECONVERGENT B0 ;  /* 0x0000000000007941 */ /* 0x000fea0003800200 */
.L_x_3653:
[----:B------:R-:W-:Y:S11]  /*8800*/  LOP3.LUT P0, RZ, R47, 0x8, RZ, 0xc0, !PT ;  /* 0x000000082fff7812 */ /* 0x000ff6000780c0ff */
[----:B------:R-:W-:Y:S02]  /*8810*/  @!UPT UIADD3 URZ, UPT, UPT, URZ, URZ, URZ ;  /* 0x000000fffffff290 */ /* 0x000fe4000fffe0ff */
[----:B------:R-:W-:Y:S05]  /*8820*/  @P0 BRA `(.L_x_3655) ;  /* 0xffffff9c009c0947 */ /* 0x000fea000383ffff */
.L_x_3616:
        /* <DEDUP_REMOVED lines=16> */
.L_x_3659:
[----:B------:R-:W-:Y:S05]  /*8930*/  BSYNC.RECONVERGENT B0 ;  /* 0x0000000000007941 */ /* 0x000fea0003800200 */
.L_x_3658:
        /* <DEDUP_REMOVED lines=8> */
.L_x_3657:
        /* <DEDUP_REMOVED lines=84> */
.L_x_3665:
[----:B------:R-:W-:Y:S05]  /*8f00*/  BSYNC.RECONVERGENT B0 ;  /* 0x0000000000007941 */ /* 0x000fea0003800200 */
.L_x_3664:
[----:B-----5:R1:W-:Y:S02]  /*8f10*/  STS.128 [R90], R4 ;  /* 0x000000045a007388 */ /* 0x0203e40000000c00 */
.L_x_3663:
[----:B------:R-:W-:Y:S05]  /*8f20*/  BSYNC.RECONVERGENT B1 ;  /* 0x0000000000017941 */ /* 0x000fea0003800200 */
.L_x_3662:
        /* <DEDUP_REMOVED lines=14> */
[----:B------:R-:W-:-:S02]  /*9010*/  HADD2.F32 R4, -RZ, R3.H0_H0 ;  /* 0x20000003ff047230 */ /* 0x000fc40000004100 */
[----:B------:R-:W-:Y:S02]  /*9020*/  HADD2.F32 R3, -RZ, R3.H1_H1 ;  /* 0x30000003ff037230 */ /* 0x000fe40000004100 */
[--C-:B------:R-:W-:Y:S02]  /*9030*/  HADD2.F32 R0, -RZ, R2.reuse.H1_H1 ;  /* 0x30000002ff007230 */ /* 0x100fe40000004100 */
[----:B------:R-:W-:Y:S02]  /*9040*/  HADD2.F32 R2, -RZ, R2.H0_H0 ;  /* 0x20000002ff027230 */ /* 0x000fe40000004100 */
[----:B--2---:R-:W-:Y:S02]  /*9050*/  HADD2.F32 R14, -RZ, R10.H1_H1 ;  /* 0x3000000aff0e7230 */ /* 0x004fe40000004100 */
[----:B------:R-:W-:Y:S02]  /*9060*/  HADD2.F32 R16, -RZ, R11.H1_H1 ;  /* 0x3000000bff107230 */ /* 0x000fe40000004100 */
[----:B---3--:R-:W-:-:S02]  /*9070*/  HADD2.F32 R15, -RZ, R8.H1_H1 ;  /* 0x30000008ff0f7230 */ /* 0x008fc40000004100 */
        /* <DEDUP_REMOVED lines=35> */
.L_x_3667:
[----:B------:R-:W-:Y:S05]  /*92b0*/  BSYNC.RECONVERGENT B0 ;  /* 0x0000000000007941 */ /* 0x000fea0003800200 */
.L_x_3666:
[----:B-----5:R4:W-:Y:S01]  /*92c0*/  STS.128 [R90+0x800], R4 ;  /* 0x000800045a007388 */ /* 0x0209e20000000c00 */
[----:B------:R-:W-:Y:S05]  /*92d0*/  BRA `(.L_x_3660) ;  /* 0x0000000c00107947 */ /* 0x000fea0003800000 */
.L_x_3661:
        /* <DEDUP_REMOVED lines=98> */
.L_x_3671:
[----:B------:R-:W-:Y:S05]  /*9900*/  BSYNC.RECONVERGENT B0 ;  /* 0x0000000000007941 */ /* 0x000fea0003800200 */
.L_x_3670:
[----:B-----5:R2:W-:Y:S02]  /*9910*/  STS.128 [R90], R4 ;  /* 0x000000045a007388 */ /* 0x0205e40000000c00 */
.L_x_3669:
[----:B------:R-:W-:Y:S05]  /*9920*/  BSYNC.RECONVERGENT B1 ;  /* 0x0000000000017941 */ /* 0x000fea0003800200 */
.L_x_3668:
        /* <DEDUP_REMOVED lines=93> */
.L_x_3673:
[----:B------:R-:W-:Y:S05]  /*9f00*/  BSYNC.RECONVERGENT B0 ;  /* 0x0000000000007941 */ /* 0x000fea0003800200 */
.L_x_3672:
[----:B-----5:R3:W-:Y:S02]  /*9f10*/  STS.128 [R90+0x800], R4 ;  /* 0x000800045a007388 */ /* 0x0207e40000000c00 */
.L_x_3660:
[----:B------:R-:W-:Y:S05]  /*9f20*/  BSYNC.RECONVERGENT B2 ;  /* 0x0000000000027941 */ /* 0x000fea0003800200 */
.L_x_3656:
[----:B------:R-:W-:Y:S01]  /*9f30*/  IMAD.IADD R12, R79, 0x1, -R222 ;  /* 0x000000014f0c7824 */ /* 0x000fe200078e0ade */
[----:B-12---:R-:W-:Y:S01]  /*9f40*/  LEA R2, P0, R67, R226, 0x1 ;  /* 0x000000e243027211 */ /* 0x006fe200078008ff */
[C---:B------:R-:W-:Y:S02]  /*9f50*/  VIADD R16, R74.reuse, 0x40 ;  /* 0x000000404a107836 */ /* 0x040fe40000000000 */
[C---:B------:R-:W-:Y:S01]  /*9f60*/  VIADD R15, R74.reuse, 0x80 ;  /* 0x000000804a0f7836 */ /* 0x040fe20000000000 */
[CC--:B------:R-:W-:Y:S01]  /*9f70*/  ISETP.GE.AND P6, PT, R74.reuse, R12.reuse, PT ;  /* 0x0000000c4a00720c */ /* 0x0c0fe20003fc6270 */
[----:B------:R-:W-:Y:S01]  /*9f80*/  VIADD R18, R74, 0x60 ;  /* 0x000000604a127836 */ /* 0x000fe20000000000 */
[-C--:B------:R-:W-:Y:S01]  /*9f90*/  ISETP.GE.AND P3, PT, R16, R12.reuse, PT ;  /* 0x0000000c1000720c */ /* 0x080fe20003f66270 */
[C---:B------:R-:W-:Y:S01]  /*9fa0*/  VIADD R14, R74.reuse, 0xc0 ;  /* 0x000000c04a0e7836 */ /* 0x040fe20000000000 */
[-C--:B------:R-:W-:Y:S01]  /*9fb0*/  ISETP.GE.AND P1, PT, R25, R12.reuse, PT ;  /* 0x0000000c1900720c */ /* 0x080fe20003f26270 */
[C---:B------:R-:W-:Y:S01]  /*9fc0*/  VIADD R13, R74.reuse, 0xe0 ;  /* 0x000000e04a0d7836 */ /* 0x040fe20000000000 */
[----:B------:R-:W-:Y:S01]  /*9fd0*/  LEA.HI.X R3, R67, R225, R78, 0x1, P0 ;  /* 0x000000e143037211 */ /* 0x000fe200000f0c4e */
[----:B------:R-:W-:Y:S01]  /*9fe0*/  VIADD R17, R74, 0xa0 ;  /* 0x000000a04a117836 */ /* 0x000fe20000000000 */
[----:B------:R-:W-:-:S02]  /*9ff0*/  ISETP.GE.AND P2, PT, R15, R12, PT ;  /* 0x0000000c0f00720c */ /* 0x000fc40003f46270 */
[-C--:B------:R-:W-:Y:S02]  /*a000*/  ISETP.GE.AND P4, PT, R18, R12.reuse, PT ;  /* 0x0000000c1200720c */ /* 0x080fe40003f86270 */
[----:B------:R-:W-:Y:S01]  /*a010*/  ISETP.GE.AND P0, PT, R13, R12, PT ;  /* 0x0000000c0d00720c */ /* 0x000fe20003f06270 */
[----:B---34-:R-:W-:Y:S02]  /*a020*/  @!P6 IMAD.MOV.U32 R4, RZ, RZ, R226 ;  /* 0x000000ffff04e224 */ /* 0x018fe400078e00e2 */
[----:B------:R-:W-:-:S05]  /*a030*/  @!P6 IMAD.MOV.U32 R5, RZ, RZ, R225 ;  /* 0x000000ffff05e224 */ /* 0x000fca00078e00e1 */
[----:B------:R-:W-:Y:S01]  /*a040*/  @!PT LDS RZ, [RZ] ;  /* 0x00000000fffff984 */ /* 0x000fe20000000800 */
[----:B------:R-:W-:Y:S01]  /*a050*/  @!PT LDS RZ, [RZ] ;  /* 0x00000000fffff984 */ /* 0x000fe20000000800 */
[----:B------:R-:W-:Y:S01]  /*a060*/  @!PT LDS RZ, [RZ] ;  /* 0x00000000fffff984 */ /* 0x000fe20000000800 */
[----:B------:R1:W-:Y:S01]  /*a070*/  @!P6 LDGSTS.E.BYPASS.LTC128B.128 [R90+0x1000], desc[UR4][R4.64] ;  /* 0x01000000045aefae */ /* 0x0003e2000b981a04 */
[----:B------:R-:W-:-:S03]  /*a080*/  @!P2 IMAD R0, R169, 0xc0, RZ ;  /* 0x000000c0a900a824 */ /* 0x000fc600078e02ff */
[----:B------:R-:W-:Y:S01]  /*a090*/  @!P1 LDGSTS.E.BYPASS.LTC128B.128 [R90+0x1800], desc[UR4][R2.64] ;  /* 0x01800000025a9fae */ /* 0x000fe2000b981a04 */
[----:B------:R-:W-:Y:S01]  /*a0a0*/  ISETP.GE.AND P1, PT, R14, R12, PT ;  /* 0x0000000c0e00720c */ /* 0x000fe20003f26270 */
[----:B-----5:R-:W-:-:S12]  /*a0b0*/  @!P0 IMAD R20, R169, 0x180, RZ ;  /* 0x00000180a9148824 */ /* 0x020fd800078e02ff */
        /* <DEDUP_REMOVED lines=74> */
[----:B------:R-:W-:Y:S04]  /*a560*/  @!P4 LDGSTS.E.BYPASS.LTC128B.128 [R90+0x6800], desc[UR4][R12.64] ;  /* 0x068000000c5acfae */ /* 0x000fe8000b981a04 */
        /* <DEDUP_REMOVED lines=26> */
[----:B-1----:R-:W-:Y:S01]  /*a710*/  SHF.R.U32.HI R8, RZ, 0x1, R165 ;  /* 0x00000001ff087819 */ /* 0x002fe200000116a5 */
[----:B------:R-:W-:-:S02]  /*a720*/  IMAD.MOV.U32 R142, RZ, RZ, 0x20 ;  /* 0x00000020ff8e7424 */ /* 0x000fc400078e00ff */
[C---:B--2---:R-:W-:Y:S01]  /*a730*/  IMAD.SHL.U32 R2, R165.reuse, 0x10, RZ ;  /* 0x00000010a5027824 */ /* 0x044fe200078e00ff */
[----:B------:R-:W2:Y:S01]  /*a740*/  LD.E R3, desc[UR4][R134.64+0x18c] ;  /* 0x00018c0486037980 */ /* 0x000ea2000c101900 */
[----:B------:R-:W-:Y:S01]  /*a750*/  LOP3.LUT P0, RZ, R165, 0x4, RZ, 0xc0, !PT ;  /* 0x00000004a5ff7812 */ /* 0x000fe2000780c0ff */
[----:B------:R-:W-:Y:S01]  /*a760*/  VIADD R221, R163, 0xffffffff ;  /* 0xffffffffa3dd7836 */ /* 0x000fe20000000000 */
[----:B------:R-:W-:Y:S01]  /*a770*/  BSSY.RECONVERGENT B1, `(.L_x_3674) ;  /* 0x00002f3000017945 */ /* 0x000fe20003800200 */
[----:B------:R-:W0:Y:S01]  /*a780*/  LDGDEPBAR ;  /* 0x00000000000079af */ /* 0x000e220000000000 */
[----:B------:R-:W-:Y:S02]  /*a790*/  SEL R142, R142, 0xffffffe0, !P0 ;  /* 0xffffffe08e8e7807 */ /* 0x000fe40004000000 */
[C---:B---3--:R-:W-:Y:S01]  /*a7a0*/  LOP3.LUT R6, R2.reuse, 0x100, RZ, 0xc0, !PT ;  /* 0x0000010002067812 */ /* 0x048fe200078ec0ff */
[----:B------:R-:W-:Y:S02]  /*a7b0*/  IMAD.SHL.U32 R7, R167, 0x100, RZ ;  /* 0x00000100a7077824 */ /* 0x000fe400078e00ff */
[----:B----4-:R-:W-:Y:S01]  /*a7c0*/  IMAD.SHL.U32 R5, R165, 0x20, RZ ;  /* 0x00000020a5057824 */ /* 0x010fe200078e00ff */
[----:B------:R-:W-:-:S04]  /*a7d0*/  LOP3.LUT R4, R2, 0x3e00, RZ, 0xc0, !PT ;  /* 0x00003e0002047812 */ /* 0x000fc800078ec0ff */
[----:B------:R-:W-:Y:S02]  /*a7e0*/  LOP3.LUT R0, R5, 0xc0, RZ, 0xc0, !PT ;  /* 0x000000c005007812 */ /* 0x000fe400078ec0ff */
[----:B------:R-:W-:Y:S02]  /*a7f0*/  LOP3.LUT R4, R4, 0x20, R5, 0xf8, !PT ;  /* 0x0000002004047812 */ /* 0x000fe400078ef805 */
[C---:B------:R-:W-:Y:S02]  /*a800*/  LOP3.LUT R2, R0.reuse, 0x8, R8, 0xf8, !PT ;  /* 0x0000000800027812 */ /* 0x040fe400078ef808 */
[----:B------:R-:W-:Y:S02]  /*a810*/  LOP3.LUT R0, R0, 0x8, R165, 0xf8, !PT ;  /* 0x0000000800007812 */ /* 0x000fe400078ef8a5 */
[----:B------:R-:W-:Y:S02]  /*a820*/  LOP3.LUT R5, R6, 0x20, R5, 0xf8, !PT ;  /* 0x0000002006057812 */ /* 0x000fe400078ef805 */
[----:B------:R-:W-:-:S02]  /*a830*/  LOP3.LUT R4, R4, 0x100, R7, 0xf8, !PT ;  /* 0x0000010004047812 */ /* 0x000fc400078ef807 */
[--C-:B------:R-:W-:Y:S02]  /*a840*/  LOP3.LUT R162, R2, 0x18, R238.reuse, 0x78, !PT ;  /* 0x0000001802a27812 */ /* 0x100fe400078e78ee */
[----:B------:R-:W-:Y:S02]  /*a850*/  LOP3.LUT R0, R0, 0x18, R238, 0x78, !PT ;  /* 0x0000001800007812 */ /* 0x000fe400078e78ee */
[----:B------:R-:W-:Y:S02]  /*a860*/  LOP3.LUT R2, R4, R162, RZ, 0xfc, !PT ;  /* 0x000000a204027212 */ /* 0x000fe400078efcff */
[----:B------:R-:W-:-:S03]  /*a870*/  LOP3.LUT R0, R5, R0, RZ, 0xfc, !PT ;  /* 0x0000000005007212 */ /* 0x000fc600078efcff */
[--C-:B------:R-:W-:Y:S02]  /*a880*/  IMAD R166, R2, 0x2, R46.reuse ;  /* 0x0000000202a67824 */ /* 0x100fe400078e022e */
[----:B------:R-:W-:Y:S02]  /*a890*/  IMAD R164, R0, 0x2, R46 ;  /* 0x0000000200a47824 */ /* 0x000fe400078e022e */
[--C-:B------:R-:W-:Y:S01]  /*a8a0*/  IMAD.IADD R0, R166, 0x1, R142.reuse ;  /* 0x00000001a6007824 */ /* 0x100fe200078e028e */
[----:B------:R-:W-:Y:S01]  /*a8b0*/  LDSM.16.M88.4 R8, [R166] ;  /* 0x00000000a608783b */ /* 0x000fe20000000200 */
[----:B------:R-:W-:-:S03]  /*a8c0*/  IMAD.IADD R2, R164, 0x1, R142 ;  /* 0x00000001a4027824 */ /* 0x000fc600078e028e */
[----:B------:R-:W1:Y:S04]  /*a8d0*/  LDSM.16.M88.4 R16, [R164+0x1000] ;  /* 0x00100000a410783b */ /* 0x000e680000000200 */
[----:B------:R-:W-:Y:S04]  /*a8e0*/  LDSM.16.M88.4 R4, [R0] ;  /* 0x000000000004783b */ /* 0x000fe80000000200 */
[----:B------:R-:W3:Y:S04]  /*a8f0*/  LDSM.16.M88.4 R24, [R2+0x1000] ;  /* 0x001000000218783b */ /* 0x000ee80000000200 */
[----:B------:R-:W4:Y:S04]  /*a900*/  LDSM.16.M88.4 R32, [R164+0x1400] ;  /* 0x00140000a420783b */ /* 0x000f280000000200 */
        /* <DEDUP_REMOVED lines=8> */
[----:B----4-:R-:W-:-:S12]  /*a990*/  HMMA.16816.F32 R16, R8, R32, RZ ;  /* 0x000000200810723c */ /* 0x010fd800000018ff */
[----:B------:R-:W-:Y:S08]  /*a9a0*/  HMMA.16816.F32 R24, R4, R26, R12 ;  /* 0x0000001a0418723c */ /* 0x000ff0000000180c */
[----:B------:R-:W-:Y:S01]  /*a9b0*/  HMMA.16816.F32 R12, R8, R34, RZ ;  /* 0x00000022080c723c */ /* 0x000fe200000018ff */
[----:B------:R-:W1:-:S15]  /*a9c0*/  LDSM.16.M88.4 R32, [R2+0x1800] ;  /* 0x001800000220783b */ /* 0x000e5e0000000200 */
[----:B------:R-:W-:-:S04]  /*a9d0*/  NOP ;  /* 0x0000000000007918 */ /* 0x000fc80000000000 */
[----:B------:R-:W-:Y:S01]  /*a9e0*/  HMMA.16816.F32 R12, R4, R30, R12 ;  /* 0x0000001e040c723c */ /* 0x000fe2000000180c */
[-C--:B--2---:R-:W-:Y:S01]  /*a9f0*/  FMUL.FTZ R0, R22, R3.reuse ;  /* 0x0000000316007220 */ /* 0x084fe20000410000 */
[-C--:B------:R-:W-:Y:S01]  /*aa00*/  FMUL.FTZ R20, R20, R3.reuse ;  /* 0x0000000314147220 */ /* 0x080fe20000410000 */
[-C--:B------:R-:W-:Y:S02]  /*aa10*/  FMUL.FTZ R21, R21, R3.reuse ;  /* 0x0000000315157220 */ /* 0x080fe40000410000 */
[----:B------:R2:W3:Y:S08]  /*aa20*/  MUFU.TANH R78, R0 ;  /* 0x00000000004e7308 */ /* 0x0004f00000002400 */
[----:B------:R-:W4:Y:S08]  /*aa30*/  MUFU.TANH R91, R20 ;  /* 0x00000014005b7308 */ /* 0x000f300000002400 */
[----:B------:R1:W-:Y:S01]  /*aa40*/  MUFU.TANH R89, R21 ;  /* 0x0000001500597308 */ /* 0x0003e20000002400 */
[----:B--2---:R-:W-:-:S07]  /*aa50*/  FMUL.FTZ R0, R23, R3 ;  /* 0x0000000317007220 */ /* 0x004fce0000410000 */
[----:B------:R2:W-:Y:S01]  /*aa60*/  MUFU.TANH R77, R0 ;  /* 0x00000000004d7308 */ /* 0x0005e20000002400 */
[----:B-1----:R-:W-:Y:S01]  /*aa70*/  HMMA.16816.F32 R20, R4, R28, R16 ;  /* 0x0000001c0414723c */ /* 0x002fe20000001810 */
[----:B------:R-:W1:Y:S01]  /*aa80*/  LDSM.16.M88.4 R28, [R164+0x1c00] ;  /* 0x001c0000a41c783b */ /* 0x000e620000000200 */
[----:B--2---:R-:W-:-:S06]  /*aa90*/  FMUL.FTZ R0, R24, R3 ;  /* 0x0000000318007220 */ /* 0x004fcc0000410000 */
[----:B------:R-:W-:Y:S01]  /*aaa0*/  HMMA.16816.F32 R16, R8, R40, RZ ;  /* 0x000000280810723c */ /* 0x000fe200000018ff */
[----:B------:R2:W-:Y:S02]  /*aab0*/  MUFU.TANH R92, R0 ;  /* 0x00000000005c7308 */ /* 0x0005e40000002400 */
[----:B--2---:R-:W-:-:S06]  /*aac0*/  FMUL.FTZ R0, R25, R3 ;  /* 0x0000000319007220 */ /* 0x004fcc0000410000 */
[----:B------:R2:W-:Y:S02]  /*aad0*/  MUFU.TANH R96, R0 ;  /* 0x0000000000607308 */ /* 0x0005e40000002400 */
[----:B--2---:R-:W-:-:S06]  /*aae0*/  FMUL.FTZ R0, R26, R3 ;  /* 0x000000031a007220 */ /* 0x004fcc0000410000 */
[----:B------:R2:W4:Y:S02]  /*aaf0*/  MUFU.TANH R76, R0 ;  /* 0x00000000004c7308 */ /* 0x0005240000002400 */
[-C--:B--2---:R-:W-:Y:S02]  /*ab00*/  FMUL.FTZ R0, R27, R3.reuse ;  /* 0x000000031b007220 */ /* 0x084fe40000410000 */
[----:B------:R-:W-:Y:S04]  /*ab10*/  HMMA.16816.F32 R24, R4, R32, R16 ;  /* 0x000000200418723c */ /* 0x000fe80000001810 */
[----:B------:R2:W4:Y:S04]  /*ab20*/  MUFU.TANH R81, R0 ;  /* 0x0000000000517308 */ /* 0x0005280000002400 */
[----:B------:R-:W-:Y:S01]  /*ab30*/  HMMA.16816.F32 R16, R8, R42, RZ ;  /* 0x0000002a0810723c */ /* 0x000fe200000018ff */
[----:B------:R-:W-:Y:S01]  /*ab40*/  LDSM.16.M88.4 R40, [R164+0x2400] ;  /* 0x00240000a428783b */ /* 0x000fe20000000200 */
[----:B--2---:R-:W-:-:S04]  /*ab50*/  FMUL.FTZ R0, R20, R3 ;  /* 0x0000000314007220 */ /* 0x004fc80000410000 */
[----:B------:R2:W-:Y:S02]  /*ab60*/  MUFU.TANH R97, R0 ;  /* 0x0000000000617308 */ /* 0x0005e40000002400 */
[----:B--2---:R-:W-:-:S06]  /*ab70*/  FMUL.FTZ R0, R21, R3 ;  /* 0x0000000315007220 */ /* 0x004fcc0000410000 */
[----:B------:R2:W-:Y:S02]  /*ab80*/  MUFU.TANH R94, R0 ;  /* 0x00000000005e7308 */ /* 0x0005e40000002400 */
[----:B--2---:R-:W-:-:S06]  /*ab90*/  FMUL.FTZ R0, R22, R3 ;  /* 0x0000000316007220 */ /* 0x004fcc0000410000 */
[----:B------:R2:W4:Y:S02]  /*aba0*/  MUFU.TANH R80, R0 ;  /* 0x0000000000507308 */ /* 0x0005240000002400 */
[-C--:B--2---:R-:W-:Y:S02]  /*abb0*/  FMUL.FTZ R0, R23, R3.reuse ;  /* 0x0000000317007220 */ /* 0x084fe40000410000 */
[----:B------:R-:W-:Y:S01]  /*abc0*/  HMMA.16816.F32 R20, R4, R34, R16 ;  /* 0x000000220414723c */ /* 0x000fe20000001810 */
[----:B------:R-:W2:Y:S03]  /*abd0*/  LDSM.16.M88.4 R32, [R164+0x2000] ;  /* 0x00200000a420783b */ /* 0x000ea60000000200 */
[----:B------:R3:W4:Y:S04]  /*abe0*/  MUFU.TANH R75, R0 ;  /* 0x00000000004b7308 */ /* 0x0007280000002400 */
[----:B-1----:R-:W-:Y:S01]  /*abf0*/  HMMA.16816.F32 R16, R8, R30, RZ ;  /* 0x0000001e0810723c */ /* 0x002fe200000018ff */
[----:B---3--:R-:W-:-:S10]  /*ac00*/  FMUL.FTZ R0, R12, R3 ;  /* 0x000000030c007220 */ /* 0x008fd40000410000 */
[-C--:B------:R-:W-:Y:S01]  /*ac10*/  FMUL.FTZ R20, R20, R3.reuse ;  /* 0x0000000314147220 */ /* 0x080fe20000410000 */
[-C--:B------:R-:W-:Y:S01]  /*ac20*/  FMUL.FTZ R21, R21, R3.reuse ;  /* 0x0000000315157220 */ /* 0x080fe20000410000 */
[-C--:B------:R-:W-:Y:S01]  /*ac30*/  FMUL.FTZ R22, R22, R3.reuse ;  /* 0x0000000316167220 */ /* 0x080fe20000410000 */
[----:B------:R1:W-:Y:S01]  /*ac40*/  MUFU.TANH R93, R0 ;  /* 0x00000000005d7308 */ /* 0x0003e20000002400 */
[----:B------:R-:W-:-:S07]  /*ac50*/  FMUL.FTZ R23, R23, R3 ;  /* 0x0000000317177220 */ /* 0x000fce0000410000 */
[----:B------:R-:W-:Y:S08]  /*ac60*/  MUFU.TANH R102, R20 ;  /* 0x0000001400667308 */ /* 0x000ff00000002400 */
[----:B------:R-:W-:Y:S01]  /*ac70*/  MUFU.TANH R101, R21 ;  /* 0x0000001500657308 */ /* 0x000fe20000002400 */
[----:B-1----:R-:W-:-:S07]  /*ac80*/  FMUL.FTZ R0, R13, R3 ;  /* 0x000000030d007220 */ /* 0x002fce0000410000 */
[----:B------:R1:W-:Y:S08]  /*ac90*/  MUFU.TANH R95, R0 ;  /* 0x00000000005f7308 */ /* 0x0003f00000002400 */
[----:B------:R-:W-:Y:S08]  /*aca0*/  MUFU.TANH R67, R22 ;  /* 0x0000001600437308 */ /* 0x000ff00000002400 */
[----:B------:R-:W-:Y:S01]  /*acb0*/  MUFU.TANH R65, R23 ;  /* 0x0000001700417308 */ /* 0x000fe20000002400 */
[----:B-1----:R-:W-:-:S07]  /*acc0*/  FMUL.FTZ R0, R14, R3 ;  /* 0x000000030e007220 */ /* 0x002fce0000410000 */
[----:B------:R1:W3:Y:S02]  /*acd0*/  MUFU.TANH R73, R0 ;  /* 0x0000000000497308 */ /* 0x0002e40000002400 */
[-C--:B-1----:R-:W-:Y:S02]  /*ace0*/  FMUL.FTZ R0, R15, R3.reuse ;  /* 0x000000030f007220 */ /* 0x082fe40000410000 */
[----:B------:R-:W-:Y:S01]  /*acf0*/  HMMA.16816.F32 R12, R8, R28, RZ ;  /* 0x0000001c080c723c */ /* 0x000fe200000018ff */
[----:B------:R-:W1:Y:S03]  /*ad00*/  LDSM.16.M88.4 R28, [R2+0x2000] ;  /* 0x00200000021c783b */ /* 0x000e660000000200 */
[----:B------:R4:W-:Y:S02]  /*ad10*/  MUFU.TANH R72, R0 ;  /* 0x0000000000487308 */ /* 0x0009e40000002400 */
[----:B----4-:R-:W-:-:S14]  /*ad20*/  FMUL.FTZ R0, R24, R3 ;  /* 0x0000000318007220 */ /* 0x010fdc0000410000 */
[----:B------:R-:W-:Y:S01]  /*ad30*/  HMMA.16816.F32 R12, R4, R36, R12 ;  /* 0x00000024040c723c */ /* 0x000fe2000000180c */
[----:B------:R4:W-:-:S15]  /*ad40*/  MUFU.TANH R98, R0 ;  /* 0x0000000000627308 */ /* 0x0009de0000002400 */
[----:B------:R-:W-:-:S03]  /*ad50*/  NOP ;  /* 0x0000000000007918 */ /* 0x000fc60000000000 */
[-C--:B------:R-:W-:Y:S01]  /*ad60*/  FMUL.FTZ R12, R12, R3.reuse ;  /* 0x000000030c0c7220 */ /* 0x080fe20000410000 */
[-C--:B----4-:R-:W-:Y:S01]  /*ad70*/  FMUL.FTZ R0, R25, R3.reuse ;  /* 0x0000000319007220 */ /* 0x090fe20000410000 */
[-C--:B------:R-:W-:Y:S02]  /*ad80*/  FMUL.FTZ R13, R13, R3.reuse ;  /* 0x000000030d0d7220 */ /* 0x080fe40000410000 */
[----:B------:R-:W-:Y:S08]  /*ad90*/  MUFU.TANH R106, R12 ;  /* 0x0000000c006a7308 */ /* 0x000ff00000002400 */
[----:B------:R4:W-:Y:S08]  /*ada0*/  MUFU.TANH R99, R0 ;  /* 0x0000000000637308 */ /* 0x0009f00000002400 */
[----:B------:R-:W-:Y:S01]  /*adb0*/  MUFU.TANH R105, R13 ;  /* 0x0000000d00697308 */ /* 0x000fe20000002400 */
[----:B----4-:R-:W-:-:S07]  /*adc0*/  FMUL.FTZ R0, R26, R3 ;  /* 0x000000031a007220 */ /* 0x010fce0000410000 */
[----:B------:R4:W-:Y:S02]  /*add0*/  MUFU.TANH R71, R0 ;  /* 0x0000000000477308 */ /* 0x0009e40000002400 */
[-C--:B----4-:R-:W-:Y:S02]  /*ade0*/  FMUL.FTZ R0, R27, R3.reuse ;  /* 0x000000031b007220 */ /* 0x090fe40000410000 */
[----:B------:R-:W-:Y:S01]  /*adf0*/  HMMA.16816.F32 R24, R4, R38, R16 ;  /* 0x000000260418723c */ /* 0x000fe20000001810 */
[----:B------:R-:W-:Y:S03]  /*ae00*/  LDSM.16.M88.4 R36, [R2+0x2800] ;  /* 0x002800000224783b */ /* 0x000fe60000000200 */
[----:B------:R4:W3:Y:S04]  /*ae10*/  MUFU.TANH R70, R0 ;  /* 0x0000000000467308 */ /* 0x0008e80000002400 */
[----:B--2---:R-:W-:Y:S01]  /*ae20*/  HMMA.16816.F32 R16, R8, R32, RZ ;  /* 0x000000200810723c */ /* 0x004fe200000018ff */
[----:B----4-:R-:W-:-:S04]  /*ae30*/  FMUL.FTZ R0, R14, R3 ;  /* 0x000000030e007220 */ /* 0x010fc80000410000 */
[----:B------:R2:W4:-:S15]  /*ae40*/  MUFU.TANH R64, R0 ;  /* 0x0000000000407308 */ /* 0x00051e0000002400 */
[----:B-1----:R-:W-:Y:S08]  /*ae50*/  HMMA.16816.F32 R20, R4, R28, R16 ;  /* 0x0000001c0414723c */ /* 0x002ff00000001810 */
[----:B------:R-:W-:Y:S01]  /*ae60*/  HMMA.16816.F32 R16, R8, R40, RZ ;  /* 0x000000280810723c */ /* 0x000fe200000018ff */
[----:B--2---:R-:W-:-:S07]  /*ae70*/  FMUL.FTZ R0, R15, R3 ;  /* 0x000000030f007220 */ /* 0x004fce0000410000 */
[----:B------:R-:W-:Y:S01]  /*ae80*/  HMMA.16816.F32 R12, R8, R34, RZ ;  /* 0x00000022080c723c */ /* 0x000fe200000018ff */
[----:B------:R-:W1:Y:S01]  /*ae90*/  LDSM.16.M88.4 R32, [R2+0x2400] ;  /* 0x002400000220783b */ /* 0x000e620000000200 */
[----:B------:R2:W-:Y:S02]  /*aea0*/  MUFU.TANH R63, R0 ;  /* 0x00000000003f7308 */ /* 0x0005e40000002400 */
[----:B--2---:R-:W-:-:S15]  /*aeb0*/  FMUL.FTZ R0, R24, R3 ;  /* 0x0000000318007220 */ /* 0x004fde0000410000 */
[----:B------:R-:W-:-:S01]  /*aec0*/  NOP ;  /* 0x0000000000007918 */ /* 0x000fc20000000000 */
[----:B------:R-:W-:Y:S01]  /*aed0*/  HMMA.16816.F32 R12, R4, R30, R12 ;  /* 0x0000001e040c723c */ /* 0x000fe2000000180c */
[----:B------:R-:W2:Y:S01]  /*aee0*/  LDSM.16.M88.4 R28, [R164+0x2800] ;  /* 0x00280000a41c783b */ /* 0x000ea20000000200 */
[----:B------:R3:W-:Y:S02]  /*aef0*/  MUFU.TANH R107, R0 ;  /* 0x00000000006b7308 */ /* 0x0007e40000002400 */
[----:B---3--:R-:W-:-:S06]  /*af00*/  FMUL.FTZ R0, R25, R3 ;  /* 0x0000000319007220 */ /* 0x008fcc0000410000 */
[----:B------:R3:W-:Y:S02]  /*af10*/  MUFU.TANH R108, R0 ;  /* 0x00000000006c7308 */ /* 0x0007e40000002400 */
[----:B---3--:R-:W-:-:S06]  /*af20*/  FMUL.FTZ R0, R26, R3 ;  /* 0x000000031a007220 */ /* 0x008fcc0000410000 */
[----:B------:R3:W4:Y:S02]  /*af30*/  MUFU.TANH R62, R0 ;  /* 0x00000000003e7308 */ /* 0x0007240000002400 */
[-C--:B---3--:R-:W-:Y:S02]  /*af40*/  FMUL.FTZ R0, R27, R3.reuse ;  /* 0x000000031b007220 */ /* 0x088fe40000410000 */
[----:B-1----:R-:W-:Y:S04]  /*af50*/  HMMA.16816.F32 R24, R4, R32, R16 ;  /* 0x000000200418723c */ /* 0x002fe80000001810 */
[----:B------:R1:W-:Y:S04]  /*af60*/  MUFU.TANH R61, R0 ;  /* 0x00000000003d7308 */ /* 0x0003e80000002400 */
[----:B------:R-:W-:Y:S01]  /*af70*/  HMMA.16816.F32 R16, R8, R42, RZ ;  /* 0x0000002a0810723c */ /* 0x000fe200000018ff */
[----:B------:R-:W-:Y:S01]  /*af80*/  LDSM.16.M88.4 R40, [R164+0x3400] ;  /* 0x00340000a428783b */ /* 0x000fe20000000200 */
[----:B-1----:R-:W-:-:S04]  /*af90*/  FMUL.FTZ R0, R20, R3 ;  /* 0x0000000314007220 */ /* 0x002fc80000410000 */
[----:B------:R1:W-:Y:S02]  /*afa0*/  MUFU.TANH R110, R0 ;  /* 0x00000000006e7308 */ /* 0x0003e40000002400 */
[----:B-1----:R-:W-:-:S06]  /*afb0*/  FMUL.FTZ R0, R21, R3 ;  /* 0x0000000315007220 */ /* 0x002fcc0000410000 */
[----:B------:R1:W-:Y:S02]  /*afc0*/  MUFU.TANH R109, R0 ;  /* 0x00000000006d7308 */ /* 0x0003e40000002400 */
[----:B-1----:R-:W-:-:S06]  /*afd0*/  FMUL.FTZ R0, R22, R3 ;  /* 0x0000000316007220 */ /* 0x002fcc0000410000 */
[----:B------:R1:W3:Y:S02]  /*afe0*/  MUFU.TANH R60, R0 ;  /* 0x00000000003c7308 */ /* 0x0002e40000002400 */
[-C--:B-1----:R-:W-:Y:S02]  /*aff0*/  FMUL.FTZ R0, R23, R3.reuse ;  /* 0x0000000317007220 */ /* 0x082fe40000410000 */
[----:B------:R-:W-:Y:S01]  /*b000*/  HMMA.16816.F32 R20, R4, R34, R16 ;  /* 0x000000220414723c */ /* 0x000fe20000001810 */
[----:B------:R-:W1:Y:S03]  /*b010*/  LDSM.16.M88.4 R32, [R164+0x2c00] ;  /* 0x002c0000a420783b */ /* 0x000e660000000200 */
[----:B------:R4:W3:Y:S04]  /*b020*/  MUFU.TANH R59, R0 ;  /* 0x00000000003b7308 */ /* 0x0008e80000002400 */
[----:B--2---:R-:W-:Y:S01]  /*b030*/  HMMA.16816.F32 R16, R8, R30, RZ ;  /* 0x0000001e0810723c */ /* 0x004fe200000018ff */
[----:B----4-:R-:W-:-:S10]  /*b040*/  FMUL.FTZ R0, R12, R3 ;  /* 0x000000030c007220 */ /* 0x010fd40000410000 */
[-C--:B------:R-:W-:Y:S01]  /*b050*/  FMUL.FTZ R20, R20, R3.reuse ;  /* 0x0000000314147220 */ /* 0x080fe20000410000 */
[-C--:B------:R-:W-:Y:S01]  /*b060*/  FMUL.FTZ R21, R21, R3.reuse ;  /* 0x0000000315157220 */ /* 0x080fe20000410000 */
[-C--:B------:R-:W-:Y:S01]  /*b070*/  FMUL.FTZ R22, R22, R3.reuse ;  /* 0x0000000316167220 */ /* 0x080fe20000410000 */
[----:B------:R2:W-:Y:S01]  /*b080*/  MUFU.TANH R111, R0 ;  /* 0x00000000006f7308 */ /* 0x0005e20000002400 */
[----:B------:R-:W-:-:S07]  /*b090*/  FMUL.FTZ R23, R23, R3 ;  /* 0x0000000317177220 */ /* 0x000fce0000410000 */
        /* <DEDUP_REMOVED lines=9> */
[----:B------:R-:W-:Y:S01]  /*b130*/  HMMA.16816.F32 R12, R8, R28, RZ ;  /* 0x0000001c080c723c */ /* 0x000fe200000018ff */
[----:B------:R-:W2:Y:S03]  /*b140*/  LDSM.16.M88.4 R28, [R2+0x2c00] ;  /* 0x002c0000021c783b */ /* 0x000ea60000000200 */
[----:B------:R3:W-:Y:S02]  /*b150*/  MUFU.TANH R57, R0 ;  /* 0x0000000000397308 */ /* 0x0007e40000002400 */
[----:B---3--:R-:W-:-:S14]  /*b160*/  FMUL.FTZ R0, R24, R3 ;  /* 0x0000000318007220 */ /* 0x008fdc0000410000 */
[----:B------:R-:W-:Y:S01]  /*b170*/  HMMA.16816.F32 R12, R4, R36, R12 ;  /* 0x00000024040c723c */ /* 0x000fe2000000180c */
[----:B------:R3:W-:-:S15]  /*b180*/  MUFU.TANH R114, R0 ;  /* 0x0000000000727308 */ /* 0x0007de0000002400 */
[----:B------:R-:W-:-:S03]  /*b190*/  NOP ;  /* 0x0000000000007918 */ /* 0x000fc60000000000 */
[-C--:B------:R-:W-:Y:S01]  /*b1a0*/  FMUL.FTZ R12, R12, R3.reuse ;  /* 0x000000030c0c7220 */ /* 0x080fe20000410000 */
[-C--:B---3--:R-:W-:Y:S01]  /*b1b0*/  FMUL.FTZ R0, R25, R3.reuse ;  /* 0x0000000319007220 */ /* 0x088fe20000410000 */
[-C--:B------:R-:W-:Y:S02]  /*b1c0*/  FMUL.FTZ R13, R13, R3.reuse ;  /* 0x000000030d0d7220 */ /* 0x080fe40000410000 */
[----:B------:R-:W-:Y:S08]  /*b1d0*/  MUFU.TANH R122, R12 ;  /* 0x0000000c007a7308 */ /* 0x000ff00000002400 */
[----:B------:R3:W-:Y:S08]  /*b1e0*/  MUFU.TANH R113, R0 ;  /* 0x0000000000717308 */ /* 0x0007f00000002400 */
[----:B------:R-:W-:Y:S01]  /*b1f0*/  MUFU.TANH R120, R13 ;  /* 0x0000000d00787308 */ /* 0x000fe20000002400 */
[----:B---3--:R-:W-:-:S07]  /*b200*/  FMUL.FTZ R0, R26, R3 ;  /* 0x000000031a007220 */ /* 0x008fce0000410000 */
[----:B------:R3:W4:Y:S02]  /*b210*/  MUFU.TANH R56, R0 ;  /* 0x0000000000387308 */ /* 0x0007240000002400 */
[-C--:B---3--:R-:W-:Y:S02]  /*b220*/  FMUL.FTZ R0, R27, R3.reuse ;  /* 0x000000031b007220 */ /* 0x088fe40000410000 */
[----:B------:R-:W-:Y:S01]  /*b230*/  HMMA.16816.F32 R24, R4, R38, R16 ;  /* 0x000000260418723c */ /* 0x000fe20000001810 */
[----:B------:R-:W-:Y:S03]  /*b240*/  LDSM.16.M88.4 R36, [R2+0x3400] ;  /* 0x003400000224783b */ /* 0x000fe60000000200 */
[----:B------:R3:W4:Y:S04]  /*b250*/  MUFU.TANH R55, R0 ;  /* 0x0000000000377308 */ /* 0x0007280000002400 */
[----:B-1----:R-:W-:Y:S01]  /*b260*/  HMMA.16816.F32 R16, R8, R32, RZ ;  /* 0x000000200810723c */ /* 0x002fe200000018ff */
[----:B---3--:R-:W-:-:S04]  /*b270*/  FMUL.FTZ R0, R14, R3 ;  /* 0x000000030e007220 */ /* 0x008fc80000410000 */
[----:B------:R1:W3:-:S15]  /*b280*/  MUFU.TANH R51, R0 ;  /* 0x0000000000337308 */ /* 0x0002de0000002400 */
[----:B--2---:R-:W-:Y:S08]  /*b290*/  HMMA.16816.F32 R20, R4, R28, R16 ;  /* 0x0000001c0414723c */ /* 0x004ff00000001810 */
[----:B------:R-:W-:Y:S01]  /*b2a0*/  HMMA.16816.F32 R16, R8, R44, RZ ;  /* 0x0000002c0810723c */ /* 0x000fe200000018ff */
[----:B-1----:R-:W-:-:S04]  /*b2b0*/  FMUL.FTZ R0, R15, R3 ;  /* 0x000000030f007220 */ /* 0x002fc80000410000 */
[----:B------:R1:W2:Y:S03]  /*b2c0*/  MUFU.TANH R48, R0 ;  /* 0x0000000000307308 */ /* 0x0002a60000002400 */
[----:B------:R-:W-:Y:S01]  /*b2d0*/  HMMA.16816.F32 R12, R8, R34, RZ ;  /* 0x00000022080c723c */ /* 0x000fe200000018ff */
[----:B------:R-:W4:Y:S01]  /*b2e0*/  LDSM.16.M88.4 R32, [R2+0x3000] ;  /* 0x003000000220783b */ /* 0x000f220000000200 */
[----:B-1----:R-:W-:-:S04]  /*b2f0*/  FMUL.FTZ R0, R24, R3 ;  /* 0x0000000318007220 */ /* 0x002fc80000410000 */
[----:B------:R1:W-:-:S14]  /*b300*/  MUFU.TANH R123, R0 ;  /* 0x00000000007b7308 */ /* 0x0003dc0000002400 */
[----:B------:R-:W-:Y:S01]  /*b310*/  HMMA.16816.F32 R12, R4, R30, R12 ;  /* 0x0000001e040c723c */ /* 0x000fe2000000180c */
[----:B------:R-:W3:Y:S01]  /*b320*/  LDSM.16.M88.4 R28, [R164+0x3800] ;  /* 0x00380000a41c783b */ /* 0x000ee20000000200 */
[----:B-1----:R-:W-:-:S04]  /*b330*/  FMUL.FTZ R0, R25, R3 ;  /* 0x0000000319007220 */ /* 0x002fc80000410000 */
[----:B------:R1:W-:Y:S02]  /*b340*/  MUFU.TANH R124, R0 ;  /* 0x00000000007c7308 */ /* 0x0003e40000002400 */
[----:B-1----:R-:W-:-:S06]  /*b350*/  FMUL.FTZ R0, R26, R3 ;  /* 0x000000031a007220 */ /* 0x002fcc0000410000 */
[----:B------:R1:W2:Y:S02]  /*b360*/  MUFU.TANH R50, R0 ;  /* 0x0000000000327308 */ /* 0x0002a40000002400 */
[-C--:B-1----:R-:W-:Y:S02]  /*b370*/  FMUL.FTZ R0, R27, R3.reuse ;  /* 0x000000031b007220 */ /* 0x082fe40000410000 */
[----:B----4-:R-:W-:Y:S04]  /*b380*/  HMMA.16816.F32 R24, R4, R32, R16 ;  /* 0x000000200418723c */ /* 0x010fe80000001810 */
[----:B------:R1:W4:Y:S04]  /*b390*/  MUFU.TANH R49, R0 ;  /* 0x0000000000317308 */ /* 0x0003280000002400 */
[----:B------:R-:W-:Y:S01]  /*b3a0*/  HMMA.16816.F32 R16, R8, R46, RZ ;  /* 0x0000002e0810723c */ /* 0x000fe200000018ff */
[----:B-1----:R-:W-:-:S04]  /*b3b0*/  FMUL.FTZ R0, R20, R3 ;  /* 0x0000000314007220 */ /* 0x002fc80000410000 */
[----:B------:R1:W-:Y:S02]  /*b3c0*/  MUFU.TANH R126, R0 ;  /* 0x00000000007e7308 */ /* 0x0003e40000002400 */
[----:B-1----:R-:W-:-:S06]  /*b3d0*/  FMUL.FTZ R0, R21, R3 ;  /* 0x0000000315007220 */ /* 0x002fcc0000410000 */
[----:B------:R1:W-:Y:S02]  /*b3e0*/  MUFU.TANH R125, R0 ;  /* 0x00000000007d7308 */ /* 0x0003e40000002400 */
[----:B-1----:R-:W-:-:S06]  /*b3f0*/  FMUL.FTZ R0, R22, R3 ;  /* 0x0000000316007220 */ /* 0x002fcc0000410000 */
[----:B------:R1:W4:Y:S02]  /*b400*/  MUFU.TANH R53, R0 ;  /* 0x0000000000357308 */ /* 0x0003240000002400 */
[-C--:B-1----:R-:W-:Y:S02]  /*b410*/  FMUL.FTZ R0, R23, R3.reuse ;  /* 0x0000000317007220 */ /* 0x082fe40000410000 */
[----:B------:R-:W-:Y:S01]  /*b420*/  HMMA.16816.F32 R20, R4, R34, R16 ;  /* 0x000000220414723c */ /* 0x000fe20000001810 */
[----:B------:R-:W-:Y:S03]  /*b430*/  LDSM.16.M88.4 R32, [R164+0x3c00] ;  /* 0x003c0000a420783b */ /* 0x000fe60000000200 */
[----:B------:R1:W-:Y:S02]  /*b440*/  MUFU.TANH R44, R0 ;  /* 0x00000000002c7308 */ /* 0x0003e40000002400 */
[----:B-1----:R-:W-:-:S13]  /*b450*/  FMUL.FTZ R0, R12, R3 ;  /* 0x000000030c007220 */ /* 0x002fda0000410000 */
        /* <DEDUP_REMOVED lines=12> */
[----:B------:R1:W4:Y:S02]  /*b520*/  MUFU.TANH R47, R0 ;  /* 0x00000000002f7308 */ /* 0x0003240000002400 */
[----:B-1----:R-:W-:Y:S02]  /*b530*/  FMUL.FTZ R0, R15, R3 ;  /* 0x000000030f007220 */ /* 0x002fe40000410000 */
[----:B------:R-:W-:Y:S01]  /*b540*/  HMMA.16816.F32 R12, R8, R40, RZ ;  /* 0x00000028080c723c */ /* 0x000fe200000018ff */
[----:B------:R-:W-:-:S03]  /*b550*/  IMAD.SHL.U32 R40, R221, 0x100, RZ ;  /* 0x00000100dd287824 */ /* 0x000fc600078e00ff */
[----:B------:R1:W4:Y:S02]  /*b560*/  MUFU.TANH R83, R0 ;  /* 0x0000000000537308 */ /* 0x0003240000002400 */
[----:B-1----:R-:W-:-:S14]  /*b570*/  FMUL.FTZ R0, R24, R3 ;  /* 0x0000000318007220 */ /* 0x002fdc0000410000 */
[----:B------:R-:W-:Y:S01]  /*b580*/  HMMA.16816.F32 R16, R4, R36, R12 ;  /* 0x000000240410723c */ /* 0x000fe2000000180c */
[----:B------:R1:W-:Y:S07]  /*b590*/  MUFU.TANH R132, R0 ;  /* 0x0000000000847308 */ /* 0x0003ee0000002400 */
[----:B------:R-:W-:Y:S11]  /*b5a0*/  HMMA.16816.F32 R12, R8, R42, RZ ;  /* 0x0000002a080c723c */ /* 0x000ff600000018ff */
[-C--:B------:R-:W-:Y:S01]  /*b5b0*/  FMUL.FTZ R16, R16, R3.reuse ;  /* 0x0000000310107220 */ /* 0x080fe20000410000 */
[-C--:B-1----:R-:W-:Y:S01]  /*b5c0*/  FMUL.FTZ R0, R25, R3.reuse ;  /* 0x0000000319007220 */ /* 0x082fe20000410000 */
[-C--:B------:R-:W-:Y:S01]  /*b5d0*/  FMUL.FTZ R17, R17, R3.reuse ;  /* 0x0000000311117220 */ /* 0x080fe20000410000 */
[-C--:B------:R-:W-:Y:S01]  /*b5e0*/  FMUL.FTZ R18, R18, R3.reuse ;  /* 0x0000000312127220 */ /* 0x080fe20000410000 */
[----:B------:R-:W-:Y:S05]  /*b5f0*/  MUFU.TANH R140, R16 ;  /* 0x00000010008c7308 */ /* 0x000fea0000002400 */
[----:B------:R-:W-:Y:S01]  /*b600*/  HMMA.16816.F32 R20, R4, R38, R12 ;  /* 0x000000260414723c */ /* 0x000fe2000000180c */
[----:B------:R-:W-:Y:S02]  /*b610*/  LDSM.16.M88.4 R36, [R2+0x4000] ;  /* 0x004000000224783b */ /* 0x000fe40000000200 */
[----:B------:R1:W-:Y:S05]  /*b620*/  MUFU.TANH R131, R0 ;  /* 0x0000000000837308 */ /* 0x0003ea0000002400 */
[----:B---3--:R-:W-:Y:S03]  /*b630*/  HMMA.16816.F32 R12, R8, R28, RZ ;  /* 0x0000001c080c723c */ /* 0x008fe600000018ff */
[----:B------:R-:W-:Y:S08]  /*b640*/  MUFU.TANH R160, R17 ;  /* 0x0000001100a07308 */ /* 0x000ff00000002400 */
[----:B------:R-:W-:Y:S01]  /*b650*/  MUFU.TANH R41, R18 ;  /* 0x0000001200297308 */ /* 0x000fe20000002400 */
[----:B-1----:R-:W-:-:S07]  /*b660*/  FMUL.FTZ R0, R26, R3 ;  /* 0x000000031a007220 */ /* 0x002fce0000410000 */
[----:B------:R1:W3:Y:S02]  /*b670*/  MUFU.TANH R46, R0 ;  /* 0x00000000002e7308 */ /* 0x0002e40000002400 */
[-C--:B-1----:R-:W-:Y:S02]  /*b680*/  FMUL.FTZ R0, R27, R3.reuse ;  /* 0x000000031b007220 */ /* 0x082fe40000410000 */
[----:B------:R-:W1:Y:S04]  /*b690*/  LDSM.16.M88.4 R24, [R2+0x3800] ;  /* 0x003800000218783b */ /* 0x000e680000000200 */
[----:B------:R2:W-:Y:S02]  /*b6a0*/  MUFU.TANH R74, R0 ;  /* 0x00000000004a7308 */ /* 0x0005e40000002400 */
[----:B--2---:R-:W-:-:S02]  /*b6b0*/  FMUL.FTZ R0, R19, R3 ;  /* 0x0000000313007220 */ /* 0x004fc40000410000 */
[----:B------:R-:W-:Y:S01]  /*b6c0*/  HMMA.16816.F32 R16, R8, R30, RZ ;  /* 0x0000001e0810723c */ /* 0x000fe200000018ff */
[----:B------:R-:W2:Y:S03]  /*b6d0*/  LDSM.16.M88.4 R28, [R2+0x3c00] ;  /* 0x003c0000021c783b */ /* 0x000ea60000000200 */
[----:B------:R4:W3:Y:S02]  /*b6e0*/  MUFU.TANH R139, R0 ;  /* 0x00000000008b7308 */ /* 0x0008e40000002400 */
[-C--:B----4-:R-:W-:Y:S02]  /*b6f0*/  FMUL.FTZ R0, R20, R3.reuse ;  /* 0x0000000314007220 */ /* 0x090fe40000410000 */
[----:B-1----:R-:W-:Y:S04]  /*b700*/  HMMA.16816.F32 R12, R4, R24, R12 ;  /* 0x00000018040c723c */ /* 0x002fe8000000180c */
[----:B------:R1:W-:Y:S02]  /*b710*/  MUFU.TANH R159, R0 ;  /* 0x00000000009f7308 */ /* 0x0003e40000002400 */
[----:B-1----:R-:W-:-:S06]  /*b720*/  FMUL.FTZ R0, R21, R3 ;  /* 0x0000000315007220 */ /* 0x002fcc0000410000 */
        /* <DEDUP_REMOVED lines=10> */
[----:B------:R3:W-:Y:S08]  /*b7d0*/  MUFU.TANH R145, R0 ;  /* 0x0000000000917308 */ /* 0x0007f00000002400 */
[----:B--2---:R-:W-:Y:S01]  /*b7e0*/  HMMA.16816.F32 R16, R4, R28, R16 ;  /* 0x0000001c0410723c */ /* 0x004fe20000001810 */
[----:B------:R-:W-:Y:S01]  /*b7f0*/  MUFU.TANH R147, R23 ;  /* 0x0000001700937308 */ /* 0x000fe20000002400 */
[----:B---3--:R-:W-:-:S07]  /*b800*/  FMUL.FTZ R0, R13, R3 ;  /* 0x000000030d007220 */ /* 0x008fce0000410000 */
[----:B------:R2:W-:Y:S10]  /*b810*/  MUFU.TANH R156, R0 ;  /* 0x00000000009c7308 */ /* 0x0005f40000002400 */
[-C--:B------:R-:W-:Y:S01]  /*b820*/  FMUL.FTZ R16, R16, R3.reuse ;  /* 0x0000000310107220 */ /* 0x080fe20000410000 */
[-C--:B------:R-:W-:Y:S01]  /*b830*/  FMUL.FTZ R17, R17, R3.reuse ;  /* 0x0000000311117220 */ /* 0x080fe20000410000 */
[----:B------:R-:W-:-:S02]  /*b840*/  FMUL.FTZ R19, R19, R3 ;  /* 0x0000000313137220 */ /* 0x000fc40000410000 */
[----:B------:R-:W-:Y:S08]  /*b850*/  MUFU.TANH R154, R16 ;  /* 0x00000010009a7308 */ /* 0x000ff00000002400 */
[----:B------:R-:W-:Y:S01]  /*b860*/  MUFU.TANH R152, R17 ;  /* 0x0000001100987308 */ /* 0x000fe20000002400 */
[----:B--2---:R-:W-:-:S07]  /*b870*/  FMUL.FTZ R0, R14, R3 ;  /* 0x000000030e007220 */ /* 0x004fce0000410000 */
[----:B------:R2:W3:Y:S08]  /*b880*/  MUFU.TANH R144, R0 ;  /* 0x0000000000907308 */ /* 0x0004f00000002400 */
[----:B------:R-:W-:Y:S01]  /*b890*/  MUFU.TANH R150, R19 ;  /* 0x0000001300967308 */ /* 0x000fe20000002400 */
[-C--:B--2---:R-:W-:Y:S02]  /*b8a0*/  FMUL.FTZ R0, R15, R3.reuse ;  /* 0x000000030f007220 */ /* 0x084fe40000410000 */
[----:B------:R-:W-:Y:S01]  /*b8b0*/  HMMA.16816.F32 R12, R8, R34, RZ ;  /* 0x00000022080c723c */ /* 0x000fe200000018ff */
[----:B------:R-:W2:Y:S04]  /*b8c0*/  LDSM.16.M88.4 R32, [R164+0x4400] ;  /* 0x00440000a420783b */ /* 0x000ea80000000200 */
[----:B------:R4:W3:Y:S02]  /*b8d0*/  MUFU.TANH R153, R0 ;  /* 0x0000000000997308 */ /* 0x0008e40000002400 */
[----:B----4-:R-:W-:Y:S01]  /*b8e0*/  FMUL.FTZ R0, R20, R3 ;  /* 0x0000000314007220 */ /* 0x010fe20000410000 */
[----:B------:R-:W-:-:S05]  /*b8f0*/  IMAD.SHL.U32 R20, R165, 0x2, RZ ;  /* 0x00000002a5147824 */ /* 0x000fca00078e00ff */
[----:B------:R4:W-:Y:S02]  /*b900*/  MUFU.TANH R157, R0 ;  /* 0x00000000009d7308 */ /* 0x0009e40000002400 */
[----:B----4-:R-:W-:-:S06]  /*b910*/  FMUL.FTZ R0, R21, R3 ;  /* 0x0000000315007220 */ /* 0x010fcc0000410000 */
[----:B------:R4:W-:Y:S02]  /*b920*/  MUFU.TANH R155, R0 ;  /* 0x00000000009b7308 */ /* 0x0009e40000002400 */
[----:B----4-:R-:W-:-:S06]  /*b930*/  FMUL.FTZ R0, R22, R3 ;  /* 0x0000000316007220 */ /* 0x010fcc0000410000 */
[----:B------:R4:W3:Y:S02]  /*b940*/  MUFU.TANH R146, R0 ;  /* 0x0000000000927308 */ /* 0x0008e40000002400 */
[----:B----4-:R-:W-:-:S04]  /*b950*/  LOP3.LUT R0, R40, 0x6, R20, 0xf8, !PT ;  /* 0x0000000628007812 */ /* 0x010fc800078ef814 */
[C---:B------:R-:W-:Y:S02]  /*b960*/  LOP3.LUT R21, R0.reuse, 0x1, RZ, 0xfc, !PT ;  /* 0x0000000100157812 */ /* 0x040fe400078efcff */
[----:B------:R-:W-:Y:S02]  /*b970*/  LOP3.LUT R20, R0, 0x8, RZ, 0xfc, !PT ;  /* 0x0000000800147812 */ /* 0x000fe400078efcff */
[-C--:B------:R-:W-:Y:S02]  /*b980*/  ISETP.GE.AND P1, PT, R21, R79.reuse, PT ;  /* 0x0000004f1500720c */ /* 0x080fe40003f26270 */
[----:B------:R-:W-:Y:S02]  /*b990*/  ISETP.GE.AND P2, PT, R20, R79, PT ;  /* 0x0000004f1400720c */ /* 0x000fe40003f46270 */
[----:B------:R-:W-:Y:S01]  /*b9a0*/  HMMA.16816.F32 R20, R4, R30, R12 ;  /* 0x0000001e0414723c */ /* 0x000fe2000000180c */
[C---:B------:R-:W-:Y:S01]  /*b9b0*/  LOP3.LUT R14, R0.reuse, 0x10, RZ, 0xfc, !PT ;  /* 0x00000010000e7812 */ /* 0x040fe200078efcff */
[----:B------:R-:W4:Y:S01]  /*b9c0*/  LDSM.16.M88.4 R28, [R2+0x4400] ;  /* 0x00440000021c783b */ /* 0x000f220000000200 */
[----:B------:R-:W-:-:S02]  /*b9d0*/  LOP3.LUT R12, R0, 0x18, RZ, 0xfc, !PT ;  /* 0x00000018000c7812 */ /* 0x000fc400078efcff */
[----:B------:R-:W-:Y:S01]  /*b9e0*/  ISETP.GE.AND P5, PT, R14, R79, PT ;  /* 0x0000004f0e00720c */ /* 0x000fe20003fa6270 */
[----:B------:R-:W-:Y:S01]  /*b9f0*/  FMUL.FTZ R14, R18, R3 ;  /* 0x00000003120e7220 */ /* 0x000fe20000410000 */
[-C--:B------:R-:W-:Y:S02]  /*ba00*/  ISETP.GE.AND P3, PT, R12, R79.reuse, PT ;  /* 0x0000004f0c00720c */ /* 0x080fe40003f66270 */
[C---:B------:R-:W-:Y:S01]  /*ba10*/  ISETP.GE.AND P0, PT, R0.reuse, R79, PT ;  /* 0x0000004f0000720c */ /* 0x040fe20003f06270 */
[----:B------:R1:W3:Y:S01]  /*ba20*/  MUFU.TANH R151, R14 ;  /* 0x0000000e00977308 */ /* 0x0002e20000002400 */
[C---:B------:R-:W-:Y:S02]  /*ba30*/  LOP3.LUT R13, R0.reuse, 0x11, RZ, 0xfc, !PT ;  /* 0x00000011000d7812 */ /* 0x040fe400078efcff */
[----:B------:R-:W-:Y:S02]  /*ba40*/  LOP3.LUT R12, R0, 0x19, RZ, 0xfc, !PT ;  /* 0x00000019000c7812 */ /* 0x000fe400078efcff */
[----:B------:R-:W-:-:S02]  /*ba50*/  FSEL R78, R78, -INF , !P0 ;  /* 0xff8000004e4e7808 */ /* 0x000fc40004000000 */
[----:B------:R-:W-:Y:S02]  /*ba60*/  FSEL R91, R91, -INF , !P0 ;  /* 0xff8000005b5b7808 */ /* 0x000fe40004000000 */
[----:B------:R-:W-:Y:S01]  /*ba70*/  ISETP.GE.AND P6, PT, R13, R79, PT ;  /* 0x0000004f0d00720c */ /* 0x000fe20003fc6270 */
[----:B------:R-:W-:Y:S01]  /*ba80*/  FMUL.FTZ R18, R20, R3 ;  /* 0x0000000314127220 */ /* 0x000fe20000410000 */
[----:B------:R-:W-:Y:S01]  /*ba90*/  ISETP.GE.AND P0, PT, R12, R79, PT ;  /* 0x0000004f0c00720c */ /* 0x000fe20003f06270 */
[-C--:B------:R-:W-:Y:S01]  /*baa0*/  FMUL.FTZ R22, R22, R3.reuse ;  /* 0x0000000316167220 */ /* 0x080fe20000410000 */
[----:B------:R-:W-:Y:S01]  /*bab0*/  LOP3.LUT R16, R0, 0x9, RZ, 0xfc, !PT ;  /* 0x0000000900107812 */ /* 0x000fe200078efcff */
[----:B------:R-:W-:Y:S01]  /*bac0*/  MUFU.TANH R149, R18 ;  /* 0x0000001200957308 */ /* 0x000fe20000002400 */
[----:B------:R-:W-:Y:S01]  /*bad0*/  FSEL R76, R76, -INF , !P2 ;  /* 0xff8000004c4c7808 */ /* 0x000fe20005000000 */
[----:B------:R-:W-:Y:S01]  /*bae0*/  FMUL.FTZ R23, R23, R3 ;  /* 0x0000000317177220 */ /* 0x000fe20000410000 */
[----:B-1----:R-:W-:Y:S01]  /*baf0*/  HMMA.16816.F32 R12, R8, R24, RZ ;  /* 0x00000018080c723c */ /* 0x002fe200000018ff */
[----:B------:R-:W-:-:S02]  /*bb00*/  ISETP.GE.AND P4, PT, R16, R79, PT ;  /* 0x0000004f1000720c */ /* 0x000fc40003f86270 */
[----:B------:R-:W-:Y:S02]  /*bb10*/  P2R R16, PR, RZ, 0x8 ;  /* 0x00000008ff107803 */ /* 0x000fe40000000000 */
[----:B------:R-:W-:Y:S01]  /*bb20*/  FSEL R92, R92, -INF , !P2 ;  /* 0xff8000005c5c7808 */ /* 0x000fe20005000000 */
[----:B------:R-:W1:Y:S01]  /*bb30*/  MUFU.TANH R130, R22 ;  /* 0x0000001600827308 */ /* 0x000e620000002400 */
[----:B------:R-:W-:Y:S02]  /*bb40*/  ISETP.NE.AND P2, PT, R16, RZ, PT ;  /* 0x000000ff1000720c */ /* 0x000fe40003f45270 */
[----:B------:R-:W-:Y:S02]  /*bb50*/  LOP3.LUT R16, R0, 0x28, RZ, 0xfc, !PT ;  /* 0x0000002800107812 */ /* 0x000fe400078efcff */
[----:B------:R-:W-:Y:S02]  /*bb60*/  FSEL R81, R81, -INF , !P4 ;  /* 0xff80000051517808 */ /* 0x000fe40006000000 */
[----:B------:R-:W-:Y:S01]  /*bb70*/  FSEL R96, R96, -INF , !P4 ;  /* 0xff80000060607808 */ /* 0x000fe20006000000 */
[----:B------:R-:W1:Y:S01]  /*bb80*/  MUFU.TANH R129, R23 ;  /* 0x0000001700817308 */ /* 0x000e620000002400 */
[----:B------:R-:W-:-:S02]  /*bb90*/  ISETP.GE.AND P4, PT, R16, R79, PT ;  /* 0x0000004f1000720c */ /* 0x000fc40003f86270 */
[C---:B------:R-:W-:Y:S02]  /*bba0*/  LOP3.LUT R17, R0.reuse, 0x20, RZ, 0xfc, !PT ;  /* 0x0000002000117812 */ /* 0x040fe400078efcff */
[----:B------:R-:W-:Y:S01]  /*bbb0*/  LOP3.LUT R16, R0, 0x29, RZ, 0xfc, !PT ;  /* 0x0000002900107812 */ /* 0x000fe200078efcff */
[----:B------:R-:W-:Y:S01]  /*bbc0*/  HMMA.16816.F32 R12, R4, R36, R12 ;  /* 0x00000024040c723c */ /* 0x000fe2000000180c */
        /* <DEDUP_REMOVED lines=9> */
[----:B------:R-:W-:Y:S01]  /*bc60*/  FSEL R94, R94, -INF , !P6 ;  /* 0xff8000005e5e7808 */ /* 0x000fe20007000000 */
[----:B------:R-:W-:Y:S01]  /*bc70*/  FMUL.FTZ R12, R12, R3 ;  /* 0x000000030c0c7220 */ /* 0x000fe20000410000 */
[----:B------:R-:W-:Y:S01]  /*bc80*/  ISETP.GE.AND P3, PT, R17, R79, PT ;  /* 0x0000004f1100720c */ /* 0x000fe20003f66270 */
[----:B------:R-:W-:Y:S01]  /*bc90*/  FMUL.FTZ R17, R21, R3 ;  /* 0x0000000315117220 */ /* 0x000fe20000410000 */
[----:B------:R-:W-:Y:S01]  /*bca0*/  ISETP.GE.AND P6, PT, R16, R79, PT ;  /* 0x0000004f1000720c */ /* 0x000fe20003fc6270 */
[----:B------:R2:W-:Y:S01]  /*bcb0*/  MUFU.TANH R138, R12 ;  /* 0x0000000c008a7308 */ /* 0x0005e20000002400 */
[----:B------:R-:W-:Y:S01]  /*bcc0*/  LOP3.LUT R16, R0, 0x31, RZ, 0xfc, !PT ;  /* 0x0000003100107812 */ /* 0x000fe200078efcff */
[-C--:B------:R-:W-:Y:S01]  /*bcd0*/  FMUL.FTZ R13, R13, R3.reuse ;  /* 0x000000030d0d7220 */ /* 0x080fe20000410000 */
[----:B------:R-:W-:Y:S01]  /*bce0*/  FSEL R73, R73, -INF , !P2 ;  /* 0xff80000049497808 */ /* 0x000fe20005000000 */
[----:B------:R-:W-:Y:S01]  /*bcf0*/  FMUL.FTZ R14, R14, R3 ;  /* 0x000000030e0e7220 */ /* 0x000fe20000410000 */
[----:B------:R-:W-:-:S02]  /*bd00*/  FSEL R93, R93, -INF , !P2 ;  /* 0xff8000005d5d7808 */ /* 0x000fc40005000000 */
[----:B------:R-:W-:Y:S01]  /*bd10*/  ISETP.GE.AND P2, PT, R16, R79, PT ;  /* 0x0000004f1000720c */ /* 0x000fe20003f46270 */
[----:B------:R3:W1:Y:S01]  /*bd20*/  MUFU.TANH R148, R17 ;  /* 0x0000001100947308 */ /* 0x0006620000002400 */
[----:B------:R-:W-:Y:S02]  /*bd30*/  FSEL R70, R70, -INF , !P3 ;  /* 0xff80000046467808 */ /* 0x000fe40005800000 */
[----:B------:R-:W-:Y:S02]  /*bd40*/  FSEL R99, R99, -INF , !P3 ;  /* 0xff80000063637808 */ /* 0x000fe40005800000 */
[----:B------:R-:W-:Y:S02]  /*bd50*/  FSEL R67, R67, -INF , !P4 ;  /* 0xff80000043437808 */ /* 0x000fe40006000000 */
[----:B------:R-:W-:Y:S01]  /*bd60*/  FSEL R102, R102, -INF , !P4 ;  /* 0xff80000066667808 */ /* 0x000fe20006000000 */
[----:B------:R-:W-:Y:S01]  /*bd70*/  MUFU.TANH R137, R13 ;  /* 0x0000000d00897308 */ /* 0x000fe20000002400 */
[----:B--2---:R-:W-:-:S02]  /*bd80*/  LOP3.LUT R12, R0, 0x40, RZ, 0xfc, !PT ;  /* 0x00000040000c7812 */ /* 0x004fc400078efcff */
[----:B------:R-:W-:Y:S02]  /*bd90*/  FSEL R65, R65, -INF , !P5 ;  /* 0xff80000041417808 */ /* 0x000fe40006800000 */
[-C--:B------:R-:W-:Y:S02]  /*bda0*/  ISETP.GE.AND P3, PT, R12, R79.reuse, PT ;  /* 0x0000004f0c00720c */ /* 0x080fe40003f66270 */
[----:B------:R-:W-:Y:S01]  /*bdb0*/  LOP3.LUT R12, R0, 0x41, RZ, 0xfc, !PT ;  /* 0x00000041000c7812 */ /* 0x000fe200078efcff */
[----:B------:R2:W-:Y:S01]  /*bdc0*/  MUFU.TANH R121, R14 ;  /* 0x0000000e00797308 */ /* 0x0005e20000002400 */
[----:B---3--:R-:W-:Y:S01]  /*bdd0*/  HMMA.16816.F32 R16, R8, R26, RZ ;  /* 0x0000001a0810723c */ /* 0x008fe200000018ff */
[----:B------:R-:W-:Y:S01]  /*bde0*/  FSEL R101, R101, -INF , !P5 ;  /* 0xff80000065657808 */ /* 0x000fe20006800000 */
[----:B------:R-:W3:Y:S01]  /*bdf0*/  LDSM.16.M88.4 R24, [R164+0x4800] ;  /* 0x00480000a418783b */ /* 0x000ee20000000200 */
[----:B------:R-:W-:Y:S02]  /*be00*/  ISETP.GE.AND P4, PT, R12, R79, PT ;  /* 0x0000004f0c00720c */ /* 0x000fe40003f86270 */
[----:B------:R-:W-:-:S02]  /*be10*/  LOP3.LUT R12, R0, 0x48, RZ, 0xfc, !PT ;  /* 0x00000048000c7812 */ /* 0x000fc400078efcff */
[----:B------:R-:W-:Y:S02]  /*be20*/  P2R R20, PR, RZ, 0x4 ;  /* 0x00000004ff147803 */ /* 0x000fe40000000000 */
[----:B------:R-:W-:Y:S02]  /*be30*/  ISETP.GE.AND P5, PT, R12, R79, PT ;  /* 0x0000004f0c00720c */ /* 0x000fe40003fa6270 */
[----:B------:R-:W-:Y:S02]  /*be40*/  LOP3.LUT R12, R0, 0x49, RZ, 0xfc, !PT ;  /* 0x00000049000c7812 */ /* 0x000fe400078efcff */
[----:B------:R-:W-:Y:S02]  /*be50*/  FSEL R71, R71, -INF , !P1 ;  /* 0xff80000047477808 */ /* 0x000fe40004800000 */
[----:B------:R-:W-:Y:S02]  /*be60*/  FSEL R98, R98, -INF , !P1 ;  /* 0xff80000062627808 */ /* 0x000fe40004800000 */
[----:B------:R-:W-:Y:S01]  /*be70*/  ISETP.NE.AND P1, PT, R20, RZ, PT ;  /* 0x000000ff1400720c */ /* 0x000fe20003f25270 */
[----:B------:R-:W-:Y:S01]  /*be80*/  FMUL.FTZ R20, R15, R3 ;  /* 0x000000030f147220 */ /* 0x000fe20000410000 */
[----:B------:R-:W-:Y:S01]  /*be90*/  FSEL R64, R64, -INF , !P6 ;  /* 0xff80000040407808 */ /* 0x000fe20007000000 */
[----:B------:R-:W-:Y:S01]  /*bea0*/  HMMA.16816.F32 R16, R4, R38, R16 ;  /* 0x000000260410723c */ /* 0x000fe20000001810 */
[----:B------:R-:W-:Y:S01]  /*beb0*/  FSEL R106, R106, -INF , !P6 ;  /* 0xff8000006a6a7808 */ /* 0x000fe20007000000 */
[----:B------:R-:W1:Y:S01]  /*bec0*/  MUFU.TANH R116, R20 ;  /* 0x0000001400747308 */ /* 0x000e620000002400 */
[----:B------:R-:W-:-:S02]  /*bed0*/  ISETP.GE.AND P6, PT, R12, R79, PT ;  /* 0x0000004f0c00720c */ /* 0x000fc40003fc6270 */
[----:B------:R-:W-:Y:S02]  /*bee0*/  LOP3.LUT R21, R0, 0x38, RZ, 0xfc, !PT ;  /* 0x0000003800157812 */ /* 0x000fe400078efcff */
[----:B------:R-:W-:Y:S01]  /*bef0*/  FSEL R72, R72, -INF , !P0 ;  /* 0xff80000048487808 */ /* 0x000fe20004000000 */
[----:B--2---:R-:W-:Y:S01]  /*bf00*/  HMMA.16816.F32 R12, R8, R32, RZ ;  /* 0x00000020080c723c */ /* 0x004fe200000018ff */
[----:B------:R-:W-:Y:S02]  /*bf10*/  FSEL R95, R95, -INF , !P0 ;  /* 0xff8000005f5f7808 */ /* 0x000fe40004000000 */
[----:B------:R-:W-:Y:S02]  /*bf20*/  ISETP.GE.AND P0, PT, R21, R79, PT ;  /* 0x0000004f1500720c */ /* 0x000fe40003f06270 */
[----:B------:R-:W-:Y:S02]  /*bf30*/  LOP3.LUT R21, R0, 0x39, RZ, 0xfc, !PT ;  /* 0x0000003900157812 */ /* 0x000fe400078efcff */
[----:B------:R-:W-:-:S02]  /*bf40*/  FSEL R62, R62, -INF , !P0 ;  /* 0xff8000003e3e7808 */ /* 0x000fc40004000000 */
[----:B------:R-:W-:Y:S02]  /*bf50*/  ISETP.GE.AND P2, PT, R21, R79, PT ;  /* 0x0000004f1500720c */ /* 0x000fe40003f46270 */
[-C--:B------:R-:W-:Y:S01]  /*bf60*/  FMUL.FTZ R21, R16, R3.reuse ;  /* 0x0000000310157220 */ /* 0x080fe20000410000 */
[----:B------:R-:W-:Y:S01]  /*bf70*/  LOP3.LUT R16, R0, 0x58, RZ, 0xfc, !PT ;  /* 0x0000005800107812 */ /* 0x000fe200078efcff */
[-C--:B------:R-:W-:Y:S01]  /*bf80*/  FMUL.FTZ R17, R17, R3.reuse ;  /* 0x0000000311117220 */ /* 0x080fe20000410000 */
[----:B------:R-:W-:Y:S01]  /*bf90*/  FSEL R107, R107, -INF , !P0 ;  /* 0xff8000006b6b7808 */ /* 0x000fe20004000000 */
[----:B------:R-:W-:Y:S01]  /*bfa0*/  FMUL.FTZ R18, R18, R3 ;  /* 0x0000000312127220 */ /* 0x000fe20000410000 */
[----:B------:R-:W-:Y:S01]  /*bfb0*/  ISETP.GE.AND P0, PT, R16, R79, PT ;  /* 0x0000004f1000720c */ /* 0x000fe20003f06270 */
[----:B------:R2:W-:Y:S01]  /*bfc0*/  MUFU.TANH R119, R21 ;  /* 0x0000001500777308 */ /* 0x0005e20000002400 */
[----:B------:R-:W-:Y:S02]  /*bfd0*/  LOP3.LUT R16, R0, 0x59, RZ, 0xfc, !PT ;  /* 0x0000005900107812 */ /* 0x000fe400078efcff */
[----:B----4-:R-:W-:Y:S01]  /*bfe0*/  HMMA.16816.F32 R12, R4, R28, R12 ;  /* 0x0000001c040c723c */ /* 0x010fe2000000180c */
[----:B------:R-:W-:-:S02]  /*bff0*/  FSEL R60, R60, -INF , !P3 ;  /* 0xff8000003c3c7808 */ /* 0x000fc40005800000 */
[----:B------:R-:W-:Y:S02]  /*c000*/  FSEL R110, R110, -INF , !P3 ;  /* 0xff8000006e6e7808 */ /* 0x000fe40005800000 */
[-C--:B------:R-:W-:Y:S01]  /*c010*/  ISETP.GE.AND P3, PT, R16, R79.reuse, PT ;  /* 0x0000004f1000720c */ /* 0x080fe20003f66270 */
[----:B------:R-:W-:Y:S01]  /*c020*/  MUFU.TANH R115, R17 ;  /* 0x0000001100737308 */ /* 0x000fe20000002400 */
[----:B------:R-:W-:Y:S02]  /*c030*/  LOP3.LUT R16, R0, 0x60, RZ, 0xfc, !PT ;  /* 0x0000006000107812 */ /* 0x000fe400078efcff */
[----:B------:R-:W-:Y:S02]  /*c040*/  FSEL R59, R59, -INF , !P4 ;  /* 0xff8000003b3b7808 */ /* 0x000fe40006000000 */
[----:B------:R-:W-:Y:S02]  /*c050*/  FSEL R109, R109, -INF , !P4 ;  /* 0xff8000006d6d7808 */ /* 0x000fe40006000000 */
[----:B------:R-:W-:Y:S01]  /*c060*/  ISETP.GE.AND P4, PT, R16, R79, PT ;  /* 0x0000004f1000720c */ /* 0x000fe20003f86270 */
[----:B--2---:R-:W-:Y:S01]  /*c070*/  FMUL.FTZ R21, R19, R3 ;  /* 0x0000000313157220 */ /* 0x004fe20000410000 */
[----:B------:R-:W-:Y:S01]  /*c080*/  LOP3.LUT R16, R0, 0x61, RZ, 0xfc, !PT ;  /* 0x0000006100107812 */ /* 0x000fe200078efcff */
[----:B------:R2:W4:Y:S01]  /*c090*/  MUFU.TANH R104, R18 ;  /* 0x0000001200687308 */ /* 0x0005220000002400 */
[----:B------:R-:W-:-:S02]  /*c0a0*/  FSEL R58, R58, -INF , !P5 ;  /* 0xff8000003a3a7808 */ /* 0x000fc40006800000 */
[----:B------:R-:W-:Y:S01]  /*c0b0*/  FSEL R111, R111, -INF , !P5 ;  /* 0xff8000006f6f7808 */ /* 0x000fe20006800000 */
[----:B------:R-:W-:Y:S01]  /*c0c0*/  FMUL.FTZ R12, R12, R3 ;  /* 0x000000030c0c7220 */ /* 0x000fe20000410000 */
[----:B------:R-:W-:Y:S01]  /*c0d0*/  ISETP.GE.AND P5, PT, R16, R79, PT ;  /* 0x0000004f1000720c */ /* 0x000fe20003fa6270 */
[-C--:B------:R-:W-:Y:S01]  /*c0e0*/  FMUL.FTZ R13, R13, R3.reuse ;  /* 0x000000030d0d7220 */ /* 0x080fe20000410000 */
[----:B------:R-:W-:Y:S01]  /*c0f0*/  LOP3.LUT R22, R0, 0x50, RZ, 0xfc, !PT ;  /* 0x0000005000167812 */ /* 0x000fe200078efcff */
[----:B------:R1:W-:Y:S01]  /*c100*/  MUFU.TANH R100, R12 ;  /* 0x0000000c00647308 */ /* 0x0003e20000002400 */
[----:B------:R-:W-:Y:S01]  /*c110*/  FSEL R61, R61, -INF , !P2 ;  /* 0xff8000003d3d7808 */ /* 0x000fe20005000000 */
[----:B------:R-:W-:Y:S01]  /*c120*/  FMUL.FTZ R14, R14, R3 ;  /* 0x000000030e0e7220 */ /* 0x000fe20000410000 */
[----:B------:R-:W-:Y:S02]  /*c130*/  FSEL R108, R108, -INF , !P2 ;  /* 0xff8000006c6c7808 */ /* 0x000fe40005000000 */
[----:B------:R-:W-:-:S02]  /*c140*/  ISETP.GE.AND P2, PT, R22, R79, PT ;  /* 0x0000004f1600720c */ /* 0x000fc40003f46270 */
[----:B------:R-:W-:Y:S01]  /*c150*/  LOP3.LUT R20, R0, 0x51, RZ, 0xfc, !PT ;  /* 0x0000005100147812 */ /* 0x000fe200078efcff */
[----:B------:R3:W4:Y:S01]  /*c160*/  MUFU.TANH R66, R21 ;  /* 0x0000001500427308 */ /* 0x0007220000002400 */
[----:B--2---:R-:W-:Y:S01]  /*c170*/  HMMA.16816.F32 R16, R8, R34, RZ ;  /* 0x000000220810723c */ /* 0x004fe200000018ff */
[----:B------:R-:W2:Y:S01]  /*c180*/  LDSM.16.M88.4 R32, [R2+0x4800] ;  /* 0x004800000220783b */ /* 0x000ea20000000200 */
[----:B------:R-:W-:Y:S02]  /*c190*/  FSEL R63, R63, -INF , !P1 ;  /* 0xff8000003f3f7808 */ /* 0x000fe40004800000 */
[----:B------:R-:W-:Y:S02]  /*c1a0*/  FSEL R105, R105, -INF , !P1 ;  /* 0xff80000069697808 */ /* 0x000fe40004800000 */
[----:B------:R-:W-:Y:S01]  /*c1b0*/  FSEL R56, R56, -INF , !P2 ;  /* 0xff80000038387808 */ /* 0x000fe20005000000 */
[----:B------:R-:W-:Y:S01]  /*c1c0*/  MUFU.TANH R103, R13 ;  /* 0x0000000d00677308 */ /* 0x000fe20000002400 */
[----:B-1----:R-:W-:-:S02]  /*c1d0*/  LOP3.LUT R12, R0, 0x70, RZ, 0xfc, !PT ;  /* 0x00000070000c7812 */ /* 0x002fc400078efcff */
[----:B------:R-:W-:Y:S02]  /*c1e0*/  FSEL R114, R114, -INF , !P2 ;  /* 0xff80000072727808 */ /* 0x000fe40005000000 */
[-C--:B------:R-:W-:Y:S02]  /*c1f0*/  ISETP.GE.AND P1, PT, R20, R79.reuse, PT ;  /* 0x0000004f1400720c */ /* 0x080fe40003f26270 */
[----:B------:R-:W-:Y:S01]  /*c200*/  ISETP.GE.AND P2, PT, R12, R79, PT ;  /* 0x0000004f0c00720c */ /* 0x000fe20003f46270 */
[----:B------:R1:W4:Y:S01]  /*c210*/  MUFU.TANH R82, R14 ;  /* 0x0000000e00527308 */ /* 0x0003220000002400 */
[C---:B------:R-:W-:Y:S02]  /*c220*/  LOP3.LUT R12, R0.reuse, 0x71, RZ, 0xfc, !PT ;  /* 0x00000071000c7812 */ /* 0x040fe400078efcff */
[----:B------:R-:W-:Y:S02]  /*c230*/  LOP3.LUT R20, R0, 0x68, RZ, 0xfc, !PT ;  /* 0x0000006800147812 */ /* 0x000fe400078efcff */
[----:B------:R-:W-:-:S02]  /*c240*/  FSEL R55, R55, -INF , !P1 ;  /* 0xff80000037377808 */ /* 0x000fc40004800000 */
[----:B------:R-:W-:Y:S02]  /*c250*/  FSEL R113, R113, -INF , !P1 ;  /* 0xff80000071717808 */ /* 0x000fe40004800000 */
[----:B------:R-:W-:Y:S02]  /*c260*/  FSEL R57, R57, -INF , !P6 ;  /* 0xff80000039397808 */ /* 0x000fe40007000000 */
[----:B------:R-:W-:Y:S02]  /*c270*/  FSEL R112, R112, -INF , !P6 ;  /* 0xff80000070707808 */ /* 0x000fe40007000000 */
[-C--:B------:R-:W-:Y:S02]  /*c280*/  ISETP.GE.AND P1, PT, R12, R79.reuse, PT ;  /* 0x0000004f0c00720c */ /* 0x080fe40003f26270 */
[----:B------:R-:W-:Y:S02]  /*c290*/  ISETP.GE.AND P6, PT, R20, R79, PT ;  /* 0x0000004f1400720c */ /* 0x000fe40003fc6270 */
[----:B------:R-:W-:Y:S01]  /*c2a0*/  LOP3.LUT R12, R0, 0x78, RZ, 0xfc, !PT ;  /* 0x00000078000c7812 */ /* 0x000fe200078efcff */
[----:B---3--:R-:W-:Y:S01]  /*c2b0*/  HMMA.16816.F32 R20, R4, R30, R16 ;  /* 0x0000001e0414723c */ /* 0x008fe20000001810 */
[----:B------:R-:W-:Y:S01]  /*c2c0*/  FSEL R54, R54, -INF , !P0 ;  /* 0xff80000036367808 */ /* 0x000fe20004000000 */
[----:B------:R-:W-:Y:S01]  /*c2d0*/  FMUL.FTZ R17, R15, R3 ;  /* 0x000000030f117220 */ /* 0x000fe20000410000 */
[----:B------:R-:W-:-:S02]  /*c2e0*/  FSEL R118, R118, -INF , !P0 ;  /* 0xff80000076767808 */ /* 0x000fc40004000000 */
[-C--:B------:R-:W-:Y:S01]  /*c2f0*/  ISETP.GE.AND P0, PT, R12, R79.reuse, PT ;  /* 0x0000004f0c00720c */ /* 0x080fe20003f06270 */
[----:B------:R3:W4:Y:S01]  /*c300*/  MUFU.TANH R86, R17 ;  /* 0x0000001100567308 */ /* 0x0007220000002400 */
[----:B------:R-:W-:Y:S02]  /*c310*/  LOP3.LUT R12, R0, 0x79, RZ, 0xfc, !PT ;  /* 0x00000079000c7812 */ /* 0x000fe400078efcff */
[----:B------:R-:W-:Y:S02]  /*c320*/  FSEL R51, R51, -INF , !P4 ;  /* 0xff80000033337808 */ /* 0x000fe40006000000 */
[----:B------:R-:W-:Y:S02]  /*c330*/  FSEL R122, R122, -INF , !P4 ;  /* 0xff8000007a7a7808 */ /* 0x000fe40006000000 */
[----:B------:R-:W-:Y:S02]  /*c340*/  ISETP.GE.AND P4, PT, R12, R79, PT ;  /* 0x0000004f0c00720c */ /* 0x000fe40003f86270 */
[----:B-1----:R-:W-:Y:S01]  /*c350*/  HMMA.16816.F32 R12, R8, R24, RZ ;  /* 0x00000018080c723c */ /* 0x002fe200000018ff */
[----:B------:R-:W-:-:S02]  /*c360*/  LOP3.LUT R16, R0, 0x80, RZ, 0xfc, !PT ;  /* 0x0000008000107812 */ /* 0x000fc400078efcff */
[----:B------:R-:W-:Y:S01]  /*c370*/  FSEL R48, R48, -INF , !P5 ;  /* 0xff80000030307808 */ /* 0x000fe20006800000 */
[-C--:B------:R-:W-:Y:S01]  /*c380*/  FMUL.FTZ R22, R22, R3.reuse ;  /* 0x0000000316167220 */ /* 0x080fe20000410000 */
[----:B------:R-:W-:Y:S01]  /*c390*/  FSEL R120, R120, -INF , !P5 ;  /* 0xff80000078787808 */ /* 0x000fe20006800000 */
[----:B------:R-:W-:Y:S01]  /*c3a0*/  FMUL.FTZ R23, R23, R3 ;  /* 0x0000000317177220 */ /* 0x000fe20000410000 */
[----:B------:R-:W-:Y:S01]  /*c3b0*/  ISETP.GE.AND P5, PT, R16, R79, PT ;  /* 0x0000004f1000720c */ /* 0x000fe20003fa6270 */
[----:B---3--:R-:W-:Y:S01]  /*c3c0*/  FMUL.FTZ R17, R20, R3 ;  /* 0x0000000314117220 */ /* 0x008fe20000410000 */
[C---:B------:R-:W-:Y:S01]  /*c3d0*/  LOP3.LUT R28, R0.reuse, 0x69, RZ, 0xfc, !PT ;  /* 0x00000069001c7812 */ /* 0x040fe200078efcff */
[----:B------:R-:W1:Y:S01]  /*c3e0*/  MUFU.TANH R85, R22 ;  /* 0x0000001600557308 */ /* 0x000e620000002400 */
[----:B------:R-:W-:Y:S02]  /*c3f0*/  LOP3.LUT R16, R0, 0x81, RZ, 0xfc, !PT ;  /* 0x0000008100107812 */ /* 0x000fe400078efcff */
[----:B------:R-:W-:-:S02]  /*c400*/  FSEL R52, R52, -INF , !P3 ;  /* 0xff80000034347808 */ /* 0x000fc40005800000 */
[----:B------:R-:W-:Y:S02]  /*c410*/  FSEL R117, R117, -INF , !P3 ;  /* 0xff80000075757808 */ /* 0x000fe40005800000 */
[----:B------:R-:W-:Y:S01]  /*c420*/  FSEL R50, R50, -INF , !P6 ;  /* 0xff80000032327808 */ /* 0x000fe20007000000 */
[----:B------:R3:W1:Y:S01]  /*c430*/  MUFU.TANH R88, R17 ;  /* 0x0000001100587308 */ /* 0x0006620000002400 */
[----:B------:R-:W-:Y:S02]  /*c440*/  FSEL R123, R123, -INF , !P6 ;  /* 0xff8000007b7b7808 */ /* 0x000fe40007000000 */
[-C--:B------:R-:W-:Y:S02]  /*c450*/  ISETP.GE.AND P3, PT, R28, R79.reuse, PT ;  /* 0x0000004f1c00720c */ /* 0x080fe40003f66270 */
[----:B------:R-:W-:Y:S01]  /*c460*/  ISETP.GE.AND P6, PT, R16, R79, PT ;  /* 0x0000004f1000720c */ /* 0x000fe20003fc6270 */
[----:B------:R-:W4:Y:S01]  /*c470*/  LDSM.16.M88.4 R28, [R164+0x4c00] ;  /* 0x004c0000a41c783b */ /* 0x000f220000000200 */
[----:B------:R-:W-:Y:S01]  /*c480*/  LOP3.LUT R16, R0, 0x89, RZ, 0xfc, !PT ;  /* 0x0000008900107812 */ /* 0x000fe200078efcff */
[----:B------:R-:W-:Y:S01]  /*c490*/  MUFU.TANH R84, R23 ;  /* 0x0000001700547308 */ /* 0x000fe20000002400 */
[----:B------:R-:W-:-:S02]  /*c4a0*/  FSEL R49, R49, -INF , !P3 ;  /* 0xff80000031317808 */ /* 0x000fc40005800000 */
[----:B------:R-:W-:Y:S02]  /*c4b0*/  FSEL R124, R124, -INF , !P3 ;  /* 0xff8000007c7c7808 */ /* 0x000fe40005800000 */
[----:B------:R-:W-:Y:S02]  /*c4c0*/  ISETP.GE.AND P3, PT, R16, R79, PT ;  /* 0x0000004f1000720c */ /* 0x000fe40003f66270 */
[----:B------:R-:W-:Y:S01]  /*c4d0*/  FSEL R53, R53, -INF , !P2 ;  /* 0xff80000035357808 */ /* 0x000fe20005000000 */
[----:B---3--:R-:W-:Y:S01]  /*c4e0*/  FMUL.FTZ R17, R21, R3 ;  /* 0x0000000315117220 */ /* 0x008fe20000410000 */
[----:B------:R-:W-:Y:S02]  /*c4f0*/  FSEL R126, R126, -INF , !P2 ;  /* 0xff8000007e7e7808 */ /* 0x000fe40005000000 */
[----:B------:R-:W-:Y:S01]  /*c500*/  LOP3.LUT R20, R0, 0x98, RZ, 0xfc, !PT ;  /* 0x0000009800147812 */ /* 0x000fe200078efcff */
[----:B------:R2:W3:Y:S01]  /*c510*/  MUFU.TANH R87, R17 ;  /* 0x0000001100577308 */ /* 0x0004e20000002400 */
[----:B------:R-:W-:-:S02]  /*c520*/  FSEL R47, R47, -INF , !P0 ;  /* 0xff8000002f2f7808 */ /* 0x000fc40004000000 */
[----:B------:R-:W-:Y:S02]  /*c530*/  FSEL R128, R128, -INF , !P0 ;  /* 0xff80000080807808 */ /* 0x000fe40004000000 */
[----:B------:R-:W-:Y:S02]  /*c540*/  FSEL R44, R44, -INF , !P1 ;  /* 0xff8000002c2c7808 */ /* 0x000fe40004800000 */
[----:B------:R-:W-:Y:S02]  /*c550*/  FSEL R125, R125, -INF , !P1 ;  /* 0xff8000007d7d7808 */ /* 0x000fe40004800000 */
[----:B------:R-:W-:Y:S02]  /*c560*/  ISETP.GE.AND P0, PT, R20, R79, PT ;  /* 0x0000004f1400720c */ /* 0x000fe40003f06270 */
[C---:B------:R-:W-:Y:S02]  /*c570*/  LOP3.LUT R20, R0.reuse, 0x99, RZ, 0xfc, !PT ;  /* 0x0000009900147812 */ /* 0x040fe400078efcff */
[----:B------:R-:W-:-:S02]  /*c580*/  LOP3.LUT R24, R0, 0x88, RZ, 0xfc, !PT ;  /* 0x0000008800187812 */ /* 0x000fc400078efcff */
[----:B------:R-:W-:Y:S01]  /*c590*/  FSEL R42, R83, -INF , !P4 ;  /* 0xff800000532a7808 */ /* 0x000fe20006000000 */
[----:B--2---:R-:W-:Y:S01]  /*c5a0*/  HMMA.16816.F32 R16, R4, R32, R12 ;  /* 0x000000200410723c */ /* 0x004fe2000000180c */
[----:B------:R-:W-:Y:S02]  /*c5b0*/  LOP3.LUT R12, R0, 0x90, RZ, 0xfc, !PT ;  /* 0x00000090000c7812 */ /* 0x000fe400078efcff */
[----:B------:R-:W-:Y:S02]  /*c5c0*/  FSEL R43, R46, -INF , !P5 ;  /* 0xff8000002e2b7808 */ /* 0x000fe40006800000 */
[----:B------:R-:W-:Y:S02]  /*c5d0*/  ISETP.GE.AND P2, PT, R12, R79, PT ;  /* 0x0000004f0c00720c */ /* 0x000fe40003f46270 */
[----:B------:R-:W-:Y:S02]  /*c5e0*/  LOP3.LUT R12, R0, 0x91, RZ, 0xfc, !PT ;  /* 0x00000091000c7812 */ /* 0x000fe400078efcff */
[----:B------:R-:W-:-:S02]  /*c5f0*/  FSEL R132, R132, -INF , !P5 ;  /* 0xff80000084847808 */ /* 0x000fc40006800000 */
[-C--:B------:R-:W-:Y:S02]  /*c600*/  ISETP.GE.AND P1, PT, R12, R79.reuse, PT ;  /* 0x0000004f0c00720c */ /* 0x080fe40003f26270 */
[----:B------:R-:W-:Y:S01]  /*c610*/  HMMA.16816.F32 R12, R8, R26, RZ ;  /* 0x0000001a080c723c */ /* 0x000fe200000018ff */
[----:B------:R-:W-:Y:S02]  /*c620*/  FSEL R127, R127, -INF , !P4 ;  /* 0xff8000007f7f7808 */ /* 0x000fe40006000000 */
[-C--:B------:R-:W-:Y:S02]  /*c630*/  ISETP.GE.AND P5, PT, R20, R79.reuse, PT ;  /* 0x0000004f1400720c */ /* 0x080fe40003fa6270 */
[----:B------:R-:W-:Y:S01]  /*c640*/  ISETP.GE.AND P4, PT, R24, R79, PT ;  /* 0x0000004f1800720c */ /* 0x000fe20003f86270 */
[-C--:B------:R-:W-:Y:S01]  /*c650*/  FMUL.FTZ R21, R16, R3.reuse ;  /* 0x0000000310157220 */ /* 0x080fe20000410000 */
[----:B------:R-:W-:Y:S01]  /*c660*/  FSEL R38, R133, -INF , !P3 ;  /* 0xff80000085267808 */ /* 0x000fe20005800000 */
[-C--:B------:R-:W-:Y:S01]  /*c670*/  FMUL.FTZ R17, R17, R3.reuse ;  /* 0x0000000311117220 */ /* 0x080fe20000410000 */
[----:B------:R-:W-:Y:S01]  /*c680*/  FSEL R45, R45, -INF , !P4 ;  /* 0xff8000002d2d7808 */ /* 0x000fe20006000000 */
[----:B------:R2:W-:Y:S01]  /*c690*/  MUFU.TANH R83, R21 ;  /* 0x0000001500537308 */ /* 0x0005e20000002400 */
[----:B------:R-:W-:Y:S01]  /*c6a0*/  FSEL R136, R136, -INF , !P4 ;  /* 0xff80000088887808 */ /* 0x000fe20006000000 */
[-C--:B------:R-:W-:Y:S01]  /*c6b0*/  FMUL.FTZ R18, R18, R3.reuse ;  /* 0x0000000312127220 */ /* 0x080fe20000410000 */
[----:B------:R-:W-:Y:S01]  /*c6c0*/  FSEL R133, R161, -INF , !P3 ;  /* 0xff800000a1857808 */ /* 0x000fe20005800000 */
[----:B------:R-:W-:Y:S01]  /*c6d0*/  FMUL.FTZ R19, R19, R3 ;  /* 0x0000000313137220 */ /* 0x000fe20000410000 */
[----:B------:R-:W-:-:S02]  /*c6e0*/  FSEL R39, R41, -INF , !P2 ;  /* 0xff80000029277808 */ /* 0x000fc40005000000 */
[----:B------:R-:W-:Y:S01]  /*c6f0*/  FSEL R140, R140, -INF , !P2 ;  /* 0xff8000008c8c7808 */ /* 0x000fe20005000000 */
[----:B------:R-:W3:Y:S01]  /*c700*/  MUFU.TANH R27, R18 ;  /* 0x00000012001b7308 */ /* 0x000ee20000002400 */
[----:B------:R-:W-:Y:S01]  /*c710*/  FSEL R41, R139, -INF , !P1 ;  /* 0xff8000008b297808 */ /* 0x000fe20004800000 */
[----:B------:R-:W-:Y:S01]  /*c720*/  HMMA.16816.F32 R12, R4, R34, R12 ;  /* 0x00000022040c723c */ /* 0x000fe2000000180c */
[----:B------:R-:W-:Y:S02]  /*c730*/  FSEL R139, R160, -INF , !P1 ;  /* 0xff800000a08b7808 */ /* 0x000fe40004800000 */
[----:B------:R-:W-:Y:S02]  /*c740*/  LOP3.LUT R16, R0, 0xa0, RZ, 0xfc, !PT ;  /* 0x000000a000107812 */ /* 0x000fe400078efcff */
[----:B------:R-:W-:Y:S01]  /*c750*/  FSEL R37, R141, -INF , !P0 ;  /* 0xff8000008d257808 */ /* 0x000fe20004000000 */
[----:B------:R-:W3:Y:S01]  /*c760*/  MUFU.TANH R26, R19 ;  /* 0x00000013001a7308 */ /* 0x000ee20000002400 */
[----:B--2---:R2:W1:Y:S01]  /*c770*/  LDSM.16.M88.4 R20, [R2+0x4c00] ;  /* 0x004c00000214783b */ /* 0x0044620000000200 */
[----:B------:R-:W-:Y:S01]  /*c780*/  FSEL R46, R74, -INF , !P6 ;  /* 0xff8000004a2e7808 */ /* 0x000fe20007000000 */
[----:B------:R-:W-:-:S04]  /*c790*/  DEPBAR.LE SB0, 0x0 ;  /* 0x000080000000791a */ /* 0x000fc80000000000 */
[----:B------:R-:W-:Y:S01]  /*c7a0*/  FSEL R131, R131, -INF , !P6 ;  /* 0xff80000083837808 */ /* 0x000fe20007000000 */
[----:B------:R4:W3:Y:S01]  /*c7b0*/  MUFU.TANH R74, R17 ;  /* 0x00000011004a7308 */ /* 0x0008e20000002400 */
[----:B------:R-:W-:Y:S02]  /*c7c0*/  FSEL R141, R159, -INF , !P0 ;  /* 0xff8000009f8d7808 */ /* 0x000fe40004000000 */
[----:B------:R-:W-:Y:S02]  /*c7d0*/  ISETP.GE.AND P6, PT, R16, R79, PT ;  /* 0x0000004f1000720c */ /* 0x000fe40003fc6270 */
[----:B------:R-:W-:Y:S01]  /*c7e0*/  LOP3.LUT R24, R0, 0xa1, RZ, 0xfc, !PT ;  /* 0x000000a100187812 */ /* 0x000fe200078efcff */
        /* <DEDUP_REMOVED lines=9> */
[----:B------:R-:W-:Y:S01]  /*c880*/  BAR.SYNC.DEFER_BLOCKING 0x0 ;  /* 0x0000000000007b1d */ /* 0x000fe20000010000 */
[----:B--2---:R-:W-:Y:S01]  /*c890*/  LOP3.LUT R2, R0, 0xa8, RZ, 0xfc, !PT ;  /* 0x000000a800027812 */ /* 0x004fe200078efcff */
[----:B----4-:R-:W-:Y:S01]  /*c8a0*/  HMMA.16816.F32 R16, R8, R28, RZ ;  /* 0x0000001c0810723c */ /* 0x010fe200000018ff */
[----:B------:R-:W-:-:S02]  /*c8b0*/  ISETP.GE.AND P5, PT, R24, R79, PT ;  /* 0x0000004f1800720c */ /* 0x000fc40003fa6270 */
[-C--:B------:R-:W-:Y:S01]  /*c8c0*/  ISETP.GE.AND P4, PT, R2, R79.reuse, PT ;  /* 0x0000004f0200720c */ /* 0x080fe20003f86270 */
[----:B------:R-:W-:Y:S01]  /*c8d0*/  MUFU.TANH R13, R13 ;  /* 0x0000000d000d7308 */ /* 0x000fe20000002400 */
[----:B------:R-:W-:Y:S02]  /*c8e0*/  LOP3.LUT R2, R0, 0xa9, RZ, 0xfc, !PT ;  /* 0x000000a900027812 */ /* 0x000fe400078efcff */
[----:B------:R-:W-:Y:S01]  /*c8f0*/  FSEL R34, R153, -INF , !P5 ;  /* 0xff80000099227808 */ /* 0x000fe20006800000 */
[----:B------:R-:W-:Y:S01]  /*c900*/  HMMA.16816.F32 R8, R8, R30, RZ ;  /* 0x0000001e0808723c */ /* 0x000fe200000018ff */
[----:B------:R-:W-:Y:S02]  /*c910*/  ISETP.GE.AND P3, PT, R2, R79, PT ;  /* 0x0000004f0200720c */ /* 0x000fe40003f66270 */
[----:B------:R-:W-:Y:S01]  /*c920*/  LOP3.LUT R2, R0, 0xb0, RZ, 0xfc, !PT ;  /* 0x000000b000027812 */ /* 0x000fe200078efcff */
[----:B------:R-:W2:Y:S01]  /*c930*/  MUFU.TANH R14, R14 ;  /* 0x0000000e000e7308 */ /* 0x000ea20000002400 */
[----:B------:R-:W-:-:S02]  /*c940*/  FSEL R144, R156, -INF , !P5 ;  /* 0xff8000009c907808 */ /* 0x000fc40006800000 */
[-C--:B------:R-:W-:Y:S02]  /*c950*/  ISETP.GE.AND P2, PT, R2, R79.reuse, PT ;  /* 0x0000004f0200720c */ /* 0x080fe40003f46270 */
[----:B------:R-:W-:Y:S02]  /*c960*/  LOP3.LUT R2, R0, 0xb1, RZ, 0xfc, !PT ;  /* 0x000000b100027812 */ /* 0x000fe400078efcff */
[----:B------:R-:W-:Y:S01]  /*c970*/  FSEL R33, R146, -INF , !P4 ;  /* 0xff80000092217808 */ /* 0x000fe20006000000 */
[----:B-1----:R-:W-:Y:S01]  /*c980*/  HMMA.16816.F32 R16, R4, R20, R16 ;  /* 0x000000140410723c */ /* 0x002fe20000001810 */
[----:B------:R-:W-:Y:S01]  /*c990*/  ISETP.GE.AND P1, PT, R2, R79, PT ;  /* 0x0000004f0200720c */ /* 0x000fe20003f26270 */
[----:B------:R-:W1:Y:S01]  /*c9a0*/  MUFU.TANH R15, R15 ;  /* 0x0000000f000f7308 */ /* 0x000e620000002400 */
[----:B------:R-:W-:Y:S02]  /*c9b0*/  LOP3.LUT R2, R0, 0xb8, RZ, 0xfc, !PT ;  /* 0x000000b800027812 */ /* 0x000fe400078efcff */
[----:B------:R-:W-:-:S02]  /*c9c0*/  FSEL R146, R157, -INF , !P4 ;  /* 0xff8000009d927808 */ /* 0x000fc40006000000 */
[-C--:B------:R-:W-:Y:S01]  /*c9d0*/  ISETP.GE.AND P0, PT, R2, R79.reuse, PT ;  /* 0x0000004f0200720c */ /* 0x080fe20003f06270 */
[----:B------:R-:W-:Y:S01]  /*c9e0*/  HMMA.16816.F32 R4, R4, R22, R8 ;  /* 0x000000160404723c */ /* 0x000fe20000001808 */
[----:B------:R-:W-:Y:S02]  /*c9f0*/  LOP3.LUT R2, R0, 0xb9, RZ, 0xfc, !PT ;  /* 0x000000b900027812 */ /* 0x000fe400078efcff */
[----:B------:R-:W-:Y:S02]  /*ca00*/  FSEL R32, R147, -INF , !P3 ;  /* 0xff80000093207808 */ /* 0x000fe40005800000 */
[----:B------:R-:W-:Y:S02]  /*ca10*/  ISETP.GE.AND P6, PT, R2, R79, PT ;  /* 0x0000004f0200720c */ /* 0x000fe40003fc6270 */
[----:B------:R-:W-:Y:S02]  /*ca20*/  LOP3.LUT R2, R0, 0xc0, RZ, 0xfc, !PT ;  /* 0x000000c000027812 */ /* 0x000fe400078efcff */
[----:B------:R-:W-:-:S02]  /*ca30*/  FSEL R147, R155, -INF , !P3 ;  /* 0xff8000009b937808 */ /* 0x000fc40005800000 */
[----:B------:R-:W-:Y:S01]  /*ca40*/  ISETP.GE.AND P5, PT, R2, R79, PT ;  /* 0x0000004f0200720c */ /* 0x000fe20003fa6270 */
[-C--:B------:R-:W-:Y:S01]  /*ca50*/  FMUL.FTZ R16, R16, R3.reuse ;  /* 0x0000000310107220 */ /* 0x080fe20000410000 */
[----:B------:R-:W-:Y:S01]  /*ca60*/  LOP3.LUT R2, R0, 0xc1, RZ, 0xfc, !PT ;  /* 0x000000c100027812 */ /* 0x000fe200078efcff */
[-C--:B------:R-:W-:Y:S01]  /*ca70*/  FMUL.FTZ R17, R17, R3.reuse ;  /* 0x0000000311117220 */ /* 0x080fe20000410000 */
[----:B---3--:R-:W-:Y:S01]  /*ca80*/  P2R R12, PR, RZ, 0x20 ;  /* 0x00000020ff0c7803 */ /* 0x008fe20000000000 */
[----:B------:R-:W-:Y:S01]  /*ca90*/  FMUL.FTZ R8, R19, R3 ;  /* 0x0000000313087220 */ /* 0x000fe20000410000 */
[----:B------:R-:W-:Y:S01]  /*caa0*/  ISETP.GE.AND P5, PT, R2, R79, PT ;  /* 0x0000004f0200720c */ /* 0x000fe20003fa6270 */
[----:B------:R-:W-:Y:S01]  /*cab0*/  MUFU.TANH R16, R16 ;  /* 0x0000001000107308 */ /* 0x000fe20000002400 */
[----:B------:R-:W-:Y:S01]  /*cac0*/  LOP3.LUT R2, R0, 0xc8, RZ, 0xfc, !PT ;  /* 0x000000c800027812 */ /* 0x000fe200078efcff */
[-C--:B------:R-:W-:Y:S01]  /*cad0*/  FMUL.FTZ R4, R4, R3.reuse ;  /* 0x0000000304047220 */ /* 0x080fe20000410000 */
[----:B------:R-:W-:Y:S01]  /*cae0*/  FSEL R30, R151, -INF , !P2 ;  /* 0xff800000971e7808 */ /* 0x000fe20005000000 */
[----:B------:R-:W-:Y:S01]  /*caf0*/  FMUL.FTZ R6, R6, R3 ;  /* 0x0000000306067220 */ /* 0x000fe20000410000 */
[----:B------:R-:W-:Y:S01]  /*cb00*/  ISETP.GE.AND P4, PT, R2, R79, PT ;  /* 0x0000004f0200720c */ /* 0x000fe20003f86270 */
[----:B------:R-:W-:Y:S01]  /*cb10*/  FMUL.FTZ R7, R7, R3 ;  /* 0x0000000307077220 */ /* 0x000fe20000410000 */
[----:B------:R-:W-:Y:S01]  /*cb20*/  LOP3.LUT R2, R0, 0xc9, RZ, 0xfc, !PT ;  /* 0x000000c900027812 */ /* 0x000fe200078efcff */
[----:B------:R-:W-:Y:S01]  /*cb30*/  MUFU.TANH R17, R17 ;  /* 0x0000001100117308 */ /* 0x000fe20000002400 */
[----:B------:R-:W-:-:S02]  /*cb40*/  FSEL R151, R154, -INF , !P2 ;  /* 0xff8000009a977808 */ /* 0x000fc40005000000 */
[-C--:B------:R-:W-:Y:S02]  /*cb50*/  ISETP.GE.AND P3, PT, R2, R79.reuse, PT ;  /* 0x0000004f0200720c */ /* 0x080fe40003f66270 */
[----:B------:R-:W-:Y:S02]  /*cb60*/  LOP3.LUT R2, R0, 0xd0, RZ, 0xfc, !PT ;  /* 0x000000d000027812 */ /* 0x000fe400078efcff */
[----:B------:R-:W-:Y:S01]  /*cb70*/  FSEL R29, R150, -INF , !P1 ;  /* 0xff800000961d7808 */ /* 0x000fe20004800000 */
[----:B------:R-:W-:Y:S01]  /*cb80*/  MUFU.TANH R8, R8 ;  /* 0x0000000800087308 */ /* 0x000fe20000002400 */
[----:B------:R-:W-:Y:S02]  /*cb90*/  ISETP.GE.AND P2, PT, R2, R79, PT ;  /* 0x0000004f0200720c */ /* 0x000fe40003f46270 */
[----:B------:R-:W-:Y:S02]  /*cba0*/  LOP3.LUT R2, R0, 0xd1, RZ, 0xfc, !PT ;  /* 0x000000d100027812 */ /* 0x000fe400078efcff */
[----:B------:R-:W-:-:S02]  /*cbb0*/  FSEL R150, R152, -INF , !P1 ;  /* 0xff80000098967808 */ /* 0x000fc40004800000 */
[-C--:B------:R-:W-:Y:S01]  /*cbc0*/  ISETP.GE.AND P1, PT, R2, R79.reuse, PT ;  /* 0x0000004f0200720c */ /* 0x080fe20003f26270 */
[----:B------:R-:W-:Y:S01]  /*cbd0*/  MUFU.TANH R4, R4 ;  /* 0x0000000400047308 */ /* 0x000fe20000002400 */
[----:B------:R-:W-:Y:S02]  /*cbe0*/  LOP3.LUT R2, R0, 0xd8, RZ, 0xfc, !PT ;  /* 0x000000d800027812 */ /* 0x000fe400078efcff */
[----:B------:R-:W-:Y:S02]  /*cbf0*/  FSEL R28, R130, -INF , !P0 ;  /* 0xff800000821c7808 */ /* 0x000fe40004000000 */
[----:B------:R-:W-:Y:S02]  /*cc00*/  FSEL R149, R149, -INF , !P0 ;  /* 0xff80000095957808 */ /* 0x000fe40004000000 */
[----:B------:R-:W-:Y:S01]  /*cc10*/  ISETP.GE.AND P0, PT, R2, R79, PT ;  /* 0x0000004f0200720c */ /* 0x000fe20003f06270 */
[----:B------:R-:W-:Y:S01]  /*cc20*/  FMUL.FTZ R2, R18, R3 ;  /* 0x0000000312027220 */ /* 0x000fe20000410000 */
[----:B------:R-:W-:Y:S01]  /*cc30*/  FSEL R24, R129, -INF , !P6 ;  /* 0xff80000081187808 */ /* 0x000fe20007000000 */
[----:B------:R-:W-:Y:S01]  /*cc40*/  MUFU.TANH R6, R6 ;  /* 0x0000000600067308 */ /* 0x000fe20000002400 */
[----:B------:R-:W-:-:S02]  /*cc50*/  FSEL R148, R148, -INF , !P6 ;  /* 0xff80000094947808 */ /* 0x000fc40007000000 */
[----:B------:R-:W-:Y:S02]  /*cc60*/  FSEL R20, R116, -INF , !P5 ;  /* 0xff80000074147808 */ /* 0x000fe40006800000 */
[----:B------:R-:W-:Y:S02]  /*cc70*/  FSEL R137, R137, -INF , !P5 ;  /* 0xff80000089897808 */ /* 0x000fe40006800000 */
[----:B------:R-:W-:Y:S01]  /*cc80*/  ISETP.NE.AND P6, PT, R12, RZ, PT ;  /* 0x000000ff0c00720c */ /* 0x000fe20003fc5270 */
[----:B------:R3:W4:Y:S01]  /*cc90*/  MUFU.TANH R11, R2 ;  /* 0x00000002000b7308 */ /* 0x0007220000002400 */
[----:B------:R-:W-:Y:S02]  /*cca0*/  FSEL R23, R104, -INF , !P4 ;  /* 0xff80000068177808 */ /* 0x000fe40006000000 */
[----:B------:R-:W-:Y:S02]  /*ccb0*/  FSEL R18, R121, -INF , !P6 ;  /* 0xff80000079127808 */ /* 0x000fe40007000000 */
[----:B------:R-:W-:-:S02]  /*ccc0*/  FSEL R138, R138, -INF , !P6 ;  /* 0xff8000008a8a7808 */ /* 0x000fc40007000000 */
[----:B------:R-:W-:Y:S02]  /*ccd0*/  FSEL R119, R119, -INF , !P4 ;  /* 0xff80000077777808 */ /* 0x000fe40006000000 */
[----:B------:R-:W-:Y:S02]  /*cce0*/  FSEL R66, R66, -INF , !P3 ;  /* 0xff80000042427808 */ /* 0x000fe40005800000 */
[----:B------:R-:W-:Y:S02]  /*ccf0*/  FSEL R115, R115, -INF , !P3 ;  /* 0xff80000073737808 */ /* 0x000fe40005800000 */
[C---:B------:R-:W-:Y:S02]  /*cd00*/  LOP3.LUT R9, R0.reuse, 0xd9, RZ, 0xfc, !PT ;  /* 0x000000d900097812 */ /* 0x040fe400078efcff */
[C---:B------:R-:W-:Y:S02]  /*cd10*/  LOP3.LUT R10, R0.reuse, 0xe0, RZ, 0xfc, !PT ;  /* 0x000000e0000a7812 */ /* 0x040fe400078efcff */
[----:B---3--:R-:W-:-:S02]  /*cd20*/  LOP3.LUT R2, R0, 0xe1, RZ, 0xfc, !PT ;  /* 0x000000e100027812 */ /* 0x008fc400078efcff */
[----:B------:R-:W-:Y:S02]  /*cd30*/  FSEL R82, R82, -INF , !P2 ;  /* 0xff80000052527808 */ /* 0x000fe40005000000 */
[-C--:B------:R-:W-:Y:S02]  /*cd40*/  ISETP.GE.AND P5, PT, R2, R79.reuse, PT ;  /* 0x0000004f0200720c */ /* 0x080fe40003fa6270 */
[----:B------:R-:W-:Y:S02]  /*cd50*/  LOP3.LUT R2, R0, 0xe8, RZ, 0xfc, !PT ;  /* 0x000000e800027812 */ /* 0x000fe400078efcff */
[----:B------:R-:W-:Y:S02]  /*cd60*/  FSEL R104, R100, -INF , !P2 ;  /* 0xff80000064687808 */ /* 0x000fe40005000000 */
[----:B------:R-:W-:Y:S02]  /*cd70*/  ISETP.GE.AND P6, PT, R2, R79, PT ;  /* 0x0000004f0200720c */ /* 0x000fe40003fc6270 */
[----:B------:R-:W-:-:S02]  /*cd80*/  LOP3.LUT R2, R0, 0xe9, RZ, 0xfc, !PT ;  /* 0x000000e900027812 */ /* 0x000fc400078efcff */
[----:B------:R-:W-:Y:S02]  /*cd90*/  FSEL R86, R86, -INF , !P1 ;  /* 0xff80000056567808 */ /* 0x000fe40004800000 */
[-C--:B------:R-:W-:Y:S02]  /*cda0*/  ISETP.GE.AND P4, PT, R2, R79.reuse, PT ;  /* 0x0000004f0200720c */ /* 0x080fe40003f86270 */
[----:B------:R-:W-:Y:S02]  /*cdb0*/  LOP3.LUT R2, R0, 0xf0, RZ, 0xfc, !PT ;  /* 0x000000f000027812 */ /* 0x000fe400078efcff */
[----:B------:R-:W-:Y:S02]  /*cdc0*/  FSEL R103, R103, -INF , !P1 ;  /* 0xff80000067677808 */ /* 0x000fe40004800000 */
[----:B------:R-:W-:Y:S02]  /*cdd0*/  ISETP.GE.AND P3, PT, R2, R79, PT ;  /* 0x0000004f0200720c */ /* 0x000fe40003f66270 */
[----:B------:R-:W-:-:S02]  /*cde0*/  LOP3.LUT R2, R0, 0xf1, RZ, 0xfc, !PT ;  /* 0x000000f100027812 */ /* 0x000fc400078efcff */
[----:B------:R-:W-:Y:S02]  /*cdf0*/  FSEL R85, R85, -INF , !P0 ;  /* 0xff80000055557808 */ /* 0x000fe40004000000 */
[----:B------:R-:W-:Y:S02]  /*ce00*/  FSEL R121, R88, -INF , !P0 ;  /* 0xff80000058797808 */ /* 0x000fe40004000000 */
[-C--:B------:R-:W-:Y:S02]  /*ce10*/  ISETP.GE.AND P1, PT, R9, R79.reuse, PT ;  /* 0x0000004f0900720c */ /* 0x080fe40003f26270 */
[-C--:B------:R-:W-:Y:S02]  /*ce20*/  ISETP.GE.AND P2, PT, R2, R79.reuse, PT ;  /* 0x0000004f0200720c */ /* 0x080fe40003f46270 */
[----:B------:R-:W-:Y:S02]  /*ce30*/  LOP3.LUT R2, R0, 0xf8, RZ, 0xfc, !PT ;  /* 0x000000f800027812 */ /* 0x000fe400078efcff */
[----:B------:R-:W-:-:S02]  /*ce40*/  ISETP.GE.AND P0, PT, R10, R79, PT ;  /* 0x0000004f0a00720c */ /* 0x000fc40003f06270 */
[----:B------:R-:W-:Y:S02]  /*ce50*/  LOP3.LUT R0, R0, 0xf9, RZ, 0xfc, !PT ;  /* 0x000000f900007812 */ /* 0x000fe400078efcff */
[----:B------:R-:W-:Y:S02]  /*ce60*/  FSEL R129, R87, -INF , !P1 ;  /* 0xff80000057817808 */ /* 0x000fe40004800000 */
[----:B------:R-:W-:Y:S02]  /*ce70*/  FSEL R87, R27, -INF , !P0 ;  /* 0xff8000001b577808 */ /* 0x000fe40004000000 */
[----:B------:R-:W-:Y:S02]  /*ce80*/  FSEL R130, R83, -INF , !P0 ;  /* 0xff80000053827808 */ /* 0x000fe40004000000 */
[----:B------:R-:W-:Y:S01]  /*ce90*/  ISETP.GE.AND P0, PT, R0, R79, PT ;  /* 0x0000004f0000720c */ /* 0x000fe20003f06270 */
[----:B------:R-:W-:Y:S01]  /*cea0*/  FMUL.FTZ R0, R5, R3 ;  /* 0x0000000305007220 */ /* 0x000fe20000410000 */
[----:B------:R-:W-:-:S02]  /*ceb0*/  FSEL R84, R84, -INF , !P1 ;  /* 0xff80000054547808 */ /* 0x000fc40004800000 */
[----:B------:R-:W-:Y:S02]  /*cec0*/  ISETP.GE.AND P1, PT, R2, R79, PT ;  /* 0x0000004f0200720c */ /* 0x000fe40003f26270 */
[----:B------:R-:W3:Y:S01]  /*ced0*/  MUFU.TANH R2, R7 ;  /* 0x0000000700027308 */ /* 0x000ee20000002400 */
[----:B------:R-:W-:Y:S02]  /*cee0*/  FSEL R79, R26, -INF , !P5 ;  /* 0xff8000001a4f7808 */ /* 0x000fe40006800000 */
[----:B------:R-:W-:Y:S02]  /*cef0*/  FSEL R152, R74, -INF , !P5 ;  /* 0xff8000004a987808 */ /* 0x000fe40006800000 */
[----:B------:R-:W-:Y:S02]  /*cf00*/  ISETP.GT.AND P5, PT, R221, R233, PT ;  /* 0x000000e9dd00720c */ /* 0x000fe40003fa4270 */
[----:B------:R-:W-:Y:S01]  /*cf10*/  LOP3.LUT R19, R167, 0x1, RZ, 0xc0, !PT ;  /* 0x00000001a7137812 */ /* 0x000fe200078ec0ff */
[----:B------:R-:W3:Y:S01]  /*cf20*/  MUFU.TANH R0, R0 ;  /* 0x0000000000007308 */ /* 0x000ee20000002400 */
[----:B--2---:R-:W-:-:S02]  /*cf30*/  FSEL R74, R14, -INF , !P6 ;  /* 0xff8000000e4a7808 */ /* 0x004fc40007000000 */
[----:B------:R-:W-:Y:S02]  /*cf40*/  FSEL R153, R25, -INF , !P6 ;  /* 0xff80000019997808 */ /* 0x000fe40007000000 */
[----:B-1----:R-:W-:Y:S02]  /*cf50*/  FSEL R83, R15, -INF , !P4 ;  /* 0xff8000000f537808 */ /* 0x002fe40006000000 */
[----:B------:R-:W-:Y:S02]  /*cf60*/  FSEL R154, R13, -INF , !P4 ;  /* 0xff8000000d9a7808 */ /* 0x000fe40006000000 */
[----:B----4-:R-:W-:Y:S02]  /*cf70*/  FSEL R88, R11, -INF , !P3 ;  /* 0xff8000000b587808 */ /* 0x010fe40005800000 */
[----:B------:R-:W-:Y:S02]  /*cf80*/  FSEL R155, R16, -INF , !P3 ;  /* 0xff800000109b7808 */ /* 0x000fe40005800000 */
[----:B------:R-:W-:-:S02]  /*cf90*/  FSEL R100, R8, -INF , !P2 ;  /* 0xff80000008647808 */ /* 0x000fc40005000000 */
[----:B------:R-:W-:Y:S02]  /*cfa0*/  FSEL R156, R17, -INF , !P2 ;  /* 0xff800000119c7808 */ /* 0x000fe40005000000 */
[----:B------:R-:W-:Y:S02]  /*cfb0*/  FSEL R116, R6, -INF , !P1 ;  /* 0xff80000006747808 */ /* 0x000fe40004800000 */
[----:B------:R-:W-:Y:S02]  /*cfc0*/  FSEL R157, R4, -INF , !P1 ;  /* 0xff800000049d7808 */ /* 0x000fe40004800000 */
[----:B---3--:R-:W-:Y:S02]  /*cfd0*/  FSEL R159, R2, -INF , !P0 ;  /* 0xff800000029f7808 */ /* 0x008fe40004000000 */
        /* <DEDUP_REMOVED lines=15> */
.L_x_3677:
        /* <DEDUP_REMOVED lines=62> */
.L_x_3678:
[----:B------:R-:W-:Y:S05]  /*d4b0*/  BSYNC.RECONVERGENT B0 ;  /* 0x0000000000007941 */ /* 0x000fea0003800200 */
.L_x_3676:
        /* <DEDUP_REMOVED lines=30> */
.L_x_3675:
[----:B------:R-:W-:Y:S05]  /*d6a0*/  BSYNC.RECONVERGENT B1 ;  /* 0x0000000000017941 */ /* 0x000fea0003800200 */
.L_x_3674:
[----:B----4-:R-:W2:Y:S01]  /*d6b0*/  LD.E R2, desc[UR4][R134.64+0xdc] ;  /* 0x0000dc0486027980 */ /* 0x010ea2000c101900 */
[----:B------:R-:W-:Y:S01]  /*d6c0*/  FMNMX3.FTZ R21, R78, R77, R76, !PT ;  /* 0x0000004d4e157276 */ /* 0x000fe2000781004c */
[----:B------:R-:W1:Y:S01]  /*d6d0*/  S2UR UR6, SR_CgaCtaId ;  /* 0x00000000000679c3 */ /* 0x000e620000008800 */
[----:B------:R-:W-:Y:S01]  /*d6e0*/  SHF.L.U32 R6, R165, 0x5, RZ ;  /* 0x00000005a5067819 */ /* 0x000fe200000006ff */
[----:B------:R-:W-:Y:S01]  /*d6f0*/  UMOV UR7, 0x400 ;  /* 0x0000040000077882 */ /* 0x000fe20000000000 */
[----:B------:R-:W-:Y:S02]  /*d700*/  FMNMX3.FTZ R21, R21, R81, R80, !PT ;  /* 0x0000005115157276 */ /* 0x000fe40007810050 */
[----:B------:R-:W-:Y:S02]  /*d710*/  LOP3.LUT R6, R6, 0x20, RZ, 0xe2, !PT ;  /* 0x0000002006067812 */ /* 0x000fe400078ee2ff */
[----:B------:R-:W-:Y:S02]  /*d720*/  FMNMX3.FTZ R21, R21, R75, R73, !PT ;  /* 0x0000004b15157276 */ /* 0x000fe40007810049 */
[----:B------:R-:W-:-:S02]  /*d730*/  LEA R6, R19, R6, 0x8 ;  /* 0x0000000613067211 */ /* 0x000fc400078e40ff */
[----:B------:R-:W-:-:S04]  /*d740*/  FMNMX3.FTZ R21, R21, R72, R71, !PT ;  /* 0x0000004815157276 */ /* 0x000fc80007810047 */
[----:B------:R-:W-:-:S04]  /*d750*/  FMNMX3.FTZ R21, R21, R70, R67, !PT ;  /* 0x0000004615157276 */ /* 0x000fc80007810043 */
[----:B------:R-:W-:-:S04]  /*d760*/  FMNMX3.FTZ R21, R21, R65, R64, !PT ;  /* 0x0000004115157276 */ /* 0x000fc80007810040 */
[----:B------:R-:W-:Y:S01]  /*d770*/  FMNMX3.FTZ R21, R21, R63, R62, !PT ;  /* 0x0000003f15157276 */ /* 0x000fe2000781003e */
[----:B-1----:R-:W-:-:S03]  /*d780*/  ULEA UR6, UR6, UR7, 0x18 ;  /* 0x0000000706067291 */ /* 0x002fc6000f8ec0ff */
        /* <DEDUP_REMOVED lines=42> */
[----:B------:R1:W-:Y:S01]  /*da30*/  MUFU.EX2 R167, R0 ;  /* 0x0000000000a77308 */ /* 0x0003e20000000800 */
[----:B--2---:R-:W-:-:S07]  /*da40*/  FFMA.FTZ R4, R51, R2, -R3 ;  /* 0x0000000233047223 */ /* 0x004fce0000010803 */
        /* <DEDUP_REMOVED lines=8> */
[----:B--2---:R-:W-:-:S07]  /*dad0*/  FFMA.FTZ R4, R50, R2, -R3 ;  /* 0x0000000232047223 */ /* 0x004fce0000010803 */
[----:B------:R2:W-:Y:S01]  /*dae0*/  MUFU.EX2 R195, R4 ;  /* 0x0000000400c37308 */ /* 0x0005e20000000800 */
[----:B-1----:R-:W-:-:S07]  /*daf0*/  FFMA.FTZ R0, R75, R2, -R3 ;  /* 0x000000024b007223 */ /* 0x002fce0000010803 */
[----:B------:R1:W-:Y:S01]  /*db00*/  MUFU.EX2 R172, R0 ;  /* 0x0000000000ac7308 */ /* 0x0003e20000000800 */
        /* <DEDUP_REMOVED lines=41> */
[----:B------:R-:W-:Y:S01]  /*dda0*/  MUFU.EX2 R206, R4 ;  /* 0x0000000400ce7308 */ /* 0x000fe20000000800 */
[----:B-1----:R-:W-:-:S07]  /*ddb0*/  FFMA.FTZ R0, R60, R2, -R3 ;  /* 0x000000023c007223 */ /* 0x002fce0000010803 */
        /* <DEDUP_REMOVED lines=42> */
[----:B------:R-:W-:Y:S01]  /*e060*/  FMNMX.FTZ R22, R158, R0, !PT ;  /* 0x000000009e167209 */ /* 0x000fe20007810000 */
[----:B------:R-:W-:-:S04]  /*e070*/  FFMA.FTZ R0, R37, R2, -R3 ;  /* 0x0000000225007223 */ /* 0x000fc80000010803 */
[----:B------:R-:W1:Y:S01]  /*e080*/  SHFL.BFLY PT, R4, R22, 0x2, 0x1f ;  /* 0x0c401f0016047f89 */ /* 0x000e6200000e0000 */
[----:B------:R2:W-:Y:S02]  /*e090*/  MUFU.EX2 R207, R0 ;  /* 0x0000000000cf7308 */ /* 0x0005e40000000800 */
[----:B--2---:R-:W-:-:S06]  /*e0a0*/  FFMA.FTZ R0, R36, R2, -R3 ;  /* 0x0000000224007223 */ /* 0x004fcc0000010803 */
[----:B------:R2:W-:Y:S01]  /*e0b0*/  MUFU.EX2 R208, R0 ;  /* 0x0000000000d07308 */ /* 0x0005e20000000800 */
[----:B-1----:R-:W-:-:S05]  /*e0c0*/  FMNMX.FTZ R22, R22, R4, !PT ;  /* 0x0000000416167209 */ /* 0x002fca0007810000 */
[----:B------:R-:W1:Y:S01]  /*e0d0*/  SHFL.BFLY PT, R4, R22, 0x1, 0x1f ;  /* 0x0c201f0016047f89 */ /* 0x000e6200000e0000 */
[----:B--2---:R-:W-:-:S04]  /*e0e0*/  FFMA.FTZ R0, R35, R2, -R3 ;  /* 0x0000000223007223 */ /* 0x004fc80000010803 */
[----:B------:R2:W-:Y:S01]  /*e0f0*/  MUFU.EX2 R209, R0 ;  /* 0x0000000000d17308 */ /* 0x0005e20000000800 */
[----:B-1----:R-:W-:-:S04]  /*e100*/  FMNMX.FTZ R22, R22, R4, !PT ;  /* 0x0000000416167209 */ /* 0x002fc80007810000 */
[----:B------:R-:W-:Y:S01]  /*e110*/  FSETP.NEU.FTZ.AND P0, PT, R22, -INF , PT ;  /* 0xff8000001600780b */ /* 0x000fe20003f1d000 */
[----:B------:R-:W-:Y:S01]  /*e120*/  FMUL.FTZ R5, R2, R22 ;  /* 0x0000001602057220 */ /* 0x000fe20000410000 */
[----:B--2---:R-:W-:-:S04]  /*e130*/  FFMA.FTZ R0, R34, R2, -R3 ;  /* 0x0000000222007223 */ /* 0x004fc80000010803 */
[----:B------:R-:W-:Y:S01]  /*e140*/  FSEL R5, R5, RZ, P0 ;  /* 0x000000ff05057208 */ /* 0x000fe20000000000 */
[----:B------:R1:W-:Y:S04]  /*e150*/  MUFU.EX2 R210, R0 ;  /* 0x0000000000d27308 */ /* 0x0003e80000000800 */
[----:B------:R-:W-:-:S04]  /*e160*/  FFMA.FTZ R4, R91, R2, -R5 ;  /* 0x000000025b047223 */ /* 0x000fc80000010805 */
[----:B------:R2:W-:Y:S01]  /*e170*/  MUFU.EX2 R7, R4 ;  /* 0x0000000400077308 */ /* 0x0005e20000000800 */
[----:B-1----:R-:W-:-:S07]  /*e180*/  FFMA.FTZ R0, R33, R2, -R3 ;  /* 0x0000000221007223 */ /* 0x002fce0000010803 */
[----:B------:R1:W-:Y:S01]  /*e190*/  MUFU.EX2 R211, R0 ;  /* 0x0000000000d37308 */ /* 0x0003e20000000800 */
[----:B--2---:R-:W-:-:S04]  /*e1a0*/  FADD.FTZ R4, R161, R160 ;  /* 0x000000a0a1047221 */ /* 0x004fc80000010000 */
[----:B------:R-:W-:-:S04]  /*e1b0*/  FADD.FTZ R4, R167, R4 ;  /* 0x00000004a7047221 */ /* 0x000fc80000010000 */
[----:B------:R-:W-:-:S04]  /*e1c0*/  FADD.FTZ R4, R170, R4 ;  /* 0x00000004aa047221 */ /* 0x000fc80000010000 */
[----:B---3--:R-:W-:Y:S01]  /*e1d0*/  FADD.FTZ R4, R171, R4 ;  /* 0x00000004ab047221 */ /* 0x008fe20000010000 */
[----:B-1----:R-:W-:-:S04]  /*e1e0*/  FFMA.FTZ R0, R32, R2, -R3 ;  /* 0x0000000220007223 */ /* 0x002fc80000010803 */
        /* <DEDUP_REMOVED lines=13> */
[----:B-1----:R-:W-:-:S04]  /*e2c0*/  IADD3 R0, PT, PT, R162, R6, RZ ;  /* 0x00000006a2007210 */ /* 0x002fc80007ffe0ff */
        /* <DEDUP_REMOVED lines=358> */
[----:B------:R2:W3:Y:S04]  /*f930*/  MUFU.EX2 R224, R3 ;  /* 0x0000000300e07308 */ /* 0x0004e80000000800 */
[----:B------:R-:W-:Y:S01]  /*f940*/  HMMA.16816.F32 R136, R8, R36, R28 ;  /* 0x000000240888723c */ /* 0x000fe2000000181c */
[----:B------:R-:W5:Y:S01]  /*f950*/  LDSM.16.MT88.4 R28, [R20+0x8800] ;  /* 0x00880000141c783b */ /* 0x000f620000004200 */
[----:B-1----:R-:W-:-:S06]  /*f960*/  FFMA.FTZ R4, R130, R2, -R5 ;  /* 0x0000000282047223 */ /* 0x002fcc0000010805 */
[----:B----4-:R-:W-:Y:S01]  /*f970*/  HMMA.16816.F32 R16, R8, R40, R16 ;  /* 0x000000280810723c */ /* 0x010fe20000001810 */
[----:B------:R1:W-:Y:S01]  /*f980*/  MUFU.EX2 R45, R4 ;  /* 0x00000004002d7308 */ /* 0x0003e20000000800 */
[----:B--2---:R-:W-:Y:S02]  /*f990*/  IADD3 R3, PT, PT, R163, -0x2, RZ ;  /* 0xfffffffea3037810 */ /* 0x004fe40007ffe0ff */
[----:B---3--:R-:W-:-:S04]  /*f9a0*/  F2FP.F16.F32.PACK_AB R151, R224, R49 ;  /* 0x00000031e097723e */ /* 0x008fc800000000ff */
[----:B------:R-:W-:Y:S01]  /*f9b0*/  HMMA.16816.F32 R12, R8, R42, R12 ;  /* 0x0000002a080c723c */ /* 0x000fe2000000180c */
[----:B------:R-:W-:Y:S02]  /*f9c0*/  F2FP.F16.F32.PACK_AB R9, R84, R87 ;  /* 0x000000575409723e */ /* 0x000fe400000000ff */
[----:B------:R-:W-:Y:S02]  /*f9d0*/  F2FP.F16.F32.PACK_AB R11, R74, R79 ;  /* 0x0000004f4a0b723e */ /* 0x000fe400000000ff */
[----:B------:R-:W-:Y:S01]  /*f9e0*/  ISETP.GE.AND P0, PT, R3, R233, PT ;  /* 0x000000e90300720c */ /* 0x000fe20003f06270 */
        /* <DEDUP_REMOVED lines=15> */
[C---:B-----5:R-:W-:Y:S01]  /*fae0*/  HMMA.16816.F32 R144, R8.reuse, R28, R16 ;  /* 0x0000001c0890723c */ /* 0x060fe20000001810 */
        /* <DEDUP_REMOVED lines=61> */
.L_x_3686:
        /* <DEDUP_REMOVED lines=23> */
[----:B------:R-:W-:Y:S04]  /*10030*/  LOP3.LUT R9, R9, R3, RZ, 0x3c, !PT ;  /* 0x0000000309097212 */ /* 0x000fe800078e3cff */
[----:B------:R-:W-:Y:S05]  /*10040*/  ISETP.GE.AND P5, PT, R9, RZ, PT ;  /* 0x000000ff0900720c */ /* 0x000fea0003fa6270 */
[----:B-1----:R-:W1:Y:S02]  /*10050*/  MUFU.RCP R4, R4 ;  /* 0x0000000400047308 */ /* 0x002e640000001000 */
[----:B-1----:R-:W-:Y:S08]  /*10060*/  VIADD R4, R4, 0xffffffe ;  /* 0x0ffffffe04047836 */ /* 0x002ff00000000000 */
[----:B------:R-:W1:Y:S02]  /*10070*/  F2I.FTZ.U32.TRUNC.NTZ R5, R4 ;  /* 0x0000000400057305 */ /* 0x000e64000021f000 */
[--C-:B-1----:R-:W-:Y:S04]  /*10080*/  IMAD.MOV R4, RZ, RZ, -R5.reuse ;  /* 0x000000ffff047224 */ /* 0x102fe800078e0a05 */
[----:B------:R-:W-:Y:S02]  /*10090*/  IMAD R8, R4, R2, RZ ;  /* 0x0000000204087224 */ /* 0x000fe400078e02ff */
[----:B------:R-:W-:Y:S04]  /*100a0*/  IMAD.MOV.U32 R4, RZ, RZ, RZ ;  /* 0x000000ffff047224 */ /* 0x000fe800078e00ff */
[----:B------:R-:W-:Y:S01]  /*100b0*/  IMAD.HI.U32 R5, R5, R8, R4 ;  /* 0x0000000805057227 */ /* 0x000fe200078e0004 */
[----:B------:R-:W-:Y:S05]  /*100c0*/  IADD3 R8, PT, PT, RZ, -R10, RZ ;  /* 0x8000000aff087210 */ /* 0x000fea0007ffe0ff */
[C---:B------:R-:W-:Y:S04]  /*100d0*/  IMAD.HI.U32 R4, R5.reuse, R6, RZ ;  /* 0x0000000605047227 */ /* 0x040fe800078e00ff */
[----:B------:R-:W-:Y:S02]  /*100e0*/  IMAD R6, R4, R8, R6 ;  /* 0x0000000804067224 */ /* 0x000fe400078e0206 */
[----:B------:R-:W-:Y:S03]  /*100f0*/  IMAD.HI.U32 R5, R5, R7, RZ ;  /* 0x0000000705057227 */ /* 0x000fe600078e00ff */
[C---:B------:R-:W-:Y:S01]  /*10100*/  ISETP.GT.U32.AND P0, PT, R2.reuse, R6, PT ;  /* 0x000000060200720c */ /* 0x040fe20003f04070 */
[----:B------:R-:W-:Y:S05]  /*10110*/  IMAD R7, R5, R8, R7 ;  /* 0x0000000805077224 */ /* 0x000fea00078e0207 */
[----:B------:R-:W-:Y:S07]  /*10120*/  ISETP.GT.U32.AND P1, PT, R2, R7, PT ;  /* 0x000000070200720c */ /* 0x000fee0003f24070 */
[--C-:B------:R-:W-:Y:S02]  /*10130*/  @!P0 IMAD.IADD R6, R6, 0x1, -R2.reuse ;  /* 0x0000000106068824 */ /* 0x100fe400078e0a02 */
[----:B------:R-:W-:Y:S01]  /*10140*/  @!P0 VIADD R4, R4, 0x1 ;  /* 0x0000000104048836 */ /* 0x000fe20000000000 */
[----:B------:R-:W-:Y:S02]  /*10150*/  ISETP.NE.AND P0, PT, R3, RZ, PT ;  /* 0x000000ff0300720c */ /* 0x000fe40003f05270 */
[-C--:B------:R-:W-:Y:S01]  /*10160*/  ISETP.GE.U32.AND P2, PT, R6, R2.reuse, PT ;  /* 0x000000020600720c */ /* 0x080fe20003f46070 */
[----:B------:R-:W-:Y:S01]  /*10170*/  @!P1 IMAD.IADD R7, R7, 0x1, -R2 ;  /* 0x0000000107079824 */ /* 0x000fe200078e0a02 */
[----:B------:R-:W-:Y:S04]  /*10180*/  @!P1 IADD3 R5, PT, PT, R5, 0x1, RZ ;  /* 0x0000000105059810 */ /* 0x000fe80007ffe0ff */
[----:B------:R-:W-:Y:S02]  /*10190*/  ISETP.GE.U32.AND P4, PT, R7, R2, PT ;  /* 0x000000020700720c */ /* 0x000fe40003f86070 */
[-C--:B------:R-:W-:Y:S04]  /*101a0*/  LOP3.LUT R2, R222, R3.reuse, RZ, 0x3c, !PT ;  /* 0x00000003de027212 */ /* 0x080fe800078e3cff */
[----:B------:R-:W-:Y:S01]  /*101b0*/  ISETP.GE.AND P6, PT, R2, RZ, PT ;  /* 0x000000ff0200720c */ /* 0x000fe20003fc6270 */
[----:B------:R-:W-:Y:S01]  /*101c0*/  @P2 VIADD R4, R4, 0x1 ;  /* 0x0000000104042836 */ /* 0x000fe20000000000 */
[----:B------:R-:W-:Y:S03]  /*101d0*/  LOP3.LUT R2, RZ, R3, RZ, 0x33, !PT ;  /* 0x00000003ff027212 */ /* 0x000fe600078e33ff */
[----:B------:R-:W-:Y:S02]  /*101e0*/  @!P5 IMAD.MOV R4, RZ, RZ, -R4 ;  /* 0x000000ffff04d224 */ /* 0x000fe400078e0a04 */
[----:B------:R-:W-:Y:S03]  /*101f0*/  @P4 VIADD R5, R5, 0x1 ;  /* 0x0000000105054836 */ /* 0x000fe60000000000 */
[----:B------:R-:W-:Y:S03]  /*10200*/  SEL R10, R2, R4, !P0 ;  /* 0x00000004020a7207 */ /* 0x000fe60004000000 */
[----:B------:R-:W-:Y:S02]  /*10210*/  @!P6 IADD3 R5, PT, PT, -R5, RZ, RZ ;  /* 0x000000ff0505e210 */ /* 0x000fe40007ffe1ff */
[-C--:B------:R-:W-:Y:S02]  /*10220*/  LEA R8, P1, R10, R184.reuse, 0x2 ;  /* 0x000000b80a087211 */ /* 0x080fe400078210ff */
        /* <DEDUP_REMOVED lines=23> */
.L_x_3681:
[----:B------:R-:W-:Y:S05]  /*103a0*/  BSYNC.RECONVERGENT B0 ;  /* 0x0000000000007941 */ /* 0x000fea0003800200 */
.L_x_3680:
[-C--:B------:R-:W-:Y:S01]  /*103b0*/  MOV R4, R228.reuse ;  /* 0x000000e400047202 */ /* 0x080fe20000000f00 */
[----:B------:R-:W1:Y:S01]  /*103c0*/  S2UR UR7, SR_CgaCtaId ;  /* 0x00000000000779c3 */ /* 0x000e620000008800 */
[-C--:B------:R-:W-:Y:S01]  /*103d0*/  MOV R5, R227.reuse ;  /* 0x000000e300057202 */ /* 0x080fe20000000f00 */
[----:B------:R-:W-:Y:S01]  /*103e0*/  UMOV UR9, 0x400 ;  /* 0x0000040000097882 */ /* 0x000fe20000000000 */
[----:B------:R-:W-:Y:S01]  /*103f0*/  IADD3 R14, P0, PT, R167, R228, RZ ;  /* 0x000000e4a70e7210 */ /* 0x000fe20007f1e0ff */
[----:B------:R-:W-:Y:S01]  /*10400*/  BSSY.RECONVERGENT B1, `(.L_x_3682) ;  /* 0x00001fc000017945 */ /* 0x000fe20003800200 */
[----:B------:R-:W-:Y:S02]  /*10410*/  SHF.L.U32 R186, R0, 0x3, RZ ;  /* 0x0000000300ba7819 */ /* 0x000fe400000006ff */
[----:B------:R-:W-:Y:S02]  /*10420*/  IADD3.X R15, PT, PT, R170, R227, RZ, P0, !PT ;  /* 0x000000e3aa0f7210 */ /* 0x000fe400007fe4ff */
[-C--:B------:R-:W-:Y:S02]  /*10430*/  IADD3 R12, P0, PT, R14, R167.reuse, RZ ;  /* 0x000000a70e0c7210 */ /* 0x080fe40007f1e0ff */
[----:B------:R-:W-:Y:S02]  /*10440*/  LOP3.LUT R2, R186, 0xc0, RZ, 0xc0, !PT ;  /* 0x000000c0ba027812 */ /* 0x000fe400078ec0ff */
[-C--:B------:R-:W-:Y:S02]  /*10450*/  IADD3.X R13, PT, PT, R15, R170.reuse, RZ, P0, !PT ;  /* 0x000000aa0f0d7210 */ /* 0x080fe400007fe4ff */
[-C--:B------:R-:W-:Y:S02]  /*10460*/  IADD3 R10, P0, PT, R12, R167.reuse, RZ ;  /* 0x000000a70c0a7210 */ /* 0x080fe40007f1e0ff */
[----:B------:R-:W-:Y:S02]  /*10470*/  LOP3.LUT R2, R2, 0x18, R0, 0xf8, !PT ;  /* 0x0000001802027812 */ /* 0x000fe400078ef800 */
[-C--:B------:R-:W-:Y:S02]  /*10480*/  IADD3.X R11, PT, PT, R13, R170.reuse, RZ, P0, !PT ;  /* 0x000000aa0d0b7210 */ /* 0x080fe400007fe4ff */
[-C--:B------:R-:W-:Y:S02]  /*10490*/  IADD3 R8, P0, PT, R10, R167.reuse, RZ ;  /* 0x000000a70a087210 */ /* 0x080fe40007f1e0ff */
[--C-:B------:R-:W-:Y:S01]  /*104a0*/  LOP3.LUT R183, R2, 0x18, R186.reuse, 0x78, !PT ;  /* 0x0000001802b77812 */ /* 0x100fe200078e78ba */
[----:B-1----:R-:W-:Y:S01]  /*104b0*/  ULEA UR6, UR7, UR9, 0x18 ;  /* 0x0000000907067291 */ /* 0x002fe2000f8ec0ff */
[-C--:B------:R-:W-:Y:S02]  /*104c0*/  IADD3.X R9, PT, PT, R11, R170.reuse, RZ, P0, !PT ;  /* 0x000000aa0b097210 */ /* 0x080fe400007fe4ff */
[----:B------:R-:W-:Y:S02]  /*104d0*/  IADD3 R6, P0, PT, R8, R167, RZ ;  /* 0x000000a708067210 */ /* 0x000fe40007f1e0ff */
[----:B------:R-:W-:Y:S02]  /*104e0*/  LOP3.LUT R2, R183, 0x1f20, R186, 0xf8, !PT ;  /* 0x00001f20b7027812 */ /* 0x000fe400078ef8ba */
[-C--:B------:R-:W-:Y:S02]  /*104f0*/  IADD3.X R7, PT, PT, R9, R170.reuse, RZ, P0, !PT ;  /* 0x000000aa09077210 */ /* 0x080fe400007fe4ff */
[----:B------:R-:W-:Y:S02]  /*10500*/  LEA R2, R2, UR6, 0x1 ;  /* 0x0000000602027c11 */ /* 0x000fe4000f8e08ff */
[----:B------:R-:W-:Y:S03]  /*10510*/  IADD3 R221, PT, PT, R221, -0x1, RZ ;  /* 0xffffffffdddd7810 */ /* 0x000fe60007ffe0ff */
[----:B------:R-:W-:Y:S01]  /*10520*/  @!PT LDS RZ, [RZ] ;  /* 0x00000000fffff984 */ /* 0x000fe20000000800 */
[----:B------:R-:W-:Y:S01]  /*10530*/  @!PT LDS RZ, [RZ] ;  /* 0x00000000fffff984 */ /* 0x000fe20000000800 */
[----:B------:R-:W-:Y:S01]  /*10540*/  @!PT LDS RZ, [RZ] ;  /* 0x00000000fffff984 */ /* 0x000fe20000000800 */
[----:B------:R1:W-:Y:S01]  /*10550*/  LDGSTS.E.BYPASS.LTC128B.128 [R2+0x5000], desc[UR4][R4.64] ;  /* 0x0500000004027fae */ /* 0x0003e2000b981a04 */
[----:B------:R-:W-:Y:S07]  /*10560*/  ISETP.GT.AND P1, PT, R221, R233, PT ;  /* 0x000000e9dd00720c */ /* 0x000fee0003f24270 */
[----:B------:R-:W-:Y:S08]  /*10570*/  LDGSTS.E.BYPASS.LTC128B.128 [R2+0x5800], desc[UR4][R14.64] ;  /* 0x058000000e027fae */ /* 0x000ff0000b981a04 */
[----:B------:R2:W-:Y:S08]  /*10580*/  LDGSTS.E.BYPASS.LTC128B.128 [R2+0x6000], desc[UR4][R12.64] ;  /* 0x060000000c027fae */ /* 0x0005f0000b981a04 */
[----:B------:R-:W-:Y:S01]  /*10590*/  LDGSTS.E.BYPASS.LTC128B.128 [R2+0x6800], desc[UR4][R10.64] ;  /* 0x068000000a027fae */ /* 0x000fe2000b981a04 */
[-C--:B-1----:R-:W-:Y:S04]  /*105a0*/  IADD3 R4, P0, PT, R6, R167.reuse, RZ ;  /* 0x000000a706047210 */ /* 0x082fe80007f1e0ff */
[-C--:B------:R-:W-:Y:S03]  /*105b0*/  IADD3.X R5, PT, PT, R7, R170.reuse, RZ, P0, !PT ;  /* 0x000000aa07057210 */ /* 0x080fe600007fe4ff */
[----:B------:R1:W-:Y:S08]  /*105c0*/  LDGSTS.E.BYPASS.LTC128B.128 [R2+0x7000], desc[UR4][R8.64] ;  /* 0x0700000008027fae */ /* 0x0003f0000b981a04 */
[----:B------:R-:W-:Y:S01]  /*105d0*/  LDGSTS.E.BYPASS.LTC128B.128 [R2+0x7800], desc[UR4][R6.64] ;  /* 0x0780000006027fae */ /* 0x000fe2000b981a04 */
[----:B--2---:R-:W-:Y:S04]  /*105e0*/  IADD3 R12, P0, PT, R4, R167, RZ ;  /* 0x000000a7040c7210 */ /* 0x004fe80007f1e0ff */
[----:B------:R-:W-:Y:S03]  /*105f0*/  IADD3.X R13, PT, PT, R5, R170, RZ, P0, !PT ;  /* 0x000000aa050d7210 */ /* 0x000fe600007fe4ff */
[----:B------:R2:W-:Y:S01]  /*10600*/  LDGSTS.E.BYPASS.LTC128B.128 [R2+0x8000], desc[UR4][R4.64] ;  /* 0x0800000004027fae */ /* 0x0005e2000b981a04 */
[----:B------:R-:W-:Y:S02]  /*10610*/  LOP3.LUT P0, RZ, R0, 0x4, RZ, 0xc0, !PT ;  /* 0x0000000400ff7812 */ /* 0x000fe4000780c0ff */
[----:B------:R-:W-:Y:S04]  /*10620*/  MOV R0, 0x20 ;  /* 0x0000002000007802 */ /* 0x000fe80000000f00 */
[----:B------:R-:W-:Y:S01]  /*10630*/  SEL R0, R0, 0xffffffe0, !P0 ;  /* 0xffffffe000007807 */ /* 0x000fe20004000000 */
[----:B------:R3:W-:Y:S03]  /*10640*/  LDGSTS.E.BYPASS.LTC128B.128 [R2+0x8800], desc[UR4][R12.64] ;  /* 0x088000000c027fae */ /* 0x0007e6000b981a04 */
[-C--:B------:R-:W-:Y:S02]  /*10650*/  IADD3 R156, PT, PT, R166, R0.reuse, RZ ;  /* 0x00000000a69c7210 */ /* 0x080fe40007ffe0ff */
[----:B------:R-:W-:Y:S03]  /*10660*/  IADD3 R0, PT, PT, R164, R0, RZ ;  /* 0x00000000a4007210 */ /* 0x000fe60007ffe0ff */
[----:B------:R-:W-:Y:S08]  /*10670*/  LDSM.16.M88.4 R128, [R166] ;  /* 0x00000000a680783b */ /* 0x000ff00000000200 */
[----:B------:R-:W0:Y:S08]  /*10680*/  LDGDEPBAR ;  /* 0x00000000000079af */ /* 0x000e300000000000 */
[----:B-1----:R-:W2:Y:S08]  /*10690*/  LDSM.16.M88.4 R8, [R164+0x1000] ;  /* 0x00100000a408783b */ /* 0x002eb00000000200 */
[----:B------:R-:W4:Y:S04]  /*106a0*/  LD.E R3, desc[UR4][R134.64+0x18c] ;  /* 0x00018c0486037980 */ /* 0x000f28000c101900 */
[----:B------:R-:W3:Y:S08]  /*106b0*/  LDSM.16.M88.4 R16, [R164+0x1400] ;  /* 0x00140000a410783b */ /* 0x000ef00000000200 */
[----:B------:R-:W1:Y:S08]  /*106c0*/  LDSM.16.M88.4 R24, [R164+0x1800] ;  /* 0x00180000a418783b */ /* 0x000e700000000200 */
[----:B------:R-:W5:Y:S08]  /*106d0*/  LDSM.16.M88.4 R32, [R164+0x1c00] ;  /* 0x001c0000a420783b */ /* 0x000f700000000200 */
[----:B------:R-:W5:Y:S01]  /*106e0*/  LDSM.16.M88.4 R40, [R164+0x2000] ;  /* 0x00200000a428783b */ /* 0x000f620000000200 */
        /* <DEDUP_REMOVED lines=353> */
[----:B------:R-:W-:Y:S02]  /*11d00*/  LOP3.LUT R13, R186, 0x20, RZ, 0xc0, !PT ;  /* 0x00000020ba0d7812 */ /* 0x000fe400078ec0ff */
[----:B------:R-:W-:Y:S02]  /*11d10*/  ISETP.NE.AND.EX P3, PT, R231, RZ, PT, P1 ;  /* 0x000000ffe700720c */ /* 0x000fe40003f65310 */
[----:B------:R-:W-:Y:S11]  /*11d20*/  LOP3.LUT R13, R13, 0x1f00, R186, 0xf8, !PT ;  /* 0x00001f000d0d7812 */ /* 0x000ff600078ef8ba */
        /* <DEDUP_REMOVED lines=73> */
.L_x_3685:
[----:B------:R-:W-:Y:S05]  /*121c0*/  BSYNC.RECONVERGENT B0 ;  /* 0x0000000000007941 */ /* 0x000fea0003800200 */
.L_x_3684:
[----:B------:R-:W-:Y:S01]  /*121d0*/  IMAD.IADD R0, R183, 0x1, R13 ;  /* 0x00000001b7007824 */ /* 0x000fe200078e020d */
[----:B------:R-:W-:Y:S01]  /*121e0*/  IADD3 R4, P1, PT, R3, R226, RZ ;  /* 0x000000e203047210 */ /* 0x000fe20007f3e0ff */
[----:B------:R-:W-:Y:S01]  /*121f0*/  IMAD.MOV.U32 R6, RZ, RZ, R226 ;  /* 0x000000ffff067224 */ /* 0x000fe200078e00e2 */
[----:B------:R-:W-:Y:S01]  /*12200*/  SHF.L.U64.HI R14, R168, 0x6, R169 ;  /* 0x00000006a80e7819 */ /* 0x000fe200000102a9 */
[--C-:B------:R-:W-:Y:S01]  /*12210*/  IMAD.MOV.U32 R7, RZ, RZ, R225.reuse ;  /* 0x000000ffff077224 */ /* 0x100fe200078e00e1 */
        /* <DEDUP_REMOVED lines=26> */
.L_x_3683:
[----:B------:R-:W-:Y:S05]  /*123c0*/  BSYNC.RECONVERGENT B1 ;  /* 0x0000000000017941 */ /* 0x000fea0003800200 */
.L_x_3682:
        /* <DEDUP_REMOVED lines=112> */
[-C--:B---3--:R-:W-:Y:S09]  /*12ad0*/  FFMA.FTZ R8, R63, R3.reuse, -R46 ;  /* 0x000000033f087223 */ /* 0x088ff2000001082e */
[----:B------:R3:W-:Y:S01]  /*12ae0*/  MUFU.EX2 R176, R6 ;  /* 0x0000000600b07308 */ /* 0x0007e20000000800 */
[-C--:B-1----:R-:W-:Y:S09]  /*12af0*/  FFMA.FTZ R5, R36, R3.reuse, -R44 ;  /* 0x0000000324057223 */ /* 0x082ff2000001082c */
[----:B------:R1:W-:Y:S01]  /*12b00*/  MUFU.EX2 R195, R5 ;  /* 0x0000000500c37308 */ /* 0x0003e20000000800 */
[-C--:B--2---:R-:W-:Y:S09]  /*12b10*/  FFMA.FTZ R2, R175, R3.reuse, -R46 ;  /* 0x00000003af027223 */ /* 0x084ff2000001082e */
[----:B------:R2:W4:Y:S01]  /*12b20*/  MUFU.EX2 R157, R2 ;  /* 0x00000002009d7308 */ /* 0x0005220000000800 */
[-CC-:B---3--:R-:W-:Y:S09]  /*12b30*/  FFMA.FTZ R6, R163, R3.reuse, -R44.reuse ;  /* 0x00000003a3067223 */ /* 0x188ff2000001082c */
[----:B------:R3:W-:Y:S01]  /*12b40*/  MUFU.EX2 R163, R6 ;  /* 0x0000000600a37308 */ /* 0x0007e20000000800 */
[-C--:B-1----:R-:W-:Y:S01]  /*12b50*/  FFMA.FTZ R5, R16, R3.reuse, -R44 ;  /* 0x0000000310057223 */ /* 0x082fe2000001082c */
[-C--:B------:R-:W-:Y:S08]  /*12b60*/  FFMA.FTZ R16, R66, R3.reuse, -R46 ;  /* 0x0000000342107223 */ /* 0x080ff0000001082e */
[----:B------:R1:W-:Y:S01]  /*12b70*/  MUFU.EX2 R203, R5 ;  /* 0x0000000500cb7308 */ /* 0x0003e20000000800 */
[-CC-:B--2---:R-:W-:Y:S09]  /*12b80*/  FFMA.FTZ R2, R181, R3.reuse, -R44.reuse ;  /* 0x00000003b5027223 */ /* 0x184ff2000001082c */
[----:B------:R2:W5:Y:S01]  /*12b90*/  MUFU.EX2 R178, R2 ;  /* 0x0000000200b27308 */ /* 0x0005620000000800 */
[--C-:B---3--:R-:W-:Y:S01]  /*12ba0*/  FFMA.FTZ R6, R19, R3, -R44.reuse ;  /* 0x0000000313067223 */ /* 0x108fe2000001082c */
[----:B------:R-:W-:Y:S08]  /*12bb0*/  FMUL.FTZ R19, R20, R151 ;  /* 0x0000009714137220 */ /* 0x000ff00000410000 */
[----:B------:R3:W-:Y:S01]  /*12bc0*/  MUFU.EX2 R181, R4 ;  /* 0x0000000400b57308 */ /* 0x0007e20000000800 */
[-C--:B-1----:R-:W-:Y:S09]  /*12bd0*/  FFMA.FTZ R5, R52, R3.reuse, -R44 ;  /* 0x0000000334057223 */ /* 0x082ff2000001082c */
[----:B------:R1:W-:Y:S01]  /*12be0*/  MUFU.EX2 R182, R6 ;  /* 0x0000000600b67308 */ /* 0x0003e20000000800 */
[-C--:B--2---:R-:W-:Y:S09]  /*12bf0*/  FFMA.FTZ R2, R180, R3.reuse, -R46 ;  /* 0x00000003b4027223 */ /* 0x084ff2000001082e */
[----:B------:R2:W-:Y:S01]  /*12c00*/  MUFU.EX2 R158, R2 ;  /* 0x00000002009e7308 */ /* 0x0005e20000000800 */
[-CC-:B---3--:R-:W-:Y:S01]  /*12c10*/  FFMA.FTZ R4, R29, R3.reuse, -R44.reuse ;  /* 0x000000031d047223 */ /* 0x188fe2000001082c */
[----:B----4-:R-:W-:Y:S08]  /*12c20*/  F2FP.F16.F32.PACK_AB R29, R157, R156 ;  /* 0x0000009c9d1d723e */ /* 0x010ff000000000ff */
        /* <DEDUP_REMOVED lines=25> */
[----:B-1----:R-:W-:Y:S09]  /*12dc0*/  FMUL.FTZ R6, R20, R138 ;  /* 0x0000008a14067220 */ /* 0x002ff20000410000 */
[----:B------:R1:W-:Y:S01]  /*12dd0*/  MUFU.EX2 R214, R5 ;  /* 0x0000000500d67308 */ /* 0x0003e20000000800 */
[-C--:B--2---:R-:W-:Y:S09]  /*12de0*/  FFMA.FTZ R2, R161, R3.reuse, -R46 ;  /* 0x00000003a1027223 */ /* 0x084ff2000001082e */
[----:B------:R2:W4:Y:S01]  /*12df0*/  MUFU.EX2 R161, R2 ;  /* 0x0000000200a17308 */ /* 0x0005220000000800 */
[----:B---3--:R-:W-:Y:S09]  /*12e00*/  FFMA.FTZ R4, R60, R3, -R44 ;  /* 0x000000033c047223 */ /* 0x008ff2000001082c */
[----:B------:R3:W-:Y:S01]  /*12e10*/  MUFU.EX2 R219, R4 ;  /* 0x0000000400db7308 */ /* 0x0007e20000000800 */
[----:B-1----:R-:W-:Y:S09]  /*12e20*/  FMUL.FTZ R5, R0, R137 ;  /* 0x0000008900057220 */ /* 0x002ff20000410000 */
[----:B------:R1:W-:Y:S01]  /*12e30*/  MUFU.EX2 R210, R8 ;  /* 0x0000000800d27308 */ /* 0x0003e20000000800 */
[-C--:B--2---:R-:W-:Y:S09]  /*12e40*/  FFMA.FTZ R2, R160, R3.reuse, -R46 ;  /* 0x00000003a0027223 */ /* 0x084ff2000001082e */
[----:B------:R2:W4:Y:S01]  /*12e50*/  MUFU.EX2 R160, R2 ;  /* 0x0000000200a07308 */ /* 0x0005220000000800 */
[-C--:B---3--:R-:W-:Y:S09]  /*12e60*/  FFMA.FTZ R4, R61, R3.reuse, -R44 ;  /* 0x000000033d047223 */ /* 0x088ff2000001082c */
[----:B------:R3:W-:Y:S01]  /*12e70*/  MUFU.EX2 R220, R4 ;  /* 0x0000000400dc7308 */ /* 0x0007e20000000800 */
[C---:B-1----:R-:W-:Y:S09]  /*12e80*/  FMUL.FTZ R8, R0.reuse, R140 ;  /* 0x0000008c00087220 */ /* 0x042ff20000410000 */
[----:B------:R1:W-:Y:S01]  /*12e90*/  MUFU.EX2 R143, R16 ;  /* 0x00000010008f7308 */ /* 0x0003e20000000800 */
[-CC-:B--2---:R-:W-:Y:S09]  /*12ea0*/  FFMA.FTZ R2, R153, R3.reuse, -R46.reuse ;  /* 0x0000000399027223 */ /* 0x184ff2000001082e */
[----:B------:R2:W4:Y:S01]  /*12eb0*/  MUFU.EX2 R153, R2 ;  /* 0x0000000200997308 */ /* 0x0005220000000800 */
[----:B---3--:R-:W-:Y:S01]  /*12ec0*/  FMUL.FTZ R4, R0, R136 ;  /* 0x0000008800047220 */ /* 0x008fe20000410000 */
[-CC-:B-1----:R-:W-:Y:S08]  /*12ed0*/  FFMA.FTZ R16, R67, R3.reuse, -R46.reuse ;  /* 0x0000000343107223 */ /* 0x182ff0000001082e */
[----:B------:R1:W-:Y:S01]  /*12ee0*/  MUFU.EX2 R53, R16 ;  /* 0x0000001000357308 */ /* 0x0003e20000000800 */
[-C--:B--2---:R-:W-:Y:S09]  /*12ef0*/  FFMA.FTZ R2, R152, R3.reuse, -R46 ;  /* 0x0000000398027223 */ /* 0x084ff2000001082e */
[----:B------:R2:W3:Y:S01]  /*12f00*/  MUFU.EX2 R152, R2 ;  /* 0x0000000200987308 */ /* 0x0004e20000000800 */
[----:B-1----:R-:W-:Y:S01]  /*12f10*/  FMUL.FTZ R16, R0, R148 ;  /* 0x0000009400107220 */ /* 0x002fe20000410000 */
[-C--:B--2---:R-:W-:Y:S01]  /*12f20*/  FFMA.FTZ R2, R18, R3.reuse, -R44 ;  /* 0x0000000312027223 */ /* 0x084fe2000001082c */
[----:B------:R-:W-:Y:S07]  /*12f30*/  FMUL.FTZ R18, R20, R150 ;  /* 0x0000009614127220 */ /* 0x000fee0000410000 */
[----:B------:R1:W-:Y:S02]  /*12f40*/  MUFU.EX2 R183, R2 ;  /* 0x0000000200b77308 */ /* 0x0003e40000000800 */
[--C-:B-1----:R-:W-:Y:S01]  /*12f50*/  FFMA.FTZ R2, R17, R3, -R46.reuse ;  /* 0x0000000311027223 */ /* 0x102fe2000001082e */
[----:B------:R-:W-:Y:S07]  /*12f60*/  FMUL.FTZ R17, R0, R149 ;  /* 0x0000009500117220 */ /* 0x000fee0000410000 */
[----:B------:R1:W2:Y:S02]  /*12f70*/  MUFU.EX2 R154, R2 ;  /* 0x00000002009a7308 */ /* 0x0002a40000000800 */
[-C--:B-1----:R-:W-:Y:S01]  /*12f80*/  FFMA.FTZ R2, R27, R3.reuse, -R46 ;  /* 0x000000031b027223 */ /* 0x082fe2000001082e */
[-C--:B------:R-:W-:Y:S07]  /*12f90*/  FFMA.FTZ R27, R68, R3.reuse, -R44 ;  /* 0x00000003441b7223 */ /* 0x080fee000001082c */
[----:B------:R1:W2:Y:S02]  /*12fa0*/  MUFU.EX2 R179, R2 ;  /* 0x0000000200b37308 */ /* 0x0002a40000000800 */
[-CC-:B-1----:R-:W-:Y:S01]  /*12fb0*/  FFMA.FTZ R2, R30, R3.reuse, -R46.reuse ;  /* 0x000000031e027223 */ /* 0x182fe2000001082e */
[----:B-----5:R-:W-:Y:S07]  /*12fc0*/  F2FP.F16.F32.PACK_AB R30, R178, R176 ;  /* 0x000000b0b21e723e */ /* 0x020fee00000000ff */
[----:B------:R1:W5:Y:S02]  /*12fd0*/  MUFU.EX2 R180, R2 ;  /* 0x0000000200b47308 */ /* 0x0003640000000800 */
[-C--:B-1----:R-:W-:Y:S01]  /*12fe0*/  FFMA.FTZ R2, R31, R3.reuse, -R46 ;  /* 0x000000031f027223 */ /* 0x082fe2000001082e */
[----:B----4-:R-:W-:Y:S07]  /*12ff0*/  F2FP.F16.F32.PACK_AB R31, R175, R158 ;  /* 0x0000009eaf1f723e */ /* 0x010fee00000000ff */
        /* <DEDUP_REMOVED lines=21> */
[-C--:B---3--:R-:W-:Y:S08]  /*13150*/  FFMA.FTZ R2, R47, R3.reuse, -R46 ;  /* 0x000000032f027223 */ /* 0x088ff0000001082e */
[----:B------:R3:W4:Y:S01]  /*13160*/  MUFU.EX2 R202, R2 ;  /* 0x0000000200ca7308 */ /* 0x0007220000000800 */
[C---:B-1----:R-:W-:Y:S05]  /*13170*/  HMMA.16816.F32 R4, R28.reuse, R12, R4 ;  /* 0x0000000c1c04723c */ /* 0x042fea0000001804 */
[--C-:B------:R-:W-:Y:S01]  /*13180*/  FFMA.FTZ R12, R64, R3, -R44.reuse ;  /* 0x00000003400c7223 */ /* 0x100fe2000001082c */
[----:B------:R-:W-:Y:S01]  /*13190*/  FMUL.FTZ R13, R0, R145 ;  /* 0x00000091000d7220 */ /* 0x000fe20000410000 */
[----:B---3--:R-:W-:Y:S01]  /*131a0*/  FFMA.FTZ R2, R49, R3, -R44 ;  /* 0x0000000331027223 */ /* 0x008fe2000001082c */
        /* <DEDUP_REMOVED lines=9> */
[----:B---3--:R-:W-:Y:S09]  /*13240*/  FFMA.FTZ R2, R50, R3, -R46 ;  /* 0x0000000332027223 */ /* 0x008ff2000001082e */
[----:B------:R3:W4:Y:S01]  /*13250*/  MUFU.EX2 R204, R2 ;  /* 0x0000000200cc7308 */ /* 0x0007220000000800 */
[C---:B-1----:R-:W-:Y:S01]  /*13260*/  FMUL.FTZ R12, R0.reuse, R144 ;  /* 0x00000090000c7220 */ /* 0x042fe20000410000 */
[----:B------:R-:W-:Y:S08]  /*13270*/  FFMA.FTZ R0, R0, R223, R159 ;  /* 0x000000df00007223 */ /* 0x000ff0000001009f */
[----:B------:R1:W-:Y:S01]  /*13280*/  MUFU.EX2 R144, R27 ;  /* 0x0000001b00907308 */ /* 0x0003e20000000800 */
[----:B------:R-:W-:Y:S01]  /*13290*/  FADD.FTZ R45, R177, R0 ;  /* 0x00000000b12d7221 */ /* 0x000fe20000010000 */
[----:B------:R-:W-:Y:S01]  /*132a0*/  FADD.FTZ R0, R158, R20 ;  /* 0x000000149e007221 */ /* 0x000fe20000010000 */
[-CC-:B------:R-:W-:Y:S01]  /*132b0*/  FFMA.FTZ R20, R106, R3.reuse, -R46.reuse ;  /* 0x000000036a147223 */ /* 0x180fe2000001082e */
[-C--:B---3--:R-:W-:Y:S02]  /*132c0*/  FFMA.FTZ R2, R51, R3.reuse, -R46 ;  /* 0x0000000333027223 */ /* 0x088fe4000001082e */
        /* <DEDUP_REMOVED lines=9> */
[----:B------:R-:W-:Y:S04]  /*13360*/  FADD.FTZ R0, R153, R0 ;  /* 0x0000000099007221 */ /* 0x000fe80000010000 */
[----:B------:R-:W-:Y:S01]  /*13370*/  FADD.FTZ R0, R152, R0 ;  /* 0x0000000098007221 */ /* 0x000fe20000010000 */
[-C--:B---3--:R-:W-:Y:S03]  /*13380*/  FFMA.FTZ R2, R54, R3.reuse, -R46 ;  /* 0x0000000336027223 */ /* 0x088fe6000001082e */
[----:B--2---:R-:W-:Y:S01]  /*13390*/  FADD.FTZ R0, R154, R0 ;  /* 0x000000009a007221 */ /* 0x004fe20000010000 */
[----:B------:R2:W3:Y:S03]  /*133a0*/  MUFU.EX2 R54, R2 ;  /* 0x0000000200367308 */ /* 0x0004e60000000800 */
[----:B------:R-:W-:Y:S01]  /*133b0*/  FADD.FTZ R0, R179, R0 ;  /* 0x00000000b3007221 */ /* 0x000fe20000010000 */
[-C--:B-1----:R-:W-:Y:S03]  /*133c0*/  FFMA.FTZ R27, R70, R3.reuse, -R46 ;  /* 0x00000003461b7223 */ /* 0x082fe6000001082e */
[----:B-----5:R-:W-:Y:S03]  /*133d0*/  FADD.FTZ R0, R180, R0 ;  /* 0x00000000b4007221 */ /* 0x020fe60000010000 */
        /* <DEDUP_REMOVED lines=25> */
[----:B-1----:R-:W-:Y:S03]  /*13570*/  FFMA.FTZ R27, R73, R3, -R44 ;  /* 0x00000003491b7223 */ /* 0x002fe6000001082c */
[----:B------:R-:W-:Y:S03]  /*13580*/  FADD.FTZ R0, R215, R0 ;  /* 0x00000000d7007221 */ /* 0x000fe60000010000 */
[----:B------:R1:W-:Y:S01]  /*13590*/  MUFU.EX2 R139, R27 ;  /* 0x0000001b008b7308 */ /* 0x0003e20000000800 */
[----:B------:R-:W-:Y:S04]  /*135a0*/  FADD.FTZ R0, R211, R0 ;  /* 0x00000000d3007221 */ /* 0x000fe80000010000 */
[----:B------:R-:W-:Y:S01]  /*135b0*/  FADD.FTZ R0, R210, R0 ;  /* 0x00000000d2007221 */ /* 0x000fe20000010000 */
[----:B--2---:R-:W-:Y:S03]  /*135c0*/  MOV R2, R229 ;  /* 0x000000e500027202 */ /* 0x004fe60000000f00 */
[----:B------:R-:W-:Y:S01]  /*135d0*/  FADD.FTZ R0, R143, R0 ;  /* 0x000000008f007221 */ /* 0x000fe20000010000 */
[----:B------:R-:W-:Y:S02]  /*135e0*/  @P0 IADD3 R2, PT, PT, R232, -0x20, RZ ;  /* 0xffffffe0e8020810 */ /* 0x000fe40007ffe0ff */
[----:B------:R-:W-:Y:S01]  /*135f0*/  ISETP.GT.AND P0, PT, R221, R233, PT ;  /* 0x000000e9dd00720c */ /* 0x000fe20003f04270 */
        /* <DEDUP_REMOVED lines=35> */
[----:B-1----:R-:W-:Y:S05]  /*13830*/  FFMA.FTZ R27, R79, R3, -R46 ;  /* 0x000000034f1b7223 */ /* 0x002fea000001082e */
        /* <DEDUP_REMOVED lines=25> */
[-CC-:B--2---:R-:W-:Y:S01]  /*139d0*/  FFMA.FTZ R27, R82, R3.reuse, -R46.reuse ;  /* 0x00000003521b7223 */ /* 0x184fe2000001082e */
        /* <DEDUP_REMOVED lines=299> */
.L_x_3679:
        /* <DEDUP_REMOVED lines=13> */
.L_x_3694:
        /* <DEDUP_REMOVED lines=17> */
[----:B-1----:R-:W-:Y:S02]  /*14e70*/  IMAD.SHL.U32 R4, R36, 0x2, RZ ;  /* 0x0000000224047824 */ /* 0x002fe400078e00ff */
[----:B------:R-:W-:Y:S01]  /*14e80*/  FMUL.FTZ R138, R0, R138 ;  /* 0x0000008a008a7220 */ /* 0x000fe20000410000 */
[----:B------:R-:W-:-:S02]  /*14e90*/  IMAD.SHL.U32 R5, R36, 0x10, RZ ;  /* 0x0000001024057824 */ /* 0x000fc400078e00ff */
[C---:B------:R-:W-:Y:S01]  /*14ea0*/  FMUL.FTZ R139, R0.reuse, R139 ;  /* 0x0000008b008b7220 */ /* 0x040fe20000410000 */
[----:B------:R-:W-:Y:S01]  /*14eb0*/  FMUL.FTZ R142, R0, R142 ;  /* 0x0000008e008e7220 */ /* 0x000fe20000410000 */
[----:B------:R-:W-:Y:S01]  /*14ec0*/  LOP3.LUT R4, R4, 0x6, RZ, 0xc0, !PT ;  /* 0x0000000604047812 */ /* 0x000fe200078ec0ff */
[C---:B------:R-:W-:Y:S01]  /*14ed0*/  FMUL.FTZ R143, R0.reuse, R143 ;  /* 0x0000008f008f7220 */ /* 0x040fe20000410000 */
[C---:B------:R-:W-:Y:S01]  /*14ee0*/  FMUL.FTZ R146, R0.reuse, R146 ;  /* 0x0000009200927220 */ /* 0x040fe20000410000 */
[----:B------:R-:W-:Y:S01]  /*14ef0*/  FMUL.FTZ R147, R0, R147 ;  /* 0x0000009300937220 */ /* 0x000fe20000410000 */
[----:B------:R-:W-:Y:S01]  /*14f00*/  LOP3.LUT R4, R4, 0x3e00, R5, 0xf8, !PT ;  /* 0x00003e0004047812 */ /* 0x000fe200078ef805 */
[----:B------:R-:W-:Y:S01]  /*14f10*/  FMUL.FTZ R149, R2, R149 ;  /* 0x0000009502957220 */ /* 0x000fe20000410000 */
[----:B------:R-:W-:Y:S01]  /*14f20*/  SHF.L.U32 R5, R36, 0x3, RZ ;  /* 0x0000000324057819 */ /* 0x000fe200000006ff */
[C---:B------:R-:W-:Y:S01]  /*14f30*/  FMUL.FTZ R150, R0.reuse, R150 ;  /* 0x0000009600967220 */ /* 0x040fe20000410000 */
[----:B------:R-:W-:-:S02]  /*14f40*/  FMUL.FTZ R151, R0, R151 ;  /* 0x0000009700977220 */ /* 0x000fc40000410000 */
[----:B------:R-:W-:Y:S02]  /*14f50*/  LOP3.LUT R3, R5, 0xc0, RZ, 0xc0, !PT ;  /* 0x000000c005037812 */ /* 0x000fe400078ec0ff */
[----:B------:R-:W-:Y:S02]  /*14f60*/  LOP3.LUT R4, R4, 0x20, R5, 0xf8, !PT ;  /* 0x0000002004047812 */ /* 0x000fe400078ef805 */
[----:B------:R-:W-:Y:S02]  /*14f70*/  LOP3.LUT R3, R3, 0x18, R36, 0xf8, !PT ;  /* 0x0000001803037812 */ /* 0x000fe400078ef824 */
[C---:B------:R-:W-:Y:S02]  /*14f80*/  LOP3.LUT R2, R5.reuse, 0x80, RZ, 0xc0, !PT ;  /* 0x0000008005027812 */ /* 0x040fe400078ec0ff */
[----:B------:R-:W-:Y:S02]  /*14f90*/  LOP3.LUT R3, R4, R3, RZ, 0xfc, !PT ;  /* 0x0000000304037212 */ /* 0x000fe400078efcff */
[----:B------:R-:W-:-:S02]  /*14fa0*/  LOP3.LUT R4, R5, 0x40, RZ, 0xc0, !PT ;  /* 0x0000004005047812 */ /* 0x000fc400078ec0ff */
[----:B------:R-:W-:-:S05]  /*14fb0*/  LEA R0, R3, UR6, 0x2 ;  /* 0x0000000603007c11 */ /* 0x000fca000f8e10ff */
[C---:B------:R-:W-:Y:S01]  /*14fc0*/  IMAD.IADD R2, R0.reuse, 0x1, -R2 ;  /* 0x0000000100027824 */ /* 0x040fe200078e0a02 */
[----:B------:R-:W-:Y:S01]  /*14fd0*/  STS.64 [R0], R136 ;  /* 0x0000008800007388 */ /* 0x000fe20000000a00 */
[----:B------:R-:W-:-:S03]  /*14fe0*/  IMAD.IADD R3, R0, 0x1, -R4 ;  /* 0x0000000100037824 */ /* 0x000fc600078e0a04 */
[----:B------:R1:W-:Y:S04]  /*14ff0*/  STS.64 [R0+0x400], R138 ;  /* 0x0004008a00007388 */ /* 0x0003e80000000a00 */
[----:B------:R-:W-:Y:S04]  /*15000*/  STS.64 [R3+0x20], R140 ;  /* 0x0000208c03007388 */ /* 0x000fe80000000a00 */
[----:B------:R-:W-:Y:S04]  /*15010*/  STS.64 [R3+0x420], R142 ;  /* 0x0004208e03007388 */ /* 0x000fe80000000a00 */
[----:B------:R-:W-:Y:S04]  /*15020*/  STS.64 [R2+0x40], R144 ;  /* 0x0000409002007388 */ /* 0x000fe80000000a00 */
[----:B------:R2:W-:Y:S01]  /*15030*/  STS.64 [R2+0x440], R146 ;  /* 0x0004409202007388 */ /* 0x0005e20000000a00 */
[----:B-1----:R-:W-:-:S05]  /*15040*/  IADD3 R0, PT, PT, -R4, R2, RZ ;  /* 0x0000000204007210 */ /* 0x002fca0007ffe1ff */
        /* <DEDUP_REMOVED lines=8> */
[----:B--2---:R-:W-:Y:S01]  /*150d0*/  IMAD.SHL.U32 R2, R16, 0x20, RZ ;  /* 0x0000002010027824 */ /* 0x004fe200078e00ff */
[----:B------:R-:W-:Y:S01]  /*150e0*/  LOP3.LUT R3, R238, 0xd8, RZ, 0xc0, !PT ;  /* 0x000000d8ee037812 */ /* 0x000fe200078ec0ff */
[----:B------:R2:W4:Y:S01]  /*150f0*/  @P1 MUFU.LG2 R4, R8 ;  /* 0x0000000800041308 */ /* 0x0005220000000c00 */
[----:B------:R-:W-:Y:S01]  /*15100*/  SHF.R.U32.HI R23, RZ, 0x1, R36 ;  /* 0x00000001ff177819 */ /* 0x000fe20000011624 */
[----:B------:R-:W-:Y:S01]  /*15110*/  BSSY.RECONVERGENT B0, `(.L_x_3688) ;  /* 0x0000031000007945 */ /* 0x000fe20003800200 */
[----:B------:R-:W-:Y:S01]  /*15120*/  BAR.SYNC.DEFER_BLOCKING 0x0 ;  /* 0x0000000000007b1d */ /* 0x000fe20000010000 */
[----:B-1----:R-:W-:Y:S02]  /*15130*/  LOP3.LUT R0, R20, 0xf04, RZ, 0xc0, !PT ;  /* 0x00000f0414007812 */ /* 0x002fe400078ec0ff */
[----:B------:R-:W-:Y:S02]  /*15140*/  LOP3.LUT P2, RZ, R36, 0x3, RZ, 0xc0, !PT ;  /* 0x0000000324ff7812 */ /* 0x000fe4000784c0ff */
[----:B------:R-:W-:Y:S01]  /*15150*/  LOP3.LUT R0, R0, 0x20, R2, 0xf8, !PT ;  /* 0x0000002000007812 */ /* 0x000fe200078ef802 */
[----:B------:R-:W1:Y:S01]  /*15160*/  @P0 MUFU.LG2 R9, R9 ;  /* 0x0000000900090308 */ /* 0x000e620000000c00 */
[----:B------:R-:W-:-:S04]  /*15170*/  LOP3.LUT R2, R3, 0x18, R23, 0x78, !PT ;  /* 0x0000001803027812 */ /* 0x000fc800078e7817 */
[----:B------:R-:W-:Y:S02]  /*15180*/  LOP3.LUT R0, R0, R2, RZ, 0xfc, !PT ;  /* 0x0000000200007212 */ /* 0x000fe400078efcff */
[----:B------:R-:W-:Y:S01]  /*15190*/  IADD3 R2, PT, PT, -R237, R236, RZ ;  /* 0x000000eced027210 */ /* 0x000fe20007ffe1ff */
[----:B--2---:R-:W-:Y:S01]  /*151a0*/  VIADD R8, R16, 0x10 ;  /* 0x0000001010087836 */ /* 0x004fe20000000000 */
[----:B------:R-:W-:Y:S02]  /*151b0*/  LEA R0, R0, UR6, 0x2 ;  /* 0x0000000600007c11 */ /* 0x000fe4000f8e10ff */
[-C--:B------:R-:W-:Y:S02]  /*151c0*/  ISETP.GE.AND P6, PT, R16, R2.reuse, PT ;  /* 0x000000021000720c */ /* 0x080fe40003fc6270 */
[----:B------:R-:W-:Y:S01]  /*151d0*/  ISETP.GE.AND P5, PT, R8, R2, PT ;  /* 0x000000020800720c */ /* 0x000fe20003fa6270 */
[----:B------:R-:W2:Y:S04]  /*151e0*/  LDS.128 R32, [R0] ;  /* 0x0000000000207984 */ /* 0x000ea80000000c00 */
[----:B------:R-:W1:Y:S04]  /*151f0*/  LDS.128 R28, [R0+0x800] ;  /* 0x00080000001c7984 */ /* 0x000e680000000c00 */
[----:B------:R-:W1:Y:S01]  /*15200*/  LDS.128 R24, [R0+0x1000] ;  /* 0x0010000000187984 */ /* 0x000e620000000c00 */
[----:B---3--:R-:W-:-:S02]  /*15210*/  IMAD R3, R6, UR8, R234 ;  /* 0x0000000806037c24 */ /* 0x008fc4000f8e02ea */
[C---:B------:R-:W-:Y:S02]  /*15220*/  VIADD R6, R16.reuse, 0x20 ;  /* 0x0000002010067836 */ /* 0x040fe40000000000 */
[----:B----4-:R-:W-:Y:S01]  /*15230*/  IMAD R3, R3, R5, R235 ;  /* 0x0000000503037224 */ /* 0x010fe200078e02eb */
[----:B------:R-:W-:Y:S02]  /*15240*/  IADD3 R5, PT, PT, R16, 0x30, RZ ;  /* 0x0000003010057810 */ /* 0x000fe40007ffe0ff */
[----:B------:R3:W4:Y:S01]  /*15250*/  LDS.128 R16, [R0+0x1800] ;  /* 0x0018000000107984 */ /* 0x0007220000000c00 */
[----:B------:R-:W-:Y:S02]  /*15260*/  IMAD R8, R7, R3, R237 ;  /* 0x0000000307087224 */ /* 0x000fe400078e02ed */
[----:B------:R-:W-:Y:S01]  /*15270*/  @P1 FMUL.FTZ R3, R4, 0.69314718246459960938 ;  /* 0x3f31721804031820 */ /* 0x000fe20000410000 */
[----:B------:R-:W-:Y:S01]  /*15280*/  LOP3.LUT R4, R20, 0xffc, RZ, 0xc0, !PT ;  /* 0x00000ffc14047812 */ /* 0x000fe200078ec0ff */
[----:B------:R-:W-:Y:S01]  /*15290*/  IMAD.MOV.U32 R7, RZ, RZ, -0x800000 ;  /* 0xff800000ff077424 */ /* 0x000fe200078e00ff */
[----:B------:R-:W-:Y:S01]  /*152a0*/  ISETP.GE.AND P4, PT, R6, R2, PT ;  /* 0x000000020600720c */ /* 0x000fe20003f86270 */
[----:B-----5:R-:W-:Y:S01]  /*152b0*/  @P1 FFMA.FTZ R7, R15, R22, R3 ;  /* 0x000000160f071223 */ /* 0x020fe20000010003 */
[----:B------:R-:W-:Y:S01]  /*152c0*/  ISETP.GE.AND P3, PT, R5, R2, PT ;  /* 0x000000020500720c */ /* 0x000fe20003f66270 */
[----:B-1----:R-:W-:Y:S01]  /*152d0*/  @P0 FMUL.FTZ R2, R9, 0.69314718246459960938 ;  /* 0x3f31721809020820 */ /* 0x002fe20000410000 */
[----:B------:R-:W-:-:S02]  /*152e0*/  MOV R6, 0xff800000 ;  /* 0xff80000000067802 */ /* 0x000fc40000000f00 */
[----:B------:R-:W-:Y:S01]  /*152f0*/  LOP3.LUT R5, R23, 0x30, RZ, 0xc0, !PT ;  /* 0x0000003017057812 */ /* 0x000fe200078ec0ff */
[----:B------:R-:W-:Y:S01]  /*15300*/  @P0 FFMA.FTZ R6, R15, R21, R2 ;  /* 0x000000150f060223 */ /* 0x000fe20000010002 */
[----:B---3--:R-:W-:-:S05]  /*15310*/  IMAD R0, R8, R14, RZ ;  /* 0x0000000e08007224 */ /* 0x008fca00078e02ff */
[----:B------:R-:W-:-:S04]  /*15320*/  IADD3 R3, P1, PT, R0, R4, RZ ;  /* 0x0000000400037210 */ /* 0x000fc80007f3e0ff */
[----:B------:R-:W-:Y:S02]  /*15330*/  LEA.HI.X.SX32 R4, R0, RZ, 0x1, P1 ;  /* 0x000000ff00047211 */ /* 0x000fe400008f0eff */
[----:B------:R-:W-:Y:S02]  /*15340*/  LEA R2, P0, R3, R10, 0x2 ;  /* 0x0000000a03027211 */ /* 0x000fe400078010ff */
[----:B------:R-:W-:Y:S02]  /*15350*/  LOP3.LUT R0, R5, 0x7, R37, 0xf8, !PT ;  /* 0x0000000705007812 */ /* 0x000fe400078ef825 */
[----:B------:R-:W-:Y:S01]  /*15360*/  LEA.HI.X R3, R3, R11, R4, 0x2, P0 ;  /* 0x0000000b03037211 */ /* 0x000fe200000f1404 */
[----:B--2---:R-:W-:Y:S08]  /*15370*/  @P2 BRA `(.L_x_3689) ;  /* 0x0000000000282947 */ /* 0x004ff00003800000 */
        /* <DEDUP_REMOVED lines=10> */
.L_x_3689:
[----:B------:R-:W-:Y:S05]  /*15420*/  BSYNC.RECONVERGENT B0 ;  /* 0x0000000000007941 */ /* 0x000fea0003800200 */
.L_x_3688:
[----:B-1----:R-:W-:Y:S01]  /*15430*/  MOV R4, R239 ;  /* 0x000000ef00047202 */ /* 0x002fe20000000f00 */
[----:B------:R-:W-:Y:S01]  /*15440*/  @!P6 ST.E.128 desc[UR4][R2.64], R32 ;  /* 0x000000200200e985 */ /* 0x000fe2000c101d04 */
[----:B------:R-:W-:-:S03]  /*15450*/  MOV R5, 0x0 ;  /* 0x0000000000057802 */ /* 0x000fc60000000f00 */
[----:B------:R-:W-:Y:S04]  /*15460*/  @!P5 ST.E.128 desc[UR4][R2.64+0x800], R28 ;  /* 0x0008001c0200d985 */ /* 0x000fe8000c101d04 */
[----:B------:R4:W-:Y:S02]  /*15470*/  @!P4 ST.E.128 desc[UR4][R2.64+0x1000], R24 ;  /* 0x001000180200c985 */ /* 0x0009e4000c101d04 */
[----:B----4-:R-:W-:Y:S05]  /*15480*/  @P3 RET.REL.NODEC R4 `(_ZN5flash24flash_fwd_splitkv_kernelI23Flash_fwd_kernel_traitsILi32ELi64ELi256ELi4ELb0ELb0EN7cutlass6half_tE19Flash_kernel_traitsILi32ELi64ELi256ELi4ES3_EELb0ELb0ELb0ELb0ELb1ELb1ELb1ELb1EEEvNS_16Flash_fwd_paramsE) ;  /* 0xfffffea804dc3950 */ /* 0x010fea0003c3ffff */
[----:B------:R1:W-:Y:S02]  /*15490*/  ST.E.128 desc[UR4][R2.64+0x1800], R16 ;  /* 0x0018001002007985 */ /* 0x0003e4000c101d04 */
[----:B-1----:R-:W-:Y:S02]  /*154a0*/  MOV R2, R239 ;  /* 0x000000ef00027202 */ /* 0x002fe40000000f00 */
[----:B------:R-:W-:-:S04]  /*154b0*/  MOV R3, 0x0 ;  /* 0x0000000000037802 */ /* 0x000fc80000000f00 */
[----:B------:R-:W-:Y:S05]  /*154c0*/  RET.REL.NODEC R2 `(_ZN5flash24flash_fwd_splitkv_kernelI23Flash_fwd_kernel_traitsILi32ELi64ELi256ELi4ELb0ELb0EN7cutlass6half_tE19Flash_kernel_traitsILi32ELi64ELi256ELi4ES3_EELb0ELb0ELb0ELb0ELb1ELb1ELb1ELb1EEEvNS_16Flash_fwd_paramsE) ;  /* 0xfffffea802cc7950 */ /* 0x000fea0003c3ffff */
.L_x_3687:
[----:B------:R-:W-:Y:S01]  /*154d0*/  IMAD.MOV.U32 R0, RZ, RZ, 0x2 ;  /* 0x00000002ff007424 */ /* 0x000fe200078e00ff */
[----:B------:R-:W-:Y:S01]  /*154e0*/  MOV R2, R223 ;  /* 0x000000df00027202 */ /* 0x000fe20000000f00 */
[----:B------:R-:W-:Y:S01]  /*154f0*/  IMAD.MOV.U32 R4, RZ, RZ, -0x1 ;  /* 0xffffffffff047424 */ /* 0x000fe200078e00ff */
[----:B------:R-:W-:-:S07]  /*15500*/  MOV R3, 0x1f ;  /* 0x0000001f00037802 */ /* 0x000fce0000000f00 */
[----:B-----5:R-:W-:Y:S05]  /*15510*/  WARPSYNC.COLLECTIVE R4, `(.L_x_3690) ;  /* 0x0000000004087348 */ /* 0x020fea0003c00000 */
[----:B------:R1:W2:Y:S02]  /*15520*/  SHFL.BFLY P0, R0, R2, R0, R3 ;  /* 0x0c00000002007389 */ /* 0x0002a40000000003 */
[----:B-12--5:R-:W-:Y:S05]  /*15530*/  ENDCOLLECTIVE ;  /* 0x000000000000791b */ /* 0x026fea0003800000 */
.L_x_3690:
[----:B------:R-:W-:Y:S02]  /*15540*/  MOV R5, R0 ;  /* 0x0000000000057202 */ /* 0x000fe40000000f00 */
[----:B------:R-:W-:-:S03]  /*15550*/  MOV R0, 0x1 ;  /* 0x0000000100007802 */ /* 0x000fc60000000f00 */
[----:B------:R-:W-:-:S04]  /*15560*/  FADD.FTZ R5, R5, R223 ;  /* 0x000000df05057221 */ /* 0x000fc80000010000 */
[----:B------:R-:W-:-:S07]  /*15570*/  IMAD.MOV.U32 R2, RZ, RZ, R5 ;  /* 0x000000ffff027224 */ /* 0x000fce00078e0005 */
[----:B------:R-:W-:Y:S05]  /*15580*/  WARPSYNC.COLLECTIVE R4, `(.L_x_3691) ;  /* 0x0000000004087348 */ /* 0x000fea0003c00000 */
[----:B------:R1:W2:Y:S02]  /*15590*/  SHFL.BFLY P0, R0, R2, R0, R3 ;  /* 0x0c00000002007389 */ /* 0x0002a40000000003 */
[----:B-12---:R-:W-:Y:S05]  /*155a0*/  ENDCOLLECTIVE ;  /* 0x000000000000791b */ /* 0x006fea0003800000 */
.L_x_3691:
[----:B------:R-:W-:Y:S01]  /*155b0*/  IMAD.MOV.U32 R8, RZ, RZ, R0 ;  /* 0x000000ffff087224 */ /* 0x000fe200078e0000 */
[----:B------:R-:W-:Y:S02]  /*155c0*/  MOV R0, 0x2 ;  /* 0x0000000200007802 */ /* 0x000fe40000000f00 */
[----:B------:R-:W-:Y:S01]  /*155d0*/  MOV R2, R224 ;  /* 0x000000e000027202 */ /* 0x000fe20000000f00 */
[----:B------:R-:W-:-:S07]  /*155e0*/  FADD.FTZ R8, R5, R8 ;  /* 0x0000000805087221 */ /* 0x000fce0000010000 */
[----:B------:R-:W-:Y:S05]  /*155f0*/  WARPSYNC.COLLECTIVE R4, `(.L_x_3692) ;  /* 0x0000000004087348 */ /* 0x000fea0003c00000 */
[----:B------:R1:W2:Y:S02]  /*15600*/  SHFL.BFLY P0, R0, R2, R0, R3 ;  /* 0x0c00000002007389 */ /* 0x0002a40000000003 */
[----:B-12---:R-:W-:Y:S05]  /*15610*/  ENDCOLLECTIVE ;  /* 0x000000000000791b */ /* 0x006fea0003800000 */
.L_x_3692:
[----:B------:R-:W-:Y:S01]  /*15620*/  IMAD.MOV.U32 R2, RZ, RZ, R0 ;  /* 0x000000ffff027224 */ /* 0x000fe200078e0000 */
[----:B------:R-:W-:-:S03]  /*15630*/  MOV R0, 0x1 ;  /* 0x0000000100007802 */ /* 0x000fc60000000f00 */
[----:B------:R-:W-:-:S07]  /*15640*/  FADD.FTZ R2, R2, R224 ;  /* 0x000000e002027221 */ /* 0x000fce0000010000 */
[----:B------:R-:W-:Y:S05]  /*15650*/  WARPSYNC.COLLECTIVE R4, `(.L_x_3693) ;  /* 0x0000000004087348 */ /* 0x000fea0003c00000 */
[----:B------:R1:W2:Y:S02]  /*15660*/  SHFL.BFLY P0, R0, R2, R0, R3 ;  /* 0x0c00000002007389 */ /* 0x0002a40000000003 */
[----:B-12---:R-:W-:Y:S05]  /*15670*/  ENDCOLLECTIVE ;  /* 0x000000000000791b */ /* 0x006fea0003800000 */
.L_x_3693:
[----:B------:R-:W-:Y:S01]  /*15680*/  MOV R3, R0 ;  /* 0x0000000000037202 */ /* 0x000fe20000000f00 */
[----:B------:R-:W-:Y:S06]  /*15690*/  BRA `(.L_x_3694) ;  /* 0xfffffff400b07947 */ /* 0x000fec000383ffff */
.L_x_3695:
        /* <DEDUP_REMOVED lines=14> */
.L_x_10255:


//--------------------- .text._ZN5flash24flash_fwd_splitkv_kernelI23Flash_fwd_kernel_traitsILi32ELi64ELi256ELi4ELb0ELb0EN7cutlass6half_tE19Flash_kernel_traitsILi32ELi64ELi256ELi4ES3_EELb0ELb0ELb1ELb0ELb0ELb0ELb1ELb1EEEvNS_16Flash_fwd_paramsE --------------------------
	.section	.text._ZN5flash24flash_fwd_splitkv_kernelI23Flash_fwd_kernel_traitsILi32ELi64ELi256ELi4ELb0ELb0EN7cutlass6half_tE19Flash_kernel_traitsILi32ELi64ELi256ELi4ES3_EELb0ELb0ELb1ELb0ELb0ELb0ELb1ELb1EEEvNS_16Flash_fwd_paramsE,"ax",@progbits
	.align	128
        .global         _ZN5flash24flash_fwd_splitkv_kernelI23Flash_fwd_kernel_traitsILi32ELi64ELi256ELi4ELb0ELb0EN7cutlass6half_tE19Flash_kernel_traitsILi32ELi64ELi256ELi4ES3_EELb0ELb0ELb1ELb0ELb0ELb0ELb1ELb1EEEvNS_16Flash_fwd_paramsE
        .type           _ZN5flash24flash_fwd_splitkv_kernelI23Flash_fwd_kernel_traitsILi32ELi64ELi256ELi4ELb0ELb0EN7cutlass6half_tE19Flash_kernel_traitsILi32ELi64ELi256ELi4ES3_EELb0ELb0ELb1ELb0ELb0ELb0ELb1ELb1EEEvNS_16Flash_fwd_paramsE,@function
        .size           _ZN5flash24flash_fwd_splitkv_kernelI23Flash_fwd_kernel_traitsILi32ELi64ELi256ELi4ELb0ELb0EN7cutlass6half_tE19Flash_kernel_traitsILi32ELi64ELi256ELi4ES3_EELb0ELb0ELb1ELb0ELb0ELb0ELb1ELb1EEEvNS_16Flash_fwd_paramsE,(.L_x_10256 - _ZN5flash24flash_fwd_splitkv_kernelI23Flash_fwd_kernel_traitsILi32ELi64ELi256ELi4ELb0ELb0EN7cutlass6half_tE19Flash_kernel_traitsILi32ELi64ELi256ELi4ES3_EELb0ELb0ELb1ELb0ELb0ELb0ELb1ELb1EEEvNS_16Flash_fwd_paramsE)
        .other          _ZN5flash24flash_fwd_splitkv_kernelI23Flash_fwd_kernel_traitsILi32ELi64ELi256ELi4ELb0ELb0EN7cutlass6half_tE19Flash_kernel_traitsILi32ELi64ELi256ELi4ES3_EELb0ELb0ELb1ELb0ELb0ELb0ELb1ELb1EEEvNS_16Flash_fwd_paramsE,@"STO_CUDA_ENTRY STV_DEFAULT"
_ZN5flash24flash_fwd_splitkv_kernelI23Flash_fwd_kernel_traitsILi32ELi64ELi256ELi4ELb0ELb0EN7cutlass6half_tE19Flash_kernel_traitsILi32ELi64ELi256ELi4ES3_EELb0ELb0ELb1ELb0ELb0ELb0ELb1ELb1EEEvNS_16Flash_fwd_paramsE:
.text._ZN5flash24flash_fwd_splitkv_kernelI23Flash_fwd_kernel_traitsILi32ELi64ELi256ELi4ELb0ELb0EN7cutlass6half_tE19Flash_kernel_traitsILi32ELi64ELi256ELi4ES3_EELb0ELb0ELb1ELb0ELb0ELb0ELb1ELb1EEEvNS_16Flash_fwd_paramsE:
        /* <DEDUP_REMOVED lines=29> */
[----:B------:R-:W-:Y:S05]  /*01d0*/  CALL.REL.NOINC `($_ZN5flash24flash_fwd_splitkv_kernelI23Flash_fwd_kernel_traitsILi32ELi64ELi256ELi4ELb0ELb0EN7cutlass6half_tE19Flash_kernel_traitsILi32ELi64ELi256ELi4ES3_EELb0ELb0ELb1ELb0ELb0ELb0ELb1ELb1EEEvNS_16Flash_fwd_paramsE$_ZN5flash30compute_attn_1rowblock_splitkvI23Flash_fwd_kernel_traitsILi32ELi64ELi256ELi4ELb0ELb0EN7cutlass6half_tE19Flash_kernel_traitsILi32ELi64ELi256ELi4ES3_EELb0ELb0ELb1ELb0ELb0ELb0ELb1ELb1ENS_16Flash_fwd_paramsEEEvRKT8_iiiii) ;  /* 0x0000000000087944 */ /* 0x000fea0003c00000 */
[----:B------:R-:W-:Y:S05]  /*01e0*/  BSYNC.RECONVERGENT B3 ;  /* 0x0000000000037941 */ /* 0x000fea0003800200 */
.L_x_3696:
[----:B------:R-:W-:Y:S05]  /*01f0*/  EXIT ;  /* 0x000000000000794d */ /* 0x000fea0003800000 */
        .type           $_ZN5flash24flash_fwd_splitkv_kernelI23Flash_fwd_kernel_traitsILi32ELi64ELi256ELi4ELb0ELb0EN7cutlass6half_tE19Flash_kernel_traitsILi32ELi64ELi256ELi4ES3_EELb0ELb0ELb1ELb0ELb0ELb0ELb1ELb1EEEvNS_16Flash_fwd_paramsE$_ZN5flash30compute_attn_1rowblock_splitkvI23Flash_fwd_kernel_traitsILi32ELi64ELi256ELi4ELb0ELb0EN7cutlass6half_tE19Flash_kernel_traitsILi32ELi64ELi256ELi4ES3_EELb0ELb0ELb1ELb0ELb0ELb0ELb1ELb1ENS_16Flash_fwd_paramsEEEvRKT8_iiiii,@function
        .size           $_ZN5flash24flash_fwd_splitkv_kernelI23Flash_fwd_kernel_traitsILi32ELi64ELi256ELi4ELb0ELb0EN7cutlass6half_tE19Flash_kernel_traitsILi32ELi64ELi256ELi4ES3_EELb0ELb0ELb1ELb0ELb0ELb0ELb1ELb1EEEvNS_16Flash_fwd_paramsE$_ZN5flash30compute_attn_1rowblock_splitkvI23Flash_fwd_kernel_traitsILi32ELi64ELi256ELi4ELb0ELb0EN7cutlass6half_tE19Flash_kernel_traitsILi32ELi64ELi256ELi4ES3_EELb0ELb0ELb1ELb0ELb0ELb0ELb1ELb1ENS_16Flash_fwd_paramsEEEvRKT8_iiiii,(.L_x_10256 - $_ZN5flash24flash_fwd_splitkv_kernelI23Flash_fwd_kernel_traitsILi32ELi64ELi256ELi4ELb0ELb0EN7cutlass6half_tE19Flash_kernel_traitsILi32ELi64ELi256ELi4ES3_EELb0ELb0ELb1ELb0ELb0ELb0ELb1ELb1EEEvNS_16Flash_fwd_paramsE$_ZN5flash30compute_attn_1rowblock_splitkvI23Flash_fwd_kernel_traitsILi32ELi64ELi256ELi4ELb0ELb0EN7cutlass6half_tE19Flash_kernel_traitsILi32ELi64ELi256ELi4ES3_EELb0ELb0ELb1ELb0ELb0ELb0ELb1ELb1ENS_16Flash_fwd_paramsEEEvRKT8_iiiii)
$_ZN5flash24flash_fwd_splitkv_kernelI23Flash_fwd_kernel_traitsILi32ELi64ELi256ELi4ELb0ELb0EN7cutlass6half_tE19Flash_kernel_traitsILi32ELi64ELi256ELi4ES3_EELb0ELb0ELb1ELb0ELb0ELb0ELb1ELb1EEEvNS_16Flash_fwd_paramsE$_ZN5flash30compute_attn_1rowblock_splitkvI23Flash_fwd_kernel_traitsILi32ELi64ELi256ELi4ELb0ELb0EN7cutlass6half_tE19Flash_kernel_traitsILi32ELi64ELi256ELi4ES3_EELb0ELb0ELb1ELb0ELb0ELb0ELb1ELb1ENS_16Flash_fwd_paramsEEEvRKT8_iiiii:
        /* <DEDUP_REMOVED lines=38> */
.L_x_3698:
[----:B------:R-:W-:Y:S05]  /*0460*/  BSYNC.RECONVERGENT B0 ;  /* 0x0000000000007941 */ /* 0x000fea0003800200 */
.L_x_3697:
[----:B------:R-:W-:Y:S04]  /*0470*/  BSSY.RECONVERGENT B0, `(.L_x_3699) ;  /* 0x0000007000007945 */ /* 0x000fe80003800200 */
[----:B------:R-:W-:Y:S05]  /*0480*/  @!P4 BRA `(.L_x_3700) ;  /* 0x000000000014c947 */ /* 0x000fea0003800000 */
[----:B------:R-:W3:Y:S02]  /*0490*/  LD.E.U8 R2, desc[UR4][R148.64+0x1b2] ;  /* 0x0001b20494027980 */ /* 0x000ee4000c101100 */
[----:B---3--:R-:W-:-:S13]  /*04a0*/  ISETP.NE.AND P0, PT, R2, RZ, PT ;  /* 0x000000ff0200720c */ /* 0x008fda0003f05270 */
[----:B------:R-:W3:Y:S02]  /*04b0*/  @P0 LD.E R7, desc[UR4][R8.64+0x4] ;  /* 0x0000040408070980 */ /* 0x000ee4000c101900 */
[----:B---3-5:R-:W-:-:S06]  /*04c0*/  @P0 IADD3 R72, PT, PT, R7, -R12, RZ ;  /* 0x8000000c07480210 */ /* 0x028fcc0007ffe0ff */
[----:B------:R3:W5:Y:S02]  /*04d0*/  @!P0 LD.E R72, desc[UR4][R8.64] ;  /* 0x0000000408488980 */ /* 0x000764000c101900 */
.L_x_3700:
[----:B------:R-:W-:Y:S05]  /*04e0*/  BSYNC.RECONVERGENT B0 ;  /* 0x0000000000007941 */ /* 0x000fea0003800200 */
.L_x_3699:
        /* <DEDUP_REMOVED lines=9> */
.L_x_3702:
[----:B------:R-:W4:Y:S01]  /*0580*/  LD.E.64 R2, desc[UR4][R148.64+0x108] ;  /* 0x0001080494027980 */ /* 0x000f22000c101b00 */
[----:B------:R-:W-:Y:S01]  /*0590*/  BSSY.RECONVERGENT B0, `(.L_x_3704) ;  /* 0x0000006000007945 */ /* 0x000fe20003800200 */
[----:B----4-:R-:W-:-:S04]  /*05a0*/  ISETP.NE.U32.AND P0, PT, R2, RZ, PT ;  /* 0x000000ff0200720c */ /* 0x010fc80003f05070 */
[----:B------:R-:W-:Y:S01]  /*05b0*/  ISETP.NE.AND.EX P0, PT, R3, RZ, PT, P0 ;  /* 0x000000ff0300720c */ /* 0x000fe20003f05300 */
[----:B------:R-:W-:-:S12]  /*05c0*/  IMAD.MOV.U32 R3, RZ, RZ, RZ ;  /* 0x000000ffff037224 */ /* 0x000fd800078e00ff */
[----:B------:R-:W-:Y:S05]  /*05d0*/  @!P0 BRA `(.L_x_3705) ;  /* 0x0000000000048947 */ /* 0x000fea0003800000 */
[----:B------:R4:W5:Y:S02]  /*05e0*/  LD.E R3, desc[UR4][R148.64+0xbc] ;  /* 0x0000bc0494037980 */ /* 0x000964000c101900 */
.L_x_3705:
[----:B------:R-:W-:Y:S05]  /*05f0*/  BSYNC.RECONVERGENT B0 ;  /* 0x0000000000007941 */ /* 0x000fea0003800200 */
.L_x_3704:
[----:B-----5:R-:W-:Y:S02]  /*0600*/  IADD3 R58, PT, PT, R72, R3, RZ ;  /* 0x00000003483a7210 */ /* 0x020fe40007ffe0ff */
.L_x_3703:
[----:B------:R-:W-:Y:S05]  /*0610*/  BSYNC.RECONVERGENT B1 ;  /* 0x0000000000017941 */ /* 0x000fea0003800200 */
.L_x_3701:
[----:B------:R-:W-:Y:S01]  /*0620*/  IMAD.SHL.U32 R77, R223, 0x40, RZ ;  /* 0x00000040df4d7824 */ /* 0x000fe200078e00ff */
[----:B------:R-:W-:Y:S01]  /*0630*/  MOV R2, R222 ;  /* 0x000000de00027202 */ /* 0x000fe20000000f00 */
[----:B------:R-:W-:-:S03]  /*0640*/  IMAD.MOV.U32 R3, RZ, RZ, 0x0 ;  /* 0x00000000ff037424 */ /* 0x000fc600078e00ff */
[----:B------:R-:W-:-:S13]  /*0650*/  ISETP.GT.AND P0, PT, R224, R77, PT ;  /* 0x0000004de000720c */ /* 0x000fda0003f04270 */
[----:B-1234-:R-:W-:Y:S05]  /*0660*/  @!P0 RET.REL.NODEC R2 `(_ZN5flash24flash_fwd_splitkv_kernelI23Flash_fwd_kernel_traitsILi32ELi64ELi256ELi4ELb0ELb0EN7cutlass6half_tE19Flash_kernel_traitsILi32ELi64ELi256ELi4ES3_EELb0ELb0ELb1ELb0ELb0ELb0ELb1ELb1EEEvNS_16Flash_fwd_paramsE) ;  /* 0xfffffff802648950 */ /* 0x01efea0003c3ffff */
        /* <DEDUP_REMOVED lines=45> */
[----:B------:R-:W-:Y:S01]  /*0940*/  SHF.R.U32.HI R10, RZ, 0x3, R61 ;  /* 0x00000003ff0a7819 */ /* 0x000fe2000001163d */
[----:B------:R-:W-:-:S02]  /*0950*/  IMAD.MOV.U32 R223, RZ, RZ, 0x0 ;  /* 0x00000000ffdf7424 */ /* 0x000fc400078e00ff */
[----:B--2---:R-:W-:-:S04]  /*0960*/  IMAD R2, R2, UR8, R227 ;  /* 0x0000000802027c24 */ /* 0x004fc8000f8e02e3 */
[----:B---3--:R-:W-:Y:S02]  /*0970*/  IMAD R226, R2, R5, R226 ;  /* 0x0000000502e27224 */ /* 0x008fe400078e02e2 */
[----:B------:R-:W-:Y:S02]  /*0980*/  IMAD.SHL.U32 R2, R61, 0x4, RZ ;  /* 0x000000043d027824 */ /* 0x000fe400078e00ff */
        /* <DEDUP_REMOVED lines=10> */
[----:B------:R-:W-:Y:S02]  /*0a30*/  LEA.HI.X.SX32 R4, R4, RZ, 0x1, P0 ;  /* 0x000000ff04047211 */ /* 0x000fe400000f0eff */
        /* <DEDUP_REMOVED lines=27> */
[----:B-1----:R-:W-:Y:S05]  /*0bf0*/  @P0 RET.REL.NODEC R222 `(_ZN5flash24flash_fwd_splitkv_kernelI23Flash_fwd_kernel_traitsILi32ELi64ELi256ELi4ELb0ELb0EN7cutlass6half_tE19Flash_kernel_traitsILi32ELi64ELi256ELi4ES3_EELb0ELb0ELb1ELb0ELb0ELb0ELb1ELb1EEEvNS_16Flash_fwd_paramsE) ;  /* 0xfffffff4de000950 */ /* 0x002fea0003c3ffff */
[----:B------:R-:W-:Y:S02]  /*0c00*/  MOV R3, 0xff800000 ;  /* 0xff80000000037802 */ /* 0x000fe40000000f00 */
[----:B------:R-:W-:-:S03]  /*0c10*/  MOV R223, 0x0 ;  /* 0x0000000000df7802 */ /* 0x000fc60000000f00 */
[----:B------:R1:W-:Y:S02]  /*0c20*/  ST.E desc[UR4][R8.64+0xc0], R3 ;  /* 0x0000c00308007985 */ /* 0x0003e4000c101904 */
[----:B-1----:R-:W-:Y:S05]  /*0c30*/  RET.REL.NODEC R222 `(_ZN5flash24flash_fwd_splitkv_kernelI23Flash_fwd_kernel_traitsILi32ELi64ELi256ELi4ELb0ELb0EN7cutlass6half_tE19Flash_kernel_traitsILi32ELi64ELi256ELi4ES3_EELb0ELb0ELb1ELb0ELb0ELb0ELb1ELb1EEEvNS_16Flash_fwd_paramsE) ;  /* 0xfffffff0def07950 */ /* 0x002fea0003c3ffff */
.L_x_3706:
        /* <DEDUP_REMOVED lines=17> */
[----:B-1----:R-:W-:-:S03]  /*0d50*/  LEA R3, R59, 0xffffff00, 0x8 ;  /* 0xffffff003b037811 */ /* 0x002fc600078e40ff */
        /* <DEDUP_REMOVED lines=20> */
[----:B------:R-:W-:Y:S02]  /*0ea0*/  LOP3.LUT R2, R3, R10, RZ, 0x3c, !PT ;  /* 0x0000000a03027212 */ /* 0x000fe400078e3cff */
[----:B------:R-:W-:-:S09]  /*0eb0*/  ISETP.NE.AND P3, PT, R10, RZ, PT ;  /* 0x000000ff0a00720c */ /* 0x000fd20003f65270 */
        /* <DEDUP_REMOVED lines=10> */
[----:B------:R-:W-:Y:S01]  /*0f60*/  @!P2 IADD3 R9, PT, PT, -R9, RZ, RZ ;  /* 0x000000ff0909a210 */ /* 0x000fe20007ffe1ff */
[----:B------:R-:W2:Y:S01]  /*0f70*/  LD.E.64 R12, desc[UR4][R16.64+0x20] ;  /* 0x00002004100c7980 */ /* 0x000ea2000c101b00 */
        /* <DEDUP_REMOVED lines=51> */
.L_x_3708:
        /* <DEDUP_REMOVED lines=11> */
[----:B------:R-:W-:Y:S02]  /*1360*/  IABS R4, R226 ;  /* 0x000000e200047213 */ /* 0x000fe40000000000 */
        /* <DEDUP_REMOVED lines=14> */
[-C--:B--2---:R-:W-:Y:S01]  /*1450*/  @!P0 IMAD R7, R213, R11.reuse, RZ ;  /* 0x0000000bd5078224 */ /* 0x084fe200078e02ff */
[----:B------:R-:W-:Y:S01]  /*1460*/  @!P0 SHF.R.S32.HI R2, RZ, 0x1f, R11 ;  /* 0x0000001fff028819 */ /* 0x000fe2000001140b */
[----:B------:R-:W-:-:S04]  /*1470*/  @!P0 IMAD.WIDE.U32 R22, R212, R11, RZ ;  /* 0x0000000bd4168225 */ /* 0x000fc800078e00ff */
[----:B------:R-:W-:-:S06]  /*1480*/  @!P0 IMAD R2, R2, R212, R7 ;  /* 0x000000d402028224 */ /* 0x000fcc00078e0207 */
[----:B------:R-:W-:Y:S01]  /*1490*/  @!P1 IMAD.IADD R4, R4, 0x1, -R3 ;  /* 0x0000000104049824 */ /* 0x000fe200078e0a03 */
[----:B------:R-:W-:Y:S01]  /*14a0*/  @!P0 IADD3 R23, PT, PT, R23, R2, RZ ;  /* 0x0000000217178210 */ /* 0x000fe20007ffe0ff */
[----:B---3-5:R-:W-:Y:S01]  /*14b0*/  @!P0 IMAD R9, R21, R10, RZ ;  /* 0x0000000a15098224 */ /* 0x028fe200078e02ff */
[----:B------:R-:W-:Y:S02]  /*14c0*/  @!P0 SHF.R.S32.HI R2, RZ, 0x1f, R10 ;  /* 0x0000001fff028819 */ /* 0x000fe4000001140a */
[----:B------:R-:W-:Y:S02]  /*14d0*/  ISETP.GE.U32.AND P4, PT, R4, R3, PT ;  /* 0x000000030400720c */ /* 0x000fe40003f86070 */
[----:B------:R-:W-:Y:S02]  /*14e0*/  LOP3.LUT R4, R226, R5, RZ, 0x3c, !PT ;  /* 0x00000005e2047212 */ /* 0x000fe400078e3cff */
[----:B------:R-:W-:Y:S01]  /*14f0*/  @P0 IADD3 R7, PT, PT, R11, R12, RZ ;  /* 0x0000000c0b070210 */ /* 0x000fe20007ffe0ff */
[----:B------:R-:W-:Y:S01]  /*1500*/  @!P0 IMAD R9, R20, R2, R9 ;  /* 0x0000000214098224 */ /* 0x000fe200078e0209 */
[----:B------:R-:W-:Y:S01]  /*1510*/  ISETP.GE.AND P2, PT, R4, RZ, PT ;  /* 0x000000ff0400720c */ /* 0x000fe20003f46270 */
[----:B------:R-:W-:Y:S01]  /*1520*/  @!P0 IMAD.WIDE.U32 R22, R20, R10, R22 ;  /* 0x0000000a14168225 */ /* 0x000fe200078e0016 */
[----:B------:R-:W-:-:S02]  /*1530*/  ISETP.NE.AND P3, PT, R5, RZ, PT ;  /* 0x000000ff0500720c */ /* 0x000fc40003f65270 */
[----:B------:R-:W-:Y:S01]  /*1540*/  LEA R3, R59, 0xffffff00, 0x8 ;  /* 0xffffff003b037811 */ /* 0x000fe200078e40ff */
[----:B------:R-:W-:Y:S01]  /*1550*/  @P0 IMAD.WIDE.U32 R20, R212, R7, RZ ;  /* 0x00000007d4140225 */ /* 0x000fe200078e00ff */
[----:B------:R-:W-:-:S03]  /*1560*/  @!P1 IADD3 R6, PT, PT, R6, 0x1, RZ ;  /* 0x0000000106069810 */ /* 0x000fc60007ffe0ff */
[C---:B------:R-:W-:Y:S01]  /*1570*/  @P0 IMAD R2, R213.reuse, R7, RZ ;  /* 0x00000007d5020224 */ /* 0x040fe200078e02ff */
[----:B------:R-:W-:Y:S01]  /*1580*/  @!P0 MOV R8, R22 ;  /* 0x0000001600088202 */ /* 0x000fe20000000f00 */
[----:B------:R-:W-:Y:S01]  /*1590*/  IMAD R4, R213, R3, RZ ;  /* 0x00000003d5047224 */ /* 0x000fe200078e02ff */
[----:B------:R-:W-:Y:S01]  /*15a0*/  @!P0 IADD3 R9, PT, PT, R23, R9, RZ ;  /* 0x0000000917098210 */ /* 0x000fe20007ffe0ff */
[----:B------:R-:W-:Y:S01]  /*15b0*/  @P0 IMAD.IADD R9, R21, 0x1, R2 ;  /* 0x0000000115090824 */ /* 0x000fe200078e0202 */
[----:B------:R-:W-:Y:S01]  /*15c0*/  @P0 MOV R8, R20 ;  /* 0x0000001400080202 */ /* 0x000fe20000000f00 */
[----:B------:R-:W-:Y:S01]  /*15d0*/  @P4 VIADD R6, R6, 0x1 ;  /* 0x0000000106064836 */ /* 0x000fe20000000000 */
[----:B------:R-:W-:Y:S01]  /*15e0*/  SHF.R.S32.HI R13, RZ, 0x1f, R3 ;  /* 0x0000001fff0d7819 */ /* 0x000fe20000011403 */
[----:B----4-:R-:W-:Y:S01]  /*15f0*/  @!P0 IMAD R2, R215, R11, RZ ;  /* 0x0000000bd7028224 */ /* 0x010fe200078e02ff */
        /* <DEDUP_REMOVED lines=8> */
[----:B------:R-:W-:Y:S02]  /*1680*/  @!P0 SHF.R.S32.HI R7, RZ, 0x1f, R10 ;  /* 0x0000001fff078819 */ /* 0x000fe4000001140a */
[----:B------:R-:W-:Y:S01]  /*1690*/  @!P0 IADD3 R23, PT, PT, R9, R2, RZ ;  /* 0x0000000209178210 */ /* 0x000fe20007ffe0ff */
[----:B------:R-:W-:Y:S01]  /*16a0*/  @!P0 IMAD R2, R19, R10, RZ ;  /* 0x0000000a13028224 */ /* 0x000fe200078e02ff */
[----:B------:R-:W-:Y:S01]  /*16b0*/  @!P0 MOV R22, R8 ;  /* 0x0000000800168202 */ /* 0x000fe20000000f00 */
[----:B------:R-:W-:Y:S01]  /*16c0*/  IMAD R9, R15, R6, RZ ;  /* 0x000000060f097224 */ /* 0x000fe200078e02ff */
[----:B------:R-:W-:Y:S01]  /*16d0*/  SHF.R.S32.HI R4, RZ, 0x1f, R6 ;  /* 0x0000001fff047819 */ /* 0x000fe20000011406 */
[----:B------:R-:W-:-:S02]  /*16e0*/  @P0 IMAD.IADD R11, R11, 0x1, R12 ;  /* 0x000000010b0b0824 */ /* 0x000fc400078e020c */
[C---:B------:R-:W-:Y:S02]  /*16f0*/  @!P0 IMAD R2, R18.reuse, R7, R2 ;  /* 0x0000000712028224 */ /* 0x040fe400078e0202 */
        /* <DEDUP_REMOVED lines=11> */
.L_x_3709:
[----:B------:R-:W-:Y:S05]  /*17b0*/  BSYNC.RECONVERGENT B0 ;  /* 0x0000000000007941 */ /* 0x000fea0003800200 */
.L_x_3707:
        /* <DEDUP_REMOVED lines=30> */
[----:B------:R-:W-:Y:S01]  /*19a0*/  IADD3 R20, P2, PT, R12, R20, RZ ;  /* 0x000000140c147210 */ /* 0x000fe20007f5e0ff */
[----:B------:R-:W-:Y:S01]  /*19b0*/  @!P1 VIADD R7, R7, 0x1 ;  /* 0x0000000107079836 */ /* 0x000fe20000000000 */
[----:B------:R-:W-:Y:S01]  /*19c0*/  LOP3.LUT R10, R226, R5, RZ, 0x3c, !PT ;  /* 0x00000005e20a7212 */ /* 0x000fe200078e3cff */
[----:B------:R-:W1:Y:S02]  /*19d0*/  S2R R49, SR_CgaCtaId ;  /* 0x0000000000317919 */ /* 0x000e640000008800 */
[----:B------:R-:W-:Y:S01]  /*19e0*/  IMAD.X R21, RZ, RZ, R18, P2 ;  /* 0x000000ffff157224 */ /* 0x000fe200010e0612 */
[----:B------:R-:W-:Y:S01]  /*19f0*/  ISETP.GE.AND P3, PT, R10, RZ, PT ;  /* 0x000000ff0a00720c */ /* 0x000fe20003f66270 */
[----:B-----5:R-:W-:Y:S01]  /*1a00*/  IMAD R10, R13, R214, RZ ;  /* 0x000000d60d0a7224 */ /* 0x020fe200078e02ff */
[----:B------:R-:W-:-:S03]  /*1a10*/  ISETP.NE.AND P2, PT, R5, RZ, PT ;  /* 0x000000ff0500720c */ /* 0x000fc60003f45270 */
[----:B------:R-:W-:Y:S01]  /*1a20*/  @P4 IADD3 R7, PT, PT, R7, 0x1, RZ ;  /* 0x0000000107074810 */ /* 0x000fe20007ffe0ff */
[C---:B------:R-:W-:Y:S02]  /*1a30*/  IMAD R10, R3.reuse, R215, R10 ;  /* 0x000000d7030a7224 */ /* 0x040fe400078e020a */
[----:B------:R-:W-:-:S04]  /*1a40*/  IMAD.WIDE.U32 R20, R3, R214, R20 ;  /* 0x000000d603147225 */ /* 0x000fc800078e0014 */
[----:B------:R-:W-:-:S05]  /*1a50*/  IMAD.MOV.U32 R3, RZ, RZ, R7 ;  /* 0x000000ffff037224 */ /* 0x000fca00078e0007 */
[----:B------:R-:W-:Y:S02]  /*1a60*/  @!P3 IADD3 R3, PT, PT, -R3, RZ, RZ ;  /* 0x000000ff0303b210 */ /* 0x000fe40007ffe1ff */
[----:B------:R-:W-:Y:S01]  /*1a70*/  @!P2 LOP3.LUT R3, RZ, R5, RZ, 0x33, !PT ;  /* 0x00000005ff03a212 */ /* 0x000fe200078e33ff */
[----:B------:R-:W-:Y:S01]  /*1a80*/  IMAD.IADD R21, R21, 0x1, R10 ;  /* 0x0000000115157824 */ /* 0x000fe200078e020a */
[----:B------:R-:W-:Y:S01]  /*1a90*/  SHF.R.S32.HI R125, RZ, 0x1f, R226 ;  /* 0x0000001fff7d7819 */ /* 0x000fe200000114e2 */
[----:B------:R-:W-:Y:S01]  /*1aa0*/  IMAD.MOV.U32 R129, RZ, RZ, RZ ;  /* 0x000000ffff817224 */ /* 0x000fe200078e00ff */
[----:B------:R-:W-:Y:S01]  /*1ab0*/  SHF.R.U32.HI R128, RZ, 0x2, R61 ;  /* 0x00000002ff807819 */ /* 0x000fe2000001163d */
[----:B------:R-:W-:Y:S02]  /*1ac0*/  IMAD R5, R27, R3, RZ ;  /* 0x000000031b057224 */ /* 0x000fe400078e02ff */
[----:B------:R-:W-:Y:S01]  /*1ad0*/  IMAD.WIDE.U32 R20, R3, R26, R20 ;  /* 0x0000001a03147225 */ /* 0x000fe200078e0014 */
[----:B------:R-:W-:-:S04]  /*1ae0*/  LOP3.LUT R10, R62, 0xc0, RZ, 0xc0, !PT ;  /* 0x000000c03e0a7812 */ /* 0x000fc800078ec0ff */
[----:B------:R-:W-:-:S04]  /*1af0*/  LOP3.LUT R19, R10, 0x18, R61, 0xf8, !PT ;  /* 0x000000180a137812 */ /* 0x000fc800078ef83d */
[----:B------:R-:W-:-:S04]  /*1b00*/  LOP3.LUT R19, R19, 0x18, R62, 0x78, !PT ;  /* 0x0000001813137812 */ /* 0x000fc800078e783e */
[----:B------:R-:W-:Y:S01]  /*1b10*/  LOP3.LUT R62, R19, 0x1f20, R62, 0xf8, !PT ;  /* 0x00001f20133e7812 */ /* 0x000fe200078ef83e */
[-C--:B------:R-:W-:Y:S02]  /*1b20*/  IMAD R221, R215, R128.reuse, RZ ;  /* 0x00000080d7dd7224 */ /* 0x080fe400078e02ff */
[----:B------:R-:W-:Y:S02]  /*1b30*/  IMAD R217, R213, R128, RZ ;  /* 0x00000080d5d97224 */ /* 0x000fe400078e02ff */
[----:B------:R-:W-:Y:S02]  /*1b40*/  IMAD.SHL.U32 R63, R61, 0x4, RZ ;  /* 0x000000043d3f7824 */ /* 0x000fe400078e00ff */
[----:B------:R-:W-:Y:S01]  /*1b50*/  IMAD.SHL.U32 R60, R59, 0x100, RZ ;  /* 0x000001003b3c7824 */ /* 0x000fe200078e00ff */
[----:B------:R-:W-:Y:S01]  /*1b60*/  SHF.L.U64.HI R65, R214, 0x5, R215 ;  /* 0x00000005d6417819 */ /* 0x000fe200000102d7 */
[----:B------:R-:W-:Y:S01]  /*1b70*/  IMAD.SHL.U32 R66, R212, 0x20, RZ ;  /* 0x00000020d4427824 */ /* 0x000fe200078e00ff */
[----:B------:R-:W-:Y:S01]  /*1b80*/  SHF.L.U32 R64, R214, 0x5, RZ ;  /* 0x00000005d6407819 */ /* 0x000fe200000006ff */
[----:B------:R-:W-:Y:S01]  /*1b90*/  VIADD R69, R60, 0xffffff00 ;  /* 0xffffff003c457836 */ /* 0x000fe20000000000 */
[----:B------:R-:W-:-:S02]  /*1ba0*/  SHF.L.U64.HI R67, R212, 0x5, R213 ;  /* 0x00000005d4437819 */ /* 0x000fc400000102d5 */
        /* <DEDUP_REMOVED lines=9> */
[----:B------:R-:W-:Y:S02]  /*1c40*/  IADD3 R28, P1, PT, R12, R0, RZ ;  /* 0x000000000c1c7210 */ /* 0x000fe40007f3e0ff */
[----:B------:R-:W-:Y:S01]  /*1c50*/  SHF.R.S32.HI R0, RZ, 0x1f, R3 ;  /* 0x0000001fff007819 */ /* 0x000fe20000011403 */
[----:B------:R-:W-:Y:S02]  /*1c60*/  IMAD R7, R25, R226, RZ ;  /* 0x000000e219077224 */ /* 0x000fe400078e02ff */
[----:B------:R-:W-:-:S02]  /*1c70*/  IMAD.X R29, RZ, RZ, R18, P1 ;  /* 0x000000ffff1d7224 */ /* 0x000fc400008e0612 */
[----:B------:R-:W-:Y:S02]  /*1c80*/  IMAD R5, R0, R26, R5 ;  /* 0x0000001a00057224 */ /* 0x000fe400078e0205 */
[----:B------:R-:W-:Y:S01]  /*1c90*/  IMAD.WIDE.U32 R28, R226, R24, R28 ;  /* 0x00000018e21c7225 */ /* 0x000fe200078e001c */
[----:B------:R-:W-:-:S03]  /*1ca0*/  MOV R18, 0x400 ;  /* 0x0000040000127802 */ /* 0x000fc60000000f00 */
[----:B------:R-:W-:Y:S02]  /*1cb0*/  IMAD R7, R24, R125, R7 ;  /* 0x0000007d18077224 */ /* 0x000fe400078e0207 */
[----:B------:R-:W-:Y:S01]  /*1cc0*/  IMAD.WIDE.U32 R26, R223, 0x40, R128 ;  /* 0x00000040df1a7825 */ /* 0x000fe200078e0080 */
[----:B------:R-:W-:-:S03]  /*1cd0*/  IADD3 R25, PT, PT, R21, R5, RZ ;  /* 0x0000000515197210 */ /* 0x000fc60007ffe0ff */
[----:B------:R-:W-:Y:S01]  /*1ce0*/  IMAD.MOV.U32 R24, RZ, RZ, R20 ;  /* 0x000000ffff187224 */ /* 0x000fe200078e0014 */
[----:B------:R-:W-:Y:S01]  /*1cf0*/  MOV R20, R28 ;  /* 0x0000001c00147202 */ /* 0x000fe20000000f00 */
[----:B------:R-:W-:Y:S02]  /*1d00*/  IMAD.IADD R21, R29, 0x1, R7 ;  /* 0x000000011d157824 */ /* 0x000fe400078e0207 */
[----:B------:R-:W-:Y:S01]  /*1d10*/  IMAD R5, R27, R22, RZ ;  /* 0x000000161b057224 */ /* 0x000fe200078e02ff */
[----:B-1----:R-:W-:Y:S01]  /*1d20*/  LEA R49, R49, R18, 0x18 ;  /* 0x0000001231317211 */ /* 0x002fe200078ec0ff */
[----:B------:R-:W-:Y:S01]  /*1d30*/  IMAD.WIDE.U32 R20, R26, R22, R20 ;  /* 0x000000161a147225 */ /* 0x000fe200078e0014 */
[----:B------:R-:W-:-:S03]  /*1d40*/  IADD3 R18, P0, PT, R12, R6, RZ ;  /* 0x000000060c127210 */ /* 0x000fc60007f1e0ff */
[----:B------:R-:W-:Y:S01]  /*1d50*/  IMAD R5, R26, R23, R5 ;  /* 0x000000171a057224 */ /* 0x000fe200078e0205 */
[----:B------:R-:W-:Y:S01]  /*1d60*/  SHF.R.S32.HI R7, RZ, 0x1f, R72 ;  /* 0x0000001fff077819 */ /* 0x000fe20000011448 */
[----:B------:R-:W-:Y:S01]  /*1d70*/  IMAD.X R19, RZ, RZ, R4, P0 ;  /* 0x000000ffff137224 */ /* 0x000fe200000e0604 */
[----:B----4-:R-:W-:Y:S01]  /*1d80*/  LEA R126, P2, R20, R16, 0x1 ;  /* 0x00000010147e7211 */ /* 0x010fe200078408ff */
[----:B------:R-:W-:Y:S01]  /*1d90*/  IMAD.IADD R5, R21, 0x1, R5 ;  /* 0x0000000115057824 */ /* 0x000fe200078e0205 */
[----:B------:R-:W-:Y:S01]  /*1da0*/  LEA.HI R4, R7, R72, RZ, 0x8 ;  /* 0x0000004807047211 */ /* 0x000fe200078f40ff */
[----:B------:R-:W-:-:S03]  /*1db0*/  IMAD.WIDE.U32 R6, R128, R214, R24 ;  /* 0x000000d680067225 */ /* 0x000fc600078e0018 */
[----:B------:R-:W-:Y:S02]  /*1dc0*/  LEA.HI.X R127, R20, R17, R5, 0x1, P2 ;  /* 0x00000011147f7211 */ /* 0x000fe400010f0c05 */
[----:B------:R-:W-:Y:S02]  /*1dd0*/  SHF.R.S32.HI R5, RZ, 0x8, R4 ;  /* 0x00000008ff057819 */ /* 0x000fe40000011404 */
[----:B------:R-:W-:Y:S02]  /*1de0*/  IADD3 R221, PT, PT, R7, R221, RZ ;  /* 0x000000dd07dd7210 */ /* 0x000fe40007ffe0ff */
[----:B------:R-:W-:Y:S02]  /*1df0*/  LEA R220, P0, R6, R8, 0x1 ;  /* 0x0000000806dc7211 */ /* 0x000fe400078008ff */
[----:B------:R-:W-:Y:S02]  /*1e00*/  VIMNMX R68, PT, PT, R216, R5, !PT ;  /* 0x00000005d8447248 */ /* 0x000fe40007fe0100 */
[----:B------:R-:W-:-:S02]  /*1e10*/  LEA.HI.X R221, R6, R9, R221, 0x1, P0 ;  /* 0x0000000906dd7211 */ /* 0x000fc400000f0cdd */
[----:B------:R-:W-:Y:S01]  /*1e20*/  ISETP.GT.AND P0, PT, R59, R68, PT ;  /* 0x000000443b00720c */ /* 0x000fe20003f04270 */
[----:B------:R-:W-:-:S04]  /*1e30*/  IMAD.WIDE.U32 R18, R128, R212, R18 ;  /* 0x000000d480127225 */ /* 0x000fc800078e0012 */
[----:B------:R-:W-:Y:S01]  /*1e40*/  IMAD.IADD R217, R19, 0x1, R217 ;  /* 0x0000000113d97824 */ /* 0x000fe200078e02d9 */
[----:B------:R-:W-:Y:S02]  /*1e50*/  LEA R218, P1, R18, R14, 0x1 ;  /* 0x0000000e12da7211 */ /* 0x000fe400078208ff */
[C---:B------:R-:W-:Y:S02]  /*1e60*/  SHF.L.U64.HI R71, R22.reuse, 0x5, R23 ;  /* 0x0000000516477819 */ /* 0x040fe40000010217 */
[----:B------:R-:W-:Y:S02]  /*1e70*/  SHF.L.U32 R70, R22, 0x5, RZ ;  /* 0x0000000516467819 */ /* 0x000fe400000006ff */
[----:B------:R-:W-:Y:S02]  /*1e80*/  LEA.HI.X R217, R18, R15, R217, 0x1, P1 ;  /* 0x0000000f12d97211 */ /* 0x000fe400008f0cd9 */
[----:B------:R-:W-:Y:S02]  /*1e90*/  LEA.HI R11, R11, R11, RZ, 0x1 ;  /* 0x0000000b0b0b7211 */ /* 0x000fe400078f08ff */
[----:B------:R-:W-:Y:S01]  /*1ea0*/  LEA R62, R62, R49, 0x1 ;  /* 0x000000313e3e7211 */ /* 0x000fe200078e08ff */
        /* <DEDUP_REMOVED lines=14> */
[----:B------:R-:W-:Y:S02]  /*1f90*/  IADD3 R2, PT, PT, R69, R2, RZ ;  /* 0x0000000245027210 */ /* 0x000fe40007ffe0ff */
[C---:B------:R-:W-:Y:S01]  /*1fa0*/  SHF.L.U32 R121, R11.reuse, 0x5, RZ ;  /* 0x000000050b797819 */ /* 0x040fe200000006ff */
[C---:B------:R-:W-:Y:S01]  /*1fb0*/  IMAD R112, R11.reuse, 0x60, RZ ;  /* 0x000000600b707824 */ /* 0x040fe200078e02ff */
[C---:B------:R-:W-:Y:S01]  /*1fc0*/  SHF.L.U32 R107, R11.reuse, 0x7, RZ ;  /* 0x000000070b6b7819 */ /* 0x040fe200000006ff */
[C---:B------:R-:W-:Y:S02]  /*1fd0*/  IMAD R111, R11.reuse, 0xa0, RZ ;  /* 0x000000a00b6f7824 */ /* 0x040fe400078e02ff */
        /* <DEDUP_REMOVED lines=27> */
[----:B---3--:R-:W-:Y:S01]  /*2190*/  IMAD R9, R131, R69, RZ ;  /* 0x0000004583097224 */ /* 0x008fe200078e02ff */
[----:B------:R-:W-:Y:S01]  /*21a0*/  IADD3 R29, PT, PT, R29, R8, RZ ;  /* 0x000000081d1d7210 */ /* 0x000fe20007ffe0ff */
[----:B----4-:R-:W-:-:S04]  /*21b0*/  IMAD.WIDE.U32 R26, R227, R22, R12 ;  /* 0x00000016e31a7225 */ /* 0x010fc800078e000c */
[----:B------:R-:W-:Y:S02]  /*21c0*/  IMAD R8, R23, R227, RZ ;  /* 0x000000e317087224 */ /* 0x000fe400078e02ff */
[----:B------:R-:W-:Y:S02]  /*21d0*/  IMAD R9, R130, R15, R9 ;  /* 0x0000000f82097224 */ /* 0x000fe400078e0209 */
[----:B------:R-:W-:Y:S01]  /*21e0*/  IMAD.WIDE.U32 R28, R69, R130, R28 ;  /* 0x00000082451c7225 */ /* 0x000fe200078e001c */
[----:B------:R-:W-:-:S03]  /*21f0*/  IADD3 R27, PT, PT, R27, R8, RZ ;  /* 0x000000081b1b7210 */ /* 0x000fc60007ffe0ff */
[----:B------:R-:W-:Y:S02]  /*2200*/  IMAD.IADD R29, R29, 0x1, R9 ;  /* 0x000000011d1d7824 */ /* 0x000fe400078e0209 */
[----:B-----5:R-:W-:Y:S02]  /*2210*/  IMAD R9, R133, R69, RZ ;  /* 0x0000004585097224 */ /* 0x020fe400078e02ff */
[----:B------:R-:W-:-:S04]  /*2220*/  IMAD.WIDE.U32 R26, R69, R132, R26 ;  /* 0x00000084451a7225 */ /* 0x000fc800078e001a */
[----:B------:R-:W-:Y:S02]  /*2230*/  IMAD R8, R132, R15, R9 ;  /* 0x0000000f84087224 */ /* 0x000fe400078e0209 */
[-C--:B------:R-:W-:Y:S02]  /*2240*/  IMAD R21, R21, R3.reuse, RZ ;  /* 0x0000000315157224 */ /* 0x080fe400078e02ff */
[----:B------:R-:W-:Y:S01]  /*2250*/  IMAD R9, R25, R3, RZ ;  /* 0x0000000319097224 */ /* 0x000fe200078e02ff */
[----:B------:R-:W-:Y:S01]  /*2260*/  IADD3 R27, PT, PT, R27, R8, RZ ;  /* 0x000000081b1b7210 */ /* 0x000fe20007ffe0ff */
[-C--:B------:R-:W-:Y:S02]  /*2270*/  IMAD R22, R20, R0.reuse, R21 ;  /* 0x0000000014167224 */ /* 0x080fe400078e0215 */
[----:B------:R-:W-:Y:S02]  /*2280*/  IMAD R0, R24, R0, R9 ;  /* 0x0000000018007224 */ /* 0x000fe400078e0209 */
[----:B------:R-:W-:Y:S01]  /*2290*/  IMAD.WIDE.U32 R24, R3, R24, R26 ;  /* 0x0000001803187225 */ /* 0x000fe200078e001a */
[----:B------:R-:W-:-:S03]  /*22a0*/  SHF.R.S32.HI R9, RZ, 0x1f, R72 ;  /* 0x0000001fff097819 */ /* 0x000fc60000011448 */
[----:B------:R-:W-:Y:S01]  /*22b0*/  IMAD.WIDE.U32 R20, R3, R20, R28 ;  /* 0x0000001403147225 */ /* 0x000fe200078e001c */
[----:B------:R-:W-:Y:S02]  /*22c0*/  LOP3.LUT R3, R61, 0x3, RZ, 0xc0, !PT ;  /* 0x000000033d037812 */ /* 0x000fe400078ec0ff */
[----:B------:R-:W-:Y:S01]  /*22d0*/  IADD3 R15, P0, PT, -R72, R128, RZ ;  /* 0x00000080480f7210 */ /* 0x000fe20007f1e1ff */
[----:B------:R-:W-:Y:S02]  /*22e0*/  IMAD.IADD R25, R25, 0x1, R0 ;  /* 0x0000000119197824 */ /* 0x000fe400078e0200 */
[----:B------:R-:W-:Y:S02]  /*22f0*/  IMAD R0, R128, R11, RZ ;  /* 0x0000000b80007224 */ /* 0x000fe400078e02ff */
[----:B------:R-:W-:Y:S01]  /*2300*/  IMAD.IADD R23, R21, 0x1, R22 ;  /* 0x0000000115177824 */ /* 0x000fe200078e0216 */
[----:B------:R-:W-:Y:S01]  /*2310*/  IADD3.X R9, PT, PT, RZ, ~R9, RZ, P0, !PT ;  /* 0x80000009ff097210 */ /* 0x000fe200007fe4ff */
[----:B------:R-:W-:-:S02]  /*2320*/  IMAD R21, R2, R11, RZ ;  /* 0x0000000b02157224 */ /* 0x000fc400078e02ff */
[----:B------:R-:W-:Y:S01]  /*2330*/  IMAD R2, R3, 0x8, R0 ;  /* 0x0000000803027824 */ /* 0x000fe200078e0200 */
[----:B------:R-:W-:Y:S01]  /*2340*/  IADD3 R0, PT, PT, R75, R0, RZ ;  /* 0x000000004b007210 */ /* 0x000fe20007ffe0ff */
[----:B------:R-:W-:Y:S01]  /*2350*/  IMAD.MOV.U32 R22, RZ, RZ, R20 ;  /* 0x000000ffff167224 */ /* 0x000fe200078e0014 */
        /* <DEDUP_REMOVED lines=22> */
[----:B------:R-:W-:Y:S02]  /*24c0*/  IADD3 R14, P0, PT, R4, R14, RZ ;  /* 0x0000000e040e7210 */ /* 0x000fe40007f1e0ff */
[-C--:B------:R-:W-:Y:S01]  /*24d0*/  IADD3 R90, P3, PT, R6, R92.reuse, RZ ;  /* 0x0000005c065a7210 */ /* 0x080fe20007f7e0ff */
[----:B------:R-:W-:Y:S01]  /*24e0*/  IMAD R79, R133, 0xc0, RZ ;  /* 0x000000c0854f7824 */ /* 0x000fe200078e02ff */
[----:B------:R-:W-:Y:S01]  /*24f0*/  IADD3 R92, P2, PT, R4, R92, RZ ;  /* 0x0000005c045c7210 */ /* 0x000fe20007f5e0ff */
[----:B------:R-:W-:Y:S01]  /*2500*/  IMAD.WIDE.U32 R134, R132, 0xc0, RZ ;  /* 0x000000c084867825 */ /* 0x000fe200078e00ff */
[----:B------:R-:W-:-:S02]  /*2510*/  IADD3.X R15, PT, PT, R5, R0, RZ, P0, !PT ;  /* 0x00000000050f7210 */ /* 0x000fc400007fe4ff */
        /* <DEDUP_REMOVED lines=8> */
[C---:B------:R-:W-:Y:S01]  /*25a0*/  SHF.L.U64.HI R81, R132.reuse, 0x6, R133 ;  /* 0x0000000684517819 */ /* 0x040fe20000010285 */
[----:B------:R-:W-:Y:S01]  /*25b0*/  IMAD.IADD R79, R135, 0x1, R79 ;  /* 0x00000001874f7824 */ /* 0x000fe200078e024f */
[----:B------:R-:W-:-:S02]  /*25c0*/  SHF.L.U32 R83, R132, 0x6, RZ ;  /* 0x0000000684537819 */ /* 0x000fc400000006ff */
[C-C-:B------:R-:W-:Y:S02]  /*25d0*/  SHF.L.U64.HI R85, R132.reuse, 0x7, R133.reuse ;  /* 0x0000000784557819 */ /* 0x140fe40000010285 */
[C---:B------:R-:W-:Y:S02]  /*25e0*/  SHF.L.U64.HI R80, R132.reuse, 0x5, R133 ;  /* 0x0000000584507819 */ /* 0x040fe40000010285 */
[----:B------:R-:W-:-:S07]  /*25f0*/  SHF.L.U32 R99, R132, 0x5, RZ ;  /* 0x0000000584637819 */ /* 0x000fce00000006ff */
.L_x_3749:
[----:B------:R-:W-:Y:S01]  /*2600*/  ISETP.NE.AND P0, PT, R120, RZ, PT ;  /* 0x000000ff7800720c */ /* 0x000fe20003f05270 */
[----:B------:R-:W-:Y:S01]  /*2610*/  VIADD R105, R105, 0x100 ;  /* 0x0000010069697836 */ /* 0x000fe20000000000 */
[----:B------:R-:W-:Y:S01]  /*2620*/  ISETP.GE.AND P3, PT, R12, R225, PT ;  /* 0x000000e10c00720c */ /* 0x000fe20003f66270 */
        /* <DEDUP_REMOVED lines=9> */
[-C--:B------:R-:W-:Y:S02]  /*26c0*/  ISETP.LT.OR P4, PT, R115, R106.reuse, P4 ;  /* 0x0000006a7300720c */ /* 0x080fe40002781670 */
[CC--:B------:R-:W-:Y:S02]  /*26d0*/  ISETP.GE.OR P0, PT, R119.reuse, R105.reuse, P3 ;  /* 0x000000697700720c */ /* 0x0c0fe40001f06670 */
[----:B------:R-:W-:Y:S02]  /*26e0*/  P2R R2, PR, RZ, 0x2 ;  /* 0x00000002ff027803 */ /* 0x000fe40000000000 */
[----:B------:R-:W-:Y:S02]  /*26f0*/  ISETP.LT.OR P2, PT, R119, R106, P0 ;  /* 0x0000006a7700720c */ /* 0x000fe40000741670 */
[----:B------:R-:W-:Y:S02]  /*2700*/  IADD3 R28, P0, PT, R88, R78, RZ ;  /* 0x0000004e581c7210 */ /* 0x000fe40007f1e0ff */
[----:B------:R-:W-:Y:S01]  /*2710*/  P2R R0, PR, RZ, 0x4 ;  /* 0x00000004ff007803 */ /* 0x000fe20000000000 */
[----:B----4-:R-:W2:Y:S01]  /*2720*/  @!P1 LD.E.128 R20, desc[UR4][R88.64] ;  /* 0x0000000458149980 */ /* 0x010ea2000c101d00 */
[----:B------:R-:W-:Y:S01]  /*2730*/  P2R R120, PR, RZ, 0x8 ;  /* 0x00000008ff787803 */ /* 0x000fe20000000000 */
[--C-:B------:R-:W-:Y:S01]  /*2740*/  IMAD.X R29, R89, 0x1, R76.reuse, P0 ;  /* 0x00000001591d7824 */ /* 0x100fe200000e064c */
[CC--:B------:R-:W-:Y:S04]  /*2750*/  ISETP.GE.OR P0, PT, R118.reuse, R105.reuse, P3 ;  /* 0x000000697600720c */ /* 0x0c0fe80001f06670 */
        /* <DEDUP_REMOVED lines=23> */
[CC--:B------:R-:W-:Y:S02]  /*28d0*/  ISETP.GE.OR P2, PT, R116.reuse, R105.reuse, P3 ;  /* 0x000000697400720c */ /* 0x0c0fe40001f46670 */
[C---:B------:R-:W-:Y:S01]  /*28e0*/  ISETP.GE.OR P3, PT, R113.reuse, R105, P3 ;  /* 0x000000697100720c */ /* 0x040fe20001f66670 */
        /* <DEDUP_REMOVED lines=100> */
.L_x_3712:
        /* <DEDUP_REMOVED lines=15> */
[CC--:B------:R-:W-:Y:S02]  /*3020*/  ISETP.GE.OR P0, PT, R128.reuse, R105.reuse, P2 ;  /* 0x000000698000720c */ /* 0x0c0fe40001706670 */
[-C--:B------:R-:W-:Y:S01]  /*3030*/  ISETP.GE.OR P1, PT, R119, R105.reuse, P2 ;  /* 0x000000697700720c */ /* 0x080fe20001726670 */
        /* <DEDUP_REMOVED lines=57> */
.L_x_3716:
[----:B------:R-:W-:Y:S05]  /*33d0*/  BSYNC.RECONVERGENT B0 ;  /* 0x0000000000007941 */ /* 0x000fea0003800200 */
.L_x_3715:
        /* <DEDUP_REMOVED lines=55> */
.L_x_3718:
[----:B------:R-:W-:Y:S05]  /*3750*/  BSYNC.RECONVERGENT B0 ;  /* 0x0000000000007941 */ /* 0x000fea0003800200 */
.L_x_3717:
        /* <DEDUP_REMOVED lines=57> */
.L_x_3720:
[----:B------:R-:W-:Y:S05]  /*3af0*/  BSYNC.RECONVERGENT B0 ;  /* 0x0000000000007941 */ /* 0x000fea0003800200 */
.L_x_3719:
[-C--:B------:R-:W-:Y:S01]  /*3b00*/  ISETP.LT.OR P1, PT, R117, R106.reuse, P6 ;  /* 0x0000006a7500720c */ /* 0x080fe20003721670 */
        /* <DEDUP_REMOVED lines=64> */
.L_x_3722:
[----:B------:R-:W-:Y:S05]  /*3f10*/  BSYNC.RECONVERGENT B0 ;  /* 0x0000000000007941 */ /* 0x000fea0003800200 */
.L_x_3721:
        /* <DEDUP_REMOVED lines=58> */
.L_x_3724:
[----:B------:R-:W-:Y:S05]  /*42c0*/  BSYNC.RECONVERGENT B0 ;  /* 0x0000000000007941 */ /* 0x000fea0003800200 */
.L_x_3723:
        /* <DEDUP_REMOVED lines=57> */
.L_x_3726:
[----:B------:R-:W-:Y:S05]  /*4660*/  BSYNC.RECONVERGENT B0 ;  /* 0x0000000000007941 */ /* 0x000fea0003800200 */
.L_x_3725:
        /* <DEDUP_REMOVED lines=59> */
.L_x_3728:
[----:B------:R-:W-:Y:S05]  /*4a20*/  BSYNC.RECONVERGENT B0 ;  /* 0x0000000000007941 */ /* 0x000fea0003800200 */
.L_x_3727:
        /* <DEDUP_REMOVED lines=59> */
.L_x_3730:
[----:B------:R-:W-:Y:S05]  /*4de0*/  BSYNC.RECONVERGENT B0 ;  /* 0x0000000000007941 */ /* 0x000fea0003800200 */
.L_x_3729:
[----:B------:R-:W5:Y:S02]  /*4df0*/  LD.E R3, desc[UR4][R148.64+0xd0] ;  /* 0x0000d00494037980 */ /* 0x000f64000c101900 */
[----:B-----5:R-:W-:Y:S05]  /*4e00*/  IMAD.U32 R3, R3, -0x80, RZ ;  /* 0xffffff8003037824 */ /* 0x020fea00078e00ff */
[C---:B------:R-:W-:Y:S02]  /*4e10*/  LEA R14, P1, R3.reuse, R14, 0x1 ;  /* 0x0000000e030e7211 */ /* 0x040fe400078208ff */
[C---:B------:R-:W-:Y:S02]  /*4e20*/  LEA R50, P0, R3.reuse, R50, 0x1 ;  /* 0x0000003203327211 */ /* 0x040fe400078008ff */
[C---:B------:R-:W-:Y:S02]  /*4e30*/  LEA.HI.X.SX32 R15, R3.reuse, R15, 0x1, P1 ;  /* 0x0000000f030f7211 */ /* 0x040fe400008f0eff */
[----:B------:R-:W-:Y:S01]  /*4e40*/  LEA.HI.X.SX32 R51, R3, R51, 0x1, P0 ;  /* 0x0000003303337211 */ /* 0x000fe200000f0eff */
[----:B------:R-:W-:Y:S05]  /*4e50*/  BRA `(.L_x_3713) ;  /* 0x0000003000407947 */ /* 0x000fea0003800000 */
.L_x_3714:
        /* <DEDUP_REMOVED lines=99> */
.L_x_3732:
[----:B------:R-:W-:Y:S05]  /*5490*/  BSYNC.RECONVERGENT B0 ;  /* 0x0000000000007941 */ /* 0x000fea0003800200 */
.L_x_3731:
        /* <DEDUP_REMOVED lines=96> */
.L_x_3734:
[----:B------:R-:W-:Y:S05]  /*5aa0*/  BSYNC.RECONVERGENT B0 ;  /* 0x0000000000007941 */ /* 0x000fea0003800200 */
.L_x_3733:
        /* <DEDUP_REMOVED lines=99> */
.L_x_3736:
[----:B------:R-:W-:Y:S05]  /*60e0*/  BSYNC.RECONVERGENT B0 ;  /* 0x0000000000007941 */ /* 0x000fea0003800200 */
.L_x_3735:
        /* <DEDUP_REMOVED lines=93> */
.L_x_3738:
[----:B------:R-:W-:Y:S05]  /*66c0*/  BSYNC.RECONVERGENT B0 ;  /* 0x0000000000007941 */ /* 0x000fea0003800200 */
.L_x_3737:
        /* <DEDUP_REMOVED lines=18> */
[----:B------:R-:W-:Y:S01]  /*67f0*/  @!P0 IADD3.X R39, PT, PT, R56, R93, RZ, P2, !PT ;  /* 0x0000005d38278210 */ /* 0x000fe200017fe4ff */
[----:B------:R-:W-:Y:S01]  /*6800*/  IMAD R56, R213, 0xc0, RZ ;  /* 0x000000c0d5387824 */ /* 0x000fe200078e02ff */
        /* <DEDUP_REMOVED lines=74> */
.L_x_3740:
[----:B------:R-:W-:Y:S05]  /*6cb0*/  BSYNC.RECONVERGENT B0 ;  /* 0x0000000000007941 */ /* 0x000fea0003800200 */
.L_x_3739:
        /* <DEDUP_REMOVED lines=99> */
.L_x_3742:
[----:B------:R-:W-:Y:S05]  /*72f0*/  BSYNC.RECONVERGENT B0 ;  /* 0x0000000000007941 */ /* 0x000fea0003800200 */
.L_x_3741:
        /* <DEDUP_REMOVED lines=95> */
.L_x_3744:
[----:B------:R-:W-:Y:S05]  /*78f0*/  BSYNC.RECONVERGENT B0 ;  /* 0x0000000000007941 */ /* 0x000fea0003800200 */
.L_x_3743:
        /* <DEDUP_REMOVED lines=66> */
[----:B------:R-:W-:Y:S02]  /*7d20*/  @!P0 HADD2.F32 R40, -RZ, R42.H0_H0 ;  /* 0x2000002aff288230 */ /* 0x000fe40000004100 */
[----:B------:R-:W-:Y:S01]  /*7d30*/  @!P2 FADD.FTZ R23, -R23, -RZ ;  /* 0x800000ff1717a221 */ /* 0x000fe20000010100 */
[----:B------:R-:W-:Y:S01]  /*7d40*/  @!P2 FADD.FTZ R18, -R18, -RZ ;  /* 0x800000ff1212a221 */ /* 0x000fe20000010100 */
[----:B------:R-:W-:Y:S01]  /*7d50*/  @!P0 MOV R44, R54 ;  /* 0x00000036002c8202 */ /* 0x000fe20000000f00 */
[----:B------:R-:W-:Y:S02]  /*7d60*/  @!P0 HADD2.F32 R36, -RZ, R52.H0_H0 ;  /* 0x20000034ff248230 */ /* 0x000fe40000004100 */
        /* <DEDUP_REMOVED lines=24> */
.L_x_3746:
[----:B------:R-:W-:Y:S05]  /*7ef0*/  BSYNC.RECONVERGENT B0 ;  /* 0x0000000000007941 */ /* 0x000fea0003800200 */
.L_x_3745:
[----:B------:R-:W5:Y:S02]  /*7f00*/  LD.E R3, desc[UR4][R148.64+0xd0] ;  /* 0x0000d00494037980 */ /* 0x000f64000c101900 */
[----:B-----5:R-:W-:Y:S05]  /*7f10*/  IMAD.U32 R3, R3, -0x80, RZ ;  /* 0xffffff8003037824 */ /* 0x020fea00078e00ff */
[C---:B------:R-:W-:Y:S02]  /*7f20*/  LEA R92, P1, R3.reuse, R92, 0x1 ;  /* 0x0000005c035c7211 */ /* 0x040fe400078208ff */
[C---:B------:R-:W-:Y:S02]  /*7f30*/  LEA R90, P0, R3.reuse, R90, 0x1 ;  /* 0x0000005a035a7211 */ /* 0x040fe400078008ff */
[C---:B------:R-:W-:Y:S02]  /*7f40*/  LEA.HI.X.SX32 R93, R3.reuse, R93, 0x1, P1 ;  /* 0x0000005d035d7211 */ /* 0x040fe400008f0eff */
[----:B------:R-:W-:Y:S09]  /*7f50*/  LEA.HI.X.SX32 R91, R3, R91, 0x1, P0 ;  /* 0x0000005b035b7211 */ /* 0x000ff200000f0eff */
.L_x_3713:
[----:B------:R-:W-:Y:S05]  /*7f60*/  BSYNC.RECONVERGENT B1 ;  /* 0x0000000000017941 */ /* 0x000fea0003800200 */
.L_x_3711:
        /* <DEDUP_REMOVED lines=101> */
.L_x_3748:
[----:B------:R-:W-:Y:S05]  /*85c0*/  BSYNC.RECONVERGENT B0 ;  /* 0x0000000000007941 */ /* 0x000fea0003800200 */
.L_x_3747:
[----:B------:R-:W-:Y:S11]  /*85d0*/  ISETP.GT.AND P0, PT, R103, R68, PT ;  /* 0x000000446700720c */ /* 0x000ff60003f04270 */
[----:B------:R-:W-:Y:S02]  /*85e0*/  @!UPT UIADD3 URZ, UPT, UPT, URZ, URZ, URZ ;  /* 0x000000fffffff290 */ /* 0x000fe4000fffe0ff */
[----:B------:R-:W-:Y:S05]  /*85f0*/  @P0 BRA `(.L_x_3749) ;  /* 0xffffffa000000947 */ /* 0x000fea000383ffff */
.L_x_3710:
        /* <DEDUP_REMOVED lines=17> */
.L_x_3754:
[----:B------:R2:W-:Y:S02]  /*8710*/  STS.128 [R62], RZ ;  /* 0x000000ff3e007388 */ /* 0x0005e40000000c00 */
.L_x_3753:
[----:B------:R-:W-:Y:S05]  /*8720*/  BSYNC.RECONVERGENT B0 ;  /* 0x0000000000007941 */ /* 0x000fea0003800200 */
.L_x_3752:
        /* <DEDUP_REMOVED lines=13> */
.L_x_3751:
        /* <DEDUP_REMOVED lines=79> */
.L_x_3761:
[----:B------:R-:W-:Y:S05]  /*8cf0*/  BSYNC.RECONVERGENT B0 ;  /* 0x0000000000007941 */ /* 0x000fea0003800200 */
.L_x_3760:
[----:B-----5:R3:W-:Y:S01]  /*8d00*/  STS.128 [R62], R8 ;  /* 0x000000083e007388 */ /* 0x0207e20000000c00 */
[----:B------:R-:W-:Y:S05]  /*8d10*/  BRA `(.L_x_3758) ;  /* 0x0000000000047947 */ /* 0x000fea0003800000 */
.L_x_3759:
[----:B------:R2:W-:Y:S02]  /*8d20*/  STS.128 [R62], RZ ;  /* 0x000000ff3e007388 */ /* 0x0005e40000000c00 */
.L_x_3758:
[----:B------:R-:W-:Y:S05]  /*8d30*/  BSYNC.RECONVERGENT B1 ;  /* 0x0000000000017941 */ /* 0x000fea0003800200 */
.L_x_3757:
        /* <DEDUP_REMOVED lines=52> */
.L_x_3763:
[----:B------:R-:W-:Y:S05]  /*9080*/  BSYNC.RECONVERGENT B0 ;  /* 0x0000000000007941 */ /* 0x000fea0003800200 */
.L_x_3762:
[----:B-----5:R3:W-:Y:S01]  /*9090*/  STS.128 [R62+0x800], R8 ;  /* 0x000800083e007388 */ /* 0x0207e20000000c00 */
[----:B------:R-:W-:Y:S05]  /*90a0*/  BRA `(.L_x_3755) ;  /* 0x0000000800e07947 */ /* 0x000fea0003800000 */
.L_x_3756:
        /* <DEDUP_REMOVED lines=91> */
.L_x_3768:
[----:B------:R-:W-:Y:S05]  /*9660*/  BSYNC.RECONVERGENT B0 ;  /* 0x0000000000007941 */ /* 0x000fea0003800200 */
.L_x_3767:
[----:B-----5:R3:W-:Y:S01]  /*9670*/  STS.128 [R62], R20 ;  /* 0x000000143e007388 */ /* 0x0207e20000000c00 */
[----:B------:R-:W-:Y:S05]  /*9680*/  BRA `(.L_x_3765) ;  /* 0x0000000000047947 */ /* 0x000fea0003800000 */
.L_x_3766:
[----:B------:R2:W-:Y:S02]  /*9690*/  STS.128 [R62], RZ ;  /* 0x000000ff3e007388 */ /* 0x0005e40000000c00 */
.L_x_3765:
[----:B------:R-:W-:Y:S05]  /*96a0*/  BSYNC.RECONVERGENT B1 ;  /* 0x0000000000017941 */ /* 0x000fea0003800200 */
.L_x_3764:
        /* <DEDUP_REMOVED lines=20> */
[----:B---3--:R-:W-:-:S04]  /*97f0*/  IADD3 R4, P0, PT, R28, R3, RZ ;  /* 0x000000031c047210 */ /* 0x008fc80007f1e0ff */
[----:B------:R-:W-:Y:S02]  /*9800*/  IADD3.X R5, PT, PT, R29, R9, RZ, P0, !PT ;  /* 0x000000091d057210 */ /* 0x000fe400007fe4ff */
[----:B------:R-:W-:-:S04]  /*9810*/  IADD3 R8, P0, PT, R26, R3, RZ ;  /* 0x000000031a087210 */ /* 0x000fc80007f1e0ff */
[----:B------:R-:W3:Y:S01]  /*9820*/  LD.E.128 R4, desc[UR4][R4.64] ;  /* 0x0000000404047980 */ /* 0x000ee2000c101d00 */
        /* <DEDUP_REMOVED lines=62> */
.L_x_3770:
[----:B------:R-:W-:Y:S05]  /*9c10*/  BSYNC.RECONVERGENT B0 ;  /* 0x0000000000007941 */ /* 0x000fea0003800200 */
.L_x_3769:
[----:B-----5:R4:W-:Y:S02]  /*9c20*/  STS.128 [R62+0x800], R20 ;  /* 0x000800143e007388 */ /* 0x0209e40000000c00 */
.L_x_3755:
[----:B------:R-:W-:Y:S05]  /*9c30*/  BSYNC.RECONVERGENT B2 ;  /* 0x0000000000027941 */ /* 0x000fea0003800200 */
.L_x_3750:
[----:B------:R-:W-:Y:S01]  /*9c40*/  IADD3 R69, PT, PT, -R69, R58, RZ ;  /* 0x0000003a45457210 */ /* 0x000fe20007ffe1ff */
        /* <DEDUP_REMOVED lines=11> */
.L_x_3773:
[----:B------:R1:W-:Y:S02]  /*9d00*/  STS.128 [R62+0x1000], RZ ;  /* 0x001000ff3e007388 */ /* 0x0003e40000000c00 */
.L_x_3772:
[----:B------:R-:W-:Y:S05]  /*9d10*/  BSYNC.RECONVERGENT B0 ;  /* 0x0000000000007941 */ /* 0x000fea0003800200 */
.L_x_3771:
        /* <DEDUP_REMOVED lines=12> */
.L_x_3776:
[----:B------:R2:W-:Y:S02]  /*9de0*/  STS.128 [R62+0x1800], RZ ;  /* 0x001800ff3e007388 */ /* 0x0005e40000000c00 */
.L_x_3775:
[----:B------:R-:W-:Y:S05]  /*9df0*/  BSYNC.RECONVERGENT B0 ;  /* 0x0000000000007941 */ /* 0x000fea0003800200 */
.L_x_3774:
        /* <DEDUP_REMOVED lines=13> */
.L_x_3779:
[----:B------:R3:W-:Y:S02]  /*9ed0*/  STS.128 [R62+0x2000], RZ ;  /* 0x002000ff3e007388 */ /* 0x0007e40000000c00 */
.L_x_3778:
[----:B------:R-:W-:Y:S05]  /*9ee0*/  BSYNC.RECONVERGENT B0 ;  /* 0x0000000000007941 */ /* 0x000fea0003800200 */
.L_x_3777:
        /* <DEDUP_REMOVED lines=13> */
.L_x_3782:
[----:B------:R1:W-:Y:S02]  /*9fc0*/  STS.128 [R62+0x2800], RZ ;  /* 0x002800ff3e007388 */ /* 0x0003e40000000c00 */
.L_x_3781:
[----:B------:R-:W-:Y:S05]  /*9fd0*/  BSYNC.RECONVERGENT B0 ;  /* 0x0000000000007941 */ /* 0x000fea0003800200 */
.L_x_3780:
        /* <DEDUP_REMOVED lines=16> */
.L_x_3785:
[----:B------:R1:W-:Y:S02]  /*a0e0*/  STS.128 [R62+0x3000], RZ ;  /* 0x003000ff3e007388 */ /* 0x0003e40000000c00 */
.L_x_3784:
[----:B------:R-:W-:Y:S05]  /*a0f0*/  BSYNC.RECONVERGENT B0 ;  /* 0x0000000000007941 */ /* 0x000fea0003800200 */
.L_x_3783:
        /* <DEDUP_REMOVED lines=13> */
.L_x_3788:
[----:B------:R1:W-:Y:S02]  /*a1d0*/  STS.128 [R62+0x3800], RZ ;  /* 0x003800ff3e007388 */ /* 0x0003e40000000c00 */
.L_x_3787:
[----:B------:R-:W-:Y:S05]  /*a1e0*/  BSYNC.RECONVERGENT B0 ;  /* 0x0000000000007941 */ /* 0x000fea0003800200 */
.L_x_3786:
        /* <DEDUP_REMOVED lines=16> */
.L_x_3791:
[----:B------:R1:W-:Y:S02]  /*a2f0*/  STS.128 [R62+0x4000], RZ ;  /* 0x004000ff3e007388 */ /* 0x0003e40000000c00 */
.L_x_3790:
[----:B------:R-:W-:Y:S05]  /*a300*/  BSYNC.RECONVERGENT B0 ;  /* 0x0000000000007941 */ /* 0x000fea0003800200 */
.L_x_3789:
        /* <DEDUP_REMOVED lines=14> */
.L_x_3794:
[----:B------:R1:W-:Y:S02]  /*a3f0*/  STS.128 [R62+0x4800], RZ ;  /* 0x004800ff3e007388 */ /* 0x0003e40000000c00 */
.L_x_3793:
[----:B------:R-:W-:Y:S05]  /*a400*/  BSYNC.RECONVERGENT B0 ;  /* 0x0000000000007941 */ /* 0x000fea0003800200 */
.L_x_3792:
[----:B----4-:R-:W3:Y:S04]  /*a410*/  LD.E.64 R20, desc[UR4][R148.64+0x1c0] ;  /* 0x0001c00494147980 */ /* 0x010ee8000c101b00 */
[----:B--2---:R-:W2:Y:S01]  /*a420*/  LD.E.64 R16, desc[UR4][R148.64+0x1b8] ;  /* 0x0001b80494107980 */ /* 0x004ea2000c101b00 */
[----:B------:R-:W-:-:S03]  /*a430*/  MOV R124, R226 ;  /* 0x000000e2007c7202 */ /* 0x000fc60000000f00 */
        /* <DEDUP_REMOVED lines=21> */
.L_x_3797:
[----:B------:R3:W-:Y:S01]  /*a590*/  STS.128 [R62+0x5000], RZ ;  /* 0x005000ff3e007388 */ /* 0x0007e20000000c00 */
[----:B------:R-:W-:Y:S05]  /*a5a0*/  BRA `(.L_x_3798) ;  /* 0x0000000000047947 */ /* 0x000fea0003800000 */
.L_x_3796:
[----:B------:R2:W-:Y:S02]  /*a5b0*/  STS.128 [R62+0x5000], RZ ;  /* 0x005000ff3e007388 */ /* 0x0005e40000000c00 */
.L_x_3798:
[----:B------:R-:W-:Y:S05]  /*a5c0*/  BSYNC.RECONVERGENT B0 ;  /* 0x0000000000007941 */ /* 0x000fea0003800200 */
.L_x_3795:
        /* <DEDUP_REMOVED lines=13> */
.L_x_3801:
[----:B------:R1:W-:Y:S02]  /*a6a0*/  STS.128 [R62+0x5800], RZ ;  /* 0x005800ff3e007388 */ /* 0x0003e40000000c00 */
.L_x_3800:
[----:B------:R-:W-:Y:S05]  /*a6b0*/  BSYNC.RECONVERGENT B0 ;  /* 0x0000000000007941 */ /* 0x000fea0003800200 */
.L_x_3799:
        /* <DEDUP_REMOVED lines=13> */
.L_x_3804:
[----:B------:R1:W-:Y:S02]  /*a790*/  STS.128 [R62+0x6000], RZ ;  /* 0x006000ff3e007388 */ /* 0x0003e40000000c00 */
.L_x_3803:
[----:B------:R-:W-:Y:S05]  /*a7a0*/  BSYNC.RECONVERGENT B0 ;  /* 0x0000000000007941 */ /* 0x000fea0003800200 */
.L_x_3802:
        /* <DEDUP_REMOVED lines=13> */
.L_x_3807:
[----:B------:R1:W-:Y:S02]  /*a880*/  STS.128 [R62+0x6800], RZ ;  /* 0x006800ff3e007388 */ /* 0x0003e40000000c00 */
.L_x_3806:
[----:B------:R-:W-:Y:S05]  /*a890*/  BSYNC.RECONVERGENT B0 ;  /* 0x0000000000007941 */ /* 0x000fea0003800200 */
.L_x_3805:
        /* <DEDUP_REMOVED lines=16> */
.L_x_3810:
[----:B------:R1:W-:Y:S02]  /*a9a0*/  STS.128 [R62+0x7000], RZ ;  /* 0x007000ff3e007388 */ /* 0x0003e40000000c00 */
.L_x_3809:
[----:B------:R-:W-:Y:S05]  /*a9b0*/  BSYNC.RECONVERGENT B0 ;  /* 0x0000000000007941 */ /* 0x000fea0003800200 */
.L_x_3808:
        /* <DEDUP_REMOVED lines=13> */
.L_x_3813:
[----:B------:R1:W-:Y:S02]  /*aa90*/  STS.128 [R62+0x7800], RZ ;  /* 0x007800ff3e007388 */ /* 0x0003e40000000c00 */
.L_x_3812:
[----:B------:R-:W-:Y:S05]  /*aaa0*/  BSYNC.RECONVERGENT B0 ;  /* 0x0000000000007941 */ /* 0x000fea0003800200 */
.L_x_3811:
        /* <DEDUP_REMOVED lines=16> */
.L_x_3816:
[----:B------:R1:W-:Y:S02]  /*abb0*/  STS.128 [R62+0x8000], RZ ;  /* 0x008000ff3e007388 */ /* 0x0003e40000000c00 */
.L_x_3815:
[----:B------:R-:W-:Y:S05]  /*abc0*/  BSYNC.RECONVERGENT B0 ;  /* 0x0000000000007941 */ /* 0x000fea0003800200 */
.L_x_3814:
        /* <DEDUP_REMOVED lines=14> */
.L_x_3819:
[----:B------:R1:W-:Y:S02]  /*acb0*/  STS.128 [R62+0x8800], RZ ;  /* 0x008800ff3e007388 */ /* 0x0003e40000000c00 */
.L_x_3818:
[----:B------:R-:W-:Y:S05]  /*acc0*/  BSYNC.RECONVERGENT B0 ;  /* 0x0000000000007941 */ /* 0x000fea0003800200 */
.L_x_3817:
[C---:B-1----:R-:W-:Y:S01]  /*acd0*/  IMAD.SHL.U32 R5, R61.reuse, 0x20, RZ ;  /* 0x000000203d057824 */ /* 0x042fe200078e00ff */
[----:B------:R-:W-:Y:S01]  /*ace0*/  SHF.R.U32.HI R36, RZ, 0x1, R61 ;  /* 0x00000001ff247819 */ /* 0x000fe2000001163d */
[C---:B------:R-:W-:Y:S01]  /*acf0*/  IMAD.SHL.U32 R209, R61.reuse, 0x10, RZ ;  /* 0x000000103dd17824 */ /* 0x040fe200078e00ff */
[----:B------:R-:W-:Y:S01]  /*ad00*/  LOP3.LUT P0, RZ, R61, 0x4, RZ, 0xc0, !PT ;  /* 0x000000043dff7812 */ /* 0x000fe2000780c0ff */
[----:B------:R-:W0:Y:S01]  /*ad10*/  LDGDEPBAR ;  /* 0x00000000000079af */ /* 0x000e220000000000 */
[----:B------:R-:W-:Y:S01]  /*ad20*/  LOP3.LUT R14, R36, 0x8, RZ, 0xc0, !PT ;  /* 0x00000008240e7812 */ /* 0x000fe200078ec0ff */
[----:B------:R-:W-:Y:S01]  /*ad30*/  VIADD R233, R59, 0xffffffff ;  /* 0xffffffff3be97836 */ /* 0x000fe20000000000 */
[----:B------:R-:W-:Y:S01]  /*ad40*/  LOP3.LUT R2, R5, 0xc0, RZ, 0xc0, !PT ;  /* 0x000000c005027812 */ /* 0x000fe200078ec0ff */
[----:B------:R-:W-:Y:S01]  /*ad50*/  BSSY.RECONVERGENT B1, `(.L_x_3820) ;  /* 0x00000fe000017945 */ /* 0x000fe20003800200 */
[C---:B------:R-:W-:Y:S02]  /*ad60*/  LOP3.LUT R4, R209.reuse, 0x3e00, RZ, 0xc0, !PT ;  /* 0x00003e00d1047812 */ /* 0x040fe400078ec0ff */
[----:B------:R-:W-:-:S02]  /*ad70*/  LOP3.LUT R3, R209, 0x100, RZ, 0xc0, !PT ;  /* 0x00000100d1037812 */ /* 0x000fc400078ec0ff */
[----:B------:R-:W-:Y:S02]  /*ad80*/  LOP3.LUT R14, R14, 0xc0, R5, 0xf8, !PT ;  /* 0x000000c00e0e7812 */ /* 0x000fe400078ef805 */
[----:B------:R-:W-:Y:S02]  /*ad90*/  LOP3.LUT R2, R2, 0x8, R61, 0xf8, !PT ;  /* 0x0000000802027812 */ /* 0x000fe400078ef83d */
[--C-:B------:R-:W-:Y:S02]  /*ada0*/  LOP3.LUT R4, R4, 0x20, R5.reuse, 0xf8, !PT ;  /* 0x0000002004047812 */ /* 0x100fe400078ef805 */
[----:B------:R-:W-:Y:S02]  /*adb0*/  LOP3.LUT R3, R3, 0x20, R5, 0xf8, !PT ;  /* 0x0000002003037812 */ /* 0x000fe400078ef805 */
[--C-:B------:R-:W-:Y:S02]  /*adc0*/  LOP3.LUT R14, R14, 0x18, R63.reuse, 0x78, !PT ;  /* 0x000000180e0e7812 */ /* 0x100fe400078e783f */
[----:B------:R-:W-:-:S02]  /*add0*/  LOP3.LUT R2, R2, 0x18, R63, 0x78, !PT ;  /* 0x0000001802027812 */ /* 0x000fc400078e783f */
[----:B------:R-:W-:Y:S02]  /*ade0*/  LOP3.LUT R5, R4, 0x100, R5, 0xf8, !PT ;  /* 0x0000010004057812 */ /* 0x000fe400078ef805 */
[----:B------:R-:W-:Y:S02]  /*adf0*/  LOP3.LUT R2, R3, R2, RZ, 0xfc, !PT ;  /* 0x0000000203027212 */ /* 0x000fe400078efcff */
[----:B------:R-:W-:-:S03]  /*ae00*/  LOP3.LUT R208, R5, R14, RZ, 0xfc, !PT ;  /* 0x0000000e05d07212 */ /* 0x000fc600078efcff */
[--C-:B------:R-:W-:Y:S02]  /*ae10*/  IMAD R3, R2, 0x2, R49.reuse ;  /* 0x0000000202037824 */ /* 0x100fe400078e0231 */
[----:B------:R-:W-:Y:S02]  /*ae20*/  IMAD R208, R208, 0x2, R49 ;  /* 0x00000002d0d07824 */ /* 0x000fe400078e0231 */
[----:B------:R-:W-:Y:S01]  /*ae30*/  IMAD.MOV.U32 R2, RZ, RZ, 0x20 ;  /* 0x00000020ff027424 */ /* 0x000fe200078e00ff */
[----:B-----5:R-:W-:Y:S04]  /*ae40*/  LDSM.16.M88.4 R28, [R3+0x1000] ;  /* 0x00100000031c783b */ /* 0x020fe80000000200 */
[----:B------:R-:W1:Y:S01]  /*ae50*/  LDSM.16.M88.4 R32, [R208] ;  /* 0x00000000d020783b */ /* 0x000e620000000200 */
[----:B------:R-:W-:-:S02]  /*ae60*/  SEL R2, R2, 0xffffffe0, !P0 ;  /* 0xffffffe002027807 */ /* 0x000fc40004000000 */
[----:B------:R-:W-:Y:S01]  /*ae70*/  ISETP.GT.AND P0, PT, R233, R216, PT ;  /* 0x000000d8e900720c */ /* 0x000fe20003f04270 */
[----:B------:R-:W2:Y:S02]  /*ae80*/  LDSM.16.M88.4 R20, [R3+0x1400] ;  /* 0x001400000314783b */ /* 0x000ea40000000200 */
[--C-:B------:R-:W-:Y:S02]  /*ae90*/  IMAD.IADD R204, R208, 0x1, R2.reuse ;  /* 0x00000001d0cc7824 */ /* 0x100fe400078e0202 */
[----:B------:R-:W3:Y:S01]  /*aea0*/  LDSM.16.M88.4 R8, [R3+0x1800] ;  /* 0x001800000308783b */ /* 0x000ee20000000200 */
[----:B------:R-:W-:-:S03]  /*aeb0*/  IMAD.IADD R2, R3, 0x1, R2 ;  /* 0x0000000103027824 */ /* 0x000fc600078e0202 */
[----:B------:R-:W4:Y:S04]  /*aec0*/  LDSM.16.M88.4 R140, [R3+0x1c00] ;  /* 0x001c0000038c783b */ /* 0x000f280000000200 */
[----:B------:R-:W4:Y:S04]  /*aed0*/  LDSM.16.M88.4 R132, [R3+0x2000] ;  /* 0x002000000384783b */ /* 0x000f280000000200 */
[----:B------:R-:W4:Y:S04]  /*aee0*/  LDSM.16.M88.4 R124, [R3+0x2400] ;  /* 0x00240000037c783b */ /* 0x000f280000000200 */
[----:B------:R-:W4:Y:S04]  /*aef0*/  LDSM.16.M88.4 R116, [R3+0x2800] ;  /* 0x002800000374783b */ /* 0x000f280000000200 */
        /* <DEDUP_REMOVED lines=13> */
[C---:B------:R-:W-:Y:S03]  /*afd0*/  HMMA.16816.F32 R28, R32.reuse, R30, RZ ;  /* 0x0000001e201c723c */ /* 0x040fe600000018ff */
[----:B------:R-:W3:Y:S04]  /*afe0*/  LDSM.16.M88.4 R160, [R2+0x1000] ;  /* 0x0010000002a0783b */ /* 0x000ee80000000200 */
[----:B------:R-:W3:Y:S01]  /*aff0*/  LDSM.16.M88.4 R156, [R2+0x1400] ;  /* 0x00140000029c783b */ /* 0x000ee20000000200 */
[C---:B------:R-:W-:Y:S03]  /*b000*/  HMMA.16816.F32 R20, R32.reuse, R22, RZ ;  /* 0x000000162014723c */ /* 0x040fe600000018ff */
[----:B------:R-:W3:Y:S04]  /*b010*/  LDSM.16.M88.4 R152, [R2+0x1800] ;  /* 0x001800000298783b */ /* 0x000ee80000000200 */
[----:B------:R-:W3:Y:S01]  /*b020*/  LDSM.16.M88.4 R200, [R2+0x1c00] ;  /* 0x001c000002c8783b */ /* 0x000ee20000000200 */
[C---:B------:R-:W-:Y:S03]  /*b030*/  HMMA.16816.F32 R8, R32.reuse, R10, RZ ;  /* 0x0000000a2008723c */ /* 0x040fe600000018ff */
        /* <DEDUP_REMOVED lines=11> */
[C---:B------:R-:W-:Y:S08]  /*b0f0*/  HMMA.16816.F32 R120, R32.reuse, R116, RZ ;  /* 0x000000742078723c */ /* 0x040ff000000018ff */
[C---:B------:R-:W-:Y:S08]  /*b100*/  HMMA.16816.F32 R112, R32.reuse, R108, RZ ;  /* 0x0000006c2070723c */ /* 0x040ff000000018ff */
        /* <DEDUP_REMOVED lines=29> */
[----:B------:R-:W-:Y:S01]  /*b2e0*/  HMMA.16816.F32 R8, R204, R154, R8 ;  /* 0x0000009acc08723c */ /* 0x000fe20000001808 */
[----:B------:R-:W3:Y:S01]  /*b2f0*/  LDSM.16.M88.4 R152, [R2+0x4c00] ;  /* 0x004c00000298783b */ /* 0x000ee20000000200 */
[----:B------:R-:W-:-:S06]  /*b300*/  DEPBAR.LE SB0, 0x0 ;  /* 0x000080000000791a */ /* 0x000fcc0000000000 */
[C---:B------:R-:W-:Y:S08]  /*b310*/  HMMA.16816.F32 R144, R204.reuse, R200, R144 ;  /* 0x000000c8cc90723c */ /* 0x040ff00000001890 */
[C---:B------:R-:W-:Y:S08]  /*b320*/  HMMA.16816.F32 R140, R204.reuse, R202, R140 ;  /* 0x000000cacc8c723c */ /* 0x040ff0000000188c */
[C---:B------:R-:W-:Y:S08]  /*b330*/  HMMA.16816.F32 R136, R204.reuse, R196, R136 ;  /* 0x000000c4cc88723c */ /* 0x040ff00000001888 */
        /* <DEDUP_REMOVED lines=19> */
[C---:B---3--:R-:W-:Y:S08]  /*b470*/  HMMA.16816.F32 R48, R204.reuse, R156, R48 ;  /* 0x0000009ccc30723c */ /* 0x048ff00000001830 */
        /* <DEDUP_REMOVED lines=18> */
.L_x_3823:
[----:B------:R-:W2:Y:S01]  /*b5a0*/  LD.E R38, desc[UR4][R148.64+0x170] ;  /* 0x0001700494267980 */ /* 0x000ea2000c101900 */
[----:B------:R-:W-:Y:S01]  /*b5b0*/  VIADD R57, R60, 0xfffffe00 ;  /* 0xfffffe003c397836 */ /* 0x000fe20000000000 */
[----:B------:R-:W-:-:S04]  /*b5c0*/  SHF.L.U32 R3, R233, 0x8, RZ ;  /* 0x00000008e9037819 */ /* 0x000fc800000006ff */
[----:B------:R-:W-:Y:S02]  /*b5d0*/  IABS R37, R3 ;  /* 0x0000000300257213 */ /* 0x000fe40000000000 */
[-C--:B--2---:R-:W-:Y:S02]  /*b5e0*/  IABS R2, R38.reuse ;  /* 0x0000002600027213 */ /* 0x084fe40000000000 */
[-C--:B------:R-:W-:Y:S02]  /*b5f0*/  IABS R56, R38.reuse ;  /* 0x0000002600387213 */ /* 0x080fe40000000000 */
[----:B------:R-:W1:Y:S01]  /*b600*/  I2F.RP R39, R2 ;  /* 0x0000000200277306 */ /* 0x000e620000209400 */
[----:B------:R-:W-:Y:S02]  /*b610*/  LOP3.LUT R3, R3, R38, RZ, 0x3c, !PT ;  /* 0x0000002603037212 */ /* 0x000fe400078e3cff */
[----:B------:R-:W-:Y:S02]  /*b620*/  IADD3 R56, PT, PT, RZ, -R56, RZ ;  /* 0x80000038ff387210 */ /* 0x000fe40007ffe0ff */
        /* <DEDUP_REMOVED lines=15> */
[----:B------:R-:W-:Y:S02]  /*b720*/  IMAD R37, R60, R56, R37 ;  /* 0x000000383c257224 */ /* 0x000fe400078e0225 */
[----:B------:R-:W3:Y:S01]  /*b730*/  LD.E.64 R56, desc[UR4][R148.64+0x38] ;  /* 0x0000380494387980 */ /* 0x000ee2000c101b00 */
        /* <DEDUP_REMOVED lines=8> */
[----:B------:R-:W-:-:S02]  /*b7c0*/  ISETP.NE.AND P0, PT, R38, RZ, PT ;  /* 0x000000ff2600720c */ /* 0x000fc40003f05270 */
[----:B------:R-:W-:-:S07]  /*b7d0*/  LOP3.LUT R2, RZ, R38, RZ, 0x33, !PT ;  /* 0x00000026ff027212 */ /* 0x000fce00078e33ff */
[----:B------:R-:W-:Y:S02]  /*b7e0*/  @P2 VIADD R39, R39, 0x1 ;  /* 0x0000000127272836 */ /* 0x000fe40000000000 */
[----:B------:R-:W-:Y:S02]  /*b7f0*/  @P3 IADD3 R60, PT, PT, R60, 0x1, RZ ;  /* 0x000000013c3c3810 */ /* 0x000fe40007ffe0ff */
        /* <DEDUP_REMOVED lines=23> */
.L_x_3824:
[----:B------:R-:W-:Y:S05]  /*b970*/  BSYNC.RECONVERGENT B0 ;  /* 0x0000000000007941 */ /* 0x000fea0003800200 */
.L_x_3822:
        /* <DEDUP_REMOVED lines=8> */
[----:B------:R-:W-:Y:S01]  /*ba00*/  @!P0 IMAD.MOV.U32 R219, RZ, RZ, R217 ;  /* 0x000000ffffdb8224 */ /* 0x000fe200078e00d9 */
[----:B------:R-:W-:Y:S01]  /*ba10*/  IADD3 R56, P2, PT, R150, R3, RZ ;  /* 0x0000000396387210 */ /* 0x000fe20007f5e0ff */
[----:B------:R-:W-:-:S03]  /*ba20*/  IMAD.X R151, R153, 0x1, R2, P1 ;  /* 0x0000000199977824 */ /* 0x000fc600008e0602 */
[-C--:B------:R-:W-:Y:S01]  /*ba30*/  IADD3 R38, P1, PT, R56, R3.reuse, RZ ;  /* 0x0000000338267210 */ /* 0x080fe20007f3e0ff */
[--C-:B------:R-:W-:Y:S01]  /*ba40*/  IMAD.X R57, R151, 0x1, R2.reuse, P2 ;  /* 0x0000000197397824 */ /* 0x100fe200010e0602 */
[----:B------:R-:W-:Y:S01]  /*ba50*/  @!PT LDS RZ, [RZ] ;  /* 0x00000000fffff984 */ /* 0x000fe20000000800 */
[----:B------:R-:W-:Y:S01]  /*ba60*/  @!PT LDS RZ, [RZ] ;  /* 0x00000000fffff984 */ /* 0x000fe20000000800 */
[----:B------:R-:W-:Y:S01]  /*ba70*/  @!PT LDS RZ, [RZ] ;  /* 0x00000000fffff984 */ /* 0x000fe20000000800 */
[----:B------:R1:W-:Y:S02]  /*ba80*/  @!P0 LDGSTS.E.BYPASS.LTC128B.128 [R62+0x1000], desc[UR4][R218.64] ;  /* 0x01000000da3e8fae */ /* 0x0003e4000b981a04 */
[-C--:B------:R-:W-:Y:S01]  /*ba90*/  IADD3 R12, P2, PT, R38, R3.reuse, RZ ;  /* 0x00000003260c7210 */ /* 0x080fe20007f5e0ff */
[--C-:B------:R-:W-:Y:S01]  /*baa0*/  IMAD.X R39, R57, 0x1, R2.reuse, P1 ;  /* 0x0000000139277824 */ /* 0x100fe200008e0602 */
[----:B------:R1:W-:Y:S02]  /*bab0*/  @P0 STS.128 [R62+0x1000], RZ ;  /* 0x001000ff3e000388 */ /* 0x0003e40000000c00 */
[----:B------:R-:W-:Y:S01]  /*bac0*/  @!P0 IADD3 R156, P1, PT, R12, R3, RZ ;  /* 0x000000030c9c8210 */ /* 0x000fe20007f3e0ff */
[--C-:B------:R-:W-:Y:S01]  /*bad0*/  IMAD.X R13, R39, 0x1, R2.reuse, P2 ;  /* 0x00000001270d7824 */ /* 0x100fe200010e0602 */
[----:B------:R-:W-:Y:S01]  /*bae0*/  @!PT LDS RZ, [RZ] ;  /* 0x00000000fffff984 */ /* 0x000fe20000000800 */
[----:B------:R-:W-:Y:S01]  /*baf0*/  @!PT LDS RZ, [RZ] ;  /* 0x00000000fffff984 */ /* 0x000fe20000000800 */
[----:B------:R-:W-:Y:S01]  /*bb00*/  @!PT LDS RZ, [RZ] ;  /* 0x00000000fffff984 */ /* 0x000fe20000000800 */
[----:B------:R1:W-:Y:S03]  /*bb10*/  @!P0 LDGSTS.E.BYPASS.LTC128B.128 [R62+0x1800], desc[UR4][R154.64] ;  /* 0x018000009a3e8fae */ /* 0x0003e6000b981a04 */
[----:B------:R-:W-:Y:S01]  /*bb20*/  @!P0 IMAD.X R157, R13, 0x1, R2, P1 ;  /* 0x000000010d9d8824 */ /* 0x000fe200008e0602 */
        /* <DEDUP_REMOVED lines=32> */
.L_x_3821:
[----:B------:R-:W-:Y:S05]  /*bd30*/  BSYNC.RECONVERGENT B1 ;  /* 0x0000000000017941 */ /* 0x000fea0003800200 */
.L_x_3820:
[----:B------:R-:W-:Y:S01]  /*bd40*/  SHF.R.U32.HI R2, RZ, 0x2, R61 ;  /* 0x00000002ff027819 */ /* 0x000fe2000001163d */
[----:B-1----:R-:W-:-:S03]  /*bd50*/  IMAD.SHL.U32 R12, R61, 0x2, RZ ;  /* 0x000000023d0c7824 */ /* 0x002fc600078e00ff */
[----:B------:R-:W-:Y:S02]  /*bd60*/  LOP3.LUT R3, R2, 0x7, RZ, 0xc0, !PT ;  /* 0x0000000702037812 */ /* 0x000fe400078ec0ff */
[----:B------:R-:W-:Y:S02]  /*bd70*/  LOP3.LUT R12, R12, 0x6, RZ, 0xc0, !PT ;  /* 0x000000060c0c7812 */ /* 0x000fe400078ec0ff */
[----:B------:R-:W-:-:S03]  /*bd80*/  LOP3.LUT R2, R3, 0x1f0, R36, 0xf8, !PT ;  /* 0x000001f003027812 */ /* 0x000fc600078ef824 */
[----:B------:R-:W-:Y:S02]  /*bd90*/  IMAD R151, R233, 0x100, R12 ;  /* 0x00000100e9977824 */ /* 0x000fe400078e020c */
[----:B------:R-:W-:Y:S02]  /*bda0*/  IMAD R3, R223, 0x40, R2 ;  /* 0x00000040df037824 */ /* 0x000fe400078e0202 */
[C---:B------:R-:W-:Y:S01]  /*bdb0*/  VIADD R179, R151.reuse, 0x40 ;  /* 0x0000004097b37836 */ /* 0x040fe20000000000 */
[C---:B------:R-:W-:Y:S01]  /*bdc0*/  IADD3 R161, PT, PT, R151.reuse, 0xb9, RZ ;  /* 0x000000b997a17810 */ /* 0x040fe20007ffe0ff */
[C---:B------:R-:W-:Y:S01]  /*bdd0*/  VIADD R39, R151.reuse, 0xb0 ;  /* 0x000000b097277836 */ /* 0x040fe20000000000 */
[----:B------:R-:W-:Y:S01]  /*bde0*/  IADD3 R60, PT, PT, R58, R3, -R224 ;  /* 0x000000033a3c7210 */ /* 0x000fe20007ffe8e0 */
[C---:B------:R-:W-:Y:S01]  /*bdf0*/  VIADD R167, R151.reuse, 0xa9 ;  /* 0x000000a997a77836 */ /* 0x040fe20000000000 */
[C---:B------:R-:W-:Y:S01]  /*be00*/  IADD3 R153, PT, PT, R151.reuse, 0x8, RZ ;  /* 0x0000000897997810 */ /* 0x040fe20007ffe0ff */
[----:B------:R-:W-:Y:S01]  /*be10*/  VIADD R175, R151, 0x48 ;  /* 0x0000004897af7836 */ /* 0x000fe20000000000 */
[-C--:B------:R-:W-:Y:S01]  /*be20*/  ISETP.GE.AND P1, PT, R179, R58.reuse, PT ;  /* 0x0000003ab300720c */ /* 0x080fe20003f26270 */
[C---:B------:R-:W-:Y:S01]  /*be30*/  IMAD.IADD R3, R60.reuse, 0x1, -R179 ;  /* 0x000000013c037824 */ /* 0x040fe200078e0ab3 */
[C---:B------:R-:W-:Y:S01]  /*be40*/  IADD3 R61, PT, PT, R151.reuse, 0xe0, RZ ;  /* 0x000000e0973d7810 */ /* 0x040fe20007ffe0ff */
[----:B------:R-:W-:Y:S01]  /*be50*/  VIADD R181, R151, 0x49 ;  /* 0x0000004997b57836 */ /* 0x000fe20000000000 */
[-C--:B------:R-:W-:Y:S01]  /*be60*/  ISETP.GE.AND P2, PT, R175, R58.reuse, PT ;  /* 0x0000003aaf00720c */ /* 0x080fe20003f46270 */
[C---:B------:R-:W-:Y:S01]  /*be70*/  IMAD.IADD R160, R60.reuse, 0x1, -R167 ;  /* 0x000000013ca07824 */ /* 0x040fe200078e0aa7 */
[----:B------:R-:W-:Y:S01]  /*be80*/  IABS R3, R3 ;  /* 0x0000000300037213 */ /* 0x000fe20000000000 */
[----:B------:R-:W-:Y:S01]  /*be90*/  VIADD R159, R151, 0xc0 ;  /* 0x000000c0979f7836 */ /* 0x000fe20000000000 */
[----:B------:R-:W-:Y:S01]  /*bea0*/  ISETP.GE.AND P4, PT, R181, R58, PT ;  /* 0x0000003ab500720c */ /* 0x000fe20003f86270 */
[C---:B------:R-:W-:Y:S01]  /*beb0*/  IMAD.IADD R15, R60.reuse, 0x1, -R175 ;  /* 0x000000013c0f7824 */ /* 0x040fe200078e0aaf */
[----:B------:R-:W-:Y:S01]  /*bec0*/  I2FP.F32.S32 R3, R3 ;  /* 0x0000000300037245 */ /* 0x000fe20000201400 */
[----:B------:R-:W-:Y:S01]  /*bed0*/  IMAD.IADD R164, R60, 0x1, -R181 ;  /* 0x000000013ca47824 */ /* 0x000fe200078e0ab5 */
[----:B------:R-:W-:Y:S01]  /*bee0*/  IABS R160, R160 ;  /* 0x000000a000a07213 */ /* 0x000fe20000000000 */
[C---:B------:R-:W-:Y:S01]  /*bef0*/  VIADD R169, R151.reuse, 0x50 ;  /* 0x0000005097a97836 */ /* 0x040fe20000000000 */
[----:B------:R-:W-:Y:S01]  /*bf00*/  IABS R15, R15 ;  /* 0x0000000f000f7213 */ /* 0x000fe20000000000 */
[----:B------:R-:W-:Y:S01]  /*bf10*/  FFMA.FTZ R252, -R0, R3, R136 ;  /* 0x0000000300fc7223 */ /* 0x000fe20000010188 */
[C---:B------:R-:W-:Y:S01]  /*bf20*/  IMAD.IADD R3, R60.reuse, 0x1, -R39 ;  /* 0x000000013c037824 */ /* 0x040fe200078e0a27 */
[----:B------:R-:W-:Y:S01]  /*bf30*/  IABS R164, R164 ;  /* 0x000000a400a47213 */ /* 0x000fe20000000000 */
[C---:B------:R-:W-:Y:S01]  /*bf40*/  VIADD R165, R151.reuse, 0xc8 ;  /* 0x000000c897a57836 */ /* 0x040fe20000000000 */
[----:B------:R-:W-:Y:S01]  /*bf50*/  I2FP.F32.S32 R160, R160 ;  /* 0x000000a000a07245 */ /* 0x000fe20000201400 */
[----:B------:R-:W-:Y:S01]  /*bf60*/  IMAD.IADD R13, R60, 0x1, -R169 ;  /* 0x000000013c0d7824 */ /* 0x000fe200078e0aa9 */
[----:B------:R-:W-:Y:S01]  /*bf70*/  IABS R3, R3 ;  /* 0x0000000300037213 */ /* 0x000fe20000000000 */
[C---:B------:R-:W-:Y:S01]  /*bf80*/  VIADD R177, R151.reuse, 0x41 ;  /* 0x0000004197b17836 */ /* 0x040fe20000000000 */
[----:B------:R-:W-:Y:S01]  /*bf90*/  I2FP.F32.S32 R15, R15 ;  /* 0x0000000f000f7245 */ /* 0x000fe20000201400 */
[C---:B------:R-:W-:Y:S01]  /*bfa0*/  FFMA.FTZ R160, -R0.reuse, R160, R85 ;  /* 0x000000a000a07223 */ /* 0x040fe20000010155 */
[----:B------:R-:W-:Y:S01]  /*bfb0*/  I2FP.F32.S32 R3, R3 ;  /* 0x0000000300037245 */ /* 0x000fe20000201400 */
[----:B------:R-:W-:Y:S01]  /*bfc0*/  VIADD R85, R151, 0xd8 ;  /* 0x000000d897557836 */ /* 0x000fe20000000000 */
[----:B------:R-:W-:Y:S01]  /*bfd0*/  I2FP.F32.S32 R164, R164 ;  /* 0x000000a400a47245 */ /* 0x000fe20000201400 */
[----:B------:R-:W-:Y:S01]  /*bfe0*/  FFMA.FTZ R168, -R0, R15, R132 ;  /* 0x0000000f00a87223 */ /* 0x000fe20000010184 */
[----:B------:R-:W-:-:S02]  /*bff0*/  IMAD.IADD R15, R60, 0x1, -R165 ;  /* 0x000000013c0f7824 */ /* 0x000fc400078e0aa5 */
[----:B------:R-:W-:Y:S01]  /*c000*/  FFMA.FTZ R38, -R0, R3, R80 ;  /* 0x0000000300267223 */ /* 0x000fe20000010150 */
[----:B------:R-:W-:Y:S02]  /*c010*/  IMAD.IADD R3, R60, 0x1, -R159 ;  /* 0x000000013c037824 */ /* 0x000fe400078e0a9f */
[----:B------:R-:W-:Y:S01]  /*c020*/  FFMA.FTZ R164, -R0, R164, R133 ;  /* 0x000000a400a47223 */ /* 0x000fe20000010185 */
[C---:B------:R-:W-:Y:S01]  /*c030*/  VIADD R133, R151.reuse, 0xd1 ;  /* 0x000000d197857836 */ /* 0x040fe20000000000 */
[----:B------:R-:W-:Y:S01]  /*c040*/  IABS R13, R13 ;  /* 0x0000000d000d7213 */ /* 0x000fe20000000000 */
[C---:B------:R-:W-:Y:S01]  /*c050*/  IMAD.IADD R172, R60.reuse, 0x1, -R177 ;  /* 0x000000013cac7824 */ /* 0x040fe200078e0ab1 */
[----:B------:R-:W-:Y:S01]  /*c060*/  IABS R3, R3 ;  /* 0x0000000300037213 */ /* 0x000fe20000000000 */
[----:B------:R-:W-:Y:S01]  /*c070*/  IMAD.IADD R62, R60, 0x1, -R133 ;  /* 0x000000013c3e7824 */ /* 0x000fe200078e0a85 */
[----:B------:R-:W-:Y:S01]  /*c080*/  IABS R15, R15 ;  /* 0x0000000f000f7213 */ /* 0x000fe20000000000 */
[C---:B------:R-:W-:Y:S01]  /*c090*/  VIADD R171, R151.reuse, 0xb8 ;  /* 0x000000b897ab7836 */ /* 0x040fe20000000000 */
[----:B------:R-:W-:Y:S01]  /*c0a0*/  I2FP.F32.S32 R3, R3 ;  /* 0x0000000300037245 */ /* 0x000fe20000201400 */
[C---:B------:R-:W-:Y:S01]  /*c0b0*/  VIADD R163, R151.reuse, 0xc9 ;  /* 0x000000c997a37836 */ /* 0x040fe20000000000 */
[----:B------:R-:W-:Y:S01]  /*c0c0*/  I2FP.F32.S32 R13, R13 ;  /* 0x0000000d000d7245 */ /* 0x000fe20000201400 */
[C---:B------:R-:W-:Y:S01]  /*c0d0*/  VIADD R63, R151.reuse, 0xe8 ;  /* 0x000000e8973f7836 */ /* 0x040fe20000000000 */
[----:B------:R-:W-:Y:S01]  /*c0e0*/  IABS R62, R62 ;  /* 0x0000003e003e7213 */ /* 0x000fe20000000000 */
[----:B------:R-:W-:Y:S01]  /*c0f0*/  FFMA.FTZ R152, -R0, R3, R72 ;  /* 0x0000000300987223 */ /* 0x000fe20000010148 */
[----:B------:R-:W-:Y:S01]  /*c100*/  IMAD.IADD R3, R60, 0x1, -R85 ;  /* 0x000000013c037824 */ /* 0x000fe200078e0a55 */
[----:B------:R-:W-:Y:S01]  /*c110*/  I2FP.F32.S32 R15, R15 ;  /* 0x0000000f000f7245 */ /* 0x000fe20000201400 */
[----:B------:R-:W-:Y:S01]  /*c120*/  FFMA.FTZ R162, -R0, R13, R128 ;  /* 0x0000000d00a27223 */ /* 0x000fe20000010180 */
[C---:B------:R-:W-:Y:S01]  /*c130*/  IMAD.IADD R13, R60.reuse, 0x1, -R171 ;  /* 0x000000013c0d7824 */ /* 0x040fe200078e0aab */
[----:B------:R-:W-:Y:S01]  /*c140*/  I2FP.F32.S32 R62, R62 ;  /* 0x0000003e003e7245 */ /* 0x000fe20000201400 */
[----:B------:R-:W-:Y:S01]  /*c150*/  IMAD.IADD R128, R60, 0x1, -R163 ;  /* 0x000000013c807824 */ /* 0x000fe200078e0aa3 */
[----:B------:R-:W-:Y:S01]  /*c160*/  IABS R3, R3 ;  /* 0x0000000300037213 */ /* 0x000fe20000000000 */
[C---:B------:R-:W-:Y:S01]  /*c170*/  FFMA.FTZ R56, -R0.reuse, R15, R68 ;  /* 0x0000000f00387223 */ /* 0x040fe20000010144 */
[----:B------:R-:W-:Y:S01]  /*c180*/  IABS R172, R172 ;  /* 0x000000ac00ac7213 */ /* 0x000fe20000000000 */
[C---:B------:R-:W-:Y:S01]  /*c190*/  VIADD R15, R151.reuse, 0xe9 ;  /* 0x000000e9970f7836 */ /* 0x040fe20000000000 */
[----:B------:R-:W-:Y:S01]  /*c1a0*/  I2FP.F32.S32 R3, R3 ;  /* 0x0000000300037245 */ /* 0x000fe20000201400 */
[----:B------:R-:W-:Y:S01]  /*c1b0*/  FFMA.FTZ R65, -R0, R62, R65 ;  /* 0x0000003e00417223 */ /* 0x000fe20000010141 */
[----:B------:R-:W-:Y:S01]  /*c1c0*/  I2FP.F32.S32 R172, R172 ;  /* 0x000000ac00ac7245 */ /* 0x000fe20000201400 */
[----:B------:R-:W-:Y:S01]  /*c1d0*/  IMAD.IADD R62, R60, 0x1, -R15 ;  /* 0x000000013c3e7824 */ /* 0x000fe200078e0a0f */
[----:B------:R-:W-:Y:S01]  /*c1e0*/  IABS R13, R13 ;  /* 0x0000000d000d7213 */ /* 0x000fe20000000000 */
[----:B------:R-:W-:Y:S01]  /*c1f0*/  FFMA.FTZ R52, -R0, R3, R52 ;  /* 0x0000000300347223 */ /* 0x000fe20000010134 */
[----:B------:R-:W-:Y:S01]  /*c200*/  IMAD.IADD R3, R60, 0x1, -R63 ;  /* 0x000000013c037824 */ /* 0x000fe200078e0a3f */
[----:B------:R-:W-:Y:S01]  /*c210*/  IABS R128, R128 ;  /* 0x0000008000807213 */ /* 0x000fe20000000000 */
[----:B------:R-:W-:Y:S01]  /*c220*/  FFMA.FTZ R172, -R0, R172, R137 ;  /* 0x000000ac00ac7223 */ /* 0x000fe20000010189 */
[----:B------:R-:W-:Y:S01]  /*c230*/  I2FP.F32.S32 R13, R13 ;  /* 0x0000000d000d7245 */ /* 0x000fe20000201400 */
[----:B------:R-:W-:Y:S01]  /*c240*/  IMAD.IADD R156, R60, 0x1, -R161 ;  /* 0x000000013c9c7824 */ /* 0x000fe200078e0aa1 */
[----:B------:R-:W-:Y:S01]  /*c250*/  I2FP.F32.S32 R128, R128 ;  /* 0x0000008000807245 */ /* 0x000fe20000201400 */
[C---:B------:R-:W-:Y:S01]  /*c260*/  VIADD R137, R151.reuse, 0xd0 ;  /* 0x000000d097897836 */ /* 0x040fe20000000000 */
[----:B------:R-:W-:Y:S01]  /*c270*/  IABS R3, R3 ;  /* 0x0000000300037213 */ /* 0x000fe20000000000 */
[----:B------:R-:W-:Y:S01]  /*c280*/  FFMA.FTZ R2, -R0, R13, R76 ;  /* 0x0000000d00027223 */ /* 0x000fe2000001014c */
[----:B------:R-:W-:Y:S01]  /*c290*/  IABS R62, R62 ;  /* 0x0000003e003e7213 */ /* 0x000fe20000000000 */
[----:B------:R-:W-:Y:S01]  /*c2a0*/  IMAD.IADD R13, R60, 0x1, -R137 ;  /* 0x000000013c0d7824 */ /* 0x000fe200078e0a89 */
[----:B------:R-:W-:Y:S01]  /*c2b0*/  I2FP.F32.S32 R3, R3 ;  /* 0x0000000300037245 */ /* 0x000fe20000201400 */
[C---:B------:R-:W-:Y:S01]  /*c2c0*/  FFMA.FTZ R128, -R0.reuse, R128, R69 ;  /* 0x0000008000807223 */ /* 0x040fe20000010145 */
[----:B------:R-:W-:Y:S01]  /*c2d0*/  I2FP.F32.S32 R62, R62 ;  /* 0x0000003e003e7245 */ /* 0x000fe20000201400 */
[----:B------:R-:W-:Y:S01]  /*c2e0*/  VIADD R69, R151, 0x1 ;  /* 0x0000000197457836 */ /* 0x000fe20000000000 */
[----:B------:R-:W-:Y:S01]  /*c2f0*/  IABS R156, R156 ;  /* 0x0000009c009c7213 */ /* 0x000fe20000000000 */
[C---:B------:R-:W-:Y:S01]  /*c300*/  FFMA.FTZ R178, -R0.reuse, R3, R44 ;  /* 0x0000000300b27223 */ /* 0x040fe2000001012c */
[----:B------:R-:W-:Y:S01]  /*c310*/  IABS R13, R13 ;  /* 0x0000000d000d7213 */ /* 0x000fe20000000000 */
[----:B------:R-:W-:Y:S01]  /*c320*/  FFMA.FTZ R3, -R0, R62, R45 ;  /* 0x0000003e00037223 */ /* 0x000fe2000001012d */
[----:B------:R-:W-:Y:S01]  /*c330*/  I2FP.F32.S32 R156, R156 ;  /* 0x0000009c009c7245 */ /* 0x000fe20000201400 */
[C---:B------:R-:W-:Y:S01]  /*c340*/  IMAD.IADD R132, R60.reuse, 0x1, -R69 ;  /* 0x000000013c847824 */ /* 0x040fe200078e0a45 */
[----:B------:R-:W-:Y:S01]  /*c350*/  I2FP.F32.S32 R13, R13 ;  /* 0x0000000d000d7245 */ /* 0x000fe20000201400 */
[----:B------:R-:W-:Y:S01]  /*c360*/  IMAD.IADD R45, R60, 0x1, -R151 ;  /* 0x000000013c2d7824 */ /* 0x000fe200078e0a97 */
[----:B------:R-:W-:Y:S01]  /*c370*/  ISETP.GE.AND P0, PT, R177, R58, PT ;  /* 0x0000003ab100720c */ /* 0x000fe20003f06270 */
[C---:B------:R-:W-:Y:S01]  /*c380*/  FFMA.FTZ R156, -R0.reuse, R156, R77 ;  /* 0x0000009c009c7223 */ /* 0x040fe2000001014d */
[----:B------:R-:W-:Y:S01]  /*c390*/  IABS R132, R132 ;  /* 0x0000008400847213 */ /* 0x000fe20000000000 */
[----:B------:R-:W-:Y:S01]  /*c3a0*/  VIADD R77, R151, 0xf1 ;  /* 0x000000f1974d7836 */ /* 0x000fe20000000000 */
[----:B------:R-:W-:Y:S01]  /*c3b0*/  IABS R45, R45 ;  /* 0x0000002d002d7213 */ /* 0x000fe20000000000 */
[----:B------:R-:W-:Y:S01]  /*c3c0*/  FFMA.FTZ R154, -R0, R13, R64 ;  /* 0x0000000d009a7223 */ /* 0x000fe20000010140 */
[----:B------:R-:W-:Y:S01]  /*c3d0*/  I2FP.F32.S32 R132, R132 ;  /* 0x0000008400847245 */ /* 0x000fe20000201400 */
[C---:B------:R-:W-:Y:S01]  /*c3e0*/  IMAD.IADD R64, R60.reuse, 0x1, -R77 ;  /* 0x000000013c407824 */ /* 0x040fe200078e0a4d */
[----:B------:R-:W-:Y:S01]  /*c3f0*/  I2FP.F32.S32 R45, R45 ;  /* 0x0000002d002d7245 */ /* 0x000fe20000201400 */
[----:B------:R-:W-:Y:S01]  /*c400*/  VIADD R76, R60, 0x8 ;  /* 0x000000083c4c7836 */ /* 0x000fe20000000000 */
[----:B------:R-:W-:Y:S01]  /*c410*/  FSEL R252, R252, -INF , !P1 ;  /* 0xff800000fcfc7808 */ /* 0x000fe20004800000 */
[C---:B------:R-:W-:Y:S01]  /*c420*/  FFMA.FTZ R132, -R0.reuse, R132, R5 ;  /* 0x0000008400847223 */ /* 0x040fe20000010105 */
[----:B------:R-:W-:Y:S01]  /*c430*/  IABS R64, R64 ;  /* 0x0000004000407213 */ /* 0x000fe20000000000 */
[----:B------:R-:W-:Y:S01]  /*c440*/  FFMA.FTZ R5, -R0, R45, R4 ;  /* 0x0000002d00057223 */ /* 0x000fe20000010104 */
[----:B------:R-:W-:-:S02]  /*c450*/  IMAD.IADD R4, R60, 0x1, -R153 ;  /* 0x000000013c047824 */ /* 0x000fc400078e0a99 */
[----:B------:R-:W-:Y:S01]  /*c460*/  FFMA.FTZ R136, -R0, R45, R30 ;  /* 0x0000002d00887223 */ /* 0x000fe2000001011e */
[----:B------:R-:W-:Y:S01]  /*c470*/  IMAD.IADD R177, R76, 0x1, -R177 ;  /* 0x000000014cb17824 */ /* 0x000fe200078e0ab1 */
[----:B------:R-:W-:Y:S01]  /*c480*/  I2FP.F32.S32 R64, R64 ;  /* 0x0000004000407245 */ /* 0x000fe20000201400 */
[C---:B------:R-:W-:Y:S01]  /*c490*/  VIADD R157, R151.reuse, 0xc1 ;  /* 0x000000c1979d7836 */ /* 0x040fe20000000000 */
[----:B------:R-:W-:Y:S01]  /*c4a0*/  IABS R4, R4 ;  /* 0x0000000400047213 */ /* 0x000fe20000000000 */
[C---:B------:R-:W-:Y:S01]  /*c4b0*/  VIADD R13, R151.reuse, 0xe1 ;  /* 0x000000e1970d7836 */ /* 0x040fe20000000000 */
[----:B------:R-:W-:Y:S01]  /*c4c0*/  IABS R177, R177 ;  /* 0x000000b100b17213 */ /* 0x000fe20000000000 */
[----:B------:R-:W-:Y:S01]  /*c4d0*/  FFMA.FTZ R64, -R0, R64, R41 ;  /* 0x0000004000407223 */ /* 0x000fe20000010129 */
[----:B------:R-:W-:Y:S01]  /*c4e0*/  I2FP.F32.S32 R41, R4 ;  /* 0x0000000400297245 */ /* 0x000fe20000201400 */
[----:B------:R-:W-:Y:S01]  /*c4f0*/  IMAD.IADD R12, R60, 0x1, -R157 ;  /* 0x000000013c0c7824 */ /* 0x000fe200078e0a9d */
[----:B------:R-:W-:Y:S01]  /*c500*/  I2FP.F32.S32 R4, R177 ;  /* 0x000000b100047245 */ /* 0x000fe20000201400 */
[C---:B------:R-:W-:Y:S01]  /*c510*/  VIADD R173, R151.reuse, 0xb1 ;  /* 0x000000b197ad7836 */ /* 0x040fe20000000000 */
[----:B------:R-:W-:Y:S01]  /*c520*/  FSEL R68, R164, -INF , !P4 ;  /* 0xff800000a4447808 */ /* 0x000fe20006000000 */
[----:B------:R-:W-:Y:S01]  /*c530*/  IMAD.IADD R198, R60, 0x1, -R13 ;  /* 0x000000013cc67824 */ /* 0x000fe200078e0a0d */
[----:B------:R-:W-:Y:S01]  /*c540*/  IABS R12, R12 ;  /* 0x0000000c000c7213 */ /* 0x000fe20000000000 */
[C---:B------:R-:W-:Y:S01]  /*c550*/  FFMA.FTZ R4, -R0.reuse, R4, R139 ;  /* 0x0000000400047223 */ /* 0x040fe2000001018b */
[----:B------:R-:W-:Y:S01]  /*c560*/  FFMA.FTZ R150, -R0, R41, R28 ;  /* 0x0000002900967223 */ /* 0x000fe2000001011c */
[C---:B------:R-:W-:Y:S01]  /*c570*/  IMAD.IADD R41, R76.reuse, 0x1, -R171 ;  /* 0x000000014c297824 */ /* 0x040fe200078e0aab */
[----:B------:R-:W-:Y:S01]  /*c580*/  I2FP.F32.S32 R12, R12 ;  /* 0x0000000c000c7245 */ /* 0x000fe20000201400 */
[----:B------:R-:W-:Y:S01]  /*c590*/  IMAD.IADD R179, R76, 0x1, -R179 ;  /* 0x000000014cb37824 */ /* 0x000fe200078e0ab3 */
[----:B------:R-:W-:Y:S01]  /*c5a0*/  FSEL R206, R4, -INF , !P0 ;  /* 0xff80000004ce7808 */ /* 0x000fe20004000000 */
[C---:B------:R-:W-:Y:S01]  /*c5b0*/  IMAD.IADD R4, R76.reuse, 0x1, -R173 ;  /* 0x000000014c047824 */ /* 0x040fe200078e0aad */
[----:B------:R-:W-:Y:S01]  /*c5c0*/  IABS R198, R198 ;  /* 0x000000c600c67213 */ /* 0x000fe20000000000 */
[C---:B------:R-:W-:Y:S01]  /*c5d0*/  IMAD.IADD R45, R76.reuse, 0x1, -R169 ;  /* 0x000000014c2d7824 */ /* 0x040fe200078e0aa9 */
[----:B------:R-:W-:Y:S01]  /*c5e0*/  IABS R41, R41 ;  /* 0x0000002900297213 */ /* 0x000fe20000000000 */
[----:B------:R-:W-:Y:S01]  /*c5f0*/  IMAD.IADD R181, R76, 0x1, -R181 ;  /* 0x000000014cb57824 */ /* 0x000fe200078e0ab5 */
[----:B------:R-:W-:Y:S01]  /*c600*/  IABS R179, R179 ;  /* 0x000000b300b37213 */ /* 0x000fe20000000000 */
[----:B------:R-:W-:Y:S01]  /*c610*/  IMAD.IADD R37, R60, 0x1, -R173 ;  /* 0x000000013c257824 */ /* 0x000fe200078e0aad */
[----:B------:R-:W-:Y:S01]  /*c620*/  IABS R4, R4 ;  /* 0x0000000400047213 */ /* 0x000fe20000000000 */
[----:B------:R-:W-:Y:S01]  /*c630*/  FFMA.FTZ R12, -R0, R12, R73 ;  /* 0x0000000c000c7223 */ /* 0x000fe20000010149 */
[----:B------:R-:W-:Y:S01]  /*c640*/  I2FP.F32.S32 R198, R198 ;  /* 0x000000c600c67245 */ /* 0x000fe20000201400 */
[C---:B------:R-:W-:Y:S01]  /*c650*/  VIADD R155, R151.reuse, 0xd9 ;  /* 0x000000d9979b7836 */ /* 0x040fe20000000000 */
[----:B------:R-:W-:Y:S01]  /*c660*/  IABS R45, R45 ;  /* 0x0000002d002d7213 */ /* 0x000fe20000000000 */
[----:B------:R-:W-:Y:S01]  /*c670*/  VIADD R73, R151, 0xf8 ;  /* 0x000000f897497836 */ /* 0x000fe20000000000 */
[----:B------:R-:W-:Y:S01]  /*c680*/  I2FP.F32.S32 R41, R41 ;  /* 0x0000002900297245 */ /* 0x000fe20000201400 */
[----:B------:R-:W-:Y:S01]  /*c690*/  IMAD.IADD R158, R60, 0x1, -R155 ;  /* 0x000000013c9e7824 */ /* 0x000fe200078e0a9b */
[----:B------:R-:W-:Y:S01]  /*c6a0*/  IABS R181, R181 ;  /* 0x000000b500b57213 */ /* 0x000fe20000000000 */
[----:B------:R-:W-:Y:S01]  /*c6b0*/  FFMA.FTZ R198, -R0, R198, R49 ;  /* 0x000000c600c67223 */ /* 0x000fe20000010131 */
[----:B------:R-:W-:Y:S01]  /*c6c0*/  I2FP.F32.S32 R179, R179 ;  /* 0x000000b300b37245 */ /* 0x000fe20000201400 */
[----:B------:R-:W-:Y:S01]  /*c6d0*/  IMAD.IADD R49, R60, 0x1, -R73 ;  /* 0x000000013c317824 */ /* 0x000fe200078e0a49 */
[----:B------:R-:W-:Y:S01]  /*c6e0*/  I2FP.F32.S32 R4, R4 ;  /* 0x0000000400047245 */ /* 0x000fe20000201400 */
[C---:B------:R-:W-:Y:S01]  /*c6f0*/  FFMA.FTZ R78, -R0.reuse, R41, R78 ;  /* 0x00000029004e7223 */ /* 0x040fe2000001014e */
[----:B------:R-:W-:Y:S01]  /*c700*/  IABS R37, R37 ;  /* 0x0000002500257213 */ /* 0x000fe20000000000 */
[C---:B------:R-:W-:Y:S01]  /*c710*/  FFMA.FTZ R138, -R0.reuse, R179, R138 ;  /* 0x000000b3008a7223 */ /* 0x040fe2000001018a */
[----:B------:R-:W-:Y:S01]  /*c720*/  I2FP.F32.S32 R45, R45 ;  /* 0x0000002d002d7245 */ /* 0x000fe20000201400 */
[----:B------:R-:W-:Y:S01]  /*c730*/  FFMA.FTZ R83, -R0, R4, R83 ;  /* 0x0000000400537223 */ /* 0x000fe20000010153 */
[----:B------:R-:W-:Y:S01]  /*c740*/  I2FP.F32.S32 R30, R181 ;  /* 0x000000b5001e7245 */ /* 0x000fe20000201400 */
[C---:B------:R-:W-:Y:S01]  /*c750*/  IMAD.IADD R41, R76.reuse, 0x1, -R165 ;  /* 0x000000014c297824 */ /* 0x040fe200078e0aa5 */
[----:B------:R-:W-:Y:S01]  /*c760*/  I2FP.F32.S32 R37, R37 ;  /* 0x0000002500257245 */ /* 0x000fe20000201400 */
[----:B------:R-:W-:Y:S01]  /*c770*/  IMAD.IADD R4, R76, 0x1, -R163 ;  /* 0x000000014c047824 */ /* 0x000fe200078e0aa3 */
[----:B------:R-:W-:Y:S01]  /*c780*/  IABS R158, R158 ;  /* 0x0000009e009e7213 */ /* 0x000fe20000000000 */
[----:B------:R-:W-:-:S02]  /*c790*/  IMAD.IADD R57, R60, 0x1, -R61 ;  /* 0x000000013c397824 */ /* 0x000fc400078e0a3d */
[----:B------:R-:W-:Y:S01]  /*c7a0*/  FFMA.FTZ R130, -R0, R45, R130 ;  /* 0x0000002d00827223 */ /* 0x000fe20000010182 */
[----:B------:R-:W-:Y:S01]  /*c7b0*/  IABS R49, R49 ;  /* 0x0000003100317213 */ /* 0x000fe20000000000 */
[----:B------:R-:W-:Y:S02]  /*c7c0*/  IMAD.IADD R45, R76, 0x1, -R159 ;  /* 0x000000014c2d7824 */ /* 0x000fe400078e0a9f */
[----:B------:R-:W-:Y:S01]  /*c7d0*/  FFMA.FTZ R30, -R0, R30, R135 ;  /* 0x0000001e001e7223 */ /* 0x000fe20000010187 */
[----:B------:R-:W-:Y:S01]  /*c7e0*/  FSEL R166, R138, -INF , !P1 ;  /* 0xff8000008aa67808 */ /* 0x000fe20004800000 */
[----:B------:R-:W-:Y:S01]  /*c7f0*/  FFMA.FTZ R37, -R0, R37, R81 ;  /* 0x0000002500257223 */ /* 0x000fe20000010151 */
[----:B------:R-:W-:Y:S01]  /*c800*/  IABS R41, R41 ;  /* 0x0000002900297213 */ /* 0x000fe20000000000 */
[----:B------:R-:W-:Y:S01]  /*c810*/  IMAD.IADD R175, R76, 0x1, -R175 ;  /* 0x000000014caf7824 */ /* 0x000fe200078e0aaf */
[----:B------:R-:W-:Y:S01]  /*c820*/  I2FP.F32.S32 R158, R158 ;  /* 0x0000009e009e7245 */ /* 0x000fe20000201400 */
[----:B------:R-:W-:Y:S01]  /*c830*/  VIADD R81, R151, 0xf0 ;  /* 0x000000f097517836 */ /* 0x000fe20000000000 */
[----:B------:R-:W-:-:S02]  /*c840*/  FSEL R138, R172, -INF , !P0 ;  /* 0xff800000ac8a7808 */ /* 0x000fc40004000000 */
[----:B------:R-:W-:Y:S01]  /*c850*/  ISETP.GE.AND P1, PT, R39, R58, PT ;  /* 0x0000003a2700720c */ /* 0x000fe20003f26270 */
[----:B------:R-:W-:Y:S01]  /*c860*/  IMAD.IADD R39, R76, 0x1, -R39 ;  /* 0x000000014c277824 */ /* 0x000fe200078e0a27 */
[----:B------:R-:W-:Y:S01]  /*c870*/  IABS R4, R4 ;  /* 0x0000000400047213 */ /* 0x000fe20000000000 */
[C---:B------:R-:W-:Y:S01]  /*c880*/  FFMA.FTZ R158, -R0.reuse, R158, R53 ;  /* 0x0000009e009e7223 */ /* 0x040fe20000010135 */
[----:B------:R-:W-:Y:S01]  /*c890*/  IABS R57, R57 ;  /* 0x0000003900397213 */ /* 0x000fe20000000000 */
[----:B------:R-:W-:Y:S01]  /*c8a0*/  VIADD R53, R151, 0x9 ;  /* 0x0000000997357836 */ /* 0x000fe20000000000 */
[----:B------:R-:W-:Y:S02]  /*c8b0*/  I2FP.F32.S32 R49, R49 ;  /* 0x0000003100317245 */ /* 0x000fe40000201400 */
[----:B------:R-:W-:Y:S02]  /*c8c0*/  ISETP.GE.AND P0, PT, R173, R58, PT ;  /* 0x0000003aad00720c */ /* 0x000fe40003f06270 */
[----:B------:R-:W-:Y:S01]  /*c8d0*/  IABS R45, R45 ;  /* 0x0000002d002d7213 */ /* 0x000fe20000000000 */
[----:B------:R-:W-:Y:S01]  /*c8e0*/  FFMA.FTZ R62, -R0, R49, R32 ;  /* 0x00000031003e7223 */ /* 0x000fe20000010120 */
[----:B------:R-:W-:Y:S01]  /*c8f0*/  FSEL R164, R30, -INF , !P4 ;  /* 0xff8000001ea47808 */ /* 0x000fe20006000000 */
[C---:B------:R-:W-:Y:S01]  /*c900*/  IMAD.IADD R32, R76.reuse, 0x1, -R157 ;  /* 0x000000014c207824 */ /* 0x040fe200078e0a9d */
[----:B------:R-:W-:Y:S01]  /*c910*/  I2FP.F32.S32 R41, R41 ;  /* 0x0000002900297245 */ /* 0x000fe20000201400 */
[----:B------:R-:W-:Y:S01]  /*c920*/  IMAD.IADD R49, R76, 0x1, -R161 ;  /* 0x000000014c317824 */ /* 0x000fe200078e0aa1 */
[----:B------:R-:W-:-:S02]  /*c930*/  FSEL R30, R38, -INF , !P1 ;  /* 0xff800000261e7808 */ /* 0x000fc40004800000 */
[----:B------:R-:W-:Y:S01]  /*c940*/  I2FP.F32.S32 R4, R4 ;  /* 0x0000000400047245 */ /* 0x000fe20000201400 */
[----:B------:R-:W-:Y:S01]  /*c950*/  FFMA.FTZ R44, -R0, R41, R70 ;  /* 0x00000029002c7223 */ /* 0x000fe20000010146 */
[----:B------:R-:W-:Y:S01]  /*c960*/  I2FP.F32.S32 R57, R57 ;  /* 0x0000003900397245 */ /* 0x000fe20000201400 */
[----:B------:R-:W-:Y:S01]  /*c970*/  IMAD.IADD R70, R76, 0x1, -R133 ;  /* 0x000000014c467824 */ /* 0x000fe200078e0a85 */
[----:B------:R-:W-:Y:S01]  /*c980*/  FSEL R28, R37, -INF , !P0 ;  /* 0xff800000251c7808 */ /* 0x000fe20004000000 */
[C---:B------:R-:W-:Y:S01]  /*c990*/  FFMA.FTZ R41, -R0.reuse, R4, R71 ;  /* 0x0000000400297223 */ /* 0x040fe20000010147 */
[----:B------:R-:W-:Y:S01]  /*c9a0*/  FSEL R38, R83, -INF , !P0 ;  /* 0xff80000053267808 */ /* 0x000fe20004000000 */
[----:B------:R-:W-:Y:S01]  /*c9b0*/  FFMA.FTZ R170, -R0, R57, R48 ;  /* 0x0000003900aa7223 */ /* 0x000fe20000010130 */
[----:B------:R-:W-:Y:S01]  /*c9c0*/  IABS R175, R175 ;  /* 0x000000af00af7213 */ /* 0x000fe20000000000 */
[----:B------:R-:W-:Y:S01]  /*c9d0*/  IMAD.IADD R71, R76, 0x1, -R137 ;  /* 0x000000014c477824 */ /* 0x000fe200078e0a89 */
[----:B------:R-:W-:Y:S01]  /*c9e0*/  ISETP.GE.AND P0, PT, R165, R58, PT ;  /* 0x0000003aa500720c */ /* 0x000fe20003f06270 */
[----:B------:R-:W-:Y:S01]  /*c9f0*/  IMAD.IADD R57, R60, 0x1, -R81 ;  /* 0x000000013c397824 */ /* 0x000fe200078e0a51 */
[----:B------:R-:W-:Y:S01]  /*ca00*/  I2FP.F32.S32 R45, R45 ;  /* 0x0000002d002d7245 */ /* 0x000fe20000201400 */
[----:B------:R-:W-:Y:S01]  /*ca10*/  VIADD R83, R151, 0x71 ;  /* 0x0000007197537836 */ /* 0x000fe20000000000 */
[----:B------:R-:W-:-:S02]  /*ca20*/  IABS R39, R39 ;  /* 0x0000002700277213 */ /* 0x000fc40000000000 */
[----:B------:R-:W-:Y:S01]  /*ca30*/  I2FP.F32.S32 R175, R175 ;  /* 0x000000af00af7245 */ /* 0x000fe20000201400 */
[----:B------:R-:W-:Y:S01]  /*ca40*/  FFMA.FTZ R48, -R0, R45, R74 ;  /* 0x0000002d00307223 */ /* 0x000fe2000001014a */
[----:B------:R-:W-:Y:S01]  /*ca50*/  FSEL R4, R56, -INF , !P0 ;  /* 0xff80000038047808 */ /* 0x000fe20004000000 */
[----:B------:R-:W-:Y:S01]  /*ca60*/  IMAD.IADD R74, R76, 0x1, -R155 ;  /* 0x000000014c4a7824 */ /* 0x000fe200078e0a9b */
[----:B------:R-:W-:Y:S01]  /*ca70*/  I2FP.F32.S32 R39, R39 ;  /* 0x0000002700277245 */ /* 0x000fe20000201400 */
[----:B------:R-:W-:Y:S01]  /*ca80*/  FFMA.FTZ R134, -R0, R175, R134 ;  /* 0x000000af00867223 */ /* 0x000fe20000010186 */
[----:B------:R-:W-:Y:S02]  /*ca90*/  IADD3 R56, PT, PT, R60, -R53, RZ ;  /* 0x800000353c387210 */ /* 0x000fe40007ffe0ff */
[----:B------:R-:W-:Y:S01]  /*caa0*/  IABS R32, R32 ;  /* 0x0000002000207213 */ /* 0x000fe20000000000 */
[----:B------:R-:W-:Y:S01]  /*cab0*/  FFMA.FTZ R39, -R0, R39, R82 ;  /* 0x0000002700277223 */ /* 0x000fe20000010152 */
[----:B------:R-:W-:-:S02]  /*cac0*/  IABS R56, R56 ;  /* 0x0000003800387213 */ /* 0x000fc40000000000 */
[----:B------:R-:W-:Y:S02]  /*cad0*/  I2FP.F32.S32 R32, R32 ;  /* 0x0000002000207245 */ /* 0x000fe40000201400 */
[----:B------:R-:W-:Y:S02]  /*cae0*/  IABS R71, R71 ;  /* 0x0000004700477213 */ /* 0x000fe40000000000 */
[----:B------:R-:W-:Y:S01]  /*caf0*/  IABS R57, R57 ;  /* 0x0000003900397213 */ /* 0x000fe20000000000 */
[----:B------:R-:W-:Y:S01]  /*cb00*/  FFMA.FTZ R45, -R0, R32, R75 ;  /* 0x00000020002d7223 */ /* 0x000fe2000001014b */
[----:B------:R-:W-:Y:S01]  /*cb10*/  IABS R70, R70 ;  /* 0x0000004600467213 */ /* 0x000fe20000000000 */
[----:B------:R-:W-:Y:S01]  /*cb20*/  VIADD R75, R151, 0x10 ;  /* 0x00000010974b7836 */ /* 0x000fe20000000000 */
[----:B------:R-:W-:Y:S02]  /*cb30*/  IABS R74, R74 ;  /* 0x0000004a004a7213 */ /* 0x000fe40000000000 */
[----:B------:R-:W-:-:S02]  /*cb40*/  I2FP.F32.S32 R56, R56 ;  /* 0x0000003800387245 */ /* 0x000fc40000201400 */
[----:B------:R-:W-:Y:S02]  /*cb50*/  FSEL R72, R168, -INF , !P2 ;  /* 0xff800000a8487808 */ /* 0x000fe40005000000 */
[----:B------:R-:W-:Y:S01]  /*cb60*/  FSEL R182, R134, -INF , !P2 ;  /* 0xff80000086b67808 */ /* 0x000fe20005000000 */
[C---:B------:R-:W-:Y:S01]  /*cb70*/  FFMA.FTZ R29, -R0.reuse, R56, R29 ;  /* 0x00000038001d7223 */ /* 0x040fe2000001011d */
[----:B------:R-:W-:Y:S02]  /*cb80*/  I2FP.F32.S32 R71, R71 ;  /* 0x0000004700477245 */ /* 0x000fe40000201400 */
[----:B------:R-:W-:Y:S02]  /*cb90*/  I2FP.F32.S32 R57, R57 ;  /* 0x0000003900397245 */ /* 0x000fe40000201400 */
[-C--:B------:R-:W-:Y:S01]  /*cba0*/  ISETP.GE.AND P2, PT, R171, R58.reuse, PT ;  /* 0x0000003aab00720c */ /* 0x080fe20003f46270 */
[C---:B------:R-:W-:Y:S01]  /*cbb0*/  FFMA.FTZ R56, -R0.reuse, R71, R66 ;  /* 0x0000004700387223 */ /* 0x040fe20000010142 */
[----:B------:R-:W-:Y:S01]  /*cbc0*/  ISETP.GE.AND P4, PT, R159, R58, PT ;  /* 0x0000003a9f00720c */ /* 0x000fe20003f86270 */
[----:B------:R-:W-:Y:S01]  /*cbd0*/  FFMA.FTZ R57, -R0, R57, R40 ;  /* 0x0000003900397223 */ /* 0x000fe20000010128 */
[----:B------:R-:W-:Y:S01]  /*cbe0*/  FSEL R39, R39, -INF , !P1 ;  /* 0xff80000027277808 */ /* 0x000fe20004800000 */
[----:B------:R-:W-:Y:S01]  /*cbf0*/  VIADD R71, R151, 0x11 ;  /* 0x0000001197477836 */ /* 0x000fe20000000000 */
[----:B------:R-:W-:Y:S01]  /*cc00*/  IABS R49, R49 ;  /* 0x0000003100317213 */ /* 0x000fe20000000000 */
[----:B------:R-:W-:Y:S01]  /*cc10*/  IMAD.IADD R40, R76, 0x1, -R167 ;  /* 0x000000014c287824 */ /* 0x000fe200078e0aa7 */
[----:B------:R-:W-:-:S02]  /*cc20*/  I2FP.F32.S32 R70, R70 ;  /* 0x0000004600467245 */ /* 0x000fc40000201400 */
[----:B------:R-:W-:Y:S02]  /*cc30*/  I2FP.F32.S32 R74, R74 ;  /* 0x0000004a004a7245 */ /* 0x000fe40000201400 */
[----:B------:R-:W-:Y:S01]  /*cc40*/  ISETP.GE.AND P1, PT, R157, R58, PT ;  /* 0x0000003a9d00720c */ /* 0x000fe20003f26270 */
[----:B------:R-:W-:Y:S01]  /*cc50*/  FFMA.FTZ R70, -R0, R70, R67 ;  /* 0x0000004600467223 */ /* 0x000fe20000010143 */
[----:B------:R-:W-:Y:S01]  /*cc60*/  ISETP.GE.AND P6, PT, R53, R58, PT ;  /* 0x0000003a3500720c */ /* 0x000fe20003fc6270 */
[----:B------:R-:W-:Y:S01]  /*cc70*/  IMAD.IADD R53, R76, 0x1, -R85 ;  /* 0x000000014c357824 */ /* 0x000fe200078e0a55 */
[----:B------:R-:W-:Y:S01]  /*cc80*/  FSEL R2, R2, -INF , !P2 ;  /* 0xff80000002027808 */ /* 0x000fe20005000000 */
[----:B------:R-:W-:Y:S01]  /*cc90*/  FFMA.FTZ R66, -R0, R74, R55 ;  /* 0x0000004a00427223 */ /* 0x000fe20000010137 */
[----:B------:R-:W-:Y:S01]  /*cca0*/  FSEL R37, R78, -INF , !P2 ;  /* 0xff8000004e257808 */ /* 0x000fe20005000000 */
        /* <DEDUP_REMOVED lines=8> */
[-C--:B------:R-:W-:Y:S01]  /*cd30*/  ISETP.GE.AND P2, PT, R137, R58.reuse, PT ;  /* 0x0000003a8900720c */ /* 0x080fe20003f46270 */
[----:B------:R-:W-:Y:S01]  /*cd40*/  VIADD R79, R151, 0x78 ;  /* 0x00000078974f7836 */ /* 0x000fe20000000000 */
[----:B------:R-:W-:Y:S02]  /*cd50*/  FSEL R12, R12, -INF , !P1 ;  /* 0xff8000000c0c7808 */ /* 0x000fe40004800000 */
[----:B------:R-:W-:Y:S02]  /*cd60*/  FSEL R45, R45, -INF , !P1 ;  /* 0xff8000002d2d7808 */ /* 0x000fe40004800000 */
[----:B------:R-:W-:-:S02]  /*cd70*/  ISETP.GE.AND P4, PT, R85, R58, PT ;  /* 0x0000003a5500720c */ /* 0x000fc40003f86270 */
[----:B------:R-:W-:Y:S02]  /*cd80*/  ISETP.GE.AND P1, PT, R155, R58, PT ;  /* 0x0000003a9b00720c */ /* 0x000fe40003f26270 */
[----:B------:R-:W-:Y:S02]  /*cd90*/  FSEL R82, R162, -INF , !P5 ;  /* 0xff800000a2527808 */ /* 0x000fe40006800000 */
[----:B------:R-:W-:Y:S02]  /*cda0*/  FSEL R180, R130, -INF , !P5 ;  /* 0xff80000082b47808 */ /* 0x000fe40006800000 */
[----:B------:R-:W-:Y:S02]  /*cdb0*/  IABS R53, R53 ;  /* 0x0000003500357213 */ /* 0x000fe40000000000 */
[----:B------:R-:W-:Y:S02]  /*cdc0*/  FSEL R154, R154, -INF , !P2 ;  /* 0xff8000009a9a7808 */ /* 0x000fe40005000000 */
[----:B------:R-:W-:-:S02]  /*cdd0*/  FSEL R56, R56, -INF , !P2 ;  /* 0xff80000038387808 */ /* 0x000fc40005000000 */
[----:B------:R-:W-:Y:S02]  /*cde0*/  FSEL R186, R52, -INF , !P4 ;  /* 0xff80000034ba7808 */ /* 0x000fe40006000000 */
[-C--:B------:R-:W-:Y:S02]  /*cdf0*/  ISETP.GE.AND P5, PT, R161, R58.reuse, PT ;  /* 0x0000003aa100720c */ /* 0x080fe40003fa6270 */
[----:B------:R-:W-:Y:S01]  /*ce00*/  ISETP.GE.AND P2, PT, R71, R58, PT ;  /* 0x0000003a4700720c */ /* 0x000fe20003f46270 */
[----:B------:R-:W-:Y:S01]  /*ce10*/  IMAD.IADD R71, R60, 0x1, -R71 ;  /* 0x000000013c477824 */ /* 0x000fe200078e0a47 */
[----:B------:R-:W-:Y:S02]  /*ce20*/  FSEL R158, R158, -INF , !P1 ;  /* 0xff8000009e9e7808 */ /* 0x000fe40004800000 */
[----:B------:R-:W-:Y:S02]  /*ce30*/  FSEL R52, R66, -INF , !P1 ;  /* 0xff80000042347808 */ /* 0x000fe40004800000 */
[----:B------:R-:W-:-:S02]  /*ce40*/  IABS R40, R40 ;  /* 0x0000002800287213 */ /* 0x000fc40000000000 */
[-C--:B------:R-:W-:Y:S01]  /*ce50*/  ISETP.GE.AND P1, PT, R67, R58.reuse, PT ;  /* 0x0000003a4300720c */ /* 0x080fe20003f26270 */
[----:B------:R-:W-:Y:S01]  /*ce60*/  IMAD.IADD R67, R60, 0x1, -R67 ;  /* 0x000000013c437824 */ /* 0x000fe200078e0a43 */
[----:B------:R-:W-:Y:S02]  /*ce70*/  FSEL R44, R44, -INF , !P0 ;  /* 0xff8000002c2c7808 */ /* 0x000fe40004000000 */
[----:B------:R-:W-:Y:S02]  /*ce80*/  I2FP.F32.S32 R53, R53 ;  /* 0x0000003500357245 */ /* 0x000fe40000201400 */
[----:B------:R-:W-:Y:S01]  /*ce90*/  ISETP.GE.AND P0, PT, R61, R58, PT ;  /* 0x0000003a3d00720c */ /* 0x000fe20003f06270 */
[----:B------:R-:W-:Y:S01]  /*cea0*/  IMAD.IADD R61, R76, 0x1, -R61 ;  /* 0x000000014c3d7824 */ /* 0x000fe200078e0a3d */
[----:B------:R-:W-:Y:S01]  /*ceb0*/  FSEL R78, R156, -INF , !P5 ;  /* 0xff8000009c4e7808 */ /* 0x000fe20006800000 */
[----:B------:R-:W-:Y:S01]  /*cec0*/  FFMA.FTZ R53, -R0, R53, R54 ;  /* 0x0000003500357223 */ /* 0x000fe20000010136 */
[----:B------:R-:W-:-:S02]  /*ced0*/  FSEL R49, R49, -INF , !P5 ;  /* 0xff80000031317808 */ /* 0x000fc40006800000 */
[----:B------:R-:W-:Y:S02]  /*cee0*/  I2FP.F32.S32 R40, R40 ;  /* 0x0000002800287245 */ /* 0x000fe40000201400 */
[----:B------:R-:W-:Y:S02]  /*cef0*/  ISETP.GE.AND P5, PT, R133, R58, PT ;  /* 0x0000003a8500720c */ /* 0x000fe40003fa6270 */
[----:B------:R-:W-:Y:S01]  /*cf00*/  IABS R71, R71 ;  /* 0x0000004700477213 */ /* 0x000fe20000000000 */
[----:B------:R-:W-:Y:S01]  /*cf10*/  FFMA.FTZ R40, -R0, R40, R87 ;  /* 0x0000002800287223 */ /* 0x000fe20000010157 */
[----:B------:R-:W-:Y:S02]  /*cf20*/  IABS R67, R67 ;  /* 0x0000004300437213 */ /* 0x000fe40000000000 */
[----:B------:R-:W-:Y:S02]  /*cf30*/  FSEL R54, R70, -INF , !P5 ;  /* 0xff80000046367808 */ /* 0x000fe40006800000 */
[----:B------:R-:W-:-:S02]  /*cf40*/  IABS R61, R61 ;  /* 0x0000003d003d7213 */ /* 0x000fc40000000000 */
[----:B------:R-:W-:Y:S01]  /*cf50*/  I2FP.F32.S32 R70, R71 ;  /* 0x0000004700467245 */ /* 0x000fe20000201400 */
[----:B------:R-:W-:Y:S01]  /*cf60*/  VIADD R71, R151, 0x19 ;  /* 0x0000001997477836 */ /* 0x000fe20000000000 */
[----:B------:R-:W-:Y:S02]  /*cf70*/  ISETP.GE.AND P3, PT, R167, R58, PT ;  /* 0x0000003aa700720c */ /* 0x000fe40003f66270 */
[----:B------:R-:W-:Y:S01]  /*cf80*/  IABS R55, R55 ;  /* 0x0000003700377213 */ /* 0x000fe20000000000 */
[----:B------:R-:W-:Y:S01]  /*cf90*/  FFMA.FTZ R70, -R0, R70, R25 ;  /* 0x0000004600467223 */ /* 0x000fe20000010119 */
[----:B------:R-:W-:Y:S02]  /*cfa0*/  I2FP.F32.S32 R67, R67 ;  /* 0x0000004300437245 */ /* 0x000fe40000201400 */
[----:B------:R-:W-:Y:S02]  /*cfb0*/  I2FP.F32.S32 R61, R61 ;  /* 0x0000003d003d7245 */ /* 0x000fe40000201400 */
[----:B------:R-:W-:Y:S01]  /*cfc0*/  FSEL R80, R160, -INF , !P3 ;  /* 0xff800000a0507808 */ /* 0x000fe20005800000 */
[----:B------:R-:W-:Y:S01]  /*cfd0*/  FFMA.FTZ R25, -R0, R67, R20 ;  /* 0x0000004300197223 */ /* 0x000fe20000010114 */
[----:B------:R-:W-:Y:S01]  /*cfe0*/  FSEL R40, R40, -INF , !P3 ;  /* 0xff80000028287808 */ /* 0x000fe20005800000 */
[----:B------:R-:W-:Y:S01]  /*cff0*/  FFMA.FTZ R50, -R0, R61, R50 ;  /* 0x0000003d00327223 */ /* 0x000fe20000010132 */
[----:B------:R-:W-:Y:S01]  /*d000*/  I2FP.F32.S32 R66, R55 ;  /* 0x0000003700427245 */ /* 0x000fe20000201400 */
[----:B------:R-:W-:Y:S01]  /*d010*/  VIADD R61, R151, 0x10 ;  /* 0x00000010973d7836 */ /* 0x000fe20000000000 */
[----:B------:R-:W-:-:S02]  /*d020*/  ISETP.GE.AND P3, PT, R163, R58, PT ;  /* 0x0000003aa300720c */ /* 0x000fc40003f66270 */
[----:B------:R-:W-:Y:S01]  /*d030*/  IADD3 R67, PT, PT, R151, 0x20, RZ ;  /* 0x0000002097437810 */ /* 0x000fe20007ffe0ff */
[----:B------:R-:W-:Y:S01]  /*d040*/  FFMA.FTZ R20, -R0, R66, R7 ;  /* 0x0000004200147223 */ /* 0x000fe20000010107 */
[----:B------:R-:W-:Y:S01]  /*d050*/  FSEL R238, R65, -INF , !P5 ;  /* 0xff80000041ee7808 */ /* 0x000fe20006800000 */
[C---:B------:R-:W-:Y:S01]  /*d060*/  VIADD R65, R151.reuse, 0x9 ;  /* 0x0000000997417836 */ /* 0x040fe20000000000 */
[----:B------:R-:W-:Y:S01]  /*d070*/  FSEL R128, R128, -INF , !P3 ;  /* 0xff80000080807808 */ /* 0x000fe20005800000 */
[----:B------:R-:W-:Y:S01]  /*d080*/  VIADD R7, R151, 0x11 ;  /* 0x0000001197077836 */ /* 0x000fe20000000000 */
[----:B------:R-:W-:Y:S01]  /*d090*/  FSEL R41, R41, -INF , !P3 ;  /* 0xff80000029297808 */ /* 0x000fe20005800000 */
[C---:B------:R-:W-:Y:S01]  /*d0a0*/  IMAD.IADD R61, R76.reuse, 0x1, -R61 ;  /* 0x000000014c3d7824 */ /* 0x040fe200078e0a3d */
[----:B------:R-:W-:Y:S01]  /*d0b0*/  FSEL R53, R53, -INF , !P4 ;  /* 0xff80000035357808 */ /* 0x000fe20006000000 */
[----:B------:R-:W-:Y:S01]  /*d0c0*/  IMAD.IADD R65, R76, 0x1, -R65 ;  /* 0x000000014c417824 */ /* 0x000fe200078e0a41 */
[----:B------:R-:W-:-:S02]  /*d0d0*/  ISETP.GE.AND P5, PT, R69, R58, PT ;  /* 0x0000003a4500720c */ /* 0x000fc40003fa6270 */
[-C--:B------:R-:W-:Y:S01]  /*d0e0*/  ISETP.GE.AND P3, PT, R75, R58.reuse, PT ;  /* 0x0000003a4b00720c */ /* 0x080fe20003f66270 */
[C---:B------:R-:W-:Y:S01]  /*d0f0*/  IMAD.IADD R75, R60.reuse, 0x1, -R75 ;  /* 0x000000013c4b7824 */ /* 0x040fe200078e0a4b */
[----:B------:R-:W-:Y:S01]  /*d100*/  ISETP.GE.AND P4, PT, R67, R58, PT ;  /* 0x0000003a4300720c */ /* 0x000fe20003f86270 */
[----:B------:R-:W-:Y:S01]  /*d110*/  IMAD.IADD R67, R60, 0x1, -R67 ;  /* 0x000000013c437824 */ /* 0x000fe200078e0a43 */
[----:B------:R-:W-:Y:S01]  /*d120*/  FSEL R55, R50, -INF , !P0 ;  /* 0xff80000032377808 */ /* 0x000fe20004000000 */
[----:B------:R-:W-:Y:S01]  /*d130*/  IMAD.IADD R50, R60, 0x1, -R71 ;  /* 0x000000013c327824 */ /* 0x000fe200078e0a47 */
[----:B------:R-:W-:Y:S02]  /*d140*/  FSEL R66, R132, -INF , !P5 ;  /* 0xff80000084427808 */ /* 0x000fe40006800000 */
[----:B------:R-:W-:Y:S01]  /*d150*/  FSEL R132, R20, -INF , !P5 ;  /* 0xff80000014847808 */ /* 0x000fe20006800000 */
[----:B------:R-:W-:Y:S01]  /*d160*/  IMAD.IADD R20, R76, 0x1, -R7 ;  /* 0x000000014c147824 */ /* 0x000fe200078e0a07 */
[----:B------:R-:W-:-:S02]  /*d170*/  IABS R75, R75 ;  /* 0x0000004b004b7213 */ /* 0x000fc40000000000 */
[----:B------:R-:W-:Y:S02]  /*d180*/  IABS R7, R67 ;  /* 0x0000004300077213 */ /* 0x000fe40000000000 */
[----:B------:R-:W-:Y:S01]  /*d190*/  IABS R67, R61 ;  /* 0x0000003d00437213 */ /* 0x000fe20000000000 */
[C---:B------:R-:W-:Y:S01]  /*d1a0*/  VIADD R61, R151.reuse, 0x29 ;  /* 0x00000029973d7836 */ /* 0x040fe20000000000 */
[----:B------:R-:W-:Y:S02]  /*d1b0*/  IABS R50, R50 ;  /* 0x0000003200327213 */ /* 0x000fe40000000000 */
[----:B------:R-:W-:Y:S02]  /*d1c0*/  I2FP.F32.S32 R75, R75 ;  /* 0x0000004b004b7245 */ /* 0x000fe40000201400 */
[----:B------:R-:W-:Y:S01]  /*d1d0*/  IABS R74, R65 ;  /* 0x00000041004a7213 */ /* 0x000fe20000000000 */
[----:B------:R-:W-:Y:S01]  /*d1e0*/  VIADD R65, R151, 0x28 ;  /* 0x0000002897417836 */ /* 0x000fe20000000000 */
[----:B------:R-:W-:Y:S01]  /*d1f0*/  IABS R20, R20 ;  /* 0x0000001400147213 */ /* 0x000fe20000000000 */
[----:B------:R-:W-:Y:S01]  /*d200*/  FFMA.FTZ R24, -R0, R75, R24 ;  /* 0x0000004b00187223 */ /* 0x000fe20000010118 */
[----:B------:R-:W-:-:S02]  /*d210*/  I2FP.F32.S32 R67, R67 ;  /* 0x0000004300437245 */ /* 0x000fc40000201400 */
[----:B------:R-:W-:Y:S02]  /*d220*/  I2FP.F32.S32 R50, R50 ;  /* 0x0000003200327245 */ /* 0x000fe40000201400 */
[----:B------:R-:W-:Y:S01]  /*d230*/  ISETP.GE.AND P5, PT, R153, R58, PT ;  /* 0x0000003a9900720c */ /* 0x000fe20003fa6270 */
[C---:B------:R-:W-:Y:S01]  /*d240*/  FFMA.FTZ R67, -R0.reuse, R67, R26 ;  /* 0x0000004300437223 */ /* 0x040fe2000001011a */
[----:B------:R-:W-:Y:S01]  /*d250*/  I2FP.F32.S32 R74, R74 ;  /* 0x0000004a004a7245 */ /* 0x000fe20000201400 */
[----:B------:R-:W-:Y:S01]  /*d260*/  FFMA.FTZ R50, -R0, R50, R21 ;  /* 0x0000003200327223 */ /* 0x000fe20000010115 */
[----:B------:R-:W-:Y:S01]  /*d270*/  I2FP.F32.S32 R20, R20 ;  /* 0x0000001400147245 */ /* 0x000fe20000201400 */
[C---:B------:R-:W-:Y:S01]  /*d280*/  VIADD R21, R151.reuse, 0x21 ;  /* 0x0000002197157836 */ /* 0x040fe20000000000 */
[----:B------:R-:W-:Y:S01]  /*d290*/  FSEL R130, R136, -INF , !P5 ;  /* 0xff80000088827808 */ /* 0x000fe20006800000 */
[----:B------:R-:W-:Y:S02]  /*d2a0*/  IMAD.IADD R136, R60, 0x1, -R61 ;  /* 0x000000013c887824 */ /* 0x000fe400078e0a3d */
[C---:B------:R-:W-:Y:S01]  /*d2b0*/  FFMA.FTZ R69, -R0.reuse, R74, R31 ;  /* 0x0000004a00457223 */ /* 0x040fe2000001011f */
[----:B------:R-:W-:Y:S01]  /*d2c0*/  FFMA.FTZ R20, -R0, R20, R27 ;  /* 0x0000001400147223 */ /* 0x000fe2000001011b */
[----:B------:R-:W-:Y:S01]  /*d2d0*/  FSEL R74, R24, -INF , !P3 ;  /* 0xff800000184a7808 */ /* 0x000fe20005800000 */
[----:B------:R-:W-:Y:S01]  /*d2e0*/  VIADD R27, R151, 0x18 ;  /* 0x00000018971b7836 */ /* 0x000fe20000000000 */
[----:B------:R-:W-:Y:S01]  /*d2f0*/  FSEL R24, R67, -INF , !P3 ;  /* 0xff80000043187808 */ /* 0x000fe20005800000 */
[C---:B------:R-:W-:Y:S01]  /*d300*/  IMAD.IADD R67, R60.reuse, 0x1, -R21 ;  /* 0x000000013c437824 */ /* 0x040fe200078e0a15 */
[----:B------:R-:W-:Y:S01]  /*d310*/  FSEL R134, R29, -INF , !P6 ;  /* 0xff8000001d867808 */ /* 0x000fe20007000000 */
[----:B------:R-:W-:Y:S01]  /*d320*/  IMAD.IADD R29, R60, 0x1, -R65 ;  /* 0x000000013c1d7824 */ /* 0x000fe200078e0a41 */
[----:B------:R-:W-:Y:S01]  /*d330*/  IABS R136, R136 ;  /* 0x0000008800887213 */ /* 0x000fe20000000000 */
[----:B------:R-:W-:Y:S01]  /*d340*/  IMAD.IADD R27, R76, 0x1, -R27 ;  /* 0x000000014c1b7824 */ /* 0x000fe200078e0a1b */
[----:B------:R-:W-:Y:S01]  /*d350*/  FSEL R26, R69, -INF , !P6 ;  /* 0xff800000451a7808 */ /* 0x000fe20007000000 */
[----:B------:R-:W-:Y:S01]  /*d360*/  VIADD R69, R151, 0x19 ;  /* 0x0000001997457836 */ /* 0x000fe20000000000 */
[----:B------:R-:W-:Y:S01]  /*d370*/  ISETP.GE.AND P6, PT, R65, R58, PT ;  /* 0x0000003a4100720c */ /* 0x000fe20003fc6270 */
[----:B------:R-:W-:Y:S01]  /*d380*/  VIADD R31, R151, 0x30 ;  /* 0x00000030971f7836 */ /* 0x000fe20000000000 */
[----:B------:R-:W-:-:S02]  /*d390*/  IABS R65, R67 ;  /* 0x0000004300417213 */ /* 0x000fc40000000000 */
[----:B------:R-:W-:Y:S02]  /*d3a0*/  I2FP.F32.S32 R136, R136 ;  /* 0x0000008800887245 */ /* 0x000fe40000201400 */
[----:B------:R-:W-:Y:S02]  /*d3b0*/  ISETP.GE.AND P3, PT, R61, R58, PT ;  /* 0x0000003a3d00720c */ /* 0x000fe40003f66270 */
[----:B------:R-:W-:Y:S01]  /*d3c0*/  IABS R61, R29 ;  /* 0x0000001d003d7213 */ /* 0x000fe20000000000 */
[----:B------:R-:W-:Y:S01]  /*d3d0*/  FFMA.FTZ R29, -R0, R136, R9 ;  /* 0x00000088001d7223 */ /* 0x000fe20000010109 */
[----:B------:R-:W-:Y:S01]  /*d3e0*/  IABS R27, R27 ;  /* 0x0000001b001b7213 */ /* 0x000fe20000000000 */
[C---:B------:R-:W-:Y:S01]  /*d3f0*/  VIADD R9, R151.reuse, 0x20 ;  /* 0x0000002097097836 */ /* 0x040fe20000000000 */
[----:B------:R-:W-:Y:S01]  /*d400*/  I2FP.F32.S32 R65, R65 ;  /* 0x0000004100417245 */ /* 0x000fe20000201400 */
[C---:B------:R-:W-:Y:S01]  /*d410*/  IMAD.IADD R136, R76.reuse, 0x1, -R69 ;  /* 0x000000014c887824 */ /* 0x040fe200078e0a45 */
[----:B------:R-:W-:Y:S01]  /*d420*/  I2FP.F32.S32 R61, R61 ;  /* 0x0000003d003d7245 */ /* 0x000fe20000201400 */
[----:B------:R-:W-:Y:S01]  /*d430*/  IMAD.IADD R9, R76, 0x1, -R9 ;  /* 0x000000014c097824 */ /* 0x000fe200078e0a09 */
[----:B------:R-:W-:Y:S01]  /*d440*/  I2FP.F32.S32 R27, R27 ;  /* 0x0000001b001b7245 */ /* 0x000fe20000201400 */
[----:B------:R-:W-:Y:S01]  /*d450*/  FFMA.FTZ R65, -R0, R65, R17 ;  /* 0x0000004100417223 */ /* 0x000fe20000010111 */
[----:B------:R-:W-:-:S02]  /*d460*/  VIADD R17, R151, 0x28 ;  /* 0x0000002897117836 */ /* 0x000fc40000000000 */
[C---:B------:R-:W-:Y:S01]  /*d470*/  FFMA.FTZ R61, -R0.reuse, R61, R8 ;  /* 0x0000003d003d7223 */ /* 0x040fe20000010108 */
[----:B------:R-:W-:Y:S01]  /*d480*/  IADD3 R67, PT, PT, R151, 0x21, RZ ;  /* 0x0000002197437810 */ /* 0x000fe20007ffe0ff */
[----:B------:R-:W-:Y:S01]  /*d490*/  FFMA.FTZ R8, -R0, R27, R22 ;  /* 0x0000001b00087223 */ /* 0x000fe20000010116 */
[----:B------:R-:W-:Y:S01]  /*d4a0*/  FSEL R22, R25, -INF , !P1 ;  /* 0xff80000019167808 */ /* 0x000fe20004800000 */
        /* <DEDUP_REMOVED lines=10> */
[C---:B------:R-:W-:Y:S01]  /*d550*/  FFMA.FTZ R17, -R0.reuse, R136, R23 ;  /* 0x0000008800117223 */ /* 0x040fe20000010117 */
[----:B------:R-:W-:Y:S01]  /*d560*/  I2FP.F32.S32 R9, R9 ;  /* 0x0000000900097245 */ /* 0x000fe20000201400 */
[----:B------:R-:W-:Y:S01]  /*d570*/  FFMA.FTZ R16, -R0, R7, R16 ;  /* 0x0000000700107223 */ /* 0x000fe20000010110 */
[----:B------:R-:W-:Y:S01]  /*d580*/  IABS R250, R250 ;  /* 0x000000fa00fa7213 */ /* 0x000fe20000000000 */
[----:B------:R-:W-:Y:S01]  /*d590*/  VIADD R23, R151, 0x29 ;  /* 0x0000002997177836 */ /* 0x000fe20000000000 */
[----:B------:R-:W-:Y:S01]  /*d5a0*/  FSEL R170, R170, -INF , !P0 ;  /* 0xff800000aaaa7808 */ /* 0x000fe20004000000 */
[----:B------:R-:W-:Y:S01]  /*d5b0*/  FFMA.FTZ R9, -R0, R9, R18 ;  /* 0x0000000900097223 */ /* 0x000fe20000010112 */
[----:B------:R-:W-:Y:S01]  /*d5c0*/  ISETP.GE.AND P0, PT, R71, R58, PT ;  /* 0x0000003a4700720c */ /* 0x000fe20003f06270 */
[----:B------:R-:W-:Y:S01]  /*d5d0*/  VIADD R71, R151, 0x38 ;  /* 0x0000003897477836 */ /* 0x000fe20000000000 */
[----:B------:R-:W-:-:S02]  /*d5e0*/  I2FP.F32.S32 R25, R25 ;  /* 0x0000001900197245 */ /* 0x000fc40000201400 */
[----:B------:R-:W-:Y:S02]  /*d5f0*/  I2FP.F32.S32 R250, R250 ;  /* 0x000000fa00fa7245 */ /* 0x000fe40000201400 */
[----:B------:R-:W-:Y:S01]  /*d600*/  FSEL R18, R17, -INF , !P0 ;  /* 0xff80000011127808 */ /* 0x000fe20004000000 */
[----:B------:R-:W-:Y:S01]  /*d610*/  FFMA.FTZ R248, -R0, R25, R10 ;  /* 0x0000001900f87223 */ /* 0x000fe2000001010a */
[----:B------:R-:W-:Y:S01]  /*d620*/  FSEL R17, R16, -INF , !P4 ;  /* 0xff80000010117808 */ /* 0x000fe20006000000 */
[----:B------:R-:W-:Y:S01]  /*d630*/  VIADD R25, R151, 0x51 ;  /* 0x0000005197197836 */ /* 0x000fe20000000000 */
[----:B------:R-:W-:Y:S01]  /*d640*/  FSEL R16, R9, -INF , !P4 ;  /* 0xff80000009107808 */ /* 0x000fe20006000000 */
[----:B------:R-:W-:Y:S01]  /*d650*/  FFMA.FTZ R250, -R0, R250, R19 ;  /* 0x000000fa00fa7223 */ /* 0x000fe20000010113 */
[----:B------:R-:W-:Y:S01]  /*d660*/  FSEL R70, R70, -INF , !P2 ;  /* 0xff80000046467808 */ /* 0x000fe20005000000 */
[----:B------:R-:W-:Y:S01]  /*d670*/  IMAD.IADD R136, R60, 0x1, -R25 ;  /* 0x000000013c887824 */ /* 0x000fe200078e0a19 */
[----:B------:R-:W-:-:S02]  /*d680*/  FSEL R20, R20, -INF , !P2 ;  /* 0xff80000014147808 */ /* 0x000fc40005000000 */
[-C--:B------:R-:W-:Y:S01]  /*d690*/  ISETP.GE.AND P4, PT, R21, R58.reuse, PT ;  /* 0x0000003a1500720c */ /* 0x080fe20003f86270 */
[C---:B------:R-:W-:Y:S01]  /*d6a0*/  IMAD.IADD R21, R60.reuse, 0x1, -R67 ;  /* 0x000000013c157824 */ /* 0x040fe200078e0a43 */
[----:B------:R-:W-:Y:S01]  /*d6b0*/  ISETP.GE.AND P2, PT, R31, R58, PT ;  /* 0x0000003a1f00720c */ /* 0x000fe20003f46270 */
[----:B------:R-:W-:Y:S01]  /*d6c0*/  IMAD.IADD R31, R60, 0x1, -R31 ;  /* 0x000000013c1f7824 */ /* 0x000fe200078e0a1f */
[----:B------:R-:W-:Y:S01]  /*d6d0*/  FSEL R19, R50, -INF , !P0 ;  /* 0xff80000032137808 */ /* 0x000fe20004000000 */
[----:B------:R-:W-:Y:S01]  /*d6e0*/  IMAD.IADD R50, R76, 0x1, -R23 ;  /* 0x000000014c327824 */ /* 0x000fe200078e0a17 */
[----:B------:R-:W-:Y:S02]  /*d6f0*/  IABS R21, R21 ;  /* 0x0000001500157213 */ /* 0x000fe40000000000 */
[----:B------:R-:W-:Y:S02]  /*d700*/  IABS R31, R31 ;  /* 0x0000001f001f7213 */ /* 0x000fe40000000000 */
[----:B------:R-:W-:-:S02]  /*d710*/  IABS R50, R50 ;  /* 0x0000003200327213 */ /* 0x000fc40000000000 */
[----:B------:R-:W-:Y:S02]  /*d720*/  IABS R136, R136 ;  /* 0x0000008800887213 */ /* 0x000fe40000000000 */
[----:B------:R-:W-:Y:S02]  /*d730*/  I2FP.F32.S32 R21, R21 ;  /* 0x0000001500157245 */ /* 0x000fe40000201400 */
[----:B------:R-:W-:Y:S02]  /*d740*/  I2FP.F32.S32 R31, R31 ;  /* 0x0000001f001f7245 */ /* 0x000fe40000201400 */
[----:B------:R-:W-:Y:S01]  /*d750*/  FSEL R9, R65, -INF , !P4 ;  /* 0xff80000041097808 */ /* 0x000fe20006000000 */
[----:B------:R-:W-:Y:S01]  /*d760*/  VIADD R65, R151, 0x59 ;  /* 0x0000005997417836 */ /* 0x000fe20000000000 */
[----:B------:R-:W-:Y:S01]  /*d770*/  I2FP.F32.S32 R50, R50 ;  /* 0x0000003200327245 */ /* 0x000fe20000201400 */
[C---:B------:R-:W-:Y:S01]  /*d780*/  FFMA.FTZ R124, -R0.reuse, R21, R124 ;  /* 0x00000015007c7223 */ /* 0x040fe2000001017c */
[----:B------:R-:W-:Y:S01]  /*d790*/  FSEL R10, R61, -INF , !P6 ;  /* 0xff8000003d0a7808 */ /* 0x000fe20007000000 */
[----:B------:R-:W-:Y:S01]  /*d7a0*/  FFMA.FTZ R31, -R0, R31, R144 ;  /* 0x0000001f001f7223 */ /* 0x000fe20000010190 */
[----:B------:R-:W-:Y:S01]  /*d7b0*/  FSEL R248, R248, -INF , !P6 ;  /* 0xff800000f8f87808 */ /* 0x000fe20007000000 */
[----:B------:R-:W-:Y:S01]  /*d7c0*/  FFMA.FTZ R50, -R0, R50, R11 ;  /* 0x0000003200327223 */ /* 0x000fe2000001010b */
[----:B------:R-:W-:Y:S01]  /*d7d0*/  I2FP.F32.S32 R136, R136 ;  /* 0x0000008800887245 */ /* 0x000fe20000201400 */
[----:B------:R-:W-:Y:S01]  /*d7e0*/  VIADD R21, R151, 0x38 ;  /* 0x0000003897157836 */ /* 0x000fe20000000000 */
[----:B------:R-:W-:Y:S01]  /*d7f0*/  ISETP.GE.AND P6, PT, R67, R58, PT ;  /* 0x0000003a4300720c */ /* 0x000fe20003fc6270 */
[C---:B------:R-:W-:Y:S01]  /*d800*/  VIADD R67, R151.reuse, 0x31 ;  /* 0x0000003197437836 */ /* 0x040fe20000000000 */
[----:B------:R-:W-:Y:S01]  /*d810*/  FSEL R7, R150, -INF , !P5 ;  /* 0xff80000096077808 */ /* 0x000fe20006800000 */
[----:B------:R-:W-:Y:S01]  /*d820*/  IMAD.IADD R144, R60, 0x1, -R69 ;  /* 0x000000013c907824 */ /* 0x000fe200078e0a45 */
[----:B------:R-:W-:Y:S01]  /*d830*/  FSEL R8, R8, -INF , !P1 ;  /* 0xff80000008087808 */ /* 0x000fe20004800000 */
[----:B------:R-:W-:Y:S01]  /*d840*/  FFMA.FTZ R129, -R0, R136, R129 ;  /* 0x0000008800817223 */ /* 0x000fe20000010181 */
[----:B------:R-:W-:Y:S01]  /*d850*/  FSEL R250, R250, -INF , !P4 ;  /* 0xff800000fafa7808 */ /* 0x000fe20006000000 */
[----:B------:R-:W-:Y:S01]  /*d860*/  VIADD R61, R151, 0x39 ;  /* 0x00000039973d7836 */ /* 0x000fe20000000000 */
[-C--:B------:R-:W-:Y:S01]  /*d870*/  ISETP.GE.AND P1, PT, R27, R58.reuse, PT ;  /* 0x0000003a1b00720c */ /* 0x080fe20003f26270 */
[----:B------:R-:W-:Y:S01]  /*d880*/  IMAD.IADD R27, R60, 0x1, -R27 ;  /* 0x000000013c1b7824 */ /* 0x000fe200078e0a1b */
[-C--:B------:R-:W-:Y:S01]  /*d890*/  ISETP.GE.AND P5, PT, R69, R58.reuse, PT ;  /* 0x0000003a4500720c */ /* 0x080fe20003fa6270 */
[----:B------:R-:W-:Y:S01]  /*d8a0*/  IMAD.IADD R136, R76, 0x1, -R67 ;  /* 0x000000014c887824 */ /* 0x000fe200078e0a43 */
[-C--:B------:R-:W-:Y:S01]  /*d8b0*/  ISETP.GE.AND P4, PT, R65, R58.reuse, PT ;  /* 0x0000003a4100720c */ /* 0x080fe20003f86270 */
[----:B------:R-:W-:Y:S01]  /*d8c0*/  IMAD.IADD R65, R60, 0x1, -R65 ;  /* 0x000000013c417824 */ /* 0x000fe200078e0a41 */
[----:B------:R-:W-:Y:S01]  /*d8d0*/  IADD3 R69, PT, PT, R151, 0x30, RZ ;  /* 0x0000003097457810 */ /* 0x000fe20007ffe0ff */
[----:B------:R-:W-:Y:S01]  /*d8e0*/  IMAD.IADD R21, R76, 0x1, -R21 ;  /* 0x000000014c157824 */ /* 0x000fe200078e0a15 */
        /* <DEDUP_REMOVED lines=9> */
[C---:B------:R-:W-:Y:S01]  /*d980*/  VIADD R69, R151.reuse, 0x59 ;  /* 0x0000005997457836 */ /* 0x040fe20000000000 */
[----:B------:R-:W-:Y:S01]  /*d990*/  IABS R136, R136 ;  /* 0x0000008800887213 */ /* 0x000fe20000000000 */
[----:B------:R-:W-:Y:S01]  /*d9a0*/  VIADD R65, R151, 0x61 ;  /* 0x0000006197417836 */ /* 0x000fe20000000000 */
[----:B------:R-:W-:-:S02]  /*d9b0*/  IABS R21, R21 ;  /* 0x0000001500157213 */ /* 0x000fc40000000000 */
[----:B------:R-:W-:Y:S02]  /*d9c0*/  I2FP.F32.S32 R27, R27 ;  /* 0x0000001b001b7245 */ /* 0x000fe40000201400 */
[----:B------:R-:W-:Y:S02]  /*d9d0*/  I2FP.F32.S32 R61, R61 ;  /* 0x0000003d003d7245 */ /* 0x000fe40000201400 */
[----:B------:R-:W-:Y:S01]  /*d9e0*/  I2FP.F32.S32 R136, R136 ;  /* 0x0000008800887245 */ /* 0x000fe20000201400 */
[C---:B------:R-:W-:Y:S01]  /*d9f0*/  FFMA.FTZ R27, -R0.reuse, R27, R145 ;  /* 0x0000001b001b7223 */ /* 0x040fe20000010191 */
        /* <DEDUP_REMOVED lines=8> */
[----:B------:R-:W-:-:S02]  /*da80*/  I2FP.F32.S32 R23, R23 ;  /* 0x0000001700177245 */ /* 0x000fc40000201400 */
[----:B------:R-:W-:Y:S01]  /*da90*/  I2FP.F32.S32 R29, R29 ;  /* 0x0000001d001d7245 */ /* 0x000fe20000201400 */
[C---:B------:R-:W-:Y:S01]  /*daa0*/  FFMA.FTZ R142, -R0.reuse, R21, R142 ;  /* 0x00000015008e7223 */ /* 0x040fe2000001018e */
[----:B------:R-:W-:Y:S01]  /*dab0*/  I2FP.F32.S32 R50, R50 ;  /* 0x0000003200327245 */ /* 0x000fe20000201400 */
[----:B------:R-:W-:Y:S02]  /*dac0*/  VIADD R21, R151, 0x51 ;  /* 0x0000005197157836 */ /* 0x000fe40000000000 */
[C---:B------:R-:W-:Y:S01]  /*dad0*/  FFMA.FTZ R23, -R0.reuse, R23, R140 ;  /* 0x0000001700177223 */ /* 0x040fe2000001018c */
[C---:B------:R-:W-:Y:S01]  /*dae0*/  FFMA.FTZ R146, -R0.reuse, R29, R146 ;  /* 0x0000001d00927223 */ /* 0x040fe20000010192 */
[----:B------:R-:W-:Y:S01]  /*daf0*/  FSEL R27, R27, -INF , !P1 ;  /* 0xff8000001b1b7808 */ /* 0x000fe20004800000 */
[----:B------:R-:W-:Y:S01]  /*db00*/  FFMA.FTZ R143, -R0, R50, R143 ;  /* 0x00000032008f7223 */ /* 0x000fe2000001018f */
[----:B------:R-:W-:Y:S01]  /*db10*/  FSEL R244, R147, -INF , !P1 ;  /* 0xff80000093f47808 */ /* 0x000fe20004800000 */
[----:B------:R-:W-:Y:S01]  /*db20*/  VIADD R29, R151, 0x69 ;  /* 0x00000069971d7836 */ /* 0x000fe20000000000 */
[----:B------:R-:W-:Y:S01]  /*db30*/  IABS R144, R144 ;  /* 0x0000009000907213 */ /* 0x000fe20000000000 */
[----:B------:R-:W-:Y:S01]  /*db40*/  IMAD.IADD R50, R76, 0x1, -R21 ;  /* 0x000000014c327824 */ /* 0x000fe200078e0a15 */
[----:B------:R-:W-:Y:S01]  /*db50*/  ISETP.GE.AND P1, PT, R61, R58, PT ;  /* 0x0000003a3d00720c */ /* 0x000fe20003f26270 */
[C---:B------:R-:W-:Y:S01]  /*db60*/  IMAD.IADD R61, R60.reuse, 0x1, -R61 ;  /* 0x000000013c3d7824 */ /* 0x040fe200078e0a3d */
[----:B------:R-:W-:Y:S01]  /*db70*/  I2FP.F32.S32 R144, R144 ;  /* 0x0000009000907245 */ /* 0x000fe20000201400 */
[----:B------:R-:W-:Y:S01]  /*db80*/  IMAD.IADD R140, R60, 0x1, -R65 ;  /* 0x000000013c8c7824 */ /* 0x000fe200078e0a41 */
[----:B------:R-:W-:-:S02]  /*db90*/  FSEL R23, R23, -INF , !P0 ;  /* 0xff80000017177808 */ /* 0x000fc40004000000 */
[----:B------:R-:W-:Y:S01]  /*dba0*/  FSEL R242, R142, -INF , !P0 ;  /* 0xff8000008ef27808 */ /* 0x000fe20004000000 */
[----:B------:R-:W-:Y:S01]  /*dbb0*/  FFMA.FTZ R141, -R0, R144, R141 ;  /* 0x00000090008d7223 */ /* 0x000fe2000001018d */
[----:B------:R-:W-:Y:S02]  /*dbc0*/  ISETP.GE.AND P0, PT, R29, R58, PT ;  /* 0x0000003a1d00720c */ /* 0x000fe40003f06270 */
[C---:B------:R-:W-:Y:S02]  /*dbd0*/  IADD3 R136, PT, PT, R60.reuse, -R29, RZ ;  /* 0x8000001d3c887210 */ /* 0x040fe40007ffe0ff */
[----:B------:R-:W-:Y:S01]  /*dbe0*/  IABS R29, R61 ;  /* 0x0000003d001d7213 */ /* 0x000fe20000000000 */
[----:B------:R-:W-:Y:S01]  /*dbf0*/  VIADD R61, R151, 0x70 ;  /* 0x00000070973d7836 */ /* 0x000fe20000000000 */
[----:B------:R-:W-:Y:S02]  /*dc00*/  IABS R50, R50 ;  /* 0x0000003200327213 */ /* 0x000fe40000000000 */
[----:B------:R-:W-:Y:S01]  /*dc10*/  ISETP.GE.AND P3, PT, R67, R58, PT ;  /* 0x0000003a4300720c */ /* 0x000fe20003f66270 */
[C---:B------:R-:W-:Y:S01]  /*dc20*/  IMAD.IADD R67, R60.reuse, 0x1, -R67 ;  /* 0x000000013c437824 */ /* 0x040fe200078e0a43 */
[----:B------:R-:W-:Y:S01]  /*dc30*/  I2FP.F32.S32 R29, R29 ;  /* 0x0000001d001d7245 */ /* 0x000fe20000201400 */
[----:B------:R-:W-:Y:S01]  /*dc40*/  IMAD.IADD R75, R60, 0x1, -R61 ;  /* 0x000000013c4b7824 */ /* 0x000fe200078e0a3d */
[----:B------:R-:W-:-:S02]  /*dc50*/  I2FP.F32.S32 R50, R50 ;  /* 0x0000003200327245 */ /* 0x000fc40000201400 */
[----:B------:R-:W-:Y:S01]  /*dc60*/  FSEL R156, R146, -INF , !P2 ;  /* 0xff800000929c7808 */ /* 0x000fe20005000000 */
[C---:B------:R-:W-:Y:S01]  /*dc70*/  FFMA.FTZ R116, -R0.reuse, R29, R116 ;  /* 0x0000001d00747223 */ /* 0x040fe20000010174 */
[----:B------:R-:W-:Y:S01]  /*dc80*/  FSEL R146, R141, -INF , !P5 ;  /* 0xff8000008d927808 */ /* 0x000fe20006800000 */
[----:B------:R-:W-:Y:S01]  /*dc90*/  FFMA.FTZ R50, -R0, R50, R131 ;  /* 0x0000003200327223 */ /* 0x000fe20000010183 */
[----:B------:R-:W-:Y:S01]  /*dca0*/  FSEL R240, R143, -INF , !P5 ;  /* 0xff8000008ff07808 */ /* 0x000fe20006800000 */
[C---:B------:R-:W-:Y:S01]  /*dcb0*/  VIADD R29, R151.reuse, 0x58 ;  /* 0x00000058971d7836 */ /* 0x040fe20000000000 */
[----:B------:R-:W-:Y:S01]  /*dcc0*/  IABS R21, R67 ;  /* 0x0000004300157213 */ /* 0x000fe20000000000 */
[----:B------:R-:W-:Y:S01]  /*dcd0*/  VIADD R67, R151, 0x61 ;  /* 0x0000006197437836 */ /* 0x000fe20000000000 */
[----:B------:R-:W-:Y:S01]  /*dce0*/  ISETP.GE.AND P5, PT, R25, R58, PT ;  /* 0x0000003a1900720c */ /* 0x000fe20003fa6270 */
[----:B------:R-:W-:Y:S01]  /*dcf0*/  VIADD R25, R151, 0x60 ;  /* 0x0000006097197836 */ /* 0x000fe20000000000 */
[----:B------:R-:W-:Y:S01]  /*dd00*/  I2FP.F32.S32 R21, R21 ;  /* 0x0000001500157245 */ /* 0x000fe20000201400 */
[----:B------:R-:W-:Y:S01]  /*dd10*/  IMAD.IADD R29, R76, 0x1, -R29 ;  /* 0x000000014c1d7824 */ /* 0x000fe200078e0a1d */
[----:B------:R-:W-:Y:S01]  /*dd20*/  FSEL R236, R50, -INF , !P5 ;  /* 0xff80000032ec7808 */ /* 0x000fe20006800000 */
[C---:B------:R-:W-:Y:S01]  /*dd30*/  IMAD.IADD R25, R76.reuse, 0x1, -R25 ;  /* 0x000000014c197824 */ /* 0x040fe200078e0a19 */
[----:B------:R-:W-:Y:S01]  /*dd40*/  FSEL R142, R129, -INF , !P5 ;  /* 0xff800000818e7808 */ /* 0x000fe20006800000 */
[----:B------:R-:W-:-:S02]  /*dd50*/  IMAD.IADD R50, R76, 0x1, -R67 ;  /* 0x000000014c327824 */ /* 0x000fc400078e0a43 */
        /* <DEDUP_REMOVED lines=9> */
[----:B------:R-:W-:Y:S01]  /*ddf0*/  IMAD.IADD R67, R76, 0x1, -R67 ;  /* 0x000000014c437824 */ /* 0x000fe200078e0a43 */
[----:B------:R-:W-:-:S02]  /*de00*/  I2FP.F32.S32 R25, R25 ;  /* 0x0000001900197245 */ /* 0x000fc40000201400 */
[----:B------:R-:W-:Y:S01]  /*de10*/  IABS R120, R120 ;  /* 0x0000007800787213 */ /* 0x000fe20000000000 */
[C---:B------:R-:W-:Y:S01]  /*de20*/  FFMA.FTZ R126, -R0.reuse, R29, R126 ;  /* 0x0000001d007e7223 */ /* 0x040fe2000001017e */
[----:B------:R-:W-:Y:S01]  /*de30*/  I2FP.F32.S32 R50, R50 ;  /* 0x0000003200327245 */ /* 0x000fe20000201400 */
[C---:B------:R-:W-:Y:S01]  /*de40*/  FFMA.FTZ R122, -R0.reuse, R25, R122 ;  /* 0x00000019007a7223 */ /* 0x040fe2000001017a */
[----:B------:R-:W-:Y:S02]  /*de50*/  I2FP.F32.S32 R120, R120 ;  /* 0x0000007800787245 */ /* 0x000fe40000201400 */
[----:B------:R-:W-:Y:S01]  /*de60*/  ISETP.GE.AND P5, PT, R79, R58, PT ;  /* 0x0000003a4f00720c */ /* 0x000fe20003fa6270 */
[----:B------:R-:W-:Y:S01]  /*de70*/  FFMA.FTZ R123, -R0, R50, R123 ;  /* 0x00000032007b7223 */ /* 0x000fe2000001017b */
[C---:B------:R-:W-:Y:S01]  /*de80*/  IMAD.IADD R50, R60.reuse, 0x1, -R71 ;  /* 0x000000013c327824 */ /* 0x040fe200078e0a47 */
[----:B------:R-:W-:Y:S01]  /*de90*/  IADD3 R79, PT, PT, R60, -R79, RZ ;  /* 0x8000004f3c4f7210 */ /* 0x000fe20007ffe0ff */
[----:B------:R-:W-:Y:S01]  /*dea0*/  FFMA.FTZ R127, -R0, R120, R127 ;  /* 0x00000078007f7223 */ /* 0x000fe2000001017f */
[----:B------:R-:W-:-:S02]  /*deb0*/  FSEL R29, R124, -INF , !P6 ;  /* 0xff8000007c1d7808 */ /* 0x000fc40007000000 */
[----:B------:R-:W-:Y:S02]  /*dec0*/  FSEL R234, R126, -INF , !P6 ;  /* 0xff8000007eea7808 */ /* 0x000fe40007000000 */
[----:B------:R-:W-:Y:S02]  /*ded0*/  FSEL R21, R21, -INF , !P3 ;  /* 0xff80000015157808 */ /* 0x000fe40005800000 */
[----:B------:R-:W-:Y:S02]  /*dee0*/  FSEL R210, R122, -INF , !P3 ;  /* 0xff8000007ad27808 */ /* 0x000fe40005800000 */
[-C--:B------:R-:W-:Y:S01]  /*def0*/  ISETP.GE.AND P6, PT, R83, R58.reuse, PT ;  /* 0x0000003a5300720c */ /* 0x080fe20003fc6270 */
[----:B------:R-:W-:Y:S01]  /*df00*/  IMAD.IADD R83, R60, 0x1, -R83 ;  /* 0x000000013c537824 */ /* 0x000fe200078e0a53 */
[----:B------:R-:W-:Y:S02]  /*df10*/  ISETP.GE.AND P3, PT, R69, R58, PT ;  /* 0x0000003a4500720c */ /* 0x000fe40003f66270 */
[----:B------:R-:W-:Y:S01]  /*df20*/  IABS R69, R79 ;  /* 0x0000004f00457213 */ /* 0x000fe20000000000 */
[----:B------:R-:W-:Y:S01]  /*df30*/  VIADD R79, R151, 0x69 ;  /* 0x00000069974f7836 */ /* 0x000fe20000000000 */
[----:B------:R-:W-:-:S02]  /*df40*/  IABS R50, R50 ;  /* 0x0000003200327213 */ /* 0x000fc40000000000 */
[----:B------:R-:W-:Y:S02]  /*df50*/  FSEL R25, R125, -INF , !P4 ;  /* 0xff8000007d197808 */ /* 0x000fe40006000000 */
[----:B------:R-:W-:Y:S02]  /*df60*/  FSEL R232, R127, -INF , !P4 ;  /* 0xff8000007fe87808 */ /* 0x000fe40006000000 */
[----:B------:R-:W-:Y:S02]  /*df70*/  IABS R75, R75 ;  /* 0x0000004b004b7213 */ /* 0x000fe40000000000 */
[----:B------:R-:W-:Y:S02]  /*df80*/  ISETP.GE.AND P4, PT, R71, R58, PT ;  /* 0x0000003a4700720c */ /* 0x000fe40003f86270 */
[----:B------:R-:W-:Y:S02]  /*df90*/  I2FP.F32.S32 R69, R69 ;  /* 0x0000004500457245 */ /* 0x000fe40000201400 */
[----:B------:R-:W-:-:S02]  /*dfa0*/  I2FP.F32.S32 R50, R50 ;  /* 0x0000003200327245 */ /* 0x000fc40000201400 */
[----:B------:R-:W-:Y:S01]  /*dfb0*/  IABS R71, R83 ;  /* 0x0000005300477213 */ /* 0x000fe20000000000 */
[C---:B------:R-:W-:Y:S01]  /*dfc0*/  VIADD R83, R151.reuse, 0x81 ;  /* 0x0000008197537836 */ /* 0x040fe20000000000 */
[----:B------:R-:W-:Y:S01]  /*dfd0*/  I2FP.F32.S32 R75, R75 ;  /* 0x0000004b004b7245 */ /* 0x000fe20000201400 */
[C---:B------:R-:W-:Y:S01]  /*dfe0*/  FFMA.FTZ R108, -R0.reuse, R69, R108 ;  /* 0x00000045006c7223 */ /* 0x040fe2000001016c */
[----:B------:R-:W-:Y:S01]  /*dff0*/  FFMA.FTZ R109, -R0, R50, R109 ;  /* 0x00000032006d7223 */ /* 0x000fe2000001016d */
[----:B------:R-:W-:Y:S01]  /*e000*/  VIADD R69, R151, 0x71 ;  /* 0x0000007197457836 */ /* 0x000fe20000000000 */
[----:B------:R-:W-:Y:S01]  /*e010*/  IABS R85, R85 ;  /* 0x0000005500557213 */ /* 0x000fe20000000000 */
[----:B------:R-:W-:Y:S02]  /*e020*/  IMAD.IADD R50, R60, 0x1, -R83 ;  /* 0x000000013c327824 */ /* 0x000fe400078e0a53 */
[----:B------:R-:W-:Y:S01]  /*e030*/  FFMA.FTZ R75, -R0, R75, R112 ;  /* 0x0000004b004b7223 */ /* 0x000fe20000010170 */
[----:B------:R-:W-:Y:S01]  /*e040*/  IMAD.IADD R112, R76, 0x1, -R69 ;  /* 0x000000014c707824 */ /* 0x000fe200078e0a45 */
[----:B------:R-:W-:-:S02]  /*e050*/  IABS R67, R67 ;  /* 0x0000004300437213 */ /* 0x000fc40000000000 */
[----:B------:R-:W-:Y:S02]  /*e060*/  IABS R69, R50 ;  /* 0x0000003200457213 */ /* 0x000fe40000000000 */
[----:B------:R-:W2:Y:S01]  /*e070*/  LD.E R50, desc[UR4][R148.64+0xdc] ;  /* 0x0000dc0494327980 */ /* 0x000ea2000c101900 */
[----:B------:R-:W-:Y:S02]  /*e080*/  I2FP.F32.S32 R85, R85 ;  /* 0x0000005500557245 */ /* 0x000fe40000201400 */
[----:B------:R-:W-:Y:S02]  /*e090*/  I2FP.F32.S32 R67, R67 ;  /* 0x0000004300437245 */ /* 0x000fe40000201400 */
[----:B------:R-:W-:Y:S01]  /*e0a0*/  IABS R140, R140 ;  /* 0x0000008c008c7213 */ /* 0x000fe20000000000 */
[----:B------:R-:W-:Y:S01]  /*e0b0*/  FFMA.FTZ R85, -R0, R85, R104 ;  /* 0x0000005500557223 */ /* 0x000fe20000010168 */
[----:B------:R-:W-:Y:S01]  /*e0c0*/  FSEL R104, R116, -INF , !P1 ;  /* 0xff80000074687808 */ /* 0x000fe20004800000 */
[----:B------:R-:W-:Y:S01]  /*e0d0*/  FFMA.FTZ R118, -R0, R67, R118 ;  /* 0x0000004300767223 */ /* 0x000fe20000010176 */
[----:B------:R-:W-:Y:S01]  /*e0e0*/  IMAD.IADD R116, R76, 0x1, -R79 ;  /* 0x000000014c747824 */ /* 0x000fe200078e0a4f */
[----:B------:R-:W-:Y:S01]  /*e0f0*/  IABS R136, R136 ;  /* 0x0000008800887213 */ /* 0x000fe20000000000 */
[----:B------:R-:W-:Y:S01]  /*e100*/  VIADD R67, R151, 0x70 ;  /* 0x0000007097437836 */ /* 0x000fe20000000000 */
[----:B------:R-:W-:-:S02]  /*e110*/  I2FP.F32.S32 R140, R140 ;  /* 0x0000008c008c7245 */ /* 0x000fc40000201400 */
[----:B------:R-:W-:Y:S01]  /*e120*/  IABS R116, R116 ;  /* 0x0000007400747213 */ /* 0x000fe20000000000 */
[----:B------:R-:W-:Y:S01]  /*e130*/  IMAD.IADD R67, R76, 0x1, -R67 ;  /* 0x000000014c437824 */ /* 0x000fe200078e0a43 */
[----:B------:R-:W-:Y:S01]  /*e140*/  I2FP.F32.S32 R136, R136 ;  /* 0x0000008800887245 */ /* 0x000fe20000201400 */
[C---:B------:R-:W-:Y:S01]  /*e150*/  FFMA.FTZ R121, -R0.reuse, R140, R121 ;  /* 0x0000008c00797223 */ /* 0x040fe20000010179 */
[----:B------:R-:W-:Y:S02]  /*e160*/  I2FP.F32.S32 R116, R116 ;  /* 0x0000007400747245 */ /* 0x000fe40000201400 */
[----:B------:R-:W-:Y:S02]  /*e170*/  IABS R67, R67 ;  /* 0x0000004300437213 */ /* 0x000fe40000000000 */
[----:B------:R-:W-:Y:S01]  /*e180*/  FSEL R31, R31, -INF , !P2 ;  /* 0xff8000001f1f7808 */ /* 0x000fe20005000000 */
[C---:B------:R-:W-:Y:S01]  /*e190*/  FFMA.FTZ R119, -R0.reuse, R116, R119 ;  /* 0x0000007400777223 */ /* 0x040fe20000010177 */
[----:B------:R-:W-:Y:S01]  /*e1a0*/  ISETP.GE.AND P2, PT, R65, R58, PT ;  /* 0x0000003a4100720c */ /* 0x000fe20003f46270 */
[----:B------:R-:W-:Y:S01]  /*e1b0*/  FFMA.FTZ R65, -R0, R136, R117 ;  /* 0x0000008800417223 */ /* 0x000fe20000010175 */
[----:B------:R-:W-:-:S02]  /*e1c0*/  IABS R112, R112 ;  /* 0x0000007000707213 */ /* 0x000fc40000000000 */
[----:B------:R-:W-:Y:S01]  /*e1d0*/  I2FP.F32.S32 R67, R67 ;  /* 0x0000004300437245 */ /* 0x000fe20000201400 */
[----:B------:R-:W-:Y:S01]  /*e1e0*/  VIADD R87, R151, 0x88 ;  /* 0x0000008897577836 */ /* 0x000fe20000000000 */
[----:B------:R-:W-:Y:S02]  /*e1f0*/  I2FP.F32.S32 R71, R71 ;  /* 0x0000004700477245 */ /* 0x000fe40000201400 */
[----:B------:R-:W-:Y:S01]  /*e200*/  I2FP.F32.S32 R112, R112 ;  /* 0x0000007000707245 */ /* 0x000fe20000201400 */
[C---:B------:R-:W-:Y:S01]  /*e210*/  FFMA.FTZ R114, -R0.reuse, R67, R114 ;  /* 0x0000004300727223 */ /* 0x040fe20000010172 */
[----:B------:R-:W-:Y:S02]  /*e220*/  FSEL R122, R121, -INF , !P2 ;  /* 0xff800000797a7808 */ /* 0x000fe40005000000 */
[----:B------:R-:W-:Y:S01]  /*e230*/  FSEL R204, R123, -INF , !P2 ;  /* 0xff8000007bcc7808 */ /* 0x000fe20005000000 */
[----:B------:R-:W-:Y:S01]  /*e240*/  FFMA.FTZ R71, -R0, R71, R113 ;  /* 0x0000004700477223 */ /* 0x000fe20000010171 */
[----:B------:R-:W-:-:S02]  /*e250*/  I2FP.F32.S32 R69, R69 ;  /* 0x0000004500457245 */ /* 0x000fc40000201400 */
[-C--:B------:R-:W-:Y:S01]  /*e260*/  ISETP.GE.AND P2, PT, R83, R58.reuse, PT ;  /* 0x0000003a5300720c */ /* 0x080fe20003f46270 */
[----:B------:R-:W-:Y:S01]  /*e270*/  VIADD R83, R151, 0x89 ;  /* 0x0000008997537836 */ /* 0x000fe20000000000 */
[----:B------:R-:W-:Y:S02]  /*e280*/  FSEL R65, R65, -INF , !P0 ;  /* 0xff80000041417808 */ /* 0x000fe40004000000 */
[----:B------:R-:W-:Y:S01]  /*e290*/  FSEL R190, R119, -INF , !P0 ;  /* 0xff80000077be7808 */ /* 0x000fe20004000000 */
[----:B------:R-:W-:Y:S01]  /*e2a0*/  VIADD R67, R151, 0x79 ;  /* 0x0000007997437836 */ /* 0x000fe20000000000 */
[----:B------:R-:W-:Y:S01]  /*e2b0*/  ISETP.GE.AND P0, PT, R61, R58, PT ;  /* 0x0000003a3d00720c */ /* 0x000fe20003f06270 */
[----:B------:R-:W-:Y:S01]  /*e2c0*/  FFMA.FTZ R115, -R0, R112, R115 ;  /* 0x0000007000737223 */ /* 0x000fe20000010173 */
[----:B------:R-:W-:Y:S01]  /*e2d0*/  FSEL R202, R118, -INF , !P1 ;  /* 0xff80000076ca7808 */ /* 0x000fe20004800000 */
[----:B------:R-:W-:Y:S01]  /*e2e0*/  FFMA.FTZ R105, -R0, R69, R105 ;  /* 0x0000004500697223 */ /* 0x000fe20000010169 */
[----:B------:R-:W-:Y:S01]  /*e2f0*/  VIADD R79, R151, 0x90 ;  /* 0x00000090974f7836 */ /* 0x000fe20000000000 */
[-C--:B------:R-:W-:Y:S01]  /*e300*/  ISETP.GE.AND P1, PT, R87, R58.reuse, PT ;  /* 0x0000003a5700720c */ /* 0x080fe20003f26270 */
[----:B------:R-:W-:Y:S01]  /*e310*/  VIADD R69, R151, 0x78 ;  /* 0x0000007897457836 */ /* 0x000fe20000000000 */
[----:B------:R-:W-:Y:S01]  /*e320*/  FSEL R75, R75, -INF , !P0 ;  /* 0xff8000004b4b7808 */ /* 0x000fe20004000000 */
[----:B------:R-:W-:Y:S01]  /*e330*/  IMAD.IADD R87, R60, 0x1, -R87 ;  /* 0x000000013c577824 */ /* 0x000fe200078e0a57 */
[----:B------:R-:W-:Y:S01]  /*e340*/  FSEL R200, R114, -INF , !P0 ;  /* 0xff80000072c87808 */ /* 0x000fe20004000000 */
[----:B------:R-:W-:Y:S01]  /*e350*/  IMAD.IADD R67, R76, 0x1, -R67 ;  /* 0x000000014c437824 */ /* 0x000fe200078e0a43 */
[----:B------:R-:W-:-:S02]  /*e360*/  ISETP.GE.AND P0, PT, R83, R58, PT ;  /* 0x0000003a5300720c */ /* 0x000fc40003f06270 */
[----:B------:R-:W-:Y:S01]  /*e370*/  IADD3 R83, PT, PT, R60, -R83, RZ ;  /* 0x800000533c537210 */ /* 0x000fe20007ffe0ff */
        /* <DEDUP_REMOVED lines=10> */
[----:B------:R-:W-:Y:S02]  /*e420*/  IABS R79, R79 ;  /* 0x0000004f004f7213 */ /* 0x000fe40000000000 */
        /* <DEDUP_REMOVED lines=8> */
[C---:B------:R-:W-:Y:S01]  /*e4b0*/  FFMA.FTZ R110, -R0.reuse, R69, R110 ;  /* 0x00000045006e7223 */ /* 0x040fe2000001016e */
[C---:B------:R-:W-:Y:S02]  /*e4c0*/  VIADD R69, R151.reuse, 0x81 ;  /* 0x0000008197457836 */ /* 0x040fe40000000000 */
[----:B------:R-:W-:Y:S01]  /*e4d0*/  FFMA.FTZ R61, -R0, R61, R96 ;  /* 0x0000003d003d7223 */ /* 0x000fe20000010160 */
[----:B------:R-:W-:Y:S01]  /*e4e0*/  VIADD R83, R151, 0x88 ;  /* 0x0000008897537836 */ /* 0x000fe20000000000 */
[----:B------:R-:W-:Y:S02]  /*e4f0*/  FSEL R96, R109, -INF , !P4 ;  /* 0xff8000006d607808 */ /* 0x000fe40006000000 */
[----:B------:R-:W-:Y:S02]  /*e500*/  FSEL R192, R114, -INF , !P4 ;  /* 0xff80000072c07808 */ /* 0x000fe40006000000 */
[----:B------:R-:W-:Y:S01]  /*e510*/  ISETP.GE.AND P4, PT, R101, R58, PT ;  /* 0x0000003a6500720c */ /* 0x000fe20003f86270 */
[----:B------:R-:W-:-:S02]  /*e520*/  IMAD.IADD R101, R60, 0x1, -R101 ;  /* 0x000000013c657824 */ /* 0x000fc400078e0a65 */
[C---:B------:R-:W-:Y:S02]  /*e530*/  IMAD.IADD R69, R76.reuse, 0x1, -R69 ;  /* 0x000000014c457824 */ /* 0x040fe400078e0a45 */
[C---:B------:R-:W-:Y:S01]  /*e540*/  IMAD.IADD R83, R76.reuse, 0x1, -R83 ;  /* 0x000000014c537824 */ /* 0x040fe200078e0a53 */
[----:B------:R-:W-:Y:S01]  /*e550*/  IABS R101, R101 ;  /* 0x0000006500657213 */ /* 0x000fe20000000000 */
[C---:B------:R-:W-:Y:S01]  /*e560*/  VIADD R79, R151.reuse, 0x80 ;  /* 0x00000080974f7836 */ /* 0x040fe20000000000 */
[----:B------:R-:W-:Y:S01]  /*e570*/  IABS R69, R69 ;  /* 0x0000004500457213 */ /* 0x000fe20000000000 */
[----:B------:R-:W-:Y:S01]  /*e580*/  VIADD R111, R151, 0x91 ;  /* 0x00000091976f7836 */ /* 0x000fe20000000000 */
[----:B------:R-:W-:Y:S01]  /*e590*/  IABS R83, R83 ;  /* 0x0000005300537213 */ /* 0x000fe20000000000 */
[----:B------:R-:W-:Y:S01]  /*e5a0*/  IMAD.IADD R79, R76, 0x1, -R79 ;  /* 0x000000014c4f7824 */ /* 0x000fe200078e0a4f */
[----:B------:R-:W-:Y:S02]  /*e5b0*/  I2FP.F32.S32 R109, R101 ;  /* 0x00000065006d7245 */ /* 0x000fe40000201400 */
[----:B------:R-:W-:-:S02]  /*e5c0*/  I2FP.F32.S32 R184, R69 ;  /* 0x0000004500b87245 */ /* 0x000fc40000201400 */
[----:B------:R-:W-:Y:S02]  /*e5d0*/  I2FP.F32.S32 R101, R83 ;  /* 0x0000005300657245 */ /* 0x000fe40000201400 */
[----:B------:R-:W-:Y:S02]  /*e5e0*/  FSEL R100, R108, -INF , !P5 ;  /* 0xff8000006c647808 */ /* 0x000fe40006800000 */
[----:B------:R-:W-:Y:S02]  /*e5f0*/  FSEL R196, R110, -INF , !P5 ;  /* 0xff8000006ec47808 */ /* 0x000fe40006800000 */
[----:B------:R-:W-:Y:S01]  /*e600*/  ISETP.GE.AND P5, PT, R111, R58, PT ;  /* 0x0000003a6f00720c */ /* 0x000fe20003fa6270 */
[----:B------:R-:W-:Y:S01]  /*e610*/  IMAD.IADD R111, R60, 0x1, -R111 ;  /* 0x000000013c6f7824 */ /* 0x000fe200078e0a6f */
[----:B------:R-:W-:Y:S01]  /*e620*/  IABS R79, R79 ;  /* 0x0000004f004f7213 */ /* 0x000fe20000000000 */
[C---:B------:R-:W-:Y:S01]  /*e630*/  FFMA.FTZ R184, -R0.reuse, R184, R107 ;  /* 0x000000b800b87223 */ /* 0x040fe2000001016b */
[C---:B------:R-:W-:Y:S01]  /*e640*/  FFMA.FTZ R176, -R0.reuse, R101, R102 ;  /* 0x0000006500b07223 */ /* 0x040fe20000010166 */
[----:B------:R-:W-:Y:S01]  /*e650*/  VIADD R101, R151, 0xa0 ;  /* 0x000000a097657836 */ /* 0x000fe20000000000 */
[----:B------:R-:W-:Y:S01]  /*e660*/  IABS R111, R111 ;  /* 0x0000006f006f7213 */ /* 0x000fe20000000000 */
[----:B------:R-:W-:Y:S01]  /*e670*/  FFMA.FTZ R69, -R0, R109, R92 ;  /* 0x0000006d00457223 */ /* 0x000fe2000001015c */
[----:B------:R-:W-:-:S02]  /*e680*/  I2FP.F32.S32 R79, R79 ;  /* 0x0000004f004f7245 */ /* 0x000fc40000201400 */
[----:B------:R-:W-:Y:S02]  /*e690*/  FSEL R102, R105, -INF , !P2 ;  /* 0xff80000069667808 */ /* 0x000fe40005000000 */
[----:B------:R-:W-:Y:S02]  /*e6a0*/  FSEL R184, R184, -INF , !P2 ;  /* 0xff800000b8b87808 */ /* 0x000fe40005000000 */
[----:B------:R-:W-:Y:S02]  /*e6b0*/  FSEL R92, R67, -INF , !P1 ;  /* 0xff800000435c7808 */ /* 0x000fe40004800000 */
[----:B------:R-:W-:Y:S02]  /*e6c0*/  FSEL R176, R176, -INF , !P1 ;  /* 0xff800000b0b07808 */ /* 0x000fe40004800000 */
[-C--:B------:R-:W-:Y:S01]  /*e6d0*/  ISETP.GE.AND P2, PT, R101, R58.reuse, PT ;  /* 0x0000003a6500720c */ /* 0x080fe20003f46270 */
[----:B------:R-:W-:Y:S01]  /*e6e0*/  IMAD.IADD R101, R60, 0x1, -R101 ;  /* 0x000000013c657824 */ /* 0x000fe200078e0a65 */
[----:B------:R-:W-:Y:S01]  /*e6f0*/  ISETP.GE.AND P1, PT, R151, R58, PT ;  /* 0x0000003a9700720c */ /* 0x000fe20003f26270 */
[----:B------:R-:W-:Y:S01]  /*e700*/  FFMA.FTZ R79, -R0, R79, R106 ;  /* 0x0000004f004f7223 */ /* 0x000fe2000001016a */
[----:B------:R-:W-:-:S02]  /*e710*/  I2FP.F32.S32 R111, R111 ;  /* 0x0000006f006f7245 */ /* 0x000fc40000201400 */
[----:B------:R-:W-:Y:S02]  /*e720*/  FSEL R106, R5, -INF , !P1 ;  /* 0xff800000056a7808 */ /* 0x000fe40004800000 */
[----:B------:R-:W-:Y:S01]  /*e730*/  IABS R101, R101 ;  /* 0x0000006500657213 */ /* 0x000fe20000000000 */
[----:B------:R-:W-:Y:S01]  /*e740*/  FFMA.FTZ R83, -R0, R111, R97 ;  /* 0x0000006f00537223 */ /* 0x000fe20000010161 */
[----:B------:R-:W-:Y:S01]  /*e750*/  FSEL R188, R79, -INF , !P3 ;  /* 0xff8000004fbc7808 */ /* 0x000fe20005800000 */
[C---:B------:R-:W-:Y:S01]  /*e760*/  VIADD R97, R151.reuse, 0x89 ;  /* 0x0000008997617836 */ /* 0x040fe20000000000 */
[----:B------:R-:W-:Y:S01]  /*e770*/  FMNMX3.FTZ R67, R106, R66, R7, !PT ;  /* 0x000000426a437276 */ /* 0x000fe20007810007 */
[----:B------:R-:W-:Y:S01]  /*e780*/  VIADD R79, R151, 0x90 ;  /* 0x00000090974f7836 */ /* 0x000fe20000000000 */
[----:B------:R-:W-:Y:S01]  /*e790*/  I2FP.F32.S32 R101, R101 ;  /* 0x0000006500657245 */ /* 0x000fe20000201400 */
[C---:B------:R-:W-:Y:S01]  /*e7a0*/  IMAD.IADD R108, R76.reuse, 0x1, -R97 ;  /* 0x000000014c6c7824 */ /* 0x040fe200078e0a61 */
[----:B------:R-:W-:Y:S01]  /*e7b0*/  FMNMX3.FTZ R67, R67, R134, R74, !PT ;  /* 0x0000008643437276 */ /* 0x000fe2000781004a */
[----:B------:R-:W-:-:S02]  /*e7c0*/  IMAD.IADD R97, R76, 0x1, -R79 ;  /* 0x000000014c617824 */ /* 0x000fc400078e0a4f */
[----:B------:R-:W-:Y:S01]  /*e7d0*/  FFMA.FTZ R5, -R0, R101, R88 ;  /* 0x0000006500057223 */ /* 0x000fe20000010158 */
[----:B------:R-:W-:Y:S02]  /*e7e0*/  FMNMX3.FTZ R88, R67, R70, R22, !PT ;  /* 0x0000004643587276 */ /* 0x000fe40007810016 */
[----:B------:R-:W-:Y:S02]  /*e7f0*/  IABS R97, R97 ;  /* 0x0000006100617213 */ /* 0x000fe40000000000 */
[----:B------:R-:W-:Y:S02]  /*e800*/  FMNMX3.FTZ R88, R88, R19, R17, !PT ;  /* 0x0000001358587276 */ /* 0x000fe40007810011 */
[----:B------:R-:W-:Y:S02]  /*e810*/  I2FP.F32.S32 R97, R97 ;  /* 0x0000006100617245 */ /* 0x000fe40000201400 */
[----:B------:R-:W-:-:S03]  /*e820*/  FMNMX3.FTZ R88, R88, R9, R10, !PT ;  /* 0x0000000958587276 */ /* 0x000fc6000781000a */
[----:B------:R-:W-:Y:S01]  /*e830*/  FFMA.FTZ R172, -R0, R97, R98 ;  /* 0x0000006100ac7223 */ /* 0x000fe20000010162 */
[----:B------:R-:W-:Y:S01]  /*e840*/  VIADD R97, R151, 0xa8 ;  /* 0x000000a897617836 */ /* 0x000fe20000000000 */
[----:B------:R-:W-:Y:S02]  /*e850*/  FMNMX3.FTZ R88, R88, R11, R31, !PT ;  /* 0x0000000b58587276 */ /* 0x000fe4000781001f */
[----:B------:R-:W-:Y:S01]  /*e860*/  FSEL R98, R61, -INF , !P6 ;  /* 0xff8000003d627808 */ /* 0x000fe20007000000 */
[----:B------:R-:W-:Y:S01]  /*e870*/  IMAD.IADD R61, R76, 0x1, -R97 ;  /* 0x000000014c3d7824 */ /* 0x000fe200078e0a61 */
[----:B------:R-:W-:-:S04]  /*e880*/  FMNMX3.FTZ R97, R88, R27, R23, !PT ;  /* 0x0000001b58617276 */ /* 0x000fc80007810017 */
[----:B------:R-:W-:Y:S02]  /*e890*/  FMNMX3.FTZ R97, R97, R146, R252, !PT ;  /* 0x0000009261617276 */ /* 0x000fe400078100fc */
[----:B------:R-:W-:Y:S02]  /*e8a0*/  IABS R61, R61 ;  /* 0x0000003d003d7213 */ /* 0x000fe40000000000 */
[----:B------:R-:W-:Y:S01]  /*e8b0*/  FMNMX3.FTZ R97, R97, R138, R72, !PT ;  /* 0x0000008a61617276 */ /* 0x000fe20007810048 */
[----:B------:R-:W-:Y:S01]  /*e8c0*/  VIADD R107, R151, 0x99 ;  /* 0x00000099976b7836 */ /* 0x000fe20000000000 */
[----:B------:R-:W-:Y:S02]  /*e8d0*/  I2FP.F32.S32 R61, R61 ;  /* 0x0000003d003d7245 */ /* 0x000fe40000201400 */
[----:B------:R-:W-:Y:S02]  /*e8e0*/  FMNMX3.FTZ R88, R97, R68, R82, !PT ;  /* 0x0000004461587276 */ /* 0x000fe40007810052 */
[----:B------:R-:W-:-:S02]  /*e8f0*/  FSEL R85, R85, -INF , !P3 ;  /* 0xff80000055557808 */ /* 0x000fc40005800000 */
[----:B------:R-:W-:Y:S02]  /*e900*/  FMNMX3.FTZ R88, R88, R142, R29, !PT ;  /* 0x0000008e58587276 */ /* 0x000fe4000781001d */
[----:B------:R-:W-:Y:S01]  /*e910*/  IABS R108, R108 ;  /* 0x0000006c006c7213 */ /* 0x000fe20000000000 */
[----:B------:R-:W-:Y:S01]  /*e920*/  FFMA.FTZ R136, -R0, R61, R86 ;  /* 0x0000003d00887223 */ /* 0x000fe20000010156 */
[----:B------:R-:W-:Y:S02]  /*e930*/  ISETP.GE.AND P3, PT, R107, R58, PT ;  /* 0x0000003a6b00720c */ /* 0x000fe40003f66270 */
[----:B------:R-:W-:Y:S02]  /*e940*/  IADD3 R107, PT, PT, R60, -R107, RZ ;  /* 0x8000006b3c6b7210 */ /* 0x000fe40007ffe0ff */
[----:B------:R-:W-:Y:S02]  /*e950*/  FMNMX3.FTZ R61, R88, R25, R21, !PT ;  /* 0x00000019583d7276 */ /* 0x000fe40007810015 */
[----:B------:R-:W-:Y:S01]  /*e960*/  I2FP.F32.S32 R108, R108 ;  /* 0x0000006c006c7245 */ /* 0x000fe20000201400 */
[----:B------:R-:W-:Y:S01]  /*e970*/  VIADD R97, R151, 0x98 ;  /* 0x0000009897617836 */ /* 0x000fe20000000000 */
[----:B------:R-:W-:-:S02]  /*e980*/  IABS R79, R107 ;  /* 0x0000006b004f7213 */ /* 0x000fc40000000000 */
[----:B------:R-:W-:Y:S01]  /*e990*/  FMNMX3.FTZ R88, R61, R122, R104, !PT ;  /* 0x0000007a3d587276 */ /* 0x000fe20007810068 */
[----:B------:R-:W-:Y:S01]  /*e9a0*/  FFMA.FTZ R103, -R0, R108, R103 ;  /* 0x0000006c00677223 */ /* 0x000fe20000010167 */
[----:B------:R-:W-:Y:S01]  /*e9b0*/  I2FP.F32.S32 R79, R79 ;  /* 0x0000004f004f7245 */ /* 0x000fe20000201400 */
[C---:B------:R-:W-:Y:S02]  /*e9c0*/  VIADD R101, R151.reuse, 0xa1 ;  /* 0x000000a197657836 */ /* 0x040fe40000000000 */
[----:B------:R-:W-:Y:S02]  /*e9d0*/  VIADD R67, R151, 0xa8 ;  /* 0x000000a897437836 */ /* 0x000fe40000000000 */
[----:B------:R-:W-:Y:S01]  /*e9e0*/  IMAD.IADD R86, R76, 0x1, -R97 ;  /* 0x000000014c567824 */ /* 0x000fe200078e0a61 */
[----:B------:R-:W-:Y:S01]  /*e9f0*/  FMNMX3.FTZ R97, R88, R65, R75, !PT ;  /* 0x0000004158617276 */ /* 0x000fe2000781004b */
[----:B------:R-:W-:Y:S01]  /*ea00*/  FFMA.FTZ R79, -R0, R79, R93 ;  /* 0x0000004f004f7223 */ /* 0x000fe2000001015d */
[----:B------:R-:W-:-:S02]  /*ea10*/  FSEL R87, R87, -INF , !P0 ;  /* 0xff80000057577808 */ /* 0x000fc40004000000 */
[----:B------:R-:W-:Y:S01]  /*ea20*/  FSEL R174, R103, -INF , !P0 ;  /* 0xff80000067ae7808 */ /* 0x000fe20004000000 */
[----:B------:R-:W-:Y:S01]  /*ea30*/  VIADD R93, R151, 0x91 ;  /* 0x00000091975d7836 */ /* 0x000fe20000000000 */
[-C--:B------:R-:W-:Y:S01]  /*ea40*/  ISETP.GE.AND P1, PT, R101, R58.reuse, PT ;  /* 0x0000003a6500720c */ /* 0x080fe20003f26270 */
[C---:B------:R-:W-:Y:S01]  /*ea50*/  IMAD.IADD R101, R60.reuse, 0x1, -R101 ;  /* 0x000000013c657824 */ /* 0x040fe200078e0a65 */
[----:B------:R-:W-:Y:S01]  /*ea60*/  ISETP.GE.AND P0, PT, R67, R58, PT ;  /* 0x0000003a4300720c */ /* 0x000fe20003f06270 */
[----:B------:R-:W-:Y:S01]  /*ea70*/  IMAD.IADD R67, R60, 0x1, -R67 ;  /* 0x000000013c437824 */ /* 0x000fe200078e0a43 */
[----:B------:R-:W-:Y:S01]  /*ea80*/  FMNMX3.FTZ R97, R97, R71, R100, !PT ;  /* 0x0000004761617276 */ /* 0x000fe20007810064 */
[----:B------:R-:W-:Y:S01]  /*ea90*/  IMAD.IADD R108, R76, 0x1, -R93 ;  /* 0x000000014c6c7824 */ /* 0x000fe200078e0a5d */
[----:B------:R-:W-:Y:S02]  /*eaa0*/  IABS R93, R101 ;  /* 0x00000065005d7213 */ /* 0x000fe40000000000 */
[----:B------:R-:W-:-:S02]  /*eab0*/  FMNMX3.FTZ R97, R97, R96, R85, !PT ;  /* 0x0000006061617276 */ /* 0x000fc40007810055 */
[----:B------:R-:W-:Y:S02]  /*eac0*/  IABS R67, R67 ;  /* 0x0000004300437213 */ /* 0x000fe40000000000 */
[----:B------:R-:W-:Y:S02]  /*ead0*/  FMNMX3.FTZ R97, R97, R102, R92, !PT ;  /* 0x0000006661617276 */ /* 0x000fe4000781005c */
[----:B------:R-:W-:Y:S02]  /*eae0*/  I2FP.F32.S32 R93, R93 ;  /* 0x0000005d005d7245 */ /* 0x000fe40000201400 */
[----:B------:R-:W-:Y:S02]  /*eaf0*/  I2FP.F32.S32 R67, R67 ;  /* 0x0000004300437245 */ /* 0x000fe40000201400 */
[----:B------:R-:W-:Y:S02]  /*eb00*/  IABS R86, R86 ;  /* 0x0000005600567213 */ /* 0x000fe40000000000 */
[----:B------:R-:W-:-:S02]  /*eb10*/  FSEL R83, R83, -INF , !P5 ;  /* 0xff80000053537808 */ /* 0x000fc40006800000 */
[----:B------:R-:W-:Y:S02]  /*eb20*/  FSEL R88, R69, -INF , !P4 ;  /* 0xff80000045587808 */ /* 0x000fe40006000000 */
[----:B------:R-:W-:Y:S01]  /*eb30*/  FMNMX3.FTZ R97, R97, R87, R98, !PT ;  /* 0x0000005761617276 */ /* 0x000fe20007810062 */
[----:B------:R-:W-:Y:S02]  /*eb40*/  VIADD R61, R151, 0xa1 ;  /* 0x000000a1973d7836 */ /* 0x000fe40000000000 */
[C---:B------:R-:W-:Y:S01]  /*eb50*/  FFMA.FTZ R89, -R0.reuse, R93, R89 ;  /* 0x0000005d00597223 */ /* 0x040fe20000010159 */
[----:B------:R-:W-:Y:S01]  /*eb60*/  FFMA.FTZ R84, -R0, R67, R84 ;  /* 0x0000004300547223 */ /* 0x000fe20000010154 */
[----:B------:R-:W-:Y:S02]  /*eb70*/  I2FP.F32.S32 R69, R86 ;  /* 0x0000005600457245 */ /* 0x000fe40000201400 */
[----:B------:R-:W-:Y:S02]  /*eb80*/  FSEL R79, R79, -INF , !P3 ;  /* 0xff8000004f4f7808 */ /* 0x000fe40005800000 */
[----:B------:R-:W-:-:S02]  /*eb90*/  FSEL R86, R5, -INF , !P2 ;  /* 0xff80000005567808 */ /* 0x000fc40005000000 */
[----:B------:R-:W-:Y:S01]  /*eba0*/  FMNMX3.FTZ R97, R97, R83, R88, !PT ;  /* 0x0000005361617276 */ /* 0x000fe20007810058 */
[----:B------:R-:W-:Y:S01]  /*ebb0*/  IMAD.IADD R61, R76, 0x1, -R61 ;  /* 0x000000014c3d7824 */ /* 0x000fe200078e0a3d */
[----:B------:R-:W-:Y:S02]  /*ebc0*/  FSEL R110, R89, -INF , !P1 ;  /* 0xff800000596e7808 */ /* 0x000fe40004800000 */
[----:B------:R-:W-:Y:S02]  /*ebd0*/  FSEL R84, R84, -INF , !P0 ;  /* 0xff80000054547808 */ /* 0x000fe40004000000 */
[----:B------:R-:W-:Y:S01]  /*ebe0*/  FMNMX3.FTZ R97, R97, R79, R86, !PT ;  /* 0x0000004f61617276 */ /* 0x000fe20007810056 */
[----:B------:R-:W-:Y:S01]  /*ebf0*/  VIADD R93, R151, 0x99 ;  /* 0x00000099975d7836 */ /* 0x000fe20000000000 */
[----:B------:R-:W-:Y:S02]  /*ec00*/  IABS R61, R61 ;  /* 0x0000003d003d7213 */ /* 0x000fe40000000000 */
[----:B------:R-:W-:Y:S01]  /*ec10*/  FMNMX3.FTZ R97, R97, R110, R84, !PT ;  /* 0x0000006e61617276 */ /* 0x000fe20007810054 */
[----:B------:R-:W-:Y:S01]  /*ec20*/  IMAD.IADD R93, R76, 0x1, -R93 ;  /* 0x000000014c5d7824 */ /* 0x000fe200078e0a5d */
[----:B------:R-:W-:-:S02]  /*ec30*/  IABS R108, R108 ;  /* 0x0000006c006c7213 */ /* 0x000fc40000000000 */
[----:B------:R-:W-:Y:S02]  /*ec40*/  I2FP.F32.S32 R112, R61 ;  /* 0x0000003d00707245 */ /* 0x000fe40000201400 */
[----:B------:R-:W-:Y:S01]  /*ec50*/  FMNMX3.FTZ R61, R97, R80, R30, !PT ;  /* 0x00000050613d7276 */ /* 0x000fe2000781001e */
[----:B------:R-:W-:Y:S01]  /*ec60*/  VIADD R67, R151, 0xa0 ;  /* 0x000000a097437836 */ /* 0x000fe20000000000 */
[----:B------:R-:W-:Y:S02]  /*ec70*/  I2FP.F32.S32 R108, R108 ;  /* 0x0000006c006c7245 */ /* 0x000fe40000201400 */
[----:B------:R-:W-:Y:S02]  /*ec80*/  FMNMX3.FTZ R61, R61, R28, R2, !PT ;  /* 0x0000001c3d3d7276 */ /* 0x000fe40007810002 */
[----:B------:R-:W-:Y:S01]  /*ec90*/  IABS R93, R93 ;  /* 0x0000005d005d7213 */ /* 0x000fe20000000000 */
[----:B------:R-:W-:Y:S01]  /*eca0*/  FFMA.FTZ R99, -R0, R108, R99 ;  /* 0x0000006c00637223 */ /* 0x000fe20000010163 */
[----:B------:R-:W-:-:S02]  /*ecb0*/  FMNMX3.FTZ R61, R61, R78, R32, !PT ;  /* 0x0000004e3d3d7276 */ /* 0x000fc40007810020 */
[----:B------:R-:W-:Y:S02]  /*ecc0*/  IADD3 R67, PT, PT, -R67, R76, RZ ;  /* 0x0000004c43437210 */ /* 0x000fe40007ffe1ff */
[----:B------:R-:W-:Y:S01]  /*ecd0*/  I2FP.F32.S32 R108, R93 ;  /* 0x0000005d006c7245 */ /* 0x000fe20000201400 */
[----:B------:R-:W-:Y:S01]  /*ece0*/  VIADD R89, R151, 0xf9 ;  /* 0x000000f997597836 */ /* 0x000fe20000000000 */
[----:B------:R-:W-:Y:S02]  /*ecf0*/  FMNMX3.FTZ R61, R61, R12, R4, !PT ;  /* 0x0000000c3d3d7276 */ /* 0x000fe40007810004 */
[----:B------:R-:W-:Y:S01]  /*ed00*/  IABS R67, R67 ;  /* 0x0000004300437213 */ /* 0x000fe20000000000 */
[----:B------:R-:W-:Y:S01]  /*ed10*/  FFMA.FTZ R95, -R0, R108, R95 ;  /* 0x0000006c005f7223 */ /* 0x000fe2000001015f */
[----:B------:R-:W-:Y:S01]  /*ed20*/  FMNMX3.FTZ R61, R61, R128, R154, !PT ;  /* 0x000000803d3d7276 */ /* 0x000fe2000781009a */
[----:B------:R-:W-:Y:S01]  /*ed30*/  IMAD.IADD R5, R60, 0x1, -R89 ;  /* 0x000000013c057824 */ /* 0x000fe200078e0a59 */
[----:B------:R-:W-:Y:S01]  /*ed40*/  I2FP.F32.S32 R67, R67 ;  /* 0x0000004300437245 */ /* 0x000fe20000201400 */
[----:B------:R-:W-:Y:S01]  /*ed50*/  FFMA.FTZ R69, -R0, R69, R94 ;  /* 0x0000004500457223 */ /* 0x000fe2000001015e */
[----:B------:R-:W-:-:S02]  /*ed60*/  FSEL R172, R172, -INF , !P6 ;  /* 0xff800000acac7808 */ /* 0x000fc40007000000 */
[----:B------:R-:W-:Y:S02]  /*ed70*/  FSEL R160, R95, -INF , !P3 ;  /* 0xff8000005fa07808 */ /* 0x000fe40005800000 */
[-C--:B------:R-:W-:Y:S02]  /*ed80*/  ISETP.GE.AND P6, PT, R63, R58.reuse, PT ;  /* 0x0000003a3f00720c */ /* 0x080fe40003fc6270 */
[----:B------:R-:W-:Y:S02]  /*ed90*/  ISETP.GE.AND P3, PT, R13, R58, PT ;  /* 0x0000003a0d00720c */ /* 0x000fe40003f66270 */
[----:B------:R-:W-:Y:S01]  /*eda0*/  FMNMX3.FTZ R61, R61, R238, R186, !PT ;  /* 0x000000ee3d3d7276 */ /* 0x000fe200078100ba */
[C---:B------:R-:W-:Y:S01]  /*edb0*/  FFMA.FTZ R67, -R0.reuse, R67, R90 ;  /* 0x0000004300437223 */ /* 0x040fe2000001015a */
[----:B------:R-:W-:Y:S01]  /*edc0*/  FFMA.FTZ R91, -R0, R112, R91 ;  /* 0x00000070005b7223 */ /* 0x000fe2000001015b */
[----:B------:R-:W-:Y:S02]  /*edd0*/  FSEL R168, R99, -INF , !P5 ;  /* 0xff80000063a87808 */ /* 0x000fe40006800000 */
[----:B------:R-:W-:-:S02]  /*ede0*/  IABS R5, R5 ;  /* 0x0000000500057213 */ /* 0x000fc40000000000 */
[----:B------:R-:W-:Y:S02]  /*edf0*/  FSEL R162, R69, -INF , !P4 ;  /* 0xff80000045a27808 */ /* 0x000fe40006000000 */
[-C--:B------:R-:W-:Y:S02]  /*ee00*/  ISETP.GE.AND P5, PT, R15, R58.reuse, PT ;  /* 0x0000003a0f00720c */ /* 0x080fe40003fa6270 */
[----:B------:R-:W-:Y:S02]  /*ee10*/  ISETP.GE.AND P4, PT, R81, R58, PT ;  /* 0x0000003a5100720c */ /* 0x000fe40003f86270 */
[----:B------:R-:W-:Y:S02]  /*ee20*/  FSEL R198, R198, -INF , !P3 ;  /* 0xff800000c6c67808 */ /* 0x000fe40005800000 */
[----:B------:R-:W-:Y:S02]  /*ee30*/  FSEL R178, R178, -INF , !P6 ;  /* 0xff800000b2b27808 */ /* 0x000fe40007000000 */
[----:B------:R-:W-:-:S02]  /*ee40*/  FMNMX3.FTZ R61, R61, R158, R170, !PT ;  /* 0x0000009e3d3d7276 */ /* 0x000fc400078100aa */
[----:B------:R-:W-:Y:S02]  /*ee50*/  I2FP.F32.S32 R5, R5 ;  /* 0x0000000500057245 */ /* 0x000fe40000201400 */
[----:B------:R-:W-:Y:S02]  /*ee60*/  FSEL R152, R67, -INF , !P2 ;  /* 0xff80000043987808 */ /* 0x000fe40005000000 */
[----:B------:R-:W-:Y:S02]  /*ee70*/  FSEL R150, R91, -INF , !P1 ;  /* 0xff8000005b967808 */ /* 0x000fe40004800000 */
[----:B------:R-:W-:Y:S02]  /*ee80*/  FSEL R126, R3, -INF , !P5 ;  /* 0xff800000037e7808 */ /* 0x000fe40006800000 */
[-C--:B------:R-:W-:Y:S02]  /*ee90*/  ISETP.GE.AND P2, PT, R77, R58.reuse, PT ;  /* 0x0000003a4d00720c */ /* 0x080fe40003f46270 */
[----:B------:R-:W-:-:S02]  /*eea0*/  ISETP.GE.AND P1, PT, R73, R58, PT ;  /* 0x0000003a4900720c */ /* 0x000fc40003f26270 */
[----:B------:R-:W-:Y:S02]  /*eeb0*/  FSEL R57, R57, -INF , !P4 ;  /* 0xff80000039397808 */ /* 0x000fe40006000000 */
[----:B------:R-:W-:Y:S01]  /*eec0*/  FMNMX3.FTZ R3, R61, R198, R178, !PT ;  /* 0x000000c63d037276 */ /* 0x000fe200078100b2 */
[----:B------:R-:W-:Y:S01]  /*eed0*/  FFMA.FTZ R5, -R0, R5, R33 ;  /* 0x0000000500057223 */ /* 0x000fe20000010121 */
[----:B------:R-:W-:Y:S02]  /*eee0*/  FSEL R136, R136, -INF , !P0 ;  /* 0xff80000088887808 */ /* 0x000fe40004000000 */
[----:B------:R-:W-:Y:S02]  /*eef0*/  FSEL R64, R64, -INF , !P2 ;  /* 0xff80000040407808 */ /* 0x000fe40005000000 */
[----:B------:R-:W-:Y:S02]  /*ef00*/  FSEL R62, R62, -INF , !P1 ;  /* 0xff8000003e3e7808 */ /* 0x000fe40004800000 */
[----:B------:R-:W-:-:S02]  /*ef10*/  FMNMX3.FTZ R3, R3, R126, R57, !PT ;  /* 0x0000007e03037276 */ /* 0x000fc40007810039 */
[----:B------:R-:W-:Y:S02]  /*ef20*/  ISETP.GE.AND P0, PT, R89, R58, PT ;  /* 0x0000003a5900720c */ /* 0x000fe40003f06270 */
[----:B------:R-:W-:Y:S02]  /*ef30*/  FMNMX3.FTZ R3, R3, R64, R62, !PT ;  /* 0x0000004003037276 */ /* 0x000fe4000781003e */
[----:B------:R-:W-:-:S04]  /*ef40*/  FSEL R60, R5, -INF , !P0 ;  /* 0xff800000053c7808 */ /* 0x000fc80004000000 */
[----:B------:R-:W-:-:S05]  /*ef50*/  FMNMX.FTZ R33, R60, R3, !PT ;  /* 0x000000033c217209 */ /* 0x000fca0007810000 */
[----:B------:R-:W1:Y:S02]  /*ef60*/  SHFL.BFLY PT, R90, R33, 0x2, 0x1f ;  /* 0x0c401f00215a7f89 */ /* 0x000e6400000e0000 */
[----:B-1----:R-:W-:-:S05]  /*ef70*/  FMNMX.FTZ R90, R33, R90, !PT ;  /* 0x0000005a215a7209 */ /* 0x002fca0007810000 */
[----:B------:R-:W1:Y:S01]  /*ef80*/  SHFL.BFLY PT, R3, R90, 0x1, 0x1f ;  /* 0x0c201f005a037f89 */ /* 0x000e6200000e0000 */
[----:B------:R-:W-:-:S05]  /*ef90*/  IMAD.IADD R5, R76, 0x1, -R151 ;  /* 0x000000014c057824 */ /* 0x000fca00078e0a97 */
        /* <DEDUP_REMOVED lines=8> */
[----:B------:R-:W-:Y:S01]  /*f020*/  FSEL R5, R5, -INF , !P3 ;  /* 0xff80000005057808 */ /* 0x000fe20005800000 */
        /* <DEDUP_REMOVED lines=23> */
[----:B------:R-:W-:-:S03]  /*f1a0*/  IMAD.IADD R9, R76, 0x1, -R13 ;  /* 0x000000014c097824 */ /* 0x000fc600078e0a0d */
[----:B------:R-:W-:Y:S01]  /*f1b0*/  FMNMX3.FTZ R7, R7, R40, R39, !PT ;  /* 0x0000002807077276 */ /* 0x000fe20007810027 */
[C---:B------:R-:W-:Y:S01]  /*f1c0*/  IMAD.IADD R6, R76.reuse, 0x1, -R63 ;  /* 0x000000014c067824 */ /* 0x040fe200078e0a3f */
[----:B------:R-:W-:Y:S02]  /*f1d0*/  IABS R9, R9 ;  /* 0x0000000900097213 */ /* 0x000fe40000000000 */
[----:B------:R-:W-:Y:S01]  /*f1e0*/  FMNMX3.FTZ R7, R7, R38, R37, !PT ;  /* 0x0000002607077276 */ /* 0x000fe20007810025 */
[C---:B------:R-:W-:Y:S01]  /*f1f0*/  IMAD.IADD R15, R76.reuse, 0x1, -R15 ;  /* 0x000000014c0f7824 */ /* 0x040fe200078e0a0f */
[----:B------:R-:W-:Y:S01]  /*f200*/  I2FP.F32.S32 R9, R9 ;  /* 0x0000000900097245 */ /* 0x000fe20000201400 */
[----:B------:R-:W-:Y:S01]  /*f210*/  IMAD.IADD R81, R76, 0x1, -R81 ;  /* 0x000000014c517824 */ /* 0x000fe200078e0a51 */
[----:B------:R-:W-:Y:S01]  /*f220*/  FMNMX3.FTZ R7, R7, R49, R48, !PT ;  /* 0x0000003107077276 */ /* 0x000fe20007810030 */
[--C-:B------:R-:W-:Y:S01]  /*f230*/  FFMA.FTZ R95, R68, R50, -R61.reuse ;  /* 0x00000032445f7223 */ /* 0x100fe2000001083d */
[----:B------:R-:W-:Y:S01]  /*f240*/  IABS R6, R6 ;  /* 0x0000000600067213 */ /* 0x000fe20000000000 */
[----:B------:R-:W-:Y:S01]  /*f250*/  FFMA.FTZ R68, R104, R50, -R61 ;  /* 0x0000003268447223 */ /* 0x000fe2000001083d */
[----:B------:R-:W-:Y:S01]  /*f260*/  FMNMX3.FTZ R7, R7, R45, R44, !PT ;  /* 0x0000002d07077276 */ /* 0x000fe2000781002c */
[----:B------:R-:W-:-:S02]  /*f270*/  IMAD.IADD R77, R76, 0x1, -R77 ;  /* 0x000000014c4d7824 */ /* 0x000fc400078e0a4d */
[----:B------:R-:W-:Y:S01]  /*f280*/  FFMA.FTZ R104, -R0, R9, R51 ;  /* 0x0000000900687223 */ /* 0x000fe20000010133 */
[----:B------:R-:W-:Y:S01]  /*f290*/  IMAD.IADD R73, R76, 0x1, -R73 ;  /* 0x000000014c497824 */ /* 0x000fe200078e0a49 */
[----:B------:R-:W-:Y:S01]  /*f2a0*/  IABS R15, R15 ;  /* 0x0000000f000f7213 */ /* 0x000fe20000000000 */
[--C-:B------:R-:W-:Y:S01]  /*f2b0*/  FFMA.FTZ R123, R134, R50, -R61.reuse ;  /* 0x00000032867b7223 */ /* 0x100fe2000001083d */
[----:B------:R-:W-:Y:S02]  /*f2c0*/  IABS R81, R81 ;  /* 0x0000005100517213 */ /* 0x000fe40000000000 */
[----:B------:R-:W-:Y:S01]  /*f2d0*/  I2FP.F32.S32 R9, R6 ;  /* 0x0000000600097245 */ /* 0x000fe20000201400 */
[-C--:B------:R-:W-:Y:S01]  /*f2e0*/  FFMA.FTZ R134, R74, R50.reuse, -R61 ;  /* 0x000000324a867223 */ /* 0x080fe2000001083d */
[----:B------:R-:W-:Y:S01]  /*f2f0*/  FMNMX3.FTZ R7, R7, R41, R56, !PT ;  /* 0x0000002907077276 */ /* 0x000fe20007810038 */
[----:B------:R-:W-:Y:S02]  /*f300*/  IMAD.IADD R76, R76, 0x1, -R89 ;  /* 0x000000014c4c7824 */ /* 0x000fe400078e0a59 */
[----:B------:R-:W-:Y:S01]  /*f310*/  FFMA.FTZ R74, R100, R50, -R61 ;  /* 0x00000032644a7223 */ /* 0x000fe2000001083d */
[----:B------:R-:W-:Y:S01]  /*f320*/  I2FP.F32.S32 R100, R15 ;  /* 0x0000000f00647245 */ /* 0x000fe20000201400 */
[----:B------:R-:W-:Y:S01]  /*f330*/  FFMA.FTZ R6, -R0, R9, R46 ;  /* 0x0000000900067223 */ /* 0x000fe2000001012e */
[----:B------:R-:W-:-:S02]  /*f340*/  I2FP.F32.S32 R81, R81 ;  /* 0x0000005100517245 */ /* 0x000fc40000201400 */
[----:B------:R-:W-:Y:S02]  /*f350*/  IABS R77, R77 ;  /* 0x0000004d004d7213 */ /* 0x000fe40000000000 */
[----:B------:R-:W-:Y:S02]  /*f360*/  IABS R73, R73 ;  /* 0x0000004900497213 */ /* 0x000fe40000000000 */
[----:B------:R-:W-:Y:S02]  /*f370*/  ISETP.GE.AND P3, PT, R13, R58, PT ;  /* 0x0000003a0d00720c */ /* 0x000fe40003f66270 */
[----:B------:R-:W-:Y:S01]  /*f380*/  FMNMX3.FTZ R7, R7, R54, R53, !PT ;  /* 0x0000003607077276 */ /* 0x000fe20007810035 */
[----:B------:R-:W-:Y:S01]  /*f390*/  FFMA.FTZ R63, R71, R50, -R61 ;  /* 0x00000032473f7223 */ /* 0x000fe2000001083d */
[----:B------:R-:W-:Y:S01]  /*f3a0*/  IABS R76, R76 ;  /* 0x0000004c004c7213 */ /* 0x000fe20000000000 */
[C---:B------:R-:W-:Y:S01]  /*f3b0*/  FFMA.FTZ R100, -R0.reuse, R100, R47 ;  /* 0x0000006400647223 */ /* 0x040fe2000001012f */
[----:B------:R-:W-:Y:S01]  /*f3c0*/  I2FP.F32.S32 R77, R77 ;  /* 0x0000004d004d7245 */ /* 0x000fe20000201400 */
[----:B------:R-:W-:Y:S01]  /*f3d0*/  FFMA.FTZ R42, -R0, R81, R42 ;  /* 0x00000051002a7223 */ /* 0x000fe2000001012a */
[----:B------:R-:W-:Y:S01]  /*f3e0*/  I2FP.F32.S32 R73, R73 ;  /* 0x0000004900497245 */ /* 0x000fe20000201400 */
[-CC-:B------:R-:W-:Y:S01]  /*f3f0*/  FFMA.FTZ R71, R102, R50.reuse, -R61.reuse ;  /* 0x0000003266477223 */ /* 0x180fe2000001083d */
[----:B------:R-:W-:Y:S01]  /*f400*/  FSEL R104, R104, -INF , !P3 ;  /* 0xff80000068687808 */ /* 0x000fe20005800000 */
[----:B------:R-:W-:Y:S01]  /*f410*/  FFMA.FTZ R118, R10, R50, -R61 ;  /* 0x000000320a767223 */ /* 0x000fe2000001083d */
[----:B------:R-:W-:-:S02]  /*f420*/  FSEL R102, R6, -INF , !P6 ;  /* 0xff80000006667808 */ /* 0x000fc40007000000 */
[----:B------:R-:W-:Y:S01]  /*f430*/  FMNMX3.FTZ R7, R7, R52, R55, !PT ;  /* 0x0000003407077276 */ /* 0x000fe20007810037 */
[C---:B------:R-:W-:Y:S01]  /*f440*/  FFMA.FTZ R43, -R0.reuse, R77, R43 ;  /* 0x0000004d002b7223 */ /* 0x040fe2000001012b */
[----:B------:R-:W-:Y:S01]  /*f450*/  I2FP.F32.S32 R10, R76 ;  /* 0x0000004c000a7245 */ /* 0x000fe20000201400 */
[----:B------:R-:W-:Y:S01]  /*f460*/  FFMA.FTZ R34, -R0, R73, R34 ;  /* 0x0000004900227223 */ /* 0x000fe20000010122 */
[--C-:B------:R-:W-:Y:S01]  /*f470*/  FFMA.FTZ R90, R98, R50, -R61.reuse ;  /* 0x00000032625a7223 */ /* 0x100fe2000001083d */
[----:B------:R-:W-:Y:S02]  /*f480*/  FSEL R100, R100, -INF , !P5 ;  /* 0xff80000064647808 */ /* 0x000fe40006800000 */
[----:B------:R-:W-:Y:S02]  /*f490*/  FSEL R98, R42, -INF , !P4 ;  /* 0xff8000002a627808 */ /* 0x000fe40006000000 */
[----:B------:R-:W-:Y:S01]  /*f4a0*/  FMNMX3.FTZ R7, R7, R104, R102, !PT ;  /* 0x0000006807077276 */ /* 0x000fe20007810066 */
[----:B------:R-:W-:Y:S01]  /*f4b0*/  FFMA.FTZ R51, R96, R50, -R61 ;  /* 0x0000003260337223 */ /* 0x000fe2000001083d */
[----:B------:R-:W-:Y:S01]  /*f4c0*/  FFMA.FTZ R35, -R0, R10, R35 ;  /* 0x0000000a00237223 */ /* 0x000fe20000010123 */
[----:B------:R-:W-:-:S02]  /*f4d0*/  FSEL R96, R43, -INF , !P2 ;  /* 0xff8000002b607808 */ /* 0x000fc40005000000 */
[----:B------:R-:W-:Y:S02]  /*f4e0*/  FSEL R94, R34, -INF , !P1 ;  /* 0xff800000225e7808 */ /* 0x000fe40004800000 */
[----:B------:R-:W-:Y:S01]  /*f4f0*/  FMNMX3.FTZ R7, R7, R100, R98, !PT ;  /* 0x0000006407077276 */ /* 0x000fe20007810062 */
[----:B------:R-:W-:Y:S01]  /*f500*/  FFMA.FTZ R47, R92, R50, -R61 ;  /* 0x000000325c2f7223 */ /* 0x000fe2000001083d */
[----:B------:R-:W-:Y:S02]  /*f510*/  FSEL R92, R35, -INF , !P0 ;  /* 0xff800000235c7808 */ /* 0x000fe40004000000 */
[----:B------:R-:W-:-:S04]  /*f520*/  FMNMX3.FTZ R7, R7, R96, R94, !PT ;  /* 0x0000006007077276 */ /* 0x000fc8000781005e */
[----:B------:R-:W-:-:S05]  /*f530*/  FMNMX.FTZ R6, R92, R7, !PT ;  /* 0x000000075c067209 */ /* 0x000fca0007810000 */
[----:B------:R-:W1:Y:S01]  /*f540*/  SHFL.BFLY PT, R7, R6, 0x2, 0x1f ;  /* 0x0c401f0006077f89 */ /* 0x000e6200000e0000 */
[----:B------:R-:W2:Y:S01]  /*f550*/  S2R R42, SR_TID.X ;  /* 0x00000000002a7919 */ /* 0x000ea20000002100 */
[----:B------:R-:W3:Y:S01]  /*f560*/  S2UR UR6, SR_CgaCtaId ;  /* 0x00000000000679c3 */ /* 0x000ee20000008800 */
[----:B-1----:R-:W-:-:S05]  /*f570*/  FMNMX.FTZ R7, R6, R7, !PT ;  /* 0x0000000706077209 */ /* 0x002fca0007810000 */
[----:B------:R-:W1:Y:S01]  /*f580*/  SHFL.BFLY PT, R6, R7, 0x1, 0x1f ;  /* 0x0c201f0007067f89 */ /* 0x000e6200000e0000 */
[-CC-:B------:R-:W-:Y:S01]  /*f590*/  FFMA.FTZ R81, R80, R50.reuse, -R61.reuse ;  /* 0x0000003250517223 */ /* 0x180fe2000001083d */
[----:B------:R-:W-:Y:S01]  /*f5a0*/  FFMA.FTZ R80, R2, R50, -R61 ;  /* 0x0000003202507223 */ /* 0x000fe2000001083d */
[----:B--2---:R-:W-:Y:S01]  /*f5b0*/  SHF.R.U32.HI R9, RZ, 0x3, R42 ;  /* 0x00000003ff097819 */ /* 0x004fe2000001162a */
[----:B------:R-:W-:Y:S02]  /*f5c0*/  UMOV UR7, 0x400 ;  /* 0x0000040000077882 */ /* 0x000fe40000000000 */
[----:B---3--:R-:W-:Y:S01]  /*f5d0*/  ULEA UR6, UR6, UR7, 0x18 ;  /* 0x0000000706067291 */ /* 0x008fe2000f8ec0ff */
[----:B-1----:R-:W-:Y:S01]  /*f5e0*/  FMNMX.FTZ R2, R7, R6, !PT ;  /* 0x0000000607027209 */ /* 0x002fe20007810000 */
[----:B------:R-:W-:Y:S02]  /*f5f0*/  IMAD.SHL.U32 R6, R9, 0x100, RZ ;  /* 0x0000010009067824 */ /* 0x000fe400078e00ff */
[----:B------:R-:W-:-:S03]  /*f600*/  IMAD.SHL.U32 R7, R42, 0x20, RZ ;  /* 0x000000202a077824 */ /* 0x000fc600078e00ff */
[----:B------:R-:W-:Y:S01]  /*f610*/  LOP3.LUT R6, R6, 0x100, RZ, 0xc0, !PT ;  /* 0x0000010006067812 */ /* 0x000fe200078ec0ff */
[----:B------:R-:W-:-:S03]  /*f620*/  FMUL.FTZ R43, R50, R2 ;  /* 0x00000002322b7220 */ /* 0x000fc60000410000 */
[----:B------:R-:W-:Y:S02]  /*f630*/  LOP3.LUT R7, R6, 0x20, R7, 0xf8, !PT ;  /* 0x0000002006077812 */ /* 0x000fe400078ef807 */
[----:B------:R-:W-:Y:S02]  /*f640*/  FSETP.NEU.FTZ.AND P0, PT, R2, -INF , PT ;  /* 0xff8000000200780b */ /* 0x000fe40003f1d000 */
[----:B------:R-:W-:Y:S01]  /*f650*/  LOP3.LUT R7, R7, R14, RZ, 0xfc, !PT ;  /* 0x0000000e07077212 */ /* 0x000fe200078efcff */
[----:B------:R-:W-:Y:S01]  /*f660*/  IMAD.MOV.U32 R9, RZ, RZ, 0x20 ;  /* 0x00000020ff097424 */ /* 0x000fe200078e00ff */
[----:B------:R-:W-:Y:S02]  /*f670*/  FSEL R43, R43, RZ, P0 ;  /* 0x000000ff2b2b7208 */ /* 0x000fe40000000000 */
[----:B------:R-:W-:Y:S02]  /*f680*/  LEA R91, R7, UR6, 0x1 ;  /* 0x00000006075b7c11 */ /* 0x000fe4000f8e08ff */
[----:B------:R-:W-:Y:S01]  /*f690*/  LOP3.LUT P0, RZ, R42, 0x4, RZ, 0xc0, !PT ;  /* 0x000000042aff7812 */ /* 0x000fe2000780c0ff */
[-CC-:B------:R-:W-:Y:S01]  /*f6a0*/  FFMA.FTZ R99, R146, R50.reuse, -R61.reuse ;  /* 0x0000003292637223 */ /* 0x180fe2000001083d */
[-C--:B------:R-:W-:Y:S01]  /*f6b0*/  FFMA.FTZ R73, R4, R50.reuse, -R61 ;  /* 0x0000003204497223 */ /* 0x080fe2000001083d */
[-C--:B------:R-:W-:Y:S01]  /*f6c0*/  FFMA.FTZ R146, R5, R50.reuse, -R43 ;  /* 0x0000003205927223 */ /* 0x080fe2000001082b */
[----:B------:R-:W-:Y:S01]  /*f6d0*/  SEL R10, R9, 0xffffffe0, !P0 ;  /* 0xffffffe0090a7807 */ /* 0x000fe20004000000 */
[----:B------:R-:W1:Y:S01]  /*f6e0*/  LDSM.16.MT88.4 R4, [R91+0x5000] ;  /* 0x005000005b04783b */ /* 0x000e620000004200 */
[----:B------:R-:W-:-:S03]  /*f6f0*/  FFMA.FTZ R129, R66, R50, -R61 ;  /* 0x0000003242817223 */ /* 0x000fc6000001083d */
[----:B------:R-:W-:Y:S02]  /*f700*/  IMAD.IADD R89, R10, 0x1, R91 ;  /* 0x000000010a597824 */ /* 0x000fe400078e025b */
[-CC-:B------:R-:W-:Y:S01]  /*f710*/  FFMA.FTZ R66, R75, R50.reuse, -R61.reuse ;  /* 0x000000324b427223 */ /* 0x180fe2000001083d */
[-CC-:B------:R-:W-:Y:S01]  /*f720*/  FFMA.FTZ R75, R12, R50.reuse, -R61.reuse ;  /* 0x000000320c4b7223 */ /* 0x180fe2000001083d */
[-CC-:B------:R-:W-:Y:S01]  /*f730*/  FFMA.FTZ R93, R142, R50.reuse, -R61.reuse ;  /* 0x000000328e5d7223 */ /* 0x180fe2000001083d */
[-C--:B------:R-:W-:Y:S01]  /*f740*/  FFMA.FTZ R144, R106, R50.reuse, -R61 ;  /* 0x000000326a907223 */ /* 0x080fe2000001083d */
[----:B------:R-:W2:Y:S01]  /*f750*/  LDSM.16.MT88.4 R12, [R89+0x5000] ;  /* 0x00500000590c783b */ /* 0x000ea20000004200 */
        /* <DEDUP_REMOVED lines=8> */
[----:B------:R-:W-:-:S04]  /*f7e0*/  FFMA.FTZ R72, R29, R50, -R61 ;  /* 0x000000321d487223 */ /* 0x000fc8000001083d */
[----:B------:R-:W3:Y:S01]  /*f7f0*/  MUFU.EX2 R129, R129 ;  /* 0x0000008100817308 */ /* 0x000ee20000000800 */
[----:B------:R-:W-:-:S07]  /*f800*/  FFMA.FTZ R82, R30, R50, -R61 ;  /* 0x000000321e527223 */ /* 0x000fce000001083d */
        /* <DEDUP_REMOVED lines=9> */
[-CC-:B------:R-:W-:Y:S01]  /*f8a0*/  FFMA.FTZ R97, R138, R50.reuse, -R61.reuse ;  /* 0x000000328a617223 */ /* 0x180fe2000001083d */
[----:B------:R-:W-:Y:S01]  /*f8b0*/  LDSM.16.MT88.4 R32, [R89+0x5400] ;  /* 0x005400005920783b */ /* 0x000fe20000004200 */
[-CC-:B------:R-:W-:Y:S01]  /*f8c0*/  FFMA.FTZ R113, R70, R50.reuse, -R61.reuse ;  /* 0x0000003246717223 */ /* 0x180fe2000001083d */
[-CC-:B---3--:R-:W-:Y:S01]  /*f8d0*/  FFMA.FTZ R85, R79, R50.reuse, -R61.reuse ;  /* 0x000000324f557223 */ /* 0x188fe2000001083d */
[----:B------:R-:W-:-:S02]  /*f8e0*/  FFMA.FTZ R79, R28, R50, -R61 ;  /* 0x000000321c4f7223 */ /* 0x000fc4000001083d */
[----:B------:R-:W3:Y:S01]  /*f8f0*/  LDSM.16.MT88.4 R28, [R91+0x5400] ;  /* 0x005400005b1c783b */ /* 0x000ee20000004200 */
        /* <DEDUP_REMOVED lines=8> */
[----:B------:R-:W-:Y:S02]  /*f980*/  F2FP.F16.F32.PACK_AB R20, R129, R144 ;  /* 0x000000908114723e */ /* 0x000fe400000000ff */
[----:B----4-:R-:W-:-:S02]  /*f990*/  F2FP.F16.F32.PACK_AB R22, R123, R140 ;  /* 0x0000008c7b16723e */ /* 0x010fc400000000ff */
[----:B-----5:R-:W-:Y:S02]  /*f9a0*/  F2FP.F16.F32.PACK_AB R21, R131, R146 ;  /* 0x000000928315723e */ /* 0x020fe400000000ff */
[----:B-1----:R-:W-:Y:S01]  /*f9b0*/  F2FP.F16.F32.PACK_AB R23, R127, R142 ;  /* 0x0000008e7f17723e */ /* 0x002fe200000000ff */
[----:B------:R-:W-:Y:S01]  /*f9c0*/  MUFU.EX2 R134, R134 ;  /* 0x0000008600867308 */ /* 0x000fe20000000800 */
[-CC-:B------:R-:W-:Y:S01]  /*f9d0*/  FFMA.FTZ R105, R11, R50.reuse, -R61.reuse ;  /* 0x000000320b697223 */ /* 0x180fe2000001083d */
[-C--:B------:R-:W-:Y:S01]  /*f9e0*/  FFMA.FTZ R120, R17, R50.reuse, -R61 ;  /* 0x0000003211787223 */ /* 0x080fe2000001083d */
[-C--:B------:R-:W-:Y:S02]  /*f9f0*/  FFMA.FTZ R130, R16, R50.reuse, -R43 ;  /* 0x0000003210827223 */ /* 0x080fe4000001082b */
[----:B------:R-:W1:Y:S03]  /*fa00*/  LDSM.16.MT88.4 R16, [R91+0x5800] ;  /* 0x005800005b10783b */ /* 0x000e660000004200 */
[----:B------:R-:W4:Y:S01]  /*fa10*/  MUFU.EX2 R113, R113 ;  /* 0x0000007100717308 */ /* 0x000f220000000800 */
[C---:B------:R-:W-:Y:S07]  /*fa20*/  HMMA.16816.F32 R8, R20.reuse, R4, RZ ;  /* 0x000000041408723c */ /* 0x040fee00000018ff */
[----:B------:R-:W-:Y:S01]  /*fa30*/  MUFU.EX2 R124, R124 ;  /* 0x0000007c007c7308 */ /* 0x000fe20000000800 */
[----:B------:R-:W-:Y:S07]  /*fa40*/  HMMA.16816.F32 R4, R20, R6, RZ ;  /* 0x000000061404723c */ /* 0x000fee00000018ff */
[----:B------:R-:W5:Y:S01]  /*fa50*/  MUFU.EX2 R109, R109 ;  /* 0x0000006d006d7308 */ /* 0x000f620000000800 */
[----:B------:R-:W-:-:S07]  /*fa60*/  FFMA.FTZ R87, R87, R50, -R61 ;  /* 0x0000003257577223 */ /* 0x000fce000001083d */
[----:B------:R-:W-:Y:S08]  /*fa70*/  MUFU.EX2 R138, R138 ;  /* 0x0000008a008a7308 */ /* 0x000ff00000000800 */
[----:B------:R-:W3:Y:S08]  /*fa80*/  MUFU.EX2 R121, R121 ;  /* 0x0000007900797308 */ /* 0x000ef00000000800 */
[----:B------:R-:W-:Y:S08]  /*fa90*/  MUFU.EX2 R117, R117 ;  /* 0x0000007500757308 */ /* 0x000ff00000000800 */
[----:B------:R-:W1:Y:S01]  /*faa0*/  MUFU.EX2 R132, R132 ;  /* 0x0000008400847308 */ /* 0x000e620000000800 */
[-CC-:B------:R-:W-:Y:S01]  /*fab0*/  FFMA.FTZ R101, R27, R50.reuse, -R61.reuse ;  /* 0x000000321b657223 */ /* 0x180fe2000001083d */
[----:B------:R-:W-:-:S02]  /*fac0*/  FFMA.FTZ R69, R25, R50, -R61 ;  /* 0x0000003219457223 */ /* 0x000fc4000001083d */
[C---:B--2---:R-:W-:Y:S04]  /*fad0*/  HMMA.16816.F32 R24, R20.reuse, R12, RZ ;  /* 0x0000000c1418723c */ /* 0x044fe800000018ff */
[----:B------:R2:W-:Y:S01]  /*fae0*/  MUFU.EX2 R76, R87 ;  /* 0x00000057004c7308 */ /* 0x0005e20000000800 */
[-CC-:B------:R-:W-:Y:S01]  /*faf0*/  FFMA.FTZ R111, R250, R50.reuse, -R43.reuse ;  /* 0x00000032fa6f7223 */ /* 0x180fe2000001082b */
[----:B------:R-:W-:Y:S02]  /*fb00*/  FFMA.FTZ R115, R248, R50, -R43 ;  /* 0x00000032f8737223 */ /* 0x000fe4000001082b */
[----:B------:R-:W-:Y:S01]  /*fb10*/  HMMA.16816.F32 R20, R20, R14, RZ ;  /* 0x0000000e1414723c */ /* 0x000fe200000018ff */
[----:B----4-:R-:W-:Y:S02]  /*fb20*/  F2FP.F16.F32.PACK_AB R12, R113, R134 ;  /* 0x00000086710c723e */ /* 0x010fe400000000ff */
[----:B-----5:R-:W-:-:S02]  /*fb30*/  F2FP.F16.F32.PACK_AB R14, R109, R124 ;  /* 0x0000007c6d0e723e */ /* 0x020fc400000000ff */
[----:B---3--:R-:W-:Y:S02]  /*fb40*/  F2FP.F16.F32.PACK_AB R13, R121, R138 ;  /* 0x0000008a790d723e */ /* 0x008fe400000000ff */
[----:B-1----:R-:W-:Y:S01]  /*fb50*/  F2FP.F16.F32.PACK_AB R15, R132, R117 ;  /* 0x00000075840f723e */ /* 0x002fe200000000ff */
[-CC-:B--2---:R-:W-:Y:S01]  /*fb60*/  FFMA.FTZ R87, R83, R50.reuse, -R61.reuse ;  /* 0x0000003253577223 */ /* 0x184fe2000001083d */
[-CC-:B------:R-:W-:Y:S01]  /*fb70*/  FFMA.FTZ R83, R110, R50.reuse, -R61.reuse ;  /* 0x000000326e537223 */ /* 0x180fe2000001083d */
[-C--:B------:R-:W-:Y:S01]  /*fb80*/  FFMA.FTZ R110, R128, R50.reuse, -R61 ;  /* 0x00000032806e7223 */ /* 0x080fe2000001083d */
[----:B------:R-:W-:Y:S01]  /*fb90*/  FFMA.FTZ R128, R246, R50, -R43 ;  /* 0x00000032f6807223 */ /* 0x000fe2000001082b */
[----:B------:R-:W-:Y:S02]  /*fba0*/  MUFU.EX2 R120, R120 ;  /* 0x0000007800787308 */ /* 0x000fe40000000800 */
[C---:B------:R-:W-:Y:S06]  /*fbb0*/  HMMA.16816.F32 R8, R12.reuse, R28, R8 ;  /* 0x0000001c0c08723c */ /* 0x040fec0000001808 */
[----:B------:R-:W1:Y:S02]  /*fbc0*/  MUFU.EX2 R107, R107 ;  /* 0x0000006b006b7308 */ /* 0x000e640000000800 */
[C---:B------:R-:W-:Y:S01]  /*fbd0*/  HMMA.16816.F32 R4, R12.reuse, R30, R4 ;  /* 0x0000001e0c04723c */ /* 0x040fe20000001804 */
[----:B------:R-:W2:Y:S05]  /*fbe0*/  LDSM.16.MT88.4 R28, [R89+0x5800] ;  /* 0x00580000591c783b */ /* 0x000eaa0000004200 */
        /* <DEDUP_REMOVED lines=33> */
[----:B----4-:R-:W-:Y:S02]  /*fe00*/  F2FP.F16.F32.PACK_AB R14, R99, R114 ;  /* 0x00000072630e723e */ /* 0x010fe400000000ff */
[----:B-----5:R-:W-:Y:S02]  /*fe10*/  F2FP.F16.F32.PACK_AB R13, R125, R156 ;  /* 0x0000009c7d0d723e */ /* 0x020fe400000000ff */
[----:B-1----:R-:W-:Y:S01]  /*fe20*/  F2FP.F16.F32.PACK_AB R15, R154, R133 ;  /* 0x000000859a0f723e */ /* 0x002fe200000000ff */
        /* <DEDUP_REMOVED lines=24> */
[----:B-----5:R-:W-:Y:S02]  /*ffb0*/  F2FP.F16.F32.PACK_AB R14, R95, R108 ;  /* 0x0000006c5f0e723e */ /* 0x020fe400000000ff */
        /* <DEDUP_REMOVED lines=15> */
[----:B------:R-:W3:Y:S01]  /*100b0*/  LDSM.16.MT88.4 R32, [R91+0x6800] ;  /* 0x006800005b20783b */ /* 0x000ee20000004200 */
[----:B-1----:R-:W-:-:S02]  /*100c0*/  F2FP.F16.F32.PACK_AB R12, R93, R106 ;  /* 0x0000006a5d0c723e */ /* 0x002fc400000000ff */
[----:B--2---:R-:W-:Y:S02]  /*100d0*/  F2FP.F16.F32.PACK_AB R14, R69, R72 ;  /* 0x00000048450e723e */ /* 0x004fe400000000ff */
[----:B-----5:R-:W-:Y:S02]  /*100e0*/  F2FP.F16.F32.PACK_AB R13, R139, R182 ;  /* 0x000000b68b0d723e */ /* 0x020fe400000000ff */
[----:B----4-:R-:W-:Y:S01]  /*100f0*/  F2FP.F16.F32.PACK_AB R15, R180, R141 ;  /* 0x0000008db40f723e */ /* 0x010fe200000000ff */
        /* <DEDUP_REMOVED lines=28> */
[----:B------:R-:W-:-:S03]  /*102c0*/  FFMA.FTZ R153, R192, R50, -R43 ;  /* 0x00000032c0997223 */ /* 0x000fc6000001082b */
[C---:B------:R-:W-:Y:S08]  /*102d0*/  HMMA.16816.F32 R8, R12.reuse, R32, R8 ;  /* 0x000000200c08723c */ /* 0x040ff00000001808 */
[C---:B------:R-:W-:Y:S01]  /*102e0*/  HMMA.16816.F32 R4, R12.reuse, R34, R4 ;  /* 0x000000220c04723c */ /* 0x040fe20000001804 */
[----:B------:R-:W1:Y:S01]  /*102f0*/  LDSM.16.MT88.4 R32, [R89+0x6c00] ;  /* 0x006c00005920783b */ /* 0x000e620000004200 */
[----:B------:R-:W-:Y:S08]  /*10300*/  MUFU.EX2 R66, R66 ;  /* 0x0000004200427308 */ /* 0x000ff00000000800 */
[----:B------:R-:W2:Y:S01]  /*10310*/  MUFU.EX2 R63, R63 ;  /* 0x0000003f003f7308 */ /* 0x000ea20000000800 */
[C---:B------:R-:W-:Y:S07]  /*10320*/  HMMA.16816.F32 R24, R12.reuse, R16, R24 ;  /* 0x000000100c18723c */ /* 0x040fee0000001818 */
[----:B------:R-:W-:Y:S01]  /*10330*/  MUFU.EX2 R74, R74 ;  /* 0x0000004a004a7308 */ /* 0x000fe20000000800 */
[----:B------:R-:W-:Y:S01]  /*10340*/  HMMA.16816.F32 R20, R12, R18, R20 ;  /* 0x000000120c14723c */ /* 0x000fe20000001814 */
[----:B------:R-:W4:Y:S06]  /*10350*/  LDSM.16.MT88.4 R12, [R91+0x7000] ;  /* 0x007000005b0c783b */ /* 0x000f2c0000004200 */
[----:B------:R-:W5:Y:S08]  /*10360*/  MUFU.EX2 R51, R51 ;  /* 0x0000003300337308 */ /* 0x000f700000000800 */
        /* <DEDUP_REMOVED lines=9> */
[----:B-----5:R-:W-:Y:S02]  /*10400*/  F2FP.F16.F32.PACK_AB R18, R51, R74 ;  /* 0x0000004a3312723e */ /* 0x020fe400000000ff */
[----:B---3--:R-:W-:Y:S01]  /*10410*/  F2FP.F16.F32.PACK_AB R17, R147, R200 ;  /* 0x000000c89311723e */ /* 0x008fe200000000ff */
        /* <DEDUP_REMOVED lines=9> */
[----:B------:R-:W5:Y:S01]  /*104b0*/  MUFU.EX2 R174, R174 ;  /* 0x000000ae00ae7308 */ /* 0x000f620000000800 */
[----:B------:R-:W-:Y:S01]  /*104c0*/  HMMA.16816.F32 R24, R16, R32, R24 ;  /* 0x000000201018723c */ /* 0x000fe20000001818 */
[----:B--2---:R-:W-:-:S02]  /*104d0*/  F2FP.F16.F32.PACK_AB R32, R71, R46 ;  /* 0x0000002e4720723e */ /* 0x004fc400000000ff */
[----:B-1----:R-:W-:-:S05]  /*104e0*/  F2FP.F16.F32.PACK_AB R33, R157, R188 ;  /* 0x000000bc9d21723e */ /* 0x002fca00000000ff */
[----:B------:R-:W-:Y:S01]  /*104f0*/  HMMA.16816.F32 R20, R16, R34, R20 ;  /* 0x000000221014723c */ /* 0x000fe20000001814 */
[----:B------:R-:W1:Y:S01]  /*10500*/  LDSM.16.MT88.4 R16, [R91+0x7400] ;  /* 0x007400005b10783b */ /* 0x000e620000004200 */
[----:B------:R-:W-:Y:S02]  /*10510*/  F2FP.F16.F32.PACK_AB R34, R76, R47 ;  /* 0x0000002f4c22723e */ /* 0x000fe400000000ff */
[----:B-----5:R-:W-:Y:S01]  /*10520*/  F2FP.F16.F32.PACK_AB R35, R174, R159 ;  /* 0x0000009fae23723e */ /* 0x020fe200000000ff */
[-C--:B------:R-:W-:Y:S01]  /*10530*/  FFMA.FTZ R88, R88, R50.reuse, -R61 ;  /* 0x0000003258587223 */ /* 0x080fe2000001083d */
[-CC-:B------:R-:W-:Y:S01]  /*10540*/  FFMA.FTZ R172, R172, R50.reuse, -R43.reuse ;  /* 0x00000032acac7223 */ /* 0x180fe2000001082b */
[-CC-:B------:R-:W-:Y:S01]  /*10550*/  FFMA.FTZ R161, R168, R50.reuse, -R43.reuse ;  /* 0x00000032a8a17223 */ /* 0x180fe2000001082b */
[-CC-:B------:R-:W-:Y:S01]  /*10560*/  FFMA.FTZ R162, R162, R50.reuse, -R43.reuse ;  /* 0x00000032a2a27223 */ /* 0x180fe2000001082b */
[----:B------:R-:W-:Y:S02]  /*10570*/  FFMA.FTZ R163, R160, R50, -R43 ;  /* 0x00000032a0a37223 */ /* 0x000fe4000001082b */
[C---:B----4-:R-:W-:Y:S01]  /*10580*/  HMMA.16816.F32 R8, R32.reuse, R12, R8 ;  /* 0x0000000c2008723c */ /* 0x050fe20000001808 */
[----:B------:R-:W-:Y:S07]  /*10590*/  MUFU.EX2 R90, R90 ;  /* 0x0000005a005a7308 */ /* 0x000fee0000000800 */
[C---:B------:R-:W-:Y:S01]  /*105a0*/  HMMA.16816.F32 R4, R32.reuse, R14, R4 ;  /* 0x0000000e2004723c */ /* 0x040fe20000001804 */
[----:B------:R-:W2:Y:S01]  /*105b0*/  LDSM.16.MT88.4 R12, [R89+0x7400] ;  /* 0x00740000590c783b */ /* 0x000ea20000004200 */
[----:B------:R-:W4:Y:S08]  /*105c0*/  MUFU.EX2 R87, R87 ;  /* 0x0000005700577308 */ /* 0x000f300000000800 */
[----:B------:R-:W-:Y:S08]  /*105d0*/  MUFU.EX2 R88, R88 ;  /* 0x0000005800587308 */ /* 0x000ff00000000800 */
[----:B------:R-:W5:Y:S08]  /*105e0*/  MUFU.EX2 R85, R85 ;  /* 0x0000005500557308 */ /* 0x000f700000000800 */
[----:B------:R-:W-:Y:S08]  /*105f0*/  MUFU.EX2 R172, R172 ;  /* 0x000000ac00ac7308 */ /* 0x000ff00000000800 */
[----:B------:R-:W1:Y:S08]  /*10600*/  MUFU.EX2 R161, R161 ;  /* 0x000000a100a17308 */ /* 0x000e700000000800 */
[----:B------:R-:W-:Y:S08]  /*10610*/  MUFU.EX2 R162, R162 ;  /* 0x000000a200a27308 */ /* 0x000ff00000000800 */
[----:B------:R-:W2:Y:S01]  /*10620*/  MUFU.EX2 R163, R163 ;  /* 0x000000a300a37308 */ /* 0x000ea20000000800 */
[----:B---3--:R-:W-:Y:S01]  /*10630*/  HMMA.16816.F32 R24, R32, R28, R24 ;  /* 0x0000001c2018723c */ /* 0x008fe20000001818 */
[----:B------:R-:W-:Y:S01]  /*10640*/  FADD.FTZ R167, R144, R129 ;  /* 0x0000008190a77221 */ /* 0x000fe20000010000 */
[----:B------:R-:W-:-:S06]  /*10650*/  FADD.FTZ R131, R146, R131 ;  /* 0x0000008392837221 */ /* 0x000fcc0000010000 */
[----:B------:R-:W-:Y:S01]  /*10660*/  HMMA.16816.F32 R28, R32, R30, R20 ;  /* 0x0000001e201c723c */ /* 0x000fe20000001814 */
[----:B----4-:R-:W-:Y:S01]  /*10670*/  F2FP.F16.F32.PACK_AB R32, R87, R90 ;  /* 0x0000005a5720723e */ /* 0x010fe200000000ff */
[----:B------:R-:W-:Y:S01]  /*10680*/  FADD.FTZ R140, R140, R167 ;  /* 0x000000a78c8c7221 */ /* 0x000fe20000010000 */
[----:B-----5:R-:W-:Y:S01]  /*10690*/  F2FP.F16.F32.PACK_AB R34, R85, R88 ;  /* 0x000000585522723e */ /* 0x020fe200000000ff */
[----:B------:R-:W-:Y:S01]  /*106a0*/  FADD.FTZ R142, R142, R131 ;  /* 0x000000838e8e7221 */ /* 0x000fe20000010000 */
[----:B-1----:R-:W-:Y:S01]  /*106b0*/  F2FP.F16.F32.PACK_AB R33, R161, R172 ;  /* 0x000000aca121723e */ /* 0x002fe200000000ff */
[----:B------:R-:W1:Y:S01]  /*106c0*/  LDSM.16.MT88.4 R20, [R91+0x7800] ;  /* 0x007800005b14783b */ /* 0x000e620000004200 */
[----:B--2---:R-:W-:Y:S01]  /*106d0*/  F2FP.F16.F32.PACK_AB R35, R163, R162 ;  /* 0x000000a2a323723e */ /* 0x004fe200000000ff */
[----:B------:R-:W-:-:S06]  /*106e0*/  FADD.FTZ R127, R127, R142 ;  /* 0x0000008e7f7f7221 */ /* 0x000fcc0000010000 */
[C---:B------:R-:W-:Y:S01]  /*106f0*/  HMMA.16816.F32 R8, R32.reuse, R16, R8 ;  /* 0x000000102008723c */ /* 0x040fe20000001808 */
[----:B------:R-:W-:Y:S01]  /*10700*/  FADD.FTZ R17, R123, R140 ;  /* 0x0000008c7b117221 */ /* 0x000fe20000010000 */
[----:B------:R-:W-:Y:S01]  /*10710*/  FADD.FTZ R138, R138, R127 ;  /* 0x0000007f8a8a7221 */ /* 0x000fe20000010000 */
[-C--:B------:R-:W-:Y:S02]  /*10720*/  FFMA.FTZ R123, R40, R50.reuse, -R43 ;  /* 0x00000032287b7223 */ /* 0x080fe4000001082b */
[----:B------:R-:W-:Y:S01]  /*10730*/  FADD.FTZ R16, R134, R17 ;  /* 0x0000001186107221 */ /* 0x000fe20000010000 */
[-CC-:B------:R-:W-:Y:S01]  /*10740*/  FFMA.FTZ R40, R126, R50.reuse, -R61.reuse ;  /* 0x000000327e287223 */ /* 0x180fe2000001083d */
[----:B------:R-:W-:Y:S02]  /*10750*/  FADD.FTZ R126, R121, R138 ;  /* 0x0000008a797e7221 */ /* 0x000fe40000010000 */
[----:B------:R-:W-:Y:S01]  /*10760*/  FADD.FTZ R113, R113, R16 ;  /* 0x0000001071717221 */ /* 0x000fe20000010000 */
        /* <DEDUP_REMOVED lines=11> */
[----:B------:R-:W-:Y:S01]  /*10820*/  HMMA.16816.F32 R4, R32, R18, R4 ;  /* 0x000000122004723c */ /* 0x000fe20000001804 */
[----:B------:R-:W2:Y:S01]  /*10830*/  LDSM.16.MT88.4 R16, [R89+0x7800] ;  /* 0x007800005910783b */ /* 0x000ea20000004200 */
[----:B------:R-:W-:-:S02]  /*10840*/  FADD.FTZ R120, R120, R109 ;  /* 0x0000006d78787221 */ /* 0x000fc40000010000 */
[----:B------:R-:W3:Y:S01]  /*10850*/  MUFU.EX2 R83, R83 ;  /* 0x0000005300537308 */ /* 0x000ee20000000800 */
[----:B------:R-:W-:Y:S01]  /*10860*/  FADD.FTZ R130, R130, R13 ;  /* 0x0000000d82827221 */ /* 0x000fe20000010000 */
[----:B------:R-:W-:-:S06]  /*10870*/  FADD.FTZ R107, R107, R120 ;  /* 0x000000786b6b7221 */ /* 0x000fcc0000010000 */
        /* <DEDUP_REMOVED lines=9> */
[----:B------:R-:W-:Y:S01]  /*10910*/  HMMA.16816.F32 R28, R32, R14, R28 ;  /* 0x0000000e201c723c */ /* 0x000fe2000000181c */
[----:B------:R-:W2:Y:S01]  /*10920*/  LDSM.16.MT88.4 R12, [R91+0x7c00] ;  /* 0x007c00005b0c783b */ /* 0x000ea20000004200 */
[----:B------:R-:W-:Y:S01]  /*10930*/  FADD.FTZ R105, R105, R118 ;  /* 0x0000007669697221 */ /* 0x000fe20000010000 */
[----:B------:R-:W-:Y:S01]  /*10940*/  FADD.FTZ R115, R128, R115 ;  /* 0x0000007380737221 */ /* 0x000fe20000010000 */
[----:B---3--:R-:W-:-:S02]  /*10950*/  F2FP.F16.F32.PACK_AB R32, R83, R86 ;  /* 0x000000565320723e */ /* 0x008fc400000000ff */
[----:B----4-:R-:W-:Y:S01]  /*10960*/  F2FP.F16.F32.PACK_AB R34, R81, R84 ;  /* 0x000000545122723e */ /* 0x010fe200000000ff */
[----:B------:R-:W-:Y:S01]  /*10970*/  FADD.FTZ R118, R116, R105 ;  /* 0x0000006974767221 */ /* 0x000fe20000010000 */
[----:B-----5:R-:W-:Y:S01]  /*10980*/  F2FP.F16.F32.PACK_AB R33, R165, R152 ;  /* 0x00000098a521723e */ /* 0x020fe200000000ff */
[----:B------:R-:W-:Y:S01]  /*10990*/  FADD.FTZ R156, R156, R115 ;  /* 0x000000739c9c7221 */ /* 0x000fe20000010000 */
[----:B-1----:R-:W-:Y:S01]  /*109a0*/  F2FP.F16.F32.PACK_AB R35, R134, R129 ;  /* 0x000000818623723e */ /* 0x002fe200000000ff */
[-CC-:B------:R-:W-:Y:S01]  /*109b0*/  FFMA.FTZ R39, R39, R50.reuse, -R43.reuse ;  /* 0x0000003227277223 */ /* 0x180fe2000001082b */
[-CC-:B------:R-:W-:Y:S01]  /*109c0*/  FFMA.FTZ R38, R38, R50.reuse, -R43.reuse ;  /* 0x0000003226267223 */ /* 0x180fe2000001082b */
[-CC-:B------:R-:W-:Y:S01]  /*109d0*/  FFMA.FTZ R37, R37, R50.reuse, -R43.reuse ;  /* 0x0000003225257223 */ /* 0x180fe2000001082b */
[----:B------:R-:W-:Y:S01]  /*109e0*/  FADD.FTZ R101, R101, R118 ;  /* 0x0000007665657221 */ /* 0x000fe20000010000 */
[----:B------:R-:W-:Y:S01]  /*109f0*/  FADD.FTZ R156, R125, R156 ;  /* 0x0000009c7d9c7221 */ /* 0x000fe20000010000 */
[----:B------:R-:W-:Y:S01]  /*10a00*/  FFMA.FTZ R49, R49, R50, -R43 ;  /* 0x0000003231317223 */ /* 0x000fe2000001082b */
[C---:B------:R-:W-:Y:S01]  /*10a10*/  HMMA.16816.F32 R8, R32.reuse, R20, R8 ;  /* 0x000000142008723c */ /* 0x040fe20000001808 */
[----:B------:R-:W-:Y:S01]  /*10a20*/  FADD.FTZ R114, R114, R101 ;  /* 0x0000006572727221 */ /* 0x000fe20000010000 */
[----:B------:R-:W-:Y:S01]  /*10a30*/  FADD.FTZ R133, R133, R156 ;  /* 0x0000009c85857221 */ /* 0x000fe20000010000 */
[----:B------:R-:W-:Y:S05]  /*10a40*/  MUFU.EX2 R82, R82 ;  /* 0x0000005200527308 */ /* 0x000fea0000000800 */
[----:B------:R-:W-:Y:S01]  /*10a50*/  HMMA.16816.F32 R4, R32, R22, R4 ;  /* 0x000000162004723c */ /* 0x000fe20000001804 */
[----:B------:R-:W1:Y:S02]  /*10a60*/  LDSM.16.MT88.4 R20, [R89+0x7c00] ;  /* 0x007c00005914783b */ /* 0x000e640000004200 */
[----:B------:R-:W3:Y:S01]  /*10a70*/  MUFU.EX2 R79, R79 ;  /* 0x0000004f004f7308 */ /* 0x000ee20000000800 */
[----:B------:R-:W-:Y:S01]  /*10a80*/  FADD.FTZ R99, R99, R114 ;  /* 0x0000007263637221 */ /* 0x000fe20000010000 */
[----:B------:R-:W-:-:S06]  /*10a90*/  FADD.FTZ R133, R154, R133 ;  /* 0x000000859a857221 */ /* 0x000fcc0000010000 */
        /* <DEDUP_REMOVED lines=8> */
[----:B------:R-:W-:Y:S01]  /*10b20*/  FADD.FTZ R97, R97, R112 ;  /* 0x0000007061617221 */ /* 0x000fe20000010000 */
[----:B------:R-:W-:Y:S01]  /*10b30*/  FADD.FTZ R166, R135, R166 ;  /* 0x000000a687a67221 */ /* 0x000fe20000010000 */
[----:B--2---:R-:W-:Y:S02]  /*10b40*/  HMMA.16816.F32 R24, R32, R16, R24 ;  /* 0x000000102018723c */ /* 0x004fe40000001818 */
[----:B------:R-:W-:Y:S01]  /*10b50*/  FADD.FTZ R108, R108, R97 ;  /* 0x000000616c6c7221 */ /* 0x000fe20000010000 */
[----:B------:R-:W-:Y:S01]  /*10b60*/  FADD.FTZ R137, R137, R166 ;  /* 0x000000a689897221 */ /* 0x000fe20000010000 */
[----:B---3--:R-:W-:-:S02]  /*10b70*/  F2FP.F16.F32.PACK_AB R16, R79, R82 ;  /* 0x000000524f10723e */ /* 0x008fc400000000ff */
[----:B----4-:R-:W-:Y:S02]  /*10b80*/  F2FP.F16.F32.PACK_AB R17, R38, R39 ;  /* 0x000000272611723e */ /* 0x010fe400000000ff */
[----:B------:R-:W-:Y:S01]  /*10b90*/  HMMA.16816.F32 R28, R32, R18, R28 ;  /* 0x00000012201c723c */ /* 0x000fe2000000181c */
[----:B------:R-:W-:Y:S01]  /*10ba0*/  F2FP.F16.F32.PACK_AB R18, R77, R80 ;  /* 0x000000504d12723e */ /* 0x000fe200000000ff */
[----:B------:R-:W-:Y:S01]  /*10bb0*/  FADD.FTZ R95, R95, R108 ;  /* 0x0000006c5f5f7221 */ /* 0x000fe20000010000 */
[----:B------:R-:W-:Y:S01]  /*10bc0*/  FADD.FTZ R137, R164, R137 ;  /* 0x00000089a4897221 */ /* 0x000fe20000010000 */
[----:B------:R-:W2:Y:S01]  /*10bd0*/  LDSM.16.MT88.4 R32, [R91+0x8000] ;  /* 0x008000005b20783b */ /* 0x000ea20000004200 */
[----:B-----5:R-:W-:Y:S01]  /*10be0*/  F2FP.F16.F32.PACK_AB R19, R116, R37 ;  /* 0x000000257413723e */ /* 0x020fe200000000ff */
[----:B------:R-:W-:Y:S01]  /*10bf0*/  FADD.FTZ R106, R106, R95 ;  /* 0x0000005f6a6a7221 */ /* 0x000fe20000010000 */
[----:B------:R-:W-:-:S03]  /*10c00*/  FADD.FTZ R182, R182, R137 ;  /* 0x00000089b6b67221 */ /* 0x000fc60000010000 */
[----:B------:R-:W-:Y:S02]  /*10c10*/  FADD.FTZ R93, R93, R106 ;  /* 0x0000006a5d5d7221 */ /* 0x000fe40000010000 */
[----:B------:R-:W-:Y:S01]  /*10c20*/  HMMA.16816.F32 R8, R16, R12, R8 ;  /* 0x0000000c1008723c */ /* 0x000fe20000001808 */
[----:B------:R-:W-:Y:S01]  /*10c30*/  FADD.FTZ R182, R139, R182 ;  /* 0x000000b68bb67221 */ /* 0x000fe20000010000 */
[----:B------:R-:W-:-:S06]  /*10c40*/  FADD.FTZ R72, R72, R93 ;  /* 0x0000005d48487221 */ /* 0x000fcc0000010000 */
[C---:B------:R-:W-:Y:S01]  /*10c50*/  HMMA.16816.F32 R4, R16.reuse, R14, R4 ;  /* 0x0000000e1004723c */ /* 0x040fe20000001804 */
[----:B------:R-:W3:Y:S01]  /*10c60*/  LDSM.16.MT88.4 R12, [R89+0x8000] ;  /* 0x00800000590c783b */ /* 0x000ee20000004200 */
[----:B------:R-:W-:Y:S01]  /*10c70*/  FADD.FTZ R141, R141, R182 ;  /* 0x000000b68d8d7221 */ /* 0x000fe20000010000 */
[-CC-:B------:R-:W-:Y:S01]  /*10c80*/  FFMA.FTZ R48, R48, R50.reuse, -R43.reuse ;  /* 0x0000003230307223 */ /* 0x180fe2000001082b */
        /* <DEDUP_REMOVED lines=8> */
[----:B------:R-:W-:-:S06]  /*10d10*/  FADD.FTZ R20, R186, R141 ;  /* 0x0000008dba147221 */ /* 0x000fcc0000010000 */
[----:B------:R-:W1:Y:S01]  /*10d20*/  MUFU.EX2 R75, R75 ;  /* 0x0000004b004b7308 */ /* 0x000e620000000800 */
[----:B------:R-:W-:Y:S01]  /*10d30*/  FADD.FTZ R67, R67, R70 ;  /* 0x0000004643437221 */ /* 0x000fe20000010000 */
[----:B------:R-:W-:-:S06]  /*10d40*/  FADD.FTZ R20, R143, R20 ;  /* 0x000000148f147221 */ /* 0x000fcc0000010000 */
[----:B------:R-:W-:Y:S08]  /*10d50*/  MUFU.EX2 R73, R73 ;  /* 0x0000004900497308 */ /* 0x000ff00000000800 */
[----:B------:R-:W4:Y:S08]  /*10d60*/  MUFU.EX2 R110, R110 ;  /* 0x0000006e006e7308 */ /* 0x000f300000000800 */
[----:B------:R-:W-:Y:S08]  /*10d70*/  MUFU.EX2 R48, R48 ;  /* 0x0000003000307308 */ /* 0x000ff00000000800 */
[----:B------:R-:W5:Y:S08]  /*10d80*/  MUFU.EX2 R45, R45 ;  /* 0x0000002d002d7308 */ /* 0x000f700000000800 */
[----:B------:R-:W-:Y:S08]  /*10d90*/  MUFU.EX2 R44, R44 ;  /* 0x0000002c002c7308 */ /* 0x000ff00000000800 */
[----:B------:R-:W2:Y:S01]  /*10da0*/  MUFU.EX2 R49, R49 ;  /* 0x0000003100317308 */ /* 0x000ea20000000800 */
[----:B------:R-:W-:Y:S01]  /*10db0*/  FADD.FTZ R68, R68, R67 ;  /* 0x0000004344447221 */ /* 0x000fe20000010000 */
[----:B------:R-:W-:Y:S01]  /*10dc0*/  FADD.FTZ R145, R145, R20 ;  /* 0x0000001491917221 */ /* 0x000fe20000010000 */
[----:B------:R-:W-:Y:S01]  /*10dd0*/  HMMA.16816.F32 R28, R16, R22, R28 ;  /* 0x00000016101c723c */ /* 0x000fe2000000181c */
[----:B------:R-:W-:Y:S01]  /*10de0*/  FFMA.FTZ R41, R57, R50, -R61 ;  /* 0x0000003239297223 */ /* 0x000fe2000001083d */
        /* <DEDUP_REMOVED lines=8> */
[----:B-----5:R-:W-:Y:S01]  /*10e70*/  F2FP.F16.F32.PACK_AB R17, R45, R48 ;  /* 0x000000302d11723e */ /* 0x020fe200000000ff */
[----:B------:R-:W-:Y:S01]  /*10e80*/  FADD.FTZ R63, R63, R66 ;  /* 0x000000423f3f7221 */ /* 0x000fe20000010000 */
[-C--:B------:R-:W-:Y:S01]  /*10e90*/  FFMA.FTZ R158, R158, R50.reuse, -R61 ;  /* 0x000000329e9e7223 */ /* 0x080fe2000001083d */
[----:B------:R-:W-:Y:S01]  /*10ea0*/  FFMA.FTZ R56, R56, R50, -R43 ;  /* 0x0000003238387223 */ /* 0x000fe2000001082b */
[----:B--2---:R-:W-:Y:S01]  /*10eb0*/  F2FP.F16.F32.PACK_AB R19, R49, R44 ;  /* 0x0000002c3113723e */ /* 0x004fe200000000ff */
[----:B------:R-:W-:Y:S01]  /*10ec0*/  FADD.FTZ R147, R147, R200 ;  /* 0x000000c893937221 */ /* 0x000fe20000010000 */
[----:B------:R-:W-:Y:S01]  /*10ed0*/  FADD.FTZ R74, R74, R63 ;  /* 0x0000003f4a4a7221 */ /* 0x000fe20000010000 */
[-CC-:B------:R-:W-:Y:S01]  /*10ee0*/  FFMA.FTZ R53, R53, R50.reuse, -R43.reuse ;  /* 0x0000003235357223 */ /* 0x180fe2000001082b */
[-C--:B------:R-:W-:Y:S01]  /*10ef0*/  FFMA.FTZ R52, R52, R50.reuse, -R43 ;  /* 0x0000003234347223 */ /* 0x080fe2000001082b */
[----:B------:R-:W-:Y:S01]  /*10f00*/  FADD.FTZ R194, R194, R147 ;  /* 0x00000093c2c27221 */ /* 0x000fe20000010000 */
[----:B------:R-:W-:Y:S01]  /*10f10*/  MUFU.EX2 R103, R103 ;  /* 0x0000006700677308 */ /* 0x000fe20000000800 */
[C---:B------:R-:W-:Y:S01]  /*10f20*/  HMMA.16816.F32 R8, R16.reuse, R32, R8 ;  /* 0x000000201008723c */ /* 0x040fe20000001808 */
[-CC-:B------:R-:W-:Y:S01]  /*10f30*/  FFMA.FTZ R151, R170, R50.reuse, -R61.reuse ;  /* 0x00000032aa977223 */ /* 0x180fe2000001083d */
[----:B------:R-:W-:Y:S01]  /*10f40*/  FADD.FTZ R153, R153, R194 ;  /* 0x000000c299997221 */ /* 0x000fe20000010000 */
[-C--:B------:R-:W-:Y:S01]  /*10f50*/  FFMA.FTZ R155, R178, R50.reuse, -R61 ;  /* 0x00000032b29b7223 */ /* 0x080fe2000001083d */
[-CC-:B------:R-:W-:Y:S01]  /*10f60*/  FFMA.FTZ R55, R55, R50.reuse, -R43.reuse ;  /* 0x0000003237377223 */ /* 0x180fe2000001082b */
[----:B------:R-:W-:Y:S01]  /*10f70*/  FFMA.FTZ R100, R100, R50, -R43 ;  /* 0x0000003264647223 */ /* 0x000fe2000001082b */
[----:B------:R-:W-:Y:S02]  /*10f80*/  LDSM.16.MT88.4 R140, [R91+0x8c00] ;  /* 0x008c00005b8c783b */ /* 0x000fe40000004200 */
[----:B------:R-:W-:Y:S02]  /*10f90*/  HMMA.16816.F32 R4, R16, R34, R4 ;  /* 0x000000221004723c */ /* 0x000fe40000001804 */
[----:B------:R-:W1:Y:S01]  /*10fa0*/  LDSM.16.MT88.4 R32, [R89+0x8400] ;  /* 0x008400005920783b */ /* 0x000e620000004200 */
[----:B------:R-:W-:-:S05]  /*10fb0*/  FADD.FTZ R188, R188, R153 ;  /* 0x00000099bcbc7221 */ /* 0x000fca0000010000 */
[----:B---3--:R-:W-:Y:S01]  /*10fc0*/  HMMA.16816.F32 R24, R16, R12, R24 ;  /* 0x0000000c1018723c */ /* 0x008fe20000001818 */
[----:B------:R-:W-:Y:S01]  /*10fd0*/  FADD.FTZ R13, R51, R74 ;  /* 0x0000004a330d7221 */ /* 0x000fe20000010000 */
[----:B------:R-:W-:-:S03]  /*10fe0*/  FFMA.FTZ R57, R54, R50, -R43 ;  /* 0x0000003236397223 */ /* 0x000fc6000001082b */
[----:B------:R-:W-:Y:S01]  /*10ff0*/  FADD.FTZ R46, R46, R13 ;  /* 0x0000000d2e2e7221 */ /* 0x000fe20000010000 */
[----:B------:R-:W-:Y:S02]  /*11000*/  FADD.FTZ R188, R157, R188 ;  /* 0x000000bc9dbc7221 */ /* 0x000fe40000010000 */
[----:B------:R-:W-:Y:S01]  /*11010*/  HMMA.16816.F32 R28, R16, R14, R28 ;  /* 0x0000000e101c723c */ /* 0x000fe2000000181c */
[----:B------:R-:W-:Y:S01]  /*11020*/  FADD.FTZ R16, R71, R46 ;  /* 0x0000002e47107221 */ /* 0x000fe20000010000 */
[----:B------:R-:W-:Y:S01]  /*11030*/  FADD.FTZ R19, R159, R188 ;  /* 0x000000bc9f137221 */ /* 0x000fe20000010000 */
[----:B------:R-:W2:Y:S02]  /*11040*/  MUFU.EX2 R122, R122 ;  /* 0x0000007a007a7308 */ /* 0x000ea40000000800 */
[----:B------:R-:W-:Y:S01]  /*11050*/  FADD.FTZ R17, R47, R16 ;  /* 0x000000102f117221 */ /* 0x000fe20000010000 */
[----:B------:R-:W-:-:S05]  /*11060*/  FADD.FTZ R19, R174, R19 ;  /* 0x00000013ae137221 */ /* 0x000fca0000010000 */
[----:B------:R-:W-:Y:S01]  /*11070*/  MUFU.EX2 R119, R119 ;  /* 0x0000007700777308 */ /* 0x000fe20000000800 */
[----:B------:R-:W-:-:S07]  /*11080*/  FADD.FTZ R17, R76, R17 ;  /* 0x000000114c117221 */ /* 0x000fce0000010000 */
[----:B------:R-:W3:Y:S08]  /*11090*/  MUFU.EX2 R158, R158 ;  /* 0x0000009e009e7308 */ /* 0x000ef00000000800 */
[----:B------:R-:W-:Y:S08]  /*110a0*/  MUFU.EX2 R56, R56 ;  /* 0x0000003800387308 */ /* 0x000ff00000000800 */
[----:B------:R-:W4:Y:S08]  /*110b0*/  MUFU.EX2 R57, R57 ;  /* 0x0000003900397308 */ /* 0x000f300000000800 */
[----:B------:R-:W-:Y:S08]  /*110c0*/  MUFU.EX2 R53, R53 ;  /* 0x0000003500357308 */ /* 0x000ff00000000800 */
[----:B------:R-:W5:Y:S01]  /*110d0*/  MUFU.EX2 R52, R52 ;  /* 0x0000003400347308 */ /* 0x000f620000000800 */
[----:B------:R-:W-:Y:S01]  /*110e0*/  FADD.FTZ R90, R90, R17 ;  /* 0x000000115a5a7221 */ /* 0x000fe20000010000 */
[----:B------:R-:W-:-:S02]  /*110f0*/  FADD.FTZ R172, R172, R19 ;  /* 0x00000013acac7221 */ /* 0x000fc40000010000 */
[----:B------:R-:W1:Y:S01]  /*11100*/  LDSM.16.MT88.4 R16, [R91+0x8800] ;  /* 0x008800005b10783b */ /* 0x000e620000004200 */
[----:B------:R-:W-:Y:S01]  /*11110*/  FADD.FTZ R87, R87, R90 ;  /* 0x0000005a57577221 */ /* 0x000fe20000010000 */
[----:B------:R-:W-:Y:S01]  /*11120*/  FADD.FTZ R161, R161, R172 ;  /* 0x000000aca1a17221 */ /* 0x000fe20000010000 */
[----:B--2---:R-:W-:Y:S02]  /*11130*/  F2FP.F16.F32.PACK_AB R12, R122, R103 ;  /* 0x000000677a0c723e */ /* 0x004fe400000000ff */
[----:B---3--:R-:W-:Y:S01]  /*11140*/  F2FP.F16.F32.PACK_AB R14, R158, R119 ;  /* 0x000000779e0e723e */ /* 0x008fe200000000ff */
[----:B------:R-:W-:Y:S01]  /*11150*/  FADD.FTZ R88, R88, R87 ;  /* 0x0000005758587221 */ /* 0x000fe20000010000 */
[----:B----4-:R-:W-:Y:S01]  /*11160*/  F2FP.F16.F32.PACK_AB R13, R57, R56 ;  /* 0x00000038390d723e */ /* 0x010fe200000000ff */
[----:B------:R-:W-:Y:S01]  /*11170*/  FADD.FTZ R162, R162, R161 ;  /* 0x000000a1a2a27221 */ /* 0x000fe20000010000 */
[-C--:B------:R-:W-:Y:S01]  /*11180*/  FFMA.FTZ R170, R198, R50.reuse, -R61 ;  /* 0x00000032c6aa7223 */ /* 0x080fe2000001083d */
[-CC-:B------:R-:W-:Y:S01]  /*11190*/  FFMA.FTZ R47, R104, R50.reuse, -R43.reuse ;  /* 0x00000032682f7223 */ /* 0x180fe2000001082b */
[----:B------:R-:W-:Y:S01]  /*111a0*/  FFMA.FTZ R54, R102, R50, -R43 ;  /* 0x0000003266367223 */ /* 0x000fe2000001082b */
[----:B-----5:R-:W-:Y:S01]  /*111b0*/  F2FP.F16.F32.PACK_AB R15, R52, R53 ;  /* 0x00000035340f723e */ /* 0x020fe200000000ff */
[----:B------:R-:W-:Y:S01]  /*111c0*/  FADD.FTZ R85, R85, R88 ;  /* 0x0000005855557221 */ /* 0x000fe20000010000 */
[----:B------:R-:W-:Y:S01]  /*111d0*/  FADD.FTZ R163, R163, R162 ;  /* 0x000000a2a3a37221 */ /* 0x000fe20000010000 */
[----:B------:R-:W-:Y:S02]  /*111e0*/  MUFU.EX2 R151, R151 ;  /* 0x0000009700977308 */ /* 0x000fe40000000800 */
[----:B------:R-:W-:-:S02]  /*111f0*/  FADD.FTZ R86, R86, R85 ;  /* 0x0000005556567221 */ /* 0x000fc40000010000 */
[----:B-1----:R-:W-:Y:S01]  /*11200*/  HMMA.16816.F32 R24, R12, R32, R24 ;  /* 0x000000200c18723c */ /* 0x002fe20000001818 */
[----:B------:R-:W-:-:S03]  /*11210*/  FADD.FTZ R152, R152, R163 ;  /* 0x000000a398987221 */ /* 0x000fc60000010000 */
[----:B------:R-:W1:Y:S01]  /*11220*/  MUFU.EX2 R170, R170 ;  /* 0x000000aa00aa7308 */ /* 0x000e620000000800 */
[----:B------:R-:W-:Y:S01]  /*11230*/  FADD.FTZ R83, R83, R86 ;  /* 0x0000005653537221 */ /* 0x000fe20000010000 */
[----:B------:R-:W-:Y:S02]  /*11240*/  FADD.FTZ R152, R165, R152 ;  /* 0x00000098a5987221 */ /* 0x000fe40000010000 */
[C---:B------:R-:W-:Y:S04]  /*11250*/  HMMA.16816.F32 R8, R12.reuse, R20, R8 ;  /* 0x000000140c08723c */ /* 0x040fe80000001808 */
[----:B------:R-:W-:Y:S08]  /*11260*/  MUFU.EX2 R155, R155 ;  /* 0x0000009b009b7308 */ /* 0x000ff00000000800 */
[----:B------:R-:W2:Y:S01]  /*11270*/  MUFU.EX2 R40, R40 ;  /* 0x0000002800287308 */ /* 0x000ea20000000800 */
[----:B------:R-:W-:Y:S01]  /*11280*/  HMMA.16816.F32 R4, R12, R22, R4 ;  /* 0x000000160c04723c */ /* 0x000fe20000001804 */
[----:B------:R-:W3:Y:S06]  /*11290*/  LDSM.16.MT88.4 R20, [R89+0x8800] ;  /* 0x008800005914783b */ /* 0x000eec0000004200 */
        /* <DEDUP_REMOVED lines=12> */
[----:B------:R-:W-:Y:S01]  /*11360*/  FADD.FTZ R39, R39, R134 ;  /* 0x0000008627277221 */ /* 0x000fe20000010000 */
[----:B----4-:R-:W-:Y:S01]  /*11370*/  F2FP.F16.F32.PACK_AB R13, R47, R46 ;  /* 0x0000002e2f0d723e */ /* 0x010fe200000000ff */
[----:B------:R-:W-:Y:S01]  /*11380*/  FADD.FTZ R79, R79, R82 ;  /* 0x000000524f4f7221 */ /* 0x000fe20000010000 */
[----:B-----5:R-:W-:Y:S01]  /*11390*/  F2FP.F16.F32.PACK_AB R15, R33, R54 ;  /* 0x00000036210f723e */ /* 0x020fe200000000ff */
[----:B------:R-:W-:-:S02]  /*113a0*/  FADD.FTZ R38, R38, R39 ;  /* 0x0000002726267221 */ /* 0x000fc40000010000 */
[----:B------:R-:W-:Y:S01]  /*113b0*/  FADD.FTZ R80, R80, R79 ;  /* 0x0000004f50507221 */ /* 0x000fe20000010000 */
[-CC-:B------:R-:W-:Y:S01]  /*113c0*/  FFMA.FTZ R64, R64, R50.reuse, -R61.reuse ;  /* 0x0000003240407223 */ /* 0x180fe2000001083d */
[-C--:B------:R-:W-:Y:S01]  /*113d0*/  FFMA.FTZ R236, R60, R50.reuse, -R61 ;  /* 0x000000323cec7223 */ /* 0x080fe2000001083d */
[-CC-:B------:R-:W-:Y:S01]  /*113e0*/  FFMA.FTZ R32, R98, R50.reuse, -R43.reuse ;  /* 0x0000003262207223 */ /* 0x180fe2000001082b */
[-CC-:B------:R-:W-:Y:S01]  /*113f0*/  FFMA.FTZ R35, R96, R50.reuse, -R43.reuse ;  /* 0x0000003260237223 */ /* 0x180fe2000001082b */
[----:B------:R-:W-:Y:S01]  /*11400*/  HMMA.16816.F32 R8, R12, R16, R8 ;  /* 0x000000100c08723c */ /* 0x000fe20000001808 */
[----:B------:R-:W-:Y:S01]  /*11410*/  FADD.FTZ R17, R37, R38 ;  /* 0x0000002625117221 */ /* 0x000fe20000010000 */
[-CC-:B------:R-:W-:Y:S01]  /*11420*/  FFMA.FTZ R16, R94, R50.reuse, -R43.reuse ;  /* 0x000000325e107223 */ /* 0x180fe2000001082b */
[-C--:B------:R-:W-:Y:S01]  /*11430*/  FFMA.FTZ R235, R92, R50.reuse, -R43 ;  /* 0x000000325ceb7223 */ /* 0x080fe2000001082b */
[----:B------:R-:W-:Y:S01]  /*11440*/  FFMA.FTZ R62, R62, R50, -R61 ;  /* 0x000000323e3e7223 */ /* 0x000fe2000001083d */
[----:B------:R-:W-:Y:S01]  /*11450*/  FADD.FTZ R77, R77, R80 ;  /* 0x000000504d4d7221 */ /* 0x000fe20000010000 */
[----:B------:R-:W-:Y:S01]  /*11460*/  FADD.FTZ R17, R116, R17 ;  /* 0x0000001174117221 */ /* 0x000fe20000010000 */
[----:B------:R-:W-:Y:S01]  /*11470*/  MUFU.EX2 R41, R41 ;  /* 0x0000002900297308 */ /* 0x000fe20000000800 */
[----:B------:R-:W1:Y:S01]  /*11480*/  LDSM.16.MT88.4 R132, [R89+0x8c00] ;  /* 0x008c00005984783b */ /* 0x000e620000004200 */
[----:B------:R-:W-:Y:S01]  /*11490*/  FADD.FTZ R78, R78, R77 ;  /* 0x0000004d4e4e7221 */ /* 0x000fe20000010000 */
[----:B------:R-:W-:-:S05]  /*114a0*/  FADD.FTZ R48, R48, R17 ;  /* 0x0000001130307221 */ /* 0x000fca0000010000 */
        /* <DEDUP_REMOVED lines=13> */
[----:B------:R-:W-:Y:S02]  /*11580*/  HMMA.16816.F32 R4, R12, R18, R4 ;  /* 0x000000120c04723c */ /* 0x000fe40000001804 */
[----:B------:R-:W-:Y:S01]  /*11590*/  FADD.FTZ R103, R103, R110 ;  /* 0x0000006e67677221 */ /* 0x000fe20000010000 */
[----:B------:R-:W-:-:S05]  /*115a0*/  FADD.FTZ R18, R56, R49 ;  /* 0x0000003138127221 */ /* 0x000fca0000010000 */
[----:B---3--:R-:W-:Y:S01]  /*115b0*/  HMMA.16816.F32 R24, R12, R20, R24 ;  /* 0x000000140c18723c */ /* 0x008fe20000001818 */
[----:B------:R-:W-:Y:S01]  /*115c0*/  FADD.FTZ R122, R122, R103 ;  /* 0x000000677a7a7221 */ /* 0x000fe20000010000 */
[----:B------:R-:W-:-:S06]  /*115d0*/  FADD.FTZ R18, R57, R18 ;  /* 0x0000001239127221 */ /* 0x000fcc0000010000 */
[----:B------:R-:W-:Y:S01]  /*115e0*/  HMMA.16816.F32 R28, R12, R22, R28 ;  /* 0x000000160c1c723c */ /* 0x000fe2000000181c */
[----:B--2---:R-:W-:Y:S02]  /*115f0*/  F2FP.F16.F32.PACK_AB R12, R64, R41 ;  /* 0x00000029400c723e */ /* 0x004fe400000000ff */
[----:B----4-:R-:W-:Y:S02]  /*11600*/  F2FP.F16.F32.PACK_AB R14, R236, R51 ;  /* 0x00000033ec0e723e */ /* 0x010fe400000000ff */
[----:B-----5:R-:W-:Y:S02]  /*11610*/  F2FP.F16.F32.PACK_AB R13, R35, R32 ;  /* 0x00000020230d723e */ /* 0x020fe400000000ff */
[----:B-1----:R-:W-:Y:S01]  /*11620*/  F2FP.F16.F32.PACK_AB R15, R235, R16 ;  /* 0x00000010eb0f723e */ /* 0x002fe200000000ff */
[----:B------:R-:W-:-:S06]  /*11630*/  FADD.FTZ R119, R119, R122 ;  /* 0x0000007a77777221 */ /* 0x000fcc0000010000 */
        /* <DEDUP_REMOVED lines=10> */
[----:B------:R-:W-:Y:S02]  /*116e0*/  VIADD R5, R59, 0xfffffffe ;  /* 0xfffffffe3b057836 */ /* 0x000fe40000000000 */
[----:B------:R-:W-:Y:S01]  /*116f0*/  FADD.FTZ R54, R54, R47 ;  /* 0x0000002f36367221 */ /* 0x000fe20000010000 */
[----:B------:R-:W-:-:S03]  /*11700*/  FADD.FTZ R40, R40, R155 ;  /* 0x0000009b28287221 */ /* 0x000fc60000010000 */
[----:B------:R-:W-:Y:S01]  /*11710*/  FADD.FTZ R33, R33, R54 ;  /* 0x0000003621217221 */ /* 0x000fe20000010000 */
[----:B------:R-:W-:Y:S01]  /*11720*/  ISETP.GE.AND P0, PT, R5, R216, PT ;  /* 0x000000d80500720c */ /* 0x000fe20003f06270 */
[----:B------:R-:W-:Y:S02]  /*11730*/  FADD.FTZ R41, R41, R40 ;  /* 0x0000002829297221 */ /* 0x000fe40000010000 */
[----:B------:R-:W-:Y:S02]  /*11740*/  FADD.FTZ R32, R32, R33 ;  /* 0x0000002120207221 */ /* 0x000fe40000010000 */
[----:B------:R-:W-:Y:S02]  /*11750*/  FADD.FTZ R64, R64, R41 ;  /* 0x0000002940407221 */ /* 0x000fe40000010000 */
[----:B------:R-:W-:Y:S01]  /*11760*/  FADD.FTZ R35, R35, R32 ;  /* 0x0000002023237221 */ /* 0x000fe20000010000 */
[----:B------:R-:W-:Y:S01]  /*11770*/  HMMA.16816.F32 R136, R12, R132, R24 ;  /* 0x000000840c88723c */ /* 0x000fe20000001818 */
[----:B------:R-:W-:-:S02]  /*11780*/  FADD.FTZ R51, R51, R64 ;  /* 0x0000004033337221 */ /* 0x000fc40000010000 */
[----:B------:R-:W-:Y:S02]  /*11790*/  FADD.FTZ R16, R16, R35 ;  /* 0x0000002310107221 */ /* 0x000fe40000010000 */
[----:B------:R-:W-:-:S03]  /*117a0*/  FADD.FTZ R236, R236, R51 ;  /* 0x00000033ecec7221 */ /* 0x000fc60000010000 */
[----:B------:R-:W-:Y:S01]  /*117b0*/  HMMA.16816.F32 R132, R12, R134, R28 ;  /* 0x000000860c84723c */ /* 0x000fe2000000181c */
[----:B------:R-:W-:Y:S01]  /*117c0*/  FADD.FTZ R235, R235, R16 ;  /* 0x00000010ebeb7221 */ /* 0x000fe20000010000 */
[----:B------:R-:W-:-:S03]  /*117d0*/  NOP ;  /* 0x0000000000007918 */ /* 0x000fc60000000000 */
[----:B------:R-:W-:-:S15]  /*117e0*/  @!P0 BRA `(.L_x_3825) ;  /* 0x00000058000c8947 */ /* 0x000fde0003800000 */
[----:B------:R-:W-:Y:S01]  /*117f0*/  SHF.R.U32.HI R4, RZ, 0x2, R42 ;  /* 0x00000002ff047819 */ /* 0x000fe2000001162a */
[----:B------:R-:W-:Y:S01]  /*11800*/  IMAD R5, R223, 0x40, R58 ;  /* 0x00000040df057824 */ /* 0x000fe200078e023a */
[----:B------:R-:W-:Y:S01]  /*11810*/  LOP3.LUT R36, R36, 0x1f0, RZ, 0xc0, !PT ;  /* 0x000001f024247812 */ /* 0x000fe200078ec0ff */
[----:B------:R-:W-:Y:S01]  /*11820*/  IMAD.SHL.U32 R42, R42, 0x2, RZ ;  /* 0x000000022a2a7824 */ /* 0x000fe200078e00ff */
[----:B------:R-:W-:Y:S01]  /*11830*/  LOP3.LUT R4, R4, 0x7, RZ, 0xc0, !PT ;  /* 0x0000000704047812 */ /* 0x000fe200078ec0ff */
[----:B------:R-:W-:Y:S01]  /*11840*/  IMAD.SHL.U32 R234, R59, 0x100, RZ ;  /* 0x000001003bea7824 */ /* 0x000fe200078e00ff */
[----:B------:R-:W-:Y:S01]  /*11850*/  ISETP.NE.U32.AND P0, PT, R230, RZ, PT ;  /* 0x000000ffe600720c */ /* 0x000fe20003f05070 */
[----:B------:R-:W-:Y:S01]  /*11860*/  IMAD.MOV.U32 R151, RZ, RZ, R2 ;  /* 0x000000ffff977224 */ /* 0x000fe200078e0002 */
[----:B------:R-:W-:Y:S01]  /*11870*/  LOP3.LUT R7, R42, 0x6, RZ, 0xc0, !PT ;  /* 0x000000062a077812 */ /* 0x000fe200078ec0ff */
[----:B------:R-:W-:Y:S01]  /*11880*/  IMAD.MOV.U32 R152, RZ, RZ, R3 ;  /* 0x000000ffff987224 */ /* 0x000fe200078e0003 */
[----:B------:R-:W-:Y:S01]  /*11890*/  IADD3 R4, PT, PT, R4, R5, R36 ;  /* 0x0000000504047210 */ /* 0x000fe20007ffe024 */
[----:B------:R-:W-:Y:S01]  /*118a0*/  VIADD R234, R234, 0xffffff00 ;  /* 0xffffff00eaea7836 */ /* 0x000fe20000000000 */
[----:B------:R-:W-:-:S02]  /*118b0*/  ISETP.NE.AND.EX P4, PT, R231, RZ, PT, P0 ;  /* 0x000000ffe700720c */ /* 0x000fc40003f85300 */
[----:B------:R-:W-:-:S05]  /*118c0*/  IADD3 R4, PT, PT, -R7, R4, -R224 ;  /* 0x0000000407047210 */ /* 0x000fca0007ffe9e0 */
[----:B------:R-:W-:-:S04]  /*118d0*/  IMAD R59, R59, -0x100, R4 ;  /* 0xffffff003b3b7824 */ /* 0x000fc800078e0204 */
[----:B------:R-:W-:-:S07]  /*118e0*/  VIADD R232, R59, 0x208 ;  /* 0x000002083be87836 */ /* 0x000fce0000000000 */
.L_x_3832:
        /* <DEDUP_REMOVED lines=78> */
.L_x_3827:
[----:B------:R-:W-:Y:S05]  /*11dd0*/  BSYNC.RECONVERGENT B0 ;  /* 0x0000000000007941 */ /* 0x000fea0003800200 */
.L_x_3826:
[----:B------:R-:W1:Y:S01]  /*11de0*/  S2UR UR7, SR_CgaCtaId ;  /* 0x00000000000779c3 */ /* 0x000e620000008800 */
[----:B------:R-:W-:Y:S01]  /*11df0*/  IMAD.SHL.U32 R8, R2, 0x8, RZ ;  /* 0x0000000802087824 */ /* 0x000fe200078e00ff */
[----:B------:R-:W-:Y:S01]  /*11e00*/  UMOV UR9, 0x400 ;  /* 0x0000040000097882 */ /* 0x000fe20000000000 */
[----:B------:R-:W-:Y:S01]  /*11e10*/  IMAD.SHL.U32 R9, R214, 0x40, RZ ;  /* 0x00000040d6097824 */ /* 0x000fe200078e00ff */
[----:B------:R-:W-:Y:S01]  /*11e20*/  BSSY.RECONVERGENT B1, `(.L_x_3828) ;  /* 0x0000145000017945 */ /* 0x000fe20003800200 */
[----:B------:R-:W-:Y:S01]  /*11e30*/  IMAD.SHL.U32 R211, R2, 0x20, RZ ;  /* 0x0000002002d37824 */ /* 0x000fe200078e00ff */
[----:B------:R-:W-:Y:S01]  /*11e40*/  LOP3.LUT R11, R8, 0xc0, RZ, 0xc0, !PT ;  /* 0x000000c0080b7812 */ /* 0x000fe200078ec0ff */
[----:B------:R-:W-:Y:S01]  /*11e50*/  IMAD.SHL.U32 R209, R2, 0x10, RZ ;  /* 0x0000001002d17824 */ /* 0x000fe200078e00ff */
[----:B------:R-:W-:Y:S01]  /*11e60*/  LOP3.LUT R10, R8, 0x18, RZ, 0xc0, !PT ;  /* 0x00000018080a7812 */ /* 0x000fe200078ec0ff */
[----:B------:R-:W-:Y:S01]  /*11e70*/  IMAD.SHL.U32 R210, R2, 0x4, RZ ;  /* 0x0000000402d27824 */ /* 0x000fe200078e00ff */
[----:B------:R-:W-:Y:S01]  /*11e80*/  LOP3.LUT R11, R11, 0x18, R2, 0xf8, !PT ;  /* 0x000000180b0b7812 */ /* 0x000fe200078ef802 */
[----:B------:R-:W-:Y:S01]  /*11e90*/  IMAD.MOV.U32 R84, RZ, RZ, 0x20 ;  /* 0x00000020ff547424 */ /* 0x000fe200078e00ff */
[----:B------:R-:W-:Y:S01]  /*11ea0*/  ISETP.GE.AND P0, PT, R10, R225, PT ;  /* 0x000000e10a00720c */ /* 0x000fe20003f06270 */
[----:B------:R-:W-:Y:S01]  /*11eb0*/  VIADD R233, R233, 0xffffffff ;  /* 0xffffffffe9e97836 */ /* 0x000fe20000000000 */
        /* <DEDUP_REMOVED lines=21> */
[----:B------:R-:W-:Y:S01]  /*12010*/  IMAD.X R21, R15, 0x1, R10, P1 ;  /* 0x000000010f157824 */ /* 0x000fe200008e060a */
        /* <DEDUP_REMOVED lines=24> */
[----:B------:R-:W-:Y:S01]  /*121a0*/  @!P0 IMAD.X R23, R9, 0x1, R10, P1 ;  /* 0x0000000109178824 */ /* 0x000fe200008e060a */
[----:B------:R-:W-:Y:S03]  /*121b0*/  LEA R3, R3, UR6, 0x1 ;  /* 0x0000000603037c11 */ /* 0x000fe6000f8e08ff */
        /* <DEDUP_REMOVED lines=28> */
[----:B------:R-:W2:Y:S05]  /*12380*/  LDSM.16.M88.4 R168, [R3+0x1800] ;  /* 0x0018000003a8783b */ /* 0x000eaa0000000200 */
[----:B------:R-:W0:Y:S05]  /*12390*/  LDGDEPBAR ;  /* 0x00000000000079af */ /* 0x000e2a0000000000 */
[----:B------:R-:W5:Y:S05]  /*123a0*/  LDSM.16.M88.4 R172, [R3+0x1c00] ;  /* 0x001c000003ac783b */ /* 0x000f6a0000000200 */
[----:B------:R-:W5:Y:S05]  /*123b0*/  LDSM.16.M88.4 R176, [R3+0x2000] ;  /* 0x0020000003b0783b */ /* 0x000f6a0000000200 */
[----:B------:R-:W5:Y:S05]  /*123c0*/  LDSM.16.M88.4 R180, [R3+0x2400] ;  /* 0x0024000003b4783b */ /* 0x000f6a0000000200 */
[----:B------:R-:W5:Y:S05]  /*123d0*/  LDSM.16.M88.4 R184, [R3+0x2800] ;  /* 0x0028000003b8783b */ /* 0x000f6a0000000200 */
[----:B------:R-:W5:Y:S01]  /*123e0*/  LDSM.16.M88.4 R64, [R3+0x2c00] ;  /* 0x002c00000340783b */ /* 0x000f620000000200 */
[C---:B---3--:R-:W-:Y:S03]  /*123f0*/  HMMA.16816.F32 R4, R156.reuse, R160, RZ ;  /* 0x000000a09c04723c */ /* 0x048fe600000018ff */
[----:B------:R-:W-:Y:S01]  /*12400*/  IMAD.IADD R160, R208, 0x1, R84 ;  /* 0x00000001d0a07824 */ /* 0x000fe200078e0254 */
[----:B------:R-:W3:Y:S04]  /*12410*/  LDSM.16.M88.4 R72, [R3+0x3000] ;  /* 0x003000000348783b */ /* 0x000ee80000000200 */
[C---:B-1----:R-:W-:Y:S01]  /*12420*/  HMMA.16816.F32 R8, R156.reuse, R162, RZ ;  /* 0x000000a29c08723c */ /* 0x042fe200000018ff */
[----:B------:R-:W1:Y:S05]  /*12430*/  LDSM.16.M88.4 R80, [R3+0x3400] ;  /* 0x003400000350783b */ /* 0x000e6a0000000200 */
[----:B------:R-:W1:Y:S02]  /*12440*/  LDSM.16.M88.4 R88, [R3+0x3800] ;  /* 0x003800000358783b */ /* 0x000e640000000200 */
[C---:B----4-:R-:W-:Y:S03]  /*12450*/  HMMA.16816.F32 R12, R156.reuse, R164, RZ ;  /* 0x000000a49c0c723c */ /* 0x050fe600000018ff */
[----:B------:R-:W4:Y:S05]  /*12460*/  LDSM.16.M88.4 R96, [R3+0x3c00] ;  /* 0x003c00000360783b */ /* 0x000f2a0000000200 */
[C---:B------:R-:W-:Y:S01]  /*12470*/  HMMA.16816.F32 R16, R156.reuse, R166, RZ ;  /* 0x000000a69c10723c */ /* 0x040fe200000018ff */
[----:B------:R-:W4:Y:S05]  /*12480*/  LDSM.16.M88.4 R104, [R3+0x4000] ;  /* 0x004000000368783b */ /* 0x000f2a0000000200 */
[----:B------:R-:W4:Y:S02]  /*12490*/  LDSM.16.M88.4 R112, [R3+0x4400] ;  /* 0x004400000370783b */ /* 0x000f240000000200 */
        /* <DEDUP_REMOVED lines=13> */
[----:B------:R-:W5:Y:S05]  /*12570*/  LDSM.16.M88.4 R176, [R2+0x1c00] ;  /* 0x001c000002b0783b */ /* 0x000f6a0000000200 */
        /* <DEDUP_REMOVED lines=9> */
[----:B------:R-:W-:Y:S07]  /*12610*/  LDSM.16.M88.4 R184, [R2+0x3000] ;  /* 0x0030000002b8783b */ /* 0x000fee0000000200 */
        /* <DEDUP_REMOVED lines=30> */
[----:B------:R-:W5:Y:S01]  /*12800*/  LDSM.16.M88.4 R176, [R2+0x4000] ;  /* 0x0040000002b0783b */ /* 0x000f620000000200 */
[----:B------:R-:W-:Y:S04]  /*12810*/  DEPBAR.LE SB0, 0x0 ;  /* 0x000080000000791a */ /* 0x000fe80000000000 */
[----:B------:R-:W-:Y:S02]  /*12820*/  BAR.SYNC.DEFER_BLOCKING 0x0 ;  /* 0x0000000000007b1d */ /* 0x000fe40000010000 */
[C---:B-1----:R-:W-:Y:S08]  /*12830*/  HMMA.16816.F32 R36, R160.reuse, R156, R36 ;  /* 0x0000009ca024723c */ /* 0x042ff00000001824 */
        /* <DEDUP_REMOVED lines=15> */
[C---:B-----5:R-:W-:Y:S08]  /*12930*/  HMMA.16816.F32 R100, R160.reuse, R176, R100 ;  /* 0x000000b0a064723c */ /* 0x060ff00000001864 */
[C---:B------:R-:W-:Y:S08]  /*12940*/  HMMA.16816.F32 R104, R160.reuse, R178, R104 ;  /* 0x000000b2a068723c */ /* 0x040ff00000001868 */
[C---:B------:R-:W-:Y:S08]  /*12950*/  HMMA.16816.F32 R108, R160.reuse, R196, R108 ;  /* 0x000000c4a06c723c */ /* 0x040ff0000000186c */
[C---:B------:R-:W-:Y:S08]  /*12960*/  HMMA.16816.F32 R112, R160.reuse, R198, R112 ;  /* 0x000000c6a070723c */ /* 0x040ff00000001870 */
[C---:B------:R-:W-:Y:S08]  /*12970*/  HMMA.16816.F32 R116, R160.reuse, R200, R116 ;  /* 0x000000c8a074723c */ /* 0x040ff00000001874 */
[C---:B------:R-:W-:Y:S01]  /*12980*/  HMMA.16816.F32 R120, R160.reuse, R202, R120 ;  /* 0x000000caa078723c */ /* 0x040fe20000001878 */
[----:B------:R-:W1:Y:S07]  /*12990*/  S2R R203, SR_TID.X ;  /* 0x0000000000cb7919 */ /* 0x000e6e0000002100 */
[C---:B------:R-:W-:Y:S08]  /*129a0*/  HMMA.16816.F32 R124, R160.reuse, R204, R124 ;  /* 0x000000cca07c723c */ /* 0x040ff0000000187c */
[----:B------:R-:W-:Y:S01]  /*129b0*/  HMMA.16816.F32 R128, R160, R206, R128 ;  /* 0x000000cea080723c */ /* 0x000fe20000001880 */
[----:B------:R-:W-:Y:S08]  /*129c0*/  @!UPT UIADD3 URZ, UPT, UPT, URZ, URZ, URZ ;  /* 0x000000fffffff290 */ /* 0x000ff0000fffe0ff */
[----:B------:R-:W-:Y:S11]  /*129d0*/  @!P0 BRA `(.L_x_3829) ;  /* 0x0000000800248947 */ /* 0x000ff60003800000 */
[----:B------:R-:W-:Y:S01]  /*129e0*/  ISETP.NE.U32.AND P0, PT, R230, RZ, PT ;  /* 0x000000ffe600720c */ /* 0x000fe20003f05070 */
[----:B-1----:R-:W-:Y:S01]  /*129f0*/  IMAD.SHL.U32 R150, R203, 0x8, RZ ;  /* 0x00000008cb967824 */ /* 0x002fe200078e00ff */
[----:B------:R-:W-:Y:S02]  /*12a00*/  BSSY.RECONVERGENT B0, `(.L_x_3830) ;  /* 0x000004d000007945 */ /* 0x000fe40003800200 */
[----:B------:R-:W-:Y:S02]  /*12a10*/  ISETP.NE.AND.EX P4, PT, R231, RZ, PT, P0 ;  /* 0x000000ffe700720c */ /* 0x000fe40003f85300 */
[----:B------:R-:W-:Y:S11]  /*12a20*/  LOP3.LUT R150, R150, 0x18, RZ, 0xc0, !PT ;  /* 0x0000001896967812 */ /* 0x000ff600078ec0ff */
        /* <DEDUP_REMOVED lines=74> */
.L_x_3831:
[----:B------:R-:W-:Y:S05]  /*12ed0*/  BSYNC.RECONVERGENT B0 ;  /* 0x0000000000007941 */ /* 0x000fea0003800200 */
.L_x_3830:
[----:B------:R-:W-:Y:S01]  /*12ee0*/  @!P0 IMAD.MOV.U32 R219, RZ, RZ, R217 ;  /* 0x000000ffffdb8224 */ /* 0x000fe200078e00d9 */
[CC--:B------:R-:W-:Y:S02]  /*12ef0*/  @!P0 LEA R162, P3, R212.reuse, R218.reuse, 0x6 ;  /* 0x000000dad4a28211 */ /* 0x0c0fe400078630ff */
[----:B------:R-:W-:Y:S02]  /*12f00*/  IADD3 R160, P2, P1, R3, R218, R3 ;  /* 0x000000da03a07210 */ /* 0x000fe4000795e003 */
[----:B------:R-:W-:Y:S01]  /*12f10*/  @!PT LDS RZ, [RZ] ;  /* 0x00000000fffff984 */ /* 0x000fe20000000800 */
[----:B------:R-:W-:Y:S01]  /*12f20*/  @!PT LDS RZ, [RZ] ;  /* 0x00000000fffff984 */ /* 0x000fe20000000800 */
[----:B------:R-:W-:Y:S01]  /*12f30*/  @!PT LDS RZ, [RZ] ;  /* 0x00000000fffff984 */ /* 0x000fe20000000800 */
[----:B------:R2:W-:Y:S01]  /*12f40*/  @!P0 LDGSTS.E.BYPASS.LTC128B.128 [R153+0x1000], desc[UR4][R218.64] ;  /* 0x01000000da998fae */ /* 0x0005e2000b981a04 */
[--C-:B------:R-:W-:Y:S02]  /*12f50*/  @!P0 LEA.HI.X R163, R212, R217, R213.reuse, 0x6, P3 ;  /* 0x000000d9d4a38211 */ /* 0x100fe400018f34d5 */
[----:B------:R-:W-:Y:S01]  /*12f60*/  IADD3 R158, P5, PT, R160, R3, RZ ;  /* 0x00000003a09e7210 */ /* 0x000fe20007fbe0ff */
[----:B------:R2:W-:Y:S01]  /*12f70*/  @P0 STS.128 [R153+0x1000], RZ ;  /* 0x001000ff99000388 */ /* 0x0005e20000000c00 */
[----:B------:R-:W-:Y:S03]  /*12f80*/  SHF.L.U64.HI R2, R212, 0x6, R213 ;  /* 0x00000006d4027819 */ /* 0x000fe600000102d5 */
        /* <DEDUP_REMOVED lines=46> */
.L_x_3829:
[----:B------:R-:W-:Y:S05]  /*13270*/  BSYNC.RECONVERGENT B1 ;  /* 0x0000000000017941 */ /* 0x000fea0003800200 */
.L_x_3828:
[C---:B--2---:R-:W-:Y:S02]  /*13280*/  IADD3 R154, PT, PT, R232.reuse, -0x11, RZ ;  /* 0xffffffefe89a7810 */ /* 0x044fe40007ffe0ff */
        /* <DEDUP_REMOVED lines=141> */
[C---:B------:R-:W-:Y:S01]  /*13b60*/  FFMA.FTZ R55, -R0.reuse, R150, R55 ;  /* 0x0000009600377223 */ /* 0x040fe20000010137 */
[----:B------:R-:W-:Y:S01]  /*13b70*/  IABS R154, R154 ;  /* 0x0000009a009a7213 */ /* 0x000fe20000000000 */
        /* <DEDUP_REMOVED lines=36> */
[----:B------:R-:W-:Y:S02]  /*13dc0*/  I2FP.F32.S32 R153, R153 ;  /* 0x0000009900997245 */ /* 0x000fe40000201400 */
[----:B------:R-:W-:Y:S02]  /*13dd0*/  IABS R2, R2 ;  /* 0x0000000200027213 */ /* 0x000fe40000000000 */
[----:B------:R-:W-:Y:S01]  /*13de0*/  IADD3 R154, PT, PT, R232, -0x91, RZ ;  /* 0xffffff6fe89a7810 */ /* 0x000fe20007ffe0ff */
[CC--:B------:R-:W-:Y:S01]  /*13df0*/  FFMA.FTZ R64, -R0.reuse, R153.reuse, R64 ;  /* 0x0000009900407223 */ /* 0x0c0fe20000010140 */
        /* <DEDUP_REMOVED lines=51> */
[C---:B------:R-:W-:Y:S02]  /*14130*/  IADD3 R2, PT, PT, R232.reuse, -0xc0, RZ ;  /* 0xffffff40e8027810 */ /* 0x040fe40007ffe0ff */
[----:B------:R-:W-:Y:S02]  /*14140*/  I2FP.F32.S32 R154, R3 ;  /* 0x00000003009a7245 */ /* 0x000fe40000201400 */
[----:B------:R-:W-:Y:S02]  /*14150*/  IADD3 R3, PT, PT, R232, -0xc1, RZ ;  /* 0xffffff3fe8037810 */ /* 0x000fe40007ffe0ff */
[----:B------:R-:W-:Y:S01]  /*14160*/  IABS R155, R2 ;  /* 0x00000002009b7213 */ /* 0x000fe20000000000 */
[CC--:B------:R-:W-:Y:S01]  /*14170*/  FFMA.FTZ R99, -R0.reuse, R154.reuse, R99 ;  /* 0x0000009a00637223 */ /* 0x0c0fe20000010163 */
[----:B------:R-:W-:Y:S01]  /*14180*/  IABS R2, R3 ;  /* 0x0000000300027213 */ /* 0x000fe20000000000 */
[C---:B------:R-:W-:Y:S01]  /*14190*/  FFMA.FTZ R93, -R0.reuse, R154, R93 ;  /* 0x0000009a005d7223 */ /* 0x040fe2000001015d */
[----:B------:R-:W-:Y:S02]  /*141a0*/  I2FP.F32.S32 R155, R155 ;  /* 0x0000009b009b7245 */ /* 0x000fe40000201400 */
[----:B------:R-:W-:Y:S02]  /*141b0*/  I2FP.F32.S32 R2, R2 ;  /* 0x0000000200027245 */ /* 0x000fe40000201400 */
[----:B------:R-:W-:Y:S01]  /*141c0*/  IABS R153, R153 ;  /* 0x0000009900997213 */ /* 0x000fe20000000000 */
[CC--:B------:R-:W-:Y:S01]  /*141d0*/  FFMA.FTZ R102, -R0.reuse, R155.reuse, R102 ;  /* 0x0000009b00667223 */ /* 0x0c0fe20000010166 */
[C---:B------:R-:W-:Y:S01]  /*141e0*/  FFMA.FTZ R96, -R0.reuse, R155, R96 ;  /* 0x0000009b00607223 */ /* 0x040fe20000010160 */
[CC--:B------:R-:W-:Y:S01]  /*141f0*/  FFMA.FTZ R103, -R0.reuse, R2.reuse, R103 ;  /* 0x0000000200677223 */ /* 0x0c0fe20000010167 */
[----:B------:R-:W-:Y:S01]  /*14200*/  I2FP.F32.S32 R153, R153 ;  /* 0x0000009900997245 */ /* 0x000fe20000201400 */
[----:B------:R-:W-:Y:S01]  /*14210*/  FFMA.FTZ R97, -R0, R2, R97 ;  /* 0x0000000200617223 */ /* 0x000fe20000010161 */
[C---:B------:R-:W-:Y:S02]  /*14220*/  IADD3 R3, PT, PT, R232.reuse, -0xc9, RZ ;  /* 0xffffff37e8037810 */ /* 0x040fe40007ffe0ff */
[----:B------:R-:W-:Y:S01]  /*14230*/  IADD3 R2, PT, PT, R232, -0xd0, RZ ;  /* 0xffffff30e8027810 */ /* 0x000fe20007ffe0ff */
[CC--:B------:R-:W-:Y:S01]  /*14240*/  FFMA.FTZ R92, -R0.reuse, R153.reuse, R92 ;  /* 0x00000099005c7223 */ /* 0x0c0fe2000001015c */
[----:B------:R-:W-:Y:S01]  /*14250*/  FFMA.FTZ R98, -R0, R153, R98 ;  /* 0x0000009900627223 */ /* 0x000fe20000010162 */
[----:B------:R-:W-:Y:S02]  /*14260*/  IABS R3, R3 ;  /* 0x0000000300037213 */ /* 0x000fe40000000000 */
[----:B------:R-:W-:Y:S02]  /*14270*/  IABS R155, R2 ;  /* 0x00000002009b7213 */ /* 0x000fe40000000000 */
[----:B------:R-:W-:Y:S02]  /*14280*/  I2FP.F32.S32 R154, R3 ;  /* 0x00000003009a7245 */ /* 0x000fe40000201400 */
[----:B------:R-:W-:Y:S02]  /*14290*/  IADD3 R3, PT, PT, R232, -0xd1, RZ ;  /* 0xffffff2fe8037810 */ /* 0x000fe40007ffe0ff */
[----:B------:R-:W-:Y:S01]  /*142a0*/  I2FP.F32.S32 R155, R155 ;  /* 0x0000009b009b7245 */ /* 0x000fe20000201400 */
[CC--:B------:R-:W-:Y:S01]  /*142b0*/  FFMA.FTZ R101, -R0.reuse, R154.reuse, R101 ;  /* 0x0000009a00657223 */ /* 0x0c0fe20000010165 */
[----:B------:R-:W-:Y:S01]  /*142c0*/  FFMA.FTZ R107, -R0, R154, R107 ;  /* 0x0000009a006b7223 */ /* 0x000fe2000001016b */
[----:B------:R-:W-:Y:S02]  /*142d0*/  FMNMX3.FTZ R154, R152, R4, R5, !PT ;  /* 0x00000004989a7276 */ /* 0x000fe40007810005 */
[CC--:B------:R-:W-:Y:S01]  /*142e0*/  FFMA.FTZ R104, -R0.reuse, R155.reuse, R104 ;  /* 0x0000009b00687223 */ /* 0x0c0fe20000010168 */
[----:B------:R-:W-:Y:S01]  /*142f0*/  FFMA.FTZ R110, -R0, R155, R110 ;  /* 0x0000009b006e7223 */ /* 0x000fe2000001016e */
        /* <DEDUP_REMOVED lines=13> */
[----:B------:R-:W-:Y:S02]  /*143d0*/  I2FP.F32.S32 R2, R3 ;  /* 0x0000000300027245 */ /* 0x000fe40000201400 */
[----:B------:R-:W-:Y:S02]  /*143e0*/  FMNMX3.FTZ R154, R154, R32, R33, !PT ;  /* 0x000000209a9a7276 */ /* 0x000fe40007810021 */
[----:B------:R-:W-:Y:S01]  /*143f0*/  FMNMX3.FTZ R3, R151, R6, R7, !PT ;  /* 0x0000000697037276 */ /* 0x000fe20007810007 */
        /* <DEDUP_REMOVED lines=90> */
[----:B------:R-:W-:Y:S02]  /*149a0*/  FMNMX3.FTZ R153, R153, R116, R117, !PT ;  /* 0x0000007499997276 */ /* 0x000fe40007810075 */
[----:B------:R-:W-:Y:S02]  /*149b0*/  IABS R3, R3 ;  /* 0x0000000300037213 */ /* 0x000fe40000000000 */
[----:B------:R-:W-:Y:S02]  /*149c0*/  FMNMX3.FTZ R2, R2, R118, R119, !PT ;  /* 0x0000007602027276 */ /* 0x000fe40007810077 */
[----:B------:R-:W-:Y:S02]  /*149d0*/  I2FP.F32.S32 R3, R3 ;  /* 0x0000000300037245 */ /* 0x000fe40000201400 */
[----:B------:R-:W-:Y:S03]  /*149e0*/  FMNMX3.FTZ R2, R2, R122, R123, !PT ;  /* 0x0000007a02027276 */ /* 0x000fe6000781007b */
        /* <DEDUP_REMOVED lines=18> */
[----:B------:R-:W3:Y:S02]  /*14b10*/  SHFL.BFLY PT, R3, R154, 0x2, 0x1f ;  /* 0x0c401f009a037f89 */ /* 0x000ee400000e0000 */
[----:B---3--:R-:W-:Y:S02]  /*14b20*/  FMNMX.FTZ R156, R154, R3, !PT ;  /* 0x000000039a9c7209 */ /* 0x008fe40007810000 */
[----:B------:R-:W-:Y:S04]  /*14b30*/  FMNMX.FTZ R155, R157, R2, !PT ;  /* 0x000000029d9b7209 */ /* 0x000fe80007810000 */
[----:B------:R-:W3:Y:S08]  /*14b40*/  SHFL.BFLY PT, R3, R156, 0x1, 0x1f ;  /* 0x0c201f009c037f89 */ /* 0x000ef000000e0000 */
[----:B------:R-:W4:Y:S01]  /*14b50*/  SHFL.BFLY PT, R2, R155, 0x1, 0x1f ;  /* 0x0c201f009b027f89 */ /* 0x000f2200000e0000 */
[----:B---3--:R-:W-:Y:S02]  /*14b60*/  FMNMX.FTZ R3, R156, R3, !PT ;  /* 0x000000039c037209 */ /* 0x008fe40007810000 */
[----:B----4-:R-:W-:Y:S03]  /*14b70*/  FMNMX.FTZ R2, R155, R2, !PT ;  /* 0x000000029b027209 */ /* 0x010fe60007810000 */
[----:B------:R-:W-:Y:S01]  /*14b80*/  FADD.FTZ R153, -R3, R152 ;  /* 0x0000009803997221 */ /* 0x000fe20000010100 */
[----:B--2---:R-:W-:Y:S01]  /*14b90*/  FMUL.FTZ R155, R150, R3 ;  /* 0x00000003969b7220 */ /* 0x004fe20000410000 */
[----:B------:R-:W-:Y:S02]  /*14ba0*/  FSETP.NEU.FTZ.AND P0, PT, R2, -INF , PT ;  /* 0xff8000000200780b */ /* 0x000fe40003f1d000 */
[----:B------:R-:W-:Y:S01]  /*14bb0*/  FMUL.FTZ R154, R150, R153 ;  /* 0x00000099969a7220 */ /* 0x000fe20000410000 */
[----:B------:R-:W-:Y:S04]  /*14bc0*/  FADD.FTZ R151, -R2, R151 ;  /* 0x0000009702977221 */ /* 0x000fe80000010100 */
[C---:B------:R-:W-:Y:S01]  /*14bd0*/  FMUL.FTZ R152, R150.reuse, R151 ;  /* 0x0000009796987220 */ /* 0x040fe20000410000 */
[----:B------:R-:W-:Y:S05]  /*14be0*/  FMUL.FTZ R151, R150, R2 ;  /* 0x0000000296977220 */ /* 0x000fea0000410000 */
[----:B------:R-:W2:Y:S01]  /*14bf0*/  MUFU.EX2 R152, R152 ;  /* 0x0000009800987308 */ /* 0x000ea20000000800 */
[----:B------:R-:W-:Y:S02]  /*14c00*/  FSEL R153, R151, RZ, P0 ;  /* 0x000000ff97997208 */ /* 0x000fe40000000000 */
[----:B------:R-:W-:Y:S03]  /*14c10*/  FSETP.NEU.FTZ.AND P0, PT, R3, -INF , PT ;  /* 0xff8000000300780b */ /* 0x000fe60003f1d000 */
        /* <DEDUP_REMOVED lines=12> */
[----:B-1----:R-:W-:Y:S01]  /*14ce0*/  LOP3.LUT P0, RZ, R203, 0x4, RZ, 0xc0, !PT ;  /* 0x00000004cbff7812 */ /* 0x002fe2000780c0ff */
[-C--:B------:R-:W-:Y:S01]  /*14cf0*/  FFMA.FTZ R199, R10, R150.reuse, -R153 ;  /* 0x000000960ac77223 */ /* 0x080fe20000010899 */
[-CC-:B------:R-:W-:Y:S01]  /*14d00*/  FFMA.FTZ R193, R12, R150.reuse, -R155.reuse ;  /* 0x000000960cc17223 */ /* 0x180fe2000001089b */
[-CC-:B------:R-:W-:Y:S01]  /*14d10*/  FFMA.FTZ R190, R13, R150.reuse, -R155.reuse ;  /* 0x000000960dbe7223 */ /* 0x180fe2000001089b */
[-CC-:B------:R-:W-:Y:S01]  /*14d20*/  FFMA.FTZ R181, R24, R150.reuse, -R155.reuse ;  /* 0x0000009618b57223 */ /* 0x180fe2000001089b */
[-CC-:B------:R-:W-:Y:S03]  /*14d30*/  FFMA.FTZ R180, R25, R150.reuse, -R155.reuse ;  /* 0x0000009619b47223 */ /* 0x180fe6000001089b */
[----:B------:R-:W-:Y:S01]  /*14d40*/  MUFU.EX2 R192, R192 ;  /* 0x000000c000c07308 */ /* 0x000fe20000000800 */
[-CC-:B------:R-:W-:Y:S01]  /*14d50*/  FFMA.FTZ R177, R28, R150.reuse, -R155.reuse ;  /* 0x000000961cb17223 */ /* 0x180fe2000001089b */
[--C-:B------:R-:W-:Y:S01]  /*14d60*/  FFMA.FTZ R174, R29, R150, -R155.reuse ;  /* 0x000000961dae7223 */ /* 0x100fe2000001089b */
[----:B--2---:R-:W-:Y:S01]  /*14d70*/  FMUL.FTZ R10, R152, R142 ;  /* 0x0000008e980a7220 */ /* 0x004fe20000410000 */
[-CC-:B------:R-:W-:Y:S01]  /*14d80*/  FFMA.FTZ R173, R32, R150.reuse, -R155.reuse ;  /* 0x0000009620ad7223 */ /* 0x180fe2000001089b */
[-C--:B------:R-:W-:Y:S01]  /*14d90*/  FFMA.FTZ R172, R33, R150.reuse, -R155 ;  /* 0x0000009621ac7223 */ /* 0x080fe2000001089b */
[-C--:B------:R-:W-:Y:S01]  /*14da0*/  FFMA.FTZ R194, R11, R150.reuse, -R153 ;  /* 0x000000960bc27223 */ /* 0x080fe20000010899 */
[----:B------:R-:W-:Y:S03]  /*14db0*/  FMUL.FTZ R11, R152, R143 ;  /* 0x0000008f980b7220 */ /* 0x000fe60000410000 */
[----:B------:R-:W-:Y:S01]  /*14dc0*/  MUFU.EX2 R199, R199 ;  /* 0x000000c700c77308 */ /* 0x000fe20000000800 */
[--C-:B------:R-:W-:Y:S01]  /*14dd0*/  FFMA.FTZ R197, R8, R150, -R155.reuse ;  /* 0x0000009608c57223 */ /* 0x100fe2000001089b */
[----:B---3--:R-:W-:Y:S01]  /*14de0*/  FMUL.FTZ R8, R151, R140 ;  /* 0x0000008c97087220 */ /* 0x008fe20000410000 */
[-CC-:B------:R-:W-:Y:S01]  /*14df0*/  FFMA.FTZ R196, R9, R150.reuse, -R155.reuse ;  /* 0x0000009609c47223 */ /* 0x180fe2000001089b */
[----:B------:R-:W-:Y:S01]  /*14e00*/  FMUL.FTZ R9, R151, R141 ;  /* 0x0000008d97097220 */ /* 0x000fe20000410000 */
[-C--:B------:R-:W-:Y:S01]  /*14e10*/  FFMA.FTZ R166, R37, R150.reuse, -R155 ;  /* 0x0000009625a67223 */ /* 0x080fe2000001089b */
[-CC-:B------:R-:W-:Y:S01]  /*14e20*/  FFMA.FTZ R187, R22, R150.reuse, -R153.reuse ;  /* 0x0000009616bb7223 */ /* 0x180fe20000010899 */
[-C--:B------:R-:W-:Y:S03]  /*14e30*/  FFMA.FTZ R184, R23, R150.reuse, -R153 ;  /* 0x0000009617b87223 */ /* 0x080fe60000010899 */
[----:B------:R-:W1:Y:S01]  /*14e40*/  MUFU.EX2 R194, R194 ;  /* 0x000000c200c27308 */ /* 0x000e620000000800 */
[-CC-:B------:R-:W-:Y:S01]  /*14e50*/  FFMA.FTZ R185, R20, R150.reuse, -R155.reuse ;  /* 0x0000009614b97223 */ /* 0x180fe2000001089b */
[-C--:B------:R-:W-:Y:S01]  /*14e60*/  FFMA.FTZ R182, R21, R150.reuse, -R155 ;  /* 0x0000009615b67223 */ /* 0x080fe2000001089b */
[--C-:B------:R-:W-:Y:S01]  /*14e70*/  FFMA.FTZ R191, R18, R150, -R153.reuse ;  /* 0x0000009612bf7223 */ /* 0x100fe20000010899 */
[C---:B------:R-:W-:Y:S01]  /*14e80*/  FMUL.FTZ R18, R152.reuse, R134 ;  /* 0x0000008698127220 */ /* 0x040fe20000410000 */
[-C--:B------:R-:W-:Y:S01]  /*14e90*/  FFMA.FTZ R186, R19, R150.reuse, -R153 ;  /* 0x0000009613ba7223 */ /* 0x080fe20000010899 */
[----:B------:R-:W-:Y:S01]  /*14ea0*/  FMUL.FTZ R19, R152, R135 ;  /* 0x0000008798137220 */ /* 0x000fe20000410000 */
[--C-:B------:R-:W-:Y:S03]  /*14eb0*/  FFMA.FTZ R189, R16, R150, -R155.reuse ;  /* 0x0000009610bd7223 */ /* 0x100fe6000001089b */
[----:B------:R-:W-:Y:S01]  /*14ec0*/  MUFU.EX2 R197, R197 ;  /* 0x000000c500c57308 */ /* 0x000fe20000000800 */
[----:B------:R-:W-:Y:S01]  /*14ed0*/  FMUL.FTZ R16, R151, R132 ;  /* 0x0000008497107220 */ /* 0x000fe20000410000 */
[-CC-:B------:R-:W-:Y:S01]  /*14ee0*/  FFMA.FTZ R188, R17, R150.reuse, -R155.reuse ;  /* 0x0000009611bc7223 */ /* 0x180fe2000001089b */
[----:B------:R-:W-:Y:S01]  /*14ef0*/  FMUL.FTZ R17, R151, R133 ;  /* 0x0000008597117220 */ /* 0x000fe20000410000 */
[-C--:B------:R-:W-:Y:S01]  /*14f00*/  FFMA.FTZ R169, R36, R150.reuse, -R155 ;  /* 0x0000009624a97223 */ /* 0x080fe2000001089b */
[----:B------:R-:W-:Y:S01]  /*14f10*/  SHF.R.U32.HI R36, RZ, 0x1, R203 ;  /* 0x00000001ff247819 */ /* 0x000fe200000116cb */
[-CC-:B------:R-:W-:Y:S01]  /*14f20*/  FFMA.FTZ R202, R4, R150.reuse, -R155.reuse ;  /* 0x0000009604ca7223 */ /* 0x180fe2000001089b */
[-C--:B------:R-:W-:Y:S03]  /*14f30*/  FFMA.FTZ R198, R5, R150.reuse, -R155 ;  /* 0x0000009605c67223 */ /* 0x080fe6000001089b */
[----:B------:R-:W2:Y:S01]  /*14f40*/  MUFU.EX2 R196, R196 ;  /* 0x000000c400c47308 */ /* 0x000ea20000000800 */
[----:B-1----:R-:W-:Y:S01]  /*14f50*/  F2FP.F16.F32.PACK_AB R23, R194, R199 ;  /* 0x000000c7c217723e */ /* 0x002fe200000000ff */
[--C-:B------:R-:W-:Y:S01]  /*14f60*/  FFMA.FTZ R201, R6, R150, -R153.reuse ;  /* 0x0000009606c97223 */ /* 0x100fe20000010899 */
[----:B------:R-:W-:Y:S01]  /*14f70*/  LOP3.LUT R4, R36, 0x8, RZ, 0xc0, !PT ;  /* 0x0000000824047812 */ /* 0x000fe200078ec0ff */
[C---:B------:R-:W-:Y:S01]  /*14f80*/  FMUL.FTZ R6, R152.reuse, R146 ;  /* 0x0000009298067220 */ /* 0x040fe20000410000 */
[-C--:B------:R-:W-:Y:S01]  /*14f90*/  FFMA.FTZ R200, R7, R150.reuse, -R153 ;  /* 0x0000009607c87223 */ /* 0x080fe20000010899 */
[----:B------:R-:W-:Y:S01]  /*14fa0*/  FMUL.FTZ R7, R152, R147 ;  /* 0x0000009398077220 */ /* 0x000fe20000410000 */
[----:B------:R-:W-:Y:S03]  /*14fb0*/  LOP3.LUT R5, R4, 0xc0, R211, 0xf8, !PT ;  /* 0x000000c004057812 */ /* 0x000fe600078ef8d3 */
[----:B------:R-:W-:Y:S01]  /*14fc0*/  MUFU.EX2 R201, R201 ;  /* 0x000000c900c97308 */ /* 0x000fe20000000800 */
[----:B------:R-:W-:Y:S01]  /*14fd0*/  LOP3.LUT R211, R211, 0x120, RZ, 0xc0, !PT ;  /* 0x00000120d3d37812 */ /* 0x000fe200078ec0ff */
[-C--:B------:R-:W-:Y:S01]  /*14fe0*/  FFMA.FTZ R168, R39, R150.reuse, -R153 ;  /* 0x0000009627a87223 */ /* 0x080fe20000010899 */
[-CC-:B------:R-:W-:Y:S01]  /*14ff0*/  FFMA.FTZ R165, R40, R150.reuse, -R155.reuse ;  /* 0x0000009628a57223 */ /* 0x180fe2000001089b */
[-CC-:B------:R-:W-:Y:S01]  /*15000*/  FFMA.FTZ R40, R60, R150.reuse, -R155.reuse ;  /* 0x000000963c287223 */ /* 0x180fe2000001089b */
[----:B------:R-:W-:Y:S01]  /*15010*/  LOP3.LUT R5, R211, R5, R210, 0xf6, !PT ;  /* 0x00000005d3057212 */ /* 0x000fe200078ef6d2 */
[-CC-:B------:R-:W-:Y:S01]  /*15020*/  FFMA.FTZ R60, R73, R150.reuse, -R155.reuse ;  /* 0x00000096493c7223 */ /* 0x180fe2000001089b */
[-C--:B------:R-:W-:Y:S03]  /*15030*/  FFMA.FTZ R164, R41, R150.reuse, -R155 ;  /* 0x0000009629a47223 */ /* 0x080fe6000001089b */
[----:B------:R-:W1:Y:S01]  /*15040*/  MUFU.EX2 R200, R200 ;  /* 0x000000c800c87308 */ /* 0x000e620000000800 */
[----:B------:R-:W-:Y:S01]  /*15050*/  LEA R38, R5, UR6, 0x1 ;  /* 0x0000000605267c11 */ /* 0x000fe2000f8e08ff */
[C---:B------:R-:W-:Y:S01]  /*15060*/  FMUL.FTZ R5, R151.reuse, R145 ;  /* 0x0000009197057220 */ /* 0x040fe20000410000 */
[----:B--2---:R-:W-:Y:S01]  /*15070*/  F2FP.F16.F32.PACK_AB R22, R196, R197 ;  /* 0x000000c5c416723e */ /* 0x004fe200000000ff */
[--C-:B------:R-:W-:Y:S01]  /*15080*/  FFMA.FTZ R167, R42, R150, -R153.reuse ;  /* 0x000000962aa77223 */ /* 0x100fe20000010899 */
[C---:B------:R-:W-:Y:S01]  /*15090*/  IADD3 R4, PT, PT, R38.reuse, 0x5000, RZ ;  /* 0x0000500026047810 */ /* 0x040fe20007ffe0ff */
[----:B------:R-:W2:Y:S01]  /*150a0*/  LDSM.16.MT88.4 R12, [R38+0x5000] ;  /* 0x00500000260c783b */ /* 0x000ea20000004200 */
[----:B------:R-:W-:Y:S03]  /*150b0*/  IADD3 R37, PT, PT, R38, 0x5020, RZ ;  /* 0x0000502026257810 */ /* 0x000fe60007ffe0ff */
[----:B------:R-:W-:Y:S01]  /*150c0*/  MUFU.EX2 R202, R202 ;  /* 0x000000ca00ca7308 */ /* 0x000fe20000000800 */
[----:B------:R-:W-:Y:S01]  /*150d0*/  @P0 IADD3 R37, PT, PT, R4, -0x20, RZ ;  /* 0xffffffe004250810 */ /* 0x000fe20007ffe0ff */
[----:B------:R-:W-:Y:S01]  /*150e0*/  FMUL.FTZ R4, R151, R144 ;  /* 0x0000009097047220 */ /* 0x000fe20000410000 */
[-C--:B------:R-:W-:Y:S01]  /*150f0*/  FFMA.FTZ R162, R43, R150.reuse, -R153 ;  /* 0x000000962ba27223 */ /* 0x080fe20000010899 */
[-CC-:B------:R-:W-:Y:S01]  /*15100*/  FFMA.FTZ R161, R44, R150.reuse, -R155.reuse ;  /* 0x000000962ca17223 */ /* 0x180fe2000001089b */
[-CC-:B------:R-:W-:Y:S01]  /*15110*/  FFMA.FTZ R44, R57, R150.reuse, -R155.reuse ;  /* 0x00000096392c7223 */ /* 0x180fe2000001089b */
[----:B------:R-:W3:Y:S01]  /*15120*/  LDSM.16.MT88.4 R24, [R37] ;  /* 0x000000002518783b */ /* 0x000ee20000004200 */
[-C--:B------:R-:W-:Y:S03]  /*15130*/  FFMA.FTZ R158, R45, R150.reuse, -R155 ;  /* 0x000000962d9e7223 */ /* 0x080fe6000001089b */
[----:B------:R-:W4:Y:S01]  /*15140*/  MUFU.EX2 R198, R198 ;  /* 0x000000c600c67308 */ /* 0x000f220000000800 */
[----:B-1----:R-:W-:Y:S01]  /*15150*/  F2FP.F16.F32.PACK_AB R21, R200, R201 ;  /* 0x000000c9c815723e */ /* 0x002fe200000000ff */
[-CC-:B------:R-:W-:Y:S01]  /*15160*/  FFMA.FTZ R45, R55, R150.reuse, -R153.reuse ;  /* 0x00000096372d7223 */ /* 0x180fe20000010899 */
[-C--:B------:R-:W-:Y:S01]  /*15170*/  FFMA.FTZ R163, R46, R150.reuse, -R153 ;  /* 0x000000962ea37223 */ /* 0x080fe20000010899 */
[-C--:B------:R-:W-:Y:S01]  /*15180*/  FFMA.FTZ R46, R64, R150.reuse, -R155 ;  /* 0x00000096402e7223 */ /* 0x080fe2000001089b */
[-C--:B------:R-:W-:Y:S01]  /*15190*/  FFMA.FTZ R160, R47, R150.reuse, -R153 ;  /* 0x000000962fa07223 */ /* 0x080fe20000010899 */
[----:B------:R-:W1:Y:S01]  /*151a0*/  LDSM.16.MT88.4 R28, [R38+0x5400] ;  /* 0x00540000261c783b */ /* 0x000e620000004200 */
[-CC-:B------:R-:W-:Y:S03]  /*151b0*/  FFMA.FTZ R157, R48, R150.reuse, -R155.reuse ;  /* 0x00000096309d7223 */ /* 0x180fe6000001089b */
[----:B------:R-:W-:Y:S01]  /*151c0*/  MUFU.EX2 R191, R191 ;  /* 0x000000bf00bf7308 */ /* 0x000fe20000000800 */
[-C--:B------:R-:W-:Y:S01]  /*151d0*/  FFMA.FTZ R156, R49, R150.reuse, -R155 ;  /* 0x00000096319c7223 */ /* 0x080fe2000001089b */
[-CC-:B------:R-:W-:Y:S01]  /*151e0*/  FFMA.FTZ R159, R50, R150.reuse, -R153.reuse ;  /* 0x00000096329f7223 */ /* 0x180fe20000010899 */
[-C--:B------:R-:W-:Y:S01]  /*151f0*/  FFMA.FTZ R154, R51, R150.reuse, -R153 ;  /* 0x00000096339a7223 */ /* 0x080fe20000010899 */
[-CC-:B------:R-:W-:Y:S01]  /*15200*/  FFMA.FTZ R51, R65, R150.reuse, -R155.reuse ;  /* 0x0000009641337223 */ /* 0x180fe2000001089b */
[-C--:B------:R-:W-:Y:S01]  /*15210*/  FFMA.FTZ R47, R52, R150.reuse, -R155 ;  /* 0x00000096342f7223 */ /* 0x080fe2000001089b */
[----:B------:R-:W5:Y:S01]  /*15220*/  LDSM.16.MT88.4 R32, [R37+0x400] ;  /* 0x000400002520783b */ /* 0x000f620000004200 */
[----:B------:R-:W-:Y:S03]  /*15230*/  FFMA.FTZ R52, R54, R150, -R153 ;  /* 0x0000009636347223 */ /* 0x000fe60000010899 */
[----:B------:R-:W1:Y:S01]  /*15240*/  MUFU.EX2 R186, R186 ;  /* 0x000000ba00ba7308 */ /* 0x000e620000000800 */
[----:B----4-:R-:W-:Y:S01]  /*15250*/  F2FP.F16.F32.PACK_AB R20, R198, R202 ;  /* 0x000000cac614723e */ /* 0x010fe200000000ff */
[-CC-:B------:R-:W-:Y:S01]  /*15260*/  FFMA.FTZ R42, R53, R150.reuse, -R155.reuse ;  /* 0x00000096352a7223 */ /* 0x180fe2000001089b */
[-CC-:B------:R-:W-:Y:S01]  /*15270*/  FFMA.FTZ R53, R68, R150.reuse, -R155.reuse ;  /* 0x0000009644357223 */ /* 0x180fe2000001089b */
[-C--:B------:R-:W-:Y:S01]  /*15280*/  FFMA.FTZ R41, R56, R150.reuse, -R155 ;  /* 0x0000009638297223 */ /* 0x080fe2000001089b */
[-CC-:B------:R-:W-:Y:S01]  /*15290*/  FFMA.FTZ R50, R58, R150.reuse, -R153.reuse ;  /* 0x000000963a327223 */ /* 0x180fe20000010899 */
[----:B------:R-:W-:Y:S01]  /*152a0*/  LDSM.16.MT88.4 R140, [R38+0x8c00] ;  /* 0x008c0000268c783b */ /* 0x000fe20000004200 */
[-C--:B------:R-:W-:Y:S03]  /*152b0*/  FFMA.FTZ R43, R59, R150.reuse, -R153 ;  /* 0x000000963b2b7223 */ /* 0x080fe60000010899 */
[----:B------:R-:W-:Y:S01]  /*152c0*/  MUFU.EX2 R193, R193 ;  /* 0x000000c100c17308 */ /* 0x000fe20000000800 */
[-C--:B------:R-:W-:Y:S01]  /*152d0*/  FFMA.FTZ R39, R61, R150.reuse, -R155 ;  /* 0x000000963d277223 */ /* 0x080fe2000001089b */
[-C--:B------:R-:W-:Y:S01]  /*152e0*/  FFMA.FTZ R48, R62, R150.reuse, -R153 ;  /* 0x000000963e307223 */ /* 0x080fe20000010899 */
[-C--:B------:R-:W-:Y:S01]  /*152f0*/  FFMA.FTZ R62, R76, R150.reuse, -R155 ;  /* 0x000000964c3e7223 */ /* 0x080fe2000001089b */
[-CC-:B------:R-:W-:Y:S01]  /*15300*/  FFMA.FTZ R49, R63, R150.reuse, -R153.reuse ;  /* 0x000000963f317223 */ /* 0x180fe20000010899 */
[--C-:B------:R-:W-:Y:S01]  /*15310*/  FFMA.FTZ R54, R66, R150, -R153.reuse ;  /* 0x0000009642367223 */ /* 0x100fe20000010899 */
[C---:B--2---:R-:W-:Y:S04]  /*15320*/  HMMA.16816.F32 R4, R20.reuse, R12, R4 ;  /* 0x0000000c1404723c */ /* 0x044fe80000001804 */
[----:B------:R-:W2:Y:S01]  /*15330*/  MUFU.EX2 R190, R190 ;  /* 0x000000be00be7308 */ /* 0x000ea20000000800 */
[C---:B------:R-:W-:Y:S01]  /*15340*/  FMUL.FTZ R12, R151.reuse, R136 ;  /* 0x00000088970c7220 */ /* 0x040fe20000410000 */
[----:B------:R-:W-:Y:S01]  /*15350*/  FMUL.FTZ R13, R151, R137 ;  /* 0x00000089970d7220 */ /* 0x000fe20000410000 */
[----:B------:R-:W-:Y:S01]  /*15360*/  FFMA.FTZ R55, R67, R150, -R153 ;  /* 0x0000009643377223 */ /* 0x000fe20000010899 */
[C---:B------:R-:W-:Y:S06]  /*15370*/  HMMA.16816.F32 R8, R20.reuse, R14, R8 ;  /* 0x0000000e1408723c */ /* 0x040fec0000001808 */
[----:B------:R-:W-:Y:S01]  /*15380*/  MUFU.EX2 R189, R189 ;  /* 0x000000bd00bd7308 */ /* 0x000fe20000000800 */
[C---:B------:R-:W-:Y:S01]  /*15390*/  FMUL.FTZ R14, R152.reuse, R138 ;  /* 0x0000008a980e7220 */ /* 0x040fe20000410000 */
[----:B------:R-:W-:Y:S01]  /*153a0*/  FMUL.FTZ R15, R152, R139 ;  /* 0x0000008b980f7220 */ /* 0x000fe20000410000 */
[-C--:B------:R-:W-:Y:S01]  /*153b0*/  FFMA.FTZ R56, R69, R150.reuse, -R155 ;  /* 0x0000009645387223 */ /* 0x080fe2000001089b */
[-CC-:B------:R-:W-:Y:S01]  /*153c0*/  FFMA.FTZ R59, R70, R150.reuse, -R153.reuse ;  /* 0x00000096463b7223 */ /* 0x180fe20000010899 */
[-C--:B------:R-:W-:Y:S01]  /*153d0*/  FFMA.FTZ R58, R71, R150.reuse, -R153 ;  /* 0x00000096473a7223 */ /* 0x080fe20000010899 */
[-C--:B------:R-:W-:Y:S01]  /*153e0*/  FFMA.FTZ R57, R72, R150.reuse, -R155 ;  /* 0x0000009648397223 */ /* 0x080fe2000001089b */
[-CC-:B------:R-:W-:Y:S03]  /*153f0*/  FFMA.FTZ R64, R74, R150.reuse, -R153.reuse ;  /* 0x000000964a407223 */ /* 0x180fe60000010899 */
[----:B------:R-:W4:Y:S01]  /*15400*/  MUFU.EX2 R188, R188 ;  /* 0x000000bc00bc7308 */ /* 0x000f220000000800 */
[C---:B---3--:R-:W-:Y:S03]  /*15410*/  HMMA.16816.F32 R12, R20.reuse, R24, R12 ;  /* 0x00000018140c723c */ /* 0x048fe6000000180c */
[-CC-:B------:R-:W-:Y:S01]  /*15420*/  FFMA.FTZ R61, R75, R150.reuse, -R153.reuse ;  /* 0x000000964b3d7223 */ /* 0x180fe20000010899 */
[-CC-:B------:R-:W-:Y:S01]  /*15430*/  FFMA.FTZ R75, R90, R150.reuse, -R153.reuse ;  /* 0x000000965a4b7223 */ /* 0x180fe20000010899 */
[-C--:B------:R-:W-:Y:S01]  /*15440*/  FFMA.FTZ R90, R103, R150.reuse, -R153 ;  /* 0x00000096675a7223 */ /* 0x080fe20000010899 */
[-CC-:B------:R-:W-:Y:S03]  /*15450*/  FFMA.FTZ R63, R77, R150.reuse, -R155.reuse ;  /* 0x000000964d3f7223 */ /* 0x180fe6000001089b */
[----:B------:R-:W-:Y:S01]  /*15460*/  MUFU.EX2 R187, R187 ;  /* 0x000000bb00bb7308 */ /* 0x000fe20000000800 */
[----:B------:R-:W-:Y:S01]  /*15470*/  HMMA.16816.F32 R16, R20, R26, R16 ;  /* 0x0000001a1410723c */ /* 0x000fe20000001810 */
[----:B------:R-:W3:Y:S02]  /*15480*/  LDSM.16.MT88.4 R24, [R38+0x5800] ;  /* 0x005800002618783b */ /* 0x000ee40000004200 */
[----:B------:R-:W-:Y:S01]  /*15490*/  F2FP.F16.F32.PACK_AB R21, R192, R195 ;  /* 0x000000c3c015723e */ /* 0x000fe200000000ff */
[-C--:B------:R-:W-:Y:S01]  /*154a0*/  FFMA.FTZ R77, R89, R150.reuse, -R155 ;  /* 0x00000096594d7223 */ /* 0x080fe2000001089b */
[----:B-1----:R-:W-:Y:S01]  /*154b0*/  F2FP.F16.F32.PACK_AB R23, R186, R191 ;  /* 0x000000bfba17723e */ /* 0x002fe200000000ff */
[-CC-:B------:R-:W-:Y:S03]  /*154c0*/  FFMA.FTZ R66, R78, R150.reuse, -R153.reuse ;  /* 0x000000964e427223 */ /* 0x180fe60000010899 */
[----:B------:R-:W1:Y:S01]  /*154d0*/  MUFU.EX2 R184, R184 ;  /* 0x000000b800b87308 */ /* 0x000e620000000800 */
[----:B--2---:R-:W-:Y:S01]  /*154e0*/  F2FP.F16.F32.PACK_AB R20, R190, R193 ;  /* 0x000000c1be14723e */ /* 0x004fe200000000ff */
[-CC-:B------:R-:W-:Y:S01]  /*154f0*/  FFMA.FTZ R78, R91, R150.reuse, -R153.reuse ;  /* 0x000000965b4e7223 */ /* 0x180fe20000010899 */
[----:B----4-:R-:W-:Y:S01]  /*15500*/  F2FP.F16.F32.PACK_AB R22, R188, R189 ;  /* 0x000000bdbc16723e */ /* 0x010fe200000000ff */
[-C--:B------:R-:W-:Y:S01]  /*15510*/  FFMA.FTZ R67, R79, R150.reuse, -R153 ;  /* 0x000000964f437223 */ /* 0x080fe20000010899 */
[-CC-:B------:R-:W-:Y:S01]  /*15520*/  FFMA.FTZ R79, R92, R150.reuse, -R155.reuse ;  /* 0x000000965c4f7223 */ /* 0x180fe2000001089b */
[-CC-:B------:R-:W-:Y:S01]  /*15530*/  FFMA.FTZ R65, R80, R150.reuse, -R155.reuse ;  /* 0x0000009650417223 */ /* 0x180fe2000001089b */
[-C--:B------:R-:W-:Y:S03]  /*15540*/  FFMA.FTZ R68, R81, R150.reuse, -R155 ;  /* 0x0000009651447223 */ /* 0x080fe6000001089b */
[----:B------:R-:W-:Y:S01]  /*15550*/  MUFU.EX2 R185, R185 ;  /* 0x000000b900b97308 */ /* 0x000fe20000000800 */
[-CC-:B------:R-:W-:Y:S01]  /*15560*/  FFMA.FTZ R69, R82, R150.reuse, -R153.reuse ;  /* 0x0000009652457223 */ /* 0x180fe20000010899 */
[C---:B------:R-:W-:Y:S03]  /*15570*/  HMMA.16816.F32 R4, R20.reuse, R28, R4 ;  /* 0x0000001c1404723c */ /* 0x040fe60000001804 */
[-CC-:B------:R-:W-:Y:S01]  /*15580*/  FFMA.FTZ R82, R94, R150.reuse, -R153.reuse ;  /* 0x000000965e527223 */ /* 0x180fe20000010899 */
[-C--:B------:R-:W-:Y:S01]  /*15590*/  FFMA.FTZ R72, R83, R150.reuse, -R153 ;  /* 0x0000009653487223 */ /* 0x080fe20000010899 */
[-CC-:B------:R-:W-:Y:S03]  /*155a0*/  FFMA.FTZ R71, R84, R150.reuse, -R155.reuse ;  /* 0x0000009654477223 */ /* 0x180fe6000001089b */
[----:B------:R-:W2:Y:S01]  /*155b0*/  MUFU.EX2 R182, R182 ;  /* 0x000000b600b67308 */ /* 0x000ea20000000800 */
[-C--:B------:R-:W-:Y:S01]  /*155c0*/  FFMA.FTZ R70, R85, R150.reuse, -R155 ;  /* 0x0000009655467223 */ /* 0x080fe2000001089b */
[C---:B------:R-:W-:Y:S01]  /*155d0*/  HMMA.16816.F32 R8, R20.reuse, R30, R8 ;  /* 0x0000001e1408723c */ /* 0x040fe20000001808 */
[----:B------:R-:W4:Y:S02]  /*155e0*/  LDSM.16.MT88.4 R28, [R37+0x800] ;  /* 0x00080000251c783b */ /* 0x000f240000004200 */
[-CC-:B------:R-:W-:Y:S01]  /*155f0*/  FFMA.FTZ R76, R86, R150.reuse, -R153.reuse ;  /* 0x00000096564c7223 */ /* 0x180fe20000010899 */
[-C--:B------:R-:W-:Y:S01]  /*15600*/  FFMA.FTZ R73, R87, R150.reuse, -R153 ;  /* 0x0000009657497223 */ /* 0x080fe20000010899 */
[-CC-:B------:R-:W-:Y:S03]  /*15610*/  FFMA.FTZ R74, R88, R150.reuse, -R155.reuse ;  /* 0x00000096584a7223 */ /* 0x180fe6000001089b */
[----:B------:R-:W-:Y:S01]  /*15620*/  MUFU.EX2 R181, R181 ;  /* 0x000000b500b57308 */ /* 0x000fe20000000800 */
[-C--:B------:R-:W-:Y:S01]  /*15630*/  FFMA.FTZ R80, R93, R150.reuse, -R155 ;  /* 0x000000965d507223 */ /* 0x080fe2000001089b */
[C---:B-----5:R-:W-:Y:S03]  /*15640*/  HMMA.16816.F32 R12, R20.reuse, R32, R12 ;  /* 0x00000020140c723c */ /* 0x060fe6000000180c */
[-C--:B------:R-:W-:Y:S01]  /*15650*/  FFMA.FTZ R81, R95, R150.reuse, -R153 ;  /* 0x000000965f517223 */ /* 0x080fe20000010899 */
[-CC-:B------:R-:W-:Y:S01]  /*15660*/  FFMA.FTZ R83, R96, R150.reuse, -R155.reuse ;  /* 0x0000009660537223 */ /* 0x180fe2000001089b */
[-C--:B------:R-:W-:Y:S03]  /*15670*/  FFMA.FTZ R84, R97, R150.reuse, -R155 ;  /* 0x0000009661547223 */ /* 0x080fe6000001089b */
[----:B------:R-:W5:Y:S01]  /*15680*/  MUFU.EX2 R180, R180 ;  /* 0x000000b400b47308 */ /* 0x000f620000000800 */
[-CC-:B------:R-:W-:Y:S01]  /*15690*/  FFMA.FTZ R85, R98, R150.reuse, -R153.reuse ;  /* 0x0000009662557223 */ /* 0x180fe20000010899 */
[----:B------:R-:W-:Y:S01]  /*156a0*/  HMMA.16816.F32 R16, R20, R34, R16 ;  /* 0x000000221410723c */ /* 0x000fe20000001810 */
[----:B------:R-:W4:Y:S02]  /*156b0*/  LDSM.16.MT88.4 R32, [R38+0x5c00] ;  /* 0x005c00002620783b */ /* 0x000f240000004200 */
[----:B-1----:R-:W-:Y:S01]  /*156c0*/  F2FP.F16.F32.PACK_AB R21, R184, R187 ;  /* 0x000000bbb815723e */ /* 0x002fe200000000ff */
[-C--:B------:R-:W-:Y:S01]  /*156d0*/  FFMA.FTZ R88, R99, R150.reuse, -R153 ;  /* 0x0000009663587223 */ /* 0x080fe20000010899 */
[----:B--2---:R-:W-:Y:S03]  /*156e0*/  F2FP.F16.F32.PACK_AB R20, R182, R185 ;  /* 0x000000b9b614723e */ /* 0x004fe600000000ff */
[----:B------:R-:W-:Y:S01]  /*156f0*/  MUFU.EX2 R183, R183 ;  /* 0x000000b700b77308 */ /* 0x000fe20000000800 */
[-CC-:B------:R-:W-:Y:S01]  /*15700*/  FFMA.FTZ R86, R100, R150.reuse, -R155.reuse ;  /* 0x0000009664567223 */ /* 0x180fe2000001089b */
[-C--:B------:R-:W-:Y:S01]  /*15710*/  FFMA.FTZ R87, R101, R150.reuse, -R155 ;  /* 0x0000009665577223 */ /* 0x080fe2000001089b */
[-C--:B------:R-:W-:Y:S01]  /*15720*/  FFMA.FTZ R89, R102, R150.reuse, -R153 ;  /* 0x0000009666597223 */ /* 0x080fe20000010899 */
[-CC-:B------:R-:W-:Y:S01]  /*15730*/  FFMA.FTZ R91, R104, R150.reuse, -R155.reuse ;  /* 0x00000096685b7223 */ /* 0x180fe2000001089b */
[-C--:B------:R-:W-:Y:S01]  /*15740*/  FFMA.FTZ R92, R105, R150.reuse, -R155 ;  /* 0x00000096695c7223 */ /* 0x080fe2000001089b */
[-CC-:B------:R-:W-:Y:S01]  /*15750*/  FFMA.FTZ R93, R106, R150.reuse, -R153.reuse ;  /* 0x000000966a5d7223 */ /* 0x180fe20000010899 */
[-C--:B------:R-:W-:Y:S03]  /*15760*/  FFMA.FTZ R94, R107, R150.reuse, -R153 ;  /* 0x000000966b5e7223 */ /* 0x080fe60000010899 */
[----:B------:R-:W1:Y:S01]  /*15770*/  MUFU.EX2 R178, R178 ;  /* 0x000000b200b27308 */ /* 0x000e620000000800 */
[----:B-----5:R-:W-:Y:S01]  /*15780*/  F2FP.F16.F32.PACK_AB R22, R180, R181 ;  /* 0x000000b5b416723e */ /* 0x020fe200000000ff */
        /* <DEDUP_REMOVED lines=10> */
[----:B------:R-:W-:Y:S01]  /*15830*/  FFMA.FTZ R120, R120, R150, -R155 ;  /* 0x0000009678787223 */ /* 0x000fe2000001089b */
[----:B------:R-:W-:Y:S01]  /*15840*/  FFMA.FTZ R201, R152, R235, R201 ;  /* 0x000000eb98c97223 */ /* 0x000fe200000100c9 */
[----:B------:R-:W-:Y:S01]  /*15850*/  FFMA.FTZ R202, R151, R236, R202 ;  /* 0x000000ec97ca7223 */ /* 0x000fe200000100ca */
[----:B------:R-:W-:Y:S03]  /*15860*/  FFMA.FTZ R124, R124, R150, -R155 ;  /* 0x000000967c7c7223 */ /* 0x000fe6000001089b */
[----:B------:R-:W2:Y:S01]  /*15870*/  MUFU.EX2 R174, R174 ;  /* 0x000000ae00ae7308 */ /* 0x000ea20000000800 */
[----:B-1----:R-:W-:Y:S01]  /*15880*/  F2FP.F16.F32.PACK_AB R23, R178, R183 ;  /* 0x000000b7b217723e */ /* 0x002fe200000000ff */
[----:B------:R-:W-:Y:S01]  /*15890*/  FADD.FTZ R200, R200, R201 ;  /* 0x000000c9c8c87221 */ /* 0x000fe20000010000 */
[----:B------:R-:W-:Y:S01]  /*158a0*/  FADD.FTZ R202, R198, R202 ;  /* 0x000000cac6ca7221 */ /* 0x000fe20000010000 */
[----:B------:R-:W-:Y:S02]  /*158b0*/  ISETP.GT.AND P0, PT, R233, R216, PT ;  /* 0x000000d8e900720c */ /* 0x000fe40003f04270 */
[----:B------:R-:W-:Y:S01]  /*158c0*/  FADD.FTZ R199, R199, R200 ;  /* 0x000000c8c7c77221 */ /* 0x000fe20000010000 */
[----:B------:R-:W-:Y:S03]  /*158d0*/  FADD.FTZ R197, R197, R202 ;  /* 0x000000cac5c57221 */ /* 0x000fe60000010000 */
[----:B------:R-:W-:Y:S01]  /*158e0*/  MUFU.EX2 R179, R179 ;  /* 0x000000b300b37308 */ /* 0x000fe20000000800 */
[C---:B---3--:R-:W-:Y:S03]  /*158f0*/  HMMA.16816.F32 R4, R20.reuse, R24, R4 ;  /* 0x000000181404723c */ /* 0x048fe60000001804 */
[----:B------:R-:W-:Y:S01]  /*15900*/  FADD.FTZ R194, R194, R199 ;  /* 0x000000c7c2c27221 */ /* 0x000fe20000010000 */
[----:B------:R-:W-:Y:S01]  /*15910*/  FADD.FTZ R196, R196, R197 ;  /* 0x000000c5c4c47221 */ /* 0x000fe20000010000 */
[----:B------:R-:W-:Y:S04]  /*15920*/  MOV R151, R2 ;  /* 0x0000000200977202 */ /* 0x000fe80000000f00 */
[----:B------:R-:W1:Y:S01]  /*15930*/  MUFU.EX2 R176, R176 ;  /* 0x000000b000b07308 */ /* 0x000e620000000800 */
[C---:B------:R-:W-:Y:S01]  /*15940*/  HMMA.16816.F32 R8, R20.reuse, R26, R8 ;  /* 0x0000001a1408723c */ /* 0x040fe20000001808 */
[----:B------:R-:W3:Y:S02]  /*15950*/  LDSM.16.MT88.4 R24, [R37+0xc00] ;  /* 0x000c00002518783b */ /* 0x000ee40000004200 */
[----:B------:R-:W-:Y:S01]  /*15960*/  FADD.FTZ R195, R195, R194 ;  /* 0x000000c2c3c37221 */ /* 0x000fe20000010000 */
[----:B------:R-:W-:Y:S01]  /*15970*/  FADD.FTZ R193, R193, R196 ;  /* 0x000000c4c1c17221 */ /* 0x000fe20000010000 */
[----:B------:R-:W-:Y:S04]  /*15980*/  MOV R152, R3 ;  /* 0x0000000300987202 */ /* 0x000fe80000000f00 */
        /* <DEDUP_REMOVED lines=47> */
[----:B-1----:R-:W-:Y:S01]  /*15c80*/  F2FP.F16.F32.PACK_AB R21, R168, R171 ;  /* 0x000000aba815723e */ /* 0x002fe200000000ff */
[----:B------:R-:W-:Y:S03]  /*15c90*/  FADD.FTZ R171, R171, R170 ;  /* 0x000000aaabab7221 */ /* 0x000fe60000010000 */
[----:B------:R-:W-:Y:S01]  /*15ca0*/  MUFU.EX2 R167, R167 ;  /* 0x000000a700a77308 */ /* 0x000fe20000000800 */
[----:B------:R-:W-:Y:S01]  /*15cb0*/  FADD.FTZ R166, R166, R169 ;  /* 0x000000a9a6a67221 */ /* 0x000fe20000010000 */
[----:B------:R-:W-:Y:S08]  /*15cc0*/  FADD.FTZ R168, R168, R171 ;  /* 0x000000aba8a87221 */ /* 0x000ff00000010000 */
[----:B------:R-:W1:Y:S01]  /*15cd0*/  MUFU.EX2 R162, R162 ;  /* 0x000000a200a27308 */ /* 0x000e620000000800 */
[C---:B---3--:R-:W-:Y:S01]  /*15ce0*/  F2FP.F16.F32.PACK_AB R22, R164.reuse, R165 ;  /* 0x000000a5a416723e */ /* 0x048fe200000000ff */
        /* <DEDUP_REMOVED lines=135> */
[----:B------:R-:W-:Y:S03]  /*16560*/  HMMA.16816.F32 R16, R20, R34, R16 ;  /* 0x000000221410723c */ /* 0x000fe60000001810 */
[----:B------:R-:W-:Y:S01]  /*16570*/  FADD.FTZ R103, R45, R32 ;  /* 0x000000202d677221 */ /* 0x000fe20000010000 */
[----:B--2---:R-:W-:Y:S01]  /*16580*/  F2FP.F16.F32.PACK_AB R20, R80, R79 ;  /* 0x0000004f5014723e */ /* 0x004fe200000000ff */
[----:B------:R-:W2:Y:S01]  /*16590*/  LDSM.16.MT88.4 R32, [R38+0x8000] ;  /* 0x008000002620783b */ /* 0x000ea20000004200 */
[----:B-1----:R-:W-:Y:S03]  /*165a0*/  F2FP.F16.F32.PACK_AB R21, R81, R82 ;  /* 0x000000525115723e */ /* 0x002fe600000000ff */
[----:B------:R-:W-:Y:S01]  /*165b0*/  MUFU.EX2 R85, R85 ;  /* 0x0000005500557308 */ /* 0x000fe20000000800 */
[----:B------:R-:W-:Y:S01]  /*165c0*/  FADD.FTZ R50, R50, R103 ;  /* 0x0000006732327221 */ /* 0x000fe20000010000 */
[-C--:B------:R-:W-:Y:S03]  /*165d0*/  FFMA.FTZ R45, R117, R150.reuse, -R155 ;  /* 0x00000096752d7223 */ /* 0x080fe6000001089b */
[----:B------:R-:W-:Y:S05]  /*165e0*/  FADD.FTZ R43, R43, R50 ;  /* 0x000000322b2b7221 */ /* 0x000fea0000010000 */
[----:B------:R-:W1:Y:S01]  /*165f0*/  MUFU.EX2 R88, R88 ;  /* 0x0000005800587308 */ /* 0x000e620000000800 */
[----:B----4-:R-:W-:Y:S01]  /*16600*/  F2FP.F16.F32.PACK_AB R22, R84, R83 ;  /* 0x000000535416723e */ /* 0x010fe200000000ff */
[----:B------:R-:W-:Y:S01]  /*16610*/  FADD.FTZ R48, R48, R43 ;  /* 0x0000002b30307221 */ /* 0x000fe20000010000 */
[-CC-:B------:R-:W-:Y:S03]  /*16620*/  FFMA.FTZ R43, R122, R150.reuse, -R153.reuse ;  /* 0x000000967a2b7223 */ /* 0x180fe60000010899 */
[----:B------:R-:W-:Y:S01]  /*16630*/  FADD.FTZ R49, R49, R48 ;  /* 0x0000003031317221 */ /* 0x000fe20000010000 */
[-C--:B------:R-:W-:Y:S03]  /*16640*/  FFMA.FTZ R48, R126, R150.reuse, -R153 ;  /* 0x000000967e307223 */ /* 0x080fe60000010899 */
        /* <DEDUP_REMOVED lines=8> */
[C---:B------:R-:W-:Y:S03]  /*166d0*/  HMMA.16816.F32 R4, R20.reuse, R24, R4 ;  /* 0x000000181404723c */ /* 0x040fe60000001804 */
[----:B------:R-:W-:Y:S01]  /*166e0*/  FADD.FTZ R25, R41, R42 ;  /* 0x0000002a29197221 */ /* 0x000fe20000010000 */
[-C--:B------:R-:W-:Y:S01]  /*166f0*/  FFMA.FTZ R41, R118, R150.reuse, -R153 ;  /* 0x0000009676297223 */ /* 0x080fe20000010899 */
[----:B------:R-:W-:Y:S04]  /*16700*/  FADD.FTZ R64, R64, R59 ;  /* 0x0000003b40407221 */ /* 0x000fe80000010000 */
[----:B------:R-:W1:Y:S01]  /*16710*/  MUFU.EX2 R90, R90 ;  /* 0x0000005a005a7308 */ /* 0x000e620000000800 */
        /* <DEDUP_REMOVED lines=9> */
[-C--:B------:R-:W-:Y:S01]  /*167b0*/  FFMA.FTZ R42, R121, R150.reuse, -R155 ;  /* 0x00000096792a7223 */ /* 0x080fe2000001089b */
[----:B------:R-:W-:Y:S03]  /*167c0*/  FFMA.FTZ R44, R123, R150, -R153 ;  /* 0x000000967b2c7223 */ /* 0x000fe60000010899 */
        /* <DEDUP_REMOVED lines=9> */
[----:B------:R-:W-:Y:S04]  /*16860*/  FADD.FTZ R61, R61, R64 ;  /* 0x000000403d3d7221 */ /* 0x000fe80000010000 */
        /* <DEDUP_REMOVED lines=10> */
[----:B------:R-:W-:Y:S08]  /*16910*/  FADD.FTZ R76, R73, R76 ;  /* 0x0000004c494c7221 */ /* 0x000ff00000010000 */
        /* <DEDUP_REMOVED lines=20> */
[----:B------:R-:W-:Y:S09]  /*16a60*/  FADD.FTZ R49, R70, R49 ;  /* 0x0000003146317221 */ /* 0x000ff20000010000 */
[----:B------:R-:W1:Y:S01]  /*16a70*/  MUFU.EX2 R102, R102 ;  /* 0x0000006600667308 */ /* 0x000e620000000800 */
[----:B-----5:R-:W-:Y:S09]  /*16a80*/  F2FP.F16.F32.PACK_AB R22, R100, R99 ;  /* 0x000000636416723e */ /* 0x020ff200000000ff */
[----:B------:R-:W-:Y:S10]  /*16a90*/  MUFU.EX2 R52, R116 ;  /* 0x0000007400347308 */ /* 0x000ff40000000800 */
[----:B------:R-:W3:Y:S01]  /*16aa0*/  MUFU.EX2 R45, R45 ;  /* 0x0000002d002d7308 */ /* 0x000ee20000000800 */
[----:B-1----:R-:W-:Y:S09]  /*16ab0*/  F2FP.F16.F32.PACK_AB R23, R102, R101 ;  /* 0x000000656617723e */ /* 0x002ff200000000ff */
[----:B------:R-:W-:Y:S01]  /*16ac0*/  MUFU.EX2 R41, R41 ;  /* 0x0000002900297308 */ /* 0x000fe20000000800 */
[C---:B----4-:R-:W-:Y:S03]  /*16ad0*/  HMMA.16816.F32 R4, R20.reuse, R28, R4 ;  /* 0x0000001c1404723c */ /* 0x050fe60000001804 */
        /* <DEDUP_REMOVED lines=19> */
[----:B---3--:R-:W-:Y:S01]  /*16c10*/  F2FP.F16.F32.PACK_AB R20, R45, R52 ;  /* 0x000000342d14723e */ /* 0x008fe200000000ff */
        /* <DEDUP_REMOVED lines=35> */
[----:B------:R-:W-:Y:S01]  /*16e50*/  FADD.FTZ R40, R40, R41 ;  /* 0x0000002928287221 */ /* 0x000fe20000010000 */
[----:B------:R-:W-:Y:S08]  /*16e60*/  HMMA.16816.F32 R16, R20, R30, R16 ;  /* 0x0000001e1410723c */ /* 0x000ff00000001810 */
[----:B------:R-:W2:Y:S01]  /*16e70*/  MUFU.EX2 R155, R155 ;  /* 0x0000009b009b7308 */ /* 0x000ea20000000800 */
[----:B---3--:R-:W-:Y:S01]  /*16e80*/  F2FP.F16.F32.PACK_AB R133, R49, R48 ;  /* 0x000000303185723e */ /* 0x008fe200000000ff */
[----:B------:R-:W-:Y:S04]  /*16e90*/  FADD.FTZ R21, R99, R96 ;  /* 0x0000006063157221 */ /* 0x000fe80000010000 */
[----:B------:R-:W-:Y:S04]  /*16ea0*/  FADD.FTZ R21, R100, R21 ;  /* 0x0000001564157221 */ /* 0x000fe80000010000 */
[----:B------:R-:W-:Y:S10]  /*16eb0*/  MUFU.EX2 R33, R33 ;  /* 0x0000002100217308 */ /* 0x000ff40000000800 */
[----:B------:R-:W3:Y:S01]  /*16ec0*/  MUFU.EX2 R34, R153 ;  /* 0x0000009900227308 */ /* 0x000ee20000000800 */
[----:B--2---:R-:W-:Y:S02]  /*16ed0*/  F2FP.F16.F32.PACK_AB R134, R155, R32 ;  /* 0x000000209b86723e */ /* 0x004fe400000000ff */
[----:B---3--:R-:W-:Y:S07]  /*16ee0*/  F2FP.F16.F32.PACK_AB R135, R34, R33 ;  /* 0x000000212287723e */ /* 0x008fee00000000ff */
        /* <DEDUP_REMOVED lines=17> */
[----:B------:R-:W-:Y:S01]  /*17000*/  FADD.FTZ R236, R155, R32 ;  /* 0x000000209bec7221 */ /* 0x000fe20000010000 */
[----:B------:R-:W-:Y:S07]  /*17010*/  @P0 BRA `(.L_x_3832) ;  /* 0xffffffa800340947 */ /* 0x000fee000383ffff */
.L_x_3825:
        /* <DEDUP_REMOVED lines=10> */
.L_x_3840:
[----:B------:R-:W2:Y:S01]  /*170c0*/  S2R R0, SR_TID.X ;  /* 0x0000000000007919 */ /* 0x000ea20000002100 */
[----:B---34-:R-:W-:Y:S01]  /*170d0*/  FADD.FTZ R9, R9, R10 ;  /* 0x0000000a09097221 */ /* 0x018fe20000010000 */
[----:B------:R-:W-:Y:S01]  /*170e0*/  FSETP.NE.FTZ.AND P1, PT, R12, RZ, PT ;  /* 0x000000ff0c00720b */ /* 0x000fe20003f35000 */
[----:B------:R-:W3:Y:S01]  /*170f0*/  MUFU.RCP R7, R12 ;  /* 0x0000000c00077308 */ /* 0x000ee20000001000 */
[----:B------:R-:W-:Y:S01]  /*17100*/  MOV R20, 0xff800000 ;  /* 0xff80000000147802 */ /* 0x000fe20000000f00 */
[----:B------:R-:W-:Y:S05]  /*17110*/  WARPSYNC.ALL ;  /* 0x0000000000007948 */ /* 0x000fea0003800000 */
[----:B------:R-:W-:Y:S01]  /*17120*/  FSETP.NE.FTZ.AND P0, PT, R9, RZ, PT ;  /* 0x000000ff0900720b */ /* 0x000fe20003f15000 */
[----:B------:R-:W-:Y:S08]  /*17130*/  MUFU.RCP R5, R9 ;  /* 0x0000000900057308 */ /* 0x000ff00000001000 */
[----:B------:R-:W4:Y:S01]  /*17140*/  @P1 MUFU.LG2 R11, R12 ;  /* 0x0000000c000b1308 */ /* 0x000f220000000c00 */
        /* <DEDUP_REMOVED lines=8> */
[C---:B--2---:R-:W-:Y:S01]  /*171d0*/  SHF.L.U32 R6, R0.reuse, 0x1, RZ ;  /* 0x0000000100067819 */ /* 0x044fe200000006ff */
[----:B------:R-:W-:Y:S01]  /*171e0*/  FMUL.FTZ R133, R7, R133 ;  /* 0x0000008507857220 */ /* 0x000fe20000410000 */
[----:B------:R-:W-:Y:S02]  /*171f0*/  SHF.L.U32 R8, R0, 0x3, RZ ;  /* 0x0000000300087819 */ /* 0x000fe400000006ff */
[----:B------:R-:W-:Y:S01]  /*17200*/  LOP3.LUT R6, R6, 0x6, RZ, 0xc0, !PT ;  /* 0x0000000606067812 */ /* 0x000fe200078ec0ff */
[----:B----4-:R-:W-:Y:S01]  /*17210*/  @P1 FMUL.FTZ R11, R11, 0.69314718246459960938 ;  /* 0x3f3172180b0b1820 */ /* 0x010fe20000410000 */
[----:B------:R-:W-:-:S02]  /*17220*/  LOP3.LUT R7, R8, 0xc0, RZ, 0xc0, !PT ;  /* 0x000000c008077812 */ /* 0x000fc400078ec0ff */
[----:B------:R-:W-:Y:S01]  /*17230*/  LOP3.LUT R209, R6, 0x3e00, R209, 0xf8, !PT ;  /* 0x00003e0006d17812 */ /* 0x000fe200078ef8d1 */
[----:B-----5:R-:W-:Y:S01]  /*17240*/  @P1 FFMA.FTZ R20, R4, R3, R11 ;  /* 0x0000000304141223 */ /* 0x020fe2000001000b */
[----:B------:R-:W2:Y:S01]  /*17250*/  @P0 MUFU.LG2 R6, R9 ;  /* 0x0000000900060308 */ /* 0x000ea20000000c00 */
[----:B------:R-:W-:Y:S02]  /*17260*/  FSEL R5, R5, 1, P0 ;  /* 0x3f80000005057808 */ /* 0x000fe40000000000 */
[--C-:B------:R-:W-:Y:S02]  /*17270*/  LOP3.LUT R7, R7, 0x18, R0.reuse, 0xf8, !PT ;  /* 0x0000001807077812 */ /* 0x100fe400078ef800 */
[----:B------:R-:W-:Y:S01]  /*17280*/  MOV R3, 0xff800000 ;  /* 0xff80000000037802 */ /* 0x000fe20000000f00 */
        /* <DEDUP_REMOVED lines=8> */
[----:B------:R-:W-:Y:S01]  /*17310*/  SHF.R.U32.HI R26, RZ, 0x2, R0 ;  /* 0x00000002ff1a7819 */ /* 0x000fe20000011600 */
[----:B--2---:R-:W-:Y:S01]  /*17320*/  @P0 FMUL.FTZ R9, R6, 0.69314718246459960938 ;  /* 0x3f31721806090820 */ /* 0x004fe20000410000 */
[----:B------:R-:W-:-:S03]  /*17330*/  LOP3.LUT R6, R209, 0x20, R8, 0xf8, !PT ;  /* 0x00000020d1067812 */ /* 0x000fc600078ef808 */
[----:B------:R-:W-:Y:S01]  /*17340*/  @P0 FFMA.FTZ R3, R4, R2, R9 ;  /* 0x0000000204030223 */ /* 0x000fe20000010009 */
[----:B------:R-:W-:Y:S01]  /*17350*/  LOP3.LUT R5, R6, R7, RZ, 0xfc, !PT ;  /* 0x0000000706057212 */ /* 0x000fe200078efcff */
[----:B------:R-:W-:Y:S03]  /*17360*/  BAR.SYNC.DEFER_BLOCKING 0x0 ;  /* 0x0000000000007b1d */ /* 0x000fe60000010000 */
[----:B------:R-:W-:Y:S02]  /*17370*/  LEA R5, R5, UR6, 0x2 ;  /* 0x0000000605057c11 */ /* 0x000fe4000f8e10ff */
[C---:B------:R-:W-:Y:S02]  /*17380*/  LOP3.LUT R2, R8.reuse, 0x80, RZ, 0xc0, !PT ;  /* 0x0000008008027812 */ /* 0x040fe400078ec0ff */
[----:B------:R-:W-:-:S03]  /*17390*/  LOP3.LUT R8, R8, 0x40, RZ, 0xc0, !PT ;  /* 0x0000004008087812 */ /* 0x000fc600078ec0ff */
[C---:B------:R-:W-:Y:S02]  /*173a0*/  IMAD.IADD R7, R5.reuse, 0x1, -R2 ;  /* 0x0000000105077824 */ /* 0x040fe400078e0a02 */
[--C-:B------:R-:W-:Y:S02]  /*173b0*/  IMAD.IADD R4, R5, 0x1, -R8.reuse ;  /* 0x0000000105047824 */ /* 0x100fe400078e0a08 */
[----:B------:R-:W-:Y:S01]  /*173c0*/  IMAD.IADD R8, R7, 0x1, -R8 ;  /* 0x0000000107087824 */ /* 0x000fe200078e0a08 */
[----:B------:R-:W-:Y:S04]  /*173d0*/  STS.64 [R5], R144 ;  /* 0x0000009005007388 */ /* 0x000fe80000000a00 */
[----:B------:R2:W-:Y:S04]  /*173e0*/  STS.64 [R5+0x400], R146 ;  /* 0x0004009205007388 */ /* 0x0005e80000000a00 */
[----:B------:R3:W-:Y:S04]  /*173f0*/  STS.64 [R4+0x20], R140 ;  /* 0x0000208c04007388 */ /* 0x0007e80000000a00 */
[----:B------:R3:W-:Y:S04]  /*17400*/  STS.64 [R4+0x420], R142 ;  /* 0x0004208e04007388 */ /* 0x0007e80000000a00 */
[----:B------:R3:W-:Y:S04]  /*17410*/  STS.64 [R7+0x40], R136 ;  /* 0x0000408807007388 */ /* 0x0007e80000000a00 */
[----:B------:R3:W-:Y:S04]  /*17420*/  STS.64 [R7+0x440], R138 ;  /* 0x0004408a07007388 */ /* 0x0007e80000000a00 */
[----:B------:R3:W-:Y:S04]  /*17430*/  STS.64 [R8+0x60], R132 ;  /* 0x0000608408007388 */ /* 0x0007e80000000a00 */
[----:B------:R3:W-:Y:S04]  /*17440*/  STS.64 [R8+0x460], R134 ;  /* 0x0004608608007388 */ /* 0x0007e80000000a00 */
[----:B------:R-:W4:Y:S04]  /*17450*/  LD.E.64 R24, desc[UR4][R148.64+0xb0] ;  /* 0x0000b00494187980 */ /* 0x000f28000c101b00 */
[----:B------:R-:W3:Y:S01]  /*17460*/  LD.E R9, desc[UR4][R148.64+0x60] ;  /* 0x0000600494097980 */ /* 0x000ee2000c101900 */
[----:B------:R-:W-:Y:S01]  /*17470*/  IMAD.SHL.U32 R2, R0, 0x4, RZ ;  /* 0x0000000400027824 */ /* 0x000fe200078e00ff */
[----:B------:R-:W-:Y:S01]  /*17480*/  LOP3.LUT R11, R36, 0x30, RZ, 0xc0, !PT ;  /* 0x00000030240b7812 */ /* 0x000fe200078ec0ff */
[----:B------:R-:W-:Y:S01]  /*17490*/  IMAD.SHL.U32 R223, R223, 0x40, RZ ;  /* 0x00000040dfdf7824 */ /* 0x000fe200078e00ff */
[----:B------:R1:W5:Y:S01]  /*174a0*/  LD.E R23, desc[UR4][R148.64+0xcc] ;  /* 0x0000cc0494177980 */ /* 0x000362000c101900 */
[----:B------:R-:W-:-:S02]  /*174b0*/  LOP3.LUT P0, RZ, R0, 0x3, RZ, 0xc0, !PT ;  /* 0x0000000300ff7812 */ /* 0x000fc4000780c0ff */
[----:B--2---:R-:W-:Y:S01]  /*174c0*/  LOP3.LUT R5, R2, 0xd8, RZ, 0xc0, !PT ;  /* 0x000000d802057812 */ /* 0x004fe200078ec0ff */
[----:B------:R1:W5:Y:S01]  /*174d0*/  LD.E.64 R30, desc[UR4][R148.64+0x78] ;  /* 0x00007804941e7980 */ /* 0x000362000c101b00 */
[----:B------:R-:W-:Y:S02]  /*174e0*/  LOP3.LUT R26, R11, 0x7, R26, 0xf8, !PT ;  /* 0x000000070b1a7812 */ /* 0x000fe400078ef81a */
[----:B------:R-:W-:Y:S01]  /*174f0*/  LOP3.LUT R5, R5, 0x18, R36, 0x78, !PT ;  /* 0x0000001805057812 */ /* 0x000fe200078e7824 */
[----:B------:R1:W5:Y:S03]  /*17500*/  LD.E.64 R28, desc[UR4][R148.64+0xa8] ;  /* 0x0000a804941c7980 */ /* 0x000366000c101b00 */
[----:B------:R-:W-:-:S04]  /*17510*/  LOP3.LUT R5, R5, 0xf24, R2, 0xf8, !PT ;  /* 0x00000f2405057812 */ /* 0x000fc800078ef802 */
[----:B------:R-:W-:Y:S01]  /*17520*/  LEA R21, R5, UR6, 0x2 ;  /* 0x0000000605157c11 */ /* 0x000fe2000f8e10ff */
[----:B------:R-:W-:Y:S06]  /*17530*/  BAR.SYNC.DEFER_BLOCKING 0x0 ;  /* 0x0000000000007b1d */ /* 0x000fec0000010000 */
[----:B------:R1:W2:Y:S04]  /*17540*/  LDS.128 R16, [R21] ;  /* 0x0000000015107984 */ /* 0x0002a80000000c00 */
[----:B------:R1:W1:Y:S04]  /*17550*/  LDS.128 R12, [R21+0x800] ;  /* 0x00080000150c7984 */ /* 0x0002680000000c00 */
[----:B------:R1:W1:Y:S01]  /*17560*/  LDS.128 R4, [R21+0x1800] ;  /* 0x0018000015047984 */ /* 0x0002620000000c00 */
[----:B------:R-:W-:Y:S01]  /*17570*/  BSSY.RECONVERGENT B0, `(.L_x_3834) ;  /* 0x0000010000007945 */ /* 0x000fe20003800200 */
[----:B----4-:R-:W-:-:S04]  /*17580*/  IMAD R24, R24, UR8, R227 ;  /* 0x0000000818187c24 */ /* 0x010fc8000f8e02e3 */
[----:B---3--:R-:W-:Y:S02]  /*17590*/  IMAD R24, R24, R9, R226 ;  /* 0x0000000918187224 */ /* 0x008fe400078e02e2 */
[----:B------:R3:W4:Y:S02]  /*175a0*/  LDS.128 R8, [R21+0x1000] ;  /* 0x0010000015087984 */ /* 0x0007240000000c00 */
[----:B------:R-:W-:Y:S01]  /*175b0*/  IMAD R25, R25, R24, R223 ;  /* 0x0000001819197224 */ /* 0x000fe200078e02df */
[----:B-12---:R-:W-:Y:S06]  /*175c0*/  @P0 BRA `(.L_x_3835) ;  /* 0x0000000000280947 */ /* 0x006fec0003800000 */
[----:B---3--:R-:W-:Y:S01]  /*175d0*/  IMAD.IADD R21, R224, 0x1, -R223 ;  /* 0x00000001e0157824 */ /* 0x008fe200078e0adf */
        /* <DEDUP_REMOVED lines=9> */
.L_x_3835:
[----:B------:R-:W-:Y:S05]  /*17670*/  BSYNC.RECONVERGENT B0 ;  /* 0x0000000000007941 */ /* 0x000fea0003800200 */
.L_x_3834:
[----:B------:R-:W2:Y:S01]  /*17680*/  LD.E R148, desc[UR4][R148.64+0xc0] ;  /* 0x0000c00494947980 */ /* 0x000ea2000c101900 */
[----:B---3--:R-:W-:Y:S01]  /*17690*/  LOP3.LUT R21, R2, 0x1c, RZ, 0xc0, !PT ;  /* 0x0000001c02157812 */ /* 0x008fe200078ec0ff */
[----:B------:R-:W-:Y:S01]  /*176a0*/  IMAD.IADD R223, R224, 0x1, -R223 ;  /* 0x00000001e0df7824 */ /* 0x000fe200078e0adf */
[----:B-1----:R-:W-:Y:S02]  /*176b0*/  LOP3.LUT R3, R2, 0xfe0, RZ, 0xc0, !PT ;  /* 0x00000fe002037812 */ /* 0x002fe400078ec0ff */
        /* <DEDUP_REMOVED lines=18> */
[----:B----4-:R1:W-:Y:S02]  /*177e0*/  @!P2 ST.E.128 desc[UR4][R20.64+0x1000], R8 ;  /* 0x001000081400a985 */ /* 0x0103e4000c101d04 */
[----:B-1----:R-:W-:Y:S05]  /*177f0*/  @P0 RET.REL.NODEC R222 `(_ZN5flash24flash_fwd_splitkv_kernelI23Flash_fwd_kernel_traitsILi32ELi64ELi256ELi4ELb0ELb0EN7cutlass6half_tE19Flash_kernel_traitsILi32ELi64ELi256ELi4ES3_EELb0ELb0ELb1ELb0ELb0ELb0ELb1ELb1EEEvNS_16Flash_fwd_paramsE) ;  /* 0xfffffe88de000950 */ /* 0x002fea0003c3ffff */
[----:B------:R-:W-:Y:S01]  /*17800*/  MOV R223, 0x0 ;  /* 0x0000000000df7802 */ /* 0x000fe20000000f00 */
[----:B------:R1:W-:Y:S03]  /*17810*/  ST.E.128 desc[UR4][R20.64+0x1800], R4 ;  /* 0x0018000414007985 */ /* 0x0003e6000c101d04 */
[----:B-1----:R-:W-:Y:S05]  /*17820*/  RET.REL.NODEC R222 `(_ZN5flash24flash_fwd_splitkv_kernelI23Flash_fwd_kernel_traitsILi32ELi64ELi256ELi4ELb0ELb0EN7cutlass6half_tE19Flash_kernel_traitsILi32ELi64ELi256ELi4ES3_EELb0ELb0ELb1ELb0ELb0ELb0ELb1ELb1EEEvNS_16Flash_fwd_paramsE) ;  /* 0xfffffe84def47950 */ /* 0x002fea0003c3ffff */
.L_x_3833:
[----:B------:R-:W-:Y:S01]  /*17830*/  MOV R5, 0x2 ;  /* 0x0000000200057802 */ /* 0x000fe20000000f00 */
[----:B------:R-:W-:Y:S01]  /*17840*/  IMAD.MOV.U32 R0, RZ, RZ, 0x1f ;  /* 0x0000001fff007424 */ /* 0x000fe200078e00ff */
[----:B------:R-:W-:-:S07]  /*17850*/  MOV R6, 0xffffffff ;  /* 0xffffffff00067802 */ /* 0x000fce0000000f00 */
[----:B-1---5:R-:W-:Y:S05]  /*17860*/  WARPSYNC.COLLECTIVE R6, `(.L_x_3836) ;  /* 0x0000000006087348 */ /* 0x022fea0003c00000 */
[----:B------:R2:W3:Y:S02]  /*17870*/  SHFL.BFLY P0, R10, R236, R5, R0 ;  /* 0x0c000005ec0a7389 */ /* 0x0004e40000000000 */
[----:B-123-5:R-:W-:Y:S05]  /*17880*/  ENDCOLLECTIVE ;  /* 0x000000000000791b */ /* 0x02efea0003800000 */
.L_x_3836:
[----:B------:R-:W-:Y:S02]  /*17890*/  IMAD.MOV.U32 R7, RZ, RZ, R10 ;  /* 0x000000ffff077224 */ /* 0x000fe400078e000a */
[----:B------:R-:W-:Y:S02]  /*178a0*/  IMAD.MOV.U32 R5, RZ, RZ, 0x1 ;  /* 0x00000001ff057424 */ /* 0x000fe400078e00ff */
[----:B------:R-:W-:-:S05]  /*178b0*/  FADD.FTZ R8, R7, R236 ;  /* 0x000000ec07087221 */ /* 0x000fca0000010000 */
[----:B------:R-:W-:-:S07]  /*178c0*/  MOV R236, R8 ;  /* 0x0000000800ec7202 */ /* 0x000fce0000000f00 */
[----:B------:R-:W-:Y:S05]  /*178d0*/  WARPSYNC.COLLECTIVE R6, `(.L_x_3837) ;  /* 0x0000000006087348 */ /* 0x000fea0003c00000 */
[----:B------:R1:W2:Y:S02]  /*178e0*/  SHFL.BFLY P0, R10, R236, R5, R0 ;  /* 0x0c000005ec0a7389 */ /* 0x0002a40000000000 */
[----:B-12---:R-:W-:Y:S05]  /*178f0*/  ENDCOLLECTIVE ;  /* 0x000000000000791b */ /* 0x006fea0003800000 */
.L_x_3837:
[----:B------:R-:W-:Y:S01]  /*17900*/  MOV R236, R235 ;  /* 0x000000eb00ec7202 */ /* 0x000fe20000000f00 */
[----:B------:R-:W-:Y:S01]  /*17910*/  IMAD.MOV.U32 R5, RZ, RZ, 0x2 ;  /* 0x00000002ff057424 */ /* 0x000fe200078e00ff */
[----:B------:R-:W-:-:S07]  /*17920*/  MOV R7, R10 ;  /* 0x0000000a00077202 */ /* 0x000fce0000000f00 */
[----:B------:R-:W-:Y:S05]  /*17930*/  WARPSYNC.COLLECTIVE R6, `(.L_x_3838) ;  /* 0x0000000006087348 */ /* 0x000fea0003c00000 */
[----:B------:R1:W2:Y:S02]  /*17940*/  SHFL.BFLY P0, R10, R236, R5, R0 ;  /* 0x0c000005ec0a7389 */ /* 0x0002a40000000000 */
[----:B-12---:R-:W-:Y:S05]  /*17950*/  ENDCOLLECTIVE ;  /* 0x000000000000791b */ /* 0x006fea0003800000 */
.L_x_3838:
[----:B------:R-:W-:Y:S01]  /*17960*/  FADD.FTZ R12, R8, R7 ;  /* 0x00000007080c7221 */ /* 0x000fe20000010000 */
[----:B------:R-:W-:Y:S01]  /*17970*/  FADD.FTZ R9, R10, R235 ;  /* 0x000000eb0a097221 */ /* 0x000fe20000010000 */
[----:B------:R-:W-:-:S04]  /*17980*/  MOV R5, 0x1 ;  /* 0x0000000100057802 */ /* 0x000fc80000000f00 */
[----:B------:R-:W-:-:S07]  /*17990*/  MOV R236, R9 ;  /* 0x0000000900ec7202 */ /* 0x000fce0000000f00 */
[----:B------:R-:W-:Y:S05]  /*179a0*/  WARPSYNC.COLLECTIVE R6, `(.L_x_3839) ;  /* 0x0000000006087348 */ /* 0x000fea0003c00000 */
[----:B------:R1:W2:Y:S02]  /*179b0*/  SHFL.BFLY P0, R10, R236, R5, R0 ;  /* 0x0c000005ec0a7389 */ /* 0x0002a40000000000 */
[----:B-12---:R-:W-:Y:S05]  /*179c0*/  ENDCOLLECTIVE ;  /* 0x000000000000791b */ /* 0x006fea0003800000 */
.L_x_3839:
[----:B------:R-:W-:Y:S05]  /*179d0*/  BRA `(.L_x_3840) ;  /* 0xfffffff400b87947 */ /* 0x000fea000383ffff */
.L_x_3841:
        /* <DEDUP_REMOVED lines=10> */
.L_x_10256:


//--------------------- .text._ZN5flash24flash_fwd_splitkv_kernelI23Flash_fwd_kernel_traitsILi32ELi64ELi256ELi4ELb0ELb0EN7cutlass6half_tE19Flash_kernel_traitsILi32ELi64ELi256ELi4ES3_EELb0ELb0ELb1ELb0ELb0ELb1ELb1ELb1EEEvNS_16Flash_fwd_paramsE --------------------------
	.section	.text._ZN5flash24flash_fwd_splitkv_kernelI23Flash_fwd_kernel_traitsILi32ELi64ELi256ELi4ELb0ELb0EN7cutlass6half_tE19Flash_kernel_traitsILi32ELi64ELi256ELi4ES3_EELb0ELb0ELb1ELb0ELb0ELb1ELb1ELb1EEEvNS_16Flash_fwd_paramsE,"ax",@progbits
	.align	128
        .global         _ZN5flash24flash_fwd_splitkv_kernelI23Flash_fwd_kernel_traitsILi32ELi64ELi256ELi4ELb0ELb0EN7cutlass6half_tE19Flash_kernel_traitsILi32ELi64ELi256ELi4ES3_EELb0ELb0ELb1ELb0ELb0ELb1ELb1ELb1EEEvNS_16Flash_fwd_paramsE
        .type           _ZN5flash24flash_fwd_splitkv_kernelI23Flash_fwd_kernel_traitsILi32ELi64ELi256ELi4ELb0ELb0EN7cutlass6half_tE19Flash_kernel_traitsILi32ELi64ELi256ELi4ES3_EELb0ELb0ELb1ELb0ELb0ELb1ELb1ELb1EEEvNS_16Flash_fwd_paramsE,@function
        .size           _ZN5flash24flash_fwd_splitkv_kernelI23Flash_fwd_kernel_traitsILi32ELi64ELi256ELi4ELb0ELb0EN7cutlass6half_tE19Flash_kernel_traitsILi32ELi64ELi256ELi4ES3_EELb0ELb0ELb1ELb0ELb0ELb1ELb1ELb1EEEvNS_16Flash_fwd_paramsE,(.L_x_10257 - _ZN5flash24flash_fwd_splitkv_kernelI23Flash_fwd_kernel_traitsILi32ELi64ELi256ELi4ELb0ELb0EN7cutlass6half_tE19Flash_kernel_traitsILi32ELi64ELi256ELi4ES3_EELb0ELb0ELb1ELb0ELb0ELb1ELb1ELb1EEEvNS_16Flash_fwd_paramsE)
        .other          _ZN5flash24flash_fwd_splitkv_kernelI23Flash_fwd_kernel_traitsILi32ELi64ELi256ELi4ELb0ELb0EN7cutlass6half_tE19Flash_kernel_traitsILi32ELi64ELi256ELi4ES3_EELb0ELb0ELb1ELb0ELb0ELb1ELb1ELb1EEEvNS_16Flash_fwd_paramsE,@"STO_CUDA_ENTRY STV_DEFAULT"
_ZN5flash24flash_fwd_splitkv_kernelI23Flash_fwd_kernel_traitsILi32ELi64ELi256ELi4ELb0ELb0EN7cutlass6half_tE19Flash_kernel_traitsILi32ELi64ELi256ELi4ES3_EELb0ELb0ELb1ELb0ELb0ELb1ELb1ELb1EEEvNS_16Flash_fwd_paramsE:
.text._ZN5flash24flash_fwd_splitkv_kernelI23Flash_fwd_kernel_traitsILi32ELi64ELi256ELi4ELb0ELb0EN7cutlass6half_tE19Flash_kernel_traitsILi32ELi64ELi256ELi4ES3_EELb0ELb0ELb1ELb0ELb0ELb1ELb1ELb1EEEvNS_16Flash_fwd_paramsE:
        /* <DEDUP_REMOVED lines=29> */
[----:B------:R-:W-:Y:S05]  /*01d0*/  CALL.REL.NOINC `($_ZN5flash24flash_fwd_splitkv_kernelI23Flash_fwd_kernel_traitsILi32ELi64ELi256ELi4ELb0ELb0EN7cutlass6half_tE19Flash_kernel_traitsILi32ELi64ELi256ELi4ES3_EELb0ELb0ELb1ELb0ELb0ELb1ELb1ELb1EEEvNS_16Flash_fwd_paramsE$_ZN5flash30compute_attn_1rowblock_splitkvI23Flash_fwd_kernel_traitsILi32ELi64ELi256ELi4ELb0ELb0EN7cutlass6half_tE19Flash_kernel_traitsILi32ELi64ELi256ELi4ES3_EELb0ELb0ELb1ELb0ELb0ELb1ELb1ELb1ENS_16Flash_fwd_paramsEEEvRKT8_iiiii) ;  /* 0x0000000000087944 */ /* 0x000fea0003c00000 */
[----:B------:R-:W-:Y:S05]  /*01e0*/  BSYNC.RECONVERGENT B3 ;  /* 0x0000000000037941 */ /* 0x000fea0003800200 */
.L_x_3842:
[----:B------:R-:W-:Y:S05]  /*01f0*/  EXIT ;  /* 0x000000000000794d */ /* 0x000fea0003800000 */
        .type           $_ZN5flash24flash_fwd_splitkv_kernelI23Flash_fwd_kernel_traitsILi32ELi64ELi256ELi4ELb0ELb0EN7cutlass6half_tE19Flash_kernel_traitsILi32ELi64ELi256ELi4ES3_EELb0ELb0ELb1ELb0ELb0ELb1ELb1ELb1EEEvNS_16Flash_fwd_paramsE$_ZN5flash30compute_attn_1rowblock_splitkvI23Flash_fwd_kernel_traitsILi32ELi64ELi256ELi4ELb0ELb0EN7cutlass6half_tE19Flash_kernel_traitsILi32ELi64ELi256ELi4ES3_EELb0ELb0ELb1ELb0ELb0ELb1ELb1ELb1ENS_16Flash_fwd_paramsEEEvRKT8_iiiii,@function
        .size           $_ZN5flash24flash_fwd_splitkv_kernelI23Flash_fwd_kernel_traitsILi32ELi64ELi256ELi4ELb0ELb0EN7cutlass6half_tE19Flash_kernel_traitsILi32ELi64ELi256ELi4ES3_EELb0ELb0ELb1ELb0ELb0ELb1ELb1ELb1EEEvNS_16Flash_fwd_paramsE$_ZN5flash30compute_attn_1rowblock_splitkvI23Flash_fwd_kernel_traitsILi32ELi64ELi256ELi4ELb0ELb0EN7cutlass6half_tE19Flash_kernel_traitsILi32ELi64ELi256ELi4ES3_EELb0ELb0ELb1ELb0ELb0ELb1ELb1ELb1ENS_16Flash_fwd_paramsEEEvRKT8_iiiii,(.L_x_10257 - $_ZN5flash24flash_fwd_splitkv_kernelI23Flash_fwd_kernel_traitsILi32ELi64ELi256ELi4ELb0ELb0EN7cutlass6half_tE19Flash_kernel_traitsILi32ELi64ELi256ELi4ES3_EELb0ELb0ELb1ELb0ELb0ELb1ELb1ELb1EEEvNS_16Flash_fwd_paramsE$_ZN5flash30compute_attn_1rowblock_splitkvI23Flash_fwd_kernel_traitsILi32ELi64ELi256ELi4ELb0ELb0EN7cutlass6half_tE19Flash_kernel_traitsILi32ELi64ELi256ELi4ES3_EELb0ELb0ELb1ELb0ELb0ELb1ELb1ELb1ENS_16Flash_fwd_paramsEEEvRKT8_iiiii)
$_ZN5flash24flash_fwd_splitkv_kernelI23Flash_fwd_kernel_traitsILi32ELi64ELi256ELi4ELb0ELb0EN7cutlass6half_tE19Flash_kernel_traitsILi32ELi64ELi256ELi4ES3_EELb0ELb0ELb1ELb0ELb0ELb1ELb1ELb1EEEvNS_16Flash_fwd_paramsE$_ZN5flash30compute_attn_1rowblock_splitkvI23Flash_fwd_kernel_traitsILi32ELi64ELi256ELi4ELb0ELb0EN7cutlass6half_tE19Flash_kernel_traitsILi32ELi64ELi256ELi4ES3_EELb0ELb0ELb1ELb0ELb0ELb1ELb1ELb1ENS_16Flash_fwd_paramsEEEvRKT8_iiiii:
        /* <DEDUP_REMOVED lines=38> */
.L_x_3844:
[----:B------:R-:W-:Y:S05]  /*0460*/  BSYNC.RECONVERGENT B0 ;  /* 0x0000000000007941 */ /* 0x000fea0003800200 */
.L_x_3843:
[----:B------:R-:W-:Y:S04]  /*0470*/  BSSY.RECONVERGENT B0, `(.L_x_3845) ;  /* 0x0000007000007945 */ /* 0x000fe80003800200 */
[----:B------:R-:W-:Y:S05]  /*0480*/  @!P4 BRA `(.L_x_3846) ;  /* 0x000000000014c947 */ /* 0x000fea0003800000 */
[----:B------:R-:W3:Y:S02]  /*0490*/  LD.E.U8 R0, desc[UR4][R148.64+0x1b2] ;  /* 0x0001b20494007980 */ /* 0x000ee4000c101100 */
[----:B---3--:R-:W-:-:S13]  /*04a0*/  ISETP.NE.AND P0, PT, R0, RZ, PT ;  /* 0x000000ff0000720c */ /* 0x008fda0003f05270 */
[----:B------:R-:W3:Y:S02]  /*04b0*/  @P0 LD.E R9, desc[UR4][R14.64+0x4] ;  /* 0x000004040e090980 */ /* 0x000ee4000c101900 */
[----:B---3-5:R-:W-:-:S06]  /*04c0*/  @P0 IADD3 R72, PT, PT, R9, -R12, RZ ;  /* 0x8000000c09480210 */ /* 0x028fcc0007ffe0ff */
[----:B------:R3:W5:Y:S02]  /*04d0*/  @!P0 LD.E R72, desc[UR4][R14.64] ;  /* 0x000000040e488980 */ /* 0x000764000c101900 */
.L_x_3846:
[----:B------:R-:W-:Y:S05]  /*04e0*/  BSYNC.RECONVERGENT B0 ;  /* 0x0000000000007941 */ /* 0x000fea0003800200 */
.L_x_3845:
        /* <DEDUP_REMOVED lines=9> */
.L_x_3848:
[----:B------:R-:W4:Y:S01]  /*0580*/  LD.E.64 R2, desc[UR4][R148.64+0x108] ;  /* 0x0001080494027980 */ /* 0x000f22000c101b00 */
[----:B------:R-:W-:Y:S01]  /*0590*/  BSSY.RECONVERGENT B0, `(.L_x_3850) ;  /* 0x0000006000007945 */ /* 0x000fe20003800200 */
[----:B----4-:R-:W-:-:S04]  /*05a0*/  ISETP.NE.U32.AND P0, PT, R2, RZ, PT ;  /* 0x000000ff0200720c */ /* 0x010fc80003f05070 */
[----:B------:R-:W-:Y:S01]  /*05b0*/  ISETP.NE.AND.EX P0, PT, R3, RZ, PT, P0 ;  /* 0x000000ff0300720c */ /* 0x000fe20003f05300 */
[----:B------:R-:W-:-:S12]  /*05c0*/  IMAD.MOV.U32 R3, RZ, RZ, RZ ;  /* 0x000000ffff037224 */ /* 0x000fd800078e00ff */
[----:B------:R-:W-:Y:S05]  /*05d0*/  @!P0 BRA `(.L_x_3851) ;  /* 0x0000000000048947 */ /* 0x000fea0003800000 */
[----:B------:R4:W5:Y:S02]  /*05e0*/  LD.E R3, desc[UR4][R148.64+0xbc] ;  /* 0x0000bc0494037980 */ /* 0x000964000c101900 */
.L_x_3851:
[----:B------:R-:W-:Y:S05]  /*05f0*/  BSYNC.RECONVERGENT B0 ;  /* 0x0000000000007941 */ /* 0x000fea0003800200 */
.L_x_3850:
[----:B-----5:R-:W-:Y:S02]  /*0600*/  IADD3 R58, PT, PT, R72, R3, RZ ;  /* 0x00000003483a7210 */ /* 0x020fe40007ffe0ff */
.L_x_3849:
[----:B------:R-:W-:Y:S05]  /*0610*/  BSYNC.RECONVERGENT B1 ;  /* 0x0000000000017941 */ /* 0x000fea0003800200 */
.L_x_3847:
[----:B------:R-:W-:Y:S01]  /*0620*/  IMAD.SHL.U32 R77, R185, 0x40, RZ ;  /* 0x00000040b94d7824 */ /* 0x000fe200078e00ff */
[----:B------:R-:W-:Y:S01]  /*0630*/  MOV R2, R184 ;  /* 0x000000b800027202 */ /* 0x000fe20000000f00 */
[----:B------:R-:W-:-:S03]  /*0640*/  IMAD.MOV.U32 R3, RZ, RZ, 0x0 ;  /* 0x00000000ff037424 */ /* 0x000fc600078e00ff */
[----:B------:R-:W-:-:S13]  /*0650*/  ISETP.GT.AND P0, PT, R186, R77, PT ;  /* 0x0000004dba00720c */ /* 0x000fda0003f04270 */
[----:B-1234-:R-:W-:Y:S05]  /*0660*/  @!P0 RET.REL.NODEC R2 `(_ZN5flash24flash_fwd_splitkv_kernelI23Flash_fwd_kernel_traitsILi32ELi64ELi256ELi4ELb0ELb0EN7cutlass6half_tE19Flash_kernel_traitsILi32ELi64ELi256ELi4ES3_EELb0ELb0ELb1ELb0ELb0ELb1ELb1ELb1EEEvNS_16Flash_fwd_paramsE) ;  /* 0xfffffff802648950 */ /* 0x01efea0003c3ffff */
        /* <DEDUP_REMOVED lines=88> */
[----:B-1----:R-:W-:Y:S05]  /*0bf0*/  @P0 RET.REL.NODEC R184 `(_ZN5flash24flash_fwd_splitkv_kernelI23Flash_fwd_kernel_traitsILi32ELi64ELi256ELi4ELb0ELb0EN7cutlass6half_tE19Flash_kernel_traitsILi32ELi64ELi256ELi4ES3_EELb0ELb0ELb1ELb0ELb0ELb1ELb1ELb1EEEvNS_16Flash_fwd_paramsE) ;  /* 0xfffffff4b8000950 */ /* 0x002fea0003c3ffff */
[----:B------:R-:W-:Y:S02]  /*0c00*/  MOV R3, 0xff800000 ;  /* 0xff80000000037802 */ /* 0x000fe40000000f00 */
[----:B------:R-:W-:-:S03]  /*0c10*/  MOV R185, 0x0 ;  /* 0x0000000000b97802 */ /* 0x000fc60000000f00 */
[----:B------:R1:W-:Y:S02]  /*0c20*/  ST.E desc[UR4][R8.64+0xc0], R3 ;  /* 0x0000c00308007985 */ /* 0x0003e4000c101904 */
[----:B-1----:R-:W-:Y:S05]  /*0c30*/  RET.REL.NODEC R184 `(_ZN5flash24flash_fwd_splitkv_kernelI23Flash_fwd_kernel_traitsILi32ELi64ELi256ELi4ELb0ELb0EN7cutlass6half_tE19Flash_kernel_traitsILi32ELi64ELi256ELi4ES3_EELb0ELb0ELb1ELb0ELb0ELb1ELb1ELb1EEEvNS_16Flash_fwd_paramsE) ;  /* 0xfffffff0b8f07950 */ /* 0x002fea0003c3ffff */
.L_x_3852:
        /* <DEDUP_REMOVED lines=51> */
[----:B------:R-:W3:Y:S01]  /*0f70*/  LD.E.64 R12, desc[UR4][R16.64+0x20] ;  /* 0x00002004100c7980 */ /* 0x000ee2000c101b00 */
[----:B------:R-:W-:-:S05]  /*0f80*/  @!P3 LOP3.LUT R9, RZ, R10, RZ, 0x33, !PT ;  /* 0x0000000aff09b212 */ /* 0x000fca00078e33ff */
[----:B------:R-:W-:-:S05]  /*0f90*/  IMAD.WIDE R22, R9, 0x4, R190 ;  /* 0x0000000409167825 */ /* 0x000fca00078e02be */
[----:B------:R1:W2:Y:S01]  /*0fa0*/  LD.E R0, desc[UR4][R22.64] ;  /* 0x0000000416007980 */ /* 0x0002a2000c101900 */
[----:B----4-:R-:W-:-:S04]  /*0fb0*/  IABS R6, R5 ;  /* 0x0000000500067213 */ /* 0x010fc80000000000 */
[----:B------:R-:W4:Y:S08]  /*0fc0*/  I2F.RP R21, R6 ;  /* 0x0000000600157306 */ /* 0x000f300000209400 */
[----:B----4-:R-:W4:Y:S02]  /*0fd0*/  MUFU.RCP R20, R21 ;  /* 0x0000001500147308 */ /* 0x010f240000001000 */
[----:B----4-:R-:W-:-:S06]  /*0fe0*/  VIADD R20, R20, 0xffffffe ;  /* 0x0ffffffe14147836 */ /* 0x010fcc0000000000 */
[----:B-1----:R-:W1:Y:S01]  /*0ff0*/  F2I.FTZ.U32.TRUNC.NTZ R23, R20 ;  /* 0x0000001400177305 */ /* 0x002e62000021f000 */
        /* <DEDUP_REMOVED lines=43> */
.L_x_3854:
[----:B------:R-:W1:Y:S01]  /*12b0*/  LD.E R5, desc[UR4][R148.64+0x68] ;  /* 0x0000680494057980 */ /* 0x000e62000c101900 */
[----:B------:R-:W-:-:S03]  /*12c0*/  ISETP.NE.AND P0, PT, R12, -0x1, PT ;  /* 0xffffffff0c00780c */ /* 0x000fc60003f05270 */
[----:B------:R-:W2:Y:S01]  /*12d0*/  LD.E.64 R174, desc[UR4][R148.64+0x38] ;  /* 0x0000380494ae7980 */ /* 0x000ea2000c101b00 */
[----:B------:R-:W-:Y:S02]  /*12e0*/  MOV R16, R148 ;  /* 0x0000009400107202 */ /* 0x000fe40000000f00 */
[----:B------:R-:W-:Y:S01]  /*12f0*/  MOV R17, R149 ;  /* 0x0000009500117202 */ /* 0x000fe20000000f00 */
[----:B------:R3:W5:Y:S04]  /*1300*/  LD.E.64 R26, desc[UR4][R148.64+0x58] ;  /* 0x00005804941a7980 */ /* 0x000768000c101b00 */
[----:B------:R-:W4:Y:S04]  /*1310*/  LD.E.64 R176, desc[UR4][R16.64+0x40] ;  /* 0x0000400410b07980 */ /* 0x000f28000c101b00 */
[----:B------:R-:W3:Y:S04]  /*1320*/  @!P0 LD.E.64 R20, desc[UR4][R148.64+0x20] ;  /* 0x0000200494148980 */ /* 0x000ee8000c101b00 */
[----:B------:R-:W4:Y:S04]  /*1330*/  LD.E.64 R14, desc[UR4][R16.64+0x50] ;  /* 0x00005004100e7980 */ /* 0x000f28000c101b00 */
[----:B------:R-:W4:Y:S01]  /*1340*/  @!P0 LD.E.64 R18, desc[UR4][R148.64+0x28] ;  /* 0x0000280494128980 */ /* 0x000f22000c101b00 */
[----:B------:R-:W-:Y:S01]  /*1350*/  IMAD.MOV.U32 R22, RZ, RZ, RZ ;  /* 0x000000ffff167224 */ /* 0x000fe200078e00ff */
[----:B------:R-:W-:-:S02]  /*1360*/  IABS R4, R188 ;  /* 0x000000bc00047213 */ /* 0x000fc40000000000 */
[----:B------:R-:W-:Y:S02]  /*1370*/  CS2R R190, SRZ ;  /* 0x0000000000be7805 */ /* 0x000fe4000001ff00 */
[----:B-1----:R-:W-:-:S04]  /*1380*/  IABS R2, R5 ;  /* 0x0000000500027213 */ /* 0x002fc80000000000 */
[----:B------:R-:W1:Y:S08]  /*1390*/  I2F.RP R9, R2 ;  /* 0x0000000200097306 */ /* 0x000e700000209400 */
[----:B-1----:R-:W1:Y:S02]  /*13a0*/  MUFU.RCP R6, R9 ;  /* 0x0000000900067308 */ /* 0x002e640000001000 */
[----:B-1----:R-:W-:-:S06]  /*13b0*/  VIADD R6, R6, 0xffffffe ;  /* 0x0ffffffe06067836 */ /* 0x002fcc0000000000 */
        /* <DEDUP_REMOVED lines=24> */
[----:B------:R-:W-:Y:S02]  /*1540*/  ISETP.GE.AND P2, PT, R2, RZ, PT ;  /* 0x000000ff0200720c */ /* 0x000fe40003f46270 */
[----:B------:R-:W-:Y:S01]  /*1550*/  @!P0 MOV R4, R22 ;  /* 0x0000001600048202 */ /* 0x000fe20000000f00 */
[----:B------:R-:W-:Y:S01]  /*1560*/  @!P0 IMAD.IADD R9, R23, 0x1, R9 ;  /* 0x0000000117098824 */ /* 0x000fe200078e0209 */
[----:B------:R-:W-:Y:S01]  /*1570*/  ISETP.NE.AND P3, PT, R5, RZ, PT ;  /* 0x000000ff0500720c */ /* 0x000fe20003f65270 */
[----:B------:R-:W-:Y:S01]  /*1580*/  @P0 IMAD.MOV.U32 R4, RZ, RZ, R20 ;  /* 0x000000ffff040224 */ /* 0x000fe200078e0014 */
[----:B------:R-:W-:-:S02]  /*1590*/  LEA R3, R59, 0xffffff00, 0x8 ;  /* 0xffffff003b037811 */ /* 0x000fc400078e40ff */
[----:B------:R-:W-:Y:S02]  /*15a0*/  @P0 IADD3 R9, PT, PT, R21, R0, RZ ;  /* 0x0000000015090210 */ /* 0x000fe40007ffe0ff */
[----:B------:R-:W-:Y:S01]  /*15b0*/  @!P1 IADD3 R6, PT, PT, R6, 0x1, RZ ;  /* 0x0000000106069810 */ /* 0x000fe20007ffe0ff */
[----:B------:R-:W-:Y:S01]  /*15c0*/  IMAD R2, R175, R3, RZ ;  /* 0x00000003af027224 */ /* 0x000fe200078e02ff */
[----:B------:R-:W-:Y:S01]  /*15d0*/  SHF.R.S32.HI R13, RZ, 0x1f, R3 ;  /* 0x0000001fff0d7819 */ /* 0x000fe20000011403 */
[----:B------:R-:W-:Y:S01]  /*15e0*/  IMAD.MOV.U32 R21, RZ, RZ, R9 ;  /* 0x000000ffff157224 */ /* 0x000fe200078e0009 */
[----:B------:R-:W-:Y:S02]  /*15f0*/  MOV R20, R4 ;  /* 0x0000000400147202 */ /* 0x000fe40000000f00 */
[----:B------:R-:W-:Y:S01]  /*1600*/  @P4 IADD3 R6, PT, PT, R6, 0x1, RZ ;  /* 0x0000000106064810 */ /* 0x000fe20007ffe0ff */
[----:B----4-:R-:W-:Y:S01]  /*1610*/  @!P0 IMAD R0, R177, R11, RZ ;  /* 0x0000000bb1008224 */ /* 0x010fe200078e02ff */
[----:B------:R-:W-:Y:S01]  /*1620*/  @!P0 SHF.R.S32.HI R7, RZ, 0x1f, R11 ;  /* 0x0000001fff078819 */ /* 0x000fe2000001140b */
[----:B------:R-:W-:-:S02]  /*1630*/  IMAD R2, R13, R174, R2 ;  /* 0x000000ae0d027224 */ /* 0x000fc400078e0202 */
[----:B------:R-:W-:-:S04]  /*1640*/  IMAD.WIDE.U32 R20, R174, R3, R20 ;  /* 0x00000003ae147225 */ /* 0x000fc800078e0014 */
[----:B------:R-:W-:Y:S01]  /*1650*/  @!P2 IMAD.MOV R6, RZ, RZ, -R6 ;  /* 0x000000ffff06a224 */ /* 0x000fe200078e0a06 */
[----:B------:R-:W-:Y:S01]  /*1660*/  @!P3 LOP3.LUT R6, RZ, R5, RZ, 0x33, !PT ;  /* 0x00000005ff06b212 */ /* 0x000fe200078e33ff */
[----:B------:R-:W-:Y:S02]  /*1670*/  @!P0 IMAD R0, R7, R176, R0 ;  /* 0x000000b007008224 */ /* 0x000fe400078e0200 */
[----:B------:R-:W-:Y:S01]  /*1680*/  @!P0 IMAD.WIDE.U32 R22, R176, R11, RZ ;  /* 0x0000000bb0168225 */ /* 0x000fe200078e00ff */
[----:B------:R-:W-:Y:S02]  /*1690*/  IADD3 R21, PT, PT, R21, R2, RZ ;  /* 0x0000000215157210 */ /* 0x000fe40007ffe0ff */
[----:B------:R-:W-:Y:S01]  /*16a0*/  SHF.R.S32.HI R2, RZ, 0x1f, R6 ;  /* 0x0000001fff027819 */ /* 0x000fe20000011406 */
[----:B------:R-:W-:Y:S01]  /*16b0*/  IMAD R9, R15, R6, RZ ;  /* 0x000000060f097224 */ /* 0x000fe200078e02ff */
[----:B------:R-:W-:Y:S02]  /*16c0*/  @P0 IADD3 R11, PT, PT, R11, R12, RZ ;  /* 0x0000000c0b0b0210 */ /* 0x000fe40007ffe0ff */
[----:B------:R-:W-:Y:S01]  /*16d0*/  @!P0 IADD3 R23, PT, PT, R23, R0, RZ ;  /* 0x0000000017178210 */ /* 0x000fe20007ffe0ff */
[----:B------:R-:W-:Y:S01]  /*16e0*/  @!P0 IMAD R0, R19, R10, RZ ;  /* 0x0000000a13008224 */ /* 0x000fe200078e02ff */
[----:B------:R-:W-:Y:S01]  /*16f0*/  @!P0 SHF.R.S32.HI R7, RZ, 0x1f, R10 ;  /* 0x0000001fff078819 */ /* 0x000fe2000001140a */
[----:B------:R-:W-:-:S02]  /*1700*/  IMAD R9, R14, R2, R9 ;  /* 0x000000020e097224 */ /* 0x000fc400078e0209 */
[----:B------:R-:W-:-:S04]  /*1710*/  @!P0 IMAD.WIDE.U32 R22, R18, R10, R22 ;  /* 0x0000000a12168225 */ /* 0x000fc800078e0016 */
[----:B------:R-:W-:Y:S02]  /*1720*/  @!P0 IMAD R0, R18, R7, R0 ;  /* 0x0000000712008224 */ /* 0x000fe400078e0200 */
        /* <DEDUP_REMOVED lines=9> */
.L_x_3855:
[----:B------:R-:W-:Y:S05]  /*17c0*/  BSYNC.RECONVERGENT B0 ;  /* 0x0000000000007941 */ /* 0x000fea0003800200 */
.L_x_3853:
        /* <DEDUP_REMOVED lines=30> */
[----:B------:R-:W-:Y:S02]  /*19b0*/  IADD3 R20, P2, PT, R12, R20, RZ ;  /* 0x000000140c147210 */ /* 0x000fe40007f5e0ff */
[----:B------:R-:W-:Y:S01]  /*19c0*/  LOP3.LUT R10, R188, R5, RZ, 0x3c, !PT ;  /* 0x00000005bc0a7212 */ /* 0x000fe200078e3cff */
[----:B------:R-:W-:Y:S02]  /*19d0*/  @!P1 VIADD R9, R9, 0x1 ;  /* 0x0000000109099836 */ /* 0x000fe40000000000 */
[----:B------:R-:W-:Y:S01]  /*19e0*/  IMAD.X R21, RZ, RZ, R18, P2 ;  /* 0x000000ffff157224 */ /* 0x000fe200010e0612 */
[----:B------:R-:W-:Y:S02]  /*19f0*/  ISETP.GE.AND P3, PT, R10, RZ, PT ;  /* 0x000000ff0a00720c */ /* 0x000fe40003f66270 */
[----:B------:R-:W-:Y:S01]  /*1a00*/  ISETP.NE.AND P2, PT, R5, RZ, PT ;  /* 0x000000ff0500720c */ /* 0x000fe20003f45270 */
[----:B-----5:R-:W-:-:S02]  /*1a10*/  IMAD R10, R13, R176, RZ ;  /* 0x000000b00d0a7224 */ /* 0x020fc400078e02ff */
[----:B------:R-:W-:Y:S01]  /*1a20*/  @P4 IADD3 R9, PT, PT, R9, 0x1, RZ ;  /* 0x0000000109094810 */ /* 0x000fe20007ffe0ff */
[----:B------:R-:W-:-:S04]  /*1a30*/  IMAD.WIDE.U32 R20, R3, R176, R20 ;  /* 0x000000b003147225 */ /* 0x000fc800078e0014 */
[----:B------:R-:W-:Y:S02]  /*1a40*/  IMAD R10, R3, R177, R10 ;  /* 0x000000b1030a7224 */ /* 0x000fe400078e020a */
[----:B------:R-:W-:-:S05]  /*1a50*/  IMAD.MOV.U32 R3, RZ, RZ, R9 ;  /* 0x000000ffff037224 */ /* 0x000fca00078e0009 */
[----:B------:R-:W-:Y:S02]  /*1a60*/  @!P3 IADD3 R3, PT, PT, -R3, RZ, RZ ;  /* 0x000000ff0303b210 */ /* 0x000fe40007ffe1ff */
[----:B------:R-:W-:-:S05]  /*1a70*/  @!P2 LOP3.LUT R3, RZ, R5, RZ, 0x33, !PT ;  /* 0x00000005ff03a212 */ /* 0x000fca00078e33ff */
[----:B------:R-:W-:Y:S01]  /*1a80*/  IMAD R5, R27, R3, RZ ;  /* 0x000000031b057224 */ /* 0x000fe200078e02ff */
[----:B------:R-:W-:Y:S01]  /*1a90*/  SHF.R.U32.HI R128, RZ, 0x2, R61 ;  /* 0x00000002ff807819 */ /* 0x000fe2000001163d */
[----:B------:R-:W-:Y:S01]  /*1aa0*/  IMAD.MOV.U32 R129, RZ, RZ, RZ ;  /* 0x000000ffff817224 */ /* 0x000fe200078e00ff */
[----:B------:R-:W-:Y:S01]  /*1ab0*/  SHF.R.S32.HI R125, RZ, 0x1f, R188 ;  /* 0x0000001fff7d7819 */ /* 0x000fe200000114bc */
[----:B------:R-:W1:Y:S02]  /*1ac0*/  S2R R49, SR_CgaCtaId ;  /* 0x0000000000317919 */ /* 0x000e640000008800 */
[-C--:B------:R-:W-:Y:S02]  /*1ad0*/  IMAD R183, R177, R128.reuse, RZ ;  /* 0x00000080b1b77224 */ /* 0x080fe400078e02ff */
[----:B------:R-:W-:Y:S02]  /*1ae0*/  IMAD R179, R175, R128, RZ ;  /* 0x00000080afb37224 */ /* 0x000fe400078e02ff */
[----:B------:R-:W-:-:S02]  /*1af0*/  IMAD.SHL.U32 R63, R61, 0x4, RZ ;  /* 0x000000043d3f7824 */ /* 0x000fc400078e00ff */
[----:B------:R-:W-:Y:S01]  /*1b00*/  IMAD.SHL.U32 R60, R59, 0x100, RZ ;  /* 0x000001003b3c7824 */ /* 0x000fe200078e00ff */
[----:B------:R-:W-:Y:S01]  /*1b10*/  SHF.L.U64.HI R65, R176, 0x5, R177 ;  /* 0x00000005b0417819 */ /* 0x000fe200000102b1 */
[----:B------:R-:W-:Y:S01]  /*1b20*/  IMAD.SHL.U32 R66, R174, 0x20, RZ ;  /* 0x00000020ae427824 */ /* 0x000fe200078e00ff */
[----:B------:R-:W-:Y:S01]  /*1b30*/  SHF.L.U32 R64, R176, 0x5, RZ ;  /* 0x00000005b0407819 */ /* 0x000fe200000006ff */
[----:B------:R-:W-:Y:S01]  /*1b40*/  VIADD R69, R60, 0xffffff00 ;  /* 0xffffff003c457836 */ /* 0x000fe20000000000 */
[----:B------:R-:W-:Y:S02]  /*1b50*/  SHF.L.U64.HI R67, R174, 0x5, R175 ;  /* 0x00000005ae437819 */ /* 0x000fe400000102af */
[----:B------:R-:W-:Y:S01]  /*1b60*/  LOP3.LUT R75, R63, 0xc, RZ, 0xc0, !PT ;  /* 0x0000000c3f4b7812 */ /* 0x000fe200078ec0ff */
[----:B--2---:R-:W-:-:S04]  /*1b70*/  @P0 IMAD.WIDE.U32 R32, R22, R8, RZ ;  /* 0x0000000816200225 */ /* 0x004fc800078e00ff */
[----:B------:R-:W-:Y:S02]  /*1b80*/  @P0 IMAD R19, R23, R8, RZ ;  /* 0x0000000817130224 */ /* 0x000fe400078e02ff */
[----:B---3--:R-:W-:-:S04]  /*1b90*/  @!P0 IMAD.WIDE.U32 R30, R28, R189, RZ ;  /* 0x000000bd1c1e8225 */ /* 0x008fc800078e00ff */
[----:B------:R-:W-:Y:S02]  /*1ba0*/  @!P0 IMAD.MOV.U32 R9, RZ, RZ, R30 ;  /* 0x000000ffff098224 */ /* 0x000fe400078e001e */
[----:B------:R-:W-:Y:S02]  /*1bb0*/  @P0 IMAD.MOV.U32 R9, RZ, RZ, R32 ;  /* 0x000000ffff090224 */ /* 0x000fe400078e0020 */
[----:B------:R-:W-:Y:S01]  /*1bc0*/  @!P0 IMAD R18, R29, R189, RZ ;  /* 0x000000bd1d128224 */ /* 0x000fe200078e02ff */
[----:B------:R-:W-:Y:S02]  /*1bd0*/  MOV R28, R20 ;  /* 0x00000014001c7202 */ /* 0x000fe40000000f00 */
[----:B------:R-:W-:Y:S01]  /*1be0*/  IADD3 R30, P1, PT, R12, R9, RZ ;  /* 0x000000090c1e7210 */ /* 0x000fe20007f3e0ff */
[----:B------:R-:W-:Y:S01]  /*1bf0*/  @!P0 IMAD.IADD R18, R31, 0x1, R18 ;  /* 0x000000011f128824 */ /* 0x000fe200078e0212 */
[----:B------:R-:W-:Y:S01]  /*1c00*/  SHF.R.S32.HI R9, RZ, 0x1f, R3 ;  /* 0x0000001fff097819 */ /* 0x000fe20000011403 */
[----:B------:R-:W-:-:S02]  /*1c10*/  IMAD.IADD R29, R21, 0x1, R10 ;  /* 0x00000001151d7824 */ /* 0x000fc400078e020a */
[----:B------:R-:W-:Y:S02]  /*1c20*/  @P0 IMAD.IADD R18, R33, 0x1, R19 ;  /* 0x0000000121120824 */ /* 0x000fe400078e0213 */
[----:B------:R-:W-:-:S03]  /*1c30*/  IMAD.WIDE.U32 R28, R3, R26, R28 ;  /* 0x0000001a031c7225 */ /* 0x000fc600078e001c */
[----:B------:R-:W-:Y:S01]  /*1c40*/  IADD3.X R31, PT, PT, RZ, R18, RZ, P1, !PT ;  /* 0x00000012ff1f7210 */ /* 0x000fe20000ffe4ff */
[----:B------:R-:W-:Y:S02]  /*1c50*/  IMAD R5, R9, R26, R5 ;  /* 0x0000001a09057224 */ /* 0x000fe400078e0205 */
[----:B------:R-:W-:Y:S01]  /*1c60*/  IMAD R19, R25, R188, RZ ;  /* 0x000000bc19137224 */ /* 0x000fe200078e02ff */
[----:B------:R-:W-:Y:S01]  /*1c70*/  IADD3 R20, P0, PT, R12, R4, RZ ;  /* 0x000000040c147210 */ /* 0x000fe20007f1e0ff */
[----:B------:R-:W-:Y:S01]  /*1c80*/  IMAD.IADD R25, R29, 0x1, R5 ;  /* 0x000000011d197824 */ /* 0x000fe200078e0205 */
[----:B------:R-:W-:Y:S01]  /*1c90*/  LOP3.LUT R8, R62, 0xc0, RZ, 0xc0, !PT ;  /* 0x000000c03e087812 */ /* 0x000fe200078ec0ff */
[----:B------:R-:W-:-:S04]  /*1ca0*/  IMAD.WIDE.U32 R4, R185, 0x40, R128 ;  /* 0x00000040b9047825 */ /* 0x000fc800078e0080 */
[----:B------:R-:W-:Y:S02]  /*1cb0*/  IMAD R19, R24, R125, R19 ;  /* 0x0000007d18137224 */ /* 0x000fe400078e0213 */
[----:B------:R-:W-:Y:S01]  /*1cc0*/  IMAD.WIDE.U32 R26, R188, R24, R30 ;  /* 0x00000018bc1a7225 */ /* 0x000fe200078e001e */
[----:B------:R-:W-:-:S03]  /*1cd0*/  LOP3.LUT R21, R8, 0x18, R61, 0xf8, !PT ;  /* 0x0000001808157812 */ /* 0x000fc600078ef83d */
[-C--:B------:R-:W-:Y:S02]  /*1ce0*/  IMAD R5, R5, R22.reuse, RZ ;  /* 0x0000001605057224 */ /* 0x080fe400078e02ff */
[----:B------:R-:W-:Y:S01]  /*1cf0*/  IMAD.IADD R27, R27, 0x1, R19 ;  /* 0x000000011b1b7824 */ /* 0x000fe200078e0213 */
[----:B------:R-:W-:Y:S01]  /*1d00*/  SHF.L.U64.HI R71, R22, 0x5, R23 ;  /* 0x0000000516477819 */ /* 0x000fe20000010217 */
[----:B------:R-:W-:Y:S01]  /*1d10*/  IMAD R5, R4, R23, R5 ;  /* 0x0000001704057224 */ /* 0x000fe200078e0205 */
[----:B------:R-:W-:Y:S01]  /*1d20*/  SHF.L.U32 R70, R22, 0x5, RZ ;  /* 0x0000000516467819 */ /* 0x000fe200000006ff */
[----:B------:R-:W-:Y:S01]  /*1d30*/  IMAD.WIDE.U32 R22, R4, R22, R26 ;  /* 0x0000001604167225 */ /* 0x000fe200078e001a */
[----:B------:R-:W-:Y:S02]  /*1d40*/  LOP3.LUT R21, R21, 0x18, R62, 0x78, !PT ;  /* 0x0000001815157812 */ /* 0x000fe400078e783e */
[----:B------:R-:W-:Y:S01]  /*1d50*/  SHF.R.S32.HI R19, RZ, 0x1f, R72 ;  /* 0x0000001fff137819 */ /* 0x000fe20000011448 */
[----:B------:R-:W-:Y:S01]  /*1d60*/  IMAD.IADD R5, R23, 0x1, R5 ;  /* 0x0000000117057824 */ /* 0x000fe200078e0205 */
[----:B------:R-:W-:-:S02]  /*1d70*/  MOV R24, R28 ;  /* 0x0000001c00187202 */ /* 0x000fc40000000f00 */
[----:B------:R-:W-:Y:S01]  /*1d80*/  LOP3.LUT R62, R21, 0x1f20, R62, 0xf8, !PT ;  /* 0x00001f20153e7812 */ /* 0x000fe200078ef83e */
[----:B------:R-:W-:Y:S01]  /*1d90*/  IMAD.X R21, RZ, RZ, R0, P0 ;  /* 0x000000ffff157224 */ /* 0x000fe200000e0600 */
[----:B----4-:R-:W-:Y:S02]  /*1da0*/  LEA R126, P2, R22, R16, 0x1 ;  /* 0x00000010167e7211 */ /* 0x010fe400078408ff */
[----:B------:R-:W-:Y:S01]  /*1db0*/  LEA.HI R0, R19, R72, RZ, 0x8 ;  /* 0x0000004813007211 */ /* 0x000fe200078f40ff */
[----:B------:R-:W-:Y:S01]  /*1dc0*/  IMAD.WIDE.U32 R18, R128, R176, R24 ;  /* 0x000000b080127225 */ /* 0x000fe200078e0018 */
[----:B------:R-:W-:Y:S02]  /*1dd0*/  LEA.HI.X R127, R22, R17, R5, 0x1, P2 ;  /* 0x00000011167f7211 */ /* 0x000fe400010f0c05 */
[----:B------:R-:W-:Y:S02]  /*1de0*/  SHF.R.S32.HI R5, RZ, 0x8, R0 ;  /* 0x00000008ff057819 */ /* 0x000fe40000011400 */
[----:B------:R-:W-:-:S02]  /*1df0*/  IADD3 R183, PT, PT, R19, R183, RZ ;  /* 0x000000b713b77210 */ /* 0x000fc40007ffe0ff */
[----:B------:R-:W-:Y:S02]  /*1e00*/  LEA R182, P0, R18, R6, 0x1 ;  /* 0x0000000612b67211 */ /* 0x000fe400078008ff */
[----:B------:R-:W-:Y:S02]  /*1e10*/  VIMNMX R68, PT, PT, R178, R5, !PT ;  /* 0x00000005b2447248 */ /* 0x000fe40007fe0100 */
[----:B------:R-:W-:Y:S02]  /*1e20*/  LEA.HI.X R183, R18, R7, R183, 0x1, P0 ;  /* 0x0000000712b77211 */ /* 0x000fe400000f0cb7 */
[----:B------:R-:W-:Y:S01]  /*1e30*/  ISETP.GT.AND P0, PT, R59, R68, PT ;  /* 0x000000443b00720c */ /* 0x000fe20003f04270 */
[----:B------:R-:W-:Y:S01]  /*1e40*/  IMAD.WIDE.U32 R20, R128, R174, R20 ;  /* 0x000000ae80147225 */ /* 0x000fe200078e0014 */
[----:B------:R-:W-:-:S03]  /*1e50*/  MOV R10, 0x400 ;  /* 0x00000400000a7802 */ /* 0x000fc60000000f00 */
[----:B------:R-:W-:Y:S01]  /*1e60*/  IMAD.IADD R179, R21, 0x1, R179 ;  /* 0x0000000115b37824 */ /* 0x000fe200078e02b3 */
[----:B-1----:R-:W-:Y:S02]  /*1e70*/  LEA R49, R49, R10, 0x18 ;  /* 0x0000000a31317211 */ /* 0x002fe400078ec0ff */
[C---:B------:R-:W-:Y:S02]  /*1e80*/  LEA R180, P1, R20.reuse, R14, 0x1 ;  /* 0x0000000e14b47211 */ /* 0x040fe400078208ff */
[----:B------:R-:W-:Y:S02]  /*1e90*/  LEA.HI R11, R11, R11, RZ, 0x1 ;  /* 0x0000000b0b0b7211 */ /* 0x000fe400078f08ff */
[----:B------:R-:W-:Y:S02]  /*1ea0*/  LEA.HI.X R179, R20, R15, R179, 0x1, P1 ;  /* 0x0000000f14b37211 */ /* 0x000fe400008f0cb3 */
        /* <DEDUP_REMOVED lines=48> */
[----:B---3--:R-:W-:Y:S01]  /*21b0*/  IMAD.WIDE.U32 R26, R189, R22, R12 ;  /* 0x00000016bd1a7225 */ /* 0x008fe200078e000c */
[----:B------:R-:W-:-:S03]  /*21c0*/  IADD3 R29, PT, PT, R29, R0, RZ ;  /* 0x000000001d1d7210 */ /* 0x000fc60007ffe0ff */
[----:B------:R-:W-:Y:S02]  /*21d0*/  IMAD R0, R23, R189, RZ ;  /* 0x000000bd17007224 */ /* 0x000fe400078e02ff */
[----:B----4-:R-:W-:Y:S02]  /*21e0*/  IMAD R22, R15, R3, RZ ;  /* 0x000000030f167224 */ /* 0x010fe400078e02ff */
[-C--:B-----5:R-:W-:Y:S01]  /*21f0*/  IMAD R15, R133, R69.reuse, RZ ;  /* 0x00000045850f7224 */ /* 0x0a0fe200078e02ff */
[----:B------:R-:W-:Y:S01]  /*2200*/  IADD3 R27, PT, PT, R27, R0, RZ ;  /* 0x000000001b1b7210 */ /* 0x000fe20007ffe0ff */
[----:B------:R-:W-:Y:S02]  /*2210*/  IMAD R8, R131, R69, RZ ;  /* 0x0000004583087224 */ /* 0x000fe400078e02ff */
[----:B------:R-:W-:Y:S02]  /*2220*/  IMAD R0, R132, R21, R15 ;  /* 0x0000001584007224 */ /* 0x000fe400078e020f */
[----:B------:R-:W-:-:S04]  /*2230*/  IMAD.WIDE.U32 R26, R69, R132, R26 ;  /* 0x00000084451a7225 */ /* 0x000fc800078e001a */
[----:B------:R-:W-:Y:S01]  /*2240*/  IMAD R8, R130, R21, R8 ;  /* 0x0000001582087224 */ /* 0x000fe200078e0208 */
[----:B------:R-:W-:Y:S01]  /*2250*/  IADD3 R27, PT, PT, R27, R0, RZ ;  /* 0x000000001b1b7210 */ /* 0x000fe20007ffe0ff */
[----:B------:R-:W-:-:S04]  /*2260*/  IMAD.WIDE.U32 R28, R69, R130, R28 ;  /* 0x00000082451c7225 */ /* 0x000fc800078e001c */
[----:B------:R-:W-:Y:S02]  /*2270*/  IMAD R0, R25, R3, RZ ;  /* 0x0000000319007224 */ /* 0x000fe400078e02ff */
[----:B------:R-:W-:Y:S02]  /*2280*/  IMAD.IADD R29, R29, 0x1, R8 ;  /* 0x000000011d1d7824 */ /* 0x000fe400078e0208 */
[----:B------:R-:W-:Y:S02]  /*2290*/  IMAD R0, R24, R9, R0 ;  /* 0x0000000918007224 */ /* 0x000fe400078e0200 */
[----:B------:R-:W-:Y:S01]  /*22a0*/  IMAD.WIDE.U32 R24, R3, R24, R26 ;  /* 0x0000001803187225 */ /* 0x000fe200078e001a */
[----:B------:R-:W-:-:S03]  /*22b0*/  IADD3 R15, P0, PT, -R72, R128, RZ ;  /* 0x00000080480f7210 */ /* 0x000fc60007f1e1ff */
[----:B------:R-:W-:Y:S01]  /*22c0*/  IMAD.WIDE.U32 R28, R3, R14, R28 ;  /* 0x0000000e031c7225 */ /* 0x000fe200078e001c */
[----:B------:R-:W-:-:S03]  /*22d0*/  LOP3.LUT R3, R61, 0x3, RZ, 0xc0, !PT ;  /* 0x000000033d037812 */ /* 0x000fc600078ec0ff */
[----:B------:R-:W-:Y:S01]  /*22e0*/  IMAD R22, R14, R9, R22 ;  /* 0x000000090e167224 */ /* 0x000fe200078e0216 */
[----:B------:R-:W-:Y:S01]  /*22f0*/  SHF.R.S32.HI R9, RZ, 0x1f, R72 ;  /* 0x0000001fff097819 */ /* 0x000fe20000011448 */
[----:B------:R-:W-:Y:S02]  /*2300*/  IMAD.IADD R25, R25, 0x1, R0 ;  /* 0x0000000119197824 */ /* 0x000fe400078e0200 */
[----:B------:R-:W-:Y:S01]  /*2310*/  IMAD R0, R128, R11, RZ ;  /* 0x0000000b80007224 */ /* 0x000fe200078e02ff */
[----:B------:R-:W-:Y:S01]  /*2320*/  IADD3.X R9, PT, PT, RZ, ~R9, RZ, P0, !PT ;  /* 0x80000009ff097210 */ /* 0x000fe200007fe4ff */
[----:B------:R-:W-:Y:S02]  /*2330*/  IMAD R21, R2, R11, RZ ;  /* 0x0000000b02157224 */ /* 0x000fe400078e02ff */
[----:B------:R-:W-:Y:S01]  /*2340*/  IMAD R2, R3, 0x8, R0 ;  /* 0x0000000803027824 */ /* 0x000fe200078e0200 */
[----:B------:R-:W-:Y:S01]  /*2350*/  IADD3 R0, PT, PT, R75, R0, RZ ;  /* 0x000000004b007210 */ /* 0x000fe20007ffe0ff */
[----:B------:R-:W-:Y:S01]  /*2360*/  IMAD.IADD R23, R29, 0x1, R22 ;  /* 0x000000011d177824 */ /* 0x000fe200078e0216 */
[----:B------:R-:W-:Y:S01]  /*2370*/  SHF.R.S32.HI R3, RZ, 0x1f, R21 ;  /* 0x0000001fff037819 */ /* 0x000fe20000011415 */
[----:B------:R-:W-:Y:S01]  /*2380*/  IMAD.MOV.U32 R22, RZ, RZ, R28 ;  /* 0x000000ffff167224 */ /* 0x000fe200078e001c */
[----:B------:R-:W-:Y:S01]  /*2390*/  IADD3 R92, P0, PT, R21, R2, RZ ;  /* 0x00000002155c7210 */ /* 0x000fe20007f1e0ff */
[----:B------:R-:W-:Y:S01]  /*23a0*/  IMAD R89, R9, R130, RZ ;  /* 0x0000008209597224 */ /* 0x000fe200078e02ff */
[----:B------:R-:W-:Y:S01]  /*23b0*/  IADD3 R14, P1, PT, R21, R0, RZ ;  /* 0x00000000150e7210 */ /* 0x000fe20007f3e0ff */
[----:B------:R-:W-:Y:S01]  /*23c0*/  IMAD R9, R9, R132, RZ ;  /* 0x0000008409097224 */ /* 0x000fe200078e02ff */
[----:B------:R-:W-:Y:S01]  /*23d0*/  LEA.HI.X.SX32 R93, R2, R3, 0x1, P0 ;  /* 0x00000003025d7211 */ /* 0x000fe200000f0eff */
[----:B------:R-:W-:Y:S01]  /*23e0*/  IMAD R89, R131, R15, R89 ;  /* 0x0000000f83597224 */ /* 0x000fe200078e0259 */
[----:B------:R-:W-:Y:S01]  /*23f0*/  LEA.HI.X.SX32 R3, R0, R3, 0x1, P1 ;  /* 0x0000000300037211 */ /* 0x000fe200008f0eff */
[----:B------:R-:W-:-:S04]  /*2400*/  IMAD.WIDE.U32 R22, R130, R15, R22 ;  /* 0x0000000f82167225 */ /* 0x000fc800078e0016 */
        /* <DEDUP_REMOVED lines=8> */
[----:B------:R-:W-:Y:S02]  /*2490*/  LEA.HI.X R89, R22, R19, R89, 0x1, P1 ;  /* 0x0000001316597211 */ /* 0x000fe400008f0c59 */
[----:B------:R-:W-:Y:S02]  /*24a0*/  LEA.HI.X R9, R24, R17, R9, 0x1, P0 ;  /* 0x0000001118097211 */ /* 0x000fe400000f0c09 */
[-C--:B------:R-:W-:Y:S02]  /*24b0*/  IADD3 R50, P1, PT, R6, R14.reuse, RZ ;  /* 0x0000000e06327210 */ /* 0x080fe40007f3e0ff */
[----:B------:R-:W-:Y:S02]  /*24c0*/  IADD3 R14, P0, PT, R4, R14, RZ ;  /* 0x0000000e040e7210 */ /* 0x000fe40007f1e0ff */
[----:B------:R-:W-:Y:S02]  /*24d0*/  SHF.L.U64.HI R93, R92, 0x1, R93 ;  /* 0x000000015c5d7819 */ /* 0x000fe4000001025d */
[----:B------:R-:W-:-:S02]  /*24e0*/  IADD3.X R15, PT, PT, R5, R0, RZ, P0, !PT ;  /* 0x00000000050f7210 */ /* 0x000fc400007fe4ff */
[----:B------:R-:W-:Y:S01]  /*24f0*/  ISETP.GE.AND P0, PT, R12, R187, PT ;  /* 0x000000bb0c00720c */ /* 0x000fe20003f06270 */
[----:B------:R-:W-:Y:S02]  /*2500*/  IMAD.SHL.U32 R92, R92, 0x2, RZ ;  /* 0x000000025c5c7824 */ /* 0x000fe400078e00ff */
[----:B------:R-:W-:-:S03]  /*2510*/  IMAD R79, R133, 0xc0, RZ ;  /* 0x000000c0854f7824 */ /* 0x000fc600078e02ff */
[-C--:B------:R-:W-:Y:S01]  /*2520*/  IADD3 R90, P3, PT, R6, R92.reuse, RZ ;  /* 0x0000005c065a7210 */ /* 0x080fe20007f7e0ff */
[----:B------:R-:W-:Y:S01]  /*2530*/  IMAD.WIDE.U32 R134, R132, 0xc0, RZ ;  /* 0x000000c084867825 */ /* 0x000fe200078e00ff */
[----:B------:R-:W-:Y:S02]  /*2540*/  IADD3 R92, P2, PT, R4, R92, RZ ;  /* 0x0000005c045c7210 */ /* 0x000fe40007f5e0ff */
[C---:B------:R-:W-:Y:S01]  /*2550*/  IADD3.X R51, PT, PT, R7.reuse, R0, RZ, P1, !PT ;  /* 0x0000000007337210 */ /* 0x040fe20000ffe4ff */
[----:B------:R-:W-:Y:S01]  /*2560*/  IMAD.X R91, R7, 0x1, R93, P3 ;  /* 0x00000001075b7824 */ /* 0x000fe200018e065d */
[----:B------:R-:W-:Y:S01]  /*2570*/  SHF.L.U64.HI R76, R130, 0x6, R131 ;  /* 0x00000006824c7819 */ /* 0x000fe20000010283 */
[----:B------:R-:W-:Y:S01]  /*2580*/  IMAD.X R93, R5, 0x1, R93, P2 ;  /* 0x00000001055d7824 */ /* 0x000fe200010e065d */
[----:B------:R-:W-:Y:S01]  /*2590*/  @P0 LOP3.LUT R120, R120, 0x4, RZ, 0xfc, !PT ;  /* 0x0000000478780812 */ /* 0x000fe200078efcff */
[----:B------:R-:W-:Y:S01]  /*25a0*/  IMAD.SHL.U32 R78, R130, 0x40, RZ ;  /* 0x00000040824e7824 */ /* 0x000fe200078e00ff */
[C---:B------:R-:W-:Y:S01]  /*25b0*/  SHF.L.U64.HI R81, R132.reuse, 0x6, R133 ;  /* 0x0000000684517819 */ /* 0x040fe20000010285 */
[C---:B------:R-:W-:Y:S01]  /*25c0*/  IMAD.SHL.U32 R87, R132.reuse, 0x80, RZ ;  /* 0x0000008084577824 */ /* 0x040fe200078e00ff */
[C---:B------:R-:W-:Y:S01]  /*25d0*/  SHF.L.U32 R83, R132.reuse, 0x6, RZ ;  /* 0x0000000684537819 */ /* 0x040fe200000006ff */
[----:B------:R-:W-:Y:S01]  /*25e0*/  IMAD.IADD R79, R135, 0x1, R79 ;  /* 0x00000001874f7824 */ /* 0x000fe200078e024f */
[----:B------:R-:W-:-:S02]  /*25f0*/  SHF.L.U64.HI R85, R132, 0x7, R133 ;  /* 0x0000000784557819 */ /* 0x000fc40000010285 */
[C---:B------:R-:W-:Y:S02]  /*2600*/  SHF.L.U64.HI R80, R132.reuse, 0x5, R133 ;  /* 0x0000000584507819 */ /* 0x040fe40000010285 */
[----:B------:R-:W-:-:S07]  /*2610*/  SHF.L.U32 R99, R132, 0x5, RZ ;  /* 0x0000000584637819 */ /* 0x000fce00000006ff */
.L_x_3895:
[----:B------:R-:W-:Y:S01]  /*2620*/  LOP3.LUT P0, RZ, R120, 0x4, RZ, 0xc0, !PT ;  /* 0x0000000478ff7812 */ /* 0x000fe2000780c0ff */
[----:B------:R-:W-:Y:S01]  /*2630*/  VIADD R105, R105, 0x100 ;  /* 0x0000010069697836 */ /* 0x000fe20000000000 */
[----:B------:R-:W-:Y:S01]  /*2640*/  ISETP.GE.AND P3, PT, R12, R187, PT ;  /* 0x000000bb0c00720c */ /* 0x000fe20003f66270 */
[----:B------:R-:W-:Y:S01]  /*2650*/  VIADD R106, R106, 0x100 ;  /* 0x000001006a6a7836 */ /* 0x000fe20000000000 */
[----:B------:R-:W-:Y:S01]  /*2660*/  LOP3.LUT R120, R120, 0xfffffffb, RZ, 0xc0, !PT ;  /* 0xfffffffb78787812 */ /* 0x000fe200078ec0ff */
[----:B------:R-:W-:Y:S01]  /*2670*/  UMOV UR6, URZ ;  /* 0x000000ff00067c82 */ /* 0x000fe20008000000 */
[CC--:B------:R-:W-:Y:S01]  /*2680*/  ISETP.GE.OR P0, PT, R128.reuse, R105.reuse, P0 ;  /* 0x000000698000720c */ /* 0x0c0fe20000706670 */
[----:B------:R-:W-:Y:S01]  /*2690*/  VIADD R103, R103, 0xffffffff ;  /* 0xffffffff67677836 */ /* 0x000fe20000000000 */
[-C--:B------:R-:W-:Y:S01]  /*26a0*/  ISETP.GE.OR P4, PT, R115, R105.reuse, P3 ;  /* 0x000000697300720c */ /* 0x080fe20001f86670 */
[----:B------:R-:W-:Y:S01]  /*26b0*/  BSSY.RECONVERGENT B1, `(.L_x_3857) ;  /* 0x0000590000017945 */ /* 0x000fe20003800200 */
[-C--:B------:R-:W-:Y:S01]  /*26c0*/  ISETP.LT.OR P1, PT, R128, R106.reuse, P0 ;  /* 0x0000006a8000720c */ /* 0x080fe20000721670 */
[----:B------:R-:W-:Y:S01]  /*26d0*/  IMAD.MOV.U32 R122, RZ, RZ, R104 ;  /* 0x000000ffff7a7224 */ /* 0x000fe200078e0068 */
[CC--:B------:R-:W-:Y:S01]  /*26e0*/  ISETP.GE.OR P0, PT, R119.reuse, R105.reuse, P3 ;  /* 0x000000697700720c */ /* 0x0c0fe20001f06670 */
[----:B------:R-:W-:Y:S01]  /*26f0*/  VIADD R104, R104, 0xffffff00 ;  /* 0xffffff0068687836 */ /* 0x000fe20000000000 */
[----:B------:R-:W-:Y:S02]  /*2700*/  P2R R2, PR, RZ, 0x2 ;  /* 0x00000002ff027803 */ /* 0x000fe40000000000 */
[----:B------:R-:W-:Y:S02]  /*2710*/  ISETP.LT.OR P2, PT, R119, R106, P0 ;  /* 0x0000006a7700720c */ /* 0x000fe40000741670 */
[----:B------:R-:W-:Y:S02]  /*2720*/  IADD3 R28, P0, PT, R88, R78, RZ ;  /* 0x0000004e581c7210 */ /* 0x000fe40007f1e0ff */
[-C--:B------:R-:W-:Y:S02]  /*2730*/  ISETP.LT.OR P4, PT, R115, R106.reuse, P4 ;  /* 0x0000006a7300720c */ /* 0x080fe40002781670 */
[----:B------:R-:W-:Y:S01]  /*2740*/  P2R R0, PR, RZ, 0x4 ;  /* 0x00000004ff007803 */ /* 0x000fe20000000000 */
[----:B----4-:R-:W2:Y:S01]  /*2750*/  @!P1 LD.E.128 R20, desc[UR4][R88.64] ;  /* 0x0000000458149980 */ /* 0x010ea2000c101d00 */
[--C-:B------:R-:W-:Y:S01]  /*2760*/  IMAD.X R29, R89, 0x1, R76.reuse, P0 ;  /* 0x00000001591d7824 */ /* 0x100fe200000e064c */
[-C--:B------:R-:W-:Y:S02]  /*2770*/  ISETP.GE.OR P0, PT, R118, R105.reuse, P3 ;  /* 0x000000697600720c */ /* 0x080fe40001f06670 */
[----:B------:R-:W-:Y:S02]  /*2780*/  @P3 LOP3.LUT R120, R120, 0x4, RZ, 0xfc, !PT ;  /* 0x0000000478783812 */ /* 0x000fe400078efcff */
[----:B------:R-:W-:Y:S02]  /*2790*/  ISETP.LT.OR P6, PT, R118, R106, P0 ;  /* 0x0000006a7600720c */ /* 0x000fe400007c1670 */
[----:B------:R-:W-:Y:S11]  /*27a0*/  LOP3.LUT R120, R120, 0xfffffff7, RZ, 0xc0, !PT ;  /* 0xfffffff778787812 */ /* 0x000ff600078ec0ff */
        /* <DEDUP_REMOVED lines=64> */
[----:B------:R-:W-:Y:S11]  /*2bb0*/  ISETP.GT.AND P0, PT, R103, R68, PT ;  /* 0x000000446700720c */ /* 0x000ff60003f04270 */
[----:B------:R-:W-:Y:S02]  /*2bc0*/  @!UPT UIADD3 URZ, UPT, UPT, URZ, URZ, URZ ;  /* 0x000000fffffff290 */ /* 0x000fe4000fffe0ff */
[----:B------:R-:W-:Y:S02]  /*2bd0*/  @P0 LOP3.LUT R120, R120, 0x8, RZ, 0xfc, !PT ;  /* 0x0000000878780812 */ /* 0x000fe400078efcff */
        /* <DEDUP_REMOVED lines=58> */
.L_x_3858:
        /* <DEDUP_REMOVED lines=73> */
.L_x_3862:
[----:B------:R-:W-:Y:S05]  /*3410*/  BSYNC.RECONVERGENT B0 ;  /* 0x0000000000007941 */ /* 0x000fea0003800200 */
.L_x_3861:
[-C--:B------:R-:W-:Y:S01]  /*3420*/  ISETP.LT.OR P0, PT, R119, R106.reuse, P1 ;  /* 0x0000006a7700720c */ /* 0x080fe20000f01670 */
        /* <DEDUP_REMOVED lines=55> */
.L_x_3864:
[----:B------:R-:W-:Y:S05]  /*37a0*/  BSYNC.RECONVERGENT B0 ;  /* 0x0000000000007941 */ /* 0x000fea0003800200 */
.L_x_3863:
        /* <DEDUP_REMOVED lines=57> */
.L_x_3866:
[----:B------:R-:W-:Y:S05]  /*3b40*/  BSYNC.RECONVERGENT B0 ;  /* 0x0000000000007941 */ /* 0x000fea0003800200 */
.L_x_3865:
        /* <DEDUP_REMOVED lines=58> */
.L_x_3868:
[----:B------:R-:W-:Y:S05]  /*3ef0*/  BSYNC.RECONVERGENT B0 ;  /* 0x0000000000007941 */ /* 0x000fea0003800200 */
.L_x_3867:
[-C--:B------:R-:W-:Y:S01]  /*3f00*/  ISETP.LT.OR P2, PT, R116, R106.reuse, P5 ;  /* 0x0000006a7400720c */ /* 0x080fe20002f41670 */
[----:B------:R-:W-:Y:S01]  /*3f10*/  BSSY.RECONVERGENT B0, `(.L_x_3869) ;  /* 0x000003f000007945 */ /* 0x000fe20003800200 */
[CC--:B------:R-:W-:Y:S02]  /*3f20*/  ISETP.GE.OR P1, PT, R114.reuse, R105.reuse, P3 ;  /* 0x000000697200720c */ /* 0x0c0fe40001f26670 */
        /* <DEDUP_REMOVED lines=61> */
.L_x_3870:
[----:B------:R-:W-:Y:S05]  /*4300*/  BSYNC.RECONVERGENT B0 ;  /* 0x0000000000007941 */ /* 0x000fea0003800200 */
.L_x_3869:
        /* <DEDUP_REMOVED lines=57> */
.L_x_3872:
[----:B------:R-:W-:Y:S05]  /*46a0*/  BSYNC.RECONVERGENT B0 ;  /* 0x0000000000007941 */ /* 0x000fea0003800200 */
.L_x_3871:
        /* <DEDUP_REMOVED lines=59> */
.L_x_3874:
[----:B------:R-:W-:Y:S05]  /*4a60*/  BSYNC.RECONVERGENT B0 ;  /* 0x0000000000007941 */ /* 0x000fea0003800200 */
.L_x_3873:
        /* <DEDUP_REMOVED lines=59> */
.L_x_3876:
[----:B------:R-:W-:Y:S05]  /*4e20*/  BSYNC.RECONVERGENT B0 ;  /* 0x0000000000007941 */ /* 0x000fea0003800200 */
.L_x_3875:
[----:B------:R-:W5:Y:S02]  /*4e30*/  LD.E R3, desc[UR4][R148.64+0xd0] ;  /* 0x0000d00494037980 */ /* 0x000f64000c101900 */
[----:B-----5:R-:W-:Y:S05]  /*4e40*/  IMAD.U32 R3, R3, -0x80, RZ ;  /* 0xffffff8003037824 */ /* 0x020fea00078e00ff */
[C---:B------:R-:W-:Y:S02]  /*4e50*/  LEA R14, P1, R3.reuse, R14, 0x1 ;  /* 0x0000000e030e7211 */ /* 0x040fe400078208ff */
[C---:B------:R-:W-:Y:S02]  /*4e60*/  LEA R50, P0, R3.reuse, R50, 0x1 ;  /* 0x0000003203327211 */ /* 0x040fe400078008ff */
[C---:B------:R-:W-:Y:S02]  /*4e70*/  LEA.HI.X.SX32 R15, R3.reuse, R15, 0x1, P1 ;  /* 0x0000000f030f7211 */ /* 0x040fe400008f0eff */
[----:B------:R-:W-:Y:S01]  /*4e80*/  LEA.HI.X.SX32 R51, R3, R51, 0x1, P0 ;  /* 0x0000003303337211 */ /* 0x000fe200000f0eff */
[----:B------:R-:W-:Y:S05]  /*4e90*/  BRA `(.L_x_3859) ;  /* 0x0000003000447947 */ /* 0x000fea0003800000 */
.L_x_3860:
        /* <DEDUP_REMOVED lines=99> */
.L_x_3878:
[----:B------:R-:W-:Y:S05]  /*54d0*/  BSYNC.RECONVERGENT B0 ;  /* 0x0000000000007941 */ /* 0x000fea0003800200 */
.L_x_3877:
        /* <DEDUP_REMOVED lines=96> */
.L_x_3880:
[----:B------:R-:W-:Y:S05]  /*5ae0*/  BSYNC.RECONVERGENT B0 ;  /* 0x0000000000007941 */ /* 0x000fea0003800200 */
.L_x_3879:
[CC--:B------:R-:W-:Y:S01]  /*5af0*/  ISETP.GE.OR P0, PT, R118.reuse, R105.reuse, P4 ;  /* 0x000000697600720c */ /* 0x0c0fe20002706670 */
        /* <DEDUP_REMOVED lines=96> */
.L_x_3882:
[----:B------:R-:W-:Y:S05]  /*6100*/  BSYNC.RECONVERGENT B0 ;  /* 0x0000000000007941 */ /* 0x000fea0003800200 */
.L_x_3881:
[-C--:B------:R-:W-:Y:S01]  /*6110*/  ISETP.LT.OR P2, PT, R117, R106.reuse, P3 ;  /* 0x0000006a7500720c */ /* 0x080fe20001f41670 */
        /* <DEDUP_REMOVED lines=95> */
.L_x_3884:
[----:B------:R-:W-:Y:S05]  /*6710*/  BSYNC.RECONVERGENT B0 ;  /* 0x0000000000007941 */ /* 0x000fea0003800200 */
.L_x_3883:
        /* <DEDUP_REMOVED lines=94> */
.L_x_3886:
[----:B------:R-:W-:Y:S05]  /*6d00*/  BSYNC.RECONVERGENT B0 ;  /* 0x0000000000007941 */ /* 0x000fea0003800200 */
.L_x_3885:
        /* <DEDUP_REMOVED lines=99> */
.L_x_3888:
[----:B------:R-:W-:Y:S05]  /*7340*/  BSYNC.RECONVERGENT B0 ;  /* 0x0000000000007941 */ /* 0x000fea0003800200 */
.L_x_3887:
        /* <DEDUP_REMOVED lines=95> */
.L_x_3890:
[----:B------:R-:W-:Y:S05]  /*7940*/  BSYNC.RECONVERGENT B0 ;  /* 0x0000000000007941 */ /* 0x000fea0003800200 */
.L_x_3889:
        /* <DEDUP_REMOVED lines=95> */
.L_x_3892:
[----:B------:R-:W-:Y:S05]  /*7f40*/  BSYNC.RECONVERGENT B0 ;  /* 0x0000000000007941 */ /* 0x000fea0003800200 */
.L_x_3891:
[----:B------:R-:W5:Y:S02]  /*7f50*/  LD.E R3, desc[UR4][R148.64+0xd0] ;  /* 0x0000d00494037980 */ /* 0x000f64000c101900 */
[----:B-----5:R-:W-:Y:S05]  /*7f60*/  IMAD.U32 R3, R3, -0x80, RZ ;  /* 0xffffff8003037824 */ /* 0x020fea00078e00ff */
[C---:B------:R-:W-:Y:S02]  /*7f70*/  LEA R92, P1, R3.reuse, R92, 0x1 ;  /* 0x0000005c035c7211 */ /* 0x040fe400078208ff */
[C---:B------:R-:W-:Y:S02]  /*7f80*/  LEA R90, P0, R3.reuse, R90, 0x1 ;  /* 0x0000005a035a7211 */ /* 0x040fe400078008ff */
[C---:B------:R-:W-:Y:S02]  /*7f90*/  LEA.HI.X.SX32 R93, R3.reuse, R93, 0x1, P1 ;  /* 0x0000005d035d7211 */ /* 0x040fe400008f0eff */
[----:B------:R-:W-:Y:S09]  /*7fa0*/  LEA.HI.X.SX32 R91, R3, R91, 0x1, P0 ;  /* 0x0000005b035b7211 */ /* 0x000ff200000f0eff */
.L_x_3859:
[----:B------:R-:W-:Y:S05]  /*7fb0*/  BSYNC.RECONVERGENT B1 ;  /* 0x0000000000017941 */ /* 0x000fea0003800200 */
.L_x_3857:
        /* <DEDUP_REMOVED lines=101> */
.L_x_3894:
[----:B------:R-:W-:Y:S05]  /*8610*/  BSYNC.RECONVERGENT B0 ;  /* 0x0000000000007941 */ /* 0x000fea0003800200 */
.L_x_3893:
[----:B------:R-:W-:Y:S11]  /*8620*/  LOP3.LUT P0, RZ, R120, 0x8, RZ, 0xc0, !PT ;  /* 0x0000000878ff7812 */ /* 0x000ff6000780c0ff */
[----:B------:R-:W-:Y:S02]  /*8630*/  @!UPT UIADD3 URZ, UPT, UPT, URZ, URZ, URZ ;  /* 0x000000fffffff290 */ /* 0x000fe4000fffe0ff */
[----:B------:R-:W-:Y:S05]  /*8640*/  @P0 BRA `(.L_x_3895) ;  /* 0xffffff9c00f40947 */ /* 0x000fea000383ffff */
.L_x_3856:
        /* <DEDUP_REMOVED lines=17> */
.L_x_3900:
[----:B------:R2:W-:Y:S02]  /*8760*/  STS.128 [R62], RZ ;  /* 0x000000ff3e007388 */ /* 0x0005e40000000c00 */
.L_x_3899:
[----:B------:R-:W-:Y:S05]  /*8770*/  BSYNC.RECONVERGENT B0 ;  /* 0x0000000000007941 */ /* 0x000fea0003800200 */
.L_x_3898:
        /* <DEDUP_REMOVED lines=13> */
.L_x_3897:
        /* <DEDUP_REMOVED lines=79> */
.L_x_3907:
[----:B------:R-:W-:Y:S05]  /*8d40*/  BSYNC.RECONVERGENT B0 ;  /* 0x0000000000007941 */ /* 0x000fea0003800200 */
.L_x_3906:
[----:B-----5:R3:W-:Y:S01]  /*8d50*/  STS.128 [R62], R8 ;  /* 0x000000083e007388 */ /* 0x0207e20000000c00 */
[----:B------:R-:W-:Y:S05]  /*8d60*/  BRA `(.L_x_3904) ;  /* 0x0000000000047947 */ /* 0x000fea0003800000 */
.L_x_3905:
[----:B------:R2:W-:Y:S02]  /*8d70*/  STS.128 [R62], RZ ;  /* 0x000000ff3e007388 */ /* 0x0005e40000000c00 */
.L_x_3904:
[----:B------:R-:W-:Y:S05]  /*8d80*/  BSYNC.RECONVERGENT B1 ;  /* 0x0000000000017941 */ /* 0x000fea0003800200 */
.L_x_3903:
        /* <DEDUP_REMOVED lines=52> */
.L_x_3909:
[----:B------:R-:W-:Y:S05]  /*90d0*/  BSYNC.RECONVERGENT B0 ;  /* 0x0000000000007941 */ /* 0x000fea0003800200 */
.L_x_3908:
[----:B-----5:R3:W-:Y:S01]  /*90e0*/  STS.128 [R62+0x800], R8 ;  /* 0x000800083e007388 */ /* 0x0207e20000000c00 */
[----:B------:R-:W-:Y:S05]  /*90f0*/  BRA `(.L_x_3901) ;  /* 0x0000000800e07947 */ /* 0x000fea0003800000 */
.L_x_3902:
        /* <DEDUP_REMOVED lines=91> */
.L_x_3914:
[----:B------:R-:W-:Y:S05]  /*96b0*/  BSYNC.RECONVERGENT B0 ;  /* 0x0000000000007941 */ /* 0x000fea0003800200 */
.L_x_3913:
[----:B-----5:R3:W-:Y:S01]  /*96c0*/  STS.128 [R62], R20 ;  /* 0x000000143e007388 */ /* 0x0207e20000000c00 */
[----:B------:R-:W-:Y:S05]  /*96d0*/  BRA `(.L_x_3911) ;  /* 0x0000000000047947 */ /* 0x000fea0003800000 */
.L_x_3912:
[----:B------:R2:W-:Y:S02]  /*96e0*/  STS.128 [R62], RZ ;  /* 0x000000ff3e007388 */ /* 0x0005e40000000c00 */
.L_x_3911:
[----:B------:R-:W-:Y:S05]  /*96f0*/  BSYNC.RECONVERGENT B1 ;  /* 0x0000000000017941 */ /* 0x000fea0003800200 */
.L_x_3910:
        /* <DEDUP_REMOVED lines=86> */
.L_x_3916:
[----:B------:R-:W-:Y:S05]  /*9c60*/  BSYNC.RECONVERGENT B0 ;  /* 0x0000000000007941 */ /* 0x000fea0003800200 */
.L_x_3915:
[----:B-----5:R4:W-:Y:S02]  /*9c70*/  STS.128 [R62+0x800], R20 ;  /* 0x000800143e007388 */ /* 0x0209e40000000c00 */
.L_x_3901:
[----:B------:R-:W-:Y:S05]  /*9c80*/  BSYNC.RECONVERGENT B2 ;  /* 0x0000000000027941 */ /* 0x000fea0003800200 */
.L_x_3896:
        /* <DEDUP_REMOVED lines=12> */
.L_x_3919:
[----:B------:R1:W-:Y:S02]  /*9d50*/  STS.128 [R62+0x1000], RZ ;  /* 0x001000ff3e007388 */ /* 0x0003e40000000c00 */
.L_x_3918:
[----:B------:R-:W-:Y:S05]  /*9d60*/  BSYNC.RECONVERGENT B0 ;  /* 0x0000000000007941 */ /* 0x000fea0003800200 */
.L_x_3917:
        /* <DEDUP_REMOVED lines=12> */
.L_x_3922:
[----:B------:R2:W-:Y:S02]  /*9e30*/  STS.128 [R62+0x1800], RZ ;  /* 0x001800ff3e007388 */ /* 0x0005e40000000c00 */
.L_x_3921:
[----:B------:R-:W-:Y:S05]  /*9e40*/  BSYNC.RECONVERGENT B0 ;  /* 0x0000000000007941 */ /* 0x000fea0003800200 */
.L_x_3920:
        /* <DEDUP_REMOVED lines=13> */
.L_x_3925:
[----:B------:R3:W-:Y:S02]  /*9f20*/  STS.128 [R62+0x2000], RZ ;  /* 0x002000ff3e007388 */ /* 0x0007e40000000c00 */
.L_x_3924:
[----:B------:R-:W-:Y:S05]  /*9f30*/  BSYNC.RECONVERGENT B0 ;  /* 0x0000000000007941 */ /* 0x000fea0003800200 */
.L_x_3923:
        /* <DEDUP_REMOVED lines=13> */
.L_x_3928:
[----:B------:R1:W-:Y:S02]  /*a010*/  STS.128 [R62+0x2800], RZ ;  /* 0x002800ff3e007388 */ /* 0x0003e40000000c00 */
.L_x_3927:
[----:B------:R-:W-:Y:S05]  /*a020*/  BSYNC.RECONVERGENT B0 ;  /* 0x0000000000007941 */ /* 0x000fea0003800200 */
.L_x_3926:
        /* <DEDUP_REMOVED lines=16> */
.L_x_3931:
[----:B------:R1:W-:Y:S02]  /*a130*/  STS.128 [R62+0x3000], RZ ;  /* 0x003000ff3e007388 */ /* 0x0003e40000000c00 */
.L_x_3930:
[----:B------:R-:W-:Y:S05]  /*a140*/  BSYNC.RECONVERGENT B0 ;  /* 0x0000000000007941 */ /* 0x000fea0003800200 */
.L_x_3929:
        /* <DEDUP_REMOVED lines=13> */
.L_x_3934:
[----:B------:R1:W-:Y:S02]  /*a220*/  STS.128 [R62+0x3800], RZ ;  /* 0x003800ff3e007388 */ /* 0x0003e40000000c00 */
.L_x_3933:
[----:B------:R-:W-:Y:S05]  /*a230*/  BSYNC.RECONVERGENT B0 ;  /* 0x0000000000007941 */ /* 0x000fea0003800200 */
.L_x_3932:
        /* <DEDUP_REMOVED lines=16> */
.L_x_3937:
[----:B------:R1:W-:Y:S02]  /*a340*/  STS.128 [R62+0x4000], RZ ;  /* 0x004000ff3e007388 */ /* 0x0003e40000000c00 */
.L_x_3936:
[----:B------:R-:W-:Y:S05]  /*a350*/  BSYNC.RECONVERGENT B0 ;  /* 0x0000000000007941 */ /* 0x000fea0003800200 */
.L_x_3935:
        /* <DEDUP_REMOVED lines=14> */
.L_x_3940:
[----:B------:R1:W-:Y:S02]  /*a440*/  STS.128 [R62+0x4800], RZ ;  /* 0x004800ff3e007388 */ /* 0x0003e40000000c00 */
.L_x_3939:
[----:B------:R-:W-:Y:S05]  /*a450*/  BSYNC.RECONVERGENT B0 ;  /* 0x0000000000007941 */ /* 0x000fea0003800200 */
.L_x_3938:
        /* <DEDUP_REMOVED lines=24> */
.L_x_3943:
[----:B------:R3:W-:Y:S01]  /*a5e0*/  STS.128 [R62+0x5000], RZ ;  /* 0x005000ff3e007388 */ /* 0x0007e20000000c00 */
[----:B------:R-:W-:Y:S05]  /*a5f0*/  BRA `(.L_x_3944) ;  /* 0x0000000000047947 */ /* 0x000fea0003800000 */
.L_x_3942:
[----:B------:R2:W-:Y:S02]  /*a600*/  STS.128 [R62+0x5000], RZ ;  /* 0x005000ff3e007388 */ /* 0x0005e40000000c00 */
.L_x_3944:
[----:B------:R-:W-:Y:S05]  /*a610*/  BSYNC.RECONVERGENT B0 ;  /* 0x0000000000007941 */ /* 0x000fea0003800200 */
.L_x_3941:
        /* <DEDUP_REMOVED lines=13> */
.L_x_3947:
[----:B------:R1:W-:Y:S02]  /*a6f0*/  STS.128 [R62+0x5800], RZ ;  /* 0x005800ff3e007388 */ /* 0x0003e40000000c00 */
.L_x_3946:
[----:B------:R-:W-:Y:S05]  /*a700*/  BSYNC.RECONVERGENT B0 ;  /* 0x0000000000007941 */ /* 0x000fea0003800200 */
.L_x_3945:
        /* <DEDUP_REMOVED lines=13> */
.L_x_3950:
[----:B------:R1:W-:Y:S02]  /*a7e0*/  STS.128 [R62+0x6000], RZ ;  /* 0x006000ff3e007388 */ /* 0x0003e40000000c00 */
.L_x_3949:
[----:B------:R-:W-:Y:S05]  /*a7f0*/  BSYNC.RECONVERGENT B0 ;  /* 0x0000000000007941 */ /* 0x000fea0003800200 */
.L_x_3948:
        /* <DEDUP_REMOVED lines=13> */
.L_x_3953:
[----:B------:R1:W-:Y:S02]  /*a8d0*/  STS.128 [R62+0x6800], RZ ;  /* 0x006800ff3e007388 */ /* 0x0003e40000000c00 */
.L_x_3952:
[----:B------:R-:W-:Y:S05]  /*a8e0*/  BSYNC.RECONVERGENT B0 ;  /* 0x0000000000007941 */ /* 0x000fea0003800200 */
.L_x_3951:
        /* <DEDUP_REMOVED lines=16> */
.L_x_3956:
[----:B------:R1:W-:Y:S02]  /*a9f0*/  STS.128 [R62+0x7000], RZ ;  /* 0x007000ff3e007388 */ /* 0x0003e40000000c00 */
.L_x_3955:
[----:B------:R-:W-:Y:S05]  /*aa00*/  BSYNC.RECONVERGENT B0 ;  /* 0x0000000000007941 */ /* 0x000fea0003800200 */
.L_x_3954:
        /* <DEDUP_REMOVED lines=13> */
.L_x_3959:
[----:B------:R1:W-:Y:S02]  /*aae0*/  STS.128 [R62+0x7800], RZ ;  /* 0x007800ff3e007388 */ /* 0x0003e40000000c00 */
.L_x_3958:
[----:B------:R-:W-:Y:S05]  /*aaf0*/  BSYNC.RECONVERGENT B0 ;  /* 0x0000000000007941 */ /* 0x000fea0003800200 */
.L_x_3957:
        /* <DEDUP_REMOVED lines=16> */
.L_x_3962:
[----:B------:R1:W-:Y:S02]  /*ac00*/  STS.128 [R62+0x8000], RZ ;  /* 0x008000ff3e007388 */ /* 0x0003e40000000c00 */
.L_x_3961:
[----:B------:R-:W-:Y:S05]  /*ac10*/  BSYNC.RECONVERGENT B0 ;  /* 0x0000000000007941 */ /* 0x000fea0003800200 */
.L_x_3960:
        /* <DEDUP_REMOVED lines=14> */
.L_x_3965:
[----:B------:R1:W-:Y:S02]  /*ad00*/  STS.128 [R62+0x8800], RZ ;  /* 0x008800ff3e007388 */ /* 0x0003e40000000c00 */
.L_x_3964:
[----:B------:R-:W-:Y:S05]  /*ad10*/  BSYNC.RECONVERGENT B0 ;  /* 0x0000000000007941 */ /* 0x000fea0003800200 */
.L_x_3963:
[----:B------:R-:W2:Y:S01]  /*ad20*/  LD.E R2, desc[UR4][R148.64+0x18c] ;  /* 0x00018c0494027980 */ /* 0x000ea2000c101900 */
[----:B------:R-:W-:Y:S01]  /*ad30*/  SHF.R.U32.HI R44, RZ, 0x1, R61 ;  /* 0x00000001ff2c7819 */ /* 0x000fe2000001163d */
[----:B------:R-:W-:Y:S01]  /*ad40*/  BSSY.RECONVERGENT B1, `(.L_x_3966) ;  /* 0x0000206000017945 */ /* 0x000fe20003800200 */
[C---:B-1----:R-:W-:Y:S01]  /*ad50*/  SHF.L.U32 R6, R61.reuse, 0x5, RZ ;  /* 0x000000053d067819 */ /* 0x042fe200000006ff */
[----:B------:R-:W0:Y:S01]  /*ad60*/  LDGDEPBAR ;  /* 0x00000000000079af */ /* 0x000e220000000000 */
[----:B------:R-:W-:Y:S02]  /*ad70*/  SHF.L.U32 R173, R61, 0x4, RZ ;  /* 0x000000043dad7819 */ /* 0x000fe400000006ff */
[----:B------:R-:W-:Y:S02]  /*ad80*/  LOP3.LUT R3, R44, 0x8, RZ, 0xc0, !PT ;  /* 0x000000082c037812 */ /* 0x000fe400078ec0ff */
[----:B------:R-:W-:Y:S02]  /*ad90*/  LOP3.LUT R4, R6, 0xc0, RZ, 0xc0, !PT ;  /* 0x000000c006047812 */ /* 0x000fe400078ec0ff */
[----:B------:R-:W-:-:S02]  /*ada0*/  LOP3.LUT R5, R173, 0x3e00, RZ, 0xc0, !PT ;  /* 0x00003e00ad057812 */ /* 0x000fc400078ec0ff */
[--C-:B------:R-:W-:Y:S02]  /*adb0*/  LOP3.LUT R14, R3, 0xc0, R6.reuse, 0xf8, !PT ;  /* 0x000000c0030e7812 */ /* 0x100fe400078ef806 */
[----:B------:R-:W-:Y:S02]  /*adc0*/  LOP3.LUT R4, R4, 0x8, R61, 0xf8, !PT ;  /* 0x0000000804047812 */ /* 0x000fe400078ef83d */
[----:B------:R-:W-:Y:S02]  /*add0*/  LOP3.LUT R3, R173, 0x100, RZ, 0xc0, !PT ;  /* 0x00000100ad037812 */ /* 0x000fe400078ec0ff */
        /* <DEDUP_REMOVED lines=10> */
[----:B------:R-:W-:Y:S01]  /*ae80*/  LDSM.16.M88.4 R8, [R42+0x1000] ;  /* 0x001000002a08783b */ /* 0x000fe20000000200 */
[----:B------:R-:W-:Y:S02]  /*ae90*/  MOV R3, 0x20 ;  /* 0x0000002000037802 */ /* 0x000fe40000000f00 */
[----:B------:R-:W-:Y:S01]  /*aea0*/  IADD3 R195, PT, PT, R59, -0x1, RZ ;  /* 0xffffffff3bc37810 */ /* 0x000fe20007ffe0ff */
[----:B-----5:R-:W1:Y:S01]  /*aeb0*/  LDSM.16.M88.4 R28, [R172] ;  /* 0x00000000ac1c783b */ /* 0x020e620000000200 */
[----:B------:R-:W-:Y:S02]  /*aec0*/  SEL R3, R3, 0xffffffe0, !P0 ;  /* 0xffffffe003037807 */ /* 0x000fe40004000000 */
[----:B------:R-:W-:Y:S01]  /*aed0*/  ISETP.GT.AND P0, PT, R195, R178, PT ;  /* 0x000000b2c300720c */ /* 0x000fe20003f04270 */
        /* <DEDUP_REMOVED lines=272> */
[----:B----4-:R-:W-:-:S02]  /*bfe0*/  FMUL.FTZ R42, R19, R2 ;  /* 0x00000002132a7220 */ /* 0x010fc40000410000 */
[----:B------:R-:W4:Y:S05]  /*bff0*/  MUFU.TANH R145, R145 ;  /* 0x0000009100917308 */ /* 0x000f2a0000002400 */
[----:B---3--:R-:W-:Y:S01]  /*c000*/  HMMA.16816.F32 R8, R20, R4, R8 ;  /* 0x000000041408723c */ /* 0x008fe20000001808 */
[----:B------:R-:W-:Y:S02]  /*c010*/  FMUL.FTZ R4, R18, R2 ;  /* 0x0000000212047220 */ /* 0x000fe40000410000 */
[----:B------:R-:W3:Y:S01]  /*c020*/  MUFU.TANH R153, R153 ;  /* 0x0000009900997308 */ /* 0x000ee20000002400 */
[----:B-1----:R1:W4:Y:S01]  /*c030*/  LDSM.16.M88.4 R32, [R40+0x4c00] ;  /* 0x004c00002820783b */ /* 0x0023220000000200 */
[----:B------:R-:W-:-:S04]  /*c040*/  DEPBAR.LE SB0, 0x0 ;  /* 0x000080000000791a */ /* 0x000fc80000000000 */
[C---:B--2---:R-:W-:Y:S02]  /*c050*/  HMMA.16816.F32 R16, R28.reuse, R24, RZ ;  /* 0x000000181c10723c */ /* 0x044fe400000018ff */
[----:B------:R-:W2:Y:S06]  /*c060*/  MUFU.TANH R151, R151 ;  /* 0x0000009700977308 */ /* 0x000eac0000002400 */
[----:B------:R-:W-:Y:S02]  /*c070*/  HMMA.16816.F32 R24, R28, R26, RZ ;  /* 0x0000001a1c18723c */ /* 0x000fe400000018ff */
[-C--:B------:R-:W-:Y:S01]  /*c080*/  FMUL.FTZ R9, R9, R2.reuse ;  /* 0x0000000209097220 */ /* 0x080fe20000410000 */
[-C--:B------:R-:W-:Y:S01]  /*c090*/  FMUL.FTZ R84, R8, R2.reuse ;  /* 0x0000000208547220 */ /* 0x080fe20000410000 */
[-C--:B------:R-:W-:Y:S01]  /*c0a0*/  FMUL.FTZ R5, R11, R2.reuse ;  /* 0x000000020b057220 */ /* 0x080fe20000410000 */
[-C--:B------:R-:W-:Y:S01]  /*c0b0*/  FMUL.FTZ R8, R10, R2.reuse ;  /* 0x000000020a087220 */ /* 0x080fe20000410000 */
[----:B------:R-:W2:Y:S02]  /*c0c0*/  MUFU.TANH R155, R155 ;  /* 0x0000009b009b7308 */ /* 0x000ea40000002400 */
[C---:B------:R-:W-:Y:S06]  /*c0d0*/  HMMA.16816.F32 R36, R20.reuse, R6, R36 ;  /* 0x000000061424723c */ /* 0x040fec0000001824 */
[----:B-1----:R1:W1:Y:S08]  /*c0e0*/  MUFU.TANH R40, R9 ;  /* 0x0000000900287308 */ /* 0x0022700000002400 */
[----:B------:R-:W2:Y:S01]  /*c0f0*/  MUFU.TANH R161, R161 ;  /* 0x000000a100a17308 */ /* 0x000ea20000002400 */
[C---:B----4-:R-:W-:Y:S04]  /*c100*/  HMMA.16816.F32 R16, R20.reuse, R32, R16 ;  /* 0x000000201410723c */ /* 0x050fe80000001810 */
[-C--:B------:R-:W-:Y:S01]  /*c110*/  FMUL.FTZ R33, R36, R2.reuse ;  /* 0x0000000224217220 */ /* 0x080fe20000410000 */
[-C--:B------:R-:W-:Y:S01]  /*c120*/  FMUL.FTZ R31, R37, R2.reuse ;  /* 0x00000002251f7220 */ /* 0x080fe20000410000 */
[-C--:B------:R-:W-:Y:S01]  /*c130*/  FMUL.FTZ R7, R39, R2.reuse ;  /* 0x0000000227077220 */ /* 0x080fe20000410000 */
[-C--:B-1----:R-:W-:Y:S01]  /*c140*/  FMUL.FTZ R9, R38, R2.reuse ;  /* 0x0000000226097220 */ /* 0x082fe20000410000 */
[----:B------:R-:W1:Y:S01]  /*c150*/  MUFU.TANH R157, R157 ;  /* 0x0000009d009d7308 */ /* 0x000e620000002400 */
[----:B------:R-:W-:Y:S07]  /*c160*/  HMMA.16816.F32 R24, R20, R34, R24 ;  /* 0x000000221418723c */ /* 0x000fee0000001818 */
[----:B------:R-:W4:Y:S03]  /*c170*/  MUFU.TANH R159, R159 ;  /* 0x0000009f009f7308 */ /* 0x000f260000002400 */
[-C--:B------:R-:W-:Y:S01]  /*c180*/  FMUL.FTZ R28, R17, R2.reuse ;  /* 0x00000002111c7220 */ /* 0x080fe20000410000 */
[-C--:B------:R-:W-:Y:S01]  /*c190*/  FMUL.FTZ R11, R19, R2.reuse ;  /* 0x00000002130b7220 */ /* 0x080fe20000410000 */
[-C--:B------:R-:W-:Y:S01]  /*c1a0*/  FMUL.FTZ R17, R18, R2.reuse ;  /* 0x0000000212117220 */ /* 0x080fe20000410000 */
[----:B------:R-:W-:-:S02]  /*c1b0*/  FMUL.FTZ R16, R16, R2 ;  /* 0x0000000210107220 */ /* 0x000fc40000410000 */
[----:B------:R-:W1:Y:S04]  /*c1c0*/  MUFU.TANH R169, R169 ;  /* 0x000000a900a97308 */ /* 0x000e680000002400 */
[-C--:B------:R-:W-:Y:S01]  /*c1d0*/  FMUL.FTZ R10, R24, R2.reuse ;  /* 0x00000002180a7220 */ /* 0x080fe20000410000 */
[-C--:B------:R-:W-:Y:S01]  /*c1e0*/  FMUL.FTZ R6, R25, R2.reuse ;  /* 0x0000000219067220 */ /* 0x080fe20000410000 */
[-C--:B------:R-:W-:Y:S01]  /*c1f0*/  FMUL.FTZ R19, R26, R2.reuse ;  /* 0x000000021a137220 */ /* 0x080fe20000410000 */
[----:B------:R-:W-:Y:S01]  /*c200*/  FMUL.FTZ R21, R27, R2 ;  /* 0x000000021b157220 */ /* 0x000fe20000410000 */
        /* <DEDUP_REMOVED lines=63> */
.L_x_3969:
[----:B------:R-:W2:Y:S01]  /*c600*/  LD.E R23, desc[UR4][R148.64+0x170] ;  /* 0x0001700494177980 */ /* 0x000ea2000c101900 */
[----:B------:R-:W-:Y:S01]  /*c610*/  VIADD R60, R60, 0xfffffe00 ;  /* 0xfffffe003c3c7836 */ /* 0x000fe20000000000 */
[----:B-1----:R-:W-:Y:S02]  /*c620*/  SHF.L.U32 R16, R195, 0x8, RZ ;  /* 0x00000008c3107819 */ /* 0x002fe400000006ff */
        /* <DEDUP_REMOVED lines=58> */
.L_x_3970:
[----:B------:R-:W-:Y:S05]  /*c9d0*/  BSYNC.RECONVERGENT B0 ;  /* 0x0000000000007941 */ /* 0x000fea0003800200 */
.L_x_3968:
[C---:B------:R-:W-:Y:S01]  /*c9e0*/  IMAD.SHL.U32 R13, R174.reuse, 0x40, RZ ;  /* 0x00000040ae0d7824 */ /* 0x040fe200078e00ff */
[----:B------:R-:W-:Y:S02]  /*c9f0*/  SHF.L.U64.HI R2, R174, 0x6, R175 ;  /* 0x00000006ae027819 */ /* 0x000fe400000102af */
[----:B------:R-:W-:Y:S02]  /*ca00*/  ISETP.GE.AND P0, PT, R12, R187, PT ;  /* 0x000000bb0c00720c */ /* 0x000fe40003f06270 */
[----:B------:R-:W-:-:S04]  /*ca10*/  IADD3 R36, P1, PT, R13, R180, RZ ;  /* 0x000000b40d247210 */ /* 0x000fc80007f3e0ff */
[----:B------:R-:W-:Y:S01]  /*ca20*/  IADD3 R34, P2, PT, R36, R13, RZ ;  /* 0x0000000d24227210 */ /* 0x000fe20007f5e0ff */
[----:B------:R-:W-:-:S03]  /*ca30*/  IMAD.X R37, R2, 0x1, R179, P1 ;  /* 0x0000000102257824 */ /* 0x000fc600008e06b3 */
[-C--:B------:R-:W-:Y:S01]  /*ca40*/  IADD3 R26, P1, PT, R34, R13.reuse, RZ ;  /* 0x0000000d221a7210 */ /* 0x080fe20007f3e0ff */
[----:B------:R-:W-:Y:S02]  /*ca50*/  IMAD.X R35, R37, 0x1, R2, P2 ;  /* 0x0000000125237824 */ /* 0x000fe400010e0602 */
[----:B------:R-:W-:Y:S01]  /*ca60*/  @!P0 IMAD.MOV.U32 R38, RZ, RZ, R180 ;  /* 0x000000ffff268224 */ /* 0x000fe200078e00b4 */
[-C--:B------:R-:W-:Y:S01]  /*ca70*/  IADD3 R24, P2, PT, R26, R13.reuse, RZ ;  /* 0x0000000d1a187210 */ /* 0x080fe20007f5e0ff */
[----:B------:R-:W-:Y:S01]  /*ca80*/  @!P0 IMAD.MOV.U32 R39, RZ, RZ, R179 ;  /* 0x000000ffff278224 */ /* 0x000fe200078e00b3 */
[----:B------:R-:W-:Y:S02]  /*ca90*/  IADD3.X R27, PT, PT, R35, R2, RZ, P1, !PT ;  /* 0x00000002231b7210 */ /* 0x000fe40000ffe4ff */
[-C--:B------:R-:W-:Y:S02]  /*caa0*/  IADD3 R22, P1, PT, R24, R13.reuse, RZ ;  /* 0x0000000d18167210 */ /* 0x080fe40007f3e0ff */
[----:B------:R-:W-:Y:S01]  /*cab0*/  @!PT LDS RZ, [RZ] ;  /* 0x00000000fffff984 */ /* 0x000fe20000000800 */
[----:B------:R-:W-:Y:S01]  /*cac0*/  @!PT LDS RZ, [RZ] ;  /* 0x00000000fffff984 */ /* 0x000fe20000000800 */
[----:B------:R-:W-:Y:S01]  /*cad0*/  @!PT LDS RZ, [RZ] ;  /* 0x00000000fffff984 */ /* 0x000fe20000000800 */
[----:B------:R2:W-:Y:S01]  /*cae0*/  @!P0 LDGSTS.E.BYPASS.LTC128B.128 [R62+0x1000], desc[UR4][R38.64] ;  /* 0x01000000263e8fae */ /* 0x0005e2000b981a04 */
[----:B------:R-:W-:Y:S01]  /*caf0*/  IMAD.X R25, R27, 0x1, R2, P2 ;  /* 0x000000011b197824 */ /* 0x000fe200010e0602 */
[----:B------:R-:W-:-:S02]  /*cb00*/  IADD3 R12, P2, PT, R22, R13, RZ ;  /* 0x0000000d160c7210 */ /* 0x000fc40007f5e0ff */
        /* <DEDUP_REMOVED lines=16> */
[----:B--2---:R-:W-:-:S03]  /*cc10*/  @!P0 IADD3 R38, P1, PT, R12, R13, RZ ;  /* 0x0000000d0c268210 */ /* 0x004fc60007f3e0ff */
[----:B------:R3:W-:Y:S01]  /*cc20*/  @P0 STS.128 [R62+0x2800], RZ ;  /* 0x002800ff3e000388 */ /* 0x0007e20000000c00 */
[----:B------:R-:W-:-:S03]  /*cc30*/  IADD3.X R13, PT, PT, R23, R2, RZ, P2, !PT ;  /* 0x00000002170d7210 */ /* 0x000fc600017fe4ff */
        /* <DEDUP_REMOVED lines=22> */
.L_x_3967:
[----:B------:R-:W-:Y:S05]  /*cda0*/  BSYNC.RECONVERGENT B1 ;  /* 0x0000000000017941 */ /* 0x000fea0003800200 */
.L_x_3966:
[----:B------:R-:W-:Y:S01]  /*cdb0*/  SHF.R.U32.HI R2, RZ, 0x2, R61 ;  /* 0x00000002ff027819 */ /* 0x000fe2000001163d */
[----:B------:R-:W-:-:S03]  /*cdc0*/  IMAD.SHL.U32 R20, R61, 0x2, RZ ;  /* 0x000000023d147824 */ /* 0x000fc600078e00ff */
[----:B---3--:R-:W-:Y:S02]  /*cdd0*/  LOP3.LUT R13, R2, 0x7, RZ, 0xc0, !PT ;  /* 0x00000007020d7812 */ /* 0x008fe400078ec0ff */
[----:B------:R-:W-:Y:S02]  /*cde0*/  LOP3.LUT R20, R20, 0x6, RZ, 0xc0, !PT ;  /* 0x0000000614147812 */ /* 0x000fe400078ec0ff */
[----:B------:R-:W-:-:S03]  /*cdf0*/  LOP3.LUT R2, R13, 0x1f0, R44, 0xf8, !PT ;  /* 0x000001f00d027812 */ /* 0x000fc600078ef82c */
[----:B------:R-:W-:Y:S02]  /*ce00*/  IMAD R20, R195, 0x100, R20 ;  /* 0x00000100c3147824 */ /* 0x000fe400078e0214 */
[----:B------:R-:W-:Y:S02]  /*ce10*/  IMAD R13, R185, 0x40, R2 ;  /* 0x00000040b90d7824 */ /* 0x000fe400078e0202 */
[C---:B------:R-:W-:Y:S01]  /*ce20*/  VIADD R104, R20.reuse, 0x48 ;  /* 0x0000004814687836 */ /* 0x040fe20000000000 */
[C---:B------:R-:W-:Y:S01]  /*ce30*/  IADD3 R24, PT, PT, R20.reuse, 0xb9, RZ ;  /* 0x000000b914187810 */ /* 0x040fe20007ffe0ff */
[----:B------:R-:W-:Y:S01]  /*ce40*/  VIADD R86, R20, 0x50 ;  /* 0x0000005014567836 */ /* 0x000fe20000000000 */
[----:B------:R-:W-:Y:S01]  /*ce50*/  IADD3 R22, PT, PT, R58, R13, -R186 ;  /* 0x0000000d3a167210 */ /* 0x000fe20007ffe8ba */
[----:B------:R-:W-:Y:S01]  /*ce60*/  VIADD R96, R20, 0xb8 ;  /* 0x000000b814607836 */ /* 0x000fe20000000000 */
[-C--:B------:R-:W-:Y:S01]  /*ce70*/  ISETP.GE.AND P2, PT, R104, R58.reuse, PT ;  /* 0x0000003a6800720c */ /* 0x080fe20003f46270 */
[----:B------:R-:W-:Y:S01]  /*ce80*/  VIADD R106, R20, 0x41 ;  /* 0x00000041146a7836 */ /* 0x000fe20000000000 */
[----:B------:R-:W-:Y:S01]  /*ce90*/  ISETP.GE.AND P5, PT, R86, R58, PT ;  /* 0x0000003a5600720c */ /* 0x000fe20003fa6270 */
[----:B------:R-:W-:-:S02]  /*cea0*/  IMAD.IADD R100, R22, 0x1, -R104 ;  /* 0x0000000116647824 */ /* 0x000fc400078e0a68 */
[----:B------:R-:W-:Y:S01]  /*ceb0*/  IMAD.IADD R92, R22, 0x1, -R86 ;  /* 0x00000001165c7824 */ /* 0x000fe200078e0a56 */
[----:B------:R-:W-:Y:S01]  /*cec0*/  ISETP.GE.AND P0, PT, R106, R58, PT ;  /* 0x0000003a6a00720c */ /* 0x000fe20003f06270 */
[C---:B------:R-:W-:Y:S01]  /*ced0*/  IMAD.IADD R39, R22.reuse, 0x1, -R24 ;  /* 0x0000000116277824 */ /* 0x040fe200078e0a18 */
[----:B------:R-:W-:Y:S01]  /*cee0*/  IABS R100, R100 ;  /* 0x0000006400647213 */ /* 0x000fe20000000000 */
[C---:B------:R-:W-:Y:S01]  /*cef0*/  IMAD.IADD R61, R22.reuse, 0x1, -R96 ;  /* 0x00000001163d7824 */ /* 0x040fe200078e0a60 */
[----:B------:R-:W-:Y:S01]  /*cf00*/  IABS R92, R92 ;  /* 0x0000005c005c7213 */ /* 0x000fe20000000000 */
[----:B------:R-:W-:Y:S01]  /*cf10*/  IMAD.IADD R102, R22, 0x1, -R106 ;  /* 0x0000000116667824 */ /* 0x000fe200078e0a6a */
[----:B------:R-:W-:Y:S01]  /*cf20*/  I2FP.F32.S32 R100, R100 ;  /* 0x0000006400647245 */ /* 0x000fe20000201400 */
[C---:B------:R-:W-:Y:S01]  /*cf30*/  VIADD R35, R20.reuse, 0xb0 ;  /* 0x000000b014237836 */ /* 0x040fe20000000000 */
[----:B------:R-:W-:Y:S01]  /*cf40*/  IABS R39, R39 ;  /* 0x0000002700277213 */ /* 0x000fe20000000000 */
[----:B-1----:R-:W-:Y:S01]  /*cf50*/  VIADD R16, R20, 0xd9 ;  /* 0x000000d914107836 */ /* 0x002fe20000000000 */
        /* <DEDUP_REMOVED lines=18> */
[----:B------:R-:W-:Y:S01]  /*d080*/  FFMA.FTZ R102, -R0, R102, R107 ;  /* 0x0000006600667223 */ /* 0x000fe2000001016b */
        /* <DEDUP_REMOVED lines=8> */
[----:B------:R-:W-:Y:S01]  /*d110*/  VIADD R39, R20, 0xe1 ;  /* 0x000000e114277836 */ /* 0x000fe20000000000 */
[----:B------:R-:W-:Y:S01]  /*d120*/  IABS R107, R107 ;  /* 0x0000006b006b7213 */ /* 0x000fe20000000000 */
[C---:B------:R-:W-:Y:S01]  /*d130*/  FFMA.FTZ R88, -R0.reuse, R88, R241 ;  /* 0x0000005800587223 */ /* 0x040fe200000101f1 */
[----:B------:R-:W-:Y:S01]  /*d140*/  FFMA.FTZ R78, -R0, R61, R78 ;  /* 0x0000003d004e7223 */ /* 0x000fe2000001014e */
[----:B------:R-:W-:Y:S01]  /*d150*/  VIADD R241, R20, 0xe9 ;  /* 0x000000e914f17836 */ /* 0x000fe20000000000 */
[----:B------:R-:W-:Y:S01]  /*d160*/  I2FP.F32.S32 R107, R107 ;  /* 0x0000006b006b7245 */ /* 0x000fe20000201400 */
[C---:B------:R-:W-:Y:S01]  /*d170*/  IMAD.IADD R61, R22.reuse, 0x1, -R39 ;  /* 0x00000001163d7824 */ /* 0x040fe200078e0a27 */
[----:B------:R-:W-:Y:S01]  /*d180*/  IABS R18, R18 ;  /* 0x0000001200127213 */ /* 0x000fe20000000000 */
[----:B------:R-:W-:Y:S01]  /*d190*/  IMAD.IADD R34, R22, 0x1, -R241 ;  /* 0x0000000116227824 */ /* 0x000fe200078e0af1 */
[----:B------:R-:W-:Y:S01]  /*d1a0*/  ISETP.GE.AND P1, PT, R110, R58, PT ;  /* 0x0000003a6e00720c */ /* 0x000fe20003f26270 */
[----:B------:R-:W-:Y:S01]  /*d1b0*/  FFMA.FTZ R82, -R0, R107, R82 ;  /* 0x0000006b00527223 */ /* 0x000fe20000010152 */
[----:B------:R-:W-:Y:S01]  /*d1c0*/  IABS R61, R61 ;  /* 0x0000003d003d7213 */ /* 0x000fe20000000000 */
[----:B------:R-:W-:Y:S01]  /*d1d0*/  VIADD R107, R20, 0xf0 ;  /* 0x000000f0146b7836 */ /* 0x000fe20000000000 */
[----:B------:R-:W-:Y:S01]  /*d1e0*/  IABS R34, R34 ;  /* 0x0000002200227213 */ /* 0x000fe20000000000 */
[C---:B------:R-:W-:Y:S01]  /*d1f0*/  IMAD.IADD R90, R22.reuse, 0x1, -R37 ;  /* 0x00000001165a7824 */ /* 0x040fe200078e0a25 */
[----:B------:R-:W-:Y:S01]  /*d200*/  I2FP.F32.S32 R61, R61 ;  /* 0x0000003d003d7245 */ /* 0x000fe20000201400 */
[----:B------:R-:W-:Y:S01]  /*d210*/  IMAD.IADD R30, R22, 0x1, -R107 ;  /* 0x00000001161e7824 */ /* 0x000fe200078e0a6b */
[----:B------:R-:W-:Y:S01]  /*d220*/  I2FP.F32.S32 R34, R34 ;  /* 0x0000002200227245 */ /* 0x000fe20000201400 */
[----:B------:R-:W-:Y:S01]  /*d230*/  VIADD R23, R20, 0xc1 ;  /* 0x000000c114177836 */ /* 0x000fe20000000000 */
[----:B------:R-:W-:Y:S01]  /*d240*/  I2FP.F32.S32 R18, R18 ;  /* 0x0000001200127245 */ /* 0x000fe20000201400 */
[----:B------:R-:W-:Y:S01]  /*d250*/  FFMA.FTZ R38, -R0, R61, R40 ;  /* 0x0000003d00267223 */ /* 0x000fe20000010128 */
[----:B------:R-:W-:Y:S01]  /*d260*/  VIADD R61, R20, 0xf8 ;  /* 0x000000f8143d7836 */ /* 0x000fe20000000000 */
[----:B------:R-:W-:Y:S01]  /*d270*/  IABS R30, R30 ;  /* 0x0000001e001e7213 */ /* 0x000fe20000000000 */
[----:B------:R-:W-:Y:S01]  /*d280*/  IMAD.IADD R108, R22, 0x1, -R110 ;  /* 0x00000001166c7824 */ /* 0x000fe200078e0a6e */
[----:B------:R-:W-:Y:S01]  /*d290*/  IABS R90, R90 ;  /* 0x0000005a005a7213 */ /* 0x000fe20000000000 */
[----:B------:R-:W-:-:S02]  /*d2a0*/  VIADD R12, R20, 0x1 ;  /* 0x00000001140c7836 */ /* 0x000fc40000000000 */
[----:B------:R-:W-:Y:S01]  /*d2b0*/  FFMA.FTZ R34, -R0, R34, R31 ;  /* 0x0000002200227223 */ /* 0x000fe2000001011f */
[----:B------:R-:W-:Y:S02]  /*d2c0*/  IMAD.IADD R13, R22, 0x1, -R23 ;  /* 0x00000001160d7824 */ /* 0x000fe400078e0a17 */
[----:B------:R-:W-:Y:S01]  /*d2d0*/  FFMA.FTZ R40, -R0, R18, R101 ;  /* 0x0000001200287223 */ /* 0x000fe20000010165 */
[C---:B------:R-:W-:Y:S01]  /*d2e0*/  IMAD.IADD R31, R22.reuse, 0x1, -R61 ;  /* 0x00000001161f7824 */ /* 0x040fe200078e0a3d */
[----:B------:R-:W-:Y:S01]  /*d2f0*/  I2FP.F32.S32 R30, R30 ;  /* 0x0000001e001e7245 */ /* 0x000fe20000201400 */
[----:B------:R-:W-:Y:S02]  /*d300*/  IMAD.IADD R2, R22, 0x1, -R12 ;  /* 0x0000000116027824 */ /* 0x000fe400078e0a0c */
[----:B------:R-:W-:Y:S01]  /*d310*/  FFMA.FTZ R18, -R0, R18, R95 ;  /* 0x0000001200127223 */ /* 0x000fe2000001015f */
[----:B------:R-:W-:Y:S01]  /*d320*/  IABS R108, R108 ;  /* 0x0000006c006c7213 */ /* 0x000fe20000000000 */
[----:B------:R-:W-:Y:S01]  /*d330*/  VIADD R112, R20, 0x49 ;  /* 0x0000004914707836 */ /* 0x000fe20000000000 */
[----:B------:R-:W-:Y:S01]  /*d340*/  I2FP.F32.S32 R90, R90 ;  /* 0x0000005a005a7245 */ /* 0x000fe20000201400 */
[----:B------:R-:W-:Y:S01]  /*d350*/  FFMA.FTZ R30, -R0, R30, R29 ;  /* 0x0000001e001e7223 */ /* 0x000fe2000001011d */
[----:B------:R-:W-:Y:S01]  /*d360*/  IADD3 R95, PT, PT, R20, 0x8, RZ ;  /* 0x00000008145f7810 */ /* 0x000fe20007ffe0ff */
[----:B------:R-:W-:Y:S01]  /*d370*/  IMAD.IADD R94, R22, 0x1, -R112 ;  /* 0x00000001165e7824 */ /* 0x000fe200078e0a70 */
[----:B------:R-:W-:Y:S01]  /*d380*/  IABS R13, R13 ;  /* 0x0000000d000d7213 */ /* 0x000fe20000000000 */
[----:B------:R-:W-:Y:S01]  /*d390*/  FFMA.FTZ R90, -R0, R90, R209 ;  /* 0x0000005a005a7223 */ /* 0x000fe200000101d1 */
[----:B------:R-:W-:Y:S01]  /*d3a0*/  IABS R31, R31 ;  /* 0x0000001f001f7213 */ /* 0x000fe20000000000 */
[----:B------:R-:W-:Y:S01]  /*d3b0*/  IMAD.IADD R29, R22, 0x1, -R95 ;  /* 0x00000001161d7824 */ /* 0x000fe200078e0a5f */
[----:B------:R-:W-:Y:S01]  /*d3c0*/  I2FP.F32.S32 R108, R108 ;  /* 0x0000006c006c7245 */ /* 0x000fe20000201400 */
[C---:B------:R-:W-:Y:S01]  /*d3d0*/  VIADD R98, R20.reuse, 0xb1 ;  /* 0x000000b114627836 */ /* 0x040fe20000000000 */
[----:B------:R-:W-:Y:S01]  /*d3e0*/  IABS R2, R2 ;  /* 0x0000000200027213 */ /* 0x000fe20000000000 */
[----:B------:R-:W-:Y:S01]  /*d3f0*/  VIADD R209, R20, 0xd0 ;  /* 0x000000d014d17836 */ /* 0x000fe20000000000 */
[----:B------:R-:W-:Y:S01]  /*d400*/  I2FP.F32.S32 R13, R13 ;  /* 0x0000000d000d7245 */ /* 0x000fe20000201400 */
[----:B------:R-:W-:Y:S01]  /*d410*/  FFMA.FTZ R108, -R0, R108, R105 ;  /* 0x0000006c006c7223 */ /* 0x000fe20000010169 */
[----:B------:R-:W-:Y:S01]  /*d420*/  I2FP.F32.S32 R31, R31 ;  /* 0x0000001f001f7245 */ /* 0x000fe20000201400 */
[----:B------:R-:W-:Y:S01]  /*d430*/  VIADD R60, R20, 0xc8 ;  /* 0x000000c8143c7836 */ /* 0x000fe20000000000 */
[----:B------:R-:W-:Y:S01]  /*d440*/  I2FP.F32.S32 R2, R2 ;  /* 0x0000000200027245 */ /* 0x000fe20000201400 */
[C---:B------:R-:W-:Y:S01]  /*d450*/  IMAD.IADD R62, R22.reuse, 0x1, -R98 ;  /* 0x00000001163e7824 */ /* 0x040fe200078e0a62 */
[----:B------:R-:W-:Y:S01]  /*d460*/  IABS R94, R94 ;  /* 0x0000005e005e7213 */ /* 0x000fe20000000000 */
[----:B------:R-:W-:Y:S01]  /*d470*/  IMAD.IADD R105, R22, 0x1, -R209 ;  /* 0x0000000116697824 */ /* 0x000fe200078e0ad1 */
[----:B------:R-:W-:Y:S01]  /*d480*/  IABS R29, R29 ;  /* 0x0000001d001d7213 */ /* 0x000fe20000000000 */
[C---:B------:R-:W-:Y:S01]  /*d490*/  FFMA.FTZ R68, -R0.reuse, R13, R68 ;  /* 0x0000000d00447223 */ /* 0x040fe20000010144 */
[----:B------:R-:W-:Y:S01]  /*d4a0*/  FFMA.FTZ R26, -R0, R31, R10 ;  /* 0x0000001f001a7223 */ /* 0x000fe2000001010a */
[----:B------:R-:W-:-:S02]  /*d4b0*/  IMAD.IADD R13, R22, 0x1, -R60 ;  /* 0x00000001160d7824 */ /* 0x000fc400078e0a3c */
[----:B------:R-:W-:Y:S01]  /*d4c0*/  FFMA.FTZ R10, -R0, R2, R99 ;  /* 0x00000002000a7223 */ /* 0x000fe20000010163 */
[----:B------:R-:W-:Y:S01]  /*d4d0*/  I2FP.F32.S32 R94, R94 ;  /* 0x0000005e005e7245 */ /* 0x000fe20000201400 */
[----:B------:R-:W-:Y:S01]  /*d4e0*/  VIADD R2, R22, 0x8 ;  /* 0x0000000816027836 */ /* 0x000fe20000000000 */
[----:B------:R-:W-:Y:S01]  /*d4f0*/  I2FP.F32.S32 R29, R29 ;  /* 0x0000001d001d7245 */ /* 0x000fe20000201400 */
[----:B------:R-:W-:Y:S01]  /*d500*/  VIADD R27, R20, 0xc0 ;  /* 0x000000c0141b7836 */ /* 0x000fe20000000000 */
[----:B------:R-:W-:Y:S01]  /*d510*/  IABS R62, R62 ;  /* 0x0000003e003e7213 */ /* 0x000fe20000000000 */
[C---:B------:R-:W-:Y:S01]  /*d520*/  FFMA.FTZ R94, -R0.reuse, R94, R119 ;  /* 0x0000005e005e7223 */ /* 0x040fe20000010177 */
[----:B------:R-:W-:Y:S01]  /*d530*/  IABS R105, R105 ;  /* 0x0000006900697213 */ /* 0x000fe20000000000 */
[----:B------:R-:W-:Y:S01]  /*d540*/  FFMA.FTZ R97, -R0, R29, R97 ;  /* 0x0000001d00617223 */ /* 0x000fe20000010161 */
[----:B------:R-:W-:Y:S01]  /*d550*/  ISETP.GE.AND P4, PT, R112, R58, PT ;  /* 0x0000003a7000720c */ /* 0x000fe20003f86270 */
[C---:B------:R-:W-:Y:S01]  /*d560*/  IMAD.IADD R112, R2.reuse, 0x1, -R112 ;  /* 0x0000000102707824 */ /* 0x040fe200078e0a70 */
[----:B------:R-:W-:Y:S01]  /*d570*/  IABS R13, R13 ;  /* 0x0000000d000d7213 */ /* 0x000fe20000000000 */
[C---:B------:R-:W-:Y:S01]  /*d580*/  IMAD.IADD R110, R2.reuse, 0x1, -R110 ;  /* 0x00000001026e7824 */ /* 0x040fe200078e0a6e */
[----:B------:R-:W-:Y:S01]  /*d590*/  I2FP.F32.S32 R62, R62 ;  /* 0x0000003e003e7245 */ /* 0x000fe20000201400 */
[C---:B------:R-:W-:Y:S01]  /*d5a0*/  IMAD.IADD R29, R2.reuse, 0x1, -R86 ;  /* 0x00000001021d7824 */ /* 0x040fe200078e0a56 */
[----:B------:R-:W-:Y:S01]  /*d5b0*/  I2FP.F32.S32 R105, R105 ;  /* 0x0000006900697245 */ /* 0x000fe20000201400 */
[----:B------:R-:W-:Y:S01]  /*d5c0*/  IMAD.IADD R104, R2, 0x1, -R104 ;  /* 0x0000000102687824 */ /* 0x000fe200078e0a68 */
[----:B------:R-:W-:Y:S01]  /*d5d0*/  IADD3 R119, PT, PT, R20, 0xe0, RZ ;  /* 0x000000e014777810 */ /* 0x000fe20007ffe0ff */
[C---:B------:R-:W-:Y:S01]  /*d5e0*/  FFMA.FTZ R62, -R0.reuse, R62, R247 ;  /* 0x0000003e003e7223 */ /* 0x040fe200000101f7 */
[----:B------:R-:W-:Y:S01]  /*d5f0*/  I2FP.F32.S32 R13, R13 ;  /* 0x0000000d000d7245 */ /* 0x000fe20000201400 */
[----:B------:R-:W-:Y:S01]  /*d600*/  FFMA.FTZ R76, -R0, R105, R76 ;  /* 0x00000069004c7223 */ /* 0x000fe2000001014c */
[----:B------:R-:W-:Y:S01]  /*d610*/  IABS R112, R112 ;  /* 0x0000007000707213 */ /* 0x000fe20000000000 */
[----:B------:R-:W-:Y:S01]  /*d620*/  VIADD R247, R20, 0xe8 ;  /* 0x000000e814f77836 */ /* 0x000fe20000000000 */
[----:B------:R-:W-:Y:S01]  /*d630*/  IABS R110, R110 ;  /* 0x0000006e006e7213 */ /* 0x000fe20000000000 */
[----:B------:R-:W-:Y:S01]  /*d640*/  IMAD.IADD R105, R22, 0x1, -R119 ;  /* 0x0000000116697824 */ /* 0x000fe200078e0a77 */
[----:B------:R-:W-:Y:S01]  /*d650*/  IABS R29, R29 ;  /* 0x0000001d001d7213 */ /* 0x000fe20000000000 */
[C---:B------:R-:W-:Y:S01]  /*d660*/  IMAD.IADD R132, R2.reuse, 0x1, -R35 ;  /* 0x0000000102847824 */ /* 0x040fe200078e0a23 */
[----:B------:R-:W-:Y:S01]  /*d670*/  IABS R104, R104 ;  /* 0x0000006800687213 */ /* 0x000fe20000000000 */
[----:B------:R-:W-:-:S02]  /*d680*/  IMAD.IADD R124, R2, 0x1, -R96 ;  /* 0x00000001027c7824 */ /* 0x000fc400078e0a60 */
[----:B------:R-:W-:Y:S01]  /*d690*/  FFMA.FTZ R13, -R0, R13, R72 ;  /* 0x0000000d000d7223 */ /* 0x000fe20000010148 */
[----:B------:R-:W-:Y:S01]  /*d6a0*/  I2FP.F32.S32 R112, R112 ;  /* 0x0000007000707245 */ /* 0x000fe20000201400 */
[----:B------:R-:W-:Y:S01]  /*d6b0*/  IMAD.IADD R72, R2, 0x1, -R37 ;  /* 0x0000000102487824 */ /* 0x000fe200078e0a25 */
[----:B------:R-:W-:Y:S01]  /*d6c0*/  I2FP.F32.S32 R110, R110 ;  /* 0x0000006e006e7245 */ /* 0x000fe20000201400 */
[----:B------:R-:W-:Y:S01]  /*d6d0*/  IMAD.IADD R36, R22, 0x1, -R247 ;  /* 0x0000000116247824 */ /* 0x000fe200078e0af7 */
[----:B------:R-:W-:Y:S01]  /*d6e0*/  I2FP.F32.S32 R29, R29 ;  /* 0x0000001d001d7245 */ /* 0x000fe20000201400 */
[--C-:B------:R-:W-:Y:S01]  /*d6f0*/  IMAD.IADD R101, R2, 0x1, -R27.reuse ;  /* 0x0000000102657824 */ /* 0x100fe200078e0a1b */
[----:B------:R-:W-:Y:S01]  /*d700*/  IABS R105, R105 ;  /* 0x0000006900697213 */ /* 0x000fe20000000000 */
[----:B------:R-:W-:Y:S01]  /*d710*/  IMAD.IADD R25, R22, 0x1, -R27 ;  /* 0x0000000116197824 */ /* 0x000fe200078e0a1b */
        /* <DEDUP_REMOVED lines=8> */
[----:B------:R-:W-:Y:S01]  /*d7a0*/  IABS R36, R36 ;  /* 0x0000002400247213 */ /* 0x000fe20000000000 */
[C---:B------:R-:W-:Y:S01]  /*d7b0*/  FFMA.FTZ R135, -R0.reuse, R29, R135 ;  /* 0x0000001d00877223 */ /* 0x040fe20000010187 */
[----:B------:R-:W-:Y:S01]  /*d7c0*/  I2FP.F32.S32 R105, R105 ;  /* 0x0000006900697245 */ /* 0x000fe20000201400 */
[----:B------:R-:W-:Y:S01]  /*d7d0*/  FFMA.FTZ R104, -R0, R104, R121 ;  /* 0x0000006800687223 */ /* 0x000fe20000010179 */
[----:B------:R-:W-:Y:S01]  /*d7e0*/  I2FP.F32.S32 R132, R132 ;  /* 0x0000008400847245 */ /* 0x000fe20000201400 */
[----:B------:R-:W-:Y:S01]  /*d7f0*/  IMAD.IADD R29, R2, 0x1, -R23 ;  /* 0x00000001021d7824 */ /* 0x000fe200078e0a17 */
[----:B------:R-:W-:Y:S01]  /*d800*/  IABS R101, R101 ;  /* 0x0000006500657213 */ /* 0x000fe20000000000 */
[C---:B------:R-:W-:Y:S01]  /*d810*/  FFMA.FTZ R84, -R0.reuse, R105, R84 ;  /* 0x0000006900547223 */ /* 0x040fe20000010154 */
[----:B------:R-:W-:Y:S01]  /*d820*/  I2FP.F32.S32 R124, R124 ;  /* 0x0000007c007c7245 */ /* 0x000fe20000201400 */
[----:B------:R-:W-:Y:S01]  /*d830*/  FFMA.FTZ R132, -R0, R132, R243 ;  /* 0x0000008400847223 */ /* 0x000fe200000101f3 */
[----:B------:R-:W-:Y:S01]  /*d840*/  IABS R25, R25 ;  /* 0x0000001900197213 */ /* 0x000fe20000000000 */
[----:B------:R-:W-:Y:S01]  /*d850*/  VIADD R105, R20, 0xf1 ;  /* 0x000000f114697836 */ /* 0x000fe20000000000 */
[----:B------:R-:W-:Y:S01]  /*d860*/  IABS R120, R120 ;  /* 0x0000007800787213 */ /* 0x000fe20000000000 */
[----:B------:R-:W-:Y:S01]  /*d870*/  IMAD.IADD R128, R2, 0x1, -R98 ;  /* 0x0000000102807824 */ /* 0x000fe200078e0a62 */
[----:B------:R-:W-:Y:S01]  /*d880*/  FSEL R99, R94, -INF , !P4 ;  /* 0xff8000005e637808 */ /* 0x000fe20006000000 */
[----:B------:R-:W-:Y:S01]  /*d890*/  FFMA.FTZ R124, -R0, R124, R251 ;  /* 0x0000007c007c7223 */ /* 0x000fe200000101fb */
[----:B------:R-:W-:Y:S01]  /*d8a0*/  FSEL R168, R112, -INF , !P4 ;  /* 0xff80000070a87808 */ /* 0x000fe20006000000 */
[----:B------:R-:W-:Y:S01]  /*d8b0*/  VIADD R32, R20, 0xc9 ;  /* 0x000000c914207836 */ /* 0x000fe20000000000 */
[----:B------:R-:W-:-:S02]  /*d8c0*/  I2FP.F32.S32 R72, R72 ;  /* 0x0000004800487245 */ /* 0x000fc40000201400 */
[----:B------:R-:W-:Y:S02]  /*d8d0*/  I2FP.F32.S32 R36, R36 ;  /* 0x0000002400247245 */ /* 0x000fe40000201400 */
[----:B------:R-:W-:Y:S01]  /*d8e0*/  ISETP.GE.AND P4, PT, R27, R58, PT ;  /* 0x0000003a1b00720c */ /* 0x000fe20003f86270 */
[----:B------:R-:W-:Y:S01]  /*d8f0*/  IMAD.IADD R27, R2, 0x1, -R60 ;  /* 0x00000001021b7824 */ /* 0x000fe200078e0a3c */
[----:B------:R-:W-:Y:S01]  /*d900*/  I2FP.F32.S32 R101, R101 ;  /* 0x0000006500657245 */ /* 0x000fe20000201400 */
[C---:B------:R-:W-:Y:S01]  /*d910*/  FFMA.FTZ R139, -R0.reuse, R72, R139 ;  /* 0x00000048008b7223 */ /* 0x040fe2000001018b */
[----:B------:R-:W-:Y:S01]  /*d920*/  IABS R106, R106 ;  /* 0x0000006a006a7213 */ /* 0x000fe20000000000 */
[----:B------:R-:W-:Y:S01]  /*d930*/  FFMA.FTZ R36, -R0, R36, R33 ;  /* 0x0000002400247223 */ /* 0x000fe20000010121 */
[----:B------:R-:W-:Y:S01]  /*d940*/  FSEL R123, R108, -INF , !P1 ;  /* 0xff8000006c7b7808 */ /* 0x000fe20004800000 */
[----:B------:R-:W-:Y:S01]  /*d950*/  FFMA.FTZ R48, -R0, R101, R48 ;  /* 0x0000006500307223 */ /* 0x000fe20000010130 */
[----:B------:R-:W-:Y:S01]  /*d960*/  FSEL R170, R109, -INF , !P1 ;  /* 0xff8000006daa7808 */ /* 0x000fe20004800000 */
[----:B------:R-:W-:Y:S01]  /*d970*/  IMAD.IADD R33, R22, 0x1, -R105 ;  /* 0x0000000116217824 */ /* 0x000fe200078e0a69 */
[----:B------:R-:W-:Y:S01]  /*d980*/  I2FP.F32.S32 R25, R25 ;  /* 0x0000001900197245 */ /* 0x000fe20000201400 */
[----:B------:R-:W-:Y:S01]  /*d990*/  VIADD R101, R20, 0x9 ;  /* 0x0000000914657836 */ /* 0x000fe20000000000 */
[----:B------:R-:W-:-:S02]  /*d9a0*/  ISETP.GE.AND P1, PT, R35, R58, PT ;  /* 0x0000003a2300720c */ /* 0x000fc40003f26270 */
[----:B------:R-:W-:Y:S01]  /*d9b0*/  FSEL R109, R100, -INF , !P2 ;  /* 0xff800000646d7808 */ /* 0x000fe20005000000 */
[----:B------:R-:W-:Y:S01]  /*d9c0*/  FFMA.FTZ R54, -R0, R25, R54 ;  /* 0x0000001900367223 */ /* 0x000fe20000010136 */
[----:B------:R-:W-:Y:S01]  /*d9d0*/  FSEL R200, R104, -INF , !P2 ;  /* 0xff80000068c87808 */ /* 0x000fe20005000000 */
[----:B------:R-:W-:Y:S01]  /*d9e0*/  IMAD.IADD R25, R22, 0x1, -R32 ;  /* 0x0000000116197824 */ /* 0x000fe200078e0a20 */
[----:B------:R-:W-:Y:S02]  /*d9f0*/  IABS R29, R29 ;  /* 0x0000001d001d7213 */ /* 0x000fe40000000000 */
[----:B------:R-:W-:Y:S02]  /*da00*/  I2FP.F32.S32 R120, R120 ;  /* 0x0000007800787245 */ /* 0x000fe40000201400 */
[----:B------:R-:W-:Y:S02]  /*da10*/  ISETP.GE.AND P2, PT, R96, R58, PT ;  /* 0x0000003a6000720c */ /* 0x000fe40003f46270 */
[----:B------:R-:W-:Y:S01]  /*da20*/  I2FP.F32.S32 R106, R106 ;  /* 0x0000006a006a7245 */ /* 0x000fe20000201400 */
[----:B------:R-:W-:Y:S01]  /*da30*/  FFMA.FTZ R120, -R0, R120, R249 ;  /* 0x0000007800787223 */ /* 0x000fe200000101f9 */
[----:B------:R-:W-:-:S02]  /*da40*/  ISETP.GE.AND P3, PT, R37, R58, PT ;  /* 0x0000003a2500720c */ /* 0x000fc40003f66270 */
[----:B------:R-:W-:Y:S01]  /*da50*/  FSEL R35, R88, -INF , !P1 ;  /* 0xff80000058237808 */ /* 0x000fe20004800000 */
[----:B------:R-:W-:Y:S01]  /*da60*/  FFMA.FTZ R106, -R0, R106, R111 ;  /* 0x0000006a006a7223 */ /* 0x000fe2000001016f */
[----:B------:R-:W-:Y:S01]  /*da70*/  FSEL R132, R132, -INF , !P1 ;  /* 0xff80000084847808 */ /* 0x000fe20004800000 */
[----:B------:R-:W-:Y:S01]  /*da80*/  IMAD.IADD R111, R2, 0x1, -R115 ;  /* 0x00000001026f7824 */ /* 0x000fe200078e0a73 */
[----:B------:R-:W-:Y:S02]  /*da90*/  IABS R27, R27 ;  /* 0x0000001b001b7213 */ /* 0x000fe40000000000 */
[----:B------:R-:W-:Y:S02]  /*daa0*/  I2FP.F32.S32 R29, R29 ;  /* 0x0000001d001d7245 */ /* 0x000fe40000201400 */
[----:B------:R-:W-:Y:S02]  /*dab0*/  IABS R128, R128 ;  /* 0x0000008000807213 */ /* 0x000fe40000000000 */
[----:B------:R-:W-:Y:S01]  /*dac0*/  FSEL R243, R92, -INF , !P5 ;  /* 0xff8000005cf37808 */ /* 0x000fe20006800000 */
[----:B------:R-:W-:Y:S01]  /*dad0*/  FFMA.FTZ R50, -R0, R29, R50 ;  /* 0x0000001d00327223 */ /* 0x000fe20000010132 */
[----:B------:R-:W-:Y:S01]  /*dae0*/  FSEL R162, R135, -INF , !P5 ;  /* 0xff80000087a27808 */ /* 0x000fe20006800000 */
[----:B------:R-:W-:Y:S01]  /*daf0*/  VIADD R135, R20, 0x11 ;  /* 0x0000001114877836 */ /* 0x000fe20000000000 */
[----:B------:R-:W-:Y:S01]  /*db00*/  ISETP.GE.AND P1, PT, R23, R58, PT ;  /* 0x0000003a1700720c */ /* 0x000fe20003f26270 */
[----:B------:R-:W-:Y:S01]  /*db10*/  IMAD.IADD R23, R2, 0x1, -R32 ;  /* 0x0000000102177824 */ /* 0x000fe200078e0a20 */
[----:B------:R-:W-:-:S02]  /*db20*/  FSEL R31, R46, -INF , !P2 ;  /* 0xff8000002e1f7808 */ /* 0x000fc40005000000 */
[----:B------:R-:W-:Y:S02]  /*db30*/  FSEL R124, R124, -INF , !P2 ;  /* 0xff8000007c7c7808 */ /* 0x000fe40005000000 */
[-C--:B------:R-:W-:Y:S01]  /*db40*/  ISETP.GE.AND P5, PT, R24, R58.reuse, PT ;  /* 0x0000003a1800720c */ /* 0x080fe20003fa6270 */
[C---:B------:R-:W-:Y:S01]  /*db50*/  IMAD.IADD R24, R2.reuse, 0x1, -R125 ;  /* 0x0000000102187824 */ /* 0x040fe200078e0a7d */
[-C--:B------:R-:W-:Y:S01]  /*db60*/  ISETP.GE.AND P2, PT, R209, R58.reuse, PT ;  /* 0x0000003ad100720c */ /* 0x080fe20003f46270 */
[----:B------:R-:W-:Y:S01]  /*db70*/  IMAD.IADD R209, R2, 0x1, -R209 ;  /* 0x0000000102d17824 */ /* 0x000fe200078e0ad1 */
[----:B------:R-:W-:Y:S02]  /*db80*/  FSEL R37, R90, -INF , !P3 ;  /* 0xff8000005a257808 */ /* 0x000fe40005800000 */
[----:B------:R-:W-:Y:S02]  /*db90*/  FSEL R146, R139, -INF , !P3 ;  /* 0xff8000008b927808 */ /* 0x000fe40005800000 */
[----:B------:R-:W-:-:S02]  /*dba0*/  ISETP.GE.AND P3, PT, R32, R58, PT ;  /* 0x0000003a2000720c */ /* 0x000fc40003f66270 */
[----:B------:R-:W-:Y:S02]  /*dbb0*/  I2FP.F32.S32 R27, R27 ;  /* 0x0000001b001b7245 */ /* 0x000fe40000201400 */
[----:B------:R-:W-:Y:S02]  /*dbc0*/  IABS R33, R33 ;  /* 0x0000002100217213 */ /* 0x000fe40000000000 */
[----:B------:R-:W-:Y:S01]  /*dbd0*/  I2FP.F32.S32 R128, R128 ;  /* 0x0000008000807245 */ /* 0x000fe20000201400 */
[----:B------:R-:W-:Y:S01]  /*dbe0*/  FFMA.FTZ R56, -R0, R27, R56 ;  /* 0x0000001b00387223 */ /* 0x000fe20000010138 */
[----:B------:R-:W-:Y:S02]  /*dbf0*/  ISETP.GE.AND P6, PT, R101, R58, PT ;  /* 0x0000003a6500720c */ /* 0x000fe40003fc6270 */
[----:B------:R-:W-:Y:S01]  /*dc00*/  IADD3 R32, PT, PT, R22, -R101, RZ ;  /* 0x8000006516207210 */ /* 0x000fe20007ffe0ff */
[----:B------:R-:W-:Y:S01]  /*dc10*/  IMAD.IADD R101, R2, 0x1, -R16 ;  /* 0x0000000102657824 */ /* 0x000fe200078e0a10 */
[----:B------:R-:W-:Y:S01]  /*dc20*/  FSEL R29, R52, -INF , !P5 ;  /* 0xff800000341d7808 */ /* 0x000fe20006800000 */
[----:B------:R-:W-:Y:S01]  /*dc30*/  FFMA.FTZ R128, -R0, R128, R245 ;  /* 0x0000008000807223 */ /* 0x000fe200000101f5 */
[----:B------:R-:W-:Y:S01]  /*dc40*/  FSEL R120, R120, -INF , !P5 ;  /* 0xff80000078787808 */ /* 0x000fe20006800000 */
[----:B------:R-:W-:Y:S01]  /*dc50*/  VIADD R245, R20, 0x10 ;  /* 0x0000001014f57836 */ /* 0x000fe20000000000 */
[----:B------:R-:W-:-:S02]  /*dc60*/  IABS R25, R25 ;  /* 0x0000001900197213 */ /* 0x000fc40000000000 */
[----:B------:R-:W-:Y:S02]  /*dc70*/  IABS R23, R23 ;  /* 0x0000001700177213 */ /* 0x000fe40000000000 */
[----:B------:R-:W-:Y:S02]  /*dc80*/  ISETP.GE.AND P5, PT, R125, R58, PT ;  /* 0x0000003a7d00720c */ /* 0x000fe40003fa6270 */
[----:B------:R-:W-:Y:S02]  /*dc90*/  IABS R125, R209 ;  /* 0x000000d1007d7213 */ /* 0x000fe40000000000 */
[----:B------:R-:W-:Y:S02]  /*dca0*/  I2FP.F32.S32 R33, R33 ;  /* 0x0000002100217245 */ /* 0x000fe40000201400 */
[----:B------:R-:W-:Y:S02]  /*dcb0*/  FSEL R121, R102, -INF , !P0 ;  /* 0xff80000066797808 */ /* 0x000fe40004000000 */
[----:B------:R-:W-:Y:S01]  /*dcc0*/  FSEL R202, R106, -INF , !P0 ;  /* 0xff8000006aca7808 */ /* 0x000fe20004000000 */
[----:B------:R-:W-:Y:S01]  /*dcd0*/  FFMA.FTZ R28, -R0, R33, R28 ;  /* 0x00000021001c7223 */ /* 0x000fe2000001011c */
[----:B------:R-:W-:-:S02]  /*dce0*/  FSEL R27, R54, -INF , !P4 ;  /* 0xff800000361b7808 */ /* 0x000fc40006000000 */
[----:B------:R-:W-:Y:S02]  /*dcf0*/  FSEL R114, R48, -INF , !P4 ;  /* 0xff80000030727808 */ /* 0x000fe40006000000 */
[----:B------:R-:W-:Y:S02]  /*dd00*/  IABS R111, R111 ;  /* 0x0000006f006f7213 */ /* 0x000fe40000000000 */
[----:B------:R-:W-:Y:S02]  /*dd10*/  I2FP.F32.S32 R25, R25 ;  /* 0x0000001900197245 */ /* 0x000fe40000201400 */
[-C--:B------:R-:W-:Y:S02]  /*dd20*/  ISETP.GE.AND P0, PT, R98, R58.reuse, PT ;  /* 0x0000003a6200720c */ /* 0x080fe40003f06270 */
[----:B------:R-:W-:Y:S01]  /*dd30*/  I2FP.F32.S32 R23, R23 ;  /* 0x0000001700177245 */ /* 0x000fe20000201400 */
[----:B------:R-:W-:Y:S01]  /*dd40*/  FFMA.FTZ R25, -R0, R25, R74 ;  /* 0x0000001900197223 */ /* 0x000fe2000001014a */
[----:B------:R-:W-:-:S02]  /*dd50*/  ISETP.GE.AND P4, PT, R115, R58, PT ;  /* 0x0000003a7300720c */ /* 0x000fc40003f86270 */
[----:B------:R-:W-:Y:S01]  /*dd60*/  IABS R101, R101 ;  /* 0x0000006500657213 */ /* 0x000fe20000000000 */
[----:B------:R-:W-:Y:S01]  /*dd70*/  FFMA.FTZ R70, -R0, R23, R70 ;  /* 0x0000001700467223 */ /* 0x000fe20000010146 */
[----:B------:R-:W-:Y:S02]  /*dd80*/  IABS R115, R24 ;  /* 0x0000001800737213 */ /* 0x000fe40000000000 */
        /* <DEDUP_REMOVED lines=8> */
[----:B------:R-:W-:Y:S01]  /*de10*/  ISETP.GE.AND P0, PT, R60, R58, PT ;  /* 0x0000003a3c00720c */ /* 0x000fe20003f06270 */
[----:B------:R-:W-:Y:S01]  /*de20*/  VIADD R125, R20, 0x18 ;  /* 0x00000018147d7836 */ /* 0x000fe20000000000 */
        /* <DEDUP_REMOVED lines=9> */
[----:B------:R-:W-:Y:S02]  /*dec0*/  FSEL R25, R25, -INF , !P3 ;  /* 0xff80000019197808 */ /* 0x000fe40005800000 */
[----:B------:R-:W-:Y:S02]  /*ded0*/  FSEL R104, R70, -INF , !P3 ;  /* 0xff80000046687808 */ /* 0x000fe40005800000 */
[----:B------:R-:W-:Y:S01]  /*dee0*/  ISETP.GE.AND P0, PT, R119, R58, PT ;  /* 0x0000003a7700720c */ /* 0x000fe20003f06270 */
[----:B------:R-:W-:Y:S01]  /*def0*/  IMAD.IADD R119, R2, 0x1, -R119 ;  /* 0x0000000102777824 */ /* 0x000fe200078e0a77 */
[----:B------:R-:W-:-:S02]  /*df00*/  IABS R16, R32 ;  /* 0x0000002000107213 */ /* 0x000fc40000000000 */
[----:B------:R-:W-:Y:S02]  /*df10*/  FSEL R115, R76, -INF , !P2 ;  /* 0xff8000004c737808 */ /* 0x000fe40005000000 */
[----:B------:R-:W-:Y:S02]  /*df20*/  FSEL R96, R64, -INF , !P2 ;  /* 0xff80000040607808 */ /* 0x000fe40005000000 */
[-C--:B------:R-:W-:Y:S01]  /*df30*/  ISETP.GE.AND P3, PT, R245, R58.reuse, PT ;  /* 0x0000003af500720c */ /* 0x080fe20003f66270 */
[C---:B------:R-:W-:Y:S01]  /*df40*/  IMAD.IADD R245, R22.reuse, 0x1, -R245 ;  /* 0x0000000116f57824 */ /* 0x040fe200078e0af5 */
[----:B------:R-:W-:Y:S01]  /*df50*/  ISETP.GE.AND P2, PT, R135, R58, PT ;  /* 0x0000003a8700720c */ /* 0x000fe20003f46270 */
[----:B------:R-:W-:Y:S01]  /*df60*/  IMAD.IADD R135, R22, 0x1, -R135 ;  /* 0x0000000116877824 */ /* 0x000fe200078e0a87 */
[----:B------:R-:W-:Y:S02]  /*df70*/  FSEL R139, R82, -INF , !P1 ;  /* 0xff800000528b7808 */ /* 0x000fe40004800000 */
[----:B------:R-:W-:-:S02]  /*df80*/  FSEL R88, R42, -INF , !P1 ;  /* 0xff8000002a587808 */ /* 0x000fc40004800000 */
[----:B------:R-:W-:Y:S02]  /*df90*/  I2FP.F32.S32 R16, R16 ;  /* 0x0000001000107245 */ /* 0x000fe40000201400 */
[----:B------:R-:W-:Y:S01]  /*dfa0*/  ISETP.GE.AND P1, PT, R125, R58, PT ;  /* 0x0000003a7d00720c */ /* 0x000fe20003f26270 */
[----:B------:R-:W-:Y:S01]  /*dfb0*/  IMAD.IADD R125, R22, 0x1, -R125 ;  /* 0x00000001167d7824 */ /* 0x000fe200078e0a7d */
[----:B------:R-:W-:Y:S01]  /*dfc0*/  IABS R119, R119 ;  /* 0x0000007700777213 */ /* 0x000fe20000000000 */
[----:B------:R-:W-:Y:S01]  /*dfd0*/  FFMA.FTZ R93, -R0, R16, R93 ;  /* 0x00000010005d7223 */ /* 0x000fe2000001015d */
[----:B------:R-:W-:Y:S02]  /*dfe0*/  IABS R245, R245 ;  /* 0x000000f500f57213 */ /* 0x000fe40000000000 */
[----:B------:R-:W-:Y:S02]  /*dff0*/  IABS R135, R135 ;  /* 0x0000008700877213 */ /* 0x000fe40000000000 */
[----:B------:R-:W-:-:S02]  /*e000*/  IABS R111, R111 ;  /* 0x0000006f006f7213 */ /* 0x000fc40000000000 */
[----:B------:R-:W-:Y:S02]  /*e010*/  I2FP.F32.S32 R119, R119 ;  /* 0x0000007700777245 */ /* 0x000fe40000201400 */
[----:B------:R-:W-:Y:S02]  /*e020*/  FSEL R90, R4, -INF , !P4 ;  /* 0xff800000045a7808 */ /* 0x000fe40006000000 */
[----:B------:R-:W-:Y:S01]  /*e030*/  IABS R125, R125 ;  /* 0x0000007d007d7213 */ /* 0x000fe20000000000 */
[----:B------:R-:W-:Y:S01]  /*e040*/  FFMA.FTZ R8, -R0, R119, R8 ;  /* 0x0000007700087223 */ /* 0x000fe20000010108 */
[----:B------:R-:W-:Y:S01]  /*e050*/  I2FP.F32.S32 R16, R245 ;  /* 0x000000f500107245 */ /* 0x000fe20000201400 */
[----:B------:R-:W-:Y:S01]  /*e060*/  VIADD R119, R20, 0x19 ;  /* 0x0000001914777836 */ /* 0x000fe20000000000 */
[----:B------:R-:W-:Y:S02]  /*e070*/  I2FP.F32.S32 R32, R135 ;  /* 0x0000008700207245 */ /* 0x000fe40000201400 */
[----:B------:R-:W-:Y:S01]  /*e080*/  I2FP.F32.S32 R4, R111 ;  /* 0x0000006f00047245 */ /* 0x000fe20000201400 */
[C---:B------:R-:W-:Y:S01]  /*e090*/  FFMA.FTZ R16, -R0.reuse, R16, R89 ;  /* 0x0000001000107223 */ /* 0x040fe20000010159 */
[----:B------:R-:W-:Y:S01]  /*e0a0*/  I2FP.F32.S32 R24, R125 ;  /* 0x0000007d00187245 */ /* 0x000fe20000201400 */
[----:B------:R-:W-:Y:S01]  /*e0b0*/  FFMA.FTZ R32, -R0, R32, R87 ;  /* 0x0000002000207223 */ /* 0x000fe20000010157 */
[----:B------:R-:W-:Y:S01]  /*e0c0*/  FSEL R209, R78, -INF , !P5 ;  /* 0xff8000004ed17808 */ /* 0x000fe20006800000 */
[----:B------:R-:W-:Y:S01]  /*e0d0*/  FFMA.FTZ R4, -R0, R4, R91 ;  /* 0x0000000400047223 */ /* 0x000fe2000001015b */
[----:B------:R-:W-:Y:S01]  /*e0e0*/  FSEL R92, R66, -INF , !P5 ;  /* 0xff800000425c7808 */ /* 0x000fe20006800000 */
[----:B------:R-:W-:Y:S01]  /*e0f0*/  VIADD R89, R20, 0x10 ;  /* 0x0000001014597836 */ /* 0x000fe20000000000 */
[----:B------:R-:W-:Y:S01]  /*e100*/  ISETP.GE.AND P5, PT, R12, R58, PT ;  /* 0x0000003a0c00720c */ /* 0x000fe20003fa6270 */
[----:B------:R-:W-:-:S02]  /*e110*/  VIADD R91, R20, 0x9 ;  /* 0x00000009145b7836 */ /* 0x000fc40000000000 */
[----:B------:R-:W-:Y:S01]  /*e120*/  FFMA.FTZ R24, -R0, R24, R85 ;  /* 0x0000001800187223 */ /* 0x000fe20000010155 */
[----:B------:R-:W-:Y:S01]  /*e130*/  VIADD R87, R20, 0x11 ;  /* 0x0000001114577836 */ /* 0x000fe20000000000 */
[----:B------:R-:W-:Y:S01]  /*e140*/  FSEL R86, R8, -INF , !P0 ;  /* 0xff80000008567808 */ /* 0x000fe20004000000 */
[----:B------:R-:W-:Y:S01]  /*e150*/  IMAD.IADD R8, R2, 0x1, -R89 ;  /* 0x0000000102087824 */ /* 0x000fe200078e0a59 */
[----:B------:R-:W-:Y:S01]  /*e160*/  FSEL R85, R10, -INF , !P5 ;  /* 0xff8000000a557808 */ /* 0x000fe20006800000 */
[----:B------:R-:W-:Y:S01]  /*e170*/  IMAD.IADD R12, R2, 0x1, -R91 ;  /* 0x00000001020c7824 */ /* 0x000fe200078e0a5b */
[----:B------:R-:W-:Y:S01]  /*e180*/  IADD3 R111, PT, PT, R20, 0x20, RZ ;  /* 0x00000020146f7810 */ /* 0x000fe20007ffe0ff */
[----:B------:R-:W-:Y:S01]  /*e190*/  IMAD.IADD R10, R2, 0x1, -R87 ;  /* 0x00000001020a7824 */ /* 0x000fe200078e0a57 */
[----:B------:R-:W-:Y:S01]  /*e1a0*/  IABS R8, R8 ;  /* 0x0000000800087213 */ /* 0x000fe20000000000 */
[C---:B------:R-:W-:Y:S01]  /*e1b0*/  IMAD.IADD R42, R22.reuse, 0x1, -R119 ;  /* 0x00000001162a7824 */ /* 0x040fe200078e0a77 */
[----:B------:R-:W-:Y:S01]  /*e1c0*/  IABS R12, R12 ;  /* 0x0000000c000c7213 */ /* 0x000fe20000000000 */
[----:B------:R-:W-:Y:S01]  /*e1d0*/  IMAD.IADD R46, R22, 0x1, -R111 ;  /* 0x00000001162e7824 */ /* 0x000fe200078e0a6f */
[----:B------:R-:W-:Y:S01]  /*e1e0*/  IABS R10, R10 ;  /* 0x0000000a000a7213 */ /* 0x000fe20000000000 */
[----:B------:R-:W-:Y:S01]  /*e1f0*/  VIADD R91, R20, 0x30 ;  /* 0x00000030145b7836 */ /* 0x000fe20000000000 */
[----:B------:R-:W-:-:S02]  /*e200*/  I2FP.F32.S32 R8, R8 ;  /* 0x0000000800087245 */ /* 0x000fc40000201400 */
[----:B------:R-:W-:Y:S02]  /*e210*/  I2FP.F32.S32 R12, R12 ;  /* 0x0000000c000c7245 */ /* 0x000fe40000201400 */
[----:B------:R-:W-:Y:S01]  /*e220*/  I2FP.F32.S32 R10, R10 ;  /* 0x0000000a000a7245 */ /* 0x000fe20000201400 */
[----:B------:R-:W-:Y:S01]  /*e230*/  FFMA.FTZ R8, -R0, R8, R81 ;  /* 0x0000000800087223 */ /* 0x000fe20000010151 */
[----:B------:R-:W-:Y:S01]  /*e240*/  FSEL R101, R80, -INF , !P4 ;  /* 0xff80000050657808 */ /* 0x000fe20006000000 */
[----:B------:R-:W-:Y:S01]  /*e250*/  FFMA.FTZ R12, -R0, R12, R83 ;  /* 0x0000000c000c7223 */ /* 0x000fe20000010153 */
[----:B------:R-:W-:Y:S01]  /*e260*/  ISETP.GE.AND P4, PT, R111, R58, PT ;  /* 0x0000003a6f00720c */ /* 0x000fe20003f86270 */
[----:B------:R-:W-:Y:S01]  /*e270*/  VIADD R111, R20, 0x28 ;  /* 0x00000028146f7836 */ /* 0x000fe20000000000 */
[----:B------:R-:W-:Y:S01]  /*e280*/  IABS R42, R42 ;  /* 0x0000002a002a7213 */ /* 0x000fe20000000000 */
[----:B------:R-:W-:Y:S01]  /*e290*/  FFMA.FTZ R10, -R0, R10, R79 ;  /* 0x0000000a000a7223 */ /* 0x000fe2000001014f */
[----:B------:R-:W-:Y:S01]  /*e2a0*/  VIADD R83, R20, 0x18 ;  /* 0x0000001814537836 */ /* 0x000fe20000000000 */
[----:B------:R-:W-:Y:S01]  /*e2b0*/  FSEL R81, R16, -INF , !P3 ;  /* 0xff80000010517808 */ /* 0x000fe20005800000 */
[----:B------:R-:W-:Y:S01]  /*e2c0*/  VIADD R79, R20, 0x21 ;  /* 0x00000021144f7836 */ /* 0x000fe20000000000 */
[----:B------:R-:W-:Y:S01]  /*e2d0*/  I2FP.F32.S32 R42, R42 ;  /* 0x0000002a002a7245 */ /* 0x000fe20000201400 */
[----:B------:R-:W-:Y:S01]  /*e2e0*/  IMAD.IADD R48, R22, 0x1, -R111 ;  /* 0x0000000116307824 */ /* 0x000fe200078e0a6f */
[----:B------:R-:W-:Y:S01]  /*e2f0*/  FSEL R16, R8, -INF , !P3 ;  /* 0xff80000008107808 */ /* 0x000fe20005800000 */
[----:B------:R-:W-:Y:S01]  /*e300*/  IMAD.IADD R50, R22, 0x1, -R79 ;  /* 0x0000000116327824 */ /* 0x000fe200078e0a4f */
[----:B------:R-:W-:Y:S01]  /*e310*/  IABS R46, R46 ;  /* 0x0000002e002e7213 */ /* 0x000fe20000000000 */
[----:B------:R-:W-:-:S02]  /*e320*/  IMAD.IADD R8, R2, 0x1, -R83 ;  /* 0x0000000102087824 */ /* 0x000fc400078e0a53 */
[----:B------:R-:W-:Y:S01]  /*e330*/  FFMA.FTZ R42, -R0, R42, R77 ;  /* 0x0000002a002a7223 */ /* 0x000fe2000001014d */
[----:B------:R-:W-:Y:S01]  /*e340*/  FSEL R77, R32, -INF , !P2 ;  /* 0xff800000204d7808 */ /* 0x000fe20005000000 */
[----:B------:R-:W-:Y:S01]  /*e350*/  IMAD.IADD R32, R22, 0x1, -R91 ;  /* 0x0000000116207824 */ /* 0x000fe200078e0a5b */
        /* <DEDUP_REMOVED lines=10> */
[----:B------:R-:W-:Y:S01]  /*e400*/  FFMA.FTZ R50, -R0, R50, R69 ;  /* 0x0000003200327223 */ /* 0x000fe20000010145 */
[----:B------:R-:W-:Y:S01]  /*e410*/  IADD3 R63, PT, PT, R20, 0x21, RZ ;  /* 0x00000021143f7810 */ /* 0x000fe20007ffe0ff */
[----:B------:R-:W-:Y:S01]  /*e420*/  FFMA.FTZ R8, -R0, R8, R75 ;  /* 0x0000000800087223 */ /* 0x000fe2000001014b */
[----:B------:R-:W-:Y:S01]  /*e430*/  VIADD R69, R20, 0x31 ;  /* 0x0000003114457836 */ /* 0x000fe20000000000 */
[----:B------:R-:W-:Y:S01]  /*e440*/  FSEL R10, R10, -INF , !P2 ;  /* 0xff8000000a0a7808 */ /* 0x000fe20005000000 */
[----:B------:R-:W-:Y:S01]  /*e450*/  VIADD R75, R20, 0x20 ;  /* 0x00000020144b7836 */ /* 0x000fe20000000000 */
[----:B------:R-:W-:Y:S01]  /*e460*/  ISETP.GE.AND P2, PT, R91, R58, PT ;  /* 0x0000003a5b00720c */ /* 0x000fe20003f46270 */
[----:B------:R-:W-:Y:S01]  /*e470*/  FFMA.FTZ R91, -R0, R32, R51 ;  /* 0x00000020005b7223 */ /* 0x000fe20000010133 */
[----:B------:R-:W-:Y:S01]  /*e480*/  IMAD.IADD R240, R2, 0x1, -R63 ;  /* 0x0000000102f07824 */ /* 0x000fe200078e0a3f */
[----:B------:R-:W-:Y:S01]  /*e490*/  FSEL R4, R4, -INF , !P5 ;  /* 0xff80000004047808 */ /* 0x000fe20006800000 */
[----:B------:R-:W-:Y:S01]  /*e4a0*/  IMAD.IADD R32, R2, 0x1, -R75 ;  /* 0x0000000102207824 */ /* 0x000fe200078e0a4b */
[----:B------:R-:W-:Y:S01]  /*e4b0*/  I2FP.F32.S32 R46, R46 ;  /* 0x0000002e002e7245 */ /* 0x000fe20000201400 */
[----:B------:R-:W-:Y:S01]  /*e4c0*/  VIADD R75, R20, 0x39 ;  /* 0x00000039144b7836 */ /* 0x000fe20000000000 */
[----:B------:R-:W-:Y:S01]  /*e4d0*/  FSEL R51, R24, -INF , !P1 ;  /* 0xff80000018337808 */ /* 0x000fe20004800000 */
[----:B------:R-:W-:Y:S01]  /*e4e0*/  IMAD.IADD R24, R2, 0x1, -R83 ;  /* 0x0000000102187824 */ /* 0x000fe200078e0a53 */
[----:B------:R-:W-:Y:S01]  /*e4f0*/  FSEL R8, R8, -INF , !P1 ;  /* 0xff80000008087808 */ /* 0x000fe20004800000 */
[----:B------:R-:W-:Y:S01]  /*e500*/  FFMA.FTZ R71, -R0, R46, R71 ;  /* 0x0000002e00477223 */ /* 0x000fe20000010147 */
[-C--:B------:R-:W-:Y:S01]  /*e510*/  ISETP.GE.AND P5, PT, R95, R58.reuse, PT ;  /* 0x0000003a5f00720c */ /* 0x080fe20003fa6270 */
[----:B------:R-:W-:Y:S01]  /*e520*/  VIADD R95, R20, 0x29 ;  /* 0x00000029145f7836 */ /* 0x000fe20000000000 */
[----:B------:R-:W-:Y:S01]  /*e530*/  ISETP.GE.AND P1, PT, R69, R58, PT ;  /* 0x0000003a4500720c */ /* 0x000fe20003f26270 */
[C---:B------:R-:W-:Y:S01]  /*e540*/  IMAD.IADD R69, R22.reuse, 0x1, -R69 ;  /* 0x0000000116457824 */ /* 0x040fe200078e0a45 */
[----:B------:R-:W-:Y:S01]  /*e550*/  IABS R240, R240 ;  /* 0x000000f000f07213 */ /* 0x000fe20000000000 */
[----:B------:R-:W-:Y:S01]  /*e560*/  IMAD.IADD R46, R22, 0x1, -R95 ;  /* 0x00000001162e7824 */ /* 0x000fe200078e0a5f */
[----:B------:R-:W-:Y:S01]  /*e570*/  FSEL R87, R93, -INF , !P6 ;  /* 0xff8000005d577808 */ /* 0x000fe20007000000 */
[----:B------:R-:W-:Y:S01]  /*e580*/  VIADD R83, R20, 0x38 ;  /* 0x0000003814537836 */ /* 0x000fe20000000000 */
[----:B------:R-:W-:-:S02]  /*e590*/  IABS R69, R69 ;  /* 0x0000004500457213 */ /* 0x000fc40000000000 */
[----:B------:R-:W-:Y:S02]  /*e5a0*/  I2FP.F32.S32 R240, R240 ;  /* 0x000000f000f07245 */ /* 0x000fe40000201400 */
[----:B------:R-:W-:Y:S02]  /*e5b0*/  IABS R46, R46 ;  /* 0x0000002e002e7213 */ /* 0x000fe40000000000 */
[----:B------:R-:W-:Y:S01]  /*e5c0*/  I2FP.F32.S32 R69, R69 ;  /* 0x0000004500457245 */ /* 0x000fe20000201400 */
[----:B------:R-:W-:Y:S01]  /*e5d0*/  FFMA.FTZ R240, -R0, R240, R65 ;  /* 0x000000f000f07223 */ /* 0x000fe20000010141 */
[----:B------:R-:W-:Y:S01]  /*e5e0*/  FSEL R12, R12, -INF , !P6 ;  /* 0xff8000000c0c7808 */ /* 0x000fe20007000000 */
[----:B------:R-:W-:Y:S01]  /*e5f0*/  VIADD R65, R20, 0x29 ;  /* 0x0000002914417836 */ /* 0x000fe20000000000 */
[----:B------:R-:W-:Y:S01]  /*e600*/  ISETP.GE.AND P6, PT, R111, R58, PT ;  /* 0x0000003a6f00720c */ /* 0x000fe20003fc6270 */
[----:B------:R-:W-:Y:S01]  /*e610*/  FFMA.FTZ R69, -R0, R69, R49 ;  /* 0x0000004500457223 */ /* 0x000fe20000010131 */
[----:B------:R-:W-:-:S02]  /*e620*/  I2FP.F32.S32 R46, R46 ;  /* 0x0000002e002e7245 */ /* 0x000fc40000201400 */
[----:B------:R-:W-:Y:S02]  /*e630*/  IABS R24, R24 ;  /* 0x0000001800187213 */ /* 0x000fe40000000000 */
[----:B------:R-:W-:Y:S01]  /*e640*/  FSEL R49, R48, -INF , !P6 ;  /* 0xff80000030317808 */ /* 0x000fe20007000000 */
[----:B------:R-:W-:Y:S02]  /*e650*/  IMAD.IADD R48, R2, 0x1, -R65 ;  /* 0x0000000102307824 */ /* 0x000fe400078e0a41 */
[----:B------:R-:W-:Y:S01]  /*e660*/  FFMA.FTZ R46, -R0, R46, R57 ;  /* 0x0000002e002e7223 */ /* 0x000fe20000010139 */
[----:B------:R-:W-:Y:S01]  /*e670*/  VIADD R57, R20, 0x28 ;  /* 0x0000002814397836 */ /* 0x000fe20000000000 */
[----:B------:R-:W-:Y:S02]  /*e680*/  I2FP.F32.S32 R24, R24 ;  /* 0x0000001800187245 */ /* 0x000fe40000201400 */
[----:B------:R-:W-:Y:S01]  /*e690*/  IABS R48, R48 ;  /* 0x0000003000307213 */ /* 0x000fe20000000000 */
[----:B------:R-:W-:Y:S01]  /*e6a0*/  IMAD.IADD R238, R2, 0x1, -R57 ;  /* 0x0000000102ee7824 */ /* 0x000fe200078e0a39 */
[----:B------:R-:W-:Y:S01]  /*e6b0*/  IABS R32, R32 ;  /* 0x0000002000207213 */ /* 0x000fe20000000000 */
[----:B------:R-:W-:Y:S01]  /*e6c0*/  FFMA.FTZ R24, -R0, R24, R73 ;  /* 0x0000001800187223 */ /* 0x000fe20000010149 */
[----:B------:R-:W-:Y:S01]  /*e6d0*/  FSEL R135, R84, -INF , !P0 ;  /* 0xff80000054877808 */ /* 0x000fe20004000000 */
[----:B------:R-:W-:Y:S01]  /*e6e0*/  VIADD R73, R20, 0x58 ;  /* 0x0000005814497836 */ /* 0x000fe20000000000 */
[----:B------:R-:W-:-:S02]  /*e6f0*/  ISETP.GE.AND P0, PT, R119, R58, PT ;  /* 0x0000003a7700720c */ /* 0x000fc40003f06270 */
[----:B------:R-:W-:Y:S02]  /*e700*/  I2FP.F32.S32 R48, R48 ;  /* 0x0000003000307245 */ /* 0x000fe40000201400 */
[----:B------:R-:W-:Y:S02]  /*e710*/  I2FP.F32.S32 R32, R32 ;  /* 0x0000002000207245 */ /* 0x000fe40000201400 */
[----:B------:R-:W-:Y:S01]  /*e720*/  IABS R238, R238 ;  /* 0x000000ee00ee7213 */ /* 0x000fe20000000000 */
[----:B------:R-:W-:Y:S01]  /*e730*/  FFMA.FTZ R48, -R0, R48, R53 ;  /* 0x0000003000307223 */ /* 0x000fe20000010135 */
[----:B------:R-:W-:Y:S01]  /*e740*/  FSEL R57, R71, -INF , !P4 ;  /* 0xff80000047397808 */ /* 0x000fe20006000000 */
[----:B------:R-:W-:Y:S01]  /*e750*/  VIADD R71, R20, 0x38 ;  /* 0x0000003814477836 */ /* 0x000fe20000000000 */
[----:B------:R-:W-:Y:S01]  /*e760*/  FSEL R89, R97, -INF , !P5 ;  /* 0xff80000061597808 */ /* 0x000fe20006800000 */
[----:B------:R-:W-:Y:S01]  /*e770*/  FFMA.FTZ R32, -R0, R32, R67 ;  /* 0x0000002000207223 */ /* 0x000fe20000010143 */
[----:B------:R-:W-:Y:S01]  /*e780*/  FSEL R18, R18, -INF , !P5 ;  /* 0xff80000012127808 */ /* 0x000fe20006800000 */
[----:B------:R-:W-:Y:S01]  /*e790*/  IMAD.IADD R156, R2, 0x1, -R71 ;  /* 0x00000001029c7824 */ /* 0x000fe200078e0a47 */
[----:B------:R-:W-:Y:S01]  /*e7a0*/  FSEL R63, R42, -INF , !P0 ;  /* 0xff8000002a3f7808 */ /* 0x000fe20004000000 */
[----:B------:R-:W-:Y:S01]  /*e7b0*/  IMAD.IADD R42, R22, 0x1, -R75 ;  /* 0x00000001162a7824 */ /* 0x000fe200078e0a4b */
[----:B------:R-:W-:Y:S01]  /*e7c0*/  FSEL R24, R24, -INF , !P0 ;  /* 0xff80000018187808 */ /* 0x000fe20004000000 */
[----:B------:R-:W-:Y:S01]  /*e7d0*/  VIADD R53, R20, 0x39 ;  /* 0x0000003914357836 */ /* 0x000fe20000000000 */
[-C--:B------:R-:W-:Y:S01]  /*e7e0*/  ISETP.GE.AND P0, PT, R83, R58.reuse, PT ;  /* 0x0000003a5300720c */ /* 0x080fe20003f06270 */
[----:B------:R-:W-:Y:S01]  /*e7f0*/  IMAD.IADD R83, R22, 0x1, -R83 ;  /* 0x0000000116537824 */ /* 0x000fe200078e0a53 */
[-C--:B------:R-:W-:Y:S01]  /*e800*/  ISETP.GE.AND P5, PT, R75, R58.reuse, PT ;  /* 0x0000003a4b00720c */ /* 0x080fe20003fa6270 */
[C---:B------:R-:W-:Y:S01]  /*e810*/  VIADD R67, R20.reuse, 0x51 ;  /* 0x0000005114437836 */ /* 0x040fe20000000000 */
[----:B------:R-:W-:Y:S01]  /*e820*/  ISETP.GE.AND P3, PT, R95, R58, PT ;  /* 0x0000003a5f00720c */ /* 0x000fe20003f66270 */
[C---:B------:R-:W-:Y:S01]  /*e830*/  VIADD R71, R20.reuse, 0x61 ;  /* 0x0000006114477836 */ /* 0x040fe20000000000 */
[----:B------:R-:W-:Y:S01]  /*e840*/  IADD3 R75, PT, PT, R20, 0x30, RZ ;  /* 0x00000030144b7810 */ /* 0x000fe20007ffe0ff */
[----:B------:R-:W-:Y:S01]  /*e850*/  IMAD.IADD R52, R22, 0x1, -R67 ;  /* 0x0000000116347824 */ /* 0x000fe200078e0a43 */
[----:B------:R-:W-:-:S02]  /*e860*/  I2FP.F32.S32 R238, R238 ;  /* 0x000000ee00ee7245 */ /* 0x000fc40000201400 */
[----:B------:R-:W-:Y:S01]  /*e870*/  FSEL R134, R48, -INF , !P3 ;  /* 0xff80000030867808 */ /* 0x000fe20005800000 */
[----:B------:R-:W-:Y:S01]  /*e880*/  IMAD.IADD R48, R2, 0x1, -R75 ;  /* 0x0000000102307824 */ /* 0x000fe200078e0a4b */
[----:B------:R-:W-:Y:S01]  /*e890*/  IABS R65, R83 ;  /* 0x0000005300417213 */ /* 0x000fe20000000000 */
[----:B------:R-:W-:Y:S01]  /*e8a0*/  FFMA.FTZ R238, -R0, R238, R55 ;  /* 0x000000ee00ee7223 */ /* 0x000fe20000010137 */
[----:B------:R-:W-:Y:S01]  /*e8b0*/  FSEL R32, R32, -INF , !P4 ;  /* 0xff80000020207808 */ /* 0x000fe20006000000 */
[C---:B------:R-:W-:Y:S01]  /*e8c0*/  VIADD R75, R20.reuse, 0x58 ;  /* 0x00000058144b7836 */ /* 0x040fe20000000000 */
[----:B------:R-:W-:Y:S01]  /*e8d0*/  ISETP.GE.AND P4, PT, R79, R58, PT ;  /* 0x0000003a4f00720c */ /* 0x000fe20003f86270 */
[C---:B------:R-:W-:Y:S01]  /*e8e0*/  VIADD R79, R20.reuse, 0x59 ;  /* 0x00000059144f7836 */ /* 0x040fe20000000000 */
[----:B------:R-:W-:Y:S01]  /*e8f0*/  IABS R156, R156 ;  /* 0x0000009c009c7213 */ /* 0x000fe20000000000 */
[----:B------:R-:W-:Y:S01]  /*e900*/  VIADD R83, R20, 0x71 ;  /* 0x0000007114537836 */ /* 0x000fe20000000000 */
[----:B------:R-:W-:-:S02]  /*e910*/  I2FP.F32.S32 R65, R65 ;  /* 0x0000004100417245 */ /* 0x000fc40000201400 */
[----:B------:R-:W-:Y:S02]  /*e920*/  IABS R48, R48 ;  /* 0x0000003000307213 */ /* 0x000fe40000000000 */
[----:B------:R-:W-:Y:S01]  /*e930*/  FSEL R55, R50, -INF , !P4 ;  /* 0xff80000032377808 */ /* 0x000fe20006000000 */
[----:B------:R-:W-:Y:S01]  /*e940*/  IMAD.IADD R50, R22, 0x1, -R73 ;  /* 0x0000000116327824 */ /* 0x000fe200078e0a49 */
[----:B------:R-:W-:Y:S01]  /*e950*/  FSEL R238, R238, -INF , !P6 ;  /* 0xff800000eeee7808 */ /* 0x000fe20007000000 */
[----:B------:R-:W-:Y:S01]  /*e960*/  FFMA.FTZ R65, -R0, R65, R43 ;  /* 0x0000004100417223 */ /* 0x000fe2000001012b */
[----:B------:R-:W-:Y:S02]  /*e970*/  IABS R42, R42 ;  /* 0x0000002a002a7213 */ /* 0x000fe40000000000 */
[----:B------:R-:W-:Y:S02]  /*e980*/  I2FP.F32.S32 R156, R156 ;  /* 0x0000009c009c7245 */ /* 0x000fe40000201400 */
[----:B------:R-:W-:Y:S01]  /*e990*/  ISETP.GE.AND P6, PT, R73, R58, PT ;  /* 0x0000003a4900720c */ /* 0x000fe20003fc6270 */
[----:B------:R-:W-:Y:S01]  /*e9a0*/  VIADD R73, R20, 0x31 ;  /* 0x0000003114497836 */ /* 0x000fe20000000000 */
[----:B------:R-:W-:Y:S01]  /*e9b0*/  I2FP.F32.S32 R48, R48 ;  /* 0x0000003000307245 */ /* 0x000fe20000201400 */
[----:B------:R-:W-:Y:S01]  /*e9c0*/  FFMA.FTZ R156, -R0, R156, R3 ;  /* 0x0000009c009c7223 */ /* 0x000fe20000010103 */
[----:B------:R-:W-:Y:S01]  /*e9d0*/  I2FP.F32.S32 R42, R42 ;  /* 0x0000002a002a7245 */ /* 0x000fe20000201400 */
[----:B------:R-:W-:Y:S01]  /*e9e0*/  IMAD.IADD R236, R2, 0x1, -R73 ;  /* 0x0000000102ec7824 */ /* 0x000fe200078e0a49 */
[----:B------:R-:W-:Y:S01]  /*e9f0*/  FSEL R43, R46, -INF , !P3 ;  /* 0xff8000002e2b7808 */ /* 0x000fe20005800000 */
[----:B------:R-:W-:-:S02]  /*ea00*/  IMAD.IADD R46, R2, 0x1, -R53 ;  /* 0x00000001022e7824 */ /* 0x000fc400078e0a35 */
[----:B------:R-:W-:Y:S01]  /*ea10*/  FFMA.FTZ R47, -R0, R48, R47 ;  /* 0x00000030002f7223 */ /* 0x000fe2000001012f */
[----:B------:R-:W-:Y:S02]  /*ea20*/  VIADD R3, R20, 0x51 ;  /* 0x0000005114037836 */ /* 0x000fe40000000000 */
[----:B------:R-:W-:Y:S01]  /*ea30*/  FFMA.FTZ R42, -R0, R42, R41 ;  /* 0x0000002a002a7223 */ /* 0x000fe20000010129 */
[----:B------:R-:W-:Y:S01]  /*ea40*/  IABS R50, R50 ;  /* 0x0000003200327213 */ /* 0x000fe20000000000 */
[----:B------:R-:W-:Y:S01]  /*ea50*/  VIADD R53, R20, 0x68 ;  /* 0x0000006814357836 */ /* 0x000fe20000000000 */
[----:B------:R-:W-:Y:S01]  /*ea60*/  IABS R46, R46 ;  /* 0x0000002e002e7213 */ /* 0x000fe20000000000 */
[----:B------:R-:W-:Y:S01]  /*ea70*/  IMAD.IADD R3, R2, 0x1, -R3 ;  /* 0x0000000102037824 */ /* 0x000fe200078e0a03 */
[----:B------:R-:W-:Y:S01]  /*ea80*/  IABS R236, R236 ;  /* 0x000000ec00ec7213 */ /* 0x000fe20000000000 */
[----:B------:R-:W-:Y:S01]  /*ea90*/  VIADD R73, R20, 0x60 ;  /* 0x0000006014497836 */ /* 0x000fe20000000000 */
[----:B------:R-:W-:Y:S01]  /*eaa0*/  FSEL R158, R47, -INF , !P2 ;  /* 0xff8000002f9e7808 */ /* 0x000fe20005000000 */
[----:B------:R-:W-:Y:S01]  /*eab0*/  IMAD.IADD R48, R22, 0x1, -R53 ;  /* 0x0000000116307824 */ /* 0x000fe200078e0a35 */
[----:B------:R-:W-:-:S02]  /*eac0*/  I2FP.F32.S32 R50, R50 ;  /* 0x0000003200327245 */ /* 0x000fc40000201400 */
[----:B------:R-:W-:Y:S02]  /*ead0*/  I2FP.F32.S32 R46, R46 ;  /* 0x0000002e002e7245 */ /* 0x000fe40000201400 */
[----:B------:R-:W-:Y:S01]  /*eae0*/  FSEL R47, R42, -INF , !P5 ;  /* 0xff8000002a2f7808 */ /* 0x000fe20006800000 */
[C---:B------:R-:W-:Y:S01]  /*eaf0*/  FFMA.FTZ R127, -R0.reuse, R50, R127 ;  /* 0x00000032007f7223 */ /* 0x040fe2000001017f */
[----:B------:R-:W-:Y:S01]  /*eb00*/  I2FP.F32.S32 R236, R236 ;  /* 0x000000ec00ec7245 */ /* 0x000fe20000201400 */
[----:B------:R-:W-:Y:S01]  /*eb10*/  FFMA.FTZ R103, -R0, R46, R103 ;  /* 0x0000002e00677223 */ /* 0x000fe20000010167 */
[----:B------:R-:W-:Y:S01]  /*eb20*/  IABS R42, R3 ;  /* 0x00000003002a7213 */ /* 0x000fe20000000000 */
[----:B------:R-:W-:Y:S01]  /*eb30*/  IMAD.IADD R50, R22, 0x1, -R79 ;  /* 0x0000000116327824 */ /* 0x000fe200078e0a4f */
[----:B------:R-:W-:Y:S01]  /*eb40*/  FSEL R91, R91, -INF , !P2 ;  /* 0xff8000005b5b7808 */ /* 0x000fe20005000000 */
[----:B------:R-:W-:Y:S01]  /*eb50*/  FFMA.FTZ R236, -R0, R236, R45 ;  /* 0x000000ec00ec7223 */ /* 0x000fe2000001012d */
[----:B------:R-:W-:Y:S01]  /*eb60*/  I2FP.F32.S32 R42, R42 ;  /* 0x0000002a002a7245 */ /* 0x000fe20000201400 */
[C---:B------:R-:W-:Y:S01]  /*eb70*/  VIADD R45, R20.reuse, 0x69 ;  /* 0x00000069142d7836 */ /* 0x040fe20000000000 */
[----:B------:R-:W-:Y:S01]  /*eb80*/  FSEL R116, R103, -INF , !P5 ;  /* 0xff80000067747808 */ /* 0x000fe20006800000 */
[----:B------:R-:W-:Y:S01]  /*eb90*/  VIADD R93, R20, 0x88 ;  /* 0x00000088145d7836 */ /* 0x000fe20000000000 */
[----:B------:R-:W-:Y:S01]  /*eba0*/  IABS R50, R50 ;  /* 0x0000003200327213 */ /* 0x000fe20000000000 */
[----:B------:R-:W-:Y:S01]  /*ebb0*/  FFMA.FTZ R42, -R0, R42, R117 ;  /* 0x0000002a002a7223 */ /* 0x000fe20000010175 */
[----:B------:R-:W-:Y:S01]  /*ebc0*/  ISETP.GE.AND P5, PT, R67, R58, PT ;  /* 0x0000003a4300720c */ /* 0x000fe20003fa6270 */
[----:B------:R-:W-:Y:S01]  /*ebd0*/  VIADD R67, R20, 0x61 ;  /* 0x0000006114437836 */ /* 0x000fe20000000000 */
[----:B------:R-:W-:Y:S01]  /*ebe0*/  IADD3 R46, PT, PT, R22, -R45, RZ ;  /* 0x8000002d162e7210 */ /* 0x000fe20007ffe0ff */
[----:B------:R-:W-:Y:S01]  /*ebf0*/  VIADD R3, R20, 0x70 ;  /* 0x0000007014037836 */ /* 0x000fe20000000000 */
[----:B------:R-:W-:-:S02]  /*ec00*/  I2FP.F32.S32 R50, R50 ;  /* 0x0000003200327245 */ /* 0x000fc40000201400 */
[----:B------:R-:W-:Y:S01]  /*ec10*/  FSEL R234, R42, -INF , !P5 ;  /* 0xff8000002aea7808 */ /* 0x000fe20006800000 */
[----:B------:R-:W-:Y:S01]  /*ec20*/  IMAD.IADD R42, R2, 0x1, -R67 ;  /* 0x00000001022a7824 */ /* 0x000fe200078e0a43 */
[----:B------:R-:W-:Y:S01]  /*ec30*/  IABS R46, R46 ;  /* 0x0000002e002e7213 */ /* 0x000fe20000000000 */
[----:B------:R-:W-:Y:S01]  /*ec40*/  FFMA.FTZ R129, -R0, R50, R129 ;  /* 0x0000003200817223 */ /* 0x000fe20000010181 */
[----:B------:R-:W-:Y:S01]  /*ec50*/  ISETP.GE.AND P2, PT, R71, R58, PT ;  /* 0x0000003a4700720c */ /* 0x000fe20003f46270 */
[----:B------:R-:W-:Y:S01]  /*ec60*/  IMAD.IADD R50, R22, 0x1, -R71 ;  /* 0x0000000116327824 */ /* 0x000fe200078e0a47 */
[----:B------:R-:W-:Y:S01]  /*ec70*/  I2FP.F32.S32 R46, R46 ;  /* 0x0000002e002e7245 */ /* 0x000fe20000201400 */
[----:B------:R-:W-:Y:S01]  /*ec80*/  VIADD R71, R20, 0x60 ;  /* 0x0000006014477836 */ /* 0x000fe20000000000 */
[----:B------:R-:W-:Y:S02]  /*ec90*/  IABS R42, R42 ;  /* 0x0000002a002a7213 */ /* 0x000fe40000000000 */
[----:B------:R-:W-:Y:S01]  /*eca0*/  FSEL R69, R69, -INF , !P1 ;  /* 0xff80000045457808 */ /* 0x000fe20004800000 */
[----:B------:R-:W-:Y:S01]  /*ecb0*/  FFMA.FTZ R153, -R0, R46, R153 ;  /* 0x0000002e00997223 */ /* 0x000fe20000010199 */
[----:B------:R-:W-:Y:S01]  /*ecc0*/  I2FP.F32.S32 R42, R42 ;  /* 0x0000002a002a7245 */ /* 0x000fe20000201400 */
[----:B------:R-:W-:Y:S01]  /*ecd0*/  IMAD.IADD R46, R2, 0x1, -R71 ;  /* 0x00000001022e7824 */ /* 0x000fe200078e0a47 */
[----:B------:R-:W-:Y:S01]  /*ece0*/  FSEL R236, R236, -INF , !P1 ;  /* 0xff800000ecec7808 */ /* 0x000fe20004800000 */
[----:B------:R-:W-:Y:S01]  /*ecf0*/  VIADD R71, R20, 0x68 ;  /* 0x0000006814477836 */ /* 0x000fe20000000000 */
[----:B------:R-:W-:Y:S01]  /*ed00*/  ISETP.GE.AND P1, PT, R53, R58, PT ;  /* 0x0000003a3500720c */ /* 0x000fe20003f26270 */
[----:B------:R-:W-:Y:S01]  /*ed10*/  FFMA.FTZ R145, -R0, R42, R145 ;  /* 0x0000002a00917223 */ /* 0x000fe20000010191 */
[----:B------:R-:W-:Y:S01]  /*ed20*/  ISETP.GE.AND P3, PT, R73, R58, PT ;  /* 0x0000003a4900720c */ /* 0x000fe20003f66270 */
[----:B------:R-:W-:Y:S01]  /*ed30*/  IMAD.IADD R42, R2, 0x1, -R71 ;  /* 0x00000001022a7824 */ /* 0x000fe200078e0a47 */
[----:B------:R-:W-:Y:S01]  /*ed40*/  IABS R48, R48 ;  /* 0x0000003000307213 */ /* 0x000fe20000000000 */
[----:B------:R-:W-:Y:S01]  /*ed50*/  VIADD R71, R20, 0x71 ;  /* 0x0000007114477836 */ /* 0x000fe20000000000 */
[----:B------:R-:W-:Y:S01]  /*ed60*/  IABS R50, R50 ;  /* 0x0000003200327213 */ /* 0x000fe20000000000 */
[----:B------:R-:W-:Y:S01]  /*ed70*/  IMAD.IADD R73, R22, 0x1, -R73 ;  /* 0x0000000116497824 */ /* 0x000fe200078e0a49 */
[----:B------:R-:W-:-:S02]  /*ed80*/  IABS R42, R42 ;  /* 0x0000002a002a7213 */ /* 0x000fc40000000000 */
[----:B------:R-:W-:Y:S02]  /*ed90*/  I2FP.F32.S32 R48, R48 ;  /* 0x0000003000307245 */ /* 0x000fe40000201400 */
[----:B------:R-:W-:Y:S02]  /*eda0*/  I2FP.F32.S32 R42, R42 ;  /* 0x0000002a002a7245 */ /* 0x000fe40000201400 */
[----:B------:R-:W-:Y:S01]  /*edb0*/  IABS R53, R73 ;  /* 0x0000004900357213 */ /* 0x000fe20000000000 */
[----:B------:R-:W-:Y:S02]  /*edc0*/  VIADD R73, R20, 0x59 ;  /* 0x0000005914497836 */ /* 0x000fe40000000000 */
[C---:B------:R-:W-:Y:S01]  /*edd0*/  FFMA.FTZ R147, -R0.reuse, R48, R147 ;  /* 0x0000003000937223 */ /* 0x040fe20000010193 */
[----:B------:R-:W-:Y:S01]  /*ede0*/  FFMA.FTZ R42, -R0, R42, R151 ;  /* 0x0000002a002a7223 */ /* 0x000fe20000010197 */
[----:B------:R-:W-:Y:S01]  /*edf0*/  I2FP.F32.S32 R50, R50 ;  /* 0x0000003200327245 */ /* 0x000fe20000201400 */
[----:B------:R-:W-:Y:S01]  /*ee00*/  IMAD.IADD R48, R2, 0x1, -R73 ;  /* 0x0000000102307824 */ /* 0x000fe200078e0a49 */
[----:B------:R-:W-:Y:S01]  /*ee10*/  FSEL R65, R65, -INF , !P0 ;  /* 0xff80000041417808 */ /* 0x000fe20004000000 */
[----:B------:R-:W-:Y:S01]  /*ee20*/  VIADD R73, R20, 0x80 ;  /* 0x0000008014497836 */ /* 0x000fe20000000000 */
[----:B------:R-:W-:Y:S01]  /*ee30*/  FSEL R226, R42, -INF , !P1 ;  /* 0xff8000002ae27808 */ /* 0x000fe20004800000 */
[----:B------:R-:W-:Y:S01]  /*ee40*/  IMAD.IADD R42, R2, 0x1, -R71 ;  /* 0x00000001022a7824 */ /* 0x000fe200078e0a47 */
[----:B------:R-:W-:Y:S01]  /*ee50*/  IABS R48, R48 ;  /* 0x0000003000307213 */ /* 0x000fe20000000000 */
[----:B------:R-:W2:Y:S01]  /*ee60*/  LD.E R71, desc[UR4][R148.64+0xdc] ;  /* 0x0000dc0494477980 */ /* 0x000ea2000c101900 */
[----:B------:R-:W-:-:S02]  /*ee70*/  FSEL R156, R156, -INF , !P0 ;  /* 0xff8000009c9c7808 */ /* 0x000fc40004000000 */
[----:B------:R-:W-:Y:S01]  /*ee80*/  ISETP.GE.AND P0, PT, R45, R58, PT ;  /* 0x0000003a2d00720c */ /* 0x000fe20003f06270 */
[----:B------:R-:W-:Y:S01]  /*ee90*/  FFMA.FTZ R45, -R0, R50, R141 ;  /* 0x00000032002d7223 */ /* 0x000fe2000001018d */
[----:B------:R-:W-:Y:S01]  /*eea0*/  I2FP.F32.S32 R48, R48 ;  /* 0x0000003000307245 */ /* 0x000fe20000201400 */
[----:B------:R-:W-:Y:S01]  /*eeb0*/  IMAD.IADD R50, R2, 0x1, -R75 ;  /* 0x0000000102327824 */ /* 0x000fe200078e0a4b */
[----:B------:R-:W-:Y:S01]  /*eec0*/  IABS R46, R46 ;  /* 0x0000002e002e7213 */ /* 0x000fe20000000000 */
[----:B------:R-:W-:Y:S01]  /*eed0*/  VIADD R75, R20, 0x79 ;  /* 0x00000079144b7836 */ /* 0x000fe20000000000 */
[----:B------:R-:W-:Y:S01]  /*eee0*/  FSEL R240, R240, -INF , !P4 ;  /* 0xff800000f0f07808 */ /* 0x000fe20006000000 */
[----:B------:R-:W-:Y:S01]  /*eef0*/  FFMA.FTZ R133, -R0, R48, R133 ;  /* 0x0000003000857223 */ /* 0x000fe20000010185 */
[----:B------:R-:W-:Y:S01]  /*ef00*/  I2FP.F32.S32 R46, R46 ;  /* 0x0000002e002e7245 */ /* 0x000fe20000201400 */
[----:B------:R-:W-:Y:S01]  /*ef10*/  IMAD.IADD R48, R22, 0x1, -R75 ;  /* 0x0000000116307824 */ /* 0x000fe200078e0a4b */
[----:B------:R-:W-:Y:S01]  /*ef20*/  ISETP.GE.AND P4, PT, R79, R58, PT ;  /* 0x0000003a4f00720c */ /* 0x000fe20003f86270 */
[----:B------:R-:W-:Y:S01]  /*ef30*/  VIADD R79, R20, 0x78 ;  /* 0x00000078144f7836 */ /* 0x000fe20000000000 */
[----:B------:R-:W-:Y:S01]  /*ef40*/  IABS R52, R52 ;  /* 0x0000003400347213 */ /* 0x000fe20000000000 */
[----:B------:R-:W-:Y:S01]  /*ef50*/  FFMA.FTZ R143, -R0, R46, R143 ;  /* 0x0000002e008f7223 */ /* 0x000fe2000001018f */
[----:B------:R-:W-:Y:S01]  /*ef60*/  IABS R48, R48 ;  /* 0x0000003000307213 */ /* 0x000fe20000000000 */
[----:B------:R-:W-:Y:S01]  /*ef70*/  IMAD.IADD R46, R22, 0x1, -R73 ;  /* 0x00000001162e7824 */ /* 0x000fe200078e0a49 */
[----:B------:R-:W-:-:S02]  /*ef80*/  I2FP.F32.S32 R53, R53 ;  /* 0x0000003500357245 */ /* 0x000fc40000201400 */
[----:B------:R-:W-:Y:S01]  /*ef90*/  FSEL R230, R133, -INF , !P4 ;  /* 0xff80000085e67808 */ /* 0x000fe20006000000 */
[----:B------:R-:W-:Y:S01]  /*efa0*/  IMAD.IADD R133, R22, 0x1, -R83 ;  /* 0x0000000116857824 */ /* 0x000fe200078e0a53 */
[----:B------:R-:W-:Y:S01]  /*efb0*/  IABS R50, R50 ;  /* 0x0000003200327213 */ /* 0x000fe20000000000 */
[----:B------:R-:W-:Y:S01]  /*efc0*/  FFMA.FTZ R53, -R0, R53, R137 ;  /* 0x0000003500357223 */ /* 0x000fe20000010189 */
[----:B------:R-:W-:Y:S02]  /*efd0*/  FSEL R67, R129, -INF , !P4 ;  /* 0xff80000081437808 */ /* 0x000fe40006000000 */
[----:B------:R-:W-:Y:S02]  /*efe0*/  I2FP.F32.S32 R48, R48 ;  /* 0x0000003000307245 */ /* 0x000fe40000201400 */
[----:B------:R-:W-:Y:S02]  /*eff0*/  I2FP.F32.S32 R52, R52 ;  /* 0x0000003400347245 */ /* 0x000fe40000201400 */
[----:B------:R-:W-:Y:S01]  /*f000*/  ISETP.GE.AND P4, PT, R75, R58, PT ;  /* 0x0000003a4b00720c */ /* 0x000fe20003f86270 */
[----:B------:R-:W-:Y:S01]  /*f010*/  VIADD R75, R20, 0x69 ;  /* 0x00000069144b7836 */ /* 0x000fe20000000000 */
[----:B------:R-:W-:Y:S01]  /*f020*/  I2FP.F32.S32 R50, R50 ;  /* 0x0000003200327245 */ /* 0x000fe20000201400 */
[C---:B------:R-:W-:Y:S01]  /*f030*/  FFMA.FTZ R171, -R0.reuse, R48, R171 ;  /* 0x0000003000ab7223 */ /* 0x040fe200000101ab */
[----:B------:R-:W-:Y:S01]  /*f040*/  IABS R133, R133 ;  /* 0x0000008500857213 */ /* 0x000fe20000000000 */
[----:B------:R-:W-:Y:S01]  /*f050*/  FFMA.FTZ R41, -R0, R52, R113 ;  /* 0x0000003400297223 */ /* 0x000fe20000010171 */
[----:B------:R-:W-:Y:S01]  /*f060*/  IABS R46, R46 ;  /* 0x0000002e002e7213 */ /* 0x000fe20000000000 */
[----:B------:R-:W-:Y:S01]  /*f070*/  IMAD.IADD R48, R2, 0x1, -R75 ;  /* 0x0000000102307824 */ /* 0x000fe200078e0a4b */
[----:B------:R-:W-:Y:S01]  /*f080*/  IABS R42, R42 ;  /* 0x0000002a002a7213 */ /* 0x000fe20000000000 */
[----:B------:R-:W-:Y:S01]  /*f090*/  FFMA.FTZ R131, -R0, R50, R131 ;  /* 0x0000003200837223 */ /* 0x000fe20000010183 */
[----:B------:R-:W-:Y:S01]  /*f0a0*/  FSEL R53, R53, -INF , !P3 ;  /* 0xff80000035357808 */ /* 0x000fe20005800000 */
[----:B------:R-:W-:Y:S01]  /*f0b0*/  VIADD R75, R20, 0x78 ;  /* 0x00000078144b7836 */ /* 0x000fe20000000000 */
[----:B------:R-:W-:Y:S01]  /*f0c0*/  FSEL R206, R143, -INF , !P3 ;  /* 0xff8000008fce7808 */ /* 0x000fe20005800000 */
[----:B------:R-:W-:Y:S01]  /*f0d0*/  IMAD.IADD R52, R22, 0x1, -R3 ;  /* 0x0000000116347824 */ /* 0x000fe200078e0a03 */
[----:B------:R-:W-:-:S02]  /*f0e0*/  I2FP.F32.S32 R133, R133 ;  /* 0x0000008500857245 */ /* 0x000fc40000201400 */
[----:B------:R-:W-:Y:S02]  /*f0f0*/  I2FP.F32.S32 R46, R46 ;  /* 0x0000002e002e7245 */ /* 0x000fe40000201400 */
[----:B------:R-:W-:Y:S01]  /*f100*/  I2FP.F32.S32 R42, R42 ;  /* 0x0000002a002a7245 */ /* 0x000fe20000201400 */
[----:B------:R-:W-:Y:S01]  /*f110*/  IMAD.IADD R75, R2, 0x1, -R75 ;  /* 0x00000001024b7824 */ /* 0x000fe200078e0a4b */
[----:B------:R-:W-:Y:S01]  /*f120*/  ISETP.GE.AND P3, PT, R73, R58, PT ;  /* 0x0000003a4900720c */ /* 0x000fe20003f66270 */
[----:B------:R-:W-:Y:S01]  /*f130*/  VIADD R73, R20, 0x70 ;  /* 0x0000007014497836 */ /* 0x000fe20000000000 */
[----:B------:R-:W-:Y:S01]  /*f140*/  FSEL R41, R41, -INF , !P5 ;  /* 0xff80000029297808 */ /* 0x000fe20006800000 */
[C---:B------:R-:W-:Y:S01]  /*f150*/  FFMA.FTZ R133, -R0.reuse, R133, R161 ;  /* 0x0000008500857223 */ /* 0x040fe200000101a1 */
[----:B------:R-:W-:Y:S01]  /*f160*/  FSEL R117, R127, -INF , !P6 ;  /* 0xff8000007f757808 */ /* 0x000fe20007000000 */
[C---:B------:R-:W-:Y:S01]  /*f170*/  FFMA.FTZ R181, -R0.reuse, R46, R181 ;  /* 0x0000002e00b57223 */ /* 0x040fe200000101b5 */
[----:B------:R-:W-:Y:S01]  /*f180*/  FSEL R232, R131, -INF , !P6 ;  /* 0xff80000083e87808 */ /* 0x000fe20007000000 */
[----:B------:R-:W-:Y:S01]  /*f190*/  FFMA.FTZ R159, -R0, R42, R159 ;  /* 0x0000002a009f7223 */ /* 0x000fe2000001019f */
[-C--:B------:R-:W-:Y:S01]  /*f1a0*/  ISETP.GE.AND P5, PT, R79, R58.reuse, PT ;  /* 0x0000003a4f00720c */ /* 0x080fe20003fa6270 */
[----:B------:R-:W-:Y:S01]  /*f1b0*/  IMAD.IADD R46, R2, 0x1, -R73 ;  /* 0x00000001022e7824 */ /* 0x000fe200078e0a49 */
[----:B------:R-:W-:Y:S01]  /*f1c0*/  IADD3 R50, PT, PT, R22, -R79, RZ ;  /* 0x8000004f16327210 */ /* 0x000fe20007ffe0ff */
[C---:B------:R-:W-:Y:S01]  /*f1d0*/  VIADD R79, R20.reuse, 0x90 ;  /* 0x00000090144f7836 */ /* 0x040fe20000000000 */
[----:B------:R-:W-:Y:S01]  /*f1e0*/  ISETP.GE.AND P6, PT, R83, R58, PT ;  /* 0x0000003a5300720c */ /* 0x000fe20003fc6270 */
[C---:B------:R-:W-:Y:S01]  /*f1f0*/  VIADD R73, R20.reuse, 0x79 ;  /* 0x0000007914497836 */ /* 0x040fe20000000000 */
[----:B------:R-:W-:Y:S01]  /*f200*/  IABS R75, R75 ;  /* 0x0000004b004b7213 */ /* 0x000fe20000000000 */
[----:B------:R-:W-:Y:S01]  /*f210*/  VIADD R161, R20, 0x81 ;  /* 0x0000008114a17836 */ /* 0x000fe20000000000 */
[----:B------:R-:W-:-:S02]  /*f220*/  FSEL R133, R133, -INF , !P6 ;  /* 0xff80000085857808 */ /* 0x000fc40007000000 */
[----:B------:R-:W-:Y:S01]  /*f230*/  FSEL R224, R159, -INF , !P6 ;  /* 0xff8000009fe07808 */ /* 0x000fe20007000000 */
[----:B------:R-:W-:Y:S01]  /*f240*/  IMAD.IADD R73, R2, 0x1, -R73 ;  /* 0x0000000102497824 */ /* 0x000fe200078e0a49 */
[----:B------:R-:W-:Y:S02]  /*f250*/  IABS R50, R50 ;  /* 0x0000003200327213 */ /* 0x000fe40000000000 */
[----:B------:R-:W-:Y:S02]  /*f260*/  IABS R46, R46 ;  /* 0x0000002e002e7213 */ /* 0x000fe40000000000 */
[----:B------:R-:W-:Y:S01]  /*f270*/  ISETP.GE.AND P6, PT, R79, R58, PT ;  /* 0x0000003a4f00720c */ /* 0x000fe20003fc6270 */
[----:B------:R-:W-:Y:S01]  /*f280*/  IMAD.IADD R79, R22, 0x1, -R79 ;  /* 0x00000001164f7824 */ /* 0x000fe200078e0a4f */
[----:B------:R-:W-:Y:S01]  /*f290*/  I2FP.F32.S32 R42, R75 ;  /* 0x0000004b002a7245 */ /* 0x000fe20000201400 */
[----:B------:R-:W-:Y:S01]  /*f2a0*/  VIADD R75, R20, 0x88 ;  /* 0x00000088144b7836 */ /* 0x000fe20000000000 */
[----:B------:R-:W-:-:S02]  /*f2b0*/  I2FP.F32.S32 R50, R50 ;  /* 0x0000003200327245 */ /* 0x000fc40000201400 */
[----:B------:R-:W-:Y:S02]  /*f2c0*/  I2FP.F32.S32 R46, R46 ;  /* 0x0000002e002e7245 */ /* 0x000fe40000201400 */
[----:B------:R-:W-:Y:S01]  /*f2d0*/  FSEL R129, R147, -INF , !P1 ;  /* 0xff80000093817808 */ /* 0x000fe20004800000 */
[----:B------:R-:W-:Y:S01]  /*f2e0*/  IMAD.IADD R75, R2, 0x1, -R75 ;  /* 0x00000001024b7824 */ /* 0x000fe200078e0a4b */
[----:B------:R-:W-:Y:S01]  /*f2f0*/  ISETP.GE.AND P1, PT, R93, R58, PT ;  /* 0x0000003a5d00720c */ /* 0x000fe20003f26270 */
[----:B------:R-:W-:Y:S01]  /*f300*/  IMAD.IADD R93, R22, 0x1, -R93 ;  /* 0x00000001165d7824 */ /* 0x000fe200078e0a5d */
[----:B------:R-:W-:Y:S01]  /*f310*/  IABS R79, R79 ;  /* 0x0000004f004f7213 */ /* 0x000fe20000000000 */
[C---:B------:R-:W-:Y:S01]  /*f320*/  FFMA.FTZ R169, -R0.reuse, R50, R169 ;  /* 0x0000003200a97223 */ /* 0x040fe200000101a9 */
[----:B------:R-:W-:Y:S01]  /*f330*/  IABS R73, R73 ;  /* 0x0000004900497213 */ /* 0x000fe20000000000 */
[----:B------:R-:W-:Y:S01]  /*f340*/  FFMA.FTZ R157, -R0, R46, R157 ;  /* 0x0000002e009d7223 */ /* 0x000fe2000001019d */
[----:B------:R-:W-:-:S02]  /*f350*/  I2FP.F32.S32 R46, R79 ;  /* 0x0000004f002e7245 */ /* 0x000fc40000201400 */
[----:B------:R-:W-:Y:S01]  /*f360*/  I2FP.F32.S32 R50, R73 ;  /* 0x0000004900327245 */ /* 0x000fe20000201400 */
[----:B------:R-:W-:Y:S01]  /*f370*/  VIADD R73, R20, 0x80 ;  /* 0x0000008014497836 */ /* 0x000fe20000000000 */
[----:B------:R-:W-:Y:S02]  /*f380*/  IABS R93, R93 ;  /* 0x0000005d005d7213 */ /* 0x000fe40000000000 */
[----:B------:R-:W-:Y:S01]  /*f390*/  IABS R75, R75 ;  /* 0x0000004b004b7213 */ /* 0x000fe20000000000 */
[----:B------:R-:W-:Y:S01]  /*f3a0*/  FFMA.FTZ R213, -R0, R46, R213 ;  /* 0x0000002e00d57223 */ /* 0x000fe200000101d5 */
[----:B------:R-:W-:Y:S01]  /*f3b0*/  IMAD.IADD R73, R2, 0x1, -R73 ;  /* 0x0000000102497824 */ /* 0x000fe200078e0a49 */
[----:B------:R-:W-:Y:S02]  /*f3c0*/  I2FP.F32.S32 R93, R93 ;  /* 0x0000005d005d7245 */ /* 0x000fe40000201400 */
[----:B------:R-:W-:Y:S01]  /*f3d0*/  I2FP.F32.S32 R46, R75 ;  /* 0x0000004b002e7245 */ /* 0x000fe20000201400 */
[C---:B------:R-:W-:Y:S01]  /*f3e0*/  FFMA.FTZ R42, -R0.reuse, R42, R165 ;  /* 0x0000002a002a7223 */ /* 0x040fe200000101a5 */
[----:B------:R-:W-:Y:S01]  /*f3f0*/  IABS R73, R73 ;  /* 0x0000004900497213 */ /* 0x000fe20000000000 */
[C---:B------:R-:W-:Y:S01]  /*f400*/  FFMA.FTZ R159, -R0.reuse, R93, R205 ;  /* 0x0000005d009f7223 */ /* 0x040fe200000101cd */
[----:B------:R-:W-:Y:S01]  /*f410*/  IABS R48, R48 ;  /* 0x0000003000307213 */ /* 0x000fe20000000000 */
[----:B------:R-:W-:Y:S01]  /*f420*/  FFMA.FTZ R207, -R0, R46, R207 ;  /* 0x0000002e00cf7223 */ /* 0x000fe200000101cf */
[----:B------:R-:W-:-:S02]  /*f430*/  FSEL R220, R42, -INF , !P5 ;  /* 0xff8000002adc7808 */ /* 0x000fc40006800000 */
[----:B------:R-:W-:Y:S02]  /*f440*/  I2FP.F32.S32 R42, R73 ;  /* 0x00000049002a7245 */ /* 0x000fe40000201400 */
[----:B------:R-:W-:Y:S02]  /*f450*/  FSEL R159, R159, -INF , !P1 ;  /* 0xff8000009f9f7808 */ /* 0x000fe40004800000 */
[----:B------:R-:W-:Y:S02]  /*f460*/  FSEL R214, R207, -INF , !P1 ;  /* 0xff800000cfd67808 */ /* 0x000fe40004800000 */
[----:B------:R-:W-:Y:S01]  /*f470*/  ISETP.GE.AND P1, PT, R20, R58, PT ;  /* 0x0000003a1400720c */ /* 0x000fe20003f26270 */
[----:B------:R-:W-:Y:S01]  /*f480*/  FFMA.FTZ R42, -R0, R42, R197 ;  /* 0x0000002a002a7223 */ /* 0x000fe200000101c5 */
[----:B------:R-:W-:Y:S02]  /*f490*/  I2FP.F32.S32 R48, R48 ;  /* 0x0000003000307245 */ /* 0x000fe40000201400 */
[----:B------:R-:W-:-:S02]  /*f4a0*/  FSEL R40, R40, -INF , !P1 ;  /* 0xff80000028287808 */ /* 0x000fc40004800000 */
[----:B------:R-:W-:Y:S02]  /*f4b0*/  FSEL R222, R42, -INF , !P3 ;  /* 0xff8000002ade7808 */ /* 0x000fe40005800000 */
[----:B------:R-:W-:Y:S02]  /*f4c0*/  FMNMX3.FTZ R42, R40, R85, R89, !PT ;  /* 0x00000055282a7276 */ /* 0x000fe40007810059 */
[----:B------:R-:W-:Y:S02]  /*f4d0*/  IABS R52, R52 ;  /* 0x0000003400347213 */ /* 0x000fe40000000000 */
[----:B------:R-:W-:Y:S01]  /*f4e0*/  FMNMX3.FTZ R42, R42, R87, R81, !PT ;  /* 0x000000572a2a7276 */ /* 0x000fe20007810051 */
[----:B------:R-:W-:Y:S01]  /*f4f0*/  FFMA.FTZ R155, -R0, R48, R155 ;  /* 0x00000030009b7223 */ /* 0x000fe2000001019b */
[----:B------:R-:W-:Y:S02]  /*f500*/  I2FP.F32.S32 R52, R52 ;  /* 0x0000003400347245 */ /* 0x000fe40000201400 */
[----:B------:R-:W-:Y:S01]  /*f510*/  FMNMX3.FTZ R42, R42, R77, R51, !PT ;  /* 0x0000004d2a2a7276 */ /* 0x000fe20007810033 */
[----:B------:R-:W-:Y:S01]  /*f520*/  VIADD R83, R20, 0x89 ;  /* 0x0000008914537836 */ /* 0x000fe20000000000 */
[----:B------:R-:W-:Y:S01]  /*f530*/  FSEL R151, R153, -INF , !P0 ;  /* 0xff80000099977808 */ /* 0x000fe20004000000 */
[----:B------:R-:W-:Y:S01]  /*f540*/  FFMA.FTZ R163, -R0, R52, R163 ;  /* 0x0000003400a37223 */ /* 0x000fe200000101a3 */
[----:B------:R-:W-:-:S02]  /*f550*/  FMNMX3.FTZ R42, R42, R63, R57, !PT ;  /* 0x0000003f2a2a7276 */ /* 0x000fc40007810039 */
[----:B------:R-:W-:Y:S02]  /*f560*/  FSEL R45, R45, -INF , !P2 ;  /* 0xff8000002d2d7808 */ /* 0x000fe40005000000 */
[----:B------:R-:W-:Y:S02]  /*f570*/  FMNMX3.FTZ R42, R42, R55, R49, !PT ;  /* 0x000000372a2a7276 */ /* 0x000fe40007810031 */
[----:B------:R-:W-:Y:S02]  /*f580*/  FSEL R208, R155, -INF , !P0 ;  /* 0xff8000009bd07808 */ /* 0x000fe40004000000 */
[----:B------:R-:W-:Y:S02]  /*f590*/  FMNMX3.FTZ R42, R42, R43, R91, !PT ;  /* 0x0000002b2a2a7276 */ /* 0x000fe4000781005b */
[----:B------:R-:W-:Y:S02]  /*f5a0*/  ISETP.GE.AND P0, PT, R3, R58, PT ;  /* 0x0000003a0300720c */ /* 0x000fe40003f06270 */
[----:B------:R-:W-:Y:S01]  /*f5b0*/  FMNMX3.FTZ R42, R42, R69, R65, !PT ;  /* 0x000000452a2a7276 */ /* 0x000fe20007810041 */
[----:B------:R-:W-:Y:S01]  /*f5c0*/  FFMA.FTZ R50, -R0, R50, R167 ;  /* 0x0000003200327223 */ /* 0x000fe200000101a7 */
[----:B------:R-:W-:-:S02]  /*f5d0*/  FSEL R143, R163, -INF , !P0 ;  /* 0xff800000a38f7808 */ /* 0x000fc40004000000 */
[----:B------:R-:W-:Y:S01]  /*f5e0*/  FSEL R218, R157, -INF , !P0 ;  /* 0xff8000009dda7808 */ /* 0x000fe20004000000 */
[C---:B------:R-:W-:Y:S01]  /*f5f0*/  VIADD R79, R20.reuse, 0x98 ;  /* 0x00000098144f7836 */ /* 0x040fe20000000000 */
[-C--:B------:R-:W-:Y:S01]  /*f600*/  ISETP.GE.AND P0, PT, R83, R58.reuse, PT ;  /* 0x0000003a5300720c */ /* 0x080fe20003f06270 */
[----:B------:R-:W-:Y:S01]  /*f610*/  VIADD R3, R20, 0x81 ;  /* 0x0000008114037836 */ /* 0x000fe20000000000 */
[----:B------:R-:W-:Y:S02]  /*f620*/  IADD3 R83, PT, PT, R22, -R83, RZ ;  /* 0x8000005316537210 */ /* 0x000fe40007ffe0ff */
[----:B------:R-:W-:Y:S02]  /*f630*/  FMNMX3.FTZ R42, R42, R47, R123, !PT ;  /* 0x0000002f2a2a7276 */ /* 0x000fe4000781007b */
[----:B------:R-:W-:Y:S01]  /*f640*/  FSEL R228, R145, -INF , !P2 ;  /* 0xff80000091e47808 */ /* 0x000fe20005000000 */
[----:B------:R-:W-:Y:S01]  /*f650*/  IMAD.IADD R3, R2, 0x1, -R3 ;  /* 0x0000000102037824 */ /* 0x000fe200078e0a03 */
[----:B------:R-:W-:Y:S01]  /*f660*/  ISETP.GE.AND P2, PT, R161, R58, PT ;  /* 0x0000003aa100720c */ /* 0x000fe20003f46270 */
[----:B------:R-:W-:Y:S01]  /*f670*/  IMAD.IADD R161, R22, 0x1, -R161 ;  /* 0x0000000116a17824 */ /* 0x000fe200078e0aa1 */
[----:B------:R-:W-:-:S02]  /*f680*/  IABS R83, R83 ;  /* 0x0000005300537213 */ /* 0x000fc40000000000 */
[----:B------:R-:W-:Y:S02]  /*f690*/  FSEL R155, R171, -INF , !P4 ;  /* 0xff800000ab9b7808 */ /* 0x000fe40006000000 */
[----:B------:R-:W-:Y:S02]  /*f6a0*/  FSEL R212, R50, -INF , !P4 ;  /* 0xff80000032d47808 */ /* 0x000fe40006000000 */
[----:B------:R-:W-:Y:S01]  /*f6b0*/  ISETP.GE.AND P4, PT, R79, R58, PT ;  /* 0x0000003a4f00720c */ /* 0x000fe20003f86270 */
[----:B------:R-:W-:Y:S01]  /*f6c0*/  IMAD.IADD R79, R22, 0x1, -R79 ;  /* 0x00000001164f7824 */ /* 0x000fe200078e0a4f */
[----:B------:R-:W-:Y:S02]  /*f6d0*/  FMNMX3.FTZ R42, R42, R121, R109, !PT ;  /* 0x000000792a2a7276 */ /* 0x000fe4000781006d */
[----:B------:R-:W-:Y:S02]  /*f6e0*/  I2FP.F32.S32 R48, R83 ;  /* 0x0000005300307245 */ /* 0x000fe40000201400 */
[----:B------:R-:W-:Y:S01]  /*f6f0*/  FMNMX3.FTZ R42, R42, R99, R243, !PT ;  /* 0x000000632a2a7276 */ /* 0x000fe200078100f3 */
[----:B------:R-:W-:Y:S01]  /*f700*/  VIADD R73, R20, 0x89 ;  /* 0x0000008914497836 */ /* 0x000fe20000000000 */
[----:B------:R-:W-:-:S02]  /*f710*/  IABS R161, R161 ;  /* 0x000000a100a17213 */ /* 0x000fc40000000000 */
[----:B------:R-:W-:Y:S02]  /*f720*/  IABS R3, R3 ;  /* 0x0000000300037213 */ /* 0x000fe40000000000 */
[----:B------:R-:W-:Y:S01]  /*f730*/  IABS R79, R79 ;  /* 0x0000004f004f7213 */ /* 0x000fe20000000000 */
[----:B------:R-:W-:Y:S01]  /*f740*/  FFMA.FTZ R211, -R0, R48, R211 ;  /* 0x0000003000d37223 */ /* 0x000fe200000101d3 */
[----:B------:R-:W-:Y:S01]  /*f750*/  FMNMX3.FTZ R42, R42, R41, R117, !PT ;  /* 0x000000292a2a7276 */ /* 0x000fe20007810075 */
[----:B------:R-:W-:Y:S01]  /*f760*/  IMAD.IADD R46, R2, 0x1, -R73 ;  /* 0x00000001022e7824 */ /* 0x000fe200078e0a49 */
[----:B------:R-:W-:Y:S02]  /*f770*/  I2FP.F32.S32 R161, R161 ;  /* 0x000000a100a17245 */ /* 0x000fe40000201400 */
[----:B------:R-:W-:Y:S01]  /*f780*/  I2FP.F32.S32 R48, R3 ;  /* 0x0000000300307245 */ /* 0x000fe20000201400 */
[----:B------:R-:W-:Y:S01]  /*f790*/  VIADD R83, R20, 0x91 ;  /* 0x0000009114537836 */ /* 0x000fe20000000000 */
[----:B------:R-:W-:-:S02]  /*f7a0*/  I2FP.F32.S32 R50, R79 ;  /* 0x0000004f00327245 */ /* 0x000fc40000201400 */
[----:B------:R-:W-:Y:S01]  /*f7b0*/  FMNMX3.FTZ R42, R42, R67, R53, !PT ;  /* 0x000000432a2a7276 */ /* 0x000fe20007810035 */
[C---:B------:R-:W-:Y:S01]  /*f7c0*/  FFMA.FTZ R161, -R0.reuse, R161, R201 ;  /* 0x000000a100a17223 */ /* 0x040fe200000101c9 */
[C---:B------:R-:W-:Y:S01]  /*f7d0*/  FFMA.FTZ R199, -R0.reuse, R48, R199 ;  /* 0x0000003000c77223 */ /* 0x040fe200000101c7 */
[----:B------:R-:W-:Y:S01]  /*f7e0*/  FSEL R157, R169, -INF , !P5 ;  /* 0xff800000a99d7808 */ /* 0x000fe20006800000 */
[----:B------:R-:W-:Y:S01]  /*f7f0*/  FFMA.FTZ R153, -R0, R50, R221 ;  /* 0x0000003200997223 */ /* 0x000fe200000101dd */
[C---:B------:R-:W-:Y:S01]  /*f800*/  VIADD R75, R20.reuse, 0xa0 ;  /* 0x000000a0144b7836 */ /* 0x040fe20000000000 */
[----:B------:R-:W-:Y:S01]  /*f810*/  IABS R46, R46 ;  /* 0x0000002e002e7213 */ /* 0x000fe20000000000 */
[----:B------:R-:W-:Y:S01]  /*f820*/  VIADD R79, R20, 0x99 ;  /* 0x00000099144f7836 */ /* 0x000fe20000000000 */
[----:B------:R-:W-:Y:S01]  /*f830*/  ISETP.GE.AND P5, PT, R83, R58, PT ;  /* 0x0000003a5300720c */ /* 0x000fe20003fa6270 */
[----:B------:R-:W-:Y:S01]  /*f840*/  IMAD.IADD R83, R22, 0x1, -R83 ;  /* 0x0000000116537824 */ /* 0x000fe200078e0a53 */
[----:B------:R-:W-:Y:S01]  /*f850*/  FMNMX3.FTZ R50, R42, R45, R129, !PT ;  /* 0x0000002d2a327276 */ /* 0x000fe20007810081 */
[----:B------:R-:W-:Y:S01]  /*f860*/  VIADD R131, R20, 0xa1 ;  /* 0x000000a114837836 */ /* 0x000fe20000000000 */
[----:B------:R-:W-:Y:S01]  /*f870*/  FSEL R161, R161, -INF , !P2 ;  /* 0xff800000a1a17808 */ /* 0x000fe20005000000 */
[----:B------:R-:W-:Y:S01]  /*f880*/  IMAD.IADD R48, R22, 0x1, -R75 ;  /* 0x0000000116307824 */ /* 0x000fe200078e0a4b */
[----:B------:R-:W-:-:S02]  /*f890*/  FSEL R216, R199, -INF , !P2 ;  /* 0xff800000c7d87808 */ /* 0x000fc40005000000 */
[----:B------:R-:W-:Y:S02]  /*f8a0*/  I2FP.F32.S32 R46, R46 ;  /* 0x0000002e002e7245 */ /* 0x000fe40000201400 */
[----:B------:R-:W-:Y:S01]  /*f8b0*/  ISETP.GE.AND P2, PT, R75, R58, PT ;  /* 0x0000003a4b00720c */ /* 0x000fe20003f46270 */
[----:B------:R-:W-:Y:S01]  /*f8c0*/  VIADD R75, R20, 0xa8 ;  /* 0x000000a8144b7836 */ /* 0x000fe20000000000 */
[----:B------:R-:W-:Y:S02]  /*f8d0*/  FMNMX3.FTZ R50, R50, R151, R143, !PT ;  /* 0x0000009732327276 */ /* 0x000fe4000781008f */
[----:B------:R-:W-:Y:S02]  /*f8e0*/  IABS R83, R83 ;  /* 0x0000005300537213 */ /* 0x000fe40000000000 */
[----:B------:R-:W-:Y:S01]  /*f8f0*/  IADD3 R145, PT, PT, R22, -R79, RZ ;  /* 0x8000004f16917210 */ /* 0x000fe20007ffe0ff */
[----:B------:R-:W-:Y:S01]  /*f900*/  FFMA.FTZ R203, -R0, R46, R203 ;  /* 0x0000002e00cb7223 */ /* 0x000fe200000101cb */
[----:B------:R-:W-:Y:S01]  /*f910*/  FSEL R165, R181, -INF , !P3 ;  /* 0xff800000b5a57808 */ /* 0x000fe20005800000 */
[C---:B------:R-:W-:Y:S01]  /*f920*/  IMAD.IADD R46, R22.reuse, 0x1, -R75 ;  /* 0x00000001162e7824 */ /* 0x040fe200078e0a4b */
[----:B------:R-:W-:Y:S01]  /*f930*/  ISETP.GE.AND P1, PT, R131, R58, PT ;  /* 0x0000003a8300720c */ /* 0x000fe20003f26270 */
[----:B------:R-:W-:Y:S01]  /*f940*/  IMAD.IADD R131, R22, 0x1, -R131 ;  /* 0x0000000116837824 */ /* 0x000fe200078e0a83 */
[----:B------:R-:W-:-:S02]  /*f950*/  FMNMX3.FTZ R50, R50, R133, R157, !PT ;  /* 0x0000008532327276 */ /* 0x000fc4000781009d */
[----:B------:R-:W-:Y:S02]  /*f960*/  I2FP.F32.S32 R83, R83 ;  /* 0x0000005300537245 */ /* 0x000fe40000201400 */
[----:B------:R-:W-:Y:S02]  /*f970*/  IABS R145, R145 ;  /* 0x0000009100917213 */ /* 0x000fe40000000000 */
[----:B------:R-:W-:Y:S02]  /*f980*/  IABS R48, R48 ;  /* 0x0000003000307213 */ /* 0x000fe40000000000 */
[----:B------:R-:W-:Y:S01]  /*f990*/  FMNMX3.FTZ R50, R50, R155, R165, !PT ;  /* 0x0000009b32327276 */ /* 0x000fe200078100a5 */
[----:B------:R-:W-:Y:S01]  /*f9a0*/  VIADD R3, R20, 0x90 ;  /* 0x0000009014037836 */ /* 0x000fe20000000000 */
[----:B------:R-:W-:Y:S01]  /*f9b0*/  I2FP.F32.S32 R145, R145 ;  /* 0x0000009100917245 */ /* 0x000fe20000201400 */
[----:B------:R-:W-:Y:S01]  /*f9c0*/  FFMA.FTZ R163, -R0, R83, R219 ;  /* 0x0000005300a37223 */ /* 0x000fe200000101db */
[----:B------:R-:W-:-:S02]  /*f9d0*/  I2FP.F32.S32 R48, R48 ;  /* 0x0000003000307245 */ /* 0x000fc40000201400 */
[----:B------:R-:W-:Y:S02]  /*f9e0*/  IABS R131, R131 ;  /* 0x0000008300837213 */ /* 0x000fe40000000000 */
[----:B------:R-:W-:Y:S02]  /*f9f0*/  IABS R46, R46 ;  /* 0x0000002e002e7213 */ /* 0x000fe40000000000 */
[----:B------:R-:W-:Y:S02]  /*fa00*/  FSEL R169, R211, -INF , !P0 ;  /* 0xff800000d3a97808 */ /* 0x000fe40004000000 */
[----:B------:R-:W-:Y:S02]  /*fa10*/  FSEL R167, R213, -INF , !P6 ;  /* 0xff800000d5a77808 */ /* 0x000fe40007000000 */
[----:B------:R-:W-:Y:S01]  /*fa20*/  FMNMX3.FTZ R50, R50, R161, R159, !PT ;  /* 0x000000a132327276 */ /* 0x000fe2000781009f */
[----:B------:R-:W-:Y:S01]  /*fa30*/  IMAD.IADD R3, R2, 0x1, -R3 ;  /* 0x0000000102037824 */ /* 0x000fe200078e0a03 */
[----:B------:R-:W-:Y:S01]  /*fa40*/  I2FP.F32.S32 R131, R131 ;  /* 0x0000008300837245 */ /* 0x000fe20000201400 */
[C---:B------:R-:W-:Y:S01]  /*fa50*/  FFMA.FTZ R145, -R0.reuse, R145, R225 ;  /* 0x0000009100917223 */ /* 0x040fe200000101e1 */
[----:B------:R-:W-:Y:S01]  /*fa60*/  I2FP.F32.S32 R46, R46 ;  /* 0x0000002e002e7245 */ /* 0x000fe20000201400 */
[----:B------:R-:W-:Y:S01]  /*fa70*/  FFMA.FTZ R141, -R0, R48, R233 ;  /* 0x00000030008d7223 */ /* 0x000fe200000101e9 */
[----:B------:R-:W-:-:S02]  /*fa80*/  ISETP.GE.AND P3, PT, R79, R58, PT ;  /* 0x0000003a4f00720c */ /* 0x000fc40003f66270 */
[----:B------:R-:W-:Y:S02]  /*fa90*/  FSEL R163, R163, -INF , !P5 ;  /* 0xff800000a3a37808 */ /* 0x000fe40006800000 */
[----:B------:R-:W-:Y:S02]  /*faa0*/  FSEL R153, R153, -INF , !P4 ;  /* 0xff80000099997808 */ /* 0x000fe40006000000 */
[----:B------:R-:W-:Y:S01]  /*fab0*/  FMNMX3.FTZ R50, R50, R169, R167, !PT ;  /* 0x000000a932327276 */ /* 0x000fe200078100a7 */
[C---:B------:R-:W-:Y:S01]  /*fac0*/  FFMA.FTZ R131, -R0.reuse, R131, R229 ;  /* 0x0000008300837223 */ /* 0x040fe200000101e5 */
[----:B------:R-:W-:Y:S01]  /*fad0*/  IABS R204, R3 ;  /* 0x0000000300cc7213 */ /* 0x000fe20000000000 */
        /* <DEDUP_REMOVED lines=8> */
[----:B------:R-:W-:Y:S01]  /*fb60*/  FSEL R131, R131, -INF , !P1 ;  /* 0xff80000083837808 */ /* 0x000fe20004800000 */
[----:B------:R-:W-:Y:S01]  /*fb70*/  VIADD R3, R20, 0xa1 ;  /* 0x000000a114037836 */ /* 0x000fe20000000000 */
[----:B------:R-:W-:Y:S02]  /*fb80*/  FSEL R127, R127, -INF , !P0 ;  /* 0xff8000007f7f7808 */ /* 0x000fe40004000000 */
[----:B------:R-:W-:Y:S01]  /*fb90*/  FMNMX3.FTZ R50, R50, R145, R141, !PT ;  /* 0x0000009132327276 */ /* 0x000fe2000781008d */
[----:B------:R-:W-:-:S02]  /*fba0*/  VIADD R75, R20, 0x99 ;  /* 0x00000099144b7836 */ /* 0x000fc40000000000 */
[----:B------:R-:W-:Y:S01]  /*fbb0*/  IMAD.IADD R3, R2, 0x1, -R3 ;  /* 0x0000000102037824 */ /* 0x000fe200078e0a03 */
[----:B------:R-:W-:Y:S01]  /*fbc0*/  FMNMX3.FTZ R50, R50, R131, R127, !PT ;  /* 0x0000008332327276 */ /* 0x000fe2000781007f */
[C---:B------:R-:W-:Y:S02]  /*fbd0*/  VIADD R73, R20.reuse, 0xa8 ;  /* 0x000000a814497836 */ /* 0x040fe40000000000 */
[----:B------:R-:W-:Y:S01]  /*fbe0*/  VIADD R79, R20, 0x98 ;  /* 0x00000098144f7836 */ /* 0x000fe20000000000 */
[----:B------:R-:W-:Y:S01]  /*fbf0*/  FMNMX3.FTZ R50, R50, R37, R35, !PT ;  /* 0x0000002532327276 */ /* 0x000fe20007810023 */
[C---:B------:R-:W-:Y:S01]  /*fc00*/  IMAD.IADD R46, R2.reuse, 0x1, -R75 ;  /* 0x00000001022e7824 */ /* 0x040fe200078e0a4b */
[----:B------:R-:W-:Y:S01]  /*fc10*/  IABS R3, R3 ;  /* 0x0000000300037213 */ /* 0x000fe20000000000 */
[----:B------:R-:W-:Y:S01]  /*fc20*/  IMAD.IADD R154, R2, 0x1, -R73 ;  /* 0x00000001029a7824 */ /* 0x000fe200078e0a49 */
[----:B------:R-:W-:Y:S01]  /*fc30*/  FMNMX3.FTZ R50, R50, R33, R31, !PT ;  /* 0x0000002132327276 */ /* 0x000fe2000781001f */
[C---:B------:R-:W-:Y:S01]  /*fc40*/  VIADD R171, R20.reuse, 0xf9 ;  /* 0x000000f914ab7836 */ /* 0x040fe20000000000 */
[----:B------:R-:W-:Y:S01]  /*fc50*/  IABS R46, R46 ;  /* 0x0000002e002e7213 */ /* 0x000fe20000000000 */
[----:B------:R-:W-:-:S02]  /*fc60*/  VIADD R73, R20, 0xa0 ;  /* 0x000000a014497836 */ /* 0x000fc40000000000 */
[----:B------:R-:W-:Y:S01]  /*fc70*/  IMAD.IADD R48, R2, 0x1, -R79 ;  /* 0x0000000102307824 */ /* 0x000fe200078e0a4f */
[----:B------:R-:W-:Y:S01]  /*fc80*/  I2FP.F32.S32 R52, R3 ;  /* 0x0000000300347245 */ /* 0x000fe20000201400 */
[----:B------:R-:W-:Y:S01]  /*fc90*/  IMAD.IADD R3, R22, 0x1, -R171 ;  /* 0x0000000116037824 */ /* 0x000fe200078e0aab */
[----:B------:R-:W-:Y:S02]  /*fca0*/  FMNMX3.FTZ R22, R50, R29, R27, !PT ;  /* 0x0000001d32167276 */ /* 0x000fe4000781001b */
[----:B------:R-:W-:Y:S02]  /*fcb0*/  I2FP.F32.S32 R204, R204 ;  /* 0x000000cc00cc7245 */ /* 0x000fe40000201400 */
[----:B------:R-:W-:Y:S02]  /*fcc0*/  IABS R198, R198 ;  /* 0x000000c600c67213 */ /* 0x000fe40000000000 */
[----:B------:R-:W-:Y:S02]  /*fcd0*/  IADD3 R42, PT, PT, -R73, R2, RZ ;  /* 0x00000002492a7210 */ /* 0x000fe40007ffe1ff */
[----:B------:R-:W-:-:S02]  /*fce0*/  IABS R48, R48 ;  /* 0x0000003000307213 */ /* 0x000fc40000000000 */
[----:B------:R-:W-:Y:S02]  /*fcf0*/  I2FP.F32.S32 R46, R46 ;  /* 0x0000002e002e7245 */ /* 0x000fe40000201400 */
[----:B------:R-:W-:Y:S01]  /*fd00*/  FMNMX3.FTZ R22, R22, R23, R13, !PT ;  /* 0x0000001716167276 */ /* 0x000fe2000781000d */
[C---:B------:R-:W-:Y:S01]  /*fd10*/  FFMA.FTZ R204, -R0.reuse, R204, R217 ;  /* 0x000000cc00cc7223 */ /* 0x040fe200000101d9 */
[----:B------:R-:W-:Y:S01]  /*fd20*/  I2FP.F32.S32 R198, R198 ;  /* 0x000000c600c67245 */ /* 0x000fe20000201400 */
[----:B------:R-:W-:Y:S01]  /*fd30*/  FFMA.FTZ R46, -R0, R46, R227 ;  /* 0x0000002e002e7223 */ /* 0x000fe200000101e3 */
[----:B------:R-:W-:Y:S02]  /*fd40*/  IABS R42, R42 ;  /* 0x0000002a002a7213 */ /* 0x000fe40000000000 */
[----:B------:R-:W-:Y:S02]  /*fd50*/  I2FP.F32.S32 R48, R48 ;  /* 0x0000003000307245 */ /* 0x000fe40000201400 */
[----:B------:R-:W-:Y:S01]  /*fd60*/  FMNMX3.FTZ R22, R22, R25, R115, !PT ;  /* 0x0000001916167276 */ /* 0x000fe20007810073 */
[C---:B------:R-:W-:Y:S01]  /*fd70*/  FFMA.FTZ R198, -R0.reuse, R198, R215 ;  /* 0x000000c600c67223 */ /* 0x040fe200000101d7 */
[----:B------:R-:W-:Y:S01]  /*fd80*/  IABS R154, R154 ;  /* 0x0000009a009a7213 */ /* 0x000fe20000000000 */
[----:B------:R-:W-:Y:S01]  /*fd90*/  FFMA.FTZ R48, -R0, R48, R223 ;  /* 0x0000003000307223 */ /* 0x000fe200000101df */
[----:B------:R-:W-:-:S02]  /*fda0*/  I2FP.F32.S32 R42, R42 ;  /* 0x0000002a002a7245 */ /* 0x000fc40000201400 */
[----:B------:R-:W-:Y:S02]  /*fdb0*/  FSEL R204, R204, -INF , !P6 ;  /* 0xff800000cccc7808 */ /* 0x000fe40007000000 */
[----:B------:R-:W-:Y:S02]  /*fdc0*/  FSEL R194, R46, -INF , !P3 ;  /* 0xff8000002ec27808 */ /* 0x000fe40005800000 */
[-C--:B------:R-:W-:Y:S02]  /*fdd0*/  ISETP.GE.AND P6, PT, R247, R58.reuse, PT ;  /* 0x0000003af700720c */ /* 0x080fe40003fc6270 */
[----:B------:R-:W-:Y:S02]  /*fde0*/  ISETP.GE.AND P3, PT, R39, R58, PT ;  /* 0x0000003a2700720c */ /* 0x000fe40003f66270 */
[----:B------:R-:W-:Y:S01]  /*fdf0*/  FMNMX3.FTZ R22, R22, R209, R101, !PT ;  /* 0x000000d116167276 */ /* 0x000fe20007810065 */
[C---:B------:R-:W-:Y:S01]  /*fe00*/  FFMA.FTZ R42, -R0.reuse, R42, R231 ;  /* 0x0000002a002a7223 */ /* 0x040fe200000101e7 */
[----:B------:R-:W-:Y:S01]  /*fe10*/  I2FP.F32.S32 R154, R154 ;  /* 0x0000009a009a7245 */ /* 0x000fe20000201400 */
[----:B------:R-:W-:Y:S01]  /*fe20*/  FFMA.FTZ R52, -R0, R52, R235 ;  /* 0x0000003400347223 */ /* 0x000fe200000101eb */
[----:B------:R-:W-:-:S02]  /*fe30*/  IABS R3, R3 ;  /* 0x0000000300037213 */ /* 0x000fc40000000000 */
[----:B------:R-:W-:Y:S02]  /*fe40*/  FSEL R198, R198, -INF , !P5 ;  /* 0xff800000c6c67808 */ /* 0x000fe40006800000 */
[----:B------:R-:W-:Y:S02]  /*fe50*/  FSEL R196, R48, -INF , !P4 ;  /* 0xff80000030c47808 */ /* 0x000fe40006000000 */
[-C--:B------:R-:W-:Y:S02]  /*fe60*/  ISETP.GE.AND P5, PT, R241, R58.reuse, PT ;  /* 0x0000003af100720c */ /* 0x080fe40003fa6270 */
[----:B------:R-:W-:Y:S02]  /*fe70*/  ISETP.GE.AND P4, PT, R107, R58, PT ;  /* 0x0000003a6b00720c */ /* 0x000fe40003f86270 */
[----:B------:R-:W-:Y:S02]  /*fe80*/  FSEL R147, R38, -INF , !P3 ;  /* 0xff80000026937808 */ /* 0x000fe40005800000 */
[----:B------:R-:W-:-:S02]  /*fe90*/  FSEL R137, R36, -INF , !P6 ;  /* 0xff80000024897808 */ /* 0x000fc40007000000 */
[----:B------:R-:W-:Y:S01]  /*fea0*/  FMNMX3.FTZ R22, R22, R139, R135, !PT ;  /* 0x0000008b16167276 */ /* 0x000fe20007810087 */
[----:B------:R-:W-:Y:S01]  /*feb0*/  FFMA.FTZ R154, -R0, R154, R239 ;  /* 0x0000009a009a7223 */ /* 0x000fe200000101ef */
[----:B------:R-:W-:Y:S02]  /*fec0*/  I2FP.F32.S32 R3, R3 ;  /* 0x0000000300037245 */ /* 0x000fe40000201400 */
        /* <DEDUP_REMOVED lines=8> */
[----:B------:R-:W-:Y:S02]  /*ff50*/  FSEL R154, R154, -INF , !P0 ;  /* 0xff8000009a9a7808 */ /* 0x000fe40004000000 */
[----:B------:R-:W-:Y:S02]  /*ff60*/  FSEL R79, R28, -INF , !P2 ;  /* 0xff8000001c4f7808 */ /* 0x000fe40005000000 */
[----:B------:R-:W-:-:S02]  /*ff70*/  FSEL R75, R26, -INF , !P1 ;  /* 0xff8000001a4b7808 */ /* 0x000fc40004800000 */
        /* <DEDUP_REMOVED lines=41> */
[----:B------:R-:W-:Y:S02]  /*10210*/  IABS R20, R20 ;  /* 0x0000001400147213 */ /* 0x000fe40000000000 */
[----:B------:R-:W-:Y:S01]  /*10220*/  FMNMX3.FTZ R15, R15, R146, R132, !PT ;  /* 0x000000920f0f7276 */ /* 0x000fe20007810084 */
[C---:B------:R-:W-:Y:S01]  /*10230*/  IMAD.IADD R247, R2.reuse, 0x1, -R247 ;  /* 0x0000000102f77824 */ /* 0x040fe200078e0af7 */
[----:B------:R-:W-:Y:S02]  /*10240*/  I2FP.F32.S32 R20, R20 ;  /* 0x0000001400147245 */ /* 0x000fe40000201400 */
[----:B------:R-:W-:Y:S01]  /*10250*/  FMNMX3.FTZ R15, R15, R128, R124, !PT ;  /* 0x000000800f0f7276 */ /* 0x000fe2000781007c */
[----:B------:R-:W-:Y:S01]  /*10260*/  IMAD.IADD R107, R2, 0x1, -R107 ;  /* 0x00000001026b7824 */ /* 0x000fe200078e0a6b */
[----:B------:R-:W-:-:S02]  /*10270*/  IABS R241, R241 ;  /* 0x000000f100f17213 */ /* 0x000fc40000000000 */
[----:B------:R-:W-:Y:S01]  /*10280*/  FMNMX3.FTZ R15, R15, R120, R114, !PT ;  /* 0x000000780f0f7276 */ /* 0x000fe20007810072 */
[----:B------:R-:W-:Y:S01]  /*10290*/  FFMA.FTZ R5, -R0, R20, R5 ;  /* 0x0000001400057223 */ /* 0x000fe20000010105 */
[----:B------:R-:W-:Y:S01]  /*102a0*/  IABS R247, R247 ;  /* 0x000000f700f77213 */ /* 0x000fe20000000000 */
[C---:B------:R-:W-:Y:S01]  /*102b0*/  IMAD.IADD R105, R2.reuse, 0x1, -R105 ;  /* 0x0000000102697824 */ /* 0x040fe200078e0a69 */
[----:B------:R-:W-:Y:S01]  /*102c0*/  I2FP.F32.S32 R20, R241 ;  /* 0x000000f100147245 */ /* 0x000fe20000201400 */
[C---:B------:R-:W-:Y:S01]  /*102d0*/  IMAD.IADD R61, R2.reuse, 0x1, -R61 ;  /* 0x00000001023d7824 */ /* 0x040fe200078e0a3d */
[----:B------:R-:W-:Y:S02]  /*102e0*/  FMNMX3.FTZ R15, R15, R112, R108, !PT ;  /* 0x000000700f0f7276 */ /* 0x000fe4000781006c */
[----:B------:R-:W-:Y:S02]  /*102f0*/  IABS R107, R107 ;  /* 0x0000006b006b7213 */ /* 0x000fe40000000000 */
[----:B------:R-:W-:Y:S01]  /*10300*/  I2FP.F32.S32 R247, R247 ;  /* 0x000000f700f77245 */ /* 0x000fe20000201400 */
[----:B------:R-:W-:Y:S01]  /*10310*/  IMAD.IADD R2, R2, 0x1, -R171 ;  /* 0x0000000102027824 */ /* 0x000fe200078e0aab */
[----:B------:R-:W-:Y:S01]  /*10320*/  FMNMX3.FTZ R15, R15, R104, R96, !PT ;  /* 0x000000680f0f7276 */ /* 0x000fe20007810060 */
[C---:B------:R-:W-:Y:S01]  /*10330*/  FFMA.FTZ R7, -R0.reuse, R20, R7 ;  /* 0x0000001400077223 */ /* 0x040fe20000010107 */
[----:B------:R-:W-:Y:S01]  /*10340*/  I2FP.F32.S32 R22, R107 ;  /* 0x0000006b00167245 */ /* 0x000fe20000201400 */
[----:B------:R-:W-:Y:S01]  /*10350*/  FFMA.FTZ R9, -R0, R247, R9 ;  /* 0x000000f700097223 */ /* 0x000fe20000010109 */
[----:B------:R-:W-:-:S02]  /*10360*/  IABS R105, R105 ;  /* 0x0000006900697213 */ /* 0x000fc40000000000 */
[----:B------:R-:W-:Y:S02]  /*10370*/  IABS R20, R61 ;  /* 0x0000003d00147213 */ /* 0x000fe40000000000 */
[----:B------:R-:W-:Y:S02]  /*10380*/  ISETP.GE.AND P3, PT, R39, R58, PT ;  /* 0x0000003a2700720c */ /* 0x000fe40003f66270 */
[----:B------:R-:W-:Y:S01]  /*10390*/  FMNMX3.FTZ R15, R15, R92, R90, !PT ;  /* 0x0000005c0f0f7276 */ /* 0x000fe2000781005a */
[----:B------:R-:W-:Y:S01]  /*103a0*/  FFMA.FTZ R17, -R0, R22, R17 ;  /* 0x0000001600117223 */ /* 0x000fe20000010111 */
[----:B------:R-:W-:Y:S02]  /*103b0*/  IABS R2, R2 ;  /* 0x0000000200027213 */ /* 0x000fe40000000000 */
[----:B------:R-:W-:Y:S02]  /*103c0*/  I2FP.F32.S32 R105, R105 ;  /* 0x0000006900697245 */ /* 0x000fe40000201400 */
[----:B------:R-:W-:-:S02]  /*103d0*/  I2FP.F32.S32 R20, R20 ;  /* 0x0000001400147245 */ /* 0x000fc40000201400 */
[----:B------:R-:W-:Y:S02]  /*103e0*/  FSEL R84, R5, -INF , !P3 ;  /* 0xff80000005547808 */ /* 0x000fe40005800000 */
[----:B------:R-:W-:Y:S02]  /*103f0*/  FSEL R82, R9, -INF , !P6 ;  /* 0xff80000009527808 */ /* 0x000fe40007000000 */
[----:B------:R-:W-:Y:S01]  /*10400*/  FMNMX3.FTZ R5, R15, R88, R86, !PT ;  /* 0x000000580f057276 */ /* 0x000fe20007810056 */
[C---:B------:R-:W-:Y:S01]  /*10410*/  FFMA.FTZ R11, -R0.reuse, R105, R11 ;  /* 0x00000069000b7223 */ /* 0x040fe2000001010b */
[----:B------:R-:W-:Y:S01]  /*10420*/  I2FP.F32.S32 R2, R2 ;  /* 0x0000000200027245 */ /* 0x000fe20000201400 */
[----:B------:R-:W-:Y:S01]  /*10430*/  FFMA.FTZ R19, -R0, R20, R19 ;  /* 0x0000001400137223 */ /* 0x000fe20000010113 */
[----:B------:R-:W-:Y:S02]  /*10440*/  FSEL R80, R7, -INF , !P5 ;  /* 0xff80000007507808 */ /* 0x000fe40006800000 */
[----:B------:R-:W-:-:S02]  /*10450*/  FSEL R78, R17, -INF , !P4 ;  /* 0xff800000114e7808 */ /* 0x000fc40006000000 */
[----:B------:R-:W-:Y:S01]  /*10460*/  FMNMX3.FTZ R5, R5, R84, R82, !PT ;  /* 0x0000005405057276 */ /* 0x000fe20007810052 */
[----:B------:R-:W-:Y:S01]  /*10470*/  FFMA.FTZ R21, -R0, R2, R21 ;  /* 0x0000000200157223 */ /* 0x000fe20000010115 */
[----:B------:R-:W-:Y:S02]  /*10480*/  FSEL R76, R11, -INF , !P2 ;  /* 0xff8000000b4c7808 */ /* 0x000fe40005000000 */
[----:B------:R-:W-:Y:S02]  /*10490*/  FSEL R74, R19, -INF , !P1 ;  /* 0xff800000134a7808 */ /* 0x000fe40004800000 */
[----:B------:R-:W-:Y:S02]  /*104a0*/  FMNMX3.FTZ R5, R5, R80, R78, !PT ;  /* 0x0000005005057276 */ /* 0x000fe4000781004e */
        /* <DEDUP_REMOVED lines=8> */
[----:B--2---:R-:W-:-:S05]  /*10530*/  SHF.R.U32.HI R7, RZ, 0x3, R36 ;  /* 0x00000003ff077819 */ /* 0x004fca0000011624 */
[----:B------:R-:W-:Y:S01]  /*10540*/  IMAD.SHL.U32 R7, R7, 0x100, RZ ;  /* 0x0000010007077824 */ /* 0x000fe200078e00ff */
[----:B------:R-:W-:-:S04]  /*10550*/  UMOV UR7, 0x400 ;  /* 0x0000040000077882 */ /* 0x000fc80000000000 */
[----:B------:R-:W-:Y:S02]  /*10560*/  LOP3.LUT R20, R7, 0x100, RZ, 0xc0, !PT ;  /* 0x0000010007147812 */ /* 0x000fe400078ec0ff */
[----:B-1----:R-:W-:Y:S01]  /*10570*/  FMNMX.FTZ R2, R5, R2, !PT ;  /* 0x0000000205027209 */ /* 0x002fe20007810000 */
[----:B------:R-:W-:Y:S01]  /*10580*/  IMAD.SHL.U32 R5, R36, 0x20, RZ ;  /* 0x0000002024057824 */ /* 0x000fe200078e00ff */
[----:B---3--:R-:W-:Y:S02]  /*10590*/  ULEA UR6, UR6, UR7, 0x18 ;  /* 0x0000000706067291 */ /* 0x008fe4000f8ec0ff */
[----:B------:R-:W-:Y:S01]  /*105a0*/  FSETP.NEU.FTZ.AND P0, PT, R2, -INF , PT ;  /* 0xff8000000200780b */ /* 0x000fe20003f1d000 */
[----:B------:R-:W-:Y:S01]  /*105b0*/  FMUL.FTZ R39, R71, R2 ;  /* 0x0000000247277220 */ /* 0x000fe20000410000 */
[----:B------:R-:W-:Y:S01]  /*105c0*/  LOP3.LUT R5, R20, 0x20, R5, 0xf8, !PT ;  /* 0x0000002014057812 */ /* 0x000fe200078ef805 */
[----:B------:R-:W-:-:S03]  /*105d0*/  IMAD.MOV.U32 R9, RZ, RZ, 0x20 ;  /* 0x00000020ff097424 */ /* 0x000fc600078e00ff */
[----:B------:R-:W-:Y:S02]  /*105e0*/  LOP3.LUT R5, R5, R14, RZ, 0xfc, !PT ;  /* 0x0000000e05057212 */ /* 0x000fe400078efcff */
[----:B------:R-:W-:Y:S02]  /*105f0*/  FSEL R39, R39, RZ, P0 ;  /* 0x000000ff27277208 */ /* 0x000fe40000000000 */
[----:B------:R-:W-:Y:S02]  /*10600*/  LOP3.LUT P0, RZ, R36, 0x4, RZ, 0xc0, !PT ;  /* 0x0000000424ff7812 */ /* 0x000fe4000780c0ff */
[----:B------:R-:W-:Y:S01]  /*10610*/  LEA R38, R5, UR6, 0x1 ;  /* 0x0000000605267c11 */ /* 0x000fe2000f8e08ff */
[-CC-:B------:R-:W-:Y:S01]  /*10620*/  FFMA.FTZ R152, R89, R71.reuse, -R70.reuse ;  /* 0x0000004759987223 */ /* 0x180fe20000010846 */
[-CC-:B------:R-:W-:Y:S01]  /*10630*/  FFMA.FTZ R89, R121, R71.reuse, -R70.reuse ;  /* 0x0000004779597223 */ /* 0x180fe20000010846 */
[----:B------:R-:W-:Y:S01]  /*10640*/  SEL R9, R9, 0xffffffe0, !P0 ;  /* 0xffffffe009097807 */ /* 0x000fe20004000000 */
[-CC-:B------:R-:W-:Y:S01]  /*10650*/  FFMA.FTZ R150, R6, R71.reuse, -R39.reuse ;  /* 0x0000004706967223 */ /* 0x180fe20000010827 */
[-C--:B------:R-:W-:Y:S01]  /*10660*/  FFMA.FTZ R121, R4, R71.reuse, -R39 ;  /* 0x0000004704797223 */ /* 0x080fe20000010827 */
[-CC-:B------:R-:W-:Y:S01]  /*10670*/  FFMA.FTZ R122, R49, R71.reuse, -R70.reuse ;  /* 0x00000047317a7223 */ /* 0x180fe20000010846 */
[----:B------:R-:W1:Y:S01]  /*10680*/  LDSM.16.MT88.4 R4, [R38+0x5000] ;  /* 0x005000002604783b */ /* 0x000e620000004200 */
[----:B------:R-:W-:Y:S01]  /*10690*/  FFMA.FTZ R49, R37, R71, -R70 ;  /* 0x0000004725317223 */ /* 0x000fe20000010846 */
[----:B------:R-:W-:-:S02]  /*106a0*/  IMAD.IADD R37, R9, 0x1, R38 ;  /* 0x0000000109257824 */ /* 0x000fc400078e0226 */
[-CC-:B------:R-:W-:Y:S01]  /*106b0*/  FFMA.FTZ R144, R81, R71.reuse, -R70.reuse ;  /* 0x0000004751907223 */ /* 0x180fe20000010846 */
[-CC-:B------:R-:W-:Y:S01]  /*106c0*/  FFMA.FTZ R81, R41, R71.reuse, -R70.reuse ;  /* 0x0000004729517223 */ /* 0x180fe20000010846 */
[-CC-:B------:R-:W-:Y:S01]  /*106d0*/  FFMA.FTZ R98, R117, R71.reuse, -R70.reuse ;  /* 0x0000004775627223 */ /* 0x180fe20000010846 */
[-CC-:B------:R-:W-:Y:S01]  /*106e0*/  FFMA.FTZ R41, R13, R71.reuse, -R70.reuse ;  /* 0x000000470d297223 */ /* 0x180fe20000010846 */
[-CC-:B------:R-:W-:Y:S02]  /*106f0*/  FFMA.FTZ R117, R12, R71.reuse, -R39.reuse ;  /* 0x000000470c757223 */ /* 0x180fe40000010827 */
[----:B------:R-:W2:Y:S01]  /*10700*/  LDSM.16.MT88.4 R12, [R37+0x5000] ;  /* 0x00500000250c783b */ /* 0x000ea20000004200 */
[-CC-:B------:R-:W-:Y:S01]  /*10710*/  FFMA.FTZ R160, R40, R71.reuse, -R70.reuse ;  /* 0x0000004728a07223 */ /* 0x180fe20000010846 */
[-CC-:B------:R-:W-:Y:S01]  /*10720*/  FFMA.FTZ R125, R85, R71.reuse, -R70.reuse ;  /* 0x00000047557d7223 */ /* 0x180fe20000010846 */
[-C--:B------:R-:W-:Y:S01]  /*10730*/  FFMA.FTZ R119, R87, R71.reuse, -R70 ;  /* 0x0000004757777223 */ /* 0x080fe20000010846 */
[-CC-:B------:R-:W-:Y:S01]  /*10740*/  FFMA.FTZ R142, R18, R71.reuse, -R39.reuse ;  /* 0x00000047128e7223 */ /* 0x180fe20000010827 */
[----:B------:R-:W-:Y:S01]  /*10750*/  MUFU.EX2 R152, R152 ;  /* 0x0000009800987308 */ /* 0x000fe20000000800 */
[----:B------:R-:W-:-:S02]  /*10760*/  FFMA.FTZ R140, R16, R71, -R39 ;  /* 0x00000047108c7223 */ /* 0x000fc40000010827 */
[----:B------:R-:W3:Y:S05]  /*10770*/  LDSM.16.MT88.4 R16, [R38+0x5400] ;  /* 0x005400002610783b */ /* 0x000eea0000004200 */
[----:B------:R-:W-:Y:S08]  /*10780*/  MUFU.EX2 R160, R160 ;  /* 0x000000a000a07308 */ /* 0x000ff00000000800 */
[----:B------:R-:W4:Y:S08]  /*10790*/  MUFU.EX2 R125, R125 ;  /* 0x0000007d007d7308 */ /* 0x000f300000000800 */
        /* <DEDUP_REMOVED lines=13> */
[-CC-:B------:R-:W-:Y:S01]  /*10870*/  FFMA.FTZ R103, R63, R71.reuse, -R70.reuse ;  /* 0x000000473f677223 */ /* 0x180fe20000010846 */
[-CC-:B------:R-:W-:Y:S01]  /*10880*/  FFMA.FTZ R109, R10, R71.reuse, -R39.reuse ;  /* 0x000000470a6d7223 */ /* 0x180fe20000010827 */
[-CC-:B------:R-:W-:Y:S01]  /*10890*/  FFMA.FTZ R107, R8, R71.reuse, -R39.reuse ;  /* 0x00000047086b7223 */ /* 0x180fe20000010827 */
[-C--:B------:R-:W-:Y:S01]  /*108a0*/  FFMA.FTZ R138, R24, R71.reuse, -R39 ;  /* 0x00000047188a7223 */ /* 0x080fe20000010827 */
        /* <DEDUP_REMOVED lines=16> */
[----:B------:R-:W4:Y:S01]  /*109b0*/  MUFU.EX2 R138, R138 ;  /* 0x0000008a008a7308 */ /* 0x000f220000000800 */
[-CC-:B------:R-:W-:Y:S01]  /*109c0*/  FFMA.FTZ R48, R35, R71.reuse, -R70.reuse ;  /* 0x0000004723307223 */ /* 0x180fe20000010846 */
[-CC-:B------:R-:W-:Y:S01]  /*109d0*/  FFMA.FTZ R47, R33, R71.reuse, -R70.reuse ;  /* 0x00000047212f7223 */ /* 0x180fe20000010846 */
[-C--:B------:R-:W-:Y:S01]  /*109e0*/  FFMA.FTZ R136, R32, R71.reuse, -R39 ;  /* 0x0000004720887223 */ /* 0x080fe20000010827 */
[-CC-:B------:R-:W-:Y:S01]  /*109f0*/  FFMA.FTZ R95, R43, R71.reuse, -R70.reuse ;  /* 0x000000472b5f7223 */ /* 0x180fe20000010846 */
[----:B------:R-:W5:Y:S01]  /*10a00*/  LDSM.16.MT88.4 R32, [R38+0x5800] ;  /* 0x005800002620783b */ /* 0x000f620000004200 */
[-CC-:B------:R-:W-:Y:S01]  /*10a10*/  FFMA.FTZ R43, R27, R71.reuse, -R70.reuse ;  /* 0x000000471b2b7223 */ /* 0x180fe20000010846 */
[----:B------:R-:W-:-:S02]  /*10a20*/  FFMA.FTZ R40, R25, R71, -R70 ;  /* 0x0000004719287223 */ /* 0x000fc40000010846 */
[----:B------:R-:W-:Y:S01]  /*10a30*/  HMMA.16816.F32 R24, R20, R12, RZ ;  /* 0x0000000c1418723c */ /* 0x000fe200000018ff */
[----:B-1----:R-:W-:Y:S01]  /*10a40*/  F2FP.F16.F32.PACK_AB R12, R113, R144 ;  /* 0x00000090710c723e */ /* 0x002fe200000000ff */
[----:B------:R-:W-:Y:S01]  /*10a50*/  FFMA.FTZ R85, R99, R71, -R70 ;  /* 0x0000004763557223 */ /* 0x000fe20000010846 */
[----:B--2---:R-:W-:-:S05]  /*10a60*/  F2FP.F16.F32.PACK_AB R13, R109, R140 ;  /* 0x0000008c6d0d723e */ /* 0x004fca00000000ff */
[----:B------:R-:W-:Y:S01]  /*10a70*/  HMMA.16816.F32 R20, R20, R14, RZ ;  /* 0x0000000e1414723c */ /* 0x000fe200000018ff */
[----:B------:R-:W-:Y:S02]  /*10a80*/  F2FP.F16.F32.PACK_AB R14, R103, R130 ;  /* 0x00000082670e723e */ /* 0x000fe400000000ff */
[----:B----4-:R-:W-:Y:S01]  /*10a90*/  F2FP.F16.F32.PACK_AB R15, R138, R107 ;  /* 0x0000006b8a0f723e */ /* 0x010fe200000000ff */
[-CC-:B------:R-:W-:Y:S01]  /*10aa0*/  FFMA.FTZ R126, R57, R71.reuse, -R70.reuse ;  /* 0x00000047397e7223 */ /* 0x180fe20000010846 */
[-CC-:B------:R-:W-:Y:S01]  /*10ab0*/  FFMA.FTZ R97, R55, R71.reuse, -R70.reuse ;  /* 0x0000004737617223 */ /* 0x180fe20000010846 */
[-CC-:B------:R-:W-:Y:S01]  /*10ac0*/  FFMA.FTZ R99, R240, R71.reuse, -R39.reuse ;  /* 0x00000047f0637223 */ /* 0x180fe20000010827 */
[-CC-:B------:R-:W-:Y:S01]  /*10ad0*/  FFMA.FTZ R105, R238, R71.reuse, -R39.reuse ;  /* 0x00000047ee697223 */ /* 0x180fe20000010827 */
[-CC-:B------:R-:W-:Y:S01]  /*10ae0*/  FFMA.FTZ R134, R134, R71.reuse, -R39.reuse ;  /* 0x0000004786867223 */ /* 0x180fe20000010827 */
[----:B------:R-:W-:Y:S01]  /*10af0*/  MUFU.EX2 R122, R122 ;  /* 0x0000007a007a7308 */ /* 0x000fe20000000800 */
[C---:B---3--:R-:W-:Y:S07]  /*10b00*/  HMMA.16816.F32 R8, R12.reuse, R16, R8 ;  /* 0x000000100c08723c */ /* 0x048fee0000001808 */
[----:B------:R-:W-:Y:S01]  /*10b10*/  MUFU.EX2 R126, R126 ;  /* 0x0000007e007e7308 */ /* 0x000fe20000000800 */
[C---:B------:R-:W-:Y:S01]  /*10b20*/  HMMA.16816.F32 R4, R12.reuse, R18, R4 ;  /* 0x000000120c04723c */ /* 0x040fe20000001804 */
[----:B------:R-:W1:Y:S06]  /*10b30*/  LDSM.16.MT88.4 R16, [R37+0x5800] ;  /* 0x005800002510783b */ /* 0x000e6c0000004200 */
[----:B------:R-:W2:Y:S01]  /*10b40*/  MUFU.EX2 R97, R97 ;  /* 0x0000006100617308 */ /* 0x000ea20000000800 */
        /* <DEDUP_REMOVED lines=10> */
[----:B--2---:R-:W-:Y:S01]  /*10bf0*/  F2FP.F16.F32.PACK_AB R12, R97, R126 ;  /* 0x0000007e610c723e */ /* 0x004fe200000000ff */
[-CC-:B------:R-:W-:Y:S01]  /*10c00*/  FFMA.FTZ R123, R156, R71.reuse, -R39.reuse ;  /* 0x000000479c7b7223 */ /* 0x180fe20000010827 */
[----:B---3--:R-:W-:Y:S01]  /*10c10*/  F2FP.F16.F32.PACK_AB R14, R95, R122 ;  /* 0x0000007a5f0e723e */ /* 0x008fe200000000ff */
[-C--:B------:R-:W-:Y:S01]  /*10c20*/  FFMA.FTZ R110, R65, R71.reuse, -R70 ;  /* 0x00000047416e7223 */ /* 0x080fe20000010846 */
[----:B-----5:R-:W-:Y:S01]  /*10c30*/  F2FP.F16.F32.PACK_AB R13, R99, R136 ;  /* 0x00000088630d723e */ /* 0x020fe200000000ff */
[-CC-:B------:R-:W-:Y:S01]  /*10c40*/  FFMA.FTZ R158, R158, R71.reuse, -R39.reuse ;  /* 0x000000479e9e7223 */ /* 0x180fe20000010827 */
[-CC-:B------:R-:W-:Y:S01]  /*10c50*/  FFMA.FTZ R115, R236, R71.reuse, -R39.reuse ;  /* 0x00000047ec737223 */ /* 0x180fe20000010827 */
        /* <DEDUP_REMOVED lines=40> */
[----:B----4-:R-:W-:Y:S01]  /*10ee0*/  F2FP.F16.F32.PACK_AB R12, R89, R106 ;  /* 0x0000006a590c723e */ /* 0x010fe200000000ff */
[-CC-:B------:R-:W-:Y:S01]  /*10ef0*/  FFMA.FTZ R65, R133, R71.reuse, -R70.reuse ;  /* 0x0000004785417223 */ /* 0x180fe20000010846 */
[----:B-----5:R-:W-:Y:S01]  /*10f00*/  F2FP.F16.F32.PACK_AB R14, R85, R102 ;  /* 0x00000066550e723e */ /* 0x020fe200000000ff */
[----:B------:R-:W-:Y:S01]  /*10f10*/  FFMA.FTZ R51, R131, R71, -R70 ;  /* 0x0000004783337223 */ /* 0x000fe20000010846 */
[----:B-1----:R-:W-:-:S02]  /*10f20*/  F2FP.F16.F32.PACK_AB R13, R127, R170 ;  /* 0x000000aa7f0d723e */ /* 0x002fc400000000ff */
[----:B---3--:R-:W-:Y:S01]  /*10f30*/  F2FP.F16.F32.PACK_AB R15, R168, R129 ;  /* 0x00000081a80f723e */ /* 0x008fe200000000ff */
        /* <DEDUP_REMOVED lines=9> */
[----:B------:R-:W1:Y:S01]  /*10fd0*/  MUFU.EX2 R81, R81 ;  /* 0x0000005100517308 */ /* 0x000e620000000800 */
[----:B------:R-:W3:Y:S07]  /*10fe0*/  LDSM.16.MT88.4 R16, [R37+0x6400] ;  /* 0x006400002510783b */ /* 0x000eee0000004200 */
        /* <DEDUP_REMOVED lines=8> */
[----:B------:R-:W3:Y:S01]  /*11070*/  MUFU.EX2 R200, R200 ;  /* 0x000000c800c87308 */ /* 0x000ee20000000800 */
[-CC-:B------:R-:W-:Y:S01]  /*11080*/  FFMA.FTZ R52, R141, R71.reuse, -R70.reuse ;  /* 0x000000478d347223 */ /* 0x180fe20000010846 */
[-CC-:B------:R-:W-:Y:S01]  /*11090*/  FFMA.FTZ R162, R139, R71.reuse, -R70.reuse ;  /* 0x000000478ba27223 */ /* 0x180fe20000010846 */
[----:B-1----:R-:W-:Y:S01]  /*110a0*/  F2FP.F16.F32.PACK_AB R12, R81, R100 ;  /* 0x00000064510c723e */ /* 0x002fe200000000ff */
[-CC-:B------:R-:W-:Y:S01]  /*110b0*/  FFMA.FTZ R94, R53, R71.reuse, -R70.reuse ;  /* 0x00000047355e7223 */ /* 0x180fe20000010846 */
[----:B----4-:R-:W-:Y:S01]  /*110c0*/  F2FP.F16.F32.PACK_AB R14, R77, R98 ;  /* 0x000000624d0e723e */ /* 0x010fe200000000ff */
[-C--:B------:R-:W-:Y:S01]  /*110d0*/  FFMA.FTZ R67, R151, R71.reuse, -R70 ;  /* 0x0000004797437223 */ /* 0x080fe20000010846 */
[----:B--2---:R-:W-:Y:S01]  /*110e0*/  F2FP.F16.F32.PACK_AB R13, R131, R202 ;  /* 0x000000ca830d723e */ /* 0x004fe200000000ff */
[-CC-:B------:R-:W-:Y:S01]  /*110f0*/  FFMA.FTZ R206, R206, R71.reuse, -R39.reuse ;  /* 0x00000047cece7223 */ /* 0x180fe20000010827 */
[-CC-:B------:R-:W-:Y:S01]  /*11100*/  FFMA.FTZ R139, R228, R71.reuse, -R39.reuse ;  /* 0x00000047e48b7223 */ /* 0x180fe20000010827 */
[-CC-:B------:R-:W-:Y:S01]  /*11110*/  FFMA.FTZ R141, R226, R71.reuse, -R39.reuse ;  /* 0x00000047e28d7223 */ /* 0x180fe20000010827 */
[----:B------:R-:W-:Y:S01]  /*11120*/  FFMA.FTZ R208, R208, R71, -R39 ;  /* 0x00000047d0d07223 */ /* 0x000fe20000010827 */
        /* <DEDUP_REMOVED lines=86> */
[----:B------:R-:W-:Y:S08]  /*11690*/  MUFU.EX2 R53, R53 ;  /* 0x0000003500357308 */ /* 0x000ff00000000800 */
[----:B------:R-:W-:Y:S08]  /*116a0*/  MUFU.EX2 R204, R204 ;  /* 0x000000cc00cc7308 */ /* 0x000ff00000000800 */
[----:B------:R-:W3:Y:S08]  /*116b0*/  MUFU.EX2 R137, R137 ;  /* 0x0000008900897308 */ /* 0x000ef00000000800 */
[----:B------:R-:W-:Y:S08]  /*116c0*/  MUFU.EX2 R155, R155 ;  /* 0x0000009b009b7308 */ /* 0x000ff00000000800 */
[----:B------:R-:W4:Y:S01]  /*116d0*/  MUFU.EX2 R194, R194 ;  /* 0x000000c200c27308 */ /* 0x000f220000000800 */
[----:B------:R-:W-:Y:S01]  /*116e0*/  HMMA.16816.F32 R24, R12, R16, R24 ;  /* 0x000000100c18723c */ /* 0x000fe20000001818 */
[----:B-1----:R-:W-:-:S02]  /*116f0*/  F2FP.F16.F32.PACK_AB R16, R55, R56 ;  /* 0x000000383710723e */ /* 0x002fc400000000ff */
[----:B---3--:R-:W-:Y:S01]  /*11700*/  F2FP.F16.F32.PACK_AB R17, R137, R204 ;  /* 0x000000cc8911723e */ /* 0x008fe200000000ff */
[----:B------:R-:W-:-:S04]  /*11710*/  FADD.FTZ R159, R160, R125 ;  /* 0x0000007da09f7221 */ /* 0x000fc80000010000 */
[----:B------:R-:W-:Y:S01]  /*11720*/  HMMA.16816.F32 R20, R12, R18, R20 ;  /* 0x000000120c14723c */ /* 0x000fe20000001814 */
[----:B------:R-:W-:Y:S01]  /*11730*/  F2FP.F16.F32.PACK_AB R18, R53, R54 ;  /* 0x000000363512723e */ /* 0x000fe200000000ff */
[----:B------:R-:W-:Y:S01]  /*11740*/  FADD.FTZ R125, R150, R121 ;  /* 0x00000079967d7221 */ /* 0x000fe20000010000 */
[----:B------:R-:W-:Y:S01]  /*11750*/  FADD.FTZ R152, R152, R159 ;  /* 0x0000009f98987221 */ /* 0x000fe20000010000 */
[----:B------:R-:W1:Y:S01]  /*11760*/  LDSM.16.MT88.4 R12, [R38+0x7800] ;  /* 0x00780000260c783b */ /* 0x000e620000004200 */
[----:B----4-:R-:W-:Y:S02]  /*11770*/  F2FP.F16.F32.PACK_AB R19, R194, R155 ;  /* 0x0000009bc213723e */ /* 0x010fe400000000ff */
[----:B------:R-:W-:-:S05]  /*11780*/  FADD.FTZ R119, R119, R152 ;  /* 0x0000009877777221 */ /* 0x000fca0000010000 */
[----:B-----5:R-:W-:Y:S01]  /*11790*/  HMMA.16816.F32 R8, R16, R28, R8 ;  /* 0x0000001c1008723c */ /* 0x020fe20000001808 */
[----:B------:R-:W-:-:S04]  /*117a0*/  FADD.FTZ R28, R142, R125 ;  /* 0x0000007d8e1c7221 */ /* 0x000fc80000010000 */
[----:B------:R-:W-:-:S03]  /*117b0*/  FADD.FTZ R117, R117, R28 ;  /* 0x0000001c75757221 */ /* 0x000fc60000010000 */
[C---:B------:R-:W-:Y:S01]  /*117c0*/  HMMA.16816.F32 R4, R16.reuse, R30, R4 ;  /* 0x0000001e1004723c */ /* 0x040fe20000001804 */
[----:B------:R-:W3:Y:S01]  /*117d0*/  LDSM.16.MT88.4 R28, [R37+0x7800] ;  /* 0x00780000251c783b */ /* 0x000ee20000004200 */
[----:B------:R-:W-:Y:S01]  /*117e0*/  FADD.FTZ R144, R144, R119 ;  /* 0x0000007790907221 */ /* 0x000fe20000010000 */
[-CC-:B------:R-:W-:Y:S01]  /*117f0*/  FFMA.FTZ R157, R166, R71.reuse, -R39.reuse ;  /* 0x00000047a69d7223 */ /* 0x180fe20000010827 */
[-CC-:B------:R-:W-:Y:S01]  /*11800*/  FFMA.FTZ R164, R164, R71.reuse, -R39.reuse ;  /* 0x00000047a4a47223 */ /* 0x180fe20000010827 */
[-CC-:B------:R-:W-:Y:S01]  /*11810*/  FFMA.FTZ R142, R146, R71.reuse, -R39.reuse ;  /* 0x00000047928e7223 */ /* 0x180fe20000010827 */
[----:B------:R-:W-:Y:S01]  /*11820*/  FADD.FTZ R113, R113, R144 ;  /* 0x0000009071717221 */ /* 0x000fe20000010000 */
[----:B------:R-:W-:Y:S01]  /*11830*/  FFMA.FTZ R154, R154, R71, -R39 ;  /* 0x000000479a9a7223 */ /* 0x000fe20000010827 */
[----:B------:R-:W-:Y:S01]  /*11840*/  FADD.FTZ R140, R140, R117 ;  /* 0x000000758c8c7221 */ /* 0x000fe20000010000 */
[----:B--2---:R-:W-:Y:S01]  /*11850*/  HMMA.16816.F32 R24, R16, R32, R24 ;  /* 0x000000201018723c */ /* 0x004fe20000001818 */
[----:B------:R-:W-:Y:S01]  /*11860*/  FADD.FTZ R32, R130, R113 ;  /* 0x0000007182207221 */ /* 0x000fe20000010000 */
[----:B------:R-:W-:Y:S01]  /*11870*/  MUFU.EX2 R52, R52 ;  /* 0x0000003400347308 */ /* 0x000fe20000000800 */
[----:B------:R-:W-:-:S02]  /*11880*/  FADD.FTZ R140, R109, R140 ;  /* 0x0000008c6d8c7221 */ /* 0x000fc40000010000 */
[----:B------:R-:W-:-:S05]  /*11890*/  FADD.FTZ R103, R103, R32 ;  /* 0x0000002067677221 */ /* 0x000fca0000010000 */
[----:B------:R-:W2:Y:S01]  /*118a0*/  MUFU.EX2 R51, R51 ;  /* 0x0000003300337308 */ /* 0x000ea20000000800 */
[----:B------:R-:W-:-:S07]  /*118b0*/  FADD.FTZ R107, R107, R140 ;  /* 0x0000008c6b6b7221 */ /* 0x000fce0000010000 */
[----:B------:R-:W-:Y:S01]  /*118c0*/  MUFU.EX2 R50, R50 ;  /* 0x0000003200327308 */ /* 0x000fe20000000800 */
[----:B------:R-:W-:Y:S07]  /*118d0*/  HMMA.16816.F32 R20, R16, R34, R20 ;  /* 0x000000221014723c */ /* 0x000fee0000001814 */
[----:B------:R-:W4:Y:S01]  /*118e0*/  MUFU.EX2 R49, R49 ;  /* 0x0000003100317308 */ /* 0x000f220000000800 */
[----:B------:R-:W-:Y:S01]  /*118f0*/  FADD.FTZ R126, R126, R103 ;  /* 0x000000677e7e7221 */ /* 0x000fe20000010000 */
[----:B------:R-:W5:Y:S06]  /*11900*/  LDSM.16.MT88.4 R16, [R38+0x7c00] ;  /* 0x007c00002610783b */ /* 0x000f6c0000004200 */
        /* <DEDUP_REMOVED lines=8> */
[----:B--2---:R-:W-:Y:S02]  /*11990*/  F2FP.F16.F32.PACK_AB R32, R51, R52 ;  /* 0x000000343320723e */ /* 0x004fe400000000ff */
[----:B----4-:R-:W-:Y:S01]  /*119a0*/  F2FP.F16.F32.PACK_AB R34, R49, R50 ;  /* 0x000000323122723e */ /* 0x010fe200000000ff */
[----:B------:R-:W-:Y:S01]  /*119b0*/  FADD.FTZ R136, R99, R136 ;  /* 0x0000008863887221 */ /* 0x000fe20000010000 */
[----:B-1----:R-:W-:Y:S01]  /*119c0*/  F2FP.F16.F32.PACK_AB R33, R164, R157 ;  /* 0x0000009da421723e */ /* 0x002fe200000000ff */
[----:B------:R-:W-:Y:S01]  /*119d0*/  FADD.FTZ R95, R95, R122 ;  /* 0x0000007a5f5f7221 */ /* 0x000fe20000010000 */
[-CC-:B------:R-:W-:Y:S01]  /*119e0*/  FFMA.FTZ R132, R132, R71.reuse, -R39.reuse ;  /* 0x0000004784847223 */ /* 0x180fe20000010827 */
[--C-:B------:R-:W-:Y:S01]  /*119f0*/  FFMA.FTZ R109, R128, R71, -R39.reuse ;  /* 0x00000047806d7223 */ /* 0x100fe20000010827 */
[----:B---3--:R-:W-:Y:S01]  /*11a00*/  F2FP.F16.F32.PACK_AB R35, R142, R121 ;  /* 0x000000798e23723e */ /* 0x008fe200000000ff */
[-CC-:B------:R-:W-:Y:S01]  /*11a10*/  FFMA.FTZ R124, R124, R71.reuse, -R39.reuse ;  /* 0x000000477c7c7223 */ /* 0x180fe20000010827 */
[----:B------:R-:W-:Y:S01]  /*11a20*/  FFMA.FTZ R99, R120, R71, -R39 ;  /* 0x0000004778637223 */ /* 0x000fe20000010827 */
[----:B------:R-:W-:Y:S01]  /*11a30*/  FADD.FTZ R105, R105, R136 ;  /* 0x0000008869697221 */ /* 0x000fe20000010000 */
[----:B------:R-:W-:Y:S01]  /*11a40*/  FADD.FTZ R120, R118, R95 ;  /* 0x0000005f76787221 */ /* 0x000fe20000010000 */
[----:B------:R-:W-:Y:S02]  /*11a50*/  MUFU.EX2 R48, R48 ;  /* 0x0000003000307308 */ /* 0x000fe40000000800 */
[----:B------:R-:W-:Y:S01]  /*11a60*/  HMMA.16816.F32 R8, R32, R12, R8 ;  /* 0x0000000c2008723c */ /* 0x000fe20000001808 */
[----:B------:R-:W-:-:S05]  /*11a70*/  FADD.FTZ R105, R134, R105 ;  /* 0x0000006986697221 */ /* 0x000fca0000010000 */
[----:B------:R-:W1:Y:S02]  /*11a80*/  MUFU.EX2 R47, R47 ;  /* 0x0000002f002f7308 */ /* 0x000e640000000800 */
[C---:B------:R-:W-:Y:S01]  /*11a90*/  HMMA.16816.F32 R4, R32.reuse, R14, R4 ;  /* 0x0000000e2004723c */ /* 0x040fe20000001804 */
[----:B------:R-:W2:Y:S05]  /*11aa0*/  LDSM.16.MT88.4 R12, [R37+0x7c00] ;  /* 0x007c0000250c783b */ /* 0x000eaa0000004200 */
[----:B------:R-:W-:Y:S02]  /*11ab0*/  MUFU.EX2 R46, R46 ;  /* 0x0000002e002e7308 */ /* 0x000fe40000000800 */
[----:B------:R-:W-:Y:S01]  /*11ac0*/  HMMA.16816.F32 R24, R32, R28, R24 ;  /* 0x0000001c2018723c */ /* 0x000fe20000001818 */
[----:B------:R-:W-:-:S05]  /*11ad0*/  FADD.FTZ R29, R93, R120 ;  /* 0x000000785d1d7221 */ /* 0x000fca0000010000 */
        /* <DEDUP_REMOVED lines=19> */
[----:B------:R-:W-:-:S04]  /*11c10*/  FADD.FTZ R170, R170, R123 ;  /* 0x0000007baaaa7221 */ /* 0x000fc80000010000 */
[----:B------:R-:W-:Y:S02]  /*11c20*/  FADD.FTZ R170, R127, R170 ;  /* 0x000000aa7faa7221 */ /* 0x000fe40000010000 */
[C---:B------:R-:W-:Y:S01]  /*11c30*/  HMMA.16816.F32 R8, R32.reuse, R16, R8 ;  /* 0x000000102008723c */ /* 0x040fe20000001808 */
[----:B------:R-:W-:Y:S01]  /*11c40*/  FADD.FTZ R16, R102, R91 ;  /* 0x0000005b66107221 */ /* 0x000fe20000010000 */
[----:B------:R-:W-:Y:S01]  /*11c50*/  FADD.FTZ R129, R129, R170 ;  /* 0x000000aa81817221 */ /* 0x000fe20000010000 */
[-CC-:B------:R-:W-:Y:S02]  /*11c60*/  FFMA.FTZ R102, R104, R71.reuse, -R39.reuse ;  /* 0x0000004768667223 */ /* 0x180fe40000010827 */
        /* <DEDUP_REMOVED lines=24> */
[----:B------:R-:W-:Y:S01]  /*11df0*/  HMMA.16816.F32 R28, R32, R14, R28 ;  /* 0x0000000e201c723c */ /* 0x000fe2000000181c */
[----:B------:R-:W-:Y:S01]  /*11e00*/  FADD.FTZ R94, R94, R77 ;  /* 0x0000004d5e5e7221 */ /* 0x000fe20000010000 */
[----:B--2---:R-:W-:Y:S01]  /*11e10*/  F2FP.F16.F32.PACK_AB R12, R42, R43 ;  /* 0x0000002b2a0c723e */ /* 0x004fe200000000ff */
[----:B------:R-:W-:Y:S01]  /*11e20*/  FADD.FTZ R32, R206, R133 ;  /* 0x00000085ce207221 */ /* 0x000fe20000010000 */
[----:B----4-:R-:W-:Y:S02]  /*11e30*/  F2FP.F16.F32.PACK_AB R14, R40, R41 ;  /* 0x00000029280e723e */ /* 0x010fe400000000ff */
[----:B-----5:R-:W-:Y:S01]  /*11e40*/  F2FP.F16.F32.PACK_AB R13, R110, R93 ;  /* 0x0000005d6e0d723e */ /* 0x020fe200000000ff */
[----:B------:R-:W-:Y:S01]  /*11e50*/  FADD.FTZ R69, R69, R94 ;  /* 0x0000005e45457221 */ /* 0x000fe20000010000 */
[----:B-1----:R-:W-:Y:S01]  /*11e60*/  F2FP.F16.F32.PACK_AB R15, R102, R89 ;  /* 0x00000059660f723e */ /* 0x002fe200000000ff */
[----:B------:R-:W-:-:S04]  /*11e70*/  FADD.FTZ R32, R139, R32 ;  /* 0x000000208b207221 */ /* 0x000fc80000010000 */
[----:B------:R-:W-:Y:S02]  /*11e80*/  FADD.FTZ R141, R141, R32 ;  /* 0x000000208d8d7221 */ /* 0x000fe40000010000 */
[----:B------:R-:W-:Y:S01]  /*11e90*/  HMMA.16816.F32 R8, R12, R20, R8 ;  /* 0x000000140c08723c */ /* 0x000fe20000001808 */
[----:B------:R-:W-:Y:S01]  /*11ea0*/  FADD.FTZ R20, R68, R69 ;  /* 0x0000004544147221 */ /* 0x000fe20000010000 */
[----:B------:R-:W1:Y:S03]  /*11eb0*/  LDSM.16.MT88.4 R32, [R38+0x8400] ;  /* 0x008400002620783b */ /* 0x000e660000004200 */
        /* <DEDUP_REMOVED lines=15> */
[----:B---3--:R-:W-:Y:S01]  /*11fb0*/  HMMA.16816.F32 R24, R12, R16, R24 ;  /* 0x000000100c18723c */ /* 0x008fe20000001818 */
[----:B------:R-:W-:-:S04]  /*11fc0*/  FADD.FTZ R17, R63, R64 ;  /* 0x000000403f117221 */ /* 0x000fc80000010000 */
[----:B------:R-:W2:Y:S01]  /*11fd0*/  MUFU.EX2 R116, R116 ;  /* 0x0000007400747308 */ /* 0x000ea20000000800 */
[----:B------:R-:W-:Y:S02]  /*11fe0*/  FADD.FTZ R145, R145, R220 ;  /* 0x000000dc91917221 */ /* 0x000fe40000010000 */
[----:B------:R-:W-:Y:S01]  /*11ff0*/  HMMA.16816.F32 R4, R12, R22, R4 ;  /* 0x000000160c04723c */ /* 0x000fe20000001804 */
[----:B------:R-:W3:Y:S04]  /*12000*/  LDSM.16.MT88.4 R20, [R37+0x8400] ;  /* 0x008400002514783b */ /* 0x000ee80000004200 */
        /* <DEDUP_REMOVED lines=19> */
[----:B------:R-:W-:-:S04]  /*12140*/  FADD.FTZ R56, R56, R57 ;  /* 0x0000003938387221 */ /* 0x000fc80000010000 */
[----:B------:R-:W-:Y:S01]  /*12150*/  HMMA.16816.F32 R8, R12, R32, R8 ;  /* 0x000000200c08723c */ /* 0x000fe20000001808 */
        /* <DEDUP_REMOVED lines=12> */
[-C--:B------:R-:W-:Y:S01]  /*12220*/  FFMA.FTZ R111, R111, R71.reuse, -R70 ;  /* 0x000000476f6f7223 */ /* 0x080fe20000010846 */
[-CC-:B------:R-:W-:Y:S01]  /*12230*/  FFMA.FTZ R86, R86, R71.reuse, -R39.reuse ;  /* 0x0000004756567223 */ /* 0x180fe20000010827 */
[-CC-:B------:R-:W-:Y:S01]  /*12240*/  FFMA.FTZ R82, R82, R71.reuse, -R39.reuse ;  /* 0x0000004752527223 */ /* 0x180fe20000010827 */
[----:B------:R-:W-:Y:S01]  /*12250*/  FFMA.FTZ R80, R80, R71, -R39 ;  /* 0x0000004750507223 */ /* 0x000fe20000010827 */
[----:B---3--:R-:W-:Y:S01]  /*12260*/  HMMA.16816.F32 R24, R12, R20, R24 ;  /* 0x000000140c18723c */ /* 0x008fe20000001818 */
[----:B------:R-:W-:Y:S01]  /*12270*/  FADD.FTZ R51, R51, R52 ;  /* 0x0000003433337221 */ /* 0x000fe20000010000 */
[----:B------:R-:W-:Y:S01]  /*12280*/  FADD.FTZ R164, R164, R157 ;  /* 0x0000009da4a47221 */ /* 0x000fe20000010000 */
[----:B------:R-:W-:Y:S02]  /*12290*/  MUFU.EX2 R135, R135 ;  /* 0x0000008700877308 */ /* 0x000fe40000000800 */
[----:B------:R-:W-:Y:S01]  /*122a0*/  FADD.FTZ R50, R50, R51 ;  /* 0x0000003332327221 */ /* 0x000fe20000010000 */
[----:B------:R-:W-:-:S02]  /*122b0*/  FADD.FTZ R121, R121, R164 ;  /* 0x000000a479797221 */ /* 0x000fc40000010000 */
[----:B------:R-:W-:Y:S01]  /*122c0*/  HMMA.16816.F32 R4, R12, R34, R4 ;  /* 0x000000220c04723c */ /* 0x000fe20000001804 */
[----:B------:R-:W2:Y:S02]  /*122d0*/  LDSM.16.MT88.4 R32, [R37+0x8800] ;  /* 0x008800002520783b */ /* 0x000ea40000004200 */
[----:B------:R-:W3:Y:S01]  /*122e0*/  MUFU.EX2 R212, R212 ;  /* 0x000000d400d47308 */ /* 0x000ee20000000800 */
[----:B------:R-:W-:-:S07]  /*122f0*/  FADD.FTZ R49, R49, R50 ;  /* 0x0000003231317221 */ /* 0x000fce0000010000 */
[----:B------:R-:W-:Y:S01]  /*12300*/  MUFU.EX2 R151, R151 ;  /* 0x0000009700977308 */ /* 0x000fe20000000800 */
[----:B------:R-:W-:-:S07]  /*12310*/  FADD.FTZ R121, R142, R121 ;  /* 0x000000798e797221 */ /* 0x000fce0000010000 */
[----:B------:R-:W4:Y:S01]  /*12320*/  MUFU.EX2 R130, R111 ;  /* 0x0000006f00827308 */ /* 0x000f220000000800 */
[----:B------:R5:W2:Y:S07]  /*12330*/  LDSM.16.MT88.4 R140, [R38+0x8c00] ;  /* 0x008c0000268c783b */ /* 0x000aae0000004200 */
[----:B------:R-:W-:Y:S08]  /*12340*/  MUFU.EX2 R61, R86 ;  /* 0x00000056003d7308 */ /* 0x000ff00000000800 */
[----:B------:R-:W1:Y:S08]  /*12350*/  MUFU.EX2 R60, R60 ;  /* 0x0000003c003c7308 */ /* 0x000e700000000800 */
[----:B------:R-:W-:Y:S08]  /*12360*/  MUFU.EX2 R55, R82 ;  /* 0x0000005200377308 */ /* 0x000ff00000000800 */
[----:B------:R-:W5:Y:S01]  /*12370*/  MUFU.EX2 R20, R80 ;  /* 0x0000005000147308 */ /* 0x000f620000000800 */
[----:B------:R-:W-:Y:S01]  /*12380*/  FADD.FTZ R48, R48, R49 ;  /* 0x0000003130307221 */ /* 0x000fe20000010000 */
[----:B------:R-:W-:Y:S01]  /*12390*/  FADD.FTZ R128, R128, R121 ;  /* 0x0000007980807221 */ /* 0x000fe20000010000 */
[----:B------:R-:W-:Y:S02]  /*123a0*/  HMMA.16816.F32 R28, R12, R22, R28 ;  /* 0x000000160c1c723c */ /* 0x000fe4000000181c */
[----:B------:R-:W-:Y:S01]  /*123b0*/  FADD.FTZ R47, R47, R48 ;  /* 0x000000302f2f7221 */ /* 0x000fe20000010000 */
[----:B------:R-:W-:Y:S01]  /*123c0*/  FADD.FTZ R128, R103, R128 ;  /* 0x0000008067807221 */ /* 0x000fe20000010000 */
[----:B---3--:R-:W-:-:S02]  /*123d0*/  F2FP.F16.F32.PACK_AB R12, R212, R135 ;  /* 0x00000087d40c723e */ /* 0x008fc400000000ff */
[----:B----4-:R-:W-:Y:S02]  /*123e0*/  F2FP.F16.F32.PACK_AB R14, R130, R151 ;  /* 0x00000097820e723e */ /* 0x010fe400000000ff */
[----:B-1----:R-:W-:Y:S01]  /*123f0*/  F2FP.F16.F32.PACK_AB R13, R60, R61 ;  /* 0x0000003d3c0d723e */ /* 0x002fe200000000ff */
[----:B------:R-:W-:Y:S01]  /*12400*/  FADD.FTZ R46, R46, R47 ;  /* 0x0000002f2e2e7221 */ /* 0x000fe20000010000 */
[----:B------:R-:W-:Y:S01]  /*12410*/  FADD.FTZ R97, R97, R128 ;  /* 0x0000008061617221 */ /* 0x000fe20000010000 */
[--C-:B------:R-:W-:Y:S01]  /*12420*/  FFMA.FTZ R98, R79, R71, -R70.reuse ;  /* 0x000000474f627223 */ /* 0x100fe20000010846 */
[----:B-----5:R-:W-:Y:S01]  /*12430*/  F2FP.F16.F32.PACK_AB R15, R20, R55 ;  /* 0x00000037140f723e */ /* 0x020fe200000000ff */
[-CC-:B------:R-:W-:Y:S01]  /*12440*/  FFMA.FTZ R198, R73, R71.reuse, -R70.reuse ;  /* 0x0000004749c67223 */ /* 0x180fe20000010846 */
        /* <DEDUP_REMOVED lines=8> */
[----:B------:R-:W-:Y:S01]  /*124d0*/  HMMA.16816.F32 R8, R12, R16, R8 ;  /* 0x000000100c08723c */ /* 0x000fe20000001808 */
[----:B------:R-:W-:Y:S01]  /*124e0*/  MUFU.EX2 R81, R83 ;  /* 0x0000005300517308 */ /* 0x000fe20000000800 */
[----:B------:R-:W-:Y:S01]  /*124f0*/  FADD.FTZ R43, R43, R46 ;  /* 0x0000002e2b2b7221 */ /* 0x000fe20000010000 */
[----:B------:R-:W-:-:S05]  /*12500*/  FADD.FTZ R93, R93, R118 ;  /* 0x000000765d5d7221 */ /* 0x000fca0000010000 */
[----:B------:R-:W-:Y:S01]  /*12510*/  HMMA.16816.F32 R16, R12, R18, R4 ;  /* 0x000000120c10723c */ /* 0x000fe20000001804 */
[----:B------:R-:W1:Y:S01]  /*12520*/  MUFU.EX2 R98, R98 ;  /* 0x0000006200627308 */ /* 0x000e620000000800 */
[----:B------:R-:W3:Y:S01]  /*12530*/  LDSM.16.MT88.4 R4, [R37+0x8c00] ;  /* 0x008c00002504783b */ /* 0x000ee20000004200 */
[----:B------:R-:W-:Y:S01]  /*12540*/  FADD.FTZ R42, R42, R43 ;  /* 0x0000002b2a2a7221 */ /* 0x000fe20000010000 */
[----:B------:R-:W-:-:S05]  /*12550*/  FADD.FTZ R110, R110, R93 ;  /* 0x0000005d6e6e7221 */ /* 0x000fca0000010000 */
[----:B------:R-:W-:Y:S08]  /*12560*/  MUFU.EX2 R63, R75 ;  /* 0x0000004b003f7308 */ /* 0x000ff00000000800 */
[----:B------:R-:W4:Y:S08]  /*12570*/  MUFU.EX2 R198, R198 ;  /* 0x000000c600c67308 */ /* 0x000f300000000800 */
[----:B------:R-:W-:Y:S08]  /*12580*/  MUFU.EX2 R21, R21 ;  /* 0x0000001500157308 */ /* 0x000ff00000000800 */
[----:B------:R-:W5:Y:S08]  /*12590*/  MUFU.EX2 R22, R22 ;  /* 0x0000001600167308 */ /* 0x000f700000000800 */
[----:B------:R-:W-:Y:S08]  /*125a0*/  MUFU.EX2 R23, R23 ;  /* 0x0000001700177308 */ /* 0x000ff00000000800 */
[----:B------:R-:W3:Y:S01]  /*125b0*/  MUFU.EX2 R38, R38 ;  /* 0x0000002600267308 */ /* 0x000ee20000000800 */
[----:B------:R-:W-:Y:S01]  /*125c0*/  FADD.FTZ R41, R41, R42 ;  /* 0x0000002a29297221 */ /* 0x000fe20000010000 */
[----:B------:R-:W-:-:S03]  /*125d0*/  FADD.FTZ R89, R89, R110 ;  /* 0x0000006e59597221 */ /* 0x000fc60000010000 */
[----:B------:R-:W-:Y:S01]  /*125e0*/  FADD.FTZ R40, R40, R41 ;  /* 0x0000002928287221 */ /* 0x000fe20000010000 */
[----:B------:R-:W-:Y:S01]  /*125f0*/  FADD.FTZ R102, R102, R89 ;  /* 0x0000005966667221 */ /* 0x000fe20000010000 */
[----:B--2---:R-:W-:Y:S02]  /*12600*/  HMMA.16816.F32 R24, R12, R32, R24 ;  /* 0x000000200c18723c */ /* 0x004fe40000001818 */
[----:B------:R-:W-:Y:S01]  /*12610*/  FADD.FTZ R87, R87, R40 ;  /* 0x0000002857577221 */ /* 0x000fe20000010000 */
[----:B------:R-:W-:-:S05]  /*12620*/  FADD.FTZ R33, R77, R102 ;  /* 0x000000664d217221 */ /* 0x000fca0000010000 */
[----:B------:R-:W-:Y:S01]  /*12630*/  HMMA.16816.F32 R28, R12, R34, R28 ;  /* 0x000000220c1c723c */ /* 0x000fe2000000181c */
[----:B-1----:R-:W-:Y:S02]  /*12640*/  F2FP.F16.F32.PACK_AB R12, R98, R81 ;  /* 0x00000051620c723e */ /* 0x002fe400000000ff */
[----:B----4-:R-:W-:Y:S02]  /*12650*/  F2FP.F16.F32.PACK_AB R14, R198, R63 ;  /* 0x0000003fc60e723e */ /* 0x010fe400000000ff */
[----:B-----5:R-:W-:Y:S02]  /*12660*/  F2FP.F16.F32.PACK_AB R13, R22, R21 ;  /* 0x00000015160d723e */ /* 0x020fe400000000ff */
[----:B---3--:R-:W-:Y:S01]  /*12670*/  F2FP.F16.F32.PACK_AB R15, R38, R23 ;  /* 0x00000017260f723e */ /* 0x008fe200000000ff */
        /* <DEDUP_REMOVED lines=46> */
.L_x_3978:
        /* <DEDUP_REMOVED lines=78> */
.L_x_3973:
[----:B------:R-:W-:Y:S05]  /*12e40*/  BSYNC.RECONVERGENT B0 ;  /* 0x0000000000007941 */ /* 0x000fea0003800200 */
.L_x_3972:
[C---:B------:R-:W-:Y:S01]  /*12e50*/  SHF.L.U32 R154, R2.reuse, 0x5, RZ ;  /* 0x00000005029a7819 */ /* 0x040fe200000006ff */
[----:B------:R-:W1:Y:S01]  /*12e60*/  S2UR UR7, SR_CgaCtaId ;  /* 0x00000000000779c3 */ /* 0x000e620000008800 */
[----:B------:R-:W-:Y:S01]  /*12e70*/  SHF.L.U32 R7, R2, 0x3, RZ ;  /* 0x0000000302077819 */ /* 0x000fe200000006ff */
[----:B------:R-:W-:Y:S01]  /*12e80*/  UMOV UR9, 0x400 ;  /* 0x0000040000097882 */ /* 0x000fe20000000000 */
[----:B------:R-:W-:Y:S01]  /*12e90*/  LOP3.LUT R153, R154, 0xc0, RZ, 0xc0, !PT ;  /* 0x000000c09a997812 */ /* 0x000fe200078ec0ff */
[----:B------:R-:W-:Y:S01]  /*12ea0*/  BSSY.RECONVERGENT B1, `(.L_x_3974) ;  /* 0x0000243000017945 */ /* 0x000fe20003800200 */
[----:B------:R-:W-:Y:S02]  /*12eb0*/  LOP3.LUT R4, R7, 0x18, RZ, 0xc0, !PT ;  /* 0x0000001807047812 */ /* 0x000fe400078ec0ff */
[----:B------:R-:W-:Y:S02]  /*12ec0*/  LOP3.LUT R153, R153, 0x8, R2, 0xf8, !PT ;  /* 0x0000000899997812 */ /* 0x000fe400078ef802 */
[----:B------:R-:W-:Y:S02]  /*12ed0*/  ISETP.GE.AND P1, PT, R4, R187, PT ;  /* 0x000000bb0400720c */ /* 0x000fe40003f26270 */
[----:B------:R-:W-:Y:S02]  /*12ee0*/  SHF.L.U32 R173, R2, 0x4, RZ ;  /* 0x0000000402ad7819 */ /* 0x000fe400000006ff */
[----:B------:R-:W-:Y:S02]  /*12ef0*/  SHF.L.U64.HI R4, R176, 0x6, R177 ;  /* 0x00000006b0047819 */ /* 0x000fe400000102b1 */
[----:B------:R-:W-:Y:S02]  /*12f00*/  LOP3.LUT R155, R173, 0x100, RZ, 0xc0, !PT ;  /* 0x00000100ad9b7812 */ /* 0x000fe400078ec0ff */
[----:B------:R-:W-:Y:S02]  /*12f10*/  SHF.L.U32 R152, R2, 0x2, RZ ;  /* 0x0000000202987819 */ /* 0x000fe400000006ff */
[----:B------:R-:W-:Y:S02]  /*12f20*/  LOP3.LUT R155, R155, 0x20, R154, 0xf8, !PT ;  /* 0x000000209b9b7812 */ /* 0x000fe400078ef89a */
[----:B------:R-:W-:Y:S02]  /*12f30*/  LOP3.LUT R152, R152, 0x18, RZ, 0xc0, !PT ;  /* 0x0000001898987812 */ /* 0x000fe400078ec0ff */
[----:B------:R-:W-:Y:S01]  /*12f40*/  LOP3.LUT R5, R7, 0xc0, RZ, 0xc0, !PT ;  /* 0x000000c007057812 */ /* 0x000fe200078ec0ff */
[----:B-1----:R-:W-:Y:S01]  /*12f50*/  ULEA UR6, UR7, UR9, 0x18 ;  /* 0x0000000907067291 */ /* 0x002fe2000f8ec0ff */
[----:B------:R-:W-:Y:S02]  /*12f60*/  LOP3.LUT R152, R155, R153, R152, 0xf6, !PT ;  /* 0x000000999b987212 */ /* 0x000fe400078ef698 */
[----:B------:R-:W-:Y:S02]  /*12f70*/  LOP3.LUT R6, R5, 0x18, R2, 0xf8, !PT ;  /* 0x0000001805067812 */ /* 0x000fe400078ef802 */
[----:B------:R-:W-:Y:S02]  /*12f80*/  SHF.L.U32 R5, R176, 0x6, RZ ;  /* 0x00000006b0057819 */ /* 0x000fe400000006ff */
[----:B------:R-:W-:Y:S02]  /*12f90*/  LEA R3, R152, UR6, 0x1 ;  /* 0x0000000698037c11 */ /* 0x000fe4000f8e08ff */
[----:B------:R-:W-:Y:S02]  /*12fa0*/  IADD3 R12, P0, PT, R5, R182, RZ ;  /* 0x000000b6050c7210 */ /* 0x000fe40007f1e0ff */
[--C-:B------:R-:W-:Y:S02]  /*12fb0*/  LOP3.LUT R6, R6, 0x18, R7.reuse, 0x78, !PT ;  /* 0x0000001806067812 */ /* 0x100fe400078e7807 */
[----:B------:R-:W-:Y:S02]  /*12fc0*/  IADD3.X R13, PT, PT, R4, R183, RZ, P0, !PT ;  /* 0x000000b7040d7210 */ /* 0x000fe400007fe4ff */
[-C--:B------:R-:W-:Y:S02]  /*12fd0*/  IADD3 R10, P3, PT, R12, R5.reuse, RZ ;  /* 0x000000050c0a7210 */ /* 0x080fe40007f7e0ff */
[----:B------:R-:W-:Y:S02]  /*12fe0*/  LOP3.LUT R8, R6, 0x1f20, R7, 0xf8, !PT ;  /* 0x00001f2006087812 */ /* 0x000fe400078ef807 */
[-C--:B------:R-:W-:Y:S02]  /*12ff0*/  IADD3.X R11, PT, PT, R13, R4.reuse, RZ, P3, !PT ;  /* 0x000000040d0b7210 */ /* 0x080fe40001ffe4ff */
[----:B------:R-:W-:Y:S02]  /*13000*/  LEA R199, R8, UR6, 0x1 ;  /* 0x0000000608c77c11 */ /* 0x000fe4000f8e08ff */
[-C--:B------:R-:W-:Y:S02]  /*13010*/  IADD3 R8, P0, PT, R10, R5.reuse, RZ ;  /* 0x000000050a087210 */ /* 0x080fe40007f1e0ff */
[----:B------:R-:W-:Y:S01]  /*13020*/  LOP3.LUT R7, R7, 0x1f20, RZ, 0xc0, !PT ;  /* 0x00001f2007077812 */ /* 0x000fe200078ec0ff */
[----:B------:R-:W-:Y:S01]  /*13030*/  @!PT LDS RZ, [RZ] ;  /* 0x00000000fffff984 */ /* 0x000fe20000000800 */
[----:B------:R-:W-:Y:S01]  /*13040*/  @!PT LDS RZ, [RZ] ;  /* 0x00000000fffff984 */ /* 0x000fe20000000800 */
[----:B------:R-:W-:Y:S01]  /*13050*/  @!PT LDS RZ, [RZ] ;  /* 0x00000000fffff984 */ /* 0x000fe20000000800 */
[----:B------:R-:W-:Y:S01]  /*13060*/  @!P1 LDGSTS.E.BYPASS.LTC128B.128 [R199+0x5000], desc[UR4][R182.64] ;  /* 0x05000000b6c79fae */ /* 0x000fe2000b981a04 */
[----:B------:R-:W-:Y:S02]  /*13070*/  IADD3.X R9, PT, PT, R11, R4, RZ, P0, !PT ;  /* 0x000000040b097210 */ /* 0x000fe400007fe4ff */
[-C--:B------:R-:W-:Y:S02]  /*13080*/  IADD3 R14, P3, PT, R8, R5.reuse, RZ ;  /* 0x00000005080e7210 */ /* 0x080fe40007f7e0ff */
[----:B------:R-:W-:Y:S02]  /*13090*/  IADD3 R7, PT, PT, R7, R6, RZ ;  /* 0x0000000607077210 */ /* 0x000fe40007ffe0ff */
[-C--:B------:R-:W-:Y:S01]  /*130a0*/  IADD3.X R15, PT, PT, R9, R4.reuse, RZ, P3, !PT ;  /* 0x00000004090f7210 */ /* 0x080fe20001ffe4ff */
[----:B------:R-:W-:Y:S01]  /*130b0*/  @P1 STS.128 [R199+0x5000], RZ ;  /* 0x005000ffc7001388 */ /* 0x000fe20000000c00 */
[----:B------:R-:W-:Y:S02]  /*130c0*/  LEA R200, R7, UR6, 0x1 ;  /* 0x0000000607c87c11 */ /* 0x000fe4000f8e08ff */
[-C--:B------:R-:W-:Y:S02]  /*130d0*/  IADD3 R6, P0, PT, R14, R5.reuse, RZ ;  /* 0x000000050e067210 */ /* 0x080fe40007f1e0ff */
[----:B------:R-:W-:Y:S02]  /*130e0*/  IADD3 R195, PT, PT, R195, -0x1, RZ ;  /* 0xffffffffc3c37810 */ /* 0x000fe40007ffe0ff */
[-C--:B------:R-:W-:Y:S01]  /*130f0*/  IADD3.X R7, PT, PT, R15, R4.reuse, RZ, P0, !PT ;  /* 0x000000040f077210 */ /* 0x080fe200007fe4ff */
[----:B------:R-:W-:Y:S01]  /*13100*/  @!PT LDS RZ, [RZ] ;  /* 0x00000000fffff984 */ /* 0x000fe20000000800 */
[----:B------:R-:W-:Y:S01]  /*13110*/  @!PT LDS RZ, [RZ] ;  /* 0x00000000fffff984 */ /* 0x000fe20000000800 */
[----:B------:R-:W-:Y:S01]  /*13120*/  @!PT LDS RZ, [RZ] ;  /* 0x00000000fffff984 */ /* 0x000fe20000000800 */
[----:B------:R-:W-:Y:S01]  /*13130*/  @!P1 LDGSTS.E.BYPASS.LTC128B.128 [R199+0x5800], desc[UR4][R12.64] ;  /* 0x058000000cc79fae */ /* 0x000fe2000b981a04 */
[-C--:B------:R-:W-:Y:S04]  /*13140*/  IADD3 R16, P3, PT, R6, R5.reuse, RZ ;  /* 0x0000000506107210 */ /* 0x080fe80007f7e0ff */
[----:B------:R-:W-:Y:S02]  /*13150*/  IADD3.X R17, PT, PT, R7, R4, RZ, P3, !PT ;  /* 0x0000000407117210 */ /* 0x000fe40001ffe4ff */
[----:B------:R-:W-:Y:S01]  /*13160*/  @!P1 IADD3 R18, P0, PT, R16, R5, RZ ;  /* 0x0000000510129210 */ /* 0x000fe20007f1e0ff */
[----:B------:R-:W-:Y:S01]  /*13170*/  @P1 STS.128 [R199+0x5800], RZ ;  /* 0x005800ffc7001388 */ /* 0x000fe20000000c00 */
[----:B------:R-:W-:Y:S02]  /*13180*/  ISETP.GT.AND P3, PT, R195, R178, PT ;  /* 0x000000b2c300720c */ /* 0x000fe40003f64270 */
[----:B------:R-:W-:Y:S02]  /*13190*/  @!P1 IADD3.X R19, PT, PT, R17, R4, RZ, P0, !PT ;  /* 0x0000000411139210 */ /* 0x000fe400007fe4ff */
[----:B------:R-:W-:Y:S02]  /*131a0*/  LOP3.LUT P0, RZ, R2, 0x4, RZ, 0xc0, !PT ;  /* 0x0000000402ff7812 */ /* 0x000fe4000780c0ff */
[----:B------:R-:W-:Y:S01]  /*131b0*/  MOV R4, 0x20 ;  /* 0x0000002000047802 */ /* 0x000fe20000000f00 */
[----:B------:R-:W-:Y:S01]  /*131c0*/  @!PT LDS RZ, [RZ] ;  /* 0x00000000fffff984 */ /* 0x000fe20000000800 */
[----:B------:R-:W-:Y:S01]  /*131d0*/  @!PT LDS RZ, [RZ] ;  /* 0x00000000fffff984 */ /* 0x000fe20000000800 */
[----:B------:R-:W-:Y:S01]  /*131e0*/  @!PT LDS RZ, [RZ] ;  /* 0x00000000fffff984 */ /* 0x000fe20000000800 */
[----:B------:R-:W-:Y:S03]  /*131f0*/  @!P1 LDGSTS.E.BYPASS.LTC128B.128 [R200+0x6000], desc[UR4][R10.64] ;  /* 0x060000000ac89fae */ /* 0x000fe6000b981a04 */
[----:B------:R-:W-:Y:S04]  /*13200*/  SEL R4, R4, 0xffffffe0, !P0 ;  /* 0xffffffe004047807 */ /* 0x000fe80004000000 */
[-C--:B------:R-:W-:Y:S01]  /*13210*/  IADD3 R164, PT, PT, R172, R4.reuse, RZ ;  /* 0x00000004aca47210 */ /* 0x080fe20007ffe0ff */
[----:B------:R-:W-:Y:S01]  /*13220*/  @P1 STS.128 [R200+0x6000], RZ ;  /* 0x006000ffc8001388 */ /* 0x000fe20000000c00 */
[----:B------:R-:W-:Y:S07]  /*13230*/  IADD3 R2, PT, PT, R3, R4, RZ ;  /* 0x0000000403027210 */ /* 0x000fee0007ffe0ff */
        /* <DEDUP_REMOVED lines=27> */
[----:B------:R-:W1:Y:S08]  /*133f0*/  LDSM.16.M88.4 R156, [R3+0x1000] ;  /* 0x00100000039c783b */ /* 0x000e700000000200 */
[----:B------:R-:W3:Y:S08]  /*13400*/  LDSM.16.M88.4 R160, [R3+0x1400] ;  /* 0x0014000003a0783b */ /* 0x000ef00000000200 */
[----:B------:R-:W4:Y:S04]  /*13410*/  LD.E R181, desc[UR4][R148.64+0x18c] ;  /* 0x00018c0494b57980 */ /* 0x000f28000c101900 */
        /* <DEDUP_REMOVED lines=9> */
[C---:B--2---:R-:W-:Y:S07]  /*134b0*/  HMMA.16816.F32 R16, R152.reuse, R162, RZ ;  /* 0x000000a29810723c */ /* 0x044fee00000018ff */
        /* <DEDUP_REMOVED lines=20> */
[C---:B---3--:R-:W-:Y:S08]  /*13600*/  HMMA.16816.F32 R60, R152.reuse, R64, RZ ;  /* 0x00000040983c723c */ /* 0x048ff000000018ff */
[C---:B------:R-:W-:Y:S08]  /*13610*/  HMMA.16816.F32 R64, R152.reuse, R66, RZ ;  /* 0x000000429840723c */ /* 0x040ff000000018ff */
[C---:B--2---:R-:W-:Y:S08]  /*13620*/  HMMA.16816.F32 R68, R152.reuse, R72, RZ ;  /* 0x000000489844723c */ /* 0x044ff000000018ff */
        /* <DEDUP_REMOVED lines=58> */
[----:B------:R1:W1:Y:S10]  /*139d0*/  MUFU.TANH R221, R20 ;  /* 0x0000001400dd7308 */ /* 0x0002740000002400 */
[----:B------:R1:W1:Y:S01]  /*139e0*/  MUFU.TANH R231, R26 ;  /* 0x0000001a00e77308 */ /* 0x0002620000002400 */
        /* <DEDUP_REMOVED lines=32> */
[----:B------:R3:W1:Y:S01]  /*13bf0*/  MUFU.TANH R241, R34 ;  /* 0x0000002200f17308 */ /* 0x0006620000002400 */
[C---:B--2---:R-:W-:Y:S03]  /*13c00*/  HMMA.16816.F32 R52, R164.reuse, R4, R52 ;  /* 0x00000004a434723c */ /* 0x044fe60000001834 */
[-C--:B------:R-:W-:Y:S01]  /*13c10*/  FMUL.FTZ R44, R44, R181.reuse ;  /* 0x000000b52c2c7220 */ /* 0x080fe20000410000 */
[-C--:B------:R-:W-:Y:S01]  /*13c20*/  FMUL.FTZ R45, R45, R181.reuse ;  /* 0x000000b52d2d7220 */ /* 0x080fe20000410000 */
[-C--:B------:R-:W-:Y:S04]  /*13c30*/  FMUL.FTZ R47, R47, R181.reuse ;  /* 0x000000b52f2f7220 */ /* 0x080fe80000410000 */
[----:B------:R2:W1:Y:S01]  /*13c40*/  MUFU.TANH R245, R38 ;  /* 0x0000002600f57308 */ /* 0x0004620000002400 */
[-C--:B------:R-:W-:Y:S01]  /*13c50*/  FMUL.FTZ R46, R46, R181.reuse ;  /* 0x000000b52e2e7220 */ /* 0x080fe20000410000 */
[C---:B------:R-:W-:Y:S01]  /*13c60*/  HMMA.16816.F32 R56, R164.reuse, R6, R56 ;  /* 0x00000006a438723c */ /* 0x040fe20000001838 */
[----:B------:R-:W3:Y:S02]  /*13c70*/  LDSM.16.M88.4 R4, [R2+0x3000] ;  /* 0x003000000204783b */ /* 0x000ee40000000200 */
        /* <DEDUP_REMOVED lines=10> */
[-C--:B------:R-:W-:Y:S01]  /*13d20*/  FMUL.FTZ R58, R58, R181.reuse ;  /* 0x000000b53a3a7220 */ /* 0x080fe20000410000 */
[-C--:B-1----:R-:W-:Y:S01]  /*13d30*/  FMUL.FTZ R20, R56, R181.reuse ;  /* 0x000000b538147220 */ /* 0x082fe20000410000 */
        /* <DEDUP_REMOVED lines=15> */
[----:B------:R-:W2:Y:S02]  /*13e30*/  LDSM.16.M88.4 R4, [R2+0x3800] ;  /* 0x003800000204783b */ /* 0x000ea40000000200 */
        /* <DEDUP_REMOVED lines=20> */
[C---:B--2---:R-:W-:Y:S03]  /*13f80*/  HMMA.16816.F32 R84, R164.reuse, R4, R84 ;  /* 0x00000004a454723c */ /* 0x044fe60000001854 */
[-C--:B------:R-:W-:Y:S06]  /*13f90*/  FMUL.FTZ R21, R77, R181.reuse ;  /* 0x000000b54d157220 */ /* 0x080fec0000410000 */
[----:B------:R-:W2:Y:S01]  /*13fa0*/  MUFU.TANH R229, R229 ;  /* 0x000000e500e57308 */ /* 0x000ea20000002400 */
[-C--:B------:R-:W-:Y:S01]  /*13fb0*/  FMUL.FTZ R42, R79, R181.reuse ;  /* 0x000000b54f2a7220 */ /* 0x080fe20000410000 */
[-C--:B------:R-:W-:Y:S01]  /*13fc0*/  FMUL.FTZ R38, R76, R181.reuse ;  /* 0x000000b54c267220 */ /* 0x080fe20000410000 */
[-C--:B------:R-:W-:Y:S01]  /*13fd0*/  FMUL.FTZ R44, R78, R181.reuse ;  /* 0x000000b54e2c7220 */ /* 0x080fe20000410000 */
[C---:B------:R-:W-:Y:S01]  /*13fe0*/  HMMA.16816.F32 R88, R164.reuse, R6, R88 ;  /* 0x00000006a458723c */ /* 0x040fe20000001858 */
[----:B------:R-:W4:Y:S02]  /*13ff0*/  LDSM.16.M88.4 R4, [R2+0x4000] ;  /* 0x004000000204783b */ /* 0x000f240000000200 */
        /* <DEDUP_REMOVED lines=16> */
[----:B------:R5:W1:Y:S02]  /*14100*/  MUFU.TANH R238, R89 ;  /* 0x0000005900ee7308 */ /* 0x000a640000002400 */
[C---:B------:R-:W-:Y:S01]  /*14110*/  HMMA.16816.F32 R96, R164.reuse, R10, R96 ;  /* 0x0000000aa460723c */ /* 0x040fe20000001860 */
[----:B------:R-:W3:Y:S07]  /*14120*/  LDSM.16.M88.4 R8, [R2+0x4400] ;  /* 0x004400000208783b */ /* 0x000eee0000000200 */
[----:B------:R1:W1:Y:S01]  /*14130*/  MUFU.TANH R236, R90 ;  /* 0x0000005a00ec7308 */ /* 0x0002620000002400 */
[C---:B----4-:R-:W-:Y:S09]  /*14140*/  HMMA.16816.F32 R100, R164.reuse, R4, R100 ;  /* 0x00000004a464723c */ /* 0x050ff20000001864 */
[----:B------:R-:W4:Y:S01]  /*14150*/  MUFU.TANH R29, R29 ;  /* 0x0000001d001d7308 */ /* 0x000f220000002400 */
[-C--:B------:R-:W-:Y:S01]  /*14160*/  FMUL.FTZ R92, R92, R181.reuse ;  /* 0x000000b55c5c7220 */ /* 0x080fe20000410000 */
[-C--:B------:R-:W-:Y:S01]  /*14170*/  FMUL.FTZ R93, R93, R181.reuse ;  /* 0x000000b55d5d7220 */ /* 0x080fe20000410000 */
[-C--:B------:R-:W-:Y:S01]  /*14180*/  FMUL.FTZ R94, R94, R181.reuse ;  /* 0x000000b55e5e7220 */ /* 0x080fe20000410000 */
[-C--:B------:R-:W-:Y:S01]  /*14190*/  FMUL.FTZ R95, R95, R181.reuse ;  /* 0x000000b55f5f7220 */ /* 0x080fe20000410000 */
[C---:B------:R-:W-:Y:S01]  /*141a0*/  HMMA.16816.F32 R104, R164.reuse, R6, R104 ;  /* 0x00000006a468723c */ /* 0x040fe20000001868 */
[----:B------:R-:W2:Y:S04]  /*141b0*/  LDSM.16.M88.4 R4, [R2+0x4800] ;  /* 0x004800000204783b */ /* 0x000ea80000000200 */
        /* <DEDUP_REMOVED lines=18> */
[----:B------:R-:W4:Y:S06]  /*142e0*/  LDSM.16.M88.4 R8, [R2+0x4c00] ;  /* 0x004c00000208783b */ /* 0x000f2c0000000200 */
[----:B------:R-:W1:Y:S01]  /*142f0*/  MUFU.TANH R37, R37 ;  /* 0x0000002500257308 */ /* 0x000e620000002400 */
[----:B------:R-:W-:Y:S04]  /*14300*/  DEPBAR.LE SB0, 0x0 ;  /* 0x000080000000791a */ /* 0x000fe80000000000 */
[C---:B--2---:R-:W-:Y:S05]  /*14310*/  HMMA.16816.F32 R116, R164.reuse, R4, R116 ;  /* 0x00000004a474723c */ /* 0x044fea0000001874 */
[----:B------:R-:W2:Y:S01]  /*14320*/  MUFU.TANH R39, R39 ;  /* 0x0000002700277308 */ /* 0x000ea20000002400 */
[----:B------:R-:W-:Y:S01]  /*14330*/  BAR.SYNC.DEFER_BLOCKING 0x0 ;  /* 0x0000000000007b1d */ /* 0x000fe20000010000 */
[-C--:B------:R-:W-:Y:S01]  /*14340*/  FMUL.FTZ R21, R108, R181.reuse ;  /* 0x000000b56c157220 */ /* 0x080fe20000410000 */
[-C--:B------:R-:W-:Y:S01]  /*14350*/  FMUL.FTZ R83, R109, R181.reuse ;  /* 0x000000b56d537220 */ /* 0x080fe20000410000 */
[-C--:B-----5:R-:W-:Y:S01]  /*14360*/  FMUL.FTZ R89, R110, R181.reuse ;  /* 0x000000b56e597220 */ /* 0x0a0fe20000410000 */
[C---:B------:R-:W-:Y:S05]  /*14370*/  HMMA.16816.F32 R120, R164.reuse, R6, R120 ;  /* 0x00000006a478723c */ /* 0x040fea0000001878 */
[----:B------:R5:W2:Y:S01]  /*14380*/  MUFU.TANH R152, R21 ;  /* 0x0000001500987308 */ /* 0x000aa20000002400 */
[-C--:B------:R-:W-:Y:S01]  /*14390*/  FMUL.FTZ R108, R111, R181.reuse ;  /* 0x000000b56f6c7220 */ /* 0x080fe20000410000 */
[-C--:B------:R-:W-:Y:S01]  /*143a0*/  FMUL.FTZ R104, R112, R181.reuse ;  /* 0x000000b570687220 */ /* 0x080fe20000410000 */
[-C--:B-1----:R-:W-:Y:S01]  /*143b0*/  FMUL.FTZ R90, R113, R181.reuse ;  /* 0x000000b5715a7220 */ /* 0x082fe20000410000 */
[-C--:B------:R-:W-:Y:S01]  /*143c0*/  FMUL.FTZ R80, R114, R181.reuse ;  /* 0x000000b572507220 */ /* 0x080fe20000410000 */
[-C--:B------:R-:W-:Y:S05]  /*143d0*/  FMUL.FTZ R72, R115, R181.reuse ;  /* 0x000000b573487220 */ /* 0x080fea0000410000 */
        /* <DEDUP_REMOVED lines=10> */
[C---:B----4-:R-:W-:Y:S05]  /*14480*/  HMMA.16816.F32 R124, R164.reuse, R8, R124 ;  /* 0x00000008a47c723c */ /* 0x050fea000000187c */
[----:B------:R-:W4:Y:S03]  /*14490*/  MUFU.TANH R43, R43 ;  /* 0x0000002b002b7308 */ /* 0x000f260000002400 */
[----:B------:R-:W-:Y:S07]  /*144a0*/  HMMA.16816.F32 R128, R164, R10, R128 ;  /* 0x0000000aa480723c */ /* 0x000fee0000001880 */
[----:B------:R-:W1:Y:S10]  /*144b0*/  MUFU.TANH R45, R45 ;  /* 0x0000002d002d7308 */ /* 0x000e740000002400 */
        /* <DEDUP_REMOVED lines=9> */
[----:B-----5:R-:W-:Y:S06]  /*14550*/  FMUL.FTZ R21, R131, R181 ;  /* 0x000000b583157220 */ /* 0x020fec0000410000 */
        /* <DEDUP_REMOVED lines=100> */
[----:B--2---:R-:W1:Y:S02]  /*14ba0*/  MUFU.RCP R2, R8 ;  /* 0x0000000800027308 */ /* 0x004e640000001000 */
        /* <DEDUP_REMOVED lines=56> */
.L_x_3977:
[----:B------:R-:W-:Y:S05]  /*14f30*/  BSYNC.RECONVERGENT B0 ;  /* 0x0000000000007941 */ /* 0x000fea0003800200 */
.L_x_3976:
        /* <DEDUP_REMOVED lines=19> */
[-C--:B-1----:R-:W-:Y:S01]  /*15070*/  IADD3 R84, P5, PT, R4, R3.reuse, RZ ;  /* 0x0000000304547210 */ /* 0x082fe20007fbe0ff */
        /* <DEDUP_REMOVED lines=37> */
.L_x_3975:
[----:B------:R-:W-:Y:S05]  /*152d0*/  BSYNC.RECONVERGENT B1 ;  /* 0x0000000000017941 */ /* 0x000fea0003800200 */
.L_x_3974:
[----:B------:R-:W-:Y:S02]  /*152e0*/  IABS R3, R194 ;  /* 0x000000c200037213 */ /* 0x000fe40000000000 */
[C---:B--2---:R-:W-:Y:S02]  /*152f0*/  IADD3 R7, PT, PT, R194.reuse, -0x70, RZ ;  /* 0xffffff90c2077810 */ /* 0x044fe40007ffe0ff */
        /* <DEDUP_REMOVED lines=9> */
[----:B------:R-:W2:Y:S01]  /*15390*/  LD.E R20, desc[UR4][R148.64+0xdc] ;  /* 0x0000dc0494147980 */ /* 0x000ea2000c101900 */
        /* <DEDUP_REMOVED lines=104> */
[----:B------:R-:W-:Y:S02]  /*15a20*/  MOV R6, R2 ;  /* 0x0000000200067202 */ /* 0x000fe40000000f00 */
[C---:B------:R-:W-:Y:S02]  /*15a30*/  IADD3 R4, PT, PT, R194.reuse, -0x41, RZ ;  /* 0xffffffbfc2047810 */ /* 0x040fe40007ffe0ff */
[----:B------:R-:W-:Y:S02]  /*15a40*/  I2FP.F32.S32 R6, R6 ;  /* 0x0000000600067245 */ /* 0x000fe40000201400 */
[----:B------:R-:W-:Y:S02]  /*15a50*/  IABS R2, R4 ;  /* 0x0000000400027213 */ /* 0x000fe40000000000 */
[----:B------:R-:W-:Y:S01]  /*15a60*/  IADD3 R4, PT, PT, R194, -0x49, RZ ;  /* 0xffffffb7c2047810 */ /* 0x000fe20007ffe0ff */
[C---:B------:R-:W-:Y:S01]  /*15a70*/  FFMA.FTZ R35, -R0.reuse, R6, R35 ;  /* 0x0000000600237223 */ /* 0x040fe20000010123 */
        /* <DEDUP_REMOVED lines=12> */
[----:B------:R-:W-:Y:S02]  /*15b40*/  IADD3 R4, PT, PT, R194, -0x58, RZ ;  /* 0xffffffa8c2047810 */ /* 0x000fe40007ffe0ff */
[----:B------:R-:W-:Y:S02]  /*15b50*/  IABS R5, R2 ;  /* 0x0000000200057213 */ /* 0x000fe40000000000 */
[----:B------:R-:W-:Y:S02]  /*15b60*/  IABS R2, R3 ;  /* 0x0000000300027213 */ /* 0x000fe40000000000 */
[----:B------:R-:W-:Y:S02]  /*15b70*/  IABS R3, R4 ;  /* 0x0000000400037213 */ /* 0x000fe40000000000 */
[----:B------:R-:W-:Y:S02]  /*15b80*/  I2FP.F32.S32 R2, R2 ;  /* 0x0000000200027245 */ /* 0x000fe40000201400 */
[----:B------:R-:W-:Y:S02]  /*15b90*/  I2FP.F32.S32 R3, R3 ;  /* 0x0000000300037245 */ /* 0x000fe40000201400 */
[----:B------:R-:W-:Y:S01]  /*15ba0*/  I2FP.F32.S32 R4, R5 ;  /* 0x0000000500047245 */ /* 0x000fe20000201400 */
[----:B------:R-:W-:Y:S01]  /*15bb0*/  FFMA.FTZ R41, -R0, R2, R41 ;  /* 0x0000000200297223 */ /* 0x000fe20000010129 */
[----:B------:R-:W-:Y:S01]  /*15bc0*/  IADD3 R5, PT, PT, R194, -0x60, RZ ;  /* 0xffffffa0c2057810 */ /* 0x000fe20007ffe0ff */
[CC--:B------:R-:W-:Y:S01]  /*15bd0*/  FFMA.FTZ R14, -R0.reuse, R3.reuse, R14 ;  /* 0x00000003000e7223 */ /* 0x0c0fe2000001010e */
[C---:B------:R-:W-:Y:S01]  /*15be0*/  FFMA.FTZ R251, -R0.reuse, R3, R251 ;  /* 0x0000000300fb7223 */ /* 0x040fe200000101fb */
        /* <DEDUP_REMOVED lines=16> */
[----:B------:R-:W-:Y:S03]  /*15cf0*/  IADD3 R2, PT, PT, R194, -0x61, RZ ;  /* 0xffffff9fc2027810 */ /* 0x000fe60007ffe0ff */
[CC--:B------:R-:W-:Y:S01]  /*15d00*/  FFMA.FTZ R159, -R0.reuse, R3.reuse, R159 ;  /* 0x00000003009f7223 */ /* 0x0c0fe2000001019f */
[----:B------:R-:W-:Y:S01]  /*15d10*/  FFMA.FTZ R16, -R0, R3, R16 ;  /* 0x0000000300107223 */ /* 0x000fe20000010110 */
[----:B------:R-:W-:Y:S02]  /*15d20*/  IADD3 R3, PT, PT, R194, -0x80, RZ ;  /* 0xffffff80c2037810 */ /* 0x000fe40007ffe0ff */
[----:B------:R-:W-:Y:S02]  /*15d30*/  IABS R2, R2 ;  /* 0x0000000200027213 */ /* 0x000fe40000000000 */
[----:B------:R-:W-:Y:S02]  /*15d40*/  IABS R3, R3 ;  /* 0x0000000300037213 */ /* 0x000fe40000000000 */
[----:B------:R-:W-:Y:S02]  /*15d50*/  MOV R6, R2 ;  /* 0x0000000200067202 */ /* 0x000fe40000000f00 */
[----:B------:R-:W-:Y:S02]  /*15d60*/  I2FP.F32.S32 R3, R3 ;  /* 0x0000000300037245 */ /* 0x000fe40000201400 */
[----:B------:R-:W-:Y:S02]  /*15d70*/  I2FP.F32.S32 R6, R6 ;  /* 0x0000000600067245 */ /* 0x000fe40000201400 */
[----:B------:R-:W-:Y:S01]  /*15d80*/  IABS R2, R5 ;  /* 0x0000000500027213 */ /* 0x000fe20000000000 */
[----:B------:R-:W-:Y:S01]  /*15d90*/  FFMA.FTZ R112, -R0, R3, R34 ;  /* 0x0000000300707223 */ /* 0x000fe20000010122 */
[----:B------:R-:W-:Y:S01]  /*15da0*/  IADD3 R5, PT, PT, R194, -0x71, RZ ;  /* 0xffffff8fc2057810 */ /* 0x000fe20007ffe0ff */
[CC--:B------:R-:W-:Y:S01]  /*15db0*/  FFMA.FTZ R55, -R0.reuse, R6.reuse, R55 ;  /* 0x0000000600377223 */ /* 0x0c0fe20000010137 */
[C---:B------:R-:W-:Y:S01]  /*15dc0*/  FFMA.FTZ R6, -R0.reuse, R6, R49 ;  /* 0x0000000600067223 */ /* 0x040fe20000010131 */
[----:B------:R-:W-:Y:S02]  /*15dd0*/  I2FP.F32.S32 R2, R2 ;  /* 0x0000000200027245 */ /* 0x000fe40000201400 */
[----:B------:R-:W-:Y:S03]  /*15de0*/  IABS R5, R5 ;  /* 0x0000000500057213 */ /* 0x000fe60000000000 */
[CC--:B------:R-:W-:Y:S01]  /*15df0*/  FFMA.FTZ R59, -R0.reuse, R2.reuse, R59 ;  /* 0x00000002003b7223 */ /* 0x0c0fe2000001013b */
[----:B------:R-:W-:Y:S01]  /*15e00*/  FFMA.FTZ R53, -R0, R2, R53 ;  /* 0x0000000200357223 */ /* 0x000fe20000010135 */
[----:B------:R-:W-:Y:S02]  /*15e10*/  I2FP.F32.S32 R10, R5 ;  /* 0x00000005000a7245 */ /* 0x000fe40000201400 */
[C---:B------:R-:W-:Y:S02]  /*15e20*/  IADD3 R5, PT, PT, R194.reuse, -0x81, RZ ;  /* 0xffffff7fc2057810 */ /* 0x040fe40007ffe0ff */
[----:B------:R-:W-:Y:S01]  /*15e30*/  IADD3 R2, PT, PT, R194, -0x78, RZ ;  /* 0xffffff88c2027810 */ /* 0x000fe20007ffe0ff */
[CC--:B------:R-:W-:Y:S01]  /*15e40*/  FFMA.FTZ R8, -R0.reuse, R10.reuse, R63 ;  /* 0x0000000a00087223 */ /* 0x0c0fe2000001013f */
[C---:B------:R-:W-:Y:S01]  /*15e50*/  FFMA.FTZ R57, -R0.reuse, R10, R57 ;  /* 0x0000000a00397223 */ /* 0x040fe20000010139 */
        /* <DEDUP_REMOVED lines=19> */
[C---:B------:R-:W-:Y:S02]  /*15f90*/  IADD3 R3, PT, PT, R194.reuse, -0x89, RZ ;  /* 0xffffff77c2037810 */ /* 0x040fe40007ffe0ff */
[----:B------:R-:W-:Y:S02]  /*15fa0*/  IADD3 R5, PT, PT, R194, -0x99, RZ ;  /* 0xffffff67c2057810 */ /* 0x000fe40007ffe0ff */
[----:B------:R-:W-:Y:S02]  /*15fb0*/  IABS R3, R3 ;  /* 0x0000000300037213 */ /* 0x000fe40000000000 */
[----:B------:R-:W-:Y:S02]  /*15fc0*/  IABS R5, R5 ;  /* 0x0000000500057213 */ /* 0x000fe40000000000 */
[----:B------:R-:W-:Y:S02]  /*15fd0*/  MOV R100, R3 ;  /* 0x0000000300647202 */ /* 0x000fe40000000f00 */
        /* <DEDUP_REMOVED lines=59> */
[----:B------:R-:W-:Y:S02]  /*16390*/  FMNMX3.FTZ R2, R151, R201, R203, !PT ;  /* 0x000000c997027276 */ /* 0x000fe400078100cb */
[----:B------:R-:W-:Y:S02]  /*163a0*/  I2FP.F32.S32 R5, R5 ;  /* 0x0000000500057245 */ /* 0x000fe40000201400 */
[----:B------:R-:W-:Y:S02]  /*163b0*/  FMNMX3.FTZ R2, R2, R209, R211, !PT ;  /* 0x000000d102027276 */ /* 0x000fe400078100d3 */
[----:B------:R-:W-:Y:S01]  /*163c0*/  IABS R7, R7 ;  /* 0x0000000700077213 */ /* 0x000fe20000000000 */
[----:B------:R-:W-:Y:S01]  /*163d0*/  FFMA.FTZ R72, -R0, R5, R72 ;  /* 0x0000000500487223 */ /* 0x000fe20000010148 */
[----:B------:R-:W-:Y:S01]  /*163e0*/  FMNMX3.FTZ R2, R2, R215, R15, !PT ;  /* 0x000000d702027276 */ /* 0x000fe2000781000f */
[----:B------:R-:W-:Y:S01]  /*163f0*/  FFMA.FTZ R122, -R0, R5, R83 ;  /* 0x00000005007a7223 */ /* 0x000fe20000010153 */
        /* <DEDUP_REMOVED lines=32> */
[----:B------:R-:W-:Y:S02]  /*16600*/  MOV R7, R3 ;  /* 0x0000000300077202 */ /* 0x000fe40000000f00 */
        /* <DEDUP_REMOVED lines=35> */
[C---:B------:R-:W-:Y:S01]  /*16840*/  FFMA.FTZ R90, -R0.reuse, R9, R90 ;  /* 0x00000009005a7223 */ /* 0x040fe2000001015a */
[----:B------:R-:W-:Y:S04]  /*16850*/  IABS R3, R3 ;  /* 0x0000000300037213 */ /* 0x000fe80000000000 */
[----:B------:R-:W-:Y:S05]  /*16860*/  I2FP.F32.S32 R3, R3 ;  /* 0x0000000300037245 */ /* 0x000fea0000201400 */
[CC--:B------:R-:W-:Y:S01]  /*16870*/  FFMA.FTZ R54, -R0.reuse, R3.reuse, R54 ;  /* 0x0000000300367223 */ /* 0x0c0fe20000010136 */
[----:B------:R-:W-:Y:S01]  /*16880*/  FFMA.FTZ R66, -R0, R3, R66 ;  /* 0x0000000300427223 */ /* 0x000fe20000010142 */
[----:B------:R-:W-:Y:S04]  /*16890*/  FMNMX3.FTZ R3, R2, R46, R57, !PT ;  /* 0x0000002e02037276 */ /* 0x000fe80007810039 */
[----:B------:R-:W-:Y:S02]  /*168a0*/  FMNMX3.FTZ R7, R3, R70, R82, !PT ;  /* 0x0000004603077276 */ /* 0x000fe40007810052 */
[----:B------:R-:W-:Y:S02]  /*168b0*/  IADD3 R3, PT, PT, R194, -0xf8, RZ ;  /* 0xffffff08c2037810 */ /* 0x000fe40007ffe0ff */
        /* <DEDUP_REMOVED lines=17> */
[----:B------:R-:W-:Y:S02]  /*169d0*/  FMNMX3.FTZ R5, R9, R232, R224, !PT ;  /* 0x000000e809057276 */ /* 0x000fe400078100e0 */
[----:B------:R-:W-:Y:S02]  /*169e0*/  IABS R3, R3 ;  /* 0x0000000300037213 */ /* 0x000fe40000000000 */
[----:B------:R-:W-:Y:S02]  /*169f0*/  FMNMX3.FTZ R7, R7, R252, R250, !PT ;  /* 0x000000fc07077276 */ /* 0x000fe400078100fa */
[----:B------:R-:W-:Y:S02]  /*16a00*/  I2FP.F32.S32 R3, R3 ;  /* 0x0000000300037245 */ /* 0x000fe40000201400 */
[----:B------:R-:W-:Y:S03]  /*16a10*/  FMNMX3.FTZ R7, R7, R244, R242, !PT ;  /* 0x000000f407077276 */ /* 0x000fe600078100f2 */
[CC--:B------:R-:W-:Y:S01]  /*16a20*/  FFMA.FTZ R21, -R0.reuse, R3.reuse, R21 ;  /* 0x0000000300157223 */ /* 0x0c0fe20000010115 */
[----:B------:R-:W-:Y:S01]  /*16a30*/  FFMA.FTZ R50, -R0, R3, R50 ;  /* 0x0000000300327223 */ /* 0x000fe20000010132 */
[----:B------:R-:W-:Y:S04]  /*16a40*/  FMNMX3.FTZ R7, R7, R236, R234, !PT ;  /* 0x000000ec07077276 */ /* 0x000fe800078100ea */
[----:B------:R-:W-:Y:S04]  /*16a50*/  FMNMX3.FTZ R7, R7, R230, R228, !PT ;  /* 0x000000e607077276 */ /* 0x000fe800078100e4 */
[----:B------:R-:W-:Y:S04]  /*16a60*/  FMNMX3.FTZ R7, R7, R220, R218, !PT ;  /* 0x000000dc07077276 */ /* 0x000fe800078100da */
        /* <DEDUP_REMOVED lines=16> */
[C---:B------:R-:W-:Y:S01]  /*16b70*/  IADD3 R5, PT, PT, R194.reuse, -0x100, RZ ;  /* 0xffffff00c2057810 */ /* 0x040fe20007ffe0ff */
[----:B------:R-:W-:Y:S01]  /*16b80*/  SHFL.BFLY PT, R2, R9, 0x2, 0x1f ;  /* 0x0c401f0009027f89 */ /* 0x000fe200000e0000 */
[----:B------:R-:W-:Y:S02]  /*16b90*/  IADD3 R194, PT, PT, R194, 0x100, RZ ;  /* 0x00000100c2c27810 */ /* 0x000fe40007ffe0ff */
[----:B------:R-:W-:Y:S04]  /*16ba0*/  IABS R5, R5 ;  /* 0x0000000500057213 */ /* 0x000fe80000000000 */
        /* <DEDUP_REMOVED lines=11> */
[----:B------:R-:W-:Y:S01]  /*16c60*/  FSETP.NEU.FTZ.AND P1, PT, R3, -INF , PT ;  /* 0xff8000000300780b */ /* 0x000fe20003f3d000 */
[----:B------:R-:W-:Y:S01]  /*16c70*/  FMUL.FTZ R47, R20, R2 ;  /* 0x00000002142f7220 */ /* 0x000fe20000410000 */
[C---:B------:R-:W-:Y:S02]  /*16c80*/  FADD.FTZ R5, -R2.reuse, R151 ;  /* 0x0000009702057221 */ /* 0x040fe40000010100 */
[----:B------:R-:W-:Y:S02]  /*16c90*/  FSEL R49, R49, RZ, P1 ;  /* 0x000000ff31317208 */ /* 0x000fe40000800000 */
[----:B------:R-:W-:Y:S01]  /*16ca0*/  FSETP.NEU.FTZ.AND P1, PT, R2, -INF , PT ;  /* 0xff8000000200780b */ /* 0x000fe20003f3d000 */
[----:B------:R-:W-:Y:S01]  /*16cb0*/  FMUL.FTZ R26, R20, R5 ;  /* 0x00000005141a7220 */ /* 0x000fe20000410000 */
[----:B------:R-:W-:Y:S01]  /*16cc0*/  FADD.FTZ R5, -R3, R150 ;  /* 0x0000009603057221 */ /* 0x000fe20000010100 */
[-CC-:B------:R-:W-:Y:S01]  /*16cd0*/  FFMA.FTZ R67, R6, R20.reuse, -R49.reuse ;  /* 0x0000001406437223 */ /* 0x180fe20000010831 */
[-CC-:B------:R-:W-:Y:S01]  /*16ce0*/  FFMA.FTZ R117, R13, R20.reuse, -R49.reuse ;  /* 0x000000140d757223 */ /* 0x180fe20000010831 */
[-CC-:B------:R-:W-:Y:S01]  /*16cf0*/  FFMA.FTZ R88, R12, R20.reuse, -R49.reuse ;  /* 0x000000140c587223 */ /* 0x180fe20000010831 */
[----:B------:R-:W-:Y:S01]  /*16d00*/  FMUL.FTZ R25, R20, R5 ;  /* 0x0000000514197220 */ /* 0x000fe20000410000 */
        /* <DEDUP_REMOVED lines=50> */
[----:B-1----:R-:W-:Y:S01]  /*17030*/  FMUL.FTZ R11, R26, R143 ;  /* 0x0000008f1a0b7220 */ /* 0x002fe20000410000 */
[----:B------:R-:W-:Y:S01]  /*17040*/  FFMA.FTZ R143, R226, R20, -R49 ;  /* 0x00000014e28f7223 */ /* 0x000fe20000010831 */
[C---:B--2---:R-:W-:Y:S01]  /*17050*/  FMUL.FTZ R9, R25.reuse, R141 ;  /* 0x0000008d19097220 */ /* 0x044fe20000410000 */
[----:B------:R-:W-:Y:S01]  /*17060*/  FMUL.FTZ R16, R25, R132 ;  /* 0x0000008419107220 */ /* 0x000fe20000410000 */
        /* <DEDUP_REMOVED lines=17> */
[-C--:B------:R-:W-:Y:S03]  /*17180*/  FFMA.FTZ R51, R82, R20.reuse, -R49 ;  /* 0x0000001452337223 */ /* 0x080fe60000010831 */
[----:B------:R-:W-:Y:S01]  /*17190*/  MUFU.EX2 R151, R151 ;  /* 0x0000009700977308 */ /* 0x000fe20000000800 */
[-C--:B------:R-:W-:Y:S01]  /*171a0*/  FFMA.FTZ R82, R8, R20.reuse, -R47 ;  /* 0x0000001408527223 */ /* 0x080fe2000001082f */
[-C--:B------:R-:W-:Y:S01]  /*171b0*/  FFMA.FTZ R59, R10, R20.reuse, -R49 ;  /* 0x000000140a3b7223 */ /* 0x080fe20000010831 */
        /* <DEDUP_REMOVED lines=23> */
[-C--:B------:R-:W-:Y:S01]  /*17330*/  FFMA.FTZ R95, R95, R20.reuse, -R47 ;  /* 0x000000145f5f7223 */ /* 0x080fe2000001082f */
[-C--:B------:R-:W-:Y:S01]  /*17340*/  FFMA.FTZ R132, R153, R20.reuse, -R49 ;  /* 0x0000001499847223 */ /* 0x080fe20000010831 */
        /* <DEDUP_REMOVED lines=14> */
[----:B------:R-:W-:Y:S01]  /*17430*/  FMUL.FTZ R10, R26, R142 ;  /* 0x0000008e1a0a7220 */ /* 0x000fe20000410000 */
[----:B------:R-:W-:Y:S01]  /*17440*/  FFMA.FTZ R142, R244, R20, -R47 ;  /* 0x00000014f48e7223 */ /* 0x000fe2000001082f */
[----:B-1----:R-:W-:Y:S01]  /*17450*/  F2FP.F16.F32.PACK_AB R29, R131, R151 ;  /* 0x00000097831d723e */ /* 0x002fe200000000ff */
[----:B------:R-:W-:Y:S01]  /*17460*/  FMUL.FTZ R8, R25, R140 ;  /* 0x0000008c19087220 */ /* 0x000fe20000410000 */
[--C-:B------:R-:W-:Y:S01]  /*17470*/  FFMA.FTZ R140, R248, R20, -R49.reuse ;  /* 0x00000014f88c7223 */ /* 0x100fe20000010831 */
[----:B------:R-:W-:Y:S03]  /*17480*/  F2FP.F16.F32.PACK_AB R30, R127, R202 ;  /* 0x000000ca7f1e723e */ /* 0x000fe600000000ff */
[----:B------:R-:W1:Y:S01]  /*17490*/  MUFU.EX2 R115, R115 ;  /* 0x0000007300737308 */ /* 0x000e620000000800 */
[----:B--2---:R-:W-:Y:S01]  /*174a0*/  F2FP.F16.F32.PACK_AB R31, R123, R208 ;  /* 0x000000d07b1f723e */ /* 0x004fe200000000ff */
[----:B------:R-:W-:Y:S01]  /*174b0*/  FMUL.FTZ R18, R26, R134 ;  /* 0x000000861a127220 */ /* 0x000fe20000410000 */
[-C--:B------:R-:W-:Y:S01]  /*174c0*/  FFMA.FTZ R134, R121, R20.reuse, -R49 ;  /* 0x0000001479867223 */ /* 0x080fe20000010831 */
[-C--:B------:R-:W-:Y:S01]  /*174d0*/  FFMA.FTZ R121, R252, R20.reuse, -R47 ;  /* 0x00000014fc797223 */ /* 0x080fe2000001082f */
[----:B------:R-:W-:Y:S01]  /*174e0*/  FMUL.FTZ R19, R26, R135 ;  /* 0x000000871a137220 */ /* 0x000fe20000410000 */
[-C--:B------:R-:W-:Y:S01]  /*174f0*/  FFMA.FTZ R135, R240, R20.reuse, -R49 ;  /* 0x00000014f0877223 */ /* 0x080fe20000010831 */
[C---:B------:R-:W-:Y:S03]  /*17500*/  FMUL.FTZ R17, R25.reuse, R133 ;  /* 0x0000008519117220 */ /* 0x040fe60000410000 */
[----:B------:R-:W-:Y:S01]  /*17510*/  MUFU.EX2 R168, R168 ;  /* 0x000000a800a87308 */ /* 0x000fe20000000800 */
[----:B------:R-:W-:Y:S01]  /*17520*/  FFMA.FTZ R133, R242, R20, -R47 ;  /* 0x00000014f2857223 */ /* 0x000fe2000001082f */
[----:B------:R-:W-:Y:S01]  /*17530*/  FFMA.FTZ R210, R25, R198, R210 ;  /* 0x000000c619d27223 */ /* 0x000fe200000100d2 */
[----:B------:R-:W-:Y:S01]  /*17540*/  FFMA.FTZ R151, R26, R197, R151 ;  /* 0x000000c51a977223 */ /* 0x000fe20000010097 */
[----:B------:R-:W2:Y:S02]  /*17550*/  S2R R5, SR_TID.X ;  /* 0x0000000000057919 */ /* 0x000ea40000002100 */
[----:B------:R-:W-:Y:S01]  /*17560*/  FADD.FTZ R129, R129, R210 ;  /* 0x000000d281817221 */ /* 0x000fe20000010000 */
[----:B------:R-:W-:Y:S03]  /*17570*/  FADD.FTZ R151, R131, R151 ;  /* 0x0000009783977221 */ /* 0x000fe60000010000 */
[----:B------:R-:W3:Y:S01]  /*17580*/  MUFU.EX2 R113, R113 ;  /* 0x0000007100717308 */ /* 0x000ee20000000800 */
[----:B------:R-:W-:Y:S01]  /*17590*/  FADD.FTZ R202, R202, R129 ;  /* 0x00000081caca7221 */ /* 0x000fe20000010000 */
[----:B------:R-:W-:Y:S01]  /*175a0*/  FADD.FTZ R208, R208, R151 ;  /* 0x00000097d0d07221 */ /* 0x000fe20000010000 */
[----:B------:R-:W-:Y:S02]  /*175b0*/  MOV R151, R2 ;  /* 0x0000000200977202 */ /* 0x000fe40000000f00 */
[----:B------:R-:W-:Y:S05]  /*175c0*/  FADD.FTZ R127, R127, R202 ;  /* 0x000000ca7f7f7221 */ /* 0x000fea0000010000 */
[----:B------:R-:W-:Y:S10]  /*175d0*/  MUFU.EX2 R158, R158 ;  /* 0x0000009e009e7308 */ /* 0x000ff40000000800 */
[----:B------:R-:W5:Y:S10]  /*175e0*/  MUFU.EX2 R105, R105 ;  /* 0x0000006900697308 */ /* 0x000f740000000800 */
[----:B------:R-:W-:Y:S01]  /*175f0*/  MUFU.EX2 R162, R162 ;  /* 0x000000a200a27308 */ /* 0x000fe20000000800 */
[----:B--2---:R-:W-:Y:S02]  /*17600*/  SHF.R.U32.HI R44, RZ, 0x1, R5 ;  /* 0x00000001ff2c7819 */ /* 0x004fe40000011605 */
[C---:B------:R-:W-:Y:S07]  /*17610*/  SHF.L.U32 R4, R5.reuse, 0x2, RZ ;  /* 0x0000000205047819 */ /* 0x040fee00000006ff */
[----:B------:R-:W2:Y:S01]  /*17620*/  MUFU.EX2 R107, R107 ;  /* 0x0000006b006b7308 */ /* 0x000ea20000000800 */
[----:B------:R-:W-:Y:S02]  /*17630*/  LOP3.LUT R6, R44, 0x8, RZ, 0xc0, !PT ;  /* 0x000000082c067812 */ /* 0x000fe400078ec0ff */
[----:B------:R-:W-:Y:S02]  /*17640*/  LOP3.LUT R4, R4, 0x18, RZ, 0xc0, !PT ;  /* 0x0000001804047812 */ /* 0x000fe400078ec0ff */
[----:B------:R-:W-:Y:S05]  /*17650*/  SHF.L.U32 R5, R5, 0x5, RZ ;  /* 0x0000000505057819 */ /* 0x000fea00000006ff */
[----:B------:R-:W-:Y:S01]  /*17660*/  MUFU.EX2 R150, R150 ;  /* 0x0000009600967308 */ /* 0x000fe20000000800 */
[----:B------:R-:W-:Y:S01]  /*17670*/  LOP3.LUT R7, R6, 0xc0, R5, 0xf8, !PT ;  /* 0x000000c006077812 */ /* 0x000fe200078ef805 */
[----:B------:R-:W-:Y:S01]  /*17680*/  FMUL.FTZ R6, R26, R146 ;  /* 0x000000921a067220 */ /* 0x000fe20000410000 */
[-C--:B------:R-:W-:Y:S01]  /*17690*/  FFMA.FTZ R146, R234, R20.reuse, -R47 ;  /* 0x00000014ea927223 */ /* 0x080fe2000001082f */
[----:B------:R-:W-:Y:S06]  /*176a0*/  LOP3.LUT R5, R5, 0x120, RZ, 0xc0, !PT ;  /* 0x0000012005057812 */ /* 0x000fec00078ec0ff */
[----:B------:R-:W2:Y:S01]  /*176b0*/  MUFU.EX2 R103, R103 ;  /* 0x0000006700677308 */ /* 0x000ea20000000800 */
[----:B------:R-:W-:Y:S01]  /*176c0*/  LOP3.LUT R4, R5, R7, R4, 0xf6, !PT ;  /* 0x0000000705047212 */ /* 0x000fe200078ef604 */
[----:B------:R-:W-:Y:S01]  /*176d0*/  FMUL.FTZ R7, R26, R147 ;  /* 0x000000931a077220 */ /* 0x000fe20000410000 */
[-C--:B------:R-:W-:Y:S01]  /*176e0*/  FFMA.FTZ R147, R216, R20.reuse, -R49 ;  /* 0x00000014d8937223 */ /* 0x080fe20000010831 */
[C---:B------:R-:W-:Y:S01]  /*176f0*/  FMUL.FTZ R5, R25.reuse, R145 ;  /* 0x0000009119057220 */ /* 0x040fe20000410000 */
[----:B------:R-:W-:Y:S01]  /*17700*/  LEA R46, R4, UR6, 0x1 ;  /* 0x00000006042e7c11 */ /* 0x000fe2000f8e08ff */
[----:B------:R-:W-:Y:S04]  /*17710*/  FFMA.FTZ R145, R220, R20, -R47 ;  /* 0x00000014dc917223 */ /* 0x000fe8000001082f */
[----:B------:R-:W-:Y:S01]  /*17720*/  MUFU.EX2 R154, R154 ;  /* 0x0000009a009a7308 */ /* 0x000fe20000000800 */
[C---:B------:R-:W-:Y:S01]  /*17730*/  IADD3 R4, PT, PT, R46.reuse, 0x5000, RZ ;  /* 0x000050002e047810 */ /* 0x040fe20007ffe0ff */
[----:B------:R-:W4:Y:S01]  /*17740*/  LDSM.16.MT88.4 R12, [R46+0x5000] ;  /* 0x005000002e0c783b */ /* 0x000f220000004200 */
[----:B------:R-:W-:Y:S02]  /*17750*/  IADD3 R45, PT, PT, R46, 0x5020, RZ ;  /* 0x000050202e2d7810 */ /* 0x000fe40007ffe0ff */
[----:B------:R-:W-:Y:S01]  /*17760*/  @P0 IADD3 R45, PT, PT, R4, -0x20, RZ ;  /* 0xffffffe0042d0810 */ /* 0x000fe20007ffe0ff */
[----:B------:R-:W-:Y:S01]  /*17770*/  FMUL.FTZ R4, R25, R144 ;  /* 0x0000009019047220 */ /* 0x000fe20000410000 */
[----:B------:R-:W-:Y:S03]  /*17780*/  FFMA.FTZ R144, R238, R20, -R49 ;  /* 0x00000014ee907223 */ /* 0x000fe60000010831 */
[----:B------:R-:W2:Y:S01]  /*17790*/  MUFU.EX2 R101, R101 ;  /* 0x0000006500657308 */ /* 0x000ea20000000800 */
[----:B------:R-:W-:Y:S01]  /*177a0*/  ISETP.GT.AND P0, PT, R195, R178, PT ;  /* 0x000000b2c300720c */ /* 0x000fe20003f04270 */
[----:B------:R-:W1:Y:S08]  /*177b0*/  LDSM.16.MT88.4 R32, [R45] ;  /* 0x000000002d20783b */ /* 0x000e700000004200 */
[----:B------:R-:W-:Y:S01]  /*177c0*/  MUFU.EX2 R126, R126 ;  /* 0x0000007e007e7308 */ /* 0x000fe20000000800 */
[----:B------:R-:W5:Y:S09]  /*177d0*/  LDSM.16.MT88.4 R36, [R46+0x5400] ;  /* 0x005400002e24783b */ /* 0x000f720000004200 */
[----:B------:R-:W2:Y:S01]  /*177e0*/  MUFU.EX2 R93, R93 ;  /* 0x0000005d005d7308 */ /* 0x000ea20000000800 */
[----:B------:R-:W2:Y:S09]  /*177f0*/  LDSM.16.MT88.4 R40, [R45+0x400] ;  /* 0x000400002d28783b */ /* 0x000eb20000004200 */
[----:B------:R-:W-:Y:S10]  /*17800*/  MUFU.EX2 R130, R130 ;  /* 0x0000008200827308 */ /* 0x000ff40000000800 */
[----:B------:R-:W2:Y:S01]  /*17810*/  MUFU.EX2 R97, R97 ;  /* 0x0000006100617308 */ /* 0x000ea20000000800 */
[C---:B----4-:R-:W-:Y:S05]  /*17820*/  HMMA.16816.F32 R4, R28.reuse, R12, R4 ;  /* 0x0000000c1c04723c */ /* 0x050fea0000001804 */
[----:B------:R-:W-:Y:S04]  /*17830*/  FMUL.FTZ R12, R25, R136 ;  /* 0x00000088190c7220 */ /* 0x000fe80000410000 */
[----:B------:R-:W-:Y:S01]  /*17840*/  MUFU.EX2 R120, R120 ;  /* 0x0000007800787308 */ /* 0x000fe20000000800 */
[-C--:B------:R-:W-:Y:S01]  /*17850*/  FFMA.FTZ R136, R125, R20.reuse, -R47 ;  /* 0x000000147d887223 */ /* 0x080fe2000001082f */
[----:B------:R-:W-:Y:S01]  /*17860*/  FFMA.FTZ R125, R246, R20, -R49 ;  /* 0x00000014f67d7223 */ /* 0x000fe20000010831 */
[C---:B------:R-:W-:Y:S03]  /*17870*/  HMMA.16816.F32 R8, R28.reuse, R14, R8 ;  /* 0x0000000e1c08723c */ /* 0x040fe60000001808 */
[----:B------:R-:W-:Y:S01]  /*17880*/  FMUL.FTZ R14, R26, R138 ;  /* 0x0000008a1a0e7220 */ /* 0x000fe20000410000 */
[-C--:B------:R-:W-:Y:S03]  /*17890*/  FFMA.FTZ R138, R250, R20.reuse, -R47 ;  /* 0x00000014fa8a7223 */ /* 0x080fe6000001082f */
[----:B------:R-:W4:Y:S01]  /*178a0*/  MUFU.EX2 R91, R91 ;  /* 0x0000005b005b7308 */ /* 0x000f220000000800 */
[----:B------:R-:W-:Y:S01]  /*178b0*/  FMUL.FTZ R15, R26, R139 ;  /* 0x0000008b1a0f7220 */ /* 0x000fe20000410000 */
[-C--:B------:R-:W-:Y:S01]  /*178c0*/  FFMA.FTZ R139, R232, R20.reuse, -R49 ;  /* 0x00000014e88b7223 */ /* 0x080fe20000010831 */
[----:B------:R-:W-:Y:S01]  /*178d0*/  FMUL.FTZ R13, R25, R137 ;  /* 0x00000089190d7220 */ /* 0x000fe20000410000 */
[-CC-:B------:R-:W-:Y:S01]  /*178e0*/  FFMA.FTZ R137, R236, R20.reuse, -R47.reuse ;  /* 0x00000014ec897223 */ /* 0x180fe2000001082f */
[----:B------:R-:W-:Y:S01]  /*178f0*/  FADD.FTZ R25, R123, R208 ;  /* 0x000000d07b197221 */ /* 0x000fe20000010000 */
[----:B------:R-:W-:Y:S04]  /*17900*/  FFMA.FTZ R123, R160, R20, -R47 ;  /* 0x00000014a07b7223 */ /* 0x000fe8000001082f */
[----:B------:R-:W-:Y:S01]  /*17910*/  MUFU.EX2 R124, R124 ;  /* 0x0000007c007c7308 */ /* 0x000fe20000000800 */
[C---:B-1----:R-:W-:Y:S09]  /*17920*/  HMMA.16816.F32 R12, R28.reuse, R32, R12 ;  /* 0x000000201c0c723c */ /* 0x042ff2000000180c */
[----:B------:R-:W1:Y:S01]  /*17930*/  MUFU.EX2 R89, R89 ;  /* 0x0000005900597308 */ /* 0x000e620000000800 */
[----:B------:R-:W-:Y:S01]  /*17940*/  HMMA.16816.F32 R16, R28, R34, R16 ;  /* 0x000000221c10723c */ /* 0x000fe20000001810 */
[----:B------:R-:W4:Y:S02]  /*17950*/  LDSM.16.MT88.4 R32, [R46+0x5800] ;  /* 0x005800002e20783b */ /* 0x000f240000004200 */
[----:B------:R-:W-:Y:S01]  /*17960*/  F2FP.F16.F32.PACK_AB R28, R117, R170 ;  /* 0x000000aa751c723e */ /* 0x000fe200000000ff */
[----:B------:R-:W-:Y:S01]  /*17970*/  FADD.FTZ R170, R170, R127 ;  /* 0x0000007faaaa7221 */ /* 0x000fe20000010000 */
[----:B------:R-:W-:Y:S04]  /*17980*/  F2FP.F16.F32.PACK_AB R29, R119, R200 ;  /* 0x000000c8771d723e */ /* 0x000fe800000000ff */
[----:B------:R-:W-:Y:S01]  /*17990*/  MUFU.EX2 R110, R110 ;  /* 0x0000006e006e7308 */ /* 0x000fe20000000800 */
[----:B------:R-:W-:Y:S01]  /*179a0*/  F2FP.F16.F32.PACK_AB R30, R115, R164 ;  /* 0x000000a4731e723e */ /* 0x000fe200000000ff */
[----:B------:R-:W-:Y:S01]  /*179b0*/  FADD.FTZ R200, R200, R25 ;  /* 0x00000019c8c87221 */ /* 0x000fe20000010000 */
[----:B---3--:R-:W-:Y:S01]  /*179c0*/  F2FP.F16.F32.PACK_AB R31, R113, R168 ;  /* 0x000000a8711f723e */ /* 0x008fe200000000ff */
[----:B------:R-:W-:Y:S02]  /*179d0*/  FADD.FTZ R117, R117, R170 ;  /* 0x000000aa75757221 */ /* 0x000fe40000010000 */
[----:B------:R-:W-:Y:S04]  /*179e0*/  FADD.FTZ R119, R119, R200 ;  /* 0x000000c877777221 */ /* 0x000fe80000010000 */
[----:B------:R-:W3:Y:S01]  /*179f0*/  MUFU.EX2 R81, R81 ;  /* 0x0000005100517308 */ /* 0x000ee20000000800 */
[----:B------:R-:W-:Y:S01]  /*17a00*/  FADD.FTZ R164, R164, R117 ;  /* 0x00000075a4a47221 */ /* 0x000fe20000010000 */
[C---:B-----5:R-:W-:Y:S03]  /*17a10*/  HMMA.16816.F32 R4, R28.reuse, R36, R4 ;  /* 0x000000241c04723c */ /* 0x060fe60000001804 */
[----:B------:R-:W-:Y:S01]  /*17a20*/  FADD.FTZ R168, R168, R119 ;  /* 0x00000077a8a87221 */ /* 0x000fe20000010000 */
[----:B------:R-:W-:Y:S04]  /*17a30*/  FADD.FTZ R115, R115, R164 ;  /* 0x000000a473737221 */ /* 0x000fe80000010000 */
[----:B------:R-:W-:Y:S01]  /*17a40*/  MUFU.EX2 R118, R118 ;  /* 0x0000007600767308 */ /* 0x000fe20000000800 */
[----:B------:R-:W-:Y:S01]  /*17a50*/  FADD.FTZ R25, R113, R168 ;  /* 0x000000a871197221 */ /* 0x000fe20000010000 */
[C---:B------:R-:W-:Y:S01]  /*17a60*/  HMMA.16816.F32 R8, R28.reuse, R38, R8 ;  /* 0x000000261c08723c */ /* 0x040fe20000001808 */
[----:B------:R-:W5:Y:S02]  /*17a70*/  LDSM.16.MT88.4 R36, [R45+0x800] ;  /* 0x000800002d24783b */ /* 0x000f640000004200 */
[----:B------:R-:W-:Y:S05]  /*17a80*/  FFMA.FTZ R113, R152, R20, -R49 ;  /* 0x0000001498717223 */ /* 0x000fea0000010831 */
[----:B------:R-:W3:Y:S01]  /*17a90*/  MUFU.EX2 R83, R83 ;  /* 0x0000005300537308 */ /* 0x000ee20000000800 */
[C---:B--2---:R-:W-:Y:S09]  /*17aa0*/  HMMA.16816.F32 R12, R28.reuse, R40, R12 ;  /* 0x000000281c0c723c */ /* 0x044ff2000000180c */
[----:B------:R-:W-:Y:S01]  /*17ab0*/  MUFU.EX2 R102, R102 ;  /* 0x0000006600667308 */ /* 0x000fe20000000800 */
[----:B------:R-:W-:Y:S01]  /*17ac0*/  HMMA.16816.F32 R16, R28, R42, R16 ;  /* 0x0000002a1c10723c */ /* 0x000fe20000001810 */
[----:B------:R-:W2:Y:S02]  /*17ad0*/  LDSM.16.MT88.4 R40, [R46+0x5c00] ;  /* 0x005c00002e28783b */ /* 0x000ea40000004200 */
[----:B------:R-:W-:Y:S01]  /*17ae0*/  F2FP.F16.F32.PACK_AB R28, R105, R158 ;  /* 0x0000009e691c723e */ /* 0x000fe200000000ff */
[----:B------:R-:W-:Y:S01]  /*17af0*/  FADD.FTZ R158, R158, R115 ;  /* 0x000000739e9e7221 */ /* 0x000fe20000010000 */
[----:B------:R-:W-:Y:S04]  /*17b00*/  F2FP.F16.F32.PACK_AB R29, R107, R162 ;  /* 0x000000a26b1d723e */ /* 0x000fe800000000ff */
[----:B------:R-:W3:Y:S01]  /*17b10*/  MUFU.EX2 R79, R79 ;  /* 0x0000004f004f7308 */ /* 0x000ee20000000800 */
        /* <DEDUP_REMOVED lines=11> */
[----:B------:R-:W4:Y:S01]  /*17bd0*/  MUFU.EX2 R77, R77 ;  /* 0x0000004d004d7308 */ /* 0x000f220000000800 */
[----:B------:R-:W-:Y:S01]  /*17be0*/  FADD.FTZ R25, R101, R154 ;  /* 0x0000009a65197221 */ /* 0x000fe20000010000 */
[C---:B------:R-:W-:Y:S01]  /*17bf0*/  HMMA.16816.F32 R8, R28.reuse, R34, R8 ;  /* 0x000000221c08723c */ /* 0x040fe20000001808 */
[----:B------:R-:W3:Y:S02]  /*17c00*/  LDSM.16.MT88.4 R32, [R45+0xc00] ;  /* 0x000c00002d20783b */ /* 0x000ee40000004200 */
[----:B------:R-:W-:Y:S05]  /*17c10*/  FFMA.FTZ R101, R114, R20, -R47 ;  /* 0x0000001472657223 */ /* 0x000fea000001082f */
[----:B------:R-:W-:Y:S01]  /*17c20*/  MUFU.EX2 R94, R94 ;  /* 0x0000005e005e7308 */ /* 0x000fe20000000800 */
[C---:B-----5:R-:W-:Y:S09]  /*17c30*/  HMMA.16816.F32 R12, R28.reuse, R36, R12 ;  /* 0x000000241c0c723c */ /* 0x060ff2000000180c */
[----:B------:R-:W5:Y:S01]  /*17c40*/  MUFU.EX2 R69, R69 ;  /* 0x0000004500457308 */ /* 0x000f620000000800 */
[----:B------:R-:W-:Y:S01]  /*17c50*/  HMMA.16816.F32 R16, R28, R38, R16 ;  /* 0x000000261c10723c */ /* 0x000fe20000001810 */
[----:B------:R-:W5:Y:S02]  /*17c60*/  LDSM.16.MT88.4 R36, [R46+0x6000] ;  /* 0x006000002e24783b */ /* 0x000f640000004200 */
[----:B------:R-:W-:Y:S01]  /*17c70*/  F2FP.F16.F32.PACK_AB R28, R93, R126 ;  /* 0x0000007e5d1c723e */ /* 0x000fe200000000ff */
[----:B------:R-:W-:Y:S01]  /*17c80*/  FADD.FTZ R126, R126, R103 ;  /* 0x000000677e7e7221 */ /* 0x000fe20000010000 */
[----:B------:R-:W-:Y:S04]  /*17c90*/  F2FP.F16.F32.PACK_AB R29, R97, R130 ;  /* 0x00000082611d723e */ /* 0x000fe800000000ff */
[----:B------:R-:W-:Y:S01]  /*17ca0*/  MUFU.EX2 R98, R98 ;  /* 0x0000006200627308 */ /* 0x000fe20000000800 */
[----:B------:R-:W-:Y:S01]  /*17cb0*/  F2FP.F16.F32.PACK_AB R30, R91, R120 ;  /* 0x000000785b1e723e */ /* 0x000fe200000000ff */
[----:B------:R-:W-:Y:S01]  /*17cc0*/  FADD.FTZ R130, R130, R25 ;  /* 0x0000001982827221 */ /* 0x000fe20000010000 */
[----:B-1----:R-:W-:Y:S01]  /*17cd0*/  F2FP.F16.F32.PACK_AB R31, R89, R124 ;  /* 0x0000007c591f723e */ /* 0x002fe200000000ff */
[----:B------:R-:W-:Y:S02]  /*17ce0*/  FADD.FTZ R93, R93, R126 ;  /* 0x0000007e5d5d7221 */ /* 0x000fe40000010000 */
[----:B------:R-:W-:Y:S04]  /*17cf0*/  FADD.FTZ R97, R97, R130 ;  /* 0x0000008261617221 */ /* 0x000fe80000010000 */
[----:B------:R-:W1:Y:S01]  /*17d00*/  MUFU.EX2 R75, R75 ;  /* 0x0000004b004b7308 */ /* 0x000e620000000800 */
[----:B------:R-:W-:Y:S01]  /*17d10*/  FADD.FTZ R120, R120, R93 ;  /* 0x0000005d78787221 */ /* 0x000fe20000010000 */
[C---:B--2---:R-:W-:Y:S03]  /*17d20*/  HMMA.16816.F32 R4, R28.reuse, R40, R4 ;  /* 0x000000281c04723c */ /* 0x044fe60000001804 */
[----:B------:R-:W-:Y:S01]  /*17d30*/  FADD.FTZ R124, R124, R97 ;  /* 0x000000617c7c7221 */ /* 0x000fe20000010000 */
[----:B------:R-:W-:Y:S04]  /*17d40*/  FADD.FTZ R91, R91, R120 ;  /* 0x000000785b5b7221 */ /* 0x000fe80000010000 */
[----:B------:R-:W-:Y:S01]  /*17d50*/  MUFU.EX2 R88, R88 ;  /* 0x0000005800587308 */ /* 0x000fe20000000800 */
[----:B------:R-:W-:Y:S01]  /*17d60*/  FADD.FTZ R25, R89, R124 ;  /* 0x0000007c59197221 */ /* 0x000fe20000010000 */
[C---:B------:R-:W-:Y:S01]  /*17d70*/  HMMA.16816.F32 R8, R28.reuse, R42, R8 ;  /* 0x0000002a1c08723c */ /* 0x040fe20000001808 */
[----:B------:R-:W2:Y:S02]  /*17d80*/  LDSM.16.MT88.4 R40, [R45+0x1000] ;  /* 0x001000002d28783b */ /* 0x000ea40000004200 */
[----:B------:R-:W-:Y:S05]  /*17d90*/  FFMA.FTZ R89, R104, R20, -R49 ;  /* 0x0000001468597223 */ /* 0x000fea0000010831 */
[----:B------:R-:W1:Y:S01]  /*17da0*/  MUFU.EX2 R67, R67 ;  /* 0x0000004300437308 */ /* 0x000e620000000800 */
[C---:B---3--:R-:W-:Y:S09]  /*17db0*/  HMMA.16816.F32 R12, R28.reuse, R32, R12 ;  /* 0x000000201c0c723c */ /* 0x048ff2000000180c */
[----:B------:R-:W-:Y:S01]  /*17dc0*/  MUFU.EX2 R92, R92 ;  /* 0x0000005c005c7308 */ /* 0x000fe20000000800 */
[----:B------:R-:W-:Y:S01]  /*17dd0*/  HMMA.16816.F32 R16, R28, R34, R16 ;  /* 0x000000221c10723c */ /* 0x000fe20000001810 */
[----:B------:R-:W3:Y:S02]  /*17de0*/  LDSM.16.MT88.4 R32, [R46+0x6400] ;  /* 0x006400002e20783b */ /* 0x000ee40000004200 */
[----:B------:R-:W-:Y:S01]  /*17df0*/  F2FP.F16.F32.PACK_AB R28, R81, R110 ;  /* 0x0000006e511c723e */ /* 0x000fe200000000ff */
[----:B------:R-:W-:Y:S01]  /*17e00*/  FADD.FTZ R110, R110, R91 ;  /* 0x0000005b6e6e7221 */ /* 0x000fe20000010000 */
[----:B------:R-:W-:Y:S04]  /*17e10*/  F2FP.F16.F32.PACK_AB R29, R83, R118 ;  /* 0x00000076531d723e */ /* 0x000fe800000000ff */
[----:B------:R-:W1:Y:S01]  /*17e20*/  MUFU.EX2 R65, R65 ;  /* 0x0000004100417308 */ /* 0x000e620000000800 */
[----:B------:R-:W-:Y:S01]  /*17e30*/  F2FP.F16.F32.PACK_AB R30, R79, R102 ;  /* 0x000000664f1e723e */ /* 0x000fe200000000ff */
[----:B------:R-:W-:Y:S01]  /*17e40*/  FADD.FTZ R118, R118, R25 ;  /* 0x0000001976767221 */ /* 0x000fe20000010000 */
[----:B----4-:R-:W-:Y:S01]  /*17e50*/  F2FP.F16.F32.PACK_AB R31, R77, R106 ;  /* 0x0000006a4d1f723e */ /* 0x010fe200000000ff */
[----:B------:R-:W-:Y:S02]  /*17e60*/  FADD.FTZ R81, R81, R110 ;  /* 0x0000006e51517221 */ /* 0x000fe40000010000 */
[----:B------:R-:W-:Y:S04]  /*17e70*/  FADD.FTZ R83, R83, R118 ;  /* 0x0000007653537221 */ /* 0x000fe80000010000 */
[----:B------:R-:W4:Y:S01]  /*17e80*/  MUFU.EX2 R76, R76 ;  /* 0x0000004c004c7308 */ /* 0x000f220000000800 */
[----:B------:R-:W-:Y:S01]  /*17e90*/  FADD.FTZ R102, R102, R81 ;  /* 0x0000005166667221 */ /* 0x000fe20000010000 */
[C---:B-----5:R-:W-:Y:S03]  /*17ea0*/  HMMA.16816.F32 R4, R28.reuse, R36, R4 ;  /* 0x000000241c04723c */ /* 0x060fe60000001804 */
[----:B------:R-:W-:Y:S01]  /*17eb0*/  FADD.FTZ R106, R106, R83 ;  /* 0x000000536a6a7221 */ /* 0x000fe20000010000 */
[----:B------:R-:W-:Y:S04]  /*17ec0*/  FADD.FTZ R79, R79, R102 ;  /* 0x000000664f4f7221 */ /* 0x000fe80000010000 */
[----:B------:R-:W5:Y:S01]  /*17ed0*/  MUFU.EX2 R53, R53 ;  /* 0x0000003500357308 */ /* 0x000f620000000800 */
[----:B------:R-:W-:Y:S01]  /*17ee0*/  FADD.FTZ R25, R77, R106 ;  /* 0x0000006a4d197221 */ /* 0x000fe20000010000 */
[C---:B------:R-:W-:Y:S01]  /*17ef0*/  HMMA.16816.F32 R8, R28.reuse, R38, R8 ;  /* 0x000000261c08723c */ /* 0x040fe20000001808 */
[----:B------:R-:W5:Y:S02]  /*17f00*/  LDSM.16.MT88.4 R36, [R45+0x1400] ;  /* 0x001400002d24783b */ /* 0x000f640000004200 */
[----:B------:R-:W-:Y:S05]  /*17f10*/  FFMA.FTZ R77, R80, R20, -R47 ;  /* 0x00000014504d7223 */ /* 0x000fea000001082f */
[----:B------:R-:W-:Y:S01]  /*17f20*/  MUFU.EX2 R84, R84 ;  /* 0x0000005400547308 */ /* 0x000fe20000000800 */
[C---:B--2---:R-:W-:Y:S09]  /*17f30*/  HMMA.16816.F32 R12, R28.reuse, R40, R12 ;  /* 0x000000281c0c723c */ /* 0x044ff2000000180c */
[----:B------:R-:W2:Y:S01]  /*17f40*/  MUFU.EX2 R61, R61 ;  /* 0x0000003d003d7308 */ /* 0x000ea20000000800 */
[----:B------:R-:W-:Y:S01]  /*17f50*/  HMMA.16816.F32 R16, R28, R42, R16 ;  /* 0x0000002a1c10723c */ /* 0x000fe20000001810 */
[----:B------:R-:W2:Y:S02]  /*17f60*/  LDSM.16.MT88.4 R40, [R46+0x6800] ;  /* 0x006800002e28783b */ /* 0x000ea40000004200 */
[----:B------:R-:W-:Y:S01]  /*17f70*/  F2FP.F16.F32.PACK_AB R28, R69, R94 ;  /* 0x0000005e451c723e */ /* 0x000fe200000000ff */
[----:B------:R-:W-:Y:S01]  /*17f80*/  FADD.FTZ R94, R94, R79 ;  /* 0x0000004f5e5e7221 */ /* 0x000fe20000010000 */
[----:B-1----:R-:W-:Y:S04]  /*17f90*/  F2FP.F16.F32.PACK_AB R29, R75, R98 ;  /* 0x000000624b1d723e */ /* 0x002fe800000000ff */
[----:B------:R-:W-:Y:S01]  /*17fa0*/  MUFU.EX2 R55, R55 ;  /* 0x0000003700377308 */ /* 0x000fe20000000800 */
[----:B------:R-:W-:Y:S01]  /*17fb0*/  F2FP.F16.F32.PACK_AB R30, R67, R88 ;  /* 0x00000058431e723e */ /* 0x000fe200000000ff */
[----:B------:R-:W-:Y:S01]  /*17fc0*/  FADD.FTZ R98, R98, R25 ;  /* 0x0000001962627221 */ /* 0x000fe20000010000 */
[----:B------:R-:W-:Y:S01]  /*17fd0*/  F2FP.F16.F32.PACK_AB R31, R65, R92 ;  /* 0x0000005c411f723e */ /* 0x000fe200000000ff */
        /* <DEDUP_REMOVED lines=8> */
[----:B------:R-:W-:Y:S01]  /*18060*/  FADD.FTZ R25, R65, R92 ;  /* 0x0000005c41197221 */ /* 0x000fe20000010000 */
[C---:B------:R-:W-:Y:S01]  /*18070*/  HMMA.16816.F32 R8, R28.reuse, R34, R8 ;  /* 0x000000221c08723c */ /* 0x040fe20000001808 */
[----:B------:R-:W3:Y:S02]  /*18080*/  LDSM.16.MT88.4 R32, [R45+0x1800] ;  /* 0x001800002d20783b */ /* 0x000ee40000004200 */
[----:B------:R-:W-:Y:S01]  /*18090*/  FFMA.FTZ R65, R68, R20, -R49 ;  /* 0x0000001444417223 */ /* 0x000fe20000010831 */
[----:B----4-:R-:W-:Y:S04]  /*180a0*/  FADD.FTZ R26, R76, R67 ;  /* 0x000000434c1a7221 */ /* 0x010fe80000010000 */
[----:B------:R-:W4:Y:S01]  /*180b0*/  MUFU.EX2 R57, R57 ;  /* 0x0000003900397308 */ /* 0x000f220000000800 */
[C---:B-----5:R-:W-:Y:S03]  /*180c0*/  HMMA.16816.F32 R12, R28.reuse, R36, R12 ;  /* 0x000000241c0c723c */ /* 0x060fe6000000180c */
[C---:B------:R-:W-:Y:S06]  /*180d0*/  FADD.FTZ R26, R53.reuse, R26 ;  /* 0x0000001a351a7221 */ /* 0x040fec0000010000 */
[----:B------:R-:W5:Y:S01]  /*180e0*/  MUFU.EX2 R70, R70 ;  /* 0x0000004600467308 */ /* 0x000f620000000800 */
[----:B------:R-:W-:Y:S01]  /*180f0*/  HMMA.16816.F32 R16, R28, R38, R16 ;  /* 0x000000261c10723c */ /* 0x000fe20000001810 */
[----:B------:R-:W3:Y:S02]  /*18100*/  LDSM.16.MT88.4 R36, [R46+0x6c00] ;  /* 0x006c00002e24783b */ /* 0x000ee40000004200 */
[----:B------:R-:W-:Y:S01]  /*18110*/  F2FP.F16.F32.PACK_AB R28, R53, R76 ;  /* 0x0000004c351c723e */ /* 0x000fe200000000ff */
[----:B------:R-:W-:Y:S01]  /*18120*/  FFMA.FTZ R53, R64, R20, -R47 ;  /* 0x0000001440357223 */ /* 0x000fe2000001082f */
[----:B--2---:R-:W-:Y:S04]  /*18130*/  F2FP.F16.F32.PACK_AB R29, R61, R84 ;  /* 0x000000543d1d723e */ /* 0x004fe800000000ff */
[----:B------:R-:W2:Y:S01]  /*18140*/  MUFU.EX2 R51, R51 ;  /* 0x0000003300337308 */ /* 0x000ea20000000800 */
[----:B-1----:R-:W-:Y:S01]  /*18150*/  F2FP.F16.F32.PACK_AB R30, R74, R55 ;  /* 0x000000374a1e723e */ /* 0x002fe200000000ff */
[----:B------:R-:W-:Y:S01]  /*18160*/  FADD.FTZ R84, R84, R25 ;  /* 0x0000001954547221 */ /* 0x000fe20000010000 */
[----:B----4-:R-:W-:Y:S01]  /*18170*/  F2FP.F16.F32.PACK_AB R31, R57, R78 ;  /* 0x0000004e391f723e */ /* 0x010fe200000000ff */
[----:B------:R-:W-:Y:S01]  /*18180*/  FADD.FTZ R25, R55, R26 ;  /* 0x0000001a37197221 */ /* 0x000fe20000010000 */
[-C--:B------:R-:W-:Y:S01]  /*18190*/  FFMA.FTZ R55, R56, R20.reuse, -R47 ;  /* 0x0000001438377223 */ /* 0x080fe2000001082f */
[----:B------:R-:W-:Y:S04]  /*181a0*/  FADD.FTZ R61, R61, R84 ;  /* 0x000000543d3d7221 */ /* 0x000fe80000010000 */
[----:B------:R-:W-:Y:S01]  /*181b0*/  MUFU.EX2 R63, R63 ;  /* 0x0000003f003f7308 */ /* 0x000fe20000000800 */
[----:B------:R-:W-:Y:S01]  /*181c0*/  FADD.FTZ R25, R74, R25 ;  /* 0x000000194a197221 */ /* 0x000fe20000010000 */
[C---:B------:R-:W-:Y:S03]  /*181d0*/  HMMA.16816.F32 R4, R28.reuse, R40, R4 ;  /* 0x000000281c04723c */ /* 0x040fe60000001804 */
[----:B------:R-:W-:Y:S01]  /*181e0*/  FADD.FTZ R78, R78, R61 ;  /* 0x0000003d4e4e7221 */ /* 0x000fe20000010000 */
[----:B-----5:R-:W-:Y:S04]  /*181f0*/  FADD.FTZ R26, R70, R25 ;  /* 0x00000019461a7221 */ /* 0x020fe80000010000 */
[----:B------:R-:W1:Y:S01]  /*18200*/  MUFU.EX2 R82, R82 ;  /* 0x0000005200527308 */ /* 0x000e620000000800 */
[----:B------:R-:W-:Y:S01]  /*18210*/  FADD.FTZ R78, R57, R78 ;  /* 0x0000004e394e7221 */ /* 0x000fe20000010000 */
[C---:B------:R-:W-:Y:S01]  /*18220*/  HMMA.16816.F32 R8, R28.reuse, R42, R8 ;  /* 0x0000002a1c08723c */ /* 0x040fe20000001808 */
[----:B------:R-:W4:Y:S02]  /*18230*/  LDSM.16.MT88.4 R40, [R45+0x1c00] ;  /* 0x001c00002d28783b */ /* 0x000f240000004200 */
[-C--:B------:R-:W-:Y:S01]  /*18240*/  FFMA.FTZ R57, R50, R20.reuse, -R49 ;  /* 0x0000001432397223 */ /* 0x080fe20000010831 */
[----:B------:R-:W-:Y:S01]  /*18250*/  FFMA.FTZ R50, R24, R20, -R47 ;  /* 0x0000001418327223 */ /* 0x000fe2000001082f */
[C---:B--2---:R-:W-:Y:S03]  /*18260*/  FADD.FTZ R26, R51.reuse, R26 ;  /* 0x0000001a331a7221 */ /* 0x044fe60000010000 */
[----:B------:R-:W-:Y:S01]  /*18270*/  MUFU.EX2 R59, R59 ;  /* 0x0000003b003b7308 */ /* 0x000fe20000000800 */
[C---:B---3--:R-:W-:Y:S09]  /*18280*/  HMMA.16816.F32 R12, R28.reuse, R32, R12 ;  /* 0x000000201c0c723c */ /* 0x048ff2000000180c */
[----:B------:R-:W2:Y:S01]  /*18290*/  MUFU.EX2 R86, R86 ;  /* 0x0000005600567308 */ /* 0x000ea20000000800 */
[----:B------:R-:W-:Y:S01]  /*182a0*/  HMMA.16816.F32 R16, R28, R34, R16 ;  /* 0x000000221c10723c */ /* 0x000fe20000001810 */
[----:B------:R-:W3:Y:S02]  /*182b0*/  LDSM.16.MT88.4 R32, [R46+0x7000] ;  /* 0x007000002e20783b */ /* 0x000ee40000004200 */
[----:B------:R-:W-:Y:S01]  /*182c0*/  F2FP.F16.F32.PACK_AB R28, R51, R70 ;  /* 0x00000046331c723e */ /* 0x000fe200000000ff */
[-C--:B------:R-:W-:Y:S01]  /*182d0*/  FFMA.FTZ R51, R60, R20.reuse, -R49 ;  /* 0x000000143c337223 */ /* 0x080fe20000010831 */
[C---:B-1----:R-:W-:Y:S04]  /*182e0*/  F2FP.F16.F32.PACK_AB R29, R82.reuse, R63 ;  /* 0x0000003f521d723e */ /* 0x042fe800000000ff */
[----:B------:R-:W-:Y:S01]  /*182f0*/  MUFU.EX2 R73, R73 ;  /* 0x0000004900497308 */ /* 0x000fe20000000800 */
[----:B------:R-:W-:Y:S04]  /*18300*/  FADD.FTZ R63, R63, R78 ;  /* 0x0000004e3f3f7221 */ /* 0x000fe80000010000 */
[----:B------:R-:W-:Y:S05]  /*18310*/  FADD.FTZ R82, R82, R63 ;  /* 0x0000003f52527221 */ /* 0x000fea0000010000 */
[----:B------:R-:W1:Y:S01]  /*18320*/  MUFU.EX2 R96, R96 ;  /* 0x0000006000607308 */ /* 0x000e620000000800 */
[C---:B--2---:R-:W-:Y:S01]  /*18330*/  F2FP.F16.F32.PACK_AB R30, R86.reuse, R59 ;  /* 0x0000003b561e723e */ /* 0x044fe200000000ff */
[----:B------:R-:W-:Y:S04]  /*18340*/  FADD.FTZ R59, R59, R26 ;  /* 0x0000001a3b3b7221 */ /* 0x000fe80000010000 */
[----:B------:R-:W-:Y:S01]  /*18350*/  FADD.FTZ R86, R86, R59 ;  /* 0x0000003b56567221 */ /* 0x000fe20000010000 */
[----:B------:R-:W-:Y:S03]  /*18360*/  FFMA.FTZ R59, R23, R20, -R47 ;  /* 0x00000014173b7223 */ /* 0x000fe6000001082f */
        /* <DEDUP_REMOVED lines=15> */
[----:B--2---:R-:W-:Y:S01]  /*18460*/  F2FP.F16.F32.PACK_AB R28, R100, R71 ;  /* 0x00000047641c723e */ /* 0x004fe200000000ff */
[----:B------:R-:W-:Y:S01]  /*18470*/  FADD.FTZ R71, R71, R86 ;  /* 0x0000005647477221 */ /* 0x000fe20000010000 */
[C---:B-1----:R-:W-:Y:S01]  /*18480*/  F2FP.F16.F32.PACK_AB R29, R87.reuse, R112 ;  /* 0x00000070571d723e */ /* 0x042fe200000000ff */
        /* <DEDUP_REMOVED lines=14> */
[C---:B---3--:R-:W-:Y:S09]  /*18570*/  HMMA.16816.F32 R4, R28.reuse, R32, R4 ;  /* 0x000000201c04723c */ /* 0x048ff20000001804 */
[----:B------:R-:W1:Y:S01]  /*18580*/  MUFU.EX2 R136, R136 ;  /* 0x0000008800887308 */ /* 0x000e620000000800 */
[C---:B------:R-:W-:Y:S01]  /*18590*/  HMMA.16816.F32 R8, R28.reuse, R34, R8 ;  /* 0x000000221c08723c */ /* 0x040fe20000001808 */
[----:B------:R-:W3:Y:S08]  /*185a0*/  LDSM.16.MT88.4 R32, [R45+0x2400] ;  /* 0x002400002d20783b */ /* 0x000ef00000004200 */
[----:B------:R-:W4:Y:S01]  /*185b0*/  MUFU.EX2 R109, R109 ;  /* 0x0000006d006d7308 */ /* 0x000f220000000800 */
[C---:B-----5:R-:W-:Y:S09]  /*185c0*/  HMMA.16816.F32 R12, R28.reuse, R36, R12 ;  /* 0x000000241c0c723c */ /* 0x060ff2000000180c */
[----:B------:R-:W5:Y:S01]  /*185d0*/  MUFU.EX2 R134, R134 ;  /* 0x0000008600867308 */ /* 0x000f620000000800 */
[----:B------:R-:W-:Y:S01]  /*185e0*/  HMMA.16816.F32 R16, R28, R38, R16 ;  /* 0x000000261c10723c */ /* 0x000fe20000001810 */
[----:B------:R-:W3:Y:S02]  /*185f0*/  LDSM.16.MT88.4 R36, [R46+0x7800] ;  /* 0x007800002e24783b */ /* 0x000ee40000004200 */
[----:B--2---:R-:W-:Y:S01]  /*18600*/  F2FP.F16.F32.PACK_AB R28, R132, R99 ;  /* 0x00000063841c723e */ /* 0x004fe200000000ff */
[----:B------:R-:W-:Y:S01]  /*18610*/  FADD.FTZ R99, R99, R116 ;  /* 0x0000007463637221 */ /* 0x000fe20000010000 */
[----:B-1----:R-:W-:Y:S01]  /*18620*/  F2FP.F16.F32.PACK_AB R29, R136, R111 ;  /* 0x0000006f881d723e */ /* 0x002fe200000000ff */
[----:B------:R-:W-:Y:S03]  /*18630*/  FADD.FTZ R111, R111, R128 ;  /* 0x000000806f6f7221 */ /* 0x000fe60000010000 */
[----:B------:R-:W-:Y:S01]  /*18640*/  MUFU.EX2 R121, R121 ;  /* 0x0000007900797308 */ /* 0x000fe20000000800 */
[----:B------:R-:W-:Y:S01]  /*18650*/  FADD.FTZ R132, R132, R99 ;  /* 0x0000006384847221 */ /* 0x000fe20000010000 */
[----:B------:R-:W-:Y:S03]  /*18660*/  FADD.FTZ R136, R136, R111 ;  /* 0x0000006f88887221 */ /* 0x000fe60000010000 */
[----:B----4-:R-:W-:Y:S05]  /*18670*/  FADD.FTZ R25, R109, R132 ;  /* 0x000000846d197221 */ /* 0x010fea0000010000 */
[----:B------:R-:W1:Y:S01]  /*18680*/  MUFU.EX2 R138, R138 ;  /* 0x0000008a008a7308 */ /* 0x000e620000000800 */
[C---:B-----5:R-:W-:Y:S01]  /*18690*/  F2FP.F16.F32.PACK_AB R30, R134.reuse, R109 ;  /* 0x0000006d861e723e */ /* 0x060fe200000000ff */
[----:B------:R-:W-:Y:S08]  /*186a0*/  FADD.FTZ R25, R134, R25 ;  /* 0x0000001986197221 */ /* 0x000ff00000010000 */
[----:B------:R-:W2:Y:S10]  /*186b0*/  MUFU.EX2 R140, R140 ;  /* 0x0000008c008c7308 */ /* 0x000eb40000000800 */
[----:B------:R-:W4:Y:S01]  /*186c0*/  MUFU.EX2 R125, R125 ;  /* 0x0000007d007d7308 */ /* 0x000f220000000800 */
[C---:B-1----:R-:W-:Y:S01]  /*186d0*/  F2FP.F16.F32.PACK_AB R31, R138.reuse, R121 ;  /* 0x000000798a1f723e */ /* 0x042fe200000000ff */
[----:B------:R-:W-:Y:S04]  /*186e0*/  FADD.FTZ R121, R121, R136 ;  /* 0x0000008879797221 */ /* 0x000fe80000010000 */
[----:B------:R-:W-:Y:S04]  /*186f0*/  FADD.FTZ R121, R138, R121 ;  /* 0x000000798a797221 */ /* 0x000fe80000010000 */
[----:B------:R-:W-:Y:S01]  /*18700*/  MUFU.EX2 R142, R142 ;  /* 0x0000008e008e7308 */ /* 0x000fe20000000800 */
[C---:B------:R-:W-:Y:S03]  /*18710*/  HMMA.16816.F32 R4, R28.reuse, R40, R4 ;  /* 0x000000281c04723c */ /* 0x040fe60000001804 */
[----:B--2---:R-:W-:Y:S06]  /*18720*/  FADD.FTZ R26, R140, R25 ;  /* 0x000000198c1a7221 */ /* 0x004fec0000010000 */
[----:B------:R-:W1:Y:S01]  /*18730*/  MUFU.EX2 R133, R133 ;  /* 0x0000008500857308 */ /* 0x000e620000000800 */
[C---:B------:R-:W-:Y:S01]  /*18740*/  HMMA.16816.F32 R8, R28.reuse, R42, R8 ;  /* 0x0000002a1c08723c */ /* 0x040fe20000001808 */
[----:B------:R-:W2:Y:S02]  /*18750*/  LDSM.16.MT88.4 R40, [R45+0x2800] ;  /* 0x002800002d28783b */ /* 0x000ea40000004200 */
[C---:B----4-:R-:W-:Y:S06]  /*18760*/  FADD.FTZ R26, R125.reuse, R26 ;  /* 0x0000001a7d1a7221 */ /* 0x050fec0000010000 */
[----:B------:R-:W-:Y:S01]  /*18770*/  MUFU.EX2 R135, R135 ;  /* 0x0000008700877308 */ /* 0x000fe20000000800 */
[C---:B---3--:R-:W-:Y:S09]  /*18780*/  HMMA.16816.F32 R12, R28.reuse, R32, R12 ;  /* 0x000000201c0c723c */ /* 0x048ff2000000180c */
[----:B------:R-:W3:Y:S01]  /*18790*/  MUFU.EX2 R144, R144 ;  /* 0x0000009000907308 */ /* 0x000ee20000000800 */
[----:B------:R-:W-:Y:S01]  /*187a0*/  HMMA.16816.F32 R16, R28, R34, R16 ;  /* 0x000000221c10723c */ /* 0x000fe20000001810 */
[----:B------:R-:W4:Y:S02]  /*187b0*/  LDSM.16.MT88.4 R32, [R46+0x7c00] ;  /* 0x007c00002e20783b */ /* 0x000f240000004200 */
[----:B------:R-:W-:Y:S02]  /*187c0*/  F2FP.F16.F32.PACK_AB R28, R125, R140 ;  /* 0x0000008c7d1c723e */ /* 0x000fe400000000ff */
[C---:B-1----:R-:W-:Y:S01]  /*187d0*/  F2FP.F16.F32.PACK_AB R29, R133.reuse, R142 ;  /* 0x0000008e851d723e */ /* 0x042fe200000000ff */
[----:B------:R-:W-:Y:S03]  /*187e0*/  FADD.FTZ R142, R142, R121 ;  /* 0x000000798e8e7221 */ /* 0x000fe60000010000 */
[----:B------:R-:W1:Y:S01]  /*187f0*/  MUFU.EX2 R137, R137 ;  /* 0x0000008900897308 */ /* 0x000e620000000800 */
[----:B------:R-:W-:Y:S09]  /*18800*/  FADD.FTZ R142, R133, R142 ;  /* 0x0000008e858e7221 */ /* 0x000ff20000010000 */
[----:B------:R-:W5:Y:S01]  /*18810*/  MUFU.EX2 R146, R146 ;  /* 0x0000009200927308 */ /* 0x000f620000000800 */
[C---:B---3--:R-:W-:Y:S01]  /*18820*/  F2FP.F16.F32.PACK_AB R30, R144.reuse, R135 ;  /* 0x00000087901e723e */ /* 0x048fe200000000ff */
[----:B------:R-:W-:Y:S04]  /*18830*/  FADD.FTZ R135, R135, R26 ;  /* 0x0000001a87877221 */ /* 0x000fe80000010000 */
[----:B------:R-:W-:Y:S04]  /*18840*/  FADD.FTZ R144, R144, R135 ;  /* 0x0000008790907221 */ /* 0x000fe80000010000 */
[----:B------:R-:W-:Y:S01]  /*18850*/  MUFU.EX2 R139, R139 ;  /* 0x0000008b008b7308 */ /* 0x000fe20000000800 */
[----:B-1----:R-:W-:Y:S09]  /*18860*/  FADD.FTZ R25, R137, R142 ;  /* 0x0000008e89197221 */ /* 0x002ff20000010000 */
[----:B------:R-:W-:Y:S01]  /*18870*/  MUFU.EX2 R224, R224 ;  /* 0x000000e000e07308 */ /* 0x000fe20000000800 */
[C---:B-----5:R-:W-:Y:S01]  /*18880*/  F2FP.F16.F32.PACK_AB R31, R146.reuse, R137 ;  /* 0x00000089921f723e */ /* 0x060fe200000000ff */
[----:B------:R-:W-:Y:S08]  /*18890*/  FADD.FTZ R25, R146, R25 ;  /* 0x0000001992197221 */ /* 0x000ff00000010000 */
[----:B------:R-:W1:Y:S01]  /*188a0*/  MUFU.EX2 R230, R230 ;  /* 0x000000e600e67308 */ /* 0x000e620000000800 */
[C---:B------:R-:W-:Y:S09]  /*188b0*/  HMMA.16816.F32 R4, R28.reuse, R36, R4 ;  /* 0x000000241c04723c */ /* 0x040ff20000001804 */
[----:B------:R-:W3:Y:S01]  /*188c0*/  MUFU.EX2 R141, R141 ;  /* 0x0000008d008d7308 */ /* 0x000ee20000000800 */
[C---:B------:R-:W-:Y:S01]  /*188d0*/  HMMA.16816.F32 R8, R28.reuse, R38, R8 ;  /* 0x000000261c08723c */ /* 0x040fe20000001808 */
[----:B------:R-:W5:Y:S08]  /*188e0*/  LDSM.16.MT88.4 R36, [R45+0x2c00] ;  /* 0x002c00002d24783b */ /* 0x000f700000004200 */
[----:B------:R-:W-:Y:S01]  /*188f0*/  MUFU.EX2 R143, R143 ;  /* 0x0000008f008f7308 */ /* 0x000fe20000000800 */
[C---:B--2---:R-:W-:Y:S03]  /*18900*/  HMMA.16816.F32 R12, R28.reuse, R40, R12 ;  /* 0x000000281c0c723c */ /* 0x044fe6000000180c */
[----:B-1----:R-:W-:Y:S06]  /*18910*/  FADD.FTZ R24, R230, R25 ;  /* 0x00000019e6187221 */ /* 0x002fec0000010000 */
[----:B------:R-:W1:Y:S01]  /*18920*/  MUFU.EX2 R222, R222 ;  /* 0x000000de00de7308 */ /* 0x000e620000000800 */
[----:B------:R-:W-:Y:S01]  /*18930*/  HMMA.16816.F32 R16, R28, R42, R16 ;  /* 0x0000002a1c10723c */ /* 0x000fe20000001810 */
[----:B------:R-:W2:Y:S02]  /*18940*/  LDSM.16.MT88.4 R40, [R46+0x8000] ;  /* 0x008000002e28783b */ /* 0x000ea40000004200 */
[C---:B---3--:R-:W-:Y:S01]  /*18950*/  F2FP.F16.F32.PACK_AB R29, R141.reuse, R230 ;  /* 0x000000e68d1d723e */ /* 0x048fe200000000ff */
[----:B------:R-:W-:Y:S01]  /*18960*/  FADD.FTZ R24, R141, R24 ;  /* 0x000000188d187221 */ /* 0x000fe20000010000 */
[C---:B------:R-:W-:Y:S01]  /*18970*/  F2FP.F16.F32.PACK_AB R28, R224.reuse, R139 ;  /* 0x0000008be01c723e */ /* 0x040fe200000000ff */
[----:B------:R-:W-:Y:S03]  /*18980*/  FADD.FTZ R139, R139, R144 ;  /* 0x000000908b8b7221 */ /* 0x000fe60000010000 */
[----:B------:R-:W-:Y:S01]  /*18990*/  MUFU.EX2 R145, R145 ;  /* 0x0000009100917308 */ /* 0x000fe20000000800 */
[----:B------:R-:W-:Y:S09]  /*189a0*/  FADD.FTZ R224, R224, R139 ;  /* 0x0000008be0e07221 */ /* 0x000ff20000010000 */
[----:B------:R-:W3:Y:S01]  /*189b0*/  MUFU.EX2 R218, R218 ;  /* 0x000000da00da7308 */ /* 0x000ee20000000800 */
[C---:B-1----:R-:W-:Y:S01]  /*189c0*/  F2FP.F16.F32.PACK_AB R30, R222.reuse, R143 ;  /* 0x0000008fde1e723e */ /* 0x042fe200000000ff */
[----:B------:R-:W-:Y:S04]  /*189d0*/  FADD.FTZ R143, R143, R224 ;  /* 0x000000e08f8f7221 */ /* 0x000fe80000010000 */
[----:B------:R-:W-:Y:S04]  /*189e0*/  FADD.FTZ R222, R222, R143 ;  /* 0x0000008fdede7221 */ /* 0x000fe80000010000 */
[----:B------:R-:W-:Y:S01]  /*189f0*/  MUFU.EX2 R147, R147 ;  /* 0x0000009300937308 */ /* 0x000fe20000000800 */
[----:B------:R-:W-:Y:S09]  /*18a00*/  LDSM.16.MT88.4 R140, [R46+0x8c00] ;  /* 0x008c00002e8c783b */ /* 0x000ff20000004200 */
[----:B------:R-:W1:Y:S01]  /*18a10*/  MUFU.EX2 R214, R214 ;  /* 0x000000d600d67308 */ /* 0x000e620000000800 */
[C---:B---3--:R-:W-:Y:S01]  /*18a20*/  F2FP.F16.F32.PACK_AB R31, R218.reuse, R145 ;  /* 0x00000091da1f723e */ /* 0x048fe200000000ff */
[----:B------:R-:W-:Y:S04]  /*18a30*/  FADD.FTZ R145, R145, R24 ;  /* 0x0000001891917221 */ /* 0x000fe80000010000 */
[----:B------:R-:W-:Y:S04]  /*18a40*/  FADD.FTZ R218, R218, R145 ;  /* 0x00000091dada7221 */ /* 0x000fe80000010000 */
[----:B------:R-:W-:Y:S01]  /*18a50*/  MUFU.EX2 R153, R153 ;  /* 0x0000009900997308 */ /* 0x000fe20000000800 */
[C---:B----4-:R-:W-:Y:S09]  /*18a60*/  HMMA.16816.F32 R4, R28.reuse, R32, R4 ;  /* 0x000000201c04723c */ /* 0x050ff20000001804 */
        /* <DEDUP_REMOVED lines=10> */
[----:B---3--:R-:W-:Y:S01]  /*18b10*/  F2FP.F16.F32.PACK_AB R29, R204, R153 ;  /* 0x00000099cc1d723e */ /* 0x008fe200000000ff */
[----:B------:R-:W-:Y:S03]  /*18b20*/  FADD.FTZ R153, R153, R218 ;  /* 0x000000da99997221 */ /* 0x000fe60000010000 */
[----:B------:R-:W-:Y:S01]  /*18b30*/  MUFU.EX2 R123, R123 ;  /* 0x0000007b007b7308 */ /* 0x000fe20000000800 */
[----:B------:R-:W-:Y:S01]  /*18b40*/  FADD.FTZ R214, R214, R147 ;  /* 0x00000093d6d67221 */ /* 0x000fe20000010000 */
[----:B------:R-:W-:Y:S08]  /*18b50*/  FADD.FTZ R204, R204, R153 ;  /* 0x00000099cccc7221 */ /* 0x000ff00000010000 */
[----:B------:R-:W1:Y:S01]  /*18b60*/  MUFU.EX2 R156, R156 ;  /* 0x0000009c009c7308 */ /* 0x000e620000000800 */
[C---:B-----5:R-:W-:Y:S01]  /*18b70*/  F2FP.F16.F32.PACK_AB R30, R166.reuse, R155 ;  /* 0x0000009ba61e723e */ /* 0x060fe200000000ff */
[----:B------:R-:W-:Y:S04]  /*18b80*/  FADD.FTZ R155, R155, R214 ;  /* 0x000000d69b9b7221 */ /* 0x000fe80000010000 */
[----:B------:R-:W-:Y:S04]  /*18b90*/  FADD.FTZ R166, R166, R155 ;  /* 0x0000009ba6a67221 */ /* 0x000fe80000010000 */
[----:B------:R-:W-:Y:S10]  /*18ba0*/  MUFU.EX2 R113, R113 ;  /* 0x0000007100717308 */ /* 0x000ff40000000800 */
[----:B------:R-:W3:Y:S01]  /*18bb0*/  MUFU.EX2 R122, R122 ;  /* 0x0000007a007a7308 */ /* 0x000ee20000000800 */
[C---:B-1----:R-:W-:Y:S01]  /*18bc0*/  F2FP.F16.F32.PACK_AB R31, R156.reuse, R123 ;  /* 0x0000007b9c1f723e */ /* 0x042fe200000000ff */
[----:B------:R-:W-:Y:S04]  /*18bd0*/  FADD.FTZ R123, R123, R204 ;  /* 0x000000cc7b7b7221 */ /* 0x000fe80000010000 */
[----:B------:R-:W-:Y:S04]  /*18be0*/  FADD.FTZ R156, R156, R123 ;  /* 0x0000007b9c9c7221 */ /* 0x000fe80000010000 */
        /* <DEDUP_REMOVED lines=33> */
[----:B------:R-:W-:Y:S01]  /*18e00*/  MUFU.EX2 R51, R51 ;  /* 0x0000003300337308 */ /* 0x000fe20000000800 */
[C---:B--2---:R-:W-:Y:S03]  /*18e10*/  HMMA.16816.F32 R12, R28.reuse, R40, R12 ;  /* 0x000000281c0c723c */ /* 0x044fe6000000180c */
[-CC-:B------:R-:W-:Y:S01]  /*18e20*/  FFMA.FTZ R40, R48, R20.reuse, -R49.reuse ;  /* 0x0000001430287223 */ /* 0x180fe20000010831 */
[-C--:B------:R-:W-:Y:S01]  /*18e30*/  FFMA.FTZ R49, R27, R20.reuse, -R49 ;  /* 0x000000141b317223 */ /* 0x080fe20000010831 */
[----:B------:R-:W-:Y:S04]  /*18e40*/  FADD.FTZ R66, R66, R65 ;  /* 0x0000004142427221 */ /* 0x000fe80000010000 */
[----:B------:R-:W2:Y:S01]  /*18e50*/  MUFU.EX2 R58, R58 ;  /* 0x0000003a003a7308 */ /* 0x000ea20000000800 */
[----:B------:R-:W-:Y:S03]  /*18e60*/  HMMA.16816.F32 R16, R28, R42, R16 ;  /* 0x0000002a1c10723c */ /* 0x000fe60000001810 */
[-CC-:B------:R-:W-:Y:S01]  /*18e70*/  FFMA.FTZ R28, R22, R20.reuse, -R47.reuse ;  /* 0x00000014161c7223 */ /* 0x180fe2000001082f */
[----:B------:R-:W-:Y:S01]  /*18e80*/  FFMA.FTZ R47, R21, R20, -R47 ;  /* 0x00000014152f7223 */ /* 0x000fe2000001082f */
[C---:B-1----:R-:W-:Y:S01]  /*18e90*/  F2FP.F16.F32.PACK_AB R25, R62.reuse, R53 ;  /* 0x000000353e19723e */ /* 0x042fe200000000ff */
[----:B------:R-:W1:Y:S03]  /*18ea0*/  LDSM.16.MT88.4 R20, [R45+0x3c00] ;  /* 0x003c00002d14783b */ /* 0x000e660000004200 */
[----:B------:R-:W-:Y:S01]  /*18eb0*/  MUFU.EX2 R55, R55 ;  /* 0x0000003700377308 */ /* 0x000fe20000000800 */
[----:B------:R-:W-:Y:S04]  /*18ec0*/  FADD.FTZ R53, R53, R72 ;  /* 0x0000004835357221 */ /* 0x000fe80000010000 */
[----:B------:R-:W-:Y:S05]  /*18ed0*/  FADD.FTZ R62, R62, R53 ;  /* 0x000000353e3e7221 */ /* 0x000fea0000010000 */
[----:B------:R-:W3:Y:S01]  /*18ee0*/  MUFU.EX2 R54, R54 ;  /* 0x0000003600367308 */ /* 0x000ee20000000800 */
[----:B--2---:R-:W-:Y:S09]  /*18ef0*/  F2FP.F16.F32.PACK_AB R26, R58, R51 ;  /* 0x000000333a1a723e */ /* 0x004ff200000000ff */
[----:B------:R-:W-:Y:S10]  /*18f00*/  MUFU.EX2 R52, R52 ;  /* 0x0000003400347308 */ /* 0x000ff40000000800 */
[----:B------:R-:W2:Y:S01]  /*18f10*/  MUFU.EX2 R57, R57 ;  /* 0x0000003900397308 */ /* 0x000ea20000000800 */
[C---:B---3--:R-:W-:Y:S07]  /*18f20*/  F2FP.F16.F32.PACK_AB R27, R54.reuse, R55 ;  /* 0x00000037361b723e */ /* 0x048fee00000000ff */
[C---:B-----5:R-:W-:Y:S02]  /*18f30*/  HMMA.16816.F32 R4, R24.reuse, R32, R4 ;  /* 0x000000201804723c */ /* 0x060fe40000001804 */
[----:B------:R-:W-:Y:S06]  /*18f40*/  MUFU.EX2 R50, R50 ;  /* 0x0000003200327308 */ /* 0x000fec0000000800 */
[C---:B------:R-:W-:Y:S04]  /*18f50*/  HMMA.16816.F32 R8, R24.reuse, R34, R8 ;  /* 0x000000221808723c */ /* 0x040fe80000001808 */
[----:B------:R-:W3:Y:S01]  /*18f60*/  MUFU.EX2 R59, R59 ;  /* 0x0000003b003b7308 */ /* 0x000ee20000000800 */
[----:B--2---:R-:W-:Y:S03]  /*18f70*/  F2FP.F16.F32.PACK_AB R132, R57, R52 ;  /* 0x000000343984723e */ /* 0x004fe600000000ff */
[C---:B----4-:R-:W-:Y:S06]  /*18f80*/  HMMA.16816.F32 R12, R24.reuse, R36, R12 ;  /* 0x00000024180c723c */ /* 0x050fec000000180c */
[----:B------:R-:W-:Y:S02]  /*18f90*/  MUFU.EX2 R40, R40 ;  /* 0x0000002800287308 */ /* 0x000fe40000000800 */
[----:B------:R-:W-:Y:S08]  /*18fa0*/  HMMA.16816.F32 R16, R24, R38, R16 ;  /* 0x000000261810723c */ /* 0x000ff00000001810 */
[----:B------:R-:W2:Y:S01]  /*18fb0*/  MUFU.EX2 R49, R49 ;  /* 0x0000003100317308 */ /* 0x000ea20000000800 */
[----:B---3--:R-:W-:Y:S09]  /*18fc0*/  F2FP.F16.F32.PACK_AB R133, R59, R50 ;  /* 0x000000323b85723e */ /* 0x008ff200000000ff */
        /* <DEDUP_REMOVED lines=21> */
.L_x_3971:
        /* <DEDUP_REMOVED lines=10> */
.L_x_3986:
        /* <DEDUP_REMOVED lines=91> */
.L_x_3981:
[----:B------:R-:W-:Y:S05]  /*19770*/  BSYNC.RECONVERGENT B0 ;  /* 0x0000000000007941 */ /* 0x000fea0003800200 */
.L_x_3980:
        /* <DEDUP_REMOVED lines=23> */
[----:B-1----:R-:W-:Y:S05]  /*198f0*/  @P0 RET.REL.NODEC R184 `(_ZN5flash24flash_fwd_splitkv_kernelI23Flash_fwd_kernel_traitsILi32ELi64ELi256ELi4ELb0ELb0EN7cutlass6half_tE19Flash_kernel_traitsILi32ELi64ELi256ELi4ES3_EELb0ELb0ELb1ELb0ELb0ELb1ELb1ELb1EEEvNS_16Flash_fwd_paramsE) ;  /* 0xfffffe64b8c00950 */ /* 0x002fea0003c3ffff */
[----:B------:R-:W-:Y:S01]  /*19900*/  MOV R185, 0x0 ;  /* 0x0000000000b97802 */ /* 0x000fe20000000f00 */
[----:B------:R1:W-:Y:S03]  /*19910*/  ST.E.128 desc[UR4][R20.64+0x1800], R4 ;  /* 0x0018000414007985 */ /* 0x0003e6000c101d04 */
[----:B-1----:R-:W-:Y:S05]  /*19920*/  RET.REL.NODEC R184 `(_ZN5flash24flash_fwd_splitkv_kernelI23Flash_fwd_kernel_traitsILi32ELi64ELi256ELi4ELb0ELb0EN7cutlass6half_tE19Flash_kernel_traitsILi32ELi64ELi256ELi4ES3_EELb0ELb0ELb1ELb0ELb0ELb1ELb1ELb1EEEvNS_16Flash_fwd_paramsE) ;  /* 0xfffffe64b8b47950 */ /* 0x002fea0003c3ffff */
.L_x_3979:
[----:B------:R-:W-:Y:S01]  /*19930*/  MOV R5, 0x2 ;  /* 0x0000000200057802 */ /* 0x000fe20000000f00 */
[----:B------:R-:W-:Y:S01]  /*19940*/  IMAD.MOV.U32 R0, RZ, RZ, 0x1f ;  /* 0x0000001fff007424 */ /* 0x000fe200078e00ff */
[----:B------:R-:W-:-:S07]  /*19950*/  MOV R6, 0xffffffff ;  /* 0xffffffff00067802 */ /* 0x000fce0000000f00 */
[----:B-1---5:R-:W-:Y:S05]  /*19960*/  WARPSYNC.COLLECTIVE R6, `(.L_x_3982) ;  /* 0x0000000006087348 */ /* 0x022fea0003c00000 */
[----:B------:R2:W3:Y:S02]  /*19970*/  SHFL.BFLY P0, R10, R198, R5, R0 ;  /* 0x0c000005c60a7389 */ /* 0x0004e40000000000 */
[----:B-123-5:R-:W-:Y:S05]  /*19980*/  ENDCOLLECTIVE ;  /* 0x000000000000791b */ /* 0x02efea0003800000 */
.L_x_3982:
[----:B------:R-:W-:Y:S02]  /*19990*/  IMAD.MOV.U32 R7, RZ, RZ, R10 ;  /* 0x000000ffff077224 */ /* 0x000fe400078e000a */
[----:B------:R-:W-:Y:S02]  /*199a0*/  IMAD.MOV.U32 R5, RZ, RZ, 0x1 ;  /* 0x00000001ff057424 */ /* 0x000fe400078e00ff */
[----:B------:R-:W-:-:S05]  /*199b0*/  FADD.FTZ R8, R7, R198 ;  /* 0x000000c607087221 */ /* 0x000fca0000010000 */
[----:B------:R-:W-:-:S07]  /*199c0*/  MOV R198, R8 ;  /* 0x0000000800c67202 */ /* 0x000fce0000000f00 */
[----:B------:R-:W-:Y:S05]  /*199d0*/  WARPSYNC.COLLECTIVE R6, `(.L_x_3983) ;  /* 0x0000000006087348 */ /* 0x000fea0003c00000 */
[----:B------:R1:W2:Y:S02]  /*199e0*/  SHFL.BFLY P0, R10, R198, R5, R0 ;  /* 0x0c000005c60a7389 */ /* 0x0002a40000000000 */
[----:B-12---:R-:W-:Y:S05]  /*199f0*/  ENDCOLLECTIVE ;  /* 0x000000000000791b */ /* 0x006fea0003800000 */
.L_x_3983:
[----:B------:R-:W-:Y:S01]  /*19a00*/  MOV R198, R197 ;  /* 0x000000c500c67202 */ /* 0x000fe20000000f00 */
[----:B------:R-:W-:Y:S01]  /*19a10*/  IMAD.MOV.U32 R5, RZ, RZ, 0x2 ;  /* 0x00000002ff057424 */ /* 0x000fe200078e00ff */
[----:B------:R-:W-:-:S07]  /*19a20*/  MOV R7, R10 ;  /* 0x0000000a00077202 */ /* 0x000fce0000000f00 */
[----:B------:R-:W-:Y:S05]  /*19a30*/  WARPSYNC.COLLECTIVE R6, `(.L_x_3984) ;  /* 0x0000000006087348 */ /* 0x000fea0003c00000 */
[----:B------:R1:W2:Y:S02]  /*19a40*/  SHFL.BFLY P0, R10, R198, R5, R0 ;  /* 0x0c000005c60a7389 */ /* 0x0002a40000000000 */
[----:B-12---:R-:W-:Y:S05]  /*19a50*/  ENDCOLLECTIVE ;  /* 0x000000000000791b */ /* 0x006fea0003800000 */
.L_x_3984:
[----:B------:R-:W-:Y:S01]  /*19a60*/  FADD.FTZ R12, R8, R7 ;  /* 0x00000007080c7221 */ /* 0x000fe20000010000 */
[----:B------:R-:W-:Y:S01]  /*19a70*/  FADD.FTZ R9, R10, R197 ;  /* 0x000000c50a097221 */ /* 0x000fe20000010000 */
[----:B------:R-:W-:-:S04]  /*19a80*/  MOV R5, 0x1 ;  /* 0x0000000100057802 */ /* 0x000fc80000000f00 */
[----:B------:R-:W-:-:S07]  /*19a90*/  MOV R198, R9 ;  /* 0x0000000900c67202 */ /* 0x000fce0000000f00 */
[----:B------:R-:W-:Y:S05]  /*19aa0*/  WARPSYNC.COLLECTIVE R6, `(.L_x_3985) ;  /* 0x0000000006087348 */ /* 0x000fea0003c00000 */
[----:B------:R1:W2:Y:S02]  /*19ab0*/  SHFL.BFLY P0, R10, R198, R5, R0 ;  /* 0x0c000005c60a7389 */ /* 0x0002a40000000000 */
[----:B-12---:R-:W-:Y:S05]  /*19ac0*/  ENDCOLLECTIVE ;  /* 0x000000000000791b */ /* 0x006fea0003800000 */
.L_x_3985:
[----:B------:R-:W-:Y:S05]  /*19ad0*/  BRA `(.L_x_3986) ;  /* 0xfffffff400b87947 */ /* 0x000fea000383ffff */
.L_x_3987:
        /* <DEDUP_REMOVED lines=10> */
.L_x_10257:


//--------------------- .text._ZN5flash24flash_fwd_splitkv_kernelI23Flash_fwd_kernel_traitsILi32ELi64ELi256ELi4ELb0ELb0EN7cutlass6half_tE19Flash_kernel_traitsILi32ELi64ELi256ELi4ES3_EELb0ELb1ELb0ELb0ELb1ELb0ELb0ELb0EEEvNS_16Flash_fwd_paramsE --------------------------
	.section	.text._ZN5flash24flash_fwd_splitkv_kernelI23Flash_fwd_kernel_traitsILi32ELi64ELi256ELi4ELb0ELb0EN7cutlass6half_tE19Flash_kernel_traitsILi32ELi64ELi256ELi4ES3_EELb0ELb1ELb0ELb0ELb1ELb0ELb0ELb0EEEvNS_16Flash_fwd_paramsE,"ax",@progbits
	.align	128
        .global         _ZN5flash24flash_fwd_splitkv_kernelI23Flash_fwd_kernel_traitsILi32ELi64ELi256ELi4ELb0ELb0EN7cutlass6half_tE19Flash_kernel_traitsILi32ELi64ELi256ELi4ES3_EELb0ELb1ELb0ELb0ELb1ELb0ELb0ELb0EEEvNS_16Flash_fwd_paramsE
        .type           _ZN5flash24flash_fwd_splitkv_kernelI23Flash_fwd_kernel_traitsILi32ELi64ELi256ELi4ELb0ELb0EN7cutlass6half_tE19Flash_kernel_traitsILi32ELi64ELi256ELi4ES3_EELb0ELb1ELb0ELb0ELb1ELb0ELb0ELb0EEEvNS_16Flash_fwd_paramsE,@function
        .size           _ZN5flash24flash_fwd_splitkv_kernelI23Flash_fwd_kernel_traitsILi32ELi64ELi256ELi4ELb0ELb0EN7cutlass6half_tE19Flash_kernel_traitsILi32ELi64ELi256ELi4ES3_EELb0ELb1ELb0ELb0ELb1ELb0ELb0ELb0EEEvNS_16Flash_fwd_paramsE,(.L_x_10258 - _ZN5flash24flash_fwd_splitkv_kernelI23Flash_fwd_kernel_traitsILi32ELi64ELi256ELi4ELb0ELb0EN7cutlass6half_tE19Flash_kernel_traitsILi32ELi64ELi256ELi4ES3_EELb0ELb1ELb0ELb0ELb1ELb0ELb0ELb0EEEvNS_16Flash_fwd_paramsE)
        .other          _ZN5flash24flash_fwd_splitkv_kernelI23Flash_fwd_kernel_traitsILi32ELi64ELi256ELi4ELb0ELb0EN7cutlass6half_tE19Flash_kernel_traitsILi32ELi64ELi256ELi4ES3_EELb0ELb1ELb0ELb0ELb1ELb0ELb0ELb0EEEvNS_16Flash_fwd_paramsE,@"STO_CUDA_ENTRY STV_DEFAULT"
_ZN5flash24flash_fwd_splitkv_kernelI23Flash_fwd_kernel_traitsILi32ELi64ELi256ELi4ELb0ELb0EN7cutlass6half_tE19Flash_kernel_traitsILi32ELi64ELi256ELi4ES3_EELb0ELb1ELb0ELb0ELb1ELb0ELb0ELb0EEEvNS_16Flash_fwd_paramsE:
.text._ZN5flash24flash_fwd_splitkv_kernelI23Flash_fwd_kernel_traitsILi32ELi64ELi256ELi4ELb0ELb0EN7cutlass6half_tE19Flash_kernel_traitsILi32ELi64ELi256ELi4ES3_EELb0ELb1ELb0ELb0ELb1ELb0ELb0ELb0EEEvNS_16Flash_fwd_paramsE:
[----:B------:R-:W1:Y:S01]  /*0000*/  LDC R1, c[0x0][0x37c] ;  /* 0x0000df00ff017b82 */ /* 0x000e620000000800 */
[----:B------:R-:W2:Y:S07]  /*0010*/  S2R R233, SR_CTAID.X ;  /* 0x0000000000e97919 */ /* 0x000eae0000002500 */
[----:B------:R-:W3:Y:S01]  /*0020*/  LDC.64 R2, c[0x0][0x348] ;  /* 0x0000d200ff027b82 */ /* 0x000ee20000000a00 */
[----:B------:R-:W-:Y:S01]  /*0030*/  BSSY.RECONVERGENT B3, `(.L_x_3988) ;  /* 0x0000006000037945 */ /* 0x000fe20003800200 */
[----:B-1----:R-:W-:Y:S01]  /*0040*/  IADD3 R1, PT, PT, R1, -0x20, RZ ;  /* 0xffffffe001017810 */ /* 0x002fe20007ffe0ff */
[----:B------:R-:W1:Y:S01]  /*0050*/  S2R R232, SR_CTAID.Y ;  /* 0x0000000000e87919 */ /* 0x000e620000002600 */
[----:B------:R-:W-:Y:S01]  /*0060*/  MOV R230, 0x90 ;  /* 0x0000009000e67802 */ /* 0x000fe20000000f00 */
[----:B--2---:R-:W4:Y:S06]  /*0070*/  S2R R231, SR_CTAID.Z ;  /* 0x0000000000e77919 */ /* 0x004f2c0000002700 */
[----:B-1-34-:R-:W-:Y:S05]  /*0080*/  CALL.REL.NOINC `($_ZN5flash24flash_fwd_splitkv_kernelI23Flash_fwd_kernel_traitsILi32ELi64ELi256ELi4ELb0ELb0EN7cutlass6half_tE19Flash_kernel_traitsILi32ELi64ELi256ELi4ES3_EELb0ELb1ELb0ELb0ELb1ELb0ELb0ELb0EEEvNS_16Flash_fwd_paramsE$_ZN5flash30compute_attn_1rowblock_splitkvI23Flash_fwd_kernel_traitsILi32ELi64ELi256ELi4ELb0ELb0EN7cutlass6half_tE19Flash_kernel_traitsILi32ELi64ELi256ELi4ES3_EELb0ELb1ELb0ELb0ELb1ELb0ELb0ELb0ENS_16Flash_fwd_paramsEEEvRKT8_iiiii) ;  /* 0x0000000000087944 */ /* 0x01afea0003c00000 */
[----:B------:R-:W-:Y:S05]  /*0090*/  BSYNC.RECONVERGENT B3 ;  /* 0x0000000000037941 */ /* 0x000fea0003800200 */
.L_x_3988:
[----:B------:R-:W-:Y:S05]  /*00a0*/  EXIT ;  /* 0x000000000000794d */ /* 0x000fea0003800000 */
        .type           $_ZN5flash24flash_fwd_splitkv_kernelI23Flash_fwd_kernel_traitsILi32ELi64ELi256ELi4ELb0ELb0EN7cutlass6half_tE19Flash_kernel_traitsILi32ELi64ELi256ELi4ES3_EELb0ELb1ELb0ELb0ELb1ELb0ELb0ELb0EEEvNS_16Flash_fwd_paramsE$_ZN5flash30compute_attn_1rowblock_splitkvI23Flash_fwd_kernel_traitsILi32ELi64ELi256ELi4ELb0ELb0EN7cutlass6half_tE19Flash_kernel_traitsILi32ELi64ELi256ELi4ES3_EELb0ELb1ELb0ELb0ELb1ELb0ELb0ELb0ENS_16Flash_fwd_paramsEEEvRKT8_iiiii,@function
        .size           $_ZN5flash24flash_fwd_splitkv_kernelI23Flash_fwd_kernel_traitsILi32ELi64ELi256ELi4ELb0ELb0EN7cutlass6half_tE19Flash_kernel_traitsILi32ELi64ELi256ELi4ES3_EELb0ELb1ELb0ELb0ELb1ELb0ELb0ELb0EEEvNS_16Flash_fwd_paramsE$_ZN5flash30compute_attn_1rowblock_splitkvI23Flash_fwd_kernel_traitsILi32ELi64ELi256ELi4ELb0ELb0EN7cutlass6half_tE19Flash_kernel_traitsILi32ELi64ELi256ELi4ES3_EELb0ELb1ELb0ELb0ELb1ELb0ELb0ELb0ENS_16Flash_fwd_paramsEEEvRKT8_iiiii,(.L_x_10258 - $_ZN5flash24flash_fwd_splitkv_kernelI23Flash_fwd_kernel_traitsILi32ELi64ELi256ELi4ELb0ELb0EN7cutlass6half_tE19Flash_kernel_traitsILi32ELi64ELi256ELi4ES3_EELb0ELb1ELb0ELb0ELb1ELb0ELb0ELb0EEEvNS_16Flash_fwd_paramsE$_ZN5flash30compute_attn_1rowblock_splitkvI23Flash_fwd_kernel_traitsILi32ELi64ELi256ELi4ELb0ELb0EN7cutlass6half_tE19Flash_kernel_traitsILi32ELi64ELi256ELi4ES3_EELb0ELb1ELb0ELb0ELb1ELb0ELb0ELb0ENS_16Flash_fwd_paramsEEEvRKT8_iiiii)
$_ZN5flash24flash_fwd_splitkv_kernelI23Flash_fwd_kernel_traitsILi32ELi64ELi256ELi4ELb0ELb0EN7cutlass6half_tE19Flash_kernel_traitsILi32ELi64ELi256ELi4ES3_EELb0ELb1ELb0ELb0ELb1ELb0ELb0ELb0EEEvNS_16Flash_fwd_paramsE$_ZN5flash30compute_attn_1rowblock_splitkvI23Flash_fwd_kernel_traitsILi32ELi64ELi256ELi4ELb0ELb0EN7cutlass6half_tE19Flash_kernel_traitsILi32ELi64ELi256ELi4ES3_EELb0ELb1ELb0ELb0ELb1ELb0ELb0ELb0ENS_16Flash_fwd_paramsEEEvRKT8_iiiii:
        /* <DEDUP_REMOVED lines=38> */
.L_x_3990:
[----:B------:R-:W-:Y:S05]  /*0310*/  BSYNC.RECONVERGENT B0 ;  /* 0x0000000000007941 */ /* 0x000fea0003800200 */
.L_x_3989:
[----:B------:R-:W-:Y:S04]  /*0320*/  BSSY.RECONVERGENT B0, `(.L_x_3991) ;  /* 0x0000007000007945 */ /* 0x000fe80003800200 */
[----:B------:R-:W-:Y:S05]  /*0330*/  @!P3 BRA `(.L_x_3992) ;  /* 0x000000000014b947 */ /* 0x000fea0003800000 */
[----:B-----5:R-:W3:Y:S02]  /*0340*/  LD.E.U8 R6, desc[UR4][R2.64+0x1b2] ;  /* 0x0001b20402067980 */ /* 0x020ee4000c101100 */
[----:B---3--:R-:W-:-:S13]  /*0350*/  ISETP.NE.AND P1, PT, R6, RZ, PT ;  /* 0x000000ff0600720c */ /* 0x008fda0003f25270 */
[----:B------:R-:W3:Y:S02]  /*0360*/  @P1 LD.E R7, desc[UR4][R14.64+0x4] ;  /* 0x000004040e071980 */ /* 0x000ee4000c101900 */
[----:B---3--:R-:W-:-:S06]  /*0370*/  @P1 IADD3 R6, PT, PT, R7, -R12, RZ ;  /* 0x8000000c07061210 */ /* 0x008fcc0007ffe0ff */
[----:B------:R3:W5:Y:S02]  /*0380*/  @!P1 LD.E R6, desc[UR4][R14.64] ;  /* 0x000000040e069980 */ /* 0x000764000c101900 */
.L_x_3992:
[----:B------:R-:W-:Y:S05]  /*0390*/  BSYNC.RECONVERGENT B0 ;  /* 0x0000000000007941 */ /* 0x000fea0003800200 */
.L_x_3991:
        /* <DEDUP_REMOVED lines=8> */
.L_x_3994:
[----:B------:R-:W4:Y:S01]  /*0420*/  LD.E.64 R8, desc[UR4][R2.64+0x108] ;  /* 0x0001080402087980 */ /* 0x000f22000c101b00 */
[----:B------:R-:W-:Y:S01]  /*0430*/  BSSY.RECONVERGENT B0, `(.L_x_3996) ;  /* 0x0000006000007945 */ /* 0x000fe20003800200 */
[----:B------:R-:W-:Y:S01]  /*0440*/  IMAD.MOV.U32 R221, RZ, RZ, RZ ;  /* 0x000000ffffdd7224 */ /* 0x000fe200078e00ff */
[----:B----4-:R-:W-:-:S04]  /*0450*/  ISETP.NE.U32.AND P0, PT, R8, RZ, PT ;  /* 0x000000ff0800720c */ /* 0x010fc80003f05070 */
[----:B------:R-:W-:-:S13]  /*0460*/  ISETP.NE.AND.EX P0, PT, R9, RZ, PT, P0 ;  /* 0x000000ff0900720c */ /* 0x000fda0003f05300 */
[----:B------:R-:W-:Y:S05]  /*0470*/  @!P0 BRA `(.L_x_3997) ;  /* 0x0000000000048947 */ /* 0x000fea0003800000 */
[----:B------:R4:W5:Y:S02]  /*0480*/  LD.E R221, desc[UR4][R2.64+0xbc] ;  /* 0x0000bc0402dd7980 */ /* 0x000964000c101900 */
.L_x_3997:
[----:B------:R-:W-:Y:S05]  /*0490*/  BSYNC.RECONVERGENT B0 ;  /* 0x0000000000007941 */ /* 0x000fea0003800200 */
.L_x_3996:
[----:B-----5:R-:W-:Y:S02]  /*04a0*/  IADD3 R221, PT, PT, R221, R6, -R11 ;  /* 0x00000006dddd7210 */ /* 0x020fe40007ffe80b */
.L_x_3995:
[----:B------:R-:W-:Y:S05]  /*04b0*/  BSYNC.RECONVERGENT B1 ;  /* 0x0000000000017941 */ /* 0x000fea0003800200 */
.L_x_3993:
[----:B------:R-:W-:Y:S01]  /*04c0*/  IMAD.SHL.U32 R9, R233, 0x40, RZ ;  /* 0x00000040e9097824 */ /* 0x000fe200078e00ff */
[----:B------:R-:W-:Y:S01]  /*04d0*/  MOV R6, R230 ;  /* 0x000000e600067202 */ /* 0x000fe20000000f00 */
[----:B------:R-:W-:-:S03]  /*04e0*/  IMAD.MOV.U32 R7, RZ, RZ, 0x0 ;  /* 0x00000000ff077424 */ /* 0x000fc600078e00ff */
[----:B------:R-:W-:-:S13]  /*04f0*/  ISETP.GT.AND P0, PT, R24, R9, PT ;  /* 0x000000091800720c */ /* 0x000fda0003f04270 */
[----:B-1234-:R-:W-:Y:S05]  /*0500*/  @!P0 RET.REL.NODEC R6 `(_ZN5flash24flash_fwd_splitkv_kernelI23Flash_fwd_kernel_traitsILi32ELi64ELi256ELi4ELb0ELb0EN7cutlass6half_tE19Flash_kernel_traitsILi32ELi64ELi256ELi4ES3_EELb0ELb1ELb0ELb0ELb1ELb0ELb0ELb0EEEvNS_16Flash_fwd_paramsE) ;  /* 0xfffffff806bc8950 */ /* 0x01efea0003c3ffff */
[----:B------:R-:W2:Y:S04]  /*0510*/  LD.E R6, desc[UR4][R2.64+0x188] ;  /* 0x0001880402067980 */ /* 0x000ea8000c101900 */
[----:B------:R-:W3:Y:S04]  /*0520*/  LD.E R5, desc[UR4][R2.64+0x184] ;  /* 0x0001840402057980 */ /* 0x000ee8000c101900 */
[----:B------:R-:W4:Y:S01]  /*0530*/  LD.E R15, desc[UR4][R2.64+0xb8] ;  /* 0x0000b804020f7980 */ /* 0x000f22000c101900 */
[----:B------:R-:W-:Y:S02]  /*0540*/  VIADD R8, R221, 0xff ;  /* 0x000000ffdd087836 */ /* 0x000fe40000000000 */
[----:B------:R-:W-:Y:S01]  /*0550*/  IMAD R7, R233, 0x40, -R24 ;  /* 0x00000040e9077824 */ /* 0x000fe200078e0a18 */
[----:B------:R-:W1:Y:S04]  /*0560*/  S2R R184, SR_TID.X ;  /* 0x0000000000b87919 */ /* 0x000e680000002100 */
[----:B--2---:R-:W-:-:S02]  /*0570*/  IADD3 R6, PT, PT, R6, R7, R8 ;  /* 0x0000000706067210 */ /* 0x004fc40007ffe008 */
[----:B------:R-:W-:Y:S01]  /*0580*/  SHF.R.S32.HI R7, RZ, 0x1f, R8 ;  /* 0x0000001fff077819 */ /* 0x000fe20000011408 */
[----:B---3--:R-:W-:Y:S02]  /*0590*/  IMAD.IADD R10, R5, 0x1, R24 ;  /* 0x00000001050a7824 */ /* 0x008fe400078e0218 */
[----:B------:R-:W-:Y:S01]  /*05a0*/  VIADD R6, R6, 0x40 ;  /* 0x0000004006067836 */ /* 0x000fe20000000000 */
[----:B------:R-:W-:Y:S01]  /*05b0*/  LEA.HI R7, R7, R8, RZ, 0x8 ;  /* 0x0000000807077211 */ /* 0x000fe200078f40ff */
[----:B----4-:R-:W-:Y:S01]  /*05c0*/  VIADD R15, R15, 0xff ;  /* 0x000000ff0f0f7836 */ /* 0x010fe20000000000 */
[----:B------:R-:W-:Y:S02]  /*05d0*/  IADD3 R13, PT, PT, -R10, R9, R221 ;  /* 0x000000090a0d7210 */ /* 0x000fe40007ffe1dd */
[----:B------:R-:W-:Y:S02]  /*05e0*/  SHF.R.S32.HI R5, RZ, 0x1f, R6 ;  /* 0x0000001fff057819 */ /* 0x000fe40000011406 */
[----:B------:R-:W-:-:S02]  /*05f0*/  SHF.R.S32.HI R14, RZ, 0x1f, R15 ;  /* 0x0000001fff0e7819 */ /* 0x000fc4000001140f */
[----:B------:R-:W-:Y:S02]  /*0600*/  SHF.R.S32.HI R10, RZ, 0x1f, R13 ;  /* 0x0000001fff0a7819 */ /* 0x000fe4000001140d */
[----:B------:R-:W-:Y:S02]  /*0610*/  LEA.HI R14, R14, R15, RZ, 0x8 ;  /* 0x0000000f0e0e7211 */ /* 0x000fe400078f40ff */
[----:B------:R-:W-:Y:S02]  /*0620*/  LEA.HI R5, R5, R6, RZ, 0x8 ;  /* 0x0000000605057211 */ /* 0x000fe400078f40ff */
[----:B------:R-:W-:Y:S02]  /*0630*/  LEA.HI R10, R10, R13, RZ, 0x8 ;  /* 0x0000000d0a0a7211 */ /* 0x000fe400078f40ff */
[----:B------:R-:W-:Y:S02]  /*0640*/  SHF.R.S32.HI R7, RZ, 0x8, R7 ;  /* 0x00000008ff077819 */ /* 0x000fe40000011407 */
[----:B------:R-:W-:-:S02]  /*0650*/  SHF.R.S32.HI R14, RZ, 0x8, R14 ;  /* 0x00000008ff0e7819 */ /* 0x000fc4000001140e */
[----:B------:R-:W-:Y:S02]  /*0660*/  SHF.R.S32.HI R5, RZ, 0x8, R5 ;  /* 0x00000008ff057819 */ /* 0x000fe40000011405 */
[----:B------:R-:W-:Y:S02]  /*0670*/  SHF.R.S32.HI R10, RZ, 0x8, R10 ;  /* 0x00000008ff0a7819 */ /* 0x000fe4000001140a */
[----:B------:R-:W-:Y:S02]  /*0680*/  VIMNMX3 R186, R14, R7, R5, PT ;  /* 0x000000070eba720f */ /* 0x000fe40003800105 */
[----:B------:R-:W-:-:S04]  /*0690*/  VIMNMX R225, PT, PT, RZ, R10, !PT ;  /* 0x0000000affe17248 */ /* 0x000fc80007fe0100 */
[----:B------:R-:W-:-:S13]  /*06a0*/  ISETP.GE.AND P0, PT, R225, R186, PT ;  /* 0x000000bae100720c */ /* 0x000fda0003f06270 */
[----:B-1----:R-:W-:Y:S05]  /*06b0*/  @!P0 BRA `(.L_x_3998) ;  /* 0x0000000400108947 */ /* 0x002fea0003800000 */
        /* <DEDUP_REMOVED lines=49> */
[----:B------:R-:W-:Y:S01]  /*09d0*/  IADD3 R7, P0, PT, R3, 0x20, RZ ;  /* 0x0000002003077810 */ /* 0x000fe20007f1e0ff */
[----:B------:R-:W-:Y:S01]  /*09e0*/  IMAD.MOV.U32 R8, RZ, RZ, R6 ;  /* 0x000000ffff087224 */ /* 0x000fe200078e0006 */
[----:B------:R-:W-:-:S03]  /*09f0*/  MOV R9, R13 ;  /* 0x0000000d00097202 */ /* 0x000fc60000000f00 */
[----:B------:R-:W-:Y:S02]  /*0a00*/  IMAD.X R3, RZ, RZ, RZ, P0 ;  /* 0x000000ffff037224 */ /* 0x000fe400000e06ff */
[----:B------:R-:W-:-:S04]  /*0a10*/  IMAD.WIDE.U32 R8, R14, R7, R8 ;  /* 0x000000070e087225 */ /* 0x000fc800078e0008 */
[----:B------:R-:W-:Y:S01]  /*0a20*/  IMAD R3, R3, R14, RZ ;  /* 0x0000000e03037224 */ /* 0x000fe200078e02ff */
[----:B------:R-:W-:-:S03]  /*0a30*/  LEA R2, P0, R8, R10, 0x1 ;  /* 0x0000000a08027211 */ /* 0x000fc600078008ff */
[----:B------:R-:W-:-:S05]  /*0a40*/  IMAD R3, R15, R7, R3 ;  /* 0x000000070f037224 */ /* 0x000fca00078e0203 */
[----:B------:R-:W-:-:S04]  /*0a50*/  IADD3 R3, PT, PT, R9, R3, RZ ;  /* 0x0000000309037210 */ /* 0x000fc80007ffe0ff */
[----:B------:R-:W-:-:S05]  /*0a60*/  LEA.HI.X R3, R8, R11, R3, 0x1, P0 ;  /* 0x0000000b08037211 */ /* 0x000fca00000f0c03 */
[----:B------:R2:W-:Y:S02]  /*0a70*/  ST.E.128 desc[UR4][R2.64], RZ ;  /* 0x000000ff02007985 */ /* 0x0005e4000c101d04 */
.L_x_4000:
[----:B------:R-:W-:Y:S05]  /*0a80*/  BSYNC.RECONVERGENT B0 ;  /* 0x0000000000007941 */ /* 0x000fea0003800200 */
.L_x_3999:
[----:B------:R-:W-:Y:S01]  /*0a90*/  MOV R231, 0x0 ;  /* 0x0000000000e77802 */ /* 0x000fe20000000f00 */
[----:B------:R1:W-:Y:S03]  /*0aa0*/  @!P5 ST.E desc[UR4][R4.64], R0 ;  /* 0x000000000400d985 */ /* 0x0003e6000c101904 */
[----:B-12---:R-:W-:Y:S05]  /*0ab0*/  @P4 RET.REL.NODEC R230 `(_ZN5flash24flash_fwd_splitkv_kernelI23Flash_fwd_kernel_traitsILi32ELi64ELi256ELi4ELb0ELb0EN7cutlass6half_tE19Flash_kernel_traitsILi32ELi64ELi256ELi4ES3_EELb0ELb1ELb0ELb0ELb1ELb0ELb0ELb0EEEvNS_16Flash_fwd_paramsE) ;  /* 0xfffffff4e6504950 */ /* 0x006fea0003c3ffff */
[----:B------:R-:W-:Y:S02]  /*0ac0*/  MOV R3, 0x7f800000 ;  /* 0x7f80000000037802 */ /* 0x000fe40000000f00 */
[----:B------:R-:W-:-:S03]  /*0ad0*/  MOV R231, 0x0 ;  /* 0x0000000000e77802 */ /* 0x000fc60000000f00 */
[----:B------:R1:W-:Y:S02]  /*0ae0*/  ST.E desc[UR4][R4.64+0x80], R3 ;  /* 0x0000800304007985 */ /* 0x0003e4000c101904 */
[----:B-1----:R-:W-:Y:S05]  /*0af0*/  RET.REL.NODEC R230 `(_ZN5flash24flash_fwd_splitkv_kernelI23Flash_fwd_kernel_traitsILi32ELi64ELi256ELi4ELb0ELb0EN7cutlass6half_tE19Flash_kernel_traitsILi32ELi64ELi256ELi4ES3_EELb0ELb1ELb0ELb0ELb1ELb0ELb0ELb0EEEvNS_16Flash_fwd_paramsE) ;  /* 0xfffffff4e6407950 */ /* 0x002fea0003c3ffff */
.L_x_3998:
        /* <DEDUP_REMOVED lines=54> */
[----:B------:R1:W2:Y:S01]  /*0e60*/  LD.E R0, desc[UR4][R4.64] ;  /* 0x0000000404007980 */ /* 0x0002a2000c101900 */
        /* <DEDUP_REMOVED lines=48> */
.L_x_4002:
        /* <DEDUP_REMOVED lines=8> */
[----:B------:R-:W4:Y:S04]  /*11f0*/  LD.E.64 R16, desc[UR4][R210.64+0x50] ;  /* 0x00005004d2107980 */ /* 0x000f28000c101b00 */
[----:B------:R-:W4:Y:S01]  /*1200*/  @!P2 LD.E.64 R18, desc[UR4][R2.64+0x28] ;  /* 0x000028040212a980 */ /* 0x000f22000c101b00 */
[----:B------:R-:W-:-:S02]  /*1210*/  MOV R20, RZ ;  /* 0x000000ff00147202 */ /* 0x000fc40000000f00 */
        /* <DEDUP_REMOVED lines=22> */
[----:B------:R-:W-:Y:S01]  /*1380*/  @!P1 IMAD.IADD R5, R5, 0x1, -R0 ;  /* 0x0000000105059824 */ /* 0x000fe200078e0a00 */
[----:B------:R-:W-:Y:S01]  /*1390*/  @P2 IADD3 R4, PT, PT, R11, R12, RZ ;  /* 0x0000000c0b042210 */ /* 0x000fe20007ffe0ff */
        /* <DEDUP_REMOVED lines=8> */
[----:B------:R-:W-:Y:S02]  /*1420*/  ISETP.NE.AND P1, PT, R32, RZ, PT ;  /* 0x000000ff2000720c */ /* 0x000fe40003f25270 */
[----:B------:R-:W-:-:S02]  /*1430*/  @!P2 IADD3 R7, PT, PT, R15, R7, RZ ;  /* 0x000000070f07a210 */ /* 0x000fc40007ffe0ff */
[----:B------:R-:W-:Y:S01]  /*1440*/  @!P2 MOV R6, R14 ;  /* 0x0000000e0006a202 */ /* 0x000fe20000000f00 */
[----:B------:R-:W-:Y:S01]  /*1450*/  @P2 IMAD.IADD R7, R21, 0x1, R0 ;  /* 0x0000000115072824 */ /* 0x000fe200078e0200 */
[----:B------:R-:W-:Y:S01]  /*1460*/  LEA R15, R186, 0xffffff00, 0x8 ;  /* 0xffffff00ba0f7811 */ /* 0x000fe200078e40ff */
[----:B------:R-:W-:Y:S01]  /*1470*/  @P3 VIADD R8, R8, 0x1 ;  /* 0x0000000108083836 */ /* 0x000fe20000000000 */
        /* <DEDUP_REMOVED lines=14> */
[----:B------:R-:W-:Y:S01]  /*1560*/  MOV R12, R6 ;  /* 0x00000006000c7202 */ /* 0x000fe20000000f00 */
[----:B------:R-:W-:Y:S01]  /*1570*/  @!P2 IMAD R0, R19, R10, RZ ;  /* 0x0000000a1300a224 */ /* 0x000fe200078e02ff */
[----:B------:R-:W-:Y:S01]  /*1580*/  @!P2 SHF.R.S32.HI R5, RZ, 0x1f, R10 ;  /* 0x0000001fff05a819 */ /* 0x000fe2000001140a */
[----:B------:R-:W-:-:S02]  /*1590*/  IMAD R7, R16, R4, R7 ;  /* 0x0000000410077224 */ /* 0x000fc400078e0207 */
[----:B------:R-:W-:-:S04]  /*15a0*/  @!P2 IMAD.WIDE.U32 R28, R18, R10, R20 ;  /* 0x0000000a121ca225 */ /* 0x000fc800078e0014 */
[----:B------:R-:W-:Y:S02]  /*15b0*/  @!P2 IMAD R0, R18, R5, R0 ;  /* 0x000000051200a224 */ /* 0x000fe400078e0200 */
        /* <DEDUP_REMOVED lines=8> */
[----:B------:R-:W-:Y:S02]  /*1640*/  MOV R13, RZ ;  /* 0x000000ff000d7202 */ /* 0x000fe40000000f00 */
.L_x_4003:
[----:B------:R-:W-:Y:S05]  /*1650*/  BSYNC.RECONVERGENT B0 ;  /* 0x0000000000007941 */ /* 0x000fea0003800200 */
.L_x_4001:
[----:B------:R-:W-:Y:S01]  /*1660*/  ISETP.NE.AND P0, PT, R236, -0x1, PT ;  /* 0xffffffffec00780c */ /* 0x000fe20003f05270 */
[----:B------:R-:W2:Y:S04]  /*1670*/  LD.E.64 R38, desc[UR4][R2.64+0x30] ;  /* 0x0000300402267980 */ /* 0x000ea8000c101b00 */
[----:B------:R-:W3:Y:S04]  /*1680*/  LD.E.64 R30, desc[UR4][R2.64+0x48] ;  /* 0x00004804021e7980 */ /* 0x000ee8000c101b00 */
[----:B------:R-:W4:Y:S04]  /*1690*/  LD.E.64 R10, desc[UR4][R210.64] ;  /* 0x00000004d20a7980 */ /* 0x000f28000c101b00 */
[----:B------:R-:W3:Y:S04]  /*16a0*/  @!P0 LD.E.64 R4, desc[UR4][R2.64+0x18] ;  /* 0x0000180402048980 */ /* 0x000ee8000c101b00 */
[----:B------:R-:W4:Y:S04]  /*16b0*/  LD.E.64 R18, desc[UR4][R2.64+0x8] ;  /* 0x0000080402127980 */ /* 0x000f28000c101b00 */
[----:B------:R-:W5:Y:S01]  /*16c0*/  LD.E.64 R34, desc[UR4][R2.64+0x10] ;  /* 0x0000100402227980 */ /* 0x000f62000c101b00 */
[----:B------:R-:W-:-:S02]  /*16d0*/  IMAD.SHL.U32 R219, R184, 0x8, RZ ;  /* 0x00000008b8db7824 */ /* 0x000fc400078e00ff */
[----:B------:R-:W-:-:S03]  /*16e0*/  IMAD.IADD R218, R24, 0x1, -R9 ;  /* 0x0000000118da7824 */ /* 0x000fc600078e0a09 */
[C---:B------:R-:W-:Y:S01]  /*16f0*/  LOP3.LUT R220, R219.reuse, 0x18, RZ, 0xc0, !PT ;  /* 0x00000018dbdc7812 */ /* 0x040fe200078ec0ff */
[----:B------:R-:W1:Y:S01]  /*1700*/  S2UR UR6, SR_CgaCtaId ;  /* 0x00000000000679c3 */ /* 0x000e620000008800 */
[----:B------:R-:W-:Y:S01]  /*1710*/  LOP3.LUT R235, R219, 0xc0, RZ, 0xc0, !PT ;  /* 0x000000c0dbeb7812 */ /* 0x000fe200078ec0ff */
[----:B------:R-:W-:-:S03]  /*1720*/  UMOV UR7, 0x400 ;  /* 0x0000040000077882 */ /* 0x000fc60000000000 */
[----:B------:R-:W-:Y:S01]  /*1730*/  LOP3.LUT R235, R235, 0x18, R184, 0xf8, !PT ;  /* 0x00000018ebeb7812 */ /* 0x000fe200078ef8b8 */
[----:B-1----:R-:W-:-:S06]  /*1740*/  ULEA UR6, UR6, UR7, 0x18 ;  /* 0x0000000706067291 */ /* 0x002fcc000f8ec0ff */
[----:B------:R-:W-:Y:S02]  /*1750*/  IMAD.U32 R209, RZ, RZ, UR6 ;  /* 0x00000006ffd17e24 */ /* 0x000fe4000f8e00ff */
[----:B--2---:R-:W-:-:S04]  /*1760*/  @P0 IMAD.WIDE.U32 R20, R38, R236, RZ ;  /* 0x000000ec26140225 */ /* 0x004fc800078e00ff */
[----:B---3--:R-:W-:-:S04]  /*1770*/  @!P0 IMAD.WIDE.U32 R26, R4, R232, RZ ;  /* 0x000000e8041a8225 */ /* 0x008fc800078e00ff */
[----:B------:R-:W-:Y:S02]  /*1780*/  @!P0 IMAD.MOV.U32 R7, RZ, RZ, R26 ;  /* 0x000000ffff078224 */ /* 0x000fe400078e001a */
[----:B------:R-:W-:Y:S01]  /*1790*/  @P0 IMAD.MOV.U32 R7, RZ, RZ, R20 ;  /* 0x000000ffff070224 */ /* 0x000fe200078e0014 */
[----:B------:R-:W-:Y:S01]  /*17a0*/  SHF.R.U32.HI R20, RZ, 0x2, R184 ;  /* 0x00000002ff147819 */ /* 0x000fe200000116b8 */
[----:B------:R-:W-:-:S04]  /*17b0*/  @!P0 IMAD R4, R5, R232, RZ ;  /* 0x000000e805048224 */ /* 0x000fc800078e02ff */
[----:B------:R-:W-:Y:S02]  /*17c0*/  VIADD R26, R20, 0x20 ;  /* 0x00000020141a7836 */ /* 0x000fe40000000000 */
[----:B------:R-:W-:-:S03]  /*17d0*/  @P0 IMAD R5, R39, R236, RZ ;  /* 0x000000ec27050224 */ /* 0x000fc600078e02ff */
[-C--:B------:R-:W-:Y:S01]  /*17e0*/  ISETP.GE.AND P3, PT, R26, R218.reuse, PT ;  /* 0x000000da1a00720c */ /* 0x080fe20003f66270 */
[----:B------:R-:W-:Y:S01]  /*17f0*/  @!P0 IMAD.IADD R4, R27, 0x1, R4 ;  /* 0x000000011b048824 */ /* 0x000fe200078e0204 */
[----:B------:R-:W-:Y:S01]  /*1800*/  IADD3 R8, P1, PT, R220, R7, RZ ;  /* 0x00000007dc087210 */ /* 0x000fe20007f3e0ff */
[----:B------:R-:W-:Y:S02]  /*1810*/  @P0 IMAD.IADD R4, R21, 0x1, R5 ;  /* 0x0000000115040824 */ /* 0x000fe400078e0205 */
[----:B------:R-:W-:Y:S01]  /*1820*/  IMAD.MOV.U32 R21, RZ, RZ, RZ ;  /* 0x000000ffff157224 */ /* 0x000fe200078e00ff */
[----:B------:R-:W-:Y:S01]  /*1830*/  ISETP.GE.AND P5, PT, R20, R218, PT ;  /* 0x000000da1400720c */ /* 0x000fe20003fa6270 */
[----:B------:R-:W-:Y:S02]  /*1840*/  IMAD.X R9, RZ, RZ, R4, P1 ;  /* 0x000000ffff097224 */ /* 0x000fe400008e0604 */
[----:B------:R-:W-:-:S04]  /*1850*/  IMAD.WIDE.U32 R40, R233, 0x40, R20 ;  /* 0x00000040e9287825 */ /* 0x000fc800078e0014 */
[-C--:B------:R-:W-:Y:S01]  /*1860*/  IMAD R4, R31, R231.reuse, RZ ;  /* 0x000000e71f047224 */ /* 0x080fe200078e02ff */
[----:B------:R-:W-:Y:S01]  /*1870*/  @!P3 IADD3 R5, P0, PT, R40, 0x20, RZ ;  /* 0x000000202805b810 */ /* 0x000fe20007f1e0ff */
[----:B------:R-:W-:Y:S01]  /*1880*/  IMAD.WIDE.U32 R30, R30, R231, R8 ;  /* 0x000000e71e1e7225 */ /* 0x000fe200078e0008 */
[----:B------:R-:W-:-:S03]  /*1890*/  IADD3 R8, P1, PT, R220, R6, RZ ;  /* 0x00000006dc087210 */ /* 0x000fc60007f3e0ff */
[----:B------:R-:W-:Y:S02]  /*18a0*/  IMAD.IADD R7, R31, 0x1, R4 ;  /* 0x000000011f077824 */ /* 0x000fe400078e0204 */
[----:B------:R-:W-:Y:S02]  /*18b0*/  IMAD.X R9, RZ, RZ, R0, P1 ;  /* 0x000000ffff097224 */ /* 0x000fe400008e0600 */
[----:B------:R-:W-:Y:S02]  /*18c0*/  @!P3 IMAD.X R4, RZ, RZ, R41, P0 ;  /* 0x000000ffff04b224 */ /* 0x000fe400000e0629 */
[----:B------:R-:W-:Y:S02]  /*18d0*/  @!P5 IMAD.MOV.U32 R6, RZ, RZ, R30 ;  /* 0x000000ffff06d224 */ /* 0x000fe400078e001e */
[----:B------:R-:W-:Y:S02]  /*18e0*/  @!P5 IMAD R0, R41, R38, RZ ;  /* 0x000000262900d224 */ /* 0x000fe400078e02ff */
[----:B------:R-:W-:-:S02]  /*18f0*/  @!P3 IMAD.MOV.U32 R31, RZ, RZ, R7 ;  /* 0x000000ffff1fb224 */ /* 0x000fc400078e0007 */
[-C--:B------:R-:W-:Y:S02]  /*1900*/  @!P3 IMAD R4, R4, R38.reuse, RZ ;  /* 0x000000260404b224 */ /* 0x080fe400078e02ff */
[C---:B------:R-:W-:Y:S02]  /*1910*/  @!P5 IMAD R0, R40.reuse, R39, R0 ;  /* 0x000000272800d224 */ /* 0x040fe400078e0200 */
[----:B------:R-:W-:-:S04]  /*1920*/  @!P5 IMAD.WIDE.U32 R6, R40, R38, R6 ;  /* 0x000000262806d225 */ /* 0x000fc800078e0006 */
[-C--:B------:R-:W-:Y:S02]  /*1930*/  @!P3 IMAD R4, R39, R5.reuse, R4 ;  /* 0x000000052704b224 */ /* 0x080fe400078e0204 */
[----:B------:R-:W-:Y:S01]  /*1940*/  @!P3 IMAD.WIDE.U32 R38, R38, R5, R30 ;  /* 0x000000052626b225 */ /* 0x000fe200078e001e */
[----:B----4-:R-:W-:-:S03]  /*1950*/  @!P5 LEA R30, P1, R6, R10, 0x1 ;  /* 0x0000000a061ed211 */ /* 0x010fc600078208ff */
[----:B------:R-:W-:Y:S02]  /*1960*/  @!P5 IMAD.IADD R0, R7, 0x1, R0 ;  /* 0x000000010700d824 */ /* 0x000fe400078e0200 */
[----:B------:R-:W-:Y:S02]  /*1970*/  IMAD R227, R215, R20, RZ ;  /* 0x00000014d7e37224 */ /* 0x000fe400078e02ff */
[----:B------:R-:W-:Y:S01]  /*1980*/  IMAD.WIDE.U32 R8, R20, R214, R8 ;  /* 0x000000d614087225 */ /* 0x000fe200078e0008 */
[----:B------:R-:W-:-:S03]  /*1990*/  @!P5 LEA.HI.X R31, R6, R11, R0, 0x1, P1 ;  /* 0x0000000b061fd211 */ /* 0x000fc600008f0c00 */
[----:B------:R-:W-:Y:S01]  /*19a0*/  IMAD.IADD R227, R9, 0x1, R227 ;  /* 0x0000000109e37824 */ /* 0x000fe200078e02e3 */
[----:B------:R-:W-:Y:S01]  /*19b0*/  LEA R226, P2, R8, R18, 0x1 ;  /* 0x0000001208e27211 */ /* 0x000fe200078408ff */
[----:B------:R-:W-:Y:S01]  /*19c0*/  IMAD.SHL.U32 R0, R186, 0x100, RZ ;  /* 0x00000100ba007824 */ /* 0x000fe200078e00ff */
[----:B------:R-:W-:Y:S01]  /*19d0*/  @!P3 LEA R18, P0, R38, R10, 0x1 ;  /* 0x0000000a2612b211 */ /* 0x000fe200078008ff */
[----:B------:R-:W-:Y:S01]  /*19e0*/  @!P3 IMAD.IADD R4, R39, 0x1, R4 ;  /* 0x000000012704b824 */ /* 0x000fe200078e0204 */
[----:B------:R-:W-:Y:S01]  /*19f0*/  LEA.HI.X R227, R8, R19, R227, 0x1, P2 ;  /* 0x0000001308e37211 */ /* 0x000fe200010f0ce3 */
[----:B------:R-:W-:Y:S01]  /*1a00*/  VIADD R14, R20, 0x40 ;  /* 0x00000040140e7836 */ /* 0x000fe20000000000 */
[----:B------:R-:W-:Y:S02]  /*1a10*/  IADD3 R5, PT, PT, R221, 0x100, -R0 ;  /* 0x00000100dd057810 */ /* 0x000fe40007ffe800 */
[----:B------:R-:W-:Y:S02]  /*1a20*/  LOP3.LUT R8, R235, R220, RZ, 0x3c, !PT ;  /* 0x000000dceb087212 */ /* 0x000fe400078e3cff */
[----:B------:R-:W-:Y:S01]  /*1a30*/  @!P3 LEA.HI.X R19, R38, R11, R4, 0x1, P0 ;  /* 0x0000000b2613b211 */ /* 0x000fe200000f0c04 */
[----:B------:R-:W-:Y:S01]  /*1a40*/  IMAD.SHL.U32 R4, R214, 0x20, RZ ;  /* 0x00000020d6047824 */ /* 0x000fe200078e00ff */
[----:B------:R-:W-:-:S02]  /*1a50*/  ISETP.GE.AND P4, PT, R14, R5, PT ;  /* 0x000000050e00720c */ /* 0x000fc40003f86270 */
[----:B------:R-:W-:Y:S01]  /*1a60*/  LOP3.LUT R8, R8, 0x1f20, R219, 0xf8, !PT ;  /* 0x00001f2008087812 */ /* 0x000fe200078ef8db */
[----:B------:R-:W-:Y:S01]  /*1a70*/  VIADD R12, R20, 0x60 ;  /* 0x00000060140c7836 */ /* 0x000fe20000000000 */
[----:B------:R-:W-:Y:S02]  /*1a80*/  SHF.L.U64.HI R6, R214, 0x5, R215 ;  /* 0x00000005d6067819 */ /* 0x000fe400000102d7 */
[----:B------:R-:W-:Y:S01]  /*1a90*/  LEA R38, P0, R4, R226, 0x1 ;  /* 0x000000e204267211 */ /* 0x000fe200078008ff */
[----:B------:R-:W-:Y:S01]  /*1aa0*/  IMAD R237, R8, 0x2, R209 ;  /* 0x0000000208ed7824 */ /* 0x000fe200078e02d1 */
[-C--:B------:R-:W-:Y:S02]  /*1ab0*/  ISETP.GE.AND P2, PT, R20, R5.reuse, PT ;  /* 0x000000051400720c */ /* 0x080fe40003f46270 */
[----:B------:R-:W-:Y:S02]  /*1ac0*/  ISETP.GE.AND P1, PT, R26, R5, PT ;  /* 0x000000051a00720c */ /* 0x000fe40003f26270 */
[----:B------:R-:W-:Y:S01]  /*1ad0*/  LEA.HI.X R39, R4, R227, R6, 0x1, P0 ;  /* 0x000000e304277211 */ /* 0x000fe200000f0c06 */
[----:B------:R-:W-:Y:S01]  /*1ae0*/  @!PT LDS RZ, [RZ] ;  /* 0x00000000fffff984 */ /* 0x000fe20000000800 */
[----:B------:R-:W-:Y:S01]  /*1af0*/  @!PT LDS RZ, [RZ] ;  /* 0x00000000fffff984 */ /* 0x000fe20000000800 */
[----:B------:R-:W-:Y:S01]  /*1b00*/  @!PT LDS RZ, [RZ] ;  /* 0x00000000fffff984 */ /* 0x000fe20000000800 */
[----:B------:R1:W-:Y:S01]  /*1b10*/  @!P5 LDGSTS.E.BYPASS.LTC128B.128 [R237], desc[UR4][R30.64] ;  /* 0x000000001eeddfae */ /* 0x0003e2000b981a04 */
[----:B------:R-:W-:-:S03]  /*1b20*/  ISETP.GE.AND P0, PT, R12, R5, PT ;  /* 0x000000050c00720c */ /* 0x000fc60003f06270 */
[----:B------:R-:W-:Y:S01]  /*1b30*/  @!P3 LDGSTS.E.BYPASS.LTC128B.128 [R237+0x800], desc[UR4][R18.64] ;  /* 0x0080000012edbfae */ /* 0x000fe2000b981a04 */
[----:B------:R-:W-:Y:S01]  /*1b40*/  @!P4 LEA R40, P3, R214, R38, 0x6 ;  /* 0x00000026d628c211 */ /* 0x000fe200078630ff */
[----:B------:R-:W-:Y:S02]  /*1b50*/  VIADD R10, R20, 0x80 ;  /* 0x00000080140a7836 */ /* 0x000fe40000000000 */
[----:B------:R-:W-:Y:S01]  /*1b60*/  @!P2 LDGSTS.E.BYPASS.LTC128B.128 [R237+0x1000], desc[UR4][R226.64] ;  /* 0x01000000e2edafae */ /* 0x000fe2000b981a04 */
[----:B------:R-:W-:Y:S01]  /*1b70*/  @!P4 LEA.HI.X R41, R214, R39, R215, 0x6, P3 ;  /* 0x00000027d629c211 */ /* 0x000fe200018f34d7 */
[C---:B------:R-:W-:Y:S02]  /*1b80*/  VIADD R8, R20.reuse, 0xc0 ;  /* 0x000000c014087836 */ /* 0x040fe40000000000 */
[----:B------:R-:W-:Y:S01]  /*1b90*/  @!P1 LDGSTS.E.BYPASS.LTC128B.128 [R237+0x1800], desc[UR4][R38.64] ;  /* 0x0180000026ed9fae */ /* 0x000fe2000b981a04 */
[----:B------:R-:W-:Y:S01]  /*1ba0*/  VIADD R6, R20, 0xe0 ;  /* 0x000000e014067836 */ /* 0x000fe20000000000 */
[-C--:B------:R-:W-:Y:S01]  /*1bb0*/  ISETP.GE.AND P5, PT, R10, R5.reuse, PT ;  /* 0x000000050a00720c */ /* 0x080fe20003fa6270 */
[----:B------:R-:W-:Y:S01]  /*1bc0*/  VIADD R4, R20, 0xa0 ;  /* 0x000000a014047836 */ /* 0x000fe20000000000 */
[----:B------:R2:W-:Y:S01]  /*1bd0*/  @!P4 LDGSTS.E.BYPASS.LTC128B.128 [R237+0x2000], desc[UR4][R40.64] ;  /* 0x0200000028edcfae */ /* 0x0005e2000b981a04 */
[----:B------:R-:W-:-:S02]  /*1be0*/  ISETP.GE.AND P3, PT, R8, R5, PT ;  /* 0x000000050800720c */ /* 0x000fc40003f66270 */
[----:B------:R-:W-:Y:S02]  /*1bf0*/  ISETP.GE.AND P1, PT, R6, R5, PT ;  /* 0x000000050600720c */ /* 0x000fe40003f26270 */
[----:B-1----:R-:W-:-:S04]  /*1c00*/  @!P0 LEA R30, P4, R214, R38, 0x7 ;  /* 0x00000026d61e8211 */ /* 0x002fc800078838ff */
[----:B------:R-:W-:Y:S02]  /*1c10*/  @!P0 LEA.HI.X R31, R214, R39, R215, 0x7, P4 ;  /* 0x00000027d61f8211 */ /* 0x000fe400020f3cd7 */
[----:B------:R-:W-:Y:S01]  /*1c20*/  ISETP.GE.AND P4, PT, R4, R5, PT ;  /* 0x000000050400720c */ /* 0x000fe20003f86270 */
[--C-:B------:R-:W-:Y:S02]  /*1c30*/  @!P5 IMAD.MOV.U32 R44, RZ, RZ, R38.reuse ;  /* 0x000000ffff2cd224 */ /* 0x100fe400078e0026 */
[--C-:B------:R-:W-:Y:S01]  /*1c40*/  @!P5 IMAD.MOV.U32 R45, RZ, RZ, R39.reuse ;  /* 0x000000ffff2dd224 */ /* 0x100fe200078e0027 */
[----:B------:R1:W-:Y:S01]  /*1c50*/  @!P0 LDGSTS.E.BYPASS.LTC128B.128 [R237+0x2800], desc[UR4][R30.64] ;  /* 0x028000001eed8fae */ /* 0x0003e2000b981a04 */
[----:B------:R-:W-:Y:S02]  /*1c60*/  @!P3 IMAD.MOV.U32 R42, RZ, RZ, R38 ;  /* 0x000000ffff2ab224 */ /* 0x000fe400078e0026 */
[----:B------:R-:W-:Y:S02]  /*1c70*/  @!P3 IMAD.MOV.U32 R43, RZ, RZ, R39 ;  /* 0x000000ffff2bb224 */ /* 0x000fe400078e0027 */
[----:B------:R-:W-:-:S02]  /*1c80*/  @!P5 IMAD R16, R215, 0xc0, RZ ;  /* 0x000000c0d710d824 */ /* 0x000fc400078e02ff */
[----:B--2---:R-:W-:Y:S02]  /*1c90*/  @!P1 IMAD.MOV.U32 R40, RZ, RZ, R38 ;  /* 0x000000ffff289224 */ /* 0x004fe400078e0026 */
[----:B------:R-:W-:Y:S01]  /*1ca0*/  @!P1 IMAD.MOV.U32 R41, RZ, RZ, R39 ;  /* 0x000000ffff299224 */ /* 0x000fe200078e0027 */
[C---:B------:R-:W-:Y:S01]  /*1cb0*/  @!P4 LEA R46, P0, R214.reuse, R38, 0x8 ;  /* 0x00000026d62ec211 */ /* 0x040fe200078040ff */
[----:B------:R-:W-:-:S04]  /*1cc0*/  @!P5 IMAD.WIDE.U32 R44, R214, 0xc0, R44 ;  /* 0x000000c0d62cd825 */ /* 0x000fc800078e002c */
[----:B------:R-:W-:Y:S02]  /*1cd0*/  @!P3 IMAD R9, R215, 0x140, RZ ;  /* 0x00000140d709b824 */ /* 0x000fe400078e02ff */
[C---:B------:R-:W-:Y:S01]  /*1ce0*/  @!P3 IMAD.WIDE.U32 R42, R214.reuse, 0x140, R42 ;  /* 0x00000140d62ab825 */ /* 0x040fe200078e002a */
[----:B------:R-:W-:-:S03]  /*1cf0*/  @!P4 LEA.HI.X R47, R214, R39, R215, 0x8, P0 ;  /* 0x00000027d62fc211 */ /* 0x000fc600000f44d7 */
[----:B------:R-:W-:Y:S02]  /*1d00*/  @!P1 IMAD R7, R215, 0x180, RZ ;  /* 0x00000180d7079824 */ /* 0x000fe400078e02ff */
[----:B------:R-:W-:-:S04]  /*1d10*/  @!P1 IMAD.WIDE.U32 R40, R214, 0x180, R40 ;  /* 0x00000180d6289825 */ /* 0x000fc800078e0028 */
[----:B------:R-:W-:Y:S02]  /*1d20*/  @!P5 IMAD.IADD R45, R45, 0x1, R16 ;  /* 0x000000012d2dd824 */ /* 0x000fe400078e0210 */
[----:B------:R-:W-:Y:S02]  /*1d30*/  @!P3 IMAD.IADD R43, R43, 0x1, R9 ;  /* 0x000000012b2bb824 */ /* 0x000fe400078e0209 */
[----:B------:R-:W-:Y:S01]  /*1d40*/  @!P1 IMAD.IADD R41, R41, 0x1, R7 ;  /* 0x0000000129299824 */ /* 0x000fe200078e0207 */
[----:B------:R2:W-:Y:S04]  /*1d50*/  @!P5 LDGSTS.E.BYPASS.LTC128B.128 [R237+0x3000], desc[UR4][R44.64] ;  /* 0x030000002ceddfae */ /* 0x0005e8000b981a04 */
[----:B------:R2:W-:Y:S04]  /*1d60*/  @!P4 LDGSTS.E.BYPASS.LTC128B.128 [R237+0x3800], desc[UR4][R46.64] ;  /* 0x038000002eedcfae */ /* 0x0005e8000b981a04 */
[----:B------:R2:W-:Y:S04]  /*1d70*/  @!P3 LDGSTS.E.BYPASS.LTC128B.128 [R237+0x4000], desc[UR4][R42.64] ;  /* 0x040000002aedbfae */ /* 0x0005e8000b981a04 */
[----:B------:R2:W-:Y:S04]  /*1d80*/  @!P1 LDGSTS.E.BYPASS.LTC128B.128 [R237+0x4800], desc[UR4][R40.64] ;  /* 0x0480000028ed9fae */ /* 0x0005e8000b981a04 */
[----:B------:R2:W5:Y:S04]  /*1d90*/  LD.E R18, desc[UR4][R2.64+0x184] ;  /* 0x0001840402127980 */ /* 0x000568000c101900 */
[----:B------:R2:W5:Y:S01]  /*1da0*/  LD.E R16, desc[UR4][R2.64+0x188] ;  /* 0x0001880402107980 */ /* 0x000562000c101900 */
[----:B------:R-:W-:Y:S01]  /*1db0*/  IABS R11, R32 ;  /* 0x00000020000b7213 */ /* 0x000fe20000000000 */
[----:B------:R-:W-:Y:S01]  /*1dc0*/  IMAD.MOV.U32 R38, RZ, RZ, RZ ;  /* 0x000000ffff267224 */ /* 0x000fe200078e00ff */
[----:B------:R-:W-:Y:S01]  /*1dd0*/  IABS R9, R231 ;  /* 0x000000e700097213 */ /* 0x000fe20000000000 */
[----:B------:R-:W0:Y:S01]  /*1de0*/  LDGDEPBAR ;  /* 0x00000000000079af */ /* 0x000e220000000000 */
[----:B------:R-:W3:Y:S08]  /*1df0*/  I2F.RP R19, R11 ;  /* 0x0000000b00137306 */ /* 0x000ef00000209400 */
[----:B---3--:R-:W3:Y:S01]  /*1e00*/  MUFU.RCP R19, R19 ;  /* 0x0000001300137308 */ /* 0x008ee20000001000 */
[----:B------:R-:W-:-:S04]  /*1e10*/  DEPBAR.LE SB0, 0x0 ;  /* 0x000080000000791a */ /* 0x000fc80000000000 */
[----:B---3--:R-:W-:-:S04]  /*1e20*/  VIADD R21, R19, 0xffffffe ;  /* 0x0ffffffe13157836 */ /* 0x008fc80000000000 */
[----:B------:R-:W3:Y:S02]  /*1e30*/  F2I.FTZ.U32.TRUNC.NTZ R39, R21 ;  /* 0x0000001500277305 */ /* 0x000ee4000021f000 */
[----:B---3--:R-:W-:-:S04]  /*1e40*/  IMAD.MOV R7, RZ, RZ, -R39 ;  /* 0x000000ffff077224 */ /* 0x008fc800078e0a27 */
[----:B-1----:R-:W-:Y:S01]  /*1e50*/  IMAD R30, R7, R11, RZ ;  /* 0x0000000b071e7224 */ /* 0x002fe200078e02ff */
        /* <DEDUP_REMOVED lines=9> */
[----:B------:R-:W-:Y:S01]  /*1ef0*/  ISETP.GE.U32.AND P3, PT, R38, R11, PT ;  /* 0x0000000b2600720c */ /* 0x000fe20003f66070 */
[----:B------:R-:W-:Y:S01]  /*1f00*/  @!P1 VIADD R30, R30, 0x1 ;  /* 0x000000011e1e9836 */ /* 0x000fe20000000000 */
[----:B------:R-:W-:Y:S01]  /*1f10*/  ISETP.NE.AND P1, PT, R32, RZ, PT ;  /* 0x000000ff2000720c */ /* 0x000fe20003f25270 */
[----:B-----5:R-:W-:-:S04]  /*1f20*/  IMAD R38, R13, R22, RZ ;  /* 0x000000160d267224 */ /* 0x020fc800078e02ff */
[----:B------:R-:W-:-:S06]  /*1f30*/  IMAD R7, R15, R23, R38 ;  /* 0x000000170f077224 */ /* 0x000fcc00078e0226 */
[----:B------:R-:W-:-:S04]  /*1f40*/  @P3 VIADD R30, R30, 0x1 ;  /* 0x000000011e1e3836 */ /* 0x000fc80000000000 */
[----:B------:R-:W-:Y:S01]  /*1f50*/  @!P0 IMAD.MOV R30, RZ, RZ, -R30 ;  /* 0x000000ffff1e8224 */ /* 0x000fe200078e0a1e */
[----:B------:R-:W-:Y:S01]  /*1f60*/  @!P1 LOP3.LUT R30, RZ, R32, RZ, 0x33, !PT ;  /* 0x00000020ff1e9212 */ /* 0x000fe200078e33ff */
[----:B------:R-:W-:-:S03]  /*1f70*/  IMAD.WIDE.U32 R38, R15, R22, RZ ;  /* 0x000000160f267225 */ /* 0x000fc600078e00ff */
[----:B------:R-:W-:Y:S01]  /*1f80*/  SHF.R.S32.HI R11, RZ, 0x1f, R30 ;  /* 0x0000001fff0b7819 */ /* 0x000fe2000001141e */
[----:B------:R-:W-:Y:S01]  /*1f90*/  IMAD R9, R37, R30, RZ ;  /* 0x0000001e25097224 */ /* 0x000fe200078e02ff */
[----:B------:R-:W-:Y:S01]  /*1fa0*/  IADD3 R28, P1, P0, R38, R28, R220 ;  /* 0x0000001c261c7210 */ /* 0x000fe2000783e0dc */
[----:B------:R-:W-:Y:S02]  /*1fb0*/  IMAD.IADD R32, R39, 0x1, R7 ;  /* 0x0000000127207824 */ /* 0x000fe400078e0207 */
[----:B--2---:R-:W-:-:S10]  /*1fc0*/  IMAD.WIDE.U32 R30, R36, R30, RZ ;  /* 0x0000001e241e7225 */ /* 0x004fd400078e00ff */
[----:B------:R-:W-:Y:S05]  /*1fd0*/  WARPSYNC.ALL ;  /* 0x0000000000007948 */ /* 0x000fea0003800000 */
[----:B------:R-:W-:Y:S01]  /*1fe0*/  IMAD R9, R11, R36, R9 ;  /* 0x000000240b097224 */ /* 0x000fe200078e0209 */
[----:B------:R-:W-:Y:S02]  /*1ff0*/  IADD3.X R17, PT, PT, R32, R17, RZ, P1, P0 ;  /* 0x0000001120117210 */ /* 0x000fe40000fe04ff */
[----:B------:R-:W-:Y:S01]  /*2000*/  IADD3 R28, P0, PT, R28, R30, RZ ;  /* 0x0000001e1c1c7210 */ /* 0x000fe20007f1e0ff */
[----:B------:R-:W-:-:S04]  /*2010*/  IMAD.IADD R30, R31, 0x1, R9 ;  /* 0x000000011f1e7824 */ /* 0x000fc800078e0209 */
[----:B------:R-:W-:Y:S02]  /*2020*/  IMAD.X R29, R17, 0x1, R30, P0 ;  /* 0x00000001111d7824 */ /* 0x000fe400000e061e */
[----:B------:R-:W-:Y:S02]  /*2030*/  IMAD R229, R23, R20, RZ ;  /* 0x0000001417e57224 */ /* 0x000fe400078e02ff */
[----:B------:R-:W-:Y:S01]  /*2040*/  IMAD.WIDE.U32 R28, R20, R22, R28 ;  /* 0x00000016141c7225 */ /* 0x000fe200078e001c */
[----:B------:R-:W-:-:S03]  /*2050*/  ISETP.GE.AND P4, PT, R10, R5, PT ;  /* 0x000000050a00720c */ /* 0x000fc60003f86270 */
[----:B------:R-:W-:Y:S01]  /*2060*/  IMAD.IADD R229, R29, 0x1, R229 ;  /* 0x000000011de57824 */ /* 0x000fe200078e02e5 */
[----:B------:R-:W-:Y:S01]  /*2070*/  LEA R228, P0, R28, R34, 0x1 ;  /* 0x000000221ce47211 */ /* 0x000fe200078008ff */
[----:B------:R-:W-:Y:S01]  /*2080*/  IMAD.SHL.U32 R7, R22, 0x20, RZ ;  /* 0x0000002016077824 */ /* 0x000fe200078e00ff */
[----:B------:R-:W-:Y:S02]  /*2090*/  ISETP.GE.AND P3, PT, R26, R5, PT ;  /* 0x000000051a00720c */ /* 0x000fe40003f66270 */
[----:B------:R-:W-:Y:S01]  /*20a0*/  LEA.HI.X R229, R28, R35, R229, 0x1, P0 ;  /* 0x000000231ce57211 */ /* 0x000fe200000f0ce5 */
[----:B------:R-:W-:Y:S01]  /*20b0*/  BAR.SYNC.DEFER_BLOCKING 0x0 ;  /* 0x0000000000007b1d */ /* 0x000fe20000010000 */
[----:B------:R-:W-:Y:S02]  /*20c0*/  SHF.L.U64.HI R28, R22, 0x5, R23 ;  /* 0x00000005161c7819 */ /* 0x000fe40000010217 */
[C---:B------:R-:W-:Y:S02]  /*20d0*/  LEA R26, P1, R7.reuse, R228, 0x1 ;  /* 0x000000e4071a7211 */ /* 0x040fe400078208ff */
[----:B------:R-:W-:Y:S01]  /*20e0*/  ISETP.GE.AND P0, PT, R14, R5, PT ;  /* 0x000000050e00720c */ /* 0x000fe20003f06270 */
[C---:B------:R-:W-:Y:S01]  /*20f0*/  IMAD.SHL.U32 R208, R184.reuse, 0x10, RZ ;  /* 0x00000010b8d07824 */ /* 0x040fe200078e00ff */
[----:B------:R-:W-:Y:S01]  /*2100*/  LEA.HI.X R27, R7, R229, R28, 0x1, P1 ;  /* 0x000000e5071b7211 */ /* 0x000fe200008f0c1c */
[----:B------:R-:W-:Y:S01]  /*2110*/  IMAD.SHL.U32 R51, R184, 0x20, RZ ;  /* 0x00000020b8337824 */ /* 0x000fe200078e00ff */
[-C--:B------:R-:W-:Y:S01]  /*2120*/  ISETP.GE.AND P1, PT, R6, R5.reuse, PT ;  /* 0x000000050600720c */ /* 0x080fe20003f26270 */
[----:B------:R-:W-:Y:S01]  /*2130*/  IMAD.SHL.U32 R150, R184, 0x4, RZ ;  /* 0x00000004b8967824 */ /* 0x000fe200078e00ff */
[-C--:B------:R-:W-:Y:S01]  /*2140*/  ISETP.GE.AND P5, PT, R12, R5.reuse, PT ;  /* 0x000000050c00720c */ /* 0x080fe20003fa6270 */
[----:B------:R-:W-:Y:S01]  /*2150*/  @!P4 IMAD.MOV.U32 R12, RZ, RZ, R26 ;  /* 0x000000ffff0cc224 */ /* 0x000fe200078e001a */
[----:B------:R-:W-:Y:S01]  /*2160*/  LOP3.LUT R7, R51, 0xc0, RZ, 0xc0, !PT ;  /* 0x000000c033077812 */ /* 0x000fe200078ec0ff */
[----:B------:R-:W-:Y:S01]  /*2170*/  @!P4 IMAD.MOV.U32 R13, RZ, RZ, R27 ;  /* 0x000000ffff0dc224 */ /* 0x000fe200078e001b */
[----:B------:R-:W-:Y:S01]  /*2180*/  SHF.R.U32.HI R151, RZ, 0x1, R184 ;  /* 0x00000001ff977819 */ /* 0x000fe200000116b8 */
[----:B------:R-:W-:Y:S01]  /*2190*/  @!P4 IMAD R6, R23, 0xc0, RZ ;  /* 0x000000c01706c824 */ /* 0x000fe200078e02ff */
[----:B------:R-:W-:Y:S01]  /*21a0*/  LOP3.LUT R21, R150, 0x18, RZ, 0xc0, !PT ;  /* 0x0000001896157812 */ /* 0x000fe200078ec0ff */
[----:B------:R-:W-:Y:S01]  /*21b0*/  @!PT LDS RZ, [RZ] ;  /* 0x00000000fffff984 */ /* 0x000fe20000000800 */
[----:B------:R-:W-:Y:S01]  /*21c0*/  @!PT LDS RZ, [RZ] ;  /* 0x00000000fffff984 */ /* 0x000fe20000000800 */
[----:B------:R-:W-:Y:S01]  /*21d0*/  @!PT LDS RZ, [RZ] ;  /* 0x00000000fffff984 */ /* 0x000fe20000000800 */
[----:B------:R-:W-:Y:S04]  /*21e0*/  @!P2 LDGSTS.E.BYPASS.LTC128B.128 [R237+0x5000], desc[UR4][R228.64] ;  /* 0x05000000e4edafae */ /* 0x000fe8000b981a04 */
[----:B------:R-:W-:Y:S01]  /*21f0*/  @P2 STS.128 [R237+0x5000], RZ ;  /* 0x005000ffed002388 */ /* 0x000fe20000000c00 */
[----:B------:R-:W-:-:S02]  /*2200*/  ISETP.GE.AND P2, PT, R8, R5, PT ;  /* 0x000000050800720c */ /* 0x000fc40003f46270 */
[----:B------:R-:W-:Y:S01]  /*2210*/  LOP3.LUT R8, R208, 0x100, RZ, 0xc0, !PT ;  /* 0x00000100d0087812 */ /* 0x000fe200078ec0ff */
[----:B------:R-:W-:Y:S01]  /*2220*/  @P3 STS.128 [R237+0x5800], RZ ;  /* 0x005800ffed003388 */ /* 0x000fe20000000c00 */
[----:B------:R-:W-:Y:S01]  /*2230*/  @!P4 IMAD.WIDE.U32 R12, R22, 0xc0, R12 ;  /* 0x000000c0160cc825 */ /* 0x000fe200078e000c */
[----:B------:R-:W-:Y:S02]  /*2240*/  LOP3.LUT R7, R7, 0x8, R184, 0xf8, !PT ;  /* 0x0000000807077812 */ /* 0x000fe400078ef8b8 */
[----:B------:R-:W-:Y:S01]  /*2250*/  @!PT LDS RZ, [RZ] ;  /* 0x00000000fffff984 */ /* 0x000fe20000000800 */
[----:B------:R-:W-:Y:S01]  /*2260*/  @!PT LDS RZ, [RZ] ;  /* 0x00000000fffff984 */ /* 0x000fe20000000800 */
[----:B------:R-:W-:Y:S01]  /*2270*/  @!PT LDS RZ, [RZ] ;  /* 0x00000000fffff984 */ /* 0x000fe20000000800 */
[----:B------:R1:W-:Y:S01]  /*2280*/  @!P3 LDGSTS.E.BYPASS.LTC128B.128 [R237+0x5800], desc[UR4][R26.64] ;  /* 0x058000001aedbfae */ /* 0x0003e2000b981a04 */
[----:B------:R-:W-:Y:S02]  /*2290*/  LOP3.LUT R8, R8, 0x20, R51, 0xf8, !PT ;  /* 0x0000002008087812 */ /* 0x000fe400078ef833 */
[C---:B------:R-:W-:Y:S01]  /*22a0*/  @!P0 LEA R14, P3, R22.reuse, R26, 0x6 ;  /* 0x0000001a160e8211 */ /* 0x040fe200078630ff */
[----:B------:R-:W-:Y:S01]  /*22b0*/  @!P4 IMAD.IADD R11, R13, 0x1, R6 ;  /* 0x000000010d0bc824 */ /* 0x000fe200078e0206 */
[----:B------:R-:W-:Y:S01]  /*22c0*/  LOP3.LUT R10, R151, 0x8, RZ, 0xc0, !PT ;  /* 0x00000008970a7812 */ /* 0x000fe200078ec0ff */
[----:B------:R-:W-:Y:S01]  /*22d0*/  @!P1 IMAD.MOV.U32 R6, RZ, RZ, R26 ;  /* 0x000000ffff069224 */ /* 0x000fe200078e001a */
[----:B------:R-:W-:-:S02]  /*22e0*/  @!P0 LEA.HI.X R15, R22, R27, R23, 0x6, P3 ;  /* 0x0000001b160f8211 */ /* 0x000fc400018f3417 */
[----:B------:R-:W-:Y:S01]  /*22f0*/  LOP3.LUT R8, R8, R7, R21, 0xf6, !PT ;  /* 0x0000000708087212 */ /* 0x000fe200078ef615 */
[----:B------:R-:W-:Y:S01]  /*2300*/  @!P1 IMAD.MOV.U32 R7, RZ, RZ, R27 ;  /* 0x000000ffff079224 */ /* 0x000fe200078e001b */
[----:B------:R-:W-:Y:S02]  /*2310*/  ISETP.GE.AND P3, PT, R4, R5, PT ;  /* 0x000000050400720c */ /* 0x000fe40003f66270 */
[----:B------:R-:W-:Y:S01]  /*2320*/  LOP3.LUT R10, R10, 0xc0, R51, 0xf8, !PT ;  /* 0x000000c00a0a7812 */ /* 0x000fe200078ef833 */
[----:B------:R-:W-:Y:S01]  /*2330*/  @!P1 IMAD R4, R23, 0x180, RZ ;  /* 0x0000018017049824 */ /* 0x000fe200078e02ff */
[----:B------:R-:W-:Y:S01]  /*2340*/  LOP3.LUT R208, R208, 0x3e00, RZ, 0xc0, !PT ;  /* 0x00003e00d0d07812 */ /* 0x000fe200078ec0ff */
[----:B------:R-:W-:Y:S01]  /*2350*/  @!P1 IMAD.WIDE.U32 R6, R22, 0x180, R6 ;  /* 0x0000018016069825 */ /* 0x000fe200078e0006 */
[----:B------:R-:W-:Y:S01]  /*2360*/  LOP3.LUT R21, R10, R21, RZ, 0x3c, !PT ;  /* 0x000000150a157212 */ /* 0x000fe200078e3cff */
[----:B------:R-:W-:Y:S02]  /*2370*/  @P0 STS.128 [R237+0x6000], RZ ;  /* 0x006000ffed000388 */ /* 0x000fe40000000c00 */
[----:B------:R-:W-:-:S02]  /*2380*/  @!P4 IMAD.MOV.U32 R10, RZ, RZ, R12 ;  /* 0x000000ffff0ac224 */ /* 0x000fc400078e000c */
[----:B------:R-:W-:Y:S01]  /*2390*/  @!PT LDS RZ, [RZ] ;  /* 0x00000000fffff984 */ /* 0x000fe20000000800 */
[----:B------:R-:W-:Y:S01]  /*23a0*/  @!PT LDS RZ, [RZ] ;  /* 0x00000000fffff984 */ /* 0x000fe20000000800 */
[----:B------:R-:W-:Y:S01]  /*23b0*/  @!PT LDS RZ, [RZ] ;  /* 0x00000000fffff984 */ /* 0x000fe20000000800 */
[----:B------:R-:W-:Y:S01]  /*23c0*/  @!P0 LDGSTS.E.BYPASS.LTC128B.128 [R237+0x6000], desc[UR4][R14.64] ;  /* 0x060000000eed8fae */ /* 0x000fe2000b981a04 */
[-C--:B------:R-:W-:Y:S01]  /*23d0*/  @!P5 LEA R12, P0, R22, R26.reuse, 0x7 ;  /* 0x0000001a160cd211 */ /* 0x080fe200078038ff */
[----:B------:R-:W-:Y:S01]  /*23e0*/  @!P1 IMAD.IADD R35, R7, 0x1, R4 ;  /* 0x0000000107239824 */ /* 0x000fe200078e0204 */
[----:B------:R-:W-:Y:S01]  /*23f0*/  LOP3.LUT R4, R208, 0x20, R51, 0xf8, !PT ;  /* 0x00000020d0047812 */ /* 0x000fe200078ef833 */
[----:B------:R-:W-:Y:S01]  /*2400*/  @!P2 IMAD.MOV.U32 R32, RZ, RZ, R26 ;  /* 0x000000ffff20a224 */ /* 0x000fe200078e001a */
[C---:B------:R-:W-:Y:S01]  /*2410*/  @!P5 LEA.HI.X R13, R22.reuse, R27, R23, 0x7, P0 ;  /* 0x0000001b160dd211 */ /* 0x040fe200000f3c17 */
[----:B------:R-:W-:Y:S01]  /*2420*/  @!P2 IMAD.MOV.U32 R33, RZ, RZ, R27 ;  /* 0x000000ffff21a224 */ /* 0x000fe200078e001b */
[----:B-1----:R-:W-:Y:S02]  /*2430*/  @!P3 LEA R26, P0, R22, R26, 0x8 ;  /* 0x0000001a161ab211 */ /* 0x002fe400078040ff */
[----:B------:R-:W-:Y:S01]  /*2440*/  LOP3.LUT R4, R4, 0x100, R51, 0xf8, !PT ;  /* 0x0000010004047812 */ /* 0x000fe200078ef833 */
[----:B------:R-:W-:-:S02]  /*2450*/  @!P2 IMAD R5, R23, 0x140, RZ ;  /* 0x000001401705a824 */ /* 0x000fc400078e02ff */
[C---:B------:R-:W-:Y:S01]  /*2460*/  @!P2 IMAD.WIDE.U32 R32, R22.reuse, 0x140, R32 ;  /* 0x000001401620a825 */ /* 0x040fe200078e0020 */
[----:B------:R-:W-:Y:S01]  /*2470*/  @!P3 LEA.HI.X R27, R22, R27, R23, 0x8, P0 ;  /* 0x0000001b161bb211 */ /* 0x000fe200000f4417 */
[----:B------:R-:W-:Y:S01]  /*2480*/  @P5 STS.128 [R237+0x6800], RZ ;  /* 0x006800ffed005388 */ /* 0x000fe20000000c00 */
[----:B------:R-:W-:Y:S01]  /*2490*/  LOP3.LUT R4, R4, R21, RZ, 0xfc, !PT ;  /* 0x0000001504047212 */ /* 0x000fe200078efcff */
[----:B------:R-:W-:Y:S02]  /*24a0*/  @!P2 IMAD.IADD R33, R33, 0x1, R5 ;  /* 0x000000012121a824 */ /* 0x000fe400078e0205 */
[----:B------:R-:W-:Y:S01]  /*24b0*/  @!PT LDS RZ, [RZ] ;  /* 0x00000000fffff984 */ /* 0x000fe20000000800 */
[----:B------:R-:W-:Y:S01]  /*24c0*/  @!PT LDS RZ, [RZ] ;  /* 0x00000000fffff984 */ /* 0x000fe20000000800 */
[----:B------:R-:W-:Y:S01]  /*24d0*/  @!PT LDS RZ, [RZ] ;  /* 0x00000000fffff984 */ /* 0x000fe20000000800 */
[----:B------:R1:W-:Y:S01]  /*24e0*/  @!P5 LDGSTS.E.BYPASS.LTC128B.128 [R237+0x6800], desc[UR4][R12.64] ;  /* 0x068000000ceddfae */ /* 0x0003e2000b981a04 */
[----:B------:R-:W-:-:S03]  /*24f0*/  @!P1 IMAD.MOV.U32 R34, RZ, RZ, R6 ;  /* 0x000000ffff229224 */ /* 0x000fc600078e0006 */
[----:B------:R-:W-:Y:S01]  /*2500*/  @P4 STS.128 [R237+0x7000], RZ ;  /* 0x007000ffed004388 */ /* 0x000fe20000000c00 */
[----:B------:R-:W-:-:S03]  /*2510*/  IMAD R53, R8, 0x2, R209 ;  /* 0x0000000208357824 */ /* 0x000fc600078e02d1 */
        /* <DEDUP_REMOVED lines=23> */
[----:B------:R-:W-:-:S02]  /*2690*/  LOP3.LUT P0, R149, R184, 0x4, RZ, 0xc0, !PT ;  /* 0x00000004b8957812 */ /* 0x000fc4000780c0ff */
[----:B------:R-:W4:Y:S02]  /*26a0*/  LDSM.16.M88.4 R64, [R53+0x4c00] ;  /* 0x004c00003540783b */ /* 0x000f240000000200 */
[----:B------:R-:W-:Y:S02]  /*26b0*/  SEL R132, R132, 0xffffffe0, !P0 ;  /* 0xffffffe084847807 */ /* 0x000fe40004000000 */
[----:B------:R-:W-:Y:S03]  /*26c0*/  LDSM.16.M88.4 R36, [R53+0x1400] ;  /* 0x001400003524783b */ /* 0x000fe60000000200 */
[----:B------:R-:W-:Y:S01]  /*26d0*/  IMAD.IADD R52, R48, 0x1, R132 ;  /* 0x0000000130347824 */ /* 0x000fe200078e0284 */
[----:B------:R-:W0:Y:S01]  /*26e0*/  LDGDEPBAR ;  /* 0x00000000000079af */ /* 0x000e220000000000 */
[----:B------:R-:W-:-:S03]  /*26f0*/  IMAD.IADD R187, R132, 0x1, R53 ;  /* 0x0000000184bb7824 */ /* 0x000fc600078e0235 */
[----:B------:R-:W-:Y:S04]  /*2700*/  LDSM.16.M88.4 R4, [R52] ;  /* 0x000000003404783b */ /* 0x000fe80000000200 */
[----:B--2---:R-:W2:Y:S04]  /*2710*/  LDSM.16.M88.4 R8, [R187+0x1000] ;  /* 0x00100000bb08783b */ /* 0x004ea80000000200 */
[----:B------:R-:W5:Y:S04]  /*2720*/  LDSM.16.M88.4 R60, [R187+0x4c00] ;  /* 0x004c0000bb3c783b */ /* 0x000f680000000200 */
[----:B------:R-:W5:Y:S01]  /*2730*/  LDSM.16.M88.4 R44, [R187+0x1400] ;  /* 0x00140000bb2c783b */ /* 0x000f620000000200 */
[----:B------:R-:W-:-:S03]  /*2740*/  IMAD.SHL.U32 R185, R184, 0x2, RZ ;  /* 0x00000002b8b97824 */ /* 0x000fc600078e00ff */
[----:B---3--:R-:W3:Y:S01]  /*2750*/  LDSM.16.M88.4 R32, [R53+0x1800] ;  /* 0x001800003520783b */ /* 0x008ee20000000200 */
[C---:B-1----:R-:W-:Y:S01]  /*2760*/  HMMA.16816.F32 R72, R12.reuse, R28, RZ ;  /* 0x0000001c0c48723c */ /* 0x042fe200000018ff */
[----:B------:R-:W-:Y:S01]  /*2770*/  VIADD R148, R186, 0xffffffff ;  /* 0xffffffffba947836 */ /* 0x000fe20000000000 */
[----:B------:R-:W-:Y:S01]  /*2780*/  IADD3 R43, PT, PT, R221, -R24, -R18 ;  /* 0x80000018dd2b7210 */ /* 0x000fe20007ffe812 */
[----:B------:R-:W1:Y:S05]  /*2790*/  LDSM.16.M88.4 R68, [R187+0x1800] ;  /* 0x00180000bb44783b */ /* 0x000e6a0000000200 */
[C---:B----4-:R-:W-:Y:S08]  /*27a0*/  HMMA.16816.F32 R56, R12.reuse, R66, RZ ;  /* 0x000000420c38723c */ /* 0x050ff000000018ff */
[----:B------:R-:W-:Y:S01]  /*27b0*/  HMMA.16816.F32 R28, R12, R30, RZ ;  /* 0x0000001e0c1c723c */ /* 0x000fe200000018ff */
[----:B------:R-:W-:-:S07]  /*27c0*/  LOP3.LUT R185, R185, 0x6, RZ, 0xc0, !PT ;  /* 0x00000006b9b97812 */ /* 0x000fce00078ec0ff */
[----:B--2---:R-:W-:Y:S01]  /*27d0*/  HMMA.16816.F32 R72, R4, R8, R72 ;  /* 0x000000080448723c */ /* 0x004fe20000001848 */
[----:B------:R-:W-:-:S04]  /*27e0*/  LOP3.LUT R9, R151, 0x1f0, RZ, 0xc0, !PT ;  /* 0x000001f097097812 */ /* 0x000fc800078ec0ff */
[----:B------:R-:W-:Y:S01]  /*27f0*/  LOP3.LUT R8, R9, 0x7, R20, 0xf8, !PT ;  /* 0x0000000709087812 */ /* 0x000fe200078ef814 */
[----:B------:R-:W-:Y:S02]  /*2800*/  IMAD.SHL.U32 R20, R148, 0x100, RZ ;  /* 0x0000010094147824 */ /* 0x000fe400078e00ff */
[----:B-----5:R-:W-:Y:S01]  /*2810*/  HMMA.16816.F32 R56, R4, R62, R56 ;  /* 0x0000003e0438723c */ /* 0x020fe20000001838 */
[----:B------:R-:W-:Y:S01]  /*2820*/  IADD3 R9, PT, PT, R16, R221, -R24 ;  /* 0x000000dd10097210 */ /* 0x000fe20007ffe818 */
[----:B------:R-:W-:Y:S01]  /*2830*/  IMAD R8, R233, 0x40, R8 ;  /* 0x00000040e9087824 */ /* 0x000fe200078e0208 */
[----:B------:R-:W-:-:S05]  /*2840*/  LOP3.LUT R66, R20, R185, RZ, 0xfc, !PT ;  /* 0x000000b914427212 */ /* 0x000fca00078efcff */
[----:B------:R-:W-:Y:S01]  /*2850*/  HMMA.16816.F32 R24, R12, R36, RZ ;  /* 0x000000240c18723c */ /* 0x000fe200000018ff */
[C---:B------:R-:W-:Y:S02]  /*2860*/  IMAD.IADD R43, R8.reuse, 0x1, R43 ;  /* 0x00000001082b7824 */ /* 0x040fe400078e022b */
[----:B------:R-:W-:Y:S02]  /*2870*/  IMAD.IADD R8, R8, 0x1, R9 ;  /* 0x0000000108087824 */ /* 0x000fe400078e0209 */
[----:B------:R-:W-:-:S03]  /*2880*/  VIADD R16, R66, 0xf9 ;  /* 0x000000f942107836 */ /* 0x000fc60000000000 */
[----:B------:R-:W-:Y:S01]  /*2890*/  HMMA.16816.F32 R28, R4, R10, R28 ;  /* 0x0000000a041c723c */ /* 0x000fe2000000181c */
[C---:B------:R-:W-:Y:S01]  /*28a0*/  VIADD R41, R43.reuse, 0x8 ;  /* 0x000000082b297836 */ /* 0x040fe20000000000 */
[C-C-:B------:R-:W-:Y:S02]  /*28b0*/  VIADDMNMX R223, R8.reuse, 0x1, R221.reuse, PT ;  /* 0x0000000108df7846 */ /* 0x140fe400038001dd */
[-C--:B------:R-:W-:Y:S02]  /*28c0*/  ISETP.GT.AND P5, PT, R43, R16.reuse, PT ;  /* 0x000000102b00720c */ /* 0x080fe40003fa4270 */
[----:B------:R-:W-:Y:S01]  /*28d0*/  VIADDMNMX R221, R8, 0x9, R221, PT ;  /* 0x0000000908dd7846 */ /* 0x000fe200038001dd */
[C---:B------:R-:W-:Y:S01]  /*28e0*/  VIADD R8, R66.reuse, 0x1 ;  /* 0x0000000142087836 */ /* 0x040fe20000000000 */
[C---:B------:R-:W-:Y:S01]  /*28f0*/  ISETP.GT.AND P0, PT, R41.reuse, R16, PT ;  /* 0x000000102900720c */ /* 0x040fe20003f04270 */
[----:B------:R-:W-:Y:S01]  /*2900*/  VIADD R10, R66, 0x8 ;  /* 0x00000008420a7836 */ /* 0x000fe20000000000 */
[----:B------:R-:W-:Y:S01]  /*2910*/  ISETP.GE.AND P3, PT, R16, R223, PT ;  /* 0x000000df1000720c */ /* 0x000fe20003f66270 */
[----:B------:R-:W-:Y:S01]  /*2920*/  HMMA.16816.F32 R36, R12, R38, RZ ;  /* 0x000000260c24723c */ /* 0x000fe200000018ff */
[----:B------:R-:W-:-:S02]  /*2930*/  ISETP.GT.AND P2, PT, R41, R66, PT ;  /* 0x000000422900720c */ /* 0x000fc40003f44270 */
[----:B------:R-:W-:Y:S02]  /*2940*/  FSEL R42, R57, -INF , !P5 ;  /* 0xff800000392a7808 */ /* 0x000fe40006800000 */
[-C--:B------:R-:W-:Y:S02]  /*2950*/  ISETP.GT.AND P4, PT, R43, R8.reuse, PT ;  /* 0x000000082b00720c */ /* 0x080fe40003f84270 */
[----:B------:R-:W-:Y:S01]  /*2960*/  FSEL R62, R74, -INF , !P2 ;  /* 0xff8000004a3e7808 */ /* 0x000fe20005000000 */
[----:B------:R-:W-:Y:S01]  /*2970*/  HMMA.16816.F32 R24, R4, R44, R24 ;  /* 0x0000002c0418723c */ /* 0x000fe20000001818 */
[----:B------:R-:W-:Y:S02]  /*2980*/  FSEL R42, R42, -INF , !P3 ;  /* 0xff8000002a2a7808 */ /* 0x000fe40005800000 */
[----:B------:R-:W-:Y:S02]  /*2990*/  FSEL R40, R59, -INF , !P0 ;  /* 0xff8000003b287808 */ /* 0x000fe40004000000 */
[----:B------:R-:W-:-:S02]  /*29a0*/  ISETP.GT.AND P2, PT, R41, R8, PT ;  /* 0x000000082900720c */ /* 0x000fc40003f44270 */
[C---:B------:R-:W-:Y:S02]  /*29b0*/  ISETP.GE.AND P5, PT, R8.reuse, R223, PT ;  /* 0x000000df0800720c */ /* 0x040fe40003fa6270 */
[-C--:B------:R-:W-:Y:S01]  /*29c0*/  ISETP.GE.AND P3, PT, R8, R221.reuse, PT ;  /* 0x000000dd0800720c */ /* 0x080fe20003f66270 */
[----:B------:R-:W-:Y:S01]  /*29d0*/  VIADD R8, R66, 0x9 ;  /* 0x0000000942087836 */ /* 0x000fe20000000000 */
[----:B------:R-:W-:Y:S02]  /*29e0*/  ISETP.GT.AND P0, PT, R43, R10, PT ;  /* 0x0000000a2b00720c */ /* 0x000fe40003f04270 */
[----:B------:R-:W-:Y:S02]  /*29f0*/  ISETP.GE.AND P1, PT, R16, R221, PT ;  /* 0x000000dd1000720c */ /* 0x000fe40003f26270 */
[----:B------:R-:W-:Y:S01]  /*2a00*/  FSEL R73, R73, -INF , !P4 ;  /* 0xff80000049497808 */ /* 0x000fe20006000000 */
[----:B------:R-:W2:Y:S01]  /*2a10*/  LDSM.16.M88.4 R16, [R53+0x1c00] ;  /* 0x001c00003510783b */ /* 0x000ea20000000200 */
[----:B------:R-:W-:-:S02]  /*2a20*/  ISETP.GE.AND P4, PT, R10, R223, PT ;  /* 0x000000df0a00720c */ /* 0x000fc40003f86270 */
[----:B------:R-:W-:Y:S02]  /*2a30*/  FSEL R75, R75, -INF , !P2 ;  /* 0xff8000004b4b7808 */ /* 0x000fe40005000000 */
[----:B------:R-:W-:Y:S02]  /*2a40*/  FSEL R28, R28, -INF , !P0 ;  /* 0xff8000001c1c7808 */ /* 0x000fe40004000000 */
[----:B------:R-:W-:Y:S02]  /*2a50*/  FSEL R40, R40, -INF , !P1 ;  /* 0xff80000028287808 */ /* 0x000fe40004800000 */
[----:B------:R-:W-:Y:S02]  /*2a60*/  ISETP.GT.AND P1, PT, R41, R10, PT ;  /* 0x0000000a2900720c */ /* 0x000fe40003f24270 */
[----:B------:R-:W-:Y:S02]  /*2a70*/  ISETP.GT.AND P2, PT, R43, R8, PT ;  /* 0x000000082b00720c */ /* 0x000fe40003f44270 */
[----:B------:R-:W-:-:S02]  /*2a80*/  FSEL R85, R73, -INF , !P5 ;  /* 0xff80000049557808 */ /* 0x000fc40006800000 */
[----:B------:R-:W-:Y:S02]  /*2a90*/  FSEL R89, R75, -INF , !P3 ;  /* 0xff8000004b597808 */ /* 0x000fe40005800000 */
[----:B------:R-:W-:Y:S01]  /*2aa0*/  FSEL R142, R28, -INF , !P4 ;  /* 0xff8000001c8e7808 */ /* 0x000fe20006000000 */
[----:B------:R-:W-:Y:S01]  /*2ab0*/  VIADD R28, R66, 0x10 ;  /* 0x00000010421c7836 */ /* 0x000fe20000000000 */
[----:B------:R-:W-:Y:S02]  /*2ac0*/  ISETP.GE.AND P5, PT, R10, R221, PT ;  /* 0x000000dd0a00720c */ /* 0x000fe40003fa6270 */
[----:B------:R-:W-:Y:S02]  /*2ad0*/  ISETP.GT.AND P0, PT, R41, R8, PT ;  /* 0x000000082900720c */ /* 0x000fe40003f04270 */
[C---:B------:R-:W-:Y:S02]  /*2ae0*/  ISETP.GE.AND P3, PT, R8.reuse, R223, PT ;  /* 0x000000df0800720c */ /* 0x040fe40003f66270 */
[----:B------:R-:W-:-:S02]  /*2af0*/  ISETP.GE.AND P4, PT, R8, R221, PT ;  /* 0x000000dd0800720c */ /* 0x000fc40003f86270 */
[----:B---3--:R-:W-:Y:S01]  /*2b00*/  HMMA.16816.F32 R8, R12, R32, RZ ;  /* 0x000000200c08723c */ /* 0x008fe200000018ff */
[----:B------:R-:W-:Y:S02]  /*2b10*/  FSEL R30, R30, -INF , !P1 ;  /* 0xff8000001e1e7808 */ /* 0x000fe40004800000 */
[----:B------:R-:W-:Y:S01]  /*2b20*/  FSEL R29, R29, -INF , !P2 ;  /* 0xff8000001d1d7808 */ /* 0x000fe20005000000 */
[----:B------:R-:W-:Y:S01]  /*2b30*/  VIADD R32, R66, 0x11 ;  /* 0x0000001142207836 */ /* 0x000fe20000000000 */
[-C--:B------:R-:W-:Y:S02]  /*2b40*/  ISETP.GT.AND P1, PT, R43, R28.reuse, PT ;  /* 0x0000001c2b00720c */ /* 0x080fe40003f24270 */
[----:B------:R-:W-:Y:S02]  /*2b50*/  FSEL R83, R30, -INF , !P5 ;  /* 0xff8000001e537808 */ /* 0x000fe40006800000 */
[----:B------:R-:W-:Y:S02]  /*2b60*/  FSEL R252, R29, -INF , !P3 ;  /* 0xff8000001dfc7808 */ /* 0x000fe40005800000 */
[----:B------:R-:W-:-:S02]  /*2b70*/  ISETP.GT.AND P2, PT, R41, R28, PT ;  /* 0x0000001c2900720c */ /* 0x000fc40003f44270 */
[C---:B------:R-:W-:Y:S02]  /*2b80*/  ISETP.GE.AND P5, PT, R28.reuse, R223, PT ;  /* 0x000000df1c00720c */ /* 0x040fe40003fa6270 */
[----:B------:R-:W-:Y:S02]  /*2b90*/  ISETP.GE.AND P3, PT, R28, R221, PT ;  /* 0x000000dd1c00720c */ /* 0x000fe40003f66270 */
[----:B------:R-:W-:Y:S02]  /*2ba0*/  FSEL R81, R31, -INF , !P0 ;  /* 0xff8000001f517808 */ /* 0x000fe40004000000 */
[----:B------:R-:W-:Y:S01]  /*2bb0*/  HMMA.16816.F32 R28, R4, R46, R36 ;  /* 0x0000002e041c723c */ /* 0x000fe20000001824 */
[----:B------:R-:W-:Y:S01]  /*2bc0*/  FSEL R24, R24, -INF , !P1 ;  /* 0xff80000018187808 */ /* 0x000fe20004800000 */
[----:B------:R-:W3:Y:S01]  /*2bd0*/  LDSM.16.M88.4 R44, [R187+0x1c00] ;  /* 0x001c0000bb2c783b */ /* 0x000ee20000000200 */
[----:B------:R-:W-:Y:S02]  /*2be0*/  ISETP.GT.AND P0, PT, R43, R32, PT ;  /* 0x000000202b00720c */ /* 0x000fe40003f04270 */
[----:B------:R-:W-:Y:S01]  /*2bf0*/  FSEL R81, R81, -INF , !P4 ;  /* 0xff80000051517808 */ /* 0x000fe20006000000 */
[----:B------:R-:W4:Y:S01]  /*2c00*/  LDSM.16.M88.4 R36, [R53+0x2000] ;  /* 0x002000003524783b */ /* 0x000f220000000200 */
[----:B------:R-:W-:-:S02]  /*2c10*/  FSEL R134, R24, -INF , !P5 ;  /* 0xff80000018867808 */ /* 0x000fc40006800000 */
[----:B------:R-:W-:Y:S02]  /*2c20*/  ISETP.GT.AND P1, PT, R41, R32, PT ;  /* 0x000000202900720c */ /* 0x000fe40003f24270 */
[C---:B------:R-:W-:Y:S02]  /*2c30*/  ISETP.GE.AND P4, PT, R32.reuse, R223, PT ;  /* 0x000000df2000720c */ /* 0x040fe40003f86270 */
[----:B------:R-:W-:Y:S01]  /*2c40*/  ISETP.GE.AND P5, PT, R32, R221, PT ;  /* 0x000000dd2000720c */ /* 0x000fe20003fa6270 */
[----:B------:R-:W-:Y:S01]  /*2c50*/  VIADD R32, R66, 0x18 ;  /* 0x0000001842207836 */ /* 0x000fe20000000000 */
[----:B------:R-:W-:Y:S02]  /*2c60*/  FSEL R26, R26, -INF , !P2 ;  /* 0xff8000001a1a7808 */ /* 0x000fe40005000000 */
[----:B------:R-:W-:Y:S02]  /*2c70*/  FSEL R25, R25, -INF , !P0 ;  /* 0xff80000019197808 */ /* 0x000fe40004000000 */
[----:B------:R-:W-:-:S02]  /*2c80*/  FSEL R79, R26, -INF , !P3 ;  /* 0xff8000001a4f7808 */ /* 0x000fc40005800000 */
[----:B------:R-:W-:Y:S01]  /*2c90*/  FSEL R250, R25, -INF , !P4 ;  /* 0xff80000019fa7808 */ /* 0x000fe20006000000 */
[----:B-1----:R-:W-:Y:S01]  /*2ca0*/  HMMA.16816.F32 R8, R4, R68, R8 ;  /* 0x000000440408723c */ /* 0x002fe20000001808 */
[-C--:B------:R-:W-:Y:S02]  /*2cb0*/  ISETP.GT.AND P2, PT, R43, R32.reuse, PT ;  /* 0x000000202b00720c */ /* 0x080fe40003f44270 */
[----:B------:R-:W-:Y:S02]  /*2cc0*/  ISETP.GT.AND P0, PT, R41, R32, PT ;  /* 0x000000202900720c */ /* 0x000fe40003f04270 */
[C---:B------:R-:W-:Y:S02]  /*2cd0*/  ISETP.GE.AND P3, PT, R32.reuse, R223, PT ;  /* 0x000000df2000720c */ /* 0x040fe40003f66270 */
[----:B------:R-:W-:Y:S02]  /*2ce0*/  ISETP.GE.AND P4, PT, R32, R221, PT ;  /* 0x000000dd2000720c */ /* 0x000fe40003f86270 */
[----:B------:R-:W-:Y:S01]  /*2cf0*/  HMMA.16816.F32 R32, R12, R34, RZ ;  /* 0x000000220c20723c */ /* 0x000fe200000018ff */
[----:B------:R-:W-:Y:S01]  /*2d00*/  FSEL R28, R28, -INF , !P2 ;  /* 0xff8000001c1c7808 */ /* 0x000fe20005000000 */
[----:B------:R-:W-:Y:S01]  /*2d10*/  VIADD R24, R66, 0x19 ;  /* 0x0000001942187836 */ /* 0x000fe20000000000 */
[----:B------:R-:W-:-:S02]  /*2d20*/  FSEL R27, R27, -INF , !P1 ;  /* 0xff8000001b1b7808 */ /* 0x000fc40004800000 */
[----:B------:R-:W-:Y:S01]  /*2d30*/  FSEL R248, R28, -INF , !P3 ;  /* 0xff8000001cf87808 */ /* 0x000fe20005800000 */
[----:B------:R-:W-:Y:S01]  /*2d40*/  VIADD R28, R66, 0x20 ;  /* 0x00000020421c7836 */ /* 0x000fe20000000000 */
[----:B------:R-:W-:Y:S02]  /*2d50*/  FSEL R75, R27, -INF , !P5 ;  /* 0xff8000001b4b7808 */ /* 0x000fe40006800000 */
[-C--:B------:R-:W-:Y:S02]  /*2d60*/  ISETP.GT.AND P1, PT, R43, R24.reuse, PT ;  /* 0x000000182b00720c */ /* 0x080fe40003f24270 */
[----:B------:R-:W-:Y:S02]  /*2d70*/  ISETP.GT.AND P2, PT, R41, R24, PT ;  /* 0x000000182900720c */ /* 0x000fe40003f44270 */
[C---:B------:R-:W-:Y:S02]  /*2d80*/  ISETP.GE.AND P5, PT, R24.reuse, R223, PT ;  /* 0x000000df1800720c */ /* 0x040fe40003fa6270 */
[----:B------:R-:W-:-:S02]  /*2d90*/  ISETP.GE.AND P3, PT, R24, R221, PT ;  /* 0x000000dd1800720c */ /* 0x000fc40003f66270 */
[----:B--2---:R-:W-:Y:S01]  /*2da0*/  HMMA.16816.F32 R24, R12, R16, RZ ;  /* 0x000000100c18723c */ /* 0x004fe200000018ff */
[----:B------:R-:W-:Y:S01]  /*2db0*/  FSEL R30, R30, -INF , !P0 ;  /* 0xff8000001e1e7808 */ /* 0x000fe20004000000 */
[----:B------:R-:W-:Y:S01]  /*2dc0*/  VIADD R16, R66, 0x21 ;  /* 0x0000002142107836 */ /* 0x000fe20000000000 */
[----:B------:R-:W-:Y:S02]  /*2dd0*/  ISETP.GT.AND P0, PT, R43, R28, PT ;  /* 0x0000001c2b00720c */ /* 0x000fe40003f04270 */
[----:B------:R-:W-:Y:S02]  /*2de0*/  FSEL R73, R30, -INF , !P4 ;  /* 0xff8000001e497808 */ /* 0x000fe40006000000 */
[----:B------:R-:W-:Y:S01]  /*2df0*/  ISETP.GE.AND P4, PT, R28, R223, PT ;  /* 0x000000df1c00720c */ /* 0x000fe20003f86270 */
[----:B------:R-:W-:Y:S01]  /*2e00*/  HMMA.16816.F32 R32, R4, R70, R32 ;  /* 0x000000460420723c */ /* 0x000fe20000001820 */
[----:B------:R-:W-:Y:S01]  /*2e10*/  FSEL R31, R31, -INF , !P2 ;  /* 0xff8000001f1f7808 */ /* 0x000fe20005000000 */
[----:B------:R-:W1:Y:S01]  /*2e20*/  LDSM.16.M88.4 R68, [R187+0x2000] ;  /* 0x00200000bb44783b */ /* 0x000e620000000200 */
[----:B------:R-:W-:-:S02]  /*2e30*/  FSEL R8, R8, -INF , !P0 ;  /* 0xff80000008087808 */ /* 0x000fc40004000000 */
[----:B------:R-:W-:Y:S02]  /*2e40*/  FSEL R29, R29, -INF , !P1 ;  /* 0xff8000001d1d7808 */ /* 0x000fe40004800000 */
[----:B------:R-:W-:Y:S02]  /*2e50*/  ISETP.GT.AND P1, PT, R41, R28, PT ;  /* 0x0000001c2900720c */ /* 0x000fe40003f24270 */
[----:B------:R-:W-:Y:S02]  /*2e60*/  ISETP.GT.AND P2, PT, R43, R16, PT ;  /* 0x000000102b00720c */ /* 0x000fe40003f44270 */
[----:B------:R-:W-:Y:S02]  /*2e70*/  FSEL R67, R31, -INF , !P3 ;  /* 0xff8000001f437808 */ /* 0x000fe40005800000 */
[----:B------:R-:W-:Y:S02]  /*2e80*/  FSEL R126, R8, -INF , !P4 ;  /* 0xff800000087e7808 */ /* 0x000fe40006000000 */
[----:B------:R-:W-:-:S02]  /*2e90*/  FSEL R54, R29, -INF , !P5 ;  /* 0xff8000001d367808 */ /* 0x000fc40006800000 */
[----:B------:R-:W-:Y:S02]  /*2ea0*/  ISETP.GT.AND P0, PT, R41, R16, PT ;  /* 0x000000102900720c */ /* 0x000fe40003f04270 */
[C---:B------:R-:W-:Y:S02]  /*2eb0*/  ISETP.GE.AND P3, PT, R16.reuse, R223, PT ;  /* 0x000000df1000720c */ /* 0x040fe40003f66270 */
[-C--:B------:R-:W-:Y:S01]  /*2ec0*/  ISETP.GE.AND P4, PT, R16, R221.reuse, PT ;  /* 0x000000dd1000720c */ /* 0x080fe20003f86270 */
[----:B------:R-:W-:Y:S01]  /*2ed0*/  VIADD R16, R66, 0x28 ;  /* 0x0000002842107836 */ /* 0x000fe20000000000 */
[----:B------:R-:W-:Y:S02]  /*2ee0*/  ISETP.GE.AND P5, PT, R28, R221, PT ;  /* 0x000000dd1c00720c */ /* 0x000fe40003fa6270 */
[----:B------:R-:W-:Y:S01]  /*2ef0*/  FSEL R10, R10, -INF , !P1 ;  /* 0xff8000000a0a7808 */ /* 0x000fe20004800000 */
[----:B---3--:R-:W-:Y:S01]  /*2f00*/  HMMA.16816.F32 R24, R4, R44, R24 ;  /* 0x0000002c0418723c */ /* 0x008fe20000001818 */
[----:B------:R-:W-:Y:S01]  /*2f10*/  FSEL R9, R9, -INF , !P2 ;  /* 0xff80000009097808 */ /* 0x000fe20005000000 */
[----:B------:R-:W2:Y:S01]  /*2f20*/  LDSM.16.M88.4 R28, [R53+0x2400] ;  /* 0x00240000351c783b */ /* 0x000ea20000000200 */
[----:B------:R-:W-:-:S02]  /*2f30*/  FSEL R63, R10, -INF , !P5 ;  /* 0xff8000000a3f7808 */ /* 0x000fc40006800000 */
[----:B------:R-:W-:Y:S02]  /*2f40*/  FSEL R246, R9, -INF , !P3 ;  /* 0xff80000009f67808 */ /* 0x000fe40005800000 */
[-C--:B------:R-:W-:Y:S02]  /*2f50*/  ISETP.GT.AND P1, PT, R43, R16.reuse, PT ;  /* 0x000000102b00720c */ /* 0x080fe40003f24270 */
[----:B------:R-:W-:Y:S02]  /*2f60*/  ISETP.GT.AND P2, PT, R41, R16, PT ;  /* 0x000000102900720c */ /* 0x000fe40003f44270 */
[C---:B------:R-:W-:Y:S02]  /*2f70*/  ISETP.GE.AND P5, PT, R16.reuse, R223, PT ;  /* 0x000000df1000720c */ /* 0x040fe40003fa6270 */
[----:B------:R-:W-:Y:S02]  /*2f80*/  ISETP.GE.AND P3, PT, R16, R221, PT ;  /* 0x000000dd1000720c */ /* 0x000fe40003f66270 */
[----:B------:R-:W-:Y:S01]  /*2f90*/  HMMA.16816.F32 R16, R12, R18, RZ ;  /* 0x000000120c10723c */ /* 0x000fe200000018ff */
[----:B------:R-:W-:Y:S01]  /*2fa0*/  VIADD R8, R66, 0x29 ;  /* 0x0000002942087836 */ /* 0x000fe20000000000 */
[----:B------:R-:W-:-:S02]  /*2fb0*/  FSEL R11, R11, -INF , !P0 ;  /* 0xff8000000b0b7808 */ /* 0x000fc40004000000 */
[----:B------:R-:W-:Y:S01]  /*2fc0*/  FSEL R32, R32, -INF , !P1 ;  /* 0xff80000020207808 */ /* 0x000fe20004800000 */
[----:B------:R-:W-:Y:S01]  /*2fd0*/  VIADD R44, R66, 0x30 ;  /* 0x00000030422c7836 */ /* 0x000fe20000000000 */
[----:B------:R-:W-:Y:S02]  /*2fe0*/  FSEL R59, R11, -INF , !P4 ;  /* 0xff8000000b3b7808 */ /* 0x000fe40006000000 */
[----:B------:R-:W-:Y:S02]  /*2ff0*/  FSEL R244, R32, -INF , !P5 ;  /* 0xff80000020f47808 */ /* 0x000fe40006800000 */
[-C--:B------:R-:W-:Y:S02]  /*3000*/  ISETP.GT.AND P0, PT, R43, R8.reuse, PT ;  /* 0x000000082b00720c */ /* 0x080fe40003f04270 */
[----:B------:R-:W-:Y:S02]  /*3010*/  ISETP.GT.AND P1, PT, R41, R8, PT ;  /* 0x000000082900720c */ /* 0x000fe40003f24270 */
[----:B------:R-:W-:-:S02]  /*3020*/  ISETP.GE.AND P4, PT, R8, R223, PT ;  /* 0x000000df0800720c */ /* 0x000fc40003f86270 */
[----:B------:R-:W-:Y:S02]  /*3030*/  ISETP.GE.AND P5, PT, R8, R221, PT ;  /* 0x000000dd0800720c */ /* 0x000fe40003fa6270 */
[----:B----4-:R-:W-:Y:S01]  /*3040*/  HMMA.16816.F32 R8, R12, R36, RZ ;  /* 0x000000240c08723c */ /* 0x010fe200000018ff */
[----:B------:R-:W-:Y:S01]  /*3050*/  FSEL R34, R34, -INF , !P2 ;  /* 0xff80000022227808 */ /* 0x000fe20005000000 */
[----:B------:R-:W-:Y:S01]  /*3060*/  VIADD R32, R66, 0x31 ;  /* 0x0000003142207836 */ /* 0x000fe20000000000 */
[----:B------:R-:W-:Y:S02]  /*3070*/  ISETP.GT.AND P2, PT, R43, R44, PT ;  /* 0x0000002c2b00720c */ /* 0x000fe40003f44270 */
[----:B------:R-:W-:Y:S02]  /*3080*/  FSEL R33, R33, -INF , !P0 ;  /* 0xff80000021217808 */ /* 0x000fe40004000000 */
[----:B------:R-:W-:Y:S01]  /*3090*/  FSEL R57, R34, -INF , !P3 ;  /* 0xff80000022397808 */ /* 0x000fe20005800000 */
[----:B------:R-:W-:Y:S01]  /*30a0*/  HMMA.16816.F32 R16, R4, R46, R16 ;  /* 0x0000002e0410723c */ /* 0x000fe20000001810 */
[----:B------:R-:W-:-:S02]  /*30b0*/  ISETP.GE.AND P3, PT, R44, R223, PT ;  /* 0x000000df2c00720c */ /* 0x000fc40003f66270 */
[----:B------:R-:W-:Y:S02]  /*30c0*/  FSEL R35, R35, -INF , !P1 ;  /* 0xff80000023237808 */ /* 0x000fe40004800000 */
[----:B------:R-:W-:Y:S02]  /*30d0*/  FSEL R24, R24, -INF , !P2 ;  /* 0xff80000018187808 */ /* 0x000fe40005000000 */
[----:B------:R-:W-:Y:S02]  /*30e0*/  FSEL R124, R33, -INF , !P4 ;  /* 0xff800000217c7808 */ /* 0x000fe40006000000 */
[----:B------:R-:W-:Y:S02]  /*30f0*/  ISETP.GT.AND P0, PT, R41, R44, PT ;  /* 0x0000002c2900720c */ /* 0x000fe40003f04270 */
[----:B------:R-:W-:Y:S02]  /*3100*/  ISETP.GE.AND P4, PT, R44, R221, PT ;  /* 0x000000dd2c00720c */ /* 0x000fe40003f86270 */
[----:B------:R-:W-:Y:S01]  /*3110*/  ISETP.GT.AND P1, PT, R43, R32, PT ;  /* 0x000000202b00720c */ /* 0x000fe20003f24270 */
[----:B------:R-:W3:Y:S01]  /*3120*/  LDSM.16.M88.4 R44, [R187+0x2400] ;  /* 0x00240000bb2c783b */ /* 0x000ee20000000200 */
[----:B------:R-:W-:-:S02]  /*3130*/  FSEL R55, R35, -INF , !P5 ;  /* 0xff80000023377808 */ /* 0x000fc40006800000 */
[----:B------:R-:W-:Y:S02]  /*3140*/  FSEL R242, R24, -INF , !P3 ;  /* 0xff80000018f27808 */ /* 0x000fe40005800000 */
[----:B------:R-:W-:Y:S02]  /*3150*/  ISETP.GT.AND P2, PT, R41, R32, PT ;  /* 0x000000202900720c */ /* 0x000fe40003f44270 */
[C---:B------:R-:W-:Y:S02]  /*3160*/  ISETP.GE.AND P5, PT, R32.reuse, R223, PT ;  /* 0x000000df2000720c */ /* 0x040fe40003fa6270 */
[----:B------:R-:W-:Y:S01]  /*3170*/  ISETP.GE.AND P3, PT, R32, R221, PT ;  /* 0x000000dd2000720c */ /* 0x000fe20003f66270 */
[----:B------:R-:W-:Y:S01]  /*3180*/  VIADD R32, R66, 0x38 ;  /* 0x0000003842207836 */ /* 0x000fe20000000000 */
[----:B------:R-:W-:Y:S01]  /*3190*/  FSEL R26, R26, -INF , !P0 ;  /* 0xff8000001a1a7808 */ /* 0x000fe20004000000 */
[----:B------:R-:W-:Y:S01]  /*31a0*/  HMMA.16816.F32 R36, R12, R38, RZ ;  /* 0x000000260c24723c */ /* 0x000fe200000018ff */
[----:B------:R-:W-:-:S02]  /*31b0*/  FSEL R25, R25, -INF , !P1 ;  /* 0xff80000019197808 */ /* 0x000fc40004800000 */
[----:B------:R-:W-:Y:S02]  /*31c0*/  FSEL R93, R26, -INF , !P4 ;  /* 0xff8000001a5d7808 */ /* 0x000fe40006000000 */
[----:B------:R-:W-:Y:S02]  /*31d0*/  FSEL R140, R25, -INF , !P5 ;  /* 0xff800000198c7808 */ /* 0x000fe40006800000 */
[-C--:B------:R-:W-:Y:S01]  /*31e0*/  ISETP.GT.AND P0, PT, R43, R32.reuse, PT ;  /* 0x000000202b00720c */ /* 0x080fe20003f04270 */
[----:B-1----:R-:W-:Y:S01]  /*31f0*/  HMMA.16816.F32 R8, R4, R68, R8 ;  /* 0x000000440408723c */ /* 0x002fe20000001808 */
[----:B------:R-:W-:Y:S02]  /*3200*/  ISETP.GT.AND P1, PT, R41, R32, PT ;  /* 0x000000202900720c */ /* 0x000fe40003f24270 */
[C---:B------:R-:W-:Y:S02]  /*3210*/  ISETP.GE.AND P4, PT, R32.reuse, R223, PT ;  /* 0x000000df2000720c */ /* 0x040fe40003f86270 */
[----:B------:R-:W-:-:S02]  /*3220*/  ISETP.GE.AND P5, PT, R32, R221, PT ;  /* 0x000000dd2000720c */ /* 0x000fc40003fa6270 */
[----:B------:R-:W1:Y:S01]  /*3230*/  LDSM.16.M88.4 R32, [R53+0x2800] ;  /* 0x002800003520783b */ /* 0x000e620000000200 */
[----:B------:R-:W-:Y:S01]  /*3240*/  VIADD R24, R66, 0x39 ;  /* 0x0000003942187836 */ /* 0x000fe20000000000 */
[----:B------:R-:W-:Y:S02]  /*3250*/  FSEL R27, R27, -INF , !P2 ;  /* 0xff8000001b1b7808 */ /* 0x000fe40005000000 */
[----:B------:R-:W-:Y:S01]  /*3260*/  FSEL R16, R16, -INF , !P0 ;  /* 0xff80000010107808 */ /* 0x000fe20004000000 */
[----:B------:R-:W-:Y:S01]  /*3270*/  VIADD R50, R66, 0x40 ;  /* 0x0000004042327836 */ /* 0x000fe20000000000 */
[----:B------:R-:W-:Y:S02]  /*3280*/  FSEL R95, R27, -INF , !P3 ;  /* 0xff8000001b5f7808 */ /* 0x000fe40005800000 */
[----:B------:R-:W-:Y:S02]  /*3290*/  FSEL R234, R16, -INF , !P4 ;  /* 0xff80000010ea7808 */ /* 0x000fe40006000000 */
[----:B------:R-:W-:-:S02]  /*32a0*/  ISETP.GT.AND P2, PT, R43, R24, PT ;  /* 0x000000182b00720c */ /* 0x000fc40003f44270 */
[----:B------:R-:W-:Y:S02]  /*32b0*/  ISETP.GT.AND P0, PT, R41, R24, PT ;  /* 0x000000182900720c */ /* 0x000fe40003f04270 */
[C---:B------:R-:W-:Y:S02]  /*32c0*/  ISETP.GE.AND P3, PT, R24.reuse, R223, PT ;  /* 0x000000df1800720c */ /* 0x040fe40003f66270 */
[----:B------:R-:W-:Y:S02]  /*32d0*/  ISETP.GE.AND P4, PT, R24, R221, PT ;  /* 0x000000dd1800720c */ /* 0x000fe40003f86270 */
[----:B--2---:R-:W-:Y:S01]  /*32e0*/  HMMA.16816.F32 R24, R12, R28, RZ ;  /* 0x0000001c0c18723c */ /* 0x004fe200000018ff */
[----:B------:R-:W-:Y:S02]  /*32f0*/  FSEL R18, R18, -INF , !P1 ;  /* 0xff80000012127808 */ /* 0x000fe40004800000 */
[----:B------:R-:W-:Y:S01]  /*3300*/  ISETP.GT.AND P1, PT, R43, R50, PT ;  /* 0x000000322b00720c */ /* 0x000fe20003f24270 */
[----:B------:R-:W-:Y:S01]  /*3310*/  VIADD R16, R66, 0x41 ;  /* 0x0000004142107836 */ /* 0x000fe20000000000 */
[----:B------:R-:W-:-:S03]  /*3320*/  FSEL R97, R18, -INF , !P5 ;  /* 0xff80000012617808 */ /* 0x000fc60006800000 */
[----:B------:R-:W-:Y:S01]  /*3330*/  HMMA.16816.F32 R36, R4, R70, R36 ;  /* 0x000000460424723c */ /* 0x000fe20000001824 */
[----:B------:R-:W-:Y:S01]  /*3340*/  ISETP.GE.AND P5, PT, R50, R223, PT ;  /* 0x000000df3200720c */ /* 0x000fe20003fa6270 */
[----:B------:R-:W2:Y:S01]  /*3350*/  LDSM.16.M88.4 R68, [R187+0x2800] ;  /* 0x00280000bb44783b */ /* 0x000ea20000000200 */
[----:B------:R-:W-:Y:S02]  /*3360*/  FSEL R19, R19, -INF , !P0 ;  /* 0xff80000013137808 */ /* 0x000fe40004000000 */
[----:B------:R-:W-:Y:S02]  /*3370*/  FSEL R8, R8, -INF , !P1 ;  /* 0xff80000008087808 */ /* 0x000fe40004800000 */
[----:B------:R-:W-:Y:S02]  /*3380*/  FSEL R99, R19, -INF , !P4 ;  /* 0xff80000013637808 */ /* 0x000fe40006000000 */
[----:B------:R-:W-:Y:S02]  /*3390*/  FSEL R216, R8, -INF , !P5 ;  /* 0xff80000008d87808 */ /* 0x000fe40006800000 */
[----:B------:R-:W-:-:S02]  /*33a0*/  FSEL R17, R17, -INF , !P2 ;  /* 0xff80000011117808 */ /* 0x000fc40005000000 */
[-C--:B------:R-:W-:Y:S02]  /*33b0*/  ISETP.GT.AND P0, PT, R43, R16.reuse, PT ;  /* 0x000000102b00720c */ /* 0x080fe40003f04270 */
[C---:B------:R-:W-:Y:S02]  /*33c0*/  ISETP.GT.AND P1, PT, R41.reuse, R16, PT ;  /* 0x000000102900720c */ /* 0x040fe40003f24270 */
[C---:B------:R-:W-:Y:S02]  /*33d0*/  ISETP.GE.AND P4, PT, R16.reuse, R223, PT ;  /* 0x000000df1000720c */ /* 0x040fe40003f86270 */
[----:B------:R-:W-:Y:S01]  /*33e0*/  ISETP.GE.AND P5, PT, R16, R221, PT ;  /* 0x000000dd1000720c */ /* 0x000fe20003fa6270 */
[----:B------:R-:W-:Y:S01]  /*33f0*/  VIADD R16, R66, 0x48 ;  /* 0x0000004842107836 */ /* 0x000fe20000000000 */
[----:B------:R-:W-:Y:S01]  /*3400*/  ISETP.GT.AND P2, PT, R41, R50, PT ;  /* 0x000000322900720c */ /* 0x000fe20003f44270 */
[----:B------:R-:W-:Y:S01]  /*3410*/  HMMA.16816.F32 R28, R12, R30, RZ ;  /* 0x0000001e0c1c723c */ /* 0x000fe200000018ff */
[----:B------:R-:W-:-:S02]  /*3420*/  FSEL R144, R17, -INF , !P3 ;  /* 0xff80000011907808 */ /* 0x000fc40005800000 */
[----:B------:R-:W-:Y:S02]  /*3430*/  ISETP.GE.AND P3, PT, R50, R221, PT ;  /* 0x000000dd3200720c */ /* 0x000fe40003f66270 */
[----:B------:R-:W-:Y:S02]  /*3440*/  FSEL R10, R10, -INF , !P2 ;  /* 0xff8000000a0a7808 */ /* 0x000fe40005000000 */
[----:B------:R-:W-:Y:S01]  /*3450*/  FSEL R9, R9, -INF , !P0 ;  /* 0xff80000009097808 */ /* 0x000fe20004000000 */
[----:B---3--:R-:W-:Y:S01]  /*3460*/  HMMA.16816.F32 R24, R4, R44, R24 ;  /* 0x0000002c0418723c */ /* 0x008fe20000001818 */
[----:B------:R-:W-:Y:S01]  /*3470*/  ISETP.GT.AND P2, PT, R43, R16, PT ;  /* 0x000000102b00720c */ /* 0x000fe20003f44270 */
[----:B------:R-:W-:Y:S01]  /*3480*/  VIADD R8, R66, 0x49 ;  /* 0x0000004942087836 */ /* 0x000fe20000000000 */
[----:B------:R-:W-:Y:S02]  /*3490*/  FSEL R109, R10, -INF , !P3 ;  /* 0xff8000000a6d7808 */ /* 0x000fe40005800000 */
[----:B------:R-:W-:-:S02]  /*34a0*/  FSEL R212, R9, -INF , !P4 ;  /* 0xff80000009d47808 */ /* 0x000fc40006000000 */
[----:B------:R-:W-:Y:S02]  /*34b0*/  ISETP.GT.AND P0, PT, R41, R16, PT ;  /* 0x000000102900720c */ /* 0x000fe40003f04270 */
[C---:B------:R-:W-:Y:S02]  /*34c0*/  ISETP.GE.AND P3, PT, R16.reuse, R223, PT ;  /* 0x000000df1000720c */ /* 0x040fe40003f66270 */
[----:B------:R-:W-:Y:S02]  /*34d0*/  ISETP.GE.AND P4, PT, R16, R221, PT ;  /* 0x000000dd1000720c */ /* 0x000fe40003f86270 */
[----:B------:R-:W-:Y:S01]  /*34e0*/  FSEL R11, R11, -INF , !P1 ;  /* 0xff8000000b0b7808 */ /* 0x000fe20004800000 */
[----:B------:R-:W3:Y:S01]  /*34f0*/  LDSM.16.M88.4 R16, [R53+0x2c00] ;  /* 0x002c00003510783b */ /* 0x000ee20000000200 */
[----:B------:R-:W-:Y:S02]  /*3500*/  FSEL R36, R36, -INF , !P2 ;  /* 0xff80000024247808 */ /* 0x000fe40005000000 */
[----:B------:R-:W-:-:S02]  /*3510*/  FSEL R111, R11, -INF , !P5 ;  /* 0xff8000000b6f7808 */ /* 0x000fc40006800000 */
[----:B------:R-:W-:Y:S02]  /*3520*/  FSEL R206, R36, -INF , !P3 ;  /* 0xff80000024ce7808 */ /* 0x000fe40005800000 */
[-C--:B------:R-:W-:Y:S02]  /*3530*/  ISETP.GT.AND P1, PT, R43, R8.reuse, PT ;  /* 0x000000082b00720c */ /* 0x080fe40003f24270 */
[----:B------:R-:W-:Y:S02]  /*3540*/  ISETP.GT.AND P2, PT, R41, R8, PT ;  /* 0x000000082900720c */ /* 0x000fe40003f44270 */
[C---:B------:R-:W-:Y:S02]  /*3550*/  ISETP.GE.AND P5, PT, R8.reuse, R223, PT ;  /* 0x000000df0800720c */ /* 0x040fe40003fa6270 */
[----:B------:R-:W-:Y:S01]  /*3560*/  ISETP.GE.AND P3, PT, R8, R221, PT ;  /* 0x000000dd0800720c */ /* 0x000fe20003f66270 */
[----:B------:R-:W-:Y:S01]  /*3570*/  VIADD R36, R66, 0x50 ;  /* 0x0000005042247836 */ /* 0x000fe20000000000 */
[----:B-1----:R-:W-:Y:S01]  /*3580*/  HMMA.16816.F32 R8, R12, R32, RZ ;  /* 0x000000200c08723c */ /* 0x002fe200000018ff */
[----:B------:R-:W-:Y:S01]  /*3590*/  FSEL R38, R38, -INF , !P0 ;  /* 0xff80000026267808 */ /* 0x000fe20004000000 */
[----:B------:R-:W-:-:S02]  /*35a0*/  VIADD R32, R66, 0x51 ;  /* 0x0000005142207836 */ /* 0x000fc40000000000 */
[----:B------:R-:W-:-:S04]  /*35b0*/  ISETP.GT.AND P0, PT, R43, R36, PT ;  /* 0x000000242b00720c */ /* 0x000fc80003f04270 */
[----:B------:R-:W-:Y:S01]  /*35c0*/  HMMA.16816.F32 R28, R4, R46, R28 ;  /* 0x0000002e041c723c */ /* 0x000fe2000000181c */
[----:B------:R-:W-:Y:S01]  /*35d0*/  FSEL R115, R38, -INF , !P4 ;  /* 0xff80000026737808 */ /* 0x000fe20006000000 */
[----:B------:R-:W1:Y:S01]  /*35e0*/  LDSM.16.M88.4 R44, [R187+0x2c00] ;  /* 0x002c0000bb2c783b */ /* 0x000e620000000200 */
[----:B------:R-:W-:Y:S02]  /*35f0*/  ISETP.GE.AND P4, PT, R36, R223, PT ;  /* 0x000000df2400720c */ /* 0x000fe40003f86270 */
[----:B------:R-:W-:Y:S02]  /*3600*/  FSEL R39, R39, -INF , !P2 ;  /* 0xff80000027277808 */ /* 0x000fe40005000000 */
[----:B------:R-:W-:Y:S02]  /*3610*/  FSEL R24, R24, -INF , !P0 ;  /* 0xff80000018187808 */ /* 0x000fe40004000000 */
[----:B------:R-:W-:Y:S02]  /*3620*/  FSEL R37, R37, -INF , !P1 ;  /* 0xff80000025257808 */ /* 0x000fe40004800000 */
[----:B------:R-:W-:-:S02]  /*3630*/  ISETP.GT.AND P1, PT, R41, R36, PT ;  /* 0x000000242900720c */ /* 0x000fc40003f24270 */
[-C--:B------:R-:W-:Y:S02]  /*3640*/  ISETP.GT.AND P2, PT, R43, R32.reuse, PT ;  /* 0x000000202b00720c */ /* 0x080fe40003f44270 */
[----:B------:R-:W-:Y:S02]  /*3650*/  FSEL R119, R39, -INF , !P3 ;  /* 0xff80000027777808 */ /* 0x000fe40005800000 */
[----:B------:R-:W-:Y:S02]  /*3660*/  FSEL R204, R24, -INF , !P4 ;  /* 0xff80000018cc7808 */ /* 0x000fe40006000000 */
[----:B------:R-:W-:Y:S02]  /*3670*/  FSEL R122, R37, -INF , !P5 ;  /* 0xff800000257a7808 */ /* 0x000fe40006800000 */
[----:B------:R-:W-:Y:S02]  /*3680*/  ISETP.GT.AND P0, PT, R41, R32, PT ;  /* 0x000000202900720c */ /* 0x000fe40003f04270 */
[----:B------:R-:W-:-:S02]  /*3690*/  ISETP.GE.AND P3, PT, R32, R223, PT ;  /* 0x000000df2000720c */ /* 0x000fc40003f66270 */
[-C--:B------:R-:W-:Y:S01]  /*36a0*/  ISETP.GE.AND P4, PT, R32, R221.reuse, PT ;  /* 0x000000dd2000720c */ /* 0x080fe20003f86270 */
[----:B------:R-:W-:Y:S01]  /*36b0*/  VIADD R32, R66, 0x58 ;  /* 0x0000005842207836 */ /* 0x000fe20000000000 */
[----:B------:R-:W-:Y:S02]  /*36c0*/  ISETP.GE.AND P5, PT, R36, R221, PT ;  /* 0x000000dd2400720c */ /* 0x000fe40003fa6270 */
[----:B------:R-:W-:Y:S01]  /*36d0*/  FSEL R26, R26, -INF , !P1 ;  /* 0xff8000001a1a7808 */ /* 0x000fe20004800000 */
[----:B--2---:R-:W-:Y:S01]  /*36e0*/  HMMA.16816.F32 R8, R4, R68, R8 ;  /* 0x000000440408723c */ /* 0x004fe20000001808 */
[----:B------:R-:W-:Y:S01]  /*36f0*/  FSEL R25, R25, -INF , !P2 ;  /* 0xff80000019197808 */ /* 0x000fe20005000000 */
[----:B------:R-:W2:Y:S01]  /*3700*/  LDSM.16.M88.4 R36, [R53+0x3000] ;  /* 0x003000003524783b */ /* 0x000ea20000000200 */
[----:B------:R-:W-:Y:S02]  /*3710*/  FSEL R123, R26, -INF , !P5 ;  /* 0xff8000001a7b7808 */ /* 0x000fe40006800000 */
[----:B------:R-:W-:-:S02]  /*3720*/  FSEL R202, R25, -INF , !P3 ;  /* 0xff80000019ca7808 */ /* 0x000fc40005800000 */
        /* <DEDUP_REMOVED lines=15> */
[----:B------:R-:W-:Y:S01]  /*3820*/  FSEL R30, R30, -INF , !P2 ;  /* 0xff8000001e1e7808 */ /* 0x000fe20005000000 */
[----:B---3--:R-:W-:Y:S01]  /*3830*/  HMMA.16816.F32 R24, R12, R16, RZ ;  /* 0x000000100c18723c */ /* 0x008fe200000018ff */
[----:B------:R-:W-:Y:S01]  /*3840*/  ISETP.GT.AND P2, PT, R43, R28, PT ;  /* 0x0000001c2b00720c */ /* 0x000fe20003f44270 */
[----:B------:R-:W-:Y:S01]  /*3850*/  VIADD R16, R66, 0x61 ;  /* 0x0000006142107836 */ /* 0x000fe20000000000 */
[----:B------:R-:W-:Y:S02]  /*3860*/  FSEL R129, R30, -INF , !P3 ;  /* 0xff8000001e817808 */ /* 0x000fe40005800000 */
[----:B------:R-:W-:Y:S02]  /*3870*/  ISETP.GE.AND P3, PT, R28, R223, PT ;  /* 0x000000df1c00720c */ /* 0x000fe40003f66270 */
[----:B------:R-:W-:Y:S02]  /*3880*/  FSEL R31, R31, -INF , !P1 ;  /* 0xff8000001f1f7808 */ /* 0x000fe40004800000 */
[----:B------:R-:W-:-:S02]  /*3890*/  FSEL R8, R8, -INF , !P2 ;  /* 0xff80000008087808 */ /* 0x000fc40005000000 */
[----:B------:R-:W-:Y:S01]  /*38a0*/  FSEL R29, R29, -INF , !P0 ;  /* 0xff8000001d1d7808 */ /* 0x000fe20004000000 */
[----:B------:R-:W-:Y:S01]  /*38b0*/  HMMA.16816.F32 R32, R4, R70, R32 ;  /* 0x000000460420723c */ /* 0x000fe20000001820 */
[----:B------:R-:W-:Y:S01]  /*38c0*/  ISETP.GT.AND P0, PT, R41, R28, PT ;  /* 0x0000001c2900720c */ /* 0x000fe20003f04270 */
[----:B------:R-:W3:Y:S01]  /*38d0*/  LDSM.16.M88.4 R68, [R187+0x3000] ;  /* 0x00300000bb44783b */ /* 0x000ee20000000200 */
        /* <DEDUP_REMOVED lines=10> */
[----:B-1----:R-:W-:Y:S01]  /*3980*/  HMMA.16816.F32 R24, R4, R44, R24 ;  /* 0x0000002c0418723c */ /* 0x002fe20000001818 */
[----:B------:R-:W-:Y:S01]  /*3990*/  FSEL R9, R9, -INF , !P1 ;  /* 0xff80000009097808 */ /* 0x000fe20004800000 */
[----:B------:R-:W1:Y:S01]  /*39a0*/  LDSM.16.M88.4 R28, [R53+0x3400] ;  /* 0x00340000351c783b */ /* 0x000e620000000200 */
        /* <DEDUP_REMOVED lines=17> */
[----:B--2---:R-:W-:Y:S01]  /*3ac0*/  HMMA.16816.F32 R8, R12, R36, RZ ;  /* 0x000000240c08723c */ /* 0x004fe200000018ff */
[----:B------:R-:W-:Y:S02]  /*3ad0*/  FSEL R34, R34, -INF , !P1 ;  /* 0xff80000022227808 */ /* 0x000fe40004800000 */
[----:B------:R-:W-:Y:S02]  /*3ae0*/  FSEL R33, R33, -INF , !P2 ;  /* 0xff80000021217808 */ /* 0x000fe40005000000 */
[----:B------:R-:W-:-:S03]  /*3af0*/  ISETP.GT.AND P1, PT, R43, R44, PT ;  /* 0x0000002c2b00720c */ /* 0x000fc60003f24270 */
[----:B------:R-:W-:Y:S01]  /*3b00*/  HMMA.16816.F32 R16, R4, R46, R16 ;  /* 0x0000002e0410723c */ /* 0x000fe20000001810 */
[----:B------:R-:W-:Y:S01]  /*3b10*/  FSEL R145, R34, -INF , !P5 ;  /* 0xff80000022917808 */ /* 0x000fe20006800000 */
[----:B------:R-:W-:Y:S01]  /*3b20*/  VIADD R32, R66, 0x71 ;  /* 0x0000007142207836 */ /* 0x000fe20000000000 */
[----:B------:R-:W-:Y:S02]  /*3b30*/  FSEL R190, R33, -INF , !P3 ;  /* 0xff80000021be7808 */ /* 0x000fe40005800000 */
[----:B------:R-:W-:Y:S02]  /*3b40*/  ISETP.GT.AND P2, PT, R41, R44, PT ;  /* 0x0000002c2900720c */ /* 0x000fe40003f44270 */
[C---:B------:R-:W-:Y:S02]  /*3b50*/  ISETP.GE.AND P5, PT, R44.reuse, R223, PT ;  /* 0x000000df2c00720c */ /* 0x040fe40003fa6270 */
[----:B------:R-:W-:Y:S02]  /*3b60*/  ISETP.GE.AND P3, PT, R44, R221, PT ;  /* 0x000000dd2c00720c */ /* 0x000fe40003f66270 */
[----:B------:R-:W-:Y:S01]  /*3b70*/  FSEL R35, R35, -INF , !P0 ;  /* 0xff80000023237808 */ /* 0x000fe20004000000 */
[----:B------:R-:W2:Y:S01]  /*3b80*/  LDSM.16.M88.4 R44, [R187+0x3400] ;  /* 0x00340000bb2c783b */ /* 0x000ea20000000200 */
[----:B------:R-:W-:-:S02]  /*3b90*/  FSEL R24, R24, -INF , !P1 ;  /* 0xff80000018187808 */ /* 0x000fc40004800000 */
[----:B------:R-:W-:Y:S02]  /*3ba0*/  FSEL R157, R35, -INF , !P4 ;  /* 0xff800000239d7808 */ /* 0x000fe40006000000 */
[----:B------:R-:W-:Y:S02]  /*3bb0*/  FSEL R188, R24, -INF , !P5 ;  /* 0xff80000018bc7808 */ /* 0x000fe40006800000 */
[-C--:B------:R-:W-:Y:S02]  /*3bc0*/  ISETP.GT.AND P0, PT, R43, R32.reuse, PT ;  /* 0x000000202b00720c */ /* 0x080fe40003f04270 */
[----:B------:R-:W-:Y:S02]  /*3bd0*/  ISETP.GT.AND P1, PT, R41, R32, PT ;  /* 0x000000202900720c */ /* 0x000fe40003f24270 */
[C---:B------:R-:W-:Y:S02]  /*3be0*/  ISETP.GE.AND P4, PT, R32.reuse, R223, PT ;  /* 0x000000df2000720c */ /* 0x040fe40003f86270 */
[----:B------:R-:W-:Y:S01]  /*3bf0*/  ISETP.GE.AND P5, PT, R32, R221, PT ;  /* 0x000000dd2000720c */ /* 0x000fe20003fa6270 */
[----:B------:R-:W-:Y:S01]  /*3c00*/  VIADD R32, R66, 0x78 ;  /* 0x0000007842207836 */ /* 0x000fe20000000000 */
[----:B------:R-:W-:Y:S01]  /*3c10*/  HMMA.16816.F32 R36, R12, R38, RZ ;  /* 0x000000260c24723c */ /* 0x000fe200000018ff */
[----:B------:R-:W-:-:S02]  /*3c20*/  FSEL R26, R26, -INF , !P2 ;  /* 0xff8000001a1a7808 */ /* 0x000fc40005000000 */
[----:B------:R-:W-:Y:S02]  /*3c30*/  FSEL R25, R25, -INF , !P0 ;  /* 0xff80000019197808 */ /* 0x000fe40004000000 */
[----:B------:R-:W-:-:S03]  /*3c40*/  ISETP.GT.AND P2, PT, R43, R32, PT ;  /* 0x000000202b00720c */ /* 0x000fc60003f44270 */
[----:B---3--:R-:W-:Y:S01]  /*3c50*/  HMMA.16816.F32 R8, R4, R68, R8 ;  /* 0x000000440408723c */ /* 0x008fe20000001808 */
[----:B------:R-:W-:Y:S01]  /*3c60*/  FSEL R159, R26, -INF , !P3 ;  /* 0xff8000001a9f7808 */ /* 0x000fe20005800000 */
[----:B------:R-:W-:Y:S01]  /*3c70*/  VIADD R24, R66, 0x79 ;  /* 0x0000007942187836 */ /* 0x000fe20000000000 */
[----:B------:R-:W-:Y:S02]  /*3c80*/  FSEL R182, R25, -INF , !P4 ;  /* 0xff80000019b67808 */ /* 0x000fe40006000000 */
[----:B------:R-:W-:Y:S02]  /*3c90*/  ISETP.GT.AND P0, PT, R41, R32, PT ;  /* 0x000000202900720c */ /* 0x000fe40003f04270 */
[C---:B------:R-:W-:Y:S02]  /*3ca0*/  ISETP.GE.AND P3, PT, R32.reuse, R223, PT ;  /* 0x000000df2000720c */ /* 0x040fe40003f66270 */
[----:B------:R-:W-:Y:S02]  /*3cb0*/  ISETP.GE.AND P4, PT, R32, R221, PT ;  /* 0x000000dd2000720c */ /* 0x000fe40003f86270 */
[----:B------:R-:W-:Y:S01]  /*3cc0*/  FSEL R27, R27, -INF , !P1 ;  /* 0xff8000001b1b7808 */ /* 0x000fe20004800000 */
[----:B------:R-:W3:Y:S01]  /*3cd0*/  LDSM.16.M88.4 R32, [R53+0x3800] ;  /* 0x003800003520783b */ /* 0x000ee20000000200 */
        /* <DEDUP_REMOVED lines=8> */
[----:B-1----:R-:W-:Y:S01]  /*3d60*/  HMMA.16816.F32 R24, R12, R28, RZ ;  /* 0x0000001c0c18723c */ /* 0x002fe200000018ff */
[----:B------:R-:W-:-:S03]  /*3d70*/  FSEL R18, R18, -INF , !P0 ;  /* 0xff80000012127808 */ /* 0x000fc60004000000 */
[----:B------:R-:W-:-:S04]  /*3d80*/  ISETP.GT.AND P0, PT, R43, R50, PT ;  /* 0x000000322b00720c */ /* 0x000fc80003f04270 */
[----:B------:R-:W-:Y:S01]  /*3d90*/  HMMA.16816.F32 R36, R4, R70, R36 ;  /* 0x000000460424723c */ /* 0x000fe20000001824 */
[----:B------:R-:W-:Y:S01]  /*3da0*/  FSEL R163, R18, -INF , !P4 ;  /* 0xff80000012a37808 */ /* 0x000fe20006000000 */
[----:B------:R-:W-:Y:S01]  /*3db0*/  VIADD R16, R66, 0x81 ;  /* 0x0000008142107836 */ /* 0x000fe20000000000 */
[----:B------:R-:W-:Y:S01]  /*3dc0*/  ISETP.GE.AND P4, PT, R50, R223, PT ;  /* 0x000000df3200720c */ /* 0x000fe20003f86270 */
[----:B------:R-:W1:Y:S01]  /*3dd0*/  LDSM.16.M88.4 R68, [R187+0x3800] ;  /* 0x00380000bb44783b */ /* 0x000e620000000200 */
[----:B------:R-:W-:Y:S02]  /*3de0*/  FSEL R19, R19, -INF , !P2 ;  /* 0xff80000013137808 */ /* 0x000fe40005000000 */
[----:B------:R-:W-:Y:S02]  /*3df0*/  FSEL R8, R8, -INF , !P0 ;  /* 0xff80000008087808 */ /* 0x000fe40004000000 */
[----:B------:R-:W-:Y:S02]  /*3e00*/  FSEL R165, R19, -INF , !P3 ;  /* 0xff80000013a57808 */ /* 0x000fe40005800000 */
[----:B------:R-:W-:-:S02]  /*3e10*/  FSEL R176, R8, -INF , !P4 ;  /* 0xff80000008b07808 */ /* 0x000fc40006000000 */
[----:B------:R-:W-:Y:S02]  /*3e20*/  FSEL R17, R17, -INF , !P1 ;  /* 0xff80000011117808 */ /* 0x000fe40004800000 */
[-C--:B------:R-:W-:Y:S02]  /*3e30*/  ISETP.GT.AND P2, PT, R43, R16.reuse, PT ;  /* 0x000000102b00720c */ /* 0x080fe40003f44270 */
[C---:B------:R-:W-:Y:S02]  /*3e40*/  ISETP.GT.AND P0, PT, R41.reuse, R16, PT ;  /* 0x000000102900720c */ /* 0x040fe40003f04270 */
[C---:B------:R-:W-:Y:S02]  /*3e50*/  ISETP.GE.AND P3, PT, R16.reuse, R223, PT ;  /* 0x000000df1000720c */ /* 0x040fe40003f66270 */
[----:B------:R-:W-:Y:S01]  /*3e60*/  ISETP.GE.AND P4, PT, R16, R221, PT ;  /* 0x000000dd1000720c */ /* 0x000fe20003f86270 */
[----:B------:R-:W-:Y:S01]  /*3e70*/  VIADD R16, R66, 0x88 ;  /* 0x0000008842107836 */ /* 0x000fe20000000000 */
[----:B------:R-:W-:Y:S01]  /*3e80*/  ISETP.GT.AND P1, PT, R41, R50, PT ;  /* 0x000000322900720c */ /* 0x000fe20003f24270 */
[----:B--2---:R-:W-:Y:S01]  /*3e90*/  HMMA.16816.F32 R24, R4, R44, R24 ;  /* 0x0000002c0418723c */ /* 0x004fe20000001818 */
[----:B------:R-:W-:-:S02]  /*3ea0*/  FSEL R178, R17, -INF , !P5 ;  /* 0xff80000011b27808 */ /* 0x000fc40006800000 */
[----:B------:R-:W-:Y:S02]  /*3eb0*/  ISETP.GE.AND P5, PT, R50, R221, PT ;  /* 0x000000dd3200720c */ /* 0x000fe40003fa6270 */
[----:B------:R-:W-:Y:S02]  /*3ec0*/  FSEL R10, R10, -INF , !P1 ;  /* 0xff8000000a0a7808 */ /* 0x000fe40004800000 */
[----:B------:R-:W-:Y:S01]  /*3ed0*/  ISETP.GT.AND P1, PT, R43, R16, PT ;  /* 0x000000102b00720c */ /* 0x000fe20003f24270 */
[----:B------:R-:W-:Y:S01]  /*3ee0*/  HMMA.16816.F32 R28, R12, R30, RZ ;  /* 0x0000001e0c1c723c */ /* 0x000fe200000018ff */
[----:B------:R-:W-:Y:S02]  /*3ef0*/  FSEL R169, R10, -INF , !P5 ;  /* 0xff8000000aa97808 */ /* 0x000fe40006800000 */
[----:B------:R-:W-:Y:S02]  /*3f00*/  ISETP.GE.AND P5, PT, R16, R223, PT ;  /* 0x000000df1000720c */ /* 0x000fe40003fa6270 */
[----:B------:R-:W-:Y:S01]  /*3f10*/  FSEL R36, R36, -INF , !P1 ;  /* 0xff80000024247808 */ /* 0x000fe20004800000 */
[----:B------:R-:W-:Y:S01]  /*3f20*/  VIADD R8, R66, 0x89 ;  /* 0x0000008942087836 */ /* 0x000fe20000000000 */
[----:B------:R-:W-:-:S02]  /*3f30*/  FSEL R9, R9, -INF , !P2 ;  /* 0xff80000009097808 */ /* 0x000fc40005000000 */
[----:B------:R-:W-:Y:S02]  /*3f40*/  FSEL R11, R11, -INF , !P0 ;  /* 0xff8000000b0b7808 */ /* 0x000fe40004000000 */
[----:B------:R-:W-:Y:S01]  /*3f50*/  FSEL R172, R36, -INF , !P5 ;  /* 0xff80000024ac7808 */ /* 0x000fe20006800000 */
[----:B------:R-:W-:Y:S01]  /*3f60*/  VIADD R36, R66, 0x90 ;  /* 0x0000009042247836 */ /* 0x000fe20000000000 */
[----:B------:R-:W-:Y:S02]  /*3f70*/  ISETP.GT.AND P2, PT, R41, R16, PT ;  /* 0x000000102900720c */ /* 0x000fe40003f44270 */
[----:B------:R-:W-:Y:S02]  /*3f80*/  FSEL R174, R9, -INF , !P3 ;  /* 0xff80000009ae7808 */ /* 0x000fe40005800000 */
[----:B------:R-:W-:Y:S02]  /*3f90*/  ISETP.GE.AND P3, PT, R16, R221, PT ;  /* 0x000000dd1000720c */ /* 0x000fe40003f66270 */
[----:B------:R-:W-:Y:S01]  /*3fa0*/  FSEL R171, R11, -INF , !P4 ;  /* 0xff8000000bab7808 */ /* 0x000fe20006000000 */
[----:B------:R-:W2:Y:S01]  /*3fb0*/  LDSM.16.M88.4 R16, [R53+0x3c00] ;  /* 0x003c00003510783b */ /* 0x000ea20000000200 */
[----:B------:R-:W-:-:S02]  /*3fc0*/  ISETP.GT.AND P0, PT, R43, R8, PT ;  /* 0x000000082b00720c */ /* 0x000fc40003f04270 */
[----:B------:R-:W-:Y:S02]  /*3fd0*/  ISETP.GT.AND P1, PT, R41, R8, PT ;  /* 0x000000082900720c */ /* 0x000fe40003f24270 */
[C---:B------:R-:W-:Y:S02]  /*3fe0*/  ISETP.GE.AND P4, PT, R8.reuse, R223, PT ;  /* 0x000000df0800720c */ /* 0x040fe40003f86270 */
[----:B------:R-:W-:Y:S02]  /*3ff0*/  ISETP.GE.AND P5, PT, R8, R221, PT ;  /* 0x000000dd0800720c */ /* 0x000fe40003fa6270 */
[----:B------:R-:W-:Y:S01]  /*4000*/  FSEL R38, R38, -INF , !P2 ;  /* 0xff80000026267808 */ /* 0x000fe20005000000 */
[----:B---3--:R-:W-:Y:S01]  /*4010*/  HMMA.16816.F32 R8, R12, R32, RZ ;  /* 0x000000200c08723c */ /* 0x008fe200000018ff */
[----:B------:R-:W-:Y:S01]  /*4020*/  ISETP.GT.AND P2, PT, R43, R36, PT ;  /* 0x000000242b00720c */ /* 0x000fe20003f44270 */
[----:B------:R-:W-:Y:S01]  /*4030*/  VIADD R32, R66, 0x91 ;  /* 0x0000009142207836 */ /* 0x000fe20000000000 */
[----:B------:R-:W-:-:S02]  /*4040*/  FSEL R173, R38, -INF , !P3 ;  /* 0xff80000026ad7808 */ /* 0x000fc40005800000 */
[----:B------:R-:W-:Y:S02]  /*4050*/  ISETP.GE.AND P3, PT, R36, R223, PT ;  /* 0x000000df2400720c */ /* 0x000fe40003f66270 */
[----:B------:R-:W-:Y:S02]  /*4060*/  FSEL R39, R39, -INF , !P1 ;  /* 0xff80000027277808 */ /* 0x000fe40004800000 */
[----:B------:R-:W-:Y:S02]  /*4070*/  FSEL R24, R24, -INF , !P2 ;  /* 0xff80000018187808 */ /* 0x000fe40005000000 */
[----:B------:R-:W-:Y:S01]  /*4080*/  FSEL R37, R37, -INF , !P0 ;  /* 0xff80000025257808 */ /* 0x000fe20004000000 */
[----:B------:R-:W-:Y:S01]  /*4090*/  HMMA.16816.F32 R28, R4, R46, R28 ;  /* 0x0000002e041c723c */ /* 0x000fe2000000181c */
[----:B------:R-:W-:Y:S01]  /*40a0*/  ISETP.GT.AND P0, PT, R41, R36, PT ;  /* 0x000000242900720c */ /* 0x000fe20003f04270 */
[----:B------:R-:W3:Y:S01]  /*40b0*/  LDSM.16.M88.4 R44, [R187+0x3c00] ;  /* 0x003c0000bb2c783b */ /* 0x000ee20000000200 */
[----:B------:R-:W-:-:S02]  /*40c0*/  ISETP.GT.AND P1, PT, R43, R32, PT ;  /* 0x000000202b00720c */ /* 0x000fc40003f24270 */
[----:B------:R-:W-:Y:S02]  /*40d0*/  FSEL R175, R39, -INF , !P5 ;  /* 0xff80000027af7808 */ /* 0x000fe40006800000 */
[----:B------:R-:W-:Y:S02]  /*40e0*/  FSEL R168, R24, -INF , !P3 ;  /* 0xff80000018a87808 */ /* 0x000fe40005800000 */
[----:B------:R-:W-:Y:S02]  /*40f0*/  FSEL R170, R37, -INF , !P4 ;  /* 0xff80000025aa7808 */ /* 0x000fe40006000000 */
[----:B------:R-:W-:Y:S02]  /*4100*/  ISETP.GT.AND P2, PT, R41, R32, PT ;  /* 0x000000202900720c */ /* 0x000fe40003f44270 */
[C---:B------:R-:W-:Y:S02]  /*4110*/  ISETP.GE.AND P5, PT, R32.reuse, R223, PT ;  /* 0x000000df2000720c */ /* 0x040fe40003fa6270 */
[-C--:B------:R-:W-:Y:S01]  /*4120*/  ISETP.GE.AND P3, PT, R32, R221.reuse, PT ;  /* 0x000000dd2000720c */ /* 0x080fe20003f66270 */
[----:B------:R-:W-:Y:S01]  /*4130*/  VIADD R32, R66, 0x98 ;  /* 0x0000009842207836 */ /* 0x000fe20000000000 */
[----:B------:R-:W-:-:S02]  /*4140*/  ISETP.GE.AND P4, PT, R36, R221, PT ;  /* 0x000000dd2400720c */ /* 0x000fc40003f86270 */
[----:B------:R-:W-:Y:S02]  /*4150*/  FSEL R26, R26, -INF , !P0 ;  /* 0xff8000001a1a7808 */ /* 0x000fe40004000000 */
[----:B------:R-:W-:Y:S01]  /*4160*/  FSEL R25, R25, -INF , !P1 ;  /* 0xff80000019197808 */ /* 0x000fe20004800000 */
[----:B-1----:R-:W-:Y:S01]  /*4170*/  HMMA.16816.F32 R8, R4, R68, R8 ;  /* 0x000000440408723c */ /* 0x002fe20000001808 */
[----:B------:R-:W-:Y:S01]  /*4180*/  FSEL R177, R26, -INF , !P4 ;  /* 0xff8000001ab17808 */ /* 0x000fe20006000000 */
[----:B------:R-:W-:Y:S01]  /*4190*/  VIADD R24, R66, 0x99 ;  /* 0x0000009942187836 */ /* 0x000fe20000000000 */
[----:B------:R-:W-:Y:S01]  /*41a0*/  FSEL R166, R25, -INF , !P5 ;  /* 0xff80000019a67808 */ /* 0x000fe20006800000 */
[----:B------:R-:W1:Y:S01]  /*41b0*/  LDSM.16.M88.4 R36, [R53+0x4000] ;  /* 0x004000003524783b */ /* 0x000e620000000200 */
[-C--:B------:R-:W-:Y:S02]  /*41c0*/  ISETP.GT.AND P0, PT, R43, R32.reuse, PT ;  /* 0x000000202b00720c */ /* 0x080fe40003f04270 */
[----:B------:R-:W-:-:S02]  /*41d0*/  ISETP.GT.AND P1, PT, R41, R32, PT ;  /* 0x000000202900720c */ /* 0x000fc40003f24270 */
[C---:B------:R-:W-:Y:S02]  /*41e0*/  ISETP.GE.AND P4, PT, R32.reuse, R223, PT ;  /* 0x000000df2000720c */ /* 0x040fe40003f86270 */
[----:B------:R-:W-:Y:S02]  /*41f0*/  ISETP.GE.AND P5, PT, R32, R221, PT ;  /* 0x000000dd2000720c */ /* 0x000fe40003fa6270 */
[----:B------:R-:W-:Y:S01]  /*4200*/  HMMA.16816.F32 R32, R12, R34, RZ ;  /* 0x000000220c20723c */ /* 0x000fe200000018ff */
[----:B------:R-:W-:-:S04]  /*4210*/  FSEL R28, R28, -INF , !P0 ;  /* 0xff8000001c1c7808 */ /* 0x000fc80004000000 */
[----:B------:R-:W-:Y:S01]  /*4220*/  FSEL R164, R28, -INF , !P4 ;  /* 0xff8000001ca47808 */ /* 0x000fe20006000000 */
[----:B------:R-:W-:Y:S01]  /*4230*/  VIADD R28, R66, 0xa0 ;  /* 0x000000a0421c7836 */ /* 0x000fe20000000000 */
[----:B------:R-:W-:Y:S02]  /*4240*/  FSEL R27, R27, -INF , !P2 ;  /* 0xff8000001b1b7808 */ /* 0x000fe40005000000 */
[----:B------:R-:W-:Y:S02]  /*4250*/  FSEL R30, R30, -INF , !P1 ;  /* 0xff8000001e1e7808 */ /* 0x000fe40004800000 */
[----:B------:R-:W-:Y:S02]  /*4260*/  ISETP.GT.AND P0, PT, R41, R24, PT ;  /* 0x000000182900720c */ /* 0x000fe40003f04270 */
[----:B------:R-:W-:Y:S02]  /*4270*/  ISETP.GT.AND P1, PT, R43, R28, PT ;  /* 0x0000001c2b00720c */ /* 0x000fe40003f24270 */
[----:B------:R-:W-:-:S02]  /*4280*/  FSEL R181, R27, -INF , !P3 ;  /* 0xff8000001bb57808 */ /* 0x000fc40005800000 */
[----:B------:R-:W-:-:S03]  /*4290*/  ISETP.GT.AND P2, PT, R43, R24, PT ;  /* 0x000000182b00720c */ /* 0x000fc60003f44270 */
[----:B------:R-:W-:Y:S01]  /*42a0*/  HMMA.16816.F32 R32, R4, R70, R32 ;  /* 0x000000460420723c */ /* 0x000fe20000001820 */
[C---:B------:R-:W-:Y:S01]  /*42b0*/  ISETP.GE.AND P3, PT, R24.reuse, R223, PT ;  /* 0x000000df1800720c */ /* 0x040fe20003f66270 */
[----:B------:R-:W4:Y:S01]  /*42c0*/  LDSM.16.M88.4 R68, [R187+0x4000] ;  /* 0x00400000bb44783b */ /* 0x000f220000000200 */
[----:B------:R-:W-:Y:S02]  /*42d0*/  ISETP.GE.AND P4, PT, R24, R221, PT ;  /* 0x000000dd1800720c */ /* 0x000fe40003f86270 */
[----:B------:R-:W-:Y:S02]  /*42e0*/  FSEL R183, R30, -INF , !P5 ;  /* 0xff8000001eb77808 */ /* 0x000fe40006800000 */
[----:B------:R-:W-:Y:S01]  /*42f0*/  ISETP.GE.AND P5, PT, R28, R223, PT ;  /* 0x000000df1c00720c */ /* 0x000fe20003fa6270 */
[----:B--2---:R-:W-:Y:S01]  /*4300*/  HMMA.16816.F32 R24, R12, R16, RZ ;  /* 0x000000100c18723c */ /* 0x004fe200000018ff */
[----:B------:R-:W-:Y:S01]  /*4310*/  VIADD R16, R66, 0xa1 ;  /* 0x000000a142107836 */ /* 0x000fe20000000000 */
[----:B------:R-:W-:-:S02]  /*4320*/  FSEL R31, R31, -INF , !P0 ;  /* 0xff8000001f1f7808 */ /* 0x000fc40004000000 */
[----:B------:R-:W-:Y:S02]  /*4330*/  FSEL R8, R8, -INF , !P1 ;  /* 0xff80000008087808 */ /* 0x000fe40004800000 */
[----:B------:R-:W-:Y:S02]  /*4340*/  FSEL R189, R31, -INF , !P4 ;  /* 0xff8000001fbd7808 */ /* 0x000fe40006000000 */
[----:B------:R-:W-:Y:S02]  /*4350*/  FSEL R160, R8, -INF , !P5 ;  /* 0xff80000008a07808 */ /* 0x000fe40006800000 */
[----:B------:R-:W-:Y:S02]  /*4360*/  FSEL R29, R29, -INF , !P2 ;  /* 0xff8000001d1d7808 */ /* 0x000fe40005000000 */
[-C--:B------:R-:W-:Y:S02]  /*4370*/  ISETP.GT.AND P0, PT, R43, R16.reuse, PT ;  /* 0x000000102b00720c */ /* 0x080fe40003f04270 */
[----:B------:R-:W-:-:S02]  /*4380*/  ISETP.GT.AND P1, PT, R41, R16, PT ;  /* 0x000000102900720c */ /* 0x000fc40003f24270 */
[C---:B------:R-:W-:Y:S02]  /*4390*/  ISETP.GE.AND P4, PT, R16.reuse, R223, PT ;  /* 0x000000df1000720c */ /* 0x040fe40003f86270 */
[-C--:B------:R-:W-:Y:S01]  /*43a0*/  ISETP.GE.AND P5, PT, R16, R221.reuse, PT ;  /* 0x000000dd1000720c */ /* 0x080fe20003fa6270 */
[----:B------:R-:W-:Y:S01]  /*43b0*/  VIADD R16, R66, 0xa8 ;  /* 0x000000a842107836 */ /* 0x000fe20000000000 */
[----:B------:R-:W-:Y:S02]  /*43c0*/  ISETP.GT.AND P2, PT, R41, R28, PT ;  /* 0x0000001c2900720c */ /* 0x000fe40003f44270 */
[----:B------:R-:W-:Y:S02]  /*43d0*/  FSEL R162, R29, -INF , !P3 ;  /* 0xff8000001da27808 */ /* 0x000fe40005800000 */
[----:B------:R-:W-:Y:S02]  /*43e0*/  ISETP.GE.AND P3, PT, R28, R221, PT ;  /* 0x000000dd1c00720c */ /* 0x000fe40003f66270 */
[----:B------:R-:W-:-:S02]  /*43f0*/  FSEL R10, R10, -INF , !P2 ;  /* 0xff8000000a0a7808 */ /* 0x000fc40005000000 */
[----:B------:R-:W-:Y:S02]  /*4400*/  FSEL R9, R9, -INF , !P0 ;  /* 0xff80000009097808 */ /* 0x000fe40004000000 */
[-C--:B------:R-:W-:Y:S01]  /*4410*/  ISETP.GT.AND P2, PT, R43, R16.reuse, PT ;  /* 0x000000102b00720c */ /* 0x080fe20003f44270 */
[----:B------:R-:W-:Y:S01]  /*4420*/  VIADD R8, R66, 0xa9 ;  /* 0x000000a942087836 */ /* 0x000fe20000000000 */
[----:B------:R-:W-:Y:S02]  /*4430*/  FSEL R191, R10, -INF , !P3 ;  /* 0xff8000000abf7808 */ /* 0x000fe40005800000 */
[----:B------:R-:W-:Y:S02]  /*4440*/  FSEL R158, R9, -INF , !P4 ;  /* 0xff800000099e7808 */ /* 0x000fe40006000000 */
[----:B------:R-:W-:Y:S02]  /*4450*/  ISETP.GT.AND P0, PT, R41, R16, PT ;  /* 0x000000102900720c */ /* 0x000fe40003f04270 */
[----:B------:R-:W-:-:S02]  /*4460*/  ISETP.GE.AND P3, PT, R16, R223, PT ;  /* 0x000000df1000720c */ /* 0x000fc40003f66270 */
[----:B------:R-:W-:Y:S02]  /*4470*/  ISETP.GE.AND P4, PT, R16, R221, PT ;  /* 0x000000dd1000720c */ /* 0x000fe40003f86270 */
[----:B------:R-:W-:Y:S01]  /*4480*/  FSEL R11, R11, -INF , !P1 ;  /* 0xff8000000b0b7808 */ /* 0x000fe20004800000 */
[----:B------:R-:W-:Y:S01]  /*4490*/  HMMA.16816.F32 R16, R12, R18, RZ ;  /* 0x000000120c10723c */ /* 0x000fe200000018ff */
[----:B------:R-:W-:Y:S02]  /*44a0*/  FSEL R32, R32, -INF , !P2 ;  /* 0xff80000020207808 */ /* 0x000fe40005000000 */
[----:B------:R-:W-:Y:S02]  /*44b0*/  FSEL R193, R11, -INF , !P5 ;  /* 0xff8000000bc17808 */ /* 0x000fe40006800000 */
[----:B------:R-:W-:Y:S02]  /*44c0*/  FSEL R146, R32, -INF , !P3 ;  /* 0xff80000020927808 */ /* 0x000fe40005800000 */
[-C--:B------:R-:W-:Y:S01]  /*44d0*/  ISETP.GT.AND P1, PT, R43, R8.reuse, PT ;  /* 0x000000082b00720c */ /* 0x080fe20003f24270 */
[----:B---3--:R-:W-:Y:S01]  /*44e0*/  HMMA.16816.F32 R24, R4, R44, R24 ;  /* 0x0000002c0418723c */ /* 0x008fe20000001818 */
[----:B------:R-:W-:-:S02]  /*44f0*/  ISETP.GT.AND P2, PT, R41, R8, PT ;  /* 0x000000082900720c */ /* 0x000fc40003f44270 */
[C---:B------:R-:W-:Y:S02]  /*4500*/  ISETP.GE.AND P5, PT, R8.reuse, R223, PT ;  /* 0x000000df0800720c */ /* 0x040fe40003fa6270 */
[----:B------:R-:W-:Y:S02]  /*4510*/  ISETP.GE.AND P3, PT, R8, R221, PT ;  /* 0x000000dd0800720c */ /* 0x000fe40003f66270 */
[----:B------:R-:W2:Y:S01]  /*4520*/  LDSM.16.M88.4 R8, [R53+0x4400] ;  /* 0x004400003508783b */ /* 0x000ea20000000200 */
[----:B------:R-:W-:Y:S01]  /*4530*/  VIADD R44, R66, 0xb0 ;  /* 0x000000b0422c7836 */ /* 0x000fe20000000000 */
[----:B-1----:R-:W-:Y:S01]  /*4540*/  HMMA.16816.F32 R28, R12, R36, RZ ;  /* 0x000000240c1c723c */ /* 0x002fe200000018ff */
        /* <DEDUP_REMOVED lines=11> */
[----:B------:R-:W1:Y:S01]  /*4600*/  LDSM.16.M88.4 R44, [R187+0x4400] ;  /* 0x00440000bb2c783b */ /* 0x000e620000000200 */
        /* <DEDUP_REMOVED lines=8> */
[----:B------:R-:W-:Y:S01]  /*4690*/  FSEL R26, R26, -INF , !P1 ;  /* 0xff8000001a1a7808 */ /* 0x000fe20004800000 */
[----:B----4-:R-:W-:Y:S01]  /*46a0*/  HMMA.16816.F32 R28, R4, R68, R28 ;  /* 0x00000044041c723c */ /* 0x010fe2000000181c */
[----:B------:R-:W-:-:S02]  /*46b0*/  FSEL R25, R25, -INF , !P2 ;  /* 0xff80000019197808 */ /* 0x000fc40005000000 */
[----:B------:R-:W-:Y:S01]  /*46c0*/  ISETP.GT.AND P1, PT, R43, R32, PT ;  /* 0x000000202b00720c */ /* 0x000fe20003f24270 */
[----:B------:R-:W-:Y:S01]  /*46d0*/  VIADD R24, R66, 0xb9 ;  /* 0x000000b942187836 */ /* 0x000fe20000000000 */
[----:B------:R-:W-:-:S03]  /*46e0*/  FSEL R201, R26, -INF , !P5 ;  /* 0xff8000001ac97808 */ /* 0x000fc60006800000 */
[----:B------:R-:W-:Y:S01]  /*46f0*/  HMMA.16816.F32 R36, R12, R38, RZ ;  /* 0x000000260c24723c */ /* 0x000fe200000018ff */
        /* <DEDUP_REMOVED lines=8> */
[----:B------:R-:W-:Y:S01]  /*4780*/  FSEL R114, R16, -INF , !P5 ;  /* 0xff80000010727808 */ /* 0x000fe20006800000 */
[----:B------:R-:W-:Y:S01]  /*4790*/  VIADD R50, R66, 0xc0 ;  /* 0x000000c042327836 */ /* 0x000fe20000000000 */
[-C--:B------:R-:W-:Y:S02]  /*47a0*/  ISETP.GT.AND P0, PT, R43, R24.reuse, PT ;  /* 0x000000182b00720c */ /* 0x080fe40003f04270 */
[----:B------:R-:W-:Y:S02]  /*47b0*/  ISETP.GT.AND P1, PT, R41, R24, PT ;  /* 0x000000182900720c */ /* 0x000fe40003f24270 */
[C---:B------:R-:W-:Y:S02]  /*47c0*/  ISETP.GE.AND P4, PT, R24.reuse, R223, PT ;  /* 0x000000df1800720c */ /* 0x040fe40003f86270 */
[----:B------:R-:W-:-:S02]  /*47d0*/  ISETP.GE.AND P5, PT, R24, R221, PT ;  /* 0x000000dd1800720c */ /* 0x000fc40003fa6270 */
[----:B--2---:R-:W-:Y:S01]  /*47e0*/  HMMA.16816.F32 R24, R12, R8, RZ ;  /* 0x000000080c18723c */ /* 0x004fe200000018ff */
[----:B------:R-:W-:Y:S02]  /*47f0*/  FSEL R18, R18, -INF , !P2 ;  /* 0xff80000012127808 */ /* 0x000fe40005000000 */
[----:B------:R-:W-:Y:S01]  /*4800*/  ISETP.GT.AND P2, PT, R43, R50, PT ;  /* 0x000000322b00720c */ /* 0x000fe20003f44270 */
[----:B------:R-:W-:Y:S01]  /*4810*/  VIADD R16, R66, 0xc1 ;  /* 0x000000c142107836 */ /* 0x000fe20000000000 */
[----:B------:R-:W-:Y:S02]  /*4820*/  FSEL R205, R18, -INF , !P3 ;  /* 0xff80000012cd7808 */ /* 0x000fe40005800000 */
[----:B------:R-:W-:Y:S01]  /*4830*/  FSEL R17, R17, -INF , !P0 ;  /* 0xff80000011117808 */ /* 0x000fe20004000000 */
[----:B------:R-:W-:Y:S01]  /*4840*/  HMMA.16816.F32 R36, R4, R70, R36 ;  /* 0x000000460424723c */ /* 0x000fe20000001824 */
[----:B------:R-:W-:Y:S02]  /*4850*/  ISETP.GE.AND P3, PT, R50, R223, PT ;  /* 0x000000df3200720c */ /* 0x000fe40003f66270 */
        /* <DEDUP_REMOVED lines=8> */
[-C--:B------:R-:W-:Y:S02]  /*48e0*/  ISETP.GE.AND P3, PT, R16, R221.reuse, PT ;  /* 0x000000dd1000720c */ /* 0x080fe40003f66270 */
[----:B------:R-:W2:Y:S01]  /*48f0*/  LDSM.16.M88.4 R16, [R187+0x4800] ;  /* 0x00480000bb10783b */ /* 0x000ea20000000200 */
[----:B------:R-:W-:Y:S01]  /*4900*/  ISETP.GT.AND P0, PT, R41, R50, PT ;  /* 0x000000322900720c */ /* 0x000fe20003f04270 */
[----:B------:R-:W-:Y:S01]  /*4910*/  VIADD R8, R66, 0xc8 ;  /* 0x000000c842087836 */ /* 0x000fe20000000000 */
[----:B------:R-:W-:Y:S01]  /*4920*/  ISETP.GE.AND P4, PT, R50, R221, PT ;  /* 0x000000dd3200720c */ /* 0x000fe20003f86270 */
[----:B-1----:R-:W-:Y:S01]  /*4930*/  HMMA.16816.F32 R24, R4, R44, R24 ;  /* 0x0000002c0418723c */ /* 0x002fe20000001818 */
[----:B------:R-:W-:Y:S01]  /*4940*/  FSEL R30, R30, -INF , !P0 ;  /* 0xff8000001e1e7808 */ /* 0x000fe20004000000 */
[----:B------:R-:W-:Y:S01]  /*4950*/  VIADD R28, R66, 0xc9 ;  /* 0x000000c9421c7836 */ /* 0x000fe20000000000 */
[----:B------:R-:W-:Y:S01]  /*4960*/  FSEL R29, R29, -INF , !P1 ;  /* 0xff8000001d1d7808 */ /* 0x000fe20004800000 */
[----:B------:R-:W-:-:S04]  /*4970*/  DEPBAR.LE SB0, 0x0 ;  /* 0x000080000000791a */ /* 0x000fc80000000000 */
[----:B------:R-:W-:Y:S02]  /*4980*/  FSEL R213, R30, -INF , !P4 ;  /* 0xff8000001ed57808 */ /* 0x000fe40006000000 */
[----:B------:R-:W-:Y:S02]  /*4990*/  FSEL R104, R29, -INF , !P5 ;  /* 0xff8000001d687808 */ /* 0x000fe40006800000 */
[-C--:B------:R-:W-:Y:S02]  /*49a0*/  ISETP.GT.AND P0, PT, R43, R8.reuse, PT ;  /* 0x000000082b00720c */ /* 0x080fe40003f04270 */
[----:B------:R-:W-:Y:S02]  /*49b0*/  ISETP.GT.AND P1, PT, R41, R8, PT ;  /* 0x000000082900720c */ /* 0x000fe40003f24270 */
[C---:B------:R-:W-:Y:S02]  /*49c0*/  ISETP.GE.AND P4, PT, R8.reuse, R223, PT ;  /* 0x000000df0800720c */ /* 0x040fe40003f86270 */
[----:B------:R-:W-:-:S02]  /*49d0*/  ISETP.GE.AND P5, PT, R8, R221, PT ;  /* 0x000000dd0800720c */ /* 0x000fc40003fa6270 */
[----:B------:R-:W-:Y:S01]  /*49e0*/  HMMA.16816.F32 R8, R12, R10, RZ ;  /* 0x0000000a0c08723c */ /* 0x000fe200000018ff */
[----:B------:R-:W-:Y:S01]  /*49f0*/  FSEL R31, R31, -INF , !P2 ;  /* 0xff8000001f1f7808 */ /* 0x000fe20005000000 */
[----:B------:R-:W-:Y:S01]  /*4a00*/  VIADD R44, R66, 0xd0 ;  /* 0x000000d0422c7836 */ /* 0x000fe20000000000 */
[----:B------:R-:W-:Y:S02]  /*4a10*/  FSEL R36, R36, -INF , !P0 ;  /* 0xff80000024247808 */ /* 0x000fe40004000000 */
[----:B------:R-:W-:Y:S02]  /*4a20*/  FSEL R217, R31, -INF , !P3 ;  /* 0xff8000001fd97808 */ /* 0x000fe40005800000 */
[----:B------:R-:W-:Y:S02]  /*4a30*/  FSEL R100, R36, -INF , !P4 ;  /* 0xff80000024647808 */ /* 0x000fe40006000000 */
[-C--:B------:R-:W-:Y:S02]  /*4a40*/  ISETP.GT.AND P2, PT, R43, R28.reuse, PT ;  /* 0x0000001c2b00720c */ /* 0x080fe40003f44270 */
[----:B------:R-:W-:-:S02]  /*4a50*/  ISETP.GT.AND P0, PT, R41, R28, PT ;  /* 0x0000001c2900720c */ /* 0x000fc40003f04270 */
[C---:B------:R-:W-:Y:S02]  /*4a60*/  ISETP.GE.AND P3, PT, R28.reuse, R223, PT ;  /* 0x000000df1c00720c */ /* 0x040fe40003f66270 */
[----:B------:R-:W-:Y:S02]  /*4a70*/  ISETP.GE.AND P4, PT, R28, R221, PT ;  /* 0x000000dd1c00720c */ /* 0x000fe40003f86270 */
[----:B------:R-:W-:Y:S01]  /*4a80*/  FSEL R38, R38, -INF , !P1 ;  /* 0xff80000026267808 */ /* 0x000fe20004800000 */
[----:B---3--:R-:W-:Y:S01]  /*4a90*/  HMMA.16816.F32 R28, R12, R32, RZ ;  /* 0x000000200c1c723c */ /* 0x008fe200000018ff */
[----:B------:R-:W-:Y:S01]  /*4aa0*/  ISETP.GT.AND P1, PT, R43, R44, PT ;  /* 0x0000002c2b00720c */ /* 0x000fe20003f24270 */
[----:B------:R-:W-:Y:S01]  /*4ab0*/  VIADD R32, R66, 0xd1 ;  /* 0x000000d142207836 */ /* 0x000fe20000000000 */
[----:B------:R-:W-:Y:S02]  /*4ac0*/  FSEL R197, R38, -INF , !P5 ;  /* 0xff80000026c57808 */ /* 0x000fe40006800000 */
[----:B------:R-:W-:-:S02]  /*4ad0*/  ISETP.GE.AND P5, PT, R44, R223, PT ;  /* 0x000000df2c00720c */ /* 0x000fc40003fa6270 */
[----:B------:R-:W-:Y:S02]  /*4ae0*/  FSEL R39, R39, -INF , !P0 ;  /* 0xff80000027277808 */ /* 0x000fe40004000000 */
[----:B------:R-:W-:Y:S02]  /*4af0*/  FSEL R24, R24, -INF , !P1 ;  /* 0xff80000018187808 */ /* 0x000fe40004800000 */
[----:B------:R-:W-:Y:S02]  /*4b00*/  FSEL R179, R39, -INF , !P4 ;  /* 0xff80000027b37808 */ /* 0x000fe40006000000 */
[----:B------:R-:W-:Y:S02]  /*4b10*/  FSEL R88, R24, -INF , !P5 ;  /* 0xff80000018587808 */ /* 0x000fe40006800000 */
[-C--:B------:R-:W-:Y:S02]  /*4b20*/  ISETP.GT.AND P0, PT, R43, R32.reuse, PT ;  /* 0x000000202b00720c */ /* 0x080fe40003f04270 */
[----:B------:R-:W-:-:S02]  /*4b30*/  ISETP.GT.AND P1, PT, R41, R32, PT ;  /* 0x000000202900720c */ /* 0x000fc40003f24270 */
[C---:B------:R-:W-:Y:S02]  /*4b40*/  ISETP.GE.AND P4, PT, R32.reuse, R223, PT ;  /* 0x000000df2000720c */ /* 0x040fe40003f86270 */
[----:B------:R-:W-:Y:S01]  /*4b50*/  ISETP.GE.AND P5, PT, R32, R221, PT ;  /* 0x000000dd2000720c */ /* 0x000fe20003fa6270 */
[----:B------:R-:W-:Y:S08]  /*4b60*/  HMMA.16816.F32 R8, R4, R46, R8 ;  /* 0x0000002e0408723c */ /* 0x000ff00000001808 */
[----:B------:R-:W-:Y:S01]  /*4b70*/  HMMA.16816.F32 R32, R12, R34, RZ ;  /* 0x000000220c20723c */ /* 0x000fe200000018ff */
[----:B------:R-:W-:Y:S01]  /*4b80*/  FSEL R37, R37, -INF , !P2 ;  /* 0xff80000025257808 */ /* 0x000fe20005000000 */
[----:B------:R-:W-:-:S06]  /*4b90*/  VIADD R36, R66, 0xd8 ;  /* 0x000000d842247836 */ /* 0x000fcc0000000000 */
[----:B------:R-:W-:Y:S01]  /*4ba0*/  HMMA.16816.F32 R12, R12, R64, RZ ;  /* 0x000000400c0c723c */ /* 0x000fe200000018ff */
[----:B------:R-:W-:Y:S02]  /*4bb0*/  ISETP.GT.AND P2, PT, R41, R44, PT ;  /* 0x0000002c2900720c */ /* 0x000fe40003f44270 */
[----:B------:R-:W-:-:S05]  /*4bc0*/  FSEL R96, R37, -INF , !P3 ;  /* 0xff80000025607808 */ /* 0x000fca0005800000 */
[C---:B--2---:R-:W-:Y:S01]  /*4bd0*/  HMMA.16816.F32 R28, R4.reuse, R16, R28 ;  /* 0x00000010041c723c */ /* 0x044fe2000000181c */
[----:B------:R-:W-:Y:S02]  /*4be0*/  ISETP.GE.AND P3, PT, R44, R221, PT ;  /* 0x000000dd2c00720c */ /* 0x000fe40003f66270 */
[----:B------:R-:W-:Y:S02]  /*4bf0*/  FSEL R26, R26, -INF , !P2 ;  /* 0xff8000001a1a7808 */ /* 0x000fe40005000000 */
[-C--:B------:R-:W-:Y:S01]  /*4c00*/  ISETP.GT.AND P2, PT, R43, R36.reuse, PT ;  /* 0x000000242b00720c */ /* 0x080fe20003f44270 */
[C---:B------:R-:W-:Y:S01]  /*4c10*/  VIADD R24, R66.reuse, 0xd9 ;  /* 0x000000d942187836 */ /* 0x040fe20000000000 */
[----:B------:R-:W-:Y:S01]  /*4c20*/  FSEL R25, R25, -INF , !P0 ;  /* 0xff80000019197808 */ /* 0x000fe20004000000 */
[----:B------:R-:W-:Y:S01]  /*4c30*/  VIADD R16, R66, 0xe0 ;  /* 0x000000e042107836 */ /* 0x000fe20000000000 */
[----:B------:R-:W-:Y:S01]  /*4c40*/  FSEL R167, R26, -INF , !P3 ;  /* 0xff8000001aa77808 */ /* 0x000fe20005800000 */
[----:B------:R-:W-:Y:S01]  /*4c50*/  HMMA.16816.F32 R32, R4, R18, R32 ;  /* 0x000000120420723c */ /* 0x000fe20000001820 */
[----:B------:R-:W-:-:S02]  /*4c60*/  ISETP.GT.AND P0, PT, R41, R36, PT ;  /* 0x000000242900720c */ /* 0x000fc40003f04270 */
[----:B------:R-:W-:Y:S02]  /*4c70*/  ISETP.GE.AND P3, PT, R36, R223, PT ;  /* 0x000000df2400720c */ /* 0x000fe40003f66270 */
[----:B------:R-:W-:Y:S02]  /*4c80*/  FSEL R8, R8, -INF , !P2 ;  /* 0xff80000008087808 */ /* 0x000fe40005000000 */
[----:B------:R-:W-:Y:S02]  /*4c90*/  FSEL R27, R27, -INF , !P1 ;  /* 0xff8000001b1b7808 */ /* 0x000fe40004800000 */
[-C--:B------:R-:W-:Y:S01]  /*4ca0*/  ISETP.GT.AND P1, PT, R43, R24.reuse, PT ;  /* 0x000000182b00720c */ /* 0x080fe20003f24270 */
[----:B------:R-:W-:Y:S01]  /*4cb0*/  HMMA.16816.F32 R12, R4, R60, R12 ;  /* 0x0000003c040c723c */ /* 0x000fe2000000180c */
[----:B------:R-:W-:Y:S02]  /*4cc0*/  FSEL R86, R25, -INF , !P4 ;  /* 0xff80000019567808 */ /* 0x000fe40006000000 */
[----:B------:R-:W-:-:S02]  /*4cd0*/  ISETP.GT.AND P2, PT, R41, R24, PT ;  /* 0x000000182900720c */ /* 0x000fc40003f44270 */
[----:B------:R-:W-:Y:S01]  /*4ce0*/  FSEL R80, R8, -INF , !P3 ;  /* 0xff80000008507808 */ /* 0x000fe20005800000 */
[----:B------:R-:W-:Y:S01]  /*4cf0*/  VIADD R8, R66, 0xe1 ;  /* 0x000000e142087836 */ /* 0x000fe20000000000 */
[----:B------:R-:W-:Y:S02]  /*4d00*/  FSEL R10, R10, -INF , !P0 ;  /* 0xff8000000a0a7808 */ /* 0x000fe40004000000 */
[-C--:B------:R-:W-:Y:S02]  /*4d10*/  ISETP.GE.AND P4, PT, R36, R221.reuse, PT ;  /* 0x000000dd2400720c */ /* 0x080fe40003f86270 */
[----:B------:R-:W-:Y:S02]  /*4d20*/  ISETP.GT.AND P0, PT, R43, R16, PT ;  /* 0x000000102b00720c */ /* 0x000fe40003f04270 */
[----:B------:R-:W-:Y:S02]  /*4d30*/  FSEL R9, R9, -INF , !P1 ;  /* 0xff80000009097808 */ /* 0x000fe40004800000 */
[----:B------:R-:W-:-:S02]  /*4d40*/  ISETP.GE.AND P3, PT, R24, R221, PT ;  /* 0x000000dd1800720c */ /* 0x000fc40003f66270 */
[----:B------:R-:W-:Y:S02]  /*4d50*/  ISETP.GT.AND P1, PT, R41, R16, PT ;  /* 0x000000102900720c */ /* 0x000fe40003f24270 */
[----:B------:R-:W-:Y:S02]  /*4d60*/  FSEL R11, R11, -INF , !P2 ;  /* 0xff8000000b0b7808 */ /* 0x000fe40005000000 */
[----:B------:R-:W-:Y:S01]  /*4d70*/  FSEL R153, R10, -INF , !P4 ;  /* 0xff8000000a997808 */ /* 0x000fe20006000000 */
[----:B------:R-:W-:Y:S01]  /*4d80*/  VIADD R10, R66, 0xe8 ;  /* 0x000000e8420a7836 */ /* 0x000fe20000000000 */
[----:B------:R-:W-:Y:S02]  /*4d90*/  FSEL R28, R28, -INF , !P0 ;  /* 0xff8000001c1c7808 */ /* 0x000fe40004000000 */
[-C--:B------:R-:W-:Y:S02]  /*4da0*/  ISETP.GT.AND P2, PT, R43, R8.reuse, PT ;  /* 0x000000082b00720c */ /* 0x080fe40003f44270 */
[----:B------:R-:W-:-:S02]  /*4db0*/  ISETP.GT.AND P0, PT, R41, R8, PT ;  /* 0x000000082900720c */ /* 0x000fc40003f04270 */
[----:B------:R-:W-:Y:S02]  /*4dc0*/  FSEL R155, R11, -INF , !P3 ;  /* 0xff8000000b9b7808 */ /* 0x000fe40005800000 */
[----:B------:R-:W-:Y:S02]  /*4dd0*/  FSEL R30, R30, -INF , !P1 ;  /* 0xff8000001e1e7808 */ /* 0x000fe40004800000 */
[C---:B------:R-:W-:Y:S02]  /*4de0*/  ISETP.GE.AND P3, PT, R8.reuse, R223, PT ;  /* 0x000000df0800720c */ /* 0x040fe40003f66270 */
[----:B------:R-:W-:Y:S01]  /*4df0*/  ISETP.GE.AND P1, PT, R8, R221, PT ;  /* 0x000000dd0800720c */ /* 0x000fe20003f26270 */
[C---:B------:R-:W-:Y:S01]  /*4e00*/  VIADD R8, R66.reuse, 0xe9 ;  /* 0x000000e942087836 */ /* 0x040fe20000000000 */
[----:B------:R-:W-:Y:S01]  /*4e10*/  FSEL R29, R29, -INF , !P2 ;  /* 0xff8000001d1d7808 */ /* 0x000fe20005000000 */
[----:B------:R-:W-:Y:S01]  /*4e20*/  VIADD R4, R66, 0xf0 ;  /* 0x000000f042047836 */ /* 0x000fe20000000000 */
[----:B------:R-:W-:-:S02]  /*4e30*/  FSEL R31, R31, -INF , !P0 ;  /* 0xff8000001f1f7808 */ /* 0x000fc40004000000 */
[----:B------:R-:W-:Y:S02]  /*4e40*/  ISETP.GE.AND P4, PT, R16, R223, PT ;  /* 0x000000df1000720c */ /* 0x000fe40003f86270 */
[----:B------:R-:W-:Y:S01]  /*4e50*/  ISETP.GT.AND P2, PT, R41, R10, PT ;  /* 0x0000000a2900720c */ /* 0x000fe20003f44270 */
[----:B------:R-:W-:Y:S01]  /*4e60*/  VIADD R6, R66, 0xf1 ;  /* 0x000000f142067836 */ /* 0x000fe20000000000 */
[----:B------:R-:W-:Y:S02]  /*4e70*/  FSEL R139, R31, -INF , !P1 ;  /* 0xff8000001f8b7808 */ /* 0x000fe40004800000 */
[----:B------:R-:W-:Y:S02]  /*4e80*/  FSEL R49, R28, -INF , !P4 ;  /* 0xff8000001c317808 */ /* 0x000fe40006000000 */
[----:B------:R-:W-:Y:S02]  /*4e90*/  ISETP.GT.AND P1, PT, R41, R8, PT ;  /* 0x000000082900720c */ /* 0x000fe40003f24270 */
[----:B------:R-:W-:-:S02]  /*4ea0*/  FSEL R34, R34, -INF , !P2 ;  /* 0xff80000022227808 */ /* 0x000fc40005000000 */
[C---:B------:R-:W-:Y:S02]  /*4eb0*/  ISETP.GT.AND P4, PT, R43.reuse, R10, PT ;  /* 0x0000000a2b00720c */ /* 0x040fe40003f84270 */
[C---:B------:R-:W-:Y:S02]  /*4ec0*/  ISETP.GT.AND P2, PT, R43.reuse, R4, PT ;  /* 0x000000042b00720c */ /* 0x040fe40003f44270 */
[----:B------:R-:W-:Y:S02]  /*4ed0*/  ISETP.GT.AND P0, PT, R43, R8, PT ;  /* 0x000000082b00720c */ /* 0x000fe40003f04270 */
[----:B------:R-:W-:Y:S02]  /*4ee0*/  FSEL R147, R27, -INF , !P5 ;  /* 0xff8000001b937808 */ /* 0x000fe40006800000 */
[----:B------:R-:W-:Y:S02]  /*4ef0*/  FSEL R35, R35, -INF , !P1 ;  /* 0xff80000023237808 */ /* 0x000fe40004800000 */
[----:B------:R-:W-:-:S02]  /*4f00*/  ISETP.GE.AND P5, PT, R24, R223, PT ;  /* 0x000000df1800720c */ /* 0x000fc40003fa6270 */
[----:B------:R-:W-:Y:S02]  /*4f10*/  FSEL R50, R29, -INF , !P3 ;  /* 0xff8000001d327808 */ /* 0x000fe40005800000 */
[----:B------:R-:W-:Y:S02]  /*4f20*/  FSEL R32, R32, -INF , !P4 ;  /* 0xff80000020207808 */ /* 0x000fe40006000000 */
[----:B------:R-:W-:Y:S02]  /*4f30*/  ISETP.GT.AND P1, PT, R43, R6, PT ;  /* 0x000000062b00720c */ /* 0x000fe40003f24270 */
[----:B------:R-:W-:Y:S02]  /*4f40*/  FSEL R12, R12, -INF , !P2 ;  /* 0xff8000000c0c7808 */ /* 0x000fe40005000000 */
[----:B------:R-:W-:Y:S02]  /*4f50*/  ISETP.GE.AND P3, PT, R10, R221, PT ;  /* 0x000000dd0a00720c */ /* 0x000fe40003f66270 */
[----:B------:R-:W-:-:S02]  /*4f60*/  ISETP.GE.AND P4, PT, R8, R223, PT ;  /* 0x000000df0800720c */ /* 0x000fc40003f86270 */
[----:B------:R-:W-:Y:S02]  /*4f70*/  FSEL R33, R33, -INF , !P0 ;  /* 0xff80000021217808 */ /* 0x000fe40004000000 */
[----:B------:R-:W-:Y:S02]  /*4f80*/  ISETP.GT.AND P2, PT, R41, R6, PT ;  /* 0x000000062900720c */ /* 0x000fe40003f44270 */
[----:B------:R-:W-:Y:S02]  /*4f90*/  FSEL R76, R9, -INF , !P5 ;  /* 0xff800000094c7808 */ /* 0x000fe40006800000 */
[----:B------:R-:W-:Y:S02]  /*4fa0*/  FSEL R13, R13, -INF , !P1 ;  /* 0xff8000000d0d7808 */ /* 0x000fe40004800000 */
[----:B------:R-:W-:Y:S02]  /*4fb0*/  ISETP.GE.AND P5, PT, R16, R221, PT ;  /* 0x000000dd1000720c */ /* 0x000fe40003fa6270 */
[----:B------:R-:W-:-:S02]  /*4fc0*/  FSEL R137, R34, -INF , !P3 ;  /* 0xff80000022897808 */ /* 0x000fc40005800000 */
[----:B------:R-:W-:Y:S02]  /*4fd0*/  FSEL R46, R33, -INF , !P4 ;  /* 0xff800000212e7808 */ /* 0x000fe40006000000 */
[----:B------:R-:W-:Y:S02]  /*4fe0*/  ISETP.GE.AND P1, PT, R6, R221, PT ;  /* 0x000000dd0600720c */ /* 0x000fe40003f26270 */
[----:B------:R-:W-:Y:S02]  /*4ff0*/  FSEL R15, R15, -INF , !P2 ;  /* 0xff8000000f0f7808 */ /* 0x000fe40005000000 */
[----:B------:R-:W-:Y:S02]  /*5000*/  ISETP.GT.AND P0, PT, R41, R4, PT ;  /* 0x000000042900720c */ /* 0x000fe40003f04270 */
[C---:B------:R-:W-:Y:S02]  /*5010*/  ISETP.GE.AND P3, PT, R4.reuse, R223, PT ;  /* 0x000000df0400720c */ /* 0x040fe40003f66270 */
[----:B------:R-:W-:Y:S01]  /*5020*/  ISETP.GE.AND P4, PT, R4, R221, PT ;  /* 0x000000dd0400720c */ /* 0x000fe20003f86270 */
[----:B------:R-:W-:Y:S01]  /*5030*/  VIADD R4, R66, 0xf8 ;  /* 0x000000f842047836 */ /* 0x000fe20000000000 */
[----:B------:R-:W-:-:S02]  /*5040*/  FSEL R141, R30, -INF , !P5 ;  /* 0xff8000001e8d7808 */ /* 0x000fc40006800000 */
[----:B------:R-:W-:Y:S02]  /*5050*/  FSEL R87, R15, -INF , !P1 ;  /* 0xff8000000f577808 */ /* 0x000fe40004800000 */
[----:B------:R-:W-:Y:S02]  /*5060*/  ISETP.GE.AND P5, PT, R10, R223, PT ;  /* 0x000000df0a00720c */ /* 0x000fe40003fa6270 */
[----:B------:R-:W-:Y:S02]  /*5070*/  ISETP.GT.AND P1, PT, R148, R225, PT ;  /* 0x000000e19400720c */ /* 0x000fe40003f24270 */
[----:B------:R-:W-:Y:S01]  /*5080*/  FSEL R45, R12, -INF , !P3 ;  /* 0xff8000000c2d7808 */ /* 0x000fe20005800000 */
[----:B------:R-:W-:Y:S01]  /*5090*/  BAR.SYNC.DEFER_BLOCKING 0x0 ;  /* 0x0000000000007b1d */ /* 0x000fe20000010000 */
[----:B------:R-:W-:Y:S02]  /*50a0*/  ISETP.GT.AND P3, PT, R41, R4, PT ;  /* 0x000000042900720c */ /* 0x000fe40003f64270 */
[----:B------:R-:W-:-:S02]  /*50b0*/  FSEL R47, R32, -INF , !P5 ;  /* 0xff800000202f7808 */ /* 0x000fc40006800000 */
[----:B------:R-:W-:Y:S02]  /*50c0*/  ISETP.GE.AND P5, PT, R8, R221, PT ;  /* 0x000000dd0800720c */ /* 0x000fe40003fa6270 */
[----:B------:R-:W-:Y:S02]  /*50d0*/  FSEL R14, R14, -INF , !P0 ;  /* 0xff8000000e0e7808 */ /* 0x000fe40004000000 */
[C---:B------:R-:W-:Y:S02]  /*50e0*/  ISETP.GT.AND P2, PT, R43.reuse, R4, PT ;  /* 0x000000042b00720c */ /* 0x040fe40003f44270 */
[----:B------:R-:W-:Y:S02]  /*50f0*/  ISETP.GE.AND P0, PT, R6, R223, PT ;  /* 0x000000df0600720c */ /* 0x000fe40003f06270 */
[----:B------:R-:W-:Y:S02]  /*5100*/  FSEL R58, R58, -INF , !P3 ;  /* 0xff8000003a3a7808 */ /* 0x000fe40005800000 */
[----:B------:R-:W-:-:S02]  /*5110*/  ISETP.GT.AND P3, PT, R43, R66, PT ;  /* 0x000000422b00720c */ /* 0x000fc40003f64270 */
[----:B------:R-:W-:Y:S02]  /*5120*/  FSEL R117, R35, -INF , !P5 ;  /* 0xff80000023757808 */ /* 0x000fe40006800000 */
[----:B------:R-:W-:Y:S02]  /*5130*/  FSEL R56, R56, -INF , !P2 ;  /* 0xff80000038387808 */ /* 0x000fe40005000000 */
[C---:B------:R-:W-:Y:S02]  /*5140*/  ISETP.GE.AND P5, PT, R4.reuse, R223, PT ;  /* 0x000000df0400720c */ /* 0x040fe40003fa6270 */
[----:B------:R-:W-:Y:S02]  /*5150*/  ISETP.GE.AND P2, PT, R4, R221, PT ;  /* 0x000000dd0400720c */ /* 0x000fe40003f46270 */
[----:B------:R-:W-:Y:S02]  /*5160*/  FSEL R91, R14, -INF , !P4 ;  /* 0xff8000000e5b7808 */ /* 0x000fe40006000000 */
[----:B------:R-:W-:Y:S01]  /*5170*/  FSEL R44, R13, -INF , !P0 ;  /* 0xff8000000d2c7808 */ /* 0x000fe20004000000 */
[----:B------:R-:W-:Y:S01]  /*5180*/  BSSY.RECONVERGENT B1, `(.L_x_4004) ;  /* 0x0000071000017945 */ /* 0x000fe20003800200 */
[----:B------:R-:W-:-:S02]  /*5190*/  ISETP.GE.AND P4, PT, R66, R223, PT ;  /* 0x000000df4200720c */ /* 0x000fc40003f86270 */
[----:B------:R-:W-:Y:S02]  /*51a0*/  ISETP.GE.AND P0, PT, R66, R221, PT ;  /* 0x000000dd4200720c */ /* 0x000fe40003f06270 */
[----:B------:R-:W-:Y:S02]  /*51b0*/  FSEL R4, R72, -INF , !P3 ;  /* 0xff80000048047808 */ /* 0x000fe40005800000 */
[----:B------:R-:W-:Y:S02]  /*51c0*/  VIMNMX R224, PT, PT, RZ, R43, !PT ;  /* 0x0000002bffe07248 */ /* 0x000fe40007fe0100 */
[----:B------:R-:W-:Y:S02]  /*51d0*/  VIMNMX R222, PT, PT, RZ, R41, !PT ;  /* 0x00000029ffde7248 */ /* 0x000fe40007fe0100 */
[----:B------:R-:W-:Y:S02]  /*51e0*/  FSEL R43, R56, -INF , !P5 ;  /* 0xff800000382b7808 */ /* 0x000fe40006800000 */
[----:B------:R-:W-:-:S02]  /*51f0*/  FSEL R41, R58, -INF , !P2 ;  /* 0xff8000003a297808 */ /* 0x000fc40005000000 */
        /* <DEDUP_REMOVED lines=16> */
.L_x_4007:
        /* <DEDUP_REMOVED lines=60> */
.L_x_4008:
[----:B------:R-:W-:Y:S05]  /*56c0*/  BSYNC.RECONVERGENT B0 ;  /* 0x0000000000007941 */ /* 0x000fea0003800200 */
.L_x_4006:
        /* <DEDUP_REMOVED lines=28> */
.L_x_4005:
[----:B------:R-:W-:Y:S05]  /*5890*/  BSYNC.RECONVERGENT B1 ;  /* 0x0000000000017941 */ /* 0x000fea0003800200 */
.L_x_4004:
[----:B------:R-:W-:Y:S01]  /*58a0*/  FMNMX3.FTZ R0, R62, R89, R83, !PT ;  /* 0x000000593e007276 */ /* 0x000fe20007810053 */
[----:B------:R-:W2:Y:S01]  /*58b0*/  LD.E R77, desc[UR4][R2.64+0xdc] ;  /* 0x0000dc04024d7980 */ /* 0x000ea2000c101900 */
[----:B------:R-:W-:Y:S02]  /*58c0*/  BSSY B2, `(.L_x_4009) ;  /* 0x00008a5000027945 */ /* 0x000fe40003800000 */
        /* <DEDUP_REMOVED lines=30> */
[----:B-1----:R-:W-:-:S05]  /*5ab0*/  FMNMX.FTZ R6, R40, R5, !PT ;  /* 0x0000000528067209 */ /* 0x002fca0007810000 */
        /* <DEDUP_REMOVED lines=67> */
[-CC-:B------:R-:W-:Y:S01]  /*5ef0*/  FFMA.FTZ R101, R99, R77.reuse, -R74.reuse ;  /* 0x0000004d63657223 */ /* 0x180fe2000001084a */
[-CC-:B------:R-:W-:Y:S01]  /*5f00*/  FFMA.FTZ R83, R143, R77.reuse, -R74.reuse ;  /* 0x0000004d8f537223 */ /* 0x180fe2000001084a */
[-CC-:B------:R-:W-:Y:S01]  /*5f10*/  FFMA.FTZ R90, R135, R77.reuse, -R74.reuse ;  /* 0x0000004d875a7223 */ /* 0x180fe2000001084a */
[----:B------:R-:W1:Y:S01]  /*5f20*/  SHFL.BFLY PT, R20, R5, 0x1, 0x1f ;  /* 0x0c201f0005147f89 */ /* 0x000e6200000e0000 */
        /* <DEDUP_REMOVED lines=20> */
[----:B------:R-:W-:Y:S01]  /*6070*/  FADD.FTZ R169, R156, R133 ;  /* 0x000000859ca97221 */ /* 0x000fe20000010000 */
[-CC-:B------:R-:W-:Y:S01]  /*6080*/  FFMA.FTZ R64, R191, R77.reuse, -R74.reuse ;  /* 0x0000004dbf407223 */ /* 0x180fe2000001084a */
[-CC-:B------:R-:W-:Y:S01]  /*6090*/  FFMA.FTZ R63, R193, R77.reuse, -R74.reuse ;  /* 0x0000004dc13f7223 */ /* 0x180fe2000001084a */
[----:B-1----:R-:W-:Y:S01]  /*60a0*/  FMNMX.FTZ R20, R5, R20, !PT ;  /* 0x0000001405147209 */ /* 0x002fe20007810000 */
[----:B------:R-:W-:Y:S01]  /*60b0*/  MUFU.EX2 R130, R130 ;  /* 0x0000008200827308 */ /* 0x000fe20000000800 */
[----:B------:R-:W-:Y:S01]  /*60c0*/  FADD.FTZ R152, R152, R169 ;  /* 0x000000a998987221 */ /* 0x000fe20000010000 */
[-C--:B------:R-:W-:Y:S01]  /*60d0*/  FFMA.FTZ R62, R195, R77.reuse, -R74 ;  /* 0x0000004dc33e7223 */ /* 0x080fe2000001084a */
[----:B------:R-:W-:Y:S01]  /*60e0*/  FSETP.NEU.FTZ.AND P0, PT, R20, -INF , PT ;  /* 0xff8000001400780b */ /* 0x000fe20003f1d000 */
[----:B------:R-:W-:Y:S01]  /*60f0*/  FMUL.FTZ R75, R77, R20 ;  /* 0x000000144d4b7220 */ /* 0x000fe20000410000 */
[----:B------:R-:W-:Y:S01]  /*6100*/  FADD.FTZ R125, R125, R152 ;  /* 0x000000987d7d7221 */ /* 0x000fe20000010000 */
[-CC-:B------:R-:W-:Y:S01]  /*6110*/  FFMA.FTZ R61, R199, R77.reuse, -R74.reuse ;  /* 0x0000004dc73d7223 */ /* 0x180fe2000001084a */
[-CC-:B------:R-:W-:Y:S01]  /*6120*/  FFMA.FTZ R60, R201, R77.reuse, -R74.reuse ;  /* 0x0000004dc93c7223 */ /* 0x180fe2000001084a */
[----:B------:R-:W-:Y:S01]  /*6130*/  MUFU.EX2 R113, R113 ;  /* 0x0000007100717308 */ /* 0x000fe20000000800 */
[----:B------:R-:W-:Y:S01]  /*6140*/  FSEL R75, R75, RZ, P0 ;  /* 0x000000ff4b4b7208 */ /* 0x000fe20000000000 */
[-CC-:B------:R-:W-:Y:S01]  /*6150*/  FFMA.FTZ R59, R203, R77.reuse, -R74.reuse ;  /* 0x0000004dcb3b7223 */ /* 0x180fe2000001084a */
[-CC-:B------:R-:W-:Y:S01]  /*6160*/  FFMA.FTZ R58, R205, R77.reuse, -R74.reuse ;  /* 0x0000004dcd3a7223 */ /* 0x180fe2000001084a */
[-CC-:B------:R-:W-:Y:S01]  /*6170*/  FFMA.FTZ R57, R207, R77.reuse, -R74.reuse ;  /* 0x0000004dcf397223 */ /* 0x180fe2000001084a */
[-CC-:B------:R-:W-:Y:S01]  /*6180*/  FFMA.FTZ R56, R213, R77.reuse, -R74.reuse ;  /* 0x0000004dd5387223 */ /* 0x180fe2000001084a */
        /* <DEDUP_REMOVED lines=30> */
[-CC-:B------:R-:W-:Y:S01]  /*6370*/  FFMA.FTZ R206, R122, R77.reuse, -R75.reuse ;  /* 0x0000004d7ace7223 */ /* 0x180fe2000001084b */
        /* <DEDUP_REMOVED lines=29> */
[-CC-:B------:R-:W-:Y:S01]  /*6550*/  FFMA.FTZ R164, R164, R77.reuse, -R75.reuse ;  /* 0x0000004da4a47223 */ /* 0x180fe2000001084b */
[-C--:B------:R-:W-:Y:S01]  /*6560*/  FFMA.FTZ R167, R162, R77.reuse, -R75 ;  /* 0x0000004da2a77223 */ /* 0x080fe2000001084b */
[----:B------:R-:W-:Y:S01]  /*6570*/  FADD.FTZ R133, R154, R131 ;  /* 0x000000839a857221 */ /* 0x000fe20000010000 */
[----:B------:R-:W1:Y:S01]  /*6580*/  MUFU.EX2 R132, R132 ;  /* 0x0000008400847308 */ /* 0x000e620000000800 */
[C---:B------:R-:W-:Y:S01]  /*6590*/  HMMA.16816.F32 R4, R24.reuse, R6, RZ ;  /* 0x000000061804723c */ /* 0x040fe200000018ff */
[-C--:B------:R-:W-:Y:S01]  /*65a0*/  FFMA.FTZ R162, R137, R77.reuse, -R74 ;  /* 0x0000004d89a27223 */ /* 0x080fe2000001084a */
[----:B------:R-:W-:Y:S01]  /*65b0*/  FADD.FTZ R142, R142, R133 ;  /* 0x000000858e8e7221 */ /* 0x000fe20000010000 */
[-CC-:B------:R-:W-:Y:S01]  /*65c0*/  FFMA.FTZ R137, R160, R77.reuse, -R75.reuse ;  /* 0x0000004da0897223 */ /* 0x180fe2000001084b */
[-CC-:B------:R-:W-:Y:S01]  /*65d0*/  FFMA.FTZ R158, R158, R77.reuse, -R75.reuse ;  /* 0x0000004d9e9e7223 */ /* 0x180fe2000001084b */
[-CC-:B------:R-:W-:Y:S01]  /*65e0*/  FFMA.FTZ R136, R136, R77.reuse, -R75.reuse ;  /* 0x0000004d88887223 */ /* 0x180fe2000001084b */
[----:B------:R-:W-:Y:S01]  /*65f0*/  FADD.FTZ R129, R129, R142 ;  /* 0x0000008e81817221 */ /* 0x000fe20000010000 */
[----:B------:R-:W-:Y:S01]  /*6600*/  MUFU.EX2 R118, R118 ;  /* 0x0000007600767308 */ /* 0x000fe20000000800 */
[C---:B--2---:R-:W-:Y:S01]  /*6610*/  HMMA.16816.F32 R28, R24.reuse, R12, RZ ;  /* 0x0000000c181c723c */ /* 0x044fe200000018ff */
[----:B---3--:R-:W-:Y:S01]  /*6620*/  F2FP.F16.F32.PACK_AB R12, R119, R134 ;  /* 0x00000086770c723e */ /* 0x008fe200000000ff */
[-C--:B------:R-:W-:Y:S01]  /*6630*/  FFMA.FTZ R146, R146, R77.reuse, -R75 ;  /* 0x0000004d92927223 */ /* 0x080fe2000001084b */
[C---:B------:R-:W-:Y:S01]  /*6640*/  F2FP.F16.F32.PACK_AB R13, R121.reuse, R138 ;  /* 0x0000008a790d723e */ /* 0x040fe200000000ff */
[----:B------:R-:W-:Y:S01]  /*6650*/  FADD.FTZ R138, R138, R125 ;  /* 0x0000007d8a8a7221 */ /* 0x000fe20000010000 */
[----:B------:R-:W-:Y:S01]  /*6660*/  FADD.FTZ R134, R134, R129 ;  /* 0x0000008186867221 */ /* 0x000fe20000010000 */
[--C-:B------:R-:W-:Y:S01]  /*6670*/  FFMA.FTZ R110, R110, R77, -R75.reuse ;  /* 0x0000004d6e6e7223 */ /* 0x100fe2000001084b */
        /* <DEDUP_REMOVED lines=9> */
[-CC-:B------:R-:W-:Y:S01]  /*6710*/  FFMA.FTZ R114, R114, R77.reuse, -R75.reuse ;  /* 0x0000004d72727223 */ /* 0x180fe2000001084b */
[-C--:B------:R-:W-:Y:S01]  /*6720*/  FFMA.FTZ R55, R217, R77.reuse, -R74 ;  /* 0x0000004dd9377223 */ /* 0x080fe2000001084a */
[C---:B----4-:R-:W-:Y:S01]  /*6730*/  HMMA.16816.F32 R8, R12.reuse, R36, R8 ;  /* 0x000000240c08723c */ /* 0x050fe20000001808 */
        /* <DEDUP_REMOVED lines=8> */
[----:B------:R-:W3:Y:S01]  /*67c0*/  LDSM.16.MT88.4 R36, [R51+0x5800] ;  /* 0x005800003324783b */ /* 0x000ee20000004200 */
[-CC-:B------:R-:W-:Y:S01]  /*67d0*/  FFMA.FTZ R100, R100, R77.reuse, -R75.reuse ;  /* 0x0000004d64647223 */ /* 0x180fe2000001084b */
[-CC-:B------:R-:W-:Y:S01]  /*67e0*/  FFMA.FTZ R153, R153, R77.reuse, -R74.reuse ;  /* 0x0000004d99997223 */ /* 0x180fe2000001084a */
[-CC-:B------:R-:W-:Y:S01]  /*67f0*/  FFMA.FTZ R80, R80, R77.reuse, -R75.reuse ;  /* 0x0000004d50507223 */ /* 0x180fe2000001084b */
[----:B------:R-:W-:Y:S01]  /*6800*/  MUFU.EX2 R126, R126 ;  /* 0x0000007e007e7308 */ /* 0x000fe20000000800 */
[-CC-:B------:R-:W-:Y:S01]  /*6810*/  FFMA.FTZ R86, R86, R77.reuse, -R75.reuse ;  /* 0x0000004d56567223 */ /* 0x180fe2000001084b */
[-CC-:B------:R-:W-:Y:S01]  /*6820*/  FFMA.FTZ R76, R76, R77.reuse, -R75.reuse ;  /* 0x0000004d4c4c7223 */ /* 0x180fe2000001084b */
[C---:B-----5:R-:W-:Y:S01]  /*6830*/  HMMA.16816.F32 R28, R12.reuse, R16, R28 ;  /* 0x000000100c1c723c */ /* 0x060fe2000000181c */
[-CC-:B------:R-:W-:Y:S01]  /*6840*/  FFMA.FTZ R117, R117, R77.reuse, -R74.reuse ;  /* 0x0000004d75757223 */ /* 0x180fe2000001084a */
[-CC-:B------:R-:W-:Y:S01]  /*6850*/  FFMA.FTZ R49, R49, R77.reuse, -R75.reuse ;  /* 0x0000004d31317223 */ /* 0x180fe2000001084b */
[-CC-:B------:R-:W-:Y:S01]  /*6860*/  FFMA.FTZ R50, R50, R77.reuse, -R75.reuse ;  /* 0x0000004d32327223 */ /* 0x180fe2000001084b */
[-CC-:B------:R-:W-:Y:S01]  /*6870*/  FFMA.FTZ R47, R47, R77.reuse, -R75.reuse ;  /* 0x0000004d2f2f7223 */ /* 0x180fe2000001084b */
[----:B------:R-:W4:Y:S01]  /*6880*/  MUFU.EX2 R111, R111 ;  /* 0x0000006f006f7308 */ /* 0x000f220000000800 */
[-C--:B------:R-:W-:Y:S01]  /*6890*/  FFMA.FTZ R46, R46, R77.reuse, -R75 ;  /* 0x0000004d2e2e7223 */ /* 0x080fe2000001084b */
[-CC-:B------:R-:W-:Y:S01]  /*68a0*/  FFMA.FTZ R91, R91, R77.reuse, -R74.reuse ;  /* 0x0000004d5b5b7223 */ /* 0x180fe2000001084a */
[----:B------:R-:W-:Y:S01]  /*68b0*/  HMMA.16816.F32 R24, R12, R18, R24 ;  /* 0x000000120c18723c */ /* 0x000fe20000001818 */
[----:B------:R-:W5:Y:S01]  /*68c0*/  LDSM.16.MT88.4 R16, [R21+0x5c00] ;  /* 0x005c00001510783b */ /* 0x000f620000004200 */
[----:B--2---:R-:W-:Y:S01]  /*68d0*/  F2FP.F16.F32.PACK_AB R13, R107, R118 ;  /* 0x000000766b0d723e */ /* 0x004fe200000000ff */
[----:B------:R-:W-:Y:S01]  /*68e0*/  FADD.FTZ R118, R118, R113 ;  /* 0x0000007176767221 */ /* 0x000fe20000010000 */
[----:B-1----:R-:W-:Y:S01]  /*68f0*/  F2FP.F16.F32.PACK_AB R15, R105, R116 ;  /* 0x00000074690f723e */ /* 0x002fe200000000ff */
[----:B------:R-:W-:Y:S01]  /*6900*/  MUFU.EX2 R109, R109 ;  /* 0x0000006d006d7308 */ /* 0x000fe20000000800 */
[-C--:B------:R-:W-:Y:S01]  /*6910*/  FFMA.FTZ R41, R41, R77.reuse, -R74 ;  /* 0x0000004d29297223 */ /* 0x080fe2000001084a */
[----:B------:R-:W-:Y:S01]  /*6920*/  FADD.FTZ R107, R107, R118 ;  /* 0x000000766b6b7221 */ /* 0x000fe20000010000 */
[-CC-:B------:R-:W-:Y:S01]  /*6930*/  FFMA.FTZ R45, R45, R77.reuse, -R75.reuse ;  /* 0x0000004d2d2d7223 */ /* 0x180fe2000001084b */
[----:B------:R-:W-:Y:S01]  /*6940*/  FFMA.FTZ R42, R42, R77, -R75 ;  /* 0x0000004d2a2a7223 */ /* 0x000fe2000001084b */
[----:B------:R-:W-:Y:S01]  /*6950*/  ISETP.GT.AND P0, PT, R148, R225, PT ;  /* 0x000000e19400720c */ /* 0x000fe20003f04270 */
[----:B------:R-:W-:-:S02]  /*6960*/  FADD.FTZ R116, R116, R107 ;  /* 0x0000006b74747221 */ /* 0x000fc40000010000 */
[----:B------:R-:W1:Y:S01]  /*6970*/  MUFU.EX2 R124, R124 ;  /* 0x0000007c007c7308 */ /* 0x000e620000000800 */
[----:B----4-:R-:W-:Y:S01]  /*6980*/  F2FP.F16.F32.PACK_AB R12, R111, R126 ;  /* 0x0000007e6f0c723e */ /* 0x010fe200000000ff */
        /* <DEDUP_REMOVED lines=8> */
[----:B------:R-:W4:Y:S06]  /*6a10*/  LDSM.16.MT88.4 R32, [R51+0x5c00] ;  /* 0x005c00003320783b */ /* 0x000f2c0000004200 */
[C---:B---3--:R-:W-:Y:S01]  /*6a20*/  HMMA.16816.F32 R28, R12.reuse, R36, R28 ;  /* 0x000000240c1c723c */ /* 0x048fe2000000181c */
[----:B------:R-:W-:Y:S07]  /*6a30*/  MUFU.EX2 R123, R123 ;  /* 0x0000007b007b7308 */ /* 0x000fee0000000800 */
[----:B------:R-:W-:Y:S01]  /*6a40*/  HMMA.16816.F32 R24, R12, R38, R24 ;  /* 0x000000260c18723c */ /* 0x000fe20000001818 */
[----:B------:R-:W3:Y:S01]  /*6a50*/  MUFU.EX2 R140, R140 ;  /* 0x0000008c008c7308 */ /* 0x000ee20000000800 */
[----:B--2---:R-:W-:Y:S01]  /*6a60*/  F2FP.F16.F32.PACK_AB R13, R103, R112 ;  /* 0x00000070670d723e */ /* 0x004fe200000000ff */
[----:B------:R-:W2:Y:S01]  /*6a70*/  LDSM.16.MT88.4 R36, [R21+0x6000] ;  /* 0x006000001524783b */ /* 0x000ea20000004200 */
[----:B-1----:R-:W-:Y:S01]  /*6a80*/  F2FP.F16.F32.PACK_AB R15, R101, R108 ;  /* 0x0000006c650f723e */ /* 0x002fe200000000ff */
[----:B------:R-:W-:-:S04]  /*6a90*/  FADD.FTZ R112, R112, R105 ;  /* 0x0000006970707221 */ /* 0x000fc80000010000 */
        /* <DEDUP_REMOVED lines=35> */
[----:B---3--:R-:W-:-:S03]  /*6cd0*/  F2FP.F16.F32.PACK_AB R15, R89, R92 ;  /* 0x0000005c590f723e */ /* 0x008fc600000000ff */
        /* <DEDUP_REMOVED lines=109> */
[C---:B--2---:R-:W-:Y:S01]  /*73b0*/  HMMA.16816.F32 R8, R12.reuse, R36, R8 ;  /* 0x000000240c08723c */ /* 0x044fe20000001808 */
[----:B------:R-:W-:Y:S01]  /*73c0*/  MUFU.EX2 R58, R58 ;  /* 0x0000003a003a7308 */ /* 0x000fe20000000800 */
[----:B------:R-:W-:Y:S01]  /*73d0*/  FADD.FTZ R143, R143, R212 ;  /* 0x000000d48f8f7221 */ /* 0x000fe20000010000 */
[----:B------:R-:W-:Y:S03]  /*73e0*/  LDSM.16.MT88.4 R132, [R51+0x8c00] ;  /* 0x008c00003384783b */ /* 0x000fe60000004200 */
        /* <DEDUP_REMOVED lines=40> */
[C---:B----4-:R-:W-:Y:S01]  /*7670*/  HMMA.16816.F32 R8, R16.reuse, R32, R8 ;  /* 0x000000201008723c */ /* 0x050fe20000001808 */
[----:B------:R-:W-:Y:S02]  /*7680*/  FADD.FTZ R174, R174, R141 ;  /* 0x0000008daeae7221 */ /* 0x000fe40000010000 */
[----:B------:R-:W-:Y:S02]  /*7690*/  LDSM.16.MT88.4 R140, [R21+0x8c00] ;  /* 0x008c0000158c783b */ /* 0x000fe40000004200 */
        /* <DEDUP_REMOVED lines=43> */
[----:B------:R-:W3:Y:S01]  /*7950*/  LDSM.16.MT88.4 R36, [R21+0x8800] ;  /* 0x008800001524783b */ /* 0x000ee20000004200 */
        /* <DEDUP_REMOVED lines=15> */
[C---:B----4-:R-:W-:Y:S01]  /*7a50*/  HMMA.16816.F32 R8, R32.reuse, R16, R8 ;  /* 0x000000102008723c */ /* 0x050fe20000001808 */
[----:B------:R-:W-:Y:S01]  /*7a60*/  FADD.FTZ R17, R139, R172 ;  /* 0x000000ac8b117221 */ /* 0x000fe20000010000 */
[----:B------:R-:W-:Y:S01]  /*7a70*/  MUFU.EX2 R162, R162 ;  /* 0x000000a200a27308 */ /* 0x000fe20000000800 */
[----:B------:R-:W-:Y:S02]  /*7a80*/  FADD.FTZ R61, R61, R62 ;  /* 0x0000003e3d3d7221 */ /* 0x000fe40000010000 */
[----:B------:R-:W-:Y:S02]  /*7a90*/  FADD.FTZ R17, R166, R17 ;  /* 0x00000011a6117221 */ /* 0x000fe40000010000 */
[----:B------:R-:W-:Y:S01]  /*7aa0*/  FADD.FTZ R60, R60, R61 ;  /* 0x0000003d3c3c7221 */ /* 0x000fe20000010000 */
[----:B------:R-:W-:Y:S01]  /*7ab0*/  HMMA.16816.F32 R4, R32, R18, R4 ;  /* 0x000000122004723c */ /* 0x000fe20000001804 */
[----:B------:R-:W-:Y:S01]  /*7ac0*/  FADD.FTZ R16, R164, R17 ;  /* 0x00000011a4107221 */ /* 0x000fe20000010000 */
[----:B------:R-:W4:Y:S01]  /*7ad0*/  MUFU.EX2 R117, R117 ;  /* 0x0000007500757308 */ /* 0x000f220000000800 */
[----:B------:R-:W-:-:S02]  /*7ae0*/  FADD.FTZ R59, R59, R60 ;  /* 0x0000003c3b3b7221 */ /* 0x000fc40000010000 */
[----:B------:R-:W-:Y:S02]  /*7af0*/  FADD.FTZ R16, R167, R16 ;  /* 0x00000010a7107221 */ /* 0x000fe40000010000 */
[----:B------:R-:W-:Y:S01]  /*7b00*/  FADD.FTZ R58, R58, R59 ;  /* 0x0000003b3a3a7221 */ /* 0x000fe20000010000 */
[C---:B--2---:R-:W-:Y:S01]  /*7b10*/  HMMA.16816.F32 R28, R32.reuse, R12, R28 ;  /* 0x0000000c201c723c */ /* 0x044fe2000000181c */
[----:B------:R-:W-:Y:S01]  /*7b20*/  FADD.FTZ R137, R137, R16 ;  /* 0x0000001089897221 */ /* 0x000fe20000010000 */
[----:B------:R-:W-:Y:S01]  /*7b30*/  MUFU.EX2 R49, R49 ;  /* 0x0000003100317308 */ /* 0x000fe20000000800 */
[----:B------:R-:W2:Y:S01]  /*7b40*/  LDSM.16.MT88.4 R16, [R51+0x8800] ;  /* 0x008800003310783b */ /* 0x000ea20000004200 */
[----:B-1----:R-:W-:Y:S01]  /*7b50*/  F2FP.F16.F32.PACK_AB R13, R170, R155 ;  /* 0x0000009baa0d723e */ /* 0x002fe200000000ff */
[----:B------:R-:W-:Y:S01]  /*7b60*/  FADD.FTZ R158, R158, R137 ;  /* 0x000000899e9e7221 */ /* 0x000fe20000010000 */
[----:B------:R-:W-:Y:S02]  /*7b70*/  FADD.FTZ R57, R57, R58 ;  /* 0x0000003a39397221 */ /* 0x000fe40000010000 */
[----:B------:R-:W-:Y:S01]  /*7b80*/  HMMA.16816.F32 R24, R32, R14, R24 ;  /* 0x0000000e2018723c */ /* 0x000fe20000001818 */
[----:B------:R-:W-:Y:S01]  /*7b90*/  FADD.FTZ R131, R131, R158 ;  /* 0x0000009e83837221 */ /* 0x000fe20000010000 */
[----:B------:R-:W1:Y:S01]  /*7ba0*/  MUFU.EX2 R50, R50 ;  /* 0x0000003200327308 */ /* 0x000e620000000800 */
[----:B----4-:R-:W-:Y:S01]  /*7bb0*/  F2FP.F16.F32.PACK_AB R15, R117, R162 ;  /* 0x000000a2750f723e */ /* 0x010fe200000000ff */
[-C--:B------:R-:W-:Y:S01]  /*7bc0*/  FFMA.FTZ R32, R44, R77.reuse, -R75 ;  /* 0x0000004d2c207223 */ /* 0x080fe2000001084b */
[----:B------:R-:W-:Y:S01]  /*7bd0*/  FADD.FTZ R131, R136, R131 ;  /* 0x0000008388837221 */ /* 0x000fe20000010000 */
[----:B------:R-:W-:Y:S01]  /*7be0*/  FFMA.FTZ R33, R43, R77, -R75 ;  /* 0x0000004d2b217223 */ /* 0x000fe2000001084b */
[----:B------:R-:W-:-:S02]  /*7bf0*/  FADD.FTZ R56, R56, R57 ;  /* 0x0000003938387221 */ /* 0x000fc40000010000 */
[----:B------:R-:W-:Y:S01]  /*7c00*/  FADD.FTZ R34, R120, R131 ;  /* 0x0000008378227221 */ /* 0x000fe20000010000 */
[----:B------:R-:W-:Y:S01]  /*7c10*/  MUFU.EX2 R47, R47 ;  /* 0x0000002f002f7308 */ /* 0x000fe20000000800 */
[----:B------:R-:W-:Y:S02]  /*7c20*/  FADD.FTZ R55, R55, R56 ;  /* 0x0000003837377221 */ /* 0x000fe40000010000 */
        /* <DEDUP_REMOVED lines=12> */
[C---:B---3--:R-:W-:Y:S01]  /*7cf0*/  HMMA.16816.F32 R8, R12.reuse, R36, R8 ;  /* 0x000000240c08723c */ /* 0x048fe20000001808 */
[----:B------:R-:W-:Y:S01]  /*7d00*/  FFMA.FTZ R36, R40, R77, -R74 ;  /* 0x0000004d28247223 */ /* 0x000fe2000001084a */
[----:B------:R-:W-:Y:S06]  /*7d10*/  MUFU.EX2 R41, R41 ;  /* 0x0000002900297308 */ /* 0x000fec0000000800 */
[----:B--2---:R-:W-:Y:S01]  /*7d20*/  HMMA.16816.F32 R28, R12, R16, R28 ;  /* 0x000000100c1c723c */ /* 0x004fe2000000181c */
[----:B------:R-:W-:Y:S01]  /*7d30*/  FADD.FTZ R16, R54, R55 ;  /* 0x0000003736107221 */ /* 0x000fe20000010000 */
[----:B------:R-:W-:Y:S01]  /*7d40*/  MUFU.EX2 R45, R45 ;  /* 0x0000002d002d7308 */ /* 0x000fe20000000800 */
[----:B------:R-:W-:-:S02]  /*7d50*/  FADD.FTZ R17, R87, R96 ;  /* 0x0000006057117221 */ /* 0x000fc40000010000 */
[----:B------:R-:W-:Y:S02]  /*7d60*/  FADD.FTZ R16, R85, R16 ;  /* 0x0000001055107221 */ /* 0x000fe40000010000 */
[----:B------:R-:W-:Y:S01]  /*7d70*/  FADD.FTZ R17, R84, R17 ;  /* 0x0000001154117221 */ /* 0x000fe20000010000 */
[----:B------:R-:W-:Y:S01]  /*7d80*/  HMMA.16816.F32 R4, R12, R38, R4 ;  /* 0x000000260c04723c */ /* 0x000fe20000001804 */
[----:B------:R-:W-:Y:S01]  /*7d90*/  FADD.FTZ R99, R99, R16 ;  /* 0x0000001063637221 */ /* 0x000fe20000010000 */
[----:B------:R-:W2:Y:S03]  /*7da0*/  MUFU.EX2 R32, R32 ;  /* 0x0000002000207308 */ /* 0x000ea60000000800 */
[----:B------:R-:W-:-:S03]  /*7db0*/  FADD.FTZ R122, R122, R99 ;  /* 0x000000637a7a7221 */ /* 0x000fc60000010000 */
[----:B------:R-:W-:Y:S01]  /*7dc0*/  HMMA.16816.F32 R24, R12, R18, R24 ;  /* 0x000000120c18723c */ /* 0x000fe20000001818 */
[----:B-1----:R-:W-:Y:S01]  /*7dd0*/  F2FP.F16.F32.PACK_AB R13, R92, R91 ;  /* 0x0000005b5c0d723e */ /* 0x002fe200000000ff */
[----:B------:R-:W-:Y:S01]  /*7de0*/  MUFU.EX2 R33, R33 ;  /* 0x0000002100217308 */ /* 0x000fe20000000800 */
[----:B------:R-:W-:-:S04]  /*7df0*/  FADD.FTZ R153, R153, R122 ;  /* 0x0000007a99997221 */ /* 0x000fc80000010000 */
[----:B------:R-:W-:-:S03]  /*7e00*/  FADD.FTZ R190, R190, R153 ;  /* 0x00000099bebe7221 */ /* 0x000fc60000010000 */
[----:B------:R-:W1:Y:S01]  /*7e10*/  MUFU.EX2 R34, R42 ;  /* 0x0000002a00227308 */ /* 0x000e620000000800 */
[----:B--2---:R-:W-:-:S07]  /*7e20*/  F2FP.F16.F32.PACK_AB R12, R32, R45 ;  /* 0x0000002d200c723e */ /* 0x004fce00000000ff */
[----:B------:R-:W2:Y:S01]  /*7e30*/  MUFU.EX2 R36, R36 ;  /* 0x0000002400247308 */ /* 0x000ea20000000800 */
[----:B-1----:R-:W-:Y:S02]  /*7e40*/  F2FP.F16.F32.PACK_AB R14, R34, R33 ;  /* 0x00000021220e723e */ /* 0x002fe400000000ff */
[----:B--2---:R-:W-:-:S07]  /*7e50*/  F2FP.F16.F32.PACK_AB R15, R36, R41 ;  /* 0x00000029240f723e */ /* 0x004fce00000000ff */
        /* <DEDUP_REMOVED lines=91> */
.L_x_4012:
        /* <DEDUP_REMOVED lines=8> */
.L_x_4013:
[----:B------:R-:W-:Y:S05]  /*8490*/  BSYNC.RECONVERGENT B0 ;  /* 0x0000000000007941 */ /* 0x000fea0003800200 */
.L_x_4011:
[C---:B------:R-:W-:Y:S01]  /*84a0*/  IMAD.SHL.U32 R5, R22.reuse, 0x40, RZ ;  /* 0x0000004016057824 */ /* 0x040fe200078e00ff */
[----:B------:R-:W-:Y:S01]  /*84b0*/  SHF.L.U64.HI R4, R22, 0x6, R23 ;  /* 0x0000000616047819 */ /* 0x000fe20000010217 */
[----:B------:R-:W-:Y:S01]  /*84c0*/  @!PT LDS RZ, [RZ] ;  /* 0x00000000fffff984 */ /* 0x000fe20000000800 */
[----:B------:R-:W-:Y:S01]  /*84d0*/  @!PT LDS RZ, [RZ] ;  /* 0x00000000fffff984 */ /* 0x000fe20000000800 */
[----:B------:R-:W-:Y:S01]  /*84e0*/  @!PT LDS RZ, [RZ] ;  /* 0x00000000fffff984 */ /* 0x000fe20000000800 */
[----:B------:R-:W-:Y:S01]  /*84f0*/  LDGSTS.E.BYPASS.LTC128B.128 [R237+0x5000], desc[UR4][R228.64] ;  /* 0x05000000e4ed7fae */ /* 0x000fe2000b981a04 */
[----:B------:R-:W-:Y:S02]  /*8500*/  BSSY.RECONVERGENT B1, `(.L_x_4014) ;  /* 0x00000e3000017945 */ /* 0x000fe40003800200 */
        /* <DEDUP_REMOVED lines=8> */
[----:B------:R-:W-:Y:S02]  /*8590*/  LDGSTS.E.BYPASS.LTC128B.128 [R237+0x6000], desc[UR4][R10.64] ;  /* 0x060000000aed7fae */ /* 0x000fe4000b981a04 */
[-C--:B------:R-:W-:Y:S01]  /*85a0*/  IADD3 R16, P0, PT, R8, R5.reuse, RZ ;  /* 0x0000000508107210 */ /* 0x080fe20007f1e0ff */
[--C-:B------:R-:W-:Y:S01]  /*85b0*/  IMAD.X R9, R7, 0x1, R4.reuse, P1 ;  /* 0x0000000107097824 */ /* 0x100fe200008e0604 */
[----:B------:R2:W-:Y:S02]  /*85c0*/  LDGSTS.E.BYPASS.LTC128B.128 [R237+0x6800], desc[UR4][R6.64] ;  /* 0x0680000006ed7fae */ /* 0x0005e4000b981a04 */
[-C--:B------:R-:W-:Y:S01]  /*85d0*/  IADD3 R18, P1, PT, R16, R5.reuse, RZ ;  /* 0x0000000510127210 */ /* 0x080fe20007f3e0ff */
[--C-:B------:R-:W-:Y:S01]  /*85e0*/  IMAD.X R17, R9, 0x1, R4.reuse, P0 ;  /* 0x0000000109117824 */ /* 0x100fe200000e0604 */
[----:B------:R-:W-:Y:S02]  /*85f0*/  LDGSTS.E.BYPASS.LTC128B.128 [R237+0x7000], desc[UR4][R8.64] ;  /* 0x0700000008ed7fae */ /* 0x000fe4000b981a04 */
[----:B------:R-:W-:Y:S01]  /*8600*/  IADD3 R28, P0, PT, R18, R5, RZ ;  /* 0x00000005121c7210 */ /* 0x000fe20007f1e0ff */
[--C-:B------:R-:W-:Y:S01]  /*8610*/  IMAD.X R19, R17, 0x1, R4.reuse, P1 ;  /* 0x0000000111137824 */ /* 0x100fe200008e0604 */
[----:B------:R-:W-:Y:S03]  /*8620*/  LDGSTS.E.BYPASS.LTC128B.128 [R237+0x7800], desc[UR4][R16.64] ;  /* 0x0780000010ed7fae */ /* 0x000fe6000b981a04 */
[----:B------:R-:W-:Y:S01]  /*8630*/  IMAD.X R29, R19, 0x1, R4, P0 ;  /* 0x00000001131d7824 */ /* 0x000fe200000e0604 */
[----:B------:R-:W-:Y:S01]  /*8640*/  LDGSTS.E.BYPASS.LTC128B.128 [R237+0x8000], desc[UR4][R18.64] ;  /* 0x0800000012ed7fae */ /* 0x000fe2000b981a04 */
[----:B------:R-:W-:-:S03]  /*8650*/  ISETP.GT.AND P0, PT, R148, R225, PT ;  /* 0x000000e19400720c */ /* 0x000fc60003f04270 */
[----:B------:R3:W-:Y:S04]  /*8660*/  LDGSTS.E.BYPASS.LTC128B.128 [R237+0x8800], desc[UR4][R28.64] ;  /* 0x088000001ced7fae */ /* 0x0007e8000b981a04 */
        /* <DEDUP_REMOVED lines=37> */
[----:B------:R-:W0:Y:S05]  /*88c0*/  LDGDEPBAR ;  /* 0x00000000000079af */ /* 0x000e2a0000000000 */
        /* <DEDUP_REMOVED lines=30> */
[C---:B--2---:R-:W-:Y:S08]  /*8ab0*/  HMMA.16816.F32 R28, R204.reuse, R164, R28 ;  /* 0x000000a4cc1c723c */ /* 0x044ff0000000181c */
        /* <DEDUP_REMOVED lines=25> */
[C---:B--2---:R-:W-:Y:S08]  /*8c50*/  HMMA.16816.F32 R68, R204.reuse, R164, R68 ;  /* 0x000000a4cc44723c */ /* 0x044ff00000001844 */
[C---:B------:R-:W-:Y:S08]  /*8c60*/  HMMA.16816.F32 R64, R204.reuse, R166, R64 ;  /* 0x000000a6cc40723c */ /* 0x040ff00000001840 */
[C---:B-----5:R-:W-:Y:S08]  /*8c70*/  HMMA.16816.F32 R60, R204.reuse, R160, R60 ;  /* 0x000000a0cc3c723c */ /* 0x060ff0000000183c */
[C---:B------:R-:W-:Y:S08]  /*8c80*/  HMMA.16816.F32 R56, R204.reuse, R162, R56 ;  /* 0x000000a2cc38723c */ /* 0x040ff00000001838 */
[----:B------:R-:W-:Y:S01]  /*8c90*/  HMMA.16816.F32 R52, R204, R156, R52 ;  /* 0x0000009ccc34723c */ /* 0x000fe20000001834 */
[----:B------:R-:W-:-:S07]  /*8ca0*/  IMAD.SHL.U32 R156, R186, 0x100, RZ ;  /* 0x00000100ba9c7824 */ /* 0x000fce00078e00ff */
        /* <DEDUP_REMOVED lines=67> */
.L_x_4017:
        /* <DEDUP_REMOVED lines=8> */
.L_x_4018:
[----:B------:R-:W-:Y:S05]  /*9160*/  BSYNC.RECONVERGENT B0 ;  /* 0x0000000000007941 */ /* 0x000fea0003800200 */
.L_x_4016:
        /* <DEDUP_REMOVED lines=28> */
.L_x_4015:
[----:B------:R-:W-:Y:S05]  /*9330*/  BSYNC.RECONVERGENT B1 ;  /* 0x0000000000017941 */ /* 0x000fea0003800200 */
.L_x_4014:
[----:B------:R-:W-:-:S05]  /*9340*/  LOP3.LUT R157, R156, R185, RZ, 0xfc, !PT ;  /* 0x000000b99c9d7212 */ /* 0x000fca00078efcff */
[C---:B------:R-:W-:Y:S02]  /*9350*/  VIADD R156, R157.reuse, 0xfffffe00 ;  /* 0xfffffe009d9c7836 */ /* 0x040fe40000000000 */
[----:B------:R-:W-:-:S03]  /*9360*/  VIADD R158, R157, 0xfffffe01 ;  /* 0xfffffe019d9e7836 */ /* 0x000fc60000000000 */
[C---:B------:R-:W-:Y:S02]  /*9370*/  ISETP.GE.AND P1, PT, R156.reuse, R224, PT ;  /* 0x000000e09c00720c */ /* 0x040fe40003f26270 */
[----:B------:R-:W-:Y:S02]  /*9380*/  ISETP.GE.AND P4, PT, R156, R223, PT ;  /* 0x000000df9c00720c */ /* 0x000fe40003f86270 */
[----:B------:R-:W-:Y:S02]  /*9390*/  FSEL R44, R44, -INF , P1 ;  /* 0xff8000002c2c7808 */ /* 0x000fe40000800000 */
[C---:B------:R-:W-:Y:S02]  /*93a0*/  ISETP.GE.AND P2, PT, R156.reuse, R222, PT ;  /* 0x000000de9c00720c */ /* 0x040fe40003f46270 */
[----:B------:R-:W-:Y:S01]  /*93b0*/  ISETP.GE.AND P6, PT, R156, R221, PT ;  /* 0x000000dd9c00720c */ /* 0x000fe20003fc6270 */
[----:B------:R-:W-:Y:S01]  /*93c0*/  VIADD R156, R157, 0xfffffe08 ;  /* 0xfffffe089d9c7836 */ /* 0x000fe20000000000 */
[----:B------:R-:W-:-:S02]  /*93d0*/  ISETP.GE.AND P1, PT, R158, R224, PT ;  /* 0x000000e09e00720c */ /* 0x000fc40003f26270 */
[----:B------:R-:W-:Y:S01]  /*93e0*/  FSEL R216, R44, -INF , !P4 ;  /* 0xff8000002cd87808 */ /* 0x000fe20006000000 */
[C---:B------:R-:W-:Y:S01]  /*93f0*/  VIADD R44, R157.reuse, 0xfffffe10 ;  /* 0xfffffe109d2c7836 */ /* 0x040fe20000000000 */
[C---:B------:R-:W-:Y:S02]  /*9400*/  ISETP.GE.AND P5, PT, R158.reuse, R223, PT ;  /* 0x000000df9e00720c */ /* 0x040fe40003fa6270 */
[C---:B------:R-:W-:Y:S02]  /*9410*/  ISETP.GE.AND P3, PT, R158.reuse, R222, PT ;  /* 0x000000de9e00720c */ /* 0x040fe40003f66270 */
[----:B------:R-:W-:Y:S02]  /*9420*/  ISETP.GE.AND P4, PT, R158, R221, PT ;  /* 0x000000dd9e00720c */ /* 0x000fe40003f86270 */
[----:B------:R-:W-:Y:S01]  /*9430*/  FSEL R158, R46, -INF , P2 ;  /* 0xff8000002e9e7808 */ /* 0x000fe20001000000 */
[----:B------:R-:W-:Y:S01]  /*9440*/  VIADD R46, R157, 0xfffffe09 ;  /* 0xfffffe099d2e7836 */ /* 0x000fe20000000000 */
[----:B------:R-:W-:-:S02]  /*9450*/  FSEL R45, R45, -INF , P1 ;  /* 0xff8000002d2d7808 */ /* 0x000fc40000800000 */
[C---:B------:R-:W-:Y:S02]  /*9460*/  ISETP.GE.AND P2, PT, R156.reuse, R224, PT ;  /* 0x000000e09c00720c */ /* 0x040fe40003f46270 */
[----:B------:R-:W-:Y:S02]  /*9470*/  ISETP.GE.AND P1, PT, R156, R222, PT ;  /* 0x000000de9c00720c */ /* 0x000fe40003f26270 */
[----:B------:R-:W-:Y:S02]  /*9480*/  FSEL R158, R158, -INF , !P6 ;  /* 0xff8000009e9e7808 */ /* 0x000fe40007000000 */
[----:B------:R-:W-:Y:S02]  /*9490*/  ISETP.GE.AND P6, PT, R156, R223, PT ;  /* 0x000000df9c00720c */ /* 0x000fe40003fc6270 */
[----:B------:R-:W-:Y:S02]  /*94a0*/  FSEL R40, R40, -INF , P2 ;  /* 0xff80000028287808 */ /* 0x000fe40001000000 */
[----:B-1----:R-:W-:Y:S01]  /*94b0*/  FSEL R163, R42, -INF , P1 ;  /* 0xff8000002aa37808 */ /* 0x002fe20000800000 */
[----:B------:R-:W-:Y:S01]  /*94c0*/  VIADD R42, R157, 0xfffffe11 ;  /* 0xfffffe119d2a7836 */ /* 0x000fe20000000000 */
[----:B------:R-:W-:-:S02]  /*94d0*/  ISETP.GE.AND P1, PT, R44, R224, PT ;  /* 0x000000e02c00720c */ /* 0x000fc40003f26270 */
[----:B------:R-:W-:Y:S02]  /*94e0*/  FSEL R210, R40, -INF , !P6 ;  /* 0xff80000028d27808 */ /* 0x000fe40007000000 */
[----:B------:R-:W-:Y:S02]  /*94f0*/  FSEL R40, R36, -INF , P1 ;  /* 0xff80000024287808 */ /* 0x000fe40000800000 */
[----:B------:R-:W2:Y:S01]  /*9500*/  LD.E R36, desc[UR4][R2.64+0xdc] ;  /* 0x0000dc0402247980 */ /* 0x000ea2000c101900 */
[----:B------:R-:W-:Y:S02]  /*9510*/  FSEL R47, R47, -INF , P3 ;  /* 0xff8000002f2f7808 */ /* 0x000fe40001800000 */
[----:B------:R-:W-:Y:S02]  /*9520*/  FSEL R212, R45, -INF , !P5 ;  /* 0xff8000002dd47808 */ /* 0x000fe40006800000 */
[----:B------:R-:W-:Y:S02]  /*9530*/  ISETP.GE.AND P3, PT, R46, R224, PT ;  /* 0x000000e02e00720c */ /* 0x000fe40003f66270 */
[----:B------:R-:W-:-:S02]  /*9540*/  FSEL R161, R47, -INF , !P4 ;  /* 0xff8000002fa17808 */ /* 0x000fc40006000000 */
[----:B------:R-:W-:Y:S02]  /*9550*/  ISETP.GE.AND P5, PT, R156, R221, PT ;  /* 0x000000dd9c00720c */ /* 0x000fe40003fa6270 */
[CC--:B------:R-:W-:Y:S02]  /*9560*/  ISETP.GE.AND P4, PT, R46.reuse, R222.reuse, PT ;  /* 0x000000de2e00720c */ /* 0x0c0fe40003f86270 */
[----:B------:R-:W-:Y:S02]  /*9570*/  ISETP.GE.AND P2, PT, R46, R223, PT ;  /* 0x000000df2e00720c */ /* 0x000fe40003f46270 */
[----:B------:R-:W-:Y:S02]  /*9580*/  FSEL R41, R41, -INF , P3 ;  /* 0xff80000029297808 */ /* 0x000fe40001800000 */
[----:B------:R-:W-:Y:S02]  /*9590*/  FSEL R163, R163, -INF , !P5 ;  /* 0xff800000a3a37808 */ /* 0x000fe40006800000 */
[----:B------:R-:W-:-:S02]  /*95a0*/  ISETP.GE.AND P3, PT, R44, R222, PT ;  /* 0x000000de2c00720c */ /* 0x000fc40003f66270 */
[----:B------:R-:W-:Y:S02]  /*95b0*/  FSEL R165, R43, -INF , P4 ;  /* 0xff8000002ba57808 */ /* 0x000fe40002000000 */
[----:B------:R-:W-:Y:S02]  /*95c0*/  ISETP.GE.AND P5, PT, R44, R223, PT ;  /* 0x000000df2c00720c */ /* 0x000fe40003fa6270 */
[----:B------:R-:W-:Y:S02]  /*95d0*/  ISETP.GE.AND P4, PT, R42, R224, PT ;  /* 0x000000e02a00720c */ /* 0x000fe40003f86270 */
[----:B------:R-:W-:Y:S02]  /*95e0*/  FSEL R198, R41, -INF , !P2 ;  /* 0xff80000029c67808 */ /* 0x000fe40005000000 */
[----:B------:R-:W-:Y:S02]  /*95f0*/  FSEL R41, R38, -INF , P3 ;  /* 0xff80000026297808 */ /* 0x000fe40001800000 */
[----:B------:R-:W-:Y:S01]  /*9600*/  FSEL R38, R37, -INF , P4 ;  /* 0xff80000025267808 */ /* 0x000fe20002000000 */
[C---:B------:R-:W-:Y:S01]  /*9610*/  VIADD R37, R157.reuse, 0xfffffe18 ;  /* 0xfffffe189d257836 */ /* 0x040fe20000000000 */
[----:B------:R-:W-:Y:S01]  /*9620*/  FSEL R175, R40, -INF , !P5 ;  /* 0xff80000028af7808 */ /* 0x000fe20006800000 */
[----:B------:R-:W-:Y:S01]  /*9630*/  VIADD R40, R157, 0xfffffe19 ;  /* 0xfffffe199d287836 */ /* 0x000fe20000000000 */
[----:B------:R-:W-:-:S02]  /*9640*/  ISETP.GE.AND P1, PT, R42, R222, PT ;  /* 0x000000de2a00720c */ /* 0x000fc40003f26270 */
[----:B------:R-:W-:Y:S02]  /*9650*/  ISETP.GE.AND P6, PT, R46, R221, PT ;  /* 0x000000dd2e00720c */ /* 0x000fe40003fc6270 */
[----:B------:R-:W-:Y:S02]  /*9660*/  ISETP.GE.AND P3, PT, R42, R223, PT ;  /* 0x000000df2a00720c */ /* 0x000fe40003f66270 */
[----:B------:R-:W-:Y:S01]  /*9670*/  FSEL R192, R39, -INF , P1 ;  /* 0xff80000027c07808 */ /* 0x000fe20000800000 */
[----:B------:R-:W-:Y:S01]  /*9680*/  VIADD R39, R157, 0xfffffe21 ;  /* 0xfffffe219d277836 */ /* 0x000fe20000000000 */
[-C--:B------:R-:W-:Y:S02]  /*9690*/  ISETP.GE.AND P1, PT, R37, R224.reuse, PT ;  /* 0x000000e02500720c */ /* 0x080fe40003f26270 */
[----:B------:R-:W-:Y:S01]  /*96a0*/  ISETP.GE.AND P5, PT, R40, R224, PT ;  /* 0x000000e02800720c */ /* 0x000fe20003fa6270 */
[----:B------:R-:W-:Y:S01]  /*96b0*/  VIADD R166, R157, 0xfffffe20 ;  /* 0xfffffe209da67836 */ /* 0x000fe20000000000 */
[----:B------:R-:W-:-:S02]  /*96c0*/  FSEL R165, R165, -INF , !P6 ;  /* 0xff800000a5a57808 */ /* 0x000fc40007000000 */
[----:B------:R-:W-:Y:S01]  /*96d0*/  FSEL R173, R38, -INF , !P3 ;  /* 0xff80000026ad7808 */ /* 0x000fe20005800000 */
[----:B------:R-:W-:Y:S01]  /*96e0*/  VIADD R159, R157, 0xfffffe29 ;  /* 0xfffffe299d9f7836 */ /* 0x000fe20000000000 */
[-C--:B------:R-:W-:Y:S02]  /*96f0*/  ISETP.GE.AND P6, PT, R37, R223.reuse, PT ;  /* 0x000000df2500720c */ /* 0x080fe40003fc6270 */
[----:B------:R-:W-:Y:S02]  /*9700*/  FSEL R32, R32, -INF , P1 ;  /* 0xff80000020207808 */ /* 0x000fe40000800000 */
[----:B------:R-:W-:Y:S02]  /*9710*/  ISETP.GE.AND P3, PT, R40, R223, PT ;  /* 0x000000df2800720c */ /* 0x000fe40003f66270 */
[----:B------:R-:W-:Y:S02]  /*9720*/  FSEL R33, R33, -INF , P5 ;  /* 0xff80000021217808 */ /* 0x000fe40002800000 */
[----:B------:R-:W-:-:S02]  /*9730*/  ISETP.GE.AND P5, PT, R39, R224, PT ;  /* 0x000000e02700720c */ /* 0x000fc40003fa6270 */
[----:B------:R-:W-:Y:S01]  /*9740*/  FSEL R167, R32, -INF , !P6 ;  /* 0xff80000020a77808 */ /* 0x000fe20007000000 */
[----:B------:R-:W-:Y:S01]  /*9750*/  VIADD R32, R157, 0xfffffe28 ;  /* 0xfffffe289d207836 */ /* 0x000fe20000000000 */
[----:B------:R-:W-:Y:S01]  /*9760*/  FSEL R202, R33, -INF , !P3 ;  /* 0xff80000021ca7808 */ /* 0x000fe20005800000 */
[----:B------:R-:W-:Y:S01]  /*9770*/  VIADD R182, R157, 0xfffffe31 ;  /* 0xfffffe319db67836 */ /* 0x000fe20000000000 */
[CC--:B------:R-:W-:Y:S02]  /*9780*/  ISETP.GE.AND P1, PT, R166.reuse, R224.reuse, PT ;  /* 0x000000e0a600720c */ /* 0x0c0fe40003f26270 */
[-C--:B------:R-:W-:Y:S02]  /*9790*/  ISETP.GE.AND P3, PT, R39, R223.reuse, PT ;  /* 0x000000df2700720c */ /* 0x080fe40003f66270 */
[----:B------:R-:W-:Y:S02]  /*97a0*/  FSEL R29, R29, -INF , P5 ;  /* 0xff8000001d1d7808 */ /* 0x000fe40002800000 */
[----:B------:R-:W-:Y:S01]  /*97b0*/  ISETP.GE.AND P5, PT, R159, R224, PT ;  /* 0x000000e09f00720c */ /* 0x000fe20003fa6270 */
        /* <DEDUP_REMOVED lines=26> */
[----:B------:R-:W-:Y:S02]  /*9960*/  ISETP.GE.AND P3, PT, R248, R223, PT ;  /* 0x000000dff800720c */ /* 0x000fe40003f66270 */
[----:B------:R-:W-:Y:S02]  /*9970*/  FSEL R13, R13, -INF , P5 ;  /* 0xff8000000d0d7808 */ /* 0x000fe40002800000 */
[-C--:B------:R-:W-:Y:S02]  /*9980*/  ISETP.GE.AND P5, PT, R45, R224.reuse, PT ;  /* 0x000000e02d00720c */ /* 0x080fe40003fa6270 */
[----:B------:R-:W-:Y:S01]  /*9990*/  FSEL R28, R16, -INF , !P6 ;  /* 0xff800000101c7808 */ /* 0x000fe20007000000 */
[----:B------:R-:W-:Y:S01]  /*99a0*/  VIADD R246, R157, 0xfffffe48 ;  /* 0xfffffe489df67836 */ /* 0x000fe20000000000 */
[----:B------:R-:W-:Y:S02]  /*99b0*/  FSEL R12, R12, -INF , P1 ;  /* 0xff8000000c0c7808 */ /* 0x000fe40000800000 */
[----:B------:R-:W-:Y:S01]  /*99c0*/  FSEL R16, R13, -INF , !P3 ;  /* 0xff8000000d107808 */ /* 0x000fe20005800000 */
[----:B------:R-:W-:Y:S01]  /*99d0*/  VIADD R234, R157, 0xfffffe51 ;  /* 0xfffffe519dea7836 */ /* 0x000fe20000000000 */
[----:B------:R-:W-:-:S02]  /*99e0*/  ISETP.GE.AND P1, PT, R43, R224, PT ;  /* 0x000000e02b00720c */ /* 0x000fc40003f26270 */
[----:B------:R-:W-:Y:S02]  /*99f0*/  ISETP.GE.AND P3, PT, R45, R223, PT ;  /* 0x000000df2d00720c */ /* 0x000fe40003f66270 */
[----:B------:R-:W-:Y:S02]  /*9a00*/  FSEL R9, R9, -INF , P5 ;  /* 0xff80000009097808 */ /* 0x000fe40002800000 */
[-C--:B------:R-:W-:Y:S01]  /*9a10*/  ISETP.GE.AND P5, PT, R244, R224.reuse, PT ;  /* 0x000000e0f400720c */ /* 0x080fe20003fa6270 */
[----:B------:R-:W-:Y:S01]  /*9a20*/  VIADD R242, R157, 0xfffffe50 ;  /* 0xfffffe509df27836 */ /* 0x000fe20000000000 */
[----:B------:R-:W-:Y:S02]  /*9a30*/  FSEL R8, R8, -INF , P1 ;  /* 0xff80000008087808 */ /* 0x000fe40000800000 */
[----:B------:R-:W-:Y:S02]  /*9a40*/  FSEL R251, R9, -INF , !P3 ;  /* 0xff80000009fb7808 */ /* 0x000fe40005800000 */
[----:B------:R-:W-:-:S02]  /*9a50*/  ISETP.GE.AND P1, PT, R246, R224, PT ;  /* 0x000000e0f600720c */ /* 0x000fc40003f26270 */
[-C--:B------:R-:W-:Y:S02]  /*9a60*/  ISETP.GE.AND P3, PT, R244, R223.reuse, PT ;  /* 0x000000dff400720c */ /* 0x080fe40003f66270 */
[----:B------:R-:W-:Y:S02]  /*9a70*/  FSEL R5, R5, -INF , P5 ;  /* 0xff80000005057808 */ /* 0x000fe40002800000 */
[----:B------:R-:W-:Y:S02]  /*9a80*/  ISETP.GE.AND P5, PT, R234, R224, PT ;  /* 0x000000e0ea00720c */ /* 0x000fe40003fa6270 */
[----:B------:R-:W-:Y:S01]  /*9a90*/  ISETP.GE.AND P6, PT, R252, R223, PT ;  /* 0x000000dffc00720c */ /* 0x000fe20003fc6270 */
[----:B------:R-:W-:Y:S01]  /*9aa0*/  VIADD R38, R157, 0xfffffe58 ;  /* 0xfffffe589d267836 */ /* 0x000fe20000000000 */
[----:B------:R-:W-:Y:S02]  /*9ab0*/  FSEL R4, R4, -INF , P1 ;  /* 0xff80000004047808 */ /* 0x000fe40000800000 */
[----:B------:R-:W-:-:S02]  /*9ac0*/  FSEL R247, R5, -INF , !P3 ;  /* 0xff80000005f77808 */ /* 0x000fc40005800000 */
[----:B------:R-:W-:Y:S02]  /*9ad0*/  ISETP.GE.AND P1, PT, R242, R224, PT ;  /* 0x000000e0f200720c */ /* 0x000fe40003f26270 */
[-C--:B------:R-:W-:Y:S02]  /*9ae0*/  ISETP.GE.AND P3, PT, R234, R223.reuse, PT ;  /* 0x000000dfea00720c */ /* 0x080fe40003f66270 */
[----:B------:R-:W-:Y:S01]  /*9af0*/  FSEL R153, R153, -INF , P5 ;  /* 0xff80000099997808 */ /* 0x000fe20002800000 */
[----:B------:R-:W-:Y:S01]  /*9b00*/  VIADD R179, R157, 0xfffffe59 ;  /* 0xfffffe599db37836 */ /* 0x000fe20000000000 */
[----:B------:R-:W-:Y:S02]  /*9b10*/  FSEL R164, R12, -INF , !P6 ;  /* 0xff8000000ca47808 */ /* 0x000fe40007000000 */
[----:B------:R-:W-:Y:S02]  /*9b20*/  ISETP.GE.AND P6, PT, R43, R223, PT ;  /* 0x000000df2b00720c */ /* 0x000fe40003fc6270 */
[----:B------:R-:W-:-:S02]  /*9b30*/  FSEL R152, R152, -INF , P1 ;  /* 0xff80000098987808 */ /* 0x000fc40000800000 */
[----:B------:R-:W-:Y:S01]  /*9b40*/  FSEL R213, R153, -INF , !P3 ;  /* 0xff80000099d57808 */ /* 0x000fe20005800000 */
[C---:B------:R-:W-:Y:S01]  /*9b50*/  VIADD R153, R157.reuse, 0xfffffe60 ;  /* 0xfffffe609d997836 */ /* 0x040fe20000000000 */
[-C--:B------:R-:W-:Y:S01]  /*9b60*/  ISETP.GE.AND P1, PT, R38, R224.reuse, PT ;  /* 0x000000e02600720c */ /* 0x080fe20003f26270 */
[----:B------:R-:W-:Y:S01]  /*9b70*/  VIADD R206, R157, 0xfffffe61 ;  /* 0xfffffe619dce7836 */ /* 0x000fe20000000000 */
[----:B------:R-:W-:Y:S02]  /*9b80*/  FSEL R250, R8, -INF , !P6 ;  /* 0xff80000008fa7808 */ /* 0x000fe40007000000 */
[----:B------:R-:W-:Y:S02]  /*9b90*/  ISETP.GE.AND P5, PT, R179, R224, PT ;  /* 0x000000e0b300720c */ /* 0x000fe40003fa6270 */
[----:B------:R-:W-:Y:S01]  /*9ba0*/  ISETP.GE.AND P6, PT, R246, R223, PT ;  /* 0x000000dff600720c */ /* 0x000fe20003fc6270 */
[----:B------:R-:W-:Y:S01]  /*9bb0*/  VIADD R204, R157, 0xfffffe68 ;  /* 0xfffffe689dcc7836 */ /* 0x000fe20000000000 */
[----:B------:R-:W-:-:S02]  /*9bc0*/  FSEL R128, R128, -INF , P1 ;  /* 0xff80000080807808 */ /* 0x000fc40000800000 */
[-C--:B------:R-:W-:Y:S01]  /*9bd0*/  ISETP.GE.AND P1, PT, R153, R224.reuse, PT ;  /* 0x000000e09900720c */ /* 0x080fe20003f26270 */
[----:B------:R-:W-:Y:S01]  /*9be0*/  VIADD R200, R157, 0xfffffe69 ;  /* 0xfffffe699dc87836 */ /* 0x000fe20000000000 */
[-C--:B------:R-:W-:Y:S02]  /*9bf0*/  ISETP.GE.AND P3, PT, R179, R223.reuse, PT ;  /* 0x000000dfb300720c */ /* 0x080fe40003f66270 */
[----:B------:R-:W-:Y:S02]  /*9c00*/  FSEL R129, R129, -INF , P5 ;  /* 0xff80000081817808 */ /* 0x000fe40002800000 */
[----:B------:R-:W-:Y:S02]  /*9c10*/  FSEL R249, R4, -INF , !P6 ;  /* 0xff80000004f97808 */ /* 0x000fe40007000000 */
[----:B------:R-:W-:Y:S02]  /*9c20*/  ISETP.GE.AND P5, PT, R206, R224, PT ;  /* 0x000000e0ce00720c */ /* 0x000fe40003fa6270 */
[----:B------:R-:W-:Y:S01]  /*9c30*/  ISETP.GE.AND P6, PT, R242, R223, PT ;  /* 0x000000dff200720c */ /* 0x000fe20003fc6270 */
[----:B------:R-:W-:Y:S01]  /*9c40*/  VIADD R190, R157, 0xfffffe70 ;  /* 0xfffffe709dbe7836 */ /* 0x000fe20000000000 */
[----:B------:R-:W-:-:S02]  /*9c50*/  FSEL R124, R124, -INF , P1 ;  /* 0xff8000007c7c7808 */ /* 0x000fc40000800000 */
[----:B------:R-:W-:Y:S02]  /*9c60*/  FSEL R207, R129, -INF , !P3 ;  /* 0xff80000081cf7808 */ /* 0x000fe40005800000 */
[-C--:B------:R-:W-:Y:S01]  /*9c70*/  ISETP.GE.AND P1, PT, R204, R224.reuse, PT ;  /* 0x000000e0cc00720c */ /* 0x080fe20003f26270 */
[----:B------:R-:W-:Y:S01]  /*9c80*/  VIADD R188, R157, 0xfffffe71 ;  /* 0xfffffe719dbc7836 */ /* 0x000fe20000000000 */
[----:B------:R-:W-:Y:S02]  /*9c90*/  ISETP.GE.AND P3, PT, R206, R223, PT ;  /* 0x000000dfce00720c */ /* 0x000fe40003f66270 */
[----:B------:R-:W-:Y:S02]  /*9ca0*/  FSEL R125, R125, -INF , P5 ;  /* 0xff8000007d7d7808 */ /* 0x000fe40002800000 */
[----:B------:R-:W-:Y:S02]  /*9cb0*/  FSEL R217, R152, -INF , !P6 ;  /* 0xff80000098d97808 */ /* 0x000fe40007000000 */
[----:B------:R-:W-:-:S02]  /*9cc0*/  ISETP.GE.AND P5, PT, R200, R224, PT ;  /* 0x000000e0c800720c */ /* 0x000fc40003fa6270 */
[-C--:B------:R-:W-:Y:S01]  /*9cd0*/  ISETP.GE.AND P6, PT, R38, R223.reuse, PT ;  /* 0x000000df2600720c */ /* 0x080fe20003fc6270 */
[----:B------:R-:W-:Y:S01]  /*9ce0*/  VIADD R178, R157, 0xfffffe78 ;  /* 0xfffffe789db27836 */ /* 0x000fe20000000000 */
[----:B------:R-:W-:Y:S02]  /*9cf0*/  FSEL R120, R120, -INF , P1 ;  /* 0xff80000078787808 */ /* 0x000fe40000800000 */
[----:B------:R-:W-:Y:S02]  /*9d00*/  FSEL R203, R125, -INF , !P3 ;  /* 0xff8000007dcb7808 */ /* 0x000fe40005800000 */
[----:B------:R-:W-:Y:S01]  /*9d10*/  ISETP.GE.AND P1, PT, R190, R224, PT ;  /* 0x000000e0be00720c */ /* 0x000fe20003f26270 */
[----:B------:R-:W-:Y:S01]  /*9d20*/  VIADD R174, R157, 0xfffffe79 ;  /* 0xfffffe799dae7836 */ /* 0x000fe20000000000 */
[----:B------:R-:W-:Y:S02]  /*9d30*/  ISETP.GE.AND P3, PT, R200, R223, PT ;  /* 0x000000dfc800720c */ /* 0x000fe40003f66270 */
[----:B------:R-:W-:-:S02]  /*9d40*/  FSEL R121, R121, -INF , P5 ;  /* 0xff80000079797808 */ /* 0x000fc40002800000 */
[----:B------:R-:W-:Y:S02]  /*9d50*/  FSEL R211, R128, -INF , !P6 ;  /* 0xff80000080d37808 */ /* 0x000fe40007000000 */
[----:B------:R-:W-:Y:S02]  /*9d60*/  ISETP.GE.AND P5, PT, R188, R224, PT ;  /* 0x000000e0bc00720c */ /* 0x000fe40003fa6270 */
[----:B------:R-:W-:Y:S02]  /*9d70*/  ISETP.GE.AND P6, PT, R153, R223, PT ;  /* 0x000000df9900720c */ /* 0x000fe40003fc6270 */
[----:B------:R-:W-:Y:S01]  /*9d80*/  ISETP.GE.AND P4, PT, R42, R221, PT ;  /* 0x000000dd2a00720c */ /* 0x000fe20003f86270 */
[----:B------:R-:W-:Y:S01]  /*9d90*/  VIADD R42, R157, 0xfffffe80 ;  /* 0xfffffe809d2a7836 */ /* 0x000fe20000000000 */
[----:B------:R-:W-:Y:S02]  /*9da0*/  FSEL R116, R116, -INF , P1 ;  /* 0xff80000074747808 */ /* 0x000fe40000800000 */
[----:B------:R-:W-:-:S02]  /*9db0*/  FSEL R197, R121, -INF , !P3 ;  /* 0xff80000079c57808 */ /* 0x000fc40005800000 */
[-C--:B------:R-:W-:Y:S02]  /*9dc0*/  ISETP.GE.AND P1, PT, R178, R224.reuse, PT ;  /* 0x000000e0b200720c */ /* 0x080fe40003f26270 */
[----:B------:R-:W-:Y:S01]  /*9dd0*/  ISETP.GE.AND P2, PT, R44, R221, PT ;  /* 0x000000dd2c00720c */ /* 0x000fe20003f46270 */
        /* <DEDUP_REMOVED lines=14> */
[-C--:B------:R-:W-:Y:S02]  /*9ec0*/  ISETP.GE.AND P5, PT, R44, R224.reuse, PT ;  /* 0x000000e02c00720c */ /* 0x080fe40003fa6270 */
[-C--:B------:R-:W-:Y:S01]  /*9ed0*/  ISETP.GE.AND P6, PT, R190, R223.reuse, PT ;  /* 0x000000dfbe00720c */ /* 0x080fe20003fc6270 */
[----:B------:R-:W-:Y:S01]  /*9ee0*/  VIADD R46, R157, 0xfffffe90 ;  /* 0xfffffe909d2e7836 */ /* 0x000fe20000000000 */
[----:B------:R-:W-:Y:S02]  /*9ef0*/  FSEL R108, R108, -INF , P1 ;  /* 0xff8000006c6c7808 */ /* 0x000fe40000800000 */
[----:B------:R-:W-:Y:S02]  /*9f00*/  FSEL R181, R113, -INF , !P3 ;  /* 0xff80000071b57808 */ /* 0x000fe40005800000 */
[----:B------:R-:W-:Y:S01]  /*9f10*/  ISETP.GE.AND P1, PT, R172, R224, PT ;  /* 0x000000e0ac00720c */ /* 0x000fe20003f26270 */
[----:B------:R-:W-:Y:S01]  /*9f20*/  VIADD R170, R157, 0xfffffe91 ;  /* 0xfffffe919daa7836 */ /* 0x000fe20000000000 */
[----:B------:R-:W-:-:S02]  /*9f30*/  ISETP.GE.AND P3, PT, R44, R223, PT ;  /* 0x000000df2c00720c */ /* 0x000fc40003f66270 */
[----:B------:R-:W-:Y:S02]  /*9f40*/  FSEL R109, R109, -INF , P5 ;  /* 0xff8000006d6d7808 */ /* 0x000fe40002800000 */
        /* <DEDUP_REMOVED lines=8> */
[----:B------:R-:W-:Y:S02]  /*9fd0*/  ISETP.GE.AND P1, PT, R46, R224, PT ;  /* 0x000000e02e00720c */ /* 0x000fe40003f26270 */
[----:B------:R-:W-:Y:S01]  /*9fe0*/  FMNMX3.FTZ R9, R20, R216, R212, !PT ;  /* 0x000000d814097276 */ /* 0x000fe200078100d4 */
[----:B------:R-:W-:Y:S01]  /*9ff0*/  VIADD R162, R157, 0xfffffe99 ;  /* 0xfffffe999da27836 */ /* 0x000fe20000000000 */
[-C--:B------:R-:W-:Y:S02]  /*a000*/  ISETP.GE.AND P3, PT, R47, R223.reuse, PT ;  /* 0x000000df2f00720c */ /* 0x080fe40003f66270 */
[----:B------:R-:W-:Y:S01]  /*a010*/  FSEL R105, R105, -INF , P5 ;  /* 0xff80000069697808 */ /* 0x000fe20002800000 */
[----:B------:R-:W-:Y:S01]  /*a020*/  IMAD.MOV.U32 R25, RZ, RZ, R167 ;  /* 0x000000ffff197224 */ /* 0x000fe200078e00a7 */
[----:B------:R-:W-:Y:S01]  /*a030*/  FSEL R187, R112, -INF , !P6 ;  /* 0xff80000070bb7808 */ /* 0x000fe20007000000 */
[----:B------:R-:W-:Y:S01]  /*a040*/  IMAD.MOV.U32 R109, RZ, RZ, R24 ;  /* 0x000000ffff6d7224 */ /* 0x000fe200078e0018 */
[----:B------:R-:W-:Y:S01]  /*a050*/  ISETP.GE.AND P5, PT, R170, R224, PT ;  /* 0x000000e0aa00720c */ /* 0x000fe20003fa6270 */
[----:B------:R-:W-:Y:S01]  /*a060*/  IMAD.MOV.U32 R112, RZ, RZ, R29 ;  /* 0x000000ffff707224 */ /* 0x000fe200078e001d */
[----:B------:R-:W-:Y:S01]  /*a070*/  ISETP.GE.AND P6, PT, R42, R223, PT ;  /* 0x000000df2a00720c */ /* 0x000fe20003fc6270 */
[----:B------:R-:W-:Y:S01]  /*a080*/  VIADD R160, R157, 0xfffffea0 ;  /* 0xfffffea09da07836 */ /* 0x000fe20000000000 */
[----:B------:R-:W-:-:S02]  /*a090*/  FSEL R167, R100, -INF , P1 ;  /* 0xff80000064a77808 */ /* 0x000fc40000800000 */
[----:B------:R-:W-:Y:S02]  /*a0a0*/  FMNMX3.FTZ R9, R9, R210, R198, !PT ;  /* 0x000000d209097276 */ /* 0x000fe400078100c6 */
[----:B------:R-:W-:Y:S02]  /*a0b0*/  FSEL R100, R105, -INF , !P3 ;  /* 0xff80000069647808 */ /* 0x000fe40005800000 */
[-C--:B------:R-:W-:Y:S01]  /*a0c0*/  ISETP.GE.AND P1, PT, R168, R224.reuse, PT ;  /* 0x000000e0a800720c */ /* 0x080fe20003f26270 */
[----:B------:R-:W-:Y:S01]  /*a0d0*/  VIADD R156, R157, 0xfffffea1 ;  /* 0xfffffea19d9c7836 */ /* 0x000fe20000000000 */
[----:B------:R-:W-:Y:S01]  /*a0e0*/  ISETP.GE.AND P3, PT, R170, R223, PT ;  /* 0x000000dfaa00720c */ /* 0x000fe20003f66270 */
[----:B------:R-:W-:Y:S01]  /*a0f0*/  IMAD.MOV.U32 R105, RZ, RZ, R25 ;  /* 0x000000ffff697224 */ /* 0x000fe200078e0019 */
[----:B------:R-:W-:Y:S02]  /*a100*/  FSEL R101, R101, -INF , P5 ;  /* 0xff80000065657808 */ /* 0x000fe40002800000 */
[----:B------:R-:W-:Y:S01]  /*a110*/  FSEL R179, R108, -INF , !P6 ;  /* 0xff8000006cb37808 */ /* 0x000fe20007000000 */
[----:B------:R-:W-:Y:S01]  /*a120*/  IMAD.MOV.U32 R108, RZ, RZ, R33 ;  /* 0x000000ffff6c7224 */ /* 0x000fe200078e0021 */
[----:B------:R-:W-:-:S02]  /*a130*/  ISETP.GE.AND P5, PT, R162, R224, PT ;  /* 0x000000e0a200720c */ /* 0x000fc40003fa6270 */
[----:B------:R-:W-:Y:S02]  /*a140*/  FMNMX3.FTZ R9, R9, R112, R109, !PT ;  /* 0x0000007009097276 */ /* 0x000fe4000781006d */
[----:B------:R-:W-:Y:S01]  /*a150*/  FSEL R33, R96, -INF , P1 ;  /* 0xff80000060217808 */ /* 0x000fe20000800000 */
[----:B------:R-:W-:Y:S01]  /*a160*/  VIADD R199, R157, 0xfffffea8 ;  /* 0xfffffea89dc77836 */ /* 0x000fe20000000000 */
[----:B------:R-:W-:Y:S02]  /*a170*/  FSEL R125, R101, -INF , !P3 ;  /* 0xff800000657d7808 */ /* 0x000fe40005800000 */
[----:B------:R-:W-:Y:S01]  /*a180*/  ISETP.GE.AND P1, PT, R160, R224, PT ;  /* 0x000000e0a000720c */ /* 0x000fe20003f26270 */
[----:B------:R-:W-:Y:S01]  /*a190*/  VIADD R193, R157, 0xfffffea9 ;  /* 0xfffffea99dc17836 */ /* 0x000fe20000000000 */
[----:B------:R-:W-:Y:S02]  /*a1a0*/  ISETP.GE.AND P3, PT, R162, R223, PT ;  /* 0x000000dfa200720c */ /* 0x000fe40003f66270 */
[----:B------:R-:W-:-:S02]  /*a1b0*/  FSEL R97, R97, -INF , P5 ;  /* 0xff80000061617808 */ /* 0x000fc40002800000 */
[-C--:B------:R-:W-:Y:S02]  /*a1c0*/  ISETP.GE.AND P5, PT, R156, R224.reuse, PT ;  /* 0x000000e09c00720c */ /* 0x080fe40003fa6270 */
[----:B------:R-:W-:Y:S02]  /*a1d0*/  FMNMX3.FTZ R9, R9, R105, R202, !PT ;  /* 0x0000006909097276 */ /* 0x000fe400078100ca */
[----:B------:R-:W-:Y:S02]  /*a1e0*/  FSEL R29, R92, -INF , P1 ;  /* 0xff8000005c1d7808 */ /* 0x000fe40000800000 */
[----:B------:R-:W-:Y:S01]  /*a1f0*/  FSEL R92, R97, -INF , !P3 ;  /* 0xff800000615c7808 */ /* 0x000fe20005800000 */
[----:B------:R-:W-:Y:S01]  /*a200*/  VIADD R183, R157, 0xfffffeb1 ;  /* 0xfffffeb19db77836 */ /* 0x000fe20000000000 */
[----:B------:R-:W-:Y:S02]  /*a210*/  ISETP.GE.AND P3, PT, R156, R223, PT ;  /* 0x000000df9c00720c */ /* 0x000fe40003f66270 */
[----:B------:R-:W-:-:S02]  /*a220*/  ISETP.GE.AND P1, PT, R199, R224, PT ;  /* 0x000000e0c700720c */ /* 0x000fc40003f26270 */
[----:B------:R-:W-:Y:S02]  /*a230*/  FSEL R25, R93, -INF , P5 ;  /* 0xff8000005d197808 */ /* 0x000fe40002800000 */
[----:B------:R-:W-:Y:S02]  /*a240*/  FMNMX3.FTZ R9, R9, R194, R39, !PT ;  /* 0x000000c209097276 */ /* 0x000fe40007810027 */
[----:B------:R-:W-:Y:S01]  /*a250*/  ISETP.GE.AND P5, PT, R193, R224, PT ;  /* 0x000000e0c100720c */ /* 0x000fe20003fa6270 */
[----:B------:R-:W-:Y:S01]  /*a260*/  IMAD.MOV.U32 R116, RZ, RZ, R28 ;  /* 0x000000ffff747224 */ /* 0x000fe200078e001c */
[----:B------:R-:W-:Y:S01]  /*a270*/  FSEL R17, R88, -INF , P1 ;  /* 0xff80000058117808 */ /* 0x000fe20000800000 */
[----:B------:R-:W-:Y:S01]  /*a280*/  IMAD.MOV.U32 R117, RZ, RZ, R196 ;  /* 0x000000ffff757224 */ /* 0x000fe200078e00c4 */
[----:B------:R-:W-:Y:S02]  /*a290*/  FSEL R25, R25, -INF , !P3 ;  /* 0xff80000019197808 */ /* 0x000fe40005800000 */
[----:B------:R-:W-:Y:S01]  /*a2a0*/  FMNMX3.FTZ R8, R9, R180, R108, !PT ;  /* 0x000000b409087276 */ /* 0x000fe2000781006c */
[----:B------:R-:W-:Y:S01]  /*a2b0*/  VIADD R171, R157, 0xfffffeb9 ;  /* 0xfffffeb99dab7836 */ /* 0x000fe20000000000 */
[----:B------:R-:W-:-:S02]  /*a2c0*/  ISETP.GE.AND P3, PT, R193, R223, PT ;  /* 0x000000dfc100720c */ /* 0x000fc40003f66270 */
[----:B------:R-:W-:Y:S01]  /*a2d0*/  FSEL R88, R89, -INF , P5 ;  /* 0xff80000059587808 */ /* 0x000fe20002800000 */
[----:B------:R-:W-:Y:S01]  /*a2e0*/  IMAD.MOV.U32 R101, RZ, RZ, R16 ;  /* 0x000000ffff657224 */ /* 0x000fe200078e0010 */
[----:B------:R-:W-:Y:S01]  /*a2f0*/  ISETP.GE.AND P5, PT, R183, R224, PT ;  /* 0x000000e0b700720c */ /* 0x000fe20003fa6270 */
[----:B------:R-:W-:Y:S01]  /*a300*/  IMAD.MOV.U32 R113, RZ, RZ, R164 ;  /* 0x000000ffff717224 */ /* 0x000fe200078e00a4 */
[----:B------:R-:W-:Y:S01]  /*a310*/  FMNMX3.FTZ R8, R8, R116, R117, !PT ;  /* 0x0000007408087276 */ /* 0x000fe20007810075 */
[C---:B------:R-:W-:Y:S01]  /*a320*/  VIADD R191, R157.reuse, 0xfffffeb0 ;  /* 0xfffffeb09dbf7836 */ /* 0x040fe20000000000 */
[----:B------:R-:W-:Y:S01]  /*a330*/  FSEL R88, R88, -INF , !P3 ;  /* 0xff80000058587808 */ /* 0x000fe20005800000 */
[----:B------:R-:W-:Y:S01]  /*a340*/  VIADD R169, R157, 0xfffffec0 ;  /* 0xfffffec09da97836 */ /* 0x000fe20000000000 */
[----:B------:R-:W-:Y:S01]  /*a350*/  ISETP.GE.AND P3, PT, R183, R223, PT ;  /* 0x000000dfb700720c */ /* 0x000fe20003f66270 */
[----:B------:R-:W-:Y:S01]  /*a360*/  IMAD.MOV.U32 R129, RZ, RZ, R250 ;  /* 0x000000ffff817224 */ /* 0x000fe200078e00fa */
[----:B------:R-:W-:-:S02]  /*a370*/  FSEL R5, R85, -INF , P5 ;  /* 0xff80000055057808 */ /* 0x000fc40002800000 */
[-C--:B------:R-:W-:Y:S02]  /*a380*/  ISETP.GE.AND P5, PT, R171, R224.reuse, PT ;  /* 0x000000e0ab00720c */ /* 0x080fe40003fa6270 */
[----:B------:R-:W-:Y:S02]  /*a390*/  FMNMX3.FTZ R8, R8, R113, R101, !PT ;  /* 0x0000007108087276 */ /* 0x000fe40007810065 */
[----:B------:R-:W-:Y:S02]  /*a3a0*/  ISETP.GE.AND P1, PT, R191, R224, PT ;  /* 0x000000e0bf00720c */ /* 0x000fe40003f26270 */
[----:B------:R-:W-:Y:S01]  /*a3b0*/  FSEL R5, R5, -INF , !P3 ;  /* 0xff80000005057808 */ /* 0x000fe20005800000 */
[----:B------:R-:W-:Y:S01]  /*a3c0*/  VIADD R152, R157, 0xfffffec1 ;  /* 0xfffffec19d987836 */ /* 0x000fe20000000000 */
[----:B------:R-:W-:Y:S02]  /*a3d0*/  ISETP.GE.AND P3, PT, R171, R223, PT ;  /* 0x000000dfab00720c */ /* 0x000fe40003f66270 */
[----:B------:R-:W-:-:S02]  /*a3e0*/  FSEL R81, R81, -INF , P5 ;  /* 0xff80000051517808 */ /* 0x000fc40002800000 */
[----:B------:R-:W-:Y:S02]  /*a3f0*/  ISETP.GE.AND P5, PT, R169, R224, PT ;  /* 0x000000e0a900720c */ /* 0x000fe40003fa6270 */
[----:B------:R-:W-:Y:S02]  /*a400*/  FMNMX3.FTZ R8, R8, R129, R251, !PT ;  /* 0x0000008108087276 */ /* 0x000fe400078100fb */
[----:B------:R-:W-:Y:S02]  /*a410*/  FSEL R13, R84, -INF , P1 ;  /* 0xff800000540d7808 */ /* 0x000fe40000800000 */
[----:B------:R-:W-:Y:S01]  /*a420*/  FSEL R84, R81, -INF , !P3 ;  /* 0xff80000051547808 */ /* 0x000fe20005800000 */
[----:B------:R-:W-:Y:S01]  /*a430*/  VIADD R124, R157, 0xfffffec8 ;  /* 0xfffffec89d7c7836 */ /* 0x000fe20000000000 */
[----:B------:R-:W-:Y:S02]  /*a440*/  ISETP.GE.AND P3, PT, R169, R223, PT ;  /* 0x000000dfa900720c */ /* 0x000fe40003f66270 */
[----:B------:R-:W-:-:S02]  /*a450*/  FSEL R16, R76, -INF , P5 ;  /* 0xff8000004c107808 */ /* 0x000fc40002800000 */
[----:B------:R-:W-:Y:S02]  /*a460*/  FMNMX3.FTZ R8, R8, R249, R247, !PT ;  /* 0x000000f908087276 */ /* 0x000fe400078100f7 */
[----:B------:R-:W-:Y:S02]  /*a470*/  ISETP.GE.AND P6, PT, R172, R223, PT ;  /* 0x000000dfac00720c */ /* 0x000fe40003fc6270 */
[----:B------:R-:W-:Y:S02]  /*a480*/  ISETP.GE.AND P5, PT, R152, R224, PT ;  /* 0x000000e09800720c */ /* 0x000fe40003fa6270 */
[----:B------:R-:W-:Y:S02]  /*a490*/  FSEL R16, R16, -INF , !P3 ;  /* 0xff80000010107808 */ /* 0x000fe40005800000 */
[----:B------:R-:W-:Y:S02]  /*a4a0*/  FMNMX3.FTZ R8, R8, R217, R213, !PT ;  /* 0x000000d908087276 */ /* 0x000fe400078100d5 */
[----:B------:R-:W-:Y:S01]  /*a4b0*/  FSEL R173, R104, -INF , !P6 ;  /* 0xff80000068ad7808 */ /* 0x000fe20007000000 */
[----:B------:R-:W-:Y:S01]  /*a4c0*/  VIADD R104, R157, 0xfffffec9 ;  /* 0xfffffec99d687836 */ /* 0x000fe20000000000 */
[----:B------:R-:W-:-:S02]  /*a4d0*/  ISETP.GE.AND P3, PT, R152, R223, PT ;  /* 0x000000df9800720c */ /* 0x000fc40003f66270 */
[----:B------:R-:W-:Y:S02]  /*a4e0*/  FSEL R12, R77, -INF , P5 ;  /* 0xff8000004d0c7808 */ /* 0x000fe40002800000 */
[-C--:B------:R-:W-:Y:S02]  /*a4f0*/  ISETP.GE.AND P5, PT, R124, R224.reuse, PT ;  /* 0x000000e07c00720c */ /* 0x080fe40003fa6270 */
        /* <DEDUP_REMOVED lines=18> */
[----:B------:R-:W-:-:S02]  /*a620*/  ISETP.GE.AND P6, PT, R46, R223, PT ;  /* 0x000000df2e00720c */ /* 0x000fc40003fc6270 */
[----:B------:R-:W-:Y:S02]  /*a630*/  FSEL R250, R68, -INF , !P3 ;  /* 0xff80000044fa7808 */ /* 0x000fe40005800000 */
[----:B------:R-:W-:Y:S01]  /*a640*/  FMNMX3.FTZ R8, R8, R187, R181, !PT ;  /* 0x000000bb08087276 */ /* 0x000fe200078100b5 */
[----:B------:R-:W-:Y:S01]  /*a650*/  VIADD R24, R157, 0xfffffed8 ;  /* 0xfffffed89d187836 */ /* 0x000fe20000000000 */
[-C--:B------:R-:W-:Y:S02]  /*a660*/  ISETP.GE.AND P3, PT, R73, R223.reuse, PT ;  /* 0x000000df4900720c */ /* 0x080fe40003f66270 */
[----:B------:R-:W-:Y:S01]  /*a670*/  FSEL R69, R69, -INF , P5 ;  /* 0xff80000045457808 */ /* 0x000fe20002800000 */
[----:B------:R-:W-:Y:S01]  /*a680*/  IMAD.MOV.U32 R120, RZ, RZ, R192 ;  /* 0x000000ffff787224 */ /* 0x000fe200078e00c0 */
[----:B------:R-:W-:Y:S02]  /*a690*/  FSEL R167, R167, -INF , !P6 ;  /* 0xff800000a7a77808 */ /* 0x000fe40007000000 */
[----:B------:R-:W-:-:S02]  /*a6a0*/  ISETP.GE.AND P6, PT, R168, R223, PT ;  /* 0x000000dfa800720c */ /* 0x000fc40003fc6270 */
[----:B------:R-:W-:Y:S02]  /*a6b0*/  FMNMX3.FTZ R8, R8, R179, R175, !PT ;  /* 0x000000b308087276 */ /* 0x000fe400078100af */
[----:B------:R-:W-:Y:S01]  /*a6c0*/  FSEL R192, R69, -INF , !P3 ;  /* 0xff80000045c07808 */ /* 0x000fe20005800000 */
[C---:B------:R-:W-:Y:S01]  /*a6d0*/  VIADD R69, R157.reuse, 0xfffffed8 ;  /* 0xfffffed89d457836 */ /* 0x040fe20000000000 */
[----:B------:R-:W-:Y:S01]  /*a6e0*/  ISETP.GE.AND P5, PT, R24, R224, PT ;  /* 0x000000e01800720c */ /* 0x000fe20003fa6270 */
[----:B------:R-:W-:Y:S01]  /*a6f0*/  VIADD R77, R157, 0xfffffed9 ;  /* 0xfffffed99d4d7836 */ /* 0x000fe20000000000 */
[----:B------:R-:W-:Y:S02]  /*a700*/  FSEL R33, R33, -INF , !P6 ;  /* 0xff80000021217808 */ /* 0x000fe40007000000 */
[----:B------:R-:W-:Y:S02]  /*a710*/  FMNMX3.FTZ R8, R8, R173, R100, !PT ;  /* 0x000000ad08087276 */ /* 0x000fe40007810064 */
[-C--:B------:R-:W-:Y:S01]  /*a720*/  ISETP.GE.AND P6, PT, R160, R223.reuse, PT ;  /* 0x000000dfa000720c */ /* 0x080fe20003fc6270 */
[----:B------:R-:W-:Y:S01]  /*a730*/  VIADD R76, R157, 0xfffffee0 ;  /* 0xfffffee09d4c7836 */ /* 0x000fe20000000000 */
[----:B------:R-:W-:-:S02]  /*a740*/  ISETP.GE.AND P3, PT, R69, R223, PT ;  /* 0x000000df4500720c */ /* 0x000fc40003f66270 */
[----:B------:R-:W-:Y:S02]  /*a750*/  FSEL R64, R64, -INF , P5 ;  /* 0xff80000040407808 */ /* 0x000fe40002800000 */
[----:B------:R-:W-:Y:S02]  /*a760*/  ISETP.GE.AND P5, PT, R77, R224, PT ;  /* 0x000000e04d00720c */ /* 0x000fe40003fa6270 */
[----:B------:R-:W-:Y:S02]  /*a770*/  FMNMX3.FTZ R8, R8, R167, R125, !PT ;  /* 0x000000a708087276 */ /* 0x000fe4000781007d */
[----:B------:R-:W-:Y:S01]  /*a780*/  FSEL R29, R29, -INF , !P6 ;  /* 0xff8000001d1d7808 */ /* 0x000fe20007000000 */
[----:B------:R-:W-:Y:S01]  /*a790*/  VIADD R177, R157, 0xfffffeb8 ;  /* 0xfffffeb89db17836 */ /* 0x000fe20000000000 */
[-C--:B------:R-:W-:Y:S02]  /*a7a0*/  ISETP.GE.AND P6, PT, R199, R223.reuse, PT ;  /* 0x000000dfc700720c */ /* 0x080fe40003fc6270 */
[----:B------:R-:W-:Y:S01]  /*a7b0*/  FSEL R196, R64, -INF , !P3 ;  /* 0xff80000040c47808 */ /* 0x000fe20005800000 */
[----:B------:R-:W-:Y:S01]  /*a7c0*/  VIADD R97, R157, 0xfffffee1 ;  /* 0xfffffee19d617836 */ /* 0x000fe20000000000 */
[----:B------:R-:W-:-:S02]  /*a7d0*/  ISETP.GE.AND P3, PT, R77, R223, PT ;  /* 0x000000df4d00720c */ /* 0x000fc40003f66270 */
[----:B------:R-:W-:Y:S02]  /*a7e0*/  FSEL R65, R65, -INF , P5 ;  /* 0xff80000041417808 */ /* 0x000fe40002800000 */
[----:B------:R-:W-:Y:S02]  /*a7f0*/  FMNMX3.FTZ R8, R8, R33, R92, !PT ;  /* 0x0000002108087276 */ /* 0x000fe4000781005c */
[-C--:B------:R-:W-:Y:S01]  /*a800*/  ISETP.GE.AND P5, PT, R76, R224.reuse, PT ;  /* 0x000000e04c00720c */ /* 0x080fe20003fa6270 */
[----:B------:R-:W-:Y:S01]  /*a810*/  IMAD.MOV.U32 R64, RZ, RZ, R182 ;  /* 0x000000ffff407224 */ /* 0x000fe200078e00b6 */
[----:B------:R-:W-:Y:S02]  /*a820*/  FSEL R17, R17, -INF , !P6 ;  /* 0xff80000011117808 */ /* 0x000fe40007000000 */
[----:B------:R-:W-:Y:S02]  /*a830*/  ISETP.GE.AND P6, PT, R191, R223, PT ;  /* 0x000000dfbf00720c */ /* 0x000fe40003fc6270 */
[----:B------:R-:W-:-:S02]  /*a840*/  ISETP.GE.AND P1, PT, R177, R224, PT ;  /* 0x000000e0b100720c */ /* 0x000fc40003f26270 */
[----:B------:R-:W-:Y:S02]  /*a850*/  FSEL R182, R65, -INF , !P3 ;  /* 0xff80000041b67808 */ /* 0x000fe40005800000 */
[----:B------:R-:W-:Y:S01]  /*a860*/  FMNMX3.FTZ R8, R8, R29, R25, !PT ;  /* 0x0000001d08087276 */ /* 0x000fe20007810019 */
[----:B------:R-:W-:Y:S01]  /*a870*/  VIADD R96, R157, 0xfffffee8 ;  /* 0xfffffee89d607836 */ /* 0x000fe20000000000 */
        /* <DEDUP_REMOVED lines=8> */
[----:B------:R-:W-:Y:S02]  /*a900*/  FMNMX3.FTZ R8, R8, R17, R88, !PT ;  /* 0x0000001108087276 */ /* 0x000fe40007810058 */
[----:B------:R-:W-:Y:S01]  /*a910*/  FSEL R176, R60, -INF , !P3 ;  /* 0xff8000003cb07808 */ /* 0x000fe20005800000 */
[----:B------:R-:W-:Y:S01]  /*a920*/  VIADD R81, R157, 0xfffffee9 ;  /* 0xfffffee99d517836 */ /* 0x000fe20000000000 */
[----:B------:R-:W-:Y:S02]  /*a930*/  ISETP.GE.AND P3, PT, R97, R223, PT ;  /* 0x000000df6100720c */ /* 0x000fe40003f66270 */
[----:B------:R-:W-:Y:S01]  /*a940*/  FSEL R61, R61, -INF , P5 ;  /* 0xff8000003d3d7808 */ /* 0x000fe20002800000 */
[----:B------:R-:W-:Y:S01]  /*a950*/  IMAD.MOV.U32 R60, RZ, RZ, R24 ;  /* 0x000000ffff3c7224 */ /* 0x000fe200078e0018 */
[----:B------:R-:W-:Y:S01]  /*a960*/  ISETP.GE.AND P5, PT, R96, R224, PT ;  /* 0x000000e06000720c */ /* 0x000fe20003fa6270 */
[----:B------:R-:W-:Y:S01]  /*a970*/  IMAD.MOV.U32 R24, RZ, RZ, R166 ;  /* 0x000000ffff187224 */ /* 0x000fe200078e00a6 */
[----:B------:R-:W-:-:S02]  /*a980*/  FSEL R164, R80, -INF , !P6 ;  /* 0xff80000050a47808 */ /* 0x000fc40007000000 */
[----:B------:R-:W-:Y:S01]  /*a990*/  FMNMX3.FTZ R9, R8, R13, R5, !PT ;  /* 0x0000000d08097276 */ /* 0x000fe20007810005 */
[----:B------:R-:W-:Y:S01]  /*a9a0*/  VIADD R128, R157, 0xfffffe59 ;  /* 0xfffffe599d807836 */ /* 0x000fe20000000000 */
[----:B------:R-:W-:Y:S01]  /*a9b0*/  FSEL R166, R61, -INF , !P3 ;  /* 0xff8000003da67808 */ /* 0x000fe20005800000 */
[----:B------:R-:W-:Y:S01]  /*a9c0*/  VIADD R80, R157, 0xfffffef0 ;  /* 0xfffffef09d507836 */ /* 0x000fe20000000000 */
[----:B------:R-:W-:Y:S02]  /*a9d0*/  ISETP.GE.AND P3, PT, R96, R223, PT ;  /* 0x000000df6000720c */ /* 0x000fe40003f66270 */
[----:B------:R-:W-:Y:S01]  /*a9e0*/  FSEL R56, R56, -INF , P5 ;  /* 0xff80000038387808 */ /* 0x000fe20002800000 */
[----:B------:R-:W-:Y:S01]  /*a9f0*/  IMAD.MOV.U32 R61, RZ, RZ, R120 ;  /* 0x000000ffff3d7224 */ /* 0x000fe200078e0078 */
[----:B------:R-:W-:Y:S02]  /*aa00*/  ISETP.GE.AND P5, PT, R81, R224, PT ;  /* 0x000000e05100720c */ /* 0x000fe40003fa6270 */
[----:B------:R-:W-:Y:S01]  /*aa10*/  FMNMX3.FTZ R9, R9, R164, R84, !PT ;  /* 0x000000a409097276 */ /* 0x000fe20007810054 */
[----:B------:R-:W-:Y:S01]  /*aa20*/  IMAD.MOV.U32 R120, RZ, RZ, R128 ;  /* 0x000000ffff787224 */ /* 0x000fe200078e0080 */
[----:B------:R-:W-:-:S02]  /*aa30*/  ISETP.GE.AND P1, PT, R37, R222, PT ;  /* 0x000000de2500720c */ /* 0x000fc40003f26270 */
[----:B------:R-:W-:Y:S02]  /*aa40*/  ISETP.GE.AND P6, PT, R37, R221, PT ;  /* 0x000000dd2500720c */ /* 0x000fe40003fc6270 */
        /* <DEDUP_REMOVED lines=8> */
[----:B------:R-:W-:Y:S01]  /*aad0*/  FMNMX3.FTZ R9, R9, R4, R28, !PT ;  /* 0x0000000409097276 */ /* 0x000fe2000781001c */
[----:B------:R-:W-:Y:S01]  /*aae0*/  VIADD R89, R157, 0xfffffef8 ;  /* 0xfffffef89d597836 */ /* 0x000fe20000000000 */
[-C--:B------:R-:W-:Y:S02]  /*aaf0*/  ISETP.GE.AND P3, PT, R80, R223.reuse, PT ;  /* 0x000000df5000720c */ /* 0x080fe40003f66270 */
[----:B------:R-:W-:Y:S02]  /*ab00*/  FSEL R39, R52, -INF , P5 ;  /* 0xff80000034277808 */ /* 0x000fe40002800000 */
[----:B------:R-:W-:Y:S01]  /*ab10*/  ISETP.GE.AND P5, PT, R93, R224, PT ;  /* 0x000000e05d00720c */ /* 0x000fe20003fa6270 */
[----:B------:R-:W-:Y:S01]  /*ab20*/  IMAD.MOV.U32 R121, RZ, RZ, R153 ;  /* 0x000000ffff797224 */ /* 0x000fe200078e0099 */
        /* <DEDUP_REMOVED lines=21> */
[----:B------:R-:W-:-:S05]  /*ac80*/  FMNMX3.FTZ R48, R48, R41, R40, !PT ;  /* 0x0000002930307276 */ /* 0x000fca0007810028 */
[----:B------:R-:W1:Y:S01]  /*ac90*/  SHFL.BFLY PT, R49, R48, 0x2, 0x1f ;  /* 0x0c401f0030317f89 */ /* 0x000e6200000e0000 */
[-C--:B------:R-:W-:Y:S02]  /*aca0*/  ISETP.GE.AND P5, PT, R56, R222.reuse, PT ;  /* 0x000000de3800720c */ /* 0x080fe40003fa6270 */
[----:B------:R-:W-:Y:S02]  /*acb0*/  FSEL R9, R57, -INF , !P2 ;  /* 0xff80000039097808 */ /* 0x000fe40005000000 */
[----:B------:R-:W-:Y:S02]  /*acc0*/  FSEL R8, R61, -INF , !P4 ;  /* 0xff8000003d087808 */ /* 0x000fe40006000000 */
[C---:B------:R-:W-:Y:S02]  /*acd0*/  ISETP.GE.AND P2, PT, R24.reuse, R222, PT ;  /* 0x000000de1800720c */ /* 0x040fe40003f46270 */
[----:B------:R-:W-:Y:S02]  /*ace0*/  ISETP.GE.AND P4, PT, R24, R221, PT ;  /* 0x000000dd1800720c */ /* 0x000fe40003f86270 */
[----:B------:R-:W-:-:S02]  /*acf0*/  FSEL R24, R34, -INF , P1 ;  /* 0xff80000022187808 */ /* 0x000fc40000800000 */
[----:B------:R-:W-:Y:S02]  /*ad00*/  FSEL R34, R35, -INF , P5 ;  /* 0xff80000023227808 */ /* 0x000fe40002800000 */
[-C--:B------:R-:W-:Y:S02]  /*ad10*/  ISETP.GE.AND P3, PT, R56, R221.reuse, PT ;  /* 0x000000dd3800720c */ /* 0x080fe40003f66270 */
[----:B------:R-:W-:Y:S02]  /*ad20*/  ISETP.GE.AND P5, PT, R32, R222, PT ;  /* 0x000000de2000720c */ /* 0x000fe40003fa6270 */
[----:B------:R-:W-:Y:S02]  /*ad30*/  FSEL R34, R34, -INF , !P3 ;  /* 0xff80000022227808 */ /* 0x000fe40005800000 */
[----:B------:R-:W-:Y:S02]  /*ad40*/  FSEL R26, R26, -INF , P5 ;  /* 0xff8000001a1a7808 */ /* 0x000fe40002800000 */
[----:B------:R-:W-:-:S02]  /*ad50*/  ISETP.GE.AND P3, PT, R32, R221, PT ;  /* 0x000000dd2000720c */ /* 0x000fc40003f66270 */
[----:B-1----:R-:W-:Y:S02]  /*ad60*/  FMNMX.FTZ R49, R48, R49, !PT ;  /* 0x0000003130317209 */ /* 0x002fe40007810000 */
[----:B------:R-:W-:-:S03]  /*ad70*/  FSEL R157, R26, -INF , !P3 ;  /* 0xff8000001a9d7808 */ /* 0x000fc60005800000 */
[----:B------:R-:W1:Y:S01]  /*ad80*/  SHFL.BFLY PT, R26, R49, 0x1, 0x1f ;  /* 0x0c201f00311a7f89 */ /* 0x000e6200000e0000 */
        /* <DEDUP_REMOVED lines=9> */
[----:B------:R-:W-:Y:S02]  /*ae20*/  ISETP.GE.AND P5, PT, R64, R222, PT ;  /* 0x000000de4000720c */ /* 0x000fe40003fa6270 */
[----:B------:R-:W-:Y:S02]  /*ae30*/  FSEL R159, R31, -INF , !P6 ;  /* 0xff8000001f9f7808 */ /* 0x000fe40007000000 */
[----:B------:R-:W-:-:S02]  /*ae40*/  FSEL R27, R27, -INF , P2 ;  /* 0xff8000001b1b7808 */ /* 0x000fc40001000000 */
[-C--:B------:R-:W-:Y:S02]  /*ae50*/  ISETP.GE.AND P6, PT, R65, R221.reuse, PT ;  /* 0x000000dd4100720c */ /* 0x080fe40003fc6270 */
[-C--:B------:R-:W-:Y:S02]  /*ae60*/  ISETP.GE.AND P2, PT, R252, R222.reuse, PT ;  /* 0x000000defc00720c */ /* 0x080fe40003f46270 */
[----:B------:R-:W-:Y:S01]  /*ae70*/  FSEL R18, R18, -INF , P1 ;  /* 0xff80000012127808 */ /* 0x000fe20000800000 */
[----:B------:R-:W-:Y:S01]  /*ae80*/  IMAD.MOV.U32 R61, RZ, RZ, R68 ;  /* 0x000000ffff3d7224 */ /* 0x000fe200078e0044 */
[----:B------:R-:W-:Y:S01]  /*ae90*/  ISETP.GE.AND P1, PT, R248, R222, PT ;  /* 0x000000def800720c */ /* 0x000fe20003f26270 */
[----:B------:R-:W-:Y:S01]  /*aea0*/  IMAD.MOV.U32 R68, RZ, RZ, R129 ;  /* 0x000000ffff447224 */ /* 0x000fe200078e0081 */
[----:B------:R-:W-:Y:S02]  /*aeb0*/  ISETP.GE.AND P3, PT, R64, R221, PT ;  /* 0x000000dd4000720c */ /* 0x000fe40003f66270 */
[----:B------:R-:W-:Y:S01]  /*aec0*/  FSEL R19, R19, -INF , P5 ;  /* 0xff80000013137808 */ /* 0x000fe20002800000 */
[----:B------:R-:W-:Y:S01]  /*aed0*/  IMAD.MOV.U32 R64, RZ, RZ, R153 ;  /* 0x000000ffff407224 */ /* 0x000fe200078e0099 */
[----:B------:R-:W-:Y:S01]  /*aee0*/  FSEL R129, R18, -INF , !P6 ;  /* 0xff80000012817808 */ /* 0x000fe20007000000 */
[----:B------:R-:W-:Y:S01]  /*aef0*/  IMAD.MOV.U32 R56, RZ, RZ, R121 ;  /* 0x000000ffff387224 */ /* 0x000fe200078e0079 */
[----:B------:R-:W-:-:S02]  /*af00*/  FSEL R14, R14, -INF , P2 ;  /* 0xff8000000e0e7808 */ /* 0x000fc40001000000 */
[----:B------:R-:W-:Y:S02]  /*af10*/  FSEL R153, R27, -INF , !P4 ;  /* 0xff8000001b997808 */ /* 0x000fe40006000000 */
[-C--:B------:R-:W-:Y:S02]  /*af20*/  ISETP.GE.AND P6, PT, R248, R221.reuse, PT ;  /* 0x000000ddf800720c */ /* 0x080fe40003fc6270 */
[-C--:B------:R-:W-:Y:S02]  /*af30*/  ISETP.GE.AND P5, PT, R43, R222.reuse, PT ;  /* 0x000000de2b00720c */ /* 0x080fe40003fa6270 */
[----:B------:R-:W-:Y:S02]  /*af40*/  ISETP.GE.AND P2, PT, R45, R222, PT ;  /* 0x000000de2d00720c */ /* 0x000fe40003f46270 */
[----:B------:R-:W-:Y:S02]  /*af50*/  FSEL R15, R15, -INF , P1 ;  /* 0xff8000000f0f7808 */ /* 0x000fe40000800000 */
[----:B------:R-:W-:-:S02]  /*af60*/  ISETP.GE.AND P4, PT, R252, R221, PT ;  /* 0x000000ddfc00720c */ /* 0x000fc40003f86270 */
[----:B------:R-:W-:Y:S02]  /*af70*/  FSEL R121, R19, -INF , !P3 ;  /* 0xff80000013797808 */ /* 0x000fe40005800000 */
[----:B------:R-:W-:Y:S02]  /*af80*/  ISETP.GE.AND P3, PT, R43, R221, PT ;  /* 0x000000dd2b00720c */ /* 0x000fe40003f66270 */
[----:B-1----:R-:W-:Y:S02]  /*af90*/  FMNMX.FTZ R43, R49, R26, !PT ;  /* 0x0000001a312b7209 */ /* 0x002fe40007810000 */
[----:B------:R-:W-:Y:S02]  /*afa0*/  FSEL R248, R15, -INF , !P6 ;  /* 0xff8000000ff87808 */ /* 0x000fe40007000000 */
[----:B------:R-:W-:Y:S02]  /*afb0*/  FSEL R10, R10, -INF , P5 ;  /* 0xff8000000a0a7808 */ /* 0x000fe40002800000 */
[----:B------:R-:W-:-:S02]  /*afc0*/  FSEL R11, R11, -INF , P2 ;  /* 0xff8000000b0b7808 */ /* 0x000fc40001000000 */
[----:B------:R-:W-:Y:S02]  /*afd0*/  FSEL R252, R14, -INF , !P4 ;  /* 0xff8000000efc7808 */ /* 0x000fe40006000000 */
[-C--:B------:R-:W-:Y:S02]  /*afe0*/  ISETP.GE.AND P6, PT, R246, R222.reuse, PT ;  /* 0x000000def600720c */ /* 0x080fe40003fc6270 */
[----:B------:R-:W-:Y:S02]  /*aff0*/  ISETP.GE.AND P2, PT, R244, R222, PT ;  /* 0x000000def400720c */ /* 0x000fe40003f46270 */
[----:B------:R-:W-:Y:S01]  /*b000*/  ISETP.GE.AND P4, PT, R45, R221, PT ;  /* 0x000000dd2d00720c */ /* 0x000fe20003f86270 */
[----:B--2---:R-:W-:Y:S01]  /*b010*/  FMUL.FTZ R45, R36, R43 ;  /* 0x0000002b242d7220 */ /* 0x004fe20000410000 */
[----:B------:R-:W-:Y:S02]  /*b020*/  ISETP.GE.AND P5, PT, R246, R221, PT ;  /* 0x000000ddf600720c */ /* 0x000fe40003fa6270 */
[----:B------:R-:W-:Y:S01]  /*b030*/  FSEL R246, R10, -INF , !P3 ;  /* 0xff8000000af67808 */ /* 0x000fe20005800000 */
[----:B------:R-:W-:Y:S01]  /*b040*/  IMAD.MOV.U32 R57, RZ, RZ, R120 ;  /* 0x000000ffff397224 */ /* 0x000fe200078e0078 */
[----:B------:R-:W-:-:S02]  /*b050*/  FSETP.NEU.FTZ.AND P1, PT, R43, -INF , PT ;  /* 0xff8000002b00780b */ /* 0x000fc40003f3d000 */
[----:B------:R-:W-:Y:S02]  /*b060*/  ISETP.GE.AND P3, PT, R244, R221, PT ;  /* 0x000000ddf400720c */ /* 0x000fe40003f66270 */
[----:B------:R-:W-:Y:S02]  /*b070*/  FSEL R6, R6, -INF , P6 ;  /* 0xff80000006067808 */ /* 0x000fe40003000000 */
[----:B------:R-:W-:Y:S02]  /*b080*/  FSEL R7, R7, -INF , P2 ;  /* 0xff80000007077808 */ /* 0x000fe40001000000 */
[----:B------:R-:W-:Y:S02]  /*b090*/  FSEL R244, R11, -INF , !P4 ;  /* 0xff8000000bf47808 */ /* 0x000fe40006000000 */
[-C--:B------:R-:W-:Y:S02]  /*b0a0*/  ISETP.GE.AND P2, PT, R234, R222.reuse, PT ;  /* 0x000000deea00720c */ /* 0x080fe40003f46270 */
[----:B------:R-:W-:-:S02]  /*b0b0*/  ISETP.GE.AND P4, PT, R242, R222, PT ;  /* 0x000000def200720c */ /* 0x000fc40003f86270 */
[-C--:B------:R-:W-:Y:S02]  /*b0c0*/  ISETP.GE.AND P6, PT, R242, R221.reuse, PT ;  /* 0x000000ddf200720c */ /* 0x080fe40003fc6270 */
[----:B------:R-:W-:Y:S02]  /*b0d0*/  FSEL R45, R45, RZ, P1 ;  /* 0x000000ff2d2d7208 */ /* 0x000fe40000800000 */
[----:B------:R-:W-:Y:S02]  /*b0e0*/  FSEL R242, R6, -INF , !P5 ;  /* 0xff80000006f27808 */ /* 0x000fe40006800000 */
[----:B------:R-:W-:Y:S02]  /*b0f0*/  ISETP.GE.AND P5, PT, R234, R221, PT ;  /* 0x000000ddea00720c */ /* 0x000fe40003fa6270 */
[----:B------:R-:W-:Y:S02]  /*b100*/  FSEL R155, R155, -INF , P2 ;  /* 0xff8000009b9b7808 */ /* 0x000fe40001000000 */
[----:B------:R-:W-:-:S02]  /*b110*/  FSEL R234, R7, -INF , !P3 ;  /* 0xff80000007ea7808 */ /* 0x000fc40005800000 */
[----:B------:R-:W-:Y:S02]  /*b120*/  FSEL R154, R154, -INF , P4 ;  /* 0xff8000009a9a7808 */ /* 0x000fe40002000000 */
[-C--:B------:R-:W-:Y:S02]  /*b130*/  ISETP.GE.AND P2, PT, R57, R222.reuse, PT ;  /* 0x000000de3900720c */ /* 0x080fe40003f46270 */
[C---:B------:R-:W-:Y:S02]  /*b140*/  ISETP.GE.AND P3, PT, R64.reuse, R222, PT ;  /* 0x000000de4000720c */ /* 0x040fe40003f66270 */
[----:B------:R-:W-:Y:S01]  /*b150*/  ISETP.GE.AND P4, PT, R64, R221, PT ;  /* 0x000000dd4000720c */ /* 0x000fe20003f86270 */
[----:B------:R-:W-:Y:S02]  /*b160*/  IMAD.MOV.U32 R64, RZ, RZ, R116 ;  /* 0x000000ffff407224 */ /* 0x000fe400078e0074 */
[----:B------:R-:W-:Y:S01]  /*b170*/  FFMA.FTZ R116, R198, R36, -R45 ;  /* 0x00000024c6747223 */ /* 0x000fe2000001082d */
[----:B------:R-:W-:-:S02]  /*b180*/  FSEL R198, R154, -INF , !P6 ;  /* 0xff8000009ac67808 */ /* 0x000fc40007000000 */
[----:B------:R-:W-:Y:S02]  /*b190*/  FSEL R131, R131, -INF , P2 ;  /* 0xff80000083837808 */ /* 0x000fe40001000000 */
[----:B------:R-:W-:Y:S02]  /*b1a0*/  ISETP.GE.AND P6, PT, R57, R221, PT ;  /* 0x000000dd3900720c */ /* 0x000fe40003fc6270 */
[----:B------:R-:W-:Y:S01]  /*b1b0*/  ISETP.GE.AND P2, PT, R206, R222, PT ;  /* 0x000000dece00720c */ /* 0x000fe20003f46270 */
[----:B------:R-:W-:Y:S02]  /*b1c0*/  IMAD.MOV.U32 R65, RZ, RZ, R113 ;  /* 0x000000ffff417224 */ /* 0x000fe400078e0071 */
[-CC-:B------:R-:W-:Y:S01]  /*b1d0*/  FFMA.FTZ R120, R216, R36.reuse, -R45.reuse ;  /* 0x00000024d8787223 */ /* 0x180fe2000001082d */
[----:B------:R-:W-:Y:S01]  /*b1e0*/  FFMA.FTZ R113, R210, R36, -R45 ;  /* 0x00000024d2717223 */ /* 0x000fe2000001082d */
        /* <DEDUP_REMOVED lines=8> */
[----:B------:R-:W-:Y:S01]  /*b270*/  ISETP.GE.AND P3, PT, R56, R221, PT ;  /* 0x000000dd3800720c */ /* 0x000fe20003f66270 */
[----:B------:R-:W-:Y:S01]  /*b280*/  FFMA.FTZ R117, R212, R36, -R45 ;  /* 0x00000024d4757223 */ /* 0x000fe2000001082d */
[----:B------:R-:W-:-:S02]  /*b290*/  FSEL R126, R126, -INF , P5 ;  /* 0xff8000007e7e7808 */ /* 0x000fc40002800000 */
[-C--:B------:R-:W-:Y:S02]  /*b2a0*/  ISETP.GE.AND P5, PT, R204, R221.reuse, PT ;  /* 0x000000ddcc00720c */ /* 0x080fe40003fa6270 */
[----:B------:R-:W-:Y:S02]  /*b2b0*/  FSEL R122, R122, -INF , P6 ;  /* 0xff8000007a7a7808 */ /* 0x000fe40003000000 */
[----:B------:R-:W-:Y:S01]  /*b2c0*/  FSEL R123, R123, -INF , P2 ;  /* 0xff8000007b7b7808 */ /* 0x000fe20001000000 */
[----:B------:R-:W-:Y:S01]  /*b2d0*/  IMAD.MOV.U32 R56, RZ, RZ, R108 ;  /* 0x000000ffff387224 */ /* 0x000fe200078e006c */
[----:B------:R-:W-:Y:S02]  /*b2e0*/  FSEL R212, R130, -INF , !P4 ;  /* 0xff80000082d47808 */ /* 0x000fe40006000000 */
[----:B------:R-:W-:Y:S01]  /*b2f0*/  ISETP.GE.AND P2, PT, R188, R222, PT ;  /* 0x000000debc00720c */ /* 0x000fe20003f46270 */
[----:B------:R-:W-:Y:S01]  /*b300*/  FFMA.FTZ R108, R202, R36, -R45 ;  /* 0x00000024ca6c7223 */ /* 0x000fe2000001082d */
[----:B------:R-:W-:-:S02]  /*b310*/  ISETP.GE.AND P4, PT, R206, R221, PT ;  /* 0x000000ddce00720c */ /* 0x000fc40003f86270 */
[----:B------:R-:W-:Y:S02]  /*b320*/  FSEL R206, R126, -INF , !P3 ;  /* 0xff8000007ece7808 */ /* 0x000fe40005800000 */
[-C--:B------:R-:W-:Y:S02]  /*b330*/  ISETP.GE.AND P3, PT, R200, R221.reuse, PT ;  /* 0x000000ddc800720c */ /* 0x080fe40003f66270 */
[----:B------:R-:W-:Y:S02]  /*b340*/  FSEL R202, R122, -INF , !P5 ;  /* 0xff8000007aca7808 */ /* 0x000fe40006800000 */
[----:B------:R-:W-:Y:S02]  /*b350*/  ISETP.GE.AND P5, PT, R188, R221, PT ;  /* 0x000000ddbc00720c */ /* 0x000fe40003fa6270 */
[----:B------:R-:W-:Y:S01]  /*b360*/  FSEL R119, R119, -INF , P2 ;  /* 0xff80000077777808 */ /* 0x000fe20001000000 */
[----:B------:R-:W-:Y:S01]  /*b370*/  IMAD.MOV.U32 R57, RZ, RZ, R61 ;  /* 0x000000ffff397224 */ /* 0x000fe200078e003d */
[----:B------:R-:W-:-:S02]  /*b380*/  FSEL R204, R127, -INF , !P4 ;  /* 0xff8000007fcc7808 */ /* 0x000fc40006000000 */
[CC--:B------:R-:W-:Y:S02]  /*b390*/  ISETP.GE.AND P4, PT, R190.reuse, R222.reuse, PT ;  /* 0x000000debe00720c */ /* 0x0c0fe40003f86270 */
[----:B------:R-:W-:Y:S02]  /*b3a0*/  ISETP.GE.AND P6, PT, R190, R221, PT ;  /* 0x000000ddbe00720c */ /* 0x000fe40003fc6270 */
[----:B------:R-:W-:Y:S02]  /*b3b0*/  FSEL R200, R123, -INF , !P3 ;  /* 0xff8000007bc87808 */ /* 0x000fe40005800000 */
[-C--:B------:R-:W-:Y:S02]  /*b3c0*/  ISETP.GE.AND P3, PT, R178, R222.reuse, PT ;  /* 0x000000deb200720c */ /* 0x080fe40003f66270 */
[----:B------:R-:W-:Y:S02]  /*b3d0*/  ISETP.GE.AND P2, PT, R174, R222, PT ;  /* 0x000000deae00720c */ /* 0x000fe40003f46270 */
[----:B------:R-:W-:Y:S01]  /*b3e0*/  FSEL R190, R119, -INF , !P5 ;  /* 0xff80000077be7808 */ /* 0x000fe20006800000 */
[----:B------:R-:W-:Y:S01]  /*b3f0*/  FFMA.FTZ R6, R57, R36, -R45 ;  /* 0x0000002439067223 */ /* 0x000fe2000001082d */
[----:B------:R-:W-:Y:S01]  /*b400*/  ISETP.GE.AND P5, PT, R42, R222, PT ;  /* 0x000000de2a00720c */ /* 0x000fe20003fa6270 */
[----:B------:R-:W-:Y:S01]  /*b410*/  IMAD.MOV.U32 R61, RZ, RZ, R64 ;  /* 0x000000ffff3d7224 */ /* 0x000fe200078e0040 */
[----:B------:R-:W-:Y:S01]  /*b420*/  FSEL R118, R118, -INF , P4 ;  /* 0xff80000076767808 */ /* 0x000fe20002000000 */
[----:B------:R-:W-:Y:S01]  /*b430*/  IMAD.MOV.U32 R64, RZ, RZ, R101 ;  /* 0x000000ffff407224 */ /* 0x000fe200078e0065 */
[----:B------:R-:W-:-:S02]  /*b440*/  FSEL R114, R114, -INF , P3 ;  /* 0xff80000072727808 */ /* 0x000fc40001800000 */
[----:B------:R-:W-:Y:S01]  /*b450*/  FSEL R115, R115, -INF , P2 ;  /* 0xff80000073737808 */ /* 0x000fe20001000000 */
[----:B------:R-:W-:Y:S01]  /*b460*/  FFMA.FTZ R101, R194, R36, -R45 ;  /* 0x00000024c2657223 */ /* 0x000fe2000001082d */
[-C--:B------:R-:W-:Y:S02]  /*b470*/  ISETP.GE.AND P3, PT, R42, R221.reuse, PT ;  /* 0x000000dd2a00720c */ /* 0x080fe40003f66270 */
[----:B------:R-:W-:Y:S01]  /*b480*/  ISETP.GE.AND P2, PT, R44, R222, PT ;  /* 0x000000de2c00720c */ /* 0x000fe20003f46270 */
[----:B------:R1:W-:Y:S01]  /*b490*/  MUFU.EX2 R42, R6 ;  /* 0x00000006002a7308 */ /* 0x0003e20000000800 */
[----:B------:R-:W-:Y:S02]  /*b4a0*/  FSEL R110, R110, -INF , P5 ;  /* 0xff8000006e6e7808 */ /* 0x000fe40002800000 */
[----:B------:R-:W-:Y:S02]  /*b4b0*/  FSEL R194, R118, -INF , !P6 ;  /* 0xff80000076c27808 */ /* 0x000fe40007000000 */
[----:B------:R-:W-:-:S02]  /*b4c0*/  ISETP.GE.AND P4, PT, R178, R221, PT ;  /* 0x000000ddb200720c */ /* 0x000fc40003f86270 */
[-C--:B------:R-:W-:Y:S01]  /*b4d0*/  ISETP.GE.AND P6, PT, R174, R221.reuse, PT ;  /* 0x000000ddae00720c */ /* 0x080fe20003fc6270 */
[--C-:B------:R-:W-:Y:S01]  /*b4e0*/  FFMA.FTZ R7, R180, R36, -R45.reuse ;  /* 0x00000024b4077223 */ /* 0x100fe2000001082d */
[----:B------:R-:W-:Y:S02]  /*b4f0*/  FSEL R111, R111, -INF , P2 ;  /* 0xff8000006f6f7808 */ /* 0x000fe40001000000 */
[----:B------:R-:W-:Y:S02]  /*b500*/  FSEL R178, R110, -INF , !P3 ;  /* 0xff8000006eb27808 */ /* 0x000fe40005800000 */
[C---:B------:R-:W-:Y:S01]  /*b510*/  ISETP.GE.AND P2, PT, R47.reuse, R222, PT ;  /* 0x000000de2f00720c */ /* 0x040fe20003f46270 */
[----:B-1----:R-:W-:Y:S01]  /*b520*/  FFMA.FTZ R6, R56, R36, -R45 ;  /* 0x0000002438067223 */ /* 0x002fe2000001082d */
[----:B------:R-:W-:Y:S02]  /*b530*/  ISETP.GE.AND P3, PT, R47, R221, PT ;  /* 0x000000dd2f00720c */ /* 0x000fe40003f66270 */
[----:B------:R-:W-:Y:S01]  /*b540*/  FSEL R188, R114, -INF , !P4 ;  /* 0xff80000072bc7808 */ /* 0x000fe20006000000 */
[----:B------:R1:W-:Y:S01]  /*b550*/  MUFU.EX2 R47, R6 ;  /* 0x00000006002f7308 */ /* 0x0003e20000000800 */
[----:B------:R-:W-:-:S02]  /*b560*/  FSEL R180, R115, -INF , !P6 ;  /* 0xff80000073b47808 */ /* 0x000fc40007000000 */
        /* <DEDUP_REMOVED lines=33> */
[----:B------:R-:W-:Y:S02]  /*b780*/  ISETP.GE.AND P4, PT, R168, R221, PT ;  /* 0x000000dda800720c */ /* 0x000fe40003f86270 */
[----:B------:R-:W-:Y:S02]  /*b790*/  FSEL R99, R99, -INF , P2 ;  /* 0xff80000063637808 */ /* 0x000fe40001000000 */
[----:B------:R-:W-:Y:S02]  /*b7a0*/  FMNMX3.FTZ R7, R7, R194, R190, !PT ;  /* 0x000000c207077276 */ /* 0x000fe400078100be */
[----:B------:R-:W-:-:S02]  /*b7b0*/  FSEL R168, R102, -INF , !P6 ;  /* 0xff80000066a87808 */ /* 0x000fc40007000000 */
[----:B------:R-:W-:Y:S02]  /*b7c0*/  FSEL R98, R98, -INF , P3 ;  /* 0xff80000062627808 */ /* 0x000fe40001800000 */
[-C--:B------:R-:W-:Y:S02]  /*b7d0*/  ISETP.GE.AND P2, PT, R156, R222.reuse, PT ;  /* 0x000000de9c00720c */ /* 0x080fe40003f46270 */
[-C--:B------:R-:W-:Y:S02]  /*b7e0*/  ISETP.GE.AND P6, PT, R162, R221.reuse, PT ;  /* 0x000000dda200720c */ /* 0x080fe40003fc6270 */
[----:B------:R-:W-:Y:S02]  /*b7f0*/  FSEL R162, R103, -INF , !P5 ;  /* 0xff80000067a27808 */ /* 0x000fe40006800000 */
[C---:B------:R-:W-:Y:S02]  /*b800*/  ISETP.GE.AND P5, PT, R160.reuse, R222, PT ;  /* 0x000000dea000720c */ /* 0x040fe40003fa6270 */
        /* <DEDUP_REMOVED lines=8> */
[----:B------:R-:W-:Y:S02]  /*b890*/  FMNMX3.FTZ R7, R7, R178, R174, !PT ;  /* 0x000000b207077276 */ /* 0x000fe400078100ae */
[----:B------:R-:W-:Y:S01]  /*b8a0*/  FSEL R94, R94, -INF , P5 ;  /* 0xff8000005e5e7808 */ /* 0x000fe20002800000 */
[----:B------:R-:W-:Y:S01]  /*b8b0*/  FFMA.FTZ R53, R64, R36, -R45 ;  /* 0x0000002440357223 */ /* 0x000fe2000001082d */
[----:B------:R-:W-:Y:S01]  /*b8c0*/  FSEL R91, R91, -INF , P2 ;  /* 0xff8000005b5b7808 */ /* 0x000fe20001000000 */
[----:B------:R-:W-:Y:S01]  /*b8d0*/  IMAD.MOV.U32 R64, RZ, RZ, R152 ;  /* 0x000000ffff407224 */ /* 0x000fe200078e0098 */
[----:B------:R-:W-:Y:S02]  /*b8e0*/  ISETP.GE.AND P2, PT, R183, R222, PT ;  /* 0x000000deb700720c */ /* 0x000fe40003f46270 */
[----:B------:R-:W-:-:S02]  /*b8f0*/  ISETP.GE.AND P5, PT, R199, R221, PT ;  /* 0x000000ddc700720c */ /* 0x000fc40003fa6270 */
[----:B------:R-:W-:Y:S02]  /*b900*/  FSEL R130, R95, -INF , !P4 ;  /* 0xff8000005f827808 */ /* 0x000fe40006000000 */
[----:B------:R-:W-:Y:S02]  /*b910*/  FSEL R90, R90, -INF , P6 ;  /* 0xff8000005a5a7808 */ /* 0x000fe40003000000 */
[----:B------:R-:W-:Y:S02]  /*b920*/  FMNMX3.FTZ R7, R7, R172, R170, !PT ;  /* 0x000000ac07077276 */ /* 0x000fe400078100aa */
[----:B------:R-:W-:Y:S02]  /*b930*/  FSEL R152, R94, -INF , !P3 ;  /* 0xff8000005e987808 */ /* 0x000fe40005800000 */
[----:B------:R-:W-:Y:S02]  /*b940*/  ISETP.GE.AND P4, PT, R191, R222, PT ;  /* 0x000000debf00720c */ /* 0x000fe40003f86270 */
[----:B------:R-:W-:Y:S01]  /*b950*/  ISETP.GE.AND P3, PT, R193, R221, PT ;  /* 0x000000ddc100720c */ /* 0x000fe20003f66270 */
[----:B------:R-:W-:Y:S01]  /*b960*/  FFMA.FTZ R52, R68, R36, -R45 ;  /* 0x0000002444347223 */ /* 0x000fe2000001082d */
[----:B------:R-:W-:Y:S01]  /*b970*/  FSEL R87, R87, -INF , P2 ;  /* 0xff80000057577808 */ /* 0x000fe20001000000 */
[----:B------:R-:W-:Y:S01]  /*b980*/  IMAD.MOV.U32 R68, RZ, RZ, R124 ;  /* 0x000000ffff447224 */ /* 0x000fe200078e007c */
[----:B------:R-:W-:-:S02]  /*b990*/  FSEL R126, R90, -INF , !P5 ;  /* 0xff8000005a7e7808 */ /* 0x000fc40006800000 */
[----:B------:R-:W-:Y:S02]  /*b9a0*/  ISETP.GE.AND P2, PT, R171, R222, PT ;  /* 0x000000deab00720c */ /* 0x000fe40003f46270 */
[----:B------:R-:W-:Y:S02]  /*b9b0*/  FMNMX3.FTZ R7, R7, R168, R162, !PT ;  /* 0x000000a807077276 */ /* 0x000fe400078100a2 */
[-C--:B------:R-:W-:Y:S02]  /*b9c0*/  ISETP.GE.AND P6, PT, R191, R221.reuse, PT ;  /* 0x000000ddbf00720c */ /* 0x080fe40003fc6270 */
[----:B------:R-:W-:Y:S02]  /*b9d0*/  ISETP.GE.AND P5, PT, R183, R221, PT ;  /* 0x000000ddb700720c */ /* 0x000fe40003fa6270 */
[----:B------:R-:W-:Y:S02]  /*b9e0*/  FSEL R86, R86, -INF , P4 ;  /* 0xff80000056567808 */ /* 0x000fe40002000000 */
[----:B------:R-:W-:-:S02]  /*b9f0*/  FSEL R124, R91, -INF , !P3 ;  /* 0xff8000005b7c7808 */ /* 0x000fc40005800000 */
[----:B------:R-:W-:Y:S02]  /*ba00*/  ISETP.GE.AND P3, PT, R177, R222, PT ;  /* 0x000000deb100720c */ /* 0x000fe40003f66270 */
[----:B------:R-:W-:Y:S02]  /*ba10*/  FSEL R83, R83, -INF , P2 ;  /* 0xff80000053537808 */ /* 0x000fe40001000000 */
[----:B------:R-:W-:Y:S02]  /*ba20*/  FMNMX3.FTZ R7, R7, R160, R156, !PT ;  /* 0x000000a007077276 */ /* 0x000fe4000781009c */
[----:B------:R-:W-:Y:S02]  /*ba30*/  FSEL R122, R86, -INF , !P6 ;  /* 0xff800000567a7808 */ /* 0x000fe40007000000 */
[----:B------:R-:W-:Y:S02]  /*ba40*/  FSEL R118, R87, -INF , !P5 ;  /* 0xff80000057767808 */ /* 0x000fe40006800000 */
[----:B------:R-:W-:-:S02]  /*ba50*/  ISETP.GE.AND P2, PT, R64, R222, PT ;  /* 0x000000de4000720c */ /* 0x000fc40003f46270 */
[-C--:B------:R-:W-:Y:S02]  /*ba60*/  ISETP.GE.AND P6, PT, R171, R221.reuse, PT ;  /* 0x000000ddab00720c */ /* 0x080fe40003fc6270 */
[----:B------:R-:W-:Y:S02]  /*ba70*/  ISETP.GE.AND P5, PT, R169, R222, PT ;  /* 0x000000dea900720c */ /* 0x000fe40003fa6270 */
[----:B------:R-:W-:Y:S02]  /*ba80*/  ISETP.GE.AND P4, PT, R177, R221, PT ;  /* 0x000000ddb100720c */ /* 0x000fe40003f86270 */
[----:B------:R-:W-:Y:S02]  /*ba90*/  FSEL R82, R82, -INF , P3 ;  /* 0xff80000052527808 */ /* 0x000fe40001800000 */
[----:B------:R-:W-:Y:S02]  /*baa0*/  FMNMX3.FTZ R7, R7, R152, R130, !PT ;  /* 0x0000009807077276 */ /* 0x000fe40007810082 */
[----:B------:R-:W-:-:S02]  /*bab0*/  FSEL R79, R79, -INF , P2 ;  /* 0xff8000004f4f7808 */ /* 0x000fc40001000000 */
[----:B------:R-:W-:Y:S02]  /*bac0*/  ISETP.GE.AND P3, PT, R169, R221, PT ;  /* 0x000000dda900720c */ /* 0x000fe40003f66270 */
[----:B------:R-:W-:Y:S02]  /*bad0*/  FSEL R110, R83, -INF , !P6 ;  /* 0xff800000536e7808 */ /* 0x000fe40007000000 */
[----:B------:R-:W-:Y:S02]  /*bae0*/  FSEL R78, R78, -INF , P5 ;  /* 0xff8000004e4e7808 */ /* 0x000fe40002800000 */
[-C--:B------:R-:W-:Y:S02]  /*baf0*/  ISETP.GE.AND P2, PT, R104, R222.reuse, PT ;  /* 0x000000de6800720c */ /* 0x080fe40003f46270 */
[----:B------:R-:W-:Y:S02]  /*bb00*/  FSEL R114, R82, -INF , !P4 ;  /* 0xff80000052727808 */ /* 0x000fe40006000000 */
[----:B------:R-:W-:-:S02]  /*bb10*/  ISETP.GE.AND P6, PT, R68, R222, PT ;  /* 0x000000de4400720c */ /* 0x000fc40003fc6270 */
[-C--:B------:R-:W-:Y:S02]  /*bb20*/  ISETP.GE.AND P4, PT, R64, R221.reuse, PT ;  /* 0x000000dd4000720c */ /* 0x080fe40003f86270 */
[----:B------:R-:W-:Y:S02]  /*bb30*/  FMNMX3.FTZ R7, R7, R126, R124, !PT ;  /* 0x0000007e07077276 */ /* 0x000fe4000781007c */
[----:B------:R-:W-:Y:S02]  /*bb40*/  FSEL R106, R78, -INF , !P3 ;  /* 0xff8000004e6a7808 */ /* 0x000fe40005800000 */
[----:B------:R-:W-:Y:S02]  /*bb50*/  FSEL R75, R75, -INF , P2 ;  /* 0xff8000004b4b7808 */ /* 0x000fe40001000000 */
[-C--:B------:R-:W-:Y:S02]  /*bb60*/  ISETP.GE.AND P5, PT, R68, R221.reuse, PT ;  /* 0x000000dd4400720c */ /* 0x080fe40003fa6270 */
[----:B------:R-:W-:-:S02]  /*bb70*/  ISETP.GE.AND P3, PT, R104, R221, PT ;  /* 0x000000dd6800720c */ /* 0x000fc40003f66270 */
[----:B------:R-:W-:Y:S02]  /*bb80*/  FSEL R74, R74, -INF , P6 ;  /* 0xff8000004a4a7808 */ /* 0x000fe40003000000 */
[----:B------:R-:W-:Y:S01]  /*bb90*/  ISETP.GE.AND P2, PT, R73, R222, PT ;  /* 0x000000de4900720c */ /* 0x000fe20003f46270 */
[----:B------:R-:W-:Y:S01]  /*bba0*/  IMAD.MOV.U32 R35, RZ, RZ, R69 ;  /* 0x000000ffff237224 */ /* 0x000fe200078e0045 */
[----:B------:R-:W-:Y:S02]  /*bbb0*/  FSEL R104, R79, -INF , !P4 ;  /* 0xff8000004f687808 */ /* 0x000fe40006000000 */
[----:B------:R-:W-:Y:S02]  /*bbc0*/  FMNMX3.FTZ R7, R7, R122, R118, !PT ;  /* 0x0000007a07077276 */ /* 0x000fe40007810076 */
[C---:B------:R-:W-:Y:S02]  /*bbd0*/  ISETP.GE.AND P4, PT, R72.reuse, R222, PT ;  /* 0x000000de4800720c */ /* 0x040fe40003f86270 */
[----:B------:R-:W-:-:S02]  /*bbe0*/  ISETP.GE.AND P6, PT, R72, R221, PT ;  /* 0x000000dd4800720c */ /* 0x000fc40003fc6270 */
[----:B------:R-:W-:Y:S02]  /*bbf0*/  FSEL R72, R74, -INF , !P5 ;  /* 0xff8000004a487808 */ /* 0x000fe40006800000 */
[----:B------:R-:W-:Y:S02]  /*bc00*/  FSEL R71, R71, -INF , P2 ;  /* 0xff80000047477808 */ /* 0x000fe40001000000 */
[----:B------:R-:W-:Y:S02]  /*bc10*/  ISETP.GE.AND P5, PT, R73, R221, PT ;  /* 0x000000dd4900720c */ /* 0x000fe40003fa6270 */
[----:B------:R-:W-:Y:S02]  /*bc20*/  ISETP.GE.AND P2, PT, R77, R222, PT ;  /* 0x000000de4d00720c */ /* 0x000fe40003f46270 */
[----:B------:R-:W-:Y:S02]  /*bc30*/  FMNMX3.FTZ R7, R7, R114, R110, !PT ;  /* 0x0000007207077276 */ /* 0x000fe4000781006e */
[----:B------:R-:W-:-:S02]  /*bc40*/  FSEL R73, R75, -INF , !P3 ;  /* 0xff8000004b497808 */ /* 0x000fc40005800000 */
[----:B------:R-:W-:Y:S02]  /*bc50*/  FSEL R70, R70, -INF , P4 ;  /* 0xff80000046467808 */ /* 0x000fe40002000000 */
[----:B------:R-:W-:Y:S02]  /*bc60*/  ISETP.GE.AND P3, PT, R35, R222, PT ;  /* 0x000000de2300720c */ /* 0x000fe40003f66270 */
[----:B------:R-:W-:Y:S02]  /*bc70*/  FSEL R71, R71, -INF , !P5 ;  /* 0xff80000047477808 */ /* 0x000fe40006800000 */
[----:B------:R-:W-:Y:S02]  /*bc80*/  FSEL R67, R67, -INF , P2 ;  /* 0xff80000043437808 */ /* 0x000fe40001000000 */
[----:B------:R-:W-:Y:S02]  /*bc90*/  FMNMX3.FTZ R7, R7, R106, R104, !PT ;  /* 0x0000006a07077276 */ /* 0x000fe40007810068 */
[----:B------:R-:W-:-:S02]  /*bca0*/  FSEL R74, R70, -INF , !P6 ;  /* 0xff800000464a7808 */ /* 0x000fc40007000000 */
[-C--:B------:R-:W-:Y:S02]  /*bcb0*/  ISETP.GE.AND P5, PT, R76, R222.reuse, PT ;  /* 0x000000de4c00720c */ /* 0x080fe40003fa6270 */
[----:B------:R-:W-:Y:S02]  /*bcc0*/  ISETP.GE.AND P2, PT, R97, R222, PT ;  /* 0x000000de6100720c */ /* 0x000fe40003f46270 */
[-C--:B------:R-:W-:Y:S02]  /*bcd0*/  ISETP.GE.AND P4, PT, R35, R221.reuse, PT ;  /* 0x000000dd2300720c */ /* 0x080fe40003f86270 */
[----:B------:R-:W-:Y:S02]  /*bce0*/  ISETP.GE.AND P6, PT, R77, R221, PT ;  /* 0x000000dd4d00720c */ /* 0x000fe40003fc6270 */
[----:B------:R-:W-:Y:S02]  /*bcf0*/  FSEL R66, R66, -INF , P3 ;  /* 0xff80000042427808 */ /* 0x000fe40001800000 */
[----:B------:R-:W-:-:S02]  /*bd00*/  FMNMX3.FTZ R7, R7, R72, R73, !PT ;  /* 0x0000004807077276 */ /* 0x000fc40007810049 */
[----:B------:R-:W-:Y:S02]  /*bd10*/  ISETP.GE.AND P3, PT, R76, R221, PT ;  /* 0x000000dd4c00720c */ /* 0x000fe40003f66270 */
[----:B------:R-:W-:Y:S02]  /*bd20*/  FSEL R62, R62, -INF , P5 ;  /* 0xff8000003e3e7808 */ /* 0x000fe40002800000 */
[----:B------:R-:W-:Y:S02]  /*bd30*/  FSEL R63, R63, -INF , P2 ;  /* 0xff8000003f3f7808 */ /* 0x000fe40001000000 */
[----:B------:R-:W-:Y:S02]  /*bd40*/  FSEL R76, R66, -INF , !P4 ;  /* 0xff800000424c7808 */ /* 0x000fe40006000000 */
[----:B------:R-:W-:Y:S02]  /*bd50*/  FSEL R67, R67, -INF , !P6 ;  /* 0xff80000043437808 */ /* 0x000fe40007000000 */
[----:B------:R-:W-:-:S02]  /*bd60*/  ISETP.GE.AND P2, PT, R81, R222, PT ;  /* 0x000000de5100720c */ /* 0x000fc40003f46270 */
[-C--:B------:R-:W-:Y:S02]  /*bd70*/  ISETP.GE.AND P4, PT, R97, R221.reuse, PT ;  /* 0x000000dd6100720c */ /* 0x080fe40003f86270 */
[----:B------:R-:W-:Y:S02]  /*bd80*/  ISETP.GE.AND P6, PT, R96, R222, PT ;  /* 0x000000de6000720c */ /* 0x000fe40003fc6270 */
[----:B------:R-:W-:Y:S02]  /*bd90*/  FMNMX3.FTZ R6, R7, R74, R71, !PT ;  /* 0x0000004a07067276 */ /* 0x000fe40007810047 */
        /* <DEDUP_REMOVED lines=8> */
[----:B------:R-:W-:-:S02]  /*be20*/  FMNMX3.FTZ R6, R6, R76, R67, !PT ;  /* 0x0000004c06067276 */ /* 0x000fc40007810043 */
[-C--:B------:R-:W-:Y:S02]  /*be30*/  ISETP.GE.AND P6, PT, R80, R221.reuse, PT ;  /* 0x000000dd5000720c */ /* 0x080fe40003fc6270 */
[----:B------:R-:W-:Y:S02]  /*be40*/  FSEL R59, R59, -INF , !P3 ;  /* 0xff8000003b3b7808 */ /* 0x000fe40005800000 */
[----:B------:R-:W-:Y:S02]  /*be50*/  FSEL R80, R58, -INF , !P5 ;  /* 0xff8000003a507808 */ /* 0x000fe40006800000 */
[----:B------:R-:W-:Y:S02]  /*be60*/  ISETP.GE.AND P3, PT, R89, R222, PT ;  /* 0x000000de5900720c */ /* 0x000fe40003f66270 */
[----:B------:R-:W-:Y:S02]  /*be70*/  FSEL R55, R55, -INF , P2 ;  /* 0xff80000037377808 */ /* 0x000fe40001000000 */
[----:B------:R-:W-:-:S02]  /*be80*/  ISETP.GE.AND P5, PT, R93, R221, PT ;  /* 0x000000dd5d00720c */ /* 0x000fc40003fa6270 */
[----:B------:R-:W-:Y:S02]  /*be90*/  FSEL R54, R54, -INF , P4 ;  /* 0xff80000036367808 */ /* 0x000fe40002000000 */
[----:B------:R-:W-:Y:S02]  /*bea0*/  ISETP.GE.AND P2, PT, R85, R222, PT ;  /* 0x000000de5500720c */ /* 0x000fe40003f46270 */
[----:B------:R-:W-:Y:S01]  /*beb0*/  FMNMX3.FTZ R6, R6, R78, R63, !PT ;  /* 0x0000004e06067276 */ /* 0x000fe2000781003f */
[----:B------:R-:W-:Y:S01]  /*bec0*/  FFMA.FTZ R99, R100, R36, -R45 ;  /* 0x0000002464637223 */ /* 0x000fe2000001082d */
[----:B------:R-:W-:Y:S02]  /*bed0*/  FSEL R98, R50, -INF , P3 ;  /* 0xff80000032627808 */ /* 0x000fe40001800000 */
[-C--:B------:R-:W-:Y:S02]  /*bee0*/  ISETP.GE.AND P4, PT, R89, R221.reuse, PT ;  /* 0x000000dd5900720c */ /* 0x080fe40003f86270 */
[----:B------:R-:W-:-:S02]  /*bef0*/  ISETP.GE.AND P3, PT, R85, R221, PT ;  /* 0x000000dd5500720c */ /* 0x000fc40003f66270 */
[----:B------:R-:W-:Y:S02]  /*bf00*/  FSEL R51, R51, -INF , P2 ;  /* 0xff80000033337808 */ /* 0x000fe40001000000 */
[----:B------:R-:W-:Y:S02]  /*bf10*/  FSEL R102, R54, -INF , !P6 ;  /* 0xff80000036667808 */ /* 0x000fe40007000000 */
[----:B------:R-:W-:Y:S02]  /*bf20*/  FSEL R100, R55, -INF , !P5 ;  /* 0xff80000037647808 */ /* 0x000fe40006800000 */
[----:B------:R-:W-:Y:S02]  /*bf30*/  FMNMX3.FTZ R7, R6, R80, R59, !PT ;  /* 0x0000005006077276 */ /* 0x000fe4000781003b */
[----:B------:R-:W-:Y:S02]  /*bf40*/  FSEL R98, R98, -INF , !P4 ;  /* 0xff80000062627808 */ /* 0x000fe40006000000 */
[----:B------:R-:W-:-:S02]  /*bf50*/  FSEL R96, R51, -INF , !P3 ;  /* 0xff80000033607808 */ /* 0x000fc40005800000 */
        /* <DEDUP_REMOVED lines=9> */
[-C--:B------:R-:W-:Y:S01]  /*bff0*/  FFMA.FTZ R54, R4, R36.reuse, -R45 ;  /* 0x0000002404367223 */ /* 0x080fe2000001082d */
[----:B------:R-:W-:Y:S02]  /*c000*/  VIADD R10, R21, 0x5000 ;  /* 0x00005000150a7836 */ /* 0x000fe40000000000 */
[----:B------:R-:W-:Y:S01]  /*c010*/  FADD.FTZ R125, R20, -R125 ;  /* 0x8000007d147d7221 */ /* 0x000fe20000010000 */
        /* <DEDUP_REMOVED lines=9> */
[-CC-:B------:R-:W-:Y:S01]  /*c0b0*/  FFMA.FTZ R164, R158, R36.reuse, -R55.reuse ;  /* 0x000000249ea47223 */ /* 0x180fe20000010837 */
[----:B------:R-:W-:Y:S02]  /*c0c0*/  @P1 VIADD R0, R10, 0xffffffe0 ;  /* 0xffffffe00a001836 */ /* 0x000fe40000000000 */
        /* <DEDUP_REMOVED lines=53> */
[----:B------:R-:W1:Y:S01]  /*c420*/  MUFU.EX2 R109, R109 ;  /* 0x0000006d006d7308 */ /* 0x000e620000000800 */
        /* <DEDUP_REMOVED lines=8> */
[----:B--2---:R-:W-:Y:S01]  /*c4b0*/  HMMA.16816.F32 R136, R12, R8, R136 ;  /* 0x000000080c88723c */ /* 0x004fe20000001888 */
[-C--:B------:R-:W-:Y:S01]  /*c4c0*/  FFMA.FTZ R95, R33, R36.reuse, -R45 ;  /* 0x00000024215f7223 */ /* 0x080fe2000001082d */
[----:B------:R-:W-:Y:S01]  /*c4d0*/  FFMA.FTZ R20, R32, R36, -R55 ;  /* 0x0000002420147223 */ /* 0x000fe20000010837 */
[----:B-1----:R-:W-:-:S05]  /*c4e0*/  F2FP.F16.F32.PACK_AB R32, R109, R112 ;  /* 0x000000706d20723e */ /* 0x002fca00000000ff */
[----:B------:R-:W-:Y:S01]  /*c4f0*/  HMMA.16816.F32 R12, R12, R10, R132 ;  /* 0x0000000a0c0c723c */ /* 0x000fe20000001884 */
[----:B------:R-:W1:Y:S01]  /*c500*/  LDSM.16.MT88.4 R8, [R21+0x5800] ;  /* 0x005800001508783b */ /* 0x000e620000004200 */
[----:B----4-:R-:W-:Y:S02]  /*c510*/  F2FP.F16.F32.PACK_AB R33, R107, R154 ;  /* 0x0000009a6b21723e */ /* 0x010fe400000000ff */
[----:B-----5:R-:W-:Y:S02]  /*c520*/  F2FP.F16.F32.PACK_AB R34, R108, R105 ;  /* 0x000000696c22723e */ /* 0x020fe400000000ff */
[----:B---3--:R-:W-:Y:S01]  /*c530*/  F2FP.F16.F32.PACK_AB R35, R140, R115 ;  /* 0x000000738c23723e */ /* 0x008fe200000000ff */
[-CC-:B------:R-:W-:Y:S01]  /*c540*/  FFMA.FTZ R127, R159, R36.reuse, -R55.reuse ;  /* 0x000000249f7f7223 */ /* 0x180fe20000010837 */
[-CC-:B------:R-:W-:Y:S01]  /*c550*/  FFMA.FTZ R131, R157, R36.reuse, -R55.reuse ;  /* 0x000000249d837223 */ /* 0x180fe20000010837 */
[----:B------:R-:W-:-:S04]  /*c560*/  FFMA.FTZ R132, R153, R36, -R55 ;  /* 0x0000002499847223 */ /* 0x000fc80000010837 */
        /* <DEDUP_REMOVED lines=20> */
[----:B------:R-:W2:Y:S01]  /*c6b0*/  MUFU.EX2 R49, R49 ;  /* 0x0000003100317308 */ /* 0x000ea20000000800 */
[----:B-1----:R-:W-:-:S07]  /*c6c0*/  F2FP.F16.F32.PACK_AB R35, R132, R131 ;  /* 0x000000838423723e */ /* 0x002fce00000000ff */
[----:B------:R-:W-:Y:S01]  /*c6d0*/  MUFU.EX2 R48, R48 ;  /* 0x0000003000307308 */ /* 0x000fe20000000800 */
[C---:B------:R-:W-:Y:S07]  /*c6e0*/  HMMA.16816.F32 R16, R32.reuse, R8, R16 ;  /* 0x000000082010723c */ /* 0x040fee0000001810 */
[----:B------:R-:W-:Y:S01]  /*c6f0*/  MUFU.EX2 R53, R53 ;  /* 0x0000003500357308 */ /* 0x000fe20000000800 */
[C---:B------:R-:W-:Y:S01]  /*c700*/  HMMA.16816.F32 R4, R32.reuse, R10, R4 ;  /* 0x0000000a2004723c */ /* 0x040fe20000001804 */
[----:B------:R-:W1:Y:S06]  /*c710*/  LDSM.16.MT88.4 R8, [R0+0xc00] ;  /* 0x000c00000008783b */ /* 0x000e6c0000004200 */
[----:B------:R-:W-:Y:S08]  /*c720*/  MUFU.EX2 R144, R144 ;  /* 0x0000009000907308 */ /* 0x000ff00000000800 */
[----:B------:R-:W4:Y:S08]  /*c730*/  MUFU.EX2 R133, R133 ;  /* 0x0000008500857308 */ /* 0x000f300000000800 */
[----:B------:R-:W-:Y:S08]  /*c740*/  MUFU.EX2 R135, R135 ;  /* 0x0000008700877308 */ /* 0x000ff00000000800 */
[----:B------:R-:W5:Y:S01]  /*c750*/  MUFU.EX2 R142, R142 ;  /* 0x0000008e008e7308 */ /* 0x000f620000000800 */
[C---:B---3--:R-:W-:Y:S08]  /*c760*/  HMMA.16816.F32 R136, R32.reuse, R24, R136 ;  /* 0x000000182088723c */ /* 0x048ff00000001888 */
[----:B------:R-:W-:Y:S01]  /*c770*/  HMMA.16816.F32 R28, R32, R26, R28 ;  /* 0x0000001a201c723c */ /* 0x000fe2000000181c */
[----:B--2---:R-:W-:Y:S01]  /*c780*/  F2FP.F16.F32.PACK_AB R32, R49, R46 ;  /* 0x0000002e3120723e */ /* 0x004fe200000000ff */
[----:B------:R-:W2:Y:S01]  /*c790*/  LDSM.16.MT88.4 R24, [R21+0x6000] ;  /* 0x006000001518783b */ /* 0x000ea20000004200 */
[----:B----4-:R-:W-:-:S02]  /*c7a0*/  F2FP.F16.F32.PACK_AB R33, R133, R144 ;  /* 0x000000908521723e */ /* 0x010fc400000000ff */
[----:B------:R-:W-:Y:S02]  /*c7b0*/  F2FP.F16.F32.PACK_AB R34, R53, R48 ;  /* 0x000000303522723e */ /* 0x000fe400000000ff */
        /* <DEDUP_REMOVED lines=90> */
[-CC-:B------:R-:W-:Y:S01]  /*cd60*/  FFMA.FTZ R195, R195, R36.reuse, -R45.reuse ;  /* 0x00000024c3c37223 */ /* 0x180fe2000001082d */
        /* <DEDUP_REMOVED lines=20> */
[-C--:B------:R-:W-:Y:S01]  /*ceb0*/  FFMA.FTZ R170, R170, R36.reuse, -R55 ;  /* 0x00000024aaaa7223 */ /* 0x080fe20000010837 */
[-CC-:B------:R-:W-:Y:S01]  /*cec0*/  FFMA.FTZ R179, R179, R36.reuse, -R45.reuse ;  /* 0x00000024b3b37223 */ /* 0x180fe2000001082d */
        /* <DEDUP_REMOVED lines=35> */
[----:B------:R-:W-:Y:S01]  /*d100*/  FFMA.FTZ R120, R245, R125, R120 ;  /* 0x0000007df5787223 */ /* 0x000fe20000010078 */
[----:B---3--:R-:W-:Y:S01]  /*d110*/  F2FP.F16.F32.PACK_AB R24, R94, R97 ;  /* 0x000000615e18723e */ /* 0x008fe200000000ff */
[----:B------:R-:W-:Y:S01]  /*d120*/  FFMA.FTZ R156, R243, R123, R164 ;  /* 0x0000007bf39c7223 */ /* 0x000fe200000100a4 */
[----:B----4-:R-:W-:-:S04]  /*d130*/  F2FP.F16.F32.PACK_AB R25, R162, R165 ;  /* 0x000000a5a219723e */ /* 0x010fc800000000ff */
        /* <DEDUP_REMOVED lines=59> */
[-C--:B------:R-:W-:Y:S01]  /*d4f0*/  FFMA.FTZ R84, R84, R36.reuse, -R45 ;  /* 0x0000002454547223 */ /* 0x080fe2000001082d */
[----:B------:R-:W-:-:S02]  /*d500*/  FFMA.FTZ R42, R114, R36, -R55 ;  /* 0x00000024722a7223 */ /* 0x000fc40000010837 */
        /* <DEDUP_REMOVED lines=10> */
[----:B------:R-:W-:Y:S08]  /*d5b0*/  MUFU.EX2 R89, R89 ;  /* 0x0000005900597308 */ /* 0x000ff00000000800 */
[----:B------:R-:W4:Y:S01]  /*d5c0*/  MUFU.EX2 R86, R86 ;  /* 0x0000005600567308 */ /* 0x000f220000000800 */
[----:B------:R-:W-:Y:S01]  /*d5d0*/  FADD.FTZ R56, R56, R57 ;  /* 0x0000003938387221 */ /* 0x000fe20000010000 */
[----:B------:R-:W-:-:S06]  /*d5e0*/  FADD.FTZ R143, R143, R192 ;  /* 0x000000c08f8f7221 */ /* 0x000fcc0000010000 */
[----:B------:R-:W-:Y:S01]  /*d5f0*/  MUFU.EX2 R87, R87 ;  /* 0x0000005700577308 */ /* 0x000fe20000000800 */
[----:B------:R-:W-:Y:S01]  /*d600*/  FADD.FTZ R61, R61, R56 ;  /* 0x000000383d3d7221 */ /* 0x000fe20000010000 */
[----:B------:R-:W-:-:S06]  /*d610*/  FADD.FTZ R143, R146, R143 ;  /* 0x0000008f928f7221 */ /* 0x000fcc0000010000 */
[----:B------:R-:W-:Y:S08]  /*d620*/  MUFU.EX2 R84, R84 ;  /* 0x0000005400547308 */ /* 0x000ff00000000800 */
[----:B------:R-:W-:Y:S01]  /*d630*/  MUFU.EX2 R42, R42 ;  /* 0x0000002a002a7308 */ /* 0x000fe20000000800 */
[C---:B--2---:R-:W-:Y:S08]  /*d640*/  HMMA.16816.F32 R136, R8.reuse, R12, R136 ;  /* 0x0000000c0888723c */ /* 0x044ff00000001888 */
[----:B------:R-:W-:Y:S01]  /*d650*/  HMMA.16816.F32 R28, R8, R14, R28 ;  /* 0x0000000e081c723c */ /* 0x000fe2000000181c */
[----:B------:R-:W-:Y:S01]  /*d660*/  MUFU.EX2 R108, R122 ;  /* 0x0000007a006c7308 */ /* 0x000fe20000000800 */
[-CC-:B------:R-:W-:Y:S01]  /*d670*/  FFMA.FTZ R44, R106, R36.reuse, -R55.reuse ;  /* 0x000000246a2c7223 */ /* 0x180fe20000010837 */
[-CC-:B------:R-:W-:Y:S01]  /*d680*/  FFMA.FTZ R49, R104, R36.reuse, -R55.reuse ;  /* 0x0000002468317223 */ /* 0x180fe20000010837 */
[-CC-:B------:R-:W-:Y:S01]  /*d690*/  FFMA.FTZ R46, R72, R36.reuse, -R55.reuse ;  /* 0x00000024482e7223 */ /* 0x180fe20000010837 */
[----:B------:R-:W-:-:S04]  /*d6a0*/  FFMA.FTZ R53, R73, R36, -R55 ;  /* 0x0000002449357223 */ /* 0x000fc80000010837 */
[----:B------:R-:W-:Y:S08]  /*d6b0*/  MUFU.EX2 R85, R85 ;  /* 0x0000005500557308 */ /* 0x000ff00000000800 */
[----:B------:R-:W-:Y:S08]  /*d6c0*/  MUFU.EX2 R82, R82 ;  /* 0x0000005200527308 */ /* 0x000ff00000000800 */
[----:B------:R-:W-:Y:S08]  /*d6d0*/  MUFU.EX2 R54, R54 ;  /* 0x0000003600367308 */ /* 0x000ff00000000800 */
[----:B------:R-:W-:Y:S01]  /*d6e0*/  MUFU.EX2 R103, R103 ;  /* 0x0000006700677308 */ /* 0x000fe20000000800 */
[-CC-:B------:R-:W-:Y:S01]  /*d6f0*/  FFMA.FTZ R20, R250, R36.reuse, -R45.reuse ;  /* 0x00000024fa147223 */ /* 0x180fe2000001082d */
[-C--:B------:R-:W-:Y:S01]  /*d700*/  FFMA.FTZ R182, R182, R36.reuse, -R45 ;  /* 0x00000024b6b67223 */ /* 0x080fe2000001082d */
[----:B------:R-:W-:-:S05]  /*d710*/  FFMA.FTZ R48, R74, R36, -R55 ;  /* 0x000000244a307223 */ /* 0x000fca0000010837 */
[----:B------:R-:W-:Y:S08]  /*d720*/  MUFU.EX2 R121, R121 ;  /* 0x0000007900797308 */ /* 0x000ff00000000800 */
[----:B------:R-:W-:Y:S01]  /*d730*/  MUFU.EX2 R129, R129 ;  /* 0x0000008100817308 */ /* 0x000fe20000000800 */
[-CC-:B------:R-:W-:Y:S01]  /*d740*/  FFMA.FTZ R166, R166, R36.reuse, -R45.reuse ;  /* 0x00000024a6a67223 */ /* 0x180fe2000001082d */
[-CC-:B------:R-:W-:Y:S01]  /*d750*/  FFMA.FTZ R128, R128, R36.reuse, -R45.reuse ;  /* 0x0000002480807223 */ /* 0x180fe2000001082d */
[-C--:B------:R-:W-:Y:S01]  /*d760*/  FFMA.FTZ R37, R37, R36.reuse, -R45 ;  /* 0x0000002425257223 */ /* 0x080fe2000001082d */
[-CC-:B------:R-:W-:Y:S01]  /*d770*/  FFMA.FTZ R63, R63, R36.reuse, -R55.reuse ;  /* 0x000000243f3f7223 */ /* 0x180fe20000010837 */
[----:B------:R-:W-:-:S03]  /*d780*/  FFMA.FTZ R59, R59, R36, -R55 ;  /* 0x000000243b3b7223 */ /* 0x000fc60000010837 */
[----:B------:R-:W-:Y:S01]  /*d790*/  MUFU.EX2 R149, R149 ;  /* 0x0000009500957308 */ /* 0x000fe20000000800 */
[-CC-:B------:R-:W-:Y:S01]  /*d7a0*/  FFMA.FTZ R39, R39, R36.reuse, -R45.reuse ;  /* 0x0000002427277223 */ /* 0x180fe2000001082d */
[-CC-:B------:R-:W-:Y:S01]  /*d7b0*/  FFMA.FTZ R38, R38, R36.reuse, -R45.reuse ;  /* 0x0000002426267223 */ /* 0x180fe2000001082d */
[-C--:B------:R-:W-:Y:S01]  /*d7c0*/  FFMA.FTZ R41, R41, R36.reuse, -R45 ;  /* 0x0000002429297223 */ /* 0x080fe2000001082d */
[----:B------:R-:W-:Y:S01]  /*d7d0*/  FFMA.FTZ R243, R96, R36, -R55 ;  /* 0x0000002460f37223 */ /* 0x000fe20000010837 */
[----:B------:R-:W-:Y:S03]  /*d7e0*/  LDSM.16.MT88.4 R132, [R0+0x3c00] ;  /* 0x003c00000084783b */ /* 0x000fe60000004200 */
[----:B------:R-:W2:Y:S08]  /*d7f0*/  MUFU.EX2 R101, R118 ;  /* 0x0000007600657308 */ /* 0x000eb00000000800 */
[----:B------:R-:W5:Y:S01]  /*d800*/  MUFU.EX2 R47, R110 ;  /* 0x0000006e002f7308 */ /* 0x000f620000000800 */
[----:B------:R-:W-:Y:S01]  /*d810*/  FADD.FTZ R60, R60, R61 ;  /* 0x0000003d3c3c7221 */ /* 0x000fe20000010000 */
[----:B------:R-:W-:Y:S01]  /*d820*/  FADD.FTZ R198, R198, R143 ;  /* 0x0000008fc6c67221 */ /* 0x000fe20000010000 */
[----:B------:R-:W3:Y:S02]  /*d830*/  LDSM.16.MT88.4 R12, [R21+0x8000] ;  /* 0x00800000150c783b */ /* 0x000ee40000004200 */
[----:B------:R-:W-:Y:S01]  /*d840*/  FADD.FTZ R65, R65, R60 ;  /* 0x0000003c41417221 */ /* 0x000fe20000010000 */
[----:B------:R-:W-:Y:S01]  /*d850*/  FADD.FTZ R198, R145, R198 ;  /* 0x000000c691c67221 */ /* 0x000fe20000010000 */
[----:B----4-:R-:W-:-:S02]  /*d860*/  F2FP.F16.F32.PACK_AB R8, R86, R89 ;  /* 0x000000595608723e */ /* 0x010fc400000000ff */
[----:B--2---:R-:W-:Y:S01]  /*d870*/  F2FP.F16.F32.PACK_AB R9, R101, R108 ;  /* 0x0000006c6509723e */ /* 0x004fe200000000ff */
[----:B------:R-:W-:Y:S01]  /*d880*/  FADD.FTZ R64, R64, R65 ;  /* 0x0000004140407221 */ /* 0x000fe20000010000 */
[----:B------:R-:W-:Y:S01]  /*d890*/  F2FP.F16.F32.PACK_AB R10, R84, R87 ;  /* 0x00000057540a723e */ /* 0x000fe200000000ff */
[----:B------:R-:W-:Y:S01]  /*d8a0*/  FADD.FTZ R147, R147, R198 ;  /* 0x000000c693937221 */ /* 0x000fe20000010000 */
[----:B-----5:R-:W-:Y:S01]  /*d8b0*/  F2FP.F16.F32.PACK_AB R11, R47, R42 ;  /* 0x0000002a2f0b723e */ /* 0x020fe200000000ff */
[----:B------:R-:W-:Y:S02]  /*d8c0*/  FADD.FTZ R69, R69, R64 ;  /* 0x0000004045457221 */ /* 0x000fe40000010000 */
[----:B------:R-:W-:Y:S01]  /*d8d0*/  FADD.FTZ R196, R196, R147 ;  /* 0x00000093c4c47221 */ /* 0x000fe20000010000 */
[----:B------:R-:W-:Y:S08]  /*d8e0*/  MUFU.EX2 R44, R44 ;  /* 0x0000002c002c7308 */ /* 0x000ff00000000800 */
[----:B------:R-:W2:Y:S01]  /*d8f0*/  MUFU.EX2 R49, R49 ;  /* 0x0000003100317308 */ /* 0x000ea20000000800 */
[----:B-1----:R-:W-:Y:S01]  /*d900*/  HMMA.16816.F32 R16, R8, R24, R16 ;  /* 0x000000180810723c */ /* 0x002fe20000001810 */
[----:B------:R-:W-:Y:S01]  /*d910*/  FADD.FTZ R68, R68, R69 ;  /* 0x0000004544447221 */ /* 0x000fe20000010000 */
[----:B------:R-:W-:-:S05]  /*d920*/  FADD.FTZ R153, R153, R196 ;  /* 0x000000c499997221 */ /* 0x000fca0000010000 */
[----:B------:R-:W-:Y:S01]  /*d930*/  MUFU.EX2 R46, R46 ;  /* 0x0000002e002e7308 */ /* 0x000fe20000000800 */
[----:B------:R-:W-:Y:S01]  /*d940*/  HMMA.16816.F32 R4, R8, R26, R4 ;  /* 0x0000001a0804723c */ /* 0x000fe20000001804 */
[----:B------:R-:W1:Y:S01]  /*d950*/  LDSM.16.MT88.4 R24, [R0+0x3000] ;  /* 0x003000000018783b */ /* 0x000e620000004200 */
[----:B------:R-:W-:Y:S01]  /*d960*/  FADD.FTZ R75, R75, R68 ;  /* 0x000000444b4b7221 */ /* 0x000fe20000010000 */
[----:B------:R-:W-:-:S04]  /*d970*/  FADD.FTZ R204, R204, R153 ;  /* 0x00000099cccc7221 */ /* 0x000fc80000010000 */
[----:B------:R-:W4:Y:S01]  /*d980*/  MUFU.EX2 R53, R53 ;  /* 0x0000003500357308 */ /* 0x000f220000000800 */
[C---:B---3--:R-:W-:Y:S01]  /*d990*/  HMMA.16816.F32 R136, R8.reuse, R32, R136 ;  /* 0x000000200888723c */ /* 0x048fe20000001888 */
[----:B------:R-:W-:Y:S01]  /*d9a0*/  FADD.FTZ R70, R70, R75 ;  /* 0x0000004b46467221 */ /* 0x000fe20000010000 */
[----:B------:R-:W-:Y:S01]  /*d9b0*/  FADD.FTZ R155, R155, R204 ;  /* 0x000000cc9b9b7221 */ /* 0x000fe20000010000 */
[-CC-:B------:R-:W-:Y:S01]  /*d9c0*/  FFMA.FTZ R57, R71, R36.reuse, -R55.reuse ;  /* 0x0000002447397223 */ /* 0x180fe20000010837 */
[-CC-:B------:R-:W-:Y:S01]  /*d9d0*/  FFMA.FTZ R52, R76, R36.reuse, -R55.reuse ;  /* 0x000000244c347223 */ /* 0x180fe20000010837 */
[-CC-:B------:R-:W-:Y:S01]  /*d9e0*/  FFMA.FTZ R61, R67, R36.reuse, -R55.reuse ;  /* 0x00000024433d7223 */ /* 0x180fe20000010837 */
[----:B------:R-:W-:Y:S01]  /*d9f0*/  FFMA.FTZ R56, R78, R36, -R55 ;  /* 0x000000244e387223 */ /* 0x000fe20000010837 */
[----:B------:R-:W3:Y:S01]  /*da00*/  MUFU.EX2 R20, R20 ;  /* 0x0000001400147308 */ /* 0x000ee20000000800 */
[----:B------:R-:W-:Y:S01]  /*da10*/  HMMA.16816.F32 R28, R8, R34, R28 ;  /* 0x00000022081c723c */ /* 0x000fe2000000181c */
[----:B------:R-:W5:Y:S01]  /*da20*/  LDSM.16.MT88.4 R32, [R21+0x8400] ;  /* 0x008400001520783b */ /* 0x000f620000004200 */
[----:B------:R-:W-:Y:S01]  /*da30*/  FADD.FTZ R77, R77, R70 ;  /* 0x000000464d4d7221 */ /* 0x000fe20000010000 */
[----:B------:R-:W-:-:S02]  /*da40*/  FADD.FTZ R155, R200, R155 ;  /* 0x0000009bc89b7221 */ /* 0x000fc40000010000 */
[----:B------:R-:W-:Y:S01]  /*da50*/  LDSM.16.MT88.4 R140, [R21+0x8c00] ;  /* 0x008c0000158c783b */ /* 0x000fe20000004200 */
[----:B------:R-:W-:Y:S01]  /*da60*/  FADD.FTZ R66, R66, R77 ;  /* 0x0000004d42427221 */ /* 0x000fe20000010000 */
[----:B------:R-:W-:Y:S01]  /*da70*/  FADD.FTZ R176, R176, R155 ;  /* 0x0000009bb0b07221 */ /* 0x000fe20000010000 */
[----:B------:R-:W-:Y:S02]  /*da80*/  F2FP.F16.F32.PACK_AB R8, R82, R85 ;  /* 0x000000555208723e */ /* 0x000fe400000000ff */
[----:B--2---:R-:W-:Y:S01]  /*da90*/  F2FP.F16.F32.PACK_AB R9, R49, R44 ;  /* 0x0000002c3109723e */ /* 0x004fe200000000ff */
[----:B------:R-:W-:Y:S01]  /*daa0*/  FADD.FTZ R79, R79, R66 ;  /* 0x000000424f4f7221 */ /* 0x000fe20000010000 */
[----:B------:R-:W-:Y:S01]  /*dab0*/  F2FP.F16.F32.PACK_AB R10, R103, R54 ;  /* 0x00000036670a723e */ /* 0x000fe200000000ff */
[----:B------:R-:W-:Y:S01]  /*dac0*/  FADD.FTZ R157, R157, R176 ;  /* 0x000000b09d9d7221 */ /* 0x000fe20000010000 */
[----:B----4-:R-:W-:Y:S01]  /*dad0*/  F2FP.F16.F32.PACK_AB R11, R53, R46 ;  /* 0x0000002e350b723e */ /* 0x010fe200000000ff */
[----:B------:R-:W-:Y:S01]  /*dae0*/  MUFU.EX2 R182, R182 ;  /* 0x000000b600b67308 */ /* 0x000fe20000000800 */
[----:B------:R-:W-:Y:S01]  /*daf0*/  FADD.FTZ R62, R62, R79 ;  /* 0x0000004f3e3e7221 */ /* 0x000fe20000010000 */
[----:B------:R-:W-:-:S06]  /*db00*/  FADD.FTZ R188, R188, R157 ;  /* 0x0000009dbcbc7221 */ /* 0x000fcc0000010000 */
[----:B------:R-:W-:Y:S01]  /*db10*/  MUFU.EX2 R48, R48 ;  /* 0x0000003000307308 */ /* 0x000fe20000000800 */
[----:B------:R-:W-:Y:S01]  /*db20*/  HMMA.16816.F32 R16, R8, R12, R16 ;  /* 0x0000000c0810723c */ /* 0x000fe20000001810 */
[----:B------:R-:W-:Y:S01]  /*db30*/  FADD.FTZ R81, R81, R62 ;  /* 0x0000003e51517221 */ /* 0x000fe20000010000 */
[----:B------:R-:W-:-:S05]  /*db40*/  FADD.FTZ R159, R159, R188 ;  /* 0x000000bc9f9f7221 */ /* 0x000fca0000010000 */
[----:B------:R-:W2:Y:S01]  /*db50*/  MUFU.EX2 R57, R57 ;  /* 0x0000003900397308 */ /* 0x000ea20000000800 */
[----:B------:R-:W-:Y:S01]  /*db60*/  HMMA.16816.F32 R4, R8, R14, R4 ;  /* 0x0000000e0804723c */ /* 0x000fe20000001804 */
[----:B------:R-:W4:Y:S06]  /*db70*/  LDSM.16.MT88.4 R12, [R0+0x3400] ;  /* 0x00340000000c783b */ /* 0x000f2c0000004200 */
[----:B------:R-:W-:Y:S08]  /*db80*/  MUFU.EX2 R52, R52 ;  /* 0x0000003400347308 */ /* 0x000ff00000000800 */
[----:B------:R-:W5:Y:S01]  /*db90*/  MUFU.EX2 R61, R61 ;  /* 0x0000003d003d7308 */ /* 0x000f620000000800 */
[----:B------:R-:W-:Y:S01]  /*dba0*/  FADD.FTZ R58, R58, R81 ;  /* 0x000000513a3a7221 */ /* 0x000fe20000010000 */
[----:B------:R-:W-:-:S03]  /*dbb0*/  FADD.FTZ R178, R178, R159 ;  /* 0x0000009fb2b27221 */ /* 0x000fc60000010000 */
[----:B------:R-:W-:Y:S01]  /*dbc0*/  FADD.FTZ R83, R83, R58 ;  /* 0x0000003a53537221 */ /* 0x000fe20000010000 */
[----:B------:R-:W-:Y:S01]  /*dbd0*/  FADD.FTZ R178, R161, R178 ;  /* 0x000000b2a1b27221 */ /* 0x000fe20000010000 */
[----:B-1----:R-:W-:Y:S02]  /*dbe0*/  HMMA.16816.F32 R136, R8, R24, R136 ;  /* 0x000000180888723c */ /* 0x002fe40000001888 */
[----:B------:R-:W-:Y:S01]  /*dbf0*/  FADD.FTZ R24, R50, R83 ;  /* 0x0000005332187221 */ /* 0x000fe20000010000 */
[----:B------:R-:W-:-:S05]  /*dc00*/  FADD.FTZ R163, R163, R178 ;  /* 0x000000b2a3a37221 */ /* 0x000fca0000010000 */
[----:B------:R-:W-:Y:S01]  /*dc10*/  HMMA.16816.F32 R28, R8, R26, R28 ;  /* 0x0000001a081c723c */ /* 0x000fe2000000181c */
[----:B---3--:R-:W-:Y:S02]  /*dc20*/  F2FP.F16.F32.PACK_AB R8, R121, R20 ;  /* 0x000000147908723e */ /* 0x008fe400000000ff */
[----:B--2---:R-:W-:Y:S02]  /*dc30*/  F2FP.F16.F32.PACK_AB R9, R57, R48 ;  /* 0x000000303909723e */ /* 0x004fe400000000ff */
[----:B------:R-:W-:Y:S02]  /*dc40*/  F2FP.F16.F32.PACK_AB R10, R182, R129 ;  /* 0x00000081b60a723e */ /* 0x000fe400000000ff */
[----:B-----5:R-:W-:Y:S01]  /*dc50*/  F2FP.F16.F32.PACK_AB R11, R61, R52 ;  /* 0x000000343d0b723e */ /* 0x020fe200000000ff */
[----:B------:R-:W-:Y:S01]  /*dc60*/  FADD.FTZ R24, R99, R24 ;  /* 0x0000001863187221 */ /* 0x000fe20000010000 */
[----:B------:R-:W-:-:S03]  /*dc70*/  FADD.FTZ R170, R170, R163 ;  /* 0x000000a3aaaa7221 */ /* 0x000fc60000010000 */
[----:B------:R-:W-:Y:S02]  /*dc80*/  FADD.FTZ R97, R97, R24 ;  /* 0x0000001861617221 */ /* 0x000fe40000010000 */
        /* <DEDUP_REMOVED lines=10> */
[----:B------:R-:W-:Y:S02]  /*dd30*/  FFMA.FTZ R50, R80, R36, -R55 ;  /* 0x0000002450327223 */ /* 0x000fe40000010837 */
[----:B------:R-:W-:Y:S01]  /*dd40*/  FADD.FTZ R152, R152, R167 ;  /* 0x000000a798987221 */ /* 0x000fe20000010000 */
[----:B------:R-:W-:Y:S01]  /*dd50*/  FADD.FTZ R90, R90, R93 ;  /* 0x0000005d5a5a7221 */ /* 0x000fe20000010000 */
[----:B----4-:R-:W-:Y:S02]  /*dd60*/  HMMA.16816.F32 R136, R8, R12, R136 ;  /* 0x0000000c0888723c */ /* 0x010fe40000001888 */
[----:B------:R-:W-:Y:S01]  /*dd70*/  FADD.FTZ R152, R125, R152 ;  /* 0x000000987d987221 */ /* 0x000fe20000010000 */
[----:B------:R-:W2:Y:S01]  /*dd80*/  MUFU.EX2 R166, R166 ;  /* 0x000000a600a67308 */ /* 0x000ea20000000800 */
[----:B------:R-:W-:-:S02]  /*dd90*/  FADD.FTZ R91, R91, R90 ;  /* 0x0000005a5b5b7221 */ /* 0x000fc40000010000 */
[----:B------:R-:W-:-:S05]  /*dda0*/  FADD.FTZ R117, R117, R152 ;  /* 0x0000009875757221 */ /* 0x000fca0000010000 */
[----:B------:R-:W-:Y:S01]  /*ddb0*/  MUFU.EX2 R128, R128 ;  /* 0x0000008000807308 */ /* 0x000fe20000000800 */
[----:B------:R-:W-:Y:S01]  /*ddc0*/  FADD.FTZ R88, R88, R91 ;  /* 0x0000005b58587221 */ /* 0x000fe20000010000 */
[----:B------:R-:W-:-:S06]  /*ddd0*/  FADD.FTZ R117, R116, R117 ;  /* 0x0000007574757221 */ /* 0x000fcc0000010000 */
[----:B------:R-:W-:Y:S01]  /*dde0*/  MUFU.EX2 R37, R37 ;  /* 0x0000002500257308 */ /* 0x000fe20000000800 */
        /* <DEDUP_REMOVED lines=15> */
[----:B------:R-:W-:Y:S01]  /*dee0*/  F2FP.F16.F32.PACK_AB R10, R37, R128 ;  /* 0x00000080250a723e */ /* 0x000fe200000000ff */
[----:B------:R-:W-:Y:S01]  /*def0*/  FADD.FTZ R84, R84, R87 ;  /* 0x0000005754547221 */ /* 0x000fe20000010000 */
[----:B-----5:R-:W-:Y:S01]  /*df00*/  F2FP.F16.F32.PACK_AB R11, R13, R50 ;  /* 0x000000320d0b723e */ /* 0x020fe200000000ff */
[----:B------:R-:W-:Y:S01]  /*df10*/  FADD.FTZ R47, R47, R42 ;  /* 0x0000002a2f2f7221 */ /* 0x000fe20000010000 */
[-C--:B------:R-:W-:Y:S01]  /*df20*/  FFMA.FTZ R12, R40, R36.reuse, -R45 ;  /* 0x00000024280c7223 */ /* 0x080fe2000001082d */
[-CC-:B------:R-:W-:Y:S01]  /*df30*/  FFMA.FTZ R14, R102, R36.reuse, -R55.reuse ;  /* 0x00000024660e7223 */ /* 0x180fe20000010837 */
[-C--:B------:R-:W-:Y:S01]  /*df40*/  FFMA.FTZ R15, R100, R36.reuse, -R55 ;  /* 0x00000024640f7223 */ /* 0x080fe20000010837 */
[----:B------:R-:W-:Y:S01]  /*df50*/  FADD.FTZ R85, R85, R84 ;  /* 0x0000005455557221 */ /* 0x000fe20000010000 */
[----:B------:R-:W-:Y:S01]  /*df60*/  FADD.FTZ R44, R44, R47 ;  /* 0x0000002f2c2c7221 */ /* 0x000fe20000010000 */
[----:B-1----:R-:W-:Y:S01]  /*df70*/  HMMA.16816.F32 R16, R8, R24, R16 ;  /* 0x000000180810723c */ /* 0x002fe20000001810 */
        /* <DEDUP_REMOVED lines=27> */
[----:B----4-:R-:W-:Y:S01]  /*e130*/  F2FP.F16.F32.PACK_AB R11, R243, R24 ;  /* 0x00000018f30b723e */ /* 0x010fe200000000ff */
        /* <DEDUP_REMOVED lines=28> */
.L_x_4010:
[----:B------:R-:W-:-:S05]  /*e300*/  IADD3 R234, PT, PT, R148, -0x1, RZ ;  /* 0xffffffff94ea7810 */ /* 0x000fca0007ffe0ff */
.L_x_4019:
[----:B------:R-:W-:Y:S05]  /*e310*/  BSYNC B2 ;  /* 0x0000000000027941 */ /* 0x000fea0003800000 */
.L_x_4009:
[----:B------:R-:W-:-:S13]  /*e320*/  ISETP.GE.AND P0, PT, R234, R225, PT ;  /* 0x000000e1ea00720c */ /* 0x000fda0003f06270 */
[----:B------:R-:W-:Y:S05]  /*e330*/  @!P0 BRA `(.L_x_4020) ;  /* 0x0000006400988947 */ /* 0x000fea0003800000 */
[----:B------:R-:W1:Y:S01]  /*e340*/  S2R R213, SR_TID.X ;  /* 0x0000000000d57919 */ /* 0x000e620000002100 */
[----:B------:R-:W-:Y:S01]  /*e350*/  ISETP.NE.U32.AND P1, PT, R240, RZ, PT ;  /* 0x000000fff000720c */ /* 0x000fe20003f25070 */
[C---:B------:R-:W-:Y:S01]  /*e360*/  IMAD.SHL.U32 R216, R22.reuse, 0x40, RZ ;  /* 0x0000004016d87824 */ /* 0x040fe200078e00ff */
[----:B------:R-:W-:Y:S01]  /*e370*/  SHF.L.U64.HI R217, R22, 0x6, R23 ;  /* 0x0000000616d97819 */ /* 0x000fe20000010217 */
[----:B------:R-:W-:Y:S01]  /*e380*/  IMAD.MOV.U32 R148, RZ, RZ, R0 ;  /* 0x000000ffff947224 */ /* 0x000fe200078e0000 */
[----:B------:R-:W-:Y:S01]  /*e390*/  ISETP.NE.AND.EX P1, PT, R241, RZ, PT, P1 ;  /* 0x000000fff100720c */ /* 0x000fe20003f25310 */
[----:B------:R-:W-:-:S12]  /*e3a0*/  IMAD.MOV.U32 R149, RZ, RZ, R20 ;  /* 0x000000ffff957224 */ /* 0x000fd800078e0014 */
.L_x_4027:
        /* <DEDUP_REMOVED lines=14> */
[----:B-----5:R-:W-:Y:S08]  /*e490*/  @!P1 BRA `(.L_x_4022) ;  /* 0x0000000000fc9947 */ /* 0x020ff00003800000 */
[----:B------:R-:W2:Y:S04]  /*e4a0*/  LD.E R12, desc[UR4][R2.64+0x170] ;  /* 0x00017004020c7980 */ /* 0x000ea8000c101900 */
[----:B------:R-:W3:Y:S01]  /*e4b0*/  LD.E.64 R16, desc[UR4][R2.64+0x28] ;  /* 0x0000280402107980 */ /* 0x000ee2000c101b00 */
[-C--:B--2---:R-:W-:Y:S02]  /*e4c0*/  IABS R9, R12.reuse ;  /* 0x0000000c00097213 */ /* 0x084fe40000000000 */
[-C--:B------:R-:W-:Y:S02]  /*e4d0*/  IABS R7, R12.reuse ;  /* 0x0000000c00077213 */ /* 0x080fe40000000000 */
[----:B------:R-:W2:Y:S03]  /*e4e0*/  I2F.RP R14, R9 ;  /* 0x00000009000e7306 */ /* 0x000ea60000209400 */
[----:B------:R-:W-:Y:S07]  /*e4f0*/  IMAD.MOV R7, RZ, RZ, -R7 ;  /* 0x000000ffff077224 */ /* 0x000fee00078e0a07 */
[----:B--2---:R-:W2:Y:S02]  /*e500*/  MUFU.RCP R5, R14 ;  /* 0x0000000e00057308 */ /* 0x004ea40000001000 */
[----:B--2---:R-:W-:Y:S02]  /*e510*/  VIADD R10, R5, 0xffffffe ;  /* 0x0ffffffe050a7836 */ /* 0x004fe40000000000 */
[----:B------:R-:W-:Y:S06]  /*e520*/  IMAD.SHL.U32 R5, R234, 0x100, RZ ;  /* 0x00000100ea057824 */ /* 0x000fec00078e00ff */
[----:B------:R-:W2:Y:S01]  /*e530*/  F2I.FTZ.U32.TRUNC.NTZ R11, R10 ;  /* 0x0000000a000b7305 */ /* 0x000ea2000021f000 */
[C---:B------:R-:W-:Y:S02]  /*e540*/  IADD3 R13, PT, PT, R5.reuse, 0x100, RZ ;  /* 0x00000100050d7810 */ /* 0x040fe40007ffe0ff */
[----:B------:R-:W-:Y:S02]  /*e550*/  IABS R6, R5 ;  /* 0x0000000500067213 */ /* 0x000fe40000000000 */
[-C--:B------:R-:W-:Y:S04]  /*e560*/  LOP3.LUT R5, R5, R12.reuse, RZ, 0x3c, !PT ;  /* 0x0000000c05057212 */ /* 0x080fe800078e3cff */
[----:B------:R-:W-:Y:S02]  /*e570*/  ISETP.GE.AND P0, PT, R5, RZ, PT ;  /* 0x000000ff0500720c */ /* 0x000fe40003f06270 */
[-C--:B------:R-:W-:Y:S01]  /*e580*/  LOP3.LUT R5, RZ, R12.reuse, RZ, 0x33, !PT ;  /* 0x0000000cff057212 */ /* 0x080fe200078e33ff */
[--C-:B--2---:R-:W-:Y:S02]  /*e590*/  IMAD.MOV R8, RZ, RZ, -R11.reuse ;  /* 0x000000ffff087224 */ /* 0x104fe400078e0a0b */
        /* <DEDUP_REMOVED lines=47> */
.L_x_4022:
[----:B------:R-:W-:Y:S05]  /*e890*/  BSYNC.RECONVERGENT B0 ;  /* 0x0000000000007941 */ /* 0x000fea0003800200 */
.L_x_4021:
[----:B------:R-:W2:Y:S01]  /*e8a0*/  S2UR UR6, SR_CgaCtaId ;  /* 0x00000000000679c3 */ /* 0x000ea20000008800 */
[C---:B------:R-:W-:Y:S01]  /*e8b0*/  LOP3.LUT R235, R219.reuse, 0xc0, RZ, 0xc0, !PT ;  /* 0x000000c0dbeb7812 */ /* 0x040fe200078ec0ff */
[----:B------:R-:W-:Y:S01]  /*e8c0*/  UMOV UR7, 0x400 ;  /* 0x0000040000077882 */ /* 0x000fe20000000000 */
[----:B------:R-:W-:Y:S01]  /*e8d0*/  LOP3.LUT R220, R219, 0x18, RZ, 0xc0, !PT ;  /* 0x00000018dbdc7812 */ /* 0x000fe200078ec0ff */
[C---:B------:R-:W-:Y:S01]  /*e8e0*/  IMAD.SHL.U32 R208, R184.reuse, 0x10, RZ ;  /* 0x00000010b8d07824 */ /* 0x040fe200078e00ff */
[--C-:B------:R-:W-:Y:S01]  /*e8f0*/  LOP3.LUT R235, R235, 0x18, R184.reuse, 0xf8, !PT ;  /* 0x00000018ebeb7812 */ /* 0x100fe200078ef8b8 */
[----:B------:R-:W-:Y:S01]  /*e900*/  IMAD.SHL.U32 R211, R184, 0x20, RZ ;  /* 0x00000020b8d37824 */ /* 0x000fe200078e00ff */
[----:B------:R-:W-:Y:S01]  /*e910*/  IADD3 R106, P0, PT, R216, R228, RZ ;  /* 0x000000e4d86a7210 */ /* 0x000fe20007f1e0ff */
[----:B------:R-:W-:Y:S01]  /*e920*/  IMAD.SHL.U32 R150, R184, 0x4, RZ ;  /* 0x00000004b8967824 */ /* 0x000fe200078e00ff */
[----:B------:R-:W-:Y:S01]  /*e930*/  LOP3.LUT R104, R235, R220, RZ, 0x3c, !PT ;  /* 0x000000dceb687212 */ /* 0x000fe200078e3cff */
[----:B------:R-:W-:Y:S01]  /*e940*/  IMAD.MOV.U32 R193, RZ, RZ, 0x20 ;  /* 0x00000020ffc17424 */ /* 0x000fe200078e00ff */
[----:B------:R-:W-:Y:S01]  /*e950*/  LOP3.LUT R151, R211, 0xc0, RZ, 0xc0, !PT ;  /* 0x000000c0d3977812 */ /* 0x000fe200078ec0ff */
[----:B------:R-:W-:Y:S01]  /*e960*/  IMAD.X R107, R217, 0x1, R229, P0 ;  /* 0x00000001d96b7824 */ /* 0x000fe200000e06e5 */
[----:B------:R-:W-:Y:S01]  /*e970*/  LOP3.LUT R104, R104, 0x1f20, R219, 0xf8, !PT ;  /* 0x00001f2068687812 */ /* 0x000fe200078ef8db */
[----:B------:R-:W-:Y:S01]  /*e980*/  BSSY.RECONVERGENT B1, `(.L_x_4023) ;  /* 0x00000ff000017945 */ /* 0x000fe20003800200 */
[-C--:B------:R-:W-:Y:S02]  /*e990*/  IADD3 R112, P0, PT, R106, R216.reuse, RZ ;  /* 0x000000d86a707210 */ /* 0x080fe40007f1e0ff */
[----:B------:R-:W-:Y:S02]  /*e9a0*/  LOP3.LUT R0, R208, 0x100, RZ, 0xc0, !PT ;  /* 0x00000100d0007812 */ /* 0x000fe400078ec0ff */
[--C-:B------:R-:W-:Y:S01]  /*e9b0*/  LOP3.LUT R212, R151, 0x8, R184.reuse, 0xf8, !PT ;  /* 0x0000000897d47812 */ /* 0x100fe200078ef8b8 */
[----:B------:R-:W-:Y:S01]  /*e9c0*/  IMAD.X R113, R107, 0x1, R217, P0 ;  /* 0x000000016b717824 */ /* 0x000fe200000e06d9 */
[-C--:B------:R-:W-:Y:S02]  /*e9d0*/  IADD3 R114, P0, PT, R112, R216.reuse, RZ ;  /* 0x000000d870727210 */ /* 0x080fe40007f1e0ff */
[----:B------:R-:W-:Y:S01]  /*e9e0*/  LOP3.LUT R153, R150, 0x18, RZ, 0xc0, !PT ;  /* 0x0000001896997812 */ /* 0x000fe200078ec0ff */
[----:B--2---:R-:W-:Y:S01]  /*e9f0*/  ULEA UR6, UR6, UR7, 0x18 ;  /* 0x0000000706067291 */ /* 0x004fe2000f8ec0ff */
[----:B------:R-:W-:Y:S01]  /*ea00*/  LOP3.LUT R0, R0, 0x20, R211, 0xf8, !PT ;  /* 0x0000002000007812 */ /* 0x000fe200078ef8d3 */
[----:B------:R-:W-:Y:S01]  /*ea10*/  IMAD.X R115, R113, 0x1, R217, P0 ;  /* 0x0000000171737824 */ /* 0x000fe200000e06d9 */
[----:B------:R-:W-:Y:S02]  /*ea20*/  IADD3 R110, P0, PT, R114, R216, RZ ;  /* 0x000000d8726e7210 */ /* 0x000fe40007f1e0ff */
[----:B------:R-:W-:Y:S01]  /*ea30*/  SHF.R.U32.HI R151, RZ, 0x1, R184 ;  /* 0x00000001ff977819 */ /* 0x000fe200000116b8 */
[----:B------:R-:W-:Y:S01]  /*ea40*/  IMAD.U32 R209, RZ, RZ, UR6 ;  /* 0x00000006ffd17e24 */ /* 0x000fe2000f8e00ff */
[----:B------:R-:W-:Y:S01]  /*ea50*/  LOP3.LUT R212, R0, R212, R153, 0xf6, !PT ;  /* 0x000000d400d47212 */ /* 0x000fe200078ef699 */
[----:B------:R-:W-:Y:S01]  /*ea60*/  IMAD.X R111, R115, 0x1, R217, P0 ;  /* 0x00000001736f7824 */ /* 0x000fe200000e06d9 */
[-C--:B------:R-:W-:Y:S01]  /*ea70*/  IADD3 R108, P0, PT, R110, R216.reuse, RZ ;  /* 0x000000d86e6c7210 */ /* 0x080fe20007f1e0ff */
[--C-:B------:R-:W-:Y:S01]  /*ea80*/  IMAD R237, R104, 0x2, R209.reuse ;  /* 0x0000000268ed7824 */ /* 0x100fe200078e02d1 */
[----:B------:R-:W-:Y:S01]  /*ea90*/  LOP3.LUT R0, R151, 0x8, RZ, 0xc0, !PT ;  /* 0x0000000897007812 */ /* 0x000fe200078ec0ff */
[----:B------:R-:W-:Y:S01]  /*eaa0*/  IMAD R212, R212, 0x2, R209 ;  /* 0x00000002d4d47824 */ /* 0x000fe200078e02d1 */
[----:B------:R-:W-:Y:S01]  /*eab0*/  LOP3.LUT R208, R208, 0x3e00, RZ, 0xc0, !PT ;  /* 0x00003e00d0d07812 */ /* 0x000fe200078ec0ff */
[----:B------:R-:W-:Y:S01]  /*eac0*/  IMAD.X R109, R111, 0x1, R217, P0 ;  /* 0x000000016f6d7824 */ /* 0x000fe200000e06d9 */
[----:B------:R-:W-:Y:S01]  /*ead0*/  @!PT LDS RZ, [RZ] ;  /* 0x00000000fffff984 */ /* 0x000fe20000000800 */
[----:B------:R-:W-:Y:S01]  /*eae0*/  @!PT LDS RZ, [RZ] ;  /* 0x00000000fffff984 */ /* 0x000fe20000000800 */
[----:B------:R-:W-:Y:S01]  /*eaf0*/  @!PT LDS RZ, [RZ] ;  /* 0x00000000fffff984 */ /* 0x000fe20000000800 */
[----:B------:R-:W-:Y:S01]  /*eb00*/  LDGSTS.E.BYPASS.LTC128B.128 [R237+0x5000], desc[UR4][R228.64] ;  /* 0x05000000e4ed7fae */ /* 0x000fe2000b981a04 */
[----:B------:R-:W-:Y:S02]  /*eb10*/  IADD3 R104, P0, PT, R108, R216, RZ ;  /* 0x000000d86c687210 */ /* 0x000fe40007f1e0ff */
[--C-:B------:R-:W-:Y:S02]  /*eb20*/  LOP3.LUT R0, R0, 0xc0, R211.reuse, 0xf8, !PT ;  /* 0x000000c000007812 */ /* 0x100fe400078ef8d3 */
[----:B------:R2:W-:Y:S01]  /*eb30*/  LDGSTS.E.BYPASS.LTC128B.128 [R237+0x5800], desc[UR4][R106.64] ;  /* 0x058000006aed7fae */ /* 0x0005e2000b981a04 */
[----:B------:R-:W-:Y:S01]  /*eb40*/  LOP3.LUT R152, R208, 0x20, R211, 0xf8, !PT ;  /* 0x00000020d0987812 */ /* 0x000fe200078ef8d3 */
[----:B------:R-:W-:Y:S01]  /*eb50*/  IMAD.X R105, R109, 0x1, R217, P0 ;  /* 0x000000016d697824 */ /* 0x000fe200000e06d9 */
[----:B------:R-:W-:Y:S02]  /*eb60*/  LOP3.LUT R0, R0, R153, RZ, 0x3c, !PT ;  /* 0x0000009900007212 */ /* 0x000fe400078e3cff */
[----:B------:R-:W-:Y:S01]  /*eb70*/  LDGSTS.E.BYPASS.LTC128B.128 [R237+0x6000], desc[UR4][R112.64] ;  /* 0x0600000070ed7fae */ /* 0x000fe2000b981a04 */
[----:B------:R-:W-:Y:S02]  /*eb80*/  LOP3.LUT R153, R152, 0x100, R211, 0xf8, !PT ;  /* 0x0000010098997812 */ /* 0x000fe400078ef8d3 */
[----:B------:R-:W-:Y:S02]  /*eb90*/  ISETP.GT.AND P2, PT, R234, R225, PT ;  /* 0x000000e1ea00720c */ /* 0x000fe40003f44270 */
[----:B------:R-:W-:Y:S01]  /*eba0*/  LDGSTS.E.BYPASS.LTC128B.128 [R237+0x6800], desc[UR4][R114.64] ;  /* 0x0680000072ed7fae */ /* 0x000fe2000b981a04 */
[----:B------:R-:W-:Y:S04]  /*ebb0*/  LOP3.LUT R152, R153, R0, RZ, 0xfc, !PT ;  /* 0x0000000099987212 */ /* 0x000fe800078efcff */
[----:B------:R-:W-:Y:S01]  /*ebc0*/  LDGSTS.E.BYPASS.LTC128B.128 [R237+0x7000], desc[UR4][R110.64] ;  /* 0x070000006eed7fae */ /* 0x000fe2000b981a04 */
[----:B------:R-:W-:Y:S04]  /*ebd0*/  IMAD R192, R152, 0x2, R209 ;  /* 0x0000000298c07824 */ /* 0x000fe800078e02d1 */
[----:B------:R-:W-:Y:S05]  /*ebe0*/  LDGSTS.E.BYPASS.LTC128B.128 [R237+0x7800], desc[UR4][R108.64] ;  /* 0x078000006ced7fae */ /* 0x000fea000b981a04 */
[----:B------:R-:W-:Y:S01]  /*ebf0*/  LDGSTS.E.BYPASS.LTC128B.128 [R237+0x8000], desc[UR4][R104.64] ;  /* 0x0800000068ed7fae */ /* 0x000fe2000b981a04 */
[----:B--2---:R-:W-:Y:S05]  /*ec00*/  IADD3 R106, P0, PT, R104, R216, RZ ;  /* 0x000000d8686a7210 */ /* 0x004fea0007f1e0ff */
[----:B------:R-:W-:Y:S01]  /*ec10*/  IMAD.X R107, R105, 0x1, R217, P0 ;  /* 0x00000001696b7824 */ /* 0x000fe200000e06d9 */
[----:B------:R-:W-:Y:S04]  /*ec20*/  LOP3.LUT P0, RZ, R184, 0x4, RZ, 0xc0, !PT ;  /* 0x00000004b8ff7812 */ /* 0x000fe8000780c0ff */
[----:B------:R2:W-:Y:S01]  /*ec30*/  LDGSTS.E.BYPASS.LTC128B.128 [R237+0x8800], desc[UR4][R106.64] ;  /* 0x088000006aed7fae */ /* 0x0005e2000b981a04 */
[----:B------:R-:W-:Y:S04]  /*ec40*/  SEL R193, R193, 0xffffffe0, !P0 ;  /* 0xffffffe0c1c17807 */ /* 0x000fe80004000000 */
[----:B------:R-:W-:Y:S01]  /*ec50*/  LDSM.16.M88.4 R152, [R192] ;  /* 0x00000000c098783b */ /* 0x000fe20000000200 */
[--C-:B------:R-:W-:Y:S02]  /*ec60*/  IMAD.IADD R200, R192, 0x1, R193.reuse ;  /* 0x00000001c0c87824 */ /* 0x100fe400078e02c1 */
[----:B------:R-:W-:Y:S02]  /*ec70*/  IMAD.IADD R210, R212, 0x1, R193 ;  /* 0x00000001d4d27824 */ /* 0x000fe400078e02c1 */
        /* <DEDUP_REMOVED lines=179> */
.L_x_4026:
[----:B------:R-:W-:Y:S05]  /*f7b0*/  BSYNC.RECONVERGENT B0 ;  /* 0x0000000000007941 */ /* 0x000fea0003800200 */
.L_x_4025:
        /* <DEDUP_REMOVED lines=27> */
.L_x_4024:
[----:B------:R-:W-:Y:S05]  /*f970*/  BSYNC.RECONVERGENT B1 ;  /* 0x0000000000017941 */ /* 0x000fea0003800200 */
.L_x_4023:
[----:B------:R-:W-:Y:S01]  /*f980*/  LOP3.LUT R0, R0, 0x120, R211, 0xf8, !PT ;  /* 0x0000012000007812 */ /* 0x000fe200078ef8d3 */
[----:B------:R-:W-:Y:S01]  /*f990*/  STL [R1+0x18], R217 ;  /* 0x000018d901007387 */ /* 0x000fe20000100800 */
[----:B------:R-:W-:Y:S03]  /*f9a0*/  IMAD.MOV.U32 R184, RZ, RZ, R213 ;  /* 0x000000ffffb87224 */ /* 0x000fe600078e00d5 */
[----:B------:R2:W-:Y:S01]  /*f9b0*/  STL [R1+0x14], R216 ;  /* 0x000014d801007387 */ /* 0x0005e20000100800 */
[----:B------:R-:W-:Y:S02]  /*f9c0*/  IMAD R153, R0, 0x2, R209 ;  /* 0x0000000200997824 */ /* 0x000fe400078e02d1 */
[----:B------:R-:W-:Y:S01]  /*f9d0*/  IMAD.SHL.U32 R185, R184, 0x2, RZ ;  /* 0x00000002b8b97824 */ /* 0x000fe200078e00ff */
[----:B------:R3:W-:Y:S01]  /*f9e0*/  STL [R1+0x10], R215 ;  /* 0x000010d701007387 */ /* 0x0007e20000100800 */
[C---:B------:R-:W-:Y:S02]  /*f9f0*/  VIADD R0, R153.reuse, 0x5000 ;  /* 0x0000500099007836 */ /* 0x040fe40000000000 */
[----:B------:R-:W-:Y:S01]  /*fa00*/  VIADD R152, R153, 0x5020 ;  /* 0x0000502099987836 */ /* 0x000fe20000000000 */
[----:B------:R-:W-:Y:S01]  /*fa10*/  LOP3.LUT R185, R185, 0x6, RZ, 0xc0, !PT ;  /* 0x00000006b9b97812 */ /* 0x000fe200078ec0ff */
[----:B------:R4:W-:Y:S01]  /*fa20*/  STL [R1+0xc], R214 ;  /* 0x00000cd601007387 */ /* 0x0009e20000100800 */
[----:B------:R-:W-:Y:S03]  /*fa30*/  @P0 VIADD R152, R0, 0xffffffe0 ;  /* 0xffffffe000980836 */ /* 0x000fe60000000000 */
[----:B------:R-:W-:Y:S01]  /*fa40*/  STL [R1+0x8], R208 ;  /* 0x000008d001007387 */ /* 0x000fe20000100800 */
[----:B------:R-:W-:Y:S03]  /*fa50*/  IMAD R251, R234, 0x100, R185 ;  /* 0x00000100eafb7824 */ /* 0x000fe600078e02b9 */
[----:B------:R-:W-:Y:S01]  /*fa60*/  STL [R1+0x4], R151 ;  /* 0x0000049701007387 */ /* 0x000fe20000100800 */
[C---:B-1----:R-:W-:Y:S01]  /*fa70*/  VIADD R160, R251.reuse, 0xe1 ;  /* 0x000000e1fba07836 */ /* 0x042fe20000000000 */
[CC--:B------:R-:W-:Y:S01]  /*fa80*/  ISETP.GE.AND P0, PT, R251.reuse, R224.reuse, PT ;  /* 0x000000e0fb00720c */ /* 0x0c0fe20003f06270 */
[C---:B------:R-:W-:Y:S01]  /*fa90*/  VIADD R163, R251.reuse, 0xd8 ;  /* 0x000000d8fba37836 */ /* 0x040fe20000000000 */
[CC--:B------:R-:W-:Y:S01]  /*faa0*/  ISETP.GE.AND P4, PT, R251.reuse, R223.reuse, PT ;  /* 0x000000dffb00720c */ /* 0x0c0fe20003f86270 */
[----:B------:R1:W-:Y:S01]  /*fab0*/  STL [R1], R150 ;  /* 0x0000009601007387 */ /* 0x0003e20000100800 */
[----:B------:R-:W-:Y:S01]  /*fac0*/  FSEL R4, R4, -INF , P0 ;  /* 0xff80000004047808 */ /* 0x000fe20000000000 */
[C---:B------:R-:W-:Y:S02]  /*fad0*/  VIADD R157, R251.reuse, 0xe9 ;  /* 0x000000e9fb9d7836 */ /* 0x040fe40000000000 */
[C---:B------:R-:W-:Y:S02]  /*fae0*/  VIADD R154, R251.reuse, 0xf8 ;  /* 0x000000f8fb9a7836 */ /* 0x040fe40000000000 */
[C---:B------:R-:W-:Y:S02]  /*faf0*/  VIADD R249, R251.reuse, 0x8 ;  /* 0x00000008fbf97836 */ /* 0x040fe40000000000 */
[C---:B------:R-:W-:Y:S02]  /*fb00*/  VIADD R248, R251.reuse, 0x9 ;  /* 0x00000009fbf87836 */ /* 0x040fe40000000000 */
[----:B------:R-:W-:Y:S01]  /*fb10*/  VIADD R247, R251, 0x10 ;  /* 0x00000010fbf77836 */ /* 0x000fe20000000000 */
[-C--:B------:R-:W-:Y:S01]  /*fb20*/  ISETP.GE.AND P5, PT, R249, R224.reuse, PT ;  /* 0x000000e0f900720c */ /* 0x080fe20003fa6270 */
[C---:B------:R-:W-:Y:S01]  /*fb30*/  VIADD R242, R251.reuse, 0x19 ;  /* 0x00000019fbf27836 */ /* 0x040fe20000000000 */
[-C--:B------:R-:W-:Y:S01]  /*fb40*/  ISETP.GE.AND P3, PT, R248, R224.reuse, PT ;  /* 0x000000e0f800720c */ /* 0x080fe20003f66270 */
[----:B------:R-:W-:Y:S01]  /*fb50*/  VIADD R246, R251, 0x11 ;  /* 0x00000011fbf67836 */ /* 0x000fe20000000000 */
[-C--:B------:R-:W-:Y:S01]  /*fb60*/  ISETP.GE.AND P2, PT, R247, R224.reuse, PT ;  /* 0x000000e0f700720c */ /* 0x080fe20003f46270 */
[C---:B------:R-:W-:Y:S01]  /*fb70*/  VIADD R250, R251.reuse, 0x1 ;  /* 0x00000001fbfa7836 */ /* 0x040fe20000000000 */
[----:B--2---:R-:W-:Y:S01]  /*fb80*/  FSEL R216, R8, -INF , P5 ;  /* 0xff80000008d87808 */ /* 0x004fe20002800000 */
[C---:B------:R-:W-:Y:S01]  /*fb90*/  VIADD R244, R251.reuse, 0x18 ;  /* 0x00000018fbf47836 */ /* 0x040fe20000000000 */
[-C--:B------:R-:W-:Y:S01]  /*fba0*/  ISETP.GE.AND P5, PT, R242, R224.reuse, PT ;  /* 0x000000e0f200720c */ /* 0x080fe20003fa6270 */
[C---:B------:R-:W-:Y:S01]  /*fbb0*/  VIADD R193, R251.reuse, 0x61 ;  /* 0x00000061fbc17836 */ /* 0x040fe20000000000 */
[-C--:B------:R-:W-:Y:S01]  /*fbc0*/  ISETP.GE.AND P0, PT, R246, R224.reuse, PT ;  /* 0x000000e0f600720c */ /* 0x080fe20003f06270 */
[----:B------:R-:W-:Y:S01]  /*fbd0*/  VIADD R190, R251, 0x70 ;  /* 0x00000070fbbe7836 */ /* 0x000fe20000000000 */
[----:B---3--:R-:W-:Y:S01]  /*fbe0*/  FSEL R215, R9, -INF , P3 ;  /* 0xff80000009d77808 */ /* 0x008fe20001800000 */
[C---:B------:R-:W-:Y:S01]  /*fbf0*/  VIADD R192, R251.reuse, 0x68 ;  /* 0x00000068fbc07836 */ /* 0x040fe20000000000 */
[----:B----4-:R-:W-:Y:S01]  /*fc00*/  FSEL R214, R12, -INF , P2 ;  /* 0xff8000000cd67808 */ /* 0x010fe20001000000 */
[----:B------:R-:W-:Y:S01]  /*fc10*/  VIADD R187, R251, 0x79 ;  /* 0x00000079fbbb7836 */ /* 0x000fe20000000000 */
[----:B-1----:R-:W-:Y:S01]  /*fc20*/  FSEL R150, R17, -INF , P5 ;  /* 0xff80000011967808 */ /* 0x002fe20002800000 */
[C---:B------:R-:W-:Y:S01]  /*fc30*/  VIADD R182, R251.reuse, 0x88 ;  /* 0x00000088fbb67836 */ /* 0x040fe20000000000 */
        /* <DEDUP_REMOVED lines=8> */
[----:B------:R-:W-:Y:S01]  /*fcc0*/  FSEL R9, R4, -INF , !P4 ;  /* 0xff80000004097808 */ /* 0x000fe20006000000 */
[C---:B------:R-:W-:Y:S01]  /*fcd0*/  VIADD R164, R251.reuse, 0xd0 ;  /* 0x000000d0fba47836 */ /* 0x040fe20000000000 */
        /* <DEDUP_REMOVED lines=15> */
[C---:B------:R-:W-:Y:S02]  /*fdd0*/  VIADD R197, R251.reuse, 0x51 ;  /* 0x00000051fbc57836 */ /* 0x040fe40000000000 */
[----:B------:R-:W-:Y:S01]  /*fde0*/  VIADD R179, R251, 0x91 ;  /* 0x00000091fbb37836 */ /* 0x000fe20000000000 */
[----:B------:R-:W-:Y:S01]  /*fdf0*/  FSEL R49, R49, -INF , P4 ;  /* 0xff80000031317808 */ /* 0x000fe20002000000 */
[----:B------:R-:W-:Y:S01]  /*fe00*/  VIADD R176, R251, 0xa0 ;  /* 0x000000a0fbb07836 */ /* 0x000fe20000000000 */
[-C--:B------:R-:W-:Y:S01]  /*fe10*/  ISETP.GE.AND P4, PT, R189, R224.reuse, PT ;  /* 0x000000e0bd00720c */ /* 0x080fe20003f86270 */
        /* <DEDUP_REMOVED lines=17> */
[C---:B------:R-:W-:Y:S01]  /*ff30*/  VIADD R206, R251.reuse, 0x30 ;  /* 0x00000030fbce7836 */ /* 0x040fe20000000000 */
[-C--:B------:R-:W-:Y:S01]  /*ff40*/  ISETP.GE.AND P3, PT, R212, R224.reuse, PT ;  /* 0x000000e0d400720c */ /* 0x080fe20003f66270 */
        /* <DEDUP_REMOVED lines=35> */
[----:B------:R-:W-:Y:S02]  /*10180*/  FSEL R4, R44, -INF , P0 ;  /* 0xff8000002c047808 */ /* 0x000fe40000000000 */
[-C--:B------:R-:W-:Y:S02]  /*10190*/  ISETP.GE.AND P5, PT, R190, R224.reuse, PT ;  /* 0x000000e0be00720c */ /* 0x080fe40003fa6270 */
        /* <DEDUP_REMOVED lines=69> */
[-C--:B------:R-:W-:Y:S02]  /*105f0*/  ISETP.GE.AND P5, PT, R164, R224.reuse, PT ;  /* 0x000000e0a400720c */ /* 0x080fe40003fa6270 */
[-C--:B------:R-:W-:Y:S02]  /*10600*/  ISETP.GE.AND P4, PT, R159, R224.reuse, PT ;  /* 0x000000e09f00720c */ /* 0x080fe40003f86270 */
[----:B------:R-:W-:Y:S02]  /*10610*/  FSEL R89, R105, -INF , P6 ;  /* 0xff80000069597808 */ /* 0x000fe40003000000 */
[-C--:B------:R-:W-:Y:S02]  /*10620*/  ISETP.GE.AND P6, PT, R160, R224.reuse, PT ;  /* 0x000000e0a000720c */ /* 0x080fe40003fc6270 */
[-C--:B------:R-:W-:Y:S02]  /*10630*/  ISETP.GE.AND P0, PT, R166, R224.reuse, PT ;  /* 0x000000e0a600720c */ /* 0x080fe40003f06270 */
[----:B------:R-:W-:Y:S01]  /*10640*/  FSEL R5, R100, -INF , P3 ;  /* 0xff80000064057808 */ /* 0x000fe20001800000 */
[----:B------:R-:W-:Y:S01]  /*10650*/  IMAD.MOV.U32 R100, RZ, RZ, R64 ;  /* 0x000000ffff647224 */ /* 0x000fe200078e0040 */
[----:B------:R-:W-:Y:S01]  /*10660*/  FSEL R208, R208, -INF , !P2 ;  /* 0xff800000d0d07808 */ /* 0x000fe20005000000 */
[----:B------:R-:W-:Y:S01]  /*10670*/  IMAD.MOV.U32 R64, RZ, RZ, R33 ;  /* 0x000000ffff407224 */ /* 0x000fe200078e0021 */
        /* <DEDUP_REMOVED lines=15> */
[-C--:B------:R-:W-:Y:S02]  /*10770*/  ISETP.GE.AND P2, PT, R201, R223.reuse, PT ;  /* 0x000000dfc900720c */ /* 0x080fe40003f46270 */
[-C--:B------:R-:W-:Y:S02]  /*10780*/  ISETP.GE.AND P5, PT, R249, R223.reuse, PT ;  /* 0x000000dff900720c */ /* 0x080fe40003fa6270 */
[----:B------:R-:W-:Y:S02]  /*10790*/  ISETP.GE.AND P4, PT, R248, R223, PT ;  /* 0x000000dff800720c */ /* 0x000fe40003f86270 */
[----:B------:R-:W-:Y:S02]  /*107a0*/  FSEL R217, R217, -INF , !P6 ;  /* 0xff800000d9d97808 */ /* 0x000fe40007000000 */
[----:B------:R-:W-:Y:S02]  /*107b0*/  FSEL R69, R116, -INF , P0 ;  /* 0xff80000074457808 */ /* 0x000fe40000000000 */
[----:B------:R-:W-:Y:S02]  /*107c0*/  ISETP.GE.AND P0, PT, R154, R224, PT ;  /* 0x000000e09a00720c */ /* 0x000fe40003f06270 */
[----:B------:R-:W-:Y:S02]  /*107d0*/  FSEL R112, R61, -INF , !P2 ;  /* 0xff8000003d707808 */ /* 0x000fe40005000000 */
[----:B------:R-:W-:Y:S02]  /*107e0*/  FSEL R29, R124, -INF , P3 ;  /* 0xff8000007c1d7808 */ /* 0x000fe40001800000 */
[----:B------:R-:W-:Y:S02]  /*107f0*/  FSEL R216, R216, -INF , !P5 ;  /* 0xff800000d8d87808 */ /* 0x000fe40006800000 */
[----:B------:R-:W-:Y:S02]  /*10800*/  FSEL R215, R215, -INF , !P4 ;  /* 0xff800000d7d77808 */ /* 0x000fe40006000000 */
[----:B------:R-:W-:Y:S02]  /*10810*/  FMNMX3.FTZ R61, R149, R9, R217, !PT ;  /* 0x00000009953d7276 */ /* 0x000fe400078100d9 */
[-C--:B------:R-:W-:Y:S02]  /*10820*/  ISETP.GE.AND P3, PT, R247, R223.reuse, PT ;  /* 0x000000dff700720c */ /* 0x080fe40003f66270 */
[----:B------:R-:W-:Y:S02]  /*10830*/  FSEL R49, R128, -INF , P0 ;  /* 0xff80000080317808 */ /* 0x000fe40000000000 */
        /* <DEDUP_REMOVED lines=8> */
[----:B------:R-:W-:Y:S02]  /*108c0*/  ISETP.GE.AND P4, PT, R211, R223, PT ;  /* 0x000000dfd300720c */ /* 0x000fe40003f86270 */
[----:B------:R-:W-:Y:S02]  /*108d0*/  FMNMX3.FTZ R61, R61, R151, R150, !PT ;  /* 0x000000973d3d7276 */ /* 0x000fe40007810096 */
[-C--:B------:R-:W-:Y:S02]  /*108e0*/  ISETP.GE.AND P0, PT, R206, R223.reuse, PT ;  /* 0x000000dfce00720c */ /* 0x080fe40003f06270 */
[-C--:B------:R-:W-:Y:S02]  /*108f0*/  ISETP.GE.AND P6, PT, R205, R223.reuse, PT ;  /* 0x000000dfcd00720c */ /* 0x080fe40003fc6270 */
[----:B------:R-:W-:Y:S02]  /*10900*/  FSEL R213, R213, -INF , !P5 ;  /* 0xff800000d5d57808 */ /* 0x000fe40006800000 */
[----:B------:R-:W-:Y:S02]  /*10910*/  FSEL R233, R233, -INF , !P4 ;  /* 0xff800000e9e97808 */ /* 0x000fe40006000000 */
[-C--:B------:R-:W-:Y:S02]  /*10920*/  ISETP.GE.AND P3, PT, R210, R223.reuse, PT ;  /* 0x000000dfd200720c */ /* 0x080fe40003f66270 */
[-C--:B------:R-:W-:Y:S02]  /*10930*/  ISETP.GE.AND P4, PT, R203, R223.reuse, PT ;  /* 0x000000dfcb00720c */ /* 0x080fe40003f86270 */
[----:B------:R-:W-:Y:S02]  /*10940*/  ISETP.GE.AND P5, PT, R204, R223, PT ;  /* 0x000000dfcc00720c */ /* 0x000fe40003fa6270 */
[----:B------:R-:W-:Y:S02]  /*10950*/  FSEL R230, R230, -INF , !P0 ;  /* 0xff800000e6e67808 */ /* 0x000fe40004000000 */
[----:B------:R-:W-:Y:S02]  /*10960*/  FSEL R232, R232, -INF , !P3 ;  /* 0xff800000e8e87808 */ /* 0x000fe40005800000 */
[----:B------:R-:W-:Y:S02]  /*10970*/  FSEL R252, R252, -INF , !P6 ;  /* 0xff800000fcfc7808 */ /* 0x000fe40007000000 */
[----:B------:R-:W-:Y:S02]  /*10980*/  FMNMX3.FTZ R61, R61, R213, R233, !PT ;  /* 0x000000d53d3d7276 */ /* 0x000fe400078100e9 */
[-C--:B------:R-:W-:Y:S02]  /*10990*/  ISETP.GE.AND P0, PT, R200, R223.reuse, PT ;  /* 0x000000dfc800720c */ /* 0x080fe40003f06270 */
[-C--:B------:R-:W-:Y:S02]  /*109a0*/  ISETP.GE.AND P3, PT, R202, R223.reuse, PT ;  /* 0x000000dfca00720c */ /* 0x080fe40003f66270 */
[-C--:B------:R-:W-:Y:S02]  /*109b0*/  ISETP.GE.AND P6, PT, R199, R223.reuse, PT ;  /* 0x000000dfc700720c */ /* 0x080fe40003fc6270 */
[----:B------:R-:W-:Y:S02]  /*109c0*/  FSEL R124, R100, -INF , !P4 ;  /* 0xff800000647c7808 */ /* 0x000fe40006000000 */
[-C--:B------:R-:W-:Y:S02]  /*109d0*/  ISETP.GE.AND P4, PT, R197, R223.reuse, PT ;  /* 0x000000dfc500720c */ /* 0x080fe40003f86270 */
[----:B------:R-:W-:Y:S02]  /*109e0*/  FSEL R128, R101, -INF , !P5 ;  /* 0xff80000065807808 */ /* 0x000fe40006800000 */
[----:B------:R-:W-:Y:S02]  /*109f0*/  FMNMX3.FTZ R61, R61, R232, R231, !PT ;  /* 0x000000e83d3d7276 */ /* 0x000fe400078100e7 */
        /* <DEDUP_REMOVED lines=9> */
[----:B------:R-:W-:Y:S02]  /*10a90*/  FMNMX3.FTZ R61, R61, R230, R252, !PT ;  /* 0x000000e63d3d7276 */ /* 0x000fe400078100fc */
        /* <DEDUP_REMOVED lines=8> */
[----:B------:R-:W-:Y:S02]  /*10b20*/  FMNMX3.FTZ R57, R61, R128, R124, !PT ;  /* 0x000000803d397276 */ /* 0x000fe4000781007c */
[----:B------:R-:W-:Y:S02]  /*10b30*/  FSEL R80, R72, -INF , !P0 ;  /* 0xff80000048507808 */ /* 0x000fe40004000000 */
[----:B------:R-:W-:Y:S02]  /*10b40*/  FSEL R72, R64, -INF , !P5 ;  /* 0xff80000040487808 */ /* 0x000fe40006800000 */
[----:B------:R-:W-:Y:S02]  /*10b50*/  FSEL R64, R53, -INF , !P3 ;  /* 0xff80000035407808 */ /* 0x000fe40005800000 */
[----:B------:R-:W-:Y:S02]  /*10b60*/  FMNMX3.FTZ R53, R57, R120, R112, !PT ;  /* 0x0000007839357276 */ /* 0x000fe40007810070 */
[-C--:B------:R-:W-:Y:S02]  /*10b70*/  ISETP.GE.AND P5, PT, R186, R223.reuse, PT ;  /* 0x000000dfba00720c */ /* 0x080fe40003fa6270 */
        /* <DEDUP_REMOVED lines=18> */
[-C--:B------:R-:W-:Y:S02]  /*10ca0*/  ISETP.GE.AND P4, PT, R183, R223.reuse, PT ;  /* 0x000000dfb700720c */ /* 0x080fe40003f86270 */
[----:B------:R-:W-:Y:S02]  /*10cb0*/  FSEL R52, R52, -INF , !P6 ;  /* 0xff80000034347808 */ /* 0x000fe40007000000 */
        /* <DEDUP_REMOVED lines=49> */
[----:B------:R-:W-:Y:S02]  /*10fd0*/  ISETP.GE.AND P6, PT, R251, R221, PT ;  /* 0x000000ddfb00720c */ /* 0x000fe40003fc6270 */
[----:B------:R-:W-:Y:S02]  /*10fe0*/  ISETP.GE.AND P4, PT, R249, R222, PT ;  /* 0x000000def900720c */ /* 0x000fe40003f86270 */
        /* <DEDUP_REMOVED lines=17> */
[----:B------:R-:W-:Y:S02]  /*11100*/  FSEL R13, R129, -INF , P0 ;  /* 0xff800000810d7808 */ /* 0x000fe40000000000 */
[----:B------:R-:W-:Y:S02]  /*11110*/  FMNMX3.FTZ R20, R20, R93, R89, !PT ;  /* 0x0000005d14147276 */ /* 0x000fe40007810059 */
[----:B------:R-:W-:Y:S02]  /*11120*/  FSEL R13, R13, -INF , !P3 ;  /* 0xff8000000d0d7808 */ /* 0x000fe40005800000 */
[----:B------:R-:W-:Y:S02]  /*11130*/  FMNMX3.FTZ R20, R20, R81, R77, !PT ;  /* 0x0000005114147276 */ /* 0x000fe4000781004d */
[-C--:B------:R-:W-:Y:S02]  /*11140*/  ISETP.GE.AND P3, PT, R247, R222.reuse, PT ;  /* 0x000000def700720c */ /* 0x080fe40003f66270 */
[----:B------:R-:W-:Y:S02]  /*11150*/  FMNMX3.FTZ R20, R20, R73, R65, !PT ;  /* 0x0000004914147276 */ /* 0x000fe40007810041 */
[-C--:B------:R-:W-:Y:S02]  /*11160*/  ISETP.GE.AND P0, PT, R250, R222.reuse, PT ;  /* 0x000000defa00720c */ /* 0x080fe40003f06270 */
[----:B------:R-:W-:Y:S02]  /*11170*/  FMNMX3.FTZ R20, R20, R69, R41, !PT ;  /* 0x0000004514147276 */ /* 0x000fe40007810029 */
[----:B------:R-:W-:Y:S02]  /*11180*/  ISETP.GE.AND P4, PT, R250, R221, PT ;  /* 0x000000ddfa00720c */ /* 0x000fe40003f86270 */
[----:B------:R-:W-:Y:S02]  /*11190*/  FMNMX3.FTZ R20, R20, R37, R33, !PT ;  /* 0x0000002514147276 */ /* 0x000fe40007810021 */
[----:B------:R-:W-:Y:S02]  /*111a0*/  FSEL R7, R7, -INF , P0 ;  /* 0xff80000007077808 */ /* 0x000fe40000000000 */
[----:B------:R-:W-:Y:S02]  /*111b0*/  FMNMX3.FTZ R20, R20, R29, R17, !PT ;  /* 0x0000001d14147276 */ /* 0x000fe40007810011 */
[-C--:B------:R-:W-:Y:S02]  /*111c0*/  ISETP.GE.AND P2, PT, R251, R222.reuse, PT ;  /* 0x000000defb00720c */ /* 0x080fe40003f46270 */
[----:B------:R-:W-:Y:S02]  /*111d0*/  FMNMX3.FTZ R21, R20, R49, R13, !PT ;  /* 0x0000003114157276 */ /* 0x000fe4000781000d */
[----:B------:R-:W-:Y:S02]  /*111e0*/  FSEL R251, R6, -INF , P2 ;  /* 0xff80000006fb7808 */ /* 0x000fe40001000000 */
[-C--:B------:R-:W-:Y:S01]  /*111f0*/  ISETP.GE.AND P2, PT, R246, R222.reuse, PT ;  /* 0x000000def600720c */ /* 0x080fe20003f46270 */
[----:B------:R-:W1:Y:S01]  /*11200*/  SHFL.BFLY PT, R20, R21, 0x2, 0x1f ;  /* 0x0c401f0015147f89 */ /* 0x000e6200000e0000 */
[----:B------:R-:W-:Y:S02]  /*11210*/  FSEL R251, R251, -INF , !P6 ;  /* 0xff800000fbfb7808 */ /* 0x000fe40007000000 */
[----:B------:R-:W-:Y:S02]  /*11220*/  FSEL R15, R15, -INF , P2 ;  /* 0xff8000000f0f7808 */ /* 0x000fe40001000000 */
[-C--:B------:R-:W-:Y:S02]  /*11230*/  ISETP.GE.AND P6, PT, R247, R221.reuse, PT ;  /* 0x000000ddf700720c */ /* 0x080fe40003fc6270 */
[-C--:B------:R-:W-:Y:S02]  /*11240*/  ISETP.GE.AND P2, PT, R242, R222.reuse, PT ;  /* 0x000000def200720c */ /* 0x080fe40003f46270 */
[-C--:B------:R-:W-:Y:S02]  /*11250*/  ISETP.GE.AND P5, PT, R248, R222.reuse, PT ;  /* 0x000000def800720c */ /* 0x080fe40003fa6270 */
[----:B------:R-:W-:Y:S02]  /*11260*/  FSEL R85, R19, -INF , P2 ;  /* 0xff80000013557808 */ /* 0x000fe40001000000 */
[----:B------:R-:W-:Y:S02]  /*11270*/  FSEL R11, R11, -INF , P5 ;  /* 0xff8000000b0b7808 */ /* 0x000fe40002800000 */
[-C--:B------:R-:W-:Y:S02]  /*11280*/  ISETP.GE.AND P2, PT, R210, R222.reuse, PT ;  /* 0x000000ded200720c */ /* 0x080fe40003f46270 */
[-C--:B------:R-:W-:Y:S02]  /*11290*/  ISETP.GE.AND P5, PT, R212, R222.reuse, PT ;  /* 0x000000ded400720c */ /* 0x080fe40003fa6270 */
[----:B------:R-:W-:Y:S02]  /*112a0*/  FSEL R26, R26, -INF , P2 ;  /* 0xff8000001a1a7808 */ /* 0x000fe40001000000 */
[----:B------:R-:W-:Y:S02]  /*112b0*/  ISETP.GE.AND P2, PT, R205, R222, PT ;  /* 0x000000decd00720c */ /* 0x000fe40003f46270 */
[----:B------:R-:W-:Y:S02]  /*112c0*/  FSEL R22, R22, -INF , P5 ;  /* 0xff80000016167808 */ /* 0x000fe40002800000 */
[----:B-1----:R-:W-:Y:S02]  /*112d0*/  FMNMX.FTZ R5, R21, R20, !PT ;  /* 0x0000001415057209 */ /* 0x002fe40007810000 */
[----:B------:R-:W2:Y:S01]  /*112e0*/  LD.E R21, desc[UR4][R2.64+0xdc] ;  /* 0x0000dc0402157980 */ /* 0x000ea2000c101900 */
[----:B------:R-:W-:Y:S02]  /*112f0*/  FSEL R105, R31, -INF , P2 ;  /* 0xff8000001f697808 */ /* 0x000fe40001000000 */
[-C--:B------:R-:W-:Y:S01]  /*11300*/  ISETP.GE.AND P2, PT, R203, R222.reuse, PT ;  /* 0x000000decb00720c */ /* 0x080fe20003f46270 */
[----:B------:R-:W1:Y:S01]  /*11310*/  SHFL.BFLY PT, R20, R5, 0x1, 0x1f ;  /* 0x0c201f0005147f89 */ /* 0x000e6200000e0000 */
        /* <DEDUP_REMOVED lines=15> */
[----:B------:R-:W-:Y:S02]  /*11410*/  FSEL R5, R14, -INF , P3 ;  /* 0xff8000000e057808 */ /* 0x000fe40001800000 */
[----:B------:R-:W-:Y:S02]  /*11420*/  FSETP.NEU.FTZ.AND P0, PT, R20, -INF , PT ;  /* 0xff8000001400780b */ /* 0x000fe40003f1d000 */
[-C--:B------:R-:W-:Y:S02]  /*11430*/  ISETP.GE.AND P5, PT, R194, R222.reuse, PT ;  /* 0x000000dec200720c */ /* 0x080fe40003fa6270 */
[----:B------:R-:W-:Y:S02]  /*11440*/  FSEL R6, R20, RZ, P0 ;  /* 0x000000ff14067208 */ /* 0x000fe40000000000 */
[----:B------:R-:W-:Y:S02]  /*11450*/  FSEL R54, R54, -INF , P5 ;  /* 0xff80000036367808 */ /* 0x000fe40002800000 */
[-C--:B------:R-:W-:Y:S01]  /*11460*/  ISETP.GE.AND P5, PT, R190, R222.reuse, PT ;  /* 0x000000debe00720c */ /* 0x080fe20003fa6270 */
[----:B------:R-:W-:Y:S01]  /*11470*/  FADD.FTZ R6, -R6, R149 ;  /* 0x0000009506067221 */ /* 0x000fe20000010100 */
[-C--:B------:R-:W-:Y:S04]  /*11480*/  ISETP.GE.AND P3, PT, R244, R222.reuse, PT ;  /* 0x000000def400720c */ /* 0x080fe80003f66270 */
[----:B------:R-:W-:Y:S02]  /*11490*/  FSEL R18, R18, -INF , P3 ;  /* 0xff80000012127808 */ /* 0x000fe40001800000 */
        /* <DEDUP_REMOVED lines=8> */
[----:B------:R-:W-:Y:S02]  /*11520*/  FSEL R39, R62, -INF , P5 ;  /* 0xff8000003e277808 */ /* 0x000fe40002800000 */
[-C--:B------:R-:W-:Y:S01]  /*11530*/  ISETP.GE.AND P3, PT, R199, R222.reuse, PT ;  /* 0x000000dec700720c */ /* 0x080fe20003f66270 */
[----:B------:R-:W-:Y:S01]  /*11540*/  IMAD.MOV.U32 R62, RZ, RZ, R57 ;  /* 0x000000ffff3e7224 */ /* 0x000fe200078e0039 */
        /* <DEDUP_REMOVED lines=24> */
[-C--:B------:R-:W-:Y:S02]  /*116d0*/  ISETP.GE.AND P3, PT, R181, R222.reuse, PT ;  /* 0x000000deb500720c */ /* 0x080fe40003f66270 */
[----:B------:R-:W-:Y:S02]  /*116e0*/  FSEL R74, R74, -INF , P2 ;  /* 0xff8000004a4a7808 */ /* 0x000fe40001000000 */
[----:B------:R-:W-:Y:S01]  /*116f0*/  FSEL R46, R75, -INF , P3 ;  /* 0xff8000004b2e7808 */ /* 0x000fe20001800000 */
[----:B------:R-:W-:Y:S01]  /*11700*/  IMAD.MOV.U32 R75, RZ, RZ, R30 ;  /* 0x000000ffff4b7224 */ /* 0x000fe200078e001e */
[-C--:B------:R-:W-:Y:S02]  /*11710*/  ISETP.GE.AND P2, PT, R179, R222.reuse, PT ;  /* 0x000000deb300720c */ /* 0x080fe40003f46270 */
        /* <DEDUP_REMOVED lines=17> */
[-C--:B------:R-:W-:Y:S02]  /*11830*/  ISETP.GE.AND P2, PT, R169, R222.reuse, PT ;  /* 0x000000dea900720c */ /* 0x080fe40003f46270 */
[-C--:B------:R-:W-:Y:S02]  /*11840*/  ISETP.GE.AND P3, PT, R173, R222.reuse, PT ;  /* 0x000000dead00720c */ /* 0x080fe40003f66270 */
[----:B------:R-:W-:Y:S01]  /*11850*/  FSEL R23, R99, -INF , P2 ;  /* 0xff80000063177808 */ /* 0x000fe20001000000 */
[----:B------:R-:W-:Y:S01]  /*11860*/  IMAD.MOV.U32 R99, RZ, RZ, R18 ;  /* 0x000000ffff637224 */ /* 0x000fe200078e0012 */
[----:B------:R-:W-:Y:S02]  /*11870*/  FSEL R18, R7, -INF , !P4 ;  /* 0xff80000007127808 */ /* 0x000fe40006000000 */
[----:B------:R-:W-:Y:S01]  /*11880*/  FSEL R30, R91, -INF , P3 ;  /* 0xff8000005b1e7808 */ /* 0x000fe20001800000 */
[----:B------:R-:W-:Y:S01]  /*11890*/  IMAD.MOV.U32 R91, RZ, RZ, R22 ;  /* 0x000000ffff5b7224 */ /* 0x000fe200078e0016 */
        /* <DEDUP_REMOVED lines=30> */
[----:B------:R-:W-:Y:S02]  /*11a80*/  FSEL R61, R118, -INF , P5 ;  /* 0xff800000763d7808 */ /* 0x000fe40002800000 */
[-C--:B------:R-:W-:Y:S02]  /*11a90*/  ISETP.GE.AND P5, PT, R156, R222.reuse, PT ;  /* 0x000000de9c00720c */ /* 0x080fe40003fa6270 */
[----:B------:R-:W-:Y:S02]  /*11aa0*/  ISETP.GE.AND P3, PT, R249, R221, PT ;  /* 0x000000ddf900720c */ /* 0x000fe40003f66270 */
[----:B------:R-:W-:Y:S02]  /*11ab0*/  FSEL R126, R126, -INF , P5 ;  /* 0xff8000007e7e7808 */ /* 0x000fe40002800000 */
[----:B------:R-:W-:Y:S02]  /*11ac0*/  ISETP.GE.AND P5, PT, R154, R222, PT ;  /* 0x000000de9a00720c */ /* 0x000fe40003fa6270 */
[----:B------:R-:W-:Y:S02]  /*11ad0*/  FSEL R14, R10, -INF , !P3 ;  /* 0xff8000000a0e7808 */ /* 0x000fe40005800000 */
[----:B------:R-:W-:Y:S02]  /*11ae0*/  FSEL R130, R130, -INF , P5 ;  /* 0xff80000082827808 */ /* 0x000fe40002800000 */
        /* <DEDUP_REMOVED lines=15> */
[----:B------:R-:W-:Y:S02]  /*11be0*/  FMNMX3.FTZ R58, R5, R14, R10, !PT ;  /* 0x0000000e053a7276 */ /* 0x000fe4000781000a */
[----:B------:R-:W-:Y:S02]  /*11bf0*/  FSEL R99, R63, -INF , !P4 ;  /* 0xff8000003f637808 */ /* 0x000fe40006000000 */
[-C--:B------:R-:W-:Y:S02]  /*11c00*/  ISETP.GE.AND P4, PT, R197, R221.reuse, PT ;  /* 0x000000ddc500720c */ /* 0x080fe40003f86270 */
[-C--:B------:R-:W-:Y:S02]  /*11c10*/  ISETP.GE.AND P2, PT, R195, R221.reuse, PT ;  /* 0x000000ddc300720c */ /* 0x080fe40003f46270 */
[-C--:B------:R-:W-:Y:S02]  /*11c20*/  ISETP.GE.AND P5, PT, R246, R221.reuse, PT ;  /* 0x000000ddf600720c */ /* 0x080fe40003fa6270 */
[-C--:B------:R-:W-:Y:S02]  /*11c30*/  ISETP.GE.AND P3, PT, R242, R221.reuse, PT ;  /* 0x000000ddf200720c */ /* 0x080fe40003f66270 */
        /* <DEDUP_REMOVED lines=9> */
[-C--:B------:R-:W-:Y:S01]  /*11cd0*/  ISETP.GE.AND P2, PT, R190, R221.reuse, PT ;  /* 0x000000ddbe00720c */ /* 0x080fe20003f46270 */
[----:B--2---:R-:W-:Y:S01]  /*11ce0*/  FMUL.FTZ R6, R21, R6 ;  /* 0x0000000615067220 */ /* 0x004fe20000410000 */
[----:B------:R-:W-:Y:S02]  /*11cf0*/  FSEL R83, R113, -INF , !P5 ;  /* 0xff80000071537808 */ /* 0x000fe40006800000 */
[----:B------:R-:W-:Y:S02]  /*11d00*/  FSEL R39, R39, -INF , !P2 ;  /* 0xff80000027277808 */ /* 0x000fe40005000000 */
[-C--:B------:R-:W-:Y:S01]  /*11d10*/  ISETP.GE.AND P5, PT, R193, R221.reuse, PT ;  /* 0x000000ddc100720c */ /* 0x080fe20003fa6270 */
[----:B------:R-:W1:Y:S01]  /*11d20*/  MUFU.EX2 R6, R6 ;  /* 0x0000000600067308 */ /* 0x000e620000000800 */
        /* <DEDUP_REMOVED lines=30> */
[----:B------:R-:W-:Y:S01]  /*11f10*/  FSEL R15, R48, -INF , !P4 ;  /* 0xff800000300f7808 */ /* 0x000fe20006000000 */
[----:B------:R-:W-:Y:S01]  /*11f20*/  FMUL.FTZ R48, R21, R20 ;  /* 0x0000001415307220 */ /* 0x000fe20000410000 */
[----:B------:R-:W-:Y:S02]  /*11f30*/  FSEL R95, R62, -INF , !P3 ;  /* 0xff8000003e5f7808 */ /* 0x000fe40005800000 */
[-C--:B------:R-:W-:Y:S02]  /*11f40*/  ISETP.GE.AND P3, PT, R196, R221.reuse, PT ;  /* 0x000000ddc400720c */ /* 0x080fe40003f66270 */
[----:B------:R-:W-:Y:S02]  /*11f50*/  FSEL R48, R48, RZ, P0 ;  /* 0x000000ff30307208 */ /* 0x000fe40000000000 */
[----:B------:R-:W-:Y:S02]  /*11f60*/  FSEL R71, R50, -INF , !P3 ;  /* 0xff80000032477808 */ /* 0x000fe40005800000 */
[----:B------:R-:W-:Y:S01]  /*11f70*/  ISETP.GE.AND P3, PT, R191, R221, PT ;  /* 0x000000ddbf00720c */ /* 0x000fe20003f66270 */
[-CC-:B------:R-:W-:Y:S01]  /*11f80*/  FFMA.FTZ R46, R108, R21.reuse, -R48.reuse ;  /* 0x000000156c2e7223 */ /* 0x180fe20000010830 */
[-CC-:B------:R-:W-:Y:S01]  /*11f90*/  FFMA.FTZ R108, R32, R21.reuse, -R48.reuse ;  /* 0x00000015206c7223 */ /* 0x180fe20000010830 */
[-CC-:B------:R-:W-:Y:S01]  /*11fa0*/  FFMA.FTZ R118, R150, R21.reuse, -R48.reuse ;  /* 0x0000001596767223 */ /* 0x180fe20000010830 */
[----:B------:R-:W-:Y:S01]  /*11fb0*/  FSEL R35, R35, -INF , !P3 ;  /* 0xff80000023237808 */ /* 0x000fe20005800000 */
[-CC-:B------:R-:W-:Y:S01]  /*11fc0*/  FFMA.FTZ R44, R44, R21.reuse, -R48.reuse ;  /* 0x000000152c2c7223 */ /* 0x180fe20000010830 */
[-CC-:B------:R-:W-:Y:S01]  /*11fd0*/  FFMA.FTZ R82, R36, R21.reuse, -R48.reuse ;  /* 0x0000001524527223 */ /* 0x180fe20000010830 */
[----:B------:R-:W-:Y:S01]  /*11fe0*/  FSEL R191, R38, -INF , !P6 ;  /* 0xff80000026bf7808 */ /* 0x000fe20007000000 */
[-CC-:B------:R-:W-:Y:S01]  /*11ff0*/  FFMA.FTZ R38, R72, R21.reuse, -R48.reuse ;  /* 0x0000001548267223 */ /* 0x180fe20000010830 */
[--C-:B------:R-:W-:Y:S01]  /*12000*/  FFMA.FTZ R66, R120, R21, -R48.reuse ;  /* 0x0000001578427223 */ /* 0x100fe20000010830 */
[----:B------:R-:W-:Y:S01]  /*12010*/  ISETP.GE.AND P3, PT, R186, R221, PT ;  /* 0x000000ddba00720c */ /* 0x000fe20003f66270 */
[--C-:B------:R-:W-:Y:S01]  /*12020*/  FFMA.FTZ R50, R9, R21, -R48.reuse ;  /* 0x0000001509327223 */ /* 0x100fe20000010830 */
[----:B------:R-:W-:Y:S01]  /*12030*/  MUFU.EX2 R82, R82 ;  /* 0x0000005200527308 */ /* 0x000fe20000000800 */
[----:B-1----:R-:W-:Y:S01]  /*12040*/  FMUL.FTZ R9, R6, R141 ;  /* 0x0000008d06097220 */ /* 0x002fe20000410000 */
[----:B------:R-:W-:Y:S01]  /*12050*/  FSEL R19, R19, -INF , !P3 ;  /* 0xff80000013137808 */ /* 0x000fe20005800000 */
[--C-:B------:R-:W-:Y:S01]  /*12060*/  FFMA.FTZ R54, R29, R21, -R48.reuse ;  /* 0x000000151d367223 */ /* 0x100fe20000010830 */
[----:B------:R-:W-:Y:S01]  /*12070*/  ISETP.GE.AND P3, PT, R179, R221, PT ;  /* 0x000000ddb300720c */ /* 0x000fe20003f66270 */
[-CC-:B------:R-:W-:Y:S01]  /*12080*/  FFMA.FTZ R177, R117, R21.reuse, -R48.reuse ;  /* 0x0000001575b17223 */ /* 0x180fe20000010830 */
[-CC-:B------:R-:W-:Y:S01]  /*12090*/  FFMA.FTZ R74, R68, R21.reuse, -R48.reuse ;  /* 0x00000015444a7223 */ /* 0x180fe20000010830 */
[-CC-:B------:R-:W-:Y:S03]  /*120a0*/  FFMA.FTZ R68, R40, R21.reuse, -R48.reuse ;  /* 0x0000001528447223 */ /* 0x180fe60000010830 */
[----:B------:R-:W1:Y:S01]  /*120b0*/  MUFU.EX2 R29, R50 ;  /* 0x00000032001d7308 */ /* 0x000e620000000800 */
[----:B------:R-:W-:Y:S01]  /*120c0*/  FSEL R115, R42, -INF , !P3 ;  /* 0xff8000002a737808 */ /* 0x000fe20005800000 */
[-CC-:B------:R-:W-:Y:S01]  /*120d0*/  FFMA.FTZ R42, R56, R21.reuse, -R48.reuse ;  /* 0x00000015382a7223 */ /* 0x180fe20000010830 */
[-CC-:B------:R-:W-:Y:S01]  /*120e0*/  FFMA.FTZ R56, R33, R21.reuse, -R48.reuse ;  /* 0x0000001521387223 */ /* 0x180fe20000010830 */
[-CC-:B------:R-:W-:Y:S01]  /*120f0*/  FFMA.FTZ R109, R109, R21.reuse, -R48.reuse ;  /* 0x000000156d6d7223 */ /* 0x180fe20000010830 */
[-CC-:B------:R-:W-:Y:S01]  /*12100*/  FFMA.FTZ R176, R16, R21.reuse, -R48.reuse ;  /* 0x0000001510b07223 */ /* 0x180fe20000010830 */
[----:B------:R-:W-:Y:S01]  /*12110*/  FMUL.FTZ R16, R6, R132 ;  /* 0x0000008406107220 */ /* 0x000fe20000410000 */
[--C-:B------:R-:W-:Y:S03]  /*12120*/  FFMA.FTZ R122, R81, R21, -R48.reuse ;  /* 0x00000015517a7223 */ /* 0x100fe60000010830 */
[----:B------:R-:W-:Y:S01]  /*12130*/  MUFU.EX2 R74, R74 ;  /* 0x0000004a004a7308 */ /* 0x000fe20000000800 */
[----:B------:R-:W-:Y:S01]  /*12140*/  ISETP.GE.AND P4, PT, R180, R221, PT ;  /* 0x000000ddb400720c */ /* 0x000fe20003f86270 */
[--C-:B------:R-:W-:Y:S01]  /*12150*/  FFMA.FTZ R70, R128, R21, -R48.reuse ;  /* 0x0000001580467223 */ /* 0x100fe20000010830 */
[----:B------:R-:W-:Y:S01]  /*12160*/  ISETP.GE.AND P3, PT, R174, R221, PT ;  /* 0x000000ddae00720c */ /* 0x000fe20003f66270 */
[-CC-:B------:R-:W-:Y:S01]  /*12170*/  FFMA.FTZ R174, R12, R21.reuse, -R48.reuse ;  /* 0x000000150cae7223 */ /* 0x180fe20000010830 */
[----:B------:R-:W-:Y:S01]  /*12180*/  FMUL.FTZ R12, R6, R136 ;  /* 0x00000088060c7220 */ /* 0x000fe20000410000 */
[----:B------:R-:W-:Y:S01]  /*12190*/  FSEL R195, R78, -INF , !P4 ;  /* 0xff8000004ec37808 */ /* 0x000fe20006000000 */
[--C-:B------:R-:W-:Y:S03]  /*121a0*/  FFMA.FTZ R78, R76, R21, -R48.reuse ;  /* 0x000000154c4e7223 */ /* 0x100fe60000010830 */
[----:B------:R-:W-:Y:S01]  /*121b0*/  MUFU.EX2 R68, R68 ;  /* 0x0000004400447308 */ /* 0x000fe20000000800 */
[----:B-1----:R-:W-:Y:S01]  /*121c0*/  FFMA.FTZ R245, R6, R245, R29 ;  /* 0x000000f506f57223 */ /* 0x002fe2000001001d */
[----:B------:R-:W-:Y:S01]  /*121d0*/  ISETP.GE.AND P4, PT, R175, R221, PT ;  /* 0x000000ddaf00720c */ /* 0x000fe20003f86270 */
[--C-:B------:R-:W-:Y:S01]  /*121e0*/  FFMA.FTZ R106, R112, R21, -R48.reuse ;  /* 0x00000015706a7223 */ /* 0x100fe20000010830 */
[----:B------:R-:W-:Y:S01]  /*121f0*/  ISETP.GE.AND P6, PT, R172, R221, PT ;  /* 0x000000ddac00720c */ /* 0x000fe20003fc6270 */
[-CC-:B------:R-:W-:Y:S01]  /*12200*/  FFMA.FTZ R172, R4, R21.reuse, -R48.reuse ;  /* 0x0000001504ac7223 */ /* 0x180fe20000010830 */
[----:B------:R-:W-:Y:S01]  /*12210*/  FSEL R187, R34, -INF , !P4 ;  /* 0xff80000022bb7808 */ /* 0x000fe20006000000 */
[-CC-:B------:R-:W-:Y:S03]  /*12220*/  FFMA.FTZ R34, R96, R21.reuse, -R48.reuse ;  /* 0x0000001560227223 */ /* 0x180fe60000010830 */
[----:B------:R-:W-:Y:S01]  /*12230*/  MUFU.EX2 R78, R78 ;  /* 0x0000004e004e7308 */ /* 0x000fe20000000800 */
[-CC-:B------:R-:W-:Y:S01]  /*12240*/  FFMA.FTZ R96, R73, R21.reuse, -R48.reuse ;  /* 0x0000001549607223 */ /* 0x180fe20000010830 */
[----:B------:R-:W-:Y:S01]  /*12250*/  FMUL.FTZ R4, R6, R144 ;  /* 0x0000009006047220 */ /* 0x000fe20000410000 */
[----:B------:R-:W-:Y:S01]  /*12260*/  FSEL R183, R90, -INF , !P3 ;  /* 0xff8000005ab77808 */ /* 0x000fe20005800000 */
[--C-:B------:R-:W-:Y:S01]  /*12270*/  FFMA.FTZ R90, R231, R21, -R48.reuse ;  /* 0x00000015e75a7223 */ /* 0x100fe20000010830 */
[----:B------:R-:W-:Y:S01]  /*12280*/  ISETP.GE.AND P3, PT, R169, R221, PT ;  /* 0x000000dda900720c */ /* 0x000fe20003f66270 */
[--C-:B------:R-:W-:Y:S01]  /*12290*/  FFMA.FTZ R169, R101, R21, -R48.reuse ;  /* 0x0000001565a97223 */ /* 0x100fe20000010830 */
[----:B------:R-:W-:Y:S03]  /*122a0*/  FSEL R179, R94, -INF , !P6 ;  /* 0xff8000005eb37808 */ /* 0x000fe60007000000 */
[----:B------:R-:W-:Y:S01]  /*122b0*/  MUFU.EX2 R128, R90 ;  /* 0x0000005a00807308 */ /* 0x000fe20000000800 */
[----:B------:R-:W-:Y:S01]  /*122c0*/  ISETP.GE.AND P6, PT, R167, R221, PT ;  /* 0x000000dda700720c */ /* 0x000fe20003fc6270 */
[-CC-:B------:R-:W-:Y:S01]  /*122d0*/  FFMA.FTZ R62, R52, R21.reuse, -R48.reuse ;  /* 0x00000015343e7223 */ /* 0x180fe20000010830 */
[--C-:B------:R-:W-:Y:S01]  /*122e0*/  FFMA.FTZ R52, R17, R21, -R48.reuse ;  /* 0x0000001511347223 */ /* 0x100fe20000010830 */
[----:B------:R-:W-:Y:S01]  /*122f0*/  FMUL.FTZ R17, R6, R133 ;  /* 0x0000008506117220 */ /* 0x000fe20000410000 */
        /* <DEDUP_REMOVED lines=12> */
[----:B------:R-:W-:Y:S01]  /*123c0*/  FMNMX3.FTZ R58, R58, R247, R211, !PT ;  /* 0x000000f73a3a7276 */ /* 0x000fe200078100d3 */
[----:B------:R-:W2:Y:S01]  /*123d0*/  S2R R232, SR_CTAID.Y ;  /* 0x0000000000e87919 */ /* 0x000ea20000002600 */
[----:B------:R-:W-:Y:S02]  /*123e0*/  ISETP.GE.AND P2, PT, R173, R221, PT ;  /* 0x000000ddad00720c */ /* 0x000fe40003f46270 */
[----:B------:R-:W-:Y:S01]  /*123f0*/  FMNMX3.FTZ R58, R58, R207, R129, !PT ;  /* 0x000000cf3a3a7276 */ /* 0x000fe20007810081 */
[----:B------:R-:W3:Y:S01]  /*12400*/  S2R R231, SR_CTAID.Z ;  /* 0x0000000000e77919 */ /* 0x000ee20000002700 */
[----:B------:R-:W-:Y:S03]  /*12410*/  FSEL R181, R30, -INF , !P2 ;  /* 0xff8000001eb57808 */ /* 0x000fe60005000000 */
[----:B------:R-:W-:Y:S01]  /*12420*/  MUFU.EX2 R120, R252 ;  /* 0x000000fc00787308 */ /* 0x000fe20000000800 */
[-CC-:B------:R-:W-:Y:S01]  /*12430*/  FFMA.FTZ R30, R64, R21.reuse, -R48.reuse ;  /* 0x00000015401e7223 */ /* 0x180fe20000010830 */
[-CC-:B------:R-:W-:Y:S01]  /*12440*/  FFMA.FTZ R64, R60, R21.reuse, -R48.reuse ;  /* 0x000000153c407223 */ /* 0x180fe20000010830 */
[--C-:B------:R-:W-:Y:S01]  /*12450*/  FFMA.FTZ R60, R41, R21, -R48.reuse ;  /* 0x00000015293c7223 */ /* 0x100fe20000010830 */
[----:B------:R-:W-:Y:S02]  /*12460*/  FMNMX3.FTZ R58, R58, R205, R123, !PT ;  /* 0x000000cd3a3a7276 */ /* 0x000fe4000781007b */
[----:B------:R-:W-:Y:S01]  /*12470*/  ISETP.GE.AND P2, PT, R168, R221, PT ;  /* 0x000000dda800720c */ /* 0x000fe20003f46270 */
[--C-:B------:R-:W-:Y:S03]  /*12480*/  FFMA.FTZ R168, R8, R21, -R48.reuse ;  /* 0x0000001508a87223 */ /* 0x100fe60000010830 */
[----:B------:R-:W-:Y:S01]  /*12490*/  MUFU.EX2 R114, R114 ;  /* 0x0000007200727308 */ /* 0x000fe20000000800 */
[----:B------:R-:W-:Y:S01]  /*124a0*/  FMUL.FTZ R8, R6, R140 ;  /* 0x0000008c06087220 */ /* 0x000fe20000410000 */
[----:B------:R-:W-:Y:S02]  /*124b0*/  FMNMX3.FTZ R58, R58, R203, R119, !PT ;  /* 0x000000cb3a3a7276 */ /* 0x000fe40007810077 */
[----:B------:R-:W-:Y:S01]  /*124c0*/  FSEL R189, R86, -INF , !P5 ;  /* 0xff80000056bd7808 */ /* 0x000fe20006800000 */
[--C-:B------:R-:W-:Y:S01]  /*124d0*/  FFMA.FTZ R86, R230, R21, -R48.reuse ;  /* 0x00000015e6567223 */ /* 0x100fe20000010830 */
[----:B------:R-:W-:Y:S04]  /*124e0*/  FMNMX3.FTZ R58, R58, R111, R107, !PT ;  /* 0x0000006f3a3a7276 */ /* 0x000fe8000781006b */
[----:B------:R-:W-:Y:S01]  /*124f0*/  MUFU.EX2 R140, R118 ;  /* 0x00000076008c7308 */ /* 0x000fe20000000800 */
[----:B------:R-:W-:Y:S02]  /*12500*/  ISETP.GE.AND P5, PT, R171, R221, PT ;  /* 0x000000ddab00720c */ /* 0x000fe40003fa6270 */
[----:B------:R-:W-:Y:S02]  /*12510*/  FMNMX3.FTZ R58, R58, R99, R95, !PT ;  /* 0x000000633a3a7276 */ /* 0x000fe4000781005f */
[----:B------:R-:W-:Y:S02]  /*12520*/  FSEL R171, R23, -INF , !P3 ;  /* 0xff80000017ab7808 */ /* 0x000fe40005800000 */
[----:B------:R-:W-:Y:S03]  /*12530*/  FMNMX3.FTZ R58, R58, R91, R87, !PT ;  /* 0x0000005b3a3a7276 */ /* 0x000fe60007810057 */
[----:B------:R-:W-:Y:S01]  /*12540*/  MUFU.EX2 R106, R106 ;  /* 0x0000006a006a7308 */ /* 0x000fe20000000800 */
[----:B------:R-:W-:Y:S01]  /*12550*/  ISETP.GE.AND P3, PT, R164, R221, PT ;  /* 0x000000dda400720c */ /* 0x000fe20003f66270 */
[--C-:B------:R-:W-:Y:S01]  /*12560*/  FFMA.FTZ R164, R97, R21, -R48.reuse ;  /* 0x0000001561a47223 */ /* 0x100fe20000010830 */
[----:B------:R-:W-:Y:S02]  /*12570*/  FMNMX3.FTZ R58, R58, R83, R75, !PT ;  /* 0x000000533a3a7276 */ /* 0x000fe4000781004b */
[----:B------:R-:W-:Y:S01]  /*12580*/  FSEL R113, R110, -INF , !P3 ;  /* 0xff8000006e717808 */ /* 0x000fe20005800000 */
[--C-:B------:R-:W-:Y:S01]  /*12590*/  FFMA.FTZ R110, R77, R21, -R48.reuse ;  /* 0x000000154d6e7223 */ /* 0x100fe20000010830 */
[----:B------:R-:W-:Y:S03]  /*125a0*/  FMNMX3.FTZ R58, R58, R71, R67, !PT ;  /* 0x000000473a3a7276 */ /* 0x000fe60007810043 */
[----:B------:R-:W-:Y:S01]  /*125b0*/  MUFU.EX2 R97, R34 ;  /* 0x0000002200617308 */ /* 0x000fe20000000800 */
[----:B------:R-:W-:Y:S01]  /*125c0*/  ISETP.GE.AND P3, PT, R160, R221, PT ;  /* 0x000000dda000720c */ /* 0x000fe20003f66270 */
[--C-:B------:R-:W-:Y:S01]  /*125d0*/  FFMA.FTZ R160, R215, R21, -R48.reuse ;  /* 0x00000015d7a07223 */ /* 0x100fe20000010830 */
        /* <DEDUP_REMOVED lines=11> */
[----:B------:R4:W5:Y:S01]  /*12690*/  LDL.LU R217, [R1+0x18] ;  /* 0x0000180001d97983 */ /* 0x0009620000300800 */
[----:B------:R-:W-:Y:S01]  /*126a0*/  FSEL R173, R26, -INF , !P5 ;  /* 0xff8000001aad7808 */ /* 0x000fe20006800000 */
[--C-:B------:R-:W-:Y:S01]  /*126b0*/  FFMA.FTZ R26, R89, R21, -R48.reuse ;  /* 0x00000015591a7223 */ /* 0x100fe20000010830 */
[----:B------:R-:W-:Y:S02]  /*126c0*/  FMNMX3.FTZ R58, R58, R19, R45, !PT ;  /* 0x000000133a3a7276 */ /* 0x000fe4000781002d */
[----:B------:R-:W-:Y:S01]  /*126d0*/  ISETP.GE.AND P5, PT, R166, R221, PT ;  /* 0x000000dda600720c */ /* 0x000fe20003fa6270 */
[--C-:B------:R-:W-:Y:S03]  /*126e0*/  FFMA.FTZ R166, R125, R21, -R48.reuse ;  /* 0x000000157da67223 */ /* 0x100fe60000010830 */
[----:B------:R-:W1:Y:S01]  /*126f0*/  MUFU.EX2 R40, R130 ;  /* 0x0000008200287308 */ /* 0x000e620000000800 */
[----:B------:R-:W-:Y:S02]  /*12700*/  FMNMX3.FTZ R58, R58, R197, R103, !PT ;  /* 0x000000c53a3a7276 */ /* 0x000fe40007810067 */
[----:B------:R-:W-:Y:S02]  /*12710*/  FSEL R27, R27, -INF , !P5 ;  /* 0xff8000001b1b7808 */ /* 0x000fe40006800000 */
[----:B------:R-:W-:Y:S02]  /*12720*/  ISETP.GE.AND P5, PT, R162, R221, PT ;  /* 0x000000dda200720c */ /* 0x000fe40003fa6270 */
[----:B------:R-:W-:Y:S03]  /*12730*/  FMNMX3.FTZ R58, R58, R195, R115, !PT ;  /* 0x000000c33a3a7276 */ /* 0x000fe60007810073 */
[----:B------:R-:W-:Y:S01]  /*12740*/  MUFU.EX2 R100, R100 ;  /* 0x0000006400647308 */ /* 0x000fe20000000800 */
[----:B------:R-:W-:Y:S02]  /*12750*/  FSEL R79, R79, -INF , !P5 ;  /* 0xff8000004f4f7808 */ /* 0x000fe40006800000 */
[----:B------:R-:W-:Y:S01]  /*12760*/  ISETP.GE.AND P5, PT, R156, R221, PT ;  /* 0x000000dd9c00720c */ /* 0x000fe20003fa6270 */
[--C-:B------:R-:W-:Y:S01]  /*12770*/  FFMA.FTZ R156, R93, R21, -R48.reuse ;  /* 0x000000155d9c7223 */ /* 0x100fe20000010830 */
[----:B------:R-:W-:Y:S01]  /*12780*/  ISETP.GE.AND P4, PT, R170, R221, PT ;  /* 0x000000ddaa00720c */ /* 0x000fe20003f86270 */
[-CC-:B------:R-:W-:Y:S01]  /*12790*/  FFMA.FTZ R170, R121, R21.reuse, -R48.reuse ;  /* 0x0000001579aa7223 */ /* 0x180fe20000010830 */
[----:B------:R-:W-:Y:S03]  /*127a0*/  FSEL R53, R126, -INF , !P5 ;  /* 0xff8000007e357808 */ /* 0x000fe60006800000 */
[----:B------:R-:W-:Y:S01]  /*127b0*/  MUFU.EX2 R92, R92 ;  /* 0x0000005c005c7308 */ /* 0x000fe20000000800 */
[-CC-:B------:R-:W-:Y:S01]  /*127c0*/  FFMA.FTZ R126, R151, R21.reuse, -R48.reuse ;  /* 0x00000015977e7223 */ /* 0x180fe20000010830 */
[----:B------:R-:W-:Y:S01]  /*127d0*/  FSEL R175, R98, -INF , !P4 ;  /* 0xff80000062af7808 */ /* 0x000fe20006000000 */
[--C-:B------:R-:W-:Y:S01]  /*127e0*/  FFMA.FTZ R98, R233, R21, -R48.reuse ;  /* 0x00000015e9627223 */ /* 0x100fe20000010830 */
[----:B------:R-:W-:Y:S01]  /*127f0*/  ISETP.GE.AND P4, PT, R165, R221, PT ;  /* 0x000000dda500720c */ /* 0x000fe20003f86270 */
[----:B------:R-:W1:Y:S01]  /*12800*/  S2R R233, SR_CTAID.X ;  /* 0x0000000000e97919 */ /* 0x000e620000002500 */
[----:B------:R-:W-:Y:S01]  /*12810*/  FSEL R165, R102, -INF , !P2 ;  /* 0xff80000066a57808 */ /* 0x000fe20005000000 */
[--C-:B------:R-:W-:Y:S03]  /*12820*/  FFMA.FTZ R102, R213, R21, -R48.reuse ;  /* 0x00000015d5667223 */ /* 0x100fe60000010830 */
[----:B------:R2:W-:Y:S01]  /*12830*/  MUFU.EX2 R132, R98 ;  /* 0x0000006200847308 */ /* 0x0005e20000000800 */
[----:B------:R-:W-:Y:S01]  /*12840*/  FSEL R25, R25, -INF , !P4 ;  /* 0xff80000019197808 */ /* 0x000fe20006000000 */
[----:B------:R-:W1:Y:S01]  /*12850*/  S2R R213, SR_TID.X ;  /* 0x0000000000d57919 */ /* 0x000e620000002100 */
[-C--:B------:R-:W-:Y:S02]  /*12860*/  ISETP.GE.AND P2, PT, R159, R221.reuse, PT ;  /* 0x000000dd9f00720c */ /* 0x080fe40003f46270 */
[----:B------:R-:W-:Y:S02]  /*12870*/  FSEL R159, R22, -INF , !P6 ;  /* 0xff800000169f7808 */ /* 0x000fe40007000000 */
[----:B------:R-:W-:Y:S03]  /*12880*/  ISETP.GE.AND P6, PT, R163, R221, PT ;  /* 0x000000dda300720c */ /* 0x000fe60003fc6270 */
[----:B------:R3:W-:Y:S01]  /*12890*/  MUFU.EX2 R141, R102 ;  /* 0x00000066008d7308 */ /* 0x0007e20000000800 */
[--C-:B------:R-:W-:Y:S01]  /*128a0*/  FFMA.FTZ R163, R216, R21, -R48.reuse ;  /* 0x00000015d8a37223 */ /* 0x100fe20000010830 */
[----:B------:R-:W-:Y:S01]  /*128b0*/  FSEL R105, R105, -INF , !P2 ;  /* 0xff80000069697808 */ /* 0x000fe20005000000 */
[----:B------:R4:W5:Y:S01]  /*128c0*/  LDL.LU R216, [R1+0x14] ;  /* 0x0000140001d87983 */ /* 0x0009620000300800 */
[----:B------:R-:W-:Y:S02]  /*128d0*/  FSEL R85, R85, -INF , !P6 ;  /* 0xff80000055557808 */ /* 0x000fe40007000000 */
[----:B------:R-:W-:Y:S01]  /*128e0*/  ISETP.GE.AND P6, PT, R157, R221, PT ;  /* 0x000000dd9d00720c */ /* 0x000fe20003fc6270 */
[----:B------:R4:W5:Y:S03]  /*128f0*/  LDL.LU R215, [R1+0x10] ;  /* 0x0000100001d77983 */ /* 0x0009660000300800 */
[----:B------:R-:W-:Y:S01]  /*12900*/  MUFU.EX2 R163, R163 ;  /* 0x000000a300a37308 */ /* 0x000fe20000000800 */
[--C-:B------:R-:W-:Y:S01]  /*12910*/  FFMA.FTZ R157, R214, R21, -R48.reuse ;  /* 0x00000015d69d7223 */ /* 0x100fe20000010830 */
[-C--:B------:R-:W-:Y:S01]  /*12920*/  ISETP.GE.AND P4, PT, R161, R221.reuse, PT ;  /* 0x000000dda100720c */ /* 0x080fe20003f86270 */
[----:B------:R4:W5:Y:S01]  /*12930*/  LDL.LU R214, [R1+0xc] ;  /* 0x00000c0001d67983 */ /* 0x0009620000300800 */
[-C--:B------:R-:W-:Y:S02]  /*12940*/  ISETP.GE.AND P2, PT, R158, R221.reuse, PT ;  /* 0x000000dd9e00720c */ /* 0x080fe40003f46270 */
[----:B------:R-:W-:Y:S01]  /*12950*/  FSEL R61, R61, -INF , !P4 ;  /* 0xff8000003d3d7808 */ /* 0x000fe20006000000 */
[----:B------:R4:W5:Y:S03]  /*12960*/  LDL.LU R208, [R1+0x8] ;  /* 0x0000080001d07983 */ /* 0x0009660000300800 */
[----:B------:R-:W-:Y:S01]  /*12970*/  MUFU.EX2 R157, R157 ;  /* 0x0000009d009d7308 */ /* 0x000fe20000000800 */
[----:B------:R-:W-:Y:S01]  /*12980*/  ISETP.GE.AND P4, PT, R155, R221, PT ;  /* 0x000000dd9b00720c */ /* 0x000fe20003f86270 */
[----:B------:R4:W5:Y:S01]  /*12990*/  LDL.LU R151, [R1+0x4] ;  /* 0x0000040001977983 */ /* 0x0009620000300800 */
[----:B------:R-:W-:Y:S02]  /*129a0*/  FSEL R57, R57, -INF , !P2 ;  /* 0xff80000039397808 */ /* 0x000fe40005000000 */
[----:B------:R-:W-:Y:S01]  /*129b0*/  FSEL R51, R127, -INF , !P4 ;  /* 0xff8000007f337808 */ /* 0x000fe20006000000 */
[----:B------:R4:W5:Y:S04]  /*129c0*/  LDL.LU R150, [R1] ;  /* 0x0000000001967983 */ /* 0x0009680000300800 */
[----:B------:R-:W-:Y:S01]  /*129d0*/  MUFU.EX2 R64, R64 ;  /* 0x0000004000407308 */ /* 0x000fe20000000800 */
[--C-:B------:R-:W-:Y:S01]  /*129e0*/  FFMA.FTZ R127, R28, R21, -R48.reuse ;  /* 0x000000151c7f7223 */ /* 0x100fe20000010830 */
[----:B-1----:R-:W-:Y:S02]  /*129f0*/  F2FP.F16.F32.PACK_AB R28, R40, R29 ;  /* 0x0000001d281c723e */ /* 0x002fe400000000ff */
[C---:B------:R-:W-:Y:S02]  /*12a00*/  ISETP.GE.AND P2, PT, R0.reuse, R222, PT ;  /* 0x000000de0000720c */ /* 0x040fe40003f46270 */
[----:B------:R-:W-:Y:S04]  /*12a10*/  FSEL R55, R55, -INF , !P6 ;  /* 0xff80000037377808 */ /* 0x000fe80007000000 */
[----:B------:R-:W-:Y:S01]  /*12a20*/  MUFU.EX2 R62, R62 ;  /* 0x0000003e003e7308 */ /* 0x000fe20000000800 */
[----:B------:R-:W-:Y:S02]  /*12a30*/  ISETP.GE.AND P6, PT, R0, R221, PT ;  /* 0x000000dd0000720c */ /* 0x000fe40003fc6270 */
[----:B------:R-:W-:Y:S01]  /*12a40*/  FSEL R22, R131, -INF , P2 ;  /* 0xff80000083167808 */ /* 0x000fe20001000000 */
[--C-:B------:R-:W-:Y:S01]  /*12a50*/  FFMA.FTZ R131, R24, R21, -R48.reuse ;  /* 0x0000001518837223 */ /* 0x100fe20000010830 */
[----:B------:R-:W-:Y:S02]  /*12a60*/  FMNMX3.FTZ R58, R58, R193, R191, !PT ;  /* 0x000000c13a3a7276 */ /* 0x000fe400078100bf */
[----:B------:R-:W-:Y:S03]  /*12a70*/  FSEL R22, R22, -INF , !P6 ;  /* 0xff80000016167808 */ /* 0x000fe60007000000 */
[----:B------:R-:W-:Y:S01]  /*12a80*/  MUFU.EX2 R93, R108 ;  /* 0x0000006c005d7308 */ /* 0x000fe20000000800 */
[----:B------:R-:W-:Y:S02]  /*12a90*/  FMNMX3.FTZ R58, R58, R189, R187, !PT ;  /* 0x000000bd3a3a7276 */ /* 0x000fe400078100bb */
[----:B------:R-:W-:Y:S02]  /*12aa0*/  MOV R230, 0x90 ;  /* 0x0000009000e67802 */ /* 0x000fe40000000f00 */
[----:B------:R-:W-:Y:S05]  /*12ab0*/  FMNMX3.FTZ R58, R58, R183, R181, !PT ;  /* 0x000000b73a3a7276 */ /* 0x000fea00078100b5 */
[----:B------:R-:W-:Y:S01]  /*12ac0*/  MUFU.EX2 R109, R109 ;  /* 0x0000006d006d7308 */ /* 0x000fe20000000800 */
[----:B------:R-:W-:Y:S04]  /*12ad0*/  FMNMX3.FTZ R58, R58, R179, R173, !PT ;  /* 0x000000b33a3a7276 */ /* 0x000fe800078100ad */
        /* <DEDUP_REMOVED lines=8> */
[----:B------:R-:W-:Y:S01]  /*12b60*/  FMNMX3.FTZ R0, R58, R61, R59, !PT ;  /* 0x0000003d3a007276 */ /* 0x000fe2000781003b */
[----:B------:R-:W-:Y:S03]  /*12b70*/  FFMA.FTZ R58, R37, R21, -R48 ;  /* 0x00000015253a7223 */ /* 0x000fe60000010830 */
[----:B------:R-:W-:Y:S05]  /*12b80*/  FMNMX3.FTZ R0, R0, R57, R55, !PT ;  /* 0x0000003900007276 */ /* 0x000fea0007810037 */
[----:B------:R-:W-:Y:S01]  /*12b90*/  MUFU.EX2 R131, R131 ;  /* 0x0000008300837308 */ /* 0x000fe20000000800 */
[----:B------:R-:W-:Y:S04]  /*12ba0*/  FMNMX3.FTZ R0, R0, R53, R51, !PT ;  /* 0x0000003500007276 */ /* 0x000fe80007810033 */
[----:B------:R-:W-:Y:S05]  /*12bb0*/  FMNMX3.FTZ R7, R0, R23, R22, !PT ;  /* 0x0000001700077276 */ /* 0x000fea0007810016 */
[----:B------:R-:W-:Y:S01]  /*12bc0*/  MUFU.EX2 R166, R166 ;  /* 0x000000a600a67308 */ /* 0x000fe20000000800 */
[----:B------:R-:W1:Y:S09]  /*12bd0*/  SHFL.BFLY PT, R0, R7, 0x2, 0x1f ;  /* 0x0c401f0007007f89 */ /* 0x000e7200000e0000 */
[----:B------:R-:W-:Y:S10]  /*12be0*/  MUFU.EX2 R170, R170 ;  /* 0x000000aa00aa7308 */ /* 0x000ff40000000800 */
[----:B------:R-:W-:Y:S10]  /*12bf0*/  MUFU.EX2 R177, R177 ;  /* 0x000000b100b17308 */ /* 0x000ff40000000800 */
[----:B------:R-:W-:Y:S01]  /*12c00*/  MUFU.EX2 R169, R169 ;  /* 0x000000a900a97308 */ /* 0x000fe20000000800 */
[----:B-1----:R-:W-:Y:S01]  /*12c10*/  FMNMX.FTZ R5, R7, R0, !PT ;  /* 0x0000000007057209 */ /* 0x002fe20007810000 */
[-CC-:B------:R-:W-:Y:S01]  /*12c20*/  FFMA.FTZ R7, R88, R21.reuse, -R48.reuse ;  /* 0x0000001558077223 */ /* 0x180fe20000010830 */
[-CC-:B------:R-:W-:Y:S01]  /*12c30*/  FFMA.FTZ R88, R84, R21.reuse, -R48.reuse ;  /* 0x0000001554587223 */ /* 0x180fe20000010830 */
[-CC-:B------:R-:W-:Y:S01]  /*12c40*/  FFMA.FTZ R84, R65, R21.reuse, -R48.reuse ;  /* 0x0000001541547223 */ /* 0x180fe20000010830 */
[----:B------:R-:W-:Y:S01]  /*12c50*/  FFMA.FTZ R48, R13, R21, -R48 ;  /* 0x000000150d307223 */ /* 0x000fe20000010830 */
[C---:B------:R-:W-:Y:S04]  /*12c60*/  FMUL.FTZ R13, R6.reuse, R137 ;  /* 0x00000089060d7220 */ /* 0x040fe80000410000 */
[----:B------:R-:W-:Y:S01]  /*12c70*/  MUFU.EX2 R164, R164 ;  /* 0x000000a400a47308 */ /* 0x000fe20000000800 */
[----:B------:R-:W1:Y:S09]  /*12c80*/  SHFL.BFLY PT, R0, R5, 0x1, 0x1f ;  /* 0x0c201f0005007f89 */ /* 0x000e7200000e0000 */
[----:B------:R-:W-:Y:S10]  /*12c90*/  MUFU.EX2 R88, R88 ;  /* 0x0000005800587308 */ /* 0x000ff40000000800 */
[----:B------:R-:W-:Y:S10]  /*12ca0*/  MUFU.EX2 R156, R156 ;  /* 0x0000009c009c7308 */ /* 0x000ff40000000800 */
[----:B------:R-:W-:Y:S01]  /*12cb0*/  MUFU.EX2 R122, R122 ;  /* 0x0000007a007a7308 */ /* 0x000fe20000000800 */
[----:B-1----:R-:W-:Y:S01]  /*12cc0*/  FMNMX.FTZ R0, R5, R0, !PT ;  /* 0x0000000005007209 */ /* 0x002fe20007810000 */
[----:B------:R-:W-:Y:S03]  /*12cd0*/  FMUL.FTZ R5, R6, R145 ;  /* 0x0000009106057220 */ /* 0x000fe60000410000 */
[----:B------:R-:W-:Y:S01]  /*12ce0*/  FSETP.NEU.FTZ.AND P0, PT, R0, -INF , PT ;  /* 0xff8000000000780b */ /* 0x000fe20003f1d000 */
[----:B------:R-:W-:Y:S04]  /*12cf0*/  FMUL.FTZ R50, R21, R0 ;  /* 0x0000000015327220 */ /* 0x000fe80000410000 */
[----:B------:R-:W-:Y:S01]  /*12d00*/  MUFU.EX2 R96, R96 ;  /* 0x0000006000607308 */ /* 0x000fe20000000800 */
[----:B------:R-:W-:Y:S09]  /*12d10*/  FSEL R50, R50, RZ, P0 ;  /* 0x000000ff32327208 */ /* 0x000ff20000000000 */
[----:B------:R-:W-:Y:S01]  /*12d20*/  MUFU.EX2 R69, R69 ;  /* 0x0000004500457308 */ /* 0x000fe20000000800 */
[-CC-:B------:R-:W-:Y:S01]  /*12d30*/  FFMA.FTZ R72, R43, R21.reuse, -R50.reuse ;  /* 0x000000152b487223 */ /* 0x180fe20000010832 */
[-CC-:B------:R-:W-:Y:S01]  /*12d40*/  FFMA.FTZ R76, R47, R21.reuse, -R50.reuse ;  /* 0x000000152f4c7223 */ /* 0x180fe20000010832 */
[-CC-:B------:R-:W-:Y:S01]  /*12d50*/  FFMA.FTZ R89, R71, R21.reuse, -R50.reuse ;  /* 0x0000001547597223 */ /* 0x180fe20000010832 */
[-CC-:B------:R-:W-:Y:S01]  /*12d60*/  FFMA.FTZ R71, R35, R21.reuse, -R50.reuse ;  /* 0x0000001523477223 */ /* 0x180fe20000010832 */
[-CC-:B------:R-:W-:Y:S01]  /*12d70*/  FFMA.FTZ R90, R75, R21.reuse, -R50.reuse ;  /* 0x000000154b5a7223 */ /* 0x180fe20000010832 */
[----:B------:R-:W1:Y:S01]  /*12d80*/  LDSM.16.MT88.4 R32, [R153+0x5000] ;  /* 0x005000009920783b */ /* 0x000e620000004200 */
[-CC-:B------:R-:W-:Y:S03]  /*12d90*/  FFMA.FTZ R81, R63, R21.reuse, -R50.reuse ;  /* 0x000000153f517223 */ /* 0x180fe60000010832 */
[----:B------:R-:W-:Y:S01]  /*12da0*/  MUFU.EX2 R75, R38 ;  /* 0x00000026004b7308 */ /* 0x000fe20000000800 */
[-CC-:B--2---:R-:W-:Y:S01]  /*12db0*/  FFMA.FTZ R98, R87, R21.reuse, -R50.reuse ;  /* 0x0000001557627223 */ /* 0x184fe20000010832 */
[-CC-:B------:R-:W-:Y:S01]  /*12dc0*/  FFMA.FTZ R87, R45, R21.reuse, -R50.reuse ;  /* 0x000000152d577223 */ /* 0x180fe20000010832 */
[-CC-:B------:R-:W-:Y:S01]  /*12dd0*/  FFMA.FTZ R125, R123, R21.reuse, -R50.reuse ;  /* 0x000000157b7d7223 */ /* 0x180fe20000010832 */
[-CC-:B------:R-:W-:Y:S01]  /*12de0*/  FFMA.FTZ R117, R111, R21.reuse, -R50.reuse ;  /* 0x000000156f757223 */ /* 0x180fe20000010832 */
[-CC-:B------:R-:W-:Y:S01]  /*12df0*/  FFMA.FTZ R162, R18, R21.reuse, -R50.reuse ;  /* 0x0000001512a27223 */ /* 0x180fe20000010832 */
[----:B------:R-:W-:Y:S01]  /*12e00*/  LDSM.16.MT88.4 R44, [R152+0x800] ;  /* 0x00080000982c783b */ /* 0x000fe20000004200 */
[-CC-:B------:R-:W-:Y:S03]  /*12e10*/  FFMA.FTZ R161, R14, R21.reuse, -R50.reuse ;  /* 0x000000150ea17223 */ /* 0x180fe60000010832 */
[----:B------:R2:W-:Y:S01]  /*12e20*/  MUFU.EX2 R123, R86 ;  /* 0x00000056007b7308 */ /* 0x0005e20000000800 */
        /* <DEDUP_REMOVED lines=12> */
[-CC-:B---3--:R-:W-:Y:S01]  /*12ef0*/  FFMA.FTZ R102, R95, R21.reuse, -R50.reuse ;  /* 0x000000155f667223 */ /* 0x188fe20000010832 */
[-CC-:B------:R-:W-:Y:S01]  /*12f00*/  FFMA.FTZ R95, R83, R21.reuse, -R50.reuse ;  /* 0x00000015535f7223 */ /* 0x180fe20000010832 */
[-CC-:B------:R-:W-:Y:S03]  /*12f10*/  FFMA.FTZ R155, R249, R21.reuse, -R50.reuse ;  /* 0x00000015f99b7223 */ /* 0x180fe60000010832 */
[----:B------:R3:W-:Y:S01]  /*12f20*/  MUFU.EX2 R91, R7 ;  /* 0x00000007005b7308 */ /* 0x0007e20000000800 */
[-CC-:B--2---:R-:W-:Y:S01]  /*12f30*/  FFMA.FTZ R86, R67, R21.reuse, -R50.reuse ;  /* 0x0000001543567223 */ /* 0x184fe20000010832 */
[-CC-:B------:R-:W-:Y:S01]  /*12f40*/  FFMA.FTZ R144, R149, R21.reuse, -R50.reuse ;  /* 0x0000001595907223 */ /* 0x180fe20000010832 */
[-CC-:B------:R-:W-:Y:S01]  /*12f50*/  FFMA.FTZ R145, R247, R21.reuse, -R50.reuse ;  /* 0x00000015f7917223 */ /* 0x180fe20000010832 */
[-CC-:B------:R-:W-:Y:S01]  /*12f60*/  FFMA.FTZ R136, R211, R21.reuse, -R50.reuse ;  /* 0x00000015d3887223 */ /* 0x180fe20000010832 */
[-CC-:B------:R-:W-:Y:S01]  /*12f70*/  FFMA.FTZ R137, R207, R21.reuse, -R50.reuse ;  /* 0x00000015cf897223 */ /* 0x180fe20000010832 */
[-CC-:B------:R-:W-:Y:S01]  /*12f80*/  FFMA.FTZ R108, R195, R21.reuse, -R50.reuse ;  /* 0x00000015c36c7223 */ /* 0x180fe20000010832 */
[-CC-:B------:R-:W-:Y:S03]  /*12f90*/  FFMA.FTZ R115, R115, R21.reuse, -R50.reuse ;  /* 0x0000001573737223 */ /* 0x180fe60000010832 */
[----:B------:R-:W-:Y:S01]  /*12fa0*/  MUFU.EX2 R167, R167 ;  /* 0x000000a700a77308 */ /* 0x000fe20000000800 */
[-CC-:B----4-:R-:W-:Y:S01]  /*12fb0*/  FFMA.FTZ R66, R39, R21.reuse, -R50.reuse ;  /* 0x0000001527427223 */ /* 0x190fe20000010832 */
[-CC-:B------:R-:W-:Y:S01]  /*12fc0*/  FFMA.FTZ R124, R193, R21.reuse, -R50.reuse ;  /* 0x00000015c17c7223 */ /* 0x180fe20000010832 */
[----:B------:R-:W2:Y:S01]  /*12fd0*/  LDSM.16.MT88.4 R36, [R152] ;  /* 0x000000009824783b */ /* 0x000ea20000004200 */
[-CC-:B------:R-:W-:Y:S01]  /*12fe0*/  FFMA.FTZ R133, R191, R21.reuse, -R50.reuse ;  /* 0x00000015bf857223 */ /* 0x180fe20000010832 */
[-CC-:B------:R-:W-:Y:S01]  /*12ff0*/  FFMA.FTZ R173, R173, R21.reuse, -R50.reuse ;  /* 0x00000015adad7223 */ /* 0x180fe20000010832 */
[-CC-:B------:R-:W-:Y:S01]  /*13000*/  FFMA.FTZ R171, R171, R21.reuse, -R50.reuse ;  /* 0x00000015abab7223 */ /* 0x180fe20000010832 */
[-CC-:B------:R-:W-:Y:S03]  /*13010*/  FFMA.FTZ R165, R165, R21.reuse, -R50.reuse ;  /* 0x00000015a5a57223 */ /* 0x180fe60000010832 */
[----:B------:R-:W4:Y:S01]  /*13020*/  MUFU.EX2 R162, R162 ;  /* 0x000000a200a27308 */ /* 0x000f220000000800 */
[----:B---3--:R-:W-:Y:S01]  /*13030*/  FSEL R7, R0, RZ, P0 ;  /* 0x000000ff00077208 */ /* 0x008fe20000000000 */
[-CC-:B------:R-:W-:Y:S01]  /*13040*/  FFMA.FTZ R79, R79, R21.reuse, -R50.reuse ;  /* 0x000000154f4f7223 */ /* 0x180fe20000010832 */
[-CC-:B------:R-:W-:Y:S01]  /*13050*/  FFMA.FTZ R59, R59, R21.reuse, -R50.reuse ;  /* 0x000000153b3b7223 */ /* 0x180fe20000010832 */
[----:B------:R-:W-:Y:S01]  /*13060*/  FFMA.FTZ R61, R61, R21, -R50 ;  /* 0x000000153d3d7223 */ /* 0x000fe20000010832 */
[----:B------:R-:W-:Y:S01]  /*13070*/  ISETP.GT.AND P0, PT, R234, R225, PT ;  /* 0x000000e1ea00720c */ /* 0x000fe20003f04270 */
[----:B------:R-:W-:Y:S01]  /*13080*/  FADD.FTZ R6, -R7, R148 ;  /* 0x0000009407067221 */ /* 0x000fe20000010100 */
[----:B------:R-:W-:Y:S03]  /*13090*/  FADD.FTZ R148, R40, R245 ;  /* 0x000000f528947221 */ /* 0x000fe60000010000 */
[----:B------:R-:W-:Y:S01]  /*130a0*/  MUFU.EX2 R161, R161 ;  /* 0x000000a100a17308 */ /* 0x000fe20000000800 */
[-CC-:B------:R-:W-:Y:S01]  /*130b0*/  FFMA.FTZ R57, R57, R21.reuse, -R50.reuse ;  /* 0x0000001539397223 */ /* 0x180fe20000010832 */
[----:B------:R-:W-:Y:S01]  /*130c0*/  FMUL.FTZ R10, R21, R6 ;  /* 0x00000006150a7220 */ /* 0x000fe20000410000 */
[-CC-:B------:R-:W-:Y:S01]  /*130d0*/  FFMA.FTZ R53, R53, R21.reuse, -R50.reuse ;  /* 0x0000001535357223 */ /* 0x180fe20000010832 */
[----:B------:R-:W-:Y:S02]  /*130e0*/  VIADD R234, R234, 0xffffffff ;  /* 0xffffffffeaea7836 */ /* 0x000fe40000000000 */
[----:B------:R-:W-:Y:S04]  /*130f0*/  FFMA.FTZ R23, R23, R21, -R50 ;  /* 0x0000001517177223 */ /* 0x000fe80000010832 */
[----:B------:R-:W3:Y:S01]  /*13100*/  MUFU.EX2 R158, R158 ;  /* 0x0000009e009e7308 */ /* 0x000ee20000000800 */
[----:B----4-:R-:W-:Y:S09]  /*13110*/  F2FP.F16.F32.PACK_AB R29, R162, R167 ;  /* 0x000000a7a21d723e */ /* 0x010ff200000000ff */
[----:B------:R4:W-:Y:S10]  /*13120*/  MUFU.EX2 R67, R30 ;  /* 0x0000001e00437308 */ /* 0x0009f40000000800 */
[----:B------:R-:W1:Y:S01]  /*13130*/  MUFU.EX2 R24, R10 ;  /* 0x0000000a00187308 */ /* 0x000e620000000800 */
[----:B---3--:R-:W-:Y:S09]  /*13140*/  F2FP.F16.F32.PACK_AB R31, R158, R161 ;  /* 0x000000a19e1f723e */ /* 0x008ff200000000ff */
[----:B------:R3:W-:Y:S01]  /*13150*/  MUFU.EX2 R63, R42 ;  /* 0x0000002a003f7308 */ /* 0x0007e20000000800 */
[C---:B----4-:R-:W-:Y:S01]  /*13160*/  F2FP.F16.F32.PACK_AB R30, R160.reuse, R163 ;  /* 0x000000a3a01e723e */ /* 0x050fe200000000ff */
[----:B------:R-:W-:Y:S01]  /*13170*/  FADD.FTZ R163, R163, R148 ;  /* 0x00000094a3a37221 */ /* 0x000fe20000010000 */
[----:B------:R-:W-:Y:S03]  /*13180*/  IMAD.MOV.U32 R148, RZ, RZ, R0 ;  /* 0x000000ffff947224 */ /* 0x000fe600078e0000 */
[----:B------:R-:W-:Y:S04]  /*13190*/  FADD.FTZ R160, R160, R163 ;  /* 0x000000a3a0a07221 */ /* 0x000fe80000010000 */
[----:B------:R4:W-:Y:S01]  /*131a0*/  MUFU.EX2 R119, R70 ;  /* 0x0000004600777308 */ /* 0x0009e20000000800 */
[C---:B-1----:R-:W-:Y:S01]  /*131b0*/  FMUL.FTZ R6, R24.reuse, R146 ;  /* 0x0000009218067220 */ /* 0x042fe20000410000 */
[C---:B------:R-:W-:Y:S01]  /*131c0*/  FMUL.FTZ R7, R24.reuse, R147 ;  /* 0x0000009318077220 */ /* 0x040fe20000410000 */
[C---:B------:R-:W-:Y:S01]  /*131d0*/  FMUL.FTZ R10, R24.reuse, R142 ;  /* 0x0000008e180a7220 */ /* 0x040fe20000410000 */
[C---:B------:R-:W-:Y:S01]  /*131e0*/  FMUL.FTZ R14, R24.reuse, R138 ;  /* 0x0000008a180e7220 */ /* 0x040fe20000410000 */
[C---:B------:R-:W-:Y:S01]  /*131f0*/  FMUL.FTZ R15, R24.reuse, R139 ;  /* 0x0000008b180f7220 */ /* 0x040fe20000410000 */
[C---:B------:R-:W-:Y:S01]  /*13200*/  FMUL.FTZ R18, R24.reuse, R134 ;  /* 0x0000008618127220 */ /* 0x040fe20000410000 */
[C---:B------:R-:W-:Y:S03]  /*13210*/  FFMA.FTZ R167, R24.reuse, R243, R167 ;  /* 0x000000f318a77223 */ /* 0x040fe600000100a7 */
[----:B------:R1:W-:Y:S01]  /*13220*/  MUFU.EX2 R83, R80 ;  /* 0x0000005000537308 */ /* 0x0003e20000000800 */
[----:B---3--:R-:W3:Y:S01]  /*13230*/  LDSM.16.MT88.4 R40, [R153+0x5400] ;  /* 0x005400009928783b */ /* 0x008ee20000004200 */
[C---:B------:R-:W-:Y:S05]  /*13240*/  HMMA.16816.F32 R4, R28.reuse, R32, R4 ;  /* 0x000000201c04723c */ /* 0x040fea0000001804 */
[-CC-:B------:R-:W-:Y:S03]  /*13250*/  FFMA.FTZ R146, R181, R21.reuse, -R50.reuse ;  /* 0x00000015b5927223 */ /* 0x180fe60000010832 */
[----:B------:R-:W-:Y:S01]  /*13260*/  MUFU.EX2 R155, R155 ;  /* 0x0000009b009b7308 */ /* 0x000fe20000000800 */
[--C-:B----4-:R-:W-:Y:S01]  /*13270*/  FFMA.FTZ R70, R11, R21, -R50.reuse ;  /* 0x000000150b467223 */ /* 0x110fe20000010832 */
[----:B------:R-:W-:Y:S01]  /*13280*/  FMUL.FTZ R11, R24, R143 ;  /* 0x0000008f180b7220 */ /* 0x000fe20000410000 */
[-CC-:B------:R-:W-:Y:S01]  /*13290*/  FFMA.FTZ R138, R187, R21.reuse, -R50.reuse ;  /* 0x00000015bb8a7223 */ /* 0x180fe20000010832 */
[-CC-:B------:R-:W-:Y:S01]  /*132a0*/  FFMA.FTZ R143, R183, R21.reuse, -R50.reuse ;  /* 0x00000015b78f7223 */ /* 0x180fe20000010832 */
[----:B------:R-:W-:Y:S05]  /*132b0*/  FADD.FTZ R162, R162, R167 ;  /* 0x000000a7a2a27221 */ /* 0x000fea0000010000 */
[----:B------:R-:W4:Y:S01]  /*132c0*/  MUFU.EX2 R144, R144 ;  /* 0x0000009000907308 */ /* 0x000f220000000800 */
[C---:B------:R-:W-:Y:S01]  /*132d0*/  HMMA.16816.F32 R8, R28.reuse, R34, R8 ;  /* 0x000000221c08723c */ /* 0x040fe20000001808 */
[----:B------:R-:W3:Y:S02]  /*132e0*/  LDSM.16.MT88.4 R32, [R152+0x400] ;  /* 0x000400009820783b */ /* 0x000ee40000004200 */
[--C-:B-1----:R-:W-:Y:S01]  /*132f0*/  FFMA.FTZ R80, R19, R21, -R50.reuse ;  /* 0x0000001513507223 */ /* 0x102fe20000010832 */
[----:B------:R-:W-:Y:S01]  /*13300*/  FMUL.FTZ R19, R24, R135 ;  /* 0x0000008718137220 */ /* 0x000fe20000410000 */
[----:B------:R-:W-:Y:S01]  /*13310*/  F2FP.F16.F32.PACK_AB R24, R104, R109 ;  /* 0x0000006d6818723e */ /* 0x000fe200000000ff */
[----:B------:R-:W-:Y:S03]  /*13320*/  FFMA.FTZ R135, R189, R21, -R50 ;  /* 0x00000015bd877223 */ /* 0x000fe60000010832 */
[----:B------:R-:W1:Y:S01]  /*13330*/  MUFU.EX2 R149, R126 ;  /* 0x0000007e00957308 */ /* 0x000e620000000800 */
[C---:B--2---:R-:W-:Y:S03]  /*13340*/  HMMA.16816.F32 R12, R28.reuse, R36, R12 ;  /* 0x000000241c0c723c */ /* 0x044fe6000000180c */
[----:B------:R-:W-:Y:S06]  /*13350*/  FADD.FTZ R161, R161, R162 ;  /* 0x000000a2a1a17221 */ /* 0x000fec0000010000 */
[----:B------:R-:W-:Y:S01]  /*13360*/  MUFU.EX2 R145, R145 ;  /* 0x0000009100917308 */ /* 0x000fe20000000800 */
[----:B------:R-:W-:Y:S01]  /*13370*/  HMMA.16816.F32 R16, R28, R38, R16 ;  /* 0x000000261c10723c */ /* 0x000fe20000001810 */
[----:B------:R-:W2:Y:S02]  /*13380*/  LDSM.16.MT88.4 R36, [R153+0x5800] ;  /* 0x005800009924783b */ /* 0x000ea40000004200 */
[----:B------:R-:W-:Y:S01]  /*13390*/  F2FP.F16.F32.PACK_AB R28, R154, R157 ;  /* 0x0000009d9a1c723e */ /* 0x000fe200000000ff */
[----:B------:R-:W-:Y:S01]  /*133a0*/  FADD.FTZ R157, R157, R160 ;  /* 0x000000a09d9d7221 */ /* 0x000fe20000010000 */
[----:B----4-:R-:W-:Y:S01]  /*133b0*/  F2FP.F16.F32.PACK_AB R29, R144, R155 ;  /* 0x0000009b901d723e */ /* 0x010fe200000000ff */
[----:B------:R-:W-:Y:S03]  /*133c0*/  FADD.FTZ R158, R158, R161 ;  /* 0x000000a19e9e7221 */ /* 0x000fe60000010000 */
[----:B------:R-:W4:Y:S01]  /*133d0*/  MUFU.EX2 R136, R136 ;  /* 0x0000008800887308 */ /* 0x000f220000000800 */
[----:B-1----:R-:W-:Y:S01]  /*133e0*/  F2FP.F16.F32.PACK_AB R30, R140, R149 ;  /* 0x000000958c1e723e */ /* 0x002fe200000000ff */
[----:B------:R-:W-:Y:S01]  /*133f0*/  FFMA.FTZ R126, R205, R21, -R50 ;  /* 0x00000015cd7e7223 */ /* 0x000fe20000010832 */
[----:B------:R-:W-:Y:S01]  /*13400*/  FADD.FTZ R154, R154, R157 ;  /* 0x0000009d9a9a7221 */ /* 0x000fe20000010000 */
[----:B------:R-:W-:Y:S03]  /*13410*/  FADD.FTZ R155, R155, R158 ;  /* 0x0000009e9b9b7221 */ /* 0x000fe60000010000 */
[----:B------:R-:W-:Y:S03]  /*13420*/  FADD.FTZ R149, R149, R154 ;  /* 0x0000009a95957221 */ /* 0x000fe60000010000 */
[----:B------:R-:W-:Y:S01]  /*13430*/  MUFU.EX2 R137, R137 ;  /* 0x0000008900897308 */ /* 0x000fe20000000800 */
[----:B------:R-:W-:Y:S01]  /*13440*/  FADD.FTZ R144, R144, R155 ;  /* 0x0000009b90907221 */ /* 0x000fe20000010000 */
[----:B------:R-:W-:Y:S01]  /*13450*/  FADD.FTZ R140, R140, R149 ;  /* 0x000000958c8c7221 */ /* 0x000fe20000010000 */
[----:B------:R-:W-:Y:S07]  /*13460*/  IMAD.MOV.U32 R149, RZ, RZ, R20 ;  /* 0x000000ffff957224 */ /* 0x000fee00078e0014 */
[----:B------:R-:W1:Y:S01]  /*13470*/  MUFU.EX2 R130, R130 ;  /* 0x0000008200827308 */ /* 0x000e620000000800 */
[C---:B----4-:R-:W-:Y:S01]  /*13480*/  F2FP.F16.F32.PACK_AB R31, R136.reuse, R145 ;  /* 0x00000091881f723e */ /* 0x050fe200000000ff */
[----:B------:R-:W-:Y:S04]  /*13490*/  FADD.FTZ R145, R145, R144 ;  /* 0x0000009091917221 */ /* 0x000fe80000010000 */
[----:B------:R-:W-:Y:S04]  /*134a0*/  FADD.FTZ R136, R136, R145 ;  /* 0x0000009188887221 */ /* 0x000fe80000010000 */
[----:B------:R4:W2:Y:S01]  /*134b0*/  MUFU.EX2 R129, R94 ;  /* 0x0000005e00817308 */ /* 0x0008a20000000800 */
[C---:B---3--:R-:W-:Y:S09]  /*134c0*/  HMMA.16816.F32 R4, R28.reuse, R40, R4 ;  /* 0x000000281c04723c */ /* 0x048ff20000001804 */
[----:B------:R-:W-:Y:S01]  /*134d0*/  MUFU.EX2 R126, R126 ;  /* 0x0000007e007e7308 */ /* 0x000fe20000000800 */
[C---:B------:R-:W-:Y:S01]  /*134e0*/  HMMA.16816.F32 R8, R28.reuse, R42, R8 ;  /* 0x0000002a1c08723c */ /* 0x040fe20000001808 */
[----:B------:R-:W-:Y:S08]  /*134f0*/  LDSM.16.MT88.4 R40, [R152+0xc00] ;  /* 0x000c00009828783b */ /* 0x000ff00000004200 */
[----:B------:R-:W3:Y:S01]  /*13500*/  MUFU.EX2 R125, R125 ;  /* 0x0000007d007d7308 */ /* 0x000ee20000000800 */
[C---:B------:R-:W-:Y:S03]  /*13510*/  HMMA.16816.F32 R12, R28.reuse, R32, R12 ;  /* 0x000000201c0c723c */ /* 0x040fe6000000180c */
[----:B----4-:R-:W-:Y:S06]  /*13520*/  FFMA.FTZ R94, R197, R21, -R50 ;  /* 0x00000015c55e7223 */ /* 0x010fec0000010832 */
[----:B------:R-:W-:Y:S01]  /*13530*/  MUFU.EX2 R121, R121 ;  /* 0x0000007900797308 */ /* 0x000fe20000000800 */
[----:B------:R-:W-:Y:S01]  /*13540*/  HMMA.16816.F32 R16, R28, R34, R16 ;  /* 0x000000221c10723c */ /* 0x000fe20000001810 */
[----:B------:R-:W4:Y:S02]  /*13550*/  LDSM.16.MT88.4 R32, [R153+0x5c00] ;  /* 0x005c00009920783b */ /* 0x000f240000004200 */
[----:B------:R-:W-:Y:S01]  /*13560*/  F2FP.F16.F32.PACK_AB R28, R132, R141 ;  /* 0x0000008d841c723e */ /* 0x000fe200000000ff */
[----:B------:R-:W-:Y:S01]  /*13570*/  FADD.FTZ R141, R141, R140 ;  /* 0x0000008c8d8d7221 */ /* 0x000fe20000010000 */
[----:B-1----:R-:W-:Y:S04]  /*13580*/  F2FP.F16.F32.PACK_AB R29, R130, R137 ;  /* 0x00000089821d723e */ /* 0x002fe800000000ff */
[----:B------:R-:W1:Y:S01]  /*13590*/  MUFU.EX2 R118, R118 ;  /* 0x0000007600767308 */ /* 0x000e620000000800 */
[----:B------:R-:W-:Y:S01]  /*135a0*/  FADD.FTZ R132, R132, R141 ;  /* 0x0000008d84847221 */ /* 0x000fe20000010000 */
[C---:B--2---:R-:W-:Y:S02]  /*135b0*/  F2FP.F16.F32.PACK_AB R30, R128.reuse, R129 ;  /* 0x00000081801e723e */ /* 0x044fe400000000ff */
[----:B---3--:R-:W-:Y:S01]  /*135c0*/  F2FP.F16.F32.PACK_AB R31, R125, R126 ;  /* 0x0000007e7d1f723e */ /* 0x008fe200000000ff */
[----:B------:R-:W-:Y:S05]  /*135d0*/  FADD.FTZ R129, R129, R132 ;  /* 0x0000008481817221 */ /* 0x000fea0000010000 */
[----:B------:R-:W-:Y:S01]  /*135e0*/  MUFU.EX2 R117, R117 ;  /* 0x0000007500757308 */ /* 0x000fe20000000800 */
[----:B------:R-:W-:Y:S01]  /*135f0*/  FADD.FTZ R128, R128, R129 ;  /* 0x0000008180807221 */ /* 0x000fe20000010000 */
[C---:B------:R-:W-:Y:S08]  /*13600*/  HMMA.16816.F32 R4, R28.reuse, R36, R4 ;  /* 0x000000241c04723c */ /* 0x040ff00000001804 */
[----:B------:R-:W2:Y:S01]  /*13610*/  MUFU.EX2 R112, R112 ;  /* 0x0000007000707308 */ /* 0x000ea20000000800 */
[C---:B------:R-:W-:Y:S01]  /*13620*/  HMMA.16816.F32 R8, R28.reuse, R38, R8 ;  /* 0x000000261c08723c */ /* 0x040fe20000001808 */
[----:B------:R-:W3:Y:S08]  /*13630*/  LDSM.16.MT88.4 R36, [R153+0x6000] ;  /* 0x006000009924783b */ /* 0x000ef00000004200 */
[----:B------:R-:W-:Y:S01]  /*13640*/  MUFU.EX2 R107, R107 ;  /* 0x0000006b006b7308 */ /* 0x000fe20000000800 */
[C---:B------:R-:W-:Y:S09]  /*13650*/  HMMA.16816.F32 R12, R28.reuse, R44, R12 ;  /* 0x0000002c1c0c723c */ /* 0x040ff2000000180c */
[----:B------:R-:W3:Y:S01]  /*13660*/  MUFU.EX2 R102, R102 ;  /* 0x0000006600667308 */ /* 0x000ee20000000800 */
[----:B------:R-:W-:Y:S01]  /*13670*/  HMMA.16816.F32 R16, R28, R46, R16 ;  /* 0x0000002e1c10723c */ /* 0x000fe20000001810 */
[----:B------:R-:W3:Y:S02]  /*13680*/  LDSM.16.MT88.4 R44, [R152+0x1000] ;  /* 0x00100000982c783b */ /* 0x000ee40000004200 */
[----:B------:R-:W-:Y:S01]  /*13690*/  F2FP.F16.F32.PACK_AB R28, R120, R123 ;  /* 0x0000007b781c723e */ /* 0x000fe200000000ff */
[----:B------:R-:W-:Y:S05]  /*136a0*/  FADD.FTZ R123, R123, R128 ;  /* 0x000000807b7b7221 */ /* 0x000fea0000010000 */
[----:B------:R-:W-:Y:S01]  /*136b0*/  MUFU.EX2 R99, R99 ;  /* 0x0000006300637308 */ /* 0x000fe20000000800 */
[----:B-1----:R-:W-:Y:S02]  /*136c0*/  F2FP.F16.F32.PACK_AB R29, R118, R121 ;  /* 0x00000079761d723e */ /* 0x002fe400000000ff */
[----:B------:R-:W-:Y:S01]  /*136d0*/  F2FP.F16.F32.PACK_AB R30, R114, R119 ;  /* 0x00000077721e723e */ /* 0x000fe200000000ff */
[----:B------:R-:W-:Y:S01]  /*136e0*/  FADD.FTZ R120, R120, R123 ;  /* 0x0000007b78787221 */ /* 0x000fe20000010000 */
[----:B--2---:R-:W-:Y:S05]  /*136f0*/  F2FP.F16.F32.PACK_AB R31, R112, R117 ;  /* 0x00000075701f723e */ /* 0x004fea00000000ff */
[----:B------:R-:W1:Y:S01]  /*13700*/  MUFU.EX2 R98, R98 ;  /* 0x0000006200627308 */ /* 0x000e620000000800 */
[----:B------:R-:W-:Y:S01]  /*13710*/  FADD.FTZ R119, R119, R120 ;  /* 0x0000007877777221 */ /* 0x000fe20000010000 */
[C---:B----4-:R-:W-:Y:S03]  /*13720*/  HMMA.16816.F32 R4, R28.reuse, R32, R4 ;  /* 0x000000201c04723c */ /* 0x050fe60000001804 */
[----:B------:R-:W-:Y:S05]  /*13730*/  FADD.FTZ R114, R114, R119 ;  /* 0x0000007772727221 */ /* 0x000fea0000010000 */
[----:B------:R-:W-:Y:S01]  /*13740*/  MUFU.EX2 R95, R95 ;  /* 0x0000005f005f7308 */ /* 0x000fe20000000800 */
[C---:B------:R-:W-:Y:S01]  /*13750*/  HMMA.16816.F32 R8, R28.reuse, R34, R8 ;  /* 0x000000221c08723c */ /* 0x040fe20000001808 */
[----:B------:R-:W2:Y:S08]  /*13760*/  LDSM.16.MT88.4 R32, [R153+0x6400] ;  /* 0x006400009920783b */ /* 0x000eb00000004200 */
[----:B------:R-:W4:Y:S01]  /*13770*/  MUFU.EX2 R90, R90 ;  /* 0x0000005a005a7308 */ /* 0x000f220000000800 */
[C---:B------:R-:W-:Y:S09]  /*13780*/  HMMA.16816.F32 R12, R28.reuse, R40, R12 ;  /* 0x000000281c0c723c */ /* 0x040ff2000000180c */
[----:B------:R-:W-:Y:S01]  /*13790*/  MUFU.EX2 R89, R89 ;  /* 0x0000005900597308 */ /* 0x000fe20000000800 */
[----:B------:R-:W-:Y:S01]  /*137a0*/  HMMA.16816.F32 R16, R28, R42, R16 ;  /* 0x0000002a1c10723c */ /* 0x000fe20000001810 */
[----:B------:R-:W2:Y:S02]  /*137b0*/  LDSM.16.MT88.4 R40, [R152+0x1400] ;  /* 0x001400009828783b */ /* 0x000ea40000004200 */
[----:B------:R-:W-:Y:S06]  /*137c0*/  F2FP.F16.F32.PACK_AB R28, R106, R111 ;  /* 0x0000006f6a1c723e */ /* 0x000fec00000000ff */
[----:B------:R-:W4:Y:S01]  /*137d0*/  MUFU.EX2 R86, R86 ;  /* 0x0000005600567308 */ /* 0x000f220000000800 */
[----:B---3--:R-:W-:Y:S01]  /*137e0*/  F2FP.F16.F32.PACK_AB R29, R102, R107 ;  /* 0x0000006b661d723e */ /* 0x008fe200000000ff */
[----:B------:R-:W-:Y:S01]  /*137f0*/  FADD.FTZ R111, R111, R114 ;  /* 0x000000726f6f7221 */ /* 0x000fe20000010000 */
[----:B------:R-:W-:Y:S02]  /*13800*/  F2FP.F16.F32.PACK_AB R30, R100, R101 ;  /* 0x00000065641e723e */ /* 0x000fe400000000ff */
[----:B-1----:R-:W-:Y:S01]  /*13810*/  F2FP.F16.F32.PACK_AB R31, R98, R99 ;  /* 0x00000063621f723e */ /* 0x002fe200000000ff */
[----:B------:R-:W-:Y:S04]  /*13820*/  FADD.FTZ R106, R106, R111 ;  /* 0x0000006f6a6a7221 */ /* 0x000fe80000010000 */
[----:B------:R-:W-:Y:S01]  /*13830*/  MUFU.EX2 R81, R81 ;  /* 0x0000005100517308 */ /* 0x000fe20000000800 */
[----:B------:R-:W-:Y:S01]  /*13840*/  FADD.FTZ R101, R101, R106 ;  /* 0x0000006a65657221 */ /* 0x000fe20000010000 */
[C---:B------:R-:W-:Y:S03]  /*13850*/  HMMA.16816.F32 R4, R28.reuse, R36, R4 ;  /* 0x000000241c04723c */ /* 0x040fe60000001804 */
[----:B------:R-:W-:Y:S05]  /*13860*/  FADD.FTZ R100, R100, R101 ;  /* 0x0000006564647221 */ /* 0x000fea0000010000 */
[----:B------:R-:W1:Y:S01]  /*13870*/  MUFU.EX2 R76, R76 ;  /* 0x0000004c004c7308 */ /* 0x000e620000000800 */
[C---:B------:R-:W-:Y:S01]  /*13880*/  HMMA.16816.F32 R8, R28.reuse, R38, R8 ;  /* 0x000000261c08723c */ /* 0x040fe20000001808 */
[----:B------:R-:W3:Y:S08]  /*13890*/  LDSM.16.MT88.4 R36, [R153+0x6800] ;  /* 0x006800009924783b */ /* 0x000ef00000004200 */
[----:B------:R-:W-:Y:S01]  /*138a0*/  MUFU.EX2 R72, R72 ;  /* 0x0000004800487308 */ /* 0x000fe20000000800 */
[C---:B------:R-:W-:Y:S09]  /*138b0*/  HMMA.16816.F32 R12, R28.reuse, R44, R12 ;  /* 0x0000002c1c0c723c */ /* 0x040ff2000000180c */
[----:B------:R-:W1:Y:S01]  /*138c0*/  MUFU.EX2 R71, R71 ;  /* 0x0000004700477308 */ /* 0x000e620000000800 */
[----:B------:R-:W-:Y:S01]  /*138d0*/  HMMA.16816.F32 R16, R28, R46, R16 ;  /* 0x0000002e1c10723c */ /* 0x000fe20000001810 */
[----:B------:R-:W-:Y:S02]  /*138e0*/  LDSM.16.MT88.4 R44, [R152+0x1c00] ;  /* 0x001c0000982c783b */ /* 0x000fe40000004200 */
[----:B------:R-:W-:Y:S06]  /*138f0*/  F2FP.F16.F32.PACK_AB R28, R92, R97 ;  /* 0x000000615c1c723e */ /* 0x000fec00000000ff */
[----:B------:R-:W-:Y:S01]  /*13900*/  MUFU.EX2 R66, R66 ;  /* 0x0000004200427308 */ /* 0x000fe20000000800 */
[----:B----4-:R-:W-:Y:S01]  /*13910*/  F2FP.F16.F32.PACK_AB R29, R90, R95 ;  /* 0x0000005f5a1d723e */ /* 0x010fe200000000ff */
[----:B------:R-:W-:Y:S01]  /*13920*/  FADD.FTZ R97, R97, R100 ;  /* 0x0000006461617221 */ /* 0x000fe20000010000 */
[----:B------:R-:W-:Y:S02]  /*13930*/  F2FP.F16.F32.PACK_AB R30, R88, R91 ;  /* 0x0000005b581e723e */ /* 0x000fe400000000ff */
[----:B------:R-:W-:Y:S01]  /*13940*/  F2FP.F16.F32.PACK_AB R31, R86, R89 ;  /* 0x00000059561f723e */ /* 0x000fe200000000ff */
[----:B------:R-:W-:Y:S04]  /*13950*/  FADD.FTZ R92, R92, R97 ;  /* 0x000000615c5c7221 */ /* 0x000fe80000010000 */
[----:B------:R-:W4:Y:S01]  /*13960*/  MUFU.EX2 R65, R65 ;  /* 0x0000004100417308 */ /* 0x000f220000000800 */
[----:B------:R-:W-:Y:S01]  /*13970*/  FADD.FTZ R91, R91, R92 ;  /* 0x0000005c5b5b7221 */ /* 0x000fe20000010000 */
[C---:B--2---:R-:W-:Y:S03]  /*13980*/  HMMA.16816.F32 R4, R28.reuse, R32, R4 ;  /* 0x000000201c04723c */ /* 0x044fe60000001804 */
        /* <DEDUP_REMOVED lines=8> */
[----:B------:R-:W4:Y:S02]  /*13a10*/  LDSM.16.MT88.4 R40, [R153+0x6c00] ;  /* 0x006c00009928783b */ /* 0x000f240000004200 */
[----:B------:R-:W-:Y:S06]  /*13a20*/  F2FP.F16.F32.PACK_AB R28, R78, R83 ;  /* 0x000000534e1c723e */ /* 0x000fec00000000ff */
[----:B------:R-:W4:Y:S01]  /*13a30*/  MUFU.EX2 R87, R87 ;  /* 0x0000005700577308 */ /* 0x000f220000000800 */
[----:B-1----:R-:W-:Y:S01]  /*13a40*/  F2FP.F16.F32.PACK_AB R29, R76, R81 ;  /* 0x000000514c1d723e */ /* 0x002fe200000000ff */
[----:B------:R-:W-:Y:S01]  /*13a50*/  FADD.FTZ R83, R83, R88 ;  /* 0x0000005853537221 */ /* 0x000fe20000010000 */
[----:B------:R-:W-:Y:S02]  /*13a60*/  F2FP.F16.F32.PACK_AB R30, R74, R75 ;  /* 0x0000004b4a1e723e */ /* 0x000fe400000000ff */
[----:B------:R-:W-:Y:S01]  /*13a70*/  F2FP.F16.F32.PACK_AB R31, R71, R72 ;  /* 0x00000048471f723e */ /* 0x000fe200000000ff */
[----:B------:R-:W-:Y:S04]  /*13a80*/  FADD.FTZ R78, R78, R83 ;  /* 0x000000534e4e7221 */ /* 0x000fe80000010000 */
[----:B------:R-:W-:Y:S01]  /*13a90*/  MUFU.EX2 R94, R94 ;  /* 0x0000005e005e7308 */ /* 0x000fe20000000800 */
[----:B------:R-:W-:Y:S01]  /*13aa0*/  FADD.FTZ R75, R75, R78 ;  /* 0x0000004e4b4b7221 */ /* 0x000fe20000010000 */
[C---:B---3--:R-:W-:Y:S03]  /*13ab0*/  HMMA.16816.F32 R4, R28.reuse, R36, R4 ;  /* 0x000000241c04723c */ /* 0x048fe60000001804 */
[----:B------:R-:W-:Y:S05]  /*13ac0*/  FADD.FTZ R74, R74, R75 ;  /* 0x0000004b4a4a7221 */ /* 0x000fea0000010000 */
[----:B------:R-:W1:Y:S01]  /*13ad0*/  MUFU.EX2 R103, R103 ;  /* 0x0000006700677308 */ /* 0x000e620000000800 */
[C---:B------:R-:W-:Y:S01]  /*13ae0*/  HMMA.16816.F32 R8, R28.reuse, R38, R8 ;  /* 0x000000261c08723c */ /* 0x040fe20000001808 */
[----:B------:R-:W3:Y:S08]  /*13af0*/  LDSM.16.MT88.4 R36, [R153+0x7000] ;  /* 0x007000009924783b */ /* 0x000ef00000004200 */
[----:B------:R-:W-:Y:S01]  /*13b00*/  MUFU.EX2 R108, R108 ;  /* 0x0000006c006c7308 */ /* 0x000fe20000000800 */
[C---:B--2---:R-:W-:Y:S09]  /*13b10*/  HMMA.16816.F32 R12, R28.reuse, R32, R12 ;  /* 0x000000201c0c723c */ /* 0x044ff2000000180c */
[----:B------:R-:W2:Y:S01]  /*13b20*/  MUFU.EX2 R115, R115 ;  /* 0x0000007300737308 */ /* 0x000ea20000000800 */
[----:B------:R-:W-:Y:S01]  /*13b30*/  HMMA.16816.F32 R16, R28, R34, R16 ;  /* 0x000000221c10723c */ /* 0x000fe20000001810 */
[----:B------:R-:W3:Y:S02]  /*13b40*/  LDSM.16.MT88.4 R32, [R152+0x2000] ;  /* 0x002000009820783b */ /* 0x000ee40000004200 */
[----:B------:R-:W-:Y:S06]  /*13b50*/  F2FP.F16.F32.PACK_AB R28, R64, R67 ;  /* 0x00000043401c723e */ /* 0x000fec00000000ff */
[----:B------:R-:W-:Y:S01]  /*13b60*/  MUFU.EX2 R124, R124 ;  /* 0x0000007c007c7308 */ /* 0x000fe20000000800 */
[----:B----4-:R-:W-:Y:S01]  /*13b70*/  F2FP.F16.F32.PACK_AB R29, R65, R66 ;  /* 0x00000042411d723e */ /* 0x010fe200000000ff */
[----:B------:R-:W-:Y:S01]  /*13b80*/  FADD.FTZ R67, R67, R74 ;  /* 0x0000004a43437221 */ /* 0x000fe20000010000 */
[----:B------:R-:W-:Y:S02]  /*13b90*/  F2FP.F16.F32.PACK_AB R30, R62, R63 ;  /* 0x0000003f3e1e723e */ /* 0x000fe400000000ff */
[----:B------:R-:W-:Y:S05]  /*13ba0*/  F2FP.F16.F32.PACK_AB R31, R77, R70 ;  /* 0x000000464d1f723e */ /* 0x000fea00000000ff */
[----:B------:R-:W4:Y:S02]  /*13bb0*/  MUFU.EX2 R133, R133 ;  /* 0x0000008500857308 */ /* 0x000f240000000800 */
[C---:B------:R-:W-:Y:S08]  /*13bc0*/  HMMA.16816.F32 R4, R28.reuse, R40, R4 ;  /* 0x000000281c04723c */ /* 0x040ff00000001804 */
[----:B------:R-:W3:Y:S01]  /*13bd0*/  MUFU.EX2 R134, R176 ;  /* 0x000000b000867308 */ /* 0x000ee20000000800 */
[C---:B------:R-:W-:Y:S01]  /*13be0*/  HMMA.16816.F32 R8, R28.reuse, R42, R8 ;  /* 0x0000002a1c08723c */ /* 0x040fe20000001808 */
[----:B------:R-:W3:Y:S08]  /*13bf0*/  LDSM.16.MT88.4 R40, [R153+0x7400] ;  /* 0x007400009928783b */ /* 0x000ef00000004200 */
[----:B------:R-:W-:Y:S01]  /*13c00*/  MUFU.EX2 R135, R135 ;  /* 0x0000008700877308 */ /* 0x000fe20000000800 */
[C---:B------:R-:W-:Y:S03]  /*13c10*/  HMMA.16816.F32 R12, R28.reuse, R44, R12 ;  /* 0x0000002c1c0c723c */ /* 0x040fe6000000180c */
[--C-:B------:R-:W-:Y:S06]  /*13c20*/  FFMA.FTZ R44, R159, R21, -R50.reuse ;  /* 0x000000159f2c7223 */ /* 0x100fec0000010832 */
[----:B------:R4:W-:Y:S01]  /*13c30*/  MUFU.EX2 R45, R26 ;  /* 0x0000001a002d7308 */ /* 0x0009e20000000800 */
[----:B------:R-:W-:Y:S03]  /*13c40*/  HMMA.16816.F32 R16, R28, R46, R16 ;  /* 0x0000002e1c10723c */ /* 0x000fe60000001810 */
[----:B------:R-:W-:Y:S06]  /*13c50*/  F2FP.F16.F32.PACK_AB R28, R68, R73 ;  /* 0x00000049441c723e */ /* 0x000fec00000000ff */
[----:B------:R-:W3:Y:S01]  /*13c60*/  MUFU.EX2 R138, R138 ;  /* 0x0000008a008a7308 */ /* 0x000ee20000000800 */
[----:B------:R-:W-:Y:S01]  /*13c70*/  F2FP.F16.F32.PACK_AB R29, R87, R80 ;  /* 0x00000050571d723e */ /* 0x000fe200000000ff */
[-CC-:B------:R-:W-:Y:S01]  /*13c80*/  FFMA.FTZ R46, R27, R21.reuse, -R50.reuse ;  /* 0x000000151b2e7223 */ /* 0x180fe20000010832 */
[----:B------:R-:W-:Y:S01]  /*13c90*/  F2FP.F16.F32.PACK_AB R30, R93, R82 ;  /* 0x000000525d1e723e */ /* 0x000fe200000000ff */
[-C--:B------:R-:W-:Y:S01]  /*13ca0*/  FFMA.FTZ R47, R25, R21.reuse, -R50 ;  /* 0x00000015192f7223 */ /* 0x080fe20000010832 */
[----:B-1----:R-:W-:Y:S02]  /*13cb0*/  F2FP.F16.F32.PACK_AB R31, R103, R94 ;  /* 0x0000005e671f723e */ /* 0x002fe400000000ff */
[----:B--2---:R-:W-:Y:S03]  /*13cc0*/  F2FP.F16.F32.PACK_AB R25, R115, R108 ;  /* 0x0000006c7319723e */ /* 0x004fe600000000ff */
[----:B------:R-:W-:Y:S01]  /*13cd0*/  MUFU.EX2 R139, R174 ;  /* 0x000000ae008b7308 */ /* 0x000fe20000000800 */
[----:B----4-:R-:W-:Y:S02]  /*13ce0*/  F2FP.F16.F32.PACK_AB R26, R127, R116 ;  /* 0x000000747f1a723e */ /* 0x010fe400000000ff */
[----:B------:R-:W-:Y:S01]  /*13cf0*/  F2FP.F16.F32.PACK_AB R27, R133, R124 ;  /* 0x0000007c851b723e */ /* 0x000fe200000000ff */
[C---:B---3--:R-:W-:Y:S06]  /*13d00*/  HMMA.16816.F32 R4, R28.reuse, R36, R4 ;  /* 0x000000241c04723c */ /* 0x048fec0000001804 */
[----:B------:R1:W2:Y:S02]  /*13d10*/  MUFU.EX2 R142, R168 ;  /* 0x000000a8008e7308 */ /* 0x0002a40000000800 */
[C---:B------:R-:W-:Y:S01]  /*13d20*/  HMMA.16816.F32 R8, R28.reuse, R38, R8 ;  /* 0x000000261c08723c */ /* 0x040fe20000001808 */
[----:B------:R-:W3:Y:S07]  /*13d30*/  LDSM.16.MT88.4 R36, [R152+0x2400] ;  /* 0x002400009824783b */ /* 0x000eee0000004200 */
[----:B------:R-:W-:Y:S01]  /*13d40*/  MUFU.EX2 R143, R143 ;  /* 0x0000008f008f7308 */ /* 0x000fe20000000800 */
[C---:B------:R-:W-:Y:S03]  /*13d50*/  HMMA.16816.F32 R12, R28.reuse, R32, R12 ;  /* 0x000000201c0c723c */ /* 0x040fe6000000180c */
[----:B------:R-:W-:Y:S06]  /*13d60*/  FADD.FTZ R33, R137, R136 ;  /* 0x0000008889217221 */ /* 0x000fec0000010000 */
[----:B------:R-:W4:Y:S01]  /*13d70*/  MUFU.EX2 R146, R146 ;  /* 0x0000009200927308 */ /* 0x000f220000000800 */
[-C--:B-1----:R-:W-:Y:S01]  /*13d80*/  FFMA.FTZ R168, R179, R21.reuse, -R50 ;  /* 0x00000015b3a87223 */ /* 0x082fe20000010832 */
[----:B------:R-:W-:Y:S01]  /*13d90*/  FADD.FTZ R33, R130, R33 ;  /* 0x0000002182217221 */ /* 0x000fe20000010000 */
[----:B------:R-:W-:Y:S01]  /*13da0*/  HMMA.16816.F32 R16, R28, R34, R16 ;  /* 0x000000221c10723c */ /* 0x000fe20000001810 */
[----:B------:R-:W1:Y:S02]  /*13db0*/  LDSM.16.MT88.4 R28, [R153+0x7800] ;  /* 0x00780000991c783b */ /* 0x000e640000004200 */
[----:B------:R-:W-:Y:S04]  /*13dc0*/  FADD.FTZ R32, R126, R33 ;  /* 0x000000217e207221 */ /* 0x000fe80000010000 */
[----:B------:R2:W1:Y:S01]  /*13dd0*/  MUFU.EX2 R147, R172 ;  /* 0x000000ac00937308 */ /* 0x0004620000000800 */
[----:B------:R-:W-:Y:S01]  /*13de0*/  FADD.FTZ R32, R125, R32 ;  /* 0x000000207d207221 */ /* 0x000fe20000010000 */
[C---:B------:R-:W-:Y:S08]  /*13df0*/  HMMA.16816.F32 R4, R24.reuse, R40, R4 ;  /* 0x000000281804723c */ /* 0x040ff00000001804 */
[----:B------:R-:W-:Y:S01]  /*13e00*/  MUFU.EX2 R168, R168 ;  /* 0x000000a800a87308 */ /* 0x000fe20000000800 */
[----:B------:R-:W-:Y:S01]  /*13e10*/  FADD.FTZ R121, R121, R32 ;  /* 0x0000002079797221 */ /* 0x000fe20000010000 */
[-CC-:B------:R-:W-:Y:S01]  /*13e20*/  FFMA.FTZ R40, R113, R21.reuse, -R50.reuse ;  /* 0x0000001571287223 */ /* 0x180fe20000010832 */
[----:B------:R-:W1:Y:S01]  /*13e30*/  LDSM.16.MT88.4 R32, [R152+0x2800] ;  /* 0x002800009820783b */ /* 0x000e620000004200 */
[C---:B------:R-:W-:Y:S03]  /*13e40*/  HMMA.16816.F32 R8, R24.reuse, R42, R8 ;  /* 0x0000002a1808723c */ /* 0x040fe60000001808 */
[----:B------:R-:W-:Y:S03]  /*13e50*/  FADD.FTZ R118, R118, R121 ;  /* 0x0000007976767221 */ /* 0x000fe60000010000 */
[----:B------:R-:W1:Y:S01]  /*13e60*/  MUFU.EX2 R173, R173 ;  /* 0x000000ad00ad7308 */ /* 0x000e620000000800 */
[-CC-:B--2---:R-:W-:Y:S01]  /*13e70*/  FFMA.FTZ R172, R175, R21.reuse, -R50.reuse ;  /* 0x00000015afac7223 */ /* 0x184fe20000010832 */
[-C--:B------:R-:W-:Y:S01]  /*13e80*/  FFMA.FTZ R43, R105, R21.reuse, -R50 ;  /* 0x00000015692b7223 */ /* 0x080fe20000010832 */
[----:B------:R-:W-:Y:S01]  /*13e90*/  FADD.FTZ R117, R117, R118 ;  /* 0x0000007675757221 */ /* 0x000fe20000010000 */
[----:B------:R-:W-:Y:S01]  /*13ea0*/  FFMA.FTZ R42, R85, R21, -R50 ;  /* 0x00000015552a7223 */ /* 0x000fe20000010832 */
[C---:B---3--:R-:W-:Y:S05]  /*13eb0*/  HMMA.16816.F32 R12, R24.reuse, R36, R12 ;  /* 0x00000024180c723c */ /* 0x048fea000000180c */
[----:B------:R-:W-:Y:S01]  /*13ec0*/  MUFU.EX2 R172, R172 ;  /* 0x000000ac00ac7308 */ /* 0x000fe20000000800 */
[----:B------:R-:W-:Y:S02]  /*13ed0*/  FADD.FTZ R112, R112, R117 ;  /* 0x0000007570707221 */ /* 0x000fe40000010000 */
[----:B------:R-:W-:Y:S01]  /*13ee0*/  HMMA.16816.F32 R16, R24, R38, R16 ;  /* 0x000000261810723c */ /* 0x000fe20000001810 */
[----:B------:R-:W2:Y:S06]  /*13ef0*/  LDSM.16.MT88.4 R36, [R153+0x7c00] ;  /* 0x007c00009924783b */ /* 0x000eac0000004200 */
[----:B------:R-:W3:Y:S01]  /*13f00*/  MUFU.EX2 R171, R171 ;  /* 0x000000ab00ab7308 */ /* 0x000ee20000000800 */
[----:B------:R-:W-:Y:S01]  /*13f10*/  F2FP.F16.F32.PACK_AB R24, R134, R131 ;  /* 0x000000838618723e */ /* 0x000fe200000000ff */
[----:B------:R-:W-:Y:S01]  /*13f20*/  FADD.FTZ R107, R107, R112 ;  /* 0x000000706b6b7221 */ /* 0x000fe20000010000 */
[----:B------:R-:W-:Y:S02]  /*13f30*/  F2FP.F16.F32.PACK_AB R25, R138, R135 ;  /* 0x000000878a19723e */ /* 0x000fe400000000ff */
[----:B------:R-:W-:Y:S01]  /*13f40*/  F2FP.F16.F32.PACK_AB R26, R142, R139 ;  /* 0x0000008b8e1a723e */ /* 0x000fe200000000ff */
[----:B------:R-:W-:Y:S01]  /*13f50*/  FADD.FTZ R102, R102, R107 ;  /* 0x0000006b66667221 */ /* 0x000fe20000010000 */
[----:B----4-:R-:W-:Y:S03]  /*13f60*/  F2FP.F16.F32.PACK_AB R27, R146, R143 ;  /* 0x0000008f921b723e */ /* 0x010fe600000000ff */
[----:B------:R-:W-:Y:S01]  /*13f70*/  MUFU.EX2 R165, R165 ;  /* 0x000000a500a57308 */ /* 0x000fe20000000800 */
[----:B------:R-:W-:Y:S03]  /*13f80*/  FADD.FTZ R99, R99, R102 ;  /* 0x0000006663637221 */ /* 0x000fe60000010000 */
[C---:B-1----:R-:W-:Y:S06]  /*13f90*/  HMMA.16816.F32 R4, R24.reuse, R28, R4 ;  /* 0x0000001c1804723c */ /* 0x042fec0000001804 */
[----:B------:R-:W1:Y:S01]  /*13fa0*/  MUFU.EX2 R44, R44 ;  /* 0x0000002c002c7308 */ /* 0x000e620000000800 */
[----:B------:R-:W-:Y:S04]  /*13fb0*/  FADD.FTZ R98, R98, R99 ;  /* 0x0000006362627221 */ /* 0x000fe80000010000 */
[----:B------:R-:W-:Y:S01]  /*13fc0*/  FADD.FTZ R95, R95, R98 ;  /* 0x000000625f5f7221 */ /* 0x000fe20000010000 */
[C---:B------:R-:W-:Y:S01]  /*13fd0*/  HMMA.16816.F32 R8, R24.reuse, R30, R8 ;  /* 0x0000001e1808723c */ /* 0x040fe20000001808 */
[----:B------:R-:W4:Y:S03]  /*13fe0*/  LDSM.16.MT88.4 R28, [R152+0x2c00] ;  /* 0x002c0000981c783b */ /* 0x000f260000004200 */
[----:B------:R-:W-:Y:S01]  /*13ff0*/  MUFU.EX2 R46, R46 ;  /* 0x0000002e002e7308 */ /* 0x000fe20000000800 */
[----:B------:R-:W-:Y:S04]  /*14000*/  FADD.FTZ R90, R90, R95 ;  /* 0x0000005f5a5a7221 */ /* 0x000fe80000010000 */
[----:B------:R-:W-:Y:S01]  /*14010*/  FADD.FTZ R89, R89, R90 ;  /* 0x0000005a59597221 */ /* 0x000fe20000010000 */
[C---:B------:R-:W-:Y:S04]  /*14020*/  HMMA.16816.F32 R12, R24.reuse, R32, R12 ;  /* 0x00000020180c723c */ /* 0x040fe8000000180c */
[----:B------:R-:W1:Y:S01]  /*14030*/  MUFU.EX2 R47, R47 ;  /* 0x0000002f002f7308 */ /* 0x000e620000000800 */
[----:B------:R-:W-:Y:S04]  /*14040*/  FADD.FTZ R86, R86, R89 ;  /* 0x0000005956567221 */ /* 0x000fe80000010000 */
[----:B------:R-:W-:Y:S01]  /*14050*/  FADD.FTZ R81, R81, R86 ;  /* 0x0000005651517221 */ /* 0x000fe20000010000 */
[----:B------:R-:W-:Y:S01]  /*14060*/  HMMA.16816.F32 R16, R24, R34, R16 ;  /* 0x000000221810723c */ /* 0x000fe20000001810 */
[----:B------:R-:W1:Y:S03]  /*14070*/  LDSM.16.MT88.4 R32, [R153+0x8000] ;  /* 0x008000009920783b */ /* 0x000e660000004200 */
        /* <DEDUP_REMOVED lines=8> */
[----:B------:R-:W-:Y:S03]  /*14100*/  FADD.FTZ R71, R71, R72 ;  /* 0x0000004847477221 */ /* 0x000fe60000010000 */
[C---:B--2---:R-:W-:Y:S06]  /*14110*/  HMMA.16816.F32 R4, R24.reuse, R36, R4 ;  /* 0x000000241804723c */ /* 0x044fec0000001804 */
[----:B------:R-:W2:Y:S01]  /*14120*/  MUFU.EX2 R43, R43 ;  /* 0x0000002b002b7308 */ /* 0x000ea20000000800 */
[----:B------:R-:W-:Y:S01]  /*14130*/  FADD.FTZ R72, R66, R71 ;  /* 0x0000004742487221 */ /* 0x000fe20000010000 */
[----:B------:R-:W-:Y:S03]  /*14140*/  FADD.FTZ R66, R64, R67 ;  /* 0x0000004340427221 */ /* 0x000fe60000010000 */
[----:B------:R-:W-:Y:S01]  /*14150*/  FADD.FTZ R65, R65, R72 ;  /* 0x0000004841417221 */ /* 0x000fe20000010000 */
[C---:B------:R-:W-:Y:S01]  /*14160*/  HMMA.16816.F32 R8, R24.reuse, R38, R8 ;  /* 0x000000261808723c */ /* 0x040fe20000001808 */
[----:B------:R-:W3:Y:S03]  /*14170*/  LDSM.16.MT88.4 R36, [R152+0x3000] ;  /* 0x003000009824783b */ /* 0x000ee60000004200 */
[----:B------:R-:W-:Y:S01]  /*14180*/  MUFU.EX2 R64, R59 ;  /* 0x0000003b00407308 */ /* 0x000fe20000000800 */
[----:B------:R-:W-:Y:S01]  /*14190*/  FADD.FTZ R63, R63, R66 ;  /* 0x000000423f3f7221 */ /* 0x000fe20000010000 */
[----:B------:R-:W-:Y:S03]  /*141a0*/  FADD.FTZ R70, R70, R65 ;  /* 0x0000004146467221 */ /* 0x000fe60000010000 */
[----:B------:R-:W-:Y:S01]  /*141b0*/  FADD.FTZ R62, R62, R63 ;  /* 0x0000003f3e3e7221 */ /* 0x000fe20000010000 */
[C---:B----4-:R-:W-:Y:S04]  /*141c0*/  HMMA.16816.F32 R12, R24.reuse, R28, R12 ;  /* 0x0000001c180c723c */ /* 0x050fe8000000180c */
[----:B------:R4:W-:Y:S01]  /*141d0*/  MUFU.EX2 R59, R56 ;  /* 0x00000038003b7308 */ /* 0x0009e20000000800 */
[----:B------:R-:W-:Y:S01]  /*141e0*/  FADD.FTZ R63, R73, R62 ;  /* 0x0000003e493f7221 */ /* 0x000fe20000010000 */
[----:B------:R-:W-:Y:S03]  /*141f0*/  FADD.FTZ R77, R77, R70 ;  /* 0x000000464d4d7221 */ /* 0x000fe60000010000 */
[----:B------:R-:W-:Y:S01]  /*14200*/  FADD.FTZ R63, R68, R63 ;  /* 0x0000003f443f7221 */ /* 0x000fe20000010000 */
[----:B------:R-:W-:Y:S01]  /*14210*/  HMMA.16816.F32 R16, R24, R30, R16 ;  /* 0x0000001e1810723c */ /* 0x000fe20000001810 */
[----:B------:R-:W2:Y:S03]  /*14220*/  LDSM.16.MT88.4 R28, [R153+0x8400] ;  /* 0x00840000991c783b */ /* 0x000ea60000004200 */
[----:B------:R-:W2:Y:S01]  /*14230*/  MUFU.EX2 R105, R84 ;  /* 0x0000005400697308 */ /* 0x000ea20000000800 */
[----:B------:R-:W-:Y:S01]  /*14240*/  F2FP.F16.F32.PACK_AB R24, R164, R169 ;  /* 0x000000a9a418723e */ /* 0x000fe200000000ff */
[----:B------:R-:W-:Y:S01]  /*14250*/  FADD.FTZ R80, R80, R77 ;  /* 0x0000004d50507221 */ /* 0x000fe20000010000 */
[----:B-1----:R-:W-:Y:S02]  /*14260*/  F2FP.F16.F32.PACK_AB R25, R44, R165 ;  /* 0x000000a52c19723e */ /* 0x002fe400000000ff */
[----:B------:R-:W-:Y:S01]  /*14270*/  F2FP.F16.F32.PACK_AB R26, R45, R156 ;  /* 0x0000009c2d1a723e */ /* 0x000fe200000000ff */
[----:B------:R-:W-:Y:S01]  /*14280*/  FADD.FTZ R87, R87, R80 ;  /* 0x0000005057577221 */ /* 0x000fe20000010000 */
[----:B------:R-:W-:Y:S03]  /*14290*/  F2FP.F16.F32.PACK_AB R27, R47, R46 ;  /* 0x0000002e2f1b723e */ /* 0x000fe600000000ff */
[----:B------:R-:W-:Y:S01]  /*142a0*/  MUFU.EX2 R42, R42 ;  /* 0x0000002a002a7308 */ /* 0x000fe20000000800 */
[-C--:B----4-:R-:W-:Y:S01]  /*142b0*/  FFMA.FTZ R56, R55, R21.reuse, -R50 ;  /* 0x0000001537387223 */ /* 0x090fe20000010832 */
[----:B------:R-:W-:Y:S02]  /*142c0*/  FADD.FTZ R94, R94, R87 ;  /* 0x000000575e5e7221 */ /* 0x000fe40000010000 */
[C---:B------:R-:W-:Y:S06]  /*142d0*/  HMMA.16816.F32 R4, R24.reuse, R32, R4 ;  /* 0x000000201804723c */ /* 0x040fec0000001804 */
[----:B------:R-:W1:Y:S01]  /*142e0*/  MUFU.EX2 R79, R79 ;  /* 0x0000004f004f7308 */ /* 0x000e620000000800 */
[----:B------:R-:W-:Y:S01]  /*142f0*/  FADD.FTZ R32, R82, R63 ;  /* 0x0000003f52207221 */ /* 0x000fe20000010000 */
[----:B------:R-:W-:Y:S03]  /*14300*/  FADD.FTZ R103, R103, R94 ;  /* 0x0000005e67677221 */ /* 0x000fe60000010000 */
[----:B------:R-:W-:Y:S01]  /*14310*/  FADD.FTZ R32, R93, R32 ;  /* 0x000000205d207221 */ /* 0x000fe20000010000 */
[C---:B------:R-:W-:Y:S04]  /*14320*/  HMMA.16816.F32 R8, R24.reuse, R34, R8 ;  /* 0x000000221808723c */ /* 0x040fe80000001808 */
[----:B------:R-:W4:Y:S01]  /*14330*/  MUFU.EX2 R60, R60 ;  /* 0x0000003c003c7308 */ /* 0x000f220000000800 */
[----:B------:R-:W-:Y:S01]  /*14340*/  FADD.FTZ R109, R109, R32 ;  /* 0x000000206d6d7221 */ /* 0x000fe20000010000 */
[----:B------:R-:W-:Y:S01]  /*14350*/  FADD.FTZ R108, R108, R103 ;  /* 0x000000676c6c7221 */ /* 0x000fe20000010000 */
[----:B------:R-:W4:Y:S02]  /*14360*/  LDSM.16.MT88.4 R32, [R152+0x3400] ;  /* 0x003400009820783b */ /* 0x000f240000004200 */
[----:B------:R-:W-:Y:S01]  /*14370*/  FADD.FTZ R55, R104, R109 ;  /* 0x0000006d68377221 */ /* 0x000fe20000010000 */
[C---:B---3--:R-:W-:Y:S04]  /*14380*/  HMMA.16816.F32 R12, R24.reuse, R36, R12 ;  /* 0x00000024180c723c */ /* 0x048fe8000000180c */
[----:B------:R-:W3:Y:S01]  /*14390*/  MUFU.EX2 R61, R61 ;  /* 0x0000003d003d7308 */ /* 0x000ee20000000800 */
[----:B------:R-:W-:Y:S01]  /*143a0*/  FADD.FTZ R36, R116, R55 ;  /* 0x0000003774247221 */ /* 0x000fe20000010000 */
[----:B------:R-:W-:Y:S03]  /*143b0*/  FADD.FTZ R115, R115, R108 ;  /* 0x0000006c73737221 */ /* 0x000fe60000010000 */
[----:B------:R-:W-:Y:S01]  /*143c0*/  FADD.FTZ R36, R127, R36 ;  /* 0x000000247f247221 */ /* 0x000fe20000010000 */
[----:B------:R-:W-:Y:S04]  /*143d0*/  HMMA.16816.F32 R16, R24, R38, R16 ;  /* 0x000000261810723c */ /* 0x000fe80000001810 */
[----:B------:R3:W-:Y:S01]  /*143e0*/  MUFU.EX2 R55, R52 ;  /* 0x0000003400377308 */ /* 0x0007e20000000800 */
[----:B------:R-:W-:Y:S01]  /*143f0*/  FADD.FTZ R131, R131, R36 ;  /* 0x0000002483837221 */ /* 0x000fe20000010000 */
[----:B------:R-:W-:Y:S01]  /*14400*/  F2FP.F16.F32.PACK_AB R24, R41, R122 ;  /* 0x0000007a2918723e */ /* 0x000fe200000000ff */
[----:B------:R-:W4:Y:S01]  /*14410*/  LDSM.16.MT88.4 R36, [R153+0x8800] ;  /* 0x008800009924783b */ /* 0x000f220000004200 */
[----:B--2---:R-:W-:Y:S01]  /*14420*/  F2FP.F16.F32.PACK_AB R25, R43, R40 ;  /* 0x000000282b19723e */ /* 0x004fe200000000ff */
[----:B------:R-:W-:Y:S01]  /*14430*/  FADD.FTZ R62, R124, R115 ;  /* 0x000000737c3e7221 */ /* 0x000fe20000010000 */
[----:B------:R-:W-:Y:S01]  /*14440*/  F2FP.F16.F32.PACK_AB R26, R105, R96 ;  /* 0x00000060691a723e */ /* 0x000fe200000000ff */
[----:B------:R-:W-:Y:S01]  /*14450*/  FADD.FTZ R134, R134, R131 ;  /* 0x0000008386867221 */ /* 0x000fe20000010000 */
[----:B-1----:R-:W-:Y:S01]  /*14460*/  F2FP.F16.F32.PACK_AB R27, R79, R42 ;  /* 0x0000002a4f1b723e */ /* 0x002fe200000000ff */
[----:B------:R-:W-:Y:S01]  /*14470*/  FADD.FTZ R62, R133, R62 ;  /* 0x0000003e853e7221 */ /* 0x000fe20000010000 */
[----:B------:R-:W1:Y:S01]  /*14480*/  MUFU.EX2 R58, R58 ;  /* 0x0000003a003a7308 */ /* 0x000e620000000800 */
[----:B------:R-:W-:Y:S02]  /*14490*/  FADD.FTZ R139, R139, R134 ;  /* 0x000000868b8b7221 */ /* 0x000fe40000010000 */
[----:B------:R-:W-:Y:S02]  /*144a0*/  FADD.FTZ R135, R135, R62 ;  /* 0x0000003e87877221 */ /* 0x000fe40000010000 */
[C---:B------:R-:W-:Y:S03]  /*144b0*/  HMMA.16816.F32 R4, R24.reuse, R28, R4 ;  /* 0x0000001c1804723c */ /* 0x040fe60000001804 */
[----:B------:R-:W-:Y:S01]  /*144c0*/  FADD.FTZ R142, R142, R139 ;  /* 0x0000008b8e8e7221 */ /* 0x000fe20000010000 */
[-CC-:B---3--:R-:W-:Y:S01]  /*144d0*/  FFMA.FTZ R52, R51, R21.reuse, -R50.reuse ;  /* 0x0000001533347223 */ /* 0x188fe20000010832 */
[----:B------:R-:W-:Y:S01]  /*144e0*/  FADD.FTZ R138, R138, R135 ;  /* 0x000000878a8a7221 */ /* 0x000fe20000010000 */
[----:B------:R-:W-:Y:S01]  /*144f0*/  FFMA.FTZ R50, R22, R21, -R50 ;  /* 0x0000001516327223 */ /* 0x000fe20000010832 */
[----:B------:R-:W-:Y:S01]  /*14500*/  FADD.FTZ R51, R147, R142 ;  /* 0x0000008e93337221 */ /* 0x000fe20000010000 */
[C---:B------:R-:W-:Y:S01]  /*14510*/  HMMA.16816.F32 R8, R24.reuse, R30, R8 ;  /* 0x0000001e1808723c */ /* 0x040fe20000001808 */
[----:B------:R-:W2:Y:S01]  /*14520*/  LDSM.16.MT88.4 R28, [R152+0x3800] ;  /* 0x00380000981c783b */ /* 0x000ea20000004200 */
[----:B------:R-:W-:Y:S01]  /*14530*/  MUFU.EX2 R57, R57 ;  /* 0x0000003900397308 */ /* 0x000fe20000000800 */
[----:B------:R-:W-:Y:S01]  /*14540*/  FADD.FTZ R143, R143, R138 ;  /* 0x0000008a8f8f7221 */ /* 0x000fe20000010000 */
[----:B------:R-:W-:Y:S03]  /*14550*/  FADD.FTZ R51, R166, R51 ;  /* 0x00000033a6337221 */ /* 0x000fe60000010000 */
[----:B------:R-:W-:Y:S01]  /*14560*/  FADD.FTZ R143, R146, R143 ;  /* 0x0000008f928f7221 */ /* 0x000fe20000010000 */
[C---:B----4-:R-:W-:Y:S04]  /*14570*/  HMMA.16816.F32 R12, R24.reuse, R32, R12 ;  /* 0x00000020180c723c */ /* 0x050fe8000000180c */
[----:B------:R-:W3:Y:S01]  /*14580*/  MUFU.EX2 R56, R56 ;  /* 0x0000003800387308 */ /* 0x000ee20000000800 */
[----:B------:R-:W-:Y:S01]  /*14590*/  FADD.FTZ R168, R168, R143 ;  /* 0x0000008fa8a87221 */ /* 0x000fe20000010000 */
[----:B------:R-:W-:Y:S01]  /*145a0*/  FADD.FTZ R32, R170, R51 ;  /* 0x00000033aa207221 */ /* 0x000fe20000010000 */
[----:B------:R-:W4:Y:S02]  /*145b0*/  LDSM.16.MT88.4 R140, [R153+0x8c00] ;  /* 0x008c0000998c783b */ /* 0x000f240000004200 */
[----:B------:R-:W-:Y:S01]  /*145c0*/  FADD.FTZ R173, R173, R168 ;  /* 0x000000a8adad7221 */ /* 0x000fe20000010000 */
[----:B------:R-:W-:Y:S04]  /*145d0*/  HMMA.16816.F32 R16, R24, R34, R16 ;  /* 0x000000221810723c */ /* 0x000fe80000001810 */
[----:B------:R-:W2:Y:S01]  /*145e0*/  MUFU.EX2 R54, R54 ;  /* 0x0000003600367308 */ /* 0x000ea20000000800 */
[----:B------:R-:W-:Y:S01]  /*145f0*/  F2FP.F16.F32.PACK_AB R24, R60, R69 ;  /* 0x000000453c18723e */ /* 0x000fe200000000ff */
[----:B------:R-:W-:Y:S01]  /*14600*/  FADD.FTZ R32, R177, R32 ;  /* 0x00000020b1207221 */ /* 0x000fe20000010000 */
[----:B------:R-:W-:Y:S01]  /*14610*/  F2FP.F16.F32.PACK_AB R25, R64, R61 ;  /* 0x0000003d4019723e */ /* 0x000fe200000000ff */
[----:B------:R-:W-:Y:S01]  /*14620*/  FADD.FTZ R172, R172, R173 ;  /* 0x000000adacac7221 */ /* 0x000fe20000010000 */
[----:B-1----:R-:W-:Y:S01]  /*14630*/  F2FP.F16.F32.PACK_AB R26, R59, R58 ;  /* 0x0000003a3b1a723e */ /* 0x002fe200000000ff */
[----:B------:R-:W-:Y:S02]  /*14640*/  FADD.FTZ R169, R169, R32 ;  /* 0x00000020a9a97221 */ /* 0x000fe40000010000 */
[----:B------:R-:W1:Y:S01]  /*14650*/  LDSM.16.MT88.4 R32, [R152+0x3c00] ;  /* 0x003c00009820783b */ /* 0x000e620000004200 */
[----:B---3--:R-:W-:Y:S01]  /*14660*/  F2FP.F16.F32.PACK_AB R27, R56, R57 ;  /* 0x00000039381b723e */ /* 0x008fe200000000ff */
[----:B------:R-:W-:Y:S01]  /*14670*/  FADD.FTZ R172, R171, R172 ;  /* 0x000000acabac7221 */ /* 0x000fe20000010000 */
[----:B------:R-:W-:Y:S01]  /*14680*/  MUFU.EX2 R53, R53 ;  /* 0x0000003500357308 */ /* 0x000fe20000000800 */
[----:B------:R-:W-:Y:S02]  /*14690*/  FADD.FTZ R169, R164, R169 ;  /* 0x000000a9a4a97221 */ /* 0x000fe40000010000 */
[----:B------:R-:W-:Y:S02]  /*146a0*/  FADD.FTZ R165, R165, R172 ;  /* 0x000000aca5a57221 */ /* 0x000fe40000010000 */
[C---:B------:R-:W-:Y:S05]  /*146b0*/  HMMA.16816.F32 R4, R24.reuse, R36, R4 ;  /* 0x000000241804723c */ /* 0x040fea0000001804 */
[----:B------:R-:W3:Y:S01]  /*146c0*/  MUFU.EX2 R52, R52 ;  /* 0x0000003400347308 */ /* 0x000ee20000000800 */
[----:B------:R-:W-:Y:S01]  /*146d0*/  FADD.FTZ R165, R44, R165 ;  /* 0x000000a52ca57221 */ /* 0x000fe20000010000 */
[----:B------:R-:W-:Y:S01]  /*146e0*/  FADD.FTZ R156, R156, R169 ;  /* 0x000000a99c9c7221 */ /* 0x000fe20000010000 */
[----:B--2---:R-:W-:Y:S01]  /*146f0*/  F2FP.F16.F32.PACK_AB R132, R55, R54 ;  /* 0x000000363784723e */ /* 0x004fe200000000ff */
[C---:B------:R-:W-:Y:S06]  /*14700*/  HMMA.16816.F32 R8, R24.reuse, R38, R8 ;  /* 0x000000261808723c */ /* 0x040fec0000001808 */
[----:B------:R-:W-:Y:S01]  /*14710*/  MUFU.EX2 R49, R49 ;  /* 0x0000003100317308 */ /* 0x000fe20000000800 */
[----:B------:R-:W-:Y:S01]  /*14720*/  FADD.FTZ R46, R46, R165 ;  /* 0x000000a52e2e7221 */ /* 0x000fe20000010000 */
[----:B------:R-:W-:Y:S01]  /*14730*/  FADD.FTZ R45, R45, R156 ;  /* 0x0000009c2d2d7221 */ /* 0x000fe20000010000 */
[C---:B------:R-:W-:Y:S07]  /*14740*/  HMMA.16816.F32 R12, R24.reuse, R28, R12 ;  /* 0x0000001c180c723c */ /* 0x040fee000000180c */
[----:B------:R-:W2:Y:S01]  /*14750*/  MUFU.EX2 R48, R48 ;  /* 0x0000003000307308 */ /* 0x000ea20000000800 */
[----:B---3--:R-:W-:Y:S01]  /*14760*/  F2FP.F16.F32.PACK_AB R133, R52, R53 ;  /* 0x000000353485723e */ /* 0x008fe200000000ff */
[----:B------:R-:W-:Y:S01]  /*14770*/  FADD.FTZ R47, R47, R46 ;  /* 0x0000002e2f2f7221 */ /* 0x000fe20000010000 */
[----:B------:R-:W-:Y:S01]  /*14780*/  FADD.FTZ R122, R122, R45 ;  /* 0x0000002d7a7a7221 */ /* 0x000fe20000010000 */
[----:B------:R-:W-:Y:S06]  /*14790*/  HMMA.16816.F32 R16, R24, R30, R16 ;  /* 0x0000001e1810723c */ /* 0x000fec0000001810 */
        /* <DEDUP_REMOVED lines=9> */
[----:B------:R-:W-:Y:S04]  /*14830*/  FADD.FTZ R42, R79, R42 ;  /* 0x0000002a4f2a7221 */ /* 0x000fe80000010000 */
[----:B------:R-:W-:Y:S04]  /*14840*/  FADD.FTZ R61, R61, R42 ;  /* 0x0000002a3d3d7221 */ /* 0x000fe80000010000 */
[----:B------:R-:W-:Y:S01]  /*14850*/  FADD.FTZ R64, R64, R61 ;  /* 0x0000003d40407221 */ /* 0x000fe20000010000 */
[----:B---3--:R-:W-:Y:S03]  /*14860*/  F2FP.F16.F32.PACK_AB R135, R50, R23 ;  /* 0x000000173287723e */ /* 0x008fe600000000ff */
[----:B------:R-:W-:Y:S04]  /*14870*/  FADD.FTZ R57, R57, R64 ;  /* 0x0000004039397221 */ /* 0x000fe80000010000 */
[----:B------:R-:W-:Y:S01]  /*14880*/  FADD.FTZ R56, R56, R57 ;  /* 0x0000003938387221 */ /* 0x000fe20000010000 */
[C---:B----4-:R-:W-:Y:S05]  /*14890*/  HMMA.16816.F32 R144, R132.reuse, R140, R4 ;  /* 0x0000008c8490723c */ /* 0x050fea0000001804 */
        /* <DEDUP_REMOVED lines=13> */
[----:B------:R-:W-:Y:S04]  /*14970*/  FADD.FTZ R49, R49, R4 ;  /* 0x0000000431317221 */ /* 0x000fe80000010000 */
[----:B------:R-:W-:Y:S01]  /*14980*/  FADD.FTZ R245, R48, R49 ;  /* 0x0000003130f57221 */ /* 0x000fe20000010000 */
[----:B------:R-:W-:Y:S08]  /*14990*/  @P0 BRA `(.L_x_4027) ;  /* 0xffffff9800840947 */ /* 0x000ff0000383ffff */
.L_x_4020:
        /* <DEDUP_REMOVED lines=10> */
.L_x_4036:
[----:B----4-:R-:W-:Y:S01]  /*14a40*/  FADD.FTZ R5, R10, R11 ;  /* 0x0000000b0a057221 */ /* 0x010fe20000010000 */
[----:B------:R-:W2:Y:S01]  /*14a50*/  MUFU.RCP R4, R8 ;  /* 0x0000000800047308 */ /* 0x000ea20000001000 */
[----:B-----5:R-:W-:Y:S02]  /*14a60*/  LOP3.LUT R208, R185, R208, RZ, 0xfc, !PT ;  /* 0x000000d0b9d07212 */ /* 0x020fe400078efcff */
[----:B------:R-:W-:Y:S02]  /*14a70*/  SHF.L.U32 R9, R184, 0x3, RZ ;  /* 0x00000003b8097819 */ /* 0x000fe400000006ff */
[----:B------:R-:W-:Y:S02]  /*14a80*/  FSETP.NE.FTZ.AND P4, PT, R8, RZ, PT ;  /* 0x000000ff0800720b */ /* 0x000fe40003f95000 */
        /* <DEDUP_REMOVED lines=21> */
[----:B------:R-:W-:Y:S01]  /*14be0*/  FMUL.FTZ R139, R6, R139 ;  /* 0x0000008b068b7220 */ /* 0x000fe20000410000 */
[----:B------:R-:W-:Y:S01]  /*14bf0*/  LOP3.LUT R150, R150, 0x20, RZ, 0xc0, !PT ;  /* 0x0000002096967812 */ /* 0x000fe200078ec0ff */
        /* <DEDUP_REMOVED lines=21> */
[----:B------:R-:W4:Y:S01]  /*14d50*/  LD.E.U8 R4, desc[UR4][R2.64+0x1c8] ;  /* 0x0001c80402047980 */ /* 0x000f22000c101100 */
[----:B------:R-:W-:-:S03]  /*14d60*/  ISETP.NE.AND P0, PT, R236, -0x1, PT ;  /* 0xffffffffec00780c */ /* 0x000fc60003f05270 */
[----:B------:R-:W2:Y:S04]  /*14d70*/  LD.E.64 R26, desc[UR4][R2.64+0x90] ;  /* 0x00009004021a7980 */ /* 0x000ea8000c101b00 */
[----:B------:R-:W2:Y:S04]  /*14d80*/  LD.E.64 R24, desc[UR4][R2.64+0x88] ;  /* 0x0000880402187980 */ /* 0x000ea8000c101b00 */
[----:B------:R1:W5:Y:S04]  /*14d90*/  LD.E.64 R18, desc[UR4][R2.64+0xa0] ;  /* 0x0000a00402127980 */ /* 0x000368000c101b00 */
[----:B------:R-:W2:Y:S04]  /*14da0*/  @!P0 LD.E.64 R14, desc[UR4][R2.64+0x80] ;  /* 0x00008004020e8980 */ /* 0x000ea8000c101b00 */
[----:B------:R1:W5:Y:S01]  /*14db0*/  LD.E.64 R22, desc[UR4][R2.64+0x70] ;  /* 0x0000700402167980 */ /* 0x000362000c101b00 */
[----:B----4-:R-:W-:-:S13]  /*14dc0*/  ISETP.NE.AND P1, PT, R4, RZ, PT ;  /* 0x000000ff0400720c */ /* 0x010fda0003f25270 */
[----:B------:R-:W4:Y:S04]  /*14dd0*/  @!P1 LD.E R6, desc[UR4][R2.64+0x60] ;  /* 0x0000600402069980 */ /* 0x000f28000c101900 */
[----:B---3--:R-:W3:Y:S01]  /*14de0*/  @!P1 LD.E R10, desc[UR4][R2.64+0xb4] ;  /* 0x0000b404020a9980 */ /* 0x008ee2000c101900 */
[-C--:B--2---:R-:W-:Y:S02]  /*14df0*/  @!P0 IMAD R4, R15, R232.reuse, RZ ;  /* 0x000000e80f048224 */ /* 0x084fe400078e02ff */
[----:B------:R-:W-:-:S04]  /*14e00*/  @!P0 IMAD.WIDE.U32 R12, R14, R232, RZ ;  /* 0x000000e80e0c8225 */ /* 0x000fc800078e00ff */
[-C--:B------:R-:W-:Y:S01]  /*14e10*/  IMAD R11, R27, R231.reuse, RZ ;  /* 0x000000e71b0b7224 */ /* 0x080fe200078e02ff */
[----:B------:R-:W-:Y:S01]  /*14e20*/  @!P0 IADD3 R4, PT, PT, R13, R4, RZ ;  /* 0x000000040d048210 */ /* 0x000fe20007ffe0ff */
[----:B------:R-:W-:Y:S02]  /*14e30*/  @P0 IMAD R16, R25, R236, RZ ;  /* 0x000000ec19100224 */ /* 0x000fe400078e02ff */
[----:B------:R-:W-:-:S04]  /*14e40*/  IMAD.WIDE.U32 R26, R26, R231, RZ ;  /* 0x000000e71a1a7225 */ /* 0x000fc800078e00ff */
[----:B------:R-:W-:-:S04]  /*14e50*/  @P0 IMAD.WIDE.U32 R28, R24, R236, RZ ;  /* 0x000000ec181c0225 */ /* 0x000fc800078e00ff */
[----:B----4-:R-:W-:Y:S01]  /*14e60*/  @!P1 IMAD R9, R6, R232, R231 ;  /* 0x000000e806099224 */ /* 0x010fe200078e02e7 */
[----:B------:R-:W-:-:S03]  /*14e70*/  @!P0 MOV R6, R12 ;  /* 0x0000000c00068202 */ /* 0x000fc60000000f00 */
[----:B---3--:R-:W-:Y:S01]  /*14e80*/  @!P1 IMAD R9, R9, R10, RZ ;  /* 0x0000000a09099224 */ /* 0x008fe200078e02ff */
[----:B------:R-:W-:Y:S01]  /*14e90*/  SHF.L.U32 R10, R233, 0x6, RZ ;  /* 0x00000006e90a7819 */ /* 0x000fe200000006ff */
[----:B-1----:R-:W-:Y:S06]  /*14ea0*/  @!P1 BRA `(.L_x_4029) ;  /* 0x0000000000149947 */ /* 0x002fec0003800000 */
[----:B------:R-:W2:Y:S04]  /*14eb0*/  @!P0 LD.E R9, desc[UR4][R2.64+0xb4] ;  /* 0x0000b40402098980 */ /* 0x000ea8000c101900 */
[----:B------:R-:W3:Y:S01]  /*14ec0*/  LD.E R12, desc[UR4][R2.64+0xd4] ;  /* 0x0000d404020c7980 */ /* 0x000ee2000c101900 */
[----:B--2---:R-:W-:Y:S02]  /*14ed0*/  @!P0 IMAD R236, R9, R232, RZ ;  /* 0x000000e809ec8224 */ /* 0x004fe400078e02ff */
[----:B---3--:R-:W-:-:S05]  /*14ee0*/  IMAD R9, R12, R231, RZ ;  /* 0x000000e70c097224 */ /* 0x008fca00078e02ff */
[----:B------:R-:W-:-:S07]  /*14ef0*/  IADD3 R9, PT, PT, R9, R236, RZ ;  /* 0x000000ec09097210 */ /* 0x000fce0007ffe0ff */
.L_x_4029:
[----:B------:R-:W-:Y:S01]  /*14f00*/  MOV R221, RZ ;  /* 0x000000ff00dd7202 */ /* 0x000fe20000000f00 */
[----:B------:R-:W-:Y:S05]  /*14f10*/  WARPSYNC.ALL ;  /* 0x0000000000007948 */ /* 0x000fea0003800000 */
[----:B------:R-:W-:Y:S01]  /*14f20*/  SHF.R.U32.HI R3, RZ, 0x2, R184 ;  /* 0x00000002ff037819 */ /* 0x000fe200000116b8 */
[----:B------:R-:W-:Y:S01]  /*14f30*/  BAR.SYNC.DEFER_BLOCKING 0x0 ;  /* 0x0000000000007b1d */ /* 0x000fe20000010000 */
[----:B------:R-:W-:Y:S01]  /*14f40*/  IMAD.WIDE.U32 R30, R10, R24, R220 ;  /* 0x000000180a1e7225 */ /* 0x000fe200078e00dc */
[----:B------:R-:W-:Y:S02]  /*14f50*/  @P0 MOV R6, R28 ;  /* 0x0000001c00060202 */ /* 0x000fe40000000f00 */
[----:B------:R-:W-:Y:S01]  /*14f60*/  ISETP.GE.AND P1, PT, R3, R218, PT ;  /* 0x000000da0300720c */ /* 0x000fe20003f26270 */
[----:B------:R-:W-:Y:S01]  /*14f70*/  IMAD R2, R25, R10, RZ ;  /* 0x0000000a19027224 */ /* 0x000fe200078e02ff */
[----:B------:R-:W1:Y:S01]  /*14f80*/  @P3 MUFU.LG2 R5, R5 ;  /* 0x0000000500053308 */ /* 0x000e620000000c00 */
[----:B------:R-:W-:Y:S01]  /*14f90*/  @P0 IMAD.IADD R4, R29, 0x1, R16 ;  /* 0x000000011d040824 */ /* 0x000fe200078e0210 */
[----:B------:R-:W-:Y:S01]  /*14fa0*/  IADD3 R26, P2, P0, R26, R30, R6 ;  /* 0x0000001e1a1a7210 */ /* 0x000fe2000785e006 */
[----:B------:R-:W-:Y:S01]  /*14fb0*/  IMAD.IADD R11, R27, 0x1, R11 ;  /* 0x000000011b0b7824 */ /* 0x000fe200078e020b */
[----:B------:R-:W-:Y:S01]  /*14fc0*/  IADD3 R17, PT, PT, R31, R2, RZ ;  /* 0x000000021f117210 */ /* 0x000fe20007ffe0ff */
[----:B------:R-:W-:Y:S01]  /*14fd0*/  BSSY.RECONVERGENT B0, `(.L_x_4030) ;  /* 0x0000020000007945 */ /* 0x000fe20003800200 */
[----:B------:R-:W-:-:S02]  /*14fe0*/  LOP3.LUT P5, RZ, R184, 0x3, RZ, 0xc0, !PT ;  /* 0x00000003b8ff7812 */ /* 0x000fc400078ac0ff */
[----:B------:R-:W2:Y:S01]  /*14ff0*/  @P4 MUFU.LG2 R8, R8 ;  /* 0x0000000800084308 */ /* 0x000ea20000000c00 */
[----:B------:R-:W-:Y:S02]  /*15000*/  IADD3.X R27, PT, PT, R11, R17, R4, P2, P0 ;  /* 0x000000110b1b7210 */ /* 0x000fe400017e0404 */
[----:B------:R-:W-:Y:S01]  /*15010*/  @!P1 IMAD R2, R25, R3, RZ ;  /* 0x0000000319029224 */ /* 0x000fe200078e02ff */
[C---:B------:R-:W-:Y:S01]  /*15020*/  IADD3 R11, PT, PT, R3.reuse, 0x20, RZ ;  /* 0x00000020030b7810 */ /* 0x040fe20007ffe0ff */
[----:B------:R-:W-:-:S03]  /*15030*/  @!P1 IMAD.WIDE.U32 R16, R3, R24, R26 ;  /* 0x0000001803109225 */ /* 0x000fc600078e001a */
[----:B------:R-:W-:Y:S01]  /*15040*/  ISETP.GE.AND P0, PT, R11, R218, PT ;  /* 0x000000da0b00720c */ /* 0x000fe20003f06270 */
[----:B-1----:R-:W-:Y:S01]  /*15050*/  @P3 FMUL.FTZ R5, R5, 0.69314718246459960938 ;  /* 0x3f31721805053820 */ /* 0x002fe20000410000 */
[----:B------:R-:W-:Y:S01]  /*15060*/  IMAD.MOV.U32 R11, RZ, RZ, 0x7f800000 ;  /* 0x7f800000ff0b7424 */ /* 0x000fe200078e00ff */
[----:B------:R-:W-:Y:S01]  /*15070*/  @!P1 IADD3 R17, PT, PT, R17, R2, RZ ;  /* 0x0000000211119210 */ /* 0x000fe20007ffe0ff */
[----:B------:R-:W-:Y:S02]  /*15080*/  IMAD.MOV.U32 R2, RZ, RZ, 0x7f800000 ;  /* 0x7f800000ff027424 */ /* 0x000fe400078e00ff */
[----:B------:R-:W-:Y:S01]  /*15090*/  @P3 FFMA.FTZ R2, R7, R0, R5 ;  /* 0x0000000007023223 */ /* 0x000fe20000010005 */
[----:B------:R1:W3:Y:S01]  /*150a0*/  LDS.128 R12, [R237] ;  /* 0x00000000ed0c7984 */ /* 0x0002e20000000c00 */
[----:B-----5:R-:W-:Y:S01]  /*150b0*/  @!P1 LEA R28, P2, R16, R22, 0x1 ;  /* 0x00000016101c9211 */ /* 0x020fe200078408ff */
[----:B--2---:R-:W-:-:S03]  /*150c0*/  @P4 FMUL.FTZ R8, R8, 0.69314718246459960938 ;  /* 0x3f31721808084820 */ /* 0x004fc60000410000 */
[----:B------:R-:W-:Y:S01]  /*150d0*/  @!P1 LEA.HI.X R29, R16, R23, R17, 0x1, P2 ;  /* 0x00000017101d9211 */ /* 0x000fe200010f0c11 */
[----:B------:R-:W-:Y:S02]  /*150e0*/  @P4 FFMA.FTZ R11, R7, R20, R8 ;  /* 0x00000014070b4223 */ /* 0x000fe40000010008 */
[----:B------:R1:W2:Y:S01]  /*150f0*/  LDS.128 R4, [R237+0x800] ;  /* 0x00080000ed047984 */ /* 0x0002a20000000c00 */
        /* <DEDUP_REMOVED lines=13> */
.L_x_4031:
[----:B------:R-:W-:Y:S05]  /*151d0*/  BSYNC.RECONVERGENT B0 ;  /* 0x0000000000007941 */ /* 0x000fea0003800200 */
.L_x_4030:
[----:B------:R-:W-:Y:S01]  /*151e0*/  MOV R231, 0x0 ;  /* 0x0000000000e77802 */ /* 0x000fe20000000f00 */
[----:B---3--:R1:W-:Y:S03]  /*151f0*/  @!P1 ST.E.128 desc[UR4][R28.64], R12 ;  /* 0x0000000c1c009985 */ /* 0x0083e6000c101d04 */
[----:B-12-4-:R-:W-:Y:S05]  /*15200*/  @P0 RET.REL.NODEC R230 `(_ZN5flash24flash_fwd_splitkv_kernelI23Flash_fwd_kernel_traitsILi32ELi64ELi256ELi4ELb0ELb0EN7cutlass6half_tE19Flash_kernel_traitsILi32ELi64ELi256ELi4ES3_EELb0ELb1ELb0ELb0ELb1ELb0ELb0ELb0EEEvNS_16Flash_fwd_paramsE) ;  /* 0xfffffeace67c0950 */ /* 0x016fea0003c3ffff */
        /* <DEDUP_REMOVED lines=12> */
[----:B-1----:R-:W-:Y:S05]  /*152d0*/  RET.REL.NODEC R230 `(_ZN5flash24flash_fwd_splitkv_kernelI23Flash_fwd_kernel_traitsILi32ELi64ELi256ELi4ELb0ELb0EN7cutlass6half_tE19Flash_kernel_traitsILi32ELi64ELi256ELi4ES3_EELb0ELb1ELb0ELb0ELb1ELb0ELb0ELb0EEEvNS_16Flash_fwd_paramsE) ;  /* 0xfffffeace6487950 */ /* 0x002fea0003c3ffff */
.L_x_4028:
[----:B------:R-:W-:Y:S01]  /*152e0*/  MOV R5, 0x2 ;  /* 0x0000000200057802 */ /* 0x000fe20000000f00 */
[----:B------:R-:W-:Y:S01]  /*152f0*/  IMAD.MOV.U32 R4, RZ, RZ, 0x1f ;  /* 0x0000001fff047424 */ /* 0x000fe200078e00ff */
[----:B------:R-:W-:-:S07]  /*15300*/  MOV R6, 0xffffffff ;  /* 0xffffffff00067802 */ /* 0x000fce0000000f00 */
[----:B-1---5:R-:W-:Y:S05]  /*15310*/  WARPSYNC.COLLECTIVE R6, `(.L_x_4032) ;  /* 0x0000000006087348 */ /* 0x022fea0003c00000 */
[----:B------:R2:W3:Y:S02]  /*15320*/  SHFL.BFLY P0, R11, R245, R5, R4 ;  /* 0x0c000005f50b7389 */ /* 0x0004e40000000004 */
[----:B-123-5:R-:W-:Y:S05]  /*15330*/  ENDCOLLECTIVE ;  /* 0x000000000000791b */ /* 0x02efea0003800000 */
.L_x_4032:
[----:B------:R-:W-:Y:S02]  /*15340*/  IMAD.MOV.U32 R8, RZ, RZ, R11 ;  /* 0x000000ffff087224 */ /* 0x000fe400078e000b */
[----:B------:R-:W-:Y:S02]  /*15350*/  IMAD.MOV.U32 R5, RZ, RZ, 0x1 ;  /* 0x00000001ff057424 */ /* 0x000fe400078e00ff */
[----:B------:R-:W-:-:S05]  /*15360*/  FADD.FTZ R9, R8, R245 ;  /* 0x000000f508097221 */ /* 0x000fca0000010000 */
[----:B------:R-:W-:-:S07]  /*15370*/  MOV R245, R9 ;  /* 0x0000000900f57202 */ /* 0x000fce0000000f00 */
[----:B------:R-:W-:Y:S05]  /*15380*/  WARPSYNC.COLLECTIVE R6, `(.L_x_4033) ;  /* 0x0000000006087348 */ /* 0x000fea0003c00000 */
[----:B------:R1:W2:Y:S02]  /*15390*/  SHFL.BFLY P0, R11, R245, R5, R4 ;  /* 0x0c000005f50b7389 */ /* 0x0002a40000000004 */
[----:B-12---:R-:W-:Y:S05]  /*153a0*/  ENDCOLLECTIVE ;  /* 0x000000000000791b */ /* 0x006fea0003800000 */
.L_x_4033:
[----:B------:R-:W-:Y:S01]  /*153b0*/  MOV R245, R243 ;  /* 0x000000f300f57202 */ /* 0x000fe20000000f00 */
[----:B------:R-:W-:Y:S01]  /*153c0*/  IMAD.MOV.U32 R5, RZ, RZ, 0x2 ;  /* 0x00000002ff057424 */ /* 0x000fe200078e00ff */
[----:B------:R-:W-:-:S07]  /*153d0*/  MOV R8, R11 ;  /* 0x0000000b00087202 */ /* 0x000fce0000000f00 */
[----:B------:R-:W-:Y:S05]  /*153e0*/  WARPSYNC.COLLECTIVE R6, `(.L_x_4034) ;  /* 0x0000000006087348 */ /* 0x000fea0003c00000 */
[----:B------:R1:W2:Y:S02]  /*153f0*/  SHFL.BFLY P0, R11, R245, R5, R4 ;  /* 0x0c000005f50b7389 */ /* 0x0002a40000000004 */
[----:B-12---:R-:W-:Y:S05]  /*15400*/  ENDCOLLECTIVE ;  /* 0x000000000000791b */ /* 0x006fea0003800000 */
.L_x_4034:
[----:B------:R-:W-:Y:S01]  /*15410*/  FADD.FTZ R8, R9, R8 ;  /* 0x0000000809087221 */ /* 0x000fe20000010000 */
[----:B------:R-:W-:Y:S01]  /*15420*/  FADD.FTZ R10, R11, R243 ;  /* 0x000000f30b0a7221 */ /* 0x000fe20000010000 */
[----:B------:R-:W-:-:S04]  /*15430*/  MOV R5, 0x1 ;  /* 0x0000000100057802 */ /* 0x000fc80000000f00 */
[----:B------:R-:W-:-:S07]  /*15440*/  MOV R245, R10 ;  /* 0x0000000a00f57202 */ /* 0x000fce0000000f00 */
[----:B------:R-:W-:Y:S05]  /*15450*/  WARPSYNC.COLLECTIVE R6, `(.L_x_4035) ;  /* 0x0000000006087348 */ /* 0x000fea0003c00000 */
[----:B------:R1:W2:Y:S02]  /*15460*/  SHFL.BFLY P0, R11, R245, R5, R4 ;  /* 0x0c000005f50b7389 */ /* 0x0002a40000000004 */
[----:B-12---:R-:W-:Y:S05]  /*15470*/  ENDCOLLECTIVE ;  /* 0x000000000000791b */ /* 0x006fea0003800000 */
.L_x_4035:
[----:B------:R-:W-:Y:S05]  /*15480*/  BRA `(.L_x_4036) ;  /* 0xfffffff4006c7947 */ /* 0x000fea000383ffff */
.L_x_4037:
        /* <DEDUP_REMOVED lines=15> */
.L_x_10258:


//--------------------- .text._ZN5flash24flash_fwd_splitkv_kernelI23Flash_fwd_kernel_traitsILi32ELi64ELi256ELi4ELb0ELb0EN7cutlass6half_tE19Flash_kernel_traitsILi32ELi64ELi256ELi4ES3_EELb0ELb1ELb0ELb0ELb1ELb1ELb0ELb0EEEvNS_16Flash_fwd_paramsE --------------------------
	.section	.text._ZN5flash24flash_fwd_splitkv_kernelI23Flash_fwd_kernel_traitsILi32ELi64ELi256ELi4ELb0ELb0EN7cutlass6half_tE19Flash_kernel_traitsILi32ELi64ELi256ELi4ES3_EELb0ELb1ELb0ELb0ELb1ELb1ELb0ELb0EEEvNS_16Flash_fwd_paramsE,"ax",@progbits
	.align	128
        .global         _ZN5flash24flash_fwd_splitkv_kernelI23Flash_fwd_kernel_traitsILi32ELi64ELi256ELi4ELb0ELb0EN7cutlass6half_tE19Flash_kernel_traitsILi32ELi64ELi256ELi4ES3_EELb0ELb1ELb0ELb0ELb1ELb1ELb0ELb0EEEvNS_16Flash_fwd_paramsE
        .type           _ZN5flash24flash_fwd_splitkv_kernelI23Flash_fwd_kernel_traitsILi32ELi64ELi256ELi4ELb0ELb0EN7cutlass6half_tE19Flash_kernel_traitsILi32ELi64ELi256ELi4ES3_EELb0ELb1ELb0ELb0ELb1ELb1ELb0ELb0EEEvNS_16Flash_fwd_paramsE,@function
        .size           _ZN5flash24flash_fwd_splitkv_kernelI23Flash_fwd_kernel_traitsILi32ELi64ELi256ELi4ELb0ELb0EN7cutlass6half_tE19Flash_kernel_traitsILi32ELi64ELi256ELi4ES3_EELb0ELb1ELb0ELb0ELb1ELb1ELb0ELb0EEEvNS_16Flash_fwd_paramsE,(.L_x_10259 - _ZN5flash24flash_fwd_splitkv_kernelI23Flash_fwd_kernel_traitsILi32ELi64ELi256ELi4ELb0ELb0EN7cutlass6half_tE19Flash_kernel_traitsILi32ELi64ELi256ELi4ES3_EELb0ELb1ELb0ELb0ELb1ELb1ELb0ELb0EEEvNS_16Flash_fwd_paramsE)
        .other          _ZN5flash24flash_fwd_splitkv_kernelI23Flash_fwd_kernel_traitsILi32ELi64ELi256ELi4ELb0ELb0EN7cutlass6half_tE19Flash_kernel_traitsILi32ELi64ELi256ELi4ES3_EELb0ELb1ELb0ELb0ELb1ELb1ELb0ELb0EEEvNS_16Flash_fwd_paramsE,@"STO_CUDA_ENTRY STV_DEFAULT"
_ZN5flash24flash_fwd_splitkv_kernelI23Flash_fwd_kernel_traitsILi32ELi64ELi256ELi4ELb0ELb0EN7cutlass6half_tE19Flash_kernel_traitsILi32ELi64ELi256ELi4ES3_EELb0ELb1ELb0ELb0ELb1ELb1ELb0ELb0EEEvNS_16Flash_fwd_paramsE:
.text._ZN5flash24flash_fwd_splitkv_kernelI23Flash_fwd_kernel_traitsILi32ELi64ELi256ELi4ELb0ELb0EN7cutlass6half_tE19Flash_kernel_traitsILi32ELi64ELi256ELi4ES3_EELb0ELb1ELb0ELb0ELb1ELb1ELb0ELb0EEEvNS_16Flash_fwd_paramsE:
        /* <DEDUP_REMOVED lines=8> */
[----:B-1-34-:R-:W-:Y:S05]  /*0080*/  CALL.REL.NOINC `($_ZN5flash24flash_fwd_splitkv_kernelI23Flash_fwd_kernel_traitsILi32ELi64ELi256ELi4ELb0ELb0EN7cutlass6half_tE19Flash_kernel_traitsILi32ELi64ELi256ELi4ES3_EELb0ELb1ELb0ELb0ELb1ELb1ELb0ELb0EEEvNS_16Flash_fwd_paramsE$_ZN5flash30compute_attn_1rowblock_splitkvI23Flash_fwd_kernel_traitsILi32ELi64ELi256ELi4ELb0ELb0EN7cutlass6half_tE19Flash_kernel_traitsILi32ELi64ELi256ELi4ES3_EELb0ELb1ELb0ELb0ELb1ELb1ELb0ELb0ENS_16Flash_fwd_paramsEEEvRKT8_iiiii) ;  /* 0x0000000000087944 */ /* 0x01afea0003c00000 */
[----:B------:R-:W-:Y:S05]  /*0090*/  BSYNC.RECONVERGENT B3 ;  /* 0x0000000000037941 */ /* 0x000fea0003800200 */
.L_x_4038:
[----:B------:R-:W-:Y:S05]  /*00a0*/  EXIT ;  /* 0x000000000000794d */ /* 0x000fea0003800000 */
        .type           $_ZN5flash24flash_fwd_splitkv_kernelI23Flash_fwd_kernel_traitsILi32ELi64ELi256ELi4ELb0ELb0EN7cutlass6half_tE19Flash_kernel_traitsILi32ELi64ELi256ELi4ES3_EELb0ELb1ELb0ELb0ELb1ELb1ELb0ELb0EEEvNS_16Flash_fwd_paramsE$_ZN5flash30compute_attn_1rowblock_splitkvI23Flash_fwd_kernel_traitsILi32ELi64ELi256ELi4ELb0ELb0EN7cutlass6half_tE19Flash_kernel_traitsILi32ELi64ELi256ELi4ES3_EELb0ELb1ELb0ELb0ELb1ELb1ELb0ELb0ENS_16Flash_fwd_paramsEEEvRKT8_iiiii,@function
        .size           $_ZN5flash24flash_fwd_splitkv_kernelI23Flash_fwd_kernel_traitsILi32ELi64ELi256ELi4ELb0ELb0EN7cutlass6half_tE19Flash_kernel_traitsILi32ELi64ELi256ELi4ES3_EELb0ELb1ELb0ELb0ELb1ELb1ELb0ELb0EEEvNS_16Flash_fwd_paramsE$_ZN5flash30compute_attn_1rowblock_splitkvI23Flash_fwd_kernel_traitsILi32ELi64ELi256ELi4ELb0ELb0EN7cutlass6half_tE19Flash_kernel_traitsILi32ELi64ELi256ELi4ES3_EELb0ELb1ELb0ELb0ELb1ELb1ELb0ELb0ENS_16Flash_fwd_paramsEEEvRKT8_iiiii,(.L_x_10259 - $_ZN5flash24flash_fwd_splitkv_kernelI23Flash_fwd_kernel_traitsILi32ELi64ELi256ELi4ELb0ELb0EN7cutlass6half_tE19Flash_kernel_traitsILi32ELi64ELi256ELi4ES3_EELb0ELb1ELb0ELb0ELb1ELb1ELb0ELb0EEEvNS_16Flash_fwd_paramsE$_ZN5flash30compute_attn_1rowblock_splitkvI23Flash_fwd_kernel_traitsILi32ELi64ELi256ELi4ELb0ELb0EN7cutlass6half_tE19Flash_kernel_traitsILi32ELi64ELi256ELi4ES3_EELb0ELb1ELb0ELb0ELb1ELb1ELb0ELb0ENS_16Flash_fwd_paramsEEEvRKT8_iiiii)
$_ZN5flash24flash_fwd_splitkv_kernelI23Flash_fwd_kernel_traitsILi32ELi64ELi256ELi4ELb0ELb0EN7cutlass6half_tE19Flash_kernel_traitsILi32ELi64ELi256ELi4ES3_EELb0ELb1ELb0ELb0ELb1ELb1ELb0ELb0EEEvNS_16Flash_fwd_paramsE$_ZN5flash30compute_attn_1rowblock_splitkvI23Flash_fwd_kernel_traitsILi32ELi64ELi256ELi4ELb0ELb0EN7cutlass6half_tE19Flash_kernel_traitsILi32ELi64ELi256ELi4ES3_EELb0ELb1ELb0ELb0ELb1ELb1ELb0ELb0ENS_16Flash_fwd_paramsEEEvRKT8_iiiii:
        /* <DEDUP_REMOVED lines=38> */
.L_x_4040:
[----:B------:R-:W-:Y:S05]  /*0310*/  BSYNC.RECONVERGENT B0 ;  /* 0x0000000000007941 */ /* 0x000fea0003800200 */
.L_x_4039:
[----:B------:R-:W-:Y:S04]  /*0320*/  BSSY.RECONVERGENT B0, `(.L_x_4041) ;  /* 0x0000007000007945 */ /* 0x000fe80003800200 */
[----:B------:R-:W-:Y:S05]  /*0330*/  @!P3 BRA `(.L_x_4042) ;  /* 0x000000000014b947 */ /* 0x000fea0003800000 */
[----:B------:R-:W2:Y:S02]  /*0340*/  LD.E.U8 R6, desc[UR4][R2.64+0x1b2] ;  /* 0x0001b20402067980 */ /* 0x000ea4000c101100 */
[----:B--2---:R-:W-:-:S13]  /*0350*/  ISETP.NE.AND P1, PT, R6, RZ, PT ;  /* 0x000000ff0600720c */ /* 0x004fda0003f25270 */
[----:B-----5:R-:W2:Y:S02]  /*0360*/  @P1 LD.E R176, desc[UR4][R10.64+0x4] ;  /* 0x000004040ab01980 */ /* 0x020ea4000c101900 */
[----:B--2---:R-:W-:-:S06]  /*0370*/  @P1 IADD3 R176, PT, PT, R176, -R13, RZ ;  /* 0x8000000db0b01210 */ /* 0x004fcc0007ffe0ff */
[----:B------:R2:W5:Y:S02]  /*0380*/  @!P1 LD.E R176, desc[UR4][R10.64] ;  /* 0x000000040ab09980 */ /* 0x000564000c101900 */
.L_x_4042:
[----:B------:R-:W-:Y:S05]  /*0390*/  BSYNC.RECONVERGENT B0 ;  /* 0x0000000000007941 */ /* 0x000fea0003800200 */
.L_x_4041:
        /* <DEDUP_REMOVED lines=8> */
.L_x_4044:
[----:B------:R-:W3:Y:S01]  /*0420*/  LD.E.64 R6, desc[UR4][R2.64+0x108] ;  /* 0x0001080402067980 */ /* 0x000ee2000c101b00 */
[----:B------:R-:W-:Y:S01]  /*0430*/  BSSY.RECONVERGENT B0, `(.L_x_4046) ;  /* 0x0000006000007945 */ /* 0x000fe20003800200 */
[----:B------:R-:W-:Y:S01]  /*0440*/  IMAD.MOV.U32 R5, RZ, RZ, RZ ;  /* 0x000000ffff057224 */ /* 0x000fe200078e00ff */
[----:B---3--:R-:W-:-:S04]  /*0450*/  ISETP.NE.U32.AND P0, PT, R6, RZ, PT ;  /* 0x000000ff0600720c */ /* 0x008fc80003f05070 */
[----:B------:R-:W-:-:S13]  /*0460*/  ISETP.NE.AND.EX P0, PT, R7, RZ, PT, P0 ;  /* 0x000000ff0700720c */ /* 0x000fda0003f05300 */
[----:B------:R-:W-:Y:S05]  /*0470*/  @!P0 BRA `(.L_x_4047) ;  /* 0x0000000000048947 */ /* 0x000fea0003800000 */
[----:B------:R3:W5:Y:S02]  /*0480*/  LD.E R5, desc[UR4][R2.64+0xbc] ;  /* 0x0000bc0402057980 */ /* 0x000764000c101900 */
.L_x_4047:
[----:B------:R-:W-:Y:S05]  /*0490*/  BSYNC.RECONVERGENT B0 ;  /* 0x0000000000007941 */ /* 0x000fea0003800200 */
.L_x_4046:
[----:B-----5:R-:W-:Y:S02]  /*04a0*/  IADD3 R176, PT, PT, R5, R176, -R12 ;  /* 0x000000b005b07210 */ /* 0x020fe40007ffe80c */
.L_x_4045:
[----:B------:R-:W-:Y:S05]  /*04b0*/  BSYNC.RECONVERGENT B1 ;  /* 0x0000000000017941 */ /* 0x000fea0003800200 */
.L_x_4043:
[----:B------:R-:W-:Y:S01]  /*04c0*/  IMAD.SHL.U32 R173, R189, 0x40, RZ ;  /* 0x00000040bdad7824 */ /* 0x000fe200078e00ff */
[----:B------:R-:W-:Y:S01]  /*04d0*/  MOV R6, R186 ;  /* 0x000000ba00067202 */ /* 0x000fe20000000f00 */
[----:B------:R-:W-:-:S03]  /*04e0*/  IMAD.MOV.U32 R7, RZ, RZ, 0x0 ;  /* 0x00000000ff077424 */ /* 0x000fc600078e00ff */
[----:B------:R-:W-:-:S13]  /*04f0*/  ISETP.GT.AND P0, PT, R49, R173, PT ;  /* 0x000000ad3100720c */ /* 0x000fda0003f04270 */
[----:B-123--:R-:W-:Y:S05]  /*0500*/  @!P0 RET.REL.NODEC R6 `(_ZN5flash24flash_fwd_splitkv_kernelI23Flash_fwd_kernel_traitsILi32ELi64ELi256ELi4ELb0ELb0EN7cutlass6half_tE19Flash_kernel_traitsILi32ELi64ELi256ELi4ES3_EELb0ELb1ELb0ELb0ELb1ELb1ELb0ELb0EEEvNS_16Flash_fwd_paramsE) ;  /* 0xfffffff806bc8950 */ /* 0x00efea0003c3ffff */
        /* <DEDUP_REMOVED lines=29> */
[----:B------:R-:W3:Y:S04]  /*06e0*/  LD.E.64 R8, desc[UR4][R2.64+0x90] ;  /* 0x0000900402087980 */ /* 0x000ee8000c101b00 */
[----:B------:R-:W4:Y:S04]  /*06f0*/  LD.E.64 R6, desc[UR4][R2.64+0x70] ;  /* 0x0000700402067980 */ /* 0x000f28000c101b00 */
[----:B------:R-:W5:Y:S04]  /*0700*/  @!P0 LD.E.64 R18, desc[UR4][R2.64+0x80] ;  /* 0x0000800402128980 */ /* 0x000f68000c101b00 */
[----:B------:R-:W4:Y:S04]  /*0710*/  LD.E R4, desc[UR4][R2.64+0x60] ;  /* 0x0000600402047980 */ /* 0x000f28000c101900 */
[----:B------:R-:W4:Y:S04]  /*0720*/  LD.E R0, desc[UR4][R2.64+0xb4] ;  /* 0x0000b40402007980 */ /* 0x000f28000c101900 */
[----:B------:R5:W4:Y:S01]  /*0730*/  LD.E.64 R12, desc[UR4][R2.64+0xa0] ;  /* 0x0000a004020c7980 */ /* 0x000b22000c101b00 */
[----:B------:R-:W-:-:S02]  /*0740*/  IMAD.SHL.U32 R14, R52, 0x8, RZ ;  /* 0x00000008340e7824 */ /* 0x000fc400078e00ff */
[----:B------:R-:W-:-:S03]  /*0750*/  IMAD.MOV.U32 R15, RZ, RZ, RZ ;  /* 0x000000ffff0f7224 */ /* 0x000fc600078e00ff */
[----:B------:R-:W-:Y:S01]  /*0760*/  LOP3.LUT R14, R14, 0x18, RZ, 0xc0, !PT ;  /* 0x000000180e0e7812 */ /* 0x000fe200078ec0ff */
[----:B------:R-:W-:Y:S01]  /*0770*/  IMAD.IADD R49, R49, 0x1, -R173 ;  /* 0x0000000131317824 */ /* 0x000fe200078e0aad */
[----:B------:R-:W-:Y:S01]  /*0780*/  BSSY.RECONVERGENT B0, `(.L_x_4049) ;  /* 0x0000031000007945 */ /* 0x000fe20003800200 */
[----:B--2---:R-:W-:-:S04]  /*0790*/  @P0 IMAD.WIDE.U32 R16, R10, R193, RZ ;  /* 0x000000c10a100225 */ /* 0x004fc800078e00ff */
[----:B------:R-:W-:Y:S02]  /*07a0*/  @P0 IMAD R193, R11, R193, RZ ;  /* 0x000000c10bc10224 */ /* 0x000fe400078e02ff */
[-C--:B-----5:R-:W-:Y:S02]  /*07b0*/  @!P0 IMAD R2, R19, R188.reuse, RZ ;  /* 0x000000bc13028224 */ /* 0x0a0fe400078e02ff */
[----:B------:R-:W-:-:S04]  /*07c0*/  @!P0 IMAD.WIDE.U32 R18, R18, R188, RZ ;  /* 0x000000bc12128225 */ /* 0x000fc800078e00ff */
[----:B------:R-:W-:Y:S01]  /*07d0*/  IMAD.WIDE.U32 R14, R173, R10, R14 ;  /* 0x0000000aad0e7225 */ /* 0x000fe200078e000e */
[----:B------:R-:W-:-:S03]  /*07e0*/  @!P0 MOV R3, R18 ;  /* 0x0000001200038202 */ /* 0x000fc60000000f00 */
[----:B------:R-:W-:Y:S02]  /*07f0*/  @P0 IMAD.MOV.U32 R3, RZ, RZ, R16 ;  /* 0x000000ffff030224 */ /* 0x000fe400078e0010 */
[----:B------:R-:W-:Y:S01]  /*0800*/  @!P0 IMAD.IADD R2, R19, 0x1, R2 ;  /* 0x0000000113028824 */ /* 0x000fe200078e0202 */
[----:B------:R-:W-:Y:S02]  /*0810*/  @P0 IADD3 R2, PT, PT, R17, R193, RZ ;  /* 0x000000c111020210 */ /* 0x000fe40007ffe0ff */
[----:B------:R-:W-:Y:S02]  /*0820*/  IADD3 R14, P0, PT, R3, R14, RZ ;  /* 0x0000000e030e7210 */ /* 0x000fe40007f1e0ff */
[----:B------:R-:W-:Y:S01]  /*0830*/  SHF.R.U32.HI R3, RZ, 0x2, R52 ;  /* 0x00000002ff037819 */ /* 0x000fe20000011634 */
[----:B------:R-:W-:-:S03]  /*0840*/  IMAD R5, R11, R173, RZ ;  /* 0x000000ad0b057224 */ /* 0x000fc600078e02ff */
[----:B------:R-:W-:Y:S02]  /*0850*/  ISETP.GE.AND P3, PT, R3, R49, PT ;  /* 0x000000310300720c */ /* 0x000fe40003f66270 */
[----:B------:R-:W-:Y:S01]  /*0860*/  IADD3.X R15, PT, PT, R2, R15, R5, P0, !PT ;  /* 0x0000000f020f7210 */ /* 0x000fe200007fe405 */
[-C--:B---3--:R-:W-:Y:S02]  /*0870*/  IMAD R2, R9, R187.reuse, RZ ;  /* 0x000000bb09027224 */ /* 0x088fe400078e02ff */
[----:B------:R-:W-:-:S05]  /*0880*/  IMAD.WIDE.U32 R14, R8, R187, R14 ;  /* 0x000000bb080e7225 */ /* 0x000fca00078e000e */
[----:B------:R-:W-:-:S03]  /*0890*/  IADD3 R9, PT, PT, R15, R2, RZ ;  /* 0x000000020f097210 */ /* 0x000fc60007ffe0ff */
[----:B------:R-:W-:Y:S01]  /*08a0*/  @!P3 MOV R8, R14 ;  /* 0x0000000e0008b202 */ /* 0x000fe20000000f00 */
[----:B------:R-:W-:-:S04]  /*08b0*/  @!P3 IMAD R2, R11, R3, RZ ;  /* 0x000000030b02b224 */ /* 0x000fc800078e02ff */
[----:B------:R-:W-:-:S04]  /*08c0*/  @!P3 IMAD.WIDE.U32 R16, R10, R3, R8 ;  /* 0x000000030a10b225 */ /* 0x000fc800078e0008 */
[----:B------:R-:W-:Y:S01]  /*08d0*/  @!P3 IMAD.IADD R2, R17, 0x1, R2 ;  /* 0x000000011102b824 */ /* 0x000fe200078e0202 */
[----:B----4-:R-:W-:Y:S01]  /*08e0*/  @!P3 LEA R18, P1, R16, R6, 0x1 ;  /* 0x000000061012b211 */ /* 0x010fe200078208ff */
[----:B------:R-:W-:-:S03]  /*08f0*/  IMAD R4, R4, R188, R187 ;  /* 0x000000bc04047224 */ /* 0x000fc600078e02bb */
[----:B------:R-:W-:Y:S01]  /*0900*/  @!P3 LEA.HI.X R19, R16, R7, R2, 0x1, P1 ;  /* 0x000000071013b211 */ /* 0x000fe200008f0c02 */
[----:B------:R-:W-:Y:S02]  /*0910*/  IMAD R0, R0, R4, R173 ;  /* 0x0000000400007224 */ /* 0x000fe400078e02ad */
[C---:B------:R-:W-:Y:S02]  /*0920*/  VIADD R4, R3.reuse, 0x20 ;  /* 0x0000002003047836 */ /* 0x040fe40000000000 */
[----:B------:R1:W-:Y:S01]  /*0930*/  @!P3 ST.E.128 desc[UR4][R18.64], RZ ;  /* 0x000000ff1200b985 */ /* 0x0003e2000c101d04 */
[----:B------:R-:W-:Y:S02]  /*0940*/  LOP3.LUT P5, R52, R52, 0x3, RZ, 0xc0, !PT ;  /* 0x0000000334347812 */ /* 0x000fe400078ac0ff */
[-C--:B------:R-:W-:Y:S02]  /*0950*/  ISETP.GE.AND P2, PT, R4, R49.reuse, PT ;  /* 0x000000310400720c */ /* 0x080fe40003f46270 */
[----:B------:R-:W-:-:S02]  /*0960*/  ISETP.GE.OR P5, PT, R3, R49, P5 ;  /* 0x000000310300720c */ /* 0x000fc40002fa6670 */
[----:B------:R-:W-:-:S04]  /*0970*/  IADD3 R4, P0, PT, R0, R3, RZ ;  /* 0x0000000300047210 */ /* 0x000fc80007f1e0ff */
[----:B------:R-:W-:Y:S02]  /*0980*/  LEA.HI.X.SX32 R0, R0, RZ, 0x1, P0 ;  /* 0x000000ff00007211 */ /* 0x000fe400000f0eff */
[----:B------:R-:W-:Y:S02]  /*0990*/  LEA R12, P0, R4, R12, 0x2 ;  /* 0x0000000c040c7211 */ /* 0x000fe400078010ff */
        /* <DEDUP_REMOVED lines=15> */
.L_x_4050:
[----:B------:R-:W-:Y:S05]  /*0a90*/  BSYNC.RECONVERGENT B0 ;  /* 0x0000000000007941 */ /* 0x000fea0003800200 */
.L_x_4049:
[----:B------:R-:W-:Y:S01]  /*0aa0*/  MOV R2, R186 ;  /* 0x000000ba00027202 */ /* 0x000fe20000000f00 */
[----:B------:R1:W-:Y:S01]  /*0ab0*/  @!P5 ST.E desc[UR4][R12.64], R0 ;  /* 0x000000000c00d985 */ /* 0x0003e2000c101904 */
[----:B------:R-:W-:-:S04]  /*0ac0*/  MOV R3, 0x0 ;  /* 0x0000000000037802 */ /* 0x000fc80000000f00 */
[----:B-12---:R-:W-:Y:S05]  /*0ad0*/  @P4 RET.REL.NODEC R2 `(_ZN5flash24flash_fwd_splitkv_kernelI23Flash_fwd_kernel_traitsILi32ELi64ELi256ELi4ELb0ELb0EN7cutlass6half_tE19Flash_kernel_traitsILi32ELi64ELi256ELi4ES3_EELb0ELb1ELb0ELb0ELb1ELb1ELb0ELb0EEEvNS_16Flash_fwd_paramsE) ;  /* 0xfffffff402484950 */ /* 0x006fea0003c3ffff */
[----:B------:R-:W-:Y:S02]  /*0ae0*/  MOV R0, 0x7f800000 ;  /* 0x7f80000000007802 */ /* 0x000fe40000000f00 */
[----:B------:R-:W-:-:S03]  /*0af0*/  MOV R187, 0x0 ;  /* 0x0000000000bb7802 */ /* 0x000fc60000000f00 */
[----:B------:R1:W-:Y:S02]  /*0b00*/  ST.E desc[UR4][R12.64+0x80], R0 ;  /* 0x000080000c007985 */ /* 0x0003e4000c101904 */
[----:B-1----:R-:W-:Y:S05]  /*0b10*/  RET.REL.NODEC R186 `(_ZN5flash24flash_fwd_splitkv_kernelI23Flash_fwd_kernel_traitsILi32ELi64ELi256ELi4ELb0ELb0EN7cutlass6half_tE19Flash_kernel_traitsILi32ELi64ELi256ELi4ES3_EELb0ELb1ELb0ELb0ELb1ELb1ELb0ELb0EEEvNS_16Flash_fwd_paramsE) ;  /* 0xfffffff4ba387950 */ /* 0x002fea0003c3ffff */
.L_x_4048:
        /* <DEDUP_REMOVED lines=14> */
[----:B-1----:R-:W4:Y:S01]  /*0c00*/  LD.E R5, desc[UR4][R2.64+0x68] ;  /* 0x0000680402057980 */ /* 0x002f22000c101900 */
[----:B------:R-:W-:-:S03]  /*0c10*/  LEA R7, R37, 0xffffff00, 0x8 ;  /* 0xffffff0025077811 */ /* 0x000fc600078e40ff */
        /* <DEDUP_REMOVED lines=39> */
[----:B------:R4:W2:Y:S02]  /*0e90*/  LD.E R0, desc[UR4][R8.64] ;  /* 0x0000000408007980 */ /* 0x0008a4000c101900 */
[----:B----4-:R-:W-:-:S04]  /*0ea0*/  IABS R9, R5 ;  /* 0x0000000500097213 */ /* 0x010fc80000000000 */
[----:B------:R-:W1:Y:S08]  /*0eb0*/  I2F.RP R4, R9 ;  /* 0x0000000900047306 */ /* 0x000e700000209400 */
        /* <DEDUP_REMOVED lines=24> */
[----:B------:R-:W-:-:S03]  /*1040*/  IMAD R4, R169, R7, RZ ;  /* 0x00000007a9047224 */ /* 0x000fc600078e02ff */
        /* <DEDUP_REMOVED lines=22> */
.L_x_4052:
[----:B-1----:R-:W2:Y:S01]  /*11b0*/  LD.E R5, desc[UR4][R2.64+0x68] ;  /* 0x0000680402057980 */ /* 0x002ea2000c101900 */
        /* <DEDUP_REMOVED lines=8> */
[----:B------:R-:W-:Y:S02]  /*1240*/  @!P2 SHF.R.S32.HI R7, RZ, 0x1f, R12 ;  /* 0x0000001fff07a819 */ /* 0x000fe4000001140c */
[----:B------:R-:W-:Y:S02]  /*1250*/  MOV R70, RZ ;  /* 0x000000ff00467202 */ /* 0x000fe40000000f00 */
[----:B------:R-:W-:Y:S02]  /*1260*/  MOV R69, RZ ;  /* 0x000000ff00457202 */ /* 0x000fe40000000f00 */
        /* <DEDUP_REMOVED lines=12> */
[----:B------:R-:W-:Y:S02]  /*1330*/  IMAD R6, R10, R6, R4 ;  /* 0x000000060a067224 */ /* 0x000fe400078e0204 */
        /* <DEDUP_REMOVED lines=19> */
[-C--:B------:R-:W-:Y:S02]  /*1470*/  LOP3.LUT R9, R9, R8.reuse, RZ, 0x3c, !PT ;  /* 0x0000000809097212 */ /* 0x080fe400078e3cff */
[----:B------:R-:W-:Y:S02]  /*1480*/  ISETP.GE.AND P0, PT, R4, RZ, PT ;  /* 0x000000ff0400720c */ /* 0x000fe40003f06270 */
[----:B------:R-:W-:Y:S02]  /*1490*/  LOP3.LUT R8, R9, R8, RZ, 0x3c, !PT ;  /* 0x0000000809087212 */ /* 0x000fe400078e3cff */
[----:B------:R-:W-:Y:S02]  /*14a0*/  @!P1 IADD3 R10, PT, PT, R10, 0x1, RZ ;  /* 0x000000010a0a9810 */ /* 0x000fe40007ffe0ff */
[----:B------:R-:W-:Y:S02]  /*14b0*/  ISETP.NE.AND P1, PT, R5, RZ, PT ;  /* 0x000000ff0500720c */ /* 0x000fe40003f25270 */
[----:B------:R-:W-:-:S02]  /*14c0*/  LEA R7, R37, 0xffffff00, 0x8 ;  /* 0xffffff0025077811 */ /* 0x000fc400078e40ff */
[----:B------:R-:W-:Y:S01]  /*14d0*/  LOP3.LUT R9, R9, R8, RZ, 0x3c, !PT ;  /* 0x0000000809097212 */ /* 0x000fe200078e3cff */
[----:B------:R-:W-:Y:S01]  /*14e0*/  @!P2 IMAD R4, R33, R12, RZ ;  /* 0x0000000c2104a224 */ /* 0x000fe200078e02ff */
[----:B------:R-:W-:Y:S01]  /*14f0*/  @!P2 SHF.R.S32.HI R0, RZ, 0x1f, R12 ;  /* 0x0000001fff00a819 */ /* 0x000fe2000001140c */
[----:B------:R-:W-:Y:S02]  /*1500*/  @P3 VIADD R10, R10, 0x1 ;  /* 0x000000010a0a3836 */ /* 0x000fe40000000000 */
[----:B------:R-:W-:-:S04]  /*1510*/  IMAD.WIDE.U32 R18, R168, R7, R8 ;  /* 0x00000007a8127225 */ /* 0x000fc800078e0008 */
[----:B------:R-:W-:Y:S02]  /*1520*/  @!P2 IMAD R0, R0, R32, R4 ;  /* 0x000000200000a224 */ /* 0x000fe400078e0204 */
[----:B------:R-:W-:Y:S01]  /*1530*/  @!P2 IMAD.WIDE.U32 R8, R32, R12, RZ ;  /* 0x0000000c2008a225 */ /* 0x000fe200078e00ff */
[----:B------:R-:W-:-:S03]  /*1540*/  @!P0 IADD3 R10, PT, PT, -R10, RZ, RZ ;  /* 0x000000ff0a0a8210 */ /* 0x000fc60007ffe1ff */
[----:B------:R-:W-:Y:S01]  /*1550*/  IMAD R6, R169, R7, RZ ;  /* 0x00000007a9067224 */ /* 0x000fe200078e02ff */
[----:B------:R-:W-:Y:S02]  /*1560*/  @!P2 IADD3 R21, PT, PT, R9, R0, RZ ;  /* 0x000000000915a210 */ /* 0x000fe40007ffe0ff */
[----:B------:R-:W-:Y:S01]  /*1570*/  @!P1 LOP3.LUT R10, RZ, R5, RZ, 0x33, !PT ;  /* 0x00000005ff0a9212 */ /* 0x000fe200078e33ff */
[----:B------:R-:W-:Y:S01]  /*1580*/  @!P2 IMAD R4, R17, R11, RZ ;  /* 0x0000000b1104a224 */ /* 0x000fe200078e02ff */
[----:B------:R-:W-:Y:S02]  /*1590*/  @!P2 SHF.R.S32.HI R0, RZ, 0x1f, R11 ;  /* 0x0000001fff00a819 */ /* 0x000fe4000001140b */
[----:B------:R-:W-:Y:S02]  /*15a0*/  @!P2 MOV R20, R8 ;  /* 0x000000080014a202 */ /* 0x000fe40000000f00 */
[----:B------:R-:W-:Y:S01]  /*15b0*/  IADD3 R19, PT, PT, R19, R6, RZ ;  /* 0x0000000613137210 */ /* 0x000fe20007ffe0ff */
[----:B------:R-:W-:Y:S01]  /*15c0*/  IMAD R6, R15, R10, RZ ;  /* 0x0000000a0f067224 */ /* 0x000fe200078e02ff */
[----:B------:R-:W-:Y:S01]  /*15d0*/  SHF.R.S32.HI R8, RZ, 0x1f, R10 ;  /* 0x0000001fff087819 */ /* 0x000fe2000001140a */
[----:B------:R-:W-:-:S02]  /*15e0*/  @P2 IMAD.IADD R12, R12, 0x1, R13 ;  /* 0x000000010c0c2824 */ /* 0x000fc400078e020d */
[C---:B------:R-:W-:Y:S02]  /*15f0*/  @!P2 IMAD R0, R16.reuse, R0, R4 ;  /* 0x000000001000a224 */ /* 0x040fe400078e0204 */
[----:B------:R-:W-:-:S04]  /*1600*/  @!P2 IMAD.WIDE.U32 R16, R16, R11, R20 ;  /* 0x0000000b1010a225 */ /* 0x000fc800078e0014 */
[----:B------:R-:W-:-:S04]  /*1610*/  IMAD.WIDE.U32 R10, R14, R10, R18 ;  /* 0x0000000a0e0a7225 */ /* 0x000fc800078e0012 */
[----:B------:R-:W-:Y:S02]  /*1620*/  IMAD R14, R14, R8, R6 ;  /* 0x000000080e0e7224 */ /* 0x000fe400078e0206 */
[-C--:B------:R-:W-:Y:S02]  /*1630*/  @P2 IMAD R8, R33, R12.reuse, RZ ;  /* 0x0000000c21082224 */ /* 0x080fe400078e02ff */
[----:B------:R-:W-:Y:S01]  /*1640*/  @P2 IMAD.WIDE.U32 R12, R32, R12, RZ ;  /* 0x0000000c200c2225 */ /* 0x000fe200078e00ff */
[----:B------:R-:W-:-:S03]  /*1650*/  @!P2 MOV R18, R16 ;  /* 0x000000100012a202 */ /* 0x000fc60000000f00 */
[----:B------:R-:W-:Y:S01]  /*1660*/  @!P2 IMAD.IADD R6, R17, 0x1, R0 ;  /* 0x000000011106a824 */ /* 0x000fe200078e0200 */
[----:B------:R-:W-:Y:S01]  /*1670*/  MOV R4, R10 ;  /* 0x0000000a00047202 */ /* 0x000fe20000000f00 */
[----:B------:R-:W-:Y:S01]  /*1680*/  IMAD.IADD R0, R11, 0x1, R14 ;  /* 0x000000010b007824 */ /* 0x000fe200078e020e */
[----:B------:R-:W-:Y:S01]  /*1690*/  @P2 IADD3 R6, PT, PT, R13, R8, RZ ;  /* 0x000000080d062210 */ /* 0x000fe20007ffe0ff */
[----:B------:R-:W-:Y:S01]  /*16a0*/  IMAD.MOV.U32 R11, RZ, RZ, RZ ;  /* 0x000000ffff0b7224 */ /* 0x000fe200078e00ff */
[----:B-1----:R-:W-:Y:S02]  /*16b0*/  @P2 MOV R18, R12 ;  /* 0x0000000c00122202 */ /* 0x002fe40000000f00 */
.L_x_4053:
[----:B------:R-:W-:Y:S05]  /*16c0*/  BSYNC.RECONVERGENT B0 ;  /* 0x0000000000007941 */ /* 0x000fea0003800200 */
.L_x_4051:
        /* <DEDUP_REMOVED lines=26> */
[-C--:B-----5:R-:W-:Y:S01]  /*1870*/  IMAD R8, R11, R32.reuse, RZ ;  /* 0x000000200b087224 */ /* 0x0a0fe200078e02ff */
[----:B------:R-:W-:Y:S01]  /*1880*/  ISETP.NE.AND P4, PT, R5, RZ, PT ;  /* 0x000000ff0500720c */ /* 0x000fe20003f85270 */
[----:B------:R-:W-:Y:S02]  /*1890*/  @!P2 VIADD R12, R12, 0x1 ;  /* 0x000000010c0ca836 */ /* 0x000fe40000000000 */
[C---:B------:R-:W-:Y:S02]  /*18a0*/  IMAD R8, R7.reuse, R33, R8 ;  /* 0x0000002107087224 */ /* 0x040fe400078e0208 */
[----:B------:R-:W-:Y:S01]  /*18b0*/  IMAD.WIDE.U32 R10, R7, R32, RZ ;  /* 0x00000020070a7225 */ /* 0x000fe200078e00ff */
[----:B------:R-:W-:-:S03]  /*18c0*/  SHF.R.U32.HI R50, RZ, 0x2, R52 ;  /* 0x00000002ff327819 */ /* 0x000fc60000011634 */
[----:B------:R-:W-:Y:S02]  /*18d0*/  IMAD.SHL.U32 R175, R52, 0x8, RZ ;  /* 0x0000000834af7824 */ /* 0x000fe400078e00ff */
[----:B------:R-:W-:Y:S02]  /*18e0*/  @P1 VIADD R12, R12, 0x1 ;  /* 0x000000010c0c1836 */ /* 0x000fe40000000000 */
[----:B------:R-:W-:Y:S01]  /*18f0*/  IMAD.IADD R7, R11, 0x1, R8 ;  /* 0x000000010b077824 */ /* 0x000fe200078e0208 */
[----:B------:R-:W-:Y:S01]  /*1900*/  LOP3.LUT R174, R175, 0x18, RZ, 0xc0, !PT ;  /* 0x00000018afae7812 */ /* 0x000fe200078ec0ff */
[----:B------:R-:W-:Y:S01]  /*1910*/  @!P3 IMAD.MOV R12, RZ, RZ, -R12 ;  /* 0x000000ffff0cb224 */ /* 0x000fe200078e0a0c */
[----:B------:R-:W-:Y:S01]  /*1920*/  @!P4 LOP3.LUT R12, RZ, R5, RZ, 0x33, !PT ;  /* 0x00000005ff0cc212 */ /* 0x000fe200078e33ff */
[----:B------:R-:W-:Y:S01]  /*1930*/  IMAD.IADD R173, R49, 0x1, -R173 ;  /* 0x0000000131ad7824 */ /* 0x000fe200078e0aad */
[----:B------:R-:W-:Y:S01]  /*1940*/  IADD3 R18, P2, P1, R10, R18, R174 ;  /* 0x000000120a127210 */ /* 0x000fe2000795e0ae */
[----:B------:R-:W-:Y:S01]  /*1950*/  VIADD R11, R50, 0x20 ;  /* 0x00000020320b7836 */ /* 0x000fe20000000000 */
[----:B------:R-:W-:-:S02]  /*1960*/  SHF.R.S32.HI R10, RZ, 0x1f, R12 ;  /* 0x0000001fff0a7819 */ /* 0x000fc4000001140c */
[----:B------:R-:W-:Y:S02]  /*1970*/  IADD3.X R6, PT, PT, R7, R6, RZ, P2, P1 ;  /* 0x0000000607067210 */ /* 0x000fe400017e24ff */
[-C--:B------:R-:W-:Y:S01]  /*1980*/  ISETP.GE.AND P3, PT, R11, R173.reuse, PT ;  /* 0x000000ad0b00720c */ /* 0x080fe20003f66270 */
[----:B------:R-:W-:Y:S01]  /*1990*/  IMAD.MOV.U32 R51, RZ, RZ, RZ ;  /* 0x000000ffff337224 */ /* 0x000fe200078e00ff */
[----:B------:R-:W-:Y:S01]  /*19a0*/  ISETP.GE.AND P5, PT, R50, R173, PT ;  /* 0x000000ad3200720c */ /* 0x000fe20003fa6270 */
[----:B------:R-:W1:Y:S01]  /*19b0*/  S2UR UR6, SR_CgaCtaId ;  /* 0x00000000000679c3 */ /* 0x000e620000008800 */
[----:B------:R-:W-:Y:S01]  /*19c0*/  LOP3.LUT R192, R175, 0xc0, RZ, 0xc0, !PT ;  /* 0x000000c0afc07812 */ /* 0x000fe200078ec0ff */
[----:B------:R-:W-:-:S03]  /*19d0*/  UMOV UR7, 0x400 ;  /* 0x0000040000077882 */ /* 0x000fc60000000000 */
[----:B------:R-:W-:Y:S01]  /*19e0*/  LOP3.LUT R192, R192, 0x18, R52, 0xf8, !PT ;  /* 0x00000018c0c07812 */ /* 0x000fe200078ef834 */
[----:B------:R-:W-:-:S03]  /*19f0*/  IMAD R181, R169, R50, RZ ;  /* 0x00000032a9b57224 */ /* 0x000fc600078e02ff */
[----:B------:R-:W-:-:S04]  /*1a00*/  LOP3.LUT R191, R192, R174, RZ, 0x3c, !PT ;  /* 0x000000aec0bf7212 */ /* 0x000fc800078e3cff */
[----:B------:R-:W-:Y:S01]  /*1a10*/  LOP3.LUT R191, R191, 0x1f20, R175, 0xf8, !PT ;  /* 0x00001f20bfbf7812 */ /* 0x000fe200078ef8af */
[----:B-1----:R-:W-:-:S06]  /*1a20*/  ULEA UR6, UR6, UR7, 0x18 ;  /* 0x0000000706067291 */ /* 0x002fcc000f8ec0ff */
[----:B------:R-:W-:-:S04]  /*1a30*/  IMAD.U32 R165, RZ, RZ, UR6 ;  /* 0x00000006ffa57e24 */ /* 0x000fc8000f8e00ff */
[----:B------:R-:W-:Y:S02]  /*1a40*/  IMAD R191, R191, 0x2, R165 ;  /* 0x00000002bfbf7824 */ /* 0x000fe400078e02a5 */
[----:B--2---:R-:W-:Y:S02]  /*1a50*/  @P0 IMAD R7, R25, R193, RZ ;  /* 0x000000c119070224 */ /* 0x004fe400078e02ff */
[-C--:B---3--:R-:W-:Y:S02]  /*1a60*/  @!P0 IMAD R8, R29, R188.reuse, RZ ;  /* 0x000000bc1d088224 */ /* 0x088fe400078e02ff */
[----:B------:R-:W-:-:S04]  /*1a70*/  @!P0 IMAD.WIDE.U32 R28, R28, R188, RZ ;  /* 0x000000bc1c1c8225 */ /* 0x000fc800078e00ff */
[----:B------:R-:W-:Y:S02]  /*1a80*/  @!P0 IMAD.IADD R5, R29, 0x1, R8 ;  /* 0x000000011d058824 */ /* 0x000fe400078e0208 */
[----:B------:R-:W-:Y:S02]  /*1a90*/  @!P0 IMAD.MOV.U32 R9, RZ, RZ, R28 ;  /* 0x000000ffff098224 */ /* 0x000fe400078e001c */
[----:B------:R-:W-:-:S04]  /*1aa0*/  @P0 IMAD.WIDE.U32 R28, R24, R193, RZ ;  /* 0x000000c1181c0225 */ /* 0x000fc800078e00ff */
[-C--:B------:R-:W-:Y:S02]  /*1ab0*/  IMAD R8, R27, R12.reuse, RZ ;  /* 0x0000000c1b087224 */ /* 0x080fe400078e02ff */
[----:B------:R-:W-:Y:S02]  /*1ac0*/  @P0 IMAD.MOV.U32 R9, RZ, RZ, R28 ;  /* 0x000000ffff090224 */ /* 0x000fe400078e001c */
[----:B------:R-:W-:-:S04]  /*1ad0*/  IMAD.WIDE.U32 R12, R26, R12, RZ ;  /* 0x0000000c1a0c7225 */ /* 0x000fc800078e00ff */
[----:B------:R-:W-:Y:S01]  /*1ae0*/  IMAD R8, R10, R26, R8 ;  /* 0x0000001a0a087224 */ /* 0x000fe200078e0208 */
[----:B------:R-:W-:Y:S01]  /*1af0*/  IADD3 R26, P2, PT, R174, R9, RZ ;  /* 0x00000009ae1a7210 */ /* 0x000fe20007f5e0ff */
[----:B------:R-:W-:Y:S01]  /*1b00*/  @P0 IMAD.IADD R5, R29, 0x1, R7 ;  /* 0x000000011d050824 */ /* 0x000fe200078e0207 */
[----:B------:R-:W-:Y:S01]  /*1b10*/  IADD3 R18, P1, PT, R18, R12, RZ ;  /* 0x0000000c12127210 */ /* 0x000fe20007f3e0ff */
[----:B------:R-:W-:Y:S02]  /*1b20*/  IMAD.IADD R8, R13, 0x1, R8 ;  /* 0x000000010d087824 */ /* 0x000fe400078e0208 */
[----:B------:R-:W-:-:S04]  /*1b30*/  IMAD.WIDE.U32 R12, R189, 0x40, R50 ;  /* 0x00000040bd0c7825 */ /* 0x000fc800078e0032 */
[----:B------:R-:W-:Y:S01]  /*1b40*/  IMAD.X R27, RZ, RZ, R5, P2 ;  /* 0x000000ffff1b7224 */ /* 0x000fe200010e0605 */
[----:B------:R-:W-:Y:S01]  /*1b50*/  IADD3 R28, P2, PT, R174, R4, RZ ;  /* 0x00000004ae1c7210 */ /* 0x000fe20007f5e0ff */
[----:B------:R-:W-:Y:S01]  /*1b60*/  IMAD.X R19, R6, 0x1, R8, P1 ;  /* 0x0000000106137824 */ /* 0x000fe200008e0608 */
[----:B------:R-:W-:Y:S01]  /*1b70*/  @!P3 IADD3 R6, P1, PT, R12, 0x20, RZ ;  /* 0x000000200c06b810 */ /* 0x000fe20007f3e0ff */
[-C--:B------:R-:W-:Y:S02]  /*1b80*/  IMAD R5, R23, R187.reuse, RZ ;  /* 0x000000bb17057224 */ /* 0x080fe400078e02ff */
[----:B------:R-:W-:-:S04]  /*1b90*/  IMAD.WIDE.U32 R26, R22, R187, R26 ;  /* 0x000000bb161a7225 */ /* 0x000fc800078e001a */
[--C-:B------:R-:W-:Y:S02]  /*1ba0*/  @!P0 IMAD.MOV.U32 R8, RZ, RZ, R24.reuse ;  /* 0x000000ffff088224 */ /* 0x100fe400078e0018 */
[----:B------:R-:W-:Y:S02]  /*1bb0*/  @P0 IMAD.MOV.U32 R8, RZ, RZ, R24 ;  /* 0x000000ffff080224 */ /* 0x000fe400078e0018 */
[----:B------:R-:W-:Y:S02]  /*1bc0*/  @!P0 IMAD.MOV.U32 R9, RZ, RZ, R25 ;  /* 0x000000ffff098224 */ /* 0x000fe400078e0019 */
[----:B------:R-:W-:Y:S02]  /*1bd0*/  IMAD.IADD R23, R27, 0x1, R5 ;  /* 0x000000011b177824 */ /* 0x000fe400078e0205 */
[----:B------:R-:W-:Y:S02]  /*1be0*/  IMAD.X R29, RZ, RZ, R0, P2 ;  /* 0x000000ffff1d7224 */ /* 0x000fe400010e0600 */
[----:B------:R-:W-:-:S02]  /*1bf0*/  @P0 IMAD.MOV.U32 R9, RZ, RZ, R25 ;  /* 0x000000ffff090224 */ /* 0x000fc400078e0019 */
[----:B------:R-:W-:Y:S02]  /*1c00*/  @!P3 IMAD.X R4, RZ, RZ, R13, P1 ;  /* 0x000000ffff04b224 */ /* 0x000fe400008e060d */
[----:B------:R-:W-:Y:S02]  /*1c10*/  @!P5 IMAD.MOV.U32 R22, RZ, RZ, R26 ;  /* 0x000000ffff16d224 */ /* 0x000fe400078e001a */
[-C--:B------:R-:W-:Y:S02]  /*1c20*/  @!P5 IMAD R0, R13, R8.reuse, RZ ;  /* 0x000000080d00d224 */ /* 0x080fe400078e02ff */
[----:B------:R-:W-:Y:S02]  /*1c30*/  @!P3 IMAD.MOV.U32 R27, RZ, RZ, R23 ;  /* 0x000000ffff1bb224 */ /* 0x000fe400078e0017 */
[----:B------:R-:W-:Y:S02]  /*1c40*/  @!P3 IMAD R4, R4, R8, RZ ;  /* 0x000000080404b224 */ /* 0x000fe400078e02ff */
[----:B------:R-:W-:-:S02]  /*1c50*/  @!P5 IMAD R0, R12, R9, R0 ;  /* 0x000000090c00d224 */ /* 0x000fc400078e0200 */
[----:B------:R-:W-:-:S04]  /*1c60*/  @!P5 IMAD.WIDE.U32 R22, R12, R8, R22 ;  /* 0x000000080c16d225 */ /* 0x000fc800078e0016 */
[----:B------:R-:W-:Y:S01]  /*1c70*/  @!P3 IMAD R4, R9, R6, R4 ;  /* 0x000000060904b224 */ /* 0x000fe200078e0204 */
[----:B----4-:R-:W-:Y:S01]  /*1c80*/  @!P5 LEA R12, P1, R22, R14, 0x1 ;  /* 0x0000000e160cd211 */ /* 0x010fe200078208ff */
[----:B------:R-:W-:Y:S02]  /*1c90*/  @!P5 IMAD.IADD R0, R23, 0x1, R0 ;  /* 0x000000011700d824 */ /* 0x000fe400078e0200 */
[----:B------:R-:W-:-:S03]  /*1ca0*/  @!P3 IMAD.WIDE.U32 R6, R8, R6, R26 ;  /* 0x000000060806b225 */ /* 0x000fc600078e001a */
[-C--:B------:R-:W-:Y:S01]  /*1cb0*/  @!P5 LEA.HI.X R13, R22, R15.reuse, R0, 0x1, P1 ;  /* 0x0000000f160dd211 */ /* 0x080fe200008f0c00 */
[----:B------:R-:W-:Y:S01]  /*1cc0*/  @!P3 IMAD.IADD R4, R7, 0x1, R4 ;  /* 0x000000010704b824 */ /* 0x000fe200078e0204 */
[----:B------:R-:W-:Y:S01]  /*1cd0*/  @!P3 LEA R8, P0, R6, R14, 0x1 ;  /* 0x0000000e0608b211 */ /* 0x000fe200078008ff */
[----:B------:R-:W-:Y:S02]  /*1ce0*/  IMAD.SHL.U32 R0, R37, 0x100, RZ ;  /* 0x0000010025007824 */ /* 0x000fe400078e00ff */
[----:B------:R-:W-:Y:S01]  /*1cf0*/  IMAD.WIDE.U32 R24, R50, R168, R28 ;  /* 0x000000a832187225 */ /* 0x000fe200078e001c */
[----:B------:R-:W-:Y:S01]  /*1d00*/  @!P3 LEA.HI.X R9, R6, R15, R4, 0x1, P0 ;  /* 0x0000000f0609b211 */ /* 0x000fe200000f0c04 */
[----:B------:R-:W-:Y:S01]  /*1d10*/  @!PT LDS RZ, [RZ] ;  /* 0x00000000fffff984 */ /* 0x000fe20000000800 */
[----:B------:R-:W-:Y:S01]  /*1d20*/  @!PT LDS RZ, [RZ] ;  /* 0x00000000fffff984 */ /* 0x000fe20000000800 */
[----:B------:R-:W-:Y:S01]  /*1d30*/  @!PT LDS RZ, [RZ] ;  /* 0x00000000fffff984 */ /* 0x000fe20000000800 */
[----:B------:R-:W-:Y:S01]  /*1d40*/  @!P5 LDGSTS.E.BYPASS.LTC128B.128 [R191], desc[UR4][R12.64] ;  /* 0x000000000cbfdfae */ /* 0x000fe2000b981a04 */
[----:B------:R-:W-:Y:S01]  /*1d50*/  IADD3 R4, PT, PT, R176, 0x100, -R0 ;  /* 0x00000100b0047810 */ /* 0x000fe20007ffe800 */
[----:B------:R-:W-:Y:S01]  /*1d60*/  IMAD.IADD R181, R25, 0x1, R181 ;  /* 0x0000000119b57824 */ /* 0x000fe200078e02b5 */
[----:B------:R-:W-:Y:S01]  /*1d70*/  LEA R182, P2, R24, R20, 0x1 ;  /* 0x0000001418b67211 */ /* 0x000fe200078408ff */
[C---:B------:R-:W-:Y:S01]  /*1d80*/  VIADD R10, R50.reuse, 0x40 ;  /* 0x00000040320a7836 */ /* 0x040fe20000000000 */
[-C--:B------:R-:W-:Y:S01]  /*1d90*/  ISETP.GE.AND P1, PT, R50, R4.reuse, PT ;  /* 0x000000043200720c */ /* 0x080fe20003f26270 */
[----:B------:R-:W-:Y:S01]  /*1da0*/  IMAD.SHL.U32 R5, R168, 0x20, RZ ;  /* 0x00000020a8057824 */ /* 0x000fe200078e00ff */
[----:B------:R-:W-:Y:S01]  /*1db0*/  LEA.HI.X R181, R24, R21, R181, 0x1, P2 ;  /* 0x0000001518b57211 */ /* 0x000fe200010f0cb5 */
[----:B------:R-:W-:Y:S01]  /*1dc0*/  VIADD R7, R50, 0x60 ;  /* 0x0000006032077836 */ /* 0x000fe20000000000 */
[-C--:B------:R-:W-:Y:S01]  /*1dd0*/  ISETP.GE.AND P2, PT, R11, R4.reuse, PT ;  /* 0x000000040b00720c */ /* 0x080fe20003f46270 */
[----:B------:R1:W-:Y:S01]  /*1de0*/  @!P3 LDGSTS.E.BYPASS.LTC128B.128 [R191+0x800], desc[UR4][R8.64] ;  /* 0x0080000008bfbfae */ /* 0x0003e2000b981a04 */
[----:B------:R-:W-:-:S02]  /*1df0*/  ISETP.GE.AND P4, PT, R10, R4, PT ;  /* 0x000000040a00720c */ /* 0x000fc40003f86270 */
[----:B------:R-:W-:Y:S02]  /*1e00*/  SHF.L.U64.HI R6, R168, 0x5, R169 ;  /* 0x00000005a8067819 */ /* 0x000fe400000102a9 */
[----:B------:R-:W-:-:S04]  /*1e10*/  LEA R28, P0, R5, R182, 0x1 ;  /* 0x000000b6051c7211 */ /* 0x000fc800078008ff */
[----:B------:R-:W-:Y:S02]  /*1e20*/  LEA.HI.X R29, R5, R181, R6, 0x1, P0 ;  /* 0x000000b5051d7211 */ /* 0x000fe400000f0c06 */
[----:B------:R-:W-:Y:S01]  /*1e30*/  ISETP.GE.AND P0, PT, R7, R4, PT ;  /* 0x000000040700720c */ /* 0x000fe20003f06270 */
[----:B------:R-:W-:Y:S02]  /*1e40*/  VIADD R5, R50, 0xe0 ;  /* 0x000000e032057836 */ /* 0x000fe40000000000 */
[----:B-1----:R-:W-:Y:S02]  /*1e50*/  @!P1 IMAD.MOV.U32 R8, RZ, RZ, R182 ;  /* 0x000000ffff089224 */ /* 0x002fe400078e00b6 */
[----:B------:R-:W-:-:S05]  /*1e60*/  @!P1 IMAD.MOV.U32 R9, RZ, RZ, R181 ;  /* 0x000000ffff099224 */ /* 0x000fca00078e00b5 */
[----:B------:R1:W-:Y:S04]  /*1e70*/  @!P1 LDGSTS.E.BYPASS.LTC128B.128 [R191+0x1000], desc[UR4][R8.64] ;  /* 0x0100000008bf9fae */ /* 0x0003e8000b981a04 */
[----:B------:R-:W-:Y:S01]  /*1e80*/  @!P2 LDGSTS.E.BYPASS.LTC128B.128 [R191+0x1800], desc[UR4][R28.64] ;  /* 0x018000001cbfafae */ /* 0x000fe2000b981a04 */
[----:B------:R-:W-:-:S04]  /*1e90*/  @!P4 LEA R12, P2, R168, R28, 0x6 ;  /* 0x0000001ca80cc211 */ /* 0x000fc800078430ff */
[----:B------:R-:W-:Y:S01]  /*1ea0*/  @!P4 LEA.HI.X R13, R168, R29, R169, 0x6, P2 ;  /* 0x0000001da80dc211 */ /* 0x000fe200010f34a9 */
[----:B------:R-:W-:Y:S01]  /*1eb0*/  VIADD R6, R50, 0xa0 ;  /* 0x000000a032067836 */ /* 0x000fe20000000000 */
[----:B------:R-:W-:-:S03]  /*1ec0*/  ISETP.GE.AND P2, PT, R5, R4, PT ;  /* 0x000000040500720c */ /* 0x000fc60003f46270 */
[----:B------:R2:W-:Y:S01]  /*1ed0*/  @!P4 LDGSTS.E.BYPASS.LTC128B.128 [R191+0x2000], desc[UR4][R12.64] ;  /* 0x020000000cbfcfae */ /* 0x0005e2000b981a04 */
[----:B------:R-:W-:Y:S01]  /*1ee0*/  @!P0 LEA R26, P4, R168, R28, 0x7 ;  /* 0x0000001ca81a8211 */ /* 0x000fe200078838ff */
[C---:B-1----:R-:W-:Y:S02]  /*1ef0*/  VIADD R9, R50.reuse, 0x80 ;  /* 0x0000008032097836 */ /* 0x042fe40000000000 */
[----:B------:R-:W-:-:S03]  /*1f00*/  VIADD R8, R50, 0xc0 ;  /* 0x000000c032087836 */ /* 0x000fc60000000000 */
[-C--:B------:R-:W-:Y:S02]  /*1f10*/  ISETP.GE.AND P5, PT, R9, R4.reuse, PT ;  /* 0x000000040900720c */ /* 0x080fe40003fa6270 */
[-C--:B------:R-:W-:Y:S02]  /*1f20*/  ISETP.GE.AND P3, PT, R8, R4.reuse, PT ;  /* 0x000000040800720c */ /* 0x080fe40003f66270 */
[----:B------:R-:W-:Y:S02]  /*1f30*/  @!P0 LEA.HI.X R27, R168, R29, R169, 0x7, P4 ;  /* 0x0000001da81b8211 */ /* 0x000fe400020f3ca9 */
[----:B------:R-:W-:Y:S01]  /*1f40*/  ISETP.GE.AND P4, PT, R6, R4, PT ;  /* 0x000000040600720c */ /* 0x000fe20003f86270 */
[--C-:B------:R-:W-:Y:S02]  /*1f50*/  @!P2 IMAD.MOV.U32 R20, RZ, RZ, R28.reuse ;  /* 0x000000ffff14a224 */ /* 0x100fe400078e001c */
[----:B------:R-:W-:Y:S01]  /*1f60*/  @!P2 IMAD.MOV.U32 R21, RZ, RZ, R29 ;  /* 0x000000ffff15a224 */ /* 0x000fe200078e001d */
[----:B------:R1:W-:Y:S03]  /*1f70*/  @!P0 LDGSTS.E.BYPASS.LTC128B.128 [R191+0x2800], desc[UR4][R26.64] ;  /* 0x028000001abf8fae */ /* 0x0003e6000b981a04 */
[----:B------:R-:W-:-:S02]  /*1f80*/  @!P5 IMAD.MOV.U32 R24, RZ, RZ, R28 ;  /* 0x000000ffff18d224 */ /* 0x000fc400078e001c */
[--C-:B------:R-:W-:Y:S02]  /*1f90*/  @!P5 IMAD.MOV.U32 R25, RZ, RZ, R29.reuse ;  /* 0x000000ffff19d224 */ /* 0x100fe400078e001d */
[----:B------:R-:W-:Y:S02]  /*1fa0*/  @!P3 IMAD.MOV.U32 R22, RZ, RZ, R28 ;  /* 0x000000ffff16b224 */ /* 0x000fe400078e001c */
[----:B------:R-:W-:Y:S02]  /*1fb0*/  @!P3 IMAD.MOV.U32 R23, RZ, RZ, R29 ;  /* 0x000000ffff17b224 */ /* 0x000fe400078e001d */
[----:B------:R-:W-:Y:S02]  /*1fc0*/  @!P5 IMAD R14, R169, 0xc0, RZ ;  /* 0x000000c0a90ed824 */ /* 0x000fe400078e02ff */
[----:B------:R-:W-:-:S04]  /*1fd0*/  @!P5 IMAD.WIDE.U32 R24, R168, 0xc0, R24 ;  /* 0x000000c0a818d825 */ /* 0x000fc800078e0018 */
[----:B--2---:R-:W-:Y:S02]  /*1fe0*/  @!P3 IMAD R13, R169, 0x140, RZ ;  /* 0x00000140a90db824 */ /* 0x004fe400078e02ff */
[----:B------:R-:W-:-:S04]  /*1ff0*/  @!P3 IMAD.WIDE.U32 R22, R168, 0x140, R22 ;  /* 0x00000140a816b825 */ /* 0x000fc800078e0016 */
[----:B------:R-:W-:Y:S02]  /*2000*/  @!P2 IMAD R12, R169, 0x180, RZ ;  /* 0x00000180a90ca824 */ /* 0x000fe400078e02ff */
[C---:B------:R-:W-:Y:S01]  /*2010*/  @!P2 IMAD.WIDE.U32 R20, R168.reuse, 0x180, R20 ;  /* 0x00000180a814a825 */ /* 0x040fe200078e0014 */
[----:B-1----:R-:W-:-:S03]  /*2020*/  @!P4 LEA R26, P0, R168, R28, 0x8 ;  /* 0x0000001ca81ac211 */ /* 0x002fc600078040ff */
[----:B------:R-:W-:Y:S02]  /*2030*/  @!P5 IMAD.IADD R15, R25, 0x1, R14 ;  /* 0x00000001190fd824 */ /* 0x000fe400078e020e */
[----:B------:R-:W-:Y:S01]  /*2040*/  @!P5 IMAD.MOV.U32 R14, RZ, RZ, R24 ;  /* 0x000000ffff0ed224 */ /* 0x000fe200078e0018 */
[----:B------:R-:W-:Y:S01]  /*2050*/  @!P4 LEA.HI.X R27, R168, R29, R169, 0x8, P0 ;  /* 0x0000001da81bc211 */ /* 0x000fe200000f44a9 */
[----:B------:R-:W-:Y:S02]  /*2060*/  @!P3 IMAD.IADD R23, R23, 0x1, R13 ;  /* 0x000000011717b824 */ /* 0x000fe400078e020d */
[----:B------:R-:W-:Y:S01]  /*2070*/  @!P2 IMAD.IADD R13, R21, 0x1, R12 ;  /* 0x00000001150da824 */ /* 0x000fe200078e020c */
[----:B------:R1:W-:Y:S01]  /*2080*/  @!P5 LDGSTS.E.BYPASS.LTC128B.128 [R191+0x3000], desc[UR4][R14.64] ;  /* 0x030000000ebfdfae */ /* 0x0003e2000b981a04 */
[----:B------:R-:W-:-:S03]  /*2090*/  @!P2 IMAD.MOV.U32 R12, RZ, RZ, R20 ;  /* 0x000000ffff0ca224 */ /* 0x000fc600078e0014 */
[----:B------:R1:W-:Y:S04]  /*20a0*/  @!P4 LDGSTS.E.BYPASS.LTC128B.128 [R191+0x3800], desc[UR4][R26.64] ;  /* 0x038000001abfcfae */ /* 0x0003e8000b981a04 */
[----:B------:R1:W-:Y:S04]  /*20b0*/  @!P3 LDGSTS.E.BYPASS.LTC128B.128 [R191+0x4000], desc[UR4][R22.64] ;  /* 0x0400000016bfbfae */ /* 0x0003e8000b981a04 */
[----:B------:R1:W-:Y:S04]  /*20c0*/  @!P2 LDGSTS.E.BYPASS.LTC128B.128 [R191+0x4800], desc[UR4][R12.64] ;  /* 0x048000000cbfafae */ /* 0x0003e8000b981a04 */
[----:B------:R-:W0:Y:S04]  /*20d0*/  LDGDEPBAR ;  /* 0x00000000000079af */ /* 0x000e280000000000 */
[----:B------:R1:W5:Y:S04]  /*20e0*/  LD.E R48, desc[UR4][R2.64+0x184] ;  /* 0x0001840402307980 */ /* 0x000368000c101900 */
[----:B------:R1:W5:Y:S01]  /*20f0*/  LD.E R39, desc[UR4][R2.64+0x188] ;  /* 0x0001880402277980 */ /* 0x000362000c101900 */
[----:B------:R-:W-:Y:S01]  /*2100*/  IMAD.WIDE.U32 R18, R50, R32, R18 ;  /* 0x0000002032127225 */ /* 0x000fe200078e0012 */
[----:B------:R-:W-:-:S06]  /*2110*/  DEPBAR.LE SB0, 0x0 ;  /* 0x000080000000791a */ /* 0x000fcc0000000000 */
[----:B------:R-:W-:Y:S05]  /*2120*/  WARPSYNC.ALL ;  /* 0x0000000000007948 */ /* 0x000fea0003800000 */
[----:B-1----:R-:W-:Y:S01]  /*2130*/  IMAD R12, R33, R50, RZ ;  /* 0x00000032210c7224 */ /* 0x002fe200078e02ff */
[----:B------:R-:W-:-:S03]  /*2140*/  LEA R185, P3, R18, R16, 0x1 ;  /* 0x0000001012b97211 */ /* 0x000fc600078608ff */
[----:B------:R-:W-:Y:S01]  /*2150*/  IMAD.IADD R12, R19, 0x1, R12 ;  /* 0x00000001130c7824 */ /* 0x000fe200078e020c */
[-C--:B------:R-:W-:Y:S01]  /*2160*/  ISETP.GE.AND P2, PT, R8, R4.reuse, PT ;  /* 0x000000040800720c */ /* 0x080fe20003f46270 */
[----:B------:R-:W-:Y:S01]  /*2170*/  IMAD.SHL.U32 R8, R32, 0x20, RZ ;  /* 0x0000002020087824 */ /* 0x000fe200078e00ff */
[-C--:B------:R-:W-:Y:S02]  /*2180*/  ISETP.GE.AND P5, PT, R11, R4.reuse, PT ;  /* 0x000000040b00720c */ /* 0x080fe40003fa6270 */
[----:B------:R-:W-:Y:S02]  /*2190*/  LEA.HI.X R184, R18, R17, R12, 0x1, P3 ;  /* 0x0000001112b87211 */ /* 0x000fe400018f0c0c */
[-C--:B------:R-:W-:Y:S01]  /*21a0*/  ISETP.GE.AND P0, PT, R10, R4.reuse, PT ;  /* 0x000000040a00720c */ /* 0x080fe20003f06270 */
[----:B------:R-:W-:Y:S01]  /*21b0*/  @!P1 IMAD.MOV.U32 R12, RZ, RZ, R185 ;  /* 0x000000ffff0c9224 */ /* 0x000fe200078e00b9 */
[----:B------:R-:W-:Y:S01]  /*21c0*/  ISETP.GE.AND P4, PT, R9, R4, PT ;  /* 0x000000040900720c */ /* 0x000fe20003f86270 */
[----:B------:R-:W-:Y:S01]  /*21d0*/  @!P1 IMAD.MOV.U32 R13, RZ, RZ, R184 ;  /* 0x000000ffff0d9224 */ /* 0x000fe200078e00b8 */
[----:B------:R-:W-:Y:S01]  /*21e0*/  BAR.SYNC.DEFER_BLOCKING 0x0 ;  /* 0x0000000000007b1d */ /* 0x000fe20000010000 */
[----:B------:R-:W-:-:S02]  /*21f0*/  SHF.L.U64.HI R9, R32, 0x5, R33 ;  /* 0x0000000520097819 */ /* 0x000fc40000010221 */
[----:B------:R-:W-:-:S04]  /*2200*/  LEA R10, P3, R8, R185, 0x1 ;  /* 0x000000b9080a7211 */ /* 0x000fc800078608ff */
[----:B------:R-:W-:Y:S02]  /*2210*/  LEA.HI.X R11, R8, R184, R9, 0x1, P3 ;  /* 0x000000b8080b7211 */ /* 0x000fe400018f0c09 */
[----:B------:R-:W-:-:S04]  /*2220*/  @!P0 LEA R8, P3, R32, R10, 0x6 ;  /* 0x0000000a20088211 */ /* 0x000fc800078630ff */
[----:B------:R-:W-:Y:S01]  /*2230*/  @!P0 LEA.HI.X R9, R32, R11, R33, 0x6, P3 ;  /* 0x0000000b20098211 */ /* 0x000fe200018f3421 */
        /* <DEDUP_REMOVED lines=10> */
[----:B------:R-:W-:Y:S01]  /*22e0*/  @!P5 LDGSTS.E.BYPASS.LTC128B.128 [R191+0x5800], desc[UR4][R10.64] ;  /* 0x058000000abfdfae */ /* 0x000fe2000b981a04 */
[-C--:B------:R-:W-:Y:S02]  /*22f0*/  ISETP.GE.AND P5, PT, R7, R4.reuse, PT ;  /* 0x000000040700720c */ /* 0x080fe40003fa6270 */
[----:B------:R-:W-:Y:S01]  /*2300*/  ISETP.GE.AND P3, PT, R6, R4, PT ;  /* 0x000000040600720c */ /* 0x000fe20003f66270 */
[----:B------:R-:W-:Y:S01]  /*2310*/  @!P4 IMAD.MOV.U32 R16, RZ, RZ, R10 ;  /* 0x000000ffff10c224 */ /* 0x000fe200078e000a */
[----:B------:R-:W-:Y:S01]  /*2320*/  @P0 STS.128 [R191+0x6000], RZ ;  /* 0x006000ffbf000388 */ /* 0x000fe20000000c00 */
[----:B------:R-:W-:-:S02]  /*2330*/  @!P4 IMAD.MOV.U32 R17, RZ, RZ, R11 ;  /* 0x000000ffff11c224 */ /* 0x000fc400078e000b */
[----:B------:R-:W-:Y:S01]  /*2340*/  @!P1 IMAD R4, R33, 0x180, RZ ;  /* 0x0000018021049824 */ /* 0x000fe200078e02ff */
[----:B------:R-:W-:Y:S01]  /*2350*/  @!PT LDS RZ, [RZ] ;  /* 0x00000000fffff984 */ /* 0x000fe20000000800 */
[----:B------:R-:W-:Y:S01]  /*2360*/  @!PT LDS RZ, [RZ] ;  /* 0x00000000fffff984 */ /* 0x000fe20000000800 */
[----:B------:R-:W-:Y:S01]  /*2370*/  @!PT LDS RZ, [RZ] ;  /* 0x00000000fffff984 */ /* 0x000fe20000000800 */
[----:B------:R2:W-:Y:S01]  /*2380*/  @!P0 LDGSTS.E.BYPASS.LTC128B.128 [R191+0x6000], desc[UR4][R8.64] ;  /* 0x0600000008bf8fae */ /* 0x0005e2000b981a04 */
[--C-:B------:R-:W-:Y:S02]  /*2390*/  @!P2 IMAD.MOV.U32 R14, RZ, RZ, R10.reuse ;  /* 0x000000ffff0ea224 */ /* 0x100fe400078e000a */
[----:B-1----:R-:W-:Y:S02]  /*23a0*/  @!P1 IMAD.MOV.U32 R12, RZ, RZ, R10 ;  /* 0x000000ffff0c9224 */ /* 0x002fe400078e000a */
[--C-:B------:R-:W-:Y:S02]  /*23b0*/  @!P1 IMAD.MOV.U32 R13, RZ, RZ, R11.reuse ;  /* 0x000000ffff0d9224 */ /* 0x100fe400078e000b */
[----:B------:R-:W-:Y:S02]  /*23c0*/  @!P2 IMAD.MOV.U32 R15, RZ, RZ, R11 ;  /* 0x000000ffff0fa224 */ /* 0x000fe400078e000b */
[----:B------:R-:W-:-:S04]  /*23d0*/  @!P1 IMAD.WIDE.U32 R12, R32, 0x180, R12 ;  /* 0x00000180200c9825 */ /* 0x000fc800078e000c */
[----:B------:R-:W-:Y:S02]  /*23e0*/  @!P4 IMAD R6, R33, 0xc0, RZ ;  /* 0x000000c02106c824 */ /* 0x000fe400078e02ff */
[----:B------:R-:W-:-:S04]  /*23f0*/  @!P4 IMAD.WIDE.U32 R16, R32, 0xc0, R16 ;  /* 0x000000c02010c825 */ /* 0x000fc800078e0010 */
[----:B------:R-:W-:Y:S01]  /*2400*/  @!P2 IMAD R5, R33, 0x140, RZ ;  /* 0x000001402105a824 */ /* 0x000fe200078e02ff */
[C---:B--2---:R-:W-:Y:S01]  /*2410*/  @!P5 LEA R8, P0, R32.reuse, R10, 0x7 ;  /* 0x0000000a2008d211 */ /* 0x044fe200078038ff */
[----:B------:R-:W-:-:S03]  /*2420*/  @!P2 IMAD.WIDE.U32 R14, R32, 0x140, R14 ;  /* 0x00000140200ea825 */ /* 0x000fc600078e000e */
[CC--:B------:R-:W-:Y:S01]  /*2430*/  @!P5 LEA.HI.X R9, R32.reuse, R11.reuse, R33, 0x7, P0 ;  /* 0x0000000b2009d211 */ /* 0x0c0fe200000f3c21 */
[----:B------:R-:W-:Y:S01]  /*2440*/  @!P1 IMAD.IADD R13, R13, 0x1, R4 ;  /* 0x000000010d0d9824 */ /* 0x000fe200078e0204 */
[C---:B------:R-:W-:Y:S01]  /*2450*/  @!P3 LEA R4, P0, R32.reuse, R10, 0x8 ;  /* 0x0000000a2004b211 */ /* 0x040fe200078040ff */
[----:B------:R-:W-:Y:S02]  /*2460*/  @!P4 IMAD.IADD R7, R17, 0x1, R6 ;  /* 0x000000011107c824 */ /* 0x000fe400078e0206 */
[----:B------:R-:W-:Y:S01]  /*2470*/  @!P4 IMAD.MOV.U32 R6, RZ, RZ, R16 ;  /* 0x000000ffff06c224 */ /* 0x000fe200078e0010 */
[----:B------:R-:W-:Y:S01]  /*2480*/  @P5 STS.128 [R191+0x6800], RZ ;  /* 0x006800ffbf005388 */ /* 0x000fe20000000c00 */
[----:B------:R-:W-:Y:S01]  /*2490*/  @!P2 IMAD.IADD R15, R15, 0x1, R5 ;  /* 0x000000010f0fa824 */ /* 0x000fe200078e0205 */
[----:B------:R-:W-:Y:S02]  /*24a0*/  @!P3 LEA.HI.X R5, R32, R11, R33, 0x8, P0 ;  /* 0x0000000b2005b211 */ /* 0x000fe400000f4421 */
        /* <DEDUP_REMOVED lines=25> */
[----:B------:R-:W-:Y:S01]  /*2640*/  SHF.R.U32.HI R151, RZ, 0x1, R52 ;  /* 0x00000001ff977819 */ /* 0x000fe20000011634 */
[----:B------:R-:W-:-:S02]  /*2650*/  IMAD.SHL.U32 R129, R52, 0x20, RZ ;  /* 0x0000002034817824 */ /* 0x000fc400078e00ff */
[C---:B------:R-:W-:Y:S02]  /*2660*/  IMAD.SHL.U32 R150, R52.reuse, 0x4, RZ ;  /* 0x0000000434967824 */ /* 0x040fe400078e00ff */
[C---:B-1----:R-:W-:Y:S01]  /*2670*/  IMAD.SHL.U32 R5, R52.reuse, 0x10, RZ ;  /* 0x0000001034057824 */ /* 0x042fe200078e00ff */
[----:B------:R-:W-:Y:S01]  /*2680*/  LOP3.LUT R86, R151, 0x8, RZ, 0xc0, !PT ;  /* 0x0000000897567812 */ /* 0x000fe200078ec0ff */
[----:B------:R-:W-:Y:S01]  /*2690*/  IMAD.MOV.U32 R123, RZ, RZ, 0x20 ;  /* 0x00000020ff7b7424 */ /* 0x000fe200078e00ff */
[----:B------:R-:W-:Y:S01]  /*26a0*/  LOP3.LUT P0, R21, R52, 0x4, RZ, 0xc0, !PT ;  /* 0x0000000434157812 */ /* 0x000fe2000780c0ff */
[----:B------:R-:W-:Y:S01]  /*26b0*/  VIADD R76, R37, 0xffffffff ;  /* 0xffffffff254c7836 */ /* 0x000fe20000000000 */
[C---:B------:R-:W-:Y:S01]  /*26c0*/  LOP3.LUT R164, R5.reuse, 0x3e00, RZ, 0xc0, !PT ;  /* 0x00003e0005a47812 */ /* 0x040fe200078ec0ff */
[----:B------:R-:W0:Y:S01]  /*26d0*/  LDGDEPBAR ;  /* 0x00000000000079af */ /* 0x000e220000000000 */
[----:B------:R-:W-:Y:S02]  /*26e0*/  LOP3.LUT R5, R5, 0x100, RZ, 0xc0, !PT ;  /* 0x0000010005057812 */ /* 0x000fe400078ec0ff */
[----:B------:R-:W-:-:S02]  /*26f0*/  LOP3.LUT R6, R150, 0x18, RZ, 0xc0, !PT ;  /* 0x0000001896067812 */ /* 0x000fc400078ec0ff */
[--C-:B------:R-:W-:Y:S02]  /*2700*/  LOP3.LUT R86, R86, 0xc0, R129.reuse, 0xf8, !PT ;  /* 0x000000c056567812 */ /* 0x100fe400078ef881 */
[--C-:B------:R-:W-:Y:S02]  /*2710*/  LOP3.LUT R7, R164, 0x20, R129.reuse, 0xf8, !PT ;  /* 0x00000020a4077812 */ /* 0x100fe400078ef881 */
[----:B------:R-:W-:Y:S02]  /*2720*/  LOP3.LUT R4, R129, 0xc0, RZ, 0xc0, !PT ;  /* 0x000000c081047812 */ /* 0x000fe400078ec0ff */
[--C-:B------:R-:W-:Y:S02]  /*2730*/  LOP3.LUT R5, R5, 0x20, R129.reuse, 0xf8, !PT ;  /* 0x0000002005057812 */ /* 0x100fe400078ef881 */
[----:B------:R-:W-:Y:S02]  /*2740*/  LOP3.LUT R86, R86, R6, RZ, 0x3c, !PT ;  /* 0x0000000656567212 */ /* 0x000fe400078e3cff */
[----:B------:R-:W-:-:S02]  /*2750*/  LOP3.LUT R7, R7, 0x100, R129, 0xf8, !PT ;  /* 0x0000010007077812 */ /* 0x000fc400078ef881 */
[----:B------:R-:W-:Y:S02]  /*2760*/  LOP3.LUT R4, R4, 0x8, R52, 0xf8, !PT ;  /* 0x0000000804047812 */ /* 0x000fe400078ef834 */
[----:B------:R-:W-:Y:S02]  /*2770*/  LOP3.LUT R7, R7, R86, RZ, 0xfc, !PT ;  /* 0x0000005607077212 */ /* 0x000fe400078efcff */
[----:B------:R-:W-:-:S03]  /*2780*/  LOP3.LUT R4, R5, R4, R6, 0xf6, !PT ;  /* 0x0000000405047212 */ /* 0x000fc600078ef606 */
[--C-:B------:R-:W-:Y:S02]  /*2790*/  IMAD R36, R7, 0x2, R165.reuse ;  /* 0x0000000207247824 */ /* 0x100fe400078e02a5 */
[----:B------:R-:W-:-:S03]  /*27a0*/  IMAD R23, R4, 0x2, R165 ;  /* 0x0000000204177824 */ /* 0x000fc600078e02a5 */
[----:B------:R-:W-:Y:S04]  /*27b0*/  LDSM.16.M88.4 R8, [R36] ;  /* 0x000000002408783b */ /* 0x000fe80000000200 */
[----:B------:R-:W1:Y:S01]  /*27c0*/  LDSM.16.M88.4 R16, [R23+0x1000] ;  /* 0x001000001710783b */ /* 0x000e620000000200 */
[----:B------:R-:W-:-:S03]  /*27d0*/  SEL R123, R123, 0xffffffe0, !P0 ;  /* 0xffffffe07b7b7807 */ /* 0x000fc60004000000 */
[----:B--2---:R-:W-:Y:S02]  /*27e0*/  LDSM.16.M88.4 R12, [R23+0x1400] ;  /* 0x00140000170c783b */ /* 0x004fe40000000200 */
[----:B------:R-:W-:Y:S02]  /*27f0*/  IMAD.IADD R35, R36, 0x1, R123 ;  /* 0x0000000124237824 */ /* 0x000fe400078e027b */
[----:B------:R-:W-:Y:S01]  /*2800*/  IMAD.IADD R22, R123, 0x1, R23 ;  /* 0x000000017b167824 */ /* 0x000fe200078e0217 */
[----:B------:R-:W-:Y:S04]  /*2810*/  LDSM.16.M88.4 R56, [R23+0x4c00] ;  /* 0x004c00001738783b */ /* 0x000fe80000000200 */
[----:B------:R-:W-:Y:S04]  /*2820*/  LDSM.16.M88.4 R4, [R35] ;  /* 0x000000002304783b */ /* 0x000fe80000000200 */
[----:B------:R-:W2:Y:S04]  /*2830*/  LDSM.16.M88.4 R24, [R22+0x1000] ;  /* 0x001000001618783b */ /* 0x000ea80000000200 */
[----:B------:R-:W4:Y:S04]  /*2840*/  LDSM.16.M88.4 R40, [R22+0x1400] ;  /* 0x001400001628783b */ /* 0x000f280000000200 */
[----:B------:R-:W-:Y:S04]  /*2850*/  LDSM.16.M88.4 R44, [R22+0x1800] ;  /* 0x00180000162c783b */ /* 0x000fe80000000200 */
[----:B------:R-:W-:Y:S01]  /*2860*/  LDSM.16.M88.4 R60, [R23+0x2000] ;  /* 0x00200000173c783b */ /* 0x000fe20000000200 */
[C---:B-1----:R-:W-:Y:S08]  /*2870*/  HMMA.16816.F32 R64, R8.reuse, R16, RZ ;  /* 0x000000100840723c */ /* 0x042ff000000018ff */
[----:B------:R-:W-:-:S12]  /*2880*/  HMMA.16816.F32 R16, R8, R18, RZ ;  /* 0x000000120810723c */ /* 0x000fd800000018ff */
[C---:B--2---:R-:W-:Y:S08]  /*2890*/  HMMA.16816.F32 R64, R4.reuse, R24, R64 ;  /* 0x000000180440723c */ /* 0x044ff00000001840 */
[----:B------:R-:W-:Y:S01]  /*28a0*/  HMMA.16816.F32 R16, R4, R26, R16 ;  /* 0x0000001a0410723c */ /* 0x000fe20000001810 */
[----:B------:R-:W1:Y:S07]  /*28b0*/  LDSM.16.M88.4 R24, [R23+0x1800] ;  /* 0x001800001718783b */ /* 0x000e6e0000000200 */
[C---:B------:R-:W-:Y:S08]  /*28c0*/  HMMA.16816.F32 R28, R8.reuse, R12, RZ ;  /* 0x0000000c081c723c */ /* 0x040ff000000018ff */
[----:B------:R-:W-:-:S12]  /*28d0*/  HMMA.16816.F32 R12, R8, R14, RZ ;  /* 0x0000000e080c723c */ /* 0x000fd800000018ff */
[C---:B----4-:R-:W-:Y:S08]  /*28e0*/  HMMA.16816.F32 R28, R4.reuse, R40, R28 ;  /* 0x00000028041c723c */ /* 0x050ff0000000181c */
[----:B------:R-:W-:Y:S08]  /*28f0*/  HMMA.16816.F32 R12, R4, R42, R12 ;  /* 0x0000002a040c723c */ /* 0x000ff0000000180c */
[C---:B-1----:R-:W-:Y:S08]  /*2900*/  HMMA.16816.F32 R40, R8.reuse, R24, RZ ;  /* 0x000000180828723c */ /* 0x042ff000000018ff */
[----:B------:R-:W-:-:S15]  /*2910*/  HMMA.16816.F32 R24, R8, R26, RZ ;  /* 0x0000001a0818723c */ /* 0x000fde00000018ff */
[----:B------:R-:W-:-:S05]  /*2920*/  NOP ;  /* 0x0000000000007918 */ /* 0x000fca0000000000 */
[----:B------:R-:W-:Y:S01]  /*2930*/  HMMA.16816.F32 R24, R4, R46, R24 ;  /* 0x0000002e0418723c */ /* 0x000fe20000001818 */
[----:B-----5:R-:W-:Y:S02]  /*2940*/  IADD3 R48, PT, PT, R176, -R49, -R48 ;  /* 0x80000031b0307210 */ /* 0x020fe40007ffe830 */
[----:B------:R-:W-:Y:S01]  /*2950*/  IADD3 R39, PT, PT, R39, R176, -R49 ;  /* 0x000000b027277210 */ /* 0x000fe20007ffe831 */
[-C--:B---3--:R-:W-:Y:S01]  /*2960*/  FMUL.FTZ R16, R16, R34.reuse ;  /* 0x0000002210107220 */ /* 0x088fe20000410000 */
[-C--:B------:R-:W-:Y:S01]  /*2970*/  FMUL.FTZ R17, R17, R34.reuse ;  /* 0x0000002211117220 */ /* 0x080fe20000410000 */
[-C--:B------:R-:W-:Y:S01]  /*2980*/  FMUL.FTZ R18, R18, R34.reuse ;  /* 0x0000002212127220 */ /* 0x080fe20000410000 */
[-C--:B------:R-:W-:Y:S01]  /*2990*/  FMUL.FTZ R19, R19, R34.reuse ;  /* 0x0000002213137220 */ /* 0x080fe20000410000 */
[----:B------:R-:W-:Y:S08]  /*29a0*/  MUFU.TANH R90, R16 ;  /* 0x00000010005a7308 */ /* 0x000ff00000002400 */
[----:B------:R-:W-:Y:S08]  /*29b0*/  MUFU.TANH R71, R17 ;  /* 0x0000001100477308 */ /* 0x000ff00000002400 */
[----:B------:R-:W-:Y:S08]  /*29c0*/  MUFU.TANH R72, R18 ;  /* 0x0000001200487308 */ /* 0x000ff00000002400 */
[----:B------:R1:W-:Y:S01]  /*29d0*/  MUFU.TANH R95, R19 ;  /* 0x00000013005f7308 */ /* 0x0003e20000002400 */
[-C--:B------:R-:W-:Y:S01]  /*29e0*/  FMUL.FTZ R28, R28, R34.reuse ;  /* 0x000000221c1c7220 */ /* 0x080fe20000410000 */
[-C--:B------:R-:W-:Y:S01]  /*29f0*/  FMUL.FTZ R29, R29, R34.reuse ;  /* 0x000000221d1d7220 */ /* 0x080fe20000410000 */
[-C--:B------:R-:W-:Y:S01]  /*2a00*/  FMUL.FTZ R30, R30, R34.reuse ;  /* 0x000000221e1e7220 */ /* 0x080fe20000410000 */
[----:B-1----:R-:W1:Y:S01]  /*2a10*/  LDSM.16.M88.4 R16, [R23+0x1c00] ;  /* 0x001c00001710783b */ /* 0x002e620000000200 */
[----:B------:R-:W-:-:S03]  /*2a20*/  FMUL.FTZ R31, R31, R34 ;  /* 0x000000221f1f7220 */ /* 0x000fc60000410000 */
[----:B------:R-:W-:Y:S08]  /*2a30*/  MUFU.TANH R99, R28 ;  /* 0x0000001c00637308 */ /* 0x000ff00000002400 */
[----:B------:R-:W-:Y:S08]  /*2a40*/  MUFU.TANH R53, R29 ;  /* 0x0000001d00357308 */ /* 0x000ff00000002400 */
[----:B------:R-:W-:Y:S08]  /*2a50*/  MUFU.TANH R68, R30 ;  /* 0x0000001e00447308 */ /* 0x000ff00000002400 */
[----:B------:R2:W-:Y:S01]  /*2a60*/  MUFU.TANH R51, R31 ;  /* 0x0000001f00337308 */ /* 0x0005e20000002400 */
[-C--:B------:R-:W-:Y:S01]  /*2a70*/  FMUL.FTZ R66, R66, R34.reuse ;  /* 0x0000002242427220 */ /* 0x080fe20000410000 */
[-C--:B------:R-:W-:Y:S01]  /*2a80*/  FMUL.FTZ R67, R67, R34.reuse ;  /* 0x0000002243437220 */ /* 0x080fe20000410000 */
[----:B--2---:R-:W-:Y:S01]  /*2a90*/  HMMA.16816.F32 R28, R4, R44, R40 ;  /* 0x0000002c041c723c */ /* 0x004fe20000001828 */
[----:B------:R-:W2:Y:S01]  /*2aa0*/  LDSM.16.M88.4 R40, [R22+0x1c00] ;  /* 0x001c00001628783b */ /* 0x000ea20000000200 */
[-C--:B------:R-:W-:Y:S01]  /*2ab0*/  FMUL.FTZ R12, R12, R34.reuse ;  /* 0x000000220c0c7220 */ /* 0x080fe20000410000 */
[-C--:B------:R-:W-:Y:S01]  /*2ac0*/  FMUL.FTZ R13, R13, R34.reuse ;  /* 0x000000220d0d7220 */ /* 0x080fe20000410000 */
[-C--:B------:R-:W-:Y:S01]  /*2ad0*/  FMUL.FTZ R14, R14, R34.reuse ;  /* 0x000000220e0e7220 */ /* 0x080fe20000410000 */
[-C--:B------:R-:W-:Y:S01]  /*2ae0*/  FMUL.FTZ R15, R15, R34.reuse ;  /* 0x000000220f0f7220 */ /* 0x080fe20000410000 */
[-C--:B------:R-:W-:Y:S01]  /*2af0*/  FMUL.FTZ R38, R65, R34.reuse ;  /* 0x0000002241267220 */ /* 0x080fe20000410000 */
[----:B------:R-:W-:Y:S01]  /*2b00*/  MUFU.TANH R75, R66 ;  /* 0x00000042004b7308 */ /* 0x000fe20000002400 */
[----:B------:R-:W3:Y:S07]  /*2b10*/  LDSM.16.M88.4 R44, [R22+0x4c00] ;  /* 0x004c0000162c783b */ /* 0x000eee0000000200 */
[----:B------:R-:W-:Y:S08]  /*2b20*/  MUFU.TANH R73, R67 ;  /* 0x0000004300497308 */ /* 0x000ff00000002400 */
[----:B------:R-:W-:Y:S08]  /*2b30*/  MUFU.TANH R67, R12 ;  /* 0x0000000c00437308 */ /* 0x000ff00000002400 */
[----:B------:R-:W-:Y:S08]  /*2b40*/  MUFU.TANH R66, R13 ;  /* 0x0000000d00427308 */ /* 0x000ff00000002400 */
[----:B------:R-:W-:Y:S08]  /*2b50*/  MUFU.TANH R85, R14 ;  /* 0x0000000e00557308 */ /* 0x000ff00000002400 */
[----:B------:R1:W-:Y:S02]  /*2b60*/  MUFU.TANH R65, R15 ;  /* 0x0000000f00417308 */ /* 0x0003e40000002400 */
[C---:B-1----:R-:W-:Y:S08]  /*2b70*/  HMMA.16816.F32 R12, R8.reuse, R16, RZ ;  /* 0x00000010080c723c */ /* 0x042ff000000018ff */
[----:B------:R-:W-:Y:S01]  /*2b80*/  HMMA.16816.F32 R16, R8, R18, RZ ;  /* 0x000000120810723c */ /* 0x000fe200000018ff */
[-C--:B------:R-:W-:Y:S01]  /*2b90*/  FMUL.FTZ R29, R29, R34.reuse ;  /* 0x000000221d1d7220 */ /* 0x080fe20000410000 */
[-C--:B------:R-:W-:Y:S01]  /*2ba0*/  FMUL.FTZ R30, R30, R34.reuse ;  /* 0x000000221e1e7220 */ /* 0x080fe20000410000 */
[-C--:B------:R-:W-:Y:S01]  /*2bb0*/  FMUL.FTZ R31, R31, R34.reuse ;  /* 0x000000221f1f7220 */ /* 0x080fe20000410000 */
[-C--:B------:R-:W-:Y:S01]  /*2bc0*/  FMUL.FTZ R20, R28, R34.reuse ;  /* 0x000000221c147220 */ /* 0x080fe20000410000 */
[----:B------:R-:W-:Y:S07]  /*2bd0*/  MUFU.TANH R92, R29 ;  /* 0x0000001d005c7308 */ /* 0x000fee0000002400 */
[C---:B--2---:R-:W-:Y:S01]  /*2be0*/  HMMA.16816.F32 R12, R4.reuse, R40, R12 ;  /* 0x00000028040c723c */ /* 0x044fe2000000180c */
[----:B------:R-:W-:Y:S08]  /*2bf0*/  MUFU.TANH R93, R30 ;  /* 0x0000001e005d7308 */ /* 0x000ff00000002400 */
[----:B------:R1:W-:Y:S01]  /*2c00*/  MUFU.TANH R54, R31 ;  /* 0x0000001f00367308 */ /* 0x0003e20000002400 */
[----:B------:R-:W-:Y:S08]  /*2c10*/  HMMA.16816.F32 R16, R4, R42, R16 ;  /* 0x0000002a0410723c */ /* 0x000ff00000001810 */
[----:B------:R-:W-:Y:S01]  /*2c20*/  HMMA.16816.F32 R40, R8, R58, RZ ;  /* 0x0000003a0828723c */ /* 0x000fe200000018ff */
[----:B-1----:R-:W1:Y:S01]  /*2c30*/  LDSM.16.M88.4 R28, [R22+0x2000] ;  /* 0x00200000161c783b */ /* 0x002e620000000200 */
[-C--:B------:R-:W-:Y:S01]  /*2c40*/  FMUL.FTZ R12, R12, R34.reuse ;  /* 0x000000220c0c7220 */ /* 0x080fe20000410000 */
[-C--:B------:R-:W-:Y:S01]  /*2c50*/  FMUL.FTZ R13, R13, R34.reuse ;  /* 0x000000220d0d7220 */ /* 0x080fe20000410000 */
[-C--:B------:R-:W-:Y:S01]  /*2c60*/  FMUL.FTZ R14, R14, R34.reuse ;  /* 0x000000220e0e7220 */ /* 0x080fe20000410000 */
[-C--:B------:R-:W-:Y:S01]  /*2c70*/  FMUL.FTZ R15, R15, R34.reuse ;  /* 0x000000220f0f7220 */ /* 0x080fe20000410000 */
[----:B------:R-:W-:Y:S01]  /*2c80*/  MUFU.TANH R87, R12 ;  /* 0x0000000c00577308 */ /* 0x000fe20000002400 */
[-C--:B------:R-:W-:Y:S01]  /*2c90*/  FMUL.FTZ R24, R24, R34.reuse ;  /* 0x0000002218187220 */ /* 0x080fe20000410000 */
[-C--:B------:R-:W-:Y:S01]  /*2ca0*/  FMUL.FTZ R25, R25, R34.reuse ;  /* 0x0000002219197220 */ /* 0x080fe20000410000 */
[----:B------:R-:W-:-:S05]  /*2cb0*/  FMUL.FTZ R26, R26, R34 ;  /* 0x000000221a1a7220 */ /* 0x000fca0000410000 */
[----:B------:R-:W-:Y:S06]  /*2cc0*/  MUFU.TANH R81, R13 ;  /* 0x0000000d00517308 */ /* 0x000fec0000002400 */
[----:B---3--:R-:W-:Y:S01]  /*2cd0*/  HMMA.16816.F32 R40, R4, R46, R40 ;  /* 0x0000002e0428723c */ /* 0x008fe20000001828 */
[-C--:B------:R-:W-:Y:S01]  /*2ce0*/  FMUL.FTZ R27, R27, R34.reuse ;  /* 0x000000221b1b7220 */ /* 0x080fe20000410000 */
[----:B------:R-:W-:Y:S01]  /*2cf0*/  FMUL.FTZ R16, R16, R34 ;  /* 0x0000002210107220 */ /* 0x000fe20000410000 */
[----:B------:R-:W-:Y:S08]  /*2d00*/  MUFU.TANH R84, R14 ;  /* 0x0000000e00547308 */ /* 0x000ff00000002400 */
[----:B------:R2:W-:Y:S08]  /*2d10*/  MUFU.TANH R82, R15 ;  /* 0x0000000f00527308 */ /* 0x0005f00000002400 */
[----:B------:R3:W-:Y:S01]  /*2d20*/  MUFU.TANH R91, R16 ;  /* 0x00000010005b7308 */ /* 0x0007e20000002400 */
[----:B--2---:R-:W-:Y:S07]  /*2d30*/  HMMA.16816.F32 R12, R8, R60, RZ ;  /* 0x0000003c080c723c */ /* 0x004fee00000018ff */
[----:B------:R-:W-:Y:S01]  /*2d40*/  MUFU.TANH R78, R24 ;  /* 0x00000018004e7308 */ /* 0x000fe20000002400 */
[----:B---3--:R-:W-:-:S07]  /*2d50*/  LOP3.LUT R16, R151, 0x1f0, RZ, 0xc0, !PT ;  /* 0x000001f097107812 */ /* 0x008fce00078ec0ff */
[----:B------:R-:W-:Y:S01]  /*2d60*/  MUFU.TANH R79, R25 ;  /* 0x00000019004f7308 */ /* 0x000fe20000002400 */
[----:B------:R-:W-:-:S07]  /*2d70*/  LOP3.LUT R16, R16, 0x7, R50, 0xf8, !PT ;  /* 0x0000000710107812 */ /* 0x000fce00078ef832 */
[----:B------:R-:W-:Y:S08]  /*2d80*/  MUFU.TANH R83, R26 ;  /* 0x0000001a00537308 */ /* 0x000ff00000002400 */
[----:B------:R2:W-:Y:S01]  /*2d90*/  MUFU.TANH R80, R27 ;  /* 0x0000001b00507308 */ /* 0x0005e20000002400 */
[----:B------:R-:W-:Y:S01]  /*2da0*/  IMAD R16, R189, 0x40, R16 ;  /* 0x00000040bd107824 */ /* 0x000fe200078e0210 */
[----:B-1----:R-:W-:Y:S01]  /*2db0*/  HMMA.16816.F32 R12, R4, R28, R12 ;  /* 0x0000001c040c723c */ /* 0x002fe2000000180c */
[----:B------:R-:W-:-:S02]  /*2dc0*/  IMAD.SHL.U32 R50, R52, 0x2, RZ ;  /* 0x0000000234327824 */ /* 0x000fc400078e00ff */
[-C--:B------:R-:W-:Y:S01]  /*2dd0*/  FMUL.FTZ R29, R41, R34.reuse ;  /* 0x00000022291d7220 */ /* 0x080fe20000410000 */
[C---:B------:R-:W-:Y:S01]  /*2de0*/  IMAD.IADD R49, R16.reuse, 0x1, R48 ;  /* 0x0000000110317824 */ /* 0x040fe200078e0230 */
[----:B--2---:R-:W1:Y:S01]  /*2df0*/  LDSM.16.M88.4 R24, [R23+0x2400] ;  /* 0x002400001718783b */ /* 0x004e620000000200 */
[----:B------:R-:W-:Y:S02]  /*2e00*/  IMAD.IADD R16, R16, 0x1, R39 ;  /* 0x0000000110107824 */ /* 0x000fe400078e0227 */
[-C--:B------:R-:W-:Y:S01]  /*2e10*/  FMUL.FTZ R17, R17, R34.reuse ;  /* 0x0000002211117220 */ /* 0x080fe20000410000 */
[-C--:B------:R-:W-:Y:S01]  /*2e20*/  FMUL.FTZ R18, R18, R34.reuse ;  /* 0x0000002212127220 */ /* 0x080fe20000410000 */
[-C--:B------:R-:W-:Y:S01]  /*2e30*/  FMUL.FTZ R19, R19, R34.reuse ;  /* 0x0000002213137220 */ /* 0x080fe20000410000 */
[----:B------:R-:W-:Y:S01]  /*2e40*/  HMMA.16816.F32 R60, R8, R62, RZ ;  /* 0x0000003e083c723c */ /* 0x000fe200000018ff */
[----:B------:R-:W-:Y:S01]  /*2e50*/  IMAD.SHL.U32 R74, R76, 0x100, RZ ;  /* 0x000001004c4a7824 */ /* 0x000fe200078e00ff */
[----:B------:R-:W-:Y:S01]  /*2e60*/  LOP3.LUT R50, R50, 0x6, RZ, 0xc0, !PT ;  /* 0x0000000632327812 */ /* 0x000fe200078ec0ff */
[----:B------:R-:W-:Y:S01]  /*2e70*/  FMUL.FTZ R28, R43, R34 ;  /* 0x000000222b1c7220 */ /* 0x000fe20000410000 */
[----:B------:R-:W2:Y:S01]  /*2e80*/  MUFU.TANH R29, R29 ;  /* 0x0000001d001d7308 */ /* 0x000ea20000002400 */
[----:B------:R-:W-:-:S02]  /*2e90*/  VIADDMNMX R178, R16, 0x1, R176, PT ;  /* 0x0000000110b27846 */ /* 0x000fc400038001b0 */
[----:B------:R-:W-:Y:S02]  /*2ea0*/  VIADDMNMX R176, R16, 0x9, R176, PT ;  /* 0x0000000910b07846 */ /* 0x000fe400038001b0 */
[----:B------:R-:W-:-:S03]  /*2eb0*/  LOP3.LUT R77, R74, R50, RZ, 0xfc, !PT ;  /* 0x000000324a4d7212 */ /* 0x000fc600078efcff */
[----:B------:R-:W-:Y:S02]  /*2ec0*/  MUFU.TANH R55, R17 ;  /* 0x0000001100377308 */ /* 0x000fe40000002400 */
[----:B------:R-:W-:-:S06]  /*2ed0*/  VIADD R41, R77, 0xf9 ;  /* 0x000000f94d297836 */ /* 0x000fcc0000000000 */
[----:B------:R-:W-:Y:S08]  /*2ee0*/  MUFU.TANH R88, R18 ;  /* 0x0000001200587308 */ /* 0x000ff00000002400 */
[----:B------:R3:W-:Y:S01]  /*2ef0*/  MUFU.TANH R89, R19 ;  /* 0x0000001300597308 */ /* 0x0007e20000002400 */
[----:B------:R-:W-:-:S07]  /*2f00*/  VIADD R39, R49, 0x8 ;  /* 0x0000000831277836 */ /* 0x000fce0000000000 */
[----:B------:R-:W4:Y:S01]  /*2f10*/  MUFU.TANH R28, R28 ;  /* 0x0000001c001c7308 */ /* 0x000f220000002400 */
[----:B---3--:R-:W3:Y:S07]  /*2f20*/  LDSM.16.M88.4 R16, [R22+0x2400] ;  /* 0x002400001610783b */ /* 0x008eee0000000200 */
[----:B------:R-:W1:Y:S01]  /*2f30*/  MUFU.TANH R38, R38 ;  /* 0x0000002600267308 */ /* 0x000e620000002400 */
[----:B------:R-:W-:Y:S01]  /*2f40*/  ISETP.GT.AND P4, PT, R49, R41, PT ;  /* 0x000000293100720c */ /* 0x000fe20003f84270 */
[----:B------:R-:W-:Y:S01]  /*2f50*/  FMUL.FTZ R96, R12, R34 ;  /* 0x000000220c607220 */ /* 0x000fe20000410000 */
[----:B------:R-:W-:Y:S01]  /*2f60*/  ISETP.GE.AND P2, PT, R41, R178, PT ;  /* 0x000000b22900720c */ /* 0x000fe20003f46270 */
[----:B------:R-:W-:Y:S01]  /*2f70*/  VIADD R12, R77, 0x1 ;  /* 0x000000014d0c7836 */ /* 0x000fe20000000000 */
[----:B------:R-:W-:Y:S01]  /*2f80*/  ISETP.GT.AND P1, PT, R39, R77, PT ;  /* 0x0000004d2700720c */ /* 0x000fe20003f24270 */
[----:B------:R-:W-:Y:S01]  /*2f90*/  HMMA.16816.F32 R60, R4, R30, R60 ;  /* 0x0000001e043c723c */ /* 0x000fe2000000183c */
[----:B--2---:R-:W-:Y:S01]  /*2fa0*/  FSEL R29, R29, -INF , !P4 ;  /* 0xff8000001d1d7808 */ /* 0x004fe20006000000 */
[-C--:B------:R-:W-:Y:S01]  /*2fb0*/  FMUL.FTZ R13, R13, R34.reuse ;  /* 0x000000220d0d7220 */ /* 0x080fe20000410000 */
[----:B------:R-:W-:Y:S01]  /*2fc0*/  ISETP.GT.AND P5, PT, R39, R41, PT ;  /* 0x000000292700720c */ /* 0x000fe20003fa4270 */
[----:B------:R-:W-:Y:S01]  /*2fd0*/  VIADD R30, R77, 0x8 ;  /* 0x000000084d1e7836 */ /* 0x000fe20000000000 */
[----:B------:R-:W-:Y:S01]  /*2fe0*/  FSEL R75, R75, -INF , !P1 ;  /* 0xff8000004b4b7808 */ /* 0x000fe20004800000 */
[----:B------:R1:W-:Y:S01]  /*2ff0*/  MUFU.TANH R98, R13 ;  /* 0x0000000d00627308 */ /* 0x0003e20000002400 */
[----:B------:R-:W-:Y:S01]  /*3000*/  FSEL R48, R29, -INF , !P2 ;  /* 0xff8000001d307808 */ /* 0x000fe20005000000 */
[----:B------:R-:W-:Y:S01]  /*3010*/  FMUL.FTZ R104, R14, R34 ;  /* 0x000000220e687220 */ /* 0x000fe20000410000 */
[----:B------:R-:W-:Y:S01]  /*3020*/  ISETP.GT.AND P3, PT, R49, R12, PT ;  /* 0x0000000c3100720c */ /* 0x000fe20003f64270 */
[----:B------:R-:W-:Y:S01]  /*3030*/  FMUL.FTZ R94, R15, R34 ;  /* 0x000000220f5e7220 */ /* 0x000fe20000410000 */
[----:B------:R-:W-:-:S02]  /*3040*/  ISETP.GT.AND P1, PT, R39, R12, PT ;  /* 0x0000000c2700720c */ /* 0x000fc40003f24270 */
[C---:B------:R-:W-:Y:S02]  /*3050*/  ISETP.GE.AND P4, PT, R12.reuse, R178, PT ;  /* 0x000000b20c00720c */ /* 0x040fe40003f86270 */
[----:B------:R-:W-:Y:S02]  /*3060*/  ISETP.GE.AND P2, PT, R12, R176, PT ;  /* 0x000000b00c00720c */ /* 0x000fe40003f46270 */
[----:B----4-:R-:W-:Y:S02]  /*3070*/  FSEL R28, R28, -INF , !P5 ;  /* 0xff8000001c1c7808 */ /* 0x010fe40006800000 */
[----:B------:R-:W-:Y:S01]  /*3080*/  ISETP.GT.AND P5, PT, R49, R30, PT ;  /* 0x0000001e3100720c */ /* 0x000fe20003fa4270 */
[----:B-1----:R-:W-:Y:S01]  /*3090*/  HMMA.16816.F32 R12, R8, R24, RZ ;  /* 0x00000018080c723c */ /* 0x002fe200000018ff */
[----:B------:R-:W-:Y:S01]  /*30a0*/  FSEL R130, R38, -INF , !P3 ;  /* 0xff80000026827808 */ /* 0x000fe20005800000 */
[----:B------:R-:W-:Y:S01]  /*30b0*/  VIADD R29, R77, 0x9 ;  /* 0x000000094d1d7836 */ /* 0x000fe20000000000 */
[----:B------:R-:W-:-:S02]  /*30c0*/  ISETP.GE.AND P0, PT, R41, R176, PT ;  /* 0x000000b02900720c */ /* 0x000fc40003f06270 */
[----:B------:R-:W-:Y:S02]  /*30d0*/  ISETP.GE.AND P3, PT, R30, R178, PT ;  /* 0x000000b21e00720c */ /* 0x000fe40003f66270 */
[----:B------:R-:W-:Y:S02]  /*30e0*/  FSEL R73, R73, -INF , !P1 ;  /* 0xff80000049497808 */ /* 0x000fe40004800000 */
[----:B------:R-:W-:Y:S02]  /*30f0*/  FSEL R58, R90, -INF , !P5 ;  /* 0xff8000005a3a7808 */ /* 0x000fe40006800000 */
[----:B------:R-:W-:Y:S02]  /*3100*/  FSEL R38, R28, -INF , !P0 ;  /* 0xff8000001c267808 */ /* 0x000fe40004000000 */
[----:B------:R-:W-:Y:S02]  /*3110*/  FSEL R130, R130, -INF , !P4 ;  /* 0xff80000082827808 */ /* 0x000fe40006000000 */
[----:B------:R-:W-:-:S02]  /*3120*/  FSEL R73, R73, -INF , !P2 ;  /* 0xff80000049497808 */ /* 0x000fc40005000000 */
[----:B------:R-:W-:Y:S02]  /*3130*/  FSEL R58, R58, -INF , !P3 ;  /* 0xff8000003a3a7808 */ /* 0x000fe40005800000 */
[----:B------:R-:W-:Y:S02]  /*3140*/  ISETP.GT.AND P0, PT, R39, R30, PT ;  /* 0x0000001e2700720c */ /* 0x000fe40003f04270 */
[----:B------:R-:W-:Y:S02]  /*3150*/  ISETP.GE.AND P4, PT, R30, R176, PT ;  /* 0x000000b01e00720c */ /* 0x000fe40003f86270 */
[-C--:B------:R-:W-:Y:S02]  /*3160*/  ISETP.GT.AND P1, PT, R49, R29.reuse, PT ;  /* 0x0000001d3100720c */ /* 0x080fe40003f24270 */
[----:B------:R-:W-:Y:S02]  /*3170*/  ISETP.GT.AND P2, PT, R39, R29, PT ;  /* 0x0000001d2700720c */ /* 0x000fe40003f44270 */
[----:B------:R-:W-:-:S02]  /*3180*/  ISETP.GE.AND P5, PT, R29, R178, PT ;  /* 0x000000b21d00720c */ /* 0x000fc40003fa6270 */
[----:B------:R-:W-:Y:S02]  /*3190*/  ISETP.GE.AND P3, PT, R29, R176, PT ;  /* 0x000000b01d00720c */ /* 0x000fe40003f66270 */
[----:B------:R-:W1:Y:S01]  /*31a0*/  LDSM.16.M88.4 R28, [R23+0x2800] ;  /* 0x00280000171c783b */ /* 0x000e620000000200 */
[----:B---3--:R-:W-:Y:S01]  /*31b0*/  HMMA.16816.F32 R12, R4, R16, R12 ;  /* 0x00000010040c723c */ /* 0x008fe2000000180c */
[----:B------:R-:W-:Y:S01]  /*31c0*/  FSEL R71, R71, -INF , !P1 ;  /* 0xff80000047477808 */ /* 0x000fe20004800000 */
[-C--:B------:R-:W-:Y:S01]  /*31d0*/  FMUL.FTZ R60, R60, R34.reuse ;  /* 0x000000223c3c7220 */ /* 0x080fe20000410000 */
[----:B------:R-:W-:Y:S01]  /*31e0*/  FSEL R95, R95, -INF , !P2 ;  /* 0xff8000005f5f7808 */ /* 0x000fe20005000000 */
[-C--:B------:R-:W-:Y:S01]  /*31f0*/  FMUL.FTZ R61, R61, R34.reuse ;  /* 0x000000223d3d7220 */ /* 0x080fe20000410000 */
[-C--:B------:R-:W-:Y:S01]  /*3200*/  FMUL.FTZ R62, R62, R34.reuse ;  /* 0x000000223e3e7220 */ /* 0x080fe20000410000 */
[----:B------:R-:W-:Y:S01]  /*3210*/  FMUL.FTZ R63, R63, R34 ;  /* 0x000000223f3f7220 */ /* 0x000fe20000410000 */
[----:B------:R-:W-:Y:S01]  /*3220*/  FSEL R125, R71, -INF , !P5 ;  /* 0xff800000477d7808 */ /* 0x000fe20006800000 */
[----:B------:R-:W-:Y:S01]  /*3230*/  HMMA.16816.F32 R24, R8, R26, RZ ;  /* 0x0000001a0818723c */ /* 0x000fe200000018ff */
[----:B------:R-:W-:Y:S01]  /*3240*/  FSEL R71, R95, -INF , !P3 ;  /* 0xff8000005f477808 */ /* 0x000fe20005800000 */
[----:B------:R-:W-:Y:S01]  /*3250*/  MUFU.TANH R90, R60 ;  /* 0x0000003c005a7308 */ /* 0x000fe20000002400 */
[----:B------:R-:W-:Y:S01]  /*3260*/  VIADD R17, R77, 0x10 ;  /* 0x000000104d117836 */ /* 0x000fe20000000000 */
[----:B------:R-:W-:-:S06]  /*3270*/  FSEL R72, R72, -INF , !P0 ;  /* 0xff80000048487808 */ /* 0x000fcc0004000000 */
[----:B------:R-:W-:Y:S01]  /*3280*/  MUFU.TANH R97, R61 ;  /* 0x0000003d00617308 */ /* 0x000fe20000002400 */
[----:B------:R-:W-:-:S07]  /*3290*/  VIADD R16, R77, 0x11 ;  /* 0x000000114d107836 */ /* 0x000fce0000000000 */
[----:B------:R-:W-:Y:S01]  /*32a0*/  MUFU.TANH R103, R62 ;  /* 0x0000003e00677308 */ /* 0x000fe20000002400 */
[----:B------:R-:W-:-:S07]  /*32b0*/  FSEL R72, R72, -INF , !P4 ;  /* 0xff80000048487808 */ /* 0x000fce0006000000 */
[----:B------:R2:W-:Y:S01]  /*32c0*/  MUFU.TANH R95, R63 ;  /* 0x0000003f005f7308 */ /* 0x0005e20000002400 */
[-C--:B------:R-:W-:Y:S01]  /*32d0*/  ISETP.GT.AND P4, PT, R39, R17.reuse, PT ;  /* 0x000000112700720c */ /* 0x080fe20003f84270 */
[----:B------:R-:W-:Y:S01]  /*32e0*/  FMUL.FTZ R102, R12, R34 ;  /* 0x000000220c667220 */ /* 0x000fe20000410000 */
[----:B------:R-:W-:Y:S01]  /*32f0*/  ISETP.GT.AND P0, PT, R49, R17, PT ;  /* 0x000000113100720c */ /* 0x000fe20003f04270 */
[----:B------:R-:W-:Y:S01]  /*3300*/  VIADD R12, R77, 0x18 ;  /* 0x000000184d0c7836 */ /* 0x000fe20000000000 */
[C---:B------:R-:W-:Y:S02]  /*3310*/  ISETP.GE.AND P1, PT, R17.reuse, R178, PT ;  /* 0x000000b21100720c */ /* 0x040fe40003f26270 */
[----:B------:R-:W-:Y:S01]  /*3320*/  ISETP.GE.AND P2, PT, R17, R176, PT ;  /* 0x000000b01100720c */ /* 0x000fe20003f46270 */
[----:B--2---:R-:W2:Y:S01]  /*3330*/  LDSM.16.M88.4 R60, [R22+0x2800] ;  /* 0x00280000163c783b */ /* 0x004ea20000000200 */
[-C--:B------:R-:W-:Y:S01]  /*3340*/  ISETP.GT.AND P5, PT, R49, R16.reuse, PT ;  /* 0x000000103100720c */ /* 0x080fe20003fa4270 */
[----:B------:R-:W-:Y:S01]  /*3350*/  VIADD R17, R77, 0x19 ;  /* 0x000000194d117836 */ /* 0x000fe20000000000 */
[----:B------:R-:W-:-:S02]  /*3360*/  ISETP.GT.AND P3, PT, R39, R16, PT ;  /* 0x000000102700720c */ /* 0x000fc40003f64270 */
[----:B------:R-:W-:Y:S02]  /*3370*/  FSEL R68, R68, -INF , !P4 ;  /* 0xff80000044447808 */ /* 0x000fe40006000000 */
[----:B------:R-:W-:Y:S01]  /*3380*/  FSEL R99, R99, -INF , !P0 ;  /* 0xff80000063637808 */ /* 0x000fe20004000000 */
[----:B------:R-:W-:Y:S01]  /*3390*/  FMUL.FTZ R13, R13, R34 ;  /* 0x000000220d0d7220 */ /* 0x000fe20000410000 */
[----:B------:R-:W-:Y:S02]  /*33a0*/  ISETP.GE.AND P0, PT, R16, R178, PT ;  /* 0x000000b21000720c */ /* 0x000fe40003f06270 */
[----:B------:R-:W-:Y:S01]  /*33b0*/  FSEL R47, R53, -INF , !P5 ;  /* 0xff800000352f7808 */ /* 0x000fe20006800000 */
[----:B------:R-:W-:Y:S01]  /*33c0*/  HMMA.16816.F32 R24, R4, R18, R24 ;  /* 0x000000120418723c */ /* 0x000fe20000001818 */
[----:B------:R-:W-:Y:S02]  /*33d0*/  ISETP.GT.AND P4, PT, R49, R12, PT ;  /* 0x0000000c3100720c */ /* 0x000fe40003f84270 */
[----:B------:R-:W-:-:S02]  /*33e0*/  FSEL R68, R68, -INF , !P2 ;  /* 0xff80000044447808 */ /* 0x000fc40005000000 */
[----:B------:R-:W-:Y:S02]  /*33f0*/  FSEL R51, R51, -INF , !P3 ;  /* 0xff80000033337808 */ /* 0x000fe40005800000 */
[----:B------:R-:W-:Y:S02]  /*3400*/  ISETP.GT.AND P2, PT, R39, R12, PT ;  /* 0x0000000c2700720c */ /* 0x000fe40003f44270 */
[----:B------:R-:W-:Y:S01]  /*3410*/  ISETP.GT.AND P3, PT, R49, R17, PT ;  /* 0x000000113100720c */ /* 0x000fe20003f64270 */
[----:B------:R1:W-:Y:S01]  /*3420*/  MUFU.TANH R53, R13 ;  /* 0x0000000d00357308 */ /* 0x0003e20000002400 */
[----:B------:R-:W-:Y:S01]  /*3430*/  FSEL R124, R99, -INF , !P1 ;  /* 0xff800000637c7808 */ /* 0x000fe20004800000 */
[-C--:B------:R-:W-:Y:S01]  /*3440*/  FMUL.FTZ R100, R14, R34.reuse ;  /* 0x000000220e647220 */ /* 0x080fe20000410000 */
[----:B------:R-:W-:Y:S01]  /*3450*/  FSEL R47, R47, -INF , !P0 ;  /* 0xff8000002f2f7808 */ /* 0x000fe20004000000 */
[----:B------:R-:W-:Y:S01]  /*3460*/  FMUL.FTZ R99, R15, R34 ;  /* 0x000000220f637220 */ /* 0x000fe20000410000 */
[----:B------:R-:W-:Y:S01]  /*3470*/  ISETP.GE.AND P1, PT, R16, R176, PT ;  /* 0x000000b01000720c */ /* 0x000fe20003f26270 */
[----:B------:R-:W-:Y:S01]  /*3480*/  VIADD R16, R77, 0x20 ;  /* 0x000000204d107836 */ /* 0x000fe20000000000 */
[----:B------:R-:W-:-:S02]  /*3490*/  ISETP.GE.AND P5, PT, R12, R178, PT ;  /* 0x000000b20c00720c */ /* 0x000fc40003fa6270 */
[----:B------:R-:W-:Y:S02]  /*34a0*/  ISETP.GE.AND P0, PT, R12, R176, PT ;  /* 0x000000b00c00720c */ /* 0x000fe40003f06270 */
[----:B------:R-:W-:Y:S02]  /*34b0*/  FSEL R46, R67, -INF , !P4 ;  /* 0xff800000432e7808 */ /* 0x000fe40006000000 */
[----:B------:R-:W-:Y:S02]  /*34c0*/  ISETP.GE.AND P4, PT, R17, R178, PT ;  /* 0x000000b21100720c */ /* 0x000fe40003f86270 */
[----:B------:R-:W-:Y:S01]  /*34d0*/  FSEL R85, R85, -INF , !P2 ;  /* 0xff80000055557808 */ /* 0x000fe20005000000 */
[----:B-1----:R-:W-:Y:S01]  /*34e0*/  HMMA.16816.F32 R12, R8, R28, RZ ;  /* 0x0000001c080c723c */ /* 0x002fe200000018ff */
[----:B------:R-:W-:Y:S02]  /*34f0*/  FSEL R59, R66, -INF , !P3 ;  /* 0xff800000423b7808 */ /* 0x000fe40005800000 */
[----:B------:R-:W-:-:S02]  /*3500*/  FSEL R67, R51, -INF , !P1 ;  /* 0xff80000033437808 */ /* 0x000fc40004800000 */
[----:B------:R-:W-:Y:S02]  /*3510*/  FSEL R46, R46, -INF , !P5 ;  /* 0xff8000002e2e7808 */ /* 0x000fe40006800000 */
[----:B------:R-:W-:Y:S02]  /*3520*/  FSEL R66, R85, -INF , !P0 ;  /* 0xff80000055427808 */ /* 0x000fe40004000000 */
[----:B------:R-:W-:Y:S02]  /*3530*/  FSEL R59, R59, -INF , !P4 ;  /* 0xff8000003b3b7808 */ /* 0x000fe40006000000 */
[----:B------:R-:W-:Y:S02]  /*3540*/  ISETP.GT.AND P1, PT, R39, R17, PT ;  /* 0x000000112700720c */ /* 0x000fe40003f24270 */
[----:B------:R-:W-:Y:S02]  /*3550*/  ISETP.GE.AND P5, PT, R17, R176, PT ;  /* 0x000000b01100720c */ /* 0x000fe40003fa6270 */
[----:B------:R-:W-:-:S02]  /*3560*/  ISETP.GT.AND P2, PT, R49, R16, PT ;  /* 0x000000103100720c */ /* 0x000fc40003f44270 */
[----:B------:R-:W-:Y:S02]  /*3570*/  ISETP.GT.AND P0, PT, R39, R16, PT ;  /* 0x000000102700720c */ /* 0x000fe40003f04270 */
[C---:B------:R-:W-:Y:S02]  /*3580*/  ISETP.GE.AND P3, PT, R16.reuse, R178, PT ;  /* 0x000000b21000720c */ /* 0x040fe40003f66270 */
[----:B------:R-:W-:Y:S01]  /*3590*/  ISETP.GE.AND P4, PT, R16, R176, PT ;  /* 0x000000b01000720c */ /* 0x000fe20003f86270 */
[----:B------:R-:W1:Y:S01]  /*35a0*/  MUFU.TANH R20, R20 ;  /* 0x0000001400147308 */ /* 0x000e620000002400 */
[----:B------:R-:W3:Y:S01]  /*35b0*/  LDSM.16.M88.4 R16, [R23+0x2c00] ;  /* 0x002c00001710783b */ /* 0x000ee20000000200 */
[-C--:B------:R-:W-:Y:S01]  /*35c0*/  FMUL.FTZ R24, R24, R34.reuse ;  /* 0x0000002218187220 */ /* 0x080fe20000410000 */
[----:B--2---:R-:W-:Y:S01]  /*35d0*/  HMMA.16816.F32 R12, R4, R60, R12 ;  /* 0x0000003c040c723c */ /* 0x004fe2000000180c */
[-C--:B------:R-:W-:Y:S01]  /*35e0*/  FMUL.FTZ R25, R25, R34.reuse ;  /* 0x0000002219197220 */ /* 0x080fe20000410000 */
[----:B------:R-:W-:Y:S01]  /*35f0*/  FSEL R65, R65, -INF , !P1 ;  /* 0xff80000041417808 */ /* 0x000fe20004800000 */
[-C--:B------:R-:W-:Y:S01]  /*3600*/  FMUL.FTZ R26, R26, R34.reuse ;  /* 0x000000221a1a7220 */ /* 0x080fe20000410000 */
[----:B------:R-:W-:Y:S01]  /*3610*/  FMUL.FTZ R27, R27, R34 ;  /* 0x000000221b1b7220 */ /* 0x000fe20000410000 */
[----:B------:R2:W-:Y:S01]  /*3620*/  MUFU.TANH R106, R24 ;  /* 0x00000018006a7308 */ /* 0x0005e20000002400 */
[----:B------:R-:W-:-:S02]  /*3630*/  FSEL R65, R65, -INF , !P5 ;  /* 0xff80000041417808 */ /* 0x000fc40006800000 */
[----:B------:R-:W-:-:S05]  /*3640*/  FSEL R93, R93, -INF , !P0 ;  /* 0xff8000005d5d7808 */ /* 0x000fca0004000000 */
[----:B------:R-:W-:Y:S01]  /*3650*/  MUFU.TANH R51, R25 ;  /* 0x0000001900337308 */ /* 0x000fe20000002400 */
[----:B-1----:R-:W-:Y:S01]  /*3660*/  FSEL R20, R20, -INF , !P2 ;  /* 0xff80000014147808 */ /* 0x002fe20005000000 */
[----:B--2---:R-:W-:-:S06]  /*3670*/  VIADD R24, R77, 0x21 ;  /* 0x000000214d187836 */ /* 0x004fcc0000000000 */
[----:B------:R-:W-:Y:S01]  /*3680*/  MUFU.TANH R85, R26 ;  /* 0x0000001a00557308 */ /* 0x000fe20000002400 */
[-C--:B------:R-:W-:Y:S02]  /*3690*/  ISETP.GT.AND P1, PT, R49, R24.reuse, PT ;  /* 0x000000183100720c */ /* 0x080fe40003f24270 */
[----:B------:R-:W-:Y:S02]  /*36a0*/  ISETP.GT.AND P5, PT, R39, R24, PT ;  /* 0x000000182700720c */ /* 0x000fe40003fa4270 */
[----:B------:R-:W-:-:S03]  /*36b0*/  ISETP.GE.AND P2, PT, R24, R178, PT ;  /* 0x000000b21800720c */ /* 0x000fc60003f46270 */
[----:B------:R1:W-:Y:S01]  /*36c0*/  MUFU.TANH R109, R27 ;  /* 0x0000001b006d7308 */ /* 0x0003e20000002400 */
[----:B------:R-:W-:Y:S01]  /*36d0*/  ISETP.GE.AND P0, PT, R24, R176, PT ;  /* 0x000000b01800720c */ /* 0x000fe20003f06270 */
[----:B------:R-:W-:Y:S01]  /*36e0*/  VIADD R60, R77, 0x28 ;  /* 0x000000284d3c7836 */ /* 0x000fe20000000000 */
[----:B------:R-:W-:Y:S01]  /*36f0*/  HMMA.16816.F32 R28, R8, R30, RZ ;  /* 0x0000001e081c723c */ /* 0x000fe200000018ff */
[----:B------:R-:W-:Y:S02]  /*3700*/  FSEL R43, R20, -INF , !P3 ;  /* 0xff800000142b7808 */ /* 0x000fe40005800000 */
[----:B------:R-:W-:Y:S02]  /*3710*/  FSEL R54, R54, -INF , !P5 ;  /* 0xff80000036367808 */ /* 0x000fe40006800000 */
[----:B------:R-:W-:Y:S01]  /*3720*/  ISETP.GT.AND P3, PT, R49, R60, PT ;  /* 0x0000003c3100720c */ /* 0x000fe20003f64270 */
[----:B-1----:R-:W1:Y:S01]  /*3730*/  LDSM.16.M88.4 R24, [R22+0x2c00] ;  /* 0x002c00001618783b */ /* 0x002e620000000200 */
[----:B------:R-:W-:Y:S01]  /*3740*/  FSEL R41, R92, -INF , !P1 ;  /* 0xff8000005c297808 */ /* 0x000fe20004800000 */
[-C--:B------:R-:W-:Y:S01]  /*3750*/  FMUL.FTZ R110, R12, R34.reuse ;  /* 0x000000220c6e7220 */ /* 0x080fe20000410000 */
[----:B------:R-:W-:Y:S01]  /*3760*/  FSEL R122, R78, -INF , !P3 ;  /* 0xff8000004e7a7808 */ /* 0x000fe20005800000 */
[----:B------:R-:W-:Y:S01]  /*3770*/  VIADD R12, R77, 0x29 ;  /* 0x000000294d0c7836 */ /* 0x000fe20000000000 */
[----:B------:R-:W-:Y:S01]  /*3780*/  FSEL R20, R93, -INF , !P4 ;  /* 0xff8000005d147808 */ /* 0x000fe20006000000 */
[----:B------:R-:W-:Y:S01]  /*3790*/  FMUL.FTZ R13, R13, R34 ;  /* 0x000000220d0d7220 */ /* 0x000fe20000410000 */
[----:B------:R-:W-:-:S02]  /*37a0*/  ISETP.GE.AND P1, PT, R60, R178, PT ;  /* 0x000000b23c00720c */ /* 0x000fc40003f26270 */
[----:B------:R-:W-:Y:S01]  /*37b0*/  FSEL R78, R54, -INF , !P0 ;  /* 0xff800000364e7808 */ /* 0x000fe20004000000 */
[----:B------:R-:W-:Y:S01]  /*37c0*/  VIADD R54, R77, 0x30 ;  /* 0x000000304d367836 */ /* 0x000fe20000000000 */
[----:B------:R-:W-:Y:S01]  /*37d0*/  ISETP.GT.AND P4, PT, R39, R60, PT ;  /* 0x0000003c2700720c */ /* 0x000fe20003f84270 */
[----:B------:R3:W-:Y:S01]  /*37e0*/  MUFU.TANH R92, R13 ;  /* 0x0000000d005c7308 */ /* 0x0007e20000002400 */
[----:B------:R-:W-:Y:S01]  /*37f0*/  FSEL R122, R122, -INF , !P1 ;  /* 0xff8000007a7a7808 */ /* 0x000fe20004800000 */
[----:B------:R-:W-:Y:S01]  /*3800*/  FMUL.FTZ R101, R14, R34 ;  /* 0x000000220e657220 */ /* 0x000fe20000410000 */
[----:B------:R-:W-:Y:S01]  /*3810*/  ISETP.GT.AND P5, PT, R49, R12, PT ;  /* 0x0000000c3100720c */ /* 0x000fe20003fa4270 */
[----:B------:R-:W-:Y:S01]  /*3820*/  FMUL.FTZ R61, R15, R34 ;  /* 0x000000220f3d7220 */ /* 0x000fe20000410000 */
[----:B------:R-:W-:Y:S02]  /*3830*/  ISETP.GT.AND P0, PT, R39, R12, PT ;  /* 0x0000000c2700720c */ /* 0x000fe40003f04270 */
[----:B------:R-:W-:-:S02]  /*3840*/  ISETP.GE.AND P3, PT, R12, R178, PT ;  /* 0x000000b20c00720c */ /* 0x000fc40003f66270 */
[----:B------:R-:W-:Y:S02]  /*3850*/  ISETP.GE.AND P1, PT, R12, R176, PT ;  /* 0x000000b00c00720c */ /* 0x000fe40003f26270 */
[----:B------:R-:W-:Y:S02]  /*3860*/  FSEL R83, R83, -INF , !P4 ;  /* 0xff80000053537808 */ /* 0x000fe40006000000 */
[----:B------:R-:W-:Y:S02]  /*3870*/  ISETP.GT.AND P4, PT, R49, R54, PT ;  /* 0x000000363100720c */ /* 0x000fe40003f84270 */
[----:B------:R-:W-:Y:S01]  /*3880*/  FSEL R41, R41, -INF , !P2 ;  /* 0xff80000029297808 */ /* 0x000fe20005000000 */
[----:B---3--:R-:W-:Y:S01]  /*3890*/  HMMA.16816.F32 R12, R8, R16, RZ ;  /* 0x00000010080c723c */ /* 0x008fe200000018ff */
[----:B------:R-:W-:Y:S01]  /*38a0*/  ISETP.GE.AND P2, PT, R60, R176, PT ;  /* 0x000000b03c00720c */ /* 0x000fe20003f46270 */
[----:B------:R-:W-:Y:S01]  /*38b0*/  VIADD R60, R77, 0x31 ;  /* 0x000000314d3c7836 */ /* 0x000fe20000000000 */
[----:B------:R-:W-:-:S02]  /*38c0*/  FSEL R79, R79, -INF , !P5 ;  /* 0xff8000004f4f7808 */ /* 0x000fc40006800000 */
[----:B------:R-:W-:Y:S02]  /*38d0*/  ISETP.GE.AND P5, PT, R54, R178, PT ;  /* 0x000000b23600720c */ /* 0x000fe40003fa6270 */
[----:B------:R-:W-:Y:S01]  /*38e0*/  FSEL R80, R80, -INF , !P0 ;  /* 0xff80000050507808 */ /* 0x000fe20004000000 */
[----:B------:R-:W-:Y:S01]  /*38f0*/  HMMA.16816.F32 R28, R4, R62, R28 ;  /* 0x0000003e041c723c */ /* 0x000fe2000000181c */
[----:B------:R-:W-:Y:S02]  /*3900*/  FSEL R87, R87, -INF , !P4 ;  /* 0xff80000057577808 */ /* 0x000fe40006000000 */
[----:B------:R-:W-:Y:S02]  /*3910*/  FSEL R93, R79, -INF , !P3 ;  /* 0xff8000004f5d7808 */ /* 0x000fe40005800000 */
[----:B------:R-:W-:Y:S01]  /*3920*/  FSEL R80, R80, -INF , !P1 ;  /* 0xff80000050507808 */ /* 0x000fe20004800000 */
[----:B------:R2:W-:Y:S01]  /*3930*/  MUFU.TANH R79, R61 ;  /* 0x0000003d004f7308 */ /* 0x0005e20000002400 */
[----:B------:R-:W-:-:S02]  /*3940*/  FSEL R136, R87, -INF , !P5 ;  /* 0xff80000057887808 */ /* 0x000fc40006800000 */
[-C--:B------:R-:W-:Y:S02]  /*3950*/  ISETP.GT.AND P0, PT, R49, R60.reuse, PT ;  /* 0x0000003c3100720c */ /* 0x080fe40003f04270 */
[----:B------:R-:W-:Y:S02]  /*3960*/  ISETP.GT.AND P1, PT, R39, R60, PT ;  /* 0x0000003c2700720c */ /* 0x000fe40003f24270 */
[C---:B------:R-:W-:Y:S02]  /*3970*/  ISETP.GE.AND P4, PT, R60.reuse, R178, PT ;  /* 0x000000b23c00720c */ /* 0x040fe40003f86270 */
[----:B------:R-:W-:Y:S02]  /*3980*/  ISETP.GE.AND P5, PT, R60, R176, PT ;  /* 0x000000b03c00720c */ /* 0x000fe40003fa6270 */
[----:B--2---:R-:W2:Y:S01]  /*3990*/  LDSM.16.M88.4 R60, [R23+0x3000] ;  /* 0x00300000173c783b */ /* 0x004ea20000000200 */
[----:B------:R-:W-:Y:S01]  /*39a0*/  FSEL R83, R83, -INF , !P2 ;  /* 0xff80000053537808 */ /* 0x000fe20005000000 */
[----:B-1----:R-:W-:Y:S01]  /*39b0*/  HMMA.16816.F32 R12, R4, R24, R12 ;  /* 0x00000018040c723c */ /* 0x002fe2000000180c */
[----:B------:R-:W-:Y:S01]  /*39c0*/  ISETP.GT.AND P2, PT, R39, R54, PT ;  /* 0x000000362700720c */ /* 0x000fe20003f44270 */
[----:B------:R-:W-:Y:S01]  /*39d0*/  FMUL.FTZ R28, R28, R34 ;  /* 0x000000221c1c7220 */ /* 0x000fe20000410000 */
[----:B------:R-:W-:Y:S01]  /*39e0*/  ISETP.GE.AND P3, PT, R54, R176, PT ;  /* 0x000000b03600720c */ /* 0x000fe20003f66270 */
[-C--:B------:R-:W-:Y:S01]  /*39f0*/  FMUL.FTZ R29, R29, R34.reuse ;  /* 0x000000221d1d7220 */ /* 0x080fe20000410000 */
[----:B------:R-:W-:Y:S01]  /*3a00*/  FSEL R84, R84, -INF , !P2 ;  /* 0xff80000054547808 */ /* 0x000fe20005000000 */
[-C--:B------:R-:W-:Y:S01]  /*3a10*/  FMUL.FTZ R30, R30, R34.reuse ;  /* 0x000000221e1e7220 */ /* 0x080fe20000410000 */
[----:B------:R-:W-:Y:S01]  /*3a20*/  FSEL R82, R82, -INF , !P1 ;  /* 0xff80000052527808 */ /* 0x000fe20004800000 */
[----:B------:R-:W-:Y:S01]  /*3a30*/  FMUL.FTZ R31, R31, R34 ;  /* 0x000000221f1f7220 */ /* 0x000fe20000410000 */
[----:B------:R-:W-:Y:S01]  /*3a40*/  HMMA.16816.F32 R16, R8, R18, RZ ;  /* 0x000000120810723c */ /* 0x000fe200000018ff */
[----:B------:R-:W-:Y:S01]  /*3a50*/  FSEL R87, R84, -INF , !P3 ;  /* 0xff80000054577808 */ /* 0x000fe20005800000 */
[----:B------:R-:W-:Y:S01]  /*3a60*/  MUFU.TANH R54, R28 ;  /* 0x0000001c00367308 */ /* 0x000fe20000002400 */
[----:B------:R-:W-:Y:S01]  /*3a70*/  FSEL R84, R82, -INF , !P5 ;  /* 0xff80000052547808 */ /* 0x000fe20006800000 */
[----:B------:R-:W-:-:S06]  /*3a80*/  VIADD R25, R77, 0x38 ;  /* 0x000000384d197836 */ /* 0x000fcc0000000000 */
[----:B------:R-:W-:Y:S01]  /*3a90*/  MUFU.TANH R113, R29 ;  /* 0x0000001d00717308 */ /* 0x000fe20000002400 */
[----:B------:R-:W-:Y:S01]  /*3aa0*/  VIADD R24, R77, 0x39 ;  /* 0x000000394d187836 */ /* 0x000fe20000000000 */
[----:B------:R-:W-:-:S06]  /*3ab0*/  FSEL R81, R81, -INF , !P0 ;  /* 0xff80000051517808 */ /* 0x000fcc0004000000 */
[----:B------:R-:W-:Y:S01]  /*3ac0*/  MUFU.TANH R115, R30 ;  /* 0x0000001e00737308 */ /* 0x000fe20000002400 */
[----:B------:R-:W-:-:S07]  /*3ad0*/  ISETP.GT.AND P2, PT, R49, R25, PT ;  /* 0x000000193100720c */ /* 0x000fce0003f44270 */
[----:B------:R1:W-:Y:S01]  /*3ae0*/  MUFU.TANH R82, R31 ;  /* 0x0000001f00527308 */ /* 0x0003e20000002400 */
[----:B------:R-:W-:-:S07]  /*3af0*/  ISETP.GT.AND P3, PT, R39, R25, PT ;  /* 0x000000192700720c */ /* 0x000fce0003f64270 */
[----:B------:R-:W3:Y:S01]  /*3b00*/  MUFU.TANH R96, R96 ;  /* 0x0000006000607308 */ /* 0x000ee20000002400 */
[----:B-1----:R-:W1:Y:S07]  /*3b10*/  LDSM.16.M88.4 R28, [R22+0x3000] ;  /* 0x00300000161c783b */ /* 0x002e6e0000000200 */
[----:B------:R-:W4:Y:S01]  /*3b20*/  MUFU.TANH R104, R104 ;  /* 0x0000006800687308 */ /* 0x000f220000002400 */
[----:B------:R-:W-:Y:S01]  /*3b30*/  FSEL R141, R81, -INF , !P4 ;  /* 0xff800000518d7808 */ /* 0x000fe20006000000 */
[----:B------:R-:W-:Y:S01]  /*3b40*/  FMUL.FTZ R108, R12, R34 ;  /* 0x000000220c6c7220 */ /* 0x000fe20000410000 */
[----:B------:R-:W-:Y:S01]  /*3b50*/  ISETP.GE.AND P0, PT, R25, R178, PT ;  /* 0x000000b21900720c */ /* 0x000fe20003f06270 */
[----:B------:R-:W-:Y:S01]  /*3b60*/  VIADD R12, R77, 0x40 ;  /* 0x000000404d0c7836 */ /* 0x000fe20000000000 */
[----:B------:R-:W-:Y:S01]  /*3b70*/  ISETP.GE.AND P1, PT, R25, R176, PT ;  /* 0x000000b01900720c */ /* 0x000fe20003f26270 */
[----:B------:R-:W-:Y:S01]  /*3b80*/  VIADD R25, R77, 0x41 ;  /* 0x000000414d197836 */ /* 0x000fe20000000000 */
[----:B------:R-:W-:-:S02]  /*3b90*/  ISETP.GT.AND P4, PT, R49, R24, PT ;  /* 0x000000183100720c */ /* 0x000fc40003f84270 */
[----:B------:R-:W-:Y:S02]  /*3ba0*/  FSEL R91, R91, -INF , !P2 ;  /* 0xff8000005b5b7808 */ /* 0x000fe40005000000 */
[----:B------:R-:W-:Y:S02]  /*3bb0*/  ISETP.GT.AND P5, PT, R39, R24, PT ;  /* 0x000000182700720c */ /* 0x000fe40003fa4270 */
[----:B------:R-:W-:Y:S01]  /*3bc0*/  FSEL R88, R88, -INF , !P3 ;  /* 0xff80000058587808 */ /* 0x000fe20005800000 */
[----:B------:R-:W-:Y:S01]  /*3bd0*/  FMUL.FTZ R13, R13, R34 ;  /* 0x000000220d0d7220 */ /* 0x000fe20000410000 */
[C---:B------:R-:W-:Y:S02]  /*3be0*/  ISETP.GE.AND P2, PT, R24.reuse, R178, PT ;  /* 0x000000b21800720c */ /* 0x040fe40003f46270 */
[----:B------:R-:W-:Y:S02]  /*3bf0*/  FSEL R140, R91, -INF , !P0 ;  /* 0xff8000005b8c7808 */ /* 0x000fe40004000000 */
[----:B------:R-:W-:Y:S01]  /*3c00*/  FSEL R55, R55, -INF , !P4 ;  /* 0xff80000037377808 */ /* 0x000fe20006000000 */
[----:B------:R-:W-:Y:S01]  /*3c10*/  HMMA.16816.F32 R16, R4, R26, R16 ;  /* 0x0000001a0410723c */ /* 0x000fe20000001810 */
[----:B------:R-:W-:-:S02]  /*3c20*/  ISETP.GE.AND P0, PT, R24, R176, PT ;  /* 0x000000b01800720c */ /* 0x000fc40003f06270 */
[-C--:B------:R-:W-:Y:S02]  /*3c30*/  ISETP.GT.AND P3, PT, R49, R12.reuse, PT ;  /* 0x0000000c3100720c */ /* 0x080fe40003f64270 */
[----:B------:R-:W-:Y:S02]  /*3c40*/  FSEL R88, R88, -INF , !P1 ;  /* 0xff80000058587808 */ /* 0x000fe40004800000 */
[----:B------:R-:W-:Y:S02]  /*3c50*/  FSEL R89, R89, -INF , !P5 ;  /* 0xff80000059597808 */ /* 0x000fe40006800000 */
[----:B------:R-:W-:Y:S02]  /*3c60*/  ISETP.GT.AND P1, PT, R39, R12, PT ;  /* 0x0000000c2700720c */ /* 0x000fe40003f24270 */
[----:B------:R-:W-:Y:S01]  /*3c70*/  ISETP.GT.AND P5, PT, R49, R25, PT ;  /* 0x000000193100720c */ /* 0x000fe20003fa4270 */
[----:B------:R2:W-:Y:S01]  /*3c80*/  MUFU.TANH R105, R13 ;  /* 0x0000000d00697308 */ /* 0x0005e20000002400 */
[----:B------:R-:W-:Y:S01]  /*3c90*/  FSEL R107, R55, -INF , !P2 ;  /* 0xff800000376b7808 */ /* 0x000fe20005000000 */
[----:B------:R-:W-:Y:S01]  /*3ca0*/  FMUL.FTZ R112, R14, R34 ;  /* 0x000000220e707220 */ /* 0x000fe20000410000 */
[C---:B------:R-:W-:Y:S01]  /*3cb0*/  ISETP.GE.AND P4, PT, R12.reuse, R178, PT ;  /* 0x000000b20c00720c */ /* 0x040fe20003f86270 */
[----:B------:R-:W-:Y:S01]  /*3cc0*/  FMUL.FTZ R55, R15, R34 ;  /* 0x000000220f377220 */ /* 0x000fe20000410000 */
[----:B------:R-:W-:Y:S01]  /*3cd0*/  ISETP.GE.AND P2, PT, R12, R176, PT ;  /* 0x000000b00c00720c */ /* 0x000fe20003f46270 */
[----:B------:R-:W-:Y:S01]  /*3ce0*/  VIADD R24, R77, 0x48 ;  /* 0x000000484d187836 */ /* 0x000fe20000000000 */
[----:B---3--:R-:W-:-:S02]  /*3cf0*/  FSEL R96, R96, -INF , !P3 ;  /* 0xff80000060607808 */ /* 0x008fc40005800000 */
[----:B------:R-:W-:Y:S02]  /*3d00*/  FSEL R91, R89, -INF , !P0 ;  /* 0xff800000595b7808 */ /* 0x000fe40004000000 */
[----:B------:R-:W-:Y:S02]  /*3d10*/  ISETP.GE.AND P3, PT, R25, R178, PT ;  /* 0x000000b21900720c */ /* 0x000fe40003f66270 */
[----:B----4-:R-:W-:Y:S02]  /*3d20*/  FSEL R89, R104, -INF , !P1 ;  /* 0xff80000068597808 */ /* 0x010fe40004800000 */
[----:B------:R-:W-:Y:S01]  /*3d30*/  FSEL R155, R98, -INF , !P5 ;  /* 0xff800000629b7808 */ /* 0x000fe20006800000 */
[----:B--2---:R-:W-:Y:S01]  /*3d40*/  HMMA.16816.F32 R12, R8, R60, RZ ;  /* 0x0000003c080c723c */ /* 0x004fe200000018ff */
[----:B------:R-:W2:Y:S01]  /*3d50*/  MUFU.TANH R94, R94 ;  /* 0x0000005e005e7308 */ /* 0x000ea20000002400 */
        /* <DEDUP_REMOVED lines=9> */
[----:B------:R-:W3:Y:S01]  /*3df0*/  LDSM.16.M88.4 R24, [R23+0x3400] ;  /* 0x003400001718783b */ /* 0x000ee20000000200 */
[-C--:B------:R-:W-:Y:S01]  /*3e00*/  FMUL.FTZ R16, R16, R34.reuse ;  /* 0x0000002210107220 */ /* 0x080fe20000410000 */
[----:B--2---:R-:W-:Y:S01]  /*3e10*/  FSEL R94, R94, -INF , !P0 ;  /* 0xff8000005e5e7808 */ /* 0x004fe20004000000 */
[----:B-1----:R-:W-:Y:S01]  /*3e20*/  HMMA.16816.F32 R12, R4, R28, R12 ;  /* 0x0000001c040c723c */ /* 0x002fe2000000180c */
[----:B------:R-:W-:Y:S01]  /*3e30*/  FSEL R90, R90, -INF , !P1 ;  /* 0xff8000005a5a7808 */ /* 0x000fe20004800000 */
[----:B------:R1:W-:Y:S01]  /*3e40*/  MUFU.TANH R98, R16 ;  /* 0x0000001000627308 */ /* 0x0003e20000002400 */
[-C--:B------:R-:W-:Y:S01]  /*3e50*/  FMUL.FTZ R17, R17, R34.reuse ;  /* 0x0000002211117220 */ /* 0x080fe20000410000 */
[-C--:B------:R-:W-:Y:S01]  /*3e60*/  FMUL.FTZ R18, R18, R34.reuse ;  /* 0x0000002212127220 */ /* 0x080fe20000410000 */
[----:B------:R-:W-:Y:S01]  /*3e70*/  FMUL.FTZ R19, R19, R34 ;  /* 0x0000002213137220 */ /* 0x000fe20000410000 */
[----:B------:R-:W-:-:S02]  /*3e80*/  FSEL R96, R94, -INF , !P4 ;  /* 0xff8000005e607808 */ /* 0x000fc40006000000 */
[----:B------:R-:W-:Y:S02]  /*3e90*/  FSEL R94, R103, -INF , !P2 ;  /* 0xff800000675e7808 */ /* 0x000fe40005000000 */
[----:B------:R-:W2:Y:S01]  /*3ea0*/  MUFU.TANH R102, R102 ;  /* 0x0000006600667308 */ /* 0x000ea20000002400 */
[----:B------:R-:W-:Y:S01]  /*3eb0*/  FSEL R154, R90, -INF , !P5 ;  /* 0xff8000005a9a7808 */ /* 0x000fe20006800000 */
[----:B-1----:R-:W-:-:S06]  /*3ec0*/  VIADD R16, R77, 0x49 ;  /* 0x000000494d107836 */ /* 0x002fcc0000000000 */
[----:B------:R-:W-:Y:S01]  /*3ed0*/  MUFU.TANH R81, R17 ;  /* 0x0000001100517308 */ /* 0x000fe20000002400 */
[-C--:B------:R-:W-:Y:S02]  /*3ee0*/  ISETP.GT.AND P0, PT, R49, R16.reuse, PT ;  /* 0x000000103100720c */ /* 0x080fe40003f04270 */
[----:B------:R-:W-:Y:S02]  /*3ef0*/  ISETP.GT.AND P4, PT, R39, R16, PT ;  /* 0x000000102700720c */ /* 0x000fe40003f84270 */
[----:B------:R-:W-:-:S03]  /*3f00*/  ISETP.GE.AND P1, PT, R16, R178, PT ;  /* 0x000000b21000720c */ /* 0x000fc60003f26270 */
[----:B------:R-:W-:Y:S01]  /*3f10*/  MUFU.TANH R104, R18 ;  /* 0x0000001200687308 */ /* 0x000fe20000002400 */
[----:B------:R-:W-:Y:S01]  /*3f20*/  ISETP.GE.AND P2, PT, R16, R176, PT ;  /* 0x000000b01000720c */ /* 0x000fe20003f46270 */
[----:B------:R-:W-:-:S06]  /*3f30*/  VIADD R28, R77, 0x50 ;  /* 0x000000504d1c7836 */ /* 0x000fcc0000000000 */
[----:B------:R1:W-:Y:S01]  /*3f40*/  MUFU.TANH R90, R19 ;  /* 0x00000013005a7308 */ /* 0x0003e20000002400 */
[----:B------:R-:W-:Y:S01]  /*3f50*/  HMMA.16816.F32 R60, R8, R62, RZ ;  /* 0x0000003e083c723c */ /* 0x000fe200000018ff */
[----:B------:R-:W-:-:S06]  /*3f60*/  ISETP.GT.AND P5, PT, R49, R28, PT ;  /* 0x0000001c3100720c */ /* 0x000fcc0003fa4270 */
[----:B------:R-:W4:Y:S01]  /*3f70*/  MUFU.TANH R100, R100 ;  /* 0x0000006400647308 */ /* 0x000f220000002400 */
[----:B-1----:R-:W1:Y:S07]  /*3f80*/  LDSM.16.M88.4 R16, [R22+0x3400] ;  /* 0x003400001610783b */ /* 0x002e6e0000000200 */
[----:B------:R-:W3:Y:S01]  /*3f90*/  MUFU.TANH R99, R99 ;  /* 0x0000006300637308 */ /* 0x000ee20000002400 */
[----:B------:R-:W-:Y:S01]  /*3fa0*/  FSEL R97, R97, -INF , !P0 ;  /* 0xff80000061617808 */ /* 0x000fe20004000000 */
[----:B------:R-:W-:Y:S01]  /*3fb0*/  FMUL.FTZ R111, R12, R34 ;  /* 0x000000220c6f7220 */ /* 0x000fe20000410000 */
[----:B------:R-:W-:Y:S01]  /*3fc0*/  FSEL R95, R95, -INF , !P4 ;  /* 0xff8000005f5f7808 */ /* 0x000fe20006000000 */
[----:B------:R-:W-:Y:S01]  /*3fd0*/  VIADD R12, R77, 0x51 ;  /* 0x000000514d0c7836 */ /* 0x000fe20000000000 */
[----:B------:R-:W-:Y:S01]  /*3fe0*/  ISETP.GE.AND P0, PT, R28, R178, PT ;  /* 0x000000b21c00720c */ /* 0x000fe20003f06270 */
[----:B------:R-:W-:Y:S01]  /*3ff0*/  FMUL.FTZ R13, R13, R34 ;  /* 0x000000220d0d7220 */ /* 0x000fe20000410000 */
[----:B--2---:R-:W-:Y:S01]  /*4000*/  FSEL R102, R102, -INF , !P5 ;  /* 0xff80000066667808 */ /* 0x004fe20006800000 */
[----:B------:R-:W-:Y:S01]  /*4010*/  VIADD R29, R77, 0x58 ;  /* 0x000000584d1d7836 */ /* 0x000fe20000000000 */
[----:B------:R-:W-:-:S02]  /*4020*/  FSEL R94, R94, -INF , !P3 ;  /* 0xff8000005e5e7808 */ /* 0x000fc40005800000 */
[----:B------:R-:W-:Y:S01]  /*4030*/  FSEL R114, R97, -INF , !P1 ;  /* 0xff80000061727808 */ /* 0x000fe20004800000 */
[----:B------:R-:W-:Y:S01]  /*4040*/  FMUL.FTZ R103, R14, R34 ;  /* 0x000000220e677220 */ /* 0x000fe20000410000 */
[----:B------:R-:W-:Y:S02]  /*4050*/  ISETP.GT.AND P3, PT, R39, R28, PT ;  /* 0x0000001c2700720c */ /* 0x000fe40003f64270 */
[----:B------:R-:W-:Y:S02]  /*4060*/  FSEL R97, R95, -INF , !P2 ;  /* 0xff8000005f617808 */ /* 0x000fe40005000000 */
[----:B------:R-:W-:Y:S01]  /*4070*/  FSEL R161, R102, -INF , !P0 ;  /* 0xff80000066a17808 */ /* 0x000fe20004000000 */
[----:B------:R3:W-:Y:S01]  /*4080*/  MUFU.TANH R95, R13 ;  /* 0x0000000d005f7308 */ /* 0x0007e20000002400 */
[----:B------:R-:W-:Y:S01]  /*4090*/  ISETP.GT.AND P4, PT, R49, R12, PT ;  /* 0x0000000c3100720c */ /* 0x000fe20003f84270 */
[----:B------:R-:W-:Y:S01]  /*40a0*/  FMUL.FTZ R102, R15, R34 ;  /* 0x000000220f667220 */ /* 0x000fe20000410000 */
[----:B------:R-:W-:-:S02]  /*40b0*/  ISETP.GT.AND P2, PT, R39, R12, PT ;  /* 0x0000000c2700720c */ /* 0x000fc40003f44270 */
[C---:B------:R-:W-:Y:S02]  /*40c0*/  ISETP.GE.AND P5, PT, R12.reuse, R178, PT ;  /* 0x000000b20c00720c */ /* 0x040fe40003fa6270 */
[-C--:B------:R-:W-:Y:S02]  /*40d0*/  ISETP.GE.AND P0, PT, R12, R176.reuse, PT ;  /* 0x000000b00c00720c */ /* 0x080fe40003f06270 */
[----:B----4-:R-:W-:Y:S02]  /*40e0*/  FSEL R100, R100, -INF , !P3 ;  /* 0xff80000064647808 */ /* 0x010fe40005800000 */
[----:B------:R-:W-:Y:S01]  /*40f0*/  ISETP.GT.AND P3, PT, R49, R29, PT ;  /* 0x0000001d3100720c */ /* 0x000fe20003f64270 */
        /* <DEDUP_REMOVED lines=18> */
[----:B------:R-:W2:Y:S01]  /*4220*/  LDSM.16.M88.4 R28, [R23+0x3800] ;  /* 0x00380000171c783b */ /* 0x000ea20000000200 */
[----:B------:R-:W3:Y:S01]  /*4230*/  MUFU.TANH R101, R101 ;  /* 0x0000006500657308 */ /* 0x000ee20000002400 */
[----:B-1----:R-:W-:Y:S01]  /*4240*/  HMMA.16816.F32 R12, R4, R16, R12 ;  /* 0x00000010040c723c */ /* 0x002fe2000000180c */
[----:B------:R-:W-:Y:S01]  /*4250*/  FSEL R85, R85, -INF , !P1 ;  /* 0xff80000055557808 */ /* 0x000fe20004800000 */
[-C--:B------:R-:W-:Y:S01]  /*4260*/  FMUL.FTZ R60, R60, R34.reuse ;  /* 0x000000223c3c7220 */ /* 0x080fe20000410000 */
[-C--:B------:R-:W-:Y:S01]  /*4270*/  FMUL.FTZ R62, R62, R34.reuse ;  /* 0x000000223e3e7220 */ /* 0x080fe20000410000 */
[----:B------:R-:W-:Y:S01]  /*4280*/  FSEL R51, R51, -INF , !P2 ;  /* 0xff80000033337808 */ /* 0x000fe20005000000 */
[----:B------:R-:W-:Y:S02]  /*4290*/  VIADD R17, R77, 0x60 ;  /* 0x000000604d117836 */ /* 0x000fe40000000000 */
[----:B------:R-:W1:Y:S01]  /*42a0*/  MUFU.TANH R110, R110 ;  /* 0x0000006e006e7308 */ /* 0x000e620000002400 */
[----:B------:R-:W-:Y:S01]  /*42b0*/  HMMA.16816.F32 R24, R8, R26, RZ ;  /* 0x0000001a0818723c */ /* 0x000fe200000018ff */
[----:B------:R-:W-:Y:S01]  /*42c0*/  FSEL R135, R85, -INF , !P5 ;  /* 0xff80000055877808 */ /* 0x000fe20006800000 */
[-C--:B------:R-:W-:Y:S01]  /*42d0*/  FMUL.FTZ R53, R61, R34.reuse ;  /* 0x000000223d357220 */ /* 0x080fe20000410000 */
[----:B------:R-:W-:Y:S01]  /*42e0*/  FSEL R132, R51, -INF , !P3 ;  /* 0xff80000033847808 */ /* 0x000fe20005800000 */
[----:B------:R-:W-:Y:S01]  /*42f0*/  FMUL.FTZ R51, R63, R34 ;  /* 0x000000223f337220 */ /* 0x000fe20000410000 */
[----:B------:R-:W-:-:S02]  /*4300*/  ISETP.GT.AND P5, PT, R39, R17, PT ;  /* 0x000000112700720c */ /* 0x000fc40003fa4270 */
[----:B------:R-:W-:Y:S01]  /*4310*/  MUFU.TANH R106, R60 ;  /* 0x0000003c006a7308 */ /* 0x000fe20000002400 */
[----:B------:R-:W-:Y:S01]  /*4320*/  FSEL R109, R109, -INF , !P0 ;  /* 0xff8000006d6d7808 */ /* 0x000fe20004000000 */
[----:B------:R-:W-:Y:S01]  /*4330*/  VIADD R16, R77, 0x61 ;  /* 0x000000614d107836 */ /* 0x000fe20000000000 */
[----:B---3--:R-:W-:-:S05]  /*4340*/  FSEL R101, R101, -INF , !P5 ;  /* 0xff80000065657808 */ /* 0x008fca0006800000 */
[----:B------:R3:W-:Y:S01]  /*4350*/  MUFU.TANH R85, R62 ;  /* 0x0000003e00557308 */ /* 0x0007e20000002400 */
[----:B------:R-:W-:Y:S01]  /*4360*/  ISETP.GE.AND P0, PT, R17, R176, PT ;  /* 0x000000b01100720c */ /* 0x000fe20003f06270 */
[-C--:B------:R-:W-:Y:S01]  /*4370*/  FMUL.FTZ R13, R13, R34.reuse ;  /* 0x000000220d0d7220 */ /* 0x080fe20000410000 */
[----:B------:R-:W-:Y:S01]  /*4380*/  FSEL R133, R109, -INF , !P4 ;  /* 0xff8000006d857808 */ /* 0x000fe20006000000 */
[----:B------:R-:W-:Y:S01]  /*4390*/  FMUL.FTZ R109, R12, R34 ;  /* 0x000000220c6d7220 */ /* 0x000fe20000410000 */
[----:B------:R-:W-:Y:S01]  /*43a0*/  ISETP.GT.AND P1, PT, R49, R17, PT ;  /* 0x000000113100720c */ /* 0x000fe20003f24270 */
[----:B------:R-:W-:Y:S01]  /*43b0*/  VIADD R12, R77, 0x68 ;  /* 0x000000684d0c7836 */ /* 0x000fe20000000000 */
[----:B------:R-:W-:Y:S01]  /*43c0*/  FSEL R142, R101, -INF , !P0 ;  /* 0xff800000658e7808 */ /* 0x000fe20004000000 */
[----:B---3--:R-:W3:Y:S01]  /*43d0*/  LDSM.16.M88.4 R60, [R22+0x3800] ;  /* 0x00380000163c783b */ /* 0x008ee20000000200 */
[-C--:B------:R-:W-:Y:S01]  /*43e0*/  ISETP.GT.AND P3, PT, R49, R16.reuse, PT ;  /* 0x000000103100720c */ /* 0x080fe20003f64270 */
[----:B------:R4:W-:Y:S01]  /*43f0*/  MUFU.TANH R101, R13 ;  /* 0x0000000d00657308 */ /* 0x0009e20000002400 */
[----:B------:R-:W-:-:S02]  /*4400*/  ISETP.GT.AND P4, PT, R39, R16, PT ;  /* 0x000000102700720c */ /* 0x000fc40003f84270 */
[----:B-1----:R-:W-:Y:S02]  /*4410*/  FSEL R110, R110, -INF , !P1 ;  /* 0xff8000006e6e7808 */ /* 0x002fe40004800000 */
[-C--:B------:R-:W-:Y:S02]  /*4420*/  ISETP.GE.AND P2, PT, R17, R178.reuse, PT ;  /* 0x000000b21100720c */ /* 0x080fe40003f46270 */
[----:B------:R-:W-:Y:S02]  /*4430*/  ISETP.GE.AND P1, PT, R16, R178, PT ;  /* 0x000000b21000720c */ /* 0x000fe40003f26270 */
[----:B------:R-:W-:Y:S01]  /*4440*/  FSEL R92, R92, -INF , !P3 ;  /* 0xff8000005c5c7808 */ /* 0x000fe20005800000 */
[----:B------:R-:W-:Y:S01]  /*4450*/  HMMA.16816.F32 R24, R4, R18, R24 ;  /* 0x000000120418723c */ /* 0x000fe20000001818 */
[-C--:B------:R-:W-:Y:S02]  /*4460*/  ISETP.GT.AND P5, PT, R49, R12.reuse, PT ;  /* 0x0000000c3100720c */ /* 0x080fe40003fa4270 */
[----:B------:R-:W-:Y:S01]  /*4470*/  FSEL R79, R79, -INF , !P4 ;  /* 0xff8000004f4f7808 */ /* 0x000fe20006000000 */
[----:B----4-:R-:W-:Y:S01]  /*4480*/  VIADD R13, R77, 0x69 ;  /* 0x000000694d0d7836 */ /* 0x010fe20000000000 */
[----:B------:R-:W-:-:S02]  /*4490*/  ISETP.GT.AND P0, PT, R39, R12, PT ;  /* 0x0000000c2700720c */ /* 0x000fc40003f04270 */
[----:B------:R-:W-:Y:S02]  /*44a0*/  FSEL R172, R110, -INF , !P2 ;  /* 0xff8000006eac7808 */ /* 0x000fe40005000000 */
[----:B------:R-:W-:Y:S02]  /*44b0*/  ISETP.GT.AND P4, PT, R49, R13, PT ;  /* 0x0000000d3100720c */ /* 0x000fe40003f84270 */
[----:B------:R-:W-:Y:S01]  /*44c0*/  FSEL R199, R92, -INF , !P1 ;  /* 0xff8000005cc77808 */ /* 0x000fe20004800000 */
[----:B------:R-:W-:Y:S01]  /*44d0*/  FMUL.FTZ R14, R14, R34 ;  /* 0x000000220e0e7220 */ /* 0x000fe20000410000 */
[----:B------:R-:W-:Y:S01]  /*44e0*/  ISETP.GE.AND P2, PT, R16, R176, PT ;  /* 0x000000b01000720c */ /* 0x000fe20003f46270 */
[----:B------:R-:W-:Y:S01]  /*44f0*/  FMUL.FTZ R15, R15, R34 ;  /* 0x000000220f0f7220 */ /* 0x000fe20000410000 */
[C---:B------:R-:W-:Y:S01]  /*4500*/  ISETP.GE.AND P3, PT, R12.reuse, R178, PT ;  /* 0x000000b20c00720c */ /* 0x040fe20003f66270 */
[----:B--2---:R-:W-:Y:S01]  /*4510*/  HMMA.16816.F32 R16, R8, R28, RZ ;  /* 0x0000001c0810723c */ /* 0x004fe200000018ff */
[----:B------:R-:W-:Y:S01]  /*4520*/  ISETP.GE.AND P1, PT, R12, R176, PT ;  /* 0x000000b00c00720c */ /* 0x000fe20003f26270 */
[----:B------:R-:W-:Y:S01]  /*4530*/  VIADD R12, R77, 0x70 ;  /* 0x000000704d0c7836 */ /* 0x000fe20000000000 */
[----:B------:R-:W-:-:S02]  /*4540*/  FSEL R54, R54, -INF , !P5 ;  /* 0xff80000036367808 */ /* 0x000fc40006800000 */
[----:B------:R-:W-:Y:S02]  /*4550*/  ISETP.GE.AND P5, PT, R13, R178, PT ;  /* 0x000000b20d00720c */ /* 0x000fe40003fa6270 */
[----:B------:R-:W-:Y:S02]  /*4560*/  FSEL R115, R115, -INF , !P0 ;  /* 0xff80000073737808 */ /* 0x000fe40004000000 */
[----:B------:R-:W-:Y:S01]  /*4570*/  FSEL R113, R113, -INF , !P4 ;  /* 0xff80000071717808 */ /* 0x000fe20006000000 */
[----:B------:R-:W-:Y:S01]  /*4580*/  MUFU.TANH R110, R14 ;  /* 0x0000000e006e7308 */ /* 0x000fe20000002400 */
[----:B------:R-:W-:Y:S02]  /*4590*/  FSEL R144, R79, -INF , !P2 ;  /* 0xff8000004f907808 */ /* 0x000fe40005000000 */
[----:B------:R-:W-:Y:S02]  /*45a0*/  FSEL R198, R54, -INF , !P3 ;  /* 0xff80000036c67808 */ /* 0x000fe40005800000 */
[----:B------:R-:W-:-:S02]  /*45b0*/  FSEL R143, R115, -INF , !P1 ;  /* 0xff800000738f7808 */ /* 0x000fc40004800000 */
[----:B------:R-:W-:Y:S01]  /*45c0*/  FSEL R159, R113, -INF , !P5 ;  /* 0xff800000719f7808 */ /* 0x000fe20006800000 */
[----:B------:R1:W-:Y:S01]  /*45d0*/  MUFU.TANH R54, R15 ;  /* 0x0000000f00367308 */ /* 0x0003e20000002400 */
[----:B------:R-:W-:Y:S02]  /*45e0*/  ISETP.GT.AND P2, PT, R39, R13, PT ;  /* 0x0000000d2700720c */ /* 0x000fe40003f44270 */
[----:B------:R-:W-:Y:S02]  /*45f0*/  ISETP.GE.AND P3, PT, R13, R176, PT ;  /* 0x000000b00d00720c */ /* 0x000fe40003f66270 */
[-C--:B------:R-:W-:Y:S02]  /*4600*/  ISETP.GT.AND P0, PT, R49, R12.reuse, PT ;  /* 0x0000000c3100720c */ /* 0x080fe40003f04270 */
[----:B------:R-:W-:Y:S02]  /*4610*/  ISETP.GT.AND P1, PT, R39, R12, PT ;  /* 0x0000000c2700720c */ /* 0x000fe40003f24270 */
[----:B------:R-:W-:-:S02]  /*4620*/  ISETP.GE.AND P4, PT, R12, R178, PT ;  /* 0x000000b20c00720c */ /* 0x000fc40003f86270 */
[----:B------:R-:W-:Y:S01]  /*4630*/  ISETP.GE.AND P5, PT, R12, R176, PT ;  /* 0x000000b00c00720c */ /* 0x000fe20003fa6270 */
[----:B------:R-:W2:Y:S01]  /*4640*/  MUFU.TANH R108, R108 ;  /* 0x0000006c006c7308 */ /* 0x000ea20000002400 */
[----:B-1----:R-:W1:Y:S07]  /*4650*/  LDSM.16.M88.4 R12, [R23+0x3c00] ;  /* 0x003c0000170c783b */ /* 0x002e6e0000000200 */
[----:B------:R-:W4:Y:S01]  /*4660*/  MUFU.TANH R112, R112 ;  /* 0x0000007000707308 */ /* 0x000f220000002400 */
[-C--:B------:R-:W-:Y:S01]  /*4670*/  FMUL.FTZ R24, R24, R34.reuse ;  /* 0x0000002218187220 */ /* 0x080fe20000410000 */
[----:B------:R-:W-:Y:S01]  /*4680*/  FSEL R82, R82, -INF , !P2 ;  /* 0xff80000052527808 */ /* 0x000fe20005000000 */
[----:B---3--:R-:W-:Y:S01]  /*4690*/  HMMA.16816.F32 R16, R4, R60, R16 ;  /* 0x0000003c0410723c */ /* 0x008fe20000001810 */
[-C--:B------:R-:W-:Y:S01]  /*46a0*/  FMUL.FTZ R25, R25, R34.reuse ;  /* 0x0000002219197220 */ /* 0x080fe20000410000 */
[-C--:B------:R-:W-:Y:S01]  /*46b0*/  FMUL.FTZ R26, R26, R34.reuse ;  /* 0x000000221a1a7220 */ /* 0x080fe20000410000 */
[----:B------:R-:W-:-:S02]  /*46c0*/  FMUL.FTZ R27, R27, R34 ;  /* 0x000000221b1b7220 */ /* 0x000fc40000410000 */
[----:B------:R3:W-:Y:S01]  /*46d0*/  MUFU.TANH R79, R24 ;  /* 0x00000018004f7308 */ /* 0x0007e20000002400 */
[----:B------:R-:W-:Y:S02]  /*46e0*/  FSEL R148, R82, -INF , !P3 ;  /* 0xff80000052947808 */ /* 0x000fe40005800000 */
[----:B------:R-:W-:Y:S01]  /*46f0*/  HMMA.16816.F32 R28, R8, R30, RZ ;  /* 0x0000001e081c723c */ /* 0x000fe200000018ff */
[----:B--2---:R-:W-:-:S04]  /*4700*/  FSEL R203, R108, -INF , !P0 ;  /* 0xff8000006ccb7808 */ /* 0x004fc80004000000 */
[----:B------:R-:W2:Y:S01]  /*4710*/  MUFU.TANH R55, R55 ;  /* 0x0000003700377308 */ /* 0x000ea20000002400 */
[----:B----4-:R-:W-:Y:S01]  /*4720*/  FSEL R112, R112, -INF , !P1 ;  /* 0xff80000070707808 */ /* 0x010fe20004800000 */
[----:B---3--:R-:W-:-:S06]  /*4730*/  VIADD R24, R77, 0x71 ;  /* 0x000000714d187836 */ /* 0x008fcc0000000000 */
        /* <DEDUP_REMOVED lines=8> */
[----:B------:R-:W-:Y:S02]  /*47c0*/  FSEL R203, R203, -INF , !P4 ;  /* 0xff800000cbcb7808 */ /* 0x000fe40006000000 */
[----:B------:R-:W-:Y:S02]  /*47d0*/  ISETP.GT.AND P4, PT, R49, R60, PT ;  /* 0x0000003c3100720c */ /* 0x000fe40003f84270 */
[----:B------:R-:W-:-:S03]  /*47e0*/  FSEL R207, R105, -INF , !P2 ;  /* 0xff80000069cf7808 */ /* 0x000fc60005000000 */
[----:B------:R-:W4:Y:S01]  /*47f0*/  MUFU.TANH R111, R111 ;  /* 0x0000006f006f7308 */ /* 0x000f220000002400 */
[----:B---3--:R-:W3:Y:S01]  /*4800*/  LDSM.16.M88.4 R24, [R22+0x3c00] ;  /* 0x003c00001618783b */ /* 0x008ee20000000200 */
[----:B------:R-:W-:Y:S01]  /*4810*/  FMUL.FTZ R105, R16, R34 ;  /* 0x0000002210697220 */ /* 0x000fe20000410000 */
[----:B--2---:R-:W-:Y:S01]  /*4820*/  FSEL R55, R55, -INF , !P3 ;  /* 0xff80000037377808 */ /* 0x004fe20005800000 */
[----:B------:R-:W-:Y:S01]  /*4830*/  VIADD R16, R77, 0x79 ;  /* 0x000000794d107836 */ /* 0x000fe20000000000 */
[----:B------:R-:W-:Y:S01]  /*4840*/  ISETP.GE.AND P2, PT, R60, R178, PT ;  /* 0x000000b23c00720c */ /* 0x000fe20003f46270 */
[----:B------:R-:W-:Y:S01]  /*4850*/  FMUL.FTZ R17, R17, R34 ;  /* 0x0000002211117220 */ /* 0x000fe20000410000 */
[----:B------:R-:W-:Y:S01]  /*4860*/  FSEL R98, R98, -INF , !P4 ;  /* 0xff80000062627808 */ /* 0x000fe20006000000 */
[----:B------:R-:W-:Y:S01]  /*4870*/  VIADD R61, R77, 0x80 ;  /* 0x000000804d3d7836 */ /* 0x000fe20000000000 */
[----:B------:R-:W-:Y:S01]  /*4880*/  FSEL R147, R112, -INF , !P5 ;  /* 0xff80000070937808 */ /* 0x000fe20006800000 */
[----:B------:R-:W-:Y:S01]  /*4890*/  HMMA.16816.F32 R28, R4, R62, R28 ;  /* 0x0000003e041c723c */ /* 0x000fe2000000181c */
[----:B------:R-:W-:Y:S01]  /*48a0*/  ISETP.GT.AND P5, PT, R39, R60, PT ;  /* 0x0000003c2700720c */ /* 0x000fe20003fa4270 */
[-C--:B------:R-:W-:Y:S01]  /*48b0*/  FMUL.FTZ R63, R18, R34.reuse ;  /* 0x00000022123f7220 */ /* 0x080fe20000410000 */
[----:B------:R-:W-:Y:S01]  /*48c0*/  FSEL R211, R55, -INF , !P1 ;  /* 0xff80000037d37808 */ /* 0x000fe20004800000 */
[----:B------:R-:W-:Y:S01]  /*48d0*/  FMUL.FTZ R62, R19, R34 ;  /* 0x00000022133e7220 */ /* 0x000fe20000410000 */
[----:B------:R-:W-:Y:S01]  /*48e0*/  FSEL R206, R98, -INF , !P2 ;  /* 0xff80000062ce7808 */ /* 0x000fe20005000000 */
[----:B------:R1:W-:Y:S01]  /*48f0*/  MUFU.TANH R55, R17 ;  /* 0x0000001100377308 */ /* 0x0003e20000002400 */
[----:B------:R-:W-:-:S02]  /*4900*/  ISETP.GT.AND P3, PT, R49, R16, PT ;  /* 0x000000103100720c */ /* 0x000fc40003f64270 */
[----:B------:R-:W-:Y:S02]  /*4910*/  ISETP.GT.AND P4, PT, R39, R16, PT ;  /* 0x000000102700720c */ /* 0x000fe40003f84270 */
[C---:B------:R-:W-:Y:S02]  /*4920*/  ISETP.GE.AND P1, PT, R16.reuse, R178, PT ;  /* 0x000000b21000720c */ /* 0x040fe40003f26270 */
[-C--:B------:R-:W-:Y:S02]  /*4930*/  ISETP.GE.AND P2, PT, R16, R176.reuse, PT ;  /* 0x000000b01000720c */ /* 0x080fe40003f46270 */
[----:B------:R-:W-:Y:S02]  /*4940*/  FSEL R207, R207, -INF , !P0 ;  /* 0xff800000cfcf7808 */ /* 0x000fe40004000000 */
[----:B------:R-:W-:Y:S02]  /*4950*/  ISETP.GE.AND P0, PT, R60, R176, PT ;  /* 0x000000b03c00720c */ /* 0x000fe40003f06270 */
[----:B------:R-:W-:-:S02]  /*4960*/  FSEL R214, R104, -INF , !P5 ;  /* 0xff80000068d67808 */ /* 0x000fc40006800000 */
[----:B------:R-:W-:Y:S01]  /*4970*/  ISETP.GT.AND P5, PT, R49, R61, PT ;  /* 0x0000003d3100720c */ /* 0x000fe20003fa4270 */
[----:B-1----:R-:W-:Y:S01]  /*4980*/  HMMA.16816.F32 R16, R8, R12, RZ ;  /* 0x0000000c0810723c */ /* 0x002fe200000018ff */
[----:B------:R-:W-:Y:S01]  /*4990*/  FSEL R81, R81, -INF , !P3 ;  /* 0xff80000051517808 */ /* 0x000fe20005800000 */
[----:B------:R-:W-:Y:S01]  /*49a0*/  VIADD R60, R77, 0x81 ;  /* 0x000000814d3c7836 */ /* 0x000fe20000000000 */
[----:B------:R-:W-:Y:S02]  /*49b0*/  FSEL R214, R214, -INF , !P0 ;  /* 0xff800000d6d67808 */ /* 0x000fe40004000000 */
[----:B------:R-:W-:Y:S02]  /*49c0*/  ISETP.GE.AND P0, PT, R61, R178, PT ;  /* 0x000000b23d00720c */ /* 0x000fe40003f06270 */
[----:B------:R-:W-:Y:S02]  /*49d0*/  FSEL R90, R90, -INF , !P4 ;  /* 0xff8000005a5a7808 */ /* 0x000fe40006000000 */
[----:B----4-:R-:W-:Y:S01]  /*49e0*/  FSEL R111, R111, -INF , !P5 ;  /* 0xff8000006f6f7808 */ /* 0x010fe20006800000 */
[----:B------:R-:W1:Y:S01]  /*49f0*/  MUFU.TANH R103, R103 ;  /* 0x0000006700677308 */ /* 0x000e620000002400 */
[----:B------:R-:W-:-:S02]  /*4a00*/  FSEL R205, R81, -INF , !P1 ;  /* 0xff80000051cd7808 */ /* 0x000fc40004800000 */
[----:B------:R-:W-:Y:S02]  /*4a10*/  FSEL R213, R90, -INF , !P2 ;  /* 0xff8000005ad57808 */ /* 0x000fe40005000000 */
[----:B------:R-:W-:-:S03]  /*4a20*/  FSEL R209, R111, -INF , !P0 ;  /* 0xff8000006fd17808 */ /* 0x000fc60004000000 */
[----:B------:R-:W2:Y:S01]  /*4a30*/  MUFU.TANH R102, R102 ;  /* 0x0000006600667308 */ /* 0x000ea20000002400 */
[----:B------:R-:W-:Y:S02]  /*4a40*/  ISETP.GT.AND P3, PT, R39, R61, PT ;  /* 0x0000003d2700720c */ /* 0x000fe40003f64270 */
[----:B------:R-:W-:Y:S02]  /*4a50*/  ISETP.GE.AND P1, PT, R61, R176, PT ;  /* 0x000000b03d00720c */ /* 0x000fe40003f26270 */
[-C--:B------:R-:W-:Y:S02]  /*4a60*/  ISETP.GT.AND P4, PT, R49, R60.reuse, PT ;  /* 0x0000003c3100720c */ /* 0x080fe40003f84270 */
[----:B------:R-:W-:Y:S01]  /*4a70*/  ISETP.GT.AND P5, PT, R39, R60, PT ;  /* 0x0000003c2700720c */ /* 0x000fe20003fa4270 */
[----:B------:R-:W-:Y:S01]  /*4a80*/  MUFU.TANH R104, R63 ;  /* 0x0000003f00687308 */ /* 0x000fe20000002400 */
[C---:B------:R-:W-:Y:S02]  /*4a90*/  ISETP.GE.AND P2, PT, R60.reuse, R178, PT ;  /* 0x000000b23c00720c */ /* 0x040fe40003f46270 */
[----:B------:R-:W-:-:S05]  /*4aa0*/  ISETP.GE.AND P0, PT, R60, R176, PT ;  /* 0x000000b03c00720c */ /* 0x000fca0003f06270 */
[----:B------:R4:W-:Y:S01]  /*4ab0*/  MUFU.TANH R81, R62 ;  /* 0x0000003e00517308 */ /* 0x0009e20000002400 */
[----:B---3--:R-:W-:Y:S01]  /*4ac0*/  HMMA.16816.F32 R16, R4, R24, R16 ;  /* 0x000000180410723c */ /* 0x008fe20000001810 */
[----:B-1----:R-:W-:Y:S01]  /*4ad0*/  FSEL R103, R103, -INF , !P3 ;  /* 0xff80000067677808 */ /* 0x002fe20005800000 */
[-C--:B------:R-:W-:Y:S01]  /*4ae0*/  FMUL.FTZ R28, R28, R34.reuse ;  /* 0x000000221c1c7220 */ /* 0x080fe20000410000 */
[----:B--2---:R-:W-:Y:S01]  /*4af0*/  FSEL R102, R102, -INF , !P5 ;  /* 0xff80000066667808 */ /* 0x004fe20006800000 */
[----:B----4-:R-:W1:Y:S04]  /*4b00*/  LDSM.16.M88.4 R60, [R23+0x4000] ;  /* 0x00400000173c783b */ /* 0x010e680000000200 */
[----:B------:R-:W-:Y:S01]  /*4b10*/  HMMA.16816.F32 R12, R8, R14, RZ ;  /* 0x0000000e080c723c */ /* 0x000fe200000018ff */
[-C--:B------:R-:W-:Y:S01]  /*4b20*/  FMUL.FTZ R29, R29, R34.reuse ;  /* 0x000000221d1d7220 */ /* 0x080fe20000410000 */
[-C--:B------:R-:W-:Y:S01]  /*4b30*/  FMUL.FTZ R30, R30, R34.reuse ;  /* 0x000000221e1e7220 */ /* 0x080fe20000410000 */
[----:B------:R-:W-:Y:S01]  /*4b40*/  FMUL.FTZ R31, R31, R34 ;  /* 0x000000221f1f7220 */ /* 0x000fe20000410000 */
[----:B------:R-:W2:Y:S01]  /*4b50*/  MUFU.TANH R53, R53 ;  /* 0x0000003500357308 */ /* 0x000ea20000002400 */
[----:B------:R-:W-:Y:S01]  /*4b60*/  FSEL R216, R103, -INF , !P1 ;  /* 0xff80000067d87808 */ /* 0x000fe20004800000 */
[----:B------:R-:W-:Y:S01]  /*4b70*/  VIADD R25, R77, 0x88 ;  /* 0x000000884d197836 */ /* 0x000fe20000000000 */
[----:B------:R-:W-:-:S05]  /*4b80*/  FSEL R215, R102, -INF , !P0 ;  /* 0xff80000066d77808 */ /* 0x000fca0004000000 */
[----:B------:R-:W3:Y:S01]  /*4b90*/  MUFU.TANH R51, R51 ;  /* 0x0000003300337308 */ /* 0x000ee20000002400 */
[----:B------:R-:W-:Y:S01]  /*4ba0*/  FSEL R95, R95, -INF , !P4 ;  /* 0xff8000005f5f7808 */ /* 0x000fe20006000000 */
[----:B------:R-:W-:Y:S01]  /*4bb0*/  VIADD R24, R77, 0x89 ;  /* 0x000000894d187836 */ /* 0x000fe20000000000 */
[----:B------:R-:W-:-:S05]  /*4bc0*/  ISETP.GT.AND P3, PT, R49, R25, PT ;  /* 0x000000193100720c */ /* 0x000fca0003f64270 */
[----:B------:R-:W-:Y:S01]  /*4bd0*/  MUFU.TANH R90, R28 ;  /* 0x0000001c005a7308 */ /* 0x000fe20000002400 */
[----:B------:R-:W-:-:S07]  /*4be0*/  FSEL R208, R95, -INF , !P2 ;  /* 0xff8000005fd07808 */ /* 0x000fce0005000000 */
[----:B------:R-:W-:Y:S08]  /*4bf0*/  MUFU.TANH R98, R29 ;  /* 0x0000001d00627308 */ /* 0x000ff00000002400 */
[----:B------:R-:W-:Y:S08]  /*4c00*/  MUFU.TANH R103, R30 ;  /* 0x0000001e00677308 */ /* 0x000ff00000002400 */
[----:B------:R4:W-:Y:S01]  /*4c10*/  MUFU.TANH R102, R31 ;  /* 0x0000001f00667308 */ /* 0x0009e20000002400 */
[----:B------:R-:W-:-:S07]  /*4c20*/  FMUL.FTZ R95, R16, R34 ;  /* 0x00000022105f7220 */ /* 0x000fce0000410000 */
[----:B------:R-:W1:Y:S01]  /*4c30*/  MUFU.TANH R109, R109 ;  /* 0x0000006d006d7308 */ /* 0x000e620000002400 */
[----:B------:R-:W-:Y:S01]  /*4c40*/  ISETP.GT.AND P4, PT, R39, R25, PT ;  /* 0x000000192700720c */ /* 0x000fe20003f84270 */
[----:B----4-:R-:W4:Y:S01]  /*4c50*/  LDSM.16.M88.4 R28, [R22+0x4000] ;  /* 0x00400000161c783b */ /* 0x010f220000000200 */
[----:B------:R-:W-:Y:S01]  /*4c60*/  ISETP.GE.AND P1, PT, R25, R178, PT ;  /* 0x000000b21900720c */ /* 0x000fe20003f26270 */
[----:B------:R-:W-:Y:S01]  /*4c70*/  VIADD R16, R77, 0x90 ;  /* 0x000000904d107836 */ /* 0x000fe20000000000 */
[----:B------:R-:W-:Y:S01]  /*4c80*/  ISETP.GE.AND P2, PT, R25, R176, PT ;  /* 0x000000b01900720c */ /* 0x000fe20003f46270 */
[----:B------:R-:W-:Y:S01]  /*4c90*/  VIADD R25, R77, 0x91 ;  /* 0x000000914d197836 */ /* 0x000fe20000000000 */
[----:B------:R-:W-:Y:S02]  /*4ca0*/  FSEL R106, R106, -INF , !P3 ;  /* 0xff8000006a6a7808 */ /* 0x000fe40005800000 */
[-C--:B------:R-:W-:Y:S02]  /*4cb0*/  ISETP.GT.AND P5, PT, R49, R24.reuse, PT ;  /* 0x000000183100720c */ /* 0x080fe40003fa4270 */
[----:B------:R-:W-:Y:S01]  /*4cc0*/  ISETP.GT.AND P3, PT, R39, R24, PT ;  /* 0x000000182700720c */ /* 0x000fe20003f64270 */
[----:B------:R-:W-:Y:S01]  /*4cd0*/  HMMA.16816.F32 R12, R4, R26, R12 ;  /* 0x0000001a040c723c */ /* 0x000fe2000000180c */
[----:B------:R-:W-:-:S02]  /*4ce0*/  FSEL R85, R85, -INF , !P4 ;  /* 0xff80000055557808 */ /* 0x000fc40006000000 */
[----:B------:R-:W-:Y:S02]  /*4cf0*/  ISETP.GE.AND P0, PT, R24, R178, PT ;  /* 0x000000b21800720c */ /* 0x000fe40003f06270 */
[----:B------:R-:W-:Y:S02]  /*4d00*/  ISETP.GT.AND P4, PT, R49, R16, PT ;  /* 0x000000103100720c */ /* 0x000fe40003f84270 */
[----:B--2---:R-:W-:Y:S02]  /*4d10*/  FSEL R53, R53, -INF , !P5 ;  /* 0xff80000035357808 */ /* 0x004fe40006800000 */
[----:B---3--:R-:W-:Y:S01]  /*4d20*/  FSEL R51, R51, -INF , !P3 ;  /* 0xff80000033337808 */ /* 0x008fe20005800000 */
[----:B------:R-:W-:Y:S01]  /*4d30*/  FMUL.FTZ R17, R17, R34 ;  /* 0x0000002211117220 */ /* 0x000fe20000410000 */
[----:B------:R-:W-:Y:S02]  /*4d40*/  ISETP.GT.AND P5, PT, R39, R16, PT ;  /* 0x000000102700720c */ /* 0x000fe40003fa4270 */
[----:B------:R-:W-:-:S02]  /*4d50*/  ISETP.GT.AND P3, PT, R49, R25, PT ;  /* 0x000000193100720c */ /* 0x000fc40003f64270 */
[----:B------:R-:W-:Y:S01]  /*4d60*/  FSEL R204, R106, -INF , !P1 ;  /* 0xff8000006acc7808 */ /* 0x000fe20004800000 */
[----:B------:R-:W-:Y:S01]  /*4d70*/  FMUL.FTZ R26, R19, R34 ;  /* 0x00000022131a7220 */ /* 0x000fe20000410000 */
[----:B------:R-:W-:Y:S01]  /*4d80*/  ISETP.GE.AND P1, PT, R24, R176, PT ;  /* 0x000000b01800720c */ /* 0x000fe20003f26270 */
[----:B------:R-:W-:Y:S01]  /*4d90*/  VIADD R24, R77, 0x98 ;  /* 0x000000984d187836 */ /* 0x000fe20000000000 */
[----:B------:R-:W-:Y:S02]  /*4da0*/  FSEL R217, R85, -INF , !P2 ;  /* 0xff80000055d97808 */ /* 0x000fe40005000000 */
[----:B------:R-:W-:Y:S02]  /*4db0*/  FSEL R202, R53, -INF , !P0 ;  /* 0xff80000035ca7808 */ /* 0x000fe40004000000 */
[----:B-1----:R-:W-:Y:S01]  /*4dc0*/  FSEL R109, R109, -INF , !P4 ;  /* 0xff8000006d6d7808 */ /* 0x002fe20006000000 */
[----:B------:R1:W-:Y:S01]  /*4dd0*/  MUFU.TANH R85, R17 ;  /* 0x0000001100557308 */ /* 0x0003e20000002400 */
[----:B------:R-:W-:Y:S01]  /*4de0*/  ISETP.GE.AND P2, PT, R16, R178, PT ;  /* 0x000000b21000720c */ /* 0x000fe20003f46270 */
[----:B------:R-:W-:Y:S01]  /*4df0*/  FMUL.FTZ R106, R18, R34 ;  /* 0x00000022126a7220 */ /* 0x000fe20000410000 */
[----:B------:R-:W-:-:S02]  /*4e00*/  ISETP.GE.AND P0, PT, R16, R176, PT ;  /* 0x000000b01000720c */ /* 0x000fc40003f06270 */
[----:B------:R-:W-:Y:S02]  /*4e10*/  ISETP.GE.AND P4, PT, R25, R178, PT ;  /* 0x000000b21900720c */ /* 0x000fe40003f86270 */
[----:B------:R-:W-:Y:S02]  /*4e20*/  FSEL R110, R110, -INF , !P5 ;  /* 0xff8000006e6e7808 */ /* 0x000fe40006800000 */
[----:B------:R-:W-:Y:S02]  /*4e30*/  FSEL R101, R101, -INF , !P3 ;  /* 0xff80000065657808 */ /* 0x000fe40005800000 */
[----:B------:R-:W-:Y:S02]  /*4e40*/  FSEL R219, R51, -INF , !P1 ;  /* 0xff80000033db7808 */ /* 0x000fe40004800000 */
[----:B------:R-:W-:Y:S01]  /*4e50*/  FSEL R190, R109, -INF , !P2 ;  /* 0xff8000006dbe7808 */ /* 0x000fe20005000000 */
[----:B------:R2:W-:Y:S01]  /*4e60*/  MUFU.TANH R51, R26 ;  /* 0x0000001a00337308 */ /* 0x0005e20000002400 */
[----:B------:R-:W-:Y:S01]  /*4e70*/  FSEL R218, R110, -INF , !P0 ;  /* 0xff8000006eda7808 */ /* 0x000fe20004000000 */
[----:B-1----:R-:W-:Y:S01]  /*4e80*/  HMMA.16816.F32 R16, R8, R60, RZ ;  /* 0x0000003c0810723c */ /* 0x002fe200000018ff */
[----:B------:R-:W-:-:S02]  /*4e90*/  FSEL R183, R101, -INF , !P4 ;  /* 0xff80000065b77808 */ /* 0x000fc40006000000 */
[----:B------:R-:W-:Y:S02]  /*4ea0*/  ISETP.GT.AND P1, PT, R39, R25, PT ;  /* 0x000000192700720c */ /* 0x000fe40003f24270 */
[----:B------:R-:W-:Y:S02]  /*4eb0*/  ISETP.GE.AND P2, PT, R25, R176, PT ;  /* 0x000000b01900720c */ /* 0x000fe40003f46270 */
[-C--:B------:R-:W-:Y:S02]  /*4ec0*/  ISETP.GT.AND P5, PT, R49, R24.reuse, PT ;  /* 0x000000183100720c */ /* 0x080fe40003fa4270 */
[----:B------:R-:W-:Y:S02]  /*4ed0*/  ISETP.GT.AND P3, PT, R39, R24, PT ;  /* 0x000000182700720c */ /* 0x000fe40003f64270 */
[C---:B------:R-:W-:Y:S02]  /*4ee0*/  ISETP.GE.AND P0, PT, R24.reuse, R178, PT ;  /* 0x000000b21800720c */ /* 0x040fe40003f06270 */
[----:B------:R-:W-:-:S02]  /*4ef0*/  ISETP.GE.AND P4, PT, R24, R176, PT ;  /* 0x000000b01800720c */ /* 0x000fc40003f86270 */
[----:B--2---:R-:W1:Y:S01]  /*4f00*/  LDSM.16.M88.4 R24, [R23+0x4400] ;  /* 0x004400001718783b */ /* 0x004e620000000200 */
[-C--:B------:R-:W-:Y:S01]  /*4f10*/  FMUL.FTZ R12, R12, R34.reuse ;  /* 0x000000220c0c7220 */ /* 0x080fe20000410000 */
[----:B------:R-:W-:Y:S01]  /*4f20*/  FSEL R220, R54, -INF , !P1 ;  /* 0xff80000036dc7808 */ /* 0x000fe20004800000 */
[-C--:B------:R-:W-:Y:S01]  /*4f30*/  FMUL.FTZ R13, R13, R34.reuse ;  /* 0x000000220d0d7220 */ /* 0x080fe20000410000 */
[----:B------:R-:W-:Y:S01]  /*4f40*/  FSEL R79, R79, -INF , !P5 ;  /* 0xff8000004f4f7808 */ /* 0x000fe20006800000 */
[----:B------:R2:W-:Y:S01]  /*4f50*/  MUFU.TANH R53, R12 ;  /* 0x0000000c00357308 */ /* 0x0005e20000002400 */
[-C--:B------:R-:W-:Y:S01]  /*4f60*/  FMUL.FTZ R14, R14, R34.reuse ;  /* 0x000000220e0e7220 */ /* 0x080fe20000410000 */
[----:B----4-:R-:W-:Y:S01]  /*4f70*/  HMMA.16816.F32 R16, R4, R28, R16 ;  /* 0x0000001c0410723c */ /* 0x010fe20000001810 */
[----:B------:R-:W-:Y:S02]  /*4f80*/  FSEL R220, R220, -INF , !P2 ;  /* 0xff800000dcdc7808 */ /* 0x000fe40005000000 */
[----:B------:R-:W-:Y:S01]  /*4f90*/  FSEL R167, R79, -INF , !P0 ;  /* 0xff8000004fa77808 */ /* 0x000fe20004000000 */
[----:B------:R-:W-:-:S02]  /*4fa0*/  FMUL.FTZ R79, R15, R34 ;  /* 0x000000220f4f7220 */ /* 0x000fc40000410000 */
[----:B------:R-:W-:Y:S01]  /*4fb0*/  MUFU.TANH R54, R13 ;  /* 0x0000000d00367308 */ /* 0x000fe20000002400 */
[----:B--2---:R-:W-:-:S07]  /*4fc0*/  VIADD R12, R77, 0x99 ;  /* 0x000000994d0c7836 */ /* 0x004fce0000000000 */
[----:B------:R2:W-:Y:S01]  /*4fd0*/  MUFU.TANH R101, R14 ;  /* 0x0000000e00657308 */ /* 0x0005e20000002400 */
[-C--:B------:R-:W-:Y:S02]  /*4fe0*/  ISETP.GT.AND P1, PT, R49, R12.reuse, PT ;  /* 0x0000000c3100720c */ /* 0x080fe40003f24270 */
[----:B------:R-:W-:Y:S02]  /*4ff0*/  ISETP.GT.AND P5, PT, R39, R12, PT ;  /* 0x0000000c2700720c */ /* 0x000fe40003fa4270 */
[C---:B------:R-:W-:Y:S02]  /*5000*/  ISETP.GE.AND P2, PT, R12.reuse, R178, PT ;  /* 0x000000b20c00720c */ /* 0x040fe40003f46270 */
[----:B------:R-:W-:Y:S01]  /*5010*/  ISETP.GE.AND P0, PT, R12, R176, PT ;  /* 0x000000b00c00720c */ /* 0x000fe20003f06270 */
[----:B------:R-:W3:Y:S01]  /*5020*/  MUFU.TANH R105, R105 ;  /* 0x0000006900697308 */ /* 0x000ee20000002400 */
[----:B--2---:R-:W-:Y:S01]  /*5030*/  HMMA.16816.F32 R12, R8, R62, RZ ;  /* 0x0000003e080c723c */ /* 0x004fe200000018ff */
[----:B------:R-:W2:Y:S01]  /*5040*/  LDSM.16.M88.4 R60, [R22+0x4400] ;  /* 0x00440000163c783b */ /* 0x000ea20000000200 */
[----:B------:R-:W-:Y:S01]  /*5050*/  VIADD R29, R77, 0xa0 ;  /* 0x000000a04d1d7836 */ /* 0x000fe20000000000 */
[----:B------:R-:W-:-:S02]  /*5060*/  FSEL R108, R108, -INF , !P3 ;  /* 0xff8000006c6c7808 */ /* 0x000fc40005800000 */
[----:B------:R-:W-:Y:S01]  /*5070*/  FSEL R92, R92, -INF , !P1 ;  /* 0xff8000005c5c7808 */ /* 0x000fe20004800000 */
[-C--:B------:R-:W-:Y:S01]  /*5080*/  FMUL.FTZ R16, R16, R34.reuse ;  /* 0x0000002210107220 */ /* 0x080fe20000410000 */
[----:B------:R-:W-:Y:S01]  /*5090*/  FMUL.FTZ R17, R17, R34 ;  /* 0x0000002211117220 */ /* 0x000fe20000410000 */
[----:B------:R-:W-:Y:S01]  /*50a0*/  FSEL R222, R108, -INF , !P4 ;  /* 0xff8000006cde7808 */ /* 0x000fe20006000000 */
[----:B------:R-:W-:Y:S01]  /*50b0*/  VIADD R28, R77, 0xa1 ;  /* 0x000000a14d1c7836 */ /* 0x000fe20000000000 */
[----:B------:R-:W-:Y:S02]  /*50c0*/  FSEL R162, R92, -INF , !P2 ;  /* 0xff8000005ca27808 */ /* 0x000fe40005000000 */
[-C--:B------:R-:W-:Y:S02]  /*50d0*/  ISETP.GT.AND P3, PT, R49, R29.reuse, PT ;  /* 0x0000001d3100720c */ /* 0x080fe40003f64270 */
[----:B------:R-:W-:Y:S02]  /*50e0*/  ISETP.GT.AND P4, PT, R39, R29, PT ;  /* 0x0000001d2700720c */ /* 0x000fe40003f84270 */
[----:B------:R-:W-:-:S02]  /*50f0*/  ISETP.GE.AND P1, PT, R29, R178, PT ;  /* 0x000000b21d00720c */ /* 0x000fc40003f26270 */
[----:B------:R-:W-:Y:S01]  /*5100*/  ISETP.GE.AND P2, PT, R29, R176, PT ;  /* 0x000000b01d00720c */ /* 0x000fe20003f46270 */
[----:B------:R-:W-:Y:S01]  /*5110*/  VIADD R29, R77, 0xa8 ;  /* 0x000000a84d1d7836 */ /* 0x000fe20000000000 */
[----:B------:R-:W-:Y:S01]  /*5120*/  FSEL R221, R82, -INF , !P5 ;  /* 0xff80000052dd7808 */ /* 0x000fe20006800000 */
[----:B------:R-:W-:Y:S01]  /*5130*/  HMMA.16816.F32 R12, R4, R30, R12 ;  /* 0x0000001e040c723c */ /* 0x000fe2000000180c */
[----:B------:R-:W-:Y:S01]  /*5140*/  MUFU.TANH R82, R16 ;  /* 0x0000001000527308 */ /* 0x000fe20000002400 */
[-C--:B------:R-:W-:Y:S01]  /*5150*/  FMUL.FTZ R31, R18, R34.reuse ;  /* 0x00000022121f7220 */ /* 0x080fe20000410000 */
[----:B------:R-:W-:Y:S01]  /*5160*/  FMUL.FTZ R30, R19, R34 ;  /* 0x00000022131e7220 */ /* 0x000fe20000410000 */
[----:B---3--:R-:W-:Y:S02]  /*5170*/  FSEL R105, R105, -INF , !P3 ;  /* 0xff80000069697808 */ /* 0x008fe40005800000 */
[----:B------:R-:W-:-:S03]  /*5180*/  ISETP.GT.AND P5, PT, R49, R28, PT ;  /* 0x0000001c3100720c */ /* 0x000fc60003fa4270 */
[----:B------:R1:W-:Y:S01]  /*5190*/  MUFU.TANH R92, R17 ;  /* 0x00000011005c7308 */ /* 0x0003e20000002400 */
[----:B------:R-:W-:Y:S02]  /*51a0*/  FSEL R225, R104, -INF , !P4 ;  /* 0xff80000068e17808 */ /* 0x000fe40006000000 */
[----:B------:R-:W-:Y:S02]  /*51b0*/  ISETP.GT.AND P3, PT, R39, R28, PT ;  /* 0x0000001c2700720c */ /* 0x000fe40003f64270 */
[----:B------:R-:W-:Y:S02]  /*51c0*/  ISETP.GT.AND P4, PT, R49, R29, PT ;  /* 0x0000001d3100720c */ /* 0x000fe40003f84270 */
[----:B------:R-:W-:Y:S02]  /*51d0*/  FSEL R221, R221, -INF , !P0 ;  /* 0xff800000dddd7808 */ /* 0x000fe40004000000 */
[----:B------:R-:W-:Y:S02]  /*51e0*/  FSEL R158, R105, -INF , !P1 ;  /* 0xff800000699e7808 */ /* 0x000fe40004800000 */
[C---:B------:R-:W-:Y:S01]  /*51f0*/  ISETP.GE.AND P0, PT, R28.reuse, R178, PT ;  /* 0x000000b21c00720c */ /* 0x040fe20003f06270 */
[----:B-1----:R-:W-:Y:S01]  /*5200*/  HMMA.16816.F32 R16, R8, R24, RZ ;  /* 0x000000180810723c */ /* 0x002fe200000018ff */
        /* <DEDUP_REMOVED lines=18> */
[----:B------:R-:W3:Y:S01]  /*5330*/  MUFU.TANH R95, R95 ;  /* 0x0000005f005f7308 */ /* 0x000ee20000002400 */
[----:B-1----:R-:W1:Y:S07]  /*5340*/  LDSM.16.M88.4 R28, [R23+0x4800] ;  /* 0x00480000171c783b */ /* 0x002e6e0000000200 */
[----:B------:R-:W4:Y:S01]  /*5350*/  MUFU.TANH R106, R106 ;  /* 0x0000006a006a7308 */ /* 0x000f220000002400 */
[----:B------:R-:W-:Y:S01]  /*5360*/  FMUL.FTZ R55, R12, R34 ;  /* 0x000000220c377220 */ /* 0x000fe20000410000 */
[----:B--2---:R-:W-:Y:S01]  /*5370*/  HMMA.16816.F32 R16, R4, R60, R16 ;  /* 0x0000003c0410723c */ /* 0x004fe20000001810 */
[----:B------:R-:W-:Y:S01]  /*5380*/  VIADD R12, R77, 0xb0 ;  /* 0x000000b04d0c7836 */ /* 0x000fe20000000000 */
[----:B------:R-:W-:-:S02]  /*5390*/  FSEL R60, R103, -INF , !P2 ;  /* 0xff800000673c7808 */ /* 0x000fc40005000000 */
[----:B------:R-:W-:Y:S02]  /*53a0*/  FSEL R137, R98, -INF , !P3 ;  /* 0xff80000062897808 */ /* 0x000fe40005800000 */
[----:B------:R-:W-:Y:S02]  /*53b0*/  FSEL R60, R60, -INF , !P0 ;  /* 0xff8000003c3c7808 */ /* 0x000fe40004000000 */
[----:B------:R-:W-:Y:S01]  /*53c0*/  FSEL R137, R137, -INF , !P4 ;  /* 0xff80000089897808 */ /* 0x000fe20006000000 */
[----:B------:R-:W-:Y:S01]  /*53d0*/  FMUL.FTZ R13, R13, R34 ;  /* 0x000000220d0d7220 */ /* 0x000fe20000410000 */
[----:B------:R-:W-:Y:S01]  /*53e0*/  ISETP.GT.AND P2, PT, R49, R12, PT ;  /* 0x0000000c3100720c */ /* 0x000fe20003f44270 */
[----:B------:R-:W-:Y:S01]  /*53f0*/  FMUL.FTZ R14, R14, R34 ;  /* 0x000000220e0e7220 */ /* 0x000fe20000410000 */
[----:B------:R-:W-:Y:S01]  /*5400*/  ISETP.GT.AND P0, PT, R39, R12, PT ;  /* 0x0000000c2700720c */ /* 0x000fe20003f04270 */
[----:B------:R-:W-:Y:S01]  /*5410*/  FMUL.FTZ R15, R15, R34 ;  /* 0x000000220f0f7220 */ /* 0x000fe20000410000 */
[----:B------:R-:W-:-:S02]  /*5420*/  ISETP.GE.AND P3, PT, R12, R178, PT ;  /* 0x000000b20c00720c */ /* 0x000fc40003f66270 */
[----:B------:R-:W-:Y:S01]  /*5430*/  ISETP.GE.AND P4, PT, R12, R176, PT ;  /* 0x000000b00c00720c */ /* 0x000fe20003f86270 */
[----:B------:R-:W-:Y:S01]  /*5440*/  VIADD R12, R77, 0xb1 ;  /* 0x000000b14d0c7836 */ /* 0x000fe20000000000 */
[----:B------:R-:W-:Y:S01]  /*5450*/  FSEL R102, R102, -INF , !P1 ;  /* 0xff80000066667808 */ /* 0x000fe20004800000 */
[----:B------:R-:W-:Y:S01]  /*5460*/  HMMA.16816.F32 R24, R8, R26, RZ ;  /* 0x0000001a0818723c */ /* 0x000fe200000018ff */
[----:B---3--:R-:W-:Y:S01]  /*5470*/  FSEL R95, R95, -INF , !P2 ;  /* 0xff8000005f5f7808 */ /* 0x008fe20005000000 */
[----:B------:R-:W-:Y:S01]  /*5480*/  MUFU.TANH R98, R13 ;  /* 0x0000000d00627308 */ /* 0x000fe20000002400 */
[----:B------:R-:W-:Y:S02]  /*5490*/  FSEL R226, R102, -INF , !P5 ;  /* 0xff80000066e27808 */ /* 0x000fe40006800000 */
[----:B----4-:R-:W-:Y:S02]  /*54a0*/  FSEL R61, R106, -INF , !P0 ;  /* 0xff8000006a3d7808 */ /* 0x010fe40004000000 */
[----:B------:R-:W-:-:S02]  /*54b0*/  ISETP.GT.AND P1, PT, R49, R12, PT ;  /* 0x0000000c3100720c */ /* 0x000fc40003f24270 */
[----:B------:R-:W-:Y:S01]  /*54c0*/  ISETP.GT.AND P5, PT, R39, R12, PT ;  /* 0x0000000c2700720c */ /* 0x000fe20003fa4270 */
[----:B------:R-:W-:Y:S01]  /*54d0*/  MUFU.TANH R103, R14 ;  /* 0x0000000e00677308 */ /* 0x000fe20000002400 */
[C---:B------:R-:W-:Y:S02]  /*54e0*/  ISETP.GE.AND P2, PT, R12.reuse, R178, PT ;  /* 0x000000b20c00720c */ /* 0x040fe40003f46270 */
[----:B------:R-:W-:-:S05]  /*54f0*/  ISETP.GE.AND P0, PT, R12, R176, PT ;  /* 0x000000b00c00720c */ /* 0x000fca0003f06270 */
[----:B------:R2:W-:Y:S01]  /*5500*/  MUFU.TANH R90, R15 ;  /* 0x0000000f005a7308 */ /* 0x0005e20000002400 */
[----:B------:R-:W-:Y:S01]  /*5510*/  VIADD R105, R77, 0xb8 ;  /* 0x000000b84d697836 */ /* 0x000fe20000000000 */
[----:B------:R-:W-:Y:S01]  /*5520*/  FSEL R126, R95, -INF , !P3 ;  /* 0xff8000005f7e7808 */ /* 0x000fe20005800000 */
[----:B------:R-:W-:-:S03]  /*5530*/  FMUL.FTZ R16, R16, R34 ;  /* 0x0000002210107220 */ /* 0x000fc60000410000 */
[----:B------:R-:W-:Y:S01]  /*5540*/  ISETP.GT.AND P3, PT, R49, R105, PT ;  /* 0x000000693100720c */ /* 0x000fe20003f64270 */
[----:B--2---:R-:W2:Y:S01]  /*5550*/  LDSM.16.M88.4 R12, [R22+0x4800] ;  /* 0x00480000160c783b */ /* 0x004ea20000000200 */
[----:B------:R3:W-:Y:S01]  /*5560*/  MUFU.TANH R95, R16 ;  /* 0x00000010005f7308 */ /* 0x0007e20000002400 */
[----:B------:R-:W-:Y:S01]  /*5570*/  FSEL R85, R85, -INF , !P1 ;  /* 0xff80000055557808 */ /* 0x000fe20004800000 */
[-C--:B------:R-:W-:Y:S01]  /*5580*/  FMUL.FTZ R17, R17, R34.reuse ;  /* 0x0000002211117220 */ /* 0x080fe20000410000 */
[----:B------:R-:W-:Y:S01]  /*5590*/  FSEL R51, R51, -INF , !P5 ;  /* 0xff80000033337808 */ /* 0x000fe20006800000 */
[----:B------:R-:W-:Y:S01]  /*55a0*/  FMUL.FTZ R18, R18, R34 ;  /* 0x0000002212127220 */ /* 0x000fe20000410000 */
[----:B------:R-:W-:Y:S01]  /*55b0*/  ISETP.GE.AND P1, PT, R105, R178, PT ;  /* 0x000000b26900720c */ /* 0x000fe20003f26270 */
[----:B------:R-:W-:Y:S01]  /*55c0*/  HMMA.16816.F32 R24, R4, R62, R24 ;  /* 0x0000003e0418723c */ /* 0x000fe20000001818 */
[----:B------:R-:W-:Y:S01]  /*55d0*/  FSEL R53, R53, -INF , !P3 ;  /* 0xff80000035357808 */ /* 0x000fe20005800000 */
[----:B------:R-:W4:Y:S01]  /*55e0*/  MUFU.TANH R79, R79 ;  /* 0x0000004f004f7308 */ /* 0x000f220000002400 */
[----:B------:R-:W-:Y:S01]  /*55f0*/  FSEL R121, R85, -INF , !P2 ;  /* 0xff80000055797808 */ /* 0x000fe20005000000 */
[----:B------:R-:W-:Y:S01]  /*5600*/  VIADD R102, R77, 0xc1 ;  /* 0x000000c14d667836 */ /* 0x000fe20000000000 */
[----:B------:R-:W-:Y:S01]  /*5610*/  FSEL R62, R51, -INF , !P0 ;  /* 0xff800000333e7808 */ /* 0x000fe20004000000 */
[-C--:B------:R-:W-:Y:S01]  /*5620*/  FMUL.FTZ R42, R42, R34.reuse ;  /* 0x000000222a2a7220 */ /* 0x080fe20000410000 */
[----:B------:R-:W-:Y:S01]  /*5630*/  FSEL R116, R53, -INF , !P1 ;  /* 0xff80000035747808 */ /* 0x000fe20004800000 */
[----:B------:R-:W-:Y:S01]  /*5640*/  FMUL.FTZ R40, R40, R34 ;  /* 0x0000002228287220 */ /* 0x000fe20000410000 */
[----:B------:R-:W-:Y:S01]  /*5650*/  FSEL R61, R61, -INF , !P4 ;  /* 0xff8000003d3d7808 */ /* 0x000fe20006000000 */
[----:B------:R-:W2:Y:S01]  /*5660*/  MUFU.TANH R55, R55 ;  /* 0x0000003700377308 */ /* 0x000ea20000002400 */
[----:B---3--:R-:W-:-:S02]  /*5670*/  VIADD R16, R77, 0xb9 ;  /* 0x000000b94d107836 */ /* 0x008fc40000000000 */
[-C--:B------:R-:W-:Y:S01]  /*5680*/  FMUL.FTZ R53, R19, R34.reuse ;  /* 0x0000002213357220 */ /* 0x080fe20000410000 */
[----:B------:R-:W-:Y:S01]  /*5690*/  FMUL.FTZ R64, R64, R34 ;  /* 0x0000002240407220 */ /* 0x000fe20000410000 */
[----:B------:R-:W-:-:S04]  /*56a0*/  DEPBAR.LE SB0, 0x0 ;  /* 0x000080000000791a */ /* 0x000fc80000000000 */
[----:B------:R-:W-:Y:S01]  /*56b0*/  MUFU.TANH R85, R17 ;  /* 0x0000001100557308 */ /* 0x000fe20000002400 */
[-C--:B------:R-:W-:Y:S02]  /*56c0*/  ISETP.GT.AND P5, PT, R49, R16.reuse, PT ;  /* 0x000000103100720c */ /* 0x080fe40003fa4270 */
[C---:B------:R-:W-:Y:S02]  /*56d0*/  ISETP.GT.AND P3, PT, R39.reuse, R16, PT ;  /* 0x000000102700720c */ /* 0x040fe40003f64270 */
[C---:B------:R-:W-:Y:S02]  /*56e0*/  ISETP.GE.AND P0, PT, R16.reuse, R178, PT ;  /* 0x000000b21000720c */ /* 0x040fe40003f06270 */
[-C--:B------:R-:W-:Y:S01]  /*56f0*/  ISETP.GE.AND P1, PT, R16, R176.reuse, PT ;  /* 0x000000b01000720c */ /* 0x080fe20003f26270 */
[----:B------:R1:W3:Y:S01]  /*5700*/  MUFU.TANH R51, R18 ;  /* 0x0000001200337308 */ /* 0x0002e20000002400 */
[----:B------:R-:W-:Y:S02]  /*5710*/  ISETP.GT.AND P4, PT, R39, R105, PT ;  /* 0x000000692700720c */ /* 0x000fe40003f84270 */
[----:B------:R-:W-:Y:S01]  /*5720*/  ISETP.GE.AND P2, PT, R105, R176, PT ;  /* 0x000000b06900720c */ /* 0x000fe20003f46270 */
[----:B------:R-:W-:Y:S01]  /*5730*/  VIADD R105, R77, 0xc0 ;  /* 0x000000c04d697836 */ /* 0x000fe20000000000 */
[----:B-1----:R-:W-:Y:S01]  /*5740*/  HMMA.16816.F32 R16, R8, R28, RZ ;  /* 0x0000001c0810723c */ /* 0x002fe200000018ff */
[----:B------:R-:W-:Y:S01]  /*5750*/  FSEL R54, R54, -INF , !P5 ;  /* 0xff80000036367808 */ /* 0x000fe20006800000 */
[----:B------:R-:W-:Y:S01]  /*5760*/  FMUL.FTZ R24, R24, R34 ;  /* 0x0000002218187220 */ /* 0x000fe20000410000 */
[----:B----4-:R-:W-:-:S02]  /*5770*/  FSEL R79, R79, -INF , !P3 ;  /* 0xff8000004f4f7808 */ /* 0x010fc40005800000 */
[----:B------:R-:W-:Y:S02]  /*5780*/  ISETP.GT.AND P5, PT, R39, R105, PT ;  /* 0x000000692700720c */ /* 0x000fe40003fa4270 */
[----:B------:R-:W-:Y:S02]  /*5790*/  ISETP.GT.AND P3, PT, R49, R102, PT ;  /* 0x000000663100720c */ /* 0x000fe40003f64270 */
[----:B------:R-:W-:Y:S02]  /*57a0*/  FSEL R113, R54, -INF , !P0 ;  /* 0xff80000036717808 */ /* 0x000fe40004000000 */
[----:B------:R1:W-:Y:S01]  /*57b0*/  MUFU.TANH R54, R24 ;  /* 0x0000001800367308 */ /* 0x0003e20000002400 */
[----:B------:R-:W-:Y:S01]  /*57c0*/  ISETP.GE.AND P0, PT, R105, R176, PT ;  /* 0x000000b06900720c */ /* 0x000fe20003f06270 */
[----:B------:R-:W-:Y:S01]  /*57d0*/  VIADD R28, R77, 0xc8 ;  /* 0x000000c84d1c7836 */ /* 0x000fe20000000000 */
[----:B------:R-:W-:-:S06]  /*57e0*/  FSEL R92, R92, -INF , !P3 ;  /* 0xff8000005c5c7808 */ /* 0x000fcc0005800000 */
[----:B--2---:R-:W-:Y:S01]  /*57f0*/  HMMA.16816.F32 R16, R4, R12, R16 ;  /* 0x0000000c0410723c */ /* 0x004fe20000001810 */
[----:B------:R-:W-:Y:S02]  /*5800*/  FSEL R12, R104, -INF , !P5 ;  /* 0xff800000680c7808 */ /* 0x000fe40006800000 */
[----:B-1----:R-:W-:Y:S02]  /*5810*/  FSEL R24, R79, -INF , !P1 ;  /* 0xff8000004f187808 */ /* 0x002fe40004800000 */
[----:B------:R-:W-:Y:S02]  /*5820*/  ISETP.GE.AND P1, PT, R102, R178, PT ;  /* 0x000000b26600720c */ /* 0x000fe40003f26270 */
[----:B------:R-:W-:Y:S02]  /*5830*/  FSEL R12, R12, -INF , !P0 ;  /* 0xff8000000c0c7808 */ /* 0x000fe40004000000 */
[----:B------:R-:W-:Y:S02]  /*5840*/  FSEL R109, R92, -INF , !P1 ;  /* 0xff8000005c6d7808 */ /* 0x000fe40004800000 */
[----:B------:R-:W-:-:S02]  /*5850*/  ISETP.GT.AND P5, PT, R49, R28, PT ;  /* 0x0000001c3100720c */ /* 0x000fc40003fa4270 */
[----:B------:R-:W-:Y:S02]  /*5860*/  ISETP.GT.AND P3, PT, R39, R28, PT ;  /* 0x0000001c2700720c */ /* 0x000fe40003f64270 */
[C---:B------:R-:W-:Y:S02]  /*5870*/  ISETP.GE.AND P0, PT, R28.reuse, R178, PT ;  /* 0x000000b21c00720c */ /* 0x040fe40003f06270 */
[----:B------:R-:W-:Y:S02]  /*5880*/  ISETP.GE.AND P1, PT, R28, R176, PT ;  /* 0x000000b01c00720c */ /* 0x000fe40003f26270 */
[----:B------:R-:W-:Y:S01]  /*5890*/  HMMA.16816.F32 R28, R8, R30, RZ ;  /* 0x0000001e081c723c */ /* 0x000fe200000018ff */
[----:B------:R-:W-:Y:S02]  /*58a0*/  FSEL R63, R101, -INF , !P4 ;  /* 0xff800000653f7808 */ /* 0x000fe40006000000 */
[----:B------:R-:W-:Y:S02]  /*58b0*/  ISETP.GT.AND P4, PT, R49, R105, PT ;  /* 0x000000693100720c */ /* 0x000fe40003f84270 */
[----:B------:R-:W-:-:S02]  /*58c0*/  FSEL R63, R63, -INF , !P2 ;  /* 0xff8000003f3f7808 */ /* 0x000fc40005000000 */
[----:B------:R-:W-:Y:S02]  /*58d0*/  ISETP.GE.AND P2, PT, R105, R178, PT ;  /* 0x000000b26900720c */ /* 0x000fe40003f46270 */
[----:B------:R-:W-:Y:S01]  /*58e0*/  FSEL R82, R82, -INF , !P4 ;  /* 0xff80000052527808 */ /* 0x000fe20006000000 */
[----:B------:R-:W-:Y:S01]  /*58f0*/  HMMA.16816.F32 R8, R8, R56, RZ ;  /* 0x000000380808723c */ /* 0x000fe200000018ff */
[----:B------:R-:W-:Y:S02]  /*5900*/  ISETP.GT.AND P4, PT, R39, R102, PT ;  /* 0x000000662700720c */ /* 0x000fe40003f84270 */
[----:B------:R-:W-:Y:S01]  /*5910*/  FSEL R110, R82, -INF , !P2 ;  /* 0xff800000526e7808 */ /* 0x000fe20005000000 */
[C---:B------:R-:W-:Y:S01]  /*5920*/  VIADD R82, R77.reuse, 0xc9 ;  /* 0x000000c94d527836 */ /* 0x040fe20000000000 */
[----:B------:R-:W1:Y:S01]  /*5930*/  MUFU.TANH R53, R53 ;  /* 0x0000003500357308 */ /* 0x000e620000002400 */
[----:B------:R-:W-:Y:S01]  /*5940*/  VIADD R79, R77, 0xd0 ;  /* 0x000000d04d4f7836 */ /* 0x000fe20000000000 */
[----:B------:R-:W-:-:S02]  /*5950*/  FSEL R55, R55, -INF , !P5 ;  /* 0xff80000037377808 */ /* 0x000fc40006800000 */
[----:B------:R-:W-:Y:S02]  /*5960*/  ISETP.GE.AND P2, PT, R102, R176, PT ;  /* 0x000000b06600720c */ /* 0x000fe40003f46270 */
[----:B------:R-:W-:Y:S01]  /*5970*/  FSEL R13, R81, -INF , !P4 ;  /* 0xff800000510d7808 */ /* 0x000fe20006000000 */
[----:B------:R-:W-:Y:S01]  /*5980*/  FMUL.FTZ R26, R26, R34 ;  /* 0x000000221a1a7220 */ /* 0x000fe20000410000 */
[----:B------:R-:W-:Y:S01]  /*5990*/  ISETP.GT.AND P4, PT, R49, R82, PT ;  /* 0x000000523100720c */ /* 0x000fe20003f84270 */
[----:B------:R-:W-:Y:S01]  /*59a0*/  HMMA.16816.F32 R28, R4, R14, R28 ;  /* 0x0000000e041c723c */ /* 0x000fe2000000181c */
[----:B------:R-:W-:Y:S01]  /*59b0*/  FSEL R104, R55, -INF , !P0 ;  /* 0xff80000037687808 */ /* 0x000fe20004000000 */
[-C--:B------:R-:W-:Y:S01]  /*59c0*/  FMUL.FTZ R55, R17, R34.reuse ;  /* 0x0000002211377220 */ /* 0x080fe20000410000 */
[----:B------:R-:W-:Y:S01]  /*59d0*/  FSEL R103, R103, -INF , !P3 ;  /* 0xff80000067677808 */ /* 0x000fe20005800000 */
[----:B------:R-:W-:Y:S01]  /*59e0*/  VIADD R17, R77, 0xd1 ;  /* 0x000000d14d117836 */ /* 0x000fe20000000000 */
[----:B------:R-:W-:Y:S01]  /*59f0*/  FSEL R13, R13, -INF , !P2 ;  /* 0xff8000000d0d7808 */ /* 0x000fe20005000000 */
[----:B------:R-:W-:Y:S01]  /*5a00*/  FMUL.FTZ R15, R18, R34 ;  /* 0x00000022120f7220 */ /* 0x000fe20000410000 */
[----:B------:R-:W-:-:S02]  /*5a10*/  ISETP.GT.AND P5, PT, R39, R82, PT ;  /* 0x000000522700720c */ /* 0x000fc40003fa4270 */
[-C--:B------:R-:W-:Y:S01]  /*5a20*/  ISETP.GT.AND P3, PT, R49, R79.reuse, PT ;  /* 0x0000004f3100720c */ /* 0x080fe20003f64270 */
[----:B------:R-:W-:Y:S01]  /*5a30*/  VIADD R18, R77, 0xd8 ;  /* 0x000000d84d127836 */ /* 0x000fe20000000000 */
[----:B------:R-:W-:Y:S02]  /*5a40*/  ISETP.GE.AND P2, PT, R82, R178, PT ;  /* 0x000000b25200720c */ /* 0x000fe40003f46270 */
[----:B------:R-:W-:Y:S01]  /*5a50*/  FSEL R98, R98, -INF , !P4 ;  /* 0xff80000062627808 */ /* 0x000fe20006000000 */
[-C--:B------:R-:W-:Y:S01]  /*5a60*/  FMUL.FTZ R27, R27, R34.reuse ;  /* 0x000000221b1b7220 */ /* 0x080fe20000410000 */
[----:B------:R-:W-:Y:S01]  /*5a70*/  ISETP.GT.AND P4, PT, R39, R79, PT ;  /* 0x0000004f2700720c */ /* 0x000fe20003f84270 */
[----:B------:R-:W-:Y:S01]  /*5a80*/  FMUL.FTZ R16, R16, R34 ;  /* 0x0000002210107220 */ /* 0x000fe20000410000 */
[----:B------:R-:W-:Y:S01]  /*5a90*/  FSEL R223, R103, -INF , !P1 ;  /* 0xff80000067df7808 */ /* 0x000fe20004800000 */
[----:B------:R-:W2:Y:S01]  /*5aa0*/  MUFU.TANH R26, R26 ;  /* 0x0000001a001a7308 */ /* 0x000ea20000002400 */
[----:B------:R-:W-:-:S02]  /*5ab0*/  ISETP.GE.AND P0, PT, R82, R176, PT ;  /* 0x000000b05200720c */ /* 0x000fc40003f06270 */
[----:B------:R-:W-:Y:S02]  /*5ac0*/  ISETP.GE.AND P1, PT, R79, R178, PT ;  /* 0x000000b24f00720c */ /* 0x000fe40003f26270 */
[----:B------:R-:W-:Y:S02]  /*5ad0*/  FSEL R90, R90, -INF , !P5 ;  /* 0xff8000005a5a7808 */ /* 0x000fe40006800000 */
[----:B------:R-:W-:Y:S01]  /*5ae0*/  FSEL R92, R95, -INF , !P3 ;  /* 0xff8000005f5c7808 */ /* 0x000fe20005800000 */
[----:B------:R-:W-:Y:S01]  /*5af0*/  FMUL.FTZ R25, R25, R34 ;  /* 0x0000002219197220 */ /* 0x000fe20000410000 */
[----:B------:R-:W-:Y:S02]  /*5b00*/  FSEL R101, R98, -INF , !P2 ;  /* 0xff80000062657808 */ /* 0x000fe40005000000 */
[----:B------:R-:W-:Y:S02]  /*5b10*/  ISETP.GE.AND P2, PT, R79, R176, PT ;  /* 0x000000b04f00720c */ /* 0x000fe40003f46270 */
[----:B------:R-:W-:-:S02]  /*5b20*/  ISETP.GT.AND P5, PT, R49, R17, PT ;  /* 0x000000113100720c */ /* 0x000fc40003fa4270 */
[----:B---3--:R-:W-:Y:S02]  /*5b30*/  FSEL R51, R51, -INF , !P4 ;  /* 0xff80000033337808 */ /* 0x008fe40006000000 */
[----:B------:R-:W-:Y:S02]  /*5b40*/  ISETP.GT.AND P3, PT, R39, R17, PT ;  /* 0x000000112700720c */ /* 0x000fe40003f64270 */
[----:B------:R-:W-:Y:S01]  /*5b50*/  ISETP.GT.AND P4, PT, R49, R18, PT ;  /* 0x000000123100720c */ /* 0x000fe20003f84270 */
[----:B------:R-:W3:Y:S01]  /*5b60*/  MUFU.TANH R27, R27 ;  /* 0x0000001b001b7308 */ /* 0x000ee20000002400 */
[----:B------:R-:W-:Y:S01]  /*5b70*/  FSEL R212, R90, -INF , !P0 ;  /* 0xff8000005ad47808 */ /* 0x000fe20004000000 */
[----:B------:R-:W-:Y:S01]  /*5b80*/  HMMA.16816.F32 R8, R4, R44, R8 ;  /* 0x0000002c0408723c */ /* 0x000fe20000001808 */
[----:B------:R-:W-:Y:S02]  /*5b90*/  FSEL R92, R92, -INF , !P1 ;  /* 0xff8000005c5c7808 */ /* 0x000fe40004800000 */
[----:B------:R-:W-:-:S02]  /*5ba0*/  ISETP.GE.AND P0, PT, R17, R178, PT ;  /* 0x000000b21100720c */ /* 0x000fc40003f06270 */
[----:B------:R-:W-:Y:S01]  /*5bb0*/  ISETP.GE.AND P1, PT, R17, R176, PT ;  /* 0x000000b01100720c */ /* 0x000fe20003f26270 */
[----:B------:R-:W4:Y:S01]  /*5bc0*/  MUFU.TANH R16, R16 ;  /* 0x0000001000107308 */ /* 0x000f220000002400 */
[----:B------:R-:W-:Y:S01]  /*5bd0*/  FMUL.FTZ R17, R19, R34 ;  /* 0x0000002213117220 */ /* 0x000fe20000410000 */
[----:B------:R-:W-:Y:S01]  /*5be0*/  FSEL R85, R85, -INF , !P5 ;  /* 0xff80000055557808 */ /* 0x000fe20006800000 */
[----:B------:R-:W-:Y:S01]  /*5bf0*/  VIADD R19, R77, 0xd9 ;  /* 0x000000d94d137836 */ /* 0x000fe20000000000 */
[----:B------:R-:W-:Y:S02]  /*5c00*/  FSEL R156, R51, -INF , !P2 ;  /* 0xff800000339c7808 */ /* 0x000fe40005000000 */
[----:B------:R-:W-:Y:S02]  /*5c10*/  ISETP.GE.AND P2, PT, R18, R178, PT ;  /* 0x000000b21200720c */ /* 0x000fe40003f46270 */
[----:B-1----:R-:W-:Y:S01]  /*5c20*/  FSEL R53, R53, -INF , !P3 ;  /* 0xff80000035357808 */ /* 0x002fe20005800000 */
[----:B------:R-:W1:Y:S01]  /*5c30*/  MUFU.TANH R25, R25 ;  /* 0x0000001900197308 */ /* 0x000e620000002400 */
[----:B------:R-:W-:-:S02]  /*5c40*/  FSEL R54, R54, -INF , !P4 ;  /* 0xff80000036367808 */ /* 0x000fc40006000000 */
[----:B------:R-:W-:Y:S02]  /*5c50*/  FSEL R90, R85, -INF , !P0 ;  /* 0xff800000555a7808 */ /* 0x000fe40004000000 */
[----:B------:R-:W-:Y:S02]  /*5c60*/  FSEL R171, R53, -INF , !P1 ;  /* 0xff80000035ab7808 */ /* 0x000fe40004800000 */
[----:B------:R-:W-:Y:S02]  /*5c70*/  FSEL R85, R54, -INF , !P2 ;  /* 0xff80000036557808 */ /* 0x000fe40005000000 */
[-C--:B------:R-:W-:Y:S02]  /*5c80*/  ISETP.GT.AND P3, PT, R49, R19.reuse, PT ;  /* 0x000000133100720c */ /* 0x080fe40003f64270 */
[----:B------:R-:W-:Y:S02]  /*5c90*/  ISETP.GT.AND P4, PT, R39, R19, PT ;  /* 0x000000132700720c */ /* 0x000fe40003f84270 */
[----:B------:R-:W-:-:S02]  /*5ca0*/  ISETP.GE.AND P1, PT, R19, R178, PT ;  /* 0x000000b21300720c */ /* 0x000fc40003f26270 */
[----:B------:R-:W-:Y:S01]  /*5cb0*/  ISETP.GE.AND P2, PT, R19, R176, PT ;  /* 0x000000b01300720c */ /* 0x000fe20003f46270 */
[----:B------:R-:W-:Y:S01]  /*5cc0*/  VIADD R19, R77, 0xe0 ;  /* 0x000000e04d137836 */ /* 0x000fe20000000000 */
[----:B------:R-:W-:Y:S01]  /*5cd0*/  ISETP.GT.AND P5, PT, R39, R18, PT ;  /* 0x000000122700720c */ /* 0x000fe20003fa4270 */
[----:B------:R-:W-:Y:S01]  /*5ce0*/  FMUL.FTZ R4, R30, R34 ;  /* 0x000000221e047220 */ /* 0x000fe20000410000 */
[----:B------:R-:W-:Y:S01]  /*5cf0*/  ISETP.GE.AND P0, PT, R18, R176, PT ;  /* 0x000000b01200720c */ /* 0x000fe20003f06270 */
[----:B------:R-:W1:Y:S01]  /*5d00*/  MUFU.TANH R14, R55 ;  /* 0x00000037000e7308 */ /* 0x000e620000002400 */
[----:B--2---:R-:W-:Y:S02]  /*5d10*/  FSEL R26, R26, -INF , !P5 ;  /* 0xff8000001a1a7808 */ /* 0x004fe40006800000 */
[----:B------:R-:W-:Y:S01]  /*5d20*/  ISETP.GT.AND P5, PT, R49, R19, PT ;  /* 0x000000133100720c */ /* 0x000fe20003fa4270 */
[----:B------:R-:W-:Y:S01]  /*5d30*/  FMUL.FTZ R28, R28, R34 ;  /* 0x000000221c1c7220 */ /* 0x000fe20000410000 */
[----:B------:R-:W-:Y:S01]  /*5d40*/  FSEL R201, R26, -INF , !P0 ;  /* 0xff8000001ac97808 */ /* 0x000fe20004000000 */
[----:B------:R-:W-:-:S02]  /*5d50*/  VIADD R6, R77, 0xe1 ;  /* 0x000000e14d067836 */ /* 0x000fc40000000000 */
[----:B------:R-:W2:Y:S01]  /*5d60*/  MUFU.TANH R15, R15 ;  /* 0x0000000f000f7308 */ /* 0x000ea20000002400 */
[----:B------:R-:W-:Y:S02]  /*5d70*/  ISETP.GE.AND P0, PT, R19, R178, PT ;  /* 0x000000b21300720c */ /* 0x000fe40003f06270 */
[----:B---3--:R-:W-:Y:S02]  /*5d80*/  FSEL R27, R27, -INF , !P4 ;  /* 0xff8000001b1b7808 */ /* 0x008fe40006000000 */
[----:B----4-:R-:W-:Y:S01]  /*5d90*/  FSEL R16, R16, -INF , !P5 ;  /* 0xff80000010107808 */ /* 0x010fe20006800000 */
[-C--:B------:R-:W-:Y:S02]  /*5da0*/  FMUL.FTZ R8, R8, R34.reuse ;  /* 0x0000002208087220 */ /* 0x080fe40000410000 */
[----:B------:R-:W3:Y:S01]  /*5db0*/  MUFU.TANH R4, R4 ;  /* 0x0000000400047308 */ /* 0x000ee20000002400 */
[----:B-1----:R-:W-:Y:S01]  /*5dc0*/  FSEL R25, R25, -INF , !P3 ;  /* 0xff80000019197808 */ /* 0x002fe20005800000 */
[----:B------:R-:W-:Y:S01]  /*5dd0*/  FMUL.FTZ R29, R29, R34 ;  /* 0x000000221d1d7220 */ /* 0x000fe20000410000 */
[----:B------:R-:W-:-:S02]  /*5de0*/  FSEL R210, R27, -INF , !P2 ;  /* 0xff8000001bd27808 */ /* 0x000fc40005000000 */
[----:B------:R-:W-:-:S03]  /*5df0*/  FSEL R57, R16, -INF , !P0 ;  /* 0xff80000010397808 */ /* 0x000fc60004000000 */
[----:B------:R-:W1:Y:S01]  /*5e00*/  MUFU.TANH R17, R17 ;  /* 0x0000001100117308 */ /* 0x000e620000002400 */
[-C--:B------:R-:W-:Y:S02]  /*5e10*/  ISETP.GT.AND P4, PT, R49, R6.reuse, PT ;  /* 0x000000063100720c */ /* 0x080fe40003f84270 */
[----:B------:R-:W-:Y:S02]  /*5e20*/  ISETP.GT.AND P5, PT, R39, R6, PT ;  /* 0x000000062700720c */ /* 0x000fe40003fa4270 */
[----:B------:R-:W-:-:S03]  /*5e30*/  ISETP.GE.AND P2, PT, R6, R178, PT ;  /* 0x000000b20600720c */ /* 0x000fc60003f46270 */
[----:B------:R-:W4:Y:S01]  /*5e40*/  MUFU.TANH R18, R28 ;  /* 0x0000001c00127308 */ /* 0x000f220000002400 */
[----:B------:R-:W-:Y:S01]  /*5e50*/  ISETP.GE.AND P0, PT, R6, R176, PT ;  /* 0x000000b00600720c */ /* 0x000fe20003f06270 */
[-C--:B------:R-:W-:Y:S01]  /*5e60*/  FMUL.FTZ R5, R31, R34.reuse ;  /* 0x000000221f057220 */ /* 0x080fe20000410000 */
[----:B------:R-:W-:Y:S01]  /*5e70*/  FSEL R82, R25, -INF , !P1 ;  /* 0xff80000019527808 */ /* 0x000fe20004800000 */
[----:B------:R-:W-:Y:S01]  /*5e80*/  FMUL.FTZ R10, R10, R34 ;  /* 0x000000220a0a7220 */ /* 0x000fe20000410000 */
[----:B------:R-:W-:-:S03]  /*5e90*/  ISETP.GT.AND P3, PT, R39, R19, PT ;  /* 0x000000132700720c */ /* 0x000fc60003f64270 */
[----:B------:R3:W4:Y:S01]  /*5ea0*/  MUFU.TANH R6, R8 ;  /* 0x0000000800067308 */ /* 0x0007220000002400 */
[----:B------:R-:W-:Y:S01]  /*5eb0*/  ISETP.GE.AND P1, PT, R19, R176, PT ;  /* 0x000000b01300720c */ /* 0x000fe20003f26270 */
[----:B------:R-:W-:Y:S02]  /*5ec0*/  VIADD R19, R77, 0xe8 ;  /* 0x000000e84d137836 */ /* 0x000fe40000000000 */
[----:B------:R-:W-:Y:S01]  /*5ed0*/  FMUL.FTZ R7, R9, R34 ;  /* 0x0000002209077220 */ /* 0x000fe20000410000 */
[----:B------:R-:W-:-:S03]  /*5ee0*/  FSEL R14, R14, -INF , !P4 ;  /* 0xff8000000e0e7808 */ /* 0x000fc60006000000 */
[----:B------:R-:W4:Y:S01]  /*5ef0*/  MUFU.TANH R29, R29 ;  /* 0x0000001d001d7308 */ /* 0x000f220000002400 */
[-C--:B------:R-:W-:Y:S02]  /*5f00*/  ISETP.GT.AND P4, PT, R39, R19.reuse, PT ;  /* 0x000000132700720c */ /* 0x080fe40003f84270 */
[----:B--2---:R-:W-:Y:S02]  /*5f10*/  FSEL R15, R15, -INF , !P3 ;  /* 0xff8000000f0f7808 */ /* 0x004fe40005800000 */
[----:B------:R-:W-:-:S03]  /*5f20*/  ISETP.GT.AND P3, PT, R49, R19, PT ;  /* 0x000000133100720c */ /* 0x000fc60003f64270 */
[----:B------:R-:W2:Y:S01]  /*5f30*/  MUFU.TANH R5, R5 ;  /* 0x0000000500057308 */ /* 0x000ea20000002400 */
[C---:B---3--:R-:W-:Y:S01]  /*5f40*/  VIADD R8, R77.reuse, 0xf0 ;  /* 0x000000f04d087836 */ /* 0x048fe20000000000 */
[----:B------:R-:W-:Y:S01]  /*5f50*/  FSEL R160, R4, -INF , !P4 ;  /* 0xff80000004a07808 */ /* 0x000fe20006000000 */
[----:B------:R-:W-:Y:S01]  /*5f60*/  VIADD R9, R77, 0xe9 ;  /* 0x000000e94d097836 */ /* 0x000fe20000000000 */
[----:B------:R-:W-:-:S04]  /*5f70*/  FSEL R170, R15, -INF , !P1 ;  /* 0xff8000000faa7808 */ /* 0x000fc80004800000 */
[----:B------:R-:W3:Y:S01]  /*5f80*/  MUFU.TANH R10, R10 ;  /* 0x0000000a000a7308 */ /* 0x000ee20000002400 */
[----:B------:R-:W-:Y:S02]  /*5f90*/  ISETP.GT.AND P4, PT, R49, R8, PT ;  /* 0x000000083100720c */ /* 0x000fe40003f84270 */
[----:B------:R-:W-:Y:S02]  /*5fa0*/  ISETP.GE.AND P1, PT, R19, R178, PT ;  /* 0x000000b21300720c */ /* 0x000fe40003f26270 */
[----:B-1----:R-:W-:-:S03]  /*5fb0*/  FSEL R17, R17, -INF , !P5 ;  /* 0xff80000011117808 */ /* 0x002fc60006800000 */
[----:B------:R-:W1:Y:S01]  /*5fc0*/  MUFU.TANH R7, R7 ;  /* 0x0000000700077308 */ /* 0x000e620000002400 */
[----:B----4-:R-:W-:Y:S02]  /*5fd0*/  FSEL R18, R18, -INF , !P3 ;  /* 0xff80000012127808 */ /* 0x010fe40005800000 */
[----:B------:R-:W-:Y:S02]  /*5fe0*/  FSEL R56, R14, -INF , !P2 ;  /* 0xff8000000e387808 */ /* 0x000fe40005000000 */
[----:B------:R-:W-:Y:S02]  /*5ff0*/  ISETP.GE.AND P2, PT, R19, R176, PT ;  /* 0x000000b01300720c */ /* 0x000fe40003f46270 */
[----:B------:R-:W-:Y:S02]  /*6000*/  ISETP.GT.AND P5, PT, R49, R9, PT ;  /* 0x000000093100720c */ /* 0x000fe40003fa4270 */
[----:B------:R-:W-:Y:S02]  /*6010*/  FSEL R53, R6, -INF , !P4 ;  /* 0xff80000006357808 */ /* 0x000fe40006000000 */
[----:B------:R-:W-:Y:S01]  /*6020*/  FSEL R200, R17, -INF , !P0 ;  /* 0xff80000011c87808 */ /* 0x000fe20004000000 */
[----:B------:R-:W4:Y:S01]  /*6030*/  MUFU.TANH R6, R42 ;  /* 0x0000002a00067308 */ /* 0x000f220000002400 */
[----:B------:R-:W-:-:S02]  /*6040*/  FSEL R55, R18, -INF , !P1 ;  /* 0xff80000012377808 */ /* 0x000fc40004800000 */
[----:B------:R-:W-:Y:S02]  /*6050*/  ISETP.GT.AND P3, PT, R39, R9, PT ;  /* 0x000000092700720c */ /* 0x000fe40003f64270 */
[C---:B------:R-:W-:Y:S02]  /*6060*/  ISETP.GE.AND P0, PT, R9.reuse, R178, PT ;  /* 0x000000b20900720c */ /* 0x040fe40003f06270 */
[----:B------:R-:W-:Y:S01]  /*6070*/  ISETP.GE.AND P1, PT, R9, R176, PT ;  /* 0x000000b00900720c */ /* 0x000fe20003f26270 */
[----:B------:R-:W-:Y:S02]  /*6080*/  VIADD R9, R77, 0xf1 ;  /* 0x000000f14d097836 */ /* 0x000fe40000000000 */
[----:B------:R-:W-:Y:S01]  /*6090*/  FMUL.FTZ R11, R11, R34 ;  /* 0x000000220b0b7220 */ /* 0x000fe20000410000 */
[----:B------:R-:W-:Y:S02]  /*60a0*/  FSEL R29, R29, -INF , !P5 ;  /* 0xff8000001d1d7808 */ /* 0x000fe40006800000 */
[----:B------:R-:W-:-:S02]  /*60b0*/  FSEL R160, R160, -INF , !P2 ;  /* 0xff800000a0a07808 */ /* 0x000fc40005000000 */
[----:B------:R-:W-:Y:S01]  /*60c0*/  ISETP.GT.AND P2, PT, R39, R8, PT ;  /* 0x000000082700720c */ /* 0x000fe20003f44270 */
[----:B------:R-:W4:Y:S01]  /*60d0*/  MUFU.TANH R4, R11 ;  /* 0x0000000b00047308 */ /* 0x000f220000002400 */
[----:B--2---:R-:W-:Y:S01]  /*60e0*/  FSEL R131, R5, -INF , !P3 ;  /* 0xff80000005837808 */ /* 0x004fe20005800000 */
[----:B------:R-:W-:Y:S01]  /*60f0*/  VIADD R5, R77, 0xf8 ;  /* 0x000000f84d057836 */ /* 0x000fe20000000000 */
[----:B------:R-:W-:Y:S02]  /*6100*/  FSEL R54, R29, -INF , !P0 ;  /* 0xff8000001d367808 */ /* 0x000fe40004000000 */
[----:B------:R-:W-:Y:S02]  /*6110*/  ISETP.GT.AND P3, PT, R49, R9, PT ;  /* 0x000000093100720c */ /* 0x000fe40003f64270 */
[----:B------:R-:W-:Y:S02]  /*6120*/  ISETP.GE.AND P0, PT, R8, R176, PT ;  /* 0x000000b00800720c */ /* 0x000fe40003f06270 */
[----:B---3--:R-:W-:-:S02]  /*6130*/  FSEL R10, R10, -INF , !P2 ;  /* 0xff8000000a0a7808 */ /* 0x008fc40005000000 */
[----:B------:R-:W-:Y:S02]  /*6140*/  ISETP.GE.AND P5, PT, R8, R178, PT ;  /* 0x000000b20800720c */ /* 0x000fe40003fa6270 */
[----:B------:R-:W2:Y:S01]  /*6150*/  MUFU.TANH R8, R40 ;  /* 0x0000002800087308 */ /* 0x000ea20000002400 */
[----:B-1----:R-:W-:Y:S02]  /*6160*/  FSEL R51, R7, -INF , !P3 ;  /* 0xff80000007337808 */ /* 0x002fe40005800000 */
[----:B------:R-:W-:Y:S02]  /*6170*/  FSEL R98, R10, -INF , !P0 ;  /* 0xff8000000a627808 */ /* 0x000fe40004000000 */
[----:B------:R-:W-:-:S03]  /*6180*/  ISETP.GT.AND P0, PT, R39, R5, PT ;  /* 0x000000052700720c */ /* 0x000fc60003f04270 */
[----:B------:R-:W1:Y:S01]  /*6190*/  MUFU.TANH R7, R64 ;  /* 0x0000004000077308 */ /* 0x000e620000002400 */
[----:B----4-:R-:W-:Y:S02]  /*61a0*/  FSEL R6, R6, -INF , !P0 ;  /* 0xff80000006067808 */ /* 0x010fe40004000000 */
[----:B------:R-:W-:Y:S02]  /*61b0*/  ISETP.GT.AND P0, PT, R76, R180, PT ;  /* 0x000000b44c00720c */ /* 0x000fe40003f04270 */
[----:B------:R-:W-:Y:S02]  /*61c0*/  FSEL R131, R131, -INF , !P1 ;  /* 0xff80000083837808 */ /* 0x000fe40004800000 */
[----:B------:R-:W-:Y:S02]  /*61d0*/  ISETP.GT.AND P1, PT, R39, R9, PT ;  /* 0x000000092700720c */ /* 0x000fe40003f24270 */
[----:B------:R-:W-:Y:S02]  /*61e0*/  ISETP.GE.AND P4, PT, R9, R178, PT ;  /* 0x000000b20900720c */ /* 0x000fe40003f86270 */
[----:B------:R-:W-:-:S02]  /*61f0*/  FSEL R53, R53, -INF , !P5 ;  /* 0xff80000035357808 */ /* 0x000fc40006800000 */
[----:B------:R-:W-:Y:S02]  /*6200*/  ISETP.GE.AND P5, PT, R9, R176, PT ;  /* 0x000000b00900720c */ /* 0x000fe40003fa6270 */
[----:B------:R-:W-:Y:S02]  /*6210*/  ISETP.GT.AND P2, PT, R49, R5, PT ;  /* 0x000000053100720c */ /* 0x000fe40003f44270 */
[----:B------:R-:W-:Y:S02]  /*6220*/  FSEL R4, R4, -INF , !P1 ;  /* 0xff80000004047808 */ /* 0x000fe40004800000 */
[----:B------:R-:W-:Y:S02]  /*6230*/  FSEL R51, R51, -INF , !P4 ;  /* 0xff80000033337808 */ /* 0x000fe40006000000 */
[----:B------:R-:W-:Y:S02]  /*6240*/  ISETP.GT.AND P4, PT, R49, R77, PT ;  /* 0x0000004d3100720c */ /* 0x000fe40003f84270 */
[----:B------:R-:W-:-:S02]  /*6250*/  FSEL R95, R4, -INF , !P5 ;  /* 0xff800000045f7808 */ /* 0x000fc40006800000 */
[----:B--2---:R-:W-:Y:S01]  /*6260*/  FSEL R8, R8, -INF , !P2 ;  /* 0xff80000008087808 */ /* 0x004fe20005000000 */
[----:B------:R-:W-:Y:S01]  /*6270*/  BSSY.RECONVERGENT B1, `(.L_x_4054) ;  /* 0x000007a000017945 */ /* 0x000fe20003800200 */
[C---:B------:R-:W-:Y:S02]  /*6280*/  ISETP.GE.AND P3, PT, R5.reuse, R178, PT ;  /* 0x000000b20500720c */ /* 0x040fe40003f66270 */
[----:B------:R-:W-:Y:S02]  /*6290*/  ISETP.GE.AND P1, PT, R5, R176, PT ;  /* 0x000000b00500720c */ /* 0x000fe40003f26270 */
[C---:B------:R-:W-:Y:S01]  /*62a0*/  ISETP.GE.AND P5, PT, R77.reuse, R178, PT ;  /* 0x000000b24d00720c */ /* 0x040fe20003fa6270 */
[----:B------:R-:W-:Y:S01]  /*62b0*/  BAR.SYNC.DEFER_BLOCKING 0x0 ;  /* 0x0000000000007b1d */ /* 0x000fe20000010000 */
[----:B------:R-:W-:Y:S02]  /*62c0*/  ISETP.GE.AND P2, PT, R77, R176, PT ;  /* 0x000000b04d00720c */ /* 0x000fe40003f46270 */
[----:B-1----:R-:W-:Y:S01]  /*62d0*/  FSEL R4, R7, -INF , !P4 ;  /* 0xff80000007047808 */ /* 0x002fe20006000000 */
[----:B------:R-:W-:Y:S01]  /*62e0*/  IMAD.MOV.U32 R34, RZ, RZ, R76 ;  /* 0x000000ffff227224 */ /* 0x000fe200078e004c */
[----:B------:R-:W-:Y:S01]  /*62f0*/  VIMNMX R179, PT, PT, RZ, R49, !PT ;  /* 0x00000031ffb37248 */ /* 0x000fe20007fe0100 */
[----:B------:R-:W-:Y:S01]  /*6300*/  IMAD.MOV.U32 R194, RZ, RZ, R70 ;  /* 0x000000ffffc27224 */ /* 0x000fe200078e0046 */
[----:B------:R-:W-:Y:S01]  /*6310*/  VIMNMX R177, PT, PT, RZ, R39, !PT ;  /* 0x00000027ffb17248 */ /* 0x000fe20007fe0100 */
[----:B------:R-:W-:Y:S01]  /*6320*/  IMAD.MOV.U32 R195, RZ, RZ, R69 ;  /* 0x000000ffffc37224 */ /* 0x000fe200078e0045 */
        /* <DEDUP_REMOVED lines=18> */
.L_x_4057:
        /* <DEDUP_REMOVED lines=61> */
.L_x_4058:
[----:B------:R-:W-:Y:S05]  /*6820*/  BSYNC.RECONVERGENT B0 ;  /* 0x0000000000007941 */ /* 0x000fea0003800200 */
.L_x_4056:
        /* <DEDUP_REMOVED lines=30> */
.L_x_4055:
[----:B------:R-:W-:Y:S05]  /*6a10*/  BSYNC.RECONVERGENT B1 ;  /* 0x0000000000017941 */ /* 0x000fea0003800200 */
.L_x_4054:
[----:B------:R-:W2:Y:S01]  /*6a20*/  LD.E R81, desc[UR4][R2.64+0xdc] ;  /* 0x0000dc0402517980 */ /* 0x000ea2000c101900 */
        /* <DEDUP_REMOVED lines=50> */
[--C-:B------:R-:W-:Y:S01]  /*6d50*/  FFMA.FTZ R115, R87, R81, -R79.reuse ;  /* 0x0000005157737223 */ /* 0x100fe2000001084f */
[----:B------:R-:W-:Y:S01]  /*6d60*/  FMNMX3.FTZ R20, R20, R47, R46, !PT ;  /* 0x0000002f14147276 */ /* 0x000fe2000781002e */
[-CC-:B------:R-:W-:Y:S01]  /*6d70*/  FFMA.FTZ R103, R94, R81.reuse, -R79.reuse ;  /* 0x000000515e677223 */ /* 0x180fe2000001084f */
[-CC-:B------:R-:W-:Y:S01]  /*6d80*/  FFMA.FTZ R134, R67, R81.reuse, -R79.reuse ;  /* 0x0000005143867223 */ /* 0x180fe2000001084f */
[----:B------:R-:W-:Y:S01]  /*6d90*/  FFMA.FTZ R127, R65, R81, -R79 ;  /* 0x00000051417f7223 */ /* 0x000fe2000001084f */
        /* <DEDUP_REMOVED lines=14> */
[----:B------:R-:W-:Y:S01]  /*6e80*/  MUFU.EX2 R152, R152 ;  /* 0x0000009800987308 */ /* 0x000fe20000000800 */
[----:B------:R-:W-:Y:S01]  /*6e90*/  FFMA.FTZ R105, R96, R81, -R79 ;  /* 0x0000005160697223 */ /* 0x000fe2000001084f */
[----:B------:R-:W-:Y:S01]  /*6ea0*/  FMNMX3.FTZ R20, R20, R107, R153, !PT ;  /* 0x0000006b14147276 */ /* 0x000fe20007810099 */
[-CC-:B------:R-:W-:Y:S01]  /*6eb0*/  FFMA.FTZ R96, R133, R81.reuse, -R79.reuse ;  /* 0x0000005185607223 */ /* 0x180fe2000001084f */
[-CC-:B------:R-:W-:Y:S01]  /*6ec0*/  FFMA.FTZ R102, R97, R81.reuse, -R79.reuse ;  /* 0x0000005161667223 */ /* 0x180fe2000001084f */
[--C-:B------:R-:W-:Y:S01]  /*6ed0*/  FFMA.FTZ R97, R135, R81, -R79.reuse ;  /* 0x0000005187617223 */ /* 0x100fe2000001084f */
[----:B------:R-:W-:Y:S01]  /*6ee0*/  FMNMX3.FTZ R20, R20, R155, R154, !PT ;  /* 0x0000009b14147276 */ /* 0x000fe2000781009a */
[-CC-:B------:R-:W-:Y:S01]  /*6ef0*/  FFMA.FTZ R138, R68, R81.reuse, -R79.reuse ;  /* 0x00000051448a7223 */ /* 0x180fe2000001084f */
[----:B------:R-:W1:Y:S01]  /*6f00*/  MUFU.EX2 R149, R149 ;  /* 0x0000009500957308 */ /* 0x000e620000000800 */
[-C--:B------:R-:W-:Y:S01]  /*6f10*/  FFMA.FTZ R128, R66, R81.reuse, -R79 ;  /* 0x0000005142807223 */ /* 0x080fe2000001084f */
[----:B------:R-:W-:Y:S01]  /*6f20*/  FMNMX3.FTZ R20, R20, R114, R161, !PT ;  /* 0x0000007214147276 */ /* 0x000fe200078100a1 */
[-CC-:B------:R-:W-:Y:S01]  /*6f30*/  FFMA.FTZ R64, R62, R81.reuse, -R79.reuse ;  /* 0x000000513e407223 */ /* 0x180fe2000001084f */
[-CC-:B------:R-:W-:Y:S01]  /*6f40*/  FFMA.FTZ R62, R24, R81.reuse, -R79.reuse ;  /* 0x00000051183e7223 */ /* 0x180fe2000001084f */
[-C--:B------:R-:W-:Y:S01]  /*6f50*/  FFMA.FTZ R119, R78, R81.reuse, -R79 ;  /* 0x000000514e777223 */ /* 0x080fe2000001084f */
[----:B------:R-:W-:Y:S01]  /*6f60*/  FMNMX3.FTZ R20, R20, R166, R163, !PT ;  /* 0x000000a614147276 */ /* 0x000fe200078100a3 */
[-CC-:B------:R-:W-:Y:S01]  /*6f70*/  FFMA.FTZ R118, R83, R81.reuse, -R79.reuse ;  /* 0x0000005153767223 */ /* 0x180fe2000001084f */
[----:B------:R-:W-:Y:S01]  /*6f80*/  MUFU.EX2 R146, R146 ;  /* 0x0000009200927308 */ /* 0x000fe20000000800 */
[-CC-:B------:R-:W-:Y:S01]  /*6f90*/  FFMA.FTZ R108, R91, R81.reuse, -R79.reuse ;  /* 0x000000515b6c7223 */ /* 0x180fe2000001084f */
[----:B------:R-:W-:Y:S01]  /*6fa0*/  FMNMX3.FTZ R20, R20, R132, R172, !PT ;  /* 0x0000008414147276 */ /* 0x000fe200078100ac */
[-CC-:B------:R-:W-:Y:S01]  /*6fb0*/  FFMA.FTZ R91, R144, R81.reuse, -R79.reuse ;  /* 0x00000051905b7223 */ /* 0x180fe2000001084f */
[-CC-:B------:R-:W-:Y:S01]  /*6fc0*/  FFMA.FTZ R112, R84, R81.reuse, -R79.reuse ;  /* 0x0000005154707223 */ /* 0x180fe2000001084f */
[--C-:B------:R-:W-:Y:S01]  /*6fd0*/  FFMA.FTZ R100, R100, R81, -R79.reuse ;  /* 0x0000005164647223 */ /* 0x100fe2000001084f */
[----:B------:R-:W-:Y:S01]  /*6fe0*/  FMNMX3.FTZ R20, R20, R199, R198, !PT ;  /* 0x000000c714147276 */ /* 0x000fe200078100c6 */
[-CC-:B------:R-:W-:Y:S01]  /*6ff0*/  FFMA.FTZ R99, R99, R81.reuse, -R79.reuse ;  /* 0x0000005163637223 */ /* 0x180fe2000001084f */
[----:B------:R-:W2:Y:S01]  /*7000*/  MUFU.EX2 R139, R139 ;  /* 0x0000008b008b7308 */ /* 0x000ea20000000800 */
[----:B-1----:R-:W-:Y:S01]  /*7010*/  F2FP.F16.F32.PACK_AB R25, R149, R152 ;  /* 0x000000989519723e */ /* 0x002fe200000000ff */
[----:B------:R-:W-:Y:S01]  /*7020*/  FFMA.FTZ R84, R211, R81, -R79 ;  /* 0x00000051d3547223 */ /* 0x000fe2000001084f */
[----:B------:R-:W-:Y:S01]  /*7030*/  FMNMX3.FTZ R20, R20, R159, R203, !PT ;  /* 0x0000009f14147276 */ /* 0x000fe200078100cb */
[-CC-:B------:R-:W-:Y:S01]  /*7040*/  FFMA.FTZ R83, R214, R81.reuse, -R79.reuse ;  /* 0x00000051d6537223 */ /* 0x180fe2000001084f */
[----:B------:R-:W-:Y:S01]  /*7050*/  FFMA.FTZ R78, R213, R81, -R79 ;  /* 0x00000051d54e7223 */ /* 0x000fe2000001084f */
[----:B------:R-:W-:Y:S01]  /*7060*/  FADD.FTZ R149, R152, R149 ;  /* 0x0000009598957221 */ /* 0x000fe20000010000 */
[----:B------:R-:W-:Y:S01]  /*7070*/  FMNMX3.FTZ R20, R20, R207, R206, !PT ;  /* 0x000000cf14147276 */ /* 0x000fe200078100ce */
[----:B------:R-:W-:Y:S01]  /*7080*/  MUFU.EX2 R138, R138 ;  /* 0x0000008a008a7308 */ /* 0x000fe20000000800 */
[-CC-:B------:R-:W-:Y:S01]  /*7090*/  FFMA.FTZ R77, R216, R81.reuse, -R79.reuse ;  /* 0x00000051d84d7223 */ /* 0x180fe2000001084f */
[----:B------:R-:W-:Y:S01]  /*70a0*/  FFMA.FTZ R76, R215, R81, -R79 ;  /* 0x00000051d74c7223 */ /* 0x000fe2000001084f */
[----:B------:R-:W-:Y:S01]  /*70b0*/  FMNMX3.FTZ R20, R20, R205, R209, !PT ;  /* 0x000000cd14147276 */ /* 0x000fe200078100d1 */
[-CC-:B------:R-:W-:Y:S01]  /*70c0*/  FFMA.FTZ R75, R217, R81.reuse, -R79.reuse ;  /* 0x00000051d94b7223 */ /* 0x180fe2000001084f */
[-CC-:B------:R-:W-:Y:S01]  /*70d0*/  FFMA.FTZ R74, R219, R81.reuse, -R79.reuse ;  /* 0x00000051db4a7223 */ /* 0x180fe2000001084f */
[-C--:B------:R-:W-:Y:S01]  /*70e0*/  FFMA.FTZ R73, R218, R81.reuse, -R79 ;  /* 0x00000051da497223 */ /* 0x080fe2000001084f */
[----:B------:R-:W-:Y:S01]  /*70f0*/  FMNMX3.FTZ R20, R20, R208, R204, !PT ;  /* 0x000000d014147276 */ /* 0x000fe200078100cc */
[----:B------:R-:W-:Y:S01]  /*7100*/  MUFU.EX2 R134, R134 ;  /* 0x0000008600867308 */ /* 0x000fe20000000800 */
[C---:B--2---:R-:W-:Y:S01]  /*7110*/  F2FP.F16.F32.PACK_AB R27, R139.reuse, R146 ;  /* 0x000000928b1b723e */ /* 0x044fe200000000ff */
[----:B------:R-:W-:Y:S01]  /*7120*/  FADD.FTZ R146, R146, R149 ;  /* 0x0000009592927221 */ /* 0x000fe20000010000 */
[----:B------:R-:W-:Y:S01]  /*7130*/  FMNMX3.FTZ R20, R20, R202, R190, !PT ;  /* 0x000000ca14147276 */ /* 0x000fe200078100be */
[-CC-:B------:R-:W-:Y:S01]  /*7140*/  FFMA.FTZ R72, R220, R81.reuse, -R79.reuse ;  /* 0x00000051dc487223 */ /* 0x180fe2000001084f */
[----:B------:R-:W-:Y:S01]  /*7150*/  FFMA.FTZ R71, R222, R81, -R79 ;  /* 0x00000051de477223 */ /* 0x000fe2000001084f */
[----:B------:R-:W-:Y:S01]  /*7160*/  FADD.FTZ R146, R139, R146 ;  /* 0x000000928b927221 */ /* 0x000fe20000010000 */
        /* <DEDUP_REMOVED lines=9> */
[----:B------:R-:W-:Y:S01]  /*7200*/  MUFU.EX2 R127, R127 ;  /* 0x0000007f007f7308 */ /* 0x000fe20000000800 */
[-CC-:B------:R-:W-:Y:S01]  /*7210*/  FFMA.FTZ R170, R170, R81.reuse, -R79.reuse ;  /* 0x00000051aaaa7223 */ /* 0x180fe2000001084f */
[--C-:B------:R-:W-:Y:S01]  /*7220*/  FFMA.FTZ R200, R200, R81, -R79.reuse ;  /* 0x00000051c8c87223 */ /* 0x100fe2000001084f */
[----:B------:R-:W-:Y:S01]  /*7230*/  FMNMX3.FTZ R20, R20, R137, R126, !PT ;  /* 0x0000008914147276 */ /* 0x000fe2000781007e */
[-CC-:B------:R-:W-:Y:S01]  /*7240*/  FFMA.FTZ R160, R160, R81.reuse, -R79.reuse ;  /* 0x00000051a0a07223 */ /* 0x180fe2000001084f */
[-CC-:B------:R-:W-:Y:S01]  /*7250*/  FFMA.FTZ R131, R131, R81.reuse, -R79.reuse ;  /* 0x0000005183837223 */ /* 0x180fe2000001084f */
[--C-:B------:R-:W-:Y:S01]  /*7260*/  FFMA.FTZ R98, R98, R81, -R79.reuse ;  /* 0x0000005162627223 */ /* 0x100fe2000001084f */
        /* <DEDUP_REMOVED lines=36> */
[----:B----4-:R-:W1:Y:S01]  /*74b0*/  LDSM.16.MT88.4 R4, [R86+0x5000] ;  /* 0x005000005604783b */ /* 0x010e620000004200 */
[----:B------:R-:W-:Y:S01]  /*74c0*/  IADD3 R58, PT, PT, R123, R86, RZ ;  /* 0x000000567b3a7210 */ /* 0x000fe20007ffe0ff */
        /* <DEDUP_REMOVED lines=33> */
[-C--:B------:R-:W-:Y:S01]  /*76e0*/  FFMA.FTZ R132, R201, R81.reuse, -R79 ;  /* 0x00000051c9847223 */ /* 0x080fe2000001084f */
        /* <DEDUP_REMOVED lines=10> */
[----:B-1----:R-:W-:Y:S01]  /*7790*/  F2FP.F16.F32.PACK_AB R26, R142, R143 ;  /* 0x0000008f8e1a723e */ /* 0x002fe200000000ff */
[----:B------:R-:W-:Y:S01]  /*77a0*/  FADD.FTZ R147, R148, R147 ;  /* 0x0000009394937221 */ /* 0x000fe20000010000 */
[-CC-:B------:R-:W-:Y:S01]  /*77b0*/  FFMA.FTZ R209, R209, R81.reuse, -R80.reuse ;  /* 0x00000051d1d17223 */ /* 0x180fe20000010850 */
[-CC-:B------:R-:W-:Y:S01]  /*77c0*/  FFMA.FTZ R208, R208, R81.reuse, -R80.reuse ;  /* 0x00000051d0d07223 */ /* 0x180fe20000010850 */
[-CC-:B------:R-:W-:Y:S01]  /*77d0*/  FFMA.FTZ R204, R204, R81.reuse, -R80.reuse ;  /* 0x00000051cccc7223 */ /* 0x180fe20000010850 */
[-CC-:B------:R-:W-:Y:S01]  /*77e0*/  FFMA.FTZ R202, R202, R81.reuse, -R80.reuse ;  /* 0x00000051caca7223 */ /* 0x180fe20000010850 */
[----:B------:R-:W-:Y:S01]  /*77f0*/  FADD.FTZ R147, R143, R147 ;  /* 0x000000938f937221 */ /* 0x000fe20000010000 */
[----:B------:R-:W1:Y:S01]  /*7800*/  MUFU.EX2 R129, R129 ;  /* 0x0000008100817308 */ /* 0x000e620000000800 */
[C---:B------:R-:W-:Y:S01]  /*7810*/  HMMA.16816.F32 R8, R24.reuse, R4, RZ ;  /* 0x000000041808723c */ /* 0x040fe200000018ff */
[-CC-:B------:R-:W-:Y:S01]  /*7820*/  FFMA.FTZ R190, R190, R81.reuse, -R80.reuse ;  /* 0x00000051bebe7223 */ /* 0x180fe20000010850 */
[----:B------:R-:W-:Y:S01]  /*7830*/  FADD.FTZ R142, R142, R147 ;  /* 0x000000938e8e7221 */ /* 0x000fe20000010000 */
[-CC-:B------:R-:W-:Y:S01]  /*7840*/  FFMA.FTZ R183, R183, R81.reuse, -R80.reuse ;  /* 0x00000051b7b77223 */ /* 0x180fe20000010850 */
[-CC-:B------:R-:W-:Y:S01]  /*7850*/  FFMA.FTZ R167, R167, R81.reuse, -R80.reuse ;  /* 0x00000051a7a77223 */ /* 0x180fe20000010850 */
[-C--:B------:R-:W-:Y:S01]  /*7860*/  FFMA.FTZ R162, R162, R81.reuse, -R80 ;  /* 0x00000051a2a27223 */ /* 0x080fe20000010850 */
[----:B----4-:R-:W-:Y:S01]  /*7870*/  FADD.FTZ R142, R135, R142 ;  /* 0x0000008e878e7221 */ /* 0x010fe20000010000 */
[----:B------:R-:W4:Y:S01]  /*7880*/  MUFU.EX2 R130, R130 ;  /* 0x0000008200827308 */ /* 0x000f220000000800 */
[C---:B------:R-:W-:Y:S01]  /*7890*/  HMMA.16816.F32 R4, R24.reuse, R6, RZ ;  /* 0x000000061804723c */ /* 0x040fe200000018ff */
[-CC-:B------:R-:W-:Y:S01]  /*78a0*/  FFMA.FTZ R158, R158, R81.reuse, -R80.reuse ;  /* 0x000000519e9e7223 */ /* 0x180fe20000010850 */
[-CC-:B------:R-:W-:Y:S01]  /*78b0*/  FFMA.FTZ R157, R157, R81.reuse, -R80.reuse ;  /* 0x000000519d9d7223 */ /* 0x180fe20000010850 */
[-CC-:B------:R-:W-:Y:S01]  /*78c0*/  FFMA.FTZ R145, R145, R81.reuse, -R80.reuse ;  /* 0x0000005191917223 */ /* 0x180fe20000010850 */
[-CC-:B------:R-:W-:Y:S01]  /*78d0*/  FFMA.FTZ R137, R137, R81.reuse, -R80.reuse ;  /* 0x0000005189897223 */ /* 0x180fe20000010850 */
[-CC-:B------:R-:W-:Y:S01]  /*78e0*/  FFMA.FTZ R116, R116, R81.reuse, -R80.reuse ;  /* 0x0000005174747223 */ /* 0x180fe20000010850 */
[----:B------:R-:W-:Y:S01]  /*78f0*/  FFMA.FTZ R113, R113, R81, -R80 ;  /* 0x0000005171717223 */ /* 0x000fe20000010850 */
[----:B------:R-:W5:Y:S01]  /*7900*/  MUFU.EX2 R125, R125 ;  /* 0x0000007d007d7308 */ /* 0x000f620000000800 */
[C---:B--2---:R-:W-:Y:S01]  /*7910*/  HMMA.16816.F32 R28, R24.reuse, R12, RZ ;  /* 0x0000000c181c723c */ /* 0x044fe200000018ff */
[C---:B---3--:R-:W-:Y:S01]  /*7920*/  F2FP.F16.F32.PACK_AB R12, R133.reuse, R135 ;  /* 0x00000087850c723e */ /* 0x048fe200000000ff */
[----:B------:R-:W-:Y:S01]  /*7930*/  FADD.FTZ R133, R133, R142 ;  /* 0x0000008e85857221 */ /* 0x000fe20000010000 */
[----:B------:R-:W-:Y:S01]  /*7940*/  F2FP.F16.F32.PACK_AB R13, R134, R138 ;  /* 0x0000008a860d723e */ /* 0x000fe200000000ff */
[----:B------:R-:W-:Y:S01]  /*7950*/  FADD.FTZ R138, R138, R146 ;  /* 0x000000928a8a7221 */ /* 0x000fe20000010000 */
[----:B------:R-:W-:Y:S01]  /*7960*/  FFMA.FTZ R126, R126, R81, -R80 ;  /* 0x000000517e7e7223 */ /* 0x000fe20000010850 */
[----:B-1----:R-:W-:Y:S01]  /*7970*/  FADD.FTZ R133, R129, R133 ;  /* 0x0000008581857221 */ /* 0x002fe20000010000 */
[----:B------:R-:W1:Y:S01]  /*7980*/  MUFU.EX2 R123, R123 ;  /* 0x0000007b007b7308 */ /* 0x000e620000000800 */
[----:B------:R-:W-:Y:S01]  /*7990*/  HMMA.16816.F32 R24, R24, R14, RZ ;  /* 0x0000000e1818723c */ /* 0x000fe200000018ff */
[----:B----4-:R-:W-:Y:S01]  /*79a0*/  F2FP.F16.F32.PACK_AB R14, R130, R129 ;  /* 0x00000081820e723e */ /* 0x010fe200000000ff */
[----:B------:R-:W-:Y:S01]  /*79b0*/  FADD.FTZ R138, R134, R138 ;  /* 0x0000008a868a7221 */ /* 0x000fe20000010000 */
[----:B------:R-:W-:Y:S01]  /*79c0*/  F2FP.F16.F32.PACK_AB R15, R127, R128 ;  /* 0x000000807f0f723e */ /* 0x000fe200000000ff */
[----:B------:R-:W-:Y:S01]  /*79d0*/  FADD.FTZ R130, R130, R133 ;  /* 0x0000008582827221 */ /* 0x000fe20000010000 */
[-CC-:B------:R-:W-:Y:S01]  /*79e0*/  FFMA.FTZ R59, R223, R81.reuse, -R79.reuse ;  /* 0x00000051df3b7223 */ /* 0x180fe2000001084f */
[----:B------:R-:W-:Y:S01]  /*79f0*/  FADD.FTZ R138, R128, R138 ;  /* 0x0000008a808a7221 */ /* 0x000fe20000010000 */
[----:B------:R-:W-:Y:S01]  /*7a00*/  MUFU.EX2 R122, R122 ;  /* 0x0000007a007a7308 */ /* 0x000fe20000000800 */
[----:B-----5:R-:W-:Y:S01]  /*7a10*/  FADD.FTZ R130, R125, R130 ;  /* 0x000000827d827221 */ /* 0x020fe20000010000 */
[-C--:B------:R-:W-:Y:S01]  /*7a20*/  FFMA.FTZ R93, R212, R81.reuse, -R79 ;  /* 0x00000051d45d7223 */ /* 0x080fe2000001084f */
[C---:B------:R-:W-:Y:S01]  /*7a30*/  HMMA.16816.F32 R8, R12.reuse, R44, R8 ;  /* 0x0000002c0c08723c */ /* 0x040fe20000001808 */
[----:B------:R-:W-:Y:S01]  /*7a40*/  FADD.FTZ R127, R127, R138 ;  /* 0x0000008a7f7f7221 */ /* 0x000fe20000010000 */
[-CC-:B------:R-:W-:Y:S01]  /*7a50*/  FFMA.FTZ R110, R110, R81.reuse, -R80.reuse ;  /* 0x000000516e6e7223 */ /* 0x180fe20000010850 */
[-CC-:B------:R-:W-:Y:S01]  /*7a60*/  FFMA.FTZ R104, R104, R81.reuse, -R80.reuse ;  /* 0x0000005168687223 */ /* 0x180fe20000010850 */
[-C--:B------:R-:W-:Y:S01]  /*7a70*/  FFMA.FTZ R101, R101, R81.reuse, -R80 ;  /* 0x0000005165657223 */ /* 0x080fe20000010850 */
[----:B------:R-:W2:Y:S01]  /*7a80*/  MUFU.EX2 R124, R124 ;  /* 0x0000007c007c7308 */ /* 0x000ea20000000800 */
[----:B------:R-:W-:Y:S01]  /*7a90*/  FADD.FTZ R127, R120, R127 ;  /* 0x0000007f787f7221 */ /* 0x000fe20000010000 */
[----:B-1----:R-:W-:Y:S01]  /*7aa0*/  FADD.FTZ R130, R123, R130 ;  /* 0x000000827b827221 */ /* 0x002fe20000010000 */
[C---:B------:R-:W-:Y:S01]  /*7ab0*/  HMMA.16816.F32 R4, R12.reuse, R46, R4 ;  /* 0x0000002e0c04723c */ /* 0x040fe20000001804 */
[----:B------:R-:W1:Y:S01]  /*7ac0*/  LDSM.16.MT88.4 R44, [R58+0x5800] ;  /* 0x005800003a2c783b */ /* 0x000e620000004200 */
[-CC-:B------:R-:W-:Y:S01]  /*7ad0*/  FFMA.FTZ R109, R109, R81.reuse, -R80.reuse ;  /* 0x000000516d6d7223 */ /* 0x180fe20000010850 */
[-C--:B------:R-:W-:Y:S01]  /*7ae0*/  FFMA.FTZ R159, R210, R81.reuse, -R79 ;  /* 0x00000051d29f7223 */ /* 0x080fe2000001084f */
[-CC-:B------:R-:W-:Y:S01]  /*7af0*/  FFMA.FTZ R92, R92, R81.reuse, -R80.reuse ;  /* 0x000000515c5c7223 */ /* 0x180fe20000010850 */
[----:B------:R-:W-:Y:S01]  /*7b00*/  MUFU.EX2 R136, R136 ;  /* 0x0000008800887308 */ /* 0x000fe20000000800 */
[-CC-:B------:R-:W-:Y:S01]  /*7b10*/  FFMA.FTZ R85, R85, R81.reuse, -R80.reuse ;  /* 0x0000005155557223 */ /* 0x180fe20000010850 */
[-CC-:B------:R-:W-:Y:S01]  /*7b20*/  FFMA.FTZ R82, R82, R81.reuse, -R80.reuse ;  /* 0x0000005152527223 */ /* 0x180fe20000010850 */
[C---:B------:R-:W-:Y:S01]  /*7b30*/  HMMA.16816.F32 R28, R12.reuse, R16, R28 ;  /* 0x000000100c1c723c */ /* 0x040fe2000000181c */
[-CC-:B------:R-:W-:Y:S01]  /*7b40*/  FFMA.FTZ R90, R90, R81.reuse, -R80.reuse ;  /* 0x000000515a5a7223 */ /* 0x180fe20000010850 */
[-CC-:B------:R-:W-:Y:S01]  /*7b50*/  FFMA.FTZ R57, R57, R81.reuse, -R80.reuse ;  /* 0x0000005139397223 */ /* 0x180fe20000010850 */
[-CC-:B------:R-:W-:Y:S01]  /*7b60*/  FFMA.FTZ R56, R56, R81.reuse, -R80.reuse ;  /* 0x0000005138387223 */ /* 0x180fe20000010850 */
[-CC-:B------:R-:W-:Y:S01]  /*7b70*/  FFMA.FTZ R55, R55, R81.reuse, -R80.reuse ;  /* 0x0000005137377223 */ /* 0x180fe20000010850 */
[----:B------:R-:W3:Y:S01]  /*7b80*/  MUFU.EX2 R141, R141 ;  /* 0x0000008d008d7308 */ /* 0x000ee20000000800 */
[-CC-:B------:R-:W-:Y:S01]  /*7b90*/  FFMA.FTZ R54, R54, R81.reuse, -R80.reuse ;  /* 0x0000005136367223 */ /* 0x180fe20000010850 */
[----:B------:R-:W-:Y:S01]  /*7ba0*/  FFMA.FTZ R53, R53, R81, -R80 ;  /* 0x0000005135357223 */ /* 0x000fe20000010850 */
[----:B------:R-:W-:Y:S01]  /*7bb0*/  HMMA.16816.F32 R24, R12, R18, R24 ;  /* 0x000000120c18723c */ /* 0x000fe20000001818 */
[----:B------:R-:W-:Y:S01]  /*7bc0*/  F2FP.F16.F32.PACK_AB R12, R123, R125 ;  /* 0x0000007d7b0c723e */ /* 0x000fe200000000ff */
[----:B------:R-:W4:Y:S01]  /*7bd0*/  LDSM.16.MT88.4 R16, [R86+0x5c00] ;  /* 0x005c00005610783b */ /* 0x000f220000004200 */
[C---:B------:R-:W-:Y:S01]  /*7be0*/  F2FP.F16.F32.PACK_AB R13, R119.reuse, R120 ;  /* 0x00000078770d723e */ /* 0x040fe200000000ff */
[----:B------:R-:W-:Y:S01]  /*7bf0*/  FADD.FTZ R119, R119, R127 ;  /* 0x0000007f77777221 */ /* 0x000fe20000010000 */
[----:B--2---:R-:W-:Y:S01]  /*7c00*/  F2FP.F16.F32.PACK_AB R14, R124, R122 ;  /* 0x0000007a7c0e723e */ /* 0x004fe200000000ff */
[----:B------:R-:W-:Y:S01]  /*7c10*/  MUFU.EX2 R140, R140 ;  /* 0x0000008c008c7308 */ /* 0x000fe20000000800 */
[----:B------:R-:W-:Y:S01]  /*7c20*/  F2FP.F16.F32.PACK_AB R15, R117, R118 ;  /* 0x00000076750f723e */ /* 0x000fe200000000ff */
[----:B------:R-:W-:Y:S01]  /*7c30*/  FADD.FTZ R119, R118, R119 ;  /* 0x0000007776777221 */ /* 0x000fe20000010000 */
[----:B------:R-:W-:-:S03]  /*7c40*/  FADD.FTZ R122, R122, R130 ;  /* 0x000000827a7a7221 */ /* 0x000fc60000010000 */
[----:B------:R-:W-:Y:S01]  /*7c50*/  FADD.FTZ R117, R117, R119 ;  /* 0x0000007775757221 */ /* 0x000fe20000010000 */
[----:B------:R-:W-:Y:S01]  /*7c60*/  FADD.FTZ R122, R124, R122 ;  /* 0x0000007a7c7a7221 */ /* 0x000fe20000010000 */
[----:B------:R-:W-:Y:S01]  /*7c70*/  HMMA.16816.F32 R8, R12, R40, R8 ;  /* 0x000000280c08723c */ /* 0x000fe20000001808 */
[----:B------:R-:W2:Y:S01]  /*7c80*/  MUFU.EX2 R144, R144 ;  /* 0x0000009000907308 */ /* 0x000ea20000000800 */
[----:B------:R-:W-:-:S04]  /*7c90*/  FADD.FTZ R117, R115, R117 ;  /* 0x0000007573757221 */ /* 0x000fc80000010000 */
[C---:B------:R-:W-:Y:S02]  /*7ca0*/  FADD.FTZ R117, R112.reuse, R117 ;  /* 0x0000007570757221 */ /* 0x040fe40000010000 */
[C---:B------:R-:W-:Y:S01]  /*7cb0*/  HMMA.16816.F32 R4, R12.reuse, R42, R4 ;  /* 0x0000002a0c04723c */ /* 0x040fe20000001804 */
[----:B------:R-:W5:Y:S01]  /*7cc0*/  LDSM.16.MT88.4 R40, [R58+0x5c00] ;  /* 0x005c00003a28783b */ /* 0x000f620000004200 */
[----:B------:R-:W-:Y:S06]  /*7cd0*/  MUFU.EX2 R153, R153 ;  /* 0x0000009900997308 */ /* 0x000fec0000000800 */
[C---:B-1----:R-:W-:Y:S02]  /*7ce0*/  HMMA.16816.F32 R28, R12.reuse, R44, R28 ;  /* 0x0000002c0c1c723c */ /* 0x042fe4000000181c */
[----:B------:R-:W1:Y:S06]  /*7cf0*/  MUFU.EX2 R155, R155 ;  /* 0x0000009b009b7308 */ /* 0x000e6c0000000800 */
[----:B------:R-:W-:Y:S01]  /*7d00*/  HMMA.16816.F32 R24, R12, R46, R24 ;  /* 0x0000002e0c18723c */ /* 0x000fe20000001818 */
[----:B------:R-:W1:Y:S01]  /*7d10*/  LDSM.16.MT88.4 R44, [R86+0x6000] ;  /* 0x00600000562c783b */ /* 0x000e620000004200 */
[----:B---3--:R-:W-:Y:S01]  /*7d20*/  F2FP.F16.F32.PACK_AB R12, R141, R136 ;  /* 0x000000888d0c723e */ /* 0x008fe200000000ff */
[----:B------:R-:W-:Y:S01]  /*7d30*/  MUFU.EX2 R154, R154 ;  /* 0x0000009a009a7308 */ /* 0x000fe20000000800 */
[----:B------:R-:W-:Y:S01]  /*7d40*/  F2FP.F16.F32.PACK_AB R13, R112, R115 ;  /* 0x00000073700d723e */ /* 0x000fe200000000ff */
[----:B------:R-:W-:Y:S01]  /*7d50*/  FADD.FTZ R136, R136, R122 ;  /* 0x0000007a88887221 */ /* 0x000fe20000010000 */
[----:B--2---:R-:W-:-:S02]  /*7d60*/  F2FP.F16.F32.PACK_AB R14, R144, R140 ;  /* 0x0000008c900e723e */ /* 0x004fc400000000ff */
[----:B------:R-:W-:Y:S01]  /*7d70*/  F2FP.F16.F32.PACK_AB R15, R108, R111 ;  /* 0x0000006f6c0f723e */ /* 0x000fe200000000ff */
[----:B------:R-:W-:Y:S01]  /*7d80*/  FADD.FTZ R136, R141, R136 ;  /* 0x000000888d887221 */ /* 0x000fe20000010000 */
[----:B------:R-:W-:Y:S01]  /*7d90*/  FADD.FTZ R111, R111, R117 ;  /* 0x000000756f6f7221 */ /* 0x000fe20000010000 */
[----:B------:R-:W2:Y:S02]  /*7da0*/  MUFU.EX2 R156, R156 ;  /* 0x0000009c009c7308 */ /* 0x000ea40000000800 */
[----:B------:R-:W-:Y:S01]  /*7db0*/  FADD.FTZ R140, R140, R136 ;  /* 0x000000888c8c7221 */ /* 0x000fe20000010000 */
[----:B------:R-:W-:Y:S01]  /*7dc0*/  FADD.FTZ R111, R108, R111 ;  /* 0x0000006f6c6f7221 */ /* 0x000fe20000010000 */
[C---:B----4-:R-:W-:Y:S02]  /*7dd0*/  HMMA.16816.F32 R8, R12.reuse, R16, R8 ;  /* 0x000000100c08723c */ /* 0x050fe40000001808 */
[----:B------:R-:W-:Y:S01]  /*7de0*/  FADD.FTZ R140, R144, R140 ;  /* 0x0000008c908c7221 */ /* 0x000fe20000010000 */
[----:B------:R-:W-:Y:S01]  /*7df0*/  FADD.FTZ R111, R106, R111 ;  /* 0x0000006f6a6f7221 */ /* 0x000fe20000010000 */
[----:B------:R-:W-:Y:S04]  /*7e00*/  MUFU.EX2 R97, R97 ;  /* 0x0000006100617308 */ /* 0x000fe80000000800 */
[C---:B------:R-:W-:Y:S01]  /*7e10*/  HMMA.16816.F32 R4, R12.reuse, R18, R4 ;  /* 0x000000120c04723c */ /* 0x040fe20000001804 */
[----:B------:R-:W3:Y:S03]  /*7e20*/  LDSM.16.MT88.4 R16, [R58+0x6000] ;  /* 0x006000003a10783b */ /* 0x000ee60000004200 */
[----:B------:R-:W-:Y:S04]  /*7e30*/  MUFU.EX2 R96, R96 ;  /* 0x0000006000607308 */ /* 0x000fe80000000800 */
[C---:B-----5:R-:W-:Y:S04]  /*7e40*/  HMMA.16816.F32 R28, R12.reuse, R40, R28 ;  /* 0x000000280c1c723c */ /* 0x060fe8000000181c */
[----:B------:R-:W-:Y:S04]  /*7e50*/  MUFU.EX2 R161, R161 ;  /* 0x000000a100a17308 */ /* 0x000fe80000000800 */
[----:B------:R-:W-:Y:S01]  /*7e60*/  HMMA.16816.F32 R24, R12, R42, R24 ;  /* 0x0000002a0c18723c */ /* 0x000fe20000001818 */
[----:B------:R-:W4:Y:S01]  /*7e70*/  LDSM.16.MT88.4 R40, [R86+0x6400] ;  /* 0x006400005628783b */ /* 0x000f220000004200 */
[----:B-1----:R-:W-:Y:S01]  /*7e80*/  F2FP.F16.F32.PACK_AB R12, R155, R153 ;  /* 0x000000999b0c723e */ /* 0x002fe200000000ff */
[----:B------:R-:W-:Y:S01]  /*7e90*/  FADD.FTZ R153, R153, R140 ;  /* 0x0000008c99997221 */ /* 0x000fe20000010000 */
[C---:B------:R-:W-:Y:S01]  /*7ea0*/  F2FP.F16.F32.PACK_AB R13, R105.reuse, R106 ;  /* 0x0000006a690d723e */ /* 0x040fe200000000ff */
[----:B------:R-:W1:Y:S01]  /*7eb0*/  MUFU.EX2 R171, R171 ;  /* 0x000000ab00ab7308 */ /* 0x000e620000000800 */
[----:B--2---:R-:W-:Y:S01]  /*7ec0*/  F2FP.F16.F32.PACK_AB R14, R156, R154 ;  /* 0x0000009a9c0e723e */ /* 0x004fe200000000ff */
[----:B------:R-:W-:Y:S01]  /*7ed0*/  FADD.FTZ R105, R105, R111 ;  /* 0x0000006f69697221 */ /* 0x000fe20000010000 */
[----:B------:R-:W-:Y:S01]  /*7ee0*/  F2FP.F16.F32.PACK_AB R15, R102, R103 ;  /* 0x00000067660f723e */ /* 0x000fe200000000ff */
[----:B------:R-:W-:Y:S01]  /*7ef0*/  FADD.FTZ R153, R155, R153 ;  /* 0x000000999b997221 */ /* 0x000fe20000010000 */
[----:B------:R-:W-:Y:S01]  /*7f00*/  LDSM.16.MT88.4 R140, [R86+0x8c00] ;  /* 0x008c0000568c783b */ /* 0x000fe20000004200 */
[----:B------:R-:W-:-:S02]  /*7f10*/  FADD.FTZ R105, R103, R105 ;  /* 0x0000006967697221 */ /* 0x000fc40000010000 */
[----:B------:R-:W-:Y:S01]  /*7f20*/  MUFU.EX2 R163, R163 ;  /* 0x000000a300a37308 */ /* 0x000fe20000000800 */
[----:B------:R-:W-:Y:S01]  /*7f30*/  FADD.FTZ R154, R154, R153 ;  /* 0x000000999a9a7221 */ /* 0x000fe20000010000 */
[C---:B------:R-:W-:Y:S01]  /*7f40*/  HMMA.16816.F32 R8, R12.reuse, R44, R8 ;  /* 0x0000002c0c08723c */ /* 0x040fe20000001808 */
[----:B------:R-:W-:Y:S02]  /*7f50*/  FADD.FTZ R102, R102, R105 ;  /* 0x0000006966667221 */ /* 0x000fe40000010000 */
[----:B------:R-:W-:Y:S02]  /*7f60*/  FADD.FTZ R154, R156, R154 ;  /* 0x0000009a9c9a7221 */ /* 0x000fe40000010000 */
[----:B------:R-:W-:Y:S01]  /*7f70*/  FADD.FTZ R102, R100, R102 ;  /* 0x0000006664667221 */ /* 0x000fe20000010000 */
[----:B------:R-:W2:Y:S02]  /*7f80*/  MUFU.EX2 R166, R166 ;  /* 0x000000a600a67308 */ /* 0x000ea40000000800 */
[C---:B------:R-:W-:Y:S01]  /*7f90*/  HMMA.16816.F32 R4, R12.reuse, R46, R4 ;  /* 0x0000002e0c04723c */ /* 0x040fe20000001804 */
[----:B------:R-:W5:Y:S05]  /*7fa0*/  LDSM.16.MT88.4 R44, [R58+0x6400] ;  /* 0x006400003a2c783b */ /* 0x000f6a0000004200 */
[----:B------:R-:W4:Y:S02]  /*7fb0*/  MUFU.EX2 R94, R94 ;  /* 0x0000005e005e7308 */ /* 0x000f240000000800 */
[C---:B---3--:R-:W-:Y:S06]  /*7fc0*/  HMMA.16816.F32 R28, R12.reuse, R16, R28 ;  /* 0x000000100c1c723c */ /* 0x048fec000000181c */
[----:B------:R-:W3:Y:S02]  /*7fd0*/  MUFU.EX2 R91, R91 ;  /* 0x0000005b005b7308 */ /* 0x000ee40000000800 */
[----:B------:R-:W-:Y:S01]  /*7fe0*/  HMMA.16816.F32 R24, R12, R18, R24 ;  /* 0x000000120c18723c */ /* 0x000fe20000001818 */
[----:B-1----:R-:W-:Y:S01]  /*7ff0*/  F2FP.F16.F32.PACK_AB R12, R171, R161 ;  /* 0x000000a1ab0c723e */ /* 0x002fe200000000ff */
[----:B------:R-:W1:Y:S01]  /*8000*/  LDSM.16.MT88.4 R16, [R86+0x6800] ;  /* 0x006800005610783b */ /* 0x000e620000004200 */
[----:B------:R-:W-:Y:S01]  /*8010*/  F2FP.F16.F32.PACK_AB R13, R99, R100 ;  /* 0x00000064630d723e */ /* 0x000fe200000000ff */
        /* <DEDUP_REMOVED lines=12> */
[----:B------:R-:W-:Y:S02]  /*80e0*/  FADD.FTZ R96, R94, R96 ;  /* 0x000000605e607221 */ /* 0x000fe40000010000 */
[C---:B------:R-:W-:Y:S01]  /*80f0*/  HMMA.16816.F32 R4, R12.reuse, R42, R4 ;  /* 0x0000002a0c04723c */ /* 0x040fe20000001804 */
[----:B------:R-:W2:Y:S01]  /*8100*/  LDSM.16.MT88.4 R40, [R58+0x6800] ;  /* 0x006800003a28783b */ /* 0x000ea20000004200 */
[----:B------:R-:W4:Y:S06]  /*8110*/  MUFU.EX2 R172, R172 ;  /* 0x000000ac00ac7308 */ /* 0x000f2c0000000800 */
[C---:B-----5:R-:W-:Y:S02]  /*8120*/  HMMA.16816.F32 R28, R12.reuse, R44, R28 ;  /* 0x0000002c0c1c723c */ /* 0x060fe4000000181c */
[----:B------:R-:W5:Y:S06]  /*8130*/  MUFU.EX2 R201, R201 ;  /* 0x000000c900c97308 */ /* 0x000f6c0000000800 */
[----:B------:R-:W-:Y:S01]  /*8140*/  HMMA.16816.F32 R24, R12, R46, R24 ;  /* 0x0000002e0c18723c */ /* 0x000fe20000001818 */
[----:B------:R-:W2:Y:S01]  /*8150*/  LDSM.16.MT88.4 R44, [R86+0x6c00] ;  /* 0x006c0000562c783b */ /* 0x000ea20000004200 */
[----:B------:R-:W1:Y:S01]  /*8160*/  MUFU.EX2 R198, R198 ;  /* 0x000000c600c67308 */ /* 0x000e620000000800 */
[C---:B---3--:R-:W-:Y:S01]  /*8170*/  F2FP.F16.F32.PACK_AB R13, R91.reuse, R94 ;  /* 0x0000005e5b0d723e */ /* 0x048fe200000000ff */
[----:B----4-:R-:W-:Y:S01]  /*8180*/  FADD.FTZ R163, R172, R163 ;  /* 0x000000a3aca37221 */ /* 0x010fe20000010000 */
        /* <DEDUP_REMOVED lines=8> */
[----:B-1----:R-:W-:-:S07]  /*8210*/  FADD.FTZ R201, R198, R201 ;  /* 0x000000c9c6c97221 */ /* 0x002fce0000010000 */
[----:B------:R-:W1:Y:S01]  /*8220*/  MUFU.EX2 R84, R84 ;  /* 0x0000005400547308 */ /* 0x000e620000000800 */
[C---:B---3--:R-:W-:Y:S01]  /*8230*/  F2FP.F16.F32.PACK_AB R14, R199.reuse, R198 ;  /* 0x000000c6c70e723e */ /* 0x048fe200000000ff */
[----:B------:R-:W-:Y:S01]  /*8240*/  FADD.FTZ R201, R199, R201 ;  /* 0x000000c9c7c97221 */ /* 0x000fe20000010000 */
[-C--:B------:R-:W-:Y:S01]  /*8250*/  FFMA.FTZ R199, R48, R81.reuse, -R80 ;  /* 0x0000005130c77223 */ /* 0x080fe20000010850 */
[----:B------:R-:W-:-:S04]  /*8260*/  FFMA.FTZ R198, R38, R81, -R79 ;  /* 0x0000005126c67223 */ /* 0x000fc8000001084f */
[C---:B------:R-:W-:Y:S01]  /*8270*/  HMMA.16816.F32 R8, R12.reuse, R16, R8 ;  /* 0x000000100c08723c */ /* 0x040fe20000001808 */
[----:B------:R-:W-:Y:S07]  /*8280*/  MUFU.EX2 R83, R83 ;  /* 0x0000005300537308 */ /* 0x000fee0000000800 */
[C---:B------:R-:W-:Y:S01]  /*8290*/  HMMA.16816.F32 R4, R12.reuse, R18, R4 ;  /* 0x000000120c04723c */ /* 0x040fe20000001804 */
[----:B------:R-:W3:Y:S01]  /*82a0*/  LDSM.16.MT88.4 R16, [R58+0x6c00] ;  /* 0x006c00003a10783b */ /* 0x000ee20000004200 */
[----:B------:R-:W4:Y:S06]  /*82b0*/  MUFU.EX2 R78, R78 ;  /* 0x0000004e004e7308 */ /* 0x000f2c0000000800 */
[C---:B--2---:R-:W-:Y:S02]  /*82c0*/  HMMA.16816.F32 R28, R12.reuse, R40, R28 ;  /* 0x000000280c1c723c */ /* 0x044fe4000000181c */
[----:B------:R-:W-:Y:S06]  /*82d0*/  MUFU.EX2 R203, R203 ;  /* 0x000000cb00cb7308 */ /* 0x000fec0000000800 */
[----:B------:R-:W-:Y:S01]  /*82e0*/  HMMA.16816.F32 R24, R12, R42, R24 ;  /* 0x0000002a0c18723c */ /* 0x000fe20000001818 */
[----:B------:R-:W2:Y:S01]  /*82f0*/  LDSM.16.MT88.4 R40, [R86+0x7000] ;  /* 0x007000005628783b */ /* 0x000ea20000004200 */
[----:B------:R-:W5:Y:S01]  /*8300*/  MUFU.EX2 R207, R207 ;  /* 0x000000cf00cf7308 */ /* 0x000f620000000800 */
[----:B-1----:R-:W-:Y:S01]  /*8310*/  F2FP.F16.F32.PACK_AB R13, R84, R87 ;  /* 0x00000057540d723e */ /* 0x002fe200000000ff */
[----:B------:R-:W-:Y:S01]  /*8320*/  FADD.FTZ R87, R87, R91 ;  /* 0x0000005b57577221 */ /* 0x000fe20000010000 */
[----:B----4-:R-:W-:-:S03]  /*8330*/  F2FP.F16.F32.PACK_AB R15, R78, R83 ;  /* 0x000000534e0f723e */ /* 0x010fc600000000ff */
        /* <DEDUP_REMOVED lines=8> */
[----:B------:R-:W-:Y:S08]  /*83c0*/  MUFU.EX2 R77, R77 ;  /* 0x0000004d004d7308 */ /* 0x000ff00000000800 */
[----:B------:R-:W4:Y:S01]  /*83d0*/  MUFU.EX2 R76, R76 ;  /* 0x0000004c004c7308 */ /* 0x000f220000000800 */
[----:B-1----:R-:W-:Y:S01]  /*83e0*/  F2FP.F16.F32.PACK_AB R14, R205, R206 ;  /* 0x000000cecd0e723e */ /* 0x002fe200000000ff */
[----:B------:R-:W-:-:S04]  /*83f0*/  FADD.FTZ R206, R206, R203 ;  /* 0x000000cbcece7221 */ /* 0x000fc80000010000 */
[----:B------:R-:W-:Y:S02]  /*8400*/  FADD.FTZ R206, R205, R206 ;  /* 0x000000cecdce7221 */ /* 0x000fe40000010000 */
[----:B------:R-:W-:Y:S01]  /*8410*/  MUFU.EX2 R75, R75 ;  /* 0x0000004b004b7308 */ /* 0x000fe20000000800 */
[C---:B------:R-:W-:Y:S07]  /*8420*/  HMMA.16816.F32 R8, R12.reuse, R44, R8 ;  /* 0x0000002c0c08723c */ /* 0x040fee0000001808 */
[----:B------:R-:W1:Y:S01]  /*8430*/  MUFU.EX2 R74, R74 ;  /* 0x0000004a004a7308 */ /* 0x000e620000000800 */
        /* <DEDUP_REMOVED lines=8> */
[----:B-1----:R-:W-:Y:S01]  /*84c0*/  F2FP.F16.F32.PACK_AB R15, R74, R75 ;  /* 0x0000004b4a0f723e */ /* 0x002fe200000000ff */
[----:B------:R-:W-:-:S03]  /*84d0*/  FADD.FTZ R77, R77, R83 ;  /* 0x000000534d4d7221 */ /* 0x000fc60000010000 */
[----:B------:R-:W1:Y:S01]  /*84e0*/  MUFU.EX2 R204, R204 ;  /* 0x000000cc00cc7308 */ /* 0x000e620000000800 */
[----:B------:R-:W-:-:S04]  /*84f0*/  FADD.FTZ R77, R76, R77 ;  /* 0x0000004d4c4d7221 */ /* 0x000fc80000010000 */
[----:B------:R-:W-:-:S03]  /*8500*/  FADD.FTZ R77, R75, R77 ;  /* 0x0000004d4b4d7221 */ /* 0x000fc60000010000 */
[----:B------:R-:W2:Y:S01]  /*8510*/  MUFU.EX2 R202, R202 ;  /* 0x000000ca00ca7308 */ /* 0x000ea20000000800 */
[----:B---3--:R-:W-:Y:S01]  /*8520*/  F2FP.F16.F32.PACK_AB R12, R208, R209 ;  /* 0x000000d1d00c723e */ /* 0x008fe200000000ff */
[----:B------:R-:W-:Y:S01]  /*8530*/  FADD.FTZ R209, R209, R206 ;  /* 0x000000ced1d17221 */ /* 0x000fe20000010000 */
[----:B------:R-:W-:-:S03]  /*8540*/  FADD.FTZ R74, R74, R77 ;  /* 0x0000004d4a4a7221 */ /* 0x000fc60000010000 */
[----:B------:R-:W-:Y:S02]  /*8550*/  FADD.FTZ R209, R208, R209 ;  /* 0x000000d1d0d17221 */ /* 0x000fe40000010000 */
[----:B------:R-:W3:Y:S02]  /*8560*/  MUFU.EX2 R73, R73 ;  /* 0x0000004900497308 */ /* 0x000ee40000000800 */
[----:B-1----:R-:W-:-:S06]  /*8570*/  FADD.FTZ R209, R204, R209 ;  /* 0x000000d1ccd17221 */ /* 0x002fcc0000010000 */
[----:B------:R-:W1:Y:S01]  /*8580*/  MUFU.EX2 R72, R72 ;  /* 0x0000004800487308 */ /* 0x000e620000000800 */
[C---:B--2---:R-:W-:Y:S01]  /*8590*/  F2FP.F16.F32.PACK_AB R14, R202.reuse, R204 ;  /* 0x000000ccca0e723e */ /* 0x044fe200000000ff */
[----:B------:R-:W-:-:S06]  /*85a0*/  FADD.FTZ R202, R202, R209 ;  /* 0x000000d1caca7221 */ /* 0x000fcc0000010000 */
[----:B------:R-:W-:Y:S01]  /*85b0*/  HMMA.16816.F32 R8, R12, R40, R8 ;  /* 0x000000280c08723c */ /* 0x000fe20000001808 */
[----:B------:R-:W-:Y:S01]  /*85c0*/  MUFU.EX2 R71, R71 ;  /* 0x0000004700477308 */ /* 0x000fe20000000800 */
[----:B---3--:R-:W-:-:S06]  /*85d0*/  FADD.FTZ R74, R73, R74 ;  /* 0x0000004a494a7221 */ /* 0x008fcc0000010000 */
[C---:B------:R-:W-:Y:S01]  /*85e0*/  HMMA.16816.F32 R4, R12.reuse, R42, R4 ;  /* 0x0000002a0c04723c */ /* 0x040fe20000001804 */
[----:B------:R-:W2:Y:S01]  /*85f0*/  LDSM.16.MT88.4 R40, [R58+0x7400] ;  /* 0x007400003a28783b */ /* 0x000ea20000004200 */
[----:B------:R-:W3:Y:S06]  /*8600*/  MUFU.EX2 R70, R70 ;  /* 0x0000004600467308 */ /* 0x000eec0000000800 */
[C---:B-----5:R-:W-:Y:S02]  /*8610*/  HMMA.16816.F32 R28, R12.reuse, R44, R28 ;  /* 0x0000002c0c1c723c */ /* 0x060fe4000000181c */
[----:B------:R-:W5:Y:S06]  /*8620*/  MUFU.EX2 R190, R190 ;  /* 0x000000be00be7308 */ /* 0x000f6c0000000800 */
[----:B------:R-:W-:Y:S01]  /*8630*/  HMMA.16816.F32 R24, R12, R46, R24 ;  /* 0x0000002e0c18723c */ /* 0x000fe20000001818 */
[----:B------:R-:W2:Y:S01]  /*8640*/  LDSM.16.MT88.4 R44, [R86+0x7800] ;  /* 0x00780000562c783b */ /* 0x000ea20000004200 */
[----:B------:R-:W4:Y:S01]  /*8650*/  MUFU.EX2 R183, R183 ;  /* 0x000000b700b77308 */ /* 0x000f220000000800 */
[C---:B-1----:R-:W-:Y:S01]  /*8660*/  F2FP.F16.F32.PACK_AB R13, R72.reuse, R73 ;  /* 0x00000049480d723e */ /* 0x042fe200000000ff */
[----:B------:R-:W-:Y:S01]  /*8670*/  FADD.FTZ R72, R72, R74 ;  /* 0x0000004a48487221 */ /* 0x000fe20000010000 */
[----:B---3--:R-:W-:-:S03]  /*8680*/  F2FP.F16.F32.PACK_AB R15, R70, R71 ;  /* 0x00000047460f723e */ /* 0x008fc600000000ff */
[----:B------:R-:W-:Y:S02]  /*8690*/  FADD.FTZ R72, R71, R72 ;  /* 0x0000004847487221 */ /* 0x000fe40000010000 */
[----:B------:R-:W1:Y:S01]  /*86a0*/  MUFU.EX2 R167, R167 ;  /* 0x000000a700a77308 */ /* 0x000e620000000800 */
[----:B-----5:R-:W-:Y:S01]  /*86b0*/  FADD.FTZ R202, R190, R202 ;  /* 0x000000cabeca7221 */ /* 0x020fe20000010000 */
[----:B------:R-:W-:-:S06]  /*86c0*/  FADD.FTZ R70, R70, R72 ;  /* 0x0000004846467221 */ /* 0x000fcc0000010000 */
[----:B------:R-:W3:Y:S01]  /*86d0*/  MUFU.EX2 R162, R162 ;  /* 0x000000a200a27308 */ /* 0x000ee20000000800 */
[C---:B----4-:R-:W-:Y:S01]  /*86e0*/  F2FP.F16.F32.PACK_AB R12, R183.reuse, R190 ;  /* 0x000000beb70c723e */ /* 0x050fe200000000ff */
[----:B------:R-:W-:-:S06]  /*86f0*/  FADD.FTZ R183, R183, R202 ;  /* 0x000000cab7b77221 */ /* 0x000fcc0000010000 */
[----:B------:R-:W4:Y:S01]  /*8700*/  MUFU.EX2 R69, R69 ;  /* 0x0000004500457308 */ /* 0x000f220000000800 */
[----:B-1----:R-:W-:-:S07]  /*8710*/  FADD.FTZ R183, R167, R183 ;  /* 0x000000b7a7b77221 */ /* 0x002fce0000010000 */
[----:B------:R-:W1:Y:S01]  /*8720*/  MUFU.EX2 R68, R68 ;  /* 0x0000004400447308 */ /* 0x000e620000000800 */
[C---:B---3--:R-:W-:Y:S01]  /*8730*/  F2FP.F16.F32.PACK_AB R14, R162.reuse, R167 ;  /* 0x000000a7a20e723e */ /* 0x048fe200000000ff */
[----:B------:R-:W-:-:S06]  /*8740*/  FADD.FTZ R162, R162, R183 ;  /* 0x000000b7a2a27221 */ /* 0x000fcc0000010000 */
[----:B------:R-:W-:Y:S01]  /*8750*/  HMMA.16816.F32 R8, R12, R16, R8 ;  /* 0x000000100c08723c */ /* 0x000fe20000001808 */
[----:B------:R-:W-:Y:S01]  /*8760*/  MUFU.EX2 R67, R67 ;  /* 0x0000004300437308 */ /* 0x000fe20000000800 */
[----:B----4-:R-:W-:-:S06]  /*8770*/  FADD.FTZ R70, R69, R70 ;  /* 0x0000004645467221 */ /* 0x010fcc0000010000 */
[----:B------:R-:W-:Y:S01]  /*8780*/  HMMA.16816.F32 R4, R12, R18, R4 ;  /* 0x000000120c04723c */ /* 0x000fe20000001804 */
[----:B------:R-:W3:Y:S01]  /*8790*/  LDSM.16.MT88.4 R16, [R58+0x7800] ;  /* 0x007800003a10783b */ /* 0x000ee20000004200 */
[----:B------:R-:W4:Y:S01]  /*87a0*/  MUFU.EX2 R66, R66 ;  /* 0x0000004200427308 */ /* 0x000f220000000800 */
[----:B-1----:R-:W-:-:S05]  /*87b0*/  FADD.FTZ R70, R68, R70 ;  /* 0x0000004644467221 */ /* 0x002fca0000010000 */
[C---:B--2---:R-:W-:Y:S01]  /*87c0*/  HMMA.16816.F32 R28, R12.reuse, R40, R28 ;  /* 0x000000280c1c723c */ /* 0x044fe2000000181c */
[----:B------:R-:W-:Y:S01]  /*87d0*/  FFMA.FTZ R40, R121, R81, -R80 ;  /* 0x0000005179287223 */ /* 0x000fe20000010850 */
[----:B------:R-:W1:Y:S06]  /*87e0*/  MUFU.EX2 R158, R158 ;  /* 0x0000009e009e7308 */ /* 0x000e6c0000000800 */
[----:B------:R-:W-:Y:S01]  /*87f0*/  HMMA.16816.F32 R24, R12, R42, R24 ;  /* 0x0000002a0c18723c */ /* 0x000fe20000001818 */
[----:B------:R-:W-:Y:S01]  /*8800*/  F2FP.F16.F32.PACK_AB R13, R68, R69 ;  /* 0x00000045440d723e */ /* 0x000fe200000000ff */
[----:B------:R-:W2:Y:S01]  /*8810*/  MUFU.EX2 R157, R157 ;  /* 0x0000009d009d7308 */ /* 0x000ea20000000800 */
[----:B----4-:R-:W-:Y:S01]  /*8820*/  F2FP.F16.F32.PACK_AB R15, R66, R67 ;  /* 0x00000043420f723e */ /* 0x010fe200000000ff */
[----:B------:R-:W-:-:S04]  /*8830*/  FADD.FTZ R67, R67, R70 ;  /* 0x0000004643437221 */ /* 0x000fc80000010000 */
[----:B------:R-:W-:Y:S02]  /*8840*/  FADD.FTZ R67, R66, R67 ;  /* 0x0000004342437221 */ /* 0x000fe40000010000 */
[----:B------:R-:W-:Y:S01]  /*8850*/  MUFU.EX2 R145, R145 ;  /* 0x0000009100917308 */ /* 0x000fe20000000800 */
[----:B-1----:R-:W-:-:S07]  /*8860*/  FADD.FTZ R162, R158, R162 ;  /* 0x000000a29ea27221 */ /* 0x002fce0000010000 */
[----:B------:R-:W1:Y:S01]  /*8870*/  MUFU.EX2 R137, R137 ;  /* 0x0000008900897308 */ /* 0x000e620000000800 */
[C---:B--2---:R-:W-:Y:S01]  /*8880*/  F2FP.F16.F32.PACK_AB R12, R157.reuse, R158 ;  /* 0x0000009e9d0c723e */ /* 0x044fe200000000ff */
[----:B------:R-:W-:-:S06]  /*8890*/  FADD.FTZ R162, R157, R162 ;  /* 0x000000a29da27221 */ /* 0x000fcc0000010000 */
[----:B------:R2:W-:Y:S08]  /*88a0*/  MUFU.EX2 R120, R40 ;  /* 0x0000002800787308 */ /* 0x0005f00000000800 */
[----:B------:R-:W-:Y:S01]  /*88b0*/  MUFU.EX2 R65, R65 ;  /* 0x0000004100417308 */ /* 0x000fe20000000800 */
[----:B-1----:R-:W-:Y:S01]  /*88c0*/  F2FP.F16.F32.PACK_AB R14, R137, R145 ;  /* 0x00000091890e723e */ /* 0x002fe200000000ff */
[----:B------:R-:W-:-:S04]  /*88d0*/  FADD.FTZ R145, R145, R162 ;  /* 0x000000a291917221 */ /* 0x000fc80000010000 */
[----:B------:R-:W-:Y:S02]  /*88e0*/  FADD.FTZ R145, R137, R145 ;  /* 0x0000009189917221 */ /* 0x000fe40000010000 */
[----:B------:R-:W1:Y:S01]  /*88f0*/  MUFU.EX2 R64, R64 ;  /* 0x0000004000407308 */ /* 0x000e620000000800 */
[----:B--2---:R-:W2:Y:S01]  /*8900*/  LDSM.16.MT88.4 R40, [R86+0x7c00] ;  /* 0x007c00005628783b */ /* 0x004ea20000004200 */
[C---:B------:R-:W-:Y:S06]  /*8910*/  HMMA.16816.F32 R8, R12.reuse, R44, R8 ;  /* 0x0000002c0c08723c */ /* 0x040fec0000001808 */
[----:B------:R-:W4:Y:S02]  /*8920*/  MUFU.EX2 R63, R63 ;  /* 0x0000003f003f7308 */ /* 0x000f240000000800 */
[C---:B------:R-:W-:Y:S01]  /*8930*/  HMMA.16816.F32 R4, R12.reuse, R46, R4 ;  /* 0x0000002e0c04723c */ /* 0x040fe20000001804 */
[----:B------:R-:W5:Y:S05]  /*8940*/  LDSM.16.MT88.4 R44, [R58+0x7c00] ;  /* 0x007c00003a2c783b */ /* 0x000f6a0000004200 */
[----:B------:R-:W4:Y:S02]  /*8950*/  MUFU.EX2 R62, R62 ;  /* 0x0000003e003e7308 */ /* 0x000f240000000800 */
[----:B---3--:R-:W-:Y:S01]  /*8960*/  HMMA.16816.F32 R28, R12, R16, R28 ;  /* 0x000000100c1c723c */ /* 0x008fe2000000181c */
[----:B-1----:R-:W-:Y:S01]  /*8970*/  F2FP.F16.F32.PACK_AB R17, R64, R65 ;  /* 0x000000414011723e */ /* 0x002fe200000000ff */
[----:B------:R-:W-:-:S04]  /*8980*/  FADD.FTZ R65, R65, R67 ;  /* 0x0000004341417221 */ /* 0x000fc80000010000 */
[----:B------:R-:W1:Y:S01]  /*8990*/  MUFU.EX2 R121, R126 ;  /* 0x0000007e00797308 */ /* 0x000e620000000800 */
[----:B------:R-:W-:Y:S01]  /*89a0*/  FADD.FTZ R64, R64, R65 ;  /* 0x0000004140407221 */ /* 0x000fe20000010000 */
[----:B------:R-:W-:Y:S01]  /*89b0*/  HMMA.16816.F32 R24, R12, R18, R24 ;  /* 0x000000120c18723c */ /* 0x000fe20000001818 */
[----:B------:R-:W3:Y:S02]  /*89c0*/  LDSM.16.MT88.4 R12, [R86+0x8000] ;  /* 0x00800000560c783b */ /* 0x000ee40000004200 */
[----:B----4-:R-:W-:-:S03]  /*89d0*/  FADD.FTZ R64, R63, R64 ;  /* 0x000000403f407221 */ /* 0x010fc60000010000 */
[----:B------:R-:W4:Y:S01]  /*89e0*/  MUFU.EX2 R116, R116 ;  /* 0x0000007400747308 */ /* 0x000f220000000800 */
[C---:B------:R-:W-:Y:S01]  /*89f0*/  F2FP.F16.F32.PACK_AB R19, R62.reuse, R63 ;  /* 0x0000003f3e13723e */ /* 0x040fe200000000ff */
[----:B------:R-:W-:-:S06]  /*8a00*/  FADD.FTZ R62, R62, R64 ;  /* 0x000000403e3e7221 */ /* 0x000fcc0000010000 */
[----:B------:R-:W2:Y:S01]  /*8a10*/  MUFU.EX2 R113, R113 ;  /* 0x0000007100717308 */ /* 0x000ea20000000800 */
[----:B-1----:R-:W-:Y:S01]  /*8a20*/  F2FP.F16.F32.PACK_AB R16, R120, R121 ;  /* 0x000000797810723e */ /* 0x002fe200000000ff */
[----:B------:R-:W-:-:S04]  /*8a30*/  FADD.FTZ R121, R121, R145 ;  /* 0x0000009179797221 */ /* 0x000fc80000010000 */
[----:B------:R-:W-:Y:S02]  /*8a40*/  FADD.FTZ R120, R120, R121 ;  /* 0x0000007978787221 */ /* 0x000fe40000010000 */
[----:B------:R-:W1:Y:S02]  /*8a50*/  MUFU.EX2 R61, R61 ;  /* 0x0000003d003d7308 */ /* 0x000e640000000800 */
[----:B----4-:R-:W-:-:S06]  /*8a60*/  FADD.FTZ R120, R116, R120 ;  /* 0x0000007874787221 */ /* 0x010fcc0000010000 */
[----:B------:R-:W4:Y:S01]  /*8a70*/  MUFU.EX2 R60, R60 ;  /* 0x0000003c003c7308 */ /* 0x000f220000000800 */
[C---:B--2---:R-:W-:Y:S01]  /*8a80*/  F2FP.F16.F32.PACK_AB R18, R113.reuse, R116 ;  /* 0x000000747112723e */ /* 0x044fe200000000ff */
[----:B------:R-:W-:-:S06]  /*8a90*/  FADD.FTZ R113, R113, R120 ;  /* 0x0000007871717221 */ /* 0x000fcc0000010000 */
[----:B------:R-:W-:Y:S01]  /*8aa0*/  HMMA.16816.F32 R8, R16, R40, R8 ;  /* 0x000000281008723c */ /* 0x000fe20000001808 */
[----:B------:R-:W2:Y:S01]  /*8ab0*/  MUFU.EX2 R59, R59 ;  /* 0x0000003b003b7308 */ /* 0x000ea20000000800 */
[----:B-1----:R-:W-:-:S06]  /*8ac0*/  FADD.FTZ R62, R61, R62 ;  /* 0x0000003e3d3e7221 */ /* 0x002fcc0000010000 */
[----:B------:R-:W-:Y:S01]  /*8ad0*/  HMMA.16816.F32 R4, R16, R42, R4 ;  /* 0x0000002a1004723c */ /* 0x000fe20000001804 */
[----:B------:R-:W1:Y:S01]  /*8ae0*/  LDSM.16.MT88.4 R40, [R58+0x8000] ;  /* 0x008000003a28783b */ /* 0x000e620000004200 */
[----:B------:R-:W3:Y:S01]  /*8af0*/  MUFU.EX2 R93, R93 ;  /* 0x0000005d005d7308 */ /* 0x000ee20000000800 */
[----:B----4-:R-:W-:-:S05]  /*8b00*/  FADD.FTZ R62, R60, R62 ;  /* 0x0000003e3c3e7221 */ /* 0x010fca0000010000 */
[----:B-----5:R-:W-:Y:S01]  /*8b10*/  HMMA.16816.F32 R28, R16, R44, R28 ;  /* 0x0000002c101c723c */ /* 0x020fe2000000181c */
[----:B------:R-:W-:Y:S01]  /*8b20*/  F2FP.F16.F32.PACK_AB R45, R60, R61 ;  /* 0x0000003d3c2d723e */ /* 0x000fe200000000ff */
[----:B------:R-:W4:Y:S01]  /*8b30*/  MUFU.EX2 R110, R110 ;  /* 0x0000006e006e7308 */ /* 0x000f220000000800 */
[----:B--2---:R-:W-:-:S05]  /*8b40*/  FADD.FTZ R62, R59, R62 ;  /* 0x0000003e3b3e7221 */ /* 0x004fca0000010000 */
[----:B------:R-:W-:Y:S01]  /*8b50*/  HMMA.16816.F32 R24, R16, R46, R24 ;  /* 0x0000002e1018723c */ /* 0x000fe20000001818 */
[----:B------:R-:W2:Y:S01]  /*8b60*/  LDSM.16.MT88.4 R16, [R86+0x8400] ;  /* 0x008400005610783b */ /* 0x000ea20000004200 */
[----:B------:R-:W5:Y:S01]  /*8b70*/  MUFU.EX2 R108, R109 ;  /* 0x0000006d006c7308 */ /* 0x000f620000000800 */
[C---:B---3--:R-:W-:Y:S01]  /*8b80*/  F2FP.F16.F32.PACK_AB R47, R93.reuse, R59 ;  /* 0x0000003b5d2f723e */ /* 0x048fe200000000ff */
[----:B------:R-:W-:-:S06]  /*8b90*/  FADD.FTZ R93, R93, R62 ;  /* 0x0000003e5d5d7221 */ /* 0x000fcc0000010000 */
[----:B------:R-:W-:Y:S01]  /*8ba0*/  MUFU.EX2 R104, R104 ;  /* 0x0000006800687308 */ /* 0x000fe20000000800 */
[----:B----4-:R-:W-:-:S07]  /*8bb0*/  FADD.FTZ R113, R110, R113 ;  /* 0x000000716e717221 */ /* 0x010fce0000010000 */
[----:B------:R-:W3:Y:S01]  /*8bc0*/  MUFU.EX2 R101, R101 ;  /* 0x0000006500657308 */ /* 0x000ee20000000800 */
[C---:B-----5:R-:W-:Y:S01]  /*8bd0*/  F2FP.F16.F32.PACK_AB R44, R108.reuse, R110 ;  /* 0x0000006e6c2c723e */ /* 0x060fe200000000ff */
[----:B------:R-:W-:-:S06]  /*8be0*/  FADD.FTZ R113, R108, R113 ;  /* 0x000000716c717221 */ /* 0x000fcc0000010000 */
[----:B------:R-:W4:Y:S08]  /*8bf0*/  MUFU.EX2 R107, R107 ;  /* 0x0000006b006b7308 */ /* 0x000f300000000800 */
[----:B------:R-:W5:Y:S01]  /*8c00*/  MUFU.EX2 R114, R114 ;  /* 0x0000007200727308 */ /* 0x000f620000000800 */
[----:B---3--:R-:W-:Y:S01]  /*8c10*/  F2FP.F16.F32.PACK_AB R46, R101, R104 ;  /* 0x00000068652e723e */ /* 0x008fe200000000ff */
[----:B------:R-:W-:-:S04]  /*8c20*/  FADD.FTZ R104, R104, R113 ;  /* 0x0000007168687221 */ /* 0x000fc80000010000 */
[----:B------:R-:W-:Y:S02]  /*8c30*/  FADD.FTZ R104, R101, R104 ;  /* 0x0000006865687221 */ /* 0x000fe40000010000 */
[----:B------:R-:W-:Y:S01]  /*8c40*/  HMMA.16816.F32 R8, R44, R12, R8 ;  /* 0x0000000c2c08723c */ /* 0x000fe20000001808 */
[----:B------:R-:W3:Y:S01]  /*8c50*/  MUFU.EX2 R132, R132 ;  /* 0x0000008400847308 */ /* 0x000ee20000000800 */
[----:B----4-:R-:W-:-:S06]  /*8c60*/  FADD.FTZ R93, R107, R93 ;  /* 0x0000005d6b5d7221 */ /* 0x010fcc0000010000 */
[C---:B------:R-:W-:Y:S01]  /*8c70*/  HMMA.16816.F32 R4, R44.reuse, R14, R4 ;  /* 0x0000000e2c04723c */ /* 0x040fe20000001804 */
[----:B------:R-:W4:Y:S01]  /*8c80*/  LDSM.16.MT88.4 R12, [R58+0x8400] ;  /* 0x008400003a0c783b */ /* 0x000f220000004200 */
[----:B------:R-:W2:Y:S06]  /*8c90*/  MUFU.EX2 R159, R159 ;  /* 0x0000009f009f7308 */ /* 0x000eac0000000800 */
[----:B-1----:R-:W-:Y:S01]  /*8ca0*/  HMMA.16816.F32 R28, R44, R40, R28 ;  /* 0x000000282c1c723c */ /* 0x002fe2000000181c */
[C---:B-----5:R-:W-:Y:S01]  /*8cb0*/  F2FP.F16.F32.PACK_AB R41, R114.reuse, R107 ;  /* 0x0000006b7229723e */ /* 0x060fe200000000ff */
[----:B------:R-:W1:Y:S01]  /*8cc0*/  MUFU.EX2 R92, R92 ;  /* 0x0000005c005c7308 */ /* 0x000e620000000800 */
[----:B------:R-:W-:-:S04]  /*8cd0*/  FADD.FTZ R114, R114, R93 ;  /* 0x0000005d72727221 */ /* 0x000fc80000010000 */
[----:B---3--:R-:W-:Y:S01]  /*8ce0*/  FADD.FTZ R114, R132, R114 ;  /* 0x0000007284727221 */ /* 0x008fe20000010000 */
[----:B------:R-:W-:Y:S01]  /*8cf0*/  HMMA.16816.F32 R24, R44, R42, R24 ;  /* 0x0000002a2c18723c */ /* 0x000fe20000001818 */
[----:B------:R-:W3:Y:S01]  /*8d00*/  LDSM.16.MT88.4 R44, [R86+0x8800] ;  /* 0x00880000562c783b */ /* 0x000ee20000004200 */
[----:B------:R-:W5:Y:S01]  /*8d10*/  MUFU.EX2 R89, R90 ;  /* 0x0000005a00597308 */ /* 0x000f620000000800 */
[C---:B--2---:R-:W-:Y:S01]  /*8d20*/  F2FP.F16.F32.PACK_AB R43, R159.reuse, R132 ;  /* 0x000000849f2b723e */ /* 0x044fe200000000ff */
[----:B------:R-:W-:-:S06]  /*8d30*/  FADD.FTZ R159, R159, R114 ;  /* 0x000000729f9f7221 */ /* 0x000fcc0000010000 */
[----:B------:R-:W2:Y:S01]  /*8d40*/  MUFU.EX2 R85, R85 ;  /* 0x0000005500557308 */ /* 0x000ea20000000800 */
[----:B-1----:R-:W-:-:S07]  /*8d50*/  FADD.FTZ R104, R92, R104 ;  /* 0x000000685c687221 */ /* 0x002fce0000010000 */
[----:B------:R-:W1:Y:S01]  /*8d60*/  MUFU.EX2 R82, R82 ;  /* 0x0000005200527308 */ /* 0x000e620000000800 */
[C---:B-----5:R-:W-:Y:S01]  /*8d70*/  F2FP.F16.F32.PACK_AB R40, R89.reuse, R92 ;  /* 0x0000005c5928723e */ /* 0x060fe200000000ff */
[----:B------:R-:W-:-:S06]  /*8d80*/  FADD.FTZ R89, R89, R104 ;  /* 0x0000006859597221 */ /* 0x000fcc0000010000 */
[----:B------:R-:W5:Y:S01]  /*8d90*/  MUFU.EX2 R170, R170 ;  /* 0x000000aa00aa7308 */ /* 0x000f620000000800 */
[----:B--2---:R-:W-:-:S07]  /*8da0*/  FADD.FTZ R89, R85, R89 ;  /* 0x0000005955597221 */ /* 0x004fce0000010000 */
[----:B------:R-:W2:Y:S01]  /*8db0*/  MUFU.EX2 R200, R200 ;  /* 0x000000c800c87308 */ /* 0x000ea20000000800 */
[C---:B-1----:R-:W-:Y:S01]  /*8dc0*/  F2FP.F16.F32.PACK_AB R42, R82.reuse, R85 ;  /* 0x00000055522a723e */ /* 0x042fe200000000ff */
[----:B------:R-:W-:-:S06]  /*8dd0*/  FADD.FTZ R82, R82, R89 ;  /* 0x0000005952527221 */ /* 0x000fcc0000010000 */
[----:B------:R-:W1:Y:S01]  /*8de0*/  MUFU.EX2 R160, R160 ;  /* 0x000000a000a07308 */ /* 0x000e620000000800 */
[----:B------:R-:W-:Y:S01]  /*8df0*/  HMMA.16816.F32 R8, R40, R16, R8 ;  /* 0x000000102808723c */ /* 0x000fe20000001808 */
[----:B-----5:R-:W-:-:S06]  /*8e00*/  FADD.FTZ R159, R170, R159 ;  /* 0x0000009faa9f7221 */ /* 0x020fcc0000010000 */
[----:B------:R-:W5:Y:S01]  /*8e10*/  MUFU.EX2 R128, R131 ;  /* 0x0000008300807308 */ /* 0x000f620000000800 */
[C---:B------:R-:W-:Y:S01]  /*8e20*/  HMMA.16816.F32 R4, R40.reuse, R18, R4 ;  /* 0x000000122804723c */ /* 0x040fe20000001804 */
[----:B------:R-:W3:Y:S06]  /*8e30*/  LDSM.16.MT88.4 R16, [R58+0x8800] ;  /* 0x008800003a10783b */ /* 0x000eec0000004200 */
[----:B------:R-:W5:Y:S01]  /*8e40*/  MUFU.EX2 R57, R57 ;  /* 0x0000003900397308 */ /* 0x000f620000000800 */
[----:B----4-:R-:W-:Y:S01]  /*8e50*/  HMMA.16816.F32 R28, R40, R12, R28 ;  /* 0x0000000c281c723c */ /* 0x010fe2000000181c */
[C---:B--2---:R-:W-:Y:S01]  /*8e60*/  F2FP.F16.F32.PACK_AB R13, R200.reuse, R170 ;  /* 0x000000aac80d723e */ /* 0x044fe200000000ff */
[----:B------:R-:W-:-:S04]  /*8e70*/  FADD.FTZ R200, R200, R159 ;  /* 0x0000009fc8c87221 */ /* 0x000fc80000010000 */
[----:B-1----:R-:W-:Y:S01]  /*8e80*/  FADD.FTZ R200, R160, R200 ;  /* 0x000000c8a0c87221 */ /* 0x002fe20000010000 */
[----:B------:R-:W1:Y:S01]  /*8e90*/  MUFU.EX2 R56, R56 ;  /* 0x0000003800387308 */ /* 0x000e620000000800 */
[----:B------:R-:W-:Y:S01]  /*8ea0*/  HMMA.16816.F32 R24, R40, R14, R24 ;  /* 0x0000000e2818723c */ /* 0x000fe20000001818 */
[C---:B-----5:R-:W-:Y:S01]  /*8eb0*/  F2FP.F16.F32.PACK_AB R15, R128.reuse, R160 ;  /* 0x000000a0800f723e */ /* 0x060fe200000000ff */
[-CC-:B------:R-:W-:Y:S01]  /*8ec0*/  FFMA.FTZ R40, R51, R81.reuse, -R80.reuse ;  /* 0x0000005133287223 */ /* 0x180fe20000010850 */
[----:B------:R-:W-:Y:S01]  /*8ed0*/  FFMA.FTZ R41, R49, R81, -R80 ;  /* 0x0000005131297223 */ /* 0x000fe20000010850 */
[----:B------:R-:W-:-:S03]  /*8ee0*/  FADD.FTZ R128, R128, R200 ;  /* 0x000000c880807221 */ /* 0x000fc60000010000 */
[----:B------:R-:W2:Y:S01]  /*8ef0*/  MUFU.EX2 R55, R55 ;  /* 0x0000003700377308 */ /* 0x000ea20000000800 */
[----:B------:R-:W-:-:S07]  /*8f00*/  FADD.FTZ R82, R57, R82 ;  /* 0x0000005239527221 */ /* 0x000fce0000010000 */
[----:B------:R-:W4:Y:S01]  /*8f10*/  MUFU.EX2 R54, R54 ;  /* 0x0000003600367308 */ /* 0x000f220000000800 */
[C---:B-1----:R-:W-:Y:S01]  /*8f20*/  F2FP.F16.F32.PACK_AB R12, R56.reuse, R57 ;  /* 0x00000039380c723e */ /* 0x042fe200000000ff */
[----:B------:R-:W-:-:S06]  /*8f30*/  FADD.FTZ R56, R56, R82 ;  /* 0x0000005238387221 */ /* 0x000fcc0000010000 */
[----:B------:R-:W1:Y:S01]  /*8f40*/  MUFU.EX2 R98, R98 ;  /* 0x0000006200627308 */ /* 0x000e620000000800 */
[----:B--2---:R-:W-:-:S07]  /*8f50*/  FADD.FTZ R56, R55, R56 ;  /* 0x0000003837387221 */ /* 0x004fce0000010000 */
[----:B------:R-:W2:Y:S01]  /*8f60*/  MUFU.EX2 R53, R53 ;  /* 0x0000003500357308 */ /* 0x000ea20000000800 */
[C---:B----4-:R-:W-:Y:S01]  /*8f70*/  F2FP.F16.F32.PACK_AB R14, R54.reuse, R55 ;  /* 0x00000037360e723e */ /* 0x050fe200000000ff */
[----:B------:R-:W-:-:S06]  /*8f80*/  FADD.FTZ R54, R54, R56 ;  /* 0x0000003836367221 */ /* 0x000fcc0000010000 */
[----:B---3--:R-:W-:Y:S01]  /*8f90*/  HMMA.16816.F32 R8, R12, R44, R8 ;  /* 0x0000002c0c08723c */ /* 0x008fe20000001808 */
[----:B------:R-:W3:Y:S01]  /*8fa0*/  MUFU.EX2 R95, R95 ;  /* 0x0000005f005f7308 */ /* 0x000ee20000000800 */
[----:B-1----:R-:W-:-:S06]  /*8fb0*/  FADD.FTZ R128, R98, R128 ;  /* 0x0000008062807221 */ /* 0x002fcc0000010000 */
[----:B------:R-:W-:Y:S01]  /*8fc0*/  HMMA.16816.F32 R44, R12, R46, R4 ;  /* 0x0000002e0c2c723c */ /* 0x000fe20000001804 */
[----:B------:R-:W1:Y:S01]  /*8fd0*/  LDSM.16.MT88.4 R4, [R58+0x8c00] ;  /* 0x008c00003a04783b */ /* 0x000e620000004200 */
[----:B------:R-:W4:Y:S01]  /*8fe0*/  MUFU.EX2 R39, R39 ;  /* 0x0000002700277308 */ /* 0x000f220000000800 */
[----:B--2---:R-:W-:-:S05]  /*8ff0*/  FADD.FTZ R54, R53, R54 ;  /* 0x0000003635367221 */ /* 0x004fca0000010000 */
[----:B------:R-:W-:Y:S02]  /*9000*/  HMMA.16816.F32 R28, R12, R16, R28 ;  /* 0x000000100c1c723c */ /* 0x000fe4000000181c */
[----:B------:R-:W2:Y:S01]  /*9010*/  MUFU.EX2 R40, R40 ;  /* 0x0000002800287308 */ /* 0x000ea20000000800 */
[----:B---3--:R-:W-:-:S05]  /*9020*/  FADD.FTZ R128, R95, R128 ;  /* 0x000000805f807221 */ /* 0x008fca0000010000 */
[----:B------:R-:W-:Y:S01]  /*9030*/  HMMA.16816.F32 R24, R12, R18, R24 ;  /* 0x000000120c18723c */ /* 0x000fe20000001818 */
[----:B------:R-:W-:Y:S01]  /*9040*/  F2FP.F16.F32.PACK_AB R13, R95, R98 ;  /* 0x000000625f0d723e */ /* 0x000fe200000000ff */
[----:B------:R-:W3:Y:S01]  /*9050*/  MUFU.EX2 R41, R41 ;  /* 0x0000002900297308 */ /* 0x000ee20000000800 */
[----:B----4-:R-:W-:-:S07]  /*9060*/  FADD.FTZ R128, R39, R128 ;  /* 0x0000008027807221 */ /* 0x010fce0000010000 */
[----:B------:R-:W4:Y:S01]  /*9070*/  MUFU.EX2 R199, R199 ;  /* 0x000000c700c77308 */ /* 0x000f220000000800 */
[C---:B--2---:R-:W-:Y:S01]  /*9080*/  F2FP.F16.F32.PACK_AB R12, R40.reuse, R53 ;  /* 0x00000035280c723e */ /* 0x044fe200000000ff */
[----:B------:R-:W-:-:S06]  /*9090*/  FADD.FTZ R54, R40, R54 ;  /* 0x0000003628367221 */ /* 0x000fcc0000010000 */
[----:B------:R-:W2:Y:S01]  /*90a0*/  MUFU.EX2 R198, R198 ;  /* 0x000000c600c67308 */ /* 0x000ea20000000800 */
[----:B---3--:R-:W-:Y:S01]  /*90b0*/  FADD.FTZ R54, R41, R54 ;  /* 0x0000003629367221 */ /* 0x008fe20000010000 */
[----:B----4-:R-:W-:-:S03]  /*90c0*/  F2FP.F16.F32.PACK_AB R14, R199, R41 ;  /* 0x00000029c70e723e */ /* 0x010fc600000000ff */
[----:B------:R-:W-:Y:S01]  /*90d0*/  FADD.FTZ R199, R199, R54 ;  /* 0x00000036c7c77221 */ /* 0x000fe20000010000 */
[C---:B--2---:R-:W-:Y:S01]  /*90e0*/  F2FP.F16.F32.PACK_AB R15, R198.reuse, R39 ;  /* 0x00000027c60f723e */ /* 0x044fe200000000ff */
[----:B------:R-:W-:-:S06]  /*90f0*/  FADD.FTZ R198, R198, R128 ;  /* 0x00000080c6c67221 */ /* 0x000fcc0000010000 */
[C---:B------:R-:W-:Y:S08]  /*9100*/  HMMA.16816.F32 R144, R12.reuse, R140, R8 ;  /* 0x0000008c0c90723c */ /* 0x040ff00000001808 */
        /* <DEDUP_REMOVED lines=75> */
.L_x_4062:
        /* <DEDUP_REMOVED lines=8> */
.L_x_4063:
[----:B------:R-:W-:Y:S05]  /*9640*/  BSYNC.RECONVERGENT B0 ;  /* 0x0000000000007941 */ /* 0x000fea0003800200 */
.L_x_4061:
[C---:B------:R-:W-:Y:S02]  /*9650*/  SHF.L.U32 R5, R32.reuse, 0x6, RZ ;  /* 0x0000000620057819 */ /* 0x040fe400000006ff */
[----:B------:R-:W-:Y:S02]  /*9660*/  SHF.L.U64.HI R4, R32, 0x6, R33 ;  /* 0x0000000620047819 */ /* 0x000fe40000010221 */
[-C--:B------:R-:W-:Y:S02]  /*9670*/  IADD3 R14, P0, PT, R5, R185.reuse, RZ ;  /* 0x000000b9050e7210 */ /* 0x080fe40007f1e0ff */
[----:B------:R-:W-:Y:S02]  /*9680*/  MOV R6, R185 ;  /* 0x000000b900067202 */ /* 0x000fe40000000f00 */
[----:B------:R-:W-:Y:S02]  /*9690*/  IADD3 R12, P1, PT, R14, R5, RZ ;  /* 0x000000050e0c7210 */ /* 0x000fe40007f3e0ff */
[----:B------:R-:W-:-:S02]  /*96a0*/  IADD3.X R15, PT, PT, R4, R184, RZ, P0, !PT ;  /* 0x000000b8040f7210 */ /* 0x000fc400007fe4ff */
[-C--:B------:R-:W-:Y:S02]  /*96b0*/  IADD3 R10, P0, PT, R12, R5.reuse, RZ ;  /* 0x000000050c0a7210 */ /* 0x080fe40007f1e0ff */
[----:B------:R-:W-:Y:S02]  /*96c0*/  IADD3.X R13, PT, PT, R15, R4, RZ, P1, !PT ;  /* 0x000000040f0d7210 */ /* 0x000fe40000ffe4ff */
[----:B------:R-:W-:Y:S02]  /*96d0*/  MOV R7, R184 ;  /* 0x000000b800077202 */ /* 0x000fe40000000f00 */
[-C--:B------:R-:W-:Y:S02]  /*96e0*/  IADD3 R8, P1, PT, R10, R5.reuse, RZ ;  /* 0x000000050a087210 */ /* 0x080fe40007f3e0ff */
[-C--:B------:R-:W-:Y:S01]  /*96f0*/  IADD3.X R11, PT, PT, R13, R4.reuse, RZ, P0, !PT ;  /* 0x000000040d0b7210 */ /* 0x080fe200007fe4ff */
[----:B------:R-:W-:Y:S01]  /*9700*/  @!PT LDS RZ, [RZ] ;  /* 0x00000000fffff984 */ /* 0x000fe20000000800 */
[----:B------:R-:W-:Y:S01]  /*9710*/  @!PT LDS RZ, [RZ] ;  /* 0x00000000fffff984 */ /* 0x000fe20000000800 */
[----:B------:R-:W-:Y:S01]  /*9720*/  @!PT LDS RZ, [RZ] ;  /* 0x00000000fffff984 */ /* 0x000fe20000000800 */
[----:B------:R1:W-:Y:S03]  /*9730*/  LDGSTS.E.BYPASS.LTC128B.128 [R191+0x5000], desc[UR4][R6.64] ;  /* 0x0500000006bf7fae */ /* 0x0003e6000b981a04 */
[----:B------:R-:W-:Y:S01]  /*9740*/  IADD3.X R9, PT, PT, R11, R4, RZ, P1, !PT ;  /* 0x000000040b097210 */ /* 0x000fe20000ffe4ff */
[----:B------:R2:W-:Y:S04]  /*9750*/  LDGSTS.E.BYPASS.LTC128B.128 [R191+0x5800], desc[UR4][R14.64] ;  /* 0x058000000ebf7fae */ /* 0x0005e8000b981a04 */
[----:B------:R3:W-:Y:S04]  /*9760*/  LDGSTS.E.BYPASS.LTC128B.128 [R191+0x6000], desc[UR4][R12.64] ;  /* 0x060000000cbf7fae */ /* 0x0007e8000b981a04 */
[----:B------:R-:W-:Y:S04]  /*9770*/  LDGSTS.E.BYPASS.LTC128B.128 [R191+0x6800], desc[UR4][R10.64] ;  /* 0x068000000abf7fae */ /* 0x000fe8000b981a04 */
[----:B------:R4:W-:Y:S01]  /*9780*/  LDGSTS.E.BYPASS.LTC128B.128 [R191+0x7000], desc[UR4][R8.64] ;  /* 0x0700000008bf7fae */ /* 0x0009e2000b981a04 */
[----:B-1----:R-:W-:-:S04]  /*9790*/  IADD3 R6, P0, PT, R8, R5, RZ ;  /* 0x0000000508067210 */ /* 0x002fc80007f1e0ff */
[-C--:B--2---:R-:W-:Y:S02]  /*97a0*/  IADD3 R14, P1, PT, R6, R5.reuse, RZ ;  /* 0x00000005060e7210 */ /* 0x084fe40007f3e0ff */
[-C--:B------:R-:W-:Y:S02]  /*97b0*/  IADD3.X R7, PT, PT, R9, R4.reuse, RZ, P0, !PT ;  /* 0x0000000409077210 */ /* 0x080fe400007fe4ff */
[----:B---3--:R-:W-:Y:S02]  /*97c0*/  IADD3 R12, P0, PT, R14, R5, RZ ;  /* 0x000000050e0c7210 */ /* 0x008fe40007f1e0ff */
[-C--:B------:R-:W-:Y:S01]  /*97d0*/  IADD3.X R15, PT, PT, R7, R4.reuse, RZ, P1, !PT ;  /* 0x00000004070f7210 */ /* 0x080fe20000ffe4ff */
[----:B------:R1:W-:Y:S03]  /*97e0*/  LDGSTS.E.BYPASS.LTC128B.128 [R191+0x7800], desc[UR4][R6.64] ;  /* 0x0780000006bf7fae */ /* 0x0003e6000b981a04 */
[----:B------:R-:W-:Y:S01]  /*97f0*/  IADD3.X R13, PT, PT, R15, R4, RZ, P0, !PT ;  /* 0x000000040f0d7210 */ /* 0x000fe200007fe4ff */
[----:B------:R-:W-:Y:S04]  /*9800*/  LDGSTS.E.BYPASS.LTC128B.128 [R191+0x8000], desc[UR4][R14.64] ;  /* 0x080000000ebf7fae */ /* 0x000fe8000b981a04 */
[----:B------:R2:W-:Y:S04]  /*9810*/  LDGSTS.E.BYPASS.LTC128B.128 [R191+0x8800], desc[UR4][R12.64] ;  /* 0x088000000cbf7fae */ /* 0x0005e8000b981a04 */
[----:B------:R-:W3:Y:S01]  /*9820*/  LD.E R38, desc[UR4][R2.64+0x18c] ;  /* 0x00018c0402267980 */ /* 0x000ee2000c101900 */
[----:B------:R-:W-:Y:S01]  /*9830*/  ISETP.GT.AND P0, PT, R34, R180, PT ;  /* 0x000000b42200720c */ /* 0x000fe20003f04270 */
[----:B------:R-:W-:Y:S01]  /*9840*/  BSSY.RECONVERGENT B1, `(.L_x_4064) ;  /* 0x00001d1000017945 */ /* 0x000fe20003800200 */
[----:B------:R-:W-:Y:S01]  /*9850*/  SHF.L.U32 R241, R37, 0x8, RZ ;  /* 0x0000000825f17819 */ /* 0x000fe200000006ff */
[----:B------:R-:W-:Y:S04]  /*9860*/  LDSM.16.M88.4 R24, [R35] ;  /* 0x000000002318783b */ /* 0x000fe80000000200 */
[----:B------:R-:W-:Y:S04]  /*9870*/  LDSM.16.M88.4 R40, [R22+0x1000] ;  /* 0x001000001628783b */ /* 0x000fe80000000200 */
[----:B----4-:R-:W-:Y:S04]  /*9880*/  LDSM.16.M88.4 R8, [R23+0x1400] ;  /* 0x001400001708783b */ /* 0x010fe80000000200 */
[----:B-1----:R-:W-:Y:S04]  /*9890*/  LDSM.16.M88.4 R4, [R36] ;  /* 0x000000002404783b */ /* 0x002fe80000000200 */
        /* <DEDUP_REMOVED lines=342> */
[----:B------:R3:W1:Y:S08]  /*ae00*/  MUFU.TANH R27, R9 ;  /* 0x00000009001b7308 */ /* 0x0006700000002400 */
[----:B------:R-:W1:Y:S01]  /*ae10*/  MUFU.TANH R14, R14 ;  /* 0x0000000e000e7308 */ /* 0x000e620000002400 */
[----:B-----5:R-:W-:-:S07]  /*ae20*/  FMUL.FTZ R8, R11, R38 ;  /* 0x000000260b087220 */ /* 0x020fce0000410000 */
[----:B------:R-:W1:Y:S01]  /*ae30*/  MUFU.TANH R8, R8 ;  /* 0x0000000800087308 */ /* 0x000e620000002400 */
[----:B---3--:R-:W-:-:S07]  /*ae40*/  FMUL.FTZ R9, R10, R38 ;  /* 0x000000260a097220 */ /* 0x008fce0000410000 */
[----:B------:R-:W3:Y:S08]  /*ae50*/  MUFU.TANH R9, R9 ;  /* 0x0000000900097308 */ /* 0x000ef00000002400 */
        /* <DEDUP_REMOVED lines=72> */
.L_x_4067:
        /* <DEDUP_REMOVED lines=8> */
.L_x_4068:
[----:B------:R-:W-:Y:S05]  /*b360*/  BSYNC.RECONVERGENT B0 ;  /* 0x0000000000007941 */ /* 0x000fea0003800200 */
.L_x_4066:
        /* <DEDUP_REMOVED lines=23> */
[----:B------:R-:W-:Y:S02]  /*b4e0*/  IADD3 R4, P1, PT, R6, R4, RZ ;  /* 0x0000000406047210 */ /* 0x000fe40007f3e0ff */
[----:B------:R-:W-:Y:S01]  /*b4f0*/  IADD3.X R7, PT, PT, R19, R5, RZ, P2, !PT ;  /* 0x0000000513077210 */ /* 0x000fe200017fe4ff */
[----:B------:R3:W-:Y:S04]  /*b500*/  LDGSTS.E.BYPASS.LTC128B.128 [R191+0x3800], desc[UR4][R18.64] ;  /* 0x0380000012bf7fae */ /* 0x0007e8000b981a04 */
[----:B------:R-:W-:Y:S01]  /*b510*/  IMAD.X R5, R7, 0x1, R5, P1 ;  /* 0x0000000107057824 */ /* 0x000fe200008e0605 */
[----:B------:R3:W-:Y:S04]  /*b520*/  LDGSTS.E.BYPASS.LTC128B.128 [R191+0x4000], desc[UR4][R6.64] ;  /* 0x0400000006bf7fae */ /* 0x0007e8000b981a04 */
[----:B------:R3:W-:Y:S04]  /*b530*/  LDGSTS.E.BYPASS.LTC128B.128 [R191+0x4800], desc[UR4][R4.64] ;  /* 0x0480000004bf7fae */ /* 0x0007e8000b981a04 */
[----:B------:R-:W0:Y:S02]  /*b540*/  LDGDEPBAR ;  /* 0x00000000000079af */ /* 0x000e240000000000 */
.L_x_4065:
[----:B------:R-:W-:Y:S05]  /*b550*/  BSYNC.RECONVERGENT B1 ;  /* 0x0000000000017941 */ /* 0x000fea0003800200 */
.L_x_4064:
[----:B------:R-:W-:Y:S01]  /*b560*/  LOP3.LUT R241, R241, R50, RZ, 0xfc, !PT ;  /* 0x00000032f1f17212 */ /* 0x000fe200078efcff */
[----:B------:R-:W2:Y:S04]  /*b570*/  LD.E R70, desc[UR4][R2.64+0xdc] ;  /* 0x0000dc0402467980 */ /* 0x000ea8000c101900 */
[C---:B-1-3--:R-:W-:Y:S02]  /*b580*/  VIADD R5, R241.reuse, 0xfffffe00 ;  /* 0xfffffe00f1057836 */ /* 0x04afe40000000000 */
        /* <DEDUP_REMOVED lines=8> */
[----:B------:R-:W-:Y:S01]  /*b610*/  ISETP.GE.AND P4, PT, R5, R176, PT ;  /* 0x000000b00500720c */ /* 0x000fe20003f86270 */
[----:B------:R-:W-:Y:S01]  /*b620*/  VIADD R5, R241, 0xfffffe08 ;  /* 0xfffffe08f1057836 */ /* 0x000fe20000000000 */
[----:B------:R-:W-:Y:S02]  /*b630*/  ISETP.GE.AND P3, PT, R4, R179, PT ;  /* 0x000000b30400720c */ /* 0x000fe40003f66270 */
[----:B------:R-:W-:Y:S02]  /*b640*/  FSEL R29, R54, -INF , !P6 ;  /* 0xff800000361d7808 */ /* 0x000fe40007000000 */
[C---:B------:R-:W-:Y:S02]  /*b650*/  ISETP.GE.AND P5, PT, R4.reuse, R178, PT ;  /* 0x000000b20400720c */ /* 0x040fe40003fa6270 */
[----:B------:R-:W-:-:S02]  /*b660*/  ISETP.GE.AND P1, PT, R4, R177, PT ;  /* 0x000000b10400720c */ /* 0x000fc40003f26270 */
[----:B------:R-:W-:Y:S02]  /*b670*/  ISETP.GE.AND P6, PT, R4, R176, PT ;  /* 0x000000b00400720c */ /* 0x000fe40003fc6270 */
[----:B------:R-:W-:Y:S02]  /*b680*/  FSEL R4, R51, -INF , P2 ;  /* 0xff80000033047808 */ /* 0x000fe40001000000 */
[----:B------:R-:W-:Y:S02]  /*b690*/  FSEL R53, R53, -INF , P3 ;  /* 0xff80000035357808 */ /* 0x000fe40001800000 */
[----:B------:R-:W-:Y:S02]  /*b6a0*/  ISETP.GE.AND P2, PT, R5, R179, PT ;  /* 0x000000b30500720c */ /* 0x000fe40003f46270 */
[----:B------:R-:W-:Y:S02]  /*b6b0*/  FSEL R4, R4, -INF , !P4 ;  /* 0xff80000004047808 */ /* 0x000fe40006000000 */
[----:B------:R-:W-:-:S02]  /*b6c0*/  FSEL R210, R53, -INF , !P5 ;  /* 0xff80000035d27808 */ /* 0x000fc40006800000 */
[C---:B------:R-:W-:Y:S02]  /*b6d0*/  ISETP.GE.AND P4, PT, R5.reuse, R178, PT ;  /* 0x000000b20500720c */ /* 0x040fe40003f86270 */
[C---:B------:R-:W-:Y:S02]  /*b6e0*/  ISETP.GE.AND P3, PT, R5.reuse, R177, PT ;  /* 0x000000b10500720c */ /* 0x040fe40003f66270 */
[----:B------:R-:W-:Y:S02]  /*b6f0*/  ISETP.GE.AND P5, PT, R5, R176, PT ;  /* 0x000000b00500720c */ /* 0x000fe40003fa6270 */
[----:B------:R-:W-:Y:S02]  /*b700*/  FSEL R5, R49, -INF , P1 ;  /* 0xff80000031057808 */ /* 0x000fe40000800000 */
[----:B------:R-:W-:Y:S02]  /*b710*/  FSEL R48, R48, -INF , P2 ;  /* 0xff80000030307808 */ /* 0x000fe40001000000 */
[----:B------:R-:W-:-:S02]  /*b720*/  FSEL R5, R5, -INF , !P6 ;  /* 0xff80000005057808 */ /* 0x000fc40007000000 */
[----:B------:R-:W-:Y:S02]  /*b730*/  FSEL R209, R48, -INF , !P4 ;  /* 0xff80000030d17808 */ /* 0x000fe40006000000 */
[C---:B------:R-:W-:Y:S02]  /*b740*/  ISETP.GE.AND P1, PT, R6.reuse, R179, PT ;  /* 0x000000b30600720c */ /* 0x040fe40003f26270 */
[C---:B------:R-:W-:Y:S02]  /*b750*/  ISETP.GE.AND P6, PT, R6.reuse, R178, PT ;  /* 0x000000b20600720c */ /* 0x040fe40003fc6270 */
[C---:B------:R-:W-:Y:S02]  /*b760*/  ISETP.GE.AND P2, PT, R6.reuse, R177, PT ;  /* 0x000000b10600720c */ /* 0x040fe40003f46270 */
[----:B------:R-:W-:Y:S02]  /*b770*/  ISETP.GE.AND P4, PT, R6, R176, PT ;  /* 0x000000b00600720c */ /* 0x000fe40003f86270 */
[----:B------:R-:W-:-:S02]  /*b780*/  FSEL R6, R36, -INF , P3 ;  /* 0xff80000024067808 */ /* 0x000fc40001800000 */
[----:B------:R-:W-:Y:S02]  /*b790*/  ISETP.GE.AND P3, PT, R7, R179, PT ;  /* 0x000000b30700720c */ /* 0x000fe40003f66270 */
[----:B------:R-:W-:Y:S02]  /*b7a0*/  FSEL R6, R6, -INF , !P5 ;  /* 0xff80000006067808 */ /* 0x000fe40006800000 */
[----:B------:R-:W-:Y:S02]  /*b7b0*/  FSEL R39, R39, -INF , P1 ;  /* 0xff80000027277808 */ /* 0x000fe40000800000 */
[----:B------:R-:W-:Y:S02]  /*b7c0*/  ISETP.GE.AND P5, PT, R7, R178, PT ;  /* 0x000000b20700720c */ /* 0x000fe40003fa6270 */
[----:B------:R-:W-:Y:S02]  /*b7d0*/  FSEL R35, R35, -INF , P2 ;  /* 0xff80000023237808 */ /* 0x000fe40001000000 */
[----:B------:R-:W-:-:S02]  /*b7e0*/  FSEL R56, R56, -INF , P3 ;  /* 0xff80000038387808 */ /* 0x000fc40001800000 */
[C---:B------:R-:W-:Y:S02]  /*b7f0*/  ISETP.GE.AND P1, PT, R7.reuse, R177, PT ;  /* 0x000000b10700720c */ /* 0x040fe40003f26270 */
[----:B------:R-:W-:Y:S02]  /*b800*/  ISETP.GE.AND P2, PT, R7, R176, PT ;  /* 0x000000b00700720c */ /* 0x000fe40003f46270 */
[----:B------:R-:W-:Y:S02]  /*b810*/  FSEL R31, R39, -INF , !P6 ;  /* 0xff800000271f7808 */ /* 0x000fe40007000000 */
[----:B------:R-:W-:Y:S02]  /*b820*/  FSEL R7, R35, -INF , !P4 ;  /* 0xff80000023077808 */ /* 0x000fe40006000000 */
[----:B------:R-:W-:Y:S02]  /*b830*/  FSEL R38, R56, -INF , !P5 ;  /* 0xff80000038267808 */ /* 0x000fe40006800000 */
[----:B------:R-:W-:-:S02]  /*b840*/  ISETP.GE.AND P6, PT, R18, R179, PT ;  /* 0x000000b31200720c */ /* 0x000fc40003fc6270 */
[C---:B------:R-:W-:Y:S02]  /*b850*/  ISETP.GE.AND P3, PT, R18.reuse, R178, PT ;  /* 0x000000b21200720c */ /* 0x040fe40003f66270 */
[C---:B------:R-:W-:Y:S02]  /*b860*/  ISETP.GE.AND P4, PT, R18.reuse, R177, PT ;  /* 0x000000b11200720c */ /* 0x040fe40003f86270 */
[----:B------:R-:W-:Y:S01]  /*b870*/  ISETP.GE.AND P5, PT, R18, R176, PT ;  /* 0x000000b01200720c */ /* 0x000fe20003fa6270 */
[----:B------:R-:W-:Y:S01]  /*b880*/  VIADD R18, R241, 0xfffffe18 ;  /* 0xfffffe18f1127836 */ /* 0x000fe20000000000 */
[----:B------:R-:W-:Y:S01]  /*b890*/  FSEL R242, R57, -INF , P1 ;  /* 0xff80000039f27808 */ /* 0x000fe20000800000 */
[C---:B------:R-:W-:Y:S02]  /*b8a0*/  VIADD R245, R241.reuse, 0xfffffe19 ;  /* 0xfffffe19f1f57836 */ /* 0x040fe40000000000 */
[----:B------:R-:W-:Y:S01]  /*b8b0*/  VIADD R249, R241, 0xfffffe20 ;  /* 0xfffffe20f1f97836 */ /* 0x000fe20000000000 */
[----:B------:R-:W-:-:S02]  /*b8c0*/  ISETP.GE.AND P1, PT, R18, R179, PT ;  /* 0x000000b31200720c */ /* 0x000fc40003f26270 */
[----:B------:R-:W-:Y:S01]  /*b8d0*/  FSEL R55, R55, -INF , P6 ;  /* 0xff80000037377808 */ /* 0x000fe20003000000 */
[C---:B------:R-:W-:Y:S01]  /*b8e0*/  VIADD R24, R241.reuse, 0xfffffe21 ;  /* 0xfffffe21f1187836 */ /* 0x040fe20000000000 */
[----:B------:R-:W-:Y:S01]  /*b8f0*/  ISETP.GE.AND P6, PT, R18, R178, PT ;  /* 0x000000b21200720c */ /* 0x000fe20003fc6270 */
[----:B------:R-:W-:Y:S01]  /*b900*/  VIADD R225, R241, 0xfffffe28 ;  /* 0xfffffe28f1e17836 */ /* 0x000fe20000000000 */
[----:B------:R-:W-:Y:S02]  /*b910*/  FSEL R247, R58, -INF , P4 ;  /* 0xff8000003af77808 */ /* 0x000fe40002000000 */
[----:B------:R-:W-:Y:S02]  /*b920*/  FSEL R61, R61, -INF , P1 ;  /* 0xff8000003d3d7808 */ /* 0x000fe40000800000 */
[-C--:B------:R-:W-:Y:S02]  /*b930*/  ISETP.GE.AND P4, PT, R245, R179.reuse, PT ;  /* 0x000000b3f500720c */ /* 0x080fe40003f86270 */
[----:B------:R-:W-:-:S02]  /*b940*/  ISETP.GE.AND P1, PT, R249, R179, PT ;  /* 0x000000b3f900720c */ /* 0x000fc40003f26270 */
[----:B------:R-:W-:Y:S02]  /*b950*/  FSEL R35, R55, -INF , !P3 ;  /* 0xff80000037237808 */ /* 0x000fe40005800000 */
[----:B------:R-:W-:Y:S01]  /*b960*/  FSEL R39, R61, -INF , !P6 ;  /* 0xff8000003d277808 */ /* 0x000fe20007000000 */
[----:B------:R-:W-:Y:S01]  /*b970*/  VIADD R223, R241, 0xfffffe29 ;  /* 0xfffffe29f1df7836 */ /* 0x000fe20000000000 */
[-C--:B------:R-:W-:Y:S01]  /*b980*/  ISETP.GE.AND P3, PT, R245, R178.reuse, PT ;  /* 0x000000b2f500720c */ /* 0x080fe20003f66270 */
[----:B------:R-:W-:Y:S01]  /*b990*/  VIADD R221, R241, 0xfffffe30 ;  /* 0xfffffe30f1dd7836 */ /* 0x000fe20000000000 */
[----:B------:R-:W-:Y:S02]  /*b9a0*/  FSEL R62, R62, -INF , P4 ;  /* 0xff8000003e3e7808 */ /* 0x000fe40002000000 */
[----:B------:R-:W-:Y:S02]  /*b9b0*/  ISETP.GE.AND P6, PT, R249, R178, PT ;  /* 0x000000b2f900720c */ /* 0x000fe40003fc6270 */
[----:B------:R-:W-:-:S02]  /*b9c0*/  FSEL R63, R63, -INF , P1 ;  /* 0xff8000003f3f7808 */ /* 0x000fc40000800000 */
[-C--:B------:R-:W-:Y:S02]  /*b9d0*/  ISETP.GE.AND P4, PT, R24, R179.reuse, PT ;  /* 0x000000b31800720c */ /* 0x080fe40003f86270 */
[----:B------:R-:W-:Y:S02]  /*b9e0*/  ISETP.GE.AND P1, PT, R225, R179, PT ;  /* 0x000000b3e100720c */ /* 0x000fe40003f26270 */
[----:B------:R-:W-:Y:S02]  /*b9f0*/  FSEL R40, R62, -INF , !P3 ;  /* 0xff8000003e287808 */ /* 0x000fe40005800000 */
[----:B------:R-:W-:Y:S01]  /*ba00*/  FSEL R41, R63, -INF , !P6 ;  /* 0xff8000003f297808 */ /* 0x000fe20007000000 */
[C---:B------:R-:W-:Y:S01]  /*ba10*/  VIADD R218, R241.reuse, 0xfffffe31 ;  /* 0xfffffe31f1da7836 */ /* 0x040fe20000000000 */
[----:B------:R-:W-:Y:S01]  /*ba20*/  ISETP.GE.AND P3, PT, R24, R178, PT ;  /* 0x000000b21800720c */ /* 0x000fe20003f66270 */
[----:B------:R-:W-:Y:S01]  /*ba30*/  VIADD R215, R241, 0xfffffe38 ;  /* 0xfffffe38f1d77836 */ /* 0x000fe20000000000 */
[----:B------:R-:W-:-:S02]  /*ba40*/  FSEL R66, R66, -INF , P4 ;  /* 0xff80000042427808 */ /* 0x000fc40002000000 */
[-C--:B------:R-:W-:Y:S02]  /*ba50*/  ISETP.GE.AND P6, PT, R225, R178.reuse, PT ;  /* 0x000000b2e100720c */ /* 0x080fe40003fc6270 */
[----:B------:R-:W-:Y:S02]  /*ba60*/  FSEL R69, R69, -INF , P1 ;  /* 0xff80000045457808 */ /* 0x000fe40000800000 */
[-C--:B------:R-:W-:Y:S02]  /*ba70*/  ISETP.GE.AND P4, PT, R223, R179.reuse, PT ;  /* 0x000000b3df00720c */ /* 0x080fe40003f86270 */
[----:B------:R-:W-:Y:S02]  /*ba80*/  ISETP.GE.AND P1, PT, R221, R179, PT ;  /* 0x000000b3dd00720c */ /* 0x000fe40003f26270 */
[----:B------:R-:W-:Y:S02]  /*ba90*/  FSEL R42, R66, -INF , !P3 ;  /* 0xff800000422a7808 */ /* 0x000fe40005800000 */
[----:B------:R-:W-:Y:S01]  /*baa0*/  FSEL R251, R69, -INF , !P6 ;  /* 0xff80000045fb7808 */ /* 0x000fe20007000000 */
[----:B------:R-:W-:Y:S01]  /*bab0*/  VIADD R214, R241, 0xfffffe39 ;  /* 0xfffffe39f1d67836 */ /* 0x000fe20000000000 */
        /* <DEDUP_REMOVED lines=20> */
[----:B------:R-:W-:-:S02]  /*bc00*/  ISETP.GE.AND P3, PT, R214, R178, PT ;  /* 0x000000b2d600720c */ /* 0x000fc40003f66270 */
[----:B------:R-:W-:Y:S02]  /*bc10*/  FSEL R79, R79, -INF , P4 ;  /* 0xff8000004f4f7808 */ /* 0x000fe40002000000 */
[----:B------:R-:W-:Y:S02]  /*bc20*/  ISETP.GE.AND P6, PT, R36, R178, PT ;  /* 0x000000b22400720c */ /* 0x000fe40003fc6270 */
[----:B------:R-:W-:Y:S02]  /*bc30*/  FSEL R82, R82, -INF , P1 ;  /* 0xff80000052527808 */ /* 0x000fe40000800000 */
        /* <DEDUP_REMOVED lines=13> */
[----:B------:R-:W-:Y:S02]  /*bd10*/  FSEL R238, R84, -INF , !P6 ;  /* 0xff80000054ee7808 */ /* 0x000fe40007000000 */
[-C--:B------:R-:W-:Y:S02]  /*bd20*/  ISETP.GE.AND P4, PT, R43, R179.reuse, PT ;  /* 0x000000b32b00720c */ /* 0x080fe40003f86270 */
[-C--:B------:R-:W-:Y:S02]  /*bd30*/  ISETP.GE.AND P6, PT, R19, R178.reuse, PT ;  /* 0x000000b21300720c */ /* 0x080fe40003fc6270 */
[----:B------:R-:W-:Y:S01]  /*bd40*/  FSEL R82, R90, -INF , P1 ;  /* 0xff8000005a527808 */ /* 0x000fe20000800000 */
[C---:B------:R-:W-:Y:S01]  /*bd50*/  VIADD R90, R241.reuse, 0xfffffe60 ;  /* 0xfffffe60f15a7836 */ /* 0x040fe20000000000 */
        /* <DEDUP_REMOVED lines=21> */
[C---:B------:R-:W-:Y:S01]  /*beb0*/  VIADD R202, R241.reuse, 0xfffffe69 ;  /* 0xfffffe69f1ca7836 */ /* 0x040fe20000000000 */
        /* <DEDUP_REMOVED lines=29> */
[C---:B------:R-:W-:Y:S01]  /*c090*/  VIADD R201, R241.reuse, 0xfffffe81 ;  /* 0xfffffe81f1c97836 */ /* 0x040fe20000000000 */
        /* <DEDUP_REMOVED lines=47> */
[-C--:B------:R-:W-:Y:S01]  /*c390*/  ISETP.GE.AND P1, PT, R229, R179.reuse, PT ;  /* 0x000000b3e500720c */ /* 0x080fe20003f26270 */
[----:B------:R-:W-:Y:S01]  /*c3a0*/  IMAD.MOV.U32 R149, RZ, RZ, R29 ;  /* 0x000000ffff957224 */ /* 0x000fe200078e001d */
[----:B------:R-:W-:Y:S01]  /*c3b0*/  FSEL R46, R46, -INF , !P3 ;  /* 0xff8000002e2e7808 */ /* 0x000fe20005800000 */
[----:B------:R-:W-:Y:S01]  /*c3c0*/  IMAD.MOV.U32 R110, RZ, RZ, R41 ;  /* 0x000000ffff6e7224 */ /* 0x000fe200078e0029 */
[----:B------:R-:W-:Y:S01]  /*c3d0*/  ISETP.GE.AND P3, PT, R232, R178, PT ;  /* 0x000000b2e800720c */ /* 0x000fe20003f66270 */
        /* <DEDUP_REMOVED lines=13> */
[----:B------:R-:W-:Y:S01]  /*c4b0*/  IMAD.MOV.U32 R113, RZ, RZ, R39 ;  /* 0x000000ffff717224 */ /* 0x000fe200078e0027 */
[----:B------:R-:W-:Y:S01]  /*c4c0*/  ISETP.GE.AND P3, PT, R230, R178, PT ;  /* 0x000000b2e600720c */ /* 0x000fe20003f66270 */
[----:B------:R-:W-:Y:S01]  /*c4d0*/  VIADD R51, R241, 0xfffffeb1 ;  /* 0xfffffeb1f1337836 */ /* 0x000fe20000000000 */
[----:B------:R-:W-:-:S02]  /*c4e0*/  FSEL R42, R155, -INF , P4 ;  /* 0xff8000009b2a7808 */ /* 0x000fc40002000000 */
[----:B------:R-:W-:Y:S01]  /*c4f0*/  FSEL R41, R41, -INF , !P6 ;  /* 0xff80000029297808 */ /* 0x000fe20007000000 */
[----:B------:R-:W-:Y:S01]  /*c500*/  IMAD.MOV.U32 R116, RZ, RZ, R35 ;  /* 0x000000ffff747224 */ /* 0x000fe200078e0023 */
[-C--:B------:R-:W-:Y:S01]  /*c510*/  ISETP.GE.AND P4, PT, R228, R179.reuse, PT ;  /* 0x000000b3e400720c */ /* 0x080fe20003f86270 */
[----:B------:R-:W-:Y:S01]  /*c520*/  IMAD.MOV.U32 R117, RZ, RZ, R38 ;  /* 0x000000ffff757224 */ /* 0x000fe200078e0026 */
[----:B------:R-:W-:Y:S02]  /*c530*/  ISETP.GE.AND P6, PT, R227, R178, PT ;  /* 0x000000b2e300720c */ /* 0x000fe40003fc6270 */
[----:B------:R-:W-:Y:S02]  /*c540*/  FSEL R39, R158, -INF , P1 ;  /* 0xff8000009e277808 */ /* 0x000fe40000800000 */
[----:B------:R-:W-:Y:S01]  /*c550*/  ISETP.GE.AND P1, PT, R49, R179, PT ;  /* 0x000000b33100720c */ /* 0x000fe20003f26270 */
[----:B------:R-:W-:Y:S01]  /*c560*/  IMAD.MOV.U32 R112, RZ, RZ, R40 ;  /* 0x000000ffff707224 */ /* 0x000fe200078e0028 */
[----:B------:R-:W-:-:S02]  /*c570*/  FMNMX3.FTZ R69, R69, R209, R121, !PT ;  /* 0x000000d145457276 */ /* 0x000fc40007810079 */
[----:B------:R-:W-:Y:S01]  /*c580*/  FSEL R42, R42, -INF , !P3 ;  /* 0xff8000002a2a7808 */ /* 0x000fe20005800000 */
[C---:B------:R-:W-:Y:S01]  /*c590*/  VIADD R48, R241.reuse, 0xfffffeb9 ;  /* 0xfffffeb9f1307836 */ /* 0x040fe20000000000 */
[-C--:B------:R-:W-:Y:S01]  /*c5a0*/  ISETP.GE.AND P3, PT, R228, R178.reuse, PT ;  /* 0x000000b2e400720c */ /* 0x080fe20003f66270 */
[----:B------:R-:W-:Y:S01]  /*c5b0*/  VIADD R30, R241, 0xfffffec0 ;  /* 0xfffffec0f11e7836 */ /* 0x000fe20000000000 */
[----:B------:R-:W-:Y:S02]  /*c5c0*/  FSEL R40, R157, -INF , P4 ;  /* 0xff8000009d287808 */ /* 0x000fe40002000000 */
[----:B------:R-:W-:Y:S02]  /*c5d0*/  FSEL R39, R39, -INF , !P6 ;  /* 0xff80000027277808 */ /* 0x000fe40007000000 */
[----:B------:R-:W-:Y:S02]  /*c5e0*/  ISETP.GE.AND P4, PT, R51, R179, PT ;  /* 0x000000b33300720c */ /* 0x000fe40003f86270 */
[----:B------:R-:W-:-:S02]  /*c5f0*/  ISETP.GE.AND P6, PT, R49, R178, PT ;  /* 0x000000b23100720c */ /* 0x000fc40003fc6270 */
[----:B------:R-:W-:Y:S02]  /*c600*/  FSEL R35, R160, -INF , P1 ;  /* 0xff800000a0237808 */ /* 0x000fe40000800000 */
[----:B------:R-:W-:Y:S01]  /*c610*/  FMNMX3.FTZ R69, R69, R117, R116, !PT ;  /* 0x0000007545457276 */ /* 0x000fe20007810074 */
[----:B------:R-:W-:Y:S01]  /*c620*/  IMAD.MOV.U32 R155, RZ, RZ, R84 ;  /* 0x000000ffff9b7224 */ /* 0x000fe200078e0054 */
[----:B------:R-:W-:Y:S01]  /*c630*/  FSEL R40, R40, -INF , !P3 ;  /* 0xff80000028287808 */ /* 0x000fe20005800000 */
[----:B------:R-:W-:Y:S01]  /*c640*/  VIADD R105, R241, 0xfffffec1 ;  /* 0xfffffec1f1697836 */ /* 0x000fe20000000000 */
[----:B------:R-:W-:Y:S02]  /*c650*/  ISETP.GE.AND P3, PT, R51, R178, PT ;  /* 0x000000b23300720c */ /* 0x000fe40003f66270 */
[----:B------:R-:W-:Y:S02]  /*c660*/  FSEL R38, R159, -INF , P4 ;  /* 0xff8000009f267808 */ /* 0x000fe40002000000 */
[----:B------:R-:W-:-:S02]  /*c670*/  FSEL R35, R35, -INF , !P6 ;  /* 0xff80000023237808 */ /* 0x000fc40007000000 */
[-C--:B------:R-:W-:Y:S02]  /*c680*/  ISETP.GE.AND P4, PT, R48, R179.reuse, PT ;  /* 0x000000b33000720c */ /* 0x080fe40003f86270 */
[----:B------:R-:W-:Y:S02]  /*c690*/  ISETP.GE.AND P6, PT, R30, R179, PT ;  /* 0x000000b31e00720c */ /* 0x000fe40003fc6270 */
[----:B------:R-:W-:Y:S02]  /*c6a0*/  FMNMX3.FTZ R69, R69, R113, R112, !PT ;  /* 0x0000007145457276 */ /* 0x000fe40007810070 */
[----:B------:R-:W-:Y:S01]  /*c6b0*/  FSEL R38, R38, -INF , !P3 ;  /* 0xff80000026267808 */ /* 0x000fe20005800000 */
[----:B------:R-:W-:Y:S01]  /*c6c0*/  VIADD R101, R241, 0xfffffec8 ;  /* 0xfffffec8f1657836 */ /* 0x000fe20000000000 */
[----:B------:R-:W-:Y:S02]  /*c6d0*/  ISETP.GE.AND P3, PT, R48, R178, PT ;  /* 0x000000b23000720c */ /* 0x000fe40003f66270 */
[----:B------:R-:W-:-:S02]  /*c6e0*/  FSEL R31, R161, -INF , P4 ;  /* 0xff800000a11f7808 */ /* 0x000fc40002000000 */
[----:B------:R-:W-:Y:S02]  /*c6f0*/  FSEL R29, R162, -INF , P6 ;  /* 0xff800000a21d7808 */ /* 0x000fe40003000000 */
[----:B------:R-:W-:Y:S02]  /*c700*/  FMNMX3.FTZ R69, R69, R110, R155, !PT ;  /* 0x0000006e45457276 */ /* 0x000fe4000781009b */
[----:B------:R-:W-:Y:S01]  /*c710*/  ISETP.GE.AND P6, PT, R105, R179, PT ;  /* 0x000000b36900720c */ /* 0x000fe20003fc6270 */
[----:B------:R-:W-:Y:S01]  /*c720*/  IMAD.MOV.U32 R122, RZ, RZ, R19 ;  /* 0x000000ffff7a7224 */ /* 0x000fe200078e0013 */
[----:B------:R-:W-:Y:S02]  /*c730*/  FSEL R31, R31, -INF , !P3 ;  /* 0xff8000001f1f7808 */ /* 0x000fe40005800000 */
[----:B------:R-:W-:Y:S01]  /*c740*/  FMNMX3.FTZ R69, R69, R251, R250, !PT ;  /* 0x000000fb45457276 */ /* 0x000fe200078100fa */
[----:B------:R-:W-:Y:S01]  /*c750*/  VIADD R94, R241, 0xfffffec9 ;  /* 0xfffffec9f15e7836 */ /* 0x000fe20000000000 */
[----:B------:R-:W-:-:S02]  /*c760*/  ISETP.GE.AND P3, PT, R30, R178, PT ;  /* 0x000000b21e00720c */ /* 0x000fc40003f66270 */
[----:B------:R-:W-:Y:S02]  /*c770*/  FSEL R19, R163, -INF , P6 ;  /* 0xff800000a3137808 */ /* 0x000fe40003000000 */
[----:B------:R-:W-:Y:S02]  /*c780*/  ISETP.GE.AND P6, PT, R101, R179, PT ;  /* 0x000000b36500720c */ /* 0x000fe40003fc6270 */
        /* <DEDUP_REMOVED lines=21> */
[-C--:B------:R-:W-:Y:S02]  /*c8e0*/  ISETP.GE.AND P6, PT, R108, R179.reuse, PT ;  /* 0x000000b36c00720c */ /* 0x080fe40003fc6270 */
        /* <DEDUP_REMOVED lines=56> */
[-C--:B------:R-:W-:Y:S01]  /*cc70*/  ISETP.GE.AND P6, PT, R247, R179.reuse, PT ;  /* 0x000000b3f700720c */ /* 0x080fe20003fc6270 */
[----:B------:R-:W-:Y:S01]  /*cc80*/  IMAD.MOV.U32 R157, RZ, RZ, R90 ;  /* 0x000000ffff9d7224 */ /* 0x000fe200078e005a */
[----:B------:R-:W-:Y:S01]  /*cc90*/  FSEL R118, R118, -INF , !P3 ;  /* 0xff80000076767808 */ /* 0x000fe20005800000 */
[----:B------:R-:W-:Y:S01]  /*cca0*/  IMAD.MOV.U32 R190, RZ, RZ, R242 ;  /* 0x000000ffffbe7224 */ /* 0x000fe200078e00f2 */
[----:B------:R-:W-:Y:S01]  /*ccb0*/  FMNMX3.FTZ R22, R22, R18, R24, !PT ;  /* 0x0000001216167276 */ /* 0x000fe20007810018 */
[----:B------:R-:W-:Y:S01]  /*ccc0*/  VIADD R242, R241, 0xfffffef8 ;  /* 0xfffffef8f1f27836 */ /* 0x000fe20000000000 */
[----:B------:R-:W-:Y:S02]  /*ccd0*/  ISETP.GE.AND P3, PT, R247, R178, PT ;  /* 0x000000b2f700720c */ /* 0x000fe40003f66270 */
[----:B------:R-:W-:Y:S02]  /*cce0*/  FSEL R90, R211, -INF , P6 ;  /* 0xff800000d35a7808 */ /* 0x000fe40003000000 */
[----:B------:R-:W-:Y:S01]  /*ccf0*/  ISETP.GE.AND P6, PT, R245, R179, PT ;  /* 0x000000b3f500720c */ /* 0x000fe20003fc6270 */
[C---:B------:R-:W-:Y:S01]  /*cd00*/  VIADD R85, R241.reuse, 0xfffffe48 ;  /* 0xfffffe48f1557836 */ /* 0x040fe20000000000 */
[----:B------:R-:W-:Y:S01]  /*cd10*/  FMNMX3.FTZ R22, R22, R216, R126, !PT ;  /* 0x000000d816167276 */ /* 0x000fe2000781007e */
[C---:B------:R-:W-:Y:S01]  /*cd20*/  VIADD R84, R241.reuse, 0xfffffe49 ;  /* 0xfffffe49f1547836 */ /* 0x040fe20000000000 */
[----:B------:R-:W-:Y:S01]  /*cd30*/  FSEL R90, R90, -INF , !P3 ;  /* 0xff8000005a5a7808 */ /* 0x000fe20005800000 */
[----:B------:R-:W-:Y:S01]  /*cd40*/  VIADD R241, R241, 0xfffffef9 ;  /* 0xfffffef9f1f17836 */ /* 0x000fe20000000000 */
[----:B------:R-:W-:-:S02]  /*cd50*/  ISETP.GE.AND P3, PT, R245, R178, PT ;  /* 0x000000b2f500720c */ /* 0x000fc40003f66270 */
[----:B------:R-:W-:Y:S02]  /*cd60*/  FSEL R27, R27, -INF , P6 ;  /* 0xff8000001b1b7808 */ /* 0x000fe40003000000 */
[----:B------:R-:W-:Y:S01]  /*cd70*/  ISETP.GE.AND P6, PT, R242, R179, PT ;  /* 0x000000b3f200720c */ /* 0x000fe20003fc6270 */
[----:B------:R-:W-:Y:S01]  /*cd80*/  IMAD.MOV.U32 R162, RZ, RZ, R85 ;  /* 0x000000ffffa27224 */ /* 0x000fe200078e0055 */
[----:B------:R-:W-:Y:S02]  /*cd90*/  FMNMX3.FTZ R22, R22, R170, R160, !PT ;  /* 0x000000aa16167276 */ /* 0x000fe400078100a0 */
[----:B------:R-:W-:Y:S02]  /*cda0*/  FSEL R85, R27, -INF , !P3 ;  /* 0xff8000001b557808 */ /* 0x000fe40005800000 */
[----:B------:R-:W-:Y:S02]  /*cdb0*/  ISETP.GE.AND P3, PT, R242, R178, PT ;  /* 0x000000b2f200720c */ /* 0x000fe40003f66270 */
[----:B------:R-:W-:-:S02]  /*cdc0*/  FSEL R26, R26, -INF , P6 ;  /* 0xff8000001a1a7808 */ /* 0x000fc40003000000 */
[C---:B------:R-:W-:Y:S02]  /*cdd0*/  ISETP.GE.AND P6, PT, R241.reuse, R179, PT ;  /* 0x000000b3f100720c */ /* 0x040fe40003fc6270 */
        /* <DEDUP_REMOVED lines=10> */
[----:B------:R-:W-:-:S03]  /*ce80*/  FSEL R22, R59, -INF , P1 ;  /* 0xff8000003b167808 */ /* 0x000fc60000800000 */
[----:B------:R-:W1:Y:S01]  /*ce90*/  SHFL.BFLY PT, R59, R69, 0x2, 0x1f ;  /* 0x0c401f00453b7f89 */ /* 0x000e6200000e0000 */
[----:B------:R-:W-:-:S04]  /*cea0*/  ISETP.GE.AND P6, PT, R183, R177, PT ;  /* 0x000000b1b700720c */ /* 0x000fc80003fc6270 */
[----:B------:R-:W-:Y:S02]  /*ceb0*/  FSEL R25, R60, -INF , P6 ;  /* 0xff8000003c197808 */ /* 0x000fe40003000000 */
[----:B------:R-:W-:Y:S02]  /*cec0*/  FSEL R27, R190, -INF , !P2 ;  /* 0xff800000be1b7808 */ /* 0x000fe40005000000 */
[----:B------:R-:W-:Y:S02]  /*ced0*/  ISETP.GE.AND P2, PT, R172, R177, PT ;  /* 0x000000b1ac00720c */ /* 0x000fe40003f46270 */
[----:B------:R-:W-:Y:S02]  /*cee0*/  ISETP.GE.AND P3, PT, R183, R176, PT ;  /* 0x000000b0b700720c */ /* 0x000fe40003f66270 */
[----:B-1----:R-:W-:-:S05]  /*cef0*/  FMNMX.FTZ R59, R69, R59, !PT ;  /* 0x0000003b453b7209 */ /* 0x002fca0007810000 */
[----:B------:R-:W1:Y:S01]  /*cf00*/  SHFL.BFLY PT, R60, R59, 0x1, 0x1f ;  /* 0x0c201f003b3c7f89 */ /* 0x000e6200000e0000 */
[-C--:B------:R-:W-:Y:S02]  /*cf10*/  ISETP.GE.AND P6, PT, R225, R177.reuse, PT ;  /* 0x000000b1e100720c */ /* 0x080fe40003fc6270 */
[----:B------:R-:W-:Y:S02]  /*cf20*/  FSEL R26, R28, -INF , !P5 ;  /* 0xff8000001c1a7808 */ /* 0x000fe40006800000 */
[----:B------:R-:W-:Y:S02]  /*cf30*/  ISETP.GE.AND P1, PT, R166, R177, PT ;  /* 0x000000b1a600720c */ /* 0x000fe40003f26270 */
[----:B------:R-:W-:Y:S02]  /*cf40*/  ISETP.GE.AND P5, PT, R172, R176, PT ;  /* 0x000000b0ac00720c */ /* 0x000fe40003fa6270 */
[----:B------:R-:W-:Y:S02]  /*cf50*/  FSEL R28, R64, -INF , P2 ;  /* 0xff800000401c7808 */ /* 0x000fe40001000000 */
[----:B------:R-:W-:-:S02]  /*cf60*/  FSEL R25, R25, -INF , !P3 ;  /* 0xff80000019197808 */ /* 0x000fc40005800000 */
[----:B------:R-:W-:Y:S02]  /*cf70*/  ISETP.GE.AND P2, PT, R223, R177, PT ;  /* 0x000000b1df00720c */ /* 0x000fe40003f46270 */
[----:B------:R-:W-:Y:S02]  /*cf80*/  FSEL R22, R22, -INF , !P4 ;  /* 0xff80000016167808 */ /* 0x000fe40006000000 */
[-C--:B------:R-:W-:Y:S02]  /*cf90*/  ISETP.GE.AND P3, PT, R225, R176.reuse, PT ;  /* 0x000000b0e100720c */ /* 0x080fe40003f66270 */
[----:B------:R-:W-:Y:S02]  /*cfa0*/  FSEL R67, R67, -INF , P6 ;  /* 0xff80000043437808 */ /* 0x000fe40003000000 */
        /* <DEDUP_REMOVED lines=8> */
[----:B------:R-:W-:Y:S02]  /*d030*/  FSEL R225, R65, -INF , !P4 ;  /* 0xff80000041e17808 */ /* 0x000fe40006000000 */
[-C--:B------:R-:W-:Y:S02]  /*d040*/  ISETP.GE.AND P3, PT, R218, R176.reuse, PT ;  /* 0x000000b0da00720c */ /* 0x080fe40003f66270 */
[----:B------:R-:W-:Y:S02]  /*d050*/  FSEL R74, R74, -INF , P6 ;  /* 0xff8000004a4a7808 */ /* 0x000fe40003000000 */
[----:B------:R-:W-:Y:S02]  /*d060*/  ISETP.GE.AND P4, PT, R221, R176, PT ;  /* 0x000000b0dd00720c */ /* 0x000fe40003f86270 */
[----:B------:R-:W-:Y:S02]  /*d070*/  ISETP.GE.AND P2, PT, R215, R177, PT ;  /* 0x000000b1d700720c */ /* 0x000fe40003f46270 */
[----:B------:R-:W-:-:S02]  /*d080*/  FSEL R221, R68, -INF , !P5 ;  /* 0xff80000044dd7808 */ /* 0x000fc40006800000 */
[----:B------:R-:W-:Y:S02]  /*d090*/  FSEL R73, R73, -INF , P1 ;  /* 0xff80000049497808 */ /* 0x000fe40000800000 */
[-C--:B------:R-:W-:Y:S02]  /*d0a0*/  ISETP.GE.AND P5, PT, R215, R176.reuse, PT ;  /* 0x000000b0d700720c */ /* 0x080fe40003fa6270 */
[-C--:B------:R-:W-:Y:S02]  /*d0b0*/  ISETP.GE.AND P1, PT, R214, R177.reuse, PT ;  /* 0x000000b1d600720c */ /* 0x080fe40003f26270 */
[----:B------:R-:W-:Y:S02]  /*d0c0*/  FSEL R215, R74, -INF , !P3 ;  /* 0xff8000004ad77808 */ /* 0x000fe40005800000 */
[C---:B------:R-:W-:Y:S02]  /*d0d0*/  ISETP.GE.AND P6, PT, R36.reuse, R177, PT ;  /* 0x000000b12400720c */ /* 0x040fe40003fc6270 */
[----:B------:R-:W-:-:S02]  /*d0e0*/  ISETP.GE.AND P3, PT, R36, R176, PT ;  /* 0x000000b02400720c */ /* 0x000fc40003f66270 */
[----:B------:R-:W-:Y:S02]  /*d0f0*/  FSEL R76, R76, -INF , P2 ;  /* 0xff8000004c4c7808 */ /* 0x000fe40001000000 */
[----:B------:R-:W-:Y:S02]  /*d100*/  FSEL R218, R73, -INF , !P4 ;  /* 0xff80000049da7808 */ /* 0x000fe40006000000 */
[----:B-1----:R-:W-:Y:S02]  /*d110*/  FMNMX.FTZ R36, R59, R60, !PT ;  /* 0x0000003c3b247209 */ /* 0x002fe40007810000 */
[----:B------:R-:W-:Y:S02]  /*d120*/  ISETP.GE.AND P2, PT, R213, R177, PT ;  /* 0x000000b1d500720c */ /* 0x000fe40003f46270 */
[----:B------:R-:W-:Y:S02]  /*d130*/  ISETP.GE.AND P4, PT, R214, R176, PT ;  /* 0x000000b0d600720c */ /* 0x000fe40003f86270 */
[----:B------:R-:W-:-:S02]  /*d140*/  FSEL R78, R78, -INF , P1 ;  /* 0xff8000004e4e7808 */ /* 0x000fc40000800000 */
[----:B------:R-:W-:Y:S01]  /*d150*/  FSEL R214, R76, -INF , !P5 ;  /* 0xff8000004cd67808 */ /* 0x000fe20006800000 */
[----:B--2---:R-:W-:Y:S01]  /*d160*/  FMUL.FTZ R69, R70, R36 ;  /* 0x0000002446457220 */ /* 0x004fe20000410000 */
[----:B------:R-:W-:Y:S02]  /*d170*/  ISETP.GE.AND P5, PT, R213, R176, PT ;  /* 0x000000b0d500720c */ /* 0x000fe40003fa6270 */
[----:B------:R-:W-:Y:S02]  /*d180*/  FSEL R81, R81, -INF , P2 ;  /* 0xff80000051517808 */ /* 0x000fe40001000000 */
[----:B------:R-:W-:Y:S02]  /*d190*/  FSEL R213, R78, -INF , !P4 ;  /* 0xff8000004ed57808 */ /* 0x000fe40006000000 */
[----:B------:R-:W-:Y:S02]  /*d1a0*/  ISETP.GE.AND P2, PT, R156, R177, PT ;  /* 0x000000b19c00720c */ /* 0x000fe40003f46270 */
[----:B------:R-:W-:-:S02]  /*d1b0*/  FSETP.NEU.FTZ.AND P1, PT, R36, -INF , PT ;  /* 0xff8000002400780b */ /* 0x000fc40003f3d000 */
[----:B------:R-:W-:Y:S02]  /*d1c0*/  ISETP.GE.AND P4, PT, R162, R177, PT ;  /* 0x000000b1a200720c */ /* 0x000fe40003f86270 */
[----:B------:R-:W-:Y:S02]  /*d1d0*/  FSEL R80, R80, -INF , P6 ;  /* 0xff80000050507808 */ /* 0x000fe40003000000 */
[----:B------:R-:W-:Y:S02]  /*d1e0*/  FSEL R212, R81, -INF , !P5 ;  /* 0xff80000051d47808 */ /* 0x000fe40006800000 */
[----:B------:R-:W-:Y:S02]  /*d1f0*/  FSEL R87, R87, -INF , P2 ;  /* 0xff80000057577808 */ /* 0x000fe40001000000 */
[----:B------:R-:W-:Y:S02]  /*d200*/  FSEL R69, R69, RZ, P1 ;  /* 0x000000ff45457208 */ /* 0x000fe40000800000 */
[----:B------:R-:W-:-:S02]  /*d210*/  ISETP.GE.AND P6, PT, R162, R176, PT ;  /* 0x000000b0a200720c */ /* 0x000fc40003fc6270 */
[-C--:B------:R-:W-:Y:S02]  /*d220*/  ISETP.GE.AND P5, PT, R122, R177.reuse, PT ;  /* 0x000000b17a00720c */ /* 0x080fe40003fa6270 */
[----:B------:R-:W-:Y:S02]  /*d230*/  FSEL R88, R88, -INF , P4 ;  /* 0xff80000058587808 */ /* 0x000fe40002000000 */
[----:B------:R-:W-:Y:S02]  /*d240*/  ISETP.GE.AND P2, PT, R163, R177, PT ;  /* 0x000000b1a300720c */ /* 0x000fe40003f46270 */
[----:B------:R-:W-:Y:S02]  /*d250*/  FSEL R162, R80, -INF , !P3 ;  /* 0xff80000050a27808 */ /* 0x000fe40005800000 */
[-C--:B------:R-:W-:Y:S01]  /*d260*/  ISETP.GE.AND P3, PT, R156, R176.reuse, PT ;  /* 0x000000b09c00720c */ /* 0x080fe20003f66270 */
[----:B------:R-:W-:Y:S01]  /*d270*/  IMAD.MOV.U32 R156, RZ, RZ, R129 ;  /* 0x000000ffff9c7224 */ /* 0x000fe200078e0081 */
[----:B------:R-:W-:Y:S01]  /*d280*/  ISETP.GE.AND P4, PT, R122, R176, PT ;  /* 0x000000b07a00720c */ /* 0x000fe20003f86270 */
[----:B------:R-:W-:Y:S01]  /*d290*/  FFMA.FTZ R129, R210, R70, -R69 ;  /* 0x00000046d2817223 */ /* 0x000fe20000010845 */
[----:B------:R-:W-:-:S02]  /*d2a0*/  FSEL R211, R88, -INF , !P6 ;  /* 0xff80000058d37808 */ /* 0x000fc40007000000 */
[----:B------:R-:W-:Y:S02]  /*d2b0*/  FSEL R89, R89, -INF , P5 ;  /* 0xff80000059597808 */ /* 0x000fe40002800000 */
[----:B------:R-:W-:Y:S02]  /*d2c0*/  FSEL R91, R91, -INF , P2 ;  /* 0xff8000005b5b7808 */ /* 0x000fe40001000000 */
[----:B------:R-:W-:Y:S02]  /*d2d0*/  ISETP.GE.AND P6, PT, R163, R176, PT ;  /* 0x000000b0a300720c */ /* 0x000fe40003fc6270 */
[-C--:B------:R-:W-:Y:S02]  /*d2e0*/  ISETP.GE.AND P2, PT, R158, R177.reuse, PT ;  /* 0x000000b19e00720c */ /* 0x080fe40003f46270 */
[----:B------:R-:W-:Y:S01]  /*d2f0*/  FSEL R210, R87, -INF , !P3 ;  /* 0xff80000057d27808 */ /* 0x000fe20005800000 */
[----:B------:R-:W-:Y:S01]  /*d300*/  FFMA.FTZ R122, R209, R70, -R69 ;  /* 0x00000046d17a7223 */ /* 0x000fe20000010845 */
        /* <DEDUP_REMOVED lines=25> */
[-C--:B------:R-:W-:Y:S02]  /*d4a0*/  ISETP.GE.AND P2, PT, R206, R177.reuse, PT ;  /* 0x000000b1ce00720c */ /* 0x080fe40003f46270 */
[----:B------:R-:W-:Y:S02]  /*d4b0*/  FSEL R205, R100, -INF , !P6 ;  /* 0xff80000064cd7808 */ /* 0x000fe40007000000 */
[----:B------:R-:W-:Y:S02]  /*d4c0*/  ISETP.GE.AND P6, PT, R206, R176, PT ;  /* 0x000000b0ce00720c */ /* 0x000fe40003fc6270 */
[----:B------:R-:W-:Y:S02]  /*d4d0*/  FSEL R206, R102, -INF , !P3 ;  /* 0xff80000066ce7808 */ /* 0x000fe40005800000 */
[----:B------:R-:W-:Y:S02]  /*d4e0*/  ISETP.GE.AND P3, PT, R208, R177, PT ;  /* 0x000000b1d000720c */ /* 0x000fe40003f66270 */
[----:B------:R-:W-:-:S02]  /*d4f0*/  FSEL R103, R103, -INF , P5 ;  /* 0xff80000067677808 */ /* 0x000fc40002800000 */
[----:B------:R-:W-:Y:S02]  /*d500*/  FSEL R104, R104, -INF , P2 ;  /* 0xff80000068687808 */ /* 0x000fe40001000000 */
[----:B------:R-:W-:Y:S02]  /*d510*/  ISETP.GE.AND P2, PT, R207, R177, PT ;  /* 0x000000b1cf00720c */ /* 0x000fe40003f46270 */
        /* <DEDUP_REMOVED lines=23> */
[----:B------:R-:W-:Y:S02]  /*d690*/  FSEL R163, R114, -INF , !P6 ;  /* 0xff80000072a37808 */ /* 0x000fe40007000000 */
[----:B------:R-:W-:Y:S02]  /*d6a0*/  ISETP.GE.AND P5, PT, R235, R177, PT ;  /* 0x000000b1eb00720c */ /* 0x000fe40003fa6270 */
[----:B------:R-:W-:Y:S02]  /*d6b0*/  ISETP.GE.AND P6, PT, R234, R176, PT ;  /* 0x000000b0ea00720c */ /* 0x000fe40003fc6270 */
[----:B------:R-:W-:Y:S02]  /*d6c0*/  FSEL R119, R119, -INF , P2 ;  /* 0xff80000077777808 */ /* 0x000fe40001000000 */
[----:B------:R-:W-:-:S02]  /*d6d0*/  FSEL R161, R115, -INF , !P3 ;  /* 0xff80000073a17808 */ /* 0x000fc40005800000 */
[----:B------:R-:W-:Y:S02]  /*d6e0*/  ISETP.GE.AND P4, PT, R235, R176, PT ;  /* 0x000000b0eb00720c */ /* 0x000fe40003f86270 */
[-C--:B------:R-:W-:Y:S02]  /*d6f0*/  ISETP.GE.AND P3, PT, R233, R177.reuse, PT ;  /* 0x000000b1e900720c */ /* 0x080fe40003f66270 */
[----:B------:R-:W-:Y:S02]  /*d700*/  FSEL R120, R120, -INF , P5 ;  /* 0xff80000078787808 */ /* 0x000fe40002800000 */
[----:B------:R-:W-:Y:S02]  /*d710*/  FSEL R157, R119, -INF , !P6 ;  /* 0xff800000779d7808 */ /* 0x000fe40007000000 */
[-C--:B------:R-:W-:Y:S02]  /*d720*/  ISETP.GE.AND P2, PT, R232, R177.reuse, PT ;  /* 0x000000b1e800720c */ /* 0x080fe40003f46270 */
[----:B------:R-:W-:-:S02]  /*d730*/  ISETP.GE.AND P6, PT, R231, R177, PT ;  /* 0x000000b1e700720c */ /* 0x000fc40003fc6270 */
[----:B------:R-:W-:Y:S02]  /*d740*/  FSEL R158, R120, -INF , !P4 ;  /* 0xff800000789e7808 */ /* 0x000fe40006000000 */
[----:B------:R-:W-:Y:S02]  /*d750*/  FSEL R123, R123, -INF , P3 ;  /* 0xff8000007b7b7808 */ /* 0x000fe40001800000 */
[-C--:B------:R-:W-:Y:S02]  /*d760*/  ISETP.GE.AND P4, PT, R232, R176.reuse, PT ;  /* 0x000000b0e800720c */ /* 0x080fe40003f86270 */
[----:B------:R-:W-:Y:S02]  /*d770*/  ISETP.GE.AND P3, PT, R231, R176, PT ;  /* 0x000000b0e700720c */ /* 0x000fe40003f66270 */
[----:B------:R-:W-:Y:S02]  /*d780*/  FSEL R124, R124, -INF , P2 ;  /* 0xff8000007c7c7808 */ /* 0x000fe40001000000 */
[----:B------:R-:W-:Y:S01]  /*d790*/  FSEL R125, R125, -INF , P6 ;  /* 0xff8000007d7d7808 */ /* 0x000fe20003000000 */
[----:B------:R-:W-:Y:S01]  /*d7a0*/  FFMA.FTZ R59, R155, R70, -R69 ;  /* 0x000000469b3b7223 */ /* 0x000fe20000010845 */
[----:B------:R-:W-:Y:S01]  /*d7b0*/  IMAD.MOV.U32 R64, RZ, RZ, R153 ;  /* 0x000000ffff407224 */ /* 0x000fe200078e0099 */
[----:B------:R-:W-:-:S02]  /*d7c0*/  ISETP.GE.AND P5, PT, R233, R176, PT ;  /* 0x000000b0e900720c */ /* 0x000fc40003fa6270 */
[-C--:B------:R-:W-:Y:S02]  /*d7d0*/  ISETP.GE.AND P2, PT, R230, R177.reuse, PT ;  /* 0x000000b1e600720c */ /* 0x080fe40003f46270 */
[----:B------:R-:W-:Y:S02]  /*d7e0*/  FSEL R155, R124, -INF , !P4 ;  /* 0xff8000007c9b7808 */ /* 0x000fe40006000000 */
[----:B------:R-:W-:Y:S02]  /*d7f0*/  FSEL R153, R125, -INF , !P3 ;  /* 0xff8000007d997808 */ /* 0x000fe40005800000 */
[-C--:B------:R-:W-:Y:S02]  /*d800*/  ISETP.GE.AND P4, PT, R229, R177.reuse, PT ;  /* 0x000000b1e500720c */ /* 0x080fe40003f86270 */
[----:B------:R-:W-:Y:S02]  /*d810*/  ISETP.GE.AND P3, PT, R228, R177, PT ;  /* 0x000000b1e400720c */ /* 0x000fe40003f66270 */
[----:B------:R-:W-:-:S02]  /*d820*/  FSEL R156, R123, -INF , !P5 ;  /* 0xff8000007b9c7808 */ /* 0x000fc40006800000 */
[----:B------:R-:W-:Y:S02]  /*d830*/  FSEL R127, R127, -INF , P2 ;  /* 0xff8000007f7f7808 */ /* 0x000fe40001000000 */
[-C--:B------:R-:W-:Y:S02]  /*d840*/  ISETP.GE.AND P6, PT, R229, R176.reuse, PT ;  /* 0x000000b0e500720c */ /* 0x080fe40003fc6270 */
[----:B------:R-:W-:Y:S02]  /*d850*/  ISETP.GE.AND P2, PT, R228, R176, PT ;  /* 0x000000b0e400720c */ /* 0x000fe40003f46270 */
[----:B------:R-:W-:Y:S02]  /*d860*/  FSEL R130, R130, -INF , P4 ;  /* 0xff80000082827808 */ /* 0x000fe40002000000 */
[----:B------:R-:W-:Y:S02]  /*d870*/  FSEL R123, R128, -INF , P3 ;  /* 0xff800000807b7808 */ /* 0x000fe40001800000 */
[----:B------:R-:W-:-:S02]  /*d880*/  ISETP.GE.AND P3, PT, R51, R177, PT ;  /* 0x000000b13300720c */ /* 0x000fc40003f66270 */
[----:B------:R-:W-:Y:S02]  /*d890*/  FSEL R130, R130, -INF , !P6 ;  /* 0xff80000082827808 */ /* 0x000fe40007000000 */
[----:B------:R-:W-:Y:S02]  /*d8a0*/  FSEL R123, R123, -INF , !P2 ;  /* 0xff8000007b7b7808 */ /* 0x000fe40005000000 */
[----:B------:R-:W-:Y:S02]  /*d8b0*/  ISETP.GE.AND P6, PT, R51, R176, PT ;  /* 0x000000b03300720c */ /* 0x000fe40003fc6270 */
[----:B------:R-:W-:Y:S02]  /*d8c0*/  ISETP.GE.AND P2, PT, R49, R177, PT ;  /* 0x000000b13100720c */ /* 0x000fe40003f46270 */
[----:B------:R-:W-:Y:S01]  /*d8d0*/  FSEL R111, R148, -INF , P3 ;  /* 0xff800000946f7808 */ /* 0x000fe20001800000 */
[----:B------:R-:W-:Y:S01]  /*d8e0*/  IMAD.MOV.U32 R76, RZ, RZ, R108 ;  /* 0x000000ffff4c7224 */ /* 0x000fe200078e006c */
[----:B------:R-:W-:-:S02]  /*d8f0*/  FSEL R108, R154, -INF , P2 ;  /* 0xff8000009a6c7808 */ /* 0x000fc40001000000 */
[----:B------:R-:W-:Y:S02]  /*d900*/  FSEL R111, R111, -INF , !P6 ;  /* 0xff8000006f6f7808 */ /* 0x000fe40007000000 */
[C---:B------:R-:W-:Y:S02]  /*d910*/  ISETP.GE.AND P6, PT, R30.reuse, R177, PT ;  /* 0x000000b11e00720c */ /* 0x040fe40003fc6270 */
        /* <DEDUP_REMOVED lines=16> */
[----:B------:R-:W-:Y:S01]  /*da20*/  FMNMX3.FTZ R30, R30, R208, R207, !PT ;  /* 0x000000d01e1e7276 */ /* 0x000fe200078100cf */
[----:B------:R-:W-:Y:S01]  /*da30*/  IMAD.MOV.U32 R65, RZ, RZ, R152 ;  /* 0x000000ffff417224 */ /* 0x000fe200078e0098 */
[----:B------:R-:W-:Y:S02]  /*da40*/  FSEL R152, R127, -INF , !P5 ;  /* 0xff8000007f987808 */ /* 0x000fe40006800000 */
[----:B------:R-:W-:Y:S02]  /*da50*/  FMNMX3.FTZ R30, R30, R204, R201, !PT ;  /* 0x000000cc1e1e7276 */ /* 0x000fe400078100c9 */
[----:B------:R-:W-:-:S02]  /*da60*/  ISETP.GE.AND P5, PT, R227, R177, PT ;  /* 0x000000b1e300720c */ /* 0x000fc40003fa6270 */
[----:B------:R-:W-:Y:S02]  /*da70*/  FMNMX3.FTZ R30, R30, R200, R166, !PT ;  /* 0x000000c81e1e7276 */ /* 0x000fe400078100a6 */
[-C--:B------:R-:W-:Y:S02]  /*da80*/  ISETP.GE.AND P4, PT, R227, R176.reuse, PT ;  /* 0x000000b0e300720c */ /* 0x080fe40003f86270 */
[----:B------:R-:W-:Y:S02]  /*da90*/  FSEL R114, R131, -INF , P5 ;  /* 0xff80000083727808 */ /* 0x000fe40002800000 */
[----:B------:R-:W-:Y:S02]  /*daa0*/  ISETP.GE.AND P5, PT, R49, R176, PT ;  /* 0x000000b03100720c */ /* 0x000fe40003fa6270 */
[----:B------:R-:W-:Y:S02]  /*dab0*/  ISETP.GE.AND P3, PT, R48, R177, PT ;  /* 0x000000b13000720c */ /* 0x000fe40003f66270 */
[----:B------:R-:W-:-:S02]  /*dac0*/  FMNMX3.FTZ R30, R30, R163, R161, !PT ;  /* 0x000000a31e1e7276 */ /* 0x000fc400078100a1 */
[----:B------:R-:W-:Y:S02]  /*dad0*/  FSEL R114, R114, -INF , !P4 ;  /* 0xff80000072727808 */ /* 0x000fe40006000000 */
[----:B------:R-:W-:Y:S02]  /*dae0*/  ISETP.GE.AND P4, PT, R48, R176, PT ;  /* 0x000000b03000720c */ /* 0x000fe40003f86270 */
[----:B------:R-:W-:Y:S02]  /*daf0*/  FSEL R217, R217, -INF , P3 ;  /* 0xff800000d9d97808 */ /* 0x000fe40001800000 */
[----:B------:R-:W-:Y:S01]  /*db00*/  FSEL R108, R108, -INF , !P5 ;  /* 0xff8000006c6c7808 */ /* 0x000fe20006800000 */
[----:B------:R-:W-:Y:S01]  /*db10*/  IMAD.MOV.U32 R74, RZ, RZ, R94 ;  /* 0x000000ffff4a7224 */ /* 0x000fe200078e005e */
[----:B------:R-:W-:Y:S02]  /*db20*/  ISETP.GE.AND P5, PT, R105, R177, PT ;  /* 0x000000b16900720c */ /* 0x000fe40003fa6270 */
[----:B------:R-:W-:-:S02]  /*db30*/  FSEL R220, R220, -INF , P6 ;  /* 0xff800000dcdc7808 */ /* 0x000fc40003000000 */
[----:B------:R-:W-:Y:S02]  /*db40*/  FMNMX3.FTZ R30, R30, R158, R157, !PT ;  /* 0x0000009e1e1e7276 */ /* 0x000fe4000781009d */
[-C--:B------:R-:W-:Y:S01]  /*db50*/  ISETP.GE.AND P3, PT, R105, R176.reuse, PT ;  /* 0x000000b06900720c */ /* 0x080fe20003f66270 */
[----:B------:R-:W-:Y:S01]  /*db60*/  IMAD.MOV.U32 R73, RZ, RZ, R98 ;  /* 0x000000ffff497224 */ /* 0x000fe200078e0062 */
[----:B------:R-:W-:Y:S02]  /*db70*/  FSEL R105, R217, -INF , !P4 ;  /* 0xff800000d9697808 */ /* 0x000fe40006000000 */
[C---:B------:R-:W-:Y:S02]  /*db80*/  ISETP.GE.AND P4, PT, R101.reuse, R177, PT ;  /* 0x000000b16500720c */ /* 0x040fe40003f86270 */
[----:B------:R-:W-:Y:S02]  /*db90*/  ISETP.GE.AND P6, PT, R101, R176, PT ;  /* 0x000000b06500720c */ /* 0x000fe40003fc6270 */
[----:B------:R-:W-:-:S02]  /*dba0*/  FSEL R100, R219, -INF , P5 ;  /* 0xff800000db647808 */ /* 0x000fc40002800000 */
[----:B------:R-:W-:Y:S02]  /*dbb0*/  FSEL R101, R220, -INF , !P2 ;  /* 0xff800000dc657808 */ /* 0x000fe40005000000 */
[----:B------:R-:W-:Y:S02]  /*dbc0*/  FMNMX3.FTZ R30, R30, R156, R155, !PT ;  /* 0x0000009c1e1e7276 */ /* 0x000fe4000781009b */
[-C--:B------:R-:W-:Y:S02]  /*dbd0*/  ISETP.GE.AND P2, PT, R74, R177.reuse, PT ;  /* 0x000000b14a00720c */ /* 0x080fe40003f46270 */
[----:B------:R-:W-:Y:S02]  /*dbe0*/  FSEL R100, R100, -INF , !P3 ;  /* 0xff80000064647808 */ /* 0x000fe40005800000 */
[----:B------:R-:W-:Y:S02]  /*dbf0*/  FSEL R96, R222, -INF , P4 ;  /* 0xff800000de607808 */ /* 0x000fe40002000000 */
[----:B------:R-:W-:-:S02]  /*dc00*/  ISETP.GE.AND P3, PT, R73, R177, PT ;  /* 0x000000b14900720c */ /* 0x000fc40003f66270 */
[----:B------:R-:W-:Y:S02]  /*dc10*/  FMNMX3.FTZ R30, R30, R153, R152, !PT ;  /* 0x000000991e1e7276 */ /* 0x000fe40007810098 */
[----:B------:R-:W-:Y:S02]  /*dc20*/  ISETP.GE.AND P5, PT, R74, R176, PT ;  /* 0x000000b04a00720c */ /* 0x000fe40003fa6270 */
[----:B------:R-:W-:Y:S01]  /*dc30*/  FSEL R93, R224, -INF , P2 ;  /* 0xff800000e05d7808 */ /* 0x000fe20001000000 */
[----:B------:R-:W-:Y:S01]  /*dc40*/  FFMA.FTZ R89, R82, R70, -R69 ;  /* 0x0000004652597223 */ /* 0x000fe20000010845 */
[----:B------:R-:W-:Y:S01]  /*dc50*/  FSEL R96, R96, -INF , !P6 ;  /* 0xff80000060607808 */ /* 0x000fe20007000000 */
[----:B------:R-:W-:Y:S01]  /*dc60*/  IMAD.MOV.U32 R68, RZ, RZ, R97 ;  /* 0x000000ffff447224 */ /* 0x000fe200078e0061 */
[----:B------:R-:W-:Y:S02]  /*dc70*/  ISETP.GE.AND P4, PT, R73, R176, PT ;  /* 0x000000b04900720c */ /* 0x000fe40003f86270 */
[----:B------:R-:W-:-:S02]  /*dc80*/  ISETP.GE.AND P6, PT, R76, R177, PT ;  /* 0x000000b14c00720c */ /* 0x000fc40003fc6270 */
[----:B------:R-:W-:Y:S02]  /*dc90*/  FSEL R82, R226, -INF , P3 ;  /* 0xff800000e2527808 */ /* 0x000fe40001800000 */
[----:B------:R-:W-:Y:S01]  /*dca0*/  FMNMX3.FTZ R30, R30, R130, R123, !PT ;  /* 0x000000821e1e7276 */ /* 0x000fe2000781007b */
[----:B------:R-:W-:Y:S01]  /*dcb0*/  IMAD.MOV.U32 R67, RZ, RZ, R99 ;  /* 0x000000ffff437224 */ /* 0x000fe200078e0063 */
[----:B------:R-:W-:Y:S02]  /*dcc0*/  FSEL R93, R93, -INF , !P5 ;  /* 0xff8000005d5d7808 */ /* 0x000fe40006800000 */
[----:B------:R-:W-:Y:S01]  /*dcd0*/  ISETP.GE.AND P5, PT, R65, R177, PT ;  /* 0x000000b14100720c */ /* 0x000fe20003fa6270 */
[----:B------:R-:W-:Y:S01]  /*dce0*/  IMAD.MOV.U32 R74, RZ, RZ, R68 ;  /* 0x000000ffff4a7224 */ /* 0x000fe200078e0044 */
[----:B------:R-:W-:Y:S02]  /*dcf0*/  ISETP.GE.AND P2, PT, R76, R176, PT ;  /* 0x000000b04c00720c */ /* 0x000fe40003f46270 */
[----:B------:R-:W-:-:S02]  /*dd00*/  FSEL R82, R82, -INF , !P4 ;  /* 0xff80000052527808 */ /* 0x000fc40006000000 */
[----:B------:R-:W-:Y:S02]  /*dd10*/  FSEL R23, R23, -INF , P6 ;  /* 0xff80000017177808 */ /* 0x000fe40003000000 */
[----:B------:R-:W-:Y:S01]  /*dd20*/  FMNMX3.FTZ R30, R30, R114, R111, !PT ;  /* 0x000000721e1e7276 */ /* 0x000fe2000781006f */
[----:B------:R-:W-:Y:S01]  /*dd30*/  IMAD.MOV.U32 R73, RZ, RZ, R67 ;  /* 0x000000ffff497224 */ /* 0x000fe200078e0043 */
[----:B------:R-:W-:Y:S02]  /*dd40*/  ISETP.GE.AND P4, PT, R64, R177, PT ;  /* 0x000000b14000720c */ /* 0x000fe40003f86270 */
[----:B------:R-:W-:Y:S02]  /*dd50*/  ISETP.GE.AND P3, PT, R65, R176, PT ;  /* 0x000000b04100720c */ /* 0x000fe40003f66270 */
[----:B------:R-:W-:Y:S02]  /*dd60*/  FSEL R17, R17, -INF , P5 ;  /* 0xff80000011117808 */ /* 0x000fe40002800000 */
[----:B------:R-:W-:-:S02]  /*dd70*/  FSEL R81, R23, -INF , !P2 ;  /* 0xff80000017517808 */ /* 0x000fc40005000000 */
[----:B------:R-:W-:Y:S02]  /*dd80*/  FMNMX3.FTZ R30, R30, R108, R105, !PT ;  /* 0x0000006c1e1e7276 */ /* 0x000fe40007810069 */
[----:B------:R-:W-:Y:S02]  /*dd90*/  ISETP.GE.AND P6, PT, R64, R176, PT ;  /* 0x000000b04000720c */ /* 0x000fe40003fc6270 */
[-C--:B------:R-:W-:Y:S02]  /*dda0*/  ISETP.GE.AND P2, PT, R74, R177.reuse, PT ;  /* 0x000000b14a00720c */ /* 0x080fe40003f46270 */
[----:B------:R-:W-:Y:S02]  /*ddb0*/  FSEL R16, R16, -INF , P4 ;  /* 0xff80000010107808 */ /* 0x000fe40002000000 */
[----:B------:R-:W-:Y:S01]  /*ddc0*/  FSEL R80, R17, -INF , !P3 ;  /* 0xff80000011507808 */ /* 0x000fe20005800000 */
[----:B------:R-:W-:Y:S01]  /*ddd0*/  FFMA.FTZ R88, R79, R70, -R69 ;  /* 0x000000464f587223 */ /* 0x000fe20000010845 */
[----:B------:R-:W-:-:S02]  /*dde0*/  ISETP.GE.AND P3, PT, R73, R177, PT ;  /* 0x000000b14900720c */ /* 0x000fc40003f66270 */
[----:B------:R-:W-:Y:S02]  /*ddf0*/  FMNMX3.FTZ R30, R30, R101, R100, !PT ;  /* 0x000000651e1e7276 */ /* 0x000fe40007810064 */
[-C--:B------:R-:W-:Y:S02]  /*de00*/  ISETP.GE.AND P5, PT, R74, R176.reuse, PT ;  /* 0x000000b04a00720c */ /* 0x080fe40003fa6270 */
[----:B------:R-:W-:Y:S02]  /*de10*/  FSEL R79, R16, -INF , !P6 ;  /* 0xff800000104f7808 */ /* 0x000fe40007000000 */
[----:B------:R-:W-:Y:S02]  /*de20*/  FSEL R13, R13, -INF , P2 ;  /* 0xff8000000d0d7808 */ /* 0x000fe40001000000 */
[----:B------:R-:W-:Y:S02]  /*de30*/  ISETP.GE.AND P6, PT, R252, R177, PT ;  /* 0x000000b1fc00720c */ /* 0x000fe40003fc6270 */
[----:B------:R-:W-:-:S02]  /*de40*/  ISETP.GE.AND P4, PT, R73, R176, PT ;  /* 0x000000b04900720c */ /* 0x000fc40003f86270 */
[----:B------:R-:W-:Y:S02]  /*de50*/  FSEL R12, R12, -INF , P3 ;  /* 0xff8000000c0c7808 */ /* 0x000fe40001800000 */
[----:B------:R-:W-:Y:S01]  /*de60*/  FMNMX3.FTZ R30, R30, R96, R93, !PT ;  /* 0x000000601e1e7276 */ /* 0x000fe2000781005d */
[----:B------:R-:W-:Y:S01]  /*de70*/  FFMA.FTZ R87, R77, R70, -R69 ;  /* 0x000000464d577223 */ /* 0x000fe20000010845 */
[----:B------:R-:W-:Y:S02]  /*de80*/  FSEL R78, R13, -INF , !P5 ;  /* 0xff8000000d4e7808 */ /* 0x000fe40006800000 */
[----:B------:R-:W-:Y:S02]  /*de90*/  ISETP.GE.AND P2, PT, R252, R176, PT ;  /* 0x000000b0fc00720c */ /* 0x000fe40003f46270 */
[----:B------:R-:W-:Y:S02]  /*dea0*/  ISETP.GE.AND P5, PT, R249, R177, PT ;  /* 0x000000b1f900720c */ /* 0x000fe40003fa6270 */
[----:B------:R-:W-:-:S02]  /*deb0*/  FSEL R15, R15, -INF , P6 ;  /* 0xff8000000f0f7808 */ /* 0x000fc40003000000 */
[----:B------:R-:W-:Y:S02]  /*dec0*/  FSEL R77, R12, -INF , !P4 ;  /* 0xff8000000c4d7808 */ /* 0x000fe40006000000 */
[----:B------:R-:W-:Y:S02]  /*ded0*/  FMNMX3.FTZ R12, R30, R82, R81, !PT ;  /* 0x000000521e0c7276 */ /* 0x000fe40007810051 */
[----:B------:R-:W-:Y:S02]  /*dee0*/  ISETP.GE.AND P3, PT, R249, R176, PT ;  /* 0x000000b0f900720c */ /* 0x000fe40003f66270 */
[----:B------:R-:W-:Y:S02]  /*def0*/  FSEL R76, R15, -INF , !P2 ;  /* 0xff8000000f4c7808 */ /* 0x000fe40005000000 */
[----:B------:R-:W-:Y:S02]  /*df00*/  FSEL R14, R14, -INF , P5 ;  /* 0xff8000000e0e7808 */ /* 0x000fe40002800000 */
[-C--:B------:R-:W-:Y:S01]  /*df10*/  ISETP.GE.AND P2, PT, R245, R177.reuse, PT ;  /* 0x000000b1f500720c */ /* 0x080fe20003f46270 */
[----:B------:R-:W-:Y:S01]  /*df20*/  FFMA.FTZ R68, R75, R70, -R69 ;  /* 0x000000464b447223 */ /* 0x000fe20000010845 */
[----:B------:R-:W-:-:S02]  /*df30*/  ISETP.GE.AND P4, PT, R247, R177, PT ;  /* 0x000000b1f700720c */ /* 0x000fc40003f86270 */
[----:B------:R-:W-:Y:S02]  /*df40*/  FMNMX3.FTZ R12, R12, R80, R79, !PT ;  /* 0x000000500c0c7276 */ /* 0x000fe4000781004f */
[----:B------:R-:W-:Y:S02]  /*df50*/  FSEL R75, R14, -INF , !P3 ;  /* 0xff8000000e4b7808 */ /* 0x000fe40005800000 */
[----:B------:R-:W-:Y:S02]  /*df60*/  ISETP.GE.AND P3, PT, R242, R177, PT ;  /* 0x000000b1f200720c */ /* 0x000fe40003f66270 */
[----:B------:R-:W-:Y:S02]  /*df70*/  FSEL R8, R8, -INF , P2 ;  /* 0xff80000008087808 */ /* 0x000fe40001000000 */
[-C--:B------:R-:W-:Y:S02]  /*df80*/  ISETP.GE.AND P6, PT, R247, R176.reuse, PT ;  /* 0x000000b0f700720c */ /* 0x080fe40003fc6270 */
[----:B------:R-:W-:-:S02]  /*df90*/  ISETP.GE.AND P5, PT, R245, R176, PT ;  /* 0x000000b0f500720c */ /* 0x000fc40003fa6270 */
[----:B------:R-:W-:Y:S02]  /*dfa0*/  FSEL R9, R9, -INF , P4 ;  /* 0xff80000009097808 */ /* 0x000fe40002000000 */
[C---:B------:R-:W-:Y:S02]  /*dfb0*/  ISETP.GE.AND P2, PT, R241.reuse, R177, PT ;  /* 0x000000b1f100720c */ /* 0x040fe40003f46270 */
[----:B------:R-:W-:Y:S02]  /*dfc0*/  FMNMX3.FTZ R12, R12, R78, R77, !PT ;  /* 0x0000004e0c0c7276 */ /* 0x000fe4000781004d */
[----:B------:R-:W-:Y:S02]  /*dfd0*/  FSEL R10, R10, -INF , P3 ;  /* 0xff8000000a0a7808 */ /* 0x000fe40001800000 */
[-C--:B------:R-:W-:Y:S02]  /*dfe0*/  ISETP.GE.AND P4, PT, R242, R176.reuse, PT ;  /* 0x000000b0f200720c */ /* 0x080fe40003f86270 */
[----:B------:R-:W-:-:S02]  /*dff0*/  ISETP.GE.AND P3, PT, R241, R176, PT ;  /* 0x000000b0f100720c */ /* 0x000fc40003f66270 */
[----:B------:R-:W-:Y:S02]  /*e000*/  FSEL R11, R11, -INF , P2 ;  /* 0xff8000000b0b7808 */ /* 0x000fe40001000000 */
[----:B------:R-:W-:Y:S02]  /*e010*/  FSEL R74, R9, -INF , !P6 ;  /* 0xff800000094a7808 */ /* 0x000fe40007000000 */
[----:B------:R-:W-:Y:S02]  /*e020*/  FSEL R73, R8, -INF , !P5 ;  /* 0xff80000008497808 */ /* 0x000fe40006800000 */
[----:B------:R-:W-:Y:S01]  /*e030*/  FMNMX3.FTZ R12, R12, R76, R75, !PT ;  /* 0x0000004c0c0c7276 */ /* 0x000fe2000781004b */
[-CC-:B------:R-:W-:Y:S01]  /*e040*/  FFMA.FTZ R67, R72, R70.reuse, -R69.reuse ;  /* 0x0000004648437223 */ /* 0x180fe20000010845 */
[----:B------:R-:W-:Y:S01]  /*e050*/  FFMA.FTZ R65, R71, R70, -R69 ;  /* 0x0000004647417223 */ /* 0x000fe20000010845 */
        /* <DEDUP_REMOVED lines=8> */
[-CC-:B------:R-:W-:Y:S01]  /*e0e0*/  FFMA.FTZ R43, R35, R70.reuse, -R69.reuse ;  /* 0x00000046232b7223 */ /* 0x180fe20000010845 */
[-CC-:B------:R-:W-:Y:S01]  /*e0f0*/  FFMA.FTZ R51, R44, R70.reuse, -R69.reuse ;  /* 0x000000462c337223 */ /* 0x180fe20000010845 */
[----:B------:R-:W-:Y:S01]  /*e100*/  FFMA.FTZ R44, R38, R70, -R69 ;  /* 0x00000046262c7223 */ /* 0x000fe20000010845 */
[----:B------:R-:W-:Y:S01]  /*e110*/  FSEL R154, R36, RZ, P1 ;  /* 0x000000ff249a7208 */ /* 0x000fe20000800000 */
[----:B------:R2:W-:Y:S01]  /*e120*/  MUFU.EX2 R107, R59 ;  /* 0x0000003b006b7308 */ /* 0x0005e20000000800 */
[----:B-1----:R-:W-:-:S04]  /*e130*/  FMNMX.FTZ R35, R8, R9, !PT ;  /* 0x0000000908237209 */ /* 0x002fc80007810000 */
[----:B------:R-:W-:Y:S01]  /*e140*/  FSETP.NEU.FTZ.AND P2, PT, R35, -INF , PT ;  /* 0xff8000002300780b */ /* 0x000fe20003f5d000 */
[----:B------:R-:W-:-:S05]  /*e150*/  FMUL.FTZ R38, R70, R35 ;  /* 0x0000002346267220 */ /* 0x000fca0000410000 */
[----:B------:R-:W-:Y:S01]  /*e160*/  FSEL R38, R38, RZ, P2 ;  /* 0x000000ff26267208 */ /* 0x000fe20001000000 */
[----:B------:R-:W-:Y:S01]  /*e170*/  FFMA.FTZ R60, R57, R70, -R69 ;  /* 0x00000046393c7223 */ /* 0x000fe20000010845 */
[----:B------:R-:W-:-:S03]  /*e180*/  ISETP.NE.AND P1, PT, R21, RZ, PT ;  /* 0x000000ff1500720c */ /* 0x000fc60003f25270 */
[-C--:B------:R-:W-:Y:S01]  /*e190*/  FFMA.FTZ R131, R4, R70.reuse, -R38 ;  /* 0x0000004604837223 */ /* 0x080fe20000010826 */
[----:B------:R-:W-:Y:S01]  /*e1a0*/  FSEL R4, R35, RZ, P2 ;  /* 0x000000ff23047208 */ /* 0x000fe20001000000 */
[-CC-:B--2---:R-:W-:Y:S01]  /*e1b0*/  FFMA.FTZ R59, R56, R70.reuse, -R69.reuse ;  /* 0x00000046383b7223 */ /* 0x184fe20000010845 */
[-CC-:B------:R-:W-:Y:S01]  /*e1c0*/  FFMA.FTZ R57, R54, R70.reuse, -R69.reuse ;  /* 0x0000004636397223 */ /* 0x180fe20000010845 */
[-CC-:B------:R-:W-:Y:S01]  /*e1d0*/  FFMA.FTZ R56, R53, R70.reuse, -R69.reuse ;  /* 0x0000004635387223 */ /* 0x180fe20000010845 */
[-CC-:B------:R-:W-:Y:S01]  /*e1e0*/  FFMA.FTZ R54, R46, R70.reuse, -R69.reuse ;  /* 0x000000462e367223 */ /* 0x180fe20000010845 */
[-CC-:B------:R-:W-:Y:S01]  /*e1f0*/  FFMA.FTZ R53, R45, R70.reuse, -R69.reuse ;  /* 0x000000462d357223 */ /* 0x180fe20000010845 */
[----:B------:R-:W-:Y:S01]  /*e200*/  FADD.FTZ R0, R0, -R4 ;  /* 0x8000000400007221 */ /* 0x000fe20000010000 */
[-CC-:B------:R-:W-:Y:S01]  /*e210*/  FFMA.FTZ R46, R40, R70.reuse, -R69.reuse ;  /* 0x00000046282e7223 */ /* 0x180fe20000010845 */
[-CC-:B------:R-:W-:Y:S01]  /*e220*/  FFMA.FTZ R45, R39, R70.reuse, -R69.reuse ;  /* 0x00000046272d7223 */ /* 0x180fe20000010845 */
[-CC-:B------:R-:W-:Y:S01]  /*e230*/  FFMA.FTZ R40, R19, R70.reuse, -R69.reuse ;  /* 0x0000004613287223 */ /* 0x180fe20000010845 */
[----:B------:R-:W-:Y:S01]  /*e240*/  FFMA.FTZ R39, R18, R70, -R69 ;  /* 0x0000004612277223 */ /* 0x000fe20000010845 */
[----:B------:R-:W-:Y:S01]  /*e250*/  FMUL.FTZ R0, R70, R0 ;  /* 0x0000000046007220 */ /* 0x000fe20000410000 */
[----:B------:R-:W1:Y:S01]  /*e260*/  LDSM.16.MT88.4 R16, [R86+0x5000] ;  /* 0x005000005610783b */ /* 0x000e620000004200 */
        /* <DEDUP_REMOVED lines=26> */
[-CC-:B------:R-:W-:Y:S01]  /*e410*/  FFMA.FTZ R112, R112, R70.reuse, -R69.reuse ;  /* 0x0000004670707223 */ /* 0x180fe20000010845 */
[-CC-:B------:R-:W-:Y:S01]  /*e420*/  FFMA.FTZ R119, R27, R70.reuse, -R38.reuse ;  /* 0x000000461b777223 */ /* 0x180fe20000010826 */
        /* <DEDUP_REMOVED lines=15> */
[----:B------:R-:W-:-:S02]  /*e520*/  FFMA.FTZ R102, R24, R70, -R69 ;  /* 0x0000004618667223 */ /* 0x000fc40000010845 */
[----:B------:R-:W1:Y:S01]  /*e530*/  LDSM.16.MT88.4 R24, [R0+0x400] ;  /* 0x000400000018783b */ /* 0x000e620000004200 */
[C---:B------:R-:W-:Y:S04]  /*e540*/  HMMA.16816.F32 R12, R8.reuse, R16, R12 ;  /* 0x00000010080c723c */ /* 0x040fe8000000180c */
        /* <DEDUP_REMOVED lines=12> */
[--C-:B------:R-:W-:Y:S01]  /*e610*/  FFMA.FTZ R64, R63, R70, -R69.reuse ;  /* 0x000000463f407223 */ /* 0x100fe20000010845 */
[-C--:B------:R-:W-:Y:S01]  /*e620*/  FMUL.FTZ R132, R132, R154.reuse ;  /* 0x0000009a84847220 */ /* 0x080fe20000410000 */
[----:B------:R-:W-:Y:S01]  /*e630*/  FMUL.FTZ R133, R133, R154 ;  /* 0x0000009a85857220 */ /* 0x000fe20000410000 */
[-C--:B------:R-:W-:Y:S01]  /*e640*/  FMUL.FTZ R134, R134, R148.reuse ;  /* 0x0000009486867220 */ /* 0x080fe20000410000 */
[----:B------:R-:W-:Y:S01]  /*e650*/  FMUL.FTZ R135, R135, R148 ;  /* 0x0000009487877220 */ /* 0x000fe20000410000 */
[-CC-:B------:R-:W-:Y:S01]  /*e660*/  FFMA.FTZ R63, R62, R70.reuse, -R69.reuse ;  /* 0x000000463e3f7223 */ /* 0x180fe20000010845 */
[-CC-:B------:R-:W-:Y:S01]  /*e670*/  FFMA.FTZ R62, R61, R70.reuse, -R69.reuse ;  /* 0x000000463d3e7223 */ /* 0x180fe20000010845 */
[-CC-:B------:R-:W-:Y:S01]  /*e680*/  FFMA.FTZ R61, R58, R70.reuse, -R69.reuse ;  /* 0x000000463a3d7223 */ /* 0x180fe20000010845 */
[-CC-:B------:R-:W-:Y:S01]  /*e690*/  FFMA.FTZ R58, R55, R70.reuse, -R69.reuse ;  /* 0x00000046373a7223 */ /* 0x180fe20000010845 */
[-CC-:B------:R-:W-:Y:S01]  /*e6a0*/  FFMA.FTZ R55, R47, R70.reuse, -R69.reuse ;  /* 0x000000462f377223 */ /* 0x180fe20000010845 */
[-CC-:B------:R-:W-:Y:S01]  /*e6b0*/  FFMA.FTZ R48, R42, R70.reuse, -R69.reuse ;  /* 0x000000462a307223 */ /* 0x180fe20000010845 */
[-CC-:B------:R-:W-:Y:S01]  /*e6c0*/  FFMA.FTZ R47, R41, R70.reuse, -R69.reuse ;  /* 0x00000046292f7223 */ /* 0x180fe20000010845 */
[----:B------:R-:W-:Y:S01]  /*e6d0*/  HMMA.16816.F32 R136, R8, R4, R136 ;  /* 0x000000040888723c */ /* 0x000fe20000001888 */
[-CC-:B------:R-:W-:Y:S01]  /*e6e0*/  FFMA.FTZ R42, R31, R70.reuse, -R69.reuse ;  /* 0x000000461f2a7223 */ /* 0x180fe20000010845 */
[-C--:B------:R-:W-:Y:S01]  /*e6f0*/  FFMA.FTZ R41, R29, R70.reuse, -R69 ;  /* 0x000000461d297223 */ /* 0x080fe20000010845 */
[----:B------:R-:W-:Y:S01]  /*e700*/  FFMA.FTZ R140, R28, R70, -R38 ;  /* 0x000000461c8c7223 */ /* 0x000fe20000010826 */
[----:B--2---:R-:W-:-:S02]  /*e710*/  F2FP.F16.F32.PACK_AB R28, R116, R117 ;  /* 0x00000075741c723e */ /* 0x004fc400000000ff */
[----:B---3--:R-:W-:Y:S02]  /*e720*/  F2FP.F16.F32.PACK_AB R29, R115, R119 ;  /* 0x00000077731d723e */ /* 0x008fe400000000ff */
[----:B------:R-:W-:Y:S01]  /*e730*/  HMMA.16816.F32 R8, R8, R6, R132 ;  /* 0x000000060808723c */ /* 0x000fe20000001884 */
[----:B------:R-:W-:Y:S01]  /*e740*/  F2FP.F16.F32.PACK_AB R30, R112, R113 ;  /* 0x00000071701e723e */ /* 0x000fe200000000ff */
[----:B------:R-:W2:Y:S01]  /*e750*/  LDSM.16.MT88.4 R4, [R86+0x5800] ;  /* 0x005800005604783b */ /* 0x000ea20000004200 */
[----:B----4-:R-:W-:Y:S01]  /*e760*/  F2FP.F16.F32.PACK_AB R31, R127, R124 ;  /* 0x0000007c7f1f723e */ /* 0x010fe200000000ff */
[-CC-:B------:R-:W-:Y:S01]  /*e770*/  FFMA.FTZ R110, R110, R70.reuse, -R69.reuse ;  /* 0x000000466e6e7223 */ /* 0x180fe20000010845 */
[-C--:B------:R-:W-:Y:S01]  /*e780*/  FFMA.FTZ R104, R250, R70.reuse, -R69 ;  /* 0x00000046fa687223 */ /* 0x080fe20000010845 */
[-CC-:B------:R-:W-:Y:S01]  /*e790*/  FFMA.FTZ R132, R225, R70.reuse, -R38.reuse ;  /* 0x00000046e1847223 */ /* 0x180fe20000010826 */
[----:B------:R-:W-:-:S03]  /*e7a0*/  FFMA.FTZ R134, R223, R70, -R38 ;  /* 0x00000046df867223 */ /* 0x000fc60000010826 */
[----:B------:R-:W-:Y:S01]  /*e7b0*/  HMMA.16816.F32 R12, R28, R20, R12 ;  /* 0x000000141c0c723c */ /* 0x000fe2000000180c */
[-C--:B------:R-:W-:Y:S01]  /*e7c0*/  FFMA.FTZ R135, R221, R70.reuse, -R38 ;  /* 0x00000046dd877223 */ /* 0x080fe20000010826 */
[----:B------:R-:W-:-:S06]  /*e7d0*/  FFMA.FTZ R251, R251, R70, -R69 ;  /* 0x00000046fbfb7223 */ /* 0x000fcc0000010845 */
        /* <DEDUP_REMOVED lines=268> */
[-CC-:B------:R-:W-:Y:S01]  /*f8a0*/  FFMA.FTZ R109, R216, R70.reuse, -R69.reuse ;  /* 0x00000046d86d7223 */ /* 0x180fe20000010845 */
[----:B------:R-:W-:Y:S01]  /*f8b0*/  FADD.FTZ R20, R91, R20 ;  /* 0x000000145b147221 */ /* 0x000fe20000010000 */
[----:B------:R-:W-:Y:S01]  /*f8c0*/  FADD.FTZ R146, R147, R146 ;  /* 0x0000009293927221 */ /* 0x000fe20000010000 */
[-CC-:B------:R-:W-:Y:S01]  /*f8d0*/  FFMA.FTZ R126, R126, R70.reuse, -R69.reuse ;  /* 0x000000467e7e7223 */ /* 0x180fe20000010845 */
[-CC-:B------:R-:W-:Y:S01]  /*f8e0*/  FFMA.FTZ R160, R160, R70.reuse, -R69.reuse ;  /* 0x00000046a0a07223 */ /* 0x180fe20000010845 */
        /* <DEDUP_REMOVED lines=17> */
[-C--:B------:R-:W-:Y:S01]  /*fa00*/  FFMA.FTZ R76, R76, R70.reuse, -R38 ;  /* 0x000000464c4c7223 */ /* 0x080fe20000010826 */
        /* <DEDUP_REMOVED lines=117> */
[-CC-:B------:R-:W-:Y:S01]  /*10160*/  FFMA.FTZ R199, R83, R70.reuse, -R69.reuse ;  /* 0x0000004653c77223 */ /* 0x180fe20000010845 */
[-CC-:B------:R-:W-:Y:S01]  /*10170*/  FFMA.FTZ R198, R71, R70.reuse, -R38.reuse ;  /* 0x0000004647c67223 */ /* 0x180fe20000010826 */
[-CC-:B------:R-:W-:Y:S01]  /*10180*/  FFMA.FTZ R90, R90, R70.reuse, -R69.reuse ;  /* 0x000000465a5a7223 */ /* 0x180fe20000010845 */
[----:B------:R-:W-:Y:S01]  /*10190*/  HMMA.16816.F32 R12, R4, R20, R12 ;  /* 0x00000014040c723c */ /* 0x000fe2000000180c */
[-CC-:B------:R-:W-:Y:S01]  /*101a0*/  FFMA.FTZ R21, R72, R70.reuse, -R38.reuse ;  /* 0x0000004648157223 */ /* 0x180fe20000010826 */
[-CC-:B------:R-:W-:Y:S01]  /*101b0*/  FFMA.FTZ R74, R74, R70.reuse, -R38.reuse ;  /* 0x000000464a4a7223 */ /* 0x180fe20000010826 */
        /* <DEDUP_REMOVED lines=30> */
[----:B-----5:R-:W-:Y:S01]  /*103a0*/  F2FP.F16.F32.PACK_AB R7, R198, R21 ;  /* 0x00000015c607723e */ /* 0x020fe200000000ff */
[----:B------:R-:W-:-:S02]  /*103b0*/  FADD.FTZ R51, R45, R51 ;  /* 0x000000332d337221 */ /* 0x000fc40000010000 */
[----:B------:R-:W-:Y:S02]  /*103c0*/  FADD.FTZ R116, R60, R116 ;  /* 0x000000743c747221 */ /* 0x000fe40000010000 */
[----:B------:R-:W-:Y:S02]  /*103d0*/  FADD.FTZ R51, R21, R51 ;  /* 0x0000003315337221 */ /* 0x000fe40000010000 */
[C---:B------:R-:W-:Y:S01]  /*103e0*/  HMMA.16816.F32 R144, R4.reuse, R140, R12 ;  /* 0x0000008c0490723c */ /* 0x040fe2000000180c */
[----:B---3--:R-:W-:Y:S02]  /*103f0*/  IMAD.MOV.U32 R0, RZ, RZ, R35 ;  /* 0x000000ffff007224 */ /* 0x008fe400078e0023 */
        /* <DEDUP_REMOVED lines=11> */
.L_x_4060:
[----:B------:R-:W-:-:S07]  /*104b0*/  IADD3 R190, PT, PT, R34, -0x1, RZ ;  /* 0xffffffff22be7810 */ /* 0x000fce0007ffe0ff */
.L_x_4069:
[----:B------:R-:W-:Y:S05]  /*104c0*/  BSYNC B2 ;  /* 0x0000000000027941 */ /* 0x000fea0003800000 */
.L_x_4059:
        /* <DEDUP_REMOVED lines=9> */
.L_x_4077:
        /* <DEDUP_REMOVED lines=14> */
[----:B-----5:R-:W-:Y:S08]  /*10640*/  @!P1 BRA `(.L_x_4072) ;  /* 0x0000000000fc9947 */ /* 0x020ff00003800000 */
        /* <DEDUP_REMOVED lines=8> */
[----:B------:R-:W2:Y:S01]  /*106d0*/  I2F.RP R10, R9 ;  /* 0x00000009000a7306 */ /* 0x000ea20000209400 */
[-C--:B------:R-:W-:Y:S02]  /*106e0*/  LOP3.LUT R5, R5, R12.reuse, RZ, 0x3c, !PT ;  /* 0x0000000c05057212 */ /* 0x080fe400078e3cff */
[----:B------:R-:W-:Y:S01]  /*106f0*/  IMAD.MOV R7, RZ, RZ, -R7 ;  /* 0x000000ffff077224 */ /* 0x000fe200078e0a07 */
[-C--:B------:R-:W-:Y:S02]  /*10700*/  LOP3.LUT R13, R13, R12.reuse, RZ, 0x3c, !PT ;  /* 0x0000000c0d0d7212 */ /* 0x080fe400078e3cff */
[----:B------:R-:W-:Y:S02]  /*10710*/  ISETP.GE.AND P0, PT, R5, RZ, PT ;  /* 0x000000ff0500720c */ /* 0x000fe40003f06270 */
[----:B------:R-:W-:Y:S02]  /*10720*/  ISETP.GE.AND P3, PT, R13, RZ, PT ;  /* 0x000000ff0d00720c */ /* 0x000fe40003f66270 */
[----:B------:R-:W-:Y:S01]  /*10730*/  LOP3.LUT R5, RZ, R12, RZ, 0x33, !PT ;  /* 0x0000000cff057212 */ /* 0x000fe200078e33ff */
        /* <DEDUP_REMOVED lines=35> */
[----:B-----5:R-:W-:Y:S01]  /*10970*/  SHF.R.S32.HI R8, RZ, 0x1f, R12 ;  /* 0x0000001fff087819 */ /* 0x020fe2000001140c */
        /* <DEDUP_REMOVED lines=12> */
.L_x_4072:
[----:B------:R-:W-:Y:S05]  /*10a40*/  BSYNC.RECONVERGENT B0 ;  /* 0x0000000000007941 */ /* 0x000fea0003800200 */
.L_x_4071:
[-C--:B------:R-:W-:Y:S01]  /*10a50*/  MOV R12, R185.reuse ;  /* 0x000000b9000c7202 */ /* 0x080fe20000000f00 */
[----:B------:R-:W2:Y:S01]  /*10a60*/  S2UR UR6, SR_CgaCtaId ;  /* 0x00000000000679c3 */ /* 0x000ea20000008800 */
[-C--:B------:R-:W-:Y:S01]  /*10a70*/  MOV R13, R184.reuse ;  /* 0x000000b8000d7202 */ /* 0x080fe20000000f00 */
[----:B------:R-:W-:Y:S01]  /*10a80*/  UMOV UR7, 0x400 ;  /* 0x0000040000077882 */ /* 0x000fe20000000000 */
[----:B------:R-:W-:Y:S01]  /*10a90*/  IADD3 R8, P0, PT, R171, R185, RZ ;  /* 0x000000b9ab087210 */ /* 0x000fe20007f1e0ff */
[----:B------:R-:W-:Y:S01]  /*10aa0*/  BSSY.RECONVERGENT B1, `(.L_x_4073) ;  /* 0x000020b000017945 */ /* 0x000fe20003800200 */
[--C-:B------:R-:W-:Y:S02]  /*10ab0*/  SHF.R.U32.HI R151, RZ, 0x1, R52.reuse ;  /* 0x00000001ff977819 */ /* 0x100fe40000011634 */
[----:B------:R-:W-:Y:S02]  /*10ac0*/  IADD3.X R9, PT, PT, R172, R184, RZ, P0, !PT ;  /* 0x000000b8ac097210 */ /* 0x000fe400007fe4ff */
[-C--:B------:R-:W-:Y:S02]  /*10ad0*/  IADD3 R6, P0, PT, R8, R171.reuse, RZ ;  /* 0x000000ab08067210 */ /* 0x080fe40007f1e0ff */
[----:B------:R-:W-:Y:S02]  /*10ae0*/  SHF.L.U32 R150, R52, 0x2, RZ ;  /* 0x0000000234967819 */ /* 0x000fe400000006ff */
[-C--:B------:R-:W-:Y:S02]  /*10af0*/  IADD3.X R7, PT, PT, R9, R172.reuse, RZ, P0, !PT ;  /* 0x000000ac09077210 */ /* 0x080fe400007fe4ff */
[-C--:B------:R-:W-:Y:S02]  /*10b00*/  IADD3 R4, P0, PT, R6, R171.reuse, RZ ;  /* 0x000000ab06047210 */ /* 0x080fe40007f1e0ff */
[----:B------:R-:W-:Y:S02]  /*10b10*/  SHF.L.U32 R166, R52, 0x5, RZ ;  /* 0x0000000534a67819 */ /* 0x000fe400000006ff */
[-C--:B------:R-:W-:Y:S02]  /*10b20*/  IADD3.X R5, PT, PT, R7, R172.reuse, RZ, P0, !PT ;  /* 0x000000ac07057210 */ /* 0x080fe400007fe4ff */
[-C--:B------:R-:W-:Y:S02]  /*10b30*/  IADD3 R10, P0, PT, R4, R171.reuse, RZ ;  /* 0x000000ab040a7210 */ /* 0x080fe40007f1e0ff */
[----:B------:R-:W-:Y:S01]  /*10b40*/  MOV R167, 0x20 ;  /* 0x0000002000a77802 */ /* 0x000fe20000000f00 */
[----:B--2---:R-:W-:Y:S01]  /*10b50*/  ULEA UR6, UR6, UR7, 0x18 ;  /* 0x0000000706067291 */ /* 0x004fe2000f8ec0ff */
[-C--:B------:R-:W-:Y:S02]  /*10b60*/  IADD3.X R11, PT, PT, R5, R172.reuse, RZ, P0, !PT ;  /* 0x000000ac050b7210 */ /* 0x080fe400007fe4ff */
[----:B------:R-:W-:Y:S02]  /*10b70*/  IADD3 R14, P0, PT, R10, R171, RZ ;  /* 0x000000ab0a0e7210 */ /* 0x000fe40007f1e0ff */
[----:B------:R-:W-:Y:S02]  /*10b80*/  LOP3.LUT R192, R175, 0xc0, RZ, 0xc0, !PT ;  /* 0x000000c0afc07812 */ /* 0x000fe400078ec0ff */
[----:B------:R-:W-:Y:S02]  /*10b90*/  IADD3.X R15, PT, PT, R11, R172, RZ, P0, !PT ;  /* 0x000000ac0b0f7210 */ /* 0x000fe400007fe4ff */
[----:B------:R-:W-:Y:S02]  /*10ba0*/  MOV R165, UR6 ;  /* 0x0000000600a57c02 */ /* 0x000fe40008000f00 */
[----:B------:R-:W-:Y:S02]  /*10bb0*/  LOP3.LUT R192, R192, 0x18, R52, 0xf8, !PT ;  /* 0x00000018c0c07812 */ /* 0x000fe400078ef834 */
[----:B------:R-:W-:Y:S02]  /*10bc0*/  LOP3.LUT R174, R175, 0x18, RZ, 0xc0, !PT ;  /* 0x00000018afae7812 */ /* 0x000fe400078ec0ff */
[----:B------:R-:W-:Y:S02]  /*10bd0*/  LOP3.LUT R0, R151, 0x8, RZ, 0xc0, !PT ;  /* 0x0000000897007812 */ /* 0x000fe400078ec0ff */
[----:B------:R-:W-:Y:S02]  /*10be0*/  LOP3.LUT R191, R192, R174, RZ, 0x3c, !PT ;  /* 0x000000aec0bf7212 */ /* 0x000fe400078e3cff */
[--C-:B------:R-:W-:Y:S02]  /*10bf0*/  LOP3.LUT R0, R0, 0xc0, R166.reuse, 0xf8, !PT ;  /* 0x000000c000007812 */ /* 0x100fe400078ef8a6 */
[----:B------:R-:W-:Y:S02]  /*10c00*/  LOP3.LUT R191, R191, 0x1f20, R175, 0xf8, !PT ;  /* 0x00001f20bfbf7812 */ /* 0x000fe400078ef8af */
[----:B------:R-:W-:Y:S02]  /*10c10*/  ISETP.GT.AND P2, PT, R190, R180, PT ;  /* 0x000000b4be00720c */ /* 0x000fe40003f44270 */
[----:B------:R-:W-:Y:S05]  /*10c20*/  LEA R191, R191, R165, 0x1 ;  /* 0x000000a5bfbf7211 */ /* 0x000fea00078e08ff */
[----:B------:R-:W-:Y:S01]  /*10c30*/  @!PT LDS RZ, [RZ] ;  /* 0x00000000fffff984 */ /* 0x000fe20000000800 */
[----:B------:R-:W-:Y:S01]  /*10c40*/  @!PT LDS RZ, [RZ] ;  /* 0x00000000fffff984 */ /* 0x000fe20000000800 */
[----:B------:R-:W-:Y:S01]  /*10c50*/  @!PT LDS RZ, [RZ] ;  /* 0x00000000fffff984 */ /* 0x000fe20000000800 */
[----:B------:R2:W-:Y:S08]  /*10c60*/  LDGSTS.E.BYPASS.LTC128B.128 [R191+0x5000], desc[UR4][R12.64] ;  /* 0x050000000cbf7fae */ /* 0x0005f0000b981a04 */
[----:B------:R3:W-:Y:S08]  /*10c70*/  LDGSTS.E.BYPASS.LTC128B.128 [R191+0x5800], desc[UR4][R8.64] ;  /* 0x0580000008bf7fae */ /* 0x0007f0000b981a04 */
[----:B------:R4:W-:Y:S08]  /*10c80*/  LDGSTS.E.BYPASS.LTC128B.128 [R191+0x6000], desc[UR4][R6.64] ;  /* 0x0600000006bf7fae */ /* 0x0009f0000b981a04 */
[----:B------:R5:W-:Y:S01]  /*10c90*/  LDGSTS.E.BYPASS.LTC128B.128 [R191+0x6800], desc[UR4][R4.64] ;  /* 0x0680000004bf7fae */ /* 0x000be2000b981a04 */
[-C--:B--2---:R-:W-:Y:S04]  /*10ca0*/  IADD3 R12, P0, PT, R14, R171.reuse, RZ ;  /* 0x000000ab0e0c7210 */ /* 0x084fe80007f1e0ff */
[-C--:B------:R-:W-:Y:S03]  /*10cb0*/  IADD3.X R13, PT, PT, R15, R172.reuse, RZ, P0, !PT ;  /* 0x000000ac0f0d7210 */ /* 0x080fe600007fe4ff */
[----:B------:R-:W-:Y:S01]  /*10cc0*/  LDGSTS.E.BYPASS.LTC128B.128 [R191+0x7000], desc[UR4][R10.64] ;  /* 0x070000000abf7fae */ /* 0x000fe2000b981a04 */
[----:B---3--:R-:W-:Y:S04]  /*10cd0*/  IADD3 R8, P0, PT, R12, R171, RZ ;  /* 0x000000ab0c087210 */ /* 0x008fe80007f1e0ff */
[----:B------:R-:W-:Y:S03]  /*10ce0*/  IADD3.X R9, PT, PT, R13, R172, RZ, P0, !PT ;  /* 0x000000ac0d097210 */ /* 0x000fe600007fe4ff */
[----:B------:R-:W-:Y:S01]  /*10cf0*/  LDGSTS.E.BYPASS.LTC128B.128 [R191+0x7800], desc[UR4][R14.64] ;  /* 0x078000000ebf7fae */ /* 0x000fe2000b981a04 */
[C---:B------:R-:W-:Y:S02]  /*10d00*/  LOP3.LUT P0, RZ, R52.reuse, 0x4, RZ, 0xc0, !PT ;  /* 0x0000000434ff7812 */ /* 0x040fe4000780c0ff */
[----:B----4-:R-:W-:Y:S02]  /*10d10*/  SHF.L.U32 R6, R52, 0x4, RZ ;  /* 0x0000000434067819 */ /* 0x010fe400000006ff */
[----:B------:R-:W-:Y:S02]  /*10d20*/  SEL R167, R167, 0xffffffe0, !P0 ;  /* 0xffffffe0a7a77807 */ /* 0x000fe40004000000 */
[C---:B------:R-:W-:Y:S01]  /*10d30*/  LOP3.LUT R164, R6.reuse, 0x3e00, RZ, 0xc0, !PT ;  /* 0x00003e0006a47812 */ /* 0x040fe200078ec0ff */
[----:B------:R-:W-:Y:S01]  /*10d40*/  LDGSTS.E.BYPASS.LTC128B.128 [R191+0x8000], desc[UR4][R12.64] ;  /* 0x080000000cbf7fae */ /* 0x000fe2000b981a04 */
[----:B------:R-:W-:Y:S02]  /*10d50*/  LOP3.LUT R6, R6, 0x100, RZ, 0xc0, !PT ;  /* 0x0000010006067812 */ /* 0x000fe400078ec0ff */
[----:B-----5:R-:W-:Y:S02]  /*10d60*/  LOP3.LUT R4, R150, 0x18, RZ, 0xc0, !PT ;  /* 0x0000001896047812 */ /* 0x020fe400078ec0ff */
[--C-:B------:R-:W-:Y:S02]  /*10d70*/  LOP3.LUT R6, R6, 0x20, R166.reuse, 0xf8, !PT ;  /* 0x0000002006067812 */ /* 0x100fe400078ef8a6 */
[----:B------:R-:W-:Y:S01]  /*10d80*/  LOP3.LUT R0, R0, R4, RZ, 0x3c, !PT ;  /* 0x0000000400007212 */ /* 0x000fe200078e3cff */
[----:B------:R2:W-:Y:S01]  /*10d90*/  LDGSTS.E.BYPASS.LTC128B.128 [R191+0x8800], desc[UR4][R8.64] ;  /* 0x0880000008bf7fae */ /* 0x0005e2000b981a04 */
[--C-:B------:R-:W-:Y:S02]  /*10da0*/  LOP3.LUT R156, R164, 0x20, R166.reuse, 0xf8, !PT ;  /* 0x00000020a49c7812 */ /* 0x100fe400078ef8a6 */
[----:B------:R-:W-:Y:S02]  /*10db0*/  LOP3.LUT R5, R166, 0xc0, RZ, 0xc0, !PT ;  /* 0x000000c0a6057812 */ /* 0x000fe400078ec0ff */
[----:B------:R-:W-:Y:S02]  /*10dc0*/  LOP3.LUT R156, R156, 0x100, R166, 0xf8, !PT ;  /* 0x000001009c9c7812 */ /* 0x000fe400078ef8a6 */
[----:B------:R-:W-:Y:S01]  /*10dd0*/  LOP3.LUT R5, R5, 0x8, R52, 0xf8, !PT ;  /* 0x0000000805057812 */ /* 0x000fe200078ef834 */
[----:B------:R-:W3:Y:S01]  /*10de0*/  LD.E R183, desc[UR4][R2.64+0x18c] ;  /* 0x00018c0402b77980 */ /* 0x000ee2000c101900 */
[----:B------:R-:W-:Y:S02]  /*10df0*/  LOP3.LUT R156, R156, R0, RZ, 0xfc, !PT ;  /* 0x000000009c9c7212 */ /* 0x000fe400078efcff */
[----:B------:R-:W-:Y:S01]  /*10e00*/  LOP3.LUT R5, R6, R5, R4, 0xf6, !PT ;  /* 0x0000000506057212 */ /* 0x000fe200078ef604 */
[----:B------:R-:W0:Y:S01]  /*10e10*/  LDGDEPBAR ;  /* 0x00000000000079af */ /* 0x000e220000000000 */
[-C--:B------:R-:W-:Y:S02]  /*10e20*/  LEA R156, R156, R165.reuse, 0x1 ;  /* 0x000000a59c9c7211 */ /* 0x080fe400078e08ff */
[----:B------:R-:W-:Y:S05]  /*10e30*/  LEA R152, R5, R165, 0x1 ;  /* 0x000000a505987211 */ /* 0x000fea00078e08ff */
[----:B------:R4:W-:Y:S08]  /*10e40*/  LDSM.16.M88.4 R128, [R156] ;  /* 0x000000009c80783b */ /* 0x0009f00000000200 */
[----:B------:R-:W-:Y:S08]  /*10e50*/  LDSM.16.M88.4 R16, [R152+0x1400] ;  /* 0x001400009810783b */ /* 0x000ff00000000200 */
[----:B--2---:R-:W2:Y:S01]  /*10e60*/  LDSM.16.M88.4 R8, [R152+0x1000] ;  /* 0x001000009808783b */ /* 0x004ea20000000200 */
[-C--:B----4-:R-:W-:Y:S07]  /*10e70*/  IADD3 R156, PT, PT, R156, R167.reuse, RZ ;  /* 0x000000a79c9c7210 */ /* 0x090fee0007ffe0ff */
[----:B------:R-:W4:Y:S01]  /*10e80*/  LDSM.16.M88.4 R24, [R152+0x1800] ;  /* 0x001800009818783b */ /* 0x000f220000000200 */
[----:B------:R-:W-:Y:S07]  /*10e90*/  IADD3 R167, PT, PT, R152, R167, RZ ;  /* 0x000000a798a77210 */ /* 0x000fee0007ffe0ff */
[----:B------:R-:W5:Y:S08]  /*10ea0*/  LDSM.16.M88.4 R32, [R152+0x1c00] ;  /* 0x001c00009820783b */ /* 0x000f700000000200 */
[----:B------:R-:W1:Y:S08]  /*10eb0*/  LDSM.16.M88.4 R40, [R152+0x2000] ;  /* 0x002000009828783b */ /* 0x000e700000000200 */
[----:B------:R-:W1:Y:S08]  /*10ec0*/  LDSM.16.M88.4 R48, [R152+0x2400] ;  /* 0x002400009830783b */ /* 0x000e700000000200 */
[----:B------:R-:W1:Y:S01]  /*10ed0*/  LDSM.16.M88.4 R56, [R152+0x2800] ;  /* 0x002800009838783b */ /* 0x000e620000000200 */
[C---:B--2---:R-:W-:Y:S07]  /*10ee0*/  HMMA.16816.F32 R4, R128.reuse, R8, RZ ;  /* 0x000000088004723c */ /* 0x044fee00000018ff */
[----:B------:R-:W2:Y:S01]  /*10ef0*/  LDSM.16.M88.4 R64, [R152+0x2c00] ;  /* 0x002c00009840783b */ /* 0x000ea20000000200 */
[C---:B------:R-:W-:Y:S07]  /*10f00*/  HMMA.16816.F32 R8, R128.reuse, R10, RZ ;  /* 0x0000000a8008723c */ /* 0x040fee00000018ff */
[----:B------:R-:W2:Y:S01]  /*10f10*/  LDSM.16.M88.4 R72, [R152+0x3000] ;  /* 0x003000009848783b */ /* 0x000ea20000000200 */
[C---:B------:R-:W-:Y:S07]  /*10f20*/  HMMA.16816.F32 R12, R128.reuse, R16, RZ ;  /* 0x00000010800c723c */ /* 0x040fee00000018ff */
        /* <DEDUP_REMOVED lines=67> */
[----:B------:R-:W1:Y:S01]  /*11360*/  MUFU.TANH R16, R16 ;  /* 0x0000001000107308 */ /* 0x000e620000002400 */
[C---:B----4-:R-:W-:Y:S03]  /*11370*/  HMMA.16816.F32 R20, R156.reuse, R4, R20 ;  /* 0x000000049c14723c */ /* 0x050fe60000001814 */
[-C--:B--2---:R-:W-:Y:S01]  /*11380*/  FMUL.FTZ R13, R15, R183.reuse ;  /* 0x000000b70f0d7220 */ /* 0x084fe20000410000 */
[-C--:B------:R-:W-:Y:S05]  /*11390*/  FMUL.FTZ R15, R19, R183.reuse ;  /* 0x000000b7130f7220 */ /* 0x080fea0000410000 */
[----:B------:R-:W2:Y:S01]  /*113a0*/  MUFU.TANH R17, R17 ;  /* 0x0000001100117308 */ /* 0x000ea20000002400 */
[C---:B------:R-:W-:Y:S01]  /*113b0*/  HMMA.16816.F32 R24, R156.reuse, R6, R24 ;  /* 0x000000069c18723c */ /* 0x040fe20000001818 */
[----:B------:R-:W4:Y:S02]  /*113c0*/  LDSM.16.M88.4 R4, [R167+0x2000] ;  /* 0x00200000a704783b */ /* 0x000f240000000200 */
[-C--:B---3--:R-:W-:Y:S01]  /*113d0*/  FMUL.FTZ R12, R14, R183.reuse ;  /* 0x000000b70e0c7220 */ /* 0x088fe20000410000 */
[-C--:B------:R-:W-:Y:S05]  /*113e0*/  FMUL.FTZ R14, R18, R183.reuse ;  /* 0x000000b7120e7220 */ /* 0x080fea0000410000 */
[----:B------:R-:W3:Y:S01]  /*113f0*/  MUFU.TANH R13, R13 ;  /* 0x0000000d000d7308 */ /* 0x000ee20000002400 */
        /* <DEDUP_REMOVED lines=43> */
[C---:B--2---:R-:W-:Y:S03]  /*116b0*/  HMMA.16816.F32 R52, R156.reuse, R4, R52 ;  /* 0x000000049c34723c */ /* 0x044fe60000001834 */
[-C--:B------:R-:W-:Y:S01]  /*116c0*/  FMUL.FTZ R43, R47, R183.reuse ;  /* 0x000000b72f2b7220 */ /* 0x080fe20000410000 */
[-C--:B------:R-:W-:Y:S05]  /*116d0*/  FMUL.FTZ R42, R46, R183.reuse ;  /* 0x000000b72e2a7220 */ /* 0x080fea0000410000 */
[----:B------:R-:W2:Y:S01]  /*116e0*/  MUFU.TANH R23, R23 ;  /* 0x0000001700177308 */ /* 0x000ea20000002400 */
[-C--:B------:R-:W-:Y:S01]  /*116f0*/  FMUL.FTZ R44, R44, R183.reuse ;  /* 0x000000b72c2c7220 */ /* 0x080fe20000410000 */
[-C--:B------:R-:W-:Y:S01]  /*11700*/  FMUL.FTZ R45, R45, R183.reuse ;  /* 0x000000b72d2d7220 */ /* 0x080fe20000410000 */
[C---:B------:R-:W-:Y:S01]  /*11710*/  HMMA.16816.F32 R56, R156.reuse, R6, R56 ;  /* 0x000000069c38723c */ /* 0x040fe20000001838 */
[----:B------:R-:W3:Y:S02]  /*11720*/  LDSM.16.M88.4 R4, [R167+0x3000] ;  /* 0x00300000a704783b */ /* 0x000ee40000000200 */
        /* <DEDUP_REMOVED lines=11> */
[----:B------:R4:W1:Y:S01]  /*117e0*/  MUFU.TANH R205, R53 ;  /* 0x0000003500cd7308 */ /* 0x0008620000002400 */
[-C--:B------:R-:W-:Y:S01]  /*117f0*/  FMUL.FTZ R57, R57, R183.reuse ;  /* 0x000000b739397220 */ /* 0x080fe20000410000 */
[C---:B-----5:R-:W-:Y:S08]  /*11800*/  HMMA.16816.F32 R60, R156.reuse, R8, R60 ;  /* 0x000000089c3c723c */ /* 0x060ff0000000183c */
[----:B------:R-:W1:Y:S01]  /*11810*/  MUFU.TANH R26, R26 ;  /* 0x0000001a001a7308 */ /* 0x000e620000002400 */
[C---:B------:R-:W-:Y:S01]  /*11820*/  HMMA.16816.F32 R64, R156.reuse, R10, R64 ;  /* 0x0000000a9c40723c */ /* 0x040fe20000001840 */
[----:B------:R-:W5:Y:S08]  /*11830*/  LDSM.16.M88.4 R8, [R167+0x3400] ;  /* 0x00340000a708783b */ /* 0x000f700000000200 */
[----:B------:R-:W1:Y:S01]  /*11840*/  MUFU.TANH R27, R27 ;  /* 0x0000001b001b7308 */ /* 0x000e620000002400 */
[-C--:B----4-:R-:W-:Y:S01]  /*11850*/  FMUL.FTZ R53, R55, R183.reuse ;  /* 0x000000b737357220 */ /* 0x090fe20000410000 */
[-C--:B------:R-:W-:Y:S01]  /*11860*/  FMUL.FTZ R55, R59, R183.reuse ;  /* 0x000000b73b377220 */ /* 0x080fe20000410000 */
[C---:B---3--:R-:W-:Y:S03]  /*11870*/  HMMA.16816.F32 R68, R156.reuse, R4, R68 ;  /* 0x000000049c44723c */ /* 0x048fe60000001844 */
[-C--:B------:R-:W-:Y:S04]  /*11880*/  FMUL.FTZ R58, R62, R183.reuse ;  /* 0x000000b73e3a7220 */ /* 0x080fe80000410000 */
[----:B------:R-:W3:Y:S01]  /*11890*/  MUFU.TANH R32, R32 ;  /* 0x0000002000207308 */ /* 0x000ee20000002400 */
[-C--:B------:R-:W-:Y:S01]  /*118a0*/  FMUL.FTZ R59, R63, R183.reuse ;  /* 0x000000b73f3b7220 */ /* 0x080fe20000410000 */
[-C--:B------:R-:W-:Y:S01]  /*118b0*/  FMUL.FTZ R60, R60, R183.reuse ;  /* 0x000000b73c3c7220 */ /* 0x080fe20000410000 */
[-C--:B------:R-:W-:Y:S01]  /*118c0*/  FMUL.FTZ R61, R61, R183.reuse ;  /* 0x000000b73d3d7220 */ /* 0x080fe20000410000 */
[C---:B------:R-:W-:Y:S01]  /*118d0*/  HMMA.16816.F32 R72, R156.reuse, R6, R72 ;  /* 0x000000069c48723c */ /* 0x040fe20000001848 */
[----:B------:R-:W4:Y:S02]  /*118e0*/  LDSM.16.M88.4 R4, [R167+0x3800] ;  /* 0x00380000a704783b */ /* 0x000f240000000200 */
        /* <DEDUP_REMOVED lines=79> */
[C---:B---3--:R-:W-:Y:S05]  /*11de0*/  HMMA.16816.F32 R116, R156.reuse, R4, R116 ;  /* 0x000000049c74723c */ /* 0x048fea0000001874 */
[-C--:B------:R-:W-:Y:S03]  /*11df0*/  FMUL.FTZ R106, R108, R183.reuse ;  /* 0x000000b76c6a7220 */ /* 0x080fe60000410000 */
        /* <DEDUP_REMOVED lines=19> */
[-C--:B------:R-:W-:Y:S01]  /*11f30*/  FMUL.FTZ R120, R120, R183.reuse ;  /* 0x000000b778787220 */ /* 0x080fe20000410000 */
[-C--:B------:R-:W-:Y:S01]  /*11f40*/  FMUL.FTZ R121, R121, R183.reuse ;  /* 0x000000b779797220 */ /* 0x080fe20000410000 */
[----:B------:R-:W-:Y:S07]  /*11f50*/  HMMA.16816.F32 R128, R156, R10, R128 ;  /* 0x0000000a9c80723c */ /* 0x000fee0000001880 */
[----:B------:R-:W1:Y:S10]  /*11f60*/  MUFU.TANH R53, R53 ;  /* 0x0000003500357308 */ /* 0x000e740000002400 */
[----:B------:R-:W1:Y:S01]  /*11f70*/  MUFU.TANH R56, R56 ;  /* 0x0000003800387308 */ /* 0x000e620000002400 */
        /* <DEDUP_REMOVED lines=66> */
[----:B------:R-:W1:Y:S10]  /*123a0*/  MUFU.TANH R5, R5 ;  /* 0x0000000500057308 */ /* 0x000e740000002400 */
[----:B------:R1:W1:Y:S10]  /*123b0*/  MUFU.TANH R245, R116 ;  /* 0x0000007400f57308 */ /* 0x0002740000002400 */
[----:B------:R-:W1:Y:S10]  /*123c0*/  MUFU.TANH R110, R110 ;  /* 0x0000006e006e7308 */ /* 0x000e740000002400 */
[----:B------:R-:W1:Y:S10]  /*123d0*/  MUFU.TANH R111, R111 ;  /* 0x0000006f006f7308 */ /* 0x000e740000002400 */
        /* <DEDUP_REMOVED lines=10> */
[----:B------:R1:W1:Y:S10]  /*12480*/  MUFU.TANH R167, R130 ;  /* 0x0000008200a77308 */ /* 0x0002740000002400 */
        /* <DEDUP_REMOVED lines=26> */
[----:B------:R-:W-:Y:S04]  /*12630*/  LOP3.LUT R112, R112, R116, RZ, 0x3c, !PT ;  /* 0x0000007470707212 */ /* 0x000fe800078e3cff */
[----:B------:R-:W-:Y:S02]  /*12640*/  ISETP.GE.AND P2, PT, R112, RZ, PT ;  /* 0x000000ff7000720c */ /* 0x000fe40003f46270 */
        /* <DEDUP_REMOVED lines=9> */
[-C--:B------:R-:W-:Y:S02]  /*126e0*/  IMAD R11, R52, R48.reuse, R11 ;  /* 0x00000030340b7224 */ /* 0x080fe400078e020b */
        /* <DEDUP_REMOVED lines=12> */
[----:B------:R-:W-:Y:S05]  /*127b0*/  LOP3.LUT R9, RZ, R116, RZ, 0x33, !PT ;  /* 0x00000074ff097212 */ /* 0x000fea00078e33ff */
[----:B------:R-:W-:Y:S05]  /*127c0*/  @P5 IADD3 R52, PT, PT, R52, 0x1, RZ ;  /* 0x0000000134345810 */ /* 0x000fea0007ffe0ff */
[----:B------:R-:W-:Y:S02]  /*127d0*/  @!P2 IMAD.MOV R52, RZ, RZ, -R52 ;  /* 0x000000ffff34a224 */ /* 0x000fe400078e0a34 */
[----:B------:R-:W-:Y:S03]  /*127e0*/  @P6 VIADD R113, R113, 0x1 ;  /* 0x0000000171716836 */ /* 0x000fe60000000000 */
[----:B------:R-:W-:Y:S02]  /*127f0*/  SEL R52, R9, R52, !P4 ;  /* 0x0000003409347207 */ /* 0x000fe40006000000 */
        /* <DEDUP_REMOVED lines=24> */
.L_x_4076:
[----:B------:R-:W-:Y:S05]  /*12980*/  BSYNC.RECONVERGENT B0 ;  /* 0x0000000000007941 */ /* 0x000fea0003800200 */
.L_x_4075:
[----:B------:R-:W-:Y:S01]  /*12990*/  IADD3 R48, P2, PT, R8, R182, RZ ;  /* 0x000000b608307210 */ /* 0x000fe20007f5e0ff */
[----:B------:R-:W-:Y:S01]  /*129a0*/  IMAD.MOV.U32 R183, RZ, RZ, R181 ;  /* 0x000000ffffb77224 */ /* 0x000fe200078e00b5 */
[----:B------:R-:W-:Y:S02]  /*129b0*/  SHF.L.U64.HI R9, R168, 0x6, R169 ;  /* 0x00000006a8097819 */ /* 0x000fe400000102a9 */
[-C--:B------:R-:W-:Y:S02]  /*129c0*/  IADD3 R122, P3, PT, R48, R8.reuse, RZ ;  /* 0x00000008307a7210 */ /* 0x080fe40007f7e0ff */
[----:B------:R-:W-:Y:S01]  /*129d0*/  @!PT LDS RZ, [RZ] ;  /* 0x00000000fffff984 */ /* 0x000fe20000000800 */
[----:B------:R-:W-:Y:S01]  /*129e0*/  @!PT LDS RZ, [RZ] ;  /* 0x00000000fffff984 */ /* 0x000fe20000000800 */
[----:B------:R-:W-:Y:S01]  /*129f0*/  @!PT LDS RZ, [RZ] ;  /* 0x00000000fffff984 */ /* 0x000fe20000000800 */
[----:B------:R-:W-:Y:S01]  /*12a00*/  LDGSTS.E.BYPASS.LTC128B.128 [R191+0x1000], desc[UR4][R182.64] ;  /* 0x01000000b6bf7fae */ /* 0x000fe2000b981a04 */
[----:B------:R-:W-:Y:S01]  /*12a10*/  IMAD.X R49, R9, 0x1, R181, P2 ;  /* 0x0000000109317824 */ /* 0x000fe200010e06b5 */
[-C--:B-1----:R-:W-:Y:S03]  /*12a20*/  IADD3 R120, P2, PT, R122, R8.reuse, RZ ;  /* 0x000000087a787210 */ /* 0x082fe60007f5e0ff */
[--C-:B------:R-:W-:Y:S01]  /*12a30*/  IMAD.X R123, R49, 0x1, R9.reuse, P3 ;  /* 0x00000001317b7824 */ /* 0x100fe200018e0609 */
[----:B------:R1:W-:Y:S01]  /*12a40*/  LDGSTS.E.BYPASS.LTC128B.128 [R191+0x1800], desc[UR4][R48.64] ;  /* 0x0180000030bf7fae */ /* 0x0003e2000b981a04 */
[-C--:B------:R-:W-:Y:S02]  /*12a50*/  IADD3 R118, P3, PT, R120, R8.reuse, RZ ;  /* 0x0000000878767210 */ /* 0x080fe40007f7e0ff */
[--C-:B------:R-:W-:Y:S01]  /*12a60*/  IMAD.X R121, R123, 0x1, R9.reuse, P2 ;  /* 0x000000017b797824 */ /* 0x100fe200010e0609 */
[----:B------:R2:W-:Y:S01]  /*12a70*/  LDGSTS.E.BYPASS.LTC128B.128 [R191+0x2000], desc[UR4][R122.64] ;  /* 0x020000007abf7fae */ /* 0x0005e2000b981a04 */
[-C--:B------:R-:W-:Y:S02]  /*12a80*/  IADD3 R112, P2, PT, R118, R8.reuse, RZ ;  /* 0x0000000876707210 */ /* 0x080fe40007f5e0ff */
[--C-:B------:R-:W-:Y:S01]  /*12a90*/  IMAD.X R119, R121, 0x1, R9.reuse, P3 ;  /* 0x0000000179777824 */ /* 0x100fe200018e0609 */
[----:B------:R2:W-:Y:S03]  /*12aa0*/  LDGSTS.E.BYPASS.LTC128B.128 [R191+0x2800], desc[UR4][R120.64] ;  /* 0x0280000078bf7fae */ /* 0x0005e6000b981a04 */
[--C-:B------:R-:W-:Y:S01]  /*12ab0*/  IMAD.X R113, R119, 0x1, R9.reuse, P2 ;  /* 0x0000000177717824 */ /* 0x100fe200010e0609 */
[----:B------:R2:W-:Y:S04]  /*12ac0*/  LDGSTS.E.BYPASS.LTC128B.128 [R191+0x3000], desc[UR4][R118.64] ;  /* 0x0300000076bf7fae */ /* 0x0005e8000b981a04 */
[----:B------:R2:W-:Y:S01]  /*12ad0*/  LDGSTS.E.BYPASS.LTC128B.128 [R191+0x3800], desc[UR4][R112.64] ;  /* 0x0380000070bf7fae */ /* 0x0005e2000b981a04 */
[-C--:B-1----:R-:W-:Y:S04]  /*12ae0*/  IADD3 R48, P3, PT, R112, R8.reuse, RZ ;  /* 0x0000000870307210 */ /* 0x082fe80007f7e0ff */
[----:B------:R-:W-:Y:S01]  /*12af0*/  IADD3 R8, P2, PT, R48, R8, RZ ;  /* 0x0000000830087210 */ /* 0x000fe20007f5e0ff */
[--C-:B------:R-:W-:Y:S04]  /*12b00*/  IMAD.X R49, R113, 0x1, R9.reuse, P3 ;  /* 0x0000000171317824 */ /* 0x100fe800018e0609 */
[----:B------:R-:W-:Y:S01]  /*12b10*/  IMAD.X R9, R49, 0x1, R9, P2 ;  /* 0x0000000131097824 */ /* 0x000fe200010e0609 */
[----:B------:R2:W-:Y:S04]  /*12b20*/  LDGSTS.E.BYPASS.LTC128B.128 [R191+0x4000], desc[UR4][R48.64] ;  /* 0x0400000030bf7fae */ /* 0x0005e8000b981a04 */
[----:B------:R2:W-:Y:S04]  /*12b30*/  LDGSTS.E.BYPASS.LTC128B.128 [R191+0x4800], desc[UR4][R8.64] ;  /* 0x0480000008bf7fae */ /* 0x0005e8000b981a04 */
[----:B------:R-:W0:Y:S02]  /*12b40*/  LDGDEPBAR ;  /* 0x00000000000079af */ /* 0x000e240000000000 */
.L_x_4074:
[----:B------:R-:W-:Y:S05]  /*12b50*/  BSYNC.RECONVERGENT B1 ;  /* 0x0000000000017941 */ /* 0x000fea0003800200 */
.L_x_4073:
[----:B--2---:R-:W-:Y:S01]  /*12b60*/  LOP3.LUT R49, R0, 0x120, R166, 0xf8, !PT ;  /* 0x0000012000317812 */ /* 0x004fe200078ef8a6 */
[----:B------:R-:W-:Y:S01]  /*12b70*/  STL [R1+0x14], R171 ;  /* 0x000014ab01007387 */ /* 0x000fe20000100800 */
[----:B------:R-:W-:Y:S03]  /*12b80*/  IMAD.MOV.U32 R52, RZ, RZ, R170 ;  /* 0x000000ffff347224 */ /* 0x000fe600078e00aa */
[----:B------:R-:W-:Y:S01]  /*12b90*/  STL [R1+0x10], R169 ;  /* 0x000010a901007387 */ /* 0x000fe20000100800 */
        /* <DEDUP_REMOVED lines=10> */
[----:B------:R4:W-:Y:S01]  /*12c40*/  STL [R1], R150 ;  /* 0x0000009601007387 */ /* 0x0009e20000100800 */
[C---:B------:R-:W-:Y:S01]  /*12c50*/  VIADD R212, R242.reuse, 0x78 ;  /* 0x00000078f2d47836 */ /* 0x040fe20000000000 */
[CC--:B------:R-:W-:Y:S01]  /*12c60*/  ISETP.GE.AND P0, PT, R242.reuse, R179.reuse, PT ;  /* 0x000000b3f200720c */ /* 0x0c0fe20003f06270 */
[C---:B------:R-:W-:Y:S01]  /*12c70*/  VIADD R209, R242.reuse, 0x81 ;  /* 0x00000081f2d17836 */ /* 0x040fe20000000000 */
[CC--:B------:R-:W-:Y:S01]  /*12c80*/  ISETP.GE.AND P4, PT, R242.reuse, R178.reuse, PT ;  /* 0x000000b2f200720c */ /* 0x0c0fe20003f86270 */
[----:B------:R-:W-:Y:S01]  /*12c90*/  VIADD R208, R242, 0x88 ;  /* 0x00000088f2d07836 */ /* 0x000fe20000000000 */
[----:B------:R-:W-:Y:S01]  /*12ca0*/  FSEL R162, R162, -INF , P0 ;  /* 0xff800000a2a27808 */ /* 0x000fe20000000000 */
[C---:B------:R-:W-:Y:S02]  /*12cb0*/  VIADD R157, R242.reuse, 0xa1 ;  /* 0x000000a1f29d7836 */ /* 0x040fe40000000000 */
[C---:B------:R-:W-:Y:S02]  /*12cc0*/  VIADD R158, R242.reuse, 0xa0 ;  /* 0x000000a0f29e7836 */ /* 0x040fe40000000000 */
[C---:B-1----:R-:W-:Y:S02]  /*12cd0*/  VIADD R125, R242.reuse, 0xc1 ;  /* 0x000000c1f27d7836 */ /* 0x042fe40000000000 */
        /* <DEDUP_REMOVED lines=16> */
[----:B------:R-:W-:Y:S01]  /*12de0*/  VIADD R219, R242, 0x59 ;  /* 0x00000059f2db7836 */ /* 0x000fe20000000000 */
[----:B---3--:R-:W-:Y:S01]  /*12df0*/  FSEL R164, R154, -INF , P2 ;  /* 0xff8000009aa47808 */ /* 0x008fe20001000000 */
        /* <DEDUP_REMOVED lines=9> */
[----:B----4-:R-:W-:Y:S01]  /*12e90*/  FSEL R150, R16, -INF , P6 ;  /* 0xff80000010967808 */ /* 0x010fe20003000000 */
[C---:B------:R-:W-:Y:S01]  /*12ea0*/  VIADD R222, R242.reuse, 0x50 ;  /* 0x00000050f2de7836 */ /* 0x040fe20000000000 */
[----:B------:R-:W-:Y:S01]  /*12eb0*/  FSEL R151, R155, -INF , P0 ;  /* 0xff8000009b977808 */ /* 0x000fe20000000000 */
[----:B------:R-:W-:Y:S01]  /*12ec0*/  VIADD R214, R242, 0x70 ;  /* 0x00000070f2d67836 */ /* 0x000fe20000000000 */
[----:B------:R-:W-:Y:S01]  /*12ed0*/  FSEL R16, R162, -INF , !P4 ;  /* 0xff800000a2107808 */ /* 0x000fe20006000000 */
[C---:B------:R-:W-:Y:S01]  /*12ee0*/  VIADD R207, R242.reuse, 0x89 ;  /* 0x00000089f2cf7836 */ /* 0x040fe20000000000 */
        /* <DEDUP_REMOVED lines=58> */
[----:B------:R-:W-:Y:S01]  /*13290*/  VIADD R231, R242, 0x29 ;  /* 0x00000029f2e77836 */ /* 0x000fe20000000000 */
[-C--:B------:R-:W-:Y:S01]  /*132a0*/  ISETP.GE.AND P3, PT, R234, R179.reuse, PT ;  /* 0x000000b3ea00720c */ /* 0x080fe20003f66270 */
[----:B------:R-:W-:Y:S03]  /*132b0*/  VIADD R230, R242, 0x30 ;  /* 0x00000030f2e67836 */ /* 0x000fe60000000000 */
        /* <DEDUP_REMOVED lines=44> */
[-C--:B------:R-:W-:Y:S02]  /*13580*/  ISETP.GE.AND P3, PT, R206, R179.reuse, PT ;  /* 0x000000b3ce00720c */ /* 0x080fe40003f66270 */
[-C--:B------:R-:W-:Y:S02]  /*13590*/  ISETP.GE.AND P6, PT, R159, R179.reuse, PT ;  /* 0x000000b39f00720c */ /* 0x080fe40003fc6270 */
[----:B------:R-:W-:Y:S01]  /*135a0*/  FSEL R72, R84, -INF , P5 ;  /* 0xff80000054487808 */ /* 0x000fe20002800000 */
[----:B------:R-:W-:Y:S01]  /*135b0*/  IMAD.MOV.U32 R84, RZ, RZ, R200 ;  /* 0x000000ffff547224 */ /* 0x000fe200078e00c8 */
[----:B------:R-:W-:Y:S01]  /*135c0*/  FSEL R77, R80, -INF , P0 ;  /* 0xff800000504d7808 */ /* 0x000fe20000000000 */
[----:B------:R-:W-:Y:S01]  /*135d0*/  IMAD.MOV.U32 R80, RZ, RZ, R37 ;  /* 0x000000ffff507224 */ /* 0x000fe200078e0025 */
        /* <DEDUP_REMOVED lines=11> */
[-C--:B------:R-:W-:Y:S02]  /*13690*/  ISETP.GE.AND P4, PT, R128, R179.reuse, PT ;  /* 0x000000b38000720c */ /* 0x080fe40003f86270 */
[-C--:B------:R-:W-:Y:S02]  /*136a0*/  ISETP.GE.AND P2, PT, R9, R179.reuse, PT ;  /* 0x000000b30900720c */ /* 0x080fe40003f46270 */
[-C--:B------:R-:W-:Y:S02]  /*136b0*/  ISETP.GE.AND P5, PT, R129, R179.reuse, PT ;  /* 0x000000b38100720c */ /* 0x080fe40003fa6270 */
[----:B------:R-:W-:Y:S01]  /*136c0*/  FSEL R201, R93, -INF , P6 ;  /* 0xff8000005dc97808 */ /* 0x000fe20003000000 */
[----:B------:R-:W-:Y:S01]  /*136d0*/  IMAD.MOV.U32 R93, RZ, RZ, R40 ;  /* 0x000000ffff5d7224 */ /* 0x000fe200078e0028 */
[-C--:B------:R-:W-:Y:S02]  /*136e0*/  ISETP.GE.AND P6, PT, R123, R179.reuse, PT ;  /* 0x000000b37b00720c */ /* 0x080fe40003fc6270 */
[----:B------:R-:W-:Y:S01]  /*136f0*/  FSEL R68, R88, -INF , P3 ;  /* 0xff80000058447808 */ /* 0x000fe20001800000 */
[----:B------:R-:W-:Y:S01]  /*13700*/  IMAD.MOV.U32 R88, RZ, RZ, R24 ;  /* 0x000000ffff587224 */ /* 0x000fe200078e0018 */
[-C--:B------:R-:W-:Y:S02]  /*13710*/  ISETP.GE.AND P3, PT, R126, R179.reuse, PT ;  /* 0x000000b37e00720c */ /* 0x080fe40003f66270 */
[----:B------:R-:W-:Y:S01]  /*13720*/  FSEL R37, R97, -INF , P4 ;  /* 0xff80000061257808 */ /* 0x000fe20002000000 */
[----:B------:R-:W-:Y:S01]  /*13730*/  IMAD.MOV.U32 R97, RZ, RZ, R33 ;  /* 0x000000ffff617224 */ /* 0x000fe200078e0021 */
[----:B------:R-:W-:Y:S02]  /*13740*/  FSEL R57, R250, -INF , P2 ;  /* 0xff800000fa397808 */ /* 0x000fe40001000000 */
[----:B------:R-:W-:Y:S01]  /*13750*/  FSEL R40, R96, -INF , P5 ;  /* 0xff80000060287808 */ /* 0x000fe20002800000 */
[----:B------:R-:W-:Y:S01]  /*13760*/  IMAD.MOV.U32 R96, RZ, RZ, R36 ;  /* 0x000000ffff607224 */ /* 0x000fe200078e0024 */
        /* <DEDUP_REMOVED lines=8> */
[----:B------:R-:W-:Y:S02]  /*137f0*/  FSEL R151, R151, -INF , !P2 ;  /* 0xff80000097977808 */ /* 0x000fe40005000000 */
        /* <DEDUP_REMOVED lines=12> */
[----:B------:R-:W-:Y:S02]  /*138c0*/  FSEL R186, R186, -INF , !P2 ;  /* 0xff800000baba7808 */ /* 0x000fe40005000000 */
[----:B------:R-:W-:Y:S02]  /*138d0*/  ISETP.GE.AND P3, PT, R11, R179, PT ;  /* 0x000000b30b00720c */ /* 0x000fe40003f66270 */
[----:B------:R-:W-:Y:S02]  /*138e0*/  FSEL R29, R247, -INF , P5 ;  /* 0xff800000f71d7808 */ /* 0x000fe40002800000 */
[----:B------:R-:W-:Y:S02]  /*138f0*/  FSEL R61, R248, -INF , P4 ;  /* 0xff800000f83d7808 */ /* 0x000fe40002000000 */
[-C--:B------:R-:W-:Y:S02]  /*13900*/  ISETP.GE.AND P2, PT, R225, R178.reuse, PT ;  /* 0x000000b2e100720c */ /* 0x080fe40003f46270 */
[-C--:B------:R-:W-:Y:S02]  /*13910*/  ISETP.GE.AND P5, PT, R240, R178.reuse, PT ;  /* 0x000000b2f000720c */ /* 0x080fe40003fa6270 */
[----:B------:R-:W-:Y:S02]  /*13920*/  ISETP.GE.AND P4, PT, R239, R178, PT ;  /* 0x000000b2ef00720c */ /* 0x000fe40003f86270 */
[----:B------:R-:W-:Y:S02]  /*13930*/  FSEL R171, R171, -INF , !P6 ;  /* 0xff800000abab7808 */ /* 0x000fe40007000000 */
[----:B------:R-:W-:Y:S02]  /*13940*/  FSEL R169, R169, -INF , !P5 ;  /* 0xff800000a9a97808 */ /* 0x000fe40006800000 */
[----:B------:R-:W-:Y:S02]  /*13950*/  FSEL R168, R168, -INF , !P4 ;  /* 0xff800000a8a87808 */ /* 0x000fe40006000000 */
[----:B------:R-:W-:Y:S02]  /*13960*/  FSEL R247, R80, -INF , !P2 ;  /* 0xff80000050f77808 */ /* 0x000fe40005000000 */
[----:B------:R-:W-:Y:S02]  /*13970*/  FMNMX3.FTZ R80, R149, R16, R171, !PT ;  /* 0x0000001095507276 */ /* 0x000fe400078100ab */
[----:B------:R-:W-:Y:S02]  /*13980*/  FSEL R28, R249, -INF , P3 ;  /* 0xff800000f91c7808 */ /* 0x000fe40001800000 */
[----:B------:R-:W-:Y:S02]  /*13990*/  FMNMX3.FTZ R80, R80, R169, R168, !PT ;  /* 0x000000a950507276 */ /* 0x000fe400078100a8 */
[-C--:B------:R-:W-:Y:S02]  /*139a0*/  ISETP.GE.AND P3, PT, R238, R178.reuse, PT ;  /* 0x000000b2ee00720c */ /* 0x080fe40003f66270 */
[----:B------:R-:W-:Y:S02]  /*139b0*/  ISETP.GE.AND P6, PT, R235, R178, PT ;  /* 0x000000b2eb00720c */ /* 0x000fe40003fc6270 */
[----:B------:R-:W-:Y:S02]  /*139c0*/  FSEL R164, R164, -INF , !P3 ;  /* 0xff800000a4a47808 */ /* 0x000fe40005800000 */
[----:B------:R-:W-:Y:S02]  /*139d0*/  FSEL R170, R170, -INF , !P6 ;  /* 0xff800000aaaa7808 */ /* 0x000fe40007000000 */
[----:B------:R-:W-:Y:S02]  /*139e0*/  FMNMX3.FTZ R80, R80, R164, R151, !PT ;  /* 0x000000a450507276 */ /* 0x000fe40007810097 */
[----:B------:R-:W-:Y:S02]  /*139f0*/  FSEL R73, R245, -INF , P0 ;  /* 0xff800000f5497808 */ /* 0x000fe40000000000 */
[----:B------:R-:W-:Y:S02]  /*13a00*/  ISETP.GE.AND P0, PT, R8, R179, PT ;  /* 0x000000b30800720c */ /* 0x000fe40003f06270 */
[-C--:B------:R-:W-:Y:S02]  /*13a10*/  ISETP.GE.AND P5, PT, R234, R178.reuse, PT ;  /* 0x000000b2ea00720c */ /* 0x080fe40003fa6270 */
[----:B------:R-:W-:Y:S02]  /*13a20*/  FSEL R24, R251, -INF , P0 ;  /* 0xff800000fb187808 */ /* 0x000fe40000000000 */
[-C--:B------:R-:W-:Y:S02]  /*13a30*/  ISETP.GE.AND P0, PT, R236, R178.reuse, PT ;  /* 0x000000b2ec00720c */ /* 0x080fe40003f06270 */
[----:B------:R-:W-:Y:S02]  /*13a40*/  FSEL R189, R189, -INF , !P5 ;  /* 0xff800000bdbd7808 */ /* 0x000fe40006800000 */
[----:B------:R-:W-:Y:S02]  /*13a50*/  FSEL R150, R150, -INF , !P0 ;  /* 0xff80000096967808 */ /* 0x000fe40004000000 */
[----:B------:R-:W-:Y:S02]  /*13a60*/  ISETP.GE.AND P2, PT, R219, R178, PT ;  /* 0x000000b2db00720c */ /* 0x000fe40003f46270 */
[----:B------:R-:W-:Y:S02]  /*13a70*/  FMNMX3.FTZ R80, R80, R150, R170, !PT ;  /* 0x0000009650507276 */ /* 0x000fe400078100aa */
        /* <DEDUP_REMOVED lines=42> */
[----:B------:R-:W2:Y:S01]  /*13d20*/  LD.E R21, desc[UR4][R2.64+0xdc] ;  /* 0x0000dc0402157980 */ /* 0x000ea2000c101900 */
        /* <DEDUP_REMOVED lines=31> */
[----:B------:R-:W-:Y:S02]  /*13f20*/  ISETP.GE.AND P0, PT, R218, R178, PT ;  /* 0x000000b2da00720c */ /* 0x000fe40003f06270 */
[----:B------:R-:W-:Y:S02]  /*13f30*/  ISETP.GE.AND P4, PT, R241, R176, PT ;  /* 0x000000b0f100720c */ /* 0x000fe40003f86270 */
        /* <DEDUP_REMOVED lines=37> */
[----:B------:R-:W-:Y:S02]  /*14190*/  FSEL R57, R57, -INF , !P5 ;  /* 0xff80000039397808 */ /* 0x000fe40006800000 */
[----:B------:R-:W-:Y:S02]  /*141a0*/  FSEL R27, R27, -INF , P2 ;  /* 0xff8000001b1b7808 */ /* 0x000fe40001000000 */
[-C--:B------:R-:W-:Y:S02]  /*141b0*/  ISETP.GE.AND P2, PT, R226, R177.reuse, PT ;  /* 0x000000b1e200720c */ /* 0x080fe40003f46270 */
[----:B------:R-:W-:Y:S02]  /*141c0*/  ISETP.GE.AND P5, PT, R242, R176, PT ;  /* 0x000000b0f200720c */ /* 0x000fe40003fa6270 */
        /* <DEDUP_REMOVED lines=18> */
[----:B------:R-:W-:Y:S02]  /*142f0*/  ISETP.GE.AND P6, PT, R223, R177, PT ;  /* 0x000000b1df00720c */ /* 0x000fe40003fc6270 */
[----:B------:R-:W-:Y:S02]  /*14300*/  FMNMX3.FTZ R80, R80, R189, R188, !PT ;  /* 0x000000bd50507276 */ /* 0x000fe400078100bc */
[----:B------:R-:W-:Y:S02]  /*14310*/  FSEL R202, R39, -INF , P6 ;  /* 0xff80000027ca7808 */ /* 0x000fe40003000000 */
[----:B------:R-:W-:Y:S02]  /*14320*/  ISETP.GE.AND P6, PT, R220, R177, PT ;  /* 0x000000b1dc00720c */ /* 0x000fe40003fc6270 */
        /* <DEDUP_REMOVED lines=45> */
[----:B------:R-:W-:Y:S02]  /*14600*/  FSEL R205, R42, -INF , P5 ;  /* 0xff8000002acd7808 */ /* 0x000fe40002800000 */
[----:B------:R-:W-:Y:S02]  /*14610*/  FSEL R42, R46, -INF , P6 ;  /* 0xff8000002e2a7808 */ /* 0x000fe40003000000 */
[-C--:B------:R-:W-:Y:S01]  /*14620*/  ISETP.GE.AND P5, PT, R219, R177.reuse, PT ;  /* 0x000000b1db00720c */ /* 0x080fe20003fa6270 */
[----:B------:R-:W-:Y:S01]  /*14630*/  IMAD.MOV.U32 R46, RZ, RZ, R205 ;  /* 0x000000ffff2e7224 */ /* 0x000fe200078e00cd */
        /* <DEDUP_REMOVED lines=11> */
[----:B------:R-:W-:Y:S02]  /*146f0*/  FSEL R204, R59, -INF , P5 ;  /* 0xff8000003bcc7808 */ /* 0x000fe40002800000 */
        /* <DEDUP_REMOVED lines=10> */
[----:B------:R-:W-:Y:S01]  /*147a0*/  FSEL R241, R75, -INF , P6 ;  /* 0xff8000004bf17808 */ /* 0x000fe20003000000 */
[----:B------:R-:W-:Y:S01]  /*147b0*/  IMAD.MOV.U32 R75, RZ, RZ, R204 ;  /* 0x000000ffff4b7224 */ /* 0x000fe200078e00cc */
[-C--:B------:R-:W-:Y:S02]  /*147c0*/  ISETP.GE.AND P6, PT, R158, R177.reuse, PT ;  /* 0x000000b19e00720c */ /* 0x080fe40003fc6270 */
[----:B-1----:R-:W-:Y:S02]  /*147d0*/  FMNMX.FTZ R6, R20, R6, !PT ;  /* 0x0000000614067209 */ /* 0x002fe40007810000 */
[----:B------:R-:W-:Y:S02]  /*147e0*/  FSEL R160, R82, -INF , P6 ;  /* 0xff80000052a07808 */ /* 0x000fe40003000000 */
[-C--:B------:R-:W-:Y:S01]  /*147f0*/  ISETP.GE.AND P6, PT, R156, R177.reuse, PT ;  /* 0x000000b19c00720c */ /* 0x080fe20003fc6270 */
[----:B------:R-:W1:Y:S01]  /*14800*/  SHFL.BFLY PT, R20, R6, 0x1, 0x1f ;  /* 0x0c201f0006147f89 */ /* 0x000e6200000e0000 */
[-C--:B------:R-:W-:Y:S02]  /*14810*/  ISETP.GE.AND P3, PT, R233, R177.reuse, PT ;  /* 0x000000b1e900720c */ /* 0x080fe40003f66270 */
[----:B------:R-:W-:Y:S02]  /*14820*/  FSEL R87, R87, -INF , P6 ;  /* 0xff80000057577808 */ /* 0x000fe40003000000 */
[-C--:B------:R-:W-:Y:S02]  /*14830*/  ISETP.GE.AND P6, PT, R129, R177.reuse, PT ;  /* 0x000000b18100720c */ /* 0x080fe40003fc6270 */
[----:B------:R-:W-:Y:S02]  /*14840*/  FSEL R19, R19, -INF , P3 ;  /* 0xff80000013137808 */ /* 0x000fe40001800000 */
        /* <DEDUP_REMOVED lines=12> */
[----:B-1----:R-:W-:Y:S02]  /*14910*/  FMNMX.FTZ R20, R6, R20, !PT ;  /* 0x0000001406147209 */ /* 0x002fe40007810000 */
[----:B------:R-:W-:Y:S02]  /*14920*/  ISETP.GE.AND P3, PT, R240, R176, PT ;  /* 0x000000b0f000720c */ /* 0x000fe40003f66270 */
[----:B------:R-:W-:Y:S02]  /*14930*/  FSETP.NEU.FTZ.AND P0, PT, R20, -INF , PT ;  /* 0xff8000001400780b */ /* 0x000fe40003f1d000 */
[----:B------:R-:W-:Y:S01]  /*14940*/  FSEL R240, R78, -INF , P5 ;  /* 0xff8000004ef07808 */ /* 0x000fe20002800000 */
[----:B------:R-:W-:Y:S01]  /*14950*/  IMAD.MOV.U32 R78, RZ, RZ, R62 ;  /* 0x000000ffff4e7224 */ /* 0x000fe200078e003e */
[-C--:B------:R-:W-:Y:S02]  /*14960*/  ISETP.GE.AND P5, PT, R157, R177.reuse, PT ;  /* 0x000000b19d00720c */ /* 0x080fe40003fa6270 */
[----:B------:R-:W-:Y:S02]  /*14970*/  FSEL R62, R94, -INF , P6 ;  /* 0xff8000005e3e7808 */ /* 0x000fe40003000000 */
[-C--:B------:R-:W-:Y:S02]  /*14980*/  ISETP.GE.AND P6, PT, R125, R177.reuse, PT ;  /* 0x000000b17d00720c */ /* 0x080fe40003fc6270 */
[----:B------:R-:W-:Y:S02]  /*14990*/  FSEL R6, R20, RZ, P0 ;  /* 0x000000ff14067208 */ /* 0x000fe40000000000 */
[----:B------:R-:W-:Y:S02]  /*149a0*/  FSEL R55, R99, -INF , P6 ;  /* 0xff80000063377808 */ /* 0x000fe40003000000 */
[-C--:B------:R-:W-:Y:S01]  /*149b0*/  ISETP.GE.AND P6, PT, R122, R177.reuse, PT ;  /* 0x000000b17a00720c */ /* 0x080fe20003fc6270 */
[----:B------:R-:W-:Y:S01]  /*149c0*/  FADD.FTZ R6, -R6, R149 ;  /* 0x0000009506067221 */ /* 0x000fe20000010100 */
[----:B------:R-:W-:Y:S02]  /*149d0*/  FSEL R149, R83, -INF , P5 ;  /* 0xff80000053957808 */ /* 0x000fe40002800000 */
[-C--:B------:R-:W-:Y:S01]  /*149e0*/  ISETP.GE.AND P5, PT, R131, R177.reuse, PT ;  /* 0x000000b18300720c */ /* 0x080fe20003fa6270 */
[----:B--2---:R-:W-:Y:S01]  /*149f0*/  FMUL.FTZ R6, R21, R6 ;  /* 0x0000000615067220 */ /* 0x004fe20000410000 */
[----:B------:R-:W-:Y:S02]  /*14a00*/  FSEL R51, R107, -INF , P6 ;  /* 0xff8000006b337808 */ /* 0x000fe40003000000 */
[----:B------:R-:W-:Y:S02]  /*14a10*/  FSEL R202, R90, -INF , P5 ;  /* 0xff8000005aca7808 */ /* 0x000fe40002800000 */
[-C--:B------:R-:W-:Y:S01]  /*14a20*/  ISETP.GE.AND P5, PT, R128, R177.reuse, PT ;  /* 0x000000b18000720c */ /* 0x080fe20003fa6270 */
[----:B------:R-:W1:Y:S01]  /*14a30*/  MUFU.EX2 R6, R6 ;  /* 0x0000000600067308 */ /* 0x000e620000000800 */
        /* <DEDUP_REMOVED lines=23> */
[----:B------:R-:W-:Y:S02]  /*14bb0*/  FSEL R108, R161, -INF , !P4 ;  /* 0xff800000a16c7808 */ /* 0x000fe40006000000 */
[-C--:B------:R-:W-:Y:S02]  /*14bc0*/  ISETP.GE.AND P4, PT, R236, R176.reuse, PT ;  /* 0x000000b0ec00720c */ /* 0x080fe40003f86270 */
[----:B------:R-:W-:Y:S02]  /*14bd0*/  FSEL R53, R103, -INF , P2 ;  /* 0xff80000067357808 */ /* 0x000fe40001000000 */
[----:B------:R-:W-:Y:S02]  /*14be0*/  FSEL R91, R14, -INF , !P4 ;  /* 0xff8000000e5b7808 */ /* 0x000fe40006000000 */
[-C--:B------:R-:W-:Y:S02]  /*14bf0*/  ISETP.GE.AND P2, PT, R120, R177.reuse, PT ;  /* 0x000000b17800720c */ /* 0x080fe40003f46270 */
[----:B------:R-:W-:Y:S02]  /*14c00*/  FSEL R103, R152, -INF , !P3 ;  /* 0xff80000098677808 */ /* 0x000fe40005800000 */
[----:B------:R-:W-:Y:S02]  /*14c10*/  FSEL R4, R4, -INF , P2 ;  /* 0xff80000004047808 */ /* 0x000fe40001000000 */
[-C--:B------:R-:W-:Y:S02]  /*14c20*/  ISETP.GE.AND P2, PT, R116, R177.reuse, PT ;  /* 0x000000b17400720c */ /* 0x080fe40003f46270 */
[-C--:B------:R-:W-:Y:S02]  /*14c30*/  ISETP.GE.AND P3, PT, R235, R176.reuse, PT ;  /* 0x000000b0eb00720c */ /* 0x080fe40003f66270 */
[----:B------:R-:W-:Y:S01]  /*14c40*/  FSEL R63, R111, -INF , P2 ;  /* 0xff8000006f3f7808 */ /* 0x000fe20001000000 */
[----:B------:R-:W-:Y:S01]  /*14c50*/  IMAD.MOV.U32 R111, RZ, RZ, R59 ;  /* 0x000000ffff6f7224 */ /* 0x000fe200078e003b */
[----:B------:R-:W-:Y:S02]  /*14c60*/  FSEL R90, R12, -INF , !P3 ;  /* 0xff8000000c5a7808 */ /* 0x000fe40005800000 */
[----:B------:R-:W-:Y:S02]  /*14c70*/  ISETP.GE.AND P2, PT, R11, R177, PT ;  /* 0x000000b10b00720c */ /* 0x000fe40003f46270 */
[-C--:B------:R-:W-:Y:S02]  /*14c80*/  ISETP.GE.AND P4, PT, R231, R176.reuse, PT ;  /* 0x000000b0e700720c */ /* 0x080fe40003f86270 */
[----:B------:R-:W-:Y:S02]  /*14c90*/  FSEL R56, R10, -INF , P2 ;  /* 0xff8000000a387808 */ /* 0x000fe40001000000 */
[-C--:B------:R-:W-:Y:S01]  /*14ca0*/  ISETP.GE.AND P2, PT, R239, R176.reuse, PT ;  /* 0x000000b0ef00720c */ /* 0x080fe20003f46270 */
[----:B------:R-:W-:Y:S01]  /*14cb0*/  IMAD.MOV.U32 R239, RZ, RZ, R78 ;  /* 0x000000ffffef7224 */ /* 0x000fe200078e004e */
        /* <DEDUP_REMOVED lines=8> */
[-C--:B------:R-:W-:Y:S02]  /*14d40*/  ISETP.GE.AND P3, PT, R225, R176.reuse, PT ;  /* 0x000000b0e100720c */ /* 0x080fe40003f66270 */
[----:B------:R-:W-:Y:S02]  /*14d50*/  FSEL R64, R110, -INF , P5 ;  /* 0xff8000006e407808 */ /* 0x000fe40002800000 */
[----:B------:R-:W-:Y:S02]  /*14d60*/  FSEL R67, R67, -INF , !P3 ;  /* 0xff80000043437808 */ /* 0x000fe40005800000 */
[-C--:B------:R-:W-:Y:S02]  /*14d70*/  ISETP.GE.AND P3, PT, R220, R176.reuse, PT ;  /* 0x000000b0dc00720c */ /* 0x080fe40003f66270 */
[-C--:B------:R-:W-:Y:S02]  /*14d80*/  ISETP.GE.AND P5, PT, R112, R177.reuse, PT ;  /* 0x000000b17000720c */ /* 0x080fe40003fa6270 */
[----:B------:R-:W-:Y:S02]  /*14d90*/  FSEL R42, R42, -INF , !P3 ;  /* 0xff8000002a2a7808 */ /* 0x000fe40005800000 */
[-C--:B------:R-:W-:Y:S02]  /*14da0*/  ISETP.GE.AND P3, PT, R215, R176.reuse, PT ;  /* 0x000000b0d700720c */ /* 0x080fe40003f66270 */
[----:B------:R-:W-:Y:S01]  /*14db0*/  FSEL R59, R115, -INF , P5 ;  /* 0xff800000733b7808 */ /* 0x000fe20002800000 */
[----:B------:R-:W-:Y:S01]  /*14dc0*/  IMAD.MOV.U32 R115, RZ, RZ, R79 ;  /* 0x000000ffff737224 */ /* 0x000fe200078e004f */
[----:B------:R-:W-:Y:S02]  /*14dd0*/  ISETP.GE.AND P5, PT, R8, R177, PT ;  /* 0x000000b10800720c */ /* 0x000fe40003fa6270 */
[----:B------:R-:W-:Y:S02]  /*14de0*/  FSEL R79, R23, -INF , !P4 ;  /* 0xff800000174f7808 */ /* 0x000fe40006000000 */
[-C--:B------:R-:W-:Y:S02]  /*14df0*/  ISETP.GE.AND P4, PT, R226, R176.reuse, PT ;  /* 0x000000b0e200720c */ /* 0x080fe40003f86270 */
[----:B------:R-:W-:Y:S01]  /*14e00*/  FSEL R110, R117, -INF , P6 ;  /* 0xff800000756e7808 */ /* 0x000fe20003000000 */
[----:B------:R-:W-:Y:S01]  /*14e10*/  IMAD.MOV.U32 R117, RZ, RZ, R75 ;  /* 0x000000ffff757224 */ /* 0x000fe200078e004b */
[-C--:B------:R-:W-:Y:S01]  /*14e20*/  ISETP.GE.AND P6, PT, R238, R176.reuse, PT ;  /* 0x000000b0ee00720c */ /* 0x080fe20003fc6270 */
[----:B------:R-:W-:Y:S01]  /*14e30*/  IMAD.MOV.U32 R238, RZ, RZ, R74 ;  /* 0x000000ffffee7224 */ /* 0x000fe200078e004a */
        /* <DEDUP_REMOVED lines=36> */
[----:B------:R-:W-:Y:S02]  /*15080*/  FSEL R167, R167, -INF , P5 ;  /* 0xff800000a7a77808 */ /* 0x000fe40002800000 */
[-C--:B------:R-:W-:Y:S01]  /*15090*/  ISETP.GE.AND P5, PT, R237, R176.reuse, PT ;  /* 0x000000b0ed00720c */ /* 0x080fe20003fa6270 */
[----:B------:R-:W-:Y:S01]  /*150a0*/  IMAD.MOV.U32 R237, RZ, RZ, R71 ;  /* 0x000000ffffed7224 */ /* 0x000fe200078e0047 */
[----:B------:R-:W-:Y:S02]  /*150b0*/  FSEL R218, R204, -INF , !P6 ;  /* 0xff800000ccda7808 */ /* 0x000fe40007000000 */
[----:B------:R-:W-:Y:S01]  /*150c0*/  FSEL R94, R13, -INF , !P5 ;  /* 0xff8000000d5e7808 */ /* 0x000fe20006800000 */
[----:B-1----:R-:W-:Y:S01]  /*150d0*/  FMUL.FTZ R13, R6, R137 ;  /* 0x00000089060d7220 */ /* 0x002fe20000410000 */
        /* <DEDUP_REMOVED lines=51> */
[----:B------:R-:W-:Y:S01]  /*15410*/  FSEL R114, R51, -INF , !P3 ;  /* 0xff80000033727808 */ /* 0x000fe20005800000 */
[----:B------:R-:W-:Y:S01]  /*15420*/  FMUL.FTZ R51, R21, R20 ;  /* 0x0000001415337220 */ /* 0x000fe20000410000 */
[----:B------:R-:W-:Y:S02]  /*15430*/  FSEL R27, R54, -INF , !P5 ;  /* 0xff800000361b7808 */ /* 0x000fe40006800000 */
[-C--:B------:R-:W-:Y:S02]  /*15440*/  ISETP.GE.AND P3, PT, R116, R176.reuse, PT ;  /* 0x000000b07400720c */ /* 0x080fe40003f66270 */
[----:B------:R-:W-:Y:S02]  /*15450*/  FSEL R51, R51, RZ, P0 ;  /* 0x000000ff33337208 */ /* 0x000fe40000000000 */
[-C--:B------:R-:W-:Y:S02]  /*15460*/  ISETP.GE.AND P5, PT, R119, R176.reuse, PT ;  /* 0x000000b07700720c */ /* 0x080fe40003fa6270 */
[-C--:B------:R-:W-:Y:S01]  /*15470*/  ISETP.GE.AND P4, PT, R118, R176.reuse, PT ;  /* 0x000000b07600720c */ /* 0x080fe20003f86270 */
[-CC-:B------:R-:W-:Y:S01]  /*15480*/  FFMA.FTZ R54, R171, R21.reuse, -R51.reuse ;  /* 0x00000015ab367223 */ /* 0x180fe20000010833 */
[-CC-:B------:R-:W-:Y:S01]  /*15490*/  FFMA.FTZ R149, R33, R21.reuse, -R51.reuse ;  /* 0x0000001521957223 */ /* 0x180fe20000010833 */
[----:B------:R2:W5:Y:S01]  /*154a0*/  LDL.LU R171, [R1+0x14] ;  /* 0x0000140001ab7983 */ /* 0x0005620000300800 */
[-CC-:B------:R-:W-:Y:S01]  /*154b0*/  FFMA.FTZ R116, R32, R21.reuse, -R51.reuse ;  /* 0x0000001520747223 */ /* 0x180fe20000010833 */
[-CC-:B------:R-:W-:Y:S01]  /*154c0*/  FFMA.FTZ R128, R169, R21.reuse, -R51.reuse ;  /* 0x00000015a9807223 */ /* 0x180fe20000010833 */
[-CC-:B------:R-:W-:Y:S01]  /*154d0*/  FFMA.FTZ R125, R168, R21.reuse, -R51.reuse ;  /* 0x00000015a87d7223 */ /* 0x180fe20000010833 */
[----:B------:R2:W5:Y:S01]  /*154e0*/  LDL.LU R169, [R1+0x10] ;  /* 0x0000100001a97983 */ /* 0x0005620000300800 */
[----:B------:R-:W-:Y:S01]  /*154f0*/  MUFU.EX2 R149, R149 ;  /* 0x0000009500957308 */ /* 0x000fe20000000800 */
[-CC-:B------:R-:W-:Y:S01]  /*15500*/  FFMA.FTZ R157, R164, R21.reuse, -R51.reuse ;  /* 0x00000015a49d7223 */ /* 0x180fe20000010833 */
[-CC-:B------:R-:W-:Y:S01]  /*15510*/  FFMA.FTZ R123, R151, R21.reuse, -R51.reuse ;  /* 0x00000015977b7223 */ /* 0x180fe20000010833 */
[----:B------:R2:W5:Y:S01]  /*15520*/  LDL.LU R168, [R1+0xc] ;  /* 0x00000c0001a87983 */ /* 0x0005620000300800 */
[-CC-:B------:R-:W-:Y:S01]  /*15530*/  FFMA.FTZ R153, R150, R21.reuse, -R51.reuse ;  /* 0x0000001596997223 */ /* 0x180fe20000010833 */
[-CC-:B------:R-:W-:Y:S01]  /*15540*/  FFMA.FTZ R212, R45, R21.reuse, -R51.reuse ;  /* 0x000000152dd47223 */ /* 0x180fe20000010833 */
[-CC-:B------:R-:W-:Y:S01]  /*15550*/  FFMA.FTZ R209, R41, R21.reuse, -R51.reuse ;  /* 0x0000001529d17223 */ /* 0x180fe20000010833 */
[----:B------:R2:W5:Y:S03]  /*15560*/  LDL.LU R164, [R1+0x8] ;  /* 0x0000080001a47983 */ /* 0x0005660000300800 */
[----:B------:R-:W-:Y:S01]  /*15570*/  MUFU.EX2 R157, R157 ;  /* 0x0000009d009d7308 */ /* 0x000fe20000000800 */
[-CC-:B------:R-:W-:Y:S01]  /*15580*/  FFMA.FTZ R206, R40, R21.reuse, -R51.reuse ;  /* 0x0000001528ce7223 */ /* 0x180fe20000010833 */
[-CC-:B------:R-:W-:Y:S01]  /*15590*/  FFMA.FTZ R208, R37, R21.reuse, -R51.reuse ;  /* 0x0000001525d07223 */ /* 0x180fe20000010833 */
[----:B------:R2:W5:Y:S01]  /*155a0*/  LDL.LU R151, [R1+0x4] ;  /* 0x0000040001977983 */ /* 0x0005620000300800 */
[-CC-:B------:R-:W-:Y:S01]  /*155b0*/  FFMA.FTZ R158, R36, R21.reuse, -R51.reuse ;  /* 0x00000015249e7223 */ /* 0x180fe20000010833 */
[-CC-:B------:R-:W-:Y:S01]  /*155c0*/  FFMA.FTZ R130, R76, R21.reuse, -R51.reuse ;  /* 0x000000154c827223 */ /* 0x180fe20000010833 */
[-CC-:B------:R-:W-:Y:S01]  /*155d0*/  FFMA.FTZ R119, R189, R21.reuse, -R51.reuse ;  /* 0x00000015bd777223 */ /* 0x180fe20000010833 */
[----:B------:R2:W5:Y:S03]  /*155e0*/  LDL.LU R150, [R1] ;  /* 0x0000000001967983 */ /* 0x0005660000300800 */
[----:B------:R-:W-:Y:S01]  /*155f0*/  MUFU.EX2 R153, R153 ;  /* 0x0000009900997308 */ /* 0x000fe20000000800 */
[-CC-:B------:R-:W-:Y:S01]  /*15600*/  FFMA.FTZ R220, R92, R21.reuse, -R51.reuse ;  /* 0x000000155cdc7223 */ /* 0x180fe20000010833 */
[-CC-:B------:R-:W-:Y:S01]  /*15610*/  FFMA.FTZ R95, R84, R21.reuse, -R51.reuse ;  /* 0x00000015545f7223 */ /* 0x180fe20000010833 */
[--C-:B------:R-:W-:Y:S01]  /*15620*/  FFMA.FTZ R213, R68, R21, -R51.reuse ;  /* 0x0000001544d57223 */ /* 0x100fe20000010833 */
[----:B------:R-:W-:Y:S01]  /*15630*/  FSEL R81, R5, -INF , !P5 ;  /* 0xff80000005517808 */ /* 0x000fe20006800000 */
[----:B------:R-:W-:Y:S01]  /*15640*/  FMUL.FTZ R5, R6, R145 ;  /* 0x0000009106057220 */ /* 0x000fe20000410000 */
[-C--:B------:R-:W-:Y:S01]  /*15650*/  ISETP.GE.AND P5, PT, R11, R176.reuse, PT ;  /* 0x000000b00b00720c */ /* 0x080fe20003fa6270 */
        /* <DEDUP_REMOVED lines=11> */
[----:B------:R-:W-:Y:S01]  /*15710*/  FSEL R64, R64, -INF , !P4 ;  /* 0xff80000040407808 */ /* 0x000fe20006000000 */
[--C-:B------:R-:W-:Y:S01]  /*15720*/  FFMA.FTZ R62, R29, R21, -R51.reuse ;  /* 0x000000151d3e7223 */ /* 0x100fe20000010833 */
[-C--:B------:R-:W-:Y:S01]  /*15730*/  ISETP.GE.AND P4, PT, R9, R176.reuse, PT ;  /* 0x000000b00900720c */ /* 0x080fe20003f86270 */
[----:B------:R-:W-:Y:S01]  /*15740*/  FMUL.FTZ R9, R6, R141 ;  /* 0x0000008d06097220 */ /* 0x000fe20000410000 */
[----:B------:R-:W-:Y:S01]  /*15750*/  FSEL R63, R63, -INF , !P3 ;  /* 0xff8000003f3f7808 */ /* 0x000fe20005800000 */
[-CC-:B------:R-:W-:Y:S03]  /*15760*/  FFMA.FTZ R152, R170, R21.reuse, -R51.reuse ;  /* 0x00000015aa987223 */ /* 0x180fe60000010833 */
[----:B------:R-:W-:Y:S01]  /*15770*/  MUFU.EX2 R29, R54 ;  /* 0x00000036001d7308 */ /* 0x000fe20000000800 */
[----:B------:R-:W-:Y:S01]  /*15780*/  ISETP.GE.AND P3, PT, R8, R176, PT ;  /* 0x000000b00800720c */ /* 0x000fe20003f66270 */
[----:B------:R-:W-:Y:S01]  /*15790*/  FMUL.FTZ R8, R6, R140 ;  /* 0x0000008c06087220 */ /* 0x000fe20000410000 */
        /* <DEDUP_REMOVED lines=30> */
[----:B------:R-:W-:Y:S01]  /*15980*/  FMNMX3.FTZ R12, R12, R115, R117, !PT ;  /* 0x000000730c0c7276 */ /* 0x000fe20007810075 */
[----:B------:R-:W3:Y:S01]  /*15990*/  S2R R170, SR_TID.X ;  /* 0x0000000000aa7919 */ /* 0x000ee20000002100 */
[----:B------:R-:W-:Y:S02]  /*159a0*/  FSEL R210, R87, -INF , !P2 ;  /* 0xff80000057d27808 */ /* 0x000fe40005000000 */
[----:B------:R-:W-:Y:S01]  /*159b0*/  FMNMX3.FTZ R12, R12, R127, R218, !PT ;  /* 0x0000007f0c0c7276 */ /* 0x000fe200078100da */
[----:B------:R-:W4:Y:S01]  /*159c0*/  S2R R189, SR_CTAID.X ;  /* 0x0000000000bd7919 */ /* 0x000f220000002500 */
[-C--:B------:R-:W-:Y:S03]  /*159d0*/  ISETP.GE.AND P2, PT, R126, R176.reuse, PT ;  /* 0x000000b07e00720c */ /* 0x080fe60003f46270 */
[----:B------:R-:W-:Y:S01]  /*159e0*/  MUFU.EX2 R152, R152 ;  /* 0x0000009800987308 */ /* 0x000fe20000000800 */
[-CC-:B------:R-:W-:Y:S01]  /*159f0*/  FFMA.FTZ R126, R252, R21.reuse, -R51.reuse ;  /* 0x00000015fc7e7223 */ /* 0x180fe20000010833 */
[----:B------:R-:W-:Y:S01]  /*15a00*/  FSEL R159, R55, -INF , !P6 ;  /* 0xff800000379f7808 */ /* 0x000fe20007000000 */
[----:B------:R-:W1:Y:S01]  /*15a10*/  S2R R188, SR_CTAID.Y ;  /* 0x0000000000bc7919 */ /* 0x000e620000002600 */
[----:B------:R-:W-:Y:S01]  /*15a20*/  FSEL R166, R58, -INF , !P2 ;  /* 0xff8000003aa67808 */ /* 0x000fe20005000000 */
[-CC-:B------:R-:W-:Y:S01]  /*15a30*/  FFMA.FTZ R58, R28, R21.reuse, -R51.reuse ;  /* 0x000000151c3a7223 */ /* 0x180fe20000010833 */
[-C--:B------:R-:W-:Y:S01]  /*15a40*/  ISETP.GE.AND P2, PT, R121, R176.reuse, PT ;  /* 0x000000b07900720c */ /* 0x080fe20003f46270 */
[-CC-:B------:R-:W-:Y:S03]  /*15a50*/  FFMA.FTZ R121, R250, R21.reuse, -R51.reuse ;  /* 0x00000015fa797223 */ /* 0x180fe60000010833 */
[----:B------:R2:W3:Y:S01]  /*15a60*/  MUFU.EX2 R28, R16 ;  /* 0x00000010001c7308 */ /* 0x0004e20000000800 */
[-C--:B------:R-:W-:Y:S01]  /*15a70*/  ISETP.GE.AND P6, PT, R120, R176.reuse, PT ;  /* 0x000000b07800720c */ /* 0x080fe20003fc6270 */
[-CC-:B------:R-:W-:Y:S01]  /*15a80*/  FFMA.FTZ R120, R249, R21.reuse, -R51.reuse ;  /* 0x00000015f9787223 */ /* 0x180fe20000010833 */
[----:B------:R-:W-:Y:S01]  /*15a90*/  FSEL R107, R107, -INF , !P2 ;  /* 0xff8000006b6b7808 */ /* 0x000fe20005000000 */
[----:B------:R-:W1:Y:S01]  /*15aa0*/  S2R R187, SR_CTAID.Z ;  /* 0x0000000000bb7919 */ /* 0x000e620000002700 */
[----:B------:R-:W-:Y:S02]  /*15ab0*/  FSEL R87, R4, -INF , !P6 ;  /* 0xff80000004577808 */ /* 0x000fe40007000000 */
[-C--:B------:R-:W-:Y:S03]  /*15ac0*/  ISETP.GE.AND P2, PT, R113, R176.reuse, PT ;  /* 0x000000b07100720c */ /* 0x080fe60003f46270 */
[----:B------:R-:W-:Y:S01]  /*15ad0*/  MUFU.EX2 R131, R131 ;  /* 0x0000008300837308 */ /* 0x000fe20000000800 */
[-CC-:B------:R-:W-:Y:S01]  /*15ae0*/  FFMA.FTZ R113, R248, R21.reuse, -R51.reuse ;  /* 0x00000015f8717223 */ /* 0x180fe20000010833 */
[----:B------:R-:W-:Y:S01]  /*15af0*/  ISETP.GE.AND P6, PT, R112, R176, PT ;  /* 0x000000b07000720c */ /* 0x000fe20003fc6270 */
[--C-:B------:R-:W-:Y:S01]  /*15b00*/  FFMA.FTZ R112, R80, R21, -R51.reuse ;  /* 0x0000001550707223 */ /* 0x100fe20000010833 */
[----:B------:R-:W-:Y:S02]  /*15b10*/  FSEL R60, R60, -INF , !P2 ;  /* 0xff8000003c3c7808 */ /* 0x000fe40005000000 */
[----:B------:R-:W-:Y:S04]  /*15b20*/  ISETP.GE.AND P2, PT, R0, R177, PT ;  /* 0x000000b10000720c */ /* 0x000fe80003f46270 */
[----:B------:R-:W-:Y:S01]  /*15b30*/  MUFU.EX2 R126, R126 ;  /* 0x0000007e007e7308 */ /* 0x000fe20000000800 */
[C---:B--2---:R-:W-:Y:S01]  /*15b40*/  FMUL.FTZ R16, R6.reuse, R132 ;  /* 0x0000008406107220 */ /* 0x044fe20000410000 */
[----:B---3--:R-:W-:Y:S01]  /*15b50*/  FFMA.FTZ R199, R6, R199, R28 ;  /* 0x000000c706c77223 */ /* 0x008fe2000001001c */
[----:B------:R-:W-:Y:S02]  /*15b60*/  F2FP.F16.F32.PACK_AB R28, R29, R28 ;  /* 0x0000001c1d1c723e */ /* 0x000fe400000000ff */
[----:B------:R-:W-:Y:S02]  /*15b70*/  FSEL R7, R7, -INF , P2 ;  /* 0xff80000007077808 */ /* 0x000fe40001000000 */
[----:B------:R-:W-:Y:S03]  /*15b80*/  FSEL R59, R59, -INF , !P6 ;  /* 0xff8000003b3b7808 */ /* 0x000fe60007000000 */
[----:B------:R2:W-:Y:S01]  /*15b90*/  MUFU.EX2 R132, R111 ;  /* 0x0000006f00847308 */ /* 0x0005e20000000800 */
[----:B------:R-:W-:Y:S02]  /*15ba0*/  ISETP.GE.AND P6, PT, R0, R176, PT ;  /* 0x000000b00000720c */ /* 0x000fe40003fc6270 */
[----:B------:R-:W-:Y:S01]  /*15bb0*/  FSEL R55, R110, -INF , !P4 ;  /* 0xff8000006e377808 */ /* 0x000fe20006000000 */
[-CC-:B------:R-:W-:Y:S01]  /*15bc0*/  FFMA.FTZ R110, R247, R21.reuse, -R51.reuse ;  /* 0x00000015f76e7223 */ /* 0x180fe20000010833 */
[----:B------:R-:W-:Y:S01]  /*15bd0*/  FSEL R22, R7, -INF , !P6 ;  /* 0xff80000007167808 */ /* 0x000fe20007000000 */
[-CC-:B------:R-:W-:Y:S01]  /*15be0*/  FFMA.FTZ R7, R93, R21.reuse, -R51.reuse ;  /* 0x000000155d077223 */ /* 0x180fe20000010833 */
[----:B------:R-:W-:Y:S03]  /*15bf0*/  FFMA.FTZ R51, R17, R21, -R51 ;  /* 0x0000001511337223 */ /* 0x000fe60000010833 */
[----:B------:R-:W-:Y:S01]  /*15c00*/  MUFU.EX2 R124, R124 ;  /* 0x0000007c007c7308 */ /* 0x000fe20000000800 */
[----:B------:R-:W-:Y:S01]  /*15c10*/  FMUL.FTZ R17, R6, R133 ;  /* 0x0000008506117220 */ /* 0x000fe20000410000 */
[----:B------:R-:W-:Y:S02]  /*15c20*/  FSEL R23, R167, -INF , !P3 ;  /* 0xff800000a7177808 */ /* 0x000fe40005800000 */
[----:B------:R-:W-:Y:S02]  /*15c30*/  FSEL R56, R56, -INF , !P5 ;  /* 0xff80000038387808 */ /* 0x000fe40006800000 */
[----:B------:R-:W-:Y:S04]  /*15c40*/  FMNMX3.FTZ R12, R12, R215, R214, !PT ;  /* 0x000000d70c0c7276 */ /* 0x000fe800078100d6 */
[----:B------:R-:W-:Y:S01]  /*15c50*/  MUFU.EX2 R121, R121 ;  /* 0x0000007900797308 */ /* 0x000fe20000000800 */
[----:B------:R-:W-:Y:S02]  /*15c60*/  MOV R186, 0x90 ;  /* 0x0000009000ba7802 */ /* 0x000fe40000000f00 */
[----:B------:R-:W-:Y:S04]  /*15c70*/  FMNMX3.FTZ R12, R12, R211, R210, !PT ;  /* 0x000000d30c0c7276 */ /* 0x000fe800078100d2 */
[----:B------:R-:W-:Y:S03]  /*15c80*/  FMNMX3.FTZ R12, R12, R202, R205, !PT ;  /* 0x000000ca0c0c7276 */ /* 0x000fe600078100cd */
        /* <DEDUP_REMOVED lines=10> */
[----:B------:R-:W-:Y:S01]  /*15d30*/  FMUL.FTZ R12, R6, R136 ;  /* 0x00000088060c7220 */ /* 0x000fe20000410000 */
[----:B------:R-:W-:Y:S04]  /*15d40*/  FMNMX3.FTZ R0, R0, R60, R59, !PT ;  /* 0x0000003c00007276 */ /* 0x000fe8000781003b */
[----:B------:R-:W-:Y:S04]  /*15d50*/  FMNMX3.FTZ R0, R0, R56, R55, !PT ;  /* 0x0000003800007276 */ /* 0x000fe80007810037 */
[----:B------:R3:W-:Y:S01]  /*15d60*/  MUFU.EX2 R136, R118 ;  /* 0x0000007600887308 */ /* 0x0007e20000000800 */
[----:B------:R-:W-:Y:S09]  /*15d70*/  FMNMX3.FTZ R0, R0, R23, R22, !PT ;  /* 0x0000001700007276 */ /* 0x000ff20007810016 */
[----:B------:R-:W-:Y:S01]  /*15d80*/  MUFU.EX2 R104, R245 ;  /* 0x000000f500687308 */ /* 0x000fe20000000800 */
[----:B------:R-:W4:Y:S09]  /*15d90*/  SHFL.BFLY PT, R4, R0, 0x2, 0x1f ;  /* 0x0c401f0000047f89 */ /* 0x000f3200000e0000 */
[----:B------:R-:W-:Y:S10]  /*15da0*/  MUFU.EX2 R100, R244 ;  /* 0x000000f400647308 */ /* 0x000ff40000000800 */
[----:B------:R-:W-:Y:S10]  /*15db0*/  MUFU.EX2 R97, R243 ;  /* 0x000000f300617308 */ /* 0x000ff40000000800 */
[----:B------:R-:W-:Y:S01]  /*15dc0*/  MUFU.EX2 R93, R227 ;  /* 0x000000e3005d7308 */ /* 0x000fe20000000800 */
[----:B----4-:R-:W-:Y:S05]  /*15dd0*/  FMNMX.FTZ R4, R0, R4, !PT ;  /* 0x0000000400047209 */ /* 0x010fea0007810000 */
[----:B------:R-:W4:Y:S04]  /*15de0*/  SHFL.BFLY PT, R0, R4, 0x1, 0x1f ;  /* 0x0c201f0004007f89 */ /* 0x000f2800000e0000 */
[----:B------:R-:W-:Y:S10]  /*15df0*/  MUFU.EX2 R85, R226 ;  /* 0x000000e200557308 */ /* 0x000ff40000000800 */
[----:B------:R-:W-:Y:S10]  /*15e00*/  MUFU.EX2 R68, R221 ;  /* 0x000000dd00447308 */ /* 0x000ff40000000800 */
[----:B------:R-:W-:Y:S01]  /*15e10*/  MUFU.EX2 R72, R219 ;  /* 0x000000db00487308 */ /* 0x000fe20000000800 */
[----:B----4-:R-:W-:Y:S01]  /*15e20*/  FMNMX.FTZ R0, R4, R0, !PT ;  /* 0x0000000004007209 */ /* 0x010fe20007810000 */
[----:B------:R-:W-:Y:S08]  /*15e30*/  FMUL.FTZ R4, R6, R144 ;  /* 0x0000009006047220 */ /* 0x000ff00000410000 */
[----:B------:R-:W-:Y:S01]  /*15e40*/  MUFU.EX2 R88, R88 ;  /* 0x0000005800587308 */ /* 0x000fe20000000800 */
[C---:B------:R-:W-:Y:S01]  /*15e50*/  FSETP.NEU.FTZ.AND P0, PT, R0.reuse, -INF , PT ;  /* 0xff8000000000780b */ /* 0x040fe20003f1d000 */
[----:B------:R-:W-:Y:S03]  /*15e60*/  FMUL.FTZ R54, R21, R0 ;  /* 0x0000000015367220 */ /* 0x000fe60000410000 */
[----:B------:R-:W-:Y:S05]  /*15e70*/  FSEL R6, R0, RZ, P0 ;  /* 0x000000ff00067208 */ /* 0x000fea0000000000 */
[----:B------:R-:W-:Y:S01]  /*15e80*/  MUFU.EX2 R112, R112 ;  /* 0x0000007000707308 */ /* 0x000fe20000000800 */
[----:B------:R-:W-:Y:S01]  /*15e90*/  FSEL R54, R54, RZ, P0 ;  /* 0x000000ff36367208 */ /* 0x000fe20000000000 */
[----:B------:R-:W-:Y:S01]  /*15ea0*/  FADD.FTZ R6, -R6, R148 ;  /* 0x0000009406067221 */ /* 0x000fe20000010100 */
[----:B------:R-:W-:Y:S01]  /*15eb0*/  FADD.FTZ R148, R29, R199 ;  /* 0x000000c71d947221 */ /* 0x000fe20000010000 */
[----:B------:R-:W-:Y:S02]  /*15ec0*/  ISETP.GT.AND P0, PT, R190, R180, PT ;  /* 0x000000b4be00720c */ /* 0x000fe40003f04270 */
[-CC-:B------:R-:W-:Y:S01]  /*15ed0*/  FFMA.FTZ R76, R34, R21.reuse, -R54.reuse ;  /* 0x00000015224c7223 */ /* 0x180fe20000010836 */
[-CC-:B------:R-:W-:Y:S03]  /*15ee0*/  FFMA.FTZ R84, R38, R21.reuse, -R54.reuse ;  /* 0x0000001526547223 */ /* 0x180fe60000010836 */
[----:B------:R-:W-:Y:S01]  /*15ef0*/  MUFU.EX2 R109, R109 ;  /* 0x0000006d006d7308 */ /* 0x000fe20000000800 */
[-CC-:B------:R-:W-:Y:S01]  /*15f00*/  FFMA.FTZ R96, R43, R21.reuse, -R54.reuse ;  /* 0x000000152b607223 */ /* 0x180fe20000010836 */
[-CC-:B------:R-:W-:Y:S01]  /*15f10*/  FFMA.FTZ R92, R42, R21.reuse, -R54.reuse ;  /* 0x000000152a5c7223 */ /* 0x180fe20000010836 */
[-CC-:B------:R-:W-:Y:S01]  /*15f20*/  FFMA.FTZ R129, R82, R21.reuse, -R54.reuse ;  /* 0x0000001552817223 */ /* 0x180fe20000010836 */
        /* <DEDUP_REMOVED lines=10> */
[-CC-:B------:R-:W-:Y:S01]  /*15fd0*/  FFMA.FTZ R144, R90, R21.reuse, -R54.reuse ;  /* 0x000000155a907223 */ /* 0x180fe20000010836 */
[-CC-:B------:R-:W-:Y:S03]  /*15fe0*/  FFMA.FTZ R90, R44, R21.reuse, -R54.reuse ;  /* 0x000000152c5a7223 */ /* 0x180fe60000010836 */
[----:B------:R-:W-:Y:S01]  /*15ff0*/  MUFU.EX2 R160, R160 ;  /* 0x000000a000a07308 */ /* 0x000fe20000000800 */
[-CC-:B------:R-:W-:Y:S01]  /*16000*/  FFMA.FTZ R140, R86, R21.reuse, -R54.reuse ;  /* 0x00000015568c7223 */ /* 0x180fe20000010836 */
[-CC-:B------:R-:W-:Y:S01]  /*16010*/  FFMA.FTZ R183, R15, R21.reuse, -R54.reuse ;  /* 0x000000150fb77223 */ /* 0x180fe20000010836 */
[----:B------:R-:W-:Y:S01]  /*16020*/  FMUL.FTZ R6, R21, R6 ;  /* 0x0000000615067220 */ /* 0x000fe20000410000 */
[----:B------:R-:W1:Y:S01]  /*16030*/  LDSM.16.MT88.4 R36, [R48] ;  /* 0x000000003024783b */ /* 0x000e620000004200 */
[-CC-:B------:R-:W-:Y:S01]  /*16040*/  FFMA.FTZ R80, R14, R21.reuse, -R54.reuse ;  /* 0x000000150e507223 */ /* 0x180fe20000010836 */
        /* <DEDUP_REMOVED lines=10> */
[----:B------:R-:W4:Y:S01]  /*160f0*/  MUFU.EX2 R24, R6 ;  /* 0x0000000600187308 */ /* 0x000f220000000800 */
[-CC-:B------:R-:W-:Y:S01]  /*16100*/  FFMA.FTZ R108, R67, R21.reuse, -R54.reuse ;  /* 0x00000015436c7223 */ /* 0x180fe20000010836 */
[-CC-:B------:R-:W-:Y:S01]  /*16110*/  FFMA.FTZ R123, R75, R21.reuse, -R54.reuse ;  /* 0x000000154b7b7223 */ /* 0x180fe20000010836 */
[-CC-:B------:R-:W-:Y:S01]  /*16120*/  FFMA.FTZ R75, R31, R21.reuse, -R54.reuse ;  /* 0x000000151f4b7223 */ /* 0x180fe20000010836 */
[-CC-:B--2---:R-:W-:Y:S01]  /*16130*/  FFMA.FTZ R111, R70, R21.reuse, -R54.reuse ;  /* 0x00000015466f7223 */ /* 0x184fe20000010836 */
[--C-:B------:R-:W-:Y:S01]  /*16140*/  FFMA.FTZ R70, R30, R21, -R54.reuse ;  /* 0x000000151e467223 */ /* 0x100fe20000010836 */
[----:B------:R-:W-:Y:S01]  /*16150*/  F2FP.F16.F32.PACK_AB R30, R162, R163 ;  /* 0x000000a3a21e723e */ /* 0x000fe200000000ff */
[-CC-:B------:R-:W-:Y:S03]  /*16160*/  FFMA.FTZ R119, R74, R21.reuse, -R54.reuse ;  /* 0x000000154a777223 */ /* 0x180fe60000010836 */
[----:B------:R-:W2:Y:S01]  /*16170*/  MUFU.EX2 R167, R167 ;  /* 0x000000a700a77308 */ /* 0x000ea20000000800 */
[-CC-:B------:R-:W-:Y:S01]  /*16180*/  FFMA.FTZ R74, R10, R21.reuse, -R54.reuse ;  /* 0x000000150a4a7223 */ /* 0x180fe20000010836 */
[-CC-:B------:R-:W-:Y:S01]  /*16190*/  FFMA.FTZ R154, R94, R21.reuse, -R54.reuse ;  /* 0x000000155e9a7223 */ /* 0x180fe20000010836 */
[-CC-:B------:R-:W-:Y:S01]  /*161a0*/  FFMA.FTZ R128, R79, R21.reuse, -R54.reuse ;  /* 0x000000154f807223 */ /* 0x180fe20000010836 */
[-CC-:B------:R-:W-:Y:S01]  /*161b0*/  FFMA.FTZ R125, R78, R21.reuse, -R54.reuse ;  /* 0x000000154e7d7223 */ /* 0x180fe20000010836 */
[-CC-:B---3--:R-:W-:Y:S01]  /*161c0*/  FFMA.FTZ R118, R71, R21.reuse, -R54.reuse ;  /* 0x0000001547767223 */ /* 0x188fe20000010836 */
[-CC-:B------:R-:W-:Y:S01]  /*161d0*/  FFMA.FTZ R115, R115, R21.reuse, -R54.reuse ;  /* 0x0000001573737223 */ /* 0x180fe20000010836 */
[--C-:B------:R-:W-:Y:S03]  /*161e0*/  FFMA.FTZ R117, R117, R21, -R54.reuse ;  /* 0x0000001575757223 */ /* 0x100fe60000010836 */
[----:B------:R-:W3:Y:S01]  /*161f0*/  MUFU.EX2 R161, R161 ;  /* 0x000000a100a17308 */ /* 0x000ee20000000800 */
[C---:B----4-:R-:W-:Y:S01]  /*16200*/  FMUL.FTZ R6, R24.reuse, R146 ;  /* 0x0000009218067220 */ /* 0x050fe20000410000 */
[C---:B------:R-:W-:Y:S01]  /*16210*/  FMUL.FTZ R10, R24.reuse, R142 ;  /* 0x0000008e180a7220 */ /* 0x040fe20000410000 */
[C---:B------:R-:W-:Y:S01]  /*16220*/  FMUL.FTZ R14, R24.reuse, R138 ;  /* 0x0000008a180e7220 */ /* 0x040fe20000410000 */
[C---:B------:R-:W-:Y:S01]  /*16230*/  FMUL.FTZ R15, R24.reuse, R139 ;  /* 0x0000008b180f7220 */ /* 0x040fe20000410000 */
[C---:B------:R-:W-:Y:S01]  /*16240*/  FMUL.FTZ R18, R24.reuse, R134 ;  /* 0x0000008618127220 */ /* 0x040fe20000410000 */
[C---:B------:R-:W-:Y:S01]  /*16250*/  FMUL.FTZ R19, R24.reuse, R135 ;  /* 0x0000008718137220 */ /* 0x040fe20000410000 */
[--C-:B------:R-:W-:Y:S03]  /*16260*/  FFMA.FTZ R127, R127, R21, -R54.reuse ;  /* 0x000000157f7f7223 */ /* 0x100fe60000010836 */
[----:B------:R4:W-:Y:S01]  /*16270*/  MUFU.EX2 R66, R7 ;  /* 0x0000000700427308 */ /* 0x0009e20000000800 */
[----:B--2---:R-:W-:Y:S01]  /*16280*/  F2FP.F16.F32.PACK_AB R29, R167, R183 ;  /* 0x000000b7a71d723e */ /* 0x004fe200000000ff */
[----:B------:R-:W-:Y:S01]  /*16290*/  FFMA.FTZ R183, R24, R198, R183 ;  /* 0x000000c618b77223 */ /* 0x000fe200000100b7 */
[-CC-:B------:R-:W-:Y:S01]  /*162a0*/  FFMA.FTZ R135, R218, R21.reuse, -R54.reuse ;  /* 0x00000015da877223 */ /* 0x180fe20000010836 */
[-CC-:B------:R-:W-:Y:S01]  /*162b0*/  FFMA.FTZ R138, R215, R21.reuse, -R54.reuse ;  /* 0x00000015d78a7223 */ /* 0x180fe20000010836 */
[-CC-:B------:R-:W-:Y:S01]  /*162c0*/  FFMA.FTZ R139, R214, R21.reuse, -R54.reuse ;  /* 0x00000015d68b7223 */ /* 0x180fe20000010836 */
[-CC-:B------:R-:W-:Y:S01]  /*162d0*/  FFMA.FTZ R146, R211, R21.reuse, -R54.reuse ;  /* 0x00000015d3927223 */ /* 0x180fe20000010836 */
[--C-:B------:R-:W-:Y:S03]  /*162e0*/  FFMA.FTZ R202, R202, R21, -R54.reuse ;  /* 0x00000015caca7223 */ /* 0x100fe60000010836 */
[----:B------:R2:W-:Y:S01]  /*162f0*/  MUFU.EX2 R67, R11 ;  /* 0x0000000b00437308 */ /* 0x0005e20000000800 */
[----:B---3--:R-:W-:Y:S01]  /*16300*/  F2FP.F16.F32.PACK_AB R31, R160, R161 ;  /* 0x000000a1a01f723e */ /* 0x008fe200000000ff */
[-CC-:B------:R-:W-:Y:S01]  /*16310*/  FFMA.FTZ R205, R205, R21.reuse, -R54.reuse ;  /* 0x00000015cdcd7223 */ /* 0x180fe20000010836 */
[-CC-:B------:R-:W-:Y:S01]  /*16320*/  FFMA.FTZ R207, R207, R21.reuse, -R54.reuse ;  /* 0x00000015cfcf7223 */ /* 0x180fe20000010836 */
[-CC-:B------:R-:W-:Y:S01]  /*16330*/  FFMA.FTZ R204, R204, R21.reuse, -R54.reuse ;  /* 0x00000015cccc7223 */ /* 0x180fe20000010836 */
[----:B------:R-:W-:Y:S01]  /*16340*/  FFMA.FTZ R166, R166, R21, -R54 ;  /* 0x00000015a6a67223 */ /* 0x000fe20000010836 */
[----:B------:R-:W-:Y:S01]  /*16350*/  FADD.FTZ R148, R163, R148 ;  /* 0x00000094a3947221 */ /* 0x000fe20000010000 */
[----:B------:R-:W-:Y:S03]  /*16360*/  FADD.FTZ R183, R167, R183 ;  /* 0x000000b7a7b77221 */ /* 0x000fe60000010000 */
[----:B------:R-:W3:Y:S01]  /*16370*/  MUFU.EX2 R156, R156 ;  /* 0x0000009c009c7308 */ /* 0x000ee20000000800 */
[----:B----4-:R-:W-:Y:S01]  /*16380*/  FMUL.FTZ R7, R24, R147 ;  /* 0x0000009318077220 */ /* 0x010fe20000410000 */
[-C--:B------:R-:W-:Y:S01]  /*16390*/  FFMA.FTZ R147, R210, R21.reuse, -R54 ;  /* 0x00000015d2937223 */ /* 0x080fe20000010836 */
[----:B------:R-:W-:Y:S01]  /*163a0*/  FADD.FTZ R162, R162, R148 ;  /* 0x00000094a2a27221 */ /* 0x000fe20000010000 */
[----:B------:R-:W-:Y:S01]  /*163b0*/  FADD.FTZ R183, R161, R183 ;  /* 0x000000b7a1b77221 */ /* 0x000fe20000010000 */
[----:B------:R-:W-:Y:S01]  /*163c0*/  FFMA.FTZ R64, R64, R21, -R54 ;  /* 0x0000001540407223 */ /* 0x000fe20000010836 */
[----:B------:R-:W-:Y:S02]  /*163d0*/  VIADD R190, R190, 0xffffffff ;  /* 0xffffffffbebe7836 */ /* 0x000fe40000000000 */
[----:B------:R-:W-:Y:S02]  /*163e0*/  FADD.FTZ R162, R157, R162 ;  /* 0x000000a29da27221 */ /* 0x000fe40000010000 */
[----:B------:R-:W4:Y:S01]  /*163f0*/  MUFU.EX2 R154, R154 ;  /* 0x0000009a009a7308 */ /* 0x000f220000000800 */
[C---:B------:R-:W-:Y:S05]  /*16400*/  HMMA.16816.F32 R4, R28.reuse, R32, R4 ;  /* 0x000000201c04723c */ /* 0x040fea0000001804 */
[----:B--2---:R-:W-:Y:S01]  /*16410*/  FMUL.FTZ R11, R24, R143 ;  /* 0x0000008f180b7220 */ /* 0x004fe20000410000 */
[----:B------:R-:W-:Y:S03]  /*16420*/  F2FP.F16.F32.PACK_AB R24, R109, R112 ;  /* 0x000000706d18723e */ /* 0x000fe600000000ff */
[----:B------:R-:W-:Y:S01]  /*16430*/  MUFU.EX2 R145, R145 ;  /* 0x0000009100917308 */ /* 0x000fe20000000800 */
[----:B------:R-:W-:Y:S01]  /*16440*/  FADD.FTZ R160, R160, R183 ;  /* 0x000000b7a0a07221 */ /* 0x000fe20000010000 */
[-CC-:B------:R-:W-:Y:S01]  /*16450*/  FFMA.FTZ R63, R63, R21.reuse, -R54.reuse ;  /* 0x000000153f3f7223 */ /* 0x180fe20000010836 */
[-CC-:B------:R-:W-:Y:S01]  /*16460*/  FFMA.FTZ R60, R60, R21.reuse, -R54.reuse ;  /* 0x000000153c3c7223 */ /* 0x180fe20000010836 */
[-C--:B------:R-:W-:Y:S01]  /*16470*/  FFMA.FTZ R59, R59, R21.reuse, -R54 ;  /* 0x000000153b3b7223 */ /* 0x080fe20000010836 */
[C---:B------:R-:W-:Y:S01]  /*16480*/  HMMA.16816.F32 R8, R28.reuse, R34, R8 ;  /* 0x000000221c08723c */ /* 0x040fe20000001808 */
[----:B------:R-:W2:Y:S04]  /*16490*/  LDSM.16.MT88.4 R32, [R48+0x400] ;  /* 0x000400003020783b */ /* 0x000ea80000004200 */
[----:B------:R-:W4:Y:S01]  /*164a0*/  MUFU.EX2 R144, R144 ;  /* 0x0000009000907308 */ /* 0x000f220000000800 */
[----:B---3--:R-:W-:Y:S01]  /*164b0*/  FADD.FTZ R160, R156, R160 ;  /* 0x000000a09ca07221 */ /* 0x008fe20000010000 */
[-CC-:B------:R-:W-:Y:S01]  /*164c0*/  FFMA.FTZ R56, R56, R21.reuse, -R54.reuse ;  /* 0x0000001538387223 */ /* 0x180fe20000010836 */
[-CC-:B------:R-:W-:Y:S01]  /*164d0*/  FFMA.FTZ R55, R55, R21.reuse, -R54.reuse ;  /* 0x0000001537377223 */ /* 0x180fe20000010836 */
[----:B------:R-:W-:Y:S01]  /*164e0*/  FFMA.FTZ R23, R23, R21, -R54 ;  /* 0x0000001517177223 */ /* 0x000fe20000010836 */
[C---:B-1----:R-:W-:Y:S05]  /*164f0*/  HMMA.16816.F32 R12, R28.reuse, R36, R12 ;  /* 0x000000241c0c723c */ /* 0x042fea000000180c */
[----:B------:R-:W1:Y:S01]  /*16500*/  MUFU.EX2 R140, R140 ;  /* 0x0000008c008c7308 */ /* 0x000e620000000800 */
[----:B------:R-:W-:Y:S02]  /*16510*/  IMAD.MOV.U32 R148, RZ, RZ, R0 ;  /* 0x000000ffff947224 */ /* 0x000fe400078e0000 */
[----:B------:R-:W-:Y:S01]  /*16520*/  HMMA.16816.F32 R16, R28, R38, R16 ;  /* 0x000000261c10723c */ /* 0x000fe20000001810 */
[----:B------:R-:W3:Y:S06]  /*16530*/  LDSM.16.MT88.4 R36, [R49+0x5800] ;  /* 0x005800003124783b */ /* 0x000eec0000004200 */
[----:B------:R-:W3:Y:S01]  /*16540*/  MUFU.EX2 R133, R133 ;  /* 0x0000008500857308 */ /* 0x000ee20000000800 */
[C---:B------:R-:W-:Y:S01]  /*16550*/  F2FP.F16.F32.PACK_AB R28, R155.reuse, R157 ;  /* 0x0000009d9b1c723e */ /* 0x040fe200000000ff */
[----:B------:R-:W-:Y:S01]  /*16560*/  FADD.FTZ R155, R155, R162 ;  /* 0x000000a29b9b7221 */ /* 0x000fe20000010000 */
[C---:B----4-:R-:W-:Y:S01]  /*16570*/  F2FP.F16.F32.PACK_AB R29, R154.reuse, R156 ;  /* 0x0000009c9a1d723e */ /* 0x050fe200000000ff */
[----:B------:R-:W-:Y:S01]  /*16580*/  FADD.FTZ R154, R154, R160 ;  /* 0x000000a09a9a7221 */ /* 0x000fe20000010000 */
[----:B------:R-:W-:Y:S01]  /*16590*/  F2FP.F16.F32.PACK_AB R30, R152, R153 ;  /* 0x00000099981e723e */ /* 0x000fe200000000ff */
[----:B------:R-:W-:Y:S01]  /*165a0*/  FADD.FTZ R155, R153, R155 ;  /* 0x0000009b999b7221 */ /* 0x000fe20000010000 */
[----:B------:R-:W-:Y:S03]  /*165b0*/  F2FP.F16.F32.PACK_AB R31, R144, R145 ;  /* 0x00000091901f723e */ /* 0x000fe600000000ff */
[----:B------:R-:W-:Y:S01]  /*165c0*/  MUFU.EX2 R129, R129 ;  /* 0x0000008100817308 */ /* 0x000fe20000000800 */
[----:B------:R-:W-:Y:S01]  /*165d0*/  FADD.FTZ R154, R145, R154 ;  /* 0x0000009a919a7221 */ /* 0x000fe20000010000 */
[----:B------:R-:W-:Y:S03]  /*165e0*/  FADD.FTZ R152, R152, R155 ;  /* 0x0000009b98987221 */ /* 0x000fe60000010000 */
[----:B------:R-:W-:Y:S01]  /*165f0*/  FADD.FTZ R144, R144, R154 ;  /* 0x0000009a90907221 */ /* 0x000fe20000010000 */
[C---:B------:R-:W-:Y:S04]  /*16600*/  HMMA.16816.F32 R4, R28.reuse, R40, R4 ;  /* 0x000000281c04723c */ /* 0x040fe80000001804 */
[----:B------:R-:W4:Y:S01]  /*16610*/  MUFU.EX2 R128, R128 ;  /* 0x0000008000807308 */ /* 0x000f220000000800 */
[----:B------:R-:W-:Y:S01]  /*16620*/  FADD.FTZ R152, R141, R152 ;  /* 0x000000988d987221 */ /* 0x000fe20000010000 */
[----:B-1----:R-:W-:Y:S02]  /*16630*/  FADD.FTZ R144, R140, R144 ;  /* 0x000000908c907221 */ /* 0x002fe40000010000 */
[C---:B------:R-:W-:Y:S01]  /*16640*/  HMMA.16816.F32 R8, R28.reuse, R42, R8 ;  /* 0x0000002a1c08723c */ /* 0x040fe20000001808 */
[----:B------:R-:W-:Y:S05]  /*16650*/  LDSM.16.MT88.4 R40, [R48+0xc00] ;  /* 0x000c00003028783b */ /* 0x000fea0000004200 */
[----:B------:R-:W1:Y:S02]  /*16660*/  MUFU.EX2 R125, R125 ;  /* 0x0000007d007d7308 */ /* 0x000e640000000800 */
[C---:B--2---:R-:W-:Y:S08]  /*16670*/  HMMA.16816.F32 R12, R28.reuse, R32, R12 ;  /* 0x000000201c0c723c */ /* 0x044ff0000000180c */
[----:B------:R-:W2:Y:S01]  /*16680*/  MUFU.EX2 R123, R123 ;  /* 0x0000007b007b7308 */ /* 0x000ea20000000800 */
[----:B------:R-:W-:Y:S01]  /*16690*/  HMMA.16816.F32 R16, R28, R34, R16 ;  /* 0x000000221c10723c */ /* 0x000fe20000001810 */
[----:B------:R-:W2:Y:S08]  /*166a0*/  LDSM.16.MT88.4 R32, [R49+0x5c00] ;  /* 0x005c00003120783b */ /* 0x000eb00000004200 */
[----:B------:R-:W-:Y:S01]  /*166b0*/  MUFU.EX2 R119, R119 ;  /* 0x0000007700777308 */ /* 0x000fe20000000800 */
[C---:B------:R-:W-:Y:S01]  /*166c0*/  F2FP.F16.F32.PACK_AB R28, R136.reuse, R141 ;  /* 0x0000008d881c723e */ /* 0x040fe200000000ff */
[----:B------:R-:W-:Y:S01]  /*166d0*/  FADD.FTZ R136, R136, R152 ;  /* 0x0000009888887221 */ /* 0x000fe20000010000 */
[C---:B---3--:R-:W-:Y:S01]  /*166e0*/  F2FP.F16.F32.PACK_AB R29, R133.reuse, R140 ;  /* 0x0000008c851d723e */ /* 0x048fe200000000ff */
[----:B------:R-:W-:Y:S01]  /*166f0*/  FADD.FTZ R133, R133, R144 ;  /* 0x0000009085857221 */ /* 0x000fe20000010000 */
[----:B------:R-:W-:Y:S01]  /*16700*/  F2FP.F16.F32.PACK_AB R30, R131, R132 ;  /* 0x00000084831e723e */ /* 0x000fe200000000ff */
[----:B------:R-:W-:Y:S01]  /*16710*/  FADD.FTZ R136, R132, R136 ;  /* 0x0000008884887221 */ /* 0x000fe20000010000 */
[C---:B----4-:R-:W-:Y:S03]  /*16720*/  F2FP.F16.F32.PACK_AB R31, R128.reuse, R129 ;  /* 0x00000081801f723e */ /* 0x050fe600000000ff */
[----:B------:R-:W3:Y:S01]  /*16730*/  MUFU.EX2 R118, R118 ;  /* 0x0000007600767308 */ /* 0x000ee20000000800 */
        /* <DEDUP_REMOVED lines=8> */
[----:B------:R-:W1:Y:S05]  /*167c0*/  LDSM.16.MT88.4 R36, [R49+0x6000] ;  /* 0x006000003124783b */ /* 0x000e6a0000004200 */
[----:B------:R-:W1:Y:S02]  /*167d0*/  MUFU.EX2 R108, R108 ;  /* 0x0000006c006c7308 */ /* 0x000e640000000800 */
[C---:B------:R-:W-:Y:S08]  /*167e0*/  HMMA.16816.F32 R12, R28.reuse, R44, R12 ;  /* 0x0000002c1c0c723c */ /* 0x040ff0000000180c */
[----:B------:R-:W-:Y:S01]  /*167f0*/  MUFU.EX2 R103, R103 ;  /* 0x0000006700677308 */ /* 0x000fe20000000800 */
[----:B------:R-:W-:Y:S01]  /*16800*/  HMMA.16816.F32 R16, R28, R46, R16 ;  /* 0x0000002e1c10723c */ /* 0x000fe20000001810 */
[----:B------:R-:W1:Y:S08]  /*16810*/  LDSM.16.MT88.4 R44, [R48+0x1000] ;  /* 0x00100000302c783b */ /* 0x000e700000004200 */
[----:B------:R-:W1:Y:S01]  /*16820*/  MUFU.EX2 R102, R102 ;  /* 0x0000006600667308 */ /* 0x000e620000000800 */
[C---:B------:R-:W-:Y:S01]  /*16830*/  F2FP.F16.F32.PACK_AB R28, R124.reuse, R126 ;  /* 0x0000007e7c1c723e */ /* 0x040fe200000000ff */
[----:B------:R-:W-:Y:S01]  /*16840*/  FADD.FTZ R124, R124, R131 ;  /* 0x000000837c7c7221 */ /* 0x000fe20000010000 */
[C---:B--2---:R-:W-:Y:S01]  /*16850*/  F2FP.F16.F32.PACK_AB R29, R123.reuse, R125 ;  /* 0x0000007d7b1d723e */ /* 0x044fe200000000ff */
[----:B------:R-:W-:Y:S01]  /*16860*/  FADD.FTZ R123, R123, R128 ;  /* 0x000000807b7b7221 */ /* 0x000fe20000010000 */
[----:B------:R-:W-:Y:S01]  /*16870*/  F2FP.F16.F32.PACK_AB R30, R120, R121 ;  /* 0x00000079781e723e */ /* 0x000fe200000000ff */
[----:B------:R-:W-:Y:S01]  /*16880*/  FADD.FTZ R124, R121, R124 ;  /* 0x0000007c797c7221 */ /* 0x000fe20000010000 */
[----:B---3--:R-:W-:Y:S03]  /*16890*/  F2FP.F16.F32.PACK_AB R31, R118, R119 ;  /* 0x00000077761f723e */ /* 0x008fe600000000ff */
[----:B------:R-:W2:Y:S01]  /*168a0*/  MUFU.EX2 R99, R99 ;  /* 0x0000006300637308 */ /* 0x000ea20000000800 */
[----:B------:R-:W-:Y:S01]  /*168b0*/  FADD.FTZ R123, R119, R123 ;  /* 0x0000007b777b7221 */ /* 0x000fe20000010000 */
[----:B------:R-:W-:Y:S03]  /*168c0*/  FADD.FTZ R120, R120, R124 ;  /* 0x0000007c78787221 */ /* 0x000fe60000010000 */
[----:B------:R-:W-:Y:S01]  /*168d0*/  FADD.FTZ R118, R118, R123 ;  /* 0x0000007b76767221 */ /* 0x000fe20000010000 */
[C---:B------:R-:W-:Y:S04]  /*168e0*/  HMMA.16816.F32 R4, R28.reuse, R32, R4 ;  /* 0x000000201c04723c */ /* 0x040fe80000001804 */
[----:B------:R-:W3:Y:S01]  /*168f0*/  MUFU.EX2 R94, R228 ;  /* 0x000000e4005e7308 */ /* 0x000ee20000000800 */
[----:B------:R-:W-:Y:S01]  /*16900*/  FADD.FTZ R120, R113, R120 ;  /* 0x0000007871787221 */ /* 0x000fe20000010000 */
[----:B----4-:R-:W-:Y:S02]  /*16910*/  FADD.FTZ R118, R111, R118 ;  /* 0x000000766f767221 */ /* 0x010fe40000010000 */
[C---:B------:R-:W-:Y:S01]  /*16920*/  HMMA.16816.F32 R8, R28.reuse, R34, R8 ;  /* 0x000000221c08723c */ /* 0x040fe20000001808 */
[----:B------:R-:W4:Y:S05]  /*16930*/  LDSM.16.MT88.4 R32, [R49+0x6400] ;  /* 0x006400003120783b */ /* 0x000f2a0000004200 */
[----:B------:R-:W-:Y:S02]  /*16940*/  MUFU.EX2 R92, R92 ;  /* 0x0000005c005c7308 */ /* 0x000fe40000000800 */
[C---:B------:R-:W-:Y:S08]  /*16950*/  HMMA.16816.F32 R12, R28.reuse, R40, R12 ;  /* 0x000000281c0c723c */ /* 0x040ff0000000180c */
[----:B------:R-:W3:Y:S01]  /*16960*/  MUFU.EX2 R91, R91 ;  /* 0x0000005b005b7308 */ /* 0x000ee20000000800 */
[----:B------:R-:W-:Y:S01]  /*16970*/  HMMA.16816.F32 R16, R28, R42, R16 ;  /* 0x0000002a1c10723c */ /* 0x000fe20000001810 */
[----:B------:R-:W4:Y:S08]  /*16980*/  LDSM.16.MT88.4 R40, [R48+0x1400] ;  /* 0x001400003028783b */ /* 0x000f300000004200 */
[----:B------:R-:W-:Y:S01]  /*16990*/  MUFU.EX2 R83, R225 ;  /* 0x000000e100537308 */ /* 0x000fe20000000800 */
[C---:B------:R-:W-:Y:S01]  /*169a0*/  F2FP.F16.F32.PACK_AB R28, R110.reuse, R113 ;  /* 0x000000716e1c723e */ /* 0x040fe200000000ff */
[----:B------:R-:W-:Y:S01]  /*169b0*/  FADD.FTZ R110, R110, R120 ;  /* 0x000000786e6e7221 */ /* 0x000fe20000010000 */
[C---:B-1----:R-:W-:Y:S01]  /*169c0*/  F2FP.F16.F32.PACK_AB R29, R108.reuse, R111 ;  /* 0x0000006f6c1d723e */ /* 0x042fe200000000ff */
[----:B------:R-:W-:Y:S01]  /*169d0*/  FADD.FTZ R108, R108, R118 ;  /* 0x000000766c6c7221 */ /* 0x000fe20000010000 */
[----:B------:R-:W-:Y:S01]  /*169e0*/  F2FP.F16.F32.PACK_AB R30, R104, R105 ;  /* 0x00000069681e723e */ /* 0x000fe200000000ff */
[----:B------:R-:W-:Y:S01]  /*169f0*/  FADD.FTZ R110, R105, R110 ;  /* 0x0000006e696e7221 */ /* 0x000fe20000010000 */
[----:B------:R-:W-:Y:S03]  /*16a00*/  F2FP.F16.F32.PACK_AB R31, R102, R103 ;  /* 0x00000067661f723e */ /* 0x000fe600000000ff */
[----:B------:R-:W1:Y:S01]  /*16a10*/  MUFU.EX2 R84, R84 ;  /* 0x0000005400547308 */ /* 0x000e620000000800 */
[----:B------:R-:W-:Y:S01]  /*16a20*/  FADD.FTZ R108, R103, R108 ;  /* 0x0000006c676c7221 */ /* 0x000fe20000010000 */
[----:B------:R-:W-:Y:S03]  /*16a30*/  FADD.FTZ R104, R104, R110 ;  /* 0x0000006e68687221 */ /* 0x000fe60000010000 */
[----:B------:R-:W-:Y:S01]  /*16a40*/  FADD.FTZ R102, R102, R108 ;  /* 0x0000006c66667221 */ /* 0x000fe20000010000 */
[C---:B------:R-:W-:Y:S04]  /*16a50*/  HMMA.16816.F32 R4, R28.reuse, R36, R4 ;  /* 0x000000241c04723c */ /* 0x040fe80000001804 */
[----:B------:R-:W1:Y:S01]  /*16a60*/  MUFU.EX2 R82, R82 ;  /* 0x0000005200527308 */ /* 0x000e620000000800 */
[----:B------:R-:W-:Y:S01]  /*16a70*/  FADD.FTZ R104, R100, R104 ;  /* 0x0000006864687221 */ /* 0x000fe20000010000 */
[----:B--2---:R-:W-:Y:S02]  /*16a80*/  FADD.FTZ R102, R99, R102 ;  /* 0x0000006663667221 */ /* 0x004fe40000010000 */
[C---:B------:R-:W-:Y:S01]  /*16a90*/  HMMA.16816.F32 R8, R28.reuse, R38, R8 ;  /* 0x000000261c08723c */ /* 0x040fe20000001808 */
[----:B------:R-:W2:Y:S05]  /*16aa0*/  LDSM.16.MT88.4 R36, [R49+0x6800] ;  /* 0x006800003124783b */ /* 0x000eaa0000004200 */
[----:B------:R-:W-:Y:S02]  /*16ab0*/  MUFU.EX2 R79, R224 ;  /* 0x000000e0004f7308 */ /* 0x000fe40000000800 */
[C---:B------:R-:W-:Y:S08]  /*16ac0*/  HMMA.16816.F32 R12, R28.reuse, R44, R12 ;  /* 0x0000002c1c0c723c */ /* 0x040ff0000000180c */
[----:B------:R-:W2:Y:S01]  /*16ad0*/  MUFU.EX2 R78, R223 ;  /* 0x000000df004e7308 */ /* 0x000ea20000000800 */
[----:B------:R-:W-:Y:S01]  /*16ae0*/  HMMA.16816.F32 R16, R28, R46, R16 ;  /* 0x0000002e1c10723c */ /* 0x000fe20000001810 */
[----:B------:R-:W-:Y:S08]  /*16af0*/  LDSM.16.MT88.4 R44, [R48+0x1c00] ;  /* 0x001c0000302c783b */ /* 0x000ff00000004200 */
[----:B------:R-:W-:Y:S01]  /*16b00*/  MUFU.EX2 R76, R76 ;  /* 0x0000004c004c7308 */ /* 0x000fe20000000800 */
[C---:B------:R-:W-:Y:S01]  /*16b10*/  F2FP.F16.F32.PACK_AB R28, R97.reuse, R100 ;  /* 0x00000064611c723e */ /* 0x040fe200000000ff */
[----:B------:R-:W-:Y:S01]  /*16b20*/  FADD.FTZ R97, R97, R104 ;  /* 0x0000006861617221 */ /* 0x000fe20000010000 */
[C---:B------:R-:W-:Y:S01]  /*16b30*/  F2FP.F16.F32.PACK_AB R29, R96.reuse, R99 ;  /* 0x00000063601d723e */ /* 0x040fe200000000ff */
[----:B------:R-:W-:Y:S01]  /*16b40*/  FADD.FTZ R96, R96, R102 ;  /* 0x0000006660607221 */ /* 0x000fe20000010000 */
[----:B---3--:R-:W-:Y:S01]  /*16b50*/  F2FP.F16.F32.PACK_AB R30, R93, R94 ;  /* 0x0000005e5d1e723e */ /* 0x008fe200000000ff */
[----:B------:R-:W-:Y:S01]  /*16b60*/  FADD.FTZ R97, R94, R97 ;  /* 0x000000615e617221 */ /* 0x000fe20000010000 */
[----:B------:R-:W-:Y:S03]  /*16b70*/  F2FP.F16.F32.PACK_AB R31, R91, R92 ;  /* 0x0000005c5b1f723e */ /* 0x000fe600000000ff */
[----:B------:R-:W3:Y:S01]  /*16b80*/  MUFU.EX2 R75, R75 ;  /* 0x0000004b004b7308 */ /* 0x000ee20000000800 */
[----:B------:R-:W-:Y:S01]  /*16b90*/  FADD.FTZ R96, R92, R96 ;  /* 0x000000605c607221 */ /* 0x000fe20000010000 */
[----:B------:R-:W-:Y:S03]  /*16ba0*/  FADD.FTZ R93, R93, R97 ;  /* 0x000000615d5d7221 */ /* 0x000fe60000010000 */
[----:B------:R-:W-:Y:S01]  /*16bb0*/  FADD.FTZ R91, R91, R96 ;  /* 0x000000605b5b7221 */ /* 0x000fe20000010000 */
[C---:B----4-:R-:W-:Y:S04]  /*16bc0*/  HMMA.16816.F32 R4, R28.reuse, R32, R4 ;  /* 0x000000201c04723c */ /* 0x050fe80000001804 */
[----:B------:R-:W4:Y:S01]  /*16bd0*/  MUFU.EX2 R71, R222 ;  /* 0x000000de00477308 */ /* 0x000f220000000800 */
[----:B------:R-:W-:Y:S01]  /*16be0*/  FADD.FTZ R93, R85, R93 ;  /* 0x0000005d555d7221 */ /* 0x000fe20000010000 */
[----:B-1----:R-:W-:Y:S02]  /*16bf0*/  FADD.FTZ R91, R84, R91 ;  /* 0x0000005b545b7221 */ /* 0x002fe40000010000 */
[C---:B------:R-:W-:Y:S01]  /*16c00*/  HMMA.16816.F32 R8, R28.reuse, R34, R8 ;  /* 0x000000221c08723c */ /* 0x040fe20000001808 */
[----:B------:R-:W1:Y:S05]  /*16c10*/  LDSM.16.MT88.4 R32, [R48+0x1800] ;  /* 0x001800003020783b */ /* 0x000e6a0000004200 */
[----:B------:R-:W4:Y:S02]  /*16c20*/  MUFU.EX2 R70, R70 ;  /* 0x0000004600467308 */ /* 0x000f240000000800 */
[C---:B------:R-:W-:Y:S08]  /*16c30*/  HMMA.16816.F32 R12, R28.reuse, R40, R12 ;  /* 0x000000281c0c723c */ /* 0x040ff0000000180c */
[----:B------:R-:W1:Y:S01]  /*16c40*/  MUFU.EX2 R69, R69 ;  /* 0x0000004500457308 */ /* 0x000e620000000800 */
[----:B------:R-:W-:Y:S01]  /*16c50*/  HMMA.16816.F32 R16, R28, R42, R16 ;  /* 0x0000002a1c10723c */ /* 0x000fe20000001810 */
[----:B------:R-:W1:Y:S08]  /*16c60*/  LDSM.16.MT88.4 R40, [R49+0x6c00] ;  /* 0x006c00003128783b */ /* 0x000e700000004200 */
[----:B------:R-:W-:Y:S01]  /*16c70*/  MUFU.EX2 R74, R74 ;  /* 0x0000004a004a7308 */ /* 0x000fe20000000800 */
[C---:B------:R-:W-:Y:S01]  /*16c80*/  F2FP.F16.F32.PACK_AB R28, R83.reuse, R85 ;  /* 0x00000055531c723e */ /* 0x040fe200000000ff */
[----:B------:R-:W-:Y:S01]  /*16c90*/  FADD.FTZ R83, R83, R93 ;  /* 0x0000005d53537221 */ /* 0x000fe20000010000 */
[C---:B------:R-:W-:Y:S01]  /*16ca0*/  F2FP.F16.F32.PACK_AB R29, R82.reuse, R84 ;  /* 0x00000054521d723e */ /* 0x040fe200000000ff */
[----:B------:R-:W-:Y:S01]  /*16cb0*/  FADD.FTZ R82, R82, R91 ;  /* 0x0000005b52527221 */ /* 0x000fe20000010000 */
[----:B--2---:R-:W-:Y:S01]  /*16cc0*/  F2FP.F16.F32.PACK_AB R30, R78, R79 ;  /* 0x0000004f4e1e723e */ /* 0x004fe200000000ff */
[----:B------:R-:W-:Y:S01]  /*16cd0*/  FADD.FTZ R83, R79, R83 ;  /* 0x000000534f537221 */ /* 0x000fe20000010000 */
[C---:B---3--:R-:W-:Y:S03]  /*16ce0*/  F2FP.F16.F32.PACK_AB R31, R75.reuse, R76 ;  /* 0x0000004c4b1f723e */ /* 0x048fe600000000ff */
[----:B------:R-:W2:Y:S01]  /*16cf0*/  MUFU.EX2 R80, R80 ;  /* 0x0000005000507308 */ /* 0x000ea20000000800 */
[----:B------:R-:W-:Y:S01]  /*16d00*/  FADD.FTZ R82, R76, R82 ;  /* 0x000000524c527221 */ /* 0x000fe20000010000 */
[----:B------:R-:W-:Y:S03]  /*16d10*/  FADD.FTZ R78, R78, R83 ;  /* 0x000000534e4e7221 */ /* 0x000fe60000010000 */
[----:B------:R-:W-:Y:S01]  /*16d20*/  FADD.FTZ R75, R75, R82 ;  /* 0x000000524b4b7221 */ /* 0x000fe20000010000 */
[C---:B------:R-:W-:Y:S04]  /*16d30*/  HMMA.16816.F32 R4, R28.reuse, R36, R4 ;  /* 0x000000241c04723c */ /* 0x040fe80000001804 */
[----:B------:R-:W3:Y:S01]  /*16d40*/  MUFU.EX2 R86, R86 ;  /* 0x0000005600567308 */ /* 0x000ee20000000800 */
[----:B----4-:R-:W-:Y:S01]  /*16d50*/  FADD.FTZ R78, R71, R78 ;  /* 0x0000004e474e7221 */ /* 0x010fe20000010000 */
[----:B------:R-:W-:Y:S02]  /*16d60*/  FADD.FTZ R75, R70, R75 ;  /* 0x0000004b464b7221 */ /* 0x000fe40000010000 */
[C---:B------:R-:W-:Y:S01]  /*16d70*/  HMMA.16816.F32 R8, R28.reuse, R38, R8 ;  /* 0x000000261c08723c */ /* 0x040fe20000001808 */
[----:B------:R-:W4:Y:S05]  /*16d80*/  LDSM.16.MT88.4 R36, [R49+0x7000] ;  /* 0x007000003124783b */ /* 0x000f2a0000004200 */
[----:B------:R-:W4:Y:S02]  /*16d90*/  MUFU.EX2 R90, R90 ;  /* 0x0000005a005a7308 */ /* 0x000f240000000800 */
[C---:B-1----:R-:W-:Y:S08]  /*16da0*/  HMMA.16816.F32 R12, R28.reuse, R32, R12 ;  /* 0x000000201c0c723c */ /* 0x042ff0000000180c */
[----:B------:R-:W-:Y:S01]  /*16db0*/  MUFU.EX2 R98, R98 ;  /* 0x0000006200627308 */ /* 0x000fe20000000800 */
[----:B------:R-:W-:Y:S01]  /*16dc0*/  HMMA.16816.F32 R16, R28, R34, R16 ;  /* 0x000000221c10723c */ /* 0x000fe20000001810 */
[----:B------:R-:W1:Y:S08]  /*16dd0*/  LDSM.16.MT88.4 R32, [R48+0x2000] ;  /* 0x002000003020783b */ /* 0x000e700000004200 */
[----:B------:R-:W4:Y:S01]  /*16de0*/  MUFU.EX2 R106, R106 ;  /* 0x0000006a006a7308 */ /* 0x000f220000000800 */
[C---:B------:R-:W-:Y:S01]  /*16df0*/  F2FP.F16.F32.PACK_AB R28, R68.reuse, R71 ;  /* 0x00000047441c723e */ /* 0x040fe200000000ff */
[----:B------:R-:W-:Y:S01]  /*16e00*/  FADD.FTZ R68, R68, R78 ;  /* 0x0000004e44447221 */ /* 0x000fe20000010000 */
[C---:B------:R-:W-:Y:S01]  /*16e10*/  F2FP.F16.F32.PACK_AB R29, R69.reuse, R70 ;  /* 0x00000046451d723e */ /* 0x040fe200000000ff */
[----:B------:R-:W-:Y:S01]  /*16e20*/  FADD.FTZ R69, R69, R75 ;  /* 0x0000004b45457221 */ /* 0x000fe20000010000 */
[----:B------:R-:W-:Y:S01]  /*16e30*/  F2FP.F16.F32.PACK_AB R30, R66, R67 ;  /* 0x00000043421e723e */ /* 0x000fe200000000ff */
[----:B------:R-:W-:Y:S01]  /*16e40*/  FADD.FTZ R68, R67, R68 ;  /* 0x0000004443447221 */ /* 0x000fe20000010000 */
[----:B--2---:R-:W-:Y:S03]  /*16e50*/  F2FP.F16.F32.PACK_AB R31, R80, R74 ;  /* 0x0000004a501f723e */ /* 0x004fe600000000ff */
[----:B------:R-:W-:Y:S01]  /*16e60*/  MUFU.EX2 R115, R115 ;  /* 0x0000007300737308 */ /* 0x000fe20000000800 */
[----:B------:R-:W-:Y:S01]  /*16e70*/  FADD.FTZ R69, R74, R69 ;  /* 0x000000454a457221 */ /* 0x000fe20000010000 */
[----:B------:R-:W-:Y:S03]  /*16e80*/  FADD.FTZ R66, R66, R68 ;  /* 0x0000004442427221 */ /* 0x000fe60000010000 */
[----:B------:R-:W-:Y:S01]  /*16e90*/  FADD.FTZ R80, R80, R69 ;  /* 0x0000004550507221 */ /* 0x000fe20000010000 */
[C---:B------:R-:W-:Y:S04]  /*16ea0*/  HMMA.16816.F32 R4, R28.reuse, R40, R4 ;  /* 0x000000281c04723c */ /* 0x040fe80000001804 */
[----:B------:R-:W-:Y:S01]  /*16eb0*/  MUFU.EX2 R117, R117 ;  /* 0x0000007500757308 */ /* 0x000fe20000000800 */
[----:B------:R-:W-:Y:S01]  /*16ec0*/  FADD.FTZ R66, R77, R66 ;  /* 0x000000424d427221 */ /* 0x000fe20000010000 */
[----:B---3--:R-:W-:Y:S02]  /*16ed0*/  FADD.FTZ R80, R86, R80 ;  /* 0x0000005056507221 */ /* 0x008fe40000010000 */
[C---:B------:R-:W-:Y:S01]  /*16ee0*/  HMMA.16816.F32 R8, R28.reuse, R42, R8 ;  /* 0x0000002a1c08723c */ /* 0x040fe20000001808 */
[----:B------:R-:W2:Y:S05]  /*16ef0*/  LDSM.16.MT88.4 R40, [R49+0x7400] ;  /* 0x007400003128783b */ /* 0x000eaa0000004200 */
[----:B------:R-:W-:Y:S02]  /*16f00*/  MUFU.EX2 R122, R122 ;  /* 0x0000007a007a7308 */ /* 0x000fe40000000800 */
[C---:B------:R-:W-:Y:S08]  /*16f10*/  HMMA.16816.F32 R12, R28.reuse, R44, R12 ;  /* 0x0000002c1c0c723c */ /* 0x040ff0000000180c */
[----:B------:R-:W3:Y:S01]  /*16f20*/  MUFU.EX2 R130, R130 ;  /* 0x0000008200827308 */ /* 0x000ee20000000800 */
[-CC-:B------:R-:W-:Y:S01]  /*16f30*/  FFMA.FTZ R45, R27, R21.reuse, -R54.reuse ;  /* 0x000000151b2d7223 */ /* 0x180fe20000010836 */
[--C-:B------:R-:W-:Y:S01]  /*16f40*/  FFMA.FTZ R44, R159, R21, -R54.reuse ;  /* 0x000000159f2c7223 */ /* 0x100fe20000010836 */
[----:B------:R-:W-:Y:S07]  /*16f50*/  HMMA.16816.F32 R16, R28, R46, R16 ;  /* 0x0000002e1c10723c */ /* 0x000fee0000001810 */
[----:B------:R-:W-:Y:S01]  /*16f60*/  MUFU.EX2 R127, R127 ;  /* 0x0000007f007f7308 */ /* 0x000fe20000000800 */
[----:B------:R-:W-:Y:S01]  /*16f70*/  F2FP.F16.F32.PACK_AB R28, R72, R77 ;  /* 0x0000004d481c723e */ /* 0x000fe200000000ff */
[----:B------:R-:W-:Y:S01]  /*16f80*/  FFMA.FTZ R46, R26, R21, -R54 ;  /* 0x000000151a2e7223 */ /* 0x000fe20000010836 */
[----:B----4-:R-:W-:Y:S01]  /*16f90*/  F2FP.F16.F32.PACK_AB R29, R90, R86 ;  /* 0x000000565a1d723e */ /* 0x010fe200000000ff */
[----:B------:R-:W-:Y:S01]  /*16fa0*/  FADD.FTZ R72, R72, R66 ;  /* 0x0000004248487221 */ /* 0x000fe20000010000 */
[C---:B------:R-:W-:Y:S01]  /*16fb0*/  F2FP.F16.F32.PACK_AB R30, R95.reuse, R88 ;  /* 0x000000585f1e723e */ /* 0x040fe200000000ff */
[----:B------:R-:W-:Y:S01]  /*16fc0*/  FADD.FTZ R90, R90, R80 ;  /* 0x000000505a5a7221 */ /* 0x000fe20000010000 */
[----:B------:R-:W-:Y:S03]  /*16fd0*/  F2FP.F16.F32.PACK_AB R31, R106, R98 ;  /* 0x000000626a1f723e */ /* 0x000fe600000000ff */
[----:B------:R-:W4:Y:S01]  /*16fe0*/  MUFU.EX2 R135, R135 ;  /* 0x0000008700877308 */ /* 0x000f220000000800 */
[----:B---3--:R-:W-:Y:S01]  /*16ff0*/  F2FP.F16.F32.PACK_AB R26, R130, R122 ;  /* 0x0000007a821a723e */ /* 0x008fe200000000ff */
[----:B------:R-:W-:Y:S01]  /*17000*/  FADD.FTZ R72, R88, R72 ;  /* 0x0000004858487221 */ /* 0x000fe20000010000 */
[----:B------:R-:W-:Y:S01]  /*17010*/  FADD.FTZ R90, R98, R90 ;  /* 0x0000005a625a7221 */ /* 0x000fe20000010000 */
[C---:B------:R-:W-:Y:S06]  /*17020*/  HMMA.16816.F32 R4, R28.reuse, R36, R4 ;  /* 0x000000241c04723c */ /* 0x040fec0000001804 */
[----:B------:R3:W-:Y:S01]  /*17030*/  MUFU.EX2 R47, R25 ;  /* 0x00000019002f7308 */ /* 0x0007e20000000800 */
[----:B------:R-:W-:Y:S01]  /*17040*/  FADD.FTZ R95, R95, R72 ;  /* 0x000000485f5f7221 */ /* 0x000fe20000010000 */
[----:B------:R-:W-:Y:S03]  /*17050*/  FADD.FTZ R106, R106, R90 ;  /* 0x0000005a6a6a7221 */ /* 0x000fe60000010000 */
[----:B------:R-:W-:Y:S01]  /*17060*/  FADD.FTZ R95, R112, R95 ;  /* 0x0000005f705f7221 */ /* 0x000fe20000010000 */
[C---:B------:R-:W-:Y:S01]  /*17070*/  HMMA.16816.F32 R8, R28.reuse, R38, R8 ;  /* 0x000000261c08723c */ /* 0x040fe20000001808 */
[----:B------:R-:W2:Y:S03]  /*17080*/  LDSM.16.MT88.4 R36, [R48+0x2400] ;  /* 0x002400003024783b */ /* 0x000ea60000004200 */
[----:B------:R-:W2:Y:S01]  /*17090*/  MUFU.EX2 R134, R217 ;  /* 0x000000d900867308 */ /* 0x000ea20000000800 */
[----:B----4-:R-:W-:Y:S01]  /*170a0*/  F2FP.F16.F32.PACK_AB R27, R135, R127 ;  /* 0x0000007f871b723e */ /* 0x010fe200000000ff */
[----:B------:R-:W-:Y:S01]  /*170b0*/  FADD.FTZ R109, R109, R95 ;  /* 0x0000005f6d6d7221 */ /* 0x000fe20000010000 */
[----:B------:R-:W-:Y:S01]  /*170c0*/  FADD.FTZ R106, R115, R106 ;  /* 0x0000006a736a7221 */ /* 0x000fe20000010000 */
[C---:B-1----:R-:W-:Y:S06]  /*170d0*/  HMMA.16816.F32 R12, R28.reuse, R32, R12 ;  /* 0x000000201c0c723c */ /* 0x042fec000000180c */
[----:B------:R-:W-:Y:S01]  /*170e0*/  MUFU.EX2 R137, R216 ;  /* 0x000000d800897308 */ /* 0x000fe20000000800 */
[C---:B---3--:R-:W-:Y:S01]  /*170f0*/  F2FP.F16.F32.PACK_AB R25, R117.reuse, R115 ;  /* 0x000000737519723e */ /* 0x048fe200000000ff */
[----:B------:R-:W-:Y:S01]  /*17100*/  FADD.FTZ R109, R122, R109 ;  /* 0x0000006d7a6d7221 */ /* 0x000fe20000010000 */
[----:B------:R-:W-:Y:S01]  /*17110*/  FADD.FTZ R117, R117, R106 ;  /* 0x0000006a75757221 */ /* 0x000fe20000010000 */
[----:B------:R-:W-:Y:S01]  /*17120*/  HMMA.16816.F32 R16, R28, R34, R16 ;  /* 0x000000221c10723c */ /* 0x000fe20000001810 */
[----:B------:R-:W1:Y:S05]  /*17130*/  LDSM.16.MT88.4 R28, [R49+0x7800] ;  /* 0x00780000311c783b */ /* 0x000e6a0000004200 */
[----:B------:R-:W3:Y:S01]  /*17140*/  MUFU.EX2 R138, R138 ;  /* 0x0000008a008a7308 */ /* 0x000ee20000000800 */
[----:B------:R-:W-:Y:S01]  /*17150*/  FADD.FTZ R130, R130, R109 ;  /* 0x0000006d82827221 */ /* 0x000fe20000010000 */
[----:B------:R-:W-:Y:S03]  /*17160*/  FADD.FTZ R117, R127, R117 ;  /* 0x000000757f757221 */ /* 0x000fe60000010000 */
[----:B--2---:R-:W-:Y:S01]  /*17170*/  FADD.FTZ R130, R134, R130 ;  /* 0x0000008286827221 */ /* 0x004fe20000010000 */
[C---:B------:R-:W-:Y:S01]  /*17180*/  HMMA.16816.F32 R4, R24.reuse, R40, R4 ;  /* 0x000000281804723c */ /* 0x040fe20000001804 */
[----:B------:R-:W2:Y:S03]  /*17190*/  LDSM.16.MT88.4 R32, [R48+0x2800] ;  /* 0x002800003020783b */ /* 0x000ea60000004200 */
[----:B------:R-:W4:Y:S01]  /*171a0*/  MUFU.EX2 R139, R139 ;  /* 0x0000008b008b7308 */ /* 0x000f220000000800 */
[-CC-:B------:R-:W-:Y:S01]  /*171b0*/  FFMA.FTZ R40, R114, R21.reuse, -R54.reuse ;  /* 0x0000001572287223 */ /* 0x180fe20000010836 */
[-CC-:B------:R-:W-:Y:S01]  /*171c0*/  FFMA.FTZ R41, R107, R21.reuse, -R54.reuse ;  /* 0x000000156b297223 */ /* 0x180fe20000010836 */
[----:B------:R-:W-:Y:S01]  /*171d0*/  FADD.FTZ R135, R135, R117 ;  /* 0x0000007587877221 */ /* 0x000fe20000010000 */
[C---:B------:R-:W-:Y:S06]  /*171e0*/  HMMA.16816.F32 R8, R24.reuse, R42, R8 ;  /* 0x0000002a1808723c */ /* 0x040fec0000001808 */
[----:B------:R-:W1:Y:S01]  /*171f0*/  MUFU.EX2 R142, R213 ;  /* 0x000000d5008e7308 */ /* 0x000e620000000800 */
[-CC-:B------:R-:W-:Y:S01]  /*17200*/  FFMA.FTZ R42, R87, R21.reuse, -R54.reuse ;  /* 0x00000015572a7223 */ /* 0x180fe20000010836 */
[-CC-:B------:R-:W-:Y:S01]  /*17210*/  FFMA.FTZ R43, R81, R21.reuse, -R54.reuse ;  /* 0x00000015512b7223 */ /* 0x180fe20000010836 */
[----:B---3--:R-:W-:Y:S01]  /*17220*/  FADD.FTZ R135, R138, R135 ;  /* 0x000000878a877221 */ /* 0x008fe20000010000 */
[----:B------:R-:W-:Y:S01]  /*17230*/  FFMA.FTZ R54, R22, R21, -R54 ;  /* 0x0000001516367223 */ /* 0x000fe20000010836 */
[C---:B------:R-:W-:Y:S05]  /*17240*/  HMMA.16816.F32 R12, R24.reuse, R36, R12 ;  /* 0x00000024180c723c */ /* 0x040fea000000180c */
[----:B------:R-:W3:Y:S01]  /*17250*/  MUFU.EX2 R143, R212 ;  /* 0x000000d4008f7308 */ /* 0x000ee20000000800 */
[----:B----4-:R-:W-:Y:S02]  /*17260*/  FADD.FTZ R135, R139, R135 ;  /* 0x000000878b877221 */ /* 0x010fe40000010000 */
[----:B------:R-:W-:Y:S07]  /*17270*/  HMMA.16816.F32 R16, R24, R38, R16 ;  /* 0x000000261810723c */ /* 0x000fee0000001810 */
[----:B------:R-:W-:Y:S01]  /*17280*/  MUFU.EX2 R146, R146 ;  /* 0x0000009200927308 */ /* 0x000fe20000000800 */
[----:B------:R-:W4:Y:S01]  /*17290*/  LDSM.16.MT88.4 R36, [R49+0x7c00] ;  /* 0x007c00003124783b */ /* 0x000f220000004200 */
[C---:B------:R-:W-:Y:S01]  /*172a0*/  F2FP.F16.F32.PACK_AB R24, R137.reuse, R134 ;  /* 0x000000868918723e */ /* 0x040fe200000000ff */
[----:B------:R-:W-:Y:S01]  /*172b0*/  FADD.FTZ R137, R137, R130 ;  /* 0x0000008289897221 */ /* 0x000fe20000010000 */
[----:B------:R-:W-:Y:S03]  /*172c0*/  F2FP.F16.F32.PACK_AB R25, R139, R138 ;  /* 0x0000008a8b19723e */ /* 0x000fe600000000ff */
[----:B-1----:R-:W-:Y:S03]  /*172d0*/  FADD.FTZ R137, R142, R137 ;  /* 0x000000898e897221 */ /* 0x002fe60000010000 */
[----:B------:R-:W1:Y:S01]  /*172e0*/  MUFU.EX2 R147, R147 ;  /* 0x0000009300937308 */ /* 0x000e620000000800 */
[C---:B---3--:R-:W-:Y:S01]  /*172f0*/  F2FP.F16.F32.PACK_AB R26, R143.reuse, R142 ;  /* 0x0000008e8f1a723e */ /* 0x048fe200000000ff */
[----:B------:R-:W-:Y:S08]  /*17300*/  FADD.FTZ R143, R143, R137 ;  /* 0x000000898f8f7221 */ /* 0x000ff00000010000 */
[----:B------:R-:W3:Y:S10]  /*17310*/  MUFU.EX2 R199, R209 ;  /* 0x000000d100c77308 */ /* 0x000ef40000000800 */
[----:B------:R-:W4:Y:S01]  /*17320*/  MUFU.EX2 R201, R201 ;  /* 0x000000c900c97308 */ /* 0x000f220000000800 */
[C---:B-1----:R-:W-:Y:S01]  /*17330*/  F2FP.F16.F32.PACK_AB R27, R147.reuse, R146 ;  /* 0x00000092931b723e */ /* 0x042fe200000000ff */
[----:B------:R-:W-:Y:S04]  /*17340*/  FADD.FTZ R146, R146, R135 ;  /* 0x0000008792927221 */ /* 0x000fe80000010000 */
[----:B------:R-:W-:Y:S04]  /*17350*/  FADD.FTZ R146, R147, R146 ;  /* 0x0000009293927221 */ /* 0x000fe80000010000 */
[----:B------:R-:W-:Y:S01]  /*17360*/  MUFU.EX2 R202, R202 ;  /* 0x000000ca00ca7308 */ /* 0x000fe20000000800 */
[----:B---3--:R-:W-:Y:S01]  /*17370*/  FADD.FTZ R143, R199, R143 ;  /* 0x0000008fc78f7221 */ /* 0x008fe20000010000 */
[C---:B------:R-:W-:Y:S08]  /*17380*/  HMMA.16816.F32 R4, R24.reuse, R28, R4 ;  /* 0x0000001c1804723c */ /* 0x040ff00000001804 */
[----:B------:R-:W1:Y:S01]  /*17390*/  MUFU.EX2 R205, R205 ;  /* 0x000000cd00cd7308 */ /* 0x000e620000000800 */
[C---:B------:R-:W-:Y:S01]  /*173a0*/  HMMA.16816.F32 R8, R24.reuse, R30, R8 ;  /* 0x0000001e1808723c */ /* 0x040fe20000001808 */
[----:B------:R-:W3:Y:S08]  /*173b0*/  LDSM.16.MT88.4 R28, [R48+0x2c00] ;  /* 0x002c0000301c783b */ /* 0x000ef00000004200 */
[----:B------:R-:W1:Y:S01]  /*173c0*/  MUFU.EX2 R206, R206 ;  /* 0x000000ce00ce7308 */ /* 0x000e620000000800 */
[C---:B--2---:R-:W-:Y:S09]  /*173d0*/  HMMA.16816.F32 R12, R24.reuse, R32, R12 ;  /* 0x00000020180c723c */ /* 0x044ff2000000180c */
[----:B------:R-:W2:Y:S01]  /*173e0*/  MUFU.EX2 R208, R208 ;  /* 0x000000d000d07308 */ /* 0x000ea20000000800 */
[----:B------:R-:W-:Y:S01]  /*173f0*/  HMMA.16816.F32 R16, R24, R34, R16 ;  /* 0x000000221810723c */ /* 0x000fe20000001810 */
[----:B------:R-:W3:Y:S02]  /*17400*/  LDSM.16.MT88.4 R32, [R49+0x8000] ;  /* 0x008000003120783b */ /* 0x000ee40000004200 */
[C---:B----4-:R-:W-:Y:S01]  /*17410*/  F2FP.F16.F32.PACK_AB R24, R201.reuse, R199 ;  /* 0x000000c7c918723e */ /* 0x050fe200000000ff */
[----:B------:R-:W-:Y:S01]  /*17420*/  FADD.FTZ R201, R201, R143 ;  /* 0x0000008fc9c97221 */ /* 0x000fe20000010000 */
[C---:B-1----:R-:W-:Y:S04]  /*17430*/  F2FP.F16.F32.PACK_AB R25, R205.reuse, R202 ;  /* 0x000000cacd19723e */ /* 0x042fe800000000ff */
[----:B------:R-:W-:Y:S01]  /*17440*/  MUFU.EX2 R207, R207 ;  /* 0x000000cf00cf7308 */ /* 0x000fe20000000800 */
[----:B------:R-:W-:Y:S01]  /*17450*/  FADD.FTZ R202, R202, R146 ;  /* 0x00000092caca7221 */ /* 0x000fe20000010000 */
[----:B------:R-:W-:Y:S01]  /*17460*/  FADD.FTZ R201, R206, R201 ;  /* 0x000000c9cec97221 */ /* 0x000fe20000010000 */
[----:B------:R-:W-:Y:S02]  /*17470*/  LDSM.16.MT88.4 R140, [R49+0x8c00] ;  /* 0x008c0000318c783b */ /* 0x000fe40000004200 */
[----:B------:R-:W-:Y:S05]  /*17480*/  FADD.FTZ R202, R205, R202 ;  /* 0x000000cacdca7221 */ /* 0x000fea0000010000 */
[----:B------:R-:W1:Y:S01]  /*17490*/  MUFU.EX2 R204, R204 ;  /* 0x000000cc00cc7308 */ /* 0x000e620000000800 */
[C---:B--2---:R-:W-:Y:S01]  /*174a0*/  F2FP.F16.F32.PACK_AB R26, R208.reuse, R206 ;  /* 0x000000ced01a723e */ /* 0x044fe200000000ff */
        /* <DEDUP_REMOVED lines=13> */
[----:B------:R-:W4:Y:S01]  /*17580*/  MUFU.EX2 R158, R158 ;  /* 0x0000009e009e7308 */ /* 0x000f220000000800 */
[C---:B---3--:R-:W-:Y:S09]  /*17590*/  HMMA.16816.F32 R12, R24.reuse, R28, R12 ;  /* 0x0000001c180c723c */ /* 0x048ff2000000180c */
[----:B------:R-:W-:Y:S01]  /*175a0*/  MUFU.EX2 R45, R45 ;  /* 0x0000002d002d7308 */ /* 0x000fe20000000800 */
[----:B------:R-:W-:Y:S01]  /*175b0*/  HMMA.16816.F32 R16, R24, R30, R16 ;  /* 0x0000001e1810723c */ /* 0x000fe20000001810 */
[----:B------:R-:W3:Y:S02]  /*175c0*/  LDSM.16.MT88.4 R28, [R49+0x8400] ;  /* 0x00840000311c783b */ /* 0x000ee40000004200 */
[----:B------:R-:W-:Y:S02]  /*175d0*/  F2FP.F16.F32.PACK_AB R24, R200, R203 ;  /* 0x000000cbc818723e */ /* 0x000fe400000000ff */
[----:B-1----:R-:W-:Y:S01]  /*175e0*/  F2FP.F16.F32.PACK_AB R25, R44, R166 ;  /* 0x000000a62c19723e */ /* 0x002fe200000000ff */
[----:B------:R-:W-:Y:S03]  /*175f0*/  FADD.FTZ R166, R166, R207 ;  /* 0x000000cfa6a67221 */ /* 0x000fe60000010000 */
[----:B------:R-:W1:Y:S01]  /*17600*/  MUFU.EX2 R46, R46 ;  /* 0x0000002e002e7308 */ /* 0x000e620000000800 */
[C---:B----4-:R-:W-:Y:S01]  /*17610*/  F2FP.F16.F32.PACK_AB R26, R149.reuse, R158 ;  /* 0x0000009e951a723e */ /* 0x050fe200000000ff */
[----:B------:R-:W-:Y:S01]  /*17620*/  FADD.FTZ R158, R158, R208 ;  /* 0x000000d09e9e7221 */ /* 0x000fe20000010000 */
[----:B------:R-:W-:Y:S03]  /*17630*/  FADD.FTZ R166, R44, R166 ;  /* 0x000000a62ca67221 */ /* 0x000fe60000010000 */
[----:B------:R-:W-:Y:S01]  /*17640*/  FADD.FTZ R158, R149, R158 ;  /* 0x0000009e959e7221 */ /* 0x000fe20000010000 */
[----:B------:R-:W-:Y:S03]  /*17650*/  IMAD.MOV.U32 R149, RZ, RZ, R20 ;  /* 0x000000ffff957224 */ /* 0x000fe600078e0014 */
[----:B------:R-:W-:Y:S01]  /*17660*/  MUFU.EX2 R116, R116 ;  /* 0x0000007400747308 */ /* 0x000fe20000000800 */
[----:B------:R-:W-:Y:S09]  /*17670*/  FADD.FTZ R158, R47, R158 ;  /* 0x0000009e2f9e7221 */ /* 0x000ff20000010000 */
[----:B------:R-:W4:Y:S01]  /*17680*/  MUFU.EX2 R40, R40 ;  /* 0x0000002800287308 */ /* 0x000f220000000800 */
[C---:B-1----:R-:W-:Y:S01]  /*17690*/  F2FP.F16.F32.PACK_AB R27, R46.reuse, R45 ;  /* 0x0000002d2e1b723e */ /* 0x042fe200000000ff */
[----:B------:R-:W-:Y:S04]  /*176a0*/  FADD.FTZ R45, R45, R166 ;  /* 0x000000a62d2d7221 */ /* 0x000fe80000010000 */
[----:B------:R-:W-:Y:S04]  /*176b0*/  FADD.FTZ R45, R46, R45 ;  /* 0x0000002d2e2d7221 */ /* 0x000fe80000010000 */
[----:B------:R-:W1:Y:S01]  /*176c0*/  MUFU.EX2 R41, R41 ;  /* 0x0000002900297308 */ /* 0x000e620000000800 */
[C---:B------:R-:W-:Y:S09]  /*176d0*/  HMMA.16816.F32 R4, R24.reuse, R32, R4 ;  /* 0x000000201804723c */ /* 0x040ff20000001804 */
[----:B------:R-:W-:Y:S01]  /*176e0*/  MUFU.EX2 R101, R101 ;  /* 0x0000006500657308 */ /* 0x000fe20000000800 */
[C---:B------:R-:W-:Y:S01]  /*176f0*/  HMMA.16816.F32 R8, R24.reuse, R34, R8 ;  /* 0x000000221808723c */ /* 0x040fe20000001808 */
[----:B------:R-:W3:Y:S02]  /*17700*/  LDSM.16.MT88.4 R32, [R48+0x3400] ;  /* 0x003400003020783b */ /* 0x000ee40000004200 */
[----:B----4-:R-:W-:Y:S06]  /*17710*/  FADD.FTZ R45, R40, R45 ;  /* 0x0000002d282d7221 */ /* 0x010fec0000010000 */
[----:B------:R-:W4:Y:S01]  /*17720*/  MUFU.EX2 R89, R89 ;  /* 0x0000005900597308 */ /* 0x000f220000000800 */
[C---:B--2---:R-:W-:Y:S09]  /*17730*/  HMMA.16816.F32 R12, R24.reuse, R36, R12 ;  /* 0x00000024180c723c */ /* 0x044ff2000000180c */
[----:B------:R-:W2:Y:S01]  /*17740*/  MUFU.EX2 R42, R42 ;  /* 0x0000002a002a7308 */ /* 0x000ea20000000800 */
[----:B------:R-:W-:Y:S01]  /*17750*/  HMMA.16816.F32 R16, R24, R38, R16 ;  /* 0x000000261810723c */ /* 0x000fe20000001810 */
[----:B------:R-:W3:Y:S02]  /*17760*/  LDSM.16.MT88.4 R36, [R49+0x8800] ;  /* 0x008800003124783b */ /* 0x000ee40000004200 */
[C---:B------:R-:W-:Y:S01]  /*17770*/  F2FP.F16.F32.PACK_AB R24, R116.reuse, R47 ;  /* 0x0000002f7418723e */ /* 0x040fe200000000ff */
[----:B------:R-:W-:Y:S01]  /*17780*/  FADD.FTZ R116, R116, R158 ;  /* 0x0000009e74747221 */ /* 0x000fe20000010000 */
[C---:B-1----:R-:W-:Y:S01]  /*17790*/  F2FP.F16.F32.PACK_AB R25, R41.reuse, R40 ;  /* 0x000000282919723e */ /* 0x042fe200000000ff */
[----:B------:R-:W-:Y:S03]  /*177a0*/  FADD.FTZ R41, R41, R45 ;  /* 0x0000002d29297221 */ /* 0x000fe60000010000 */
[----:B------:R-:W1:Y:S01]  /*177b0*/  MUFU.EX2 R43, R43 ;  /* 0x0000002b002b7308 */ /* 0x000e620000000800 */
[----:B----4-:R-:W-:Y:S01]  /*177c0*/  F2FP.F16.F32.PACK_AB R26, R89, R101 ;  /* 0x00000065591a723e */ /* 0x010fe200000000ff */
[----:B------:R-:W-:Y:S04]  /*177d0*/  FADD.FTZ R116, R101, R116 ;  /* 0x0000007465747221 */ /* 0x000fe80000010000 */
[----:B------:R-:W-:Y:S04]  /*177e0*/  FADD.FTZ R89, R89, R116 ;  /* 0x0000007459597221 */ /* 0x000fe80000010000 */
[----:B------:R-:W4:Y:S01]  /*177f0*/  MUFU.EX2 R73, R73 ;  /* 0x0000004900497308 */ /* 0x000f220000000800 */
[----:B--2---:R-:W-:Y:S09]  /*17800*/  FADD.FTZ R41, R42, R41 ;  /* 0x000000292a297221 */ /* 0x004ff20000010000 */
[----:B------:R-:W2:Y:S01]  /*17810*/  MUFU.EX2 R65, R65 ;  /* 0x0000004100417308 */ /* 0x000ea20000000800 */
[C---:B-1----:R-:W-:Y:S01]  /*17820*/  F2FP.F16.F32.PACK_AB R27, R43.reuse, R42 ;  /* 0x0000002a2b1b723e */ /* 0x042fe200000000ff */
[----:B------:R-:W-:Y:S08]  /*17830*/  FADD.FTZ R41, R43, R41 ;  /* 0x000000292b297221 */ /* 0x000ff00000010000 */
[----:B------:R-:W-:Y:S01]  /*17840*/  MUFU.EX2 R64, R64 ;  /* 0x0000004000407308 */ /* 0x000fe20000000800 */
[C---:B---3--:R-:W-:Y:S03]  /*17850*/  HMMA.16816.F32 R4, R24.reuse, R28, R4 ;  /* 0x0000001c1804723c */ /* 0x048fe60000001804 */
[----:B----4-:R-:W-:Y:S06]  /*17860*/  FADD.FTZ R89, R73, R89 ;  /* 0x0000005949597221 */ /* 0x010fec0000010000 */
[----:B------:R-:W1:Y:S01]  /*17870*/  MUFU.EX2 R63, R63 ;  /* 0x0000003f003f7308 */ /* 0x000e620000000800 */
[C---:B------:R-:W-:Y:S01]  /*17880*/  HMMA.16816.F32 R8, R24.reuse, R30, R8 ;  /* 0x0000001e1808723c */ /* 0x040fe20000001808 */
[----:B------:R-:W3:Y:S08]  /*17890*/  LDSM.16.MT88.4 R28, [R48+0x3800] ;  /* 0x00380000301c783b */ /* 0x000ef00000004200 */
[----:B------:R-:W4:Y:S01]  /*178a0*/  MUFU.EX2 R62, R62 ;  /* 0x0000003e003e7308 */ /* 0x000f220000000800 */
[C---:B------:R-:W-:Y:S09]  /*178b0*/  HMMA.16816.F32 R12, R24.reuse, R32, R12 ;  /* 0x00000020180c723c */ /* 0x040ff2000000180c */
[----:B------:R-:W3:Y:S01]  /*178c0*/  MUFU.EX2 R61, R61 ;  /* 0x0000003d003d7308 */ /* 0x000ee20000000800 */
[----:B------:R-:W-:Y:S01]  /*178d0*/  HMMA.16816.F32 R16, R24, R34, R16 ;  /* 0x000000221810723c */ /* 0x000fe20000001810 */
[----:B------:R-:W3:Y:S02]  /*178e0*/  LDSM.16.MT88.4 R32, [R48+0x3c00] ;  /* 0x003c00003020783b */ /* 0x000ee40000004200 */
[C---:B--2---:R-:W-:Y:S01]  /*178f0*/  F2FP.F16.F32.PACK_AB R24, R65.reuse, R73 ;  /* 0x000000494118723e */ /* 0x044fe200000000ff */
[----:B------:R-:W-:Y:S01]  /*17900*/  FADD.FTZ R65, R65, R89 ;  /* 0x0000005941417221 */ /* 0x000fe20000010000 */
[C---:B-1----:R-:W-:Y:S01]  /*17910*/  F2FP.F16.F32.PACK_AB R25, R63.reuse, R64 ;  /* 0x000000403f19723e */ /* 0x042fe200000000ff */
[----:B------:R-:W-:Y:S03]  /*17920*/  FADD.FTZ R64, R64, R41 ;  /* 0x0000002940407221 */ /* 0x000fe60000010000 */
[----:B------:R-:W-:Y:S01]  /*17930*/  MUFU.EX2 R60, R60 ;  /* 0x0000003c003c7308 */ /* 0x000fe20000000800 */
[----:B----4-:R-:W-:Y:S01]  /*17940*/  FADD.FTZ R65, R62, R65 ;  /* 0x000000413e417221 */ /* 0x010fe20000010000 */
[----:B------:R-:W-:Y:S08]  /*17950*/  FADD.FTZ R64, R63, R64 ;  /* 0x000000403f407221 */ /* 0x000ff00000010000 */
[----:B------:R-:W1:Y:S01]  /*17960*/  MUFU.EX2 R59, R59 ;  /* 0x0000003b003b7308 */ /* 0x000e620000000800 */
[C---:B---3--:R-:W-:Y:S01]  /*17970*/  F2FP.F16.F32.PACK_AB R26, R61.reuse, R62 ;  /* 0x0000003e3d1a723e */ /* 0x048fe200000000ff */
        /* <DEDUP_REMOVED lines=9> */
[C---:B------:R-:W-:Y:S04]  /*17a10*/  HMMA.16816.F32 R8, R24.reuse, R38, R8 ;  /* 0x000000261808723c */ /* 0x040fe80000001808 */
[----:B------:R-:W1:Y:S01]  /*17a20*/  MUFU.EX2 R55, R55 ;  /* 0x0000003700377308 */ /* 0x000e620000000800 */
[C---:B---3--:R-:W-:Y:S01]  /*17a30*/  F2FP.F16.F32.PACK_AB R132, R57.reuse, R58 ;  /* 0x0000003a3984723e */ /* 0x048fe200000000ff */
[----:B------:R-:W-:Y:S02]  /*17a40*/  FADD.FTZ R57, R57, R61 ;  /* 0x0000003d39397221 */ /* 0x000fe40000010000 */
[C---:B------:R-:W-:Y:S06]  /*17a50*/  HMMA.16816.F32 R12, R24.reuse, R28, R12 ;  /* 0x0000001c180c723c */ /* 0x040fec000000180c */
[----:B------:R-:W2:Y:S02]  /*17a60*/  MUFU.EX2 R53, R53 ;  /* 0x0000003500357308 */ /* 0x000ea40000000800 */
[----:B------:R-:W-:Y:S08]  /*17a70*/  HMMA.16816.F32 R16, R24, R30, R16 ;  /* 0x0000001e1810723c */ /* 0x000ff00000001810 */
[----:B------:R-:W3:Y:S01]  /*17a80*/  MUFU.EX2 R51, R51 ;  /* 0x0000003300337308 */ /* 0x000ee20000000800 */
[C---:B-1----:R-:W-:Y:S01]  /*17a90*/  F2FP.F16.F32.PACK_AB R133, R55.reuse, R56 ;  /* 0x000000383785723e */ /* 0x042fe200000000ff */
[----:B------:R-:W-:Y:S04]  /*17aa0*/  FADD.FTZ R56, R56, R60 ;  /* 0x0000003c38387221 */ /* 0x000fe80000010000 */
[----:B------:R-:W-:Y:S04]  /*17ab0*/  FADD.FTZ R56, R55, R56 ;  /* 0x0000003837387221 */ /* 0x000fe80000010000 */
[----:B------:R-:W1:Y:S01]  /*17ac0*/  MUFU.EX2 R23, R23 ;  /* 0x0000001700177308 */ /* 0x000e620000000800 */
[----:B--2---:R-:W-:Y:S09]  /*17ad0*/  FADD.FTZ R57, R53, R57 ;  /* 0x0000003935397221 */ /* 0x004ff20000010000 */
[----:B------:R-:W2:Y:S01]  /*17ae0*/  MUFU.EX2 R54, R54 ;  /* 0x0000003600367308 */ /* 0x000ea20000000800 */
[C---:B---3--:R-:W-:Y:S01]  /*17af0*/  F2FP.F16.F32.PACK_AB R134, R51.reuse, R53 ;  /* 0x000000353386723e */ /* 0x048fe200000000ff */
[----:B------:R-:W-:Y:S01]  /*17b00*/  FADD.FTZ R199, R51, R57 ;  /* 0x0000003933c77221 */ /* 0x000fe20000010000 */
[----:B-1----:R-:W-:Y:S01]  /*17b10*/  FADD.FTZ R56, R23, R56 ;  /* 0x0000003817387221 */ /* 0x002fe20000010000 */
[C---:B--2---:R-:W-:Y:S03]  /*17b20*/  F2FP.F16.F32.PACK_AB R135, R54.reuse, R23 ;  /* 0x000000173687723e */ /* 0x044fe600000000ff */
[----:B------:R-:W-:Y:S04]  /*17b30*/  FADD.FTZ R198, R54, R56 ;  /* 0x0000003836c67221 */ /* 0x000fe80000010000 */
[C---:B------:R-:W-:Y:S08]  /*17b40*/  HMMA.16816.F32 R144, R132.reuse, R140, R4 ;  /* 0x0000008c8490723c */ /* 0x040ff00000001804 */
[C---:B------:R-:W-:Y:S08]  /*17b50*/  HMMA.16816.F32 R140, R132.reuse, R142, R8 ;  /* 0x0000008e848c723c */ /* 0x040ff00000001808 */
[C---:B------:R-:W-:Y:S08]  /*17b60*/  HMMA.16816.F32 R136, R132.reuse, R32, R12 ;  /* 0x000000208488723c */ /* 0x040ff0000000180c */
[----:B------:R-:W-:Y:S01]  /*17b70*/  HMMA.16816.F32 R132, R132, R34, R16 ;  /* 0x000000228484723c */ /* 0x000fe20000001810 */
[----:B------:R-:W-:Y:S08]  /*17b80*/  @!UPT UIADD3 URZ, UPT, UPT, URZ, URZ, URZ ;  /* 0x000000fffffff290 */ /* 0x000ff0000fffe0ff */
[----:B------:R-:W-:Y:S11]  /*17b90*/  @P0 BRA `(.L_x_4077) ;  /* 0xffffff8800700947 */ /* 0x000ff6000383ffff */
.L_x_4070:
        /* <DEDUP_REMOVED lines=11> */
.L_x_4086:
[----:B----4-:R-:W-:Y:S01]  /*17c50*/  FADD.FTZ R4, R198, R4 ;  /* 0x00000004c6047221 */ /* 0x010fe20000010000 */
[----:B------:R-:W2:Y:S01]  /*17c60*/  MUFU.RCP R6, R5 ;  /* 0x0000000500067308 */ /* 0x000ea20000001000 */
[----:B-----5:R-:W-:Y:S02]  /*17c70*/  LOP3.LUT R50, R50, R164, RZ, 0xfc, !PT ;  /* 0x000000a432327212 */ /* 0x020fe400078efcff */
        /* <DEDUP_REMOVED lines=45> */
[----:B------:R1:W-:Y:S01]  /*17f50*/  STS [R150+0x230], R8 ;  /* 0x0002300896007388 */ /* 0x0003e20000000800 */
[----:B------:R-:W-:-:S03]  /*17f60*/  ISETP.NE.AND P0, PT, R193, -0x1, PT ;  /* 0xffffffffc100780c */ /* 0x000fc60003f05270 */
[----:B------:R-:W3:Y:S04]  /*17f70*/  LD.E.64 R26, desc[UR4][R2.64+0x90] ;  /* 0x00009004021a7980 */ /* 0x000ee8000c101b00 */
[----:B------:R-:W3:Y:S04]  /*17f80*/  LD.E.64 R24, desc[UR4][R2.64+0x88] ;  /* 0x0000880402187980 */ /* 0x000ee8000c101b00 */
[----:B------:R1:W5:Y:S04]  /*17f90*/  LD.E.64 R18, desc[UR4][R2.64+0xa0] ;  /* 0x0000a00402127980 */ /* 0x000368000c101b00 */
[----:B------:R1:W5:Y:S04]  /*17fa0*/  LD.E.64 R22, desc[UR4][R2.64+0x70] ;  /* 0x0000700402167980 */ /* 0x000368000c101b00 */
[----:B--2---:R-:W2:Y:S04]  /*17fb0*/  @!P0 LD.E.64 R10, desc[UR4][R2.64+0x80] ;  /* 0x00008004020a8980 */ /* 0x004ea8000c101b00 */
[----:B----4-:R-:W4:Y:S02]  /*17fc0*/  LD.E.U8 R6, desc[UR4][R2.64+0x1c8] ;  /* 0x0001c80402067980 */ /* 0x010f24000c101100 */
[----:B----4-:R-:W-:-:S13]  /*17fd0*/  ISETP.NE.AND P1, PT, R6, RZ, PT ;  /* 0x000000ff0600720c */ /* 0x010fda0003f25270 */
[----:B-1----:R-:W4:Y:S04]  /*17fe0*/  @!P1 LD.E R8, desc[UR4][R2.64+0x60] ;  /* 0x0000600402089980 */ /* 0x002f28000c101900 */
[----:B------:R-:W4:Y:S01]  /*17ff0*/  @!P1 LD.E R13, desc[UR4][R2.64+0xb4] ;  /* 0x0000b404020d9980 */ /* 0x000f22000c101900 */
[-C--:B--2---:R-:W-:Y:S02]  /*18000*/  @!P0 IMAD R6, R11, R188.reuse, RZ ;  /* 0x000000bc0b068224 */ /* 0x084fe400078e02ff */
[----:B------:R-:W-:Y:S01]  /*18010*/  @!P0 IMAD.WIDE.U32 R10, R10, R188, RZ ;  /* 0x000000bc0a0a8225 */ /* 0x000fe200078e00ff */
[----:B------:R-:W-:-:S03]  /*18020*/  SHF.L.U32 R14, R189, 0x6, RZ ;  /* 0x00000006bd0e7819 */ /* 0x000fc600000006ff */
[----:B---3--:R-:W-:Y:S01]  /*18030*/  IMAD R15, R27, R187, RZ ;  /* 0x000000bb1b0f7224 */ /* 0x008fe200078e02ff */
[----:B------:R-:W-:Y:S01]  /*18040*/  @!P0 IADD3 R6, PT, PT, R11, R6, RZ ;  /* 0x000000060b068210 */ /* 0x000fe20007ffe0ff */
[----:B------:R-:W-:Y:S01]  /*18050*/  @P0 IMAD R16, R25, R193, RZ ;  /* 0x000000c119100224 */ /* 0x000fe200078e02ff */
[----:B------:R-:W-:Y:S01]  /*18060*/  @!P0 MOV R12, R10 ;  /* 0x0000000a000c8202 */ /* 0x000fe20000000f00 */
[----:B------:R-:W-:-:S04]  /*18070*/  IMAD.WIDE.U32 R26, R26, R187, RZ ;  /* 0x000000bb1a1a7225 */ /* 0x000fc800078e00ff */
[----:B------:R-:W-:-:S04]  /*18080*/  @P0 IMAD.WIDE.U32 R28, R24, R193, RZ ;  /* 0x000000c1181c0225 */ /* 0x000fc800078e00ff */
[----:B----4-:R-:W-:-:S04]  /*18090*/  @!P1 IMAD R8, R8, R188, R187 ;  /* 0x000000bc08089224 */ /* 0x010fc800078e02bb */
[----:B------:R-:W-:Y:S01]  /*180a0*/  @!P1 IMAD R13, R8, R13, RZ ;  /* 0x0000000d080d9224 */ /* 0x000fe200078e02ff */
[----:B------:R-:W-:Y:S06]  /*180b0*/  @!P1 BRA `(.L_x_4079) ;  /* 0x0000000000149947 */ /* 0x000fec0003800000 */
[----:B------:R-:W2:Y:S04]  /*180c0*/  @!P0 LD.E R8, desc[UR4][R2.64+0xb4] ;  /* 0x0000b40402088980 */ /* 0x000ea8000c101900 */
[----:B------:R-:W3:Y:S01]  /*180d0*/  LD.E R2, desc[UR4][R2.64+0xd4] ;  /* 0x0000d40402027980 */ /* 0x000ee2000c101900 */
[----:B--2---:R-:W-:Y:S02]  /*180e0*/  @!P0 IMAD R193, R8, R188, RZ ;  /* 0x000000bc08c18224 */ /* 0x004fe400078e02ff */
[----:B---3--:R-:W-:-:S05]  /*180f0*/  IMAD R2, R2, R187, RZ ;  /* 0x000000bb02027224 */ /* 0x008fca00078e02ff */
[----:B------:R-:W-:-:S07]  /*18100*/  IADD3 R13, PT, PT, R2, R193, RZ ;  /* 0x000000c1020d7210 */ /* 0x000fce0007ffe0ff */
.L_x_4079:
[----:B------:R-:W-:Y:S01]  /*18110*/  IMAD.MOV.U32 R30, RZ, RZ, R174 ;  /* 0x000000ffff1e7224 */ /* 0x000fe200078e00ae */
[----:B------:R-:W-:Y:S01]  /*18120*/  SHF.R.U32.HI R2, RZ, 0x2, R52 ;  /* 0x00000002ff027819 */ /* 0x000fe20000011634 */
[----:B------:R-:W-:Y:S01]  /*18130*/  IMAD.MOV.U32 R31, RZ, RZ, RZ ;  /* 0x000000ffff1f7224 */ /* 0x000fe200078e00ff */
[----:B------:R-:W-:Y:S05]  /*18140*/  WARPSYNC.ALL ;  /* 0x0000000000007948 */ /* 0x000fea0003800000 */
[----:B------:R-:W-:Y:S01]  /*18150*/  IMAD.WIDE.U32 R30, R14, R24, R30 ;  /* 0x000000180e1e7225 */ /* 0x000fe200078e001e */
[----:B------:R-:W-:Y:S01]  /*18160*/  BAR.SYNC.DEFER_BLOCKING 0x0 ;  /* 0x0000000000007b1d */ /* 0x000fe20000010000 */
[----:B------:R-:W-:-:S02]  /*18170*/  ISETP.GE.AND P1, PT, R2, R173, PT ;  /* 0x000000ad0200720c */ /* 0x000fc40003f26270 */
[----:B------:R-:W-:Y:S01]  /*18180*/  IMAD R3, R25, R14, RZ ;  /* 0x0000000e19037224 */ /* 0x000fe200078e02ff */
[----:B------:R-:W-:Y:S01]  /*18190*/  @P0 MOV R12, R28 ;  /* 0x0000001c000c0202 */ /* 0x000fe20000000f00 */
[----:B------:R-:W-:Y:S01]  /*181a0*/  @P0 IMAD.IADD R6, R29, 0x1, R16 ;  /* 0x000000011d060824 */ /* 0x000fe200078e0210 */
[----:B------:R-:W1:Y:S01]  /*181b0*/  @P4 MUFU.LG2 R5, R5 ;  /* 0x0000000500054308 */ /* 0x000e620000000c00 */
[----:B------:R-:W-:Y:S01]  /*181c0*/  IMAD.IADD R15, R27, 0x1, R15 ;  /* 0x000000011b0f7824 */ /* 0x000fe200078e020f */
[----:B------:R-:W-:Y:S01]  /*181d0*/  IADD3 R3, PT, PT, R31, R3, RZ ;  /* 0x000000031f037210 */ /* 0x000fe20007ffe0ff */
[----:B------:R-:W-:Y:S01]  /*181e0*/  BSSY.RECONVERGENT B0, `(.L_x_4080) ;  /* 0x0000021000007945 */ /* 0x000fe20003800200 */
[----:B------:R-:W-:Y:S01]  /*181f0*/  IADD3 R26, P2, P0, R26, R30, R12 ;  /* 0x0000001e1a1a7210 */ /* 0x000fe2000785e00c */
[----:B------:R-:W-:Y:S01]  /*18200*/  IMAD.MOV.U32 R12, RZ, RZ, 0x7f800000 ;  /* 0x7f800000ff0c7424 */ /* 0x000fe200078e00ff */
[----:B------:R-:W-:Y:S02]  /*18210*/  LOP3.LUT P5, RZ, R52, 0x3, RZ, 0xc0, !PT ;  /* 0x0000000334ff7812 */ /* 0x000fe400078ac0ff */
[----:B------:R-:W2:Y:S01]  /*18220*/  @P3 MUFU.LG2 R4, R4 ;  /* 0x0000000400043308 */ /* 0x000ea20000000c00 */
[----:B------:R-:W-:Y:S01]  /*18230*/  IADD3.X R27, PT, PT, R15, R3, R6, P2, P0 ;  /* 0x000000030f1b7210 */ /* 0x000fe200017e0406 */
[----:B------:R-:W-:Y:S01]  /*18240*/  @!P1 IMAD R3, R25, R2, RZ ;  /* 0x0000000219039224 */ /* 0x000fe200078e02ff */
[C---:B------:R-:W-:Y:S01]  /*18250*/  IADD3 R6, PT, PT, R2.reuse, 0x20, RZ ;  /* 0x0000002002067810 */ /* 0x040fe20007ffe0ff */
[----:B------:R-:W-:-:S03]  /*18260*/  @!P1 IMAD.WIDE.U32 R16, R2, R24, R26 ;  /* 0x0000001802109225 */ /* 0x000fc600078e001a */
[----:B------:R-:W-:Y:S01]  /*18270*/  ISETP.GE.AND P0, PT, R6, R173, PT ;  /* 0x000000ad0600720c */ /* 0x000fe20003f06270 */
[----:B-1----:R-:W-:Y:S01]  /*18280*/  @P4 FMUL.FTZ R5, R5, 0.69314718246459960938 ;  /* 0x3f31721805054820 */ /* 0x002fe20000410000 */
[----:B------:R1:W3:Y:S01]  /*18290*/  LDS.128 R8, [R191] ;  /* 0x00000000bf087984 */ /* 0x0002e20000000c00 */
[----:B------:R-:W-:Y:S02]  /*182a0*/  @!P1 IADD3 R6, PT, PT, R17, R3, RZ ;  /* 0x0000000311069210 */ /* 0x000fe40007ffe0ff */
[----:B-----5:R-:W-:Y:S01]  /*182b0*/  @!P1 LEA R28, P2, R16, R22, 0x1 ;  /* 0x00000016101c9211 */ /* 0x020fe200078408ff */
[----:B------:R-:W-:Y:S01]  /*182c0*/  @P4 FFMA.FTZ R12, R7, R20, R5 ;  /* 0x00000014070c4223 */ /* 0x000fe20000010005 */
[----:B------:R-:W-:Y:S01]  /*182d0*/  MOV R3, 0x7f800000 ;  /* 0x7f80000000037802 */ /* 0x000fe20000000f00 */
[----:B--2---:R-:W-:Y:S01]  /*182e0*/  @P3 FMUL.FTZ R4, R4, 0.69314718246459960938 ;  /* 0x3f31721804043820 */ /* 0x004fe20000410000 */
[----:B------:R-:W-:-:S03]  /*182f0*/  @!P1 LEA.HI.X R29, R16, R23, R6, 0x1, P2 ;  /* 0x00000017101d9211 */ /* 0x000fc600010f0c06 */
        /* <DEDUP_REMOVED lines=15> */
.L_x_4081:
[----:B------:R-:W-:Y:S05]  /*183f0*/  BSYNC.RECONVERGENT B0 ;  /* 0x0000000000007941 */ /* 0x000fea0003800200 */
.L_x_4080:
[----:B---3--:R3:W-:Y:S02]  /*18400*/  @!P1 ST.E.128 desc[UR4][R28.64], R8 ;  /* 0x000000081c009985 */ /* 0x0087e4000c101d04 */
[----:B---3--:R-:W-:Y:S02]  /*18410*/  MOV R8, R186 ;  /* 0x000000ba00087202 */ /* 0x008fe40000000f00 */
[----:B------:R-:W-:-:S04]  /*18420*/  MOV R9, 0x0 ;  /* 0x0000000000097802 */ /* 0x000fc80000000f00 */
[----:B-12-4-:R-:W-:Y:S05]  /*18430*/  @P0 RET.REL.NODEC R8 `(_ZN5flash24flash_fwd_splitkv_kernelI23Flash_fwd_kernel_traitsILi32ELi64ELi256ELi4ELb0ELb0EN7cutlass6half_tE19Flash_kernel_traitsILi32ELi64ELi256ELi4ES3_EELb0ELb1ELb0ELb0ELb1ELb1ELb0ELb0EEEvNS_16Flash_fwd_paramsE) ;  /* 0xfffffe7808f00950 */ /* 0x016fea0003c3ffff */
[----:B------:R-:W-:Y:S01]  /*18440*/  IADD3 R2, P0, PT, R2, 0x20, RZ ;  /* 0x0000002002027810 */ /* 0x000fe20007f1e0ff */
[----:B------:R-:W-:Y:S01]  /*18450*/  IMAD.MOV.U32 R9, RZ, RZ, R27 ;  /* 0x000000ffff097224 */ /* 0x000fe200078e001b */
[----:B------:R-:W-:Y:S01]  /*18460*/  MOV R8, R26 ;  /* 0x0000001a00087202 */ /* 0x000fe20000000f00 */
[----:B------:R-:W-:Y:S01]  /*18470*/  IMAD.MOV.U32 R187, RZ, RZ, 0x0 ;  /* 0x00000000ffbb7424 */ /* 0x000fe200078e00ff */
[----:B------:R-:W-:-:S03]  /*18480*/  IADD3.X R0, PT, PT, RZ, RZ, RZ, P0, !PT ;  /* 0x000000ffff007210 */ /* 0x000fc600007fe4ff */
[----:B------:R-:W-:-:S04]  /*18490*/  IMAD.WIDE.U32 R8, R24, R2, R8 ;  /* 0x0000000218087225 */ /* 0x000fc800078e0008 */
[----:B------:R-:W-:-:S04]  /*184a0*/  IMAD R0, R0, R24, RZ ;  /* 0x0000001800007224 */ /* 0x000fc800078e02ff */
[----:B------:R-:W-:Y:S01]  /*184b0*/  IMAD R0, R25, R2, R0 ;  /* 0x0000000219007224 */ /* 0x000fe200078e0200 */
[----:B------:R-:W-:-:S04]  /*184c0*/  LEA R2, P0, R8, R22, 0x1 ;  /* 0x0000001608027211 */ /* 0x000fc800078008ff */
[----:B------:R-:W-:-:S04]  /*184d0*/  IADD3 R0, PT, PT, R9, R0, RZ ;  /* 0x0000000009007210 */ /* 0x000fc80007ffe0ff */
[----:B------:R-:W-:-:S05]  /*184e0*/  LEA.HI.X R3, R8, R23, R0, 0x1, P0 ;  /* 0x0000001708037211 */ /* 0x000fca00000f0c00 */
[----:B------:R1:W-:Y:S02]  /*184f0*/  ST.E.128 desc[UR4][R2.64], R4 ;  /* 0x0000000402007985 */ /* 0x0003e4000c101d04 */
[----:B-1----:R-:W-:Y:S05]  /*18500*/  RET.REL.NODEC R186 `(_ZN5flash24flash_fwd_splitkv_kernelI23Flash_fwd_kernel_traitsILi32ELi64ELi256ELi4ELb0ELb0EN7cutlass6half_tE19Flash_kernel_traitsILi32ELi64ELi256ELi4ES3_EELb0ELb1ELb0ELb0ELb1ELb1ELb0ELb0EEEvNS_16Flash_fwd_paramsE) ;  /* 0xfffffe78babc7950 */ /* 0x002fea0003c3ffff */
.L_x_4078:
[----:B------:R-:W-:Y:S01]  /*18510*/  MOV R4, 0x1f ;  /* 0x0000001f00047802 */ /* 0x000fe20000000f00 */
[----:B------:R-:W-:Y:S01]  /*18520*/  IMAD.MOV.U32 R5, RZ, RZ, 0x2 ;  /* 0x00000002ff057424 */ /* 0x000fe200078e00ff */
[----:B------:R-:W-:Y:S01]  /*18530*/  MOV R8, R199 ;  /* 0x000000c700087202 */ /* 0x000fe20000000f00 */
[----:B------:R-:W-:-:S07]  /*18540*/  IMAD.MOV.U32 R6, RZ, RZ, -0x1 ;  /* 0xffffffffff067424 */ /* 0x000fce00078e00ff */
[----:B-1---5:R-:W-:Y:S05]  /*18550*/  WARPSYNC.COLLECTIVE R6, `(.L_x_4082) ;  /* 0x0000000006087348 */ /* 0x022fea0003c00000 */
[----:B------:R2:W3:Y:S02]  /*18560*/  SHFL.BFLY P0, R4, R8, R5, R4 ;  /* 0x0c00000508047389 */ /* 0x0004e40000000004 */
[----:B-123-5:R-:W-:Y:S05]  /*18570*/  ENDCOLLECTIVE ;  /* 0x000000000000791b */ /* 0x02efea0003800000 */
.L_x_4082:
        /* <DEDUP_REMOVED lines=8> */
.L_x_4083:
[----:B------:R-:W-:Y:S01]  /*18600*/  MOV R9, R4 ;  /* 0x0000000400097202 */ /* 0x000fe20000000f00 */
[----:B------:R-:W-:Y:S01]  /*18610*/  IMAD.MOV.U32 R8, RZ, RZ, R198 ;  /* 0x000000ffff087224 */ /* 0x000fe200078e00c6 */
[----:B------:R-:W-:Y:S02]  /*18620*/  MOV R4, 0x1f ;  /* 0x0000001f00047802 */ /* 0x000fe40000000f00 */
[----:B------:R-:W-:-:S07]  /*18630*/  MOV R5, 0x2 ;  /* 0x0000000200057802 */ /* 0x000fce0000000f00 */
[----:B------:R-:W-:Y:S05]  /*18640*/  WARPSYNC.COLLECTIVE R6, `(.L_x_4084) ;  /* 0x0000000006087348 */ /* 0x000fea0003c00000 */
[----:B------:R1:W2:Y:S02]  /*18650*/  SHFL.BFLY P0, R4, R8, R5, R4 ;  /* 0x0c00000508047389 */ /* 0x0002a40000000004 */
[----:B-12---:R-:W-:Y:S05]  /*18660*/  ENDCOLLECTIVE ;  /* 0x000000000000791b */ /* 0x006fea0003800000 */
.L_x_4084:
[----:B------:R-:W-:Y:S01]  /*18670*/  FADD.FTZ R198, R4, R198 ;  /* 0x000000c604c67221 */ /* 0x000fe20000010000 */
[----:B------:R-:W-:Y:S02]  /*18680*/  MOV R4, 0x1f ;  /* 0x0000001f00047802 */ /* 0x000fe40000000f00 */
[----:B------:R-:W-:Y:S01]  /*18690*/  MOV R5, 0x1 ;  /* 0x0000000100057802 */ /* 0x000fe20000000f00 */
[----:B------:R-:W-:-:S07]  /*186a0*/  IMAD.MOV.U32 R8, RZ, RZ, R198 ;  /* 0x000000ffff087224 */ /* 0x000fce00078e00c6 */
[----:B------:R-:W-:Y:S05]  /*186b0*/  WARPSYNC.COLLECTIVE R6, `(.L_x_4085) ;  /* 0x0000000006087348 */ /* 0x000fea0003c00000 */
[----:B------:R1:W2:Y:S02]  /*186c0*/  SHFL.BFLY P0, R4, R8, R5, R4 ;  /* 0x0c00000508047389 */ /* 0x0002a40000000004 */
[----:B-12---:R-:W-:Y:S05]  /*186d0*/  ENDCOLLECTIVE ;  /* 0x000000000000791b */ /* 0x006fea0003800000 */
.L_x_4085:
[----:B------:R-:W-:Y:S01]  /*186e0*/  FADD.FTZ R5, R199, R9 ;  /* 0x00000009c7057221 */ /* 0x000fe20000010000 */
[----:B------:R-:W-:Y:S06]  /*186f0*/  BRA `(.L_x_4086) ;  /* 0xfffffff400547947 */ /* 0x000fec000383ffff */
.L_x_4087:
        /* <DEDUP_REMOVED lines=16> */
.L_x_10259:


//--------------------- .text._ZN5flash24flash_fwd_splitkv_kernelI23Flash_fwd_kernel_traitsILi32ELi64ELi256ELi4ELb0ELb0EN7cutlass6half_tE19Flash_kernel_traitsILi32ELi64ELi256ELi4ES3_EELb0ELb1ELb1ELb0ELb0ELb0ELb0ELb0EEEvNS_16Flash_fwd_paramsE --------------------------
	.section	.text._ZN5flash24flash_fwd_splitkv_kernelI23Flash_fwd_kernel_traitsILi32ELi64ELi256ELi4ELb0ELb0EN7cutlass6half_tE19Flash_kernel_traitsILi32ELi64ELi256ELi4ES3_EELb0ELb1ELb1ELb0ELb0ELb0ELb0ELb0EEEvNS_16Flash_fwd_paramsE,"ax",@progbits
	.align	128
        .global         _ZN5flash24flash_fwd_splitkv_kernelI23Flash_fwd_kernel_traitsILi32ELi64ELi256ELi4ELb0ELb0EN7cutlass6half_tE19Flash_kernel_traitsILi32ELi64ELi256ELi4ES3_EELb0ELb1ELb1ELb0ELb0ELb0ELb0ELb0EEEvNS_16Flash_fwd_paramsE
        .type           _ZN5flash24flash_fwd_splitkv_kernelI23Flash_fwd_kernel_traitsILi32ELi64ELi256ELi4ELb0ELb0EN7cutlass6half_tE19Flash_kernel_traitsILi32ELi64ELi256ELi4ES3_EELb0ELb1ELb1ELb0ELb0ELb0ELb0ELb0EEEvNS_16Flash_fwd_paramsE,@function
        .size           _ZN5flash24flash_fwd_splitkv_kernelI23Flash_fwd_kernel_traitsILi32ELi64ELi256ELi4ELb0ELb0EN7cutlass6half_tE19Flash_kernel_traitsILi32ELi64ELi256ELi4ES3_EELb0ELb1ELb1ELb0ELb0ELb0ELb0ELb0EEEvNS_16Flash_fwd_paramsE,(.L_x_10260 - _ZN5flash24flash_fwd_splitkv_kernelI23Flash_fwd_kernel_traitsILi32ELi64ELi256ELi4ELb0ELb0EN7cutlass6half_tE19Flash_kernel_traitsILi32ELi64ELi256ELi4ES3_EELb0ELb1ELb1ELb0ELb0ELb0ELb0ELb0EEEvNS_16Flash_fwd_paramsE)
        .other          _ZN5flash24flash_fwd_splitkv_kernelI23Flash_fwd_kernel_traitsILi32ELi64ELi256ELi4ELb0ELb0EN7cutlass6half_tE19Flash_kernel_traitsILi32ELi64ELi256ELi4ES3_EELb0ELb1ELb1ELb0ELb0ELb0ELb0ELb0EEEvNS_16Flash_fwd_paramsE,@"STO_CUDA_ENTRY STV_DEFAULT"
_ZN5flash24flash_fwd_splitkv_kernelI23Flash_fwd_kernel_traitsILi32ELi64ELi256ELi4ELb0ELb0EN7cutlass6half_tE19Flash_kernel_traitsILi32ELi64ELi256ELi4ES3_EELb0ELb1ELb1ELb0ELb0ELb0ELb0ELb0EEEvNS_16Flash_fwd_paramsE:
.text._ZN5flash24flash_fwd_splitkv_kernelI23Flash_fwd_kernel_traitsILi32ELi64ELi256ELi4ELb0ELb0EN7cutlass6half_tE19Flash_kernel_traitsILi32ELi64ELi256ELi4ES3_EELb0ELb1ELb1ELb0ELb0ELb0ELb0ELb0EEEvNS_16Flash_fwd_paramsE:
        /* <DEDUP_REMOVED lines=8> */
[----:B-1-34-:R-:W-:Y:S05]  /*0080*/  CALL.REL.NOINC `($_ZN5flash24flash_fwd_splitkv_kernelI23Flash_fwd_kernel_traitsILi32ELi64ELi256ELi4ELb0ELb0EN7cutlass6half_tE19Flash_kernel_traitsILi32ELi64ELi256ELi4ES3_EELb0ELb1ELb1ELb0ELb0ELb0ELb0ELb0EEEvNS_16Flash_fwd_paramsE$_ZN5flash30compute_attn_1rowblock_splitkvI23Flash_fwd_kernel_traitsILi32ELi64ELi256ELi4ELb0ELb0EN7cutlass6half_tE19Flash_kernel_traitsILi32ELi64ELi256ELi4ES3_EELb0ELb1ELb1ELb0ELb0ELb0ELb0ELb0ENS_16Flash_fwd_paramsEEEvRKT8_iiiii) ;  /* 0x0000000000087944 */ /* 0x01afea0003c00000 */
[----:B------:R-:W-:Y:S05]  /*0090*/  BSYNC.RECONVERGENT B3 ;  /* 0x0000000000037941 */ /* 0x000fea0003800200 */
.L_x_4088:
[----:B------:R-:W-:Y:S05]  /*00a0*/  EXIT ;  /* 0x000000000000794d */ /* 0x000fea0003800000 */
        .type           $_ZN5flash24flash_fwd_splitkv_kernelI23Flash_fwd_kernel_traitsILi32ELi64ELi256ELi4ELb0ELb0EN7cutlass6half_tE19Flash_kernel_traitsILi32ELi64ELi256ELi4ES3_EELb0ELb1ELb1ELb0ELb0ELb0ELb0ELb0EEEvNS_16Flash_fwd_paramsE$_ZN5flash30compute_attn_1rowblock_splitkvI23Flash_fwd_kernel_traitsILi32ELi64ELi256ELi4ELb0ELb0EN7cutlass6half_tE19Flash_kernel_traitsILi32ELi64ELi256ELi4ES3_EELb0ELb1ELb1ELb0ELb0ELb0ELb0ELb0ENS_16Flash_fwd_paramsEEEvRKT8_iiiii,@function
        .size           $_ZN5flash24flash_fwd_splitkv_kernelI23Flash_fwd_kernel_traitsILi32ELi64ELi256ELi4ELb0ELb0EN7cutlass6half_tE19Flash_kernel_traitsILi32ELi64ELi256ELi4ES3_EELb0ELb1ELb1ELb0ELb0ELb0ELb0ELb0EEEvNS_16Flash_fwd_paramsE$_ZN5flash30compute_attn_1rowblock_splitkvI23Flash_fwd_kernel_traitsILi32ELi64ELi256ELi4ELb0ELb0EN7cutlass6half_tE19Flash_kernel_traitsILi32ELi64ELi256ELi4ES3_EELb0ELb1ELb1ELb0ELb0ELb0ELb0ELb0ENS_16Flash_fwd_paramsEEEvRKT8_iiiii,(.L_x_10260 - $_ZN5flash24flash_fwd_splitkv_kernelI23Flash_fwd_kernel_traitsILi32ELi64ELi256ELi4ELb0ELb0EN7cutlass6half_tE19Flash_kernel_traitsILi32ELi64ELi256ELi4ES3_EELb0ELb1ELb1ELb0ELb0ELb0ELb0ELb0EEEvNS_16Flash_fwd_paramsE$_ZN5flash30compute_attn_1rowblock_splitkvI23Flash_fwd_kernel_traitsILi32ELi64ELi256ELi4ELb0ELb0EN7cutlass6half_tE19Flash_kernel_traitsILi32ELi64ELi256ELi4ES3_EELb0ELb1ELb1ELb0ELb0ELb0ELb0ELb0ENS_16Flash_fwd_paramsEEEvRKT8_iiiii)
$_ZN5flash24flash_fwd_splitkv_kernelI23Flash_fwd_kernel_traitsILi32ELi64ELi256ELi4ELb0ELb0EN7cutlass6half_tE19Flash_kernel_traitsILi32ELi64ELi256ELi4ES3_EELb0ELb1ELb1ELb0ELb0ELb0ELb0ELb0EEEvNS_16Flash_fwd_paramsE$_ZN5flash30compute_attn_1rowblock_splitkvI23Flash_fwd_kernel_traitsILi32ELi64ELi256ELi4ELb0ELb0EN7cutlass6half_tE19Flash_kernel_traitsILi32ELi64ELi256ELi4ES3_EELb0ELb1ELb1ELb0ELb0ELb0ELb0ELb0ENS_16Flash_fwd_paramsEEEvRKT8_iiiii:
        /* <DEDUP_REMOVED lines=38> */
.L_x_4090:
[----:B------:R-:W-:Y:S05]  /*0310*/  BSYNC.RECONVERGENT B0 ;  /* 0x0000000000007941 */ /* 0x000fea0003800200 */
.L_x_4089:
[----:B------:R-:W-:Y:S04]  /*0320*/  BSSY.RECONVERGENT B0, `(.L_x_4091) ;  /* 0x0000007000007945 */ /* 0x000fe80003800200 */
[----:B------:R-:W-:Y:S05]  /*0330*/  @!P3 BRA `(.L_x_4092) ;  /* 0x000000000014b947 */ /* 0x000fea0003800000 */
[----:B------:R-:W3:Y:S02]  /*0340*/  LD.E.U8 R6, desc[UR4][R2.64+0x1b2] ;  /* 0x0001b20402067980 */ /* 0x000ee4000c101100 */
[----:B---3--:R-:W-:-:S13]  /*0350*/  ISETP.NE.AND P1, PT, R6, RZ, PT ;  /* 0x000000ff0600720c */ /* 0x008fda0003f25270 */
[----:B------:R-:W3:Y:S02]  /*0360*/  @P1 LD.E R6, desc[UR4][R10.64+0x4] ;  /* 0x000004040a061980 */ /* 0x000ee4000c101900 */
[----:B---3-5:R-:W-:-:S06]  /*0370*/  @P1 IADD3 R221, PT, PT, R6, -R13, RZ ;  /* 0x8000000d06dd1210 */ /* 0x028fcc0007ffe0ff */
[----:B------:R3:W5:Y:S02]  /*0380*/  @!P1 LD.E R221, desc[UR4][R10.64] ;  /* 0x000000040add9980 */ /* 0x000764000c101900 */
.L_x_4092:
[----:B------:R-:W-:Y:S05]  /*0390*/  BSYNC.RECONVERGENT B0 ;  /* 0x0000000000007941 */ /* 0x000fea0003800200 */
.L_x_4091:
        /* <DEDUP_REMOVED lines=8> */
.L_x_4094:
[----:B------:R-:W4:Y:S01]  /*0420*/  LD.E.64 R6, desc[UR4][R2.64+0x108] ;  /* 0x0001080402067980 */ /* 0x000f22000c101b00 */
[----:B------:R-:W-:Y:S01]  /*0430*/  BSSY.RECONVERGENT B0, `(.L_x_4096) ;  /* 0x0000006000007945 */ /* 0x000fe20003800200 */
[----:B------:R-:W-:Y:S01]  /*0440*/  IMAD.MOV.U32 R5, RZ, RZ, RZ ;  /* 0x000000ffff057224 */ /* 0x000fe200078e00ff */
[----:B----4-:R-:W-:-:S04]  /*0450*/  ISETP.NE.U32.AND P0, PT, R6, RZ, PT ;  /* 0x000000ff0600720c */ /* 0x010fc80003f05070 */
[----:B------:R-:W-:-:S13]  /*0460*/  ISETP.NE.AND.EX P0, PT, R7, RZ, PT, P0 ;  /* 0x000000ff0700720c */ /* 0x000fda0003f05300 */
[----:B------:R-:W-:Y:S05]  /*0470*/  @!P0 BRA `(.L_x_4097) ;  /* 0x0000000000048947 */ /* 0x000fea0003800000 */
[----:B------:R4:W5:Y:S02]  /*0480*/  LD.E R5, desc[UR4][R2.64+0xbc] ;  /* 0x0000bc0402057980 */ /* 0x000964000c101900 */
.L_x_4097:
[----:B------:R-:W-:Y:S05]  /*0490*/  BSYNC.RECONVERGENT B0 ;  /* 0x0000000000007941 */ /* 0x000fea0003800200 */
.L_x_4096:
[----:B-----5:R-:W-:Y:S02]  /*04a0*/  IADD3 R221, PT, PT, R5, R221, -R12 ;  /* 0x000000dd05dd7210 */ /* 0x020fe40007ffe80c */
.L_x_4095:
[----:B------:R-:W-:Y:S05]  /*04b0*/  BSYNC.RECONVERGENT B1 ;  /* 0x0000000000017941 */ /* 0x000fea0003800200 */
.L_x_4093:
[----:B------:R-:W-:Y:S01]  /*04c0*/  IMAD.SHL.U32 R5, R235, 0x40, RZ ;  /* 0x00000040eb057824 */ /* 0x000fe200078e00ff */
[----:B------:R-:W-:Y:S01]  /*04d0*/  MOV R6, R232 ;  /* 0x000000e800067202 */ /* 0x000fe20000000f00 */
[----:B------:R-:W-:-:S03]  /*04e0*/  IMAD.MOV.U32 R7, RZ, RZ, 0x0 ;  /* 0x00000000ff077424 */ /* 0x000fc600078e00ff */
[----:B------:R-:W-:-:S13]  /*04f0*/  ISETP.GT.AND P0, PT, R236, R5, PT ;  /* 0x00000005ec00720c */ /* 0x000fda0003f04270 */
[----:B-1234-:R-:W-:Y:S05]  /*0500*/  @!P0 RET.REL.NODEC R6 `(_ZN5flash24flash_fwd_splitkv_kernelI23Flash_fwd_kernel_traitsILi32ELi64ELi256ELi4ELb0ELb0EN7cutlass6half_tE19Flash_kernel_traitsILi32ELi64ELi256ELi4ES3_EELb0ELb1ELb1ELb0ELb0ELb0ELb0ELb0EEEvNS_16Flash_fwd_paramsE) ;  /* 0xfffffff806bc8950 */ /* 0x01efea0003c3ffff */
        /* <DEDUP_REMOVED lines=89> */
.L_x_4100:
[----:B------:R-:W-:Y:S05]  /*0aa0*/  BSYNC.RECONVERGENT B0 ;  /* 0x0000000000007941 */ /* 0x000fea0003800200 */
.L_x_4099:
[----:B------:R-:W-:Y:S01]  /*0ab0*/  MOV R233, 0x0 ;  /* 0x0000000000e97802 */ /* 0x000fe20000000f00 */
[----:B------:R1:W-:Y:S03]  /*0ac0*/  @!P3 ST.E desc[UR4][R2.64], R0 ;  /* 0x000000000200b985 */ /* 0x0003e6000c101904 */
[----:B-12---:R-:W-:Y:S05]  /*0ad0*/  @P2 RET.REL.NODEC R232 `(_ZN5flash24flash_fwd_splitkv_kernelI23Flash_fwd_kernel_traitsILi32ELi64ELi256ELi4ELb0ELb0EN7cutlass6half_tE19Flash_kernel_traitsILi32ELi64ELi256ELi4ES3_EELb0ELb1ELb1ELb0ELb0ELb0ELb0ELb0EEEvNS_16Flash_fwd_paramsE) ;  /* 0xfffffff4e8482950 */ /* 0x006fea0003c3ffff */
[----:B------:R-:W-:Y:S02]  /*0ae0*/  MOV R5, 0x7f800000 ;  /* 0x7f80000000057802 */ /* 0x000fe40000000f00 */
[----:B------:R-:W-:-:S03]  /*0af0*/  MOV R233, 0x0 ;  /* 0x0000000000e97802 */ /* 0x000fc60000000f00 */
[----:B------:R1:W-:Y:S02]  /*0b00*/  ST.E desc[UR4][R2.64+0x80], R5 ;  /* 0x0000800502007985 */ /* 0x0003e4000c101904 */
[----:B-1----:R-:W-:Y:S05]  /*0b10*/  RET.REL.NODEC R232 `(_ZN5flash24flash_fwd_splitkv_kernelI23Flash_fwd_kernel_traitsILi32ELi64ELi256ELi4ELb0ELb0EN7cutlass6half_tE19Flash_kernel_traitsILi32ELi64ELi256ELi4ES3_EELb0ELb1ELb1ELb0ELb0ELb0ELb0ELb0EEEvNS_16Flash_fwd_paramsE) ;  /* 0xfffffff4e8387950 */ /* 0x002fea0003c3ffff */
.L_x_4098:
        /* <DEDUP_REMOVED lines=81> */
[----:B----4-:R-:W-:-:S04]  /*1030*/  IMAD R4, R215, R11, RZ ;  /* 0x0000000bd7047224 */ /* 0x010fc800078e02ff */
[----:B------:R-:W-:Y:S01]  /*1040*/  @!P0 IMAD.MOV R9, RZ, RZ, -R9 ;  /* 0x000000ffff098224 */ /* 0x000fe200078e0a09 */
[----:B------:R-:W-:-:S05]  /*1050*/  @!P1 LOP3.LUT R9, RZ, R23, RZ, 0x33, !PT ;  /* 0x00000017ff099212 */ /* 0x000fca00078e33ff */
[----:B------:R-:W-:Y:S01]  /*1060*/  IMAD R13, R17, R9, RZ ;  /* 0x00000009110d7224 */ /* 0x000fe200078e02ff */
[----:B--2---:R-:W-:Y:S01]  /*1070*/  SHF.R.S32.HI R7, RZ, 0x1f, R0 ;  /* 0x0000001fff077819 */ /* 0x004fe20000011400 */
[-C--:B------:R-:W-:Y:S02]  /*1080*/  IMAD R6, R19, R0.reuse, RZ ;  /* 0x0000000013067224 */ /* 0x080fe400078e02ff */
        /* <DEDUP_REMOVED lines=17> */
.L_x_4102:
        /* <DEDUP_REMOVED lines=54> */
[----:B------:R-:W-:Y:S02]  /*1500*/  @!P2 IMAD R0, R7, R216, R0 ;  /* 0x000000d80700a224 */ /* 0x000fe400078e0200 */
[----:B------:R-:W-:Y:S01]  /*1510*/  @!P2 IMAD.WIDE.U32 R8, R216, R12, RZ ;  /* 0x0000000cd808a225 */ /* 0x000fe200078e00ff */
[----:B------:R-:W-:-:S03]  /*1520*/  @!P1 LOP3.LUT R6, RZ, R23, RZ, 0x33, !PT ;  /* 0x00000017ff069212 */ /* 0x000fc600078e33ff */
[----:B------:R-:W-:Y:S01]  /*1530*/  IMAD R4, R215, R11, RZ ;  /* 0x0000000bd7047224 */ /* 0x000fe200078e02ff */
[----:B------:R-:W-:Y:S01]  /*1540*/  @!P2 SHF.R.S32.HI R7, RZ, 0x1f, R10 ;  /* 0x0000001fff07a819 */ /* 0x000fe2000001140a */
[----:B------:R-:W-:Y:S01]  /*1550*/  @!P2 IMAD.IADD R21, R9, 0x1, R0 ;  /* 0x000000010915a824 */ /* 0x000fe200078e0200 */
[----:B------:R-:W-:Y:S01]  /*1560*/  @!P2 MOV R20, R8 ;  /* 0x000000080014a202 */ /* 0x000fe20000000f00 */
[----:B------:R-:W-:Y:S01]  /*1570*/  IMAD.IADD R19, R19, 0x1, R4 ;  /* 0x0000000113137824 */ /* 0x000fe200078e0204 */
[----:B------:R-:W-:Y:S01]  /*1580*/  SHF.R.S32.HI R4, RZ, 0x1f, R6 ;  /* 0x0000001fff047819 */ /* 0x000fe20000011406 */
[----:B------:R-:W-:Y:S01]  /*1590*/  @!P2 IMAD R0, R17, R10, RZ ;  /* 0x0000000a1100a224 */ /* 0x000fe200078e02ff */
[----:B------:R-:W-:Y:S01]  /*15a0*/  @P2 IADD3 R12, PT, PT, R12, R13, RZ ;  /* 0x0000000d0c0c2210 */ /* 0x000fe20007ffe0ff */
[----:B------:R-:W-:Y:S02]  /*15b0*/  IMAD R9, R15, R6, RZ ;  /* 0x000000060f097224 */ /* 0x000fe400078e02ff */
[----:B------:R-:W-:-:S02]  /*15c0*/  @!P2 IMAD R0, R16, R7, R0 ;  /* 0x000000071000a224 */ /* 0x000fc400078e0200 */
[----:B------:R-:W-:-:S04]  /*15d0*/  @!P2 IMAD.WIDE.U32 R16, R16, R10, R20 ;  /* 0x0000000a1010a225 */ /* 0x000fc800078e0014 */
[----:B------:R-:W-:-:S04]  /*15e0*/  IMAD.WIDE.U32 R18, R14, R6, R18 ;  /* 0x000000060e127225 */ /* 0x000fc800078e0012 */
[----:B------:R-:W-:Y:S02]  /*15f0*/  IMAD R9, R14, R4, R9 ;  /* 0x000000040e097224 */ /* 0x000fe400078e0209 */
[----:B------:R-:W-:Y:S01]  /*1600*/  @P2 IMAD.WIDE.U32 R14, R216, R12, RZ ;  /* 0x0000000cd80e2225 */ /* 0x000fe200078e00ff */
[----:B------:R-:W-:-:S03]  /*1610*/  @!P2 IADD3 R10, PT, PT, R17, R0, RZ ;  /* 0x00000000110aa210 */ /* 0x000fc60007ffe0ff */
[----:B------:R-:W-:Y:S01]  /*1620*/  @P2 IMAD R6, R217, R12, RZ ;  /* 0x0000000cd9062224 */ /* 0x000fe200078e02ff */
[----:B------:R-:W-:Y:S01]  /*1630*/  IADD3 R0, PT, PT, R19, R9, RZ ;  /* 0x0000000913007210 */ /* 0x000fe20007ffe0ff */
[----:B------:R-:W-:Y:S01]  /*1640*/  @!P2 IMAD.MOV.U32 R12, RZ, RZ, R16 ;  /* 0x000000ffff0ca224 */ /* 0x000fe200078e0010 */
[----:B------:R-:W-:Y:S01]  /*1650*/  MOV R4, R18 ;  /* 0x0000001200047202 */ /* 0x000fe20000000f00 */
[----:B------:R-:W-:Y:S01]  /*1660*/  @P2 IMAD.IADD R10, R15, 0x1, R6 ;  /* 0x000000010f0a2824 */ /* 0x000fe200078e0206 */
[----:B------:R-:W-:Y:S02]  /*1670*/  @P2 MOV R12, R14 ;  /* 0x0000000e000c2202 */ /* 0x000fe40000000f00 */
[----:B------:R-:W-:Y:S02]  /*1680*/  MOV R19, RZ ;  /* 0x000000ff00137202 */ /* 0x000fe40000000f00 */
.L_x_4103:
[----:B------:R-:W-:Y:S05]  /*1690*/  BSYNC.RECONVERGENT B0 ;  /* 0x0000000000007941 */ /* 0x000fea0003800200 */
.L_x_4101:
        /* <DEDUP_REMOVED lines=29> */
[-C--:B-----5:R-:W-:Y:S01]  /*1870*/  IMAD R16, R19, R216.reuse, RZ ;  /* 0x000000d813107224 */ /* 0x0a0fe200078e02ff */
[----:B------:R-:W-:Y:S01]  /*1880*/  SHF.L.U32 R219, R150, 0x3, RZ ;  /* 0x0000000396db7819 */ /* 0x000fe200000006ff */
[----:B------:R-:W-:-:S06]  /*1890*/  IMAD.WIDE.U32 R18, R11, R216, RZ ;  /* 0x000000d80b127225 */ /* 0x000fcc00078e00ff */
[----:B------:R-:W-:Y:S01]  /*18a0*/  @P3 VIADD R21, R21, 0x1 ;  /* 0x0000000115153836 */ /* 0x000fe20000000000 */
[----:B------:R-:W-:-:S03]  /*18b0*/  LOP3.LUT R220, R219, 0x18, RZ, 0xc0, !PT ;  /* 0x00000018dbdc7812 */ /* 0x000fc600078ec0ff */
[----:B------:R-:W-:Y:S01]  /*18c0*/  @!P1 IMAD.MOV R21, RZ, RZ, -R21 ;  /* 0x000000ffff159224 */ /* 0x000fe200078e0a15 */
[----:B------:R-:W-:Y:S01]  /*18d0*/  @!P2 LOP3.LUT R21, RZ, R23, RZ, 0x33, !PT ;  /* 0x00000017ff15a212 */ /* 0x000fe200078e33ff */
[----:B------:R-:W-:Y:S01]  /*18e0*/  IMAD R13, R11, R217, R16 ;  /* 0x000000d90b0d7224 */ /* 0x000fe200078e0210 */
[----:B------:R-:W-:Y:S02]  /*18f0*/  IADD3 R12, P2, P1, R18, R12, R220 ;  /* 0x0000000c120c7210 */ /* 0x000fe4000795e0dc */
[----:B------:R-:W-:Y:S01]  /*1900*/  SHF.R.S32.HI R16, RZ, 0x1f, R21 ;  /* 0x0000001fff107819 */ /* 0x000fe20000011415 */
[-C--:B------:R-:W-:Y:S02]  /*1910*/  IMAD R11, R31, R21.reuse, RZ ;  /* 0x000000151f0b7224 */ /* 0x080fe400078e02ff */
        /* <DEDUP_REMOVED lines=10> */
[--C-:B------:R-:W-:Y:S02]  /*19c0*/  SHF.R.U32.HI R20, RZ, 0x2, R150.reuse ;  /* 0x00000002ff147819 */ /* 0x100fe40000011696 */
[----:B------:R-:W-:Y:S02]  /*19d0*/  IADD3 R218, PT, PT, -R5, R236, RZ ;  /* 0x000000ec05da7210 */ /* 0x000fe40007ffe1ff */
[----:B------:R-:W-:Y:S01]  /*19e0*/  LOP3.LUT R243, R219, 0xc0, RZ, 0xc0, !PT ;  /* 0x000000c0dbf37812 */ /* 0x000fe200078ec0ff */
[----:B------:R-:W-:Y:S01]  /*19f0*/  UMOV UR7, 0x400 ;  /* 0x0000040000077882 */ /* 0x000fe20000000000 */
[----:B------:R-:W-:Y:S02]  /*1a00*/  IMAD R0, R217, R20, RZ ;  /* 0x00000014d9007224 */ /* 0x000fe400078e02ff */
[----:B------:R-:W-:Y:S01]  /*1a10*/  LOP3.LUT R243, R243, 0x18, R150, 0xf8, !PT ;  /* 0x00000018f3f37812 */ /* 0x000fe200078ef896 */
[----:B------:R-:W-:Y:S01]  /*1a20*/  IMAD.WIDE.U32 R16, R20, R216, R16 ;  /* 0x000000d814107225 */ /* 0x000fe200078e0010 */
[----:B------:R-:W-:Y:S01]  /*1a30*/  LOP3.LUT R229, R219, 0x1f20, RZ, 0xc0, !PT ;  /* 0x00001f20dbe57812 */ /* 0x000fe200078ec0ff */
[----:B-1----:R-:W-:-:S02]  /*1a40*/  ULEA UR6, UR6, UR7, 0x18 ;  /* 0x0000000706067291 */ /* 0x002fc4000f8ec0ff */
[----:B------:R-:W-:Y:S02]  /*1a50*/  IMAD R227, R215, R20, RZ ;  /* 0x00000014d7e37224 */ /* 0x000fe400078e02ff */
[----:B------:R-:W-:Y:S01]  /*1a60*/  IMAD.WIDE.U32 R18, R20, R214, R18 ;  /* 0x000000d614127225 */ /* 0x000fe200078e0012 */
[----:B------:R-:W-:Y:S02]  /*1a70*/  IADD3 R231, PT, PT, R17, R0, RZ ;  /* 0x0000000011e77210 */ /* 0x000fe40007ffe0ff */
[----:B------:R-:W-:Y:S01]  /*1a80*/  MOV R21, RZ ;  /* 0x000000ff00157202 */ /* 0x000fe20000000f00 */
[----:B------:R-:W-:Y:S01]  /*1a90*/  IMAD.IADD R227, R19, 0x1, R227 ;  /* 0x0000000113e37824 */ /* 0x000fe200078e02e3 */
[----:B------:R-:W-:Y:S01]  /*1aa0*/  BSSY.RECONVERGENT B0, `(.L_x_4104) ;  /* 0x000002c000007945 */ /* 0x000fe20003800200 */
[----:B------:R-:W-:Y:S02]  /*1ab0*/  IMAD.U32 R210, RZ, RZ, UR6 ;  /* 0x00000006ffd27e24 */ /* 0x000fe4000f8e00ff */
[----:B--2---:R-:W-:-:S04]  /*1ac0*/  @P0 IMAD.WIDE.U32 R12, R8, R238, RZ ;  /* 0x000000ee080c0225 */ /* 0x004fc800078e00ff */
[----:B------:R-:W-:Y:S02]  /*1ad0*/  @P0 IMAD R11, R9, R238, RZ ;  /* 0x000000ee090b0224 */ /* 0x000fe400078e02ff */
[-C--:B---3--:R-:W-:Y:S02]  /*1ae0*/  @!P0 IMAD R10, R29, R233.reuse, RZ ;  /* 0x000000e91d0a8224 */ /* 0x088fe400078e02ff */
[----:B------:R-:W-:-:S04]  /*1af0*/  @!P0 IMAD.WIDE.U32 R28, R28, R233, RZ ;  /* 0x000000e91c1c8225 */ /* 0x000fc800078e00ff */
[----:B------:R-:W-:Y:S02]  /*1b00*/  @!P0 IMAD.MOV.U32 R4, RZ, RZ, R28 ;  /* 0x000000ffff048224 */ /* 0x000fe400078e001c */
[----:B------:R-:W-:Y:S02]  /*1b10*/  @P0 IMAD.MOV.U32 R4, RZ, RZ, R12 ;  /* 0x000000ffff040224 */ /* 0x000fe400078e000c */
[----:B------:R-:W-:Y:S01]  /*1b20*/  @!P0 IMAD.IADD R10, R29, 0x1, R10 ;  /* 0x000000011d0a8824 */ /* 0x000fe200078e020a */
[----:B------:R-:W-:Y:S02]  /*1b30*/  @P0 IADD3 R10, PT, PT, R13, R11, RZ ;  /* 0x0000000b0d0a0210 */ /* 0x000fe40007ffe0ff */
[----:B------:R-:W-:-:S05]  /*1b40*/  IADD3 R12, P1, PT, R220, R4, RZ ;  /* 0x00000004dc0c7210 */ /* 0x000fca0007f3e0ff */
[----:B------:R-:W-:Y:S01]  /*1b50*/  IMAD.X R13, RZ, RZ, R10, P1 ;  /* 0x000000ffff0d7224 */ /* 0x000fe200008e060a */
[----:B------:R-:W-:Y:S02]  /*1b60*/  ISETP.GE.AND P1, PT, R20, R218, PT ;  /* 0x000000da1400720c */ /* 0x000fe40003f26270 */
[----:B------:R-:W-:Y:S01]  /*1b70*/  LOP3.LUT R4, R243, R220, RZ, 0x3c, !PT ;  /* 0x000000dcf3047212 */ /* 0x000fe200078e3cff */
[----:B----4-:R-:W-:Y:S01]  /*1b80*/  IMAD R0, R15, R234, RZ ;  /* 0x000000ea0f007224 */ /* 0x010fe200078e02ff */
[----:B------:R-:W-:Y:S01]  /*1b90*/  LEA R228, P3, R18, R24, 0x1 ;  /* 0x0000001812e47211 */ /* 0x000fe200078608ff */
[----:B------:R-:W-:Y:S01]  /*1ba0*/  IMAD.WIDE.U32 R10, R14, R234, R12 ;  /* 0x000000ea0e0a7225 */ /* 0x000fe200078e000c */
[----:B------:R-:W-:Y:S02]  /*1bb0*/  LOP3.LUT R249, R229, R4, RZ, 0xfc, !PT ;  /* 0x00000004e5f97212 */ /* 0x000fe400078efcff */
[----:B------:R-:W-:Y:S01]  /*1bc0*/  LEA R230, P2, R16, R26, 0x1 ;  /* 0x0000001a10e67211 */ /* 0x000fe200078408ff */
[----:B------:R-:W-:Y:S01]  /*1bd0*/  @!P0 IMAD.MOV.U32 R12, RZ, RZ, R8 ;  /* 0x000000ffff0c8224 */ /* 0x000fe200078e0008 */
[----:B------:R-:W-:Y:S01]  /*1be0*/  LEA.HI.X R227, R18, R25, R227, 0x1, P3 ;  /* 0x0000001912e37211 */ /* 0x000fe200018f0ce3 */
[----:B------:R-:W-:Y:S01]  /*1bf0*/  IMAD.WIDE.U32 R18, R235, 0x40, R20 ;  /* 0x00000040eb127825 */ /* 0x000fe200078e0014 */
[----:B------:R-:W-:-:S02]  /*1c00*/  @!P0 MOV R13, R9 ;  /* 0x00000009000d8202 */ /* 0x000fc40000000f00 */
[----:B------:R-:W-:Y:S01]  /*1c10*/  LEA.HI.X R231, R16, R27, R231, 0x1, P2 ;  /* 0x0000001b10e77211 */ /* 0x000fe200010f0ce7 */
[----:B------:R-:W-:Y:S01]  /*1c20*/  @P0 IMAD.MOV.U32 R13, RZ, RZ, R9 ;  /* 0x000000ffff0d0224 */ /* 0x000fe200078e0009 */
[----:B------:R-:W-:Y:S01]  /*1c30*/  @P0 MOV R12, R8 ;  /* 0x00000008000c0202 */ /* 0x000fe20000000f00 */
[----:B------:R-:W-:Y:S01]  /*1c40*/  IMAD R249, R249, 0x2, R210 ;  /* 0x00000002f9f97824 */ /* 0x000fe200078e02d2 */
        /* <DEDUP_REMOVED lines=16> */
.L_x_4106:
[----:B------:R1:W-:Y:S02]  /*1d50*/  STS.128 [R249], RZ ;  /* 0x000000fff9007388 */ /* 0x0003e40000000c00 */
.L_x_4105:
[----:B------:R-:W-:Y:S05]  /*1d60*/  BSYNC.RECONVERGENT B0 ;  /* 0x0000000000007941 */ /* 0x000fea0003800200 */
.L_x_4104:
        /* <DEDUP_REMOVED lines=23> */
.L_x_4108:
[----:B------:R-:W-:Y:S05]  /*1ee0*/  BSYNC.RECONVERGENT B0 ;  /* 0x0000000000007941 */ /* 0x000fea0003800200 */
.L_x_4107:
        /* <DEDUP_REMOVED lines=13> */
.L_x_4111:
[----:B------:R4:W-:Y:S02]  /*1fc0*/  STS.128 [R249+0x1000], RZ ;  /* 0x001000fff9007388 */ /* 0x0009e40000000c00 */
.L_x_4110:
[----:B------:R-:W-:Y:S05]  /*1fd0*/  BSYNC.RECONVERGENT B0 ;  /* 0x0000000000007941 */ /* 0x000fea0003800200 */
.L_x_4109:
        /* <DEDUP_REMOVED lines=21> */
.L_x_4113:
[----:B------:R-:W-:Y:S05]  /*2130*/  BSYNC.RECONVERGENT B0 ;  /* 0x0000000000007941 */ /* 0x000fea0003800200 */
.L_x_4112:
[----:B------:R-:W-:Y:S01]  /*2140*/  BSSY.RECONVERGENT B0, `(.L_x_4114) ;  /* 0x000000d000007945 */ /* 0x000fe20003800200 */
[----:B------:R-:W-:Y:S02]  /*2150*/  ISETP.GE.AND P2, PT, R10, R5, PT ;  /* 0x000000050a00720c */ /* 0x000fe40003f46270 */
[----:B---34-:R-:W-:Y:S01]  /*2160*/  IADD3 R8, PT, PT, R20, 0xe0, RZ ;  /* 0x000000e014087810 */ /* 0x018fe20007ffe0ff */
        /* <DEDUP_REMOVED lines=10> */
.L_x_4115:
[----:B------:R-:W-:Y:S05]  /*2210*/  BSYNC.RECONVERGENT B0 ;  /* 0x0000000000007941 */ /* 0x000fea0003800200 */
.L_x_4114:
[----:B------:R-:W-:Y:S01]  /*2220*/  BSSY.RECONVERGENT B0, `(.L_x_4116) ;  /* 0x000000c000007945 */ /* 0x000fe20003800200 */
[----:B------:R-:W-:-:S03]  /*2230*/  ISETP.GE.AND P1, PT, R8, R5, PT ;  /* 0x000000050800720c */ /* 0x000fc60003f26270 */
[----:B------:R-:W-:Y:S10]  /*2240*/  @P0 BRA `(.L_x_4117) ;  /* 0x0000000000240947 */ /* 0x000ff40003800000 */
[----:B------:R-:W-:-:S13]  /*2250*/  ISETP.GE.AND P0, PT, R220, R241, PT ;  /* 0x000000f1dc00720c */ /* 0x000fda0003f06270 */
[----:B------:R1:W-:Y:S01]  /*2260*/  @P0 STS.128 [R249+0x2800], RZ ;  /* 0x002800fff9000388 */ /* 0x0003e20000000c00 */
[----:B------:R-:W-:Y:S05]  /*2270*/  @P0 BRA `(.L_x_4117) ;  /* 0x0000000000180947 */ /* 0x000fea0003800000 */
[----:B----4-:R-:W-:-:S04]  /*2280*/  LEA R16, P0, R214, R6, 0x7 ;  /* 0x00000006d6107211 */ /* 0x010fc800078038ff */
[----:B------:R-:W-:-:S05]  /*2290*/  LEA.HI.X R17, R214, R7, R215, 0x7, P0 ;  /* 0x00000007d6117211 */ /* 0x000fca00000f3cd7 */
[----:B------:R-:W-:Y:S01]  /*22a0*/  @!PT LDS RZ, [RZ] ;  /* 0x00000000fffff984 */ /* 0x000fe20000000800 */
[----:B------:R-:W-:Y:S01]  /*22b0*/  @!PT LDS RZ, [RZ] ;  /* 0x00000000fffff984 */ /* 0x000fe20000000800 */
[----:B------:R-:W-:Y:S01]  /*22c0*/  @!PT LDS RZ, [RZ] ;  /* 0x00000000fffff984 */ /* 0x000fe20000000800 */
[----:B------:R4:W-:Y:S04]  /*22d0*/  LDGSTS.E.BYPASS.LTC128B.128 [R249+0x2800], desc[UR4][R16.64] ;  /* 0x0280000010f97fae */ /* 0x0009e8000b981a04 */
.L_x_4117:
[----:B------:R-:W-:Y:S05]  /*22e0*/  BSYNC.RECONVERGENT B0 ;  /* 0x0000000000007941 */ /* 0x000fea0003800200 */
.L_x_4116:
[----:B------:R-:W-:Y:S04]  /*22f0*/  BSSY.RECONVERGENT B0, `(.L_x_4118) ;  /* 0x000000e000007945 */ /* 0x000fe80003800200 */
[----:B------:R-:W-:Y:S05]  /*2300*/  @P4 BRA `(.L_x_4119) ;  /* 0x0000000000304947 */ /* 0x000fea0003800000 */
[----:B------:R-:W-:-:S13]  /*2310*/  ISETP.GE.AND P0, PT, R220, R241, PT ;  /* 0x000000f1dc00720c */ /* 0x000fda0003f06270 */
[----:B------:R1:W-:Y:S01]  /*2320*/  @P0 STS.128 [R249+0x3000], RZ ;  /* 0x003000fff9000388 */ /* 0x0003e20000000c00 */
[----:B------:R-:W-:Y:S05]  /*2330*/  @P0 BRA `(.L_x_4119) ;  /* 0x0000000000240947 */ /* 0x000fea0003800000 */
[----:B----4-:R-:W-:Y:S01]  /*2340*/  MOV R16, R6 ;  /* 0x0000000600107202 */ /* 0x010fe20000000f00 */
        /* <DEDUP_REMOVED lines=8> */
.L_x_4119:
[----:B------:R-:W-:Y:S05]  /*23d0*/  BSYNC.RECONVERGENT B0 ;  /* 0x0000000000007941 */ /* 0x000fea0003800200 */
.L_x_4118:
[----:B------:R-:W-:Y:S04]  /*23e0*/  BSSY.RECONVERGENT B0, `(.L_x_4120) ;  /* 0x000000b000007945 */ /* 0x000fe80003800200 */
[----:B------:R-:W-:Y:S05]  /*23f0*/  @P3 BRA `(.L_x_4121) ;  /* 0x0000000000243947 */ /* 0x000fea0003800000 */
        /* <DEDUP_REMOVED lines=9> */
.L_x_4121:
[----:B------:R-:W-:Y:S05]  /*2490*/  BSYNC.RECONVERGENT B0 ;  /* 0x0000000000007941 */ /* 0x000fea0003800200 */
.L_x_4120:
        /* <DEDUP_REMOVED lines=14> */
.L_x_4123:
[----:B------:R-:W-:Y:S05]  /*2580*/  BSYNC.RECONVERGENT B0 ;  /* 0x0000000000007941 */ /* 0x000fea0003800200 */
.L_x_4122:
        /* <DEDUP_REMOVED lines=12> */
.L_x_4125:
[----:B------:R-:W-:Y:S05]  /*2650*/  BSYNC.RECONVERGENT B0 ;  /* 0x0000000000007941 */ /* 0x000fea0003800200 */
.L_x_4124:
[----:B------:R-:W2:Y:S04]  /*2660*/  LD.E.64 R28, desc[UR4][R2.64+0x1c0] ;  /* 0x0001c004021c7980 */ /* 0x000ea8000c101b00 */
[----:B------:R-:W3:Y:S01]  /*2670*/  LD.E.64 R26, desc[UR4][R2.64+0x1b8] ;  /* 0x0001b804021a7980 */ /* 0x000ee2000c101b00 */
[----:B----4-:R-:W-:Y:S02]  /*2680*/  IMAD.MOV.U32 R16, RZ, RZ, R234 ;  /* 0x000000ffff107224 */ /* 0x010fe400078e00ea */
[----:B------:R-:W-:Y:S01]  /*2690*/  IMAD.MOV.U32 R17, RZ, RZ, RZ ;  /* 0x000000ffff117224 */ /* 0x000fe200078e00ff */
[----:B-1----:R-:W4:Y:S04]  /*26a0*/  LD.E R7, desc[UR4][R2.64+0xd8] ;  /* 0x0000d80402077980 */ /* 0x002f28000c101900 */
[----:B------:R-:W0:Y:S01]  /*26b0*/  LDGDEPBAR ;  /* 0x00000000000079af */ /* 0x000e220000000000 */
[----:B--2---:R-:W-:-:S04]  /*26c0*/  IMAD.WIDE.U32 R16, R233, R28, R16 ;  /* 0x0000001ce9107225 */ /* 0x004fc800078e0010 */
[----:B------:R-:W-:Y:S01]  /*26d0*/  IMAD R4, R29, R233, RZ ;  /* 0x000000e91d047224 */ /* 0x000fe200078e02ff */
[----:B---3--:R-:W-:-:S04]  /*26e0*/  LEA R26, P0, R16, R26, 0x2 ;  /* 0x0000001a101a7211 */ /* 0x008fc800078010ff */
[----:B------:R-:W-:Y:S01]  /*26f0*/  IADD3 R4, PT, PT, R17, R4, RZ ;  /* 0x0000000411047210 */ /* 0x000fe20007ffe0ff */
[----:B----4-:R1:W2:Y:S01]  /*2700*/  MUFU.RCP R239, R7 ;  /* 0x0000000700ef7308 */ /* 0x0102a20000001000 */
[----:B------:R1:W5:Y:S02]  /*2710*/  LD.E R17, desc[UR4][R2.64+0x184] ;  /* 0x0001840402117980 */ /* 0x000364000c101900 */
[----:B------:R-:W-:Y:S02]  /*2720*/  LEA.HI.X R27, R16, R27, R4, 0x2, P0 ;  /* 0x0000001b101b7211 */ /* 0x000fe400000f1404 */
[----:B------:R1:W5:Y:S04]  /*2730*/  LD.E R16, desc[UR4][R2.64+0x188] ;  /* 0x0001880402107980 */ /* 0x000368000c101900 */
[----:B------:R1:W5:Y:S01]  /*2740*/  LD.E R4, desc[UR4][R26.64] ;  /* 0x000000041a047980 */ /* 0x000362000c101900 */
        /* <DEDUP_REMOVED lines=15> */
.L_x_4128:
[----:B------:R3:W-:Y:S01]  /*2840*/  STS.128 [R249+0x5000], RZ ;  /* 0x005000fff9007388 */ /* 0x0007e20000000c00 */
[----:B------:R-:W-:Y:S05]  /*2850*/  BRA `(.L_x_4129) ;  /* 0x0000000000047947 */ /* 0x000fea0003800000 */
.L_x_4127:
[----:B------:R4:W-:Y:S02]  /*2860*/  STS.128 [R249+0x5000], RZ ;  /* 0x005000fff9007388 */ /* 0x0009e40000000c00 */
.L_x_4129:
[----:B------:R-:W-:Y:S05]  /*2870*/  BSYNC.RECONVERGENT B0 ;  /* 0x0000000000007941 */ /* 0x000fea0003800200 */
.L_x_4126:
[----:B------:R-:W-:Y:S01]  /*2880*/  ISETP.GE.AND P1, PT, R14, R5, PT ;  /* 0x000000050e00720c */ /* 0x000fe20003f26270 */
[C---:B-1----:R-:W-:Y:S01]  /*2890*/  IMAD.SHL.U32 R7, R150.reuse, 0x10, RZ ;  /* 0x0000001096077824 */ /* 0x042fe200078e00ff */
        /* <DEDUP_REMOVED lines=31> */
.L_x_4131:
[----:B------:R-:W-:Y:S05]  /*2a90*/  BSYNC.RECONVERGENT B0 ;  /* 0x0000000000007941 */ /* 0x000fea0003800200 */
.L_x_4130:
        /* <DEDUP_REMOVED lines=17> */
.L_x_4133:
[----:B------:R-:W-:Y:S05]  /*2bb0*/  BSYNC.RECONVERGENT B0 ;  /* 0x0000000000007941 */ /* 0x000fea0003800200 */
.L_x_4132:
        /* <DEDUP_REMOVED lines=12> */
.L_x_4135:
[----:B------:R-:W-:Y:S05]  /*2c80*/  BSYNC.RECONVERGENT B0 ;  /* 0x0000000000007941 */ /* 0x000fea0003800200 */
.L_x_4134:
        /* <DEDUP_REMOVED lines=15> */
.L_x_4137:
[----:B------:R-:W-:Y:S05]  /*2d80*/  BSYNC.RECONVERGENT B0 ;  /* 0x0000000000007941 */ /* 0x000fea0003800200 */
.L_x_4136:
        /* <DEDUP_REMOVED lines=12> */
.L_x_4139:
[----:B------:R-:W-:Y:S05]  /*2e50*/  BSYNC.RECONVERGENT B0 ;  /* 0x0000000000007941 */ /* 0x000fea0003800200 */
.L_x_4138:
        /* <DEDUP_REMOVED lines=15> */
.L_x_4141:
[----:B------:R-:W-:Y:S05]  /*2f50*/  BSYNC.RECONVERGENT B0 ;  /* 0x0000000000007941 */ /* 0x000fea0003800200 */
.L_x_4140:
        /* <DEDUP_REMOVED lines=13> */
.L_x_4143:
[----:B------:R-:W-:Y:S05]  /*3030*/  BSYNC.RECONVERGENT B0 ;  /* 0x0000000000007941 */ /* 0x000fea0003800200 */
.L_x_4142:
[----:B------:R-:W-:Y:S01]  /*3040*/  LDSM.16.M88.4 R8, [R23] ;  /* 0x000000001708783b */ /* 0x000fe20000000200 */
[----:B------:R-:W-:Y:S01]  /*3050*/  IMAD.MOV.U32 R137, RZ, RZ, 0x20 ;  /* 0x00000020ff897424 */ /* 0x000fe200078e00ff */
[C---:B------:R-:W-:Y:S01]  /*3060*/  LOP3.LUT P0, R21, R150.reuse, 0x4, RZ, 0xc0, !PT ;  /* 0x0000000496157812 */ /* 0x040fe2000780c0ff */
[----:B------:R-:W-:Y:S01]  /*3070*/  IMAD.SHL.U32 R152, R150, 0x2, RZ ;  /* 0x0000000296987824 */ /* 0x000fe200078e00ff */
[----:B------:R-:W5:Y:S01]  /*3080*/  LDSM.16.M88.4 R24, [R44+0x1000] ;  /* 0x001000002c18783b */ /* 0x000f620000000200 */
[----:B------:R-:W-:Y:S01]  /*3090*/  VIADD R69, R51, 0xffffffff ;  /* 0xffffffff33457836 */ /* 0x000fe20000000000 */
[----:B------:R-:W-:Y:S01]  /*30a0*/  SEL R137, R137, 0xffffffe0, !P0 ;  /* 0xffffffe089897807 */ /* 0x000fe20004000000 */
[----:B------:R-:W-:Y:S01]  /*30b0*/  IMAD R223, R235, 0x40, R221 ;  /* 0x00000040ebdf7824 */ /* 0x000fe200078e02dd */
[----:B------:R-:W2:Y:S01]  /*30c0*/  LDSM.16.M88.4 R60, [R44+0x4c00] ;  /* 0x004c00002c3c783b */ /* 0x000ea20000000200 */
[----:B------:R-:W-:Y:S01]  /*30d0*/  LOP3.LUT R18, R208, 0x1f0, RZ, 0xc0, !PT ;  /* 0x000001f0d0127812 */ /* 0x000fe200078ec0ff */
[----:B------:R-:W-:Y:S01]  /*30e0*/  BSSY.RECONVERGENT B1, `(.L_x_4144) ;  /* 0x000055c000017945 */ /* 0x000fe20003800200 */
[----:B------:R-:W-:Y:S01]  /*30f0*/  IMAD.IADD R22, R23, 0x1, R137 ;  /* 0x0000000117167824 */ /* 0x000fe200078e0289 */
[----:B------:R-:W-:Y:S01]  /*3100*/  LOP3.LUT R152, R152, 0x6, RZ, 0xc0, !PT ;  /* 0x0000000698987812 */ /* 0x000fe200078ec0ff */
[----:B------:R-:W-:Y:S01]  /*3110*/  IMAD.IADD R34, R137, 0x1, R44 ;  /* 0x0000000189227824 */ /* 0x000fe200078e022c */
[----:B------:R-:W-:Y:S01]  /*3120*/  LOP3.LUT R18, R18, 0x7, R20, 0xf8, !PT ;  /* 0x0000000712127812 */ /* 0x000fe200078ef814 */
[----:B------:R-:W0:Y:S01]  /*3130*/  LDGDEPBAR ;  /* 0x00000000000079af */ /* 0x000e220000000000 */
[----:B------:R-:W-:-:S03]  /*3140*/  IADD3 R17, PT, PT, R221, -R236, -R17 ;  /* 0x800000ecdd117210 */ /* 0x000fc60007ffe811 */
[----:B-1----:R-:W-:Y:S01]  /*3150*/  LDSM.16.M88.4 R4, [R22] ;  /* 0x000000001604783b */ /* 0x002fe20000000200 */
[----:B------:R-:W-:-:S03]  /*3160*/  IMAD.IADD R223, R18, 0x1, R223 ;  /* 0x0000000112df7824 */ /* 0x000fc600078e02df */
[----:B------:R-:W1:Y:S01]  /*3170*/  LDSM.16.M88.4 R12, [R34+0x1000] ;  /* 0x00100000220c783b */ /* 0x000e620000000200 */
[----:B------:R-:W-:-:S03]  /*3180*/  VIADD R47, R223, 0x8 ;  /* 0x00000008df2f7836 */ /* 0x000fc60000000000 */
[----:B------:R-:W3:Y:S01]  /*3190*/  LDSM.16.M88.4 R56, [R34+0x4c00] ;  /* 0x004c00002238783b */ /* 0x000ee20000000200 */
[C---:B-----5:R-:W-:Y:S08]  /*31a0*/  HMMA.16816.F32 R64, R8.reuse, R24, RZ ;  /* 0x000000180840723c */ /* 0x060ff000000018ff */
[----:B--2---:R-:W-:Y:S01]  /*31b0*/  HMMA.16816.F32 R40, R8, R62, RZ ;  /* 0x0000003e0828723c */ /* 0x004fe200000018ff */
[----:B------:R-:W-:-:S05]  /*31c0*/  IMAD.SHL.U32 R63, R69, 0x100, RZ ;  /* 0x00000100453f7824 */ /* 0x000fca00078e00ff */
[----:B------:R-:W-:Y:S02]  /*31d0*/  LOP3.LUT R33, R63, R152, RZ, 0xfc, !PT ;  /* 0x000000983f217212 */ /* 0x000fe400078efcff */
[----:B------:R-:W-:Y:S03]  /*31e0*/  HMMA.16816.F32 R24, R8, R26, RZ ;  /* 0x0000001a0818723c */ /* 0x000fe600000018ff */
[C---:B------:R-:W-:Y:S02]  /*31f0*/  IMAD.IADD R90, R33.reuse, 0x1, R236 ;  /* 0x00000001215a7824 */ /* 0x040fe400078e02ec */
[----:B------:R-:W-:-:S03]  /*3200*/  VIADD R30, R33, 0x8 ;  /* 0x00000008211e7836 */ /* 0x000fc60000000000 */
[C---:B-1----:R-:W-:Y:S01]  /*3210*/  HMMA.16816.F32 R64, R4.reuse, R12, R64 ;  /* 0x0000000c0440723c */ /* 0x042fe20000001840 */
[----:B------:R-:W-:Y:S01]  /*3220*/  IMAD R12, R235, 0x40, R18 ;  /* 0x00000040eb0c7824 */ /* 0x000fe200078e0212 */
[----:B------:R-:W-:Y:S02]  /*3230*/  IADD3 R13, PT, PT, R16, R221, -R236 ;  /* 0x000000dd100d7210 */ /* 0x000fe40007ffe8ec */
[C-C-:B------:R-:W-:Y:S01]  /*3240*/  IADD3 R16, PT, PT, R223.reuse, -0xf9, -R90.reuse ;  /* 0xffffff07df107810 */ /* 0x140fe20007ffe85a */
[C---:B------:R-:W-:Y:S01]  /*3250*/  IMAD.IADD R35, R12.reuse, 0x1, R17 ;  /* 0x000000010c237824 */ /* 0x040fe200078e0211 */
[--C-:B------:R-:W-:Y:S01]  /*3260*/  IADD3 R20, PT, PT, R223, -0x1, -R90.reuse ;  /* 0xffffffffdf147810 */ /* 0x100fe20007ffe85a */
[----:B------:R-:W-:Y:S01]  /*3270*/  IMAD.IADD R12, R12, 0x1, R13 ;  /* 0x000000010c0c7824 */ /* 0x000fe200078e020d */
[----:B---3--:R-:W-:Y:S01]  /*3280*/  HMMA.16816.F32 R40, R4, R58, R40 ;  /* 0x0000003a0428723c */ /* 0x008fe20000001828 */
[----:B------:R-:W-:Y:S01]  /*3290*/  IMAD.IADD R59, R47, 0x1, -R90 ;  /* 0x000000012f3b7824 */ /* 0x000fe200078e0a5a */
[----:B------:R-:W-:Y:S01]  /*32a0*/  IABS R28, R20 ;  /* 0x00000014001c7213 */ /* 0x000fe20000000000 */
[----:B------:R-:W-:Y:S01]  /*32b0*/  VIADD R13, R33, 0xf9 ;  /* 0x000000f9210d7836 */ /* 0x000fe20000000000 */
[C-C-:B------:R-:W-:Y:S01]  /*32c0*/  VIADDMNMX R224, R12.reuse, 0x1, R221.reuse, PT ;  /* 0x000000010ce07846 */ /* 0x140fe200038001dd */
[----:B------:R-:W-:Y:S01]  /*32d0*/  VIADD R46, R35, 0x8 ;  /* 0x00000008232e7836 */ /* 0x000fe20000000000 */
[----:B------:R-:W-:-:S02]  /*32e0*/  VIADDMNMX R221, R12, 0x9, R221, PT ;  /* 0x000000090cdd7846 */ /* 0x000fc400038001dd */
[----:B------:R-:W-:Y:S01]  /*32f0*/  IABS R12, R16 ;  /* 0x00000010000c7213 */ /* 0x000fe20000000000 */
[----:B------:R-:W-:Y:S01]  /*3300*/  HMMA.16816.F32 R24, R4, R14, R24 ;  /* 0x0000000e0418723c */ /* 0x000fe20000001818 */
[----:B------:R-:W1:Y:S01]  /*3310*/  LDSM.16.M88.4 R16, [R44+0x1400] ;  /* 0x001400002c10783b */ /* 0x000e620000000200 */
[----:B------:R-:W-:Y:S02]  /*3320*/  IABS R59, R59 ;  /* 0x0000003b003b7213 */ /* 0x000fe40000000000 */
[----:B------:R-:W-:Y:S02]  /*3330*/  I2FP.F32.S32 R12, R12 ;  /* 0x0000000c000c7245 */ /* 0x000fe40000201400 */
[----:B------:R-:W-:Y:S02]  /*3340*/  I2FP.F32.S32 R59, R59 ;  /* 0x0000003b003b7245 */ /* 0x000fe40000201400 */
[-C--:B------:R-:W-:Y:S02]  /*3350*/  ISETP.GT.AND P5, PT, R35, R13.reuse, PT ;  /* 0x0000000d2300720c */ /* 0x080fe40003fa4270 */
[----:B------:R-:W-:Y:S01]  /*3360*/  ISETP.GE.AND P3, PT, R13, R224, PT ;  /* 0x000000e00d00720c */ /* 0x000fe20003f66270 */
[C---:B------:R-:W-:Y:S01]  /*3370*/  FFMA.FTZ R41, -R239.reuse, R12, R41 ;  /* 0x0000000cef297223 */ /* 0x040fe20000010129 */
[----:B------:R-:W-:Y:S01]  /*3380*/  ISETP.GT.AND P2, PT, R46, R13, PT ;  /* 0x0000000d2e00720c */ /* 0x000fe20003f44270 */
[----:B------:R-:W-:Y:S01]  /*3390*/  FFMA.FTZ R59, -R239, R59, R66 ;  /* 0x0000003bef3b7223 */ /* 0x000fe20000010142 */
[----:B------:R-:W-:Y:S01]  /*33a0*/  ISETP.GE.AND P4, PT, R13, R221, PT ;  /* 0x000000dd0d00720c */ /* 0x000fe20003f86270 */
[----:B------:R-:W-:Y:S01]  /*33b0*/  VIADD R12, R33, 0x1 ;  /* 0x00000001210c7836 */ /* 0x000fe20000000000 */
[----:B------:R-:W-:-:S02]  /*33c0*/  IADD3 R13, PT, PT, R47, -0xf9, -R90 ;  /* 0xffffff072f0d7810 */ /* 0x000fc40007ffe85a */
[----:B------:R-:W-:Y:S02]  /*33d0*/  ISETP.GT.AND P0, PT, R46, R33, PT ;  /* 0x000000212e00720c */ /* 0x000fe40003f04270 */
[----:B------:R-:W-:Y:S02]  /*33e0*/  IABS R13, R13 ;  /* 0x0000000d000d7213 */ /* 0x000fe40000000000 */
[----:B------:R-:W-:Y:S02]  /*33f0*/  FSEL R41, R41, -INF , !P5 ;  /* 0xff80000029297808 */ /* 0x000fe40006800000 */
[----:B------:R-:W-:Y:S02]  /*3400*/  FSEL R59, R59, -INF , !P0 ;  /* 0xff8000003b3b7808 */ /* 0x000fe40004000000 */
[----:B------:R-:W-:Y:S02]  /*3410*/  FSEL R45, R41, -INF , !P3 ;  /* 0xff800000292d7808 */ /* 0x000fe40005800000 */
[----:B------:R-:W-:-:S02]  /*3420*/  ISETP.GT.AND P1, PT, R35, R12, PT ;  /* 0x0000000c2300720c */ /* 0x000fc40003f24270 */
[C---:B------:R-:W-:Y:S02]  /*3430*/  ISETP.GE.AND P5, PT, R12.reuse, R224, PT ;  /* 0x000000e00c00720c */ /* 0x040fe40003fa6270 */
[----:B------:R-:W-:Y:S02]  /*3440*/  ISETP.GE.AND P0, PT, R12, R221, PT ;  /* 0x000000dd0c00720c */ /* 0x000fe40003f06270 */
[----:B------:R-:W-:Y:S02]  /*3450*/  I2FP.F32.S32 R20, R13 ;  /* 0x0000000d00147245 */ /* 0x000fe40000201400 */
[----:B------:R-:W-:Y:S02]  /*3460*/  ISETP.GT.AND P3, PT, R46, R12, PT ;  /* 0x0000000c2e00720c */ /* 0x000fe40003f64270 */
[----:B------:R-:W2:Y:S01]  /*3470*/  LDSM.16.M88.4 R12, [R34+0x1400] ;  /* 0x00140000220c783b */ /* 0x000ea20000000200 */
[----:B------:R-:W-:Y:S01]  /*3480*/  I2FP.F32.S32 R28, R28 ;  /* 0x0000001c001c7245 */ /* 0x000fe20000201400 */
[----:B------:R-:W-:Y:S01]  /*3490*/  FFMA.FTZ R32, -R239, R20, R43 ;  /* 0x00000014ef207223 */ /* 0x000fe2000001012b */
[C-C-:B------:R-:W-:Y:S01]  /*34a0*/  IMAD.IADD R20, R223.reuse, 0x1, -R90.reuse ;  /* 0x00000001df147824 */ /* 0x140fe200078e0a5a */
[----:B-1----:R-:W-:Y:S01]  /*34b0*/  HMMA.16816.F32 R36, R8, R16, RZ ;  /* 0x000000100824723c */ /* 0x002fe200000018ff */
[--C-:B------:R-:W-:Y:S01]  /*34c0*/  IADD3 R16, PT, PT, R223, -0x9, -R90.reuse ;  /* 0xfffffff7df107810 */ /* 0x100fe20007ffe85a */
[----:B------:R-:W-:Y:S01]  /*34d0*/  FFMA.FTZ R65, -R239, R28, R65 ;  /* 0x0000001cef417223 */ /* 0x000fe20000010141 */
[----:B------:R-:W-:Y:S01]  /*34e0*/  VIADD R29, R20, 0xfffffff8 ;  /* 0xfffffff8141d7836 */ /* 0x000fe20000000000 */
[----:B------:R-:W-:Y:S01]  /*34f0*/  IADD3 R28, PT, PT, R47, -0x1, -R90 ;  /* 0xffffffff2f1c7810 */ /* 0x000fe20007ffe85a */
[----:B------:R-:W-:Y:S01]  /*3500*/  VIADD R17, R33, 0x9 ;  /* 0x0000000921117836 */ /* 0x000fe20000000000 */
[----:B------:R-:W-:-:S02]  /*3510*/  FSEL R32, R32, -INF , !P2 ;  /* 0xff80000020207808 */ /* 0x000fc40005000000 */
[----:B------:R-:W-:Y:S02]  /*3520*/  IABS R28, R28 ;  /* 0x0000001c001c7213 */ /* 0x000fe40000000000 */
[----:B------:R-:W-:Y:S02]  /*3530*/  IABS R29, R29 ;  /* 0x0000001d001d7213 */ /* 0x000fe40000000000 */
[----:B------:R-:W-:Y:S02]  /*3540*/  I2FP.F32.S32 R28, R28 ;  /* 0x0000001c001c7245 */ /* 0x000fe40000201400 */
[----:B------:R-:W-:Y:S02]  /*3550*/  I2FP.F32.S32 R29, R29 ;  /* 0x0000001d001d7245 */ /* 0x000fe40000201400 */
[----:B------:R-:W-:Y:S01]  /*3560*/  FSEL R112, R65, -INF , !P1 ;  /* 0xff80000041707808 */ /* 0x000fe20004800000 */
[----:B------:R-:W-:Y:S01]  /*3570*/  FFMA.FTZ R28, -R239, R28, R67 ;  /* 0x0000001cef1c7223 */ /* 0x000fe20000010143 */
[----:B------:R-:W-:Y:S01]  /*3580*/  ISETP.GT.AND P2, PT, R35, R30, PT ;  /* 0x0000001e2300720c */ /* 0x000fe20003f44270 */
[----:B------:R-:W-:Y:S01]  /*3590*/  FFMA.FTZ R24, -R239, R29, R24 ;  /* 0x0000001def187223 */ /* 0x000fe20000010118 */
[----:B------:R-:W-:-:S02]  /*35a0*/  IABS R65, R20 ;  /* 0x0000001400417213 */ /* 0x000fc40000000000 */
[----:B------:R-:W-:Y:S02]  /*35b0*/  IABS R16, R16 ;  /* 0x0000001000107213 */ /* 0x000fe40000000000 */
[----:B------:R-:W-:Y:S02]  /*35c0*/  FSEL R32, R32, -INF , !P4 ;  /* 0xff80000020207808 */ /* 0x000fe40006000000 */
[----:B------:R-:W-:Y:S02]  /*35d0*/  ISETP.GE.AND P4, PT, R30, R224, PT ;  /* 0x000000e01e00720c */ /* 0x000fe40003f86270 */
[----:B------:R-:W-:Y:S02]  /*35e0*/  FSEL R28, R28, -INF , !P3 ;  /* 0xff8000001c1c7808 */ /* 0x000fe40005800000 */
[----:B------:R-:W-:Y:S02]  /*35f0*/  FSEL R24, R24, -INF , !P2 ;  /* 0xff80000018187808 */ /* 0x000fe40005000000 */
[----:B------:R-:W-:-:S02]  /*3600*/  I2FP.F32.S32 R65, R65 ;  /* 0x0000004100417245 */ /* 0x000fc40000201400 */
[----:B------:R-:W-:Y:S01]  /*3610*/  I2FP.F32.S32 R16, R16 ;  /* 0x0000001000107245 */ /* 0x000fe20000201400 */
[----:B--2---:R-:W-:Y:S01]  /*3620*/  HMMA.16816.F32 R36, R4, R12, R36 ;  /* 0x0000000c0424723c */ /* 0x004fe20000001824 */
[----:B------:R-:W-:Y:S01]  /*3630*/  IADD3 R13, PT, PT, R223, -0x10, -R90 ;  /* 0xfffffff0df0d7810 */ /* 0x000fe20007ffe85a */
[----:B------:R-:W-:Y:S01]  /*3640*/  FFMA.FTZ R26, -R239, R65, R26 ;  /* 0x00000041ef1a7223 */ /* 0x000fe2000001011a */
[----:B------:R-:W-:Y:S01]  /*3650*/  IADD3 R12, PT, PT, R47, -0x9, -R90 ;  /* 0xfffffff72f0c7810 */ /* 0x000fe20007ffe85a */
[----:B------:R-:W-:Y:S01]  /*3660*/  FFMA.FTZ R25, -R239, R16, R25 ;  /* 0x00000010ef197223 */ /* 0x000fe20000010119 */
[----:B------:R-:W-:Y:S01]  /*3670*/  FSEL R96, R28, -INF , !P0 ;  /* 0xff8000001c607808 */ /* 0x000fe20004000000 */
[----:B------:R-:W-:Y:S01]  /*3680*/  VIADD R16, R33, 0x10 ;  /* 0x0000001021107836 */ /* 0x000fe20000000000 */
[----:B------:R-:W-:Y:S02]  /*3690*/  FSEL R147, R24, -INF , !P4 ;  /* 0xff80000018937808 */ /* 0x000fe40006000000 */
[----:B------:R-:W-:-:S02]  /*36a0*/  FSEL R112, R112, -INF , !P5 ;  /* 0xff80000070707808 */ /* 0x000fc40006800000 */
[----:B------:R-:W-:Y:S02]  /*36b0*/  ISETP.GT.AND P3, PT, R35, R17, PT ;  /* 0x000000112300720c */ /* 0x000fe40003f64270 */
[C---:B------:R-:W-:Y:S02]  /*36c0*/  ISETP.GE.AND P2, PT, R17.reuse, R224, PT ;  /* 0x000000e01100720c */ /* 0x040fe40003f46270 */
[----:B------:R-:W-:Y:S02]  /*36d0*/  ISETP.GE.AND P0, PT, R17, R221, PT ;  /* 0x000000dd1100720c */ /* 0x000fe40003f06270 */
[C---:B------:R-:W-:Y:S02]  /*36e0*/  ISETP.GT.AND P4, PT, R46.reuse, R17, PT ;  /* 0x000000112e00720c */ /* 0x040fe40003f84270 */
[----:B------:R-:W-:Y:S02]  /*36f0*/  ISETP.GT.AND P5, PT, R46, R30, PT ;  /* 0x0000001e2e00720c */ /* 0x000fe40003fa4270 */
[----:B------:R-:W-:-:S02]  /*3700*/  IABS R17, R13 ;  /* 0x0000000d00117213 */ /* 0x000fc40000000000 */
[----:B------:R-:W-:Y:S02]  /*3710*/  IABS R13, R12 ;  /* 0x0000000c000d7213 */ /* 0x000fe40000000000 */
[----:B------:R-:W-:Y:S01]  /*3720*/  ISETP.GE.AND P1, PT, R30, R221, PT ;  /* 0x000000dd1e00720c */ /* 0x000fe20003f26270 */
[----:B------:R-:W-:Y:S01]  /*3730*/  IMAD.MOV.U32 R12, RZ, RZ, R17 ;  /* 0x000000ffff0c7224 */ /* 0x000fe200078e0011 */
[----:B------:R-:W-:Y:S02]  /*3740*/  FSEL R26, R26, -INF , !P5 ;  /* 0xff8000001a1a7808 */ /* 0x000fe40006800000 */
[----:B------:R-:W-:Y:S02]  /*3750*/  FSEL R25, R25, -INF , !P3 ;  /* 0xff80000019197808 */ /* 0x000fe40005800000 */
[----:B------:R-:W-:Y:S02]  /*3760*/  I2FP.F32.S32 R20, R13 ;  /* 0x0000000d00147245 */ /* 0x000fe40000201400 */
[----:B------:R-:W-:-:S02]  /*3770*/  FSEL R92, R26, -INF , !P1 ;  /* 0xff8000001a5c7808 */ /* 0x000fc40004800000 */
[----:B------:R-:W-:Y:S01]  /*3780*/  FSEL R98, R25, -INF , !P2 ;  /* 0xff80000019627808 */ /* 0x000fe20005000000 */
[----:B------:R-:W-:Y:S01]  /*3790*/  FFMA.FTZ R20, -R239, R20, R27 ;  /* 0x00000014ef147223 */ /* 0x000fe2000001011b */
[----:B------:R-:W-:Y:S01]  /*37a0*/  ISETP.GT.AND P5, PT, R35, R16, PT ;  /* 0x000000102300720c */ /* 0x000fe20003fa4270 */
[----:B------:R-:W1:Y:S01]  /*37b0*/  LDSM.16.M88.4 R24, [R44+0x1800] ;  /* 0x001800002c18783b */ /* 0x000e620000000200 */
[C---:B------:R-:W-:Y:S02]  /*37c0*/  ISETP.GE.AND P3, PT, R16.reuse, R224, PT ;  /* 0x000000e01000720c */ /* 0x040fe40003f66270 */
[----:B------:R-:W-:Y:S02]  /*37d0*/  ISETP.GE.AND P1, PT, R16, R221, PT ;  /* 0x000000dd1000720c */ /* 0x000fe40003f26270 */
[----:B------:R-:W-:Y:S02]  /*37e0*/  ISETP.GT.AND P2, PT, R46, R16, PT ;  /* 0x000000102e00720c */ /* 0x000fe40003f44270 */
[----:B------:R-:W-:Y:S01]  /*37f0*/  HMMA.16816.F32 R16, R8, R18, RZ ;  /* 0x000000120810723c */ /* 0x000fe200000018ff */
[----:B------:R-:W-:-:S02]  /*3800*/  I2FP.F32.S32 R12, R12 ;  /* 0x0000000c000c7245 */ /* 0x000fc40000201400 */
[----:B------:R-:W-:Y:S02]  /*3810*/  IADD3 R13, PT, PT, R47, -0x10, -R90 ;  /* 0xfffffff02f0d7810 */ /* 0x000fe40007ffe85a */
[----:B------:R-:W-:Y:S01]  /*3820*/  FSEL R20, R20, -INF , !P4 ;  /* 0xff80000014147808 */ /* 0x000fe20006000000 */
[----:B------:R-:W-:Y:S01]  /*3830*/  FFMA.FTZ R36, -R239, R12, R36 ;  /* 0x0000000cef247223 */ /* 0x000fe20000010124 */
[----:B------:R-:W-:Y:S01]  /*3840*/  VIADD R12, R33, 0x11 ;  /* 0x00000011210c7836 */ /* 0x000fe20000000000 */
[----:B------:R-:W-:Y:S02]  /*3850*/  IABS R13, R13 ;  /* 0x0000000d000d7213 */ /* 0x000fe40000000000 */
[----:B------:R-:W-:Y:S02]  /*3860*/  IADD3 R28, PT, PT, R223, -0x11, -R90 ;  /* 0xffffffefdf1c7810 */ /* 0x000fe40007ffe85a */
[----:B------:R-:W-:Y:S02]  /*3870*/  FSEL R36, R36, -INF , !P5 ;  /* 0xff80000024247808 */ /* 0x000fe40006800000 */
[----:B------:R-:W-:-:S02]  /*3880*/  FSEL R86, R20, -INF , !P0 ;  /* 0xff80000014567808 */ /* 0x000fc40004000000 */
[----:B------:R-:W-:Y:S02]  /*3890*/  FSEL R139, R36, -INF , !P3 ;  /* 0xff800000248b7808 */ /* 0x000fe40005800000 */
[----:B------:R-:W-:Y:S02]  /*38a0*/  ISETP.GT.AND P4, PT, R35, R12, PT ;  /* 0x0000000c2300720c */ /* 0x000fe40003f84270 */
[C---:B------:R-:W-:Y:S01]  /*38b0*/  ISETP.GE.AND P5, PT, R12.reuse, R224, PT ;  /* 0x000000e00c00720c */ /* 0x040fe20003fa6270 */
[----:B------:R-:W-:Y:S01]  /*38c0*/  HMMA.16816.F32 R16, R4, R14, R16 ;  /* 0x0000000e0410723c */ /* 0x000fe20000001810 */
[----:B------:R-:W-:Y:S02]  /*38d0*/  ISETP.GE.AND P0, PT, R12, R221, PT ;  /* 0x000000dd0c00720c */ /* 0x000fe40003f06270 */
[----:B------:R-:W-:Y:S02]  /*38e0*/  I2FP.F32.S32 R20, R13 ;  /* 0x0000000d00147245 */ /* 0x000fe40000201400 */
[----:B------:R-:W-:-:S02]  /*38f0*/  ISETP.GT.AND P3, PT, R46, R12, PT ;  /* 0x0000000c2e00720c */ /* 0x000fc40003f64270 */
[----:B------:R-:W-:Y:S01]  /*3900*/  IABS R28, R28 ;  /* 0x0000001c001c7213 */ /* 0x000fe20000000000 */
[----:B------:R-:W2:Y:S01]  /*3910*/  LDSM.16.M88.4 R12, [R34+0x1800] ;  /* 0x00180000220c783b */ /* 0x000ea20000000200 */
[----:B------:R-:W-:Y:S01]  /*3920*/  FFMA.FTZ R38, -R239, R20, R38 ;  /* 0x00000014ef267223 */ /* 0x000fe20000010126 */
[--C-:B------:R-:W-:Y:S02]  /*3930*/  IADD3 R29, PT, PT, R223, -0x18, -R90.reuse ;  /* 0xffffffe8df1d7810 */ /* 0x100fe40007ffe85a */
[----:B------:R-:W-:Y:S02]  /*3940*/  I2FP.F32.S32 R28, R28 ;  /* 0x0000001c001c7245 */ /* 0x000fe40000201400 */
[----:B------:R-:W-:Y:S02]  /*3950*/  IADD3 R20, PT, PT, R47, -0x11, -R90 ;  /* 0xffffffef2f147810 */ /* 0x000fe40007ffe85a */
[----:B------:R-:W-:Y:S01]  /*3960*/  FSEL R84, R38, -INF , !P2 ;  /* 0xff80000026547808 */ /* 0x000fe20005000000 */
[----:B------:R-:W-:Y:S01]  /*3970*/  FFMA.FTZ R43, -R239, R28, R37 ;  /* 0x0000001cef2b7223 */ /* 0x000fe20000010125 */
[----:B------:R-:W-:Y:S01]  /*3980*/  VIADD R28, R33, 0x18 ;  /* 0x00000018211c7836 */ /* 0x000fe20000000000 */
[----:B------:R-:W-:-:S02]  /*3990*/  IABS R37, R29 ;  /* 0x0000001d00257213 */ /* 0x000fc40000000000 */
[----:B------:R-:W-:Y:S02]  /*39a0*/  IABS R20, R20 ;  /* 0x0000001400147213 */ /* 0x000fe40000000000 */
[----:B------:R-:W-:Y:S02]  /*39b0*/  FSEL R43, R43, -INF , !P4 ;  /* 0xff8000002b2b7808 */ /* 0x000fe40006000000 */
[----:B------:R-:W-:Y:S02]  /*39c0*/  FSEL R84, R84, -INF , !P1 ;  /* 0xff80000054547808 */ /* 0x000fe40004800000 */
[----:B------:R-:W-:Y:S02]  /*39d0*/  FSEL R43, R43, -INF , !P5 ;  /* 0xff8000002b2b7808 */ /* 0x000fe40006800000 */
[----:B------:R-:W-:Y:S02]  /*39e0*/  ISETP.GT.AND P2, PT, R35, R28, PT ;  /* 0x0000001c2300720c */ /* 0x000fe40003f44270 */
[----:B------:R-:W-:-:S02]  /*39f0*/  ISETP.GE.AND P4, PT, R28, R224, PT ;  /* 0x000000e01c00720c */ /* 0x000fc40003f86270 */
[----:B------:R-:W-:Y:S02]  /*3a00*/  ISETP.GE.AND P1, PT, R28, R221, PT ;  /* 0x000000dd1c00720c */ /* 0x000fe40003f26270 */
[----:B------:R-:W-:Y:S02]  /*3a10*/  ISETP.GT.AND P5, PT, R46, R28, PT ;  /* 0x0000001c2e00720c */ /* 0x000fe40003fa4270 */
[----:B-1----:R-:W-:Y:S01]  /*3a20*/  HMMA.16816.F32 R28, R8, R24, RZ ;  /* 0x00000018081c723c */ /* 0x002fe200000018ff */
[----:B------:R-:W-:Y:S02]  /*3a30*/  I2FP.F32.S32 R20, R20 ;  /* 0x0000001400147245 */ /* 0x000fe40000201400 */
[----:B------:R-:W-:Y:S02]  /*3a40*/  I2FP.F32.S32 R37, R37 ;  /* 0x0000002500257245 */ /* 0x000fe40000201400 */
[--C-:B------:R-:W-:Y:S01]  /*3a50*/  IADD3 R25, PT, PT, R223, -0x19, -R90.reuse ;  /* 0xffffffe7df197810 */ /* 0x100fe20007ffe85a */
[----:B------:R-:W-:Y:S01]  /*3a60*/  FFMA.FTZ R39, -R239, R20, R39 ;  /* 0x00000014ef277223 */ /* 0x000fe20000010127 */
[----:B------:R-:W-:Y:S01]  /*3a70*/  IADD3 R24, PT, PT, R47, -0x18, -R90 ;  /* 0xffffffe82f187810 */ /* 0x000fe20007ffe85a */
[----:B------:R-:W-:Y:S01]  /*3a80*/  FFMA.FTZ R16, -R239, R37, R16 ;  /* 0x00000025ef107223 */ /* 0x000fe20000010110 */
[----:B------:R-:W-:Y:S01]  /*3a90*/  IABS R36, R25 ;  /* 0x0000001900247213 */ /* 0x000fe20000000000 */
[----:B------:R-:W-:Y:S01]  /*3aa0*/  VIADD R20, R33, 0x19 ;  /* 0x0000001921147836 */ /* 0x000fe20000000000 */
[----:B------:R-:W-:-:S02]  /*3ab0*/  IABS R25, R24 ;  /* 0x0000001800197213 */ /* 0x000fc40000000000 */
[----:B------:R-:W-:Y:S01]  /*3ac0*/  FSEL R39, R39, -INF , !P3 ;  /* 0xff80000027277808 */ /* 0x000fe20005800000 */
[----:B------:R-:W-:Y:S01]  /*3ad0*/  IMAD.MOV.U32 R24, RZ, RZ, R36 ;  /* 0x000000ffff187224 */ /* 0x000fe200078e0024 */
[----:B------:R-:W-:Y:S02]  /*3ae0*/  FSEL R41, R16, -INF , !P2 ;  /* 0xff80000010297808 */ /* 0x000fe40005000000 */
[----:B------:R-:W-:Y:S02]  /*3af0*/  I2FP.F32.S32 R16, R25 ;  /* 0x0000001900107245 */ /* 0x000fe40000201400 */
[----:B------:R-:W-:Y:S01]  /*3b00*/  FSEL R80, R39, -INF , !P0 ;  /* 0xff80000027507808 */ /* 0x000fe20004000000 */
[----:B--2---:R-:W-:Y:S01]  /*3b10*/  HMMA.16816.F32 R28, R4, R12, R28 ;  /* 0x0000000c041c723c */ /* 0x004fe2000000181c */
[----:B------:R-:W-:Y:S01]  /*3b20*/  FSEL R41, R41, -INF , !P4 ;  /* 0xff80000029297808 */ /* 0x000fe20006000000 */
[----:B------:R-:W-:Y:S01]  /*3b30*/  FFMA.FTZ R16, -R239, R16, R18 ;  /* 0x00000010ef107223 */ /* 0x000fe20000010112 */
[----:B------:R-:W-:Y:S01]  /*3b40*/  ISETP.GT.AND P3, PT, R35, R20, PT ;  /* 0x000000142300720c */ /* 0x000fe20003f64270 */
[----:B------:R-:W-:Y:S01]  /*3b50*/  VIADD R12, R33, 0x20 ;  /* 0x00000020210c7836 */ /* 0x000fe20000000000 */
[----:B------:R-:W-:-:S02]  /*3b60*/  ISETP.GE.AND P2, PT, R20, R224, PT ;  /* 0x000000e01400720c */ /* 0x000fc40003f46270 */
[----:B------:R-:W-:Y:S02]  /*3b70*/  ISETP.GE.AND P0, PT, R20, R221, PT ;  /* 0x000000dd1400720c */ /* 0x000fe40003f06270 */
[----:B------:R-:W-:Y:S02]  /*3b80*/  ISETP.GT.AND P4, PT, R46, R20, PT ;  /* 0x000000142e00720c */ /* 0x000fe40003f84270 */
[----:B------:R-:W-:Y:S02]  /*3b90*/  I2FP.F32.S32 R20, R24 ;  /* 0x0000001800147245 */ /* 0x000fe40000201400 */
[--C-:B------:R-:W-:Y:S01]  /*3ba0*/  IADD3 R18, PT, PT, R223, -0x20, -R90.reuse ;  /* 0xffffffe0df127810 */ /* 0x100fe20007ffe85a */
[----:B------:R-:W-:Y:S01]  /*3bb0*/  HMMA.16816.F32 R24, R8, R26, RZ ;  /* 0x0000001a0818723c */ /* 0x000fe200000018ff */
[----:B------:R-:W-:Y:S01]  /*3bc0*/  IADD3 R13, PT, PT, R47, -0x19, -R90 ;  /* 0xffffffe72f0d7810 */ /* 0x000fe20007ffe85a */
[----:B------:R-:W-:Y:S01]  /*3bd0*/  FFMA.FTZ R17, -R239, R20, R17 ;  /* 0x00000014ef117223 */ /* 0x000fe20000010111 */
[----:B------:R-:W-:-:S02]  /*3be0*/  IABS R20, R18 ;  /* 0x0000001200147213 */ /* 0x000fc40000000000 */
[----:B------:R-:W-:Y:S02]  /*3bf0*/  IABS R18, R13 ;  /* 0x0000000d00127213 */ /* 0x000fe40000000000 */
[----:B------:R-:W-:Y:S01]  /*3c00*/  FSEL R16, R16, -INF , !P5 ;  /* 0xff80000010107808 */ /* 0x000fe20006800000 */
[----:B------:R-:W-:Y:S01]  /*3c10*/  IMAD.MOV.U32 R13, RZ, RZ, R20 ;  /* 0x000000ffff0d7224 */ /* 0x000fe200078e0014 */
[----:B------:R-:W-:Y:S02]  /*3c20*/  FSEL R17, R17, -INF , !P3 ;  /* 0xff80000011117808 */ /* 0x000fe40005800000 */
[----:B------:R-:W-:Y:S02]  /*3c30*/  I2FP.F32.S32 R20, R18 ;  /* 0x0000001200147245 */ /* 0x000fe40000201400 */
[----:B------:R-:W-:Y:S02]  /*3c40*/  FSEL R78, R16, -INF , !P1 ;  /* 0xff800000104e7808 */ /* 0x000fe40004800000 */
[----:B------:R-:W-:Y:S01]  /*3c50*/  FSEL R55, R17, -INF , !P2 ;  /* 0xff80000011377808 */ /* 0x000fe20005000000 */
[----:B------:R-:W-:Y:S01]  /*3c60*/  FFMA.FTZ R20, -R239, R20, R19 ;  /* 0x00000014ef147223 */ /* 0x000fe20000010113 */
[----:B------:R-:W-:Y:S01]  /*3c70*/  ISETP.GT.AND P5, PT, R35, R12, PT ;  /* 0x0000000c2300720c */ /* 0x000fe20003fa4270 */
[----:B------:R-:W1:Y:S01]  /*3c80*/  LDSM.16.M88.4 R16, [R44+0x1c00] ;  /* 0x001c00002c10783b */ /* 0x000e620000000200 */
[C---:B------:R-:W-:Y:S01]  /*3c90*/  ISETP.GE.AND P3, PT, R12.reuse, R224, PT ;  /* 0x000000e00c00720c */ /* 0x040fe20003f66270 */
[----:B------:R-:W-:Y:S01]  /*3ca0*/  HMMA.16816.F32 R24, R4, R14, R24 ;  /* 0x0000000e0418723c */ /* 0x000fe20000001818 */
[----:B------:R-:W-:-:S02]  /*3cb0*/  ISETP.GE.AND P1, PT, R12, R221, PT ;  /* 0x000000dd0c00720c */ /* 0x000fc40003f26270 */
[----:B------:R-:W-:Y:S02]  /*3cc0*/  ISETP.GT.AND P2, PT, R46, R12, PT ;  /* 0x0000000c2e00720c */ /* 0x000fe40003f44270 */
[----:B------:R-:W-:Y:S02]  /*3cd0*/  I2FP.F32.S32 R12, R13 ;  /* 0x0000000d000c7245 */ /* 0x000fe40000201400 */
[----:B------:R-:W-:Y:S02]  /*3ce0*/  IADD3 R13, PT, PT, R47, -0x20, -R90 ;  /* 0xffffffe02f0d7810 */ /* 0x000fe40007ffe85a */
[----:B------:R-:W-:Y:S01]  /*3cf0*/  FSEL R20, R20, -INF , !P4 ;  /* 0xff80000014147808 */ /* 0x000fe20006000000 */
[----:B------:R-:W-:Y:S01]  /*3d00*/  FFMA.FTZ R28, -R239, R12, R28 ;  /* 0x0000000cef1c7223 */ /* 0x000fe2000001011c */
[----:B------:R-:W-:Y:S01]  /*3d10*/  VIADD R12, R33, 0x21 ;  /* 0x00000021210c7836 */ /* 0x000fe20000000000 */
[----:B------:R-:W-:Y:S02]  /*3d20*/  IABS R13, R13 ;  /* 0x0000000d000d7213 */ /* 0x000fe40000000000 */
[----:B------:R-:W-:-:S02]  /*3d30*/  FSEL R74, R20, -INF , !P0 ;  /* 0xff800000144a7808 */ /* 0x000fc40004000000 */
[----:B------:R-:W-:Y:S02]  /*3d40*/  FSEL R28, R28, -INF , !P5 ;  /* 0xff8000001c1c7808 */ /* 0x000fe40006800000 */
[----:B------:R-:W-:Y:S02]  /*3d50*/  ISETP.GT.AND P4, PT, R35, R12, PT ;  /* 0x0000000c2300720c */ /* 0x000fe40003f84270 */
[----:B------:R-:W-:Y:S01]  /*3d60*/  FSEL R131, R28, -INF , !P3 ;  /* 0xff8000001c837808 */ /* 0x000fe20005800000 */
[----:B------:R-:W-:Y:S01]  /*3d70*/  VIADD R28, R33, 0x28 ;  /* 0x00000028211c7836 */ /* 0x000fe20000000000 */
[C---:B------:R-:W-:Y:S02]  /*3d80*/  ISETP.GE.AND P5, PT, R12.reuse, R224, PT ;  /* 0x000000e00c00720c */ /* 0x040fe40003fa6270 */
[----:B------:R-:W-:Y:S02]  /*3d90*/  ISETP.GE.AND P0, PT, R12, R221, PT ;  /* 0x000000dd0c00720c */ /* 0x000fe40003f06270 */
[----:B------:R-:W-:-:S02]  /*3da0*/  I2FP.F32.S32 R20, R13 ;  /* 0x0000000d00147245 */ /* 0x000fc40000201400 */
[----:B------:R-:W-:Y:S02]  /*3db0*/  ISETP.GT.AND P3, PT, R46, R12, PT ;  /* 0x0000000c2e00720c */ /* 0x000fe40003f64270 */
[----:B------:R-:W2:Y:S01]  /*3dc0*/  LDSM.16.M88.4 R12, [R34+0x1c00] ;  /* 0x001c0000220c783b */ /* 0x000ea20000000200 */
[----:B------:R-:W-:Y:S01]  /*3dd0*/  IADD3 R36, PT, PT, R223, -0x21, -R90 ;  /* 0xffffffdfdf247810 */ /* 0x000fe20007ffe85a */
[----:B------:R-:W-:Y:S01]  /*3de0*/  FFMA.FTZ R30, -R239, R20, R30 ;  /* 0x00000014ef1e7223 */ /* 0x000fe2000001011e */
[--C-:B------:R-:W-:Y:S02]  /*3df0*/  IADD3 R20, PT, PT, R47, -0x21, -R90.reuse ;  /* 0xffffffdf2f147810 */ /* 0x100fe40007ffe85a */
[----:B------:R-:W-:Y:S02]  /*3e00*/  IABS R88, R36 ;  /* 0x0000002400587213 */ /* 0x000fe40000000000 */
[----:B------:R-:W-:Y:S02]  /*3e10*/  IADD3 R36, PT, PT, R223, -0x28, -R90 ;  /* 0xffffffd8df247810 */ /* 0x000fe40007ffe85a */
[----:B------:R-:W-:-:S02]  /*3e20*/  I2FP.F32.S32 R88, R88 ;  /* 0x0000005800587245 */ /* 0x000fc40000201400 */
[----:B------:R-:W-:Y:S02]  /*3e30*/  IABS R20, R20 ;  /* 0x0000001400147213 */ /* 0x000fe40000000000 */
[----:B------:R-:W-:Y:S01]  /*3e40*/  FSEL R72, R30, -INF , !P2 ;  /* 0xff8000001e487808 */ /* 0x000fe20005000000 */
[----:B------:R-:W-:Y:S01]  /*3e50*/  FFMA.FTZ R88, -R239, R88, R29 ;  /* 0x00000058ef587223 */ /* 0x000fe2000001011d */
[----:B------:R-:W-:Y:S02]  /*3e60*/  IABS R29, R36 ;  /* 0x00000024001d7213 */ /* 0x000fe40000000000 */
[----:B-1----:R-:W-:Y:S01]  /*3e70*/  HMMA.16816.F32 R36, R8, R16, RZ ;  /* 0x000000100824723c */ /* 0x002fe200000018ff */
[----:B------:R-:W-:Y:S01]  /*3e80*/  I2FP.F32.S32 R20, R20 ;  /* 0x0000001400147245 */ /* 0x000fe20000201400 */
[----:B------:R-:W-:Y:S01]  /*3e90*/  VIADD R17, R33, 0x29 ;  /* 0x0000002921117836 */ /* 0x000fe20000000000 */
[----:B------:R-:W-:Y:S02]  /*3ea0*/  I2FP.F32.S32 R29, R29 ;  /* 0x0000001d001d7245 */ /* 0x000fe40000201400 */
[----:B------:R-:W-:Y:S01]  /*3eb0*/  ISETP.GT.AND P2, PT, R35, R28, PT ;  /* 0x0000001c2300720c */ /* 0x000fe20003f44270 */
[----:B------:R-:W-:Y:S01]  /*3ec0*/  FFMA.FTZ R31, -R239, R20, R31 ;  /* 0x00000014ef1f7223 */ /* 0x000fe2000001011f */
[----:B------:R-:W-:Y:S01]  /*3ed0*/  IADD3 R20, PT, PT, R223, -0x29, -R90 ;  /* 0xffffffd7df147810 */ /* 0x000fe20007ffe85a */
[----:B------:R-:W-:Y:S01]  /*3ee0*/  FFMA.FTZ R24, -R239, R29, R24 ;  /* 0x0000001def187223 */ /* 0x000fe20000010118 */
[----:B------:R-:W-:-:S02]  /*3ef0*/  IADD3 R16, PT, PT, R47, -0x28, -R90 ;  /* 0xffffffd82f107810 */ /* 0x000fc40007ffe85a */
[----:B------:R-:W-:Y:S02]  /*3f00*/  FSEL R88, R88, -INF , !P4 ;  /* 0xff80000058587808 */ /* 0x000fe40006000000 */
[----:B------:R-:W-:Y:S02]  /*3f10*/  ISETP.GE.AND P4, PT, R28, R224, PT ;  /* 0x000000e01c00720c */ /* 0x000fe40003f86270 */
[----:B------:R-:W-:Y:S02]  /*3f20*/  IABS R20, R20 ;  /* 0x0000001400147213 */ /* 0x000fe40000000000 */
[----:B------:R-:W-:Y:S02]  /*3f30*/  FSEL R31, R31, -INF , !P3 ;  /* 0xff8000001f1f7808 */ /* 0x000fe40005800000 */
[----:B------:R-:W-:Y:S02]  /*3f40*/  FSEL R24, R24, -INF , !P2 ;  /* 0xff80000018187808 */ /* 0x000fe40005000000 */
[----:B------:R-:W-:-:S02]  /*3f50*/  IABS R16, R16 ;  /* 0x0000001000107213 */ /* 0x000fc40000000000 */
[----:B------:R-:W-:Y:S01]  /*3f60*/  FSEL R70, R31, -INF , !P0 ;  /* 0xff8000001f467808 */ /* 0x000fe20004000000 */
[----:B--2---:R-:W-:Y:S01]  /*3f70*/  HMMA.16816.F32 R36, R4, R12, R36 ;  /* 0x0000000c0424723c */ /* 0x004fe20000001824 */
[----:B------:R-:W-:Y:S01]  /*3f80*/  FSEL R251, R24, -INF , !P4 ;  /* 0xff80000018fb7808 */ /* 0x000fe20006000000 */
[----:B------:R-:W-:Y:S01]  /*3f90*/  VIADD R12, R33, 0x30 ;  /* 0x00000030210c7836 */ /* 0x000fe20000000000 */
[----:B------:R-:W-:Y:S02]  /*3fa0*/  I2FP.F32.S32 R20, R20 ;  /* 0x0000001400147245 */ /* 0x000fe40000201400 */
[----:B------:R-:W-:Y:S02]  /*3fb0*/  ISETP.GT.AND P3, PT, R35, R17, PT ;  /* 0x000000112300720c */ /* 0x000fe40003f64270 */
[----:B------:R-:W-:Y:S01]  /*3fc0*/  ISETP.GE.AND P2, PT, R17, R224, PT ;  /* 0x000000e01100720c */ /* 0x000fe20003f46270 */
[----:B------:R-:W-:Y:S01]  /*3fd0*/  FFMA.FTZ R20, -R239, R20, R25 ;  /* 0x00000014ef147223 */ /* 0x000fe20000010119 */
[----:B------:R-:W-:-:S02]  /*3fe0*/  ISETP.GE.AND P0, PT, R17, R221, PT ;  /* 0x000000dd1100720c */ /* 0x000fc40003f06270 */
[----:B------:R-:W-:Y:S02]  /*3ff0*/  I2FP.F32.S32 R16, R16 ;  /* 0x0000001000107245 */ /* 0x000fe40000201400 */
[----:B------:R-:W-:Y:S02]  /*4000*/  ISETP.GT.AND P4, PT, R46, R17, PT ;  /* 0x000000112e00720c */ /* 0x000fe40003f84270 */
[----:B------:R-:W-:Y:S01]  /*4010*/  IADD3 R17, PT, PT, R223, -0x30, -R90 ;  /* 0xffffffd0df117810 */ /* 0x000fe20007ffe85a */
[----:B------:R-:W-:Y:S01]  /*4020*/  FFMA.FTZ R16, -R239, R16, R26 ;  /* 0x00000010ef107223 */ /* 0x000fe2000001011a */
[----:B------:R-:W-:Y:S02]  /*4030*/  IADD3 R13, PT, PT, R47, -0x29, -R90 ;  /* 0xffffffd72f0d7810 */ /* 0x000fe40007ffe85a */
[----:B------:R-:W-:Y:S02]  /*4040*/  FSEL R88, R88, -INF , !P5 ;  /* 0xff80000058587808 */ /* 0x000fe40006800000 */
[----:B------:R-:W-:-:S02]  /*4050*/  IABS R24, R17 ;  /* 0x0000001100187213 */ /* 0x000fc40000000000 */
[----:B------:R-:W-:Y:S02]  /*4060*/  ISETP.GT.AND P5, PT, R46, R28, PT ;  /* 0x0000001c2e00720c */ /* 0x000fe40003fa4270 */
[----:B------:R-:W-:Y:S01]  /*4070*/  IABS R17, R13 ;  /* 0x0000000d00117213 */ /* 0x000fe20000000000 */
[----:B------:R-:W-:Y:S01]  /*4080*/  IMAD.MOV.U32 R13, RZ, RZ, R24 ;  /* 0x000000ffff0d7224 */ /* 0x000fe200078e0018 */
[----:B------:R-:W-:Y:S02]  /*4090*/  FSEL R72, R72, -INF , !P1 ;  /* 0xff80000048487808 */ /* 0x000fe40004800000 */
[----:B------:R-:W-:Y:S02]  /*40a0*/  FSEL R129, R20, -INF , !P3 ;  /* 0xff80000014817808 */ /* 0x000fe40005800000 */
[----:B------:R-:W-:Y:S02]  /*40b0*/  ISETP.GE.AND P1, PT, R28, R221, PT ;  /* 0x000000dd1c00720c */ /* 0x000fe40003f26270 */
[----:B------:R-:W-:-:S02]  /*40c0*/  FSEL R16, R16, -INF , !P5 ;  /* 0xff80000010107808 */ /* 0x000fc40006800000 */
[----:B------:R-:W-:Y:S02]  /*40d0*/  I2FP.F32.S32 R20, R17 ;  /* 0x0000001100147245 */ /* 0x000fe40000201400 */
[----:B------:R-:W-:Y:S02]  /*40e0*/  FSEL R68, R16, -INF , !P1 ;  /* 0xff80000010447808 */ /* 0x000fe40004800000 */
[----:B------:R-:W-:Y:S01]  /*40f0*/  HMMA.16816.F32 R16, R8, R18, RZ ;  /* 0x000000120810723c */ /* 0x000fe200000018ff */
[----:B------:R-:W-:Y:S01]  /*4100*/  FFMA.FTZ R20, -R239, R20, R27 ;  /* 0x00000014ef147223 */ /* 0x000fe2000001011b */
[----:B------:R-:W-:Y:S01]  /*4110*/  FSEL R129, R129, -INF , !P2 ;  /* 0xff80000081817808 */ /* 0x000fe20005000000 */
[----:B------:R-:W1:Y:S01]  /*4120*/  LDSM.16.M88.4 R24, [R44+0x2000] ;  /* 0x002000002c18783b */ /* 0x000e620000000200 */
[----:B------:R-:W-:Y:S02]  /*4130*/  ISETP.GT.AND P5, PT, R35, R12, PT ;  /* 0x0000000c2300720c */ /* 0x000fe40003fa4270 */
[----:B------:R-:W-:-:S02]  /*4140*/  ISETP.GE.AND P3, PT, R12, R224, PT ;  /* 0x000000e00c00720c */ /* 0x000fc40003f66270 */
[----:B------:R-:W-:Y:S02]  /*4150*/  ISETP.GE.AND P1, PT, R12, R221, PT ;  /* 0x000000dd0c00720c */ /* 0x000fe40003f26270 */
[----:B------:R-:W-:Y:S02]  /*4160*/  ISETP.GT.AND P2, PT, R46, R12, PT ;  /* 0x0000000c2e00720c */ /* 0x000fe40003f44270 */
[----:B------:R-:W-:Y:S02]  /*4170*/  I2FP.F32.S32 R12, R13 ;  /* 0x0000000d000c7245 */ /* 0x000fe40000201400 */
[----:B------:R-:W-:Y:S02]  /*4180*/  IADD3 R13, PT, PT, R47, -0x30, -R90 ;  /* 0xffffffd02f0d7810 */ /* 0x000fe40007ffe85a */
[----:B------:R-:W-:Y:S01]  /*4190*/  FSEL R20, R20, -INF , !P4 ;  /* 0xff80000014147808 */ /* 0x000fe20006000000 */
[----:B------:R-:W-:Y:S01]  /*41a0*/  FFMA.FTZ R36, -R239, R12, R36 ;  /* 0x0000000cef247223 */ /* 0x000fe20000010124 */
[----:B------:R-:W-:Y:S01]  /*41b0*/  VIADD R12, R33, 0x31 ;  /* 0x00000031210c7836 */ /* 0x000fe20000000000 */
[----:B------:R-:W-:Y:S01]  /*41c0*/  IABS R13, R13 ;  /* 0x0000000d000d7213 */ /* 0x000fe20000000000 */
[----:B------:R-:W-:Y:S01]  /*41d0*/  HMMA.16816.F32 R16, R4, R14, R16 ;  /* 0x0000000e0410723c */ /* 0x000fe20000001810 */
[----:B------:R-:W-:-:S02]  /*41e0*/  IADD3 R28, PT, PT, R223, -0x31, -R90 ;  /* 0xffffffcfdf1c7810 */ /* 0x000fc40007ffe85a */
[----:B------:R-:W-:Y:S02]  /*41f0*/  FSEL R36, R36, -INF , !P5 ;  /* 0xff80000024247808 */ /* 0x000fe40006800000 */
[----:B------:R-:W-:Y:S02]  /*4200*/  FSEL R66, R20, -INF , !P0 ;  /* 0xff80000014427808 */ /* 0x000fe40004000000 */
[----:B------:R-:W-:Y:S02]  /*4210*/  FSEL R237, R36, -INF , !P3 ;  /* 0xff80000024ed7808 */ /* 0x000fe40005800000 */
[----:B------:R-:W-:Y:S02]  /*4220*/  ISETP.GT.AND P4, PT, R35, R12, PT ;  /* 0x0000000c2300720c */ /* 0x000fe40003f84270 */
[C---:B------:R-:W-:Y:S02]  /*4230*/  ISETP.GE.AND P5, PT, R12.reuse, R224, PT ;  /* 0x000000e00c00720c */ /* 0x040fe40003fa6270 */
[----:B------:R-:W-:-:S02]  /*4240*/  ISETP.GE.AND P0, PT, R12, R221, PT ;  /* 0x000000dd0c00720c */ /* 0x000fc40003f06270 */
[----:B------:R-:W-:Y:S02]  /*4250*/  I2FP.F32.S32 R20, R13 ;  /* 0x0000000d00147245 */ /* 0x000fe40000201400 */
[----:B------:R-:W-:Y:S02]  /*4260*/  ISETP.GT.AND P3, PT, R46, R12, PT ;  /* 0x0000000c2e00720c */ /* 0x000fe40003f64270 */
[----:B------:R-:W-:Y:S01]  /*4270*/  IABS R28, R28 ;  /* 0x0000001c001c7213 */ /* 0x000fe20000000000 */
[----:B------:R-:W2:Y:S01]  /*4280*/  LDSM.16.M88.4 R12, [R34+0x2000] ;  /* 0x00200000220c783b */ /* 0x000ea20000000200 */
[----:B------:R-:W-:Y:S01]  /*4290*/  FFMA.FTZ R38, -R239, R20, R38 ;  /* 0x00000014ef267223 */ /* 0x000fe20000010126 */
[--C-:B------:R-:W-:Y:S02]  /*42a0*/  IADD3 R29, PT, PT, R223, -0x38, -R90.reuse ;  /* 0xffffffc8df1d7810 */ /* 0x100fe40007ffe85a */
[----:B------:R-:W-:Y:S02]  /*42b0*/  I2FP.F32.S32 R28, R28 ;  /* 0x0000001c001c7245 */ /* 0x000fe40000201400 */
[----:B------:R-:W-:-:S02]  /*42c0*/  IADD3 R20, PT, PT, R47, -0x31, -R90 ;  /* 0xffffffcf2f147810 */ /* 0x000fc40007ffe85a */
[----:B------:R-:W-:Y:S01]  /*42d0*/  FSEL R62, R38, -INF , !P2 ;  /* 0xff800000263e7808 */ /* 0x000fe20005000000 */
[----:B------:R-:W-:Y:S01]  /*42e0*/  FFMA.FTZ R145, -R239, R28, R37 ;  /* 0x0000001cef917223 */ /* 0x000fe20000010125 */
[----:B------:R-:W-:Y:S01]  /*42f0*/  VIADD R28, R33, 0x38 ;  /* 0x00000038211c7836 */ /* 0x000fe20000000000 */
[----:B------:R-:W-:Y:S02]  /*4300*/  IABS R37, R29 ;  /* 0x0000001d00257213 */ /* 0x000fe40000000000 */
[----:B------:R-:W-:Y:S02]  /*4310*/  IABS R20, R20 ;  /* 0x0000001400147213 */ /* 0x000fe40000000000 */
[----:B------:R-:W-:Y:S02]  /*4320*/  FSEL R145, R145, -INF , !P4 ;  /* 0xff80000091917808 */ /* 0x000fe40006000000 */
[----:B------:R-:W-:Y:S02]  /*4330*/  FSEL R62, R62, -INF , !P1 ;  /* 0xff8000003e3e7808 */ /* 0x000fe40004800000 */
[----:B------:R-:W-:-:S02]  /*4340*/  FSEL R145, R145, -INF , !P5 ;  /* 0xff80000091917808 */ /* 0x000fc40006800000 */
[----:B------:R-:W-:Y:S02]  /*4350*/  ISETP.GT.AND P2, PT, R35, R28, PT ;  /* 0x0000001c2300720c */ /* 0x000fe40003f44270 */
[C---:B------:R-:W-:Y:S02]  /*4360*/  ISETP.GE.AND P4, PT, R28.reuse, R224, PT ;  /* 0x000000e01c00720c */ /* 0x040fe40003f86270 */
[----:B------:R-:W-:Y:S02]  /*4370*/  ISETP.GE.AND P1, PT, R28, R221, PT ;  /* 0x000000dd1c00720c */ /* 0x000fe40003f26270 */
[----:B------:R-:W-:Y:S02]  /*4380*/  ISETP.GT.AND P5, PT, R46, R28, PT ;  /* 0x0000001c2e00720c */ /* 0x000fe40003fa4270 */
[----:B-1----:R-:W-:Y:S01]  /*4390*/  HMMA.16816.F32 R28, R8, R24, RZ ;  /* 0x00000018081c723c */ /* 0x002fe200000018ff */
[----:B------:R-:W-:Y:S02]  /*43a0*/  I2FP.F32.S32 R20, R20 ;  /* 0x0000001400147245 */ /* 0x000fe40000201400 */
[----:B------:R-:W-:-:S02]  /*43b0*/  I2FP.F32.S32 R37, R37 ;  /* 0x0000002500257245 */ /* 0x000fc40000201400 */
[--C-:B------:R-:W-:Y:S01]  /*43c0*/  IADD3 R25, PT, PT, R223, -0x39, -R90.reuse ;  /* 0xffffffc7df197810 */ /* 0x100fe20007ffe85a */
[----:B------:R-:W-:Y:S01]  /*43d0*/  FFMA.FTZ R39, -R239, R20, R39 ;  /* 0x00000014ef277223 */ /* 0x000fe20000010127 */
[----:B------:R-:W-:Y:S01]  /*43e0*/  IADD3 R24, PT, PT, R47, -0x38, -R90 ;  /* 0xffffffc82f187810 */ /* 0x000fe20007ffe85a */
[----:B------:R-:W-:Y:S01]  /*43f0*/  FFMA.FTZ R16, -R239, R37, R16 ;  /* 0x00000025ef107223 */ /* 0x000fe20000010110 */
[----:B------:R-:W-:Y:S01]  /*4400*/  IABS R36, R25 ;  /* 0x0000001900247213 */ /* 0x000fe20000000000 */
[----:B------:R-:W-:Y:S01]  /*4410*/  VIADD R20, R33, 0x39 ;  /* 0x0000003921147836 */ /* 0x000fe20000000000 */
[----:B------:R-:W-:Y:S02]  /*4420*/  IABS R25, R24 ;  /* 0x0000001800197213 */ /* 0x000fe40000000000 */
[----:B------:R-:W-:Y:S01]  /*4430*/  FSEL R39, R39, -INF , !P3 ;  /* 0xff80000027277808 */ /* 0x000fe20005800000 */
[----:B------:R-:W-:Y:S01]  /*4440*/  IMAD.MOV.U32 R24, RZ, RZ, R36 ;  /* 0x000000ffff187224 */ /* 0x000fe200078e0024 */
[----:B------:R-:W-:-:S02]  /*4450*/  FSEL R213, R16, -INF , !P2 ;  /* 0xff80000010d57808 */ /* 0x000fc40005000000 */
[----:B------:R-:W-:Y:S02]  /*4460*/  I2FP.F32.S32 R16, R25 ;  /* 0x0000001900107245 */ /* 0x000fe40000201400 */
[----:B------:R-:W-:Y:S01]  /*4470*/  FSEL R58, R39, -INF , !P0 ;  /* 0xff800000273a7808 */ /* 0x000fe20004000000 */
[----:B--2---:R-:W-:Y:S01]  /*4480*/  HMMA.16816.F32 R28, R4, R12, R28 ;  /* 0x0000000c041c723c */ /* 0x004fe2000000181c */
[----:B------:R-:W-:Y:S01]  /*4490*/  FSEL R213, R213, -INF , !P4 ;  /* 0xff800000d5d57808 */ /* 0x000fe20006000000 */
[----:B------:R-:W-:Y:S01]  /*44a0*/  FFMA.FTZ R16, -R239, R16, R18 ;  /* 0x00000010ef107223 */ /* 0x000fe20000010112 */
[----:B------:R-:W-:Y:S01]  /*44b0*/  ISETP.GT.AND P3, PT, R35, R20, PT ;  /* 0x000000142300720c */ /* 0x000fe20003f64270 */
[----:B------:R-:W-:Y:S01]  /*44c0*/  VIADD R12, R33, 0x40 ;  /* 0x00000040210c7836 */ /* 0x000fe20000000000 */
[C---:B------:R-:W-:Y:S02]  /*44d0*/  ISETP.GE.AND P2, PT, R20.reuse, R224, PT ;  /* 0x000000e01400720c */ /* 0x040fe40003f46270 */
[----:B------:R-:W-:-:S02]  /*44e0*/  ISETP.GE.AND P0, PT, R20, R221, PT ;  /* 0x000000dd1400720c */ /* 0x000fc40003f06270 */
[----:B------:R-:W-:Y:S02]  /*44f0*/  ISETP.GT.AND P4, PT, R46, R20, PT ;  /* 0x000000142e00720c */ /* 0x000fe40003f84270 */
[----:B------:R-:W-:Y:S02]  /*4500*/  I2FP.F32.S32 R20, R24 ;  /* 0x0000001800147245 */ /* 0x000fe40000201400 */
[--C-:B------:R-:W-:Y:S01]  /*4510*/  IADD3 R18, PT, PT, R223, -0x40, -R90.reuse ;  /* 0xffffffc0df127810 */ /* 0x100fe20007ffe85a */
[----:B------:R-:W-:Y:S01]  /*4520*/  HMMA.16816.F32 R24, R8, R26, RZ ;  /* 0x0000001a0818723c */ /* 0x000fe200000018ff */
[----:B------:R-:W-:Y:S01]  /*4530*/  IADD3 R13, PT, PT, R47, -0x39, -R90 ;  /* 0xffffffc72f0d7810 */ /* 0x000fe20007ffe85a */
[----:B------:R-:W-:Y:S01]  /*4540*/  FFMA.FTZ R17, -R239, R20, R17 ;  /* 0x00000014ef117223 */ /* 0x000fe20000010111 */
[----:B------:R-:W-:Y:S02]  /*4550*/  IABS R20, R18 ;  /* 0x0000001200147213 */ /* 0x000fe40000000000 */
[----:B------:R-:W-:-:S02]  /*4560*/  IABS R18, R13 ;  /* 0x0000000d00127213 */ /* 0x000fc40000000000 */
        /* <DEDUP_REMOVED lines=22> */
[----:B------:R-:W-:Y:S02]  /*46d0*/  FSEL R211, R211, -INF , !P3 ;  /* 0xff800000d3d37808 */ /* 0x000fe40005800000 */
[C---:B------:R-:W-:Y:S02]  /*46e0*/  ISETP.GE.AND P5, PT, R12.reuse, R224, PT ;  /* 0x000000e00c00720c */ /* 0x040fe40003fa6270 */
[----:B------:R-:W-:Y:S02]  /*46f0*/  ISETP.GE.AND P0, PT, R12, R221, PT ;  /* 0x000000dd0c00720c */ /* 0x000fe40003f06270 */
[----:B------:R-:W-:-:S02]  /*4700*/  I2FP.F32.S32 R28, R13 ;  /* 0x0000000d001c7245 */ /* 0x000fc40000201400 */
[----:B------:R-:W-:Y:S02]  /*4710*/  ISETP.GT.AND P3, PT, R46, R12, PT ;  /* 0x0000000c2e00720c */ /* 0x000fe40003f64270 */
[----:B------:R-:W2:Y:S01]  /*4720*/  LDSM.16.M88.4 R12, [R34+0x2400] ;  /* 0x00240000220c783b */ /* 0x000ea20000000200 */
[----:B------:R-:W-:Y:S01]  /*4730*/  IADD3 R37, PT, PT, R223, -0x41, -R90 ;  /* 0xffffffbfdf257810 */ /* 0x000fe20007ffe85a */
[----:B------:R-:W-:Y:S01]  /*4740*/  FFMA.FTZ R102, -R239, R28, R30 ;  /* 0x0000001cef667223 */ /* 0x000fe2000001011e */
[--C-:B------:R-:W-:Y:S01]  /*4750*/  IADD3 R36, PT, PT, R223, -0x48, -R90.reuse ;  /* 0xffffffb8df247810 */ /* 0x100fe20007ffe85a */
[----:B------:R-:W-:Y:S01]  /*4760*/  VIADD R30, R33, 0x48 ;  /* 0x00000048211e7836 */ /* 0x000fe20000000000 */
        /* <DEDUP_REMOVED lines=42> */
[----:B------:R-:W-:Y:S02]  /*4a10*/  ISETP.GE.AND P1, PT, R30, R221, PT ;  /* 0x000000dd1e00720c */ /* 0x000fe40003f26270 */
[----:B------:R-:W-:Y:S02]  /*4a20*/  FSEL R16, R16, -INF , !P5 ;  /* 0xff80000010107808 */ /* 0x000fe40006800000 */
[----:B------:R-:W-:-:S02]  /*4a30*/  FSEL R24, R24, -INF , !P3 ;  /* 0xff80000018187808 */ /* 0x000fc40005800000 */
[----:B------:R-:W-:Y:S02]  /*4a40*/  I2FP.F32.S32 R28, R17 ;  /* 0x00000011001c7245 */ /* 0x000fe40000201400 */
[----:B------:R-:W-:Y:S02]  /*4a50*/  FSEL R118, R16, -INF , !P1 ;  /* 0xff80000010767808 */ /* 0x000fe40004800000 */
[----:B------:R-:W-:Y:S01]  /*4a60*/  FSEL R117, R24, -INF , !P2 ;  /* 0xff80000018757808 */ /* 0x000fe20005000000 */
[----:B------:R-:W-:Y:S01]  /*4a70*/  HMMA.16816.F32 R16, R8, R18, RZ ;  /* 0x000000120810723c */ /* 0x000fe200000018ff */
[----:B------:R-:W-:Y:S01]  /*4a80*/  FFMA.FTZ R28, -R239, R28, R27 ;  /* 0x0000001cef1c7223 */ /* 0x000fe2000001011b */
[----:B------:R-:W-:Y:S01]  /*4a90*/  ISETP.GT.AND P5, PT, R35, R12, PT ;  /* 0x0000000c2300720c */ /* 0x000fe20003fa4270 */
[----:B------:R-:W1:Y:S01]  /*4aa0*/  LDSM.16.M88.4 R24, [R44+0x2800] ;  /* 0x002800002c18783b */ /* 0x000e620000000200 */
[C---:B------:R-:W-:Y:S02]  /*4ab0*/  ISETP.GE.AND P3, PT, R12.reuse, R224, PT ;  /* 0x000000e00c00720c */ /* 0x040fe40003f66270 */
        /* <DEDUP_REMOVED lines=8> */
[----:B------:R-:W-:Y:S01]  /*4b40*/  IADD3 R29, PT, PT, R223, -0x51, -R90 ;  /* 0xffffffafdf1d7810 */ /* 0x000fe20007ffe85a */
[----:B------:R-:W-:Y:S01]  /*4b50*/  HMMA.16816.F32 R16, R4, R14, R16 ;  /* 0x0000000e0410723c */ /* 0x000fe20000001810 */
[----:B------:R-:W-:-:S02]  /*4b60*/  FSEL R36, R36, -INF , !P5 ;  /* 0xff80000024247808 */ /* 0x000fc40006800000 */
[----:B------:R-:W-:Y:S02]  /*4b70*/  FSEL R122, R28, -INF , !P0 ;  /* 0xff8000001c7a7808 */ /* 0x000fe40004000000 */
[----:B------:R-:W-:Y:S02]  /*4b80*/  FSEL R205, R36, -INF , !P3 ;  /* 0xff80000024cd7808 */ /* 0x000fe40005800000 */
[----:B------:R-:W-:Y:S02]  /*4b90*/  ISETP.GT.AND P4, PT, R35, R12, PT ;  /* 0x0000000c2300720c */ /* 0x000fe40003f84270 */
[C---:B------:R-:W-:Y:S02]  /*4ba0*/  ISETP.GE.AND P5, PT, R12.reuse, R224, PT ;  /* 0x000000e00c00720c */ /* 0x040fe40003fa6270 */
[----:B------:R-:W-:Y:S02]  /*4bb0*/  ISETP.GE.AND P0, PT, R12, R221, PT ;  /* 0x000000dd0c00720c */ /* 0x000fe40003f06270 */
[----:B------:R-:W-:-:S02]  /*4bc0*/  I2FP.F32.S32 R28, R13 ;  /* 0x0000000d001c7245 */ /* 0x000fc40000201400 */
[----:B------:R-:W-:Y:S02]  /*4bd0*/  ISETP.GT.AND P3, PT, R46, R12, PT ;  /* 0x0000000c2e00720c */ /* 0x000fe40003f64270 */
[----:B------:R-:W-:Y:S01]  /*4be0*/  IABS R30, R29 ;  /* 0x0000001d001e7213 */ /* 0x000fe20000000000 */
[----:B------:R-:W2:Y:S01]  /*4bf0*/  LDSM.16.M88.4 R12, [R34+0x2800] ;  /* 0x00280000220c783b */ /* 0x000ea20000000200 */
[----:B------:R-:W-:Y:S01]  /*4c00*/  FFMA.FTZ R38, -R239, R28, R38 ;  /* 0x0000001cef267223 */ /* 0x000fe20000010126 */
[--C-:B------:R-:W-:Y:S01]  /*4c10*/  IADD3 R36, PT, PT, R47, -0x51, -R90.reuse ;  /* 0xffffffaf2f247810 */ /* 0x100fe20007ffe85a */
[----:B------:R-:W-:Y:S01]  /*4c20*/  VIADD R28, R33, 0x58 ;  /* 0x00000058211c7836 */ /* 0x000fe20000000000 */
[----:B------:R-:W-:Y:S02]  /*4c30*/  I2FP.F32.S32 R30, R30 ;  /* 0x0000001e001e7245 */ /* 0x000fe40000201400 */
[----:B------:R-:W-:Y:S02]  /*4c40*/  IADD3 R29, PT, PT, R223, -0x58, -R90 ;  /* 0xffffffa8df1d7810 */ /* 0x000fe40007ffe85a */
[----:B------:R-:W-:Y:S01]  /*4c50*/  IABS R36, R36 ;  /* 0x0000002400247213 */ /* 0x000fe20000000000 */
[----:B------:R-:W-:Y:S01]  /*4c60*/  FFMA.FTZ R203, -R239, R30, R37 ;  /* 0x0000001eefcb7223 */ /* 0x000fe20000010125 */
[----:B------:R-:W-:-:S02]  /*4c70*/  FSEL R124, R38, -INF , !P2 ;  /* 0xff800000267c7808 */ /* 0x000fc40005000000 */
[----:B------:R-:W-:Y:S02]  /*4c80*/  IABS R37, R29 ;  /* 0x0000001d00257213 */ /* 0x000fe40000000000 */
[----:B------:R-:W-:Y:S02]  /*4c90*/  FSEL R203, R203, -INF , !P4 ;  /* 0xff800000cbcb7808 */ /* 0x000fe40006000000 */
[----:B------:R-:W-:Y:S02]  /*4ca0*/  FSEL R124, R124, -INF , !P1 ;  /* 0xff8000007c7c7808 */ /* 0x000fe40004800000 */
[----:B------:R-:W-:Y:S02]  /*4cb0*/  I2FP.F32.S32 R36, R36 ;  /* 0x0000002400247245 */ /* 0x000fe40000201400 */
[----:B------:R-:W-:Y:S02]  /*4cc0*/  FSEL R203, R203, -INF , !P5 ;  /* 0xff800000cbcb7808 */ /* 0x000fe40006800000 */
[----:B------:R-:W-:Y:S01]  /*4cd0*/  ISETP.GT.AND P2, PT, R35, R28, PT ;  /* 0x0000001c2300720c */ /* 0x000fe20003f44270 */
[----:B------:R-:W-:Y:S01]  /*4ce0*/  FFMA.FTZ R39, -R239, R36, R39 ;  /* 0x00000024ef277223 */ /* 0x000fe20000010127 */
[----:B------:R-:W-:-:S02]  /*4cf0*/  ISETP.GE.AND P4, PT, R28, R224, PT ;  /* 0x000000e01c00720c */ /* 0x000fc40003f86270 */
[----:B------:R-:W-:Y:S02]  /*4d00*/  ISETP.GE.AND P1, PT, R28, R221, PT ;  /* 0x000000dd1c00720c */ /* 0x000fe40003f26270 */
[----:B------:R-:W-:Y:S02]  /*4d10*/  ISETP.GT.AND P5, PT, R46, R28, PT ;  /* 0x0000001c2e00720c */ /* 0x000fe40003fa4270 */
[----:B-1----:R-:W-:Y:S01]  /*4d20*/  HMMA.16816.F32 R28, R8, R24, RZ ;  /* 0x00000018081c723c */ /* 0x002fe200000018ff */
[----:B------:R-:W-:Y:S01]  /*4d30*/  I2FP.F32.S32 R37, R37 ;  /* 0x0000002500257245 */ /* 0x000fe20000201400 */
[----:B------:R-:W-:Y:S01]  /*4d40*/  VIADD R24, R33, 0x59 ;  /* 0x0000005921187836 */ /* 0x000fe20000000000 */
[--C-:B------:R-:W-:Y:S02]  /*4d50*/  IADD3 R36, PT, PT, R223, -0x59, -R90.reuse ;  /* 0xffffffa7df247810 */ /* 0x100fe40007ffe85a */
        /* <DEDUP_REMOVED lines=12> */
[----:B--2---:R-:W-:Y:S01]  /*4e20*/  HMMA.16816.F32 R28, R4, R12, R28 ;  /* 0x0000000c041c723c */ /* 0x004fe2000000181c */
[C---:B------:R-:W-:Y:S01]  /*4e30*/  ISETP.GE.AND P2, PT, R24.reuse, R224, PT ;  /* 0x000000e01800720c */ /* 0x040fe20003f46270 */
[----:B------:R-:W-:Y:S01]  /*4e40*/  VIADD R12, R33, 0x60 ;  /* 0x00000060210c7836 */ /* 0x000fe20000000000 */
[----:B------:R-:W-:-:S02]  /*4e50*/  ISETP.GE.AND P0, PT, R24, R221, PT ;  /* 0x000000dd1800720c */ /* 0x000fc40003f06270 */
[----:B------:R-:W-:Y:S02]  /*4e60*/  ISETP.GT.AND P4, PT, R46, R24, PT ;  /* 0x000000182e00720c */ /* 0x000fe40003f84270 */
[----:B------:R-:W-:Y:S02]  /*4e70*/  I2FP.F32.S32 R24, R25 ;  /* 0x0000001900187245 */ /* 0x000fe40000201400 */
[--C-:B------:R-:W-:Y:S02]  /*4e80*/  IADD3 R18, PT, PT, R223, -0x60, -R90.reuse ;  /* 0xffffffa0df127810 */ /* 0x100fe40007ffe85a */
[----:B------:R-:W-:Y:S01]  /*4e90*/  IADD3 R13, PT, PT, R47, -0x59, -R90 ;  /* 0xffffffa72f0d7810 */ /* 0x000fe20007ffe85a */
[----:B------:R-:W-:Y:S01]  /*4ea0*/  FFMA.FTZ R17, -R239, R24, R17 ;  /* 0x00000018ef117223 */ /* 0x000fe20000010111 */
[----:B------:R-:W-:Y:S02]  /*4eb0*/  IABS R24, R18 ;  /* 0x0000001200187213 */ /* 0x000fe40000000000 */
[----:B------:R-:W-:-:S02]  /*4ec0*/  IABS R18, R13 ;  /* 0x0000000d00127213 */ /* 0x000fc40000000000 */
[----:B------:R-:W-:Y:S01]  /*4ed0*/  FSEL R16, R16, -INF , !P5 ;  /* 0xff80000010107808 */ /* 0x000fe20006800000 */
[----:B------:R-:W-:Y:S01]  /*4ee0*/  IMAD.MOV.U32 R13, RZ, RZ, R24 ;  /* 0x000000ffff0d7224 */ /* 0x000fe200078e0018 */
[----:B------:R-:W-:Y:S01]  /*4ef0*/  FSEL R17, R17, -INF , !P3 ;  /* 0xff80000011117808 */ /* 0x000fe20005800000 */
[----:B------:R-:W-:Y:S01]  /*4f00*/  HMMA.16816.F32 R24, R8, R26, RZ ;  /* 0x0000001a0818723c */ /* 0x000fe200000018ff */
[----:B------:R-:W-:Y:S02]  /*4f10*/  I2FP.F32.S32 R36, R18 ;  /* 0x0000001200247245 */ /* 0x000fe40000201400 */
[----:B------:R-:W-:Y:S02]  /*4f20*/  FSEL R132, R16, -INF , !P1 ;  /* 0xff80000010847808 */ /* 0x000fe40004800000 */
[----:B------:R-:W-:Y:S01]  /*4f30*/  FSEL R199, R17, -INF , !P2 ;  /* 0xff80000011c77808 */ /* 0x000fe20005000000 */
[----:B------:R-:W-:Y:S01]  /*4f40*/  FFMA.FTZ R36, -R239, R36, R19 ;  /* 0x00000024ef247223 */ /* 0x000fe20000010113 */
[----:B------:R-:W-:Y:S01]  /*4f50*/  ISETP.GT.AND P5, PT, R35, R12, PT ;  /* 0x0000000c2300720c */ /* 0x000fe20003fa4270 */
[----:B------:R-:W1:Y:S01]  /*4f60*/  LDSM.16.M88.4 R16, [R44+0x2c00] ;  /* 0x002c00002c10783b */ /* 0x000e620000000200 */
        /* <DEDUP_REMOVED lines=487> */
[----:B------:R-:W-:Y:S01]  /*6de0*/  IADD3 R16, PT, PT, R47, -0xc8, -R90 ;  /* 0xffffff382f107810 */ /* 0x000fe20007ffe85a */
[----:B------:R-:W-:Y:S01]  /*6df0*/  FFMA.FTZ R31, -R239, R28, R31 ;  /* 0x0000001cef1f7223 */ /* 0x000fe2000001011f */
[----:B------:R-:W-:Y:S01]  /*6e00*/  ISETP.GT.AND P2, PT, R35, R30, PT ;  /* 0x0000001e2300720c */ /* 0x000fe20003f44270 */
[----:B------:R-:W-:Y:S01]  /*6e10*/  FFMA.FTZ R29, -R239, R29, R24 ;  /* 0x0000001def1d7223 */ /* 0x000fe20000010118 */
[----:B------:R-:W-:-:S02]  /*6e20*/  IADD3 R28, PT, PT, R223, -0xc9, -R90 ;  /* 0xffffff37df1c7810 */ /* 0x000fc40007ffe85a */
[----:B------:R-:W-:Y:S02]  /*6e30*/  IABS R16, R16 ;  /* 0x0000001000107213 */ /* 0x000fe40000000000 */
[----:B------:R-:W-:Y:S02]  /*6e40*/  FSEL R109, R109, -INF , !P4 ;  /* 0xff8000006d6d7808 */ /* 0x000fe40006000000 */
[----:B------:R-:W-:Y:S02]  /*6e50*/  ISETP.GE.AND P4, PT, R30, R224, PT ;  /* 0x000000e01e00720c */ /* 0x000fe40003f86270 */
[----:B------:R-:W-:Y:S02]  /*6e60*/  IABS R24, R28 ;  /* 0x0000001c00187213 */ /* 0x000fe40000000000 */
[----:B------:R-:W-:Y:S02]  /*6e70*/  FSEL R31, R31, -INF , !P3 ;  /* 0xff8000001f1f7808 */ /* 0x000fe40005800000 */
[----:B------:R-:W-:-:S02]  /*6e80*/  FSEL R29, R29, -INF , !P2 ;  /* 0xff8000001d1d7808 */ /* 0x000fc40005000000 */
[----:B------:R-:W-:Y:S01]  /*6e90*/  I2FP.F32.S32 R16, R16 ;  /* 0x0000001000107245 */ /* 0x000fe20000201400 */
[----:B--2---:R-:W-:Y:S01]  /*6ea0*/  HMMA.16816.F32 R36, R4, R12, R36 ;  /* 0x0000000c0424723c */ /* 0x004fe20000001824 */
[----:B------:R-:W-:Y:S01]  /*6eb0*/  FSEL R240, R31, -INF , !P0 ;  /* 0xff8000001ff07808 */ /* 0x000fe20004000000 */
[----:B------:R-:W-:Y:S01]  /*6ec0*/  VIADD R12, R33, 0xd0 ;  /* 0x000000d0210c7836 */ /* 0x000fe20000000000 */
[----:B------:R-:W-:Y:S01]  /*6ed0*/  FSEL R105, R29, -INF , !P4 ;  /* 0xff8000001d697808 */ /* 0x000fe20006000000 */
[----:B------:R-:W-:Y:S01]  /*6ee0*/  FFMA.FTZ R16, -R239, R16, R26 ;  /* 0x00000010ef107223 */ /* 0x000fe2000001011a */
[----:B------:R-:W-:Y:S02]  /*6ef0*/  I2FP.F32.S32 R24, R24 ;  /* 0x0000001800187245 */ /* 0x000fe40000201400 */
[----:B------:R-:W-:Y:S02]  /*6f00*/  ISETP.GT.AND P3, PT, R35, R17, PT ;  /* 0x000000112300720c */ /* 0x000fe40003f64270 */
[----:B------:R-:W-:Y:S01]  /*6f10*/  ISETP.GE.AND P2, PT, R17, R224, PT ;  /* 0x000000e01100720c */ /* 0x000fe20003f46270 */
[----:B------:R-:W-:Y:S01]  /*6f20*/  FFMA.FTZ R24, -R239, R24, R25 ;  /* 0x00000018ef187223 */ /* 0x000fe20000010119 */
[----:B------:R-:W-:-:S02]  /*6f30*/  ISETP.GE.AND P0, PT, R17, R221, PT ;  /* 0x000000dd1100720c */ /* 0x000fc40003f06270 */
[C---:B------:R-:W-:Y:S02]  /*6f40*/  ISETP.GT.AND P4, PT, R46.reuse, R17, PT ;  /* 0x000000112e00720c */ /* 0x040fe40003f84270 */
[----:B------:R-:W-:Y:S02]  /*6f50*/  FSEL R109, R109, -INF , !P5 ;  /* 0xff8000006d6d7808 */ /* 0x000fe40006800000 */
[--C-:B------:R-:W-:Y:S02]  /*6f60*/  IADD3 R17, PT, PT, R223, -0xd0, -R90.reuse ;  /* 0xffffff30df117810 */ /* 0x100fe40007ffe85a */
[----:B------:R-:W-:Y:S02]  /*6f70*/  ISETP.GT.AND P5, PT, R46, R30, PT ;  /* 0x0000001e2e00720c */ /* 0x000fe40003fa4270 */
[----:B------:R-:W-:Y:S02]  /*6f80*/  IADD3 R13, PT, PT, R47, -0xc9, -R90 ;  /* 0xffffff372f0d7810 */ /* 0x000fe40007ffe85a */
[----:B------:R-:W-:-:S02]  /*6f90*/  FSEL R212, R212, -INF , !P1 ;  /* 0xff800000d4d47808 */ /* 0x000fc40004800000 */
[----:B------:R-:W-:Y:S02]  /*6fa0*/  IABS R25, R17 ;  /* 0x0000001100197213 */ /* 0x000fe40000000000 */
[----:B------:R-:W-:Y:S02]  /*6fb0*/  ISETP.GE.AND P1, PT, R30, R221, PT ;  /* 0x000000dd1e00720c */ /* 0x000fe40003f26270 */
[----:B------:R-:W-:Y:S01]  /*6fc0*/  IABS R17, R13 ;  /* 0x0000000d00117213 */ /* 0x000fe20000000000 */
[----:B------:R-:W-:Y:S01]  /*6fd0*/  IMAD.MOV.U32 R13, RZ, RZ, R25 ;  /* 0x000000ffff0d7224 */ /* 0x000fe200078e0019 */
[----:B------:R-:W-:Y:S01]  /*6fe0*/  FSEL R16, R16, -INF , !P5 ;  /* 0xff80000010107808 */ /* 0x000fe20006800000 */
[----:B------:R-:W1:Y:S01]  /*6ff0*/  LDSM.16.M88.4 R28, [R44+0x4800] ;  /* 0x004800002c1c783b */ /* 0x000e620000000200 */
[----:B------:R-:W-:Y:S02]  /*7000*/  FSEL R101, R24, -INF , !P3 ;  /* 0xff80000018657808 */ /* 0x000fe40005800000 */
[----:B------:R-:W-:-:S02]  /*7010*/  FSEL R198, R16, -INF , !P1 ;  /* 0xff80000010c67808 */ /* 0x000fc40004800000 */
[----:B------:R-:W-:Y:S02]  /*7020*/  I2FP.F32.S32 R24, R17 ;  /* 0x0000001100187245 */ /* 0x000fe40000201400 */
[----:B------:R-:W-:Y:S01]  /*7030*/  HMMA.16816.F32 R16, R8, R18, RZ ;  /* 0x000000120810723c */ /* 0x000fe200000018ff */
[----:B------:R-:W-:Y:S02]  /*7040*/  FSEL R101, R101, -INF , !P2 ;  /* 0xff80000065657808 */ /* 0x000fe40005000000 */
[----:B------:R-:W-:Y:S01]  /*7050*/  ISETP.GT.AND P5, PT, R35, R12, PT ;  /* 0x0000000c2300720c */ /* 0x000fe20003fa4270 */
[----:B------:R-:W-:Y:S01]  /*7060*/  FFMA.FTZ R27, -R239, R24, R27 ;  /* 0x00000018ef1b7223 */ /* 0x000fe2000001011b */
[C---:B------:R-:W-:Y:S02]  /*7070*/  ISETP.GE.AND P3, PT, R12.reuse, R224, PT ;  /* 0x000000e00c00720c */ /* 0x040fe40003f66270 */
[----:B------:R-:W-:Y:S02]  /*7080*/  ISETP.GE.AND P1, PT, R12, R221, PT ;  /* 0x000000dd0c00720c */ /* 0x000fe40003f26270 */
[----:B------:R-:W-:-:S02]  /*7090*/  ISETP.GT.AND P2, PT, R46, R12, PT ;  /* 0x0000000c2e00720c */ /* 0x000fc40003f44270 */
[----:B------:R-:W-:Y:S02]  /*70a0*/  I2FP.F32.S32 R12, R13 ;  /* 0x0000000d000c7245 */ /* 0x000fe40000201400 */
[--C-:B------:R-:W-:Y:S02]  /*70b0*/  IADD3 R13, PT, PT, R47, -0xd0, -R90.reuse ;  /* 0xffffff302f0d7810 */ /* 0x100fe40007ffe85a */
[----:B------:R-:W-:Y:S01]  /*70c0*/  IADD3 R24, PT, PT, R223, -0xd1, -R90 ;  /* 0xffffff2fdf187810 */ /* 0x000fe20007ffe85a */
[----:B------:R-:W-:Y:S01]  /*70d0*/  FFMA.FTZ R36, -R239, R12, R36 ;  /* 0x0000000cef247223 */ /* 0x000fe20000010124 */
[----:B------:R-:W-:Y:S01]  /*70e0*/  VIADD R12, R33, 0xd1 ;  /* 0x000000d1210c7836 */ /* 0x000fe20000000000 */
[----:B------:R-:W-:Y:S02]  /*70f0*/  IABS R13, R13 ;  /* 0x0000000d000d7213 */ /* 0x000fe40000000000 */
[----:B------:R-:W-:Y:S01]  /*7100*/  FSEL R27, R27, -INF , !P4 ;  /* 0xff8000001b1b7808 */ /* 0x000fe20006000000 */
[----:B------:R-:W-:Y:S01]  /*7110*/  HMMA.16816.F32 R16, R4, R14, R16 ;  /* 0x0000000e0410723c */ /* 0x000fe20000001810 */
[----:B------:R-:W-:-:S02]  /*7120*/  FSEL R36, R36, -INF , !P5 ;  /* 0xff80000024247808 */ /* 0x000fc40006800000 */
[----:B------:R-:W-:Y:S02]  /*7130*/  IABS R26, R24 ;  /* 0x00000018001a7213 */ /* 0x000fe40000000000 */
[----:B------:R-:W-:Y:S02]  /*7140*/  FSEL R182, R27, -INF , !P0 ;  /* 0xff8000001bb67808 */ /* 0x000fe40004000000 */
[----:B------:R-:W-:Y:S02]  /*7150*/  FSEL R93, R36, -INF , !P3 ;  /* 0xff800000245d7808 */ /* 0x000fe40005800000 */
[----:B------:R-:W-:Y:S02]  /*7160*/  ISETP.GT.AND P4, PT, R35, R12, PT ;  /* 0x0000000c2300720c */ /* 0x000fe40003f84270 */
[C---:B------:R-:W-:Y:S02]  /*7170*/  ISETP.GE.AND P5, PT, R12.reuse, R224, PT ;  /* 0x000000e00c00720c */ /* 0x040fe40003fa6270 */
[----:B------:R-:W-:-:S02]  /*7180*/  ISETP.GE.AND P0, PT, R12, R221, PT ;  /* 0x000000dd0c00720c */ /* 0x000fc40003f06270 */
[----:B------:R-:W-:Y:S02]  /*7190*/  I2FP.F32.S32 R24, R13 ;  /* 0x0000000d00187245 */ /* 0x000fe40000201400 */
[----:B------:R-:W-:Y:S02]  /*71a0*/  ISETP.GT.AND P3, PT, R46, R12, PT ;  /* 0x0000000c2e00720c */ /* 0x000fe40003f64270 */
[----:B------:R-:W2:Y:S01]  /*71b0*/  LDSM.16.M88.4 R12, [R34+0x4800] ;  /* 0x00480000220c783b */ /* 0x000ea20000000200 */
[----:B------:R-:W-:Y:S01]  /*71c0*/  I2FP.F32.S32 R26, R26 ;  /* 0x0000001a001a7245 */ /* 0x000fe20000201400 */
[----:B------:R-:W-:Y:S01]  /*71d0*/  FFMA.FTZ R38, -R239, R24, R38 ;  /* 0x00000018ef267223 */ /* 0x000fe20000010126 */
[--C-:B------:R-:W-:Y:S01]  /*71e0*/  IADD3 R36, PT, PT, R47, -0xd1, -R90.reuse ;  /* 0xffffff2f2f247810 */ /* 0x100fe20007ffe85a */
[----:B------:R-:W-:Y:S01]  /*71f0*/  VIADD R24, R33, 0xd8 ;  /* 0x000000d821187836 */ /* 0x000fe20000000000 */
[----:B------:R-:W-:Y:S01]  /*7200*/  IADD3 R25, PT, PT, R223, -0xd8, -R90 ;  /* 0xffffff28df197810 */ /* 0x000fe20007ffe85a */
[----:B------:R-:W-:Y:S01]  /*7210*/  FFMA.FTZ R91, -R239, R26, R37 ;  /* 0x0000001aef5b7223 */ /* 0x000fe20000010125 */
[----:B------:R-:W-:Y:S01]  /*7220*/  FSEL R170, R38, -INF , !P2 ;  /* 0xff80000026aa7808 */ /* 0x000fe20005000000 */
[----:B------:R-:W-:-:S04]  /*7230*/  DEPBAR.LE SB0, 0x0 ;  /* 0x000080000000791a */ /* 0x000fc80000000000 */
[----:B------:R-:W-:Y:S02]  /*7240*/  FSEL R91, R91, -INF , !P4 ;  /* 0xff8000005b5b7808 */ /* 0x000fe40006000000 */
[----:B------:R-:W-:Y:S02]  /*7250*/  IABS R36, R36 ;  /* 0x0000002400247213 */ /* 0x000fe40000000000 */
[----:B------:R-:W-:Y:S02]  /*7260*/  FSEL R170, R170, -INF , !P1 ;  /* 0xff800000aaaa7808 */ /* 0x000fe40004800000 */
[----:B------:R-:W-:Y:S02]  /*7270*/  FSEL R91, R91, -INF , !P5 ;  /* 0xff8000005b5b7808 */ /* 0x000fe40006800000 */
[----:B------:R-:W-:Y:S02]  /*7280*/  IABS R37, R25 ;  /* 0x0000001900257213 */ /* 0x000fe40000000000 */
[----:B------:R-:W-:Y:S01]  /*7290*/  ISETP.GT.AND P2, PT, R35, R24, PT ;  /* 0x000000182300720c */ /* 0x000fe20003f44270 */
[----:B------:R-:W-:Y:S01]  /*72a0*/  BAR.SYNC.DEFER_BLOCKING 0x0 ;  /* 0x0000000000007b1d */ /* 0x000fe20000010000 */
[----:B------:R-:W-:-:S02]  /*72b0*/  ISETP.GE.AND P4, PT, R24, R224, PT ;  /* 0x000000e01800720c */ /* 0x000fc40003f86270 */
[----:B------:R-:W-:Y:S02]  /*72c0*/  ISETP.GE.AND P1, PT, R24, R221, PT ;  /* 0x000000dd1800720c */ /* 0x000fe40003f26270 */
[----:B------:R-:W-:Y:S02]  /*72d0*/  ISETP.GT.AND P5, PT, R46, R24, PT ;  /* 0x000000182e00720c */ /* 0x000fe40003fa4270 */
[----:B-1----:R-:W-:Y:S01]  /*72e0*/  HMMA.16816.F32 R24, R8, R28, RZ ;  /* 0x0000001c0818723c */ /* 0x002fe200000018ff */
[----:B------:R-:W-:Y:S01]  /*72f0*/  I2FP.F32.S32 R36, R36 ;  /* 0x0000002400247245 */ /* 0x000fe20000201400 */
[----:B------:R-:W-:Y:S01]  /*7300*/  VIADD R28, R33, 0xd9 ;  /* 0x000000d9211c7836 */ /* 0x000fe20000000000 */
[----:B------:R-:W-:Y:S02]  /*7310*/  I2FP.F32.S32 R37, R37 ;  /* 0x0000002500257245 */ /* 0x000fe40000201400 */
[--C-:B------:R-:W-:Y:S01]  /*7320*/  IADD3 R29, PT, PT, R47, -0xd8, -R90.reuse ;  /* 0xffffff282f1d7810 */ /* 0x100fe20007ffe85a */
[----:B------:R-:W-:Y:S01]  /*7330*/  FFMA.FTZ R39, -R239, R36, R39 ;  /* 0x00000024ef277223 */ /* 0x000fe20000010127 */
[----:B------:R-:W-:Y:S01]  /*7340*/  IADD3 R36, PT, PT, R223, -0xd9, -R90 ;  /* 0xffffff27df247810 */ /* 0x000fe20007ffe85a */
[----:B------:R-:W-:Y:S01]  /*7350*/  FFMA.FTZ R16, -R239, R37, R16 ;  /* 0x00000025ef107223 */ /* 0x000fe20000010110 */
[----:B------:R-:W-:-:S02]  /*7360*/  VIMNMX R222, PT, PT, RZ, R46, !PT ;  /* 0x0000002effde7248 */ /* 0x000fc40007fe0100 */
[----:B------:R-:W-:Y:S02]  /*7370*/  IABS R37, R36 ;  /* 0x0000002400257213 */ /* 0x000fe40000000000 */
[----:B------:R-:W-:Y:S02]  /*7380*/  IABS R36, R29 ;  /* 0x0000001d00247213 */ /* 0x000fe40000000000 */
[----:B------:R-:W-:Y:S01]  /*7390*/  FSEL R39, R39, -INF , !P3 ;  /* 0xff80000027277808 */ /* 0x000fe20005800000 */
[----:B------:R-:W-:Y:S01]  /*73a0*/  IMAD.MOV.U32 R29, RZ, RZ, R37 ;  /* 0x000000ffff1d7224 */ /* 0x000fe200078e0025 */
[----:B------:R-:W-:Y:S02]  /*73b0*/  FSEL R85, R16, -INF , !P2 ;  /* 0xff80000010557808 */ /* 0x000fe40005000000 */
[----:B------:R-:W-:Y:S01]  /*73c0*/  I2FP.F32.S32 R16, R36 ;  /* 0x0000002400107245 */ /* 0x000fe20000201400 */
[----:B--2---:R-:W-:Y:S01]  /*73d0*/  HMMA.16816.F32 R24, R4, R12, R24 ;  /* 0x0000000c0418723c */ /* 0x004fe20000001818 */
[----:B------:R-:W-:Y:S01]  /*73e0*/  FSEL R156, R39, -INF , !P0 ;  /* 0xff800000279c7808 */ /* 0x000fe20004000000 */
[----:B------:R-:W-:Y:S01]  /*73f0*/  VIADD R13, R33, 0xe0 ;  /* 0x000000e0210d7836 */ /* 0x000fe20000000000 */
[----:B------:R-:W-:Y:S01]  /*7400*/  FSEL R85, R85, -INF , !P4 ;  /* 0xff80000055557808 */ /* 0x000fe20006000000 */
[----:B------:R-:W-:Y:S01]  /*7410*/  FFMA.FTZ R16, -R239, R16, R18 ;  /* 0x00000010ef107223 */ /* 0x000fe20000010112 */
[----:B------:R-:W-:-:S02]  /*7420*/  ISETP.GT.AND P3, PT, R35, R28, PT ;  /* 0x0000001c2300720c */ /* 0x000fc40003f64270 */
[C---:B------:R-:W-:Y:S02]  /*7430*/  ISETP.GE.AND P2, PT, R28.reuse, R224, PT ;  /* 0x000000e01c00720c */ /* 0x040fe40003f46270 */
[----:B------:R-:W-:Y:S02]  /*7440*/  ISETP.GE.AND P0, PT, R28, R221, PT ;  /* 0x000000dd1c00720c */ /* 0x000fe40003f06270 */
[----:B------:R-:W-:Y:S02]  /*7450*/  ISETP.GT.AND P4, PT, R46, R28, PT ;  /* 0x0000001c2e00720c */ /* 0x000fe40003f84270 */
[----:B------:R-:W-:Y:S02]  /*7460*/  I2FP.F32.S32 R28, R29 ;  /* 0x0000001d001c7245 */ /* 0x000fe40000201400 */
[--C-:B------:R-:W-:Y:S02]  /*7470*/  IADD3 R12, PT, PT, R47, -0xd9, -R90.reuse ;  /* 0xffffff272f0c7810 */ /* 0x100fe40007ffe85a */
[----:B------:R-:W-:Y:S01]  /*7480*/  IADD3 R18, PT, PT, R223, -0xe0, -R90 ;  /* 0xffffff20df127810 */ /* 0x000fe20007ffe85a */
[----:B------:R-:W-:Y:S01]  /*7490*/  FFMA.FTZ R17, -R239, R28, R17 ;  /* 0x0000001cef117223 */ /* 0x000fe20000010111 */
[----:B------:R-:W-:Y:S01]  /*74a0*/  IABS R12, R12 ;  /* 0x0000000c000c7213 */ /* 0x000fe20000000000 */
[----:B------:R-:W-:Y:S01]  /*74b0*/  HMMA.16816.F32 R28, R8, R30, RZ ;  /* 0x0000001e081c723c */ /* 0x000fe200000018ff */
[----:B------:R-:W-:-:S02]  /*74c0*/  IABS R18, R18 ;  /* 0x0000001200127213 */ /* 0x000fc40000000000 */
[----:B------:R-:W-:Y:S02]  /*74d0*/  I2FP.F32.S32 R12, R12 ;  /* 0x0000000c000c7245 */ /* 0x000fe40000201400 */
[----:B------:R-:W-:Y:S01]  /*74e0*/  FSEL R160, R16, -INF , !P5 ;  /* 0xff80000010a07808 */ /* 0x000fe20006800000 */
[----:B------:R-:W-:Y:S01]  /*74f0*/  IMAD.MOV.U32 R16, RZ, RZ, R18 ;  /* 0x000000ffff107224 */ /* 0x000fe200078e0012 */
[----:B------:R-:W-:Y:S01]  /*7500*/  FSEL R17, R17, -INF , !P3 ;  /* 0xff80000011117808 */ /* 0x000fe20005800000 */
[----:B------:R-:W-:Y:S01]  /*7510*/  FFMA.FTZ R19, -R239, R12, R19 ;  /* 0x0000000cef137223 */ /* 0x000fe20000010113 */
[----:B------:R-:W-:Y:S01]  /*7520*/  FSEL R160, R160, -INF , !P1 ;  /* 0xff800000a0a07808 */ /* 0x000fe20004800000 */
[----:B------:R-:W-:Y:S01]  /*7530*/  HMMA.16816.F32 R8, R8, R60, RZ ;  /* 0x0000003c0808723c */ /* 0x000fe200000018ff */
[----:B------:R-:W-:Y:S02]  /*7540*/  FSEL R81, R17, -INF , !P2 ;  /* 0xff80000011517808 */ /* 0x000fe40005000000 */
[----:B------:R-:W-:-:S02]  /*7550*/  IADD3 R12, PT, PT, R47, -0xe0, -R90 ;  /* 0xffffff202f0c7810 */ /* 0x000fc40007ffe85a */
[----:B------:R-:W-:Y:S02]  /*7560*/  ISETP.GT.AND P5, PT, R35, R13, PT ;  /* 0x0000000d2300720c */ /* 0x000fe40003fa4270 */
[C---:B------:R-:W-:Y:S02]  /*7570*/  ISETP.GE.AND P3, PT, R13.reuse, R224, PT ;  /* 0x000000e00d00720c */ /* 0x040fe40003f66270 */
[----:B------:R-:W-:Y:S01]  /*7580*/  ISETP.GE.AND P1, PT, R13, R221, PT ;  /* 0x000000dd0d00720c */ /* 0x000fe20003f26270 */
[----:B------:R-:W-:Y:S01]  /*7590*/  HMMA.16816.F32 R28, R4, R14, R28 ;  /* 0x0000000e041c723c */ /* 0x000fe2000000181c */
[----:B------:R-:W-:Y:S02]  /*75a0*/  ISETP.GT.AND P2, PT, R46, R13, PT ;  /* 0x0000000d2e00720c */ /* 0x000fe40003f44270 */
[----:B------:R-:W-:Y:S02]  /*75b0*/  I2FP.F32.S32 R13, R16 ;  /* 0x00000010000d7245 */ /* 0x000fe40000201400 */
[----:B------:R-:W-:-:S02]  /*75c0*/  IADD3 R16, PT, PT, R223, -0xe1, -R90 ;  /* 0xffffff1fdf107810 */ /* 0x000fc40007ffe85a */
[----:B------:R-:W-:Y:S01]  /*75d0*/  IABS R12, R12 ;  /* 0x0000000c000c7213 */ /* 0x000fe20000000000 */
[----:B------:R-:W-:Y:S01]  /*75e0*/  FFMA.FTZ R24, -R239, R13, R24 ;  /* 0x0000000def187223 */ /* 0x000fe20000010118 */
[----:B------:R-:W-:Y:S01]  /*75f0*/  IABS R16, R16 ;  /* 0x0000001000107213 */ /* 0x000fe20000000000 */
[C---:B------:R-:W-:Y:S01]  /*7600*/  VIADD R13, R33.reuse, 0xe1 ;  /* 0x000000e1210d7836 */ /* 0x040fe20000000000 */
[----:B------:R-:W-:Y:S01]  /*7610*/  I2FP.F32.S32 R12, R12 ;  /* 0x0000000c000c7245 */ /* 0x000fe20000201400 */
[----:B------:R-:W-:Y:S01]  /*7620*/  HMMA.16816.F32 R8, R4, R56, R8 ;  /* 0x000000380408723c */ /* 0x000fe20000001808 */
[----:B------:R-:W-:Y:S01]  /*7630*/  I2FP.F32.S32 R16, R16 ;  /* 0x0000001000107245 */ /* 0x000fe20000201400 */
[----:B------:R-:W-:Y:S01]  /*7640*/  VIADD R6, R33, 0xf0 ;  /* 0x000000f021067836 */ /* 0x000fe20000000000 */
[----:B------:R-:W-:Y:S01]  /*7650*/  FSEL R19, R19, -INF , !P4 ;  /* 0xff80000013137808 */ /* 0x000fe20006000000 */
[----:B------:R-:W-:Y:S01]  /*7660*/  FFMA.FTZ R26, -R239, R12, R26 ;  /* 0x0000000cef1a7223 */ /* 0x000fe2000001011a */
[----:B------:R-:W-:Y:S01]  /*7670*/  IADD3 R12, PT, PT, R47, -0xe1, -R90 ;  /* 0xffffff1f2f0c7810 */ /* 0x000fe20007ffe85a */
[----:B------:R-:W-:Y:S01]  /*7680*/  FFMA.FTZ R16, -R239, R16, R25 ;  /* 0x00000010ef107223 */ /* 0x000fe20000010119 */
[----:B------:R-:W-:-:S02]  /*7690*/  FSEL R24, R24, -INF , !P5 ;  /* 0xff80000018187808 */ /* 0x000fc40006800000 */
[----:B------:R-:W-:Y:S02]  /*76a0*/  ISETP.GT.AND P4, PT, R35, R13, PT ;  /* 0x0000000d2300720c */ /* 0x000fe40003f84270 */
[----:B------:R-:W-:Y:S02]  /*76b0*/  IABS R12, R12 ;  /* 0x0000000c000c7213 */ /* 0x000fe40000000000 */
[----:B------:R-:W-:Y:S02]  /*76c0*/  FSEL R154, R19, -INF , !P0 ;  /* 0xff800000139a7808 */ /* 0x000fe40004000000 */
[----:B------:R-:W-:Y:S02]  /*76d0*/  FSEL R52, R24, -INF , !P3 ;  /* 0xff80000018347808 */ /* 0x000fe40005800000 */
[----:B------:R-:W-:Y:S02]  /*76e0*/  IADD3 R14, PT, PT, R223, -0xe8, -R90 ;  /* 0xffffff18df0e7810 */ /* 0x000fe40007ffe85a */
[----:B------:R-:W-:-:S02]  /*76f0*/  ISETP.GE.AND P5, PT, R13, R224, PT ;  /* 0x000000e00d00720c */ /* 0x000fc40003fa6270 */
[----:B------:R-:W-:Y:S02]  /*7700*/  ISETP.GE.AND P0, PT, R13, R221, PT ;  /* 0x000000dd0d00720c */ /* 0x000fe40003f06270 */
[----:B------:R-:W-:Y:S01]  /*7710*/  ISETP.GT.AND P3, PT, R46, R13, PT ;  /* 0x0000000d2e00720c */ /* 0x000fe20003f64270 */
[----:B------:R-:W-:Y:S01]  /*7720*/  VIADD R13, R33, 0xe8 ;  /* 0x000000e8210d7836 */ /* 0x000fe20000000000 */
[----:B------:R-:W-:Y:S02]  /*7730*/  FSEL R26, R26, -INF , !P2 ;  /* 0xff8000001a1a7808 */ /* 0x000fe40005000000 */
[----:B------:R-:W-:Y:S02]  /*7740*/  FSEL R16, R16, -INF , !P4 ;  /* 0xff80000010107808 */ /* 0x000fe40006000000 */
[----:B------:R-:W-:Y:S02]  /*7750*/  I2FP.F32.S32 R12, R12 ;  /* 0x0000000c000c7245 */ /* 0x000fe40000201400 */
[----:B------:R-:W-:-:S02]  /*7760*/  IABS R14, R14 ;  /* 0x0000000e000e7213 */ /* 0x000fc40000000000 */
[----:B------:R-:W-:Y:S01]  /*7770*/  FSEL R148, R26, -INF , !P1 ;  /* 0xff8000001a947808 */ /* 0x000fe20004800000 */
[----:B------:R-:W-:Y:S01]  /*7780*/  FFMA.FTZ R27, -R239, R12, R27 ;  /* 0x0000000cef1b7223 */ /* 0x000fe2000001011b */
[----:B------:R-:W-:Y:S02]  /*7790*/  FSEL R53, R16, -INF , !P5 ;  /* 0xff80000010357808 */ /* 0x000fe40006800000 */
[----:B------:R-:W-:Y:S02]  /*77a0*/  ISETP.GT.AND P2, PT, R35, R13, PT ;  /* 0x0000000d2300720c */ /* 0x000fe40003f44270 */
[C---:B------:R-:W-:Y:S02]  /*77b0*/  ISETP.GE.AND P1, PT, R13.reuse, R224, PT ;  /* 0x000000e00d00720c */ /* 0x040fe40003f26270 */
[----:B------:R-:W-:Y:S02]  /*77c0*/  ISETP.GE.AND P4, PT, R13, R221, PT ;  /* 0x000000dd0d00720c */ /* 0x000fe40003f86270 */
[----:B------:R-:W-:-:S02]  /*77d0*/  ISETP.GT.AND P5, PT, R46, R13, PT ;  /* 0x0000000d2e00720c */ /* 0x000fc40003fa4270 */
[--C-:B------:R-:W-:Y:S02]  /*77e0*/  IADD3 R4, PT, PT, R47, -0xe9, -R90.reuse ;  /* 0xffffff172f047810 */ /* 0x100fe40007ffe85a */
[----:B------:R-:W-:Y:S02]  /*77f0*/  I2FP.F32.S32 R13, R14 ;  /* 0x0000000e000d7245 */ /* 0x000fe40000201400 */
[--C-:B------:R-:W-:Y:S02]  /*7800*/  IADD3 R14, PT, PT, R223, -0xe9, -R90.reuse ;  /* 0xffffff17df0e7810 */ /* 0x100fe40007ffe85a */
[----:B------:R-:W-:Y:S01]  /*7810*/  IADD3 R12, PT, PT, R47, -0xe8, -R90 ;  /* 0xffffff182f0c7810 */ /* 0x000fe20007ffe85a */
[----:B------:R-:W-:Y:S01]  /*7820*/  FFMA.FTZ R28, -R239, R13, R28 ;  /* 0x0000000def1c7223 */ /* 0x000fe2000001011c */
[----:B------:R-:W-:Y:S01]  /*7830*/  IABS R4, R4 ;  /* 0x0000000400047213 */ /* 0x000fe20000000000 */
[----:B------:R-:W-:Y:S01]  /*7840*/  VIADD R13, R33, 0xe9 ;  /* 0x000000e9210d7836 */ /* 0x000fe20000000000 */
[----:B------:R-:W-:-:S02]  /*7850*/  IABS R14, R14 ;  /* 0x0000000e000e7213 */ /* 0x000fc40000000000 */
[----:B------:R-:W-:Y:S02]  /*7860*/  IABS R12, R12 ;  /* 0x0000000c000c7213 */ /* 0x000fe40000000000 */
[----:B------:R-:W-:Y:S02]  /*7870*/  I2FP.F32.S32 R4, R4 ;  /* 0x0000000400047245 */ /* 0x000fe40000201400 */
[----:B------:R-:W-:Y:S02]  /*7880*/  I2FP.F32.S32 R12, R12 ;  /* 0x0000000c000c7245 */ /* 0x000fe40000201400 */
[----:B------:R-:W-:Y:S01]  /*7890*/  I2FP.F32.S32 R14, R14 ;  /* 0x0000000e000e7245 */ /* 0x000fe20000201400 */
[----:B------:R-:W-:Y:S01]  /*78a0*/  FFMA.FTZ R31, -R239, R4, R31 ;  /* 0x00000004ef1f7223 */ /* 0x000fe2000001011f */
[----:B------:R-:W-:Y:S01]  /*78b0*/  IADD3 R4, PT, PT, R47, -0xf0, -R90 ;  /* 0xffffff102f047810 */ /* 0x000fe20007ffe85a */
[----:B------:R-:W-:Y:S01]  /*78c0*/  FFMA.FTZ R12, -R239, R12, R30 ;  /* 0x0000000cef0c7223 */ /* 0x000fe2000001011e */
[----:B------:R-:W-:Y:S01]  /*78d0*/  FSEL R27, R27, -INF , !P3 ;  /* 0xff8000001b1b7808 */ /* 0x000fe20005800000 */
[----:B------:R-:W-:Y:S01]  /*78e0*/  FFMA.FTZ R14, -R239, R14, R29 ;  /* 0x0000000eef0e7223 */ /* 0x000fe2000001011d */
[----:B------:R-:W-:-:S02]  /*78f0*/  IADD3 R5, PT, PT, R223, -0xf0, -R90 ;  /* 0xffffff10df057810 */ /* 0x000fc40007ffe85a */
[----:B------:R-:W-:Y:S02]  /*7900*/  ISETP.GT.AND P3, PT, R35, R13, PT ;  /* 0x0000000d2300720c */ /* 0x000fe40003f64270 */
[----:B------:R-:W-:Y:S02]  /*7910*/  IABS R4, R4 ;  /* 0x0000000400047213 */ /* 0x000fe40000000000 */
[----:B------:R-:W-:Y:S02]  /*7920*/  FSEL R28, R28, -INF , !P2 ;  /* 0xff8000001c1c7808 */ /* 0x000fe40005000000 */
[----:B------:R-:W-:Y:S02]  /*7930*/  IABS R5, R5 ;  /* 0x0000000500057213 */ /* 0x000fe40000000000 */
[----:B------:R-:W-:Y:S02]  /*7940*/  ISETP.GE.AND P2, PT, R13, R224, PT ;  /* 0x000000e00d00720c */ /* 0x000fe40003f46270 */
[----:B------:R-:W-:-:S02]  /*7950*/  FSEL R12, R12, -INF , !P5 ;  /* 0xff8000000c0c7808 */ /* 0x000fc40006800000 */
[----:B------:R-:W-:Y:S02]  /*7960*/  FSEL R14, R14, -INF , !P3 ;  /* 0xff8000000e0e7808 */ /* 0x000fe40005800000 */
[----:B------:R-:W-:Y:S02]  /*7970*/  I2FP.F32.S32 R4, R4 ;  /* 0x0000000400047245 */ /* 0x000fe40000201400 */
[----:B------:R-:W-:Y:S02]  /*7980*/  I2FP.F32.S32 R5, R5 ;  /* 0x0000000500057245 */ /* 0x000fe40000201400 */
[----:B------:R-:W-:Y:S01]  /*7990*/  FSEL R144, R12, -INF , !P4 ;  /* 0xff8000000c907808 */ /* 0x000fe20006000000 */
[C---:B------:R-:W-:Y:S01]  /*79a0*/  FFMA.FTZ R10, -R239.reuse, R4, R10 ;  /* 0x00000004ef0a7223 */ /* 0x040fe2000001010a */
[----:B------:R-:W-:Y:S01]  /*79b0*/  FSEL R49, R14, -INF , !P2 ;  /* 0xff8000000e317808 */ /* 0x000fe20005000000 */
[----:B------:R-:W-:Y:S01]  /*79c0*/  FFMA.FTZ R8, -R239, R5, R8 ;  /* 0x00000005ef087223 */ /* 0x000fe20000010108 */
[----:B------:R-:W-:Y:S01]  /*79d0*/  ISETP.GT.AND P5, PT, R35, R6, PT ;  /* 0x000000062300720c */ /* 0x000fe20003fa4270 */
[----:B------:R-:W-:Y:S01]  /*79e0*/  VIADD R5, R33, 0xf1 ;  /* 0x000000f121057836 */ /* 0x000fe20000000000 */
[----:B------:R-:W-:-:S02]  /*79f0*/  ISETP.GE.AND P4, PT, R6, R224, PT ;  /* 0x000000e00600720c */ /* 0x000fc40003f86270 */
[----:B------:R-:W-:Y:S02]  /*7a00*/  ISETP.GE.AND P3, PT, R6, R221, PT ;  /* 0x000000dd0600720c */ /* 0x000fe40003f66270 */
[----:B------:R-:W-:Y:S02]  /*7a10*/  ISETP.GT.AND P2, PT, R46, R6, PT ;  /* 0x000000062e00720c */ /* 0x000fe40003f44270 */
[--C-:B------:R-:W-:Y:S02]  /*7a20*/  IADD3 R6, PT, PT, R223, -0xf1, -R90.reuse ;  /* 0xffffff0fdf067810 */ /* 0x100fe40007ffe85a */
[C-C-:B------:R-:W-:Y:S02]  /*7a30*/  IADD3 R4, PT, PT, R47.reuse, -0xf1, -R90.reuse ;  /* 0xffffff0f2f047810 */ /* 0x140fe40007ffe85a */
[----:B------:R-:W-:Y:S02]  /*7a40*/  IADD3 R47, PT, PT, R47, -0xf8, -R90 ;  /* 0xffffff082f2f7810 */ /* 0x000fe40007ffe85a */
[----:B------:R-:W-:-:S02]  /*7a50*/  IABS R6, R6 ;  /* 0x0000000600067213 */ /* 0x000fc40000000000 */
[----:B------:R-:W-:Y:S02]  /*7a60*/  FSEL R50, R28, -INF , !P1 ;  /* 0xff8000001c327808 */ /* 0x000fe40004800000 */
[----:B------:R-:W-:Y:S02]  /*7a70*/  FSEL R8, R8, -INF , !P5 ;  /* 0xff80000008087808 */ /* 0x000fe40006800000 */
[----:B------:R-:W-:Y:S02]  /*7a80*/  IABS R47, R47 ;  /* 0x0000002f002f7213 */ /* 0x000fe40000000000 */
[----:B------:R-:W-:Y:S02]  /*7a90*/  ISETP.GT.AND P1, PT, R46, R13, PT ;  /* 0x0000000d2e00720c */ /* 0x000fe40003f24270 */
[----:B------:R-:W-:Y:S02]  /*7aa0*/  I2FP.F32.S32 R6, R6 ;  /* 0x0000000600067245 */ /* 0x000fe40000201400 */
[----:B------:R-:W-:-:S02]  /*7ab0*/  FSEL R146, R27, -INF , !P0 ;  /* 0xff8000001b927808 */ /* 0x000fc40004000000 */
[----:B------:R-:W-:Y:S01]  /*7ac0*/  FSEL R48, R8, -INF , !P4 ;  /* 0xff80000008307808 */ /* 0x000fe20006000000 */
[----:B------:R-:W-:Y:S01]  /*7ad0*/  IMAD.MOV.U32 R8, RZ, RZ, R47 ;  /* 0x000000ffff087224 */ /* 0x000fe200078e002f */
[----:B------:R-:W-:Y:S01]  /*7ae0*/  ISETP.GE.AND P0, PT, R13, R221, PT ;  /* 0x000000dd0d00720c */ /* 0x000fe20003f06270 */
[----:B------:R-:W-:Y:S01]  /*7af0*/  FFMA.FTZ R6, -R239, R6, R9 ;  /* 0x00000006ef067223 */ /* 0x000fe20000010109 */
[----:B------:R-:W-:Y:S02]  /*7b00*/  FSEL R31, R31, -INF , !P1 ;  /* 0xff8000001f1f7808 */ /* 0x000fe40004800000 */
[----:B------:R-:W-:Y:S02]  /*7b10*/  ISETP.GT.AND P1, PT, R35, R5, PT ;  /* 0x000000052300720c */ /* 0x000fe40003f24270 */
[----:B------:R-:W-:Y:S02]  /*7b20*/  FSEL R120, R31, -INF , !P0 ;  /* 0xff8000001f787808 */ /* 0x000fe40004000000 */
[----:B------:R-:W-:-:S02]  /*7b30*/  ISETP.GE.AND P0, PT, R5, R224, PT ;  /* 0x000000e00500720c */ /* 0x000fc40003f06270 */
[----:B------:R-:W-:Y:S02]  /*7b40*/  ISETP.GE.AND P5, PT, R5, R221, PT ;  /* 0x000000dd0500720c */ /* 0x000fe40003fa6270 */
[----:B------:R-:W-:Y:S01]  /*7b50*/  ISETP.GT.AND P4, PT, R46, R5, PT ;  /* 0x000000052e00720c */ /* 0x000fe20003f84270 */
[----:B------:R-:W-:Y:S01]  /*7b60*/  VIADD R5, R33, 0xf8 ;  /* 0x000000f821057836 */ /* 0x000fe20000000000 */
[----:B------:R-:W-:Y:S02]  /*7b70*/  I2FP.F32.S32 R8, R8 ;  /* 0x0000000800087245 */ /* 0x000fe40000201400 */
[----:B------:R-:W-:Y:S02]  /*7b80*/  FSEL R6, R6, -INF , !P1 ;  /* 0xff80000006067808 */ /* 0x000fe40004800000 */
[----:B------:R-:W-:Y:S01]  /*7b90*/  IABS R4, R4 ;  /* 0x0000000400047213 */ /* 0x000fe20000000000 */
[----:B------:R-:W-:Y:S01]  /*7ba0*/  FFMA.FTZ R42, -R239, R8, R42 ;  /* 0x00000008ef2a7223 */ /* 0x000fe2000001012a */
[----:B------:R-:W-:-:S02]  /*7bb0*/  IADD3 R90, PT, PT, R223, -0xf8, -R90 ;  /* 0xffffff08df5a7810 */ /* 0x000fc40007ffe85a */
[----:B------:R-:W-:Y:S02]  /*7bc0*/  FSEL R47, R6, -INF , !P0 ;  /* 0xff800000062f7808 */ /* 0x000fe40004000000 */
[----:B------:R-:W-:Y:S02]  /*7bd0*/  I2FP.F32.S32 R4, R4 ;  /* 0x0000000400047245 */ /* 0x000fe40000201400 */
[----:B------:R-:W-:Y:S02]  /*7be0*/  ISETP.GT.AND P0, PT, R46, R5, PT ;  /* 0x000000052e00720c */ /* 0x000fe40003f04270 */
[----:B------:R-:W-:Y:S01]  /*7bf0*/  IABS R90, R90 ;  /* 0x0000005a005a7213 */ /* 0x000fe20000000000 */
[----:B------:R-:W-:Y:S01]  /*7c00*/  FFMA.FTZ R4, -R239, R4, R11 ;  /* 0x00000004ef047223 */ /* 0x000fe2000001010b */
[----:B------:R-:W-:Y:S02]  /*7c10*/  FSEL R42, R42, -INF , !P0 ;  /* 0xff8000002a2a7808 */ /* 0x000fe40004000000 */
[----:B------:R-:W-:-:S02]  /*7c20*/  FSEL R10, R10, -INF , !P2 ;  /* 0xff8000000a0a7808 */ /* 0x000fc40005000000 */
[----:B------:R-:W-:Y:S02]  /*7c30*/  I2FP.F32.S32 R7, R90 ;  /* 0x0000005a00077245 */ /* 0x000fe40000201400 */
[----:B------:R-:W-:Y:S02]  /*7c40*/  ISETP.GT.AND P0, PT, R69, R226, PT ;  /* 0x000000e24500720c */ /* 0x000fe40003f04270 */
[----:B------:R-:W-:Y:S01]  /*7c50*/  FSEL R94, R10, -INF , !P3 ;  /* 0xff8000000a5e7808 */ /* 0x000fe20005800000 */
[----:B------:R-:W-:Y:S01]  /*7c60*/  FFMA.FTZ R7, -R239, R7, R40 ;  /* 0x00000007ef077223 */ /* 0x000fe20000010128 */
[----:B------:R-:W-:Y:S02]  /*7c70*/  ISETP.GT.AND P2, PT, R35, R5, PT ;  /* 0x000000052300720c */ /* 0x000fe40003f44270 */
[C---:B------:R-:W-:Y:S02]  /*7c80*/  ISETP.GE.AND P3, PT, R5.reuse, R224, PT ;  /* 0x000000e00500720c */ /* 0x040fe40003f66270 */
[----:B------:R-:W-:Y:S01]  /*7c90*/  ISETP.GE.AND P1, PT, R5, R221, PT ;  /* 0x000000dd0500720c */ /* 0x000fe20003f26270 */
[----:B------:R-:W-:Y:S01]  /*7ca0*/  FFMA.FTZ R5, -R239, R65, R64 ;  /* 0x00000041ef057223 */ /* 0x000fe20000010140 */
[----:B------:R-:W-:-:S02]  /*7cb0*/  FSEL R4, R4, -INF , !P4 ;  /* 0xff80000004047808 */ /* 0x000fc40006000000 */
[----:B------:R-:W-:Y:S02]  /*7cc0*/  ISETP.GT.AND P4, PT, R35, R33, PT ;  /* 0x000000212300720c */ /* 0x000fe40003f84270 */
[----:B------:R-:W-:Y:S02]  /*7cd0*/  FSEL R90, R4, -INF , !P5 ;  /* 0xff800000045a7808 */ /* 0x000fe40006800000 */
[----:B------:R-:W-:Y:S02]  /*7ce0*/  FSEL R4, R7, -INF , !P2 ;  /* 0xff80000007047808 */ /* 0x000fe40005000000 */
[C---:B------:R-:W-:Y:S02]  /*7cf0*/  ISETP.GE.AND P5, PT, R33.reuse, R224, PT ;  /* 0x000000e02100720c */ /* 0x040fe40003fa6270 */
[----:B------:R-:W-:Y:S01]  /*7d00*/  ISETP.GE.AND P2, PT, R33, R221, PT ;  /* 0x000000dd2100720c */ /* 0x000fe20003f46270 */
[----:B------:R-:W-:Y:S01]  /*7d10*/  IMAD.MOV.U32 R33, RZ, RZ, R69 ;  /* 0x000000ffff217224 */ /* 0x000fe200078e0045 */
[----:B------:R-:W-:-:S02]  /*7d20*/  FSEL R5, R5, -INF , !P4 ;  /* 0xff80000005057808 */ /* 0x000fc40006000000 */
        /* <DEDUP_REMOVED lines=19> */
.L_x_4147:
        /* <DEDUP_REMOVED lines=23> */
[----:B------:R-:W-:Y:S02]  /*7fd0*/  IMAD R7, R12, R7, R10 ;  /* 0x000000070c077224 */ /* 0x000fe400078e020a */
[----:B------:R-:W2:Y:S01]  /*7fe0*/  LD.E.64 R10, desc[UR4][R76.64+0x38] ;  /* 0x000038044c0a7980 */ /* 0x000ea2000c101b00 */
        /* <DEDUP_REMOVED lines=18> */
[----:B------:R-:W5:Y:S04]  /*8110*/  LD.E R7, desc[UR4][R18.64] ;  /* 0x0000000412077980 */ /* 0x000f68000c101900 */
[----:B------:R-:W5:Y:S01]  /*8120*/  LD.E R0, desc[UR4][R16.64] ;  /* 0x0000000410007980 */ /* 0x000f62000c101900 */
[----:B------:R-:W-:-:S04]  /*8130*/  IMAD.IADD R9, R9, 0x1, -R6 ;  /* 0x0000000109097824 */ /* 0x000fc800078e0a06 */
[----:B------:R-:W-:-:S05]  /*8140*/  IMAD R8, R8, R9, -0x100 ;  /* 0xffffff0008087424 */ /* 0x000fca00078e0209 */
[----:B------:R-:W-:Y:S01]  /*8150*/  SHF.R.S32.HI R9, RZ, 0x1f, R8 ;  /* 0x0000001fff097819 */ /* 0x000fe20000011408 */
[-C--:B--2---:R-:W-:Y:S02]  /*8160*/  IMAD R6, R11, R8.reuse, RZ ;  /* 0x000000080b067224 */ /* 0x084fe400078e02ff */
[----:B------:R-:W-:-:S04]  /*8170*/  IMAD.WIDE.U32 R14, R10, R8, RZ ;  /* 0x000000080a0e7225 */ /* 0x000fc800078e00ff */
[----:B------:R-:W-:-:S04]  /*8180*/  IMAD R6, R10, R9, R6 ;  /* 0x000000090a067224 */ /* 0x000fc800078e0206 */
[----:B------:R-:W-:Y:S01]  /*8190*/  IMAD.IADD R15, R15, 0x1, R6 ;  /* 0x000000010f0f7824 */ /* 0x000fe200078e0206 */
[----:B-----5:R-:W-:-:S04]  /*81a0*/  IADD3 R7, PT, PT, R7, -R0, RZ ;  /* 0x8000000007077210 */ /* 0x020fc80007ffe0ff */
[----:B------:R-:W-:Y:S01]  /*81b0*/  SHF.R.S32.HI R0, RZ, 0x1f, R7 ;  /* 0x0000001fff007819 */ /* 0x000fe20000011407 */
[----:B---3--:R-:W-:Y:S02]  /*81c0*/  IMAD R9, R13, R7, RZ ;  /* 0x000000070d097224 */ /* 0x008fe400078e02ff */
[----:B------:R-:W-:-:S04]  /*81d0*/  IMAD.WIDE.U32 R6, R7, R12, R14 ;  /* 0x0000000c07067225 */ /* 0x000fc800078e000e */
[----:B------:R-:W-:Y:S01]  /*81e0*/  IMAD R0, R12, R0, R9 ;  /* 0x000000000c007224 */ /* 0x000fe200078e0209 */
[----:B------:R-:W-:-:S04]  /*81f0*/  LEA R228, P0, R6, R228, 0x1 ;  /* 0x000000e406e47211 */ /* 0x000fc800078008ff */
[----:B------:R-:W-:-:S04]  /*8200*/  IADD3 R0, PT, PT, R7, R0, RZ ;  /* 0x0000000007007210 */ /* 0x000fc80007ffe0ff */
[----:B------:R-:W-:Y:S02]  /*8210*/  LEA.HI.X R227, R6, R227, R0, 0x1, P0 ;  /* 0x000000e306e37211 */ /* 0x000fe400000f0c00 */
.L_x_4148:
[----:B------:R-:W-:Y:S05]  /*8220*/  BSYNC.RECONVERGENT B0 ;  /* 0x0000000000007941 */ /* 0x000fea0003800200 */
.L_x_4146:
        /* <DEDUP_REMOVED lines=12> */
[----:B------:R-:W-:Y:S01]  /*82f0*/  @!P0 MOV R18, R10 ;  /* 0x0000000a00128202 */ /* 0x000fe20000000f00 */
[----:B------:R-:W-:Y:S01]  /*8300*/  @!PT LDS RZ, [RZ] ;  /* 0x00000000fffff984 */ /* 0x000fe20000000800 */
[----:B------:R-:W-:Y:S01]  /*8310*/  @!PT LDS RZ, [RZ] ;  /* 0x00000000fffff984 */ /* 0x000fe20000000800 */
[----:B------:R-:W-:Y:S01]  /*8320*/  @!PT LDS RZ, [RZ] ;  /* 0x00000000fffff984 */ /* 0x000fe20000000800 */
[----:B------:R1:W-:Y:S01]  /*8330*/  @!P1 LDGSTS.E.BYPASS.LTC128B.128 [R249+0x1000], desc[UR4][R16.64] ;  /* 0x0100000010f99fae */ /* 0x0003e2000b981a04 */
[----:B------:R-:W-:Y:S01]  /*8340*/  @!P0 MOV R9, R11 ;  /* 0x0000000b00098202 */ /* 0x000fe20000000f00 */
[----:B------:R-:W-:-:S02]  /*8350*/  @!P0 IMAD.X R15, R11, 0x1, R8, P2 ;  /* 0x000000010b0f8824 */ /* 0x000fc400010e0608 */
[----:B------:R2:W-:Y:S01]  /*8360*/  @P1 STS.128 [R249+0x1000], RZ ;  /* 0x001000fff9001388 */ /* 0x0005e20000000c00 */
[C---:B------:R-:W-:Y:S01]  /*8370*/  @!P0 LEA R12, P1, R214.reuse, R10, 0x7 ;  /* 0x0000000ad60c8211 */ /* 0x040fe200078238ff */
[----:B------:R-:W-:Y:S02]  /*8380*/  @!P0 IMAD.MOV.U32 R8, RZ, RZ, R10 ;  /* 0x000000ffff088224 */ /* 0x000fe400078e000a */
        /* <DEDUP_REMOVED lines=17> */
[----:B-1----:R-:W-:-:S03]  /*84a0*/  @!P0 LEA R16, P2, R214, R10, 0x8 ;  /* 0x0000000ad6108211 */ /* 0x002fc600078440ff */
        /* <DEDUP_REMOVED lines=29> */
.L_x_4150:
[----:B------:R-:W-:Y:S05]  /*8680*/  BSYNC.RECONVERGENT B0 ;  /* 0x0000000000007941 */ /* 0x000fea0003800200 */
.L_x_4149:
[----:B------:R-:W0:Y:S02]  /*8690*/  LDGDEPBAR ;  /* 0x00000000000079af */ /* 0x000e240000000000 */
.L_x_4145:
[----:B------:R-:W-:Y:S05]  /*86a0*/  BSYNC.RECONVERGENT B1 ;  /* 0x0000000000017941 */ /* 0x000fea0003800200 */
.L_x_4144:
[----:B------:R-:W3:Y:S01]  /*86b0*/  LD.E R79, desc[UR4][R2.64+0xdc] ;  /* 0x0000dc04024f7980 */ /* 0x000ee2000c101900 */
[----:B------:R-:W-:Y:S01]  /*86c0*/  FMNMX3.FTZ R7, R4, R96, R92, !PT ;  /* 0x0000006004077276 */ /* 0x000fe2000781005c */
        /* <DEDUP_REMOVED lines=32> */
[----:B------:R-:W5:Y:S02]  /*88d0*/  SHFL.BFLY PT, R7, R6, 0x2, 0x1f ;  /* 0x0c401f0006077f89 */ /* 0x000f6400000e0000 */
[----:B-----5:R-:W-:Y:S02]  /*88e0*/  FMNMX.FTZ R7, R6, R7, !PT ;  /* 0x0000000706077209 */ /* 0x020fe40007810000 */
[----:B------:R-:W-:-:S03]  /*88f0*/  FMNMX3.FTZ R6, R5, R112, R147, !PT ;  /* 0x0000007005067276 */ /* 0x000fc60007810093 */
[----:B------:R-:W5:Y:S01]  /*8900*/  SHFL.BFLY PT, R0, R7, 0x1, 0x1f ;  /* 0x0c201f0007007f89 */ /* 0x000f6200000e0000 */
[----:B------:R-:W-:-:S04]  /*8910*/  FMNMX3.FTZ R6, R6, R98, R139, !PT ;  /* 0x0000006206067276 */ /* 0x000fc8000781008b */
[----:B------:R-:W-:-:S04]  /*8920*/  FMNMX3.FTZ R6, R6, R43, R41, !PT ;  /* 0x0000002b06067276 */ /* 0x000fc80007810029 */
[----:B------:R-:W-:-:S04]  /*8930*/  FMNMX3.FTZ R6, R6, R55, R131, !PT ;  /* 0x0000003706067276 */ /* 0x000fc80007810083 */
[----:B------:R-:W-:-:S04]  /*8940*/  FMNMX3.FTZ R6, R6, R88, R251, !PT ;  /* 0x0000005806067276 */ /* 0x000fc800078100fb */
[----:B------:R-:W-:-:S04]  /*8950*/  FMNMX3.FTZ R6, R6, R129, R237, !PT ;  /* 0x0000008106067276 */ /* 0x000fc800078100ed */
[----:B------:R-:W-:Y:S02]  /*8960*/  FMNMX3.FTZ R6, R6, R145, R213, !PT ;  /* 0x0000009106067276 */ /* 0x000fe400078100d5 */
[----:B-----5:R-:W-:Y:S02]  /*8970*/  FMNMX.FTZ R0, R7, R0, !PT ;  /* 0x0000000007007209 */ /* 0x020fe40007810000 */
        /* <DEDUP_REMOVED lines=26> */
[----:B------:R-:W5:Y:S01]  /*8b20*/  SHFL.BFLY PT, R7, R6, 0x2, 0x1f ;  /* 0x0c401f0006077f89 */ /* 0x000f6200000e0000 */
[----:B---3--:R-:W-:-:S05]  /*8b30*/  FMUL.FTZ R75, R79, R0 ;  /* 0x000000004f4b7220 */ /* 0x008fca0000410000 */
[----:B------:R-:W-:-:S05]  /*8b40*/  FSEL R75, R75, RZ, P0 ;  /* 0x000000ff4b4b7208 */ /* 0x000fca0000000000 */
[--C-:B------:R-:W-:Y:S01]  /*8b50*/  FFMA.FTZ R159, R4, R79, -R75.reuse ;  /* 0x0000004f049f7223 */ /* 0x100fe2000001084b */
[----:B-----5:R-:W-:Y:S01]  /*8b60*/  FMNMX.FTZ R4, R6, R7, !PT ;  /* 0x0000000706047209 */ /* 0x020fe20007810000 */
[-CC-:B------:R-:W-:Y:S01]  /*8b70*/  FFMA.FTZ R113, R20, R79.reuse, -R75.reuse ;  /* 0x0000004f14717223 */ /* 0x180fe2000001084b */
[-CC-:B------:R-:W-:Y:S01]  /*8b80*/  FFMA.FTZ R135, R78, R79.reuse, -R75.reuse ;  /* 0x0000004f4e877223 */ /* 0x180fe2000001084b */
[-CC-:B------:R-:W-:Y:S01]  /*8b90*/  FFMA.FTZ R155, R92, R79.reuse, -R75.reuse ;  /* 0x0000004f5c9b7223 */ /* 0x180fe2000001084b */
[-CC-:B------:R-:W-:Y:S01]  /*8ba0*/  FFMA.FTZ R92, R134, R79.reuse, -R75.reuse ;  /* 0x0000004f865c7223 */ /* 0x180fe2000001084b */
[----:B------:R-:W3:Y:S01]  /*8bb0*/  SHFL.BFLY PT, R7, R4, 0x1, 0x1f ;  /* 0x0c201f0004077f89 */ /* 0x000ee200000e0000 */
        /* <DEDUP_REMOVED lines=23> */
[----:B---3--:R-:W-:Y:S01]  /*8d30*/  FMNMX.FTZ R20, R4, R7, !PT ;  /* 0x0000000704147209 */ /* 0x008fe20007810000 */
[-CC-:B------:R-:W-:Y:S01]  /*8d40*/  FFMA.FTZ R86, R140, R79.reuse, -R75.reuse ;  /* 0x0000004f8c567223 */ /* 0x180fe2000001084b */
[-CC-:B------:R-:W-:Y:S01]  /*8d50*/  FFMA.FTZ R100, R122, R79.reuse, -R75.reuse ;  /* 0x0000004f7a647223 */ /* 0x180fe2000001084b */
[--C-:B------:R-:W-:Y:S01]  /*8d60*/  FFMA.FTZ R84, R158, R79, -R75.reuse ;  /* 0x0000004f9e547223 */ /* 0x100fe2000001084b */
[----:B------:R-:W-:Y:S01]  /*8d70*/  FSETP.NEU.FTZ.AND P0, PT, R20, -INF , PT ;  /* 0xff8000001400780b */ /* 0x000fe20003f1d000 */
[----:B------:R-:W-:Y:S01]  /*8d80*/  FMUL.FTZ R78, R79, R20 ;  /* 0x000000144f4e7220 */ /* 0x000fe20000410000 */
[----:B------:R-:W3:Y:S01]  /*8d90*/  MUFU.EX2 R130, R130 ;  /* 0x0000008200827308 */ /* 0x000ee20000000800 */
[----:B-----5:R-:W-:Y:S01]  /*8da0*/  F2FP.F16.F32.PACK_AB R25, R138, R159 ;  /* 0x0000009f8a19723e */ /* 0x020fe200000000ff */
[-CC-:B------:R-:W-:Y:S01]  /*8db0*/  FFMA.FTZ R87, R162, R79.reuse, -R75.reuse ;  /* 0x0000004fa2577223 */ /* 0x180fe2000001084b */
[-CC-:B------:R-:W-:Y:S01]  /*8dc0*/  FFMA.FTZ R122, R160, R79.reuse, -R75.reuse ;  /* 0x0000004fa07a7223 */ /* 0x180fe2000001084b */
[----:B------:R-:W-:Y:S01]  /*8dd0*/  FSEL R78, R78, RZ, P0 ;  /* 0x000000ff4e4e7208 */ /* 0x000fe20000000000 */
[-CC-:B------:R-:W-:Y:S01]  /*8de0*/  FFMA.FTZ R80, R164, R79.reuse, -R75.reuse ;  /* 0x0000004fa4507223 */ /* 0x180fe2000001084b */
[-CC-:B------:R-:W-:Y:S01]  /*8df0*/  FFMA.FTZ R83, R166, R79.reuse, -R75.reuse ;  /* 0x0000004fa6537223 */ /* 0x180fe2000001084b */
[-CC-:B------:R-:W-:Y:S01]  /*8e00*/  FFMA.FTZ R74, R168, R79.reuse, -R75.reuse ;  /* 0x0000004fa84a7223 */ /* 0x180fe2000001084b */
[----:B------:R-:W-:Y:S01]  /*8e10*/  MUFU.EX2 R143, R143 ;  /* 0x0000008f008f7308 */ /* 0x000fe20000000800 */
[-C--:B------:R-:W-:Y:S01]  /*8e20*/  FFMA.FTZ R157, R5, R79.reuse, -R78 ;  /* 0x0000004f059d7223 */ /* 0x080fe2000001084e */
[----:B------:R-:W-:Y:S01]  /*8e30*/  LOP3.LUT R5, R54, 0x120, R82, 0xf8, !PT ;  /* 0x0000012036057812 */ /* 0x000fe200078ef852 */
[-CC-:B------:R-:W-:Y:S01]  /*8e40*/  FFMA.FTZ R136, R112, R79.reuse, -R78.reuse ;  /* 0x0000004f70887223 */ /* 0x180fe2000001084e */
[-CC-:B------:R-:W-:Y:S01]  /*8e50*/  FFMA.FTZ R147, R147, R79.reuse, -R78.reuse ;  /* 0x0000004f93937223 */ /* 0x180fe2000001084e */
[-CC-:B------:R-:W-:Y:S01]  /*8e60*/  FFMA.FTZ R134, R98, R79.reuse, -R78.reuse ;  /* 0x0000004f62867223 */ /* 0x180fe2000001084e */
[----:B------:R-:W-:Y:S01]  /*8e70*/  LEA R82, R5, R210, 0x1 ;  /* 0x000000d205527211 */ /* 0x000fe200078e08ff */
[-CC-:B------:R-:W-:Y:S01]  /*8e80*/  FFMA.FTZ R124, R43, R79.reuse, -R78.reuse ;  /* 0x0000004f2b7c7223 */ /* 0x180fe2000001084e */
[----:B------:R-:W-:Y:S01]  /*8e90*/  MUFU.EX2 R157, R157 ;  /* 0x0000009d009d7308 */ /* 0x000fe20000000800 */
[-CC-:B------:R-:W-:Y:S01]  /*8ea0*/  FFMA.FTZ R118, R41, R79.reuse, -R78.reuse ;  /* 0x0000004f29767223 */ /* 0x180fe2000001084e */
[----:B------:R-:W-:Y:S01]  /*8eb0*/  IADD3 R54, PT, PT, R137, R82, RZ ;  /* 0x0000005289367210 */ /* 0x000fe20007ffe0ff */
[----:B------:R-:W1:Y:S01]  /*8ec0*/  LDSM.16.MT88.4 R4, [R82+0x5000] ;  /* 0x005000005204783b */ /* 0x000e620000004200 */
[-CC-:B------:R-:W-:Y:S01]  /*8ed0*/  FFMA.FTZ R139, R139, R79.reuse, -R78.reuse ;  /* 0x0000004f8b8b7223 */ /* 0x180fe2000001084e */
[--C-:B------:R-:W-:Y:S01]  /*8ee0*/  FFMA.FTZ R137, R55, R79, -R78.reuse ;  /* 0x0000004f37897223 */ /* 0x100fe2000001084e */
[----:B---3--:R-:W-:Y:S01]  /*8ef0*/  F2FP.F16.F32.PACK_AB R27, R130, R155 ;  /* 0x0000009b821b723e */ /* 0x008fe200000000ff */
[----:B--2---:R-:W2:Y:S01]  /*8f00*/  LDSM.16.MT88.4 R12, [R54+0x5000] ;  /* 0x00500000360c783b */ /* 0x004ea20000004200 */
[----:B------:R-:W3:Y:S01]  /*8f10*/  MUFU.EX2 R136, R136 ;  /* 0x0000008800887308 */ /* 0x000ee20000000800 */
[-CC-:B------:R-:W-:Y:S01]  /*8f20*/  FFMA.FTZ R131, R131, R79.reuse, -R78.reuse ;  /* 0x0000004f83837223 */ /* 0x180fe2000001084e */
[-CC-:B------:R-:W-:Y:S01]  /*8f30*/  FFMA.FTZ R114, R88, R79.reuse, -R78.reuse ;  /* 0x0000004f58727223 */ /* 0x180fe2000001084e */
[----:B------:R-:W5:Y:S01]  /*8f40*/  LDSM.16.MT88.4 R40, [R82+0x5400] ;  /* 0x005400005228783b */ /* 0x000f620000004200 */
[-CC-:B------:R-:W-:Y:S01]  /*8f50*/  FFMA.FTZ R112, R251, R79.reuse, -R78.reuse ;  /* 0x0000004ffb707223 */ /* 0x180fe2000001084e */
[-CC-:B------:R-:W-:Y:S01]  /*8f60*/  FFMA.FTZ R129, R129, R79.reuse, -R78.reuse ;  /* 0x0000004f81817223 */ /* 0x180fe2000001084e */
[-CC-:B------:R-:W-:Y:S01]  /*8f70*/  FFMA.FTZ R128, R237, R79.reuse, -R78.reuse ;  /* 0x0000004fed807223 */ /* 0x180fe2000001084e */
[----:B------:R-:W4:Y:S01]  /*8f80*/  LDSM.16.MT88.4 R16, [R54+0x5400] ;  /* 0x005400003610783b */ /* 0x000f220000004200 */
[----:B------:R-:W-:Y:S01]  /*8f90*/  MUFU.EX2 R147, R147 ;  /* 0x0000009300937308 */ /* 0x000fe20000000800 */
[-CC-:B------:R-:W-:Y:S01]  /*8fa0*/  FFMA.FTZ R145, R145, R79.reuse, -R78.reuse ;  /* 0x0000004f91917223 */ /* 0x180fe2000001084e */
[-CC-:B------:R-:W-:Y:S01]  /*8fb0*/  FFMA.FTZ R132, R213, R79.reuse, -R78.reuse ;  /* 0x0000004fd5847223 */ /* 0x180fe2000001084e */
[----:B------:R-:W4:Y:S01]  /*8fc0*/  LDSM.16.MT88.4 R36, [R82+0x5800] ;  /* 0x005800005224783b */ /* 0x000f220000004200 */
        /* <DEDUP_REMOVED lines=18> */
[-CC-:B------:R-:W-:Y:S01]  /*90f0*/  FFMA.FTZ R154, R189, R79.reuse, -R78.reuse ;  /* 0x0000004fbd9a7223 */ /* 0x180fe2000001084e */
[--C-:B------:R-:W-:Y:S01]  /*9100*/  FFMA.FTZ R187, R187, R79, -R78.reuse ;  /* 0x0000004fbbbb7223 */ /* 0x100fe2000001084e */
        /* <DEDUP_REMOVED lines=23> */
[--C-:B------:R-:W-:Y:S01]  /*9280*/  FFMA.FTZ R171, R171, R79, -R78.reuse ;  /* 0x0000004fabab7223 */ /* 0x100fe2000001084e */
[----:B------:R-:W5:Y:S01]  /*9290*/  MUFU.EX2 R124, R124 ;  /* 0x0000007c007c7308 */ /* 0x000f620000000800 */
[C---:B--2---:R-:W-:Y:S01]  /*92a0*/  HMMA.16816.F32 R28, R24.reuse, R12, RZ ;  /* 0x0000000c181c723c */ /* 0x044fe200000018ff */
[----:B---3--:R-:W-:Y:S01]  /*92b0*/  F2FP.F16.F32.PACK_AB R13, R126, R143 ;  /* 0x0000008f7e0d723e */ /* 0x008fe200000000ff */
[-CC-:B------:R-:W-:Y:S01]  /*92c0*/  FFMA.FTZ R169, R169, R79.reuse, -R78.reuse ;  /* 0x0000004fa9a97223 */ /* 0x180fe2000001084e */
[-C--:B------:R-:W-:Y:S01]  /*92d0*/  FFMA.FTZ R172, R167, R79.reuse, -R78 ;  /* 0x0000004fa7ac7223 */ /* 0x080fe2000001084e */
[----:B------:R-:W-:Y:S01]  /*92e0*/  FADD.FTZ R174, R159, R138 ;  /* 0x0000008a9fae7221 */ /* 0x000fe20000010000 */
[----:B------:R-:W-:Y:S01]  /*92f0*/  FADD.FTZ R138, R157, R136 ;  /* 0x000000889d8a7221 */ /* 0x000fe20000010000 */
[--C-:B------:R-:W-:Y:S01]  /*9300*/  FFMA.FTZ R166, R144, R79, -R75.reuse ;  /* 0x0000004f90a67223 */ /* 0x100fe2000001084b */
[----:B------:R-:W-:Y:S01]  /*9310*/  MUFU.EX2 R118, R118 ;  /* 0x0000007600767308 */ /* 0x000fe20000000800 */
[----:B------:R-:W-:Y:S01]  /*9320*/  HMMA.16816.F32 R24, R24, R14, RZ ;  /* 0x0000000e1818723c */ /* 0x000fe200000018ff */
[----:B-1----:R-:W-:Y:S01]  /*9330*/  F2FP.F16.F32.PACK_AB R15, R116, R135 ;  /* 0x00000087740f723e */ /* 0x002fe200000000ff */
[----:B------:R-:W-:Y:S01]  /*9340*/  FADD.FTZ R147, R147, R138 ;  /* 0x0000008a93937221 */ /* 0x000fe20000010000 */
[----:B------:R-:W-:Y:S01]  /*9350*/  FADD.FTZ R155, R155, R174 ;  /* 0x000000ae9b9b7221 */ /* 0x000fe20000010000 */
[-CC-:B------:R-:W-:Y:S01]  /*9360*/  FFMA.FTZ R65, R190, R79.reuse, -R75.reuse ;  /* 0x0000004fbe417223 */ /* 0x180fe2000001084b */
[----:B------:R-:W-:Y:S01]  /*9370*/  FFMA.FTZ R64, R192, R79, -R75 ;  /* 0x0000004fc0407223 */ /* 0x000fe2000001084b */
[----:B------:R-:W-:Y:S01]  /*9380*/  FADD.FTZ R134, R134, R147 ;  /* 0x0000009386867221 */ /* 0x000fe20000010000 */
[----:B------:R-:W1:Y:S01]  /*9390*/  MUFU.EX2 R137, R137 ;  /* 0x0000008900897308 */ /* 0x000e620000000800 */
[----:B-----5:R-:W-:Y:S01]  /*93a0*/  F2FP.F16.F32.PACK_AB R12, R124, R139 ;  /* 0x0000008b7c0c723e */ /* 0x020fe200000000ff */
[----:B------:R-:W-:Y:S01]  /*93b0*/  FADD.FTZ R130, R130, R155 ;  /* 0x0000009b82827221 */ /* 0x000fe20000010000 */
[----:B------:R-:W-:Y:S01]  /*93c0*/  FADD.FTZ R139, R139, R134 ;  /* 0x000000868b8b7221 */ /* 0x000fe20000010000 */
[-CC-:B------:R-:W-:Y:S01]  /*93d0*/  FFMA.FTZ R63, R194, R79.reuse, -R75.reuse ;  /* 0x0000004fc23f7223 */ /* 0x180fe2000001084b */
[-C--:B------:R-:W-:Y:S01]  /*93e0*/  FFMA.FTZ R62, R196, R79.reuse, -R75 ;  /* 0x0000004fc43e7223 */ /* 0x080fe2000001084b */
[-CC-:B------:R-:W-:Y:S01]  /*93f0*/  FFMA.FTZ R144, R165, R79.reuse, -R78.reuse ;  /* 0x0000004fa5907223 */ /* 0x180fe2000001084e */
[-CC-:B------:R-:W-:Y:S01]  /*9400*/  FFMA.FTZ R163, R163, R79.reuse, -R78.reuse ;  /* 0x0000004fa3a37223 */ /* 0x180fe2000001084e */
[----:B------:R-:W-:Y:S01]  /*9410*/  MUFU.EX2 R125, R125 ;  /* 0x0000007d007d7308 */ /* 0x000fe20000000800 */
[-C--:B------:R-:W-:Y:S01]  /*9420*/  FFMA.FTZ R141, R141, R79.reuse, -R78 ;  /* 0x0000004f8d8d7223 */ /* 0x080fe2000001084e */
[----:B------:R-:W-:Y:S01]  /*9430*/  FADD.FTZ R143, R143, R130 ;  /* 0x000000828f8f7221 */ /* 0x000fe20000010000 */
[----:B------:R-:W-:Y:S01]  /*9440*/  FADD.FTZ R139, R124, R139 ;  /* 0x0000008b7c8b7221 */ /* 0x000fe20000010000 */
[-C--:B------:R-:W-:Y:S01]  /*9450*/  FFMA.FTZ R153, R153, R79.reuse, -R78 ;  /* 0x0000004f99997223 */ /* 0x080fe2000001084e */
[-C--:B------:R-:W-:Y:S01]  /*9460*/  FFMA.FTZ R61, R200, R79.reuse, -R75 ;  /* 0x0000004fc83d7223 */ /* 0x080fe2000001084b */
[----:B------:R-:W-:Y:S01]  /*9470*/  FADD.FTZ R126, R126, R143 ;  /* 0x0000008f7e7e7221 */ /* 0x000fe20000010000 */
[-CC-:B------:R-:W-:Y:S01]  /*9480*/  FFMA.FTZ R60, R202, R79.reuse, -R75.reuse ;  /* 0x0000004fca3c7223 */ /* 0x180fe2000001084b */
[----:B------:R-:W2:Y:S01]  /*9490*/  MUFU.EX2 R110, R110 ;  /* 0x0000006e006e7308 */ /* 0x000ea20000000800 */
[----:B-1----:R-:W-:Y:S01]  /*94a0*/  F2FP.F16.F32.PACK_AB R14, R137, R118 ;  /* 0x00000076890e723e */ /* 0x002fe200000000ff */
[----:B------:R-:W-:Y:S01]  /*94b0*/  FADD.FTZ R135, R135, R126 ;  /* 0x0000007e87877221 */ /* 0x000fe20000010000 */
[-CC-:B------:R-:W-:Y:S01]  /*94c0*/  FFMA.FTZ R59, R204, R79.reuse, -R75.reuse ;  /* 0x0000004fcc3b7223 */ /* 0x180fe2000001084b */
[-C--:B------:R-:W-:Y:S01]  /*94d0*/  FFMA.FTZ R58, R206, R79.reuse, -R75 ;  /* 0x0000004fce3a7223 */ /* 0x080fe2000001084b */
[-CC-:B------:R-:W-:Y:S01]  /*94e0*/  FFMA.FTZ R115, R115, R79.reuse, -R78.reuse ;  /* 0x0000004f73737223 */ /* 0x180fe2000001084e */
[----:B------:R-:W-:Y:S01]  /*94f0*/  FADD.FTZ R116, R116, R135 ;  /* 0x0000008774747221 */ /* 0x000fe20000010000 */
[-CC-:B------:R-:W-:Y:S01]  /*9500*/  FFMA.FTZ R133, R133, R79.reuse, -R78.reuse ;  /* 0x0000004f85857223 */ /* 0x180fe2000001084e */
[----:B------:R-:W-:Y:S01]  /*9510*/  MUFU.EX2 R123, R123 ;  /* 0x0000007b007b7308 */ /* 0x000fe20000000800 */
[C---:B------:R-:W-:Y:S01]  /*9520*/  HMMA.16816.F32 R8, R12.reuse, R40, R8 ;  /* 0x000000280c08723c */ /* 0x040fe20000001808 */
[-CC-:B------:R-:W-:Y:S01]  /*9530*/  FFMA.FTZ R121, R121, R79.reuse, -R78.reuse ;  /* 0x0000004f79797223 */ /* 0x180fe2000001084e */
[-CC-:B------:R-:W-:Y:S01]  /*9540*/  FFMA.FTZ R57, R212, R79.reuse, -R75.reuse ;  /* 0x0000004fd4397223 */ /* 0x180fe2000001084b */
[-CC-:B------:R-:W-:Y:S01]  /*9550*/  FFMA.FTZ R56, R240, R79.reuse, -R75.reuse ;  /* 0x0000004ff0387223 */ /* 0x180fe2000001084b */
[-CC-:B------:R-:W-:Y:S01]  /*9560*/  FFMA.FTZ R55, R198, R79.reuse, -R75.reuse ;  /* 0x0000004fc6377223 */ /* 0x180fe2000001084b */
[-CC-:B------:R-:W-:Y:S01]  /*9570*/  FFMA.FTZ R88, R182, R79.reuse, -R75.reuse ;  /* 0x0000004fb6587223 */ /* 0x180fe2000001084b */
[-CC-:B------:R-:W-:Y:S01]  /*9580*/  FFMA.FTZ R109, R109, R79.reuse, -R78.reuse ;  /* 0x0000004f6d6d7223 */ /* 0x180fe2000001084e */
[----:B------:R-:W1:Y:S01]  /*9590*/  MUFU.EX2 R108, R108 ;  /* 0x0000006c006c7308 */ /* 0x000e620000000800 */
[C---:B------:R-:W-:Y:S01]  /*95a0*/  HMMA.16816.F32 R4, R12.reuse, R42, R4 ;  /* 0x0000002a0c04723c */ /* 0x040fe20000001804 */
[----:B------:R-:W3:Y:S01]  /*95b0*/  LDSM.16.MT88.4 R40, [R54+0x5800] ;  /* 0x005800003628783b */ /* 0x000ee20000004200 */
[-CC-:B------:R-:W-:Y:S01]  /*95c0*/  FFMA.FTZ R101, R101, R79.reuse, -R78.reuse ;  /* 0x0000004f65657223 */ /* 0x180fe2000001084e */
[-CC-:B------:R-:W-:Y:S01]  /*95d0*/  FFMA.FTZ R111, R111, R79.reuse, -R78.reuse ;  /* 0x0000004f6f6f7223 */ /* 0x180fe2000001084e */
[-CC-:B------:R-:W-:Y:S01]  /*95e0*/  FFMA.FTZ R105, R105, R79.reuse, -R78.reuse ;  /* 0x0000004f69697223 */ /* 0x180fe2000001084e */
[-CC-:B------:R-:W-:Y:S01]  /*95f0*/  FFMA.FTZ R81, R81, R79.reuse, -R78.reuse ;  /* 0x0000004f51517223 */ /* 0x180fe2000001084e */
[-CC-:B------:R-:W-:Y:S01]  /*9600*/  FFMA.FTZ R91, R91, R79.reuse, -R78.reuse ;  /* 0x0000004f5b5b7223 */ /* 0x180fe2000001084e */
[----:B------:R-:W-:Y:S01]  /*9610*/  MUFU.EX2 R131, R131 ;  /* 0x0000008300837308 */ /* 0x000fe20000000800 */
[C---:B----4-:R-:W-:Y:S01]  /*9620*/  HMMA.16816.F32 R28, R12.reuse, R16, R28 ;  /* 0x000000100c1c723c */ /* 0x050fe2000000181c */
[-CC-:B------:R-:W-:Y:S01]  /*9630*/  FFMA.FTZ R85, R85, R79.reuse, -R78.reuse ;  /* 0x0000004f55557223 */ /* 0x180fe2000001084e */
[-CC-:B------:R-:W-:Y:S01]  /*9640*/  FFMA.FTZ R148, R148, R79.reuse, -R75.reuse ;  /* 0x0000004f94947223 */ /* 0x180fe2000001084b */
[-CC-:B------:R-:W-:Y:S01]  /*9650*/  FFMA.FTZ R52, R52, R79.reuse, -R78.reuse ;  /* 0x0000004f34347223 */ /* 0x180fe2000001084e */
[-CC-:B------:R-:W-:Y:S01]  /*9660*/  FFMA.FTZ R53, R53, R79.reuse, -R78.reuse ;  /* 0x0000004f35357223 */ /* 0x180fe2000001084e */
[-CC-:B------:R-:W-:Y:S01]  /*9670*/  FFMA.FTZ R50, R50, R79.reuse, -R78.reuse ;  /* 0x0000004f32327223 */ /* 0x180fe2000001084e */
[----:B------:R-:W-:Y:S01]  /*9680*/  FFMA.FTZ R49, R49, R79, -R78 ;  /* 0x0000004f31317223 */ /* 0x000fe2000001084e */
[----:B------:R-:W4:Y:S01]  /*9690*/  MUFU.EX2 R114, R114 ;  /* 0x0000007200727308 */ /* 0x000f220000000800 */
[----:B------:R-:W-:Y:S01]  /*96a0*/  HMMA.16816.F32 R24, R12, R18, R24 ;  /* 0x000000120c18723c */ /* 0x000fe20000001818 */
[----:B------:R-:W5:Y:S01]  /*96b0*/  LDSM.16.MT88.4 R16, [R82+0x5c00] ;  /* 0x005c00005210783b */ /* 0x000f620000004200 */
[----:B--2---:R-:W-:Y:S01]  /*96c0*/  F2FP.F16.F32.PACK_AB R13, R110, R125 ;  /* 0x0000007d6e0d723e */ /* 0x004fe200000000ff */
[----:B------:R-:W-:Y:S01]  /*96d0*/  FADD.FTZ R125, R125, R116 ;  /* 0x000000747d7d7221 */ /* 0x000fe20000010000 */
[----:B-1----:R-:W-:Y:S01]  /*96e0*/  F2FP.F16.F32.PACK_AB R15, R108, R123 ;  /* 0x0000007b6c0f723e */ /* 0x002fe200000000ff */
[-C--:B------:R-:W-:Y:S01]  /*96f0*/  FFMA.FTZ R94, R94, R79.reuse, -R75 ;  /* 0x0000004f5e5e7223 */ /* 0x080fe2000001084b */
[-CC-:B------:R-:W-:Y:S01]  /*9700*/  FFMA.FTZ R48, R48, R79.reuse, -R78.reuse ;  /* 0x0000004f30307223 */ /* 0x180fe2000001084e */
[----:B------:R-:W-:Y:S01]  /*9710*/  MUFU.EX2 R112, R112 ;  /* 0x0000007000707308 */ /* 0x000fe20000000800 */
[----:B------:R-:W-:Y:S01]  /*9720*/  FADD.FTZ R110, R110, R125 ;  /* 0x0000007d6e6e7221 */ /* 0x000fe20000010000 */
[-CC-:B------:R-:W-:Y:S01]  /*9730*/  FFMA.FTZ R35, R35, R79.reuse, -R75.reuse ;  /* 0x0000004f23237223 */ /* 0x180fe2000001084b */
[-C--:B------:R-:W-:Y:S01]  /*9740*/  FFMA.FTZ R32, R32, R79.reuse, -R75 ;  /* 0x0000004f20207223 */ /* 0x080fe2000001084b */
[----:B------:R-:W-:Y:S01]  /*9750*/  FFMA.FTZ R45, R45, R79, -R78 ;  /* 0x0000004f2d2d7223 */ /* 0x000fe2000001084e */
[----:B------:R-:W-:Y:S01]  /*9760*/  FADD.FTZ R123, R123, R110 ;  /* 0x0000006e7b7b7221 */ /* 0x000fe20000010000 */
[----:B------:R-:W-:-:S02]  /*9770*/  ISETP.GT.AND P0, PT, R33, R226, PT ;  /* 0x000000e22100720c */ /* 0x000fc40003f04270 */
        /* <DEDUP_REMOVED lines=9> */
[----:B------:R-:W1:Y:S01]  /*9810*/  LDSM.16.MT88.4 R36, [R54+0x5c00] ;  /* 0x005c00003624783b */ /* 0x000e620000004200 */
[----:B------:R-:W4:Y:S06]  /*9820*/  MUFU.EX2 R104, R104 ;  /* 0x0000006800687308 */ /* 0x000f2c0000000800 */
[C---:B---3--:R-:W-:Y:S02]  /*9830*/  HMMA.16816.F32 R28, R12.reuse, R40, R28 ;  /* 0x000000280c1c723c */ /* 0x048fe4000000181c */
[----:B------:R-:W-:Y:S06]  /*9840*/  MUFU.EX2 R128, R128 ;  /* 0x0000008000807308 */ /* 0x000fec0000000800 */
[----:B------:R-:W-:Y:S01]  /*9850*/  HMMA.16816.F32 R24, R12, R42, R24 ;  /* 0x0000002a0c18723c */ /* 0x000fe20000001818 */
[----:B------:R-:W3:Y:S01]  /*9860*/  LDSM.16.MT88.4 R40, [R82+0x6000] ;  /* 0x006000005228783b */ /* 0x000ee20000004200 */
[----:B------:R-:W5:Y:S01]  /*9870*/  MUFU.EX2 R145, R145 ;  /* 0x0000009100917308 */ /* 0x000f620000000800 */
[----:B--2---:R-:W-:Y:S01]  /*9880*/  F2FP.F16.F32.PACK_AB R13, R106, R119 ;  /* 0x000000776a0d723e */ /* 0x004fe200000000ff */
[----:B------:R-:W-:Y:S01]  /*9890*/  FADD.FTZ R119, R119, R108 ;  /* 0x0000006c77777221 */ /* 0x000fe20000010000 */
[----:B----4-:R-:W-:-:S05]  /*98a0*/  F2FP.F16.F32.PACK_AB R15, R104, R113 ;  /* 0x00000071680f723e */ /* 0x010fca00000000ff */
[----:B------:R-:W-:Y:S08]  /*98b0*/  MUFU.EX2 R132, R132 ;  /* 0x0000008400847308 */ /* 0x000ff00000000800 */
[----:B------:R-:W2:Y:S01]  /*98c0*/  MUFU.EX2 R149, R149 ;  /* 0x0000009500957308 */ /* 0x000ea20000000800 */
[----:B-----5:R-:W-:-:S07]  /*98d0*/  F2FP.F16.F32.PACK_AB R12, R145, R128 ;  /* 0x00000080910c723e */ /* 0x020fce00000000ff */
        /* <DEDUP_REMOVED lines=8> */
[C---:B-1----:R-:W-:Y:S02]  /*9960*/  HMMA.16816.F32 R28, R12.reuse, R36, R28 ;  /* 0x000000240c1c723c */ /* 0x042fe4000000181c */
[----:B------:R-:W-:Y:S06]  /*9970*/  MUFU.EX2 R140, R140 ;  /* 0x0000008c008c7308 */ /* 0x000fec0000000800 */
[----:B------:R-:W-:Y:S01]  /*9980*/  HMMA.16816.F32 R24, R12, R38, R24 ;  /* 0x000000260c18723c */ /* 0x000fe20000001818 */
[----:B------:R-:W1:Y:S01]  /*9990*/  LDSM.16.MT88.4 R36, [R82+0x6400] ;  /* 0x006400005224783b */ /* 0x000e620000004200 */
[----:B------:R-:W3:Y:S01]  /*99a0*/  MUFU.EX2 R161, R161 ;  /* 0x000000a100a17308 */ /* 0x000ee20000000800 */
[----:B----4-:R-:W-:-:S02]  /*99b0*/  F2FP.F16.F32.PACK_AB R13, R102, R107 ;  /* 0x0000006b660d723e */ /* 0x010fc400000000ff */
[----:B-----5:R-:W-:-:S05]  /*99c0*/  F2FP.F16.F32.PACK_AB R15, R100, R103 ;  /* 0x00000067640f723e */ /* 0x020fca00000000ff */
[----:B------:R-:W-:Y:S08]  /*99d0*/  MUFU.EX2 R142, R142 ;  /* 0x0000008e008e7308 */ /* 0x000ff00000000800 */
[----:B------:R-:W4:Y:S01]  /*99e0*/  MUFU.EX2 R207, R207 ;  /* 0x000000cf00cf7308 */ /* 0x000f220000000800 */
[----:B---3--:R-:W-:-:S07]  /*99f0*/  F2FP.F16.F32.PACK_AB R12, R161, R140 ;  /* 0x0000008ca10c723e */ /* 0x008fce00000000ff */
[----:B------:R-:W-:Y:S08]  /*9a00*/  MUFU.EX2 R99, R99 ;  /* 0x0000006300637308 */ /* 0x000ff00000000800 */
[----:B------:R-:W3:Y:S01]  /*9a10*/  MUFU.EX2 R96, R96 ;  /* 0x0000006000607308 */ /* 0x000ee20000000800 */
        /* <DEDUP_REMOVED lines=11> */
[----:B---3--:R-:W-:-:S02]  /*9ad0*/  F2FP.F16.F32.PACK_AB R13, R96, R99 ;  /* 0x00000063600d723e */ /* 0x008fc400000000ff */
[----:B----4-:R-:W-:-:S03]  /*9ae0*/  F2FP.F16.F32.PACK_AB R15, R92, R97 ;  /* 0x000000615c0f723e */ /* 0x010fc600000000ff */
        /* <DEDUP_REMOVED lines=33> */
[----:B------:R-:W4:Y:S01]  /*9d00*/  MUFU.EX2 R187, R187 ;  /* 0x000000bb00bb7308 */ /* 0x000f220000000800 */
[----:B---3--:R-:W-:-:S02]  /*9d10*/  F2FP.F16.F32.PACK_AB R13, R80, R87 ;  /* 0x00000057500d723e */ /* 0x008fc400000000ff */
[----:B-----5:R-:W-:-:S05]  /*9d20*/  F2FP.F16.F32.PACK_AB R15, R74, R83 ;  /* 0x000000534a0f723e */ /* 0x020fca00000000ff */
[----:B------:R-:W-:Y:S08]  /*9d30*/  MUFU.EX2 R185, R185 ;  /* 0x000000b900b97308 */ /* 0x000ff00000000800 */
[----:B------:R-:W3:Y:S01]  /*9d40*/  MUFU.EX2 R164, R164 ;  /* 0x000000a400a47308 */ /* 0x000ee20000000800 */
[----:B----4-:R-:W-:-:S07]  /*9d50*/  F2FP.F16.F32.PACK_AB R12, R187, R154 ;  /* 0x0000009abb0c723e */ /* 0x010fce00000000ff */
        /* <DEDUP_REMOVED lines=12> */
[----:B------:R-:W5:Y:S01]  /*9e20*/  LDSM.16.MT88.4 R16, [R82+0x7400] ;  /* 0x007400005210783b */ /* 0x000f620000004200 */
[----:B----4-:R-:W-:-:S02]  /*9e30*/  F2FP.F16.F32.PACK_AB R13, R72, R73 ;  /* 0x00000049480d723e */ /* 0x010fc400000000ff */
[----:B---3--:R-:W-:-:S03]  /*9e40*/  F2FP.F16.F32.PACK_AB R15, R70, R71 ;  /* 0x00000047460f723e */ /* 0x008fc600000000ff */
        /* <DEDUP_REMOVED lines=29> */
[----:B-1----:R-:W-:Y:S01]  /*a020*/  HMMA.16816.F32 R28, R12, R36, R28 ;  /* 0x000000240c1c723c */ /* 0x002fe2000000181c */
[----:B------:R-:W-:Y:S01]  /*a030*/  FADD.FTZ R36, R118, R139 ;  /* 0x0000008b76247221 */ /* 0x000fe20000010000 */
[----:B------:R-:W-:Y:S01]  /*a040*/  MUFU.EX2 R144, R144 ;  /* 0x0000009000907308 */ /* 0x000fe20000000800 */
[----:B------:R-:W-:-:S02]  /*a050*/  FFMA.FTZ R118, R127, R79, -R78 ;  /* 0x0000004f7f767223 */ /* 0x000fc4000001084e */
[----:B------:R-:W-:-:S03]  /*a060*/  FADD.FTZ R36, R137, R36 ;  /* 0x0000002489247221 */ /* 0x000fc60000010000 */
[----:B------:R-:W-:Y:S01]  /*a070*/  HMMA.16816.F32 R24, R12, R38, R24 ;  /* 0x000000260c18723c */ /* 0x000fe20000001818 */
[----:B------:R-:W-:Y:S01]  /*a080*/  FADD.FTZ R131, R131, R36 ;  /* 0x0000002483837221 */ /* 0x000fe20000010000 */
[----:B------:R-:W1:Y:S01]  /*a090*/  MUFU.EX2 R163, R163 ;  /* 0x000000a300a37308 */ /* 0x000e620000000800 */
[----:B--2---:R-:W-:Y:S01]  /*a0a0*/  F2FP.F16.F32.PACK_AB R13, R64, R65 ;  /* 0x00000041400d723e */ /* 0x004fe200000000ff */
[----:B------:R-:W2:Y:S01]  /*a0b0*/  LDSM.16.MT88.4 R36, [R82+0x7c00] ;  /* 0x007c00005224783b */ /* 0x000ea20000004200 */
[----:B------:R-:W-:Y:S01]  /*a0c0*/  FADD.FTZ R131, R114, R131 ;  /* 0x0000008372837221 */ /* 0x000fe20000010000 */
[----:B-----5:R-:W-:-:S03]  /*a0d0*/  F2FP.F16.F32.PACK_AB R15, R62, R63 ;  /* 0x0000003f3e0f723e */ /* 0x020fc600000000ff */
[----:B------:R-:W-:Y:S01]  /*a0e0*/  FADD.FTZ R112, R112, R131 ;  /* 0x0000008370707221 */ /* 0x000fe20000010000 */
[----:B------:R5:W-:Y:S03]  /*a0f0*/  MUFU.EX2 R136, R153 ;  /* 0x0000009900887308 */ /* 0x000be60000000800 */
[----:B------:R-:W-:-:S04]  /*a100*/  FADD.FTZ R129, R129, R112 ;  /* 0x0000007081817221 */ /* 0x000fc80000010000 */
[----:B------:R-:W-:Y:S01]  /*a110*/  FADD.FTZ R128, R128, R129 ;  /* 0x0000008180807221 */ /* 0x000fe20000010000 */
[----:B------:R-:W3:Y:S01]  /*a120*/  MUFU.EX2 R141, R141 ;  /* 0x0000008d008d7308 */ /* 0x000ee20000000800 */
[----:B-1----:R-:W-:Y:S02]  /*a130*/  F2FP.F16.F32.PACK_AB R12, R163, R144 ;  /* 0x00000090a30c723e */ /* 0x002fe400000000ff */
[----:B------:R-:W-:-:S04]  /*a140*/  FADD.FTZ R145, R145, R128 ;  /* 0x0000008091917221 */ /* 0x000fc80000010000 */
[----:B------:R-:W-:Y:S01]  /*a150*/  FADD.FTZ R132, R132, R145 ;  /* 0x0000009184847221 */ /* 0x000fe20000010000 */
[----:B------:R-:W-:Y:S01]  /*a160*/  MUFU.EX2 R61, R61 ;  /* 0x0000003d003d7308 */ /* 0x000fe20000000800 */
[----:B-----5:R-:W-:Y:S02]  /*a170*/  FFMA.FTZ R153, R120, R79, -R75 ;  /* 0x0000004f78997223 */ /* 0x020fe4000001084b */
[----:B------:R-:W-:-:S04]  /*a180*/  FADD.FTZ R149, R149, R132 ;  /* 0x0000008495957221 */ /* 0x000fc80000010000 */
[----:B------:R-:W-:Y:S01]  /*a190*/  FADD.FTZ R140, R140, R149 ;  /* 0x000000958c8c7221 */ /* 0x000fe20000010000 */
[----:B------:R-:W1:Y:S01]  /*a1a0*/  MUFU.EX2 R60, R60 ;  /* 0x0000003c003c7308 */ /* 0x000e620000000800 */
[----:B---3--:R-:W-:Y:S02]  /*a1b0*/  F2FP.F16.F32.PACK_AB R14, R141, R136 ;  /* 0x000000888d0e723e */ /* 0x008fe400000000ff */
[----:B------:R-:W-:-:S04]  /*a1c0*/  FADD.FTZ R161, R161, R140 ;  /* 0x0000008ca1a17221 */ /* 0x000fc80000010000 */
[----:B------:R-:W-:Y:S01]  /*a1d0*/  FADD.FTZ R142, R142, R161 ;  /* 0x000000a18e8e7221 */ /* 0x000fe20000010000 */
[----:B------:R-:W-:Y:S01]  /*a1e0*/  HMMA.16816.F32 R8, R12, R40, R8 ;  /* 0x000000280c08723c */ /* 0x000fe20000001808 */
        /* <DEDUP_REMOVED lines=8> */
[----:B----4-:R-:W-:Y:S01]  /*a270*/  HMMA.16816.F32 R28, R12, R16, R28 ;  /* 0x000000100c1c723c */ /* 0x010fe2000000181c */
[----:B------:R-:W-:Y:S01]  /*a280*/  FADD.FTZ R16, R106, R119 ;  /* 0x000000776a107221 */ /* 0x000fe20000010000 */
[----:B------:R4:W-:Y:S01]  /*a290*/  MUFU.EX2 R127, R133 ;  /* 0x00000085007f7308 */ /* 0x0009e20000000800 */
[----:B-1----:R-:W-:Y:S01]  /*a2a0*/  F2FP.F16.F32.PACK_AB R17, R60, R61 ;  /* 0x0000003d3c11723e */ /* 0x002fe200000000ff */
[----:B------:R-:W-:Y:S01]  /*a2b0*/  FADD.FTZ R199, R199, R158 ;  /* 0x0000009ec7c77221 */ /* 0x000fe20000010000 */
[----:B------:R-:W-:-:S03]  /*a2c0*/  FADD.FTZ R113, R113, R16 ;  /* 0x0000001071717221 */ /* 0x000fc60000010000 */
        /* <DEDUP_REMOVED lines=9> */
[----:B------:R-:W-:Y:S01]  /*a360*/  FADD.FTZ R195, R195, R160 ;  /* 0x000000a0c3c37221 */ /* 0x000fe20000010000 */
[----:B----4-:R-:W-:Y:S01]  /*a370*/  LDSM.16.MT88.4 R132, [R54+0x8c00] ;  /* 0x008c00003684783b */ /* 0x010fe20000004200 */
[----:B------:R-:W-:Y:S02]  /*a380*/  FADD.FTZ R103, R103, R104 ;  /* 0x0000006867677221 */ /* 0x000fe40000010000 */
[----:B------:R-:W-:Y:S02]  /*a390*/  FADD.FTZ R162, R162, R195 ;  /* 0x000000c3a2a27221 */ /* 0x000fe40000010000 */
[----:B------:R-:W-:Y:S01]  /*a3a0*/  FADD.FTZ R100, R100, R103 ;  /* 0x0000006764647221 */ /* 0x000fe20000010000 */
[----:B------:R-:W4:Y:S01]  /*a3b0*/  MUFU.EX2 R115, R115 ;  /* 0x0000007300737308 */ /* 0x000f220000000800 */
        /* <DEDUP_REMOVED lines=9> */
[----:B----4-:R-:W-:Y:S01]  /*a450*/  F2FP.F16.F32.PACK_AB R18, R115, R110 ;  /* 0x0000006e7312723e */ /* 0x010fe200000000ff */
[----:B------:R-:W-:-:S04]  /*a460*/  FADD.FTZ R185, R164, R185 ;  /* 0x000000b9a4b97221 */ /* 0x000fc80000010000 */
[----:B------:R-:W-:Y:S02]  /*a470*/  FADD.FTZ R168, R168, R185 ;  /* 0x000000b9a8a87221 */ /* 0x000fe40000010000 */
[----:B------:R-:W-:Y:S01]  /*a480*/  MUFU.EX2 R55, R55 ;  /* 0x0000003700377308 */ /* 0x000fe20000000800 */
[----:B--2---:R-:W-:Y:S01]  /*a490*/  HMMA.16816.F32 R8, R16, R36, R8 ;  /* 0x000000241008723c */ /* 0x004fe20000001808 */
[----:B------:R-:W-:-:S04]  /*a4a0*/  FADD.FTZ R179, R179, R168 ;  /* 0x000000a8b3b37221 */ /* 0x000fc80000010000 */
[----:B------:R-:W-:Y:S02]  /*a4b0*/  FADD.FTZ R170, R170, R179 ;  /* 0x000000b3aaaa7221 */ /* 0x000fe40000010000 */
[----:B------:R-:W2:Y:S01]  /*a4c0*/  MUFU.EX2 R88, R88 ;  /* 0x0000005800587308 */ /* 0x000ea20000000800 */
[C---:B---3--:R-:W-:Y:S01]  /*a4d0*/  HMMA.16816.F32 R28, R16.reuse, R40, R28 ;  /* 0x00000028101c723c */ /* 0x048fe2000000181c */
[----:B------:R-:W-:Y:S01]  /*a4e0*/  FADD.FTZ R41, R97, R96 ;  /* 0x0000006061297221 */ /* 0x000fe20000010000 */
[-C--:B------:R-:W-:Y:S01]  /*a4f0*/  FFMA.FTZ R97, R90, R79.reuse, -R75 ;  /* 0x0000004f5a617223 */ /* 0x080fe2000001084b */
[----:B------:R-:W-:Y:S01]  /*a500*/  FFMA.FTZ R90, R93, R79, -R78 ;  /* 0x0000004f5d5a7223 */ /* 0x000fe2000001084e */
[----:B------:R-:W-:Y:S01]  /*a510*/  FADD.FTZ R177, R177, R170 ;  /* 0x000000aab1b17221 */ /* 0x000fe20000010000 */
[----:B------:R-:W-:Y:S01]  /*a520*/  FADD.FTZ R92, R92, R41 ;  /* 0x000000295c5c7221 */ /* 0x000fe20000010000 */
[----:B-1----:R-:W-:Y:S01]  /*a530*/  F2FP.F16.F32.PACK_AB R41, R56, R57 ;  /* 0x000000393829723e */ /* 0x002fe200000000ff */
[----:B------:R-:W-:Y:S01]  /*a540*/  MUFU.EX2 R106, R111 ;  /* 0x0000006f006a7308 */ /* 0x000fe20000000800 */
[----:B------:R-:W-:Y:S01]  /*a550*/  HMMA.16816.F32 R4, R16, R38, R4 ;  /* 0x000000261004723c */ /* 0x000fe20000001804 */
[----:B------:R-:W1:Y:S01]  /*a560*/  LDSM.16.MT88.4 R36, [R54+0x8000] ;  /* 0x008000003624783b */ /* 0x000e620000004200 */
[----:B------:R-:W-:-:S04]  /*a570*/  FADD.FTZ R95, R95, R92 ;  /* 0x0000005c5f5f7221 */ /* 0x000fc80000010000 */
[----:B------:R-:W-:Y:S01]  /*a580*/  FADD.FTZ R86, R86, R95 ;  /* 0x0000005f56567221 */ /* 0x000fe20000010000 */
[----:B------:R-:W3:Y:S01]  /*a590*/  MUFU.EX2 R109, R109 ;  /* 0x0000006d006d7308 */ /* 0x000ee20000000800 */
[----:B------:R-:W-:Y:S01]  /*a5a0*/  HMMA.16816.F32 R24, R16, R42, R24 ;  /* 0x0000002a1018723c */ /* 0x000fe20000001818 */
[----:B--2---:R-:W-:Y:S01]  /*a5b0*/  F2FP.F16.F32.PACK_AB R43, R88, R55 ;  /* 0x00000037582b723e */ /* 0x004fe200000000ff */
[----:B------:R-:W2:Y:S05]  /*a5c0*/  LDSM.16.MT88.4 R16, [R82+0x8400] ;  /* 0x008400005210783b */ /* 0x000eaa0000004200 */
[----:B------:R-:W-:Y:S08]  /*a5d0*/  MUFU.EX2 R102, R105 ;  /* 0x0000006900667308 */ /* 0x000ff00000000800 */
[----:B------:R-:W4:Y:S01]  /*a5e0*/  MUFU.EX2 R101, R101 ;  /* 0x0000006500657308 */ /* 0x000f220000000800 */
[----:B---3--:R-:W-:-:S07]  /*a5f0*/  F2FP.F16.F32.PACK_AB R40, R109, R106 ;  /* 0x0000006a6d28723e */ /* 0x008fce00000000ff */
[----:B------:R-:W-:Y:S08]  /*a600*/  MUFU.EX2 R98, R98 ;  /* 0x0000006200627308 */ /* 0x000ff00000000800 */
[----:B------:R-:W3:Y:S01]  /*a610*/  MUFU.EX2 R117, R117 ;  /* 0x0000007500757308 */ /* 0x000ee20000000800 */
[----:B----4-:R-:W-:-:S07]  /*a620*/  F2FP.F16.F32.PACK_AB R42, R101, R102 ;  /* 0x00000066652a723e */ /* 0x010fce00000000ff */
[----:B------:R-:W-:Y:S01]  /*a630*/  HMMA.16816.F32 R8, R40, R12, R8 ;  /* 0x0000000c2808723c */ /* 0x000fe20000001808 */
[----:B------:R-:W-:Y:S01]  /*a640*/  FADD.FTZ R13, R89, R86 ;  /* 0x00000056590d7221 */ /* 0x000fe20000010000 */
[----:B------:R-:W-:Y:S03]  /*a650*/  MUFU.EX2 R122, R122 ;  /* 0x0000007a007a7308 */ /* 0x000fe60000000800 */
[----:B------:R-:W-:-:S03]  /*a660*/  FADD.FTZ R84, R84, R13 ;  /* 0x0000000d54547221 */ /* 0x000fc60000010000 */
[----:B-1----:R-:W-:Y:S01]  /*a670*/  HMMA.16816.F32 R28, R40, R36, R28 ;  /* 0x00000024281c723c */ /* 0x002fe2000000181c */
[----:B------:R-:W-:Y:S01]  /*a680*/  FADD.FTZ R87, R87, R84 ;  /* 0x0000005457577221 */ /* 0x000fe20000010000 */
[----:B------:R-:W1:Y:S01]  /*a690*/  MUFU.EX2 R191, R191 ;  /* 0x000000bf00bf7308 */ /* 0x000e620000000800 */
[----:B---3--:R-:W-:Y:S02]  /*a6a0*/  F2FP.F16.F32.PACK_AB R37, R117, R98 ;  /* 0x000000627525723e */ /* 0x008fe400000000ff */
[----:B------:R-:W-:-:S03]  /*a6b0*/  FADD.FTZ R80, R80, R87 ;  /* 0x0000005750507221 */ /* 0x000fc60000010000 */
[----:B------:R-:W-:Y:S01]  /*a6c0*/  HMMA.16816.F32 R24, R40, R38, R24 ;  /* 0x000000262818723c */ /* 0x000fe20000001818 */
[----:B------:R-:W-:Y:S01]  /*a6d0*/  FADD.FTZ R83, R83, R80 ;  /* 0x0000005053537221 */ /* 0x000fe20000010000 */
[----:B------:R-:W-:Y:S03]  /*a6e0*/  MUFU.EX2 R90, R90 ;  /* 0x0000005a005a7308 */ /* 0x000fe60000000800 */
[----:B------:R-:W-:-:S03]  /*a6f0*/  FADD.FTZ R74, R74, R83 ;  /* 0x000000534a4a7221 */ /* 0x000fc60000010000 */
[----:B------:R-:W-:Y:S01]  /*a700*/  HMMA.16816.F32 R4, R40, R14, R4 ;  /* 0x0000000e2804723c */ /* 0x000fe20000001804 */
[----:B------:R-:W-:Y:S01]  /*a710*/  FADD.FTZ R73, R73, R74 ;  /* 0x0000004a49497221 */ /* 0x000fe20000010000 */
[----:B------:R-:W3:Y:S01]  /*a720*/  MUFU.EX2 R89, R91 ;  /* 0x0000005b00597308 */ /* 0x000ee20000000800 */
[----:B-1----:R-:W-:Y:S01]  /*a730*/  F2FP.F16.F32.PACK_AB R39, R191, R122 ;  /* 0x0000007abf27723e */ /* 0x002fe200000000ff */
[----:B------:R-:W1:Y:S01]  /*a740*/  LDSM.16.MT88.4 R12, [R54+0x8400] ;  /* 0x00840000360c783b */ /* 0x000e620000004200 */
[----:B------:R-:W-:-:S03]  /*a750*/  FADD.FTZ R72, R72, R73 ;  /* 0x0000004948487221 */ /* 0x000fc60000010000 */
[----:B------:R-:W-:Y:S01]  /*a760*/  LDSM.16.MT88.4 R40, [R82+0x8800] ;  /* 0x008800005228783b */ /* 0x000fe20000004200 */
        /* <DEDUP_REMOVED lines=24> */
[----:B------:R-:W-:-:S02]  /*a8f0*/  FADD.FTZ R60, R60, R61 ;  /* 0x0000003d3c3c7221 */ /* 0x000fc40000010000 */
[----:B------:R-:W-:Y:S02]  /*a900*/  FADD.FTZ R17, R172, R17 ;  /* 0x00000011ac117221 */ /* 0x000fe40000010000 */
[----:B------:R-:W-:Y:S01]  /*a910*/  FADD.FTZ R59, R59, R60 ;  /* 0x0000003c3b3b7221 */ /* 0x000fe20000010000 */
[C---:B-1----:R-:W-:Y:S01]  /*a920*/  HMMA.16816.F32 R28, R36.reuse, R12, R28 ;  /* 0x0000000c241c723c */ /* 0x042fe2000000181c */
[----:B------:R-:W-:Y:S01]  /*a930*/  FADD.FTZ R144, R144, R17 ;  /* 0x0000001190907221 */ /* 0x000fe20000010000 */
[----:B------:R-:W-:Y:S01]  /*a940*/  MUFU.EX2 R52, R52 ;  /* 0x0000003400347308 */ /* 0x000fe20000000800 */
[----:B------:R-:W1:Y:S01]  /*a950*/  LDSM.16.MT88.4 R16, [R54+0x8800] ;  /* 0x008800003610783b */ /* 0x000e620000004200 */
[----:B------:R-:W-:Y:S01]  /*a960*/  FADD.FTZ R58, R58, R59 ;  /* 0x0000003b3a3a7221 */ /* 0x000fe20000010000 */
[----:B------:R-:W-:Y:S01]  /*a970*/  FADD.FTZ R163, R163, R144 ;  /* 0x00000090a3a37221 */ /* 0x000fe20000010000 */
[----:B---3--:R-:W-:Y:S02]  /*a980*/  F2FP.F16.F32.PACK_AB R13, R175, R148 ;  /* 0x00000094af0d723e */ /* 0x008fe400000000ff */
[----:B------:R-:W-:Y:S01]  /*a990*/  HMMA.16816.F32 R24, R36, R14, R24 ;  /* 0x0000000e2418723c */ /* 0x000fe20000001818 */
[----:B------:R-:W-:Y:S01]  /*a9a0*/  FADD.FTZ R136, R136, R163 ;  /* 0x000000a388887221 */ /* 0x000fe20000010000 */
[----:B------:R-:W3:Y:S01]  /*a9b0*/  MUFU.EX2 R53, R53 ;  /* 0x0000003500357308 */ /* 0x000ee20000000800 */
[----:B--2---:R-:W-:Y:S01]  /*a9c0*/  F2FP.F16.F32.PACK_AB R15, R153, R166 ;  /* 0x000000a6990f723e */ /* 0x004fe200000000ff */
[----:B------:R-:W-:Y:S01]  /*a9d0*/  FADD.FTZ R57, R57, R58 ;  /* 0x0000003a39397221 */ /* 0x000fe20000010000 */
[----:B------:R-:W-:Y:S01]  /*a9e0*/  FADD.FTZ R136, R141, R136 ;  /* 0x000000888d887221 */ /* 0x000fe20000010000 */
[-C--:B------:R-:W-:Y:S01]  /*a9f0*/  FFMA.FTZ R37, R47, R79.reuse, -R78 ;  /* 0x0000004f2f257223 */ /* 0x080fe2000001084e */
[----:B------:R-:W2:Y:S01]  /*aa00*/  LDSM.16.MT88.4 R140, [R82+0x8c00] ;  /* 0x008c0000528c783b */ /* 0x000ea20000004200 */
[----:B------:R-:W-:Y:S01]  /*aa10*/  FADD.FTZ R56, R56, R57 ;  /* 0x0000003938387221 */ /* 0x000fe20000010000 */
[----:B------:R-:W-:Y:S01]  /*aa20*/  FADD.FTZ R39, R127, R136 ;  /* 0x000000887f277221 */ /* 0x000fe20000010000 */
[----:B------:R-:W-:Y:S01]  /*aa30*/  MUFU.EX2 R50, R50 ;  /* 0x0000003200327308 */ /* 0x000fe20000000800 */
[----:B------:R-:W-:-:S02]  /*aa40*/  FFMA.FTZ R36, R46, R79, -R78 ;  /* 0x0000004f2e247223 */ /* 0x000fc4000001084e */
        /* <DEDUP_REMOVED lines=9> */
[----:B------:R-:W-:Y:S01]  /*aae0*/  MUFU.EX2 R97, R97 ;  /* 0x0000006100617308 */ /* 0x000fe20000000800 */
[----:B----4-:R-:W-:Y:S02]  /*aaf0*/  F2FP.F16.F32.PACK_AB R14, R49, R50 ;  /* 0x00000032310e723e */ /* 0x010fe400000000ff */
        /* <DEDUP_REMOVED lines=11> */
[----:B------:R-:W-:-:S02]  /*abb0*/  FADD.FTZ R81, R81, R84 ;  /* 0x0000005451517221 */ /* 0x000fc40000010000 */
[----:B------:R-:W-:Y:S02]  /*abc0*/  FADD.FTZ R117, R117, R98 ;  /* 0x0000006275757221 */ /* 0x000fe40000010000 */
[----:B------:R-:W-:Y:S01]  /*abd0*/  FADD.FTZ R52, R52, R81 ;  /* 0x0000005134347221 */ /* 0x000fe20000010000 */
[C---:B------:R-:W-:Y:S01]  /*abe0*/  HMMA.16816.F32 R4, R12.reuse, R42, R4 ;  /* 0x0000002a0c04723c */ /* 0x040fe20000001804 */
[----:B------:R-:W-:Y:S01]  /*abf0*/  FADD.FTZ R122, R122, R117 ;  /* 0x000000757a7a7221 */ /* 0x000fe20000010000 */
[----:B------:R-:W-:Y:S01]  /*ac00*/  MUFU.EX2 R35, R35 ;  /* 0x0000002300237308 */ /* 0x000fe20000000800 */
[----:B------:R-:W-:Y:S02]  /*ac10*/  FADD.FTZ R53, R53, R52 ;  /* 0x0000003435357221 */ /* 0x000fe40000010000 */
[----:B------:R-:W-:Y:S02]  /*ac20*/  FADD.FTZ R191, R191, R122 ;  /* 0x0000007abfbf7221 */ /* 0x000fe40000010000 */
[----:B------:R-:W-:Y:S01]  /*ac30*/  FADD.FTZ R50, R50, R53 ;  /* 0x0000003532327221 */ /* 0x000fe20000010000 */
[----:B------:R-:W-:Y:S01]  /*ac40*/  HMMA.16816.F32 R24, R12, R18, R24 ;  /* 0x000000120c18723c */ /* 0x000fe20000001818 */
[----:B------:R-:W-:Y:S01]  /*ac50*/  FADD.FTZ R148, R148, R191 ;  /* 0x000000bf94947221 */ /* 0x000fe20000010000 */
[----:B------:R-:W-:Y:S01]  /*ac60*/  MUFU.EX2 R36, R36 ;  /* 0x0000002400247308 */ /* 0x000fe20000000800 */
[----:B------:R-:W-:Y:S01]  /*ac70*/  FADD.FTZ R49, R49, R50 ;  /* 0x0000003231317221 */ /* 0x000fe20000010000 */
[----:B-1----:R-:W-:Y:S01]  /*ac80*/  F2FP.F16.F32.PACK_AB R12, R37, R48 ;  /* 0x00000030250c723e */ /* 0x002fe200000000ff */
[----:B------:R-:W-:Y:S01]  /*ac90*/  FADD.FTZ R175, R175, R148 ;  /* 0x00000094afaf7221 */ /* 0x000fe20000010000 */
[----:B------:R-:W-:Y:S01]  /*aca0*/  F2FP.F16.F32.PACK_AB R13, R97, R94 ;  /* 0x0000005e610d723e */ /* 0x000fe200000000ff */
[----:B------:R-:W-:-:S02]  /*acb0*/  FADD.FTZ R48, R48, R49 ;  /* 0x0000003130307221 */ /* 0x000fc40000010000 */
[----:B------:R-:W-:Y:S01]  /*acc0*/  FADD.FTZ R166, R166, R175 ;  /* 0x000000afa6a67221 */ /* 0x000fe20000010000 */
[----:B------:R-:W1:Y:S01]  /*acd0*/  MUFU.EX2 R39, R45 ;  /* 0x0000002d00277308 */ /* 0x000e620000000800 */
[----:B------:R-:W-:Y:S02]  /*ace0*/  FADD.FTZ R37, R37, R48 ;  /* 0x0000003025257221 */ /* 0x000fe40000010000 */
[----:B------:R-:W-:-:S04]  /*acf0*/  FADD.FTZ R153, R153, R166 ;  /* 0x000000a699997221 */ /* 0x000fc80000010000 */
[----:B------:R-:W-:Y:S01]  /*ad00*/  FADD.FTZ R94, R94, R153 ;  /* 0x000000995e5e7221 */ /* 0x000fe20000010000 */
[----:B------:R-:W3:Y:S03]  /*ad10*/  MUFU.EX2 R32, R32 ;  /* 0x0000002000207308 */ /* 0x000ee60000000800 */
[----:B------:R-:W-:Y:S01]  /*ad20*/  FADD.FTZ R94, R97, R94 ;  /* 0x0000005e615e7221 */ /* 0x000fe20000010000 */
[----:B-1----:R-:W-:Y:S01]  /*ad30*/  F2FP.F16.F32.PACK_AB R14, R39, R36 ;  /* 0x00000024270e723e */ /* 0x002fe200000000ff */
[----:B------:R-:W-:-:S04]  /*ad40*/  FADD.FTZ R36, R36, R37 ;  /* 0x0000002524247221 */ /* 0x000fc80000010000 */
[----:B------:R-:W-:Y:S01]  /*ad50*/  FADD.FTZ R242, R39, R36 ;  /* 0x0000002427f27221 */ /* 0x000fe20000010000 */
[----:B---3--:R-:W-:Y:S01]  /*ad60*/  F2FP.F16.F32.PACK_AB R15, R32, R35 ;  /* 0x00000023200f723e */ /* 0x008fe200000000ff */
[----:B------:R-:W-:-:S04]  /*ad70*/  FADD.FTZ R35, R35, R94 ;  /* 0x0000005e23237221 */ /* 0x000fc80000010000 */
[----:B------:R-:W-:Y:S02]  /*ad80*/  FADD.FTZ R251, R32, R35 ;  /* 0x0000002320fb7221 */ /* 0x000fe40000010000 */
[C---:B--2---:R-:W-:Y:S08]  /*ad90*/  HMMA.16816.F32 R144, R12.reuse, R140, R8 ;  /* 0x0000008c0c90723c */ /* 0x044ff00000001808 */
        /* <DEDUP_REMOVED lines=73> */
.L_x_4154:
        /* <DEDUP_REMOVED lines=8> */
.L_x_4155:
[----:B------:R-:W-:Y:S05]  /*b2b0*/  BSYNC.RECONVERGENT B0 ;  /* 0x0000000000007941 */ /* 0x000fea0003800200 */
.L_x_4153:
[----:B------:R-:W-:Y:S01]  /*b2c0*/  ISETP.GE.AND P0, PT, R220, R241, PT ;  /* 0x000000f1dc00720c */ /* 0x000fe20003f06270 */
[C---:B------:R-:W-:Y:S01]  /*b2d0*/  IMAD.SHL.U32 R5, R216.reuse, 0x40, RZ ;  /* 0x00000040d8057824 */ /* 0x040fe200078e00ff */
[----:B------:R-:W-:Y:S01]  /*b2e0*/  SHF.L.U64.HI R4, R216, 0x6, R217 ;  /* 0x00000006d8047819 */ /* 0x000fe200000102d9 */
[----:B------:R-:W-:Y:S01]  /*b2f0*/  IMAD.SHL.U32 R69, R51, 0x100, RZ ;  /* 0x0000010033457824 */ /* 0x000fe200078e00ff */
[----:B------:R-:W-:Y:S02]  /*b300*/  BSSY.RECONVERGENT B1, `(.L_x_4156) ;  /* 0x000057b000017945 */ /* 0x000fe40003800200 */
[----:B------:R-:W-:Y:S02]  /*b310*/  IADD3 R8, P1, PT, R5, R230, RZ ;  /* 0x000000e605087210 */ /* 0x000fe40007f3e0ff */
[----:B------:R-:W-:-:S03]  /*b320*/  LOP3.LUT R79, R69, R152, RZ, 0xfc, !PT ;  /* 0x00000098454f7212 */ /* 0x000fc600078efcff */
[----:B------:R-:W-:Y:S02]  /*b330*/  IMAD.X R9, R4, 0x1, R231, P1 ;  /* 0x0000000104097824 */ /* 0x000fe400008e06e7 */
[----:B------:R-:W-:Y:S01]  /*b340*/  @!P0 IADD3 R10, P1, PT, R8, R5, RZ ;  /* 0x00000005080a8210 */ /* 0x000fe20007f3e0ff */
[----:B------:R-:W-:Y:S01]  /*b350*/  @!P0 IMAD.MOV.U32 R16, RZ, RZ, R8 ;  /* 0x000000ffff108224 */ /* 0x000fe200078e0008 */
[CC--:B------:R-:W-:Y:S01]  /*b360*/  @!P0 LEA R18, P2, R216.reuse, R8.reuse, 0x7 ;  /* 0x00000008d8128211 */ /* 0x0c0fe200078438ff */
[----:B------:R-:W-:Y:S01]  /*b370*/  @!P0 IMAD.MOV.U32 R17, RZ, RZ, R9 ;  /* 0x000000ffff118224 */ /* 0x000fe200078e0009 */
[----:B------:R-:W-:Y:S01]  /*b380*/  @P0 STS.128 [R249+0x5000], RZ ;  /* 0x005000fff9000388 */ /* 0x000fe20000000c00 */
[----:B------:R-:W-:Y:S01]  /*b390*/  @!P0 IMAD R6, R217, 0xc0, RZ ;  /* 0x000000c0d9068824 */ /* 0x000fe200078e02ff */
[CC--:B------:R-:W-:Y:S01]  /*b3a0*/  @!P0 LEA.HI.X R19, R216.reuse, R9.reuse, R217, 0x7, P2 ;  /* 0x00000009d8138211 */ /* 0x0c0fe200010f3cd9 */
[----:B------:R-:W-:Y:S01]  /*b3b0*/  @!P0 IMAD.X R11, R9, 0x1, R4, P1 ;  /* 0x00000001090b8824 */ /* 0x000fe200008e0604 */
[----:B------:R-:W-:Y:S01]  /*b3c0*/  @!PT LDS RZ, [RZ] ;  /* 0x00000000fffff984 */ /* 0x000fe20000000800 */
[----:B------:R-:W-:Y:S01]  /*b3d0*/  @!PT LDS RZ, [RZ] ;  /* 0x00000000fffff984 */ /* 0x000fe20000000800 */
[----:B------:R-:W-:Y:S01]  /*b3e0*/  @!PT LDS RZ, [RZ] ;  /* 0x00000000fffff984 */ /* 0x000fe20000000800 */
[----:B------:R-:W-:Y:S01]  /*b3f0*/  @!P0 LDGSTS.E.BYPASS.LTC128B.128 [R249+0x5000], desc[UR4][R230.64] ;  /* 0x05000000e6f98fae */ /* 0x000fe2000b981a04 */
[----:B------:R-:W-:Y:S01]  /*b400*/  @!P0 IMAD.MOV.U32 R14, RZ, RZ, R8 ;  /* 0x000000ffff0e8224 */ /* 0x000fe200078e0008 */
[C---:B------:R-:W-:Y:S01]  /*b410*/  @!P0 LEA R26, P1, R216.reuse, R8, 0x8 ;  /* 0x00000008d81a8211 */ /* 0x040fe200078240ff */
[----:B------:R-:W-:Y:S01]  /*b420*/  @!P0 IMAD.MOV.U32 R15, RZ, RZ, R9 ;  /* 0x000000ffff0f8224 */ /* 0x000fe200078e0009 */
[----:B------:R-:W-:Y:S01]  /*b430*/  @P0 STS.128 [R249+0x5800], RZ ;  /* 0x005800fff9000388 */ /* 0x000fe20000000c00 */
[C---:B------:R-:W-:Y:S01]  /*b440*/  @!P0 IMAD.WIDE.U32 R16, R216.reuse, 0xc0, R16 ;  /* 0x000000c0d8108825 */ /* 0x040fe200078e0010 */
[----:B------:R-:W-:-:S02]  /*b450*/  @!P0 LEA.HI.X R27, R216, R9, R217, 0x8, P1 ;  /* 0x00000009d81b8211 */ /* 0x000fc400008f44d9 */
[----:B------:R-:W-:Y:S01]  /*b460*/  @!PT LDS RZ, [RZ] ;  /* 0x00000000fffff984 */ /* 0x000fe20000000800 */
[----:B------:R-:W-:Y:S01]  /*b470*/  @!PT LDS RZ, [RZ] ;  /* 0x00000000fffff984 */ /* 0x000fe20000000800 */
[----:B------:R-:W-:Y:S01]  /*b480*/  @!PT LDS RZ, [RZ] ;  /* 0x00000000fffff984 */ /* 0x000fe20000000800 */
[----:B------:R-:W-:Y:S01]  /*b490*/  @!P0 LDGSTS.E.BYPASS.LTC128B.128 [R249+0x5800], desc[UR4][R8.64] ;  /* 0x0580000008f98fae */ /* 0x000fe2000b981a04 */
[----:B------:R-:W-:Y:S02]  /*b4a0*/  @!P0 IMAD.MOV.U32 R12, RZ, RZ, R8 ;  /* 0x000000ffff0c8224 */ /* 0x000fe400078e0008 */
[----:B------:R-:W-:Y:S01]  /*b4b0*/  @!P0 IMAD.MOV.U32 R13, RZ, RZ, R9 ;  /* 0x000000ffff0d8224 */ /* 0x000fe200078e0009 */
[----:B------:R-:W-:Y:S01]  /*b4c0*/  @P0 STS.128 [R249+0x6000], RZ ;  /* 0x006000fff9000388 */ /* 0x000fe20000000c00 */
[C---:B------:R-:W-:Y:S02]  /*b4d0*/  @!P0 IMAD R5, R217.reuse, 0x140, RZ ;  /* 0x00000140d9058824 */ /* 0x040fe400078e02ff */
[----:B------:R-:W-:Y:S01]  /*b4e0*/  @!P0 IMAD.WIDE.U32 R14, R216, 0x140, R14 ;  /* 0x00000140d80e8825 */ /* 0x000fe200078e000e */
[----:B------:R-:W-:Y:S01]  /*b4f0*/  @!PT LDS RZ, [RZ] ;  /* 0x00000000fffff984 */ /* 0x000fe20000000800 */
[----:B------:R-:W-:Y:S01]  /*b500*/  @!PT LDS RZ, [RZ] ;  /* 0x00000000fffff984 */ /* 0x000fe20000000800 */
[----:B------:R-:W-:Y:S01]  /*b510*/  @!PT LDS RZ, [RZ] ;  /* 0x00000000fffff984 */ /* 0x000fe20000000800 */
[----:B------:R1:W-:Y:S03]  /*b520*/  @!P0 LDGSTS.E.BYPASS.LTC128B.128 [R249+0x6000], desc[UR4][R10.64] ;  /* 0x060000000af98fae */ /* 0x0003e6000b981a04 */
[----:B------:R-:W-:Y:S01]  /*b530*/  @!P0 IMAD.IADD R17, R6, 0x1, R17 ;  /* 0x0000000106118824 */ /* 0x000fe200078e0211 */
[----:B------:R-:W-:Y:S01]  /*b540*/  @P0 STS.128 [R249+0x6800], RZ ;  /* 0x006800fff9000388 */ /* 0x000fe20000000c00 */
[----:B------:R-:W-:-:S02]  /*b550*/  @!P0 IMAD R4, R217, 0x180, RZ ;  /* 0x00000180d9048824 */ /* 0x000fc400078e02ff */
[----:B------:R-:W-:Y:S01]  /*b560*/  @!P0 IMAD.WIDE.U32 R12, R216, 0x180, R12 ;  /* 0x00000180d80c8825 */ /* 0x000fe200078e000c */
[----:B------:R-:W-:Y:S01]  /*b570*/  @!PT LDS RZ, [RZ] ;  /* 0x00000000fffff984 */ /* 0x000fe20000000800 */
[----:B------:R-:W-:Y:S01]  /*b580*/  @!PT LDS RZ, [RZ] ;  /* 0x00000000fffff984 */ /* 0x000fe20000000800 */
[----:B------:R-:W-:Y:S01]  /*b590*/  @!PT LDS RZ, [RZ] ;  /* 0x00000000fffff984 */ /* 0x000fe20000000800 */
[----:B------:R-:W-:Y:S03]  /*b5a0*/  @!P0 LDGSTS.E.BYPASS.LTC128B.128 [R249+0x6800], desc[UR4][R18.64] ;  /* 0x0680000012f98fae */ /* 0x000fe6000b981a04 */
[----:B------:R-:W-:Y:S01]  /*b5b0*/  @!P0 IMAD.IADD R25, R5, 0x1, R15 ;  /* 0x0000000105198824 */ /* 0x000fe200078e020f */
[----:B------:R-:W-:Y:S01]  /*b5c0*/  @P0 STS.128 [R249+0x7000], RZ ;  /* 0x007000fff9000388 */ /* 0x000fe20000000c00 */
[----:B------:R-:W-:Y:S02]  /*b5d0*/  @!P0 IMAD.MOV.U32 R24, RZ, RZ, R14 ;  /* 0x000000ffff188224 */ /* 0x000fe400078e000e */
[----:B------:R-:W-:Y:S01]  /*b5e0*/  @!P0 IMAD.IADD R47, R4, 0x1, R13 ;  /* 0x00000001042f8824 */ /* 0x000fe200078e020d */
[----:B------:R-:W-:Y:S01]  /*b5f0*/  @!PT LDS RZ, [RZ] ;  /* 0x00000000fffff984 */ /* 0x000fe20000000800 */
[----:B------:R-:W-:Y:S01]  /*b600*/  @!PT LDS RZ, [RZ] ;  /* 0x00000000fffff984 */ /* 0x000fe20000000800 */
[----:B------:R-:W-:Y:S01]  /*b610*/  @!PT LDS RZ, [RZ] ;  /* 0x00000000fffff984 */ /* 0x000fe20000000800 */
[----:B------:R-:W-:Y:S01]  /*b620*/  @!P0 LDGSTS.E.BYPASS.LTC128B.128 [R249+0x7000], desc[UR4][R16.64] ;  /* 0x0700000010f98fae */ /* 0x000fe2000b981a04 */
[----:B------:R-:W-:-:S02]  /*b630*/  @!P0 IMAD.MOV.U32 R46, RZ, RZ, R12 ;  /* 0x000000ffff2e8224 */ /* 0x000fc400078e000c */
[----:B------:R-:W-:Y:S01]  /*b640*/  IMAD.IADD R32, R79, 0x1, R236 ;  /* 0x000000014f207824 */ /* 0x000fe200078e02ec */
        /* <DEDUP_REMOVED lines=15> */
[----:B-1----:R1:W-:Y:S04]  /*b740*/  LDSM.16.M88.4 R8, [R23] ;  /* 0x000000001708783b */ /* 0x0023e80000000200 */
[----:B------:R-:W3:Y:S04]  /*b750*/  LDSM.16.M88.4 R40, [R44+0x4c00] ;  /* 0x004c00002c28783b */ /* 0x000ee80000000200 */
[----:B------:R4:W-:Y:S04]  /*b760*/  LDSM.16.M88.4 R4, [R22] ;  /* 0x000000001604783b */ /* 0x0009e80000000200 */
[----:B------:R-:W-:Y:S04]  /*b770*/  LDSM.16.M88.4 R36, [R34+0x4c00] ;  /* 0x004c00002224783b */ /* 0x000fe80000000200 */
[----:B------:R-:W5:Y:S04]  /*b780*/  LDSM.16.M88.4 R12, [R44+0x1000] ;  /* 0x001000002c0c783b */ /* 0x000f680000000200 */
[----:B------:R-:W5:Y:S01]  /*b790*/  LDSM.16.M88.4 R28, [R34+0x1000] ;  /* 0x00100000221c783b */ /* 0x000f620000000200 */
[----:B-1----:R-:W-:-:S03]  /*b7a0*/  IADD3 R23, PT, PT, R223, 0x107, -R32 ;  /* 0x00000107df177810 */ /* 0x002fc60007ffe820 */
[----:B------:R-:W0:Y:S01]  /*b7b0*/  LDGDEPBAR ;  /* 0x00000000000079af */ /* 0x000e220000000000 */
[----:B--2---:R-:W-:-:S04]  /*b7c0*/  IADD3 R47, PT, PT, R223, 0x128, -R32 ;  /* 0x00000128df2f7810 */ /* 0x004fc80007ffe820 */
[----:B------:R-:W-:Y:S02]  /*b7d0*/  IABS R47, R47 ;  /* 0x0000002f002f7213 */ /* 0x000fe40000000000 */
[----:B----4-:R-:W-:Y:S02]  /*b7e0*/  IABS R22, R23 ;  /* 0x0000001700167213 */ /* 0x010fe40000000000 */
[----:B------:R-:W-:Y:S02]  /*b7f0*/  IADD3 R23, PT, PT, R223, 0x200, -R32 ;  /* 0x00000200df177810 */ /* 0x000fe40007ffe820 */
[----:B------:R-:W-:Y:S02]  /*b800*/  I2FP.F32.S32 R22, R22 ;  /* 0x0000001600167245 */ /* 0x000fe40000201400 */
[----:B------:R-:W-:Y:S02]  /*b810*/  IABS R23, R23 ;  /* 0x0000001700177213 */ /* 0x000fe40000000000 */
[----:B------:R-:W-:-:S02]  /*b820*/  I2FP.F32.S32 R47, R47 ;  /* 0x0000002f002f7245 */ /* 0x000fc40000201400 */
[----:B------:R-:W-:Y:S02]  /*b830*/  I2FP.F32.S32 R115, R23 ;  /* 0x0000001700737245 */ /* 0x000fe40000201400 */
[C-C-:B------:R-:W-:Y:S01]  /*b840*/  IADD3 R23, PT, PT, R223.reuse, 0x1f8, -R32.reuse ;  /* 0x000001f8df177810 */ /* 0x140fe20007ffe820 */
[----:B---3--:R-:W-:Y:S01]  /*b850*/  HMMA.16816.F32 R52, R8, R42, RZ ;  /* 0x0000002a0834723c */ /* 0x008fe200000018ff */
[----:B------:R-:W-:Y:S02]  /*b860*/  IADD3 R43, PT, PT, R223, 0x1e8, -R32 ;  /* 0x000001e8df2b7810 */ /* 0x000fe40007ffe820 */
[----:B------:R-:W-:Y:S02]  /*b870*/  IABS R23, R23 ;  /* 0x0000001700177213 */ /* 0x000fe40000000000 */
[----:B------:R-:W-:Y:S02]  /*b880*/  IABS R43, R43 ;  /* 0x0000002b002b7213 */ /* 0x000fe40000000000 */
[----:B------:R-:W-:-:S02]  /*b890*/  I2FP.F32.S32 R23, R23 ;  /* 0x0000001700177245 */ /* 0x000fc40000201400 */
[----:B------:R-:W-:Y:S01]  /*b8a0*/  I2FP.F32.S32 R43, R43 ;  /* 0x0000002b002b7245 */ /* 0x000fe20000201400 */
[----:B-----5:R-:W-:Y:S01]  /*b8b0*/  HMMA.16816.F32 R16, R8, R12, RZ ;  /* 0x0000000c0810723c */ /* 0x020fe200000018ff */
[----:B------:R-:W-:-:S05]  /*b8c0*/  VIADD R13, R79, 0xfffffef9 ;  /* 0xfffffef94f0d7836 */ /* 0x000fca0000000000 */
[----:B------:R-:W-:-:S04]  /*b8d0*/  ISETP.GE.AND P4, PT, R13, R225, PT ;  /* 0x000000e10d00720c */ /* 0x000fc80003f86270 */
[----:B------:R-:W-:Y:S01]  /*b8e0*/  HMMA.16816.F32 R52, R4, R38, R52 ;  /* 0x000000260434723c */ /* 0x000fe20000001834 */
[----:B------:R-:W-:Y:S01]  /*b8f0*/  VIADD R39, R223, 0x8 ;  /* 0x00000008df277836 */ /* 0x000fe20000000000 */
[C---:B------:R-:W-:Y:S02]  /*b900*/  ISETP.GE.AND P5, PT, R13.reuse, R224, PT ;  /* 0x000000e00d00720c */ /* 0x040fe40003fa6270 */
[----:B------:R-:W-:Y:S02]  /*b910*/  ISETP.GE.AND P1, PT, R13, R221, PT ;  /* 0x000000dd0d00720c */ /* 0x000fe40003f26270 */
[----:B------:R-:W-:Y:S02]  /*b920*/  IADD3 R12, PT, PT, R39, 0x107, -R32 ;  /* 0x00000107270c7810 */ /* 0x000fe40007ffe820 */
[----:B------:R-:W-:Y:S02]  /*b930*/  ISETP.GE.AND P2, PT, R13, R222, PT ;  /* 0x000000de0d00720c */ /* 0x000fe40003f46270 */
[----:B------:R-:W-:-:S02]  /*b940*/  IABS R12, R12 ;  /* 0x0000000c000c7213 */ /* 0x000fc40000000000 */
[--C-:B------:R-:W-:Y:S01]  /*b950*/  IADD3 R13, PT, PT, R39, 0x200, -R32.reuse ;  /* 0x00000200270d7810 */ /* 0x100fe20007ffe820 */
[----:B------:R-:W-:Y:S01]  /*b960*/  HMMA.16816.F32 R16, R4, R28, R16 ;  /* 0x0000001c0410723c */ /* 0x000fe20000001810 */
[----:B------:R-:W-:Y:S01]  /*b970*/  I2FP.F32.S32 R24, R12 ;  /* 0x0000000c00187245 */ /* 0x000fe20000201400 */
[----:B------:R-:W-:Y:S01]  /*b980*/  VIADD R12, R79, 0xfffffe00 ;  /* 0xfffffe004f0c7836 */ /* 0x000fe20000000000 */
[----:B------:R-:W-:Y:S02]  /*b990*/  IABS R13, R13 ;  /* 0x0000000d000d7213 */ /* 0x000fe40000000000 */
[----:B------:R-:W-:Y:S01]  /*b9a0*/  IADD3 R59, PT, PT, R39, 0x1e8, -R32 ;  /* 0x000001e8273b7810 */ /* 0x000fe20007ffe820 */
[C---:B------:R-:W-:Y:S01]  /*b9b0*/  FFMA.FTZ R22, -R239.reuse, R22, R53 ;  /* 0x00000016ef167223 */ /* 0x040fe20000010135 */
[----:B------:R-:W-:Y:S01]  /*b9c0*/  FFMA.FTZ R24, -R239, R24, R55 ;  /* 0x00000018ef187223 */ /* 0x000fe20000010137 */
[----:B------:R-:W-:Y:S02]  /*b9d0*/  ISETP.GE.AND P3, PT, R12, R225, PT ;  /* 0x000000e10c00720c */ /* 0x000fe40003f66270 */
[----:B------:R-:W-:-:S02]  /*b9e0*/  I2FP.F32.S32 R73, R13 ;  /* 0x0000000d00497245 */ /* 0x000fc40000201400 */
[----:B------:R-:W-:Y:S02]  /*b9f0*/  FSEL R22, R22, -INF , P4 ;  /* 0xff80000016167808 */ /* 0x000fe40002000000 */
[----:B------:R-:W-:Y:S02]  /*ba00*/  FSEL R35, R24, -INF , P2 ;  /* 0xff80000018237808 */ /* 0x000fe40001000000 */
[----:B------:R-:W-:Y:S01]  /*ba10*/  FSEL R38, R22, -INF , !P5 ;  /* 0xff80000016267808 */ /* 0x000fe20006800000 */
[----:B------:R-:W1:Y:S01]  /*ba20*/  LDSM.16.M88.4 R24, [R44+0x1400] ;  /* 0x001400002c18783b */ /* 0x000e620000000200 */
[C---:B------:R-:W-:Y:S01]  /*ba30*/  ISETP.GE.AND P4, PT, R12.reuse, R224, PT ;  /* 0x000000e00c00720c */ /* 0x040fe20003f86270 */
[C---:B------:R-:W-:Y:S01]  /*ba40*/  FFMA.FTZ R73, -R239.reuse, R73, R18 ;  /* 0x00000049ef497223 */ /* 0x040fe20000010112 */
[C---:B------:R-:W-:Y:S01]  /*ba50*/  ISETP.GE.AND P5, PT, R12.reuse, R221, PT ;  /* 0x000000dd0c00720c */ /* 0x040fe20003fa6270 */
[----:B------:R-:W-:Y:S01]  /*ba60*/  FFMA.FTZ R115, -R239, R115, R16 ;  /* 0x00000073ef737223 */ /* 0x000fe20000010110 */
[----:B------:R-:W-:Y:S01]  /*ba70*/  ISETP.GE.AND P2, PT, R12, R222, PT ;  /* 0x000000de0c00720c */ /* 0x000fe20003f46270 */
[----:B------:R-:W-:Y:S01]  /*ba80*/  VIADD R22, R79, 0xfffffe01 ;  /* 0xfffffe014f167836 */ /* 0x000fe20000000000 */
[----:B------:R-:W-:Y:S01]  /*ba90*/  HMMA.16816.F32 R12, R8, R14, RZ ;  /* 0x0000000e080c723c */ /* 0x000fe200000018ff */
[----:B------:R-:W-:-:S02]  /*baa0*/  IADD3 R18, PT, PT, R223, 0x1ff, -R32 ;  /* 0x000001ffdf127810 */ /* 0x000fc40007ffe820 */
[----:B------:R-:W-:Y:S02]  /*bab0*/  IADD3 R16, PT, PT, R39, 0x1ff, -R32 ;  /* 0x000001ff27107810 */ /* 0x000fe40007ffe820 */
[----:B------:R-:W-:Y:S02]  /*bac0*/  IABS R18, R18 ;  /* 0x0000001200127213 */ /* 0x000fe40000000000 */
[----:B------:R-:W-:Y:S02]  /*bad0*/  IABS R16, R16 ;  /* 0x0000001000107213 */ /* 0x000fe40000000000 */
[----:B------:R-:W-:Y:S02]  /*bae0*/  I2FP.F32.S32 R18, R18 ;  /* 0x0000001200127245 */ /* 0x000fe40000201400 */
[----:B------:R-:W-:Y:S02]  /*baf0*/  I2FP.F32.S32 R16, R16 ;  /* 0x0000001000107245 */ /* 0x000fe40000201400 */
[----:B------:R-:W-:Y:S01]  /*bb00*/  FSEL R35, R35, -INF , !P1 ;  /* 0xff80000023237808 */ /* 0x000fe20004800000 */
[C---:B------:R-:W-:Y:S01]  /*bb10*/  FFMA.FTZ R18, -R239.reuse, R18, R17 ;  /* 0x00000012ef127223 */ /* 0x040fe20000010111 */
[C---:B------:R-:W-:Y:S01]  /*bb20*/  ISETP.GE.AND P1, PT, R22.reuse, R225, PT ;  /* 0x000000e11600720c */ /* 0x040fe20003f26270 */
[----:B------:R-:W-:Y:S01]  /*bb30*/  FFMA.FTZ R16, -R239, R16, R19 ;  /* 0x00000010ef107223 */ /* 0x000fe20000010113 */
[----:B------:R-:W-:Y:S01]  /*bb40*/  FSEL R115, R115, -INF , P3 ;  /* 0xff80000073737808 */ /* 0x000fe20001800000 */
[----:B------:R-:W-:Y:S01]  /*bb50*/  VIADD R17, R79, 0xfffffe08 ;  /* 0xfffffe084f117836 */ /* 0x000fe20000000000 */
[----:B------:R-:W-:Y:S01]  /*bb60*/  FSEL R73, R73, -INF , P2 ;  /* 0xff80000049497808 */ /* 0x000fe20001000000 */
[----:B------:R-:W-:Y:S01]  /*bb70*/  HMMA.16816.F32 R28, R4, R30, R12 ;  /* 0x0000001e041c723c */ /* 0x000fe2000000180c */
[----:B------:R-:W2:Y:S01]  /*bb80*/  LDSM.16.M88.4 R12, [R34+0x1400] ;  /* 0x00140000220c783b */ /* 0x000ea20000000200 */
[----:B------:R-:W-:-:S02]  /*bb90*/  ISETP.GE.AND P3, PT, R22, R224, PT ;  /* 0x000000e01600720c */ /* 0x000fc40003f66270 */
[----:B------:R-:W-:Y:S02]  /*bba0*/  ISETP.GE.AND P2, PT, R22, R222, PT ;  /* 0x000000de1600720c */ /* 0x000fe40003f46270 */
[----:B------:R-:W-:Y:S02]  /*bbb0*/  FSEL R111, R18, -INF , P1 ;  /* 0xff800000126f7808 */ /* 0x000fe40000800000 */
[----:B------:R-:W-:Y:S02]  /*bbc0*/  FSEL R73, R73, -INF , !P5 ;  /* 0xff80000049497808 */ /* 0x000fe40006800000 */
[----:B------:R-:W-:Y:S02]  /*bbd0*/  FSEL R111, R111, -INF , !P3 ;  /* 0xff8000006f6f7808 */ /* 0x000fe40005800000 */
[----:B------:R-:W-:Y:S02]  /*bbe0*/  FSEL R71, R16, -INF , P2 ;  /* 0xff80000010477808 */ /* 0x000fe40001000000 */
[----:B------:R-:W-:-:S02]  /*bbf0*/  ISETP.GE.AND P5, PT, R17, R225, PT ;  /* 0x000000e11100720c */ /* 0x000fc40003fa6270 */
[C---:B------:R-:W-:Y:S02]  /*bc00*/  ISETP.GE.AND P1, PT, R17.reuse, R224, PT ;  /* 0x000000e01100720c */ /* 0x040fe40003f26270 */
[----:B------:R-:W-:Y:S01]  /*bc10*/  ISETP.GE.AND P3, PT, R17, R221, PT ;  /* 0x000000dd1100720c */ /* 0x000fe20003f66270 */
[----:B------:R-:W-:Y:S01]  /*bc20*/  FFMA.FTZ R28, -R239, R23, R28 ;  /* 0x00000017ef1c7223 */ /* 0x000fe2000001011c */
[----:B------:R-:W-:Y:S01]  /*bc30*/  ISETP.GE.AND P2, PT, R17, R222, PT ;  /* 0x000000de1100720c */ /* 0x000fe20003f46270 */
[----:B------:R-:W-:Y:S01]  /*bc40*/  VIADD R23, R79, 0xfffffe09 ;  /* 0xfffffe094f177836 */ /* 0x000fe20000000000 */
[----:B------:R-:W-:Y:S01]  /*bc50*/  FSEL R115, R115, -INF , !P4 ;  /* 0xff80000073737808 */ /* 0x000fe20006000000 */
[----:B-1----:R-:W-:Y:S01]  /*bc60*/  HMMA.16816.F32 R16, R8, R24, RZ ;  /* 0x000000180810723c */ /* 0x002fe200000018ff */
[----:B------:R-:W-:Y:S02]  /*bc70*/  ISETP.GE.AND P4, PT, R22, R221, PT ;  /* 0x000000dd1600720c */ /* 0x000fe40003f86270 */
[----:B------:R-:W-:-:S02]  /*bc80*/  IADD3 R22, PT, PT, R39, 0x1f8, -R32 ;  /* 0x000001f827167810 */ /* 0x000fc40007ffe820 */
[----:B------:R-:W-:Y:S02]  /*bc90*/  IADD3 R24, PT, PT, R223, 0x1f7, -R32 ;  /* 0x000001f7df187810 */ /* 0x000fe40007ffe820 */
[----:B------:R-:W-:Y:S02]  /*bca0*/  IABS R22, R22 ;  /* 0x0000001600167213 */ /* 0x000fe40000000000 */
[----:B------:R-:W-:Y:S02]  /*bcb0*/  IABS R24, R24 ;  /* 0x0000001800187213 */ /* 0x000fe40000000000 */
[----:B------:R-:W-:Y:S02]  /*bcc0*/  I2FP.F32.S32 R22, R22 ;  /* 0x0000001600167245 */ /* 0x000fe40000201400 */
[----:B------:R-:W-:Y:S02]  /*bcd0*/  I2FP.F32.S32 R24, R24 ;  /* 0x0000001800187245 */ /* 0x000fe40000201400 */
[----:B------:R-:W-:Y:S01]  /*bce0*/  FSEL R71, R71, -INF , !P4 ;  /* 0xff80000047477808 */ /* 0x000fe20006000000 */
[----:B------:R-:W-:Y:S01]  /*bcf0*/  FFMA.FTZ R30, -R239, R22, R30 ;  /* 0x00000016ef1e7223 */ /* 0x000fe2000001011e */
[----:B------:R-:W-:Y:S01]  /*bd00*/  IADD3 R22, PT, PT, R39, 0x1f7, -R32 ;  /* 0x000001f727167810 */ /* 0x000fe20007ffe820 */
[----:B------:R-:W-:Y:S01]  /*bd10*/  FFMA.FTZ R24, -R239, R24, R29 ;  /* 0x00000018ef187223 */ /* 0x000fe2000001011d */
[----:B------:R-:W-:Y:S01]  /*bd20*/  ISETP.GE.AND P4, PT, R23, R225, PT ;  /* 0x000000e11700720c */ /* 0x000fe20003f86270 */
[----:B--2---:R-:W-:Y:S01]  /*bd30*/  HMMA.16816.F32 R16, R4, R12, R16 ;  /* 0x0000000c0410723c */ /* 0x004fe20000001810 */
[----:B------:R-:W-:Y:S01]  /*bd40*/  IABS R22, R22 ;  /* 0x0000001600167213 */ /* 0x000fe20000000000 */
[----:B------:R-:W-:Y:S01]  /*bd50*/  VIADD R12, R79, 0xfffffe10 ;  /* 0xfffffe104f0c7836 */ /* 0x000fe20000000000 */
[----:B------:R-:W-:-:S02]  /*bd60*/  FSEL R124, R28, -INF , P5 ;  /* 0xff8000001c7c7808 */ /* 0x000fc40002800000 */
[----:B------:R-:W-:Y:S02]  /*bd70*/  ISETP.GE.AND P5, PT, R23, R224, PT ;  /* 0x000000e01700720c */ /* 0x000fe40003fa6270 */
[----:B------:R-:W-:Y:S02]  /*bd80*/  FSEL R124, R124, -INF , !P1 ;  /* 0xff8000007c7c7808 */ /* 0x000fe40004800000 */
[----:B------:R-:W-:Y:S02]  /*bd90*/  I2FP.F32.S32 R22, R22 ;  /* 0x0000001600167245 */ /* 0x000fe40000201400 */
[----:B------:R-:W-:Y:S02]  /*bda0*/  FSEL R67, R30, -INF , P2 ;  /* 0xff8000001e437808 */ /* 0x000fe40001000000 */
[----:B------:R-:W-:Y:S01]  /*bdb0*/  FSEL R24, R24, -INF , P4 ;  /* 0xff80000018187808 */ /* 0x000fe20002000000 */
[----:B------:R-:W-:Y:S01]  /*bdc0*/  FFMA.FTZ R22, -R239, R22, R31 ;  /* 0x00000016ef167223 */ /* 0x000fe2000001011f */
[C---:B------:R-:W-:Y:S01]  /*bdd0*/  ISETP.GE.AND P1, PT, R23.reuse, R221, PT ;  /* 0x000000dd1700720c */ /* 0x040fe20003f26270 */
[----:B------:R-:W1:Y:S01]  /*bde0*/  LDSM.16.M88.4 R28, [R44+0x1800] ;  /* 0x001800002c1c783b */ /* 0x000e620000000200 */
[----:B------:R-:W-:-:S02]  /*bdf0*/  ISETP.GE.AND P2, PT, R23, R222, PT ;  /* 0x000000de1700720c */ /* 0x000fc40003f46270 */
[--C-:B------:R-:W-:Y:S02]  /*be00*/  IADD3 R13, PT, PT, R39, 0x1f0, -R32.reuse ;  /* 0x000001f0270d7810 */ /* 0x100fe40007ffe820 */
[----:B------:R-:W-:Y:S02]  /*be10*/  IADD3 R23, PT, PT, R223, 0x1f0, -R32 ;  /* 0x000001f0df177810 */ /* 0x000fe40007ffe820 */
[----:B------:R-:W-:Y:S02]  /*be20*/  FSEL R105, R24, -INF , !P5 ;  /* 0xff80000018697808 */ /* 0x000fe40006800000 */
[----:B------:R-:W-:Y:S01]  /*be30*/  IABS R13, R13 ;  /* 0x0000000d000d7213 */ /* 0x000fe20000000000 */
[----:B------:R-:W-:Y:S01]  /*be40*/  HMMA.16816.F32 R24, R8, R26, RZ ;  /* 0x0000001a0818723c */ /* 0x000fe200000018ff */
[----:B------:R-:W-:Y:S02]  /*be50*/  IABS R23, R23 ;  /* 0x0000001700177213 */ /* 0x000fe40000000000 */
[----:B------:R-:W-:-:S02]  /*be60*/  I2FP.F32.S32 R63, R13 ;  /* 0x0000000d003f7245 */ /* 0x000fc40000201400 */
[----:B------:R-:W-:Y:S02]  /*be70*/  I2FP.F32.S32 R13, R23 ;  /* 0x00000017000d7245 */ /* 0x000fe40000201400 */
[----:B------:R-:W-:Y:S01]  /*be80*/  FSEL R67, R67, -INF , !P3 ;  /* 0xff80000043437808 */ /* 0x000fe20005800000 */
[C---:B------:R-:W-:Y:S01]  /*be90*/  FFMA.FTZ R63, -R239.reuse, R63, R18 ;  /* 0x0000003fef3f7223 */ /* 0x040fe20000010112 */
[----:B------:R-:W-:Y:S01]  /*bea0*/  ISETP.GE.AND P3, PT, R12, R225, PT ;  /* 0x000000e10c00720c */ /* 0x000fe20003f66270 */
[----:B------:R-:W-:Y:S01]  /*beb0*/  FFMA.FTZ R118, -R239, R13, R16 ;  /* 0x0000000def767223 */ /* 0x000fe20000010110 */
[----:B------:R-:W-:Y:S02]  /*bec0*/  FSEL R65, R22, -INF , P2 ;  /* 0xff80000016417808 */ /* 0x000fe40001000000 */
[C---:B------:R-:W-:Y:S02]  /*bed0*/  ISETP.GE.AND P4, PT, R12.reuse, R224, PT ;  /* 0x000000e00c00720c */ /* 0x040fe40003f86270 */
[----:B------:R-:W-:-:S02]  /*bee0*/  ISETP.GE.AND P5, PT, R12, R221, PT ;  /* 0x000000dd0c00720c */ /* 0x000fc40003fa6270 */
[----:B------:R-:W-:Y:S01]  /*bef0*/  ISETP.GE.AND P2, PT, R12, R222, PT ;  /* 0x000000de0c00720c */ /* 0x000fe20003f46270 */
[----:B------:R-:W-:Y:S01]  /*bf00*/  VIADD R12, R79, 0xfffffe11 ;  /* 0xfffffe114f0c7836 */ /* 0x000fe20000000000 */
[----:B------:R-:W-:Y:S01]  /*bf10*/  FSEL R118, R118, -INF , P3 ;  /* 0xff80000076767808 */ /* 0x000fe20001800000 */
[----:B------:R-:W-:Y:S01]  /*bf20*/  HMMA.16816.F32 R24, R4, R14, R24 ;  /* 0x0000000e0418723c */ /* 0x000fe20000001818 */
[----:B------:R-:W-:Y:S02]  /*bf30*/  IADD3 R18, PT, PT, R223, 0x1ef, -R32 ;  /* 0x000001efdf127810 */ /* 0x000fe40007ffe820 */
[----:B------:R-:W-:Y:S02]  /*bf40*/  FSEL R65, R65, -INF , !P1 ;  /* 0xff80000041417808 */ /* 0x000fe40004800000 */
[----:B------:R-:W-:Y:S02]  /*bf50*/  FSEL R118, R118, -INF , !P4 ;  /* 0xff80000076767808 */ /* 0x000fe40006000000 */
[----:B------:R-:W-:-:S02]  /*bf60*/  FSEL R63, R63, -INF , P2 ;  /* 0xff8000003f3f7808 */ /* 0x000fc40001000000 */
[C---:B------:R-:W-:Y:S02]  /*bf70*/  ISETP.GE.AND P1, PT, R12.reuse, R225, PT ;  /* 0x000000e10c00720c */ /* 0x040fe40003f26270 */
[C---:B------:R-:W-:Y:S02]  /*bf80*/  ISETP.GE.AND P3, PT, R12.reuse, R224, PT ;  /* 0x000000e00c00720c */ /* 0x040fe40003f66270 */
[C---:B------:R-:W-:Y:S02]  /*bf90*/  ISETP.GE.AND P4, PT, R12.reuse, R221, PT ;  /* 0x000000dd0c00720c */ /* 0x040fe40003f86270 */
[----:B------:R-:W-:Y:S02]  /*bfa0*/  ISETP.GE.AND P2, PT, R12, R222, PT ;  /* 0x000000de0c00720c */ /* 0x000fe40003f46270 */
[----:B------:R-:W-:Y:S01]  /*bfb0*/  IADD3 R16, PT, PT, R39, 0x1ef, -R32 ;  /* 0x000001ef27107810 */ /* 0x000fe20007ffe820 */
[----:B------:R-:W2:Y:S01]  /*bfc0*/  LDSM.16.M88.4 R12, [R34+0x1800] ;  /* 0x00180000220c783b */ /* 0x000ea20000000200 */
[----:B------:R-:W-:Y:S01]  /*bfd0*/  IABS R18, R18 ;  /* 0x0000001200127213 */ /* 0x000fe20000000000 */
[----:B------:R-:W-:Y:S01]  /*bfe0*/  FFMA.FTZ R22, -R239, R43, R24 ;  /* 0x0000002bef167223 */ /* 0x000fe20000010118 */
[----:B------:R-:W-:-:S02]  /*bff0*/  IABS R16, R16 ;  /* 0x0000001000107213 */ /* 0x000fc40000000000 */
[----:B------:R-:W-:Y:S02]  /*c000*/  I2FP.F32.S32 R18, R18 ;  /* 0x0000001200127245 */ /* 0x000fe40000201400 */
[----:B------:R-:W-:Y:S02]  /*c010*/  I2FP.F32.S32 R16, R16 ;  /* 0x0000001000107245 */ /* 0x000fe40000201400 */
[----:B------:R-:W-:Y:S01]  /*c020*/  IABS R59, R59 ;  /* 0x0000003b003b7213 */ /* 0x000fe20000000000 */
[----:B------:R-:W-:Y:S01]  /*c030*/  FFMA.FTZ R18, -R239, R18, R17 ;  /* 0x00000012ef127223 */ /* 0x000fe20000010111 */
[----:B------:R-:W-:Y:S02]  /*c040*/  VIADD R17, R79, 0xfffffe18 ;  /* 0xfffffe184f117836 */ /* 0x000fe40000000000 */
[----:B------:R-:W-:Y:S01]  /*c050*/  FFMA.FTZ R16, -R239, R16, R19 ;  /* 0x00000010ef107223 */ /* 0x000fe20000010113 */
[----:B------:R-:W-:Y:S02]  /*c060*/  FSEL R63, R63, -INF , !P5 ;  /* 0xff8000003f3f7808 */ /* 0x000fe40006800000 */
[----:B------:R-:W-:-:S02]  /*c070*/  FSEL R23, R18, -INF , P1 ;  /* 0xff80000012177808 */ /* 0x000fc40000800000 */
[----:B------:R-:W-:Y:S02]  /*c080*/  FSEL R61, R16, -INF , P2 ;  /* 0xff800000103d7808 */ /* 0x000fe40001000000 */
[----:B------:R-:W-:Y:S02]  /*c090*/  FSEL R23, R23, -INF , !P3 ;  /* 0xff80000017177808 */ /* 0x000fe40005800000 */
[C---:B------:R-:W-:Y:S02]  /*c0a0*/  ISETP.GE.AND P5, PT, R17.reuse, R225, PT ;  /* 0x000000e11100720c */ /* 0x040fe40003fa6270 */
[C---:B------:R-:W-:Y:S02]  /*c0b0*/  ISETP.GE.AND P1, PT, R17.reuse, R224, PT ;  /* 0x000000e01100720c */ /* 0x040fe40003f26270 */
[C---:B------:R-:W-:Y:S02]  /*c0c0*/  ISETP.GE.AND P3, PT, R17.reuse, R221, PT ;  /* 0x000000dd1100720c */ /* 0x040fe40003f66270 */
[----:B------:R-:W-:-:S02]  /*c0d0*/  ISETP.GE.AND P2, PT, R17, R222, PT ;  /* 0x000000de1100720c */ /* 0x000fc40003f46270 */
[----:B------:R-:W-:Y:S01]  /*c0e0*/  I2FP.F32.S32 R59, R59 ;  /* 0x0000003b003b7245 */ /* 0x000fe20000201400 */
[----:B-1----:R-:W-:Y:S01]  /*c0f0*/  HMMA.16816.F32 R16, R8, R28, RZ ;  /* 0x0000001c0810723c */ /* 0x002fe200000018ff */
[----:B------:R-:W-:Y:S01]  /*c100*/  IADD3 R24, PT, PT, R39, 0x1e7, -R32 ;  /* 0x000001e727187810 */ /* 0x000fe20007ffe820 */
[----:B------:R-:W-:Y:S01]  /*c110*/  VIADD R28, R79, 0xfffffe19 ;  /* 0xfffffe194f1c7836 */ /* 0x000fe20000000000 */
[----:B------:R-:W-:Y:S01]  /*c120*/  FSEL R61, R61, -INF , !P4 ;  /* 0xff8000003d3d7808 */ /* 0x000fe20006000000 */
[----:B------:R-:W-:Y:S01]  /*c130*/  FFMA.FTZ R59, -R239, R59, R26 ;  /* 0x0000003bef3b7223 */ /* 0x000fe2000001011a */
[----:B------:R-:W-:Y:S02]  /*c140*/  IADD3 R26, PT, PT, R223, 0x1e7, -R32 ;  /* 0x000001e7df1a7810 */ /* 0x000fe40007ffe820 */
[----:B------:R-:W-:Y:S02]  /*c150*/  IABS R24, R24 ;  /* 0x0000001800187213 */ /* 0x000fe40000000000 */
[----:B------:R-:W-:-:S02]  /*c160*/  IABS R26, R26 ;  /* 0x0000001a001a7213 */ /* 0x000fc40000000000 */
[----:B------:R-:W-:Y:S02]  /*c170*/  I2FP.F32.S32 R24, R24 ;  /* 0x0000001800187245 */ /* 0x000fe40000201400 */
[----:B------:R-:W-:Y:S02]  /*c180*/  I2FP.F32.S32 R26, R26 ;  /* 0x0000001a001a7245 */ /* 0x000fe40000201400 */
[----:B------:R-:W-:Y:S01]  /*c190*/  ISETP.GE.AND P4, PT, R28, R225, PT ;  /* 0x000000e11c00720c */ /* 0x000fe20003f86270 */
[C---:B------:R-:W-:Y:S01]  /*c1a0*/  FFMA.FTZ R24, -R239.reuse, R24, R27 ;  /* 0x00000018ef187223 */ /* 0x040fe2000001011b */
[----:B------:R-:W-:Y:S01]  /*c1b0*/  FSEL R22, R22, -INF , P5 ;  /* 0xff80000016167808 */ /* 0x000fe20002800000 */
[----:B------:R-:W-:Y:S01]  /*c1c0*/  FFMA.FTZ R26, -R239, R26, R25 ;  /* 0x0000001aef1a7223 */ /* 0x000fe20000010119 */
[----:B------:R-:W-:Y:S01]  /*c1d0*/  IADD3 R25, PT, PT, R223, 0x1e0, -R32 ;  /* 0x000001e0df197810 */ /* 0x000fe20007ffe820 */
[----:B--2---:R-:W-:Y:S01]  /*c1e0*/  HMMA.16816.F32 R16, R4, R12, R16 ;  /* 0x0000000c0410723c */ /* 0x004fe20000001810 */
[----:B------:R-:W-:Y:S01]  /*c1f0*/  FSEL R59, R59, -INF , P2 ;  /* 0xff8000003b3b7808 */ /* 0x000fe20001000000 */
[----:B------:R-:W-:Y:S01]  /*c200*/  VIADD R12, R79, 0xfffffe20 ;  /* 0xfffffe204f0c7836 */ /* 0x000fe20000000000 */
[----:B------:R-:W-:-:S02]  /*c210*/  IABS R25, R25 ;  /* 0x0000001900197213 */ /* 0x000fc40000000000 */
[----:B------:R-:W-:Y:S02]  /*c220*/  FSEL R26, R26, -INF , P4 ;  /* 0xff8000001a1a7808 */ /* 0x000fe40002000000 */
[C---:B------:R-:W-:Y:S02]  /*c230*/  ISETP.GE.AND P5, PT, R28.reuse, R224, PT ;  /* 0x000000e01c00720c */ /* 0x040fe40003fa6270 */
[----:B------:R-:W-:Y:S02]  /*c240*/  ISETP.GE.AND P2, PT, R28, R222, PT ;  /* 0x000000de1c00720c */ /* 0x000fe40003f46270 */
[----:B------:R-:W-:Y:S02]  /*c250*/  FSEL R22, R22, -INF , !P1 ;  /* 0xff80000016167808 */ /* 0x000fe40004800000 */
[----:B------:R-:W-:Y:S02]  /*c260*/  ISETP.GE.AND P1, PT, R28, R221, PT ;  /* 0x000000dd1c00720c */ /* 0x000fe40003f26270 */
[----:B------:R-:W-:Y:S01]  /*c270*/  FSEL R126, R26, -INF , !P5 ;  /* 0xff8000001a7e7808 */ /* 0x000fe20006800000 */
[----:B------:R-:W-:Y:S01]  /*c280*/  HMMA.16816.F32 R28, R8, R30, RZ ;  /* 0x0000001e081c723c */ /* 0x000fe200000018ff */
[----:B------:R-:W-:-:S02]  /*c290*/  I2FP.F32.S32 R101, R25 ;  /* 0x0000001900657245 */ /* 0x000fc40000201400 */
[----:B------:R-:W-:Y:S02]  /*c2a0*/  FSEL R57, R24, -INF , P2 ;  /* 0xff80000018397808 */ /* 0x000fe40001000000 */
[----:B------:R-:W-:Y:S01]  /*c2b0*/  IADD3 R13, PT, PT, R39, 0x1e0, -R32 ;  /* 0x000001e0270d7810 */ /* 0x000fe20007ffe820 */
[----:B------:R-:W1:Y:S01]  /*c2c0*/  LDSM.16.M88.4 R24, [R44+0x1c00] ;  /* 0x001c00002c18783b */ /* 0x000e620000000200 */
[----:B------:R-:W-:Y:S01]  /*c2d0*/  FSEL R59, R59, -INF , !P3 ;  /* 0xff8000003b3b7808 */ /* 0x000fe20005800000 */
[----:B------:R-:W-:Y:S01]  /*c2e0*/  FFMA.FTZ R101, -R239, R101, R16 ;  /* 0x00000065ef657223 */ /* 0x000fe20000010110 */
[----:B------:R-:W-:Y:S02]  /*c2f0*/  IABS R13, R13 ;  /* 0x0000000d000d7213 */ /* 0x000fe40000000000 */
[----:B------:R-:W-:Y:S02]  /*c300*/  ISETP.GE.AND P3, PT, R12, R225, PT ;  /* 0x000000e10c00720c */ /* 0x000fe40003f66270 */
[----:B------:R-:W-:-:S02]  /*c310*/  I2FP.F32.S32 R55, R13 ;  /* 0x0000000d00377245 */ /* 0x000fc40000201400 */
[C---:B------:R-:W-:Y:S02]  /*c320*/  ISETP.GE.AND P4, PT, R12.reuse, R224, PT ;  /* 0x000000e00c00720c */ /* 0x040fe40003f86270 */
[C---:B------:R-:W-:Y:S01]  /*c330*/  ISETP.GE.AND P5, PT, R12.reuse, R221, PT ;  /* 0x000000dd0c00720c */ /* 0x040fe20003fa6270 */
[----:B------:R-:W-:Y:S01]  /*c340*/  FFMA.FTZ R55, -R239, R55, R18 ;  /* 0x00000037ef377223 */ /* 0x000fe20000010112 */
[----:B------:R-:W-:Y:S01]  /*c350*/  ISETP.GE.AND P2, PT, R12, R222, PT ;  /* 0x000000de0c00720c */ /* 0x000fe20003f46270 */
[----:B------:R-:W-:Y:S01]  /*c360*/  VIADD R12, R79, 0xfffffe21 ;  /* 0xfffffe214f0c7836 */ /* 0x000fe20000000000 */
[----:B------:R-:W-:Y:S01]  /*c370*/  FSEL R101, R101, -INF , P3 ;  /* 0xff80000065657808 */ /* 0x000fe20001800000 */
[----:B------:R-:W-:Y:S01]  /*c380*/  HMMA.16816.F32 R28, R4, R14, R28 ;  /* 0x0000000e041c723c */ /* 0x000fe2000000181c */
[----:B------:R-:W-:Y:S02]  /*c390*/  IADD3 R18, PT, PT, R223, 0x1df, -R32 ;  /* 0x000001dfdf127810 */ /* 0x000fe40007ffe820 */
[----:B------:R-:W-:-:S02]  /*c3a0*/  FSEL R57, R57, -INF , !P1 ;  /* 0xff80000039397808 */ /* 0x000fc40004800000 */
[----:B------:R-:W-:Y:S02]  /*c3b0*/  FSEL R101, R101, -INF , !P4 ;  /* 0xff80000065657808 */ /* 0x000fe40006000000 */
[----:B------:R-:W-:Y:S02]  /*c3c0*/  FSEL R55, R55, -INF , P2 ;  /* 0xff80000037377808 */ /* 0x000fe40001000000 */
[C---:B------:R-:W-:Y:S02]  /*c3d0*/  ISETP.GE.AND P1, PT, R12.reuse, R225, PT ;  /* 0x000000e10c00720c */ /* 0x040fe40003f26270 */
[C---:B------:R-:W-:Y:S02]  /*c3e0*/  ISETP.GE.AND P3, PT, R12.reuse, R224, PT ;  /* 0x000000e00c00720c */ /* 0x040fe40003f66270 */
[C---:B------:R-:W-:Y:S02]  /*c3f0*/  ISETP.GE.AND P4, PT, R12.reuse, R221, PT ;  /* 0x000000dd0c00720c */ /* 0x040fe40003f86270 */
[----:B------:R-:W-:-:S02]  /*c400*/  ISETP.GE.AND P2, PT, R12, R222, PT ;  /* 0x000000de0c00720c */ /* 0x000fc40003f46270 */
[--C-:B------:R-:W-:Y:S01]  /*c410*/  IADD3 R16, PT, PT, R39, 0x1df, -R32.reuse ;  /* 0x000001df27107810 */ /* 0x100fe20007ffe820 */
[----:B------:R-:W2:Y:S01]  /*c420*/  LDSM.16.M88.4 R12, [R34+0x1c00] ;  /* 0x001c0000220c783b */ /* 0x000ea20000000200 */
[----:B------:R-:W-:Y:S02]  /*c430*/  IABS R18, R18 ;  /* 0x0000001200127213 */ /* 0x000fe40000000000 */
[----:B------:R-:W-:Y:S02]  /*c440*/  IABS R16, R16 ;  /* 0x0000001000107213 */ /* 0x000fe40000000000 */
[----:B------:R-:W-:Y:S02]  /*c450*/  I2FP.F32.S32 R18, R18 ;  /* 0x0000001200127245 */ /* 0x000fe40000201400 */
[----:B------:R-:W-:Y:S02]  /*c460*/  I2FP.F32.S32 R16, R16 ;  /* 0x0000001000107245 */ /* 0x000fe40000201400 */
[----:B------:R-:W-:Y:S01]  /*c470*/  IADD3 R43, PT, PT, R223, 0x1d8, -R32 ;  /* 0x000001d8df2b7810 */ /* 0x000fe20007ffe820 */
[----:B------:R-:W-:Y:S01]  /*c480*/  FFMA.FTZ R18, -R239, R18, R17 ;  /* 0x00000012ef127223 */ /* 0x000fe20000010111 */
[----:B------:R-:W-:-:S02]  /*c490*/  VIADD R17, R79, 0xfffffe28 ;  /* 0xfffffe284f117836 */ /* 0x000fc40000000000 */
[----:B------:R-:W-:Y:S01]  /*c4a0*/  FFMA.FTZ R16, -R239, R16, R19 ;  /* 0x00000010ef107223 */ /* 0x000fe20000010113 */
[----:B------:R-:W-:Y:S02]  /*c4b0*/  FSEL R55, R55, -INF , !P5 ;  /* 0xff80000037377808 */ /* 0x000fe40006800000 */
[----:B------:R-:W-:Y:S02]  /*c4c0*/  FSEL R252, R18, -INF , P1 ;  /* 0xff80000012fc7808 */ /* 0x000fe40000800000 */
[----:B------:R-:W-:Y:S02]  /*c4d0*/  IABS R43, R43 ;  /* 0x0000002b002b7213 */ /* 0x000fe40000000000 */
[----:B------:R-:W-:Y:S02]  /*c4e0*/  FSEL R252, R252, -INF , !P3 ;  /* 0xff800000fcfc7808 */ /* 0x000fe40005800000 */
[----:B------:R-:W-:Y:S02]  /*c4f0*/  FSEL R53, R16, -INF , P2 ;  /* 0xff80000010357808 */ /* 0x000fe40001000000 */
[----:B------:R-:W-:-:S02]  /*c500*/  ISETP.GE.AND P5, PT, R17, R225, PT ;  /* 0x000000e11100720c */ /* 0x000fc40003fa6270 */
[C---:B------:R-:W-:Y:S02]  /*c510*/  ISETP.GE.AND P1, PT, R17.reuse, R224, PT ;  /* 0x000000e01100720c */ /* 0x040fe40003f26270 */
[C---:B------:R-:W-:Y:S02]  /*c520*/  ISETP.GE.AND P3, PT, R17.reuse, R221, PT ;  /* 0x000000dd1100720c */ /* 0x040fe40003f66270 */
[----:B------:R-:W-:Y:S02]  /*c530*/  ISETP.GE.AND P2, PT, R17, R222, PT ;  /* 0x000000de1100720c */ /* 0x000fe40003f46270 */
[----:B-1----:R-:W-:Y:S01]  /*c540*/  HMMA.16816.F32 R16, R8, R24, RZ ;  /* 0x000000180810723c */ /* 0x002fe200000018ff */
[----:B------:R-:W-:Y:S01]  /*c550*/  IADD3 R42, PT, PT, R39, 0x1d8, -R32 ;  /* 0x000001d8272a7810 */ /* 0x000fe20007ffe820 */
[----:B------:R-:W-:Y:S01]  /*c560*/  VIADD R25, R79, 0xfffffe29 ;  /* 0xfffffe294f197836 */ /* 0x000fe20000000000 */
[----:B------:R-:W-:Y:S02]  /*c570*/  I2FP.F32.S32 R43, R43 ;  /* 0x0000002b002b7245 */ /* 0x000fe40000201400 */
[----:B------:R-:W-:-:S02]  /*c580*/  IABS R42, R42 ;  /* 0x0000002a002a7213 */ /* 0x000fc40000000000 */
[----:B------:R-:W-:Y:S01]  /*c590*/  IADD3 R24, PT, PT, R39, 0x1d7, -R32 ;  /* 0x000001d727187810 */ /* 0x000fe20007ffe820 */
[----:B------:R-:W-:Y:S01]  /*c5a0*/  FFMA.FTZ R250, -R239, R43, R28 ;  /* 0x0000002beffa7223 */ /* 0x000fe2000001011c */
[----:B------:R-:W-:Y:S02]  /*c5b0*/  IADD3 R28, PT, PT, R223, 0x1d7, -R32 ;  /* 0x000001d7df1c7810 */ /* 0x000fe40007ffe820 */
[----:B------:R-:W-:Y:S02]  /*c5c0*/  I2FP.F32.S32 R42, R42 ;  /* 0x0000002a002a7245 */ /* 0x000fe40000201400 */
[----:B------:R-:W-:Y:S02]  /*c5d0*/  IABS R28, R28 ;  /* 0x0000001c001c7213 */ /* 0x000fe40000000000 */
[----:B------:R-:W-:Y:S01]  /*c5e0*/  IABS R24, R24 ;  /* 0x0000001800187213 */ /* 0x000fe20000000000 */
[----:B------:R-:W-:Y:S01]  /*c5f0*/  FFMA.FTZ R30, -R239, R42, R30 ;  /* 0x0000002aef1e7223 */ /* 0x000fe2000001011e */
[----:B------:R-:W-:-:S02]  /*c600*/  FSEL R250, R250, -INF , P5 ;  /* 0xff800000fafa7808 */ /* 0x000fc40002800000 */
[----:B------:R-:W-:Y:S01]  /*c610*/  I2FP.F32.S32 R28, R28 ;  /* 0x0000001c001c7245 */ /* 0x000fe20000201400 */
[----:B--2---:R-:W-:Y:S01]  /*c620*/  HMMA.16816.F32 R16, R4, R12, R16 ;  /* 0x0000000c0410723c */ /* 0x004fe20000001810 */
[----:B------:R-:W-:Y:S01]  /*c630*/  FSEL R53, R53, -INF , !P4 ;  /* 0xff80000035357808 */ /* 0x000fe20006000000 */
[----:B------:R-:W-:Y:S01]  /*c640*/  VIADD R12, R79, 0xfffffe30 ;  /* 0xfffffe304f0c7836 */ /* 0x000fe20000000000 */
[----:B------:R-:W-:Y:S01]  /*c650*/  FSEL R250, R250, -INF , !P1 ;  /* 0xff800000fafa7808 */ /* 0x000fe20004800000 */
[----:B------:R-:W-:Y:S01]  /*c660*/  FFMA.FTZ R28, -R239, R28, R29 ;  /* 0x0000001cef1c7223 */ /* 0x000fe2000001011d */
[----:B------:R-:W-:Y:S02]  /*c670*/  I2FP.F32.S32 R24, R24 ;  /* 0x0000001800187245 */ /* 0x000fe40000201400 */
[----:B------:R-:W-:Y:S02]  /*c680*/  FSEL R75, R30, -INF , P2 ;  /* 0xff8000001e4b7808 */ /* 0x000fe40001000000 */
[----:B------:R-:W-:Y:S01]  /*c690*/  ISETP.GE.AND P4, PT, R25, R225, PT ;  /* 0x000000e11900720c */ /* 0x000fe20003f86270 */
[----:B------:R-:W-:Y:S01]  /*c6a0*/  FFMA.FTZ R24, -R239, R24, R31 ;  /* 0x00000018ef187223 */ /* 0x000fe2000001011f */
[----:B------:R-:W-:-:S02]  /*c6b0*/  ISETP.GE.AND P5, PT, R25, R224, PT ;  /* 0x000000e01900720c */ /* 0x000fc40003fa6270 */
[C---:B------:R-:W-:Y:S02]  /*c6c0*/  ISETP.GE.AND P1, PT, R25.reuse, R221, PT ;  /* 0x000000dd1900720c */ /* 0x040fe40003f26270 */
[----:B------:R-:W-:Y:S02]  /*c6d0*/  ISETP.GE.AND P2, PT, R25, R222, PT ;  /* 0x000000de1900720c */ /* 0x000fe40003f46270 */
[--C-:B------:R-:W-:Y:S02]  /*c6e0*/  IADD3 R13, PT, PT, R39, 0x1d0, -R32.reuse ;  /* 0x000001d0270d7810 */ /* 0x100fe40007ffe820 */
[----:B------:R-:W-:Y:S02]  /*c6f0*/  IADD3 R25, PT, PT, R223, 0x1d0, -R32 ;  /* 0x000001d0df197810 */ /* 0x000fe40007ffe820 */
[----:B------:R-:W-:Y:S02]  /*c700*/  IABS R13, R13 ;  /* 0x0000000d000d7213 */ /* 0x000fe40000000000 */
[----:B------:R-:W-:-:S02]  /*c710*/  IABS R25, R25 ;  /* 0x0000001900197213 */ /* 0x000fc40000000000 */
[----:B------:R-:W-:Y:S02]  /*c720*/  FSEL R28, R28, -INF , P4 ;  /* 0xff8000001c1c7808 */ /* 0x000fe40002000000 */
[----:B------:R-:W-:Y:S02]  /*c730*/  I2FP.F32.S32 R87, R13 ;  /* 0x0000000d00577245 */ /* 0x000fe40000201400 */
[----:B------:R-:W-:Y:S02]  /*c740*/  I2FP.F32.S32 R13, R25 ;  /* 0x00000019000d7245 */ /* 0x000fe40000201400 */
[----:B------:R-:W-:Y:S01]  /*c750*/  FSEL R83, R24, -INF , P2 ;  /* 0xff80000018537808 */ /* 0x000fe20001000000 */
[----:B------:R-:W-:Y:S01]  /*c760*/  FFMA.FTZ R87, -R239, R87, R18 ;  /* 0x00000057ef577223 */ /* 0x000fe20000010112 */
[----:B------:R-:W-:Y:S01]  /*c770*/  FSEL R248, R28, -INF , !P5 ;  /* 0xff8000001cf87808 */ /* 0x000fe20006800000 */
[----:B------:R-:W-:Y:S01]  /*c780*/  HMMA.16816.F32 R24, R8, R26, RZ ;  /* 0x0000001a0818723c */ /* 0x000fe200000018ff */
[----:B------:R-:W1:Y:S01]  /*c790*/  LDSM.16.M88.4 R28, [R44+0x2000] ;  /* 0x002000002c1c783b */ /* 0x000e620000000200 */
[----:B------:R-:W-:Y:S01]  /*c7a0*/  FSEL R75, R75, -INF , !P3 ;  /* 0xff8000004b4b7808 */ /* 0x000fe20005800000 */
[----:B------:R-:W-:Y:S01]  /*c7b0*/  FFMA.FTZ R240, -R239, R13, R16 ;  /* 0x0000000deff07223 */ /* 0x000fe20000010110 */
[----:B------:R-:W-:-:S02]  /*c7c0*/  ISETP.GE.AND P3, PT, R12, R225, PT ;  /* 0x000000e10c00720c */ /* 0x000fc40003f66270 */
[C---:B------:R-:W-:Y:S02]  /*c7d0*/  ISETP.GE.AND P4, PT, R12.reuse, R224, PT ;  /* 0x000000e00c00720c */ /* 0x040fe40003f86270 */
[C---:B------:R-:W-:Y:S02]  /*c7e0*/  ISETP.GE.AND P5, PT, R12.reuse, R221, PT ;  /* 0x000000dd0c00720c */ /* 0x040fe40003fa6270 */
[----:B------:R-:W-:Y:S01]  /*c7f0*/  ISETP.GE.AND P2, PT, R12, R222, PT ;  /* 0x000000de0c00720c */ /* 0x000fe20003f46270 */
[----:B------:R-:W-:Y:S01]  /*c800*/  VIADD R12, R79, 0xfffffe31 ;  /* 0xfffffe314f0c7836 */ /* 0x000fe20000000000 */
[----:B------:R-:W-:Y:S02]  /*c810*/  FSEL R240, R240, -INF , P3 ;  /* 0xff800000f0f07808 */ /* 0x000fe40001800000 */
[----:B------:R-:W-:Y:S02]  /*c820*/  IADD3 R18, PT, PT, R223, 0x1cf, -R32 ;  /* 0x000001cfdf127810 */ /* 0x000fe40007ffe820 */
[----:B------:R-:W-:-:S02]  /*c830*/  FSEL R83, R83, -INF , !P1 ;  /* 0xff80000053537808 */ /* 0x000fc40004800000 */
[----:B------:R-:W-:Y:S02]  /*c840*/  FSEL R240, R240, -INF , !P4 ;  /* 0xff800000f0f07808 */ /* 0x000fe40006000000 */
[----:B------:R-:W-:Y:S01]  /*c850*/  FSEL R87, R87, -INF , P2 ;  /* 0xff80000057577808 */ /* 0x000fe20001000000 */
[----:B------:R-:W-:Y:S01]  /*c860*/  HMMA.16816.F32 R24, R4, R14, R24 ;  /* 0x0000000e0418723c */ /* 0x000fe20000001818 */
[C---:B------:R-:W-:Y:S02]  /*c870*/  ISETP.GE.AND P1, PT, R12.reuse, R225, PT ;  /* 0x000000e10c00720c */ /* 0x040fe40003f26270 */
[C---:B------:R-:W-:Y:S02]  /*c880*/  ISETP.GE.AND P3, PT, R12.reuse, R224, PT ;  /* 0x000000e00c00720c */ /* 0x040fe40003f66270 */
[C---:B------:R-:W-:Y:S02]  /*c890*/  ISETP.GE.AND P4, PT, R12.reuse, R221, PT ;  /* 0x000000dd0c00720c */ /* 0x040fe40003f86270 */
[----:B------:R-:W-:-:S02]  /*c8a0*/  ISETP.GE.AND P2, PT, R12, R222, PT ;  /* 0x000000de0c00720c */ /* 0x000fc40003f46270 */
[C-C-:B------:R-:W-:Y:S01]  /*c8b0*/  IADD3 R16, PT, PT, R39.reuse, 0x1cf, -R32.reuse ;  /* 0x000001cf27107810 */ /* 0x140fe20007ffe820 */
        /* <DEDUP_REMOVED lines=9> */
[----:B------:R-:W-:Y:S02]  /*c950*/  IABS R91, R91 ;  /* 0x0000005b005b7213 */ /* 0x000fe40000000000 */
[----:B------:R-:W-:Y:S02]  /*c960*/  FSEL R212, R18, -INF , P1 ;  /* 0xff80000012d47808 */ /* 0x000fe40000800000 */
        /* <DEDUP_REMOVED lines=8> */
[----:B-1----:R-:W-:Y:S01]  /*c9f0*/  HMMA.16816.F32 R16, R8, R28, RZ ;  /* 0x0000001c0810723c */ /* 0x002fe200000018ff */
[----:B------:R-:W-:Y:S01]  /*ca00*/  I2FP.F32.S32 R91, R91 ;  /* 0x0000005b005b7245 */ /* 0x000fe20000201400 */
[----:B------:R-:W-:Y:S01]  /*ca10*/  VIADD R28, R79, 0xfffffe39 ;  /* 0xfffffe394f1c7836 */ /* 0x000fe20000000000 */
[----:B------:R-:W-:-:S02]  /*ca20*/  IABS R43, R43 ;  /* 0x0000002b002b7213 */ /* 0x000fc40000000000 */
[----:B------:R-:W-:Y:S01]  /*ca30*/  FSEL R89, R89, -INF , !P4 ;  /* 0xff80000059597808 */ /* 0x000fe20006000000 */
[----:B------:R-:W-:Y:S01]  /*ca40*/  FFMA.FTZ R91, -R239, R91, R26 ;  /* 0x0000005bef5b7223 */ /* 0x000fe2000001011a */
[----:B------:R-:W-:Y:S02]  /*ca50*/  I2FP.F32.S32 R43, R43 ;  /* 0x0000002b002b7245 */ /* 0x000fe40000201400 */
[----:B------:R-:W-:Y:S02]  /*ca60*/  IADD3 R26, PT, PT, R223, 0x1c7, -R32 ;  /* 0x000001c7df1a7810 */ /* 0x000fe40007ffe820 */
[----:B------:R-:W-:Y:S01]  /*ca70*/  ISETP.GE.AND P4, PT, R28, R225, PT ;  /* 0x000000e11c00720c */ /* 0x000fe20003f86270 */
[----:B------:R-:W-:Y:S01]  /*ca80*/  FFMA.FTZ R206, -R239, R43, R24 ;  /* 0x0000002befce7223 */ /* 0x000fe20000010118 */
[----:B------:R-:W-:Y:S02]  /*ca90*/  IABS R26, R26 ;  /* 0x0000001a001a7213 */ /* 0x000fe40000000000 */
[----:B------:R-:W-:-:S02]  /*caa0*/  IADD3 R24, PT, PT, R39, 0x1c7, -R32 ;  /* 0x000001c727187810 */ /* 0x000fc40007ffe820 */
[----:B------:R-:W-:Y:S02]  /*cab0*/  I2FP.F32.S32 R26, R26 ;  /* 0x0000001a001a7245 */ /* 0x000fe40000201400 */
[----:B------:R-:W-:Y:S01]  /*cac0*/  IABS R24, R24 ;  /* 0x0000001800187213 */ /* 0x000fe20000000000 */
[----:B--2---:R-:W-:Y:S01]  /*cad0*/  HMMA.16816.F32 R16, R4, R12, R16 ;  /* 0x0000000c0410723c */ /* 0x004fe20000001810 */
[--C-:B------:R-:W-:Y:S01]  /*cae0*/  IADD3 R13, PT, PT, R39, 0x1c0, -R32.reuse ;  /* 0x000001c0270d7810 */ /* 0x100fe20007ffe820 */
[----:B------:R-:W-:Y:S01]  /*caf0*/  FFMA.FTZ R26, -R239, R26, R25 ;  /* 0x0000001aef1a7223 */ /* 0x000fe20000010119 */
[----:B------:R-:W-:Y:S01]  /*cb00*/  I2FP.F32.S32 R24, R24 ;  /* 0x0000001800187245 */ /* 0x000fe20000201400 */
[----:B------:R-:W-:Y:S01]  /*cb10*/  VIADD R12, R79, 0xfffffe40 ;  /* 0xfffffe404f0c7836 */ /* 0x000fe20000000000 */
[----:B------:R-:W-:Y:S02]  /*cb20*/  IADD3 R25, PT, PT, R223, 0x1c0, -R32 ;  /* 0x000001c0df197810 */ /* 0x000fe40007ffe820 */
[----:B------:R-:W-:Y:S01]  /*cb30*/  FSEL R206, R206, -INF , P5 ;  /* 0xff800000cece7808 */ /* 0x000fe20002800000 */
[----:B------:R-:W-:Y:S01]  /*cb40*/  FFMA.FTZ R24, -R239, R24, R27 ;  /* 0x00000018ef187223 */ /* 0x000fe2000001011b */
[----:B------:R-:W-:-:S02]  /*cb50*/  FSEL R91, R91, -INF , P2 ;  /* 0xff8000005b5b7808 */ /* 0x000fc40001000000 */
[----:B------:R-:W-:Y:S02]  /*cb60*/  IABS R13, R13 ;  /* 0x0000000d000d7213 */ /* 0x000fe40000000000 */
[----:B------:R-:W-:Y:S02]  /*cb70*/  IABS R25, R25 ;  /* 0x0000001900197213 */ /* 0x000fe40000000000 */
[----:B------:R-:W-:Y:S02]  /*cb80*/  FSEL R26, R26, -INF , P4 ;  /* 0xff8000001a1a7808 */ /* 0x000fe40002000000 */
[C---:B------:R-:W-:Y:S02]  /*cb90*/  ISETP.GE.AND P5, PT, R28.reuse, R224, PT ;  /* 0x000000e01c00720c */ /* 0x040fe40003fa6270 */
[----:B------:R-:W-:Y:S02]  /*cba0*/  ISETP.GE.AND P2, PT, R28, R222, PT ;  /* 0x000000de1c00720c */ /* 0x000fe40003f46270 */
[----:B------:R-:W-:-:S02]  /*cbb0*/  FSEL R206, R206, -INF , !P1 ;  /* 0xff800000cece7808 */ /* 0x000fc40004800000 */
[----:B------:R-:W-:Y:S02]  /*cbc0*/  ISETP.GE.AND P1, PT, R28, R221, PT ;  /* 0x000000dd1c00720c */ /* 0x000fe40003f26270 */
[----:B------:R-:W-:Y:S01]  /*cbd0*/  I2FP.F32.S32 R117, R13 ;  /* 0x0000000d00757245 */ /* 0x000fe20000201400 */
[----:B------:R-:W-:Y:S01]  /*cbe0*/  HMMA.16816.F32 R28, R8, R30, RZ ;  /* 0x0000001e081c723c */ /* 0x000fe200000018ff */
[----:B------:R-:W-:Y:S02]  /*cbf0*/  FSEL R204, R26, -INF , !P5 ;  /* 0xff8000001acc7808 */ /* 0x000fe40006800000 */
[----:B------:R-:W-:Y:S01]  /*cc00*/  I2FP.F32.S32 R13, R25 ;  /* 0x00000019000d7245 */ /* 0x000fe20000201400 */
[----:B------:R-:W-:Y:S01]  /*cc10*/  FFMA.FTZ R117, -R239, R117, R18 ;  /* 0x00000075ef757223 */ /* 0x000fe20000010112 */
[----:B------:R-:W-:Y:S02]  /*cc20*/  FSEL R93, R24, -INF , P2 ;  /* 0xff800000185d7808 */ /* 0x000fe40001000000 */
        /* <DEDUP_REMOVED lines=9> */
[----:B------:R-:W-:Y:S01]  /*ccc0*/  IADD3 R18, PT, PT, R223, 0x1bf, -R32 ;  /* 0x000001bfdf127810 */ /* 0x000fe20007ffe820 */
[----:B------:R-:W-:Y:S01]  /*ccd0*/  HMMA.16816.F32 R28, R4, R14, R28 ;  /* 0x0000000e041c723c */ /* 0x000fe2000000181c */
        /* <DEDUP_REMOVED lines=537> */
[----:B------:R-:W-:Y:S02]  /*ee70*/  FSEL R213, R16, -INF , P2 ;  /* 0xff80000010d57808 */ /* 0x000fe40001000000 */
[----:B------:R-:W-:Y:S02]  /*ee80*/  FSEL R108, R108, -INF , !P3 ;  /* 0xff8000006c6c7808 */ /* 0x000fe40005800000 */
[C---:B------:R-:W-:Y:S02]  /*ee90*/  ISETP.GE.AND P5, PT, R17.reuse, R225, PT ;  /* 0x000000e11100720c */ /* 0x040fe40003fa6270 */
[----:B------:R-:W-:-:S02]  /*eea0*/  ISETP.GE.AND P1, PT, R17, R224, PT ;  /* 0x000000e01100720c */ /* 0x000fc40003f26270 */
[C---:B------:R-:W-:Y:S02]  /*eeb0*/  ISETP.GE.AND P3, PT, R17.reuse, R221, PT ;  /* 0x000000dd1100720c */ /* 0x040fe40003f66270 */
[----:B------:R-:W-:Y:S02]  /*eec0*/  ISETP.GE.AND P2, PT, R17, R222, PT ;  /* 0x000000de1100720c */ /* 0x000fe40003f46270 */
[----:B------:R-:W-:Y:S01]  /*eed0*/  IABS R237, R237 ;  /* 0x000000ed00ed7213 */ /* 0x000fe20000000000 */
[----:B-1----:R-:W-:Y:S01]  /*eee0*/  HMMA.16816.F32 R16, R8, R28, RZ ;  /* 0x0000001c0810723c */ /* 0x002fe200000018ff */
[----:B------:R-:W-:Y:S01]  /*eef0*/  IADD3 R43, PT, PT, R223, 0x148, -R32 ;  /* 0x00000148df2b7810 */ /* 0x000fe20007ffe820 */
[----:B------:R-:W-:Y:S01]  /*ef00*/  VIADD R28, R79, 0xfffffeb9 ;  /* 0xfffffeb94f1c7836 */ /* 0x000fe20000000000 */
[----:B------:R-:W-:Y:S02]  /*ef10*/  I2FP.F32.S32 R237, R237 ;  /* 0x000000ed00ed7245 */ /* 0x000fe40000201400 */
[----:B------:R-:W-:-:S02]  /*ef20*/  IABS R43, R43 ;  /* 0x0000002b002b7213 */ /* 0x000fc40000000000 */
[----:B------:R-:W-:Y:S01]  /*ef30*/  FSEL R213, R213, -INF , !P4 ;  /* 0xff800000d5d57808 */ /* 0x000fe20006000000 */
[----:B------:R-:W-:Y:S01]  /*ef40*/  FFMA.FTZ R237, -R239, R237, R26 ;  /* 0x000000edefed7223 */ /* 0x000fe2000001011a */
[----:B------:R-:W-:Y:S02]  /*ef50*/  IADD3 R26, PT, PT, R223, 0x147, -R32 ;  /* 0x00000147df1a7810 */ /* 0x000fe40007ffe820 */
[----:B------:R-:W-:Y:S02]  /*ef60*/  I2FP.F32.S32 R43, R43 ;  /* 0x0000002b002b7245 */ /* 0x000fe40000201400 */
[----:B------:R-:W-:Y:S02]  /*ef70*/  IABS R26, R26 ;  /* 0x0000001a001a7213 */ /* 0x000fe40000000000 */
[----:B------:R-:W-:Y:S01]  /*ef80*/  ISETP.GE.AND P4, PT, R28, R225, PT ;  /* 0x000000e11c00720c */ /* 0x000fe20003f86270 */
[----:B------:R-:W-:Y:S01]  /*ef90*/  FFMA.FTZ R104, -R239, R43, R24 ;  /* 0x0000002bef687223 */ /* 0x000fe20000010118 */
[----:B------:R-:W-:-:S02]  /*efa0*/  I2FP.F32.S32 R26, R26 ;  /* 0x0000001a001a7245 */ /* 0x000fc40000201400 */
[C-C-:B------:R-:W-:Y:S01]  /*efb0*/  IADD3 R24, PT, PT, R39.reuse, 0x147, -R32.reuse ;  /* 0x0000014727187810 */ /* 0x140fe20007ffe820 */
[----:B--2---:R-:W-:Y:S01]  /*efc0*/  HMMA.16816.F32 R16, R4, R12, R16 ;  /* 0x0000000c0410723c */ /* 0x004fe20000001810 */
[--C-:B------:R-:W-:Y:S01]  /*efd0*/  IADD3 R13, PT, PT, R39, 0x140, -R32.reuse ;  /* 0x00000140270d7810 */ /* 0x100fe20007ffe820 */
[----:B------:R-:W-:Y:S01]  /*efe0*/  FFMA.FTZ R26, -R239, R26, R25 ;  /* 0x0000001aef1a7223 */ /* 0x000fe20000010119 */
[----:B------:R-:W-:Y:S01]  /*eff0*/  IADD3 R25, PT, PT, R223, 0x140, -R32 ;  /* 0x00000140df197810 */ /* 0x000fe20007ffe820 */
[----:B------:R-:W-:Y:S01]  /*f000*/  VIADD R12, R79, 0xfffffec0 ;  /* 0xfffffec04f0c7836 */ /* 0x000fe20000000000 */
[----:B------:R-:W-:Y:S02]  /*f010*/  IABS R24, R24 ;  /* 0x0000001800187213 */ /* 0x000fe40000000000 */
[----:B------:R-:W-:Y:S02]  /*f020*/  IABS R25, R25 ;  /* 0x0000001900197213 */ /* 0x000fe40000000000 */
[----:B------:R-:W-:-:S02]  /*f030*/  I2FP.F32.S32 R24, R24 ;  /* 0x0000001800187245 */ /* 0x000fc40000201400 */
[----:B------:R-:W-:Y:S02]  /*f040*/  IABS R13, R13 ;  /* 0x0000000d000d7213 */ /* 0x000fe40000000000 */
[----:B------:R-:W-:Y:S01]  /*f050*/  FSEL R100, R26, -INF , P4 ;  /* 0xff8000001a647808 */ /* 0x000fe20002000000 */
[----:B------:R-:W-:Y:S01]  /*f060*/  IMAD.MOV.U32 R26, RZ, RZ, R25 ;  /* 0x000000ffff1a7224 */ /* 0x000fe200078e0019 */
[----:B------:R-:W-:Y:S01]  /*f070*/  FSEL R104, R104, -INF , P5 ;  /* 0xff80000068687808 */ /* 0x000fe20002800000 */
[----:B------:R-:W-:Y:S01]  /*f080*/  FFMA.FTZ R24, -R239, R24, R27 ;  /* 0x00000018ef187223 */ /* 0x000fe2000001011b */
[----:B------:R-:W-:Y:S02]  /*f090*/  FSEL R237, R237, -INF , P2 ;  /* 0xff800000eded7808 */ /* 0x000fe40001000000 */
[----:B------:R-:W-:Y:S02]  /*f0a0*/  I2FP.F32.S32 R25, R13 ;  /* 0x0000000d00197245 */ /* 0x000fe40000201400 */
[----:B------:R-:W-:-:S02]  /*f0b0*/  ISETP.GE.AND P2, PT, R28, R222, PT ;  /* 0x000000de1c00720c */ /* 0x000fc40003f46270 */
[----:B------:R-:W-:Y:S01]  /*f0c0*/  FSEL R104, R104, -INF , !P1 ;  /* 0xff80000068687808 */ /* 0x000fe20004800000 */
[----:B------:R-:W-:Y:S01]  /*f0d0*/  FFMA.FTZ R18, -R239, R25, R18 ;  /* 0x00000019ef127223 */ /* 0x000fe20000010112 */
[C---:B------:R-:W-:Y:S02]  /*f0e0*/  ISETP.GE.AND P5, PT, R28.reuse, R224, PT ;  /* 0x000000e01c00720c */ /* 0x040fe40003fa6270 */
[----:B------:R-:W-:Y:S02]  /*f0f0*/  ISETP.GE.AND P1, PT, R28, R221, PT ;  /* 0x000000dd1c00720c */ /* 0x000fe40003f26270 */
[----:B------:R-:W-:Y:S01]  /*f100*/  I2FP.F32.S32 R13, R26 ;  /* 0x0000001a000d7245 */ /* 0x000fe20000201400 */
[----:B------:R-:W-:Y:S01]  /*f110*/  HMMA.16816.F32 R28, R8, R30, RZ ;  /* 0x0000001e081c723c */ /* 0x000fe200000018ff */
[----:B------:R-:W-:Y:S02]  /*f120*/  FSEL R50, R24, -INF , P2 ;  /* 0xff80000018327808 */ /* 0x000fe40001000000 */
[----:B------:R-:W1:Y:S01]  /*f130*/  LDSM.16.M88.4 R24, [R44+0x4400] ;  /* 0x004400002c18783b */ /* 0x000e620000000200 */
[----:B------:R-:W-:Y:S01]  /*f140*/  FSEL R237, R237, -INF , !P3 ;  /* 0xff800000eded7808 */ /* 0x000fe20005800000 */
[----:B------:R-:W-:Y:S01]  /*f150*/  FFMA.FTZ R96, -R239, R13, R16 ;  /* 0x0000000def607223 */ /* 0x000fe20000010110 */
[----:B------:R-:W-:-:S02]  /*f160*/  ISETP.GE.AND P3, PT, R12, R225, PT ;  /* 0x000000e10c00720c */ /* 0x000fc40003f66270 */
[----:B------:R-:W-:Y:S02]  /*f170*/  FSEL R100, R100, -INF , !P5 ;  /* 0xff80000064647808 */ /* 0x000fe40006800000 */
[C---:B------:R-:W-:Y:S02]  /*f180*/  ISETP.GE.AND P4, PT, R12.reuse, R224, PT ;  /* 0x000000e00c00720c */ /* 0x040fe40003f86270 */
[C---:B------:R-:W-:Y:S02]  /*f190*/  ISETP.GE.AND P5, PT, R12.reuse, R221, PT ;  /* 0x000000dd0c00720c */ /* 0x040fe40003fa6270 */
[----:B------:R-:W-:Y:S01]  /*f1a0*/  ISETP.GE.AND P2, PT, R12, R222, PT ;  /* 0x000000de0c00720c */ /* 0x000fe20003f46270 */
[----:B------:R-:W-:Y:S01]  /*f1b0*/  VIADD R12, R79, 0xfffffec1 ;  /* 0xfffffec14f0c7836 */ /* 0x000fe20000000000 */
[----:B------:R-:W-:Y:S02]  /*f1c0*/  FSEL R96, R96, -INF , P3 ;  /* 0xff80000060607808 */ /* 0x000fe40001800000 */
[----:B------:R-:W-:-:S02]  /*f1d0*/  IADD3 R42, PT, PT, R223, 0x13f, -R32 ;  /* 0x0000013fdf2a7810 */ /* 0x000fc40007ffe820 */
[----:B------:R-:W-:Y:S01]  /*f1e0*/  FSEL R50, R50, -INF , !P1 ;  /* 0xff80000032327808 */ /* 0x000fe20004800000 */
[----:B------:R-:W-:Y:S01]  /*f1f0*/  HMMA.16816.F32 R28, R4, R14, R28 ;  /* 0x0000000e041c723c */ /* 0x000fe2000000181c */
[----:B------:R-:W-:Y:S02]  /*f200*/  FSEL R96, R96, -INF , !P4 ;  /* 0xff80000060607808 */ /* 0x000fe40006000000 */
[----:B------:R-:W-:Y:S02]  /*f210*/  FSEL R18, R18, -INF , P2 ;  /* 0xff80000012127808 */ /* 0x000fe40001000000 */
[C---:B------:R-:W-:Y:S02]  /*f220*/  ISETP.GE.AND P1, PT, R12.reuse, R225, PT ;  /* 0x000000e10c00720c */ /* 0x040fe40003f26270 */
[C---:B------:R-:W-:Y:S02]  /*f230*/  ISETP.GE.AND P3, PT, R12.reuse, R224, PT ;  /* 0x000000e00c00720c */ /* 0x040fe40003f66270 */
[----:B------:R-:W-:-:S02]  /*f240*/  ISETP.GE.AND P4, PT, R12, R221, PT ;  /* 0x000000dd0c00720c */ /* 0x000fc40003f86270 */
[----:B------:R-:W-:Y:S02]  /*f250*/  ISETP.GE.AND P2, PT, R12, R222, PT ;  /* 0x000000de0c00720c */ /* 0x000fe40003f46270 */
[----:B------:R-:W-:Y:S01]  /*f260*/  IADD3 R16, PT, PT, R39, 0x13f, -R32 ;  /* 0x0000013f27107810 */ /* 0x000fe20007ffe820 */
[----:B------:R-:W2:Y:S01]  /*f270*/  LDSM.16.M88.4 R12, [R34+0x4400] ;  /* 0x00440000220c783b */ /* 0x000ea20000000200 */
[----:B------:R-:W-:Y:S02]  /*f280*/  IABS R42, R42 ;  /* 0x0000002a002a7213 */ /* 0x000fe40000000000 */
[----:B------:R-:W-:Y:S02]  /*f290*/  IABS R16, R16 ;  /* 0x0000001000107213 */ /* 0x000fe40000000000 */
[----:B------:R-:W-:Y:S02]  /*f2a0*/  I2FP.F32.S32 R42, R42 ;  /* 0x0000002a002a7245 */ /* 0x000fe40000201400 */
[----:B------:R-:W-:-:S02]  /*f2b0*/  I2FP.F32.S32 R16, R16 ;  /* 0x0000001000107245 */ /* 0x000fc40000201400 */
[----:B------:R-:W-:Y:S01]  /*f2c0*/  IADD3 R43, PT, PT, R223, 0x138, -R32 ;  /* 0x00000138df2b7810 */ /* 0x000fe20007ffe820 */
[----:B------:R-:W-:Y:S01]  /*f2d0*/  FFMA.FTZ R42, -R239, R42, R17 ;  /* 0x0000002aef2a7223 */ /* 0x000fe20000010111 */
[----:B------:R-:W-:Y:S02]  /*f2e0*/  VIADD R17, R79, 0xfffffec8 ;  /* 0xfffffec84f117836 */ /* 0x000fe40000000000 */
[----:B------:R-:W-:Y:S01]  /*f2f0*/  FFMA.FTZ R16, -R239, R16, R19 ;  /* 0x00000010ef107223 */ /* 0x000fe20000010113 */
[----:B------:R-:W-:Y:S02]  /*f300*/  IABS R43, R43 ;  /* 0x0000002b002b7213 */ /* 0x000fe40000000000 */
[----:B------:R-:W-:Y:S02]  /*f310*/  FSEL R94, R42, -INF , P1 ;  /* 0xff8000002a5e7808 */ /* 0x000fe40000800000 */
[----:B------:R-:W-:Y:S02]  /*f320*/  FSEL R60, R18, -INF , !P5 ;  /* 0xff800000123c7808 */ /* 0x000fe40006800000 */
[----:B------:R-:W-:-:S02]  /*f330*/  FSEL R94, R94, -INF , !P3 ;  /* 0xff8000005e5e7808 */ /* 0x000fc40005800000 */
[----:B------:R-:W-:Y:S02]  /*f340*/  FSEL R42, R16, -INF , P2 ;  /* 0xff800000102a7808 */ /* 0x000fe40001000000 */
[C---:B------:R-:W-:Y:S02]  /*f350*/  ISETP.GE.AND P5, PT, R17.reuse, R225, PT ;  /* 0x000000e11100720c */ /* 0x040fe40003fa6270 */
[C---:B------:R-:W-:Y:S02]  /*f360*/  ISETP.GE.AND P1, PT, R17.reuse, R224, PT ;  /* 0x000000e01100720c */ /* 0x040fe40003f26270 */
[C---:B------:R-:W-:Y:S02]  /*f370*/  ISETP.GE.AND P3, PT, R17.reuse, R221, PT ;  /* 0x000000dd1100720c */ /* 0x040fe40003f66270 */
[----:B------:R-:W-:Y:S02]  /*f380*/  ISETP.GE.AND P2, PT, R17, R222, PT ;  /* 0x000000de1100720c */ /* 0x000fe40003f46270 */
[----:B-1----:R-:W-:Y:S01]  /*f390*/  HMMA.16816.F32 R16, R8, R24, RZ ;  /* 0x000000180810723c */ /* 0x002fe200000018ff */
[----:B------:R-:W-:-:S02]  /*f3a0*/  I2FP.F32.S32 R43, R43 ;  /* 0x0000002b002b7245 */ /* 0x000fc40000201400 */
[C-C-:B------:R-:W-:Y:S02]  /*f3b0*/  IADD3 R45, PT, PT, R39.reuse, 0x138, -R32.reuse ;  /* 0x00000138272d7810 */ /* 0x140fe40007ffe820 */
[----:B------:R-:W-:Y:S01]  /*f3c0*/  IADD3 R24, PT, PT, R39, 0x137, -R32 ;  /* 0x0000013727187810 */ /* 0x000fe20007ffe820 */
[----:B------:R-:W-:Y:S01]  /*f3d0*/  FFMA.FTZ R90, -R239, R43, R28 ;  /* 0x0000002bef5a7223 */ /* 0x000fe2000001011c */
[----:B------:R-:W-:Y:S02]  /*f3e0*/  IABS R45, R45 ;  /* 0x0000002d002d7213 */ /* 0x000fe40000000000 */
[----:B------:R-:W-:Y:S02]  /*f3f0*/  IADD3 R28, PT, PT, R223, 0x137, -R32 ;  /* 0x00000137df1c7810 */ /* 0x000fe40007ffe820 */
[----:B------:R-:W-:Y:S02]  /*f400*/  I2FP.F32.S32 R45, R45 ;  /* 0x0000002d002d7245 */ /* 0x000fe40000201400 */
[----:B------:R-:W-:-:S02]  /*f410*/  IABS R28, R28 ;  /* 0x0000001c001c7213 */ /* 0x000fc40000000000 */
[----:B------:R-:W-:Y:S01]  /*f420*/  IABS R24, R24 ;  /* 0x0000001800187213 */ /* 0x000fe20000000000 */
[----:B------:R-:W-:Y:S01]  /*f430*/  FFMA.FTZ R25, -R239, R45, R30 ;  /* 0x0000002def197223 */ /* 0x000fe2000001011e */
[----:B------:R-:W-:Y:S01]  /*f440*/  I2FP.F32.S32 R28, R28 ;  /* 0x0000001c001c7245 */ /* 0x000fe20000201400 */
[----:B------:R-:W-:Y:S01]  /*f450*/  VIADD R30, R79, 0xfffffec9 ;  /* 0xfffffec94f1e7836 */ /* 0x000fe20000000000 */
[----:B------:R-:W-:Y:S01]  /*f460*/  I2FP.F32.S32 R24, R24 ;  /* 0x0000001800187245 */ /* 0x000fe20000201400 */
[----:B--2---:R-:W-:Y:S01]  /*f470*/  HMMA.16816.F32 R16, R4, R12, R16 ;  /* 0x0000000c0410723c */ /* 0x004fe20000001810 */
[----:B------:R-:W-:Y:S01]  /*f480*/  FSEL R58, R42, -INF , !P4 ;  /* 0xff8000002a3a7808 */ /* 0x000fe20006000000 */
[C---:B------:R-:W-:Y:S01]  /*f490*/  FFMA.FTZ R29, -R239.reuse, R28, R29 ;  /* 0x0000001cef1d7223 */ /* 0x040fe2000001011d */
[----:B------:R-:W-:Y:S01]  /*f4a0*/  ISETP.GE.AND P4, PT, R30, R225, PT ;  /* 0x000000e11e00720c */ /* 0x000fe20003f86270 */
[----:B------:R-:W-:Y:S01]  /*f4b0*/  FFMA.FTZ R24, -R239, R24, R31 ;  /* 0x00000018ef187223 */ /* 0x000fe2000001011f */
[--C-:B------:R-:W-:Y:S01]  /*f4c0*/  IADD3 R13, PT, PT, R39, 0x130, -R32.reuse ;  /* 0x00000130270d7810 */ /* 0x100fe20007ffe820 */
[----:B------:R-:W-:Y:S01]  /*f4d0*/  VIADD R12, R79, 0xfffffed0 ;  /* 0xfffffed04f0c7836 */ /* 0x000fe20000000000 */
[----:B------:R-:W-:-:S02]  /*f4e0*/  IADD3 R28, PT, PT, R223, 0x130, -R32 ;  /* 0x00000130df1c7810 */ /* 0x000fc40007ffe820 */
[----:B------:R-:W-:Y:S02]  /*f4f0*/  FSEL R25, R25, -INF , P2 ;  /* 0xff80000019197808 */ /* 0x000fe40001000000 */
[----:B------:R-:W-:Y:S02]  /*f500*/  FSEL R90, R90, -INF , P5 ;  /* 0xff8000005a5a7808 */ /* 0x000fe40002800000 */
[----:B------:R-:W-:Y:S02]  /*f510*/  ISETP.GE.AND P2, PT, R30, R222, PT ;  /* 0x000000de1e00720c */ /* 0x000fe40003f46270 */
[----:B------:R-:W-:Y:S02]  /*f520*/  IABS R13, R13 ;  /* 0x0000000d000d7213 */ /* 0x000fe40000000000 */
[----:B------:R-:W-:Y:S02]  /*f530*/  IABS R28, R28 ;  /* 0x0000001c001c7213 */ /* 0x000fe40000000000 */
[----:B------:R-:W-:-:S02]  /*f540*/  FSEL R29, R29, -INF , P4 ;  /* 0xff8000001d1d7808 */ /* 0x000fc40002000000 */
[----:B------:R-:W-:Y:S02]  /*f550*/  ISETP.GE.AND P5, PT, R30, R224, PT ;  /* 0x000000e01e00720c */ /* 0x000fe40003fa6270 */
[----:B------:R-:W-:Y:S02]  /*f560*/  FSEL R90, R90, -INF , !P1 ;  /* 0xff8000005a5a7808 */ /* 0x000fe40004800000 */
[----:B------:R-:W-:Y:S02]  /*f570*/  FSEL R56, R25, -INF , !P3 ;  /* 0xff80000019387808 */ /* 0x000fe40005800000 */
[----:B------:R-:W-:Y:S02]  /*f580*/  I2FP.F32.S32 R175, R13 ;  /* 0x0000000d00af7245 */ /* 0x000fe40000201400 */
[----:B------:R-:W-:Y:S02]  /*f590*/  FSEL R187, R24, -INF , P2 ;  /* 0xff80000018bb7808 */ /* 0x000fe40001000000 */
[----:B------:R-:W-:Y:S01]  /*f5a0*/  ISETP.GE.AND P1, PT, R30, R221, PT ;  /* 0x000000dd1e00720c */ /* 0x000fe20003f26270 */
[----:B------:R-:W-:Y:S01]  /*f5b0*/  HMMA.16816.F32 R24, R8, R26, RZ ;  /* 0x0000001a0818723c */ /* 0x000fe200000018ff */
[----:B------:R-:W-:Y:S01]  /*f5c0*/  FSEL R86, R29, -INF , !P5 ;  /* 0xff8000001d567808 */ /* 0x000fe20006800000 */
[----:B------:R-:W-:Y:S01]  /*f5d0*/  FFMA.FTZ R175, -R239, R175, R18 ;  /* 0x000000afefaf7223 */ /* 0x000fe20000010112 */
[----:B------:R-:W-:-:S02]  /*f5e0*/  I2FP.F32.S32 R13, R28 ;  /* 0x0000001c000d7245 */ /* 0x000fc40000201400 */
[----:B------:R-:W1:Y:S01]  /*f5f0*/  LDSM.16.M88.4 R28, [R44+0x4800] ;  /* 0x004800002c1c783b */ /* 0x000e620000000200 */
[C---:B------:R-:W-:Y:S02]  /*f600*/  ISETP.GE.AND P3, PT, R12.reuse, R225, PT ;  /* 0x000000e10c00720c */ /* 0x040fe40003f66270 */
[----:B------:R-:W-:Y:S01]  /*f610*/  FFMA.FTZ R13, -R239, R13, R16 ;  /* 0x0000000def0d7223 */ /* 0x000fe20000010110 */
[C---:B------:R-:W-:Y:S02]  /*f620*/  ISETP.GE.AND P4, PT, R12.reuse, R224, PT ;  /* 0x000000e00c00720c */ /* 0x040fe40003f86270 */
[C---:B------:R-:W-:Y:S02]  /*f630*/  ISETP.GE.AND P5, PT, R12.reuse, R221, PT ;  /* 0x000000dd0c00720c */ /* 0x040fe40003fa6270 */
[----:B------:R-:W-:Y:S01]  /*f640*/  ISETP.GE.AND P2, PT, R12, R222, PT ;  /* 0x000000de0c00720c */ /* 0x000fe20003f46270 */
[----:B------:R-:W-:Y:S01]  /*f650*/  VIADD R12, R79, 0xfffffed1 ;  /* 0xfffffed14f0c7836 */ /* 0x000fe20000000000 */
[----:B------:R-:W-:-:S02]  /*f660*/  FSEL R49, R13, -INF , P3 ;  /* 0xff8000000d317808 */ /* 0x000fc40001800000 */
[----:B------:R-:W-:Y:S02]  /*f670*/  IADD3 R18, PT, PT, R223, 0x12f, -R32 ;  /* 0x0000012fdf127810 */ /* 0x000fe40007ffe820 */
[----:B------:R-:W-:Y:S01]  /*f680*/  FSEL R187, R187, -INF , !P1 ;  /* 0xff800000bbbb7808 */ /* 0x000fe20004800000 */
[----:B------:R-:W-:Y:S01]  /*f690*/  HMMA.16816.F32 R24, R4, R14, R24 ;  /* 0x0000000e0418723c */ /* 0x000fe20000001818 */
[----:B------:R-:W-:Y:S02]  /*f6a0*/  FSEL R49, R49, -INF , !P4 ;  /* 0xff80000031317808 */ /* 0x000fe40006000000 */
[----:B------:R-:W-:Y:S02]  /*f6b0*/  FSEL R175, R175, -INF , P2 ;  /* 0xff800000afaf7808 */ /* 0x000fe40001000000 */
[C---:B------:R-:W-:Y:S02]  /*f6c0*/  ISETP.GE.AND P1, PT, R12.reuse, R225, PT ;  /* 0x000000e10c00720c */ /* 0x040fe40003f26270 */
[----:B------:R-:W-:-:S02]  /*f6d0*/  ISETP.GE.AND P3, PT, R12, R224, PT ;  /* 0x000000e00c00720c */ /* 0x000fc40003f66270 */
[C---:B------:R-:W-:Y:S02]  /*f6e0*/  ISETP.GE.AND P4, PT, R12.reuse, R221, PT ;  /* 0x000000dd0c00720c */ /* 0x040fe40003f86270 */
[----:B------:R-:W-:Y:S02]  /*f6f0*/  ISETP.GE.AND P2, PT, R12, R222, PT ;  /* 0x000000de0c00720c */ /* 0x000fe40003f46270 */
[----:B------:R-:W-:Y:S01]  /*f700*/  IADD3 R16, PT, PT, R39, 0x12f, -R32 ;  /* 0x0000012f27107810 */ /* 0x000fe20007ffe820 */
[----:B------:R-:W2:Y:S01]  /*f710*/  LDSM.16.M88.4 R12, [R34+0x4800] ;  /* 0x00480000220c783b */ /* 0x000ea20000000200 */
[----:B------:R-:W-:Y:S01]  /*f720*/  IABS R18, R18 ;  /* 0x0000001200127213 */ /* 0x000fe20000000000 */
[----:B------:R-:W-:-:S04]  /*f730*/  DEPBAR.LE SB0, 0x0 ;  /* 0x000080000000791a */ /* 0x000fc80000000000 */
[----:B------:R-:W-:Y:S01]  /*f740*/  IABS R16, R16 ;  /* 0x0000001000107213 */ /* 0x000fe20000000000 */
[----:B------:R-:W-:Y:S01]  /*f750*/  FFMA.FTZ R47, -R239, R47, R24 ;  /* 0x0000002fef2f7223 */ /* 0x000fe20000010118 */
[----:B------:R-:W-:Y:S02]  /*f760*/  I2FP.F32.S32 R18, R18 ;  /* 0x0000001200127245 */ /* 0x000fe40000201400 */
[----:B------:R-:W-:Y:S02]  /*f770*/  I2FP.F32.S32 R16, R16 ;  /* 0x0000001000107245 */ /* 0x000fe40000201400 */
[----:B------:R-:W-:Y:S01]  /*f780*/  FSEL R175, R175, -INF , !P5 ;  /* 0xff800000afaf7808 */ /* 0x000fe20006800000 */
[----:B------:R-:W-:Y:S01]  /*f790*/  FFMA.FTZ R18, -R239, R18, R17 ;  /* 0x00000012ef127223 */ /* 0x000fe20000010111 */
[----:B------:R-:W-:Y:S02]  /*f7a0*/  VIADD R17, R79, 0xfffffed8 ;  /* 0xfffffed84f117836 */ /* 0x000fe40000000000 */
[----:B------:R-:W-:Y:S01]  /*f7b0*/  FFMA.FTZ R16, -R239, R16, R19 ;  /* 0x00000010ef107223 */ /* 0x000fe20000010113 */
[----:B------:R-:W-:-:S02]  /*f7c0*/  IADD3 R159, PT, PT, R39, 0x128, -R32 ;  /* 0x00000128279f7810 */ /* 0x000fc40007ffe820 */
[----:B------:R-:W-:Y:S02]  /*f7d0*/  FSEL R48, R18, -INF , P1 ;  /* 0xff80000012307808 */ /* 0x000fe40000800000 */
[----:B------:R-:W-:Y:S02]  /*f7e0*/  FSEL R161, R16, -INF , P2 ;  /* 0xff80000010a17808 */ /* 0x000fe40001000000 */
[----:B------:R-:W-:Y:S02]  /*f7f0*/  FSEL R48, R48, -INF , !P3 ;  /* 0xff80000030307808 */ /* 0x000fe40005800000 */
[C---:B------:R-:W-:Y:S02]  /*f800*/  ISETP.GE.AND P5, PT, R17.reuse, R225, PT ;  /* 0x000000e11100720c */ /* 0x040fe40003fa6270 */
[C---:B------:R-:W-:Y:S01]  /*f810*/  ISETP.GE.AND P1, PT, R17.reuse, R224, PT ;  /* 0x000000e01100720c */ /* 0x040fe20003f26270 */
[----:B------:R-:W-:Y:S01]  /*f820*/  BAR.SYNC.DEFER_BLOCKING 0x0 ;  /* 0x0000000000007b1d */ /* 0x000fe20000010000 */
[----:B------:R-:W-:-:S02]  /*f830*/  ISETP.GE.AND P3, PT, R17, R221, PT ;  /* 0x000000dd1100720c */ /* 0x000fc40003f66270 */
[----:B------:R-:W-:Y:S02]  /*f840*/  ISETP.GE.AND P2, PT, R17, R222, PT ;  /* 0x000000de1100720c */ /* 0x000fe40003f46270 */
[----:B-1----:R-:W-:Y:S01]  /*f850*/  HMMA.16816.F32 R16, R8, R28, RZ ;  /* 0x0000001c0810723c */ /* 0x002fe200000018ff */
[----:B------:R-:W-:Y:S01]  /*f860*/  IABS R159, R159 ;  /* 0x0000009f009f7213 */ /* 0x000fe20000000000 */
[----:B------:R-:W-:Y:S01]  /*f870*/  VIADD R28, R79, 0xfffffed9 ;  /* 0xfffffed94f1c7836 */ /* 0x000fe20000000000 */
[----:B------:R-:W-:Y:S02]  /*f880*/  FSEL R47, R47, -INF , P5 ;  /* 0xff8000002f2f7808 */ /* 0x000fe40002800000 */
[----:B------:R-:W-:Y:S02]  /*f890*/  I2FP.F32.S32 R159, R159 ;  /* 0x0000009f009f7245 */ /* 0x000fe40000201400 */
[----:B------:R-:W-:Y:S02]  /*f8a0*/  FSEL R161, R161, -INF , !P4 ;  /* 0xff800000a1a17808 */ /* 0x000fe40006000000 */
[----:B------:R-:W-:Y:S01]  /*f8b0*/  FSEL R47, R47, -INF , !P1 ;  /* 0xff8000002f2f7808 */ /* 0x000fe20004800000 */
[----:B------:R-:W-:Y:S01]  /*f8c0*/  FFMA.FTZ R159, -R239, R159, R26 ;  /* 0x0000009fef9f7223 */ /* 0x000fe2000001011a */
[----:B------:R-:W-:-:S02]  /*f8d0*/  IADD3 R26, PT, PT, R223, 0x127, -R32 ;  /* 0x00000127df1a7810 */ /* 0x000fc40007ffe820 */
[C---:B------:R-:W-:Y:S02]  /*f8e0*/  ISETP.GE.AND P4, PT, R28.reuse, R225, PT ;  /* 0x000000e11c00720c */ /* 0x040fe40003f86270 */
[----:B------:R-:W-:Y:S02]  /*f8f0*/  FSEL R159, R159, -INF , P2 ;  /* 0xff8000009f9f7808 */ /* 0x000fe40001000000 */
[C---:B------:R-:W-:Y:S02]  /*f900*/  ISETP.GE.AND P5, PT, R28.reuse, R224, PT ;  /* 0x000000e01c00720c */ /* 0x040fe40003fa6270 */
[C---:B------:R-:W-:Y:S01]  /*f910*/  ISETP.GE.AND P1, PT, R28.reuse, R221, PT ;  /* 0x000000dd1c00720c */ /* 0x040fe20003f26270 */
[----:B--2---:R-:W-:Y:S01]  /*f920*/  HMMA.16816.F32 R16, R4, R12, R16 ;  /* 0x0000000c0410723c */ /* 0x004fe20000001810 */
[----:B------:R-:W-:Y:S01]  /*f930*/  ISETP.GE.AND P2, PT, R28, R222, PT ;  /* 0x000000de1c00720c */ /* 0x000fe20003f46270 */
[----:B------:R-:W-:Y:S01]  /*f940*/  VIADD R13, R79, 0xfffffee0 ;  /* 0xfffffee04f0d7836 */ /* 0x000fe20000000000 */
[----:B------:R-:W-:-:S02]  /*f950*/  IADD3 R24, PT, PT, R39, 0x127, -R32 ;  /* 0x0000012727187810 */ /* 0x000fc40007ffe820 */
[----:B------:R-:W-:Y:S02]  /*f960*/  IABS R26, R26 ;  /* 0x0000001a001a7213 */ /* 0x000fe40000000000 */
[--C-:B------:R-:W-:Y:S01]  /*f970*/  IADD3 R12, PT, PT, R39, 0x120, -R32.reuse ;  /* 0x00000120270c7810 */ /* 0x100fe20007ffe820 */
[C---:B------:R-:W-:Y:S01]  /*f980*/  HMMA.16816.F32 R28, R8.reuse, R30, RZ ;  /* 0x0000001e081c723c */ /* 0x040fe200000018ff */
[----:B------:R-:W-:Y:S02]  /*f990*/  IADD3 R45, PT, PT, R223, 0x120, -R32 ;  /* 0x00000120df2d7810 */ /* 0x000fe40007ffe820 */
[----:B------:R-:W-:Y:S02]  /*f9a0*/  IABS R24, R24 ;  /* 0x0000001800187213 */ /* 0x000fe40000000000 */
[----:B------:R-:W-:Y:S02]  /*f9b0*/  I2FP.F32.S32 R26, R26 ;  /* 0x0000001a001a7245 */ /* 0x000fe40000201400 */
[----:B------:R-:W-:Y:S01]  /*f9c0*/  IABS R12, R12 ;  /* 0x0000000c000c7213 */ /* 0x000fe20000000000 */
[----:B------:R-:W-:Y:S01]  /*f9d0*/  HMMA.16816.F32 R8, R8, R40, RZ ;  /* 0x000000280808723c */ /* 0x000fe200000018ff */
[----:B------:R-:W-:Y:S01]  /*f9e0*/  IABS R45, R45 ;  /* 0x0000002d002d7213 */ /* 0x000fe20000000000 */
[----:B------:R-:W-:Y:S01]  /*f9f0*/  FFMA.FTZ R25, -R239, R26, R25 ;  /* 0x0000001aef197223 */ /* 0x000fe20000010119 */
[----:B------:R-:W-:-:S02]  /*fa00*/  I2FP.F32.S32 R24, R24 ;  /* 0x0000001800187245 */ /* 0x000fc40000201400 */
[----:B------:R-:W-:Y:S02]  /*fa10*/  I2FP.F32.S32 R12, R12 ;  /* 0x0000000c000c7245 */ /* 0x000fe40000201400 */
[----:B------:R-:W-:Y:S01]  /*fa20*/  I2FP.F32.S32 R45, R45 ;  /* 0x0000002d002d7245 */ /* 0x000fe20000201400 */
[----:B------:R-:W-:Y:S01]  /*fa30*/  FFMA.FTZ R24, -R239, R24, R27 ;  /* 0x00000018ef187223 */ /* 0x000fe2000001011b */
[----:B------:R-:W-:Y:S01]  /*fa40*/  FSEL R46, R25, -INF , P4 ;  /* 0xff800000192e7808 */ /* 0x000fe20002000000 */
[----:B------:R-:W-:Y:S01]  /*fa50*/  FFMA.FTZ R18, -R239, R12, R18 ;  /* 0x0000000cef127223 */ /* 0x000fe20000010112 */
[----:B------:R-:W-:Y:S01]  /*fa60*/  FSEL R159, R159, -INF , !P3 ;  /* 0xff8000009f9f7808 */ /* 0x000fe20005800000 */
[----:B------:R-:W-:Y:S01]  /*fa70*/  FFMA.FTZ R45, -R239, R45, R16 ;  /* 0x0000002def2d7223 */ /* 0x000fe20000010110 */
[----:B------:R-:W-:Y:S01]  /*fa80*/  ISETP.GE.AND P3, PT, R13, R225, PT ;  /* 0x000000e10d00720c */ /* 0x000fe20003f66270 */
[----:B------:R-:W-:Y:S01]  /*fa90*/  HMMA.16816.F32 R28, R4, R14, R28 ;  /* 0x0000000e041c723c */ /* 0x000fe2000000181c */
[----:B------:R-:W-:Y:S01]  /*faa0*/  IADD3 R12, PT, PT, R39, 0x11f, -R32 ;  /* 0x0000011f270c7810 */ /* 0x000fe20007ffe820 */
[----:B------:R-:W-:Y:S01]  /*fab0*/  VIADD R14, R79, 0xfffffee8 ;  /* 0xfffffee84f0e7836 */ /* 0x000fe20000000000 */
[----:B------:R-:W-:-:S02]  /*fac0*/  FSEL R46, R46, -INF , !P5 ;  /* 0xff8000002e2e7808 */ /* 0x000fc40006800000 */
[----:B------:R-:W-:Y:S02]  /*fad0*/  FSEL R157, R24, -INF , P2 ;  /* 0xff800000189d7808 */ /* 0x000fe40001000000 */
[C---:B------:R-:W-:Y:S01]  /*fae0*/  ISETP.GE.AND P4, PT, R13.reuse, R224, PT ;  /* 0x000000e00d00720c */ /* 0x040fe20003f86270 */
[----:B------:R-:W-:Y:S01]  /*faf0*/  HMMA.16816.F32 R8, R4, R36, R8 ;  /* 0x000000240408723c */ /* 0x000fe20000001808 */
[----:B------:R-:W-:Y:S01]  /*fb00*/  ISETP.GE.AND P5, PT, R13, R221, PT ;  /* 0x000000dd0d00720c */ /* 0x000fe20003fa6270 */
[----:B------:R-:W-:Y:S01]  /*fb10*/  VIADD R6, R79, 0xfffffef0 ;  /* 0xfffffef04f067836 */ /* 0x000fe20000000000 */
[----:B------:R-:W-:Y:S01]  /*fb20*/  ISETP.GE.AND P2, PT, R13, R222, PT ;  /* 0x000000de0d00720c */ /* 0x000fe20003f46270 */
[----:B------:R-:W-:Y:S01]  /*fb30*/  VIADD R13, R79, 0xfffffee1 ;  /* 0xfffffee14f0d7836 */ /* 0x000fe20000000000 */
[----:B------:R-:W-:Y:S02]  /*fb40*/  IADD3 R16, PT, PT, R223, 0x11f, -R32 ;  /* 0x0000011fdf107810 */ /* 0x000fe40007ffe820 */
[----:B------:R-:W-:-:S02]  /*fb50*/  IABS R12, R12 ;  /* 0x0000000c000c7213 */ /* 0x000fc40000000000 */
[----:B------:R-:W-:Y:S02]  /*fb60*/  FSEL R45, R45, -INF , P3 ;  /* 0xff8000002d2d7808 */ /* 0x000fe40001800000 */
[----:B------:R-:W-:Y:S02]  /*fb70*/  FSEL R157, R157, -INF , !P1 ;  /* 0xff8000009d9d7808 */ /* 0x000fe40004800000 */
[----:B------:R-:W-:Y:S02]  /*fb80*/  IABS R16, R16 ;  /* 0x0000001000107213 */ /* 0x000fe40000000000 */
[----:B------:R-:W-:Y:S02]  /*fb90*/  FSEL R45, R45, -INF , !P4 ;  /* 0xff8000002d2d7808 */ /* 0x000fe40006000000 */
[----:B------:R-:W-:Y:S02]  /*fba0*/  I2FP.F32.S32 R12, R12 ;  /* 0x0000000c000c7245 */ /* 0x000fe40000201400 */
[----:B------:R-:W-:-:S02]  /*fbb0*/  FSEL R155, R18, -INF , P2 ;  /* 0xff800000129b7808 */ /* 0x000fc40001000000 */
[----:B------:R-:W-:Y:S01]  /*fbc0*/  ISETP.GE.AND P1, PT, R13, R225, PT ;  /* 0x000000e10d00720c */ /* 0x000fe20003f26270 */
[----:B------:R-:W-:Y:S01]  /*fbd0*/  FFMA.FTZ R19, -R239, R12, R19 ;  /* 0x0000000cef137223 */ /* 0x000fe20000010113 */
[C---:B------:R-:W-:Y:S02]  /*fbe0*/  ISETP.GE.AND P3, PT, R13.reuse, R224, PT ;  /* 0x000000e00d00720c */ /* 0x040fe40003f66270 */
[C---:B------:R-:W-:Y:S02]  /*fbf0*/  ISETP.GE.AND P4, PT, R13.reuse, R221, PT ;  /* 0x000000dd0d00720c */ /* 0x040fe40003f86270 */
[----:B------:R-:W-:Y:S02]  /*fc00*/  ISETP.GE.AND P2, PT, R13, R222, PT ;  /* 0x000000de0d00720c */ /* 0x000fe40003f46270 */
[----:B------:R-:W-:Y:S02]  /*fc10*/  IADD3 R13, PT, PT, R223, 0x118, -R32 ;  /* 0x00000118df0d7810 */ /* 0x000fe40007ffe820 */
[----:B------:R-:W-:-:S02]  /*fc20*/  I2FP.F32.S32 R16, R16 ;  /* 0x0000001000107245 */ /* 0x000fc40000201400 */
[----:B------:R-:W-:Y:S02]  /*fc30*/  IADD3 R12, PT, PT, R39, 0x118, -R32 ;  /* 0x00000118270c7810 */ /* 0x000fe40007ffe820 */
[----:B------:R-:W-:Y:S01]  /*fc40*/  IABS R13, R13 ;  /* 0x0000000d000d7213 */ /* 0x000fe20000000000 */
[C---:B------:R-:W-:Y:S01]  /*fc50*/  FFMA.FTZ R16, -R239.reuse, R16, R17 ;  /* 0x00000010ef107223 */ /* 0x040fe20000010111 */
[----:B------:R-:W-:Y:S02]  /*fc60*/  IABS R12, R12 ;  /* 0x0000000c000c7213 */ /* 0x000fe40000000000 */
[----:B------:R-:W-:Y:S02]  /*fc70*/  I2FP.F32.S32 R13, R13 ;  /* 0x0000000d000d7245 */ /* 0x000fe40000201400 */
[----:B------:R-:W-:Y:S02]  /*fc80*/  FSEL R44, R16, -INF , P1 ;  /* 0xff800000102c7808 */ /* 0x000fe40000800000 */
[----:B------:R-:W-:Y:S01]  /*fc90*/  I2FP.F32.S32 R12, R12 ;  /* 0x0000000c000c7245 */ /* 0x000fe20000201400 */
[----:B------:R-:W-:Y:S01]  /*fca0*/  FFMA.FTZ R28, -R239, R13, R28 ;  /* 0x0000000def1c7223 */ /* 0x000fe2000001011c */
[----:B------:R-:W-:-:S02]  /*fcb0*/  FSEL R155, R155, -INF , !P5 ;  /* 0xff8000009b9b7808 */ /* 0x000fc40006800000 */
[----:B------:R-:W-:Y:S01]  /*fcc0*/  ISETP.GE.AND P5, PT, R14, R225, PT ;  /* 0x000000e10e00720c */ /* 0x000fe20003fa6270 */
[----:B------:R-:W-:Y:S01]  /*fcd0*/  FFMA.FTZ R30, -R239, R12, R30 ;  /* 0x0000000cef1e7223 */ /* 0x000fe2000001011e */
[----:B------:R-:W-:Y:S02]  /*fce0*/  FSEL R44, R44, -INF , !P3 ;  /* 0xff8000002c2c7808 */ /* 0x000fe40005800000 */
[----:B------:R-:W-:Y:S02]  /*fcf0*/  FSEL R153, R19, -INF , P2 ;  /* 0xff80000013997808 */ /* 0x000fe40001000000 */
[----:B------:R-:W-:Y:S02]  /*fd00*/  IADD3 R13, PT, PT, R223, 0x117, -R32 ;  /* 0x00000117df0d7810 */ /* 0x000fe40007ffe820 */
[C---:B------:R-:W-:Y:S02]  /*fd10*/  ISETP.GE.AND P1, PT, R14.reuse, R224, PT ;  /* 0x000000e00e00720c */ /* 0x040fe40003f26270 */
[----:B------:R-:W-:-:S02]  /*fd20*/  ISETP.GE.AND P3, PT, R14, R221, PT ;  /* 0x000000dd0e00720c */ /* 0x000fc40003f66270 */
[----:B------:R-:W-:Y:S01]  /*fd30*/  ISETP.GE.AND P2, PT, R14, R222, PT ;  /* 0x000000de0e00720c */ /* 0x000fe20003f46270 */
[----:B------:R-:W-:Y:S01]  /*fd40*/  VIADD R14, R79, 0xfffffee9 ;  /* 0xfffffee94f0e7836 */ /* 0x000fe20000000000 */
[----:B------:R-:W-:Y:S02]  /*fd50*/  FSEL R43, R28, -INF , P5 ;  /* 0xff8000001c2b7808 */ /* 0x000fe40002800000 */
[--C-:B------:R-:W-:Y:S02]  /*fd60*/  IADD3 R12, PT, PT, R39, 0x117, -R32.reuse ;  /* 0x00000117270c7810 */ /* 0x100fe40007ffe820 */
[----:B------:R-:W-:Y:S02]  /*fd70*/  IABS R13, R13 ;  /* 0x0000000d000d7213 */ /* 0x000fe40000000000 */
        /* <DEDUP_REMOVED lines=8> */
[----:B------:R-:W-:Y:S02]  /*fe00*/  IABS R12, R12 ;  /* 0x0000000c000c7213 */ /* 0x000fe40000000000 */
[----:B------:R-:W-:Y:S02]  /*fe10*/  I2FP.F32.S32 R14, R13 ;  /* 0x0000000d000e7245 */ /* 0x000fe40000201400 */
[----:B------:R-:W-:Y:S02]  /*fe20*/  IABS R5, R5 ;  /* 0x0000000500057213 */ /* 0x000fe40000000000 */
[----:B------:R-:W-:Y:S01]  /*fe30*/  IADD3 R4, PT, PT, R39, 0x110, -R32 ;  /* 0x0000011027047810 */ /* 0x000fe20007ffe820 */
[----:B------:R-:W-:Y:S01]  /*fe40*/  FFMA.FTZ R14, -R239, R14, R29 ;  /* 0x0000000eef0e7223 */ /* 0x000fe2000001011d */
[----:B------:R-:W-:Y:S02]  /*fe50*/  I2FP.F32.S32 R12, R12 ;  /* 0x0000000c000c7245 */ /* 0x000fe40000201400 */
[----:B------:R-:W-:-:S02]  /*fe60*/  I2FP.F32.S32 R5, R5 ;  /* 0x0000000500057245 */ /* 0x000fc40000201400 */
[----:B------:R-:W-:Y:S01]  /*fe70*/  IABS R4, R4 ;  /* 0x0000000400047213 */ /* 0x000fe20000000000 */
[----:B------:R-:W-:Y:S01]  /*fe80*/  FFMA.FTZ R12, -R239, R12, R31 ;  /* 0x0000000cef0c7223 */ /* 0x000fe2000001011f */
[----:B------:R-:W-:Y:S01]  /*fe90*/  IADD3 R7, PT, PT, R223, 0x10f, -R32 ;  /* 0x0000010fdf077810 */ /* 0x000fe20007ffe820 */
[----:B------:R-:W-:Y:S01]  /*fea0*/  FFMA.FTZ R8, -R239, R5, R8 ;  /* 0x00000005ef087223 */ /* 0x000fe20000010108 */
[----:B------:R-:W-:Y:S02]  /*feb0*/  I2FP.F32.S32 R4, R4 ;  /* 0x0000000400047245 */ /* 0x000fe40000201400 */
[----:B------:R-:W-:Y:S02]  /*fec0*/  FSEL R14, R14, -INF , P4 ;  /* 0xff8000000e0e7808 */ /* 0x000fe40002000000 */
[----:B------:R-:W-:Y:S01]  /*fed0*/  IADD3 R5, PT, PT, R39, 0x10f, -R32 ;  /* 0x0000010f27057810 */ /* 0x000fe20007ffe820 */
[----:B------:R-:W-:Y:S01]  /*fee0*/  FFMA.FTZ R4, -R239, R4, R10 ;  /* 0x00000004ef047223 */ /* 0x000fe2000001010a */
[----:B------:R-:W-:-:S02]  /*fef0*/  IADD3 R39, PT, PT, R39, 0x108, -R32 ;  /* 0x0000010827277810 */ /* 0x000fc40007ffe820 */
[----:B------:R-:W-:Y:S02]  /*ff00*/  IABS R7, R7 ;  /* 0x0000000700077213 */ /* 0x000fe40000000000 */
[----:B------:R-:W-:Y:S02]  /*ff10*/  IADD3 R32, PT, PT, R223, 0x108, -R32 ;  /* 0x00000108df207810 */ /* 0x000fe40007ffe820 */
[----:B------:R-:W-:Y:S02]  /*ff20*/  FSEL R149, R149, -INF , !P3 ;  /* 0xff80000095957808 */ /* 0x000fe40005800000 */
[----:B------:R-:W-:Y:S02]  /*ff30*/  FSEL R42, R14, -INF , !P5 ;  /* 0xff8000000e2a7808 */ /* 0x000fe40006800000 */
[----:B------:R-:W-:Y:S02]  /*ff40*/  FSEL R12, R12, -INF , P2 ;  /* 0xff8000000c0c7808 */ /* 0x000fe40001000000 */
[----:B------:R-:W-:-:S02]  /*ff50*/  ISETP.GE.AND P3, PT, R6, R225, PT ;  /* 0x000000e10600720c */ /* 0x000fc40003f66270 */
[C---:B------:R-:W-:Y:S02]  /*ff60*/  ISETP.GE.AND P4, PT, R6.reuse, R224, PT ;  /* 0x000000e00600720c */ /* 0x040fe40003f86270 */
[C---:B------:R-:W-:Y:S02]  /*ff70*/  ISETP.GE.AND P5, PT, R6.reuse, R221, PT ;  /* 0x000000dd0600720c */ /* 0x040fe40003fa6270 */
[----:B------:R-:W-:Y:S01]  /*ff80*/  ISETP.GE.AND P2, PT, R6, R222, PT ;  /* 0x000000de0600720c */ /* 0x000fe20003f46270 */
[C---:B------:R-:W-:Y:S01]  /*ff90*/  VIADD R6, R79.reuse, 0xfffffef1 ;  /* 0xfffffef14f067836 */ /* 0x040fe20000000000 */
[----:B------:R-:W-:Y:S01]  /*ffa0*/  I2FP.F32.S32 R10, R7 ;  /* 0x00000007000a7245 */ /* 0x000fe20000201400 */
[----:B------:R-:W-:Y:S01]  /*ffb0*/  VIADD R79, R79, 0xfffffef8 ;  /* 0xfffffef84f4f7836 */ /* 0x000fe20000000000 */
[----:B------:R-:W-:Y:S02]  /*ffc0*/  IABS R32, R32 ;  /* 0x0000002000207213 */ /* 0x000fe40000000000 */
[----:B------:R-:W-:Y:S01]  /*ffd0*/  FSEL R109, R12, -INF , !P1 ;  /* 0xff8000000c6d7808 */ /* 0x000fe20004800000 */
[----:B------:R-:W-:Y:S01]  /*ffe0*/  FFMA.FTZ R9, -R239, R10, R9 ;  /* 0x0000000aef097223 */ /* 0x000fe20000010109 */
[----:B------:R-:W-:-:S02]  /*fff0*/  I2FP.F32.S32 R32, R32 ;  /* 0x0000002000207245 */ /* 0x000fc40000201400 */
[----:B------:R-:W-:Y:S02]  /*10000*/  ISETP.GE.AND P1, PT, R6, R225, PT ;  /* 0x000000e10600720c */ /* 0x000fe40003f26270 */
[----:B------:R-:W-:Y:S01]  /*10010*/  FSEL R8, R8, -INF , P3 ;  /* 0xff80000008087808 */ /* 0x000fe20001800000 */
[----:B------:R-:W-:Y:S01]  /*10020*/  FFMA.FTZ R52, -R239, R32, R52 ;  /* 0x00000020ef347223 */ /* 0x000fe20000010134 */
[----:B------:R-:W-:Y:S02]  /*10030*/  IABS R5, R5 ;  /* 0x0000000500057213 */ /* 0x000fe40000000000 */
[----:B------:R-:W-:Y:S02]  /*10040*/  FSEL R9, R9, -INF , P1 ;  /* 0xff80000009097808 */ /* 0x000fe40000800000 */
[----:B------:R-:W-:Y:S02]  /*10050*/  FSEL R41, R8, -INF , !P4 ;  /* 0xff80000008297808 */ /* 0x000fe40006000000 */
[----:B------:R-:W-:-:S02]  /*10060*/  ISETP.GE.AND P1, PT, R79, R225, PT ;  /* 0x000000e14f00720c */ /* 0x000fc40003f26270 */
[----:B------:R-:W-:Y:S02]  /*10070*/  I2FP.F32.S32 R8, R5 ;  /* 0x0000000500087245 */ /* 0x000fe40000201400 */
[----:B------:R-:W-:Y:S02]  /*10080*/  IABS R39, R39 ;  /* 0x0000002700277213 */ /* 0x000fe40000000000 */
[----:B------:R-:W-:Y:S01]  /*10090*/  FSEL R52, R52, -INF , P1 ;  /* 0xff80000034347808 */ /* 0x000fe20000800000 */
[----:B------:R-:W-:Y:S01]  /*100a0*/  FFMA.FTZ R8, -R239, R8, R11 ;  /* 0x00000008ef087223 */ /* 0x000fe2000001010b */
[----:B------:R-:W-:Y:S02]  /*100b0*/  ISETP.GT.AND P1, PT, R33, R226, PT ;  /* 0x000000e22100720c */ /* 0x000fe40003f24270 */
[----:B------:R-:W-:Y:S02]  /*100c0*/  I2FP.F32.S32 R39, R39 ;  /* 0x0000002700277245 */ /* 0x000fe40000201400 */
[----:B------:R-:W-:-:S02]  /*100d0*/  FSEL R4, R4, -INF , P2 ;  /* 0xff80000004047808 */ /* 0x000fc40001000000 */
[C---:B------:R-:W-:Y:S01]  /*100e0*/  ISETP.GE.AND P2, PT, R6.reuse, R222, PT ;  /* 0x000000de0600720c */ /* 0x040fe20003f46270 */
[----:B------:R-:W-:Y:S01]  /*100f0*/  FFMA.FTZ R39, -R239, R39, R54 ;  /* 0x00000027ef277223 */ /* 0x000fe20000010136 */
[----:B------:R-:W-:Y:S02]  /*10100*/  ISETP.GE.AND P3, PT, R6, R224, PT ;  /* 0x000000e00600720c */ /* 0x000fe40003f66270 */
[----:B------:R-:W-:Y:S02]  /*10110*/  FSEL R8, R8, -INF , P2 ;  /* 0xff80000008087808 */ /* 0x000fe40001000000 */
[----:B------:R-:W-:Y:S02]  /*10120*/  ISETP.GE.AND P2, PT, R79, R222, PT ;  /* 0x000000de4f00720c */ /* 0x000fe40003f46270 */
[----:B------:R-:W-:Y:S02]  /*10130*/  FSEL R85, R4, -INF , !P5 ;  /* 0xff80000004557808 */ /* 0x000fe40006800000 */
[----:B------:R-:W-:-:S02]  /*10140*/  FSEL R40, R9, -INF , !P3 ;  /* 0xff80000009287808 */ /* 0x000fc40005800000 */
[-C--:B------:R-:W-:Y:S02]  /*10150*/  ISETP.GE.AND P4, PT, R6, R221.reuse, PT ;  /* 0x000000dd0600720c */ /* 0x080fe40003f86270 */
[C---:B------:R-:W-:Y:S02]  /*10160*/  ISETP.GE.AND P5, PT, R79.reuse, R224, PT ;  /* 0x000000e04f00720c */ /* 0x040fe40003fa6270 */
[----:B------:R-:W-:Y:S02]  /*10170*/  ISETP.GE.AND P3, PT, R79, R221, PT ;  /* 0x000000dd4f00720c */ /* 0x000fe40003f66270 */
[----:B------:R-:W-:Y:S02]  /*10180*/  FSEL R36, R39, -INF , P2 ;  /* 0xff80000027247808 */ /* 0x000fe40001000000 */
[----:B------:R-:W-:Y:S02]  /*10190*/  FSEL R37, R8, -INF , !P4 ;  /* 0xff80000008257808 */ /* 0x000fe40006000000 */
[----:B------:R-:W-:-:S02]  /*101a0*/  FSEL R39, R52, -INF , !P5 ;  /* 0xff80000034277808 */ /* 0x000fc40006800000 */
[----:B------:R-:W-:Y:S01]  /*101b0*/  FSEL R36, R36, -INF , !P3 ;  /* 0xff80000024247808 */ /* 0x000fe20005800000 */
[----:B------:R-:W-:Y:S05]  /*101c0*/  @!P1 BRA `(.L_x_4157) ;  /* 0x0000000800389947 */ /* 0x000fea0003800000 */
[----:B------:R-:W-:Y:S04]  /*101d0*/  BSSY.RECONVERGENT B0, `(.L_x_4158) ;  /* 0x0000048000007945 */ /* 0x000fe80003800200 */
[----:B------:R-:W-:Y:S05]  /*101e0*/  @!P6 BRA `(.L_x_4159) ;  /* 0x0000000000f8e947 */ /* 0x000fea0003800000 */
        /* <DEDUP_REMOVED lines=33> */
[----:B------:R-:W2:Y:S01]  /*10400*/  LD.E.64 R12, desc[UR4][R76.64+0x20] ;  /* 0x000020044c0c7980 */ /* 0x000ea2000c101b00 */
[----:B------:R-:W-:-:S05]  /*10410*/  LOP3.LUT R5, RZ, R7, RZ, 0x33, !PT ;  /* 0x00000007ff057212 */ /* 0x000fca00078e33ff */
        /* <DEDUP_REMOVED lines=27> */
.L_x_4159:
        /* <DEDUP_REMOVED lines=8> */
.L_x_4160:
[----:B------:R-:W-:Y:S05]  /*10650*/  BSYNC.RECONVERGENT B0 ;  /* 0x0000000000007941 */ /* 0x000fea0003800200 */
.L_x_4158:
[C---:B------:R-:W-:Y:S01]  /*10660*/  IMAD.SHL.U32 R7, R214.reuse, 0x40, RZ ;  /* 0x00000040d6077824 */ /* 0x040fe200078e00ff */
[C---:B------:R-:W-:Y:S01]  /*10670*/  SHF.L.U64.HI R6, R214.reuse, 0x6, R215 ;  /* 0x00000006d6067819 */ /* 0x040fe200000102d7 */
        /* <DEDUP_REMOVED lines=9> */
[----:B------:R2:W-:Y:S01]  /*10710*/  @!P0 LDGSTS.E.BYPASS.LTC128B.128 [R249+0x1000], desc[UR4][R14.64] ;  /* 0x010000000ef98fae */ /* 0x0005e2000b981a04 */
        /* <DEDUP_REMOVED lines=11> */
[C---:B------:R-:W-:Y:S01]  /*107d0*/  @!P0 LEA.HI.X R11, R214.reuse, R9, R215, 0x7, P3 ;  /* 0x00000009d60b8211 */ /* 0x040fe200018f3cd7 */
[----:B------:R-:W-:Y:S01]  /*107e0*/  @!PT LDS RZ, [RZ] ;  /* 0x00000000fffff984 */ /* 0x000fe20000000800 */
[----:B------:R-:W-:Y:S01]  /*107f0*/  @!PT LDS RZ, [RZ] ;  /* 0x00000000fffff984 */ /* 0x000fe20000000800 */
[----:B------:R-:W-:Y:S01]  /*10800*/  @!PT LDS RZ, [RZ] ;  /* 0x00000000fffff984 */ /* 0x000fe20000000800 */
[----:B------:R1:W-:Y:S02]  /*10810*/  @!P0 LDGSTS.E.BYPASS.LTC128B.128 [R249+0x1800], desc[UR4][R8.64] ;  /* 0x0180000008f98fae */ /* 0x0003e4000b981a04 */
[----:B------:R-:W-:Y:S02]  /*10820*/  @!P0 IMAD.WIDE.U32 R6, R214, 0x140, R6 ;  /* 0x00000140d6068825 */ /* 0x000fe400078e0006 */
[----:B------:R1:W-:Y:S02]  /*10830*/  @P0 STS.128 [R249+0x2000], RZ ;  /* 0x002000fff9000388 */ /* 0x0003e40000000c00 */
[----:B------:R-:W-:Y:S01]  /*10840*/  @!P0 IMAD.IADD R17, R5, 0x1, R17 ;  /* 0x0000000105118824 */ /* 0x000fe200078e0211 */
[----:B------:R-:W-:Y:S01]  /*10850*/  @!P0 IADD3 R7, PT, PT, R4, R7, RZ ;  /* 0x0000000704078210 */ /* 0x000fe20007ffe0ff */
[----:B------:R-:W-:Y:S01]  /*10860*/  @!PT LDS RZ, [RZ] ;  /* 0x00000000fffff984 */ /* 0x000fe20000000800 */
[----:B------:R-:W-:Y:S01]  /*10870*/  @!PT LDS RZ, [RZ] ;  /* 0x00000000fffff984 */ /* 0x000fe20000000800 */
[----:B------:R-:W-:Y:S01]  /*10880*/  @!PT LDS RZ, [RZ] ;  /* 0x00000000fffff984 */ /* 0x000fe20000000800 */
[----:B------:R1:W-:Y:S04]  /*10890*/  @!P0 LDGSTS.E.BYPASS.LTC128B.128 [R249+0x2000], desc[UR4][R12.64] ;  /* 0x020000000cf98fae */ /* 0x0003e8000b981a04 */
[----:B------:R1:W-:Y:S01]  /*108a0*/  @P0 STS.128 [R249+0x2800], RZ ;  /* 0x002800fff9000388 */ /* 0x0003e20000000c00 */
[----:B--2---:R-:W-:-:S03]  /*108b0*/  @!P0 LEA R14, P2, R214, R8, 0x8 ;  /* 0x00000008d60e8211 */ /* 0x004fc600078440ff */
        /* <DEDUP_REMOVED lines=29> */
.L_x_4162:
[----:B------:R-:W-:Y:S05]  /*10a90*/  BSYNC.RECONVERGENT B0 ;  /* 0x0000000000007941 */ /* 0x000fea0003800200 */
.L_x_4161:
[----:B------:R-:W0:Y:S02]  /*10aa0*/  LDGDEPBAR ;  /* 0x00000000000079af */ /* 0x000e240000000000 */
.L_x_4157:
[----:B------:R-:W-:Y:S05]  /*10ab0*/  BSYNC.RECONVERGENT B1 ;  /* 0x0000000000017941 */ /* 0x000fea0003800200 */
.L_x_4156:
[----:B------:R-:W-:Y:S01]  /*10ac0*/  FMNMX3.FTZ R4, R0, R73, R71, !PT ;  /* 0x0000004900047276 */ /* 0x000fe20007810047 */
[----:B------:R-:W3:Y:S01]  /*10ad0*/  LD.E R81, desc[UR4][R2.64+0xdc] ;  /* 0x0000dc0402517980 */ /* 0x000ee2000c101900 */
[----:B-12---:R-:W-:Y:S02]  /*10ae0*/  MOV R8, R60 ;  /* 0x0000003c00087202 */ /* 0x006fe40000000f00 */
[----:B------:R-:W-:Y:S02]  /*10af0*/  FMNMX3.FTZ R4, R4, R67, R65, !PT ;  /* 0x0000004304047276 */ /* 0x000fe40007810041 */
[----:B------:R-:W-:Y:S02]  /*10b00*/  MOV R7, R58 ;  /* 0x0000003a00077202 */ /* 0x000fe40000000f00 */
[----:B------:R-:W-:Y:S02]  /*10b10*/  FMNMX3.FTZ R4, R4, R63, R61, !PT ;  /* 0x0000003f04047276 */ /* 0x000fe4000781003d */
[----:B------:R-:W-:-:S02]  /*10b20*/  MOV R6, R56 ;  /* 0x0000003800067202 */ /* 0x000fc40000000f00 */
        /* <DEDUP_REMOVED lines=28> */
[----:B------:R-:W-:-:S05]  /*10cf0*/  FMNMX3.FTZ R4, R4, R36, R35, !PT ;  /* 0x0000002404047276 */ /* 0x000fca0007810023 */
[----:B------:R-:W1:Y:S02]  /*10d00*/  SHFL.BFLY PT, R5, R4, 0x2, 0x1f ;  /* 0x0c401f0004057f89 */ /* 0x000e6400000e0000 */
[----:B-1----:R-:W-:-:S05]  /*10d10*/  FMNMX.FTZ R5, R4, R5, !PT ;  /* 0x0000000504057209 */ /* 0x002fca0007810000 */
[----:B------:R-:W1:Y:S02]  /*10d20*/  SHFL.BFLY PT, R32, R5, 0x1, 0x1f ;  /* 0x0c201f0005207f89 */ /* 0x000e6400000e0000 */
[----:B-1----:R-:W-:Y:S02]  /*10d30*/  FMNMX.FTZ R32, R5, R32, !PT ;  /* 0x0000002005207209 */ /* 0x002fe40007810000 */
        /* <DEDUP_REMOVED lines=34> */
[----:B------:R-:W1:Y:S01]  /*10f60*/  SHFL.BFLY PT, R5, R4, 0x1, 0x1f ;  /* 0x0c201f0004057f89 */ /* 0x000e6200000e0000 */
[----:B------:R-:W-:Y:S01]  /*10f70*/  FSETP.NEU.FTZ.AND P0, PT, R32, -INF , PT ;  /* 0xff8000002000780b */ /* 0x000fe20003f1d000 */
[----:B---3--:R-:W-:-:S05]  /*10f80*/  FMUL.FTZ R80, R81, R32 ;  /* 0x0000002051507220 */ /* 0x008fca0000410000 */
[----:B------:R-:W-:-:S05]  /*10f90*/  FSEL R80, R80, RZ, P0 ;  /* 0x000000ff50507208 */ /* 0x000fca0000000000 */
[-CC-:B------:R-:W-:Y:S01]  /*10fa0*/  FFMA.FTZ R97, R83, R81.reuse, -R80.reuse ;  /* 0x0000005153617223 */ /* 0x180fe20000010850 */
[--C-:B------:R-:W-:Y:S01]  /*10fb0*/  FFMA.FTZ R83, R131, R81, -R80.reuse ;  /* 0x0000005183537223 */ /* 0x100fe20000010850 */
[----:B-1----:R-:W-:Y:S02]  /*10fc0*/  FMNMX.FTZ R34, R4, R5, !PT ;  /* 0x0000000504227209 */ /* 0x002fe40007810000 */
[----:B------:R-:W-:Y:S02]  /*10fd0*/  FSEL R5, R32, RZ, P0 ;  /* 0x000000ff20057208 */ /* 0x000fe40000000000 */
[----:B------:R-:W-:Y:S02]  /*10fe0*/  FSETP.NEU.FTZ.AND P2, PT, R34, -INF , PT ;  /* 0xff8000002200780b */ /* 0x000fe40003f5d000 */
[----:B------:R-:W-:Y:S01]  /*10ff0*/  ISETP.NE.AND P0, PT, R21, RZ, PT ;  /* 0x000000ff1500720c */ /* 0x000fe20003f05270 */
[----:B------:R-:W-:Y:S01]  /*11000*/  FADD.FTZ R0, R0, -R5 ;  /* 0x8000000500007221 */ /* 0x000fe20000010000 */
[----:B------:R-:W-:Y:S01]  /*11010*/  FSEL R9, R34, RZ, P2 ;  /* 0x000000ff22097208 */ /* 0x000fe20001000000 */
[----:B------:R-:W-:-:S02]  /*11020*/  FFMA.FTZ R99, R53, R81, -R80 ;  /* 0x0000005135637223 */ /* 0x000fc40000010850 */
[----:B------:R-:W-:Y:S01]  /*11030*/  FMUL.FTZ R131, R81, R0 ;  /* 0x0000000051837220 */ /* 0x000fe20000410000 */
[-CC-:B------:R-:W-:Y:S01]  /*11040*/  FFMA.FTZ R53, R8, R81.reuse, -R80.reuse ;  /* 0x0000005108357223 */ /* 0x180fe20000010850 */
[----:B------:R-:W-:Y:S01]  /*11050*/  FADD.FTZ R0, R20, -R9 ;  /* 0x8000000914007221 */ /* 0x000fe20000010000 */
[-CC-:B------:R-:W-:Y:S01]  /*11060*/  FFMA.FTZ R54, R50, R81.reuse, -R80.reuse ;  /* 0x0000005132367223 */ /* 0x180fe20000010850 */
[----:B------:R-:W-:Y:S01]  /*11070*/  IADD3 R8, PT, PT, R82, 0x5000, RZ ;  /* 0x0000500052087810 */ /* 0x000fe20007ffe0ff */
[-CC-:B------:R-:W-:Y:S01]  /*11080*/  FFMA.FTZ R88, R125, R81.reuse, -R80.reuse ;  /* 0x000000517d587223 */ /* 0x180fe20000010850 */
[----:B------:R-:W-:Y:S01]  /*11090*/  FMUL.FTZ R79, R81, R34 ;  /* 0x00000022514f7220 */ /* 0x000fe20000410000 */
[-CC-:B------:R-:W-:Y:S01]  /*110a0*/  FFMA.FTZ R52, R7, R81.reuse, -R80.reuse ;  /* 0x0000005107347223 */ /* 0x180fe20000010850 */
[----:B------:R-:W-:Y:S01]  /*110b0*/  FFMA.FTZ R50, R6, R81, -R80 ;  /* 0x0000005106327223 */ /* 0x000fe20000010850 */
[----:B------:R-:W-:Y:S01]  /*110c0*/  FMUL.FTZ R125, R81, R0 ;  /* 0x00000000517d7220 */ /* 0x000fe20000410000 */
[----:B------:R-:W1:Y:S01]  /*110d0*/  LDSM.16.MT88.4 R4, [R82+0x5000] ;  /* 0x005000005204783b */ /* 0x000e620000004200 */
[----:B------:R-:W-:-:S02]  /*110e0*/  IADD3 R0, PT, PT, R82, 0x5020, RZ ;  /* 0x0000502052007810 */ /* 0x000fc40007ffe0ff */
[----:B------:R-:W-:Y:S02]  /*110f0*/  @P0 IADD3 R0, PT, PT, R8, -0x20, RZ ;  /* 0xffffffe008000810 */ /* 0x000fe40007ffe0ff */
[----:B------:R-:W-:Y:S01]  /*11100*/  FSEL R79, R79, RZ, P2 ;  /* 0x000000ff4f4f7208 */ /* 0x000fe20001000000 */
[-CC-:B------:R-:W-:Y:S01]  /*11110*/  FFMA.FTZ R95, R89, R81.reuse, -R80.reuse ;  /* 0x00000051595f7223 */ /* 0x180fe20000010850 */
[-CC-:B------:R-:W-:Y:S01]  /*11120*/  FFMA.FTZ R98, R91, R81.reuse, -R80.reuse ;  /* 0x000000515b627223 */ /* 0x180fe20000010850 */
[----:B------:R-:W2:Y:S01]  /*11130*/  LDSM.16.MT88.4 R8, [R0] ;  /* 0x000000000008783b */ /* 0x000ea20000004200 */
        /* <DEDUP_REMOVED lines=13> */
[----:B------:R-:W-:Y:S04]  /*11210*/  LDSM.16.MT88.4 R24, [R0+0x400] ;  /* 0x000400000018783b */ /* 0x000fe80000004200 */
[----:B------:R-:W3:Y:S01]  /*11220*/  LDSM.16.MT88.4 R20, [R82+0x5400] ;  /* 0x005400005214783b */ /* 0x000ee20000004200 */
[----:B------:R-:W-:Y:S08]  /*11230*/  MUFU.EX2 R119, R119 ;  /* 0x0000007700777308 */ /* 0x000ff00000000800 */
[----:B------:R-:W-:Y:S08]  /*11240*/  MUFU.EX2 R122, R122 ;  /* 0x0000007a007a7308 */ /* 0x000ff00000000800 */
[----:B------:R-:W-:Y:S08]  /*11250*/  MUFU.EX2 R113, R113 ;  /* 0x0000007100717308 */ /* 0x000ff00000000800 */
[----:B------:R-:W-:Y:S08]  /*11260*/  MUFU.EX2 R123, R123 ;  /* 0x0000007b007b7308 */ /* 0x000ff00000000800 */
[----:B------:R-:W4:Y:S08]  /*11270*/  MUFU.EX2 R121, R121 ;  /* 0x0000007900797308 */ /* 0x000f300000000800 */
[----:B------:R-:W-:Y:S08]  /*11280*/  MUFU.EX2 R124, R124 ;  /* 0x0000007c007c7308 */ /* 0x000ff00000000800 */
[----:B------:R-:W-:Y:S08]  /*11290*/  MUFU.EX2 R115, R115 ;  /* 0x0000007300737308 */ /* 0x000ff00000000800 */
[----:B------:R-:W5:Y:S08]  /*112a0*/  MUFU.EX2 R131, R131 ;  /* 0x0000008300837308 */ /* 0x000f700000000800 */
[----:B------:R-:W1:Y:S01]  /*112b0*/  MUFU.EX2 R125, R125 ;  /* 0x0000007d007d7308 */ /* 0x000e620000000800 */
[-CC-:B------:R-:W-:Y:S01]  /*112c0*/  FFMA.FTZ R116, R63, R81.reuse, -R80.reuse ;  /* 0x000000513f747223 */ /* 0x180fe20000010850 */
[-CC-:B------:R-:W-:Y:S01]  /*112d0*/  FFMA.FTZ R107, R61, R81.reuse, -R80.reuse ;  /* 0x000000513d6b7223 */ /* 0x180fe20000010850 */
[-CC-:B------:R-:W-:Y:S01]  /*112e0*/  FFMA.FTZ R114, R59, R81.reuse, -R80.reuse ;  /* 0x000000513b727223 */ /* 0x180fe20000010850 */
[-C--:B------:R-:W-:Y:S01]  /*112f0*/  FFMA.FTZ R103, R57, R81.reuse, -R80 ;  /* 0x0000005139677223 */ /* 0x080fe20000010850 */
[-CC-:B------:R-:W-:Y:S01]  /*11300*/  FFMA.FTZ R118, R118, R81.reuse, -R79.reuse ;  /* 0x0000005176767223 */ /* 0x180fe2000001084f */
[----:B------:R-:W-:Y:S01]  /*11310*/  FFMA.FTZ R126, R126, R81, -R79 ;  /* 0x000000517e7e7223 */ /* 0x000fe2000001084f */
[----:B----4-:R-:W-:-:S02]  /*11320*/  F2FP.F16.F32.PACK_AB R12, R121, R123 ;  /* 0x0000007b790c723e */ /* 0x010fc400000000ff */
[----:B------:R-:W-:Y:S01]  /*11330*/  F2FP.F16.F32.PACK_AB R13, R119, R170 ;  /* 0x000000aa770d723e */ /* 0x000fe200000000ff */
[-C--:B-----5:R-:W-:Y:S01]  /*11340*/  FMUL.FTZ R18, R146, R131.reuse ;  /* 0x0000008392127220 */ /* 0x0a0fe20000410000 */
[----:B------:R-:W-:Y:S01]  /*11350*/  F2FP.F16.F32.PACK_AB R14, R115, R124 ;  /* 0x0000007c730e723e */ /* 0x000fe200000000ff */
[-C--:B------:R-:W-:Y:S01]  /*11360*/  FMUL.FTZ R19, R147, R131.reuse ;  /* 0x0000008393137220 */ /* 0x080fe20000410000 */
[----:B------:R-:W-:Y:S01]  /*11370*/  F2FP.F16.F32.PACK_AB R15, R113, R122 ;  /* 0x0000007a710f723e */ /* 0x000fe200000000ff */
[-C--:B------:R-:W-:Y:S01]  /*11380*/  FMUL.FTZ R142, R142, R131.reuse ;  /* 0x000000838e8e7220 */ /* 0x080fe20000410000 */
[----:B------:R-:W-:Y:S01]  /*11390*/  FMUL.FTZ R143, R143, R131 ;  /* 0x000000838f8f7220 */ /* 0x000fe20000410000 */
[-C--:B-1----:R-:W-:Y:S01]  /*113a0*/  FMUL.FTZ R16, R144, R125.reuse ;  /* 0x0000007d90107220 */ /* 0x082fe20000410000 */
[-C--:B------:R-:W-:Y:S01]  /*113b0*/  FMUL.FTZ R17, R145, R125.reuse ;  /* 0x0000007d91117220 */ /* 0x080fe20000410000 */
[-C--:B------:R-:W-:Y:S01]  /*113c0*/  FMUL.FTZ R140, R140, R125.reuse ;  /* 0x0000007d8c8c7220 */ /* 0x080fe20000410000 */
[----:B------:R-:W-:Y:S01]  /*113d0*/  FMUL.FTZ R141, R141, R125 ;  /* 0x0000007d8d8d7220 */ /* 0x000fe20000410000 */
[----:B------:R-:W-:Y:S01]  /*113e0*/  MUFU.EX2 R116, R116 ;  /* 0x0000007400747308 */ /* 0x000fe20000000800 */
[-C--:B------:R-:W-:Y:S01]  /*113f0*/  FMUL.FTZ R138, R138, R131.reuse ;  /* 0x000000838a8a7220 */ /* 0x080fe20000410000 */
[----:B------:R-:W-:Y:S01]  /*11400*/  FMUL.FTZ R139, R139, R131 ;  /* 0x000000838b8b7220 */ /* 0x000fe20000410000 */
[-C--:B------:R-:W-:Y:S01]  /*11410*/  FMUL.FTZ R136, R136, R125.reuse ;  /* 0x0000007d88887220 */ /* 0x080fe20000410000 */
[----:B------:R-:W-:Y:S01]  /*11420*/  HMMA.16816.F32 R16, R12, R4, R16 ;  /* 0x000000040c10723c */ /* 0x000fe20000001810 */
[----:B------:R-:W-:-:S03]  /*11430*/  FMUL.FTZ R137, R137, R125 ;  /* 0x0000007d89897220 */ /* 0x000fc60000410000 */
[----:B------:R-:W-:Y:S01]  /*11440*/  MUFU.EX2 R107, R107 ;  /* 0x0000006b006b7308 */ /* 0x000fe20000000800 */
[-C--:B------:R-:W-:Y:S01]  /*11450*/  FMUL.FTZ R134, R134, R131.reuse ;  /* 0x0000008386867220 */ /* 0x080fe20000410000 */
[----:B------:R-:W-:Y:S01]  /*11460*/  FMUL.FTZ R135, R135, R131 ;  /* 0x0000008387877220 */ /* 0x000fe20000410000 */
[-C--:B------:R-:W-:Y:S01]  /*11470*/  FMUL.FTZ R132, R132, R125.reuse ;  /* 0x0000007d84847220 */ /* 0x080fe20000410000 */
[----:B------:R-:W-:Y:S04]  /*11480*/  HMMA.16816.F32 R4, R12, R6, R140 ;  /* 0x000000060c04723c */ /* 0x000fe8000000188c */
[----:B------:R-:W-:Y:S01]  /*11490*/  MUFU.EX2 R114, R114 ;  /* 0x0000007200727308 */ /* 0x000fe20000000800 */
[----:B------:R-:W-:-:S07]  /*114a0*/  FMUL.FTZ R133, R133, R125 ;  /* 0x0000007d85857220 */ /* 0x000fce0000410000 */
[----:B------:R-:W-:Y:S08]  /*114b0*/  MUFU.EX2 R103, R103 ;  /* 0x0000006700677308 */ /* 0x000ff00000000800 */
[----:B------:R-:W-:Y:S08]  /*114c0*/  MUFU.EX2 R118, R118 ;  /* 0x0000007600767308 */ /* 0x000ff00000000800 */
[----:B------:R-:W1:Y:S08]  /*114d0*/  MUFU.EX2 R105, R105 ;  /* 0x0000006900697308 */ /* 0x000e700000000800 */
[----:B------:R-:W-:Y:S08]  /*114e0*/  MUFU.EX2 R111, R111 ;  /* 0x0000006f006f7308 */ /* 0x000ff00000000800 */
[----:B------:R-:W4:Y:S01]  /*114f0*/  MUFU.EX2 R126, R126 ;  /* 0x0000007e007e7308 */ /* 0x000f220000000800 */
[----:B--2---:R-:W-:Y:S01]  /*11500*/  HMMA.16816.F32 R136, R12, R8, R136 ;  /* 0x000000080c88723c */ /* 0x004fe20000001888 */
[----:B-1----:R-:W-:-:S07]  /*11510*/  F2FP.F16.F32.PACK_AB R28, R105, R118 ;  /* 0x00000076691c723e */ /* 0x002fce00000000ff */
[----:B------:R-:W-:Y:S01]  /*11520*/  HMMA.16816.F32 R12, R12, R10, R132 ;  /* 0x0000000a0c0c723c */ /* 0x000fe20000001884 */
[----:B------:R-:W1:Y:S01]  /*11530*/  LDSM.16.MT88.4 R8, [R82+0x5800] ;  /* 0x005800005208783b */ /* 0x000e620000004200 */
[----:B------:R-:W-:Y:S02]  /*11540*/  F2FP.F16.F32.PACK_AB R29, R107, R116 ;  /* 0x000000746b1d723e */ /* 0x000fe400000000ff */
[----:B------:R-:W-:Y:S01]  /*11550*/  F2FP.F16.F32.PACK_AB R31, R103, R114 ;  /* 0x00000072671f723e */ /* 0x000fe200000000ff */
[--C-:B------:R-:W-:Y:S01]  /*11560*/  FFMA.FTZ R102, R87, R81, -R80.reuse ;  /* 0x0000005157667223 */ /* 0x100fe20000010850 */
[----:B----4-:R-:W-:Y:S01]  /*11570*/  F2FP.F16.F32.PACK_AB R30, R126, R111 ;  /* 0x0000006f7e1e723e */ /* 0x010fe200000000ff */
        /* <DEDUP_REMOVED lines=8> */
[C---:B---3--:R-:W-:Y:S01]  /*11600*/  HMMA.16816.F32 R16, R28.reuse, R20, R16 ;  /* 0x000000141c10723c */ /* 0x048fe20000001810 */
[----:B------:R-:W-:Y:S07]  /*11610*/  MUFU.EX2 R110, R110 ;  /* 0x0000006e006e7308 */ /* 0x000fee0000000800 */
[C---:B------:R-:W-:Y:S01]  /*11620*/  HMMA.16816.F32 R4, R28.reuse, R22, R4 ;  /* 0x000000161c04723c */ /* 0x040fe20000001804 */
[----:B------:R-:W2:Y:S01]  /*11630*/  LDSM.16.MT88.4 R20, [R0+0x800] ;  /* 0x000800000014783b */ /* 0x000ea20000004200 */
[----:B------:R-:W-:Y:S08]  /*11640*/  MUFU.EX2 R99, R99 ;  /* 0x0000006300637308 */ /* 0x000ff00000000800 */
        /* <DEDUP_REMOVED lines=9> */
[-C--:B------:R-:W-:Y:S01]  /*116e0*/  FFMA.FTZ R93, R93, R81.reuse, -R80 ;  /* 0x000000515d5d7223 */ /* 0x080fe20000010850 */
[-CC-:B------:R-:W-:Y:S01]  /*116f0*/  FFMA.FTZ R133, R240, R81.reuse, -R79.reuse ;  /* 0x00000051f0857223 */ /* 0x180fe2000001084f */
[-CC-:B------:R-:W-:Y:S01]  /*11700*/  FFMA.FTZ R142, R212, R81.reuse, -R79.reuse ;  /* 0x00000051d48e7223 */ /* 0x180fe2000001084f */
[-CC-:B------:R-:W-:Y:S01]  /*11710*/  FFMA.FTZ R135, R206, R81.reuse, -R79.reuse ;  /* 0x00000051ce877223 */ /* 0x180fe2000001084f */
[----:B------:R-:W-:Y:S01]  /*11720*/  FFMA.FTZ R144, R204, R81, -R79 ;  /* 0x00000051cc907223 */ /* 0x000fe2000001084f */
[----:B----4-:R-:W-:-:S02]  /*11730*/  F2FP.F16.F32.PACK_AB R28, R132, R127 ;  /* 0x0000007f841c723e */ /* 0x010fc400000000ff */
[----:B------:R-:W-:Y:S02]  /*11740*/  F2FP.F16.F32.PACK_AB R29, R99, R110 ;  /* 0x0000006e631d723e */ /* 0x000fe400000000ff */
[----:B------:R-:W-:Y:S01]  /*11750*/  F2FP.F16.F32.PACK_AB R31, R97, R106 ;  /* 0x0000006a611f723e */ /* 0x000fe200000000ff */
[----:B------:R-:W-:Y:S01]  /*11760*/  MUFU.EX2 R102, R102 ;  /* 0x0000006600667308 */ /* 0x000fe20000000800 */
[----:B-----5:R-:W-:-:S07]  /*11770*/  F2FP.F16.F32.PACK_AB R30, R134, R129 ;  /* 0x00000081861e723e */ /* 0x020fce00000000ff */
[----:B------:R-:W-:Y:S01]  /*11780*/  MUFU.EX2 R95, R95 ;  /* 0x0000005f005f7308 */ /* 0x000fe20000000800 */
[C---:B-1----:R-:W-:Y:S07]  /*11790*/  HMMA.16816.F32 R16, R28.reuse, R8, R16 ;  /* 0x000000081c10723c */ /* 0x042fee0000001810 */
[----:B------:R-:W-:Y:S01]  /*117a0*/  MUFU.EX2 R98, R98 ;  /* 0x0000006200627308 */ /* 0x000fe20000000800 */
[C---:B------:R-:W-:Y:S01]  /*117b0*/  HMMA.16816.F32 R4, R28.reuse, R10, R4 ;  /* 0x0000000a1c04723c */ /* 0x040fe20000001804 */
[----:B------:R-:W1:Y:S06]  /*117c0*/  LDSM.16.MT88.4 R8, [R0+0xc00] ;  /* 0x000c00000008783b */ /* 0x000e6c0000004200 */
[----:B------:R-:W-:Y:S08]  /*117d0*/  MUFU.EX2 R93, R93 ;  /* 0x0000005d005d7308 */ /* 0x000ff00000000800 */
[----:B------:R-:W-:Y:S08]  /*117e0*/  MUFU.EX2 R133, R133 ;  /* 0x0000008500857308 */ /* 0x000ff00000000800 */
[----:B------:R-:W4:Y:S08]  /*117f0*/  MUFU.EX2 R142, R142 ;  /* 0x0000008e008e7308 */ /* 0x000f300000000800 */
[----:B------:R-:W-:Y:S08]  /*11800*/  MUFU.EX2 R135, R135 ;  /* 0x0000008700877308 */ /* 0x000ff00000000800 */
[----:B------:R-:W5:Y:S01]  /*11810*/  MUFU.EX2 R144, R144 ;  /* 0x0000009000907308 */ /* 0x000f620000000800 */
[C---:B--2---:R-:W-:Y:S08]  /*11820*/  HMMA.16816.F32 R136, R28.reuse, R20, R136 ;  /* 0x000000141c88723c */ /* 0x044ff00000001888 */
[----:B------:R-:W-:Y:S01]  /*11830*/  HMMA.16816.F32 R24, R28, R22, R24 ;  /* 0x000000161c18723c */ /* 0x000fe20000001818 */
[----:B----4-:R-:W-:Y:S01]  /*11840*/  F2FP.F16.F32.PACK_AB R28, R142, R133 ;  /* 0x000000858e1c723e */ /* 0x010fe200000000ff */
[----:B------:R-:W2:Y:S01]  /*11850*/  LDSM.16.MT88.4 R20, [R82+0x6000] ;  /* 0x006000005214783b */ /* 0x000ea20000004200 */
[----:B------:R-:W-:-:S02]  /*11860*/  F2FP.F16.F32.PACK_AB R29, R95, R102 ;  /* 0x000000665f1d723e */ /* 0x000fc400000000ff */
[----:B------:R-:W-:Y:S02]  /*11870*/  F2FP.F16.F32.PACK_AB R31, R93, R98 ;  /* 0x000000625d1f723e */ /* 0x000fe400000000ff */
[----:B-----5:R-:W-:Y:S01]  /*11880*/  F2FP.F16.F32.PACK_AB R30, R144, R135 ;  /* 0x00000087901e723e */ /* 0x020fe200000000ff */
[-C--:B------:R-:W-:Y:S01]  /*11890*/  FFMA.FTZ R92, R117, R81.reuse, -R80 ;  /* 0x00000051755c7223 */ /* 0x080fe20000010850 */
[-CC-:B------:R-:W-:Y:S01]  /*118a0*/  FFMA.FTZ R141, R202, R81.reuse, -R79.reuse ;  /* 0x00000051ca8d7223 */ /* 0x180fe2000001084f */
[-CC-:B------:R-:W-:Y:S01]  /*118b0*/  FFMA.FTZ R146, R200, R81.reuse, -R79.reuse ;  /* 0x00000051c8927223 */ /* 0x180fe2000001084f */
[----:B------:R-:W-:-:S03]  /*118c0*/  FFMA.FTZ R143, R198, R81, -R79 ;  /* 0x00000051c68f7223 */ /* 0x000fc6000001084f */
[----:B---3--:R-:W-:Y:S01]  /*118d0*/  HMMA.16816.F32 R16, R28, R12, R16 ;  /* 0x0000000c1c10723c */ /* 0x008fe20000001810 */
[----:B------:R-:W-:-:S07]  /*118e0*/  FFMA.FTZ R196, R196, R81, -R79 ;  /* 0x00000051c4c47223 */ /* 0x000fce000001084f */
[C---:B------:R-:W-:Y:S01]  /*118f0*/  HMMA.16816.F32 R4, R28.reuse, R14, R4 ;  /* 0x0000000e1c04723c */ /* 0x040fe20000001804 */
[----:B------:R-:W3:Y:S01]  /*11900*/  LDSM.16.MT88.4 R12, [R0+0x1000] ;  /* 0x00100000000c783b */ /* 0x000ee20000004200 */
[----:B------:R-:W-:Y:S08]  /*11910*/  MUFU.EX2 R92, R92 ;  /* 0x0000005c005c7308 */ /* 0x000ff00000000800 */
[----:B------:R-:W-:Y:S08]  /*11920*/  MUFU.EX2 R91, R91 ;  /* 0x0000005b005b7308 */ /* 0x000ff00000000800 */
[----:B------:R-:W-:Y:S08]  /*11930*/  MUFU.EX2 R89, R89 ;  /* 0x0000005900597308 */ /* 0x000ff00000000800 */
[----:B------:R-:W-:Y:S08]  /*11940*/  MUFU.EX2 R88, R88 ;  /* 0x0000005800587308 */ /* 0x000ff00000000800 */
[----:B------:R-:W-:Y:S08]  /*11950*/  MUFU.EX2 R141, R141 ;  /* 0x0000008d008d7308 */ /* 0x000ff00000000800 */
[----:B------:R-:W4:Y:S08]  /*11960*/  MUFU.EX2 R146, R146 ;  /* 0x0000009200927308 */ /* 0x000f300000000800 */
[----:B------:R-:W-:Y:S08]  /*11970*/  MUFU.EX2 R143, R143 ;  /* 0x0000008f008f7308 */ /* 0x000ff00000000800 */
[----:B------:R-:W5:Y:S01]  /*11980*/  MUFU.EX2 R196, R196 ;  /* 0x000000c400c47308 */ /* 0x000f620000000800 */
[C---:B-1----:R-:W-:Y:S08]  /*11990*/  HMMA.16816.F32 R136, R28.reuse, R8, R136 ;  /* 0x000000081c88723c */ /* 0x042ff00000001888 */
[----:B------:R-:W-:Y:S01]  /*119a0*/  HMMA.16816.F32 R24, R28, R10, R24 ;  /* 0x0000000a1c18723c */ /* 0x000fe20000001818 */
[----:B------:R-:W1:Y:S01]  /*119b0*/  LDSM.16.MT88.4 R8, [R82+0x6400] ;  /* 0x006400005208783b */ /* 0x000e620000004200 */
[----:B----4-:R-:W-:-:S02]  /*119c0*/  F2FP.F16.F32.PACK_AB R28, R146, R141 ;  /* 0x0000008d921c723e */ /* 0x010fc400000000ff */
[----:B------:R-:W-:Y:S02]  /*119d0*/  F2FP.F16.F32.PACK_AB R29, R91, R92 ;  /* 0x0000005c5b1d723e */ /* 0x000fe400000000ff */
[----:B------:R-:W-:Y:S02]  /*119e0*/  F2FP.F16.F32.PACK_AB R31, R88, R89 ;  /* 0x00000059581f723e */ /* 0x000fe400000000ff */
[----:B-----5:R-:W-:Y:S01]  /*119f0*/  F2FP.F16.F32.PACK_AB R30, R196, R143 ;  /* 0x0000008fc41e723e */ /* 0x020fe200000000ff */
[-CC-:B------:R-:W-:Y:S01]  /*11a00*/  FFMA.FTZ R78, R163, R81.reuse, -R80.reuse ;  /* 0x00000051a34e7223 */ /* 0x180fe20000010850 */
[-CC-:B------:R-:W-:Y:S01]  /*11a10*/  FFMA.FTZ R145, R194, R81.reuse, -R79.reuse ;  /* 0x00000051c2917223 */ /* 0x180fe2000001084f */
[-CC-:B------:R-:W-:Y:S01]  /*11a20*/  FFMA.FTZ R192, R192, R81.reuse, -R79.reuse ;  /* 0x00000051c0c07223 */ /* 0x180fe2000001084f */
[-CC-:B------:R-:W-:Y:S01]  /*11a30*/  FFMA.FTZ R147, R190, R81.reuse, -R79.reuse ;  /* 0x00000051be937223 */ /* 0x180fe2000001084f */
[-CC-:B------:R-:W-:Y:S02]  /*11a40*/  FFMA.FTZ R188, R188, R81.reuse, -R79.reuse ;  /* 0x00000051bcbc7223 */ /* 0x180fe4000001084f */
[C---:B--2---:R-:W-:Y:S01]  /*11a50*/  HMMA.16816.F32 R16, R28.reuse, R20, R16 ;  /* 0x000000141c10723c */ /* 0x044fe20000001810 */
[----:B------:R-:W-:Y:S07]  /*11a60*/  MUFU.EX2 R87, R87 ;  /* 0x0000005700577308 */ /* 0x000fee0000000800 */
[C---:B------:R-:W-:Y:S01]  /*11a70*/  HMMA.16816.F32 R4, R28.reuse, R22, R4 ;  /* 0x000000161c04723c */ /* 0x040fe20000001804 */
[----:B------:R-:W2:Y:S01]  /*11a80*/  LDSM.16.MT88.4 R20, [R0+0x1400] ;  /* 0x001400000014783b */ /* 0x000ea20000004200 */
[----:B------:R-:W-:Y:S08]  /*11a90*/  MUFU.EX2 R84, R84 ;  /* 0x0000005400547308 */ /* 0x000ff00000000800 */
[----:B------:R-:W-:Y:S01]  /*11aa0*/  MUFU.EX2 R83, R83 ;  /* 0x0000005300537308 */ /* 0x000fe20000000800 */
[C---:B---3--:R-:W-:Y:S07]  /*11ab0*/  HMMA.16816.F32 R136, R28.reuse, R12, R136 ;  /* 0x0000000c1c88723c */ /* 0x048fee0000001888 */
        /* <DEDUP_REMOVED lines=16> */
[----:B----4-:R-:W-:-:S02]  /*11bc0*/  F2FP.F16.F32.PACK_AB R28, R192, R145 ;  /* 0x00000091c01c723e */ /* 0x010fc400000000ff */
[----:B------:R-:W-:Y:S02]  /*11bd0*/  F2FP.F16.F32.PACK_AB R29, R84, R87 ;  /* 0x00000057541d723e */ /* 0x000fe400000000ff */
[----:B------:R-:W-:Y:S02]  /*11be0*/  F2FP.F16.F32.PACK_AB R31, R78, R83 ;  /* 0x000000534e1f723e */ /* 0x000fe400000000ff */
[----:B-----5:R-:W-:Y:S01]  /*11bf0*/  F2FP.F16.F32.PACK_AB R30, R188, R147 ;  /* 0x00000093bc1e723e */ /* 0x020fe200000000ff */
[----:B------:R-:W-:Y:S08]  /*11c00*/  MUFU.EX2 R77, R77 ;  /* 0x0000004d004d7308 */ /* 0x000ff00000000800 */
        /* <DEDUP_REMOVED lines=17> */
[-CC-:B------:R-:W-:Y:S01]  /*11d20*/  FFMA.FTZ R180, R157, R81.reuse, -R80.reuse ;  /* 0x000000519db47223 */ /* 0x180fe20000010850 */
[-CC-:B------:R-:W-:Y:S01]  /*11d30*/  FFMA.FTZ R73, R173, R81.reuse, -R80.reuse ;  /* 0x00000051ad497223 */ /* 0x180fe20000010850 */
[-CC-:B------:R-:W-:Y:S01]  /*11d40*/  FFMA.FTZ R72, R177, R81.reuse, -R80.reuse ;  /* 0x00000051b1487223 */ /* 0x180fe20000010850 */
[----:B------:R-:W-:-:S03]  /*11d50*/  FFMA.FTZ R71, R179, R81, -R80 ;  /* 0x00000051b3477223 */ /* 0x000fc60000010850 */
[----:B---3--:R-:W-:Y:S01]  /*11d60*/  HMMA.16816.F32 R16, R28, R12, R16 ;  /* 0x0000000c1c10723c */ /* 0x008fe20000001810 */
        /* <DEDUP_REMOVED lines=68> */
[----:B------:R-:W-:Y:S01]  /*121b0*/  FFMA.FTZ R170, R251, R131, R170 ;  /* 0x00000083fbaa7223 */ /* 0x000fe200000100aa */
[----:B------:R-:W-:Y:S01]  /*121c0*/  FFMA.FTZ R242, R242, R125, R123 ;  /* 0x0000007df2f27223 */ /* 0x000fe2000001007b */
[----:B--2---:R-:W-:Y:S01]  /*121d0*/  HMMA.16816.F32 R136, R28, R20, R136 ;  /* 0x000000141c88723c */ /* 0x004fe20000001888 */
[----:B----4-:R-:W-:Y:S01]  /*121e0*/  F2FP.F16.F32.PACK_AB R20, R158, R153 ;  /* 0x000000999e14723e */ /* 0x010fe200000000ff */
[----:B------:R-:W-:Y:S01]  /*121f0*/  FADD.FTZ R123, R119, R170 ;  /* 0x000000aa777b7221 */ /* 0x000fe20000010000 */
[----:B------:R-:W-:Y:S01]  /*12200*/  F2FP.F16.F32.PACK_AB R21, R64, R65 ;  /* 0x000000414015723e */ /* 0x000fe200000000ff */
[----:B------:R-:W-:-:S04]  /*12210*/  FADD.FTZ R121, R121, R242 ;  /* 0x000000f279797221 */ /* 0x000fc80000010000 */
[----:B------:R-:W-:Y:S01]  /*12220*/  HMMA.16816.F32 R24, R28, R22, R24 ;  /* 0x000000161c18723c */ /* 0x000fe20000001818 */
[----:B------:R-:W-:Y:S01]  /*12230*/  F2FP.F16.F32.PACK_AB R23, R62, R63 ;  /* 0x0000003f3e17723e */ /* 0x000fe200000000ff */
[----:B------:R-:W-:Y:S01]  /*12240*/  FADD.FTZ R122, R122, R123 ;  /* 0x0000007b7a7a7221 */ /* 0x000fe20000010000 */
[----:B------:R-:W-:Y:S01]  /*12250*/  FADD.FTZ R124, R124, R121 ;  /* 0x000000797c7c7221 */ /* 0x000fe20000010000 */
[----:B------:R-:W2:Y:S01]  /*12260*/  LDSM.16.MT88.4 R28, [R82+0x7800] ;  /* 0x00780000521c783b */ /* 0x000ea20000004200 */
[----:B-----5:R-:W-:Y:S01]  /*12270*/  F2FP.F16.F32.PACK_AB R22, R171, R156 ;  /* 0x0000009cab16723e */ /* 0x020fe200000000ff */
[----:B------:R-:W-:Y:S01]  /*12280*/  FADD.FTZ R113, R113, R122 ;  /* 0x0000007a71717221 */ /* 0x000fe20000010000 */
[----:B------:R-:W-:-:S05]  /*12290*/  FADD.FTZ R115, R115, R124 ;  /* 0x0000007c73737221 */ /* 0x000fca0000010000 */
[----:B---3--:R-:W-:Y:S01]  /*122a0*/  HMMA.16816.F32 R16, R20, R12, R16 ;  /* 0x0000000c1410723c */ /* 0x008fe20000001810 */
[----:B------:R-:W-:Y:S01]  /*122b0*/  FADD.FTZ R122, R116, R113 ;  /* 0x00000071747a7221 */ /* 0x000fe20000010000 */
[----:B------:R-:W-:-:S06]  /*122c0*/  FADD.FTZ R118, R118, R115 ;  /* 0x0000007376767221 */ /* 0x000fcc0000010000 */
[C---:B------:R-:W-:Y:S01]  /*122d0*/  HMMA.16816.F32 R4, R20.reuse, R14, R4 ;  /* 0x0000000e1404723c */ /* 0x040fe20000001804 */
[----:B------:R-:W3:Y:S01]  /*122e0*/  LDSM.16.MT88.4 R12, [R0+0x2800] ;  /* 0x00280000000c783b */ /* 0x000ee20000004200 */
[----:B------:R-:W-:Y:S01]  /*122f0*/  FADD.FTZ R107, R107, R122 ;  /* 0x0000007a6b6b7221 */ /* 0x000fe20000010000 */
[----:B------:R-:W-:Y:S01]  /*12300*/  FADD.FTZ R118, R105, R118 ;  /* 0x0000007669767221 */ /* 0x000fe20000010000 */
        /* <DEDUP_REMOVED lines=14> */
[----:B------:R-:W-:Y:S01]  /*123f0*/  MUFU.EX2 R60, R60 ;  /* 0x0000003c003c7308 */ /* 0x000fe20000000800 */
[----:B------:R-:W-:Y:S01]  /*12400*/  FADD.FTZ R110, R110, R103 ;  /* 0x000000676e6e7221 */ /* 0x000fe20000010000 */
[----:B------:R-:W-:-:S02]  /*12410*/  FADD.FTZ R127, R127, R126 ;  /* 0x0000007e7f7f7221 */ /* 0x000fc40000010000 */
[----:B------:R-:W-:Y:S01]  /*12420*/  HMMA.16816.F32 R24, R20, R10, R24 ;  /* 0x0000000a1418723c */ /* 0x000fe20000001818 */
[----:B------:R-:W1:Y:S03]  /*12430*/  LDSM.16.MT88.4 R20, [R82+0x7c00] ;  /* 0x007c00005214783b */ /* 0x000e660000004200 */
        /* <DEDUP_REMOVED lines=8> */
[-CC-:B------:R-:W-:Y:S01]  /*124c0*/  FFMA.FTZ R57, R211, R81.reuse, -R80.reuse ;  /* 0x00000051d3397223 */ /* 0x180fe20000010850 */
[-C--:B------:R-:W-:Y:S01]  /*124d0*/  FFMA.FTZ R56, R213, R81.reuse, -R80 ;  /* 0x00000051d5387223 */ /* 0x080fe20000010850 */
[----:B------:R-:W-:Y:S01]  /*124e0*/  FADD.FTZ R106, R106, R99 ;  /* 0x000000636a6a7221 */ /* 0x000fe20000010000 */
[----:B------:R-:W-:Y:S01]  /*124f0*/  FADD.FTZ R129, R129, R132 ;  /* 0x0000008481817221 */ /* 0x000fe20000010000 */
[-C--:B------:R-:W-:Y:S01]  /*12500*/  FFMA.FTZ R55, R237, R81.reuse, -R80 ;  /* 0x00000051ed377223 */ /* 0x080fe20000010850 */
[-CC-:B------:R-:W-:Y:S01]  /*12510*/  FFMA.FTZ R112, R112, R81.reuse, -R79.reuse ;  /* 0x0000005170707223 */ /* 0x180fe2000001084f */
[-CC-:B------:R-:W-:Y:S01]  /*12520*/  FFMA.FTZ R100, R100, R81.reuse, -R79.reuse ;  /* 0x0000005164647223 */ /* 0x180fe2000001084f */
[-CC-:B------:R-:W-:Y:S01]  /*12530*/  FFMA.FTZ R108, R108, R81.reuse, -R79.reuse ;  /* 0x000000516c6c7223 */ /* 0x180fe2000001084f */
[----:B------:R-:W-:Y:S01]  /*12540*/  FFMA.FTZ R104, R104, R81, -R79 ;  /* 0x0000005168687223 */ /* 0x000fe2000001084f */
[----:B----4-:R-:W-:Y:S01]  /*12550*/  F2FP.F16.F32.PACK_AB R8, R131, R148 ;  /* 0x000000948308723e */ /* 0x010fe200000000ff */
[----:B------:R-:W-:Y:S01]  /*12560*/  FADD.FTZ R97, R97, R106 ;  /* 0x0000006a61617221 */ /* 0x000fe20000010000 */
[----:B------:R-:W-:Y:S01]  /*12570*/  F2FP.F16.F32.PACK_AB R9, R60, R61 ;  /* 0x0000003d3c09723e */ /* 0x000fe200000000ff */
[----:B------:R-:W-:Y:S01]  /*12580*/  FADD.FTZ R134, R134, R129 ;  /* 0x0000008186867221 */ /* 0x000fe20000010000 */
[----:B------:R-:W-:-:S02]  /*12590*/  F2FP.F16.F32.PACK_AB R11, R58, R59 ;  /* 0x0000003b3a0b723e */ /* 0x000fc400000000ff */
[----:B-----5:R-:W-:Y:S01]  /*125a0*/  F2FP.F16.F32.PACK_AB R10, R120, R119 ;  /* 0x00000077780a723e */ /* 0x020fe200000000ff */
[----:B------:R-:W-:Y:S01]  /*125b0*/  MUFU.EX2 R57, R57 ;  /* 0x0000003900397308 */ /* 0x000fe20000000800 */
[----:B------:R-:W-:Y:S01]  /*125c0*/  FADD.FTZ R102, R102, R97 ;  /* 0x0000006166667221 */ /* 0x000fe20000010000 */
[----:B------:R-:W-:-:S06]  /*125d0*/  FADD.FTZ R133, R133, R134 ;  /* 0x0000008685857221 */ /* 0x000fcc0000010000 */
[----:B------:R-:W-:Y:S01]  /*125e0*/  MUFU.EX2 R56, R56 ;  /* 0x0000003800387308 */ /* 0x000fe20000000800 */
[----:B--2---:R-:W-:Y:S01]  /*125f0*/  HMMA.16816.F32 R16, R8, R28, R16 ;  /* 0x0000001c0810723c */ /* 0x004fe20000001810 */
[----:B------:R-:W-:-:S06]  /*12600*/  FADD.FTZ R142, R142, R133 ;  /* 0x000000858e8e7221 */ /* 0x000fcc0000010000 */
[----:B------:R-:W-:Y:S01]  /*12610*/  MUFU.EX2 R55, R55 ;  /* 0x0000003700377308 */ /* 0x000fe20000000800 */
[----:B---3--:R-:W-:Y:S01]  /*12620*/  HMMA.16816.F32 R136, R8, R12, R136 ;  /* 0x0000000c0888723c */ /* 0x008fe20000001888 */
        /* <DEDUP_REMOVED lines=8> */
[C---:B------:R-:W-:Y:S01]  /*126b0*/  HMMA.16816.F32 R4, R8.reuse, R30, R4 ;  /* 0x0000001e0804723c */ /* 0x040fe20000001804 */
[----:B------:R-:W4:Y:S01]  /*126c0*/  LDSM.16.MT88.4 R28, [R0+0x2c00] ;  /* 0x002c0000001c783b */ /* 0x000f220000004200 */
[----:B------:R-:W-:Y:S01]  /*126d0*/  FADD.FTZ R93, R93, R98 ;  /* 0x000000625d5d7221 */ /* 0x000fe20000010000 */
[----:B------:R-:W-:Y:S01]  /*126e0*/  FADD.FTZ R144, R144, R135 ;  /* 0x0000008790907221 */ /* 0x000fe20000010000 */
[----:B--2---:R-:W-:Y:S01]  /*126f0*/  F2FP.F16.F32.PACK_AB R12, R103, R112 ;  /* 0x00000070670c723e */ /* 0x004fe200000000ff */
[----:B------:R-:W-:Y:S01]  /*12700*/  FFMA.FTZ R101, R187, R81, -R80 ;  /* 0x00000051bb657223 */ /* 0x000fe20000010850 */
[----:B------:R-:W-:Y:S01]  /*12710*/  F2FP.F16.F32.PACK_AB R13, R56, R57 ;  /* 0x00000039380d723e */ /* 0x000fe200000000ff */
[----:B------:R-:W-:Y:S01]  /*12720*/  FADD.FTZ R92, R92, R93 ;  /* 0x0000005d5c5c7221 */ /* 0x000fe20000010000 */
[----:B------:R-:W-:Y:S01]  /*12730*/  HMMA.16816.F32 R24, R8, R14, R24 ;  /* 0x0000000e0818723c */ /* 0x000fe20000001818 */
[----:B------:R-:W-:Y:S01]  /*12740*/  F2FP.F16.F32.PACK_AB R15, R54, R55 ;  /* 0x00000037360f723e */ /* 0x000fe200000000ff */
[----:B------:R-:W-:Y:S01]  /*12750*/  FADD.FTZ R141, R141, R144 ;  /* 0x000000908d8d7221 */ /* 0x000fe20000010000 */
[----:B------:R-:W-:Y:S01]  /*12760*/  FADD.FTZ R92, R91, R92 ;  /* 0x0000005c5b5c7221 */ /* 0x000fe20000010000 */
[----:B------:R-:W2:Y:S01]  /*12770*/  LDSM.16.MT88.4 R8, [R82+0x8000] ;  /* 0x008000005208783b */ /* 0x000ea20000004200 */
[----:B---3--:R-:W-:Y:S01]  /*12780*/  F2FP.F16.F32.PACK_AB R14, R100, R99 ;  /* 0x00000063640e723e */ /* 0x008fe200000000ff */
[----:B------:R-:W-:Y:S01]  /*12790*/  FADD.FTZ R146, R146, R141 ;  /* 0x0000008d92927221 */ /* 0x000fe20000010000 */
[-CC-:B------:R-:W-:Y:S01]  /*127a0*/  FFMA.FTZ R94, R94, R81.reuse, -R79.reuse ;  /* 0x000000515e5e7223 */ /* 0x180fe2000001084f */
[-CC-:B------:R-:W-:Y:S01]  /*127b0*/  FFMA.FTZ R90, R90, R81.reuse, -R79.reuse ;  /* 0x000000515a5a7223 */ /* 0x180fe2000001084f */
[----:B------:R-:W-:Y:S01]  /*127c0*/  FFMA.FTZ R96, R96, R81, -R79 ;  /* 0x0000005160607223 */ /* 0x000fe2000001084f */
[----:B------:R-:W-:Y:S01]  /*127d0*/  FADD.FTZ R143, R143, R146 ;  /* 0x000000928f8f7221 */ /* 0x000fe20000010000 */
[----:B------:R-:W-:Y:S01]  /*127e0*/  MUFU.EX2 R53, R53 ;  /* 0x0000003500357308 */ /* 0x000fe20000000800 */
[----:B-1----:R-:W-:Y:S01]  /*127f0*/  HMMA.16816.F32 R16, R12, R20, R16 ;  /* 0x000000140c10723c */ /* 0x002fe20000001810 */
[----:B------:R-:W-:Y:S01]  /*12800*/  FADD.FTZ R21, R89, R92 ;  /* 0x0000005c59157221 */ /* 0x000fe20000010000 */
[----:B------:R-:W-:-:S05]  /*12810*/  FADD.FTZ R196, R196, R143 ;  /* 0x0000008fc4c47221 */ /* 0x000fca0000010000 */
[----:B------:R-:W-:Y:S01]  /*12820*/  MUFU.EX2 R52, R52 ;  /* 0x0000003400347308 */ /* 0x000fe20000000800 */
[----:B------:R-:W-:Y:S01]  /*12830*/  FADD.FTZ R88, R88, R21 ;  /* 0x0000001558587221 */ /* 0x000fe20000010000 */
[----:B------:R-:W-:-:S06]  /*12840*/  FADD.FTZ R145, R145, R196 ;  /* 0x000000c491917221 */ /* 0x000fcc0000010000 */
        /* <DEDUP_REMOVED lines=14> */
[C---:B------:R-:W-:Y:S01]  /*12930*/  HMMA.16816.F32 R4, R12.reuse, R22, R4 ;  /* 0x000000160c04723c */ /* 0x040fe20000001804 */
[----:B------:R-:W1:Y:S01]  /*12940*/  LDSM.16.MT88.4 R20, [R0+0x3000] ;  /* 0x003000000014783b */ /* 0x000e620000004200 */
[----:B------:R-:W-:Y:S01]  /*12950*/  FADD.FTZ R161, R161, R188 ;  /* 0x000000bca1a17221 */ /* 0x000fe20000010000 */
[----:B------:R-:W-:Y:S01]  /*12960*/  FADD.FTZ R77, R77, R78 ;  /* 0x0000004e4d4d7221 */ /* 0x000fe20000010000 */
[----:B------:R-:W-:Y:S01]  /*12970*/  MUFU.EX2 R101, R101 ;  /* 0x0000006500657308 */ /* 0x000fe20000000800 */
[----:B------:R-:W-:Y:S01]  /*12980*/  FFMA.FTZ R46, R46, R81, -R79 ;  /* 0x000000512e2e7223 */ /* 0x000fe2000001084f */
[----:B------:R-:W-:Y:S01]  /*12990*/  FADD.FTZ R184, R184, R161 ;  /* 0x000000a1b8b87221 */ /* 0x000fe20000010000 */
[----:B------:R-:W-:Y:S01]  /*129a0*/  FADD.FTZ R76, R76, R77 ;  /* 0x0000004d4c4c7221 */ /* 0x000fe20000010000 */
[----:B----4-:R-:W-:Y:S04]  /*129b0*/  HMMA.16816.F32 R136, R12, R28, R136 ;  /* 0x0000001c0c88723c */ /* 0x010fe80000001888 */
[----:B------:R-:W-:Y:S01]  /*129c0*/  MUFU.EX2 R140, R140 ;  /* 0x0000008c008c7308 */ /* 0x000fe20000000800 */
[----:B------:R-:W-:Y:S01]  /*129d0*/  FADD.FTZ R75, R75, R76 ;  /* 0x0000004c4b4b7221 */ /* 0x000fe20000010000 */
[----:B------:R-:W-:-:S06]  /*129e0*/  FADD.FTZ R163, R163, R184 ;  /* 0x000000b8a3a37221 */ /* 0x000fcc0000010000 */
[----:B------:R-:W-:Y:S01]  /*129f0*/  MUFU.EX2 R180, R180 ;  /* 0x000000b400b47308 */ /* 0x000fe20000000800 */
[----:B------:R-:W-:Y:S01]  /*12a00*/  HMMA.16816.F32 R24, R12, R30, R24 ;  /* 0x0000001e0c18723c */ /* 0x000fe20000001818 */
[----:B------:R-:W3:Y:S01]  /*12a10*/  LDSM.16.MT88.4 R28, [R82+0x8400] ;  /* 0x00840000521c783b */ /* 0x000ee20000004200 */
[-CC-:B------:R-:W-:Y:S01]  /*12a20*/  FFMA.FTZ R155, R155, R81.reuse, -R80.reuse ;  /* 0x000000519b9b7223 */ /* 0x180fe20000010850 */
[-CC-:B------:R-:W-:Y:S01]  /*12a30*/  FFMA.FTZ R149, R149, R81.reuse, -R80.reuse ;  /* 0x0000005195957223 */ /* 0x180fe20000010850 */
[-C--:B------:R-:W-:Y:S01]  /*12a40*/  FFMA.FTZ R116, R109, R81.reuse, -R80 ;  /* 0x000000516d747223 */ /* 0x080fe20000010850 */
[-CC-:B------:R-:W-:Y:S01]  /*12a50*/  FFMA.FTZ R45, R45, R81.reuse, -R79.reuse ;  /* 0x000000512d2d7223 */ /* 0x180fe2000001084f */
[-CC-:B------:R-:W-:Y:S01]  /*12a60*/  FFMA.FTZ R44, R44, R81.reuse, -R79.reuse ;  /* 0x000000512c2c7223 */ /* 0x180fe2000001084f */
[----:B------:R-:W-:Y:S01]  /*12a70*/  MUFU.EX2 R95, R96 ;  /* 0x00000060005f7308 */ /* 0x000fe20000000800 */
[-CC-:B------:R-:W-:Y:S01]  /*12a80*/  FFMA.FTZ R43, R43, R81.reuse, -R79.reuse ;  /* 0x000000512b2b7223 */ /* 0x180fe2000001084f */
[----:B------:R-:W-:-:S06]  /*12a90*/  FFMA.FTZ R42, R42, R81, -R79 ;  /* 0x000000512a2a7223 */ /* 0x000fcc000001084f */
[----:B------:R-:W-:Y:S01]  /*12aa0*/  MUFU.EX2 R162, R162 ;  /* 0x000000a200a27308 */ /* 0x000fe20000000800 */
[-CC-:B------:R-:W-:Y:S01]  /*12ab0*/  FFMA.FTZ R37, R37, R81.reuse, -R80.reuse ;  /* 0x0000005125257223 */ /* 0x180fe20000010850 */
[-CC-:B------:R-:W-:Y:S01]  /*12ac0*/  FFMA.FTZ R36, R36, R81.reuse, -R80.reuse ;  /* 0x0000005124247223 */ /* 0x180fe20000010850 */
[-CC-:B------:R-:W-:Y:S01]  /*12ad0*/  FFMA.FTZ R41, R41, R81.reuse, -R79.reuse ;  /* 0x0000005129297223 */ /* 0x180fe2000001084f */
[-CC-:B------:R-:W-:Y:S01]  /*12ae0*/  FFMA.FTZ R40, R40, R81.reuse, -R79.reuse ;  /* 0x0000005128287223 */ /* 0x180fe2000001084f */
[-CC-:B------:R-:W-:Y:S01]  /*12af0*/  FFMA.FTZ R39, R39, R81.reuse, -R79.reuse ;  /* 0x0000005127277223 */ /* 0x180fe2000001084f */
[-C--:B------:R-:W-:Y:S01]  /*12b00*/  FFMA.FTZ R242, R38, R81.reuse, -R79 ;  /* 0x0000005126f27223 */ /* 0x080fe2000001084f */
[-CC-:B------:R-:W-:Y:S01]  /*12b10*/  FFMA.FTZ R251, R35, R81.reuse, -R80.reuse ;  /* 0x0000005123fb7223 */ /* 0x180fe20000010850 */
[----:B------:R-:W4:Y:S01]  /*12b20*/  MUFU.EX2 R94, R94 ;  /* 0x0000005e005e7308 */ /* 0x000f220000000800 */
[----:B------:R-:W-:Y:S01]  /*12b30*/  FFMA.FTZ R85, R85, R81, -R80 ;  /* 0x0000005155557223 */ /* 0x000fe20000010850 */
[----:B------:R-:W-:Y:S06]  /*12b40*/  LDSM.16.MT88.4 R132, [R0+0x3c00] ;  /* 0x003c00000084783b */ /* 0x000fec0000004200 */
[----:B------:R-:W-:Y:S08]  /*12b50*/  MUFU.EX2 R90, R90 ;  /* 0x0000005a005a7308 */ /* 0x000ff00000000800 */
[----:B------:R-:W5:Y:S01]  /*12b60*/  MUFU.EX2 R89, R89 ;  /* 0x0000005900597308 */ /* 0x000f620000000800 */
[----:B------:R-:W-:Y:S01]  /*12b70*/  FADD.FTZ R74, R74, R75 ;  /* 0x0000004b4a4a7221 */ /* 0x000fe20000010000 */
[----:B------:R-:W-:-:S03]  /*12b80*/  FADD.FTZ R182, R182, R163 ;  /* 0x000000a3b6b67221 */ /* 0x000fc60000010000 */
[----:B------:R-:W-:Y:S01]  /*12b90*/  FADD.FTZ R73, R73, R74 ;  /* 0x0000004a49497221 */ /* 0x000fe20000010000 */
[----:B------:R-:W-:Y:S01]  /*12ba0*/  FADD.FTZ R157, R157, R182 ;  /* 0x000000b69d9d7221 */ /* 0x000fe20000010000 */
[----:B----4-:R-:W-:Y:S02]  /*12bb0*/  F2FP.F16.F32.PACK_AB R12, R94, R95 ;  /* 0x0000005f5e0c723e */ /* 0x010fe400000000ff */
[----:B------:R-:W-:Y:S01]  /*12bc0*/  F2FP.F16.F32.PACK_AB R13, R52, R53 ;  /* 0x00000035340d723e */ /* 0x000fe200000000ff */
[----:B------:R-:W-:Y:S01]  /*12bd0*/  FADD.FTZ R72, R72, R73 ;  /* 0x0000004948487221 */ /* 0x000fe20000010000 */
[----:B------:R-:W-:Y:S01]  /*12be0*/  F2FP.F16.F32.PACK_AB R15, R101, R50 ;  /* 0x00000032650f723e */ /* 0x000fe200000000ff */
[----:B------:R-:W-:Y:S01]  /*12bf0*/  FADD.FTZ R157, R176, R157 ;  /* 0x0000009db09d7221 */ /* 0x000fe20000010000 */
[----:B------:R-:W-:Y:S01]  /*12c00*/  MUFU.EX2 R117, R117 ;  /* 0x0000007500757308 */ /* 0x000fe20000000800 */
[----:B-----5:R-:W-:Y:S01]  /*12c10*/  F2FP.F16.F32.PACK_AB R14, R89, R90 ;  /* 0x0000005a590e723e */ /* 0x020fe200000000ff */
[----:B------:R-:W-:Y:S01]  /*12c20*/  FADD.FTZ R71, R71, R72 ;  /* 0x0000004847477221 */ /* 0x000fe20000010000 */
[----:B------:R-:W-:-:S05]  /*12c30*/  FADD.FTZ R174, R174, R157 ;  /* 0x0000009daeae7221 */ /* 0x000fca0000010000 */
[----:B------:R-:W-:Y:S01]  /*12c40*/  MUFU.EX2 R159, R159 ;  /* 0x0000009f009f7308 */ /* 0x000fe20000000800 */
[----:B------:R-:W-:Y:S01]  /*12c50*/  FADD.FTZ R70, R70, R71 ;  /* 0x0000004746467221 */ /* 0x000fe20000010000 */
[----:B------:R-:W-:Y:S01]  /*12c60*/  FADD.FTZ R174, R165, R174 ;  /* 0x000000aea5ae7221 */ /* 0x000fe20000010000 */
[----:B--2---:R-:W-:Y:S05]  /*12c70*/  HMMA.16816.F32 R16, R12, R8, R16 ;  /* 0x000000080c10723c */ /* 0x004fea0000001810 */
[----:B------:R-:W-:Y:S08]  /*12c80*/  MUFU.EX2 R49, R49 ;  /* 0x0000003100317308 */ /* 0x000ff00000000800 */
[----:B------:R-:W2:Y:S08]  /*12c90*/  MUFU.EX2 R48, R48 ;  /* 0x0000003000307308 */ /* 0x000eb00000000800 */
[----:B------:R-:W-:Y:S08]  /*12ca0*/  MUFU.EX2 R47, R47 ;  /* 0x0000002f002f7308 */ /* 0x000ff00000000800 */
[----:B------:R-:W4:Y:S01]  /*12cb0*/  MUFU.EX2 R46, R46 ;  /* 0x0000002e002e7308 */ /* 0x000f220000000800 */
[----:B------:R-:W-:Y:S01]  /*12cc0*/  FADD.FTZ R69, R69, R70 ;  /* 0x0000004645457221 */ /* 0x000fe20000010000 */
[----:B------:R-:W-:-:S03]  /*12cd0*/  FADD.FTZ R167, R167, R174 ;  /* 0x000000aea7a77221 */ /* 0x000fc60000010000 */
[----:B------:R-:W-:Y:S01]  /*12ce0*/  FADD.FTZ R68, R68, R69 ;  /* 0x0000004544447221 */ /* 0x000fe20000010000 */
[----:B------:R-:W-:Y:S01]  /*12cf0*/  FADD.FTZ R167, R166, R167 ;  /* 0x000000a7a6a77221 */ /* 0x000fe20000010000 */
[----:B------:R-:W-:Y:S01]  /*12d00*/  HMMA.16816.F32 R4, R12, R10, R4 ;  /* 0x0000000a0c04723c */ /* 0x000fe20000001804 */
[----:B------:R-:W5:Y:S01]  /*12d10*/  LDSM.16.MT88.4 R8, [R0+0x3400] ;  /* 0x003400000008783b */ /* 0x000f620000004200 */
[----:B------:R-:W-:-:S06]  /*12d20*/  FADD.FTZ R67, R67, R68 ;  /* 0x0000004443437221 */ /* 0x000fcc0000010000 */
[----:B-1----:R-:W-:Y:S01]  /*12d30*/  HMMA.16816.F32 R136, R12, R20, R136 ;  /* 0x000000140c88723c */ /* 0x002fe20000001888 */
[----:B------:R-:W-:Y:S01]  /*12d40*/  FADD.FTZ R20, R164, R167 ;  /* 0x000000a7a4147221 */ /* 0x000fe20000010000 */
[----:B------:R-:W-:-:S06]  /*12d50*/  FADD.FTZ R66, R66, R67 ;  /* 0x0000004342427221 */ /* 0x000fcc0000010000 */
[----:B------:R-:W-:Y:S01]  /*12d60*/  HMMA.16816.F32 R24, R12, R22, R24 ;  /* 0x000000160c18723c */ /* 0x000fe20000001818 */
[----:B--2---:R-:W-:Y:S02]  /*12d70*/  F2FP.F16.F32.PACK_AB R12, R48, R49 ;  /* 0x00000031300c723e */ /* 0x004fe400000000ff */
[----:B------:R-:W-:Y:S02]  /*12d80*/  F2FP.F16.F32.PACK_AB R13, R140, R117 ;  /* 0x000000758c0d723e */ /* 0x000fe400000000ff */
[----:B----4-:R-:W-:Y:S02]  /*12d90*/  F2FP.F16.F32.PACK_AB R14, R46, R47 ;  /* 0x0000002f2e0e723e */ /* 0x010fe400000000ff */
[----:B------:R-:W-:Y:S01]  /*12da0*/  F2FP.F16.F32.PACK_AB R15, R180, R159 ;  /* 0x0000009fb40f723e */ /* 0x000fe200000000ff */
[----:B------:R-:W-:Y:S01]  /*12db0*/  FADD.FTZ R20, R169, R20 ;  /* 0x00000014a9147221 */ /* 0x000fe20000010000 */
[----:B------:R-:W-:-:S05]  /*12dc0*/  FADD.FTZ R65, R65, R66 ;  /* 0x0000004241417221 */ /* 0x000fca0000010000 */
        /* <DEDUP_REMOVED lines=17> */
[----:B------:R-:W-:Y:S01]  /*12ee0*/  MUFU.EX2 R155, R155 ;  /* 0x0000009b009b7308 */ /* 0x000fe20000000800 */
[----:B------:R-:W-:Y:S02]  /*12ef0*/  FADD.FTZ R57, R57, R58 ;  /* 0x0000003a39397221 */ /* 0x000fe40000010000 */
[----:B------:R-:W-:-:S05]  /*12f00*/  FADD.FTZ R112, R112, R119 ;  /* 0x0000007770707221 */ /* 0x000fca0000010000 */
[----:B------:R-:W-:Y:S01]  /*12f10*/  MUFU.EX2 R149, R149 ;  /* 0x0000009500957308 */ /* 0x000fe20000000800 */
[----:B------:R-:W-:Y:S01]  /*12f20*/  FADD.FTZ R56, R56, R57 ;  /* 0x0000003938387221 */ /* 0x000fe20000010000 */
[----:B------:R-:W-:-:S06]  /*12f30*/  FADD.FTZ R112, R103, R112 ;  /* 0x0000007067707221 */ /* 0x000fcc0000010000 */
[----:B------:R-:W-:Y:S01]  /*12f40*/  MUFU.EX2 R116, R116 ;  /* 0x0000007400747308 */ /* 0x000fe20000000800 */
[C---:B------:R-:W-:Y:S01]  /*12f50*/  HMMA.16816.F32 R4, R12.reuse, R30, R4 ;  /* 0x0000001e0c04723c */ /* 0x040fe20000001804 */
[----:B------:R-:W2:Y:S06]  /*12f60*/  LDSM.16.MT88.4 R28, [R0+0x3800] ;  /* 0x00380000001c783b */ /* 0x000eac0000004200 */
[----:B------:R-:W-:Y:S08]  /*12f70*/  MUFU.EX2 R45, R45 ;  /* 0x0000002d002d7308 */ /* 0x000ff00000000800 */
[----:B------:R-:W3:Y:S08]  /*12f80*/  MUFU.EX2 R44, R44 ;  /* 0x0000002c002c7308 */ /* 0x000ef00000000800 */
[----:B------:R-:W-:Y:S08]  /*12f90*/  MUFU.EX2 R43, R43 ;  /* 0x0000002b002b7308 */ /* 0x000ff00000000800 */
[----:B------:R-:W4:Y:S01]  /*12fa0*/  MUFU.EX2 R42, R42 ;  /* 0x0000002a002a7308 */ /* 0x000f220000000800 */
[----:B------:R-:W-:Y:S01]  /*12fb0*/  FADD.FTZ R55, R55, R56 ;  /* 0x0000003837377221 */ /* 0x000fe20000010000 */
[----:B------:R-:W-:Y:S01]  /*12fc0*/  FADD.FTZ R99, R99, R112 ;  /* 0x0000007063637221 */ /* 0x000fe20000010000 */
[----:B-----5:R-:W-:Y:S02]  /*12fd0*/  HMMA.16816.F32 R136, R12, R8, R136 ;  /* 0x000000080c88723c */ /* 0x020fe40000001888 */
[----:B------:R-:W-:Y:S01]  /*12fe0*/  FADD.FTZ R54, R54, R55 ;  /* 0x0000003736367221 */ /* 0x000fe20000010000 */
[----:B------:R-:W-:-:S03]  /*12ff0*/  FADD.FTZ R100, R100, R99 ;  /* 0x0000006364647221 */ /* 0x000fc60000010000 */
[----:B------:R-:W-:Y:S02]  /*13000*/  FADD.FTZ R53, R53, R54 ;  /* 0x0000003635357221 */ /* 0x000fe40000010000 */
[----:B------:R-:W-:Y:S01]  /*13010*/  HMMA.16816.F32 R24, R12, R10, R24 ;  /* 0x0000000a0c18723c */ /* 0x000fe20000001818 */
[----:B------:R-:W5:Y:S01]  /*13020*/  LDSM.16.MT88.4 R8, [R82+0x8c00] ;  /* 0x008c00005208783b */ /* 0x000f620000004200 */
[----:B---3--:R-:W-:Y:S01]  /*13030*/  F2FP.F16.F32.PACK_AB R12, R44, R45 ;  /* 0x0000002d2c0c723e */ /* 0x008fe200000000ff */
[----:B------:R-:W-:Y:S01]  /*13040*/  FADD.FTZ R95, R95, R100 ;  /* 0x000000645f5f7221 */ /* 0x000fe20000010000 */
[----:B------:R-:W-:Y:S02]  /*13050*/  F2FP.F16.F32.PACK_AB R13, R162, R155 ;  /* 0x0000009ba20d723e */ /* 0x000fe400000000ff */
[----:B----4-:R-:W-:Y:S02]  /*13060*/  F2FP.F16.F32.PACK_AB R14, R42, R43 ;  /* 0x0000002b2a0e723e */ /* 0x010fe400000000ff */
[----:B------:R-:W-:Y:S01]  /*13070*/  F2FP.F16.F32.PACK_AB R15, R116, R149 ;  /* 0x00000095740f723e */ /* 0x000fe200000000ff */
[----:B------:R-:W-:Y:S01]  /*13080*/  FADD.FTZ R53, R52, R53 ;  /* 0x0000003534357221 */ /* 0x000fe20000010000 */
[----:B------:R-:W-:-:S04]  /*13090*/  FADD.FTZ R95, R94, R95 ;  /* 0x0000005f5e5f7221 */ /* 0x000fc80000010000 */
[----:B------:R-:W-:Y:S01]  /*130a0*/  FADD.FTZ R90, R90, R95 ;  /* 0x0000005f5a5a7221 */ /* 0x000fe20000010000 */
[C---:B-1----:R-:W-:Y:S01]  /*130b0*/  HMMA.16816.F32 R16, R12.reuse, R20, R16 ;  /* 0x000000140c10723c */ /* 0x042fe20000001810 */
[----:B------:R-:W-:Y:S02]  /*130c0*/  FADD.FTZ R20, R50, R53 ;  /* 0x0000003532147221 */ /* 0x000fe40000010000 */
[----:B------:R-:W-:Y:S02]  /*130d0*/  FADD.FTZ R90, R89, R90 ;  /* 0x0000005a595a7221 */ /* 0x000fe40000010000 */
[----:B------:R-:W-:Y:S01]  /*130e0*/  FADD.FTZ R20, R101, R20 ;  /* 0x0000001465147221 */ /* 0x000fe20000010000 */
[----:B------:R-:W-:Y:S01]  /*130f0*/  MUFU.EX2 R84, R85 ;  /* 0x0000005500547308 */ /* 0x000fe20000000800 */
[----:B------:R-:W-:Y:S02]  /*13100*/  FADD.FTZ R49, R49, R90 ;  /* 0x0000005a31317221 */ /* 0x000fe40000010000 */
[----:B------:R-:W-:Y:S01]  /*13110*/  FADD.FTZ R117, R117, R20 ;  /* 0x0000001475757221 */ /* 0x000fe20000010000 */
[----:B------:R-:W-:Y:S04]  /*13120*/  HMMA.16816.F32 R4, R12, R22, R4 ;  /* 0x000000160c04723c */ /* 0x000fe80000001804 */
[----:B------:R-:W-:Y:S01]  /*13130*/  MUFU.EX2 R37, R37 ;  /* 0x0000002500257308 */ /* 0x000fe20000000800 */
[----:B------:R-:W-:Y:S01]  /*13140*/  FADD.FTZ R140, R140, R117 ;  /* 0x000000758c8c7221 */ /* 0x000fe20000010000 */
[----:B------:R-:W-:-:S06]  /*13150*/  FADD.FTZ R48, R48, R49 ;  /* 0x0000003130307221 */ /* 0x000fcc0000010000 */
[----:B------:R-:W-:Y:S08]  /*13160*/  MUFU.EX2 R36, R36 ;  /* 0x0000002400247308 */ /* 0x000ff00000000800 */
[----:B------:R-:W-:Y:S08]  /*13170*/  MUFU.EX2 R41, R41 ;  /* 0x0000002900297308 */ /* 0x000ff00000000800 */
[----:B------:R-:W1:Y:S08]  /*13180*/  MUFU.EX2 R40, R40 ;  /* 0x0000002800287308 */ /* 0x000e700000000800 */
[----:B------:R-:W-:Y:S08]  /*13190*/  MUFU.EX2 R39, R39 ;  /* 0x0000002700277308 */ /* 0x000ff00000000800 */
[----:B------:R-:W3:Y:S08]  /*131a0*/  MUFU.EX2 R242, R242 ;  /* 0x000000f200f27308 */ /* 0x000ef00000000800 */
[----:B------:R-:W4:Y:S01]  /*131b0*/  MUFU.EX2 R251, R251 ;  /* 0x000000fb00fb7308 */ /* 0x000f220000000800 */
        /* <DEDUP_REMOVED lines=9> */
[----:B------:R-:W-:Y:S02]  /*13250*/  F2FP.F16.F32.PACK_AB R13, R37, R84 ;  /* 0x00000054250d723e */ /* 0x000fe400000000ff */
[----:B---3--:R-:W-:Y:S02]  /*13260*/  F2FP.F16.F32.PACK_AB R14, R242, R39 ;  /* 0x00000027f20e723e */ /* 0x008fe400000000ff */
[----:B----4-:R-:W-:Y:S01]  /*13270*/  F2FP.F16.F32.PACK_AB R15, R251, R36 ;  /* 0x00000024fb0f723e */ /* 0x010fe200000000ff */
[----:B------:R-:W-:Y:S01]  /*13280*/  FADD.FTZ R162, R162, R155 ;  /* 0x0000009ba2a27221 */ /* 0x000fe20000010000 */
[----:B------:R-:W-:-:S04]  /*13290*/  FADD.FTZ R44, R44, R45 ;  /* 0x0000002d2c2c7221 */ /* 0x000fc80000010000 */
[----:B------:R-:W-:Y:S01]  /*132a0*/  FADD.FTZ R43, R43, R44 ;  /* 0x0000002c2b2b7221 */ /* 0x000fe20000010000 */
[----:B-----5:R-:W-:Y:S01]  /*132b0*/  HMMA.16816.F32 R140, R12, R10, R4 ;  /* 0x0000000a0c8c723c */ /* 0x020fe20000001804 */
[----:B------:R-:W-:Y:S02]  /*132c0*/  FADD.FTZ R5, R149, R162 ;  /* 0x000000a295057221 */ /* 0x000fe40000010000 */
[----:B------:R-:W-:Y:S02]  /*132d0*/  FADD.FTZ R42, R42, R43 ;  /* 0x0000002b2a2a7221 */ /* 0x000fe40000010000 */
[----:B------:R-:W-:Y:S02]  /*132e0*/  FADD.FTZ R5, R116, R5 ;  /* 0x0000000574057221 */ /* 0x000fe40000010000 */
[----:B------:R-:W-:Y:S02]  /*132f0*/  FADD.FTZ R41, R41, R42 ;  /* 0x0000002a29297221 */ /* 0x000fe40000010000 */
[----:B------:R-:W-:-:S02]  /*13300*/  FADD.FTZ R84, R84, R5 ;  /* 0x0000000554547221 */ /* 0x000fc40000010000 */
[----:B------:R-:W-:Y:S02]  /*13310*/  FADD.FTZ R40, R40, R41 ;  /* 0x0000002928287221 */ /* 0x000fe40000010000 */
[----:B------:R-:W-:Y:S01]  /*13320*/  FADD.FTZ R37, R37, R84 ;  /* 0x0000005425257221 */ /* 0x000fe20000010000 */
[C---:B------:R-:W-:Y:S01]  /*13330*/  HMMA.16816.F32 R136, R12.reuse, R132, R136 ;  /* 0x000000840c88723c */ /* 0x040fe20000001888 */
[----:B------:R-:W-:Y:S02]  /*13340*/  FADD.FTZ R39, R39, R40 ;  /* 0x0000002827277221 */ /* 0x000fe40000010000 */
[----:B------:R-:W-:Y:S01]  /*13350*/  FADD.FTZ R36, R36, R37 ;  /* 0x0000002524247221 */ /* 0x000fe20000010000 */
[----:B------:R-:W-:Y:S01]  /*13360*/  MOV R0, R32 ;  /* 0x0000002000007202 */ /* 0x000fe20000000f00 */
[----:B------:R-:W-:Y:S01]  /*13370*/  FADD.FTZ R242, R242, R39 ;  /* 0x00000027f2f27221 */ /* 0x000fe20000010000 */
[----:B------:R-:W-:Y:S02]  /*13380*/  MOV R20, R34 ;  /* 0x0000002200147202 */ /* 0x000fe40000000f00 */
[----:B------:R-:W-:Y:S01]  /*13390*/  HMMA.16816.F32 R144, R12, R8, R16 ;  /* 0x000000080c90723c */ /* 0x000fe20000001810 */
[----:B------:R-:W-:Y:S01]  /*133a0*/  @P1 MOV R0, R32 ;  /* 0x0000002000001202 */ /* 0x000fe20000000f00 */
[----:B------:R-:W-:Y:S01]  /*133b0*/  FADD.FTZ R251, R251, R36 ;  /* 0x00000024fbfb7221 */ /* 0x000fe20000010000 */
[----:B------:R-:W-:-:S02]  /*133c0*/  @P1 MOV R20, R34 ;  /* 0x0000002200141202 */ /* 0x000fc40000000f00 */
[----:B------:R-:W-:-:S03]  /*133d0*/  @P1 IADD3 R237, PT, PT, R51, -0x3, RZ ;  /* 0xfffffffd33ed1810 */ /* 0x000fc60007ffe0ff */
[----:B------:R-:W-:Y:S01]  /*133e0*/  HMMA.16816.F32 R132, R12, R134, R24 ;  /* 0x000000860c84723c */ /* 0x000fe20000001818 */
[----:B------:R-:W-:-:S04]  /*133f0*/  NOP ;  /* 0x0000000000007918 */ /* 0x000fc80000000000 */
[----:B------:R-:W-:-:S15]  /*13400*/  @P1 BRA `(.L_x_4163) ;  /* 0x0000000000041947 */ /* 0x000fde0003800000 */
.L_x_4152:
[----:B------:R-:W-:-:S07]  /*13410*/  IADD3 R237, PT, PT, R33, -0x1, RZ ;  /* 0xffffffff21ed7810 */ /* 0x000fce0007ffe0ff */
.L_x_4163:
[----:B------:R-:W-:Y:S05]  /*13420*/  BSYNC B2 ;  /* 0x0000000000027941 */ /* 0x000fea0003800000 */
.L_x_4151:
[----:B------:R-:W-:-:S13]  /*13430*/  ISETP.GE.AND P0, PT, R237, R226, PT ;  /* 0x000000e2ed00720c */ /* 0x000fda0003f06270 */
[----:B------:R-:W-:Y:S05]  /*13440*/  @!P0 BRA `(.L_x_4164) ;  /* 0x0000009400708947 */ /* 0x000fea0003800000 */
[----:B------:R-:W-:Y:S01]  /*13450*/  ISETP.NE.U32.AND P3, PT, R246, RZ, PT ;  /* 0x000000fff600720c */ /* 0x000fe20003f65070 */
[----:B------:R-:W-:Y:S02]  /*13460*/  IMAD.MOV.U32 R149, RZ, RZ, R0 ;  /* 0x000000ffff957224 */ /* 0x000fe400078e0000 */
[----:B------:R-:W-:Y:S01]  /*13470*/  IMAD.MOV.U32 R148, RZ, RZ, R20 ;  /* 0x000000ffff947224 */ /* 0x000fe200078e0014 */
[----:B------:R-:W-:-:S13]  /*13480*/  ISETP.NE.AND.EX P3, PT, R247, RZ, PT, P3 ;  /* 0x000000fff700720c */ /* 0x000fda0003f65330 */
.L_x_4171:
        /* <DEDUP_REMOVED lines=18> */
[----:B-1---5:R-:W-:Y:S08]  /*135b0*/  @!P3 BRA `(.L_x_4166) ;  /* 0x0000000000fcb947 */ /* 0x022ff00003800000 */
        /* <DEDUP_REMOVED lines=63> */
.L_x_4166:
[----:B------:R-:W-:Y:S05]  /*139b0*/  BSYNC.RECONVERGENT B0 ;  /* 0x0000000000007941 */ /* 0x000fea0003800200 */
.L_x_4165:
[----:B------:R-:W1:Y:S01]  /*139c0*/  S2UR UR6, SR_CgaCtaId ;  /* 0x00000000000679c3 */ /* 0x000e620000008800 */
[----:B------:R-:W-:Y:S01]  /*139d0*/  UMOV UR7, 0x400 ;  /* 0x0000040000077882 */ /* 0x000fe20000000000 */
[----:B------:R-:W-:Y:S01]  /*139e0*/  LOP3.LUT R92, R243, R220, RZ, 0x3c, !PT ;  /* 0x000000dcf35c7212 */ /* 0x000fe200078e3cff */
[----:B------:R-:W-:Y:S01]  /*139f0*/  IMAD.SHL.U32 R95, R216, 0x40, RZ ;  /* 0x00000040d85f7824 */ /* 0x000fe200078e00ff */
[-C--:B------:R-:W-:Y:S01]  /*13a00*/  ISETP.GE.AND P1, PT, R220, R241.reuse, PT ;  /* 0x000000f1dc00720c */ /* 0x080fe20003f26270 */
[----:B------:R-:W-:Y:S01]  /*13a10*/  IMAD.SHL.U32 R209, R150, 0x10, RZ ;  /* 0x0000001096d17824 */ /* 0x000fe200078e00ff */
[----:B------:R-:W-:Y:S01]  /*13a20*/  ISETP.GE.AND P0, PT, R220, R241, PT ;  /* 0x000000f1dc00720c */ /* 0x000fe20003f06270 */
[C---:B------:R-:W-:Y:S01]  /*13a30*/  IMAD.SHL.U32 R212, R150.reuse, 0x20, RZ ;  /* 0x0000002096d47824 */ /* 0x040fe200078e00ff */
        /* <DEDUP_REMOVED lines=271> */
.L_x_4170:
[----:B------:R-:W-:Y:S05]  /*14b30*/  BSYNC.RECONVERGENT B0 ;  /* 0x0000000000007941 */ /* 0x000fea0003800200 */
.L_x_4169:
        /* <DEDUP_REMOVED lines=16> */
[-C--:B------:R-:W-:Y:S01]  /*14c40*/  @!P0 LEA R164, P4, R214, R154.reuse, 0x7 ;  /* 0x0000009ad6a48211 */ /* 0x080fe200078838ff */
[----:B------:R-:W-:Y:S01]  /*14c50*/  @!PT LDS RZ, [RZ] ;  /* 0x00000000fffff984 */ /* 0x000fe20000000800 */
[----:B------:R-:W-:Y:S01]  /*14c60*/  @!PT LDS RZ, [RZ] ;  /* 0x00000000fffff984 */ /* 0x000fe20000000800 */
[----:B------:R-:W-:Y:S01]  /*14c70*/  @!PT LDS RZ, [RZ] ;  /* 0x00000000fffff984 */ /* 0x000fe20000000800 */
[----:B------:R2:W-:Y:S01]  /*14c80*/  @!P0 LDGSTS.E.BYPASS.LTC128B.128 [R249+0x1800], desc[UR4][R154.64] ;  /* 0x018000009af98fae */ /* 0x0005e2000b981a04 */
[----:B------:R-:W-:Y:S01]  /*14c90*/  @!P0 IADD3 R163, PT, PT, R0, R163, RZ ;  /* 0x000000a300a38210 */ /* 0x000fe20007ffe0ff */
[----:B------:R-:W-:Y:S01]  /*14ca0*/  @!P0 IMAD.MOV.U32 R159, RZ, RZ, R155 ;  /* 0x000000ffff9f8224 */ /* 0x000fe200078e009b */
[C---:B------:R-:W-:Y:S01]  /*14cb0*/  @!P0 LEA.HI.X R165, R214.reuse, R155, R215, 0x7, P4 ;  /* 0x0000009bd6a58211 */ /* 0x040fe200020f3cd7 */
[----:B------:R2:W-:Y:S01]  /*14cc0*/  @P0 STS.128 [R249+0x2000], RZ ;  /* 0x002000fff9000388 */ /* 0x0005e20000000c00 */
[C---:B------:R-:W-:Y:S02]  /*14cd0*/  @!P0 IMAD R152, R215.reuse, 0x180, RZ ;  /* 0x00000180d7988824 */ /* 0x040fe400078e02ff */
[----:B------:R-:W-:Y:S01]  /*14ce0*/  @!P0 IMAD.WIDE.U32 R158, R214, 0x180, R158 ;  /* 0x00000180d69e8825 */ /* 0x000fe200078e009e */
[----:B------:R-:W-:Y:S01]  /*14cf0*/  @!PT LDS RZ, [RZ] ;  /* 0x00000000fffff984 */ /* 0x000fe20000000800 */
[----:B------:R-:W-:Y:S01]  /*14d00*/  @!PT LDS RZ, [RZ] ;  /* 0x00000000fffff984 */ /* 0x000fe20000000800 */
[----:B------:R-:W-:Y:S01]  /*14d10*/  @!PT LDS RZ, [RZ] ;  /* 0x00000000fffff984 */ /* 0x000fe20000000800 */
[----:B------:R2:W-:Y:S03]  /*14d20*/  @!P0 LDGSTS.E.BYPASS.LTC128B.128 [R249+0x2000], desc[UR4][R156.64] ;  /* 0x020000009cf98fae */ /* 0x0005e6000b981a04 */
[----:B------:R-:W-:Y:S01]  /*14d30*/  @!P0 IMAD.MOV.U32 R161, RZ, RZ, R155 ;  /* 0x000000ffffa18224 */ /* 0x000fe200078e009b */
[----:B------:R2:W-:Y:S01]  /*14d40*/  @P0 STS.128 [R249+0x2800], RZ ;  /* 0x002800fff9000388 */ /* 0x0005e20000000c00 */
[----:B------:R-:W-:Y:S01]  /*14d50*/  @!P0 IADD3 R159, PT, PT, R152, R159, RZ ;  /* 0x0000009f989f8210 */ /* 0x000fe20007ffe0ff */
[----:B------:R-:W-:Y:S01]  /*14d60*/  @!P0 IMAD R153, R215, 0x140, RZ ;  /* 0x00000140d7998824 */ /* 0x000fe200078e02ff */
[C---:B------:R-:W-:Y:S01]  /*14d70*/  @!P0 LEA R152, P1, R214.reuse, R154, 0x8 ;  /* 0x0000009ad6988211 */ /* 0x040fe200078240ff */
[----:B------:R-:W-:Y:S01]  /*14d80*/  @!PT LDS RZ, [RZ] ;  /* 0x00000000fffff984 */ /* 0x000fe20000000800 */
[----:B------:R-:W-:Y:S01]  /*14d90*/  @!PT LDS RZ, [RZ] ;  /* 0x00000000fffff984 */ /* 0x000fe20000000800 */
[----:B------:R-:W-:Y:S01]  /*14da0*/  @!PT LDS RZ, [RZ] ;  /* 0x00000000fffff984 */ /* 0x000fe20000000800 */
[----:B------:R2:W-:Y:S01]  /*14db0*/  @!P0 LDGSTS.E.BYPASS.LTC128B.128 [R249+0x2800], desc[UR4][R164.64] ;  /* 0x02800000a4f98fae */ /* 0x0005e2000b981a04 */
[C---:B------:R-:W-:Y:S01]  /*14dc0*/  @!P0 IMAD.WIDE.U32 R160, R214.reuse, 0x140, R160 ;  /* 0x00000140d6a08825 */ /* 0x040fe200078e00a0 */
[----:B-1----:R-:W-:Y:S02]  /*14dd0*/  LOP3.LUT R229, R219, 0x1f20, RZ, 0xc0, !PT ;  /* 0x00001f20dbe57812 */ /* 0x002fe400078ec0ff */
[----:B------:R2:W-:Y:S01]  /*14de0*/  @P0 STS.128 [R249+0x3000], RZ ;  /* 0x003000fff9000388 */ /* 0x0005e20000000c00 */
[----:B------:R-:W-:Y:S01]  /*14df0*/  @!P0 IMAD.IADD R161, R153, 0x1, R161 ;  /* 0x0000000199a18824 */ /* 0x000fe200078e02a1 */
        /* <DEDUP_REMOVED lines=21> */
.L_x_4168:
[----:B------:R-:W-:Y:S05]  /*14f50*/  BSYNC.RECONVERGENT B1 ;  /* 0x0000000000017941 */ /* 0x000fea0003800200 */
.L_x_4167:
[----:B------:R-:W-:Y:S01]  /*14f60*/  LOP3.LUT R240, R240, 0xfffffdff, RZ, 0xc0, !PT ;  /* 0xfffffdfff0f07812 */ /* 0x000fe200078ec0ff */
[----:B------:R1:W-:Y:S01]  /*14f70*/  STL [R1+0x14], R216 ;  /* 0x000014d801007387 */ /* 0x0003e20000100800 */
[----:B--2---:R-:W-:Y:S02]  /*14f80*/  IMAD.SHL.U32 R152, R150, 0x2, RZ ;  /* 0x0000000296987824 */ /* 0x004fe400078e00ff */
[----:B------:R-:W-:Y:S01]  /*14f90*/  @P2 LOP3.LUT R240, R240, 0x200, RZ, 0xfc, !PT ;  /* 0x00000200f0f02812 */ /* 0x000fe200078efcff */
[----:B------:R2:W-:Y:S02]  /*14fa0*/  STL [R1+0x10], R215 ;  /* 0x000010d701007387 */ /* 0x0005e40000100800 */
[----:B------:R-:W-:Y:S02]  /*14fb0*/  LOP3.LUT R152, R152, 0x6, RZ, 0xc0, !PT ;  /* 0x0000000698987812 */ /* 0x000fe400078ec0ff */
[----:B------:R-:W-:Y:S01]  /*14fc0*/  LOP3.LUT R240, R240, 0xfffffeff, RZ, 0xc0, !PT ;  /* 0xfffffefff0f07812 */ /* 0x000fe200078ec0ff */
[----:B------:R-:W-:Y:S02]  /*14fd0*/  STL [R1+0xc], R214 ;  /* 0x00000cd601007387 */ /* 0x000fe40000100800 */
[----:B------:R-:W-:Y:S01]  /*14fe0*/  IMAD R153, R237, 0x100, R152 ;  /* 0x00000100ed997824 */ /* 0x000fe200078e0298 */
[----:B------:R-:W-:Y:S01]  /*14ff0*/  @P3 LOP3.LUT R240, R240, 0x100, RZ, 0xfc, !PT ;  /* 0x00000100f0f03812 */ /* 0x000fe200078efcff */
[----:B------:R-:W-:Y:S02]  /*15000*/  STL [R1+0x8], R209 ;  /* 0x000008d101007387 */ /* 0x000fe40000100800 */
[C---:B------:R-:W-:Y:S01]  /*15010*/  VIADD R165, R153.reuse, 0x18 ;  /* 0x0000001899a57836 */ /* 0x040fe20000000000 */
[----:B------:R-:W-:Y:S01]  /*15020*/  LOP3.LUT R240, R240, 0xffffefff, RZ, 0xc0, !PT ;  /* 0xffffeffff0f07812 */ /* 0x000fe200078ec0ff */
[----:B------:R-:W-:Y:S01]  /*15030*/  STL [R1+0x4], R208 ;  /* 0x000004d001007387 */ /* 0x000fe20000100800 */
[C---:B------:R-:W-:Y:S02]  /*15040*/  VIADD R167, R153.reuse, 0x11 ;  /* 0x0000001199a77836 */ /* 0x040fe40000000000 */
[----:B------:R-:W-:Y:S01]  /*15050*/  LOP3.LUT R240, R240, 0xffffff7f, RZ, 0xc0, !PT ;  /* 0xffffff7ff0f07812 */ /* 0x000fe200078ec0ff */
[----:B------:R3:W-:Y:S01]  /*15060*/  STL [R1], R151 ;  /* 0x0000009701007387 */ /* 0x0007e20000100800 */
[----:B------:R-:W-:Y:S01]  /*15070*/  VIADD R160, R153, 0x19 ;  /* 0x0000001999a07836 */ /* 0x000fe20000000000 */
[----:B------:R-:W-:Y:S01]  /*15080*/  ISETP.GE.AND P5, PT, R167, R221, PT ;  /* 0x000000dda700720c */ /* 0x000fe20003fa6270 */
        /* <DEDUP_REMOVED lines=11> */
[----:B------:R-:W-:Y:S01]  /*15140*/  IMAD.IADD R0, R153, 0x1, R236 ;  /* 0x0000000199007824 */ /* 0x000fe200078e02ec */
[-C--:B------:R-:W-:Y:S01]  /*15150*/  ISETP.GE.AND P2, PT, R157, R221.reuse, PT ;  /* 0x000000dd9d00720c */ /* 0x080fe20003f46270 */
[----:B------:R-:W-:Y:S01]  /*15160*/  VIADD R191, R153, 0x30 ;  /* 0x0000003099bf7836 */ /* 0x000fe20000000000 */
[----:B------:R-:W-:Y:S01]  /*15170*/  ISETP.GE.AND P3, PT, R162, R221, PT ;  /* 0x000000dda200720c */ /* 0x000fe20003f66270 */
[C-C-:B------:R-:W-:Y:S01]  /*15180*/  IMAD.IADD R171, R223.reuse, 0x1, -R0.reuse ;  /* 0x00000001dfab7824 */ /* 0x140fe200078e0a00 */
[--C-:B------:R-:W-:Y:S01]  /*15190*/  IADD3 R154, PT, PT, R223, -0x9, -R0.reuse ;  /* 0xfffffff7df9a7810 */ /* 0x100fe20007ffe800 */
[----:B------:R-:W-:Y:S01]  /*151a0*/  VIADD R185, R153, 0x31 ;  /* 0x0000003199b97836 */ /* 0x000fe20000000000 */
[--C-:B------:R-:W-:Y:S01]  /*151b0*/  IADD3 R155, PT, PT, R223, -0x10, -R0.reuse ;  /* 0xfffffff0df9b7810 */ /* 0x100fe20007ffe800 */
[C---:B------:R-:W-:Y:S01]  /*151c0*/  VIADD R190, R153.reuse, 0x38 ;  /* 0x0000003899be7836 */ /* 0x040fe20000000000 */
[----:B------:R-:W-:Y:S01]  /*151d0*/  IABS R154, R154 ;  /* 0x0000009a009a7213 */ /* 0x000fe20000000000 */
[C---:B------:R-:W-:Y:S01]  /*151e0*/  VIADD R189, R153.reuse, 0x39 ;  /* 0x0000003999bd7836 */ /* 0x040fe20000000000 */
[----:B------:R-:W-:Y:S01]  /*151f0*/  IABS R155, R155 ;  /* 0x0000009b009b7213 */ /* 0x000fe20000000000 */
[C---:B------:R-:W-:Y:S01]  /*15200*/  VIADD R187, R153.reuse, 0x41 ;  /* 0x0000004199bb7836 */ /* 0x040fe20000000000 */
[----:B------:R-:W-:Y:S01]  /*15210*/  I2FP.F32.S32 R154, R154 ;  /* 0x0000009a009a7245 */ /* 0x000fe20000201400 */
[----:B------:R-:W-:Y:S01]  /*15220*/  VIADD R186, R153, 0x48 ;  /* 0x0000004899ba7836 */ /* 0x000fe20000000000 */
[C-C-:B------:R-:W-:Y:S02]  /*15230*/  IADD3 R157, PT, PT, R223.reuse, -0x20, -R0.reuse ;  /* 0xffffffe0df9d7810 */ /* 0x140fe40007ffe800 */
[--C-:B------:R-:W-:Y:S01]  /*15240*/  IADD3 R156, PT, PT, R223, -0x1, -R0.reuse ;  /* 0xffffffffdf9c7810 */ /* 0x100fe20007ffe800 */
[----:B------:R-:W-:Y:S01]  /*15250*/  FFMA.FTZ R9, -R239, R154, R9 ;  /* 0x0000009aef097223 */ /* 0x000fe20000010109 */
[----:B------:R-:W-:Y:S02]  /*15260*/  I2FP.F32.S32 R155, R155 ;  /* 0x0000009b009b7245 */ /* 0x000fe40000201400 */
[----:B------:R-:W-:Y:S02]  /*15270*/  IABS R157, R157 ;  /* 0x0000009d009d7213 */ /* 0x000fe40000000000 */
[----:B------:R-:W-:Y:S01]  /*15280*/  IADD3 R154, PT, PT, R223, -0x21, -R0 ;  /* 0xffffffdfdf9a7810 */ /* 0x000fe20007ffe800 */
[----:B------:R-:W-:Y:S01]  /*15290*/  FFMA.FTZ R12, -R239, R155, R12 ;  /* 0x0000009bef0c7223 */ /* 0x000fe2000001010c */
[----:B------:R-:W-:Y:S02]  /*152a0*/  IABS R156, R156 ;  /* 0x0000009c009c7213 */ /* 0x000fe40000000000 */
[----:B------:R-:W-:Y:S02]  /*152b0*/  I2FP.F32.S32 R157, R157 ;  /* 0x0000009d009d7245 */ /* 0x000fe40000201400 */
[----:B------:R-:W-:Y:S02]  /*152c0*/  IADD3 R155, PT, PT, R223, -0x18, -R0 ;  /* 0xffffffe8df9b7810 */ /* 0x000fe40007ffe800 */
[----:B------:R-:W-:Y:S01]  /*152d0*/  IABS R154, R154 ;  /* 0x0000009a009a7213 */ /* 0x000fe20000000000 */
[C---:B------:R-:W-:Y:S01]  /*152e0*/  FFMA.FTZ R20, -R239.reuse, R157, R20 ;  /* 0x0000009def147223 */ /* 0x040fe20000010114 */
[----:B------:R-:W-:Y:S02]  /*152f0*/  I2FP.F32.S32 R156, R156 ;  /* 0x0000009c009c7245 */ /* 0x000fe40000201400 */
[----:B------:R-:W-:Y:S02]  /*15300*/  IABS R155, R155 ;  /* 0x0000009b009b7213 */ /* 0x000fe40000000000 */
[----:B------:R-:W-:Y:S01]  /*15310*/  I2FP.F32.S32 R154, R154 ;  /* 0x0000009a009a7245 */ /* 0x000fe20000201400 */
[----:B------:R-:W-:Y:S01]  /*15320*/  FFMA.FTZ R5, -R239, R156, R5 ;  /* 0x0000009cef057223 */ /* 0x000fe20000010105 */
[--C-:B------:R-:W-:Y:S02]  /*15330*/  IADD3 R159, PT, PT, R223, -0x28, -R0.reuse ;  /* 0xffffffd8df9f7810 */ /* 0x100fe40007ffe800 */
[----:B------:R-:W-:Y:S01]  /*15340*/  IABS R157, R171 ;  /* 0x000000ab009d7213 */ /* 0x000fe20000000000 */
[----:B------:R-:W-:Y:S01]  /*15350*/  FFMA.FTZ R21, -R239, R154, R21 ;  /* 0x0000009aef157223 */ /* 0x000fe20000010115 */
[----:B------:R-:W-:Y:S01]  /*15360*/  IADD3 R156, PT, PT, R223, -0x19, -R0 ;  /* 0xffffffe7df9c7810 */ /* 0x000fe20007ffe800 */
[----:B------:R-:W-:Y:S01]  /*15370*/  VIADD R171, R171, 0xfffffff8 ;  /* 0xfffffff8abab7836 */ /* 0x000fe20000000000 */
[----:B------:R-:W-:Y:S02]  /*15380*/  I2FP.F32.S32 R155, R155 ;  /* 0x0000009b009b7245 */ /* 0x000fe40000201400 */
[----:B------:R-:W-:Y:S02]  /*15390*/  IABS R159, R159 ;  /* 0x0000009f009f7213 */ /* 0x000fe40000000000 */
[----:B------:R-:W-:Y:S01]  /*153a0*/  I2FP.F32.S32 R157, R157 ;  /* 0x0000009d009d7245 */ /* 0x000fe20000201400 */
[----:B------:R-:W-:Y:S01]  /*153b0*/  FFMA.FTZ R16, -R239, R155, R16 ;  /* 0x0000009bef107223 */ /* 0x000fe20000010110 */
[C---:B------:R-:W-:Y:S01]  /*153c0*/  IADD3 R154, PT, PT, R223.reuse, -0x29, -R0 ;  /* 0xffffffd7df9a7810 */ /* 0x040fe20007ffe800 */
[----:B------:R-:W-:Y:S01]  /*153d0*/  VIADD R155, R223, 0x8 ;  /* 0x00000008df9b7836 */ /* 0x000fe20000000000 */
[----:B------:R-:W-:Y:S01]  /*153e0*/  IABS R156, R156 ;  /* 0x0000009c009c7213 */ /* 0x000fe20000000000 */
[----:B------:R-:W-:Y:S01]  /*153f0*/  FFMA.FTZ R4, -R239, R157, R4 ;  /* 0x0000009def047223 */ /* 0x000fe20000010104 */
[----:B------:R-:W-:Y:S01]  /*15400*/  I2FP.F32.S32 R159, R159 ;  /* 0x0000009f009f7245 */ /* 0x000fe20000201400 */
[----:B------:R-:W-:Y:S01]  /*15410*/  IMAD.IADD R161, R155, 0x1, -R0 ;  /* 0x000000019ba17824 */ /* 0x000fe200078e0a00 */
[----:B------:R-:W-:Y:S01]  /*15420*/  @P0 LOP3.LUT R240, R240, 0x80, RZ, 0xfc, !PT ;  /* 0x00000080f0f00812 */ /* 0x000fe200078efcff */
[C---:B------:R-:W-:Y:S01]  /*15430*/  FFMA.FTZ R10, -R239.reuse, R157, R10 ;  /* 0x0000009def0a7223 */ /* 0x040fe2000001010a */
[----:B------:R-:W-:Y:S01]  /*15440*/  IABS R154, R154 ;  /* 0x0000009a009a7213 */ /* 0x000fe20000000000 */
[----:B------:R-:W-:Y:S01]  /*15450*/  FFMA.FTZ R24, -R239, R159, R24 ;  /* 0x0000009fef187223 */ /* 0x000fe20000010118 */
[CC--:B------:R-:W-:Y:S02]  /*15460*/  ISETP.GE.AND P0, PT, R153.reuse, R225.reuse, PT ;  /* 0x000000e19900720c */ /* 0x0c0fe40003f06270 */
[----:B------:R-:W-:Y:S02]  /*15470*/  I2FP.F32.S32 R156, R156 ;  /* 0x0000009c009c7245 */ /* 0x000fe40000201400 */
[----:B------:R-:W-:Y:S02]  /*15480*/  I2FP.F32.S32 R154, R154 ;  /* 0x0000009a009a7245 */ /* 0x000fe40000201400 */
[----:B------:R-:W-:Y:S01]  /*15490*/  FSEL R159, R4, -INF , P0 ;  /* 0xff800000049f7808 */ /* 0x000fe20000000000 */
[----:B------:R-:W-:Y:S01]  /*154a0*/  VIADD R4, R153, 0x8 ;  /* 0x0000000899047836 */ /* 0x000fe20000000000 */
[--C-:B------:R-:W-:Y:S01]  /*154b0*/  IADD3 R158, PT, PT, R223, -0x11, -R0.reuse ;  /* 0xffffffefdf9e7810 */ /* 0x100fe20007ffe800 */
[----:B------:R-:W-:Y:S01]  /*154c0*/  FFMA.FTZ R17, -R239, R156, R17 ;  /* 0x0000009cef117223 */ /* 0x000fe20000010111 */
[----:B------:R-:W-:Y:S01]  /*154d0*/  ISETP.GE.AND P0, PT, R163, R225, PT ;  /* 0x000000e1a300720c */ /* 0x000fe20003f06270 */
[----:B------:R-:W-:Y:S01]  /*154e0*/  FFMA.FTZ R25, -R239, R154, R25 ;  /* 0x0000009aef197223 */ /* 0x000fe20000010119 */
[----:B------:R-:W-:Y:S01]  /*154f0*/  IADD3 R156, PT, PT, R155, -0x1, -R0 ;  /* 0xffffffff9b9c7810 */ /* 0x000fe20007ffe800 */
[C---:B------:R-:W-:Y:S01]  /*15500*/  VIADD R154, R153.reuse, 0x20 ;  /* 0x00000020999a7836 */ /* 0x040fe20000000000 */
[----:B------:R-:W-:Y:S02]  /*15510*/  IABS R158, R158 ;  /* 0x0000009e009e7213 */ /* 0x000fe40000000000 */
[----:B------:R-:W-:Y:S02]  /*15520*/  IABS R161, R161 ;  /* 0x000000a100a17213 */ /* 0x000fe40000000000 */
[----:B------:R-:W-:Y:S01]  /*15530*/  FSEL R173, R12, -INF , P0 ;  /* 0xff8000000cad7808 */ /* 0x000fe20000000000 */
[----:B------:R-:W-:Y:S01]  /*15540*/  VIADD R12, R153, 0x21 ;  /* 0x00000021990c7836 */ /* 0x000fe20000000000 */
[----:B------:R-:W-:Y:S02]  /*15550*/  ISETP.GE.AND P0, PT, R165, R225, PT ;  /* 0x000000e1a500720c */ /* 0x000fe40003f06270 */
[----:B------:R-:W-:Y:S02]  /*15560*/  IABS R156, R156 ;  /* 0x0000009c009c7213 */ /* 0x000fe40000000000 */
[----:B------:R-:W-:Y:S02]  /*15570*/  I2FP.F32.S32 R158, R158 ;  /* 0x0000009e009e7245 */ /* 0x000fe40000201400 */
[----:B------:R-:W-:Y:S02]  /*15580*/  I2FP.F32.S32 R161, R161 ;  /* 0x000000a100a17245 */ /* 0x000fe40000201400 */
[----:B------:R-:W-:Y:S01]  /*15590*/  FSEL R179, R5, -INF , P1 ;  /* 0xff80000005b37808 */ /* 0x000fe20000800000 */
[----:B------:R-:W-:Y:S01]  /*155a0*/  FFMA.FTZ R13, -R239, R158, R13 ;  /* 0x0000009eef0d7223 */ /* 0x000fe2000001010d */
[----:B------:R-:W-:Y:S01]  /*155b0*/  FSEL R16, R16, -INF , P0 ;  /* 0xff80000010107808 */ /* 0x000fe20000000000 */
[----:B------:R-:W-:Y:S01]  /*155c0*/  VIADD R5, R153, 0x29 ;  /* 0x0000002999057836 */ /* 0x000fe20000000000 */
[----:B------:R-:W-:Y:S01]  /*155d0*/  I2FP.F32.S32 R156, R156 ;  /* 0x0000009c009c7245 */ /* 0x000fe20000201400 */
[C---:B------:R-:W-:Y:S01]  /*155e0*/  FFMA.FTZ R6, -R239.reuse, R161, R6 ;  /* 0x000000a1ef067223 */ /* 0x040fe20000010106 */
[-C--:B------:R-:W-:Y:S02]  /*155f0*/  ISETP.GE.AND P1, PT, R162, R225.reuse, PT ;  /* 0x000000e1a200720c */ /* 0x080fe40003f26270 */
[-C--:B------:R-:W-:Y:S01]  /*15600*/  ISETP.GE.AND P0, PT, R154, R225.reuse, PT ;  /* 0x000000e19a00720c */ /* 0x080fe20003f06270 */
[----:B------:R-:W-:Y:S01]  /*15610*/  FFMA.FTZ R7, -R239, R156, R7 ;  /* 0x0000009cef077223 */ /* 0x000fe20000010107 */
[----:B------:R-:W-:Y:S01]  /*15620*/  FSEL R158, R9, -INF , P1 ;  /* 0xff800000099e7808 */ /* 0x000fe20000800000 */
[----:B------:R-:W-:Y:S01]  /*15630*/  VIADD R9, R153, 0x28 ;  /* 0x0000002899097836 */ /* 0x000fe20000000000 */
[----:B------:R-:W-:Y:S02]  /*15640*/  FSEL R161, R20, -INF , P0 ;  /* 0xff80000014a17808 */ /* 0x000fe40000000000 */
[-C--:B------:R-:W-:Y:S02]  /*15650*/  ISETP.GE.AND P1, PT, R167, R225.reuse, PT ;  /* 0x000000e1a700720c */ /* 0x080fe40003f26270 */
[-C--:B------:R-:W-:Y:S02]  /*15660*/  ISETP.GE.AND P0, PT, R12, R225.reuse, PT ;  /* 0x000000e10c00720c */ /* 0x080fe40003f06270 */
[----:B------:R-:W-:Y:S02]  /*15670*/  FSEL R156, R13, -INF , P1 ;  /* 0xff8000000d9c7808 */ /* 0x000fe40000800000 */
[----:B------:R-:W-:Y:S02]  /*15680*/  FSEL R21, R21, -INF , P0 ;  /* 0xff80000015157808 */ /* 0x000fe40000000000 */
[--C-:B------:R-:W-:Y:S02]  /*15690*/  IADD3 R157, PT, PT, R223, -0x30, -R0.reuse ;  /* 0xffffffd0df9d7810 */ /* 0x100fe40007ffe800 */
[-C--:B------:R-:W-:Y:S02]  /*156a0*/  ISETP.GE.AND P0, PT, R9, R225.reuse, PT ;  /* 0x000000e10900720c */ /* 0x080fe40003f06270 */
[----:B------:R-:W-:Y:S02]  /*156b0*/  FSEL R13, R7, -INF , P4 ;  /* 0xff800000070d7808 */ /* 0x000fe40002000000 */
[----:B------:R-:W-:Y:S02]  /*156c0*/  ISETP.GE.AND P4, PT, R5, R225, PT ;  /* 0x000000e10500720c */ /* 0x000fe40003f86270 */
[----:B------:R-:W-:Y:S02]  /*156d0*/  IABS R7, R157 ;  /* 0x0000009d00077213 */ /* 0x000fe40000000000 */
[----:B------:R-:W-:Y:S02]  /*156e0*/  FSEL R157, R24, -INF , P0 ;  /* 0xff800000189d7808 */ /* 0x000fe40000000000 */
[----:B------:R-:W-:Y:S02]  /*156f0*/  FSEL R24, R25, -INF , P4 ;  /* 0xff80000019187808 */ /* 0x000fe40002000000 */
[C-C-:B------:R-:W-:Y:S02]  /*15700*/  IADD3 R25, PT, PT, R155.reuse, -0x10, -R0.reuse ;  /* 0xfffffff09b197810 */ /* 0x140fe40007ffe800 */
[--C-:B------:R-:W-:Y:S02]  /*15710*/  IADD3 R20, PT, PT, R155, -0x9, -R0.reuse ;  /* 0xfffffff79b147810 */ /* 0x100fe40007ffe800 */
[----:B------:R-:W-:Y:S02]  /*15720*/  IABS R25, R25 ;  /* 0x0000001900197213 */ /* 0x000fe40000000000 */
[----:B------:R-:W-:Y:S02]  /*15730*/  IABS R20, R20 ;  /* 0x0000001400147213 */ /* 0x000fe40000000000 */
[----:B------:R-:W-:Y:S02]  /*15740*/  I2FP.F32.S32 R25, R25 ;  /* 0x0000001900197245 */ /* 0x000fe40000201400 */
[----:B------:R-:W-:Y:S02]  /*15750*/  I2FP.F32.S32 R20, R20 ;  /* 0x0000001400147245 */ /* 0x000fe40000201400 */
[----:B------:R-:W-:Y:S01]  /*15760*/  IADD3 R164, PT, PT, R223, -0x31, -R0 ;  /* 0xffffffcfdfa47810 */ /* 0x000fe20007ffe800 */
[----:B------:R-:W-:Y:S01]  /*15770*/  FFMA.FTZ R14, -R239, R25, R14 ;  /* 0x00000019ef0e7223 */ /* 0x000fe2000001010e */
[----:B------:R-:W-:Y:S01]  /*15780*/  IADD3 R25, PT, PT, R223, -0x40, -R0 ;  /* 0xffffffc0df197810 */ /* 0x000fe20007ffe800 */
[C---:B------:R-:W-:Y:S01]  /*15790*/  FFMA.FTZ R11, -R239.reuse, R20, R11 ;  /* 0x00000014ef0b7223 */ /* 0x040fe2000001010b */
[----:B------:R-:W-:Y:S02]  /*157a0*/  I2FP.F32.S32 R7, R7 ;  /* 0x0000000700077245 */ /* 0x000fe40000201400 */
[----:B------:R-:W-:Y:S02]  /*157b0*/  IABS R25, R25 ;  /* 0x0000001900197213 */ /* 0x000fe40000000000 */
[----:B------:R-:W-:Y:S01]  /*157c0*/  ISETP.GE.AND P0, PT, R162, R222, PT ;  /* 0x000000dea200720c */ /* 0x000fe20003f06270 */
[C---:B------:R-:W-:Y:S01]  /*157d0*/  FFMA.FTZ R28, -R239.reuse, R7, R28 ;  /* 0x00000007ef1c7223 */ /* 0x040fe2000001011c */
[----:B------:R-:W-:Y:S02]  /*157e0*/  I2FP.F32.S32 R25, R25 ;  /* 0x0000001900197245 */ /* 0x000fe40000201400 */
[----:B------:R-:W-:Y:S02]  /*157f0*/  IABS R164, R164 ;  /* 0x000000a400a47213 */ /* 0x000fe40000000000 */
[----:B------:R-:W-:Y:S01]  /*15800*/  @P2 LOP3.LUT R240, R240, 0x1000, RZ, 0xfc, !PT ;  /* 0x00001000f0f02812 */ /* 0x000fe200078efcff */
[----:B------:R-:W-:Y:S01]  /*15810*/  FFMA.FTZ R36, -R239, R25, R36 ;  /* 0x00000019ef247223 */ /* 0x000fe20000010124 */
[----:B------:R-:W-:Y:S02]  /*15820*/  IADD3 R25, PT, PT, R223, -0x48, -R0 ;  /* 0xffffffb8df197810 */ /* 0x000fe40007ffe800 */
[----:B------:R-:W-:Y:S02]  /*15830*/  I2FP.F32.S32 R164, R164 ;  /* 0x000000a400a47245 */ /* 0x000fe40000201400 */
[----:B------:R-:W-:Y:S02]  /*15840*/  IABS R25, R25 ;  /* 0x0000001900197213 */ /* 0x000fe40000000000 */
[----:B------:R-:W-:Y:S01]  /*15850*/  FSEL R177, R11, -INF , P0 ;  /* 0xff8000000bb17808 */ /* 0x000fe20000000000 */
[----:B------:R-:W-:Y:S01]  /*15860*/  FFMA.FTZ R29, -R239, R164, R29 ;  /* 0x000000a4ef1d7223 */ /* 0x000fe2000001011d */
[----:B------:R-:W-:Y:S02]  /*15870*/  I2FP.F32.S32 R25, R25 ;  /* 0x0000001900197245 */ /* 0x000fe40000201400 */
[----:B------:R-:W-:Y:S02]  /*15880*/  ISETP.GE.AND P2, PT, R162, R224, PT ;  /* 0x000000e0a200720c */ /* 0x000fe40003f46270 */
[----:B------:R-:W-:Y:S01]  /*15890*/  ISETP.GE.AND P0, PT, R191, R225, PT ;  /* 0x000000e1bf00720c */ /* 0x000fe20003f06270 */
[----:B------:R-:W-:Y:S01]  /*158a0*/  FFMA.FTZ R40, -R239, R25, R40 ;  /* 0x00000019ef287223 */ /* 0x000fe20000010128 */
[C-C-:B------:R-:W-:Y:S02]  /*158b0*/  IADD3 R25, PT, PT, R155.reuse, -0x30, -R0.reuse ;  /* 0xffffffd09b197810 */ /* 0x140fe40007ffe800 */
[----:B------:R-:W-:Y:S02]  /*158c0*/  IADD3 R162, PT, PT, R155, -0x11, -R0 ;  /* 0xffffffef9ba27810 */ /* 0x000fe40007ffe800 */
[----:B------:R-:W-:Y:S02]  /*158d0*/  IABS R25, R25 ;  /* 0x0000001900197213 */ /* 0x000fe40000000000 */
[----:B------:R-:W-:Y:S02]  /*158e0*/  FSEL R176, R28, -INF , P0 ;  /* 0xff8000001cb07808 */ /* 0x000fe40000000000 */
[----:B------:R-:W-:Y:S02]  /*158f0*/  I2FP.F32.S32 R25, R25 ;  /* 0x0000001900197245 */ /* 0x000fe40000201400 */
[----:B------:R-:W-:Y:S02]  /*15900*/  IABS R162, R162 ;  /* 0x000000a200a27213 */ /* 0x000fe40000000000 */
[----:B------:R-:W-:Y:S01]  /*15910*/  ISETP.GE.AND P0, PT, R185, R225, PT ;  /* 0x000000e1b900720c */ /* 0x000fe20003f06270 */
[----:B------:R-:W-:Y:S01]  /*15920*/  FFMA.FTZ R30, -R239, R25, R30 ;  /* 0x00000019ef1e7223 */ /* 0x000fe2000001011e */
[--C-:B------:R-:W-:Y:S02]  /*15930*/  IADD3 R25, PT, PT, R155, -0x38, -R0.reuse ;  /* 0xffffffc89b197810 */ /* 0x100fe40007ffe800 */
[----:B------:R-:W-:Y:S02]  /*15940*/  IADD3 R7, PT, PT, R223, -0x38, -R0 ;  /* 0xffffffc8df077810 */ /* 0x000fe40007ffe800 */
[----:B------:R-:W-:Y:S02]  /*15950*/  IABS R25, R25 ;  /* 0x0000001900197213 */ /* 0x000fe40000000000 */
[----:B------:R-:W-:Y:S02]  /*15960*/  I2FP.F32.S32 R162, R162 ;  /* 0x000000a200a27245 */ /* 0x000fe40000201400 */
[----:B------:R-:W-:Y:S02]  /*15970*/  I2FP.F32.S32 R25, R25 ;  /* 0x0000001900197245 */ /* 0x000fe40000201400 */
[----:B------:R-:W-:Y:S01]  /*15980*/  FSEL R169, R29, -INF , P0 ;  /* 0xff8000001da97808 */ /* 0x000fe20000000000 */
[----:B------:R-:W-:Y:S01]  /*15990*/  VIADD R29, R153, 0x60 ;  /* 0x00000060991d7836 */ /* 0x000fe20000000000 */
[----:B------:R-:W-:Y:S01]  /*159a0*/  IABS R7, R7 ;  /* 0x0000000700077213 */ /* 0x000fe20000000000 */
[----:B------:R-:W-:Y:S01]  /*159b0*/  FFMA.FTZ R34, -R239, R25, R34 ;  /* 0x00000019ef227223 */ /* 0x000fe20000010122 */
[--C-:B------:R-:W-:Y:S01]  /*159c0*/  IADD3 R25, PT, PT, R223, -0x68, -R0.reuse ;  /* 0xffffff98df197810 */ /* 0x100fe20007ffe800 */
[----:B------:R-:W-:Y:S01]  /*159d0*/  FFMA.FTZ R15, -R239, R162, R15 ;  /* 0x000000a2ef0f7223 */ /* 0x000fe2000001010f */
[----:B------:R-:W-:Y:S02]  /*159e0*/  ISETP.GE.AND P0, PT, R163, R222, PT ;  /* 0x000000dea300720c */ /* 0x000fe40003f06270 */
[----:B------:R-:W-:Y:S02]  /*159f0*/  IABS R25, R25 ;  /* 0x0000001900197213 */ /* 0x000fe40000000000 */
[----:B------:R-:W-:Y:S02]  /*15a00*/  IADD3 R20, PT, PT, R223, -0x39, -R0 ;  /* 0xffffffc7df147810 */ /* 0x000fe40007ffe800 */
[----:B------:R-:W-:Y:S02]  /*15a10*/  I2FP.F32.S32 R25, R25 ;  /* 0x0000001900197245 */ /* 0x000fe40000201400 */
[----:B------:R-:W-:Y:S02]  /*15a20*/  I2FP.F32.S32 R7, R7 ;  /* 0x0000000700077245 */ /* 0x000fe40000201400 */
[----:B------:R-:W-:Y:S01]  /*15a30*/  FSEL R178, R14, -INF , P0 ;  /* 0xff8000000eb27808 */ /* 0x000fe20000000000 */
[----:B------:R-:W-:Y:S01]  /*15a40*/  FFMA.FTZ R56, -R239, R25, R56 ;  /* 0x00000019ef387223 */ /* 0x000fe20000010138 */
[----:B------:R-:W-:Y:S01]  /*15a50*/  IADD3 R25, PT, PT, R223, -0x70, -R0 ;  /* 0xffffff90df197810 */ /* 0x000fe20007ffe800 */
[----:B------:R-:W-:Y:S01]  /*15a60*/  FFMA.FTZ R32, -R239, R7, R32 ;  /* 0x00000007ef207223 */ /* 0x000fe20000010120 */
[----:B------:R-:W-:Y:S02]  /*15a70*/  IABS R20, R20 ;  /* 0x0000001400147213 */ /* 0x000fe40000000000 */
[----:B------:R-:W-:Y:S02]  /*15a80*/  IABS R25, R25 ;  /* 0x0000001900197213 */ /* 0x000fe40000000000 */
[----:B------:R-:W-:Y:S02]  /*15a90*/  ISETP.GE.AND P0, PT, R167, R222, PT ;  /* 0x000000dea700720c */ /* 0x000fe40003f06270 */
[----:B------:R-:W-:Y:S02]  /*15aa0*/  I2FP.F32.S32 R25, R25 ;  /* 0x0000001900197245 */ /* 0x000fe40000201400 */
[----:B------:R-:W-:Y:S02]  /*15ab0*/  IADD3 R164, PT, PT, R155, -0x18, -R0 ;  /* 0xffffffe89ba47810 */ /* 0x000fe40007ffe800 */
[----:B------:R-:W-:Y:S01]  /*15ac0*/  I2FP.F32.S32 R20, R20 ;  /* 0x0000001400147245 */ /* 0x000fe20000201400 */
[----:B------:R-:W-:Y:S01]  /*15ad0*/  FFMA.FTZ R60, -R239, R25, R60 ;  /* 0x00000019ef3c7223 */ /* 0x000fe2000001013c */
[--C-:B------:R-:W-:Y:S02]  /*15ae0*/  IADD3 R25, PT, PT, R155, -0x58, -R0.reuse ;  /* 0xffffffa89b197810 */ /* 0x100fe40007ffe800 */
[----:B------:R-:W-:Y:S01]  /*15af0*/  FSEL R180, R15, -INF , P0 ;  /* 0xff8000000fb47808 */ /* 0x000fe20000000000 */
[----:B------:R-:W-:Y:S01]  /*15b00*/  FFMA.FTZ R33, -R239, R20, R33 ;  /* 0x00000014ef217223 */ /* 0x000fe20000010121 */
[----:B------:R-:W-:Y:S02]  /*15b10*/  IABS R25, R25 ;  /* 0x0000001900197213 */ /* 0x000fe40000000000 */
[----:B------:R-:W-:Y:S02]  /*15b20*/  IABS R164, R164 ;  /* 0x000000a400a47213 */ /* 0x000fe40000000000 */
[----:B------:R-:W-:Y:S02]  /*15b30*/  I2FP.F32.S32 R25, R25 ;  /* 0x0000001900197245 */ /* 0x000fe40000201400 */
[----:B------:R-:W-:Y:S02]  /*15b40*/  ISETP.GE.AND P0, PT, R190, R225, PT ;  /* 0x000000e1be00720c */ /* 0x000fe40003f06270 */
[----:B------:R-:W-:Y:S01]  /*15b50*/  IADD3 R162, PT, PT, R155, -0x19, -R0 ;  /* 0xffffffe79ba27810 */ /* 0x000fe20007ffe800 */
[----:B------:R-:W-:Y:S01]  /*15b60*/  FFMA.FTZ R50, -R239, R25, R50 ;  /* 0x00000019ef327223 */ /* 0x000fe20000010132 */
[----:B------:R-:W-:Y:S02]  /*15b70*/  IADD3 R25, PT, PT, R155, -0x60, -R0 ;  /* 0xffffffa09b197810 */ /* 0x000fe40007ffe800 */
[----:B------:R-:W-:Y:S02]  /*15b80*/  I2FP.F32.S32 R164, R164 ;  /* 0x000000a400a47245 */ /* 0x000fe40000201400 */
[----:B------:R-:W-:Y:S02]  /*15b90*/  IABS R25, R25 ;  /* 0x0000001900197213 */ /* 0x000fe40000000000 */
[----:B------:R-:W-:Y:S01]  /*15ba0*/  FSEL R213, R32, -INF , P0 ;  /* 0xff80000020d57808 */ /* 0x000fe20000000000 */
[----:B------:R-:W-:Y:S01]  /*15bb0*/  FFMA.FTZ R18, -R239, R164, R18 ;  /* 0x000000a4ef127223 */ /* 0x000fe20000010112 */
[----:B------:R-:W-:Y:S02]  /*15bc0*/  I2FP.F32.S32 R25, R25 ;  /* 0x0000001900197245 */ /* 0x000fe40000201400 */
[----:B------:R-:W-:Y:S02]  /*15bd0*/  IABS R162, R162 ;  /* 0x000000a200a27213 */ /* 0x000fe40000000000 */
[----:B------:R-:W-:Y:S01]  /*15be0*/  ISETP.GE.AND P0, PT, R189, R225, PT ;  /* 0x000000e1bd00720c */ /* 0x000fe20003f06270 */
[----:B------:R-:W-:Y:S01]  /*15bf0*/  FFMA.FTZ R54, -R239, R25, R54 ;  /* 0x00000019ef367223 */ /* 0x000fe20000010136 */
[--C-:B------:R-:W-:Y:S02]  /*15c00*/  IADD3 R25, PT, PT, R223, -0x90, -R0.reuse ;  /* 0xffffff70df197810 */ /* 0x100fe40007ffe800 */
[----:B------:R-:W-:Y:S02]  /*15c10*/  I2FP.F32.S32 R162, R162 ;  /* 0x000000a200a27245 */ /* 0x000fe40000201400 */
[----:B------:R-:W-:Y:S02]  /*15c20*/  IABS R25, R25 ;  /* 0x0000001900197213 */ /* 0x000fe40000000000 */
[----:B------:R-:W-:Y:S01]  /*15c30*/  FSEL R183, R33, -INF , P0 ;  /* 0xff80000021b77808 */ /* 0x000fe20000000000 */
[----:B------:R-:W-:Y:S01]  /*15c40*/  VIADD R33, R153, 0x71 ;  /* 0x0000007199217836 */ /* 0x000fe20000000000 */
[----:B------:R-:W-:Y:S01]  /*15c50*/  I2FP.F32.S32 R25, R25 ;  /* 0x0000001900197245 */ /* 0x000fe20000201400 */
[----:B------:R-:W-:Y:S01]  /*15c60*/  FFMA.FTZ R19, -R239, R162, R19 ;  /* 0x000000a2ef137223 */ /* 0x000fe20000010113 */
[----:B------:R-:W-:Y:S02]  /*15c70*/  ISETP.GE.AND P0, PT, R165, R222, PT ;  /* 0x000000dea500720c */ /* 0x000fe40003f06270 */
[----:B------:R-:W-:Y:S01]  /*15c80*/  IADD3 R20, PT, PT, R223, -0x41, -R0 ;  /* 0xffffffbfdf147810 */ /* 0x000fe20007ffe800 */
[----:B------:R-:W-:Y:S01]  /*15c90*/  FFMA.FTZ R76, -R239, R25, R76 ;  /* 0x00000019ef4c7223 */ /* 0x000fe2000001014c */
[--C-:B------:R-:W-:Y:S02]  /*15ca0*/  IADD3 R25, PT, PT, R223, -0x98, -R0.reuse ;  /* 0xffffff68df197810 */ /* 0x100fe40007ffe800 */
[----:B------:R-:W-:Y:S02]  /*15cb0*/  FSEL R175, R18, -INF , P0 ;  /* 0xff80000012af7808 */ /* 0x000fe40000000000 */
        /* <DEDUP_REMOVED lines=10> */
[C---:B------:R-:W-:Y:S01]  /*15d60*/  FFMA.FTZ R37, -R239.reuse, R20, R37 ;  /* 0x00000014ef257223 */ /* 0x040fe20000010125 */
[----:B------:R-:W-:Y:S02]  /*15d70*/  I2FP.F32.S32 R25, R25 ;  /* 0x0000001900197245 */ /* 0x000fe40000201400 */
[----:B------:R-:W-:Y:S02]  /*15d80*/  IABS R7, R7 ;  /* 0x0000000700077213 */ /* 0x000fe40000000000 */
[----:B------:R-:W-:Y:S01]  /*15d90*/  ISETP.GE.AND P0, PT, R188, R225, PT ;  /* 0x000000e1bc00720c */ /* 0x000fe20003f06270 */
[----:B------:R-:W-:Y:S01]  /*15da0*/  FFMA.FTZ R70, -R239, R25, R70 ;  /* 0x00000019ef467223 */ /* 0x000fe20000010146 */
[C-C-:B------:R-:W-:Y:S02]  /*15db0*/  IADD3 R25, PT, PT, R155.reuse, -0x88, -R0.reuse ;  /* 0xffffff789b197810 */ /* 0x140fe40007ffe800 */
[----:B------:R-:W-:Y:S02]  /*15dc0*/  IADD3 R164, PT, PT, R155, -0x21, -R0 ;  /* 0xffffffdf9ba47810 */ /* 0x000fe40007ffe800 */
[----:B------:R-:W-:Y:S02]  /*15dd0*/  IABS R25, R25 ;  /* 0x0000001900197213 */ /* 0x000fe40000000000 */
[----:B------:R-:W-:Y:S02]  /*15de0*/  I2FP.F32.S32 R7, R7 ;  /* 0x0000000700077245 */ /* 0x000fe40000201400 */
[----:B------:R-:W-:Y:S02]  /*15df0*/  I2FP.F32.S32 R25, R25 ;  /* 0x0000001900197245 */ /* 0x000fe40000201400 */
[----:B-1----:R-:W-:Y:S01]  /*15e00*/  FSEL R216, R36, -INF , P0 ;  /* 0xff80000024d87808 */ /* 0x002fe20000000000 */
[C---:B------:R-:W-:Y:S01]  /*15e10*/  FFMA.FTZ R22, -R239.reuse, R7, R22 ;  /* 0x00000007ef167223 */ /* 0x040fe20000010116 */
[----:B------:R-:W-:Y:S01]  /*15e20*/  IABS R164, R164 ;  /* 0x000000a400a47213 */ /* 0x000fe20000000000 */
[----:B------:R-:W-:Y:S01]  /*15e30*/  FFMA.FTZ R74, -R239, R25, R74 ;  /* 0x00000019ef4a7223 */ /* 0x000fe2000001014a */
[--C-:B------:R-:W-:Y:S02]  /*15e40*/  IADD3 R25, PT, PT, R155, -0x90, -R0.reuse ;  /* 0xffffff709b197810 */ /* 0x100fe40007ffe800 */
[----:B------:R-:W-:Y:S02]  /*15e50*/  ISETP.GE.AND P0, PT, R187, R225, PT ;  /* 0x000000e1bb00720c */ /* 0x000fe40003f06270 */
[----:B------:R-:W-:Y:S02]  /*15e60*/  IABS R25, R25 ;  /* 0x0000001900197213 */ /* 0x000fe40000000000 */
[----:B------:R-:W-:Y:S02]  /*15e70*/  I2FP.F32.S32 R164, R164 ;  /* 0x000000a400a47245 */ /* 0x000fe40000201400 */
[----:B------:R-:W-:Y:S01]  /*15e80*/  FSEL R181, R37, -INF , P0 ;  /* 0xff80000025b57808 */ /* 0x000fe20000000000 */
[----:B------:R-:W-:Y:S01]  /*15e90*/  VIADD R37, R153, 0x51 ;  /* 0x0000005199257836 */ /* 0x000fe20000000000 */
[----:B------:R-:W-:Y:S01]  /*15ea0*/  ISETP.GE.AND P0, PT, R154, R222, PT ;  /* 0x000000de9a00720c */ /* 0x000fe20003f06270 */
[----:B------:R-:W-:Y:S01]  /*15eb0*/  IMAD.MOV.U32 R11, RZ, RZ, R25 ;  /* 0x000000ffff0b7224 */ /* 0x000fe200078e0019 */
[----:B------:R-:W-:Y:S01]  /*15ec0*/  IADD3 R162, PT, PT, R223, -0x49, -R0 ;  /* 0xffffffb7dfa27810 */ /* 0x000fe20007ffe800 */
[----:B------:R-:W-:Y:S01]  /*15ed0*/  VIADD R25, R153, 0x59 ;  /* 0x0000005999197836 */ /* 0x000fe20000000000 */
[----:B------:R-:W-:Y:S01]  /*15ee0*/  FSEL R168, R22, -INF , P0 ;  /* 0xff80000016a87808 */ /* 0x000fe20000000000 */
[C---:B------:R-:W-:Y:S01]  /*15ef0*/  FFMA.FTZ R23, -R239.reuse, R164, R23 ;  /* 0x000000a4ef177223 */ /* 0x040fe20000010117 */
[----:B------:R-:W-:Y:S02]  /*15f00*/  I2FP.F32.S32 R11, R11 ;  /* 0x0000000b000b7245 */ /* 0x000fe40000201400 */
[----:B------:R-:W-:Y:S02]  /*15f10*/  IABS R162, R162 ;  /* 0x000000a200a27213 */ /* 0x000fe40000000000 */
[----:B------:R-:W-:Y:S01]  /*15f20*/  ISETP.GE.AND P0, PT, R12, R222, PT ;  /* 0x000000de0c00720c */ /* 0x000fe20003f06270 */
[----:B------:R-:W-:Y:S01]  /*15f30*/  FFMA.FTZ R78, -R239, R11, R78 ;  /* 0x0000000bef4e7223 */ /* 0x000fe2000001014e */
[--C-:B------:R-:W-:Y:S02]  /*15f40*/  IADD3 R11, PT, PT, R223, -0xb9, -R0.reuse ;  /* 0xffffff47df0b7810 */ /* 0x100fe40007ffe800 */
[--C-:B------:R-:W-:Y:S02]  /*15f50*/  IADD3 R7, PT, PT, R155, -0x28, -R0.reuse ;  /* 0xffffffd89b077810 */ /* 0x100fe40007ffe800 */
[----:B------:R-:W-:Y:S02]  /*15f60*/  I2FP.F32.S32 R162, R162 ;  /* 0x000000a200a27245 */ /* 0x000fe40000201400 */
[----:B------:R-:W-:Y:S02]  /*15f70*/  IABS R11, R11 ;  /* 0x0000000b000b7213 */ /* 0x000fe40000000000 */
[----:B------:R-:W-:Y:S01]  /*15f80*/  FSEL R28, R23, -INF , P0 ;  /* 0xff800000171c7808 */ /* 0x000fe20000000000 */
[----:B------:R-:W-:Y:S01]  /*15f90*/  FFMA.FTZ R41, -R239, R162, R41 ;  /* 0x000000a2ef297223 */ /* 0x000fe20000010129 */
[----:B------:R-:W-:Y:S02]  /*15fa0*/  IABS R7, R7 ;  /* 0x0000000700077213 */ /* 0x000fe40000000000 */
[----:B------:R-:W-:Y:S02]  /*15fb0*/  ISETP.GE.AND P0, PT, R186, R225, PT ;  /* 0x000000e1ba00720c */ /* 0x000fe40003f06270 */
[----:B------:R-:W-:Y:S02]  /*15fc0*/  IADD3 R20, PT, PT, R155, -0x29, -R0 ;  /* 0xffffffd79b147810 */ /* 0x000fe40007ffe800 */
[----:B------:R-:W-:Y:S02]  /*15fd0*/  I2FP.F32.S32 R18, R11 ;  /* 0x0000000b00127245 */ /* 0x000fe40000201400 */
[----:B------:R-:W-:Y:S02]  /*15fe0*/  I2FP.F32.S32 R7, R7 ;  /* 0x0000000700077245 */ /* 0x000fe40000201400 */
[----:B------:R-:W-:Y:S01]  /*15ff0*/  FSEL R172, R40, -INF , P0 ;  /* 0xff80000028ac7808 */ /* 0x000fe20000000000 */
[C---:B------:R-:W-:Y:S01]  /*16000*/  FFMA.FTZ R97, -R239.reuse, R18, R97 ;  /* 0x00000012ef617223 */ /* 0x040fe20000010161 */
[----:B------:R-:W-:Y:S01]  /*16010*/  IABS R20, R20 ;  /* 0x0000001400147213 */ /* 0x000fe20000000000 */
[----:B------:R-:W-:Y:S01]  /*16020*/  FFMA.FTZ R26, -R239, R7, R26 ;  /* 0x00000007ef1a7223 */ /* 0x000fe2000001011a */
[-C--:B------:R-:W-:Y:S02]  /*16030*/  ISETP.GE.AND P0, PT, R174, R225.reuse, PT ;  /* 0x000000e1ae00720c */ /* 0x080fe40003f06270 */
[--C-:B------:R-:W-:Y:S02]  /*16040*/  IADD3 R164, PT, PT, R223, -0x50, -R0.reuse ;  /* 0xffffffb0dfa47810 */ /* 0x100fe40007ffe800 */
[----:B------:R-:W-:Y:S02]  /*16050*/  I2FP.F32.S32 R20, R20 ;  /* 0x0000001400147245 */ /* 0x000fe40000201400 */
[----:B------:R-:W-:Y:S01]  /*16060*/  FSEL R18, R41, -INF , P0 ;  /* 0xff80000029127808 */ /* 0x000fe20000000000 */
[----:B------:R-:W-:Y:S01]  /*16070*/  VIADD R41, R153, 0x69 ;  /* 0x0000006999297836 */ /* 0x000fe20000000000 */
[----:B------:R-:W-:Y:S01]  /*16080*/  IABS R164, R164 ;  /* 0x000000a400a47213 */ /* 0x000fe20000000000 */
[----:B------:R-:W-:Y:S01]  /*16090*/  FFMA.FTZ R27, -R239, R20, R27 ;  /* 0x00000014ef1b7223 */ /* 0x000fe2000001011b */
[----:B------:R-:W-:Y:S02]  /*160a0*/  ISETP.GE.AND P0, PT, R9, R222, PT ;  /* 0x000000de0900720c */ /* 0x000fe40003f06270 */
[----:B------:R-:W-:Y:S02]  /*160b0*/  IADD3 R162, PT, PT, R223, -0x51, -R0 ;  /* 0xffffffafdfa27810 */ /* 0x000fe40007ffe800 */
[----:B------:R-:W-:Y:S02]  /*160c0*/  I2FP.F32.S32 R164, R164 ;  /* 0x000000a400a47245 */ /* 0x000fe40000201400 */
[----:B------:R-:W-:Y:S02]  /*160d0*/  FSEL R170, R26, -INF , P0 ;  /* 0xff8000001aaa7808 */ /* 0x000fe40000000000 */
[----:B------:R-:W-:Y:S01]  /*160e0*/  IABS R162, R162 ;  /* 0x000000a200a27213 */ /* 0x000fe20000000000 */
[----:B------:R-:W-:Y:S01]  /*160f0*/  FFMA.FTZ R44, -R239, R164, R44 ;  /* 0x000000a4ef2c7223 */ /* 0x000fe2000001012c */
[----:B------:R-:W-:Y:S02]  /*16100*/  ISETP.GE.AND P0, PT, R5, R222, PT ;  /* 0x000000de0500720c */ /* 0x000fe40003f06270 */
[----:B------:R-:W-:Y:S02]  /*16110*/  I2FP.F32.S32 R162, R162 ;  /* 0x000000a200a27245 */ /* 0x000fe40000201400 */
[----:B------:R-:W-:Y:S02]  /*16120*/  FSEL R193, R27, -INF , P0 ;  /* 0xff8000001bc17808 */ /* 0x000fe40000000000 */
[-C--:B------:R-:W-:Y:S01]  /*16130*/  ISETP.GE.AND P0, PT, R184, R225.reuse, PT ;  /* 0x000000e1b800720c */ /* 0x080fe20003f06270 */
[----:B------:R-:W-:Y:S01]  /*16140*/  FFMA.FTZ R45, -R239, R162, R45 ;  /* 0x000000a2ef2d7223 */ /* 0x000fe2000001012d */
[--C-:B------:R-:W-:Y:S02]  /*16150*/  IADD3 R20, PT, PT, R155, -0x31, -R0.reuse ;  /* 0xffffffcf9b147810 */ /* 0x100fe40007ffe800 */
[----:B--2---:R-:W-:Y:S02]  /*16160*/  FSEL R215, R44, -INF , P0 ;  /* 0xff8000002cd77808 */ /* 0x004fe40000000000 */
[----:B------:R-:W-:Y:S02]  /*16170*/  IABS R20, R20 ;  /* 0x0000001400147213 */ /* 0x000fe40000000000 */
[----:B------:R-:W-:Y:S02]  /*16180*/  ISETP.GE.AND P0, PT, R37, R225, PT ;  /* 0x000000e12500720c */ /* 0x000fe40003f06270 */
[--C-:B------:R-:W-:Y:S02]  /*16190*/  IADD3 R7, PT, PT, R223, -0x58, -R0.reuse ;  /* 0xffffffa8df077810 */ /* 0x100fe40007ffe800 */
[----:B------:R-:W-:Y:S02]  /*161a0*/  I2FP.F32.S32 R20, R20 ;  /* 0x0000001400147245 */ /* 0x000fe40000201400 */
[----:B------:R-:W-:Y:S02]  /*161b0*/  FSEL R195, R45, -INF , P0 ;  /* 0xff8000002dc37808 */ /* 0x000fe40000000000 */
        /* <DEDUP_REMOVED lines=14> */
[----:B------:R-:W-:Y:S02]  /*162a0*/  FSEL R44, R48, -INF , P0 ;  /* 0xff800000302c7808 */ /* 0x000fe40000000000 */
[----:B------:R-:W-:Y:S02]  /*162b0*/  IABS R162, R162 ;  /* 0x000000a200a27213 */ /* 0x000fe40000000000 */
[----:B------:R-:W-:Y:S02]  /*162c0*/  ISETP.GE.AND P0, PT, R25, R225, PT ;  /* 0x000000e11900720c */ /* 0x000fe40003f06270 */
[C-C-:B------:R-:W-:Y:S02]  /*162d0*/  IADD3 R7, PT, PT, R223.reuse, -0x60, -R0.reuse ;  /* 0xffffffa0df077810 */ /* 0x140fe40007ffe800 */
[--C-:B------:R-:W-:Y:S02]  /*162e0*/  IADD3 R11, PT, PT, R223, -0xc0, -R0.reuse ;  /* 0xffffff40df0b7810 */ /* 0x100fe40007ffe800 */
[----:B------:R-:W-:Y:S02]  /*162f0*/  I2FP.F32.S32 R162, R162 ;  /* 0x000000a200a27245 */ /* 0x000fe40000201400 */
[----:B------:R-:W-:Y:S01]  /*16300*/  FSEL R185, R49, -INF , P0 ;  /* 0xff80000031b97808 */ /* 0x000fe20000000000 */
[----:B------:R-:W-:Y:S01]  /*16310*/  IMAD.MOV.U32 R49, RZ, RZ, R169 ;  /* 0x000000ffff317224 */ /* 0x000fe200078e00a9 */
[----:B------:R-:W-:Y:S01]  /*16320*/  IABS R7, R7 ;  /* 0x0000000700077213 */ /* 0x000fe20000000000 */
[----:B------:R-:W-:Y:S01]  /*16330*/  FFMA.FTZ R35, -R239, R162, R35 ;  /* 0x000000a2ef237223 */ /* 0x000fe20000010123 */
[----:B------:R-:W-:Y:S01]  /*16340*/  IABS R11, R11 ;  /* 0x0000000b000b7213 */ /* 0x000fe20000000000 */
[----:B------:R-:W-:Y:S01]  /*16350*/  VIADD R169, R153, 0x91 ;  /* 0x0000009199a97836 */ /* 0x000fe20000000000 */
[----:B------:R-:W-:Y:S02]  /*16360*/  ISETP.GE.AND P0, PT, R190, R222, PT ;  /* 0x000000debe00720c */ /* 0x000fe40003f06270 */
[----:B------:R-:W-:Y:S02]  /*16370*/  IADD3 R20, PT, PT, R223, -0x61, -R0 ;  /* 0xffffff9fdf147810 */ /* 0x000fe40007ffe800 */
[----:B------:R-:W-:Y:S02]  /*16380*/  I2FP.F32.S32 R7, R7 ;  /* 0x0000000700077245 */ /* 0x000fe40000201400 */
[----:B------:R-:W-:Y:S02]  /*16390*/  I2FP.F32.S32 R11, R11 ;  /* 0x0000000b000b7245 */ /* 0x000fe40000201400 */
[----:B------:R-:W-:Y:S01]  /*163a0*/  FSEL R203, R34, -INF , P0 ;  /* 0xff80000022cb7808 */ /* 0x000fe20000000000 */
[----:B------:R-:W-:Y:S01]  /*163b0*/  IMAD.MOV.U32 R34, RZ, RZ, R180 ;  /* 0x000000ffff227224 */ /* 0x000fe200078e00b4 */
[----:B------:R-:W-:Y:S01]  /*163c0*/  IABS R20, R20 ;  /* 0x0000001400147213 */ /* 0x000fe20000000000 */
[----:B------:R-:W-:Y:S01]  /*163d0*/  FFMA.FTZ R100, -R239, R11, R100 ;  /* 0x0000000bef647223 */ /* 0x000fe20000010164 */
[----:B------:R-:W-:Y:S01]  /*163e0*/  ISETP.GE.AND P0, PT, R189, R222, PT ;  /* 0x000000debd00720c */ /* 0x000fe20003f06270 */
[----:B------:R-:W-:Y:S01]  /*163f0*/  VIADD R11, R153, 0x61 ;  /* 0x00000061990b7836 */ /* 0x000fe20000000000 */
[----:B------:R-:W-:Y:S01]  /*16400*/  IADD3 R164, PT, PT, R155, -0x40, -R0 ;  /* 0xffffffc09ba47810 */ /* 0x000fe20007ffe800 */
[----:B------:R-:W-:Y:S01]  /*16410*/  FFMA.FTZ R52, -R239, R7, R52 ;  /* 0x00000007ef347223 */ /* 0x000fe20000010134 */
[----:B------:R-:W-:Y:S02]  /*16420*/  I2FP.F32.S32 R20, R20 ;  /* 0x0000001400147245 */ /* 0x000fe40000201400 */
[----:B------:R-:W-:Y:S01]  /*16430*/  FSEL R234, R35, -INF , P0 ;  /* 0xff80000023ea7808 */ /* 0x000fe20000000000 */
[----:B------:R-:W-:Y:S01]  /*16440*/  VIADD R35, R153, 0x70 ;  /* 0x0000007099237836 */ /* 0x000fe20000000000 */
[----:B------:R-:W-:Y:S01]  /*16450*/  IABS R164, R164 ;  /* 0x000000a400a47213 */ /* 0x000fe20000000000 */
[----:B------:R-:W-:Y:S01]  /*16460*/  FFMA.FTZ R53, -R239, R20, R53 ;  /* 0x00000014ef357223 */ /* 0x000fe20000010135 */
[-C--:B------:R-:W-:Y:S02]  /*16470*/  ISETP.GE.AND P0, PT, R29, R225.reuse, PT ;  /* 0x000000e11d00720c */ /* 0x080fe40003f06270 */
[----:B------:R-:W-:Y:S02]  /*16480*/  IADD3 R162, PT, PT, R155, -0x41, -R0 ;  /* 0xffffffbf9ba27810 */ /* 0x000fe40007ffe800 */
[----:B------:R-:W-:Y:S02]  /*16490*/  I2FP.F32.S32 R164, R164 ;  /* 0x000000a400a47245 */ /* 0x000fe40000201400 */
[----:B------:R-:W-:Y:S01]  /*164a0*/  FSEL R23, R52, -INF , P0 ;  /* 0xff80000034177808 */ /* 0x000fe20000000000 */
[----:B------:R-:W-:Y:S01]  /*164b0*/  IMAD.MOV.U32 R52, RZ, RZ, R44 ;  /* 0x000000ffff347224 */ /* 0x000fe200078e002c */
[----:B------:R-:W-:Y:S01]  /*164c0*/  IABS R162, R162 ;  /* 0x000000a200a27213 */ /* 0x000fe20000000000 */
[----:B------:R-:W-:Y:S01]  /*164d0*/  IMAD.MOV.U32 R44, RZ, RZ, R168 ;  /* 0x000000ffff2c7224 */ /* 0x000fe200078e00a8 */
[----:B------:R-:W-:Y:S01]  /*164e0*/  ISETP.GE.AND P0, PT, R11, R225, PT ;  /* 0x000000e10b00720c */ /* 0x000fe20003f06270 */
[----:B------:R-:W-:Y:S01]  /*164f0*/  FFMA.FTZ R38, -R239, R164, R38 ;  /* 0x000000a4ef267223 */ /* 0x000fe20000010126 */
[----:B------:R-:W-:Y:S01]  /*16500*/  I2FP.F32.S32 R162, R162 ;  /* 0x000000a200a27245 */ /* 0x000fe20000201400 */
[----:B------:R-:W-:Y:S01]  /*16510*/  VIADD R168, R153, 0x98 ;  /* 0x0000009899a87836 */ /* 0x000fe20000000000 */
[----:B------:R-:W-:Y:S01]  /*16520*/  FSEL R45, R53, -INF , P0 ;  /* 0xff800000352d7808 */ /* 0x000fe20000000000 */
[----:B------:R-:W-:Y:S01]  /*16530*/  IMAD.MOV.U32 R53, RZ, RZ, R178 ;  /* 0x000000ffff357224 */ /* 0x000fe200078e00b2 */
[----:B------:R-:W-:Y:S01]  /*16540*/  ISETP.GE.AND P0, PT, R188, R222, PT ;  /* 0x000000debc00720c */ /* 0x000fe20003f06270 */
[----:B------:R-:W-:Y:S01]  /*16550*/  FFMA.FTZ R39, -R239, R162, R39 ;  /* 0x000000a2ef277223 */ /* 0x000fe20000010127 */
[----:B------:R-:W-:Y:S02]  /*16560*/  IADD3 R20, PT, PT, R223, -0x69, -R0 ;  /* 0xffffff97df147810 */ /* 0x000fe40007ffe800 */
[----:B------:R-:W-:Y:S01]  /*16570*/  FSEL R26, R38, -INF , P0 ;  /* 0xff800000261a7808 */ /* 0x000fe20000000000 */
[----:B------:R-:W-:Y:S01]  /*16580*/  IMAD.MOV.U32 R38, RZ, RZ, R170 ;  /* 0x000000ffff267224 */ /* 0x000fe200078e00aa */
[----:B------:R-:W-:Y:S01]  /*16590*/  IABS R20, R20 ;  /* 0x0000001400147213 */ /* 0x000fe20000000000 */
[----:B------:R-:W-:Y:S01]  /*165a0*/  VIADD R170, R153, 0x80 ;  /* 0x0000008099aa7836 */ /* 0x000fe20000000000 */
        /* <DEDUP_REMOVED lines=17> */
[----:B---3--:R-:W-:Y:S01]  /*166c0*/  FSEL R151, R57, -INF , P0 ;  /* 0xff80000039977808 */ /* 0x008fe20000000000 */
[----:B------:R-:W-:Y:S01]  /*166d0*/  IMAD.MOV.U32 R57, RZ, RZ, R26 ;  /* 0x000000ffff397224 */ /* 0x000fe200078e001a */
[----:B------:R-:W-:Y:S01]  /*166e0*/  ISETP.GE.AND P0, PT, R186, R222, PT ;  /* 0x000000deba00720c */ /* 0x000fe20003f06270 */
[----:B------:R-:W-:Y:S01]  /*166f0*/  FFMA.FTZ R43, -R239, R164, R43 ;  /* 0x000000a4ef2b7223 */ /* 0x000fe2000001012b */
[----:B------:R-:W-:Y:S01]  /*16700*/  IADD3 R162, PT, PT, R223, -0x71, -R0 ;  /* 0xffffff8fdfa27810 */ /* 0x000fe20007ffe800 */
[----:B------:R-:W-:Y:S01]  /*16710*/  IMAD.MOV.U32 R26, RZ, RZ, R166 ;  /* 0x000000ffff1a7224 */ /* 0x000fe200078e00a6 */
[----:B------:R-:W-:Y:S01]  /*16720*/  FSEL R212, R42, -INF , P0 ;  /* 0xff8000002ad47808 */ /* 0x000fe20000000000 */
[----:B------:R-:W-:Y:S01]  /*16730*/  IMAD.MOV.U32 R42, RZ, RZ, R172 ;  /* 0x000000ffff2a7224 */ /* 0x000fe200078e00ac */
[----:B------:R-:W-:Y:S01]  /*16740*/  IABS R162, R162 ;  /* 0x000000a200a27213 */ /* 0x000fe20000000000 */
[C---:B------:R-:W-:Y:S01]  /*16750*/  VIADD R166, R153.reuse, 0x88 ;  /* 0x0000008899a67836 */ /* 0x040fe20000000000 */
[----:B------:R-:W-:Y:S01]  /*16760*/  ISETP.GE.AND P0, PT, R174, R222, PT ;  /* 0x000000deae00720c */ /* 0x000fe20003f06270 */
[----:B------:R-:W-:Y:S01]  /*16770*/  VIADD R174, R153, 0x78 ;  /* 0x0000007899ae7836 */ /* 0x000fe20000000000 */
[--C-:B------:R-:W-:Y:S01]  /*16780*/  IADD3 R7, PT, PT, R155, -0x50, -R0.reuse ;  /* 0xffffffb09b077810 */ /* 0x100fe20007ffe800 */
[----:B------:R-:W-:Y:S01]  /*16790*/  VIADD R172, R153, 0x90 ;  /* 0x0000009099ac7836 */ /* 0x000fe20000000000 */
        /* <DEDUP_REMOVED lines=10> */
[----:B------:R-:W-:Y:S01]  /*16840*/  FFMA.FTZ R46, -R239, R7, R46 ;  /* 0x00000007ef2e7223 */ /* 0x000fe2000001012e */
[----:B------:R-:W-:Y:S01]  /*16850*/  ISETP.GE.AND P0, PT, R33, R225, PT ;  /* 0x000000e12100720c */ /* 0x000fe20003f06270 */
[----:B------:R-:W-:Y:S01]  /*16860*/  VIADD R27, R153, 0xb8 ;  /* 0x000000b8991b7836 */ /* 0x000fe20000000000 */
[--C-:B------:R-:W-:Y:S02]  /*16870*/  IADD3 R164, PT, PT, R223, -0x78, -R0.reuse ;  /* 0xffffff88dfa47810 */ /* 0x100fe40007ffe800 */
[--C-:B------:R-:W-:Y:S02]  /*16880*/  IADD3 R15, PT, PT, R155, -0xa8, -R0.reuse ;  /* 0xffffff589b0f7810 */ /* 0x100fe40007ffe800 */
[----:B------:R-:W-:Y:S02]  /*16890*/  I2FP.F32.S32 R20, R20 ;  /* 0x0000001400147245 */ /* 0x000fe40000201400 */
[----:B------:R-:W-:Y:S01]  /*168a0*/  FSEL R30, R61, -INF , P0 ;  /* 0xff8000003d1e7808 */ /* 0x000fe20000000000 */
[----:B------:R-:W-:Y:S01]  /*168b0*/  VIADD R61, R153, 0xc9 ;  /* 0x000000c9993d7836 */ /* 0x000fe20000000000 */
[----:B------:R-:W-:Y:S01]  /*168c0*/  IABS R164, R164 ;  /* 0x000000a400a47213 */ /* 0x000fe20000000000 */
        /* <DEDUP_REMOVED lines=10> */
[----:B------:R-:W-:Y:S01]  /*16970*/  ISETP.GE.AND P0, PT, R37, R222, PT ;  /* 0x000000de2500720c */ /* 0x000fe20003f06270 */
[----:B------:R-:W-:Y:S01]  /*16980*/  VIADD R15, R153, 0x79 ;  /* 0x00000079990f7836 */ /* 0x000fe20000000000 */
[----:B------:R-:W-:Y:S02]  /*16990*/  I2FP.F32.S32 R162, R162 ;  /* 0x000000a200a27245 */ /* 0x000fe40000201400 */
[----:B------:R-:W-:Y:S02]  /*169a0*/  FSEL R32, R47, -INF , P0 ;  /* 0xff8000002f207808 */ /* 0x000fe40000000000 */
[-C--:B------:R-:W-:Y:S01]  /*169b0*/  ISETP.GE.AND P0, PT, R174, R225.reuse, PT ;  /* 0x000000e1ae00720c */ /* 0x080fe20003f06270 */
[----:B------:R-:W-:Y:S01]  /*169c0*/  FFMA.FTZ R65, -R239, R162, R65 ;  /* 0x000000a2ef417223 */ /* 0x000fe20000010141 */
[--C-:B------:R-:W-:Y:S02]  /*169d0*/  IADD3 R20, PT, PT, R155, -0x59, -R0.reuse ;  /* 0xffffffa79b147810 */ /* 0x100fe40007ffe800 */
[----:B------:R-:W-:Y:S01]  /*169e0*/  FSEL R232, R64, -INF , P0 ;  /* 0xff80000040e87808 */ /* 0x000fe20000000000 */
[----:B------:R-:W-:Y:S01]  /*169f0*/  IMAD.MOV.U32 R64, RZ, RZ, R53 ;  /* 0x000000ffff407224 */ /* 0x000fe200078e0035 */
[----:B------:R-:W-:Y:S01]  /*16a00*/  IABS R20, R20 ;  /* 0x0000001400147213 */ /* 0x000fe20000000000 */
[----:B------:R-:W-:Y:S01]  /*16a10*/  VIADD R53, R153, 0xd1 ;  /* 0x000000d199357836 */ /* 0x000fe20000000000 */
[----:B------:R-:W-:Y:S02]  /*16a20*/  ISETP.GE.AND P0, PT, R15, R225, PT ;  /* 0x000000e10f00720c */ /* 0x000fe40003f06270 */
[C-C-:B------:R-:W-:Y:S02]  /*16a30*/  IADD3 R7, PT, PT, R223.reuse, -0x80, -R0.reuse ;  /* 0xffffff80df077810 */ /* 0x140fe40007ffe800 */
[--C-:B------:R-:W-:Y:S02]  /*16a40*/  IADD3 R19, PT, PT, R223, -0xd8, -R0.reuse ;  /* 0xffffff28df137810 */ /* 0x100fe40007ffe800 */
[----:B------:R-:W-:Y:S02]  /*16a50*/  I2FP.F32.S32 R20, R20 ;  /* 0x0000001400147245 */ /* 0x000fe40000201400 */
[----:B------:R-:W-:Y:S02]  /*16a60*/  FSEL R65, R65, -INF , P0 ;  /* 0xff80000041417808 */ /* 0x000fe40000000000 */
[----:B------:R-:W-:Y:S01]  /*16a70*/  IABS R7, R7 ;  /* 0x0000000700077213 */ /* 0x000fe20000000000 */
[----:B------:R-:W-:Y:S01]  /*16a80*/  FFMA.FTZ R51, -R239, R20, R51 ;  /* 0x00000014ef337223 */ /* 0x000fe20000010133 */
[----:B------:R-:W-:Y:S02]  /*16a90*/  IADD3 R164, PT, PT, R223, -0x81, -R0 ;  /* 0xffffff7fdfa47810 */ /* 0x000fe40007ffe800 */
[----:B------:R-:W-:Y:S02]  /*16aa0*/  IABS R19, R19 ;  /* 0x0000001300137213 */ /* 0x000fe40000000000 */
[----:B------:R-:W-:Y:S02]  /*16ab0*/  ISETP.GE.AND P0, PT, R182, R222, PT ;  /* 0x000000deb600720c */ /* 0x000fe40003f06270 */
[----:B------:R-:W-:Y:S02]  /*16ac0*/  I2FP.F32.S32 R7, R7 ;  /* 0x0000000700077245 */ /* 0x000fe40000201400 */
[----:B------:R-:W-:Y:S02]  /*16ad0*/  IABS R164, R164 ;  /* 0x000000a400a47213 */ /* 0x000fe40000000000 */
[----:B------:R-:W-:Y:S01]  /*16ae0*/  I2FP.F32.S32 R19, R19 ;  /* 0x0000001300137245 */ /* 0x000fe20000201400 */
[----:B------:R-:W-:Y:S01]  /*16af0*/  FFMA.FTZ R68, -R239, R7, R68 ;  /* 0x00000007ef447223 */ /* 0x000fe20000010144 */
[----:B------:R-:W-:Y:S01]  /*16b00*/  FSEL R46, R50, -INF , P0 ;  /* 0xff800000322e7808 */ /* 0x000fe20000000000 */
[----:B------:R-:W-:Y:S01]  /*16b10*/  IMAD.MOV.U32 R50, RZ, RZ, R52 ;  /* 0x000000ffff327224 */ /* 0x000fe200078e0034 */
[----:B------:R-:W-:Y:S01]  /*16b20*/  ISETP.GE.AND P0, PT, R25, R222, PT ;  /* 0x000000de1900720c */ /* 0x000fe20003f06270 */
[----:B------:R-:W-:Y:S01]  /*16b30*/  FFMA.FTZ R112, -R239, R19, R112 ;  /* 0x00000013ef707223 */ /* 0x000fe20000010170 */
[----:B------:R-:W-:Y:S01]  /*16b40*/  I2FP.F32.S32 R164, R164 ;  /* 0x000000a400a47245 */ /* 0x000fe20000201400 */
[----:B------:R-:W-:Y:S01]  /*16b50*/  VIADD R19, R153, 0x81 ;  /* 0x0000008199137836 */ /* 0x000fe20000000000 */
[----:B------:R-:W-:Y:S01]  /*16b60*/  FSEL R214, R51, -INF , P0 ;  /* 0xff80000033d67808 */ /* 0x000fe20000000000 */
[----:B------:R-:W-:Y:S01]  /*16b70*/  IMAD.MOV.U32 R51, RZ, RZ, R213 ;  /* 0x000000ffff337224 */ /* 0x000fe200078e00d5 */
[-C--:B------:R-:W-:Y:S01]  /*16b80*/  ISETP.GE.AND P0, PT, R170, R225.reuse, PT ;  /* 0x000000e1aa00720c */ /* 0x080fe20003f06270 */
[----:B------:R-:W-:Y:S01]  /*16b90*/  VIADD R52, R153, 0xe8 ;  /* 0x000000e899347836 */ /* 0x000fe20000000000 */
[--C-:B------:R-:W-:Y:S01]  /*16ba0*/  IADD3 R162, PT, PT, R155, -0x61, -R0.reuse ;  /* 0xffffff9f9ba27810 */ /* 0x100fe20007ffe800 */
[----:B------:R-:W-:Y:S01]  /*16bb0*/  FFMA.FTZ R69, -R239, R164, R69 ;  /* 0x000000a4ef457223 */ /* 0x000fe20000010145 */
[--C-:B------:R-:W-:Y:S02]  /*16bc0*/  IADD3 R164, PT, PT, R155, -0x68, -R0.reuse ;  /* 0xffffff989ba47810 */ /* 0x100fe40007ffe800 */
[----:B------:R-:W-:Y:S02]  /*16bd0*/  FSEL R208, R68, -INF , P0 ;  /* 0xff80000044d07808 */ /* 0x000fe40000000000 */
[----:B------:R-:W-:Y:S02]  /*16be0*/  IABS R162, R162 ;  /* 0x000000a200a27213 */ /* 0x000fe40000000000 */
[----:B------:R-:W-:Y:S02]  /*16bf0*/  ISETP.GE.AND P0, PT, R19, R225, PT ;  /* 0x000000e11300720c */ /* 0x000fe40003f06270 */
[--C-:B------:R-:W-:Y:S02]  /*16c00*/  IADD3 R7, PT, PT, R223, -0x88, -R0.reuse ;  /* 0xffffff78df077810 */ /* 0x100fe40007ffe800 */
[----:B------:R-:W-:Y:S02]  /*16c10*/  IABS R164, R164 ;  /* 0x000000a400a47213 */ /* 0x000fe40000000000 */
[----:B------:R-:W-:Y:S02]  /*16c20*/  I2FP.F32.S32 R162, R162 ;  /* 0x000000a200a27245 */ /* 0x000fe40000201400 */
[----:B------:R-:W-:Y:S02]  /*16c30*/  FSEL R69, R69, -INF , P0 ;  /* 0xff80000045457808 */ /* 0x000fe40000000000 */
[----:B------:R-:W-:Y:S01]  /*16c40*/  IABS R7, R7 ;  /* 0x0000000700077213 */ /* 0x000fe20000000000 */
[----:B------:R-:W-:Y:S01]  /*16c50*/  FFMA.FTZ R55, -R239, R162, R55 ;  /* 0x000000a2ef377223 */ /* 0x000fe20000010137 */
        /* <DEDUP_REMOVED lines=9> */
[----:B------:R-:W-:Y:S01]  /*16cf0*/  IMAD.MOV.U32 R54, RZ, RZ, R203 ;  /* 0x000000ffff367224 */ /* 0x000fe200078e00cb */
[C-C-:B------:R-:W-:Y:S02]  /*16d00*/  IADD3 R164, PT, PT, R155.reuse, -0x71, -R0.reuse ;  /* 0xffffff8f9ba47810 */ /* 0x140fe40007ffe800 */
[----:B------:R-:W-:Y:S02]  /*16d10*/  I2FP.F32.S32 R20, R20 ;  /* 0x0000001400147245 */ /* 0x000fe40000201400 */
[--C-:B------:R-:W-:Y:S02]  /*16d20*/  IADD3 R162, PT, PT, R155, -0x69, -R0.reuse ;  /* 0xffffff979ba27810 */ /* 0x100fe40007ffe800 */
[----:B------:R-:W-:Y:S01]  /*16d30*/  FSEL R209, R55, -INF , P0 ;  /* 0xff80000037d17808 */ /* 0x000fe20000000000 */
[----:B------:R-:W-:Y:S01]  /*16d40*/  VIADD R55, R153, 0xd8 ;  /* 0x000000d899377836 */ /* 0x000fe20000000000 */
[-C--:B------:R-:W-:Y:S01]  /*16d50*/  ISETP.GE.AND P0, PT, R166, R225.reuse, PT ;  /* 0x000000e1a600720c */ /* 0x080fe20003f06270 */
[----:B------:R-:W-:Y:S01]  /*16d60*/  FFMA.FTZ R73, -R239, R20, R73 ;  /* 0x00000014ef497223 */ /* 0x000fe20000010149 */
[----:B------:R-:W-:Y:S02]  /*16d70*/  IABS R164, R164 ;  /* 0x000000a400a47213 */ /* 0x000fe40000000000 */
[----:B------:R-:W-:Y:S02]  /*16d80*/  IABS R162, R162 ;  /* 0x000000a200a27213 */ /* 0x000fe40000000000 */
[----:B------:R-:W-:Y:S01]  /*16d90*/  FSEL R150, R72, -INF , P0 ;  /* 0xff80000048967808 */ /* 0x000fe20000000000 */
[----:B------:R-:W-:Y:S01]  /*16da0*/  VIADD R72, R153, 0xa1 ;  /* 0x000000a199487836 */ /* 0x000fe20000000000 */
[----:B------:R-:W-:Y:S02]  /*16db0*/  ISETP.GE.AND P0, PT, R176, R225, PT ;  /* 0x000000e1b000720c */ /* 0x000fe40003f06270 */
[----:B------:R-:W-:Y:S02]  /*16dc0*/  I2FP.F32.S32 R164, R164 ;  /* 0x000000a400a47245 */ /* 0x000fe40000201400 */
[----:B------:R-:W-:Y:S02]  /*16dd0*/  I2FP.F32.S32 R162, R162 ;  /* 0x000000a200a27245 */ /* 0x000fe40000201400 */
[----:B------:R-:W-:Y:S01]  /*16de0*/  FSEL R235, R73, -INF , P0 ;  /* 0xff80000049eb7808 */ /* 0x000fe20000000000 */
[C---:B------:R-:W-:Y:S01]  /*16df0*/  FFMA.FTZ R63, -R239.reuse, R164, R63 ;  /* 0x000000a4ef3f7223 */ /* 0x040fe2000001013f */
[----:B------:R-:W-:Y:S01]  /*16e00*/  ISETP.GE.AND P0, PT, R206, R222, PT ;  /* 0x000000dece00720c */ /* 0x000fe20003f06270 */
[----:B------:R-:W-:Y:S01]  /*16e10*/  FFMA.FTZ R59, -R239, R162, R59 ;  /* 0x000000a2ef3b7223 */ /* 0x000fe2000001013b */
[C-C-:B------:R-:W-:Y:S02]  /*16e20*/  IADD3 R20, PT, PT, R223.reuse, -0x91, -R0.reuse ;  /* 0xffffff6fdf147810 */ /* 0x140fe40007ffe800 */
[C-C-:B------:R-:W-:Y:S02]  /*16e30*/  IADD3 R164, PT, PT, R223.reuse, -0xa0, -R0.reuse ;  /* 0xffffff60dfa47810 */ /* 0x140fe40007ffe800 */
[--C-:B------:R-:W-:Y:S02]  /*16e40*/  IADD3 R162, PT, PT, R223, -0x99, -R0.reuse ;  /* 0xffffff67dfa27810 */ /* 0x100fe40007ffe800 */
[----:B------:R-:W-:Y:S01]  /*16e50*/  FSEL R47, R58, -INF , P0 ;  /* 0xff8000003a2f7808 */ /* 0x000fe20000000000 */
[----:B------:R-:W-:Y:S01]  /*16e60*/  IMAD.MOV.U32 R58, RZ, RZ, R195 ;  /* 0x000000ffff3a7224 */ /* 0x000fe200078e00c3 */
[----:B------:R-:W-:Y:S02]  /*16e70*/  IABS R20, R20 ;  /* 0x0000001400147213 */ /* 0x000fe40000000000 */
[----:B------:R-:W-:Y:S02]  /*16e80*/  ISETP.GE.AND P0, PT, R41, R222, PT ;  /* 0x000000de2900720c */ /* 0x000fe40003f06270 */
[----:B------:R-:W-:Y:S02]  /*16e90*/  IADD3 R7, PT, PT, R155, -0x70, -R0 ;  /* 0xffffff909b077810 */ /* 0x000fe40007ffe800 */
[----:B------:R-:W-:Y:S02]  /*16ea0*/  IABS R164, R164 ;  /* 0x000000a400a47213 */ /* 0x000fe40000000000 */
[----:B------:R-:W-:Y:S02]  /*16eb0*/  IABS R162, R162 ;  /* 0x000000a200a27213 */ /* 0x000fe40000000000 */
[----:B------:R-:W-:Y:S02]  /*16ec0*/  I2FP.F32.S32 R20, R20 ;  /* 0x0000001400147245 */ /* 0x000fe40000201400 */
[----:B------:R-:W-:Y:S01]  /*16ed0*/  FSEL R233, R59, -INF , P0 ;  /* 0xff8000003be97808 */ /* 0x000fe20000000000 */
[----:B------:R-:W-:Y:S01]  /*16ee0*/  IMAD.MOV.U32 R59, RZ, RZ, R193 ;  /* 0x000000ffff3b7224 */ /* 0x000fe200078e00c1 */
[----:B------:R-:W-:Y:S01]  /*16ef0*/  IABS R7, R7 ;  /* 0x0000000700077213 */ /* 0x000fe20000000000 */
[C---:B------:R-:W-:Y:S01]  /*16f00*/  FFMA.FTZ R77, -R239.reuse, R20, R77 ;  /* 0x00000014ef4d7223 */ /* 0x040fe2000001014d */
[----:B------:R-:W-:Y:S02]  /*16f10*/  I2FP.F32.S32 R164, R164 ;  /* 0x000000a400a47245 */ /* 0x000fe40000201400 */
[----:B------:R-:W-:Y:S02]  /*16f20*/  ISETP.GE.AND P0, PT, R172, R225, PT ;  /* 0x000000e1ac00720c */ /* 0x000fe40003f06270 */
[----:B------:R-:W-:Y:S01]  /*16f30*/  I2FP.F32.S32 R162, R162 ;  /* 0x000000a200a27245 */ /* 0x000fe20000201400 */
[----:B------:R-:W-:Y:S01]  /*16f40*/  FFMA.FTZ R84, -R239, R164, R84 ;  /* 0x000000a4ef547223 */ /* 0x000fe20000010154 */
[----:B------:R-:W-:Y:S02]  /*16f50*/  I2FP.F32.S32 R7, R7 ;  /* 0x0000000700077245 */ /* 0x000fe40000201400 */
[----:B------:R-:W-:Y:S01]  /*16f60*/  FSEL R250, R76, -INF , P0 ;  /* 0xff8000004cfa7808 */ /* 0x000fe20000000000 */
[----:B------:R-:W-:Y:S01]  /*16f70*/  VIADD R76, R153, 0xa9 ;  /* 0x000000a9994c7836 */ /* 0x000fe20000000000 */
[----:B------:R-:W-:Y:S01]  /*16f80*/  ISETP.GE.AND P0, PT, R169, R225, PT ;  /* 0x000000e1a900720c */ /* 0x000fe20003f06270 */
[----:B------:R-:W-:Y:S01]  /*16f90*/  FFMA.FTZ R62, -R239, R7, R62 ;  /* 0x00000007ef3e7223 */ /* 0x000fe2000001013e */
[--C-:B------:R-:W-:Y:S01]  /*16fa0*/  IADD3 R164, PT, PT, R223, -0xa9, -R0.reuse ;  /* 0xffffff57dfa47810 */ /* 0x100fe20007ffe800 */
[----:B------:R-:W-:Y:S01]  /*16fb0*/  FFMA.FTZ R81, -R239, R162, R81 ;  /* 0x000000a2ef517223 */ /* 0x000fe20000010151 */
[--C-:B------:R-:W-:Y:S02]  /*16fc0*/  IADD3 R162, PT, PT, R223, -0xa1, -R0.reuse ;  /* 0xffffff5fdfa27810 */ /* 0x100fe40007ffe800 */
[----:B------:R-:W-:Y:S01]  /*16fd0*/  FSEL R204, R77, -INF , P0 ;  /* 0xff8000004dcc7808 */ /* 0x000fe20000000000 */
[----:B------:R-:W-:Y:S01]  /*16fe0*/  IMAD.MOV.U32 R77, RZ, RZ, R185 ;  /* 0x000000ffff4d7224 */ /* 0x000fe200078e00b9 */
[----:B------:R-:W-:Y:S02]  /*16ff0*/  IABS R164, R164 ;  /* 0x000000a400a47213 */ /* 0x000fe40000000000 */
[----:B------:R-:W-:Y:S02]  /*17000*/  ISETP.GE.AND P0, PT, R35, R222, PT ;  /* 0x000000de2300720c */ /* 0x000fe40003f06270 */
[----:B------:R-:W-:Y:S02]  /*17010*/  IABS R162, R162 ;  /* 0x000000a200a27213 */ /* 0x000fe40000000000 */
[----:B------:R-:W-:Y:S02]  /*17020*/  I2FP.F32.S32 R164, R164 ;  /* 0x000000a400a47245 */ /* 0x000fe40000201400 */
[----:B------:R-:W-:Y:S01]  /*17030*/  FSEL R252, R62, -INF , P0 ;  /* 0xff8000003efc7808 */ /* 0x000fe20000000000 */
[----:B------:R-:W-:Y:S01]  /*17040*/  VIADD R62, R153, 0xc1 ;  /* 0x000000c1993e7836 */ /* 0x000fe20000000000 */
[----:B------:R-:W-:Y:S01]  /*17050*/  I2FP.F32.S32 R162, R162 ;  /* 0x000000a200a27245 */ /* 0x000fe20000201400 */
[----:B------:R-:W-:Y:S01]  /*17060*/  FFMA.FTZ R89, -R239, R164, R89 ;  /* 0x000000a4ef597223 */ /* 0x000fe20000010159 */
[----:B------:R-:W-:Y:S01]  /*17070*/  ISETP.GE.AND P0, PT, R33, R222, PT ;  /* 0x000000de2100720c */ /* 0x000fe20003f06270 */
[----:B------:R-:W-:Y:S01]  /*17080*/  VIADD R164, R153, 0x99 ;  /* 0x0000009999a47836 */ /* 0x000fe20000000000 */
[--C-:B------:R-:W-:Y:S01]  /*17090*/  IADD3 R7, PT, PT, R155, -0x78, -R0.reuse ;  /* 0xffffff889b077810 */ /* 0x100fe20007ffe800 */
[----:B------:R-:W-:Y:S01]  /*170a0*/  FFMA.FTZ R85, -R239, R162, R85 ;  /* 0x000000a2ef557223 */ /* 0x000fe20000010155 */
[----:B------:R-:W-:Y:S01]  /*170b0*/  FSEL R248, R63, -INF , P0 ;  /* 0xff8000003ff87808 */ /* 0x000fe20000000000 */
[----:B------:R-:W-:Y:S01]  /*170c0*/  VIADD R63, R153, 0xb9 ;  /* 0x000000b9993f7836 */ /* 0x000fe20000000000 */
[----:B------:R-:W-:Y:S02]  /*170d0*/  IABS R7, R7 ;  /* 0x0000000700077213 */ /* 0x000fe40000000000 */
[----:B------:R-:W-:Y:S02]  /*170e0*/  ISETP.GE.AND P0, PT, R168, R225, PT ;  /* 0x000000e1a800720c */ /* 0x000fe40003f06270 */
[C-C-:B------:R-:W-:Y:S02]  /*170f0*/  IADD3 R20, PT, PT, R155.reuse, -0x79, -R0.reuse ;  /* 0xffffff879b147810 */ /* 0x140fe40007ffe800 */
[----:B------:R-:W-:Y:S02]  /*17100*/  IADD3 R162, PT, PT, R155, -0x89, -R0 ;  /* 0xffffff779ba27810 */ /* 0x000fe40007ffe800 */
[----:B------:R-:W-:Y:S02]  /*17110*/  I2FP.F32.S32 R7, R7 ;  /* 0x0000000700077245 */ /* 0x000fe40000201400 */
[----:B------:R-:W-:Y:S01]  /*17120*/  FSEL R202, R80, -INF , P0 ;  /* 0xff80000050ca7808 */ /* 0x000fe20000000000 */
[----:B------:R-:W-:Y:S01]  /*17130*/  VIADD R80, R153, 0xa8 ;  /* 0x000000a899507836 */ /* 0x000fe20000000000 */
[----:B------:R-:W-:Y:S01]  /*17140*/  IABS R20, R20 ;  /* 0x0000001400147213 */ /* 0x000fe20000000000 */
[----:B------:R-:W-:Y:S01]  /*17150*/  FFMA.FTZ R66, -R239, R7, R66 ;  /* 0x00000007ef427223 */ /* 0x000fe20000010142 */
[----:B------:R-:W-:Y:S02]  /*17160*/  IABS R162, R162 ;  /* 0x000000a200a27213 */ /* 0x000fe40000000000 */
[-C--:B------:R-:W-:Y:S02]  /*17170*/  ISETP.GE.AND P0, PT, R164, R225.reuse, PT ;  /* 0x000000e1a400720c */ /* 0x080fe40003f06270 */
[----:B------:R-:W-:Y:S02]  /*17180*/  I2FP.F32.S32 R20, R20 ;  /* 0x0000001400147245 */ /* 0x000fe40000201400 */
[----:B------:R-:W-:Y:S02]  /*17190*/  I2FP.F32.S32 R162, R162 ;  /* 0x000000a200a27245 */ /* 0x000fe40000201400 */
[----:B------:R-:W-:Y:S01]  /*171a0*/  FSEL R200, R81, -INF , P0 ;  /* 0xff80000051c87808 */ /* 0x000fe20000000000 */
[----:B------:R-:W-:Y:S01]  /*171b0*/  IMAD.MOV.U32 R81, RZ, RZ, R48 ;  /* 0x000000ffff517224 */ /* 0x000fe200078e0030 */
[----:B------:R-:W-:Y:S01]  /*171c0*/  ISETP.GE.AND P0, PT, R174, R222, PT ;  /* 0x000000deae00720c */ /* 0x000fe20003f06270 */
[----:B------:R-:W-:Y:S01]  /*171d0*/  VIADD R48, R153, 0xe1 ;  /* 0x000000e199307836 */ /* 0x000fe20000000000 */
[--C-:B------:R-:W-:Y:S01]  /*171e0*/  IADD3 R7, PT, PT, R223, -0xa8, -R0.reuse ;  /* 0xffffff58df077810 */ /* 0x100fe20007ffe800 */
[C---:B------:R-:W-:Y:S01]  /*171f0*/  FFMA.FTZ R67, -R239.reuse, R20, R67 ;  /* 0x00000014ef437223 */ /* 0x040fe20000010143 */
[----:B------:R-:W-:Y:S01]  /*17200*/  FSEL R196, R66, -INF , P0 ;  /* 0xff80000042c47808 */ /* 0x000fe20000000000 */
[----:B------:R-:W-:Y:S01]  /*17210*/  FFMA.FTZ R75, -R239, R162, R75 ;  /* 0x000000a2ef4b7223 */ /* 0x000fe2000001014b */
[----:B------:R-:W-:Y:S01]  /*17220*/  ISETP.GE.AND P0, PT, R15, R222, PT ;  /* 0x000000de0f00720c */ /* 0x000fe20003f06270 */
[----:B------:R-:W-:Y:S01]  /*17230*/  VIADD R162, R153, 0xa0 ;  /* 0x000000a099a27836 */ /* 0x000fe20000000000 */
[----:B------:R-:W-:Y:S01]  /*17240*/  IADD3 R20, PT, PT, R155, -0x81, -R0 ;  /* 0xffffff7f9b147810 */ /* 0x000fe20007ffe800 */
[----:B------:R-:W-:Y:S01]  /*17250*/  VIADD R66, R153, 0xc8 ;  /* 0x000000c899427836 */ /* 0x000fe20000000000 */
[----:B------:R-:W-:Y:S01]  /*17260*/  FSEL R194, R67, -INF , P0 ;  /* 0xff80000043c27808 */ /* 0x000fe20000000000 */
[----:B------:R-:W-:Y:S01]  /*17270*/  IMAD.MOV.U32 R67, RZ, RZ, R183 ;  /* 0x000000ffff437224 */ /* 0x000fe200078e00b7 */
[----:B------:R-:W-:Y:S02]  /*17280*/  ISETP.GE.AND P0, PT, R162, R225, PT ;  /* 0x000000e1a200720c */ /* 0x000fe40003f06270 */
[----:B------:R-:W-:Y:S02]  /*17290*/  IABS R7, R7 ;  /* 0x0000000700077213 */ /* 0x000fe40000000000 */
[----:B------:R-:W-:Y:S01]  /*172a0*/  FSEL R199, R84, -INF , P0 ;  /* 0xff80000054c77808 */ /* 0x000fe20000000000 */
[----:B------:R-:W-:Y:S01]  /*172b0*/  VIADD R84, R153, 0xb0 ;  /* 0x000000b099547836 */ /* 0x000fe20000000000 */
[----:B------:R-:W-:Y:S02]  /*172c0*/  IABS R20, R20 ;  /* 0x0000001400147213 */ /* 0x000fe40000000000 */
[----:B------:R-:W-:Y:S02]  /*172d0*/  ISETP.GE.AND P0, PT, R72, R225, PT ;  /* 0x000000e14800720c */ /* 0x000fe40003f06270 */
[----:B------:R-:W-:Y:S02]  /*172e0*/  I2FP.F32.S32 R7, R7 ;  /* 0x0000000700077245 */ /* 0x000fe40000201400 */
[----:B------:R-:W-:Y:S02]  /*172f0*/  I2FP.F32.S32 R20, R20 ;  /* 0x0000001400147245 */ /* 0x000fe40000201400 */
[----:B------:R-:W-:Y:S01]  /*17300*/  FSEL R198, R85, -INF , P0 ;  /* 0xff80000055c67808 */ /* 0x000fe20000000000 */
[C---:B------:R-:W-:Y:S01]  /*17310*/  FFMA.FTZ R88, -R239.reuse, R7, R88 ;  /* 0x00000007ef587223 */ /* 0x040fe20000010158 */
[----:B------:R-:W-:Y:S01]  /*17320*/  ISETP.GE.AND P0, PT, R170, R222, PT ;  /* 0x000000deaa00720c */ /* 0x000fe20003f06270 */
[----:B------:R-:W-:Y:S01]  /*17330*/  FFMA.FTZ R71, -R239, R20, R71 ;  /* 0x00000014ef477223 */ /* 0x000fe20000010147 */
[--C-:B------:R-:W-:Y:S02]  /*17340*/  IADD3 R7, PT, PT, R223, -0xb0, -R0.reuse ;  /* 0xffffff50df077810 */ /* 0x100fe40007ffe800 */
[----:B------:R-:W-:Y:S01]  /*17350*/  FSEL R192, R70, -INF , P0 ;  /* 0xff80000046c07808 */ /* 0x000fe20000000000 */
[----:B------:R-:W-:Y:S01]  /*17360*/  VIADD R70, R153, 0xc0 ;  /* 0x000000c099467836 */ /* 0x000fe20000000000 */
[-C--:B------:R-:W-:Y:S02]  /*17370*/  ISETP.GE.AND P0, PT, R19, R222.reuse, PT ;  /* 0x000000de1300720c */ /* 0x080fe40003f06270 */
[----:B------:R-:W-:Y:S02]  /*17380*/  IABS R7, R7 ;  /* 0x0000000700077213 */ /* 0x000fe40000000000 */
[----:B------:R-:W-:Y:S01]  /*17390*/  FSEL R191, R71, -INF , P0 ;  /* 0xff80000047bf7808 */ /* 0x000fe20000000000 */
[----:B------:R-:W-:Y:S01]  /*173a0*/  IMAD.MOV.U32 R71, RZ, RZ, R47 ;  /* 0x000000ffff477224 */ /* 0x000fe200078e002f */
[----:B------:R-:W-:Y:S01]  /*173b0*/  I2FP.F32.S32 R7, R7 ;  /* 0x0000000700077245 */ /* 0x000fe20000201400 */
[----:B------:R-:W-:Y:S01]  /*173c0*/  VIADD R47, R153, 0xd9 ;  /* 0x000000d9992f7836 */ /* 0x000fe20000000000 */
[----:B------:R-:W-:Y:S02]  /*173d0*/  ISETP.GE.AND P0, PT, R80, R225, PT ;  /* 0x000000e15000720c */ /* 0x000fe40003f06270 */
[----:B------:R-:W-:Y:S01]  /*173e0*/  IADD3 R20, PT, PT, R223, -0xb1, -R0 ;  /* 0xffffff4fdf147810 */ /* 0x000fe20007ffe800 */
[----:B------:R-:W-:Y:S01]  /*173f0*/  FFMA.FTZ R92, -R239, R7, R92 ;  /* 0x00000007ef5c7223 */ /* 0x000fe2000001015c */
[----:B------:R-:W-:Y:S01]  /*17400*/  FSEL R188, R88, -INF , P0 ;  /* 0xff80000058bc7808 */ /* 0x000fe20000000000 */
[----:B------:R-:W-:Y:S01]  /*17410*/  IMAD.MOV.U32 R88, RZ, RZ, R175 ;  /* 0x000000ffff587224 */ /* 0x000fe200078e00af */
[----:B------:R-:W-:Y:S02]  /*17420*/  ISETP.GE.AND P0, PT, R76, R225, PT ;  /* 0x000000e14c00720c */ /* 0x000fe40003f06270 */
[----:B------:R-:W-:Y:S02]  /*17430*/  IADD3 R7, PT, PT, R223, -0xb8, -R0 ;  /* 0xffffff48df077810 */ /* 0x000fe40007ffe800 */
[----:B------:R-:W-:Y:S02]  /*17440*/  FSEL R186, R89, -INF , P0 ;  /* 0xff80000059ba7808 */ /* 0x000fe40000000000 */
        /* <DEDUP_REMOVED lines=8> */
[----:B------:R-:W-:Y:S02]  /*174d0*/  ISETP.GE.AND P0, PT, R176, R222, PT ;  /* 0x000000deb000720c */ /* 0x000fe40003f06270 */
[----:B------:R-:W-:Y:S01]  /*174e0*/  IADD3 R7, PT, PT, R155, -0x98, -R0 ;  /* 0xffffff689b077810 */ /* 0x000fe20007ffe800 */
[----:B------:R-:W-:Y:S01]  /*174f0*/  FFMA.FTZ R93, -R239, R20, R93 ;  /* 0x00000014ef5d7223 */ /* 0x000fe2000001015d */
[----:B------:R-:W-:Y:S01]  /*17500*/  FSEL R187, R75, -INF , P0 ;  /* 0xff8000004bbb7808 */ /* 0x000fe20000000000 */
[----:B------:R-:W-:Y:S01]  /*17510*/  IMAD.MOV.U32 R75, RZ, RZ, R46 ;  /* 0x000000ffff4b7224 */ /* 0x000fe200078e002e */
[----:B------:R-:W-:Y:S01]  /*17520*/  ISETP.GE.AND P0, PT, R84, R225, PT ;  /* 0x000000e15400720c */ /* 0x000fe20003f06270 */
[----:B------:R-:W-:Y:S01]  /*17530*/  IMAD.MOV.U32 R46, RZ, RZ, R56 ;  /* 0x000000ffff2e7224 */ /* 0x000fe200078e0038 */
[--C-:B------:R-:W-:Y:S01]  /*17540*/  IADD3 R20, PT, PT, R155, -0x91, -R0.reuse ;  /* 0xffffff6f9b147810 */ /* 0x100fe20007ffe800 */
[----:B------:R-:W-:Y:S01]  /*17550*/  VIADD R56, R153, 0xe0 ;  /* 0x000000e099387836 */ /* 0x000fe20000000000 */
[----:B------:R-:W-:Y:S02]  /*17560*/  IABS R7, R7 ;  /* 0x0000000700077213 */ /* 0x000fe40000000000 */
[----:B------:R-:W-:Y:S02]  /*17570*/  FSEL R207, R92, -INF , P0 ;  /* 0xff8000005ccf7808 */ /* 0x000fe40000000000 */
[----:B------:R-:W-:Y:S02]  /*17580*/  IABS R20, R20 ;  /* 0x0000001400147213 */ /* 0x000fe40000000000 */
[----:B------:R-:W-:Y:S02]  /*17590*/  ISETP.GE.AND P0, PT, R74, R225, PT ;  /* 0x000000e14a00720c */ /* 0x000fe40003f06270 */
[----:B------:R-:W-:Y:S02]  /*175a0*/  IADD3 R14, PT, PT, R155, -0x99, -R0 ;  /* 0xffffff679b0e7810 */ /* 0x000fe40007ffe800 */
[----:B------:R-:W-:Y:S02]  /*175b0*/  I2FP.F32.S32 R7, R7 ;  /* 0x0000000700077245 */ /* 0x000fe40000201400 */
[----:B------:R-:W-:Y:S02]  /*175c0*/  I2FP.F32.S32 R20, R20 ;  /* 0x0000001400147245 */ /* 0x000fe40000201400 */
[----:B------:R-:W-:Y:S01]  /*175d0*/  FSEL R205, R93, -INF , P0 ;  /* 0xff8000005dcd7808 */ /* 0x000fe20000000000 */
[----:B------:R-:W-:Y:S01]  /*175e0*/  IMAD.MOV.U32 R93, RZ, RZ, R71 ;  /* 0x000000ffff5d7224 */ /* 0x000fe200078e0047 */
[----:B------:R-:W-:Y:S01]  /*175f0*/  ISETP.GE.AND P0, PT, R172, R222, PT ;  /* 0x000000deac00720c */ /* 0x000fe20003f06270 */
[----:B------:R-:W-:Y:S01]  /*17600*/  IMAD.MOV.U32 R71, RZ, RZ, R81 ;  /* 0x000000ffff477224 */ /* 0x000fe200078e0051 */
[----:B------:R-:W-:Y:S01]  /*17610*/  IABS R14, R14 ;  /* 0x0000000e000e7213 */ /* 0x000fe20000000000 */
[----:B------:R-:W-:Y:S01]  /*17620*/  IMAD.MOV.U32 R81, RZ, RZ, R58 ;  /* 0x000000ffff517224 */ /* 0x000fe200078e003a */
[----:B------:R-:W-:Y:S01]  /*17630*/  FSEL R184, R78, -INF , P0 ;  /* 0xff8000004eb87808 */ /* 0x000fe20000000000 */
[----:B------:R-:W-:Y:S01]  /*17640*/  FFMA.FTZ R82, -R239, R7, R82 ;  /* 0x00000007ef527223 */ /* 0x000fe20000010152 */
[----:B------:R-:W-:Y:S01]  /*17650*/  IADD3 R7, PT, PT, R155, -0xa0, -R0 ;  /* 0xffffff609b077810 */ /* 0x000fe20007ffe800 */
[----:B------:R-:W-:Y:S01]  /*17660*/  FFMA.FTZ R79, -R239, R20, R79 ;  /* 0x00000014ef4f7223 */ /* 0x000fe2000001014f */
[----:B------:R-:W-:Y:S01]  /*17670*/  ISETP.GE.AND P0, PT, R169, R222, PT ;  /* 0x000000dea900720c */ /* 0x000fe20003f06270 */
[----:B------:R-:W-:Y:S01]  /*17680*/  IMAD.MOV.U32 R58, RZ, RZ, R51 ;  /* 0x000000ffff3a7224 */ /* 0x000fe200078e0033 */
[----:B------:R-:W-:Y:S01]  /*17690*/  I2FP.F32.S32 R14, R14 ;  /* 0x0000000e000e7245 */ /* 0x000fe20000201400 */
[----:B------:R-:W-:Y:S01]  /*176a0*/  IMAD.MOV.U32 R89, RZ, RZ, R81 ;  /* 0x000000ffff597224 */ /* 0x000fe200078e0051 */
[----:B------:R-:W-:Y:S01]  /*176b0*/  IABS R7, R7 ;  /* 0x0000000700077213 */ /* 0x000fe20000000000 */
[----:B------:R-:W-:Y:S01]  /*176c0*/  IMAD.MOV.U32 R81, RZ, RZ, R32 ;  /* 0x000000ffff517224 */ /* 0x000fe200078e0020 */
[----:B------:R-:W-:Y:S01]  /*176d0*/  FSEL R182, R79, -INF , P0 ;  /* 0xff8000004fb67808 */ /* 0x000fe20000000000 */
[----:B------:R-:W-:Y:S01]  /*176e0*/  FFMA.FTZ R83, -R239, R14, R83 ;  /* 0x0000000eef537223 */ /* 0x000fe20000010153 */
[----:B------:R-:W-:Y:S01]  /*176f0*/  ISETP.GE.AND P0, PT, R27, R225, PT ;  /* 0x000000e11b00720c */ /* 0x000fe20003f06270 */
[----:B------:R-:W-:Y:S01]  /*17700*/  IMAD.MOV.U32 R51, RZ, RZ, R64 ;  /* 0x000000ffff337224 */ /* 0x000fe200078e0040 */
[----:B------:R-:W-:Y:S02]  /*17710*/  IADD3 R14, PT, PT, R223, -0xc1, -R0 ;  /* 0xffffff3fdf0e7810 */ /* 0x000fe40007ffe800 */
[----:B------:R-:W-:Y:S02]  /*17720*/  I2FP.F32.S32 R7, R7 ;  /* 0x0000000700077245 */ /* 0x000fe40000201400 */
[----:B------:R-:W-:Y:S02]  /*17730*/  FSEL R201, R96, -INF , P0 ;  /* 0xff80000060c97808 */ /* 0x000fe40000000000 */
[----:B------:R-:W-:Y:S01]  /*17740*/  ISETP.GE.AND P0, PT, R63, R225, PT ;  /* 0x000000e13f00720c */ /* 0x000fe20003f06270 */
[----:B------:R-:W-:Y:S01]  /*17750*/  FFMA.FTZ R86, -R239, R7, R86 ;  /* 0x00000007ef567223 */ /* 0x000fe20000010156 */
[----:B------:R-:W-:Y:S02]  /*17760*/  IABS R14, R14 ;  /* 0x0000000e000e7213 */ /* 0x000fe40000000000 */
[----:B------:R-:W-:Y:S02]  /*17770*/  IADD3 R7, PT, PT, R223, -0xc8, -R0 ;  /* 0xffffff38df077810 */ /* 0x000fe40007ffe800 */
[----:B------:R-:W-:Y:S01]  /*17780*/  FSEL R197, R97, -INF , P0 ;  /* 0xff80000061c57808 */ /* 0x000fe20000000000 */
[----:B------:R-:W-:Y:S01]  /*17790*/  IMAD.MOV.U32 R97, RZ, RZ, R38 ;  /* 0x000000ffff617224 */ /* 0x000fe200078e0026 */
[----:B------:R-:W-:Y:S01]  /*177a0*/  I2FP.F32.S32 R14, R14 ;  /* 0x0000000e000e7245 */ /* 0x000fe20000201400 */
[----:B------:R-:W-:Y:S01]  /*177b0*/  IMAD.MOV.U32 R38, RZ, RZ, R177 ;  /* 0x000000ffff267224 */ /* 0x000fe200078e00b1 */
[----:B------:R-:W-:Y:S02]  /*177c0*/  ISETP.GE.AND P0, PT, R168, R222, PT ;  /* 0x000000dea800720c */ /* 0x000fe40003f06270 */
[----:B------:R-:W-:Y:S01]  /*177d0*/  IABS R7, R7 ;  /* 0x0000000700077213 */ /* 0x000fe20000000000 */
[----:B------:R-:W-:Y:S01]  /*177e0*/  FFMA.FTZ R101, -R239, R14, R101 ;  /* 0x0000000eef657223 */ /* 0x000fe20000010165 */
[----:B------:R-:W-:Y:S02]  /*177f0*/  FSEL R180, R82, -INF , P0 ;  /* 0xff80000052b47808 */ /* 0x000fe40000000000 */
[----:B------:R-:W-:Y:S02]  /*17800*/  ISETP.GE.AND P0, PT, R164, R222, PT ;  /* 0x000000dea400720c */ /* 0x000fe40003f06270 */
[----:B------:R-:W-:Y:S02]  /*17810*/  IADD3 R14, PT, PT, R223, -0xc9, -R0 ;  /* 0xffffff37df0e7810 */ /* 0x000fe40007ffe800 */
[----:B------:R-:W-:Y:S02]  /*17820*/  I2FP.F32.S32 R7, R7 ;  /* 0x0000000700077245 */ /* 0x000fe40000201400 */
[----:B------:R-:W-:Y:S01]  /*17830*/  FSEL R178, R83, -INF , P0 ;  /* 0xff80000053b27808 */ /* 0x000fe20000000000 */
[----:B------:R-:W-:Y:S01]  /*17840*/  IMAD.MOV.U32 R83, RZ, RZ, R36 ;  /* 0x000000ffff537224 */ /* 0x000fe200078e0024 */
[----:B------:R-:W-:Y:S01]  /*17850*/  IABS R14, R14 ;  /* 0x0000000e000e7213 */ /* 0x000fe20000000000 */
[----:B------:R-:W-:Y:S01]  /*17860*/  FFMA.FTZ R104, -R239, R7, R104 ;  /* 0x00000007ef687223 */ /* 0x000fe20000010168 */
[-C--:B------:R-:W-:Y:S02]  /*17870*/  ISETP.GE.AND P0, PT, R70, R225.reuse, PT ;  /* 0x000000e14600720c */ /* 0x080fe40003f06270 */
[--C-:B------:R-:W-:Y:S02]  /*17880*/  IADD3 R20, PT, PT, R155, -0xa1, -R0.reuse ;  /* 0xffffff5f9b147810 */ /* 0x100fe40007ffe800 */
[--C-:B------:R-:W-:Y:S02]  /*17890*/  IADD3 R7, PT, PT, R223, -0xd0, -R0.reuse ;  /* 0xffffff30df077810 */ /* 0x100fe40007ffe800 */
[----:B------:R-:W-:Y:S02]  /*178a0*/  I2FP.F32.S32 R14, R14 ;  /* 0x0000000e000e7245 */ /* 0x000fe40000201400 */
[----:B------:R-:W-:Y:S02]  /*178b0*/  FSEL R100, R100, -INF , P0 ;  /* 0xff80000064647808 */ /* 0x000fe40000000000 */
[----:B------:R-:W-:Y:S01]  /*178c0*/  IABS R20, R20 ;  /* 0x0000001400147213 */ /* 0x000fe20000000000 */
[----:B------:R-:W-:Y:S01]  /*178d0*/  FFMA.FTZ R105, -R239, R14, R105 ;  /* 0x0000000eef697223 */ /* 0x000fe20000010169 */
[----:B------:R-:W-:Y:S02]  /*178e0*/  ISETP.GE.AND P0, PT, R62, R225, PT ;  /* 0x000000e13e00720c */ /* 0x000fe40003f06270 */
[----:B------:R-:W-:Y:S02]  /*178f0*/  IABS R7, R7 ;  /* 0x0000000700077213 */ /* 0x000fe40000000000 */
[----:B------:R-:W-:Y:S02]  /*17900*/  I2FP.F32.S32 R20, R20 ;  /* 0x0000001400147245 */ /* 0x000fe40000201400 */
[----:B------:R-:W-:Y:S02]  /*17910*/  FSEL R189, R101, -INF , P0 ;  /* 0xff80000065bd7808 */ /* 0x000fe40000000000 */
[----:B------:R-:W-:Y:S01]  /*17920*/  IADD3 R14, PT, PT, R155, -0xa9, -R0 ;  /* 0xffffff579b0e7810 */ /* 0x000fe20007ffe800 */
[C---:B------:R-:W-:Y:S01]  /*17930*/  FFMA.FTZ R87, -R239.reuse, R20, R87 ;  /* 0x00000014ef577223 */ /* 0x040fe20000010157 */
[----:B------:R-:W-:Y:S02]  /*17940*/  I2FP.F32.S32 R7, R7 ;  /* 0x0000000700077245 */ /* 0x000fe40000201400 */
[----:B------:R-:W-:Y:S02]  /*17950*/  ISETP.GE.AND P0, PT, R162, R222, PT ;  /* 0x000000dea200720c */ /* 0x000fe40003f06270 */
[----:B------:R-:W-:Y:S01]  /*17960*/  IABS R14, R14 ;  /* 0x0000000e000e7213 */ /* 0x000fe20000000000 */
[----:B------:R-:W-:Y:S01]  /*17970*/  FFMA.FTZ R108, -R239, R7, R108 ;  /* 0x00000007ef6c7223 */ /* 0x000fe2000001016c */
[----:B------:R-:W-:Y:S01]  /*17980*/  FSEL R96, R86, -INF , P0 ;  /* 0xff80000056607808 */ /* 0x000fe20000000000 */
[----:B------:R-:W-:Y:S01]  /*17990*/  IMAD.MOV.U32 R86, RZ, RZ, R60 ;  /* 0x000000ffff567224 */ /* 0x000fe200078e003c */
[----:B------:R-:W-:Y:S01]  /*179a0*/  ISETP.GE.AND P0, PT, R72, R222, PT ;  /* 0x000000de4800720c */ /* 0x000fe20003f06270 */
[----:B------:R-:W-:Y:S01]  /*179b0*/  VIADD R60, R153, 0xd0 ;  /* 0x000000d0993c7836 */ /* 0x000fe20000000000 */
        /* <DEDUP_REMOVED lines=9> */
[----:B------:R-:W-:Y:S01]  /*17a50*/  ISETP.GE.AND P0, PT, R61, R225, PT ;  /* 0x000000e13d00720c */ /* 0x000fe20003f06270 */
[----:B------:R-:W-:Y:S01]  /*17a60*/  FFMA.FTZ R94, -R239, R7, R94 ;  /* 0x00000007ef5e7223 */ /* 0x000fe2000001015e */
[----:B------:R-:W-:Y:S02]  /*17a70*/  IABS R14, R14 ;  /* 0x0000000e000e7213 */ /* 0x000fe40000000000 */
[----:B------:R-:W-:Y:S01]  /*17a80*/  FSEL R175, R105, -INF , P0 ;  /* 0xff80000069af7808 */ /* 0x000fe20000000000 */
[----:B------:R-:W-:Y:S01]  /*17a90*/  IMAD.MOV.U32 R105, RZ, RZ, R71 ;  /* 0x000000ffff697224 */ /* 0x000fe200078e0047 */
[----:B------:R-:W-:Y:S01]  /*17aa0*/  IADD3 R7, PT, PT, R155, -0xb8, -R0 ;  /* 0xffffff489b077810 */ /* 0x000fe20007ffe800 */
[----:B------:R-:W-:Y:S01]  /*17ab0*/  IMAD.MOV.U32 R71, RZ, RZ, R44 ;  /* 0x000000ffff477224 */ /* 0x000fe200078e002c */
[----:B------:R-:W-:Y:S02]  /*17ac0*/  ISETP.GE.AND P0, PT, R80, R222, PT ;  /* 0x000000de5000720c */ /* 0x000fe40003f06270 */
        /* <DEDUP_REMOVED lines=13> */
[C---:B------:R-:W-:Y:S01]  /*17ba0*/  FFMA.FTZ R98, -R239.reuse, R7, R98 ;  /* 0x00000007ef627223 */ /* 0x040fe20000010162 */
[----:B------:R-:W-:Y:S01]  /*17bb0*/  IABS R14, R14 ;  /* 0x0000000e000e7213 */ /* 0x000fe20000000000 */
[----:B------:R-:W-:Y:S01]  /*17bc0*/  FFMA.FTZ R109, -R239, R20, R109 ;  /* 0x00000014ef6d7223 */ /* 0x000fe2000001016d */
[--C-:B------:R-:W-:Y:S02]  /*17bd0*/  IADD3 R7, PT, PT, R223, -0xe0, -R0.reuse ;  /* 0xffffff20df077810 */ /* 0x100fe40007ffe800 */
[----:B------:R-:W-:Y:S02]  /*17be0*/  FSEL R108, R108, -INF , P0 ;  /* 0xff8000006c6c7808 */ /* 0x000fe40000000000 */
[----:B------:R-:W-:Y:S02]  /*17bf0*/  ISETP.GE.AND P0, PT, R53, R225, PT ;  /* 0x000000e13500720c */ /* 0x000fe40003f06270 */
[----:B------:R-:W-:Y:S02]  /*17c00*/  I2FP.F32.S32 R14, R14 ;  /* 0x0000000e000e7245 */ /* 0x000fe40000201400 */
[----:B------:R-:W-:Y:S02]  /*17c10*/  IABS R7, R7 ;  /* 0x0000000700077213 */ /* 0x000fe40000000000 */
[----:B------:R-:W-:Y:S01]  /*17c20*/  FSEL R82, R109, -INF , P0 ;  /* 0xff8000006d527808 */ /* 0x000fe20000000000 */
[----:B------:R-:W-:Y:S01]  /*17c30*/  FFMA.FTZ R113, -R239, R14, R113 ;  /* 0x0000000eef717223 */ /* 0x000fe20000010171 */
[-C--:B------:R-:W-:Y:S01]  /*17c40*/  ISETP.GE.AND P0, PT, R84, R222.reuse, PT ;  /* 0x000000de5400720c */ /* 0x080fe20003f06270 */
[----:B------:R-:W-:Y:S01]  /*17c50*/  IMAD.MOV.U32 R109, RZ, RZ, R57 ;  /* 0x000000ffff6d7224 */ /* 0x000fe200078e0039 */
[----:B------:R-:W-:Y:S02]  /*17c60*/  IADD3 R14, PT, PT, R223, -0xe1, -R0 ;  /* 0xffffff1fdf0e7810 */ /* 0x000fe40007ffe800 */
[----:B------:R-:W-:Y:S02]  /*17c70*/  I2FP.F32.S32 R7, R7 ;  /* 0x0000000700077245 */ /* 0x000fe40000201400 */
[----:B------:R-:W-:Y:S02]  /*17c80*/  FSEL R94, R94, -INF , P0 ;  /* 0xff8000005e5e7808 */ /* 0x000fe40000000000 */
[----:B------:R-:W-:Y:S01]  /*17c90*/  ISETP.GE.AND P0, PT, R74, R222, PT ;  /* 0x000000de4a00720c */ /* 0x000fe20003f06270 */
[----:B------:R-:W-:Y:S01]  /*17ca0*/  FFMA.FTZ R116, -R239, R7, R116 ;  /* 0x00000007ef747223 */ /* 0x000fe20000010174 */
[----:B------:R-:W-:Y:S02]  /*17cb0*/  IABS R14, R14 ;  /* 0x0000000e000e7213 */ /* 0x000fe40000000000 */
[--C-:B------:R-:W-:Y:S02]  /*17cc0*/  IADD3 R7, PT, PT, R223, -0xe8, -R0.reuse ;  /* 0xffffff18df077810 */ /* 0x100fe40007ffe800 */
[----:B------:R-:W-:Y:S02]  /*17cd0*/  FSEL R203, R95, -INF , P0 ;  /* 0xff8000005fcb7808 */ /* 0x000fe40000000000 */
[----:B------:R-:W-:Y:S02]  /*17ce0*/  I2FP.F32.S32 R14, R14 ;  /* 0x0000000e000e7245 */ /* 0x000fe40000201400 */
[----:B------:R-:W-:Y:S02]  /*17cf0*/  ISETP.GE.AND P0, PT, R55, R225, PT ;  /* 0x000000e13700720c */ /* 0x000fe40003f06270 */
[--C-:B------:R-:W-:Y:S01]  /*17d00*/  IADD3 R20, PT, PT, R155, -0xb9, -R0.reuse ;  /* 0xffffff479b147810 */ /* 0x100fe20007ffe800 */
[----:B------:R-:W-:Y:S01]  /*17d10*/  FFMA.FTZ R117, -R239, R14, R117 ;  /* 0x0000000eef757223 */ /* 0x000fe20000010175 */
        /* <DEDUP_REMOVED lines=12> */
[----:B------:R-:W-:Y:S01]  /*17de0*/  FFMA.FTZ R99, -R239, R20, R99 ;  /* 0x00000014ef637223 */ /* 0x000fe20000010163 */
[--C-:B------:R-:W-:Y:S02]  /*17df0*/  IADD3 R7, PT, PT, R155, -0xc8, -R0.reuse ;  /* 0xffffff389b077810 */ /* 0x100fe40007ffe800 */
[----:B------:R-:W-:Y:S02]  /*17e00*/  I2FP.F32.S32 R14, R14 ;  /* 0x0000000e000e7245 */ /* 0x000fe40000201400 */
[----:B------:R-:W-:Y:S01]  /*17e10*/  FSEL R195, R98, -INF , P0 ;  /* 0xff80000062c37808 */ /* 0x000fe20000000000 */
[----:B------:R-:W-:Y:S01]  /*17e20*/  IMAD.MOV.U32 R98, RZ, RZ, R65 ;  /* 0x000000ffff627224 */ /* 0x000fe200078e0041 */
[----:B------:R-:W-:Y:S01]  /*17e30*/  ISETP.GE.AND P0, PT, R63, R222, PT ;  /* 0x000000de3f00720c */ /* 0x000fe20003f06270 */
[----:B------:R-:W-:Y:S01]  /*17e40*/  FFMA.FTZ R103, -R239, R14, R103 ;  /* 0x0000000eef677223 */ /* 0x000fe20000010167 */
[----:B------:R-:W-:Y:S02]  /*17e50*/  IADD3 R20, PT, PT, R155, -0xc0, -R0 ;  /* 0xffffff409b147810 */ /* 0x000fe40007ffe800 */
[----:B------:R-:W-:Y:S02]  /*17e60*/  IABS R7, R7 ;  /* 0x0000000700077213 */ /* 0x000fe40000000000 */
[----:B------:R-:W-:Y:S01]  /*17e70*/  FSEL R193, R99, -INF , P0 ;  /* 0xff80000063c17808 */ /* 0x000fe20000000000 */
[----:B------:R-:W-:Y:S01]  /*17e80*/  IMAD.MOV.U32 R99, RZ, RZ, R46 ;  /* 0x000000ffff637224 */ /* 0x000fe200078e002e */
[----:B------:R-:W-:Y:S01]  /*17e90*/  IABS R20, R20 ;  /* 0x0000001400147213 */ /* 0x000fe20000000000 */
[----:B------:R-:W-:Y:S01]  /*17ea0*/  VIADD R46, R153, 0xf0 ;  /* 0x000000f0992e7836 */ /* 0x000fe20000000000 */
[----:B------:R-:W-:Y:S02]  /*17eb0*/  IADD3 R14, PT, PT, R155, -0xc9, -R0 ;  /* 0xffffff379b0e7810 */ /* 0x000fe40007ffe800 */
[----:B------:R-:W-:Y:S02]  /*17ec0*/  I2FP.F32.S32 R7, R7 ;  /* 0x0000000700077245 */ /* 0x000fe40000201400 */
[----:B------:R-:W-:Y:S02]  /*17ed0*/  ISETP.GE.AND P0, PT, R56, R225, PT ;  /* 0x000000e13800720c */ /* 0x000fe40003f06270 */
[----:B------:R-:W-:Y:S01]  /*17ee0*/  I2FP.F32.S32 R20, R20 ;  /* 0x0000001400147245 */ /* 0x000fe20000201400 */
[C---:B------:R-:W-:Y:S01]  /*17ef0*/  FFMA.FTZ R106, -R239.reuse, R7, R106 ;  /* 0x00000007ef6a7223 */ /* 0x040fe2000001016a */
[----:B------:R-:W-:Y:S02]  /*17f00*/  IABS R14, R14 ;  /* 0x0000000e000e7213 */ /* 0x000fe40000000000 */
[----:B------:R-:W-:Y:S01]  /*17f10*/  FSEL R85, R116, -INF , P0 ;  /* 0xff80000074557808 */ /* 0x000fe20000000000 */
[----:B------:R-:W-:Y:S01]  /*17f20*/  FFMA.FTZ R102, -R239, R20, R102 ;  /* 0x00000014ef667223 */ /* 0x000fe20000010166 */
[----:B------:R-:W-:Y:S01]  /*17f30*/  ISETP.GE.AND P0, PT, R48, R225, PT ;  /* 0x000000e13000720c */ /* 0x000fe20003f06270 */
[----:B------:R-:W-:Y:S01]  /*17f40*/  IMAD.MOV.U32 R116, RZ, RZ, R22 ;  /* 0x000000ffff747224 */ /* 0x000fe200078e0016 */
[--C-:B------:R-:W-:Y:S01]  /*17f50*/  IADD3 R7, PT, PT, R155, -0xd0, -R0.reuse ;  /* 0xffffff309b077810 */ /* 0x100fe20007ffe800 */
[----:B------:R-:W-:Y:S01]  /*17f60*/  VIADD R22, R153, 0xf1 ;  /* 0x000000f199167836 */ /* 0x000fe20000000000 */
[----:B------:R-:W-:Y:S02]  /*17f70*/  I2FP.F32.S32 R14, R14 ;  /* 0x0000000e000e7245 */ /* 0x000fe40000201400 */
[----:B------:R-:W-:Y:S02]  /*17f80*/  FSEL R73, R117, -INF , P0 ;  /* 0xff80000075497808 */ /* 0x000fe40000000000 */
[----:B------:R-:W-:Y:S01]  /*17f90*/  ISETP.GE.AND P0, PT, R70, R222, PT ;  /* 0x000000de4600720c */ /* 0x000fe20003f06270 */
[----:B------:R-:W-:Y:S01]  /*17fa0*/  FFMA.FTZ R107, -R239, R14, R107 ;  /* 0x0000000eef6b7223 */ /* 0x000fe2000001016b */
[C-C-:B------:R-:W-:Y:S02]  /*17fb0*/  IADD3 R20, PT, PT, R223.reuse, -0xe9, -R0.reuse ;  /* 0xffffff17df147810 */ /* 0x140fe40007ffe800 */
[----:B------:R-:W-:Y:S02]  /*17fc0*/  IABS R7, R7 ;  /* 0x0000000700077213 */ /* 0x000fe40000000000 */
[----:B------:R-:W-:Y:S02]  /*17fd0*/  IADD3 R14, PT, PT, R223, -0xf1, -R0 ;  /* 0xffffff0fdf0e7810 */ /* 0x000fe40007ffe800 */
[----:B------:R-:W-:Y:S02]  /*17fe0*/  I2FP.F32.S32 R7, R7 ;  /* 0x0000000700077245 */ /* 0x000fe40000201400 */
[----:B------:R-:W-:Y:S02]  /*17ff0*/  FSEL R102, R102, -INF , P0 ;  /* 0xff80000066667808 */ /* 0x000fe40000000000 */
[----:B------:R-:W-:Y:S01]  /*18000*/  IABS R20, R20 ;  /* 0x0000001400147213 */ /* 0x000fe20000000000 */
[----:B------:R-:W-:Y:S01]  /*18010*/  FFMA.FTZ R110, -R239, R7, R110 ;  /* 0x00000007ef6e7223 */ /* 0x000fe2000001016e */
[----:B------:R-:W-:Y:S02]  /*18020*/  ISETP.GE.AND P0, PT, R62, R222, PT ;  /* 0x000000de3e00720c */ /* 0x000fe40003f06270 */
[----:B------:R-:W-:Y:S02]  /*18030*/  I2FP.F32.S32 R20, R20 ;  /* 0x0000001400147245 */ /* 0x000fe40000201400 */
[----:B------:R-:W-:Y:S02]  /*18040*/  IABS R14, R14 ;  /* 0x0000000e000e7213 */ /* 0x000fe40000000000 */
[----:B------:R-:W-:Y:S01]  /*18050*/  FSEL R183, R103, -INF , P0 ;  /* 0xff80000067b77808 */ /* 0x000fe20000000000 */
[----:B------:R-:W-:Y:S01]  /*18060*/  FFMA.FTZ R121, -R239, R20, R121 ;  /* 0x00000014ef797223 */ /* 0x000fe20000010179 */
[----:B------:R-:W-:Y:S01]  /*18070*/  IADD3 R7, PT, PT, R155, -0xd8, -R0 ;  /* 0xffffff289b077810 */ /* 0x000fe20007ffe800 */
[----:B------:R-:W-:Y:S01]  /*18080*/  IMAD.MOV.U32 R103, RZ, RZ, R30 ;  /* 0x000000ffff677224 */ /* 0x000fe200078e001e */
[----:B------:R-:W-:Y:S02]  /*18090*/  ISETP.GE.AND P0, PT, R52, R225, PT ;  /* 0x000000e13400720c */ /* 0x000fe40003f06270 */
[----:B------:R-:W-:Y:S02]  /*180a0*/  I2FP.F32.S32 R14, R14 ;  /* 0x0000000e000e7245 */ /* 0x000fe40000201400 */
[----:B------:R-:W-:Y:S01]  /*180b0*/  FSEL R68, R120, -INF , P0 ;  /* 0xff80000078447808 */ /* 0x000fe20000000000 */
[----:B------:R-:W-:Y:S01]  /*180c0*/  IMAD.MOV.U32 R120, RZ, RZ, R88 ;  /* 0x000000ffff787224 */ /* 0x000fe200078e0058 */
[--C-:B------:R-:W-:Y:S01]  /*180d0*/  IADD3 R20, PT, PT, R223, -0xf0, -R0.reuse ;  /* 0xffffff10df147810 */ /* 0x100fe20007ffe800 */
[----:B------:R-:W-:Y:S01]  /*180e0*/  IMAD.MOV.U32 R88, RZ, RZ, R67 ;  /* 0x000000ffff587224 */ /* 0x000fe200078e0043 */
[----:B------:R-:W-:Y:S01]  /*180f0*/  IABS R7, R7 ;  /* 0x0000000700077213 */ /* 0x000fe20000000000 */
[----:B------:R-:W-:Y:S01]  /*18100*/  FFMA.FTZ R125, -R239, R14, R125 ;  /* 0x0000000eef7d7223 */ /* 0x000fe2000001017d */
[----:B------:R-:W-:Y:S01]  /*18110*/  LOP3.LUT R240, R240, 0xffffffbf, RZ, 0xc0, !PT ;  /* 0xffffffbff0f07812 */ /* 0x000fe200078ec0ff */
[----:B------:R-:W-:Y:S01]  /*18120*/  IMAD.MOV.U32 R67, RZ, RZ, R59 ;  /* 0x000000ffff437224 */ /* 0x000fe200078e003b */
[----:B------:R-:W-:Y:S01]  /*18130*/  IADD3 R14, PT, PT, R155, -0xd9, -R0 ;  /* 0xffffff279b0e7810 */ /* 0x000fe20007ffe800 */
[----:B------:R-:W-:Y:S01]  /*18140*/  IMAD.MOV.U32 R59, RZ, RZ, R54 ;  /* 0x000000ffff3b7224 */ /* 0x000fe200078e0036 */
[----:B------:R-:W-:Y:S01]  /*18150*/  IABS R20, R20 ;  /* 0x0000001400147213 */ /* 0x000fe20000000000 */
[----:B------:R-:W-:Y:S01]  /*18160*/  IMAD.MOV.U32 R54, RZ, RZ, R69 ;  /* 0x000000ffff367224 */ /* 0x000fe200078e0045 */
[----:B------:R-:W-:Y:S01]  /*18170*/  I2FP.F32.S32 R7, R7 ;  /* 0x0000000700077245 */ /* 0x000fe20000201400 */
[----:B------:R-:W-:Y:S01]  /*18180*/  IMAD.MOV.U32 R69, RZ, RZ, R50 ;  /* 0x000000ffff457224 */ /* 0x000fe200078e0032 */
[----:B------:R-:W-:Y:S01]  /*18190*/  @P2 LOP3.LUT R240, R240, 0x40, RZ, 0xfc, !PT ;  /* 0x00000040f0f02812 */ /* 0x000fe200078efcff */
[----:B------:R-:W-:Y:S01]  /*181a0*/  VIADD R50, R153, 0xe9 ;  /* 0x000000e999327836 */ /* 0x000fe20000000000 */
[----:B------:R-:W-:Y:S01]  /*181b0*/  I2FP.F32.S32 R20, R20 ;  /* 0x0000001400147245 */ /* 0x000fe20000201400 */
[----:B------:R-:W-:Y:S01]  /*181c0*/  FFMA.FTZ R114, -R239, R7, R114 ;  /* 0x00000007ef727223 */ /* 0x000fe20000010172 */
[----:B------:R-:W-:Y:S01]  /*181d0*/  IABS R14, R14 ;  /* 0x0000000e000e7213 */ /* 0x000fe20000000000 */
[----:B------:R-:W-:Y:S01]  /*181e0*/  IMAD.MOV.U32 R112, RZ, RZ, R54 ;  /* 0x000000ffff707224 */ /* 0x000fe200078e0036 */
[----:B------:R-:W-:Y:S01]  /*181f0*/  ISETP.GE.AND P2, PT, R163, R224, PT ;  /* 0x000000e0a300720c */ /* 0x000fe20003f46270 */
[----:B------:R-:W-:Y:S01]  /*18200*/  FFMA.FTZ R124, -R239, R20, R124 ;  /* 0x00000014ef7c7223 */ /* 0x000fe2000001017c */
[C-C-:B------:R-:W-:Y:S01]  /*18210*/  IADD3 R7, PT, PT, R155.reuse, -0xe8, -R0.reuse ;  /* 0xffffff189b077810 */ /* 0x140fe20007ffe800 */
[----:B------:R-:W-:Y:S01]  /*18220*/  IMAD.MOV.U32 R79, RZ, RZ, R69 ;  /* 0x000000ffff4f7224 */ /* 0x000fe200078e0045 */
[----:B------:R-:W-:Y:S01]  /*18230*/  LOP3.LUT R240, R240, 0xfffffbff, RZ, 0xc0, !PT ;  /* 0xfffffbfff0f07812 */ /* 0x000fe200078ec0ff */
[----:B------:R-:W-:Y:S01]  /*18240*/  IMAD.MOV.U32 R104, RZ, RZ, R67 ;  /* 0x000000ffff687224 */ /* 0x000fe200078e0043 */
[----:B------:R-:W-:Y:S01]  /*18250*/  ISETP.GE.AND P0, PT, R50, R225, PT ;  /* 0x000000e13200720c */ /* 0x000fe20003f06270 */
[----:B------:R-:W-:Y:S01]  /*18260*/  IMAD.MOV.U32 R69, RZ, RZ, R23 ;  /* 0x000000ffff457224 */ /* 0x000fe200078e0017 */
[----:B------:R-:W-:Y:S02]  /*18270*/  I2FP.F32.S32 R14, R14 ;  /* 0x0000000e000e7245 */ /* 0x000fe40000201400 */
[----:B------:R-:W-:Y:S02]  /*18280*/  IADD3 R20, PT, PT, R155, -0xd1, -R0 ;  /* 0xffffff2f9b147810 */ /* 0x000fe40007ffe800 */
[----:B------:R-:W-:Y:S01]  /*18290*/  IABS R7, R7 ;  /* 0x0000000700077213 */ /* 0x000fe20000000000 */
[----:B------:R-:W-:Y:S01]  /*182a0*/  FFMA.FTZ R115, -R239, R14, R115 ;  /* 0x0000000eef737223 */ /* 0x000fe20000010173 */
[----:B------:R-:W-:Y:S02]  /*182b0*/  @P3 LOP3.LUT R240, R240, 0x400, RZ, 0xfc, !PT ;  /* 0x00000400f0f03812 */ /* 0x000fe400078efcff */
[----:B------:R-:W-:Y:S01]  /*182c0*/  FSEL R64, R121, -INF , P0 ;  /* 0xff80000079407808 */ /* 0x000fe20000000000 */
[----:B------:R-:W-:Y:S01]  /*182d0*/  IMAD.MOV.U32 R121, RZ, RZ, R58 ;  /* 0x000000ffff797224 */ /* 0x000fe200078e003a */
[----:B------:R-:W-:Y:S02]  /*182e0*/  ISETP.GE.AND P0, PT, R66, R222, PT ;  /* 0x000000de4200720c */ /* 0x000fe40003f06270 */
[----:B------:R-:W-:Y:S02]  /*182f0*/  IADD3 R14, PT, PT, R155, -0xe1, -R0 ;  /* 0xffffff1f9b0e7810 */ /* 0x000fe40007ffe800 */
[----:B------:R-:W-:Y:S02]  /*18300*/  ISETP.GE.AND P6, PT, R163, R221, PT ;  /* 0x000000dda300720c */ /* 0x000fe40003fc6270 */
[----:B------:R-:W-:Y:S02]  /*18310*/  I2FP.F32.S32 R7, R7 ;  /* 0x0000000700077245 */ /* 0x000fe40000201400 */
[----:B------:R-:W-:Y:S02]  /*18320*/  IABS R20, R20 ;  /* 0x0000001400147213 */ /* 0x000fe40000000000 */
[----:B------:R-:W-:Y:S01]  /*18330*/  LOP3.LUT R240, R240, 0xffffdfff, RZ, 0xc0, !PT ;  /* 0xffffdffff0f07812 */ /* 0x000fe200078ec0ff */
[----:B------:R-:W-:Y:S01]  /*18340*/  FFMA.FTZ R122, -R239, R7, R122 ;  /* 0x00000007ef7a7223 */ /* 0x000fe2000001017a */
[----:B------:R-:W-:Y:S02]  /*18350*/  FSEL R106, R106, -INF , P0 ;  /* 0xff8000006a6a7808 */ /* 0x000fe40000000000 */
[----:B------:R-:W-:Y:S02]  /*18360*/  ISETP.GE.AND P0, PT, R61, R222, PT ;  /* 0x000000de3d00720c */ /* 0x000fe40003f06270 */
[----:B------:R-:W-:Y:S02]  /*18370*/  I2FP.F32.S32 R20, R20 ;  /* 0x0000001400147245 */ /* 0x000fe40000201400 */
[----:B------:R-:W-:Y:S02]  /*18380*/  IABS R14, R14 ;  /* 0x0000000e000e7213 */ /* 0x000fe40000000000 */
[----:B------:R-:W-:Y:S01]  /*18390*/  @P2 LOP3.LUT R240, R240, 0x2000, RZ, 0xfc, !PT ;  /* 0x00002000f0f02812 */ /* 0x000fe200078efcff */
[----:B------:R-:W-:Y:S01]  /*183a0*/  FFMA.FTZ R111, -R239, R20, R111 ;  /* 0x00000014ef6f7223 */ /* 0x000fe2000001016f */
[----:B------:R-:W-:Y:S02]  /*183b0*/  IADD3 R7, PT, PT, R155, -0xf0, -R0 ;  /* 0xffffff109b077810 */ /* 0x000fe40007ffe800 */
[----:B------:R-:W-:Y:S01]  /*183c0*/  FSEL R163, R107, -INF , P0 ;  /* 0xff8000006ba37808 */ /* 0x000fe20000000000 */
[----:B------:R-:W-:Y:S01]  /*183d0*/  IMAD.MOV.U32 R107, RZ, RZ, R88 ;  /* 0x000000ffff6b7224 */ /* 0x000fe200078e0058 */
[----:B------:R-:W-:Y:S01]  /*183e0*/  I2FP.F32.S32 R14, R14 ;  /* 0x0000000e000e7245 */ /* 0x000fe20000201400 */
[----:B------:R-:W-:Y:S01]  /*183f0*/  IMAD.MOV.U32 R88, RZ, RZ, R59 ;  /* 0x000000ffff587224 */ /* 0x000fe200078e003b */
[----:B------:R-:W-:Y:S02]  /*18400*/  ISETP.GE.AND P0, PT, R167, R224, PT ;  /* 0x000000e0a700720c */ /* 0x000fe40003f06270 */
[----:B------:R-:W-:Y:S01]  /*18410*/  LOP3.LUT R240, R240, 0xfffff7ff, RZ, 0xc0, !PT ;  /* 0xfffff7fff0f07812 */ /* 0x000fe200078ec0ff */
[----:B------:R-:W-:Y:S01]  /*18420*/  FFMA.FTZ R119, -R239, R14, R119 ;  /* 0x0000000eef777223 */ /* 0x000fe20000010177 */
[C-C-:B------:R-:W-:Y:S02]  /*18430*/  IADD3 R20, PT, PT, R155.reuse, -0xe0, -R0.reuse ;  /* 0xffffff209b147810 */ /* 0x140fe40007ffe800 */
[----:B------:R-:W-:Y:S02]  /*18440*/  IABS R7, R7 ;  /* 0x0000000700077213 */ /* 0x000fe40000000000 */
[----:B------:R-:W-:Y:S02]  /*18450*/  @P6 LOP3.LUT R240, R240, 0x800, RZ, 0xfc, !PT ;  /* 0x00000800f0f06812 */ /* 0x000fe400078efcff */
[----:B------:R-:W-:Y:S02]  /*18460*/  IADD3 R14, PT, PT, R155, -0xf1, -R0 ;  /* 0xffffff0f9b0e7810 */ /* 0x000fe40007ffe800 */
[----:B------:R-:W-:Y:S02]  /*18470*/  I2FP.F32.S32 R7, R7 ;  /* 0x0000000700077245 */ /* 0x000fe40000201400 */
[----:B------:R-:W-:Y:S02]  /*18480*/  IABS R20, R20 ;  /* 0x0000001400147213 */ /* 0x000fe40000000000 */
[C---:B------:R-:W-:Y:S01]  /*18490*/  LOP3.LUT P2, RZ, R240.reuse, 0x40, RZ, 0xc0, !PT ;  /* 0x00000040f0ff7812 */ /* 0x040fe2000784c0ff */
[----:B------:R-:W-:Y:S01]  /*184a0*/  FFMA.FTZ R126, -R239, R7, R126 ;  /* 0x00000007ef7e7223 */ /* 0x000fe2000001017e */
[----:B------:R-:W-:Y:S02]  /*184b0*/  LOP3.LUT R240, R240, 0xffffffef, RZ, 0xc0, !PT ;  /* 0xffffffeff0f07812 */ /* 0x000fe400078ec0ff */
[----:B------:R-:W-:Y:S02]  /*184c0*/  I2FP.F32.S32 R20, R20 ;  /* 0x0000001400147245 */ /* 0x000fe40000201400 */
[----:B------:R-:W-:Y:S02]  /*184d0*/  IABS R14, R14 ;  /* 0x0000000e000e7213 */ /* 0x000fe40000000000 */
[----:B------:R-:W-:Y:S01]  /*184e0*/  IADD3 R7, PT, PT, R155, -0xf8, -R0 ;  /* 0xffffff089b077810 */ /* 0x000fe20007ffe800 */
[----:B------:R-:W-:Y:S01]  /*184f0*/  FFMA.FTZ R118, -R239, R20, R118 ;  /* 0x00000014ef767223 */ /* 0x000fe20000010176 */
[----:B------:R-:W-:Y:S02]  /*18500*/  @P0 LOP3.LUT R240, R240, 0x10, RZ, 0xfc, !PT ;  /* 0x00000010f0f00812 */ /* 0x000fe400078efcff */
[----:B------:R-:W-:Y:S02]  /*18510*/  I2FP.F32.S32 R14, R14 ;  /* 0x0000000e000e7245 */ /* 0x000fe40000201400 */
[----:B------:R-:W-:Y:S02]  /*18520*/  ISETP.GE.AND P0, PT, R46, R225, PT ;  /* 0x000000e12e00720c */ /* 0x000fe40003f06270 */
[--C-:B------:R-:W-:Y:S01]  /*18530*/  IADD3 R20, PT, PT, R155, -0xe9, -R0.reuse ;  /* 0xffffff179b147810 */ /* 0x100fe20007ffe800 */
[----:B------:R-:W-:Y:S01]  /*18540*/  FFMA.FTZ R127, -R239, R14, R127 ;  /* 0x0000000eef7f7223 */ /* 0x000fe2000001017f */
[----:B------:R-:W-:Y:S02]  /*18550*/  IABS R7, R7 ;  /* 0x0000000700077213 */ /* 0x000fe40000000000 */
[----:B------:R-:W-:Y:S02]  /*18560*/  FSEL R124, R124, -INF , P0 ;  /* 0xff8000007c7c7808 */ /* 0x000fe40000000000 */
[----:B------:R-:W-:Y:S02]  /*18570*/  ISETP.GE.AND P0, PT, R22, R225, PT ;  /* 0x000000e11600720c */ /* 0x000fe40003f06270 */
        /* <DEDUP_REMOVED lines=9> */
[----:B------:R-:W-:Y:S01]  /*18610*/  IADD3 R7, PT, PT, R223, -0xf9, -R0 ;  /* 0xffffff07df077810 */ /* 0x000fe20007ffe800 */
[----:B------:R-:W-:Y:S01]  /*18620*/  VIADD R20, R153, 0xf8 ;  /* 0x000000f899147836 */ /* 0x000fe20000000000 */
[----:B------:R-:W-:Y:S02]  /*18630*/  I2FP.F32.S32 R14, R14 ;  /* 0x0000000e000e7245 */ /* 0x000fe40000201400 */
[----:B------:R-:W-:Y:S02]  /*18640*/  FSEL R125, R110, -INF , P0 ;  /* 0xff8000006e7d7808 */ /* 0x000fe40000000000 */
[----:B------:R-:W-:Y:S01]  /*18650*/  ISETP.GE.AND P0, PT, R53, R222, PT ;  /* 0x000000de3500720c */ /* 0x000fe20003f06270 */
[----:B------:R-:W-:Y:S01]  /*18660*/  FFMA.FTZ R128, -R239, R14, R128 ;  /* 0x0000000eef807223 */ /* 0x000fe20000010180 */
[----:B------:R-:W-:Y:S02]  /*18670*/  IABS R7, R7 ;  /* 0x0000000700077213 */ /* 0x000fe40000000000 */
[----:B------:R-:W-:Y:S02]  /*18680*/  FSEL R117, R111, -INF , P0 ;  /* 0xff8000006f757808 */ /* 0x000fe40000000000 */
[----:B------:R-:W-:Y:S01]  /*18690*/  I2FP.F32.S32 R14, R7 ;  /* 0x00000007000e7245 */ /* 0x000fe20000201400 */
[----:B------:R-:W-:Y:S01]  /*186a0*/  VIADD R7, R153, 0xf9 ;  /* 0x000000f999077836 */ /* 0x000fe20000000000 */
[-C--:B------:R-:W-:Y:S02]  /*186b0*/  ISETP.GE.AND P0, PT, R20, R225.reuse, PT ;  /* 0x000000e11400720c */ /* 0x080fe40003f06270 */
[----:B------:R-:W-:Y:S01]  /*186c0*/  FSEL R34, R34, -INF , !P5 ;  /* 0xff80000022227808 */ /* 0x000fe20006800000 */
[----:B------:R-:W-:Y:S01]  /*186d0*/  FFMA.FTZ R129, -R239, R14, R129 ;  /* 0x0000000eef817223 */ /* 0x000fe20000010181 */
[----:B------:R-:W-:Y:S01]  /*186e0*/  FSEL R128, R128, -INF , P0 ;  /* 0xff80000080807808 */ /* 0x000fe20000000000 */
[----:B------:R-:W-:Y:S01]  /*186f0*/  IMAD.MOV.U32 R14, RZ, RZ, R49 ;  /* 0x000000ffff0e7224 */ /* 0x000fe200078e0031 */
[-C--:B------:R-:W-:Y:S02]  /*18700*/  ISETP.GE.AND P0, PT, R7, R225.reuse, PT ;  /* 0x000000e10700720c */ /* 0x080fe40003f06270 */
[----:B------:R-:W-:Y:S01]  /*18710*/  FSEL R42, R158, -INF , !P2 ;  /* 0xff8000009e2a7808 */ /* 0x000fe20005000000 */
[--C-:B------:R-:W-:Y:S01]  /*18720*/  IMAD R158, R237, 0x100, R152.reuse ;  /* 0x00000100ed9e7824 */ /* 0x100fe200078e0298 */
[----:B------:R-:W-:Y:S02]  /*18730*/  FSEL R54, R129, -INF , P0 ;  /* 0xff80000081367808 */ /* 0x000fe40000000000 */
[----:B------:R-:W-:Y:S01]  /*18740*/  ISETP.GE.AND P0, PT, R55, R222, PT ;  /* 0x000000de3700720c */ /* 0x000fe20003f06270 */
[----:B------:R-:W-:Y:S01]  /*18750*/  VIADD R158, R158, 0x38 ;  /* 0x000000389e9e7836 */ /* 0x000fe20000000000 */
[-C--:B------:R-:W-:Y:S02]  /*18760*/  ISETP.GE.AND P3, PT, R160, R224.reuse, PT ;  /* 0x000000e0a000720c */ /* 0x080fe40003f66270 */
[----:B------:R-:W-:Y:S02]  /*18770*/  FSEL R95, R114, -INF , P0 ;  /* 0xff800000725f7808 */ /* 0x000fe40000000000 */
[----:B------:R-:W-:Y:S02]  /*18780*/  ISETP.GE.AND P1, PT, R160, R225, PT ;  /* 0x000000e1a000720c */ /* 0x000fe40003f26270 */
[----:B------:R-:W-:Y:S02]  /*18790*/  ISETP.GE.AND P6, PT, R165, R224, PT ;  /* 0x000000e0a500720c */ /* 0x000fe40003fc6270 */
[----:B------:R-:W-:Y:S02]  /*187a0*/  FSEL R17, R17, -INF , P1 ;  /* 0xff80000011117808 */ /* 0x000fe40000800000 */
[----:B------:R-:W-:Y:S01]  /*187b0*/  FSEL R167, R16, -INF , !P6 ;  /* 0xff80000010a77808 */ /* 0x000fe20007000000 */
[----:B------:R-:W-:Y:S01]  /*187c0*/  IMAD R16, R237, 0x100, R152 ;  /* 0x00000100ed107824 */ /* 0x000fe200078e0298 */
[----:B------:R-:W-:Y:S02]  /*187d0*/  FSEL R32, R17, -INF , !P3 ;  /* 0xff80000011207808 */ /* 0x000fe40005800000 */
[----:B------:R-:W-:Y:S01]  /*187e0*/  LOP3.LUT P3, RZ, R240, 0x400, RZ, 0xc0, !PT ;  /* 0x00000400f0ff7812 */ /* 0x000fe2000786c0ff */
[----:B------:R-:W-:Y:S01]  /*187f0*/  VIADD R16, R16, 0x31 ;  /* 0x0000003110107836 */ /* 0x000fe20000000000 */
[-C--:B------:R-:W-:Y:S02]  /*18800*/  ISETP.GE.AND P1, PT, R153, R222.reuse, PT ;  /* 0x000000de9900720c */ /* 0x080fe40003f26270 */
[----:B------:R-:W-:Y:S02]  /*18810*/  FSEL R38, R38, -INF , !P3 ;  /* 0xff80000026267808 */ /* 0x000fe40005800000 */
[----:B------:R-:W-:Y:S02]  /*18820*/  FSEL R6, R6, -INF , P1 ;  /* 0xff80000006067808 */ /* 0x000fe40000800000 */
[-C--:B------:R-:W-:Y:S02]  /*18830*/  ISETP.GE.AND P1, PT, R4, R222.reuse, PT ;  /* 0x000000de0400720c */ /* 0x080fe40003f26270 */
[-C--:B------:R-:W-:Y:S01]  /*18840*/  ISETP.GE.AND P4, PT, R165, R221.reuse, PT ;  /* 0x000000dda500720c */ /* 0x080fe20003f86270 */
[----:B------:R-:W-:Y:S01]  /*18850*/  IMAD.MOV.U32 R165, RZ, RZ, R40 ;  /* 0x000000ffffa57224 */ /* 0x000fe200078e0028 */
[----:B------:R-:W-:Y:S02]  /*18860*/  FSEL R10, R10, -INF , P1 ;  /* 0xff8000000a0a7808 */ /* 0x000fe40000800000 */
[C---:B------:R-:W-:Y:S01]  /*18870*/  LOP3.LUT P6, RZ, R240.reuse, 0x800, RZ, 0xc0, !PT ;  /* 0x00000800f0ff7812 */ /* 0x040fe200078cc0ff */
[----:B------:R-:W-:Y:S01]  /*18880*/  IMAD.MOV.U32 R110, RZ, RZ, R165 ;  /* 0x000000ffff6e7224 */ /* 0x000fe200078e00a5 */
[----:B------:R-:W-:Y:S01]  /*18890*/  LOP3.LUT P2, RZ, R240, 0x2000, RZ, 0xc0, !PT ;  /* 0x00002000f0ff7812 */ /* 0x000fe2000784c0ff */
[----:B------:R-:W-:Y:S01]  /*188a0*/  IMAD.MOV.U32 R165, RZ, RZ, R107 ;  /* 0x000000ffffa57224 */ /* 0x000fe200078e006b */
[-C--:B------:R-:W-:Y:S01]  /*188b0*/  ISETP.GE.AND P1, PT, R160, R221.reuse, PT ;  /* 0x000000dda000720c */ /* 0x080fe20003f26270 */
[----:B------:R-:W-:Y:S01]  /*188c0*/  IMAD.MOV.U32 R107, RZ, RZ, R120 ;  /* 0x000000ffff6b7224 */ /* 0x000fe200078e0078 */
[----:B------:R-:W-:Y:S01]  /*188d0*/  FSEL R173, R173, -INF , !P2 ;  /* 0xff800000adad7808 */ /* 0x000fe20005000000 */
[----:B------:R-:W-:Y:S01]  /*188e0*/  IMAD.MOV.U32 R120, RZ, RZ, R216 ;  /* 0x000000ffff787224 */ /* 0x000fe200078e00d8 */
[----:B------:R-:W-:Y:S01]  /*188f0*/  LOP3.LUT P2, RZ, R240, 0x1000, RZ, 0xc0, !PT ;  /* 0x00001000f0ff7812 */ /* 0x000fe2000784c0ff */
[----:B------:R1:W5:Y:S01]  /*18900*/  LDL.LU R216, [R1+0x14] ;  /* 0x0000140001d87983 */ /* 0x0003620000300800 */
[----:B------:R-:W-:Y:S02]  /*18910*/  FSEL R26, R26, -INF , !P1 ;  /* 0xff8000001a1a7808 */ /* 0x000fe40004800000 */
[----:B------:R-:W-:Y:S02]  /*18920*/  FSEL R40, R13, -INF , !P2 ;  /* 0xff8000000d287808 */ /* 0x000fe40005000000 */
[----:B------:R-:W-:Y:S02]  /*18930*/  LOP3.LUT P2, RZ, R240, 0x200, RZ, 0xc0, !PT ;  /* 0x00000200f0ff7812 */ /* 0x000fe4000784c0ff */
[----:B------:R-:W-:Y:S02]  /*18940*/  ISETP.GE.AND P1, PT, R9, R221, PT ;  /* 0x000000dd0900720c */ /* 0x000fe40003f26270 */
[----:B------:R-:W-:Y:S02]  /*18950*/  IADD3 R0, PT, PT, R155, -0xf9, -R0 ;  /* 0xffffff079b007810 */ /* 0x000fe40007ffe800 */
[-C--:B------:R-:W-:Y:S02]  /*18960*/  ISETP.GE.AND P0, PT, R47, R222.reuse, PT ;  /* 0x000000de2f00720c */ /* 0x080fe40003f06270 */
[----:B------:R-:W-:Y:S02]  /*18970*/  IABS R171, R171 ;  /* 0x000000ab00ab7213 */ /* 0x000fe40000000000 */
[----:B------:R-:W-:Y:S01]  /*18980*/  FSEL R87, R115, -INF , P0 ;  /* 0xff80000073577808 */ /* 0x000fe20000000000 */
[----:B------:R-:W-:Y:S01]  /*18990*/  IMAD R115, R237, 0x100, R152 ;  /* 0x00000100ed737824 */ /* 0x000fe200078e0298 */
[-C--:B------:R-:W-:Y:S02]  /*189a0*/  ISETP.GE.AND P0, PT, R56, R222.reuse, PT ;  /* 0x000000de3800720c */ /* 0x080fe40003f06270 */
[----:B------:R-:W-:Y:S01]  /*189b0*/  I2FP.F32.S32 R171, R171 ;  /* 0x000000ab00ab7245 */ /* 0x000fe20000201400 */
[----:B------:R-:W-:Y:S01]  /*189c0*/  VIADD R115, R115, 0x39 ;  /* 0x0000003973737836 */ /* 0x000fe20000000000 */
[----:B------:R-:W-:Y:S02]  /*189d0*/  FSEL R67, R118, -INF , P0 ;  /* 0xff80000076437808 */ /* 0x000fe40000000000 */
[----:B------:R-:W-:Y:S01]  /*189e0*/  ISETP.GE.AND P0, PT, R48, R222, PT ;  /* 0x000000de3000720c */ /* 0x000fe20003f06270 */
[----:B------:R-:W-:Y:S01]  /*189f0*/  FFMA.FTZ R8, -R239, R171, R8 ;  /* 0x000000abef087223 */ /* 0x000fe20000010108 */
[----:B------:R-:W-:Y:S01]  /*18a00*/  IMAD.MOV.U32 R171, RZ, RZ, R51 ;  /* 0x000000ffffab7224 */ /* 0x000fe200078e0033 */
[-C--:B------:R-:W-:Y:S02]  /*18a10*/  ISETP.GE.AND P5, PT, R115, R224.reuse, PT ;  /* 0x000000e07300720c */ /* 0x080fe40003fa6270 */
[----:B------:R-:W-:Y:S02]  /*18a20*/  FSEL R65, R119, -INF , P0 ;  /* 0xff80000077417808 */ /* 0x000fe40000000000 */
[----:B------:R-:W-:Y:S02]  /*18a30*/  FSEL R171, R171, -INF , !P6 ;  /* 0xff800000abab7808 */ /* 0x000fe40007000000 */
[----:B------:R-:W-:Y:S02]  /*18a40*/  ISETP.GE.AND P6, PT, R158, R224, PT ;  /* 0x000000e09e00720c */ /* 0x000fe40003fc6270 */
[-C--:B------:R-:W-:Y:S02]  /*18a50*/  ISETP.GE.AND P0, PT, R52, R222.reuse, PT ;  /* 0x000000de3400720c */ /* 0x080fe40003f06270 */
[----:B------:R-:W-:Y:S02]  /*18a60*/  FSEL R121, R121, -INF , !P6 ;  /* 0xff80000079797808 */ /* 0x000fe40007000000 */
[----:B------:R-:W-:Y:S02]  /*18a70*/  ISETP.GE.AND P6, PT, R12, R221, PT ;  /* 0x000000dd0c00720c */ /* 0x000fe40003fc6270 */
[----:B------:R-:W-:Y:S02]  /*18a80*/  FSEL R59, R122, -INF , P0 ;  /* 0xff8000007a3b7808 */ /* 0x000fe40000000000 */
[----:B------:R-:W-:Y:S02]  /*18a90*/  FSEL R28, R28, -INF , !P6 ;  /* 0xff8000001c1c7808 */ /* 0x000fe40007000000 */
[----:B------:R-:W-:Y:S02]  /*18aa0*/  ISETP.GE.AND P0, PT, R50, R222, PT ;  /* 0x000000de3200720c */ /* 0x000fe40003f06270 */
[----:B------:R-:W-:Y:S02]  /*18ab0*/  IABS R0, R0 ;  /* 0x0000000000007213 */ /* 0x000fe40000000000 */
[----:B------:R-:W-:Y:S02]  /*18ac0*/  FSEL R57, R123, -INF , P0 ;  /* 0xff8000007b397808 */ /* 0x000fe40000000000 */
[----:B------:R-:W-:Y:S02]  /*18ad0*/  ISETP.GE.AND P0, PT, R46, R222, PT ;  /* 0x000000de2e00720c */ /* 0x000fe40003f06270 */
[----:B------:R-:W-:Y:S02]  /*18ae0*/  I2FP.F32.S32 R0, R0 ;  /* 0x0000000000007245 */ /* 0x000fe40000201400 */
[----:B------:R-:W-:Y:S01]  /*18af0*/  FSEL R51, R126, -INF , P0 ;  /* 0xff8000007e337808 */ /* 0x000fe20000000000 */
[--C-:B------:R-:W-:Y:S01]  /*18b00*/  IMAD R126, R237, 0x100, R152.reuse ;  /* 0x00000100ed7e7824 */ /* 0x100fe200078e0298 */
[----:B------:R-:W-:Y:S01]  /*18b10*/  ISETP.GE.AND P0, PT, R22, R222, PT ;  /* 0x000000de1600720c */ /* 0x000fe20003f06270 */
[----:B------:R-:W-:Y:S01]  /*18b20*/  FFMA.FTZ R131, -R239, R0, R131 ;  /* 0x00000000ef837223 */ /* 0x000fe20000010183 */
[----:B------:R-:W-:Y:S01]  /*18b30*/  LOP3.LUT P3, RZ, R240, 0x100, RZ, 0xc0, !PT ;  /* 0x00000100f0ff7812 */ /* 0x000fe2000786c0ff */
[----:B------:R-:W-:Y:S01]  /*18b40*/  VIADD R126, R126, 0x41 ;  /* 0x000000417e7e7836 */ /* 0x000fe20000000000 */
[----:B------:R-:W-:Y:S02]  /*18b50*/  FSEL R49, R127, -INF , P0 ;  /* 0xff8000007f317808 */ /* 0x000fe40000000000 */
[----:B------:R-:W-:Y:S04]  /*18b60*/  ISETP.GE.AND P0, PT, R20, R222, PT ;  /* 0x000000de1400720c */ /* 0x000fe80003f06270 */
[----:B------:R-:W-:Y:S02]  /*18b70*/  FSEL R23, R130, -INF , P0 ;  /* 0xff80000082177808 */ /* 0x000fe40000000000 */
[----:B------:R-:W-:Y:S04]  /*18b80*/  ISETP.GE.AND P0, PT, R4, R225, PT ;  /* 0x000000e10400720c */ /* 0x000fe80003f06270 */
[----:B------:R-:W-:Y:S01]  /*18b90*/  FSEL R114, R8, -INF , P0 ;  /* 0xff80000008727808 */ /* 0x000fe20000000000 */
[--C-:B------:R-:W-:Y:S01]  /*18ba0*/  IMAD R8, R237, 0x100, R152.reuse ;  /* 0x00000100ed087824 */ /* 0x100fe200078e0298 */
[----:B------:R-:W-:Y:S03]  /*18bb0*/  LOP3.LUT P0, RZ, R240, 0x80, RZ, 0xc0, !PT ;  /* 0x00000080f0ff7812 */ /* 0x000fe6000780c0ff */
[----:B------:R-:W-:Y:S01]  /*18bc0*/  VIADD R8, R8, 0x40 ;  /* 0x0000004008087836 */ /* 0x000fe20000000000 */
[----:B------:R-:W-:Y:S02]  /*18bd0*/  FSEL R179, R179, -INF , !P0 ;  /* 0xff800000b3b37808 */ /* 0x000fe40004000000 */
[-C--:B------:R-:W-:Y:S04]  /*18be0*/  ISETP.GE.AND P0, PT, R153, R224.reuse, PT ;  /* 0x000000e09900720c */ /* 0x080fe80003f06270 */
[----:B------:R-:W-:Y:S02]  /*18bf0*/  FSEL R44, R159, -INF , !P0 ;  /* 0xff8000009f2c7808 */ /* 0x000fe40004000000 */
[----:B------:R-:W-:Y:S04]  /*18c00*/  LOP3.LUT P0, RZ, R240, 0x10, RZ, 0xc0, !PT ;  /* 0x00000010f0ff7812 */ /* 0x000fe8000780c0ff */
[----:B------:R-:W-:Y:S01]  /*18c10*/  FSEL R36, R156, -INF , !P0 ;  /* 0xff8000009c247808 */ /* 0x000fe20004000000 */
[----:B------:R-:W-:Y:S01]  /*18c20*/  IMAD R156, R237, 0x100, R152 ;  /* 0x00000100ed9c7824 */ /* 0x000fe200078e0298 */
[-C--:B------:R-:W-:Y:S03]  /*18c30*/  ISETP.GE.AND P0, PT, R154, R224.reuse, PT ;  /* 0x000000e09a00720c */ /* 0x080fe60003f06270 */
[----:B------:R-:W-:Y:S01]  /*18c40*/  VIADD R156, R156, 0x30 ;  /* 0x000000309c9c7836 */ /* 0x000fe20000000000 */
[----:B------:R-:W-:Y:S02]  /*18c50*/  FSEL R161, R161, -INF , !P0 ;  /* 0xff800000a1a17808 */ /* 0x000fe40004000000 */
[-C--:B------:R-:W-:Y:S02]  /*18c60*/  ISETP.GE.AND P0, PT, R12, R224.reuse, PT ;  /* 0x000000e00c00720c */ /* 0x080fe40003f06270 */
[-C--:B------:R-:W-:Y:S02]  /*18c70*/  ISETP.GE.AND P6, PT, R156, R221.reuse, PT ;  /* 0x000000dd9c00720c */ /* 0x080fe40003fc6270 */
[----:B------:R-:W-:Y:S02]  /*18c80*/  FSEL R30, R21, -INF , !P0 ;  /* 0xff800000151e7808 */ /* 0x000fe40004000000 */
[----:B------:R-:W2:Y:S01]  /*18c90*/  LD.E R21, desc[UR4][R2.64+0xdc] ;  /* 0x0000dc0402157980 */ /* 0x000ea2000c101900 */
[-C--:B------:R-:W-:Y:S04]  /*18ca0*/  ISETP.GE.AND P0, PT, R153, R221.reuse, PT ;  /* 0x000000dd9900720c */ /* 0x080fe80003f06270 */
[----:B------:R-:W-:Y:S02]  /*18cb0*/  FSEL R181, R6, -INF , !P0 ;  /* 0xff80000006b57808 */ /* 0x000fe40004000000 */
[-C--:B------:R-:W-:Y:S04]  /*18cc0*/  ISETP.GE.AND P0, PT, R9, R224.reuse, PT ;  /* 0x000000e00900720c */ /* 0x080fe80003f06270 */
[----:B------:R-:W-:Y:S02]  /*18cd0*/  FSEL R157, R157, -INF , !P0 ;  /* 0xff8000009d9d7808 */ /* 0x000fe40004000000 */
[-C--:B------:R-:W-:Y:S04]  /*18ce0*/  ISETP.GE.AND P0, PT, R5, R224.reuse, PT ;  /* 0x000000e00500720c */ /* 0x080fe80003f06270 */
[----:B------:R-:W-:Y:S02]  /*18cf0*/  FSEL R24, R24, -INF , !P0 ;  /* 0xff80000018187808 */ /* 0x000fe40004000000 */
[-C--:B------:R-:W-:Y:S04]  /*18d00*/  ISETP.GE.AND P0, PT, R4, R221.reuse, PT ;  /* 0x000000dd0400720c */ /* 0x080fe80003f06270 */
[----:B------:R-:W-:Y:S02]  /*18d10*/  FSEL R177, R10, -INF , !P0 ;  /* 0xff8000000ab17808 */ /* 0x000fe40004000000 */
        /* <DEDUP_REMOVED lines=13> */
[----:B------:R-:W-:Y:S02]  /*18df0*/  IMAD.MOV.U32 R91, RZ, RZ, R215 ;  /* 0x000000ffff5b7224 */ /* 0x000fe400078e00d7 */
[----:B------:R1:W5:Y:S01]  /*18e00*/  LDL.LU R215, [R1+0x10] ;  /* 0x0000100001d77983 */ /* 0x0003620000300800 */
[----:B------:R-:W-:Y:S02]  /*18e10*/  IMAD.MOV.U32 R111, RZ, RZ, R110 ;  /* 0x000000ffff6f7224 */ /* 0x000fe400078e006e */
[----:B------:R-:W-:Y:S02]  /*18e20*/  IMAD.MOV.U32 R110, RZ, RZ, R107 ;  /* 0x000000ffff6e7224 */ /* 0x000fe400078e006b */
[----:B------:R-:W-:Y:S02]  /*18e30*/  IMAD.MOV.U32 R107, RZ, RZ, R103 ;  /* 0x000000ffff6b7224 */ /* 0x000fe400078e0067 */
[----:B------:R-:W-:Y:S02]  /*18e40*/  IMAD.MOV.U32 R103, RZ, RZ, R116 ;  /* 0x000000ffff677224 */ /* 0x000fe400078e0074 */
[----:B------:R-:W-:Y:S02]  /*18e50*/  IMAD.MOV.U32 R116, RZ, RZ, R71 ;  /* 0x000000ffff747224 */ /* 0x000fe400078e0047 */
        /* <DEDUP_REMOVED lines=21> */
[----:B------:R-:W-:Y:S01]  /*18fb0*/  IMAD.MOV.U32 R160, RZ, RZ, R110 ;  /* 0x000000ffffa07224 */ /* 0x000fe200078e006e */
[----:B------:R-:W-:Y:S01]  /*18fc0*/  FSEL R10, R119, -INF , !P5 ;  /* 0xff800000770a7808 */ /* 0x000fe20006800000 */
[----:B------:R-:W-:Y:S01]  /*18fd0*/  IMAD.MOV.U32 R110, RZ, RZ, R98 ;  /* 0x000000ffff6e7224 */ /* 0x000fe200078e0062 */
[----:B------:R-:W-:Y:S01]  /*18fe0*/  ISETP.GE.AND P5, PT, R8, R224, PT ;  /* 0x000000e00800720c */ /* 0x000fe20003fa6270 */
[----:B------:R-:W-:Y:S02]  /*18ff0*/  IMAD.MOV.U32 R98, RZ, RZ, R113 ;  /* 0x000000ffff627224 */ /* 0x000fe400078e0071 */
[----:B------:R-:W-:Y:S01]  /*19000*/  IMAD.MOV.U32 R113, RZ, RZ, R112 ;  /* 0x000000ffff717224 */ /* 0x000fe200078e0070 */
[----:B------:R-:W-:Y:S01]  /*19010*/  FSEL R111, R111, -INF , !P5 ;  /* 0xff8000006f6f7808 */ /* 0x000fe20006800000 */
[----:B------:R-:W-:Y:S01]  /*19020*/  IMAD.MOV.U32 R112, RZ, RZ, R151 ;  /* 0x000000ffff707224 */ /* 0x000fe200078e0097 */
[-C--:B------:R-:W-:Y:S01]  /*19030*/  ISETP.GE.AND P5, PT, R5, R221.reuse, PT ;  /* 0x000000dd0500720c */ /* 0x080fe20003fa6270 */
[----:B------:R1:W5:Y:S01]  /*19040*/  LDL.LU R151, [R1] ;  /* 0x0000000001977983 */ /* 0x0003620000300800 */
[----:B------:R-:W-:Y:S01]  /*19050*/  FMNMX3.FTZ R5, R148, R44, R179, !PT ;  /* 0x0000002c94057276 */ /* 0x000fe200078100b3 */
[----:B------:R-:W-:Y:S02]  /*19060*/  IMAD.MOV.U32 R119, RZ, RZ, R118 ;  /* 0x000000ffff777224 */ /* 0x000fe400078e0076 */
[----:B------:R-:W-:Y:S02]  /*19070*/  IMAD.MOV.U32 R118, RZ, RZ, R160 ;  /* 0x000000ffff767224 */ /* 0x000fe400078e00a0 */
[----:B------:R-:W-:Y:S02]  /*19080*/  IMAD.MOV.U32 R160, RZ, RZ, R110 ;  /* 0x000000ffffa07224 */ /* 0x000fe400078e006e */
[----:B------:R-:W-:Y:S02]  /*19090*/  IMAD.MOV.U32 R110, RZ, RZ, R104 ;  /* 0x000000ffff6e7224 */ /* 0x000fe400078e0068 */
[----:B------:R-:W-:Y:S02]  /*190a0*/  IMAD.MOV.U32 R104, RZ, RZ, R88 ;  /* 0x000000ffff687224 */ /* 0x000fe400078e0058 */
[----:B------:R-:W-:Y:S02]  /*190b0*/  IMAD.MOV.U32 R88, RZ, RZ, R150 ;  /* 0x000000ffff587224 */ /* 0x000fe400078e0096 */
[----:B------:R-:W3:Y:S01]  /*190c0*/  S2R R150, SR_TID.X ;  /* 0x0000000000967919 */ /* 0x000ee20000002100 */
        /* <DEDUP_REMOVED lines=10> */
[----:B------:R-:W-:Y:S01]  /*19170*/  IMAD R122, R237, 0x100, R152 ;  /* 0x00000100ed7a7824 */ /* 0x000fe200078e0298 */
[----:B------:R-:W-:Y:S01]  /*19180*/  FSEL R6, R159, -INF , !P4 ;  /* 0xff8000009f067808 */ /* 0x000fe20006000000 */
[----:B------:R-:W-:Y:S02]  /*19190*/  IMAD.MOV.U32 R159, RZ, RZ, R130 ;  /* 0x000000ffff9f7224 */ /* 0x000fe400078e0082 */
[----:B------:R-:W-:Y:S02]  /*191a0*/  VIADD R122, R122, 0x48 ;  /* 0x000000487a7a7836 */ /* 0x000fe40000000000 */
[----:B------:R-:W-:Y:S01]  /*191b0*/  IMAD.MOV.U32 R119, RZ, RZ, R118 ;  /* 0x000000ffff777224 */ /* 0x000fe200078e0076 */
        /* <DEDUP_REMOVED lines=8> */
[----:B------:R-:W-:Y:S01]  /*19240*/  IMAD R118, R237, 0x100, R152 ;  /* 0x00000100ed767824 */ /* 0x000fe200078e0298 */
[----:B------:R-:W4:Y:S01]  /*19250*/  S2R R234, SR_CTAID.Z ;  /* 0x0000000000ea7919 */ /* 0x000f220000002700 */
[----:B------:R-:W-:Y:S02]  /*19260*/  IMAD.MOV.U32 R127, RZ, RZ, R119 ;  /* 0x000000ffff7f7224 */ /* 0x000fe400078e0077 */
[----:B------:R-:W-:Y:S02]  /*19270*/  VIADD R118, R118, 0x49 ;  /* 0x0000004976767836 */ /* 0x000fe40000000000 */
[----:B------:R-:W-:Y:S02]  /*19280*/  IMAD.MOV.U32 R130, RZ, RZ, R127 ;  /* 0x000000ffff827224 */ /* 0x000fe400078e007f */
[----:B------:R-:W-:Y:S01]  /*19290*/  IMAD.MOV.U32 R127, RZ, RZ, R123 ;  /* 0x000000ffff7f7224 */ /* 0x000fe200078e007b */
[-C--:B------:R-:W-:Y:S01]  /*192a0*/  ISETP.GE.AND P0, PT, R118, R224.reuse, PT ;  /* 0x000000e07600720c */ /* 0x080fe20003f06270 */
        /* <DEDUP_REMOVED lines=8> */
[----:B------:R-:W-:Y:S01]  /*19330*/  IMAD.MOV.U32 R123, RZ, RZ, R160 ;  /* 0x000000ffff7b7224 */ /* 0x000fe200078e00a0 */
[----:B------:R-:W1:Y:S01]  /*19340*/  S2R R233, SR_CTAID.Y ;  /* 0x0000000000e97919 */ /* 0x000e620000002600 */
[----:B------:R-:W-:Y:S02]  /*19350*/  IMAD.MOV.U32 R160, RZ, RZ, R110 ;  /* 0x000000ffffa07224 */ /* 0x000fe400078e006e */
[----:B------:R-:W-:Y:S02]  /*19360*/  IMAD.MOV.U32 R110, RZ, RZ, R107 ;  /* 0x000000ffff6e7224 */ /* 0x000fe400078e006b */
[----:B------:R-:W-:Y:S02]  /*19370*/  IMAD.MOV.U32 R127, RZ, RZ, R160 ;  /* 0x000000ffff7f7224 */ /* 0x000fe400078e00a0 */
[----:B------:R-:W-:Y:S02]  /*19380*/  IMAD.MOV.U32 R160, RZ, RZ, R110 ;  /* 0x000000ffffa07224 */ /* 0x000fe400078e006e */
[----:B------:R-:W-:Y:S01]  /*19390*/  IMAD.MOV.U32 R107, RZ, RZ, R120 ;  /* 0x000000ffff6b7224 */ /* 0x000fe200078e0078 */
[----:B------:R-:W-:Y:S01]  /*193a0*/  FSEL R127, R127, -INF , !P6 ;  /* 0xff8000007f7f7808 */ /* 0x000fe20007000000 */
[----:B------:R-:W-:Y:S01]  /*193b0*/  IMAD.MOV.U32 R120, RZ, RZ, R232 ;  /* 0x000000ffff787224 */ /* 0x000fe200078e00e8 */
[----:B------:R-:W-:Y:S01]  /*193c0*/  MOV R232, 0x90 ;  /* 0x0000009000e87802 */ /* 0x000fe20000000f00 */
[----:B------:R-:W-:Y:S02]  /*193d0*/  IMAD.MOV.U32 R110, RZ, RZ, R107 ;  /* 0x000000ffff6e7224 */ /* 0x000fe400078e006b */
[----:B------:R-:W-:Y:S02]  /*193e0*/  IMAD.MOV.U32 R107, RZ, RZ, R120 ;  /* 0x000000ffff6b7224 */ /* 0x000fe400078e0078 */
[----:B------:R-:W-:Y:S02]  /*193f0*/  IMAD.MOV.U32 R120, RZ, RZ, R116 ;  /* 0x000000ffff787224 */ /* 0x000fe400078e0074 */
[----:B------:R-:W-:Y:S02]  /*19400*/  IMAD R116, R237, 0x100, R152 ;  /* 0x00000100ed747824 */ /* 0x000fe400078e0298 */
[----:B------:R-:W-:Y:S02]  /*19410*/  IMAD.MOV.U32 R130, RZ, RZ, R120 ;  /* 0x000000ffff827224 */ /* 0x000fe400078e0078 */
[----:B------:R-:W-:Y:S02]  /*19420*/  VIADD R116, R116, 0x50 ;  /* 0x0000005074747836 */ /* 0x000fe40000000000 */
[----:B------:R-:W-:Y:S01]  /*19430*/  IMAD.MOV.U32 R120, RZ, RZ, R99 ;  /* 0x000000ffff787224 */ /* 0x000fe200078e0063 */
[----:B------:R-:W-:Y:S01]  /*19440*/  FSEL R12, R130, -INF , !P4 ;  /* 0xff800000820c7808 */ /* 0x000fe20006000000 */
[----:B------:R-:W-:Y:S01]  /*19450*/  IMAD.MOV.U32 R93, RZ, RZ, R235 ;  /* 0x000000ffff5d7224 */ /* 0x000fe200078e00eb */
[-C--:B------:R-:W-:Y:S01]  /*19460*/  ISETP.GE.AND P4, PT, R25, R224.reuse, PT ;  /* 0x000000e01900720c */ /* 0x080fe20003f86270 */
[----:B------:R-:W1:Y:S01]  /*19470*/  S2R R235, SR_CTAID.X ;  /* 0x0000000000eb7919 */ /* 0x000e620000002500 */
[----:B------:R-:W-:Y:S02]  /*19480*/  FSEL R99, R18, -INF , !P0 ;  /* 0xff80000012637808 */ /* 0x000fe40004000000 */
[----:B------:R-:W-:Y:S02]  /*19490*/  FSEL R77, R77, -INF , !P4 ;  /* 0xff8000004d4d7808 */ /* 0x000fe40006000000 */
[-C--:B------:R-:W-:Y:S02]  /*194a0*/  ISETP.GE.AND P0, PT, R116, R224.reuse, PT ;  /* 0x000000e07400720c */ /* 0x080fe40003f06270 */
[----:B------:R-:W-:Y:S02]  /*194b0*/  FSEL R18, R16, -INF , !P1 ;  /* 0xff80000010127808 */ /* 0x000fe40004800000 */
[-C--:B------:R-:W-:Y:S02]  /*194c0*/  ISETP.GE.AND P1, PT, R37, R224.reuse, PT ;  /* 0x000000e02500720c */ /* 0x080fe40003f26270 */
[----:B------:R-:W-:Y:S02]  /*194d0*/  FSEL R91, R91, -INF , !P0 ;  /* 0xff8000005b5b7808 */ /* 0x000fe40004000000 */
[-C--:B------:R-:W-:Y:S01]  /*194e0*/  ISETP.GE.AND P0, PT, R115, R221.reuse, PT ;  /* 0x000000dd7300720c */ /* 0x080fe20003f06270 */
[----:B------:R-:W-:Y:S01]  /*194f0*/  IMAD R115, R237, 0x100, R152 ;  /* 0x00000100ed737824 */ /* 0x000fe200078e0298 */
[----:B------:R-:W-:Y:S02]  /*19500*/  FSEL R16, R156, -INF , !P5 ;  /* 0xff8000009c107808 */ /* 0x000fe40006800000 */
[-C--:B------:R-:W-:Y:S01]  /*19510*/  ISETP.GE.AND P4, PT, R29, R224.reuse, PT ;  /* 0x000000e01d00720c */ /* 0x080fe20003f86270 */
[----:B------:R-:W-:Y:S01]  /*19520*/  VIADD R115, R115, 0x58 ;  /* 0x0000005873737836 */ /* 0x000fe20000000000 */
        /* <DEDUP_REMOVED lines=34> */
[----:B------:R-:W-:Y:S01]  /*19750*/  FSEL R83, R83, -INF , !P6 ;  /* 0xff80000053537808 */ /* 0x000fe20007000000 */
[----:B------:R-:W-:Y:S01]  /*19760*/  IMAD.MOV.U32 R113, RZ, RZ, R97 ;  /* 0x000000ffff717224 */ /* 0x000fe200078e0061 */
[-C--:B------:R-:W-:Y:S02]  /*19770*/  ISETP.GE.AND P6, PT, R15, R224.reuse, PT ;  /* 0x000000e00f00720c */ /* 0x080fe40003fc6270 */
[----:B------:R-:W-:Y:S02]  /*19780*/  FSEL R97, R212, -INF , !P0 ;  /* 0xff800000d4617808 */ /* 0x000fe40004000000 */
[-C--:B------:R-:W-:Y:S02]  /*19790*/  ISETP.GE.AND P0, PT, R33, R224.reuse, PT ;  /* 0x000000e02100720c */ /* 0x080fe40003f06270 */
[----:B------:R-:W-:Y:S01]  /*197a0*/  FSEL R75, R75, -INF , !P4 ;  /* 0xff8000004b4b7808 */ /* 0x000fe20006000000 */
[----:B---3--:R-:W-:Y:S01]  /*197b0*/  IMAD.SHL.U32 R212, R150, 0x20, RZ ;  /* 0x0000002096d47824 */ /* 0x008fe200078e00ff */
[----:B------:R-:W-:Y:S02]  /*197c0*/  FSEL R25, R110, -INF , !P0 ;  /* 0xff8000006e197808 */ /* 0x000fe40004000000 */
[-C--:B------:R-:W-:Y:S02]  /*197d0*/  ISETP.GE.AND P0, PT, R174, R224.reuse, PT ;  /* 0x000000e0ae00720c */ /* 0x080fe40003f06270 */
[----:B------:R-:W-:Y:S02]  /*197e0*/  LOP3.LUT R211, R211, 0x120, R212, 0xf8, !PT ;  /* 0x00000120d3d37812 */ /* 0x000fe400078ef8d4 */
        /* <DEDUP_REMOVED lines=150> */
[----:B------:R-:W-:Y:S02]  /*1a150*/  FMNMX3.FTZ R5, R5, R104, R174, !PT ;  /* 0x0000006805057276 */ /* 0x000fe400078100ae */
[-C--:B------:R-:W-:Y:S02]  /*1a160*/  ISETP.GE.AND P5, PT, R47, R221.reuse, PT ;  /* 0x000000dd2f00720c */ /* 0x080fe40003fa6270 */
[----:B------:R-:W-:Y:S02]  /*1a170*/  FMNMX3.FTZ R47, R4, R86, R113, !PT ;  /* 0x00000056042f7276 */ /* 0x000fe40007810071 */
[----:B------:R-:W-:Y:S02]  /*1a180*/  FMNMX3.FTZ R5, R5, R112, R170, !PT ;  /* 0x0000007005057276 */ /* 0x000fe400078100aa */
[----:B------:R-:W-:Y:S02]  /*1a190*/  FMNMX3.FTZ R47, R47, R176, R98, !PT ;  /* 0x000000b02f2f7276 */ /* 0x000fe40007810062 */
[----:B------:R-:W-:Y:S02]  /*1a1a0*/  FMNMX3.FTZ R5, R5, R166, R126, !PT ;  /* 0x000000a605057276 */ /* 0x000fe4000781007e */
[----:B------:R-:W-:Y:S02]  /*1a1b0*/  FSEL R187, R102, -INF , !P0 ;  /* 0xff80000066bb7808 */ /* 0x000fe40004000000 */
[----:B------:R-:W-:Y:S02]  /*1a1c0*/  ISETP.GE.AND P0, PT, R52, R224, PT ;  /* 0x000000e03400720c */ /* 0x000fe40003f06270 */
[----:B------:R-:W-:Y:S02]  /*1a1d0*/  FMNMX3.FTZ R4, R5, R160, R158, !PT ;  /* 0x000000a005047276 */ /* 0x000fe4000781009e */
[----:B------:R-:W-:Y:S02]  /*1a1e0*/  FSEL R63, R68, -INF , !P0 ;  /* 0xff800000443f7808 */ /* 0x000fe40004000000 */
[----:B------:R-:W-:Y:S02]  /*1a1f0*/  FMNMX3.FTZ R5, R47, R110, R172, !PT ;  /* 0x0000006e2f057276 */ /* 0x000fe400078100ac */
[----:B------:R-:W-:Y:S02]  /*1a200*/  FSEL R47, R128, -INF , !P1 ;  /* 0xff800000802f7808 */ /* 0x000fe40004800000 */
[-C--:B------:R-:W-:Y:S02]  /*1a210*/  ISETP.GE.AND P0, PT, R53, R221.reuse, PT ;  /* 0x000000dd3500720c */ /* 0x080fe40003f06270 */
[----:B------:R-:W-:Y:S02]  /*1a220*/  FSEL R53, R58, -INF , !P4 ;  /* 0xff8000003a357808 */ /* 0x000fe40006000000 */
        /* <DEDUP_REMOVED lines=19> */
[-C--:B------:R-:W-:Y:S02]  /*1a360*/  ISETP.GE.AND P6, PT, R50, R221.reuse, PT ;  /* 0x000000dd3200720c */ /* 0x080fe40003fc6270 */
[----:B------:R-:W-:Y:S02]  /*1a370*/  FSEL R87, R87, -INF , !P5 ;  /* 0xff80000057577808 */ /* 0x000fe40006800000 */
[----:B------:R-:W-:Y:S02]  /*1a380*/  ISETP.GE.AND P5, PT, R46, R221, PT ;  /* 0x000000dd2e00720c */ /* 0x000fe40003fa6270 */
        /* <DEDUP_REMOVED lines=12> */
[----:B------:R-:W-:Y:S02]  /*1a450*/  ISETP.GE.AND P4, PT, R22, R221, PT ;  /* 0x000000dd1600720c */ /* 0x000fe40003f86270 */
[----:B------:R-:W-:Y:S02]  /*1a460*/  FSEL R22, R131, -INF , P0 ;  /* 0xff80000083167808 */ /* 0x000fe40000000000 */
[----:B------:R-:W-:Y:S02]  /*1a470*/  FSEL R57, R57, -INF , !P6 ;  /* 0xff80000039397808 */ /* 0x000fe40007000000 */
[----:B------:R-:W-:Y:S02]  /*1a480*/  FMNMX3.FTZ R0, R0, R67, R65, !PT ;  /* 0x0000004300007276 */ /* 0x000fe40007810041 */
[----:B------:R-:W-:Y:S02]  /*1a490*/  FMNMX3.FTZ R4, R5, R47, R48, !PT ;  /* 0x0000002f05047276 */ /* 0x000fe40007810030 */
[----:B------:R-:W-:Y:S02]  /*1a4a0*/  FMNMX3.FTZ R0, R0, R59, R57, !PT ;  /* 0x0000003b00007276 */ /* 0x000fe40007810039 */
[----:B------:R-:W-:Y:S01]  /*1a4b0*/  ISETP.GE.AND P6, PT, R7, R221, PT ;  /* 0x000000dd0700720c */ /* 0x000fe20003fc6270 */
[----:B------:R-:W3:Y:S01]  /*1a4c0*/  SHFL.BFLY PT, R5, R4, 0x2, 0x1f ;  /* 0x0c401f0004057f89 */ /* 0x000ee200000e0000 */
[----:B------:R-:W-:Y:S02]  /*1a4d0*/  FSEL R51, R51, -INF , !P5 ;  /* 0xff80000033337808 */ /* 0x000fe40006800000 */
[----:B------:R-:W-:Y:S02]  /*1a4e0*/  FSEL R22, R22, -INF , !P6 ;  /* 0xff80000016167808 */ /* 0x000fe40007000000 */
[----:B------:R-:W-:Y:S04]  /*1a4f0*/  FSEL R49, R49, -INF , !P4 ;  /* 0xff80000031317808 */ /* 0x000fe80006000000 */
[----:B------:R-:W-:Y:S04]  /*1a500*/  FMNMX3.FTZ R0, R0, R51, R49, !PT ;  /* 0x0000003300007276 */ /* 0x000fe80007810031 */
[----:B------:R-:W-:Y:S05]  /*1a510*/  FMNMX3.FTZ R7, R0, R23, R22, !PT ;  /* 0x0000001700077276 */ /* 0x000fea0007810016 */
[----:B------:R-:W4:Y:S01]  /*1a520*/  SHFL.BFLY PT, R0, R7, 0x2, 0x1f ;  /* 0x0c401f0007007f89 */ /* 0x000f2200000e0000 */
[----:B---3--:R-:W-:Y:S07]  /*1a530*/  FMNMX.FTZ R131, R4, R5, !PT ;  /* 0x0000000504837209 */ /* 0x008fee0007810000 */
[----:B------:R-:W3:Y:S01]  /*1a540*/  SHFL.BFLY PT, R20, R131, 0x1, 0x1f ;  /* 0x0c201f0083147f89 */ /* 0x000ee200000e0000 */
[----:B----4-:R-:W-:Y:S07]  /*1a550*/  FMNMX.FTZ R5, R7, R0, !PT ;  /* 0x0000000007057209 */ /* 0x010fee0007810000 */
[----:B------:R-:W4:Y:S01]  /*1a560*/  SHFL.BFLY PT, R0, R5, 0x1, 0x1f ;  /* 0x0c201f0005007f89 */ /* 0x000f2200000e0000 */
[----:B---3--:R-:W-:Y:S04]  /*1a570*/  FMNMX.FTZ R20, R131, R20, !PT ;  /* 0x0000001483147209 */ /* 0x008fe80007810000 */
        /* <DEDUP_REMOVED lines=8> */
[-C--:B------:R-:W-:Y:S01]  /*1a600*/  FFMA.FTZ R64, R45, R21.reuse, -R50 ;  /* 0x000000152d407223 */ /* 0x080fe20000010832 */
[----:B------:R-:W-:Y:S01]  /*1a610*/  IMAD R45, R211, 0x2, R210 ;  /* 0x00000002d32d7824 */ /* 0x000fe200078e02d2 */
[----:B------:R-:W-:Y:S01]  /*1a620*/  MUFU.EX2 R96, R96 ;  /* 0x0000006000607308 */ /* 0x000fe20000000800 */
[-CC-:B------:R-:W-:Y:S01]  /*1a630*/  FFMA.FTZ R70, R77, R21.reuse, -R50.reuse ;  /* 0x000000154d467223 */ /* 0x180fe20000010832 */
[-CC-:B------:R-:W-:Y:S01]  /*1a640*/  FFMA.FTZ R154, R44, R21.reuse, -R50.reuse ;  /* 0x000000152c9a7223 */ /* 0x180fe20000010832 */
[----:B------:R-:W-:Y:S02]  /*1a650*/  VIADD R44, R45, 0x5020 ;  /* 0x000050202d2c7836 */ /* 0x000fe40000000000 */
[-CC-:B------:R-:W-:Y:S01]  /*1a660*/  FFMA.FTZ R130, R179, R21.reuse, -R50.reuse ;  /* 0x00000015b3827223 */ /* 0x180fe20000010832 */
[-CC-:B------:R-:W-:Y:S01]  /*1a670*/  FFMA.FTZ R179, R114, R21.reuse, -R50.reuse ;  /* 0x0000001572b37223 */ /* 0x180fe20000010832 */
[-CC-:B------:R-:W-:Y:S01]  /*1a680*/  FFMA.FTZ R114, R32, R21.reuse, -R50.reuse ;  /* 0x0000001520727223 */ /* 0x180fe20000010832 */
[-CC-:B------:R-:W-:Y:S02]  /*1a690*/  FFMA.FTZ R108, R30, R21.reuse, -R50.reuse ;  /* 0x000000151e6c7223 */ /* 0x180fe40000010832 */
        /* <DEDUP_REMOVED lines=10> */
[----:B----4-:R-:W-:Y:S01]  /*1a740*/  FMNMX.FTZ R0, R5, R0, !PT ;  /* 0x0000000005007209 */ /* 0x010fe20007810000 */
[-C--:B------:R-:W-:Y:S01]  /*1a750*/  FFMA.FTZ R84, R6, R21.reuse, -R50 ;  /* 0x0000001506547223 */ /* 0x080fe20000010832 */
[----:B------:R-:W-:Y:S01]  /*1a760*/  FADD.FTZ R6, -R7, R148 ;  /* 0x0000009407067221 */ /* 0x000fe20000010100 */
[-CC-:B------:R-:W-:Y:S01]  /*1a770*/  FFMA.FTZ R102, R24, R21.reuse, -R50.reuse ;  /* 0x0000001518667223 */ /* 0x180fe20000010832 */
[C---:B------:R-:W-:Y:S01]  /*1a780*/  FSETP.NEU.FTZ.AND P0, PT, R0.reuse, -INF , PT ;  /* 0xff8000000000780b */ /* 0x040fe20003f1d000 */
[C---:B------:R-:W-:Y:S03]  /*1a790*/  FMUL.FTZ R46, R21.reuse, R0 ;  /* 0x00000000152e7220 */ /* 0x040fe60000410000 */
[----:B------:R-:W-:Y:S01]  /*1a7a0*/  MUFU.EX2 R179, R179 ;  /* 0x000000b300b37308 */ /* 0x000fe20000000800 */
[----:B------:R-:W-:Y:S01]  /*1a7b0*/  FMUL.FTZ R5, R21, R6 ;  /* 0x0000000615057220 */ /* 0x000fe20000410000 */
[----:B------:R-:W-:Y:S01]  /*1a7c0*/  FSEL R4, R0, RZ, P0 ;  /* 0x000000ff00047208 */ /* 0x000fe20000000000 */
[-CC-:B------:R-:W-:Y:S01]  /*1a7d0*/  FFMA.FTZ R52, R25, R21.reuse, -R50.reuse ;  /* 0x0000001519347223 */ /* 0x180fe20000010832 */
[----:B------:R-:W-:Y:S01]  /*1a7e0*/  FSEL R46, R46, RZ, P0 ;  /* 0x000000ff2e2e7208 */ /* 0x000fe20000000000 */
[-CC-:B------:R-:W-:Y:S01]  /*1a7f0*/  FFMA.FTZ R80, R99, R21.reuse, -R50.reuse ;  /* 0x0000001563507223 */ /* 0x180fe20000010832 */
[-CC-:B------:R-:W-:Y:S01]  /*1a800*/  FFMA.FTZ R99, R91, R21.reuse, -R50.reuse ;  /* 0x000000155b637223 */ /* 0x180fe20000010832 */
[-C--:B------:R-:W-:Y:S03]  /*1a810*/  FFMA.FTZ R91, R79, R21.reuse, -R50 ;  /* 0x000000154f5b7223 */ /* 0x080fe60000010832 */
[----:B------:R-:W2:Y:S01]  /*1a820*/  MUFU.EX2 R124, R124 ;  /* 0x0000007c007c7308 */ /* 0x000ea20000000800 */
[-CC-:B------:R-:W-:Y:S01]  /*1a830*/  FFMA.FTZ R94, R12, R21.reuse, -R46.reuse ;  /* 0x000000150c5e7223 */ /* 0x180fe2000001082e */
[-CC-:B------:R-:W-:Y:S01]  /*1a840*/  FFMA.FTZ R54, R13, R21.reuse, -R46.reuse ;  /* 0x000000150d367223 */ /* 0x180fe2000001082e */
[-CC-:B------:R-:W-:Y:S01]  /*1a850*/  FFMA.FTZ R128, R40, R21.reuse, -R46.reuse ;  /* 0x0000001528807223 */ /* 0x180fe2000001082e */
[-CC-:B------:R-:W-:Y:S01]  /*1a860*/  FFMA.FTZ R122, R38, R21.reuse, -R46.reuse ;  /* 0x00000015267a7223 */ /* 0x180fe2000001082e */
[-CC-:B------:R-:W-:Y:S01]  /*1a870*/  FFMA.FTZ R116, R34, R21.reuse, -R46.reuse ;  /* 0x0000001522747223 */ /* 0x180fe2000001082e */
[-CC-:B------:R-:W-:Y:S01]  /*1a880*/  FFMA.FTZ R77, R35, R21.reuse, -R46.reuse ;  /* 0x00000015234d7223 */ /* 0x180fe2000001082e */
[-C--:B------:R-:W-:Y:S03]  /*1a890*/  FFMA.FTZ R58, R33, R21.reuse, -R46 ;  /* 0x00000015213a7223 */ /* 0x080fe6000001082e */
[----:B------:R-:W3:Y:S01]  /*1a8a0*/  MUFU.EX2 R25, R5 ;  /* 0x0000000500197308 */ /* 0x000ee20000000800 */
[-C--:B------:R-:W-:Y:S01]  /*1a8b0*/  FFMA.FTZ R79, R39, R21.reuse, -R50 ;  /* 0x00000015274f7223 */ /* 0x080fe20000010832 */
[-CC-:B------:R-:W-:Y:S01]  /*1a8c0*/  FFMA.FTZ R62, R41, R21.reuse, -R46.reuse ;  /* 0x00000015293e7223 */ /* 0x180fe2000001082e */
[----:B------:R-:W-:Y:S01]  /*1a8d0*/  LDSM.16.MT88.4 R36, [R45+0x5400] ;  /* 0x005400002d24783b */ /* 0x000fe20000004200 */
[-CC-:B------:R-:W-:Y:S01]  /*1a8e0*/  FFMA.FTZ R68, R71, R21.reuse, -R46.reuse ;  /* 0x0000001547447223 */ /* 0x180fe2000001082e */
[-CC-:B------:R-:W-:Y:S01]  /*1a8f0*/  FFMA.FTZ R71, R15, R21.reuse, -R46.reuse ;  /* 0x000000150f477223 */ /* 0x180fe2000001082e */
[-CC-:B------:R-:W-:Y:S01]  /*1a900*/  FFMA.FTZ R72, R81, R21.reuse, -R46.reuse ;  /* 0x0000001551487223 */ /* 0x180fe2000001082e */
[--C-:B------:R-:W-:Y:S03]  /*1a910*/  FFMA.FTZ R81, R43, R21, -R46.reuse ;  /* 0x000000152b517223 */ /* 0x100fe6000001082e */
[----:B------:R-:W-:Y:S01]  /*1a920*/  MUFU.EX2 R128, R128 ;  /* 0x0000008000807308 */ /* 0x000fe20000000800 */
[----:B--2---:R-:W-:Y:S01]  /*1a930*/  F2FP.F16.F32.PACK_AB R30, R124, R179 ;  /* 0x000000b37c1e723e */ /* 0x004fe200000000ff */
[----:B------:R-:W-:Y:S01]  /*1a940*/  FADD.FTZ R4, -R4, R149 ;  /* 0x0000009504047221 */ /* 0x000fe20000010100 */
[----:B------:R-:W2:Y:S01]  /*1a950*/  LDSM.16.MT88.4 R12, [R45+0x5000] ;  /* 0x005000002d0c783b */ /* 0x000ea20000004200 */
[--C-:B------:R-:W-:Y:S01]  /*1a960*/  FFMA.FTZ R106, R28, R21, -R46.reuse ;  /* 0x000000151c6a7223 */ /* 0x100fe2000001082e */
[----:B------:R-:W-:Y:S01]  /*1a970*/  F2FP.F16.F32.PACK_AB R28, R130, R154 ;  /* 0x0000009a821c723e */ /* 0x000fe200000000ff */
[----:B------:R-:W-:Y:S01]  /*1a980*/  FMUL.FTZ R7, R21, R4 ;  /* 0x0000000415077220 */ /* 0x000fe20000410000 */
[----:B------:R-:W-:Y:S03]  /*1a990*/  VIADD R4, R45, 0x5000 ;  /* 0x000050002d047836 */ /* 0x000fe60000000000 */
[----:B------:R-:W-:Y:S01]  /*1a9a0*/  MUFU.EX2 R122, R122 ;  /* 0x0000007a007a7308 */ /* 0x000fe20000000800 */
[C---:B---3--:R-:W-:Y:S01]  /*1a9b0*/  FMUL.FTZ R17, R25.reuse, R133 ;  /* 0x0000008519117220 */ /* 0x048fe20000410000 */
[C---:B------:R-:W-:Y:S01]  /*1a9c0*/  FMUL.FTZ R5, R25.reuse, R145 ;  /* 0x0000009119057220 */ /* 0x040fe20000410000 */
[----:B------:R-:W-:Y:S02]  /*1a9d0*/  @P2 VIADD R44, R4, 0xffffffe0 ;  /* 0xffffffe0042c2836 */ /* 0x000fe40000000000 */
[----:B------:R-:W-:Y:S01]  /*1a9e0*/  FMUL.FTZ R4, R25, R144 ;  /* 0x0000009019047220 */ /* 0x000fe20000410000 */
[-CC-:B------:R-:W-:Y:S01]  /*1a9f0*/  FFMA.FTZ R78, R93, R21.reuse, -R46.reuse ;  /* 0x000000155d4e7223 */ /* 0x180fe2000001082e */
[-CC-:B------:R-:W-:Y:S01]  /*1aa00*/  FFMA.FTZ R155, R18, R21.reuse, -R46.reuse ;  /* 0x00000015129b7223 */ /* 0x180fe2000001082e */
[-CC-:B------:R-:W-:Y:S02]  /*1aa10*/  FFMA.FTZ R100, R16, R21.reuse, -R46.reuse ;  /* 0x0000001510647223 */ /* 0x180fe4000001082e */
[----:B------:R-:W3:Y:S01]  /*1aa20*/  MUFU.EX2 R24, R7 ;  /* 0x0000000700187308 */ /* 0x000ee20000000800 */
[----:B------:R-:W4:Y:S01]  /*1aa30*/  LDSM.16.MT88.4 R32, [R44] ;  /* 0x000000002c20783b */ /* 0x000f220000004200 */
[----:B------:R-:W-:Y:S01]  /*1aa40*/  FMUL.FTZ R16, R25, R132 ;  /* 0x0000008419107220 */ /* 0x000fe20000410000 */
[-CC-:B------:R-:W-:Y:S01]  /*1aa50*/  FFMA.FTZ R93, R19, R21.reuse, -R46.reuse ;  /* 0x00000015135d7223 */ /* 0x180fe2000001082e */
[-CC-:B------:R-:W-:Y:S01]  /*1aa60*/  FFMA.FTZ R86, R86, R21.reuse, -R46.reuse ;  /* 0x0000001556567223 */ /* 0x180fe2000001082e */
[-CC-:B------:R-:W-:Y:S01]  /*1aa70*/  FFMA.FTZ R113, R113, R21.reuse, -R46.reuse ;  /* 0x0000001571717223 */ /* 0x180fe2000001082e */
[-CC-:B------:R-:W-:Y:S01]  /*1aa80*/  FFMA.FTZ R131, R176, R21.reuse, -R46.reuse ;  /* 0x00000015b0837223 */ /* 0x180fe2000001082e */
[-C--:B------:R-:W-:Y:S03]  /*1aa90*/  FFMA.FTZ R98, R98, R21.reuse, -R46 ;  /* 0x0000001562627223 */ /* 0x080fe6000001082e */
[----:B------:R-:W-:Y:S01]  /*1aaa0*/  MUFU.EX2 R118, R118 ;  /* 0x0000007600767308 */ /* 0x000fe20000000800 */
[----:B------:R-:W1:Y:S01]  /*1aab0*/  LDSM.16.MT88.4 R40, [R44+0x400] ;  /* 0x000400002c28783b */ /* 0x000e620000004200 */
[----:B------:R-:W-:Y:S01]  /*1aac0*/  FFMA.FTZ R154, R25, R242, R154 ;  /* 0x000000f2199a7223 */ /* 0x000fe2000001009a */
[-CC-:B------:R-:W-:Y:S01]  /*1aad0*/  FFMA.FTZ R110, R110, R21.reuse, -R46.reuse ;  /* 0x000000156e6e7223 */ /* 0x180fe2000001082e */
[-CC-:B------:R-:W-:Y:S01]  /*1aae0*/  FFMA.FTZ R195, R195, R21.reuse, -R46.reuse ;  /* 0x00000015c3c37223 */ /* 0x180fe2000001082e */
[-CC-:B------:R-:W-:Y:S01]  /*1aaf0*/  FFMA.FTZ R181, R181, R21.reuse, -R46.reuse ;  /* 0x00000015b5b57223 */ /* 0x180fe2000001082e */
[-CC-:B------:R-:W-:Y:S01]  /*1ab00*/  FFMA.FTZ R177, R177, R21.reuse, -R46.reuse ;  /* 0x00000015b1b17223 */ /* 0x180fe2000001082e */
[--C-:B------:R-:W-:Y:S03]  /*1ab10*/  FFMA.FTZ R82, R105, R21, -R46.reuse ;  /* 0x0000001569527223 */ /* 0x100fe6000001082e */
[----:B------:R-:W-:Y:S01]  /*1ab20*/  MUFU.EX2 R116, R116 ;  /* 0x0000007400747308 */ /* 0x000fe20000000800 */
[C---:B---3--:R-:W-:Y:S01]  /*1ab30*/  FMUL.FTZ R18, R24.reuse, R134 ;  /* 0x0000008618127220 */ /* 0x048fe20000410000 */
[C---:B------:R-:W-:Y:S01]  /*1ab40*/  FMUL.FTZ R19, R24.reuse, R135 ;  /* 0x0000008718137220 */ /* 0x040fe20000410000 */
[C---:B------:R-:W-:Y:S01]  /*1ab50*/  FMUL.FTZ R6, R24.reuse, R146 ;  /* 0x0000009218067220 */ /* 0x040fe20000410000 */
[C---:B------:R-:W-:Y:S01]  /*1ab60*/  FMUL.FTZ R7, R24.reuse, R147 ;  /* 0x0000009318077220 */ /* 0x040fe20000410000 */
[----:B------:R-:W-:Y:S01]  /*1ab70*/  FMUL.FTZ R11, R24, R143 ;  /* 0x0000008f180b7220 */ /* 0x000fe20000410000 */
[-C--:B------:R-:W-:Y:S01]  /*1ab80*/  FFMA.FTZ R143, R162, R21.reuse, -R46 ;  /* 0x00000015a28f7223 */ /* 0x080fe2000001082e */
[-C--:B------:R-:W-:Y:S03]  /*1ab90*/  FFMA.FTZ R105, R103, R21.reuse, -R50 ;  /* 0x0000001567697223 */ /* 0x080fe60000010832 */
[----:B------:R-:W3:Y:S01]  /*1aba0*/  MUFU.EX2 R181, R181 ;  /* 0x000000b500b57308 */ /* 0x000ee20000000800 */
[-CC-:B------:R-:W-:Y:S01]  /*1abb0*/  FFMA.FTZ R103, R97, R21.reuse, -R46.reuse ;  /* 0x0000001561677223 */ /* 0x180fe2000001082e */
[-C--:B------:R-:W-:Y:S01]  /*1abc0*/  FFMA.FTZ R97, R83, R21.reuse, -R46 ;  /* 0x0000001553617223 */ /* 0x080fe2000001082e */
[-C--:B------:R-:W-:Y:S01]  /*1abd0*/  FFMA.FTZ R74, R89, R21.reuse, -R50 ;  /* 0x00000015594a7223 */ /* 0x080fe20000010832 */
[-C--:B------:R-:W-:Y:S01]  /*1abe0*/  FFMA.FTZ R89, R75, R21.reuse, -R46 ;  /* 0x000000154b597223 */ /* 0x080fe2000001082e */
[-CC-:B------:R-:W-:Y:S01]  /*1abf0*/  FFMA.FTZ R75, R29, R21.reuse, -R50.reuse ;  /* 0x000000151d4b7223 */ /* 0x180fe20000010832 */
[-CC-:B------:R-:W-:Y:S01]  /*1ac00*/  FFMA.FTZ R83, R69, R21.reuse, -R50.reuse ;  /* 0x0000001545537223 */ /* 0x180fe20000010832 */
[-CC-:B------:R-:W-:Y:S03]  /*1ac10*/  FFMA.FTZ R69, R31, R21.reuse, -R50.reuse ;  /* 0x000000151f457223 */ /* 0x180fe60000010832 */
[----:B------:R-:W2:Y:S01]  /*1ac20*/  MUFU.EX2 R177, R177 ;  /* 0x000000b100b17308 */ /* 0x000ea20000000800 */
[-CC-:B------:R-:W-:Y:S01]  /*1ac30*/  FFMA.FTZ R92, R10, R21.reuse, -R50.reuse ;  /* 0x000000150a5c7223 */ /* 0x180fe20000010832 */
[----:B------:R-:W-:Y:S01]  /*1ac40*/  FMUL.FTZ R10, R24, R142 ;  /* 0x0000008e180a7220 */ /* 0x000fe20000410000 */
[-C--:B------:R-:W-:Y:S01]  /*1ac50*/  FFMA.FTZ R142, R201, R21.reuse, -R50 ;  /* 0x00000015c98e7223 */ /* 0x080fe20000010832 */
[-CC-:B------:R-:W-:Y:S01]  /*1ac60*/  FFMA.FTZ R90, R8, R21.reuse, -R46.reuse ;  /* 0x00000015085a7223 */ /* 0x180fe2000001082e */
[----:B------:R-:W-:Y:S01]  /*1ac70*/  FMUL.FTZ R8, R25, R140 ;  /* 0x0000008c19087220 */ /* 0x000fe20000410000 */
[-CC-:B------:R-:W-:Y:S01]  /*1ac80*/  FFMA.FTZ R140, R203, R21.reuse, -R46.reuse ;  /* 0x00000015cb8c7223 */ /* 0x180fe2000001082e */
[----:B------:R-:W-:Y:S03]  /*1ac90*/  FFMA.FTZ R66, R9, R21, -R46 ;  /* 0x0000001509427223 */ /* 0x000fe6000001082e */
[----:B------:R-:W-:Y:S01]  /*1aca0*/  MUFU.EX2 R114, R114 ;  /* 0x0000007200727308 */ /* 0x000fe20000000800 */
[----:B---3--:R-:W-:Y:S01]  /*1acb0*/  F2FP.F16.F32.PACK_AB R29, R128, R181 ;  /* 0x000000b5801d723e */ /* 0x008fe200000000ff */
[----:B------:R-:W-:Y:S01]  /*1acc0*/  FMUL.FTZ R9, R25, R141 ;  /* 0x0000008d19097220 */ /* 0x000fe20000410000 */
[-CC-:B------:R-:W-:Y:S01]  /*1acd0*/  FFMA.FTZ R141, R166, R21.reuse, -R50.reuse ;  /* 0x00000015a68d7223 */ /* 0x180fe20000010832 */
[-C--:B------:R-:W-:Y:S01]  /*1ace0*/  FFMA.FTZ R173, R173, R21.reuse, -R50 ;  /* 0x00000015adad7223 */ /* 0x080fe20000010832 */
[-C--:B------:R-:W-:Y:S01]  /*1acf0*/  FFMA.FTZ R171, R171, R21.reuse, -R46 ;  /* 0x00000015abab7223 */ /* 0x080fe2000001082e */
[-C--:B------:R-:W-:Y:S01]  /*1ad00*/  FFMA.FTZ R167, R167, R21.reuse, -R50 ;  /* 0x00000015a7a77223 */ /* 0x080fe20000010832 */
[--C-:B------:R-:W-:Y:S03]  /*1ad10*/  FFMA.FTZ R165, R165, R21, -R46.reuse ;  /* 0x00000015a5a57223 */ /* 0x100fe6000001082e */
[----:B------:R-:W-:Y:S01]  /*1ad20*/  MUFU.EX2 R161, R161 ;  /* 0x000000a100a17308 */ /* 0x000fe20000000800 */
[----:B--2---:R-:W-:Y:S01]  /*1ad30*/  F2FP.F16.F32.PACK_AB R31, R122, R177 ;  /* 0x000000b17a1f723e */ /* 0x004fe200000000ff */
[-CC-:B------:R-:W-:Y:S01]  /*1ad40*/  FFMA.FTZ R26, R26, R21.reuse, -R46.reuse ;  /* 0x000000151a1a7223 */ /* 0x180fe2000001082e */
[-C--:B------:R-:W-:Y:S01]  /*1ad50*/  FFMA.FTZ R159, R159, R21.reuse, -R46 ;  /* 0x000000159f9f7223 */ /* 0x080fe2000001082e */
[-CC-:B------:R-:W-:Y:S01]  /*1ad60*/  FFMA.FTZ R157, R157, R21.reuse, -R50.reuse ;  /* 0x000000159d9d7223 */ /* 0x180fe20000010832 */
[-C--:B------:R-:W-:Y:S01]  /*1ad70*/  FFMA.FTZ R129, R129, R21.reuse, -R50 ;  /* 0x0000001581817223 */ /* 0x080fe20000010832 */
[-C--:B------:R-:W-:Y:S01]  /*1ad80*/  FFMA.FTZ R127, R127, R21.reuse, -R46 ;  /* 0x000000157f7f7223 */ /* 0x080fe2000001082e */
[--C-:B------:R-:W-:Y:S03]  /*1ad90*/  FFMA.FTZ R121, R121, R21, -R50.reuse ;  /* 0x0000001579797223 */ /* 0x100fe60000010832 */
[----:B------:R-:W2:Y:S01]  /*1ada0*/  MUFU.EX2 R173, R173 ;  /* 0x000000ad00ad7308 */ /* 0x000ea20000000800 */
[C---:B------:R-:W-:Y:S05]  /*1adb0*/  HMMA.16816.F32 R4, R28.reuse, R12, R4 ;  /* 0x0000000c1c04723c */ /* 0x040fea0000001804 */
[C---:B------:R-:W-:Y:S01]  /*1adc0*/  FMUL.FTZ R12, R25.reuse, R136 ;  /* 0x00000088190c7220 */ /* 0x040fe20000410000 */
[----:B------:R-:W-:Y:S03]  /*1add0*/  FMUL.FTZ R13, R25, R137 ;  /* 0x00000089190d7220 */ /* 0x000fe60000410000 */
[----:B------:R-:W3:Y:S01]  /*1ade0*/  MUFU.EX2 R171, R171 ;  /* 0x000000ab00ab7308 */ /* 0x000ee20000000800 */
[C---:B------:R-:W-:Y:S03]  /*1adf0*/  HMMA.16816.F32 R8, R28.reuse, R14, R8 ;  /* 0x0000000e1c08723c */ /* 0x040fe60000001808 */
[C---:B------:R-:W-:Y:S01]  /*1ae00*/  FMUL.FTZ R14, R24.reuse, R138 ;  /* 0x0000008a180e7220 */ /* 0x040fe20000410000 */
[----:B------:R-:W-:Y:S01]  /*1ae10*/  FMUL.FTZ R15, R24, R139 ;  /* 0x0000008b180f7220 */ /* 0x000fe20000410000 */
[-C--:B------:R-:W-:Y:S01]  /*1ae20*/  FFMA.FTZ R137, R170, R21.reuse, -R50 ;  /* 0x00000015aa897223 */ /* 0x080fe20000010832 */
[-CC-:B------:R-:W-:Y:S03]  /*1ae30*/  FFMA.FTZ R136, R156, R21.reuse, -R46.reuse ;  /* 0x000000159c887223 */ /* 0x180fe6000001082e */
[----:B------:R-:W1:Y:S01]  /*1ae40*/  MUFU.EX2 R167, R167 ;  /* 0x000000a700a77308 */ /* 0x000e620000000800 */
[-C--:B------:R-:W-:Y:S01]  /*1ae50*/  FFMA.FTZ R119, R119, R21.reuse, -R46 ;  /* 0x0000001577777223 */ /* 0x080fe2000001082e */
[-C--:B------:R-:W-:Y:S01]  /*1ae60*/  FFMA.FTZ R111, R111, R21.reuse, -R50 ;  /* 0x000000156f6f7223 */ /* 0x080fe20000010832 */
[----:B------:R-:W-:Y:S01]  /*1ae70*/  FFMA.FTZ R109, R109, R21, -R46 ;  /* 0x000000156d6d7223 */ /* 0x000fe2000001082e */
[C---:B----4-:R-:W-:Y:S03]  /*1ae80*/  HMMA.16816.F32 R12, R28.reuse, R32, R12 ;  /* 0x000000201c0c723c */ /* 0x050fe6000000180c */
[----:B------:R-:W-:Y:S03]  /*1ae90*/  FFMA.FTZ R181, R24, R251, R181 ;  /* 0x000000fb18b57223 */ /* 0x000fe600000100b5 */
[----:B------:R-:W-:Y:S01]  /*1aea0*/  MUFU.EX2 R165, R165 ;  /* 0x000000a500a57308 */ /* 0x000fe20000000800 */
[-CC-:B------:R-:W-:Y:S01]  /*1aeb0*/  FFMA.FTZ R104, R104, R21.reuse, -R50.reuse ;  /* 0x0000001568687223 */ /* 0x180fe20000010832 */
[-C--:B------:R-:W-:Y:S01]  /*1aec0*/  FFMA.FTZ R133, R174, R21.reuse, -R50 ;  /* 0x00000015ae857223 */ /* 0x080fe20000010832 */
[----:B------:R-:W-:Y:S01]  /*1aed0*/  FFMA.FTZ R135, R172, R21, -R46 ;  /* 0x00000015ac877223 */ /* 0x000fe2000001082e */
[----:B------:R-:W-:Y:S01]  /*1aee0*/  HMMA.16816.F32 R16, R28, R34, R16 ;  /* 0x000000221c10723c */ /* 0x000fe20000001810 */
[----:B------:R-:W4:Y:S02]  /*1aef0*/  LDSM.16.MT88.4 R32, [R45+0x5800] ;  /* 0x005800002d20783b */ /* 0x000f240000004200 */
[----:B--2---:R-:W-:Y:S03]  /*1af00*/  F2FP.F16.F32.PACK_AB R28, R118, R173 ;  /* 0x000000ad761c723e */ /* 0x004fe600000000ff */
[----:B------:R-:W2:Y:S01]  /*1af10*/  MUFU.EX2 R26, R26 ;  /* 0x0000001a001a7308 */ /* 0x000ea20000000800 */
[----:B---3--:R-:W-:Y:S01]  /*1af20*/  F2FP.F16.F32.PACK_AB R29, R116, R171 ;  /* 0x000000ab741d723e */ /* 0x008fe200000000ff */
[----:B------:R-:W-:Y:S01]  /*1af30*/  FFMA.FTZ R112, R112, R21, -R50 ;  /* 0x0000001570707223 */ /* 0x000fe20000010832 */
[----:B-1----:R-:W-:Y:S01]  /*1af40*/  F2FP.F16.F32.PACK_AB R30, R114, R167 ;  /* 0x000000a7721e723e */ /* 0x002fe200000000ff */
[-CC-:B------:R-:W-:Y:S01]  /*1af50*/  FFMA.FTZ R120, R120, R21.reuse, -R46.reuse ;  /* 0x0000001578787223 */ /* 0x180fe2000001082e */
        /* <DEDUP_REMOVED lines=12> */
[----:B--2---:R-:W-:Y:S01]  /*1b020*/  F2FP.F16.F32.PACK_AB R31, R26, R165 ;  /* 0x000000a51a1f723e */ /* 0x004fe200000000ff */
[-C--:B------:R-:W-:Y:S01]  /*1b030*/  FFMA.FTZ R189, R189, R21.reuse, -R50 ;  /* 0x00000015bdbd7223 */ /* 0x080fe20000010832 */
[-CC-:B------:R-:W-:Y:S01]  /*1b040*/  FFMA.FTZ R148, R187, R21.reuse, -R46.reuse ;  /* 0x00000015bb947223 */ /* 0x180fe2000001082e */
[-C--:B------:R-:W-:Y:S01]  /*1b050*/  FFMA.FTZ R183, R183, R21.reuse, -R46 ;  /* 0x00000015b7b77223 */ /* 0x080fe2000001082e */
[-CC-:B------:R-:W-:Y:S01]  /*1b060*/  FFMA.FTZ R156, R185, R21.reuse, -R50.reuse ;  /* 0x00000015b99c7223 */ /* 0x180fe20000010832 */
[-C--:B------:R-:W-:Y:S01]  /*1b070*/  FFMA.FTZ R175, R175, R21.reuse, -R50 ;  /* 0x00000015afaf7223 */ /* 0x080fe20000010832 */
[-CC-:B------:R-:W-:Y:S03]  /*1b080*/  FFMA.FTZ R163, R163, R21.reuse, -R46.reuse ;  /* 0x00000015a3a37223 */ /* 0x180fe6000001082e */
[----:B------:R-:W2:Y:S01]  /*1b090*/  MUFU.EX2 R106, R106 ;  /* 0x0000006a006a7308 */ /* 0x000ea20000000800 */
[C---:B------:R-:W-:Y:S03]  /*1b0a0*/  HMMA.16816.F32 R4, R28.reuse, R36, R4 ;  /* 0x000000241c04723c */ /* 0x040fe60000001804 */
[-C--:B------:R-:W-:Y:S01]  /*1b0b0*/  FFMA.FTZ R169, R169, R21.reuse, -R46 ;  /* 0x00000015a9a97223 */ /* 0x080fe2000001082e */
[-C--:B------:R-:W-:Y:S01]  /*1b0c0*/  FFMA.FTZ R101, R101, R21.reuse, -R50 ;  /* 0x0000001565657223 */ /* 0x080fe20000010832 */
[-C--:B------:R-:W-:Y:S01]  /*1b0d0*/  FFMA.FTZ R87, R87, R21.reuse, -R46 ;  /* 0x0000001557577223 */ /* 0x080fe2000001082e */
[-C--:B------:R-:W-:Y:S03]  /*1b0e0*/  FFMA.FTZ R153, R153, R21.reuse, -R50 ;  /* 0x0000001599997223 */ /* 0x080fe60000010832 */
[----:B------:R-:W-:Y:S01]  /*1b0f0*/  MUFU.EX2 R157, R157 ;  /* 0x0000009d009d7308 */ /* 0x000fe20000000800 */
[C---:B------:R-:W-:Y:S01]  /*1b100*/  HMMA.16816.F32 R8, R28.reuse, R38, R8 ;  /* 0x000000261c08723c */ /* 0x040fe20000001808 */
[----:B------:R-:W3:Y:S02]  /*1b110*/  LDSM.16.MT88.4 R36, [R44+0x800] ;  /* 0x000800002c24783b */ /* 0x000ee40000004200 */
[-C--:B------:R-:W-:Y:S01]  /*1b120*/  FFMA.FTZ R95, R95, R21.reuse, -R46 ;  /* 0x000000155f5f7223 */ /* 0x080fe2000001082e */
[-C--:B------:R-:W-:Y:S01]  /*1b130*/  FFMA.FTZ R73, R73, R21.reuse, -R50 ;  /* 0x0000001549497223 */ /* 0x080fe20000010832 */
[-C--:B------:R-:W-:Y:S01]  /*1b140*/  FFMA.FTZ R65, R65, R21.reuse, -R46 ;  /* 0x0000001541417223 */ /* 0x080fe2000001082e */
[-C--:B------:R-:W-:Y:S03]  /*1b150*/  FFMA.FTZ R61, R61, R21.reuse, -R50 ;  /* 0x000000153d3d7223 */ /* 0x080fe60000010832 */
[----:B------:R-:W4:Y:S01]  /*1b160*/  MUFU.EX2 R102, R102 ;  /* 0x0000006600667308 */ /* 0x000f220000000800 */
[C---:B------:R-:W-:Y:S03]  /*1b170*/  HMMA.16816.F32 R12, R28.reuse, R40, R12 ;  /* 0x000000281c0c723c */ /* 0x040fe6000000180c */
[-C--:B------:R-:W-:Y:S01]  /*1b180*/  FFMA.FTZ R57, R57, R21.reuse, -R46 ;  /* 0x0000001539397223 */ /* 0x080fe2000001082e */
[-C--:B------:R-:W-:Y:S01]  /*1b190*/  FFMA.FTZ R85, R85, R21.reuse, -R50 ;  /* 0x0000001555557223 */ /* 0x080fe20000010832 */
[-C--:B------:R-:W-:Y:S01]  /*1b1a0*/  FFMA.FTZ R67, R67, R21.reuse, -R46 ;  /* 0x0000001543437223 */ /* 0x080fe2000001082e */
[----:B------:R-:W-:Y:S03]  /*1b1b0*/  FFMA.FTZ R63, R63, R21, -R50 ;  /* 0x000000153f3f7223 */ /* 0x000fe60000010832 */
[----:B------:R-:W-:Y:S01]  /*1b1c0*/  MUFU.EX2 R155, R155 ;  /* 0x0000009b009b7308 */ /* 0x000fe20000000800 */
[----:B------:R-:W-:Y:S01]  /*1b1d0*/  HMMA.16816.F32 R16, R28, R42, R16 ;  /* 0x0000002a1c10723c */ /* 0x000fe20000001810 */
[----:B------:R-:W3:Y:S02]  /*1b1e0*/  LDSM.16.MT88.4 R40, [R45+0x5c00] ;  /* 0x005c00002d28783b */ /* 0x000ee40000004200 */
[----:B-1----:R-:W-:Y:S01]  /*1b1f0*/  F2FP.F16.F32.PACK_AB R28, R108, R161 ;  /* 0x000000a16c1c723e */ /* 0x002fe200000000ff */
[----:B------:R-:W-:Y:S01]  /*1b200*/  FFMA.FTZ R59, R59, R21, -R46 ;  /* 0x000000153b3b7223 */ /* 0x000fe2000001082e */
[----:B--2---:R-:W-:Y:S01]  /*1b210*/  F2FP.F16.F32.PACK_AB R29, R106, R159 ;  /* 0x0000009f6a1d723e */ /* 0x004fe200000000ff */
[----:B------:R-:W-:Y:S03]  /*1b220*/  FADD.FTZ R128, R128, R181 ;  /* 0x000000b580807221 */ /* 0x000fe60000010000 */
[----:B------:R-:W1:Y:S01]  /*1b230*/  MUFU.EX2 R100, R100 ;  /* 0x0000006400647308 */ /* 0x000e620000000800 */
[----:B----4-:R-:W-:Y:S01]  /*1b240*/  F2FP.F16.F32.PACK_AB R30, R102, R157 ;  /* 0x0000009d661e723e */ /* 0x010fe200000000ff */
[----:B------:R-:W-:Y:S01]  /*1b250*/  FADD.FTZ R154, R130, R154 ;  /* 0x0000009a829a7221 */ /* 0x000fe20000010000 */
[----:B------:R-:W-:Y:S01]  /*1b260*/  FADD.FTZ R177, R177, R128 ;  /* 0x00000080b1b17221 */ /* 0x000fe20000010000 */
[-C--:B------:R-:W-:Y:S01]  /*1b270*/  FFMA.FTZ R51, R51, R21.reuse, -R46 ;  /* 0x0000001533337223 */ /* 0x080fe2000001082e */
[----:B------:R-:W-:Y:S01]  /*1b280*/  ISETP.GT.AND P0, PT, R237, R226, PT ;  /* 0x000000e2ed00720c */ /* 0x000fe20003f04270 */
[----:B------:R-:W-:Y:S01]  /*1b290*/  FADD.FTZ R179, R179, R154 ;  /* 0x0000009ab3b37221 */ /* 0x000fe20000010000 */
[----:B------:R-:W-:Y:S03]  /*1b2a0*/  FADD.FTZ R24, R122, R177 ;  /* 0x000000b17a187221 */ /* 0x000fe60000010000 */
[----:B------:R-:W2:Y:S01]  /*1b2b0*/  MUFU.EX2 R129, R129 ;  /* 0x0000008100817308 */ /* 0x000ea20000000800 */
[-C--:B------:R-:W-:Y:S01]  /*1b2c0*/  FFMA.FTZ R23, R23, R21.reuse, -R46 ;  /* 0x0000001517177223 */ /* 0x080fe2000001082e */
[----:B------:R-:W-:Y:S01]  /*1b2d0*/  FADD.FTZ R124, R124, R179 ;  /* 0x000000b37c7c7221 */ /* 0x000fe20000010000 */
[----:B------:R-:W-:Y:S01]  /*1b2e0*/  FADD.FTZ R171, R171, R24 ;  /* 0x00000018abab7221 */ /* 0x000fe20000010000 */
[----:B------:R-:W-:Y:S01]  /*1b2f0*/  FFMA.FTZ R55, R55, R21, -R50 ;  /* 0x0000001537377223 */ /* 0x000fe20000010832 */
[----:B------:R-:W-:Y:S02]  /*1b300*/  VIADD R237, R237, 0xffffffff ;  /* 0xffffffffeded7836 */ /* 0x000fe40000000000 */
[----:B------:R-:W-:Y:S01]  /*1b310*/  FADD.FTZ R173, R173, R124 ;  /* 0x0000007cadad7221 */ /* 0x000fe20000010000 */
[----:B------:R-:W-:Y:S02]  /*1b320*/  FADD.FTZ R116, R116, R171 ;  /* 0x000000ab74747221 */ /* 0x000fe40000010000 */
[----:B------:R-:W-:Y:S01]  /*1b330*/  MUFU.EX2 R127, R127 ;  /* 0x0000007f007f7308 */ /* 0x000fe20000000800 */
[----:B-1----:R-:W-:Y:S01]  /*1b340*/  F2FP.F16.F32.PACK_AB R31, R100, R155 ;  /* 0x0000009b641f723e */ /* 0x002fe200000000ff */
[----:B------:R-:W-:Y:S01]  /*1b350*/  FADD.FTZ R118, R118, R173 ;  /* 0x000000ad76767221 */ /* 0x000fe20000010000 */
[----:B------:R-:W-:Y:S03]  /*1b360*/  FADD.FTZ R165, R165, R116 ;  /* 0x00000074a5a57221 */ /* 0x000fe60000010000 */
[----:B------:R-:W-:Y:S01]  /*1b370*/  FADD.FTZ R167, R167, R118 ;  /* 0x00000076a7a77221 */ /* 0x000fe20000010000 */
[----:B------:R-:W-:Y:S03]  /*1b380*/  FADD.FTZ R116, R26, R165 ;  /* 0x000000a51a747221 */ /* 0x000fe60000010000 */
[----:B------:R-:W1:Y:S01]  /*1b390*/  MUFU.EX2 R94, R94 ;  /* 0x0000005e005e7308 */ /* 0x000e620000000800 */
[C---:B------:R-:W-:Y:S03]  /*1b3a0*/  HMMA.16816.F32 R4, R28.reuse, R32, R4 ;  /* 0x000000201c04723c */ /* 0x040fe60000001804 */
[----:B------:R-:W-:Y:S06]  /*1b3b0*/  FADD.FTZ R159, R159, R116 ;  /* 0x000000749f9f7221 */ /* 0x000fec0000010000 */
[----:B------:R-:W-:Y:S01]  /*1b3c0*/  MUFU.EX2 R121, R121 ;  /* 0x0000007900797308 */ /* 0x000fe20000000800 */
[C---:B------:R-:W-:Y:S01]  /*1b3d0*/  HMMA.16816.F32 R8, R28.reuse, R34, R8 ;  /* 0x000000221c08723c */ /* 0x040fe20000001808 */
[----:B------:R-:W4:Y:S02]  /*1b3e0*/  LDSM.16.MT88.4 R32, [R44+0xc00] ;  /* 0x000c00002c20783b */ /* 0x000f240000004200 */
[----:B------:R-:W-:Y:S06]  /*1b3f0*/  FADD.FTZ R106, R106, R159 ;  /* 0x0000009f6a6a7221 */ /* 0x000fec0000010000 */
[----:B------:R-:W1:Y:S01]  /*1b400*/  MUFU.EX2 R92, R92 ;  /* 0x0000005c005c7308 */ /* 0x000e620000000800 */
[C---:B---3--:R-:W-:Y:S03]  /*1b410*/  HMMA.16816.F32 R12, R28.reuse, R36, R12 ;  /* 0x000000241c0c723c */ /* 0x048fe6000000180c */
[----:B------:R-:W-:Y:S06]  /*1b420*/  FADD.FTZ R155, R155, R106 ;  /* 0x0000006a9b9b7221 */ /* 0x000fec0000010000 */
[----:B------:R-:W-:Y:S01]  /*1b430*/  MUFU.EX2 R119, R119 ;  /* 0x0000007700777308 */ /* 0x000fe20000000800 */
[----:B------:R-:W-:Y:S01]  /*1b440*/  HMMA.16816.F32 R16, R28, R38, R16 ;  /* 0x000000261c10723c */ /* 0x000fe20000001810 */
[----:B------:R-:W3:Y:S02]  /*1b450*/  LDSM.16.MT88.4 R36, [R45+0x6000] ;  /* 0x006000002d24783b */ /* 0x000ee40000004200 */
[----:B--2---:R-:W-:Y:S01]  /*1b460*/  F2FP.F16.F32.PACK_AB R28, R96, R129 ;  /* 0x00000081601c723e */ /* 0x004fe200000000ff */
[----:B------:R-:W-:Y:S01]  /*1b470*/  FADD.FTZ R100, R100, R155 ;  /* 0x0000009b64647221 */ /* 0x000fe20000010000 */
[----:B-1----:R-:W-:Y:S04]  /*1b480*/  F2FP.F16.F32.PACK_AB R29, R94, R127 ;  /* 0x0000007f5e1d723e */ /* 0x002fe800000000ff */
[----:B------:R-:W1:Y:S01]  /*1b490*/  MUFU.EX2 R90, R90 ;  /* 0x0000005a005a7308 */ /* 0x000e620000000800 */
[----:B------:R-:W-:Y:S01]  /*1b4a0*/  F2FP.F16.F32.PACK_AB R30, R92, R121 ;  /* 0x000000795c1e723e */ /* 0x000fe200000000ff */
        /* <DEDUP_REMOVED lines=26> */
[----:B-1----:R-:W-:Y:S01]  /*1b650*/  F2FP.F16.F32.PACK_AB R31, R78, R103 ;  /* 0x000000674e1f723e */ /* 0x002fe200000000ff */
[----:B------:R-:W-:Y:S08]  /*1b660*/  FADD.FTZ R103, R103, R82 ;  /* 0x0000005267677221 */ /* 0x000ff00000010000 */
[----:B------:R-:W-:Y:S01]  /*1b670*/  MUFU.EX2 R97, R97 ;  /* 0x0000006100617308 */ /* 0x000fe20000000800 */
[C---:B---3--:R-:W-:Y:S09]  /*1b680*/  HMMA.16816.F32 R4, R28.reuse, R36, R4 ;  /* 0x000000241c04723c */ /* 0x048ff20000001804 */
[----:B------:R-:W1:Y:S01]  /*1b690*/  MUFU.EX2 R72, R72 ;  /* 0x0000004800487308 */ /* 0x000e620000000800 */
[C---:B------:R-:W-:Y:S01]  /*1b6a0*/  HMMA.16816.F32 R8, R28.reuse, R38, R8 ;  /* 0x000000261c08723c */ /* 0x040fe20000001808 */
[----:B------:R-:W3:Y:S08]  /*1b6b0*/  LDSM.16.MT88.4 R36, [R44+0x1400] ;  /* 0x001400002c24783b */ /* 0x000ef00000004200 */
[----:B------:R-:W-:Y:S01]  /*1b6c0*/  MUFU.EX2 R91, R91 ;  /* 0x0000005b005b7308 */ /* 0x000fe20000000800 */
[C---:B------:R-:W-:Y:S09]  /*1b6d0*/  HMMA.16816.F32 R12, R28.reuse, R40, R12 ;  /* 0x000000281c0c723c */ /* 0x040ff2000000180c */
        /* <DEDUP_REMOVED lines=69> */
[----:B------:R-:W3:Y:S02]  /*1bb30*/  LDSM.16.MT88.4 R32, [R44+0x2400] ;  /* 0x002400002c20783b */ /* 0x000ee40000004200 */
[----:B--2---:R-:W-:Y:S06]  /*1bb40*/  F2FP.F16.F32.PACK_AB R24, R133, R104 ;  /* 0x000000688518723e */ /* 0x004fec00000000ff */
[----:B------:R-:W-:Y:S01]  /*1bb50*/  MUFU.EX2 R112, R112 ;  /* 0x0000007000707308 */ /* 0x000fe20000000800 */
[C---:B----4-:R-:W-:Y:S03]  /*1bb60*/  HMMA.16816.F32 R12, R28.reuse, R36, R12 ;  /* 0x000000241c0c723c */ /* 0x050fe6000000180c */
[-C--:B------:R-:W-:Y:S01]  /*1bb70*/  FFMA.FTZ R37, R27, R21.reuse, -R50 ;  /* 0x000000151b257223 */ /* 0x080fe20000010832 */
[----:B------:R-:W-:Y:S05]  /*1bb80*/  FADD.FTZ R36, R114, R167 ;  /* 0x000000a772247221 */ /* 0x000fea0000010000 */
[----:B------:R-:W2:Y:S01]  /*1bb90*/  MUFU.EX2 R137, R137 ;  /* 0x0000008900897308 */ /* 0x000ea20000000800 */
[----:B------:R-:W-:Y:S01]  /*1bba0*/  HMMA.16816.F32 R16, R28, R38, R16 ;  /* 0x000000261c10723c */ /* 0x000fe20000001810 */
[----:B------:R-:W4:Y:S02]  /*1bbb0*/  LDSM.16.MT88.4 R28, [R45+0x7800] ;  /* 0x007800002d1c783b */ /* 0x000f240000004200 */
[----:B------:R-:W-:Y:S01]  /*1bbc0*/  FADD.FTZ R161, R161, R36 ;  /* 0x00000024a1a17221 */ /* 0x000fe20000010000 */
[----:B-1----:R-:W-:Y:S05]  /*1bbd0*/  F2FP.F16.F32.PACK_AB R25, R135, R110 ;  /* 0x0000006e8719723e */ /* 0x002fea00000000ff */
[----:B------:R-:W-:Y:S01]  /*1bbe0*/  MUFU.EX2 R120, R120 ;  /* 0x0000007800787308 */ /* 0x000fe20000000800 */
[----:B------:R-:W-:Y:S04]  /*1bbf0*/  FADD.FTZ R108, R108, R161 ;  /* 0x000000a16c6c7221 */ /* 0x000fe80000010000 */
[----:B------:R-:W-:Y:S05]  /*1bc00*/  FADD.FTZ R157, R157, R108 ;  /* 0x0000006c9d9d7221 */ /* 0x000fea0000010000 */
[----:B------:R-:W1:Y:S01]  /*1bc10*/  MUFU.EX2 R139, R139 ;  /* 0x0000008b008b7308 */ /* 0x000e620000000800 */
[----:B--2---:R-:W-:Y:S01]  /*1bc20*/  F2FP.F16.F32.PACK_AB R26, R137, R112 ;  /* 0x00000070891a723e */ /* 0x004fe200000000ff */
[----:B------:R-:W-:Y:S04]  /*1bc30*/  FADD.FTZ R102, R102, R157 ;  /* 0x0000009d66667221 */ /* 0x000fe80000010000 */
[----:B------:R-:W-:Y:S04]  /*1bc40*/  FADD.FTZ R129, R129, R102 ;  /* 0x0000006681817221 */ /* 0x000fe80000010000 */
[----:B------:R2:W-:Y:S01]  /*1bc50*/  MUFU.EX2 R114, R37 ;  /* 0x0000002500727308 */ /* 0x0005e20000000800 */
[----:B------:R-:W-:Y:S04]  /*1bc60*/  FADD.FTZ R96, R96, R129 ;  /* 0x0000008160607221 */ /* 0x000fe80000010000 */
[----:B------:R-:W-:Y:S05]  /*1bc70*/  FADD.FTZ R121, R121, R96 ;  /* 0x0000006079797221 */ /* 0x000fea0000010000 */
[----:B------:R-:W-:Y:S01]  /*1bc80*/  MUFU.EX2 R141, R141 ;  /* 0x0000008d008d7308 */ /* 0x000fe20000000800 */
[----:B-1----:R-:W-:Y:S01]  /*1bc90*/  F2FP.F16.F32.PACK_AB R27, R139, R120 ;  /* 0x000000788b1b723e */ /* 0x002fe200000000ff */
[----:B------:R-:W-:Y:S04]  /*1bca0*/  FADD.FTZ R92, R92, R121 ;  /* 0x000000795c5c7221 */ /* 0x000fe80000010000 */
[----:B------:R-:W-:Y:S04]  /*1bcb0*/  FADD.FTZ R111, R111, R92 ;  /* 0x0000005c6f6f7221 */ /* 0x000fe80000010000 */
[----:B------:R-:W1:Y:S01]  /*1bcc0*/  MUFU.EX2 R126, R126 ;  /* 0x0000007e007e7308 */ /* 0x000e620000000800 */
[----:B--2---:R-:W2:Y:S01]  /*1bcd0*/  LDSM.16.MT88.4 R36, [R44+0x2800] ;  /* 0x002800002c24783b */ /* 0x004ea20000004200 */
        /* <DEDUP_REMOVED lines=8> */
[----:B------:R-:W4:Y:S01]  /*1bd60*/  MUFU.EX2 R143, R143 ;  /* 0x0000008f008f7308 */ /* 0x000f220000000800 */
[C---:B---3--:R-:W-:Y:S03]  /*1bd70*/  HMMA.16816.F32 R12, R24.reuse, R32, R12 ;  /* 0x00000020180c723c */ /* 0x048fe6000000180c */
[----:B------:R-:W-:Y:S06]  /*1bd80*/  FADD.FTZ R80, R80, R105 ;  /* 0x0000006950507221 */ /* 0x000fec0000010000 */
[----:B------:R-:W-:Y:S01]  /*1bd90*/  MUFU.EX2 R134, R134 ;  /* 0x0000008600867308 */ /* 0x000fe20000000800 */
[----:B------:R-:W-:Y:S01]  /*1bda0*/  FADD.FTZ R99, R99, R80 ;  /* 0x0000005063637221 */ /* 0x000fe20000010000 */
[----:B------:R-:W-:Y:S01]  /*1bdb0*/  HMMA.16816.F32 R16, R24, R34, R16 ;  /* 0x000000221810723c */ /* 0x000fe20000001810 */
[----:B------:R-:W3:Y:S02]  /*1bdc0*/  LDSM.16.MT88.4 R32, [R45+0x7c00] ;  /* 0x007c00002d20783b */ /* 0x000ee40000004200 */
[----:B-1----:R-:W-:Y:S01]  /*1bdd0*/  F2FP.F16.F32.PACK_AB R24, R126, R141 ;  /* 0x0000008d7e18723e */ /* 0x002fe200000000ff */
[----:B------:R-:W-:Y:S04]  /*1bde0*/  FADD.FTZ R74, R74, R99 ;  /* 0x000000634a4a7221 */ /* 0x000fe80000010000 */
        /* <DEDUP_REMOVED lines=12> */
[----:B------:R-:W-:Y:S01]  /*1beb0*/  FADD.FTZ R69, R69, R60 ;  /* 0x0000003c45457221 */ /* 0x000fe20000010000 */
[-CC-:B------:R-:W-:Y:S01]  /*1bec0*/  FFMA.FTZ R60, R49, R21.reuse, -R46.reuse ;  /* 0x00000015313c7223 */ /* 0x180fe2000001082e */
[----:B------:R-:W-:Y:S02]  /*1bed0*/  FFMA.FTZ R46, R22, R21, -R46 ;  /* 0x00000015162e7223 */ /* 0x000fe4000001082e */
[----:B------:R-:W-:Y:S05]  /*1bee0*/  FADD.FTZ R52, R52, R69 ;  /* 0x0000004534347221 */ /* 0x000fea0000010000 */
[----:B------:R-:W1:Y:S01]  /*1bef0*/  MUFU.EX2 R149, R149 ;  /* 0x0000009500957308 */ /* 0x000e620000000800 */
[----:B----4-:R-:W-:Y:S09]  /*1bf00*/  F2FP.F16.F32.PACK_AB R27, R147, R136 ;  /* 0x00000088931b723e */ /* 0x010ff200000000ff */
[----:B------:R-:W-:Y:S01]  /*1bf10*/  MUFU.EX2 R199, R199 ;  /* 0x000000c700c77308 */ /* 0x000fe20000000800 */
[C---:B------:R-:W-:Y:S03]  /*1bf20*/  HMMA.16816.F32 R4, R24.reuse, R28, R4 ;  /* 0x0000001c1804723c */ /* 0x040fe60000001804 */
[----:B------:R-:W-:Y:S06]  /*1bf30*/  FADD.FTZ R28, R78, R103 ;  /* 0x000000674e1c7221 */ /* 0x000fec0000010000 */
[----:B------:R-:W4:Y:S01]  /*1bf40*/  MUFU.EX2 R140, R140 ;  /* 0x0000008c008c7308 */ /* 0x000f220000000800 */
[----:B------:R-:W-:Y:S01]  /*1bf50*/  FADD.FTZ R97, R97, R28 ;  /* 0x0000001c61617221 */ /* 0x000fe20000010000 */
[C---:B------:R-:W-:Y:S01]  /*1bf60*/  HMMA.16816.F32 R8, R24.reuse, R30, R8 ;  /* 0x0000001e1808723c */ /* 0x040fe20000001808 */
[----:B------:R-:W3:Y:S02]  /*1bf70*/  LDSM.16.MT88.4 R28, [R44+0x2c00] ;  /* 0x002c00002c1c783b */ /* 0x000ee40000004200 */
[----:B------:R-:W-:Y:S05]  /*1bf80*/  FADD.FTZ R72, R72, R97 ;  /* 0x0000006148487221 */ /* 0x000fea0000010000 */
[----:B------:R-:W-:Y:S01]  /*1bf90*/  MUFU.EX2 R142, R142 ;  /* 0x0000008e008e7308 */ /* 0x000fe20000000800 */
[----:B------:R-:W-:Y:S01]  /*1bfa0*/  FADD.FTZ R89, R89, R72 ;  /* 0x0000004859597221 */ /* 0x000fe20000010000 */
[C---:B--2---:R-:W-:Y:S03]  /*1bfb0*/  HMMA.16816.F32 R12, R24.reuse, R36, R12 ;  /* 0x00000024180c723c */ /* 0x044fe6000000180c */
[----:B------:R-:W-:Y:S05]  /*1bfc0*/  FADD.FTZ R36, R68, R89 ;  /* 0x0000005944247221 */ /* 0x000fea0000010000 */
[----:B------:R-:W2:Y:S01]  /*1bfd0*/  MUFU.EX2 R197, R197 ;  /* 0x000000c500c57308 */ /* 0x000ea20000000800 */
[----:B------:R-:W-:Y:S01]  /*1bfe0*/  FADD.FTZ R81, R81, R36 ;  /* 0x0000002451517221 */ /* 0x000fe20000010000 */
[----:B------:R-:W-:Y:S01]  /*1bff0*/  HMMA.16816.F32 R16, R24, R38, R16 ;  /* 0x000000261810723c */ /* 0x000fe20000001810 */
[----:B------:R-:W3:Y:S02]  /*1c000*/  LDSM.16.MT88.4 R36, [R45+0x8000] ;  /* 0x008000002d24783b */ /* 0x000ee40000004200 */
[----:B-1----:R-:W-:Y:S01]  /*1c010*/  F2FP.F16.F32.PACK_AB R24, R149, R138 ;  /* 0x0000008a9518723e */ /* 0x002fe200000000ff */
[----:B------:R-:W-:Y:S01]  /*1c020*/  FADD.FTZ R62, R62, R81 ;  /* 0x000000513e3e7221 */ /* 0x000fe20000010000 */
[----:B----4-:R-:W-:Y:S03]  /*1c030*/  F2FP.F16.F32.PACK_AB R25, R140, R199 ;  /* 0x000000c78c19723e */ /* 0x010fe600000000ff */
[----:B------:R-:W-:Y:S01]  /*1c040*/  MUFU.EX2 R195, R195 ;  /* 0x000000c300c37308 */ /* 0x000fe20000000800 */
[----:B------:R-:W-:Y:S09]  /*1c050*/  FADD.FTZ R77, R77, R62 ;  /* 0x0000003e4d4d7221 */ /* 0x000ff20000010000 */
[----:B------:R-:W1:Y:S01]  /*1c060*/  MUFU.EX2 R144, R144 ;  /* 0x0000009000907308 */ /* 0x000e620000000800 */
[----:B--2---:R-:W-:Y:S09]  /*1c070*/  F2FP.F16.F32.PACK_AB R26, R197, R142 ;  /* 0x0000008ec51a723e */ /* 0x004ff200000000ff */
[----:B------:R-:W-:Y:S10]  /*1c080*/  MUFU.EX2 R146, R146 ;  /* 0x0000009200927308 */ /* 0x000ff40000000800 */
[----:B------:R-:W2:Y:S01]  /*1c090*/  MUFU.EX2 R189, R189 ;  /* 0x000000bd00bd7308 */ /* 0x000ea20000000800 */
[----:B-1----:R-:W-:Y:S09]  /*1c0a0*/  F2FP.F16.F32.PACK_AB R27, R144, R195 ;  /* 0x000000c3901b723e */ /* 0x002ff200000000ff */
[----:B------:R-:W-:Y:S01]  /*1c0b0*/  MUFU.EX2 R148, R148 ;  /* 0x0000009400947308 */ /* 0x000fe20000000800 */
[C---:B---3--:R-:W-:Y:S03]  /*1c0c0*/  HMMA.16816.F32 R4, R24.reuse, R32, R4 ;  /* 0x000000201804723c */ /* 0x048fe60000001804 */
        /* <DEDUP_REMOVED lines=8> */
[C---:B------:R-:W-:Y:S03]  /*1c150*/  HMMA.16816.F32 R12, R24.reuse, R28, R12 ;  /* 0x0000001c180c723c */ /* 0x040fe6000000180c */
        /* <DEDUP_REMOVED lines=18> */
[----:B------:R-:W4:Y:S01]  /*1c280*/  MUFU.EX2 R41, R153 ;  /* 0x0000009900297308 */ /* 0x000f220000000800 */
[----:B------:R-:W-:Y:S04]  /*1c290*/  FADD.FTZ R104, R104, R123 ;  /* 0x0000007b68687221 */ /* 0x000fe80000010000 */
[----:B------:R-:W-:Y:S05]  /*1c2a0*/  FADD.FTZ R133, R133, R104 ;  /* 0x0000006885857221 */ /* 0x000fea0000010000 */
[----:B------:R-:W-:Y:S01]  /*1c2b0*/  MUFU.EX2 R40, R40 ;  /* 0x0000002800287308 */ /* 0x000fe20000000800 */
[----:B-1----:R-:W-:Y:S09]  /*1c2c0*/  F2FP.F16.F32.PACK_AB R27, R163, R122 ;  /* 0x0000007aa31b723e */ /* 0x002ff200000000ff */
[----:B------:R-:W1:Y:S01]  /*1c2d0*/  MUFU.EX2 R43, R43 ;  /* 0x0000002b002b7308 */ /* 0x000e620000000800 */
[C---:B------:R-:W-:Y:S03]  /*1c2e0*/  HMMA.16816.F32 R4, R24.reuse, R36, R4 ;  /* 0x000000241804723c */ /* 0x040fe60000001804 */
[----:B------:R-:W-:Y:S06]  /*1c2f0*/  FADD.FTZ R37, R131, R54 ;  /* 0x0000003683257221 */ /* 0x000fec0000010000 */
[----:B------:R-:W-:Y:S01]  /*1c300*/  MUFU.EX2 R42, R42 ;  /* 0x0000002a002a7308 */ /* 0x000fe20000000800 */
[----:B------:R-:W-:Y:S01]  /*1c310*/  FADD.FTZ R37, R98, R37 ;  /* 0x0000002562257221 */ /* 0x000fe20000010000 */
[C---:B------:R-:W-:Y:S03]  /*1c320*/  HMMA.16816.F32 R8, R24.reuse, R38, R8 ;  /* 0x000000261808723c */ /* 0x040fe60000001808 */
[----:B------:R-:W-:Y:S02]  /*1c330*/  FADD.FTZ R110, R110, R37 ;  /* 0x000000256e6e7221 */ /* 0x000fe40000010000 */
[----:B------:R-:W2:Y:S03]  /*1c340*/  LDSM.16.MT88.4 R36, [R44+0x3400] ;  /* 0x003400002c24783b */ /* 0x000ea60000004200 */
[----:B------:R-:W1:Y:S01]  /*1c350*/  MUFU.EX2 R101, R101 ;  /* 0x0000006500657308 */ /* 0x000e620000000800 */
[----:B------:R-:W-:Y:S01]  /*1c360*/  FADD.FTZ R135, R135, R110 ;  /* 0x0000006e87877221 */ /* 0x000fe20000010000 */
[C---:B---3--:R-:W-:Y:S03]  /*1c370*/  HMMA.16816.F32 R12, R24.reuse, R32, R12 ;  /* 0x00000020180c723c */ /* 0x048fe6000000180c */
[----:B------:R-:W-:Y:S01]  /*1c380*/  FADD.FTZ R32, R112, R133 ;  /* 0x0000008570207221 */ /* 0x000fe20000010000 */
[----:B------:R-:W-:Y:S04]  /*1c390*/  FADD.FTZ R120, R120, R135 ;  /* 0x0000008778787221 */ /* 0x000fe80000010000 */
[----:B------:R-:W-:Y:S01]  /*1c3a0*/  MUFU.EX2 R78, R95 ;  /* 0x0000005f004e7308 */ /* 0x000fe20000000800 */
[----:B------:R-:W-:Y:S01]  /*1c3b0*/  FADD.FTZ R32, R137, R32 ;  /* 0x0000002089207221 */ /* 0x000fe20000010000 */
[----:B------:R-:W-:Y:S03]  /*1c3c0*/  HMMA.16816.F32 R16, R24, R34, R16 ;  /* 0x000000221810723c */ /* 0x000fe60000001810 */
[----:B------:R-:W-:Y:S01]  /*1c3d0*/  FADD.FTZ R53, R141, R32 ;  /* 0x000000208d357221 */ /* 0x000fe20000010000 */
[----:B----4-:R-:W-:Y:S01]  /*1c3e0*/  F2FP.F16.F32.PACK_AB R24, R41, R114 ;  /* 0x000000722918723e */ /* 0x010fe200000000ff */
[----:B------:R-:W3:Y:S03]  /*1c3f0*/  LDSM.16.MT88.4 R32, [R45+0x8800] ;  /* 0x008800002d20783b */ /* 0x000ee60000004200 */
[----:B------:R-:W4:Y:S01]  /*1c400*/  MUFU.EX2 R87, R87 ;  /* 0x0000005700577308 */ /* 0x000f220000000800 */
[----:B-1----:R-:W-:Y:S01]  /*1c410*/  F2FP.F16.F32.PACK_AB R25, R43, R40 ;  /* 0x000000282b19723e */ /* 0x002fe200000000ff */
[----:B------:R-:W-:Y:S01]  /*1c420*/  FADD.FTZ R139, R139, R120 ;  /* 0x000000788b8b7221 */ /* 0x000fe20000010000 */
[----:B------:R-:W-:Y:S01]  /*1c430*/  F2FP.F16.F32.PACK_AB R26, R101, R42 ;  /* 0x0000002a651a723e */ /* 0x000fe200000000ff */
[----:B------:R-:W-:Y:S02]  /*1c440*/  FADD.FTZ R53, R126, R53 ;  /* 0x000000357e357221 */ /* 0x000fe40000010000 */
[----:B------:R-:W-:Y:S04]  /*1c450*/  FADD.FTZ R132, R132, R139 ;  /* 0x0000008b84847221 */ /* 0x000fe80000010000 */
        /* <DEDUP_REMOVED lines=12> */
[C---:B--2---:R-:W-:Y:S03]  /*1c520*/  HMMA.16816.F32 R4, R24.reuse, R28, R4 ;  /* 0x0000001c1804723c */ /* 0x044fe60000001804 */
[----:B------:R-:W-:Y:S01]  /*1c530*/  FADD.FTZ R140, R140, R199 ;  /* 0x000000c78c8c7221 */ /* 0x000fe20000010000 */
[----:B------:R-:W-:Y:S01]  /*1c540*/  FADD.FTZ R142, R142, R149 ;  /* 0x000000958e8e7221 */ /* 0x000fe20000010000 */
[----:B------:R-:W-:Y:S04]  /*1c550*/  IMAD.MOV.U32 R149, RZ, RZ, R0 ;  /* 0x000000ffff957224 */ /* 0x000fe800078e0000 */
[----:B------:R-:W2:Y:S01]  /*1c560*/  MUFU.EX2 R65, R65 ;  /* 0x0000004100417308 */ /* 0x000ea20000000800 */
[C---:B------:R-:W-:Y:S01]  /*1c570*/  HMMA.16816.F32 R8, R24.reuse, R30, R8 ;  /* 0x0000001e1808723c */ /* 0x040fe20000001808 */
[----:B------:R-:W4:Y:S02]  /*1c580*/  LDSM.16.MT88.4 R28, [R44+0x3800] ;  /* 0x003800002c1c783b */ /* 0x000f240000004200 */
[----:B------:R-:W-:Y:S01]  /*1c590*/  FADD.FTZ R195, R195, R140 ;  /* 0x0000008cc3c37221 */ /* 0x000fe20000010000 */
[----:B------:R-:W-:Y:S05]  /*1c5a0*/  FADD.FTZ R197, R197, R142 ;  /* 0x0000008ec5c57221 */ /* 0x000fea0000010000 */
[----:B------:R-:W-:Y:S01]  /*1c5b0*/  MUFU.EX2 R52, R63 ;  /* 0x0000003f00347308 */ /* 0x000fe20000000800 */
[C---:B------:R-:W-:Y:S01]  /*1c5c0*/  HMMA.16816.F32 R12, R24.reuse, R36, R12 ;  /* 0x00000024180c723c */ /* 0x040fe2000000180c */
[----:B------:R-:W4:Y:S02]  /*1c5d0*/  LDSM.16.MT88.4 R140, [R45+0x8c00] ;  /* 0x008c00002d8c783b */ /* 0x000f240000004200 */
[-CC-:B------:R-:W-:Y:S01]  /*1c5e0*/  FFMA.FTZ R36, R47, R21.reuse, -R50.reuse ;  /* 0x000000152f247223 */ /* 0x180fe20000010832 */
[----:B------:R-:W-:Y:S01]  /*1c5f0*/  FFMA.FTZ R50, R48, R21, -R50 ;  /* 0x0000001530327223 */ /* 0x000fe20000010832 */
[----:B------:R-:W-:Y:S01]  /*1c600*/  FADD.FTZ R195, R144, R195 ;  /* 0x000000c390c37221 */ /* 0x000fe20000010000 */
[----:B------:R-:W-:Y:S03]  /*1c610*/  FADD.FTZ R146, R146, R197 ;  /* 0x000000c592927221 */ /* 0x000fe60000010000 */
[----:B------:R-:W3:Y:S01]  /*1c620*/  MUFU.EX2 R61, R61 ;  /* 0x0000003d003d7308 */ /* 0x000ee20000000800 */
[----:B------:R-:W-:Y:S03]  /*1c630*/  HMMA.16816.F32 R16, R24, R38, R16 ;  /* 0x000000261810723c */ /* 0x000fe60000001810 */
[----:B-1----:R-:W-:Y:S01]  /*1c640*/  F2FP.F16.F32.PACK_AB R24, R73, R68 ;  /* 0x000000444918723e */ /* 0x002fe200000000ff */
        /* <DEDUP_REMOVED lines=36> */
[----:B------:R-:W-:Y:S02]  /*1c890*/  MUFU.EX2 R36, R36 ;  /* 0x0000002400247308 */ /* 0x000fe40000000800 */
[----:B------:R-:W-:Y:S08]  /*1c8a0*/  HMMA.16816.F32 R16, R24, R30, R16 ;  /* 0x0000001e1810723c */ /* 0x000ff00000001810 */
[----:B------:R-:W2:Y:S01]  /*1c8b0*/  MUFU.EX2 R37, R50 ;  /* 0x0000003200257308 */ /* 0x000ea20000000800 */
[C---:B---3--:R-:W-:Y:S01]  /*1c8c0*/  F2FP.F16.F32.PACK_AB R133, R60.reuse, R51 ;  /* 0x000000333c85723e */ /* 0x048fe200000000ff */
[----:B------:R-:W-:Y:S04]  /*1c8d0*/  FADD.FTZ R51, R51, R54 ;  /* 0x0000003633337221 */ /* 0x000fe80000010000 */
[----:B------:R-:W-:Y:S04]  /*1c8e0*/  FADD.FTZ R60, R60, R51 ;  /* 0x000000333c3c7221 */ /* 0x000fe80000010000 */
[----:B------:R-:W-:Y:S10]  /*1c8f0*/  MUFU.EX2 R23, R23 ;  /* 0x0000001700177308 */ /* 0x000ff40000000800 */
[----:B------:R-:W3:Y:S01]  /*1c900*/  MUFU.EX2 R46, R46 ;  /* 0x0000002e002e7308 */ /* 0x000ee20000000800 */
[----:B--2---:R-:W-:Y:S02]  /*1c910*/  F2FP.F16.F32.PACK_AB R134, R37, R36 ;  /* 0x000000242586723e */ /* 0x004fe400000000ff */
[C---:B---3--:R-:W-:Y:S01]  /*1c920*/  F2FP.F16.F32.PACK_AB R135, R46.reuse, R23 ;  /* 0x000000172e87723e */ /* 0x048fe200000000ff */
        /* <DEDUP_REMOVED lines=14> */
.L_x_4164:
        /* <DEDUP_REMOVED lines=10> */
.L_x_4181:
        /* <DEDUP_REMOVED lines=61> */
[----:B------:R-:W-:Y:S01]  /*1ce80*/  @P2 FFMA.FTZ R12, R7, R0, R5 ;  /* 0x00000000070c2223 */ /* 0x000fe20000010005 */
        /* <DEDUP_REMOVED lines=12> */
.L_x_4174:
[----:B------:R-:W-:Y:S05]  /*1cf50*/  BSYNC.RECONVERGENT B0 ;  /* 0x0000000000007941 */ /* 0x000fea0003800200 */
.L_x_4173:
        /* <DEDUP_REMOVED lines=25> */
.L_x_4176:
[----:B------:R-:W-:Y:S05]  /*1d0f0*/  BSYNC.RECONVERGENT B0 ;  /* 0x0000000000007941 */ /* 0x000fea0003800200 */
.L_x_4175:
[----:B-1----:R-:W2:Y:S01]  /*1d100*/  LD.E R3, desc[UR4][R2.64+0xc0] ;  /* 0x0000c00402037980 */ /* 0x002ea2000c101900 */
[-C--:B----45:R-:W-:Y:S01]  /*1d110*/  @!P0 IMAD R12, R31, R233.reuse, RZ ;  /* 0x000000e91f0c8224 */ /* 0x0b0fe200078e02ff */
[----:B------:R-:W-:Y:S01]  /*1d120*/  MOV R221, RZ ;  /* 0x000000ff00dd7202 */ /* 0x000fe20000000f00 */
[----:B------:R-:W-:Y:S01]  /*1d130*/  @!P0 IMAD.WIDE.U32 R30, R30, R233, RZ ;  /* 0x000000e91e1e8225 */ /* 0x000fe200078e00ff */
[----:B------:R-:W-:-:S03]  /*1d140*/  MOV R233, 0x0 ;  /* 0x0000000000e97802 */ /* 0x000fc60000000f00 */
[----:B------:R-:W-:Y:S01]  /*1d150*/  @!P0 IMAD.MOV.U32 R14, RZ, RZ, R30 ;  /* 0x000000ffff0e8224 */ /* 0x000fe200078e001e */
        /* <DEDUP_REMOVED lines=21> */
[----:B---3--:R-:W-:Y:S05]  /*1d2b0*/  @P3 RET.REL.NODEC R232 `(_ZN5flash24flash_fwd_splitkv_kernelI23Flash_fwd_kernel_traitsILi32ELi64ELi256ELi4ELb0ELb0EN7cutlass6half_tE19Flash_kernel_traitsILi32ELi64ELi256ELi4ES3_EELb0ELb1ELb1ELb0ELb0ELb0ELb0ELb0EEEvNS_16Flash_fwd_paramsE) ;  /* 0xfffffe2ce8503950 */ /* 0x008fea0003c3ffff */
        /* <DEDUP_REMOVED lines=12> */
[----:B-1----:R-:W-:Y:S05]  /*1d380*/  RET.REL.NODEC R232 `(_ZN5flash24flash_fwd_splitkv_kernelI23Flash_fwd_kernel_traitsILi32ELi64ELi256ELi4ELb0ELb0EN7cutlass6half_tE19Flash_kernel_traitsILi32ELi64ELi256ELi4ES3_EELb0ELb1ELb1ELb0ELb0ELb0ELb0ELb0EEEvNS_16Flash_fwd_paramsE) ;  /* 0xfffffe2ce81c7950 */ /* 0x002fea0003c3ffff */
.L_x_4172:
[----:B------:R-:W-:Y:S01]  /*1d390*/  MOV R5, 0x2 ;  /* 0x0000000200057802 */ /* 0x000fe20000000f00 */
[----:B------:R-:W-:Y:S01]  /*1d3a0*/  IMAD.MOV.U32 R4, RZ, RZ, 0x1f ;  /* 0x0000001fff047424 */ /* 0x000fe200078e00ff */
[----:B------:R-:W-:-:S07]  /*1d3b0*/  MOV R6, 0xffffffff ;  /* 0xffffffff00067802 */ /* 0x000fce0000000f00 */
[----:B-1---5:R-:W-:Y:S05]  /*1d3c0*/  WARPSYNC.COLLECTIVE R6, `(.L_x_4177) ;  /* 0x0000000006087348 */ /* 0x022fea0003c00000 */
[----:B------:R2:W3:Y:S02]  /*1d3d0*/  SHFL.BFLY P0, R11, R242, R5, R4 ;  /* 0x0c000005f20b7389 */ /* 0x0004e40000000004 */
[----:B-123-5:R-:W-:Y:S05]  /*1d3e0*/  ENDCOLLECTIVE ;  /* 0x000000000000791b */ /* 0x02efea0003800000 */
.L_x_4177:
[----:B------:R-:W-:Y:S02]  /*1d3f0*/  IMAD.MOV.U32 R9, RZ, RZ, R11 ;  /* 0x000000ffff097224 */ /* 0x000fe400078e000b */
[----:B------:R-:W-:Y:S02]  /*1d400*/  IMAD.MOV.U32 R5, RZ, RZ, 0x1 ;  /* 0x00000001ff057424 */ /* 0x000fe400078e00ff */
[----:B------:R-:W-:-:S05]  /*1d410*/  FADD.FTZ R9, R9, R242 ;  /* 0x000000f209097221 */ /* 0x000fca0000010000 */
[----:B------:R-:W-:-:S07]  /*1d420*/  MOV R242, R9 ;  /* 0x0000000900f27202 */ /* 0x000fce0000000f00 */
[----:B------:R-:W-:Y:S05]  /*1d430*/  WARPSYNC.COLLECTIVE R6, `(.L_x_4178) ;  /* 0x0000000006087348 */ /* 0x000fea0003c00000 */
[----:B------:R1:W2:Y:S02]  /*1d440*/  SHFL.BFLY P0, R11, R242, R5, R4 ;  /* 0x0c000005f20b7389 */ /* 0x0002a40000000004 */
[----:B-12---:R-:W-:Y:S05]  /*1d450*/  ENDCOLLECTIVE ;  /* 0x000000000000791b */ /* 0x006fea0003800000 */
.L_x_4178:
[----:B------:R-:W-:Y:S01]  /*1d460*/  MOV R242, R251 ;  /* 0x000000fb00f27202 */ /* 0x000fe20000000f00 */
[----:B------:R-:W-:Y:S01]  /*1d470*/  IMAD.MOV.U32 R5, RZ, RZ, 0x2 ;  /* 0x00000002ff057424 */ /* 0x000fe200078e00ff */
[----:B------:R-:W-:-:S07]  /*1d480*/  MOV R8, R11 ;  /* 0x0000000b00087202 */ /* 0x000fce0000000f00 */
[----:B------:R-:W-:Y:S05]  /*1d490*/  WARPSYNC.COLLECTIVE R6, `(.L_x_4179) ;  /* 0x0000000006087348 */ /* 0x000fea0003c00000 */
[----:B------:R1:W2:Y:S02]  /*1d4a0*/  SHFL.BFLY P0, R11, R242, R5, R4 ;  /* 0x0c000005f20b7389 */ /* 0x0002a40000000004 */
[----:B-12---:R-:W-:Y:S05]  /*1d4b0*/  ENDCOLLECTIVE ;  /* 0x000000000000791b */ /* 0x006fea0003800000 */
.L_x_4179:
[----:B------:R-:W-:Y:S01]  /*1d4c0*/  FADD.FTZ R8, R9, R8 ;  /* 0x0000000809087221 */ /* 0x000fe20000010000 */
[----:B------:R-:W-:Y:S01]  /*1d4d0*/  FADD.FTZ R10, R11, R251 ;  /* 0x000000fb0b0a7221 */ /* 0x000fe20000010000 */
[----:B------:R-:W-:-:S04]  /*1d4e0*/  MOV R5, 0x1 ;  /* 0x0000000100057802 */ /* 0x000fc80000000f00 */
[----:B------:R-:W-:-:S07]  /*1d4f0*/  MOV R242, R10 ;  /* 0x0000000a00f27202 */ /* 0x000fce0000000f00 */
[----:B------:R-:W-:Y:S05]  /*1d500*/  WARPSYNC.COLLECTIVE R6, `(.L_x_4180) ;  /* 0x0000000006087348 */ /* 0x000fea0003c00000 */
[----:B------:R1:W2:Y:S02]  /*1d510*/  SHFL.BFLY P0, R11, R242, R5, R4 ;  /* 0x0c000005f20b7389 */ /* 0x0002a40000000004 */
[----:B-12---:R-:W-:Y:S05]  /*1d520*/  ENDCOLLECTIVE ;  /* 0x000000000000791b */ /* 0x006fea0003800000 */
.L_x_4180:
[----:B------:R-:W-:Y:S05]  /*1d530*/  BRA `(.L_x_4181) ;  /* 0xfffffff4005c7947 */ /* 0x000fea000383ffff */
.L_x_4182:
        /* <DEDUP_REMOVED lines=12> */
.L_x_10260:


//--------------------- .text._ZN5flash24flash_fwd_splitkv_kernelI23Flash_fwd_kernel_traitsILi32ELi64ELi256ELi4ELb0ELb0EN7cutlass6half_tE19Flash_kernel_traitsILi32ELi64ELi256ELi4ES3_EELb0ELb1ELb1ELb0ELb0ELb1ELb0ELb0EEEvNS_16Flash_fwd_paramsE --------------------------
	.section	.text._ZN5flash24flash_fwd_splitkv_kernelI23Flash_fwd_kernel_traitsILi32ELi64ELi256ELi4ELb0ELb0EN7cutlass6half_tE19Flash_kernel_traitsILi32ELi64ELi256ELi4ES3_EELb0ELb1ELb1ELb0ELb0ELb1ELb0ELb0EEEvNS_16Flash_fwd_paramsE,"ax",@progbits
	.align	128
        .global         _ZN5flash24flash_fwd_splitkv_kernelI23Flash_fwd_kernel_traitsILi32ELi64ELi256ELi4ELb0ELb0EN7cutlass6half_tE19Flash_kernel_traitsILi32ELi64ELi256ELi4ES3_EELb0ELb1ELb1ELb0ELb0ELb1ELb0ELb0EEEvNS_16Flash_fwd_paramsE
        .type           _ZN5flash24flash_fwd_splitkv_kernelI23Flash_fwd_kernel_traitsILi32ELi64ELi256ELi4ELb0ELb0EN7cutlass6half_tE19Flash_kernel_traitsILi32ELi64ELi256ELi4ES3_EELb0ELb1ELb1ELb0ELb0ELb1ELb0ELb0EEEvNS_16Flash_fwd_paramsE,@function
        .size           _ZN5flash24flash_fwd_splitkv_kernelI23Flash_fwd_kernel_traitsILi32ELi64ELi256ELi4ELb0ELb0EN7cutlass6half_tE19Flash_kernel_traitsILi32ELi64ELi256ELi4ES3_EELb0ELb1ELb1ELb0ELb0ELb1ELb0ELb0EEEvNS_16Flash_fwd_paramsE,(.L_x_10261 - _ZN5flash24flash_fwd_splitkv_kernelI23Flash_fwd_kernel_traitsILi32ELi64ELi256ELi4ELb0ELb0EN7cutlass6half_tE19Flash_kernel_traitsILi32ELi64ELi256ELi4ES3_EELb0ELb1ELb1ELb0ELb0ELb1ELb0ELb0EEEvNS_16Flash_fwd_paramsE)
        .other          _ZN5flash24flash_fwd_splitkv_kernelI23Flash_fwd_kernel_traitsILi32ELi64ELi256ELi4ELb0ELb0EN7cutlass6half_tE19Flash_kernel_traitsILi32ELi64ELi256ELi4ES3_EELb0ELb1ELb1ELb0ELb0ELb1ELb0ELb0EEEvNS_16Flash_fwd_paramsE,@"STO_CUDA_ENTRY STV_DEFAULT"
_ZN5flash24flash_fwd_splitkv_kernelI23Flash_fwd_kernel_traitsILi32ELi64ELi256ELi4ELb0ELb0EN7cutlass6half_tE19Flash_kernel_traitsILi32ELi64ELi256ELi4ES3_EELb0ELb1ELb1ELb0ELb0ELb1ELb0ELb0EEEvNS_16Flash_fwd_paramsE:
.text._ZN5flash24flash_fwd_splitkv_kernelI23Flash_fwd_kernel_traitsILi32ELi64ELi256ELi4ELb0ELb0EN7cutlass6half_tE19Flash_kernel_traitsILi32ELi64ELi256ELi4ES3_EELb0ELb1ELb1ELb0ELb0ELb1ELb0ELb0EEEvNS_16Flash_fwd_paramsE:
[----:B------:R-:W-:Y:S01]  /*0000*/  LDC R1, c[0x0][0x37c] ;  /* 0x0000df00ff017b82 */ /* 0x000fe20000000800 */
[----:B------:R-:W1:Y:S07]  /*0010*/  S2R R189, SR_CTAID.X ;  /* 0x0000000000bd7919 */ /* 0x000e6e0000002500 */
[----:B------:R-:W2:Y:S01]  /*0020*/  LDC.64 R2, c[0x0][0x348] ;  /* 0x0000d200ff027b82 */ /* 0x000ea20000000a00 */
[----:B------:R-:W-:Y:S01]  /*0030*/  BSSY.RECONVERGENT B3, `(.L_x_4183) ;  /* 0x0000005000037945 */ /* 0x000fe20003800200 */
[----:B------:R-:W-:Y:S01]  /*0040*/  MOV R186, 0x80 ;  /* 0x0000008000ba7802 */ /* 0x000fe20000000f00 */
[----:B------:R-:W3:Y:S01]  /*0050*/  S2R R188, SR_CTAID.Y ;  /* 0x0000000000bc7919 */ /* 0x000ee20000002600 */
[----:B------:R-:W4:Y:S05]  /*0060*/  S2R R187, SR_CTAID.Z ;  /* 0x0000000000bb7919 */ /* 0x000f2a0000002700 */
[----:B-1234-:R-:W-:Y:S05]  /*0070*/  CALL.REL.NOINC `($_ZN5flash24flash_fwd_splitkv_kernelI23Flash_fwd_kernel_traitsILi32ELi64ELi256ELi4ELb0ELb0EN7cutlass6half_tE19Flash_kernel_traitsILi32ELi64ELi256ELi4ES3_EELb0ELb1ELb1ELb0ELb0ELb1ELb0ELb0EEEvNS_16Flash_fwd_paramsE$_ZN5flash30compute_attn_1rowblock_splitkvI23Flash_fwd_kernel_traitsILi32ELi64ELi256ELi4ELb0ELb0EN7cutlass6half_tE19Flash_kernel_traitsILi32ELi64ELi256ELi4ES3_EELb0ELb1ELb1ELb0ELb0ELb1ELb0ELb0ENS_16Flash_fwd_paramsEEEvRKT8_iiiii) ;  /* 0x0000000000087944 */ /* 0x01efea0003c00000 */
[----:B------:R-:W-:Y:S05]  /*0080*/  BSYNC.RECONVERGENT B3 ;  /* 0x0000000000037941 */ /* 0x000fea0003800200 */
.L_x_4183:
[----:B------:R-:W-:Y:S05]  /*0090*/  EXIT ;  /* 0x000000000000794d */ /* 0x000fea0003800000 */
        .type           $_ZN5flash24flash_fwd_splitkv_kernelI23Flash_fwd_kernel_traitsILi32ELi64ELi256ELi4ELb0ELb0EN7cutlass6half_tE19Flash_kernel_traitsILi32ELi64ELi256ELi4ES3_EELb0ELb1ELb1ELb0ELb0ELb1ELb0ELb0EEEvNS_16Flash_fwd_paramsE$_ZN5flash30compute_attn_1rowblock_splitkvI23Flash_fwd_kernel_traitsILi32ELi64ELi256ELi4ELb0ELb0EN7cutlass6half_tE19Flash_kernel_traitsILi32ELi64ELi256ELi4ES3_EELb0ELb1ELb1ELb0ELb0ELb1ELb0ELb0ENS_16Flash_fwd_paramsEEEvRKT8_iiiii,@function
        .size           $_ZN5flash24flash_fwd_splitkv_kernelI23Flash_fwd_kernel_traitsILi32ELi64ELi256ELi4ELb0ELb0EN7cutlass6half_tE19Flash_kernel_traitsILi32ELi64ELi256ELi4ES3_EELb0ELb1ELb1ELb0ELb0ELb1ELb0ELb0EEEvNS_16Flash_fwd_paramsE$_ZN5flash30compute_attn_1rowblock_splitkvI23Flash_fwd_kernel_traitsILi32ELi64ELi256ELi4ELb0ELb0EN7cutlass6half_tE19Flash_kernel_traitsILi32ELi64ELi256ELi4ES3_EELb0ELb1ELb1ELb0ELb0ELb1ELb0ELb0ENS_16Flash_fwd_paramsEEEvRKT8_iiiii,(.L_x_10261 - $_ZN5flash24flash_fwd_splitkv_kernelI23Flash_fwd_kernel_traitsILi32ELi64ELi256ELi4ELb0ELb0EN7cutlass6half_tE19Flash_kernel_traitsILi32ELi64ELi256ELi4ES3_EELb0ELb1ELb1ELb0ELb0ELb1ELb0ELb0EEEvNS_16Flash_fwd_paramsE$_ZN5flash30compute_attn_1rowblock_splitkvI23Flash_fwd_kernel_traitsILi32ELi64ELi256ELi4ELb0ELb0EN7cutlass6half_tE19Flash_kernel_traitsILi32ELi64ELi256ELi4ES3_EELb0ELb1ELb1ELb0ELb0ELb1ELb0ELb0ENS_16Flash_fwd_paramsEEEvRKT8_iiiii)
$_ZN5flash24flash_fwd_splitkv_kernelI23Flash_fwd_kernel_traitsILi32ELi64ELi256ELi4ELb0ELb0EN7cutlass6half_tE19Flash_kernel_traitsILi32ELi64ELi256ELi4ES3_EELb0ELb1ELb1ELb0ELb0ELb1ELb0ELb0EEEvNS_16Flash_fwd_paramsE$_ZN5flash30compute_attn_1rowblock_splitkvI23Flash_fwd_kernel_traitsILi32ELi64ELi256ELi4ELb0ELb0EN7cutlass6half_tE19Flash_kernel_traitsILi32ELi64ELi256ELi4ES3_EELb0ELb1ELb1ELb0ELb0ELb1ELb0ELb0ENS_16Flash_fwd_paramsEEEvRKT8_iiiii:
        /* <DEDUP_REMOVED lines=38> */
.L_x_4185:
[----:B------:R-:W-:Y:S05]  /*0300*/  BSYNC.RECONVERGENT B0 ;  /* 0x0000000000007941 */ /* 0x000fea0003800200 */
.L_x_4184:
[----:B------:R-:W-:Y:S04]  /*0310*/  BSSY.RECONVERGENT B0, `(.L_x_4186) ;  /* 0x0000007000007945 */ /* 0x000fe80003800200 */
[----:B------:R-:W-:Y:S05]  /*0320*/  @!P3 BRA `(.L_x_4187) ;  /* 0x000000000014b947 */ /* 0x000fea0003800000 */
[----:B------:R-:W2:Y:S02]  /*0330*/  LD.E.U8 R6, desc[UR4][R2.64+0x1b2] ;  /* 0x0001b20402067980 */ /* 0x000ea4000c101100 */
[----:B--2---:R-:W-:-:S13]  /*0340*/  ISETP.NE.AND P1, PT, R6, RZ, PT ;  /* 0x000000ff0600720c */ /* 0x004fda0003f25270 */
[----:B-----5:R-:W2:Y:S02]  /*0350*/  @P1 LD.E R176, desc[UR4][R14.64+0x4] ;  /* 0x000004040eb01980 */ /* 0x020ea4000c101900 */
[----:B--2---:R-:W-:-:S06]  /*0360*/  @P1 IADD3 R176, PT, PT, R176, -R12, RZ ;  /* 0x8000000cb0b01210 */ /* 0x004fcc0007ffe0ff */
[----:B------:R2:W5:Y:S02]  /*0370*/  @!P1 LD.E R176, desc[UR4][R14.64] ;  /* 0x000000040eb09980 */ /* 0x000564000c101900 */
.L_x_4187:
[----:B------:R-:W-:Y:S05]  /*0380*/  BSYNC.RECONVERGENT B0 ;  /* 0x0000000000007941 */ /* 0x000fea0003800200 */
.L_x_4186:
        /* <DEDUP_REMOVED lines=8> */
.L_x_4189:
[----:B------:R-:W3:Y:S01]  /*0410*/  LD.E.64 R6, desc[UR4][R2.64+0x108] ;  /* 0x0001080402067980 */ /* 0x000ee2000c101b00 */
[----:B------:R-:W-:Y:S01]  /*0420*/  BSSY.RECONVERGENT B0, `(.L_x_4191) ;  /* 0x0000006000007945 */ /* 0x000fe20003800200 */
[----:B------:R-:W-:Y:S01]  /*0430*/  IMAD.MOV.U32 R5, RZ, RZ, RZ ;  /* 0x000000ffff057224 */ /* 0x000fe200078e00ff */
[----:B---3--:R-:W-:-:S04]  /*0440*/  ISETP.NE.U32.AND P0, PT, R6, RZ, PT ;  /* 0x000000ff0600720c */ /* 0x008fc80003f05070 */
[----:B------:R-:W-:-:S13]  /*0450*/  ISETP.NE.AND.EX P0, PT, R7, RZ, PT, P0 ;  /* 0x000000ff0700720c */ /* 0x000fda0003f05300 */
[----:B------:R-:W-:Y:S05]  /*0460*/  @!P0 BRA `(.L_x_4192) ;  /* 0x0000000000048947 */ /* 0x000fea0003800000 */
[----:B------:R3:W5:Y:S02]  /*0470*/  LD.E R5, desc[UR4][R2.64+0xbc] ;  /* 0x0000bc0402057980 */ /* 0x000764000c101900 */
.L_x_4192:
[----:B------:R-:W-:Y:S05]  /*0480*/  BSYNC.RECONVERGENT B0 ;  /* 0x0000000000007941 */ /* 0x000fea0003800200 */
.L_x_4191:
[----:B-----5:R-:W-:Y:S02]  /*0490*/  IADD3 R176, PT, PT, R5, R176, -R10 ;  /* 0x000000b005b07210 */ /* 0x020fe40007ffe80a */
.L_x_4190:
[----:B------:R-:W-:Y:S05]  /*04a0*/  BSYNC.RECONVERGENT B1 ;  /* 0x0000000000017941 */ /* 0x000fea0003800200 */
.L_x_4188:
[----:B------:R-:W-:Y:S01]  /*04b0*/  IMAD.SHL.U32 R169, R189, 0x40, RZ ;  /* 0x00000040bda97824 */ /* 0x000fe200078e00ff */
[----:B------:R-:W-:Y:S01]  /*04c0*/  MOV R6, R186 ;  /* 0x000000ba00067202 */ /* 0x000fe20000000f00 */
[----:B------:R-:W-:-:S03]  /*04d0*/  IMAD.MOV.U32 R7, RZ, RZ, 0x0 ;  /* 0x00000000ff077424 */ /* 0x000fc600078e00ff */
[----:B------:R-:W-:-:S13]  /*04e0*/  ISETP.GT.AND P0, PT, R196, R169, PT ;  /* 0x000000a9c400720c */ /* 0x000fda0003f04270 */
[----:B-123--:R-:W-:Y:S05]  /*04f0*/  @!P0 RET.REL.NODEC R6 `(_ZN5flash24flash_fwd_splitkv_kernelI23Flash_fwd_kernel_traitsILi32ELi64ELi256ELi4ELb0ELb0EN7cutlass6half_tE19Flash_kernel_traitsILi32ELi64ELi256ELi4ES3_EELb0ELb1ELb1ELb0ELb0ELb1ELb0ELb0EEEvNS_16Flash_fwd_paramsE) ;  /* 0xfffffff806c08950 */ /* 0x00efea0003c3ffff */
        /* <DEDUP_REMOVED lines=44> */
[----:B--2---:R-:W-:-:S04]  /*07c0*/  @P0 IMAD.WIDE.U32 R20, R12, R197, RZ ;  /* 0x000000c50c140225 */ /* 0x004fc800078e00ff */
[----:B-1----:R-:W-:Y:S01]  /*07d0*/  @P0 IMAD R2, R13, R197, RZ ;  /* 0x000000c50d020224 */ /* 0x002fe200078e02ff */
[----:B---3--:R-:W-:Y:S01]  /*07e0*/  ISETP.GE.AND P4, PT, R14, R4, PT ;  /* 0x000000040e00720c */ /* 0x008fe20003f86270 */
        /* <DEDUP_REMOVED lines=41> */
.L_x_4195:
[----:B------:R-:W-:Y:S05]  /*0a80*/  BSYNC.RECONVERGENT B0 ;  /* 0x0000000000007941 */ /* 0x000fea0003800200 */
.L_x_4194:
[----:B------:R-:W-:Y:S01]  /*0a90*/  MOV R2, R186 ;  /* 0x000000ba00027202 */ /* 0x000fe20000000f00 */
[----:B------:R1:W-:Y:S01]  /*0aa0*/  @!P3 ST.E desc[UR4][R4.64], R0 ;  /* 0x000000000400b985 */ /* 0x0003e2000c101904 */
[----:B------:R-:W-:-:S04]  /*0ab0*/  MOV R3, 0x0 ;  /* 0x0000000000037802 */ /* 0x000fc80000000f00 */
[----:B-12---:R-:W-:Y:S05]  /*0ac0*/  @P2 RET.REL.NODEC R2 `(_ZN5flash24flash_fwd_splitkv_kernelI23Flash_fwd_kernel_traitsILi32ELi64ELi256ELi4ELb0ELb0EN7cutlass6half_tE19Flash_kernel_traitsILi32ELi64ELi256ELi4ES3_EELb0ELb1ELb1ELb0ELb0ELb1ELb0ELb0EEEvNS_16Flash_fwd_paramsE) ;  /* 0xfffffff4024c2950 */ /* 0x006fea0003c3ffff */
[----:B------:R-:W-:Y:S02]  /*0ad0*/  MOV R0, 0x7f800000 ;  /* 0x7f80000000007802 */ /* 0x000fe40000000f00 */
[----:B------:R-:W-:-:S03]  /*0ae0*/  MOV R187, 0x0 ;  /* 0x0000000000bb7802 */ /* 0x000fc60000000f00 */
[----:B------:R1:W-:Y:S02]  /*0af0*/  ST.E desc[UR4][R4.64+0x80], R0 ;  /* 0x0000800004007985 */ /* 0x0003e4000c101904 */
[----:B-1----:R-:W-:Y:S05]  /*0b00*/  RET.REL.NODEC R186 `(_ZN5flash24flash_fwd_splitkv_kernelI23Flash_fwd_kernel_traitsILi32ELi64ELi256ELi4ELb0ELb0EN7cutlass6half_tE19Flash_kernel_traitsILi32ELi64ELi256ELi4ES3_EELb0ELb1ELb1ELb0ELb0ELb1ELb0ELb0EEEvNS_16Flash_fwd_paramsE) ;  /* 0xfffffff4ba3c7950 */ /* 0x002fea0003c3ffff */
.L_x_4193:
        /* <DEDUP_REMOVED lines=105> */
.L_x_4197:
        /* <DEDUP_REMOVED lines=80> */
.L_x_4198:
[----:B------:R-:W-:Y:S05]  /*16a0*/  BSYNC.RECONVERGENT B0 ;  /* 0x0000000000007941 */ /* 0x000fea0003800200 */
.L_x_4196:
        /* <DEDUP_REMOVED lines=110> */
.L_x_4201:
[----:B------:R1:W-:Y:S02]  /*1d90*/  STS.128 [R193], RZ ;  /* 0x000000ffc1007388 */ /* 0x0003e40000000c00 */
.L_x_4200:
[----:B------:R-:W-:Y:S05]  /*1da0*/  BSYNC.RECONVERGENT B0 ;  /* 0x0000000000007941 */ /* 0x000fea0003800200 */
.L_x_4199:
        /* <DEDUP_REMOVED lines=23> */
.L_x_4203:
[----:B------:R-:W-:Y:S05]  /*1f20*/  BSYNC.RECONVERGENT B0 ;  /* 0x0000000000007941 */ /* 0x000fea0003800200 */
.L_x_4202:
        /* <DEDUP_REMOVED lines=13> */
.L_x_4206:
[----:B------:R4:W-:Y:S02]  /*2000*/  STS.128 [R193+0x1000], RZ ;  /* 0x001000ffc1007388 */ /* 0x0009e40000000c00 */
.L_x_4205:
[----:B------:R-:W-:Y:S05]  /*2010*/  BSYNC.RECONVERGENT B0 ;  /* 0x0000000000007941 */ /* 0x000fea0003800200 */
.L_x_4204:
        /* <DEDUP_REMOVED lines=21> */
.L_x_4208:
[----:B------:R-:W-:Y:S05]  /*2170*/  BSYNC.RECONVERGENT B0 ;  /* 0x0000000000007941 */ /* 0x000fea0003800200 */
.L_x_4207:
        /* <DEDUP_REMOVED lines=13> */
.L_x_4210:
[----:B------:R-:W-:Y:S05]  /*2250*/  BSYNC.RECONVERGENT B0 ;  /* 0x0000000000007941 */ /* 0x000fea0003800200 */
.L_x_4209:
        /* <DEDUP_REMOVED lines=12> */
.L_x_4212:
[----:B------:R-:W-:Y:S05]  /*2320*/  BSYNC.RECONVERGENT B0 ;  /* 0x0000000000007941 */ /* 0x000fea0003800200 */
.L_x_4211:
        /* <DEDUP_REMOVED lines=14> */
.L_x_4214:
[----:B------:R-:W-:Y:S05]  /*2410*/  BSYNC.RECONVERGENT B0 ;  /* 0x0000000000007941 */ /* 0x000fea0003800200 */
.L_x_4213:
        /* <DEDUP_REMOVED lines=11> */
.L_x_4216:
[----:B------:R-:W-:Y:S05]  /*24d0*/  BSYNC.RECONVERGENT B0 ;  /* 0x0000000000007941 */ /* 0x000fea0003800200 */
.L_x_4215:
        /* <DEDUP_REMOVED lines=14> */
.L_x_4218:
[----:B------:R-:W-:Y:S05]  /*25c0*/  BSYNC.RECONVERGENT B0 ;  /* 0x0000000000007941 */ /* 0x000fea0003800200 */
.L_x_4217:
        /* <DEDUP_REMOVED lines=12> */
.L_x_4220:
[----:B------:R-:W-:Y:S05]  /*2690*/  BSYNC.RECONVERGENT B0 ;  /* 0x0000000000007941 */ /* 0x000fea0003800200 */
.L_x_4219:
[----:B------:R-:W2:Y:S04]  /*26a0*/  LD.E.64 R18, desc[UR4][R2.64+0x1c0] ;  /* 0x0001c00402127980 */ /* 0x000ea8000c101b00 */
[----:B-1----:R-:W3:Y:S01]  /*26b0*/  LD.E.64 R16, desc[UR4][R2.64+0x1b8] ;  /* 0x0001b80402107980 */ /* 0x002ee2000c101b00 */
[----:B----4-:R-:W-:Y:S02]  /*26c0*/  IMAD.MOV.U32 R14, RZ, RZ, R187 ;  /* 0x000000ffff0e7224 */ /* 0x010fe400078e00bb */
        /* <DEDUP_REMOVED lines=10> */
[----:B------:R-:W-:Y:S02]  /*2770*/  SHF.L.U64.HI R6, R172, 0x5, R173 ;  /* 0x00000005ac067819 */ /* 0x000fe400000102ad */
[----:B------:R1:W5:Y:S04]  /*2780*/  LD.E R17, desc[UR4][R2.64+0x184] ;  /* 0x0001840402117980 */ /* 0x000368000c101900 */
[----:B------:R1:W5:Y:S01]  /*2790*/  LD.E R16, desc[UR4][R2.64+0x188] ;  /* 0x0001880402107980 */ /* 0x000362000c101900 */
[----:B--2---:R-:W-:-:S04]  /*27a0*/  DEPBAR.LE SB0, 0x0 ;  /* 0x000080000000791a */ /* 0x004fc80000000000 */
[----:B------:R-:W-:Y:S05]  /*27b0*/  WARPSYNC.ALL ;  /* 0x0000000000007948 */ /* 0x000fea0003800000 */
[----:B------:R-:W-:Y:S01]  /*27c0*/  BSSY.RECONVERGENT B0, `(.L_x_4221) ;  /* 0x0000011000007945 */ /* 0x000fe20003800200 */
[----:B------:R-:W-:Y:S01]  /*27d0*/  BAR.SYNC.DEFER_BLOCKING 0x0 ;  /* 0x0000000000007b1d */ /* 0x000fe20000010000 */
[----:B-----5:R-:W-:Y:S01]  /*27e0*/  FMUL.FTZ R191, R5, R191 ;  /* 0x000000bf05bf7220 */ /* 0x020fe20000410000 */
        /* <DEDUP_REMOVED lines=11> */
.L_x_4223:
[----:B------:R3:W-:Y:S01]  /*28a0*/  STS.128 [R193+0x5000], RZ ;  /* 0x005000ffc1007388 */ /* 0x0007e20000000c00 */
[----:B------:R-:W-:Y:S05]  /*28b0*/  BRA `(.L_x_4224) ;  /* 0x0000000000047947 */ /* 0x000fea0003800000 */
.L_x_4222:
[----:B------:R4:W-:Y:S02]  /*28c0*/  STS.128 [R193+0x5000], RZ ;  /* 0x005000ffc1007388 */ /* 0x0009e40000000c00 */
.L_x_4224:
[----:B------:R-:W-:Y:S05]  /*28d0*/  BSYNC.RECONVERGENT B0 ;  /* 0x0000000000007941 */ /* 0x000fea0003800200 */
.L_x_4221:
        /* <DEDUP_REMOVED lines=18> */
.L_x_4226:
[----:B------:R-:W-:Y:S05]  /*2a00*/  BSYNC.RECONVERGENT B0 ;  /* 0x0000000000007941 */ /* 0x000fea0003800200 */
.L_x_4225:
        /* <DEDUP_REMOVED lines=13> */
.L_x_4228:
[----:B------:R-:W-:Y:S05]  /*2ae0*/  BSYNC.RECONVERGENT B0 ;  /* 0x0000000000007941 */ /* 0x000fea0003800200 */
.L_x_4227:
        /* <DEDUP_REMOVED lines=12> */
.L_x_4230:
[----:B------:R-:W-:Y:S05]  /*2bb0*/  BSYNC.RECONVERGENT B0 ;  /* 0x0000000000007941 */ /* 0x000fea0003800200 */
.L_x_4229:
        /* <DEDUP_REMOVED lines=16> */
.L_x_4232:
[----:B------:R-:W-:Y:S05]  /*2cc0*/  BSYNC.RECONVERGENT B0 ;  /* 0x0000000000007941 */ /* 0x000fea0003800200 */
.L_x_4231:
        /* <DEDUP_REMOVED lines=12> */
.L_x_4234:
[----:B------:R-:W-:Y:S05]  /*2d90*/  BSYNC.RECONVERGENT B0 ;  /* 0x0000000000007941 */ /* 0x000fea0003800200 */
.L_x_4233:
        /* <DEDUP_REMOVED lines=16> */
.L_x_4236:
[----:B------:R-:W-:Y:S05]  /*2ea0*/  BSYNC.RECONVERGENT B0 ;  /* 0x0000000000007941 */ /* 0x000fea0003800200 */
.L_x_4235:
        /* <DEDUP_REMOVED lines=16> */
.L_x_4238:
[----:B------:R-:W-:Y:S05]  /*2fb0*/  BSYNC.RECONVERGENT B0 ;  /* 0x0000000000007941 */ /* 0x000fea0003800200 */
.L_x_4237:
[----:B------:R-:W5:Y:S01]  /*2fc0*/  LD.E R48, desc[UR4][R2.64+0x18c] ;  /* 0x00018c0402307980 */ /* 0x000f62000c101900 */
[C---:B-1----:R-:W-:Y:S01]  /*2fd0*/  IMAD.SHL.U32 R5, R150.reuse, 0x10, RZ ;  /* 0x0000001096057824 */ /* 0x042fe200078e00ff */
[----:B------:R-:W-:Y:S01]  /*2fe0*/  SHF.R.U32.HI R164, RZ, 0x1, R150 ;  /* 0x00000001ffa47819 */ /* 0x000fe20000011696 */
[C---:B------:R-:W-:Y:S01]  /*2ff0*/  IMAD.SHL.U32 R126, R150.reuse, 0x20, RZ ;  /* 0x00000020967e7824 */ /* 0x040fe200078e00ff */
[C---:B------:R-:W-:Y:S01]  /*3000*/  LOP3.LUT P0, R22, R150.reuse, 0x4, RZ, 0xc0, !PT ;  /* 0x0000000496167812 */ /* 0x040fe2000780c0ff */
[----:B------:R-:W-:Y:S01]  /*3010*/  IMAD.SHL.U32 R151, R150, 0x4, RZ ;  /* 0x0000000496977824 */ /* 0x000fe200078e00ff */
[----:B------:R-:W-:Y:S01]  /*3020*/  LOP3.LUT R83, R164, 0x8, RZ, 0xc0, !PT ;  /* 0x00000008a4537812 */ /* 0x000fe200078ec0ff */
[----:B------:R-:W-:Y:S01]  /*3030*/  IMAD.MOV.U32 R55, RZ, RZ, 0x20 ;  /* 0x00000020ff377424 */ /* 0x000fe200078e00ff */
[C---:B------:R-:W-:Y:S01]  /*3040*/  LOP3.LUT R165, R5.reuse, 0x3e00, RZ, 0xc0, !PT ;  /* 0x00003e0005a57812 */ /* 0x040fe200078ec0ff */
[----:B------:R-:W-:Y:S01]  /*3050*/  IMAD.SHL.U32 R46, R150, 0x2, RZ ;  /* 0x00000002962e7824 */ /* 0x000fe200078e00ff */
[----:B------:R-:W-:Y:S01]  /*3060*/  LOP3.LUT R5, R5, 0x100, RZ, 0xc0, !PT ;  /* 0x0000010005057812 */ /* 0x000fe200078ec0ff */
[----:B------:R-:W-:Y:S01]  /*3070*/  VIADD R74, R51, 0xffffffff ;  /* 0xffffffff334a7836 */ /* 0x000fe20000000000 */
[----:B------:R-:W-:Y:S01]  /*3080*/  LOP3.LUT R6, R151, 0x18, RZ, 0xc0, !PT ;  /* 0x0000001897067812 */ /* 0x000fe200078ec0ff */
[----:B------:R-:W0:Y:S01]  /*3090*/  LDGDEPBAR ;  /* 0x00000000000079af */ /* 0x000e220000000000 */
[--C-:B------:R-:W-:Y:S01]  /*30a0*/  LOP3.LUT R83, R83, 0xc0, R126.reuse, 0xf8, !PT ;  /* 0x000000c053537812 */ /* 0x100fe200078ef87e */
[----:B------:R-:W-:Y:S01]  /*30b0*/  IMAD.SHL.U32 R69, R74, 0x100, RZ ;  /* 0x000001004a457824 */ /* 0x000fe200078e00ff */
[----:B------:R-:W-:Y:S01]  /*30c0*/  LOP3.LUT R7, R165, 0x20, R126, 0xf8, !PT ;  /* 0x00000020a5077812 */ /* 0x000fe200078ef87e */
[----:B------:R-:W-:Y:S01]  /*30d0*/  BSSY.RECONVERGENT B1, `(.L_x_4239) ;  /* 0x000066d000017945 */ /* 0x000fe20003800200 */
[----:B------:R-:W-:-:S02]  /*30e0*/  LOP3.LUT R4, R126, 0xc0, RZ, 0xc0, !PT ;  /* 0x000000c07e047812 */ /* 0x000fc400078ec0ff */
[--C-:B------:R-:W-:Y:S02]  /*30f0*/  LOP3.LUT R5, R5, 0x20, R126.reuse, 0xf8, !PT ;  /* 0x0000002005057812 */ /* 0x100fe400078ef87e */
[----:B------:R-:W-:Y:S02]  /*3100*/  LOP3.LUT R83, R83, R6, RZ, 0x3c, !PT ;  /* 0x0000000653537212 */ /* 0x000fe400078e3cff */
[----:B------:R-:W-:Y:S02]  /*3110*/  LOP3.LUT R7, R7, 0x100, R126, 0xf8, !PT ;  /* 0x0000010007077812 */ /* 0x000fe400078ef87e */
[----:B------:R-:W-:Y:S02]  /*3120*/  LOP3.LUT R4, R4, 0x8, R150, 0xf8, !PT ;  /* 0x0000000804047812 */ /* 0x000fe400078ef896 */
[----:B------:R-:W-:Y:S02]  /*3130*/  LOP3.LUT R7, R7, R83, RZ, 0xfc, !PT ;  /* 0x0000005307077212 */ /* 0x000fe400078efcff */
[----:B------:R-:W-:-:S02]  /*3140*/  LOP3.LUT R4, R5, R4, R6, 0xf6, !PT ;  /* 0x0000000405047212 */ /* 0x000fc400078ef606 */
[----:B------:R-:W-:Y:S01]  /*3150*/  SEL R55, R55, 0xffffffe0, !P0 ;  /* 0xffffffe037377807 */ /* 0x000fe20004000000 */
[--C-:B------:R-:W-:Y:S01]  /*3160*/  IMAD R23, R7, 0x2, R166.reuse ;  /* 0x0000000207177824 */ /* 0x100fe200078e02a6 */
[----:B------:R-:W-:Y:S01]  /*3170*/  IADD3 R17, PT, PT, R176, -R196, -R17 ;  /* 0x800000c4b0117210 */ /* 0x000fe20007ffe811 */
[----:B------:R-:W-:Y:S01]  /*3180*/  IMAD R45, R4, 0x2, R166 ;  /* 0x00000002042d7824 */ /* 0x000fe200078e02a6 */
[----:B------:R-:W-:Y:S01]  /*3190*/  IADD3 R16, PT, PT, R16, R176, -R196 ;  /* 0x000000b010107210 */ /* 0x000fe20007ffe8c4 */
[----:B------:R-:W-:Y:S01]  /*31a0*/  IMAD.IADD R21, R23, 0x1, R55 ;  /* 0x0000000117157824 */ /* 0x000fe200078e0237 */
[----:B------:R-:W-:Y:S01]  /*31b0*/  LDSM.16.M88.4 R8, [R23] ;  /* 0x000000001708783b */ /* 0x000fe20000000200 */
[----:B------:R-:W-:Y:S01]  /*31c0*/  IMAD.IADD R44, R55, 0x1, R45 ;  /* 0x00000001372c7824 */ /* 0x000fe200078e022d */
[----:B------:R-:W-:Y:S02]  /*31d0*/  LOP3.LUT R46, R46, 0x6, RZ, 0xc0, !PT ;  /* 0x000000062e2e7812 */ /* 0x000fe400078ec0ff */
[----:B------:R-:W1:Y:S02]  /*31e0*/  LDSM.16.M88.4 R28, [R45+0x1000] ;  /* 0x001000002d1c783b */ /* 0x000e640000000200 */
[----:B------:R-:W-:-:S02]  /*31f0*/  LOP3.LUT R73, R69, R46, RZ, 0xfc, !PT ;  /* 0x0000002e45497212 */ /* 0x000fc400078efcff */
[----:B------:R-:W3:Y:S03]  /*3200*/  LDSM.16.M88.4 R40, [R45+0x4c00] ;  /* 0x004c00002d28783b */ /* 0x000ee60000000200 */
[C---:B------:R-:W-:Y:S01]  /*3210*/  IMAD.IADD R76, R73.reuse, 0x1, R196 ;  /* 0x00000001494c7824 */ /* 0x040fe200078e02c4 */
[----:B------:R-:W-:Y:S01]  /*3220*/  LDSM.16.M88.4 R4, [R21] ;  /* 0x000000001504783b */ /* 0x000fe20000000200 */
[----:B------:R-:W-:-:S03]  /*3230*/  VIADD R18, R73, 0xf9 ;  /* 0x000000f949127836 */ /* 0x000fc60000000000 */
[----:B--2---:R-:W2:Y:S04]  /*3240*/  LDSM.16.M88.4 R12, [R44+0x1000] ;  /* 0x001000002c0c783b */ /* 0x004ea80000000200 */
[----:B------:R-:W4:Y:S04]  /*3250*/  LDSM.16.M88.4 R36, [R44+0x4c00] ;  /* 0x004c00002c24783b */ /* 0x000f280000000200 */
[----:B------:R-:W5:Y:S01]  /*3260*/  LDSM.16.M88.4 R24, [R45+0x1400] ;  /* 0x001400002d18783b */ /* 0x000f620000000200 */
[C---:B-1----:R-:W-:Y:S08]  /*3270*/  HMMA.16816.F32 R56, R8.reuse, R28, RZ ;  /* 0x0000001c0838723c */ /* 0x042ff000000018ff */
[C---:B---3--:R-:W-:Y:S08]  /*3280*/  HMMA.16816.F32 R32, R8.reuse, R42, RZ ;  /* 0x0000002a0820723c */ /* 0x048ff000000018ff */
[----:B------:R-:W-:Y:S08]  /*3290*/  HMMA.16816.F32 R28, R8, R30, RZ ;  /* 0x0000001e081c723c */ /* 0x000ff000000018ff */
[----:B--2---:R-:W-:Y:S01]  /*32a0*/  HMMA.16816.F32 R56, R4, R12, R56 ;  /* 0x0000000c0438723c */ /* 0x004fe20000001838 */
[----:B------:R-:W-:-:S04]  /*32b0*/  LOP3.LUT R12, R164, 0x1f0, RZ, 0xc0, !PT ;  /* 0x000001f0a40c7812 */ /* 0x000fc800078ec0ff */
[----:B------:R-:W-:Y:S01]  /*32c0*/  LOP3.LUT R178, R12, 0x7, R178, 0xf8, !PT ;  /* 0x000000070cb27812 */ /* 0x000fe200078ef8b2 */
[----:B------:R-:W-:Y:S02]  /*32d0*/  IMAD R12, R189, 0x40, R176 ;  /* 0x00000040bd0c7824 */ /* 0x000fe400078e02b0 */
[C---:B----4-:R-:W-:Y:S01]  /*32e0*/  HMMA.16816.F32 R32, R4.reuse, R38, R32 ;  /* 0x000000260420723c */ /* 0x050fe20000001820 */
[----:B------:R-:W-:Y:S02]  /*32f0*/  VIADD R39, R73, 0x8 ;  /* 0x0000000849277836 */ /* 0x000fe40000000000 */
[----:B------:R-:W-:Y:S02]  /*3300*/  IMAD R13, R189, 0x40, R178 ;  /* 0x00000040bd0d7824 */ /* 0x000fe400078e02b2 */
[----:B------:R-:W-:Y:S02]  /*3310*/  IMAD.IADD R178, R178, 0x1, R12 ;  /* 0x00000001b2b27824 */ /* 0x000fe400078e020c */
[C---:B------:R-:W-:Y:S01]  /*3320*/  IMAD.IADD R47, R13.reuse, 0x1, R17 ;  /* 0x000000010d2f7824 */ /* 0x040fe200078e0211 */
[----:B------:R-:W-:Y:S01]  /*3330*/  HMMA.16816.F32 R28, R4, R14, R28 ;  /* 0x0000000e041c723c */ /* 0x000fe2000000181c */
[----:B------:R-:W-:Y:S01]  /*3340*/  IMAD.IADD R16, R13, 0x1, R16 ;  /* 0x000000010d107824 */ /* 0x000fe200078e0210 */
[C---:B------:R-:W-:Y:S01]  /*3350*/  IADD3 R17, PT, PT, R178.reuse, -0xf9, -R76 ;  /* 0xffffff07b2117810 */ /* 0x040fe20007ffe84c */
[----:B------:R-:W-:Y:S01]  /*3360*/  VIADD R75, R178, 0x8 ;  /* 0x00000008b24b7836 */ /* 0x000fe20000000000 */
[C---:B------:R-:W-:Y:S01]  /*3370*/  ISETP.GT.AND P0, PT, R47.reuse, R18, PT ;  /* 0x000000122f00720c */ /* 0x040fe20003f04270 */
[----:B------:R-:W-:Y:S01]  /*3380*/  VIADD R72, R47, 0x8 ;  /* 0x000000082f487836 */ /* 0x000fe20000000000 */
[C---:B------:R-:W-:Y:S01]  /*3390*/  VIADDMNMX R179, R16.reuse, 0x1, R176, PT ;  /* 0x0000000110b37846 */ /* 0x040fe200038001b0 */
[----:B------:R-:W-:Y:S01]  /*33a0*/  IMAD.IADD R19, R75, 0x1, -R76 ;  /* 0x000000014b137824 */ /* 0x000fe200078e0a4c */
[----:B------:R-:W-:-:S02]  /*33b0*/  VIADDMNMX R176, R16, 0x9, R176, PT ;  /* 0x0000000910b07846 */ /* 0x000fc400038001b0 */
[----:B------:R-:W-:Y:S02]  /*33c0*/  IABS R17, R17 ;  /* 0x0000001100117213 */ /* 0x000fe40000000000 */
[----:B------:R-:W-:Y:S02]  /*33d0*/  IABS R16, R19 ;  /* 0x0000001300107213 */ /* 0x000fe40000000000 */
[----:B------:R-:W-:Y:S02]  /*33e0*/  I2FP.F32.S32 R17, R17 ;  /* 0x0000001100117245 */ /* 0x000fe40000201400 */
[----:B------:R-:W-:Y:S02]  /*33f0*/  I2FP.F32.S32 R16, R16 ;  /* 0x0000001000107245 */ /* 0x000fe40000201400 */
[----:B------:R-:W-:Y:S02]  /*3400*/  ISETP.GE.AND P3, PT, R18, R179, PT ;  /* 0x000000b31200720c */ /* 0x000fe40003f66270 */
[----:B------:R-:W-:-:S02]  /*3410*/  ISETP.GT.AND P2, PT, R72, R18, PT ;  /* 0x000000124800720c */ /* 0x000fc40003f44270 */
[----:B------:R-:W-:Y:S02]  /*3420*/  ISETP.GE.AND P1, PT, R18, R176, PT ;  /* 0x000000b01200720c */ /* 0x000fe40003f26270 */
[--C-:B------:R-:W-:Y:S02]  /*3430*/  IADD3 R18, PT, PT, R75, -0xf9, -R76.reuse ;  /* 0xffffff074b127810 */ /* 0x100fe40007ffe84c */
[----:B------:R-:W-:Y:S02]  /*3440*/  IADD3 R42, PT, PT, R178, -0x1, -R76 ;  /* 0xffffffffb22a7810 */ /* 0x000fe40007ffe84c */
[----:B------:R-:W-:Y:S02]  /*3450*/  ISETP.GT.AND P5, PT, R72, R73, PT ;  /* 0x000000494800720c */ /* 0x000fe40003fa4270 */
[----:B------:R-:W-:Y:S02]  /*3460*/  IABS R18, R18 ;  /* 0x0000001200127213 */ /* 0x000fe40000000000 */
[----:B------:R-:W-:-:S02]  /*3470*/  IABS R42, R42 ;  /* 0x0000002a002a7213 */ /* 0x000fc40000000000 */
[--C-:B------:R-:W-:Y:S02]  /*3480*/  IADD3 R64, PT, PT, R75, -0x18, -R76.reuse ;  /* 0xffffffe84b407810 */ /* 0x100fe40007ffe84c */
[----:B------:R-:W-:Y:S02]  /*3490*/  I2FP.F32.S32 R42, R42 ;  /* 0x0000002a002a7245 */ /* 0x000fe40000201400 */
[----:B------:R-:W-:Y:S02]  /*34a0*/  IABS R64, R64 ;  /* 0x0000004000407213 */ /* 0x000fe40000000000 */
[----:B------:R-:W-:Y:S02]  /*34b0*/  IADD3 R50, PT, PT, R178, -0x21, -R76 ;  /* 0xffffffdfb2327810 */ /* 0x000fe40007ffe84c */
[----:B------:R-:W-:Y:S02]  /*34c0*/  I2FP.F32.S32 R64, R64 ;  /* 0x0000004000407245 */ /* 0x000fe40000201400 */
[----:B------:R-:W-:-:S02]  /*34d0*/  IABS R50, R50 ;  /* 0x0000003200327213 */ /* 0x000fc40000000000 */
[--C-:B------:R-:W-:Y:S02]  /*34e0*/  IADD3 R49, PT, PT, R178, -0x28, -R76.reuse ;  /* 0xffffffd8b2317810 */ /* 0x100fe40007ffe84c */
[----:B------:R-:W-:Y:S02]  /*34f0*/  I2FP.F32.S32 R50, R50 ;  /* 0x0000003200327245 */ /* 0x000fe40000201400 */
[C-C-:B------:R-:W-:Y:S02]  /*3500*/  IADD3 R60, PT, PT, R75.reuse, -0x28, -R76.reuse ;  /* 0xffffffd84b3c7810 */ /* 0x140fe40007ffe84c */
[----:B------:R-:W-:Y:S02]  /*3510*/  IADD3 R85, PT, PT, R75, -0x48, -R76 ;  /* 0xffffffb84b557810 */ /* 0x000fe40007ffe84c */
[----:B------:R-:W-:Y:S02]  /*3520*/  IABS R60, R60 ;  /* 0x0000003c003c7213 */ /* 0x000fe40000000000 */
[----:B------:R-:W-:-:S02]  /*3530*/  IABS R85, R85 ;  /* 0x0000005500557213 */ /* 0x000fc40000000000 */
[----:B------:R-:W-:Y:S02]  /*3540*/  I2FP.F32.S32 R60, R60 ;  /* 0x0000003c003c7245 */ /* 0x000fe40000201400 */
        /* <DEDUP_REMOVED lines=25> */
[----:B------:R-:W-:Y:S02]  /*36e0*/  IADD3 R78, PT, PT, R178, -0xd9, -R76 ;  /* 0xffffff27b24e7810 */ /* 0x000fe40007ffe84c */
[----:B------:R-:W-:Y:S02]  /*36f0*/  VIMNMX R180, PT, PT, RZ, R47, !PT ;  /* 0x0000002fffb47248 */ /* 0x000fe40007fe0100 */
[----:B------:R-:W-:Y:S02]  /*3700*/  IABS R78, R78 ;  /* 0x0000004e004e7213 */ /* 0x000fe40000000000 */
[----:B------:R-:W-:-:S02]  /*3710*/  VIMNMX R177, PT, PT, RZ, R72, !PT ;  /* 0x00000048ffb17248 */ /* 0x000fc40007fe0100 */
[----:B------:R-:W-:Y:S01]  /*3720*/  I2FP.F32.S32 R78, R78 ;  /* 0x0000004e004e7245 */ /* 0x000fe20000201400 */
[-C--:B-----5:R-:W-:Y:S01]  /*3730*/  FMUL.FTZ R12, R58, R48.reuse ;  /* 0x000000303a0c7220 */ /* 0x0a0fe20000410000 */
        /* <DEDUP_REMOVED lines=8> */
[----:B------:R-:W-:-:S05]  /*37c0*/  FMUL.FTZ R56, R56, R48 ;  /* 0x0000003038387220 */ /* 0x000fca0000410000 */
[----:B------:R-:W2:Y:S08]  /*37d0*/  MUFU.TANH R13, R13 ;  /* 0x0000000d000d7308 */ /* 0x000eb00000002400 */
[----:B------:R2:W3:Y:S01]  /*37e0*/  MUFU.TANH R33, R35 ;  /* 0x0000002300217308 */ /* 0x0004e20000002400 */
[----:B-1----:R-:W-:-:S05]  /*37f0*/  FFMA.FTZ R16, -R191, R16, R12 ;  /* 0x00000010bf107223 */ /* 0x002fca000001010c */
[----:B------:R-:W-:Y:S02]  /*3800*/  FSEL R71, R16, -INF , !P5 ;  /* 0xff80000010477808 */ /* 0x000fe40006800000 */
[----:B------:R-:W1:Y:S01]  /*3810*/  MUFU.TANH R20, R20 ;  /* 0x0000001400147308 */ /* 0x000e620000002400 */
[----:B------:R-:W-:-:S07]  /*3820*/  I2FP.F32.S32 R16, R18 ;  /* 0x0000001200107245 */ /* 0x000fce0000201400 */
[----:B------:R-:W-:Y:S01]  /*3830*/  MUFU.TANH R68, R30 ;  /* 0x0000001e00447308 */ /* 0x000fe20000002400 */
[----:B--2---:R-:W-:Y:S01]  /*3840*/  FFMA.FTZ R35, -R191, R17, R13 ;  /* 0x00000011bf237223 */ /* 0x004fe2000001010d */
[----:B------:R-:W-:Y:S01]  /*3850*/  VIADD R17, R73, 0x1 ;  /* 0x0000000149117836 */ /* 0x000fe20000000000 */
[----:B------:R-:W2:Y:S01]  /*3860*/  LDSM.16.M88.4 R12, [R44+0x1400] ;  /* 0x001400002c0c783b */ /* 0x000ea20000000200 */
[----:B---3--:R-:W-:Y:S02]  /*3870*/  FFMA.FTZ R33, -R191, R16, R33 ;  /* 0x00000010bf217223 */ /* 0x008fe40000010121 */
[----:B------:R-:W-:Y:S02]  /*3880*/  FSEL R35, R35, -INF , !P0 ;  /* 0xff80000023237808 */ /* 0x000fe40004000000 */
[----:B------:R-:W-:Y:S01]  /*3890*/  ISETP.GT.AND P4, PT, R47, R17, PT ;  /* 0x000000112f00720c */ /* 0x000fe20003f84270 */
[----:B-1----:R-:W-:Y:S01]  /*38a0*/  FFMA.FTZ R42, -R191, R42, R20 ;  /* 0x0000002abf2a7223 */ /* 0x002fe20000010114 */
[----:B------:R-:W-:Y:S01]  /*38b0*/  FSEL R35, R35, -INF , !P3 ;  /* 0xff80000023237808 */ /* 0x000fe20005800000 */
[----:B------:R-:W-:Y:S01]  /*38c0*/  IMAD.IADD R20, R178, 0x1, -R76 ;  /* 0x00000001b2147824 */ /* 0x000fe200078e0a4c */
[C---:B------:R-:W-:Y:S01]  /*38d0*/  ISETP.GE.AND P5, PT, R17.reuse, R179, PT ;  /* 0x000000b31100720c */ /* 0x040fe20003fa6270 */
[----:B------:R-:W-:Y:S01]  /*38e0*/  MUFU.TANH R34, R34 ;  /* 0x0000002200227308 */ /* 0x000fe20000002400 */
[----:B------:R-:W-:Y:S01]  /*38f0*/  ISETP.GE.AND P0, PT, R17, R176, PT ;  /* 0x000000b01100720c */ /* 0x000fe20003f06270 */
[----:B------:R-:W-:Y:S01]  /*3900*/  VIADD R38, R20, 0xfffffff8 ;  /* 0xfffffff814267836 */ /* 0x000fe20000000000 */
[----:B------:R-:W-:-:S02]  /*3910*/  ISETP.GT.AND P3, PT, R72, R17, PT ;  /* 0x000000114800720c */ /* 0x000fc40003f64270 */
[----:B------:R-:W-:Y:S01]  /*3920*/  HMMA.16816.F32 R16, R8, R24, RZ ;  /* 0x000000180810723c */ /* 0x000fe200000018ff */
[----:B------:R-:W-:Y:S01]  /*3930*/  FMUL.FTZ R24, R59, R48 ;  /* 0x000000303b187220 */ /* 0x000fe20000410000 */
[----:B------:R-:W-:Y:S01]  /*3940*/  IABS R28, R38 ;  /* 0x00000026001c7213 */ /* 0x000fe20000000000 */
[----:B------:R-:W-:Y:S01]  /*3950*/  MUFU.TANH R32, R32 ;  /* 0x0000002000207308 */ /* 0x000fe20000002400 */
[----:B------:R-:W-:Y:S02]  /*3960*/  IADD3 R25, PT, PT, R75, -0x1, -R76 ;  /* 0xffffffff4b197810 */ /* 0x000fe40007ffe84c */
[----:B------:R-:W-:Y:S02]  /*3970*/  I2FP.F32.S32 R28, R28 ;  /* 0x0000001c001c7245 */ /* 0x000fe40000201400 */
[----:B------:R-:W-:Y:S02]  /*3980*/  IABS R25, R25 ;  /* 0x0000001900197213 */ /* 0x000fe40000000000 */
[----:B------:R-:W-:Y:S01]  /*3990*/  FSEL R33, R33, -INF , !P2 ;  /* 0xff80000021217808 */ /* 0x000fe20005000000 */
[----:B------:R-:W1:Y:S01]  /*39a0*/  MUFU.TANH R38, R43 ;  /* 0x0000002b00267308 */ /* 0x000e620000002400 */
[----:B------:R-:W-:-:S02]  /*39b0*/  ISETP.GT.AND P2, PT, R47, R39, PT ;  /* 0x000000272f00720c */ /* 0x000fc40003f44270 */
[----:B------:R-:W-:Y:S02]  /*39c0*/  FSEL R42, R42, -INF , !P4 ;  /* 0xff8000002a2a7808 */ /* 0x000fe40006000000 */
[----:B------:R-:W-:Y:S02]  /*39d0*/  IABS R20, R20 ;  /* 0x0000001400147213 */ /* 0x000fe40000000000 */
[----:B------:R-:W-:Y:S01]  /*39e0*/  ISETP.GE.AND P4, PT, R39, R179, PT ;  /* 0x000000b32700720c */ /* 0x000fe20003f86270 */
[----:B------:R-:W3:Y:S01]  /*39f0*/  MUFU.TANH R24, R24 ;  /* 0x0000001800187308 */ /* 0x000ee20000002400 */
[----:B------:R-:W-:Y:S02]  /*3a00*/  I2FP.F32.S32 R77, R20 ;  /* 0x00000014004d7245 */ /* 0x000fe40000201400 */
[----:B------:R-:W-:Y:S02]  /*3a10*/  IADD3 R20, PT, PT, R178, -0x10, -R76 ;  /* 0xfffffff0b2147810 */ /* 0x000fe40007ffe84c */
[----:B------:R-:W-:Y:S01]  /*3a20*/  FSEL R33, R33, -INF , !P1 ;  /* 0xff80000021217808 */ /* 0x000fe20004800000 */
[----:B--2---:R-:W-:Y:S01]  /*3a30*/  HMMA.16816.F32 R16, R4, R12, R16 ;  /* 0x0000000c0410723c */ /* 0x004fe20000001810 */
[----:B------:R-:W-:Y:S01]  /*3a40*/  FMUL.FTZ R13, R29, R48 ;  /* 0x000000301d0d7220 */ /* 0x000fe20000410000 */
[----:B------:R-:W-:-:S02]  /*3a50*/  IMAD.MOV.U32 R12, RZ, RZ, R25 ;  /* 0x000000ffff0c7224 */ /* 0x000fc400078e0019 */
[C---:B-1----:R-:W-:Y:S01]  /*3a60*/  FFMA.FTZ R28, -R191.reuse, R28, R38 ;  /* 0x0000001cbf1c7223 */ /* 0x042fe20000010126 */
[----:B------:R-:W-:Y:S01]  /*3a70*/  IADD3 R25, PT, PT, R178, -0x9, -R76 ;  /* 0xfffffff7b2197810 */ /* 0x000fe20007ffe84c */
[----:B------:R-:W-:Y:S01]  /*3a80*/  FFMA.FTZ R68, -R191, R77, R68 ;  /* 0x0000004dbf447223 */ /* 0x000fe20000010144 */
[----:B------:R-:W-:Y:S01]  /*3a90*/  FSEL R130, R42, -INF , !P5 ;  /* 0xff8000002a827808 */ /* 0x000fe20006800000 */
[----:B------:R-:W1:Y:S01]  /*3aa0*/  MUFU.TANH R13, R13 ;  /* 0x0000000d000d7308 */ /* 0x000e620000002400 */
[----:B------:R-:W-:Y:S01]  /*3ab0*/  I2FP.F32.S32 R29, R12 ;  /* 0x0000000c001d7245 */ /* 0x000fe20000201400 */
[----:B------:R-:W-:Y:S01]  /*3ac0*/  FMUL.FTZ R12, R31, R48 ;  /* 0x000000301f0c7220 */ /* 0x000fe20000410000 */
[----:B------:R-:W-:Y:S01]  /*3ad0*/  FSEL R28, R28, -INF , !P2 ;  /* 0xff8000001c1c7808 */ /* 0x000fe20005000000 */
[----:B------:R-:W-:Y:S01]  /*3ae0*/  VIADD R38, R73, 0x10 ;  /* 0x0000001049267836 */ /* 0x000fe20000000000 */
[----:B------:R-:W-:Y:S01]  /*3af0*/  ISETP.GE.AND P1, PT, R39, R176, PT ;  /* 0x000000b02700720c */ /* 0x000fe20003f26270 */
[----:B---3--:R-:W-:Y:S01]  /*3b00*/  FFMA.FTZ R24, -R191, R29, R24 ;  /* 0x0000001dbf187223 */ /* 0x008fe20000010118 */
[----:B------:R-:W-:Y:S01]  /*3b10*/  IABS R29, R25 ;  /* 0x00000019001d7213 */ /* 0x000fe20000000000 */
[----:B------:R-:W-:Y:S01]  /*3b20*/  VIADD R25, R73, 0x9 ;  /* 0x0000000949197836 */ /* 0x000fe20000000000 */
[----:B------:R-:W-:Y:S01]  /*3b30*/  FSEL R127, R28, -INF , !P4 ;  /* 0xff8000001c7f7808 */ /* 0x000fe20006000000 */
[----:B------:R-:W2:Y:S01]  /*3b40*/  MUFU.TANH R12, R12 ;  /* 0x0000000c000c7308 */ /* 0x000ea20000002400 */
[----:B------:R-:W-:Y:S01]  /*3b50*/  FSEL R24, R24, -INF , !P3 ;  /* 0xff80000018187808 */ /* 0x000fe20005800000 */
[-C--:B------:R-:W-:Y:S01]  /*3b60*/  FMUL.FTZ R28, R16, R48.reuse ;  /* 0x00000030101c7220 */ /* 0x080fe20000410000 */
[----:B------:R-:W-:Y:S01]  /*3b70*/  I2FP.F32.S32 R29, R29 ;  /* 0x0000001d001d7245 */ /* 0x000fe20000201400 */
[-C--:B------:R-:W-:Y:S01]  /*3b80*/  FMUL.FTZ R18, R18, R48.reuse ;  /* 0x0000003012127220 */ /* 0x080fe20000410000 */
[----:B------:R-:W-:Y:S01]  /*3b90*/  FSEL R70, R24, -INF , !P0 ;  /* 0xff80000018467808 */ /* 0x000fe20004000000 */
[----:B------:R-:W-:Y:S01]  /*3ba0*/  FMUL.FTZ R43, R17, R48 ;  /* 0x00000030112b7220 */ /* 0x000fe20000410000 */
[----:B------:R-:W-:Y:S01]  /*3bb0*/  ISETP.GT.AND P3, PT, R47, R25, PT ;  /* 0x000000192f00720c */ /* 0x000fe20003f64270 */
[----:B-1----:R-:W-:Y:S01]  /*3bc0*/  FFMA.FTZ R13, -R191, R29, R13 ;  /* 0x0000001dbf0d7223 */ /* 0x002fe2000001010d */
[C---:B------:R-:W-:Y:S01]  /*3bd0*/  ISETP.GE.AND P2, PT, R25.reuse, R179, PT ;  /* 0x000000b31900720c */ /* 0x040fe20003f46270 */
[----:B------:R-:W-:Y:S01]  /*3be0*/  MUFU.TANH R18, R18 ;  /* 0x0000001200127308 */ /* 0x000fe20000002400 */
[----:B------:R-:W-:-:S02]  /*3bf0*/  ISETP.GE.AND P0, PT, R25, R176, PT ;  /* 0x000000b01900720c */ /* 0x000fc40003f06270 */
[C---:B------:R-:W-:Y:S02]  /*3c00*/  ISETP.GT.AND P4, PT, R72.reuse, R25, PT ;  /* 0x000000194800720c */ /* 0x040fe40003f84270 */
[----:B------:R-:W-:Y:S01]  /*3c10*/  IABS R16, R20 ;  /* 0x0000001400107213 */ /* 0x000fe20000000000 */
[----:B------:R-:W-:Y:S01]  /*3c20*/  HMMA.16816.F32 R24, R8, R26, RZ ;  /* 0x0000001a0818723c */ /* 0x000fe200000018ff */
[----:B------:R-:W-:Y:S01]  /*3c30*/  ISETP.GT.AND P5, PT, R72, R39, PT ;  /* 0x000000274800720c */ /* 0x000fe20003fa4270 */
[----:B------:R1:W3:Y:S01]  /*3c40*/  MUFU.TANH R20, R28 ;  /* 0x0000001c00147308 */ /* 0x0002e20000002400 */
[----:B------:R-:W-:Y:S02]  /*3c50*/  IADD3 R39, PT, PT, R75, -0x9, -R76 ;  /* 0xfffffff74b277810 */ /* 0x000fe40007ffe84c */
[----:B------:R-:W-:Y:S02]  /*3c60*/  FSEL R122, R13, -INF , !P3 ;  /* 0xff8000000d7a7808 */ /* 0x000fe40005800000 */
[----:B------:R-:W-:-:S02]  /*3c70*/  IABS R39, R39 ;  /* 0x0000002700277213 */ /* 0x000fc40000000000 */
[----:B------:R-:W-:Y:S01]  /*3c80*/  FSEL R68, R68, -INF , !P5 ;  /* 0xff80000044447808 */ /* 0x000fe20006800000 */
[----:B------:R-:W-:Y:S01]  /*3c90*/  MUFU.TANH R56, R56 ;  /* 0x0000003800387308 */ /* 0x000fe20000002400 */
[----:B------:R-:W-:Y:S02]  /*3ca0*/  I2FP.F32.S32 R13, R39 ;  /* 0x00000027000d7245 */ /* 0x000fe40000201400 */
[----:B------:R-:W-:Y:S02]  /*3cb0*/  FSEL R68, R68, -INF , !P1 ;  /* 0xff80000044447808 */ /* 0x000fe40004800000 */
[----:B------:R-:W-:Y:S01]  /*3cc0*/  FSEL R122, R122, -INF , !P2 ;  /* 0xff8000007a7a7808 */ /* 0x000fe20005000000 */
[----:B--2---:R-:W-:Y:S01]  /*3cd0*/  FFMA.FTZ R39, -R191, R13, R12 ;  /* 0x0000000dbf277223 */ /* 0x004fe2000001010c */
[----:B------:R-:W-:Y:S01]  /*3ce0*/  ISETP.GT.AND P5, PT, R47, R38, PT ;  /* 0x000000262f00720c */ /* 0x000fe20003fa4270 */
[----:B-1----:R-:W1:Y:S01]  /*3cf0*/  LDSM.16.M88.4 R28, [R45+0x1800] ;  /* 0x001800002d1c783b */ /* 0x002e620000000200 */
[C---:B------:R-:W-:Y:S01]  /*3d00*/  ISETP.GE.AND P1, PT, R38.reuse, R179, PT ;  /* 0x000000b32600720c */ /* 0x040fe20003f26270 */
[----:B------:R-:W-:Y:S01]  /*3d10*/  HMMA.16816.F32 R24, R4, R14, R24 ;  /* 0x0000000e0418723c */ /* 0x000fe20000001818 */
[----:B------:R-:W-:Y:S01]  /*3d20*/  ISETP.GE.AND P3, PT, R38, R176, PT ;  /* 0x000000b02600720c */ /* 0x000fe20003f66270 */
[----:B------:R-:W2:Y:S01]  /*3d30*/  LDSM.16.M88.4 R12, [R44+0x1800] ;  /* 0x001800002c0c783b */ /* 0x000ea20000000200 */
[----:B------:R-:W-:-:S02]  /*3d40*/  ISETP.GT.AND P2, PT, R72, R38, PT ;  /* 0x000000264800720c */ /* 0x000fc40003f44270 */
[----:B------:R-:W-:Y:S02]  /*3d50*/  IADD3 R38, PT, PT, R75, -0x10, -R76 ;  /* 0xfffffff04b267810 */ /* 0x000fe40007ffe84c */
[----:B------:R-:W-:Y:S02]  /*3d60*/  I2FP.F32.S32 R16, R16 ;  /* 0x0000001000107245 */ /* 0x000fe40000201400 */
[----:B------:R-:W-:Y:S02]  /*3d70*/  IABS R17, R38 ;  /* 0x0000002600117213 */ /* 0x000fe40000000000 */
[----:B------:R-:W-:Y:S01]  /*3d80*/  FSEL R67, R39, -INF , !P4 ;  /* 0xff80000027437808 */ /* 0x000fe20006000000 */
[----:B---3--:R-:W-:Y:S01]  /*3d90*/  FFMA.FTZ R20, -R191, R16, R20 ;  /* 0x00000010bf147223 */ /* 0x008fe20000010114 */
[----:B------:R-:W-:Y:S01]  /*3da0*/  VIADD R16, R73, 0x11 ;  /* 0x0000001149107836 */ /* 0x000fe20000000000 */
[----:B------:R3:W-:Y:S01]  /*3db0*/  MUFU.TANH R38, R43 ;  /* 0x0000002b00267308 */ /* 0x0007e20000002400 */
[----:B------:R-:W-:Y:S01]  /*3dc0*/  IMAD.MOV.U32 R39, RZ, RZ, R17 ;  /* 0x000000ffff277224 */ /* 0x000fe200078e0011 */
[----:B------:R-:W-:-:S02]  /*3dd0*/  FSEL R67, R67, -INF , !P0 ;  /* 0xff80000043437808 */ /* 0x000fc40004000000 */
[----:B------:R-:W-:Y:S01]  /*3de0*/  FSEL R20, R20, -INF , !P5 ;  /* 0xff80000014147808 */ /* 0x000fe20006800000 */
[-C--:B------:R-:W-:Y:S01]  /*3df0*/  FMUL.FTZ R25, R25, R48.reuse ;  /* 0x0000003019197220 */ /* 0x080fe20000410000 */
[----:B------:R-:W-:Y:S01]  /*3e00*/  I2FP.F32.S32 R39, R39 ;  /* 0x0000002700277245 */ /* 0x000fe20000201400 */
[-C--:B------:R-:W-:Y:S01]  /*3e10*/  FMUL.FTZ R26, R26, R48.reuse ;  /* 0x000000301a1a7220 */ /* 0x080fe20000410000 */
[----:B------:R-:W-:Y:S01]  /*3e20*/  FSEL R121, R20, -INF , !P1 ;  /* 0xff80000014797808 */ /* 0x000fe20004800000 */
[----:B------:R-:W-:Y:S01]  /*3e30*/  FMUL.FTZ R20, R19, R48 ;  /* 0x0000003013147220 */ /* 0x000fe20000410000 */
[----:B------:R-:W-:Y:S01]  /*3e40*/  ISETP.GT.AND P4, PT, R47, R16, PT ;  /* 0x000000102f00720c */ /* 0x000fe20003f84270 */
[----:B------:R-:W-:Y:S01]  /*3e50*/  FFMA.FTZ R39, -R191, R39, R18 ;  /* 0x00000027bf277223 */ /* 0x000fe20000010112 */
[C---:B------:R-:W-:Y:S01]  /*3e60*/  ISETP.GE.AND P5, PT, R16.reuse, R179, PT ;  /* 0x000000b31000720c */ /* 0x040fe20003fa6270 */
[----:B------:R-:W4:Y:S01]  /*3e70*/  MUFU.TANH R26, R26 ;  /* 0x0000001a001a7308 */ /* 0x000f220000002400 */
[----:B------:R-:W-:-:S02]  /*3e80*/  ISETP.GE.AND P0, PT, R16, R176, PT ;  /* 0x000000b01000720c */ /* 0x000fc40003f06270 */
[----:B------:R-:W-:Y:S02]  /*3e90*/  ISETP.GT.AND P1, PT, R72, R16, PT ;  /* 0x000000104800720c */ /* 0x000fe40003f24270 */
[C-C-:B---3--:R-:W-:Y:S02]  /*3ea0*/  IADD3 R43, PT, PT, R178.reuse, -0x18, -R76.reuse ;  /* 0xffffffe8b22b7810 */ /* 0x148fe40007ffe84c */
[--C-:B------:R-:W-:Y:S01]  /*3eb0*/  IADD3 R42, PT, PT, R178, -0x11, -R76.reuse ;  /* 0xffffffefb22a7810 */ /* 0x100fe20007ffe84c */
[----:B------:R-:W3:Y:S01]  /*3ec0*/  MUFU.TANH R20, R20 ;  /* 0x0000001400147308 */ /* 0x000ee20000002400 */
[----:B------:R-:W-:Y:S01]  /*3ed0*/  FSEL R39, R39, -INF , !P2 ;  /* 0xff80000027277808 */ /* 0x000fe20005000000 */
[----:B-1----:R-:W-:Y:S01]  /*3ee0*/  HMMA.16816.F32 R16, R8, R28, RZ ;  /* 0x0000001c0810723c */ /* 0x002fe200000018ff */
[----:B------:R-:W-:Y:S02]  /*3ef0*/  IADD3 R29, PT, PT, R75, -0x11, -R76 ;  /* 0xffffffef4b1d7810 */ /* 0x000fe40007ffe84c */
[----:B------:R-:W-:Y:S01]  /*3f00*/  IABS R28, R43 ;  /* 0x0000002b001c7213 */ /* 0x000fe20000000000 */
[----:B------:R-:W-:Y:S01]  /*3f10*/  FMUL.FTZ R43, R24, R48 ;  /* 0x00000030182b7220 */ /* 0x000fe20000410000 */
[----:B------:R-:W-:Y:S01]  /*3f20*/  IABS R24, R29 ;  /* 0x0000001d00187213 */ /* 0x000fe20000000000 */
[----:B----4-:R-:W-:Y:S01]  /*3f30*/  FFMA.FTZ R64, -R191, R64, R26 ;  /* 0x00000040bf407223 */ /* 0x010fe2000001011a */
[----:B------:R-:W-:Y:S01]  /*3f40*/  IABS R42, R42 ;  /* 0x0000002a002a7213 */ /* 0x000fe20000000000 */
[----:B------:R-:W1:Y:S01]  /*3f50*/  MUFU.TANH R29, R43 ;  /* 0x0000002b001d7308 */ /* 0x000e620000002400 */
[----:B------:R-:W-:-:S02]  /*3f60*/  I2FP.F32.S32 R24, R24 ;  /* 0x0000001800187245 */ /* 0x000fc40000201400 */
[----:B------:R-:W-:Y:S02]  /*3f70*/  I2FP.F32.S32 R42, R42 ;  /* 0x0000002a002a7245 */ /* 0x000fe40000201400 */
[----:B------:R-:W-:Y:S02]  /*3f80*/  I2FP.F32.S32 R28, R28 ;  /* 0x0000001c001c7245 */ /* 0x000fe40000201400 */
[----:B------:R-:W-:Y:S01]  /*3f90*/  FSEL R66, R39, -INF , !P3 ;  /* 0xff80000027427808 */ /* 0x000fe20005800000 */
[----:B------:R-:W-:Y:S01]  /*3fa0*/  FFMA.FTZ R42, -R191, R42, R38 ;  /* 0x0000002abf2a7223 */ /* 0x000fe20000010126 */
[----:B------:R-:W-:Y:S01]  /*3fb0*/  VIADD R38, R73, 0x18 ;  /* 0x0000001849267836 */ /* 0x000fe20000000000 */
[--C-:B------:R-:W-:Y:S02]  /*3fc0*/  IADD3 R39, PT, PT, R75, -0x19, -R76.reuse ;  /* 0xffffffe74b277810 */ /* 0x100fe40007ffe84c */
[----:B--2---:R-:W-:Y:S01]  /*3fd0*/  HMMA.16816.F32 R16, R4, R12, R16 ;  /* 0x0000000c0410723c */ /* 0x004fe20000001810 */
[----:B------:R-:W-:Y:S01]  /*3fe0*/  FMUL.FTZ R12, R27, R48 ;  /* 0x000000301b0c7220 */ /* 0x000fe20000410000 */
[----:B------:R-:W-:Y:S01]  /*3ff0*/  IADD3 R27, PT, PT, R178, -0x19, -R76 ;  /* 0xffffffe7b21b7810 */ /* 0x000fe20007ffe84c */
[C---:B---3--:R-:W-:Y:S01]  /*4000*/  FFMA.FTZ R13, -R191.reuse, R24, R20 ;  /* 0x00000018bf0d7223 */ /* 0x048fe20000010114 */
[----:B------:R-:W-:Y:S01]  /*4010*/  FSEL R42, R42, -INF , !P4 ;  /* 0xff8000002a2a7808 */ /* 0x000fe20006000000 */
[----:B------:R2:W3:Y:S01]  /*4020*/  MUFU.TANH R20, R25 ;  /* 0x0000001900147308 */ /* 0x0004e20000002400 */
[----:B-1----:R-:W-:Y:S01]  /*4030*/  FFMA.FTZ R28, -R191, R28, R29 ;  /* 0x0000001cbf1c7223 */ /* 0x002fe2000001011d */
[----:B------:R-:W-:Y:S01]  /*4040*/  ISETP.GT.AND P2, PT, R47, R38, PT ;  /* 0x000000262f00720c */ /* 0x000fe20003f44270 */
[----:B------:R-:W-:Y:S01]  /*4050*/  VIADD R24, R73, 0x19 ;  /* 0x0000001949187836 */ /* 0x000fe20000000000 */
[----:B------:R-:W-:-:S02]  /*4060*/  FSEL R65, R13, -INF , !P1 ;  /* 0xff8000000d417808 */ /* 0x000fc40004800000 */
[----:B------:R-:W-:Y:S02]  /*4070*/  FSEL R43, R42, -INF , !P5 ;  /* 0xff8000002a2b7808 */ /* 0x000fe40006800000 */
[----:B------:R-:W-:Y:S01]  /*4080*/  ISETP.GE.AND P4, PT, R38, R179, PT ;  /* 0x000000b32600720c */ /* 0x000fe20003f86270 */
[----:B------:R-:W-:Y:S01]  /*4090*/  MUFU.TANH R12, R12 ;  /* 0x0000000c000c7308 */ /* 0x000fe20000002400 */
[----:B------:R-:W-:Y:S02]  /*40a0*/  FSEL R42, R28, -INF , !P2 ;  /* 0xff8000001c2a7808 */ /* 0x000fe40005000000 */
[----:B------:R-:W-:Y:S01]  /*40b0*/  FSEL R65, R65, -INF , !P0 ;  /* 0xff80000041417808 */ /* 0x000fe20004000000 */
[----:B------:R-:W-:Y:S01]  /*40c0*/  HMMA.16816.F32 R28, R8, R30, RZ ;  /* 0x0000001e081c723c */ /* 0x000fe200000018ff */
[----:B------:R-:W-:Y:S01]  /*40d0*/  FSEL R42, R42, -INF , !P4 ;  /* 0xff8000002a2a7808 */ /* 0x000fe20006000000 */
[----:B------:R-:W-:Y:S01]  /*40e0*/  FMUL.FTZ R18, R18, R48 ;  /* 0x0000003012127220 */ /* 0x000fe20000410000 */
[----:B------:R-:W-:Y:S01]  /*40f0*/  ISETP.GT.AND P1, PT, R47, R24, PT ;  /* 0x000000182f00720c */ /* 0x000fe20003f24270 */
[----:B------:R-:W-:Y:S01]  /*4100*/  FMUL.FTZ R52, R17, R48 ;  /* 0x0000003011347220 */ /* 0x000fe20000410000 */
[----:B--2---:R-:W-:-:S02]  /*4110*/  IABS R25, R27 ;  /* 0x0000001b00197213 */ /* 0x004fc40000000000 */
[C---:B------:R-:W-:Y:S01]  /*4120*/  ISETP.GE.AND P0, PT, R24.reuse, R179, PT ;  /* 0x000000b31800720c */ /* 0x040fe20003f06270 */
[----:B------:R-:W-:Y:S01]  /*4130*/  MUFU.TANH R18, R18 ;  /* 0x0000001200127308 */ /* 0x000fe20000002400 */
[----:B------:R-:W-:Y:S01]  /*4140*/  ISETP.GE.AND P2, PT, R24, R176, PT ;  /* 0x000000b01800720c */ /* 0x000fe20003f46270 */
[----:B------:R-:W-:Y:S01]  /*4150*/  IMAD.MOV.U32 R13, RZ, RZ, R25 ;  /* 0x000000ffff0d7224 */ /* 0x000fe200078e0019 */
[----:B------:R-:W-:Y:S01]  /*4160*/  ISETP.GT.AND P4, PT, R72, R24, PT ;  /* 0x000000184800720c */ /* 0x000fe20003f84270 */
[----:B------:R-:W-:Y:S01]  /*4170*/  FMUL.FTZ R24, R16, R48 ;  /* 0x0000003010187220 */ /* 0x000fe20000410000 */
[----:B------:R-:W-:Y:S02]  /*4180*/  ISETP.GT.AND P5, PT, R72, R38, PT ;  /* 0x000000264800720c */ /* 0x000fe40003fa4270 */
[----:B------:R-:W-:Y:S01]  /*4190*/  I2FP.F32.S32 R13, R13 ;  /* 0x0000000d000d7245 */ /* 0x000fe20000201400 */
[----:B------:R-:W1:Y:S01]  /*41a0*/  MUFU.TANH R52, R52 ;  /* 0x0000003400347308 */ /* 0x000e620000002400 */
[----:B------:R-:W-:-:S02]  /*41b0*/  IABS R39, R39 ;  /* 0x0000002700277213 */ /* 0x000fc40000000000 */
[----:B------:R-:W-:Y:S01]  /*41c0*/  ISETP.GE.AND P3, PT, R38, R176, PT ;  /* 0x000000b02600720c */ /* 0x000fe20003f66270 */
[----:B---3--:R-:W-:Y:S01]  /*41d0*/  FFMA.FTZ R13, -R191, R13, R20 ;  /* 0x0000000dbf0d7223 */ /* 0x008fe20000010114 */
[----:B------:R-:W-:Y:S01]  /*41e0*/  IADD3 R20, PT, PT, R178, -0x20, -R76 ;  /* 0xffffffe0b2147810 */ /* 0x000fe20007ffe84c */
[----:B------:R-:W-:Y:S01]  /*41f0*/  VIADD R38, R73, 0x20 ;  /* 0x0000002049267836 */ /* 0x000fe20000000000 */
[----:B------:R-:W-:Y:S01]  /*4200*/  FSEL R64, R64, -INF , !P5 ;  /* 0xff80000040407808 */ /* 0x000fe20006800000 */
[----:B------:R-:W-:Y:S01]  /*4210*/  HMMA.16816.F32 R28, R4, R14, R28 ;  /* 0x0000000e041c723c */ /* 0x000fe2000000181c */
[----:B------:R-:W-:Y:S02]  /*4220*/  IABS R16, R20 ;  /* 0x0000001400107213 */ /* 0x000fe40000000000 */
[----:B------:R2:W3:Y:S01]  /*4230*/  MUFU.TANH R20, R24 ;  /* 0x0000001800147308 */ /* 0x0004e20000002400 */
[----:B------:R-:W-:Y:S02]  /*4240*/  FSEL R120, R13, -INF , !P1 ;  /* 0xff8000000d787808 */ /* 0x000fe40004800000 */
[----:B------:R-:W-:-:S02]  /*4250*/  I2FP.F32.S32 R13, R39 ;  /* 0x00000027000d7245 */ /* 0x000fc40000201400 */
[----:B------:R-:W-:Y:S01]  /*4260*/  FSEL R64, R64, -INF , !P3 ;  /* 0xff80000040407808 */ /* 0x000fe20005800000 */
[----:B-1----:R-:W-:Y:S01]  /*4270*/  FFMA.FTZ R50, -R191, R50, R52 ;  /* 0x00000032bf327223 */ /* 0x002fe20000010134 */
[----:B------:R-:W-:Y:S02]  /*4280*/  FSEL R120, R120, -INF , !P0 ;  /* 0xff80000078787808 */ /* 0x000fe40004000000 */
[----:B------:R-:W-:Y:S02]  /*4290*/  ISETP.GT.AND P5, PT, R47, R38, PT ;  /* 0x000000262f00720c */ /* 0x000fe40003fa4270 */
[C---:B------:R-:W-:Y:S02]  /*42a0*/  ISETP.GE.AND P3, PT, R38.reuse, R179, PT ;  /* 0x000000b32600720c */ /* 0x040fe40003f66270 */
[----:B------:R-:W-:Y:S02]  /*42b0*/  ISETP.GE.AND P1, PT, R38, R176, PT ;  /* 0x000000b02600720c */ /* 0x000fe40003f26270 */
[----:B------:R-:W-:Y:S01]  /*42c0*/  ISETP.GT.AND P0, PT, R72, R38, PT ;  /* 0x000000264800720c */ /* 0x000fe20003f04270 */
[----:B------:R-:W-:Y:S01]  /*42d0*/  FFMA.FTZ R38, -R191, R13, R12 ;  /* 0x0000000dbf267223 */ /* 0x000fe2000001010c */
[----:B--2---:R-:W1:Y:S01]  /*42e0*/  LDSM.16.M88.4 R24, [R45+0x1c00] ;  /* 0x001c00002d18783b */ /* 0x004e620000000200 */
[----:B------:R-:W-:Y:S01]  /*42f0*/  IADD3 R39, PT, PT, R75, -0x20, -R76 ;  /* 0xffffffe04b277810 */ /* 0x000fe20007ffe84c */
[----:B------:R-:W-:Y:S01]  /*4300*/  FMUL.FTZ R28, R28, R48 ;  /* 0x000000301c1c7220 */ /* 0x000fe20000410000 */
[----:B------:R-:W-:Y:S01]  /*4310*/  I2FP.F32.S32 R16, R16 ;  /* 0x0000001000107245 */ /* 0x000fe20000201400 */
[----:B------:R-:W2:Y:S01]  /*4320*/  LDSM.16.M88.4 R12, [R44+0x1c00] ;  /* 0x001c00002c0c783b */ /* 0x000ea20000000200 */
[----:B------:R-:W-:Y:S01]  /*4330*/  IABS R17, R39 ;  /* 0x0000002700117213 */ /* 0x000fe20000000000 */
[----:B------:R-:W-:Y:S01]  /*4340*/  FMUL.FTZ R29, R29, R48 ;  /* 0x000000301d1d7220 */ /* 0x000fe20000410000 */
[----:B------:R-:W-:Y:S01]  /*4350*/  FSEL R63, R38, -INF , !P4 ;  /* 0xff800000263f7808 */ /* 0x000fe20006000000 */
[----:B---3--:R-:W-:Y:S01]  /*4360*/  FFMA.FTZ R20, -R191, R16, R20 ;  /* 0x00000010bf147223 */ /* 0x008fe20000010114 */
[----:B------:R-:W-:Y:S01]  /*4370*/  VIADD R16, R73, 0x21 ;  /* 0x0000002149107836 */ /* 0x000fe20000000000 */
[----:B------:R-:W-:Y:S01]  /*4380*/  MUFU.TANH R28, R28 ;  /* 0x0000001c001c7308 */ /* 0x000fe20000002400 */
[----:B------:R-:W-:Y:S01]  /*4390*/  IMAD.MOV.U32 R38, RZ, RZ, R17 ;  /* 0x000000ffff267224 */ /* 0x000fe200078e0011 */
[----:B------:R-:W-:Y:S01]  /*43a0*/  FSEL R63, R63, -INF , !P2 ;  /* 0xff8000003f3f7808 */ /* 0x000fe20005000000 */
[----:B------:R-:W-:Y:S01]  /*43b0*/  FMUL.FTZ R30, R30, R48 ;  /* 0x000000301e1e7220 */ /* 0x000fe20000410000 */
[----:B------:R-:W-:-:S02]  /*43c0*/  FSEL R20, R20, -INF , !P5 ;  /* 0xff80000014147808 */ /* 0x000fc40006800000 */
[----:B------:R-:W-:Y:S02]  /*43d0*/  I2FP.F32.S32 R38, R38 ;  /* 0x0000002600267245 */ /* 0x000fe40000201400 */
[----:B------:R-:W-:Y:S01]  /*43e0*/  FSEL R39, R20, -INF , !P3 ;  /* 0xff80000014277808 */ /* 0x000fe20005800000 */
[----:B------:R-:W-:Y:S01]  /*43f0*/  FMUL.FTZ R20, R19, R48 ;  /* 0x0000003013147220 */ /* 0x000fe20000410000 */
[----:B------:R-:W-:Y:S01]  /*4400*/  ISETP.GT.AND P4, PT, R47, R16, PT ;  /* 0x000000102f00720c */ /* 0x000fe20003f84270 */
[----:B------:R-:W-:Y:S01]  /*4410*/  FFMA.FTZ R38, -R191, R38, R18 ;  /* 0x00000026bf267223 */ /* 0x000fe20000010112 */
[C---:B------:R-:W-:Y:S01]  /*4420*/  ISETP.GE.AND P5, PT, R16.reuse, R179, PT ;  /* 0x000000b31000720c */ /* 0x040fe20003fa6270 */
[----:B------:R-:W3:Y:S01]  /*4430*/  MUFU.TANH R30, R30 ;  /* 0x0000001e001e7308 */ /* 0x000ee20000002400 */
[----:B------:R-:W-:Y:S02]  /*4440*/  ISETP.GE.AND P2, PT, R16, R176, PT ;  /* 0x000000b01000720c */ /* 0x000fe40003f46270 */
[----:B------:R-:W-:-:S02]  /*4450*/  ISETP.GT.AND P3, PT, R72, R16, PT ;  /* 0x000000104800720c */ /* 0x000fc40003f64270 */
[----:B------:R-:W-:Y:S02]  /*4460*/  FSEL R38, R38, -INF , !P0 ;  /* 0xff80000026267808 */ /* 0x000fe40004000000 */
[----:B------:R-:W-:Y:S01]  /*4470*/  FSEL R50, R50, -INF , !P4 ;  /* 0xff80000032327808 */ /* 0x000fe20006000000 */
[----:B------:R-:W4:Y:S01]  /*4480*/  MUFU.TANH R20, R20 ;  /* 0x0000001400147308 */ /* 0x000f220000002400 */
[----:B------:R-:W-:Y:S02]  /*4490*/  FSEL R62, R38, -INF , !P1 ;  /* 0xff800000263e7808 */ /* 0x000fe40004800000 */
[----:B------:R-:W-:Y:S02]  /*44a0*/  FSEL R38, R50, -INF , !P5 ;  /* 0xff80000032267808 */ /* 0x000fe40006800000 */
[--C-:B------:R-:W-:Y:S02]  /*44b0*/  IADD3 R50, PT, PT, R75, -0x29, -R76.reuse ;  /* 0xffffffd74b327810 */ /* 0x100fe40007ffe84c */
[--C-:B------:R-:W-:Y:S01]  /*44c0*/  IADD3 R52, PT, PT, R178, -0x31, -R76.reuse ;  /* 0xffffffcfb2347810 */ /* 0x100fe20007ffe84c */
[----:B-1----:R-:W-:Y:S01]  /*44d0*/  HMMA.16816.F32 R16, R8, R24, RZ ;  /* 0x000000180810723c */ /* 0x002fe200000018ff */
[----:B------:R-:W-:Y:S01]  /*44e0*/  IABS R25, R49 ;  /* 0x0000003100197213 */ /* 0x000fe20000000000 */
[----:B------:R-:W-:Y:S01]  /*44f0*/  VIADD R24, R73, 0x28 ;  /* 0x0000002849187836 */ /* 0x000fe20000000000 */
[----:B------:R-:W-:Y:S01]  /*4500*/  IADD3 R49, PT, PT, R75, -0x21, -R76 ;  /* 0xffffffdf4b317810 */ /* 0x000fe20007ffe84c */
[----:B---3--:R-:W-:Y:S01]  /*4510*/  FFMA.FTZ R60, -R191, R60, R30 ;  /* 0x0000003cbf3c7223 */ /* 0x008fe2000001011e */
[----:B------:R-:W-:-:S02]  /*4520*/  I2FP.F32.S32 R25, R25 ;  /* 0x0000001900197245 */ /* 0x000fc40000201400 */
[----:B------:R-:W-:Y:S02]  /*4530*/  IABS R49, R49 ;  /* 0x0000003100317213 */ /* 0x000fe40000000000 */
[----:B------:R-:W-:Y:S01]  /*4540*/  ISETP.GT.AND P0, PT, R47, R24, PT ;  /* 0x000000182f00720c */ /* 0x000fe20003f04270 */
[----:B------:R-:W-:Y:S01]  /*4550*/  FFMA.FTZ R25, -R191, R25, R28 ;  /* 0x00000019bf197223 */ /* 0x000fe2000001011c */
[C---:B------:R-:W-:Y:S02]  /*4560*/  ISETP.GE.AND P4, PT, R24.reuse, R179, PT ;  /* 0x000000b31800720c */ /* 0x040fe40003f86270 */
[----:B------:R-:W-:Y:S02]  /*4570*/  ISETP.GE.AND P1, PT, R24, R176, PT ;  /* 0x000000b01800720c */ /* 0x000fe40003f26270 */
[----:B------:R-:W-:Y:S01]  /*4580*/  ISETP.GT.AND P5, PT, R72, R24, PT ;  /* 0x000000184800720c */ /* 0x000fe20003fa4270 */
[----:B------:R-:W-:Y:S01]  /*4590*/  IMAD.MOV.U32 R24, RZ, RZ, R49 ;  /* 0x000000ffff187224 */ /* 0x000fe200078e0031 */
[----:B------:R-:W-:Y:S01]  /*45a0*/  IADD3 R28, PT, PT, R178, -0x29, -R76 ;  /* 0xffffffd7b21c7810 */ /* 0x000fe20007ffe84c */
[----:B------:R-:W-:Y:S01]  /*45b0*/  VIADD R49, R73, 0x30 ;  /* 0x0000003049317836 */ /* 0x000fe20000000000 */
[----:B------:R-:W-:Y:S01]  /*45c0*/  FSEL R119, R25, -INF , !P0 ;  /* 0xff80000019777808 */ /* 0x000fe20004000000 */
[----:B--2---:R-:W-:Y:S01]  /*45d0*/  HMMA.16816.F32 R16, R4, R12, R16 ;  /* 0x0000000c0410723c */ /* 0x004fe20000001810 */
[----:B------:R-:W-:Y:S01]  /*45e0*/  I2FP.F32.S32 R24, R24 ;  /* 0x0000001800187245 */ /* 0x000fe20000201400 */
[----:B------:R-:W-:Y:S01]  /*45f0*/  FMUL.FTZ R12, R31, R48 ;  /* 0x000000301f0c7220 */ /* 0x000fe20000410000 */
[----:B------:R-:W-:-:S02]  /*4600*/  IABS R28, R28 ;  /* 0x0000001c001c7213 */ /* 0x000fc40000000000 */
[----:B------:R-:W-:Y:S01]  /*4610*/  FSEL R119, R119, -INF , !P4 ;  /* 0xff80000077777808 */ /* 0x000fe20006000000 */
[----:B----4-:R-:W-:Y:S01]  /*4620*/  FFMA.FTZ R13, -R191, R24, R20 ;  /* 0x00000018bf0d7223 */ /* 0x010fe20000010114 */
[----:B------:R-:W-:Y:S01]  /*4630*/  VIADD R24, R73, 0x29 ;  /* 0x0000002949187836 */ /* 0x000fe20000000000 */
[----:B------:R-:W1:Y:S01]  /*4640*/  MUFU.TANH R20, R29 ;  /* 0x0000001d00147308 */ /* 0x000e620000002400 */
[----:B------:R-:W-:Y:S02]  /*4650*/  IABS R50, R50 ;  /* 0x0000003200327213 */ /* 0x000fe40000000000 */
[----:B------:R-:W-:Y:S01]  /*4660*/  FSEL R61, R13, -INF , !P3 ;  /* 0xff8000000d3d7808 */ /* 0x000fe20005800000 */
[----:B------:R-:W-:Y:S01]  /*4670*/  IMAD.MOV.U32 R13, RZ, RZ, R28 ;  /* 0x000000ffff0d7224 */ /* 0x000fe200078e001c */
[----:B------:R-:W-:Y:S02]  /*4680*/  ISETP.GT.AND P3, PT, R47, R24, PT ;  /* 0x000000182f00720c */ /* 0x000fe40003f64270 */
[----:B------:R-:W-:Y:S01]  /*4690*/  FSEL R61, R61, -INF , !P2 ;  /* 0xff8000003d3d7808 */ /* 0x000fe20005000000 */
[----:B------:R-:W2:Y:S01]  /*46a0*/  MUFU.TANH R12, R12 ;  /* 0x0000000c000c7308 */ /* 0x000ea20000002400 */
[----:B------:R-:W-:-:S02]  /*46b0*/  I2FP.F32.S32 R13, R13 ;  /* 0x0000000d000d7245 */ /* 0x000fc40000201400 */
[-C--:B------:R-:W-:Y:S01]  /*46c0*/  FMUL.FTZ R28, R16, R48.reuse ;  /* 0x00000030101c7220 */ /* 0x080fe20000410000 */
[----:B------:R-:W-:Y:S01]  /*46d0*/  ISETP.GE.AND P2, PT, R24, R179, PT ;  /* 0x000000b31800720c */ /* 0x000fe20003f46270 */
[----:B------:R-:W-:Y:S01]  /*46e0*/  FMUL.FTZ R18, R18, R48 ;  /* 0x0000003012127220 */ /* 0x000fe20000410000 */
[----:B------:R-:W-:Y:S01]  /*46f0*/  ISETP.GE.AND P0, PT, R24, R176, PT ;  /* 0x000000b01800720c */ /* 0x000fe20003f06270 */
[----:B------:R-:W-:Y:S01]  /*4700*/  FMUL.FTZ R53, R17, R48 ;  /* 0x0000003011357220 */ /* 0x000fe20000410000 */
[----:B------:R-:W-:Y:S01]  /*4710*/  ISETP.GT.AND P4, PT, R72, R24, PT ;  /* 0x000000184800720c */ /* 0x000fe20003f84270 */
[----:B-1----:R-:W-:Y:S01]  /*4720*/  FFMA.FTZ R13, -R191, R13, R20 ;  /* 0x0000000dbf0d7223 */ /* 0x002fe20000010114 */
[----:B------:R-:W-:Y:S01]  /*4730*/  IADD3 R20, PT, PT, R178, -0x30, -R76 ;  /* 0xffffffd0b2147810 */ /* 0x000fe20007ffe84c */
[----:B------:R-:W-:Y:S01]  /*4740*/  HMMA.16816.F32 R24, R8, R26, RZ ;  /* 0x0000001a0818723c */ /* 0x000fe200000018ff */
[----:B------:R-:W-:Y:S01]  /*4750*/  FSEL R60, R60, -INF , !P5 ;  /* 0xff8000003c3c7808 */ /* 0x000fe20006800000 */
[----:B------:R-:W-:Y:S01]  /*4760*/  MUFU.TANH R18, R18 ;  /* 0x0000001200127308 */ /* 0x000fe20000002400 */
[----:B------:R-:W-:-:S02]  /*4770*/  IABS R16, R20 ;  /* 0x0000001400107213 */ /* 0x000fc40000000000 */
[----:B------:R-:W-:Y:S02]  /*4780*/  FSEL R90, R13, -INF , !P3 ;  /* 0xff8000000d5a7808 */ /* 0x000fe40005800000 */
[----:B------:R-:W-:Y:S02]  /*4790*/  I2FP.F32.S32 R13, R50 ;  /* 0x00000032000d7245 */ /* 0x000fe40000201400 */
[----:B------:R-:W-:Y:S01]  /*47a0*/  FSEL R60, R60, -INF , !P1 ;  /* 0xff8000003c3c7808 */ /* 0x000fe20004800000 */
[----:B------:R1:W3:Y:S01]  /*47b0*/  MUFU.TANH R20, R28 ;  /* 0x0000001c00147308 */ /* 0x0002e20000002400 */
[----:B------:R-:W-:Y:S01]  /*47c0*/  FSEL R90, R90, -INF , !P2 ;  /* 0xff8000005a5a7808 */ /* 0x000fe20005000000 */
[----:B--2---:R-:W-:Y:S01]  /*47d0*/  FFMA.FTZ R50, -R191, R13, R12 ;  /* 0x0000000dbf327223 */ /* 0x004fe2000001010c */
[----:B------:R-:W-:Y:S02]  /*47e0*/  ISETP.GT.AND P5, PT, R47, R49, PT ;  /* 0x000000312f00720c */ /* 0x000fe40003fa4270 */
[----:B------:R-:W-:-:S02]  /*47f0*/  ISETP.GE.AND P1, PT, R49, R179, PT ;  /* 0x000000b33100720c */ /* 0x000fc40003f26270 */
[----:B------:R-:W-:Y:S02]  /*4800*/  ISETP.GE.AND P3, PT, R49, R176, PT ;  /* 0x000000b03100720c */ /* 0x000fe40003f66270 */
[----:B------:R-:W-:Y:S01]  /*4810*/  ISETP.GT.AND P2, PT, R72, R49, PT ;  /* 0x000000314800720c */ /* 0x000fe20003f44270 */
[----:B------:R-:W-:Y:S01]  /*4820*/  HMMA.16816.F32 R24, R4, R14, R24 ;  /* 0x0000000e0418723c */ /* 0x000fe20000001818 */
[----:B------:R-:W-:Y:S01]  /*4830*/  IADD3 R49, PT, PT, R75, -0x30, -R76 ;  /* 0xffffffd04b317810 */ /* 0x000fe20007ffe84c */
[----:B------:R-:W-:Y:S01]  /*4840*/  LDSM.16.M88.4 R12, [R44+0x2000] ;  /* 0x002000002c0c783b */ /* 0x000fe20000000200 */
[----:B------:R-:W-:Y:S02]  /*4850*/  I2FP.F32.S32 R16, R16 ;  /* 0x0000001000107245 */ /* 0x000fe40000201400 */
[----:B------:R-:W-:Y:S01]  /*4860*/  IABS R17, R49 ;  /* 0x0000003100117213 */ /* 0x000fe20000000000 */
[----:B-1----:R-:W1:Y:S01]  /*4870*/  LDSM.16.M88.4 R28, [R45+0x2000] ;  /* 0x002000002d1c783b */ /* 0x002e620000000200 */
[----:B------:R-:W-:Y:S01]  /*4880*/  FSEL R59, R50, -INF , !P4 ;  /* 0xff800000323b7808 */ /* 0x000fe20006000000 */
[----:B---3--:R-:W-:-:S02]  /*4890*/  FFMA.FTZ R20, -R191, R16, R20 ;  /* 0x00000010bf147223 */ /* 0x008fc40000010114 */
[----:B------:R-:W-:Y:S01]  /*48a0*/  IMAD.MOV.U32 R50, RZ, RZ, R17 ;  /* 0x000000ffff327224 */ /* 0x000fe200078e0011 */
[----:B------:R2:W3:Y:S01]  /*48b0*/  MUFU.TANH R49, R53 ;  /* 0x0000003500317308 */ /* 0x0004e20000002400 */
[----:B------:R-:W-:Y:S01]  /*48c0*/  VIADD R16, R73, 0x31 ;  /* 0x0000003149107836 */ /* 0x000fe20000000000 */
[----:B------:R-:W-:Y:S02]  /*48d0*/  FSEL R59, R59, -INF , !P0 ;  /* 0xff8000003b3b7808 */ /* 0x000fe40004000000 */
[----:B------:R-:W-:Y:S02]  /*48e0*/  FSEL R20, R20, -INF , !P5 ;  /* 0xff80000014147808 */ /* 0x000fe40006800000 */
[----:B------:R-:W-:Y:S02]  /*48f0*/  I2FP.F32.S32 R50, R50 ;  /* 0x0000003200327245 */ /* 0x000fe40000201400 */
[----:B------:R-:W-:Y:S01]  /*4900*/  FSEL R133, R20, -INF , !P1 ;  /* 0xff80000014857808 */ /* 0x000fe20004800000 */
[----:B------:R-:W-:Y:S01]  /*4910*/  FMUL.FTZ R20, R19, R48 ;  /* 0x0000003013147220 */ /* 0x000fe20000410000 */
[----:B------:R-:W-:Y:S01]  /*4920*/  ISETP.GT.AND P4, PT, R47, R16, PT ;  /* 0x000000102f00720c */ /* 0x000fe20003f84270 */
[----:B------:R-:W-:Y:S01]  /*4930*/  FFMA.FTZ R50, -R191, R50, R18 ;  /* 0x00000032bf327223 */ /* 0x000fe20000010112 */
[C---:B------:R-:W-:Y:S01]  /*4940*/  ISETP.GE.AND P5, PT, R16.reuse, R179, PT ;  /* 0x000000b31000720c */ /* 0x040fe20003fa6270 */
[----:B------:R-:W-:Y:S01]  /*4950*/  FMUL.FTZ R25, R25, R48 ;  /* 0x0000003019197220 */ /* 0x000fe20000410000 */
[----:B------:R-:W-:Y:S01]  /*4960*/  ISETP.GE.AND P0, PT, R16, R176, PT ;  /* 0x000000b01000720c */ /* 0x000fe20003f06270 */
[----:B------:R-:W4:Y:S01]  /*4970*/  MUFU.TANH R20, R20 ;  /* 0x0000001400147308 */ /* 0x000f220000002400 */
[----:B------:R-:W-:Y:S01]  /*4980*/  ISETP.GT.AND P1, PT, R72, R16, PT ;  /* 0x000000104800720c */ /* 0x000fe20003f24270 */
[----:B------:R-:W-:Y:S01]  /*4990*/  FMUL.FTZ R26, R26, R48 ;  /* 0x000000301a1a7220 */ /* 0x000fe20000410000 */
[----:B--2---:R-:W-:-:S02]  /*49a0*/  IADD3 R53, PT, PT, R178, -0x38, -R76 ;  /* 0xffffffc8b2357810 */ /* 0x004fc40007ffe84c */
[----:B------:R-:W-:Y:S02]  /*49b0*/  IABS R52, R52 ;  /* 0x0000003400347213 */ /* 0x000fe40000000000 */
[----:B------:R-:W-:Y:S01]  /*49c0*/  FSEL R50, R50, -INF , !P2 ;  /* 0xff80000032327808 */ /* 0x000fe20005000000 */
[----:B------:R-:W-:Y:S01]  /*49d0*/  MUFU.TANH R26, R26 ;  /* 0x0000001a001a7308 */ /* 0x000fe20000002400 */
[----:B------:R-:W-:Y:S02]  /*49e0*/  I2FP.F32.S32 R52, R52 ;  /* 0x0000003400347245 */ /* 0x000fe40000201400 */
[----:B------:R-:W-:Y:S01]  /*49f0*/  FSEL R58, R50, -INF , !P3 ;  /* 0xff800000323a7808 */ /* 0x000fe20005800000 */
[----:B------:R-:W-:Y:S02]  /*4a00*/  VIADD R50, R73, 0x40 ;  /* 0x0000004049327836 */ /* 0x000fe40000000000 */
[----:B---3--:R-:W-:Y:S01]  /*4a10*/  FFMA.FTZ R52, -R191, R52, R49 ;  /* 0x00000034bf347223 */ /* 0x008fe20000010131 */
[----:B------:R-:W-:-:S04]  /*4a20*/  VIADD R49, R73, 0x38 ;  /* 0x0000003849317836 */ /* 0x000fc80000000000 */
[----:B------:R-:W-:Y:S01]  /*4a30*/  FSEL R52, R52, -INF , !P4 ;  /* 0xff80000034347808 */ /* 0x000fe20006000000 */
[----:B-1----:R-:W-:Y:S01]  /*4a40*/  HMMA.16816.F32 R16, R8, R28, RZ ;  /* 0x0000001c0810723c */ /* 0x002fe200000018ff */
[----:B------:R-:W-:Y:S02]  /*4a50*/  IADD3 R29, PT, PT, R75, -0x31, -R76 ;  /* 0xffffffcf4b1d7810 */ /* 0x000fe40007ffe84c */
[----:B------:R-:W-:Y:S01]  /*4a60*/  IABS R28, R53 ;  /* 0x00000035001c7213 */ /* 0x000fe20000000000 */
[----:B------:R-:W-:Y:S01]  /*4a70*/  FMUL.FTZ R53, R24, R48 ;  /* 0x0000003018357220 */ /* 0x000fe20000410000 */
[----:B------:R-:W-:Y:S02]  /*4a80*/  IABS R24, R29 ;  /* 0x0000001d00187213 */ /* 0x000fe40000000000 */
[----:B------:R-:W-:Y:S01]  /*4a90*/  I2FP.F32.S32 R28, R28 ;  /* 0x0000001c001c7245 */ /* 0x000fe20000201400 */
[----:B------:R-:W1:Y:S01]  /*4aa0*/  MUFU.TANH R29, R53 ;  /* 0x00000035001d7308 */ /* 0x000e620000002400 */
[----:B------:R-:W-:-:S02]  /*4ab0*/  I2FP.F32.S32 R24, R24 ;  /* 0x0000001800187245 */ /* 0x000fc40000201400 */
[----:B------:R-:W-:Y:S02]  /*4ac0*/  ISETP.GT.AND P2, PT, R47, R49, PT ;  /* 0x000000312f00720c */ /* 0x000fe40003f44270 */
[C---:B------:R-:W-:Y:S02]  /*4ad0*/  ISETP.GE.AND P4, PT, R49.reuse, R179, PT ;  /* 0x000000b33100720c */ /* 0x040fe40003f86270 */
[----:B------:R-:W-:Y:S02]  /*4ae0*/  FSEL R138, R52, -INF , !P5 ;  /* 0xff800000348a7808 */ /* 0x000fe40006800000 */
[----:B------:R-:W-:Y:S02]  /*4af0*/  ISETP.GE.AND P3, PT, R49, R176, PT ;  /* 0x000000b03100720c */ /* 0x000fe40003f66270 */
[----:B------:R-:W-:Y:S01]  /*4b00*/  ISETP.GT.AND P5, PT, R72, R49, PT ;  /* 0x000000314800720c */ /* 0x000fe20003fa4270 */
[----:B------:R-:W-:Y:S01]  /*4b10*/  HMMA.16816.F32 R16, R4, R12, R16 ;  /* 0x0000000c0410723c */ /* 0x000fe20000001810 */
[----:B------:R-:W-:Y:S01]  /*4b20*/  FMUL.FTZ R12, R27, R48 ;  /* 0x000000301b0c7220 */ /* 0x000fe20000410000 */
[----:B------:R-:W-:Y:S01]  /*4b30*/  IADD3 R27, PT, PT, R178, -0x39, -R76 ;  /* 0xffffffc7b21b7810 */ /* 0x000fe20007ffe84c */
[----:B----4-:R-:W-:Y:S01]  /*4b40*/  FFMA.FTZ R13, -R191, R24, R20 ;  /* 0x00000018bf0d7223 */ /* 0x010fe20000010114 */
[----:B------:R-:W-:Y:S01]  /*4b50*/  VIADD R20, R73, 0x39 ;  /* 0x0000003949147836 */ /* 0x000fe20000000000 */
[----:B------:R2:W3:Y:S01]  /*4b60*/  MUFU.TANH R24, R25 ;  /* 0x0000001900187308 */ /* 0x0004e20000002400 */
[----:B------:R-:W-:Y:S01]  /*4b70*/  IABS R27, R27 ;  /* 0x0000001b001b7213 */ /* 0x000fe20000000000 */
[----:B-1----:R-:W-:Y:S01]  /*4b80*/  FFMA.FTZ R28, -R191, R28, R29 ;  /* 0x0000001cbf1c7223 */ /* 0x002fe2000001011d */
[----:B------:R-:W-:-:S02]  /*4b90*/  FSEL R57, R13, -INF , !P1 ;  /* 0xff8000000d397808 */ /* 0x000fc40004800000 */
[----:B------:R-:W-:Y:S01]  /*4ba0*/  IADD3 R29, PT, PT, R75, -0x38, -R76 ;  /* 0xffffffc84b1d7810 */ /* 0x000fe20007ffe84c */
[----:B------:R-:W-:Y:S01]  /*4bb0*/  IMAD.MOV.U32 R13, RZ, RZ, R27 ;  /* 0x000000ffff0d7224 */ /* 0x000fe200078e001b */
[----:B------:R-:W-:Y:S01]  /*4bc0*/  FSEL R137, R28, -INF , !P2 ;  /* 0xff8000001c897808 */ /* 0x000fe20005000000 */
[----:B------:R-:W1:Y:S01]  /*4bd0*/  MUFU.TANH R12, R12 ;  /* 0x0000000c000c7308 */ /* 0x000e620000002400 */
[----:B------:R-:W-:Y:S02]  /*4be0*/  FSEL R57, R57, -INF , !P0 ;  /* 0xff80000039397808 */ /* 0x000fe40004000000 */
[----:B------:R-:W-:Y:S02]  /*4bf0*/  I2FP.F32.S32 R13, R13 ;  /* 0x0000000d000d7245 */ /* 0x000fe40000201400 */
[----:B------:R-:W-:Y:S01]  /*4c00*/  FSEL R137, R137, -INF , !P4 ;  /* 0xff80000089897808 */ /* 0x000fe20006000000 */
[----:B------:R-:W-:Y:S01]  /*4c10*/  FMUL.FTZ R49, R16, R48 ;  /* 0x0000003010317220 */ /* 0x000fe20000410000 */
[----:B------:R-:W-:Y:S01]  /*4c20*/  ISETP.GT.AND P1, PT, R47, R20, PT ;  /* 0x000000142f00720c */ /* 0x000fe20003f24270 */
[-C--:B------:R-:W-:Y:S01]  /*4c30*/  FMUL.FTZ R18, R18, R48.reuse ;  /* 0x0000003012127220 */ /* 0x080fe20000410000 */
[----:B--2---:R-:W-:Y:S01]  /*4c40*/  IABS R25, R29 ;  /* 0x0000001d00197213 */ /* 0x004fe20000000000 */
[----:B---3--:R-:W-:Y:S01]  /*4c50*/  FFMA.FTZ R13, -R191, R13, R24 ;  /* 0x0000000dbf0d7223 */ /* 0x008fe20000010118 */
[----:B------:R-:W-:Y:S01]  /*4c60*/  IADD3 R24, PT, PT, R178, -0x40, -R76 ;  /* 0xffffffc0b2187810 */ /* 0x000fe20007ffe84c */
[----:B------:R-:W-:Y:S01]  /*4c70*/  HMMA.16816.F32 R28, R8, R30, RZ ;  /* 0x0000001e081c723c */ /* 0x000fe200000018ff */
[----:B------:R-:W-:Y:S01]  /*4c80*/  I2FP.F32.S32 R25, R25 ;  /* 0x0000001900197245 */ /* 0x000fe20000201400 */
[----:B------:R-:W2:Y:S01]  /*4c90*/  MUFU.TANH R49, R49 ;  /* 0x0000003100317308 */ /* 0x000ea20000002400 */
[C---:B------:R-:W-:Y:S01]  /*4ca0*/  ISETP.GE.AND P0, PT, R20.reuse, R179, PT ;  /* 0x000000b31400720c */ /* 0x040fe20003f06270 */
[----:B------:R-:W-:Y:S01]  /*4cb0*/  FMUL.FTZ R54, R17, R48 ;  /* 0x0000003011367220 */ /* 0x000fe20000410000 */
[----:B------:R-:W-:-:S02]  /*4cc0*/  ISETP.GE.AND P2, PT, R20, R176, PT ;  /* 0x000000b01400720c */ /* 0x000fc40003f46270 */
[----:B------:R-:W-:Y:S01]  /*4cd0*/  ISETP.GT.AND P4, PT, R72, R20, PT ;  /* 0x000000144800720c */ /* 0x000fe20003f84270 */
[----:B------:R-:W-:Y:S01]  /*4ce0*/  FFMA.FTZ R20, -R191, R25, R26 ;  /* 0x00000019bf147223 */ /* 0x000fe2000001011a */
[----:B------:R-:W-:Y:S01]  /*4cf0*/  IABS R16, R24 ;  /* 0x0000001800107213 */ /* 0x000fe20000000000 */
[----:B------:R-:W3:Y:S01]  /*4d00*/  MUFU.TANH R18, R18 ;  /* 0x0000001200127308 */ /* 0x000ee20000002400 */
[----:B------:R-:W4:Y:S01]  /*4d10*/  LDSM.16.M88.4 R24, [R45+0x2400] ;  /* 0x002400002d18783b */ /* 0x000f220000000200 */
[----:B------:R-:W-:Y:S02]  /*4d20*/  IADD3 R52, PT, PT, R75, -0x39, -R76 ;  /* 0xffffffc74b347810 */ /* 0x000fe40007ffe84c */
[----:B------:R-:W-:Y:S02]  /*4d30*/  FSEL R20, R20, -INF , !P5 ;  /* 0xff80000014147808 */ /* 0x000fe40006800000 */
[----:B------:R-:W-:Y:S02]  /*4d40*/  IABS R52, R52 ;  /* 0x0000003400347213 */ /* 0x000fe40000000000 */
[----:B------:R-:W-:Y:S01]  /*4d50*/  FSEL R98, R13, -INF , !P1 ;  /* 0xff8000000d627808 */ /* 0x000fe20004800000 */
[----:B------:R-:W5:Y:S01]  /*4d60*/  MUFU.TANH R54, R54 ;  /* 0x0000003600367308 */ /* 0x000f620000002400 */
[----:B------:R-:W-:Y:S01]  /*4d70*/  I2FP.F32.S32 R13, R52 ;  /* 0x00000034000d7245 */ /* 0x000fe20000201400 */
[----:B------:R-:W-:Y:S01]  /*4d80*/  HMMA.16816.F32 R28, R4, R14, R28 ;  /* 0x0000000e041c723c */ /* 0x000fe2000000181c */
[----:B------:R-:W-:-:S02]  /*4d90*/  FSEL R20, R20, -INF , !P3 ;  /* 0xff80000014147808 */ /* 0x000fc40005800000 */
[----:B------:R-:W-:Y:S02]  /*4da0*/  FSEL R98, R98, -INF , !P0 ;  /* 0xff80000062627808 */ /* 0x000fe40004000000 */
[----:B------:R-:W-:Y:S02]  /*4db0*/  ISETP.GT.AND P5, PT, R47, R50, PT ;  /* 0x000000322f00720c */ /* 0x000fe40003fa4270 */
[C---:B------:R-:W-:Y:S02]  /*4dc0*/  ISETP.GE.AND P3, PT, R50.reuse, R179, PT ;  /* 0x000000b33200720c */ /* 0x040fe40003f66270 */
[----:B------:R-:W-:Y:S02]  /*4dd0*/  ISETP.GE.AND P1, PT, R50, R176, PT ;  /* 0x000000b03200720c */ /* 0x000fe40003f26270 */
[----:B------:R-:W-:Y:S01]  /*4de0*/  ISETP.GT.AND P0, PT, R72, R50, PT ;  /* 0x000000324800720c */ /* 0x000fe20003f04270 */
[----:B-1----:R-:W-:Y:S01]  /*4df0*/  FFMA.FTZ R50, -R191, R13, R12 ;  /* 0x0000000dbf327223 */ /* 0x002fe2000001010c */
[----:B------:R-:W-:Y:S01]  /*4e00*/  I2FP.F32.S32 R16, R16 ;  /* 0x0000001000107245 */ /* 0x000fe20000201400 */
[----:B------:R-:W1:Y:S01]  /*4e10*/  LDSM.16.M88.4 R12, [R44+0x2400] ;  /* 0x002400002c0c783b */ /* 0x000e620000000200 */
[----:B------:R-:W-:-:S02]  /*4e20*/  IADD3 R53, PT, PT, R75, -0x40, -R76 ;  /* 0xffffffc04b357810 */ /* 0x000fc40007ffe84c */
[----:B------:R-:W-:Y:S01]  /*4e30*/  IADD3 R52, PT, PT, R178, -0x41, -R76 ;  /* 0xffffffbfb2347810 */ /* 0x000fe20007ffe84c */
[----:B--2---:R-:W-:Y:S01]  /*4e40*/  FFMA.FTZ R49, -R191, R16, R49 ;  /* 0x00000010bf317223 */ /* 0x004fe20000010131 */
[----:B------:R-:W-:Y:S01]  /*4e50*/  IABS R17, R53 ;  /* 0x0000003500117213 */ /* 0x000fe20000000000 */
[----:B------:R-:W-:Y:S01]  /*4e60*/  VIADD R16, R73, 0x41 ;  /* 0x0000004149107836 */ /* 0x000fe20000000000 */
[----:B------:R-:W-:Y:S01]  /*4e70*/  IABS R52, R52 ;  /* 0x0000003400347213 */ /* 0x000fe20000000000 */
[-C--:B------:R-:W-:Y:S01]  /*4e80*/  FMUL.FTZ R53, R19, R48.reuse ;  /* 0x0000003013357220 */ /* 0x080fe20000410000 */
[----:B------:R-:W-:Y:S01]  /*4e90*/  FSEL R148, R49, -INF , !P5 ;  /* 0xff80000031947808 */ /* 0x000fe20006800000 */
[-C--:B------:R-:W-:Y:S01]  /*4ea0*/  FMUL.FTZ R30, R30, R48.reuse ;  /* 0x000000301e1e7220 */ /* 0x080fe20000410000 */
[----:B------:R-:W-:Y:S01]  /*4eb0*/  FSEL R50, R50, -INF , !P4 ;  /* 0xff80000032327808 */ /* 0x000fe20006000000 */
[----:B------:R-:W-:Y:S01]  /*4ec0*/  FMUL.FTZ R29, R29, R48 ;  /* 0x000000301d1d7220 */ /* 0x000fe20000410000 */
[----:B------:R-:W-:-:S02]  /*4ed0*/  I2FP.F32.S32 R49, R17 ;  /* 0x0000001100317245 */ /* 0x000fc40000201400 */
[----:B------:R-:W-:Y:S01]  /*4ee0*/  I2FP.F32.S32 R52, R52 ;  /* 0x0000003400347245 */ /* 0x000fe20000201400 */
[----:B------:R-:W2:Y:S01]  /*4ef0*/  MUFU.TANH R30, R30 ;  /* 0x0000001e001e7308 */ /* 0x000ea20000002400 */
[----:B------:R-:W-:Y:S01]  /*4f00*/  FSEL R80, R50, -INF , !P2 ;  /* 0xff80000032507808 */ /* 0x000fe20005000000 */
[C---:B---3--:R-:W-:Y:S01]  /*4f10*/  FFMA.FTZ R49, -R191.reuse, R49, R18 ;  /* 0x00000031bf317223 */ /* 0x048fe20000010112 */
[----:B------:R-:W-:Y:S01]  /*4f20*/  FSEL R148, R148, -INF , !P3 ;  /* 0xff80000094947808 */ /* 0x000fe20005800000 */
[----:B-----5:R-:W-:Y:S01]  /*4f30*/  FFMA.FTZ R52, -R191, R52, R54 ;  /* 0x00000034bf347223 */ /* 0x020fe20000010136 */
[----:B------:R-:W-:Y:S01]  /*4f40*/  ISETP.GT.AND P4, PT, R47, R16, PT ;  /* 0x000000102f00720c */ /* 0x000fe20003f84270 */
[----:B------:R-:W-:Y:S01]  /*4f50*/  FMUL.FTZ R54, R28, R48 ;  /* 0x000000301c367220 */ /* 0x000fe20000410000 */
[C---:B------:R-:W-:Y:S02]  /*4f60*/  ISETP.GE.AND P5, PT, R16.reuse, R179, PT ;  /* 0x000000b31000720c */ /* 0x040fe40003fa6270 */
[----:B------:R-:W-:-:S02]  /*4f70*/  ISETP.GE.AND P2, PT, R16, R176, PT ;  /* 0x000000b01000720c */ /* 0x000fc40003f46270 */
[----:B------:R-:W-:Y:S02]  /*4f80*/  ISETP.GT.AND P3, PT, R72, R16, PT ;  /* 0x000000104800720c */ /* 0x000fe40003f64270 */
[----:B----4-:R-:W-:Y:S01]  /*4f90*/  HMMA.16816.F32 R16, R8, R24, RZ ;  /* 0x000000180810723c */ /* 0x010fe200000018ff */
[----:B------:R3:W4:Y:S01]  /*4fa0*/  MUFU.TANH R24, R53 ;  /* 0x0000003500187308 */ /* 0x0007220000002400 */
[----:B------:R-:W-:Y:S01]  /*4fb0*/  VIADD R25, R73, 0x48 ;  /* 0x0000004849197836 */ /* 0x000fe20000000000 */
[----:B------:R-:W-:Y:S01]  /*4fc0*/  FSEL R81, R49, -INF , !P0 ;  /* 0xff80000031517808 */ /* 0x000fe20004000000 */
[----:B--2---:R-:W-:Y:S01]  /*4fd0*/  FFMA.FTZ R85, -R191, R85, R30 ;  /* 0x00000055bf557223 */ /* 0x004fe2000001011e */
[----:B------:R-:W-:Y:S02]  /*4fe0*/  FSEL R52, R52, -INF , !P4 ;  /* 0xff80000034347808 */ /* 0x000fe40006000000 */
[----:B------:R-:W-:Y:S02]  /*4ff0*/  IADD3 R50, PT, PT, R178, -0x48, -R76 ;  /* 0xffffffb8b2327810 */ /* 0x000fe40007ffe84c */
[----:B------:R-:W-:Y:S01]  /*5000*/  FSEL R81, R81, -INF , !P1 ;  /* 0xff80000051517808 */ /* 0x000fe20004800000 */
[----:B------:R-:W2:Y:S01]  /*5010*/  MUFU.TANH R49, R54 ;  /* 0x0000003600317308 */ /* 0x000ea20000002400 */
[----:B------:R-:W-:-:S02]  /*5020*/  FSEL R152, R52, -INF , !P5 ;  /* 0xff80000034987808 */ /* 0x000fc40006800000 */
[----:B------:R-:W-:Y:S02]  /*5030*/  ISETP.GT.AND P0, PT, R47, R25, PT ;  /* 0x000000192f00720c */ /* 0x000fe40003f04270 */
[C---:B------:R-:W-:Y:S02]  /*5040*/  ISETP.GE.AND P4, PT, R25.reuse, R179, PT ;  /* 0x000000b31900720c */ /* 0x040fe40003f86270 */
[----:B------:R-:W-:Y:S02]  /*5050*/  ISETP.GE.AND P1, PT, R25, R176, PT ;  /* 0x000000b01900720c */ /* 0x000fe40003f26270 */
[----:B---3--:R-:W-:Y:S01]  /*5060*/  IADD3 R53, PT, PT, R75, -0x41, -R76 ;  /* 0xffffffbf4b357810 */ /* 0x008fe20007ffe84c */
[----:B-1----:R-:W-:Y:S01]  /*5070*/  HMMA.16816.F32 R16, R4, R12, R16 ;  /* 0x0000000c0410723c */ /* 0x002fe20000001810 */
[----:B------:R-:W-:Y:S01]  /*5080*/  ISETP.GT.AND P5, PT, R72, R25, PT ;  /* 0x000000194800720c */ /* 0x000fe20003fa4270 */
[----:B------:R-:W-:Y:S01]  /*5090*/  FMUL.FTZ R12, R31, R48 ;  /* 0x000000301f0c7220 */ /* 0x000fe20000410000 */
[----:B------:R-:W-:-:S02]  /*50a0*/  IABS R28, R53 ;  /* 0x00000035001c7213 */ /* 0x000fc40000000000 */
[----:B------:R-:W-:Y:S02]  /*50b0*/  IABS R50, R50 ;  /* 0x0000003200327213 */ /* 0x000fe40000000000 */
[----:B------:R-:W-:Y:S01]  /*50c0*/  IADD3 R31, PT, PT, R178, -0x49, -R76 ;  /* 0xffffffb7b21f7810 */ /* 0x000fe20007ffe84c */
[----:B------:R-:W-:Y:S01]  /*50d0*/  IMAD.MOV.U32 R25, RZ, RZ, R28 ;  /* 0x000000ffff197224 */ /* 0x000fe200078e001c */
[----:B------:R-:W-:Y:S01]  /*50e0*/  MUFU.TANH R12, R12 ;  /* 0x0000000c000c7308 */ /* 0x000fe20000002400 */
[----:B------:R-:W-:Y:S01]  /*50f0*/  IMAD.MOV.U32 R28, RZ, RZ, R50 ;  /* 0x000000ffff1c7224 */ /* 0x000fe200078e0032 */
[----:B------:R-:W-:Y:S01]  /*5100*/  IADD3 R52, PT, PT, R75, -0x49, -R76 ;  /* 0xffffffb74b347810 */ /* 0x000fe20007ffe84c */
[----:B------:R-:W-:Y:S01]  /*5110*/  VIADD R50, R73, 0x50 ;  /* 0x0000005049327836 */ /* 0x000fe20000000000 */
[----:B------:R-:W-:Y:S02]  /*5120*/  I2FP.F32.S32 R25, R25 ;  /* 0x0000001900197245 */ /* 0x000fe40000201400 */
[----:B------:R-:W-:-:S02]  /*5130*/  I2FP.F32.S32 R28, R28 ;  /* 0x0000001c001c7245 */ /* 0x000fc40000201400 */
[----:B------:R-:W-:Y:S01]  /*5140*/  IABS R52, R52 ;  /* 0x0000003400347213 */ /* 0x000fe20000000000 */
[----:B----4-:R-:W-:Y:S01]  /*5150*/  FFMA.FTZ R13, -R191, R25, R24 ;  /* 0x00000019bf0d7223 */ /* 0x010fe20000010118 */
[----:B------:R-:W-:Y:S01]  /*5160*/  VIADD R25, R73, 0x49 ;  /* 0x0000004949197836 */ /* 0x000fe20000000000 */
[----:B------:R1:W3:Y:S01]  /*5170*/  MUFU.TANH R24, R29 ;  /* 0x0000001d00187308 */ /* 0x0002e20000002400 */
[----:B--2---:R-:W-:Y:S01]  /*5180*/  FFMA.FTZ R28, -R191, R28, R49 ;  /* 0x0000001cbf1c7223 */ /* 0x004fe20000010131 */
[-C--:B------:R-:W-:Y:S01]  /*5190*/  FMUL.FTZ R49, R16, R48.reuse ;  /* 0x0000003010317220 */ /* 0x080fe20000410000 */
[----:B------:R-:W-:Y:S01]  /*51a0*/  FSEL R84, R13, -INF , !P3 ;  /* 0xff8000000d547808 */ /* 0x000fe20005800000 */
[-C--:B------:R-:W-:Y:S01]  /*51b0*/  FMUL.FTZ R18, R18, R48.reuse ;  /* 0x0000003012127220 */ /* 0x080fe20000410000 */
[----:B------:R-:W-:Y:S01]  /*51c0*/  ISETP.GT.AND P3, PT, R47, R25, PT ;  /* 0x000000192f00720c */ /* 0x000fe20003f64270 */
[----:B------:R-:W-:Y:S01]  /*51d0*/  FMUL.FTZ R54, R17, R48 ;  /* 0x0000003011367220 */ /* 0x000fe20000410000 */
[----:B------:R-:W-:Y:S01]  /*51e0*/  FSEL R149, R28, -INF , !P0 ;  /* 0xff8000001c957808 */ /* 0x000fe20004000000 */
[----:B------:R-:W2:Y:S01]  /*51f0*/  MUFU.TANH R49, R49 ;  /* 0x0000003100317308 */ /* 0x000ea20000002400 */
[----:B------:R-:W-:-:S02]  /*5200*/  IADD3 R28, PT, PT, R178, -0x50, -R76 ;  /* 0xffffffb0b21c7810 */ /* 0x000fc40007ffe84c */
[----:B------:R-:W-:Y:S02]  /*5210*/  FSEL R84, R84, -INF , !P2 ;  /* 0xff80000054547808 */ /* 0x000fe40005000000 */
[----:B------:R-:W-:Y:S02]  /*5220*/  FSEL R149, R149, -INF , !P4 ;  /* 0xff80000095957808 */ /* 0x000fe40006000000 */
[----:B------:R-:W-:Y:S01]  /*5230*/  IABS R16, R28 ;  /* 0x0000001c00107213 */ /* 0x000fe20000000000 */
[----:B------:R-:W4:Y:S01]  /*5240*/  MUFU.TANH R18, R18 ;  /* 0x0000001200127308 */ /* 0x000f220000002400 */
[----:B-1----:R-:W-:Y:S02]  /*5250*/  IABS R29, R31 ;  /* 0x0000001f001d7213 */ /* 0x002fe40000000000 */
[C---:B------:R-:W-:Y:S02]  /*5260*/  ISETP.GE.AND P2, PT, R25.reuse, R179, PT ;  /* 0x000000b31900720c */ /* 0x040fe40003f46270 */
[----:B------:R-:W-:Y:S01]  /*5270*/  ISETP.GE.AND P0, PT, R25, R176, PT ;  /* 0x000000b01900720c */ /* 0x000fe20003f06270 */
[----:B------:R-:W-:Y:S01]  /*5280*/  IMAD.MOV.U32 R13, RZ, RZ, R29 ;  /* 0x000000ffff0d7224 */ /* 0x000fe200078e001d */
[----:B------:R-:W-:Y:S01]  /*5290*/  ISETP.GT.AND P4, PT, R72, R25, PT ;  /* 0x000000194800720c */ /* 0x000fe20003f84270 */
[----:B------:R-:W1:Y:S01]  /*52a0*/  LDSM.16.M88.4 R28, [R45+0x2800] ;  /* 0x002800002d1c783b */ /* 0x000e620000000200 */
[----:B------:R-:W-:Y:S01]  /*52b0*/  FSEL R85, R85, -INF , !P5 ;  /* 0xff80000055557808 */ /* 0x000fe20006800000 */
[----:B------:R-:W5:Y:S01]  /*52c0*/  MUFU.TANH R54, R54 ;  /* 0x0000003600367308 */ /* 0x000f620000002400 */
[----:B------:R-:W-:-:S02]  /*52d0*/  I2FP.F32.S32 R13, R13 ;  /* 0x0000000d000d7245 */ /* 0x000fc40000201400 */
[----:B------:R-:W-:Y:S02]  /*52e0*/  FSEL R85, R85, -INF , !P1 ;  /* 0xff80000055557808 */ /* 0x000fe40004800000 */
[----:B------:R-:W-:Y:S01]  /*52f0*/  ISETP.GT.AND P5, PT, R47, R50, PT ;  /* 0x000000322f00720c */ /* 0x000fe20003fa4270 */
[----:B---3--:R-:W-:Y:S01]  /*5300*/  FFMA.FTZ R13, -R191, R13, R24 ;  /* 0x0000000dbf0d7223 */ /* 0x008fe20000010118 */
[C---:B------:R-:W-:Y:S01]  /*5310*/  ISETP.GE.AND P1, PT, R50.reuse, R179, PT ;  /* 0x000000b33200720c */ /* 0x040fe20003f26270 */
[----:B------:R-:W-:Y:S01]  /*5320*/  HMMA.16816.F32 R24, R8, R26, RZ ;  /* 0x0000001a0818723c */ /* 0x000fe200000018ff */
[----:B------:R-:W-:Y:S02]  /*5330*/  I2FP.F32.S32 R16, R16 ;  /* 0x0000001000107245 */ /* 0x000fe40000201400 */
[----:B------:R-:W-:Y:S02]  /*5340*/  FSEL R111, R13, -INF , !P3 ;  /* 0xff8000000d6f7808 */ /* 0x000fe40005800000 */
[----:B------:R-:W-:Y:S01]  /*5350*/  I2FP.F32.S32 R13, R52 ;  /* 0x00000034000d7245 */ /* 0x000fe20000201400 */
[----:B--2---:R-:W-:Y:S01]  /*5360*/  FFMA.FTZ R49, -R191, R16, R49 ;  /* 0x00000010bf317223 */ /* 0x004fe20000010131 */
[----:B------:R-:W-:Y:S01]  /*5370*/  FSEL R111, R111, -INF , !P2 ;  /* 0xff8000006f6f7808 */ /* 0x000fe20005000000 */
[----:B------:R-:W-:Y:S01]  /*5380*/  VIADD R16, R73, 0x51 ;  /* 0x0000005149107836 */ /* 0x000fe20000000000 */
[----:B------:R-:W-:-:S02]  /*5390*/  ISETP.GE.AND P3, PT, R50, R176, PT ;  /* 0x000000b03200720c */ /* 0x000fc40003f66270 */
[----:B------:R-:W-:Y:S01]  /*53a0*/  ISETP.GT.AND P2, PT, R72, R50, PT ;  /* 0x000000324800720c */ /* 0x000fe20003f44270 */
[----:B------:R-:W-:Y:S01]  /*53b0*/  FFMA.FTZ R50, -R191, R13, R12 ;  /* 0x0000000dbf327223 */ /* 0x000fe2000001010c */
[--C-:B------:R-:W-:Y:S02]  /*53c0*/  IADD3 R53, PT, PT, R75, -0x50, -R76.reuse ;  /* 0xffffffb04b357810 */ /* 0x100fe40007ffe84c */
[----:B------:R-:W-:Y:S02]  /*53d0*/  FSEL R211, R49, -INF , !P5 ;  /* 0xff80000031d37808 */ /* 0x000fe40006800000 */
[----:B------:R-:W-:Y:S02]  /*53e0*/  IABS R17, R53 ;  /* 0x0000003500117213 */ /* 0x000fe40000000000 */
[----:B------:R-:W-:Y:S01]  /*53f0*/  FSEL R50, R50, -INF , !P4 ;  /* 0xff80000032327808 */ /* 0x000fe20006000000 */
[----:B------:R-:W-:Y:S01]  /*5400*/  HMMA.16816.F32 R24, R4, R14, R24 ;  /* 0x0000000e0418723c */ /* 0x000fe20000001818 */
[----:B------:R-:W2:Y:S01]  /*5410*/  LDSM.16.M88.4 R12, [R44+0x2800] ;  /* 0x002800002c0c783b */ /* 0x000ea20000000200 */
[----:B------:R-:W-:-:S02]  /*5420*/  IADD3 R52, PT, PT, R178, -0x51, -R76 ;  /* 0xffffffafb2347810 */ /* 0x000fc40007ffe84c */
[----:B------:R-:W-:Y:S02]  /*5430*/  I2FP.F32.S32 R49, R17 ;  /* 0x0000001100317245 */ /* 0x000fe40000201400 */
[----:B------:R-:W-:Y:S01]  /*5440*/  FSEL R86, R50, -INF , !P0 ;  /* 0xff80000032567808 */ /* 0x000fe20004000000 */
[----:B------:R-:W-:Y:S01]  /*5450*/  FMUL.FTZ R50, R19, R48 ;  /* 0x0000003013327220 */ /* 0x000fe20000410000 */
[----:B------:R-:W-:Y:S01]  /*5460*/  IABS R52, R52 ;  /* 0x0000003400347213 */ /* 0x000fe20000000000 */
[----:B----4-:R-:W-:Y:S01]  /*5470*/  FFMA.FTZ R49, -R191, R49, R18 ;  /* 0x00000031bf317223 */ /* 0x010fe20000010112 */
[----:B------:R-:W-:Y:S02]  /*5480*/  FSEL R211, R211, -INF , !P1 ;  /* 0xff800000d3d37808 */ /* 0x000fe40004800000 */
[----:B------:R-:W-:Y:S02]  /*5490*/  ISETP.GT.AND P4, PT, R47, R16, PT ;  /* 0x000000102f00720c */ /* 0x000fe40003f84270 */
[----:B------:R-:W-:-:S02]  /*54a0*/  ISETP.GE.AND P5, PT, R16, R179, PT ;  /* 0x000000b31000720c */ /* 0x000fc40003fa6270 */
[----:B------:R-:W-:Y:S02]  /*54b0*/  ISETP.GE.AND P0, PT, R16, R176, PT ;  /* 0x000000b01000720c */ /* 0x000fe40003f06270 */
[----:B------:R-:W-:Y:S01]  /*54c0*/  ISETP.GT.AND P1, PT, R72, R16, PT ;  /* 0x000000104800720c */ /* 0x000fe20003f24270 */
[----:B------:R-:W-:Y:S01]  /*54d0*/  FMUL.FTZ R25, R25, R48 ;  /* 0x0000003019197220 */ /* 0x000fe20000410000 */
[--C-:B------:R-:W-:Y:S01]  /*54e0*/  IADD3 R53, PT, PT, R178, -0x58, -R76.reuse ;  /* 0xffffffa8b2357810 */ /* 0x100fe20007ffe84c */
[----:B-1----:R-:W-:Y:S01]  /*54f0*/  HMMA.16816.F32 R16, R8, R28, RZ ;  /* 0x0000001c0810723c */ /* 0x002fe200000018ff */
[----:B------:R1:W3:Y:S01]  /*5500*/  MUFU.TANH R28, R50 ;  /* 0x00000032001c7308 */ /* 0x0002e20000002400 */
[----:B------:R-:W-:Y:S01]  /*5510*/  I2FP.F32.S32 R52, R52 ;  /* 0x0000003400347245 */ /* 0x000fe20000201400 */
[----:B------:R-:W-:Y:S01]  /*5520*/  FMUL.FTZ R26, R26, R48 ;  /* 0x000000301a1a7220 */ /* 0x000fe20000410000 */
[----:B------:R-:W-:Y:S02]  /*5530*/  IABS R29, R53 ;  /* 0x00000035001d7213 */ /* 0x000fe40000000000 */
[----:B------:R-:W-:Y:S01]  /*5540*/  IADD3 R53, PT, PT, R75, -0x51, -R76 ;  /* 0xffffffaf4b357810 */ /* 0x000fe20007ffe84c */
[----:B-----5:R-:W-:Y:S01]  /*5550*/  FFMA.FTZ R52, -R191, R52, R54 ;  /* 0x00000034bf347223 */ /* 0x020fe20000010136 */
[----:B------:R-:W-:Y:S01]  /*5560*/  FMUL.FTZ R54, R24, R48 ;  /* 0x0000003018367220 */ /* 0x000fe20000410000 */
[----:B------:R-:W-:Y:S01]  /*5570*/  FSEL R88, R49, -INF , !P2 ;  /* 0xff80000031587808 */ /* 0x000fe20005000000 */
[----:B------:R-:W4:Y:S01]  /*5580*/  MUFU.TANH R26, R26 ;  /* 0x0000001a001a7308 */ /* 0x000f220000002400 */
[----:B------:R-:W-:-:S02]  /*5590*/  IABS R24, R53 ;  /* 0x0000003500187213 */ /* 0x000fc40000000000 */
[----:B------:R-:W-:Y:S02]  /*55a0*/  I2FP.F32.S32 R29, R29 ;  /* 0x0000001d001d7245 */ /* 0x000fe40000201400 */
[----:B------:R-:W-:Y:S02]  /*55b0*/  I2FP.F32.S32 R24, R24 ;  /* 0x0000001800187245 */ /* 0x000fe40000201400 */
[----:B------:R-:W-:Y:S01]  /*55c0*/  FSEL R52, R52, -INF , !P4 ;  /* 0xff80000034347808 */ /* 0x000fe20006000000 */
[----:B------:R-:W5:Y:S01]  /*55d0*/  MUFU.TANH R49, R54 ;  /* 0x0000003600317308 */ /* 0x000f620000002400 */
[----:B-1----:R-:W-:Y:S02]  /*55e0*/  VIADD R50, R73, 0x58 ;  /* 0x0000005849327836 */ /* 0x002fe40000000000 */
[----:B---3--:R-:W-:Y:S01]  /*55f0*/  FFMA.FTZ R28, -R191, R24, R28 ;  /* 0x00000018bf1c7223 */ /* 0x008fe2000001011c */
[----:B--2---:R-:W-:Y:S01]  /*5600*/  HMMA.16816.F32 R16, R4, R12, R16 ;  /* 0x0000000c0410723c */ /* 0x004fe20000001810 */
[----:B------:R-:W-:Y:S01]  /*5610*/  IADD3 R13, PT, PT, R178, -0x59, -R76 ;  /* 0xffffffa7b20d7810 */ /* 0x000fe20007ffe84c */
[----:B------:R-:W-:Y:S01]  /*5620*/  FMUL.FTZ R12, R27, R48 ;  /* 0x000000301b0c7220 */ /* 0x000fe20000410000 */
[----:B------:R-:W-:Y:S01]  /*5630*/  ISETP.GT.AND P2, PT, R47, R50, PT ;  /* 0x000000322f00720c */ /* 0x000fe20003f44270 */
[----:B------:R-:W-:Y:S01]  /*5640*/  VIADD R27, R73, 0x59 ;  /* 0x00000059491b7836 */ /* 0x000fe20000000000 */
[----:B------:R-:W1:Y:S01]  /*5650*/  MUFU.TANH R24, R25 ;  /* 0x0000001900187308 */ /* 0x000e620000002400 */
[----:B------:R-:W-:Y:S01]  /*5660*/  IABS R13, R13 ;  /* 0x0000000d000d7213 */ /* 0x000fe20000000000 */
[----:B----4-:R-:W-:Y:S01]  /*5670*/  FFMA.FTZ R93, -R191, R93, R26 ;  /* 0x0000005dbf5d7223 */ /* 0x010fe2000001011a */
[----:B------:R-:W-:-:S02]  /*5680*/  ISETP.GE.AND P4, PT, R50, R179, PT ;  /* 0x000000b33200720c */ /* 0x000fc40003f86270 */
[----:B------:R-:W-:Y:S02]  /*5690*/  I2FP.F32.S32 R13, R13 ;  /* 0x0000000d000d7245 */ /* 0x000fe40000201400 */
[----:B------:R-:W-:Y:S01]  /*56a0*/  FSEL R28, R28, -INF , !P1 ;  /* 0xff8000001c1c7808 */ /* 0x000fe20004800000 */
[----:B------:R-:W2:Y:S01]  /*56b0*/  MUFU.TANH R12, R12 ;  /* 0x0000000c000c7308 */ /* 0x000ea20000002400 */
[----:B-----5:R-:W-:Y:S01]  /*56c0*/  FFMA.FTZ R29, -R191, R29, R49 ;  /* 0x0000001dbf1d7223 */ /* 0x020fe20000010131 */
[----:B------:R-:W-:Y:S02]  /*56d0*/  ISETP.GT.AND P1, PT, R47, R27, PT ;  /* 0x0000001b2f00720c */ /* 0x000fe40003f24270 */
[----:B------:R-:W-:Y:S02]  /*56e0*/  FSEL R91, R28, -INF , !P0 ;  /* 0xff8000001c5b7808 */ /* 0x000fe40004000000 */
[----:B------:R-:W-:Y:S01]  /*56f0*/  FSEL R209, R29, -INF , !P2 ;  /* 0xff8000001dd17808 */ /* 0x000fe20005000000 */
[----:B------:R-:W-:Y:S01]  /*5700*/  FMUL.FTZ R49, R16, R48 ;  /* 0x0000003010317220 */ /* 0x000fe20000410000 */
[----:B------:R-:W-:Y:S01]  /*5710*/  ISETP.GE.AND P0, PT, R27, R179, PT ;  /* 0x000000b31b00720c */ /* 0x000fe20003f06270 */
[----:B-1----:R-:W-:Y:S01]  /*5720*/  FFMA.FTZ R13, -R191, R13, R24 ;  /* 0x0000000dbf0d7223 */ /* 0x002fe20000010118 */
[----:B------:R-:W-:Y:S01]  /*5730*/  IADD3 R24, PT, PT, R178, -0x60, -R76 ;  /* 0xffffffa0b2187810 */ /* 0x000fe20007ffe84c */
[----:B------:R-:W-:Y:S01]  /*5740*/  HMMA.16816.F32 R28, R8, R30, RZ ;  /* 0x0000001e081c723c */ /* 0x000fe200000018ff */
[----:B------:R-:W-:Y:S01]  /*5750*/  FSEL R209, R209, -INF , !P4 ;  /* 0xff800000d1d17808 */ /* 0x000fe20006000000 */
[----:B------:R-:W1:Y:S01]  /*5760*/  MUFU.TANH R49, R49 ;  /* 0x0000003100317308 */ /* 0x000e620000002400 */
[----:B------:R-:W-:Y:S01]  /*5770*/  ISETP.GE.AND P2, PT, R27, R176, PT ;  /* 0x000000b01b00720c */ /* 0x000fe20003f46270 */
[-C--:B------:R-:W-:Y:S01]  /*5780*/  FMUL.FTZ R18, R18, R48.reuse ;  /* 0x0000003012127220 */ /* 0x080fe20000410000 */
[----:B------:R-:W-:Y:S01]  /*5790*/  ISETP.GT.AND P4, PT, R72, R27, PT ;  /* 0x0000001b4800720c */ /* 0x000fe20003f84270 */
[----:B------:R-:W-:Y:S01]  /*57a0*/  FMUL.FTZ R54, R17, R48 ;  /* 0x0000003011367220 */ /* 0x000fe20000410000 */
[----:B------:R-:W-:-:S02]  /*57b0*/  IABS R16, R24 ;  /* 0x0000001800107213 */ /* 0x000fc40000000000 */
[----:B------:R-:W3:Y:S01]  /*57c0*/  LDSM.16.M88.4 R24, [R45+0x2c00] ;  /* 0x002c00002d18783b */ /* 0x000ee20000000200 */
[----:B------:R-:W-:Y:S01]  /*57d0*/  FSEL R210, R52, -INF , !P5 ;  /* 0xff80000034d27808 */ /* 0x000fe20006800000 */
[----:B------:R-:W4:Y:S01]  /*57e0*/  MUFU.TANH R18, R18 ;  /* 0x0000001200127308 */ /* 0x000f220000002400 */
[----:B------:R-:W-:Y:S02]  /*57f0*/  IADD3 R52, PT, PT, R75, -0x59, -R76 ;  /* 0xffffffa74b347810 */ /* 0x000fe40007ffe84c */
[----:B------:R-:W-:Y:S02]  /*5800*/  ISETP.GT.AND P5, PT, R72, R50, PT ;  /* 0x000000324800720c */ /* 0x000fe40003fa4270 */
[----:B------:R-:W-:Y:S02]  /*5810*/  IABS R52, R52 ;  /* 0x0000003400347213 */ /* 0x000fe40000000000 */
[----:B------:R-:W-:Y:S01]  /*5820*/  FSEL R88, R88, -INF , !P3 ;  /* 0xff80000058587808 */ /* 0x000fe20005800000 */
[----:B------:R-:W5:Y:S01]  /*5830*/  MUFU.TANH R54, R54 ;  /* 0x0000003600367308 */ /* 0x000f620000002400 */
[----:B------:R-:W-:Y:S01]  /*5840*/  ISETP.GE.AND P3, PT, R50, R176, PT ;  /* 0x000000b03200720c */ /* 0x000fe20003f66270 */
[----:B------:R-:W-:Y:S01]  /*5850*/  VIADD R50, R73, 0x60 ;  /* 0x0000006049327836 */ /* 0x000fe20000000000 */
[----:B------:R-:W-:Y:S01]  /*5860*/  FSEL R93, R93, -INF , !P5 ;  /* 0xff8000005d5d7808 */ /* 0x000fe20006800000 */
[----:B------:R-:W-:Y:S01]  /*5870*/  HMMA.16816.F32 R28, R4, R14, R28 ;  /* 0x0000000e041c723c */ /* 0x000fe2000000181c */
[----:B------:R-:W-:-:S02]  /*5880*/  FSEL R129, R13, -INF , !P1 ;  /* 0xff8000000d817808 */ /* 0x000fc40004800000 */
[----:B------:R-:W-:Y:S02]  /*5890*/  I2FP.F32.S32 R13, R52 ;  /* 0x00000034000d7245 */ /* 0x000fe40000201400 */
[----:B------:R-:W-:Y:S02]  /*58a0*/  FSEL R93, R93, -INF , !P3 ;  /* 0xff8000005d5d7808 */ /* 0x000fe40005800000 */
[----:B------:R-:W-:Y:S02]  /*58b0*/  FSEL R129, R129, -INF , !P0 ;  /* 0xff80000081817808 */ /* 0x000fe40004000000 */
[----:B------:R-:W-:Y:S02]  /*58c0*/  ISETP.GT.AND P5, PT, R47, R50, PT ;  /* 0x000000322f00720c */ /* 0x000fe40003fa4270 */
[C---:B------:R-:W-:Y:S02]  /*58d0*/  ISETP.GE.AND P3, PT, R50.reuse, R179, PT ;  /* 0x000000b33200720c */ /* 0x040fe40003f66270 */
[----:B------:R-:W-:-:S02]  /*58e0*/  ISETP.GE.AND P1, PT, R50, R176, PT ;  /* 0x000000b03200720c */ /* 0x000fc40003f26270 */
[----:B------:R-:W-:Y:S01]  /*58f0*/  ISETP.GT.AND P0, PT, R72, R50, PT ;  /* 0x000000324800720c */ /* 0x000fe20003f04270 */
[----:B--2---:R-:W-:Y:S01]  /*5900*/  FFMA.FTZ R50, -R191, R13, R12 ;  /* 0x0000000dbf327223 */ /* 0x004fe2000001010c */
[----:B------:R-:W-:Y:S01]  /*5910*/  I2FP.F32.S32 R16, R16 ;  /* 0x0000001000107245 */ /* 0x000fe20000201400 */
[----:B------:R-:W2:Y:S01]  /*5920*/  LDSM.16.M88.4 R12, [R44+0x2c00] ;  /* 0x002c00002c0c783b */ /* 0x000ea20000000200 */
[--C-:B------:R-:W-:Y:S01]  /*5930*/  IADD3 R53, PT, PT, R75, -0x60, -R76.reuse ;  /* 0xffffffa04b357810 */ /* 0x100fe20007ffe84c */
[----:B------:R-:W-:Y:S01]  /*5940*/  FMUL.FTZ R30, R30, R48 ;  /* 0x000000301e1e7220 */ /* 0x000fe20000410000 */
[----:B------:R-:W-:Y:S01]  /*5950*/  IADD3 R52, PT, PT, R178, -0x61, -R76 ;  /* 0xffffff9fb2347810 */ /* 0x000fe20007ffe84c */
[----:B-1----:R-:W-:Y:S01]  /*5960*/  FFMA.FTZ R49, -R191, R16, R49 ;  /* 0x00000010bf317223 */ /* 0x002fe20000010131 */
[----:B------:R-:W-:Y:S01]  /*5970*/  IABS R17, R53 ;  /* 0x0000003500117213 */ /* 0x000fe20000000000 */
[----:B------:R-:W-:Y:S01]  /*5980*/  VIADD R16, R73, 0x61 ;  /* 0x0000006149107836 */ /* 0x000fe20000000000 */
[----:B------:R-:W-:Y:S01]  /*5990*/  IABS R52, R52 ;  /* 0x0000003400347213 */ /* 0x000fe20000000000 */
[-C--:B------:R-:W-:Y:S01]  /*59a0*/  FMUL.FTZ R53, R19, R48.reuse ;  /* 0x0000003013357220 */ /* 0x080fe20000410000 */
[----:B------:R-:W-:Y:S01]  /*59b0*/  FSEL R208, R49, -INF , !P5 ;  /* 0xff80000031d07808 */ /* 0x000fe20006800000 */
[----:B------:R-:W-:Y:S01]  /*59c0*/  FMUL.FTZ R29, R29, R48 ;  /* 0x000000301d1d7220 */ /* 0x000fe20000410000 */
[----:B------:R-:W-:Y:S01]  /*59d0*/  FSEL R50, R50, -INF , !P4 ;  /* 0xff80000032327808 */ /* 0x000fe20006000000 */
[----:B------:R-:W1:Y:S01]  /*59e0*/  MUFU.TANH R30, R30 ;  /* 0x0000001e001e7308 */ /* 0x000e620000002400 */
[----:B------:R-:W-:-:S02]  /*59f0*/  I2FP.F32.S32 R49, R17 ;  /* 0x0000001100317245 */ /* 0x000fc40000201400 */
[----:B------:R-:W-:Y:S02]  /*5a00*/  I2FP.F32.S32 R52, R52 ;  /* 0x0000003400347245 */ /* 0x000fe40000201400 */
[----:B------:R-:W-:Y:S01]  /*5a10*/  FSEL R132, R50, -INF , !P2 ;  /* 0xff80000032847808 */ /* 0x000fe20005000000 */
[C---:B----4-:R-:W-:Y:S01]  /*5a20*/  FFMA.FTZ R49, -R191.reuse, R49, R18 ;  /* 0x00000031bf317223 */ /* 0x050fe20000010112 */
[----:B------:R-:W-:Y:S01]  /*5a30*/  FSEL R208, R208, -INF , !P3 ;  /* 0xff800000d0d07808 */ /* 0x000fe20005800000 */
[----:B-----5:R-:W-:Y:S01]  /*5a40*/  FFMA.FTZ R52, -R191, R52, R54 ;  /* 0x00000034bf347223 */ /* 0x020fe20000010136 */
[----:B------:R-:W-:Y:S01]  /*5a50*/  ISETP.GT.AND P4, PT, R47, R16, PT ;  /* 0x000000102f00720c */ /* 0x000fe20003f84270 */
[----:B------:R-:W-:Y:S01]  /*5a60*/  FMUL.FTZ R54, R28, R48 ;  /* 0x000000301c367220 */ /* 0x000fe20000410000 */
[C---:B------:R-:W-:Y:S02]  /*5a70*/  ISETP.GE.AND P5, PT, R16.reuse, R179, PT ;  /* 0x000000b31000720c */ /* 0x040fe40003fa6270 */
[----:B------:R-:W-:-:S02]  /*5a80*/  ISETP.GE.AND P2, PT, R16, R176, PT ;  /* 0x000000b01000720c */ /* 0x000fc40003f46270 */
[----:B------:R-:W-:Y:S02]  /*5a90*/  ISETP.GT.AND P3, PT, R72, R16, PT ;  /* 0x000000104800720c */ /* 0x000fe40003f64270 */
[----:B---3--:R-:W-:Y:S01]  /*5aa0*/  HMMA.16816.F32 R16, R8, R24, RZ ;  /* 0x000000180810723c */ /* 0x008fe200000018ff */
[----:B------:R3:W4:Y:S01]  /*5ab0*/  MUFU.TANH R24, R53 ;  /* 0x0000003500187308 */ /* 0x0007220000002400 */
[----:B------:R-:W-:Y:S01]  /*5ac0*/  VIADD R25, R73, 0x68 ;  /* 0x0000006849197836 */ /* 0x000fe20000000000 */
[----:B------:R-:W-:Y:S01]  /*5ad0*/  FSEL R139, R49, -INF , !P0 ;  /* 0xff800000318b7808 */ /* 0x000fe20004000000 */
[----:B-1----:R-:W-:Y:S01]  /*5ae0*/  FFMA.FTZ R141, -R191, R141, R30 ;  /* 0x0000008dbf8d7223 */ /* 0x002fe2000001011e */
[----:B------:R-:W-:Y:S02]  /*5af0*/  FSEL R52, R52, -INF , !P4 ;  /* 0xff80000034347808 */ /* 0x000fe40006000000 */
[----:B------:R-:W-:Y:S02]  /*5b00*/  IADD3 R50, PT, PT, R178, -0x68, -R76 ;  /* 0xffffff98b2327810 */ /* 0x000fe40007ffe84c */
[----:B------:R-:W-:Y:S01]  /*5b10*/  FSEL R139, R139, -INF , !P1 ;  /* 0xff8000008b8b7808 */ /* 0x000fe20004800000 */
[----:B------:R-:W1:Y:S01]  /*5b20*/  MUFU.TANH R49, R54 ;  /* 0x0000003600317308 */ /* 0x000e620000002400 */
[----:B------:R-:W-:-:S02]  /*5b30*/  FSEL R207, R52, -INF , !P5 ;  /* 0xff80000034cf7808 */ /* 0x000fc40006800000 */
[----:B------:R-:W-:Y:S02]  /*5b40*/  ISETP.GT.AND P0, PT, R47, R25, PT ;  /* 0x000000192f00720c */ /* 0x000fe40003f04270 */
[C---:B------:R-:W-:Y:S02]  /*5b50*/  ISETP.GE.AND P4, PT, R25.reuse, R179, PT ;  /* 0x000000b31900720c */ /* 0x040fe40003f86270 */
[----:B------:R-:W-:Y:S02]  /*5b60*/  ISETP.GE.AND P1, PT, R25, R176, PT ;  /* 0x000000b01900720c */ /* 0x000fe40003f26270 */
[----:B---3--:R-:W-:Y:S01]  /*5b70*/  IADD3 R53, PT, PT, R75, -0x61, -R76 ;  /* 0xffffff9f4b357810 */ /* 0x008fe20007ffe84c */
[----:B--2---:R-:W-:Y:S01]  /*5b80*/  HMMA.16816.F32 R16, R4, R12, R16 ;  /* 0x0000000c0410723c */ /* 0x004fe20000001810 */
        /* <DEDUP_REMOVED lines=16> */
[----:B-1----:R-:W-:Y:S01]  /*5c90*/  FFMA.FTZ R28, -R191, R28, R49 ;  /* 0x0000001cbf1c7223 */ /* 0x002fe20000010131 */
[-C--:B------:R-:W-:Y:S01]  /*5ca0*/  FMUL.FTZ R49, R16, R48.reuse ;  /* 0x0000003010317220 */ /* 0x080fe20000410000 */
[----:B------:R-:W-:Y:S01]  /*5cb0*/  FSEL R140, R13, -INF , !P3 ;  /* 0xff8000000d8c7808 */ /* 0x000fe20005800000 */
[-C--:B------:R-:W-:Y:S01]  /*5cc0*/  FMUL.FTZ R18, R18, R48.reuse ;  /* 0x0000003012127220 */ /* 0x080fe20000410000 */
[----:B------:R-:W-:Y:S01]  /*5cd0*/  ISETP.GT.AND P3, PT, R47, R25, PT ;  /* 0x000000192f00720c */ /* 0x000fe20003f64270 */
[----:B------:R-:W-:Y:S01]  /*5ce0*/  FMUL.FTZ R54, R17, R48 ;  /* 0x0000003011367220 */ /* 0x000fe20000410000 */
[----:B------:R-:W-:Y:S01]  /*5cf0*/  FSEL R206, R28, -INF , !P0 ;  /* 0xff8000001cce7808 */ /* 0x000fe20004000000 */
[----:B------:R-:W1:Y:S01]  /*5d00*/  MUFU.TANH R49, R49 ;  /* 0x0000003100317308 */ /* 0x000e620000002400 */
[----:B------:R-:W-:-:S02]  /*5d10*/  IADD3 R28, PT, PT, R178, -0x70, -R76 ;  /* 0xffffff90b21c7810 */ /* 0x000fc40007ffe84c */
[----:B------:R-:W-:Y:S02]  /*5d20*/  FSEL R140, R140, -INF , !P2 ;  /* 0xff8000008c8c7808 */ /* 0x000fe40005000000 */
[----:B------:R-:W-:Y:S02]  /*5d30*/  FSEL R206, R206, -INF , !P4 ;  /* 0xff800000cece7808 */ /* 0x000fe40006000000 */
[----:B------:R-:W-:Y:S01]  /*5d40*/  IABS R16, R28 ;  /* 0x0000001c00107213 */ /* 0x000fe20000000000 */
[----:B------:R-:W4:Y:S01]  /*5d50*/  MUFU.TANH R18, R18 ;  /* 0x0000001200127308 */ /* 0x000f220000002400 */
[----:B--2---:R-:W-:Y:S02]  /*5d60*/  IABS R29, R31 ;  /* 0x0000001f001d7213 */ /* 0x004fe40000000000 */
[C---:B------:R-:W-:Y:S02]  /*5d70*/  ISETP.GE.AND P2, PT, R25.reuse, R179, PT ;  /* 0x000000b31900720c */ /* 0x040fe40003f46270 */
[----:B------:R-:W-:Y:S01]  /*5d80*/  ISETP.GE.AND P0, PT, R25, R176, PT ;  /* 0x000000b01900720c */ /* 0x000fe20003f06270 */
[----:B------:R-:W-:Y:S01]  /*5d90*/  IMAD.MOV.U32 R13, RZ, RZ, R29 ;  /* 0x000000ffff0d7224 */ /* 0x000fe200078e001d */
[----:B------:R-:W-:Y:S01]  /*5da0*/  ISETP.GT.AND P4, PT, R72, R25, PT ;  /* 0x000000194800720c */ /* 0x000fe20003f84270 */
[----:B------:R-:W2:Y:S01]  /*5db0*/  LDSM.16.M88.4 R28, [R45+0x3000] ;  /* 0x003000002d1c783b */ /* 0x000ea20000000200 */
        /* <DEDUP_REMOVED lines=11> */
[----:B-1----:R-:W-:Y:S01]  /*5e70*/  FFMA.FTZ R49, -R191, R16, R49 ;  /* 0x00000010bf317223 */ /* 0x002fe20000010131 */
        /* <DEDUP_REMOVED lines=10> */
[----:B------:R-:W1:Y:S01]  /*5f20*/  LDSM.16.M88.4 R12, [R44+0x3000] ;  /* 0x003000002c0c783b */ /* 0x000e620000000200 */
        /* <DEDUP_REMOVED lines=13> */
[----:B--2---:R-:W-:Y:S01]  /*6000*/  HMMA.16816.F32 R16, R8, R28, RZ ;  /* 0x0000001c0810723c */ /* 0x004fe200000018ff */
        /* <DEDUP_REMOVED lines=14> */
[----:B--2---:R-:W-:Y:S02]  /*60f0*/  VIADD R50, R73, 0x78 ;  /* 0x0000007849327836 */ /* 0x004fe40000000000 */
[----:B---3--:R-:W-:Y:S01]  /*6100*/  FFMA.FTZ R28, -R191, R24, R28 ;  /* 0x00000018bf1c7223 */ /* 0x008fe2000001011c */
[----:B-1----:R-:W-:Y:S01]  /*6110*/  HMMA.16816.F32 R16, R4, R12, R16 ;  /* 0x0000000c0410723c */ /* 0x002fe20000001810 */
        /* <DEDUP_REMOVED lines=129> */
[----:B------:R-:W-:Y:S01]  /*6930*/  ISETP.GE.AND P1, PT, R50, R179, PT ;  /* 0x000000b33200720c */ /* 0x000fe20003f26270 */
        /* <DEDUP_REMOVED lines=112> */
[----:B----4-:R-:W-:Y:S01]  /*7040*/  FFMA.FTZ R49, -R191, R49, R18 ;  /* 0x00000031bf317223 */ /* 0x010fe20000010112 */
        /* <DEDUP_REMOVED lines=190> */
[----:B------:R-:W-:Y:S02]  /*7c30*/  FSEL R237, R237, -INF , !P1 ;  /* 0xff800000eded7808 */ /* 0x000fe40004800000 */
[----:B------:R-:W-:Y:S01]  /*7c40*/  FSEL R106, R52, -INF , !P5 ;  /* 0xff800000346a7808 */ /* 0x000fe20006800000 */
[----:B------:R-:W1:Y:S01]  /*7c50*/  MUFU.TANH R49, R54 ;  /* 0x0000003600317308 */ /* 0x000e620000002400 */
[----:B------:R-:W-:-:S02]  /*7c60*/  IADD3 R50, PT, PT, R178, -0xc8, -R76 ;  /* 0xffffff38b2327810 */ /* 0x000fc40007ffe84c */
        /* <DEDUP_REMOVED lines=32> */
[C---:B------:R-:W-:Y:S01]  /*7e70*/  ISETP.GE.AND P2, PT, R25.reuse, R179, PT ;  /* 0x000000b31900720c */ /* 0x040fe20003f46270 */
[----:B------:R-:W4:Y:S01]  /*7e80*/  MUFU.TANH R18, R18 ;  /* 0x0000001200127308 */ /* 0x000f220000002400 */
[----:B--2---:R-:W-:Y:S02]  /*7e90*/  IABS R29, R31 ;  /* 0x0000001f001d7213 */ /* 0x004fe40000000000 */
[----:B------:R-:W-:Y:S02]  /*7ea0*/  ISETP.GE.AND P0, PT, R25, R176, PT ;  /* 0x000000b01900720c */ /* 0x000fe40003f06270 */
[----:B------:R-:W-:Y:S01]  /*7eb0*/  ISETP.GT.AND P4, PT, R72, R25, PT ;  /* 0x000000194800720c */ /* 0x000fe20003f84270 */
[----:B------:R-:W-:Y:S01]  /*7ec0*/  IMAD.MOV.U32 R13, RZ, RZ, R29 ;  /* 0x000000ffff0d7224 */ /* 0x000fe200078e001d */
[----:B------:R-:W-:Y:S01]  /*7ed0*/  IABS R16, R28 ;  /* 0x0000001c00107213 */ /* 0x000fe20000000000 */
[----:B------:R-:W2:Y:S01]  /*7ee0*/  MUFU.TANH R54, R54 ;  /* 0x0000003600367308 */ /* 0x000ea20000002400 */
[----:B------:R-:W5:Y:S01]  /*7ef0*/  LDSM.16.M88.4 R28, [R45+0x4800] ;  /* 0x004800002d1c783b */ /* 0x000f620000000200 */
[----:B------:R-:W-:-:S02]  /*7f00*/  FSEL R231, R231, -INF , !P5 ;  /* 0xff800000e7e77808 */ /* 0x000fc40006800000 */
[----:B------:R-:W-:Y:S02]  /*7f10*/  I2FP.F32.S32 R13, R13 ;  /* 0x0000000d000d7245 */ /* 0x000fe40000201400 */
[----:B------:R-:W-:Y:S02]  /*7f20*/  FSEL R231, R231, -INF , !P1 ;  /* 0xff800000e7e77808 */ /* 0x000fe40004800000 */
[----:B------:R-:W-:Y:S01]  /*7f30*/  ISETP.GT.AND P5, PT, R47, R50, PT ;  /* 0x000000322f00720c */ /* 0x000fe20003fa4270 */
[----:B---3--:R-:W-:Y:S01]  /*7f40*/  FFMA.FTZ R13, -R191, R13, R24 ;  /* 0x0000000dbf0d7223 */ /* 0x008fe20000010118 */
[----:B------:R-:W-:Y:S01]  /*7f50*/  ISETP.GE.AND P1, PT, R50, R179, PT ;  /* 0x000000b33200720c */ /* 0x000fe20003f26270 */
[----:B------:R-:W-:Y:S01]  /*7f60*/  HMMA.16816.F32 R24, R8, R26, RZ ;  /* 0x0000001a0818723c */ /* 0x000fe200000018ff */
[----:B------:R-:W-:Y:S02]  /*7f70*/  I2FP.F32.S32 R16, R16 ;  /* 0x0000001000107245 */ /* 0x000fe40000201400 */
[----:B------:R-:W-:-:S02]  /*7f80*/  FSEL R99, R13, -INF , !P3 ;  /* 0xff8000000d637808 */ /* 0x000fc40005800000 */
[----:B------:R-:W-:Y:S01]  /*7f90*/  I2FP.F32.S32 R13, R52 ;  /* 0x00000034000d7245 */ /* 0x000fe20000201400 */
[----:B-1----:R-:W-:Y:S01]  /*7fa0*/  FFMA.FTZ R49, -R191, R16, R49 ;  /* 0x00000010bf317223 */ /* 0x002fe20000010131 */
[----:B------:R-:W-:Y:S01]  /*7fb0*/  FSEL R99, R99, -INF , !P2 ;  /* 0xff80000063637808 */ /* 0x000fe20005000000 */
[----:B------:R-:W-:Y:S01]  /*7fc0*/  VIADD R16, R73, 0xd1 ;  /* 0x000000d149107836 */ /* 0x000fe20000000000 */
[----:B------:R-:W-:Y:S02]  /*7fd0*/  ISETP.GE.AND P3, PT, R50, R176, PT ;  /* 0x000000b03200720c */ /* 0x000fe40003f66270 */
[----:B------:R-:W-:Y:S01]  /*7fe0*/  ISETP.GT.AND P2, PT, R72, R50, PT ;  /* 0x000000324800720c */ /* 0x000fe20003f44270 */
[----:B------:R-:W-:Y:S01]  /*7ff0*/  FFMA.FTZ R50, -R191, R13, R12 ;  /* 0x0000000dbf327223 */ /* 0x000fe2000001010c */
[----:B------:R-:W-:Y:S02]  /*8000*/  IADD3 R53, PT, PT, R75, -0xd0, -R76 ;  /* 0xffffff304b357810 */ /* 0x000fe40007ffe84c */
[----:B------:R-:W-:-:S02]  /*8010*/  FSEL R89, R49, -INF , !P5 ;  /* 0xff80000031597808 */ /* 0x000fc40006800000 */
[----:B------:R-:W-:Y:S02]  /*8020*/  IABS R17, R53 ;  /* 0x0000003500117213 */ /* 0x000fe40000000000 */
[----:B------:R-:W-:Y:S01]  /*8030*/  FSEL R50, R50, -INF , !P4 ;  /* 0xff80000032327808 */ /* 0x000fe20006000000 */
[----:B------:R-:W-:Y:S01]  /*8040*/  HMMA.16816.F32 R24, R4, R14, R24 ;  /* 0x0000000e0418723c */ /* 0x000fe20000001818 */
[----:B------:R-:W1:Y:S01]  /*8050*/  LDSM.16.M88.4 R12, [R44+0x4800] ;  /* 0x004800002c0c783b */ /* 0x000e620000000200 */
[----:B------:R-:W-:Y:S01]  /*8060*/  IADD3 R52, PT, PT, R178, -0xd1, -R76 ;  /* 0xffffff2fb2347810 */ /* 0x000fe20007ffe84c */
[----:B------:R-:W-:-:S04]  /*8070*/  DEPBAR.LE SB0, 0x0 ;  /* 0x000080000000791a */ /* 0x000fc80000000000 */
[----:B------:R-:W-:Y:S02]  /*8080*/  I2FP.F32.S32 R49, R17 ;  /* 0x0000001100317245 */ /* 0x000fe40000201400 */
[----:B------:R-:W-:Y:S01]  /*8090*/  FSEL R224, R50, -INF , !P0 ;  /* 0xff80000032e07808 */ /* 0x000fe20004000000 */
[----:B------:R-:W-:Y:S01]  /*80a0*/  FMUL.FTZ R50, R19, R48 ;  /* 0x0000003013327220 */ /* 0x000fe20000410000 */
[----:B------:R-:W-:Y:S01]  /*80b0*/  IABS R52, R52 ;  /* 0x0000003400347213 */ /* 0x000fe20000000000 */
[----:B----4-:R-:W-:Y:S01]  /*80c0*/  FFMA.FTZ R49, -R191, R49, R18 ;  /* 0x00000031bf317223 */ /* 0x010fe20000010112 */
[----:B------:R-:W-:Y:S02]  /*80d0*/  FSEL R89, R89, -INF , !P1 ;  /* 0xff80000059597808 */ /* 0x000fe40004800000 */
[----:B------:R-:W-:Y:S02]  /*80e0*/  ISETP.GT.AND P4, PT, R47, R16, PT ;  /* 0x000000102f00720c */ /* 0x000fe40003f84270 */
[C---:B------:R-:W-:Y:S01]  /*80f0*/  ISETP.GE.AND P5, PT, R16.reuse, R179, PT ;  /* 0x000000b31000720c */ /* 0x040fe20003fa6270 */
[----:B------:R-:W-:Y:S01]  /*8100*/  BAR.SYNC.DEFER_BLOCKING 0x0 ;  /* 0x0000000000007b1d */ /* 0x000fe20000010000 */
[----:B------:R-:W-:Y:S01]  /*8110*/  ISETP.GE.AND P0, PT, R16, R176, PT ;  /* 0x000000b01000720c */ /* 0x000fe20003f06270 */
[----:B------:R-:W-:Y:S01]  /*8120*/  FMUL.FTZ R25, R25, R48 ;  /* 0x0000003019197220 */ /* 0x000fe20000410000 */
[----:B------:R-:W-:Y:S01]  /*8130*/  ISETP.GT.AND P1, PT, R72, R16, PT ;  /* 0x000000104800720c */ /* 0x000fe20003f24270 */
[----:B------:R-:W-:Y:S01]  /*8140*/  FMUL.FTZ R26, R26, R48 ;  /* 0x000000301a1a7220 */ /* 0x000fe20000410000 */
[----:B------:R-:W-:Y:S01]  /*8150*/  IADD3 R53, PT, PT, R178, -0xd8, -R76 ;  /* 0xffffff28b2357810 */ /* 0x000fe20007ffe84c */
[----:B-----5:R-:W-:Y:S01]  /*8160*/  HMMA.16816.F32 R16, R8, R28, RZ ;  /* 0x0000001c0810723c */ /* 0x020fe200000018ff */
[----:B------:R3:W4:Y:S01]  /*8170*/  MUFU.TANH R28, R50 ;  /* 0x00000032001c7308 */ /* 0x0007220000002400 */
[----:B------:R-:W-:-:S02]  /*8180*/  I2FP.F32.S32 R52, R52 ;  /* 0x0000003400347245 */ /* 0x000fc40000201400 */
[----:B------:R-:W-:Y:S02]  /*8190*/  IABS R29, R53 ;  /* 0x00000035001d7213 */ /* 0x000fe40000000000 */
[----:B------:R-:W-:Y:S01]  /*81a0*/  IADD3 R53, PT, PT, R75, -0xd1, -R76 ;  /* 0xffffff2f4b357810 */ /* 0x000fe20007ffe84c */
[----:B--2---:R-:W-:Y:S01]  /*81b0*/  FFMA.FTZ R52, -R191, R52, R54 ;  /* 0x00000034bf347223 */ /* 0x004fe20000010136 */
[----:B------:R-:W-:Y:S01]  /*81c0*/  FMUL.FTZ R54, R24, R48 ;  /* 0x0000003018367220 */ /* 0x000fe20000410000 */
[----:B------:R-:W-:Y:S02]  /*81d0*/  FSEL R217, R49, -INF , !P2 ;  /* 0xff80000031d97808 */ /* 0x000fe40005000000 */
[----:B------:R-:W-:Y:S01]  /*81e0*/  IABS R24, R53 ;  /* 0x0000003500187213 */ /* 0x000fe20000000000 */
[----:B------:R-:W2:Y:S01]  /*81f0*/  MUFU.TANH R49, R54 ;  /* 0x0000003600317308 */ /* 0x000ea20000002400 */
[----:B------:R-:W-:Y:S02]  /*8200*/  I2FP.F32.S32 R29, R29 ;  /* 0x0000001d001d7245 */ /* 0x000fe40000201400 */
[----:B------:R-:W-:-:S02]  /*8210*/  I2FP.F32.S32 R24, R24 ;  /* 0x0000001800187245 */ /* 0x000fc40000201400 */
[----:B------:R-:W-:Y:S01]  /*8220*/  FSEL R52, R52, -INF , !P4 ;  /* 0xff80000034347808 */ /* 0x000fe20006000000 */
[----:B---3--:R-:W-:Y:S01]  /*8230*/  VIADD R50, R73, 0xd8 ;  /* 0x000000d849327836 */ /* 0x008fe20000000000 */
[----:B------:R-:W-:Y:S01]  /*8240*/  FSEL R217, R217, -INF , !P3 ;  /* 0xff800000d9d97808 */ /* 0x000fe20005800000 */
[----:B----4-:R-:W-:Y:S01]  /*8250*/  FFMA.FTZ R28, -R191, R24, R28 ;  /* 0x00000018bf1c7223 */ /* 0x010fe2000001011c */
[----:B-1----:R-:W-:Y:S01]  /*8260*/  HMMA.16816.F32 R16, R4, R12, R16 ;  /* 0x0000000c0410723c */ /* 0x002fe20000001810 */
[----:B------:R-:W1:Y:S01]  /*8270*/  MUFU.TANH R24, R25 ;  /* 0x0000001900187308 */ /* 0x000e620000002400 */
[----:B------:R-:W-:Y:S01]  /*8280*/  ISETP.GT.AND P2, PT, R47, R50, PT ;  /* 0x000000322f00720c */ /* 0x000fe20003f44270 */
[----:B------:R-:W-:Y:S01]  /*8290*/  FMUL.FTZ R12, R27, R48 ;  /* 0x000000301b0c7220 */ /* 0x000fe20000410000 */
[----:B------:R-:W-:Y:S02]  /*82a0*/  FSEL R28, R28, -INF , !P1 ;  /* 0xff8000001c1c7808 */ /* 0x000fe40004800000 */
[----:B------:R-:W-:Y:S01]  /*82b0*/  IADD3 R27, PT, PT, R75, -0xd8, -R76 ;  /* 0xffffff284b1b7810 */ /* 0x000fe20007ffe84c */
[----:B--2---:R-:W-:-:S02]  /*82c0*/  FFMA.FTZ R29, -R191, R29, R49 ;  /* 0x0000001dbf1d7223 */ /* 0x004fc40000010131 */
[----:B------:R2:W3:Y:S01]  /*82d0*/  MUFU.TANH R13, R26 ;  /* 0x0000001a000d7308 */ /* 0x0004e20000002400 */
[----:B------:R-:W-:Y:S02]  /*82e0*/  FSEL R214, R28, -INF , !P0 ;  /* 0xff8000001cd67808 */ /* 0x000fe40004000000 */
[----:B------:R-:W-:Y:S02]  /*82f0*/  ISETP.GE.AND P4, PT, R50, R179, PT ;  /* 0x000000b33200720c */ /* 0x000fe40003f86270 */
[----:B------:R-:W-:Y:S02]  /*8300*/  FSEL R82, R29, -INF , !P2 ;  /* 0xff8000001d527808 */ /* 0x000fe40005000000 */
[C---:B------:R-:W-:Y:S01]  /*8310*/  HMMA.16816.F32 R28, R8.reuse, R30, RZ ;  /* 0x0000001e081c723c */ /* 0x040fe200000018ff */
[----:B------:R-:W-:Y:S01]  /*8320*/  MUFU.TANH R12, R12 ;  /* 0x0000000c000c7308 */ /* 0x000fe20000002400 */
[----:B-1----:R-:W-:Y:S01]  /*8330*/  FFMA.FTZ R78, -R191, R78, R24 ;  /* 0x0000004ebf4e7223 */ /* 0x002fe20000010118 */
[----:B------:R-:W-:Y:S01]  /*8340*/  IADD3 R24, PT, PT, R178, -0xe0, -R76 ;  /* 0xffffff20b2187810 */ /* 0x000fe20007ffe84c */
[-C--:B------:R-:W-:Y:S01]  /*8350*/  FMUL.FTZ R18, R18, R48.reuse ;  /* 0x0000003012127220 */ /* 0x080fe20000410000 */
[----:B------:R-:W-:Y:S01]  /*8360*/  IABS R25, R27 ;  /* 0x0000001b00197213 */ /* 0x000fe20000000000 */
[----:B------:R-:W-:Y:S01]  /*8370*/  FMUL.FTZ R27, R16, R48 ;  /* 0x00000030101b7220 */ /* 0x000fe20000410000 */
[----:B------:R-:W-:Y:S01]  /*8380*/  IABS R16, R24 ;  /* 0x0000001800107213 */ /* 0x000fe20000000000 */
[----:B------:R-:W-:Y:S01]  /*8390*/  HMMA.16816.F32 R8, R8, R40, RZ ;  /* 0x000000280808723c */ /* 0x000fe200000018ff */
[----:B------:R-:W-:Y:S01]  /*83a0*/  I2FP.F32.S32 R25, R25 ;  /* 0x0000001900197245 */ /* 0x000fe20000201400 */
[----:B------:R-:W1:Y:S01]  /*83b0*/  MUFU.TANH R24, R27 ;  /* 0x0000001b00187308 */ /* 0x000e620000002400 */
[----:B--2---:R-:W-:Y:S01]  /*83c0*/  VIADD R26, R73, 0xd9 ;  /* 0x000000d9491a7836 */ /* 0x004fe20000000000 */
[----:B------:R-:W-:Y:S01]  /*83d0*/  FSEL R87, R52, -INF , !P5 ;  /* 0xff80000034577808 */ /* 0x000fe20006800000 */
[----:B------:R-:W-:Y:S01]  /*83e0*/  FMUL.FTZ R19, R19, R48 ;  /* 0x0000003013137220 */ /* 0x000fe20000410000 */
[----:B------:R-:W-:Y:S01]  /*83f0*/  FSEL R82, R82, -INF , !P4 ;  /* 0xff80000052527808 */ /* 0x000fe20006000000 */
[----:B---3--:R-:W-:Y:S01]  /*8400*/  FFMA.FTZ R13, -R191, R25, R13 ;  /* 0x00000019bf0d7223 */ /* 0x008fe2000001010d */
[----:B------:R-:W-:Y:S01]  /*8410*/  ISETP.GT.AND P5, PT, R72, R50, PT ;  /* 0x000000324800720c */ /* 0x000fe20003fa4270 */
[----:B------:R-:W-:Y:S01]  /*8420*/  VIADD R25, R73, 0xe0 ;  /* 0x000000e049197836 */ /* 0x000fe20000000000 */
[----:B------:R-:W-:Y:S01]  /*8430*/  ISETP.GT.AND P1, PT, R47, R26, PT ;  /* 0x0000001a2f00720c */ /* 0x000fe20003f24270 */
[----:B------:R-:W2:Y:S01]  /*8440*/  MUFU.TANH R18, R18 ;  /* 0x0000001200127308 */ /* 0x000ea20000002400 */
[C---:B------:R-:W-:Y:S01]  /*8450*/  ISETP.GE.AND P0, PT, R26.reuse, R179, PT ;  /* 0x000000b31a00720c */ /* 0x040fe20003f06270 */
[----:B------:R-:W-:Y:S01]  /*8460*/  HMMA.16816.F32 R28, R4, R14, R28 ;  /* 0x0000000e041c723c */ /* 0x000fe2000000181c */
[----:B------:R-:W-:-:S02]  /*8470*/  ISETP.GE.AND P2, PT, R26, R176, PT ;  /* 0x000000b01a00720c */ /* 0x000fc40003f46270 */
[----:B------:R-:W-:Y:S02]  /*8480*/  ISETP.GT.AND P4, PT, R72, R26, PT ;  /* 0x0000001a4800720c */ /* 0x000fe40003f84270 */
[----:B------:R-:W-:Y:S02]  /*8490*/  IADD3 R26, PT, PT, R75, -0xd9, -R76 ;  /* 0xffffff274b1a7810 */ /* 0x000fe40007ffe84c */
[----:B------:R-:W-:Y:S01]  /*84a0*/  I2FP.F32.S32 R16, R16 ;  /* 0x0000001000107245 */ /* 0x000fe20000201400 */
[----:B------:R-:W-:Y:S01]  /*84b0*/  HMMA.16816.F32 R8, R4, R36, R8 ;  /* 0x000000240408723c */ /* 0x000fe20000001808 */
[----:B------:R-:W-:Y:S02]  /*84c0*/  FSEL R215, R13, -INF , !P5 ;  /* 0xff8000000dd77808 */ /* 0x000fe40006800000 */
[----:B------:R-:W-:Y:S01]  /*84d0*/  IABS R13, R26 ;  /* 0x0000001a000d7213 */ /* 0x000fe20000000000 */
[----:B-1----:R-:W-:Y:S01]  /*84e0*/  FFMA.FTZ R16, -R191, R16, R24 ;  /* 0x00000010bf107223 */ /* 0x002fe20000010118 */
[----:B------:R-:W-:Y:S01]  /*84f0*/  IADD3 R14, PT, PT, R75, -0xe0, -R76 ;  /* 0xffffff204b0e7810 */ /* 0x000fe20007ffe84c */
[----:B------:R-:W-:Y:S01]  /*8500*/  FMUL.FTZ R24, R17, R48 ;  /* 0x0000003011187220 */ /* 0x000fe20000410000 */
[----:B------:R-:W-:-:S02]  /*8510*/  I2FP.F32.S32 R13, R13 ;  /* 0x0000000d000d7245 */ /* 0x000fc40000201400 */
[----:B------:R-:W-:Y:S02]  /*8520*/  IABS R17, R14 ;  /* 0x0000000e00117213 */ /* 0x000fe40000000000 */
[----:B------:R-:W1:Y:S01]  /*8530*/  MUFU.TANH R14, R24 ;  /* 0x00000018000e7308 */ /* 0x000e620000002400 */
[----:B------:R-:W-:Y:S01]  /*8540*/  ISETP.GE.AND P3, PT, R50, R176, PT ;  /* 0x000000b03200720c */ /* 0x000fe20003f66270 */
[----:B------:R-:W-:Y:S01]  /*8550*/  FFMA.FTZ R12, -R191, R13, R12 ;  /* 0x0000000dbf0c7223 */ /* 0x000fe2000001010c */
[----:B------:R-:W-:Y:S01]  /*8560*/  ISETP.GT.AND P5, PT, R47, R25, PT ;  /* 0x000000192f00720c */ /* 0x000fe20003fa4270 */
[----:B------:R-:W-:Y:S01]  /*8570*/  VIADD R13, R73, 0xe1 ;  /* 0x000000e1490d7836 */ /* 0x000fe20000000000 */
[----:B------:R-:W-:Y:S01]  /*8580*/  IADD3 R15, PT, PT, R178, -0xe1, -R76 ;  /* 0xffffff1fb20f7810 */ /* 0x000fe20007ffe84c */
[-C--:B------:R-:W-:Y:S01]  /*8590*/  FMUL.FTZ R4, R30, R48.reuse ;  /* 0x000000301e047220 */ /* 0x080fe20000410000 */
[----:B------:R-:W-:Y:S01]  /*85a0*/  FSEL R215, R215, -INF , !P3 ;  /* 0xff800000d7d77808 */ /* 0x000fe20005800000 */
[-C--:B------:R-:W-:Y:S01]  /*85b0*/  FMUL.FTZ R5, R31, R48.reuse ;  /* 0x000000301f057220 */ /* 0x080fe20000410000 */
[----:B------:R-:W-:Y:S01]  /*85c0*/  ISETP.GE.AND P3, PT, R25, R179, PT ;  /* 0x000000b31900720c */ /* 0x000fe20003f66270 */
[-C--:B------:R-:W-:Y:S01]  /*85d0*/  FMUL.FTZ R9, R9, R48.reuse ;  /* 0x0000003009097220 */ /* 0x080fe20000410000 */
[----:B------:R-:W-:Y:S01]  /*85e0*/  FSEL R213, R12, -INF , !P4 ;  /* 0xff8000000cd57808 */ /* 0x000fe20006000000 */
[----:B------:R-:W-:Y:S01]  /*85f0*/  IMAD.MOV.U32 R12, RZ, RZ, R17 ;  /* 0x000000ffff0c7224 */ /* 0x000fe200078e0011 */
[----:B------:R-:W-:Y:S01]  /*8600*/  FSEL R54, R16, -INF , !P5 ;  /* 0xff80000010367808 */ /* 0x000fe20006800000 */
[----:B------:R-:W-:Y:S01]  /*8610*/  MUFU.TANH R4, R4 ;  /* 0x0000000400047308 */ /* 0x000fe20000002400 */
[----:B------:R-:W-:Y:S01]  /*8620*/  IABS R15, R15 ;  /* 0x0000000f000f7213 */ /* 0x000fe20000000000 */
[----:B------:R-:W-:Y:S01]  /*8630*/  FMUL.FTZ R11, R11, R48 ;  /* 0x000000300b0b7220 */ /* 0x000fe20000410000 */
[----:B------:R-:W-:-:S02]  /*8640*/  FSEL R213, R213, -INF , !P2 ;  /* 0xff800000d5d57808 */ /* 0x000fc40005000000 */
[----:B------:R-:W-:Y:S02]  /*8650*/  FSEL R54, R54, -INF , !P3 ;  /* 0xff80000036367808 */ /* 0x000fe40005800000 */
[----:B------:R-:W-:Y:S01]  /*8660*/  ISETP.GT.AND P4, PT, R47, R13, PT ;  /* 0x0000000d2f00720c */ /* 0x000fe20003f84270 */
[----:B------:R-:W-:Y:S01]  /*8670*/  MUFU.TANH R5, R5 ;  /* 0x0000000500057308 */ /* 0x000fe20000002400 */
[C---:B------:R-:W-:Y:S02]  /*8680*/  ISETP.GE.AND P5, PT, R13.reuse, R179, PT ;  /* 0x000000b30d00720c */ /* 0x040fe40003fa6270 */
[----:B------:R-:W-:Y:S02]  /*8690*/  ISETP.GE.AND P2, PT, R13, R176, PT ;  /* 0x000000b00d00720c */ /* 0x000fe40003f46270 */
[----:B------:R-:W-:Y:S02]  /*86a0*/  ISETP.GT.AND P3, PT, R72, R13, PT ;  /* 0x0000000d4800720c */ /* 0x000fe40003f64270 */
[----:B------:R-:W-:Y:S01]  /*86b0*/  I2FP.F32.S32 R12, R12 ;  /* 0x0000000c000c7245 */ /* 0x000fe20000201400 */
[----:B------:R-:W-:Y:S01]  /*86c0*/  MUFU.TANH R9, R9 ;  /* 0x0000000900097308 */ /* 0x000fe20000002400 */
[----:B------:R-:W-:-:S02]  /*86d0*/  I2FP.F32.S32 R13, R15 ;  /* 0x0000000f000d7245 */ /* 0x000fc40000201400 */
[----:B------:R-:W-:Y:S01]  /*86e0*/  FSEL R78, R78, -INF , !P1 ;  /* 0xff8000004e4e7808 */ /* 0x000fe20004800000 */
[----:B--2---:R-:W-:Y:S01]  /*86f0*/  FFMA.FTZ R18, -R191, R12, R18 ;  /* 0x0000000cbf127223 */ /* 0x004fe20000010112 */
[----:B------:R-:W-:Y:S01]  /*8700*/  IADD3 R16, PT, PT, R75, -0xe1, -R76 ;  /* 0xffffff1f4b107810 */ /* 0x000fe20007ffe84c */
[----:B-1----:R-:W-:Y:S01]  /*8710*/  FFMA.FTZ R17, -R191, R13, R14 ;  /* 0x0000000dbf117223 */ /* 0x002fe2000001010e */
[----:B------:R-:W-:Y:S01]  /*8720*/  FSEL R78, R78, -INF , !P0 ;  /* 0xff8000004e4e7808 */ /* 0x000fe20004000000 */
[----:B------:R-:W-:Y:S01]  /*8730*/  VIADD R13, R73, 0xe8 ;  /* 0x000000e8490d7836 */ /* 0x000fe20000000000 */
[----:B------:R-:W-:Y:S01]  /*8740*/  ISETP.GT.AND P0, PT, R72, R25, PT ;  /* 0x000000194800720c */ /* 0x000fe20003f04270 */
[----:B------:R-:W1:Y:S01]  /*8750*/  MUFU.TANH R12, R19 ;  /* 0x00000013000c7308 */ /* 0x000e620000002400 */
[----:B------:R-:W-:Y:S02]  /*8760*/  ISETP.GE.AND P1, PT, R25, R176, PT ;  /* 0x000000b01900720c */ /* 0x000fe40003f26270 */
[----:B------:R-:W-:-:S02]  /*8770*/  FSEL R18, R18, -INF , !P0 ;  /* 0xff80000012127808 */ /* 0x000fc40004000000 */
[----:B------:R-:W-:Y:S02]  /*8780*/  FSEL R17, R17, -INF , !P4 ;  /* 0xff80000011117808 */ /* 0x000fe40006000000 */
[----:B------:R-:W-:Y:S01]  /*8790*/  IADD3 R15, PT, PT, R178, -0xe8, -R76 ;  /* 0xffffff18b20f7810 */ /* 0x000fe20007ffe84c */
[----:B------:R-:W-:Y:S01]  /*87a0*/  MUFU.TANH R11, R11 ;  /* 0x0000000b000b7308 */ /* 0x000fe20000002400 */
[----:B------:R-:W-:Y:S02]  /*87b0*/  IABS R16, R16 ;  /* 0x0000001000107213 */ /* 0x000fe40000000000 */
[----:B------:R-:W-:Y:S02]  /*87c0*/  FSEL R212, R18, -INF , !P1 ;  /* 0xff80000012d47808 */ /* 0x000fe40004800000 */
[----:B------:R-:W-:Y:S02]  /*87d0*/  FSEL R53, R17, -INF , !P5 ;  /* 0xff80000011357808 */ /* 0x000fe40006800000 */
[----:B------:R-:W-:Y:S01]  /*87e0*/  IABS R14, R15 ;  /* 0x0000000f000e7213 */ /* 0x000fe20000000000 */
[----:B------:R-:W-:Y:S01]  /*87f0*/  FMUL.FTZ R15, R28, R48 ;  /* 0x000000301c0f7220 */ /* 0x000fe20000410000 */
[----:B------:R-:W-:-:S02]  /*8800*/  ISETP.GT.AND P0, PT, R47, R13, PT ;  /* 0x0000000d2f00720c */ /* 0x000fc40003f04270 */
[C---:B------:R-:W-:Y:S02]  /*8810*/  ISETP.GE.AND P1, PT, R13.reuse, R179, PT ;  /* 0x000000b30d00720c */ /* 0x040fe40003f26270 */
[----:B------:R-:W-:Y:S01]  /*8820*/  ISETP.GE.AND P4, PT, R13, R176, PT ;  /* 0x000000b00d00720c */ /* 0x000fe20003f86270 */
[----:B------:R-:W2:Y:S01]  /*8830*/  MUFU.TANH R15, R15 ;  /* 0x0000000f000f7308 */ /* 0x000ea20000002400 */
[----:B------:R-:W-:Y:S01]  /*8840*/  ISETP.GT.AND P5, PT, R72, R13, PT ;  /* 0x0000000d4800720c */ /* 0x000fe20003fa4270 */
[----:B------:R-:W-:Y:S01]  /*8850*/  IMAD.MOV.U32 R13, RZ, RZ, R16 ;  /* 0x000000ffff0d7224 */ /* 0x000fe200078e0010 */
[--C-:B------:R-:W-:Y:S02]  /*8860*/  IADD3 R6, PT, PT, R75, -0xe8, -R76.reuse ;  /* 0xffffff184b067810 */ /* 0x100fe40007ffe84c */
[----:B------:R-:W-:Y:S02]  /*8870*/  IADD3 R7, PT, PT, R178, -0xe9, -R76 ;  /* 0xffffff17b2077810 */ /* 0x000fe40007ffe84c */
[----:B------:R-:W-:Y:S01]  /*8880*/  I2FP.F32.S32 R161, R13 ;  /* 0x0000000d00a17245 */ /* 0x000fe20000201400 */
[----:B------:R-:W-:Y:S01]  /*8890*/  FMUL.FTZ R13, R29, R48 ;  /* 0x000000301d0d7220 */ /* 0x000fe20000410000 */
[----:B------:R-:W-:-:S02]  /*88a0*/  IABS R6, R6 ;  /* 0x0000000600067213 */ /* 0x000fc40000000000 */
[----:B------:R-:W-:Y:S01]  /*88b0*/  I2FP.F32.S32 R14, R14 ;  /* 0x0000000e000e7245 */ /* 0x000fe20000201400 */
[----:B-1----:R-:W-:Y:S01]  /*88c0*/  FFMA.FTZ R161, -R191, R161, R12 ;  /* 0x000000a1bfa17223 */ /* 0x002fe2000001010c */
[----:B------:R-:W-:Y:S01]  /*88d0*/  IABS R7, R7 ;  /* 0x0000000700077213 */ /* 0x000fe20000000000 */
[----:B------:R-:W1:Y:S01]  /*88e0*/  MUFU.TANH R13, R13 ;  /* 0x0000000d000d7308 */ /* 0x000e620000002400 */
[----:B------:R-:W-:Y:S01]  /*88f0*/  I2FP.F32.S32 R6, R6 ;  /* 0x0000000600067245 */ /* 0x000fe20000201400 */
[----:B------:R-:W-:Y:S02]  /*8900*/  VIADD R12, R73, 0xe9 ;  /* 0x000000e9490c7836 */ /* 0x000fe40000000000 */
[C---:B--2---:R-:W-:Y:S01]  /*8910*/  FFMA.FTZ R15, -R191.reuse, R14, R15 ;  /* 0x0000000ebf0f7223 */ /* 0x044fe2000001010f */
[----:B------:R-:W-:Y:S01]  /*8920*/  I2FP.F32.S32 R7, R7 ;  /* 0x0000000700077245 */ /* 0x000fe20000201400 */
[----:B------:R-:W-:Y:S01]  /*8930*/  FFMA.FTZ R4, -R191, R6, R4 ;  /* 0x00000006bf047223 */ /* 0x000fe20000010104 */
[----:B------:R-:W-:Y:S01]  /*8940*/  FMUL.FTZ R6, R8, R48 ;  /* 0x0000003008067220 */ /* 0x000fe20000410000 */
[----:B------:R-:W-:-:S02]  /*8950*/  FSEL R161, R161, -INF , !P3 ;  /* 0xff800000a1a17808 */ /* 0x000fc40005800000 */
[----:B------:R-:W-:Y:S02]  /*8960*/  FSEL R52, R15, -INF , !P0 ;  /* 0xff8000000f347808 */ /* 0x000fe40004000000 */
[----:B------:R-:W-:Y:S02]  /*8970*/  FSEL R161, R161, -INF , !P2 ;  /* 0xff800000a1a17808 */ /* 0x000fe40005000000 */
[----:B------:R-:W-:Y:S02]  /*8980*/  FSEL R52, R52, -INF , !P1 ;  /* 0xff80000034347808 */ /* 0x000fe40004800000 */
[----:B------:R-:W-:Y:S01]  /*8990*/  ISETP.GT.AND P3, PT, R47, R12, PT ;  /* 0x0000000c2f00720c */ /* 0x000fe20003f64270 */
[----:B-1----:R-:W-:Y:S01]  /*89a0*/  FFMA.FTZ R13, -R191, R7, R13 ;  /* 0x00000007bf0d7223 */ /* 0x002fe2000001010d */
[C---:B------:R-:W-:Y:S01]  /*89b0*/  ISETP.GE.AND P2, PT, R12.reuse, R179, PT ;  /* 0x000000b30c00720c */ /* 0x040fe20003f46270 */
[----:B------:R-:W1:Y:S01]  /*89c0*/  MUFU.TANH R7, R6 ;  /* 0x0000000600077308 */ /* 0x000e620000002400 */
[----:B------:R-:W-:-:S02]  /*89d0*/  ISETP.GE.AND P0, PT, R12, R176, PT ;  /* 0x000000b00c00720c */ /* 0x000fc40003f06270 */
[----:B------:R-:W-:Y:S02]  /*89e0*/  ISETP.GT.AND P1, PT, R72, R12, PT ;  /* 0x0000000c4800720c */ /* 0x000fe40003f24270 */
[--C-:B------:R-:W-:Y:S02]  /*89f0*/  IADD3 R12, PT, PT, R178, -0xf0, -R76.reuse ;  /* 0xffffff10b20c7810 */ /* 0x100fe40007ffe84c */
[----:B------:R-:W-:Y:S02]  /*8a00*/  IADD3 R8, PT, PT, R75, -0xe9, -R76 ;  /* 0xffffff174b087810 */ /* 0x000fe40007ffe84c */
[----:B------:R-:W-:Y:S02]  /*8a10*/  IABS R12, R12 ;  /* 0x0000000c000c7213 */ /* 0x000fe40000000000 */
[----:B------:R-:W-:Y:S02]  /*8a20*/  IABS R8, R8 ;  /* 0x0000000800087213 */ /* 0x000fe40000000000 */
[----:B------:R-:W-:-:S02]  /*8a30*/  I2FP.F32.S32 R12, R12 ;  /* 0x0000000c000c7245 */ /* 0x000fc40000201400 */
[----:B------:R-:W-:Y:S02]  /*8a40*/  I2FP.F32.S32 R8, R8 ;  /* 0x0000000800087245 */ /* 0x000fe40000201400 */
[----:B------:R-:W-:Y:S01]  /*8a50*/  FSEL R4, R4, -INF , !P5 ;  /* 0xff80000004047808 */ /* 0x000fe20006800000 */
[C---:B-1----:R-:W-:Y:S01]  /*8a60*/  FFMA.FTZ R12, -R191.reuse, R12, R7 ;  /* 0x0000000cbf0c7223 */ /* 0x042fe20000010107 */
[----:B------:R-:W-:Y:S01]  /*8a70*/  FMUL.FTZ R7, R10, R48 ;  /* 0x000000300a077220 */ /* 0x000fe20000410000 */
[----:B------:R-:W-:Y:S01]  /*8a80*/  FFMA.FTZ R5, -R191, R8, R5 ;  /* 0x00000008bf057223 */ /* 0x000fe20000010105 */
[----:B------:R-:W-:Y:S01]  /*8a90*/  IADD3 R8, PT, PT, R75, -0xf0, -R76 ;  /* 0xffffff104b087810 */ /* 0x000fe20007ffe84c */
[----:B------:R-:W-:Y:S01]  /*8aa0*/  VIADD R6, R73, 0xf0 ;  /* 0x000000f049067836 */ /* 0x000fe20000000000 */
[----:B------:R-:W-:Y:S02]  /*8ab0*/  FSEL R156, R4, -INF , !P4 ;  /* 0xff800000049c7808 */ /* 0x000fe40006000000 */
[----:B------:R-:W1:Y:S01]  /*8ac0*/  MUFU.TANH R7, R7 ;  /* 0x0000000700077308 */ /* 0x000e620000002400 */
[----:B------:R-:W-:-:S02]  /*8ad0*/  FSEL R128, R5, -INF , !P1 ;  /* 0xff80000005807808 */ /* 0x000fc40004800000 */
[----:B------:R-:W-:Y:S02]  /*8ae0*/  IABS R5, R8 ;  /* 0x0000000800057213 */ /* 0x000fe40000000000 */
[----:B------:R-:W-:Y:S02]  /*8af0*/  IADD3 R4, PT, PT, R178, -0xf1, -R76 ;  /* 0xffffff0fb2047810 */ /* 0x000fe40007ffe84c */
[----:B------:R-:W-:Y:S02]  /*8b00*/  I2FP.F32.S32 R5, R5 ;  /* 0x0000000500057245 */ /* 0x000fe40000201400 */
[----:B------:R-:W-:Y:S02]  /*8b10*/  FSEL R13, R13, -INF , !P3 ;  /* 0xff8000000d0d7808 */ /* 0x000fe40005800000 */
[----:B------:R-:W-:Y:S02]  /*8b20*/  IABS R4, R4 ;  /* 0x0000000400047213 */ /* 0x000fe40000000000 */
[----:B------:R-:W-:-:S02]  /*8b30*/  FSEL R50, R13, -INF , !P2 ;  /* 0xff8000000d327808 */ /* 0x000fc40005000000 */
[----:B------:R-:W-:Y:S01]  /*8b40*/  ISETP.GT.AND P5, PT, R47, R6, PT ;  /* 0x000000062f00720c */ /* 0x000fe20003fa4270 */
[----:B-1----:R-:W-:Y:S01]  /*8b50*/  FFMA.FTZ R7, -R191, R5, R7 ;  /* 0x00000005bf077223 */ /* 0x002fe20000010107 */
[C---:B------:R-:W-:Y:S02]  /*8b60*/  ISETP.GE.AND P4, PT, R6.reuse, R179, PT ;  /* 0x000000b30600720c */ /* 0x040fe40003f86270 */
[----:B------:R-:W-:Y:S02]  /*8b70*/  ISETP.GE.AND P3, PT, R6, R176, PT ;  /* 0x000000b00600720c */ /* 0x000fe40003f66270 */
[----:B------:R-:W-:Y:S01]  /*8b80*/  ISETP.GT.AND P2, PT, R72, R6, PT ;  /* 0x000000064800720c */ /* 0x000fe20003f44270 */
[----:B------:R-:W-:Y:S01]  /*8b90*/  VIADD R6, R73, 0xf1 ;  /* 0x000000f149067836 */ /* 0x000fe20000000000 */
[----:B------:R-:W-:Y:S02]  /*8ba0*/  I2FP.F32.S32 R4, R4 ;  /* 0x0000000400047245 */ /* 0x000fe40000201400 */
[----:B------:R-:W-:-:S02]  /*8bb0*/  IADD3 R5, PT, PT, R75, -0xf1, -R76 ;  /* 0xffffff0f4b057810 */ /* 0x000fc40007ffe84c */
[----:B------:R-:W-:Y:S01]  /*8bc0*/  IADD3 R75, PT, PT, R75, -0xf8, -R76 ;  /* 0xffffff084b4b7810 */ /* 0x000fe20007ffe84c */
[----:B------:R-:W-:Y:S01]  /*8bd0*/  FFMA.FTZ R9, -R191, R4, R9 ;  /* 0x00000004bf097223 */ /* 0x000fe20000010109 */
[----:B------:R-:W-:Y:S01]  /*8be0*/  ISETP.GT.AND P1, PT, R47, R6, PT ;  /* 0x000000062f00720c */ /* 0x000fe20003f24270 */
[----:B------:R-:W-:Y:S01]  /*8bf0*/  VIADD R4, R73, 0xf8 ;  /* 0x000000f849047836 */ /* 0x000fe20000000000 */
[----:B------:R-:W-:Y:S02]  /*8c00*/  IABS R75, R75 ;  /* 0x0000004b004b7213 */ /* 0x000fe40000000000 */
[----:B------:R-:W-:Y:S02]  /*8c10*/  IABS R5, R5 ;  /* 0x0000000500057213 */ /* 0x000fe40000000000 */
[----:B------:R-:W-:Y:S02]  /*8c20*/  FSEL R128, R128, -INF , !P0 ;  /* 0xff80000080807808 */ /* 0x000fe40004000000 */
[----:B------:R-:W-:-:S02]  /*8c30*/  I2FP.F32.S32 R75, R75 ;  /* 0x0000004b004b7245 */ /* 0x000fc40000201400 */
[----:B------:R-:W-:Y:S02]  /*8c40*/  ISETP.GE.AND P0, PT, R6, R179, PT ;  /* 0x000000b30600720c */ /* 0x000fe40003f06270 */
[----:B------:R-:W-:Y:S01]  /*8c50*/  FSEL R9, R9, -INF , !P1 ;  /* 0xff80000009097808 */ /* 0x000fe20004800000 */
[C---:B------:R-:W-:Y:S01]  /*8c60*/  FFMA.FTZ R34, -R191.reuse, R75, R34 ;  /* 0x0000004bbf227223 */ /* 0x040fe20000010122 */
[----:B------:R-:W-:Y:S02]  /*8c70*/  I2FP.F32.S32 R5, R5 ;  /* 0x0000000500057245 */ /* 0x000fe40000201400 */
[----:B------:R-:W-:Y:S02]  /*8c80*/  FSEL R12, R12, -INF , !P5 ;  /* 0xff8000000c0c7808 */ /* 0x000fe40006800000 */
[----:B------:R-:W-:Y:S01]  /*8c90*/  IADD3 R76, PT, PT, R178, -0xf8, -R76 ;  /* 0xffffff08b24c7810 */ /* 0x000fe20007ffe84c */
[----:B------:R-:W-:Y:S01]  /*8ca0*/  FFMA.FTZ R5, -R191, R5, R11 ;  /* 0x00000005bf057223 */ /* 0x000fe2000001010b */
[----:B------:R-:W-:-:S02]  /*8cb0*/  FSEL R48, R9, -INF , !P0 ;  /* 0xff80000009307808 */ /* 0x000fc40004000000 */
[----:B------:R-:W-:Y:S02]  /*8cc0*/  ISETP.GT.AND P0, PT, R72, R4, PT ;  /* 0x000000044800720c */ /* 0x000fe40003f04270 */
[----:B------:R-:W-:Y:S02]  /*8cd0*/  FSEL R49, R12, -INF , !P4 ;  /* 0xff8000000c317808 */ /* 0x000fe40006000000 */
[----:B------:R-:W-:Y:S02]  /*8ce0*/  IABS R76, R76 ;  /* 0x0000004c004c7213 */ /* 0x000fe40000000000 */
[----:B------:R-:W-:Y:S02]  /*8cf0*/  ISETP.GT.AND P4, PT, R72, R6, PT ;  /* 0x000000064800720c */ /* 0x000fe40003f84270 */
[----:B------:R-:W-:Y:S02]  /*8d00*/  FSEL R7, R7, -INF , !P2 ;  /* 0xff80000007077808 */ /* 0x000fe40005000000 */
[----:B------:R-:W-:-:S02]  /*8d10*/  FSEL R34, R34, -INF , !P0 ;  /* 0xff80000022227808 */ /* 0x000fc40004000000 */
[----:B------:R-:W-:Y:S02]  /*8d20*/  I2FP.F32.S32 R76, R76 ;  /* 0x0000004c004c7245 */ /* 0x000fe40000201400 */
[----:B------:R-:W-:Y:S02]  /*8d30*/  ISETP.GT.AND P0, PT, R74, R181, PT ;  /* 0x000000b54a00720c */ /* 0x000fe40003f04270 */
[----:B------:R-:W-:Y:S02]  /*8d40*/  ISETP.GE.AND P5, PT, R6, R176, PT ;  /* 0x000000b00600720c */ /* 0x000fe40003fa6270 */
[----:B------:R-:W-:Y:S02]  /*8d50*/  FSEL R5, R5, -INF , !P4 ;  /* 0xff80000005057808 */ /* 0x000fe40006000000 */
[----:B------:R-:W-:Y:S02]  /*8d60*/  FSEL R95, R7, -INF , !P3 ;  /* 0xff800000075f7808 */ /* 0x000fe40005800000 */
[----:B------:R-:W-:-:S02]  /*8d70*/  ISETP.GT.AND P2, PT, R47, R4, PT ;  /* 0x000000042f00720c */ /* 0x000fc40003f44270 */
[C---:B------:R-:W-:Y:S02]  /*8d80*/  ISETP.GE.AND P3, PT, R4.reuse, R179, PT ;  /* 0x000000b30400720c */ /* 0x040fe40003f66270 */
[----:B------:R-:W-:Y:S01]  /*8d90*/  ISETP.GE.AND P1, PT, R4, R176, PT ;  /* 0x000000b00400720c */ /* 0x000fe20003f26270 */
[----:B------:R-:W-:Y:S01]  /*8da0*/  FFMA.FTZ R4, -R191, R76, R32 ;  /* 0x0000004cbf047223 */ /* 0x000fe20000010120 */
[----:B------:R-:W-:Y:S01]  /*8db0*/  FSEL R92, R5, -INF , !P5 ;  /* 0xff800000055c7808 */ /* 0x000fe20006800000 */
[----:B------:R-:W-:Y:S01]  /*8dc0*/  FFMA.FTZ R5, -R191, R77, R56 ;  /* 0x0000004dbf057223 */ /* 0x000fe20000010138 */
[----:B------:R-:W-:Y:S01]  /*8dd0*/  ISETP.GT.AND P4, PT, R47, R73, PT ;  /* 0x000000492f00720c */ /* 0x000fe20003f84270 */
[----:B------:R-:W-:Y:S01]  /*8de0*/  IMAD.MOV.U32 R32, RZ, RZ, R74 ;  /* 0x000000ffff207224 */ /* 0x000fe200078e004a */
[----:B------:R-:W-:Y:S02]  /*8df0*/  FSEL R4, R4, -INF , !P2 ;  /* 0xff80000004047808 */ /* 0x000fe40005000000 */
[----:B------:R-:W-:-:S02]  /*8e00*/  ISETP.GE.AND P5, PT, R73, R179, PT ;  /* 0x000000b34900720c */ /* 0x000fc40003fa6270 */
[----:B------:R-:W-:Y:S02]  /*8e10*/  ISETP.GE.AND P2, PT, R73, R176, PT ;  /* 0x000000b04900720c */ /* 0x000fe40003f46270 */
        /* <DEDUP_REMOVED lines=19> */
.L_x_4242:
        /* <DEDUP_REMOVED lines=61> */
.L_x_4243:
[----:B------:R-:W-:Y:S05]  /*9320*/  BSYNC.RECONVERGENT B0 ;  /* 0x0000000000007941 */ /* 0x000fea0003800200 */
.L_x_4241:
        /* <DEDUP_REMOVED lines=69> */
.L_x_4245:
[----:B------:R-:W-:Y:S05]  /*9780*/  BSYNC.RECONVERGENT B0 ;  /* 0x0000000000007941 */ /* 0x000fea0003800200 */
.L_x_4244:
[----:B------:R-:W0:Y:S02]  /*9790*/  LDGDEPBAR ;  /* 0x00000000000079af */ /* 0x000e240000000000 */
.L_x_4240:
[----:B------:R-:W-:Y:S05]  /*97a0*/  BSYNC.RECONVERGENT B1 ;  /* 0x0000000000017941 */ /* 0x000fea0003800200 */
.L_x_4239:
[----:B------:R-:W3:Y:S01]  /*97b0*/  LD.E R79, desc[UR4][R2.64+0xdc] ;  /* 0x0000dc04024f7980 */ /* 0x000ee2000c101900 */
        /* <DEDUP_REMOVED lines=8> */
[----:B--2---:R-:W-:Y:S01]  /*9840*/  LDSM.16.MT88.4 R12, [R55+0x5000] ;  /* 0x00500000370c783b */ /* 0x004fe20000004200 */
        /* <DEDUP_REMOVED lines=29> */
[----:B------:R-:W2:Y:S02]  /*9a20*/  SHFL.BFLY PT, R5, R0, 0x2, 0x1f ;  /* 0x0c401f0000057f89 */ /* 0x000ea400000e0000 */
[----:B--2---:R-:W-:-:S05]  /*9a30*/  FMNMX.FTZ R5, R0, R5, !PT ;  /* 0x0000000500057209 */ /* 0x004fca0007810000 */
[----:B------:R-:W2:Y:S02]  /*9a40*/  SHFL.BFLY PT, R0, R5, 0x1, 0x1f ;  /* 0x0c201f0005007f89 */ /* 0x000ea400000e0000 */
[----:B--2---:R-:W-:-:S04]  /*9a50*/  FMNMX.FTZ R0, R5, R0, !PT ;  /* 0x0000000005007209 */ /* 0x004fc80007810000 */
[----:B------:R-:W-:Y:S01]  /*9a60*/  FSETP.NEU.FTZ.AND P0, PT, R0, -INF , PT ;  /* 0xff8000000000780b */ /* 0x000fe20003f1d000 */
[----:B---3--:R-:W-:-:S05]  /*9a70*/  FMUL.FTZ R76, R79, R0 ;  /* 0x000000004f4c7220 */ /* 0x008fca0000410000 */
[----:B------:R-:W-:-:S05]  /*9a80*/  FSEL R76, R76, RZ, P0 ;  /* 0x000000ff4c4c7208 */ /* 0x000fca0000000000 */
[-CC-:B------:R-:W-:Y:S01]  /*9a90*/  FFMA.FTZ R108, R20, R79.reuse, -R76.reuse ;  /* 0x0000004f146c7223 */ /* 0x180fe2000001084c */
[----:B------:R-:W-:Y:S01]  /*9aa0*/  FMNMX3.FTZ R20, R4, R130, R127, !PT ;  /* 0x0000008204147276 */ /* 0x000fe2000781007f */
[-CC-:B------:R-:W-:Y:S01]  /*9ab0*/  FFMA.FTZ R103, R84, R79.reuse, -R76.reuse ;  /* 0x0000004f54677223 */ /* 0x180fe2000001084c */
[-CC-:B------:R-:W-:Y:S01]  /*9ac0*/  FFMA.FTZ R84, R145, R79.reuse, -R76.reuse ;  /* 0x0000004f91547223 */ /* 0x180fe2000001084c */
[-CC-:B------:R-:W-:Y:S01]  /*9ad0*/  FFMA.FTZ R101, R85, R79.reuse, -R76.reuse ;  /* 0x0000004f55657223 */ /* 0x180fe2000001084c */
[----:B------:R-:W-:Y:S01]  /*9ae0*/  FMNMX3.FTZ R20, R20, R122, R121, !PT ;  /* 0x0000007a14147276 */ /* 0x000fe20007810079 */
[-CC-:B------:R-:W-:Y:S01]  /*9af0*/  FFMA.FTZ R97, R88, R79.reuse, -R76.reuse ;  /* 0x0000004f58617223 */ /* 0x180fe2000001084c */
[-CC-:B------:R-:W-:Y:S01]  /*9b00*/  FFMA.FTZ R96, R91, R79.reuse, -R76.reuse ;  /* 0x0000004f5b607223 */ /* 0x180fe2000001084c */
        /* <DEDUP_REMOVED lines=18> */
[----:B------:R-:W2:Y:S01]  /*9c30*/  MUFU.EX2 R146, R146 ;  /* 0x0000009200927308 */ /* 0x000ea20000000800 */
[-CC-:B------:R-:W-:Y:S01]  /*9c40*/  FFMA.FTZ R124, R63, R79.reuse, -R76.reuse ;  /* 0x0000004f3f7c7223 */ /* 0x180fe2000001084c */
[-C--:B------:R-:W-:Y:S01]  /*9c50*/  FFMA.FTZ R117, R62, R79.reuse, -R76 ;  /* 0x0000004f3e757223 */ /* 0x080fe2000001084c */
[----:B------:R-:W-:Y:S01]  /*9c60*/  FMNMX3.FTZ R20, R20, R98, R148, !PT ;  /* 0x0000006214147276 */ /* 0x000fe20007810094 */
[-CC-:B------:R-:W-:Y:S01]  /*9c70*/  FFMA.FTZ R116, R61, R79.reuse, -R76.reuse ;  /* 0x0000004f3d747223 */ /* 0x180fe2000001084c */
[-CC-:B------:R-:W-:Y:S01]  /*9c80*/  FFMA.FTZ R115, R60, R79.reuse, -R76.reuse ;  /* 0x0000004f3c737223 */ /* 0x180fe2000001084c */
[-CC-:B------:R-:W-:Y:S01]  /*9c90*/  FFMA.FTZ R114, R59, R79.reuse, -R76.reuse ;  /* 0x0000004f3b727223 */ /* 0x180fe2000001084c */
        /* <DEDUP_REMOVED lines=9> */
[----:B------:R-:W3:Y:S01]  /*9d30*/  MUFU.EX2 R136, R136 ;  /* 0x0000008800887308 */ /* 0x000ee20000000800 */
        /* <DEDUP_REMOVED lines=20> */
[--C-:B------:R-:W-:Y:S01]  /*9e80*/  FFMA.FTZ R69, R225, R79, -R76.reuse ;  /* 0x0000004fe1457223 */ /* 0x100fe2000001084c */
[----:B------:R-:W-:Y:S01]  /*9e90*/  FADD.FTZ R143, R136, R143 ;  /* 0x0000008f888f7221 */ /* 0x000fe20000010000 */
[----:B------:R-:W-:Y:S01]  /*9ea0*/  FMNMX3.FTZ R20, R20, R167, R163, !PT ;  /* 0x000000a714147276 */ /* 0x000fe200078100a3 */
[----:B------:R-:W-:Y:S01]  /*9eb0*/  MUFU.EX2 R125, R125 ;  /* 0x0000007d007d7308 */ /* 0x000fe20000000800 */
[-CC-:B------:R-:W-:Y:S01]  /*9ec0*/  FFMA.FTZ R68, R226, R79.reuse, -R76.reuse ;  /* 0x0000004fe2447223 */ /* 0x180fe2000001084c */
[-C--:B------:R-:W-:Y:S01]  /*9ed0*/  FFMA.FTZ R67, R227, R79.reuse, -R76 ;  /* 0x0000004fe3437223 */ /* 0x080fe2000001084c */
        /* <DEDUP_REMOVED lines=26> */
[----:B------:R-:W-:-:S02]  /*a080*/  FFMA.FTZ R34, R34, R79, -R76 ;  /* 0x0000004f22227223 */ /* 0x000fc4000001084c */
        /* <DEDUP_REMOVED lines=63> */
[-CC-:B------:R-:W-:Y:S01]  /*a480*/  FFMA.FTZ R215, R207, R79.reuse, -R77.reuse ;  /* 0x0000004fcfd77223 */ /* 0x180fe2000001084d */
[-CC-:B------:R-:W-:Y:S01]  /*a490*/  FFMA.FTZ R208, R208, R79.reuse, -R77.reuse ;  /* 0x0000004fd0d07223 */ /* 0x180fe2000001084d */
[-CC-:B------:R-:W-:Y:S01]  /*a4a0*/  FFMA.FTZ R206, R206, R79.reuse, -R77.reuse ;  /* 0x0000004fcece7223 */ /* 0x180fe2000001084d */
[-CC-:B------:R-:W-:Y:S01]  /*a4b0*/  FFMA.FTZ R207, R205, R79.reuse, -R77.reuse ;  /* 0x0000004fcdcf7223 */ /* 0x180fe2000001084d */
[-C--:B------:R-:W-:Y:S01]  /*a4c0*/  FFMA.FTZ R205, R213, R79.reuse, -R76 ;  /* 0x0000004fd5cd7223 */ /* 0x080fe2000001084c */
        /* <DEDUP_REMOVED lines=63> */
[-C--:B------:R-:W-:Y:S01]  /*a8c0*/  FFMA.FTZ R190, R212, R79.reuse, -R76 ;  /* 0x0000004fd4be7223 */ /* 0x080fe2000001084c */
[----:B------:R-:W-:Y:S01]  /*a8d0*/  MUFU.EX2 R133, R133 ;  /* 0x0000008500857308 */ /* 0x000fe20000000800 */
[-CC-:B------:R-:W-:Y:S01]  /*a8e0*/  FFMA.FTZ R54, R54, R79.reuse, -R77.reuse ;  /* 0x0000004f36367223 */ /* 0x180fe2000001084d */
[-CC-:B------:R-:W-:Y:S01]  /*a8f0*/  FFMA.FTZ R53, R53, R79.reuse, -R77.reuse ;  /* 0x0000004f35357223 */ /* 0x180fe2000001084d */
[----:B------:R-:W-:Y:S01]  /*a900*/  HMMA.16816.F32 R28, R12, R16, R28 ;  /* 0x000000100c1c723c */ /* 0x000fe2000000181c */
[-CC-:B------:R-:W-:Y:S01]  /*a910*/  FFMA.FTZ R52, R52, R79.reuse, -R77.reuse ;  /* 0x0000004f34347223 */ /* 0x180fe2000001084d */
[-CC-:B------:R-:W-:Y:S01]  /*a920*/  FFMA.FTZ R50, R50, R79.reuse, -R77.reuse ;  /* 0x0000004f32327223 */ /* 0x180fe2000001084d */
[----:B------:R-:W-:-:S02]  /*a930*/  FFMA.FTZ R49, R49, R79, -R77 ;  /* 0x0000004f31317223 */ /* 0x000fc4000001084d */
        /* <DEDUP_REMOVED lines=43> */
[----:B------:R-:W3:Y:S04]  /*abf0*/  MUFU.EX2 R214, R214 ;  /* 0x000000d600d67308 */ /* 0x000ee80000000800 */
[----:B------:R-:W-:Y:S01]  /*ac00*/  HMMA.16816.F32 R24, R12, R38, R24 ;  /* 0x000000260c18723c */ /* 0x000fe20000001818 */
[----:B------:R-:W5:Y:S01]  /*ac10*/  LDSM.16.MT88.4 R36, [R83+0x6400] ;  /* 0x006400005324783b */ /* 0x000f620000004200 */
[----:B--2---:R-:W-:Y:S01]  /*ac20*/  F2FP.F16.F32.PACK_AB R12, R152, R148 ;  /* 0x00000094980c723e */ /* 0x004fe200000000ff */
[----:B------:R-:W-:Y:S01]  /*ac30*/  FADD.FTZ R148, R148, R137 ;  /* 0x0000008994947221 */ /* 0x000fe20000010000 */
[----:B------:R-:W-:Y:S01]  /*ac40*/  F2FP.F16.F32.PACK_AB R13, R103, R104 ;  /* 0x00000068670d723e */ /* 0x000fe200000000ff */
[----:B------:R-:W-:Y:S01]  /*ac50*/  MUFU.EX2 R209, R209 ;  /* 0x000000d100d17308 */ /* 0x000fe20000000800 */
[----:B-1----:R-:W-:Y:S01]  /*ac60*/  F2FP.F16.F32.PACK_AB R14, R153, R149 ;  /* 0x00000095990e723e */ /* 0x002fe200000000ff */
[----:B------:R-:W-:Y:S01]  /*ac70*/  FADD.FTZ R103, R103, R108 ;  /* 0x0000006c67677221 */ /* 0x000fe20000010000 */
[----:B------:R-:W-:Y:S01]  /*ac80*/  F2FP.F16.F32.PACK_AB R15, R100, R101 ;  /* 0x00000065640f723e */ /* 0x000fe200000000ff */
[----:B------:R-:W-:-:S02]  /*ac90*/  FADD.FTZ R148, R152, R148 ;  /* 0x0000009498947221 */ /* 0x000fc40000010000 */
[----:B------:R-:W-:Y:S02]  /*aca0*/  FADD.FTZ R103, R101, R103 ;  /* 0x0000006765677221 */ /* 0x000fe40000010000 */
[----:B------:R-:W1:Y:S01]  /*acb0*/  MUFU.EX2 R210, R210 ;  /* 0x000000d200d27308 */ /* 0x000e620000000800 */
[----:B------:R-:W-:Y:S01]  /*acc0*/  FADD.FTZ R149, R149, R148 ;  /* 0x0000009495957221 */ /* 0x000fe20000010000 */
[C---:B------:R-:W-:Y:S01]  /*acd0*/  HMMA.16816.F32 R8, R12.reuse, R40, R8 ;  /* 0x000000280c08723c */ /* 0x040fe20000001808 */
[----:B------:R-:W-:Y:S02]  /*ace0*/  FADD.FTZ R100, R100, R103 ;  /* 0x0000006764647221 */ /* 0x000fe40000010000 */
[----:B------:R-:W-:Y:S02]  /*acf0*/  FADD.FTZ R149, R153, R149 ;  /* 0x0000009599957221 */ /* 0x000fe40000010000 */
[----:B------:R-:W-:Y:S01]  /*ad00*/  FADD.FTZ R100, R97, R100 ;  /* 0x0000006461647221 */ /* 0x000fe20000010000 */
[----:B------:R-:W2:Y:S02]  /*ad10*/  MUFU.EX2 R91, R91 ;  /* 0x0000005b005b7308 */ /* 0x000ea40000000800 */
[C---:B------:R-:W-:Y:S01]  /*ad20*/  HMMA.16816.F32 R4, R12.reuse, R42, R4 ;  /* 0x0000002a0c04723c */ /* 0x040fe20000001804 */
[----:B------:R-:W2:Y:S05]  /*ad30*/  LDSM.16.MT88.4 R40, [R55+0x6400] ;  /* 0x006400003728783b */ /* 0x000eaa0000004200 */
[----:B------:R-:W-:Y:S02]  /*ad40*/  MUFU.EX2 R88, R88 ;  /* 0x0000005800587308 */ /* 0x000fe40000000800 */
[C---:B----4-:R-:W-:Y:S06]  /*ad50*/  HMMA.16816.F32 R28, R12.reuse, R16, R28 ;  /* 0x000000100c1c723c */ /* 0x050fec000000181c */
[----:B------:R-:W-:Y:S02]  /*ad60*/  MUFU.EX2 R86, R86 ;  /* 0x0000005600567308 */ /* 0x000fe40000000800 */
[----:B------:R-:W-:Y:S01]  /*ad70*/  HMMA.16816.F32 R24, R12, R18, R24 ;  /* 0x000000120c18723c */ /* 0x000fe20000001818 */
[----:B---3--:R-:W-:Y:S01]  /*ad80*/  F2FP.F16.F32.PACK_AB R12, R214, R211 ;  /* 0x000000d3d60c723e */ /* 0x008fe200000000ff */
[----:B------:R-:W3:Y:S01]  /*ad90*/  LDSM.16.MT88.4 R16, [R83+0x6800] ;  /* 0x006800005310783b */ /* 0x000ee20000004200 */
        /* <DEDUP_REMOVED lines=9> */
[----:B-----5:R-:W-:Y:S01]  /*ae30*/  HMMA.16816.F32 R8, R12, R36, R8 ;  /* 0x000000240c08723c */ /* 0x020fe20000001808 */
[----:B------:R-:W1:Y:S01]  /*ae40*/  MUFU.EX2 R208, R208 ;  /* 0x000000d000d07308 */ /* 0x000e620000000800 */
[----:B------:R-:W-:Y:S01]  /*ae50*/  FADD.FTZ R93, R93, R96 ;  /* 0x000000605d5d7221 */ /* 0x000fe20000010000 */
[----:B------:R-:W-:-:S03]  /*ae60*/  FADD.FTZ R209, R210, R209 ;  /* 0x000000d1d2d17221 */ /* 0x000fc60000010000 */
[----:B--2---:R-:W-:Y:S02]  /*ae70*/  FADD.FTZ R93, R91, R93 ;  /* 0x0000005d5b5d7221 */ /* 0x004fe40000010000 */
[C---:B------:R-:W-:Y:S01]  /*ae80*/  HMMA.16816.F32 R4, R12.reuse, R38, R4 ;  /* 0x000000260c04723c */ /* 0x040fe20000001804 */
[----:B------:R-:W2:Y:S01]  /*ae90*/  LDSM.16.MT88.4 R36, [R55+0x6800] ;  /* 0x006800003724783b */ /* 0x000ea20000004200 */
[----:B------:R-:W4:Y:S06]  /*aea0*/  MUFU.EX2 R215, R215 ;  /* 0x000000d700d77308 */ /* 0x000f2c0000000800 */
[----:B------:R-:W-:Y:S02]  /*aeb0*/  HMMA.16816.F32 R28, R12, R40, R28 ;  /* 0x000000280c1c723c */ /* 0x000fe4000000181c */
[----:B------:R-:W5:Y:S01]  /*aec0*/  MUFU.EX2 R206, R206 ;  /* 0x000000ce00ce7308 */ /* 0x000f620000000800 */
[----:B-1----:R-:W-:-:S05]  /*aed0*/  FADD.FTZ R209, R208, R209 ;  /* 0x000000d1d0d17221 */ /* 0x002fca0000010000 */
[----:B------:R-:W-:Y:S01]  /*aee0*/  HMMA.16816.F32 R24, R12, R42, R24 ;  /* 0x0000002a0c18723c */ /* 0x000fe20000001818 */
[----:B------:R-:W1:Y:S01]  /*aef0*/  LDSM.16.MT88.4 R40, [R83+0x6c00] ;  /* 0x006c00005328783b */ /* 0x000e620000004200 */
[----:B------:R-:W3:Y:S01]  /*af00*/  MUFU.EX2 R207, R207 ;  /* 0x000000cf00cf7308 */ /* 0x000ee20000000800 */
[C---:B----4-:R-:W-:Y:S01]  /*af10*/  F2FP.F16.F32.PACK_AB R12, R215.reuse, R208 ;  /* 0x000000d0d70c723e */ /* 0x050fe200000000ff */
[----:B------:R-:W-:Y:S01]  /*af20*/  FADD.FTZ R215, R215, R209 ;  /* 0x000000d1d7d77221 */ /* 0x000fe20000010000 */
[C---:B------:R-:W-:Y:S01]  /*af30*/  F2FP.F16.F32.PACK_AB R13, R88.reuse, R91 ;  /* 0x0000005b580d723e */ /* 0x040fe200000000ff */
[----:B------:R-:W-:Y:S01]  /*af40*/  FADD.FTZ R88, R88, R93 ;  /* 0x0000005d58587221 */ /* 0x000fe20000010000 */
[----:B------:R-:W-:-:S03]  /*af50*/  F2FP.F16.F32.PACK_AB R15, R85, R86 ;  /* 0x00000056550f723e */ /* 0x000fc600000000ff */
[----:B------:R-:W-:Y:S01]  /*af60*/  MUFU.EX2 R84, R84 ;  /* 0x0000005400547308 */ /* 0x000fe20000000800 */
[----:B------:R-:W-:Y:S01]  /*af70*/  FADD.FTZ R88, R86, R88 ;  /* 0x0000005856587221 */ /* 0x000fe20000010000 */
[----:B-----5:R-:W-:-:S03]  /*af80*/  FADD.FTZ R215, R206, R215 ;  /* 0x000000d7ced77221 */ /* 0x020fc60000010000 */
[----:B------:R-:W-:-:S03]  /*af90*/  FADD.FTZ R88, R85, R88 ;  /* 0x0000005855587221 */ /* 0x000fc60000010000 */
[----:B------:R-:W4:Y:S01]  /*afa0*/  MUFU.EX2 R81, R81 ;  /* 0x0000005100517308 */ /* 0x000f220000000800 */
[C---:B---3--:R-:W-:Y:S01]  /*afb0*/  F2FP.F16.F32.PACK_AB R14, R207.reuse, R206 ;  /* 0x000000cecf0e723e */ /* 0x048fe200000000ff */
[----:B------:R-:W-:-:S06]  /*afc0*/  FADD.FTZ R215, R207, R215 ;  /* 0x000000d7cfd77221 */ /* 0x000fcc0000010000 */
        /* <DEDUP_REMOVED lines=10> */
[----:B----4-:R-:W-:Y:S01]  /*b070*/  F2FP.F16.F32.PACK_AB R13, R81, R84 ;  /* 0x00000054510d723e */ /* 0x010fe200000000ff */
[----:B------:R-:W-:Y:S01]  /*b080*/  FADD.FTZ R84, R84, R88 ;  /* 0x0000005854547221 */ /* 0x000fe20000010000 */
[----:B---3--:R-:W-:-:S03]  /*b090*/  F2FP.F16.F32.PACK_AB R15, R75, R80 ;  /* 0x000000504b0f723e */ /* 0x008fc600000000ff */
[----:B------:R-:W-:Y:S01]  /*b0a0*/  MUFU.EX2 R213, R213 ;  /* 0x000000d500d57308 */ /* 0x000fe20000000800 */
[----:B------:R-:W-:-:S04]  /*b0b0*/  FADD.FTZ R84, R81, R84 ;  /* 0x0000005451547221 */ /* 0x000fc80000010000 */
[----:B------:R-:W-:-:S03]  /*b0c0*/  FADD.FTZ R80, R80, R84 ;  /* 0x0000005450507221 */ /* 0x000fc60000010000 */
[----:B------:R-:W3:Y:S01]  /*b0d0*/  MUFU.EX2 R198, R198 ;  /* 0x000000c600c67308 */ /* 0x000ee20000000800 */
[----:B--2---:R-:W-:Y:S01]  /*b0e0*/  F2FP.F16.F32.PACK_AB R12, R199, R204 ;  /* 0x000000ccc70c723e */ /* 0x004fe200000000ff */
[----:B------:R-:W-:Y:S01]  /*b0f0*/  FADD.FTZ R204, R204, R215 ;  /* 0x000000d7cccc7221 */ /* 0x000fe20000010000 */
[----:B------:R-:W-:-:S03]  /*b100*/  FADD.FTZ R80, R75, R80 ;  /* 0x000000504b507221 */ /* 0x000fc60000010000 */
[----:B------:R-:W-:Y:S01]  /*b110*/  FADD.FTZ R204, R199, R204 ;  /* 0x000000ccc7cc7221 */ /* 0x000fe20000010000 */
[----:B------:R-:W-:Y:S01]  /*b120*/  FFMA.FTZ R199, R33, R79, -R76 ;  /* 0x0000004f21c77223 */ /* 0x000fe2000001084c */
[----:B------:R-:W-:Y:S08]  /*b130*/  MUFU.EX2 R74, R74 ;  /* 0x0000004a004a7308 */ /* 0x000ff00000000800 */
[----:B------:R-:W2:Y:S01]  /*b140*/  MUFU.EX2 R73, R73 ;  /* 0x0000004900497308 */ /* 0x000ea20000000800 */
[----:B---3--:R-:W-:Y:S01]  /*b150*/  F2FP.F16.F32.PACK_AB R14, R198, R213 ;  /* 0x000000d5c60e723e */ /* 0x008fe200000000ff */
[----:B------:R-:W-:Y:S01]  /*b160*/  FADD.FTZ R213, R213, R204 ;  /* 0x000000ccd5d57221 */ /* 0x000fe20000010000 */
[----:B------:R-:W-:-:S03]  /*b170*/  FFMA.FTZ R204, R35, R79, -R77 ;  /* 0x0000004f23cc7223 */ /* 0x000fc6000001084d */
[----:B------:R-:W-:Y:S02]  /*b180*/  FADD.FTZ R213, R198, R213 ;  /* 0x000000d5c6d57221 */ /* 0x000fe40000010000 */
        /* <DEDUP_REMOVED lines=18> */
[----:B--2---:R-:W-:Y:S01]  /*b2b0*/  F2FP.F16.F32.PACK_AB R12, R167, R168 ;  /* 0x000000a8a70c723e */ /* 0x004fe200000000ff */
[----:B------:R-:W-:-:S04]  /*b2c0*/  FADD.FTZ R168, R168, R213 ;  /* 0x000000d5a8a87221 */ /* 0x000fc80000010000 */
[----:B------:R-:W-:Y:S02]  /*b2d0*/  FADD.FTZ R168, R167, R168 ;  /* 0x000000a8a7a87221 */ /* 0x000fe40000010000 */
[----:B------:R-:W2:Y:S02]  /*b2e0*/  MUFU.EX2 R70, R70 ;  /* 0x0000004600467308 */ /* 0x000ea40000000800 */
[----:B----4-:R-:W-:-:S06]  /*b2f0*/  FADD.FTZ R168, R163, R168 ;  /* 0x000000a8a3a87221 */ /* 0x010fcc0000010000 */
[----:B------:R-:W4:Y:S01]  /*b300*/  MUFU.EX2 R69, R69 ;  /* 0x0000004500457308 */ /* 0x000f220000000800 */
[C---:B-----5:R-:W-:Y:S01]  /*b310*/  F2FP.F16.F32.PACK_AB R14, R162.reuse, R163 ;  /* 0x000000a3a20e723e */ /* 0x060fe200000000ff */
[----:B------:R-:W-:-:S06]  /*b320*/  FADD.FTZ R162, R162, R168 ;  /* 0x000000a8a2a27221 */ /* 0x000fcc0000010000 */
[----:B------:R-:W-:Y:S01]  /*b330*/  HMMA.16816.F32 R8, R12, R36, R8 ;  /* 0x000000240c08723c */ /* 0x000fe20000001808 */
[----:B------:R-:W-:Y:S01]  /*b340*/  MUFU.EX2 R68, R68 ;  /* 0x0000004400447308 */ /* 0x000fe20000000800 */
[----:B--2---:R-:W-:-:S06]  /*b350*/  FADD.FTZ R71, R70, R71 ;  /* 0x0000004746477221 */ /* 0x004fcc0000010000 */
[C---:B------:R-:W-:Y:S01]  /*b360*/  HMMA.16816.F32 R4, R12.reuse, R38, R4 ;  /* 0x000000260c04723c */ /* 0x040fe20000001804 */
[----:B------:R-:W2:Y:S01]  /*b370*/  LDSM.16.MT88.4 R36, [R55+0x7400] ;  /* 0x007400003724783b */ /* 0x000ea20000004200 */
[----:B------:R-:W5:Y:S06]  /*b380*/  MUFU.EX2 R67, R67 ;  /* 0x0000004300437308 */ /* 0x000f6c0000000800 */
[C---:B-1----:R-:W-:Y:S02]  /*b390*/  HMMA.16816.F32 R28, R12.reuse, R40, R28 ;  /* 0x000000280c1c723c */ /* 0x042fe4000000181c */
[----:B------:R-:W1:Y:S06]  /*b3a0*/  MUFU.EX2 R160, R160 ;  /* 0x000000a000a07308 */ /* 0x000e6c0000000800 */
[----:B------:R-:W-:Y:S01]  /*b3b0*/  HMMA.16816.F32 R24, R12, R42, R24 ;  /* 0x0000002a0c18723c */ /* 0x000fe20000001818 */
[----:B------:R-:W2:Y:S01]  /*b3c0*/  LDSM.16.MT88.4 R40, [R83+0x7800] ;  /* 0x007800005328783b */ /* 0x000ea20000004200 */
[----:B------:R-:W3:Y:S01]  /*b3d0*/  MUFU.EX2 R159, R159 ;  /* 0x0000009f009f7308 */ /* 0x000ee20000000800 */
[C---:B----4-:R-:W-:Y:S01]  /*b3e0*/  F2FP.F16.F32.PACK_AB R13, R69.reuse, R70 ;  /* 0x00000046450d723e */ /* 0x050fe200000000ff */
[----:B------:R-:W-:Y:S01]  /*b3f0*/  FADD.FTZ R69, R69, R71 ;  /* 0x0000004745457221 */ /* 0x000fe20000010000 */
[----:B-----5:R-:W-:-:S03]  /*b400*/  F2FP.F16.F32.PACK_AB R15, R67, R68 ;  /* 0x00000044430f723e */ /* 0x020fc600000000ff */
[----:B------:R-:W-:Y:S02]  /*b410*/  FADD.FTZ R69, R68, R69 ;  /* 0x0000004544457221 */ /* 0x000fe40000010000 */
[----:B------:R-:W4:Y:S01]  /*b420*/  MUFU.EX2 R158, R158 ;  /* 0x0000009e009e7308 */ /* 0x000f220000000800 */
[----:B-1----:R-:W-:Y:S01]  /*b430*/  FADD.FTZ R162, R160, R162 ;  /* 0x000000a2a0a27221 */ /* 0x002fe20000010000 */
[----:B------:R-:W-:-:S06]  /*b440*/  FADD.FTZ R67, R67, R69 ;  /* 0x0000004543437221 */ /* 0x000fcc0000010000 */
[----:B------:R-:W1:Y:S01]  /*b450*/  MUFU.EX2 R157, R157 ;  /* 0x0000009d009d7308 */ /* 0x000e620000000800 */
[C---:B---3--:R-:W-:Y:S01]  /*b460*/  F2FP.F16.F32.PACK_AB R12, R159.reuse, R160 ;  /* 0x000000a09f0c723e */ /* 0x048fe200000000ff */
[----:B------:R-:W-:-:S06]  /*b470*/  FADD.FTZ R159, R159, R162 ;  /* 0x000000a29f9f7221 */ /* 0x000fcc0000010000 */
[----:B------:R-:W3:Y:S01]  /*b480*/  MUFU.EX2 R66, R66 ;  /* 0x0000004200427308 */ /* 0x000ee20000000800 */
[----:B----4-:R-:W-:-:S07]  /*b490*/  FADD.FTZ R159, R158, R159 ;  /* 0x0000009f9e9f7221 */ /* 0x010fce0000010000 */
[----:B------:R-:W4:Y:S01]  /*b4a0*/  MUFU.EX2 R65, R65 ;  /* 0x0000004100417308 */ /* 0x000f220000000800 */
[C---:B-1----:R-:W-:Y:S01]  /*b4b0*/  F2FP.F16.F32.PACK_AB R14, R157.reuse, R158 ;  /* 0x0000009e9d0e723e */ /* 0x042fe200000000ff */
[----:B------:R-:W-:-:S06]  /*b4c0*/  FADD.FTZ R157, R157, R159 ;  /* 0x0000009f9d9d7221 */ /* 0x000fcc0000010000 */
[----:B------:R-:W-:Y:S01]  /*b4d0*/  MUFU.EX2 R64, R64 ;  /* 0x0000004000407308 */ /* 0x000fe20000000800 */
[----:B------:R-:W-:Y:S01]  /*b4e0*/  HMMA.16816.F32 R8, R12, R16, R8 ;  /* 0x000000100c08723c */ /* 0x000fe20000001808 */
[----:B---3--:R-:W-:-:S06]  /*b4f0*/  FADD.FTZ R67, R66, R67 ;  /* 0x0000004342437221 */ /* 0x008fcc0000010000 */
[----:B------:R-:W1:Y:S01]  /*b500*/  MUFU.EX2 R63, R63 ;  /* 0x0000003f003f7308 */ /* 0x000e620000000800 */
[----:B------:R-:W-:Y:S01]  /*b510*/  HMMA.16816.F32 R4, R12, R18, R4 ;  /* 0x000000120c04723c */ /* 0x000fe20000001804 */
[----:B------:R-:W3:Y:S01]  /*b520*/  LDSM.16.MT88.4 R16, [R55+0x7800] ;  /* 0x007800003710783b */ /* 0x000ee20000004200 */
[----:B----4-:R-:W-:-:S05]  /*b530*/  FADD.FTZ R67, R65, R67 ;  /* 0x0000004341437221 */ /* 0x010fca0000010000 */
[----:B------:R-:W4:Y:S01]  /*b540*/  MUFU.EX2 R155, R155 ;  /* 0x0000009b009b7308 */ /* 0x000f220000000800 */
[----:B--2---:R-:W-:Y:S01]  /*b550*/  HMMA.16816.F32 R28, R12, R36, R28 ;  /* 0x000000240c1c723c */ /* 0x004fe2000000181c */
[----:B------:R-:W-:-:S06]  /*b560*/  FFMA.FTZ R36, R118, R79, -R77 ;  /* 0x0000004f76247223 */ /* 0x000fcc000001084d */
[----:B------:R-:W2:Y:S01]  /*b570*/  MUFU.EX2 R154, R154 ;  /* 0x0000009a009a7308 */ /* 0x000ea20000000800 */
[----:B------:R-:W-:Y:S01]  /*b580*/  HMMA.16816.F32 R24, R12, R38, R24 ;  /* 0x000000260c18723c */ /* 0x000fe20000001818 */
[----:B------:R-:W-:Y:S02]  /*b590*/  F2FP.F16.F32.PACK_AB R13, R65, R66 ;  /* 0x00000042410d723e */ /* 0x000fe400000000ff */
[----:B-1----:R-:W-:Y:S01]  /*b5a0*/  F2FP.F16.F32.PACK_AB R15, R63, R64 ;  /* 0x000000403f0f723e */ /* 0x002fe200000000ff */
[----:B------:R-:W-:-:S03]  /*b5b0*/  FADD.FTZ R64, R64, R67 ;  /* 0x0000004340407221 */ /* 0x000fc60000010000 */
[----:B------:R-:W-:Y:S01]  /*b5c0*/  MUFU.EX2 R142, R142 ;  /* 0x0000008e008e7308 */ /* 0x000fe20000000800 */
[----:B----4-:R-:W-:Y:S01]  /*b5d0*/  FADD.FTZ R157, R155, R157 ;  /* 0x0000009d9b9d7221 */ /* 0x010fe20000010000 */
[----:B------:R-:W-:-:S06]  /*b5e0*/  FADD.FTZ R64, R63, R64 ;  /* 0x000000403f407221 */ /* 0x000fcc0000010000 */
        /* <DEDUP_REMOVED lines=8> */
[C---:B------:R-:W-:Y:S01]  /*b670*/  HMMA.16816.F32 R8, R12.reuse, R40, R8 ;  /* 0x000000280c08723c */ /* 0x040fe20000001808 */
[----:B--2---:R-:W1:Y:S01]  /*b680*/  LDSM.16.MT88.4 R36, [R83+0x7c00] ;  /* 0x007c00005324783b */ /* 0x004e620000004200 */
        /* <DEDUP_REMOVED lines=204> */
.L_x_4249:
        /* <DEDUP_REMOVED lines=8> */
.L_x_4250:
[----:B------:R-:W-:Y:S05]  /*c3d0*/  BSYNC.RECONVERGENT B0 ;  /* 0x0000000000007941 */ /* 0x000fea0003800200 */
.L_x_4248:
[----:B------:R-:W-:Y:S01]  /*c3e0*/  ISETP.GE.AND P0, PT, R174, R192, PT ;  /* 0x000000c0ae00720c */ /* 0x000fe20003f06270 */
[C---:B------:R-:W-:Y:S01]  /*c3f0*/  IMAD.SHL.U32 R5, R172.reuse, 0x40, RZ ;  /* 0x00000040ac057824 */ /* 0x040fe200078e00ff */
[----:B------:R-:W-:-:S04]  /*c400*/  SHF.L.U64.HI R4, R172, 0x6, R173 ;  /* 0x00000006ac047819 */ /* 0x000fc800000102ad */
[----:B------:R-:W-:-:S05]  /*c410*/  IADD3 R8, P1, PT, R5, R185, RZ ;  /* 0x000000b905087210 */ /* 0x000fca0007f3e0ff */
[--C-:B------:R-:W-:Y:S02]  /*c420*/  IMAD.X R9, R4, 0x1, R184.reuse, P1 ;  /* 0x0000000104097824 */ /* 0x100fe400008e06b8 */
[----:B------:R-:W-:Y:S01]  /*c430*/  @!P0 IMAD.MOV.U32 R10, RZ, RZ, R185 ;  /* 0x000000ffff0a8224 */ /* 0x000fe200078e00b9 */
[----:B------:R-:W-:Y:S01]  /*c440*/  @P0 STS.128 [R193+0x5000], RZ ;  /* 0x005000ffc1000388 */ /* 0x000fe20000000c00 */
[----:B------:R-:W-:Y:S02]  /*c450*/  @!P0 IMAD.MOV.U32 R11, RZ, RZ, R184 ;  /* 0x000000ffff0b8224 */ /* 0x000fe400078e00b8 */
[--C-:B------:R-:W-:Y:S02]  /*c460*/  @!P0 IMAD.MOV.U32 R12, RZ, RZ, R8.reuse ;  /* 0x000000ffff0c8224 */ /* 0x100fe400078e0008 */
[----:B------:R-:W-:Y:S01]  /*c470*/  @!P0 IMAD.MOV.U32 R13, RZ, RZ, R9 ;  /* 0x000000ffff0d8224 */ /* 0x000fe200078e0009 */
[----:B------:R-:W-:Y:S01]  /*c480*/  @!PT LDS RZ, [RZ] ;  /* 0x00000000fffff984 */ /* 0x000fe20000000800 */
[----:B------:R-:W-:Y:S01]  /*c490*/  @!PT LDS RZ, [RZ] ;  /* 0x00000000fffff984 */ /* 0x000fe20000000800 */
[----:B------:R-:W-:Y:S01]  /*c4a0*/  @!PT LDS RZ, [RZ] ;  /* 0x00000000fffff984 */ /* 0x000fe20000000800 */
[----:B------:R1:W-:Y:S01]  /*c4b0*/  @!P0 LDGSTS.E.BYPASS.LTC128B.128 [R193+0x5000], desc[UR4][R10.64] ;  /* 0x050000000ac18fae */ /* 0x0003e2000b981a04 */
[----:B------:R-:W-:-:S02]  /*c4c0*/  @!P0 IMAD.MOV.U32 R16, RZ, RZ, R8 ;  /* 0x000000ffff108224 */ /* 0x000fc400078e0008 */
[--C-:B------:R-:W-:Y:S01]  /*c4d0*/  @!P0 IMAD.MOV.U32 R17, RZ, RZ, R9.reuse ;  /* 0x000000ffff118224 */ /* 0x100fe200078e0009 */
[----:B------:R-:W-:Y:S01]  /*c4e0*/  @P0 STS.128 [R193+0x5800], RZ ;  /* 0x005800ffc1000388 */ /* 0x000fe20000000c00 */
[----:B------:R-:W-:Y:S02]  /*c4f0*/  @!P0 IMAD.MOV.U32 R14, RZ, RZ, R8 ;  /* 0x000000ffff0e8224 */ /* 0x000fe400078e0008 */
[----:B------:R-:W-:Y:S01]  /*c500*/  @!P0 IMAD.MOV.U32 R15, RZ, RZ, R9 ;  /* 0x000000ffff0f8224 */ /* 0x000fe200078e0009 */
[----:B------:R-:W-:Y:S01]  /*c510*/  @!PT LDS RZ, [RZ] ;  /* 0x00000000fffff984 */ /* 0x000fe20000000800 */
[----:B------:R-:W-:Y:S01]  /*c520*/  @!PT LDS RZ, [RZ] ;  /* 0x00000000fffff984 */ /* 0x000fe20000000800 */
[----:B------:R-:W-:Y:S01]  /*c530*/  @!PT LDS RZ, [RZ] ;  /* 0x00000000fffff984 */ /* 0x000fe20000000800 */
[----:B------:R-:W-:Y:S01]  /*c540*/  @!P0 LDGSTS.E.BYPASS.LTC128B.128 [R193+0x5800], desc[UR4][R8.64] ;  /* 0x0580000008c18fae */ /* 0x000fe2000b981a04 */
[----:B------:R-:W-:-:S03]  /*c550*/  @!P0 IMAD.WIDE.U32 R12, R172, 0x180, R12 ;  /* 0x00000180ac0c8825 */ /* 0x000fc600078e000c */
[----:B------:R-:W-:Y:S01]  /*c560*/  @P0 STS.128 [R193+0x6000], RZ ;  /* 0x006000ffc1000388 */ /* 0x000fe20000000c00 */
[----:B------:R-:W-:Y:S02]  /*c570*/  @!P0 IMAD R6, R173, 0xc0, RZ ;  /* 0x000000c0ad068824 */ /* 0x000fe400078e02ff */
[----:B------:R-:W-:-:S04]  /*c580*/  @!P0 IMAD.WIDE.U32 R16, R172, 0xc0, R16 ;  /* 0x000000c0ac108825 */ /* 0x000fc800078e0010 */
[----:B------:R-:W-:-:S04]  /*c590*/  @!P0 IMAD.WIDE.U32 R14, R172, 0x140, R14 ;  /* 0x00000140ac0e8825 */ /* 0x000fc800078e000e */
[----:B------:R-:W-:Y:S02]  /*c5a0*/  @!P0 IMAD.IADD R7, R6, 0x1, R17 ;  /* 0x0000000106078824 */ /* 0x000fe400078e0211 */
[----:B------:R-:W-:Y:S01]  /*c5b0*/  @!P0 IMAD.MOV.U32 R6, RZ, RZ, R16 ;  /* 0x000000ffff068224 */ /* 0x000fe200078e0010 */
[----:B-1----:R-:W-:Y:S01]  /*c5c0*/  @!P0 IADD3 R10, P1, PT, R8, R5, RZ ;  /* 0x00000005080a8210 */ /* 0x002fe20007f3e0ff */
[----:B------:R-:W-:-:S04]  /*c5d0*/  @!P0 IMAD R5, R173, 0x140, RZ ;  /* 0x00000140ad058824 */ /* 0x000fc800078e02ff */
[----:B------:R-:W-:Y:S02]  /*c5e0*/  @!P0 IMAD.X R11, R9, 0x1, R4, P1 ;  /* 0x00000001090b8824 */ /* 0x000fe400008e0604 */
[----:B------:R-:W-:Y:S02]  /*c5f0*/  @!P0 IMAD R4, R173, 0x180, RZ ;  /* 0x00000180ad048824 */ /* 0x000fe400078e02ff */
[----:B------:R-:W-:Y:S01]  /*c600*/  @!P0 IMAD.IADD R15, R5, 0x1, R15 ;  /* 0x00000001050f8824 */ /* 0x000fe200078e020f */
[----:B------:R-:W-:Y:S01]  /*c610*/  @!PT LDS RZ, [RZ] ;  /* 0x00000000fffff984 */ /* 0x000fe20000000800 */
[----:B------:R-:W-:Y:S01]  /*c620*/  @!PT LDS RZ, [RZ] ;  /* 0x00000000fffff984 */ /* 0x000fe20000000800 */
[----:B------:R-:W-:Y:S01]  /*c630*/  @!PT LDS RZ, [RZ] ;  /* 0x00000000fffff984 */ /* 0x000fe20000000800 */
[----:B------:R1:W-:Y:S01]  /*c640*/  @!P0 LDGSTS.E.BYPASS.LTC128B.128 [R193+0x6000], desc[UR4][R10.64] ;  /* 0x060000000ac18fae */ /* 0x0003e2000b981a04 */
[----:B------:R-:W-:Y:S01]  /*c650*/  @!P0 IMAD.IADD R13, R4, 0x1, R13 ;  /* 0x00000001040d8824 */ /* 0x000fe200078e020d */
[C---:B------:R-:W-:Y:S02]  /*c660*/  @!P0 LEA R4, P1, R172.reuse, R8, 0x8 ;  /* 0x00000008ac048211 */ /* 0x040fe400078240ff */
[----:B------:R-:W-:Y:S02]  /*c670*/  @P0 STS.128 [R193+0x6800], RZ ;  /* 0x006800ffc1000388 */ /* 0x000fe40000000c00 */
[----:B------:R-:W-:-:S02]  /*c680*/  @!P0 LEA.HI.X R5, R172, R9, R173, 0x8, P1 ;  /* 0x00000009ac058211 */ /* 0x000fc400008f44ad */
        /* <DEDUP_REMOVED lines=27> */
[----:B------:R-:W-:Y:S01]  /*c840*/  IMAD.SHL.U32 R33, R51, 0x100, RZ ;  /* 0x0000010033217824 */ /* 0x000fe200078e00ff */
[----:B------:R-:W-:Y:S01]  /*c850*/  BSSY.RECONVERGENT B1, `(.L_x_4251) ;  /* 0x000064a000017945 */ /* 0x000fe20003800200 */
[----:B------:R-:W-:Y:S01]  /*c860*/  VIADD R66, R178, 0x8 ;  /* 0x00000008b2427836 */ /* 0x000fe20000000000 */
[----:B-1----:R-:W-:Y:S02]  /*c870*/  LDSM.16.M88.4 R8, [R23] ;  /* 0x000000001708783b */ /* 0x002fe40000000200 */
[----:B------:R-:W-:-:S02]  /*c880*/  LOP3.LUT R65, R33, R46, RZ, 0xfc, !PT ;  /* 0x0000002e21417212 */ /* 0x000fc400078efcff */
[----:B------:R-:W1:Y:S04]  /*c890*/  LDSM.16.M88.4 R40, [R45+0x4c00] ;  /* 0x004c00002d28783b */ /* 0x000e680000000200 */
[----:B--2---:R-:W-:Y:S04]  /*c8a0*/  LDSM.16.M88.4 R4, [R21] ;  /* 0x000000001504783b */ /* 0x004fe80000000200 */
[----:B------:R-:W-:Y:S04]  /*c8b0*/  LDSM.16.M88.4 R36, [R44+0x4c00] ;  /* 0x004c00002c24783b */ /* 0x000fe80000000200 */
[----:B------:R-:W-:Y:S04]  /*c8c0*/  LDSM.16.M88.4 R16, [R44+0x1000] ;  /* 0x001000002c10783b */ /* 0x000fe80000000200 */
[----:B---3--:R-:W2:Y:S04]  /*c8d0*/  LDSM.16.M88.4 R12, [R45+0x1000] ;  /* 0x001000002d0c783b */ /* 0x008ea80000000200 */
[----:B------:R-:W3:Y:S04]  /*c8e0*/  LDSM.16.M88.4 R24, [R45+0x1400] ;  /* 0x001400002d18783b */ /* 0x000ee80000000200 */
[----:B------:R-:W0:Y:S01]  /*c8f0*/  LDGDEPBAR ;  /* 0x00000000000079af */ /* 0x000e220000000000 */
[----:B-1----:R-:W-:Y:S01]  /*c900*/  HMMA.16816.F32 R52, R8, R42, RZ ;  /* 0x0000002a0834723c */ /* 0x002fe200000018ff */
[----:B------:R-:W-:-:S07]  /*c910*/  VIADD R42, R65, 0xfffffe28 ;  /* 0xfffffe28412a7836 */ /* 0x000fce0000000000 */
[----:B--2---:R-:W-:-:S12]  /*c920*/  HMMA.16816.F32 R28, R8, R12, RZ ;  /* 0x0000000c081c723c */ /* 0x004fd800000018ff */
[----:B------:R-:W-:Y:S01]  /*c930*/  HMMA.16816.F32 R52, R4, R38, R52 ;  /* 0x000000260434723c */ /* 0x000fe20000001834 */
[----:B------:R-:W-:-:S05]  /*c940*/  IMAD.IADD R39, R65, 0x1, R196 ;  /* 0x0000000141277824 */ /* 0x000fca00078e02c4 */
[--C-:B------:R-:W-:Y:S02]  /*c950*/  IADD3 R13, PT, PT, R66, 0x107, -R39.reuse ;  /* 0x00000107420d7810 */ /* 0x100fe40007ffe827 */
[----:B------:R-:W-:Y:S02]  /*c960*/  IADD3 R38, PT, PT, R178, 0x107, -R39 ;  /* 0x00000107b2267810 */ /* 0x000fe40007ffe827 */
[----:B------:R-:W-:Y:S01]  /*c970*/  IABS R13, R13 ;  /* 0x0000000d000d7213 */ /* 0x000fe20000000000 */
[----:B------:R-:W-:Y:S01]  /*c980*/  HMMA.16816.F32 R28, R4, R16, R28 ;  /* 0x00000010041c723c */ /* 0x000fe2000000181c */
[----:B------:R-:W-:Y:S01]  /*c990*/  IABS R38, R38 ;  /* 0x0000002600267213 */ /* 0x000fe20000000000 */
[----:B------:R-:W-:Y:S01]  /*c9a0*/  VIADD R16, R65, 0xfffffef9 ;  /* 0xfffffef941107836 */ /* 0x000fe20000000000 */
[----:B------:R-:W-:Y:S02]  /*c9b0*/  I2FP.F32.S32 R13, R13 ;  /* 0x0000000d000d7245 */ /* 0x000fe40000201400 */
[----:B------:R-:W-:-:S02]  /*c9c0*/  I2FP.F32.S32 R38, R38 ;  /* 0x0000002600267245 */ /* 0x000fc40000201400 */
[--C-:B------:R-:W-:Y:S02]  /*c9d0*/  IADD3 R17, PT, PT, R66, 0x200, -R39.reuse ;  /* 0x0000020042117810 */ /* 0x100fe40007ffe827 */
[----:B------:R-:W-:Y:S02]  /*c9e0*/  ISETP.GE.AND P4, PT, R16, R180, PT ;  /* 0x000000b41000720c */ /* 0x000fe40003f86270 */
[----:B------:R-:W-:Y:S02]  /*c9f0*/  IADD3 R23, PT, PT, R178, 0x200, -R39 ;  /* 0x00000200b2177810 */ /* 0x000fe40007ffe827 */
[C---:B------:R-:W-:Y:S02]  /*ca00*/  ISETP.GE.AND P5, PT, R16.reuse, R179, PT ;  /* 0x000000b31000720c */ /* 0x040fe40003fa6270 */
[C---:B------:R-:W-:Y:S02]  /*ca10*/  ISETP.GE.AND P3, PT, R16.reuse, R176, PT ;  /* 0x000000b01000720c */ /* 0x040fe40003f66270 */
[----:B------:R-:W-:Y:S01]  /*ca20*/  ISETP.GE.AND P2, PT, R16, R177, PT ;  /* 0x000000b11000720c */ /* 0x000fe20003f46270 */
[----:B------:R-:W-:Y:S01]  /*ca30*/  VIADD R16, R65, 0xfffffe00 ;  /* 0xfffffe0041107836 */ /* 0x000fe20000000000 */
[----:B------:R-:W-:-:S04]  /*ca40*/  IABS R23, R23 ;  /* 0x0000001700177213 */ /* 0x000fc80000000000 */
[----:B------:R-:W-:Y:S02]  /*ca50*/  ISETP.GE.AND P1, PT, R16, R180, PT ;  /* 0x000000b41000720c */ /* 0x000fe40003f26270 */
[----:B------:R-:W-:Y:S01]  /*ca60*/  I2FP.F32.S32 R23, R23 ;  /* 0x0000001700177245 */ /* 0x000fe20000201400 */
[-C--:B----4-:R-:W-:Y:S01]  /*ca70*/  FMUL.FTZ R35, R55, R63.reuse ;  /* 0x0000003f37237220 */ /* 0x090fe20000410000 */
[-C--:B------:R-:W-:Y:S01]  /*ca80*/  FMUL.FTZ R12, R53, R63.reuse ;  /* 0x0000003f350c7220 */ /* 0x080fe20000410000 */
[-C--:B------:R-:W-:Y:S01]  /*ca90*/  FMUL.FTZ R30, R30, R63.reuse ;  /* 0x0000003f1e1e7220 */ /* 0x080fe20000410000 */
[----:B------:R-:W-:Y:S01]  /*caa0*/  FMUL.FTZ R21, R28, R63 ;  /* 0x0000003f1c157220 */ /* 0x000fe20000410000 */
[----:B------:R-:W-:Y:S01]  /*cab0*/  IABS R28, R17 ;  /* 0x00000011001c7213 */ /* 0x000fe20000000000 */
[-C--:B------:R-:W-:Y:S01]  /*cac0*/  FMUL.FTZ R31, R31, R63.reuse ;  /* 0x0000003f1f1f7220 */ /* 0x080fe20000410000 */
[----:B------:R-:W1:Y:S01]  /*cad0*/  MUFU.TANH R35, R35 ;  /* 0x0000002300237308 */ /* 0x000e620000002400 */
[-C--:B------:R-:W-:Y:S01]  /*cae0*/  FMUL.FTZ R52, R52, R63.reuse ;  /* 0x0000003f34347220 */ /* 0x080fe20000410000 */
[----:B------:R-:W-:Y:S01]  /*caf0*/  I2FP.F32.S32 R28, R28 ;  /* 0x0000001c001c7245 */ /* 0x000fe20000201400 */
[----:B------:R-:W-:-:S05]  /*cb00*/  FMUL.FTZ R54, R54, R63 ;  /* 0x0000003f36367220 */ /* 0x000fca0000410000 */
[----:B------:R-:W2:Y:S08]  /*cb10*/  MUFU.TANH R12, R12 ;  /* 0x0000000c000c7308 */ /* 0x000eb00000002400 */
[----:B------:R-:W4:Y:S01]  /*cb20*/  MUFU.TANH R62, R30 ;  /* 0x0000001e003e7308 */ /* 0x000f220000002400 */
[----:B-1----:R-:W-:-:S05]  /*cb30*/  FFMA.FTZ R35, -R191, R13, R35 ;  /* 0x0000000dbf237223 */ /* 0x002fca0000010123 */
[----:B------:R-:W-:Y:S02]  /*cb40*/  FSEL R35, R35, -INF , P2 ;  /* 0xff80000023237808 */ /* 0x000fe40001000000 */
[----:B------:R-:W1:Y:S01]  /*cb50*/  MUFU.TANH R21, R21 ;  /* 0x0000001500157308 */ /* 0x000e620000002400 */
[----:B--2---:R-:W-:Y:S01]  /*cb60*/  FFMA.FTZ R38, -R191, R38, R12 ;  /* 0x00000026bf267223 */ /* 0x004fe2000001010c */
[----:B------:R-:W-:Y:S01]  /*cb70*/  ISETP.GE.AND P2, PT, R16, R177, PT ;  /* 0x000000b11000720c */ /* 0x000fe20003f46270 */
[----:B------:R-:W-:Y:S01]  /*cb80*/  HMMA.16816.F32 R12, R8, R14, RZ ;  /* 0x0000000e080c723c */ /* 0x000fe200000018ff */
[----:B------:R-:W-:Y:S02]  /*cb90*/  FSEL R35, R35, -INF , !P3 ;  /* 0xff80000023237808 */ /* 0x000fe40005800000 */
[----:B------:R-:W-:Y:S02]  /*cba0*/  FSEL R38, R38, -INF , P4 ;  /* 0xff80000026267808 */ /* 0x000fe40002000000 */
[----:B------:R-:W-:Y:S01]  /*cbb0*/  ISETP.GE.AND P4, PT, R16, R179, PT ;  /* 0x000000b31000720c */ /* 0x000fe20003f86270 */
[----:B------:R2:W5:Y:S01]  /*cbc0*/  MUFU.TANH R61, R31 ;  /* 0x0000001f003d7308 */ /* 0x0005620000002400 */
[----:B------:R-:W-:Y:S01]  /*cbd0*/  FSEL R38, R38, -INF , !P5 ;  /* 0xff80000026267808 */ /* 0x000fe20006800000 */
[----:B----4-:R-:W-:Y:S01]  /*cbe0*/  FFMA.FTZ R62, -R191, R28, R62 ;  /* 0x0000001cbf3e7223 */ /* 0x010fe2000001013e */
[----:B------:R-:W-:-:S04]  /*cbf0*/  ISETP.GE.AND P5, PT, R16, R176, PT ;  /* 0x000000b01000720c */ /* 0x000fc80003fa6270 */
[----:B------:R-:W-:Y:S01]  /*cc00*/  FSEL R62, R62, -INF , P2 ;  /* 0xff8000003e3e7808 */ /* 0x000fe20001000000 */
[----:B-1----:R-:W-:Y:S01]  /*cc10*/  FFMA.FTZ R21, -R191, R23, R21 ;  /* 0x00000017bf157223 */ /* 0x002fe20000010115 */
[----:B------:R-:W-:Y:S02]  /*cc20*/  MUFU.TANH R52, R52 ;  /* 0x0000003400347308 */ /* 0x000fe40000002400 */
[----:B------:R-:W-:Y:S02]  /*cc30*/  FSEL R62, R62, -INF , !P5 ;  /* 0xff8000003e3e7808 */ /* 0x000fe40006800000 */
[----:B------:R-:W-:Y:S01]  /*cc40*/  FSEL R21, R21, -INF , P1 ;  /* 0xff80000015157808 */ /* 0x000fe20000800000 */
[----:B------:R-:W-:Y:S01]  /*cc50*/  HMMA.16816.F32 R16, R4, R18, R12 ;  /* 0x000000120410723c */ /* 0x000fe2000000180c */
[----:B------:R-:W-:Y:S01]  /*cc60*/  FMUL.FTZ R12, R29, R63 ;  /* 0x0000003f1d0c7220 */ /* 0x000fe20000410000 */
[--C-:B------:R-:W-:Y:S01]  /*cc70*/  IADD3 R15, PT, PT, R178, 0x1ff, -R39.reuse ;  /* 0x000001ffb20f7810 */ /* 0x100fe20007ffe827 */
[----:B--2---:R-:W1:Y:S01]  /*cc80*/  LDSM.16.M88.4 R28, [R44+0x1400] ;  /* 0x001400002c1c783b */ /* 0x004e620000000200 */
[----:B------:R-:W-:Y:S01]  /*cc90*/  IADD3 R14, PT, PT, R66, 0x1ff, -R39 ;  /* 0x000001ff420e7810 */ /* 0x000fe20007ffe827 */
[----:B------:R2:W4:Y:S01]  /*cca0*/  MUFU.TANH R23, R12 ;  /* 0x0000000c00177308 */ /* 0x0005220000002400 */
[----:B------:R-:W-:Y:S01]  /*ccb0*/  IABS R15, R15 ;  /* 0x0000000f000f7213 */ /* 0x000fe20000000000 */
[----:B------:R-:W-:Y:S01]  /*ccc0*/  VIADD R13, R65, 0xfffffe01 ;  /* 0xfffffe01410d7836 */ /* 0x000fe20000000000 */
[----:B------:R-:W-:-:S02]  /*ccd0*/  IABS R14, R14 ;  /* 0x0000000e000e7213 */ /* 0x000fc40000000000 */
[----:B------:R-:W-:Y:S01]  /*cce0*/  FSEL R121, R21, -INF , !P4 ;  /* 0xff80000015797808 */ /* 0x000fe20006000000 */
[----:B------:R-:W-:Y:S01]  /*ccf0*/  VIADD R21, R65, 0xfffffe08 ;  /* 0xfffffe0841157836 */ /* 0x000fe20000000000 */
[----:B------:R-:W-:Y:S01]  /*cd00*/  I2FP.F32.S32 R14, R14 ;  /* 0x0000000e000e7245 */ /* 0x000fe20000201400 */
[----:B------:R-:W-:Y:S01]  /*cd10*/  MUFU.TANH R54, R54 ;  /* 0x0000003600367308 */ /* 0x000fe20000002400 */
[C---:B------:R-:W-:Y:S02]  /*cd20*/  ISETP.GE.AND P3, PT, R13.reuse, R180, PT ;  /* 0x000000b40d00720c */ /* 0x040fe40003f66270 */
[----:B------:R-:W-:Y:S01]  /*cd30*/  ISETP.GE.AND P1, PT, R13, R179, PT ;  /* 0x000000b30d00720c */ /* 0x000fe20003f26270 */
[----:B-----5:R-:W-:Y:S01]  /*cd40*/  FFMA.FTZ R61, -R191, R14, R61 ;  /* 0x0000000ebf3d7223 */ /* 0x020fe2000001013d */
[C---:B------:R-:W-:Y:S01]  /*cd50*/  ISETP.GE.AND P4, PT, R13.reuse, R176, PT ;  /* 0x000000b00d00720c */ /* 0x040fe20003f86270 */
[----:B------:R-:W-:Y:S01]  /*cd60*/  FMUL.FTZ R16, R16, R63 ;  /* 0x0000003f10107220 */ /* 0x000fe20000410000 */
[----:B------:R-:W-:Y:S01]  /*cd70*/  ISETP.GE.AND P2, PT, R13, R177, PT ;  /* 0x000000b10d00720c */ /* 0x000fe20003f46270 */
[----:B------:R-:W-:Y:S01]  /*cd80*/  FMUL.FTZ R18, R18, R63 ;  /* 0x0000003f12127220 */ /* 0x000fe20000410000 */
[----:B--2---:R-:W-:-:S02]  /*cd90*/  IMAD.MOV.U32 R12, RZ, RZ, R15 ;  /* 0x000000ffff0c7224 */ /* 0x004fc400078e000f */
[-C--:B------:R-:W-:Y:S01]  /*cda0*/  FMUL.FTZ R59, R19, R63.reuse ;  /* 0x0000003f133b7220 */ /* 0x080fe20000410000 */
[----:B------:R-:W-:Y:S01]  /*cdb0*/  FMUL.FTZ R115, R17, R63 ;  /* 0x0000003f11737220 */ /* 0x000fe20000410000 */
[----:B------:R-:W-:Y:S01]  /*cdc0*/  MUFU.TANH R16, R16 ;  /* 0x0000001000107308 */ /* 0x000fe20000002400 */
[----:B------:R-:W-:Y:S01]  /*cdd0*/  FSEL R61, R61, -INF , P2 ;  /* 0xff8000003d3d7808 */ /* 0x000fe20001000000 */
[----:B------:R-:W-:Y:S01]  /*cde0*/  VIADD R17, R65, 0xfffffe09 ;  /* 0xfffffe0941117836 */ /* 0x000fe20000000000 */
[----:B------:R-:W-:Y:S02]  /*cdf0*/  I2FP.F32.S32 R12, R12 ;  /* 0x0000000c000c7245 */ /* 0x000fe40000201400 */
[C---:B------:R-:W-:Y:S02]  /*ce00*/  ISETP.GE.AND P5, PT, R21.reuse, R180, PT ;  /* 0x000000b41500720c */ /* 0x040fe40003fa6270 */
[----:B------:R-:W-:Y:S01]  /*ce10*/  ISETP.GE.AND P2, PT, R21, R177, PT ;  /* 0x000000b11500720c */ /* 0x000fe20003f46270 */
[----:B----4-:R-:W-:Y:S01]  /*ce20*/  FFMA.FTZ R23, -R191, R12, R23 ;  /* 0x0000000cbf177223 */ /* 0x010fe20000010117 */
[----:B------:R-:W2:Y:S01]  /*ce30*/  MUFU.TANH R18, R18 ;  /* 0x0000001200127308 */ /* 0x000ea20000002400 */
[----:B---3--:R-:W-:Y:S01]  /*ce40*/  HMMA.16816.F32 R12, R8, R24, RZ ;  /* 0x00000018080c723c */ /* 0x008fe200000018ff */
[----:B------:R-:W-:-:S02]  /*ce50*/  IADD3 R24, PT, PT, R66, 0x1f8, -R39 ;  /* 0x000001f842187810 */ /* 0x000fc40007ffe827 */
[----:B------:R-:W-:Y:S02]  /*ce60*/  IADD3 R25, PT, PT, R178, 0x1f8, -R39 ;  /* 0x000001f8b2197810 */ /* 0x000fe40007ffe827 */
[----:B------:R-:W-:Y:S02]  /*ce70*/  FSEL R120, R23, -INF , P3 ;  /* 0xff80000017787808 */ /* 0x000fe40001800000 */
[----:B------:R-:W-:Y:S01]  /*ce80*/  IABS R24, R24 ;  /* 0x0000001800187213 */ /* 0x000fe20000000000 */
[----:B------:R-:W3:Y:S01]  /*ce90*/  MUFU.TANH R59, R59 ;  /* 0x0000003b003b7308 */ /* 0x000ee20000002400 */
[----:B------:R-:W-:Y:S02]  /*cea0*/  IABS R23, R25 ;  /* 0x0000001900177213 */ /* 0x000fe40000000000 */
[----:B------:R-:W-:Y:S02]  /*ceb0*/  FSEL R120, R120, -INF , !P1 ;  /* 0xff80000078787808 */ /* 0x000fe40004800000 */
[----:B------:R-:W-:-:S02]  /*cec0*/  ISETP.GE.AND P3, PT, R21, R179, PT ;  /* 0x000000b31500720c */ /* 0x000fc40003f66270 */
[----:B------:R-:W-:Y:S01]  /*ced0*/  ISETP.GE.AND P1, PT, R21, R176, PT ;  /* 0x000000b01500720c */ /* 0x000fe20003f26270 */
[----:B------:R-:W4:Y:S01]  /*cee0*/  MUFU.TANH R115, R115 ;  /* 0x0000007300737308 */ /* 0x000f220000002400 */
[----:B------:R-:W-:Y:S02]  /*cef0*/  I2FP.F32.S32 R19, R24 ;  /* 0x0000001800137245 */ /* 0x000fe40000201400 */
[----:B------:R-:W-:Y:S01]  /*cf00*/  I2FP.F32.S32 R21, R23 ;  /* 0x0000001700157245 */ /* 0x000fe20000201400 */
[----:B-1----:R-:W-:Y:S01]  /*cf10*/  HMMA.16816.F32 R12, R4, R28, R12 ;  /* 0x0000001c040c723c */ /* 0x002fe2000000180c */
[----:B------:R-:W-:Y:S01]  /*cf20*/  FSEL R61, R61, -INF , !P4 ;  /* 0xff8000003d3d7808 */ /* 0x000fe20006000000 */
[C---:B--2---:R-:W-:Y:S01]  /*cf30*/  FFMA.FTZ R18, -R191.reuse, R19, R18 ;  /* 0x00000013bf127223 */ /* 0x044fe20000010112 */
[--C-:B------:R-:W-:Y:S01]  /*cf40*/  IADD3 R19, PT, PT, R66, 0x1f7, -R39.reuse ;  /* 0x000001f742137810 */ /* 0x100fe20007ffe827 */
[----:B------:R-:W-:Y:S01]  /*cf50*/  FFMA.FTZ R21, -R191, R21, R16 ;  /* 0x00000015bf157223 */ /* 0x000fe20000010110 */
[----:B------:R-:W-:-:S02]  /*cf60*/  IADD3 R16, PT, PT, R178, 0x1f7, -R39 ;  /* 0x000001f7b2107810 */ /* 0x000fc40007ffe827 */
[----:B------:R-:W-:Y:S01]  /*cf70*/  IABS R19, R19 ;  /* 0x0000001300137213 */ /* 0x000fe20000000000 */
[----:B------:R-:W-:Y:S01]  /*cf80*/  HMMA.16816.F32 R24, R8, R26, RZ ;  /* 0x0000001a0818723c */ /* 0x000fe200000018ff */
[----:B------:R-:W-:Y:S02]  /*cf90*/  IABS R16, R16 ;  /* 0x0000001000107213 */ /* 0x000fe40000000000 */
[----:B------:R-:W-:Y:S02]  /*cfa0*/  FSEL R21, R21, -INF , P5 ;  /* 0xff80000015157808 */ /* 0x000fe40002800000 */
[----:B------:R-:W-:Y:S02]  /*cfb0*/  I2FP.F32.S32 R19, R19 ;  /* 0x0000001300137245 */ /* 0x000fe40000201400 */
[----:B------:R-:W-:Y:S02]  /*cfc0*/  I2FP.F32.S32 R16, R16 ;  /* 0x0000001000107245 */ /* 0x000fe40000201400 */
[----:B------:R-:W-:Y:S01]  /*cfd0*/  FSEL R116, R21, -INF , !P3 ;  /* 0xff80000015747808 */ /* 0x000fe20005800000 */
[C---:B---3--:R-:W-:Y:S01]  /*cfe0*/  FFMA.FTZ R59, -R191.reuse, R19, R59 ;  /* 0x00000013bf3b7223 */ /* 0x048fe2000001013b */
[-C--:B------:R-:W-:Y:S01]  /*cff0*/  FMUL.FTZ R58, R14, R63.reuse ;  /* 0x0000003f0e3a7220 */ /* 0x080fe20000410000 */
[----:B------:R-:W-:Y:S01]  /*d000*/  FMUL.FTZ R12, R12, R63 ;  /* 0x0000003f0c0c7220 */ /* 0x000fe20000410000 */
[----:B------:R-:W-:Y:S01]  /*d010*/  FSEL R60, R18, -INF , P2 ;  /* 0xff800000123c7808 */ /* 0x000fe20001000000 */
[----:B----4-:R-:W-:Y:S01]  /*d020*/  FFMA.FTZ R115, -R191, R16, R115 ;  /* 0x00000010bf737223 */ /* 0x010fe20000010173 */
[----:B------:R-:W-:Y:S01]  /*d030*/  ISETP.GE.AND P4, PT, R17, R180, PT ;  /* 0x000000b41100720c */ /* 0x000fe20003f86270 */
[----:B------:R-:W-:Y:S01]  /*d040*/  VIADD R14, R65, 0xfffffe10 ;  /* 0xfffffe10410e7836 */ /* 0x000fe20000000000 */
[C---:B------:R-:W-:Y:S01]  /*d050*/  ISETP.GE.AND P5, PT, R17.reuse, R179, PT ;  /* 0x000000b31100720c */ /* 0x040fe20003fa6270 */
[----:B------:R-:W1:Y:S01]  /*d060*/  MUFU.TANH R58, R58 ;  /* 0x0000003a003a7308 */ /* 0x000e620000002400 */
[----:B------:R-:W-:Y:S01]  /*d070*/  ISETP.GE.AND P3, PT, R17, R176, PT ;  /* 0x000000b01100720c */ /* 0x000fe20003f66270 */
[----:B------:R-:W-:Y:S01]  /*d080*/  FMUL.FTZ R57, R15, R63 ;  /* 0x0000003f0f397220 */ /* 0x000fe20000410000 */
[----:B------:R-:W-:Y:S01]  /*d090*/  ISETP.GE.AND P2, PT, R17, R177, PT ;  /* 0x000000b11100720c */ /* 0x000fe20003f46270 */
[----:B------:R-:W-:Y:S01]  /*d0a0*/  HMMA.16816.F32 R24, R4, R30, R24 ;  /* 0x0000001e0418723c */ /* 0x000fe20000001818 */
[----:B------:R-:W2:Y:S01]  /*d0b0*/  LDSM.16.M88.4 R16, [R45+0x1800] ;  /* 0x001800002d10783b */ /* 0x000ea20000000200 */
[----:B------:R-:W-:-:S02]  /*d0c0*/  IADD3 R23, PT, PT, R66, 0x1f0, -R39 ;  /* 0x000001f042177810 */ /* 0x000fc40007ffe827 */
[----:B------:R-:W3:Y:S01]  /*d0d0*/  MUFU.TANH R12, R12 ;  /* 0x0000000c000c7308 */ /* 0x000ee20000002400 */
[----:B------:R-:W-:Y:S01]  /*d0e0*/  IADD3 R21, PT, PT, R178, 0x1f0, -R39 ;  /* 0x000001f0b2157810 */ /* 0x000fe20007ffe827 */
[----:B------:R-:W4:Y:S01]  /*d0f0*/  LDSM.16.M88.4 R28, [R44+0x1800] ;  /* 0x001800002c1c783b */ /* 0x000f220000000200 */
[----:B------:R-:W-:Y:S02]  /*d100*/  FSEL R115, R115, -INF , P4 ;  /* 0xff80000073737808 */ /* 0x000fe40002000000 */
[----:B------:R-:W-:Y:S02]  /*d110*/  IABS R23, R23 ;  /* 0x0000001700177213 */ /* 0x000fe40000000000 */
[----:B------:R-:W-:Y:S01]  /*d120*/  IABS R21, R21 ;  /* 0x0000001500157213 */ /* 0x000fe20000000000 */
[----:B------:R-:W5:Y:S01]  /*d130*/  MUFU.TANH R57, R57 ;  /* 0x0000003900397308 */ /* 0x000f620000002400 */
[----:B------:R-:W-:Y:S02]  /*d140*/  FSEL R60, R60, -INF , !P1 ;  /* 0xff8000003c3c7808 */ /* 0x000fe40004800000 */
[----:B------:R-:W-:-:S02]  /*d150*/  FSEL R115, R115, -INF , !P5 ;  /* 0xff80000073737808 */ /* 0x000fc40006800000 */
[----:B------:R-:W-:Y:S02]  /*d160*/  FSEL R59, R59, -INF , P2 ;  /* 0xff8000003b3b7808 */ /* 0x000fe40001000000 */
[C---:B------:R-:W-:Y:S01]  /*d170*/  ISETP.GE.AND P1, PT, R14.reuse, R180, PT ;  /* 0x000000b40e00720c */ /* 0x040fe20003f26270 */
[----:B------:R-:W-:Y:S01]  /*d180*/  FMUL.FTZ R25, R25, R63 ;  /* 0x0000003f19197220 */ /* 0x000fe20000410000 */
[C---:B------:R-:W-:Y:S01]  /*d190*/  ISETP.GE.AND P4, PT, R14.reuse, R179, PT ;  /* 0x000000b30e00720c */ /* 0x040fe20003f86270 */
[----:B------:R-:W-:Y:S01]  /*d1a0*/  FMUL.FTZ R27, R27, R63 ;  /* 0x0000003f1b1b7220 */ /* 0x000fe20000410000 */
[C---:B------:R-:W-:Y:S01]  /*d1b0*/  ISETP.GE.AND P5, PT, R14.reuse, R176, PT ;  /* 0x000000b00e00720c */ /* 0x040fe20003fa6270 */
[----:B------:R-:W-:Y:S01]  /*d1c0*/  MUFU.TANH R123, R25 ;  /* 0x00000019007b7308 */ /* 0x000fe20000002400 */
[----:B------:R-:W-:Y:S02]  /*d1d0*/  ISETP.GE.AND P2, PT, R14, R177, PT ;  /* 0x000000b10e00720c */ /* 0x000fe40003f46270 */
[----:B------:R-:W-:Y:S01]  /*d1e0*/  I2FP.F32.S32 R15, R23 ;  /* 0x00000017000f7245 */ /* 0x000fe20000201400 */
[----:B------:R-:W-:Y:S01]  /*d1f0*/  FMUL.FTZ R23, R13, R63 ;  /* 0x0000003f0d177220 */ /* 0x000fe20000410000 */
[----:B------:R-:W-:Y:S01]  /*d200*/  I2FP.F32.S32 R14, R21 ;  /* 0x00000015000e7245 */ /* 0x000fe20000201400 */
[----:B------:R-:W-:Y:S01]  /*d210*/  VIADD R13, R65, 0xfffffe11 ;  /* 0xfffffe11410d7836 */ /* 0x000fe20000000000 */
[----:B------:R-:W-:Y:S01]  /*d220*/  FSEL R59, R59, -INF , !P3 ;  /* 0xff8000003b3b7808 */ /* 0x000fe20005800000 */
[C---:B-1----:R-:W-:Y:S01]  /*d230*/  FFMA.FTZ R58, -R191.reuse, R15, R58 ;  /* 0x0000000fbf3a7223 */ /* 0x042fe2000001013a */
[----:B------:R-:W-:Y:S01]  /*d240*/  FMUL.FTZ R21, R24, R63 ;  /* 0x0000003f18157220 */ /* 0x000fe20000410000 */
[----:B---3--:R-:W-:Y:S01]  /*d250*/  FFMA.FTZ R15, -R191, R14, R12 ;  /* 0x0000000ebf0f7223 */ /* 0x008fe2000001010c */
[--C-:B------:R-:W-:Y:S01]  /*d260*/  IADD3 R14, PT, PT, R178, 0x1ef, -R39.reuse ;  /* 0x000001efb20e7810 */ /* 0x100fe20007ffe827 */
[----:B------:R-:W1:Y:S01]  /*d270*/  MUFU.TANH R23, R23 ;  /* 0x0000001700177308 */ /* 0x000e620000002400 */
[----:B------:R-:W-:Y:S01]  /*d280*/  IADD3 R12, PT, PT, R66, 0x1ef, -R39 ;  /* 0x000001ef420c7810 */ /* 0x000fe20007ffe827 */
[----:B------:R-:W-:Y:S01]  /*d290*/  VIADD R24, R65, 0xfffffe18 ;  /* 0xfffffe1841187836 */ /* 0x000fe20000000000 */
[----:B------:R-:W-:-:S02]  /*d2a0*/  IABS R14, R14 ;  /* 0x0000000e000e7213 */ /* 0x000fc40000000000 */
[----:B------:R-:W-:Y:S02]  /*d2b0*/  FSEL R111, R15, -INF , P1 ;  /* 0xff8000000f6f7808 */ /* 0x000fe40000800000 */
[----:B------:R-:W-:Y:S01]  /*d2c0*/  IABS R12, R12 ;  /* 0x0000000c000c7213 */ /* 0x000fe20000000000 */
[----:B------:R-:W-:Y:S01]  /*d2d0*/  IMAD.MOV.U32 R15, RZ, RZ, R14 ;  /* 0x000000ffff0f7224 */ /* 0x000fe200078e000e */
[----:B------:R-:W-:Y:S01]  /*d2e0*/  FSEL R111, R111, -INF , !P4 ;  /* 0xff8000006f6f7808 */ /* 0x000fe20006000000 */
[----:B------:R-:W-:Y:S01]  /*d2f0*/  MUFU.TANH R21, R21 ;  /* 0x0000001500157308 */ /* 0x000fe20000002400 */
[----:B------:R-:W-:Y:S02]  /*d300*/  I2FP.F32.S32 R14, R12 ;  /* 0x0000000c000e7245 */ /* 0x000fe40000201400 */
[----:B------:R-:W-:Y:S02]  /*d310*/  I2FP.F32.S32 R12, R15 ;  /* 0x0000000f000c7245 */ /* 0x000fe40000201400 */
[----:B------:R-:W-:Y:S01]  /*d320*/  FSEL R58, R58, -INF , P2 ;  /* 0xff8000003a3a7808 */ /* 0x000fe20001000000 */
[----:B-----5:R-:W-:Y:S01]  /*d330*/  FFMA.FTZ R57, -R191, R14, R57 ;  /* 0x0000000ebf397223 */ /* 0x020fe20000010139 */
[----:B------:R-:W-:Y:S01]  /*d340*/  ISETP.GE.AND P3, PT, R13, R180, PT ;  /* 0x000000b40d00720c */ /* 0x000fe20003f66270 */
[----:B-1----:R-:W-:Y:S01]  /*d350*/  FFMA.FTZ R23, -R191, R12, R23 ;  /* 0x0000000cbf177223 */ /* 0x002fe20000010117 */
[C---:B------:R-:W-:Y:S01]  /*d360*/  ISETP.GE.AND P1, PT, R13.reuse, R179, PT ;  /* 0x000000b30d00720c */ /* 0x040fe20003f26270 */
[----:B------:R-:W-:Y:S01]  /*d370*/  MUFU.TANH R55, R27 ;  /* 0x0000001b00377308 */ /* 0x000fe20000002400 */
[----:B------:R-:W-:-:S02]  /*d380*/  ISETP.GE.AND P4, PT, R13, R176, PT ;  /* 0x000000b00d00720c */ /* 0x000fc40003f86270 */
[----:B------:R-:W-:Y:S02]  /*d390*/  ISETP.GE.AND P2, PT, R13, R177, PT ;  /* 0x000000b10d00720c */ /* 0x000fe40003f46270 */
[----:B--2---:R-:W-:Y:S01]  /*d3a0*/  HMMA.16816.F32 R12, R8, R16, RZ ;  /* 0x00000010080c723c */ /* 0x004fe200000018ff */
[----:B------:R-:W-:Y:S01]  /*d3b0*/  FMUL.FTZ R16, R26, R63 ;  /* 0x0000003f1a107220 */ /* 0x000fe20000410000 */
[--C-:B------:R-:W-:Y:S02]  /*d3c0*/  IADD3 R17, PT, PT, R66, 0x1e8, -R39.reuse ;  /* 0x000001e842117810 */ /* 0x100fe40007ffe827 */
[----:B------:R-:W-:Y:S02]  /*d3d0*/  IADD3 R26, PT, PT, R178, 0x1e8, -R39 ;  /* 0x000001e8b21a7810 */ /* 0x000fe40007ffe827 */
[----:B------:R-:W-:Y:S01]  /*d3e0*/  IABS R17, R17 ;  /* 0x0000001100117213 */ /* 0x000fe20000000000 */
[----:B------:R-:W1:Y:S01]  /*d3f0*/  MUFU.TANH R16, R16 ;  /* 0x0000001000107308 */ /* 0x000e620000002400 */
[----:B------:R-:W-:-:S02]  /*d400*/  FSEL R23, R23, -INF , P3 ;  /* 0xff80000017177808 */ /* 0x000fc40001800000 */
[----:B------:R-:W-:Y:S02]  /*d410*/  I2FP.F32.S32 R17, R17 ;  /* 0x0000001100117245 */ /* 0x000fe40000201400 */
[----:B------:R-:W-:Y:S02]  /*d420*/  IABS R26, R26 ;  /* 0x0000001a001a7213 */ /* 0x000fe40000000000 */
[----:B------:R-:W-:Y:S02]  /*d430*/  FSEL R58, R58, -INF , !P5 ;  /* 0xff8000003a3a7808 */ /* 0x000fe40006800000 */
[----:B------:R-:W-:Y:S02]  /*d440*/  FSEL R23, R23, -INF , !P1 ;  /* 0xff80000017177808 */ /* 0x000fe40004800000 */
[----:B------:R-:W-:Y:S02]  /*d450*/  FSEL R57, R57, -INF , P2 ;  /* 0xff80000039397808 */ /* 0x000fe40001000000 */
[----:B----4-:R-:W-:Y:S01]  /*d460*/  HMMA.16816.F32 R12, R4, R28, R12 ;  /* 0x0000001c040c723c */ /* 0x010fe2000000180c */
[----:B------:R-:W-:-:S02]  /*d470*/  ISETP.GE.AND P5, PT, R24, R180, PT ;  /* 0x000000b41800720c */ /* 0x000fc40003fa6270 */
[C---:B------:R-:W-:Y:S01]  /*d480*/  ISETP.GE.AND P3, PT, R24.reuse, R179, PT ;  /* 0x000000b31800720c */ /* 0x040fe20003f66270 */
[C---:B-1----:R-:W-:Y:S01]  /*d490*/  FFMA.FTZ R16, -R191.reuse, R17, R16 ;  /* 0x00000011bf107223 */ /* 0x042fe20000010110 */
[C---:B------:R-:W-:Y:S02]  /*d4a0*/  ISETP.GE.AND P1, PT, R24.reuse, R176, PT ;  /* 0x000000b01800720c */ /* 0x040fe40003f26270 */
[----:B------:R-:W-:Y:S02]  /*d4b0*/  ISETP.GE.AND P2, PT, R24, R177, PT ;  /* 0x000000b11800720c */ /* 0x000fe40003f46270 */
[----:B------:R-:W-:Y:S02]  /*d4c0*/  I2FP.F32.S32 R24, R26 ;  /* 0x0000001a00187245 */ /* 0x000fe40000201400 */
[--C-:B------:R-:W-:Y:S02]  /*d4d0*/  IADD3 R17, PT, PT, R178, 0x1e7, -R39.reuse ;  /* 0x000001e7b2117810 */ /* 0x100fe40007ffe827 */
[----:B------:R-:W-:Y:S01]  /*d4e0*/  IADD3 R26, PT, PT, R66, 0x1e7, -R39 ;  /* 0x000001e7421a7810 */ /* 0x000fe20007ffe827 */
[----:B------:R-:W-:Y:S01]  /*d4f0*/  FFMA.FTZ R21, -R191, R24, R21 ;  /* 0x00000018bf157223 */ /* 0x000fe20000010115 */
[----:B------:R-:W-:Y:S01]  /*d500*/  IABS R17, R17 ;  /* 0x0000001100117213 */ /* 0x000fe20000000000 */
[----:B------:R-:W-:Y:S01]  /*d510*/  VIADD R24, R65, 0xfffffe19 ;  /* 0xfffffe1941187836 */ /* 0x000fe20000000000 */
[----:B------:R-:W-:-:S02]  /*d520*/  IABS R25, R26 ;  /* 0x0000001a00197213 */ /* 0x000fc40000000000 */
[----:B------:R-:W-:Y:S01]  /*d530*/  I2FP.F32.S32 R17, R17 ;  /* 0x0000001100117245 */ /* 0x000fe20000201400 */
[-C--:B------:R-:W-:Y:S01]  /*d540*/  FMUL.FTZ R53, R14, R63.reuse ;  /* 0x0000003f0e357220 */ /* 0x080fe20000410000 */
[----:B------:R-:W-:Y:S01]  /*d550*/  FSEL R21, R21, -INF , P5 ;  /* 0xff80000015157808 */ /* 0x000fe20002800000 */
[----:B------:R-:W-:Y:S01]  /*d560*/  FMUL.FTZ R12, R12, R63 ;  /* 0x0000003f0c0c7220 */ /* 0x000fe20000410000 */
[----:B------:R-:W-:Y:S01]  /*d570*/  I2FP.F32.S32 R25, R25 ;  /* 0x0000001900197245 */ /* 0x000fe20000201400 */
[----:B------:R-:W-:Y:S01]  /*d580*/  FFMA.FTZ R123, -R191, R17, R123 ;  /* 0x00000011bf7b7223 */ /* 0x000fe2000001017b */
[----:B------:R-:W-:Y:S01]  /*d590*/  FSEL R57, R57, -INF , !P4 ;  /* 0xff80000039397808 */ /* 0x000fe20006000000 */
[----:B------:R-:W1:Y:S01]  /*d5a0*/  MUFU.TANH R53, R53 ;  /* 0x0000003500357308 */ /* 0x000e620000002400 */
[----:B------:R-:W-:Y:S01]  /*d5b0*/  FSEL R21, R21, -INF , !P3 ;  /* 0xff80000015157808 */ /* 0x000fe20005800000 */
[----:B------:R-:W-:Y:S01]  /*d5c0*/  FFMA.FTZ R55, -R191, R25, R55 ;  /* 0x00000019bf377223 */ /* 0x000fe20000010137 */
[----:B------:R-:W-:Y:S01]  /*d5d0*/  FSEL R56, R16, -INF , P2 ;  /* 0xff80000010387808 */ /* 0x000fe20001000000 */
[----:B------:R-:W-:Y:S01]  /*d5e0*/  VIADD R14, R65, 0xfffffe20 ;  /* 0xfffffe20410e7836 */ /* 0x000fe20000000000 */
[C---:B------:R-:W-:Y:S01]  /*d5f0*/  ISETP.GE.AND P4, PT, R24.reuse, R180, PT ;  /* 0x000000b41800720c */ /* 0x040fe20003f86270 */
[----:B------:R-:W-:Y:S01]  /*d600*/  HMMA.16816.F32 R16, R8, R18, RZ ;  /* 0x000000120810723c */ /* 0x000fe200000018ff */
[C---:B------:R-:W-:Y:S01]  /*d610*/  ISETP.GE.AND P5, PT, R24.reuse, R179, PT ;  /* 0x000000b31800720c */ /* 0x040fe20003fa6270 */
[----:B------:R-:W2:Y:S01]  /*d620*/  MUFU.TANH R12, R12 ;  /* 0x0000000c000c7308 */ /* 0x000ea20000002400 */
[C---:B------:R-:W-:Y:S01]  /*d630*/  ISETP.GE.AND P3, PT, R24.reuse, R176, PT ;  /* 0x000000b01800720c */ /* 0x040fe20003f66270 */
[----:B------:R-:W-:Y:S01]  /*d640*/  FMUL.FTZ R34, R15, R63 ;  /* 0x0000003f0f227220 */ /* 0x000fe20000410000 */
[----:B------:R-:W-:Y:S01]  /*d650*/  ISETP.GE.AND P2, PT, R24, R177, PT ;  /* 0x000000b11800720c */ /* 0x000fe20003f46270 */
[----:B------:R-:W-:Y:S01]  /*d660*/  FMUL.FTZ R43, R13, R63 ;  /* 0x0000003f0d2b7220 */ /* 0x000fe20000410000 */
[----:B------:R-:W3:Y:S01]  /*d670*/  LDSM.16.M88.4 R24, [R45+0x1c00] ;  /* 0x001c00002d18783b */ /* 0x000ee20000000200 */
[--C-:B------:R-:W-:Y:S01]  /*d680*/  IADD3 R29, PT, PT, R66, 0x1e0, -R39.reuse ;  /* 0x000001e0421d7810 */ /* 0x100fe20007ffe827 */
[----:B------:R-:W-:Y:S01]  /*d690*/  VIADD R13, R65, 0xfffffe21 ;  /* 0xfffffe21410d7836 */ /* 0x000fe20000000000 */
[----:B------:R-:W-:Y:S01]  /*d6a0*/  IADD3 R28, PT, PT, R178, 0x1e0, -R39 ;  /* 0x000001e0b21c7810 */ /* 0x000fe20007ffe827 */
[----:B------:R-:W4:Y:S01]  /*d6b0*/  MUFU.TANH R34, R34 ;  /* 0x0000002200227308 */ /* 0x000f220000002400 */
[----:B------:R-:W-:-:S02]  /*d6c0*/  FSEL R123, R123, -INF , P4 ;  /* 0xff8000007b7b7808 */ /* 0x000fc40002000000 */
[----:B------:R-:W-:Y:S02]  /*d6d0*/  IABS R29, R29 ;  /* 0x0000001d001d7213 */ /* 0x000fe40000000000 */
[----:B------:R-:W-:Y:S02]  /*d6e0*/  IABS R28, R28 ;  /* 0x0000001c001c7213 */ /* 0x000fe40000000000 */
[----:B------:R-:W-:Y:S01]  /*d6f0*/  FSEL R56, R56, -INF , !P1 ;  /* 0xff80000038387808 */ /* 0x000fe20004800000 */
[----:B------:R-:W5:Y:S01]  /*d700*/  MUFU.TANH R43, R43 ;  /* 0x0000002b002b7308 */ /* 0x000f620000002400 */
[----:B------:R-:W-:Y:S01]  /*d710*/  FSEL R123, R123, -INF , !P5 ;  /* 0xff8000007b7b7808 */ /* 0x000fe20006800000 */
[----:B------:R-:W-:Y:S01]  /*d720*/  HMMA.16816.F32 R16, R4, R30, R16 ;  /* 0x0000001e0410723c */ /* 0x000fe20000001810 */
[----:B------:R-:W-:Y:S02]  /*d730*/  FSEL R55, R55, -INF , P2 ;  /* 0xff80000037377808 */ /* 0x000fe40001000000 */
[----:B------:R-:W-:-:S02]  /*d740*/  ISETP.GE.AND P1, PT, R14, R180, PT ;  /* 0x000000b40e00720c */ /* 0x000fc40003f26270 */
[C---:B------:R-:W-:Y:S02]  /*d750*/  ISETP.GE.AND P4, PT, R14.reuse, R179, PT ;  /* 0x000000b30e00720c */ /* 0x040fe40003f86270 */
[C---:B------:R-:W-:Y:S02]  /*d760*/  ISETP.GE.AND P5, PT, R14.reuse, R176, PT ;  /* 0x000000b00e00720c */ /* 0x040fe40003fa6270 */
[----:B------:R-:W-:Y:S02]  /*d770*/  ISETP.GE.AND P2, PT, R14, R177, PT ;  /* 0x000000b10e00720c */ /* 0x000fe40003f46270 */
[----:B------:R-:W-:Y:S02]  /*d780*/  I2FP.F32.S32 R15, R29 ;  /* 0x0000001d000f7245 */ /* 0x000fe40000201400 */
[----:B------:R-:W-:Y:S02]  /*d790*/  I2FP.F32.S32 R14, R28 ;  /* 0x0000001c000e7245 */ /* 0x000fe40000201400 */
[----:B------:R-:W3:Y:S01]  /*d7a0*/  LDSM.16.M88.4 R28, [R44+0x1c00] ;  /* 0x001c00002c1c783b */ /* 0x000ee20000000200 */
[----:B-1----:R-:W-:Y:S01]  /*d7b0*/  FFMA.FTZ R53, -R191, R15, R53 ;  /* 0x0000000fbf357223 */ /* 0x002fe20000010135 */
[----:B------:R-:W-:Y:S01]  /*d7c0*/  FSEL R55, R55, -INF , !P3 ;  /* 0xff80000037377808 */ /* 0x000fe20005800000 */
[----:B--2---:R-:W-:Y:S01]  /*d7d0*/  FFMA.FTZ R15, -R191, R14, R12 ;  /* 0x0000000ebf0f7223 */ /* 0x004fe2000001010c */
[--C-:B------:R-:W-:Y:S01]  /*d7e0*/  IADD3 R14, PT, PT, R178, 0x1df, -R39.reuse ;  /* 0x000001dfb20e7810 */ /* 0x100fe20007ffe827 */
[-C--:B------:R-:W-:Y:S01]  /*d7f0*/  FMUL.FTZ R16, R16, R63.reuse ;  /* 0x0000003f10107220 */ /* 0x080fe20000410000 */
[----:B------:R-:W-:Y:S01]  /*d800*/  IADD3 R12, PT, PT, R66, 0x1df, -R39 ;  /* 0x000001df420c7810 */ /* 0x000fe20007ffe827 */
[-C--:B------:R-:W-:Y:S01]  /*d810*/  FMUL.FTZ R18, R18, R63.reuse ;  /* 0x0000003f12127220 */ /* 0x080fe20000410000 */
[----:B------:R-:W-:Y:S01]  /*d820*/  IABS R14, R14 ;  /* 0x0000000e000e7213 */ /* 0x000fe20000000000 */
[-C--:B------:R-:W-:Y:S01]  /*d830*/  FMUL.FTZ R67, R19, R63.reuse ;  /* 0x0000003f13437220 */ /* 0x080fe20000410000 */
[----:B------:R-:W-:Y:S01]  /*d840*/  FSEL R129, R15, -INF , P1 ;  /* 0xff8000000f817808 */ /* 0x000fe20000800000 */
[----:B------:R-:W-:Y:S01]  /*d850*/  MUFU.TANH R16, R16 ;  /* 0x0000001000107308 */ /* 0x000fe20000002400 */
[----:B------:R-:W-:Y:S01]  /*d860*/  IABS R12, R12 ;  /* 0x0000000c000c7213 */ /* 0x000fe20000000000 */
[----:B------:R-:W-:Y:S01]  /*d870*/  IMAD.MOV.U32 R15, RZ, RZ, R14 ;  /* 0x000000ffff0f7224 */ /* 0x000fe200078e000e */
[----:B------:R-:W-:Y:S01]  /*d880*/  FSEL R129, R129, -INF , !P4 ;  /* 0xff80000081817808 */ /* 0x000fe20006000000 */
[----:B------:R-:W-:Y:S01]  /*d890*/  FMUL.FTZ R105, R17, R63 ;  /* 0x0000003f11697220 */ /* 0x000fe20000410000 */
[----:B------:R-:W-:Y:S01]  /*d8a0*/  I2FP.F32.S32 R14, R12 ;  /* 0x0000000c000e7245 */ /* 0x000fe20000201400 */
[----:B------:R-:W-:Y:S01]  /*d8b0*/  VIADD R17, R65, 0xfffffe29 ;  /* 0xfffffe2941117836 */ /* 0x000fe20000000000 */
[----:B------:R-:W-:Y:S01]  /*d8c0*/  I2FP.F32.S32 R12, R15 ;  /* 0x0000000f000c7245 */ /* 0x000fe20000201400 */
[----:B------:R-:W1:Y:S01]  /*d8d0*/  MUFU.TANH R18, R18 ;  /* 0x0000001200127308 */ /* 0x000e620000002400 */
[----:B------:R-:W-:Y:S01]  /*d8e0*/  FSEL R53, R53, -INF , P2 ;  /* 0xff80000035357808 */ /* 0x000fe20001000000 */
[----:B----4-:R-:W-:Y:S01]  /*d8f0*/  FFMA.FTZ R34, -R191, R14, R34 ;  /* 0x0000000ebf227223 */ /* 0x010fe20000010122 */
[----:B------:R-:W-:Y:S01]  /*d900*/  ISETP.GE.AND P3, PT, R13, R180, PT ;  /* 0x000000b40d00720c */ /* 0x000fe20003f66270 */
[----:B-----5:R-:W-:Y:S01]  /*d910*/  FFMA.FTZ R43, -R191, R12, R43 ;  /* 0x0000000cbf2b7223 */ /* 0x020fe2000001012b */
[----:B------:R-:W-:-:S02]  /*d920*/  ISETP.GE.AND P1, PT, R13, R179, PT ;  /* 0x000000b30d00720c */ /* 0x000fc40003f26270 */
[C---:B------:R-:W-:Y:S01]  /*d930*/  ISETP.GE.AND P4, PT, R13.reuse, R176, PT ;  /* 0x000000b00d00720c */ /* 0x040fe20003f86270 */
[----:B------:R-:W2:Y:S01]  /*d940*/  MUFU.TANH R67, R67 ;  /* 0x0000004300437308 */ /* 0x000ea20000002400 */
[----:B------:R-:W-:Y:S02]  /*d950*/  ISETP.GE.AND P2, PT, R13, R177, PT ;  /* 0x000000b10d00720c */ /* 0x000fe40003f46270 */
[----:B---3--:R-:W-:Y:S01]  /*d960*/  HMMA.16816.F32 R12, R8, R24, RZ ;  /* 0x00000018080c723c */ /* 0x008fe200000018ff */
[--C-:B------:R-:W-:Y:S02]  /*d970*/  IADD3 R25, PT, PT, R66, 0x1d8, -R39.reuse ;  /* 0x000001d842197810 */ /* 0x100fe40007ffe827 */
[----:B------:R-:W-:Y:S02]  /*d980*/  IADD3 R24, PT, PT, R178, 0x1d8, -R39 ;  /* 0x000001d8b2187810 */ /* 0x000fe40007ffe827 */
[----:B------:R-:W-:Y:S01]  /*d990*/  IABS R25, R25 ;  /* 0x0000001900197213 */ /* 0x000fe20000000000 */
[----:B------:R-:W3:Y:S01]  /*d9a0*/  MUFU.TANH R105, R105 ;  /* 0x0000006900697308 */ /* 0x000ee20000002400 */
[----:B------:R-:W-:-:S02]  /*d9b0*/  IABS R24, R24 ;  /* 0x0000001800187213 */ /* 0x000fc40000000000 */
[----:B------:R-:W-:Y:S02]  /*d9c0*/  I2FP.F32.S32 R19, R25 ;  /* 0x0000001900137245 */ /* 0x000fe40000201400 */
[----:B------:R-:W-:Y:S02]  /*d9d0*/  I2FP.F32.S32 R24, R24 ;  /* 0x0000001800187245 */ /* 0x000fe40000201400 */
[----:B------:R-:W-:Y:S01]  /*d9e0*/  FSEL R53, R53, -INF , !P5 ;  /* 0xff80000035357808 */ /* 0x000fe20006800000 */
[C---:B-1----:R-:W-:Y:S01]  /*d9f0*/  FFMA.FTZ R18, -R191.reuse, R19, R18 ;  /* 0x00000013bf127223 */ /* 0x042fe20000010112 */
[--C-:B------:R-:W-:Y:S01]  /*da00*/  IADD3 R19, PT, PT, R66, 0x1d7, -R39.reuse ;  /* 0x000001d742137810 */ /* 0x100fe20007ffe827 */
[----:B------:R-:W-:Y:S01]  /*da10*/  FFMA.FTZ R24, -R191, R24, R16 ;  /* 0x00000018bf187223 */ /* 0x000fe20000010110 */
[----:B------:R-:W-:Y:S02]  /*da20*/  IADD3 R16, PT, PT, R178, 0x1d7, -R39 ;  /* 0x000001d7b2107810 */ /* 0x000fe40007ffe827 */
[----:B------:R-:W-:Y:S01]  /*da30*/  ISETP.GE.AND P5, PT, R42, R180, PT ;  /* 0x000000b42a00720c */ /* 0x000fe20003fa6270 */
[----:B------:R-:W-:Y:S01]  /*da40*/  HMMA.16816.F32 R12, R4, R28, R12 ;  /* 0x0000001c040c723c */ /* 0x000fe2000000180c */
[----:B------:R-:W-:-:S02]  /*da50*/  IABS R19, R19 ;  /* 0x0000001300137213 */ /* 0x000fc40000000000 */
[----:B------:R-:W-:Y:S02]  /*da60*/  IABS R16, R16 ;  /* 0x0000001000107213 */ /* 0x000fe40000000000 */
[----:B------:R-:W-:Y:S02]  /*da70*/  FSEL R43, R43, -INF , P3 ;  /* 0xff8000002b2b7808 */ /* 0x000fe40001800000 */
[----:B------:R-:W-:Y:S02]  /*da80*/  FSEL R34, R34, -INF , P2 ;  /* 0xff80000022227808 */ /* 0x000fe40001000000 */
[C---:B------:R-:W-:Y:S02]  /*da90*/  ISETP.GE.AND P3, PT, R42.reuse, R179, PT ;  /* 0x000000b32a00720c */ /* 0x040fe40003f66270 */
[----:B------:R-:W-:Y:S02]  /*daa0*/  ISETP.GE.AND P2, PT, R42, R177, PT ;  /* 0x000000b12a00720c */ /* 0x000fe40003f46270 */
[----:B------:R-:W-:-:S02]  /*dab0*/  FSEL R24, R24, -INF , P5 ;  /* 0xff80000018187808 */ /* 0x000fc40002800000 */
[----:B------:R-:W-:Y:S02]  /*dac0*/  I2FP.F32.S32 R19, R19 ;  /* 0x0000001300137245 */ /* 0x000fe40000201400 */
[----:B------:R-:W-:Y:S02]  /*dad0*/  I2FP.F32.S32 R16, R16 ;  /* 0x0000001000107245 */ /* 0x000fe40000201400 */
[-C--:B------:R-:W-:Y:S01]  /*dae0*/  FMUL.FTZ R68, R14, R63.reuse ;  /* 0x0000003f0e447220 */ /* 0x080fe20000410000 */
[----:B------:R-:W-:Y:S01]  /*daf0*/  FMUL.FTZ R12, R12, R63 ;  /* 0x0000003f0c0c7220 */ /* 0x000fe20000410000 */
[----:B------:R-:W-:Y:S01]  /*db00*/  FSEL R34, R34, -INF , !P4 ;  /* 0xff80000022227808 */ /* 0x000fe20006000000 */
[C---:B--2---:R-:W-:Y:S01]  /*db10*/  FFMA.FTZ R67, -R191.reuse, R19, R67 ;  /* 0x00000013bf437223 */ /* 0x044fe20000010143 */
[----:B------:R-:W-:Y:S01]  /*db20*/  FSEL R217, R24, -INF , !P3 ;  /* 0xff80000018d97808 */ /* 0x000fe20005800000 */
[----:B---3--:R-:W-:Y:S01]  /*db30*/  FFMA.FTZ R105, -R191, R16, R105 ;  /* 0x00000010bf697223 */ /* 0x008fe20000010169 */
[----:B------:R-:W-:Y:S01]  /*db40*/  FSEL R64, R18, -INF , P2 ;  /* 0xff80000012407808 */ /* 0x000fe20001000000 */
[----:B------:R-:W-:Y:S01]  /*db50*/  HMMA.16816.F32 R24, R8, R26, RZ ;  /* 0x0000001a0818723c */ /* 0x000fe200000018ff */
[C---:B------:R-:W-:Y:S01]  /*db60*/  ISETP.GE.AND P4, PT, R17.reuse, R180, PT ;  /* 0x000000b41100720c */ /* 0x040fe20003f86270 */
[----:B------:R-:W1:Y:S01]  /*db70*/  MUFU.TANH R68, R68 ;  /* 0x0000004400447308 */ /* 0x000e620000002400 */
[----:B------:R-:W-:Y:S01]  /*db80*/  ISETP.GE.AND P5, PT, R17, R179, PT ;  /* 0x000000b31100720c */ /* 0x000fe20003fa6270 */
[----:B------:R-:W-:Y:S01]  /*db90*/  VIADD R14, R65, 0xfffffe30 ;  /* 0xfffffe30410e7836 */ /* 0x000fe20000000000 */
[----:B------:R-:W-:Y:S01]  /*dba0*/  ISETP.GE.AND P3, PT, R17, R176, PT ;  /* 0x000000b01100720c */ /* 0x000fe20003f66270 */
[----:B------:R-:W-:Y:S01]  /*dbb0*/  FMUL.FTZ R69, R15, R63 ;  /* 0x0000003f0f457220 */ /* 0x000fe20000410000 */
[----:B------:R-:W-:-:S02]  /*dbc0*/  ISETP.GE.AND P2, PT, R17, R177, PT ;  /* 0x000000b11100720c */ /* 0x000fc40003f46270 */
[----:B------:R-:W2:Y:S01]  /*dbd0*/  LDSM.16.M88.4 R16, [R45+0x2000] ;  /* 0x002000002d10783b */ /* 0x000ea20000000200 */
[----:B------:R-:W3:Y:S01]  /*dbe0*/  MUFU.TANH R12, R12 ;  /* 0x0000000c000c7308 */ /* 0x000ee20000002400 */
[--C-:B------:R-:W-:Y:S02]  /*dbf0*/  IADD3 R29, PT, PT, R66, 0x1d0, -R39.reuse ;  /* 0x000001d0421d7810 */ /* 0x100fe40007ffe827 */
[----:B------:R-:W-:Y:S02]  /*dc00*/  IADD3 R28, PT, PT, R178, 0x1d0, -R39 ;  /* 0x000001d0b21c7810 */ /* 0x000fe40007ffe827 */
[----:B------:R-:W-:Y:S01]  /*dc10*/  FSEL R219, R43, -INF , !P1 ;  /* 0xff8000002bdb7808 */ /* 0x000fe20004800000 */
[----:B------:R-:W-:Y:S01]  /*dc20*/  FMUL.FTZ R43, R13, R63 ;  /* 0x0000003f0d2b7220 */ /* 0x000fe20000410000 */
[----:B------:R-:W-:Y:S01]  /*dc30*/  ISETP.GE.AND P1, PT, R42, R176, PT ;  /* 0x000000b02a00720c */ /* 0x000fe20003f26270 */
[----:B------:R-:W4:Y:S01]  /*dc40*/  MUFU.TANH R69, R69 ;  /* 0x0000004500457308 */ /* 0x000f220000002400 */
[----:B------:R-:W-:Y:S01]  /*dc50*/  FSEL R105, R105, -INF , P4 ;  /* 0xff80000069697808 */ /* 0x000fe20002000000 */
[----:B------:R-:W-:Y:S01]  /*dc60*/  HMMA.16816.F32 R24, R4, R30, R24 ;  /* 0x0000001e0418723c */ /* 0x000fe20000001818 */
[----:B------:R-:W-:Y:S01]  /*dc70*/  IABS R29, R29 ;  /* 0x0000001d001d7213 */ /* 0x000fe20000000000 */
[C---:B------:R-:W-:Y:S01]  /*dc80*/  VIADD R13, R65.reuse, 0xfffffe31 ;  /* 0xfffffe31410d7836 */ /* 0x040fe20000000000 */
[----:B------:R-:W-:Y:S01]  /*dc90*/  IABS R28, R28 ;  /* 0x0000001c001c7213 */ /* 0x000fe20000000000 */
[----:B------:R-:W-:Y:S01]  /*dca0*/  VIADD R42, R65, 0xfffffe38 ;  /* 0xfffffe38412a7836 */ /* 0x000fe20000000000 */
[----:B------:R-:W-:Y:S01]  /*dcb0*/  FSEL R64, R64, -INF , !P1 ;  /* 0xff80000040407808 */ /* 0x000fe20004800000 */
[----:B------:R-:W5:Y:S01]  /*dcc0*/  MUFU.TANH R43, R43 ;  /* 0x0000002b002b7308 */ /* 0x000f620000002400 */
[----:B------:R-:W-:-:S02]  /*dcd0*/  FSEL R105, R105, -INF , !P5 ;  /* 0xff80000069697808 */ /* 0x000fc40006800000 */
[----:B------:R-:W-:Y:S02]  /*dce0*/  FSEL R67, R67, -INF , P2 ;  /* 0xff80000043437808 */ /* 0x000fe40001000000 */
[C---:B------:R-:W-:Y:S02]  /*dcf0*/  ISETP.GE.AND P1, PT, R14.reuse, R180, PT ;  /* 0x000000b40e00720c */ /* 0x040fe40003f26270 */
[C---:B------:R-:W-:Y:S02]  /*dd00*/  ISETP.GE.AND P4, PT, R14.reuse, R179, PT ;  /* 0x000000b30e00720c */ /* 0x040fe40003f86270 */
[C---:B------:R-:W-:Y:S02]  /*dd10*/  ISETP.GE.AND P5, PT, R14.reuse, R176, PT ;  /* 0x000000b00e00720c */ /* 0x040fe40003fa6270 */
[----:B------:R-:W-:Y:S02]  /*dd20*/  ISETP.GE.AND P2, PT, R14, R177, PT ;  /* 0x000000b10e00720c */ /* 0x000fe40003f46270 */
[----:B------:R-:W-:Y:S01]  /*dd30*/  I2FP.F32.S32 R15, R29 ;  /* 0x0000001d000f7245 */ /* 0x000fe20000201400 */
[-C--:B------:R-:W-:Y:S01]  /*dd40*/  FMUL.FTZ R24, R24, R63.reuse ;  /* 0x0000003f18187220 */ /* 0x080fe20000410000 */
[----:B------:R-:W-:Y:S01]  /*dd50*/  I2FP.F32.S32 R14, R28 ;  /* 0x0000001c000e7245 */ /* 0x000fe20000201400 */
[----:B------:R-:W-:Y:S01]  /*dd60*/  FMUL.FTZ R25, R25, R63 ;  /* 0x0000003f19197220 */ /* 0x000fe20000410000 */
[----:B------:R-:W2:Y:S01]  /*dd70*/  LDSM.16.M88.4 R28, [R44+0x2000] ;  /* 0x002000002c1c783b */ /* 0x000ea20000000200 */
[----:B-1----:R-:W-:Y:S01]  /*dd80*/  FFMA.FTZ R68, -R191, R15, R68 ;  /* 0x0000000fbf447223 */ /* 0x002fe20000010144 */
[----:B------:R-:W-:Y:S01]  /*dd90*/  FSEL R67, R67, -INF , !P3 ;  /* 0xff80000043437808 */ /* 0x000fe20005800000 */
[----:B---3--:R-:W-:Y:S01]  /*dda0*/  FFMA.FTZ R15, -R191, R14, R12 ;  /* 0x0000000ebf0f7223 */ /* 0x008fe2000001010c */
[--C-:B------:R-:W-:Y:S01]  /*ddb0*/  IADD3 R14, PT, PT, R178, 0x1cf, -R39.reuse ;  /* 0x000001cfb20e7810 */ /* 0x100fe20007ffe827 */
[----:B------:R-:W1:Y:S01]  /*ddc0*/  MUFU.TANH R24, R24 ;  /* 0x0000001800187308 */ /* 0x000e620000002400 */
[----:B------:R-:W-:Y:S01]  /*ddd0*/  IADD3 R12, PT, PT, R66, 0x1cf, -R39 ;  /* 0x000001cf420c7810 */ /* 0x000fe20007ffe827 */
[----:B------:R-:W-:Y:S01]  /*dde0*/  FMUL.FTZ R27, R27, R63 ;  /* 0x0000003f1b1b7220 */ /* 0x000fe20000410000 */
        /* <DEDUP_REMOVED lines=9> */
[----:B----4-:R-:W-:Y:S01]  /*de80*/  FFMA.FTZ R69, -R191, R14, R69 ;  /* 0x0000000ebf457223 */ /* 0x010fe20000010145 */
[----:B------:R-:W-:Y:S01]  /*de90*/  ISETP.GE.AND P3, PT, R13, R180, PT ;  /* 0x000000b40d00720c */ /* 0x000fe20003f66270 */
[----:B-----5:R-:W-:Y:S01]  /*dea0*/  FFMA.FTZ R43, -R191, R12, R43 ;  /* 0x0000000cbf2b7223 */ /* 0x020fe2000001012b */
[C---:B------:R-:W-:Y:S01]  /*deb0*/  ISETP.GE.AND P1, PT, R13.reuse, R179, PT ;  /* 0x000000b30d00720c */ /* 0x040fe20003f26270 */
[----:B------:R3:W-:Y:S01]  /*dec0*/  MUFU.TANH R71, R27 ;  /* 0x0000001b00477308 */ /* 0x0007e20000002400 */
[----:B------:R-:W-:-:S02]  /*ded0*/  ISETP.GE.AND P4, PT, R13, R176, PT ;  /* 0x000000b00d00720c */ /* 0x000fc40003f86270 */
[----:B------:R-:W-:Y:S02]  /*dee0*/  ISETP.GE.AND P2, PT, R13, R177, PT ;  /* 0x000000b10d00720c */ /* 0x000fe40003f46270 */
[----:B--2---:R-:W-:Y:S01]  /*def0*/  HMMA.16816.F32 R12, R8, R16, RZ ;  /* 0x00000010080c723c */ /* 0x004fe200000018ff */
[----:B------:R-:W-:Y:S01]  /*df00*/  FMUL.FTZ R16, R26, R63 ;  /* 0x0000003f1a107220 */ /* 0x000fe20000410000 */
[--C-:B------:R-:W-:Y:S02]  /*df10*/  IADD3 R17, PT, PT, R66, 0x1c8, -R39.reuse ;  /* 0x000001c842117810 */ /* 0x100fe40007ffe827 */
[----:B------:R-:W-:Y:S02]  /*df20*/  IADD3 R26, PT, PT, R178, 0x1c8, -R39 ;  /* 0x000001c8b21a7810 */ /* 0x000fe40007ffe827 */
[----:B------:R-:W-:Y:S01]  /*df30*/  IABS R17, R17 ;  /* 0x0000001100117213 */ /* 0x000fe20000000000 */
[----:B------:R-:W2:Y:S01]  /*df40*/  MUFU.TANH R16, R16 ;  /* 0x0000001000107308 */ /* 0x000ea20000002400 */
[----:B------:R-:W-:-:S02]  /*df50*/  IABS R26, R26 ;  /* 0x0000001a001a7213 */ /* 0x000fc40000000000 */
[----:B------:R-:W-:Y:S02]  /*df60*/  I2FP.F32.S32 R17, R17 ;  /* 0x0000001100117245 */ /* 0x000fe40000201400 */
[----:B------:R-:W-:Y:S02]  /*df70*/  I2FP.F32.S32 R26, R26 ;  /* 0x0000001a001a7245 */ /* 0x000fe40000201400 */
[----:B---3--:R-:W-:Y:S02]  /*df80*/  IADD3 R27, PT, PT, R66, 0x1c7, -R39 ;  /* 0x000001c7421b7810 */ /* 0x008fe40007ffe827 */
[----:B------:R-:W-:Y:S01]  /*df90*/  FSEL R68, R68, -INF , !P5 ;  /* 0xff80000044447808 */ /* 0x000fe20006800000 */
[----:B-1----:R-:W-:Y:S01]  /*dfa0*/  FFMA.FTZ R26, -R191, R26, R24 ;  /* 0x0000001abf1a7223 */ /* 0x002fe20000010118 */
[----:B------:R-:W-:Y:S01]  /*dfb0*/  ISETP.GE.AND P5, PT, R42, R180, PT ;  /* 0x000000b42a00720c */ /* 0x000fe20003fa6270 */
[----:B------:R-:W-:Y:S01]  /*dfc0*/  VIADD R24, R65, 0xfffffe39 ;  /* 0xfffffe3941187836 */ /* 0x000fe20000000000 */
[----:B------:R-:W-:Y:S01]  /*dfd0*/  HMMA.16816.F32 R12, R4, R28, R12 ;  /* 0x0000001c040c723c */ /* 0x000fe2000000180c */
[----:B------:R-:W-:-:S02]  /*dfe0*/  IABS R25, R27 ;  /* 0x0000001b00197213 */ /* 0x000fc40000000000 */
[----:B------:R-:W-:Y:S01]  /*dff0*/  FSEL R43, R43, -INF , P3 ;  /* 0xff8000002b2b7808 */ /* 0x000fe20001800000 */
[----:B--2---:R-:W-:Y:S01]  /*e000*/  FFMA.FTZ R16, -R191, R17, R16 ;  /* 0x00000011bf107223 */ /* 0x004fe20000010110 */
[----:B------:R-:W-:Y:S02]  /*e010*/  IADD3 R17, PT, PT, R178, 0x1c7, -R39 ;  /* 0x000001c7b2117810 */ /* 0x000fe40007ffe827 */
[----:B------:R-:W-:Y:S02]  /*e020*/  FSEL R69, R69, -INF , P2 ;  /* 0xff80000045457808 */ /* 0x000fe40001000000 */
[----:B------:R-:W-:Y:S02]  /*e030*/  IABS R17, R17 ;  /* 0x0000001100117213 */ /* 0x000fe40000000000 */
[----:B------:R-:W-:Y:S02]  /*e040*/  ISETP.GE.AND P3, PT, R42, R179, PT ;  /* 0x000000b32a00720c */ /* 0x000fe40003f66270 */
[----:B------:R-:W-:-:S02]  /*e050*/  I2FP.F32.S32 R17, R17 ;  /* 0x0000001100117245 */ /* 0x000fc40000201400 */
[----:B------:R-:W-:Y:S02]  /*e060*/  ISETP.GE.AND P2, PT, R42, R177, PT ;  /* 0x000000b12a00720c */ /* 0x000fe40003f46270 */
[----:B------:R-:W-:Y:S01]  /*e070*/  FSEL R26, R26, -INF , P5 ;  /* 0xff8000001a1a7808 */ /* 0x000fe20002800000 */
[----:B------:R-:W-:Y:S01]  /*e080*/  FFMA.FTZ R122, -R191, R17, R122 ;  /* 0x00000011bf7a7223 */ /* 0x000fe2000001017a */
[----:B------:R-:W-:Y:S01]  /*e090*/  I2FP.F32.S32 R25, R25 ;  /* 0x0000001900197245 */ /* 0x000fe20000201400 */
[-C--:B------:R-:W-:Y:S01]  /*e0a0*/  FMUL.FTZ R72, R14, R63.reuse ;  /* 0x0000003f0e487220 */ /* 0x080fe20000410000 */
[----:B------:R-:W-:Y:S01]  /*e0b0*/  FMUL.FTZ R12, R12, R63 ;  /* 0x0000003f0c0c7220 */ /* 0x000fe20000410000 */
[----:B------:R-:W-:Y:S01]  /*e0c0*/  FSEL R69, R69, -INF , !P4 ;  /* 0xff80000045457808 */ /* 0x000fe20006000000 */
[----:B------:R-:W-:Y:S01]  /*e0d0*/  VIADD R14, R65, 0xfffffe40 ;  /* 0xfffffe40410e7836 */ /* 0x000fe20000000000 */
[----:B------:R-:W-:Y:S01]  /*e0e0*/  FSEL R214, R26, -INF , !P3 ;  /* 0xff8000001ad67808 */ /* 0x000fe20005800000 */
[----:B------:R-:W-:Y:S01]  /*e0f0*/  FFMA.FTZ R71, -R191, R25, R71 ;  /* 0x00000019bf477223 */ /* 0x000fe20000010147 */
[----:B------:R-:W-:Y:S01]  /*e100*/  FSEL R70, R16, -INF , P2 ;  /* 0xff80000010467808 */ /* 0x000fe20001000000 */
[----:B------:R-:W1:Y:S01]  /*e110*/  MUFU.TANH R72, R72 ;  /* 0x0000004800487308 */ /* 0x000e620000002400 */
[C---:B------:R-:W-:Y:S01]  /*e120*/  ISETP.GE.AND P4, PT, R24.reuse, R180, PT ;  /* 0x000000b41800720c */ /* 0x040fe20003f86270 */
[----:B------:R-:W-:Y:S01]  /*e130*/  HMMA.16816.F32 R16, R8, R18, RZ ;  /* 0x000000120810723c */ /* 0x000fe200000018ff */
[C---:B------:R-:W-:Y:S01]  /*e140*/  ISETP.GE.AND P5, PT, R24.reuse, R179, PT ;  /* 0x000000b31800720c */ /* 0x040fe20003fa6270 */
[----:B------:R-:W-:Y:S01]  /*e150*/  FMUL.FTZ R73, R15, R63 ;  /* 0x0000003f0f497220 */ /* 0x000fe20000410000 */
[----:B------:R-:W-:-:S02]  /*e160*/  ISETP.GE.AND P3, PT, R24, R176, PT ;  /* 0x000000b01800720c */ /* 0x000fc40003f66270 */
[----:B------:R-:W-:Y:S01]  /*e170*/  ISETP.GE.AND P2, PT, R24, R177, PT ;  /* 0x000000b11800720c */ /* 0x000fe20003f46270 */
[----:B------:R-:W2:Y:S01]  /*e180*/  MUFU.TANH R12, R12 ;  /* 0x0000000c000c7308 */ /* 0x000ea20000002400 */
[----:B------:R-:W3:Y:S01]  /*e190*/  LDSM.16.M88.4 R24, [R45+0x2400] ;  /* 0x002400002d18783b */ /* 0x000ee20000000200 */
[--C-:B------:R-:W-:Y:S02]  /*e1a0*/  IADD3 R29, PT, PT, R66, 0x1c0, -R39.reuse ;  /* 0x000001c0421d7810 */ /* 0x100fe40007ffe827 */
[----:B------:R-:W-:Y:S02]  /*e1b0*/  IADD3 R28, PT, PT, R178, 0x1c0, -R39 ;  /* 0x000001c0b21c7810 */ /* 0x000fe40007ffe827 */
[----:B------:R-:W-:Y:S01]  /*e1c0*/  FSEL R215, R43, -INF , !P1 ;  /* 0xff8000002bd77808 */ /* 0x000fe20004800000 */
[----:B------:R-:W-:Y:S01]  /*e1d0*/  FMUL.FTZ R43, R13, R63 ;  /* 0x0000003f0d2b7220 */ /* 0x000fe20000410000 */
[----:B------:R-:W-:Y:S01]  /*e1e0*/  ISETP.GE.AND P1, PT, R42, R176, PT ;  /* 0x000000b02a00720c */ /* 0x000fe20003f26270 */
[----:B------:R-:W4:Y:S01]  /*e1f0*/  MUFU.TANH R73, R73 ;  /* 0x0000004900497308 */ /* 0x000f220000002400 */
[----:B------:R-:W-:Y:S01]  /*e200*/  FSEL R122, R122, -INF , P4 ;  /* 0xff8000007a7a7808 */ /* 0x000fe20002000000 */
[C---:B------:R-:W-:Y:S01]  /*e210*/  VIADD R13, R65.reuse, 0xfffffe41 ;  /* 0xfffffe41410d7836 */ /* 0x040fe20000000000 */
[----:B------:R-:W-:Y:S01]  /*e220*/  IABS R29, R29 ;  /* 0x0000001d001d7213 */ /* 0x000fe20000000000 */
[----:B------:R-:W-:Y:S01]  /*e230*/  VIADD R42, R65, 0xfffffe48 ;  /* 0xfffffe48412a7836 */ /* 0x000fe20000000000 */
[----:B------:R-:W-:Y:S01]  /*e240*/  IABS R28, R28 ;  /* 0x0000001c001c7213 */ /* 0x000fe20000000000 */
[----:B------:R-:W-:Y:S01]  /*e250*/  HMMA.16816.F32 R16, R4, R30, R16 ;  /* 0x0000001e0410723c */ /* 0x000fe20000001810 */
        /* <DEDUP_REMOVED lines=8> */
[----:B------:R-:W-:-:S02]  /*e2e0*/  I2FP.F32.S32 R15, R29 ;  /* 0x0000001d000f7245 */ /* 0x000fc40000201400 */
        /* <DEDUP_REMOVED lines=277> */
[C---:B-1----:R-:W-:Y:S01]  /*f440*/  FFMA.FTZ R149, -R191.reuse, R15, R149 ;  /* 0x0000000fbf957223 */ /* 0x042fe20000010195 */
        /* <DEDUP_REMOVED lines=270> */
[C---:B-1----:R-:W-:Y:S01]  /*10530*/  FFMA.FTZ R237, -R191.reuse, R15, R237 ;  /* 0x0000000fbfed7223 */ /* 0x042fe200000101ed */
        /* <DEDUP_REMOVED lines=223> */
[----:B------:R-:W-:Y:S01]  /*11330*/  IABS R19, R19 ;  /* 0x0000001300137213 */ /* 0x000fe20000000000 */
[----:B------:R-:W-:Y:S01]  /*11340*/  VIADD R28, R65, 0xfffffed0 ;  /* 0xfffffed0411c7836 */ /* 0x000fe20000000000 */
[----:B------:R-:W-:-:S02]  /*11350*/  IABS R16, R16 ;  /* 0x0000001000107213 */ /* 0x000fc40000000000 */
[----:B------:R-:W-:Y:S02]  /*11360*/  FSEL R43, R43, -INF , P3 ;  /* 0xff8000002b2b7808 */ /* 0x000fe40001800000 */
[----:B------:R-:W-:Y:S02]  /*11370*/  ISETP.GE.AND P3, PT, R42, R179, PT ;  /* 0x000000b32a00720c */ /* 0x000fe40003f66270 */
[----:B------:R-:W-:Y:S02]  /*11380*/  FSEL R246, R246, -INF , P2 ;  /* 0xff800000f6f67808 */ /* 0x000fe40001000000 */
[----:B------:R-:W-:Y:S02]  /*11390*/  FSEL R24, R24, -INF , P5 ;  /* 0xff80000018187808 */ /* 0x000fe40002800000 */
[----:B------:R-:W-:Y:S02]  /*113a0*/  ISETP.GE.AND P2, PT, R42, R177, PT ;  /* 0x000000b12a00720c */ /* 0x000fe40003f46270 */
[----:B------:R-:W-:-:S02]  /*113b0*/  I2FP.F32.S32 R19, R19 ;  /* 0x0000001300137245 */ /* 0x000fc40000201400 */
[----:B------:R-:W-:Y:S02]  /*113c0*/  I2FP.F32.S32 R16, R16 ;  /* 0x0000001000107245 */ /* 0x000fe40000201400 */
[-C--:B------:R-:W-:Y:S01]  /*113d0*/  FMUL.FTZ R14, R14, R63.reuse ;  /* 0x0000003f0e0e7220 */ /* 0x080fe20000410000 */
[----:B------:R-:W-:Y:S01]  /*113e0*/  FMUL.FTZ R12, R12, R63 ;  /* 0x0000003f0c0c7220 */ /* 0x000fe20000410000 */
[----:B------:R-:W-:Y:S01]  /*113f0*/  FSEL R91, R24, -INF , !P3 ;  /* 0xff800000185b7808 */ /* 0x000fe20005800000 */
[C---:B--2---:R-:W-:Y:S01]  /*11400*/  FFMA.FTZ R231, -R191.reuse, R19, R231 ;  /* 0x00000013bfe77223 */ /* 0x044fe200000101e7 */
[----:B------:R-:W-:Y:S01]  /*11410*/  FSEL R246, R246, -INF , !P4 ;  /* 0xff800000f6f67808 */ /* 0x000fe20006000000 */
[----:B------:R-:W-:Y:S01]  /*11420*/  HMMA.16816.F32 R24, R8, R26, RZ ;  /* 0x0000001a0818723c */ /* 0x000fe200000018ff */
[----:B------:R-:W-:Y:S01]  /*11430*/  FSEL R247, R18, -INF , P2 ;  /* 0xff80000012f77808 */ /* 0x000fe20001000000 */
[----:B---3--:R-:W-:Y:S01]  /*11440*/  FFMA.FTZ R88, -R191, R16, R88 ;  /* 0x00000010bf587223 */ /* 0x008fe20000010158 */
[C---:B------:R-:W-:Y:S01]  /*11450*/  ISETP.GE.AND P4, PT, R17.reuse, R180, PT ;  /* 0x000000b41100720c */ /* 0x040fe20003f86270 */
[----:B------:R-:W1:Y:S01]  /*11460*/  MUFU.TANH R14, R14 ;  /* 0x0000000e000e7308 */ /* 0x000e620000002400 */
[----:B------:R-:W-:Y:S01]  /*11470*/  ISETP.GE.AND P5, PT, R17, R179, PT ;  /* 0x000000b31100720c */ /* 0x000fe20003fa6270 */
[----:B------:R-:W-:Y:S01]  /*11480*/  FMUL.FTZ R223, R15, R63 ;  /* 0x0000003f0fdf7220 */ /* 0x000fe20000410000 */
[----:B------:R-:W-:-:S02]  /*11490*/  ISETP.GE.AND P3, PT, R17, R176, PT ;  /* 0x000000b01100720c */ /* 0x000fc40003f66270 */
[----:B------:R-:W-:Y:S02]  /*114a0*/  ISETP.GE.AND P2, PT, R17, R177, PT ;  /* 0x000000b11100720c */ /* 0x000fe40003f46270 */
[----:B------:R-:W2:Y:S01]  /*114b0*/  LDSM.16.M88.4 R16, [R45+0x4800] ;  /* 0x004800002d10783b */ /* 0x000ea20000000200 */
[----:B------:R-:W3:Y:S01]  /*114c0*/  MUFU.TANH R12, R12 ;  /* 0x0000000c000c7308 */ /* 0x000ee20000002400 */
[----:B------:R-:W-:Y:S02]  /*114d0*/  FSEL R95, R43, -INF , !P1 ;  /* 0xff8000002b5f7808 */ /* 0x000fe40004800000 */
[----:B------:R-:W-:Y:S02]  /*114e0*/  ISETP.GE.AND P1, PT, R42, R176, PT ;  /* 0x000000b02a00720c */ /* 0x000fe40003f26270 */
[--C-:B------:R-:W-:Y:S02]  /*114f0*/  IADD3 R42, PT, PT, R66, 0x130, -R39.reuse ;  /* 0x00000130422a7810 */ /* 0x100fe40007ffe827 */
[----:B------:R-:W-:Y:S01]  /*11500*/  IADD3 R29, PT, PT, R178, 0x130, -R39 ;  /* 0x00000130b21d7810 */ /* 0x000fe20007ffe827 */
[----:B------:R-:W-:Y:S01]  /*11510*/  HMMA.16816.F32 R24, R4, R30, R24 ;  /* 0x0000001e0418723c */ /* 0x000fe20000001818 */
[----:B------:R-:W-:Y:S01]  /*11520*/  FSEL R88, R88, -INF , P4 ;  /* 0xff80000058587808 */ /* 0x000fe20002000000 */
[----:B------:R-:W4:Y:S01]  /*11530*/  MUFU.TANH R223, R223 ;  /* 0x000000df00df7308 */ /* 0x000f220000002400 */
[----:B------:R-:W-:-:S02]  /*11540*/  IABS R42, R42 ;  /* 0x0000002a002a7213 */ /* 0x000fc40000000000 */
[----:B------:R-:W-:Y:S02]  /*11550*/  IABS R29, R29 ;  /* 0x0000001d001d7213 */ /* 0x000fe40000000000 */
[----:B------:R-:W-:Y:S02]  /*11560*/  FSEL R247, R247, -INF , !P1 ;  /* 0xff800000f7f77808 */ /* 0x000fe40004800000 */
[----:B------:R-:W-:Y:S02]  /*11570*/  FSEL R88, R88, -INF , !P5 ;  /* 0xff80000058587808 */ /* 0x000fe40006800000 */
[----:B------:R-:W-:Y:S02]  /*11580*/  FSEL R231, R231, -INF , P2 ;  /* 0xff800000e7e77808 */ /* 0x000fe40001000000 */
[C---:B------:R-:W-:Y:S02]  /*11590*/  ISETP.GE.AND P1, PT, R28.reuse, R180, PT ;  /* 0x000000b41c00720c */ /* 0x040fe40003f26270 */
[----:B------:R-:W-:-:S02]  /*115a0*/  ISETP.GE.AND P4, PT, R28, R179, PT ;  /* 0x000000b31c00720c */ /* 0x000fc40003f86270 */
[C---:B------:R-:W-:Y:S02]  /*115b0*/  ISETP.GE.AND P5, PT, R28.reuse, R176, PT ;  /* 0x000000b01c00720c */ /* 0x040fe40003fa6270 */
[----:B------:R-:W-:Y:S01]  /*115c0*/  ISETP.GE.AND P2, PT, R28, R177, PT ;  /* 0x000000b11c00720c */ /* 0x000fe20003f46270 */
[-C--:B------:R-:W-:Y:S01]  /*115d0*/  FMUL.FTZ R24, R24, R63.reuse ;  /* 0x0000003f18187220 */ /* 0x080fe20000410000 */
[----:B------:R-:W-:Y:S01]  /*115e0*/  I2FP.F32.S32 R15, R42 ;  /* 0x0000002a000f7245 */ /* 0x000fe20000201400 */
[----:B------:R-:W-:Y:S01]  /*115f0*/  FMUL.FTZ R42, R13, R63 ;  /* 0x0000003f0d2a7220 */ /* 0x000fe20000410000 */
[----:B------:R-:W-:Y:S01]  /*11600*/  I2FP.F32.S32 R28, R29 ;  /* 0x0000001d001c7245 */ /* 0x000fe20000201400 */
[----:B------:R-:W-:Y:S01]  /*11610*/  FMUL.FTZ R43, R26, R63 ;  /* 0x0000003f1a2b7220 */ /* 0x000fe20000410000 */
[--C-:B------:R-:W-:Y:S01]  /*11620*/  IADD3 R31, PT, PT, R66, 0x12f, -R39.reuse ;  /* 0x0000012f421f7810 */ /* 0x100fe20007ffe827 */
[C---:B-1----:R-:W-:Y:S01]  /*11630*/  FFMA.FTZ R224, -R191.reuse, R15, R14 ;  /* 0x0000000fbfe07223 */ /* 0x042fe2000001010e */
[----:B------:R-:W-:Y:S01]  /*11640*/  IADD3 R29, PT, PT, R178, 0x12f, -R39 ;  /* 0x0000012fb21d7810 */ /* 0x000fe20007ffe827 */
[----:B---3--:R-:W-:Y:S01]  /*11650*/  FFMA.FTZ R30, -R191, R28, R12 ;  /* 0x0000001cbf1e7223 */ /* 0x008fe2000001010c */
[----:B------:R-:W1:Y:S01]  /*11660*/  MUFU.TANH R42, R42 ;  /* 0x0000002a002a7308 */ /* 0x000e620000002400 */
[----:B------:R-:W3:Y:S01]  /*11670*/  LDSM.16.M88.4 R12, [R44+0x4800] ;  /* 0x004800002c0c783b */ /* 0x000ee20000000200 */
[----:B------:R-:W-:Y:S01]  /*11680*/  IABS R31, R31 ;  /* 0x0000001f001f7213 */ /* 0x000fe20000000000 */
[C---:B------:R-:W-:Y:S01]  /*11690*/  VIADD R28, R65.reuse, 0xfffffed1 ;  /* 0xfffffed1411c7836 */ /* 0x040fe20000000000 */
[----:B------:R-:W-:Y:S01]  /*116a0*/  IABS R29, R29 ;  /* 0x0000001d001d7213 */ /* 0x000fe20000000000 */
[----:B------:R-:W-:Y:S01]  /*116b0*/  VIADD R26, R65, 0xfffffed8 ;  /* 0xfffffed8411a7836 */ /* 0x000fe20000000000 */
[----:B------:R-:W-:Y:S01]  /*116c0*/  FSEL R50, R30, -INF , P1 ;  /* 0xff8000001e327808 */ /* 0x000fe20000800000 */
[----:B------:R-:W-:Y:S01]  /*116d0*/  FMUL.FTZ R27, R27, R63 ;  /* 0x0000003f1b1b7220 */ /* 0x000fe20000410000 */
[----:B------:R-:W-:Y:S01]  /*116e0*/  I2FP.F32.S32 R30, R31 ;  /* 0x0000001f001e7245 */ /* 0x000fe20000201400 */
[----:B------:R-:W-:Y:S01]  /*116f0*/  MUFU.TANH R24, R24 ;  /* 0x0000001800187308 */ /* 0x000fe20000002400 */
[----:B------:R-:W-:Y:S01]  /*11700*/  I2FP.F32.S32 R29, R29 ;  /* 0x0000001d001d7245 */ /* 0x000fe20000201400 */
[----:B------:R-:W-:-:S04]  /*11710*/  DEPBAR.LE SB0, 0x0 ;  /* 0x000080000000791a */ /* 0x000fc80000000000 */
[----:B------:R-:W-:Y:S01]  /*11720*/  FSEL R231, R231, -INF , !P3 ;  /* 0xff800000e7e77808 */ /* 0x000fe20005800000 */
[C---:B----4-:R-:W-:Y:S01]  /*11730*/  FFMA.FTZ R223, -R191.reuse, R30, R223 ;  /* 0x0000001ebfdf7223 */ /* 0x050fe200000101df */
[----:B------:R-:W-:Y:S01]  /*11740*/  FSEL R50, R50, -INF , !P4 ;  /* 0xff80000032327808 */ /* 0x000fe20006000000 */
[----:B-1----:R-:W-:Y:S01]  /*11750*/  FFMA.FTZ R42, -R191, R29, R42 ;  /* 0x0000001dbf2a7223 */ /* 0x002fe2000001012a */
[----:B------:R-:W-:Y:S01]  /*11760*/  FSEL R224, R224, -INF , P2 ;  /* 0xff800000e0e07808 */ /* 0x000fe20001000000 */
[----:B------:R-:W-:Y:S01]  /*11770*/  MUFU.TANH R27, R27 ;  /* 0x0000001b001b7308 */ /* 0x000fe20000002400 */
[----:B------:R-:W-:Y:S01]  /*11780*/  BAR.SYNC.DEFER_BLOCKING 0x0 ;  /* 0x0000000000007b1d */ /* 0x000fe20000010000 */
[C---:B------:R-:W-:Y:S02]  /*11790*/  ISETP.GE.AND P3, PT, R28.reuse, R180, PT ;  /* 0x000000b41c00720c */ /* 0x040fe40003f66270 */
[C---:B------:R-:W-:Y:S02]  /*117a0*/  ISETP.GE.AND P1, PT, R28.reuse, R179, PT ;  /* 0x000000b31c00720c */ /* 0x040fe40003f26270 */
[----:B------:R-:W-:-:S02]  /*117b0*/  ISETP.GE.AND P4, PT, R28, R176, PT ;  /* 0x000000b01c00720c */ /* 0x000fc40003f86270 */
[----:B------:R-:W-:Y:S02]  /*117c0*/  ISETP.GE.AND P2, PT, R28, R177, PT ;  /* 0x000000b11c00720c */ /* 0x000fe40003f46270 */
[----:B--2---:R-:W-:Y:S01]  /*117d0*/  HMMA.16816.F32 R28, R8, R16, RZ ;  /* 0x00000010081c723c */ /* 0x004fe200000018ff */
[----:B------:R1:W2:Y:S01]  /*117e0*/  MUFU.TANH R16, R43 ;  /* 0x0000002b00107308 */ /* 0x0002a20000002400 */
[----:B------:R-:W-:Y:S02]  /*117f0*/  IADD3 R17, PT, PT, R66, 0x128, -R39 ;  /* 0x0000012842117810 */ /* 0x000fe40007ffe827 */
[----:B------:R-:W-:Y:S02]  /*11800*/  FSEL R49, R42, -INF , P3 ;  /* 0xff8000002a317808 */ /* 0x000fe40001800000 */
[----:B------:R-:W-:Y:S02]  /*11810*/  IABS R42, R17 ;  /* 0x00000011002a7213 */ /* 0x000fe40000000000 */
[----:B------:R-:W-:-:S02]  /*11820*/  FSEL R224, R224, -INF , !P5 ;  /* 0xff800000e0e07808 */ /* 0x000fc40006800000 */
[----:B------:R-:W-:Y:S02]  /*11830*/  FSEL R49, R49, -INF , !P1 ;  /* 0xff80000031317808 */ /* 0x000fe40004800000 */
[----:B------:R-:W-:Y:S02]  /*11840*/  FSEL R223, R223, -INF , P2 ;  /* 0xff800000dfdf7808 */ /* 0x000fe40001000000 */
[C---:B------:R-:W-:Y:S02]  /*11850*/  ISETP.GE.AND P5, PT, R26.reuse, R180, PT ;  /* 0x000000b41a00720c */ /* 0x040fe40003fa6270 */
[----:B------:R-:W-:Y:S02]  /*11860*/  ISETP.GE.AND P3, PT, R26, R179, PT ;  /* 0x000000b31a00720c */ /* 0x000fe40003f66270 */
[----:B-1----:R-:W-:Y:S02]  /*11870*/  IADD3 R43, PT, PT, R178, 0x128, -R39 ;  /* 0x00000128b22b7810 */ /* 0x002fe40007ffe827 */
[----:B---3--:R-:W-:Y:S01]  /*11880*/  HMMA.16816.F32 R28, R4, R12, R28 ;  /* 0x0000000c041c723c */ /* 0x008fe2000000181c */
[----:B------:R-:W-:Y:S01]  /*11890*/  FMUL.FTZ R12, R25, R63 ;  /* 0x0000003f190c7220 */ /* 0x000fe20000410000 */
[----:B------:R-:W-:Y:S01]  /*118a0*/  IABS R17, R43 ;  /* 0x0000002b00117213 */ /* 0x000fe20000000000 */
[----:B------:R-:W-:Y:S01]  /*118b0*/  VIADD R13, R65, 0xfffffed9 ;  /* 0xfffffed9410d7836 */ /* 0x000fe20000000000 */
[----:B------:R-:W-:-:S02]  /*118c0*/  ISETP.GE.AND P1, PT, R26, R176, PT ;  /* 0x000000b01a00720c */ /* 0x000fc40003f26270 */
[----:B------:R-:W-:Y:S01]  /*118d0*/  ISETP.GE.AND P2, PT, R26, R177, PT ;  /* 0x000000b11a00720c */ /* 0x000fe20003f46270 */
[----:B------:R-:W1:Y:S01]  /*118e0*/  MUFU.TANH R12, R12 ;  /* 0x0000000c000c7308 */ /* 0x000e620000002400 */
[----:B------:R-:W-:Y:S02]  /*118f0*/  I2FP.F32.S32 R26, R42 ;  /* 0x0000002a001a7245 */ /* 0x000fe40000201400 */
[----:B------:R-:W-:Y:S02]  /*11900*/  I2FP.F32.S32 R17, R17 ;  /* 0x0000001100117245 */ /* 0x000fe40000201400 */
[----:B------:R-:W-:Y:S01]  /*11910*/  FSEL R223, R223, -INF , !P4 ;  /* 0xff800000dfdf7808 */ /* 0x000fe20006000000 */
[C---:B--2---:R-:W-:Y:S01]  /*11920*/  FFMA.FTZ R16, -R191.reuse, R26, R16 ;  /* 0x0000001abf107223 */ /* 0x044fe20000010110 */
[--C-:B------:R-:W-:Y:S01]  /*11930*/  IADD3 R26, PT, PT, R66, 0x127, -R39.reuse ;  /* 0x00000127421a7810 */ /* 0x100fe20007ffe827 */
[----:B------:R-:W-:Y:S01]  /*11940*/  FFMA.FTZ R25, -R191, R17, R24 ;  /* 0x00000011bf197223 */ /* 0x000fe20000010118 */
[----:B------:R-:W-:-:S02]  /*11950*/  IADD3 R24, PT, PT, R178, 0x127, -R39 ;  /* 0x00000127b2187810 */ /* 0x000fc40007ffe827 */
[----:B------:R-:W-:Y:S01]  /*11960*/  IABS R17, R26 ;  /* 0x0000001a00117213 */ /* 0x000fe20000000000 */
[-C--:B------:R-:W-:Y:S01]  /*11970*/  FMUL.FTZ R30, R30, R63.reuse ;  /* 0x0000003f1e1e7220 */ /* 0x080fe20000410000 */
[----:B------:R-:W-:Y:S01]  /*11980*/  IABS R24, R24 ;  /* 0x0000001800187213 */ /* 0x000fe20000000000 */
[----:B------:R-:W-:Y:S01]  /*11990*/  FMUL.FTZ R31, R31, R63 ;  /* 0x0000003f1f1f7220 */ /* 0x000fe20000410000 */
[----:B------:R-:W-:Y:S02]  /*119a0*/  FSEL R25, R25, -INF , P5 ;  /* 0xff80000019197808 */ /* 0x000fe40002800000 */
[----:B------:R-:W-:Y:S02]  /*119b0*/  I2FP.F32.S32 R221, R17 ;  /* 0x0000001100dd7245 */ /* 0x000fe40000201400 */
[----:B------:R-:W-:Y:S02]  /*119c0*/  FSEL R222, R16, -INF , P2 ;  /* 0xff80000010de7808 */ /* 0x000fe40001000000 */
[----:B------:R-:W-:Y:S01]  /*119d0*/  I2FP.F32.S32 R24, R24 ;  /* 0x0000001800187245 */ /* 0x000fe20000201400 */
[C---:B------:R-:W-:Y:S01]  /*119e0*/  HMMA.16816.F32 R16, R8.reuse, R18, RZ ;  /* 0x000000120810723c */ /* 0x040fe200000018ff */
[----:B------:R-:W-:Y:S01]  /*119f0*/  FSEL R48, R25, -INF , !P3 ;  /* 0xff80000019307808 */ /* 0x000fe20005800000 */
[----:B------:R-:W-:Y:S01]  /*11a00*/  FMUL.FTZ R25, R28, R63 ;  /* 0x0000003f1c197220 */ /* 0x000fe20000410000 */
[----:B------:R-:W-:Y:S01]  /*11a10*/  ISETP.GE.AND P4, PT, R13, R180, PT ;  /* 0x000000b40d00720c */ /* 0x000fe20003f86270 */
[----:B-1----:R-:W-:Y:S01]  /*11a20*/  FFMA.FTZ R47, -R191, R24, R12 ;  /* 0x00000018bf2f7223 */ /* 0x002fe2000001010c */
[----:B------:R-:W-:Y:S01]  /*11a30*/  IADD3 R26, PT, PT, R178, 0x120, -R39 ;  /* 0x00000120b21a7810 */ /* 0x000fe20007ffe827 */
[----:B------:R-:W1:Y:S01]  /*11a40*/  MUFU.TANH R12, R30 ;  /* 0x0000001e000c7308 */ /* 0x000e620000002400 */
[----:B------:R-:W-:Y:S01]  /*11a50*/  ISETP.GE.AND P5, PT, R13, R179, PT ;  /* 0x000000b30d00720c */ /* 0x000fe20003fa6270 */
[----:B------:R-:W-:Y:S01]  /*11a60*/  FFMA.FTZ R221, -R191, R221, R27 ;  /* 0x000000ddbfdd7223 */ /* 0x000fe2000001011b */
[C---:B------:R-:W-:Y:S01]  /*11a70*/  ISETP.GE.AND P3, PT, R13.reuse, R176, PT ;  /* 0x000000b00d00720c */ /* 0x040fe20003f66270 */
[----:B------:R-:W-:Y:S01]  /*11a80*/  HMMA.16816.F32 R8, R8, R40, RZ ;  /* 0x000000280808723c */ /* 0x000fe200000018ff */
[----:B------:R-:W-:Y:S01]  /*11a90*/  ISETP.GE.AND P2, PT, R13, R177, PT ;  /* 0x000000b10d00720c */ /* 0x000fe20003f46270 */
[----:B------:R-:W-:Y:S01]  /*11aa0*/  VIADD R13, R65, 0xfffffee0 ;  /* 0xfffffee0410d7836 */ /* 0x000fe20000000000 */
[----:B------:R-:W-:Y:S01]  /*11ab0*/  IADD3 R24, PT, PT, R66, 0x120, -R39 ;  /* 0x0000012042187810 */ /* 0x000fe20007ffe827 */
[----:B------:R-:W2:Y:S01]  /*11ac0*/  MUFU.TANH R25, R25 ;  /* 0x0000001900197308 */ /* 0x000ea20000002400 */
[----:B------:R-:W-:-:S02]  /*11ad0*/  FSEL R47, R47, -INF , P4 ;  /* 0xff8000002f2f7808 */ /* 0x000fc40002000000 */
[----:B------:R-:W-:Y:S02]  /*11ae0*/  IABS R26, R26 ;  /* 0x0000001a001a7213 */ /* 0x000fe40000000000 */
[----:B------:R-:W-:Y:S01]  /*11af0*/  IABS R24, R24 ;  /* 0x0000001800187213 */ /* 0x000fe20000000000 */
[C---:B------:R-:W-:Y:S01]  /*11b00*/  HMMA.16816.F32 R16, R4.reuse, R14, R16 ;  /* 0x0000000e0410723c */ /* 0x040fe20000001810 */
[----:B------:R-:W-:Y:S01]  /*11b10*/  FSEL R222, R222, -INF , !P1 ;  /* 0xff800000dede7808 */ /* 0x000fe20004800000 */
[----:B------:R-:W-:Y:S01]  /*11b20*/  FMUL.FTZ R14, R29, R63 ;  /* 0x0000003f1d0e7220 */ /* 0x000fe20000410000 */
[----:B------:R-:W-:Y:S01]  /*11b30*/  FSEL R47, R47, -INF , !P5 ;  /* 0xff8000002f2f7808 */ /* 0x000fe20006800000 */
[----:B------:R-:W-:Y:S01]  /*11b40*/  VIADD R15, R65, 0xfffffee1 ;  /* 0xfffffee1410f7836 */ /* 0x000fe20000000000 */
[----:B------:R-:W-:Y:S02]  /*11b50*/  FSEL R221, R221, -INF , P2 ;  /* 0xff800000dddd7808 */ /* 0x000fe40001000000 */
[C---:B------:R-:W-:Y:S01]  /*11b60*/  ISETP.GE.AND P1, PT, R13.reuse, R180, PT ;  /* 0x000000b40d00720c */ /* 0x040fe20003f26270 */
[----:B------:R-:W-:Y:S01]  /*11b70*/  MUFU.TANH R14, R14 ;  /* 0x0000000e000e7308 */ /* 0x000fe20000002400 */
[C---:B------:R-:W-:Y:S01]  /*11b80*/  ISETP.GE.AND P4, PT, R13.reuse, R179, PT ;  /* 0x000000b30d00720c */ /* 0x040fe20003f86270 */
[----:B------:R-:W-:Y:S01]  /*11b90*/  HMMA.16816.F32 R8, R4, R36, R8 ;  /* 0x000000240408723c */ /* 0x000fe20000001808 */
[----:B------:R-:W-:Y:S01]  /*11ba0*/  ISETP.GE.AND P5, PT, R13, R176, PT ;  /* 0x000000b00d00720c */ /* 0x000fe20003fa6270 */
[----:B------:R-:W-:Y:S01]  /*11bb0*/  VIADD R4, R65, 0xfffffee9 ;  /* 0xfffffee941047836 */ /* 0x000fe20000000000 */
[----:B------:R-:W-:Y:S01]  /*11bc0*/  ISETP.GE.AND P2, PT, R13, R177, PT ;  /* 0x000000b10d00720c */ /* 0x000fe20003f46270 */
[----:B------:R-:W-:Y:S01]  /*11bd0*/  IMAD.MOV.U32 R13, RZ, RZ, R26 ;  /* 0x000000ffff0d7224 */ /* 0x000fe200078e001a */
[----:B------:R-:W-:-:S02]  /*11be0*/  I2FP.F32.S32 R24, R24 ;  /* 0x0000001800187245 */ /* 0x000fc40000201400 */
[----:B------:R-:W-:Y:S02]  /*11bf0*/  FSEL R221, R221, -INF , !P3 ;  /* 0xff800000dddd7808 */ /* 0x000fe40005800000 */
[----:B------:R-:W-:Y:S01]  /*11c00*/  I2FP.F32.S32 R13, R13 ;  /* 0x0000000d000d7245 */ /* 0x000fe20000201400 */
[----:B-1----:R-:W-:Y:S01]  /*11c10*/  FFMA.FTZ R220, -R191, R24, R12 ;  /* 0x00000018bfdc7223 */ /* 0x002fe2000001010c */
[----:B------:R-:W-:Y:S01]  /*11c20*/  IADD3 R24, PT, PT, R178, 0x11f, -R39 ;  /* 0x0000011fb2187810 */ /* 0x000fe20007ffe827 */
[----:B------:R-:W1:Y:S01]  /*11c30*/  MUFU.TANH R12, R31 ;  /* 0x0000001f000c7308 */ /* 0x000e620000002400 */
[----:B------:R-:W-:Y:S01]  /*11c40*/  FMUL.FTZ R17, R17, R63 ;  /* 0x0000003f11117220 */ /* 0x000fe20000410000 */
[----:B--2---:R-:W-:Y:S01]  /*11c50*/  FFMA.FTZ R25, -R191, R13, R25 ;  /* 0x0000000dbf197223 */ /* 0x004fe20000010119 */
[----:B------:R-:W-:Y:S01]  /*11c60*/  IADD3 R13, PT, PT, R66, 0x11f, -R39 ;  /* 0x0000011f420d7810 */ /* 0x000fe20007ffe827 */
[-C--:B------:R-:W-:Y:S01]  /*11c70*/  FMUL.FTZ R16, R16, R63.reuse ;  /* 0x0000003f10107220 */ /* 0x080fe20000410000 */
[----:B------:R-:W-:Y:S01]  /*11c80*/  IABS R24, R24 ;  /* 0x0000001800187213 */ /* 0x000fe20000000000 */
[----:B------:R-:W-:Y:S01]  /*11c90*/  FMUL.FTZ R19, R19, R63 ;  /* 0x0000003f13137220 */ /* 0x000fe20000410000 */
[----:B------:R-:W-:Y:S01]  /*11ca0*/  IABS R13, R13 ;  /* 0x0000000d000d7213 */ /* 0x000fe20000000000 */
[----:B------:R-:W2:Y:S01]  /*11cb0*/  MUFU.TANH R17, R17 ;  /* 0x0000001100117308 */ /* 0x000ea20000002400 */
[----:B------:R-:W-:Y:S01]  /*11cc0*/  FSEL R45, R25, -INF , P1 ;  /* 0xff800000192d7808 */ /* 0x000fe20000800000 */
[----:B------:R-:W-:Y:S01]  /*11cd0*/  FMUL.FTZ R10, R10, R63 ;  /* 0x0000003f0a0a7220 */ /* 0x000fe20000410000 */
[----:B------:R-:W-:Y:S01]  /*11ce0*/  I2FP.F32.S32 R13, R13 ;  /* 0x0000000d000d7245 */ /* 0x000fe20000201400 */
[-C--:B------:R-:W-:Y:S01]  /*11cf0*/  FMUL.FTZ R9, R9, R63.reuse ;  /* 0x0000003f09097220 */ /* 0x080fe20000410000 */
[----:B------:R-:W-:Y:S01]  /*11d00*/  FSEL R45, R45, -INF , !P4 ;  /* 0xff8000002d2d7808 */ /* 0x000fe20006000000 */
[----:B------:R-:W-:Y:S01]  /*11d10*/  FMUL.FTZ R11, R11, R63 ;  /* 0x0000003f0b0b7220 */ /* 0x000fe20000410000 */
[----:B------:R-:W-:Y:S01]  /*11d20*/  FSEL R220, R220, -INF , P2 ;  /* 0xff800000dcdc7808 */ /* 0x000fe20001000000 */
[----:B------:R-:W-:Y:S01]  /*11d30*/  MUFU.TANH R16, R16 ;  /* 0x0000001000107308 */ /* 0x000fe20000002400 */
[----:B-1----:R-:W-:Y:S01]  /*11d40*/  FFMA.FTZ R12, -R191, R13, R12 ;  /* 0x0000000dbf0c7223 */ /* 0x002fe2000001010c */
[----:B------:R-:W-:Y:S01]  /*11d50*/  FMUL.FTZ R13, R18, R63 ;  /* 0x0000003f120d7220 */ /* 0x000fe20000410000 */
[----:B------:R-:W-:-:S02]  /*11d60*/  ISETP.GE.AND P3, PT, R15, R180, PT ;  /* 0x000000b40f00720c */ /* 0x000fc40003f66270 */
[C---:B------:R-:W-:Y:S02]  /*11d70*/  ISETP.GE.AND P1, PT, R15.reuse, R179, PT ;  /* 0x000000b30f00720c */ /* 0x040fe40003f26270 */
[C---:B------:R-:W-:Y:S01]  /*11d80*/  ISETP.GE.AND P4, PT, R15.reuse, R176, PT ;  /* 0x000000b00f00720c */ /* 0x040fe20003f86270 */
[----:B------:R-:W1:Y:S01]  /*11d90*/  MUFU.TANH R13, R13 ;  /* 0x0000000d000d7308 */ /* 0x000e620000002400 */
[----:B------:R-:W-:Y:S02]  /*11da0*/  ISETP.GE.AND P2, PT, R15, R177, PT ;  /* 0x000000b10f00720c */ /* 0x000fe40003f46270 */
[----:B------:R-:W-:Y:S01]  /*11db0*/  I2FP.F32.S32 R15, R24 ;  /* 0x00000018000f7245 */ /* 0x000fe20000201400 */
[----:B------:R-:W-:Y:S01]  /*11dc0*/  VIADD R24, R65, 0xfffffee8 ;  /* 0xfffffee841187836 */ /* 0x000fe20000000000 */
[--C-:B------:R-:W-:Y:S02]  /*11dd0*/  IADD3 R6, PT, PT, R178, 0x117, -R39.reuse ;  /* 0x00000117b2067810 */ /* 0x100fe40007ffe827 */
[--C-:B------:R-:W-:Y:S01]  /*11de0*/  IADD3 R18, PT, PT, R66, 0x118, -R39.reuse ;  /* 0x0000011842127810 */ /* 0x100fe20007ffe827 */
[----:B------:R-:W-:Y:S01]  /*11df0*/  FFMA.FTZ R14, -R191, R15, R14 ;  /* 0x0000000fbf0e7223 */ /* 0x000fe2000001010e */
[----:B------:R-:W-:Y:S01]  /*11e00*/  IADD3 R15, PT, PT, R178, 0x118, -R39 ;  /* 0x00000118b20f7810 */ /* 0x000fe20007ffe827 */
[----:B------:R-:W-:Y:S01]  /*11e10*/  MUFU.TANH R9, R9 ;  /* 0x0000000900097308 */ /* 0x000fe20000002400 */
[----:B------:R-:W-:-:S02]  /*11e20*/  FSEL R218, R12, -INF , P2 ;  /* 0xff8000000cda7808 */ /* 0x000fc40001000000 */
[----:B------:R-:W-:Y:S02]  /*11e30*/  IABS R6, R6 ;  /* 0x0000000600067213 */ /* 0x000fe40000000000 */
[----:B------:R-:W-:Y:S02]  /*11e40*/  FSEL R44, R14, -INF , P3 ;  /* 0xff8000000e2c7808 */ /* 0x000fe40001800000 */
[----:B------:R-:W-:Y:S01]  /*11e50*/  IABS R14, R18 ;  /* 0x00000012000e7213 */ /* 0x000fe20000000000 */
[----:B------:R-:W3:Y:S01]  /*11e60*/  MUFU.TANH R12, R19 ;  /* 0x00000013000c7308 */ /* 0x000ee20000002400 */
[----:B------:R-:W-:Y:S02]  /*11e70*/  IABS R15, R15 ;  /* 0x0000000f000f7213 */ /* 0x000fe40000000000 */
[----:B------:R-:W-:Y:S02]  /*11e80*/  IADD3 R5, PT, PT, R66, 0x117, -R39 ;  /* 0x0000011742057810 */ /* 0x000fe40007ffe827 */
[----:B------:R-:W-:-:S02]  /*11e90*/  I2FP.F32.S32 R6, R6 ;  /* 0x0000000600067245 */ /* 0x000fc40000201400 */
[----:B------:R-:W-:Y:S01]  /*11ea0*/  I2FP.F32.S32 R14, R14 ;  /* 0x0000000e000e7245 */ /* 0x000fe20000201400 */
[----:B------:R-:W-:Y:S01]  /*11eb0*/  MUFU.TANH R11, R11 ;  /* 0x0000000b000b7308 */ /* 0x000fe20000002400 */
[----:B------:R-:W-:Y:S01]  /*11ec0*/  I2FP.F32.S32 R15, R15 ;  /* 0x0000000f000f7245 */ /* 0x000fe20000201400 */
[C---:B--2---:R-:W-:Y:S01]  /*11ed0*/  FFMA.FTZ R17, -R191.reuse, R6, R17 ;  /* 0x00000006bf117223 */ /* 0x044fe20000010111 */
[----:B------:R-:W-:Y:S01]  /*11ee0*/  IABS R5, R5 ;  /* 0x0000000500057213 */ /* 0x000fe20000000000 */
[C---:B-1----:R-:W-:Y:S01]  /*11ef0*/  FFMA.FTZ R13, -R191.reuse, R14, R13 ;  /* 0x0000000ebf0d7223 */ /* 0x042fe2000001010d */
[----:B------:R-:W-:Y:S01]  /*11f00*/  FSEL R220, R220, -INF , !P5 ;  /* 0xff800000dcdc7808 */ /* 0x000fe20006800000 */
[----:B------:R-:W-:Y:S01]  /*11f10*/  FFMA.FTZ R15, -R191, R15, R16 ;  /* 0x0000000fbf0f7223 */ /* 0x000fe20000010110 */
[----:B------:R-:W-:Y:S01]  /*11f20*/  I2FP.F32.S32 R5, R5 ;  /* 0x0000000500057245 */ /* 0x000fe20000201400 */
[----:B------:R1:W2:Y:S01]  /*11f30*/  MUFU.TANH R6, R10 ;  /* 0x0000000a00067308 */ /* 0x0002a20000002400 */
[----:B------:R-:W-:-:S02]  /*11f40*/  ISETP.GE.AND P5, PT, R24, R180, PT ;  /* 0x000000b41800720c */ /* 0x000fc40003fa6270 */
[C---:B------:R-:W-:Y:S01]  /*11f50*/  ISETP.GE.AND P2, PT, R24.reuse, R177, PT ;  /* 0x000000b11800720c */ /* 0x040fe20003f46270 */
[----:B---3--:R-:W-:Y:S01]  /*11f60*/  FFMA.FTZ R5, -R191, R5, R12 ;  /* 0x00000005bf057223 */ /* 0x008fe2000001010c */
[----:B------:R-:W-:Y:S02]  /*11f70*/  ISETP.GE.AND P3, PT, R24, R179, PT ;  /* 0x000000b31800720c */ /* 0x000fe40003f66270 */
[----:B------:R-:W-:Y:S02]  /*11f80*/  FSEL R15, R15, -INF , P5 ;  /* 0xff8000000f0f7808 */ /* 0x000fe40002800000 */
[----:B------:R-:W-:Y:S02]  /*11f90*/  FSEL R13, R13, -INF , P2 ;  /* 0xff8000000d0d7808 */ /* 0x000fe40001000000 */
[----:B------:R-:W-:Y:S02]  /*11fa0*/  ISETP.GE.AND P2, PT, R4, R177, PT ;  /* 0x000000b10400720c */ /* 0x000fe40003f46270 */
[----:B------:R-:W-:-:S02]  /*11fb0*/  FSEL R218, R218, -INF , !P4 ;  /* 0xff800000dada7808 */ /* 0x000fc40006000000 */
[----:B------:R-:W-:Y:S01]  /*11fc0*/  ISETP.GE.AND P4, PT, R4, R180, PT ;  /* 0x000000b40400720c */ /* 0x000fe20003f86270 */
[----:B-1----:R-:W-:Y:S01]  /*11fd0*/  FMUL.FTZ R10, R8, R63 ;  /* 0x0000003f080a7220 */ /* 0x002fe20000410000 */
[----:B------:R-:W-:Y:S02]  /*11fe0*/  FSEL R43, R15, -INF , !P3 ;  /* 0xff8000000f2b7808 */ /* 0x000fe40005800000 */
[----:B------:R-:W-:Y:S02]  /*11ff0*/  ISETP.GE.AND P3, PT, R4, R176, PT ;  /* 0x000000b00400720c */ /* 0x000fe40003f66270 */
[--C-:B------:R-:W-:Y:S01]  /*12000*/  IADD3 R7, PT, PT, R66, 0x110, -R39.reuse ;  /* 0x0000011042077810 */ /* 0x100fe20007ffe827 */
[----:B------:R-:W1:Y:S01]  /*12010*/  MUFU.TANH R10, R10 ;  /* 0x0000000a000a7308 */ /* 0x000e620000002400 */
[----:B------:R-:W-:Y:S02]  /*12020*/  IADD3 R8, PT, PT, R178, 0x110, -R39 ;  /* 0x00000110b2087810 */ /* 0x000fe40007ffe827 */
[----:B------:R-:W-:-:S02]  /*12030*/  FSEL R5, R5, -INF , P2 ;  /* 0xff80000005057808 */ /* 0x000fc40001000000 */
[----:B------:R-:W-:Y:S02]  /*12040*/  FSEL R44, R44, -INF , !P1 ;  /* 0xff8000002c2c7808 */ /* 0x000fe40004800000 */
[----:B------:R-:W-:Y:S01]  /*12050*/  ISETP.GE.AND P5, PT, R4, R179, PT ;  /* 0x000000b30400720c */ /* 0x000fe20003fa6270 */
[----:B------:R-:W-:Y:S01]  /*12060*/  VIADD R4, R65, 0xfffffef0 ;  /* 0xfffffef041047836 */ /* 0x000fe20000000000 */
[----:B------:R-:W-:Y:S02]  /*12070*/  ISETP.GE.AND P1, PT, R24, R176, PT ;  /* 0x000000b01800720c */ /* 0x000fe40003f26270 */
[----:B------:R-:W-:Y:S02]  /*12080*/  FSEL R42, R17, -INF , P4 ;  /* 0xff800000112a7808 */ /* 0x000fe40002000000 */
[----:B------:R-:W-:Y:S02]  /*12090*/  IABS R7, R7 ;  /* 0x0000000700077213 */ /* 0x000fe40000000000 */
[----:B------:R-:W-:-:S02]  /*120a0*/  IABS R8, R8 ;  /* 0x0000000800087213 */ /* 0x000fc40000000000 */
[----:B------:R-:W-:Y:S02]  /*120b0*/  FSEL R113, R5, -INF , !P3 ;  /* 0xff80000005717808 */ /* 0x000fe40005800000 */
[----:B------:R-:W-:Y:S02]  /*120c0*/  IADD3 R5, PT, PT, R178, 0x10f, -R39 ;  /* 0x0000010fb2057810 */ /* 0x000fe40007ffe827 */
[----:B------:R-:W-:Y:S02]  /*120d0*/  FSEL R152, R13, -INF , !P1 ;  /* 0xff8000000d987808 */ /* 0x000fe40004800000 */
[----:B------:R-:W-:Y:S02]  /*120e0*/  FSEL R42, R42, -INF , !P5 ;  /* 0xff8000002a2a7808 */ /* 0x000fe40006800000 */
[C---:B------:R-:W-:Y:S02]  /*120f0*/  ISETP.GE.AND P1, PT, R4.reuse, R180, PT ;  /* 0x000000b40400720c */ /* 0x040fe40003f26270 */
[----:B------:R-:W-:-:S02]  /*12100*/  ISETP.GE.AND P4, PT, R4, R179, PT ;  /* 0x000000b30400720c */ /* 0x000fc40003f86270 */
[C---:B------:R-:W-:Y:S02]  /*12110*/  ISETP.GE.AND P5, PT, R4.reuse, R176, PT ;  /* 0x000000b00400720c */ /* 0x040fe40003fa6270 */
[----:B------:R-:W-:Y:S02]  /*12120*/  ISETP.GE.AND P2, PT, R4, R177, PT ;  /* 0x000000b10400720c */ /* 0x000fe40003f46270 */
[----:B------:R-:W-:Y:S02]  /*12130*/  I2FP.F32.S32 R7, R7 ;  /* 0x0000000700077245 */ /* 0x000fe40000201400 */
[----:B------:R-:W-:Y:S02]  /*12140*/  I2FP.F32.S32 R8, R8 ;  /* 0x0000000800087245 */ /* 0x000fe40000201400 */
[C-C-:B------:R-:W-:Y:S01]  /*12150*/  IADD3 R4, PT, PT, R66.reuse, 0x10f, -R39.reuse ;  /* 0x0000010f42047810 */ /* 0x140fe20007ffe827 */
[C---:B--2---:R-:W-:Y:S01]  /*12160*/  FFMA.FTZ R6, -R191.reuse, R7, R6 ;  /* 0x00000007bf067223 */ /* 0x044fe20000010106 */
[--C-:B------:R-:W-:Y:S01]  /*12170*/  IADD3 R66, PT, PT, R66, 0x108, -R39.reuse ;  /* 0x0000010842427810 */ /* 0x100fe20007ffe827 */
[----:B-1----:R-:W-:Y:S01]  /*12180*/  FFMA.FTZ R8, -R191, R8, R10 ;  /* 0x00000008bf087223 */ /* 0x002fe2000001010a */
[----:B------:R-:W-:Y:S01]  /*12190*/  IABS R5, R5 ;  /* 0x0000000500057213 */ /* 0x000fe20000000000 */
[C---:B------:R-:W-:Y:S01]  /*121a0*/  VIADD R7, R65.reuse, 0xfffffef1 ;  /* 0xfffffef141077836 */ /* 0x040fe20000000000 */
[----:B------:R-:W-:Y:S01]  /*121b0*/  IADD3 R39, PT, PT, R178, 0x108, -R39 ;  /* 0x00000108b2277810 */ /* 0x000fe20007ffe827 */
[----:B------:R-:W-:Y:S01]  /*121c0*/  VIADD R65, R65, 0xfffffef8 ;  /* 0xfffffef841417836 */ /* 0x000fe20000000000 */
[----:B------:R-:W-:-:S02]  /*121d0*/  I2FP.F32.S32 R5, R5 ;  /* 0x0000000500057245 */ /* 0x000fc40000201400 */
[----:B------:R-:W-:Y:S02]  /*121e0*/  IABS R39, R39 ;  /* 0x0000002700277213 */ /* 0x000fe40000000000 */
[----:B------:R-:W-:Y:S01]  /*121f0*/  FSEL R8, R8, -INF , P1 ;  /* 0xff80000008087808 */ /* 0x000fe20000800000 */
[----:B------:R-:W-:Y:S01]  /*12200*/  FFMA.FTZ R5, -R191, R5, R9 ;  /* 0x00000005bf057223 */ /* 0x000fe20000010109 */
[----:B------:R-:W-:Y:S02]  /*12210*/  I2FP.F32.S32 R39, R39 ;  /* 0x0000002700277245 */ /* 0x000fe40000201400 */
[----:B------:R-:W-:Y:S02]  /*12220*/  ISETP.GE.AND P1, PT, R7, R180, PT ;  /* 0x000000b40700720c */ /* 0x000fe40003f26270 */
[----:B------:R-:W-:Y:S01]  /*12230*/  IABS R4, R4 ;  /* 0x0000000400047213 */ /* 0x000fe20000000000 */
[----:B------:R-:W-:Y:S01]  /*12240*/  FFMA.FTZ R52, -R191, R39, R52 ;  /* 0x00000027bf347223 */ /* 0x000fe20000010134 */
[----:B------:R-:W-:-:S02]  /*12250*/  FSEL R5, R5, -INF , P1 ;  /* 0xff80000005057808 */ /* 0x000fc40000800000 */
[----:B------:R-:W-:Y:S02]  /*12260*/  ISETP.GE.AND P1, PT, R65, R180, PT ;  /* 0x000000b44100720c */ /* 0x000fe40003f26270 */
[----:B------:R-:W-:Y:S02]  /*12270*/  I2FP.F32.S32 R4, R4 ;  /* 0x0000000400047245 */ /* 0x000fe40000201400 */
[----:B------:R-:W-:Y:S02]  /*12280*/  IABS R66, R66 ;  /* 0x0000004200427213 */ /* 0x000fe40000000000 */
[----:B------:R-:W-:Y:S01]  /*12290*/  FSEL R39, R52, -INF , P1 ;  /* 0xff80000034277808 */ /* 0x000fe20000800000 */
[----:B------:R-:W-:Y:S01]  /*122a0*/  FFMA.FTZ R4, -R191, R4, R11 ;  /* 0x00000004bf047223 */ /* 0x000fe2000001010b */
[----:B------:R-:W-:Y:S02]  /*122b0*/  ISETP.GT.AND P1, PT, R32, R181, PT ;  /* 0x000000b52000720c */ /* 0x000fe40003f24270 */
[----:B------:R-:W-:-:S02]  /*122c0*/  I2FP.F32.S32 R66, R66 ;  /* 0x0000004200427245 */ /* 0x000fc40000201400 */
[----:B------:R-:W-:Y:S02]  /*122d0*/  FSEL R6, R6, -INF , P2 ;  /* 0xff80000006067808 */ /* 0x000fe40001000000 */
[----:B------:R-:W-:Y:S01]  /*122e0*/  ISETP.GE.AND P2, PT, R7, R177, PT ;  /* 0x000000b10700720c */ /* 0x000fe20003f46270 */
[----:B------:R-:W-:Y:S01]  /*122f0*/  FFMA.FTZ R54, -R191, R66, R54 ;  /* 0x00000042bf367223 */ /* 0x000fe20000010136 */
[----:B------:R-:W-:Y:S02]  /*12300*/  ISETP.GE.AND P3, PT, R7, R179, PT ;  /* 0x000000b30700720c */ /* 0x000fe40003f66270 */
[----:B------:R-:W-:Y:S02]  /*12310*/  FSEL R4, R4, -INF , P2 ;  /* 0xff80000004047808 */ /* 0x000fe40001000000 */
[----:B------:R-:W-:Y:S02]  /*12320*/  ISETP.GE.AND P2, PT, R65, R177, PT ;  /* 0x000000b14100720c */ /* 0x000fe40003f46270 */
[----:B------:R-:W-:-:S02]  /*12330*/  FSEL R41, R8, -INF , !P4 ;  /* 0xff80000008297808 */ /* 0x000fc40006000000 */
[----:B------:R-:W-:Y:S02]  /*12340*/  FSEL R85, R6, -INF , !P5 ;  /* 0xff80000006557808 */ /* 0x000fe40006800000 */
[----:B------:R-:W-:Y:S02]  /*12350*/  FSEL R40, R5, -INF , !P3 ;  /* 0xff80000005287808 */ /* 0x000fe40005800000 */
[-C--:B------:R-:W-:Y:S02]  /*12360*/  ISETP.GE.AND P4, PT, R7, R176.reuse, PT ;  /* 0x000000b00700720c */ /* 0x080fe40003f86270 */
[C---:B------:R-:W-:Y:S02]  /*12370*/  ISETP.GE.AND P5, PT, R65.reuse, R179, PT ;  /* 0x000000b34100720c */ /* 0x040fe40003fa6270 */
[----:B------:R-:W-:Y:S02]  /*12380*/  ISETP.GE.AND P3, PT, R65, R176, PT ;  /* 0x000000b04100720c */ /* 0x000fe40003f66270 */
[----:B------:R-:W-:-:S02]  /*12390*/  FSEL R36, R54, -INF , P2 ;  /* 0xff80000036247808 */ /* 0x000fc40001000000 */
[----:B------:R-:W-:Y:S02]  /*123a0*/  FSEL R37, R4, -INF , !P4 ;  /* 0xff80000004257808 */ /* 0x000fe40006000000 */
[----:B------:R-:W-:Y:S02]  /*123b0*/  FSEL R39, R39, -INF , !P5 ;  /* 0xff80000027277808 */ /* 0x000fe40006800000 */
[----:B------:R-:W-:Y:S01]  /*123c0*/  FSEL R36, R36, -INF , !P3 ;  /* 0xff80000024247808 */ /* 0x000fe20005800000 */
[----:B------:R-:W-:Y:S05]  /*123d0*/  @!P1 BRA `(.L_x_4252) ;  /* 0x0000000800449947 */ /* 0x000fea0003800000 */
[----:B------:R-:W-:Y:S04]  /*123e0*/  BSSY.RECONVERGENT B0, `(.L_x_4253) ;  /* 0x0000049000007945 */ /* 0x000fe80003800200 */
[----:B------:R-:W-:Y:S05]  /*123f0*/  @!P6 BRA `(.L_x_4254) ;  /* 0x0000000000fce947 */ /* 0x000fea0003800000 */
[----:B------:R-:W2:Y:S01]  /*12400*/  LD.E R6, desc[UR4][R2.64+0x170] ;  /* 0x0001700402067980 */ /* 0x000ea2000c101900 */
[C---:B------:R-:W-:Y:S01]  /*12410*/  IADD3 R4, PT, PT, R33.reuse, -0x200, RZ ;  /* 0xfffffe0021047810 */ /* 0x040fe20007ffe0ff */
[----:B------:R-:W-:-:S03]  /*12420*/  VIADD R33, R33, 0xfffffd00 ;  /* 0xfffffd0021217836 */ /* 0x000fc60000000000 */
        /* <DEDUP_REMOVED lines=23> */
[--C-:B------:R-:W-:Y:S02]  /*125a0*/  @!P3 IMAD.IADD R8, R8, 0x1, -R5.reuse ;  /* 0x000000010808b824 */ /* 0x100fe400078e0a05 */
[----:B------:R-:W-:Y:S01]  /*125b0*/  @!P3 VIADD R10, R10, 0x1 ;  /* 0x000000010a0ab836 */ /* 0x000fe20000000000 */
[----:B------:R-:W-:Y:S02]  /*125c0*/  ISETP.NE.AND P3, PT, R6, RZ, PT ;  /* 0x000000ff0600720c */ /* 0x000fe40003f65270 */
[-C--:B------:R-:W-:Y:S01]  /*125d0*/  ISETP.GE.U32.AND P5, PT, R8, R5.reuse, PT ;  /* 0x000000050800720c */ /* 0x080fe20003fa6070 */
[----:B------:R-:W-:Y:S01]  /*125e0*/  @!P2 IMAD.IADD R7, R7, 0x1, -R5 ;  /* 0x000000010707a824 */ /* 0x000fe200078e0a05 */
[----:B------:R-:W-:Y:S02]  /*125f0*/  @!P2 IADD3 R11, PT, PT, R11, 0x1, RZ ;  /* 0x000000010b0ba810 */ /* 0x000fe40007ffe0ff */
[----:B------:R-:W-:Y:S02]  /*12600*/  ISETP.GE.AND P2, PT, R33, RZ, PT ;  /* 0x000000ff2100720c */ /* 0x000fe40003f46270 */
        /* <DEDUP_REMOVED lines=30> */
.L_x_4254:
        /* <DEDUP_REMOVED lines=8> */
.L_x_4255:
[----:B------:R-:W-:Y:S05]  /*12870*/  BSYNC.RECONVERGENT B0 ;  /* 0x0000000000007941 */ /* 0x000fea0003800200 */
.L_x_4253:
        /* <DEDUP_REMOVED lines=69> */
.L_x_4257:
[----:B------:R-:W-:Y:S05]  /*12cd0*/  BSYNC.RECONVERGENT B0 ;  /* 0x0000000000007941 */ /* 0x000fea0003800200 */
.L_x_4256:
[----:B------:R-:W0:Y:S02]  /*12ce0*/  LDGDEPBAR ;  /* 0x00000000000079af */ /* 0x000e240000000000 */
.L_x_4252:
[----:B------:R-:W-:Y:S05]  /*12cf0*/  BSYNC.RECONVERGENT B1 ;  /* 0x0000000000017941 */ /* 0x000fea0003800200 */
.L_x_4251:
[----:B------:R-:W3:Y:S01]  /*12d00*/  LD.E R82, desc[UR4][R2.64+0xdc] ;  /* 0x0000dc0402527980 */ /* 0x000ee2000c101900 */
[----:B-12---:R-:W-:Y:S02]  /*12d10*/  FMNMX3.FTZ R5, R0, R62, R61, !PT ;  /* 0x0000003e00057276 */ /* 0x006fe4000781003d */
[----:B------:R-:W-:Y:S02]  /*12d20*/  IADD3 R8, PT, PT, R83, 0x5000, RZ ;  /* 0x0000500053087810 */ /* 0x000fe40007ffe0ff */
        /* <DEDUP_REMOVED lines=34> */
[----:B-1----:R-:W-:-:S04]  /*12f50*/  FMNMX.FTZ R33, R4, R33, !PT ;  /* 0x0000002104217209 */ /* 0x002fc80007810000 */
[----:B------:R-:W-:Y:S01]  /*12f60*/  FSETP.NEU.FTZ.AND P0, PT, R33, -INF , PT ;  /* 0xff8000002100780b */ /* 0x000fe20003f1d000 */
[----:B---3--:R-:W-:-:S05]  /*12f70*/  FMUL.FTZ R80, R82, R33 ;  /* 0x0000002152507220 */ /* 0x008fca0000410000 */
[----:B------:R-:W-:-:S05]  /*12f80*/  FSEL R80, R80, RZ, P0 ;  /* 0x000000ff50507208 */ /* 0x000fca0000000000 */
[-C--:B------:R-:W-:Y:S01]  /*12f90*/  FFMA.FTZ R104, R34, R82.reuse, -R80 ;  /* 0x0000005222687223 */ /* 0x080fe20000010850 */
[----:B------:R-:W-:Y:S01]  /*12fa0*/  FMNMX3.FTZ R34, R20, R121, R120, !PT ;  /* 0x0000007914227276 */ /* 0x000fe20007810078 */
[-CC-:B------:R-:W-:Y:S01]  /*12fb0*/  FFMA.FTZ R90, R74, R82.reuse, -R80.reuse ;  /* 0x000000524a5a7223 */ /* 0x180fe20000010850 */
[-CC-:B------:R-:W-:Y:S01]  /*12fc0*/  FFMA.FTZ R74, R149, R82.reuse, -R80.reuse ;  /* 0x00000052954a7223 */ /* 0x180fe20000010850 */
[----:B------:R-:W-:Y:S01]  /*12fd0*/  FSEL R149, R33, RZ, P0 ;  /* 0x000000ff21957208 */ /* 0x000fe20000000000 */
[--C-:B------:R-:W-:Y:S01]  /*12fe0*/  FFMA.FTZ R89, R75, R82, -R80.reuse ;  /* 0x000000524b597223 */ /* 0x100fe20000010850 */
[----:B------:R-:W-:Y:S01]  /*12ff0*/  FMNMX3.FTZ R34, R34, R116, R115, !PT ;  /* 0x0000007422227276 */ /* 0x000fe20007810073 */
[-CC-:B------:R-:W-:Y:S01]  /*13000*/  FFMA.FTZ R75, R128, R82.reuse, -R80.reuse ;  /* 0x00000052804b7223 */ /* 0x180fe20000010850 */
[----:B------:R-:W-:Y:S01]  /*13010*/  ISETP.NE.AND P0, PT, R22, RZ, PT ;  /* 0x000000ff1600720c */ /* 0x000fe20003f05270 */
[----:B------:R-:W-:Y:S01]  /*13020*/  FADD.FTZ R149, R0, -R149 ;  /* 0x8000009500957221 */ /* 0x000fe20000010000 */
        /* <DEDUP_REMOVED lines=13> */
[--C-:B------:R-:W-:Y:S01]  /*13100*/  FFMA.FTZ R118, R59, R82, -R80.reuse ;  /* 0x000000523b767223 */ /* 0x100fe20000010850 */
[----:B------:R-:W-:Y:S01]  /*13110*/  FMUL.FTZ R149, R82, R149 ;  /* 0x0000009552957220 */ /* 0x000fe20000410000 */
[----:B------:R-:W-:Y:S01]  /*13120*/  MUFU.EX2 R148, R148 ;  /* 0x0000009400947308 */ /* 0x000fe20000000800 */
[----:B------:R-:W-:Y:S01]  /*13130*/  FMNMX3.FTZ R34, R34, R216, R215, !PT ;  /* 0x000000d822227276 */ /* 0x000fe200078100d7 */
[-CC-:B------:R-:W-:Y:S01]  /*13140*/  FFMA.FTZ R114, R58, R82.reuse, -R80.reuse ;  /* 0x000000523a727223 */ /* 0x180fe20000010850 */
[-CC-:B------:R-:W-:Y:S01]  /*13150*/  FFMA.FTZ R112, R57, R82.reuse, -R80.reuse ;  /* 0x0000005239707223 */ /* 0x180fe20000010850 */
[----:B------:R-:W-:Y:S01]  /*13160*/  FFMA.FTZ R110, R56, R82, -R80 ;  /* 0x00000052386e7223 */ /* 0x000fe20000010850 */
[----:B------:R-:W-:Y:S01]  /*13170*/  FMNMX3.FTZ R34, R34, R214, R122, !PT ;  /* 0x000000d622227276 */ /* 0x000fe2000781007a */
[-CC-:B------:R-:W-:Y:S01]  /*13180*/  FFMA.FTZ R109, R55, R82.reuse, -R80.reuse ;  /* 0x00000052376d7223 */ /* 0x180fe20000010850 */
[-C--:B------:R-:W-:Y:S01]  /*13190*/  FFMA.FTZ R107, R53, R82.reuse, -R80 ;  /* 0x00000052356b7223 */ /* 0x080fe20000010850 */
[----:B------:R-:W1:Y:S01]  /*131a0*/  MUFU.EX2 R125, R125 ;  /* 0x0000007d007d7308 */ /* 0x000e620000000800 */
[----:B------:R-:W-:Y:S01]  /*131b0*/  FMNMX3.FTZ R34, R34, R213, R212, !PT ;  /* 0x000000d522227276 */ /* 0x000fe200078100d4 */
[-CC-:B------:R-:W-:Y:S01]  /*131c0*/  FFMA.FTZ R103, R64, R82.reuse, -R80.reuse ;  /* 0x0000005240677223 */ /* 0x180fe20000010850 */
[-CC-:B------:R-:W-:Y:S01]  /*131d0*/  FFMA.FTZ R101, R67, R82.reuse, -R80.reuse ;  /* 0x0000005243657223 */ /* 0x180fe20000010850 */
[-C--:B------:R-:W-:Y:S01]  /*131e0*/  FFMA.FTZ R100, R68, R82.reuse, -R80 ;  /* 0x0000005244647223 */ /* 0x080fe20000010850 */
[----:B------:R-:W-:Y:S01]  /*131f0*/  FMNMX3.FTZ R34, R34, R211, R210, !PT ;  /* 0x000000d322227276 */ /* 0x000fe200078100d2 */
[-CC-:B------:R-:W-:Y:S01]  /*13200*/  FFMA.FTZ R98, R69, R82.reuse, -R80.reuse ;  /* 0x0000005245627223 */ /* 0x180fe20000010850 */
[-C--:B------:R-:W-:Y:S01]  /*13210*/  FFMA.FTZ R97, R70, R82.reuse, -R80 ;  /* 0x0000005246617223 */ /* 0x080fe20000010850 */
[----:B------:R-:W-:Y:S01]  /*13220*/  MUFU.EX2 R119, R119 ;  /* 0x0000007700777308 */ /* 0x000fe20000000800 */
[----:B------:R-:W-:Y:S01]  /*13230*/  FMNMX3.FTZ R34, R34, R209, R208, !PT ;  /* 0x000000d122227276 */ /* 0x000fe200078100d0 */
[-CC-:B------:R-:W-:Y:S01]  /*13240*/  FFMA.FTZ R94, R71, R82.reuse, -R80.reuse ;  /* 0x00000052475e7223 */ /* 0x180fe20000010850 */
[-CC-:B------:R-:W-:Y:S01]  /*13250*/  FFMA.FTZ R93, R72, R82.reuse, -R80.reuse ;  /* 0x00000052485d7223 */ /* 0x180fe20000010850 */
[-C--:B------:R-:W-:Y:S01]  /*13260*/  FFMA.FTZ R92, R73, R82.reuse, -R80 ;  /* 0x00000052495c7223 */ /* 0x080fe20000010850 */
[----:B------:R-:W-:Y:S01]  /*13270*/  FMNMX3.FTZ R34, R34, R207, R206, !PT ;  /* 0x000000cf22227276 */ /* 0x000fe200078100ce */
[-CC-:B------:R-:W-:Y:S01]  /*13280*/  FFMA.FTZ R79, R79, R82.reuse, -R80.reuse ;  /* 0x000000524f4f7223 */ /* 0x180fe20000010850 */
[-C--:B------:R-:W-:Y:S01]  /*13290*/  FFMA.FTZ R73, R225, R82.reuse, -R80 ;  /* 0x00000052e1497223 */ /* 0x080fe20000010850 */
[----:B------:R-:W2:Y:S01]  /*132a0*/  MUFU.EX2 R118, R118 ;  /* 0x0000007600767308 */ /* 0x000ea20000000800 */
[----:B------:R-:W-:Y:S01]  /*132b0*/  FMNMX3.FTZ R34, R34, R205, R198, !PT ;  /* 0x000000cd22227276 */ /* 0x000fe200078100c6 */
[--C-:B------:R-:W-:Y:S01]  /*132c0*/  FFMA.FTZ R72, R226, R82, -R80.reuse ;  /* 0x00000052e2487223 */ /* 0x100fe20000010850 */
[----:B-1----:R-:W-:Y:S01]  /*132d0*/  F2FP.F16.F32.PACK_AB R13, R125, R148 ;  /* 0x000000947d0d723e */ /* 0x002fe200000000ff */
[----:B------:R-:W-:Y:S01]  /*132e0*/  FFMA.FTZ R71, R227, R82, -R80 ;  /* 0x00000052e3477223 */ /* 0x000fe20000010850 */
[----:B------:R-:W-:Y:S01]  /*132f0*/  FMNMX3.FTZ R34, R34, R190, R168, !PT ;  /* 0x000000be22227276 */ /* 0x000fe200078100a8 */
[-CC-:B------:R-:W-:Y:S01]  /*13300*/  FFMA.FTZ R70, R228, R82.reuse, -R80.reuse ;  /* 0x00000052e4467223 */ /* 0x180fe20000010850 */
[-CC-:B------:R-:W-:Y:S01]  /*13310*/  FFMA.FTZ R69, R229, R82.reuse, -R80.reuse ;  /* 0x00000052e5457223 */ /* 0x180fe20000010850 */
[----:B------:R-:W1:Y:S01]  /*13320*/  MUFU.EX2 R149, R149 ;  /* 0x0000009500957308 */ /* 0x000e620000000800 */
[----:B------:R-:W-:Y:S01]  /*13330*/  FMNMX3.FTZ R34, R34, R167, R163, !PT ;  /* 0x000000a722227276 */ /* 0x000fe200078100a3 */
[-CC-:B------:R-:W-:Y:S01]  /*13340*/  FFMA.FTZ R68, R230, R82.reuse, -R80.reuse ;  /* 0x00000052e6447223 */ /* 0x180fe20000010850 */
[-CC-:B------:R-:W-:Y:S01]  /*13350*/  FFMA.FTZ R67, R232, R82.reuse, -R80.reuse ;  /* 0x00000052e8437223 */ /* 0x180fe20000010850 */
[--C-:B------:R-:W-:Y:S01]  /*13360*/  FFMA.FTZ R66, R233, R82, -R80.reuse ;  /* 0x00000052e9427223 */ /* 0x100fe20000010850 */
[----:B------:R-:W-:Y:S01]  /*13370*/  FMNMX3.FTZ R34, R34, R162, R161, !PT ;  /* 0x000000a222227276 */ /* 0x000fe200078100a1 */
[-CC-:B------:R-:W-:Y:S01]  /*13380*/  FFMA.FTZ R65, R234, R82.reuse, -R80.reuse ;  /* 0x00000052ea417223 */ /* 0x180fe20000010850 */
[--C-:B------:R-:W-:Y:S01]  /*13390*/  FFMA.FTZ R64, R235, R82, -R80.reuse ;  /* 0x00000052eb407223 */ /* 0x100fe20000010850 */
[----:B------:R-:W-:Y:S01]  /*133a0*/  MUFU.EX2 R114, R114 ;  /* 0x0000007200727308 */ /* 0x000fe20000000800 */
[----:B------:R-:W-:Y:S01]  /*133b0*/  FMNMX3.FTZ R34, R34, R160, R159, !PT ;  /* 0x000000a022227276 */ /* 0x000fe2000781009f */
[-CC-:B------:R-:W-:Y:S01]  /*133c0*/  FFMA.FTZ R63, R236, R82.reuse, -R80.reuse ;  /* 0x00000052ec3f7223 */ /* 0x180fe20000010850 */
[----:B--2---:R-:W-:Y:S01]  /*133d0*/  F2FP.F16.F32.PACK_AB R15, R118, R119 ;  /* 0x00000077760f723e */ /* 0x004fe200000000ff */
[--C-:B------:R-:W-:Y:S01]  /*133e0*/  FFMA.FTZ R62, R237, R82, -R80.reuse ;  /* 0x00000052ed3e7223 */ /* 0x100fe20000010850 */
[----:B------:R-:W-:Y:S01]  /*133f0*/  FMNMX3.FTZ R34, R34, R158, R157, !PT ;  /* 0x0000009e22227276 */ /* 0x000fe2000781009d */
[-CC-:B------:R-:W-:Y:S01]  /*13400*/  FFMA.FTZ R61, R238, R82.reuse, -R80.reuse ;  /* 0x00000052ee3d7223 */ /* 0x180fe20000010850 */
[----:B------:R-:W-:Y:S01]  /*13410*/  FFMA.FTZ R60, R239, R82, -R80 ;  /* 0x00000052ef3c7223 */ /* 0x000fe20000010850 */
[----:B------:R-:W2:Y:S01]  /*13420*/  MUFU.EX2 R112, R112 ;  /* 0x0000007000707308 */ /* 0x000ea20000000800 */
[----:B------:R-:W-:Y:S01]  /*13430*/  FMNMX3.FTZ R34, R34, R156, R155, !PT ;  /* 0x0000009c22227276 */ /* 0x000fe2000781009b */
[-C--:B-1----:R-:W-:Y:S01]  /*13440*/  FMUL.FTZ R18, R146, R149.reuse ;  /* 0x0000009592127220 */ /* 0x082fe20000410000 */
[-C--:B------:R-:W-:Y:S01]  /*13450*/  FMUL.FTZ R19, R147, R149.reuse ;  /* 0x0000009593137220 */ /* 0x080fe20000410000 */
[-C--:B------:R-:W-:Y:S01]  /*13460*/  FMUL.FTZ R142, R142, R149.reuse ;  /* 0x000000958e8e7220 */ /* 0x080fe20000410000 */
[----:B------:R-:W-:Y:S01]  /*13470*/  FMNMX3.FTZ R34, R34, R154, R153, !PT ;  /* 0x0000009a22227276 */ /* 0x000fe20007810099 */
[-C--:B------:R-:W-:Y:S01]  /*13480*/  FMUL.FTZ R143, R143, R149.reuse ;  /* 0x000000958f8f7220 */ /* 0x080fe20000410000 */
[-C--:B------:R-:W-:Y:S01]  /*13490*/  FMUL.FTZ R138, R138, R149.reuse ;  /* 0x000000958a8a7220 */ /* 0x080fe20000410000 */
[----:B------:R-:W-:Y:S01]  /*134a0*/  FMUL.FTZ R139, R139, R149 ;  /* 0x000000958b8b7220 */ /* 0x000fe20000410000 */
[----:B------:R-:W-:Y:S01]  /*134b0*/  FMNMX3.FTZ R34, R34, R131, R130, !PT ;  /* 0x0000008322227276 */ /* 0x000fe20007810082 */
[-C--:B------:R-:W-:Y:S01]  /*134c0*/  FMUL.FTZ R134, R134, R149.reuse ;  /* 0x0000009586867220 */ /* 0x080fe20000410000 */
[-C--:B------:R-:W-:Y:S01]  /*134d0*/  FMUL.FTZ R135, R135, R149.reuse ;  /* 0x0000009587877220 */ /* 0x080fe20000410000 */
[----:B------:R-:W1:Y:S01]  /*134e0*/  MUFU.EX2 R110, R110 ;  /* 0x0000006e006e7308 */ /* 0x000e620000000800 */
[----:B------:R-:W-:Y:S01]  /*134f0*/  FMNMX3.FTZ R34, R34, R124, R117, !PT ;  /* 0x0000007c22227276 */ /* 0x000fe20007810075 */
[----:B------:R-:W-:Y:S01]  /*13500*/  FFMA.FTZ R148, R199, R149, R148 ;  /* 0x00000095c7947223 */ /* 0x000fe20000010094 */
[-CC-:B------:R-:W-:Y:S01]  /*13510*/  FFMA.FTZ R59, R240, R82.reuse, -R80.reuse ;  /* 0x00000052f03b7223 */ /* 0x180fe20000010850 */
[----:B------:R-:W-:Y:S01]  /*13520*/  FFMA.FTZ R58, R241, R82, -R80 ;  /* 0x00000052f13a7223 */ /* 0x000fe20000010850 */
[----:B------:R-:W-:Y:S01]  /*13530*/  FMNMX3.FTZ R34, R34, R108, R106, !PT ;  /* 0x0000006c22227276 */ /* 0x000fe2000781006a */
[----:B------:R-:W-:Y:S01]  /*13540*/  FADD.FTZ R148, R125, R148 ;  /* 0x000000947d947221 */ /* 0x000fe20000010000 */
[----:B--2---:R-:W-:Y:S01]  /*13550*/  F2FP.F16.F32.PACK_AB R29, R112, R114 ;  /* 0x00000072701d723e */ /* 0x004fe200000000ff */
[----:B------:R-:W2:Y:S01]  /*13560*/  MUFU.EX2 R109, R109 ;  /* 0x0000006d006d7308 */ /* 0x000ea20000000800 */
[----:B------:R-:W-:Y:S01]  /*13570*/  FMNMX3.FTZ R34, R34, R102, R99, !PT ;  /* 0x0000006622227276 */ /* 0x000fe20007810063 */
[----:B------:R-:W-:Y:S01]  /*13580*/  FADD.FTZ R148, R119, R148 ;  /* 0x0000009477947221 */ /* 0x000fe20000010000 */
[-CC-:B------:R-:W-:Y:S01]  /*13590*/  FFMA.FTZ R57, R242, R82.reuse, -R80.reuse ;  /* 0x00000052f2397223 */ /* 0x180fe20000010850 */
[----:B------:R-:W-:Y:S01]  /*135a0*/  FFMA.FTZ R56, R243, R82, -R80 ;  /* 0x00000052f3387223 */ /* 0x000fe20000010850 */
[----:B------:R-:W-:Y:S01]  /*135b0*/  FMNMX3.FTZ R34, R34, R96, R95, !PT ;  /* 0x0000006022227276 */ /* 0x000fe2000781005f */
[----:B------:R-:W-:Y:S01]  /*135c0*/  FADD.FTZ R118, R118, R148 ;  /* 0x0000009476767221 */ /* 0x000fe20000010000 */
[-C--:B------:R-:W-:Y:S01]  /*135d0*/  FFMA.FTZ R55, R244, R82.reuse, -R80 ;  /* 0x00000052f4377223 */ /* 0x080fe20000010850 */
[----:B------:R-:W3:Y:S01]  /*135e0*/  MUFU.EX2 R107, R107 ;  /* 0x0000006b006b7308 */ /* 0x000ee20000000800 */
[----:B------:R-:W-:Y:S01]  /*135f0*/  FMNMX3.FTZ R34, R34, R91, R88, !PT ;  /* 0x0000005b22227276 */ /* 0x000fe20007810058 */
[----:B------:R-:W-:Y:S01]  /*13600*/  FADD.FTZ R118, R114, R118 ;  /* 0x0000007672767221 */ /* 0x000fe20000010000 */
[-CC-:B------:R-:W-:Y:S01]  /*13610*/  FFMA.FTZ R114, R113, R82.reuse, -R80.reuse ;  /* 0x0000005271727223 */ /* 0x180fe20000010850 */
[----:B------:R-:W-:Y:S01]  /*13620*/  FFMA.FTZ R54, R245, R82, -R80 ;  /* 0x00000052f5367223 */ /* 0x000fe20000010850 */
[----:B------:R-:W-:Y:S01]  /*13630*/  FMNMX3.FTZ R34, R34, R50, R49, !PT ;  /* 0x0000003222227276 */ /* 0x000fe20007810031 */
[----:B------:R-:W-:Y:S01]  /*13640*/  FADD.FTZ R113, R112, R118 ;  /* 0x0000007670717221 */ /* 0x000fe20000010000 */
[--C-:B------:R-:W-:Y:S01]  /*13650*/  FFMA.FTZ R53, R246, R82, -R80.reuse ;  /* 0x00000052f6357223 */ /* 0x100fe20000010850 */
[----:B------:R-:W4:Y:S01]  /*13660*/  MUFU.EX2 R104, R104 ;  /* 0x0000006800687308 */ /* 0x000f220000000800 */
[----:B------:R-:W-:Y:S01]  /*13670*/  FMNMX3.FTZ R34, R34, R48, R47, !PT ;  /* 0x0000003022227276 */ /* 0x000fe2000781002f */
[----:B-1----:R-:W-:Y:S01]  /*13680*/  FADD.FTZ R113, R110, R113 ;  /* 0x000000716e717221 */ /* 0x002fe20000010000 */
[----:B--2---:R-:W-:Y:S01]  /*13690*/  F2FP.F16.F32.PACK_AB R31, R109, R110 ;  /* 0x0000006e6d1f723e */ /* 0x004fe200000000ff */
[-C--:B------:R-:W-:Y:S01]  /*136a0*/  FFMA.FTZ R52, R247, R82.reuse, -R80 ;  /* 0x00000052f7347223 */ /* 0x080fe20000010850 */
[----:B------:R-:W-:Y:S01]  /*136b0*/  FMNMX3.FTZ R34, R34, R45, R44, !PT ;  /* 0x0000002d22227276 */ /* 0x000fe2000781002c */
[----:B------:R-:W-:Y:S01]  /*136c0*/  FADD.FTZ R109, R109, R113 ;  /* 0x000000716d6d7221 */ /* 0x000fe20000010000 */
[-C--:B------:R-:W-:Y:S01]  /*136d0*/  FFMA.FTZ R152, R152, R82.reuse, -R80 ;  /* 0x0000005298987223 */ /* 0x080fe20000010850 */
[----:B------:R-:W-:Y:S01]  /*136e0*/  MUFU.EX2 R103, R103 ;  /* 0x0000006700677308 */ /* 0x000fe20000000800 */
[----:B------:R-:W-:Y:S01]  /*136f0*/  FMNMX3.FTZ R34, R34, R43, R42, !PT ;  /* 0x0000002b22227276 */ /* 0x000fe2000781002a */
[----:B---3--:R-:W-:Y:S01]  /*13700*/  FADD.FTZ R109, R107, R109 ;  /* 0x0000006d6b6d7221 */ /* 0x008fe20000010000 */
[-CC-:B------:R-:W-:Y:S01]  /*13710*/  FFMA.FTZ R85, R85, R82.reuse, -R80.reuse ;  /* 0x0000005255557223 */ /* 0x180fe20000010850 */
[-C--:B------:R-:W-:Y:S01]  /*13720*/  FFMA.FTZ R37, R37, R82.reuse, -R80 ;  /* 0x0000005225257223 */ /* 0x080fe20000010850 */
[----:B------:R-:W-:Y:S01]  /*13730*/  FMNMX3.FTZ R34, R34, R41, R40, !PT ;  /* 0x0000002922227276 */ /* 0x000fe20007810028 */
[-CC-:B------:R-:W-:Y:S01]  /*13740*/  FFMA.FTZ R36, R36, R82.reuse, -R80.reuse ;  /* 0x0000005224247223 */ /* 0x180fe20000010850 */
[----:B------:R-:W-:Y:S01]  /*13750*/  FFMA.FTZ R199, R35, R82, -R80 ;  /* 0x0000005223c77223 */ /* 0x000fe20000010850 */
[----:B------:R-:W-:Y:S01]  /*13760*/  MUFU.EX2 R101, R101 ;  /* 0x0000006500657308 */ /* 0x000fe20000000800 */
[----:B------:R-:W-:Y:S01]  /*13770*/  FMNMX3.FTZ R34, R34, R39, R38, !PT ;  /* 0x0000002722227276 */ /* 0x000fe20007810026 */
[----:B----4-:R-:W-:-:S04]  /*13780*/  FADD.FTZ R109, R104, R109 ;  /* 0x0000006d686d7221 */ /* 0x010fc80000010000 */
        /* <DEDUP_REMOVED lines=14> */
[----:B------:R-:W-:Y:S01]  /*13870*/  MUFU.EX2 R89, R89 ;  /* 0x0000005900597308 */ /* 0x000fe20000000800 */
[----:B------:R-:W-:Y:S02]  /*13880*/  FSEL R0, R34, RZ, P2 ;  /* 0x000000ff22007208 */ /* 0x000fe40001000000 */
[----:B------:R-:W-:-:S03]  /*13890*/  FSEL R81, R81, RZ, P2 ;  /* 0x000000ff51517208 */ /* 0x000fc60001000000 */
[----:B------:R-:W-:Y:S02]  /*138a0*/  FADD.FTZ R0, R20, -R0 ;  /* 0x8000000014007221 */ /* 0x000fe40000010000 */
[----:B------:R-:W-:Y:S01]  /*138b0*/  MUFU.EX2 R87, R87 ;  /* 0x0000005700577308 */ /* 0x000fe20000000800 */
[-CC-:B------:R-:W-:Y:S01]  /*138c0*/  FFMA.FTZ R127, R121, R82.reuse, -R81.reuse ;  /* 0x00000052797f7223 */ /* 0x180fe20000010851 */
[--C-:B------:R-:W-:Y:S01]  /*138d0*/  FFMA.FTZ R126, R120, R82, -R81.reuse ;  /* 0x00000052787e7223 */ /* 0x100fe20000010851 */
[----:B------:R-:W-:Y:S01]  /*138e0*/  FMUL.FTZ R0, R82, R0 ;  /* 0x0000000052007220 */ /* 0x000fe20000410000 */
[-CC-:B------:R-:W-:Y:S01]  /*138f0*/  FFMA.FTZ R121, R116, R82.reuse, -R81.reuse ;  /* 0x0000005274797223 */ /* 0x180fe20000010851 */
[-CC-:B------:R-:W-:Y:S01]  /*13900*/  FFMA.FTZ R120, R115, R82.reuse, -R81.reuse ;  /* 0x0000005273787223 */ /* 0x180fe20000010851 */
[-CC-:B------:R-:W-:Y:S01]  /*13910*/  FFMA.FTZ R115, R111, R82.reuse, -R81.reuse ;  /* 0x000000526f737223 */ /* 0x180fe20000010851 */
[-CC-:B------:R-:W-:Y:S01]  /*13920*/  FFMA.FTZ R111, R23, R82.reuse, -R81.reuse ;  /* 0x00000052176f7223 */ /* 0x180fe20000010851 */
[----:B------:R2:W3:Y:S01]  /*13930*/  MUFU.EX2 R128, R0 ;  /* 0x0000000000807308 */ /* 0x0004e20000000800 */
[-CC-:B------:R-:W-:Y:S01]  /*13940*/  FFMA.FTZ R116, R21, R82.reuse, -R81.reuse ;  /* 0x0000005215747223 */ /* 0x180fe20000010851 */
[-CC-:B------:R-:W-:Y:S01]  /*13950*/  FFMA.FTZ R123, R123, R82.reuse, -R81.reuse ;  /* 0x000000527b7b7223 */ /* 0x180fe20000010851 */
[----:B------:R-:W-:Y:S01]  /*13960*/  LDSM.16.MT88.4 R20, [R83+0x5400] ;  /* 0x005400005314783b */ /* 0x000fe20000004200 */
        /* <DEDUP_REMOVED lines=13> */
[----:B--2---:R-:W-:Y:S01]  /*13a40*/  IADD3 R0, PT, PT, R83, 0x5020, RZ ;  /* 0x0000502053007810 */ /* 0x004fe20007ffe0ff */
[-C--:B---3--:R-:W-:Y:S01]  /*13a50*/  FMUL.FTZ R16, R144, R128.reuse ;  /* 0x0000008090107220 */ /* 0x088fe20000410000 */
[----:B------:R-:W-:Y:S01]  /*13a60*/  @P0 IADD3 R0, PT, PT, R8, -0x20, RZ ;  /* 0xffffffe008000810 */ /* 0x000fe20007ffe0ff */
[-C--:B------:R-:W-:Y:S01]  /*13a70*/  FMUL.FTZ R17, R145, R128.reuse ;  /* 0x0000008091117220 */ /* 0x080fe20000410000 */
[-C--:B------:R-:W-:Y:S01]  /*13a80*/  FMUL.FTZ R140, R140, R128.reuse ;  /* 0x000000808c8c7220 */ /* 0x080fe20000410000 */
[-C--:B------:R-:W-:Y:S01]  /*13a90*/  FMUL.FTZ R141, R141, R128.reuse ;  /* 0x000000808d8d7220 */ /* 0x080fe20000410000 */
[-C--:B------:R-:W-:Y:S01]  /*13aa0*/  FMUL.FTZ R136, R136, R128.reuse ;  /* 0x0000008088887220 */ /* 0x080fe20000410000 */
[----:B------:R-:W2:Y:S01]  /*13ab0*/  LDSM.16.MT88.4 R8, [R0] ;  /* 0x000000000008783b */ /* 0x000ea20000004200 */
[----:B------:R-:W3:Y:S01]  /*13ac0*/  MUFU.EX2 R121, R121 ;  /* 0x0000007900797308 */ /* 0x000ee20000000800 */
[-C--:B------:R-:W-:Y:S01]  /*13ad0*/  FMUL.FTZ R137, R137, R128.reuse ;  /* 0x0000008089897220 */ /* 0x080fe20000410000 */
[-C--:B------:R-:W-:Y:S01]  /*13ae0*/  FMUL.FTZ R132, R132, R128.reuse ;  /* 0x0000008084847220 */ /* 0x080fe20000410000 */
[----:B------:R-:W5:Y:S01]  /*13af0*/  LDSM.16.MT88.4 R24, [R0+0x400] ;  /* 0x000400000018783b */ /* 0x000f620000004200 */
[----:B------:R-:W-:Y:S01]  /*13b00*/  FMUL.FTZ R133, R133, R128 ;  /* 0x0000008085857220 */ /* 0x000fe20000410000 */
        /* <DEDUP_REMOVED lines=8> */
[----:B------:R-:W-:Y:S01]  /*13b90*/  FFMA.FTZ R162, R161, R82, -R81 ;  /* 0x00000052a1a27223 */ /* 0x000fe20000010851 */
[----:B------:R-:W-:Y:S01]  /*13ba0*/  FFMA.FTZ R127, R204, R128, R127 ;  /* 0x00000080cc7f7223 */ /* 0x000fe2000001007f */
[-CC-:B------:R-:W-:Y:S01]  /*13bb0*/  FFMA.FTZ R160, R160, R82.reuse, -R81.reuse ;  /* 0x00000052a0a07223 */ /* 0x180fe20000010851 */
[----:B------:R-:W4:Y:S01]  /*13bc0*/  MUFU.EX2 R115, R115 ;  /* 0x0000007300737308 */ /* 0x000f220000000800 */
[-C--:B------:R-:W-:Y:S01]  /*13bd0*/  FFMA.FTZ R159, R159, R82.reuse, -R81 ;  /* 0x000000529f9f7223 */ /* 0x080fe20000010851 */
[----:B------:R-:W-:Y:S01]  /*13be0*/  FADD.FTZ R126, R126, R127 ;  /* 0x0000007f7e7e7221 */ /* 0x000fe20000010000 */
[-CC-:B------:R-:W-:Y:S01]  /*13bf0*/  FFMA.FTZ R158, R158, R82.reuse, -R81.reuse ;  /* 0x000000529e9e7223 */ /* 0x180fe20000010851 */
[-CC-:B------:R-:W-:Y:S01]  /*13c00*/  FFMA.FTZ R213, R157, R82.reuse, -R81.reuse ;  /* 0x000000529dd57223 */ /* 0x180fe20000010851 */
[-CC-:B------:R-:W-:Y:S01]  /*13c10*/  FFMA.FTZ R156, R156, R82.reuse, -R81.reuse ;  /* 0x000000529c9c7223 */ /* 0x180fe20000010851 */
[----:B---3--:R-:W-:Y:S01]  /*13c20*/  FADD.FTZ R126, R121, R126 ;  /* 0x0000007e797e7221 */ /* 0x008fe20000010000 */
[-CC-:B------:R-:W-:Y:S01]  /*13c30*/  FFMA.FTZ R155, R155, R82.reuse, -R81.reuse ;  /* 0x000000529b9b7223 */ /* 0x180fe20000010851 */
[----:B------:R-:W3:Y:S01]  /*13c40*/  MUFU.EX2 R111, R111 ;  /* 0x0000006f006f7308 */ /* 0x000ee20000000800 */
[C---:B-1----:R-:W-:Y:S01]  /*13c50*/  F2FP.F16.F32.PACK_AB R14, R120.reuse, R121 ;  /* 0x00000079780e723e */ /* 0x042fe200000000ff */
[----:B------:R-:W-:Y:S01]  /*13c60*/  FADD.FTZ R120, R120, R126 ;  /* 0x0000007e78787221 */ /* 0x000fe20000010000 */
[-CC-:B------:R-:W-:Y:S01]  /*13c70*/  FFMA.FTZ R154, R154, R82.reuse, -R81.reuse ;  /* 0x000000529a9a7223 */ /* 0x180fe20000010851 */
[-CC-:B------:R-:W-:Y:S01]  /*13c80*/  FFMA.FTZ R153, R153, R82.reuse, -R81.reuse ;  /* 0x0000005299997223 */ /* 0x180fe20000010851 */
[-CC-:B------:R-:W-:Y:S01]  /*13c90*/  FFMA.FTZ R131, R131, R82.reuse, -R81.reuse ;  /* 0x0000005283837223 */ /* 0x180fe20000010851 */
[-CC-:B------:R-:W-:Y:S01]  /*13ca0*/  FFMA.FTZ R130, R130, R82.reuse, -R81.reuse ;  /* 0x0000005282827223 */ /* 0x180fe20000010851 */
[-CC-:B------:R-:W-:Y:S01]  /*13cb0*/  FFMA.FTZ R124, R124, R82.reuse, -R81.reuse ;  /* 0x000000527c7c7223 */ /* 0x180fe20000010851 */
[----:B------:R-:W-:Y:S01]  /*13cc0*/  MUFU.EX2 R116, R116 ;  /* 0x0000007400747308 */ /* 0x000fe20000000800 */
[C---:B------:R-:W-:Y:S01]  /*13cd0*/  HMMA.16816.F32 R16, R12.reuse, R4, R16 ;  /* 0x000000040c10723c */ /* 0x040fe20000001810 */
[----:B----4-:R-:W-:Y:S01]  /*13ce0*/  FADD.FTZ R120, R115, R120 ;  /* 0x0000007873787221 */ /* 0x010fe20000010000 */
[-CC-:B------:R-:W-:Y:S01]  /*13cf0*/  FFMA.FTZ R117, R117, R82.reuse, -R81.reuse ;  /* 0x0000005275757223 */ /* 0x180fe20000010851 */
[-CC-:B------:R-:W-:Y:S01]  /*13d00*/  FFMA.FTZ R108, R108, R82.reuse, -R81.reuse ;  /* 0x000000526c6c7223 */ /* 0x180fe20000010851 */
[-CC-:B------:R-:W-:Y:S01]  /*13d10*/  FFMA.FTZ R106, R106, R82.reuse, -R81.reuse ;  /* 0x000000526a6a7223 */ /* 0x180fe20000010851 */
[-CC-:B------:R-:W-:Y:S01]  /*13d20*/  FFMA.FTZ R102, R102, R82.reuse, -R81.reuse ;  /* 0x0000005266667223 */ /* 0x180fe20000010851 */
[-CC-:B------:R-:W-:Y:S01]  /*13d30*/  FFMA.FTZ R99, R99, R82.reuse, -R81.reuse ;  /* 0x0000005263637223 */ /* 0x180fe20000010851 */
[----:B------:R-:W1:Y:S01]  /*13d40*/  MUFU.EX2 R123, R123 ;  /* 0x0000007b007b7308 */ /* 0x000e620000000800 */
[C---:B------:R-:W-:Y:S01]  /*13d50*/  HMMA.16816.F32 R4, R12.reuse, R6, R140 ;  /* 0x000000060c04723c */ /* 0x040fe2000000188c */
[----:B---3--:R-:W-:Y:S01]  /*13d60*/  F2FP.F16.F32.PACK_AB R28, R111, R115 ;  /* 0x000000736f1c723e */ /* 0x008fe200000000ff */
[-CC-:B------:R-:W-:Y:S01]  /*13d70*/  FFMA.FTZ R140, R216, R82.reuse, -R81.reuse ;  /* 0x00000052d88c7223 */ /* 0x180fe20000010851 */
[-CC-:B------:R-:W-:Y:S01]  /*13d80*/  FFMA.FTZ R141, R215, R82.reuse, -R81.reuse ;  /* 0x00000052d78d7223 */ /* 0x180fe20000010851 */
[-CC-:B------:R-:W-:Y:S01]  /*13d90*/  FFMA.FTZ R142, R214, R82.reuse, -R81.reuse ;  /* 0x00000052d68e7223 */ /* 0x180fe20000010851 */
[-CC-:B------:R-:W-:Y:S01]  /*13da0*/  FFMA.FTZ R143, R122, R82.reuse, -R81.reuse ;  /* 0x000000527a8f7223 */ /* 0x180fe20000010851 */
[----:B------:R-:W-:Y:S01]  /*13db0*/  FADD.FTZ R120, R111, R120 ;  /* 0x000000786f787221 */ /* 0x000fe20000010000 */
[----:B------:R-:W-:Y:S01]  /*13dc0*/  MUFU.EX2 R129, R129 ;  /* 0x0000008100817308 */ /* 0x000fe20000000800 */
[C---:B--2---:R-:W-:Y:S01]  /*13dd0*/  HMMA.16816.F32 R136, R12.reuse, R8, R136 ;  /* 0x000000080c88723c */ /* 0x044fe20000001888 */
[-CC-:B------:R-:W-:Y:S01]  /*13de0*/  FFMA.FTZ R96, R96, R82.reuse, -R81.reuse ;  /* 0x0000005260607223 */ /* 0x180fe20000010851 */
[-CC-:B------:R-:W-:Y:S01]  /*13df0*/  FFMA.FTZ R91, R91, R82.reuse, -R81.reuse ;  /* 0x000000525b5b7223 */ /* 0x180fe20000010851 */
[-CC-:B------:R-:W-:Y:S01]  /*13e00*/  FFMA.FTZ R88, R88, R82.reuse, -R81.reuse ;  /* 0x0000005258587223 */ /* 0x180fe20000010851 */
[-CC-:B------:R-:W-:Y:S01]  /*13e10*/  FFMA.FTZ R95, R95, R82.reuse, -R81.reuse ;  /* 0x000000525f5f7223 */ /* 0x180fe20000010851 */
[-CC-:B------:R-:W-:Y:S01]  /*13e20*/  FFMA.FTZ R122, R224, R82.reuse, -R80.reuse ;  /* 0x00000052e07a7223 */ /* 0x180fe20000010850 */
[-C--:B------:R-:W-:Y:S01]  /*13e30*/  FFMA.FTZ R206, R222, R82.reuse, -R80 ;  /* 0x00000052dece7223 */ /* 0x080fe20000010850 */
[----:B------:R-:W-:Y:S01]  /*13e40*/  MUFU.EX2 R140, R140 ;  /* 0x0000008c008c7308 */ /* 0x000fe20000000800 */
[----:B------:R-:W-:Y:S01]  /*13e50*/  HMMA.16816.F32 R12, R12, R10, R132 ;  /* 0x0000000a0c0c723c */ /* 0x000fe20000001884 */
[----:B------:R-:W2:Y:S01]  /*13e60*/  LDSM.16.MT88.4 R8, [R83+0x5800] ;  /* 0x005800005308783b */ /* 0x000ea20000004200 */
[-CC-:B------:R-:W-:Y:S01]  /*13e70*/  FFMA.FTZ R132, R217, R82.reuse, -R81.reuse ;  /* 0x00000052d9847223 */ /* 0x180fe20000010851 */
[--C-:B------:R-:W-:Y:S01]  /*13e80*/  FFMA.FTZ R134, R105, R82, -R81.reuse ;  /* 0x0000005269867223 */ /* 0x100fe20000010851 */
[----:B-1----:R-:W-:Y:S01]  /*13e90*/  F2FP.F16.F32.PACK_AB R30, R123, R116 ;  /* 0x000000747b1e723e */ /* 0x002fe200000000ff */
[----:B------:R-:W-:Y:S01]  /*13ea0*/  FADD.FTZ R116, R116, R120 ;  /* 0x0000007874747221 */ /* 0x000fe20000010000 */
[-CC-:B------:R-:W-:Y:S01]  /*13eb0*/  FFMA.FTZ R105, R231, R82.reuse, -R80.reuse ;  /* 0x00000052e7697223 */ /* 0x180fe20000010850 */
[----:B------:R-:W1:Y:S01]  /*13ec0*/  MUFU.EX2 R133, R219 ;  /* 0x000000db00857308 */ /* 0x000e620000000800 */
[-C--:B------:R-:W-:Y:S01]  /*13ed0*/  FFMA.FTZ R135, R223, R82.reuse, -R80 ;  /* 0x00000052df877223 */ /* 0x080fe20000010850 */
[----:B------:R-:W-:Y:S01]  /*13ee0*/  FADD.FTZ R116, R123, R116 ;  /* 0x000000747b747221 */ /* 0x000fe20000010000 */
[-CC-:B------:R-:W-:Y:S01]  /*13ef0*/  FFMA.FTZ R168, R221, R82.reuse, -R80.reuse ;  /* 0x00000052dda87223 */ /* 0x180fe20000010850 */
[C---:B------:R-:W-:Y:S01]  /*13f00*/  HMMA.16816.F32 R16, R28.reuse, R20, R16 ;  /* 0x000000141c10723c */ /* 0x040fe20000001810 */
[-CC-:B------:R-:W-:Y:S01]  /*13f10*/  FFMA.FTZ R50, R50, R82.reuse, -R81.reuse ;  /* 0x0000005232327223 */ /* 0x180fe20000010851 */
[-CC-:B------:R-:W-:Y:S01]  /*13f20*/  FFMA.FTZ R49, R49, R82.reuse, -R81.reuse ;  /* 0x0000005231317223 */ /* 0x180fe20000010851 */
[-CC-:B------:R-:W-:Y:S01]  /*13f30*/  FFMA.FTZ R48, R48, R82.reuse, -R81.reuse ;  /* 0x0000005230307223 */ /* 0x180fe20000010851 */
[----:B------:R-:W-:Y:S01]  /*13f40*/  MUFU.EX2 R132, R132 ;  /* 0x0000008400847308 */ /* 0x000fe20000000800 */
[-CC-:B------:R-:W-:Y:S01]  /*13f50*/  FFMA.FTZ R47, R47, R82.reuse, -R81.reuse ;  /* 0x000000522f2f7223 */ /* 0x180fe20000010851 */
[-CC-:B------:R-:W-:Y:S01]  /*13f60*/  FFMA.FTZ R161, R220, R82.reuse, -R80.reuse ;  /* 0x00000052dca17223 */ /* 0x180fe20000010850 */
[-C--:B------:R-:W-:Y:S01]  /*13f70*/  FFMA.FTZ R157, R218, R82.reuse, -R80 ;  /* 0x00000052da9d7223 */ /* 0x080fe20000010850 */
[C---:B------:R-:W-:Y:S01]  /*13f80*/  HMMA.16816.F32 R4, R28.reuse, R22, R4 ;  /* 0x000000161c04723c */ /* 0x040fe20000001804 */
[----:B------:R-:W3:Y:S01]  /*13f90*/  LDSM.16.MT88.4 R20, [R0+0x800] ;  /* 0x000800000014783b */ /* 0x000ee20000004200 */
[-CC-:B------:R-:W-:Y:S01]  /*13fa0*/  FFMA.FTZ R45, R45, R82.reuse, -R81.reuse ;  /* 0x000000522d2d7223 */ /* 0x180fe20000010851 */
[-CC-:B------:R-:W-:Y:S01]  /*13fb0*/  FFMA.FTZ R44, R44, R82.reuse, -R81.reuse ;  /* 0x000000522c2c7223 */ /* 0x180fe20000010851 */
[----:B------:R-:W4:Y:S01]  /*13fc0*/  MUFU.EX2 R134, R134 ;  /* 0x0000008600867308 */ /* 0x000f220000000800 */
[-CC-:B------:R-:W-:Y:S01]  /*13fd0*/  FFMA.FTZ R43, R43, R82.reuse, -R81.reuse ;  /* 0x000000522b2b7223 */ /* 0x180fe20000010851 */
[-CC-:B------:R-:W-:Y:S01]  /*13fe0*/  FFMA.FTZ R42, R42, R82.reuse, -R81.reuse ;  /* 0x000000522a2a7223 */ /* 0x180fe20000010851 */
[-CC-:B------:R-:W-:Y:S01]  /*13ff0*/  FFMA.FTZ R41, R41, R82.reuse, -R81.reuse ;  /* 0x0000005229297223 */ /* 0x180fe20000010851 */
[----:B-----5:R-:W-:Y:S01]  /*14000*/  HMMA.16816.F32 R136, R28, R24, R136 ;  /* 0x000000181c88723c */ /* 0x020fe20000001888 */
[----:B------:R-:W-:-:S03]  /*14010*/  FFMA.FTZ R204, R38, R82, -R81 ;  /* 0x0000005226cc7223 */ /* 0x000fc60000010851 */
[----:B------:R-:W5:Y:S04]  /*14020*/  MUFU.EX2 R141, R141 ;  /* 0x0000008d008d7308 */ /* 0x000f680000000800 */
[----:B------:R-:W-:Y:S01]  /*14030*/  HMMA.16816.F32 R24, R28, R26, R12 ;  /* 0x0000001a1c18723c */ /* 0x000fe2000000180c */
[----:B-1----:R-:W-:Y:S01]  /*14040*/  F2FP.F16.F32.PACK_AB R28, R133, R129 ;  /* 0x00000081851c723e */ /* 0x002fe200000000ff */
[----:B------:R-:W1:Y:S01]  /*14050*/  LDSM.16.MT88.4 R12, [R83+0x5c00] ;  /* 0x005c0000530c783b */ /* 0x000e620000004200 */
[----:B------:R-:W-:Y:S01]  /*14060*/  F2FP.F16.F32.PACK_AB R29, R104, R107 ;  /* 0x0000006b681d723e */ /* 0x000fe200000000ff */
[----:B------:R-:W-:Y:S01]  /*14070*/  MUFU.EX2 R142, R142 ;  /* 0x0000008e008e7308 */ /* 0x000fe20000000800 */
[----:B----4-:R-:W-:Y:S01]  /*14080*/  F2FP.F16.F32.PACK_AB R30, R134, R132 ;  /* 0x00000084861e723e */ /* 0x010fe200000000ff */
[----:B------:R-:W-:Y:S01]  /*14090*/  FADD.FTZ R129, R129, R116 ;  /* 0x0000007481817221 */ /* 0x000fe20000010000 */
[----:B------:R-:W-:Y:S01]  /*140a0*/  F2FP.F16.F32.PACK_AB R31, R101, R103 ;  /* 0x00000067651f723e */ /* 0x000fe200000000ff */
[----:B------:R-:W-:-:S02]  /*140b0*/  FADD.FTZ R103, R103, R109 ;  /* 0x0000006d67677221 */ /* 0x000fc40000010000 */
[----:B------:R-:W-:Y:S02]  /*140c0*/  FADD.FTZ R129, R133, R129 ;  /* 0x0000008185817221 */ /* 0x000fe40000010000 */
[----:B------:R-:W4:Y:S01]  /*140d0*/  MUFU.EX2 R143, R143 ;  /* 0x0000008f008f7308 */ /* 0x000f220000000800 */
[----:B------:R-:W-:Y:S01]  /*140e0*/  FADD.FTZ R103, R101, R103 ;  /* 0x0000006765677221 */ /* 0x000fe20000010000 */
[----:B--2---:R-:W-:Y:S01]  /*140f0*/  HMMA.16816.F32 R16, R28, R8, R16 ;  /* 0x000000081c10723c */ /* 0x004fe20000001810 */
[----:B------:R-:W-:-:S04]  /*14100*/  FADD.FTZ R132, R132, R129 ;  /* 0x0000008184847221 */ /* 0x000fc80000010000 */
[----:B------:R-:W-:Y:S01]  /*14110*/  FADD.FTZ R132, R134, R132 ;  /* 0x0000008486847221 */ /* 0x000fe20000010000 */
[----:B------:R-:W-:Y:S02]  /*14120*/  MUFU.EX2 R144, R144 ;  /* 0x0000009000907308 */ /* 0x000fe40000000800 */
[C---:B------:R-:W-:Y:S01]  /*14130*/  HMMA.16816.F32 R4, R28.reuse, R10, R4 ;  /* 0x0000000a1c04723c */ /* 0x040fe20000001804 */
[----:B------:R-:W2:Y:S05]  /*14140*/  LDSM.16.MT88.4 R8, [R0+0xc00] ;  /* 0x000c00000008783b */ /* 0x000eaa0000004200 */
[----:B------:R-:W2:Y:S02]  /*14150*/  MUFU.EX2 R145, R145 ;  /* 0x0000009100917308 */ /* 0x000ea40000000800 */
[C---:B---3--:R-:W-:Y:S06]  /*14160*/  HMMA.16816.F32 R136, R28.reuse, R20, R136 ;  /* 0x000000141c88723c */ /* 0x048fec0000001888 */
[----:B------:R-:W-:Y:S02]  /*14170*/  MUFU.EX2 R146, R146 ;  /* 0x0000009200927308 */ /* 0x000fe40000000800 */
[----:B------:R-:W-:Y:S01]  /*14180*/  HMMA.16816.F32 R24, R28, R22, R24 ;  /* 0x000000161c18723c */ /* 0x000fe20000001818 */
[----:B------:R-:W3:Y:S01]  /*14190*/  LDSM.16.MT88.4 R20, [R83+0x6000] ;  /* 0x006000005314783b */ /* 0x000ee20000004200 */
[----:B-----5:R-:W-:Y:S01]  /*141a0*/  F2FP.F16.F32.PACK_AB R28, R141, R140 ;  /* 0x0000008c8d1c723e */ /* 0x020fe200000000ff */
[----:B------:R-:W-:Y:S01]  /*141b0*/  FADD.FTZ R140, R140, R132 ;  /* 0x000000848c8c7221 */ /* 0x000fe20000010000 */
[----:B------:R-:W-:Y:S01]  /*141c0*/  F2FP.F16.F32.PACK_AB R29, R98, R100 ;  /* 0x00000064621d723e */ /* 0x000fe200000000ff */
[----:B------:R-:W-:Y:S01]  /*141d0*/  FADD.FTZ R100, R100, R103 ;  /* 0x0000006764647221 */ /* 0x000fe20000010000 */
[----:B----4-:R-:W-:Y:S01]  /*141e0*/  F2FP.F16.F32.PACK_AB R30, R143, R142 ;  /* 0x0000008e8f1e723e */ /* 0x010fe200000000ff */
[----:B------:R-:W4:Y:S01]  /*141f0*/  MUFU.EX2 R147, R147 ;  /* 0x0000009300937308 */ /* 0x000f220000000800 */
[----:B------:R-:W-:Y:S01]  /*14200*/  F2FP.F16.F32.PACK_AB R31, R94, R97 ;  /* 0x000000615e1f723e */ /* 0x000fe200000000ff */
[----:B------:R-:W-:Y:S01]  /*14210*/  FADD.FTZ R100, R98, R100 ;  /* 0x0000006462647221 */ /* 0x000fe20000010000 */
[----:B------:R-:W-:-:S03]  /*14220*/  FADD.FTZ R140, R141, R140 ;  /* 0x0000008c8d8c7221 */ /* 0x000fc60000010000 */
[----:B------:R-:W-:Y:S01]  /*14230*/  FADD.FTZ R97, R97, R100 ;  /* 0x0000006461617221 */ /* 0x000fe20000010000 */
[----:B------:R-:W-:Y:S01]  /*14240*/  FADD.FTZ R142, R142, R140 ;  /* 0x0000008c8e8e7221 */ /* 0x000fe20000010000 */
[----:B-1----:R-:W-:Y:S01]  /*14250*/  HMMA.16816.F32 R16, R28, R12, R16 ;  /* 0x0000000c1c10723c */ /* 0x002fe20000001810 */
[----:B------:R-:W-:Y:S01]  /*14260*/  MUFU.EX2 R86, R86 ;  /* 0x0000005600567308 */ /* 0x000fe20000000800 */
[----:B------:R-:W-:Y:S01]  /*14270*/  FADD.FTZ R97, R94, R97 ;  /* 0x000000615e617221 */ /* 0x000fe20000010000 */
[----:B------:R-:W-:-:S03]  /*14280*/  FADD.FTZ R142, R143, R142 ;  /* 0x0000008e8f8e7221 */ /* 0x000fc60000010000 */
[----:B------:R-:W-:Y:S02]  /*14290*/  FADD.FTZ R97, R93, R97 ;  /* 0x000000615d617221 */ /* 0x000fe40000010000 */
[C---:B------:R-:W-:Y:S01]  /*142a0*/  HMMA.16816.F32 R4, R28.reuse, R14, R4 ;  /* 0x0000000e1c04723c */ /* 0x040fe20000001804 */
[----:B------:R-:W1:Y:S01]  /*142b0*/  LDSM.16.MT88.4 R12, [R0+0x1000] ;  /* 0x00100000000c783b */ /* 0x000e620000004200 */
[----:B------:R-:W-:Y:S06]  /*142c0*/  MUFU.EX2 R84, R84 ;  /* 0x0000005400547308 */ /* 0x000fec0000000800 */
[C---:B--2---:R-:W-:Y:S02]  /*142d0*/  HMMA.16816.F32 R136, R28.reuse, R8, R136 ;  /* 0x000000081c88723c */ /* 0x044fe40000001888 */
[----:B------:R-:W-:Y:S06]  /*142e0*/  MUFU.EX2 R79, R79 ;  /* 0x0000004f004f7308 */ /* 0x000fec0000000800 */
[----:B------:R-:W-:Y:S01]  /*142f0*/  HMMA.16816.F32 R24, R28, R10, R24 ;  /* 0x0000000a1c18723c */ /* 0x000fe20000001818 */
[----:B------:R-:W2:Y:S01]  /*14300*/  LDSM.16.MT88.4 R8, [R83+0x6400] ;  /* 0x006400005308783b */ /* 0x000ea20000004200 */
[----:B------:R-:W-:Y:S01]  /*14310*/  F2FP.F16.F32.PACK_AB R28, R145, R144 ;  /* 0x00000090911c723e */ /* 0x000fe200000000ff */
[----:B------:R-:W-:Y:S01]  /*14320*/  MUFU.EX2 R209, R209 ;  /* 0x000000d100d17308 */ /* 0x000fe20000000800 */
[----:B------:R-:W-:Y:S01]  /*14330*/  F2FP.F16.F32.PACK_AB R29, R92, R93 ;  /* 0x0000005d5c1d723e */ /* 0x000fe200000000ff */
[----:B------:R-:W-:Y:S01]  /*14340*/  FADD.FTZ R144, R144, R142 ;  /* 0x0000008e90907221 */ /* 0x000fe20000010000 */
[----:B----4-:R-:W-:Y:S01]  /*14350*/  F2FP.F16.F32.PACK_AB R30, R147, R146 ;  /* 0x00000092931e723e */ /* 0x010fe200000000ff */
[----:B------:R-:W-:Y:S01]  /*14360*/  FADD.FTZ R92, R92, R97 ;  /* 0x000000615c5c7221 */ /* 0x000fe20000010000 */
[----:B------:R-:W-:Y:S01]  /*14370*/  F2FP.F16.F32.PACK_AB R31, R89, R90 ;  /* 0x0000005a591f723e */ /* 0x000fe200000000ff */
[----:B------:R-:W-:Y:S01]  /*14380*/  FADD.FTZ R144, R145, R144 ;  /* 0x0000009091907221 */ /* 0x000fe20000010000 */
[----:B------:R-:W-:Y:S01]  /*14390*/  LDSM.16.MT88.4 R140, [R83+0x8c00] ;  /* 0x008c0000538c783b */ /* 0x000fe20000004200 */
[----:B------:R-:W4:Y:S01]  /*143a0*/  MUFU.EX2 R210, R210 ;  /* 0x000000d200d27308 */ /* 0x000f220000000800 */
[----:B------:R-:W-:Y:S01]  /*143b0*/  FADD.FTZ R92, R90, R92 ;  /* 0x0000005c5a5c7221 */ /* 0x000fe20000010000 */
[----:B------:R-:W-:-:S02]  /*143c0*/  FADD.FTZ R146, R146, R144 ;  /* 0x0000009092927221 */ /* 0x000fc40000010000 */
[----:B---3--:R-:W-:Y:S01]  /*143d0*/  HMMA.16816.F32 R16, R28, R20, R16 ;  /* 0x000000141c10723c */ /* 0x008fe20000001810 */
[----:B------:R-:W-:Y:S01]  /*143e0*/  FADD.FTZ R89, R89, R92 ;  /* 0x0000005c59597221 */ /* 0x000fe20000010000 */
[----:B------:R-:W-:Y:S02]  /*143f0*/  FADD.FTZ R146, R147, R146 ;  /* 0x0000009293927221 */ /* 0x000fe40000010000 */
[----:B------:R-:W-:Y:S01]  /*14400*/  MUFU.EX2 R207, R207 ;  /* 0x000000cf00cf7308 */ /* 0x000fe20000000800 */
[----:B------:R-:W-:-:S03]  /*14410*/  FADD.FTZ R89, R87, R89 ;  /* 0x0000005957597221 */ /* 0x000fc60000010000 */
[C---:B------:R-:W-:Y:S01]  /*14420*/  HMMA.16816.F32 R4, R28.reuse, R22, R4 ;  /* 0x000000161c04723c */ /* 0x040fe20000001804 */
[----:B------:R-:W3:Y:S03]  /*14430*/  LDSM.16.MT88.4 R20, [R0+0x1400] ;  /* 0x001400000014783b */ /* 0x000ee60000004200 */
[----:B------:R-:W5:Y:S04]  /*14440*/  MUFU.EX2 R208, R208 ;  /* 0x000000d000d07308 */ /* 0x000f680000000800 */
[C---:B-1----:R-:W-:Y:S04]  /*14450*/  HMMA.16816.F32 R136, R28.reuse, R12, R136 ;  /* 0x0000000c1c88723c */ /* 0x042fe80000001888 */
[----:B------:R-:W1:Y:S04]  /*14460*/  MUFU.EX2 R78, R78 ;  /* 0x0000004e004e7308 */ /* 0x000e680000000800 */
[----:B------:R-:W-:Y:S01]  /*14470*/  HMMA.16816.F32 R24, R28, R14, R24 ;  /* 0x0000000e1c18723c */ /* 0x000fe20000001818 */
[----:B----4-:R-:W-:Y:S01]  /*14480*/  F2FP.F16.F32.PACK_AB R28, R210, R209 ;  /* 0x000000d1d21c723e */ /* 0x010fe200000000ff */
[----:B------:R-:W4:Y:S01]  /*14490*/  LDSM.16.MT88.4 R12, [R83+0x6800] ;  /* 0x00680000530c783b */ /* 0x000f220000004200 */
[----:B------:R-:W-:Y:S01]  /*144a0*/  F2FP.F16.F32.PACK_AB R29, R86, R87 ;  /* 0x00000057561d723e */ /* 0x000fe200000000ff */
[----:B------:R-:W3:Y:S01]  /*144b0*/  MUFU.EX2 R77, R77 ;  /* 0x0000004d004d7308 */ /* 0x000ee20000000800 */
[----:B-----5:R-:W-:Y:S01]  /*144c0*/  F2FP.F16.F32.PACK_AB R30, R208, R207 ;  /* 0x000000cfd01e723e */ /* 0x020fe200000000ff */
[----:B------:R-:W-:Y:S01]  /*144d0*/  FADD.FTZ R209, R209, R146 ;  /* 0x00000092d1d17221 */ /* 0x000fe20000010000 */
[----:B------:R-:W-:Y:S01]  /*144e0*/  F2FP.F16.F32.PACK_AB R31, R79, R84 ;  /* 0x000000544f1f723e */ /* 0x000fe200000000ff */
[----:B------:R-:W-:-:S02]  /*144f0*/  FADD.FTZ R86, R86, R89 ;  /* 0x0000005956567221 */ /* 0x000fc40000010000 */
[----:B------:R-:W-:Y:S02]  /*14500*/  FADD.FTZ R209, R210, R209 ;  /* 0x000000d1d2d17221 */ /* 0x000fe40000010000 */
[----:B------:R-:W-:Y:S01]  /*14510*/  MUFU.EX2 R76, R76 ;  /* 0x0000004c004c7308 */ /* 0x000fe20000000800 */
[----:B------:R-:W-:Y:S01]  /*14520*/  FADD.FTZ R86, R84, R86 ;  /* 0x0000005654567221 */ /* 0x000fe20000010000 */
[C---:B--2---:R-:W-:Y:S01]  /*14530*/  HMMA.16816.F32 R16, R28.reuse, R8, R16 ;  /* 0x000000081c10723c */ /* 0x044fe20000001810 */
[----:B------:R-:W-:Y:S02]  /*14540*/  FADD.FTZ R207, R207, R209 ;  /* 0x000000d1cfcf7221 */ /* 0x000fe40000010000 */
[----:B------:R-:W-:Y:S02]  /*14550*/  FADD.FTZ R79, R79, R86 ;  /* 0x000000564f4f7221 */ /* 0x000fe40000010000 */
[----:B------:R-:W-:Y:S01]  /*14560*/  FADD.FTZ R207, R208, R207 ;  /* 0x000000cfd0cf7221 */ /* 0x000fe20000010000 */
[----:B------:R-:W2:Y:S01]  /*14570*/  MUFU.EX2 R75, R75 ;  /* 0x0000004b004b7308 */ /* 0x000ea20000000800 */
[----:B-1----:R-:W-:Y:S01]  /*14580*/  FADD.FTZ R79, R78, R79 ;  /* 0x0000004f4e4f7221 */ /* 0x002fe20000010000 */
[C---:B------:R-:W-:Y:S01]  /*14590*/  HMMA.16816.F32 R4, R28.reuse, R10, R4 ;  /* 0x0000000a1c04723c */ /* 0x040fe20000001804 */
[----:B------:R-:W1:Y:S05]  /*145a0*/  LDSM.16.MT88.4 R8, [R0+0x1800] ;  /* 0x001800000008783b */ /* 0x000e6a0000004200 */
[----:B------:R-:W5:Y:S02]  /*145b0*/  MUFU.EX2 R205, R205 ;  /* 0x000000cd00cd7308 */ /* 0x000f640000000800 */
[C---:B---3--:R-:W-:Y:S06]  /*145c0*/  HMMA.16816.F32 R136, R28.reuse, R20, R136 ;  /* 0x000000141c88723c */ /* 0x048fec0000001888 */
[----:B------:R-:W3:Y:S02]  /*145d0*/  MUFU.EX2 R211, R211 ;  /* 0x000000d300d37308 */ /* 0x000ee40000000800 */
[----:B------:R-:W-:Y:S01]  /*145e0*/  HMMA.16816.F32 R24, R28, R22, R24 ;  /* 0x000000161c18723c */ /* 0x000fe20000001818 */
[----:B------:R-:W1:Y:S01]  /*145f0*/  LDSM.16.MT88.4 R20, [R83+0x6c00] ;  /* 0x006c00005314783b */ /* 0x000e620000004200 */
[C---:B------:R-:W-:Y:S01]  /*14600*/  F2FP.F16.F32.PACK_AB R29, R77.reuse, R78 ;  /* 0x0000004e4d1d723e */ /* 0x040fe200000000ff */
[----:B------:R-:W-:Y:S01]  /*14610*/  FADD.FTZ R77, R77, R79 ;  /* 0x0000004f4d4d7221 */ /* 0x000fe20000010000 */
[----:B--2---:R-:W-:-:S02]  /*14620*/  F2FP.F16.F32.PACK_AB R31, R75, R76 ;  /* 0x0000004c4b1f723e */ /* 0x004fc400000000ff */
[----:B------:R-:W2:Y:S01]  /*14630*/  MUFU.EX2 R190, R190 ;  /* 0x000000be00be7308 */ /* 0x000ea20000000800 */
[----:B-----5:R-:W-:Y:S01]  /*14640*/  FADD.FTZ R207, R205, R207 ;  /* 0x000000cfcdcf7221 */ /* 0x020fe20000010000 */
[----:B------:R-:W-:-:S04]  /*14650*/  FADD.FTZ R77, R76, R77 ;  /* 0x0000004d4c4d7221 */ /* 0x000fc80000010000 */
[----:B------:R-:W-:Y:S02]  /*14660*/  FADD.FTZ R77, R75, R77 ;  /* 0x0000004d4b4d7221 */ /* 0x000fe40000010000 */
[----:B------:R-:W5:Y:S01]  /*14670*/  MUFU.EX2 R198, R198 ;  /* 0x000000c600c67308 */ /* 0x000f620000000800 */
[C---:B---3--:R-:W-:Y:S01]  /*14680*/  F2FP.F16.F32.PACK_AB R28, R211.reuse, R205 ;  /* 0x000000cdd31c723e */ /* 0x048fe200000000ff */
[----:B------:R-:W-:-:S06]  /*14690*/  FADD.FTZ R211, R211, R207 ;  /* 0x000000cfd3d37221 */ /* 0x000fcc0000010000 */
[----:B------:R-:W-:Y:S01]  /*146a0*/  MUFU.EX2 R74, R74 ;  /* 0x0000004a004a7308 */ /* 0x000fe20000000800 */
[----:B--2---:R-:W-:-:S07]  /*146b0*/  FADD.FTZ R211, R190, R211 ;  /* 0x000000d3bed37221 */ /* 0x004fce0000010000 */
[----:B------:R-:W2:Y:S01]  /*146c0*/  MUFU.EX2 R73, R73 ;  /* 0x0000004900497308 */ /* 0x000ea20000000800 */
[C---:B-----5:R-:W-:Y:S01]  /*146d0*/  F2FP.F16.F32.PACK_AB R30, R198.reuse, R190 ;  /* 0x000000bec61e723e */ /* 0x060fe200000000ff */
[----:B------:R-:W-:Y:S01]  /*146e0*/  FADD.FTZ R211, R198, R211 ;  /* 0x000000d3c6d37221 */ /* 0x000fe20000010000 */
[----:B------:R-:W-:-:S05]  /*146f0*/  @P1 IADD3 R190, PT, PT, R51, -0x3, RZ ;  /* 0xfffffffd33be1810 */ /* 0x000fca0007ffe0ff */
[C---:B----4-:R-:W-:Y:S01]  /*14700*/  HMMA.16816.F32 R16, R28.reuse, R12, R16 ;  /* 0x0000000c1c10723c */ /* 0x050fe20000001810 */
[----:B------:R-:W-:Y:S07]  /*14710*/  MUFU.EX2 R72, R72 ;  /* 0x0000004800487308 */ /* 0x000fee0000000800 */
[C---:B------:R-:W-:Y:S01]  /*14720*/  HMMA.16816.F32 R4, R28.reuse, R14, R4 ;  /* 0x0000000e1c04723c */ /* 0x040fe20000001804 */
[----:B------:R-:W3:Y:S01]  /*14730*/  LDSM.16.MT88.4 R12, [R0+0x1c00] ;  /* 0x001c0000000c783b */ /* 0x000ee20000004200 */
[----:B------:R-:W4:Y:S06]  /*14740*/  MUFU.EX2 R71, R71 ;  /* 0x0000004700477308 */ /* 0x000f2c0000000800 */
[C---:B-1----:R-:W-:Y:S02]  /*14750*/  HMMA.16816.F32 R136, R28.reuse, R8, R136 ;  /* 0x000000081c88723c */ /* 0x042fe40000001888 */
[----:B------:R-:W-:Y:S06]  /*14760*/  MUFU.EX2 R167, R167 ;  /* 0x000000a700a77308 */ /* 0x000fec0000000800 */
[----:B------:R-:W-:Y:S01]  /*14770*/  HMMA.16816.F32 R24, R28, R10, R24 ;  /* 0x0000000a1c18723c */ /* 0x000fe20000001818 */
[----:B------:R-:W1:Y:S01]  /*14780*/  LDSM.16.MT88.4 R8, [R83+0x7000] ;  /* 0x007000005308783b */ /* 0x000e620000004200 */
[----:B------:R-:W5:Y:S01]  /*14790*/  MUFU.EX2 R163, R163 ;  /* 0x000000a300a37308 */ /* 0x000f620000000800 */
[----:B--2---:R-:W-:Y:S01]  /*147a0*/  F2FP.F16.F32.PACK_AB R29, R73, R74 ;  /* 0x0000004a491d723e */ /* 0x004fe200000000ff */
[----:B------:R-:W-:Y:S01]  /*147b0*/  FADD.FTZ R74, R74, R77 ;  /* 0x0000004d4a4a7221 */ /* 0x000fe20000010000 */
[----:B----4-:R-:W-:-:S03]  /*147c0*/  F2FP.F16.F32.PACK_AB R31, R71, R72 ;  /* 0x00000048471f723e */ /* 0x010fc600000000ff */
        /* <DEDUP_REMOVED lines=8> */
[----:B------:R-:W-:Y:S08]  /*14850*/  MUFU.EX2 R70, R70 ;  /* 0x0000004600467308 */ /* 0x000ff00000000800 */
[----:B------:R-:W4:Y:S01]  /*14860*/  MUFU.EX2 R69, R69 ;  /* 0x0000004500457308 */ /* 0x000f220000000800 */
[----:B--2---:R-:W-:Y:S01]  /*14870*/  F2FP.F16.F32.PACK_AB R30, R162, R212 ;  /* 0x000000d4a21e723e */ /* 0x004fe200000000ff */
[----:B------:R-:W-:-:S04]  /*14880*/  FADD.FTZ R212, R212, R167 ;  /* 0x000000a7d4d47221 */ /* 0x000fc80000010000 */
[----:B------:R-:W-:Y:S02]  /*14890*/  FADD.FTZ R212, R162, R212 ;  /* 0x000000d4a2d47221 */ /* 0x000fe40000010000 */
        /* <DEDUP_REMOVED lines=9> */
[----:B------:R-:W5:Y:S01]  /*14930*/  LDSM.16.MT88.4 R12, [R83+0x7400] ;  /* 0x00740000530c783b */ /* 0x000f620000004200 */
[----:B----4-:R-:W-:Y:S01]  /*14940*/  F2FP.F16.F32.PACK_AB R29, R69, R70 ;  /* 0x00000046451d723e */ /* 0x010fe200000000ff */
[----:B------:R-:W-:Y:S01]  /*14950*/  FADD.FTZ R70, R70, R72 ;  /* 0x0000004846467221 */ /* 0x000fe20000010000 */
[----:B--2---:R-:W-:-:S03]  /*14960*/  F2FP.F16.F32.PACK_AB R31, R67, R68 ;  /* 0x00000044431f723e */ /* 0x004fc600000000ff */
[----:B------:R-:W2:Y:S01]  /*14970*/  MUFU.EX2 R158, R158 ;  /* 0x0000009e009e7308 */ /* 0x000ea20000000800 */
[----:B------:R-:W-:-:S04]  /*14980*/  FADD.FTZ R70, R69, R70 ;  /* 0x0000004645467221 */ /* 0x000fc80000010000 */
[----:B------:R-:W-:-:S03]  /*14990*/  FADD.FTZ R70, R68, R70 ;  /* 0x0000004644467221 */ /* 0x000fc60000010000 */
[----:B------:R-:W4:Y:S01]  /*149a0*/  MUFU.EX2 R213, R213 ;  /* 0x000000d500d57308 */ /* 0x000f220000000800 */
[----:B---3--:R-:W-:Y:S01]  /*149b0*/  F2FP.F16.F32.PACK_AB R28, R159, R160 ;  /* 0x000000a09f1c723e */ /* 0x008fe200000000ff */
[----:B------:R-:W-:Y:S01]  /*149c0*/  FADD.FTZ R160, R160, R212 ;  /* 0x000000d4a0a07221 */ /* 0x000fe20000010000 */
[----:B------:R-:W-:-:S03]  /*149d0*/  FADD.FTZ R67, R67, R70 ;  /* 0x0000004643437221 */ /* 0x000fc60000010000 */
[----:B------:R-:W-:Y:S02]  /*149e0*/  FADD.FTZ R160, R159, R160 ;  /* 0x000000a09fa07221 */ /* 0x000fe40000010000 */
[----:B------:R-:W3:Y:S02]  /*149f0*/  MUFU.EX2 R66, R66 ;  /* 0x0000004200427308 */ /* 0x000ee40000000800 */
[----:B--2---:R-:W-:-:S06]  /*14a00*/  FADD.FTZ R160, R158, R160 ;  /* 0x000000a09ea07221 */ /* 0x004fcc0000010000 */
[----:B------:R-:W2:Y:S01]  /*14a10*/  MUFU.EX2 R65, R65 ;  /* 0x0000004100417308 */ /* 0x000ea20000000800 */
[C---:B----4-:R-:W-:Y:S01]  /*14a20*/  F2FP.F16.F32.PACK_AB R30, R213.reuse, R158 ;  /* 0x0000009ed51e723e */ /* 0x050fe200000000ff */
[----:B------:R-:W-:-:S06]  /*14a30*/  FADD.FTZ R213, R213, R160 ;  /* 0x000000a0d5d57221 */ /* 0x000fcc0000010000 */
[----:B-1----:R-:W-:Y:S01]  /*14a40*/  HMMA.16816.F32 R16, R28, R8, R16 ;  /* 0x000000081c10723c */ /* 0x002fe20000001810 */
[----:B------:R-:W1:Y:S01]  /*14a50*/  MUFU.EX2 R64, R64 ;  /* 0x0000004000407308 */ /* 0x000e620000000800 */
[----:B---3--:R-:W-:-:S06]  /*14a60*/  FADD.FTZ R67, R66, R67 ;  /* 0x0000004342437221 */ /* 0x008fcc0000010000 */
[C---:B------:R-:W-:Y:S01]  /*14a70*/  HMMA.16816.F32 R4, R28.reuse, R10, R4 ;  /* 0x0000000a1c04723c */ /* 0x040fe20000001804 */
[----:B------:R-:W3:Y:S01]  /*14a80*/  LDSM.16.MT88.4 R8, [R0+0x2400] ;  /* 0x002400000008783b */ /* 0x000ee20000004200 */
[----:B------:R-:W4:Y:S06]  /*14a90*/  MUFU.EX2 R63, R63 ;  /* 0x0000003f003f7308 */ /* 0x000f2c0000000800 */
[----:B-----5:R-:W-:Y:S01]  /*14aa0*/  HMMA.16816.F32 R136, R28, R20, R136 ;  /* 0x000000141c88723c */ /* 0x020fe20000001888 */
[C---:B--2---:R-:W-:Y:S01]  /*14ab0*/  F2FP.F16.F32.PACK_AB R21, R65.reuse, R66 ;  /* 0x000000424115723e */ /* 0x044fe200000000ff */
[----:B------:R-:W2:Y:S01]  /*14ac0*/  MUFU.EX2 R156, R156 ;  /* 0x0000009c009c7308 */ /* 0x000ea20000000800 */
[----:B------:R-:W-:-:S04]  /*14ad0*/  FADD.FTZ R65, R65, R67 ;  /* 0x0000004341417221 */ /* 0x000fc80000010000 */
[----:B-1----:R-:W-:Y:S01]  /*14ae0*/  FADD.FTZ R65, R64, R65 ;  /* 0x0000004140417221 */ /* 0x002fe20000010000 */
[----:B------:R-:W-:Y:S01]  /*14af0*/  HMMA.16816.F32 R24, R28, R22, R24 ;  /* 0x000000161c18723c */ /* 0x000fe20000001818 */
[----:B------:R-:W1:Y:S01]  /*14b00*/  LDSM.16.MT88.4 R28, [R83+0x7800] ;  /* 0x00780000531c783b */ /* 0x000e620000004200 */
[----:B------:R-:W5:Y:S01]  /*14b10*/  MUFU.EX2 R155, R155 ;  /* 0x0000009b009b7308 */ /* 0x000f620000000800 */
[C---:B----4-:R-:W-:Y:S01]  /*14b20*/  F2FP.F16.F32.PACK_AB R23, R63.reuse, R64 ;  /* 0x000000403f17723e */ /* 0x050fe200000000ff */
[----:B------:R-:W-:-:S06]  /*14b30*/  FADD.FTZ R63, R63, R65 ;  /* 0x000000413f3f7221 */ /* 0x000fcc0000010000 */
[----:B------:R-:W4:Y:S01]  /*14b40*/  MUFU.EX2 R154, R154 ;  /* 0x0000009a009a7308 */ /* 0x000f220000000800 */
[----:B--2---:R-:W-:-:S07]  /*14b50*/  FADD.FTZ R213, R156, R213 ;  /* 0x000000d59cd57221 */ /* 0x004fce0000010000 */
[----:B------:R-:W2:Y:S01]  /*14b60*/  MUFU.EX2 R153, R153 ;  /* 0x0000009900997308 */ /* 0x000ea20000000800 */
[C---:B-----5:R-:W-:Y:S01]  /*14b70*/  F2FP.F16.F32.PACK_AB R20, R155.reuse, R156 ;  /* 0x0000009c9b14723e */ /* 0x060fe200000000ff */
[----:B------:R-:W-:-:S06]  /*14b80*/  FADD.FTZ R155, R155, R213 ;  /* 0x000000d59b9b7221 */ /* 0x000fcc0000010000 */
[----:B------:R-:W5:Y:S01]  /*14b90*/  MUFU.EX2 R62, R62 ;  /* 0x0000003e003e7308 */ /* 0x000f620000000800 */
[----:B----4-:R-:W-:-:S07]  /*14ba0*/  FADD.FTZ R155, R154, R155 ;  /* 0x0000009b9a9b7221 */ /* 0x010fce0000010000 */
[----:B------:R-:W4:Y:S01]  /*14bb0*/  MUFU.EX2 R61, R61 ;  /* 0x0000003d003d7308 */ /* 0x000f220000000800 */
[C---:B--2---:R-:W-:Y:S01]  /*14bc0*/  F2FP.F16.F32.PACK_AB R22, R153.reuse, R154 ;  /* 0x0000009a9916723e */ /* 0x044fe200000000ff */
[----:B------:R-:W-:-:S06]  /*14bd0*/  FADD.FTZ R153, R153, R155 ;  /* 0x0000009b99997221 */ /* 0x000fcc0000010000 */
[----:B------:R-:W-:Y:S01]  /*14be0*/  HMMA.16816.F32 R16, R20, R12, R16 ;  /* 0x0000000c1410723c */ /* 0x000fe20000001810 */
[----:B------:R-:W-:Y:S01]  /*14bf0*/  MUFU.EX2 R60, R60 ;  /* 0x0000003c003c7308 */ /* 0x000fe20000000800 */
[----:B-----5:R-:W-:-:S06]  /*14c00*/  FADD.FTZ R63, R62, R63 ;  /* 0x0000003f3e3f7221 */ /* 0x020fcc0000010000 */
[----:B------:R-:W-:Y:S01]  /*14c10*/  HMMA.16816.F32 R4, R20, R14, R4 ;  /* 0x0000000e1404723c */ /* 0x000fe20000001804 */
[----:B------:R-:W2:Y:S01]  /*14c20*/  LDSM.16.MT88.4 R12, [R0+0x2800] ;  /* 0x00280000000c783b */ /* 0x000ea20000004200 */
[----:B------:R-:W5:Y:S01]  /*14c30*/  MUFU.EX2 R59, R59 ;  /* 0x0000003b003b7308 */ /* 0x000f620000000800 */
[----:B----4-:R-:W-:-:S05]  /*14c40*/  FADD.FTZ R63, R61, R63 ;  /* 0x0000003f3d3f7221 */ /* 0x010fca0000010000 */
[C---:B---3--:R-:W-:Y:S01]  /*14c50*/  HMMA.16816.F32 R136, R20.reuse, R8, R136 ;  /* 0x000000081488723c */ /* 0x048fe20000001888 */
[----:B------:R-:W-:Y:S01]  /*14c60*/  F2FP.F16.F32.PACK_AB R9, R61, R62 ;  /* 0x0000003e3d09723e */ /* 0x000fe200000000ff */
[----:B------:R-:W3:Y:S06]  /*14c70*/  MUFU.EX2 R131, R131 ;  /* 0x0000008300837308 */ /* 0x000eec0000000800 */
[----:B------:R-:W-:Y:S01]  /*14c80*/  HMMA.16816.F32 R24, R20, R10, R24 ;  /* 0x0000000a1418723c */ /* 0x000fe20000001818 */
[----:B------:R-:W4:Y:S01]  /*14c90*/  LDSM.16.MT88.4 R20, [R83+0x7c00] ;  /* 0x007c00005314783b */ /* 0x000f220000004200 */
[----:B------:R-:W1:Y:S01]  /*14ca0*/  MUFU.EX2 R130, R130 ;  /* 0x0000008200827308 */ /* 0x000e620000000800 */
[----:B-----5:R-:W-:Y:S01]  /*14cb0*/  F2FP.F16.F32.PACK_AB R11, R59, R60 ;  /* 0x0000003c3b0b723e */ /* 0x020fe200000000ff */
[----:B------:R-:W-:-:S04]  /*14cc0*/  FADD.FTZ R60, R60, R63 ;  /* 0x0000003f3c3c7221 */ /* 0x000fc80000010000 */
[----:B------:R-:W-:Y:S02]  /*14cd0*/  FADD.FTZ R60, R59, R60 ;  /* 0x0000003c3b3c7221 */ /* 0x000fe40000010000 */
[----:B------:R-:W-:Y:S01]  /*14ce0*/  MUFU.EX2 R124, R124 ;  /* 0x0000007c007c7308 */ /* 0x000fe20000000800 */
[----:B---3--:R-:W-:-:S07]  /*14cf0*/  FADD.FTZ R153, R131, R153 ;  /* 0x0000009983997221 */ /* 0x008fce0000010000 */
[----:B------:R-:W3:Y:S01]  /*14d00*/  MUFU.EX2 R117, R117 ;  /* 0x0000007500757308 */ /* 0x000ee20000000800 */
[C---:B-1----:R-:W-:Y:S01]  /*14d10*/  F2FP.F16.F32.PACK_AB R8, R130.reuse, R131 ;  /* 0x000000838208723e */ /* 0x042fe200000000ff */
[----:B------:R-:W-:-:S06]  /*14d20*/  FADD.FTZ R153, R130, R153 ;  /* 0x0000009982997221 */ /* 0x000fcc0000010000 */
[----:B------:R-:W-:Y:S08]  /*14d30*/  MUFU.EX2 R58, R58 ;  /* 0x0000003a003a7308 */ /* 0x000ff00000000800 */
[----:B------:R-:W1:Y:S01]  /*14d40*/  MUFU.EX2 R57, R57 ;  /* 0x0000003900397308 */ /* 0x000e620000000800 */
[----:B---3--:R-:W-:Y:S01]  /*14d50*/  F2FP.F16.F32.PACK_AB R10, R117, R124 ;  /* 0x0000007c750a723e */ /* 0x008fe200000000ff */
[----:B------:R-:W-:-:S04]  /*14d60*/  FADD.FTZ R124, R124, R153 ;  /* 0x000000997c7c7221 */ /* 0x000fc80000010000 */
[----:B------:R-:W-:Y:S02]  /*14d70*/  FADD.FTZ R124, R117, R124 ;  /* 0x0000007c757c7221 */ /* 0x000fe40000010000 */
[----:B------:R-:W-:Y:S01]  /*14d80*/  MUFU.EX2 R56, R56 ;  /* 0x0000003800387308 */ /* 0x000fe20000000800 */
[C---:B------:R-:W-:Y:S07]  /*14d90*/  HMMA.16816.F32 R16, R8.reuse, R28, R16 ;  /* 0x0000001c0810723c */ /* 0x040fee0000001810 */
[----:B------:R-:W3:Y:S01]  /*14da0*/  MUFU.EX2 R55, R55 ;  /* 0x0000003700377308 */ /* 0x000ee20000000800 */
[C---:B------:R-:W-:Y:S01]  /*14db0*/  HMMA.16816.F32 R4, R8.reuse, R30, R4 ;  /* 0x0000001e0804723c */ /* 0x040fe20000001804 */
[----:B------:R-:W5:Y:S06]  /*14dc0*/  LDSM.16.MT88.4 R28, [R0+0x2c00] ;  /* 0x002c0000001c783b */ /* 0x000f6c0000004200 */
[----:B------:R-:W-:Y:S01]  /*14dd0*/  MUFU.EX2 R108, R108 ;  /* 0x0000006c006c7308 */ /* 0x000fe20000000800 */
[----:B--2---:R-:W-:Y:S01]  /*14de0*/  HMMA.16816.F32 R136, R8, R12, R136 ;  /* 0x0000000c0888723c */ /* 0x004fe20000001888 */
[----:B-1----:R-:W-:Y:S01]  /*14df0*/  F2FP.F16.F32.PACK_AB R13, R57, R58 ;  /* 0x0000003a390d723e */ /* 0x002fe200000000ff */
[----:B------:R-:W-:-:S04]  /*14e00*/  FADD.FTZ R58, R58, R60 ;  /* 0x0000003c3a3a7221 */ /* 0x000fc80000010000 */
[----:B------:R-:W-:Y:S01]  /*14e10*/  FADD.FTZ R57, R57, R58 ;  /* 0x0000003a39397221 */ /* 0x000fe20000010000 */
[----:B------:R-:W1:Y:S01]  /*14e20*/  MUFU.EX2 R106, R106 ;  /* 0x0000006a006a7308 */ /* 0x000e620000000800 */
[----:B------:R-:W-:Y:S01]  /*14e30*/  HMMA.16816.F32 R24, R8, R14, R24 ;  /* 0x0000000e0818723c */ /* 0x000fe20000001818 */
[----:B---3--:R-:W-:Y:S01]  /*14e40*/  F2FP.F16.F32.PACK_AB R15, R55, R56 ;  /* 0x00000038370f723e */ /* 0x008fe200000000ff */
[----:B------:R-:W2:Y:S01]  /*14e50*/  LDSM.16.MT88.4 R8, [R83+0x8000] ;  /* 0x008000005308783b */ /* 0x000ea20000004200 */
[----:B------:R-:W-:-:S04]  /*14e60*/  FADD.FTZ R57, R56, R57 ;  /* 0x0000003938397221 */ /* 0x000fc80000010000 */
[----:B------:R-:W3:Y:S01]  /*14e70*/  MUFU.EX2 R102, R102 ;  /* 0x0000006600667308 */ /* 0x000ee20000000800 */
[----:B------:R-:W-:-:S07]  /*14e80*/  FADD.FTZ R55, R55, R57 ;  /* 0x0000003937377221 */ /* 0x000fce0000010000 */
[----:B------:R-:W4:Y:S01]  /*14e90*/  MUFU.EX2 R99, R99 ;  /* 0x0000006300637308 */ /* 0x000f220000000800 */
[----:B-1----:R-:W-:Y:S01]  /*14ea0*/  F2FP.F16.F32.PACK_AB R12, R106, R108 ;  /* 0x0000006c6a0c723e */ /* 0x002fe200000000ff */
[----:B------:R-:W-:-:S04]  /*14eb0*/  FADD.FTZ R108, R108, R124 ;  /* 0x0000007c6c6c7221 */ /* 0x000fc80000010000 */
[----:B------:R-:W-:Y:S02]  /*14ec0*/  FADD.FTZ R108, R106, R108 ;  /* 0x0000006c6a6c7221 */ /* 0x000fe40000010000 */
[----:B------:R-:W1:Y:S02]  /*14ed0*/  MUFU.EX2 R54, R54 ;  /* 0x0000003600367308 */ /* 0x000e640000000800 */
[----:B---3--:R-:W-:-:S06]  /*14ee0*/  FADD.FTZ R108, R102, R108 ;  /* 0x0000006c666c7221 */ /* 0x008fcc0000010000 */
[----:B------:R-:W3:Y:S01]  /*14ef0*/  MUFU.EX2 R53, R53 ;  /* 0x0000003500357308 */ /* 0x000ee20000000800 */
[C---:B----4-:R-:W-:Y:S01]  /*14f00*/  F2FP.F16.F32.PACK_AB R14, R99.reuse, R102 ;  /* 0x00000066630e723e */ /* 0x050fe200000000ff */
[----:B------:R-:W-:-:S06]  /*14f10*/  FADD.FTZ R99, R99, R108 ;  /* 0x0000006c63637221 */ /* 0x000fcc0000010000 */
[----:B------:R-:W-:Y:S01]  /*14f20*/  HMMA.16816.F32 R16, R12, R20, R16 ;  /* 0x000000140c10723c */ /* 0x000fe20000001810 */
[----:B------:R-:W4:Y:S01]  /*14f30*/  MUFU.EX2 R52, R52 ;  /* 0x0000003400347308 */ /* 0x000f220000000800 */
[----:B-1----:R-:W-:-:S06]  /*14f40*/  FADD.FTZ R55, R54, R55 ;  /* 0x0000003736377221 */ /* 0x002fcc0000010000 */
[----:B------:R-:W-:Y:S01]  /*14f50*/  HMMA.16816.F32 R4, R12, R22, R4 ;  /* 0x000000160c04723c */ /* 0x000fe20000001804 */
[----:B------:R-:W1:Y:S01]  /*14f60*/  LDSM.16.MT88.4 R20, [R0+0x3000] ;  /* 0x003000000014783b */ /* 0x000e620000004200 */
[----:B------:R-:W2:Y:S01]  /*14f70*/  MUFU.EX2 R105, R105 ;  /* 0x0000006900697308 */ /* 0x000ea20000000800 */
[----:B---3--:R-:W-:-:S05]  /*14f80*/  FADD.FTZ R55, R53, R55 ;  /* 0x0000003735377221 */ /* 0x008fca0000010000 */
[----:B-----5:R-:W-:Y:S02]  /*14f90*/  HMMA.16816.F32 R136, R12, R28, R136 ;  /* 0x0000001c0c88723c */ /* 0x020fe40000001888 */
[----:B------:R-:W3:Y:S01]  /*14fa0*/  MUFU.EX2 R96, R96 ;  /* 0x0000006000607308 */ /* 0x000ee20000000800 */
[----:B----4-:R-:W-:-:S05]  /*14fb0*/  FADD.FTZ R55, R52, R55 ;  /* 0x0000003734377221 */ /* 0x010fca0000010000 */
[----:B------:R-:W-:Y:S01]  /*14fc0*/  HMMA.16816.F32 R24, R12, R30, R24 ;  /* 0x0000001e0c18723c */ /* 0x000fe20000001818 */
[----:B------:R-:W4:Y:S01]  /*14fd0*/  LDSM.16.MT88.4 R28, [R83+0x8400] ;  /* 0x00840000531c783b */ /* 0x000f220000004200 */
[----:B------:R-:W5:Y:S01]  /*14fe0*/  MUFU.EX2 R94, R95 ;  /* 0x0000005f005e7308 */ /* 0x000f620000000800 */
[----:B------:R-:W-:Y:S02]  /*14ff0*/  F2FP.F16.F32.PACK_AB R13, R53, R54 ;  /* 0x00000036350d723e */ /* 0x000fe400000000ff */
[C---:B--2---:R-:W-:Y:S01]  /*15000*/  F2FP.F16.F32.PACK_AB R15, R105.reuse, R52 ;  /* 0x00000034690f723e */ /* 0x044fe200000000ff */
[----:B------:R-:W-:-:S04]  /*15010*/  FADD.FTZ R105, R105, R55 ;  /* 0x0000003769697221 */ /* 0x000fc80000010000 */
[----:B------:R-:W-:Y:S01]  /*15020*/  MUFU.EX2 R91, R91 ;  /* 0x0000005b005b7308 */ /* 0x000fe20000000800 */
[----:B---3--:R-:W-:-:S07]  /*15030*/  FADD.FTZ R99, R96, R99 ;  /* 0x0000006360637221 */ /* 0x008fce0000010000 */
[----:B------:R-:W2:Y:S01]  /*15040*/  MUFU.EX2 R88, R88 ;  /* 0x0000005800587308 */ /* 0x000ea20000000800 */
[C---:B-----5:R-:W-:Y:S01]  /*15050*/  F2FP.F16.F32.PACK_AB R12, R94.reuse, R96 ;  /* 0x000000605e0c723e */ /* 0x060fe200000000ff */
[----:B------:R-:W-:-:S06]  /*15060*/  FADD.FTZ R99, R94, R99 ;  /* 0x000000635e637221 */ /* 0x000fcc0000010000 */
[----:B------:R-:W3:Y:S08]  /*15070*/  MUFU.EX2 R122, R122 ;  /* 0x0000007a007a7308 */ /* 0x000ef00000000800 */
[----:B------:R-:W5:Y:S01]  /*15080*/  MUFU.EX2 R135, R135 ;  /* 0x0000008700877308 */ /* 0x000f620000000800 */
[----:B--2---:R-:W-:Y:S01]  /*15090*/  F2FP.F16.F32.PACK_AB R14, R88, R91 ;  /* 0x0000005b580e723e */ /* 0x004fe200000000ff */
[----:B------:R-:W-:-:S04]  /*150a0*/  FADD.FTZ R91, R91, R99 ;  /* 0x000000635b5b7221 */ /* 0x000fc80000010000 */
[----:B------:R-:W-:Y:S02]  /*150b0*/  FADD.FTZ R91, R88, R91 ;  /* 0x0000005b585b7221 */ /* 0x000fe40000010000 */
[----:B------:R-:W-:Y:S01]  /*150c0*/  HMMA.16816.F32 R16, R12, R8, R16 ;  /* 0x000000080c10723c */ /* 0x000fe20000001810 */
[----:B------:R-:W-:Y:S01]  /*150d0*/  MUFU.EX2 R206, R206 ;  /* 0x000000ce00ce7308 */ /* 0x000fe20000000800 */
[----:B---3--:R-:W-:-:S06]  /*150e0*/  FADD.FTZ R105, R122, R105 ;  /* 0x000000697a697221 */ /* 0x008fcc0000010000 */
[C---:B------:R-:W-:Y:S01]  /*150f0*/  HMMA.16816.F32 R4, R12.reuse, R10, R4 ;  /* 0x0000000a0c04723c */ /* 0x040fe20000001804 */
[----:B------:R-:W2:Y:S01]  /*15100*/  LDSM.16.MT88.4 R8, [R0+0x3400] ;  /* 0x003400000008783b */ /* 0x000ea20000004200 */
[----:B------:R-:W3:Y:S06]  /*15110*/  MUFU.EX2 R168, R168 ;  /* 0x000000a800a87308 */ /* 0x000eec0000000800 */
[C---:B-1----:R-:W-:Y:S02]  /*15120*/  HMMA.16816.F32 R136, R12.reuse, R20, R136 ;  /* 0x000000140c88723c */ /* 0x042fe40000001888 */
[----:B------:R-:W1:Y:S06]  /*15130*/  MUFU.EX2 R50, R50 ;  /* 0x0000003200327308 */ /* 0x000e6c0000000800 */
[----:B------:R-:W-:Y:S01]  /*15140*/  HMMA.16816.F32 R24, R12, R22, R24 ;  /* 0x000000160c18723c */ /* 0x000fe20000001818 */
[----:B------:R-:W2:Y:S01]  /*15150*/  LDSM.16.MT88.4 R20, [R83+0x8800] ;  /* 0x008800005314783b */ /* 0x000ea20000004200 */
[----:B------:R-:W4:Y:S01]  /*15160*/  MUFU.EX2 R49, R49 ;  /* 0x0000003100317308 */ /* 0x000f220000000800 */
[C---:B-----5:R-:W-:Y:S01]  /*15170*/  F2FP.F16.F32.PACK_AB R13, R135.reuse, R122 ;  /* 0x0000007a870d723e */ /* 0x060fe200000000ff */
[----:B------:R-:W-:Y:S01]  /*15180*/  FADD.FTZ R135, R135, R105 ;  /* 0x0000006987877221 */ /* 0x000fe20000010000 */
[----:B---3--:R-:W-:-:S03]  /*15190*/  F2FP.F16.F32.PACK_AB R15, R168, R206 ;  /* 0x000000cea80f723e */ /* 0x008fc600000000ff */
[----:B------:R-:W-:Y:S02]  /*151a0*/  FADD.FTZ R135, R206, R135 ;  /* 0x00000087ce877221 */ /* 0x000fe40000010000 */
[----:B------:R-:W3:Y:S01]  /*151b0*/  MUFU.EX2 R48, R48 ;  /* 0x0000003000307308 */ /* 0x000ee20000000800 */
[----:B-1----:R-:W-:Y:S01]  /*151c0*/  FADD.FTZ R91, R50, R91 ;  /* 0x0000005b325b7221 */ /* 0x002fe20000010000 */
[----:B------:R-:W-:-:S06]  /*151d0*/  FADD.FTZ R168, R168, R135 ;  /* 0x00000087a8a87221 */ /* 0x000fcc0000010000 */
[----:B------:R-:W1:Y:S01]  /*151e0*/  MUFU.EX2 R47, R47 ;  /* 0x0000002f002f7308 */ /* 0x000e620000000800 */
[C---:B----4-:R-:W-:Y:S01]  /*151f0*/  F2FP.F16.F32.PACK_AB R12, R49.reuse, R50 ;  /* 0x00000032310c723e */ /* 0x050fe200000000ff */
[----:B------:R-:W-:-:S06]  /*15200*/  FADD.FTZ R49, R49, R91 ;  /* 0x0000005b31317221 */ /* 0x000fcc0000010000 */
[----:B------:R-:W4:Y:S01]  /*15210*/  MUFU.EX2 R161, R161 ;  /* 0x000000a100a17308 */ /* 0x000f220000000800 */
[----:B---3--:R-:W-:-:S07]  /*15220*/  FADD.FTZ R49, R48, R49 ;  /* 0x0000003130317221 */ /* 0x008fce0000010000 */
[----:B------:R-:W3:Y:S01]  /*15230*/  MUFU.EX2 R157, R157 ;  /* 0x0000009d009d7308 */ /* 0x000ee20000000800 */
[C---:B-1----:R-:W-:Y:S01]  /*15240*/  F2FP.F16.F32.PACK_AB R14, R47.reuse, R48 ;  /* 0x000000302f0e723e */ /* 0x042fe200000000ff */
[----:B------:R-:W-:-:S06]  /*15250*/  FADD.FTZ R47, R47, R49 ;  /* 0x000000312f2f7221 */ /* 0x000fcc0000010000 */
[----:B------:R-:W1:Y:S01]  /*15260*/  MUFU.EX2 R152, R152 ;  /* 0x0000009800987308 */ /* 0x000e620000000800 */
[----:B------:R-:W-:Y:S01]  /*15270*/  HMMA.16816.F32 R16, R12, R28, R16 ;  /* 0x0000001c0c10723c */ /* 0x000fe20000001810 */
[----:B----4-:R-:W-:-:S06]  /*15280*/  FADD.FTZ R168, R161, R168 ;  /* 0x000000a8a1a87221 */ /* 0x010fcc0000010000 */
[----:B------:R-:W4:Y:S01]  /*15290*/  MUFU.EX2 R112, R114 ;  /* 0x0000007200707308 */ /* 0x000f220000000800 */
[C---:B------:R-:W-:Y:S01]  /*152a0*/  HMMA.16816.F32 R4, R12.reuse, R30, R4 ;  /* 0x0000001e0c04723c */ /* 0x040fe20000001804 */
[----:B------:R-:W5:Y:S06]  /*152b0*/  LDSM.16.MT88.4 R28, [R0+0x3800] ;  /* 0x00380000001c783b */ /* 0x000f6c0000004200 */
[----:B------:R-:W4:Y:S01]  /*152c0*/  MUFU.EX2 R45, R45 ;  /* 0x0000002d002d7308 */ /* 0x000f220000000800 */
[----:B--2---:R-:W-:Y:S01]  /*152d0*/  HMMA.16816.F32 R136, R12, R8, R136 ;  /* 0x000000080c88723c */ /* 0x004fe20000001888 */
[C---:B---3--:R-:W-:Y:S01]  /*152e0*/  F2FP.F16.F32.PACK_AB R9, R157.reuse, R161 ;  /* 0x000000a19d09723e */ /* 0x048fe200000000ff */
[----:B------:R-:W-:-:S04]  /*152f0*/  FADD.FTZ R157, R157, R168 ;  /* 0x000000a89d9d7221 */ /* 0x000fc80000010000 */
[----:B-1----:R-:W-:Y:S01]  /*15300*/  FADD.FTZ R157, R152, R157 ;  /* 0x0000009d989d7221 */ /* 0x002fe20000010000 */
[----:B------:R-:W1:Y:S01]  /*15310*/  MUFU.EX2 R44, R44 ;  /* 0x0000002c002c7308 */ /* 0x000e620000000800 */
[----:B------:R-:W-:Y:S01]  /*15320*/  HMMA.16816.F32 R24, R12, R10, R24 ;  /* 0x0000000a0c18723c */ /* 0x000fe20000001818 */
[----:B----4-:R-:W-:Y:S01]  /*15330*/  F2FP.F16.F32.PACK_AB R11, R112, R152 ;  /* 0x00000098700b723e */ /* 0x010fe200000000ff */
[-CC-:B------:R-:W-:Y:S01]  /*15340*/  FFMA.FTZ R12, R40, R82.reuse, -R81.reuse ;  /* 0x00000052280c7223 */ /* 0x180fe20000010851 */
[----:B------:R-:W-:Y:S01]  /*15350*/  FFMA.FTZ R13, R39, R82, -R81 ;  /* 0x00000052270d7223 */ /* 0x000fe20000010851 */
[----:B------:R-:W-:-:S03]  /*15360*/  FADD.FTZ R112, R112, R157 ;  /* 0x0000009d70707221 */ /* 0x000fc60000010000 */
[----:B------:R-:W2:Y:S01]  /*15370*/  MUFU.EX2 R43, R43 ;  /* 0x0000002b002b7308 */ /* 0x000ea20000000800 */
[----:B------:R-:W-:-:S07]  /*15380*/  FADD.FTZ R47, R45, R47 ;  /* 0x0000002f2d2f7221 */ /* 0x000fce0000010000 */
[----:B------:R-:W3:Y:S01]  /*15390*/  MUFU.EX2 R42, R42 ;  /* 0x0000002a002a7308 */ /* 0x000ee20000000800 */
[C---:B-1----:R-:W-:Y:S01]  /*153a0*/  F2FP.F16.F32.PACK_AB R8, R44.reuse, R45 ;  /* 0x0000002d2c08723e */ /* 0x042fe200000000ff */
[----:B------:R-:W-:-:S06]  /*153b0*/  FADD.FTZ R44, R44, R47 ;  /* 0x0000002f2c2c7221 */ /* 0x000fcc0000010000 */
[----:B------:R-:W1:Y:S01]  /*153c0*/  MUFU.EX2 R85, R85 ;  /* 0x0000005500557308 */ /* 0x000e620000000800 */
[----:B--2---:R-:W-:-:S07]  /*153d0*/  FADD.FTZ R44, R43, R44 ;  /* 0x0000002c2b2c7221 */ /* 0x004fce0000010000 */
[----:B------:R-:W2:Y:S01]  /*153e0*/  MUFU.EX2 R41, R41 ;  /* 0x0000002900297308 */ /* 0x000ea20000000800 */
[C---:B---3--:R-:W-:Y:S01]  /*153f0*/  F2FP.F16.F32.PACK_AB R10, R42.reuse, R43 ;  /* 0x0000002b2a0a723e */ /* 0x048fe200000000ff */
[----:B------:R-:W-:-:S06]  /*15400*/  FADD.FTZ R42, R42, R44 ;  /* 0x0000002c2a2a7221 */ /* 0x000fcc0000010000 */
[----:B------:R-:W-:Y:S01]  /*15410*/  HMMA.16816.F32 R16, R8, R20, R16 ;  /* 0x000000140810723c */ /* 0x000fe20000001810 */
[----:B------:R-:W3:Y:S01]  /*15420*/  MUFU.EX2 R37, R37 ;  /* 0x0000002500257308 */ /* 0x000ee20000000800 */
[----:B-1----:R-:W-:-:S06]  /*15430*/  FADD.FTZ R112, R85, R112 ;  /* 0x0000007055707221 */ /* 0x002fcc0000010000 */
[----:B------:R-:W-:Y:S01]  /*15440*/  HMMA.16816.F32 R20, R8, R22, R4 ;  /* 0x000000160814723c */ /* 0x000fe20000001804 */
[----:B------:R1:W4:Y:S01]  /*15450*/  LDSM.16.MT88.4 R4, [R0+0x3c00] ;  /* 0x003c00000004783b */ /* 0x0003220000004200 */
[----:B------:R-:W1:Y:S01]  /*15460*/  MUFU.EX2 R36, R36 ;  /* 0x0000002400247308 */ /* 0x000e620000000800 */
[----:B--2---:R-:W-:-:S05]  /*15470*/  FADD.FTZ R42, R41, R42 ;  /* 0x0000002a292a7221 */ /* 0x004fca0000010000 */
[----:B-----5:R-:W-:Y:S02]  /*15480*/  HMMA.16816.F32 R136, R8, R28, R136 ;  /* 0x0000001c0888723c */ /* 0x020fe40000001888 */
[----:B------:R-:W2:Y:S01]  /*15490*/  MUFU.EX2 R12, R12 ;  /* 0x0000000c000c7308 */ /* 0x000ea20000000800 */
[----:B---3--:R-:W-:-:S05]  /*154a0*/  FADD.FTZ R112, R37, R112 ;  /* 0x0000007025707221 */ /* 0x008fca0000010000 */
[----:B------:R-:W-:Y:S01]  /*154b0*/  HMMA.16816.F32 R24, R8, R30, R24 ;  /* 0x0000001e0818723c */ /* 0x000fe20000001818 */
[----:B------:R-:W-:Y:S01]  /*154c0*/  F2FP.F16.F32.PACK_AB R9, R37, R85 ;  /* 0x000000552509723e */ /* 0x000fe200000000ff */
[----:B------:R-:W3:Y:S01]  /*154d0*/  MUFU.EX2 R13, R13 ;  /* 0x0000000d000d7308 */ /* 0x000ee20000000800 */
[----:B-1----:R-:W-:Y:S01]  /*154e0*/  FADD.FTZ R112, R36, R112 ;  /* 0x0000007024707221 */ /* 0x002fe20000010000 */
[----:B------:R-:W-:-:S06]  /*154f0*/  MOV R0, R33 ;  /* 0x0000002100007202 */ /* 0x000fcc0000000f00 */
[----:B------:R-:W1:Y:S01]  /*15500*/  MUFU.EX2 R204, R204 ;  /* 0x000000cc00cc7308 */ /* 0x000e620000000800 */
[C---:B--2---:R-:W-:Y:S01]  /*15510*/  F2FP.F16.F32.PACK_AB R8, R12.reuse, R41 ;  /* 0x000000290c08723e */ /* 0x044fe200000000ff */
[----:B------:R-:W-:Y:S01]  /*15520*/  FADD.FTZ R42, R12, R42 ;  /* 0x0000002a0c2a7221 */ /* 0x000fe20000010000 */
[----:B------:R-:W-:-:S05]  /*15530*/  @P1 MOV R0, R33 ;  /* 0x0000002100001202 */ /* 0x000fca0000000f00 */
[----:B------:R-:W2:Y:S01]  /*15540*/  MUFU.EX2 R199, R199 ;  /* 0x000000c700c77308 */ /* 0x000ea20000000800 */
[----:B---3--:R-:W-:Y:S01]  /*15550*/  FADD.FTZ R42, R13, R42 ;  /* 0x0000002a0d2a7221 */ /* 0x008fe20000010000 */
[----:B-1----:R-:W-:-:S03]  /*15560*/  F2FP.F16.F32.PACK_AB R10, R204, R13 ;  /* 0x0000000dcc0a723e */ /* 0x002fc600000000ff */
[----:B------:R-:W-:Y:S01]  /*15570*/  FADD.FTZ R204, R204, R42 ;  /* 0x0000002acccc7221 */ /* 0x000fe20000010000 */
[C---:B--2---:R-:W-:Y:S01]  /*15580*/  F2FP.F16.F32.PACK_AB R11, R199.reuse, R36 ;  /* 0x00000024c70b723e */ /* 0x044fe200000000ff */
[----:B------:R-:W-:-:S06]  /*15590*/  FADD.FTZ R199, R199, R112 ;  /* 0x00000070c7c77221 */ /* 0x000fcc0000010000 */
[C---:B------:R-:W-:Y:S08]  /*155a0*/  HMMA.16816.F32 R144, R8.reuse, R140, R16 ;  /* 0x0000008c0890723c */ /* 0x040ff00000001810 */
[----:B------:R-:W-:Y:S01]  /*155b0*/  HMMA.16816.F32 R140, R8, R142, R20 ;  /* 0x0000008e088c723c */ /* 0x000fe20000001814 */
[-C--:B------:R-:W-:Y:S02]  /*155c0*/  MOV R20, R34.reuse ;  /* 0x0000002200147202 */ /* 0x080fe40000000f00 */
[----:B------:R-:W-:-:S05]  /*155d0*/  @P1 MOV R20, R34 ;  /* 0x0000002200141202 */ /* 0x000fca0000000f00 */
[C---:B----4-:R-:W-:Y:S08]  /*155e0*/  HMMA.16816.F32 R136, R8.reuse, R4, R136 ;  /* 0x000000040888723c */ /* 0x050ff00000001888 */
[----:B------:R-:W-:Y:S01]  /*155f0*/  HMMA.16816.F32 R132, R8, R6, R24 ;  /* 0x000000060884723c */ /* 0x000fe20000001818 */
[----:B------:R-:W-:-:S04]  /*15600*/  NOP ;  /* 0x0000000000007918 */ /* 0x000fc80000000000 */
[----:B------:R-:W-:-:S15]  /*15610*/  @P1 BRA `(.L_x_4258) ;  /* 0x0000000000041947 */ /* 0x000fde0003800000 */
.L_x_4247:
[----:B------:R-:W-:-:S07]  /*15620*/  IADD3 R190, PT, PT, R32, -0x1, RZ ;  /* 0xffffffff20be7810 */ /* 0x000fce0007ffe0ff */
.L_x_4258:
[----:B------:R-:W-:Y:S05]  /*15630*/  BSYNC B2 ;  /* 0x0000000000027941 */ /* 0x000fea0003800000 */
.L_x_4246:
[----:B------:R-:W-:-:S13]  /*15640*/  ISETP.GE.AND P0, PT, R190, R181, PT ;  /* 0x000000b5be00720c */ /* 0x000fda0003f06270 */
[----:B------:R-:W-:Y:S05]  /*15650*/  @!P0 BRA `(.L_x_4259) ;  /* 0x000000a0003c8947 */ /* 0x000fea0003800000 */
[----:B------:R-:W-:Y:S01]  /*15660*/  ISETP.NE.U32.AND P3, PT, R202, RZ, PT ;  /* 0x000000ffca00720c */ /* 0x000fe20003f65070 */
[----:B------:R-:W-:Y:S02]  /*15670*/  IMAD.MOV.U32 R149, RZ, RZ, R0 ;  /* 0x000000ffff957224 */ /* 0x000fe400078e0000 */
[----:B------:R-:W-:Y:S01]  /*15680*/  IMAD.MOV.U32 R148, RZ, RZ, R20 ;  /* 0x000000ffff947224 */ /* 0x000fe200078e0014 */
[----:B------:R-:W-:-:S13]  /*15690*/  ISETP.NE.AND.EX P3, PT, R203, RZ, PT, P3 ;  /* 0x000000ffcb00720c */ /* 0x000fda0003f65330 */
.L_x_4266:
        /* <DEDUP_REMOVED lines=78> */
.L_x_4261:
[----:B------:R-:W-:Y:S05]  /*15b80*/  BSYNC.RECONVERGENT B0 ;  /* 0x0000000000007941 */ /* 0x000fea0003800200 */
.L_x_4260:
        /* <DEDUP_REMOVED lines=18> */
[----:B------:R-:W-:Y:S02]  /*15cb0*/  @!P0 MOV R10, R8 ;  /* 0x00000008000a8202 */ /* 0x000fe40000000f00 */
[----:B------:R-:W-:Y:S01]  /*15cc0*/  @!P0 IADD3.X R7, PT, PT, R9, R7, RZ, P2, !PT ;  /* 0x0000000709078210 */ /* 0x000fe200017fe4ff */
[C---:B------:R-:W-:Y:S01]  /*15cd0*/  @!P0 IMAD R4, R173.reuse, 0x140, RZ ;  /* 0x00000140ad048824 */ /* 0x040fe200078e02ff */
[----:B------:R-:W-:Y:S01]  /*15ce0*/  @!P0 MOV R11, R9 ;  /* 0x00000009000b8202 */ /* 0x000fe20000000f00 */
[C---:B------:R-:W-:Y:S01]  /*15cf0*/  @!P0 IMAD R5, R173.reuse, 0xc0, RZ ;  /* 0x000000c0ad058824 */ /* 0x040fe200078e02ff */
[----:B------:R-:W-:Y:S01]  /*15d00*/  LOP3.LUT R193, R194, R174, RZ, 0x3c, !PT ;  /* 0x000000aec2c17212 */ /* 0x000fe200078e3cff */
[----:B------:R-:W-:Y:S01]  /*15d10*/  @!P0 IMAD R0, R173, 0x180, RZ ;  /* 0x00000180ad008824 */ /* 0x000fe200078e02ff */
[----:B------:R-:W-:Y:S01]  /*15d20*/  @!P0 IADD3 R13, PT, PT, R4, R13, RZ ;  /* 0x0000000d040d8210 */ /* 0x000fe20007ffe0ff */
[C---:B------:R-:W-:Y:S01]  /*15d30*/  @!P0 IMAD.WIDE.U32 R10, R172.reuse, 0x180, R10 ;  /* 0x00000180ac0a8825 */ /* 0x040fe200078e000a */
[C---:B------:R-:W-:Y:S02]  /*15d40*/  @!P0 LEA R4, P4, R172.reuse, R8, 0x7 ;  /* 0x00000008ac048211 */ /* 0x040fe400078838ff */
[----:B------:R-:W-:Y:S02]  /*15d50*/  @!P0 IADD3 R15, PT, PT, R5, R15, RZ ;  /* 0x0000000f050f8210 */ /* 0x000fe40007ffe0ff */
[--C-:B------:R-:W-:Y:S02]  /*15d60*/  @!P0 LEA.HI.X R5, R172, R9, R173.reuse, 0x7, P4 ;  /* 0x00000009ac058211 */ /* 0x100fe400020f3cad */
        /* <DEDUP_REMOVED lines=295> */
[C---:B------:R-:W-:Y:S01]  /*16fe0*/  HMMA.16816.F32 R104, R156.reuse, R6, R104 ;  /* 0x000000069c68723c */ /* 0x040fe20000001868 */
[----:B------:R-:W4:Y:S06]  /*16ff0*/  LDSM.16.M88.4 R4, [R0+0x4800] ;  /* 0x004800000004783b */ /* 0x000f2c0000000200 */
[----:B------:R2:W1:Y:S01]  /*17000*/  MUFU.TANH R216, R92 ;  /* 0x0000005c00d87308 */ /* 0x0004620000002400 */
[-C--:B------:R-:W-:Y:S01]  /*17010*/  FMUL.FTZ R97, R97, R205.reuse ;  /* 0x000000cd61617220 */ /* 0x080fe20000410000 */
[-C--:B------:R-:W-:Y:S08]  /*17020*/  FMUL.FTZ R96, R96, R205.reuse ;  /* 0x000000cd60607220 */ /* 0x080ff00000410000 */
[----:B------:R3:W1:Y:S01]  /*17030*/  MUFU.TANH R217, R93 ;  /* 0x0000005d00d97308 */ /* 0x0006620000002400 */
[-C--:B------:R-:W-:Y:S01]  /*17040*/  FMUL.FTZ R100, R100, R205.reuse ;  /* 0x000000cd64647220 */ /* 0x080fe20000410000 */
[-C--:B------:R-:W-:Y:S08]  /*17050*/  FMUL.FTZ R101, R101, R205.reuse ;  /* 0x000000cd65657220 */ /* 0x080ff00000410000 */
[----:B------:R1:W1:Y:S01]  /*17060*/  MUFU.TANH R211, R97 ;  /* 0x0000006100d37308 */ /* 0x0002620000002400 */
[-C--:B------:R-:W-:Y:S01]  /*17070*/  FMUL.FTZ R105, R105, R205.reuse ;  /* 0x000000cd69697220 */ /* 0x080fe20000410000 */
[-C--:B------:R-:W-:Y:S01]  /*17080*/  FMUL.FTZ R104, R104, R205.reuse ;  /* 0x000000cd68687220 */ /* 0x080fe20000410000 */
[-C--:B--2---:R-:W-:Y:S01]  /*17090*/  FMUL.FTZ R92, R94, R205.reuse ;  /* 0x000000cd5e5c7220 */ /* 0x084fe20000410000 */
[-C--:B------:R-:W-:Y:S01]  /*170a0*/  FMUL.FTZ R94, R98, R205.reuse ;  /* 0x000000cd625e7220 */ /* 0x080fe20000410000 */
[-C--:B------:R-:W-:Y:S01]  /*170b0*/  FMUL.FTZ R98, R106, R205.reuse ;  /* 0x000000cd6a627220 */ /* 0x080fe20000410000 */
[C---:B-----5:R-:W-:Y:S04]  /*170c0*/  HMMA.16816.F32 R108, R156.reuse, R8, R108 ;  /* 0x000000089c6c723c */ /* 0x060fe8000000186c */
[----:B------:R2:W2:Y:S01]  /*170d0*/  MUFU.TANH R218, R96 ;  /* 0x0000006000da7308 */ /* 0x0004a20000002400 */
[-C--:B---3--:R-:W-:Y:S01]  /*170e0*/  FMUL.FTZ R93, R95, R205.reuse ;  /* 0x000000cd5f5d7220 */ /* 0x088fe20000410000 */
[-C--:B------:R-:W-:Y:S01]  /*170f0*/  FMUL.FTZ R95, R99, R205.reuse ;  /* 0x000000cd635f7220 */ /* 0x080fe20000410000 */
[-C--:B------:R-:W-:Y:S01]  /*17100*/  FMUL.FTZ R99, R107, R205.reuse ;  /* 0x000000cd6b637220 */ /* 0x080fe20000410000 */
[C---:B------:R-:W-:Y:S01]  /*17110*/  HMMA.16816.F32 R112, R156.reuse, R10, R112 ;  /* 0x0000000a9c70723c */ /* 0x040fe20000001870 */
[----:B------:R-:W3:Y:S05]  /*17120*/  LDSM.16.M88.4 R8, [R0+0x4c00] ;  /* 0x004c00000008783b */ /* 0x000eea0000000200 */
[----:B------:R-:W3:Y:S02]  /*17130*/  MUFU.TANH R212, R105 ;  /* 0x0000006900d47308 */ /* 0x000ee40000002400 */
[----:B------:R-:W-:Y:S04]  /*17140*/  DEPBAR.LE SB0, 0x0 ;  /* 0x000080000000791a */ /* 0x000fe80000000000 */
[-C--:B-1----:R-:W-:Y:S01]  /*17150*/  FMUL.FTZ R97, R103, R205.reuse ;  /* 0x000000cd67617220 */ /* 0x082fe20000410000 */
[C---:B----4-:R-:W-:Y:S03]  /*17160*/  HMMA.16816.F32 R116, R156.reuse, R4, R116 ;  /* 0x000000049c74723c */ /* 0x050fe60000001874 */
[----:B------:R1:W4:Y:S01]  /*17170*/  MUFU.TANH R214, R100 ;  /* 0x0000006400d67308 */ /* 0x0003220000002400 */
[----:B------:R-:W-:Y:S01]  /*17180*/  BAR.SYNC.DEFER_BLOCKING 0x0 ;  /* 0x0000000000007b1d */ /* 0x000fe20000010000 */
[-C--:B------:R-:W-:Y:S01]  /*17190*/  FMUL.FTZ R108, R108, R205.reuse ;  /* 0x000000cd6c6c7220 */ /* 0x080fe20000410000 */
[-C--:B--2---:R-:W-:Y:S01]  /*171a0*/  FMUL.FTZ R96, R102, R205.reuse ;  /* 0x000000cd66607220 */ /* 0x084fe20000410000 */
[-C--:B------:R-:W-:Y:S01]  /*171b0*/  FMUL.FTZ R102, R110, R205.reuse ;  /* 0x000000cd6e667220 */ /* 0x080fe20000410000 */
[C---:B------:R-:W-:Y:S05]  /*171c0*/  HMMA.16816.F32 R120, R156.reuse, R6, R120 ;  /* 0x000000069c78723c */ /* 0x040fea0000001878 */
[----:B------:R2:W2:Y:S01]  /*171d0*/  MUFU.TANH R215, R101 ;  /* 0x0000006500d77308 */ /* 0x0004a20000002400 */
[-C--:B------:R-:W-:Y:S01]  /*171e0*/  FMUL.FTZ R113, R113, R205.reuse ;  /* 0x000000cd71717220 */ /* 0x080fe20000410000 */
[-C--:B------:R-:W-:Y:S01]  /*171f0*/  FMUL.FTZ R103, R115, R205.reuse ;  /* 0x000000cd73677220 */ /* 0x080fe20000410000 */
[-C--:B------:R-:W-:Y:S07]  /*17200*/  FMUL.FTZ R112, R112, R205.reuse ;  /* 0x000000cd70707220 */ /* 0x080fee0000410000 */
[----:B------:R5:W4:Y:S01]  /*17210*/  MUFU.TANH R213, R104 ;  /* 0x0000006800d57308 */ /* 0x000b220000002400 */
[-C--:B-1----:R-:W-:Y:S01]  /*17220*/  FMUL.FTZ R100, R111, R205.reuse ;  /* 0x000000cd6f647220 */ /* 0x082fe20000410000 */
[-C--:B------:R-:W-:Y:S01]  /*17230*/  FMUL.FTZ R105, R118, R205.reuse ;  /* 0x000000cd76697220 */ /* 0x080fe20000410000 */
[-C--:B------:R-:W-:Y:S01]  /*17240*/  FMUL.FTZ R115, R117, R205.reuse ;  /* 0x000000cd75737220 */ /* 0x080fe20000410000 */
[-C--:B------:R-:W-:Y:S01]  /*17250*/  FMUL.FTZ R116, R116, R205.reuse ;  /* 0x000000cd74747220 */ /* 0x080fe20000410000 */
[-C--:B------:R-:W-:Y:S05]  /*17260*/  FMUL.FTZ R107, R119, R205.reuse ;  /* 0x000000cd776b7220 */ /* 0x080fea0000410000 */
[----:B------:R1:W1:Y:S01]  /*17270*/  MUFU.TANH R210, R108 ;  /* 0x0000006c00d27308 */ /* 0x0002620000002400 */
[-C--:B--2---:R-:W-:Y:S01]  /*17280*/  FMUL.FTZ R101, R109, R205.reuse ;  /* 0x000000cd6d657220 */ /* 0x084fe20000410000 */
[-C--:B------:R-:W-:Y:S01]  /*17290*/  FMUL.FTZ R118, R120, R205.reuse ;  /* 0x000000cd78767220 */ /* 0x080fe20000410000 */
[-C--:B------:R-:W-:Y:S01]  /*172a0*/  FMUL.FTZ R106, R123, R205.reuse ;  /* 0x000000cd7b6a7220 */ /* 0x080fe20000410000 */
[C---:B---3--:R-:W-:Y:S06]  /*172b0*/  HMMA.16816.F32 R124, R156.reuse, R8, R124 ;  /* 0x000000089c7c723c */ /* 0x048fec000000187c */
[----:B------:R2:W3:Y:S01]  /*172c0*/  MUFU.TANH R208, R113 ;  /* 0x0000007100d07308 */ /* 0x0004e20000002400 */
[-C--:B-----5:R-:W-:Y:S01]  /*172d0*/  FMUL.FTZ R104, R114, R205.reuse ;  /* 0x000000cd72687220 */ /* 0x0a0fe20000410000 */
[-C--:B------:R-:W-:Y:S01]  /*172e0*/  FMUL.FTZ R114, R121, R205.reuse ;  /* 0x000000cd79727220 */ /* 0x080fe20000410000 */
[----:B------:R-:W-:Y:S07]  /*172f0*/  HMMA.16816.F32 R128, R156, R10, R128 ;  /* 0x0000000a9c80723c */ /* 0x000fee0000001880 */
[----:B------:R2:W2:Y:S01]  /*17300*/  MUFU.TANH R154, R46 ;  /* 0x0000002e009a7308 */ /* 0x0004a20000002400 */
[-C--:B-1----:R-:W-:Y:S09]  /*17310*/  FMUL.FTZ R108, R122, R205.reuse ;  /* 0x000000cd7a6c7220 */ /* 0x082ff20000410000 */
        /* <DEDUP_REMOVED lines=8> */
[-C--:B--2---:R-:W-:Y:S01]  /*173a0*/  FMUL.FTZ R113, R130, R205.reuse ;  /* 0x000000cd82717220 */ /* 0x084fe20000410000 */
[----:B------:R-:W-:Y:S06]  /*173b0*/  FMUL.FTZ R0, R131, R205 ;  /* 0x000000cd83007220 */ /* 0x000fec0000410000 */
[----:B------:R-:W2:Y:S10]  /*173c0*/  MUFU.TANH R49, R49 ;  /* 0x0000003100317308 */ /* 0x000eb40000002400 */
        /* <DEDUP_REMOVED lines=101> */
[----:B------:R-:W1:Y:S02]  /*17a20*/  F2I.FTZ.U32.TRUNC.NTZ R123, R122 ;  /* 0x0000007a007b7305 */ /* 0x000e64000021f000 */
[--C-:B-1----:R-:W-:Y:S02]  /*17a30*/  IMAD.MOV R112, RZ, RZ, -R123.reuse ;  /* 0x000000ffff707224 */ /* 0x102fe400078e0a7b */
[----:B------:R-:W-:Y:S02]  /*17a40*/  IMAD.MOV.U32 R122, RZ, RZ, RZ ;  /* 0x000000ffff7a7224 */ /* 0x000fe400078e00ff */
        /* <DEDUP_REMOVED lines=47> */
.L_x_4265:
[----:B------:R-:W-:Y:S05]  /*17d40*/  BSYNC.RECONVERGENT B0 ;  /* 0x0000000000007941 */ /* 0x000fea0003800200 */
.L_x_4264:
[----:B------:R-:W-:Y:S01]  /*17d50*/  @!P1 IMAD.MOV.U32 R10, RZ, RZ, R183 ;  /* 0x000000ffff0a9224 */ /* 0x000fe200078e00b7 */
[----:B------:R-:W-:Y:S01]  /*17d60*/  IADD3 R8, P4, PT, R5, R183, RZ ;  /* 0x000000b705087210 */ /* 0x000fe20007f9e0ff */
[----:B------:R-:W-:Y:S01]  /*17d70*/  @!P1 IMAD.MOV.U32 R11, RZ, RZ, R182 ;  /* 0x000000ffff0b9224 */ /* 0x000fe200078e00b6 */
[----:B------:R-:W-:Y:S01]  /*17d80*/  SHF.L.U32 R175, R150, 0x3, RZ ;  /* 0x0000000396af7819 */ /* 0x000fe200000006ff */
[----:B------:R-:W-:Y:S01]  /*17d90*/  @!P0 IMAD R4, R171, 0xc0, RZ ;  /* 0x000000c0ab048824 */ /* 0x000fe200078e02ff */
[----:B------:R-:W-:Y:S02]  /*17da0*/  IADD3.X R9, PT, PT, R6, R182, RZ, P4, !PT ;  /* 0x000000b606097210 */ /* 0x000fe400027fe4ff */
[----:B------:R-:W-:Y:S01]  /*17db0*/  @!PT LDS RZ, [RZ] ;  /* 0x00000000fffff984 */ /* 0x000fe20000000800 */
[----:B------:R-:W-:Y:S01]  /*17dc0*/  @!PT LDS RZ, [RZ] ;  /* 0x00000000fffff984 */ /* 0x000fe20000000800 */
[----:B------:R-:W-:Y:S01]  /*17dd0*/  @!PT LDS RZ, [RZ] ;  /* 0x00000000fffff984 */ /* 0x000fe20000000800 */
[----:B------:R2:W-:Y:S01]  /*17de0*/  @!P1 LDGSTS.E.BYPASS.LTC128B.128 [R193+0x1000], desc[UR4][R10.64] ;  /* 0x010000000ac19fae */ /* 0x0005e2000b981a04 */
[-C--:B------:R-:W-:Y:S01]  /*17df0*/  @!P0 MOV R124, R8.reuse ;  /* 0x00000008007c8202 */ /* 0x080fe20000000f00 */
[----:B-1----:R-:W-:Y:S02]  /*17e00*/  @!P0 IMAD.WIDE.U32 R126, R170, 0xc0, R8 ;  /* 0x000000c0aa7e8825 */ /* 0x002fe400078e0008 */
[----:B------:R3:W-:Y:S01]  /*17e10*/  @P1 STS.128 [R193+0x1000], RZ ;  /* 0x001000ffc1001388 */ /* 0x0007e20000000c00 */
[-C--:B------:R-:W-:Y:S01]  /*17e20*/  @!P0 MOV R122, R8.reuse ;  /* 0x00000008007a8202 */ /* 0x080fe20000000f00 */
[--C-:B------:R-:W-:Y:S02]  /*17e30*/  @!P0 IMAD.MOV.U32 R125, RZ, RZ, R9.reuse ;  /* 0x000000ffff7d8224 */ /* 0x100fe400078e0009 */
[----:B------:R3:W-:Y:S01]  /*17e40*/  @P0 STS.128 [R193+0x1800], RZ ;  /* 0x001800ffc1000388 */ /* 0x0007e20000000c00 */
[----:B------:R-:W-:Y:S01]  /*17e50*/  @!P0 IADD3 R127, PT, PT, R4, R127, RZ ;  /* 0x0000007f047f8210 */ /* 0x000fe20007ffe0ff */
[----:B------:R-:W-:Y:S01]  /*17e60*/  @!P0 IMAD.MOV.U32 R123, RZ, RZ, R9 ;  /* 0x000000ffff7b8224 */ /* 0x000fe200078e0009 */
[CC--:B------:R-:W-:Y:S01]  /*17e70*/  @!P0 LEA R4, P1, R170.reuse, R8.reuse, 0x8 ;  /* 0x00000008aa048211 */ /* 0x0c0fe200078240ff */
[----:B------:R-:W-:Y:S01]  /*17e80*/  @!PT LDS RZ, [RZ] ;  /* 0x00000000fffff984 */ /* 0x000fe20000000800 */
[----:B------:R-:W-:Y:S01]  /*17e90*/  @!PT LDS RZ, [RZ] ;  /* 0x00000000fffff984 */ /* 0x000fe20000000800 */
[----:B------:R-:W-:Y:S01]  /*17ea0*/  @!PT LDS RZ, [RZ] ;  /* 0x00000000fffff984 */ /* 0x000fe20000000800 */
[----:B------:R-:W-:Y:S01]  /*17eb0*/  @!P0 LDGSTS.E.BYPASS.LTC128B.128 [R193+0x1800], desc[UR4][R8.64] ;  /* 0x0180000008c18fae */ /* 0x000fe2000b981a04 */
[C---:B------:R-:W-:Y:S01]  /*17ec0*/  @!P0 IMAD.WIDE.U32 R124, R170.reuse, 0x140, R124 ;  /* 0x00000140aa7c8825 */ /* 0x040fe200078e007c */
[----:B------:R-:W-:Y:S02]  /*17ed0*/  LOP3.LUT R195, R175, 0x1f20, RZ, 0xc0, !PT ;  /* 0x00001f20afc37812 */ /* 0x000fe400078ec0ff */
[----:B------:R3:W-:Y:S01]  /*17ee0*/  @P0 STS.128 [R193+0x2000], RZ ;  /* 0x002000ffc1000388 */ /* 0x0007e20000000c00 */
[----:B------:R-:W-:Y:S01]  /*17ef0*/  @!P0 IMAD.WIDE.U32 R122, R170, 0x180, R122 ;  /* 0x00000180aa7a8825 */ /* 0x000fe200078e007a */
[----:B--2---:R-:W-:Y:S03]  /*17f00*/  @!P0 IADD3 R10, P4, PT, R8, R5, RZ ;  /* 0x00000005080a8210 */ /* 0x004fe60007f9e0ff */
[----:B------:R-:W-:Y:S02]  /*17f10*/  @!P0 IMAD R5, R171, 0x140, RZ ;  /* 0x00000140ab058824 */ /* 0x000fe400078e02ff */
[----:B------:R-:W-:Y:S02]  /*17f20*/  @!P0 IMAD.X R11, R9, 0x1, R6, P4 ;  /* 0x00000001090b8824 */ /* 0x000fe400020e0606 */
[----:B------:R-:W-:Y:S01]  /*17f30*/  @!P0 IMAD.IADD R125, R5, 0x1, R125 ;  /* 0x00000001057d8824 */ /* 0x000fe200078e027d */
[--C-:B------:R-:W-:Y:S01]  /*17f40*/  @!P0 LEA.HI.X R5, R170, R9, R171.reuse, 0x8, P1 ;  /* 0x00000009aa058211 */ /* 0x100fe200008f44ab */
[----:B------:R-:W-:Y:S01]  /*17f50*/  @!P0 IMAD R6, R171, 0x180, RZ ;  /* 0x00000180ab068824 */ /* 0x000fe200078e02ff */
[----:B------:R-:W-:Y:S01]  /*17f60*/  @!PT LDS RZ, [RZ] ;  /* 0x00000000fffff984 */ /* 0x000fe20000000800 */
[----:B------:R-:W-:Y:S01]  /*17f70*/  @!PT LDS RZ, [RZ] ;  /* 0x00000000fffff984 */ /* 0x000fe20000000800 */
[----:B------:R-:W-:Y:S01]  /*17f80*/  @!PT LDS RZ, [RZ] ;  /* 0x00000000fffff984 */ /* 0x000fe20000000800 */
[----:B------:R1:W-:Y:S04]  /*17f90*/  @!P0 LDGSTS.E.BYPASS.LTC128B.128 [R193+0x2000], desc[UR4][R10.64] ;  /* 0x020000000ac18fae */ /* 0x0003e8000b981a04 */
[----:B------:R3:W-:Y:S01]  /*17fa0*/  @P0 STS.128 [R193+0x2800], RZ ;  /* 0x002800ffc1000388 */ /* 0x0007e20000000c00 */
        /* <DEDUP_REMOVED lines=28> */
.L_x_4263:
[----:B------:R-:W-:Y:S05]  /*18170*/  BSYNC.RECONVERGENT B1 ;  /* 0x0000000000017941 */ /* 0x000fea0003800200 */
.L_x_4262:
[----:B------:R-:W-:Y:S01]  /*18180*/  LOP3.LUT R198, R198, 0xfffffdff, RZ, 0xc0, !PT ;  /* 0xfffffdffc6c67812 */ /* 0x000fe200078ec0ff */
[----:B------:R-:W-:Y:S03]  /*18190*/  IMAD.SHL.U32 R46, R150, 0x2, RZ ;  /* 0x00000002962e7824 */ /* 0x000fe600078e00ff */
[----:B------:R-:W-:Y:S02]  /*181a0*/  @P2 LOP3.LUT R198, R198, 0x200, RZ, 0xfc, !PT ;  /* 0x00000200c6c62812 */ /* 0x000fe400078efcff */
[----:B------:R-:W-:Y:S02]  /*181b0*/  LOP3.LUT R46, R46, 0x6, RZ, 0xc0, !PT ;  /* 0x000000062e2e7812 */ /* 0x000fe400078ec0ff */
[----:B------:R-:W-:Y:S03]  /*181c0*/  LOP3.LUT R198, R198, 0xfffffeff, RZ, 0xc0, !PT ;  /* 0xfffffeffc6c67812 */ /* 0x000fe600078ec0ff */
[----:B------:R-:W-:Y:S01]  /*181d0*/  IMAD R7, R190, 0x100, R46 ;  /* 0x00000100be077824 */ /* 0x000fe200078e022e */
[----:B------:R-:W-:Y:S03]  /*181e0*/  @P3 LOP3.LUT R198, R198, 0x100, RZ, 0xfc, !PT ;  /* 0x00000100c6c63812 */ /* 0x000fe600078efcff */
[C---:B------:R-:W-:Y:S01]  /*181f0*/  VIADD R168, R7.reuse, 0x38 ;  /* 0x0000003807a87836 */ /* 0x040fe20000000000 */
[----:B------:R-:W-:Y:S01]  /*18200*/  LOP3.LUT R198, R198, 0xffffefff, RZ, 0xc0, !PT ;  /* 0xffffefffc6c67812 */ /* 0x000fe200078ec0ff */
[C---:B------:R-:W-:Y:S02]  /*18210*/  VIADD R249, R7.reuse, 0x68 ;  /* 0x0000006807f97836 */ /* 0x040fe40000000000 */
[C---:B------:R-:W-:Y:S01]  /*18220*/  VIADD R242, R7.reuse, 0x70 ;  /* 0x0000007007f27836 */ /* 0x040fe20000000000 */
[----:B------:R-:W-:Y:S01]  /*18230*/  LOP3.LUT R198, R198, 0xffffff7f, RZ, 0xc0, !PT ;  /* 0xffffff7fc6c67812 */ /* 0x000fe200078ec0ff */
[C---:B-1----:R-:W-:Y:S02]  /*18240*/  VIADD R112, R7.reuse, 0x18 ;  /* 0x0000001807707836 */ /* 0x042fe40000000000 */
[C---:B------:R-:W-:Y:S02]  /*18250*/  VIADD R244, R7.reuse, 0x19 ;  /* 0x0000001907f47836 */ /* 0x040fe40000000000 */
[C---:B------:R-:W-:Y:S02]  /*18260*/  VIADD R205, R7.reuse, 0x58 ;  /* 0x0000005807cd7836 */ /* 0x040fe40000000000 */
[C---:B---3--:R-:W-:Y:S02]  /*18270*/  IMAD.IADD R5, R7.reuse, 0x1, R196 ;  /* 0x0000000107057824 */ /* 0x048fe400078e02c4 */
[C---:B------:R-:W-:Y:S02]  /*18280*/  VIADD R9, R7.reuse, 0x1 ;  /* 0x0000000107097836 */ /* 0x040fe40000000000 */
[C---:B------:R-:W-:Y:S01]  /*18290*/  VIADD R129, R7.reuse, 0x10 ;  /* 0x0000001007817836 */ /* 0x040fe20000000000 */
[C-C-:B------:R-:W-:Y:S01]  /*182a0*/  IADD3 R4, PT, PT, R178.reuse, -0x10, -R5.reuse ;  /* 0xfffffff0b2047810 */ /* 0x140fe20007ffe805 */
[C---:B------:R-:W-:Y:S01]  /*182b0*/  VIADD R119, R7.reuse, 0x9 ;  /* 0x0000000907777836 */ /* 0x040fe20000000000 */
[C-C-:B------:R-:W-:Y:S01]  /*182c0*/  IADD3 R6, PT, PT, R178.reuse, -0x9, -R5.reuse ;  /* 0xfffffff7b2067810 */ /* 0x140fe20007ffe805 */
        /* <DEDUP_REMOVED lines=8> */
[C-C-:B------:R-:W-:Y:S01]  /*18350*/  IMAD.IADD R209, R178.reuse, 0x1, -R5.reuse ;  /* 0x00000001b2d17824 */ /* 0x140fe200078e0a05 */
[C-C-:B------:R-:W-:Y:S01]  /*18360*/  IADD3 R8, PT, PT, R178.reuse, -0x1, -R5.reuse ;  /* 0xffffffffb2087810 */ /* 0x140fe20007ffe805 */
[C---:B------:R-:W-:Y:S01]  /*18370*/  FFMA.FTZ R12, -R191.reuse, R4, R12 ;  /* 0x00000004bf0c7223 */ /* 0x040fe2000001010c */
[C---:B------:R-:W-:Y:S01]  /*18380*/  IADD3 R4, PT, PT, R178.reuse, -0x18, -R5 ;  /* 0xffffffe8b2047810 */ /* 0x040fe20007ffe805 */
[C---:B------:R-:W-:Y:S01]  /*18390*/  FFMA.FTZ R153, -R191.reuse, R6, R153 ;  /* 0x00000006bf997223 */ /* 0x040fe20000010199 */
[C-C-:B------:R-:W-:Y:S02]  /*183a0*/  IADD3 R6, PT, PT, R178.reuse, -0x21, -R5.reuse ;  /* 0xffffffdfb2067810 */ /* 0x140fe40007ffe805 */
[----:B------:R-:W-:Y:S02]  /*183b0*/  IABS R4, R4 ;  /* 0x0000000400047213 */ /* 0x000fe40000000000 */
[C-C-:B------:R-:W-:Y:S02]  /*183c0*/  IADD3 R121, PT, PT, R178.reuse, -0x30, -R5.reuse ;  /* 0xffffffd0b2797810 */ /* 0x140fe40007ffe805 */
[----:B------:R-:W-:Y:S02]  /*183d0*/  I2FP.F32.S32 R4, R4 ;  /* 0x0000000400047245 */ /* 0x000fe40000201400 */
[----:B------:R-:W-:Y:S02]  /*183e0*/  IABS R6, R6 ;  /* 0x0000000600067213 */ /* 0x000fe40000000000 */
[C---:B------:R-:W-:Y:S01]  /*183f0*/  IADD3 R10, PT, PT, R178.reuse, -0x11, -R5 ;  /* 0xffffffefb20a7810 */ /* 0x040fe20007ffe805 */
[----:B------:R-:W-:Y:S01]  /*18400*/  FFMA.FTZ R16, -R191, R4, R16 ;  /* 0x00000004bf107223 */ /* 0x000fe20000010110 */
[----:B------:R-:W-:Y:S01]  /*18410*/  IABS R8, R8 ;  /* 0x0000000800087213 */ /* 0x000fe20000000000 */
[C---:B------:R-:W-:Y:S01]  /*18420*/  VIADD R4, R178.reuse, 0x8 ;  /* 0x00000008b2047836 */ /* 0x040fe20000000000 */
[----:B------:R-:W-:Y:S02]  /*18430*/  IABS R121, R121 ;  /* 0x0000007900797213 */ /* 0x000fe40000000000 */
[----:B------:R-:W-:Y:S02]  /*18440*/  I2FP.F32.S32 R6, R6 ;  /* 0x0000000600067245 */ /* 0x000fe40000201400 */
[----:B------:R-:W-:Y:S02]  /*18450*/  IABS R10, R10 ;  /* 0x0000000a000a7213 */ /* 0x000fe40000000000 */
[----:B------:R-:W-:Y:S01]  /*18460*/  ISETP.GE.AND P1, PT, R9, R180, PT ;  /* 0x000000b40900720c */ /* 0x000fe20003f26270 */
[----:B------:R-:W-:Y:S01]  /*18470*/  FFMA.FTZ R21, -R191, R6, R21 ;  /* 0x00000006bf157223 */ /* 0x000fe20000010115 */
[C---:B------:R-:W-:Y:S02]  /*18480*/  ISETP.GE.AND P4, PT, R9.reuse, R177, PT ;  /* 0x000000b10900720c */ /* 0x040fe40003f86270 */
[----:B------:R-:W-:Y:S02]  /*18490*/  I2FP.F32.S32 R8, R8 ;  /* 0x0000000800087245 */ /* 0x000fe40000201400 */
[C---:B------:R-:W-:Y:S02]  /*184a0*/  ISETP.GE.AND P0, PT, R9.reuse, R179, PT ;  /* 0x000000b30900720c */ /* 0x040fe40003f06270 */
[----:B------:R-:W-:Y:S01]  /*184b0*/  ISETP.GE.AND P2, PT, R9, R176, PT ;  /* 0x000000b00900720c */ /* 0x000fe20003f46270 */
[C---:B------:R-:W-:Y:S01]  /*184c0*/  FFMA.FTZ R161, -R191.reuse, R8, R161 ;  /* 0x00000008bfa17223 */ /* 0x040fe200000101a1 */
[----:B------:R-:W-:Y:S02]  /*184d0*/  I2FP.F32.S32 R121, R121 ;  /* 0x0000007900797245 */ /* 0x000fe40000201400 */
[--C-:B------:R-:W-:Y:S02]  /*184e0*/  IADD3 R9, PT, PT, R178, -0x19, -R5.reuse ;  /* 0xffffffe7b2097810 */ /* 0x100fe40007ffe805 */
[----:B------:R-:W-:Y:S01]  /*184f0*/  I2FP.F32.S32 R10, R10 ;  /* 0x0000000a000a7245 */ /* 0x000fe20000201400 */
[C---:B------:R-:W-:Y:S01]  /*18500*/  FFMA.FTZ R28, -R191.reuse, R121, R28 ;  /* 0x00000079bf1c7223 */ /* 0x040fe2000001011c */
[----:B------:R-:W-:Y:S02]  /*18510*/  IADD3 R122, PT, PT, R4, -0x9, -R5 ;  /* 0xfffffff7047a7810 */ /* 0x000fe40007ffe805 */
[----:B------:R-:W-:Y:S01]  /*18520*/  IABS R6, R209 ;  /* 0x000000d100067213 */ /* 0x000fe20000000000 */
[----:B------:R-:W-:Y:S01]  /*18530*/  FFMA.FTZ R13, -R191, R10, R13 ;  /* 0x0000000abf0d7223 */ /* 0x000fe2000001010d */
[----:B------:R-:W-:Y:S01]  /*18540*/  IABS R9, R9 ;  /* 0x0000000900097213 */ /* 0x000fe20000000000 */
[----:B------:R-:W-:Y:S01]  /*18550*/  VIADD R209, R209, 0xfffffff8 ;  /* 0xfffffff8d1d17836 */ /* 0x000fe20000000000 */
[--C-:B------:R-:W-:Y:S01]  /*18560*/  IADD3 R8, PT, PT, R178, -0x20, -R5.reuse ;  /* 0xffffffe0b2087810 */ /* 0x100fe20007ffe805 */
[--C-:B------:R-:W-:Y:S01]  /*18570*/  IMAD.IADD R10, R4, 0x1, -R5.reuse ;  /* 0x00000001040a7824 */ /* 0x100fe200078e0a05 */
[----:B------:R-:W-:Y:S02]  /*18580*/  IADD3 R121, PT, PT, R178, -0x38, -R5 ;  /* 0xffffffc8b2797810 */ /* 0x000fe40007ffe805 */
[----:B------:R-:W-:Y:S02]  /*18590*/  IABS R122, R122 ;  /* 0x0000007a007a7213 */ /* 0x000fe40000000000 */
[----:B------:R-:W-:Y:S02]  /*185a0*/  I2FP.F32.S32 R6, R6 ;  /* 0x0000000600067245 */ /* 0x000fe40000201400 */
[----:B------:R-:W-:Y:S02]  /*185b0*/  I2FP.F32.S32 R9, R9 ;  /* 0x0000000900097245 */ /* 0x000fe40000201400 */
[----:B------:R-:W-:Y:S01]  /*185c0*/  IABS R8, R8 ;  /* 0x0000000800087213 */ /* 0x000fe20000000000 */
[CC--:B------:R-:W-:Y:S01]  /*185d0*/  FFMA.FTZ R160, -R191.reuse, R6.reuse, R160 ;  /* 0x00000006bfa07223 */ /* 0x0c0fe200000101a0 */
[----:B------:R-:W-:Y:S01]  /*185e0*/  IABS R121, R121 ;  /* 0x0000007900797213 */ /* 0x000fe20000000000 */
[----:B------:R-:W-:Y:S01]  /*185f0*/  FFMA.FTZ R206, -R191, R6, R206 ;  /* 0x00000006bfce7223 */ /* 0x000fe200000101ce */
[----:B------:R-:W-:Y:S01]  /*18600*/  I2FP.F32.S32 R122, R122 ;  /* 0x0000007a007a7245 */ /* 0x000fe20000201400 */
[----:B------:R-:W-:Y:S01]  /*18610*/  VIADD R6, R7, 0x29 ;  /* 0x0000002907067836 */ /* 0x000fe20000000000 */
[----:B------:R-:W-:Y:S01]  /*18620*/  @P0 LOP3.LUT R198, R198, 0x80, RZ, 0xfc, !PT ;  /* 0x00000080c6c60812 */ /* 0x000fe200078efcff */
[C---:B------:R-:W-:Y:S01]  /*18630*/  FFMA.FTZ R17, -R191.reuse, R9, R17 ;  /* 0x00000009bf117223 */ /* 0x040fe20000010111 */
[----:B------:R-:W-:Y:S01]  /*18640*/  I2FP.F32.S32 R8, R8 ;  /* 0x0000000800087245 */ /* 0x000fe20000201400 */
[----:B------:R-:W-:Y:S01]  /*18650*/  FFMA.FTZ R207, -R191, R122, R207 ;  /* 0x0000007abfcf7223 */ /* 0x000fe200000101cf */
[----:B------:R-:W-:Y:S02]  /*18660*/  IABS R10, R10 ;  /* 0x0000000a000a7213 */ /* 0x000fe40000000000 */
[----:B------:R-:W-:Y:S01]  /*18670*/  ISETP.GE.AND P0, PT, R7, R180, PT ;  /* 0x000000b40700720c */ /* 0x000fe20003f06270 */
[C---:B------:R-:W-:Y:S01]  /*18680*/  FFMA.FTZ R20, -R191.reuse, R8, R20 ;  /* 0x00000008bf147223 */ /* 0x040fe20000010114 */
[----:B------:R-:W-:Y:S02]  /*18690*/  I2FP.F32.S32 R121, R121 ;  /* 0x0000007900797245 */ /* 0x000fe40000201400 */
[--C-:B------:R-:W-:Y:S02]  /*186a0*/  IADD3 R9, PT, PT, R178, -0x28, -R5.reuse ;  /* 0xffffffd8b2097810 */ /* 0x100fe40007ffe805 */
[--C-:B------:R-:W-:Y:S01]  /*186b0*/  IADD3 R122, PT, PT, R4, -0x11, -R5.reuse ;  /* 0xffffffef047a7810 */ /* 0x100fe20007ffe805 */
[C---:B------:R-:W-:Y:S01]  /*186c0*/  FFMA.FTZ R32, -R191.reuse, R121, R32 ;  /* 0x00000079bf207223 */ /* 0x040fe20000010120 */
[----:B------:R-:W-:Y:S02]  /*186d0*/  I2FP.F32.S32 R10, R10 ;  /* 0x0000000a000a7245 */ /* 0x000fe40000201400 */
[----:B------:R-:W-:Y:S02]  /*186e0*/  FSEL R160, R160, -INF , P0 ;  /* 0xff800000a0a07808 */ /* 0x000fe40000000000 */
[--C-:B------:R-:W-:Y:S01]  /*186f0*/  IADD3 R11, PT, PT, R4, -0x1, -R5.reuse ;  /* 0xffffffff040b7810 */ /* 0x100fe20007ffe805 */
[----:B------:R-:W-:Y:S01]  /*18700*/  FFMA.FTZ R162, -R191, R10, R162 ;  /* 0x0000000abfa27223 */ /* 0x000fe200000101a2 */
[----:B------:R-:W-:Y:S01]  /*18710*/  IABS R9, R9 ;  /* 0x0000000900097213 */ /* 0x000fe20000000000 */
[----:B------:R-:W-:Y:S01]  /*18720*/  VIADD R10, R7, 0x20 ;  /* 0x00000020070a7836 */ /* 0x000fe20000000000 */
[----:B------:R-:W-:Y:S02]  /*18730*/  ISETP.GE.AND P0, PT, R129, R180, PT ;  /* 0x000000b48100720c */ /* 0x000fe40003f06270 */
[C-C-:B------:R-:W-:Y:S02]  /*18740*/  IADD3 R8, PT, PT, R178.reuse, -0x29, -R5.reuse ;  /* 0xffffffd7b2087810 */ /* 0x140fe40007ffe805 */
[--C-:B------:R-:W-:Y:S02]  /*18750*/  IADD3 R121, PT, PT, R178, -0x41, -R5.reuse ;  /* 0xffffffbfb2797810 */ /* 0x100fe40007ffe805 */
[----:B------:R-:W-:Y:S02]  /*18760*/  IABS R122, R122 ;  /* 0x0000007a007a7213 */ /* 0x000fe40000000000 */
[----:B------:R-:W-:Y:S02]  /*18770*/  IABS R11, R11 ;  /* 0x0000000b000b7213 */ /* 0x000fe40000000000 */
[----:B------:R-:W-:Y:S02]  /*18780*/  I2FP.F32.S32 R9, R9 ;  /* 0x0000000900097245 */ /* 0x000fe40000201400 */
[----:B------:R-:W-:Y:S02]  /*18790*/  FSEL R12, R12, -INF , P0 ;  /* 0xff8000000c0c7808 */ /* 0x000fe40000000000 */
[----:B------:R-:W-:Y:S01]  /*187a0*/  IABS R8, R8 ;  /* 0x0000000800087213 */ /* 0x000fe20000000000 */
[----:B------:R-:W-:Y:S01]  /*187b0*/  FFMA.FTZ R24, -R191, R9, R24 ;  /* 0x00000009bf187223 */ /* 0x000fe20000010118 */
[----:B------:R-:W-:Y:S01]  /*187c0*/  ISETP.GE.AND P0, PT, R112, R180, PT ;  /* 0x000000b47000720c */ /* 0x000fe20003f06270 */
[----:B------:R-:W-:Y:S01]  /*187d0*/  VIADD R9, R7, 0x21 ;  /* 0x0000002107097836 */ /* 0x000fe20000000000 */
[--C-:B------:R-:W-:Y:S02]  /*187e0*/  IADD3 R124, PT, PT, R178, -0x31, -R5.reuse ;  /* 0xffffffcfb27c7810 */ /* 0x100fe40007ffe805 */
[----:B------:R-:W-:Y:S02]  /*187f0*/  IABS R121, R121 ;  /* 0x0000007900797213 */ /* 0x000fe40000000000 */
[----:B------:R-:W-:Y:S02]  /*18800*/  IADD3 R123, PT, PT, R4, -0x10, -R5 ;  /* 0xfffffff0047b7810 */ /* 0x000fe40007ffe805 */
[----:B------:R-:W-:Y:S02]  /*18810*/  I2FP.F32.S32 R122, R122 ;  /* 0x0000007a007a7245 */ /* 0x000fe40000201400 */
[----:B------:R-:W-:Y:S02]  /*18820*/  I2FP.F32.S32 R11, R11 ;  /* 0x0000000b000b7245 */ /* 0x000fe40000201400 */
[----:B------:R-:W-:Y:S01]  /*18830*/  I2FP.F32.S32 R8, R8 ;  /* 0x0000000800087245 */ /* 0x000fe20000201400 */
[C---:B------:R-:W-:Y:S01]  /*18840*/  FFMA.FTZ R15, -R191.reuse, R122, R15 ;  /* 0x0000007abf0f7223 */ /* 0x040fe2000001010f */
[----:B------:R-:W-:Y:S01]  /*18850*/  FSEL R16, R16, -INF , P0 ;  /* 0xff80000010107808 */ /* 0x000fe20000000000 */
[C---:B------:R-:W-:Y:S01]  /*18860*/  FFMA.FTZ R163, -R191.reuse, R11, R163 ;  /* 0x0000000bbfa37223 */ /* 0x040fe200000101a3 */
[----:B------:R-:W-:Y:S01]  /*18870*/  IABS R124, R124 ;  /* 0x0000007c007c7213 */ /* 0x000fe20000000000 */
[----:B------:R-:W-:Y:S01]  /*18880*/  FFMA.FTZ R25, -R191, R8, R25 ;  /* 0x00000008bf197223 */ /* 0x000fe20000010119 */
[----:B------:R-:W-:Y:S01]  /*18890*/  I2FP.F32.S32 R121, R121 ;  /* 0x0000007900797245 */ /* 0x000fe20000201400 */
[----:B------:R-:W-:Y:S01]  /*188a0*/  VIADD R8, R7, 0x28 ;  /* 0x0000002807087836 */ /* 0x000fe20000000000 */
[----:B------:R-:W-:Y:S02]  /*188b0*/  ISETP.GE.AND P0, PT, R10, R180, PT ;  /* 0x000000b40a00720c */ /* 0x000fe40003f06270 */
[----:B------:R-:W-:Y:S01]  /*188c0*/  IABS R123, R123 ;  /* 0x0000007b007b7213 */ /* 0x000fe20000000000 */
[----:B------:R-:W-:Y:S01]  /*188d0*/  FFMA.FTZ R37, -R191, R121, R37 ;  /* 0x00000079bf257223 */ /* 0x000fe20000010125 */
[----:B------:R-:W-:Y:S02]  /*188e0*/  IADD3 R122, PT, PT, R178, -0x40, -R5 ;  /* 0xffffffc0b27a7810 */ /* 0x000fe40007ffe805 */
[----:B------:R-:W-:Y:S02]  /*188f0*/  I2FP.F32.S32 R124, R124 ;  /* 0x0000007c007c7245 */ /* 0x000fe40000201400 */
[----:B------:R-:W-:Y:S01]  /*18900*/  FSEL R11, R20, -INF , P0 ;  /* 0xff800000140b7808 */ /* 0x000fe20000000000 */
[----:B------:R-:W-:Y:S01]  /*18910*/  VIADD R20, R7, 0x8 ;  /* 0x0000000807147836 */ /* 0x000fe20000000000 */
[----:B------:R-:W-:Y:S01]  /*18920*/  I2FP.F32.S32 R123, R123 ;  /* 0x0000007b007b7245 */ /* 0x000fe20000201400 */
[----:B------:R-:W-:Y:S01]  /*18930*/  FFMA.FTZ R29, -R191, R124, R29 ;  /* 0x0000007cbf1d7223 */ /* 0x000fe2000001011d */
[----:B------:R-:W-:Y:S02]  /*18940*/  ISETP.GE.AND P0, PT, R9, R180, PT ;  /* 0x000000b40900720c */ /* 0x000fe40003f06270 */
[C-C-:B------:R-:W-:Y:S01]  /*18950*/  IADD3 R121, PT, PT, R4.reuse, -0x28, -R5.reuse ;  /* 0xffffffd804797810 */ /* 0x140fe20007ffe805 */
[----:B------:R-:W-:Y:S01]  /*18960*/  FFMA.FTZ R14, -R191, R123, R14 ;  /* 0x0000007bbf0e7223 */ /* 0x000fe2000001010e */
[----:B------:R-:W-:Y:S02]  /*18970*/  IABS R122, R122 ;  /* 0x0000007a007a7213 */ /* 0x000fe40000000000 */
[----:B------:R-:W-:Y:S02]  /*18980*/  FSEL R21, R21, -INF , P0 ;  /* 0xff80000015157808 */ /* 0x000fe40000000000 */
[--C-:B------:R-:W-:Y:S02]  /*18990*/  IADD3 R124, PT, PT, R4, -0x18, -R5.reuse ;  /* 0xffffffe8047c7810 */ /* 0x100fe40007ffe805 */
[----:B------:R-:W-:Y:S02]  /*189a0*/  IABS R121, R121 ;  /* 0x0000007900797213 */ /* 0x000fe40000000000 */
[----:B------:R-:W-:Y:S02]  /*189b0*/  ISETP.GE.AND P0, PT, R8, R180, PT ;  /* 0x000000b40800720c */ /* 0x000fe40003f06270 */
[--C-:B------:R-:W-:Y:S02]  /*189c0*/  IADD3 R123, PT, PT, R4, -0x19, -R5.reuse ;  /* 0xffffffe7047b7810 */ /* 0x100fe40007ffe805 */
[----:B------:R-:W-:Y:S02]  /*189d0*/  I2FP.F32.S32 R122, R122 ;  /* 0x0000007a007a7245 */ /* 0x000fe40000201400 */
[----:B------:R-:W-:Y:S02]  /*189e0*/  IABS R124, R124 ;  /* 0x0000007c007c7213 */ /* 0x000fe40000000000 */
[----:B------:R-:W-:Y:S01]  /*189f0*/  I2FP.F32.S32 R121, R121 ;  /* 0x0000007900797245 */ /* 0x000fe20000201400 */
[----:B------:R-:W-:Y:S01]  /*18a00*/  FFMA.FTZ R36, -R191, R122, R36 ;  /* 0x0000007abf247223 */ /* 0x000fe20000010124 */
[----:B------:R-:W-:Y:S02]  /*18a10*/  @P2 LOP3.LUT R198, R198, 0x1000, RZ, 0xfc, !PT ;  /* 0x00001000c6c62812 */ /* 0x000fe400078efcff */
[----:B------:R-:W-:Y:S01]  /*18a20*/  FSEL R161, R161, -INF , P1 ;  /* 0xff800000a1a17808 */ /* 0x000fe20000800000 */
[----:B------:R-:W-:Y:S01]  /*18a30*/  FFMA.FTZ R26, -R191, R121, R26 ;  /* 0x00000079bf1a7223 */ /* 0x000fe2000001011a */
[----:B------:R-:W-:Y:S02]  /*18a40*/  FSEL R24, R24, -INF , P0 ;  /* 0xff80000018187808 */ /* 0x000fe40000000000 */
[----:B------:R-:W-:Y:S02]  /*18a50*/  IABS R123, R123 ;  /* 0x0000007b007b7213 */ /* 0x000fe40000000000 */
[C---:B------:R-:W-:Y:S02]  /*18a60*/  ISETP.GE.AND P1, PT, R119.reuse, R180, PT ;  /* 0x000000b47700720c */ /* 0x040fe40003f26270 */
[C---:B------:R-:W-:Y:S02]  /*18a70*/  ISETP.GE.AND P0, PT, R119.reuse, R177, PT ;  /* 0x000000b17700720c */ /* 0x040fe40003f06270 */
[C---:B------:R-:W-:Y:S02]  /*18a80*/  ISETP.GE.AND P2, PT, R119.reuse, R179, PT ;  /* 0x000000b37700720c */ /* 0x040fe40003f46270 */
[----:B------:R-:W-:Y:S02]  /*18a90*/  ISETP.GE.AND P3, PT, R119, R176, PT ;  /* 0x000000b07700720c */ /* 0x000fe40003f66270 */
[C-C-:B------:R-:W-:Y:S02]  /*18aa0*/  IADD3 R119, PT, PT, R178.reuse, -0x39, -R5.reuse ;  /* 0xffffffc7b2777810 */ /* 0x140fe40007ffe805 */
[--C-:B------:R-:W-:Y:S02]  /*18ab0*/  IADD3 R122, PT, PT, R178, -0x49, -R5.reuse ;  /* 0xffffffb7b27a7810 */ /* 0x100fe40007ffe805 */
[----:B------:R-:W-:Y:S02]  /*18ac0*/  I2FP.F32.S32 R124, R124 ;  /* 0x0000007c007c7245 */ /* 0x000fe40000201400 */
[----:B------:R-:W-:Y:S02]  /*18ad0*/  I2FP.F32.S32 R123, R123 ;  /* 0x0000007b007b7245 */ /* 0x000fe40000201400 */
[C---:B------:R-:W-:Y:S01]  /*18ae0*/  IADD3 R121, PT, PT, R4.reuse, -0x31, -R5 ;  /* 0xffffffcf04797810 */ /* 0x040fe20007ffe805 */
[C---:B------:R-:W-:Y:S01]  /*18af0*/  FFMA.FTZ R18, -R191.reuse, R124, R18 ;  /* 0x0000007cbf127223 */ /* 0x040fe20000010112 */
[----:B------:R-:W-:Y:S01]  /*18b00*/  IABS R119, R119 ;  /* 0x0000007700777213 */ /* 0x000fe20000000000 */
[C---:B------:R-:W-:Y:S01]  /*18b10*/  FFMA.FTZ R19, -R191.reuse, R123, R19 ;  /* 0x0000007bbf137223 */ /* 0x040fe20000010113 */
[----:B------:R-:W-:Y:S02]  /*18b20*/  IABS R122, R122 ;  /* 0x0000007a007a7213 */ /* 0x000fe40000000000 */
[--C-:B------:R-:W-:Y:S02]  /*18b30*/  IADD3 R124, PT, PT, R4, -0x21, -R5.reuse ;  /* 0xffffffdf047c7810 */ /* 0x100fe40007ffe805 */
[----:B------:R-:W-:Y:S02]  /*18b40*/  IABS R121, R121 ;  /* 0x0000007900797213 */ /* 0x000fe40000000000 */
[----:B------:R-:W-:Y:S02]  /*18b50*/  I2FP.F32.S32 R119, R119 ;  /* 0x0000007700777245 */ /* 0x000fe40000201400 */
[----:B------:R-:W-:Y:S02]  /*18b60*/  IADD3 R123, PT, PT, R178, -0x48, -R5 ;  /* 0xffffffb8b27b7810 */ /* 0x000fe40007ffe805 */
[----:B------:R-:W-:Y:S01]  /*18b70*/  I2FP.F32.S32 R122, R122 ;  /* 0x0000007a007a7245 */ /* 0x000fe20000201400 */
[C---:B------:R-:W-:Y:S01]  /*18b80*/  FFMA.FTZ R33, -R191.reuse, R119, R33 ;  /* 0x00000077bf217223 */ /* 0x040fe20000010121 */
[----:B------:R-:W-:Y:S02]  /*18b90*/  IABS R124, R124 ;  /* 0x0000007c007c7213 */ /* 0x000fe40000000000 */
[----:B------:R-:W-:Y:S01]  /*18ba0*/  I2FP.F32.S32 R121, R121 ;  /* 0x0000007900797245 */ /* 0x000fe20000201400 */
[C---:B------:R-:W-:Y:S01]  /*18bb0*/  FFMA.FTZ R41, -R191.reuse, R122, R41 ;  /* 0x0000007abf297223 */ /* 0x040fe20000010129 */
[----:B------:R-:W-:Y:S02]  /*18bc0*/  IABS R123, R123 ;  /* 0x0000007b007b7213 */ /* 0x000fe40000000000 */
[C---:B------:R-:W-:Y:S01]  /*18bd0*/  IADD3 R119, PT, PT, R4.reuse, -0x20, -R5 ;  /* 0xffffffe004777810 */ /* 0x040fe20007ffe805 */
[C---:B------:R-:W-:Y:S01]  /*18be0*/  FFMA.FTZ R31, -R191.reuse, R121, R31 ;  /* 0x00000079bf1f7223 */ /* 0x040fe2000001011f */
        /* <DEDUP_REMOVED lines=8> */
[C-C-:B------:R-:W-:Y:S02]  /*18c70*/  IADD3 R124, PT, PT, R178.reuse, -0x50, -R5.reuse ;  /* 0xffffffb0b27c7810 */ /* 0x140fe40007ffe805 */
[----:B------:R-:W-:Y:S02]  /*18c80*/  IABS R121, R121 ;  /* 0x0000007900797213 */ /* 0x000fe40000000000 */
[----:B------:R-:W-:Y:S02]  /*18c90*/  I2FP.F32.S32 R119, R119 ;  /* 0x0000007700777245 */ /* 0x000fe40000201400 */
[--C-:B------:R-:W-:Y:S02]  /*18ca0*/  IADD3 R123, PT, PT, R178, -0x51, -R5.reuse ;  /* 0xffffffafb27b7810 */ /* 0x100fe40007ffe805 */
[----:B------:R-:W-:Y:S01]  /*18cb0*/  I2FP.F32.S32 R122, R122 ;  /* 0x0000007a007a7245 */ /* 0x000fe20000201400 */
[C---:B------:R-:W-:Y:S01]  /*18cc0*/  FFMA.FTZ R22, -R191.reuse, R119, R22 ;  /* 0x00000077bf167223 */ /* 0x040fe20000010116 */
[----:B------:R-:W-:Y:S02]  /*18cd0*/  IABS R124, R124 ;  /* 0x0000007c007c7213 */ /* 0x000fe40000000000 */
[----:B------:R-:W-:Y:S01]  /*18ce0*/  I2FP.F32.S32 R121, R121 ;  /* 0x0000007900797245 */ /* 0x000fe20000201400 */
[C---:B------:R-:W-:Y:S01]  /*18cf0*/  FFMA.FTZ R30, -R191.reuse, R122, R30 ;  /* 0x0000007abf1e7223 */ /* 0x040fe2000001011e */
[----:B------:R-:W-:Y:S02]  /*18d00*/  IABS R123, R123 ;  /* 0x0000007b007b7213 */ /* 0x000fe40000000000 */
[C-C-:B------:R-:W-:Y:S01]  /*18d10*/  IADD3 R119, PT, PT, R4.reuse, -0x29, -R5.reuse ;  /* 0xffffffd704777810 */ /* 0x140fe20007ffe805 */
        /* <DEDUP_REMOVED lines=134> */
[----:B------:R-:W-:Y:S01]  /*19580*/  FFMA.FTZ R73, -R191, R119, R73 ;  /* 0x00000077bf497223 */ /* 0x000fe20000010149 */
[----:B------:R-:W-:Y:S02]  /*19590*/  FSEL R226, R207, -INF , P0 ;  /* 0xff800000cfe27808 */ /* 0x000fe40000000000 */
[----:B------:R-:W-:Y:S01]  /*195a0*/  ISETP.GE.AND P0, PT, R221, R180, PT ;  /* 0x000000b4dd00720c */ /* 0x000fe20003f06270 */
[C---:B------:R-:W-:Y:S01]  /*195b0*/  FFMA.FTZ R81, -R191.reuse, R122, R81 ;  /* 0x0000007abf517223 */ /* 0x040fe20000010151 */
[----:B------:R-:W-:Y:S02]  /*195c0*/  IABS R124, R124 ;  /* 0x0000007c007c7213 */ /* 0x000fe40000000000 */
[----:B------:R-:W-:Y:S02]  /*195d0*/  I2FP.F32.S32 R121, R121 ;  /* 0x0000007900797245 */ /* 0x000fe40000201400 */
[----:B------:R-:W-:Y:S02]  /*195e0*/  IABS R123, R123 ;  /* 0x0000007b007b7213 */ /* 0x000fe40000000000 */
[C---:B------:R-:W-:Y:S01]  /*195f0*/  IADD3 R119, PT, PT, R4.reuse, -0x70, -R5 ;  /* 0xffffff9004777810 */ /* 0x040fe20007ffe805 */
[----:B------:R-:W-:Y:S01]  /*19600*/  FFMA.FTZ R71, -R191, R121, R71 ;  /* 0x00000079bf477223 */ /* 0x000fe20000010147 */
[----:B------:R-:W-:Y:S02]  /*19610*/  IADD3 R122, PT, PT, R4, -0x80, -R5 ;  /* 0xffffff80047a7810 */ /* 0x000fe40007ffe805 */
[----:B------:R-:W-:Y:S02]  /*19620*/  FSEL R125, R28, -INF , P0 ;  /* 0xff8000001c7d7808 */ /* 0x000fe40000000000 */
[----:B------:R-:W-:Y:S02]  /*19630*/  I2FP.F32.S32 R124, R124 ;  /* 0x0000007c007c7245 */ /* 0x000fe40000201400 */
[----:B------:R-:W-:Y:S02]  /*19640*/  ISETP.GE.AND P0, PT, R127, R180, PT ;  /* 0x000000b47f00720c */ /* 0x000fe40003f06270 */
[----:B------:R-:W-:Y:S01]  /*19650*/  I2FP.F32.S32 R123, R123 ;  /* 0x0000007b007b7245 */ /* 0x000fe20000201400 */
[C---:B------:R-:W-:Y:S01]  /*19660*/  FFMA.FTZ R63, -R191.reuse, R124, R63 ;  /* 0x0000007cbf3f7223 */ /* 0x040fe2000001013f */
[C-C-:B------:R-:W-:Y:S02]  /*19670*/  IADD3 R121, PT, PT, R178.reuse, -0xb0, -R5.reuse ;  /* 0xffffff50b2797810 */ /* 0x140fe40007ffe805 */
[----:B------:R-:W-:Y:S01]  /*19680*/  IABS R119, R119 ;  /* 0x0000007700777213 */ /* 0x000fe20000000000 */
[----:B------:R-:W-:Y:S01]  /*19690*/  FFMA.FTZ R80, -R191, R123, R80 ;  /* 0x0000007bbf507223 */ /* 0x000fe20000010150 */
[----:B------:R-:W-:Y:S02]  /*196a0*/  IABS R122, R122 ;  /* 0x0000007a007a7213 */ /* 0x000fe40000000000 */
[----:B------:R-:W-:Y:S01]  /*196b0*/  FSEL R126, R29, -INF , P0 ;  /* 0xff8000001d7e7808 */ /* 0x000fe20000000000 */
[----:B------:R-:W-:Y:S01]  /*196c0*/  VIADD R29, R7, 0x61 ;  /* 0x00000061071d7836 */ /* 0x000fe20000000000 */
[----:B------:R-:W-:Y:S02]  /*196d0*/  ISETP.GE.AND P0, PT, R129, R177, PT ;  /* 0x000000b18100720c */ /* 0x000fe40003f06270 */
[C-C-:B------:R-:W-:Y:S02]  /*196e0*/  IADD3 R124, PT, PT, R178.reuse, -0xa0, -R5.reuse ;  /* 0xffffff60b27c7810 */ /* 0x140fe40007ffe805 */
[----:B------:R-:W-:Y:S02]  /*196f0*/  IABS R121, R121 ;  /* 0x0000007900797213 */ /* 0x000fe40000000000 */
[----:B------:R-:W-:Y:S02]  /*19700*/  I2FP.F32.S32 R119, R119 ;  /* 0x0000007700777245 */ /* 0x000fe40000201400 */
[--C-:B------:R-:W-:Y:S02]  /*19710*/  IADD3 R123, PT, PT, R178, -0xa1, -R5.reuse ;  /* 0xffffff5fb27b7810 */ /* 0x100fe40007ffe805 */
[----:B------:R-:W-:Y:S01]  /*19720*/  I2FP.F32.S32 R122, R122 ;  /* 0x0000007a007a7245 */ /* 0x000fe20000201400 */
[C---:B------:R-:W-:Y:S01]  /*19730*/  FFMA.FTZ R62, -R191.reuse, R119, R62 ;  /* 0x00000077bf3e7223 */ /* 0x040fe2000001013e */
[----:B------:R-:W-:Y:S02]  /*19740*/  FSEL R227, R14, -INF , P0 ;  /* 0xff8000000ee37808 */ /* 0x000fe40000000000 */
[----:B------:R-:W-:Y:S01]  /*19750*/  IABS R124, R124 ;  /* 0x0000007c007c7213 */ /* 0x000fe20000000000 */
[C---:B------:R-:W-:Y:S01]  /*19760*/  FFMA.FTZ R70, -R191.reuse, R122, R70 ;  /* 0x0000007abf467223 */ /* 0x040fe20000010146 */
[----:B------:R-:W-:Y:S02]  /*19770*/  I2FP.F32.S32 R121, R121 ;  /* 0x0000007900797245 */ /* 0x000fe40000201400 */
[----:B------:R-:W-:Y:S02]  /*19780*/  ISETP.GE.AND P0, PT, R128, R177, PT ;  /* 0x000000b18000720c */ /* 0x000fe40003f06270 */
[----:B------:R-:W-:Y:S01]  /*19790*/  IABS R123, R123 ;  /* 0x0000007b007b7213 */ /* 0x000fe20000000000 */
[----:B------:R-:W-:Y:S01]  /*197a0*/  FFMA.FTZ R216, -R191, R121, R216 ;  /* 0x00000079bfd87223 */ /* 0x000fe200000101d8 */
[----:B------:R-:W-:Y:S02]  /*197b0*/  FSEL R153, R153, -INF , P1 ;  /* 0xff80000099997808 */ /* 0x000fe40000800000 */
[C-C-:B------:R-:W-:Y:S02]  /*197c0*/  IADD3 R119, PT, PT, R4.reuse, -0x79, -R5.reuse ;  /* 0xffffff8704777810 */ /* 0x140fe40007ffe805 */
[--C-:B------:R-:W-:Y:S02]  /*197d0*/  IADD3 R122, PT, PT, R4, -0x89, -R5.reuse ;  /* 0xffffff77047a7810 */ /* 0x100fe40007ffe805 */
[----:B------:R-:W-:Y:S01]  /*197e0*/  ISETP.GE.AND P1, PT, R128, R180, PT ;  /* 0x000000b48000720c */ /* 0x000fe20003f26270 */
[----:B------:R-:W-:Y:S01]  /*197f0*/  VIADD R128, R7, 0x39 ;  /* 0x0000003907807836 */ /* 0x000fe20000000000 */
[----:B------:R-:W-:Y:S02]  /*19800*/  I2FP.F32.S32 R124, R124 ;  /* 0x0000007c007c7245 */ /* 0x000fe40000201400 */
[----:B------:R-:W-:Y:S02]  /*19810*/  FSEL R157, R15, -INF , P0 ;  /* 0xff8000000f9d7808 */ /* 0x000fe40000000000 */
[----:B------:R-:W-:Y:S01]  /*19820*/  I2FP.F32.S32 R123, R123 ;  /* 0x0000007b007b7245 */ /* 0x000fe20000201400 */
[C---:B------:R-:W-:Y:S01]  /*19830*/  FFMA.FTZ R84, -R191.reuse, R124, R84 ;  /* 0x0000007cbf547223 */ /* 0x040fe20000010154 */
[----:B------:R-:W-:Y:S02]  /*19840*/  ISETP.GE.AND P0, PT, R168, R180, PT ;  /* 0x000000b4a800720c */ /* 0x000fe40003f06270 */
[----:B------:R-:W-:Y:S01]  /*19850*/  IADD3 R121, PT, PT, R4, -0x90, -R5 ;  /* 0xffffff7004797810 */ /* 0x000fe20007ffe805 */
[C---:B------:R-:W-:Y:S01]  /*19860*/  FFMA.FTZ R85, -R191.reuse, R123, R85 ;  /* 0x0000007bbf557223 */ /* 0x040fe20000010155 */
[----:B------:R-:W-:Y:S02]  /*19870*/  IABS R119, R119 ;  /* 0x0000007700777213 */ /* 0x000fe40000000000 */
[----:B------:R-:W-:Y:S02]  /*19880*/  IABS R122, R122 ;  /* 0x0000007a007a7213 */ /* 0x000fe40000000000 */
[----:B------:R-:W-:Y:S02]  /*19890*/  FSEL R131, R32, -INF , P0 ;  /* 0xff80000020837808 */ /* 0x000fe40000000000 */
[--C-:B------:R-:W-:Y:S02]  /*198a0*/  IADD3 R124, PT, PT, R178, -0xa9, -R5.reuse ;  /* 0xffffff57b27c7810 */ /* 0x100fe40007ffe805 */
[----:B------:R-:W-:Y:S02]  /*198b0*/  IABS R121, R121 ;  /* 0x0000007900797213 */ /* 0x000fe40000000000 */
[----:B------:R-:W-:Y:S02]  /*198c0*/  ISETP.GE.AND P0, PT, R128, R180, PT ;  /* 0x000000b48000720c */ /* 0x000fe40003f06270 */
[----:B------:R-:W-:Y:S02]  /*198d0*/  I2FP.F32.S32 R119, R119 ;  /* 0x0000007700777245 */ /* 0x000fe40000201400 */
[----:B------:R-:W-:Y:S02]  /*198e0*/  IADD3 R123, PT, PT, R4, -0x88, -R5 ;  /* 0xffffff78047b7810 */ /* 0x000fe40007ffe805 */
[----:B------:R-:W-:Y:S01]  /*198f0*/  I2FP.F32.S32 R122, R122 ;  /* 0x0000007a007a7245 */ /* 0x000fe20000201400 */
[C---:B------:R-:W-:Y:S01]  /*19900*/  FFMA.FTZ R67, -R191.reuse, R119, R67 ;  /* 0x00000077bf437223 */ /* 0x040fe20000010143 */
[----:B------:R-:W-:Y:S02]  /*19910*/  IABS R124, R124 ;  /* 0x0000007c007c7213 */ /* 0x000fe40000000000 */
[----:B------:R-:W-:Y:S01]  /*19920*/  I2FP.F32.S32 R121, R121 ;  /* 0x0000007900797245 */ /* 0x000fe20000201400 */
[----:B------:R-:W-:Y:S01]  /*19930*/  FFMA.FTZ R75, -R191, R122, R75 ;  /* 0x0000007abf4b7223 */ /* 0x000fe2000001014b */
[----:B------:R-:W-:Y:S01]  /*19940*/  FSEL R207, R33, -INF , P0 ;  /* 0xff80000021cf7808 */ /* 0x000fe20000000000 */
[----:B------:R-:W-:Y:S01]  /*19950*/  VIADD R33, R7, 0x59 ;  /* 0x0000005907217836 */ /* 0x000fe20000000000 */
[----:B------:R-:W-:Y:S01]  /*19960*/  IABS R123, R123 ;  /* 0x0000007b007b7213 */ /* 0x000fe20000000000 */
[----:B------:R-:W-:Y:S01]  /*19970*/  FFMA.FTZ R78, -R191, R121, R78 ;  /* 0x00000079bf4e7223 */ /* 0x000fe2000001014e */
[----:B------:R-:W-:Y:S01]  /*19980*/  ISETP.GE.AND P0, PT, R112, R177, PT ;  /* 0x000000b17000720c */ /* 0x000fe20003f06270 */
[----:B------:R-:W-:Y:S01]  /*19990*/  VIADD R121, R7, 0x40 ;  /* 0x0000004007797836 */ /* 0x000fe20000000000 */
[C-C-:B------:R-:W-:Y:S02]  /*199a0*/  IADD3 R119, PT, PT, R178.reuse, -0xa8, -R5.reuse ;  /* 0xffffff58b2777810 */ /* 0x140fe40007ffe805 */
[----:B------:R-:W-:Y:S02]  /*199b0*/  IADD3 R122, PT, PT, R178, -0xb8, -R5 ;  /* 0xffffff48b27a7810 */ /* 0x000fe40007ffe805 */
[----:B------:R-:W-:Y:S02]  /*199c0*/  I2FP.F32.S32 R124, R124 ;  /* 0x0000007c007c7245 */ /* 0x000fe40000201400 */
[----:B------:R-:W-:Y:S02]  /*199d0*/  I2FP.F32.S32 R123, R123 ;  /* 0x0000007b007b7245 */ /* 0x000fe40000201400 */
[----:B------:R-:W-:Y:S01]  /*199e0*/  FSEL R224, R18, -INF , P0 ;  /* 0xff80000012e07808 */ /* 0x000fe20000000000 */
[C---:B------:R-:W-:Y:S01]  /*199f0*/  FFMA.FTZ R89, -R191.reuse, R124, R89 ;  /* 0x0000007cbf597223 */ /* 0x040fe20000010159 */
[----:B------:R-:W-:Y:S01]  /*19a00*/  ISETP.GE.AND P0, PT, R244, R177, PT ;  /* 0x000000b1f400720c */ /* 0x000fe20003f06270 */
[----:B------:R-:W-:Y:S01]  /*19a10*/  FFMA.FTZ R74, -R191, R123, R74 ;  /* 0x0000007bbf4a7223 */ /* 0x000fe2000001014a */
[----:B------:R-:W-:Y:S01]  /*19a20*/  IABS R119, R119 ;  /* 0x0000007700777213 */ /* 0x000fe20000000000 */
[----:B------:R-:W-:Y:S01]  /*19a30*/  VIADD R123, R7, 0x41 ;  /* 0x00000041077b7836 */ /* 0x000fe20000000000 */
[----:B------:R-:W-:Y:S02]  /*19a40*/  IABS R122, R122 ;  /* 0x0000007a007a7213 */ /* 0x000fe40000000000 */
[----:B------:R-:W-:Y:S02]  /*19a50*/  FSEL R124, R19, -INF , P0 ;  /* 0xff800000137c7808 */ /* 0x000fe40000000000 */
[----:B------:R-:W-:Y:S02]  /*19a60*/  I2FP.F32.S32 R119, R119 ;  /* 0x0000007700777245 */ /* 0x000fe40000201400 */
[----:B------:R-:W-:Y:S01]  /*19a70*/  I2FP.F32.S32 R28, R122 ;  /* 0x0000007a001c7245 */ /* 0x000fe20000201400 */
[----:B------:R-:W-:Y:S01]  /*19a80*/  VIADD R122, R7, 0x49 ;  /* 0x00000049077a7836 */ /* 0x000fe20000000000 */
[----:B------:R-:W-:Y:S01]  /*19a90*/  ISETP.GE.AND P0, PT, R121, R180, PT ;  /* 0x000000b47900720c */ /* 0x000fe20003f06270 */
[C---:B------:R-:W-:Y:S01]  /*19aa0*/  FFMA.FTZ R88, -R191.reuse, R119, R88 ;  /* 0x00000077bf587223 */ /* 0x040fe20000010158 */
[--C-:B------:R-:W-:Y:S01]  /*19ab0*/  IADD3 R119, PT, PT, R178, -0xb1, -R5.reuse ;  /* 0xffffff4fb2777810 */ /* 0x100fe20007ffe805 */
[----:B------:R-:W-:Y:S01]  /*19ac0*/  FFMA.FTZ R218, -R191, R28, R218 ;  /* 0x0000001cbfda7223 */ /* 0x000fe200000101da */
[----:B------:R-:W-:Y:S02]  /*19ad0*/  FSEL R223, R36, -INF , P0 ;  /* 0xff80000024df7808 */ /* 0x000fe40000000000 */
[----:B------:R-:W-:Y:S02]  /*19ae0*/  ISETP.GE.AND P0, PT, R123, R180, PT ;  /* 0x000000b47b00720c */ /* 0x000fe40003f06270 */
[--C-:B------:R-:W-:Y:S02]  /*19af0*/  IADD3 R28, PT, PT, R178, -0xb9, -R5.reuse ;  /* 0xffffff47b21c7810 */ /* 0x100fe40007ffe805 */
[----:B------:R-:W-:Y:S02]  /*19b00*/  FSEL R186, R37, -INF , P0 ;  /* 0xff80000025ba7808 */ /* 0x000fe40000000000 */
[----:B------:R-:W-:Y:S02]  /*19b10*/  IABS R119, R119 ;  /* 0x0000007700777213 */ /* 0x000fe40000000000 */
[----:B------:R-:W-:Y:S02]  /*19b20*/  IABS R28, R28 ;  /* 0x0000001c001c7213 */ /* 0x000fe40000000000 */
[----:B------:R-:W-:Y:S02]  /*19b30*/  ISETP.GE.AND P0, PT, R10, R177, PT ;  /* 0x000000b10a00720c */ /* 0x000fe40003f06270 */
[----:B------:R-:W-:Y:S02]  /*19b40*/  IADD3 R15, PT, PT, R4, -0x98, -R5 ;  /* 0xffffff68040f7810 */ /* 0x000fe40007ffe805 */
[----:B------:R-:W-:Y:S02]  /*19b50*/  I2FP.F32.S32 R119, R119 ;  /* 0x0000007700777245 */ /* 0x000fe40000201400 */
[----:B------:R-:W-:Y:S01]  /*19b60*/  I2FP.F32.S32 R18, R28 ;  /* 0x0000001c00127245 */ /* 0x000fe20000201400 */
[----:B------:R-:W-:Y:S01]  /*19b70*/  VIADD R28, R7, 0x48 ;  /* 0x00000048071c7836 */ /* 0x000fe20000000000 */
[----:B------:R-:W-:Y:S01]  /*19b80*/  FSEL R220, R22, -INF , P0 ;  /* 0xff80000016dc7808 */ /* 0x000fe20000000000 */
[----:B------:R-:W-:Y:S01]  /*19b90*/  FFMA.FTZ R217, -R191, R119, R217 ;  /* 0x00000077bfd97223 */ /* 0x000fe200000101d9 */
[----:B------:R-:W-:Y:S01]  /*19ba0*/  ISETP.GE.AND P0, PT, R9, R177, PT ;  /* 0x000000b10900720c */ /* 0x000fe20003f06270 */
[----:B------:R-:W-:Y:S01]  /*19bb0*/  FFMA.FTZ R211, -R191, R18, R211 ;  /* 0x00000012bfd37223 */ /* 0x000fe200000101d3 */
[----:B------:R-:W-:Y:S02]  /*19bc0*/  IABS R15, R15 ;  /* 0x0000000f000f7213 */ /* 0x000fe40000000000 */
[----:B------:R-:W-:Y:S02]  /*19bd0*/  FSEL R130, R23, -INF , P0 ;  /* 0xff80000017827808 */ /* 0x000fe40000000000 */
[--C-:B------:R-:W-:Y:S02]  /*19be0*/  IADD3 R119, PT, PT, R4, -0x91, -R5.reuse ;  /* 0xffffff6f04777810 */ /* 0x100fe40007ffe805 */
        /* <DEDUP_REMOVED lines=19> */
[----:B------:R-:W-:Y:S01]  /*19d20*/  ISETP.GE.AND P0, PT, R6, R177, PT ;  /* 0x000000b10600720c */ /* 0x000fe20003f06270 */
[----:B------:R-:W-:Y:S01]  /*19d30*/  FFMA.FTZ R215, -R191, R15, R215 ;  /* 0x0000000fbfd77223 */ /* 0x000fe200000101d7 */
[----:B------:R-:W-:Y:S01]  /*19d40*/  IADD3 R14, PT, PT, R4, -0x99, -R5 ;  /* 0xffffff67040e7810 */ /* 0x000fe20007ffe805 */
[----:B------:R-:W-:Y:S01]  /*19d50*/  VIADD R15, R7, 0x51 ;  /* 0x00000051070f7836 */ /* 0x000fe20000000000 */
[----:B------:R-:W-:Y:S02]  /*19d60*/  FSEL R222, R27, -INF , P0 ;  /* 0xff8000001bde7808 */ /* 0x000fe40000000000 */
[----:B------:R-:W-:Y:S02]  /*19d70*/  ISETP.GE.AND P0, PT, R18, R180, PT ;  /* 0x000000b41200720c */ /* 0x000fe40003f06270 */
[----:B------:R-:W-:Y:S02]  /*19d80*/  IABS R14, R14 ;  /* 0x0000000e000e7213 */ /* 0x000fe40000000000 */
[----:B------:R-:W-:Y:S02]  /*19d90*/  FSEL R36, R44, -INF , P0 ;  /* 0xff8000002c247808 */ /* 0x000fe40000000000 */
[----:B------:R-:W-:Y:S02]  /*19da0*/  ISETP.GE.AND P0, PT, R15, R180, PT ;  /* 0x000000b40f00720c */ /* 0x000fe40003f06270 */
[----:B------:R-:W-:Y:S02]  /*19db0*/  I2FP.F32.S32 R14, R14 ;  /* 0x0000000e000e7245 */ /* 0x000fe40000201400 */
[----:B------:R-:W-:Y:S02]  /*19dc0*/  FSEL R129, R45, -INF , P0 ;  /* 0xff8000002d817808 */ /* 0x000fe40000000000 */
[-C--:B------:R-:W-:Y:S01]  /*19dd0*/  ISETP.GE.AND P0, PT, R221, R177.reuse, PT ;  /* 0x000000b1dd00720c */ /* 0x080fe20003f06270 */
[----:B------:R-:W-:Y:S01]  /*19de0*/  FFMA.FTZ R83, -R191, R14, R83 ;  /* 0x0000000ebf537223 */ /* 0x000fe20000010153 */
[--C-:B------:R-:W-:Y:S02]  /*19df0*/  IADD3 R14, PT, PT, R4, -0xa0, -R5.reuse ;  /* 0xffffff60040e7810 */ /* 0x100fe40007ffe805 */
[----:B------:R-:W-:Y:S01]  /*19e00*/  FSEL R221, R30, -INF , P0 ;  /* 0xff8000001edd7808 */ /* 0x000fe20000000000 */
[----:B------:R-:W-:Y:S01]  /*19e10*/  VIADD R30, R7, 0x60 ;  /* 0x00000060071e7836 */ /* 0x000fe20000000000 */
[-C--:B------:R-:W-:Y:S02]  /*19e20*/  ISETP.GE.AND P0, PT, R127, R177.reuse, PT ;  /* 0x000000b17f00720c */ /* 0x080fe40003f06270 */
[----:B------:R-:W-:Y:S02]  /*19e30*/  IABS R14, R14 ;  /* 0x0000000e000e7213 */ /* 0x000fe40000000000 */
[----:B------:R-:W-:Y:S02]  /*19e40*/  FSEL R127, R31, -INF , P0 ;  /* 0xff8000001f7f7808 */ /* 0x000fe40000000000 */
[----:B------:R-:W-:Y:S02]  /*19e50*/  ISETP.GE.AND P0, PT, R205, R180, PT ;  /* 0x000000b4cd00720c */ /* 0x000fe40003f06270 */
[----:B------:R-:W-:Y:S02]  /*19e60*/  I2FP.F32.S32 R14, R14 ;  /* 0x0000000e000e7245 */ /* 0x000fe40000201400 */
[----:B------:R-:W-:Y:S02]  /*19e70*/  FSEL R32, R48, -INF , P0 ;  /* 0xff80000030207808 */ /* 0x000fe40000000000 */
[----:B------:R-:W-:Y:S01]  /*19e80*/  ISETP.GE.AND P0, PT, R33, R180, PT ;  /* 0x000000b42100720c */ /* 0x000fe20003f06270 */
[----:B------:R-:W-:Y:S01]  /*19e90*/  FFMA.FTZ R86, -R191, R14, R86 ;  /* 0x0000000ebf567223 */ /* 0x000fe20000010156 */
[--C-:B------:R-:W-:Y:S02]  /*19ea0*/  IADD3 R19, PT, PT, R4, -0xa8, -R5.reuse ;  /* 0xffffff5804137810 */ /* 0x100fe40007ffe805 */
[----:B------:R-:W-:Y:S02]  /*19eb0*/  FSEL R31, R49, -INF , P0 ;  /* 0xff800000311f7808 */ /* 0x000fe40000000000 */
[-C--:B------:R-:W-:Y:S02]  /*19ec0*/  ISETP.GE.AND P0, PT, R168, R177.reuse, PT ;  /* 0x000000b1a800720c */ /* 0x080fe40003f06270 */
[--C-:B------:R-:W-:Y:S02]  /*19ed0*/  IADD3 R26, PT, PT, R178, -0xd0, -R5.reuse ;  /* 0xffffff30b21a7810 */ /* 0x100fe40007ffe805 */
[----:B------:R-:W-:Y:S02]  /*19ee0*/  FSEL R48, R34, -INF , P0 ;  /* 0xff80000022307808 */ /* 0x000fe40000000000 */
[----:B------:R-:W-:Y:S02]  /*19ef0*/  ISETP.GE.AND P0, PT, R128, R177, PT ;  /* 0x000000b18000720c */ /* 0x000fe40003f06270 */
[----:B------:R-:W-:Y:S02]  /*19f00*/  IABS R19, R19 ;  /* 0x0000001300137213 */ /* 0x000fe40000000000 */
[----:B------:R-:W-:Y:S02]  /*19f10*/  FSEL R45, R35, -INF , P0 ;  /* 0xff800000232d7808 */ /* 0x000fe40000000000 */
[-C--:B------:R-:W-:Y:S02]  /*19f20*/  ISETP.GE.AND P0, PT, R30, R180.reuse, PT ;  /* 0x000000b41e00720c */ /* 0x080fe40003f06270 */
[--C-:B------:R-:W-:Y:S02]  /*19f30*/  IADD3 R14, PT, PT, R4, -0xa1, -R5.reuse ;  /* 0xffffff5f040e7810 */ /* 0x100fe40007ffe805 */
[----:B------:R-:W-:Y:S02]  /*19f40*/  FSEL R27, R52, -INF , P0 ;  /* 0xff800000341b7808 */ /* 0x000fe40000000000 */
[----:B------:R-:W-:Y:S02]  /*19f50*/  ISETP.GE.AND P0, PT, R29, R180, PT ;  /* 0x000000b41d00720c */ /* 0x000fe40003f06270 */
[----:B------:R-:W-:Y:S02]  /*19f60*/  IABS R26, R26 ;  /* 0x0000001a001a7213 */ /* 0x000fe40000000000 */
[----:B------:R-:W-:Y:S02]  /*19f70*/  FSEL R128, R53, -INF , P0 ;  /* 0xff80000035807808 */ /* 0x000fe40000000000 */
[----:B------:R-:W-:Y:S02]  /*19f80*/  ISETP.GE.AND P0, PT, R121, R177, PT ;  /* 0x000000b17900720c */ /* 0x000fe40003f06270 */
[----:B------:R-:W-:Y:S02]  /*19f90*/  I2FP.F32.S32 R19, R19 ;  /* 0x0000001300137245 */ /* 0x000fe40000201400 */
[----:B------:R-:W-:Y:S02]  /*19fa0*/  FSEL R121, R38, -INF , P0 ;  /* 0xff80000026797808 */ /* 0x000fe40000000000 */
[----:B------:R-:W-:Y:S01]  /*19fb0*/  ISETP.GE.AND P0, PT, R123, R177, PT ;  /* 0x000000b17b00720c */ /* 0x000fe20003f06270 */
[----:B------:R-:W-:Y:S01]  /*19fc0*/  FFMA.FTZ R90, -R191, R19, R90 ;  /* 0x00000013bf5a7223 */ /* 0x000fe2000001015a */
[----:B------:R-:W-:Y:S01]  /*19fd0*/  IABS R14, R14 ;  /* 0x0000000e000e7213 */ /* 0x000fe20000000000 */
[C---:B------:R-:W-:Y:S01]  /*19fe0*/  VIADD R19, R7.reuse, 0x69 ;  /* 0x0000006907137836 */ /* 0x040fe20000000000 */
[----:B------:R-:W-:Y:S01]  /*19ff0*/  I2FP.F32.S32 R26, R26 ;  /* 0x0000001a001a7245 */ /* 0x000fe20000201400 */
[----:B------:R-:W-:Y:S01]  /*1a000*/  VIADD R123, R7, 0x79 ;  /* 0x00000079077b7836 */ /* 0x000fe20000000000 */
[----:B------:R-:W-:Y:S02]  /*1a010*/  FSEL R41, R39, -INF , P0 ;  /* 0xff80000027297808 */ /* 0x000fe40000000000 */
[----:B------:R-:W-:Y:S01]  /*1a020*/  I2FP.F32.S32 R14, R14 ;  /* 0x0000000e000e7245 */ /* 0x000fe20000201400 */
[----:B------:R-:W-:Y:S01]  /*1a030*/  FFMA.FTZ R26, -R191, R26, R210 ;  /* 0x0000001abf1a7223 */ /* 0x000fe200000101d2 */
[----:B------:R-:W-:Y:S02]  /*1a040*/  ISETP.GE.AND P0, PT, R249, R180, PT ;  /* 0x000000b4f900720c */ /* 0x000fe40003f06270 */
[----:B------:R-:W-:Y:S01]  /*1a050*/  IADD3 R44, PT, PT, R178, -0xd1, -R5 ;  /* 0xffffff2fb22c7810 */ /* 0x000fe20007ffe805 */
[----:B------:R-:W-:Y:S01]  /*1a060*/  FFMA.FTZ R87, -R191, R14, R87 ;  /* 0x0000000ebf577223 */ /* 0x000fe20000010157 */
[----:B------:R-:W-:Y:S02]  /*1a070*/  FSEL R210, R56, -INF , P0 ;  /* 0xff80000038d27808 */ /* 0x000fe40000000000 */
[----:B------:R-:W-:Y:S02]  /*1a080*/  ISETP.GE.AND P0, PT, R19, R180, PT ;  /* 0x000000b41300720c */ /* 0x000fe40003f06270 */
[----:B------:R-:W-:Y:S02]  /*1a090*/  IADD3 R14, PT, PT, R4, -0xa9, -R5 ;  /* 0xffffff57040e7810 */ /* 0x000fe40007ffe805 */
[----:B------:R-:W-:Y:S01]  /*1a0a0*/  FSEL R168, R57, -INF , P0 ;  /* 0xff80000039a87808 */ /* 0x000fe20000000000 */
[----:B------:R-:W-:Y:S01]  /*1a0b0*/  IMAD.MOV.U32 R57, RZ, RZ, R129 ;  /* 0x000000ffff397224 */ /* 0x000fe200078e0081 */
[----:B------:R-:W-:Y:S01]  /*1a0c0*/  IABS R14, R14 ;  /* 0x0000000e000e7213 */ /* 0x000fe20000000000 */
[----:B------:R-:W-:Y:S01]  /*1a0d0*/  VIADD R129, R7, 0x80 ;  /* 0x0000008007817836 */ /* 0x000fe20000000000 */
[-C--:B------:R-:W-:Y:S02]  /*1a0e0*/  ISETP.GE.AND P0, PT, R28, R177.reuse, PT ;  /* 0x000000b11c00720c */ /* 0x080fe40003f06270 */
[----:B------:R-:W-:Y:S02]  /*1a0f0*/  I2FP.F32.S32 R14, R14 ;  /* 0x0000000e000e7245 */ /* 0x000fe40000201400 */
[----:B------:R-:W-:Y:S02]  /*1a100*/  FSEL R38, R42, -INF , P0 ;  /* 0xff8000002a267808 */ /* 0x000fe40000000000 */
[-C--:B------:R-:W-:Y:S01]  /*1a110*/  ISETP.GE.AND P0, PT, R122, R177.reuse, PT ;  /* 0x000000b17a00720c */ /* 0x080fe20003f06270 */
[----:B------:R-:W-:Y:S01]  /*1a120*/  FFMA.FTZ R91, -R191, R14, R91 ;  /* 0x0000000ebf5b7223 */ /* 0x000fe2000001015b */
[----:B------:R-:W-:Y:S01]  /*1a130*/  IABS R44, R44 ;  /* 0x0000002c002c7213 */ /* 0x000fe20000000000 */
[----:B------:R-:W-:Y:S01]  /*1a140*/  VIADD R14, R7, 0x71 ;  /* 0x00000071070e7836 */ /* 0x000fe20000000000 */
[----:B------:R-:W-:Y:S01]  /*1a150*/  FSEL R37, R43, -INF , P0 ;  /* 0xff8000002b257808 */ /* 0x000fe20000000000 */
[----:B------:R-:W-:Y:S01]  /*1a160*/  VIADD R122, R7, 0x78 ;  /* 0x00000078077a7836 */ /* 0x000fe20000000000 */
[----:B------:R-:W-:Y:S02]  /*1a170*/  ISETP.GE.AND P0, PT, R242, R180, PT ;  /* 0x000000b4f200720c */ /* 0x000fe40003f06270 */
[----:B------:R-:W-:Y:S02]  /*1a180*/  I2FP.F32.S32 R44, R44 ;  /* 0x0000002c002c7245 */ /* 0x000fe40000201400 */
[----:B------:R-:W-:Y:S02]  /*1a190*/  FSEL R60, R60, -INF , P0 ;  /* 0xff8000003c3c7808 */ /* 0x000fe40000000000 */
[----:B------:R-:W-:Y:S01]  /*1a1a0*/  ISETP.GE.AND P0, PT, R14, R180, PT ;  /* 0x000000b40e00720c */ /* 0x000fe20003f06270 */
[----:B------:R-:W-:Y:S01]  /*1a1b0*/  FFMA.FTZ R44, -R191, R44, R101 ;  /* 0x0000002cbf2c7223 */ /* 0x000fe20000010165 */
[--C-:B------:R-:W-:Y:S01]  /*1a1c0*/  IADD3 R42, PT, PT, R178, -0xe0, -R5.reuse ;  /* 0xffffff20b22a7810 */ /* 0x100fe20007ffe805 */
[----:B------:R-:W-:Y:S01]  /*1a1d0*/  VIADD R101, R7, 0x89 ;  /* 0x0000008907657836 */ /* 0x000fe20000000000 */
[----:B------:R-:W-:Y:S02]  /*1a1e0*/  FSEL R61, R61, -INF , P0 ;  /* 0xff8000003d3d7808 */ /* 0x000fe40000000000 */
[-C--:B------:R-:W-:Y:S02]  /*1a1f0*/  ISETP.GE.AND P0, PT, R18, R177.reuse, PT ;  /* 0x000000b11200720c */ /* 0x080fe40003f06270 */
[----:B------:R-:W-:Y:S02]  /*1a200*/  IABS R42, R42 ;  /* 0x0000002a002a7213 */ /* 0x000fe40000000000 */
[----:B------:R-:W-:Y:S02]  /*1a210*/  FSEL R34, R154, -INF , P0 ;  /* 0xff8000009a227808 */ /* 0x000fe40000000000 */
[----:B------:R-:W-:Y:S02]  /*1a220*/  ISETP.GE.AND P0, PT, R15, R177, PT ;  /* 0x000000b10f00720c */ /* 0x000fe40003f06270 */
[----:B------:R-:W-:Y:S02]  /*1a230*/  IADD3 R39, PT, PT, R178, -0xe1, -R5 ;  /* 0xffffff1fb2277810 */ /* 0x000fe40007ffe805 */
[----:B------:R-:W-:Y:S02]  /*1a240*/  FSEL R56, R47, -INF , P0 ;  /* 0xff8000002f387808 */ /* 0x000fe40000000000 */
[----:B------:R-:W-:Y:S02]  /*1a250*/  ISETP.GE.AND P0, PT, R122, R180, PT ;  /* 0x000000b47a00720c */ /* 0x000fe40003f06270 */
[----:B------:R-:W-:Y:S02]  /*1a260*/  I2FP.F32.S32 R42, R42 ;  /* 0x0000002a002a7245 */ /* 0x000fe40000201400 */
[----:B------:R-:W-:Y:S01]  /*1a270*/  FSEL R52, R64, -INF , P0 ;  /* 0xff80000040347808 */ /* 0x000fe20000000000 */
[----:B------:R-:W-:Y:S01]  /*1a280*/  IMAD.MOV.U32 R64, RZ, RZ, R127 ;  /* 0x000000ffff407224 */ /* 0x000fe200078e007f */
[----:B------:R-:W-:Y:S01]  /*1a290*/  ISETP.GE.AND P0, PT, R123, R180, PT ;  /* 0x000000b47b00720c */ /* 0x000fe20003f06270 */
[----:B------:R-:W-:Y:S01]  /*1a2a0*/  FFMA.FTZ R42, -R191, R42, R116 ;  /* 0x0000002abf2a7223 */ /* 0x000fe20000010174 */
[----:B------:R-:W-:Y:S01]  /*1a2b0*/  IABS R39, R39 ;  /* 0x0000002700277213 */ /* 0x000fe20000000000 */
[----:B------:R-:W-:Y:S01]  /*1a2c0*/  VIADD R116, R7, 0x90 ;  /* 0x0000009007747836 */ /* 0x000fe20000000000 */
[----:B------:R-:W-:Y:S01]  /*1a2d0*/  FSEL R53, R65, -INF , P0 ;  /* 0xff80000041357808 */ /* 0x000fe20000000000 */
[----:B------:R-:W-:Y:S01]  /*1a2e0*/  IMAD.MOV.U32 R65, RZ, RZ, R221 ;  /* 0x000000ffff417224 */ /* 0x000fe200078e00dd */
[----:B------:R-:W-:Y:S01]  /*1a2f0*/  ISETP.GE.AND P0, PT, R205, R177, PT ;  /* 0x000000b1cd00720c */ /* 0x000fe20003f06270 */
[C---:B------:R-:W-:Y:S01]  /*1a300*/  VIADD R205, R7.reuse, 0x88 ;  /* 0x0000008807cd7836 */ /* 0x040fe20000000000 */
[----:B------:R-:W-:Y:S01]  /*1a310*/  I2FP.F32.S32 R39, R39 ;  /* 0x0000002700277245 */ /* 0x000fe20000201400 */
[----:B------:R-:W-:Y:S01]  /*1a320*/  VIADD R127, R7, 0xa1 ;  /* 0x000000a1077f7836 */ /* 0x000fe20000000000 */
[----:B------:R-:W-:Y:S01]  /*1a330*/  FSEL R47, R50, -INF , P0 ;  /* 0xff800000322f7808 */ /* 0x000fe20000000000 */
[----:B------:R-:W-:Y:S01]  /*1a340*/  IMAD.MOV.U32 R50, RZ, RZ, R207 ;  /* 0x000000ffff327224 */ /* 0x000fe200078e00cf */
[----:B------:R-:W-:Y:S01]  /*1a350*/  ISETP.GE.AND P0, PT, R33, R177, PT ;  /* 0x000000b12100720c */ /* 0x000fe20003f06270 */
[----:B------:R-:W-:Y:S01]  /*1a360*/  FFMA.FTZ R39, -R191, R39, R115 ;  /* 0x00000027bf277223 */ /* 0x000fe20000010173 */
[----:B------:R-:W-:Y:S01]  /*1a370*/  IADD3 R43, PT, PT, R178, -0xd8, -R5 ;  /* 0xffffff28b22b7810 */ /* 0x000fe20007ffe805 */
[----:B------:R-:W-:Y:S01]  /*1a380*/  VIADD R115, R7, 0x91 ;  /* 0x0000009107737836 */ /* 0x000fe20000000000 */
[----:B------:R-:W-:Y:S01]  /*1a390*/  FSEL R49, R51, -INF , P0 ;  /* 0xff80000033317808 */ /* 0x000fe20000000000 */
[----:B------:R-:W-:Y:S01]  /*1a3a0*/  IMAD.MOV.U32 R51, RZ, RZ, R224 ;  /* 0x000000ffff337224 */ /* 0x000fe200078e00e0 */
[-C--:B------:R-:W-:Y:S02]  /*1a3b0*/  ISETP.GE.AND P0, PT, R129, R180.reuse, PT ;  /* 0x000000b48100720c */ /* 0x080fe40003f06270 */
[----:B------:R-:W-:Y:S02]  /*1a3c0*/  IABS R43, R43 ;  /* 0x0000002b002b7213 */ /* 0x000fe40000000000 */
[----:B------:R-:W-:Y:S01]  /*1a3d0*/  FSEL R252, R68, -INF , P0 ;  /* 0xff80000044fc7808 */ /* 0x000fe20000000000 */
[----:B------:R-:W-:Y:S01]  /*1a3e0*/  IMAD.MOV.U32 R68, RZ, RZ, R125 ;  /* 0x000000ffff447224 */ /* 0x000fe200078e007d */
[----:B------:R-:W-:Y:S01]  /*1a3f0*/  ISETP.GE.AND P0, PT, R228, R180, PT ;  /* 0x000000b4e400720c */ /* 0x000fe20003f06270 */
[----:B------:R-:W-:Y:S01]  /*1a400*/  VIADD R125, R7, 0xb0 ;  /* 0x000000b0077d7836 */ /* 0x000fe20000000000 */
[----:B------:R-:W-:Y:S02]  /*1a410*/  I2FP.F32.S32 R43, R43 ;  /* 0x0000002b002b7245 */ /* 0x000fe40000201400 */
[----:B------:R-:W-:Y:S01]  /*1a420*/  FSEL R251, R69, -INF , P0 ;  /* 0xff80000045fb7808 */ /* 0x000fe20000000000 */
[----:B------:R-:W-:Y:S01]  /*1a430*/  IMAD.MOV.U32 R69, RZ, RZ, R131 ;  /* 0x000000ffff457224 */ /* 0x000fe200078e0083 */
[----:B------:R-:W-:Y:S01]  /*1a440*/  ISETP.GE.AND P0, PT, R30, R177, PT ;  /* 0x000000b11e00720c */ /* 0x000fe20003f06270 */
[----:B------:R-:W-:Y:S01]  /*1a450*/  FFMA.FTZ R43, -R191, R43, R155 ;  /* 0x0000002bbf2b7223 */ /* 0x000fe2000001019b */
[----:B------:R-:W-:Y:S01]  /*1a460*/  IADD3 R22, PT, PT, R4, -0xb1, -R5 ;  /* 0xffffff4f04167810 */ /* 0x000fe20007ffe805 */
[C---:B------:R-:W-:Y:S01]  /*1a470*/  VIADD R155, R7.reuse, 0x98 ;  /* 0x00000098079b7836 */ /* 0x040fe20000000000 */
[----:B------:R-:W-:Y:S01]  /*1a480*/  FSEL R250, R54, -INF , P0 ;  /* 0xff80000036fa7808 */ /* 0x000fe20000000000 */
[----:B------:R-:W-:Y:S01]  /*1a490*/  VIADD R131, R7, 0xa0 ;  /* 0x000000a007837836 */ /* 0x000fe20000000000 */
        /* <DEDUP_REMOVED lines=11> */
[--C-:B------:R-:W-:Y:S02]  /*1a550*/  IADD3 R22, PT, PT, R4, -0xb8, -R5.reuse ;  /* 0xffffff4804167810 */ /* 0x100fe40007ffe805 */
[----:B------:R-:W-:Y:S01]  /*1a560*/  FSEL R246, R73, -INF , P0 ;  /* 0xff80000049f67808 */ /* 0x000fe20000000000 */
[----:B------:R-:W-:Y:S01]  /*1a570*/  IMAD.MOV.U32 R73, RZ, RZ, R130 ;  /* 0x000000ffff497224 */ /* 0x000fe200078e0082 */
[-C--:B------:R-:W-:Y:S01]  /*1a580*/  ISETP.GE.AND P0, PT, R249, R177.reuse, PT ;  /* 0x000000b1f900720c */ /* 0x080fe20003f06270 */
[----:B------:R-:W-:Y:S01]  /*1a590*/  VIADD R130, R7, 0xa8 ;  /* 0x000000a807827836 */ /* 0x000fe20000000000 */
[----:B------:R-:W-:Y:S02]  /*1a5a0*/  IABS R22, R22 ;  /* 0x0000001600167213 */ /* 0x000fe40000000000 */
[----:B------:R-:W-:Y:S02]  /*1a5b0*/  FSEL R245, R58, -INF , P0 ;  /* 0xff8000003af57808 */ /* 0x000fe40000000000 */
[----:B------:R-:W-:Y:S02]  /*1a5c0*/  ISETP.GE.AND P0, PT, R19, R177, PT ;  /* 0x000000b11300720c */ /* 0x000fe40003f06270 */
[----:B------:R-:W-:Y:S02]  /*1a5d0*/  I2FP.F32.S32 R22, R22 ;  /* 0x0000001600167245 */ /* 0x000fe40000201400 */
[----:B------:R-:W-:Y:S02]  /*1a5e0*/  FSEL R243, R59, -INF , P0 ;  /* 0xff8000003bf37808 */ /* 0x000fe40000000000 */
[----:B------:R-:W-:Y:S01]  /*1a5f0*/  ISETP.GE.AND P0, PT, R116, R180, PT ;  /* 0x000000b47400720c */ /* 0x000fe20003f06270 */
[----:B------:R-:W-:Y:S01]  /*1a600*/  FFMA.FTZ R94, -R191, R22, R94 ;  /* 0x00000016bf5e7223 */ /* 0x000fe2000001015e */
[----:B------:R-:W-:Y:S02]  /*1a610*/  IADD3 R35, PT, PT, R178, -0xd9, -R5 ;  /* 0xffffff27b2237810 */ /* 0x000fe40007ffe805 */
[----:B------:R-:W-:Y:S01]  /*1a620*/  FSEL R241, R76, -INF , P0 ;  /* 0xff8000004cf17808 */ /* 0x000fe20000000000 */
[----:B------:R-:W-:Y:S01]  /*1a630*/  IMAD.MOV.U32 R76, RZ, RZ, R121 ;  /* 0x000000ffff4c7224 */ /* 0x000fe200078e0079 */
[-C--:B------:R-:W-:Y:S01]  /*1a640*/  ISETP.GE.AND P0, PT, R115, R180.reuse, PT ;  /* 0x000000b47300720c */ /* 0x080fe20003f06270 */
[----:B------:R-:W-:Y:S01]  /*1a650*/  VIADD R121, R7, 0xb8 ;  /* 0x000000b807797836 */ /* 0x000fe20000000000 */
[----:B------:R-:W-:Y:S02]  /*1a660*/  IABS R35, R35 ;  /* 0x0000002300237213 */ /* 0x000fe40000000000 */
[----:B------:R-:W-:Y:S01]  /*1a670*/  FSEL R239, R77, -INF , P0 ;  /* 0xff8000004def7808 */ /* 0x000fe20000000000 */
[----:B------:R-:W-:Y:S01]  /*1a680*/  IMAD.MOV.U32 R77, RZ, RZ, R49 ;  /* 0x000000ffff4d7224 */ /* 0x000fe200078e0031 */
[-C--:B------:R-:W-:Y:S01]  /*1a690*/  ISETP.GE.AND P0, PT, R242, R177.reuse, PT ;  /* 0x000000b1f200720c */ /* 0x080fe20003f06270 */
[----:B------:R-:W-:Y:S01]  /*1a6a0*/  IMAD.MOV.U32 R49, RZ, RZ, R119 ;  /* 0x000000ffff317224 */ /* 0x000fe200078e0077 */
[----:B------:R-:W-:Y:S01]  /*1a6b0*/  IADD3 R22, PT, PT, R4, -0xb9, -R5 ;  /* 0xffffff4704167810 */ /* 0x000fe20007ffe805 */
[----:B------:R-:W-:Y:S01]  /*1a6c0*/  VIADD R119, R7, 0xc0 ;  /* 0x000000c007777836 */ /* 0x000fe20000000000 */
[----:B------:R-:W-:Y:S01]  /*1a6d0*/  FSEL R240, R62, -INF , P0 ;  /* 0xff8000003ef07808 */ /* 0x000fe20000000000 */
[----:B------:R-:W-:Y:S01]  /*1a6e0*/  IMAD.MOV.U32 R62, RZ, RZ, R220 ;  /* 0x000000ffff3e7224 */ /* 0x000fe200078e00dc */
[----:B------:R-:W-:Y:S02]  /*1a6f0*/  ISETP.GE.AND P0, PT, R14, R177, PT ;  /* 0x000000b10e00720c */ /* 0x000fe40003f06270 */
[----:B------:R-:W-:Y:S02]  /*1a700*/  I2FP.F32.S32 R35, R35 ;  /* 0x0000002300237245 */ /* 0x000fe40000201400 */
[----:B------:R-:W-:Y:S01]  /*1a710*/  FSEL R238, R63, -INF , P0 ;  /* 0xff8000003fee7808 */ /* 0x000fe20000000000 */
[----:B------:R-:W-:Y:S01]  /*1a720*/  IMAD.MOV.U32 R63, RZ, RZ, R61 ;  /* 0x000000ffff3f7224 */ /* 0x000fe200078e003d */
[----:B------:R-:W-:Y:S01]  /*1a730*/  ISETP.GE.AND P0, PT, R155, R180, PT ;  /* 0x000000b49b00720c */ /* 0x000fe20003f06270 */
[----:B------:R-:W-:Y:S01]  /*1a740*/  FFMA.FTZ R35, -R191, R35, R208 ;  /* 0x00000023bf237223 */ /* 0x000fe200000101d0 */
[----:B------:R-:W-:Y:S02]  /*1a750*/  IABS R22, R22 ;  /* 0x0000001600167213 */ /* 0x000fe40000000000 */
[----:B------:R-:W-:Y:S01]  /*1a760*/  FSEL R237, R80, -INF , P0 ;  /* 0xff80000050ed7808 */ /* 0x000fe20000000000 */
[----:B------:R-:W-:Y:S01]  /*1a770*/  IMAD.MOV.U32 R80, RZ, RZ, R60 ;  /* 0x000000ffff507224 */ /* 0x000fe200078e003c */
[----:B------:R-:W-:Y:S01]  /*1a780*/  ISETP.GE.AND P0, PT, R128, R180, PT ;  /* 0x000000b48000720c */ /* 0x000fe20003f06270 */
[----:B------:R-:W-:Y:S01]  /*1a790*/  IMAD.MOV.U32 R60, RZ, RZ, R48 ;  /* 0x000000ffff3c7224 */ /* 0x000fe200078e0030 */
[----:B------:R-:W-:Y:S02]  /*1a7a0*/  I2FP.F32.S32 R22, R22 ;  /* 0x0000001600167245 */ /* 0x000fe40000201400 */
[----:B------:R-:W-:Y:S01]  /*1a7b0*/  FSEL R232, R81, -INF , P0 ;  /* 0xff80000051e87808 */ /* 0x000fe20000000000 */
[----:B------:R-:W-:Y:S01]  /*1a7c0*/  IMAD.MOV.U32 R81, RZ, RZ, R126 ;  /* 0x000000ffff517224 */ /* 0x000fe200078e007e */
[-C--:B------:R-:W-:Y:S01]  /*1a7d0*/  ISETP.GE.AND P0, PT, R122, R177.reuse, PT ;  /* 0x000000b17a00720c */ /* 0x080fe20003f06270 */
[----:B------:R-:W-:Y:S01]  /*1a7e0*/  VIADD R126, R7, 0xa9 ;  /* 0x000000a9077e7836 */ /* 0x000fe20000000000 */
[----:B------:R-:W-:Y:S01]  /*1a7f0*/  IADD3 R27, PT, PT, R178, -0xe8, -R5 ;  /* 0xffffff18b21b7810 */ /* 0x000fe20007ffe805 */
[----:B------:R-:W-:Y:S01]  /*1a800*/  FFMA.FTZ R95, -R191, R22, R95 ;  /* 0x00000016bf5f7223 */ /* 0x000fe2000001015f */
[----:B------:R-:W-:Y:S01]  /*1a810*/  FSEL R236, R66, -INF , P0 ;  /* 0xff80000042ec7808 */ /* 0x000fe20000000000 */
[----:B------:R-:W-:Y:S01]  /*1a820*/  IMAD.MOV.U32 R66, RZ, RZ, R124 ;  /* 0x000000ffff427224 */ /* 0x000fe200078e007c */
[----:B------:R-:W-:Y:S01]  /*1a830*/  ISETP.GE.AND P0, PT, R123, R177, PT ;  /* 0x000000b17b00720c */ /* 0x000fe20003f06270 */
[----:B------:R-:W-:Y:S01]  /*1a840*/  VIADD R124, R7, 0xb1 ;  /* 0x000000b1077c7836 */ /* 0x000fe20000000000 */
[----:B------:R-:W-:Y:S02]  /*1a850*/  IADD3 R22, PT, PT, R4, -0xc1, -R5 ;  /* 0xffffff3f04167810 */ /* 0x000fe40007ffe805 */
[----:B------:R-:W-:Y:S01]  /*1a860*/  FSEL R229, R67, -INF , P0 ;  /* 0xff80000043e57808 */ /* 0x000fe20000000000 */
[----:B------:R-:W-:Y:S01]  /*1a870*/  IMAD.MOV.U32 R67, RZ, RZ, R158 ;  /* 0x000000ffff437224 */ /* 0x000fe200078e009e */
[----:B------:R-:W-:Y:S02]  /*1a880*/  ISETP.GE.AND P0, PT, R131, R180, PT ;  /* 0x000000b48300720c */ /* 0x000fe40003f06270 */
[----:B------:R-:W-:Y:S02]  /*1a890*/  IABS R22, R22 ;  /* 0x0000001600167213 */ /* 0x000fe40000000000 */
[----:B------:R-:W-:Y:S01]  /*1a8a0*/  FSEL R235, R84, -INF , P0 ;  /* 0xff80000054eb7808 */ /* 0x000fe20000000000 */
[----:B------:R-:W-:Y:S01]  /*1a8b0*/  IMAD.MOV.U32 R84, RZ, RZ, R56 ;  /* 0x000000ffff547224 */ /* 0x000fe200078e0038 */
[----:B------:R-:W-:Y:S02]  /*1a8c0*/  ISETP.GE.AND P0, PT, R127, R180, PT ;  /* 0x000000b47f00720c */ /* 0x000fe40003f06270 */
[----:B------:R-:W-:Y:S02]  /*1a8d0*/  IABS R58, R27 ;  /* 0x0000001b003a7213 */ /* 0x000fe40000000000 */
[----:B------:R-:W-:Y:S01]  /*1a8e0*/  FSEL R234, R85, -INF , P0 ;  /* 0xff80000055ea7808 */ /* 0x000fe20000000000 */
[----:B------:R-:W-:Y:S01]  /*1a8f0*/  IMAD.MOV.U32 R85, RZ, RZ, R47 ;  /* 0x000000ffff557224 */ /* 0x000fe200078e002f */
[-C--:B------:R-:W-:Y:S02]  /*1a900*/  ISETP.GE.AND P0, PT, R129, R177.reuse, PT ;  /* 0x000000b18100720c */ /* 0x080fe40003f06270 */
        /* <DEDUP_REMOVED lines=12> */
[----:B------:R-:W-:Y:S02]  /*1a9d0*/  ISETP.GE.AND P0, PT, R126, R180, PT ;  /* 0x000000b47e00720c */ /* 0x000fe40003f06270 */
[----:B------:R-:W-:Y:S02]  /*1a9e0*/  IADD3 R22, PT, PT, R4, -0xc9, -R5 ;  /* 0xffffff3704167810 */ /* 0x000fe40007ffe805 */
        /* <DEDUP_REMOVED lines=8> */
[----:B------:R-:W-:Y:S01]  /*1aa70*/  IABS R22, R22 ;  /* 0x0000001600167213 */ /* 0x000fe20000000000 */
[----:B------:R-:W-:Y:S01]  /*1aa80*/  IMAD.MOV.U32 R114, RZ, RZ, R157 ;  /* 0x000000ffff727224 */ /* 0x000fe200078e009d */
[----:B------:R-:W-:Y:S01]  /*1aa90*/  FSEL R157, R75, -INF , P0 ;  /* 0xff8000004b9d7808 */ /* 0x000fe20000000000 */
[----:B------:R-:W-:Y:S01]  /*1aaa0*/  IMAD.MOV.U32 R75, RZ, RZ, R210 ;  /* 0x000000ffff4b7224 */ /* 0x000fe200078e00d2 */
[----:B------:R-:W-:Y:S01]  /*1aab0*/  I2FP.F32.S32 R22, R22 ;  /* 0x0000001600167245 */ /* 0x000fe20000201400 */
[----:B------:R-:W-:Y:S01]  /*1aac0*/  IMAD.MOV.U32 R70, RZ, RZ, R114 ;  /* 0x000000ffff467224 */ /* 0x000fe200078e0072 */
[----:B------:R-:W-:Y:S01]  /*1aad0*/  ISETP.GE.AND P0, PT, R125, R180, PT ;  /* 0x000000b47d00720c */ /* 0x000fe20003f06270 */
[----:B------:R-:W-:Y:S01]  /*1aae0*/  VIADD R114, R7, 0xc8 ;  /* 0x000000c807727836 */ /* 0x000fe20000000000 */
        /* <DEDUP_REMOVED lines=8> */
[-C--:B------:R-:W-:Y:S02]  /*1ab70*/  ISETP.GE.AND P0, PT, R116, R177.reuse, PT ;  /* 0x000000b17400720c */ /* 0x080fe40003f06270 */
[----:B------:R-:W-:Y:S02]  /*1ab80*/  I2FP.F32.S32 R22, R22 ;  /* 0x0000001600167245 */ /* 0x000fe40000201400 */
[----:B------:R-:W-:Y:S02]  /*1ab90*/  FSEL R154, R78, -INF , P0 ;  /* 0xff8000004e9a7808 */ /* 0x000fe40000000000 */
[----:B------:R-:W-:Y:S01]  /*1aba0*/  ISETP.GE.AND P0, PT, R115, R177, PT ;  /* 0x000000b17300720c */ /* 0x000fe20003f06270 */
[----:B------:R-:W-:Y:S01]  /*1abb0*/  FFMA.FTZ R22, -R191, R22, R117 ;  /* 0x00000016bf167223 */ /* 0x000fe20000010175 */
[----:B------:R-:W-:Y:S01]  /*1abc0*/  IABS R219, R219 ;  /* 0x000000db00db7213 */ /* 0x000fe20000000000 */
[----:B------:R-:W-:Y:S01]  /*1abd0*/  VIADD R117, R7, 0xb9 ;  /* 0x000000b907757836 */ /* 0x000fe20000000000 */
[----:B------:R-:W-:Y:S01]  /*1abe0*/  FSEL R233, R79, -INF , P0 ;  /* 0xff8000004fe97808 */ /* 0x000fe20000000000 */
[----:B------:R-:W-:Y:S01]  /*1abf0*/  IMAD.MOV.U32 R79, RZ, RZ, R72 ;  /* 0x000000ffff4f7224 */ /* 0x000fe200078e0048 */
[----:B------:R-:W-:Y:S01]  /*1ac00*/  ISETP.GE.AND P0, PT, R121, R180, PT ;  /* 0x000000b47900720c */ /* 0x000fe20003f06270 */
[----:B------:R-:W-:Y:S01]  /*1ac10*/  IMAD.MOV.U32 R72, RZ, RZ, R55 ;  /* 0x000000ffff487224 */ /* 0x000fe200078e0037 */
        /* <DEDUP_REMOVED lines=8> */
[----:B------:R-:W-:Y:S02]  /*1aca0*/  IADD3 R61, PT, PT, R4, -0xe0, -R5 ;  /* 0xffffff20043d7810 */ /* 0x000fe40007ffe805 */
[----:B------:R-:W-:Y:S02]  /*1acb0*/  FSEL R231, R82, -INF , P0 ;  /* 0xff80000052e77808 */ /* 0x000fe40000000000 */
[----:B------:R-:W-:Y:S02]  /*1acc0*/  ISETP.GE.AND P0, PT, R128, R177, PT ;  /* 0x000000b18000720c */ /* 0x000fe40003f06270 */
[----:B------:R-:W-:Y:S02]  /*1acd0*/  I2FP.F32.S32 R219, R219 ;  /* 0x000000db00db7245 */ /* 0x000fe40000201400 */
[----:B------:R-:W-:Y:S02]  /*1ace0*/  IABS R159, R159 ;  /* 0x0000009f009f7213 */ /* 0x000fe40000000000 */
[----:B------:R-:W-:Y:S01]  /*1acf0*/  FSEL R230, R83, -INF , P0 ;  /* 0xff80000053e67808 */ /* 0x000fe20000000000 */
[----:B------:R-:W-:Y:S01]  /*1ad00*/  FFMA.FTZ R219, -R191, R219, R213 ;  /* 0x000000dbbfdb7223 */ /* 0x000fe200000101d5 */
[----:B------:R-:W-:Y:S01]  /*1ad10*/  IADD3 R23, PT, PT, R4, -0xb0, -R5 ;  /* 0xffffff5004177810 */ /* 0x000fe20007ffe805 */
[----:B------:R-:W-:Y:S01]  /*1ad20*/  IMAD.MOV.U32 R83, RZ, RZ, R79 ;  /* 0x000000ffff537224 */ /* 0x000fe200078e004f */
[-C--:B------:R-:W-:Y:S02]  /*1ad30*/  ISETP.GE.AND P0, PT, R119, R180.reuse, PT ;  /* 0x000000b47700720c */ /* 0x080fe40003f06270 */
[----:B------:R-:W-:Y:S02]  /*1ad40*/  IABS R61, R61 ;  /* 0x0000003d003d7213 */ /* 0x000fe40000000000 */
[----:B------:R-:W-:Y:S02]  /*1ad50*/  I2FP.F32.S32 R159, R159 ;  /* 0x0000009f009f7245 */ /* 0x000fe40000201400 */
[----:B------:R-:W-:Y:S02]  /*1ad60*/  IABS R23, R23 ;  /* 0x0000001700177213 */ /* 0x000fe40000000000 */
[----:B------:R-:W-:Y:S01]  /*1ad70*/  FSEL R213, R214, -INF , P0 ;  /* 0xff800000d6d57808 */ /* 0x000fe20000000000 */
[----:B------:R-:W-:Y:S01]  /*1ad80*/  FFMA.FTZ R159, -R191, R159, R212 ;  /* 0x0000009fbf9f7223 */ /* 0x000fe200000101d4 */
[-C--:B------:R-:W-:Y:S02]  /*1ad90*/  ISETP.GE.AND P0, PT, R118, R180.reuse, PT ;  /* 0x000000b47600720c */ /* 0x080fe40003f06270 */
[----:B------:R-:W-:Y:S02]  /*1ada0*/  I2FP.F32.S32 R61, R61 ;  /* 0x0000003d003d7245 */ /* 0x000fe40000201400 */
[----:B------:R-:W-:Y:S02]  /*1adb0*/  I2FP.F32.S32 R23, R23 ;  /* 0x0000001700177245 */ /* 0x000fe40000201400 */
[----:B------:R-:W-:Y:S01]  /*1adc0*/  FSEL R212, R215, -INF , P0 ;  /* 0xff800000d7d47808 */ /* 0x000fe20000000000 */
[----:B------:R-:W-:Y:S01]  /*1add0*/  FFMA.FTZ R61, -R191, R61, R105 ;  /* 0x0000003dbf3d7223 */ /* 0x000fe20000010169 */
[----:B------:R-:W-:Y:S01]  /*1ade0*/  ISETP.GE.AND P0, PT, R131, R177, PT ;  /* 0x000000b18300720c */ /* 0x000fe20003f06270 */
[----:B------:R-:W-:Y:S01]  /*1adf0*/  IMAD.MOV.U32 R105, RZ, RZ, R85 ;  /* 0x000000ffff697224 */ /* 0x000fe200078e0055 */
[--C-:B------:R-:W-:Y:S01]  /*1ae00*/  IADD3 R54, PT, PT, R178, -0xf0, -R5.reuse ;  /* 0xffffff10b2367810 */ /* 0x100fe20007ffe805 */
[----:B------:R-:W-:Y:S01]  /*1ae10*/  IMAD.MOV.U32 R85, RZ, RZ, R84 ;  /* 0x000000ffff557224 */ /* 0x000fe200078e0054 */
[----:B------:R-:W-:Y:S01]  /*1ae20*/  IADD3 R47, PT, PT, R4, -0xd1, -R5 ;  /* 0xffffff2f042f7810 */ /* 0x000fe20007ffe805 */
[----:B------:R-:W-:Y:S01]  /*1ae30*/  IMAD.MOV.U32 R84, RZ, RZ, R227 ;  /* 0x000000ffff547224 */ /* 0x000fe200078e00e3 */
[----:B------:R-:W-:Y:S01]  /*1ae40*/  FSEL R227, R86, -INF , P0 ;  /* 0xff80000056e37808 */ /* 0x000fe20000000000 */
[----:B------:R-:W-:Y:S01]  /*1ae50*/  FFMA.FTZ R92, -R191, R23, R92 ;  /* 0x00000017bf5c7223 */ /* 0x000fe2000001015c */
[----:B------:R-:W-:Y:S01]  /*1ae60*/  IADD3 R23, PT, PT, R4, -0xc0, -R5 ;  /* 0xffffff4004177810 */ /* 0x000fe20007ffe805 */
[----:B------:R-:W-:Y:S01]  /*1ae70*/  IMAD.MOV.U32 R79, RZ, RZ, R85 ;  /* 0x000000ffff4f7224 */ /* 0x000fe200078e0055 */
[----:B------:R-:W-:Y:S01]  /*1ae80*/  ISETP.GE.AND P0, PT, R127, R177, PT ;  /* 0x000000b17f00720c */ /* 0x000fe20003f06270 */
[----:B------:R-:W-:Y:S01]  /*1ae90*/  IMAD.MOV.U32 R85, RZ, RZ, R53 ;  /* 0x000000ffff557224 */ /* 0x000fe200078e0035 */
[----:B------:R-:W-:Y:S01]  /*1aea0*/  IABS R23, R23 ;  /* 0x0000001700177213 */ /* 0x000fe20000000000 */
[----:B------:R-:W-:Y:S01]  /*1aeb0*/  VIADD R53, R7, 0xd9 ;  /* 0x000000d907357836 */ /* 0x000fe20000000000 */
[----:B------:R-:W-:Y:S01]  /*1aec0*/  FSEL R226, R87, -INF , P0 ;  /* 0xff80000057e27808 */ /* 0x000fe20000000000 */
[----:B------:R-:W-:Y:S01]  /*1aed0*/  IMAD.MOV.U32 R87, RZ, RZ, R71 ;  /* 0x000000ffff577224 */ /* 0x000fe200078e0047 */
[----:B------:R-:W-:Y:S01]  /*1aee0*/  ISETP.GE.AND P0, PT, R114, R180, PT ;  /* 0x000000b47200720c */ /* 0x000fe20003f06270 */
[----:B------:R-:W-:Y:S01]  /*1aef0*/  IMAD.MOV.U32 R71, RZ, RZ, R66 ;  /* 0x000000ffff477224 */ /* 0x000fe200078e0042 */
[----:B------:R-:W-:Y:S01]  /*1af00*/  I2FP.F32.S32 R23, R23 ;  /* 0x0000001700177245 */ /* 0x000fe20000201400 */
[----:B------:R-:W-:Y:S01]  /*1af10*/  IMAD.MOV.U32 R66, RZ, RZ, R77 ;  /* 0x000000ffff427224 */ /* 0x000fe200078e004d */
[----:B------:R-:W-:Y:S02]  /*1af20*/  FSEL R210, R219, -INF , P0 ;  /* 0xff800000dbd27808 */ /* 0x000fe40000000000 */
[----:B------:R-:W-:Y:S01]  /*1af30*/  IABS R54, R54 ;  /* 0x0000003600367213 */ /* 0x000fe20000000000 */
[----:B------:R-:W-:Y:S01]  /*1af40*/  FFMA.FTZ R96, -R191, R23, R96 ;  /* 0x00000017bf607223 */ /* 0x000fe20000010160 */
[----:B------:R-:W-:Y:S02]  /*1af50*/  ISETP.GE.AND P0, PT, R67, R180, PT ;  /* 0x000000b44300720c */ /* 0x000fe40003f06270 */
[C-C-:B------:R-:W-:Y:S02]  /*1af60*/  IADD3 R48, PT, PT, R4.reuse, -0xd9, -R5.reuse ;  /* 0xffffff2704307810 */ /* 0x140fe40007ffe805 */
[----:B------:R-:W-:Y:S02]  /*1af70*/  IADD3 R23, PT, PT, R4, -0xc8, -R5 ;  /* 0xffffff3804177810 */ /* 0x000fe40007ffe805 */
[----:B------:R-:W-:Y:S02]  /*1af80*/  I2FP.F32.S32 R54, R54 ;  /* 0x0000003600367245 */ /* 0x000fe40000201400 */
[----:B------:R-:W-:Y:S02]  /*1af90*/  IABS R47, R47 ;  /* 0x0000002f002f7213 */ /* 0x000fe40000000000 */
[----:B------:R-:W-:Y:S01]  /*1afa0*/  FSEL R159, R159, -INF , P0 ;  /* 0xff8000009f9f7808 */ /* 0x000fe20000000000 */
[----:B------:R-:W-:Y:S01]  /*1afb0*/  FFMA.FTZ R54, -R191, R54, R111 ;  /* 0x00000036bf367223 */ /* 0x000fe2000001016f */
[----:B------:R-:W-:Y:S01]  /*1afc0*/  IABS R48, R48 ;  /* 0x0000003000307213 */ /* 0x000fe20000000000 */
[----:B------:R-:W-:Y:S01]  /*1afd0*/  VIADD R111, R7, 0xd0 ;  /* 0x000000d0076f7836 */ /* 0x000fe20000000000 */
[----:B------:R-:W-:Y:S02]  /*1afe0*/  ISETP.GE.AND P0, PT, R130, R177, PT ;  /* 0x000000b18200720c */ /* 0x000fe40003f06270 */
[----:B------:R-:W-:Y:S01]  /*1aff0*/  IABS R23, R23 ;  /* 0x0000001700177213 */ /* 0x000fe20000000000 */
[----:B------:R-:W-:Y:S01]  /*1b000*/  IMAD.MOV.U32 R78, RZ, RZ, R48 ;  /* 0x000000ffff4e7224 */ /* 0x000fe200078e0030 */
[----:B------:R-:W-:Y:S01]  /*1b010*/  I2FP.F32.S32 R47, R47 ;  /* 0x0000002f002f7245 */ /* 0x000fe20000201400 */
[----:B------:R-:W-:Y:S01]  /*1b020*/  IMAD.MOV.U32 R48, RZ, RZ, R63 ;  /* 0x000000ffff307224 */ /* 0x000fe200078e003f */
[----:B------:R-:W-:Y:S01]  /*1b030*/  FSEL R223, R90, -INF , P0 ;  /* 0xff8000005adf7808 */ /* 0x000fe20000000000 */
[----:B------:R-:W-:Y:S01]  /*1b040*/  IMAD.MOV.U32 R63, RZ, RZ, R69 ;  /* 0x000000ffff3f7224 */ /* 0x000fe200078e0045 */
[----:B------:R-:W-:Y:S01]  /*1b050*/  IADD3 R51, PT, PT, R4, -0xf1, -R5 ;  /* 0xffffff0f04337810 */ /* 0x000fe20007ffe805 */
[----:B------:R-:W-:Y:S01]  /*1b060*/  IMAD.MOV.U32 R69, RZ, RZ, R222 ;  /* 0x000000ffff457224 */ /* 0x000fe200078e00de */
[----:B------:R-:W-:Y:S01]  /*1b070*/  ISETP.GE.AND P0, PT, R126, R177, PT ;  /* 0x000000b17e00720c */ /* 0x000fe20003f06270 */
[----:B------:R-:W-:Y:S01]  /*1b080*/  FFMA.FTZ R100, -R191, R47, R100 ;  /* 0x0000002fbf647223 */ /* 0x000fe20000010164 */
[----:B------:R-:W-:Y:S01]  /*1b090*/  I2FP.F32.S32 R23, R23 ;  /* 0x0000001700177245 */ /* 0x000fe20000201400 */
[----:B------:R-:W-:Y:S01]  /*1b0a0*/  IMAD.MOV.U32 R82, RZ, RZ, R48 ;  /* 0x000000ffff527224 */ /* 0x000fe200078e0030 */
[----:B------:R-:W-:Y:S01]  /*1b0b0*/  IABS R51, R51 ;  /* 0x0000003300337213 */ /* 0x000fe20000000000 */
[----:B------:R-:W-:Y:S01]  /*1b0c0*/  IMAD.MOV.U32 R48, RZ, RZ, R70 ;  /* 0x000000ffff307224 */ /* 0x000fe200078e0046 */
[----:B------:R-:W-:Y:S01]  /*1b0d0*/  FSEL R222, R91, -INF , P0 ;  /* 0xff8000005bde7808 */ /* 0x000fe20000000000 */
[----:B------:R-:W-:Y:S01]  /*1b0e0*/  IMAD.MOV.U32 R47, RZ, RZ, R57 ;  /* 0x000000ffff2f7224 */ /* 0x000fe200078e0039 */
[-C--:B------:R-:W-:Y:S01]  /*1b0f0*/  ISETP.GE.AND P0, PT, R111, R180.reuse, PT ;  /* 0x000000b46f00720c */ /* 0x080fe20003f06270 */
[----:B------:R-:W-:Y:S01]  /*1b100*/  VIADD R57, R7, 0xd1 ;  /* 0x000000d107397836 */ /* 0x000fe20000000000 */
[C-C-:B------:R-:W-:Y:S01]  /*1b110*/  IADD3 R56, PT, PT, R4.reuse, -0xe8, -R5.reuse ;  /* 0xffffff1804387810 */ /* 0x140fe20007ffe805 */
[----:B------:R-:W-:Y:S01]  /*1b120*/  FFMA.FTZ R98, -R191, R23, R98 ;  /* 0x00000017bf627223 */ /* 0x000fe20000010162 */
[----:B------:R-:W-:Y:S01]  /*1b130*/  IADD3 R23, PT, PT, R4, -0xd0, -R5 ;  /* 0xffffff3004177810 */ /* 0x000fe20007ffe805 */
[----:B------:R-:W-:Y:S01]  /*1b140*/  IMAD.MOV.U32 R86, RZ, RZ, R47 ;  /* 0x000000ffff567224 */ /* 0x000fe200078e002f */
[----:B------:R-:W-:Y:S01]  /*1b150*/  I2FP.F32.S32 R51, R51 ;  /* 0x0000003300337245 */ /* 0x000fe20000201400 */
[----:B------:R-:W-:Y:S01]  /*1b160*/  IMAD.MOV.U32 R70, RZ, RZ, R49 ;  /* 0x000000ffff467224 */ /* 0x000fe200078e0031 */
[----:B------:R-:W-:Y:S02]  /*1b170*/  FSEL R26, R26, -INF , P0 ;  /* 0xff8000001a1a7808 */ /* 0x000fe40000000000 */
[----:B------:R-:W-:Y:S01]  /*1b180*/  ISETP.GE.AND P0, PT, R57, R180, PT ;  /* 0x000000b43900720c */ /* 0x000fe20003f06270 */
[----:B------:R-:W-:Y:S01]  /*1b190*/  FFMA.FTZ R51, -R191, R51, R120 ;  /* 0x00000033bf337223 */ /* 0x000fe20000010178 */
[----:B------:R-:W-:Y:S02]  /*1b1a0*/  IABS R56, R56 ;  /* 0x0000003800387213 */ /* 0x000fe40000000000 */
[----:B------:R-:W-:Y:S02]  /*1b1b0*/  IABS R23, R23 ;  /* 0x0000001700177213 */ /* 0x000fe40000000000 */
[----:B------:R-:W-:Y:S02]  /*1b1c0*/  FSEL R120, R44, -INF , P0 ;  /* 0xff8000002c787808 */ /* 0x000fe40000000000 */
[----:B------:R-:W-:Y:S02]  /*1b1d0*/  I2FP.F32.S32 R56, R56 ;  /* 0x0000003800387245 */ /* 0x000fe40000201400 */
[----:B------:R-:W-:Y:S02]  /*1b1e0*/  I2FP.F32.S32 R23, R23 ;  /* 0x0000001700177245 */ /* 0x000fe40000201400 */
[----:B------:R-:W-:Y:S01]  /*1b1f0*/  ISETP.GE.AND P0, PT, R125, R177, PT ;  /* 0x000000b17d00720c */ /* 0x000fe20003f06270 */
[----:B------:R-:W-:Y:S01]  /*1b200*/  FFMA.FTZ R56, -R191, R56, R108 ;  /* 0x00000038bf387223 */ /* 0x000fe2000001016c */
[----:B------:R-:W-:Y:S02]  /*1b210*/  VIADD R108, R7, 0xd8 ;  /* 0x000000d8076c7836 */ /* 0x000fe40000000000 */
[----:B------:R-:W-:Y:S01]  /*1b220*/  FFMA.FTZ R102, -R191, R23, R102 ;  /* 0x00000017bf667223 */ /* 0x000fe20000010166 */
[----:B------:R-:W-:Y:S02]  /*1b230*/  FSEL R219, R92, -INF , P0 ;  /* 0xff8000005cdb7808 */ /* 0x000fe40000000000 */
[----:B------:R-:W-:Y:S02]  /*1b240*/  ISETP.GE.AND P0, PT, R124, R177, PT ;  /* 0x000000b17c00720c */ /* 0x000fe40003f06270 */
[----:B------:R-:W-:Y:S02]  /*1b250*/  IADD3 R23, PT, PT, R4, -0xd8, -R5 ;  /* 0xffffff2804177810 */ /* 0x000fe40007ffe805 */
[----:B------:R-:W-:Y:S02]  /*1b260*/  I2FP.F32.S32 R78, R78 ;  /* 0x0000004e004e7245 */ /* 0x000fe40000201400 */
[----:B------:R-:W-:Y:S01]  /*1b270*/  FSEL R218, R93, -INF , P0 ;  /* 0xff8000005dda7808 */ /* 0x000fe20000000000 */
[----:B------:R-:W-:Y:S01]  /*1b280*/  VIADD R93, R7, 0x11 ;  /* 0x00000011075d7836 */ /* 0x000fe20000000000 */
[----:B------:R-:W-:Y:S01]  /*1b290*/  ISETP.GE.AND P0, PT, R108, R180, PT ;  /* 0x000000b46c00720c */ /* 0x000fe20003f06270 */
[----:B------:R-:W-:Y:S01]  /*1b2a0*/  FFMA.FTZ R78, -R191, R78, R103 ;  /* 0x0000004ebf4e7223 */ /* 0x000fe20000010167 */
[----:B------:R-:W-:Y:S02]  /*1b2b0*/  IABS R23, R23 ;  /* 0x0000001700177213 */ /* 0x000fe40000000000 */
[----:B------:R-:W-:Y:S02]  /*1b2c0*/  FSEL R103, R43, -INF , P0 ;  /* 0xff8000002b677808 */ /* 0x000fe40000000000 */
[----:B------:R-:W-:Y:S02]  /*1b2d0*/  I2FP.F32.S32 R23, R23 ;  /* 0x0000001700177245 */ /* 0x000fe40000201400 */
[----:B------:R-:W-:Y:S02]  /*1b2e0*/  ISETP.GE.AND P0, PT, R53, R180, PT ;  /* 0x000000b43500720c */ /* 0x000fe40003f06270 */
[----:B------:R-:W-:Y:S01]  /*1b2f0*/  IADD3 R59, PT, PT, R4, -0xe1, -R5 ;  /* 0xffffff1f043b7810 */ /* 0x000fe20007ffe805 */
[----:B------:R-:W-:Y:S01]  /*1b300*/  FFMA.FTZ R23, -R191, R23, R104 ;  /* 0x00000017bf177223 */ /* 0x000fe20000010168 */
[----:B------:R-:W-:Y:S01]  /*1b310*/  FSEL R90, R35, -INF , P0 ;  /* 0xff800000235a7808 */ /* 0x000fe20000000000 */
[----:B------:R-:W-:Y:S01]  /*1b320*/  IMAD.MOV.U32 R104, RZ, RZ, R52 ;  /* 0x000000ffff687224 */ /* 0x000fe200078e0034 */
[----:B------:R-:W-:Y:S02]  /*1b330*/  ISETP.GE.AND P0, PT, R121, R177, PT ;  /* 0x000000b17900720c */ /* 0x000fe40003f06270 */
[----:B------:R-:W-:Y:S01]  /*1b340*/  IABS R59, R59 ;  /* 0x0000003b003b7213 */ /* 0x000fe20000000000 */
[----:B------:R-:W-:Y:S01]  /*1b350*/  IMAD.MOV.U32 R91, RZ, RZ, R104 ;  /* 0x000000ffff5b7224 */ /* 0x000fe200078e0068 */
[----:B------:R-:W-:Y:S01]  /*1b360*/  FSEL R215, R94, -INF , P0 ;  /* 0xff8000005ed77808 */ /* 0x000fe20000000000 */
[----:B------:R-:W-:Y:S01]  /*1b370*/  VIADD R104, R7, 0xe0 ;  /* 0x000000e007687836 */ /* 0x000fe20000000000 */
[----:B------:R-:W-:Y:S01]  /*1b380*/  I2FP.F32.S32 R59, R59 ;  /* 0x0000003b003b7245 */ /* 0x000fe20000201400 */
[----:B------:R-:W-:Y:S01]  /*1b390*/  IMAD.MOV.U32 R92, RZ, RZ, R91 ;  /* 0x000000ffff5c7224 */ /* 0x000fe200078e005b */
[----:B------:R-:W-:Y:S01]  /*1b3a0*/  ISETP.GE.AND P0, PT, R117, R177, PT ;  /* 0x000000b17500720c */ /* 0x000fe20003f06270 */
[----:B------:R-:W-:Y:S01]  /*1b3b0*/  IMAD.MOV.U32 R91, RZ, RZ, R105 ;  /* 0x000000ffff5b7224 */ /* 0x000fe200078e0069 */
[----:B------:R-:W-:Y:S01]  /*1b3c0*/  IADD3 R44, PT, PT, R4, -0xf8, -R5 ;  /* 0xffffff08042c7810 */ /* 0x000fe20007ffe805 */
[----:B------:R-:W-:Y:S01]  /*1b3d0*/  FFMA.FTZ R59, -R191, R59, R107 ;  /* 0x0000003bbf3b7223 */ /* 0x000fe2000001016b */
[----:B------:R-:W-:Y:S01]  /*1b3e0*/  FSEL R214, R95, -INF , P0 ;  /* 0xff8000005fd67808 */ /* 0x000fe20000000000 */
[C---:B------:R-:W-:Y:S01]  /*1b3f0*/  VIADD R107, R7.reuse, 0xe1 ;  /* 0x000000e1076b7836 */ /* 0x040fe20000000000 */
[----:B------:R-:W-:Y:S01]  /*1b400*/  IABS R44, R44 ;  /* 0x0000002c002c7213 */ /* 0x000fe20000000000 */
[----:B------:R-:W-:Y:S01]  /*1b410*/  VIADD R105, R7, 0xe9 ;  /* 0x000000e907697836 */ /* 0x000fe20000000000 */
[----:B------:R-:W-:Y:S01]  /*1b420*/  ISETP.GE.AND P0, PT, R104, R180, PT ;  /* 0x000000b46800720c */ /* 0x000fe20003f06270 */
[----:B------:R-:W-:Y:S01]  /*1b430*/  IMAD.MOV.U32 R95, RZ, RZ, R66 ;  /* 0x000000ffff5f7224 */ /* 0x000fe200078e0042 */
[----:B------:R-:W-:Y:S01]  /*1b440*/  IADD3 R55, PT, PT, R4, -0xe9, -R5 ;  /* 0xffffff1704377810 */ /* 0x000fe20007ffe805 */
[----:B------:R-:W-:Y:S01]  /*1b450*/  IMAD.MOV.U32 R66, RZ, RZ, R81 ;  /* 0x000000ffff427224 */ /* 0x000fe200078e0051 */
[----:B------:R-:W-:Y:S02]  /*1b460*/  I2FP.F32.S32 R44, R44 ;  /* 0x0000002c002c7245 */ /* 0x000fe40000201400 */
[----:B------:R-:W-:Y:S01]  /*1b470*/  FSEL R77, R42, -INF , P0 ;  /* 0xff8000002a4d7808 */ /* 0x000fe20000000000 */
[----:B------:R-:W-:Y:S01]  /*1b480*/  IMAD.MOV.U32 R42, RZ, RZ, R76 ;  /* 0x000000ffff2a7224 */ /* 0x000fe200078e004c */
[----:B------:R-:W-:Y:S01]  /*1b490*/  IADD3 R52, PT, PT, R4, -0xf0, -R5 ;  /* 0xffffff1004347810 */ /* 0x000fe20007ffe805 */
[----:B------:R-:W-:Y:S01]  /*1b4a0*/  FFMA.FTZ R35, -R191, R44, R113 ;  /* 0x0000002cbf237223 */ /* 0x000fe20000010171 */
[----:B------:R-:W-:Y:S01]  /*1b4b0*/  ISETP.GE.AND P0, PT, R107, R180, PT ;  /* 0x000000b46b00720c */ /* 0x000fe20003f06270 */
[----:B------:R-:W-:Y:S01]  /*1b4c0*/  IMAD.MOV.U32 R44, RZ, RZ, R89 ;  /* 0x000000ffff2c7224 */ /* 0x000fe200078e0059 */
[----:B------:R-:W-:Y:S02]  /*1b4d0*/  IABS R55, R55 ;  /* 0x0000003700377213 */ /* 0x000fe40000000000 */
[----:B------:R-:W-:Y:S02]  /*1b4e0*/  IABS R52, R52 ;  /* 0x0000003400347213 */ /* 0x000fe40000000000 */
[----:B------:R-:W-:Y:S02]  /*1b4f0*/  FSEL R113, R39, -INF , P0 ;  /* 0xff80000027717808 */ /* 0x000fe40000000000 */
[----:B------:R-:W-:Y:S02]  /*1b500*/  I2FP.F32.S32 R55, R55 ;  /* 0x0000003700377245 */ /* 0x000fe40000201400 */
[----:B------:R-:W-:Y:S02]  /*1b510*/  IABS R209, R209 ;  /* 0x000000d100d17213 */ /* 0x000fe40000000000 */
[----:B------:R-:W-:Y:S01]  /*1b520*/  ISETP.GE.AND P0, PT, R119, R177, PT ;  /* 0x000000b17700720c */ /* 0x000fe20003f06270 */
[----:B------:R-:W-:Y:S01]  /*1b530*/  FFMA.FTZ R55, -R191, R55, R106 ;  /* 0x00000037bf377223 */ /* 0x000fe2000001016a */
[----:B------:R-:W-:Y:S01]  /*1b540*/  I2FP.F32.S32 R52, R52 ;  /* 0x0000003400347245 */ /* 0x000fe20000201400 */
[----:B------:R-:W-:Y:S01]  /*1b550*/  VIADD R106, R7, 0xe8 ;  /* 0x000000e8076a7836 */ /* 0x000fe20000000000 */
[----:B------:R-:W-:Y:S02]  /*1b560*/  I2FP.F32.S32 R209, R209 ;  /* 0x000000d100d17245 */ /* 0x000fe40000201400 */
[----:B------:R-:W-:Y:S01]  /*1b570*/  FSEL R211, R96, -INF , P0 ;  /* 0xff80000060d37808 */ /* 0x000fe20000000000 */
[C---:B------:R-:W-:Y:S01]  /*1b580*/  FFMA.FTZ R52, -R191.reuse, R52, R156 ;  /* 0x00000034bf347223 */ /* 0x040fe2000001019c */
[----:B------:R-:W-:Y:S01]  /*1b590*/  ISETP.GE.AND P0, PT, R118, R177, PT ;  /* 0x000000b17600720c */ /* 0x000fe20003f06270 */
[----:B------:R-:W-:Y:S01]  /*1b5a0*/  FFMA.FTZ R152, -R191, R209, R152 ;  /* 0x000000d1bf987223 */ /* 0x000fe20000010198 */
[----:B------:R-:W-:Y:S01]  /*1b5b0*/  IADD3 R47, PT, PT, R178, -0xf8, -R5 ;  /* 0xffffff08b22f7810 */ /* 0x000fe20007ffe805 */
[C---:B------:R-:W-:Y:S01]  /*1b5c0*/  VIADD R156, R7.reuse, 0x10 ;  /* 0x00000010079c7836 */ /* 0x040fe20000000000 */
[----:B------:R-:W-:Y:S01]  /*1b5d0*/  LOP3.LUT R198, R198, 0xffffffbf, RZ, 0xc0, !PT ;  /* 0xffffffbfc6c67812 */ /* 0x000fe200078ec0ff */
[----:B------:R-:W-:Y:S01]  /*1b5e0*/  VIADD R96, R7, 0xf1 ;  /* 0x000000f107607836 */ /* 0x000fe20000000000 */
[----:B------:R-:W-:Y:S01]  /*1b5f0*/  FSEL R209, R97, -INF , P0 ;  /* 0xff80000061d17808 */ /* 0x000fe20000000000 */
[----:B------:R-:W-:Y:S01]  /*1b600*/  VIADD R97, R7, 0xf0 ;  /* 0x000000f007617836 */ /* 0x000fe20000000000 */
[----:B------:R-:W-:Y:S02]  /*1b610*/  IABS R47, R47 ;  /* 0x0000002f002f7213 */ /* 0x000fe40000000000 */
[----:B------:R-:W-:Y:S02]  /*1b620*/  @P2 LOP3.LUT R198, R198, 0x40, RZ, 0xfc, !PT ;  /* 0x00000040c6c62812 */ /* 0x000fe400078efcff */
[-C--:B------:R-:W-:Y:S02]  /*1b630*/  ISETP.GE.AND P0, PT, R106, R180.reuse, PT ;  /* 0x000000b46a00720c */ /* 0x080fe40003f06270 */
[----:B------:R-:W-:Y:S02]  /*1b640*/  I2FP.F32.S32 R47, R47 ;  /* 0x0000002f002f7245 */ /* 0x000fe40000201400 */
[----:B------:R-:W-:Y:S02]  /*1b650*/  ISETP.GE.AND P2, PT, R156, R179, PT ;  /* 0x000000b39c00720c */ /* 0x000fe40003f46270 */
[----:B------:R-:W-:Y:S01]  /*1b660*/  FSEL R58, R58, -INF , P0 ;  /* 0xff8000003a3a7808 */ /* 0x000fe20000000000 */
[----:B------:R-:W-:Y:S01]  /*1b670*/  FFMA.FTZ R49, -R191, R47, R110 ;  /* 0x0000002fbf317223 */ /* 0x000fe2000001016e */
[----:B------:R-:W-:Y:S02]  /*1b680*/  LOP3.LUT R198, R198, 0xfffffbff, RZ, 0xc0, !PT ;  /* 0xfffffbffc6c67812 */ /* 0x000fe400078ec0ff */
[----:B------:R-:W-:Y:S02]  /*1b690*/  ISETP.GE.AND P0, PT, R105, R180, PT ;  /* 0x000000b46900720c */ /* 0x000fe40003f06270 */
[----:B------:R-:W-:Y:S02]  /*1b6a0*/  @P3 LOP3.LUT R198, R198, 0x400, RZ, 0xfc, !PT ;  /* 0x00000400c6c63812 */ /* 0x000fe400078efcff */
[----:B------:R-:W-:Y:S02]  /*1b6b0*/  FSEL R110, R27, -INF , P0 ;  /* 0xff8000001b6e7808 */ /* 0x000fe40000000000 */
[-C--:B------:R-:W-:Y:S02]  /*1b6c0*/  ISETP.GE.AND P0, PT, R114, R177.reuse, PT ;  /* 0x000000b17200720c */ /* 0x080fe40003f06270 */
[-C--:B------:R-:W-:Y:S02]  /*1b6d0*/  ISETP.GE.AND P6, PT, R156, R176.reuse, PT ;  /* 0x000000b09c00720c */ /* 0x080fe40003fc6270 */
[----:B------:R-:W-:Y:S02]  /*1b6e0*/  LOP3.LUT R198, R198, 0xffffdfff, RZ, 0xc0, !PT ;  /* 0xffffdfffc6c67812 */ /* 0x000fe400078ec0ff */
[----:B------:R-:W-:Y:S02]  /*1b6f0*/  FSEL R156, R98, -INF , P0 ;  /* 0xff800000629c7808 */ /* 0x000fe40000000000 */
[----:B------:R-:W-:Y:S02]  /*1b700*/  ISETP.GE.AND P0, PT, R67, R177, PT ;  /* 0x000000b14300720c */ /* 0x000fe40003f06270 */
[----:B------:R-:W-:Y:S02]  /*1b710*/  @P2 LOP3.LUT R198, R198, 0x2000, RZ, 0xfc, !PT ;  /* 0x00002000c6c62812 */ /* 0x000fe400078efcff */
[----:B------:R-:W-:Y:S02]  /*1b720*/  FSEL R27, R99, -INF , P0 ;  /* 0xff800000631b7808 */ /* 0x000fe40000000000 */
[CC--:B------:R-:W-:Y:S02]  /*1b730*/  ISETP.GE.AND P0, PT, R93.reuse, R179.reuse, PT ;  /* 0x000000b35d00720c */ /* 0x0c0fe40003f06270 */
[----:B------:R-:W-:Y:S02]  /*1b740*/  LOP3.LUT R198, R198, 0xfffff7ff, RZ, 0xc0, !PT ;  /* 0xfffff7ffc6c67812 */ /* 0x000fe400078ec0ff */
[----:B------:R-:W-:Y:S01]  /*1b750*/  ISETP.GE.AND P5, PT, R93, R176, PT ;  /* 0x000000b05d00720c */ /* 0x000fe20003fa6270 */
[----:B------:R-:W-:Y:S01]  /*1b760*/  IMAD.MOV.U32 R93, RZ, RZ, R92 ;  /* 0x000000ffff5d7224 */ /* 0x000fe200078e005c */
[----:B------:R-:W-:Y:S01]  /*1b770*/  @P6 LOP3.LUT R198, R198, 0x800, RZ, 0xfc, !PT ;  /* 0x00000800c6c66812 */ /* 0x000fe200078efcff */
[----:B------:R-:W-:Y:S01]  /*1b780*/  IMAD.MOV.U32 R92, RZ, RZ, R91 ;  /* 0x000000ffff5c7224 */ /* 0x000fe200078e005b */
[----:B------:R-:W-:Y:S01]  /*1b790*/  FSEL R163, R163, -INF , P4 ;  /* 0xff800000a3a37808 */ /* 0x000fe20002000000 */
[----:B------:R-:W-:Y:S01]  /*1b7a0*/  IMAD.MOV.U32 R91, RZ, RZ, R87 ;  /* 0x000000ffff5b7224 */ /* 0x000fe200078e0057 */
[C---:B------:R-:W-:Y:S01]  /*1b7b0*/  LOP3.LUT P2, RZ, R198.reuse, 0x40, RZ, 0xc0, !PT ;  /* 0x00000040c6ff7812 */ /* 0x040fe2000784c0ff */
[----:B------:R-:W-:Y:S01]  /*1b7c0*/  IMAD.MOV.U32 R87, RZ, RZ, R79 ;  /* 0x000000ffff577224 */ /* 0x000fe200078e004f */
[----:B------:R-:W-:Y:S01]  /*1b7d0*/  LOP3.LUT R198, R198, 0xffffffef, RZ, 0xc0, !PT ;  /* 0xffffffefc6c67812 */ /* 0x000fe200078ec0ff */
[----:B------:R-:W-:Y:S01]  /*1b7e0*/  IMAD.MOV.U32 R39, RZ, RZ, R91 ;  /* 0x000000ffff277224 */ /* 0x000fe200078e005b */
[----:B------:R-:W-:Y:S01]  /*1b7f0*/  ISETP.GE.AND P6, PT, R112, R179, PT ;  /* 0x000000b37000720c */ /* 0x000fe20003fc6270 */
[----:B------:R-:W-:Y:S01]  /*1b800*/  IMAD.MOV.U32 R91, RZ, RZ, R87 ;  /* 0x000000ffff5b7224 */ /* 0x000fe200078e0057 */
[----:B------:R-:W-:Y:S01]  /*1b810*/  @P0 LOP3.LUT R198, R198, 0x10, RZ, 0xfc, !PT ;  /* 0x00000010c6c60812 */ /* 0x000fe200078efcff */
        /* <DEDUP_REMOVED lines=9> */
[----:B------:R-:W-:Y:S01]  /*1b8b0*/  ISETP.GE.AND P4, PT, R6, R180, PT ;  /* 0x000000b40600720c */ /* 0x000fe20003f86270 */
[----:B------:R-:W-:Y:S01]  /*1b8c0*/  IMAD.MOV.U32 R62, RZ, RZ, R50 ;  /* 0x000000ffff3e7224 */ /* 0x000fe200078e0032 */
[----:B------:R-:W-:Y:S01]  /*1b8d0*/  FSEL R99, R22, -INF , P0 ;  /* 0xff80000016637808 */ /* 0x000fe20000000000 */
[----:B------:R-:W-:Y:S01]  /*1b8e0*/  VIADD R50, R7, 0xf8 ;  /* 0x000000f807327836 */ /* 0x000fe20000000000 */
[----:B------:R-:W-:Y:S01]  /*1b8f0*/  FSEL R25, R25, -INF , P4 ;  /* 0xff80000019197808 */ /* 0x000fe20002000000 */
[----:B------:R-:W-:Y:S01]  /*1b900*/  IMAD.MOV.U32 R98, RZ, RZ, R92 ;  /* 0x000000ffff627224 */ /* 0x000fe200078e005c */
[----:B------:R-:W-:Y:S01]  /*1b910*/  ISETP.GE.AND P4, PT, R112, R176, PT ;  /* 0x000000b07000720c */ /* 0x000fe20003f86270 */
[----:B------:R-:W-:Y:S01]  /*1b920*/  IMAD.MOV.U32 R92, RZ, RZ, R86 ;  /* 0x000000ffff5c7224 */ /* 0x000fe200078e0056 */
[----:B------:R-:W-:Y:S01]  /*1b930*/  ISETP.GE.AND P1, PT, R244, R180, PT ;  /* 0x000000b4f400720c */ /* 0x000fe20003f26270 */
[----:B------:R-:W-:Y:S01]  /*1b940*/  IMAD.MOV.U32 R79, RZ, RZ, R71 ;  /* 0x000000ffff4f7224 */ /* 0x000fe200078e0047 */
[----:B------:R-:W-:Y:S01]  /*1b950*/  FSEL R80, R80, -INF , !P4 ;  /* 0xff80000050507808 */ /* 0x000fe20006000000 */
[----:B------:R-:W-:Y:S01]  /*1b960*/  IMAD.MOV.U32 R71, RZ, RZ, R186 ;  /* 0x000000ffff477224 */ /* 0x000fe200078e00ba */
[----:B------:R-:W-:Y:S01]  /*1b970*/  FSEL R17, R17, -INF , P1 ;  /* 0xff80000011117808 */ /* 0x000fe20000800000 */
[C---:B------:R-:W-:Y:S01]  /*1b980*/  VIADD R22, R7.reuse, 0xf9 ;  /* 0x000000f907167836 */ /* 0x040fe20000000000 */
[----:B------:R-:W-:Y:S02]  /*1b990*/  ISETP.GE.AND P1, PT, R7, R177, PT ;  /* 0x000000b10700720c */ /* 0x000fe40003f26270 */
[----:B------:R-:W-:Y:S02]  /*1b9a0*/  ISETP.GE.AND P3, PT, R244, R179, PT ;  /* 0x000000b3f400720c */ /* 0x000fe40003f66270 */
[----:B------:R-:W-:Y:S02]  /*1b9b0*/  FSEL R162, R162, -INF , P1 ;  /* 0xff800000a2a27808 */ /* 0x000fe40000800000 */
[----:B------:R-:W-:Y:S02]  /*1b9c0*/  ISETP.GE.AND P1, PT, R20, R177, PT ;  /* 0x000000b11400720c */ /* 0x000fe40003f26270 */
[----:B------:R-:W-:Y:S02]  /*1b9d0*/  FSEL R81, R17, -INF , !P3 ;  /* 0xff80000011517808 */ /* 0x000fe40005800000 */
[----:B------:R-:W-:Y:S02]  /*1b9e0*/  FSEL R206, R206, -INF , P1 ;  /* 0xff800000cece7808 */ /* 0x000fe40000800000 */
[----:B------:R-:W-:Y:S02]  /*1b9f0*/  LOP3.LUT P3, RZ, R198, 0x400, RZ, 0xc0, !PT ;  /* 0x00000400c6ff7812 */ /* 0x000fe4000786c0ff */
[-C--:B------:R-:W-:Y:S01]  /*1ba00*/  ISETP.GE.AND P1, PT, R244, R176.reuse, PT ;  /* 0x000000b0f400720c */ /* 0x080fe20003f26270 */
[----:B------:R-:W-:Y:S01]  /*1ba10*/  IMAD.MOV.U32 R244, RZ, RZ, R93 ;  /* 0x000000fffff47224 */ /* 0x000fe200078e005d */
[----:B------:R-:W-:Y:S01]  /*1ba20*/  FSEL R93, R153, -INF , !P2 ;  /* 0xff800000995d7808 */ /* 0x000fe20005000000 */
[----:B------:R-:W-:Y:S01]  /*1ba30*/  IMAD.MOV.U32 R153, RZ, RZ, R75 ;  /* 0x000000ffff997224 */ /* 0x000fe200078e004b */
[----:B------:R-:W-:Y:S02]  /*1ba40*/  FSEL R88, R88, -INF , !P3 ;  /* 0xff80000058587808 */ /* 0x000fe40005800000 */
[----:B------:R-:W-:Y:S02]  /*1ba50*/  LOP3.LUT P2, RZ, R198, 0x2000, RZ, 0xc0, !PT ;  /* 0x00002000c6ff7812 */ /* 0x000fe4000784c0ff */
[----:B------:R-:W-:Y:S02]  /*1ba60*/  FSEL R79, R79, -INF , !P1 ;  /* 0xff8000004f4f7808 */ /* 0x000fe40004800000 */
[----:B------:R-:W-:Y:S01]  /*1ba70*/  FSEL R86, R12, -INF , !P2 ;  /* 0xff8000000c567808 */ /* 0x000fe20005000000 */
[----:B------:R-:W-:Y:S01]  /*1ba80*/  IMAD.MOV.U32 R12, RZ, RZ, R92 ;  /* 0x000000ffff0c7224 */ /* 0x000fe200078e005c */
[----:B------:R-:W-:Y:S02]  /*1ba90*/  ISETP.GE.AND P1, PT, R8, R176, PT ;  /* 0x000000b00800720c */ /* 0x000fe40003f26270 */
[----:B------:R-:W-:Y:S02]  /*1baa0*/  LOP3.LUT P2, RZ, R198, 0x1000, RZ, 0xc0, !PT ;  /* 0x00001000c6ff7812 */ /* 0x000fe4000784c0ff */
[----:B------:R-:W-:Y:S02]  /*1bab0*/  FSEL R70, R70, -INF , !P1 ;  /* 0xff80000046467808 */ /* 0x000fe40004800000 */
[----:B------:R-:W-:Y:S02]  /*1bac0*/  ISETP.GE.AND P1, PT, R15, R179, PT ;  /* 0x000000b30f00720c */ /* 0x000fe40003f26270 */
[----:B------:R-:W-:Y:S02]  /*1bad0*/  ISETP.GE.AND P0, PT, R111, R177, PT ;  /* 0x000000b16f00720c */ /* 0x000fe40003f06270 */
[----:B------:R-:W-:Y:S02]  /*1bae0*/  IADD3 R43, PT, PT, R178, -0xf9, -R5 ;  /* 0xffffff07b22b7810 */ /* 0x000fe40007ffe805 */
[----:B------:R-:W-:Y:S01]  /*1baf0*/  FSEL R112, R102, -INF , P0 ;  /* 0xff80000066707808 */ /* 0x000fe20000000000 */
[----:B------:R-:W-:Y:S01]  /*1bb00*/  IMAD.MOV.U32 R102, RZ, RZ, R85 ;  /* 0x000000ffff667224 */ /* 0x000fe200078e0055 */
[----:B------:R-:W-:Y:S02]  /*1bb10*/  IABS R43, R43 ;  /* 0x0000002b002b7213 */ /* 0x000fe40000000000 */
[----:B------:R-:W-:Y:S02]  /*1bb20*/  ISETP.GE.AND P0, PT, R57, R177, PT ;  /* 0x000000b13900720c */ /* 0x000fe40003f06270 */
[----:B------:R-:W-:Y:S02]  /*1bb30*/  I2FP.F32.S32 R43, R43 ;  /* 0x0000002b002b7245 */ /* 0x000fe40000201400 */
[----:B------:R-:W-:Y:S02]  /*1bb40*/  FSEL R100, R100, -INF , P0 ;  /* 0xff80000064647808 */ /* 0x000fe40000000000 */
[-C--:B------:R-:W-:Y:S01]  /*1bb50*/  ISETP.GE.AND P0, PT, R50, R180.reuse, PT ;  /* 0x000000b43200720c */ /* 0x080fe20003f06270 */
[----:B------:R-:W-:Y:S01]  /*1bb60*/  FFMA.FTZ R109, -R191, R43, R109 ;  /* 0x0000002bbf6d7223 */ /* 0x000fe2000001016d */
[----:B------:R-:W-:Y:S01]  /*1bb70*/  IMAD.MOV.U32 R43, RZ, RZ, R71 ;  /* 0x000000ffff2b7224 */ /* 0x000fe200078e0047 */
[----:B------:R-:W-:Y:S02]  /*1bb80*/  IADD3 R4, PT, PT, R4, -0xf9, -R5 ;  /* 0xffffff0704047810 */ /* 0x000fe40007ffe805 */
[----:B------:R-:W-:Y:S02]  /*1bb90*/  FSEL R49, R49, -INF , P0 ;  /* 0xff80000031317808 */ /* 0x000fe40000000000 */
[----:B------:R-:W-:Y:S02]  /*1bba0*/  ISETP.GE.AND P0, PT, R22, R180, PT ;  /* 0x000000b41600720c */ /* 0x000fe40003f06270 */
[----:B------:R-:W-:Y:S02]  /*1bbb0*/  IABS R4, R4 ;  /* 0x0000000400047213 */ /* 0x000fe40000000000 */
[----:B------:R-:W-:Y:S01]  /*1bbc0*/  FSEL R47, R109, -INF , P0 ;  /* 0xff8000006d2f7808 */ /* 0x000fe20000000000 */
[----:B------:R-:W-:Y:S01]  /*1bbd0*/  IMAD.MOV.U32 R109, RZ, RZ, R91 ;  /* 0x000000ffff6d7224 */ /* 0x000fe200078e005b */
[-C--:B------:R-:W-:Y:S01]  /*1bbe0*/  ISETP.GE.AND P0, PT, R108, R177.reuse, PT ;  /* 0x000000b16c00720c */ /* 0x080fe20003f06270 */
[----:B------:R-:W-:Y:S01]  /*1bbf0*/  IMAD.MOV.U32 R91, RZ, RZ, R87 ;  /* 0x000000ffff5b7224 */ /* 0x000fe200078e0057 */
[----:B------:R-:W-:Y:S02]  /*1bc00*/  I2FP.F32.S32 R4, R4 ;  /* 0x0000000400047245 */ /* 0x000fe40000201400 */
[----:B------:R-:W-:Y:S02]  /*1bc10*/  FSEL R87, R23, -INF , P0 ;  /* 0xff80000017577808 */ /* 0x000fe40000000000 */
[-C--:B------:R-:W-:Y:S01]  /*1bc20*/  ISETP.GE.AND P0, PT, R53, R177.reuse, PT ;  /* 0x000000b13500720c */ /* 0x080fe20003f06270 */
[----:B------:R-:W-:Y:S01]  /*1bc30*/  FFMA.FTZ R0, -R191, R4, R0 ;  /* 0x00000004bf007223 */ /* 0x000fe20000010100 */
[----:B------:R-:W-:Y:S02]  /*1bc40*/  MOV R186, 0x80 ;  /* 0x0000008000ba7802 */ /* 0x000fe40000000f00 */
[----:B------:R-:W-:Y:S02]  /*1bc50*/  FSEL R78, R78, -INF , P0 ;  /* 0xff8000004e4e7808 */ /* 0x000fe40000000000 */
[-C--:B------:R-:W-:Y:S02]  /*1bc60*/  ISETP.GE.AND P0, PT, R104, R177.reuse, PT ;  /* 0x000000b16800720c */ /* 0x080fe40003f06270 */
[----:B------:R-:W-:Y:S02]  /*1bc70*/  LOP3.LUT P3, RZ, R198, 0x100, RZ, 0xc0, !PT ;  /* 0x00000100c6ff7812 */ /* 0x000fe4000786c0ff */
        /* <DEDUP_REMOVED lines=11> */
[----:B------:R-:W-:Y:S04]  /*1bd30*/  ISETP.GE.AND P0, PT, R50, R177, PT ;  /* 0x000000b13200720c */ /* 0x000fe80003f06270 */
[----:B------:R-:W-:Y:S01]  /*1bd40*/  FSEL R23, R35, -INF , P0 ;  /* 0xff80000023177808 */ /* 0x000fe20000000000 */
[----:B------:R-:W-:Y:S01]  /*1bd50*/  IMAD.MOV.U32 R35, RZ, RZ, R91 ;  /* 0x000000ffff237224 */ /* 0x000fe200078e005b */
[----:B------:R-:W-:Y:S01]  /*1bd60*/  ISETP.GE.AND P0, PT, R20, R180, PT ;  /* 0x000000b41400720c */ /* 0x000fe20003f06270 */
[----:B------:R-:W-:Y:S02]  /*1bd70*/  IMAD.MOV.U32 R91, RZ, RZ, R83 ;  /* 0x000000ffff5b7224 */ /* 0x000fe400078e0053 */
[----:B------:R-:W-:Y:S01]  /*1bd80*/  IMAD.MOV.U32 R83, RZ, RZ, R82 ;  /* 0x000000ffff537224 */ /* 0x000fe200078e0052 */
[----:B------:R-:W-:Y:S01]  /*1bd90*/  FSEL R35, R35, -INF , !P1 ;  /* 0xff80000023237808 */ /* 0x000fe20004800000 */
[----:B------:R-:W-:Y:S01]  /*1bda0*/  IMAD.MOV.U32 R82, RZ, RZ, R48 ;  /* 0x000000ffff527224 */ /* 0x000fe200078e0030 */
[----:B------:R-:W-:Y:S02]  /*1bdb0*/  FSEL R152, R152, -INF , P0 ;  /* 0xff80000098987808 */ /* 0x000fe40000000000 */
[----:B------:R-:W-:Y:S04]  /*1bdc0*/  LOP3.LUT P0, RZ, R198, 0x80, RZ, 0xc0, !PT ;  /* 0x00000080c6ff7812 */ /* 0x000fe8000780c0ff */
[----:B------:R-:W-:Y:S01]  /*1bdd0*/  FSEL R48, R161, -INF , !P0 ;  /* 0xff800000a1307808 */ /* 0x000fe20004000000 */
[----:B------:R-:W-:Y:S01]  /*1bde0*/  IMAD.MOV.U32 R161, RZ, RZ, R91 ;  /* 0x000000ffffa17224 */ /* 0x000fe200078e005b */
[----:B------:R-:W-:Y:S01]  /*1bdf0*/  FSEL R91, R163, -INF , !P2 ;  /* 0xff800000a35b7808 */ /* 0x000fe20005000000 */
[----:B------:R-:W-:Y:S01]  /*1be00*/  IMAD R163, R190, 0x100, R46 ;  /* 0x00000100bea37824 */ /* 0x000fe200078e022e */
[----:B------:R-:W-:Y:S02]  /*1be10*/  LOP3.LUT P2, RZ, R198, 0x200, RZ, 0xc0, !PT ;  /* 0x00000200c6ff7812 */ /* 0x000fe4000784c0ff */
[-C--:B------:R-:W-:Y:S01]  /*1be20*/  ISETP.GE.AND P0, PT, R7, R179.reuse, PT ;  /* 0x000000b30700720c */ /* 0x080fe20003f06270 */
[----:B------:R-:W-:Y:S03]  /*1be30*/  VIADD R163, R163, 0x38 ;  /* 0x00000038a3a37836 */ /* 0x000fe60000000000 */
[----:B------:R-:W-:Y:S01]  /*1be40*/  FSEL R94, R160, -INF , !P0 ;  /* 0xff800000a05e7808 */ /* 0x000fe20004000000 */
[----:B------:R-:W-:Y:S01]  /*1be50*/  IMAD.MOV.U32 R160, RZ, RZ, R83 ;  /* 0x000000ffffa07224 */ /* 0x000fe200078e0053 */
[----:B------:R-:W-:Y:S01]  /*1be60*/  LOP3.LUT P0, RZ, R198, 0x10, RZ, 0xc0, !PT ;  /* 0x00000010c6ff7812 */ /* 0x000fe2000780c0ff */
[----:B------:R-:W-:Y:S01]  /*1be70*/  IMAD.MOV.U32 R83, RZ, RZ, R82 ;  /* 0x000000ffff537224 */ /* 0x000fe200078e0052 */
[----:B------:R-:W-:Y:S01]  /*1be80*/  FSEL R82, R16, -INF , !P6 ;  /* 0xff80000010527808 */ /* 0x000fe20007000000 */
[----:B------:R-:W-:Y:S01]  /*1be90*/  IMAD.MOV.U32 R16, RZ, RZ, R12 ;  /* 0x000000ffff107224 */ /* 0x000fe200078e000c */
[----:B------:R-:W-:Y:S01]  /*1bea0*/  FSEL R85, R13, -INF , !P0 ;  /* 0xff8000000d557808 */ /* 0x000fe20004000000 */
[----:B------:R-:W-:Y:S01]  /*1beb0*/  IMAD.MOV.U32 R13, RZ, RZ, R72 ;  /* 0x000000ffff0d7224 */ /* 0x000fe200078e0048 */
[----:B------:R-:W-:Y:S01]  /*1bec0*/  FSEL R83, R83, -INF , !P5 ;  /* 0xff80000053537808 */ /* 0x000fe20006800000 */
[----:B------:R-:W-:Y:S01]  /*1bed0*/  IMAD R12, R190, 0x100, R46 ;  /* 0x00000100be0c7824 */ /* 0x000fe200078e022e */
[----:B------:R-:W-:Y:S01]  /*1bee0*/  LOP3.LUT P6, RZ, R198, 0x800, RZ, 0xc0, !PT ;  /* 0x00000800c6ff7812 */ /* 0x000fe200078cc0ff */
[----:B------:R-:W-:Y:S01]  /*1bef0*/  IMAD.MOV.U32 R17, RZ, RZ, R16 ;  /* 0x000000ffff117224 */ /* 0x000fe200078e0010 */
[-C--:B------:R-:W-:Y:S01]  /*1bf00*/  ISETP.GE.AND P0, PT, R10, R179.reuse, PT ;  /* 0x000000b30a00720c */ /* 0x080fe20003f06270 */
[----:B------:R-:W-:Y:S01]  /*1bf10*/  VIADD R12, R12, 0x39 ;  /* 0x000000390c0c7836 */ /* 0x000fe20000000000 */
[----:B------:R-:W-:Y:S01]  /*1bf20*/  FSEL R84, R84, -INF , !P6 ;  /* 0xff80000054547808 */ /* 0x000fe20007000000 */
[--C-:B------:R-:W-:Y:S01]  /*1bf30*/  IMAD R16, R190, 0x100, R46.reuse ;  /* 0x00000100be107824 */ /* 0x100fe200078e022e */
[-C--:B------:R-:W-:Y:S02]  /*1bf40*/  ISETP.GE.AND P6, PT, R163, R179.reuse, PT ;  /* 0x000000b3a300720c */ /* 0x080fe40003fc6270 */
[-C--:B------:R-:W-:Y:S01]  /*1bf50*/  ISETP.GE.AND P5, PT, R12, R179.reuse, PT ;  /* 0x000000b30c00720c */ /* 0x080fe20003fa6270 */
[----:B------:R-:W-:Y:S01]  /*1bf60*/  VIADD R16, R16, 0x49 ;  /* 0x0000004910107836 */ /* 0x000fe20000000000 */
[----:B------:R-:W-:Y:S02]  /*1bf70*/  FSEL R63, R63, -INF , !P6 ;  /* 0xff8000003f3f7808 */ /* 0x000fe40007000000 */
[----:B------:R-:W-:Y:S02]  /*1bf80*/  FSEL R62, R62, -INF , !P5 ;  /* 0xff8000003e3e7808 */ /* 0x000fe40006800000 */
[-C--:B------:R-:W-:Y:S02]  /*1bf90*/  ISETP.GE.AND P6, PT, R9, R176.reuse, PT ;  /* 0x000000b00900720c */ /* 0x080fe40003fc6270 */
[----:B------:R-:W-:Y:S01]  /*1bfa0*/  FSEL R76, R11, -INF , !P0 ;  /* 0xff8000000b4c7808 */ /* 0x000fe20004000000 */
[C-C-:B------:R-:W-:Y:S01]  /*1bfb0*/  IMAD R11, R190.reuse, 0x100, R46.reuse ;  /* 0x00000100be0b7824 */ /* 0x140fe200078e022e */
[-C--:B------:R-:W-:Y:S02]  /*1bfc0*/  ISETP.GE.AND P0, PT, R9, R179.reuse, PT ;  /* 0x000000b30900720c */ /* 0x080fe40003f06270 */
[----:B------:R-:W-:Y:S01]  /*1bfd0*/  FSEL R73, R73, -INF , !P6 ;  /* 0xff80000049497808 */ /* 0x000fe20007000000 */
[----:B------:R-:W-:Y:S01]  /*1bfe0*/  VIADD R11, R11, 0x41 ;  /* 0x000000410b0b7836 */ /* 0x000fe20000000000 */
[----:B------:R-:W-:Y:S01]  /*1bff0*/  FSEL R75, R21, -INF , !P0 ;  /* 0xff800000154b7808 */ /* 0x000fe20004000000 */
[--C-:B------:R-:W-:Y:S01]  /*1c000*/  IMAD R21, R190, 0x100, R46.reuse ;  /* 0x00000100be157824 */ /* 0x100fe200078e022e */
[CC--:B------:R-:W-:Y:S01]  /*1c010*/  ISETP.GE.AND P0, PT, R7.reuse, R176.reuse, PT ;  /* 0x000000b00700720c */ /* 0x0c0fe20003f06270 */
[----:B------:R-:W-:Y:S01]  /*1c020*/  VIADD R7, R7, 0x31 ;  /* 0x0000003107077836 */ /* 0x000fe20000000000 */
[-C--:B------:R-:W-:Y:S01]  /*1c030*/  ISETP.GE.AND P4, PT, R11, R179.reuse, PT ;  /* 0x000000b30b00720c */ /* 0x080fe20003f86270 */
[----:B------:R-:W-:Y:S01]  /*1c040*/  VIADD R21, R21, 0x40 ;  /* 0x0000004015157836 */ /* 0x000fe20000000000 */
[----:B------:R-:W-:Y:S01]  /*1c050*/  FSEL R92, R162, -INF , !P0 ;  /* 0xff800000a25c7808 */ /* 0x000fe20004000000 */
[--C-:B------:R-:W-:Y:S01]  /*1c060*/  IMAD R162, R190, 0x100, R46.reuse ;  /* 0x00000100bea27824 */ /* 0x100fe200078e022e */
[----:B------:R-:W-:Y:S02]  /*1c070*/  FSEL R43, R43, -INF , !P4 ;  /* 0xff8000002b2b7808 */ /* 0x000fe40006000000 */
[CC--:B------:R-:W-:Y:S01]  /*1c080*/  ISETP.GE.AND P5, PT, R21.reuse, R179.reuse, PT ;  /* 0x000000b31500720c */ /* 0x0c0fe20003fa6270 */
[----:B------:R-:W-:Y:S01]  /*1c090*/  VIADD R162, R162, 0x30 ;  /* 0x00000030a2a27836 */ /* 0x000fe20000000000 */
[-C--:B------:R-:W-:Y:S02]  /*1c0a0*/  ISETP.GE.AND P1, PT, R21, R176.reuse, PT ;  /* 0x000000b01500720c */ /* 0x080fe40003f26270 */
[----:B------:R-:W2:Y:S01]  /*1c0b0*/  LD.E R21, desc[UR4][R2.64+0xdc] ;  /* 0x0000dc0402157980 */ /* 0x000ea2000c101900 */
        /* <DEDUP_REMOVED lines=17> */
[-C--:B------:R-:W-:Y:S04]  /*1c1d0*/  ISETP.GE.AND P0, PT, R8, R179.reuse, PT ;  /* 0x000000b30800720c */ /* 0x080fe80003f06270 */
[----:B------:R-:W-:Y:S02]  /*1c1e0*/  FSEL R72, R24, -INF , !P0 ;  /* 0xff80000018487808 */ /* 0x000fe40004000000 */
[-C--:B------:R-:W-:Y:S04]  /*1c1f0*/  ISETP.GE.AND P0, PT, R6, R179.reuse, PT ;  /* 0x000000b30600720c */ /* 0x080fe80003f06270 */
[----:B------:R-:W-:Y:S02]  /*1c200*/  FSEL R71, R25, -INF , !P0 ;  /* 0xff80000019477808 */ /* 0x000fe40004000000 */
[----:B------:R-:W-:Y:S02]  /*1c210*/  FSEL R25, R13, -INF , !P5 ;  /* 0xff8000000d197808 */ /* 0x000fe40006800000 */
[-C--:B------:R-:W-:Y:S02]  /*1c220*/  ISETP.GE.AND P0, PT, R20, R176.reuse, PT ;  /* 0x000000b01400720c */ /* 0x080fe40003f06270 */
[-C--:B------:R-:W-:Y:S02]  /*1c230*/  ISETP.GE.AND P5, PT, R249, R179.reuse, PT ;  /* 0x000000b3f900720c */ /* 0x080fe40003fa6270 */
        /* <DEDUP_REMOVED lines=11> */
[-C--:B------:R-:W-:Y:S01]  /*1c2f0*/  ISETP.GE.AND P0, PT, R12, R176.reuse, PT ;  /* 0x000000b00c00720c */ /* 0x080fe20003f06270 */
[----:B------:R-:W-:Y:S02]  /*1c300*/  IMAD.MOV.U32 R12, RZ, RZ, R153 ;  /* 0x000000ffff0c7224 */ /* 0x000fe400078e0099 */
[----:B------:R-:W-:Y:S01]  /*1c310*/  IMAD R153, R190, 0x100, R46 ;  /* 0x00000100be997824 */ /* 0x000fe200078e022e */
[----:B------:R-:W-:Y:S02]  /*1c320*/  FSEL R45, R45, -INF , !P0 ;  /* 0xff8000002d2d7808 */ /* 0x000fe40004000000 */
[-C--:B------:R-:W-:Y:S01]  /*1c330*/  ISETP.GE.AND P0, PT, R28, R176.reuse, PT ;  /* 0x000000b01c00720c */ /* 0x080fe20003f06270 */
[----:B------:R-:W-:Y:S01]  /*1c340*/  VIADD R153, R153, 0x58 ;  /* 0x0000005899997836 */ /* 0x000fe20000000000 */
        /* <DEDUP_REMOVED lines=13> */
[----:B------:R-:W-:Y:S01]  /*1c420*/  FSEL R15, R168, -INF , !P1 ;  /* 0xff800000a80f7808 */ /* 0x000fe20004800000 */
[----:B------:R-:W-:Y:S01]  /*1c430*/  IMAD.SHL.U32 R168, R150, 0x20, RZ ;  /* 0x0000002096a87824 */ /* 0x000fe200078e00ff */
[-C--:B------:R-:W-:Y:S02]  /*1c440*/  ISETP.GE.AND P1, PT, R242, R179.reuse, PT ;  /* 0x000000b3f200720c */ /* 0x080fe40003f26270 */
[----:B------:R-:W-:Y:S02]  /*1c450*/  FSEL R11, R161, -INF , !P0 ;  /* 0xff800000a10b7808 */ /* 0x000fe40004000000 */
[----:B------:R-:W-:Y:S02]  /*1c460*/  FSEL R12, R160, -INF , !P1 ;  /* 0xff800000a00c7808 */ /* 0x000fe40004800000 */
        /* <DEDUP_REMOVED lines=55> */
[CC--:B------:R-:W-:Y:S02]  /*1c7e0*/  ISETP.GE.AND P0, PT, R131.reuse, R179.reuse, PT ;  /* 0x000000b38300720c */ /* 0x0c0fe40003f06270 */
        /* <DEDUP_REMOVED lines=130> */
[C---:B------:R-:W-:Y:S02]  /*1d010*/  ISETP.GE.AND P0, PT, R22.reuse, R179, PT ;  /* 0x000000b31600720c */ /* 0x040fe40003f06270 */
[-C--:B------:R-:W-:Y:S02]  /*1d020*/  ISETP.GE.AND P6, PT, R22, R176.reuse, PT ;  /* 0x000000b01600720c */ /* 0x080fe40003fc6270 */
[----:B------:R-:W-:Y:S02]  /*1d030*/  FSEL R47, R47, -INF , !P0 ;  /* 0xff8000002f2f7808 */ /* 0x000fe40004000000 */
[----:B------:R-:W-:Y:S02]  /*1d040*/  ISETP.GE.AND P0, PT, R106, R176, PT ;  /* 0x000000b06a00720c */ /* 0x000fe40003f06270 */
[----:B------:R-:W-:Y:S02]  /*1d050*/  FSEL R52, R52, -INF , !P5 ;  /* 0xff80000034347808 */ /* 0x000fe40006800000 */
[----:B------:R-:W-:Y:S02]  /*1d060*/  FSEL R56, R56, -INF , !P0 ;  /* 0xff80000038387808 */ /* 0x000fe40004000000 */
[----:B------:R-:W-:Y:S02]  /*1d070*/  ISETP.GE.AND P0, PT, R22, R177, PT ;  /* 0x000000b11600720c */ /* 0x000fe40003f06270 */
[----:B------:R-:W-:Y:S02]  /*1d080*/  FSEL R51, R51, -INF , !P4 ;  /* 0xff80000033337808 */ /* 0x000fe40006000000 */
[----:B------:R-:W-:Y:S02]  /*1d090*/  FSEL R0, R0, -INF , P0 ;  /* 0xff80000000007808 */ /* 0x000fe40000000000 */
        /* <DEDUP_REMOVED lines=24> */
[----:B------:R-:W-:Y:S01]  /*1d220*/  SHFL.BFLY PT, R20, R5, 0x2, 0x1f ;  /* 0x0c401f0005147f89 */ /* 0x000fe200000e0000 */
[----:B------:R-:W-:Y:S04]  /*1d230*/  FMNMX3.FTZ R0, R4, R52, R51, !PT ;  /* 0x0000003404007276 */ /* 0x000fe80007810033 */
[----:B------:R-:W-:Y:S05]  /*1d240*/  FMNMX3.FTZ R0, R0, R23, R22, !PT ;  /* 0x0000001700007276 */ /* 0x000fea0007810016 */
[----:B------:R-:W1:Y:S02]  /*1d250*/  SHFL.BFLY PT, R4, R0, 0x2, 0x1f ;  /* 0x0c401f0000047f89 */ /* 0x000e6400000e0000 */
[----:B-1----:R-:W-:Y:S02]  /*1d260*/  FMNMX.FTZ R4, R0, R4, !PT ;  /* 0x0000000400047209 */ /* 0x002fe40007810000 */
[----:B------:R-:W-:Y:S04]  /*1d270*/  FMNMX.FTZ R5, R5, R20, !PT ;  /* 0x0000001405057209 */ /* 0x000fe80007810000 */
[----:B------:R-:W1:Y:S08]  /*1d280*/  SHFL.BFLY PT, R0, R4, 0x1, 0x1f ;  /* 0x0c201f0004007f89 */ /* 0x000e7000000e0000 */
[----:B------:R-:W3:Y:S01]  /*1d290*/  SHFL.BFLY PT, R20, R5, 0x1, 0x1f ;  /* 0x0c201f0005147f89 */ /* 0x000ee200000e0000 */
[----:B-1----:R-:W-:Y:S04]  /*1d2a0*/  FMNMX.FTZ R0, R4, R0, !PT ;  /* 0x0000000004007209 */ /* 0x002fe80007810000 */
[C---:B------:R-:W-:Y:S02]  /*1d2b0*/  FSETP.NEU.FTZ.AND P0, PT, R0.reuse, -INF , PT ;  /* 0xff8000000000780b */ /* 0x040fe40003f1d000 */
[----:B---3--:R-:W-:Y:S02]  /*1d2c0*/  FMNMX.FTZ R20, R5, R20, !PT ;  /* 0x0000001405147209 */ /* 0x008fe40007810000 */
[----:B------:R-:W-:Y:S02]  /*1d2d0*/  FSEL R4, R0, RZ, P0 ;  /* 0x000000ff00047208 */ /* 0x000fe40000000000 */
[----:B------:R-:W-:Y:S01]  /*1d2e0*/  FSETP.NEU.FTZ.AND P1, PT, R20, -INF , PT ;  /* 0xff8000001400780b */ /* 0x000fe20003f3d000 */
[C---:B--2---:R-:W-:Y:S02]  /*1d2f0*/  FMUL.FTZ R50, R21.reuse, R20 ;  /* 0x0000001415327220 */ /* 0x044fe40000410000 */
[----:B------:R-:W-:Y:S01]  /*1d300*/  FADD.FTZ R4, -R4, R149 ;  /* 0x0000009504047221 */ /* 0x000fe20000010100 */
[----:B------:R-:W-:Y:S02]  /*1d310*/  FSEL R5, R20, RZ, P1 ;  /* 0x000000ff14057208 */ /* 0x000fe40000800000 */
[----:B------:R-:W-:Y:S01]  /*1d320*/  FSEL R50, R50, RZ, P1 ;  /* 0x000000ff32327208 */ /* 0x000fe20000800000 */
[----:B------:R-:W-:Y:S02]  /*1d330*/  FMUL.FTZ R4, R21, R4 ;  /* 0x0000000415047220 */ /* 0x000fe40000410000 */
        /* <DEDUP_REMOVED lines=21> */
[C---:B------:R-:W-:Y:S01]  /*1d490*/  FMUL.FTZ R48, R21.reuse, R0 ;  /* 0x0000000015307220 */ /* 0x040fe20000410000 */
[--C-:B------:R-:W-:Y:S03]  /*1d4a0*/  FFMA.FTZ R163, R152, R21, -R50.reuse ;  /* 0x0000001598a37223 */ /* 0x100fe60000010832 */
[----:B------:R-:W-:Y:S01]  /*1d4b0*/  MUFU.EX2 R162, R162 ;  /* 0x000000a200a27308 */ /* 0x000fe20000000800 */
[----:B------:R-:W-:Y:S01]  /*1d4c0*/  FMUL.FTZ R5, R21, R5 ;  /* 0x0000000515057220 */ /* 0x000fe20000410000 */
[-CC-:B------:R-:W-:Y:S01]  /*1d4d0*/  FFMA.FTZ R152, R81, R21.reuse, -R50.reuse ;  /* 0x0000001551987223 */ /* 0x180fe20000010832 */
[----:B------:R-:W-:Y:S01]  /*1d4e0*/  FSEL R48, R48, RZ, P0 ;  /* 0x000000ff30307208 */ /* 0x000fe20000000000 */
[-CC-:B------:R-:W-:Y:S01]  /*1d4f0*/  FFMA.FTZ R81, R31, R21.reuse, -R50.reuse ;  /* 0x000000151f517223 */ /* 0x180fe20000010832 */
[-CC-:B------:R-:W-:Y:S01]  /*1d500*/  FFMA.FTZ R125, R75, R21.reuse, -R50.reuse ;  /* 0x000000154b7d7223 */ /* 0x180fe20000010832 */
[-CC-:B------:R-:W-:Y:S01]  /*1d510*/  FFMA.FTZ R75, R28, R21.reuse, -R50.reuse ;  /* 0x000000151c4b7223 */ /* 0x180fe20000010832 */
[-C--:B------:R-:W-:Y:S03]  /*1d520*/  FFMA.FTZ R111, R66, R21.reuse, -R50 ;  /* 0x00000015426f7223 */ /* 0x080fe60000010832 */
[----:B------:R-:W1:Y:S01]  /*1d530*/  MUFU.EX2 R206, R206 ;  /* 0x000000ce00ce7308 */ /* 0x000e620000000800 */
[-CC-:B------:R-:W-:Y:S01]  /*1d540*/  FFMA.FTZ R68, R13, R21.reuse, -R48.reuse ;  /* 0x000000150d447223 */ /* 0x180fe20000010830 */
[-CC-:B------:R-:W-:Y:S01]  /*1d550*/  FFMA.FTZ R99, R42, R21.reuse, -R48.reuse ;  /* 0x000000152a637223 */ /* 0x180fe20000010830 */
[-CC-:B------:R-:W-:Y:S01]  /*1d560*/  FFMA.FTZ R96, R41, R21.reuse, -R48.reuse ;  /* 0x0000001529607223 */ /* 0x180fe20000010830 */
[-C--:B------:R-:W-:Y:S01]  /*1d570*/  FFMA.FTZ R119, R70, R21.reuse, -R48 ;  /* 0x0000001546777223 */ /* 0x080fe20000010830 */
[-C--:B------:R-:W-:Y:S01]  /*1d580*/  FFMA.FTZ R70, R15, R21.reuse, -R50 ;  /* 0x000000150f467223 */ /* 0x080fe20000010832 */
[-CC-:B------:R-:W-:Y:S01]  /*1d590*/  FFMA.FTZ R118, R69, R21.reuse, -R48.reuse ;  /* 0x0000001545767223 */ /* 0x180fe20000010830 */
[-CC-:B------:R-:W-:Y:S03]  /*1d5a0*/  FFMA.FTZ R69, R14, R21.reuse, -R48.reuse ;  /* 0x000000150e457223 */ /* 0x180fe60000010830 */
[----:B------:R-:W2:Y:S01]  /*1d5b0*/  MUFU.EX2 R163, R163 ;  /* 0x000000a300a37308 */ /* 0x000ea20000000800 */
[-CC-:B------:R-:W-:Y:S01]  /*1d5c0*/  FFMA.FTZ R208, R92, R21.reuse, -R48.reuse ;  /* 0x000000155cd07223 */ /* 0x180fe20000010830 */
[-CC-:B------:R-:W-:Y:S01]  /*1d5d0*/  FFMA.FTZ R92, R38, R21.reuse, -R48.reuse ;  /* 0x00000015265c7223 */ /* 0x180fe20000010830 */
        /* <DEDUP_REMOVED lines=8> */
[--C-:B------:R-:W-:Y:S01]  /*1d660*/  FFMA.FTZ R84, R33, R21, -R48.reuse ;  /* 0x0000001521547223 */ /* 0x100fe20000010830 */
[----:B-1----:R-:W-:Y:S01]  /*1d670*/  F2FP.F16.F32.PACK_AB R28, R206, R207 ;  /* 0x000000cfce1c723e */ /* 0x002fe200000000ff */
[-CC-:B------:R-:W-:Y:S01]  /*1d680*/  FFMA.FTZ R126, R74, R21.reuse, -R48.reuse ;  /* 0x000000154a7e7223 */ /* 0x180fe20000010830 */
[-C--:B------:R-:W-:Y:S01]  /*1d690*/  FFMA.FTZ R105, R45, R21.reuse, -R48 ;  /* 0x000000152d697223 */ /* 0x080fe20000010830 */
[----:B------:R-:W-:Y:S03]  /*1d6a0*/  LOP3.LUT R45, R167, 0x120, R168, 0xf8, !PT ;  /* 0x00000120a72d7812 */ /* 0x000fe600078ef8a8 */
[----:B------:R-:W1:Y:S01]  /*1d6b0*/  MUFU.EX2 R205, R205 ;  /* 0x000000cd00cd7308 */ /* 0x000e620000000800 */
[-CC-:B------:R-:W-:Y:S01]  /*1d6c0*/  FFMA.FTZ R124, R73, R21.reuse, -R48.reuse ;  /* 0x00000015497c7223 */ /* 0x180fe20000010830 */
[-CC-:B------:R-:W-:Y:S01]  /*1d6d0*/  FFMA.FTZ R98, R98, R21.reuse, -R48.reuse ;  /* 0x0000001562627223 */ /* 0x180fe20000010830 */
[-C--:B------:R-:W-:Y:S01]  /*1d6e0*/  FFMA.FTZ R101, R101, R21.reuse, -R48 ;  /* 0x0000001565657223 */ /* 0x080fe20000010830 */
[----:B------:R-:W-:Y:S02]  /*1d6f0*/  IMAD R45, R45, 0x2, R166 ;  /* 0x000000022d2d7824 */ /* 0x000fe400078e02a6 */
[-CC-:B------:R-:W-:Y:S01]  /*1d700*/  FFMA.FTZ R116, R116, R21.reuse, -R48.reuse ;  /* 0x0000001574747223 */ /* 0x180fe20000010830 */
[-CC-:B------:R-:W-:Y:S01]  /*1d710*/  FFMA.FTZ R115, R115, R21.reuse, -R48.reuse ;  /* 0x0000001573737223 */ /* 0x180fe20000010830 */
[-CC-:B------:R-:W-:Y:S02]  /*1d720*/  FFMA.FTZ R27, R27, R21.reuse, -R48.reuse ;  /* 0x000000151b1b7223 */ /* 0x180fe40000010830 */
[----:B------:R-:W-:Y:S01]  /*1d730*/  MUFU.EX2 R161, R161 ;  /* 0x000000a100a17308 */ /* 0x000fe20000000800 */
[----:B------:R-:W3:Y:S01]  /*1d740*/  LDSM.16.MT88.4 R12, [R45+0x5000] ;  /* 0x005000002d0c783b */ /* 0x000ee20000004200 */
[----:B------:R-:W-:Y:S02]  /*1d750*/  VIADD R44, R45, 0x5020 ;  /* 0x000050202d2c7836 */ /* 0x000fe40000000000 */
[-C--:B------:R-:W-:Y:S01]  /*1d760*/  FFMA.FTZ R74, R24, R21.reuse, -R48 ;  /* 0x00000015184a7223 */ /* 0x080fe20000010830 */
[-C--:B------:R-:W-:Y:S01]  /*1d770*/  FFMA.FTZ R73, R25, R21.reuse, -R50 ;  /* 0x0000001519497223 */ /* 0x080fe20000010832 */
[-CC-:B------:R-:W-:Y:S01]  /*1d780*/  FFMA.FTZ R131, R80, R21.reuse, -R48.reuse ;  /* 0x0000001550837223 */ /* 0x180fe20000010830 */
[--C-:B------:R-:W-:Y:S01]  /*1d790*/  FFMA.FTZ R80, R30, R21, -R48.reuse ;  /* 0x000000151e507223 */ /* 0x100fe20000010830 */
[----:B--2---:R-:W-:Y:S02]  /*1d7a0*/  F2FP.F16.F32.PACK_AB R30, R162, R163 ;  /* 0x000000a3a21e723e */ /* 0x004fe400000000ff */
[----:B------:R2:W4:Y:S01]  /*1d7b0*/  MUFU.EX2 R24, R4 ;  /* 0x0000000400187308 */ /* 0x0005220000000800 */
[----:B------:R-:W-:Y:S01]  /*1d7c0*/  LDSM.16.MT88.4 R36, [R45+0x5400] ;  /* 0x005400002d24783b */ /* 0x000fe20000004200 */
[-CC-:B------:R-:W-:Y:S01]  /*1d7d0*/  FFMA.FTZ R130, R79, R21.reuse, -R48.reuse ;  /* 0x000000154f827223 */ /* 0x180fe20000010830 */
[-CC-:B------:R-:W-:Y:S01]  /*1d7e0*/  FFMA.FTZ R79, R29, R21.reuse, -R48.reuse ;  /* 0x000000151d4f7223 */ /* 0x180fe20000010830 */
[----:B-1----:R-:W-:Y:S01]  /*1d7f0*/  F2FP.F16.F32.PACK_AB R29, R205, R208 ;  /* 0x000000d0cd1d723e */ /* 0x002fe200000000ff */
[-C--:B------:R-:W-:Y:S01]  /*1d800*/  FFMA.FTZ R113, R65, R21.reuse, -R48 ;  /* 0x0000001541717223 */ /* 0x080fe20000010830 */
[-CC-:B------:R-:W-:Y:S01]  /*1d810*/  FFMA.FTZ R66, R7, R21.reuse, -R50.reuse ;  /* 0x0000001507427223 */ /* 0x180fe20000010832 */
[-CC-:B------:R-:W-:Y:S03]  /*1d820*/  FFMA.FTZ R65, R6, R21.reuse, -R50.reuse ;  /* 0x0000001506417223 */ /* 0x180fe60000010832 */
[----:B------:R-:W1:Y:S01]  /*1d830*/  MUFU.EX2 R160, R160 ;  /* 0x000000a000a07308 */ /* 0x000e620000000800 */
[-C--:B------:R-:W-:Y:S01]  /*1d840*/  FFMA.FTZ R127, R76, R21.reuse, -R50 ;  /* 0x000000154c7f7223 */ /* 0x080fe20000010832 */
[-C--:B------:R-:W-:Y:S01]  /*1d850*/  FFMA.FTZ R110, R64, R21.reuse, -R48 ;  /* 0x00000015406e7223 */ /* 0x080fe20000010830 */
[-C--:B------:R-:W-:Y:S01]  /*1d860*/  FFMA.FTZ R108, R63, R21.reuse, -R50 ;  /* 0x000000153f6c7223 */ /* 0x080fe20000010832 */
[-C--:B------:R-:W-:Y:S01]  /*1d870*/  FFMA.FTZ R106, R60, R21.reuse, -R48 ;  /* 0x000000153c6a7223 */ /* 0x080fe20000010830 */
[-C--:B------:R-:W-:Y:S01]  /*1d880*/  FFMA.FTZ R60, R11, R21.reuse, -R50 ;  /* 0x000000150b3c7223 */ /* 0x080fe20000010832 */
[-CC-:B------:R-:W-:Y:S01]  /*1d890*/  FFMA.FTZ R64, R10, R21.reuse, -R48.reuse ;  /* 0x000000150a407223 */ /* 0x180fe20000010830 */
[--C-:B------:R-:W-:Y:S03]  /*1d8a0*/  FFMA.FTZ R63, R9, R21, -R48.reuse ;  /* 0x00000015093f7223 */ /* 0x100fe60000010830 */
[----:B------:R-:W5:Y:S01]  /*1d8b0*/  MUFU.EX2 R25, R5 ;  /* 0x0000000500197308 */ /* 0x000f620000000800 */
[----:B--2---:R-:W-:Y:S02]  /*1d8c0*/  VIADD R4, R45, 0x5000 ;  /* 0x000050002d047836 */ /* 0x004fe40000000000 */
[C---:B----4-:R-:W-:Y:S01]  /*1d8d0*/  FMUL.FTZ R6, R24.reuse, R146 ;  /* 0x0000009218067220 */ /* 0x050fe20000410000 */
[C---:B------:R-:W-:Y:S01]  /*1d8e0*/  FMUL.FTZ R7, R24.reuse, R147 ;  /* 0x0000009318077220 */ /* 0x040fe20000410000 */
[----:B------:R-:W-:Y:S01]  /*1d8f0*/  FMUL.FTZ R10, R24, R142 ;  /* 0x0000008e180a7220 */ /* 0x000fe20000410000 */
[----:B------:R-:W-:Y:S02]  /*1d900*/  @P2 VIADD R44, R4, 0xffffffe0 ;  /* 0xffffffe0042c2836 */ /* 0x000fe40000000000 */
[----:B------:R-:W-:Y:S01]  /*1d910*/  FMUL.FTZ R11, R24, R143 ;  /* 0x0000008f180b7220 */ /* 0x000fe20000410000 */
[----:B------:R-:W-:Y:S01]  /*1d920*/  FFMA.FTZ R143, R222, R21, -R48 ;  /* 0x00000015de8f7223 */ /* 0x000fe20000010830 */
[----:B------:R-:W-:Y:S01]  /*1d930*/  MUFU.EX2 R155, R155 ;  /* 0x0000009b009b7308 */ /* 0x000fe20000000800 */
[----:B-1----:R-:W-:Y:S01]  /*1d940*/  F2FP.F16.F32.PACK_AB R31, R160, R161 ;  /* 0x000000a1a01f723e */ /* 0x002fe200000000ff */
[----:B------:R-:W1:Y:S01]  /*1d950*/  LDSM.16.MT88.4 R32, [R44] ;  /* 0x000000002c20783b */ /* 0x000e620000004200 */
[-C--:B------:R-:W-:Y:S01]  /*1d960*/  FFMA.FTZ R142, R224, R21.reuse, -R50 ;  /* 0x00000015e08e7223 */ /* 0x080fe20000010832 */
[-CC-:B------:R-:W-:Y:S01]  /*1d970*/  FFMA.FTZ R147, R219, R21.reuse, -R48.reuse ;  /* 0x00000015db937223 */ /* 0x180fe20000010830 */
[-C--:B------:R-:W-:Y:S01]  /*1d980*/  FFMA.FTZ R76, R8, R21.reuse, -R48 ;  /* 0x00000015084c7223 */ /* 0x080fe20000010830 */
[-CC-:B------:R-:W-:Y:S01]  /*1d990*/  FFMA.FTZ R158, R86, R21.reuse, -R50.reuse ;  /* 0x00000015569e7223 */ /* 0x180fe20000010832 */
[--C-:B------:R-:W-:Y:S03]  /*1d9a0*/  FFMA.FTZ R86, R16, R21, -R50.reuse ;  /* 0x0000001510567223 */ /* 0x100fe60000010832 */
[----:B------:R-:W-:Y:S01]  /*1d9b0*/  MUFU.EX2 R157, R157 ;  /* 0x0000009d009d7308 */ /* 0x000fe20000000800 */
[C---:B-----5:R-:W-:Y:S01]  /*1d9c0*/  FMUL.FTZ R16, R25.reuse, R132 ;  /* 0x0000008419107220 */ /* 0x060fe20000410000 */
[----:B------:R-:W2:Y:S01]  /*1d9d0*/  LDSM.16.MT88.4 R40, [R44+0x400] ;  /* 0x000400002c28783b */ /* 0x000ea20000004200 */
[C---:B------:R-:W-:Y:S01]  /*1d9e0*/  FMUL.FTZ R4, R25.reuse, R144 ;  /* 0x0000009019047220 */ /* 0x040fe20000410000 */
[C---:B------:R-:W-:Y:S01]  /*1d9f0*/  FMUL.FTZ R5, R25.reuse, R145 ;  /* 0x0000009119057220 */ /* 0x040fe20000410000 */
[----:B------:R-:W-:Y:S01]  /*1da00*/  FMUL.FTZ R8, R25, R140 ;  /* 0x0000008c19087220 */ /* 0x000fe20000410000 */
[----:B------:R-:W-:Y:S01]  /*1da10*/  FFMA.FTZ R140, R225, R21, -R50 ;  /* 0x00000015e18c7223 */ /* 0x000fe20000010832 */
[C---:B------:R-:W-:Y:S03]  /*1da20*/  FMUL.FTZ R9, R25.reuse, R141 ;  /* 0x0000008d19097220 */ /* 0x040fe60000410000 */
[----:B------:R-:W4:Y:S01]  /*1da30*/  MUFU.EX2 R158, R158 ;  /* 0x0000009e009e7308 */ /* 0x000f220000000800 */
[----:B------:R-:W-:Y:S01]  /*1da40*/  FFMA.FTZ R207, R25, R204, R207 ;  /* 0x000000cc19cf7223 */ /* 0x000fe200000100cf */
[----:B------:R-:W-:Y:S01]  /*1da50*/  FFMA.FTZ R141, R223, R21, -R48 ;  /* 0x00000015df8d7223 */ /* 0x000fe20000010830 */
[C---:B---3--:R-:W-:Y:S07]  /*1da60*/  HMMA.16816.F32 R4, R28.reuse, R12, R4 ;  /* 0x0000000c1c04723c */ /* 0x048fee0000001804 */
[----:B------:R-:W-:Y:S01]  /*1da70*/  MUFU.EX2 R153, R153 ;  /* 0x0000009900997308 */ /* 0x000fe20000000800 */
[C---:B------:R-:W-:Y:S01]  /*1da80*/  FMUL.FTZ R12, R25.reuse, R136 ;  /* 0x00000088190c7220 */ /* 0x040fe20000410000 */
[----:B------:R-:W-:Y:S01]  /*1da90*/  FMUL.FTZ R13, R25, R137 ;  /* 0x00000089190d7220 */ /* 0x000fe20000410000 */
[C---:B------:R-:W-:Y:S03]  /*1daa0*/  HMMA.16816.F32 R8, R28.reuse, R14, R8 ;  /* 0x0000000e1c08723c */ /* 0x040fe60000001808 */
[C---:B------:R-:W-:Y:S01]  /*1dab0*/  FMUL.FTZ R14, R24.reuse, R138 ;  /* 0x0000008a180e7220 */ /* 0x040fe20000410000 */
[----:B------:R-:W-:Y:S03]  /*1dac0*/  FMUL.FTZ R15, R24, R139 ;  /* 0x0000008b180f7220 */ /* 0x000fe60000410000 */
[----:B------:R-:W3:Y:S01]  /*1dad0*/  MUFU.EX2 R152, R152 ;  /* 0x0000009800987308 */ /* 0x000ee20000000800 */
[-CC-:B------:R-:W-:Y:S01]  /*1dae0*/  FFMA.FTZ R144, R221, R21.reuse, -R50.reuse ;  /* 0x00000015dd907223 */ /* 0x180fe20000010832 */
[-C--:B------:R-:W-:Y:S01]  /*1daf0*/  FFMA.FTZ R145, R220, R21.reuse, -R50 ;  /* 0x00000015dc917223 */ /* 0x080fe20000010832 */
[-CC-:B------:R-:W-:Y:S01]  /*1db00*/  FFMA.FTZ R154, R83, R21.reuse, -R48.reuse ;  /* 0x00000015539a7223 */ /* 0x180fe20000010830 */
[----:B------:R-:W-:Y:S01]  /*1db10*/  FFMA.FTZ R83, R17, R21, -R48 ;  /* 0x0000001511537223 */ /* 0x000fe20000010830 */
[----:B------:R-:W-:Y:S01]  /*1db20*/  FMUL.FTZ R17, R25, R133 ;  /* 0x0000008519117220 */ /* 0x000fe20000410000 */
[-C--:B------:R-:W-:Y:S01]  /*1db30*/  FFMA.FTZ R121, R72, R21.reuse, -R50 ;  /* 0x0000001548797223 */ /* 0x080fe20000010832 */
[----:B------:R-:W-:Y:S03]  /*1db40*/  FFMA.FTZ R72, R19, R21, -R48 ;  /* 0x0000001513487223 */ /* 0x000fe60000010830 */
[----:B------:R-:W-:Y:S01]  /*1db50*/  MUFU.EX2 R131, R131 ;  /* 0x0000008300837308 */ /* 0x000fe20000000800 */
[----:B------:R-:W-:Y:S01]  /*1db60*/  FMUL.FTZ R19, R24, R135 ;  /* 0x0000008718137220 */ /* 0x000fe20000410000 */
[C---:B-1----:R-:W-:Y:S03]  /*1db70*/  HMMA.16816.F32 R12, R28.reuse, R32, R12 ;  /* 0x000000201c0c723c */ /* 0x042fe6000000180c */
[-CC-:B------:R-:W-:Y:S01]  /*1db80*/  FFMA.FTZ R120, R71, R21.reuse, -R50.reuse ;  /* 0x0000001547787223 */ /* 0x180fe20000010832 */
[-CC-:B------:R-:W-:Y:S01]  /*1db90*/  FFMA.FTZ R71, R18, R21.reuse, -R50.reuse ;  /* 0x0000001512477223 */ /* 0x180fe20000010832 */
[----:B------:R-:W-:Y:S03]  /*1dba0*/  FMUL.FTZ R18, R24, R134 ;  /* 0x0000008618127220 */ /* 0x000fe60000410000 */
[----:B------:R-:W1:Y:S01]  /*1dbb0*/  MUFU.EX2 R154, R154 ;  /* 0x0000009a009a7308 */ /* 0x000e620000000800 */
[-CC-:B------:R-:W-:Y:S01]  /*1dbc0*/  FFMA.FTZ R122, R122, R21.reuse, -R50.reuse ;  /* 0x000000157a7a7223 */ /* 0x180fe20000010832 */
[-C--:B------:R-:W-:Y:S01]  /*1dbd0*/  FFMA.FTZ R123, R123, R21.reuse, -R50 ;  /* 0x000000157b7b7223 */ /* 0x080fe20000010832 */
[-CC-:B------:R-:W-:Y:S01]  /*1dbe0*/  FFMA.FTZ R128, R128, R21.reuse, -R48.reuse ;  /* 0x0000001580807223 */ /* 0x180fe20000010830 */
[-C--:B------:R-:W-:Y:S01]  /*1dbf0*/  FFMA.FTZ R132, R233, R21.reuse, -R48 ;  /* 0x00000015e9847223 */ /* 0x080fe20000010830 */
[-CC-:B------:R-:W-:Y:S01]  /*1dc00*/  FFMA.FTZ R129, R129, R21.reuse, -R50.reuse ;  /* 0x0000001581817223 */ /* 0x180fe20000010832 */
[----:B------:R-:W-:Y:S01]  /*1dc10*/  HMMA.16816.F32 R16, R28, R34, R16 ;  /* 0x000000221c10723c */ /* 0x000fe20000001810 */
[----:B------:R-:W5:Y:S03]  /*1dc20*/  LDSM.16.MT88.4 R32, [R45+0x5800] ;  /* 0x005800002d20783b */ /* 0x000f660000004200 */
[----:B------:R-:W2:Y:S01]  /*1dc30*/  MUFU.EX2 R130, R130 ;  /* 0x0000008200827308 */ /* 0x000ea20000000800 */
[----:B----4-:R-:W-:Y:S01]  /*1dc40*/  F2FP.F16.F32.PACK_AB R28, R155, R158 ;  /* 0x0000009e9b1c723e */ /* 0x010fe200000000ff */
[----:B------:R-:W-:Y:S01]  /*1dc50*/  FFMA.FTZ R133, R232, R21, -R50 ;  /* 0x00000015e8857223 */ /* 0x000fe20000010832 */
[----:B---3--:R-:W-:Y:S01]  /*1dc60*/  F2FP.F16.F32.PACK_AB R30, R152, R153 ;  /* 0x00000099981e723e */ /* 0x008fe200000000ff */
[-CC-:B------:R-:W-:Y:S01]  /*1dc70*/  FFMA.FTZ R134, R231, R21.reuse, -R48.reuse ;  /* 0x00000015e7867223 */ /* 0x180fe20000010830 */
[-C--:B------:R-:W-:Y:S01]  /*1dc80*/  FFMA.FTZ R136, R230, R21.reuse, -R48 ;  /* 0x00000015e6887223 */ /* 0x080fe20000010830 */
[-CC-:B------:R-:W-:Y:S01]  /*1dc90*/  FFMA.FTZ R137, R229, R21.reuse, -R50.reuse ;  /* 0x00000015e5897223 */ /* 0x180fe20000010832 */
[----:B------:R-:W-:Y:S03]  /*1dca0*/  FFMA.FTZ R135, R228, R21, -R50 ;  /* 0x00000015e4877223 */ /* 0x000fe60000010832 */
[----:B------:R-:W-:Y:S01]  /*1dcb0*/  MUFU.EX2 R127, R127 ;  /* 0x0000007f007f7308 */ /* 0x000fe20000000800 */
[----:B-1----:R-:W-:Y:S01]  /*1dcc0*/  F2FP.F16.F32.PACK_AB R29, R154, R157 ;  /* 0x0000009d9a1d723e */ /* 0x002fe200000000ff */
[-CC-:B------:R-:W-:Y:S01]  /*1dcd0*/  FFMA.FTZ R138, R227, R21.reuse, -R48.reuse ;  /* 0x00000015e38a7223 */ /* 0x180fe20000010830 */
[-CC-:B------:R-:W-:Y:S01]  /*1dce0*/  FFMA.FTZ R139, R226, R21.reuse, -R48.reuse ;  /* 0x00000015e28b7223 */ /* 0x180fe20000010830 */
[-C--:B------:R-:W-:Y:S01]  /*1dcf0*/  FFMA.FTZ R146, R218, R21.reuse, -R48 ;  /* 0x00000015da927223 */ /* 0x080fe20000010830 */
[-CC-:B------:R-:W-:Y:S01]  /*1dd00*/  FFMA.FTZ R148, R217, R21.reuse, -R50.reuse ;  /* 0x00000015d9947223 */ /* 0x180fe20000010832 */
[-C--:B------:R-:W-:Y:S01]  /*1dd10*/  FFMA.FTZ R149, R216, R21.reuse, -R50 ;  /* 0x00000015d8957223 */ /* 0x080fe20000010832 */
[--C-:B------:R-:W-:Y:S03]  /*1dd20*/  FFMA.FTZ R168, R215, R21, -R48.reuse ;  /* 0x00000015d7a87223 */ /* 0x100fe60000010830 */
[----:B------:R-:W1:Y:S01]  /*1dd30*/  MUFU.EX2 R125, R125 ;  /* 0x0000007d007d7308 */ /* 0x000e620000000800 */
[----:B--2---:R-:W-:Y:S01]  /*1dd40*/  F2FP.F16.F32.PACK_AB R31, R130, R131 ;  /* 0x00000083821f723e */ /* 0x004fe200000000ff */
[-C--:B------:R-:W-:Y:S01]  /*1dd50*/  FFMA.FTZ R167, R214, R21.reuse, -R48 ;  /* 0x00000015d6a77223 */ /* 0x080fe20000010830 */
[-CC-:B------:R-:W-:Y:S01]  /*1dd60*/  FFMA.FTZ R213, R213, R21.reuse, -R50.reuse ;  /* 0x00000015d5d57223 */ /* 0x180fe20000010832 */
[-C--:B------:R-:W-:Y:S01]  /*1dd70*/  FFMA.FTZ R212, R212, R21.reuse, -R50 ;  /* 0x00000015d4d47223 */ /* 0x080fe20000010832 */
[-CC-:B------:R-:W-:Y:S01]  /*1dd80*/  FFMA.FTZ R211, R211, R21.reuse, -R48.reuse ;  /* 0x00000015d3d37223 */ /* 0x180fe20000010830 */
[-C--:B------:R-:W-:Y:S01]  /*1dd90*/  FFMA.FTZ R209, R209, R21.reuse, -R48 ;  /* 0x00000015d1d17223 */ /* 0x080fe20000010830 */
[-CC-:B------:R-:W-:Y:S03]  /*1dda0*/  FFMA.FTZ R210, R210, R21.reuse, -R50.reuse ;  /* 0x00000015d2d27223 */ /* 0x180fe60000010832 */
[----:B------:R-:W-:Y:S01]  /*1ddb0*/  MUFU.EX2 R126, R126 ;  /* 0x0000007e007e7308 */ /* 0x000fe20000000800 */
[C---:B------:R-:W-:Y:S03]  /*1ddc0*/  HMMA.16816.F32 R4, R28.reuse, R36, R4 ;  /* 0x000000241c04723c */ /* 0x040fe60000001804 */
[-C--:B------:R-:W-:Y:S01]  /*1ddd0*/  FFMA.FTZ R159, R159, R21.reuse, -R50 ;  /* 0x000000159f9f7223 */ /* 0x080fe20000010832 */
[-C--:B------:R-:W-:Y:S01]  /*1dde0*/  FFMA.FTZ R156, R156, R21.reuse, -R48 ;  /* 0x000000159c9c7223 */ /* 0x080fe20000010830 */
[-C--:B------:R-:W-:Y:S01]  /*1ddf0*/  FFMA.FTZ R90, R90, R21.reuse, -R50 ;  /* 0x000000155a5a7223 */ /* 0x080fe20000010832 */
[-CC-:B------:R-:W-:Y:S03]  /*1de00*/  FFMA.FTZ R87, R87, R21.reuse, -R48.reuse ;  /* 0x0000001557577223 */ /* 0x180fe60000010830 */
[----:B------:R-:W2:Y:S01]  /*1de10*/  MUFU.EX2 R124, R124 ;  /* 0x0000007c007c7308 */ /* 0x000ea20000000800 */
[C---:B------:R-:W-:Y:S01]  /*1de20*/  HMMA.16816.F32 R8, R28.reuse, R38, R8 ;  /* 0x000000261c08723c */ /* 0x040fe20000001808 */
[----:B------:R-:W3:Y:S02]  /*1de30*/  LDSM.16.MT88.4 R36, [R44+0x800] ;  /* 0x000800002c24783b */ /* 0x000ee40000004200 */
[-C--:B------:R-:W-:Y:S01]  /*1de40*/  FFMA.FTZ R78, R78, R21.reuse, -R48 ;  /* 0x000000154e4e7223 */ /* 0x080fe20000010830 */
[-CC-:B------:R-:W-:Y:S01]  /*1de50*/  FFMA.FTZ R117, R117, R21.reuse, -R50.reuse ;  /* 0x0000001575757223 */ /* 0x180fe20000010832 */
[-CC-:B------:R-:W-:Y:S01]  /*1de60*/  FFMA.FTZ R77, R77, R21.reuse, -R50.reuse ;  /* 0x000000154d4d7223 */ /* 0x180fe20000010832 */
[-C--:B------:R-:W-:Y:S03]  /*1de70*/  FFMA.FTZ R67, R67, R21.reuse, -R50 ;  /* 0x0000001543437223 */ /* 0x080fe60000010832 */
[----:B------:R-:W-:Y:S01]  /*1de80*/  MUFU.EX2 R121, R121 ;  /* 0x0000007900797308 */ /* 0x000fe20000000800 */
[C---:B------:R-:W-:Y:S03]  /*1de90*/  HMMA.16816.F32 R12, R28.reuse, R40, R12 ;  /* 0x000000281c0c723c */ /* 0x040fe6000000180c */
[-CC-:B------:R-:W-:Y:S01]  /*1dea0*/  FFMA.FTZ R61, R61, R21.reuse, -R48.reuse ;  /* 0x000000153d3d7223 */ /* 0x180fe20000010830 */
[-C--:B------:R-:W-:Y:S01]  /*1deb0*/  FFMA.FTZ R59, R59, R21.reuse, -R48 ;  /* 0x000000153b3b7223 */ /* 0x080fe20000010830 */
[-CC-:B------:R-:W-:Y:S01]  /*1dec0*/  FFMA.FTZ R58, R58, R21.reuse, -R50.reuse ;  /* 0x000000153a3a7223 */ /* 0x180fe20000010832 */
[----:B------:R-:W-:Y:S03]  /*1ded0*/  FFMA.FTZ R57, R57, R21, -R50 ;  /* 0x0000001539397223 */ /* 0x000fe60000010832 */
[----:B------:R-:W4:Y:S01]  /*1dee0*/  MUFU.EX2 R120, R120 ;  /* 0x0000007800787308 */ /* 0x000f220000000800 */
[----:B------:R-:W-:Y:S01]  /*1def0*/  HMMA.16816.F32 R16, R28, R42, R16 ;  /* 0x0000002a1c10723c */ /* 0x000fe20000001810 */
[----:B------:R-:W3:Y:S02]  /*1df00*/  LDSM.16.MT88.4 R40, [R45+0x5c00] ;  /* 0x005c00002d28783b */ /* 0x000ee40000004200 */
[----:B-1----:R-:W-:Y:S01]  /*1df10*/  F2FP.F16.F32.PACK_AB R28, R125, R127 ;  /* 0x0000007f7d1c723e */ /* 0x002fe200000000ff */
[-CC-:B------:R-:W-:Y:S01]  /*1df20*/  FFMA.FTZ R56, R56, R21.reuse, -R48.reuse ;  /* 0x0000001538387223 */ /* 0x180fe20000010830 */
[----:B--2---:R-:W-:Y:S01]  /*1df30*/  F2FP.F16.F32.PACK_AB R29, R124, R126 ;  /* 0x0000007e7c1d723e */ /* 0x004fe200000000ff */
[----:B------:R-:W-:Y:S03]  /*1df40*/  FFMA.FTZ R55, R55, R21, -R48 ;  /* 0x0000001537377223 */ /* 0x000fe60000010830 */
[----:B------:R-:W-:Y:S01]  /*1df50*/  MUFU.EX2 R119, R119 ;  /* 0x0000007700777308 */ /* 0x000fe20000000800 */
[----:B------:R-:W-:Y:S01]  /*1df60*/  FFMA.FTZ R208, R24, R199, R208 ;  /* 0x000000c718d07223 */ /* 0x000fe200000100d0 */
[----:B------:R-:W-:Y:S01]  /*1df70*/  FADD.FTZ R207, R206, R207 ;  /* 0x000000cfcecf7221 */ /* 0x000fe20000010000 */
[----:B------:R-:W-:Y:S01]  /*1df80*/  FFMA.FTZ R54, R54, R21, -R50 ;  /* 0x0000001536367223 */ /* 0x000fe20000010832 */
[----:B------:R-:W-:Y:S01]  /*1df90*/  ISETP.GT.AND P0, PT, R190, R181, PT ;  /* 0x000000b5be00720c */ /* 0x000fe20003f04270 */
[----:B------:R-:W-:Y:S01]  /*1dfa0*/  FADD.FTZ R208, R205, R208 ;  /* 0x000000d0cdd07221 */ /* 0x000fe20000010000 */
[----:B------:R-:W-:Y:S01]  /*1dfb0*/  FADD.FTZ R207, R163, R207 ;  /* 0x000000cfa3cf7221 */ /* 0x000fe20000010000 */
[----:B------:R-:W-:Y:S03]  /*1dfc0*/  FFMA.FTZ R53, R53, R21, -R50 ;  /* 0x0000001535357223 */ /* 0x000fe60000010832 */
[----:B------:R-:W1:Y:S01]  /*1dfd0*/  MUFU.EX2 R118, R118 ;  /* 0x0000007600767308 */ /* 0x000e620000000800 */
[----:B----4-:R-:W-:Y:S01]  /*1dfe0*/  F2FP.F16.F32.PACK_AB R30, R120, R121 ;  /* 0x00000079781e723e */ /* 0x010fe200000000ff */
[----:B------:R-:W-:Y:S01]  /*1dff0*/  FADD.FTZ R208, R161, R208 ;  /* 0x000000d0a1d07221 */ /* 0x000fe20000010000 */
[----:B------:R-:W-:Y:S01]  /*1e000*/  FADD.FTZ R162, R162, R207 ;  /* 0x000000cfa2a27221 */ /* 0x000fe20000010000 */
[-C--:B------:R-:W-:Y:S01]  /*1e010*/  FFMA.FTZ R52, R52, R21.reuse, -R48 ;  /* 0x0000001534347223 */ /* 0x080fe20000010830 */
[----:B------:R-:W-:Y:S02]  /*1e020*/  VIADD R190, R190, 0xffffffff ;  /* 0xffffffffbebe7836 */ /* 0x000fe40000000000 */
[----:B------:R-:W-:Y:S01]  /*1e030*/  FADD.FTZ R160, R160, R208 ;  /* 0x000000d0a0a07221 */ /* 0x000fe20000010000 */
[----:B------:R-:W-:Y:S02]  /*1e040*/  FADD.FTZ R162, R158, R162 ;  /* 0x000000a29ea27221 */ /* 0x000fe40000010000 */
[----:B------:R-:W-:Y:S01]  /*1e050*/  MUFU.EX2 R114, R114 ;  /* 0x0000007200727308 */ /* 0x000fe20000000800 */
[-C--:B------:R-:W-:Y:S01]  /*1e060*/  FFMA.FTZ R51, R51, R21.reuse, -R48 ;  /* 0x0000001533337223 */ /* 0x080fe20000010830 */
[----:B------:R-:W-:Y:S01]  /*1e070*/  FADD.FTZ R24, R157, R160 ;  /* 0x000000a09d187221 */ /* 0x000fe20000010000 */
[----:B------:R-:W-:Y:S01]  /*1e080*/  FADD.FTZ R155, R155, R162 ;  /* 0x000000a29b9b7221 */ /* 0x000fe20000010000 */
[----:B------:R-:W-:Y:S02]  /*1e090*/  FFMA.FTZ R23, R23, R21, -R48 ;  /* 0x0000001517177223 */ /* 0x000fe40000010830 */
[----:B------:R-:W-:Y:S01]  /*1e0a0*/  FADD.FTZ R24, R154, R24 ;  /* 0x000000189a187221 */ /* 0x000fe20000010000 */
[----:B------:R-:W-:Y:S03]  /*1e0b0*/  FADD.FTZ R155, R153, R155 ;  /* 0x0000009b999b7221 */ /* 0x000fe60000010000 */
[----:B------:R-:W2:Y:S01]  /*1e0c0*/  MUFU.EX2 R111, R111 ;  /* 0x0000006f006f7308 */ /* 0x000ea20000000800 */
[----:B-1----:R-:W-:Y:S01]  /*1e0d0*/  F2FP.F16.F32.PACK_AB R31, R118, R119 ;  /* 0x00000077761f723e */ /* 0x002fe200000000ff */
[----:B------:R-:W-:Y:S01]  /*1e0e0*/  FADD.FTZ R24, R131, R24 ;  /* 0x0000001883187221 */ /* 0x000fe20000010000 */
[----:B------:R-:W-:Y:S04]  /*1e0f0*/  FADD.FTZ R152, R152, R155 ;  /* 0x0000009b98987221 */ /* 0x000fe80000010000 */
[----:B------:R-:W-:Y:S03]  /*1e100*/  FADD.FTZ R152, R127, R152 ;  /* 0x000000987f987221 */ /* 0x000fe60000010000 */
[----:B------:R-:W-:Y:S01]  /*1e110*/  MUFU.EX2 R113, R113 ;  /* 0x0000007100717308 */ /* 0x000fe20000000800 */
[C---:B-----5:R-:W-:Y:S03]  /*1e120*/  HMMA.16816.F32 R4, R28.reuse, R32, R4 ;  /* 0x000000201c04723c */ /* 0x060fe60000001804 */
[----:B------:R-:W-:Y:S06]  /*1e130*/  FADD.FTZ R125, R125, R152 ;  /* 0x000000987d7d7221 */ /* 0x000fec0000010000 */
[----:B------:R-:W1:Y:S01]  /*1e140*/  MUFU.EX2 R110, R110 ;  /* 0x0000006e006e7308 */ /* 0x000e620000000800 */
[C---:B------:R-:W-:Y:S01]  /*1e150*/  HMMA.16816.F32 R8, R28.reuse, R34, R8 ;  /* 0x000000221c08723c */ /* 0x040fe20000001808 */
[----:B------:R-:W4:Y:S02]  /*1e160*/  LDSM.16.MT88.4 R32, [R44+0xc00] ;  /* 0x000c00002c20783b */ /* 0x000f240000004200 */
[----:B------:R-:W-:Y:S06]  /*1e170*/  FADD.FTZ R125, R121, R125 ;  /* 0x0000007d797d7221 */ /* 0x000fec0000010000 */
[----:B------:R-:W5:Y:S01]  /*1e180*/  MUFU.EX2 R108, R108 ;  /* 0x0000006c006c7308 */ /* 0x000f620000000800 */
[C---:B---3--:R-:W-:Y:S03]  /*1e190*/  HMMA.16816.F32 R12, R28.reuse, R36, R12 ;  /* 0x000000241c0c723c */ /* 0x048fe6000000180c */
[----:B------:R-:W-:Y:S06]  /*1e1a0*/  FADD.FTZ R120, R120, R125 ;  /* 0x0000007d78787221 */ /* 0x000fec0000010000 */
[----:B------:R-:W3:Y:S01]  /*1e1b0*/  MUFU.EX2 R107, R107 ;  /* 0x0000006b006b7308 */ /* 0x000ee20000000800 */
[----:B------:R-:W-:Y:S01]  /*1e1c0*/  HMMA.16816.F32 R16, R28, R38, R16 ;  /* 0x000000261c10723c */ /* 0x000fe20000001810 */
[----:B------:R-:W4:Y:S02]  /*1e1d0*/  LDSM.16.MT88.4 R36, [R45+0x6000] ;  /* 0x006000002d24783b */ /* 0x000f240000004200 */
[C---:B--2---:R-:W-:Y:S01]  /*1e1e0*/  F2FP.F16.F32.PACK_AB R28, R111.reuse, R114 ;  /* 0x000000726f1c723e */ /* 0x044fe200000000ff */
[----:B------:R-:W-:Y:S01]  /*1e1f0*/  FADD.FTZ R120, R114, R120 ;  /* 0x0000007872787221 */ /* 0x000fe20000010000 */
[----:B-1----:R-:W-:Y:S04]  /*1e200*/  F2FP.F16.F32.PACK_AB R29, R110, R113 ;  /* 0x000000716e1d723e */ /* 0x002fe800000000ff */
[----:B------:R-:W-:Y:S01]  /*1e210*/  MUFU.EX2 R106, R106 ;  /* 0x0000006a006a7308 */ /* 0x000fe20000000800 */
[----:B------:R-:W-:Y:S04]  /*1e220*/  FADD.FTZ R111, R111, R120 ;  /* 0x000000786f6f7221 */ /* 0x000fe80000010000 */
[----:B-----5:R-:W-:Y:S05]  /*1e230*/  FADD.FTZ R111, R108, R111 ;  /* 0x0000006f6c6f7221 */ /* 0x020fea0000010000 */
[----:B------:R-:W1:Y:S01]  /*1e240*/  MUFU.EX2 R105, R105 ;  /* 0x0000006900697308 */ /* 0x000e620000000800 */
[C---:B---3--:R-:W-:Y:S01]  /*1e250*/  F2FP.F16.F32.PACK_AB R30, R107.reuse, R108 ;  /* 0x0000006c6b1e723e */ /* 0x048fe200000000ff */
[----:B------:R-:W-:Y:S08]  /*1e260*/  FADD.FTZ R107, R107, R111 ;  /* 0x0000006f6b6b7221 */ /* 0x000ff00000010000 */
[----:B------:R-:W2:Y:S10]  /*1e270*/  MUFU.EX2 R100, R100 ;  /* 0x0000006400647308 */ /* 0x000eb40000000800 */
[----:B------:R-:W-:Y:S01]  /*1e280*/  MUFU.EX2 R99, R99 ;  /* 0x0000006300637308 */ /* 0x000fe20000000800 */
[----:B-1----:R-:W-:Y:S09]  /*1e290*/  F2FP.F16.F32.PACK_AB R31, R105, R106 ;  /* 0x0000006a691f723e */ /* 0x002ff200000000ff */
[----:B------:R-:W1:Y:S01]  /*1e2a0*/  MUFU.EX2 R96, R96 ;  /* 0x0000006000607308 */ /* 0x000e620000000800 */
[C---:B------:R-:W-:Y:S03]  /*1e2b0*/  HMMA.16816.F32 R4, R28.reuse, R40, R4 ;  /* 0x000000281c04723c */ /* 0x040fe60000001804 */
[----:B--2---:R-:W-:Y:S06]  /*1e2c0*/  FADD.FTZ R107, R100, R107 ;  /* 0x0000006b646b7221 */ /* 0x004fec0000010000 */
[----:B------:R-:W-:Y:S01]  /*1e2d0*/  MUFU.EX2 R94, R94 ;  /* 0x0000005e005e7308 */ /* 0x000fe20000000800 */
[C---:B------:R-:W-:Y:S01]  /*1e2e0*/  HMMA.16816.F32 R8, R28.reuse, R42, R8 ;  /* 0x0000002a1c08723c */ /* 0x040fe20000001808 */
[----:B------:R-:W2:Y:S08]  /*1e2f0*/  LDSM.16.MT88.4 R40, [R44+0x1000] ;  /* 0x001000002c28783b */ /* 0x000eb00000004200 */
[----:B------:R-:W3:Y:S01]  /*1e300*/  MUFU.EX2 R93, R93 ;  /* 0x0000005d005d7308 */ /* 0x000ee20000000800 */
[C---:B----4-:R-:W-:Y:S09]  /*1e310*/  HMMA.16816.F32 R12, R28.reuse, R32, R12 ;  /* 0x000000201c0c723c */ /* 0x050ff2000000180c */
[----:B------:R-:W-:Y:S01]  /*1e320*/  MUFU.EX2 R92, R92 ;  /* 0x0000005c005c7308 */ /* 0x000fe20000000800 */
[----:B------:R-:W-:Y:S01]  /*1e330*/  HMMA.16816.F32 R16, R28, R34, R16 ;  /* 0x000000221c10723c */ /* 0x000fe20000001810 */
[----:B------:R-:W4:Y:S02]  /*1e340*/  LDSM.16.MT88.4 R32, [R45+0x6400] ;  /* 0x006400002d20783b */ /* 0x000f240000004200 */
[C---:B------:R-:W-:Y:S01]  /*1e350*/  F2FP.F16.F32.PACK_AB R28, R97.reuse, R100 ;  /* 0x00000064611c723e */ /* 0x040fe200000000ff */
[----:B------:R-:W-:Y:S01]  /*1e360*/  FADD.FTZ R97, R97, R107 ;  /* 0x0000006b61617221 */ /* 0x000fe20000010000 */
[----:B-1----:R-:W-:Y:S04]  /*1e370*/  F2FP.F16.F32.PACK_AB R29, R96, R99 ;  /* 0x00000063601d723e */ /* 0x002fe800000000ff */
[----:B------:R-:W1:Y:S01]  /*1e380*/  MUFU.EX2 R91, R91 ;  /* 0x0000005b005b7308 */ /* 0x000e620000000800 */
[C---:B---3--:R-:W-:Y:S01]  /*1e390*/  F2FP.F16.F32.PACK_AB R30, R93.reuse, R94 ;  /* 0x0000005e5d1e723e */ /* 0x048fe200000000ff */
[----:B------:R-:W-:Y:S04]  /*1e3a0*/  FADD.FTZ R97, R94, R97 ;  /* 0x000000615e617221 */ /* 0x000fe80000010000 */
[----:B------:R-:W-:Y:S04]  /*1e3b0*/  FADD.FTZ R93, R93, R97 ;  /* 0x000000615d5d7221 */ /* 0x000fe80000010000 */
[----:B------:R-:W3:Y:S10]  /*1e3c0*/  MUFU.EX2 R89, R89 ;  /* 0x0000005900597308 */ /* 0x000ef40000000800 */
[----:B------:R-:W5:Y:S01]  /*1e3d0*/  MUFU.EX2 R85, R85 ;  /* 0x0000005500557308 */ /* 0x000f620000000800 */
[----:B-1----:R-:W-:Y:S09]  /*1e3e0*/  F2FP.F16.F32.PACK_AB R31, R91, R92 ;  /* 0x0000005c5b1f723e */ /* 0x002ff200000000ff */
        /* <DEDUP_REMOVED lines=13> */
[----:B-1----:R-:W-:Y:S04]  /*1e4c0*/  F2FP.F16.F32.PACK_AB R29, R84, R88 ;  /* 0x00000058541d723e */ /* 0x002fe800000000ff */
[----:B------:R-:W-:Y:S01]  /*1e4d0*/  MUFU.EX2 R80, R80 ;  /* 0x0000005000507308 */ /* 0x000fe20000000800 */
[----:B----4-:R-:W-:Y:S09]  /*1e4e0*/  FADD.FTZ R85, R82, R85 ;  /* 0x0000005552557221 */ /* 0x010ff20000010000 */
        /* <DEDUP_REMOVED lines=113> */
[----:B---3--:R-:W-:Y:S01]  /*1ec00*/  FADD.FTZ R133, R137, R133 ;  /* 0x0000008589857221 */ /* 0x008fe20000010000 */
[-CC-:B------:R-:W-:Y:S03]  /*1ec10*/  FFMA.FTZ R41, R112, R21.reuse, -R48.reuse ;  /* 0x0000001570297223 */ /* 0x180fe60000010830 */
        /* <DEDUP_REMOVED lines=57> */
[----:B------:R-:W-:Y:S01]  /*1efb0*/  FADD.FTZ R132, R134, R132 ;  /* 0x0000008486847221 */ /* 0x000fe20000010000 */
[----:B------:R-:W-:Y:S03]  /*1efc0*/  IMAD.MOV.U32 R148, RZ, RZ, R20 ;  /* 0x000000ffff947224 */ /* 0x000fe600078e0014 */
        /* <DEDUP_REMOVED lines=11> */
[----:B-1----:R-:W-:Y:S01]  /*1f080*/  FADD.FTZ R149, R213, R149 ;  /* 0x00000095d5957221 */ /* 0x002fe20000010000 */
[----:B------:R-:W-:Y:S04]  /*1f090*/  LDSM.16.MT88.4 R140, [R45+0x8c00] ;  /* 0x008c00002d8c783b */ /* 0x000fe80000004200 */
[----:B------:R-:W1:Y:S01]  /*1f0a0*/  MUFU.EX2 R209, R209 ;  /* 0x000000d100d17308 */ /* 0x000e620000000800 */
[C---:B------:R-:W-:Y:S03]  /*1f0b0*/  HMMA.16816.F32 R8, R24.reuse, R34, R8 ;  /* 0x000000221808723c */ /* 0x040fe60000001808 */
[----:B------:R-:W-:Y:S01]  /*1f0c0*/  FADD.FTZ R147, R146, R147 ;  /* 0x0000009392937221 */ /* 0x000fe20000010000 */
[----:B----4-:R-:W-:Y:S01]  /*1f0d0*/  FADD.FTZ R149, R212, R149 ;  /* 0x00000095d4957221 */ /* 0x010fe20000010000 */
[----:B------:R-:W2:Y:S04]  /*1f0e0*/  LDSM.16.MT88.4 R32, [R44+0x3000] ;  /* 0x003000002c20783b */ /* 0x000ea80000004200 */
[----:B------:R-:W-:Y:S01]  /*1f0f0*/  MUFU.EX2 R210, R210 ;  /* 0x000000d200d27308 */ /* 0x000fe20000000800 */
[C---:B---3--:R-:W-:Y:S03]  /*1f100*/  HMMA.16816.F32 R12, R24.reuse, R28, R12 ;  /* 0x0000001c180c723c */ /* 0x048fe6000000180c */
[----:B------:R-:W-:Y:S06]  /*1f110*/  FADD.FTZ R168, R168, R147 ;  /* 0x00000093a8a87221 */ /* 0x000fec0000010000 */
[----:B------:R-:W3:Y:S01]  /*1f120*/  MUFU.EX2 R159, R159 ;  /* 0x0000009f009f7308 */ /* 0x000ee20000000800 */
[----:B------:R-:W-:Y:S01]  /*1f130*/  HMMA.16816.F32 R16, R24, R30, R16 ;  /* 0x0000001e1810723c */ /* 0x000fe20000001810 */
[----:B------:R-:W4:Y:S02]  /*1f140*/  LDSM.16.MT88.4 R28, [R45+0x8400] ;  /* 0x008400002d1c783b */ /* 0x000f240000004200 */
[----:B------:R-:W-:Y:S01]  /*1f150*/  F2FP.F16.F32.PACK_AB R24, R212, R213 ;  /* 0x000000d5d418723e */ /* 0x000fe200000000ff */
[----:B------:R-:W-:Y:S01]  /*1f160*/  FADD.FTZ R168, R167, R168 ;  /* 0x000000a8a7a87221 */ /* 0x000fe20000010000 */
[----:B-1----:R-:W-:Y:S04]  /*1f170*/  F2FP.F16.F32.PACK_AB R25, R209, R211 ;  /* 0x000000d3d119723e */ /* 0x002fe800000000ff */
[----:B------:R-:W1:Y:S01]  /*1f180*/  MUFU.EX2 R156, R156 ;  /* 0x0000009c009c7308 */ /* 0x000e620000000800 */
[----:B------:R-:W-:Y:S04]  /*1f190*/  FADD.FTZ R211, R211, R168 ;  /* 0x000000a8d3d37221 */ /* 0x000fe80000010000 */
[----:B------:R-:W-:Y:S05]  /*1f1a0*/  FADD.FTZ R211, R209, R211 ;  /* 0x000000d3d1d37221 */ /* 0x000fea0000010000 */
[----:B------:R-:W-:Y:S01]  /*1f1b0*/  MUFU.EX2 R40, R117 ;  /* 0x0000007500287308 */ /* 0x000fe20000000800 */
[C---:B---3--:R-:W-:Y:S01]  /*1f1c0*/  F2FP.F16.F32.PACK_AB R26, R159.reuse, R210 ;  /* 0x000000d29f1a723e */ /* 0x048fe200000000ff */
[----:B------:R-:W-:Y:S01]  /*1f1d0*/  FADD.FTZ R210, R210, R149 ;  /* 0x00000095d2d27221 */ /* 0x000fe20000010000 */
[----:B------:R-:W-:Y:S03]  /*1f1e0*/  IMAD.MOV.U32 R149, RZ, RZ, R0 ;  /* 0x000000ffff957224 */ /* 0x000fe600078e0000 */
[----:B------:R-:W-:Y:S04]  /*1f1f0*/  FADD.FTZ R210, R159, R210 ;  /* 0x000000d29fd27221 */ /* 0x000fe80000010000 */
[----:B------:R-:W3:Y:S01]  /*1f200*/  MUFU.EX2 R41, R41 ;  /* 0x0000002900297308 */ /* 0x000ee20000000800 */
[----:B-1----:R-:W-:Y:S01]  /*1f210*/  F2FP.F16.F32.PACK_AB R27, R154, R156 ;  /* 0x0000009c9a1b723e */ /* 0x002fe200000000ff */
[----:B------:R-:W-:Y:S01]  /*1f220*/  FADD.FTZ R156, R156, R211 ;  /* 0x000000d39c9c7221 */ /* 0x000fe20000010000 */
[----:B------:R-:W-:Y:S03]  /*1f230*/  FADD.FTZ R210, R130, R210 ;  /* 0x000000d282d27221 */ /* 0x000fe60000010000 */
[----:B------:R-:W-:Y:S04]  /*1f240*/  FADD.FTZ R156, R154, R156 ;  /* 0x0000009c9a9c7221 */ /* 0x000fe80000010000 */
[----:B------:R-:W1:Y:S01]  /*1f250*/  MUFU.EX2 R42, R42 ;  /* 0x0000002a002a7308 */ /* 0x000e620000000800 */
[C---:B------:R-:W-:Y:S09]  /*1f260*/  HMMA.16816.F32 R4, R24.reuse, R36, R4 ;  /* 0x000000241804723c */ /* 0x040ff20000001804 */
[----:B------:R-:W-:Y:S01]  /*1f270*/  MUFU.EX2 R43, R43 ;  /* 0x0000002b002b7308 */ /* 0x000fe20000000800 */
[C---:B------:R-:W-:Y:S01]  /*1f280*/  HMMA.16816.F32 R8, R24.reuse, R38, R8 ;  /* 0x000000261808723c */ /* 0x040fe20000001808 */
[----:B------:R-:W5:Y:S02]  /*1f290*/  LDSM.16.MT88.4 R36, [R44+0x3400] ;  /* 0x003400002c24783b */ /* 0x000f640000004200 */
[----:B---3--:R-:W-:Y:S06]  /*1f2a0*/  FADD.FTZ R156, R41, R156 ;  /* 0x0000009c299c7221 */ /* 0x008fec0000010000 */
[----:B------:R-:W3:Y:S01]  /*1f2b0*/  MUFU.EX2 R90, R90 ;  /* 0x0000005a005a7308 */ /* 0x000ee20000000800 */
[C---:B--2---:R-:W-:Y:S09]  /*1f2c0*/  HMMA.16816.F32 R12, R24.reuse, R32, R12 ;  /* 0x00000020180c723c */ /* 0x044ff2000000180c */
[----:B------:R-:W2:Y:S01]  /*1f2d0*/  MUFU.EX2 R87, R87 ;  /* 0x0000005700577308 */ /* 0x000ea20000000800 */
[----:B------:R-:W-:Y:S01]  /*1f2e0*/  HMMA.16816.F32 R16, R24, R34, R16 ;  /* 0x000000221810723c */ /* 0x000fe20000001810 */
[----:B------:R-:W5:Y:S02]  /*1f2f0*/  LDSM.16.MT88.4 R32, [R45+0x8800] ;  /* 0x008800002d20783b */ /* 0x000f640000004200 */
[C---:B------:R-:W-:Y:S01]  /*1f300*/  F2FP.F16.F32.PACK_AB R24, R40.reuse, R130 ;  /* 0x000000822818723e */ /* 0x040fe200000000ff */
[----:B------:R-:W-:Y:S01]  /*1f310*/  FADD.FTZ R40, R40, R210 ;  /* 0x000000d228287221 */ /* 0x000fe20000010000 */
[C---:B-1----:R-:W-:Y:S01]  /*1f320*/  F2FP.F16.F32.PACK_AB R25, R42.reuse, R41 ;  /* 0x000000292a19723e */ /* 0x042fe200000000ff */
[----:B------:R-:W-:Y:S03]  /*1f330*/  FADD.FTZ R42, R42, R156 ;  /* 0x0000009c2a2a7221 */ /* 0x000fe60000010000 */
[----:B------:R-:W1:Y:S01]  /*1f340*/  MUFU.EX2 R78, R78 ;  /* 0x0000004e004e7308 */ /* 0x000e620000000800 */
[C---:B---3--:R-:W-:Y:S01]  /*1f350*/  F2FP.F16.F32.PACK_AB R26, R90.reuse, R43 ;  /* 0x0000002b5a1a723e */ /* 0x048fe200000000ff */
[----:B------:R-:W-:Y:S04]  /*1f360*/  FADD.FTZ R40, R43, R40 ;  /* 0x000000282b287221 */ /* 0x000fe80000010000 */
[----:B------:R-:W-:Y:S04]  /*1f370*/  FADD.FTZ R90, R90, R40 ;  /* 0x000000285a5a7221 */ /* 0x000fe80000010000 */
[----:B------:R-:W3:Y:S01]  /*1f380*/  MUFU.EX2 R77, R77 ;  /* 0x0000004d004d7308 */ /* 0x000ee20000000800 */
[----:B--2---:R-:W-:Y:S09]  /*1f390*/  FADD.FTZ R42, R87, R42 ;  /* 0x0000002a572a7221 */ /* 0x004ff20000010000 */
[----:B------:R-:W2:Y:S01]  /*1f3a0*/  MUFU.EX2 R67, R67 ;  /* 0x0000004300437308 */ /* 0x000ea20000000800 */
[C---:B-1----:R-:W-:Y:S01]  /*1f3b0*/  F2FP.F16.F32.PACK_AB R27, R78.reuse, R87 ;  /* 0x000000574e1b723e */ /* 0x042fe200000000ff */
[----:B------:R-:W-:Y:S08]  /*1f3c0*/  FADD.FTZ R42, R78, R42 ;  /* 0x0000002a4e2a7221 */ /* 0x000ff00000010000 */
[----:B------:R-:W-:Y:S01]  /*1f3d0*/  MUFU.EX2 R61, R61 ;  /* 0x0000003d003d7308 */ /* 0x000fe20000000800 */
[C---:B----4-:R-:W-:Y:S03]  /*1f3e0*/  HMMA.16816.F32 R4, R24.reuse, R28, R4 ;  /* 0x0000001c1804723c */ /* 0x050fe60000001804 */
[----:B---3--:R-:W-:Y:S06]  /*1f3f0*/  FADD.FTZ R90, R77, R90 ;  /* 0x0000005a4d5a7221 */ /* 0x008fec0000010000 */
[----:B------:R-:W1:Y:S01]  /*1f400*/  MUFU.EX2 R59, R59 ;  /* 0x0000003b003b7308 */ /* 0x000e620000000800 */
[C---:B------:R-:W-:Y:S01]  /*1f410*/  HMMA.16816.F32 R8, R24.reuse, R30, R8 ;  /* 0x0000001e1808723c */ /* 0x040fe20000001808 */
[----:B------:R-:W3:Y:S08]  /*1f420*/  LDSM.16.MT88.4 R28, [R44+0x3800] ;  /* 0x003800002c1c783b */ /* 0x000ef00000004200 */
[----:B------:R-:W4:Y:S01]  /*1f430*/  MUFU.EX2 R58, R58 ;  /* 0x0000003a003a7308 */ /* 0x000f220000000800 */
[C---:B-----5:R-:W-:Y:S03]  /*1f440*/  HMMA.16816.F32 R12, R24.reuse, R36, R12 ;  /* 0x00000024180c723c */ /* 0x060fe6000000180c */
[-CC-:B------:R-:W-:Y:S01]  /*1f450*/  FFMA.FTZ R36, R49, R21.reuse, -R50.reuse ;  /* 0x0000001531247223 */ /* 0x180fe20000010832 */
[----:B------:R-:W-:Y:S05]  /*1f460*/  FFMA.FTZ R50, R47, R21, -R50 ;  /* 0x000000152f327223 */ /* 0x000fea0000010832 */
[----:B------:R-:W5:Y:S01]  /*1f470*/  MUFU.EX2 R57, R57 ;  /* 0x0000003900397308 */ /* 0x000f620000000800 */
[----:B------:R-:W-:Y:S03]  /*1f480*/  HMMA.16816.F32 R16, R24, R38, R16 ;  /* 0x000000261810723c */ /* 0x000fe60000001810 */
[C---:B--2---:R-:W-:Y:S01]  /*1f490*/  F2FP.F16.F32.PACK_AB R24, R67.reuse, R77 ;  /* 0x0000004d4318723e */ /* 0x044fe200000000ff */
[----:B------:R-:W-:Y:S01]  /*1f4a0*/  FADD.FTZ R67, R67, R90 ;  /* 0x0000005a43437221 */ /* 0x000fe20000010000 */
[----:B-1----:R-:W-:Y:S01]  /*1f4b0*/  F2FP.F16.F32.PACK_AB R25, R59, R61 ;  /* 0x0000003d3b19723e */ /* 0x002fe200000000ff */
[----:B------:R-:W-:Y:S03]  /*1f4c0*/  FADD.FTZ R61, R61, R42 ;  /* 0x0000002a3d3d7221 */ /* 0x000fe60000010000 */
[----:B------:R-:W-:Y:S01]  /*1f4d0*/  MUFU.EX2 R56, R56 ;  /* 0x0000003800387308 */ /* 0x000fe20000000800 */
[----:B----4-:R-:W-:Y:S01]  /*1f4e0*/  FADD.FTZ R67, R58, R67 ;  /* 0x000000433a437221 */ /* 0x010fe20000010000 */
[----:B------:R-:W-:Y:S08]  /*1f4f0*/  FADD.FTZ R61, R59, R61 ;  /* 0x0000003d3b3d7221 */ /* 0x000ff00000010000 */
[----:B------:R-:W1:Y:S01]  /*1f500*/  MUFU.EX2 R55, R55 ;  /* 0x0000003700377308 */ /* 0x000e620000000800 */
[C---:B-----5:R-:W-:Y:S01]  /*1f510*/  F2FP.F16.F32.PACK_AB R26, R57.reuse, R58 ;  /* 0x0000003a391a723e */ /* 0x060fe200000000ff */
[----:B------:R-:W-:Y:S08]  /*1f520*/  FADD.FTZ R57, R57, R67 ;  /* 0x0000004339397221 */ /* 0x000ff00000010000 */
[----:B------:R-:W2:Y:S10]  /*1f530*/  MUFU.EX2 R54, R54 ;  /* 0x0000003600367308 */ /* 0x000eb40000000800 */
[----:B------:R-:W4:Y:S01]  /*1f540*/  MUFU.EX2 R53, R53 ;  /* 0x0000003500357308 */ /* 0x000f220000000800 */
        /* <DEDUP_REMOVED lines=9> */
[C---:B----4-:R-:W-:Y:S01]  /*1f5e0*/  F2FP.F16.F32.PACK_AB R132, R53.reuse, R54 ;  /* 0x000000363584723e */ /* 0x050fe200000000ff */
[----:B------:R-:W-:Y:S02]  /*1f5f0*/  FADD.FTZ R53, R53, R57 ;  /* 0x0000003935357221 */ /* 0x000fe40000010000 */
[C---:B---3--:R-:W-:Y:S06]  /*1f600*/  HMMA.16816.F32 R12, R24.reuse, R28, R12 ;  /* 0x0000001c180c723c */ /* 0x048fec000000180c */
        /* <DEDUP_REMOVED lines=20> */
.L_x_4259:
        /* <DEDUP_REMOVED lines=11> */
.L_x_4276:
        /* <DEDUP_REMOVED lines=54> */
[----:B------:R-:W4:Y:S01]  /*1fb60*/  @!P1 LD.E R14, desc[UR4][R2.64+0xb4] ;  /* 0x0000b404020e9980 */ /* 0x000f22000c101900 */
[----:B------:R-:W3:Y:S01]  /*1fb70*/  @P2 MUFU.LG2 R4, R4 ;  /* 0x0000000400042308 */ /* 0x000ee20000000c00 */
[----:B------:R-:W-:Y:S01]  /*1fb80*/  ISETP.NE.AND P0, PT, R197, -0x1, PT ;  /* 0xffffffffc500780c */ /* 0x000fe20003f05270 */
[----:B-1----:R-:W-:Y:S01]  /*1fb90*/  @P3 FMUL.FTZ R9, R9, 0.69314718246459960938 ;  /* 0x3f31721809093820 */ /* 0x002fe20000410000 */
[----:B------:R-:W-:Y:S01]  /*1fba0*/  BSSY.RECONVERGENT B0, `(.L_x_4268) ;  /* 0x0000010000007945 */ /* 0x000fe20003800200 */
[----:B------:R-:W-:Y:S02]  /*1fbb0*/  MOV R13, 0x7f800000 ;  /* 0x7f800000000d7802 */ /* 0x000fe40000000f00 */
[----:B------:R-:W-:Y:S01]  /*1fbc0*/  MOV R12, 0x7f800000 ;  /* 0x7f800000000c7802 */ /* 0x000fe20000000f00 */
[----:B-----5:R-:W-:Y:S01]  /*1fbd0*/  @P3 FFMA.FTZ R13, R7, R20, R9 ;  /* 0x00000014070d3223 */ /* 0x020fe20000010009 */
[----:B---3--:R-:W-:-:S06]  /*1fbe0*/  @P2 FMUL.FTZ R4, R4, 0.69314718246459960938 ;  /* 0x3f31721804042820 */ /* 0x008fcc0000410000 */
        /* <DEDUP_REMOVED lines=11> */
.L_x_4269:
[----:B------:R-:W-:Y:S05]  /*1fca0*/  BSYNC.RECONVERGENT B0 ;  /* 0x0000000000007941 */ /* 0x000fea0003800200 */
.L_x_4268:
        /* <DEDUP_REMOVED lines=11> */
[----:B------:R1:W3:Y:S01]  /*1fd60*/  LDS.128 R8, [R193+0x800] ;  /* 0x00080000c1087984 */ /* 0x0002e20000000c00 */
        /* <DEDUP_REMOVED lines=13> */
.L_x_4271:
[----:B------:R-:W-:Y:S05]  /*1fe40*/  BSYNC.RECONVERGENT B0 ;  /* 0x0000000000007941 */ /* 0x000fea0003800200 */
.L_x_4270:
        /* <DEDUP_REMOVED lines=28> */
[----:B---3--:R-:W-:Y:S05]  /*20010*/  @P3 RET.REL.NODEC R2 `(_ZN5flash24flash_fwd_splitkv_kernelI23Flash_fwd_kernel_traitsILi32ELi64ELi256ELi4ELb0ELb0EN7cutlass6half_tE19Flash_kernel_traitsILi32ELi64ELi256ELi4ES3_EELb0ELb1ELb1ELb0ELb0ELb1ELb0ELb0EEEvNS_16Flash_fwd_paramsE) ;  /* 0xfffffdfc02f83950 */ /* 0x008fea0003c3ffff */
        /* <DEDUP_REMOVED lines=12> */
[----:B-1----:R-:W-:Y:S05]  /*200e0*/  RET.REL.NODEC R186 `(_ZN5flash24flash_fwd_splitkv_kernelI23Flash_fwd_kernel_traitsILi32ELi64ELi256ELi4ELb0ELb0EN7cutlass6half_tE19Flash_kernel_traitsILi32ELi64ELi256ELi4ES3_EELb0ELb1ELb1ELb0ELb0ELb1ELb0ELb0EEEvNS_16Flash_fwd_paramsE) ;  /* 0xfffffdfcbac47950 */ /* 0x002fea0003c3ffff */
.L_x_4267:
[----:B------:R-:W-:Y:S01]  /*200f0*/  MOV R4, 0x1f ;  /* 0x0000001f00047802 */ /* 0x000fe20000000f00 */
[----:B------:R-:W-:Y:S01]  /*20100*/  IMAD.MOV.U32 R5, RZ, RZ, 0x2 ;  /* 0x00000002ff057424 */ /* 0x000fe200078e00ff */
[----:B------:R-:W-:Y:S01]  /*20110*/  MOV R8, R204 ;  /* 0x000000cc00087202 */ /* 0x000fe20000000f00 */
[----:B------:R-:W-:-:S07]  /*20120*/  IMAD.MOV.U32 R6, RZ, RZ, -0x1 ;  /* 0xffffffffff067424 */ /* 0x000fce00078e00ff */
[----:B-1---5:R-:W-:Y:S05]  /*20130*/  WARPSYNC.COLLECTIVE R6, `(.L_x_4272) ;  /* 0x0000000006087348 */ /* 0x022fea0003c00000 */
[----:B------:R2:W3:Y:S02]  /*20140*/  SHFL.BFLY P0, R4, R8, R5, R4 ;  /* 0x0c00000508047389 */ /* 0x0004e40000000004 */
[----:B-123-5:R-:W-:Y:S05]  /*20150*/  ENDCOLLECTIVE ;  /* 0x000000000000791b */ /* 0x02efea0003800000 */
.L_x_4272:
        /* <DEDUP_REMOVED lines=8> */
.L_x_4273:
        /* <DEDUP_REMOVED lines=8> */
.L_x_4274:
[----:B------:R-:W-:Y:S01]  /*20260*/  FADD.FTZ R199, R4, R199 ;  /* 0x000000c704c77221 */ /* 0x000fe20000010000 */
[----:B------:R-:W-:Y:S02]  /*20270*/  MOV R4, 0x1f ;  /* 0x0000001f00047802 */ /* 0x000fe40000000f00 */
[----:B------:R-:W-:Y:S01]  /*20280*/  MOV R5, 0x1 ;  /* 0x0000000100057802 */ /* 0x000fe20000000f00 */
[----:B------:R-:W-:-:S07]  /*20290*/  IMAD.MOV.U32 R8, RZ, RZ, R199 ;  /* 0x000000ffff087224 */ /* 0x000fce00078e00c7 */
[----:B------:R-:W-:Y:S05]  /*202a0*/  WARPSYNC.COLLECTIVE R6, `(.L_x_4275) ;  /* 0x0000000006087348 */ /* 0x000fea0003c00000 */
[----:B------:R1:W2:Y:S02]  /*202b0*/  SHFL.BFLY P0, R4, R8, R5, R4 ;  /* 0x0c00000508047389 */ /* 0x0002a40000000004 */
[----:B-12---:R-:W-:Y:S05]  /*202c0*/  ENDCOLLECTIVE ;  /* 0x000000000000791b */ /* 0x006fea0003800000 */
.L_x_4275:
[----:B------:R-:W-:Y:S05]  /*202d0*/  BRA `(.L_x_4276) ;  /* 0xfffffff400487947 */ /* 0x000fea000383ffff */
.L_x_4277:
        /* <DEDUP_REMOVED lines=10> */
.L_x_10261:


//--------------------- .text._ZN5flash24flash_fwd_splitkv_kernelI23Flash_fwd_kernel_traitsILi32ELi64ELi256ELi4ELb0ELb0EN7cutlass6half_tE19Flash_kernel_traitsILi32ELi64ELi256ELi4ES3_EELb0ELb1ELb0ELb0ELb1ELb0ELb0ELb1EEEvNS_16Flash_fwd_paramsE --------------------------
	.section	.text._ZN5flash24flash_fwd_splitkv_kernelI23Flash_fwd_kernel_traitsILi32ELi64ELi256ELi4ELb0ELb0EN7cutlass6half_tE19Flash_kernel_traitsILi32ELi64ELi256ELi4ES3_EELb0ELb1ELb0ELb0ELb1ELb0ELb0ELb1EEEvNS_16Flash_fwd_paramsE,"ax",@progbits
	.align	128
        .global         _ZN5flash24flash_fwd_splitkv_kernelI23Flash_fwd_kernel_traitsILi32ELi64ELi256ELi4ELb0ELb0EN7cutlass6half_tE19Flash_kernel_traitsILi32ELi64ELi256ELi4ES3_EELb0ELb1ELb0ELb0ELb1ELb0ELb0ELb1EEEvNS_16Flash_fwd_paramsE
        .type           _ZN5flash24flash_fwd_splitkv_kernelI23Flash_fwd_kernel_traitsILi32ELi64ELi256ELi4ELb0ELb0EN7cutlass6half_tE19Flash_kernel_traitsILi32ELi64ELi256ELi4ES3_EELb0ELb1ELb0ELb0ELb1ELb0ELb0ELb1EEEvNS_16Flash_fwd_paramsE,@function
        .size           _ZN5flash24flash_fwd_splitkv_kernelI23Flash_fwd_kernel_traitsILi32ELi64ELi256ELi4ELb0ELb0EN7cutlass6half_tE19Flash_kernel_traitsILi32ELi64ELi256ELi4ES3_EELb0ELb1ELb0ELb0ELb1ELb0ELb0ELb1EEEvNS_16Flash_fwd_paramsE,(.L_x_10262 - _ZN5flash24flash_fwd_splitkv_kernelI23Flash_fwd_kernel_traitsILi32ELi64ELi256ELi4ELb0ELb0EN7cutlass6half_tE19Flash_kernel_traitsILi32ELi64ELi256ELi4ES3_EELb0ELb1ELb0ELb0ELb1ELb0ELb0ELb1EEEvNS_16Flash_fwd_paramsE)
        .other          _ZN5flash24flash_fwd_splitkv_kernelI23Flash_fwd_kernel_traitsILi32ELi64ELi256ELi4ELb0ELb0EN7cutlass6half_tE19Flash_kernel_traitsILi32ELi64ELi256ELi4ES3_EELb0ELb1ELb0ELb0ELb1ELb0ELb0ELb1EEEvNS_16Flash_fwd_paramsE,@"STO_CUDA_ENTRY STV_DEFAULT"
_ZN5flash24flash_fwd_splitkv_kernelI23Flash_fwd_kernel_traitsILi32ELi64ELi256ELi4ELb0ELb0EN7cutlass6half_tE19Flash_kernel_traitsILi32ELi64ELi256ELi4ES3_EELb0ELb1ELb0ELb0ELb1ELb0ELb0ELb1EEEvNS_16Flash_fwd_paramsE:
.text._ZN5flash24flash_fwd_splitkv_kernelI23Flash_fwd_kernel_traitsILi32ELi64ELi256ELi4ELb0ELb0EN7cutlass6half_tE19Flash_kernel_traitsILi32ELi64ELi256ELi4ES3_EELb0ELb1ELb0ELb0ELb1ELb0ELb0ELb1EEEvNS_16Flash_fwd_paramsE:
[----:B------:R-:W-:Y:S01]  /*0000*/  LDC R1, c[0x0][0x37c] ;  /* 0x0000df00ff017b82 */ /* 0x000fe20000000800 */
[----:B------:R-:W1:Y:S07]  /*0010*/  S2R R223, SR_CTAID.X ;  /* 0x0000000000df7919 */ /* 0x000e6e0000002500 */
[----:B------:R-:W2:Y:S01]  /*0020*/  LDC.64 R148, c[0x0][0x348] ;  /* 0x0000d200ff947b82 */ /* 0x000ea20000000a00 */
[----:B------:R-:W-:Y:S01]  /*0030*/  BSSY.RECONVERGENT B3, `(.L_x_4278) ;  /* 0x0000005000037945 */ /* 0x000fe20003800200 */
[----:B------:R-:W-:Y:S01]  /*0040*/  MOV R220, 0x80 ;  /* 0x0000008000dc7802 */ /* 0x000fe20000000f00 */
[----:B------:R-:W3:Y:S01]  /*0050*/  S2R R222, SR_CTAID.Y ;  /* 0x0000000000de7919 */ /* 0x000ee20000002600 */
[----:B------:R-:W4:Y:S05]  /*0060*/  S2R R221, SR_CTAID.Z ;  /* 0x0000000000dd7919 */ /* 0x000f2a0000002700 */
[----:B-1234-:R-:W-:Y:S05]  /*0070*/  CALL.REL.NOINC `($_ZN5flash24flash_fwd_splitkv_kernelI23Flash_fwd_kernel_traitsILi32ELi64ELi256ELi4ELb0ELb0EN7cutlass6half_tE19Flash_kernel_traitsILi32ELi64ELi256ELi4ES3_EELb0ELb1ELb0ELb0ELb1ELb0ELb0ELb1EEEvNS_16Flash_fwd_paramsE$_ZN5flash30compute_attn_1rowblock_splitkvI23Flash_fwd_kernel_traitsILi32ELi64ELi256ELi4ELb0ELb0EN7cutlass6half_tE19Flash_kernel_traitsILi32ELi64ELi256ELi4ES3_EELb0ELb1ELb0ELb0ELb1ELb0ELb0ELb1ENS_16Flash_fwd_paramsEEEvRKT8_iiiii) ;  /* 0x0000000000087944 */ /* 0x01efea0003c00000 */
[----:B------:R-:W-:Y:S05]  /*0080*/  BSYNC.RECONVERGENT B3 ;  /* 0x0000000000037941 */ /* 0x000fea0003800200 */
.L_x_4278:
[----:B------:R-:W-:Y:S05]  /*0090*/  EXIT ;  /* 0x000000000000794d */ /* 0x000fea0003800000 */
        .type           $_ZN5flash24flash_fwd_splitkv_kernelI23Flash_fwd_kernel_traitsILi32ELi64ELi256ELi4ELb0ELb0EN7cutlass6half_tE19Flash_kernel_traitsILi32ELi64ELi256ELi4ES3_EELb0ELb1ELb0ELb0ELb1ELb0ELb0ELb1EEEvNS_16Flash_fwd_paramsE$_ZN5flash30compute_attn_1rowblock_splitkvI23Flash_fwd_kernel_traitsILi32ELi64ELi256ELi4ELb0ELb0EN7cutlass6half_tE19Flash_kernel_traitsILi32ELi64ELi256ELi4ES3_EELb0ELb1ELb0ELb0ELb1ELb0ELb0ELb1ENS_16Flash_fwd_paramsEEEvRKT8_iiiii,@function
        .size           $_ZN5flash24flash_fwd_splitkv_kernelI23Flash_fwd_kernel_traitsILi32ELi64ELi256ELi4ELb0ELb0EN7cutlass6half_tE19Flash_kernel_traitsILi32ELi64ELi256ELi4ES3_EELb0ELb1ELb0ELb0ELb1ELb0ELb0ELb1EEEvNS_16Flash_fwd_paramsE$_ZN5flash30compute_attn_1rowblock_splitkvI23Flash_fwd_kernel_traitsILi32ELi64ELi256ELi4ELb0ELb0EN7cutlass6half_tE19Flash_kernel_traitsILi32ELi64ELi256ELi4ES3_EELb0ELb1ELb0ELb0ELb1ELb0ELb0ELb1ENS_16Flash_fwd_paramsEEEvRKT8_iiiii,(.L_x_10262 - $_ZN5flash24flash_fwd_splitkv_kernelI23Flash_fwd_kernel_traitsILi32ELi64ELi256ELi4ELb0ELb0EN7cutlass6half_tE19Flash_kernel_traitsILi32ELi64ELi256ELi4ES3_EELb0ELb1ELb0ELb0ELb1ELb0ELb0ELb1EEEvNS_16Flash_fwd_paramsE$_ZN5flash30compute_attn_1rowblock_splitkvI23Flash_fwd_kernel_traitsILi32ELi64ELi256ELi4ELb0ELb0EN7cutlass6half_tE19Flash_kernel_traitsILi32ELi64ELi256ELi4ES3_EELb0ELb1ELb0ELb0ELb1ELb0ELb0ELb1ENS_16Flash_fwd_paramsEEEvRKT8_iiiii)
$_ZN5flash24flash_fwd_splitkv_kernelI23Flash_fwd_kernel_traitsILi32ELi64ELi256ELi4ELb0ELb0EN7cutlass6half_tE19Flash_kernel_traitsILi32ELi64ELi256ELi4ES3_EELb0ELb1ELb0ELb0ELb1ELb0ELb0ELb1EEEvNS_16Flash_fwd_paramsE$_ZN5flash30compute_attn_1rowblock_splitkvI23Flash_fwd_kernel_traitsILi32ELi64ELi256ELi4ELb0ELb0EN7cutlass6half_tE19Flash_kernel_traitsILi32ELi64ELi256ELi4ES3_EELb0ELb1ELb0ELb0ELb1ELb0ELb0ELb1ENS_16Flash_fwd_paramsEEEvRKT8_iiiii:
        /* <DEDUP_REMOVED lines=38> */
.L_x_4280:
[----:B------:R-:W-:Y:S05]  /*0300*/  BSYNC.RECONVERGENT B0 ;  /* 0x0000000000007941 */ /* 0x000fea0003800200 */
.L_x_4279:
[----:B------:R-:W-:Y:S04]  /*0310*/  BSSY.RECONVERGENT B0, `(.L_x_4281) ;  /* 0x0000007000007945 */ /* 0x000fe80003800200 */
[----:B------:R-:W-:Y:S05]  /*0320*/  @!P4 BRA `(.L_x_4282) ;  /* 0x000000000014c947 */ /* 0x000fea0003800000 */
[----:B------:R-:W3:Y:S02]  /*0330*/  LD.E.U8 R2, desc[UR4][R148.64+0x1b2] ;  /* 0x0001b20494027980 */ /* 0x000ee4000c101100 */
[----:B---3--:R-:W-:-:S13]  /*0340*/  ISETP.NE.AND P0, PT, R2, RZ, PT ;  /* 0x000000ff0200720c */ /* 0x008fda0003f05270 */
[----:B------:R-:W3:Y:S02]  /*0350*/  @P0 LD.E R2, desc[UR4][R6.64+0x4] ;  /* 0x0000040406020980 */ /* 0x000ee4000c101900 */
[----:B---3-5:R-:W-:-:S06]  /*0360*/  @P0 IADD3 R77, PT, PT, R2, -R11, RZ ;  /* 0x8000000b024d0210 */ /* 0x028fcc0007ffe0ff */
[----:B------:R3:W5:Y:S02]  /*0370*/  @!P0 LD.E R77, desc[UR4][R6.64] ;  /* 0x00000004064d8980 */ /* 0x000764000c101900 */
.L_x_4282:
[----:B------:R-:W-:Y:S05]  /*0380*/  BSYNC.RECONVERGENT B0 ;  /* 0x0000000000007941 */ /* 0x000fea0003800200 */
.L_x_4281:
        /* <DEDUP_REMOVED lines=9> */
.L_x_4284:
[----:B------:R-:W4:Y:S01]  /*0420*/  LD.E.64 R2, desc[UR4][R148.64+0x108] ;  /* 0x0001080494027980 */ /* 0x000f22000c101b00 */
[----:B------:R-:W-:Y:S01]  /*0430*/  BSSY.RECONVERGENT B0, `(.L_x_4286) ;  /* 0x0000006000007945 */ /* 0x000fe20003800200 */
[----:B------:R-:W-:Y:S01]  /*0440*/  IMAD.MOV.U32 R0, RZ, RZ, RZ ;  /* 0x000000ffff007224 */ /* 0x000fe200078e00ff */
[----:B----4-:R-:W-:-:S04]  /*0450*/  ISETP.NE.U32.AND P0, PT, R2, RZ, PT ;  /* 0x000000ff0200720c */ /* 0x010fc80003f05070 */
[----:B------:R-:W-:-:S13]  /*0460*/  ISETP.NE.AND.EX P0, PT, R3, RZ, PT, P0 ;  /* 0x000000ff0300720c */ /* 0x000fda0003f05300 */
[----:B------:R-:W-:Y:S05]  /*0470*/  @!P0 BRA `(.L_x_4287) ;  /* 0x0000000000048947 */ /* 0x000fea0003800000 */
[----:B------:R4:W5:Y:S02]  /*0480*/  LD.E R0, desc[UR4][R148.64+0xbc] ;  /* 0x0000bc0494007980 */ /* 0x000964000c101900 */
.L_x_4287:
[----:B------:R-:W-:Y:S05]  /*0490*/  BSYNC.RECONVERGENT B0 ;  /* 0x0000000000007941 */ /* 0x000fea0003800200 */
.L_x_4286:
[----:B-----5:R-:W-:Y:S02]  /*04a0*/  IADD3 R67, PT, PT, R77, R0, RZ ;  /* 0x000000004d437210 */ /* 0x020fe40007ffe0ff */
.L_x_4285:
[----:B------:R-:W-:Y:S05]  /*04b0*/  BSYNC.RECONVERGENT B1 ;  /* 0x0000000000017941 */ /* 0x000fea0003800200 */
.L_x_4283:
[----:B------:R-:W-:Y:S01]  /*04c0*/  IMAD.SHL.U32 R81, R223, 0x40, RZ ;  /* 0x00000040df517824 */ /* 0x000fe200078e00ff */
[----:B------:R-:W-:Y:S01]  /*04d0*/  MOV R2, R220 ;  /* 0x000000dc00027202 */ /* 0x000fe20000000f00 */
[----:B------:R-:W-:-:S03]  /*04e0*/  IMAD.MOV.U32 R3, RZ, RZ, 0x0 ;  /* 0x00000000ff037424 */ /* 0x000fc600078e00ff */
[----:B------:R-:W-:-:S13]  /*04f0*/  ISETP.GT.AND P0, PT, R224, R81, PT ;  /* 0x00000051e000720c */ /* 0x000fda0003f04270 */
[----:B-1234-:R-:W-:Y:S05]  /*0500*/  @!P0 RET.REL.NODEC R2 `(_ZN5flash24flash_fwd_splitkv_kernelI23Flash_fwd_kernel_traitsILi32ELi64ELi256ELi4ELb0ELb0EN7cutlass6half_tE19Flash_kernel_traitsILi32ELi64ELi256ELi4ES3_EELb0ELb1ELb0ELb0ELb1ELb0ELb0ELb1EEEvNS_16Flash_fwd_paramsE) ;  /* 0xfffffff802bc8950 */ /* 0x01efea0003c3ffff */
        /* <DEDUP_REMOVED lines=86> */
.L_x_4290:
[----:B------:R-:W-:Y:S05]  /*0a70*/  BSYNC.RECONVERGENT B0 ;  /* 0x0000000000007941 */ /* 0x000fea0003800200 */
.L_x_4289:
[----:B------:R-:W-:Y:S01]  /*0a80*/  MOV R221, 0x0 ;  /* 0x0000000000dd7802 */ /* 0x000fe20000000f00 */
[----:B------:R1:W-:Y:S03]  /*0a90*/  @!P3 ST.E desc[UR4][R2.64], R0 ;  /* 0x000000000200b985 */ /* 0x0003e6000c101904 */
[----:B-12---:R-:W-:Y:S05]  /*0aa0*/  @P5 RET.REL.NODEC R220 `(_ZN5flash24flash_fwd_splitkv_kernelI23Flash_fwd_kernel_traitsILi32ELi64ELi256ELi4ELb0ELb0EN7cutlass6half_tE19Flash_kernel_traitsILi32ELi64ELi256ELi4ES3_EELb0ELb1ELb0ELb0ELb1ELb0ELb0ELb1EEEvNS_16Flash_fwd_paramsE) ;  /* 0xfffffff4dc545950 */ /* 0x006fea0003c3ffff */
[----:B------:R-:W-:Y:S02]  /*0ab0*/  MOV R5, 0x7f800000 ;  /* 0x7f80000000057802 */ /* 0x000fe40000000f00 */
[----:B------:R-:W-:-:S03]  /*0ac0*/  MOV R221, 0x0 ;  /* 0x0000000000dd7802 */ /* 0x000fc60000000f00 */
[----:B------:R1:W-:Y:S02]  /*0ad0*/  ST.E desc[UR4][R2.64+0x80], R5 ;  /* 0x0000800502007985 */ /* 0x0003e4000c101904 */
[----:B-1----:R-:W-:Y:S05]  /*0ae0*/  RET.REL.NODEC R220 `(_ZN5flash24flash_fwd_splitkv_kernelI23Flash_fwd_kernel_traitsILi32ELi64ELi256ELi4ELb0ELb0EN7cutlass6half_tE19Flash_kernel_traitsILi32ELi64ELi256ELi4ES3_EELb0ELb1ELb0ELb0ELb1ELb0ELb0ELb1EEEvNS_16Flash_fwd_paramsE) ;  /* 0xfffffff4dc447950 */ /* 0x002fea0003c3ffff */
.L_x_4288:
        /* <DEDUP_REMOVED lines=13> */
[----:B------:R-:W3:Y:S01]  /*0bc0*/  LD.E.64 R12, desc[UR4][R148.64+0x168] ;  /* 0x00016804940c7980 */ /* 0x000ee2000c101b00 */
[----:B------:R-:W-:Y:S02]  /*0bd0*/  MOV R16, R148 ;  /* 0x0000009400107202 */ /* 0x000fe40000000f00 */
[----:B------:R-:W-:-:S05]  /*0be0*/  MOV R17, R149 ;  /* 0x0000009500117202 */ /* 0x000fca0000000f00 */
        /* <DEDUP_REMOVED lines=11> */
[----:B-----5:R-:W2:Y:S01]  /*0ca0*/  F2I.FTZ.U32.TRUNC.NTZ R9, R8 ;  /* 0x0000000800097305 */ /* 0x020ea2000021f000 */
[----:B-1----:R-:W-:Y:S02]  /*0cb0*/  IABS R2, R10 ;  /* 0x0000000a00027213 */ /* 0x002fe40000000000 */
[----:B--2---:R-:W-:Y:S01]  /*0cc0*/  IADD3 R3, PT, PT, RZ, -R9, RZ ;  /* 0x80000009ff037210 */ /* 0x004fe20007ffe0ff */
[----:B------:R-:W-:-:S04]  /*0cd0*/  IMAD.MOV.U32 R8, RZ, RZ, RZ ;  /* 0x000000ffff087224 */ /* 0x000fc800078e00ff */
[----:B------:R-:W-:Y:S01]  /*0ce0*/  IMAD R6, R3, R4, RZ ;  /* 0x0000000403067224 */ /* 0x000fe200078e02ff */
[----:B------:R-:W-:-:S03]  /*0cf0*/  IABS R3, R5 ;  /* 0x0000000500037213 */ /* 0x000fc60000000000 */
[----:B------:R-:W-:Y:S01]  /*0d00*/  IMAD.HI.U32 R6, R9, R6, R8 ;  /* 0x0000000609067227 */ /* 0x000fe200078e0008 */
[----:B------:R-:W-:-:S05]  /*0d10*/  IADD3 R2, PT, PT, RZ, -R2, RZ ;  /* 0x80000002ff027210 */ /* 0x000fca0007ffe0ff */
[----:B------:R-:W-:-:S04]  /*0d20*/  IMAD.HI.U32 R8, R6, R3, RZ ;  /* 0x0000000306087227 */ /* 0x000fc800078e00ff */
[----:B------:R-:W-:-:S05]  /*0d30*/  IMAD R3, R8, R2, R3 ;  /* 0x0000000208037224 */ /* 0x000fca00078e0203 */
[----:B------:R-:W-:Y:S02]  /*0d40*/  ISETP.GT.U32.AND P0, PT, R4, R3, PT ;  /* 0x000000030400720c */ /* 0x000fe40003f04070 */
[----:B------:R-:W-:-:S11]  /*0d50*/  LOP3.LUT R2, R5, R10, RZ, 0x3c, !PT ;  /* 0x0000000a05027212 */ /* 0x000fd600078e3cff */
[----:B------:R-:W-:Y:S01]  /*0d60*/  @!P0 IMAD.IADD R3, R3, 0x1, -R4 ;  /* 0x0000000103038824 */ /* 0x000fe200078e0a04 */
[----:B------:R-:W-:-:S04]  /*0d70*/  ISETP.GE.AND P2, PT, R2, RZ, PT ;  /* 0x000000ff0200720c */ /* 0x000fc80003f46270 */
[----:B------:R-:W-:Y:S02]  /*0d80*/  ISETP.GE.U32.AND P1, PT, R3, R4, PT ;  /* 0x000000040300720c */ /* 0x000fe40003f26070 */
[----:B------:R-:W-:Y:S01]  /*0d90*/  ISETP.NE.AND P3, PT, R10, RZ, PT ;  /* 0x000000ff0a00720c */ /* 0x000fe20003f65270 */
[-C--:B---3--:R-:W-:Y:S01]  /*0da0*/  IMAD R2, R13, R222.reuse, RZ ;  /* 0x000000de0d027224 */ /* 0x088fe200078e02ff */
[----:B------:R-:W-:Y:S01]  /*0db0*/  @!P0 IADD3 R8, PT, PT, R8, 0x1, RZ ;  /* 0x0000000108088810 */ /* 0x000fe20007ffe0ff */
[----:B------:R-:W-:-:S05]  /*0dc0*/  IMAD.WIDE.U32 R12, R12, R222, RZ ;  /* 0x000000de0c0c7225 */ /* 0x000fca00078e00ff */
[----:B------:R-:W-:Y:S02]  /*0dd0*/  IADD3 R227, PT, PT, R13, R2, RZ ;  /* 0x000000020de37210 */ /* 0x000fe40007ffe0ff */
[----:B------:R-:W-:Y:S01]  /*0de0*/  LEA R226, P0, R12, R228, 0x2 ;  /* 0x000000e40ce27211 */ /* 0x000fe200078010ff */
[----:B------:R-:W-:-:S03]  /*0df0*/  @P1 VIADD R8, R8, 0x1 ;  /* 0x0000000108081836 */ /* 0x000fc60000000000 */
[----:B------:R-:W-:Y:S01]  /*0e00*/  LEA.HI.X R227, R12, R229, R227, 0x2, P0 ;  /* 0x000000e50ce37211 */ /* 0x000fe200000f14e3 */
[----:B------:R-:W-:Y:S01]  /*0e10*/  @!P2 IMAD.MOV R8, RZ, RZ, -R8 ;  /* 0x000000ffff08a224 */ /* 0x000fe200078e0a08 */
[----:B------:R-:W-:Y:S01]  /*0e20*/  @!P3 LOP3.LUT R8, RZ, R10, RZ, 0x33, !PT ;  /* 0x0000000aff08b212 */ /* 0x000fe200078e33ff */
[----:B------:R-:W2:Y:S04]  /*0e30*/  LD.E.64 R12, desc[UR4][R16.64+0x20] ;  /* 0x00002004100c7980 */ /* 0x000ea8000c101b00 */
[----:B------:R-:W-:-:S06]  /*0e40*/  IMAD.WIDE R2, R8, 0x4, R226 ;  /* 0x0000000408027825 */ /* 0x000fcc00078e02e2 */
[----:B------:R1:W3:Y:S01]  /*0e50*/  LD.E R2, desc[UR4][R2.64] ;  /* 0x0000000402027980 */ /* 0x0002e2000c101900 */
[----:B----4-:R-:W-:-:S04]  /*0e60*/  IABS R7, R0 ;  /* 0x0000000000077213 */ /* 0x010fc80000000000 */
[----:B------:R-:W4:Y:S08]  /*0e70*/  I2F.RP R11, R7 ;  /* 0x00000007000b7306 */ /* 0x000f300000209400 */
[----:B----4-:R-:W4:Y:S02]  /*0e80*/  MUFU.RCP R9, R11 ;  /* 0x0000000b00097308 */ /* 0x010f240000001000 */
[----:B----4-:R-:W-:-:S06]  /*0e90*/  IADD3 R9, PT, PT, R9, 0xffffffe, RZ ;  /* 0x0ffffffe09097810 */ /* 0x010fcc0007ffe0ff */
        /* <DEDUP_REMOVED lines=14> */
[----:B------:R-:W-:Y:S01]  /*0f80*/  IMAD.MOV R8, RZ, RZ, -R8 ;  /* 0x000000ffff087224 */ /* 0x000fe200078e0a08 */
[----:B------:R-:W-:Y:S02]  /*0f90*/  @!P0 IADD3 R3, PT, PT, R3, 0x1, RZ ;  /* 0x0000000103038810 */ /* 0x000fe40007ffe0ff */
[----:B------:R-:W-:Y:S02]  /*0fa0*/  ISETP.GE.AND P1, PT, R6, RZ, PT ;  /* 0x000000ff0600720c */ /* 0x000fe40003f26270 */
[----:B------:R-:W-:Y:S01]  /*0fb0*/  ISETP.NE.AND P0, PT, R0, RZ, PT ;  /* 0x000000ff0000720c */ /* 0x000fe20003f05270 */
[----:B------:R-:W-:-:S06]  /*0fc0*/  IMAD R5, R10, R8, R5 ;  /* 0x000000080a057224 */ /* 0x000fcc00078e0205 */
        /* <DEDUP_REMOVED lines=21> */
[----:B------:R-:W-:-:S03]  /*1120*/  IADD3 R4, PT, PT, R9, R4, RZ ;  /* 0x0000000409047210 */ /* 0x000fc60007ffe0ff */
[----:B------:R-:W-:Y:S01]  /*1130*/  IMAD.IADD R6, R11, 0x1, R3 ;  /* 0x000000010b067824 */ /* 0x000fe200078e0203 */
[----:B------:R-:W-:Y:S05]  /*1140*/  BRA `(.L_x_4293) ;  /* 0x0000000400387947 */ /* 0x000fea0003800000 */
.L_x_4292:
        /* <DEDUP_REMOVED lines=60> */
[----:B------:R-:W-:Y:S02]  /*1510*/  @!P0 SHF.R.S32.HI R3, RZ, 0x1f, R9 ;  /* 0x0000001fff038819 */ /* 0x000fe40000011409 */
[----:B------:R-:W-:Y:S02]  /*1520*/  IADD3 R19, PT, PT, R19, R4, RZ ;  /* 0x0000000413137210 */ /* 0x000fe40007ffe0ff */
[----:B------:R-:W-:Y:S01]  /*1530*/  @!P0 MOV R20, R6 ;  /* 0x0000000600148202 */ /* 0x000fe20000000f00 */
        /* <DEDUP_REMOVED lines=11> */
[----:B------:R-:W-:Y:S01]  /*15f0*/  IADD3 R4, PT, PT, R9, R4, RZ ;  /* 0x0000000409047210 */ /* 0x000fe20007ffe0ff */
[----:B------:R-:W-:Y:S01]  /*1600*/  @P0 IMAD.IADD R6, R13, 0x1, R3 ;  /* 0x000000010d060824 */ /* 0x000fe200078e0203 */
[----:B------:R-:W-:Y:S02]  /*1610*/  @P0 MOV R10, R12 ;  /* 0x0000000c000a0202 */ /* 0x000fe40000000f00 */
[----:B------:R-:W-:Y:S02]  /*1620*/  MOV R13, RZ ;  /* 0x000000ff000d7202 */ /* 0x000fe40000000f00 */
.L_x_4293:
[----:B------:R-:W-:Y:S05]  /*1630*/  BSYNC.RECONVERGENT B0 ;  /* 0x0000000000007941 */ /* 0x000fea0003800200 */
.L_x_4291:
        /* <DEDUP_REMOVED lines=33> */
[----:B------:R-:W-:Y:S01]  /*1850*/  IMAD R10, R13, R62, RZ ;  /* 0x0000003e0d0a7224 */ /* 0x000fe200078e02ff */
[----:B------:R-:W-:Y:S01]  /*1860*/  ISETP.NE.AND P1, PT, R0, RZ, PT ;  /* 0x000000ff0000720c */ /* 0x000fe20003f25270 */
[----:B------:R-:W-:-:S02]  /*1870*/  IMAD.X R29, RZ, RZ, R6, P2 ;  /* 0x000000ffff1d7224 */ /* 0x000fc400010e0606 */
[----:B------:R-:W-:Y:S01]  /*1880*/  IMAD R10, R5, R63, R10 ;  /* 0x0000003f050a7224 */ /* 0x000fe200078e020a */
[----:B------:R-:W-:Y:S01]  /*1890*/  @P4 IADD3 R9, PT, PT, R9, 0x1, RZ ;  /* 0x0000000109094810 */ /* 0x000fe20007ffe0ff */
[----:B------:R-:W-:-:S04]  /*18a0*/  IMAD.WIDE.U32 R28, R5, R62, R28 ;  /* 0x0000003e051c7225 */ /* 0x000fc800078e001c */
[----:B------:R-:W-:-:S04]  /*18b0*/  IMAD.MOV.U32 R6, RZ, RZ, R9 ;  /* 0x000000ffff067224 */ /* 0x000fc800078e0009 */
[----:B------:R-:W-:Y:S01]  /*18c0*/  @!P3 IMAD.MOV R6, RZ, RZ, -R6 ;  /* 0x000000ffff06b224 */ /* 0x000fe200078e0a06 */
        /* <DEDUP_REMOVED lines=9> */
[----:B------:R-:W-:Y:S01]  /*1960*/  SHF.L.U32 R66, R64, 0x8, RZ ;  /* 0x0000000840427819 */ /* 0x000fe200000006ff */
[----:B------:R-:W-:Y:S01]  /*1970*/  IMAD.SHL.U32 R68, R176, 0x4, RZ ;  /* 0x00000004b0447824 */ /* 0x000fe200078e00ff */
[C---:B------:R-:W-:Y:S01]  /*1980*/  SHF.L.U64.HI R72, R62.reuse, 0x5, R63 ;  /* 0x000000053e487819 */ /* 0x040fe2000001023f */
[----:B------:R-:W-:Y:S01]  /*1990*/  IMAD.SHL.U32 R71, R62, 0x20, RZ ;  /* 0x000000203e477824 */ /* 0x000fe200078e00ff */
[----:B------:R-:W-:Y:S01]  /*19a0*/  SHF.L.U64.HI R70, R212, 0x5, R213 ;  /* 0x00000005d4467819 */ /* 0x000fe200000102d5 */
[----:B------:R-:W-:Y:S01]  /*19b0*/  VIADD R74, R66, 0xffffff00 ;  /* 0xffffff00424a7836 */ /* 0x000fe20000000000 */
[----:B------:R-:W-:-:S02]  /*19c0*/  SHF.L.U32 R69, R212, 0x5, RZ ;  /* 0x00000005d4457819 */ /* 0x000fc400000006ff */
        /* <DEDUP_REMOVED lines=13> */
[----:B------:R-:W-:Y:S02]  /*1aa0*/  IMAD R9, R0, R24, R9 ;  /* 0x0000001800097224 */ /* 0x000fe400078e0209 */
[----:B------:R-:W-:Y:S01]  /*1ab0*/  IMAD.WIDE.U32 R28, R22, R221, R18 ;  /* 0x000000dd161c7225 */ /* 0x000fe200078e0012 */
[----:B------:R-:W-:-:S03]  /*1ac0*/  IADD3 R18, P0, PT, R12, R8, RZ ;  /* 0x000000080c127210 */ /* 0x000fc60007f1e0ff */
[----:B------:R-:W-:Y:S02]  /*1ad0*/  IMAD R5, R23, R221, RZ ;  /* 0x000000dd17057224 */ /* 0x000fe400078e02ff */
[----:B------:R-:W-:Y:S01]  /*1ae0*/  IMAD.WIDE.U32 R24, R223, 0x40, R134 ;  /* 0x00000040df187825 */ /* 0x000fe200078e0086 */
[----:B------:R-:W-:-:S03]  /*1af0*/  MOV R8, R28 ;  /* 0x0000001c00087202 */ /* 0x000fc60000000f00 */
[----:B------:R-:W-:Y:S02]  /*1b00*/  IMAD.IADD R23, R27, 0x1, R9 ;  /* 0x000000011b177824 */ /* 0x000fe400078e0209 */
[----:B------:R-:W-:Y:S01]  /*1b10*/  IMAD.IADD R9, R29, 0x1, R5 ;  /* 0x000000011d097824 */ /* 0x000fe200078e0205 */
[----:B------:R-:W-:Y:S01]  /*1b20*/  MOV R22, R26 ;  /* 0x0000001a00167202 */ /* 0x000fe20000000f00 */
[----:B------:R-:W-:Y:S01]  /*1b30*/  IMAD.X R19, RZ, RZ, R4, P0 ;  /* 0x000000ffff137224 */ /* 0x000fe200000e0604 */
[----:B------:R-:W-:Y:S01]  /*1b40*/  SHF.R.S32.HI R4, RZ, 0x1f, R77 ;  /* 0x0000001fff047819 */ /* 0x000fe2000001144d */
[----:B------:R-:W-:Y:S01]  /*1b50*/  IMAD R5, R25, R20, RZ ;  /* 0x0000001419057224 */ /* 0x000fe200078e02ff */
[C---:B------:R-:W-:Y:S01]  /*1b60*/  SHF.L.U64.HI R76, R20.reuse, 0x5, R21 ;  /* 0x00000005144c7819 */ /* 0x040fe20000010215 */
[----:B------:R-:W-:Y:S01]  /*1b70*/  IMAD.SHL.U32 R75, R20, 0x20, RZ ;  /* 0x00000020144b7824 */ /* 0x000fe200078e00ff */
[----:B------:R-:W-:Y:S01]  /*1b80*/  LEA.HI R4, R4, R77, RZ, 0x8 ;  /* 0x0000004d04047211 */ /* 0x000fe200078f40ff */
[----:B------:R-:W-:-:S02]  /*1b90*/  IMAD R5, R24, R21, R5 ;  /* 0x0000001518057224 */ /* 0x000fc400078e0205 */
[----:B------:R-:W-:Y:S01]  /*1ba0*/  IMAD.WIDE.U32 R20, R24, R20, R8 ;  /* 0x0000001418147225 */ /* 0x000fe200078e0008 */
[----:B------:R-:W-:-:S03]  /*1bb0*/  SHF.R.S32.HI R4, RZ, 0x8, R4 ;  /* 0x00000008ff047819 */ /* 0x000fc60000011404 */
[----:B------:R-:W-:Y:S01]  /*1bc0*/  IMAD.WIDE.U32 R8, R134, R62, R22 ;  /* 0x0000003e86087225 */ /* 0x000fe200078e0016 */
[----:B------:R-:W-:-:S03]  /*1bd0*/  VIMNMX R73, PT, PT, R215, R4, !PT ;  /* 0x00000004d7497248 */ /* 0x000fc60007fe0100 */
[----:B------:R-:W-:Y:S01]  /*1be0*/  IMAD.IADD R219, R9, 0x1, R219 ;  /* 0x0000000109db7824 */ /* 0x000fe200078e02db */
[----:B----4-:R-:W-:-:S04]  /*1bf0*/  LEA R218, P0, R8, R2, 0x1 ;  /* 0x0000000208da7211 */ /* 0x010fc800078008ff */
[----:B------:R-:W-:Y:S02]  /*1c00*/  LEA.HI.X R219, R8, R3, R219, 0x1, P0 ;  /* 0x0000000308db7211 */ /* 0x000fe400000f0cdb */
[----:B------:R-:W-:Y:S02]  /*1c10*/  LOP3.LUT R3, R214, 0xc0, RZ, 0xc0, !PT ;  /* 0x000000c0d6037812 */ /* 0x000fe400078ec0ff */
[----:B------:R-:W-:Y:S02]  /*1c20*/  ISETP.GT.U32.AND P0, PT, R64, R73, PT ;  /* 0x000000494000720c */ /* 0x000fe40003f04070 */
[----:B------:R-:W-:Y:S01]  /*1c30*/  LOP3.LUT R3, R3, 0x18, R176, 0xf8, !PT ;  /* 0x0000001803037812 */ /* 0x000fe200078ef8b0 */
[----:B------:R-:W-:-:S03]  /*1c40*/  IMAD.WIDE.U32 R18, R134, R212, R18 ;  /* 0x000000d486127225 */ /* 0x000fc600078e0012 */
[--C-:B------:R-:W-:Y:S01]  /*1c50*/  LOP3.LUT R3, R3, 0x18, R214.reuse, 0x78, !PT ;  /* 0x0000001803037812 */ /* 0x100fe200078e78d6 */
[----:B------:R-:W-:Y:S01]  /*1c60*/  IMAD.IADD R5, R21, 0x1, R5 ;  /* 0x0000000115057824 */ /* 0x000fe200078e0205 */
[----:B------:R-:W-:Y:S02]  /*1c70*/  IADD3 R217, PT, PT, R19, R217, RZ ;  /* 0x000000d913d97210 */ /* 0x000fe40007ffe0ff */
[----:B------:R-:W-:Y:S02]  /*1c80*/  LEA R136, P2, R20, R16, 0x1 ;  /* 0x0000001014887211 */ /* 0x000fe400078408ff */
[----:B------:R-:W-:Y:S02]  /*1c90*/  LEA R216, P1, R18, R14, 0x1 ;  /* 0x0000000e12d87211 */ /* 0x000fe400078208ff */
[----:B------:R-:W-:Y:S02]  /*1ca0*/  LOP3.LUT R2, R3, 0x1f20, R214, 0xf8, !PT ;  /* 0x00001f2003027812 */ /* 0x000fe400078ef8d6 */
        /* <DEDUP_REMOVED lines=112> */
[----:B------:R-:W-:-:S09]  /*23b0*/  IADD3.X R99, PT, PT, R3, R99, RZ, P2, !PT ;  /* 0x0000006303637210 */ /* 0x000fd200017fe4ff */
.L_x_4333:
        /* <DEDUP_REMOVED lines=15> */
[----:B------:R-:W-:Y:S02]  /*24b0*/  @P2 IMAD.MOV.U32 R2, RZ, RZ, R95 ;  /* 0x000000ffff022224 */ /* 0x000fe400078e005f */
[----:B------:R-:W-:Y:S02]  /*24c0*/  @P2 IMAD.MOV.U32 R3, RZ, RZ, R86 ;  /* 0x000000ffff032224 */ /* 0x000fe400078e0056 */
[----:B------:R-:W-:Y:S01]  /*24d0*/  IMAD.X R29, R86, 0x1, R83, P0 ;  /* 0x00000001561d7824 */ /* 0x000fe200000e0653 */
[C---:B------:R-:W-:Y:S02]  /*24e0*/  ISETP.GE.AND P0, PT, R130.reuse, R109, PT ;  /* 0x0000006d8200720c */ /* 0x040fe40003f06270 */
[----:B------:R1:W2:Y:S02]  /*24f0*/  @P2 LD.E.128 R4, desc[UR4][R2.64] ;  /* 0x0000000402042980 */ /* 0x0002a4000c101d00 */
[----:B------:R-:W-:Y:S11]  /*2500*/  ISETP.LT.OR P5, PT, R130, R111, P0 ;  /* 0x0000006f8200720c */ /* 0x000ff600007a1670 */
[----:B------:R-:W-:Y:S02]  /*2510*/  @!UPT UIADD3 URZ, UPT, UPT, URZ, URZ, URZ ;  /* 0x000000fffffff290 */ /* 0x000fe4000fffe0ff */
[C---:B------:R-:W-:Y:S04]  /*2520*/  @!P5 LEA R30, P1, R62.reuse, R18, 0x6 ;  /* 0x000000123e1ed211 */ /* 0x040fe800078230ff */
[----:B------:R-:W-:Y:S02]  /*2530*/  @!P5 LEA.HI.X R31, R62, R19, R63, 0x6, P1 ;  /* 0x000000133e1fd211 */ /* 0x000fe400008f343f */
[----:B-1----:R-:W-:Y:S05]  /*2540*/  @!P5 IADD3 R2, P0, PT, R28, R84, RZ ;  /* 0x000000541c02d210 */ /* 0x002fea0007f1e0ff */
[----:B------:R-:W-:Y:S01]  /*2550*/  @!P5 IMAD.X R3, R29, 0x1, R83, P0 ;  /* 0x000000011d03d824 */ /* 0x000fe200000e0653 */
[C---:B------:R-:W-:Y:S04]  /*2560*/  ISETP.GE.AND P0, PT, R128.reuse, R109, PT ;  /* 0x0000006d8000720c */ /* 0x040fe80003f06270 */
[----:B------:R-:W-:Y:S01]  /*2570*/  ISETP.GE.AND P6, PT, R128, R111, !P0 ;  /* 0x0000006f8000720c */ /* 0x000fe200047c6270 */
[----:B--2---:R1:W-:Y:S04]  /*2580*/  @P2 ST.E.128 desc[UR4][R102.64], R4 ;  /* 0x0000000466002985 */ /* 0x0043e8000c101d04 */
[----:B------:R-:W2:Y:S08]  /*2590*/  @!P3 LD.E.128 R24, desc[UR4][R28.64] ;  /* 0x000000041c18b980 */ /* 0x000eb0000c101d00 */
[C---:B-1----:R-:W-:Y:S04]  /*25a0*/  @P6 LEA R4, P0, R138.reuse, R28, 0x7 ;  /* 0x0000001c8a046211 */ /* 0x042fe800078038ff */
[----:B------:R-:W-:Y:S02]  /*25b0*/  @P6 LEA.HI.X R5, R138, R29, R139, 0x7, P0 ;  /* 0x0000001d8a056211 */ /* 0x000fe400000f3c8b */
[C---:B------:R-:W-:Y:S01]  /*25c0*/  ISETP.GE.AND P0, PT, R126.reuse, R109, PT ;  /* 0x0000006d7e00720c */ /* 0x040fe20003f06270 */
[----:B--2---:R1:W-:Y:S03]  /*25d0*/  @!P3 ST.E.128 desc[UR4][R18.64], R24 ;  /* 0x000000181200b985 */ /* 0x0043e6000c101d04 */
[----:B------:R-:W-:Y:S01]  /*25e0*/  ISETP.LT.OR P3, PT, R126, R111, P0 ;  /* 0x0000006f7e00720c */ /* 0x000fe20000761670 */
[----:B----4-:R2:W3:Y:S11]  /*25f0*/  @!P5 LD.E.128 R20, desc[UR4][R2.64] ;  /* 0x000000040214d980 */ /* 0x0104f6000c101d00 */
        /* <DEDUP_REMOVED lines=35> */
[----:B------:R-:W-:Y:S01]  /*2830*/  @P1 IMAD.IADD R29, R29, 0x1, R0 ;  /* 0x000000011d1d1824 */ /* 0x000fe200078e0200 */
[----:B------:R-:W-:Y:S01]  /*2840*/  IADD3 R0, P0, PT, RZ, -UR6, RZ ;  /* 0x80000006ff007c10 */ /* 0x000fe2000ff1e0ff */
[----:B------:R-:W-:Y:S04]  /*2850*/  @P1 IMAD.WIDE.U32 R18, R62, 0x180, R18 ;  /* 0x000001803e121825 */ /* 0x000fe800078e0012 */
[C---:B--2---:R-:W-:Y:S02]  /*2860*/  @P4 IMAD R2, R63.reuse, 0x140, RZ ;  /* 0x000001403f024824 */ /* 0x044fe400078e02ff */
[----:B------:R-:W-:Y:S02]  /*2870*/  @P1 IMAD R3, R63, 0x180, RZ ;  /* 0x000001803f031824 */ /* 0x000fe400078e02ff */
[----:B------:R-:W-:Y:S02]  /*2880*/  @P4 IMAD.IADD R25, R25, 0x1, R2 ;  /* 0x0000000119194824 */ /* 0x000fe400078e0202 */
[----:B------:R-:W-:Y:S03]  /*2890*/  @P1 IMAD.IADD R19, R19, 0x1, R3 ;  /* 0x0000000113131824 */ /* 0x000fe600078e0203 */
        /* <DEDUP_REMOVED lines=69> */
.L_x_4296:
[----:B------:R-:W2:Y:S02]  /*2cf0*/  LD.E.U8 R0, desc[UR4][R148.64+0x1b3] ;  /* 0x0001b30494007980 */ /* 0x000ea4000c101100 */
[----:B--2---:R-:W-:Y:S11]  /*2d00*/  ISETP.NE.AND P0, PT, R0, RZ, PT ;  /* 0x000000ff0000720c */ /* 0x004ff60003f05270 */
[----:B------:R-:W-:Y:S02]  /*2d10*/  @!UPT UIADD3 URZ, UPT, UPT, URZ, URZ, URZ ;  /* 0x000000fffffff290 */ /* 0x000fe4000fffe0ff */
[----:B------:R-:W-:Y:S05]  /*2d20*/  @!P0 BRA `(.L_x_4298) ;  /* 0x0000001c008c8947 */ /* 0x000fea0003800000 */
[----:B------:R-:W-:Y:S01]  /*2d30*/  LEA R40, P0, R105, R10, 0x1 ;  /* 0x0000000a69287211 */ /* 0x000fe200078008ff */
        /* <DEDUP_REMOVED lines=61> */
.L_x_4300:
[----:B------:R-:W-:Y:S05]  /*3110*/  BSYNC.RECONVERGENT B0 ;  /* 0x0000000000007941 */ /* 0x000fea0003800200 */
.L_x_4299:
        /* <DEDUP_REMOVED lines=54> */
.L_x_4302:
[----:B------:R-:W-:Y:S05]  /*3480*/  BSYNC.RECONVERGENT B0 ;  /* 0x0000000000007941 */ /* 0x000fea0003800200 */
.L_x_4301:
        /* <DEDUP_REMOVED lines=58> */
.L_x_4304:
[----:B------:R-:W-:Y:S05]  /*3830*/  BSYNC.RECONVERGENT B0 ;  /* 0x0000000000007941 */ /* 0x000fea0003800200 */
.L_x_4303:
        /* <DEDUP_REMOVED lines=57> */
.L_x_4306:
[----:B------:R-:W-:Y:S05]  /*3bd0*/  BSYNC.RECONVERGENT B0 ;  /* 0x0000000000007941 */ /* 0x000fea0003800200 */
.L_x_4305:
        /* <DEDUP_REMOVED lines=58> */
.L_x_4308:
[----:B------:R-:W-:Y:S05]  /*3f80*/  BSYNC.RECONVERGENT B0 ;  /* 0x0000000000007941 */ /* 0x000fea0003800200 */
.L_x_4307:
        /* <DEDUP_REMOVED lines=59> */
.L_x_4310:
[----:B------:R-:W-:Y:S05]  /*4340*/  BSYNC.RECONVERGENT B0 ;  /* 0x0000000000007941 */ /* 0x000fea0003800200 */
.L_x_4309:
        /* <DEDUP_REMOVED lines=59> */
.L_x_4312:
[----:B------:R-:W-:Y:S05]  /*4700*/  BSYNC.RECONVERGENT B0 ;  /* 0x0000000000007941 */ /* 0x000fea0003800200 */
.L_x_4311:
        /* <DEDUP_REMOVED lines=61> */
.L_x_4314:
[----:B------:R-:W-:Y:S05]  /*4ae0*/  BSYNC.RECONVERGENT B0 ;  /* 0x0000000000007941 */ /* 0x000fea0003800200 */
.L_x_4313:
[----:B------:R-:W5:Y:S02]  /*4af0*/  LD.E R3, desc[UR4][R148.64+0xd0] ;  /* 0x0000d00494037980 */ /* 0x000f64000c101900 */
[----:B-----5:R-:W-:Y:S05]  /*4b00*/  IMAD.U32 R3, R3, -0x80, RZ ;  /* 0xffffff8003037824 */ /* 0x020fea00078e00ff */
[C---:B------:R-:W-:Y:S02]  /*4b10*/  LEA R14, P1, R3.reuse, R14, 0x1 ;  /* 0x0000000e030e7211 */ /* 0x040fe400078208ff */
[C---:B------:R-:W-:Y:S02]  /*4b20*/  LEA R54, P0, R3.reuse, R54, 0x1 ;  /* 0x0000003603367211 */ /* 0x040fe400078008ff */
[C---:B------:R-:W-:Y:S02]  /*4b30*/  LEA.HI.X.SX32 R15, R3.reuse, R15, 0x1, P1 ;  /* 0x0000000f030f7211 */ /* 0x040fe400008f0eff */
[----:B------:R-:W-:Y:S01]  /*4b40*/  LEA.HI.X.SX32 R55, R3, R55, 0x1, P0 ;  /* 0x0000003703377211 */ /* 0x000fe200000f0eff */
[----:B------:R-:W-:Y:S05]  /*4b50*/  BRA `(.L_x_4297) ;  /* 0x0000003000147947 */ /* 0x000fea0003800000 */
.L_x_4298:
        /* <DEDUP_REMOVED lines=98> */
.L_x_4316:
[----:B------:R-:W-:Y:S05]  /*5180*/  BSYNC.RECONVERGENT B0 ;  /* 0x0000000000007941 */ /* 0x000fea0003800200 */
.L_x_4315:
        /* <DEDUP_REMOVED lines=92> */
.L_x_4318:
[----:B------:R-:W-:Y:S05]  /*5750*/  BSYNC.RECONVERGENT B0 ;  /* 0x0000000000007941 */ /* 0x000fea0003800200 */
.L_x_4317:
        /* <DEDUP_REMOVED lines=94> */
.L_x_4320:
[----:B------:R-:W-:Y:S05]  /*5d40*/  BSYNC.RECONVERGENT B0 ;  /* 0x0000000000007941 */ /* 0x000fea0003800200 */
.L_x_4319:
        /* <DEDUP_REMOVED lines=94> */
.L_x_4322:
[----:B------:R-:W-:Y:S05]  /*6330*/  BSYNC.RECONVERGENT B0 ;  /* 0x0000000000007941 */ /* 0x000fea0003800200 */
.L_x_4321:
[----:B------:R-:W-:Y:S04]  /*6340*/  BSSY.RECONVERGENT B0, `(.L_x_4323) ;  /* 0x000005e000007945 */ /* 0x000fe80003800200 */
[----:B------:R-:W-:Y:S05]  /*6350*/  @P3 BRA `(.L_x_4324) ;  /* 0x0000000400703947 */ /* 0x000fea0003800000 */
[----:B---34-:R-:W-:Y:S01]  /*6360*/  IMAD.WIDE.U32 R146, R212, 0xc0, R144 ;  /* 0x000000c0d4927825 */ /* 0x018fe200078e0090 */
[----:B------:R-:W-:Y:S02]  /*6370*/  ISETP.GE.AND P0, PT, R12, R17, PT ;  /* 0x000000110c00720c */ /* 0x000fe40003f06270 */
[----:B------:R-:W-:Y:S04]  /*6380*/  IADD3 R34, P2, PT, R24, R142, RZ ;  /* 0x0000008e18227210 */ /* 0x000fe80007f5e0ff */
[----:B------:R-:W-:Y:S05]  /*6390*/  IADD3.X R35, PT, PT, R25, R85, RZ, P2, !PT ;  /* 0x0000005519237210 */ /* 0x000fea00017fe4ff */
[----:B------:R-:W3:Y:S02]  /*63a0*/  LD.E.128 R48, desc[UR4][R34.64] ;  /* 0x0000000422307980 */ /* 0x000ee4000c101d00 */
[----:B------:R-:W-:Y:S01]  /*63b0*/  @!P0 IMAD.WIDE R20, R19, 0x2, R34 ;  /* 0x0000000213148825 */ /* 0x000fe200078e0222 */
[----:B-12---:R-:W-:Y:S02]  /*63c0*/  @!P0 SEL R56, R16, RZ, P1 ;  /* 0x000000ff10388207 */ /* 0x006fe40000800000 */
        /* <DEDUP_REMOVED lines=16> */
[--C-:B--2---:R-:W-:Y:S01]  /*64d0*/  @!P0 HADD2.F32 R32, -RZ, R20.reuse.H0_H0 ;  /* 0x20000014ff208230 */ /* 0x104fe20000004100 */
[----:B---3--:R-:W-:Y:S01]  /*64e0*/  @!P0 MOV R36, R48 ;  /* 0x0000003000248202 */ /* 0x008fe20000000f00 */
        /* <DEDUP_REMOVED lines=45> */
[----:B------:R-:W-:Y:S01]  /*67c0*/  @!P0 FMUL.FTZ R5, R26, R31 ;  /* 0x0000001f1a058220 */ /* 0x000fe20000410000 */
[----:B------:R-:W-:Y:S02]  /*67d0*/  @!P0 HADD2.F32 R39, -RZ, R52.H1_H1 ;  /* 0x30000034ff278230 */ /* 0x000fe40000004100 */
[----:B------:R-:W-:Y:S01]  /*67e0*/  @!P2 FADD.FTZ R21, -R21, -RZ ;  /* 0x800000ff1515a221 */ /* 0x000fe20000010100 */
[----:B------:R-:W-:Y:S01]  /*67f0*/  @!P2 FADD.FTZ R18, -R18, -RZ ;  /* 0x800000ff1212a221 */ /* 0x000fe20000010100 */
        /* <DEDUP_REMOVED lines=18> */
.L_x_4324:
[----:B------:R-:W-:Y:S05]  /*6920*/  BSYNC.RECONVERGENT B0 ;  /* 0x0000000000007941 */ /* 0x000fea0003800200 */
.L_x_4323:
        /* <DEDUP_REMOVED lines=95> */
.L_x_4326:
[----:B------:R-:W-:Y:S05]  /*6f20*/  BSYNC.RECONVERGENT B0 ;  /* 0x0000000000007941 */ /* 0x000fea0003800200 */
.L_x_4325:
[----:B------:R-:W-:Y:S04]  /*6f30*/  BSSY.RECONVERGENT B0, `(.L_x_4327) ;  /* 0x000005f000007945 */ /* 0x000fe80003800200 */
[----:B------:R-:W-:Y:S05]  /*6f40*/  @!P4 BRA `(.L_x_4328) ;  /* 0x000000040074c947 */ /* 0x000fea0003800000 */
[----:B------:R-:W-:Y:S01]  /*6f50*/  IMAD R53, R141, 0x140, RZ ;  /* 0x000001408d357824 */ /* 0x000fe200078e02ff */
[----:B------:R-:W-:Y:S01]  /*6f60*/  ISETP.GE.AND P0, PT, R12, R17, PT ;  /* 0x000000110c00720c */ /* 0x000fe20003f06270 */
[----:B------:R-:W-:Y:S04]  /*6f70*/  IMAD.WIDE.U32 R34, R140, 0x140, R24 ;  /* 0x000001408c227825 */ /* 0x000fe800078e0018 */
[----:B-1-34-:R-:W-:Y:S01]  /*6f80*/  IMAD.WIDE.U32 R146, R212, 0x140, R144 ;  /* 0x00000140d4927825 */ /* 0x01afe200078e0090 */
[----:B------:R-:W-:Y:S05]  /*6f90*/  IADD3 R35, PT, PT, R53, R35, RZ ;  /* 0x0000002335237210 */ /* 0x000fea0007ffe0ff */
[----:B------:R-:W3:Y:S02]  /*6fa0*/  LD.E.128 R48, desc[UR4][R34.64] ;  /* 0x0000000422307980 */ /* 0x000ee4000c101d00 */
[----:B------:R-:W-:Y:S01]  /*6fb0*/  @!P0 IMAD.WIDE R20, R19, 0x2, R34 ;  /* 0x0000000213148825 */ /* 0x000fe200078e0222 */
[----:B--2---:R-:W-:Y:S02]  /*6fc0*/  @!P0 SEL R57, R16, RZ, P1 ;  /* 0x000000ff10398207 */ /* 0x004fe40000800000 */
        /* <DEDUP_REMOVED lines=85> */
.L_x_4328:
[----:B------:R-:W-:Y:S05]  /*7520*/  BSYNC.RECONVERGENT B0 ;  /* 0x0000000000007941 */ /* 0x000fea0003800200 */
.L_x_4327:
        /* <DEDUP_REMOVED lines=10> */
[----:B------:R-:W-:Y:S01]  /*75d0*/  @!P0 SEL R50, R16, RZ, P1 ;  /* 0x000000ff10328207 */ /* 0x000fe20000800000 */
[----:B------:R-:W-:Y:S01]  /*75e0*/  @!P0 IMAD.WIDE R16, R19, 0x2, R24 ;  /* 0x0000000213108825 */ /* 0x000fe200078e0218 */
[----:B------:R-:W-:Y:S02]  /*75f0*/  @!P0 SEL R127, R127, RZ, P1 ;  /* 0x000000ff7f7f8207 */ /* 0x000fe40000800000 */
[----:B------:R-:W-:Y:S03]  /*7600*/  @!P0 IADD3 R53, P2, PT, R115, R50, RZ ;  /* 0x0000003273358210 */ /* 0x000fe60007f5e0ff */
[----:B------:R-:W5:Y:S01]  /*7610*/  @!P0 LD.E.128 R16, desc[UR4][R16.64] ;  /* 0x0000000410108980 */ /* 0x000f62000c101d00 */
        /* <DEDUP_REMOVED lines=82> */
.L_x_4330:
[----:B------:R-:W-:Y:S05]  /*7b40*/  BSYNC.RECONVERGENT B0 ;  /* 0x0000000000007941 */ /* 0x000fea0003800200 */
.L_x_4329:
[----:B------:R-:W5:Y:S02]  /*7b50*/  LD.E R3, desc[UR4][R148.64+0xd0] ;  /* 0x0000d00494037980 */ /* 0x000f64000c101900 */
[----:B-----5:R-:W-:Y:S05]  /*7b60*/  IMAD.U32 R3, R3, -0x80, RZ ;  /* 0xffffff8003037824 */ /* 0x020fea00078e00ff */
[C---:B------:R-:W-:Y:S02]  /*7b70*/  LEA R98, P1, R3.reuse, R98, 0x1 ;  /* 0x0000006203627211 */ /* 0x040fe400078208ff */
[C---:B------:R-:W-:Y:S02]  /*7b80*/  LEA R96, P0, R3.reuse, R96, 0x1 ;  /* 0x0000006003607211 */ /* 0x040fe400078008ff */
[C---:B------:R-:W-:Y:S02]  /*7b90*/  LEA.HI.X.SX32 R99, R3.reuse, R99, 0x1, P1 ;  /* 0x0000006303637211 */ /* 0x040fe400008f0eff */
[----:B------:R-:W-:Y:S09]  /*7ba0*/  LEA.HI.X.SX32 R97, R3, R97, 0x1, P0 ;  /* 0x0000006103617211 */ /* 0x000ff200000f0eff */
.L_x_4297:
[----:B------:R-:W-:Y:S05]  /*7bb0*/  BSYNC.RECONVERGENT B1 ;  /* 0x0000000000017941 */ /* 0x000fea0003800200 */
.L_x_4295:
        /* <DEDUP_REMOVED lines=101> */
.L_x_4332:
[----:B------:R-:W-:Y:S05]  /*8210*/  BSYNC.RECONVERGENT B0 ;  /* 0x0000000000007941 */ /* 0x000fea0003800200 */
.L_x_4331:
[----:B------:R-:W-:Y:S11]  /*8220*/  ISETP.NE.AND P0, PT, R121, RZ, PT ;  /* 0x000000ff7900720c */ /* 0x000ff60003f05270 */
[----:B------:R-:W-:Y:S02]  /*8230*/  @!UPT UIADD3 URZ, UPT, UPT, URZ, URZ, URZ ;  /* 0x000000fffffff290 */ /* 0x000fe4000fffe0ff */
[----:B------:R-:W-:Y:S05]  /*8240*/  @P0 BRA `(.L_x_4333) ;  /* 0xffffffa0005c0947 */ /* 0x000fea000383ffff */
.L_x_4294:
        /* <DEDUP_REMOVED lines=8> */
[----:B----4-:R-:W-:-:S03]  /*82d0*/  VIADD R20, R134, 0x20 ;  /* 0x0000002086147836 */ /* 0x010fc60000000000 */
[-C--:B------:R-:W-:Y:S02]  /*82e0*/  ISETP.GE.AND P1, PT, R134, R81.reuse, PT ;  /* 0x000000518600720c */ /* 0x080fe40003f26270 */
[----:B------:R-:W-:-:S11]  /*82f0*/  ISETP.GE.AND P0, PT, R20, R81, PT ;  /* 0x000000511400720c */ /* 0x000fd60003f06270 */
[----:B------:R-:W-:Y:S05]  /*8300*/  @P1 BRA `(.L_x_4337) ;  /* 0x0000000000101947 */ /* 0x000fea0003800000 */
[----:B------:R-:W-:Y:S01]  /*8310*/  @!PT LDS RZ, [RZ] ;  /* 0x00000000fffff984 */ /* 0x000fe20000000800 */
[----:B------:R-:W-:Y:S01]  /*8320*/  @!PT LDS RZ, [RZ] ;  /* 0x00000000fffff984 */ /* 0x000fe20000000800 */
[----:B------:R-:W-:Y:S01]  /*8330*/  @!PT LDS RZ, [RZ] ;  /* 0x00000000fffff984 */ /* 0x000fe20000000800 */
[----:B------:R1:W-:Y:S02]  /*8340*/  LDGSTS.E.BYPASS.LTC128B.128 [R61], desc[UR4][R136.64] ;  /* 0x00000000883d7fae */ /* 0x0003e4000b981a04 */
.L_x_4337:
[----:B------:R-:W-:Y:S05]  /*8350*/  BSYNC.RECONVERGENT B0 ;  /* 0x0000000000007941 */ /* 0x000fea0003800200 */
.L_x_4336:
        /* <DEDUP_REMOVED lines=8> */
.L_x_4335:
        /* <DEDUP_REMOVED lines=24> */
[----:B------:R-:W-:Y:S01]  /*8560*/  IADD3 R81, PT, PT, -R81, R224, RZ ;  /* 0x000000e051517210 */ /* 0x000fe20007ffe1ff */
[----:B------:R-:W-:Y:S03]  /*8570*/  BSSY.RECONVERGENT B1, `(.L_x_4340) ;  /* 0x0000039000017945 */ /* 0x000fe60003800200 */
        /* <DEDUP_REMOVED lines=16> */
[----:B-----5:R-:W-:Y:S01]  /*8680*/  MOV R18, R10 ;  /* 0x0000000a00127202 */ /* 0x020fe20000000f00 */
[----:B----4-:R-:W-:Y:S02]  /*8690*/  HADD2.F32 R21, -RZ, R9.H1_H1 ;  /* 0x30000009ff157230 */ /* 0x010fe40000004100 */
[----:B------:R-:W-:Y:S02]  /*86a0*/  HADD2.F32 R17, -RZ, R11.H1_H1 ;  /* 0x3000000bff117230 */ /* 0x000fe40000004100 */
[----:B------:R-:W-:-:S02]  /*86b0*/  HADD2.F32 R19, -RZ, R9.H0_H0 ;  /* 0x20000009ff137230 */ /* 0x000fc40000004100 */
[----:B------:R-:W-:Y:S02]  /*86c0*/  HADD2.F32 R22, -RZ, R11.H0_H0 ;  /* 0x2000000bff167230 */ /* 0x000fe40000004100 */
[----:B--2---:R-:W-:Y:S02]  /*86d0*/  HADD2.F32 R14, -RZ, R5.H1_H1 ;  /* 0x30000005ff0e7230 */ /* 0x004fe40000004100 */
[----:B------:R-:W-:Y:S02]  /*86e0*/  HADD2.F32 R16, -RZ, R4.H1_H1 ;  /* 0x30000004ff107230 */ /* 0x000fe40000004100 */
[----:B---3--:R-:W-:Y:S02]  /*86f0*/  HADD2.F32 R10, -RZ, R2.H1_H1 ;  /* 0x30000002ff0a7230 */ /* 0x008fe40000004100 */
[----:B------:R-:W-:Y:S01]  /*8700*/  FMUL.FTZ R28, R17, R14 ;  /* 0x0000000e111c7220 */ /* 0x000fe20000410000 */
[----:B------:R-:W-:Y:S02]  /*8710*/  HADD2.F32 R9, -RZ, R3.H1_H1 ;  /* 0x30000003ff097230 */ /* 0x000fe40000004100 */
[C---:B------:R-:W-:Y:S01]  /*8720*/  FMUL.FTZ R20, R21.reuse, R10 ;  /* 0x0000000a15147220 */ /* 0x040fe20000410000 */
[----:B------:R-:W-:-:S02]  /*8730*/  FMUL.FTZ R21, R21, R16 ;  /* 0x0000001015157220 */ /* 0x000fc40000410000 */
[-C--:B------:R-:W-:Y:S01]  /*8740*/  FMUL.FTZ R11, R17, R9.reuse ;  /* 0x00000009110b7220 */ /* 0x080fe20000410000 */
[----:B------:R-:W-:Y:S01]  /*8750*/  FFMA.FTZ R28, R22, R9, R28 ;  /* 0x00000009161c7223 */ /* 0x000fe2000001001c */
[----:B------:R-:W-:Y:S02]  /*8760*/  HADD2.F32 R4, -RZ, R4.H0_H0 ;  /* 0x20000004ff047230 */ /* 0x000fe40000004100 */
[----:B------:R-:W-:Y:S01]  /*8770*/  FFMA.FTZ R21, R19, R10, R21 ;  /* 0x0000000a13157223 */ /* 0x000fe20000010015 */
[----:B------:R-:W-:Y:S02]  /*8780*/  HADD2.F32 R9, -RZ, R8.H1_H1 ;  /* 0x30000008ff097230 */ /* 0x000fe40000004100 */
[----:B------:R-:W-:Y:S02]  /*8790*/  HADD2.F32 R2, -RZ, R2.H0_H0 ;  /* 0x20000002ff027230 */ /* 0x000fe40000004100 */
[----:B------:R-:W-:Y:S02]  /*87a0*/  HADD2.F32 R3, -RZ, R3.H0_H0 ;  /* 0x20000003ff037230 */ /* 0x000fe40000004100 */
[----:B------:R-:W-:-:S02]  /*87b0*/  HADD2.F32 R10, -RZ, R18.H1_H1 ;  /* 0x30000012ff0a7230 */ /* 0x000fc40000004100 */
[----:B------:R-:W-:Y:S02]  /*87c0*/  HADD2.F32 R5, -RZ, R5.H0_H0 ;  /* 0x20000005ff057230 */ /* 0x000fe40000004100 */
[----:B------:R-:W-:Y:S01]  /*87d0*/  FFMA.FTZ R20, R19, R16, -R20 ;  /* 0x0000001013147223 */ /* 0x000fe20000010814 */
[----:B------:R-:W-:Y:S02]  /*87e0*/  HADD2.F32 R17, -RZ, R8.H0_H0 ;  /* 0x20000008ff117230 */ /* 0x000fe40000004100 */
[C---:B------:R-:W-:Y:S01]  /*87f0*/  FMUL.FTZ R8, R9.reuse, R2 ;  /* 0x0000000209087220 */ /* 0x040fe20000410000 */
        /* <DEDUP_REMOVED lines=14> */
.L_x_4343:
[----:B------:R-:W-:Y:S05]  /*88e0*/  BSYNC.RECONVERGENT B0 ;  /* 0x0000000000007941 */ /* 0x000fea0003800200 */
.L_x_4342:
[----:B-----5:R1:W-:Y:S02]  /*88f0*/  STS.128 [R61], R8 ;  /* 0x000000083d007388 */ /* 0x0203e40000000c00 */
.L_x_4341:
[----:B------:R-:W-:Y:S05]  /*8900*/  BSYNC.RECONVERGENT B1 ;  /* 0x0000000000017941 */ /* 0x000fea0003800200 */
.L_x_4340:
[----:B----4-:R-:W-:-:S04]  /*8910*/  IADD3 R20, PT, PT, R134, 0x20, RZ ;  /* 0x0000002086147810 */ /* 0x010fc80007ffe0ff */
        /* <DEDUP_REMOVED lines=16> */
[----:B------:R-:W2:Y:S04]  /*8a20*/  LD.E.64 R2, desc[UR4][R2.64] ;  /* 0x0000000402027980 */ /* 0x000ea8000c101b00 */
[----:B------:R-:W3:Y:S01]  /*8a30*/  LD.E.64 R4, desc[UR4][R4.64] ;  /* 0x0000000404047980 */ /* 0x000ee2000c101b00 */
[----:B-----5:R-:W-:Y:S01]  /*8a40*/  MOV R7, R9 ;  /* 0x0000000900077202 */ /* 0x020fe20000000f00 */
[--C-:B------:R-:W-:Y:S02]  /*8a50*/  HADD2.F32 R12, -RZ, R8.reuse.H1_H1 ;  /* 0x30000008ff0c7230 */ /* 0x100fe40000004100 */
[----:B------:R-:W-:Y:S02]  /*8a60*/  HADD2.F32 R8, -RZ, R8.H0_H0 ;  /* 0x20000008ff087230 */ /* 0x000fe40000004100 */
[----:B------:R-:W-:-:S02]  /*8a70*/  HADD2.F32 R9, -RZ, R7.H0_H0 ;  /* 0x20000007ff097230 */ /* 0x000fc40000004100 */
[----:B------:R-:W-:Y:S02]  /*8a80*/  HADD2.F32 R7, -RZ, R7.H1_H1 ;  /* 0x30000007ff077230 */ /* 0x000fe40000004100 */
[--C-:B--2---:R-:W-:Y:S02]  /*8a90*/  HADD2.F32 R0, -RZ, R2.reuse.H1_H1 ;  /* 0x30000002ff007230 */ /* 0x104fe40000004100 */
[----:B------:R-:W-:Y:S02]  /*8aa0*/  HADD2.F32 R13, -RZ, R2.H0_H0 ;  /* 0x20000002ff0d7230 */ /* 0x000fe40000004100 */
[--C-:B---3--:R-:W-:Y:S02]  /*8ab0*/  HADD2.F32 R6, -RZ, R4.reuse.H1_H1 ;  /* 0x30000004ff067230 */ /* 0x108fe40000004100 */
[----:B------:R-:W-:Y:S01]  /*8ac0*/  FMUL.FTZ R2, R7, R0 ;  /* 0x0000000007027220 */ /* 0x000fe20000410000 */
[----:B------:R-:W-:Y:S02]  /*8ad0*/  HADD2.F32 R15, -RZ, R4.H0_H0 ;  /* 0x20000004ff0f7230 */ /* 0x000fe40000004100 */
        /* <DEDUP_REMOVED lines=9> */
[----:B------:R-:W-:Y:S02]  /*8b70*/  HADD2.F32 R9, -RZ, R10.H1_H1 ;  /* 0x3000000aff097230 */ /* 0x000fe40000004100 */
[----:B------:R-:W-:Y:S01]  /*8b80*/  FFMA.FTZ R12, R8, R13, R12 ;  /* 0x0000000d080c7223 */ /* 0x000fe2000001000c */
[----:B------:R-:W-:Y:S01]  /*8b90*/  HADD2.F32 R6, -RZ, R11.H1_H1 ;  /* 0x3000000bff067230 */ /* 0x000fe20000004100 */
[----:B------:R-:W-:Y:S01]  /*8ba0*/  F2FP.F16.F32.PACK_AB R7, R7, R2 ;  /* 0x000000020707723e */ /* 0x000fe200000000ff */
[----:B------:R-:W-:-:S02]  /*8bb0*/  HADD2.F32 R5, -RZ, R5.H1_H1 ;  /* 0x30000005ff057230 */ /* 0x000fc40000004100 */
[C---:B------:R-:W-:Y:S01]  /*8bc0*/  FMUL.FTZ R13, R9.reuse, R0 ;  /* 0x00000000090d7220 */ /* 0x040fe20000410000 */
[----:B------:R-:W-:Y:S02]  /*8bd0*/  HADD2.F32 R8, -RZ, R11.H0_H0 ;  /* 0x2000000bff087230 */ /* 0x000fe40000004100 */
[----:B------:R-:W-:Y:S01]  /*8be0*/  FMUL.FTZ R11, R9, R4 ;  /* 0x00000004090b7220 */ /* 0x000fe20000410000 */
[----:B------:R-:W-:Y:S02]  /*8bf0*/  HADD2.F32 R10, -RZ, R10.H0_H0 ;  /* 0x2000000aff0a7230 */ /* 0x000fe40000004100 */
[C---:B------:R-:W-:Y:S01]  /*8c00*/  FMUL.FTZ R9, R6.reuse, R3 ;  /* 0x0000000306097220 */ /* 0x040fe20000410000 */
[-C--:B------:R-:W-:Y:S02]  /*8c10*/  FMUL.FTZ R6, R6, R5.reuse ;  /* 0x0000000506067220 */ /* 0x080fe40000410000 */
        /* <DEDUP_REMOVED lines=8> */
.L_x_4345:
[----:B------:R-:W-:Y:S05]  /*8ca0*/  BSYNC.RECONVERGENT B0 ;  /* 0x0000000000007941 */ /* 0x000fea0003800200 */
.L_x_4344:
[----:B-----5:R2:W-:Y:S01]  /*8cb0*/  STS.128 [R61+0x800], R8 ;  /* 0x000800083d007388 */ /* 0x0205e20000000c00 */
[----:B------:R-:W-:Y:S05]  /*8cc0*/  BRA `(.L_x_4338) ;  /* 0x0000000800c87947 */ /* 0x000fea0003800000 */
.L_x_4339:
        /* <DEDUP_REMOVED lines=38> */
[----:B------:R-:W-:Y:S02]  /*8f30*/  HADD2.F32 R35, -RZ, R5.H0_H0 ;  /* 0x20000005ff237230 */ /* 0x000fe40000004100 */
[----:B------:R-:W-:-:S02]  /*8f40*/  HADD2.F32 R4, -RZ, R4.H1_H1 ;  /* 0x30000004ff047230 */ /* 0x000fc40000004100 */
[----:B------:R-:W-:Y:S02]  /*8f50*/  HADD2.F32 R5, -RZ, R5.H1_H1 ;  /* 0x30000005ff057230 */ /* 0x000fe40000004100 */
[--C-:B------:R-:W-:Y:S02]  /*8f60*/  HADD2.F32 R36, -RZ, R6.reuse.H0_H0 ;  /* 0x20000006ff247230 */ /* 0x100fe40000004100 */
[----:B------:R-:W-:Y:S01]  /*8f70*/  @!P0 FADD.FTZ R4, -R4, -RZ ;  /* 0x800000ff04048221 */ /* 0x000fe20000010100 */
[--C-:B------:R-:W-:Y:S02]  /*8f80*/  HADD2.F32 R37, -RZ, R7.reuse.H0_H0 ;  /* 0x20000007ff257230 */ /* 0x100fe40000004100 */
[----:B------:R-:W-:Y:S01]  /*8f90*/  @!P0 FADD.FTZ R5, -R5, -RZ ;  /* 0x800000ff05058221 */ /* 0x000fe20000010100 */
[----:B------:R-:W-:Y:S02]  /*8fa0*/  HADD2.F32 R6, -RZ, R6.H1_H1 ;  /* 0x30000006ff067230 */ /* 0x000fe40000004100 */
[----:B------:R-:W-:Y:S01]  /*8fb0*/  @!P0 FADD.FTZ R19, -R19, -RZ ;  /* 0x800000ff13138221 */ /* 0x000fe20000010100 */
[----:B------:R-:W-:-:S02]  /*8fc0*/  HADD2.F32 R7, -RZ, R7.H1_H1 ;  /* 0x30000007ff077230 */ /* 0x000fc40000004100 */
[----:B------:R-:W-:Y:S01]  /*8fd0*/  FMUL.FTZ R31, R31, R4 ;  /* 0x000000041f1f7220 */ /* 0x000fe20000410000 */
[----:B------:R-:W-:Y:S01]  /*8fe0*/  FMUL.FTZ R32, R32, R5 ;  /* 0x0000000520207220 */ /* 0x000fe20000410000 */
[----:B------:R-:W-:Y:S02]  /*8ff0*/  HADD2.F32 R5, -RZ, R20.H0_H0 ;  /* 0x20000014ff057230 */ /* 0x000fe40000004100 */
[----:B----4-:R-:W-:Y:S02]  /*9000*/  HADD2.F32 R4, -RZ, R8.H0_H0 ;  /* 0x20000008ff047230 */ /* 0x010fe40000004100 */
[----:B------:R-:W-:Y:S01]  /*9010*/  FMUL.FTZ R22, R22, R19 ;  /* 0x0000001316167220 */ /* 0x000fe20000410000 */
[----:B------:R-:W-:Y:S02]  /*9020*/  HADD2.F32 R20, -RZ, R20.H1_H1 ;  /* 0x30000014ff147230 */ /* 0x000fe40000004100 */
[----:B------:R-:W-:Y:S01]  /*9030*/  @!P0 FADD.FTZ R36, -R36, -RZ ;  /* 0x800000ff24248221 */ /* 0x000fe20000010100 */
[----:B------:R-:W-:-:S02]  /*9040*/  HADD2.F32 R8, -RZ, R8.H1_H1 ;  /* 0x30000008ff087230 */ /* 0x000fc40000004100 */
[----:B------:R-:W-:Y:S01]  /*9050*/  @!P0 FADD.FTZ R6, -R6, -RZ ;  /* 0x800000ff06068221 */ /* 0x000fe20000010100 */
[----:B------:R-:W-:Y:S01]  /*9060*/  @!P0 FADD.FTZ R7, -R7, -RZ ;  /* 0x800000ff07078221 */ /* 0x000fe20000010100 */
[----:B------:R-:W-:Y:S01]  /*9070*/  @!P0 FADD.FTZ R35, -R35, -RZ ;  /* 0x800000ff23238221 */ /* 0x000fe20000010100 */
[----:B------:R-:W-:Y:S01]  /*9080*/  @!P0 FADD.FTZ R37, -R37, -RZ ;  /* 0x800000ff25258221 */ /* 0x000fe20000010100 */
[----:B------:R-:W-:Y:S01]  /*9090*/  FMUL.FTZ R17, R17, R36 ;  /* 0x0000002411117220 */ /* 0x000fe20000410000 */
[----:B------:R-:W-:Y:S01]  /*90a0*/  FMUL.FTZ R33, R33, R6 ;  /* 0x0000000621217220 */ /* 0x000fe20000410000 */
[----:B------:R-:W-:Y:S01]  /*90b0*/  FMUL.FTZ R34, R34, R7 ;  /* 0x0000000722227220 */ /* 0x000fe20000410000 */
[----:B------:R-:W-:Y:S01]  /*90c0*/  FFMA.FTZ R4, R5, R4, R22 ;  /* 0x0000000405047223 */ /* 0x000fe20000010016 */
[----:B------:R-:W-:Y:S01]  /*90d0*/  FFMA.FTZ R31, R20, R8, R31 ;  /* 0x00000008141f7223 */ /* 0x000fe2000001001f */
[----:B------:R-:W-:Y:S02]  /*90e0*/  HADD2.F32 R7, -RZ, R21.H0_H0 ;  /* 0x20000015ff077230 */ /* 0x000fe40000004100 */
[----:B------:R-:W-:-:S02]  /*90f0*/  HADD2.F32 R6, -RZ, R9.H0_H0 ;  /* 0x20000009ff067230 */ /* 0x000fc40000004100 */
[----:B------:R-:W-:Y:S02]  /*9100*/  HADD2.F32 R36, -RZ, R10.H0_H0 ;  /* 0x2000000aff247230 */ /* 0x000fe40000004100 */
[----:B------:R-:W-:Y:S02]  /*9110*/  HADD2.F32 R19, -RZ, R11.H0_H0 ;  /* 0x2000000bff137230 */ /* 0x000fe40000004100 */
[----:B------:R-:W-:Y:S02]  /*9120*/  HADD2.F32 R8, -RZ, R30.H0_H0 ;  /* 0x2000001eff087230 */ /* 0x000fe40000004100 */
[----:B------:R-:W-:Y:S02]  /*9130*/  HADD2.F32 R5, -RZ, R23.H0_H0 ;  /* 0x20000017ff057230 */ /* 0x000fe40000004100 */
[----:B------:R-:W-:Y:S01]  /*9140*/  FMUL.FTZ R16, R16, R35 ;  /* 0x0000002310107220 */ /* 0x000fe20000410000 */
[----:B------:R-:W-:Y:S02]  /*9150*/  HADD2.F32 R9, -RZ, R9.H1_H1 ;  /* 0x30000009ff097230 */ /* 0x000fe40000004100 */
[----:B------:R-:W-:Y:S01]  /*9160*/  FMUL.FTZ R18, R18, R37 ;  /* 0x0000002512127220 */ /* 0x000fe20000410000 */
[----:B------:R-:W-:-:S02]  /*9170*/  HADD2.F32 R10, -RZ, R10.H1_H1 ;  /* 0x3000000aff0a7230 */ /* 0x000fc40000004100 */
[----:B------:R-:W-:Y:S02]  /*9180*/  HADD2.F32 R11, -RZ, R11.H1_H1 ;  /* 0x3000000bff0b7230 */ /* 0x000fe40000004100 */
[----:B------:R-:W-:Y:S02]  /*9190*/  HADD2.F32 R21, -RZ, R21.H1_H1 ;  /* 0x30000015ff157230 */ /* 0x000fe40000004100 */
        /* <DEDUP_REMOVED lines=12> */
.L_x_4349:
[----:B------:R-:W-:Y:S05]  /*9260*/  BSYNC.RECONVERGENT B0 ;  /* 0x0000000000007941 */ /* 0x000fea0003800200 */
.L_x_4348:
[----:B-----5:R2:W-:Y:S02]  /*9270*/  STS.128 [R61], R20 ;  /* 0x000000143d007388 */ /* 0x0205e40000000c00 */
.L_x_4347:
[----:B------:R-:W-:Y:S05]  /*9280*/  BSYNC.RECONVERGENT B1 ;  /* 0x0000000000017941 */ /* 0x000fea0003800200 */
.L_x_4346:
[----:B--2-4-:R-:W-:-:S04]  /*9290*/  IADD3 R20, PT, PT, R134, 0x20, RZ ;  /* 0x0000002086147810 */ /* 0x014fc80007ffe0ff */
        /* <DEDUP_REMOVED lines=11> */
[--C-:B------:R-:W-:Y:S02]  /*9350*/  SHF.R.S32.HI R4, RZ, 0x1f, R0.reuse ;  /* 0x0000001fff047819 */ /* 0x100fe40000011400 */
[----:B------:R-:W-:-:S04]  /*9360*/  IADD3 R14, P2, P1, R14, R3, R0 ;  /* 0x000000030e0e7210 */ /* 0x000fc8000795e000 */
[----:B------:R-:W-:Y:S02]  /*9370*/  IADD3.X R5, PT, PT, R5, R2, R4, P2, P1 ;  /* 0x0000000205057210 */ /* 0x000fe400017e2404 */
[C---:B------:R-:W-:Y:S02]  /*9380*/  SHF.L.U32 R3, R14.reuse, 0x1, RZ ;  /* 0x000000010e037819 */ /* 0x040fe400000006ff */
[----:B------:R-:W-:Y:S02]  /*9390*/  SHF.L.U64.HI R9, R14, 0x1, R5 ;  /* 0x000000010e097819 */ /* 0x000fe40000010205 */
[----:B------:R-:W-:Y:S01]  /*93a0*/  IADD3 R4, P1, PT, R26, R3, RZ ;  /* 0x000000031a047210 */ /* 0x000fe20007f3e0ff */
[----:B------:R-:W2:Y:S03]  /*93b0*/  LD.E.128 R12, desc[UR4][R12.64] ;  /* 0x000000040c0c7980 */ /* 0x000ea6000c101d00 */
[----:B------:R-:W-:-:S02]  /*93c0*/  IADD3.X R5, PT, PT, R27, R9, RZ, P1, !PT ;  /* 0x000000091b057210 */ /* 0x000fc40000ffe4ff */
[----:B------:R-:W-:-:S04]  /*93d0*/  IADD3 R8, P1, PT, R24, R3, RZ ;  /* 0x0000000318087210 */ /* 0x000fc80007f3e0ff */
[----:B-1----:R-:W3:Y:S01]  /*93e0*/  LD.E.128 R4, desc[UR4][R4.64] ;  /* 0x0000000404047980 */ /* 0x002ee2000c101d00 */
        /* <DEDUP_REMOVED lines=10> */
[----:B------:R-:W-:Y:S01]  /*9490*/  @!P0 FADD.FTZ R15, -R15, -RZ ;  /* 0x800000ff0f0f8221 */ /* 0x000fe20000010100 */
[----:B------:R-:W-:Y:S02]  /*94a0*/  HADD2.F32 R24, -RZ, R5.H1_H1 ;  /* 0x30000005ff187230 */ /* 0x000fe40000004100 */
[----:B------:R-:W-:Y:S01]  /*94b0*/  @!P0 FADD.FTZ R25, -R25, -RZ ;  /* 0x800000ff19198221 */ /* 0x000fe20000010100 */
[----:B------:R-:W-:Y:S02]  /*94c0*/  HADD2.F32 R4, -RZ, R6.H0_H0 ;  /* 0x20000006ff047230 */ /* 0x000fe40000004100 */
[----:B------:R-:W-:Y:S01]  /*94d0*/  @!P0 FADD.FTZ R23, -R23, -RZ ;  /* 0x800000ff17178221 */ /* 0x000fe20000010100 */
[----:B------:R-:W-:-:S02]  /*94e0*/  HADD2.F32 R5, -RZ, R7.H0_H0 ;  /* 0x20000007ff057230 */ /* 0x000fc40000004100 */
[----:B------:R-:W-:Y:S01]  /*94f0*/  @!P0 FADD.FTZ R24, -R24, -RZ ;  /* 0x800000ff18188221 */ /* 0x000fe20000010100 */
[----:B------:R-:W-:Y:S02]  /*9500*/  HADD2.F32 R6, -RZ, R6.H1_H1 ;  /* 0x30000006ff067230 */ /* 0x000fe40000004100 */
[----:B------:R-:W-:Y:S01]  /*9510*/  @!P0 FADD.FTZ R4, -R4, -RZ ;  /* 0x800000ff04048221 */ /* 0x000fe20000010100 */
[----:B------:R-:W-:Y:S02]  /*9520*/  HADD2.F32 R7, -RZ, R7.H1_H1 ;  /* 0x30000007ff077230 */ /* 0x000fe40000004100 */
[----:B------:R-:W-:Y:S01]  /*9530*/  @!P0 FADD.FTZ R5, -R5, -RZ ;  /* 0x800000ff05058221 */ /* 0x000fe20000010100 */
[--C-:B------:R-:W-:Y:S02]  /*9540*/  HADD2.F32 R2, -RZ, R13.reuse.H0_H0 ;  /* 0x2000000dff027230 */ /* 0x100fe40000004100 */
[----:B------:R-:W-:Y:S01]  /*9550*/  @!P0 FADD.FTZ R6, -R6, -RZ ;  /* 0x800000ff06068221 */ /* 0x000fe20000010100 */
[----:B------:R-:W-:-:S02]  /*9560*/  HADD2.F32 R13, -RZ, R13.H1_H1 ;  /* 0x3000000dff0d7230 */ /* 0x000fc40000004100 */
[----:B------:R-:W-:Y:S01]  /*9570*/  @!P0 FADD.FTZ R7, -R7, -RZ ;  /* 0x800000ff07078221 */ /* 0x000fe20000010100 */
[----:B------:R-:W-:Y:S01]  /*9580*/  FMUL.FTZ R3, R3, R4 ;  /* 0x0000000403037220 */ /* 0x000fe20000410000 */
[----:B------:R-:W-:Y:S01]  /*9590*/  FMUL.FTZ R14, R14, R5 ;  /* 0x000000050e0e7220 */ /* 0x000fe20000410000 */
[----:B------:R-:W-:Y:S01]  /*95a0*/  FMUL.FTZ R21, R21, R6 ;  /* 0x0000000615157220 */ /* 0x000fe20000410000 */
[----:B------:R-:W-:Y:S01]  /*95b0*/  FMUL.FTZ R22, R22, R7 ;  /* 0x0000000716167220 */ /* 0x000fe20000410000 */
[----:B-----5:R-:W-:Y:S02]  /*95c0*/  HADD2.F32 R5, -RZ, R16.H0_H0 ;  /* 0x20000010ff057230 */ /* 0x020fe40000004100 */
[----:B------:R-:W-:Y:S01]  /*95d0*/  FMUL.FTZ R0, R0, R15 ;  /* 0x0000000f00007220 */ /* 0x000fe20000410000 */
[----:B----4-:R-:W-:Y:S02]  /*95e0*/  HADD2.F32 R4, -RZ, R8.H0_H0 ;  /* 0x20000008ff047230 */ /* 0x010fe40000004100 */
[----:B------:R-:W-:Y:S01]  /*95f0*/  FMUL.FTZ R2, R2, R23 ;  /* 0x0000001702027220 */ /* 0x000fe20000410000 */
[----:B------:R-:W-:-:S02]  /*9600*/  HADD2.F32 R7, -RZ, R17.H0_H0 ;  /* 0x20000011ff077230 */ /* 0x000fc40000004100 */
[----:B------:R-:W-:Y:S01]  /*9610*/  FMUL.FTZ R13, R13, R24 ;  /* 0x000000180d0d7220 */ /* 0x000fe20000410000 */
[--C-:B------:R-:W-:Y:S02]  /*9620*/  HADD2.F32 R6, -RZ, R9.reuse.H0_H0 ;  /* 0x20000009ff067230 */ /* 0x100fe40000004100 */
[----:B------:R-:W-:Y:S01]  /*9630*/  FFMA.FTZ R0, R5, R4, R0 ;  /* 0x0000000405007223 */ /* 0x000fe20000010000 */
[----:B------:R-:W-:Y:S02]  /*9640*/  HADD2.F32 R12, -RZ, R12.H1_H1 ;  /* 0x3000000cff0c7230 */ /* 0x000fe40000004100 */
[----:B------:R-:W-:Y:S02]  /*9650*/  HADD2.F32 R15, -RZ, R16.H1_H1 ;  /* 0x30000010ff0f7230 */ /* 0x000fe40000004100 */
[----:B------:R-:W-:Y:S01]  /*9660*/  FFMA.FTZ R2, R7, R6, R2 ;  /* 0x0000000607027223 */ /* 0x000fe20000010002 */
[----:B------:R-:W-:Y:S02]  /*9670*/  HADD2.F32 R24, -RZ, R9.H1_H1 ;  /* 0x30000009ff187230 */ /* 0x000fe40000004100 */
[----:B------:R-:W-:Y:S01]  /*9680*/  FMUL.FTZ R12, R12, R25 ;  /* 0x000000190c0c7220 */ /* 0x000fe20000410000 */
[----:B------:R-:W-:-:S02]  /*9690*/  HADD2.F32 R16, -RZ, R10.H0_H0 ;  /* 0x2000000aff107230 */ /* 0x000fc40000004100 */
[----:B------:R-:W-:Y:S02]  /*96a0*/  HADD2.F32 R9, -RZ, R11.H0_H0 ;  /* 0x2000000bff097230 */ /* 0x000fe40000004100 */
[----:B------:R-:W-:Y:S02]  /*96b0*/  HADD2.F32 R4, -RZ, R18.H0_H0 ;  /* 0x20000012ff047230 */ /* 0x000fe40000004100 */
[----:B------:R-:W-:Y:S02]  /*96c0*/  HADD2.F32 R5, -RZ, R19.H0_H0 ;  /* 0x20000013ff057230 */ /* 0x000fe40000004100 */
[----:B------:R-:W-:Y:S02]  /*96d0*/  HADD2.F32 R8, -RZ, R8.H1_H1 ;  /* 0x30000008ff087230 */ /* 0x000fe40000004100 */
[----:B------:R-:W-:Y:S01]  /*96e0*/  FFMA.FTZ R3, R4, R16, R3 ;  /* 0x0000001004037223 */ /* 0x000fe20000010003 */
[----:B------:R-:W-:Y:S02]  /*96f0*/  HADD2.F32 R10, -RZ, R10.H1_H1 ;  /* 0x3000000aff0a7230 */ /* 0x000fe40000004100 */
[----:B------:R-:W-:Y:S01]  /*9700*/  FFMA.FTZ R5, R5, R9, R14 ;  /* 0x0000000905057223 */ /* 0x000fe2000001000e */
[----:B------:R-:W-:-:S02]  /*9710*/  HADD2.F32 R11, -RZ, R11.H1_H1 ;  /* 0x3000000bff0b7230 */ /* 0x000fc40000004100 */
[----:B------:R-:W-:Y:S01]  /*9720*/  FFMA.FTZ R15, R15, R8, R12 ;  /* 0x000000080f0f7223 */ /* 0x000fe2000001000c */
[----:B------:R-:W-:Y:S02]  /*9730*/  HADD2.F32 R6, -RZ, R17.H1_H1 ;  /* 0x30000011ff067230 */ /* 0x000fe40000004100 */
[----:B------:R-:W-:Y:S02]  /*9740*/  HADD2.F32 R18, -RZ, R18.H1_H1 ;  /* 0x30000012ff127230 */ /* 0x000fe40000004100 */
[----:B------:R-:W-:Y:S02]  /*9750*/  HADD2.F32 R19, -RZ, R19.H1_H1 ;  /* 0x30000013ff137230 */ /* 0x000fe40000004100 */
[----:B------:R-:W-:Y:S01]  /*9760*/  FFMA.FTZ R13, R6, R24, R13 ;  /* 0x00000018060d7223 */ /* 0x000fe2000001000d */
[----:B------:R-:W-:Y:S01]  /*9770*/  F2FP.F16.F32.PACK_AB R16, R15, R0 ;  /* 0x000000000f10723e */ /* 0x000fe200000000ff */
[----:B------:R-:W-:Y:S01]  /*9780*/  FFMA.FTZ R10, R18, R10, R21 ;  /* 0x0000000a120a7223 */ /* 0x000fe20000010015 */
[----:B------:R-:W-:-:S02]  /*9790*/  FFMA.FTZ R22, R19, R11, R22 ;  /* 0x0000000b13167223 */ /* 0x000fc40000010016 */
[----:B------:R-:W-:Y:S02]  /*97a0*/  F2FP.F16.F32.PACK_AB R17, R13, R2 ;  /* 0x000000020d11723e */ /* 0x000fe400000000ff */
[----:B------:R-:W-:Y:S02]  /*97b0*/  F2FP.F16.F32.PACK_AB R18, R10, R3 ;  /* 0x000000030a12723e */ /* 0x000fe400000000ff */
[----:B------:R-:W-:Y:S02]  /*97c0*/  F2FP.F16.F32.PACK_AB R19, R22, R5 ;  /* 0x000000051613723e */ /* 0x000fe400000000ff */
.L_x_4351:
[----:B------:R-:W-:Y:S05]  /*97d0*/  BSYNC.RECONVERGENT B0 ;  /* 0x0000000000007941 */ /* 0x000fea0003800200 */
.L_x_4350:
[----:B-----5:R3:W-:Y:S02]  /*97e0*/  STS.128 [R61+0x800], R16 ;  /* 0x000800103d007388 */ /* 0x0207e40000000c00 */
.L_x_4338:
[----:B------:R-:W-:Y:S05]  /*97f0*/  BSYNC.RECONVERGENT B2 ;  /* 0x0000000000027941 */ /* 0x000fea0003800200 */
.L_x_4334:
[----:B----4-:R-:W-:Y:S01]  /*9800*/  IMAD.IADD R3, R67, 0x1, -R74 ;  /* 0x0000000143037824 */ /* 0x010fe200078e0a4a */
[C---:B------:R-:W-:Y:S01]  /*9810*/  LEA R12, P0, R69.reuse, R216, 0x1 ;  /* 0x000000d8450c7211 */ /* 0x040fe200078008ff */
[C---:B-1----:R-:W-:Y:S02]  /*9820*/  VIADD R6, R134.reuse, 0x40 ;  /* 0x0000004086067836 */ /* 0x042fe40000000000 */
[C---:B------:R-:W-:Y:S01]  /*9830*/  VIADD R14, R134.reuse, 0x60 ;  /* 0x00000060860e7836 */ /* 0x040fe20000000000 */
[CC--:B------:R-:W-:Y:S01]  /*9840*/  ISETP.GE.AND P2, PT, R134.reuse, R3.reuse, PT ;  /* 0x000000038600720c */ /* 0x0c0fe20003f46270 */
[----:B--2---:R-:W-:Y:S01]  /*9850*/  VIADD R10, R134, 0x80 ;  /* 0x00000080860a7836 */ /* 0x004fe20000000000 */
[-C--:B------:R-:W-:Y:S01]  /*9860*/  ISETP.GE.AND P3, PT, R6, R3.reuse, PT ;  /* 0x000000030600720c */ /* 0x080fe20003f66270 */
[----:B------:R-:W-:Y:S01]  /*9870*/  VIADD R8, R134, 0xc0 ;  /* 0x000000c086087836 */ /* 0x000fe20000000000 */
[----:B------:R-:W-:Y:S01]  /*9880*/  ISETP.GE.AND P1, PT, R20, R3, PT ;  /* 0x000000031400720c */ /* 0x000fe20003f26270 */
[C---:B------:R-:W-:Y:S01]  /*9890*/  VIADD R0, R134.reuse, 0xe0 ;  /* 0x000000e086007836 */ /* 0x040fe20000000000 */
[----:B------:R-:W-:Y:S01]  /*98a0*/  LEA.HI.X R13, R69, R217, R70, 0x1, P0 ;  /* 0x000000d9450d7211 */ /* 0x000fe200000f0c46 */
[----:B------:R-:W-:Y:S01]  /*98b0*/  VIADD R4, R134, 0xa0 ;  /* 0x000000a086047836 */ /* 0x000fe20000000000 */
[----:B------:R-:W-:-:S02]  /*98c0*/  P2R R2, PR, RZ, 0x4 ;  /* 0x00000004ff027803 */ /* 0x000fc40000000000 */
[-C--:B------:R-:W-:Y:S02]  /*98d0*/  ISETP.GE.AND P4, PT, R14, R3.reuse, PT ;  /* 0x000000030e00720c */ /* 0x080fe40003f86270 */
[-C--:B------:R-:W-:Y:S01]  /*98e0*/  ISETP.GE.AND P0, PT, R0, R3.reuse, PT ;  /* 0x000000030000720c */ /* 0x080fe20003f06270 */
[----:B------:R-:W-:Y:S01]  /*98f0*/  @!PT LDS RZ, [RZ] ;  /* 0x00000000fffff984 */ /* 0x000fe20000000800 */
[----:B------:R-:W-:Y:S01]  /*9900*/  @!PT LDS RZ, [RZ] ;  /* 0x00000000fffff984 */ /* 0x000fe20000000800 */
[----:B------:R-:W-:Y:S01]  /*9910*/  @!PT LDS RZ, [RZ] ;  /* 0x00000000fffff984 */ /* 0x000fe20000000800 */
[----:B------:R-:W-:Y:S01]  /*9920*/  @!P2 LDGSTS.E.BYPASS.LTC128B.128 [R61+0x1000], desc[UR4][R216.64] ;  /* 0x01000000d83dafae */ /* 0x000fe2000b981a04 */
[-C--:B------:R-:W-:Y:S02]  /*9930*/  ISETP.GE.AND P2, PT, R10, R3.reuse, PT ;  /* 0x000000030a00720c */ /* 0x080fe40003f46270 */
[----:B---3--:R-:W-:Y:S01]  /*9940*/  @!P3 LEA R16, P5, R212, R12, 0x6 ;  /* 0x0000000cd410b211 */ /* 0x008fe200078a30ff */
[----:B------:R-:W-:Y:S01]  /*9950*/  @!P1 LDGSTS.E.BYPASS.LTC128B.128 [R61+0x1800], desc[UR4][R12.64] ;  /* 0x018000000c3d9fae */ /* 0x000fe2000b981a04 */
[----:B------:R-:W-:Y:S02]  /*9960*/  ISETP.GE.AND P1, PT, R8, R3, PT ;  /* 0x000000030800720c */ /* 0x000fe40003f26270 */
[----:B------:R-:W-:-:S03]  /*9970*/  @!P3 LEA.HI.X R17, R212, R13, R213, 0x6, P5 ;  /* 0x0000000dd411b211 */ /* 0x000fc600028f34d5 */
[----:B------:R-:W-:Y:S02]  /*9980*/  @!P4 LEA R24, P5, R212, R12, 0x7 ;  /* 0x0000000cd418c211 */ /* 0x000fe400078a38ff */
[----:B------:R1:W-:Y:S01]  /*9990*/  @!P3 LDGSTS.E.BYPASS.LTC128B.128 [R61+0x2000], desc[UR4][R16.64] ;  /* 0x02000000103dbfae */ /* 0x0003e2000b981a04 */
[----:B------:R-:W-:Y:S01]  /*99a0*/  ISETP.GE.AND P3, PT, R4, R3, PT ;  /* 0x000000030400720c */ /* 0x000fe20003f66270 */
[--C-:B------:R-:W-:Y:S01]  /*99b0*/  @!P2 IMAD.MOV.U32 R22, RZ, RZ, R12.reuse ;  /* 0x000000ffff16a224 */ /* 0x100fe200078e000c */
[----:B------:R-:W-:Y:S01]  /*99c0*/  @!P4 LEA.HI.X R25, R212, R13, R213, 0x7, P5 ;  /* 0x0000000dd419c211 */ /* 0x000fe200028f3cd5 */
[--C-:B------:R-:W-:Y:S02]  /*99d0*/  @!P2 IMAD.MOV.U32 R23, RZ, RZ, R13.reuse ;  /* 0x000000ffff17a224 */ /* 0x100fe400078e000d */
[----:B------:R-:W-:Y:S02]  /*99e0*/  @!P1 IMAD.MOV.U32 R18, RZ, RZ, R12 ;  /* 0x000000ffff129224 */ /* 0x000fe400078e000c */
[----:B------:R-:W-:Y:S01]  /*99f0*/  @!P1 IMAD.MOV.U32 R19, RZ, RZ, R13 ;  /* 0x000000ffff139224 */ /* 0x000fe200078e000d */
[----:B------:R-:W-:Y:S01]  /*9a00*/  @!P4 LDGSTS.E.BYPASS.LTC128B.128 [R61+0x2800], desc[UR4][R24.64] ;  /* 0x02800000183dcfae */ /* 0x000fe2000b981a04 */
[----:B------:R-:W-:-:S02]  /*9a10*/  @!P2 IMAD R9, R213, 0xc0, RZ ;  /* 0x000000c0d509a824 */ /* 0x000fc400078e02ff */
[C---:B------:R-:W-:Y:S02]  /*9a20*/  @!P2 IMAD.WIDE.U32 R22, R212.reuse, 0xc0, R22 ;  /* 0x000000c0d416a825 */ /* 0x040fe400078e0016 */
[C---:B------:R-:W-:Y:S02]  /*9a30*/  @!P3 LEA R26, P5, R212.reuse, R12, 0x8 ;  /* 0x0000000cd41ab211 */ /* 0x040fe400078a40ff */
[----:B-----5:R-:W-:Y:S02]  /*9a40*/  @!P1 IMAD R7, R213, 0x140, RZ ;  /* 0x00000140d5079824 */ /* 0x020fe400078e02ff */
[C---:B------:R-:W-:Y:S01]  /*9a50*/  @!P1 IMAD.WIDE.U32 R18, R212.reuse, 0x140, R18 ;  /* 0x00000140d4129825 */ /* 0x040fe200078e0012 */
[----:B------:R-:W-:-:S03]  /*9a60*/  @!P3 LEA.HI.X R27, R212, R13, R213, 0x8, P5 ;  /* 0x0000000dd41bb211 */ /* 0x000fc600028f44d5 */
[----:B------:R-:W-:Y:S02]  /*9a70*/  @!P0 IMAD R5, R213, 0x180, RZ ;  /* 0x00000180d5058824 */ /* 0x000fe400078e02ff */
[----:B------:R-:W-:Y:S02]  /*9a80*/  @!P2 IMAD.IADD R23, R9, 0x1, R23 ;  /* 0x000000010917a824 */ /* 0x000fe400078e0217 */
[----:B------:R-:W-:Y:S02]  /*9a90*/  @!P1 IMAD.IADD R19, R7, 0x1, R19 ;  /* 0x0000000107139824 */ /* 0x000fe400078e0213 */
[----:B-1----:R-:W-:Y:S01]  /*9aa0*/  @!P0 IMAD.MOV.U32 R16, RZ, RZ, R12 ;  /* 0x000000ffff108224 */ /* 0x002fe200078e000c */
[----:B------:R-:W-:Y:S01]  /*9ab0*/  @!P2 LDGSTS.E.BYPASS.LTC128B.128 [R61+0x3000], desc[UR4][R22.64] ;  /* 0x03000000163dafae */ /* 0x000fe2000b981a04 */
[----:B------:R-:W-:-:S03]  /*9ac0*/  @!P0 IMAD.MOV.U32 R17, RZ, RZ, R13 ;  /* 0x000000ffff118224 */ /* 0x000fc600078e000d */
[----:B------:R-:W-:Y:S01]  /*9ad0*/  @!P3 LDGSTS.E.BYPASS.LTC128B.128 [R61+0x3800], desc[UR4][R26.64] ;  /* 0x038000001a3dbfae */ /* 0x000fe2000b981a04 */
[----:B------:R-:W-:Y:S01]  /*9ae0*/  @!P0 IMAD.WIDE.U32 R16, R212, 0x180, R16 ;  /* 0x00000180d4108825 */ /* 0x000fe200078e0010 */
[----:B------:R-:W-:Y:S02]  /*9af0*/  ISETP.NE.AND P3, PT, R2, RZ, PT ;  /* 0x000000ff0200720c */ /* 0x000fe40003f65270 */
[----:B------:R1:W-:Y:S01]  /*9b00*/  @!P1 LDGSTS.E.BYPASS.LTC128B.128 [R61+0x4000], desc[UR4][R18.64] ;  /* 0x04000000123d9fae */ /* 0x0003e2000b981a04 */
[----:B------:R-:W-:Y:S02]  /*9b10*/  @!P0 IMAD.IADD R29, R5, 0x1, R17 ;  /* 0x00000001051d8824 */ /* 0x000fe400078e0211 */
[----:B------:R-:W-:-:S05]  /*9b20*/  @!P0 IMAD.MOV.U32 R28, RZ, RZ, R16 ;  /* 0x000000ffff1c8224 */ /* 0x000fca00078e0010 */
[----:B------:R-:W-:Y:S04]  /*9b30*/  @!P0 LDGSTS.E.BYPASS.LTC128B.128 [R61+0x4800], desc[UR4][R28.64] ;  /* 0x048000001c3d8fae */ /* 0x000fe8000b981a04 */
[----:B------:R-:W2:Y:S04]  /*9b40*/  LD.E R12, desc[UR4][R148.64+0x184] ;  /* 0x00018404940c7980 */ /* 0x000ea8000c101900 */
[----:B------:R-:W3:Y:S01]  /*9b50*/  LD.E R2, desc[UR4][R148.64+0x188] ;  /* 0x0001880494027980 */ /* 0x000ee2000c101900 */
[----:B------:R-:W-:Y:S01]  /*9b60*/  IMAD.SHL.U32 R144, R176, 0x20, RZ ;  /* 0x00000020b0907824 */ /* 0x000fe200078e00ff */
[-C--:B------:R-:W-:Y:S01]  /*9b70*/  ISETP.GE.AND P6, PT, R20, R3.reuse, PT ;  /* 0x000000031400720c */ /* 0x080fe20003fc6270 */
[----:B------:R-:W-:Y:S01]  /*9b80*/  IMAD.SHL.U32 R209, R176, 0x10, RZ ;  /* 0x00000010b0d17824 */ /* 0x000fe200078e00ff */
[----:B------:R-:W0:Y:S01]  /*9b90*/  LDGDEPBAR ;  /* 0x00000000000079af */ /* 0x000e220000000000 */
[C---:B------:R-:W-:Y:S01]  /*9ba0*/  LEA R16, P0, R71.reuse, R218, 0x1 ;  /* 0x000000da47107211 */ /* 0x040fe200078008ff */
[----:B------:R-:W-:Y:S01]  /*9bb0*/  IMAD.MOV.U32 R82, RZ, RZ, 0x20 ;  /* 0x00000020ff527424 */ /* 0x000fe200078e00ff */
[----:B------:R-:W-:Y:S01]  /*9bc0*/  ISETP.GE.AND P1, PT, R8, R3, PT ;  /* 0x000000030800720c */ /* 0x000fe20003f26270 */
[----:B------:R-:W-:Y:S01]  /*9bd0*/  IMAD.SHL.U32 R177, R176, 0x2, RZ ;  /* 0x00000002b0b17824 */ /* 0x000fe200078e00ff */
[----:B------:R-:W-:Y:S01]  /*9be0*/  LOP3.LUT R5, R144, 0xc0, RZ, 0xc0, !PT ;  /* 0x000000c090057812 */ /* 0x000fe200078ec0ff */
[----:B------:R-:W-:Y:S01]  /*9bf0*/  VIADD R60, R64, 0xffffffff ;  /* 0xffffffff403c7836 */ /* 0x000fe20000000000 */
[----:B------:R-:W-:Y:S01]  /*9c00*/  LEA.HI.X R17, R71, R219, R72, 0x1, P0 ;  /* 0x000000db47117211 */ /* 0x000fe200000f0c48 */
[----:B------:R-:W-:Y:S01]  /*9c10*/  BSSY.RECONVERGENT B1, `(.L_x_4352) ;  /* 0x00003b7000017945 */ /* 0x000fe20003800200 */
[----:B------:R-:W-:-:S02]  /*9c20*/  ISETP.GE.AND P5, PT, R6, R3, PT ;  /* 0x000000030600720c */ /* 0x000fc40003fa6270 */
[-C--:B------:R-:W-:Y:S01]  /*9c30*/  ISETP.GE.AND P2, PT, R10, R3.reuse, PT ;  /* 0x000000030a00720c */ /* 0x080fe20003f46270 */
[----:B------:R-:W-:Y:S01]  /*9c40*/  @!P6 IMAD.MOV.U32 R8, RZ, RZ, R16 ;  /* 0x000000ffff08e224 */ /* 0x000fe200078e0010 */
[----:B------:R-:W-:Y:S01]  /*9c50*/  ISETP.GE.AND P0, PT, R0, R3, PT ;  /* 0x000000030000720c */ /* 0x000fe20003f06270 */
[----:B------:R-:W-:Y:S01]  /*9c60*/  @!P6 IMAD.MOV.U32 R9, RZ, RZ, R17 ;  /* 0x000000ffff09e224 */ /* 0x000fe200078e0011 */
[----:B------:R-:W-:Y:S02]  /*9c70*/  LOP3.LUT R7, R209, 0x100, RZ, 0xc0, !PT ;  /* 0x00000100d1077812 */ /* 0x000fe400078ec0ff */
[----:B------:R-:W-:Y:S02]  /*9c80*/  LOP3.LUT R5, R5, 0x8, R176, 0xf8, !PT ;  /* 0x0000000805057812 */ /* 0x000fe400078ef8b0 */
[----:B------:R-:W-:Y:S02]  /*9c90*/  LOP3.LUT R6, R7, 0x20, R144, 0xf8, !PT ;  /* 0x0000002007067812 */ /* 0x000fe400078ef890 */
[----:B------:R-:W-:-:S02]  /*9ca0*/  LOP3.LUT R5, R5, 0x18, R68, 0x78, !PT ;  /* 0x0000001805057812 */ /* 0x000fc400078e7844 */
[----:B------:R-:W-:Y:S01]  /*9cb0*/  ISETP.GE.AND P4, PT, R14, R3, PT ;  /* 0x000000030e00720c */ /* 0x000fe20003f86270 */
[----:B------:R-:W-:-:S04]  /*9cc0*/  DEPBAR.LE SB0, 0x0 ;  /* 0x000080000000791a */ /* 0x000fc80000000000 */
[----:B------:R-:W-:Y:S01]  /*9cd0*/  BAR.SYNC.DEFER_BLOCKING 0x0 ;  /* 0x0000000000007b1d */ /* 0x000fe20000010000 */
[----:B------:R-:W-:Y:S01]  /*9ce0*/  LOP3.LUT R6, R6, R5, RZ, 0xfc, !PT ;  /* 0x0000000506067212 */ /* 0x000fe200078efcff */
[--C-:B------:R-:W-:Y:S01]  /*9cf0*/  @!P1 IMAD.MOV.U32 R5, RZ, RZ, R17.reuse ;  /* 0x000000ffff059224 */ /* 0x100fe200078e0011 */
[----:B------:R-:W-:Y:S01]  /*9d00*/  SHF.R.U32.HI R208, RZ, 0x1, R176 ;  /* 0x00000001ffd07819 */ /* 0x000fe200000116b0 */
[----:B------:R-:W-:Y:S01]  /*9d10*/  @!P2 IMAD R0, R63, 0xc0, RZ ;  /* 0x000000c03f00a824 */ /* 0x000fe200078e02ff */
[----:B------:R-:W-:Y:S01]  /*9d20*/  LOP3.LUT R209, R209, 0x3e00, RZ, 0xc0, !PT ;  /* 0x00003e00d1d17812 */ /* 0x000fe200078ec0ff */
[--C-:B------:R-:W-:Y:S01]  /*9d30*/  @!P2 IMAD.WIDE.U32 R14, R62, 0xc0, R16.reuse ;  /* 0x000000c03e0ea825 */ /* 0x100fe200078e0010 */
[C---:B------:R-:W-:Y:S02]  /*9d40*/  LOP3.LUT R87, R208.reuse, 0x8, RZ, 0xc0, !PT ;  /* 0x00000008d0577812 */ /* 0x040fe400078ec0ff */
[----:B------:R-:W-:Y:S01]  /*9d50*/  LOP3.LUT R13, R208, 0x1f0, RZ, 0xc0, !PT ;  /* 0x000001f0d00d7812 */ /* 0x000fe200078ec0ff */
[----:B-1----:R-:W-:Y:S01]  /*9d60*/  @!P0 IMAD.MOV.U32 R18, RZ, RZ, R16 ;  /* 0x000000ffff128224 */ /* 0x002fe200078e0010 */
[----:B------:R-:W-:Y:S01]  /*9d70*/  LOP3.LUT R87, R87, 0xc0, R144, 0xf8, !PT ;  /* 0x000000c057577812 */ /* 0x000fe200078ef890 */
[----:B------:R-:W-:Y:S01]  /*9d80*/  @!P0 IMAD.MOV.U32 R19, RZ, RZ, R17 ;  /* 0x000000ffff138224 */ /* 0x000fe200078e0011 */
[----:B------:R-:W-:Y:S01]  /*9d90*/  LOP3.LUT R134, R13, 0x7, R134, 0xf8, !PT ;  /* 0x000000070d867812 */ /* 0x000fe200078ef886 */
[----:B------:R-:W-:Y:S01]  /*9da0*/  @!P2 IMAD.IADD R15, R0, 0x1, R15 ;  /* 0x00000001000fa824 */ /* 0x000fe200078e020f */
[----:B------:R-:W-:Y:S01]  /*9db0*/  LOP3.LUT R87, R87, 0x18, R68, 0x78, !PT ;  /* 0x0000001857577812 */ /* 0x000fe200078e7844 */
[----:B------:R-:W-:Y:S01]  /*9dc0*/  @!P0 IMAD R0, R63, 0x180, RZ ;  /* 0x000001803f008824 */ /* 0x000fe200078e02ff */
[----:B------:R-:W-:Y:S01]  /*9dd0*/  LOP3.LUT R177, R177, 0x6, RZ, 0xc0, !PT ;  /* 0x00000006b1b17812 */ /* 0x000fe200078ec0ff */
[----:B------:R-:W-:-:S04]  /*9de0*/  @!P0 IMAD.WIDE.U32 R18, R62, 0x180, R18 ;  /* 0x000001803e128825 */ /* 0x000fc800078e0012 */
[----:B------:R-:W-:Y:S01]  /*9df0*/  @!P0 IMAD.IADD R19, R0, 0x1, R19 ;  /* 0x0000000100138824 */ /* 0x000fe200078e0213 */
[----:B------:R-:W-:Y:S01]  /*9e00*/  @!PT LDS RZ, [RZ] ;  /* 0x00000000fffff984 */ /* 0x000fe20000000800 */
[----:B------:R-:W-:Y:S01]  /*9e10*/  @!PT LDS RZ, [RZ] ;  /* 0x00000000fffff984 */ /* 0x000fe20000000800 */
[----:B------:R-:W-:Y:S01]  /*9e20*/  @!PT LDS RZ, [RZ] ;  /* 0x00000000fffff984 */ /* 0x000fe20000000800 */
[----:B------:R-:W-:Y:S01]  /*9e30*/  @!P3 LDGSTS.E.BYPASS.LTC128B.128 [R61+0x5000], desc[UR4][R218.64] ;  /* 0x05000000da3dbfae */ /* 0x000fe2000b981a04 */
[----:B------:R-:W-:Y:S02]  /*9e40*/  IMAD R41, R6, 0x2, R65 ;  /* 0x0000000206297824 */ /* 0x000fe400078e0241 */
[----:B------:R-:W-:Y:S01]  /*9e50*/  IMAD R13, R223, 0x40, R134 ;  /* 0x00000040df0d7824 */ /* 0x000fe200078e0286 */
[----:B------:R-:W-:Y:S01]  /*9e60*/  @P3 STS.128 [R61+0x5000], RZ ;  /* 0x005000ff3d003388 */ /* 0x000fe20000000c00 */
[----:B------:R-:W-:Y:S01]  /*9e70*/  ISETP.GE.AND P3, PT, R4, R3, PT ;  /* 0x000000030400720c */ /* 0x000fe20003f66270 */
[----:B------:R-:W-:Y:S02]  /*9e80*/  @!P1 IMAD.MOV.U32 R4, RZ, RZ, R16 ;  /* 0x000000ffff049224 */ /* 0x000fe400078e0010 */
[----:B------:R-:W-:Y:S01]  /*9e90*/  @P6 STS.128 [R61+0x5800], RZ ;  /* 0x005800ff3d006388 */ /* 0x000fe20000000c00 */
[----:B------:R-:W-:-:S02]  /*9ea0*/  @!P1 IMAD R3, R63, 0x140, RZ ;  /* 0x000001403f039824 */ /* 0x000fc400078e02ff */
[C---:B------:R-:W-:Y:S01]  /*9eb0*/  @!P1 IMAD.WIDE.U32 R4, R62.reuse, 0x140, R4 ;  /* 0x000001403e049825 */ /* 0x040fe200078e0004 */
[----:B------:R-:W-:Y:S01]  /*9ec0*/  @!PT LDS RZ, [RZ] ;  /* 0x00000000fffff984 */ /* 0x000fe20000000800 */
[----:B------:R-:W-:Y:S01]  /*9ed0*/  @!PT LDS RZ, [RZ] ;  /* 0x00000000fffff984 */ /* 0x000fe20000000800 */
[----:B------:R-:W-:Y:S01]  /*9ee0*/  @!PT LDS RZ, [RZ] ;  /* 0x00000000fffff984 */ /* 0x000fe20000000800 */
[----:B------:R1:W-:Y:S01]  /*9ef0*/  @!P6 LDGSTS.E.BYPASS.LTC128B.128 [R61+0x5800], desc[UR4][R8.64] ;  /* 0x05800000083defae */ /* 0x0003e2000b981a04 */
[C---:B------:R-:W-:Y:S02]  /*9f00*/  @!P5 LEA R10, P6, R62.reuse, R16, 0x6 ;  /* 0x000000103e0ad211 */ /* 0x040fe400078c30ff */
[----:B------:R-:W-:Y:S01]  /*9f10*/  @!P1 IMAD.IADD R5, R3, 0x1, R5 ;  /* 0x0000000103059824 */ /* 0x000fe200078e0205 */
[--C-:B------:R-:W-:Y:S01]  /*9f20*/  LOP3.LUT R3, R209, 0x20, R144.reuse, 0xf8, !PT ;  /* 0x00000020d1037812 */ /* 0x100fe200078ef890 */
[----:B------:R-:W-:Y:S01]  /*9f30*/  @P5 STS.128 [R61+0x6000], RZ ;  /* 0x006000ff3d005388 */ /* 0x000fe20000000c00 */
[----:B------:R-:W-:Y:S02]  /*9f40*/  @!P5 LEA.HI.X R11, R62, R17, R63, 0x6, P6 ;  /* 0x000000113e0bd211 */ /* 0x000fe400030f343f */
[----:B------:R-:W-:-:S03]  /*9f50*/  LOP3.LUT R0, R3, 0x100, R144, 0xf8, !PT ;  /* 0x0000010003007812 */ /* 0x000fc600078ef890 */
[----:B------:R-:W-:Y:S01]  /*9f60*/  @!PT LDS RZ, [RZ] ;  /* 0x00000000fffff984 */ /* 0x000fe20000000800 */
[----:B------:R-:W-:Y:S01]  /*9f70*/  @!PT LDS RZ, [RZ] ;  /* 0x00000000fffff984 */ /* 0x000fe20000000800 */
[----:B------:R-:W-:Y:S01]  /*9f80*/  @!PT LDS RZ, [RZ] ;  /* 0x00000000fffff984 */ /* 0x000fe20000000800 */
[----:B------:R-:W-:Y:S01]  /*9f90*/  @!P5 LDGSTS.E.BYPASS.LTC128B.128 [R61+0x6000], desc[UR4][R10.64] ;  /* 0x060000000a3ddfae */ /* 0x000fe2000b981a04 */
[----:B------:R-:W-:-:S03]  /*9fa0*/  LOP3.LUT R0, R0, R87, RZ, 0xfc, !PT ;  /* 0x0000005700007212 */ /* 0x000fc600078efcff */
[----:B------:R-:W-:Y:S02]  /*9fb0*/  @P4 STS.128 [R61+0x6800], RZ ;  /* 0x006800ff3d004388 */ /* 0x000fe40000000c00 */
[----:B------:R-:W-:Y:S02]  /*9fc0*/  IMAD R36, R0, 0x2, R65 ;  /* 0x0000000200247824 */ /* 0x000fe400078e0241 */
[----:B------:R-:W-:-:S05]  /*9fd0*/  IMAD.SHL.U32 R0, R60, 0x100, RZ ;  /* 0x000001003c007824 */ /* 0x000fca00078e00ff */
[----:B------:R-:W-:Y:S02]  /*9fe0*/  LOP3.LUT R43, R0, R177, RZ, 0xfc, !PT ;  /* 0x000000b1002b7212 */ /* 0x000fe400078efcff */
[CC--:B-1----:R-:W-:Y:S02]  /*9ff0*/  @!P4 LEA R8, P6, R62.reuse, R16.reuse, 0x7 ;  /* 0x000000103e08c211 */ /* 0x0c2fe400078c38ff */
[C---:B------:R-:W-:Y:S02]  /*a000*/  @!P3 LEA R16, P5, R62.reuse, R16, 0x8 ;  /* 0x000000103e10b211 */ /* 0x040fe400078a40ff */
[CCC-:B------:R-:W-:Y:S02]  /*a010*/  @!P4 LEA.HI.X R9, R62.reuse, R17.reuse, R63.reuse, 0x7, P6 ;  /* 0x000000113e09c211 */ /* 0x1c0fe400030f3c3f */
[----:B------:R-:W-:-:S03]  /*a020*/  @!P3 LEA.HI.X R17, R62, R17, R63, 0x8, P5 ;  /* 0x000000113e11b211 */ /* 0x000fc600028f443f */
        /* <DEDUP_REMOVED lines=24> */
[----:B------:R-:W-:-:S03]  /*a1b0*/  LOP3.LUT P0, R3, R176, 0x4, RZ, 0xc0, !PT ;  /* 0x00000004b0037812 */ /* 0x000fc6000780c0ff */
[----:B-1----:R-:W-:Y:S01]  /*a1c0*/  LDSM.16.M88.4 R8, [R36] ;  /* 0x000000002408783b */ /* 0x002fe20000000200 */
[----:B------:R-:W-:-:S03]  /*a1d0*/  SEL R82, R82, 0xffffffe0, !P0 ;  /* 0xffffffe052527807 */ /* 0x000fc60004000000 */
[----:B------:R-:W1:Y:S02]  /*a1e0*/  LDSM.16.M88.4 R20, [R41+0x1000] ;  /* 0x001000002914783b */ /* 0x000e640000000200 */
[----:B------:R-:W-:Y:S02]  /*a1f0*/  IMAD.IADD R40, R36, 0x1, R82 ;  /* 0x0000000124287824 */ /* 0x000fe400078e0252 */
[----:B------:R-:W1:Y:S01]  /*a200*/  LDSM.16.M88.4 R48, [R41+0x4c00] ;  /* 0x004c00002930783b */ /* 0x000e620000000200 */
[----:B------:R-:W-:-:S03]  /*a210*/  IMAD.IADD R150, R82, 0x1, R41 ;  /* 0x0000000152967824 */ /* 0x000fc600078e0229 */
[----:B------:R-:W0:Y:S04]  /*a220*/  LDGDEPBAR ;  /* 0x00000000000079af */ /* 0x000e280000000000 */
[----:B----4-:R-:W-:Y:S04]  /*a230*/  LDSM.16.M88.4 R4, [R40] ;  /* 0x000000002804783b */ /* 0x010fe80000000200 */
[----:B------:R-:W4:Y:S04]  /*a240*/  LDSM.16.M88.4 R28, [R150+0x1000] ;  /* 0x00100000961c783b */ /* 0x000f280000000200 */
[----:B------:R-:W4:Y:S04]  /*a250*/  LDSM.16.M88.4 R56, [R150+0x4c00] ;  /* 0x004c00009638783b */ /* 0x000f280000000200 */
[----:B------:R-:W4:Y:S04]  /*a260*/  LDSM.16.M88.4 R16, [R41+0x1400] ;  /* 0x001400002910783b */ /* 0x000f280000000200 */
[----:B------:R-:W4:Y:S01]  /*a270*/  LDSM.16.M88.4 R24, [R150+0x1400] ;  /* 0x001400009618783b */ /* 0x000f220000000200 */
[C---:B-1----:R-:W-:Y:S08]  /*a280*/  HMMA.16816.F32 R68, R8.reuse, R20, RZ ;  /* 0x000000140844723c */ /* 0x042ff000000018ff */
[C---:B------:R-:W-:Y:S08]  /*a290*/  HMMA.16816.F32 R52, R8.reuse, R50, RZ ;  /* 0x000000320834723c */ /* 0x040ff000000018ff */
[----:B------:R-:W-:Y:S08]  /*a2a0*/  HMMA.16816.F32 R20, R8, R22, RZ ;  /* 0x000000160814723c */ /* 0x000ff000000018ff */
[----:B----4-:R-:W-:Y:S01]  /*a2b0*/  HMMA.16816.F32 R68, R4, R28, R68 ;  /* 0x0000001c0444723c */ /* 0x010fe20000001844 */
[----:B------:R-:W-:-:S07]  /*a2c0*/  VIADD R29, R43, 0x8 ;  /* 0x000000082b1d7836 */ /* 0x000fce0000000000 */
[----:B------:R-:W-:Y:S08]  /*a2d0*/  HMMA.16816.F32 R52, R4, R58, R52 ;  /* 0x0000003a0434723c */ /* 0x000ff00000001834 */
[----:B------:R-:W-:Y:S01]  /*a2e0*/  HMMA.16816.F32 R32, R8, R16, RZ ;  /* 0x000000100820723c */ /* 0x000fe200000018ff */
[----:B------:R-:W-:-:S07]  /*a2f0*/  VIADD R17, R43, 0x1 ;  /* 0x000000012b117836 */ /* 0x000fce0000000000 */
[----:B------:R-:W-:-:S12]  /*a300*/  HMMA.16816.F32 R20, R4, R30, R20 ;  /* 0x0000001e0414723c */ /* 0x000fd80000001814 */
[----:B------:R-:W-:Y:S01]  /*a310*/  HMMA.16816.F32 R32, R4, R24, R32 ;  /* 0x000000180420723c */ /* 0x000fe20000001820 */
[----:B------:R-:W-:Y:S01]  /*a320*/  VIADD R25, R43, 0x9 ;  /* 0x000000092b197836 */ /* 0x000fe20000000000 */
[----:B--2---:R-:W-:Y:S02]  /*a330*/  IADD3 R12, PT, PT, R67, -R224, -R12 ;  /* 0x800000e0430c7210 */ /* 0x004fe40007ffe80c */
[----:B---3--:R-:W-:-:S03]  /*a340*/  IADD3 R2, PT, PT, R2, R67, -R224 ;  /* 0x0000004302027210 */ /* 0x008fc60007ffe8e0 */
[C---:B------:R-:W-:Y:S02]  /*a350*/  IMAD.IADD R42, R13.reuse, 0x1, R12 ;  /* 0x000000010d2a7824 */ /* 0x040fe400078e020c */
[----:B------:R-:W-:-:S03]  /*a360*/  IMAD.IADD R2, R13, 0x1, R2 ;  /* 0x000000010d027824 */ /* 0x000fc600078e0202 */
[C---:B------:R-:W-:Y:S01]  /*a370*/  ISETP.GT.AND P5, PT, R42.reuse, R17, PT ;  /* 0x000000112a00720c */ /* 0x040fe20003fa4270 */
[----:B------:R-:W-:Y:S01]  /*a380*/  VIADD R13, R43, 0xf9 ;  /* 0x000000f92b0d7836 */ /* 0x000fe20000000000 */
[----:B------:R-:W-:Y:S01]  /*a390*/  VIMNMX R233, PT, PT, RZ, R42, !PT ;  /* 0x0000002affe97248 */ /* 0x000fe20007fe0100 */
[----:B------:R-:W-:Y:S01]  /*a3a0*/  VIADD R38, R42, 0x8 ;  /* 0x000000082a267836 */ /* 0x000fe20000000000 */
[C-C-:B------:R-:W-:Y:S02]  /*a3b0*/  VIADDMNMX R230, R2.reuse, 0x1, R67.reuse, PT ;  /* 0x0000000102e67846 */ /* 0x140fe40003800143 */
[----:B------:R-:W-:Y:S02]  /*a3c0*/  VIADDMNMX R231, R2, 0x9, R67, PT ;  /* 0x0000000902e77846 */ /* 0x000fe40003800143 */
[-C--:B------:R-:W-:Y:S02]  /*a3d0*/  ISETP.GT.AND P2, PT, R42, R13.reuse, PT ;  /* 0x0000000d2a00720c */ /* 0x080fe40003f44270 */
[----:B------:R-:W-:-:S02]  /*a3e0*/  ISETP.GT.AND P0, PT, R38, R13, PT ;  /* 0x0000000d2600720c */ /* 0x000fc40003f04270 */
[C---:B------:R-:W-:Y:S02]  /*a3f0*/  ISETP.GE.AND P3, PT, R13.reuse, R230, PT ;  /* 0x000000e60d00720c */ /* 0x040fe40003f66270 */
[----:B------:R-:W-:Y:S02]  /*a400*/  ISETP.GE.AND P4, PT, R13, R231, PT ;  /* 0x000000e70d00720c */ /* 0x000fe40003f86270 */
[----:B------:R-:W1:Y:S01]  /*a410*/  LDSM.16.M88.4 R12, [R41+0x1800] ;  /* 0x00180000290c783b */ /* 0x000e620000000200 */
[C---:B------:R-:W-:Y:S02]  /*a420*/  ISETP.GT.AND P1, PT, R38.reuse, R43, PT ;  /* 0x0000002b2600720c */ /* 0x040fe40003f24270 */
[----:B------:R-:W-:Y:S02]  /*a430*/  ISETP.GT.AND P6, PT, R38, R17, PT ;  /* 0x000000112600720c */ /* 0x000fe40003fc4270 */
[----:B------:R-:W-:Y:S02]  /*a440*/  FSEL R2, R70, -INF , !P1 ;  /* 0xff80000046027808 */ /* 0x000fe40004800000 */
[----:B------:R-:W-:-:S02]  /*a450*/  P2R R28, PR, RZ, 0x40 ;  /* 0x00000040ff1c7803 */ /* 0x000fc40000000000 */
[----:B------:R-:W-:Y:S02]  /*a460*/  FSEL R39, R53, -INF , !P2 ;  /* 0xff80000035277808 */ /* 0x000fe40005000000 */
[----:B------:R-:W-:Y:S02]  /*a470*/  ISETP.GE.AND P1, PT, R17, R231, PT ;  /* 0x000000e71100720c */ /* 0x000fe40003f26270 */
[----:B------:R-:W-:Y:S02]  /*a480*/  FSEL R37, R55, -INF , !P0 ;  /* 0xff80000037257808 */ /* 0x000fe40004000000 */
[----:B------:R-:W-:Y:S02]  /*a490*/  P2R R44, PR, RZ, 0x2 ;  /* 0x00000002ff2c7803 */ /* 0x000fe40000000000 */
[----:B------:R-:W-:Y:S02]  /*a4a0*/  FSEL R39, R39, -INF , !P3 ;  /* 0xff80000027277808 */ /* 0x000fe40005800000 */
[----:B------:R-:W-:-:S02]  /*a4b0*/  FSEL R37, R37, -INF , !P4 ;  /* 0xff80000025257808 */ /* 0x000fc40006000000 */
[-C--:B------:R-:W-:Y:S02]  /*a4c0*/  ISETP.GT.AND P1, PT, R42, R29.reuse, PT ;  /* 0x0000001d2a00720c */ /* 0x080fe40003f24270 */
[----:B------:R-:W-:Y:S02]  /*a4d0*/  ISETP.GT.AND P0, PT, R38, R29, PT ;  /* 0x0000001d2600720c */ /* 0x000fe40003f04270 */
[----:B------:R-:W-:Y:S02]  /*a4e0*/  ISETP.NE.AND P4, PT, R28, RZ, PT ;  /* 0x000000ff1c00720c */ /* 0x000fe40003f85270 */
[CC--:B------:R-:W-:Y:S02]  /*a4f0*/  ISETP.GE.AND P2, PT, R29.reuse, R230.reuse, PT ;  /* 0x000000e61d00720c */ /* 0x0c0fe40003f46270 */
[----:B------:R-:W-:Y:S02]  /*a500*/  ISETP.GE.AND P3, PT, R29, R231, PT ;  /* 0x000000e71d00720c */ /* 0x000fe40003f66270 */
[----:B------:R-:W2:Y:S01]  /*a510*/  LDSM.16.M88.4 R28, [R150+0x1800] ;  /* 0x00180000961c783b */ /* 0x000ea20000000200 */
[----:B------:R-:W-:-:S02]  /*a520*/  ISETP.GE.AND P6, PT, R17, R230, PT ;  /* 0x000000e61100720c */ /* 0x000fc40003fc6270 */
[----:B------:R-:W-:Y:S01]  /*a530*/  FSEL R69, R69, -INF , !P5 ;  /* 0xff80000045457808 */ /* 0x000fe20006800000 */
[----:B------:R-:W-:Y:S01]  /*a540*/  HMMA.16816.F32 R16, R8, R18, RZ ;  /* 0x000000120810723c */ /* 0x000fe200000018ff */
[----:B------:R-:W-:Y:S02]  /*a550*/  FSEL R71, R71, -INF , !P4 ;  /* 0xff80000047477808 */ /* 0x000fe40006000000 */
[----:B------:R-:W-:Y:S02]  /*a560*/  FSEL R20, R20, -INF , !P1 ;  /* 0xff80000014147808 */ /* 0x000fe40004800000 */
[----:B------:R-:W-:Y:S02]  /*a570*/  FSEL R22, R22, -INF , !P0 ;  /* 0xff80000016167808 */ /* 0x000fe40004000000 */
[----:B------:R-:W-:Y:S02]  /*a580*/  FSEL R156, R69, -INF , !P6 ;  /* 0xff800000459c7808 */ /* 0x000fe40007000000 */
[----:B------:R-:W-:-:S02]  /*a590*/  ISETP.GT.AND P4, PT, R42, R25, PT ;  /* 0x000000192a00720c */ /* 0x000fc40003f84270 */
[----:B------:R-:W-:Y:S02]  /*a5a0*/  ISETP.GT.AND P5, PT, R38, R25, PT ;  /* 0x000000192600720c */ /* 0x000fe40003fa4270 */
[----:B------:R-:W-:Y:S02]  /*a5b0*/  ISETP.NE.AND P6, PT, R44, RZ, PT ;  /* 0x000000ff2c00720c */ /* 0x000fe40003fc5270 */
[----:B------:R-:W-:Y:S01]  /*a5c0*/  FSEL R248, R20, -INF , !P2 ;  /* 0xff80000014f87808 */ /* 0x000fe20005000000 */
[----:B-1----:R-:W-:Y:S01]  /*a5d0*/  HMMA.16816.F32 R44, R8, R12, RZ ;  /* 0x0000000c082c723c */ /* 0x002fe200000018ff */
[----:B------:R-:W-:Y:S02]  /*a5e0*/  FSEL R81, R22, -INF , !P3 ;  /* 0xff80000016517808 */ /* 0x000fe40005800000 */
[----:B------:R-:W-:Y:S02]  /*a5f0*/  FSEL R246, R21, -INF , !P4 ;  /* 0xff80000015f67808 */ /* 0x000fe40006000000 */
[----:B------:R-:W-:-:S02]  /*a600*/  FSEL R79, R23, -INF , !P5 ;  /* 0xff800000174f7808 */ /* 0x000fc40006800000 */
[----:B------:R-:W-:Y:S01]  /*a610*/  FSEL R85, R71, -INF , !P6 ;  /* 0xff80000047557808 */ /* 0x000fe20007000000 */
[----:B------:R-:W1:Y:S01]  /*a620*/  LDSM.16.M88.4 R20, [R41+0x1c00] ;  /* 0x001c00002914783b */ /* 0x000e620000000200 */
[C---:B------:R-:W-:Y:S01]  /*a630*/  ISETP.GE.AND P1, PT, R25.reuse, R231, PT ;  /* 0x000000e71900720c */ /* 0x040fe20003f26270 */
[----:B------:R-:W-:Y:S01]  /*a640*/  HMMA.16816.F32 R16, R4, R26, R16 ;  /* 0x0000001a0410723c */ /* 0x000fe20000001810 */
[----:B------:R-:W-:Y:S01]  /*a650*/  ISETP.GE.AND P6, PT, R25, R230, PT ;  /* 0x000000e61900720c */ /* 0x000fe20003fc6270 */
[----:B------:R-:W-:Y:S01]  /*a660*/  VIADD R25, R43, 0x10 ;  /* 0x000000102b197836 */ /* 0x000fe20000000000 */
[----:B------:R-:W-:Y:S02]  /*a670*/  P2R R24, PR, RZ, 0x2 ;  /* 0x00000002ff187803 */ /* 0x000fe40000000000 */
[----:B------:R-:W-:Y:S02]  /*a680*/  FSEL R246, R246, -INF , !P6 ;  /* 0xff800000f6f67808 */ /* 0x000fe40007000000 */
[-C--:B------:R-:W-:Y:S01]  /*a690*/  ISETP.GT.AND P1, PT, R42, R25.reuse, PT ;  /* 0x000000192a00720c */ /* 0x080fe20003f24270 */
[----:B------:R-:W-:Y:S01]  /*a6a0*/  HMMA.16816.F32 R12, R8, R14, RZ ;  /* 0x0000000e080c723c */ /* 0x000fe200000018ff */
[----:B------:R-:W-:-:S02]  /*a6b0*/  ISETP.GT.AND P0, PT, R38, R25, PT ;  /* 0x000000192600720c */ /* 0x000fc40003f04270 */
[C---:B------:R-:W-:Y:S02]  /*a6c0*/  ISETP.GE.AND P2, PT, R25.reuse, R230, PT ;  /* 0x000000e61900720c */ /* 0x040fe40003f46270 */
[----:B------:R-:W-:Y:S01]  /*a6d0*/  ISETP.GE.AND P3, PT, R25, R231, PT ;  /* 0x000000e71900720c */ /* 0x000fe20003f66270 */
[C---:B------:R-:W-:Y:S01]  /*a6e0*/  VIADD R25, R43.reuse, 0x11 ;  /* 0x000000112b197836 */ /* 0x040fe20000000000 */
[----:B------:R-:W-:Y:S01]  /*a6f0*/  ISETP.NE.AND P6, PT, R24, RZ, PT ;  /* 0x000000ff1800720c */ /* 0x000fe20003fc5270 */
[----:B--2---:R-:W-:Y:S01]  /*a700*/  HMMA.16816.F32 R44, R4, R28, R44 ;  /* 0x0000001c042c723c */ /* 0x004fe2000000182c */
[----:B------:R-:W-:Y:S01]  /*a710*/  FSEL R136, R32, -INF , !P1 ;  /* 0xff80000020887808 */ /* 0x000fe20004800000 */
[----:B------:R-:W-:Y:S01]  /*a720*/  VIADD R29, R43, 0x19 ;  /* 0x000000192b1d7836 */ /* 0x000fe20000000000 */
[----:B------:R-:W-:Y:S02]  /*a730*/  FSEL R79, R79, -INF , !P6 ;  /* 0xff8000004f4f7808 */ /* 0x000fe40007000000 */
[----:B------:R-:W-:-:S02]  /*a740*/  ISETP.GT.AND P4, PT, R42, R25, PT ;  /* 0x000000192a00720c */ /* 0x000fc40003f84270 */
[----:B------:R-:W-:Y:S02]  /*a750*/  ISETP.GT.AND P5, PT, R38, R25, PT ;  /* 0x000000192600720c */ /* 0x000fe40003fa4270 */
[C---:B------:R-:W-:Y:S02]  /*a760*/  ISETP.GE.AND P6, PT, R25.reuse, R230, PT ;  /* 0x000000e61900720c */ /* 0x040fe40003fc6270 */
[----:B------:R-:W-:Y:S01]  /*a770*/  ISETP.GE.AND P1, PT, R25, R231, PT ;  /* 0x000000e71900720c */ /* 0x000fe20003f26270 */
[----:B------:R-:W-:Y:S01]  /*a780*/  VIADD R25, R43, 0x18 ;  /* 0x000000182b197836 */ /* 0x000fe20000000000 */
[----:B------:R-:W-:Y:S01]  /*a790*/  FSEL R34, R34, -INF , !P0 ;  /* 0xff80000022227808 */ /* 0x000fe20004000000 */
[----:B------:R-:W-:Y:S01]  /*a7a0*/  HMMA.16816.F32 R12, R4, R30, R12 ;  /* 0x0000001e040c723c */ /* 0x000fe2000000180c */
[----:B------:R-:W-:Y:S02]  /*a7b0*/  P2R R32, PR, RZ, 0x2 ;  /* 0x00000002ff207803 */ /* 0x000fe40000000000 */
[----:B------:R-:W-:-:S02]  /*a7c0*/  FSEL R136, R136, -INF , !P2 ;  /* 0xff80000088887808 */ /* 0x000fc40005000000 */
[----:B------:R-:W-:Y:S02]  /*a7d0*/  FSEL R77, R34, -INF , !P3 ;  /* 0xff800000224d7808 */ /* 0x000fe40005800000 */
[-C--:B------:R-:W-:Y:S02]  /*a7e0*/  ISETP.GT.AND P1, PT, R42, R25.reuse, PT ;  /* 0x000000192a00720c */ /* 0x080fe40003f24270 */
[----:B------:R-:W-:Y:S02]  /*a7f0*/  ISETP.GT.AND P0, PT, R38, R25, PT ;  /* 0x000000192600720c */ /* 0x000fe40003f04270 */
[C---:B------:R-:W-:Y:S02]  /*a800*/  ISETP.GE.AND P2, PT, R25.reuse, R230, PT ;  /* 0x000000e61900720c */ /* 0x040fe40003f46270 */
[----:B------:R-:W-:Y:S02]  /*a810*/  ISETP.GE.AND P3, PT, R25, R231, PT ;  /* 0x000000e71900720c */ /* 0x000fe40003f66270 */
[----:B------:R-:W2:Y:S01]  /*a820*/  LDSM.16.M88.4 R24, [R150+0x1c00] ;  /* 0x001c00009618783b */ /* 0x000ea20000000200 */
[----:B------:R-:W-:-:S02]  /*a830*/  FSEL R33, R33, -INF , !P4 ;  /* 0xff80000021217808 */ /* 0x000fc40006000000 */
[----:B------:R-:W-:Y:S02]  /*a840*/  FSEL R35, R35, -INF , !P5 ;  /* 0xff80000023237808 */ /* 0x000fe40006800000 */
[----:B------:R-:W-:Y:S02]  /*a850*/  FSEL R16, R16, -INF , !P1 ;  /* 0xff80000010107808 */ /* 0x000fe40004800000 */
[----:B------:R-:W-:Y:S02]  /*a860*/  FSEL R18, R18, -INF , !P0 ;  /* 0xff80000012127808 */ /* 0x000fe40004000000 */
[----:B------:R-:W-:Y:S02]  /*a870*/  FSEL R244, R33, -INF , !P6 ;  /* 0xff80000021f47808 */ /* 0x000fe40007000000 */
[-C--:B------:R-:W-:Y:S02]  /*a880*/  ISETP.GT.AND P4, PT, R42, R29.reuse, PT ;  /* 0x0000001d2a00720c */ /* 0x080fe40003f84270 */
[----:B------:R-:W-:-:S02]  /*a890*/  ISETP.GT.AND P5, PT, R38, R29, PT ;  /* 0x0000001d2600720c */ /* 0x000fc40003fa4270 */
[----:B------:R-:W-:Y:S02]  /*a8a0*/  ISETP.NE.AND P6, PT, R32, RZ, PT ;  /* 0x000000ff2000720c */ /* 0x000fe40003fc5270 */
[----:B------:R-:W-:Y:S02]  /*a8b0*/  FSEL R134, R16, -INF , !P2 ;  /* 0xff80000010867808 */ /* 0x000fe40005000000 */
[----:B------:R-:W-:Y:S02]  /*a8c0*/  FSEL R73, R18, -INF , !P3 ;  /* 0xff80000012497808 */ /* 0x000fe40005800000 */
[----:B------:R-:W-:Y:S02]  /*a8d0*/  FSEL R84, R17, -INF , !P4 ;  /* 0xff80000011547808 */ /* 0x000fe40006000000 */
[----:B------:R-:W-:Y:S02]  /*a8e0*/  FSEL R71, R19, -INF , !P5 ;  /* 0xff80000013477808 */ /* 0x000fe40006800000 */
[----:B------:R-:W-:Y:S01]  /*a8f0*/  FSEL R75, R35, -INF , !P6 ;  /* 0xff800000234b7808 */ /* 0x000fe20007000000 */
[----:B------:R-:W3:Y:S01]  /*a900*/  LDSM.16.M88.4 R16, [R41+0x2000] ;  /* 0x002000002910783b */ /* 0x000ee20000000200 */
[C---:B------:R-:W-:Y:S01]  /*a910*/  ISETP.GE.AND P1, PT, R29.reuse, R231, PT ;  /* 0x000000e71d00720c */ /* 0x040fe20003f26270 */
[----:B-1----:R-:W-:Y:S01]  /*a920*/  HMMA.16816.F32 R32, R8, R20, RZ ;  /* 0x000000140820723c */ /* 0x002fe200000018ff */
[----:B------:R-:W-:Y:S01]  /*a930*/  ISETP.GE.AND P6, PT, R29, R230, PT ;  /* 0x000000e61d00720c */ /* 0x000fe20003fc6270 */
[----:B------:R-:W-:Y:S01]  /*a940*/  VIADD R29, R43, 0x20 ;  /* 0x000000202b1d7836 */ /* 0x000fe20000000000 */
[----:B------:R-:W-:-:S02]  /*a950*/  P2R R28, PR, RZ, 0x2 ;  /* 0x00000002ff1c7803 */ /* 0x000fc40000000000 */
[----:B------:R-:W-:Y:S02]  /*a960*/  FSEL R84, R84, -INF , !P6 ;  /* 0xff80000054547808 */ /* 0x000fe40007000000 */
[-C--:B------:R-:W-:Y:S01]  /*a970*/  ISETP.GT.AND P1, PT, R42, R29.reuse, PT ;  /* 0x0000001d2a00720c */ /* 0x080fe20003f24270 */
[----:B------:R-:W-:Y:S01]  /*a980*/  HMMA.16816.F32 R20, R8, R22, RZ ;  /* 0x000000160814723c */ /* 0x000fe200000018ff */
[----:B------:R-:W-:Y:S02]  /*a990*/  ISETP.GT.AND P0, PT, R38, R29, PT ;  /* 0x0000001d2600720c */ /* 0x000fe40003f04270 */
[C---:B------:R-:W-:Y:S02]  /*a9a0*/  ISETP.GE.AND P2, PT, R29.reuse, R230, PT ;  /* 0x000000e61d00720c */ /* 0x040fe40003f46270 */
[----:B------:R-:W-:Y:S01]  /*a9b0*/  ISETP.GE.AND P3, PT, R29, R231, PT ;  /* 0x000000e71d00720c */ /* 0x000fe20003f66270 */
[----:B------:R-:W-:Y:S01]  /*a9c0*/  VIADD R29, R43, 0x21 ;  /* 0x000000212b1d7836 */ /* 0x000fe20000000000 */
[----:B------:R-:W-:-:S02]  /*a9d0*/  ISETP.NE.AND P6, PT, R28, RZ, PT ;  /* 0x000000ff1c00720c */ /* 0x000fc40003fc5270 */
[----:B------:R-:W-:Y:S02]  /*a9e0*/  FSEL R130, R44, -INF , !P1 ;  /* 0xff8000002c827808 */ /* 0x000fe40004800000 */
[----:B------:R-:W-:Y:S01]  /*a9f0*/  FSEL R71, R71, -INF , !P6 ;  /* 0xff80000047477808 */ /* 0x000fe20007000000 */
[C---:B--2---:R-:W-:Y:S01]  /*aa00*/  HMMA.16816.F32 R32, R4.reuse, R24, R32 ;  /* 0x000000180420723c */ /* 0x044fe20000001820 */
[-C--:B------:R-:W-:Y:S01]  /*aa10*/  ISETP.GT.AND P4, PT, R42, R29.reuse, PT ;  /* 0x0000001d2a00720c */ /* 0x080fe20003f84270 */
[----:B------:R-:W-:Y:S01]  /*aa20*/  VIADD R25, R43, 0x29 ;  /* 0x000000292b197836 */ /* 0x000fe20000000000 */
[----:B------:R-:W-:Y:S02]  /*aa30*/  ISETP.GT.AND P5, PT, R38, R29, PT ;  /* 0x0000001d2600720c */ /* 0x000fe40003fa4270 */
[C---:B------:R-:W-:Y:S02]  /*aa40*/  ISETP.GE.AND P6, PT, R29.reuse, R230, PT ;  /* 0x000000e61d00720c */ /* 0x040fe40003fc6270 */
[----:B------:R-:W-:Y:S01]  /*aa50*/  ISETP.GE.AND P1, PT, R29, R231, PT ;  /* 0x000000e71d00720c */ /* 0x000fe20003f26270 */
[----:B------:R-:W-:Y:S01]  /*aa60*/  VIADD R29, R43, 0x28 ;  /* 0x000000282b1d7836 */ /* 0x000fe20000000000 */
[----:B------:R-:W-:Y:S01]  /*aa70*/  FSEL R46, R46, -INF , !P0 ;  /* 0xff8000002e2e7808 */ /* 0x000fe20004000000 */
[----:B------:R-:W-:Y:S01]  /*aa80*/  HMMA.16816.F32 R20, R4, R26, R20 ;  /* 0x0000001a0414723c */ /* 0x000fe20000001814 */
[----:B------:R-:W-:-:S02]  /*aa90*/  P2R R44, PR, RZ, 0x2 ;  /* 0x00000002ff2c7803 */ /* 0x000fc40000000000 */
[----:B------:R-:W-:Y:S02]  /*aaa0*/  FSEL R130, R130, -INF , !P2 ;  /* 0xff80000082827808 */ /* 0x000fe40005000000 */
[----:B------:R-:W-:Y:S02]  /*aab0*/  FSEL R69, R46, -INF , !P3 ;  /* 0xff8000002e457808 */ /* 0x000fe40005800000 */
[-C--:B------:R-:W-:Y:S02]  /*aac0*/  ISETP.GT.AND P1, PT, R42, R29.reuse, PT ;  /* 0x0000001d2a00720c */ /* 0x080fe40003f24270 */
[----:B------:R-:W-:Y:S02]  /*aad0*/  ISETP.GT.AND P0, PT, R38, R29, PT ;  /* 0x0000001d2600720c */ /* 0x000fe40003f04270 */
[C---:B------:R-:W-:Y:S02]  /*aae0*/  ISETP.GE.AND P2, PT, R29.reuse, R230, PT ;  /* 0x000000e61d00720c */ /* 0x040fe40003f46270 */
[----:B------:R-:W-:-:S02]  /*aaf0*/  ISETP.GE.AND P3, PT, R29, R231, PT ;  /* 0x000000e71d00720c */ /* 0x000fc40003f66270 */
[----:B------:R-:W1:Y:S01]  /*ab00*/  LDSM.16.M88.4 R28, [R150+0x2000] ;  /* 0x00200000961c783b */ /* 0x000e620000000200 */
[----:B------:R-:W-:Y:S02]  /*ab10*/  FSEL R45, R45, -INF , !P4 ;  /* 0xff8000002d2d7808 */ /* 0x000fe40006000000 */
[----:B------:R-:W-:Y:S02]  /*ab20*/  FSEL R47, R47, -INF , !P5 ;  /* 0xff8000002f2f7808 */ /* 0x000fe40006800000 */
[----:B------:R-:W-:Y:S02]  /*ab30*/  FSEL R12, R12, -INF , !P1 ;  /* 0xff8000000c0c7808 */ /* 0x000fe40004800000 */
[----:B------:R-:W-:Y:S02]  /*ab40*/  FSEL R14, R14, -INF , !P0 ;  /* 0xff8000000e0e7808 */ /* 0x000fe40004000000 */
[----:B------:R-:W-:Y:S02]  /*ab50*/  FSEL R242, R45, -INF , !P6 ;  /* 0xff8000002df27808 */ /* 0x000fe40007000000 */
[----:B------:R-:W-:-:S02]  /*ab60*/  ISETP.GT.AND P4, PT, R42, R25, PT ;  /* 0x000000192a00720c */ /* 0x000fc40003f84270 */
[----:B------:R-:W-:Y:S02]  /*ab70*/  ISETP.GT.AND P5, PT, R38, R25, PT ;  /* 0x000000192600720c */ /* 0x000fe40003fa4270 */
[----:B------:R-:W-:Y:S02]  /*ab80*/  ISETP.NE.AND P6, PT, R44, RZ, PT ;  /* 0x000000ff2c00720c */ /* 0x000fe40003fc5270 */
[----:B------:R-:W-:Y:S02]  /*ab90*/  FSEL R240, R12, -INF , !P2 ;  /* 0xff8000000cf07808 */ /* 0x000fe40005000000 */
[----:B------:R-:W-:Y:S02]  /*aba0*/  FSEL R59, R14, -INF , !P3 ;  /* 0xff8000000e3b7808 */ /* 0x000fe40005800000 */
[----:B------:R-:W-:Y:S02]  /*abb0*/  FSEL R128, R13, -INF , !P4 ;  /* 0xff8000000d807808 */ /* 0x000fe40006000000 */
[----:B------:R-:W-:-:S02]  /*abc0*/  FSEL R55, R15, -INF , !P5 ;  /* 0xff8000000f377808 */ /* 0x000fc40006800000 */
[----:B------:R-:W-:Y:S01]  /*abd0*/  FSEL R67, R47, -INF , !P6 ;  /* 0xff8000002f437808 */ /* 0x000fe20007000000 */
[----:B------:R-:W2:Y:S01]  /*abe0*/  LDSM.16.M88.4 R12, [R41+0x2400] ;  /* 0x00240000290c783b */ /* 0x000ea20000000200 */
[C---:B------:R-:W-:Y:S01]  /*abf0*/  ISETP.GE.AND P1, PT, R25.reuse, R231, PT ;  /* 0x000000e71900720c */ /* 0x040fe20003f26270 */
[C---:B---3--:R-:W-:Y:S01]  /*ac00*/  HMMA.16816.F32 R44, R8.reuse, R16, RZ ;  /* 0x00000010082c723c */ /* 0x048fe200000018ff */
        /* <DEDUP_REMOVED lines=9> */
[----:B------:R-:W-:Y:S01]  /*aca0*/  VIADD R25, R43, 0x31 ;  /* 0x000000312b197836 */ /* 0x000fe20000000000 */
[----:B------:R-:W-:Y:S02]  /*acb0*/  ISETP.NE.AND P6, PT, R24, RZ, PT ;  /* 0x000000ff1800720c */ /* 0x000fe40003fc5270 */
[----:B------:R-:W-:Y:S02]  /*acc0*/  FSEL R238, R32, -INF , !P1 ;  /* 0xff80000020ee7808 */ /* 0x000fe40004800000 */
[----:B------:R-:W-:Y:S01]  /*acd0*/  FSEL R55, R55, -INF , !P6 ;  /* 0xff80000037377808 */ /* 0x000fe20007000000 */
[----:B-1----:R-:W-:Y:S01]  /*ace0*/  HMMA.16816.F32 R44, R4, R28, R44 ;  /* 0x0000001c042c723c */ /* 0x002fe2000000182c */
[-C--:B------:R-:W-:Y:S01]  /*acf0*/  ISETP.GT.AND P4, PT, R42, R25.reuse, PT ;  /* 0x000000192a00720c */ /* 0x080fe20003f84270 */
[----:B------:R-:W-:Y:S01]  /*ad00*/  VIADD R29, R43, 0x39 ;  /* 0x000000392b1d7836 */ /* 0x000fe20000000000 */
[----:B------:R-:W-:-:S02]  /*ad10*/  ISETP.GT.AND P5, PT, R38, R25, PT ;  /* 0x000000192600720c */ /* 0x000fc40003fa4270 */
[C---:B------:R-:W-:Y:S02]  /*ad20*/  ISETP.GE.AND P6, PT, R25.reuse, R230, PT ;  /* 0x000000e61900720c */ /* 0x040fe40003fc6270 */
[----:B------:R-:W-:Y:S01]  /*ad30*/  ISETP.GE.AND P1, PT, R25, R231, PT ;  /* 0x000000e71900720c */ /* 0x000fe20003f26270 */
[----:B------:R-:W-:Y:S01]  /*ad40*/  VIADD R25, R43, 0x38 ;  /* 0x000000382b197836 */ /* 0x000fe20000000000 */
[----:B------:R-:W-:Y:S01]  /*ad50*/  FSEL R34, R34, -INF , !P0 ;  /* 0xff80000022227808 */ /* 0x000fe20004000000 */
[----:B------:R-:W-:Y:S01]  /*ad60*/  HMMA.16816.F32 R16, R4, R30, R16 ;  /* 0x0000001e0410723c */ /* 0x000fe20000001810 */
[----:B------:R-:W-:Y:S02]  /*ad70*/  P2R R32, PR, RZ, 0x2 ;  /* 0x00000002ff207803 */ /* 0x000fe40000000000 */
[----:B------:R-:W-:Y:S02]  /*ad80*/  FSEL R238, R238, -INF , !P2 ;  /* 0xff800000eeee7808 */ /* 0x000fe40005000000 */
[----:B------:R-:W-:-:S02]  /*ad90*/  FSEL R53, R34, -INF , !P3 ;  /* 0xff80000022357808 */ /* 0x000fc40005800000 */
[-C--:B------:R-:W-:Y:S02]  /*ada0*/  ISETP.GT.AND P1, PT, R42, R25.reuse, PT ;  /* 0x000000192a00720c */ /* 0x080fe40003f24270 */
[----:B------:R-:W-:Y:S02]  /*adb0*/  ISETP.GT.AND P0, PT, R38, R25, PT ;  /* 0x000000192600720c */ /* 0x000fe40003f04270 */
[C---:B------:R-:W-:Y:S02]  /*adc0*/  ISETP.GE.AND P2, PT, R25.reuse, R230, PT ;  /* 0x000000e61900720c */ /* 0x040fe40003f46270 */
[----:B------:R-:W-:Y:S02]  /*add0*/  ISETP.GE.AND P3, PT, R25, R231, PT ;  /* 0x000000e71900720c */ /* 0x000fe40003f66270 */
[----:B------:R-:W1:Y:S01]  /*ade0*/  LDSM.16.M88.4 R24, [R150+0x2400] ;  /* 0x002400009618783b */ /* 0x000e620000000200 */
[----:B------:R-:W-:Y:S02]  /*adf0*/  FSEL R33, R33, -INF , !P4 ;  /* 0xff80000021217808 */ /* 0x000fe40006000000 */
[----:B------:R-:W-:-:S02]  /*ae00*/  FSEL R35, R35, -INF , !P5 ;  /* 0xff80000023237808 */ /* 0x000fc40006800000 */
[----:B------:R-:W-:Y:S02]  /*ae10*/  FSEL R20, R20, -INF , !P1 ;  /* 0xff80000014147808 */ /* 0x000fe40004800000 */
[----:B------:R-:W-:Y:S02]  /*ae20*/  FSEL R22, R22, -INF , !P0 ;  /* 0xff80000016167808 */ /* 0x000fe40004000000 */
[----:B------:R-:W-:Y:S02]  /*ae30*/  FSEL R142, R33, -INF , !P6 ;  /* 0xff800000218e7808 */ /* 0x000fe40007000000 */
[-C--:B------:R-:W-:Y:S02]  /*ae40*/  ISETP.GT.AND P4, PT, R42, R29.reuse, PT ;  /* 0x0000001d2a00720c */ /* 0x080fe40003f84270 */
[----:B------:R-:W-:Y:S02]  /*ae50*/  ISETP.GT.AND P5, PT, R38, R29, PT ;  /* 0x0000001d2600720c */ /* 0x000fe40003fa4270 */
[----:B------:R-:W-:-:S02]  /*ae60*/  ISETP.NE.AND P6, PT, R32, RZ, PT ;  /* 0x000000ff2000720c */ /* 0x000fc40003fc5270 */
[----:B------:R-:W-:Y:S02]  /*ae70*/  FSEL R236, R20, -INF , !P2 ;  /* 0xff80000014ec7808 */ /* 0x000fe40005000000 */
[----:B------:R-:W-:Y:S02]  /*ae80*/  FSEL R91, R22, -INF , !P3 ;  /* 0xff800000165b7808 */ /* 0x000fe40005800000 */
[----:B------:R-:W-:Y:S02]  /*ae90*/  FSEL R152, R21, -INF , !P4 ;  /* 0xff80000015987808 */ /* 0x000fe40006000000 */
[----:B------:R-:W-:Y:S02]  /*aea0*/  FSEL R95, R23, -INF , !P5 ;  /* 0xff800000175f7808 */ /* 0x000fe40006800000 */
[----:B------:R-:W-:Y:S01]  /*aeb0*/  FSEL R51, R35, -INF , !P6 ;  /* 0xff80000023337808 */ /* 0x000fe20007000000 */
[----:B------:R-:W3:Y:S01]  /*aec0*/  LDSM.16.M88.4 R20, [R41+0x2800] ;  /* 0x002800002914783b */ /* 0x000ee20000000200 */
[C---:B------:R-:W-:Y:S01]  /*aed0*/  ISETP.GE.AND P1, PT, R29.reuse, R231, PT ;  /* 0x000000e71d00720c */ /* 0x040fe20003f26270 */
[----:B--2---:R-:W-:Y:S01]  /*aee0*/  HMMA.16816.F32 R32, R8, R12, RZ ;  /* 0x0000000c0820723c */ /* 0x004fe200000018ff */
        /* <DEDUP_REMOVED lines=13> */
[C---:B-1----:R-:W-:Y:S01]  /*afc0*/  HMMA.16816.F32 R32, R4.reuse, R24, R32 ;  /* 0x000000180420723c */ /* 0x042fe20000001820 */
        /* <DEDUP_REMOVED lines=249> */
[----:B------:R-:W-:Y:S02]  /*bf60*/  ISETP.NE.AND P6, PT, R32, RZ, PT ;  /* 0x000000ff2000720c */ /* 0x000fe40003fc5270 */
[-C--:B------:R-:W-:Y:S02]  /*bf70*/  ISETP.GT.AND P4, PT, R42, R29.reuse, PT ;  /* 0x0000001d2a00720c */ /* 0x080fe40003f84270 */
[----:B------:R-:W-:Y:S02]  /*bf80*/  FSEL R175, R35, -INF , !P6 ;  /* 0xff80000023af7808 */ /* 0x000fe40007000000 */
[----:B------:R-:W-:Y:S01]  /*bf90*/  FSEL R170, R20, -INF , !P1 ;  /* 0xff80000014aa7808 */ /* 0x000fe20004800000 */
[----:B------:R-:W3:Y:S01]  /*bfa0*/  LDSM.16.M88.4 R32, [R41+0x4000] ;  /* 0x004000002920783b */ /* 0x000ee20000000200 */
[----:B------:R-:W-:-:S02]  /*bfb0*/  ISETP.GT.AND P5, PT, R38, R29, PT ;  /* 0x0000001d2600720c */ /* 0x000fc40003fa4270 */
[C---:B------:R-:W-:Y:S02]  /*bfc0*/  ISETP.GE.AND P6, PT, R29.reuse, R230, PT ;  /* 0x000000e61d00720c */ /* 0x040fe40003fc6270 */
[----:B------:R-:W-:Y:S01]  /*bfd0*/  ISETP.GE.AND P1, PT, R29, R231, PT ;  /* 0x000000e71d00720c */ /* 0x000fe20003f26270 */
[----:B------:R-:W-:Y:S01]  /*bfe0*/  VIADD R29, R43, 0xa0 ;  /* 0x000000a02b1d7836 */ /* 0x000fe20000000000 */
[----:B------:R-:W-:Y:S02]  /*bff0*/  FSEL R22, R22, -INF , !P0 ;  /* 0xff80000016167808 */ /* 0x000fe40004000000 */
[----:B------:R-:W-:Y:S01]  /*c000*/  FSEL R168, R21, -INF , !P4 ;  /* 0xff80000015a87808 */ /* 0x000fe20006000000 */
[----:B------:R-:W-:Y:S01]  /*c010*/  VIADD R21, R43, 0xa1 ;  /* 0x000000a12b157836 */ /* 0x000fe20000000000 */
[----:B------:R-:W-:Y:S02]  /*c020*/  P2R R20, PR, RZ, 0x2 ;  /* 0x00000002ff147803 */ /* 0x000fe40000000000 */
[----:B------:R-:W-:-:S02]  /*c030*/  FSEL R170, R170, -INF , !P2 ;  /* 0xff800000aaaa7808 */ /* 0x000fc40005000000 */
[----:B------:R-:W-:Y:S02]  /*c040*/  FSEL R179, R22, -INF , !P3 ;  /* 0xff80000016b37808 */ /* 0x000fe40005800000 */
[-C--:B------:R-:W-:Y:S02]  /*c050*/  ISETP.GT.AND P1, PT, R42, R29.reuse, PT ;  /* 0x0000001d2a00720c */ /* 0x080fe40003f24270 */
[----:B------:R-:W-:Y:S02]  /*c060*/  ISETP.GT.AND P0, PT, R38, R29, PT ;  /* 0x0000001d2600720c */ /* 0x000fe40003f04270 */
[C---:B------:R-:W-:Y:S02]  /*c070*/  ISETP.GE.AND P2, PT, R29.reuse, R230, PT ;  /* 0x000000e61d00720c */ /* 0x040fe40003f46270 */
[----:B------:R-:W-:Y:S02]  /*c080*/  ISETP.GE.AND P3, PT, R29, R231, PT ;  /* 0x000000e71d00720c */ /* 0x000fe40003f66270 */
[----:B--2---:R-:W-:Y:S01]  /*c090*/  HMMA.16816.F32 R28, R8, R12, RZ ;  /* 0x0000000c081c723c */ /* 0x004fe200000018ff */
[----:B------:R-:W-:-:S02]  /*c0a0*/  FSEL R168, R168, -INF , !P6 ;  /* 0xff800000a8a87808 */ /* 0x000fc40007000000 */
[----:B------:R-:W-:Y:S02]  /*c0b0*/  FSEL R23, R23, -INF , !P5 ;  /* 0xff80000017177808 */ /* 0x000fe40006800000 */
[----:B------:R-:W-:Y:S02]  /*c0c0*/  ISETP.NE.AND P6, PT, R20, RZ, PT ;  /* 0x000000ff1400720c */ /* 0x000fe40003fc5270 */
[----:B------:R-:W-:Y:S01]  /*c0d0*/  FSEL R164, R44, -INF , !P1 ;  /* 0xff8000002ca47808 */ /* 0x000fe20004800000 */
[----:B------:R-:W-:Y:S01]  /*c0e0*/  HMMA.16816.F32 R12, R8, R14, RZ ;  /* 0x0000000e080c723c */ /* 0x000fe200000018ff */
[----:B------:R-:W-:Y:S02]  /*c0f0*/  FSEL R181, R23, -INF , !P6 ;  /* 0xff80000017b57808 */ /* 0x000fe40007000000 */
[-C--:B------:R-:W-:Y:S02]  /*c100*/  ISETP.GT.AND P4, PT, R42, R21.reuse, PT ;  /* 0x000000152a00720c */ /* 0x080fe40003f84270 */
[----:B------:R-:W-:-:S02]  /*c110*/  ISETP.GT.AND P5, PT, R38, R21, PT ;  /* 0x000000152600720c */ /* 0x000fc40003fa4270 */
[C---:B------:R-:W-:Y:S02]  /*c120*/  ISETP.GE.AND P6, PT, R21.reuse, R230, PT ;  /* 0x000000e61500720c */ /* 0x040fe40003fc6270 */
[----:B------:R-:W-:Y:S01]  /*c130*/  ISETP.GE.AND P1, PT, R21, R231, PT ;  /* 0x000000e71500720c */ /* 0x000fe20003f26270 */
[C---:B------:R-:W-:Y:S01]  /*c140*/  VIADD R21, R43.reuse, 0xa8 ;  /* 0x000000a82b157836 */ /* 0x040fe20000000000 */
[----:B------:R-:W-:Y:S01]  /*c150*/  FSEL R46, R46, -INF , !P0 ;  /* 0xff8000002e2e7808 */ /* 0x000fe20004000000 */
[----:B-1----:R-:W-:Y:S01]  /*c160*/  HMMA.16816.F32 R28, R4, R24, R28 ;  /* 0x00000018041c723c */ /* 0x002fe2000000181c */
[----:B------:R-:W-:Y:S01]  /*c170*/  P2R R44, PR, RZ, 0x2 ;  /* 0x00000002ff2c7803 */ /* 0x000fe20000000000 */
[----:B------:R-:W-:Y:S01]  /*c180*/  VIADD R25, R43, 0xa9 ;  /* 0x000000a92b197836 */ /* 0x000fe20000000000 */
[----:B------:R-:W-:Y:S02]  /*c190*/  FSEL R164, R164, -INF , !P2 ;  /* 0xff800000a4a47808 */ /* 0x000fe40005000000 */
[----:B------:R-:W-:-:S02]  /*c1a0*/  FSEL R183, R46, -INF , !P3 ;  /* 0xff8000002eb77808 */ /* 0x000fc40005800000 */
[-C--:B------:R-:W-:Y:S01]  /*c1b0*/  ISETP.GT.AND P1, PT, R42, R21.reuse, PT ;  /* 0x000000152a00720c */ /* 0x080fe20003f24270 */
[----:B------:R-:W-:Y:S01]  /*c1c0*/  HMMA.16816.F32 R12, R4, R26, R12 ;  /* 0x0000001a040c723c */ /* 0x000fe2000000180c */
        /* <DEDUP_REMOVED lines=17> */
[----:B------:R-:W2:Y:S01]  /*c2e0*/  LDSM.16.M88.4 R16, [R41+0x4400] ;  /* 0x004400002910783b */ /* 0x000ea20000000200 */
[C---:B------:R-:W-:Y:S01]  /*c2f0*/  ISETP.GE.AND P1, PT, R25.reuse, R231, PT ;  /* 0x000000e71900720c */ /* 0x040fe20003f26270 */
[----:B---3--:R-:W-:Y:S01]  /*c300*/  HMMA.16816.F32 R44, R8, R32, RZ ;  /* 0x00000020082c723c */ /* 0x008fe200000018ff */
        /* <DEDUP_REMOVED lines=43> */
[----:B------:R-:W3:Y:S01]  /*c5c0*/  LDSM.16.M88.4 R12, [R41+0x4800] ;  /* 0x00480000290c783b */ /* 0x000ee20000000200 */
[C---:B------:R-:W-:Y:S01]  /*c5d0*/  ISETP.GE.AND P1, PT, R21.reuse, R231, PT ;  /* 0x000000e71500720c */ /* 0x040fe20003f26270 */
[C---:B--2---:R-:W-:Y:S01]  /*c5e0*/  HMMA.16816.F32 R28, R8.reuse, R16, RZ ;  /* 0x00000010081c723c */ /* 0x044fe200000018ff */
        /* <DEDUP_REMOVED lines=30> */
[----:B------:R-:W-:Y:S01]  /*c7d0*/  FSEL R45, R45, -INF , !P4 ;  /* 0xff8000002d2d7808 */ /* 0x000fe20006000000 */
[----:B------:R-:W-:-:S04]  /*c7e0*/  DEPBAR.LE SB0, 0x0 ;  /* 0x000080000000791a */ /* 0x000fc80000000000 */
[----:B------:R-:W-:Y:S02]  /*c7f0*/  FSEL R106, R45, -INF , !P6 ;  /* 0xff8000002d6a7808 */ /* 0x000fe40007000000 */
[----:B------:R-:W-:Y:S01]  /*c800*/  FSEL R47, R47, -INF , !P5 ;  /* 0xff8000002f2f7808 */ /* 0x000fe20006800000 */
[----:B------:R-:W-:Y:S01]  /*c810*/  BAR.SYNC.DEFER_BLOCKING 0x0 ;  /* 0x0000000000007b1d */ /* 0x000fe20000010000 */
[----:B------:R-:W-:Y:S02]  /*c820*/  ISETP.NE.AND P6, PT, R44, RZ, PT ;  /* 0x000000ff2c00720c */ /* 0x000fe40003fc5270 */
[----:B------:R-:W-:Y:S02]  /*c830*/  FSEL R102, R32, -INF , !P1 ;  /* 0xff80000020667808 */ /* 0x000fe40004800000 */
[----:B------:R-:W-:Y:S02]  /*c840*/  FSEL R203, R47, -INF , !P6 ;  /* 0xff8000002fcb7808 */ /* 0x000fe40007000000 */
[----:B------:R-:W-:-:S02]  /*c850*/  ISETP.GT.AND P4, PT, R42, R25, PT ;  /* 0x000000192a00720c */ /* 0x000fc40003f84270 */
[----:B------:R-:W-:Y:S02]  /*c860*/  ISETP.GT.AND P5, PT, R38, R25, PT ;  /* 0x000000192600720c */ /* 0x000fe40003fa4270 */
[C---:B------:R-:W-:Y:S02]  /*c870*/  ISETP.GE.AND P6, PT, R25.reuse, R230, PT ;  /* 0x000000e61900720c */ /* 0x040fe40003fc6270 */
[----:B------:R-:W-:Y:S01]  /*c880*/  ISETP.GE.AND P1, PT, R25, R231, PT ;  /* 0x000000e71900720c */ /* 0x000fe20003f26270 */
[----:B------:R-:W-:Y:S01]  /*c890*/  VIADD R25, R43, 0xd0 ;  /* 0x000000d02b197836 */ /* 0x000fe20000000000 */
[----:B------:R-:W-:Y:S02]  /*c8a0*/  FSEL R34, R34, -INF , !P0 ;  /* 0xff80000022227808 */ /* 0x000fe40004000000 */
[----:B------:R-:W-:Y:S02]  /*c8b0*/  P2R R32, PR, RZ, 0x2 ;  /* 0x00000002ff207803 */ /* 0x000fe40000000000 */
[----:B------:R-:W-:-:S02]  /*c8c0*/  FSEL R102, R102, -INF , !P2 ;  /* 0xff80000066667808 */ /* 0x000fc40005000000 */
[----:B------:R-:W-:Y:S02]  /*c8d0*/  FSEL R191, R34, -INF , !P3 ;  /* 0xff80000022bf7808 */ /* 0x000fe40005800000 */
[-C--:B------:R-:W-:Y:S02]  /*c8e0*/  ISETP.GT.AND P1, PT, R42, R25.reuse, PT ;  /* 0x000000192a00720c */ /* 0x080fe40003f24270 */
[----:B------:R-:W-:Y:S02]  /*c8f0*/  ISETP.GT.AND P0, PT, R38, R25, PT ;  /* 0x000000192600720c */ /* 0x000fe40003f04270 */
[C---:B------:R-:W-:Y:S02]  /*c900*/  ISETP.GE.AND P2, PT, R25.reuse, R230, PT ;  /* 0x000000e61900720c */ /* 0x040fe40003f46270 */
[----:B------:R-:W-:Y:S02]  /*c910*/  ISETP.GE.AND P3, PT, R25, R231, PT ;  /* 0x000000e71900720c */ /* 0x000fe40003f66270 */
[----:B---3--:R-:W-:Y:S01]  /*c920*/  HMMA.16816.F32 R24, R8, R12, RZ ;  /* 0x0000000c0818723c */ /* 0x008fe200000018ff */
[----:B------:R-:W-:Y:S01]  /*c930*/  FSEL R98, R33, -INF , !P4 ;  /* 0xff80000021627808 */ /* 0x000fe20006000000 */
[----:B------:R-:W-:Y:S01]  /*c940*/  VIADD R33, R43, 0xd1 ;  /* 0x000000d12b217836 */ /* 0x000fe20000000000 */
[----:B------:R-:W-:-:S02]  /*c950*/  FSEL R35, R35, -INF , !P5 ;  /* 0xff80000023237808 */ /* 0x000fc40006800000 */
[----:B------:R-:W-:Y:S02]  /*c960*/  FSEL R98, R98, -INF , !P6 ;  /* 0xff80000062627808 */ /* 0x000fe40007000000 */
[----:B------:R-:W-:Y:S01]  /*c970*/  ISETP.NE.AND P6, PT, R32, RZ, PT ;  /* 0x000000ff2000720c */ /* 0x000fe20003fc5270 */
[C---:B------:R-:W-:Y:S01]  /*c980*/  HMMA.16816.F32 R12, R8.reuse, R14, RZ ;  /* 0x0000000e080c723c */ /* 0x040fe200000018ff */
[----:B------:R-:W-:Y:S02]  /*c990*/  FSEL R90, R28, -INF , !P1 ;  /* 0xff8000001c5a7808 */ /* 0x000fe40004800000 */
[----:B------:R-:W-:Y:S02]  /*c9a0*/  FSEL R173, R35, -INF , !P6 ;  /* 0xff80000023ad7808 */ /* 0x000fe40007000000 */
[-C--:B------:R-:W-:Y:S02]  /*c9b0*/  ISETP.GT.AND P4, PT, R42, R33.reuse, PT ;  /* 0x000000212a00720c */ /* 0x080fe40003f84270 */
[----:B------:R-:W-:Y:S01]  /*c9c0*/  ISETP.GT.AND P5, PT, R38, R33, PT ;  /* 0x000000212600720c */ /* 0x000fe20003fa4270 */
[----:B------:R-:W-:Y:S01]  /*c9d0*/  HMMA.16816.F32 R8, R8, R48, RZ ;  /* 0x000000300808723c */ /* 0x000fe200000018ff */
[----:B------:R-:W-:-:S02]  /*c9e0*/  ISETP.GE.AND P6, PT, R33, R230, PT ;  /* 0x000000e62100720c */ /* 0x000fc40003fc6270 */
[----:B------:R-:W-:Y:S01]  /*c9f0*/  ISETP.GE.AND P1, PT, R33, R231, PT ;  /* 0x000000e72100720c */ /* 0x000fe20003f26270 */
[----:B------:R-:W-:Y:S01]  /*ca00*/  VIADD R33, R43, 0xd8 ;  /* 0x000000d82b217836 */ /* 0x000fe20000000000 */
[----:B------:R-:W-:Y:S01]  /*ca10*/  FSEL R88, R29, -INF , !P4 ;  /* 0xff8000001d587808 */ /* 0x000fe20006000000 */
[C---:B------:R-:W-:Y:S01]  /*ca20*/  VIADD R29, R43.reuse, 0xd9 ;  /* 0x000000d92b1d7836 */ /* 0x040fe20000000000 */
[----:B------:R-:W-:Y:S01]  /*ca30*/  P2R R28, PR, RZ, 0x2 ;  /* 0x00000002ff1c7803 */ /* 0x000fe20000000000 */
[----:B-1----:R-:W-:Y:S01]  /*ca40*/  HMMA.16816.F32 R24, R4, R20, R24 ;  /* 0x000000140418723c */ /* 0x002fe20000001818 */
[----:B------:R-:W-:Y:S01]  /*ca50*/  FSEL R30, R30, -INF , !P0 ;  /* 0xff8000001e1e7808 */ /* 0x000fe20004000000 */
[----:B------:R-:W-:Y:S01]  /*ca60*/  VIADD R21, R43, 0xe0 ;  /* 0x000000e02b157836 */ /* 0x000fe20000000000 */
[-C--:B------:R-:W-:Y:S02]  /*ca70*/  ISETP.GT.AND P1, PT, R42, R33.reuse, PT ;  /* 0x000000212a00720c */ /* 0x080fe40003f24270 */
[----:B------:R-:W-:-:S02]  /*ca80*/  ISETP.GT.AND P0, PT, R38, R33, PT ;  /* 0x000000212600720c */ /* 0x000fc40003f04270 */
[----:B------:R-:W-:Y:S01]  /*ca90*/  FSEL R90, R90, -INF , !P2 ;  /* 0xff8000005a5a7808 */ /* 0x000fe20005000000 */
[C---:B------:R-:W-:Y:S01]  /*caa0*/  HMMA.16816.F32 R12, R4.reuse, R22, R12 ;  /* 0x00000016040c723c */ /* 0x040fe2000000180c */
[----:B------:R-:W-:Y:S02]  /*cab0*/  FSEL R159, R30, -INF , !P3 ;  /* 0xff8000001e9f7808 */ /* 0x000fe40005800000 */
[----:B------:R-:W-:Y:S02]  /*cac0*/  FSEL R16, R16, -INF , !P1 ;  /* 0xff80000010107808 */ /* 0x000fe40004800000 */
[C---:B------:R-:W-:Y:S02]  /*cad0*/  ISETP.GE.AND P2, PT, R33.reuse, R230, PT ;  /* 0x000000e62100720c */ /* 0x040fe40003f46270 */
[-C--:B------:R-:W-:Y:S01]  /*cae0*/  ISETP.GE.AND P3, PT, R33, R231.reuse, PT ;  /* 0x000000e72100720c */ /* 0x080fe20003f66270 */
[----:B------:R-:W-:Y:S01]  /*caf0*/  HMMA.16816.F32 R8, R4, R56, R8 ;  /* 0x000000380408723c */ /* 0x000fe20000001808 */
[----:B------:R-:W-:Y:S01]  /*cb00*/  ISETP.GE.AND P1, PT, R29, R231, PT ;  /* 0x000000e71d00720c */ /* 0x000fe20003f26270 */
[----:B------:R-:W-:Y:S01]  /*cb10*/  VIADD R7, R43, 0xf1 ;  /* 0x000000f12b077836 */ /* 0x000fe20000000000 */
[----:B------:R-:W-:-:S02]  /*cb20*/  FSEL R18, R18, -INF , !P0 ;  /* 0xff80000012127808 */ /* 0x000fc40004000000 */
[----:B------:R-:W-:Y:S02]  /*cb30*/  FSEL R88, R88, -INF , !P6 ;  /* 0xff80000058587808 */ /* 0x000fe40007000000 */
[----:B------:R-:W-:Y:S02]  /*cb40*/  FSEL R31, R31, -INF , !P5 ;  /* 0xff8000001f1f7808 */ /* 0x000fe40006800000 */
[----:B------:R-:W-:Y:S02]  /*cb50*/  ISETP.NE.AND P6, PT, R28, RZ, PT ;  /* 0x000000ff1c00720c */ /* 0x000fe40003fc5270 */
[----:B------:R-:W-:Y:S02]  /*cb60*/  P2R R20, PR, RZ, 0x2 ;  /* 0x00000002ff147803 */ /* 0x000fe40000000000 */
[----:B------:R-:W-:Y:S02]  /*cb70*/  FSEL R50, R16, -INF , !P2 ;  /* 0xff80000010327808 */ /* 0x000fe40005000000 */
[----:B------:R-:W-:-:S02]  /*cb80*/  FSEL R137, R18, -INF , !P3 ;  /* 0xff80000012897808 */ /* 0x000fc40005800000 */
[C---:B------:R-:W-:Y:S02]  /*cb90*/  ISETP.GT.AND P4, PT, R42.reuse, R29, PT ;  /* 0x0000001d2a00720c */ /* 0x040fe40003f84270 */
[-C--:B------:R-:W-:Y:S02]  /*cba0*/  ISETP.GT.AND P1, PT, R42, R21.reuse, PT ;  /* 0x000000152a00720c */ /* 0x080fe40003f24270 */
[----:B------:R-:W-:Y:S02]  /*cbb0*/  ISETP.GT.AND P0, PT, R38, R21, PT ;  /* 0x000000152600720c */ /* 0x000fe40003f04270 */
[C---:B------:R-:W-:Y:S02]  /*cbc0*/  ISETP.GE.AND P2, PT, R21.reuse, R230, PT ;  /* 0x000000e61500720c */ /* 0x040fe40003f46270 */
[----:B------:R-:W-:Y:S01]  /*cbd0*/  ISETP.GE.AND P3, PT, R21, R231, PT ;  /* 0x000000e71500720c */ /* 0x000fe20003f66270 */
[----:B------:R-:W-:Y:S01]  /*cbe0*/  VIADD R21, R43, 0xe1 ;  /* 0x000000e12b157836 */ /* 0x000fe20000000000 */
[----:B------:R-:W-:-:S02]  /*cbf0*/  FSEL R151, R31, -INF , !P6 ;  /* 0xff8000001f977808 */ /* 0x000fc40007000000 */
[----:B------:R-:W-:Y:S02]  /*cc00*/  ISETP.GT.AND P5, PT, R38, R29, PT ;  /* 0x0000001d2600720c */ /* 0x000fe40003fa4270 */
[----:B------:R-:W-:Y:S02]  /*cc10*/  ISETP.GE.AND P6, PT, R29, R230, PT ;  /* 0x000000e61d00720c */ /* 0x000fe40003fc6270 */
[----:B------:R-:W-:Y:S02]  /*cc20*/  FSEL R17, R17, -INF , !P4 ;  /* 0xff80000011117808 */ /* 0x000fe40006000000 */
[----:B------:R-:W-:Y:S02]  /*cc30*/  FSEL R24, R24, -INF , !P1 ;  /* 0xff80000018187808 */ /* 0x000fe40004800000 */
[----:B------:R-:W-:Y:S02]  /*cc40*/  ISETP.GE.AND P1, PT, R21, R231, PT ;  /* 0x000000e71500720c */ /* 0x000fe40003f26270 */
[----:B------:R-:W-:Y:S01]  /*cc50*/  FSEL R155, R19, -INF , !P5 ;  /* 0xff800000139b7808 */ /* 0x000fe20006800000 */
[----:B------:R-:W-:Y:S01]  /*cc60*/  VIADD R19, R43, 0xe8 ;  /* 0x000000e82b137836 */ /* 0x000fe20000000000 */
[----:B------:R-:W-:Y:S01]  /*cc70*/  FSEL R49, R17, -INF , !P6 ;  /* 0xff80000011317808 */ /* 0x000fe20007000000 */
[----:B------:R-:W-:Y:S01]  /*cc80*/  VIADD R17, R43, 0xe9 ;  /* 0x000000e92b117836 */ /* 0x000fe20000000000 */
[----:B------:R-:W-:-:S02]  /*cc90*/  ISETP.NE.AND P5, PT, R20, RZ, PT ;  /* 0x000000ff1400720c */ /* 0x000fc40003fa5270 */
[-C--:B------:R-:W-:Y:S02]  /*cca0*/  ISETP.GT.AND P6, PT, R38, R21.reuse, PT ;  /* 0x000000152600720c */ /* 0x080fe40003fc4270 */
[----:B------:R-:W-:Y:S02]  /*ccb0*/  ISETP.GT.AND P4, PT, R42, R21, PT ;  /* 0x000000152a00720c */ /* 0x000fe40003f84270 */
[----:B------:R-:W-:Y:S02]  /*ccc0*/  P2R R16, PR, RZ, 0x2 ;  /* 0x00000002ff107803 */ /* 0x000fe40000000000 */
[----:B------:R-:W-:Y:S02]  /*ccd0*/  FSEL R155, R155, -INF , !P5 ;  /* 0xff8000009b9b7808 */ /* 0x000fe40006800000 */
[----:B------:R-:W-:Y:S02]  /*cce0*/  FSEL R27, R27, -INF , !P6 ;  /* 0xff8000001b1b7808 */ /* 0x000fe40007000000 */
[----:B------:R-:W-:-:S02]  /*ccf0*/  ISETP.GE.AND P5, PT, R21, R230, PT ;  /* 0x000000e61500720c */ /* 0x000fc40003fa6270 */
[----:B------:R-:W-:Y:S02]  /*cd00*/  FSEL R26, R26, -INF , !P0 ;  /* 0xff8000001a1a7808 */ /* 0x000fe40004000000 */
[----:B------:R-:W-:Y:S02]  /*cd10*/  ISETP.GT.AND P1, PT, R42, R19, PT ;  /* 0x000000132a00720c */ /* 0x000fe40003f24270 */
[----:B------:R-:W-:Y:S02]  /*cd20*/  FSEL R25, R25, -INF , !P4 ;  /* 0xff80000019197808 */ /* 0x000fe40006000000 */
[----:B------:R-:W-:Y:S02]  /*cd30*/  ISETP.NE.AND P6, PT, R16, RZ, PT ;  /* 0x000000ff1000720c */ /* 0x000fe40003fc5270 */
[----:B------:R-:W-:Y:S02]  /*cd40*/  FSEL R147, R26, -INF , !P3 ;  /* 0xff8000001a937808 */ /* 0x000fe40005800000 */
[----:B------:R-:W-:-:S02]  /*cd50*/  FSEL R47, R25, -INF , !P5 ;  /* 0xff800000192f7808 */ /* 0x000fc40006800000 */
[----:B------:R-:W-:Y:S02]  /*cd60*/  FSEL R145, R27, -INF , !P6 ;  /* 0xff8000001b917808 */ /* 0x000fe40007000000 */
[----:B------:R-:W-:Y:S02]  /*cd70*/  FSEL R12, R12, -INF , !P1 ;  /* 0xff8000000c0c7808 */ /* 0x000fe40004800000 */
[-C--:B------:R-:W-:Y:S02]  /*cd80*/  ISETP.GT.AND P5, PT, R42, R17.reuse, PT ;  /* 0x000000112a00720c */ /* 0x080fe40003fa4270 */
[C---:B------:R-:W-:Y:S02]  /*cd90*/  ISETP.GT.AND P3, PT, R38.reuse, R17, PT ;  /* 0x000000112600720c */ /* 0x040fe40003f64270 */
[C---:B------:R-:W-:Y:S02]  /*cda0*/  ISETP.GE.AND P6, PT, R17.reuse, R230, PT ;  /* 0x000000e61100720c */ /* 0x040fe40003fc6270 */
[----:B------:R-:W-:Y:S01]  /*cdb0*/  ISETP.GE.AND P1, PT, R17, R231, PT ;  /* 0x000000e71100720c */ /* 0x000fe20003f26270 */
[----:B------:R-:W-:Y:S01]  /*cdc0*/  VIADD R17, R43, 0xf0 ;  /* 0x000000f02b117836 */ /* 0x000fe20000000000 */
[----:B------:R-:W-:-:S02]  /*cdd0*/  ISETP.GT.AND P0, PT, R38, R19, PT ;  /* 0x000000132600720c */ /* 0x000fc40003f04270 */
[----:B------:R-:W-:Y:S02]  /*cde0*/  P2R R5, PR, RZ, 0x40 ;  /* 0x00000040ff057803 */ /* 0x000fe40000000000 */
[----:B------:R-:W-:Y:S02]  /*cdf0*/  FSEL R14, R14, -INF , !P0 ;  /* 0xff8000000e0e7808 */ /* 0x000fe40004000000 */
[----:B------:R-:W-:Y:S02]  /*ce00*/  ISETP.GT.AND P0, PT, R42, R17, PT ;  /* 0x000000112a00720c */ /* 0x000fe40003f04270 */
[----:B------:R-:W-:Y:S02]  /*ce10*/  FSEL R15, R15, -INF , !P3 ;  /* 0xff8000000f0f7808 */ /* 0x000fe40005800000 */
[----:B------:R-:W-:Y:S01]  /*ce20*/  ISETP.NE.AND P3, PT, R5, RZ, PT ;  /* 0x000000ff0500720c */ /* 0x000fe20003f65270 */
[----:B------:R-:W-:Y:S01]  /*ce30*/  VIADD R5, R43, 0xf8 ;  /* 0x000000f82b057836 */ /* 0x000fe20000000000 */
[----:B------:R-:W-:-:S02]  /*ce40*/  FSEL R8, R8, -INF , !P0 ;  /* 0xff80000008087808 */ /* 0x000fc40004000000 */
[C---:B------:R-:W-:Y:S02]  /*ce50*/  ISETP.GT.AND P0, PT, R38.reuse, R7, PT ;  /* 0x000000072600720c */ /* 0x040fe40003f04270 */
[----:B------:R-:W-:Y:S02]  /*ce60*/  P2R R4, PR, RZ, 0x2 ;  /* 0x00000002ff047803 */ /* 0x000fe40000000000 */
[----:B------:R-:W-:Y:S02]  /*ce70*/  ISETP.GE.AND P4, PT, R19, R231, PT ;  /* 0x000000e71300720c */ /* 0x000fe40003f86270 */
[----:B------:R-:W-:Y:S02]  /*ce80*/  ISETP.GT.AND P1, PT, R38, R17, PT ;  /* 0x000000112600720c */ /* 0x000fe40003f24270 */
[----:B------:R-:W-:Y:S02]  /*ce90*/  FSEL R11, R11, -INF , !P0 ;  /* 0xff8000000b0b7808 */ /* 0x000fe40004000000 */
[----:B------:R-:W-:-:S02]  /*cea0*/  FSEL R48, R24, -INF , !P2 ;  /* 0xff80000018307808 */ /* 0x000fc40005000000 */
[-C--:B------:R-:W-:Y:S02]  /*ceb0*/  ISETP.GE.AND P6, PT, R17, R230.reuse, PT ;  /* 0x000000e61100720c */ /* 0x080fe40003fc6270 */
[----:B------:R-:W-:Y:S02]  /*cec0*/  ISETP.GT.AND P0, PT, R38, R5, PT ;  /* 0x000000052600720c */ /* 0x000fe40003f04270 */
[----:B------:R-:W-:Y:S02]  /*ced0*/  ISETP.GE.AND P2, PT, R19, R230, PT ;  /* 0x000000e61300720c */ /* 0x000fe40003f46270 */
[----:B------:R-:W-:Y:S02]  /*cee0*/  FSEL R143, R14, -INF , !P4 ;  /* 0xff8000000e8f7808 */ /* 0x000fe40006000000 */
[----:B------:R-:W-:Y:S02]  /*cef0*/  FSEL R10, R10, -INF , !P1 ;  /* 0xff8000000a0a7808 */ /* 0x000fe40004800000 */
[----:B------:R-:W-:-:S02]  /*cf00*/  ISETP.NE.AND P4, PT, R4, RZ, PT ;  /* 0x000000ff0400720c */ /* 0x000fc40003f85270 */
[----:B------:R-:W-:Y:S02]  /*cf10*/  ISETP.GT.AND P1, PT, R42, R5, PT ;  /* 0x000000052a00720c */ /* 0x000fe40003f24270 */
[----:B------:R-:W-:Y:S02]  /*cf20*/  P2R R4, PR, RZ, 0x40 ;  /* 0x00000040ff047803 */ /* 0x000fe40000000000 */
[----:B------:R-:W-:Y:S02]  /*cf30*/  FSEL R54, R54, -INF , !P0 ;  /* 0xff80000036367808 */ /* 0x000fe40004000000 */
[----:B------:R-:W-:Y:S02]  /*cf40*/  FSEL R46, R12, -INF , !P2 ;  /* 0xff8000000c2e7808 */ /* 0x000fe40005000000 */
[----:B------:R-:W-:Y:S02]  /*cf50*/  ISETP.GT.AND P0, PT, R42, R43, PT ;  /* 0x0000002b2a00720c */ /* 0x000fe40003f04270 */
[----:B------:R-:W-:-:S02]  /*cf60*/  ISETP.GE.AND P2, PT, R17, R231, PT ;  /* 0x000000e71100720c */ /* 0x000fc40003f46270 */
[----:B------:R-:W-:Y:S02]  /*cf70*/  FSEL R52, R52, -INF , !P1 ;  /* 0xff80000034347808 */ /* 0x000fe40004800000 */
[----:B------:R-:W-:Y:S02]  /*cf80*/  ISETP.NE.AND P1, PT, R4, RZ, PT ;  /* 0x000000ff0400720c */ /* 0x000fe40003f25270 */
[----:B------:R-:W-:Y:S02]  /*cf90*/  FSEL R4, R68, -INF , !P0 ;  /* 0xff80000044047808 */ /* 0x000fe40004000000 */
[----:B------:R-:W-:Y:S02]  /*cfa0*/  P2R R6, PR, RZ, 0x4 ;  /* 0x00000004ff067803 */ /* 0x000fe40000000000 */
[----:B------:R-:W-:Y:S02]  /*cfb0*/  ISETP.GT.AND P0, PT, R60, R215, PT ;  /* 0x000000d73c00720c */ /* 0x000fe40003f04270 */
[----:B------:R-:W-:-:S02]  /*cfc0*/  ISETP.GT.AND P2, PT, R42, R7, PT ;  /* 0x000000072a00720c */ /* 0x000fc40003f44270 */
[----:B------:R-:W-:Y:S02]  /*cfd0*/  FSEL R13, R13, -INF , !P5 ;  /* 0xff8000000d0d7808 */ /* 0x000fe40006800000 */
[----:B------:R-:W-:Y:S02]  /*cfe0*/  FSEL R9, R9, -INF , !P2 ;  /* 0xff80000009097808 */ /* 0x000fe40005000000 */
[----:B------:R-:W-:Y:S02]  /*cff0*/  ISETP.NE.AND P2, PT, R6, RZ, PT ;  /* 0x000000ff0600720c */ /* 0x000fe40003f45270 */
[----:B------:R-:W-:Y:S02]  /*d000*/  FSEL R45, R13, -INF , !P3 ;  /* 0xff8000000d2d7808 */ /* 0x000fe40005800000 */
[----:B------:R-:W-:Y:S02]  /*d010*/  FSEL R119, R15, -INF , !P4 ;  /* 0xff8000000f777808 */ /* 0x000fe40006000000 */
[----:B------:R-:W-:-:S02]  /*d020*/  FSEL R44, R8, -INF , !P1 ;  /* 0xff800000082c7808 */ /* 0x000fc40004800000 */
[----:B------:R-:W-:Y:S02]  /*d030*/  FSEL R93, R10, -INF , !P2 ;  /* 0xff8000000a5d7808 */ /* 0x000fe40005000000 */
[CC--:B------:R-:W-:Y:S02]  /*d040*/  ISETP.GE.AND P6, PT, R7.reuse, R230.reuse, PT ;  /* 0x000000e60700720c */ /* 0x0c0fe40003fc6270 */
[-C--:B------:R-:W-:Y:S02]  /*d050*/  ISETP.GE.AND P5, PT, R7, R231.reuse, PT ;  /* 0x000000e70700720c */ /* 0x080fe40003fa6270 */
[CC--:B------:R-:W-:Y:S02]  /*d060*/  ISETP.GE.AND P4, PT, R5.reuse, R230.reuse, PT ;  /* 0x000000e60500720c */ /* 0x0c0fe40003f86270 */
[----:B------:R-:W-:Y:S02]  /*d070*/  ISETP.GE.AND P3, PT, R5, R231, PT ;  /* 0x000000e70500720c */ /* 0x000fe40003f66270 */
[----:B------:R-:W-:-:S02]  /*d080*/  ISETP.GE.AND P2, PT, R43, R230, PT ;  /* 0x000000e62b00720c */ /* 0x000fc40003f46270 */
[----:B------:R-:W-:Y:S02]  /*d090*/  ISETP.GE.AND P1, PT, R43, R231, PT ;  /* 0x000000e72b00720c */ /* 0x000fe40003f26270 */
[----:B------:R-:W-:Y:S02]  /*d0a0*/  VIMNMX R232, PT, PT, RZ, R38, !PT ;  /* 0x00000026ffe87248 */ /* 0x000fe40007fe0100 */
[----:B------:R-:W-:Y:S02]  /*d0b0*/  FSEL R43, R9, -INF , !P6 ;  /* 0xff800000092b7808 */ /* 0x000fe40007000000 */
[----:B------:R-:W-:Y:S02]  /*d0c0*/  FSEL R89, R11, -INF , !P5 ;  /* 0xff8000000b597808 */ /* 0x000fe40006800000 */
        /* <DEDUP_REMOVED lines=18> */
.L_x_4355:
        /* <DEDUP_REMOVED lines=60> */
.L_x_4356:
[----:B------:R-:W-:Y:S05]  /*d5b0*/  BSYNC.RECONVERGENT B0 ;  /* 0x0000000000007941 */ /* 0x000fea0003800200 */
.L_x_4354:
        /* <DEDUP_REMOVED lines=28> */
.L_x_4353:
[----:B------:R-:W-:Y:S05]  /*d780*/  BSYNC.RECONVERGENT B1 ;  /* 0x0000000000017941 */ /* 0x000fea0003800200 */
.L_x_4352:
[----:B------:R-:W2:Y:S01]  /*d790*/  LD.E R83, desc[UR4][R148.64+0xdc] ;  /* 0x0000dc0494537980 */ /* 0x000ea2000c101900 */
[----:B-1----:R-:W-:Y:S01]  /*d7a0*/  FMNMX3.FTZ R6, R2, R85, R81, !PT ;  /* 0x0000005502067276 */ /* 0x002fe20007810051 */
[----:B------:R-:W-:Y:S01]  /*d7b0*/  BSSY B2, `(.L_x_4357) ;  /* 0x00008a5000027945 */ /* 0x000fe20003800000 */
[----:B------:R-:W-:Y:S02]  /*d7c0*/  LOP3.LUT R144, R87, 0x120, R144, 0xf8, !PT ;  /* 0x0000012057907812 */ /* 0x000fe400078ef890 */
[----:B------:R-:W-:Y:S02]  /*d7d0*/  FMNMX3.FTZ R6, R6, R79, R77, !PT ;  /* 0x0000004f06067276 */ /* 0x000fe4000781004d */
[----:B------:R-:W-:Y:S02]  /*d7e0*/  LEA R65, R144, R65, 0x1 ;  /* 0x0000004190417211 */ /* 0x000fe400078e08ff */
        /* <DEDUP_REMOVED lines=88> */
[-CC-:B------:R-:W-:Y:S01]  /*dd70*/  FFMA.FTZ R104, R97, R83.reuse, -R80.reuse ;  /* 0x0000005361687223 */ /* 0x180fe20000010850 */
[----:B------:R-:W-:Y:S01]  /*dd80*/  FMNMX.FTZ R2, R39, R2, !PT ;  /* 0x0000000227027209 */ /* 0x000fe20007810000 */
[-CC-:B------:R-:W-:Y:S01]  /*dd90*/  FFMA.FTZ R97, R111, R83.reuse, -R80.reuse ;  /* 0x000000536f617223 */ /* 0x180fe20000010850 */
[-CC-:B------:R-:W-:Y:S01]  /*dda0*/  FFMA.FTZ R96, R113, R83.reuse, -R80.reuse ;  /* 0x0000005371607223 */ /* 0x180fe20000010850 */
[----:B------:R-:W-:Y:S01]  /*ddb0*/  MUFU.EX2 R154, R154 ;  /* 0x0000009a009a7308 */ /* 0x000fe20000000800 */
[-CC-:B------:R-:W-:Y:S01]  /*ddc0*/  FFMA.FTZ R120, R69, R83.reuse, -R80.reuse ;  /* 0x0000005345787223 */ /* 0x180fe20000010850 */
[----:B------:R-:W2:Y:S01]  /*ddd0*/  SHFL.BFLY PT, R5, R2, 0x2, 0x1f ;  /* 0x0c401f0002057f89 */ /* 0x000ea200000e0000 */
        /* <DEDUP_REMOVED lines=23> */
[--C-:B------:R-:W-:Y:S01]  /*df50*/  FFMA.FTZ R72, R167, R83, -R80.reuse ;  /* 0x00000053a7487223 */ /* 0x100fe20000010850 */
[----:B--2---:R-:W-:Y:S01]  /*df60*/  FMNMX.FTZ R5, R2, R5, !PT ;  /* 0x0000000502057209 */ /* 0x004fe20007810000 */
[-CC-:B------:R-:W-:Y:S01]  /*df70*/  FFMA.FTZ R71, R169, R83.reuse, -R80.reuse ;  /* 0x00000053a9477223 */ /* 0x180fe20000010850 */
[-CC-:B------:R-:W-:Y:S01]  /*df80*/  FFMA.FTZ R70, R171, R83.reuse, -R80.reuse ;  /* 0x00000053ab467223 */ /* 0x180fe20000010850 */
[-CC-:B------:R-:W-:Y:S01]  /*df90*/  FFMA.FTZ R69, R175, R83.reuse, -R80.reuse ;  /* 0x00000053af457223 */ /* 0x180fe20000010850 */
[-CC-:B------:R-:W-:Y:S01]  /*dfa0*/  FFMA.FTZ R68, R179, R83.reuse, -R80.reuse ;  /* 0x00000053b3447223 */ /* 0x180fe20000010850 */
[----:B------:R-:W1:Y:S01]  /*dfb0*/  SHFL.BFLY PT, R2, R5, 0x1, 0x1f ;  /* 0x0c201f0005027f89 */ /* 0x000e6200000e0000 */
[----:B------:R-:W-:Y:S01]  /*dfc0*/  MUFU.EX2 R132, R132 ;  /* 0x0000008400847308 */ /* 0x000fe20000000800 */
[-CC-:B------:R-:W-:Y:S01]  /*dfd0*/  FFMA.FTZ R67, R181, R83.reuse, -R80.reuse ;  /* 0x00000053b5437223 */ /* 0x180fe20000010850 */
[----:B------:R-:W-:Y:S01]  /*dfe0*/  FADD.FTZ R171, R158, R135 ;  /* 0x000000879eab7221 */ /* 0x000fe20000010000 */
[-CC-:B------:R-:W-:Y:S01]  /*dff0*/  FFMA.FTZ R167, R143, R83.reuse, -R80.reuse ;  /* 0x000000538fa77223 */ /* 0x180fe20000010850 */
[-CC-:B------:R-:W-:Y:S01]  /*e000*/  FFMA.FTZ R66, R183, R83.reuse, -R80.reuse ;  /* 0x00000053b7427223 */ /* 0x180fe20000010850 */
[-CC-:B------:R-:W-:Y:S01]  /*e010*/  FFMA.FTZ R59, R185, R83.reuse, -R80.reuse ;  /* 0x00000053b93b7223 */ /* 0x180fe20000010850 */
[----:B------:R-:W-:Y:S01]  /*e020*/  FADD.FTZ R154, R154, R171 ;  /* 0x000000ab9a9a7221 */ /* 0x000fe20000010000 */
[-CC-:B------:R-:W-:Y:S01]  /*e030*/  FFMA.FTZ R58, R187, R83.reuse, -R80.reuse ;  /* 0x00000053bb3a7223 */ /* 0x180fe20000010850 */
[----:B------:R-:W-:Y:S01]  /*e040*/  MUFU.EX2 R115, R115 ;  /* 0x0000007300737308 */ /* 0x000fe20000000800 */
[-C--:B------:R-:W-:Y:S01]  /*e050*/  FFMA.FTZ R57, R189, R83.reuse, -R80 ;  /* 0x00000053bd397223 */ /* 0x080fe20000010850 */
[----:B------:R-:W-:Y:S01]  /*e060*/  FADD.FTZ R127, R127, R154 ;  /* 0x0000009a7f7f7221 */ /* 0x000fe20000010000 */
        /* <DEDUP_REMOVED lines=12> */
[----:B-1----:R-:W-:Y:S01]  /*e130*/  FMNMX.FTZ R2, R5, R2, !PT ;  /* 0x0000000205027209 */ /* 0x002fe20007810000 */
[----:B------:R-:W-:Y:S01]  /*e140*/  MUFU.EX2 R109, R109 ;  /* 0x0000006d006d7308 */ /* 0x000fe20000000800 */
[----:B------:R-:W-:-:S02]  /*e150*/  FFMA.FTZ R239, R37, R83, -R80 ;  /* 0x0000005325ef7223 */ /* 0x000fc40000010850 */
[----:B------:R-:W-:Y:S01]  /*e160*/  FSETP.NEU.FTZ.AND P0, PT, R2, -INF , PT ;  /* 0xff8000000200780b */ /* 0x000fe20003f1d000 */
[----:B------:R-:W-:-:S04]  /*e170*/  FMUL.FTZ R81, R83, R2 ;  /* 0x0000000253517220 */ /* 0x000fc80000410000 */
[----:B------:R-:W-:Y:S01]  /*e180*/  MUFU.EX2 R118, R118 ;  /* 0x0000007600767308 */ /* 0x000fe20000000800 */
        /* <DEDUP_REMOVED lines=50> */
[-C--:B------:R-:W-:Y:S01]  /*e4b0*/  FFMA.FTZ R178, R145, R83.reuse, -R80 ;  /* 0x0000005391b27223 */ /* 0x080fe20000010850 */
[-CC-:B------:R-:W-:Y:S01]  /*e4c0*/  FFMA.FTZ R145, R174, R83.reuse, -R81.reuse ;  /* 0x00000053ae917223 */ /* 0x180fe20000010851 */
[-CC-:B------:R-:W-:Y:S01]  /*e4d0*/  FFMA.FTZ R172, R172, R83.reuse, -R81.reuse ;  /* 0x00000053acac7223 */ /* 0x180fe20000010851 */
[-CC-:B------:R-:W-:Y:S01]  /*e4e0*/  FFMA.FTZ R169, R170, R83.reuse, -R81.reuse ;  /* 0x00000053aaa97223 */ /* 0x180fe20000010851 */
[-CC-:B------:R-:W-:Y:S01]  /*e4f0*/  FFMA.FTZ R168, R168, R83.reuse, -R81.reuse ;  /* 0x00000053a8a87223 */ /* 0x180fe20000010851 */
[----:B------:R-:W-:Y:S01]  /*e500*/  FADD.FTZ R135, R133, R156 ;  /* 0x0000009c85877221 */ /* 0x000fe20000010000 */
[----:B------:R-:W-:Y:S01]  /*e510*/  MUFU.EX2 R117, R117 ;  /* 0x0000007500757308 */ /* 0x000fe20000000800 */
[C---:B-1----:R-:W-:Y:S01]  /*e520*/  HMMA.16816.F32 R8, R20.reuse, R4, RZ ;  /* 0x000000041408723c */ /* 0x042fe200000018ff */
[-C--:B------:R-:W-:Y:S01]  /*e530*/  FFMA.FTZ R143, R164, R83.reuse, -R81 ;  /* 0x00000053a48f7223 */ /* 0x080fe20000010851 */
[----:B------:R-:W-:Y:S01]  /*e540*/  FADD.FTZ R144, R144, R135 ;  /* 0x0000008790907221 */ /* 0x000fe20000010000 */
[-CC-:B------:R-:W-:Y:S01]  /*e550*/  FFMA.FTZ R162, R162, R83.reuse, -R81.reuse ;  /* 0x00000053a2a27223 */ /* 0x180fe20000010851 */
[-CC-:B------:R-:W-:Y:S01]  /*e560*/  FFMA.FTZ R138, R138, R83.reuse, -R81.reuse ;  /* 0x000000538a8a7223 */ /* 0x180fe20000010851 */
[-CC-:B------:R-:W-:Y:S01]  /*e570*/  FFMA.FTZ R146, R146, R83.reuse, -R81.reuse ;  /* 0x0000005392927223 */ /* 0x180fe20000010851 */
[----:B------:R-:W-:Y:S01]  /*e580*/  FADD.FTZ R131, R131, R144 ;  /* 0x0000009083837221 */ /* 0x000fe20000010000 */
[----:B------:R-:W1:Y:S01]  /*e590*/  MUFU.EX2 R134, R134 ;  /* 0x0000008600867308 */ /* 0x000e620000000800 */
[C---:B------:R-:W-:Y:S01]  /*e5a0*/  HMMA.16816.F32 R4, R20.reuse, R6, RZ ;  /* 0x000000061404723c */ /* 0x040fe200000018ff */
[-CC-:B------:R-:W-:Y:S01]  /*e5b0*/  FFMA.FTZ R112, R112, R83.reuse, -R81.reuse ;  /* 0x0000005370707223 */ /* 0x180fe20000010851 */
[-CC-:B------:R-:W-:Y:S01]  /*e5c0*/  FFMA.FTZ R126, R126, R83.reuse, -R81.reuse ;  /* 0x000000537e7e7223 */ /* 0x180fe20000010851 */
[-CC-:B------:R-:W-:Y:S01]  /*e5d0*/  FFMA.FTZ R119, R122, R83.reuse, -R81.reuse ;  /* 0x000000537a777223 */ /* 0x180fe20000010851 */
[-CC-:B------:R-:W-:Y:S01]  /*e5e0*/  FFMA.FTZ R116, R116, R83.reuse, -R81.reuse ;  /* 0x0000005374747223 */ /* 0x180fe20000010851 */
[-C--:B------:R-:W-:Y:S01]  /*e5f0*/  FFMA.FTZ R84, R191, R83.reuse, -R80 ;  /* 0x00000053bf547223 */ /* 0x080fe20000010850 */
[-C--:B------:R-:W-:Y:S01]  /*e600*/  FFMA.FTZ R106, R106, R83.reuse, -R81 ;  /* 0x000000536a6a7223 */ /* 0x080fe20000010851 */
[----:B------:R-:W-:Y:S01]  /*e610*/  MUFU.EX2 R107, R107 ;  /* 0x0000006b006b7308 */ /* 0x000fe20000000800 */
[C---:B------:R-:W-:Y:S01]  /*e620*/  HMMA.16816.F32 R24, R20.reuse, R12, RZ ;  /* 0x0000000c1418723c */ /* 0x040fe200000018ff */
[----:B--2---:R-:W-:Y:S01]  /*e630*/  F2FP.F16.F32.PACK_AB R12, R121, R136 ;  /* 0x00000088790c723e */ /* 0x004fe200000000ff */
[----:B------:R-:W-:Y:S01]  /*e640*/  FADD.FTZ R136, R136, R131 ;  /* 0x0000008388887221 */ /* 0x000fe20000010000 */
[----:B------:R-:W-:Y:S01]  /*e650*/  F2FP.F16.F32.PACK_AB R13, R123, R140 ;  /* 0x0000008c7b0d723e */ /* 0x000fe200000000ff */
[----:B------:R-:W-:Y:S01]  /*e660*/  FADD.FTZ R140, R140, R127 ;  /* 0x0000007f8c8c7221 */ /* 0x000fe20000010000 */
[--C-:B------:R-:W-:Y:S01]  /*e670*/  FFMA.FTZ R98, R98, R83, -R81.reuse ;  /* 0x0000005362627223 */ /* 0x100fe20000010851 */
[----:B------:R-:W-:Y:S01]  /*e680*/  FADD.FTZ R136, R121, R136 ;  /* 0x0000008879887221 */ /* 0x000fe20000010000 */
[----:B------:R-:W-:Y:S01]  /*e690*/  MUFU.EX2 R130, R130 ;  /* 0x0000008200827308 */ /* 0x000fe20000000800 */
[----:B------:R-:W-:Y:S01]  /*e6a0*/  HMMA.16816.F32 R20, R20, R14, RZ ;  /* 0x0000000e1414723c */ /* 0x000fe200000018ff */
[----:B-1----:R-:W-:Y:S01]  /*e6b0*/  F2FP.F16.F32.PACK_AB R14, R134, R117 ;  /* 0x00000075860e723e */ /* 0x002fe200000000ff */
[----:B------:R-:W-:Y:S01]  /*e6c0*/  FADD.FTZ R123, R123, R140 ;  /* 0x0000008c7b7b7221 */ /* 0x000fe20000010000 */
[----:B------:R-:W-:Y:S01]  /*e6d0*/  F2FP.F16.F32.PACK_AB R15, R115, R132 ;  /* 0x00000084730f723e */ /* 0x000fe200000000ff */
[----:B------:R-:W-:Y:S01]  /*e6e0*/  FADD.FTZ R117, R117, R136 ;  /* 0x0000008875757221 */ /* 0x000fe20000010000 */
[-C--:B------:R-:W-:Y:S01]  /*e6f0*/  FFMA.FTZ R108, R108, R83.reuse, -R81 ;  /* 0x000000536c6c7223 */ /* 0x080fe20000010851 */
[----:B------:R-:W-:Y:S01]  /*e700*/  FADD.FTZ R132, R132, R123 ;  /* 0x0000007b84847221 */ /* 0x000fe20000010000 */
[----:B------:R-:W1:Y:S01]  /*e710*/  MUFU.EX2 R113, R113 ;  /* 0x0000007100717308 */ /* 0x000e620000000800 */
[----:B------:R-:W-:Y:S01]  /*e720*/  FADD.FTZ R117, R134, R117 ;  /* 0x0000007586757221 */ /* 0x000fe20000010000 */
[-CC-:B------:R-:W-:Y:S01]  /*e730*/  FFMA.FTZ R102, R102, R83.reuse, -R81.reuse ;  /* 0x0000005366667223 */ /* 0x180fe20000010851 */
[C---:B------:R-:W-:Y:S01]  /*e740*/  HMMA.16816.F32 R8, R12.reuse, R16, R8 ;  /* 0x000000100c08723c */ /* 0x040fe20000001808 */
[----:B------:R-:W-:Y:S01]  /*e750*/  FADD.FTZ R115, R115, R132 ;  /* 0x0000008473737221 */ /* 0x000fe20000010000 */
[-CC-:B------:R-:W-:Y:S01]  /*e760*/  FFMA.FTZ R50, R50, R83.reuse, -R81.reuse ;  /* 0x0000005332327223 */ /* 0x180fe20000010851 */
[-CC-:B------:R-:W-:Y:S01]  /*e770*/  FFMA.FTZ R49, R49, R83.reuse, -R81.reuse ;  /* 0x0000005331317223 */ /* 0x180fe20000010851 */
[-CC-:B------:R-:W-:Y:S01]  /*e780*/  FFMA.FTZ R88, R88, R83.reuse, -R81.reuse ;  /* 0x0000005358587223 */ /* 0x180fe20000010851 */
[----:B------:R-:W-:Y:S01]  /*e790*/  MUFU.EX2 R111, R111 ;  /* 0x0000006f006f7308 */ /* 0x000fe20000000800 */
[-CC-:B------:R-:W-:Y:S01]  /*e7a0*/  FFMA.FTZ R48, R48, R83.reuse, -R81.reuse ;  /* 0x0000005330307223 */ /* 0x180fe20000010851 */
[-CC-:B------:R-:W-:Y:S01]  /*e7b0*/  FFMA.FTZ R47, R47, R83.reuse, -R81.reuse ;  /* 0x000000532f2f7223 */ /* 0x180fe20000010851 */
[----:B------:R-:W-:Y:S01]  /*e7c0*/  HMMA.16816.F32 R4, R12, R18, R4 ;  /* 0x000000120c04723c */ /* 0x000fe20000001804 */
[----:B------:R-:W2:Y:S01]  /*e7d0*/  LDSM.16.MT88.4 R16, [R82+0x5800] ;  /* 0x005800005210783b */ /* 0x000ea20000004200 */
[-CC-:B------:R-:W-:Y:S01]  /*e7e0*/  FFMA.FTZ R46, R46, R83.reuse, -R81.reuse ;  /* 0x000000532e2e7223 */ /* 0x180fe20000010851 */
[----:B------:R-:W-:-:S02]  /*e7f0*/  FFMA.FTZ R45, R45, R83, -R81 ;  /* 0x000000532d2d7223 */ /* 0x000fc40000010851 */
[----:B------:R-:W3:Y:S03]  /*e800*/  MUFU.EX2 R128, R128 ;  /* 0x0000008000807308 */ /* 0x000ee60000000800 */
[C---:B------:R-:W-:Y:S05]  /*e810*/  HMMA.16816.F32 R24, R12.reuse, R28, R24 ;  /* 0x0000001c0c18723c */ /* 0x040fea0000001818 */
[----:B------:R-:W-:Y:S03]  /*e820*/  MUFU.EX2 R114, R114 ;  /* 0x0000007200727308 */ /* 0x000fe60000000800 */
[----:B------:R-:W-:Y:S01]  /*e830*/  HMMA.16816.F32 R20, R12, R30, R20 ;  /* 0x0000001e0c14723c */ /* 0x000fe20000001814 */
[----:B------:R-:W4:Y:S01]  /*e840*/  LDSM.16.MT88.4 R28, [R65+0x5c00] ;  /* 0x005c0000411c783b */ /* 0x000f220000004200 */
[----:B-1----:R-:W-:Y:S01]  /*e850*/  F2FP.F16.F32.PACK_AB R12, R113, R130 ;  /* 0x00000082710c723e */ /* 0x002fe200000000ff */
[----:B------:R-:W-:Y:S01]  /*e860*/  FADD.FTZ R130, R130, R117 ;  /* 0x0000007582827221 */ /* 0x000fe20000010000 */
[----:B------:R-:W-:Y:S01]  /*e870*/  F2FP.F16.F32.PACK_AB R13, R109, R120 ;  /* 0x000000786d0d723e */ /* 0x000fe200000000ff */
[----:B------:R-:W1:Y:S01]  /*e880*/  MUFU.EX2 R105, R105 ;  /* 0x0000006900697308 */ /* 0x000e620000000800 */
[----:B---3--:R-:W-:Y:S01]  /*e890*/  F2FP.F16.F32.PACK_AB R14, R128, R111 ;  /* 0x0000006f800e723e */ /* 0x008fe200000000ff */
        /* <DEDUP_REMOVED lines=10> */
[----:B------:R-:W3:Y:S02]  /*e940*/  MUFU.EX2 R101, R101 ;  /* 0x0000006500657308 */ /* 0x000ee40000000800 */
[C---:B------:R-:W-:Y:S01]  /*e950*/  HMMA.16816.F32 R4, R12.reuse, R34, R4 ;  /* 0x000000220c04723c */ /* 0x040fe20000001804 */
[----:B------:R-:W5:Y:S05]  /*e960*/  LDSM.16.MT88.4 R32, [R82+0x5c00] ;  /* 0x005c00005220783b */ /* 0x000f6a0000004200 */
[----:B------:R-:W-:Y:S02]  /*e970*/  MUFU.EX2 R125, R125 ;  /* 0x0000007d007d7308 */ /* 0x000fe40000000800 */
[C---:B--2---:R-:W-:Y:S06]  /*e980*/  HMMA.16816.F32 R24, R12.reuse, R16, R24 ;  /* 0x000000100c18723c */ /* 0x044fec0000001818 */
[----:B------:R-:W2:Y:S02]  /*e990*/  MUFU.EX2 R142, R142 ;  /* 0x0000008e008e7308 */ /* 0x000ea40000000800 */
[----:B------:R-:W-:Y:S01]  /*e9a0*/  HMMA.16816.F32 R20, R12, R18, R20 ;  /* 0x000000120c14723c */ /* 0x000fe20000001814 */
[----:B-1----:R-:W-:Y:S01]  /*e9b0*/  F2FP.F16.F32.PACK_AB R13, R105, R114 ;  /* 0x00000072690d723e */ /* 0x002fe200000000ff */
[----:B------:R-:W1:Y:S01]  /*e9c0*/  LDSM.16.MT88.4 R16, [R65+0x6000] ;  /* 0x006000004110783b */ /* 0x000e620000004200 */
[----:B---3--:R-:W-:Y:S01]  /*e9d0*/  F2FP.F16.F32.PACK_AB R15, R101, R110 ;  /* 0x0000006e650f723e */ /* 0x008fe200000000ff */
[----:B------:R-:W-:-:S02]  /*e9e0*/  FADD.FTZ R114, R114, R107 ;  /* 0x0000006b72727221 */ /* 0x000fc40000010000 */
[----:B------:R-:W-:Y:S08]  /*e9f0*/  MUFU.EX2 R129, R129 ;  /* 0x0000008100817308 */ /* 0x000ff00000000800 */
[----:B------:R-:W3:Y:S01]  /*ea00*/  MUFU.EX2 R152, R152 ;  /* 0x0000009800987308 */ /* 0x000ee20000000800 */
[----:B--2---:R-:W-:Y:S01]  /*ea10*/  F2FP.F16.F32.PACK_AB R12, R142, R125 ;  /* 0x0000007d8e0c723e */ /* 0x004fe200000000ff */
[----:B------:R-:W-:-:S04]  /*ea20*/  FADD.FTZ R125, R125, R128 ;  /* 0x000000807d7d7221 */ /* 0x000fc80000010000 */
[----:B------:R-:W-:Y:S02]  /*ea30*/  FADD.FTZ R142, R142, R125 ;  /* 0x0000007d8e8e7221 */ /* 0x000fe40000010000 */
[----:B------:R-:W-:Y:S08]  /*ea40*/  MUFU.EX2 R104, R104 ;  /* 0x0000006800687308 */ /* 0x000ff00000000800 */
[----:B------:R-:W2:Y:S01]  /*ea50*/  MUFU.EX2 R99, R99 ;  /* 0x0000006300637308 */ /* 0x000ea20000000800 */
[----:B---3--:R-:W-:Y:S01]  /*ea60*/  F2FP.F16.F32.PACK_AB R14, R152, R129 ;  /* 0x00000081980e723e */ /* 0x008fe200000000ff */
[----:B------:R-:W-:-:S04]  /*ea70*/  FADD.FTZ R129, R129, R142 ;  /* 0x0000008e81817221 */ /* 0x000fc80000010000 */
[----:B------:R-:W-:Y:S02]  /*ea80*/  FADD.FTZ R152, R152, R129 ;  /* 0x0000008198987221 */ /* 0x000fe40000010000 */
[C---:B----4-:R-:W-:Y:S01]  /*ea90*/  HMMA.16816.F32 R8, R12.reuse, R28, R8 ;  /* 0x0000001c0c08723c */ /* 0x050fe20000001808 */
[----:B------:R-:W-:Y:S07]  /*eaa0*/  MUFU.EX2 R100, R100 ;  /* 0x0000006400647308 */ /* 0x000fee0000000800 */
[C---:B------:R-:W-:Y:S01]  /*eab0*/  HMMA.16816.F32 R4, R12.reuse, R30, R4 ;  /* 0x0000001e0c04723c */ /* 0x040fe20000001804 */
[----:B------:R-:W3:Y:S01]  /*eac0*/  LDSM.16.MT88.4 R28, [R82+0x6000] ;  /* 0x00600000521c783b */ /* 0x000ee20000004200 */
[----:B------:R-:W4:Y:S06]  /*ead0*/  MUFU.EX2 R97, R97 ;  /* 0x0000006100617308 */ /* 0x000f2c0000000800 */
[C---:B-----5:R-:W-:Y:S02]  /*eae0*/  HMMA.16816.F32 R24, R12.reuse, R32, R24 ;  /* 0x000000200c18723c */ /* 0x060fe40000001818 */
[----:B------:R-:W-:Y:S06]  /*eaf0*/  MUFU.EX2 R139, R139 ;  /* 0x0000008b008b7308 */ /* 0x000fec0000000800 */
[----:B------:R-:W-:Y:S01]  /*eb00*/  HMMA.16816.F32 R20, R12, R34, R20 ;  /* 0x000000220c14723c */ /* 0x000fe20000001814 */
[----:B------:R-:W5:Y:S01]  /*eb10*/  LDSM.16.MT88.4 R32, [R65+0x6400] ;  /* 0x006400004120783b */ /* 0x000f620000004200 */
[----:B------:R-:W1:Y:S01]  /*eb20*/  MUFU.EX2 R160, R160 ;  /* 0x000000a000a07308 */ /* 0x000e620000000800 */
[----:B--2---:R-:W-:-:S02]  /*eb30*/  F2FP.F16.F32.PACK_AB R13, R99, R104 ;  /* 0x00000068630d723e */ /* 0x004fc400000000ff */
[----:B----4-:R-:W-:-:S05]  /*eb40*/  F2FP.F16.F32.PACK_AB R15, R97, R100 ;  /* 0x00000064610f723e */ /* 0x010fca00000000ff */
[----:B------:R-:W-:Y:S08]  /*eb50*/  MUFU.EX2 R141, R141 ;  /* 0x0000008d008d7308 */ /* 0x000ff00000000800 */
[----:B------:R-:W2:Y:S01]  /*eb60*/  MUFU.EX2 R166, R166 ;  /* 0x000000a600a67308 */ /* 0x000ea20000000800 */
[----:B-1----:R-:W-:Y:S01]  /*eb70*/  F2FP.F16.F32.PACK_AB R12, R160, R139 ;  /* 0x0000008ba00c723e */ /* 0x002fe200000000ff */
[----:B------:R-:W-:-:S04]  /*eb80*/  FADD.FTZ R139, R139, R152 ;  /* 0x000000988b8b7221 */ /* 0x000fc80000010000 */
        /* <DEDUP_REMOVED lines=15> */
[----:B------:R-:W5:Y:S01]  /*ec80*/  MUFU.EX2 R206, R206 ;  /* 0x000000ce00ce7308 */ /* 0x000f620000000800 */
[----:B-1----:R-:W-:-:S02]  /*ec90*/  F2FP.F16.F32.PACK_AB R13, R95, R96 ;  /* 0x000000605f0d723e */ /* 0x002fc400000000ff */
[----:B----4-:R-:W-:-:S05]  /*eca0*/  F2FP.F16.F32.PACK_AB R15, R91, R94 ;  /* 0x0000005e5b0f723e */ /* 0x010fca00000000ff */
[----:B------:R-:W-:Y:S08]  /*ecb0*/  MUFU.EX2 R153, R153 ;  /* 0x0000009900997308 */ /* 0x000ff00000000800 */
        /* <DEDUP_REMOVED lines=20> */
[----:B-1----:R-:W-:-:S04]  /*ee00*/  F2FP.F16.F32.PACK_AB R15, R79, R86 ;  /* 0x000000564f0f723e */ /* 0x002fc800000000ff */
[----:B------:R-:W-:Y:S08]  /*ee10*/  MUFU.EX2 R159, R159 ;  /* 0x0000009f009f7308 */ /* 0x000ff00000000800 */
[----:B------:R-:W1:Y:S01]  /*ee20*/  MUFU.EX2 R196, R196 ;  /* 0x000000c400c47308 */ /* 0x000e620000000800 */
[----:B--2---:R-:W-:Y:S01]  /*ee30*/  F2FP.F16.F32.PACK_AB R12, R198, R157 ;  /* 0x0000009dc60c723e */ /* 0x004fe200000000ff */
[----:B------:R-:W-:-:S04]  /*ee40*/  FADD.FTZ R157, R157, R202 ;  /* 0x000000ca9d9d7221 */ /* 0x000fc80000010000 */
[----:B------:R-:W-:Y:S02]  /*ee50*/  FADD.FTZ R198, R198, R157 ;  /* 0x0000009dc6c67221 */ /* 0x000fe40000010000 */
[----:B------:R-:W-:Y:S08]  /*ee60*/  MUFU.EX2 R78, R78 ;  /* 0x0000004e004e7308 */ /* 0x000ff00000000800 */
[----:B------:R-:W2:Y:S01]  /*ee70*/  MUFU.EX2 R77, R77 ;  /* 0x0000004d004d7308 */ /* 0x000ea20000000800 */
[----:B-1----:R-:W-:Y:S01]  /*ee80*/  F2FP.F16.F32.PACK_AB R14, R196, R159 ;  /* 0x0000009fc40e723e */ /* 0x002fe200000000ff */
[----:B------:R-:W-:-:S04]  /*ee90*/  FADD.FTZ R159, R159, R198 ;  /* 0x000000c69f9f7221 */ /* 0x000fc80000010000 */
[----:B------:R-:W-:Y:S02]  /*eea0*/  FADD.FTZ R196, R196, R159 ;  /* 0x0000009fc4c47221 */ /* 0x000fe40000010000 */
[C---:B---3--:R-:W-:Y:S01]  /*eeb0*/  HMMA.16816.F32 R8, R12.reuse, R28, R8 ;  /* 0x0000001c0c08723c */ /* 0x048fe20000001808 */
        /* <DEDUP_REMOVED lines=13> */
[----:B----4-:R-:W-:Y:S01]  /*ef90*/  F2FP.F16.F32.PACK_AB R12, R190, R161 ;  /* 0x000000a1be0c723e */ /* 0x010fe200000000ff */
[----:B------:R-:W-:-:S04]  /*efa0*/  FADD.FTZ R161, R161, R196 ;  /* 0x000000c4a1a17221 */ /* 0x000fc80000010000 */
[----:B------:R-:W-:Y:S02]  /*efb0*/  FADD.FTZ R161, R190, R161 ;  /* 0x000000a1bea17221 */ /* 0x000fe40000010000 */
[----:B------:R-:W-:Y:S08]  /*efc0*/  MUFU.EX2 R74, R74 ;  /* 0x0000004a004a7308 */ /* 0x000ff00000000800 */
[----:B------:R-:W3:Y:S01]  /*efd0*/  MUFU.EX2 R73, R73 ;  /* 0x0000004900497308 */ /* 0x000ee20000000800 */
        /* <DEDUP_REMOVED lines=17> */
[----:B-----5:R-:W-:Y:S01]  /*f0f0*/  F2FP.F16.F32.PACK_AB R12, R182, R147 ;  /* 0x00000093b60c723e */ /* 0x020fe200000000ff */
[----:B------:R-:W-:-:S04]  /*f100*/  FADD.FTZ R147, R147, R188 ;  /* 0x000000bc93937221 */ /* 0x000fc80000010000 */
[----:B------:R-:W-:Y:S02]  /*f110*/  FADD.FTZ R182, R182, R147 ;  /* 0x00000093b6b67221 */ /* 0x000fe40000010000 */
[----:B------:R-:W-:Y:S08]  /*f120*/  MUFU.EX2 R70, R70 ;  /* 0x0000004600467308 */ /* 0x000ff00000000800 */
[----:B------:R-:W4:Y:S01]  /*f130*/  MUFU.EX2 R69, R69 ;  /* 0x0000004500457308 */ /* 0x000f220000000800 */
        /* <DEDUP_REMOVED lines=17> */
[----:B--2---:R-:W-:Y:S01]  /*f250*/  F2FP.F16.F32.PACK_AB R16, R172, R145 ;  /* 0x00000091ac10723e */ /* 0x004fe200000000ff */
[----:B------:R-:W-:-:S04]  /*f260*/  FADD.FTZ R145, R145, R180 ;  /* 0x000000b491917221 */ /* 0x000fc80000010000 */
[----:B------:R-:W-:Y:S02]  /*f270*/  FADD.FTZ R172, R172, R145 ;  /* 0x00000091acac7221 */ /* 0x000fe40000010000 */
[----:B------:R-:W-:Y:S08]  /*f280*/  MUFU.EX2 R66, R66 ;  /* 0x0000004200427308 */ /* 0x000ff00000000800 */
[----:B------:R-:W2:Y:S01]  /*f290*/  MUFU.EX2 R59, R59 ;  /* 0x0000003b003b7308 */ /* 0x000ea20000000800 */
[----:B----4-:R-:W-:Y:S01]  /*f2a0*/  F2FP.F16.F32.PACK_AB R18, R168, R169 ;  /* 0x000000a9a812723e */ /* 0x010fe200000000ff */
[----:B------:R-:W-:-:S04]  /*f2b0*/  FADD.FTZ R169, R169, R172 ;  /* 0x000000aca9a97221 */ /* 0x000fc80000010000 */
[----:B------:R-:W-:Y:S02]  /*f2c0*/  FADD.FTZ R168, R168, R169 ;  /* 0x000000a9a8a87221 */ /* 0x000fe40000010000 */
[C---:B-1----:R-:W-:Y:S01]  /*f2d0*/  HMMA.16816.F32 R8, R16.reuse, R28, R8 ;  /* 0x0000001c1008723c */ /* 0x042fe20000001808 */
[----:B------:R-:W-:Y:S07]  /*f2e0*/  MUFU.EX2 R58, R58 ;  /* 0x0000003a003a7308 */ /* 0x000fee0000000800 */
[C---:B------:R-:W-:Y:S01]  /*f2f0*/  HMMA.16816.F32 R4, R16.reuse, R30, R4 ;  /* 0x0000001e1004723c */ /* 0x040fe20000001804 */
[----:B------:R-:W1:Y:S01]  /*f300*/  LDSM.16.MT88.4 R28, [R82+0x7800] ;  /* 0x00780000521c783b */ /* 0x000e620000004200 */
[----:B------:R-:W4:Y:S06]  /*f310*/  MUFU.EX2 R57, R57 ;  /* 0x0000003900397308 */ /* 0x000f2c0000000800 */
[C---:B-----5:R-:W-:Y:S01]  /*f320*/  HMMA.16816.F32 R24, R16.reuse, R32, R24 ;  /* 0x000000201018723c */ /* 0x060fe20000001818 */
[----:B--2---:R-:W-:Y:S01]  /*f330*/  F2FP.F16.F32.PACK_AB R33, R59, R66 ;  /* 0x000000423b21723e */ /* 0x004fe200000000ff */
[----:B------:R-:W-:Y:S06]  /*f340*/  MUFU.EX2 R143, R143 ;  /* 0x0000008f008f7308 */ /* 0x000fec0000000800 */
[----:B------:R-:W-:Y:S01]  /*f350*/  HMMA.16816.F32 R20, R16, R34, R20 ;  /* 0x000000221014723c */ /* 0x000fe20000001814 */
[----:B------:R-:W2:Y:S01]  /*f360*/  LDSM.16.MT88.4 R16, [R65+0x7c00] ;  /* 0x007c00004110783b */ /* 0x000ea20000004200 */
[----:B------:R-:W5:Y:S01]  /*f370*/  MUFU.EX2 R162, R162 ;  /* 0x000000a200a27308 */ /* 0x000f620000000800 */
[----:B----4-:R-:W-:-:S07]  /*f380*/  F2FP.F16.F32.PACK_AB R35, R57, R58 ;  /* 0x0000003a3923723e */ /* 0x010fce00000000ff */
[----:B------:R-:W-:Y:S08]  /*f390*/  MUFU.EX2 R133, R146 ;  /* 0x0000009200857308 */ /* 0x000ff00000000800 */
[----:B------:R-:W4:Y:S01]  /*f3a0*/  MUFU.EX2 R138, R138 ;  /* 0x0000008a008a7308 */ /* 0x000f220000000800 */
[----:B-----5:R-:W-:Y:S01]  /*f3b0*/  F2FP.F16.F32.PACK_AB R32, R162, R143 ;  /* 0x0000008fa220723e */ /* 0x020fe200000000ff */
[----:B------:R-:W-:-:S04]  /*f3c0*/  FADD.FTZ R143, R143, R168 ;  /* 0x000000a88f8f7221 */ /* 0x000fc80000010000 */
[----:B------:R-:W-:Y:S02]  /*f3d0*/  FADD.FTZ R162, R162, R143 ;  /* 0x0000008fa2a27221 */ /* 0x000fe40000010000 */
[----:B------:R-:W-:Y:S01]  /*f3e0*/  MUFU.EX2 R56, R56 ;  /* 0x0000003800387308 */ /* 0x000fe20000000800 */
[----:B------:R-:W-:Y:S07]  /*f3f0*/  LDSM.16.MT88.4 R140, [R65+0x8c00] ;  /* 0x008c0000418c783b */ /* 0x000fee0000004200 */
[----:B------:R-:W5:Y:S01]  /*f400*/  MUFU.EX2 R55, R55 ;  /* 0x0000003700377308 */ /* 0x000f620000000800 */
[----:B----4-:R-:W-:Y:S01]  /*f410*/  F2FP.F16.F32.PACK_AB R34, R138, R133 ;  /* 0x000000858a22723e */ /* 0x010fe200000000ff */
[----:B------:R-:W-:-:S04]  /*f420*/  FADD.FTZ R133, R133, R162 ;  /* 0x000000a285857221 */ /* 0x000fc80000010000 */
[----:B------:R-:W-:Y:S02]  /*f430*/  FADD.FTZ R133, R138, R133 ;  /* 0x000000858a857221 */ /* 0x000fe40000010000 */
[C---:B---3--:R-:W-:Y:S01]  /*f440*/  HMMA.16816.F32 R8, R32.reuse, R12, R8 ;  /* 0x0000000c2008723c */ /* 0x048fe20000001808 */
[----:B------:R-:W-:Y:S07]  /*f450*/  MUFU.EX2 R54, R54 ;  /* 0x0000003600367308 */ /* 0x000fee0000000800 */
[C---:B------:R-:W-:Y:S01]  /*f460*/  HMMA.16816.F32 R4, R32.reuse, R14, R4 ;  /* 0x0000000e2004723c */ /* 0x040fe20000001804 */
[----:B------:R-:W3:Y:S01]  /*f470*/  LDSM.16.MT88.4 R12, [R82+0x7c00] ;  /* 0x007c0000520c783b */ /* 0x000ee20000004200 */
[----:B------:R-:W4:Y:S06]  /*f480*/  MUFU.EX2 R53, R53 ;  /* 0x0000003500357308 */ /* 0x000f2c0000000800 */
[----:B-1----:R-:W-:Y:S01]  /*f490*/  HMMA.16816.F32 R24, R32, R28, R24 ;  /* 0x0000001c2018723c */ /* 0x002fe20000001818 */
[----:B------:R-:W-:Y:S01]  /*f4a0*/  FADD.FTZ R29, R105, R114 ;  /* 0x00000072691d7221 */ /* 0x000fe20000010000 */
[----:B------:R-:W-:Y:S03]  /*f4b0*/  MUFU.EX2 R122, R126 ;  /* 0x0000007e007a7308 */ /* 0x000fe60000000800 */
[----:B------:R-:W-:-:S03]  /*f4c0*/  FADD.FTZ R110, R110, R29 ;  /* 0x0000001d6e6e7221 */ /* 0x000fc60000010000 */
[----:B------:R-:W-:Y:S01]  /*f4d0*/  HMMA.16816.F32 R28, R32, R30, R20 ;  /* 0x0000001e201c723c */ /* 0x000fe20000001814 */
[----:B------:R-:W-:Y:S01]  /*f4e0*/  FADD.FTZ R101, R101, R110 ;  /* 0x0000006e65657221 */ /* 0x000fe20000010000 */
[----:B------:R-:W1:Y:S01]  /*f4f0*/  MUFU.EX2 R115, R119 ;  /* 0x0000007700737308 */ /* 0x000e620000000800 */
[----:B------:R-:W3:Y:S01]  /*f500*/  LDSM.16.MT88.4 R20, [R65+0x8000] ;  /* 0x008000004114783b */ /* 0x000ee20000004200 */
[----:B-----5:R-:W-:Y:S01]  /*f510*/  F2FP.F16.F32.PACK_AB R33, R55, R56 ;  /* 0x000000383721723e */ /* 0x020fe200000000ff */
[----:B------:R-:W-:Y:S01]  /*f520*/  FADD.FTZ R104, R104, R101 ;  /* 0x0000006568687221 */ /* 0x000fe20000010000 */
[----:B----4-:R-:W-:-:S03]  /*f530*/  F2FP.F16.F32.PACK_AB R35, R53, R54 ;  /* 0x000000363523723e */ /* 0x010fc600000000ff */
        /* <DEDUP_REMOVED lines=8> */
[----:B------:R-:W-:Y:S08]  /*f5c0*/  MUFU.EX2 R52, R52 ;  /* 0x0000003400347308 */ /* 0x000ff00000000800 */
[----:B------:R-:W1:Y:S01]  /*f5d0*/  MUFU.EX2 R51, R51 ;  /* 0x0000003300337308 */ /* 0x000e620000000800 */
[----:B----4-:R-:W-:-:S07]  /*f5e0*/  F2FP.F16.F32.PACK_AB R34, R112, R109 ;  /* 0x0000006d7022723e */ /* 0x010fce00000000ff */
[----:B------:R-:W-:Y:S01]  /*f5f0*/  MUFU.EX2 R84, R84 ;  /* 0x0000005400547308 */ /* 0x000fe20000000800 */
[C---:B--2---:R-:W-:Y:S07]  /*f600*/  HMMA.16816.F32 R8, R32.reuse, R16, R8 ;  /* 0x000000102008723c */ /* 0x044fee0000001808 */
[----:B------:R-:W2:Y:S01]  /*f610*/  MUFU.EX2 R87, R87 ;  /* 0x0000005700577308 */ /* 0x000ea20000000800 */
[----:B---3--:R-:W-:Y:S01]  /*f620*/  HMMA.16816.F32 R24, R32, R12, R24 ;  /* 0x0000000c2018723c */ /* 0x008fe20000001818 */
[----:B------:R-:W-:Y:S01]  /*f630*/  FADD.FTZ R12, R94, R95 ;  /* 0x0000005f5e0c7221 */ /* 0x000fe20000010000 */
[----:B-1----:R-:W-:Y:S01]  /*f640*/  F2FP.F16.F32.PACK_AB R13, R51, R52 ;  /* 0x00000034330d723e */ /* 0x002fe200000000ff */
[-C--:B------:R-:W-:Y:S01]  /*f650*/  FFMA.FTZ R94, R89, R83.reuse, -R80 ;  /* 0x00000053595e7223 */ /* 0x080fe20000010850 */
[----:B------:R-:W-:Y:S01]  /*f660*/  FFMA.FTZ R89, R90, R83, -R81 ;  /* 0x000000535a597223 */ /* 0x000fe20000010851 */
[----:B------:R-:W-:-:S02]  /*f670*/  FADD.FTZ R91, R91, R12 ;  /* 0x0000000c5b5b7221 */ /* 0x000fc40000010000 */
[----:B------:R-:W-:Y:S01]  /*f680*/  MUFU.EX2 R105, R108 ;  /* 0x0000006c00697308 */ /* 0x000fe20000000800 */
[----:B------:R-:W-:Y:S01]  /*f690*/  HMMA.16816.F32 R28, R32, R14, R28 ;  /* 0x0000000e201c723c */ /* 0x000fe2000000181c */
[----:B------:R-:W-:-:S04]  /*f6a0*/  FADD.FTZ R92, R92, R91 ;  /* 0x0000005b5c5c7221 */ /* 0x000fc80000010000 */
[----:B------:R-:W-:Y:S02]  /*f6b0*/  FADD.FTZ R85, R85, R92 ;  /* 0x0000005c55557221 */ /* 0x000fe40000010000 */
[----:B------:R-:W1:Y:S01]  /*f6c0*/  MUFU.EX2 R106, R106 ;  /* 0x0000006a006a7308 */ /* 0x000e620000000800 */
[----:B--2---:R-:W-:Y:S01]  /*f6d0*/  F2FP.F16.F32.PACK_AB R15, R87, R84 ;  /* 0x00000054570f723e */ /* 0x004fe200000000ff */
[----:B------:R-:W-:Y:S01]  /*f6e0*/  HMMA.16816.F32 R4, R32, R18, R4 ;  /* 0x000000122004723c */ /* 0x000fe20000001804 */
[----:B------:R-:W2:Y:S04]  /*f6f0*/  LDSM.16.MT88.4 R16, [R82+0x8000] ;  /* 0x008000005210783b */ /* 0x000ea80000004200 */
[----:B------:R-:W-:Y:S01]  /*f700*/  LDSM.16.MT88.4 R32, [R65+0x8400] ;  /* 0x008400004120783b */ /* 0x000fe20000004200 */
[----:B------:R-:W-:Y:S08]  /*f710*/  MUFU.EX2 R99, R102 ;  /* 0x0000006600637308 */ /* 0x000ff00000000800 */
[----:B------:R-:W3:Y:S01]  /*f720*/  MUFU.EX2 R98, R98 ;  /* 0x0000006200627308 */ /* 0x000ee20000000800 */
[----:B-1----:R-:W-:-:S07]  /*f730*/  F2FP.F16.F32.PACK_AB R12, R106, R105 ;  /* 0x000000696a0c723e */ /* 0x002fce00000000ff */
[----:B------:R-:W-:Y:S08]  /*f740*/  MUFU.EX2 R103, R103 ;  /* 0x0000006700677308 */ /* 0x000ff00000000800 */
[----:B------:R-:W1:Y:S01]  /*f750*/  MUFU.EX2 R124, R124 ;  /* 0x0000007c007c7308 */ /* 0x000e620000000800 */
[----:B---3--:R-:W-:-:S07]  /*f760*/  F2FP.F16.F32.PACK_AB R14, R98, R99 ;  /* 0x00000063620e723e */ /* 0x008fce00000000ff */
[----:B------:R-:W-:Y:S01]  /*f770*/  HMMA.16816.F32 R8, R12, R20, R8 ;  /* 0x000000140c08723c */ /* 0x000fe20000001808 */
[----:B------:R-:W-:Y:S01]  /*f780*/  FADD.FTZ R20, R86, R85 ;  /* 0x0000005556147221 */ /* 0x000fe20000010000 */
[----:B------:R-:W-:Y:S03]  /*f790*/  MUFU.EX2 R137, R137 ;  /* 0x0000008900897308 */ /* 0x000fe60000000800 */
[----:B------:R-:W-:-:S03]  /*f7a0*/  FADD.FTZ R79, R79, R20 ;  /* 0x000000144f4f7221 */ /* 0x000fc60000010000 */
[----:B------:R-:W-:Y:S01]  /*f7b0*/  HMMA.16816.F32 R4, R12, R22, R4 ;  /* 0x000000160c04723c */ /* 0x000fe20000001804 */
[----:B------:R-:W-:Y:S01]  /*f7c0*/  FADD.FTZ R78, R78, R79 ;  /* 0x0000004f4e4e7221 */ /* 0x000fe20000010000 */
[----:B------:R-:W3:Y:S01]  /*f7d0*/  LDSM.16.MT88.4 R20, [R82+0x8400] ;  /* 0x008400005214783b */ /* 0x000ee20000004200 */
[----:B------:R-:W4:Y:S02]  /*f7e0*/  MUFU.EX2 R194, R194 ;  /* 0x000000c200c27308 */ /* 0x000f240000000800 */
[----:B------:R-:W-:-:S03]  /*f7f0*/  FADD.FTZ R77, R77, R78 ;  /* 0x0000004e4d4d7221 */ /* 0x000fc60000010000 */
[----:B--2---:R-:W-:Y:S01]  /*f800*/  HMMA.16816.F32 R24, R12, R16, R24 ;  /* 0x000000100c18723c */ /* 0x004fe20000001818 */
[----:B------:R-:W-:Y:S02]  /*f810*/  FADD.FTZ R76, R76, R77 ;  /* 0x0000004d4c4c7221 */ /* 0x000fe40000010000 */
[----:B------:R-:W-:Y:S02]  /*f820*/  MUFU.EX2 R89, R89 ;  /* 0x0000005900597308 */ /* 0x000fe40000000800 */
[----:B------:R-:W-:-:S03]  /*f830*/  FADD.FTZ R75, R75, R76 ;  /* 0x0000004c4b4b7221 */ /* 0x000fc60000010000 */
[----:B------:R-:W-:Y:S01]  /*f840*/  HMMA.16816.F32 R28, R12, R18, R28 ;  /* 0x000000120c1c723c */ /* 0x000fe2000000181c */
[----:B------:R-:W-:Y:S01]  /*f850*/  FADD.FTZ R74, R74, R75 ;  /* 0x0000004b4a4a7221 */ /* 0x000fe20000010000 */
        /* <DEDUP_REMOVED lines=20> */
[----:B---3--:R-:W-:Y:S01]  /*f9a0*/  HMMA.16816.F32 R24, R12, R20, R24 ;  /* 0x000000140c18723c */ /* 0x008fe20000001818 */
[----:B------:R-:W-:Y:S01]  /*f9b0*/  MUFU.EX2 R167, R167 ;  /* 0x000000a700a77308 */ /* 0x000fe20000000800 */
[----:B------:R-:W-:Y:S01]  /*f9c0*/  FADD.FTZ R57, R57, R58 ;  /* 0x0000003a39397221 */ /* 0x000fe20000010000 */
[----:B------:R-:W-:-:S03]  /*f9d0*/  FFMA.FTZ R20, R44, R83, -R81 ;  /* 0x000000532c147223 */ /* 0x000fc60000010851 */
[----:B------:R-:W-:Y:S02]  /*f9e0*/  FADD.FTZ R56, R56, R57 ;  /* 0x0000003938387221 */ /* 0x000fe40000010000 */
[C---:B------:R-:W-:Y:S01]  /*f9f0*/  HMMA.16816.F32 R28, R12.reuse, R22, R28 ;  /* 0x000000160c1c723c */ /* 0x040fe2000000181c */
[----:B------:R-:W1:Y:S01]  /*fa00*/  MUFU.EX2 R154, R154 ;  /* 0x0000009a009a7308 */ /* 0x000e620000000800 */
[-C--:B------:R-:W-:Y:S01]  /*fa10*/  FFMA.FTZ R22, R42, R83.reuse, -R81 ;  /* 0x000000532a167223 */ /* 0x080fe20000010851 */
[----:B------:R-:W-:Y:S01]  /*fa20*/  FADD.FTZ R42, R122, R133 ;  /* 0x000000857a2a7221 */ /* 0x000fe20000010000 */
[----:B------:R-:W-:Y:S01]  /*fa30*/  FADD.FTZ R55, R55, R56 ;  /* 0x0000003837377221 */ /* 0x000fe20000010000 */
[----:B------:R-:W-:Y:S01]  /*fa40*/  LDSM.16.MT88.4 R132, [R82+0x8c00] ;  /* 0x008c00005284783b */ /* 0x000fe20000004200 */
[----:B------:R-:W-:Y:S01]  /*fa50*/  FFMA.FTZ R23, R43, R83, -R81 ;  /* 0x000000532b177223 */ /* 0x000fe20000010851 */
        /* <DEDUP_REMOVED lines=8> */
[----:B------:R-:W3:Y:S01]  /*fae0*/  MUFU.EX2 R47, R47 ;  /* 0x0000002f002f7308 */ /* 0x000ee20000000800 */
[----:B------:R-:W5:Y:S01]  /*faf0*/  LDSM.16.MT88.4 R32, [R82+0x8800] ;  /* 0x008800005220783b */ /* 0x000f620000004200 */
[----:B----4-:R-:W-:Y:S01]  /*fb00*/  F2FP.F16.F32.PACK_AB R13, R178, R155 ;  /* 0x0000009bb20d723e */ /* 0x010fe200000000ff */
[----:B------:R-:W-:Y:S01]  /*fb10*/  FADD.FTZ R52, R52, R53 ;  /* 0x0000003534347221 */ /* 0x000fe20000010000 */
[----:B-1----:R-:W-:Y:S01]  /*fb20*/  F2FP.F16.F32.PACK_AB R15, R154, R167 ;  /* 0x000000a79a0f723e */ /* 0x002fe200000000ff */
[----:B------:R-:W-:Y:S02]  /*fb30*/  FADD.FTZ R105, R105, R112 ;  /* 0x0000007069697221 */ /* 0x000fe40000010000 */
[----:B------:R-:W-:Y:S01]  /*fb40*/  FADD.FTZ R51, R51, R52 ;  /* 0x0000003433337221 */ /* 0x000fe20000010000 */
[----:B------:R-:W-:Y:S01]  /*fb50*/  MUFU.EX2 R46, R46 ;  /* 0x0000002e002e7308 */ /* 0x000fe20000000800 */
[----:B------:R-:W-:-:S04]  /*fb60*/  FADD.FTZ R106, R106, R105 ;  /* 0x000000696a6a7221 */ /* 0x000fc80000010000 */
[----:B------:R-:W-:-:S03]  /*fb70*/  FADD.FTZ R99, R99, R106 ;  /* 0x0000006a63637221 */ /* 0x000fc60000010000 */
[----:B------:R-:W1:Y:S01]  /*fb80*/  MUFU.EX2 R21, R45 ;  /* 0x0000002d00157308 */ /* 0x000e620000000800 */
[----:B---3--:R-:W-:Y:S01]  /*fb90*/  F2FP.F16.F32.PACK_AB R12, R47, R48 ;  /* 0x000000302f0c723e */ /* 0x008fe200000000ff */
[----:B------:R-:W-:-:S06]  /*fba0*/  FADD.FTZ R98, R98, R99 ;  /* 0x0000006362627221 */ /* 0x000fcc0000010000 */
[----:B------:R-:W-:Y:S08]  /*fbb0*/  MUFU.EX2 R93, R93 ;  /* 0x0000005d005d7308 */ /* 0x000ff00000000800 */
[----:B------:R-:W-:Y:S01]  /*fbc0*/  MUFU.EX2 R94, R94 ;  /* 0x0000005e005e7308 */ /* 0x000fe20000000800 */
[----:B-1----:R-:W-:-:S07]  /*fbd0*/  F2FP.F16.F32.PACK_AB R14, R21, R46 ;  /* 0x0000002e150e723e */ /* 0x002fce00000000ff */
[----:B--2---:R-:W-:Y:S01]  /*fbe0*/  HMMA.16816.F32 R8, R12, R16, R8 ;  /* 0x000000100c08723c */ /* 0x004fe20000001808 */
[----:B------:R-:W-:Y:S01]  /*fbf0*/  FADD.FTZ R16, R84, R51 ;  /* 0x0000003354107221 */ /* 0x000fe20000010000 */
[----:B------:R-:W-:Y:S01]  /*fc00*/  FFMA.FTZ R17, R39, R83, -R81 ;  /* 0x0000005327117223 */ /* 0x000fe20000010851 */
[----:B------:R-:W-:Y:S02]  /*fc10*/  MUFU.EX2 R20, R20 ;  /* 0x0000001400147308 */ /* 0x000fe40000000800 */
[----:B------:R-:W-:-:S03]  /*fc20*/  FADD.FTZ R16, R87, R16 ;  /* 0x0000001057107221 */ /* 0x000fc60000010000 */
[C---:B------:R-:W-:Y:S01]  /*fc30*/  HMMA.16816.F32 R4, R12.reuse, R18, R4 ;  /* 0x000000120c04723c */ /* 0x040fe20000001804 */
[----:B------:R-:W-:Y:S01]  /*fc40*/  FADD.FTZ R103, R103, R16 ;  /* 0x0000001067677221 */ /* 0x000fe20000010000 */
[----:B------:R-:W-:Y:S01]  /*fc50*/  FADD.FTZ R19, R89, R98 ;  /* 0x0000006259137221 */ /* 0x000fe20000010000 */
[----:B------:R-:W1:Y:S02]  /*fc60*/  MUFU.EX2 R23, R23 ;  /* 0x0000001700177308 */ /* 0x000e640000000800 */
[----:B------:R-:W-:Y:S01]  /*fc70*/  FADD.FTZ R124, R124, R103 ;  /* 0x000000677c7c7221 */ /* 0x000fe20000010000 */
[----:B------:R-:W-:Y:S02]  /*fc80*/  FADD.FTZ R19, R86, R19 ;  /* 0x0000001356137221 */ /* 0x000fe40000010000 */
[----:B-----5:R-:W-:Y:S01]  /*fc90*/  HMMA.16816.F32 R24, R12, R32, R24 ;  /* 0x000000200c18723c */ /* 0x020fe20000001818 */
[----:B------:R-:W-:Y:S01]  /*fca0*/  FADD.FTZ R137, R137, R124 ;  /* 0x0000007c89897221 */ /* 0x000fe20000010000 */
[----:B------:R-:W-:Y:S01]  /*fcb0*/  FADD.FTZ R50, R50, R19 ;  /* 0x0000001332327221 */ /* 0x000fe20000010000 */
[----:B------:R-:W-:Y:S02]  /*fcc0*/  MUFU.EX2 R38, R38 ;  /* 0x0000002600267308 */ /* 0x000fe40000000800 */
[----:B------:R-:W-:Y:S01]  /*fcd0*/  FADD.FTZ R194, R194, R137 ;  /* 0x00000089c2c27221 */ /* 0x000fe20000010000 */
[----:B------:R-:W-:-:S02]  /*fce0*/  FADD.FTZ R49, R49, R50 ;  /* 0x0000003231317221 */ /* 0x000fc40000010000 */
[----:B------:R-:W-:Y:S01]  /*fcf0*/  HMMA.16816.F32 R28, R12, R34, R28 ;  /* 0x000000220c1c723c */ /* 0x000fe2000000181c */
[----:B------:R-:W-:Y:S01]  /*fd00*/  FADD.FTZ R155, R155, R194 ;  /* 0x000000c29b9b7221 */ /* 0x000fe20000010000 */
[----:B------:R-:W-:Y:S01]  /*fd10*/  FADD.FTZ R48, R48, R49 ;  /* 0x0000003130307221 */ /* 0x000fe20000010000 */
[----:B------:R-:W-:Y:S01]  /*fd20*/  MUFU.EX2 R22, R22 ;  /* 0x0000001600167308 */ /* 0x000fe20000000800 */
[----:B-1----:R-:W-:Y:S01]  /*fd30*/  F2FP.F16.F32.PACK_AB R12, R23, R20 ;  /* 0x00000014170c723e */ /* 0x002fe200000000ff */
[----:B------:R-:W-:Y:S01]  /*fd40*/  FADD.FTZ R178, R178, R155 ;  /* 0x0000009bb2b27221 */ /* 0x000fe20000010000 */
[----:B------:R-:W-:Y:S01]  /*fd50*/  FADD.FTZ R47, R47, R48 ;  /* 0x000000302f2f7221 */ /* 0x000fe20000010000 */
[----:B------:R-:W-:Y:S02]  /*fd60*/  F2FP.F16.F32.PACK_AB R13, R94, R93 ;  /* 0x0000005d5e0d723e */ /* 0x000fe400000000ff */
[----:B------:R-:W-:Y:S01]  /*fd70*/  FADD.FTZ R167, R167, R178 ;  /* 0x000000b2a7a77221 */ /* 0x000fe20000010000 */
[----:B------:R-:W-:Y:S01]  /*fd80*/  FADD.FTZ R46, R46, R47 ;  /* 0x0000002f2e2e7221 */ /* 0x000fe20000010000 */
[----:B------:R-:W1:Y:S02]  /*fd90*/  MUFU.EX2 R17, R17 ;  /* 0x0000001100117308 */ /* 0x000e640000000800 */
[----:B------:R-:W-:Y:S01]  /*fda0*/  FADD.FTZ R154, R154, R167 ;  /* 0x000000a79a9a7221 */ /* 0x000fe20000010000 */
[----:B------:R-:W-:-:S03]  /*fdb0*/  FADD.FTZ R21, R21, R46 ;  /* 0x0000002e15157221 */ /* 0x000fc60000010000 */
[----:B------:R-:W-:Y:S01]  /*fdc0*/  FADD.FTZ R93, R93, R154 ;  /* 0x0000009a5d5d7221 */ /* 0x000fe20000010000 */
[----:B------:R-:W-:Y:S01]  /*fdd0*/  FADD.FTZ R20, R20, R21 ;  /* 0x0000001514147221 */ /* 0x000fe20000010000 */
[----:B------:R-:W2:Y:S02]  /*fde0*/  MUFU.EX2 R239, R239 ;  /* 0x000000ef00ef7308 */ /* 0x000ea40000000800 */
[----:B------:R-:W-:Y:S01]  /*fdf0*/  FADD.FTZ R93, R94, R93 ;  /* 0x0000005d5e5d7221 */ /* 0x000fe20000010000 */
[----:B------:R-:W-:Y:S01]  /*fe00*/  FADD.FTZ R23, R23, R20 ;  /* 0x0000001417177221 */ /* 0x000fe20000010000 */
[----:B-1----:R-:W-:-:S03]  /*fe10*/  F2FP.F16.F32.PACK_AB R14, R17, R22 ;  /* 0x00000016110e723e */ /* 0x002fc600000000ff */
[----:B------:R-:W-:-:S04]  /*fe20*/  FADD.FTZ R22, R22, R23 ;  /* 0x0000001716167221 */ /* 0x000fc80000010000 */
[----:B------:R-:W-:Y:S01]  /*fe30*/  FADD.FTZ R248, R17, R22 ;  /* 0x0000001611f87221 */ /* 0x000fe20000010000 */
[----:B--2---:R-:W-:Y:S01]  /*fe40*/  F2FP.F16.F32.PACK_AB R15, R239, R38 ;  /* 0x00000026ef0f723e */ /* 0x004fe200000000ff */
[----:B------:R-:W-:-:S04]  /*fe50*/  FADD.FTZ R38, R38, R93 ;  /* 0x0000005d26267221 */ /* 0x000fc80000010000 */
[----:B------:R-:W-:Y:S02]  /*fe60*/  FADD.FTZ R239, R239, R38 ;  /* 0x00000026efef7221 */ /* 0x000fe40000010000 */
[C---:B------:R-:W-:Y:S08]  /*fe70*/  HMMA.16816.F32 R144, R12.reuse, R140, R8 ;  /* 0x0000008c0c90723c */ /* 0x040ff00000001808 */
[C---:B------:R-:W-:Y:S08]  /*fe80*/  HMMA.16816.F32 R136, R12.reuse, R132, R24 ;  /* 0x000000840c88723c */ /* 0x040ff00000001818 */
        /* <DEDUP_REMOVED lines=74> */
.L_x_4360:
        /* <DEDUP_REMOVED lines=8> */
.L_x_4361:
[----:B------:R-:W-:Y:S05]  /*103b0*/  BSYNC.RECONVERGENT B0 ;  /* 0x0000000000007941 */ /* 0x000fea0003800200 */
.L_x_4359:
[C---:B------:R-:W-:Y:S01]  /*103c0*/  IMAD.SHL.U32 R5, R62.reuse, 0x40, RZ ;  /* 0x000000403e057824 */ /* 0x040fe200078e00ff */
[----:B------:R-:W-:Y:S01]  /*103d0*/  SHF.L.U64.HI R4, R62, 0x6, R63 ;  /* 0x000000063e047819 */ /* 0x000fe2000001023f */
[----:B------:R-:W-:Y:S01]  /*103e0*/  @!PT LDS RZ, [RZ] ;  /* 0x00000000fffff984 */ /* 0x000fe20000000800 */
[----:B------:R-:W-:Y:S01]  /*103f0*/  @!PT LDS RZ, [RZ] ;  /* 0x00000000fffff984 */ /* 0x000fe20000000800 */
[----:B------:R-:W-:Y:S01]  /*10400*/  @!PT LDS RZ, [RZ] ;  /* 0x00000000fffff984 */ /* 0x000fe20000000800 */
[----:B------:R-:W-:Y:S01]  /*10410*/  LDGSTS.E.BYPASS.LTC128B.128 [R61+0x5000], desc[UR4][R218.64] ;  /* 0x05000000da3d7fae */ /* 0x000fe2000b981a04 */
[----:B------:R-:W-:Y:S01]  /*10420*/  ISETP.GT.AND P2, PT, R60, R215, PT ;  /* 0x000000d73c00720c */ /* 0x000fe20003f44270 */
[----:B------:R-:W-:Y:S01]  /*10430*/  BSSY.RECONVERGENT B1, `(.L_x_4362) ;  /* 0x00000e4000017945 */ /* 0x000fe20003800200 */
[----:B------:R-:W-:Y:S01]  /*10440*/  IADD3 R12, P0, PT, R5, R218, RZ ;  /* 0x000000da050c7210 */ /* 0x000fe20007f1e0ff */
[----:B------:R-:W-:Y:S01]  /*10450*/  IMAD.SHL.U32 R66, R64, 0x100, RZ ;  /* 0x0000010040427824 */ /* 0x000fe200078e00ff */
[----:B------:R-:W-:Y:S02]  /*10460*/  LOP3.LUT R234, R234, 0xfffffffd, RZ, 0xc0, !PT ;  /* 0xfffffffdeaea7812 */ /* 0x000fe400078ec0ff */
[----:B------:R-:W-:Y:S01]  /*10470*/  IADD3 R6, P1, PT, R12, R5, RZ ;  /* 0x000000050c067210 */ /* 0x000fe20007f3e0ff */
[----:B------:R-:W-:-:S03]  /*10480*/  IMAD.X R13, R4, 0x1, R219, P0 ;  /* 0x00000001040d7824 */ /* 0x000fc600000e06db */
[-C--:B------:R-:W-:Y:S01]  /*10490*/  IADD3 R10, P0, PT, R6, R5.reuse, RZ ;  /* 0x00000005060a7210 */ /* 0x080fe20007f1e0ff */
[--C-:B------:R-:W-:Y:S01]  /*104a0*/  IMAD.X R7, R13, 0x1, R4.reuse, P1 ;  /* 0x000000010d077824 */ /* 0x100fe200008e0604 */
[----:B------:R1:W-:Y:S01]  /*104b0*/  LDGSTS.E.BYPASS.LTC128B.128 [R61+0x5800], desc[UR4][R12.64] ;  /* 0x058000000c3d7fae */ /* 0x0003e2000b981a04 */
[----:B------:R-:W-:Y:S02]  /*104c0*/  @P2 LOP3.LUT R234, R234, 0x2, RZ, 0xfc, !PT ;  /* 0x00000002eaea2812 */ /* 0x000fe400078efcff */
        /* <DEDUP_REMOVED lines=8> */
[----:B------:R-:W-:Y:S02]  /*10550*/  LDGSTS.E.BYPASS.LTC128B.128 [R61+0x7000], desc[UR4][R8.64] ;  /* 0x07000000083d7fae */ /* 0x000fe4000b981a04 */
[----:B------:R-:W-:Y:S01]  /*10560*/  IADD3 R42, P0, PT, R18, R5, RZ ;  /* 0x00000005122a7210 */ /* 0x000fe20007f1e0ff */
[--C-:B------:R-:W-:Y:S01]  /*10570*/  IMAD.X R19, R17, 0x1, R4.reuse, P1 ;  /* 0x0000000111137824 */ /* 0x100fe200008e0604 */
[----:B------:R-:W-:Y:S03]  /*10580*/  LDGSTS.E.BYPASS.LTC128B.128 [R61+0x7800], desc[UR4][R16.64] ;  /* 0x07800000103d7fae */ /* 0x000fe6000b981a04 */
[----:B------:R-:W-:Y:S01]  /*10590*/  IMAD.X R43, R19, 0x1, R4, P0 ;  /* 0x00000001132b7824 */ /* 0x000fe200000e0604 */
[----:B------:R3:W-:Y:S04]  /*105a0*/  LDGSTS.E.BYPASS.LTC128B.128 [R61+0x8000], desc[UR4][R18.64] ;  /* 0x08000000123d7fae */ /* 0x0007e8000b981a04 */
[----:B------:R4:W-:Y:S04]  /*105b0*/  LDGSTS.E.BYPASS.LTC128B.128 [R61+0x8800], desc[UR4][R42.64] ;  /* 0x088000002a3d7fae */ /* 0x0009e8000b981a04 */
[----:B------:R-:W-:Y:S04]  /*105c0*/  LDSM.16.M88.4 R36, [R36] ;  /* 0x000000002424783b */ /* 0x000fe80000000200 */
[----:B------:R-:W5:Y:S04]  /*105d0*/  LDSM.16.M88.4 R28, [R41+0x1000] ;  /* 0x00100000291c783b */ /* 0x000f680000000200 */
[----:B------:R-:W3:Y:S04]  /*105e0*/  LDSM.16.M88.4 R20, [R41+0x1400] ;  /* 0x001400002914783b */ /* 0x000ee80000000200 */
[----:B-1----:R-:W1:Y:S04]  /*105f0*/  LDSM.16.M88.4 R12, [R41+0x1800] ;  /* 0x00180000290c783b */ /* 0x002e680000000200 */
[----:B--2---:R-:W2:Y:S04]  /*10600*/  LDSM.16.M88.4 R4, [R41+0x1c00] ;  /* 0x001c00002904783b */ /* 0x004ea80000000200 */
        /* <DEDUP_REMOVED lines=10> */
[C---:B---3--:R-:W-:Y:S03]  /*106b0*/  HMMA.16816.F32 R24, R36.reuse, R20, RZ ;  /* 0x000000142418723c */ /* 0x048fe600000018ff */
[----:B------:R-:W3:Y:S04]  /*106c0*/  LDSM.16.M88.4 R52, [R41+0x4400] ;  /* 0x004400002934783b */ /* 0x000ee80000000200 */
[----:B------:R-:W3:Y:S01]  /*106d0*/  LDSM.16.M88.4 R44, [R41+0x4800] ;  /* 0x00480000292c783b */ /* 0x000ee20000000200 */
[C---:B-1----:R-:W-:Y:S03]  /*106e0*/  HMMA.16816.F32 R16, R36.reuse, R12, RZ ;  /* 0x0000000c2410723c */ /* 0x042fe600000018ff */
[----:B------:R-:W1:Y:S04]  /*106f0*/  LDSM.16.M88.4 R180, [R41+0x4c00] ;  /* 0x004c000029b4783b */ /* 0x000e680000000200 */
[----:B------:R1:W-:Y:S01]  /*10700*/  LDSM.16.M88.4 R244, [R40] ;  /* 0x0000000028f4783b */ /* 0x0003e20000000200 */
        /* <DEDUP_REMOVED lines=15> */
[C---:B----4-:R-:W-:Y:S03]  /*10800*/  HMMA.16816.F32 R156, R36.reuse, R152, RZ ;  /* 0x00000098249c723c */ /* 0x050fe600000018ff */
[----:B------:R-:W4:Y:S04]  /*10810*/  LDSM.16.M88.4 R184, [R150+0x3800] ;  /* 0x0038000096b8783b */ /* 0x000f280000000200 */
[----:B------:R-:W0:Y:S01]  /*10820*/  LDGDEPBAR ;  /* 0x00000000000079af */ /* 0x000e220000000000 */
[C---:B------:R-:W-:Y:S08]  /*10830*/  HMMA.16816.F32 R128, R36.reuse, R124, RZ ;  /* 0x0000007c2480723c */ /* 0x040ff000000018ff */
[C---:B------:R-:W-:Y:S08]  /*10840*/  HMMA.16816.F32 R120, R36.reuse, R116, RZ ;  /* 0x000000742478723c */ /* 0x040ff000000018ff */
[C---:B------:R-:W-:Y:S08]  /*10850*/  HMMA.16816.F32 R112, R36.reuse, R108, RZ ;  /* 0x0000006c2470723c */ /* 0x040ff000000018ff */
[C---:B------:R-:W-:Y:S08]  /*10860*/  HMMA.16816.F32 R104, R36.reuse, R100, RZ ;  /* 0x000000642468723c */ /* 0x040ff000000018ff */
[C---:B------:R-:W-:Y:S08]  /*10870*/  HMMA.16816.F32 R96, R36.reuse, R92, RZ ;  /* 0x0000005c2460723c */ /* 0x040ff000000018ff */
[C---:B------:R-:W-:Y:S08]  /*10880*/  HMMA.16816.F32 R88, R36.reuse, R84, RZ ;  /* 0x000000542458723c */ /* 0x040ff000000018ff */
[C---:B-----5:R-:W-:Y:S08]  /*10890*/  HMMA.16816.F32 R80, R36.reuse, R76, RZ ;  /* 0x0000004c2450723c */ /* 0x060ff000000018ff */
        /* <DEDUP_REMOVED lines=44> */
[C---:B-1----:R-:W-:Y:S08]  /*10b60*/  HMMA.16816.F32 R80, R244.reuse, R180, R80 ;  /* 0x000000b4f450723c */ /* 0x042ff00000001850 */
[C---:B------:R-:W-:Y:S08]  /*10b70*/  HMMA.16816.F32 R76, R244.reuse, R182, R76 ;  /* 0x000000b6f44c723c */ /* 0x040ff0000000184c */
[C---:B--2---:R-:W-:Y:S08]  /*10b80*/  HMMA.16816.F32 R72, R244.reuse, R172, R72 ;  /* 0x000000acf448723c */ /* 0x044ff00000001848 */
[C---:B------:R-:W-:Y:S08]  /*10b90*/  HMMA.16816.F32 R68, R244.reuse, R174, R68 ;  /* 0x000000aef444723c */ /* 0x040ff00000001844 */
[C---:B---3--:R-:W-:Y:S08]  /*10ba0*/  HMMA.16816.F32 R56, R244.reuse, R168, R56 ;  /* 0x000000a8f438723c */ /* 0x048ff00000001838 */
[C---:B------:R-:W-:Y:S08]  /*10bb0*/  HMMA.16816.F32 R52, R244.reuse, R170, R52 ;  /* 0x000000aaf434723c */ /* 0x040ff00000001834 */
[C---:B-----5:R-:W-:Y:S08]  /*10bc0*/  HMMA.16816.F32 R48, R244.reuse, R164, R48 ;  /* 0x000000a4f430723c */ /* 0x060ff00000001830 */
        /* <DEDUP_REMOVED lines=69> */
.L_x_4365:
        /* <DEDUP_REMOVED lines=8> */
.L_x_4366:
[----:B------:R-:W-:Y:S05]  /*110a0*/  BSYNC.RECONVERGENT B0 ;  /* 0x0000000000007941 */ /* 0x000fea0003800200 */
.L_x_4364:
        /* <DEDUP_REMOVED lines=28> */
.L_x_4363:
[----:B------:R-:W-:Y:S05]  /*11270*/  BSYNC.RECONVERGENT B1 ;  /* 0x0000000000017941 */ /* 0x000fea0003800200 */
.L_x_4362:
[----:B-1----:R-:W-:Y:S02]  /*11280*/  LOP3.LUT R167, R66, R177, RZ, 0xfc, !PT ;  /* 0x000000b142a77212 */ /* 0x002fe400078efcff */
[----:B------:R-:W-:-:S03]  /*11290*/  LOP3.LUT R234, R234, 0xfffffffe, RZ, 0xc0, !PT ;  /* 0xfffffffeeaea7812 */ /* 0x000fc600078ec0ff */
[C---:B------:R-:W-:Y:S02]  /*112a0*/  VIADD R61, R167.reuse, 0xfffffe00 ;  /* 0xfffffe00a73d7836 */ /* 0x040fe40000000000 */
[----:B------:R-:W-:-:S03]  /*112b0*/  VIADD R66, R167, 0xfffffe01 ;  /* 0xfffffe01a7427836 */ /* 0x000fc60000000000 */
[C---:B------:R-:W-:Y:S02]  /*112c0*/  ISETP.GE.AND P0, PT, R61.reuse, R233, PT ;  /* 0x000000e93d00720c */ /* 0x040fe40003f06270 */
[C---:B------:R-:W-:Y:S02]  /*112d0*/  ISETP.GE.AND P2, PT, R61.reuse, R230, PT ;  /* 0x000000e63d00720c */ /* 0x040fe40003f46270 */
[----:B------:R-:W-:Y:S02]  /*112e0*/  FSEL R32, R32, -INF , P0 ;  /* 0xff80000020207808 */ /* 0x000fe40000000000 */
[----:B------:R-:W-:Y:S02]  /*112f0*/  ISETP.GE.AND P1, PT, R61, R232, PT ;  /* 0x000000e83d00720c */ /* 0x000fe40003f26270 */
[----:B------:R-:W-:Y:S01]  /*11300*/  FSEL R188, R32, -INF , !P2 ;  /* 0xff80000020bc7808 */ /* 0x000fe20005000000 */
[----:B------:R-:W-:Y:S01]  /*11310*/  VIADD R32, R167, 0xfffffe09 ;  /* 0xfffffe09a7207836 */ /* 0x000fe20000000000 */
[----:B------:R-:W-:-:S02]  /*11320*/  ISETP.GE.AND P2, PT, R66, R231, PT ;  /* 0x000000e74200720c */ /* 0x000fc40003f46270 */
[----:B------:R-:W-:Y:S01]  /*11330*/  ISETP.GE.AND P5, PT, R61, R231, PT ;  /* 0x000000e73d00720c */ /* 0x000fe20003fa6270 */
[----:B------:R-:W-:Y:S01]  /*11340*/  VIADD R61, R167, 0xfffffe08 ;  /* 0xfffffe08a73d7836 */ /* 0x000fe20000000000 */
[C---:B------:R-:W-:Y:S02]  /*11350*/  ISETP.GE.AND P0, PT, R66.reuse, R233, PT ;  /* 0x000000e94200720c */ /* 0x040fe40003f06270 */
[----:B------:R-:W-:Y:S02]  /*11360*/  ISETP.GE.AND P4, PT, R66, R232, PT ;  /* 0x000000e84200720c */ /* 0x000fe40003f86270 */
[----:B------:R-:W-:Y:S02]  /*11370*/  FSEL R33, R33, -INF , P0 ;  /* 0xff80000021217808 */ /* 0x000fe40000000000 */
[----:B------:R-:W-:Y:S02]  /*11380*/  ISETP.GE.AND P0, PT, R61, R231, PT ;  /* 0x000000e73d00720c */ /* 0x000fe40003f06270 */
[----:B------:R-:W-:-:S02]  /*11390*/  FSEL R35, R35, -INF , P4 ;  /* 0xff80000023237808 */ /* 0x000fc40002000000 */
[----:B------:R-:W-:Y:S02]  /*113a0*/  @P2 LOP3.LUT R234, R234, 0x1, RZ, 0xfc, !PT ;  /* 0x00000001eaea2812 */ /* 0x000fe400078efcff */
[----:B------:R-:W-:Y:S02]  /*113b0*/  FSEL R34, R34, -INF , P1 ;  /* 0xff80000022227808 */ /* 0x000fe40000800000 */
[----:B------:R-:W-:Y:S02]  /*113c0*/  LOP3.LUT P4, RZ, R234, 0x1, RZ, 0xc0, !PT ;  /* 0x00000001eaff7812 */ /* 0x000fe4000788c0ff */
[----:B------:R-:W-:Y:S02]  /*113d0*/  ISETP.GE.AND P6, PT, R66, R230, PT ;  /* 0x000000e64200720c */ /* 0x000fe40003fc6270 */
[----:B------:R-:W-:Y:S02]  /*113e0*/  ISETP.GE.AND P3, PT, R61, R233, PT ;  /* 0x000000e93d00720c */ /* 0x000fe40003f66270 */
[----:B------:R-:W-:-:S02]  /*113f0*/  LOP3.LUT R234, R234, 0xfffffffb, RZ, 0xc0, !PT ;  /* 0xfffffffbeaea7812 */ /* 0x000fc400078ec0ff */
[----:B------:R-:W-:Y:S02]  /*11400*/  FSEL R162, R34, -INF , !P5 ;  /* 0xff80000022a27808 */ /* 0x000fe40006800000 */
[----:B------:R-:W-:Y:S02]  /*11410*/  FSEL R194, R33, -INF , !P6 ;  /* 0xff80000021c27808 */ /* 0x000fe40007000000 */
[----:B------:R-:W-:Y:S02]  /*11420*/  @P0 LOP3.LUT R234, R234, 0x4, RZ, 0xfc, !PT ;  /* 0x00000004eaea0812 */ /* 0x000fe400078efcff */
[----:B------:R-:W-:Y:S02]  /*11430*/  FSEL R34, R28, -INF , P3 ;  /* 0xff8000001c227808 */ /* 0x000fe40001800000 */
[C---:B------:R-:W-:Y:S02]  /*11440*/  ISETP.GE.AND P2, PT, R32.reuse, R233, PT ;  /* 0x000000e92000720c */ /* 0x040fe40003f46270 */
[----:B------:R-:W-:-:S02]  /*11450*/  ISETP.GE.AND P0, PT, R32, R232, PT ;  /* 0x000000e82000720c */ /* 0x000fc40003f06270 */
[C---:B------:R-:W-:Y:S02]  /*11460*/  ISETP.GE.AND P3, PT, R32.reuse, R230, PT ;  /* 0x000000e62000720c */ /* 0x040fe40003f66270 */
[----:B------:R-:W-:Y:S02]  /*11470*/  ISETP.GE.AND P6, PT, R32, R231, PT ;  /* 0x000000e72000720c */ /* 0x000fe40003fc6270 */
[----:B------:R-:W2:Y:S01]  /*11480*/  LD.E R32, desc[UR4][R148.64+0xdc] ;  /* 0x0000dc0494207980 */ /* 0x000ea2000c101900 */
[----:B------:R-:W-:Y:S01]  /*11490*/  ISETP.GE.AND P1, PT, R61, R232, PT ;  /* 0x000000e83d00720c */ /* 0x000fe20003f26270 */
[----:B------:R-:W-:Y:S01]  /*114a0*/  VIADD R33, R167, 0xfffffe10 ;  /* 0xfffffe10a7217836 */ /* 0x000fe20000000000 */
[----:B------:R-:W-:Y:S01]  /*114b0*/  FSEL R29, R29, -INF , P2 ;  /* 0xff8000001d1d7808 */ /* 0x000fe20001000000 */
[C---:B------:R-:W-:Y:S01]  /*114c0*/  VIADD R247, R167.reuse, 0xfffffe18 ;  /* 0xfffffe18a7f77836 */ /* 0x040fe20000000000 */
[----:B------:R-:W-:Y:S01]  /*114d0*/  FSEL R160, R30, -INF , P1 ;  /* 0xff8000001ea07808 */ /* 0x000fe20000800000 */
[----:B------:R-:W-:Y:S01]  /*114e0*/  VIADD R180, R167, 0xfffffe11 ;  /* 0xfffffe11a7b47836 */ /* 0x000fe20000000000 */
[----:B------:R-:W-:-:S02]  /*114f0*/  ISETP.GE.AND P1, PT, R33, R233, PT ;  /* 0x000000e92100720c */ /* 0x000fc40003f26270 */
[----:B------:R-:W-:Y:S02]  /*11500*/  FSEL R29, R29, -INF , !P3 ;  /* 0xff8000001d1d7808 */ /* 0x000fe40005800000 */
[----:B------:R-:W-:Y:S02]  /*11510*/  FSEL R241, R31, -INF , P0 ;  /* 0xff8000001ff17808 */ /* 0x000fe40000000000 */
[----:B------:R-:W-:Y:S01]  /*11520*/  FSEL R28, R35, -INF , !P4 ;  /* 0xff800000231c7808 */ /* 0x000fe20006000000 */
[----:B------:R-:W-:Y:S01]  /*11530*/  VIADD R35, R167, 0xfffffe19 ;  /* 0xfffffe19a7237836 */ /* 0x000fe20000000000 */
[-C--:B------:R-:W-:Y:S02]  /*11540*/  ISETP.GE.AND P3, PT, R247, R233.reuse, PT ;  /* 0x000000e9f700720c */ /* 0x080fe40003f66270 */
[----:B------:R-:W-:Y:S02]  /*11550*/  ISETP.GE.AND P0, PT, R180, R233, PT ;  /* 0x000000e9b400720c */ /* 0x000fe40003f06270 */
[----:B------:R-:W-:-:S02]  /*11560*/  ISETP.GE.AND P5, PT, R61, R230, PT ;  /* 0x000000e63d00720c */ /* 0x000fc40003fa6270 */
[-C--:B------:R-:W-:Y:S02]  /*11570*/  ISETP.GE.AND P2, PT, R33, R230.reuse, PT ;  /* 0x000000e62100720c */ /* 0x080fe40003f46270 */
[----:B------:R-:W-:Y:S01]  /*11580*/  FSEL R24, R24, -INF , P1 ;  /* 0xff80000018187808 */ /* 0x000fe20000800000 */
[----:B------:R-:W-:Y:S01]  /*11590*/  VIADD R163, R167, 0xfffffe20 ;  /* 0xfffffe20a7a37836 */ /* 0x000fe20000000000 */
[----:B------:R-:W-:Y:S02]  /*115a0*/  ISETP.GE.AND P1, PT, R247, R230, PT ;  /* 0x000000e6f700720c */ /* 0x000fe40003f26270 */
[----:B------:R-:W-:Y:S01]  /*115b0*/  FSEL R20, R20, -INF , P3 ;  /* 0xff80000014147808 */ /* 0x000fe20001800000 */
[----:B------:R-:W-:Y:S01]  /*115c0*/  VIADD R244, R167, 0xfffffe21 ;  /* 0xfffffe21a7f47836 */ /* 0x000fe20000000000 */
[----:B------:R-:W-:Y:S02]  /*115d0*/  FSEL R25, R25, -INF , P0 ;  /* 0xff80000019197808 */ /* 0x000fe40000000000 */
[----:B------:R-:W-:-:S02]  /*115e0*/  FSEL R31, R34, -INF , !P5 ;  /* 0xff800000221f7808 */ /* 0x000fc40006800000 */
[-C--:B------:R-:W-:Y:S02]  /*115f0*/  ISETP.GE.AND P0, PT, R35, R233.reuse, PT ;  /* 0x000000e92300720c */ /* 0x080fe40003f06270 */
[----:B------:R-:W-:Y:S02]  /*11600*/  FSEL R34, R24, -INF , !P2 ;  /* 0xff80000018227808 */ /* 0x000fe40005000000 */
[----:B------:R-:W-:Y:S01]  /*11610*/  FSEL R24, R20, -INF , !P1 ;  /* 0xff80000014187808 */ /* 0x000fe20004800000 */
[----:B------:R-:W-:Y:S01]  /*11620*/  VIADD R20, R167, 0xfffffe20 ;  /* 0xfffffe20a7147836 */ /* 0x000fe20000000000 */
[-C--:B------:R-:W-:Y:S01]  /*11630*/  ISETP.GE.AND P2, PT, R163, R233.reuse, PT ;  /* 0x000000e9a300720c */ /* 0x080fe20003f46270 */
[----:B------:R-:W-:Y:S01]  /*11640*/  VIADD R30, R167, 0xfffffe28 ;  /* 0xfffffe28a71e7836 */ /* 0x000fe20000000000 */
[----:B------:R-:W-:Y:S01]  /*11650*/  FSEL R21, R21, -INF , P0 ;  /* 0xff80000015157808 */ /* 0x000fe20000000000 */
[C---:B------:R-:W-:Y:S01]  /*11660*/  VIADD R172, R167.reuse, 0xfffffe29 ;  /* 0xfffffe29a7ac7836 */ /* 0x040fe20000000000 */
[----:B------:R-:W-:Y:S01]  /*11670*/  ISETP.GE.AND P0, PT, R244, R233, PT ;  /* 0x000000e9f400720c */ /* 0x000fe20003f06270 */
[----:B------:R-:W-:Y:S01]  /*11680*/  VIADD R251, R167, 0xfffffe30 ;  /* 0xfffffe30a7fb7836 */ /* 0x000fe20000000000 */
[----:B------:R-:W-:-:S02]  /*11690*/  ISETP.GE.AND P1, PT, R20, R230, PT ;  /* 0x000000e61400720c */ /* 0x000fc40003f26270 */
[----:B------:R-:W-:Y:S01]  /*116a0*/  FSEL R16, R16, -INF , P2 ;  /* 0xff80000010107808 */ /* 0x000fe20001000000 */
[----:B------:R-:W-:Y:S01]  /*116b0*/  VIADD R252, R167, 0xfffffe31 ;  /* 0xfffffe31a7fc7836 */ /* 0x000fe20000000000 */
[-C--:B------:R-:W-:Y:S02]  /*116c0*/  ISETP.GE.AND P2, PT, R30, R233.reuse, PT ;  /* 0x000000e91e00720c */ /* 0x080fe40003f46270 */
[----:B------:R-:W-:Y:S02]  /*116d0*/  FSEL R17, R17, -INF , P0 ;  /* 0xff80000011117808 */ /* 0x000fe40000000000 */
[----:B------:R-:W-:Y:S02]  /*116e0*/  ISETP.GE.AND P0, PT, R172, R233, PT ;  /* 0x000000e9ac00720c */ /* 0x000fe40003f06270 */
[----:B------:R-:W-:Y:S01]  /*116f0*/  FSEL R16, R16, -INF , !P1 ;  /* 0xff80000010107808 */ /* 0x000fe20004800000 */
[----:B------:R-:W-:Y:S01]  /*11700*/  VIADD R151, R167, 0xfffffe38 ;  /* 0xfffffe38a7977836 */ /* 0x000fe20000000000 */
[----:B------:R-:W-:-:S02]  /*11710*/  ISETP.GE.AND P3, PT, R35, R230, PT ;  /* 0x000000e62300720c */ /* 0x000fc40003f66270 */
[----:B------:R-:W-:Y:S02]  /*11720*/  ISETP.GE.AND P1, PT, R30, R230, PT ;  /* 0x000000e61e00720c */ /* 0x000fe40003f26270 */
[----:B------:R-:W-:Y:S01]  /*11730*/  FSEL R12, R12, -INF , P2 ;  /* 0xff8000000c0c7808 */ /* 0x000fe20001000000 */
[----:B------:R-:W-:Y:S01]  /*11740*/  VIADD R250, R167, 0xfffffe39 ;  /* 0xfffffe39a7fa7836 */ /* 0x000fe20000000000 */
[-C--:B------:R-:W-:Y:S02]  /*11750*/  ISETP.GE.AND P2, PT, R251, R233.reuse, PT ;  /* 0x000000e9fb00720c */ /* 0x080fe40003f46270 */
[----:B------:R-:W-:Y:S02]  /*11760*/  FSEL R13, R13, -INF , P0 ;  /* 0xff8000000d0d7808 */ /* 0x000fe40000000000 */
[----:B------:R-:W-:Y:S02]  /*11770*/  ISETP.GE.AND P0, PT, R252, R233, PT ;  /* 0x000000e9fc00720c */ /* 0x000fe40003f06270 */
[----:B------:R-:W-:-:S02]  /*11780*/  FSEL R21, R21, -INF , !P3 ;  /* 0xff80000015157808 */ /* 0x000fc40005800000 */
[----:B------:R-:W-:Y:S01]  /*11790*/  FSEL R245, R12, -INF , !P1 ;  /* 0xff8000000cf57808 */ /* 0x000fe20004800000 */
[----:B------:R-:W-:Y:S01]  /*117a0*/  VIADD R246, R167, 0xfffffe40 ;  /* 0xfffffe40a7f67836 */ /* 0x000fe20000000000 */
[-C--:B------:R-:W-:Y:S02]  /*117b0*/  ISETP.GE.AND P3, PT, R244, R230.reuse, PT ;  /* 0x000000e6f400720c */ /* 0x080fe40003f66270 */
[----:B------:R-:W-:Y:S02]  /*117c0*/  ISETP.GE.AND P1, PT, R251, R230, PT ;  /* 0x000000e6fb00720c */ /* 0x000fe40003f26270 */
[----:B------:R-:W-:Y:S01]  /*117d0*/  FSEL R8, R8, -INF , P2 ;  /* 0xff80000008087808 */ /* 0x000fe20001000000 */
[----:B------:R-:W-:Y:S01]  /*117e0*/  VIADD R242, R167, 0xfffffe41 ;  /* 0xfffffe41a7f27836 */ /* 0x000fe20000000000 */
[----:B------:R-:W-:Y:S02]  /*117f0*/  ISETP.GE.AND P2, PT, R151, R233, PT ;  /* 0x000000e99700720c */ /* 0x000fe40003f46270 */
[----:B------:R-:W-:-:S02]  /*11800*/  FSEL R9, R9, -INF , P0 ;  /* 0xff80000009097808 */ /* 0x000fc40000000000 */
[-C--:B------:R-:W-:Y:S02]  /*11810*/  ISETP.GE.AND P0, PT, R250, R233.reuse, PT ;  /* 0x000000e9fa00720c */ /* 0x080fe40003f06270 */
[----:B------:R-:W-:Y:S02]  /*11820*/  FSEL R249, R17, -INF , !P3 ;  /* 0xff80000011f97808 */ /* 0x000fe40005800000 */
[----:B------:R-:W-:Y:S01]  /*11830*/  FSEL R237, R8, -INF , !P1 ;  /* 0xff80000008ed7808 */ /* 0x000fe20004800000 */
[----:B------:R-:W-:Y:S01]  /*11840*/  VIADD R192, R167, 0xfffffe48 ;  /* 0xfffffe48a7c07836 */ /* 0x000fe20000000000 */
[-C--:B------:R-:W-:Y:S02]  /*11850*/  ISETP.GE.AND P3, PT, R172, R230.reuse, PT ;  /* 0x000000e6ac00720c */ /* 0x080fe40003f66270 */
[----:B------:R-:W-:Y:S02]  /*11860*/  ISETP.GE.AND P1, PT, R151, R230, PT ;  /* 0x000000e69700720c */ /* 0x000fe40003f26270 */
[----:B------:R-:W-:Y:S01]  /*11870*/  FSEL R4, R4, -INF , P2 ;  /* 0xff80000004047808 */ /* 0x000fe20001000000 */
[----:B------:R-:W-:Y:S01]  /*11880*/  VIADD R240, R167, 0xfffffe49 ;  /* 0xfffffe49a7f07836 */ /* 0x000fe20000000000 */
[----:B------:R-:W-:-:S02]  /*11890*/  ISETP.GE.AND P2, PT, R246, R233, PT ;  /* 0x000000e9f600720c */ /* 0x000fc40003f46270 */
[----:B------:R-:W-:Y:S02]  /*118a0*/  FSEL R5, R5, -INF , P0 ;  /* 0xff80000005057808 */ /* 0x000fe40000000000 */
[----:B------:R-:W-:Y:S02]  /*118b0*/  ISETP.GE.AND P0, PT, R242, R233, PT ;  /* 0x000000e9f200720c */ /* 0x000fe40003f06270 */
[----:B------:R-:W-:Y:S02]  /*118c0*/  FSEL R243, R13, -INF , !P3 ;  /* 0xff8000000df37808 */ /* 0x000fe40005800000 */
[----:B------:R-:W-:Y:S01]  /*118d0*/  FSEL R211, R4, -INF , !P1 ;  /* 0xff80000004d37808 */ /* 0x000fe20004800000 */
[----:B------:R-:W-:Y:S01]  /*118e0*/  VIADD R238, R167, 0xfffffe50 ;  /* 0xfffffe50a7ee7836 */ /* 0x000fe20000000000 */
[-C--:B------:R-:W-:Y:S02]  /*118f0*/  ISETP.GE.AND P3, PT, R252, R230.reuse, PT ;  /* 0x000000e6fc00720c */ /* 0x080fe40003f66270 */
[----:B------:R-:W-:-:S02]  /*11900*/  ISETP.GE.AND P1, PT, R246, R230, PT ;  /* 0x000000e6f600720c */ /* 0x000fc40003f26270 */
[----:B------:R-:W-:Y:S01]  /*11910*/  FSEL R207, R156, -INF , P2 ;  /* 0xff8000009ccf7808 */ /* 0x000fe20001000000 */
[----:B------:R-:W-:Y:S01]  /*11920*/  VIADD R236, R167, 0xfffffe51 ;  /* 0xfffffe51a7ec7836 */ /* 0x000fe20000000000 */
[-C--:B------:R-:W-:Y:S02]  /*11930*/  ISETP.GE.AND P2, PT, R192, R233.reuse, PT ;  /* 0x000000e9c000720c */ /* 0x080fe40003f46270 */
[----:B------:R-:W-:Y:S02]  /*11940*/  FSEL R157, R157, -INF , P0 ;  /* 0xff8000009d9d7808 */ /* 0x000fe40000000000 */
[----:B------:R-:W-:Y:S02]  /*11950*/  ISETP.GE.AND P0, PT, R240, R233, PT ;  /* 0x000000e9f000720c */ /* 0x000fe40003f06270 */
[----:B------:R-:W-:Y:S02]  /*11960*/  FSEL R235, R9, -INF , !P3 ;  /* 0xff80000009eb7808 */ /* 0x000fe40005800000 */
        /* <DEDUP_REMOVED lines=11> */
[C---:B------:R-:W-:Y:S01]  /*11a20*/  VIADD R206, R167.reuse, 0xfffffe60 ;  /* 0xfffffe60a7ce7836 */ /* 0x040fe20000000000 */
        /* <DEDUP_REMOVED lines=9> */
[C---:B------:R-:W-:Y:S01]  /*11ac0*/  VIADD R202, R167.reuse, 0xfffffe68 ;  /* 0xfffffe68a7ca7836 */ /* 0x040fe20000000000 */
        /* <DEDUP_REMOVED lines=48> */
[----:B------:R-:W-:Y:S02]  /*11dd0*/  FSEL R171, R108, -INF , !P1 ;  /* 0xff8000006cab7808 */ /* 0x000fe40004800000 */
[-C--:B------:R-:W-:Y:S02]  /*11de0*/  ISETP.GE.AND P3, PT, R196, R230.reuse, PT ;  /* 0x000000e6c400720c */ /* 0x080fe40003f66270 */
[----:B------:R-:W-:-:S02]  /*11df0*/  ISETP.GE.AND P1, PT, R182, R230, PT ;  /* 0x000000e6b600720c */ /* 0x000fc40003f26270 */
[----:B------:R-:W-:Y:S02]  /*11e00*/  FSEL R104, R104, -INF , P2 ;  /* 0xff80000068687808 */ /* 0x000fe40001000000 */
[-C--:B------:R-:W-:Y:S02]  /*11e10*/  ISETP.GE.AND P2, PT, R174, R233.reuse, PT ;  /* 0x000000e9ae00720c */ /* 0x080fe40003f46270 */
[----:B------:R-:W-:Y:S02]  /*11e20*/  FSEL R105, R105, -INF , P0 ;  /* 0xff80000069697808 */ /* 0x000fe40000000000 */
[----:B------:R-:W-:Y:S02]  /*11e30*/  ISETP.GE.AND P4, PT, R180, R230, PT ;  /* 0x000000e6b400720c */ /* 0x000fe40003f86270 */
[----:B------:R-:W-:Y:S01]  /*11e40*/  ISETP.GE.AND P0, PT, R170, R233, PT ;  /* 0x000000e9aa00720c */ /* 0x000fe20003f06270 */
[----:B------:R-:W-:Y:S01]  /*11e50*/  VIADD R168, R167, 0xfffffe90 ;  /* 0xfffffe90a7a87836 */ /* 0x000fe20000000000 */
[----:B------:R-:W-:-:S02]  /*11e60*/  FSEL R173, R113, -INF , !P3 ;  /* 0xff80000071ad7808 */ /* 0x000fc40005800000 */
[----:B------:R-:W-:Y:S02]  /*11e70*/  FSEL R163, R104, -INF , !P1 ;  /* 0xff80000068a37808 */ /* 0x000fe40004800000 */
[-C--:B------:R-:W-:Y:S02]  /*11e80*/  ISETP.GE.AND P3, PT, R184, R230.reuse, PT ;  /* 0x000000e6b800720c */ /* 0x080fe40003f66270 */
[----:B------:R-:W-:Y:S01]  /*11e90*/  FSEL R104, R100, -INF , P2 ;  /* 0xff80000064687808 */ /* 0x000fe20001000000 */
[----:B------:R-:W-:Y:S01]  /*11ea0*/  VIADD R166, R167, 0xfffffe91 ;  /* 0xfffffe91a7a67836 */ /* 0x000fe20000000000 */
[----:B------:R-:W-:Y:S01]  /*11eb0*/  FSEL R25, R25, -INF , !P4 ;  /* 0xff80000019197808 */ /* 0x000fe20006000000 */
[----:B------:R-:W-:Y:S01]  /*11ec0*/  IMAD.MOV.U32 R120, RZ, RZ, R29 ;  /* 0x000000ffff787224 */ /* 0x000fe200078e001d */
[----:B------:R-:W-:Y:S01]  /*11ed0*/  FSEL R100, R101, -INF , P0 ;  /* 0xff80000065647808 */ /* 0x000fe20000000000 */
[----:B------:R-:W-:Y:S01]  /*11ee0*/  IMAD.MOV.U32 R101, RZ, RZ, R16 ;  /* 0x000000ffff657224 */ /* 0x000fe200078e0010 */
[----:B------:R-:W-:Y:S01]  /*11ef0*/  ISETP.GE.AND P1, PT, R174, R230, PT ;  /* 0x000000e6ae00720c */ /* 0x000fe20003f26270 */
[----:B------:R-:W-:Y:S01]  /*11f00*/  IMAD.MOV.U32 R113, RZ, RZ, R31 ;  /* 0x000000ffff717224 */ /* 0x000fe200078e001f */
[----:B------:R-:W-:Y:S01]  /*11f10*/  FMNMX3.FTZ R16, R2, R188, R194, !PT ;  /* 0x000000bc02107276 */ /* 0x000fe200078100c2 */
[----:B------:R-:W-:Y:S01]  /*11f20*/  VIADD R164, R167, 0xfffffe98 ;  /* 0xfffffe98a7a47836 */ /* 0x000fe20000000000 */
[----:B------:R-:W-:-:S02]  /*11f30*/  FSEL R165, R109, -INF , !P3 ;  /* 0xff8000006da57808 */ /* 0x000fc40005800000 */
[-C--:B------:R-:W-:Y:S01]  /*11f40*/  ISETP.GE.AND P2, PT, R168, R233.reuse, PT ;  /* 0x000000e9a800720c */ /* 0x080fe20003f46270 */
[----:B------:R-:W-:Y:S01]  /*11f50*/  IMAD.MOV.U32 R109, RZ, RZ, R25 ;  /* 0x000000ffff6d7224 */ /* 0x000fe200078e0019 */
[-C--:B------:R-:W-:Y:S01]  /*11f60*/  ISETP.GE.AND P3, PT, R178, R230.reuse, PT ;  /* 0x000000e6b200720c */ /* 0x080fe20003f66270 */
[----:B------:R-:W-:Y:S01]  /*11f70*/  IMAD.MOV.U32 R116, RZ, RZ, R34 ;  /* 0x000000ffff747224 */ /* 0x000fe200078e0022 */
[----:B------:R-:W-:Y:S02]  /*11f80*/  FSEL R104, R104, -INF , !P1 ;  /* 0xff80000068687808 */ /* 0x000fe40004800000 */
[----:B------:R-:W-:Y:S02]  /*11f90*/  ISETP.GE.AND P0, PT, R166, R233, PT ;  /* 0x000000e9a600720c */ /* 0x000fe40003f06270 */
[----:B------:R-:W-:Y:S01]  /*11fa0*/  FMNMX3.FTZ R16, R16, R113, R120, !PT ;  /* 0x0000007110107276 */ /* 0x000fe20007810078 */
[C---:B------:R-:W-:Y:S01]  /*11fb0*/  VIADD R193, R167.reuse, 0xfffffe99 ;  /* 0xfffffe99a7c17836 */ /* 0x040fe20000000000 */
[----:B------:R-:W-:Y:S01]  /*11fc0*/  ISETP.GE.AND P1, PT, R168, R230, PT ;  /* 0x000000e6a800720c */ /* 0x000fe20003f26270 */
[----:B------:R-:W-:Y:S01]  /*11fd0*/  VIADD R187, R167, 0xfffffea0 ;  /* 0xfffffea0a7bb7836 */ /* 0x000fe20000000000 */
[----:B------:R-:W-:Y:S01]  /*11fe0*/  FSEL R4, R96, -INF , P2 ;  /* 0xff80000060047808 */ /* 0x000fe20001000000 */
[----:B------:R-:W-:Y:S01]  /*11ff0*/  IMAD.MOV.U32 R112, RZ, RZ, R21 ;  /* 0x000000ffff707224 */ /* 0x000fe200078e0015 */
[----:B------:R-:W-:Y:S01]  /*12000*/  FSEL R125, R105, -INF , !P3 ;  /* 0xff800000697d7808 */ /* 0x000fe20005800000 */
[----:B------:R-:W-:Y:S01]  /*12010*/  IMAD.MOV.U32 R105, RZ, RZ, R24 ;  /* 0x000000ffff697224 */ /* 0x000fe200078e0018 */
[----:B------:R-:W-:-:S02]  /*12020*/  ISETP.GE.AND P2, PT, R164, R233, PT ;  /* 0x000000e9a400720c */ /* 0x000fc40003f46270 */
[----:B------:R-:W-:Y:S02]  /*12030*/  FSEL R96, R97, -INF , P0 ;  /* 0xff80000061607808 */ /* 0x000fe40000000000 */
[----:B------:R-:W-:Y:S02]  /*12040*/  FMNMX3.FTZ R16, R16, R116, R109, !PT ;  /* 0x0000007410107276 */ /* 0x000fe4000781006d */
        /* <DEDUP_REMOVED lines=8> */
[----:B------:R-:W-:Y:S01]  /*120d0*/  FSEL R31, R31, -INF , !P1 ;  /* 0xff8000001f1f7808 */ /* 0x000fe20004800000 */
[----:B------:R-:W-:Y:S01]  /*120e0*/  VIADD R169, R167, 0xfffffea9 ;  /* 0xfffffea9a7a97836 */ /* 0x000fe20000000000 */
[----:B------:R-:W-:Y:S02]  /*120f0*/  FSEL R29, R93, -INF , P0 ;  /* 0xff8000005d1d7808 */ /* 0x000fe40000000000 */
[----:B------:R-:W-:Y:S02]  /*12100*/  ISETP.GE.AND P1, PT, R187, R230, PT ;  /* 0x000000e6bb00720c */ /* 0x000fe40003f26270 */
[----:B------:R-:W-:-:S02]  /*12110*/  FSEL R25, R88, -INF , P2 ;  /* 0xff80000058197808 */ /* 0x000fc40001000000 */
[-C--:B------:R-:W-:Y:S02]  /*12120*/  ISETP.GE.AND P0, PT, R181, R233.reuse, PT ;  /* 0x000000e9b500720c */ /* 0x080fe40003f06270 */
[----:B------:R-:W-:Y:S02]  /*12130*/  ISETP.GE.AND P2, PT, R150, R233, PT ;  /* 0x000000e99600720c */ /* 0x000fe40003f46270 */
[----:B------:R-:W-:Y:S01]  /*12140*/  FMNMX3.FTZ R16, R16, R101, R249, !PT ;  /* 0x0000006510107276 */ /* 0x000fe200078100f9 */
[----:B------:R-:W-:Y:S01]  /*12150*/  VIADD R66, R167, 0xfffffeb1 ;  /* 0xfffffeb1a7427836 */ /* 0x000fe20000000000 */
[----:B------:R-:W-:Y:S01]  /*12160*/  FSEL R25, R25, -INF , !P1 ;  /* 0xff80000019197808 */ /* 0x000fe20004800000 */
[----:B------:R-:W-:Y:S01]  /*12170*/  VIADD R161, R167, 0xfffffeb8 ;  /* 0xfffffeb8a7a17836 */ /* 0x000fe20000000000 */
[----:B------:R-:W-:Y:S02]  /*12180*/  FSEL R89, R89, -INF , P0 ;  /* 0xff80000059597808 */ /* 0x000fe40000000000 */
[----:B------:R-:W-:-:S02]  /*12190*/  ISETP.GE.AND P1, PT, R150, R230, PT ;  /* 0x000000e69600720c */ /* 0x000fc40003f26270 */
[----:B------:R-:W-:Y:S02]  /*121a0*/  FSEL R21, R84, -INF , P2 ;  /* 0xff80000054157808 */ /* 0x000fe40001000000 */
[----:B------:R-:W-:Y:S02]  /*121b0*/  FMNMX3.FTZ R16, R16, R245, R243, !PT ;  /* 0x000000f510107276 */ /* 0x000fe400078100f3 */
[----:B------:R-:W-:Y:S02]  /*121c0*/  ISETP.GE.AND P0, PT, R169, R233, PT ;  /* 0x000000e9a900720c */ /* 0x000fe40003f06270 */
[----:B------:R-:W-:Y:S02]  /*121d0*/  FSEL R21, R21, -INF , !P1 ;  /* 0xff80000015157808 */ /* 0x000fe40004800000 */
[----:B------:R-:W-:Y:S01]  /*121e0*/  FMNMX3.FTZ R16, R16, R237, R235, !PT ;  /* 0x000000ed10107276 */ /* 0x000fe200078100eb */
[----:B------:R-:W-:Y:S01]  /*121f0*/  VIADD R67, R167, 0xfffffeb9 ;  /* 0xfffffeb9a7437836 */ /* 0x000fe20000000000 */
[----:B------:R-:W-:-:S02]  /*12200*/  FSEL R17, R85, -INF , P0 ;  /* 0xff80000055117808 */ /* 0x000fc40000000000 */
[-C--:B------:R-:W-:Y:S02]  /*12210*/  ISETP.GE.AND P1, PT, R66, R233.reuse, PT ;  /* 0x000000e94200720c */ /* 0x080fe40003f26270 */
[----:B------:R-:W-:Y:S02]  /*12220*/  ISETP.GE.AND P0, PT, R161, R233, PT ;  /* 0x000000e9a100720c */ /* 0x000fe40003f06270 */
[----:B------:R-:W-:Y:S02]  /*12230*/  FMNMX3.FTZ R16, R16, R211, R156, !PT ;  /* 0x000000d310107276 */ /* 0x000fe4000781009c */
[----:B------:R-:W-:Y:S01]  /*12240*/  FSEL R81, R81, -INF , P1 ;  /* 0xff80000051517808 */ /* 0x000fe20000800000 */
        /* <DEDUP_REMOVED lines=9> */
[----:B------:R-:W-:-:S02]  /*122e0*/  ISETP.GE.AND P0, PT, R152, R233, PT ;  /* 0x000000e99800720c */ /* 0x000fc40003f06270 */
[----:B------:R-:W-:Y:S02]  /*122f0*/  FMNMX3.FTZ R16, R16, R203, R201, !PT ;  /* 0x000000cb10107276 */ /* 0x000fe400078100c9 */
[----:B------:R-:W-:Y:S02]  /*12300*/  FSEL R84, R77, -INF , !P1 ;  /* 0xff8000004d547808 */ /* 0x000fe40004800000 */
[----:B------:R-:W-:Y:S02]  /*12310*/  ISETP.GE.AND P1, PT, R152, R230, PT ;  /* 0x000000e69800720c */ /* 0x000fe40003f26270 */
[----:B------:R-:W-:Y:S01]  /*12320*/  FSEL R12, R72, -INF , P0 ;  /* 0xff800000480c7808 */ /* 0x000fe20000000000 */
[----:B------:R-:W-:Y:S01]  /*12330*/  VIADD R72, R167, 0xfffffec8 ;  /* 0xfffffec8a7487836 */ /* 0x000fe20000000000 */
[----:B------:R-:W-:Y:S02]  /*12340*/  FMNMX3.FTZ R16, R16, R199, R197, !PT ;  /* 0x000000c710107276 */ /* 0x000fe400078100c5 */
[----:B------:R-:W-:-:S02]  /*12350*/  ISETP.GE.AND P0, PT, R108, R233, PT ;  /* 0x000000e96c00720c */ /* 0x000fc40003f06270 */
[----:B------:R-:W-:Y:S02]  /*12360*/  FSEL R12, R12, -INF , !P1 ;  /* 0xff8000000c0c7808 */ /* 0x000fe40004800000 */
[----:B------:R-:W-:Y:S02]  /*12370*/  FMNMX3.FTZ R16, R16, R195, R191, !PT ;  /* 0x000000c310107276 */ /* 0x000fe400078100bf */
[----:B------:R-:W-:Y:S02]  /*12380*/  ISETP.GE.AND P1, PT, R108, R230, PT ;  /* 0x000000e66c00720c */ /* 0x000fe40003f26270 */
[----:B------:R-:W-:Y:S01]  /*12390*/  FSEL R8, R73, -INF , P0 ;  /* 0xff80000049087808 */ /* 0x000fe20000000000 */
[----:B------:R-:W-:Y:S01]  /*123a0*/  VIADD R73, R167, 0xfffffec9 ;  /* 0xfffffec9a7497836 */ /* 0x000fe20000000000 */
        /* <DEDUP_REMOVED lines=9> */
[-C--:B------:R-:W-:Y:S02]  /*12440*/  ISETP.GE.AND P1, PT, R73, R230.reuse, PT ;  /* 0x000000e64900720c */ /* 0x080fe40003f26270 */
[----:B------:R-:W-:Y:S01]  /*12450*/  FSEL R24, R69, -INF , P0 ;  /* 0xff80000045187808 */ /* 0x000fe20000000000 */
[C---:B------:R-:W-:Y:S01]  /*12460*/  VIADD R69, R167.reuse, 0xfffffed1 ;  /* 0xfffffed1a7457836 */ /* 0x040fe20000000000 */
[----:B------:R-:W-:Y:S02]  /*12470*/  ISETP.GE.AND P0, PT, R128, R233, PT ;  /* 0x000000e98000720c */ /* 0x000fe40003f06270 */
[----:B------:R-:W-:Y:S02]  /*12480*/  FMNMX3.FTZ R16, R16, R175, R173, !PT ;  /* 0x000000af10107276 */ /* 0x000fe400078100ad */
[-C--:B------:R-:W-:Y:S02]  /*12490*/  ISETP.GE.AND P3, PT, R170, R230.reuse, PT ;  /* 0x000000e6aa00720c */ /* 0x080fe40003f66270 */
[----:B------:R-:W-:Y:S01]  /*124a0*/  FSEL R24, R24, -INF , !P1 ;  /* 0xff80000018187808 */ /* 0x000fe20004800000 */
[----:B------:R-:W-:Y:S01]  /*124b0*/  VIADD R76, R167, 0xfffffed8 ;  /* 0xfffffed8a74c7836 */ /* 0x000fe20000000000 */
[----:B------:R-:W-:-:S02]  /*124c0*/  ISETP.GE.AND P1, PT, R128, R230, PT ;  /* 0x000000e68000720c */ /* 0x000fc40003f26270 */
[----:B------:R-:W-:Y:S02]  /*124d0*/  FSEL R56, R56, -INF , P0 ;  /* 0xff80000038387808 */ /* 0x000fe40000000000 */
[----:B------:R-:W-:Y:S02]  /*124e0*/  FMNMX3.FTZ R16, R16, R171, R165, !PT ;  /* 0x000000ab10107276 */ /* 0x000fe400078100a5 */
[----:B------:R-:W-:Y:S02]  /*124f0*/  FSEL R100, R100, -INF , !P3 ;  /* 0xff80000064647808 */ /* 0x000fe40005800000 */
[----:B------:R-:W-:Y:S01]  /*12500*/  ISETP.GE.AND P0, PT, R69, R233, PT ;  /* 0x000000e94500720c */ /* 0x000fe20003f06270 */
[----:B------:R-:W-:Y:S01]  /*12510*/  IMAD.MOV.U32 R68, RZ, RZ, R244 ;  /* 0x000000ffff447224 */ /* 0x000fe200078e00f4 */
[----:B------:R-:W-:Y:S02]  /*12520*/  ISETP.GE.AND P3, PT, R166, R230, PT ;  /* 0x000000e6a600720c */ /* 0x000fe40003f66270 */
[----:B------:R-:W-:-:S02]  /*12530*/  FSEL R244, R56, -INF , !P1 ;  /* 0xff80000038f47808 */ /* 0x000fc40004800000 */
[----:B------:R-:W-:Y:S01]  /*12540*/  FMNMX3.FTZ R9, R16, R163, R125, !PT ;  /* 0x000000a310097276 */ /* 0x000fe2000781007d */
[----:B------:R-:W-:Y:S01]  /*12550*/  VIADD R77, R167, 0xfffffed9 ;  /* 0xfffffed9a74d7836 */ /* 0x000fe20000000000 */
[-C--:B------:R-:W-:Y:S02]  /*12560*/  ISETP.GE.AND P1, PT, R69, R230.reuse, PT ;  /* 0x000000e64500720c */ /* 0x080fe40003f26270 */
[----:B------:R-:W-:Y:S02]  /*12570*/  FSEL R57, R57, -INF , P0 ;  /* 0xff80000039397808 */ /* 0x000fe40000000000 */
[----:B------:R-:W-:Y:S02]  /*12580*/  FSEL R96, R96, -INF , !P3 ;  /* 0xff80000060607808 */ /* 0x000fe40005800000 */
[----:B------:R-:W-:Y:S01]  /*12590*/  ISETP.GE.AND P0, PT, R76, R233, PT ;  /* 0x000000e94c00720c */ /* 0x000fe20003f06270 */
[----:B------:R-:W-:Y:S01]  /*125a0*/  IMAD.MOV.U32 R129, RZ, RZ, R186 ;  /* 0x000000ffff817224 */ /* 0x000fe200078e00ba */
[----:B------:R-:W-:-:S02]  /*125b0*/  ISETP.GE.AND P3, PT, R193, R230, PT ;  /* 0x000000e6c100720c */ /* 0x000fc40003f66270 */
[----:B------:R-:W-:Y:S01]  /*125c0*/  FMNMX3.FTZ R16, R9, R104, R100, !PT ;  /* 0x0000006809107276 */ /* 0x000fe20007810064 */
[----:B------:R-:W-:Y:S01]  /*125d0*/  VIADD R61, R167, 0xfffffeb0 ;  /* 0xfffffeb0a73d7836 */ /* 0x000fe20000000000 */
[----:B------:R-:W-:Y:S01]  /*125e0*/  FSEL R186, R57, -INF , !P1 ;  /* 0xff80000039ba7808 */ /* 0x000fe20004800000 */
[----:B------:R-:W-:Y:S01]  /*125f0*/  IMAD.MOV.U32 R121, RZ, RZ, R251 ;  /* 0x000000ffff797224 */ /* 0x000fe200078e00fb */
[-C--:B------:R-:W-:Y:S01]  /*12600*/  ISETP.GE.AND P1, PT, R76, R230.reuse, PT ;  /* 0x000000e64c00720c */ /* 0x080fe20003f26270 */
[----:B------:R-:W-:Y:S01]  /*12610*/  VIADD R251, R167, 0xfffffee0 ;  /* 0xfffffee0a7fb7836 */ /* 0x000fe20000000000 */
[----:B------:R-:W-:Y:S02]  /*12620*/  FSEL R52, R52, -INF , P0 ;  /* 0xff80000034347808 */ /* 0x000fe40000000000 */
[----:B------:R-:W-:Y:S02]  /*12630*/  FSEL R29, R29, -INF , !P3 ;  /* 0xff8000001d1d7808 */ /* 0x000fe40005800000 */
[----:B------:R-:W-:Y:S01]  /*12640*/  ISETP.GE.AND P0, PT, R77, R233, PT ;  /* 0x000000e94d00720c */ /* 0x000fe20003f06270 */
[----:B------:R-:W-:Y:S01]  /*12650*/  IMAD.MOV.U32 R153, RZ, RZ, R192 ;  /* 0x000000ffff997224 */ /* 0x000fe200078e00c0 */
[----:B------:R-:W-:-:S02]  /*12660*/  ISETP.GE.AND P3, PT, R181, R230, PT ;  /* 0x000000e6b500720c */ /* 0x000fc40003f66270 */
[----:B------:R-:W-:Y:S01]  /*12670*/  FMNMX3.FTZ R16, R16, R97, R96, !PT ;  /* 0x0000006110107276 */ /* 0x000fe20007810060 */
[----:B------:R-:W-:Y:S01]  /*12680*/  IMAD.MOV.U32 R57, RZ, RZ, R247 ;  /* 0x000000ffff397224 */ /* 0x000fe200078e00f7 */
[----:B------:R-:W-:Y:S01]  /*12690*/  FSEL R192, R52, -INF , !P1 ;  /* 0xff80000034c07808 */ /* 0x000fe20004800000 */
[----:B------:R-:W-:Y:S01]  /*126a0*/  VIADD R247, R167, 0xfffffee1 ;  /* 0xfffffee1a7f77836 */ /* 0x000fe20000000000 */
[----:B------:R-:W-:Y:S02]  /*126b0*/  ISETP.GE.AND P2, PT, R61, R233, PT ;  /* 0x000000e93d00720c */ /* 0x000fe40003f46270 */
[----:B------:R-:W-:Y:S02]  /*126c0*/  ISETP.GE.AND P1, PT, R77, R230, PT ;  /* 0x000000e64d00720c */ /* 0x000fe40003f26270 */
[----:B------:R-:W-:Y:S02]  /*126d0*/  FSEL R53, R53, -INF , P0 ;  /* 0xff80000035357808 */ /* 0x000fe40000000000 */
[----:B------:R-:W-:-:S02]  /*126e0*/  FSEL R92, R89, -INF , !P3 ;  /* 0xff800000595c7808 */ /* 0x000fc40005800000 */
[-C--:B------:R-:W-:Y:S02]  /*126f0*/  ISETP.GE.AND P4, PT, R169, R230.reuse, PT ;  /* 0x000000e6a900720c */ /* 0x080fe40003f86270 */
[----:B------:R-:W-:Y:S02]  /*12700*/  ISETP.GE.AND P0, PT, R251, R233, PT ;  /* 0x000000e9fb00720c */ /* 0x000fe40003f06270 */
[----:B------:R-:W-:Y:S01]  /*12710*/  FMNMX3.FTZ R16, R16, R31, R29, !PT ;  /* 0x0000001f10107276 */ /* 0x000fe2000781001d */
[----:B------:R-:W-:Y:S01]  /*12720*/  IMAD.MOV.U32 R52, RZ, RZ, R180 ;  /* 0x000000ffff347224 */ /* 0x000fe200078e00b4 */
[----:B------:R-:W-:Y:S02]  /*12730*/  FSEL R13, R80, -INF , P2 ;  /* 0xff800000500d7808 */ /* 0x000fe40001000000 */
[----:B------:R-:W-:Y:S01]  /*12740*/  FSEL R180, R53, -INF , !P1 ;  /* 0xff80000035b47808 */ /* 0x000fe20004800000 */
[----:B------:R-:W-:Y:S01]  /*12750*/  VIADD R80, R167, 0xfffffee8 ;  /* 0xfffffee8a7507836 */ /* 0x000fe20000000000 */
[----:B------:R-:W-:-:S02]  /*12760*/  ISETP.GE.AND P3, PT, R61, R230, PT ;  /* 0x000000e63d00720c */ /* 0x000fc40003f66270 */
[----:B------:R-:W-:Y:S02]  /*12770*/  FSEL R17, R17, -INF , !P4 ;  /* 0xff80000011117808 */ /* 0x000fe40006000000 */
[-C--:B------:R-:W-:Y:S02]  /*12780*/  ISETP.GE.AND P2, PT, R66, R230.reuse, PT ;  /* 0x000000e64200720c */ /* 0x080fe40003f46270 */
[----:B------:R-:W-:Y:S02]  /*12790*/  ISETP.GE.AND P1, PT, R251, R230, PT ;  /* 0x000000e6fb00720c */ /* 0x000fe40003f26270 */
[----:B------:R-:W-:Y:S02]  /*127a0*/  FSEL R48, R48, -INF , P0 ;  /* 0xff80000030307808 */ /* 0x000fe40000000000 */
[----:B------:R-:W-:Y:S02]  /*127b0*/  FMNMX3.FTZ R16, R16, R25, R92, !PT ;  /* 0x0000001910107276 */ /* 0x000fe4000781005c */
[----:B------:R-:W-:Y:S01]  /*127c0*/  ISETP.GE.AND P0, PT, R247, R233, PT ;  /* 0x000000e9f700720c */ /* 0x000fe20003f06270 */
[----:B------:R-:W-:Y:S01]  /*127d0*/  IMAD.MOV.U32 R117, RZ, RZ, R172 ;  /* 0x000000ffff757224 */ /* 0x000fe200078e00ac */
[----:B------:R-:W-:-:S02]  /*127e0*/  FSEL R13, R13, -INF , !P3 ;  /* 0xff8000000d0d7808 */ /* 0x000fc40005800000 */
[----:B------:R-:W-:Y:S02]  /*127f0*/  FSEL R88, R81, -INF , !P2 ;  /* 0xff80000051587808 */ /* 0x000fe40005000000 */
[----:B------:R-:W-:Y:S02]  /*12800*/  FSEL R172, R48, -INF , !P1 ;  /* 0xff80000030ac7808 */ /* 0x000fe40004800000 */
[----:B------:R-:W-:Y:S01]  /*12810*/  FMNMX3.FTZ R9, R16, R21, R17, !PT ;  /* 0x0000001510097276 */ /* 0x000fe20007810011 */
[----:B------:R-:W-:Y:S01]  /*12820*/  VIADD R81, R167, 0xfffffee9 ;  /* 0xfffffee9a7517836 */ /* 0x000fe20000000000 */
[-C--:B------:R-:W-:Y:S02]  /*12830*/  ISETP.GE.AND P1, PT, R247, R230.reuse, PT ;  /* 0x000000e6f700720c */ /* 0x080fe40003f26270 */
[----:B------:R-:W-:Y:S02]  /*12840*/  FSEL R49, R49, -INF , P0 ;  /* 0xff80000031317808 */ /* 0x000fe40000000000 */
[C---:B------:R-:W-:Y:S01]  /*12850*/  ISETP.GE.AND P0, PT, R80.reuse, R233, PT ;  /* 0x000000e95000720c */ /* 0x040fe20003f06270 */
        /* <DEDUP_REMOVED lines=39> */
[----:B------:R-:W-:Y:S02]  /*12ad0*/  FMNMX3.FTZ R37, R9, R124, R33, !PT ;  /* 0x0000007c09257276 */ /* 0x000fe40007810021 */
[----:B------:R-:W-:-:S02]  /*12ae0*/  FSEL R36, R36, -INF , !P1 ;  /* 0xff80000024247808 */ /* 0x000fc40004800000 */
[----:B------:R-:W-:-:S04]  /*12af0*/  FMNMX3.FTZ R37, R37, R35, R34, !PT ;  /* 0x0000002325257276 */ /* 0x000fc80007810022 */
[----:B------:R-:W-:Y:S02]  /*12b00*/  FMNMX3.FTZ R37, R37, R41, R36, !PT ;  /* 0x0000002925257276 */ /* 0x000fe40007810024 */
[----:B------:R-:W-:-:S03]  /*12b10*/  FSEL R9, R26, -INF , P3 ;  /* 0xff8000001a097808 */ /* 0x000fc60001800000 */
[----:B------:R-:W1:Y:S01]  /*12b20*/  SHFL.BFLY PT, R40, R37, 0x2, 0x1f ;  /* 0x0c401f0025287f89 */ /* 0x000e6200000e0000 */
[----:B------:R-:W-:Y:S02]  /*12b30*/  FSEL R9, R9, -INF , !P5 ;  /* 0xff80000009097808 */ /* 0x000fe40006800000 */
[----:B------:R-:W-:Y:S02]  /*12b40*/  ISETP.GE.AND P5, PT, R56, R231, PT ;  /* 0x000000e73800720c */ /* 0x000fe40003fa6270 */
[-C--:B------:R-:W-:Y:S02]  /*12b50*/  ISETP.GE.AND P1, PT, R52, R232.reuse, PT ;  /* 0x000000e83400720c */ /* 0x080fe40003f26270 */
[C---:B------:R-:W-:Y:S02]  /*12b60*/  LOP3.LUT P4, RZ, R234.reuse, 0x4, RZ, 0xc0, !PT ;  /* 0x00000004eaff7812 */ /* 0x040fe4000788c0ff */
[----:B------:R-:W-:Y:S02]  /*12b70*/  ISETP.GE.AND P0, PT, R57, R232, PT ;  /* 0x000000e83900720c */ /* 0x000fe40003f06270 */
[----:B------:R-:W-:-:S02]  /*12b80*/  LOP3.LUT R234, R234, 0xfffffffe, RZ, 0xc0, !PT ;  /* 0xfffffffeeaea7812 */ /* 0x000fc400078ec0ff */
[----:B------:R-:W-:Y:S02]  /*12b90*/  FSEL R157, R157, -INF , !P6 ;  /* 0xff8000009d9d7808 */ /* 0x000fe40007000000 */
[----:B------:R-:W-:Y:S02]  /*12ba0*/  FSEL R16, R27, -INF , P1 ;  /* 0xff8000001b107808 */ /* 0x000fe40000800000 */
[----:B------:R-:W-:Y:S02]  /*12bb0*/  FSEL R167, R53, -INF , !P4 ;  /* 0xff80000035a77808 */ /* 0x000fe40006000000 */
[C---:B------:R-:W-:Y:S02]  /*12bc0*/  ISETP.GE.AND P1, PT, R20.reuse, R232, PT ;  /* 0x000000e81400720c */ /* 0x040fe40003f26270 */
[-C--:B------:R-:W-:Y:S02]  /*12bd0*/  ISETP.GE.AND P6, PT, R20, R231.reuse, PT ;  /* 0x000000e71400720c */ /* 0x080fe40003fc6270 */
[----:B------:R-:W-:-:S02]  /*12be0*/  ISETP.GE.AND P4, PT, R57, R231, PT ;  /* 0x000000e73900720c */ /* 0x000fc40003f86270 */
[----:B------:R-:W-:Y:S02]  /*12bf0*/  FSEL R20, R22, -INF , P0 ;  /* 0xff80000016147808 */ /* 0x000fe40000000000 */
[----:B------:R-:W-:Y:S02]  /*12c00*/  ISETP.GE.AND P3, PT, R56, R232, PT ;  /* 0x000000e83800720c */ /* 0x000fe40003f66270 */
[----:B------:R-:W-:Y:S02]  /*12c10*/  @P5 LOP3.LUT R234, R234, 0x1, RZ, 0xfc, !PT ;  /* 0x00000001eaea5812 */ /* 0x000fe400078efcff */
[----:B------:R-:W-:Y:S02]  /*12c20*/  FSEL R20, R20, -INF , !P4 ;  /* 0xff80000014147808 */ /* 0x000fe40006000000 */
[----:B------:R-:W-:Y:S02]  /*12c30*/  ISETP.GE.AND P2, PT, R52, R231, PT ;  /* 0x000000e73400720c */ /* 0x000fe40003f46270 */
[----:B------:R-:W-:-:S02]  /*12c40*/  LOP3.LUT P4, RZ, R234, 0x1, RZ, 0xc0, !PT ;  /* 0x00000001eaff7812 */ /* 0x000fc4000788c0ff */
[----:B------:R-:W-:Y:S02]  /*12c50*/  FSEL R23, R23, -INF , P3 ;  /* 0xff80000017177808 */ /* 0x000fe40001800000 */
[----:B------:R-:W-:Y:S02]  /*12c60*/  FSEL R18, R18, -INF , P1 ;  /* 0xff80000012127808 */ /* 0x000fe40000800000 */
[----:B-1----:R-:W-:Y:S02]  /*12c70*/  FMNMX.FTZ R37, R37, R40, !PT ;  /* 0x0000002825257209 */ /* 0x002fe40007810000 */
[----:B------:R-:W-:Y:S02]  /*12c80*/  FSEL R16, R16, -INF , !P2 ;  /* 0xff80000010107808 */ /* 0x000fe40005000000 */
[----:B------:R-:W-:Y:S02]  /*12c90*/  FSEL R26, R23, -INF , !P4 ;  /* 0xff800000171a7808 */ /* 0x000fe40006000000 */
[----:B------:R-:W-:-:S02]  /*12ca0*/  ISETP.GE.AND P2, PT, R30, R232, PT ;  /* 0x000000e81e00720c */ /* 0x000fc40003f46270 */
[-C--:B------:R-:W-:Y:S02]  /*12cb0*/  ISETP.GE.AND P4, PT, R30, R231.reuse, PT ;  /* 0x000000e71e00720c */ /* 0x080fe40003f86270 */
[----:B------:R-:W-:Y:S02]  /*12cc0*/  FSEL R30, R18, -INF , !P6 ;  /* 0xff800000121e7808 */ /* 0x000fe40007000000 */
[----:B------:R-:W-:Y:S01]  /*12cd0*/  ISETP.GE.AND P1, PT, R117, R231, PT ;  /* 0x000000e77500720c */ /* 0x000fe20003f26270 */
[----:B------:R-:W1:Y:S01]  /*12ce0*/  SHFL.BFLY PT, R18, R37, 0x1, 0x1f ;  /* 0x0c201f0025127f89 */ /* 0x000e6200000e0000 */
[----:B------:R-:W-:Y:S02]  /*12cf0*/  ISETP.GE.AND P0, PT, R68, R232, PT ;  /* 0x000000e84400720c */ /* 0x000fe40003f06270 */
[----:B------:R-:W-:Y:S02]  /*12d00*/  LOP3.LUT R234, R234, 0xfffffffe, RZ, 0xc0, !PT ;  /* 0xfffffffeeaea7812 */ /* 0x000fe400078ec0ff */
[----:B------:R-:W-:-:S02]  /*12d10*/  FSEL R19, R19, -INF , P0 ;  /* 0xff80000013137808 */ /* 0x000fc40000000000 */
[-C--:B------:R-:W-:Y:S02]  /*12d20*/  ISETP.GE.AND P0, PT, R252, R232.reuse, PT ;  /* 0x000000e8fc00720c */ /* 0x080fe40003f06270 */
[----:B------:R-:W-:Y:S02]  /*12d30*/  ISETP.GE.AND P5, PT, R68, R231, PT ;  /* 0x000000e74400720c */ /* 0x000fe40003fa6270 */
[----:B------:R-:W-:Y:S02]  /*12d40*/  FSEL R14, R14, -INF , P2 ;  /* 0xff8000000e0e7808 */ /* 0x000fe40001000000 */
[-C--:B------:R-:W-:Y:S02]  /*12d50*/  ISETP.GE.AND P3, PT, R117, R232.reuse, PT ;  /* 0x000000e87500720c */ /* 0x080fe40003f66270 */
[----:B------:R-:W-:Y:S01]  /*12d60*/  @P1 LOP3.LUT R234, R234, 0x1, RZ, 0xfc, !PT ;  /* 0x00000001eaea1812 */ /* 0x000fe200078efcff */
[----:B------:R-:W-:Y:S01]  /*12d70*/  IMAD.MOV.U32 R117, RZ, RZ, R153 ;  /* 0x000000ffff757224 */ /* 0x000fe200078e0099 */
[-C--:B------:R-:W-:Y:S01]  /*12d80*/  ISETP.GE.AND P1, PT, R121, R232.reuse, PT ;  /* 0x000000e87900720c */ /* 0x080fe20003f26270 */
[----:B------:R-:W-:Y:S01]  /*12d90*/  IMAD.MOV.U32 R68, RZ, RZ, R129 ;  /* 0x000000ffff447224 */ /* 0x000fe200078e0081 */
[----:B------:R-:W-:-:S02]  /*12da0*/  ISETP.GE.AND P2, PT, R151, R232, PT ;  /* 0x000000e89700720c */ /* 0x000fc40003f46270 */
[----:B------:R-:W-:Y:S02]  /*12db0*/  FSEL R11, R11, -INF , P0 ;  /* 0xff8000000b0b7808 */ /* 0x000fe40000000000 */
[----:B------:R-:W-:Y:S02]  /*12dc0*/  FSEL R153, R19, -INF , !P5 ;  /* 0xff80000013997808 */ /* 0x000fe40006800000 */
[----:B------:R-:W-:Y:S02]  /*12dd0*/  FSEL R129, R14, -INF , !P4 ;  /* 0xff8000000e817808 */ /* 0x000fe40006000000 */
[----:B------:R-:W-:Y:S02]  /*12de0*/  ISETP.GE.AND P0, PT, R250, R232, PT ;  /* 0x000000e8fa00720c */ /* 0x000fe40003f06270 */
[----:B------:R-:W-:Y:S02]  /*12df0*/  LOP3.LUT P4, RZ, R234, 0x1, RZ, 0xc0, !PT ;  /* 0x00000001eaff7812 */ /* 0x000fe4000788c0ff */
[----:B------:R-:W-:-:S02]  /*12e00*/  ISETP.GE.AND P5, PT, R252, R231, PT ;  /* 0x000000e7fc00720c */ /* 0x000fc40003fa6270 */
[----:B------:R-:W-:Y:S02]  /*12e10*/  FSEL R15, R15, -INF , P3 ;  /* 0xff8000000f0f7808 */ /* 0x000fe40001800000 */
[----:B------:R-:W-:Y:S02]  /*12e20*/  FSEL R10, R10, -INF , P1 ;  /* 0xff8000000a0a7808 */ /* 0x000fe40000800000 */
[-C--:B------:R-:W-:Y:S02]  /*12e30*/  ISETP.GE.AND P1, PT, R151, R231.reuse, PT ;  /* 0x000000e79700720c */ /* 0x080fe40003f26270 */
[----:B------:R-:W-:Y:S02]  /*12e40*/  FSEL R6, R6, -INF , P2 ;  /* 0xff80000006067808 */ /* 0x000fe40001000000 */
[----:B------:R-:W-:Y:S02]  /*12e50*/  ISETP.GE.AND P3, PT, R250, R231, PT ;  /* 0x000000e7fa00720c */ /* 0x000fe40003f66270 */
[----:B------:R-:W-:-:S02]  /*12e60*/  FSEL R7, R7, -INF , P0 ;  /* 0xff80000007077808 */ /* 0x000fc40000000000 */
[----:B------:R-:W-:Y:S02]  /*12e70*/  FSEL R151, R15, -INF , !P4 ;  /* 0xff8000000f977808 */ /* 0x000fe40006000000 */
[----:B------:R-:W-:Y:S02]  /*12e80*/  FSEL R250, R11, -INF , !P5 ;  /* 0xff8000000bfa7808 */ /* 0x000fe40006800000 */
[-C--:B------:R-:W-:Y:S02]  /*12e90*/  ISETP.GE.AND P0, PT, R242, R232.reuse, PT ;  /* 0x000000e8f200720c */ /* 0x080fe40003f06270 */
[C---:B------:R-:W-:Y:S02]  /*12ea0*/  ISETP.GE.AND P4, PT, R246.reuse, R232, PT ;  /* 0x000000e8f600720c */ /* 0x040fe40003f86270 */
[----:B------:R-:W-:Y:S02]  /*12eb0*/  ISETP.GE.AND P5, PT, R246, R231, PT ;  /* 0x000000e7f600720c */ /* 0x000fe40003fa6270 */
[----:B------:R-:W-:-:S02]  /*12ec0*/  FSEL R246, R6, -INF , !P1 ;  /* 0xff80000006f67808 */ /* 0x000fc40004800000 */
[----:B------:R-:W-:Y:S02]  /*12ed0*/  FMNMX3.FTZ R6, R0, R162, R28, !PT ;  /* 0x000000a200067276 */ /* 0x000fe4000781001c */
[----:B-1----:R-:W-:Y:S02]  /*12ee0*/  FMNMX.FTZ R37, R37, R18, !PT ;  /* 0x0000001225257209 */ /* 0x002fe40007810000 */
[----:B------:R-:W-:Y:S02]  /*12ef0*/  FSEL R159, R159, -INF , P0 ;  /* 0xff8000009f9f7808 */ /* 0x000fe40000000000 */
[----:B------:R-:W-:Y:S02]  /*12f00*/  ISETP.GE.AND P6, PT, R121, R231, PT ;  /* 0x000000e77900720c */ /* 0x000fe40003fc6270 */
[----:B------:R-:W-:Y:S02]  /*12f10*/  ISETP.GE.AND P0, PT, R240, R232, PT ;  /* 0x000000e8f000720c */ /* 0x000fe40003f06270 */
[----:B------:R-:W-:Y:S01]  /*12f20*/  FMNMX3.FTZ R6, R6, R167, R157, !PT ;  /* 0x000000a706067276 */ /* 0x000fe2000781009d */
[----:B--2---:R-:W-:Y:S01]  /*12f30*/  FMUL.FTZ R45, R32, R37 ;  /* 0x00000025202d7220 */ /* 0x004fe20000410000 */
[----:B------:R-:W-:-:S02]  /*12f40*/  FSEL R252, R10, -INF , !P6 ;  /* 0xff8000000afc7808 */ /* 0x000fc40007000000 */
[----:B------:R-:W-:Y:S02]  /*12f50*/  ISETP.GE.AND P2, PT, R242, R231, PT ;  /* 0x000000e7f200720c */ /* 0x000fe40003f46270 */
[----:B------:R-:W-:Y:S02]  /*12f60*/  FSEL R155, R155, -INF , P0 ;  /* 0xff8000009b9b7808 */ /* 0x000fe40000000000 */
[----:B------:R-:W-:Y:S02]  /*12f70*/  FSETP.NEU.FTZ.AND P6, PT, R37, -INF , PT ;  /* 0xff8000002500780b */ /* 0x000fe40003fdd000 */
[----:B------:R-:W-:Y:S02]  /*12f80*/  FSEL R242, R7, -INF , !P3 ;  /* 0xff80000007f27808 */ /* 0x000fe40005800000 */
[----:B------:R-:W-:Y:S02]  /*12f90*/  ISETP.GE.AND P0, PT, R236, R232, PT ;  /* 0x000000e8ec00720c */ /* 0x000fe40003f06270 */
[----:B------:R-:W-:-:S02]  /*12fa0*/  FMNMX3.FTZ R7, R6, R9, R16, !PT ;  /* 0x0000000906077276 */ /* 0x000fc40007810010 */
[----:B------:R-:W-:Y:S02]  /*12fb0*/  FSEL R45, R45, RZ, P6 ;  /* 0x000000ff2d2d7208 */ /* 0x000fe40003000000 */
[----:B------:R-:W-:Y:S02]  /*12fc0*/  FSEL R131, R131, -INF , P0 ;  /* 0xff80000083837808 */ /* 0x000fe40000000000 */
[----:B------:R-:W-:Y:S02]  /*12fd0*/  ISETP.GE.AND P0, PT, R210, R232, PT ;  /* 0x000000e8d200720c */ /* 0x000fe40003f06270 */
[----:B------:R-:W-:Y:S02]  /*12fe0*/  FMNMX3.FTZ R7, R7, R20, R26, !PT ;  /* 0x0000001407077276 */ /* 0x000fe4000781001a */
[----:B------:R-:W-:Y:S02]  /*12ff0*/  ISETP.GE.AND P1, PT, R117, R232, PT ;  /* 0x000000e87500720c */ /* 0x000fe40003f26270 */
[----:B------:R-:W-:Y:S01]  /*13000*/  FSEL R158, R158, -INF , P4 ;  /* 0xff8000009e9e7808 */ /* 0x000fe20002000000 */
[----:B------:R-:W-:Y:S01]  /*13010*/  FFMA.FTZ R121, R188, R32, -R45 ;  /* 0x00000020bc797223 */ /* 0x000fe2000001082d */
[----:B------:R-:W-:-:S02]  /*13020*/  FSEL R127, R127, -INF , P0 ;  /* 0xff8000007f7f7808 */ /* 0x000fc40000000000 */
[----:B------:R-:W-:Y:S02]  /*13030*/  FMNMX3.FTZ R6, R7, R30, R153, !PT ;  /* 0x0000001e07067276 */ /* 0x000fe40007810099 */
[-C--:B------:R-:W-:Y:S02]  /*13040*/  ISETP.GE.AND P3, PT, R117, R231.reuse, PT ;  /* 0x000000e77500720c */ /* 0x080fe40003f66270 */
[----:B------:R-:W-:Y:S02]  /*13050*/  FSEL R188, R158, -INF , !P5 ;  /* 0xff8000009ebc7808 */ /* 0x000fe40006800000 */
[----:B------:R-:W-:Y:S02]  /*13060*/  FSEL R154, R154, -INF , P1 ;  /* 0xff8000009a9a7808 */ /* 0x000fe40000800000 */
[----:B------:R-:W-:Y:S02]  /*13070*/  ISETP.GE.AND P0, PT, R204, R232, PT ;  /* 0x000000e8cc00720c */ /* 0x000fe40003f06270 */
[----:B------:R-:W-:-:S02]  /*13080*/  ISETP.GE.AND P5, PT, R240, R231, PT ;  /* 0x000000e7f000720c */ /* 0x000fc40003fa6270 */
[----:B------:R-:W-:Y:S02]  /*13090*/  FSEL R240, R159, -INF , !P2 ;  /* 0xff8000009ff07808 */ /* 0x000fe40005000000 */
[C---:B------:R-:W-:Y:S02]  /*130a0*/  ISETP.GE.AND P4, PT, R238.reuse, R232, PT ;  /* 0x000000e8ee00720c */ /* 0x040fe40003f86270 */
[----:B------:R-:W-:Y:S02]  /*130b0*/  ISETP.GE.AND P2, PT, R238, R231, PT ;  /* 0x000000e7ee00720c */ /* 0x000fe40003f46270 */
[----:B------:R-:W-:Y:S02]  /*130c0*/  FMNMX3.FTZ R7, R6, R129, R151, !PT ;  /* 0x0000008106077276 */ /* 0x000fe40007810097 */
[----:B------:R-:W-:Y:S02]  /*130d0*/  FSEL R238, R154, -INF , !P3 ;  /* 0xff8000009aee7808 */ /* 0x000fe40005800000 */
[----:B------:R-:W-:-:S02]  /*130e0*/  FSEL R123, R123, -INF , P0 ;  /* 0xff8000007b7b7808 */ /* 0x000fc40000000000 */
[-C--:B------:R-:W-:Y:S02]  /*130f0*/  ISETP.GE.AND P3, PT, R68, R232.reuse, PT ;  /* 0x000000e84400720c */ /* 0x080fe40003f66270 */
[----:B------:R-:W-:Y:S02]  /*13100*/  ISETP.GE.AND P0, PT, R200, R232, PT ;  /* 0x000000e8c800720c */ /* 0x000fe40003f06270 */
[-C--:B------:R-:W-:Y:S02]  /*13110*/  ISETP.GE.AND P1, PT, R236, R231.reuse, PT ;  /* 0x000000e7ec00720c */ /* 0x080fe40003f26270 */
[----:B------:R-:W-:Y:S02]  /*13120*/  FSEL R130, R130, -INF , P4 ;  /* 0xff80000082827808 */ /* 0x000fe40002000000 */
[----:B------:R-:W-:Y:S02]  /*13130*/  FMNMX3.FTZ R7, R7, R252, R250, !PT ;  /* 0x000000fc07077276 */ /* 0x000fe400078100fa */
[----:B------:R-:W-:Y:S01]  /*13140*/  FSEL R236, R155, -INF , !P5 ;  /* 0xff8000009bec7808 */ /* 0x000fe20006800000 */
[----:B------:R-:W-:Y:S01]  /*13150*/  FFMA.FTZ R117, R194, R32, -R45 ;  /* 0x00000020c2757223 */ /* 0x000fe2000001082d */
[----:B------:R-:W-:-:S02]  /*13160*/  ISETP.GE.AND P5, PT, R68, R231, PT ;  /* 0x000000e74400720c */ /* 0x000fc40003fa6270 */
[----:B------:R-:W-:Y:S02]  /*13170*/  ISETP.GE.AND P4, PT, R210, R231, PT ;  /* 0x000000e7d200720c */ /* 0x000fe40003f86270 */
[----:B------:R-:W-:Y:S02]  /*13180*/  FSEL R126, R126, -INF , P3 ;  /* 0xff8000007e7e7808 */ /* 0x000fe40001800000 */
[----:B------:R-:W-:Y:S02]  /*13190*/  FSEL R119, R119, -INF , P0 ;  /* 0xff80000077777808 */ /* 0x000fe40000000000 */
[----:B------:R-:W-:Y:S02]  /*131a0*/  FSEL R210, R131, -INF , !P1 ;  /* 0xff80000083d27808 */ /* 0x000fe40004800000 */
[----:B------:R-:W-:Y:S02]  /*131b0*/  ISETP.GE.AND P0, PT, R196, R232, PT ;  /* 0x000000e8c400720c */ /* 0x000fe40003f06270 */
[----:B------:R-:W-:-:S02]  /*131c0*/  FSEL R194, R130, -INF , !P2 ;  /* 0xff80000082c27808 */ /* 0x000fc40005000000 */
[C---:B------:R-:W-:Y:S02]  /*131d0*/  ISETP.GE.AND P1, PT, R206.reuse, R232, PT ;  /* 0x000000e8ce00720c */ /* 0x040fe40003f26270 */
[----:B------:R-:W-:Y:S02]  /*131e0*/  FMNMX3.FTZ R7, R7, R246, R242, !PT ;  /* 0x000000f607077276 */ /* 0x000fe400078100f2 */
[-C--:B------:R-:W-:Y:S02]  /*131f0*/  ISETP.GE.AND P2, PT, R206, R231.reuse, PT ;  /* 0x000000e7ce00720c */ /* 0x080fe40003f46270 */
[----:B------:R-:W-:Y:S02]  /*13200*/  FSEL R206, R126, -INF , !P5 ;  /* 0xff8000007ece7808 */ /* 0x000fe40006800000 */
[----:B------:R-:W-:Y:S02]  /*13210*/  ISETP.GE.AND P5, PT, R204, R231, PT ;  /* 0x000000e7cc00720c */ /* 0x000fe40003fa6270 */
[----:B------:R-:W-:-:S02]  /*13220*/  FSEL R115, R115, -INF , P0 ;  /* 0xff80000073737808 */ /* 0x000fc40000000000 */
[----:B------:R-:W-:Y:S02]  /*13230*/  FSEL R204, R127, -INF , !P4 ;  /* 0xff8000007fcc7808 */ /* 0x000fe40006000000 */
[----:B------:R-:W-:Y:S02]  /*13240*/  FSEL R122, R122, -INF , P1 ;  /* 0xff8000007a7a7808 */ /* 0x000fe40000800000 */
[----:B------:R-:W-:Y:S02]  /*13250*/  ISETP.GE.AND P0, PT, R184, R232, PT ;  /* 0x000000e8b800720c */ /* 0x000fe40003f06270 */
[----:B------:R-:W-:Y:S02]  /*13260*/  FMNMX3.FTZ R7, R7, R188, R240, !PT ;  /* 0x000000bc07077276 */ /* 0x000fe400078100f0 */
[C---:B------:R-:W-:Y:S02]  /*13270*/  ISETP.GE.AND P4, PT, R202.reuse, R232, PT ;  /* 0x000000e8ca00720c */ /* 0x040fe40003f86270 */
[----:B------:R-:W-:-:S02]  /*13280*/  ISETP.GE.AND P3, PT, R202, R231, PT ;  /* 0x000000e7ca00720c */ /* 0x000fc40003f66270 */
[----:B------:R-:W-:Y:S02]  /*13290*/  FSEL R202, R122, -INF , !P2 ;  /* 0xff8000007aca7808 */ /* 0x000fe40005000000 */
[----:B------:R-:W-:Y:S02]  /*132a0*/  FSEL R111, R111, -INF , P0 ;  /* 0xff8000006f6f7808 */ /* 0x000fe40000000000 */
[----:B------:R-:W-:Y:S02]  /*132b0*/  FMNMX3.FTZ R7, R7, R238, R236, !PT ;  /* 0x000000ee07077276 */ /* 0x000fe400078100ec */
[-C--:B------:R-:W-:Y:S02]  /*132c0*/  ISETP.GE.AND P2, PT, R198, R232.reuse, PT ;  /* 0x000000e8c600720c */ /* 0x080fe40003f46270 */
[----:B------:R-:W-:Y:S02]  /*132d0*/  FSEL R118, R118, -INF , P4 ;  /* 0xff80000076767808 */ /* 0x000fe40002000000 */
[----:B------:R-:W-:-:S02]  /*132e0*/  ISETP.GE.AND P0, PT, R178, R232, PT ;  /* 0x000000e8b200720c */ /* 0x000fc40003f06270 */
[-C--:B------:R-:W-:Y:S02]  /*132f0*/  ISETP.GE.AND P1, PT, R200, R231.reuse, PT ;  /* 0x000000e7c800720c */ /* 0x080fe40003f26270 */
[----:B------:R-:W-:Y:S02]  /*13300*/  ISETP.GE.AND P4, PT, R198, R231, PT ;  /* 0x000000e7c600720c */ /* 0x000fe40003f86270 */
[----:B------:R-:W-:Y:S02]  /*13310*/  FMNMX3.FTZ R7, R7, R194, R210, !PT ;  /* 0x000000c207077276 */ /* 0x000fe400078100d2 */
[----:B------:R-:W-:Y:S02]  /*13320*/  FSEL R198, R118, -INF , !P3 ;  /* 0xff80000076c67808 */ /* 0x000fe40005800000 */
[----:B------:R-:W-:Y:S02]  /*13330*/  FSEL R114, R114, -INF , P2 ;  /* 0xff80000072727808 */ /* 0x000fe40001000000 */
[----:B------:R-:W-:-:S02]  /*13340*/  FSEL R107, R107, -INF , P0 ;  /* 0xff8000006b6b7808 */ /* 0x000fc40000000000 */
[-C--:B------:R-:W-:Y:S02]  /*13350*/  ISETP.GE.AND P3, PT, R196, R231.reuse, PT ;  /* 0x000000e7c400720c */ /* 0x080fe40003f66270 */
[-C--:B------:R-:W-:Y:S02]  /*13360*/  ISETP.GE.AND P0, PT, R170, R232.reuse, PT ;  /* 0x000000e8aa00720c */ /* 0x080fe40003f06270 */
[----:B------:R-:W-:Y:S02]  /*13370*/  FSEL R196, R119, -INF , !P1 ;  /* 0xff80000077c47808 */ /* 0x000fe40004800000 */
[----:B------:R-:W-:Y:S02]  /*13380*/  FSEL R200, R123, -INF , !P5 ;  /* 0xff8000007bc87808 */ /* 0x000fe40006800000 */
[C---:B------:R-:W-:Y:S02]  /*13390*/  ISETP.GE.AND P1, PT, R190.reuse, R232, PT ;  /* 0x000000e8be00720c */ /* 0x040fe40003f26270 */
[----:B------:R-:W-:-:S02]  /*133a0*/  ISETP.GE.AND P2, PT, R190, R231, PT ;  /* 0x000000e7be00720c */ /* 0x000fc40003f46270 */
[----:B------:R-:W-:Y:S02]  /*133b0*/  FMNMX3.FTZ R7, R7, R206, R204, !PT ;  /* 0x000000ce07077276 */ /* 0x000fe400078100cc */
[----:B------:R-:W-:Y:S02]  /*133c0*/  FSEL R190, R114, -INF , !P4 ;  /* 0xff80000072be7808 */ /* 0x000fe40006000000 */
[-C--:B------:R-:W-:Y:S02]  /*133d0*/  ISETP.GE.AND P4, PT, R182, R232.reuse, PT ;  /* 0x000000e8b600720c */ /* 0x080fe40003f86270 */
[----:B------:R-:W-:Y:S02]  /*133e0*/  FSEL R103, R103, -INF , P0 ;  /* 0xff80000067677808 */ /* 0x000fe40000000000 */
[----:B------:R-:W-:Y:S02]  /*133f0*/  ISETP.GE.AND P0, PT, R166, R232, PT ;  /* 0x000000e8a600720c */ /* 0x000fe40003f06270 */
[----:B------:R-:W-:-:S02]  /*13400*/  ISETP.GE.AND P5, PT, R184, R231, PT ;  /* 0x000000e7b800720c */ /* 0x000fc40003fa6270 */
[----:B------:R-:W-:Y:S02]  /*13410*/  FSEL R110, R110, -INF , P1 ;  /* 0xff8000006e6e7808 */ /* 0x000fe40000800000 */
[----:B------:R-:W-:Y:S02]  /*13420*/  FMNMX3.FTZ R7, R7, R202, R200, !PT ;  /* 0x000000ca07077276 */ /* 0x000fe400078100c8 */
[----:B------:R-:W-:Y:S02]  /*13430*/  FSEL R184, R115, -INF , !P3 ;  /* 0xff80000073b87808 */ /* 0x000fe40005800000 */
[----:B------:R-:W-:Y:S02]  /*13440*/  ISETP.GE.AND P3, PT, R182, R231, PT ;  /* 0x000000e7b600720c */ /* 0x000fe40003f66270 */
[----:B------:R-:W-:Y:S02]  /*13450*/  FSEL R106, R106, -INF , P4 ;  /* 0xff8000006a6a7808 */ /* 0x000fe40002000000 */
[----:B------:R-:W-:-:S02]  /*13460*/  FSEL R99, R99, -INF , P0 ;  /* 0xff80000063637808 */ /* 0x000fc40000000000 */
[----:B------:R-:W-:Y:S02]  /*13470*/  FSEL R182, R110, -INF , !P2 ;  /* 0xff8000006eb67808 */ /* 0x000fe40005000000 */
[-C--:B------:R-:W-:Y:S02]  /*13480*/  ISETP.GE.AND P1, PT, R178, R231.reuse, PT ;  /* 0x000000e7b200720c */ /* 0x080fe40003f26270 */
[----:B------:R-:W-:Y:S02]  /*13490*/  ISETP.GE.AND P0, PT, R193, R232, PT ;  /* 0x000000e8c100720c */ /* 0x000fe40003f06270 */
[----:B------:R-:W-:Y:S02]  /*134a0*/  FMNMX3.FTZ R7, R7, R198, R196, !PT ;  /* 0x000000c607077276 */ /* 0x000fe400078100c4 */
[C---:B------:R-:W-:Y:S02]  /*134b0*/  ISETP.GE.AND P2, PT, R174.reuse, R232, PT ;  /* 0x000000e8ae00720c */ /* 0x040fe40003f46270 */
[----:B------:R-:W-:-:S02]  /*134c0*/  ISETP.GE.AND P4, PT, R174, R231, PT ;  /* 0x000000e7ae00720c */ /* 0x000fc40003f86270 */
[----:B------:R-:W-:Y:S02]  /*134d0*/  FSEL R174, R106, -INF , !P3 ;  /* 0xff8000006aae7808 */ /* 0x000fe40005800000 */
[----:B------:R-:W-:Y:S02]  /*134e0*/  ISETP.GE.AND P3, PT, R170, R231, PT ;  /* 0x000000e7aa00720c */ /* 0x000fe40003f66270 */
[----:B------:R-:W-:Y:S02]  /*134f0*/  FSEL R178, R111, -INF , !P5 ;  /* 0xff8000006fb27808 */ /* 0x000fe40006800000 */
[----:B------:R-:W-:Y:S02]  /*13500*/  FSEL R170, R107, -INF , !P1 ;  /* 0xff8000006baa7808 */ /* 0x000fe40004800000 */
[----:B------:R-:W-:Y:S02]  /*13510*/  FSEL R95, R95, -INF , P0 ;  /* 0xff8000005f5f7808 */ /* 0x000fe40000000000 */
[----:B------:R-:W-:-:S02]  /*13520*/  FMNMX3.FTZ R7, R7, R190, R184, !PT ;  /* 0x000000be07077276 */ /* 0x000fc400078100b8 */
[-C--:B------:R-:W-:Y:S02]  /*13530*/  ISETP.GE.AND P1, PT, R168, R232.reuse, PT ;  /* 0x000000e8a800720c */ /* 0x080fe40003f26270 */
[----:B------:R-:W-:Y:S02]  /*13540*/  ISETP.GE.AND P0, PT, R181, R232, PT ;  /* 0x000000e8b500720c */ /* 0x000fe40003f06270 */
[----:B------:R-:W-:Y:S02]  /*13550*/  FSEL R102, R102, -INF , P2 ;  /* 0xff80000066667808 */ /* 0x000fe40001000000 */
[----:B------:R-:W-:Y:S02]  /*13560*/  FMNMX3.FTZ R7, R7, R182, R178, !PT ;  /* 0x000000b607077276 */ /* 0x000fe400078100b2 */
[----:B------:R-:W-:Y:S02]  /*13570*/  ISETP.GE.AND P2, PT, R168, R231, PT ;  /* 0x000000e7a800720c */ /* 0x000fe40003f46270 */
[----:B------:R-:W-:-:S02]  /*13580*/  FSEL R98, R98, -INF , P1 ;  /* 0xff80000062627808 */ /* 0x000fc40000800000 */
[----:B------:R-:W-:Y:S02]  /*13590*/  FSEL R91, R91, -INF , P0 ;  /* 0xff8000005b5b7808 */ /* 0x000fe40000000000 */
[----:B------:R-:W-:Y:S02]  /*135a0*/  FSEL R168, R102, -INF , !P4 ;  /* 0xff80000066a87808 */ /* 0x000fe40006000000 */
[-C--:B------:R-:W-:Y:S02]  /*135b0*/  ISETP.GE.AND P5, PT, R166, R231.reuse, PT ;  /* 0x000000e7a600720c */ /* 0x080fe40003fa6270 */
[----:B------:R-:W-:Y:S02]  /*135c0*/  ISETP.GE.AND P1, PT, R193, R231, PT ;  /* 0x000000e7c100720c */ /* 0x000fe40003f26270 */
[----:B------:R-:W-:Y:S02]  /*135d0*/  ISETP.GE.AND P0, PT, R169, R232, PT ;  /* 0x000000e8a900720c */ /* 0x000fe40003f06270 */
[----:B------:R-:W-:-:S02]  /*135e0*/  FSEL R166, R103, -INF , !P3 ;  /* 0xff80000067a67808 */ /* 0x000fc40005800000 */
[C---:B------:R-:W-:Y:S01]  /*135f0*/  ISETP.GE.AND P4, PT, R164.reuse, R232, PT ;  /* 0x000000e8a400720c */ /* 0x040fe20003f86270 */
[----:B------:R-:W-:Y:S01]  /*13600*/  IMAD.MOV.U32 R27, RZ, RZ, R152 ;  /* 0x000000ffff1b7224 */ /* 0x000fe200078e0098 */
[----:B------:R-:W-:Y:S02]  /*13610*/  ISETP.GE.AND P3, PT, R164, R231, PT ;  /* 0x000000e7a400720c */ /* 0x000fe40003f66270 */
[----:B------:R-:W-:Y:S02]  /*13620*/  FMNMX3.FTZ R7, R7, R174, R170, !PT ;  /* 0x000000ae07077276 */ /* 0x000fe400078100aa */
[----:B------:R-:W-:Y:S02]  /*13630*/  FSEL R164, R98, -INF , !P2 ;  /* 0xff80000062a47808 */ /* 0x000fe40005000000 */
[----:B------:R-:W-:Y:S02]  /*13640*/  ISETP.GE.AND P2, PT, R187, R232, PT ;  /* 0x000000e8bb00720c */ /* 0x000fe40003f46270 */
[----:B------:R-:W-:-:S02]  /*13650*/  FSEL R152, R95, -INF , !P1 ;  /* 0xff8000005f987808 */ /* 0x000fc40004800000 */
[----:B------:R-:W-:Y:S02]  /*13660*/  FSEL R87, R87, -INF , P0 ;  /* 0xff80000057577808 */ /* 0x000fe40000000000 */
[----:B------:R-:W-:Y:S02]  /*13670*/  FSEL R94, R94, -INF , P4 ;  /* 0xff8000005e5e7808 */ /* 0x000fe40002000000 */
[-C--:B------:R-:W-:Y:S02]  /*13680*/  ISETP.GE.AND P1, PT, R150, R232.reuse, PT ;  /* 0x000000e89600720c */ /* 0x080fe40003f26270 */
[----:B------:R-:W-:Y:S02]  /*13690*/  ISETP.GE.AND P0, PT, R66, R232, PT ;  /* 0x000000e84200720c */ /* 0x000fe40003f06270 */
[----:B------:R-:W-:Y:S02]  /*136a0*/  FSEL R158, R99, -INF , !P5 ;  /* 0xff800000639e7808 */ /* 0x000fe40006800000 */
[----:B------:R-:W-:Y:S01]  /*136b0*/  FMNMX3.FTZ R7, R7, R168, R166, !PT ;  /* 0x000000a807077276 */ /* 0x000fe200078100a6 */
[----:B------:R-:W-:Y:S01]  /*136c0*/  FFMA.FTZ R57, R156, R32, -R45 ;  /* 0x000000209c397223 */ /* 0x000fe2000001082d */
[----:B------:R-:W-:-:S02]  /*136d0*/  ISETP.GE.AND P4, PT, R187, R231, PT ;  /* 0x000000e7bb00720c */ /* 0x000fc40003f86270 */
[----:B------:R-:W-:Y:S02]  /*136e0*/  FSEL R90, R90, -INF , P2 ;  /* 0xff8000005a5a7808 */ /* 0x000fe40001000000 */
[----:B------:R-:W-:Y:S02]  /*136f0*/  FSEL R156, R94, -INF , !P3 ;  /* 0xff8000005e9c7808 */ /* 0x000fe40005800000 */
[-C--:B------:R-:W-:Y:S02]  /*13700*/  ISETP.GE.AND P2, PT, R150, R231.reuse, PT ;  /* 0x000000e79600720c */ /* 0x080fe40003f46270 */
[----:B------:R-:W-:Y:S02]  /*13710*/  FSEL R86, R86, -INF , P1 ;  /* 0xff80000056567808 */ /* 0x000fe40000800000 */
[----:B------:R-:W-:Y:S02]  /*13720*/  FSEL R83, R83, -INF , P0 ;  /* 0xff80000053537808 */ /* 0x000fe40000000000 */
[----:B------:R-:W-:-:S02]  /*13730*/  ISETP.GE.AND P3, PT, R181, R231, PT ;  /* 0x000000e7b500720c */ /* 0x000fc40003f66270 */
[----:B------:R-:W-:Y:S02]  /*13740*/  ISETP.GE.AND P0, PT, R67, R232, PT ;  /* 0x000000e84300720c */ /* 0x000fe40003f06270 */
[----:B------:R-:W-:Y:S01]  /*13750*/  FMNMX3.FTZ R7, R7, R164, R158, !PT ;  /* 0x000000a407077276 */ /* 0x000fe2000781009e */
[----:B------:R-:W-:Y:S01]  /*13760*/  IMAD.MOV.U32 R22, RZ, RZ, R128 ;  /* 0x000000ffff167224 */ /* 0x000fe200078e0080 */
[----:B------:R-:W-:Y:S02]  /*13770*/  FSEL R150, R90, -INF , !P4 ;  /* 0xff8000005a967808 */ /* 0x000fe40006000000 */
[----:B------:R-:W-:Y:S02]  /*13780*/  ISETP.GE.AND P4, PT, R61, R232, PT ;  /* 0x000000e83d00720c */ /* 0x000fe40003f86270 */
[----:B------:R-:W-:Y:S02]  /*13790*/  FSEL R128, R86, -INF , !P2 ;  /* 0xff80000056807808 */ /* 0x000fe40005000000 */
[----:B------:R-:W-:-:S02]  /*137a0*/  ISETP.GE.AND P5, PT, R169, R231, PT ;  /* 0x000000e7a900720c */ /* 0x000fc40003fa6270 */
[----:B------:R-:W-:Y:S02]  /*137b0*/  FSEL R130, R91, -INF , !P3 ;  /* 0xff8000005b827808 */ /* 0x000fe40005800000 */
[----:B------:R-:W-:Y:S02]  /*137c0*/  ISETP.GE.AND P1, PT, R66, R231, PT ;  /* 0x000000e74200720c */ /* 0x000fe40003f26270 */
[----:B------:R-:W-:Y:S02]  /*137d0*/  ISETP.GE.AND P2, PT, R161, R232, PT ;  /* 0x000000e8a100720c */ /* 0x000fe40003f46270 */
[----:B------:R-:W-:Y:S02]  /*137e0*/  FSEL R79, R79, -INF , P0 ;  /* 0xff8000004f4f7808 */ /* 0x000fe40000000000 */
[----:B------:R-:W-:Y:S02]  /*137f0*/  FMNMX3.FTZ R7, R7, R156, R152, !PT ;  /* 0x0000009c07077276 */ /* 0x000fe40007810098 */
[----:B------:R-:W-:-:S02]  /*13800*/  ISETP.GE.AND P0, PT, R108, R232, PT ;  /* 0x000000e86c00720c */ /* 0x000fc40003f06270 */
[----:B------:R-:W-:Y:S02]  /*13810*/  ISETP.GE.AND P3, PT, R61, R231, PT ;  /* 0x000000e73d00720c */ /* 0x000fe40003f66270 */
[----:B------:R-:W-:Y:S02]  /*13820*/  FSEL R82, R82, -INF , P4 ;  /* 0xff80000052527808 */ /* 0x000fe40002000000 */
[----:B------:R-:W-:Y:S02]  /*13830*/  FSEL R126, R87, -INF , !P5 ;  /* 0xff800000577e7808 */ /* 0x000fe40006800000 */
[----:B------:R-:W-:Y:S02]  /*13840*/  FSEL R118, R83, -INF , !P1 ;  /* 0xff80000053767808 */ /* 0x000fe40004800000 */
[----:B------:R-:W-:Y:S02]  /*13850*/  FSEL R78, R78, -INF , P2 ;  /* 0xff8000004e4e7808 */ /* 0x000fe40001000000 */
[----:B------:R-:W-:-:S02]  /*13860*/  FMNMX3.FTZ R7, R7, R150, R130, !PT ;  /* 0x0000009607077276 */ /* 0x000fc40007810082 */
[CC--:B------:R-:W-:Y:S02]  /*13870*/  ISETP.GE.AND P1, PT, R27.reuse, R232.reuse, PT ;  /* 0x000000e81b00720c */ /* 0x0c0fe40003f26270 */
[-C--:B------:R-:W-:Y:S01]  /*13880*/  ISETP.GE.AND P2, PT, R27, R231.reuse, PT ;  /* 0x000000e71b00720c */ /* 0x080fe20003f46270 */
[----:B------:R-:W-:Y:S01]  /*13890*/  IMAD.MOV.U32 R27, RZ, RZ, R69 ;  /* 0x000000ffff1b7224 */ /* 0x000fe200078e0045 */
[----:B------:R-:W-:Y:S02]  /*138a0*/  FSEL R75, R75, -INF , P0 ;  /* 0xff8000004b4b7808 */ /* 0x000fe40000000000 */
[----:B------:R-:W-:Y:S02]  /*138b0*/  ISETP.GE.AND P4, PT, R161, R231, PT ;  /* 0x000000e7a100720c */ /* 0x000fe40003f86270 */
[----:B------:R-:W-:Y:S02]  /*138c0*/  ISETP.GE.AND P0, PT, R73, R232, PT ;  /* 0x000000e84900720c */ /* 0x000fe40003f06270 */
[----:B------:R-:W-:-:S02]  /*138d0*/  FSEL R122, R82, -INF , !P3 ;  /* 0xff800000527a7808 */ /* 0x000fc40005800000 */
[----:B------:R-:W-:Y:S02]  /*138e0*/  ISETP.GE.AND P3, PT, R67, R231, PT ;  /* 0x000000e74300720c */ /* 0x000fe40003f66270 */
[----:B------:R-:W-:Y:S02]  /*138f0*/  FMNMX3.FTZ R7, R7, R128, R126, !PT ;  /* 0x0000008007077276 */ /* 0x000fe4000781007e */
[----:B------:R-:W-:Y:S02]  /*13900*/  FSEL R114, R78, -INF , !P4 ;  /* 0xff8000004e727808 */ /* 0x000fe40006000000 */
[----:B------:R-:W-:Y:S02]  /*13910*/  FSEL R71, R71, -INF , P0 ;  /* 0xff80000047477808 */ /* 0x000fe40000000000 */
[----:B------:R-:W-:Y:S02]  /*13920*/  ISETP.GE.AND P4, PT, R72, R232, PT ;  /* 0x000000e84800720c */ /* 0x000fe40003f86270 */
[----:B------:R-:W-:-:S02]  /*13930*/  FSEL R74, R74, -INF , P1 ;  /* 0xff8000004a4a7808 */ /* 0x000fc40000800000 */
[----:B------:R-:W-:Y:S02]  /*13940*/  ISETP.GE.AND P0, PT, R27, R232, PT ;  /* 0x000000e81b00720c */ /* 0x000fe40003f06270 */
[-C--:B------:R-:W-:Y:S02]  /*13950*/  ISETP.GE.AND P5, PT, R108, R231.reuse, PT ;  /* 0x000000e76c00720c */ /* 0x080fe40003fa6270 */
[----:B------:R-:W-:Y:S02]  /*13960*/  FSEL R110, R79, -INF , !P3 ;  /* 0xff8000004f6e7808 */ /* 0x000fe40005800000 */
[----:B------:R-:W-:Y:S02]  /*13970*/  FMNMX3.FTZ R7, R7, R122, R118, !PT ;  /* 0x0000007a07077276 */ /* 0x000fe40007810076 */
[----:B------:R-:W-:Y:S02]  /*13980*/  ISETP.GE.AND P1, PT, R22, R232, PT ;  /* 0x000000e81600720c */ /* 0x000fe40003f26270 */
[----:B------:R-:W-:-:S02]  /*13990*/  ISETP.GE.AND P3, PT, R72, R231, PT ;  /* 0x000000e74800720c */ /* 0x000fc40003f66270 */
[----:B------:R-:W-:Y:S02]  /*139a0*/  FSEL R108, R74, -INF , !P2 ;  /* 0xff8000004a6c7808 */ /* 0x000fe40005000000 */
[----:B------:R-:W-:Y:S02]  /*139b0*/  FSEL R70, R70, -INF , P4 ;  /* 0xff80000046467808 */ /* 0x000fe40002000000 */
[----:B------:R-:W-:Y:S02]  /*139c0*/  FSEL R59, R59, -INF , P0 ;  /* 0xff8000003b3b7808 */ /* 0x000fe40000000000 */
[----:B------:R-:W-:Y:S02]  /*139d0*/  ISETP.GE.AND P2, PT, R73, R231, PT ;  /* 0x000000e74900720c */ /* 0x000fe40003f46270 */
[----:B------:R-:W-:Y:S02]  /*139e0*/  FSEL R106, R75, -INF , !P5 ;  /* 0xff8000004b6a7808 */ /* 0x000fe40006800000 */
[----:B------:R-:W-:-:S02]  /*139f0*/  ISETP.GE.AND P0, PT, R77, R232, PT ;  /* 0x000000e84d00720c */ /* 0x000fc40003f06270 */
[----:B------:R-:W-:Y:S02]  /*13a00*/  FMNMX3.FTZ R7, R7, R114, R110, !PT ;  /* 0x0000007207077276 */ /* 0x000fe4000781006e */
[-C--:B------:R-:W-:Y:S02]  /*13a10*/  ISETP.GE.AND P5, PT, R22, R231.reuse, PT ;  /* 0x000000e71600720c */ /* 0x080fe40003fa6270 */
[----:B------:R-:W-:Y:S02]  /*13a20*/  FSEL R58, R58, -INF , P1 ;  /* 0xff8000003a3a7808 */ /* 0x000fe40000800000 */
[----:B------:R-:W-:Y:S02]  /*13a30*/  FSEL R74, R70, -INF , !P3 ;  /* 0xff800000464a7808 */ /* 0x000fe40005800000 */
[----:B------:R-:W-:Y:S02]  /*13a40*/  ISETP.GE.AND P4, PT, R27, R231, PT ;  /* 0x000000e71b00720c */ /* 0x000fe40003f86270 */
[----:B------:R-:W-:-:S02]  /*13a50*/  FSEL R71, R71, -INF , !P2 ;  /* 0xff80000047477808 */ /* 0x000fc40005000000 */
[C---:B------:R-:W-:Y:S02]  /*13a60*/  ISETP.GE.AND P3, PT, R76.reuse, R232, PT ;  /* 0x000000e84c00720c */ /* 0x040fe40003f66270 */
[----:B------:R-:W-:Y:S02]  /*13a70*/  FSEL R55, R55, -INF , P0 ;  /* 0xff80000037377808 */ /* 0x000fe40000000000 */
[----:B------:R-:W-:Y:S02]  /*13a80*/  FMNMX3.FTZ R7, R7, R108, R106, !PT ;  /* 0x0000006c07077276 */ /* 0x000fe4000781006a */
[----:B------:R-:W-:Y:S02]  /*13a90*/  ISETP.GE.AND P2, PT, R76, R231, PT ;  /* 0x000000e74c00720c */ /* 0x000fe40003f46270 */
[----:B------:R-:W-:Y:S02]  /*13aa0*/  ISETP.GE.AND P0, PT, R247, R232, PT ;  /* 0x000000e8f700720c */ /* 0x000fe40003f06270 */
[----:B------:R-:W-:-:S02]  /*13ab0*/  FSEL R76, R58, -INF , !P5 ;  /* 0xff8000003a4c7808 */ /* 0x000fc40006800000 */
[----:B------:R-:W-:Y:S02]  /*13ac0*/  ISETP.GE.AND P5, PT, R77, R231, PT ;  /* 0x000000e74d00720c */ /* 0x000fe40003fa6270 */
[----:B------:R-:W-:Y:S02]  /*13ad0*/  FSEL R59, R59, -INF , !P4 ;  /* 0xff8000003b3b7808 */ /* 0x000fe40006000000 */
[----:B------:R-:W-:Y:S02]  /*13ae0*/  ISETP.GE.AND P1, PT, R251, R232, PT ;  /* 0x000000e8fb00720c */ /* 0x000fe40003f26270 */
[----:B------:R-:W-:Y:S02]  /*13af0*/  FSEL R54, R54, -INF , P3 ;  /* 0xff80000036367808 */ /* 0x000fe40001800000 */
[----:B------:R-:W-:Y:S02]  /*13b00*/  FMNMX3.FTZ R7, R7, R74, R71, !PT ;  /* 0x0000004a07077276 */ /* 0x000fe40007810047 */
[----:B------:R-:W-:-:S02]  /*13b10*/  FSEL R51, R51, -INF , P0 ;  /* 0xff80000033337808 */ /* 0x000fc40000000000 */
[-C--:B------:R-:W-:Y:S02]  /*13b20*/  ISETP.GE.AND P0, PT, R81, R232.reuse, PT ;  /* 0x000000e85100720c */ /* 0x080fe40003f06270 */
[-C--:B------:R-:W-:Y:S02]  /*13b30*/  ISETP.GE.AND P3, PT, R247, R231.reuse, PT ;  /* 0x000000e7f700720c */ /* 0x080fe40003f66270 */
[----:B------:R-:W-:Y:S02]  /*13b40*/  FSEL R55, R55, -INF , !P5 ;  /* 0xff80000037377808 */ /* 0x000fe40006800000 */
[----:B------:R-:W-:Y:S02]  /*13b50*/  ISETP.GE.AND P4, PT, R251, R231, PT ;  /* 0x000000e7fb00720c */ /* 0x000fe40003f86270 */
[----:B------:R-:W-:Y:S02]  /*13b60*/  FSEL R78, R54, -INF , !P2 ;  /* 0xff800000364e7808 */ /* 0x000fe40005000000 */
[----:B------:R-:W-:-:S02]  /*13b70*/  ISETP.GE.AND P5, PT, R80, R232, PT ;  /* 0x000000e85000720c */ /* 0x000fc40003fa6270 */
[----:B------:R-:W-:Y:S02]  /*13b80*/  FSEL R50, R50, -INF , P1 ;  /* 0xff80000032327808 */ /* 0x000fe40000800000 */
[----:B------:R-:W-:Y:S02]  /*13b90*/  FMNMX3.FTZ R7, R7, R76, R59, !PT ;  /* 0x0000004c07077276 */ /* 0x000fe4000781003b */
[-C--:B------:R-:W-:Y:S02]  /*13ba0*/  ISETP.GE.AND P1, PT, R81, R231.reuse, PT ;  /* 0x000000e75100720c */ /* 0x080fe40003f26270 */
[----:B------:R-:W-:Y:S02]  /*13bb0*/  FSEL R47, R47, -INF , P0 ;  /* 0xff8000002f2f7808 */ /* 0x000fe40000000000 */
[----:B------:R-:W-:Y:S02]  /*13bc0*/  ISETP.GE.AND P2, PT, R80, R231, PT ;  /* 0x000000e75000720c */ /* 0x000fe40003f46270 */
[----:B------:R-:W-:-:S02]  /*13bd0*/  FSEL R51, R51, -INF , !P3 ;  /* 0xff80000033337808 */ /* 0x000fc40005800000 */
[-C--:B------:R-:W-:Y:S02]  /*13be0*/  ISETP.GE.AND P0, PT, R93, R232.reuse, PT ;  /* 0x000000e85d00720c */ /* 0x080fe40003f06270 */
[----:B------:R-:W-:Y:S02]  /*13bf0*/  FSEL R80, R50, -INF , !P4 ;  /* 0xff80000032507808 */ /* 0x000fe40006000000 */
[----:B------:R-:W-:Y:S02]  /*13c00*/  ISETP.GE.AND P3, PT, R241, R232, PT ;  /* 0x000000e8f100720c */ /* 0x000fe40003f66270 */
[----:B------:R-:W-:Y:S02]  /*13c10*/  FSEL R46, R46, -INF , P5 ;  /* 0xff8000002e2e7808 */ /* 0x000fe40002800000 */
[----:B------:R-:W-:Y:S02]  /*13c20*/  FMNMX3.FTZ R7, R7, R78, R55, !PT ;  /* 0x0000004e07077276 */ /* 0x000fe40007810037 */
[----:B------:R-:W-:-:S02]  /*13c30*/  FSEL R47, R47, -INF , !P1 ;  /* 0xff8000002f2f7808 */ /* 0x000fc40004800000 */
[----:B------:R-:W-:Y:S02]  /*13c40*/  ISETP.GE.AND P1, PT, R89, R232, PT ;  /* 0x000000e85900720c */ /* 0x000fe40003f26270 */
[----:B------:R-:W-:Y:S02]  /*13c50*/  FSEL R43, R43, -INF , P0 ;  /* 0xff8000002b2b7808 */ /* 0x000fe40000000000 */
[-C--:B------:R-:W-:Y:S02]  /*13c60*/  ISETP.GE.AND P5, PT, R241, R231.reuse, PT ;  /* 0x000000e7f100720c */ /* 0x080fe40003fa6270 */
[----:B------:R-:W-:Y:S02]  /*13c70*/  FSEL R82, R46, -INF , !P2 ;  /* 0xff8000002e527808 */ /* 0x000fe40005000000 */
[----:B------:R-:W-:Y:S02]  /*13c80*/  ISETP.GE.AND P4, PT, R93, R231, PT ;  /* 0x000000e75d00720c */ /* 0x000fe40003f86270 */
[----:B------:R-:W-:-:S02]  /*13c90*/  FSEL R42, R42, -INF , P3 ;  /* 0xff8000002a2a7808 */ /* 0x000fc40001800000 */
[----:B------:R-:W-:Y:S02]  /*13ca0*/  ISETP.GE.AND P0, PT, R85, R232, PT ;  /* 0x000000e85500720c */ /* 0x000fe40003f06270 */
[----:B------:R-:W-:Y:S01]  /*13cb0*/  FMNMX3.FTZ R7, R7, R80, R51, !PT ;  /* 0x0000005007077276 */ /* 0x000fe20007810033 */
[----:B------:R-:W-:Y:S01]  /*13cc0*/  FFMA.FTZ R10, R104, R32, -R45 ;  /* 0x00000020680a7223 */ /* 0x000fe2000001082d */
[----:B------:R-:W-:Y:S02]  /*13cd0*/  FSEL R6, R38, -INF , P1 ;  /* 0xff80000026067808 */ /* 0x000fe40000800000 */
[-C--:B------:R-:W-:Y:S02]  /*13ce0*/  ISETP.GE.AND P2, PT, R89, R231.reuse, PT ;  /* 0x000000e75900720c */ /* 0x080fe40003f46270 */
[----:B------:R-:W-:Y:S02]  /*13cf0*/  ISETP.GE.AND P1, PT, R85, R231, PT ;  /* 0x000000e75500720c */ /* 0x000fe40003f26270 */
[----:B------:R-:W-:-:S02]  /*13d00*/  FSEL R39, R39, -INF , P0 ;  /* 0xff80000027277808 */ /* 0x000fc40000000000 */
[----:B------:R-:W-:Y:S02]  /*13d10*/  FSEL R104, R42, -INF , !P5 ;  /* 0xff8000002a687808 */ /* 0x000fe40006800000 */
[----:B------:R-:W-:Y:S02]  /*13d20*/  FSEL R102, R43, -INF , !P4 ;  /* 0xff8000002b667808 */ /* 0x000fe40006000000 */
[----:B------:R-:W-:Y:S01]  /*13d30*/  FMNMX3.FTZ R7, R7, R82, R47, !PT ;  /* 0x0000005207077276 */ /* 0x000fe2000781002f */
[----:B------:R-:W-:Y:S01]  /*13d40*/  FFMA.FTZ R99, R100, R32, -R45 ;  /* 0x0000002064637223 */ /* 0x000fe2000001082d */
        /* <DEDUP_REMOVED lines=8> */
[----:B------:R-:W-:Y:S01]  /*13dd0*/  FSEL R125, R37, RZ, P6 ;  /* 0x000000ff257d7208 */ /* 0x000fe20003000000 */
[-CC-:B------:R-:W-:Y:S01]  /*13de0*/  FFMA.FTZ R87, R5, R32.reuse, -R45.reuse ;  /* 0x0000002005577223 */ /* 0x180fe2000001082d */
[----:B------:R-:W-:Y:S01]  /*13df0*/  FFMA.FTZ R42, R4, R32, -R45 ;  /* 0x00000020042a7223 */ /* 0x000fe2000001082d */
[----:B-1----:R-:W-:Y:S02]  /*13e00*/  FMNMX.FTZ R39, R6, R39, !PT ;  /* 0x0000002706277209 */ /* 0x002fe40007810000 */
[----:B------:R-:W-:Y:S01]  /*13e10*/  FADD.FTZ R125, R2, -R125 ;  /* 0x8000007d027d7221 */ /* 0x000fe20000010000 */
[----:B------:R-:W1:Y:S01]  /*13e20*/  LDSM.16.MT88.4 R4, [R65+0x5000] ;  /* 0x005000004104783b */ /* 0x000e620000004200 */
[----:B------:R-:W-:Y:S01]  /*13e30*/  FSETP.NEU.FTZ.AND P0, PT, R39, -INF , PT ;  /* 0xff8000002700780b */ /* 0x000fe20003f1d000 */
[----:B------:R-:W-:-:S03]  /*13e40*/  FMUL.FTZ R43, R32, R39 ;  /* 0x00000027202b7220 */ /* 0x000fc60000410000 */
[----:B------:R-:W-:Y:S02]  /*13e50*/  FSEL R11, R39, RZ, P0 ;  /* 0x000000ff270b7208 */ /* 0x000fe40000000000 */
[----:B------:R-:W-:Y:S02]  /*13e60*/  FSEL R43, R43, RZ, P0 ;  /* 0x000000ff2b2b7208 */ /* 0x000fe40000000000 */
[----:B------:R-:W-:Y:S01]  /*13e70*/  ISETP.NE.AND P0, PT, R3, RZ, PT ;  /* 0x000000ff0300720c */ /* 0x000fe20003f05270 */
[C---:B------:R-:W-:Y:S02]  /*13e80*/  VIADD R2, R65.reuse, 0x5000 ;  /* 0x0000500041027836 */ /* 0x040fe40000000000 */
[----:B------:R-:W-:Y:S01]  /*13e90*/  FADD.FTZ R11, R0, -R11 ;  /* 0x8000000b000b7221 */ /* 0x000fe20000010000 */
[----:B------:R-:W-:Y:S02]  /*13ea0*/  VIADD R0, R65, 0x5020 ;  /* 0x0000502041007836 */ /* 0x000fe40000000000 */
[-CC-:B------:R-:W-:Y:S01]  /*13eb0*/  FFMA.FTZ R86, R84, R32.reuse, -R45.reuse ;  /* 0x0000002054567223 */ /* 0x180fe2000001082d */
[----:B------:R2:W-:Y:S01]  /*13ec0*/  MUFU.EX2 R38, R10 ;  /* 0x0000000a00267308 */ /* 0x0005e20000000800 */
[-C--:B------:R-:W-:Y:S01]  /*13ed0*/  FFMA.FTZ R84, R8, R32.reuse, -R45 ;  /* 0x0000002008547223 */ /* 0x080fe2000001082d */
[----:B------:R-:W-:Y:S01]  /*13ee0*/  FMUL.FTZ R123, R32, R11 ;  /* 0x0000000b207b7220 */ /* 0x000fe20000410000 */
[----:B------:R-:W-:-:S03]  /*13ef0*/  FFMA.FTZ R107, R9, R32, -R43 ;  /* 0x00000020096b7223 */ /* 0x000fc6000001082b */
[----:B------:R-:W-:Y:S02]  /*13f00*/  @P0 VIADD R0, R2, 0xffffffe0 ;  /* 0xffffffe002000836 */ /* 0x000fe40000000000 */
[-CC-:B------:R-:W-:Y:S01]  /*13f10*/  FFMA.FTZ R113, R113, R32.reuse, -R45.reuse ;  /* 0x0000002071717223 */ /* 0x180fe2000001082d */
[-C--:B------:R-:W-:Y:S01]  /*13f20*/  FFMA.FTZ R120, R120, R32.reuse, -R45 ;  /* 0x0000002078787223 */ /* 0x080fe2000001082d */
[-CC-:B------:R-:W-:Y:S01]  /*13f30*/  FFMA.FTZ R162, R162, R32.reuse, -R43.reuse ;  /* 0x00000020a2a27223 */ /* 0x180fe2000001082b */
[-CC-:B------:R-:W-:Y:S01]  /*13f40*/  FFMA.FTZ R119, R28, R32.reuse, -R43.reuse ;  /* 0x000000201c777223 */ /* 0x180fe2000001082b */
[-CC-:B------:R-:W-:Y:S01]  /*13f50*/  FFMA.FTZ R111, R167, R32.reuse, -R43.reuse ;  /* 0x00000020a76f7223 */ /* 0x180fe2000001082b */
[-C--:B------:R-:W-:Y:S01]  /*13f60*/  FFMA.FTZ R154, R157, R32.reuse, -R43 ;  /* 0x000000209d9a7223 */ /* 0x080fe2000001082b */
[----:B------:R-:W-:Y:S01]  /*13f70*/  FMUL.FTZ R125, R32, R125 ;  /* 0x0000007d207d7220 */ /* 0x000fe20000410000 */
[----:B--2---:R-:W2:Y:S01]  /*13f80*/  LDSM.16.MT88.4 R8, [R0] ;  /* 0x000000000008783b */ /* 0x004ea20000004200 */
        /* <DEDUP_REMOVED lines=17> */
[-CC-:B------:R-:W-:Y:S01]  /*140a0*/  FFMA.FTZ R2, R16, R32.reuse, -R43.reuse ;  /* 0x0000002010027223 */ /* 0x180fe2000001082b */
[-C--:B------:R-:W-:Y:S01]  /*140b0*/  FFMA.FTZ R28, R26, R32.reuse, -R43 ;  /* 0x000000201a1c7223 */ /* 0x080fe2000001082b */
[--C-:B------:R-:W-:Y:S01]  /*140c0*/  FFMA.FTZ R3, R24, R32, -R45.reuse ;  /* 0x0000002018037223 */ /* 0x100fe2000001082d */
[----:B---3--:R-:W-:Y:S01]  /*140d0*/  F2FP.F16.F32.PACK_AB R12, R117, R121 ;  /* 0x00000079750c723e */ /* 0x008fe200000000ff */
[----:B----4-:R-:W-:Y:S01]  /*140e0*/  FMUL.FTZ R16, R144, R125 ;  /* 0x0000007d90107220 */ /* 0x010fe20000410000 */
        /* <DEDUP_REMOVED lines=15> */
[C---:B-1----:R-:W-:Y:S01]  /*141e0*/  HMMA.16816.F32 R16, R12.reuse, R4, R16 ;  /* 0x000000040c10723c */ /* 0x042fe20000001810 */
[-C--:B------:R-:W-:Y:S01]  /*141f0*/  FMUL.FTZ R136, R136, R125.reuse ;  /* 0x0000007d88887220 */ /* 0x080fe20000410000 */
[----:B------:R-:W-:Y:S01]  /*14200*/  FMUL.FTZ R137, R137, R125 ;  /* 0x0000007d89897220 */ /* 0x000fe20000410000 */
[-C--:B------:R-:W-:Y:S01]  /*14210*/  FMUL.FTZ R138, R138, R123.reuse ;  /* 0x0000007b8a8a7220 */ /* 0x080fe20000410000 */
[----:B------:R-:W-:Y:S01]  /*14220*/  FMUL.FTZ R139, R139, R123 ;  /* 0x0000007b8b8b7220 */ /* 0x000fe20000410000 */
[----:B------:R-:W-:Y:S01]  /*14230*/  MUFU.EX2 R116, R116 ;  /* 0x0000007400747308 */ /* 0x000fe20000000800 */
[-C--:B------:R-:W-:Y:S01]  /*14240*/  FMUL.FTZ R132, R132, R125.reuse ;  /* 0x0000007d84847220 */ /* 0x080fe20000410000 */
[----:B------:R-:W-:Y:S01]  /*14250*/  FMUL.FTZ R133, R133, R125 ;  /* 0x0000007d85857220 */ /* 0x000fe20000410000 */
[----:B------:R-:W-:Y:S01]  /*14260*/  HMMA.16816.F32 R4, R12, R6, R140 ;  /* 0x000000060c04723c */ /* 0x000fe2000000188c */
[-C--:B------:R-:W-:Y:S01]  /*14270*/  FMUL.FTZ R134, R134, R123.reuse ;  /* 0x0000007b86867220 */ /* 0x080fe20000410000 */
[----:B------:R-:W-:-:S03]  /*14280*/  FMUL.FTZ R135, R135, R123 ;  /* 0x0000007b87877220 */ /* 0x000fc60000410000 */
[----:B------:R-:W-:Y:S08]  /*14290*/  MUFU.EX2 R109, R109 ;  /* 0x0000006d006d7308 */ /* 0x000ff00000000800 */
[----:B------:R-:W-:Y:S01]  /*142a0*/  MUFU.EX2 R105, R105 ;  /* 0x0000006900697308 */ /* 0x000fe20000000800 */
[C---:B--2---:R-:W-:Y:S07]  /*142b0*/  HMMA.16816.F32 R136, R12.reuse, R8, R136 ;  /* 0x000000080c88723c */ /* 0x044fee0000001888 */
[----:B------:R-:W1:Y:S01]  /*142c0*/  MUFU.EX2 R112, R112 ;  /* 0x0000007000707308 */ /* 0x000e620000000800 */
[----:B------:R-:W-:Y:S01]  /*142d0*/  HMMA.16816.F32 R12, R12, R10, R132 ;  /* 0x0000000a0c0c723c */ /* 0x000fe20000001884 */
[----:B------:R-:W2:Y:S06]  /*142e0*/  LDSM.16.MT88.4 R8, [R65+0x5800] ;  /* 0x005800004108783b */ /* 0x000eac0000004200 */
[----:B------:R-:W-:Y:S08]  /*142f0*/  MUFU.EX2 R107, R107 ;  /* 0x0000006b006b7308 */ /* 0x000ff00000000800 */
[----:B------:R-:W4:Y:S08]  /*14300*/  MUFU.EX2 R2, R2 ;  /* 0x0000000200027308 */ /* 0x000f300000000800 */
[----:B------:R-:W-:Y:S08]  /*14310*/  MUFU.EX2 R115, R115 ;  /* 0x0000007300737308 */ /* 0x000ff00000000800 */
[----:B------:R5:W3:Y:S01]  /*14320*/  MUFU.EX2 R140, R28 ;  /* 0x0000001c008c7308 */ /* 0x000ae20000000800 */
[-CC-:B------:R-:W-:Y:S01]  /*14330*/  FFMA.FTZ R95, R31, R32.reuse, -R45.reuse ;  /* 0x000000201f5f7223 */ /* 0x180fe2000001082d */
[-C--:B------:R-:W-:Y:S01]  /*14340*/  FFMA.FTZ R94, R29, R32.reuse, -R45 ;  /* 0x000000201d5e7223 */ /* 0x080fe2000001082d */
[-C--:B------:R-:W-:Y:S01]  /*14350*/  FFMA.FTZ R142, R30, R32.reuse, -R43 ;  /* 0x000000201e8e7223 */ /* 0x080fe2000001082b */
[----:B-1----:R-:W-:Y:S01]  /*14360*/  F2FP.F16.F32.PACK_AB R30, R112, R105 ;  /* 0x00000069701e723e */ /* 0x002fe200000000ff */
[-CC-:B------:R-:W-:Y:S01]  /*14370*/  FFMA.FTZ R101, R101, R32.reuse, -R45.reuse ;  /* 0x0000002065657223 */ /* 0x180fe2000001082d */
[----:B----4-:R-:W-:Y:S01]  /*14380*/  F2FP.F16.F32.PACK_AB R29, R2, R107 ;  /* 0x0000006b021d723e */ /* 0x010fe200000000ff */
[-CC-:B------:R-:W-:Y:S01]  /*14390*/  FFMA.FTZ R40, R249, R32.reuse, -R45.reuse ;  /* 0x00000020f9287223 */ /* 0x180fe2000001082d */
[-CC-:B------:R-:W-:Y:S01]  /*143a0*/  FFMA.FTZ R44, R245, R32.reuse, -R45.reuse ;  /* 0x00000020f52c7223 */ /* 0x180fe2000001082d */
[-C--:B------:R-:W-:Y:S01]  /*143b0*/  FFMA.FTZ R49, R243, R32.reuse, -R45 ;  /* 0x00000020f3317223 */ /* 0x080fe2000001082d */
[-CC-:B------:R-:W-:Y:S01]  /*143c0*/  FFMA.FTZ R127, R153, R32.reuse, -R43.reuse ;  /* 0x00000020997f7223 */ /* 0x180fe2000001082b */
[-CC-:B------:R-:W-:Y:S01]  /*143d0*/  FFMA.FTZ R129, R129, R32.reuse, -R43.reuse ;  /* 0x0000002081817223 */ /* 0x180fe2000001082b */
[----:B------:R-:W-:Y:S01]  /*143e0*/  FFMA.FTZ R134, R151, R32, -R43 ;  /* 0x0000002097867223 */ /* 0x000fe2000001082b */
[----:B-----5:R-:W-:-:S02]  /*143f0*/  F2FP.F16.F32.PACK_AB R28, R109, R116 ;  /* 0x000000746d1c723e */ /* 0x020fc400000000ff */
[----:B---3--:R-:W-:Y:S01]  /*14400*/  F2FP.F16.F32.PACK_AB R31, R140, R115 ;  /* 0x000000738c1f723e */ /* 0x008fe200000000ff */
[----:B------:R-:W-:Y:S06]  /*14410*/  MUFU.EX2 R101, R101 ;  /* 0x0000006500657308 */ /* 0x000fec0000000800 */
[C---:B------:R-:W-:Y:S02]  /*14420*/  HMMA.16816.F32 R16, R28.reuse, R20, R16 ;  /* 0x000000141c10723c */ /* 0x040fe40000001810 */
[----:B------:R-:W1:Y:S06]  /*14430*/  MUFU.EX2 R40, R40 ;  /* 0x0000002800287308 */ /* 0x000e6c0000000800 */
[C---:B------:R-:W-:Y:S01]  /*14440*/  HMMA.16816.F32 R4, R28.reuse, R22, R4 ;  /* 0x000000161c04723c */ /* 0x040fe20000001804 */
[----:B------:R-:W3:Y:S01]  /*14450*/  LDSM.16.MT88.4 R20, [R0+0x800] ;  /* 0x000800000014783b */ /* 0x000ee20000004200 */
[----:B------:R-:W-:Y:S08]  /*14460*/  MUFU.EX2 R44, R44 ;  /* 0x0000002c002c7308 */ /* 0x000ff00000000800 */
[----:B------:R-:W4:Y:S01]  /*14470*/  MUFU.EX2 R49, R49 ;  /* 0x0000003100317308 */ /* 0x000f220000000800 */
[C---:B------:R-:W-:Y:S07]  /*14480*/  HMMA.16816.F32 R136, R28.reuse, R24, R136 ;  /* 0x000000181c88723c */ /* 0x040fee0000001888 */
[----:B------:R-:W-:Y:S08]  /*14490*/  MUFU.EX2 R142, R142 ;  /* 0x0000008e008e7308 */ /* 0x000ff00000000800 */
[----:B------:R-:W5:Y:S08]  /*144a0*/  MUFU.EX2 R127, R127 ;  /* 0x0000007f007f7308 */ /* 0x000f700000000800 */
[----:B------:R-:W-:Y:S08]  /*144b0*/  MUFU.EX2 R129, R129 ;  /* 0x0000008100817308 */ /* 0x000ff00000000800 */
[----:B------:R-:W2:Y:S01]  /*144c0*/  MUFU.EX2 R134, R134 ;  /* 0x0000008600867308 */ /* 0x000ea20000000800 */
[----:B------:R-:W-:Y:S01]  /*144d0*/  HMMA.16816.F32 R24, R28, R26, R12 ;  /* 0x0000001a1c18723c */ /* 0x000fe2000000180c */
[----:B------:R-:W3:Y:S01]  /*144e0*/  LDSM.16.MT88.4 R12, [R65+0x5c00] ;  /* 0x005c0000410c783b */ /* 0x000ee20000004200 */
[----:B-1----:R-:W-:-:S02]  /*144f0*/  F2FP.F16.F32.PACK_AB R28, R40, R101 ;  /* 0x00000065281c723e */ /* 0x002fc400000000ff */
[----:B----4-:R-:W-:Y:S02]  /*14500*/  F2FP.F16.F32.PACK_AB R30, R49, R44 ;  /* 0x0000002c311e723e */ /* 0x010fe400000000ff */
[----:B-----5:R-:W-:Y:S01]  /*14510*/  F2FP.F16.F32.PACK_AB R29, R127, R142 ;  /* 0x0000008e7f1d723e */ /* 0x020fe200000000ff */
[-CC-:B------:R-:W-:Y:S01]  /*14520*/  FFMA.FTZ R48, R237, R32.reuse, -R45.reuse ;  /* 0x00000020ed307223 */ /* 0x180fe2000001082d */
        /* <DEDUP_REMOVED lines=13> */
[----:B------:R-:W4:Y:S08]  /*14600*/  MUFU.EX2 R57, R57 ;  /* 0x0000003900397308 */ /* 0x000f300000000800 */
[----:B------:R-:W-:Y:S08]  /*14610*/  MUFU.EX2 R146, R146 ;  /* 0x0000009200927308 */ /* 0x000ff00000000800 */
[----:B------:R-:W5:Y:S08]  /*14620*/  MUFU.EX2 R133, R133 ;  /* 0x0000008500857308 */ /* 0x000f700000000800 */
[----:B------:R-:W-:Y:S08]  /*14630*/  MUFU.EX2 R135, R135 ;  /* 0x0000008700877308 */ /* 0x000ff00000000800 */
[----:B------:R-:W2:Y:S01]  /*14640*/  MUFU.EX2 R144, R144 ;  /* 0x0000009000907308 */ /* 0x000ea20000000800 */
[C---:B---3--:R-:W-:Y:S08]  /*14650*/  HMMA.16816.F32 R136, R28.reuse, R20, R136 ;  /* 0x000000141c88723c */ /* 0x048ff00000001888 */
[----:B------:R-:W-:Y:S01]  /*14660*/  HMMA.16816.F32 R24, R28, R22, R24 ;  /* 0x000000161c18723c */ /* 0x000fe20000001818 */
[----:B-1----:R-:W-:Y:S01]  /*14670*/  F2FP.F16.F32.PACK_AB R28, R53, R48 ;  /* 0x00000030351c723e */ /* 0x002fe200000000ff */
[----:B------:R-:W1:Y:S01]  /*14680*/  LDSM.16.MT88.4 R20, [R65+0x6000] ;  /* 0x006000004114783b */ /* 0x000e620000004200 */
[----:B----4-:R-:W-:-:S02]  /*14690*/  F2FP.F16.F32.PACK_AB R30, R57, R52 ;  /* 0x00000034391e723e */ /* 0x010fc400000000ff */
[----:B-----5:R-:W-:Y:S02]  /*146a0*/  F2FP.F16.F32.PACK_AB R29, R133, R146 ;  /* 0x00000092851d723e */ /* 0x020fe400000000ff */
[----:B--2---:R-:W-:Y:S01]  /*146b0*/  F2FP.F16.F32.PACK_AB R31, R144, R135 ;  /* 0x00000087901f723e */ /* 0x004fe200000000ff */
[-CC-:B------:R-:W-:Y:S01]  /*146c0*/  FFMA.FTZ R132, R186, R32.reuse, -R45.reuse ;  /* 0x00000020ba847223 */ /* 0x180fe2000001082d */
[-C--:B------:R-:W-:Y:S01]  /*146d0*/  FFMA.FTZ R56, R207, R32.reuse, -R45 ;  /* 0x00000020cf387223 */ /* 0x080fe2000001082d */
[-CC-:B------:R-:W-:Y:S01]  /*146e0*/  FFMA.FTZ R188, R188, R32.reuse, -R43.reuse ;  /* 0x00000020bcbc7223 */ /* 0x180fe2000001082b */
[----:B------:R-:W-:-:S03]  /*146f0*/  FFMA.FTZ R141, R240, R32, -R43 ;  /* 0x00000020f08d7223 */ /* 0x000fc6000001082b */
[----:B------:R-:W-:Y:S01]  /*14700*/  HMMA.16816.F32 R16, R28, R12, R16 ;  /* 0x0000000c1c10723c */ /* 0x000fe20000001810 */
[-CC-:B------:R-:W-:Y:S01]  /*14710*/  FFMA.FTZ R143, R238, R32.reuse, -R43.reuse ;  /* 0x00000020ee8f7223 */ /* 0x180fe2000001082b */
[-C--:B------:R-:W-:Y:S01]  /*14720*/  FFMA.FTZ R186, R236, R32.reuse, -R43 ;  /* 0x00000020ecba7223 */ /* 0x080fe2000001082b */
[----:B------:R-:W-:-:S05]  /*14730*/  FFMA.FTZ R205, R205, R32, -R45 ;  /* 0x00000020cdcd7223 */ /* 0x000fca000001082d */
[C---:B------:R-:W-:Y:S01]  /*14740*/  HMMA.16816.F32 R4, R28.reuse, R14, R4 ;  /* 0x0000000e1c04723c */ /* 0x040fe20000001804 */
[----:B------:R-:W2:Y:S01]  /*14750*/  LDSM.16.MT88.4 R12, [R0+0x1000] ;  /* 0x00100000000c783b */ /* 0x000ea20000004200 */
[-CC-:B------:R-:W-:Y:S01]  /*14760*/  FFMA.FTZ R203, R203, R32.reuse, -R45.reuse ;  /* 0x00000020cbcb7223 */ /* 0x180fe2000001082d */
[-CC-:B------:R-:W-:Y:S01]  /*14770*/  FFMA.FTZ R201, R201, R32.reuse, -R45.reuse ;  /* 0x00000020c9c97223 */ /* 0x180fe2000001082d */
        /* <DEDUP_REMOVED lines=91> */
[----:B------:R-:W-:Y:S01]  /*14d30*/  FFMA.FTZ R163, R163, R32, -R45 ;  /* 0x00000020a3a37223 */ /* 0x000fe2000001082d */
[----:B---3--:R-:W-:Y:S01]  /*14d40*/  F2FP.F16.F32.PACK_AB R28, R79, R54 ;  /* 0x000000364f1c723e */ /* 0x008fe200000000ff */
[--C-:B------:R-:W-:Y:S01]  /*14d50*/  FFMA.FTZ R174, R174, R32, -R43.reuse ;  /* 0x00000020aeae7223 */ /* 0x100fe2000001082b */
[----:B-----5:R-:W-:Y:S01]  /*14d60*/  F2FP.F16.F32.PACK_AB R30, R81, R50 ;  /* 0x00000032511e723e */ /* 0x020fe200000000ff */
[--C-:B------:R-:W-:Y:S01]  /*14d70*/  FFMA.FTZ R161, R170, R32, -R43.reuse ;  /* 0x00000020aaa17223 */ /* 0x100fe2000001082b */
[----:B-1----:R-:W-:Y:S01]  /*14d80*/  F2FP.F16.F32.PACK_AB R29, R157, R172 ;  /* 0x000000ac9d1d723e */ /* 0x002fe200000000ff */
[----:B------:R-:W-:Y:S01]  /*14d90*/  FFMA.FTZ R166, R166, R32, -R43 ;  /* 0x00000020a6a67223 */ /* 0x000fe2000001082b */
[----:B------:R1:W-:Y:S01]  /*14da0*/  MUFU.EX2 R46, R163 ;  /* 0x000000a3002e7308 */ /* 0x0003e20000000800 */
[----:B--2---:R-:W-:-:S07]  /*14db0*/  F2FP.F16.F32.PACK_AB R31, R159, R182 ;  /* 0x000000b69f1f723e */ /* 0x004fce00000000ff */
[----:B------:R-:W2:Y:S01]  /*14dc0*/  MUFU.EX2 R83, R83 ;  /* 0x0000005300537308 */ /* 0x000ea20000000800 */
[----:B-1----:R-:W-:-:S07]  /*14dd0*/  FFMA.FTZ R163, R168, R32, -R43 ;  /* 0x00000020a8a37223 */ /* 0x002fce000001082b */
[----:B------:R-:W1:Y:S01]  /*14de0*/  MUFU.EX2 R99, R99 ;  /* 0x0000006300637308 */ /* 0x000e620000000800 */
[C---:B------:R-:W-:Y:S07]  /*14df0*/  HMMA.16816.F32 R16, R28.reuse, R20, R16 ;  /* 0x000000141c10723c */ /* 0x040fee0000001810 */
[----:B------:R-:W-:Y:S01]  /*14e00*/  MUFU.EX2 R174, R174 ;  /* 0x000000ae00ae7308 */ /* 0x000fe20000000800 */
[C---:B------:R-:W-:Y:S01]  /*14e10*/  HMMA.16816.F32 R4, R28.reuse, R22, R4 ;  /* 0x000000161c04723c */ /* 0x040fe20000001804 */
[----:B------:R-:W3:Y:S06]  /*14e20*/  LDSM.16.MT88.4 R20, [R0+0x2000] ;  /* 0x002000000014783b */ /* 0x000eec0000004200 */
[----:B------:R-:W5:Y:S08]  /*14e30*/  MUFU.EX2 R161, R161 ;  /* 0x000000a100a17308 */ /* 0x000f700000000800 */
[----:B------:R-:W-:Y:S08]  /*14e40*/  MUFU.EX2 R163, R163 ;  /* 0x000000a300a37308 */ /* 0x000ff00000000800 */
[----:B------:R-:W4:Y:S01]  /*14e50*/  MUFU.EX2 R166, R166 ;  /* 0x000000a600a67308 */ /* 0x000f220000000800 */
[C---:B------:R-:W-:Y:S08]  /*14e60*/  HMMA.16816.F32 R136, R28.reuse, R12, R136 ;  /* 0x0000000c1c88723c */ /* 0x040ff00000001888 */
[----:B------:R-:W-:Y:S01]  /*14e70*/  HMMA.16816.F32 R24, R28, R14, R24 ;  /* 0x0000000e1c18723c */ /* 0x000fe20000001818 */
[----:B------:R-:W3:Y:S01]  /*14e80*/  LDSM.16.MT88.4 R12, [R65+0x7400] ;  /* 0x00740000410c783b */ /* 0x000ee20000004200 */
[----:B--2---:R-:W-:-:S02]  /*14e90*/  F2FP.F16.F32.PACK_AB R28, R83, R46 ;  /* 0x0000002e531c723e */ /* 0x004fc400000000ff */
[----:B-1----:R-:W-:Y:S02]  /*14ea0*/  F2FP.F16.F32.PACK_AB R30, R99, R38 ;  /* 0x00000026631e723e */ /* 0x002fe400000000ff */
        /* <DEDUP_REMOVED lines=14> */
[----:B------:R-:W-:Y:S08]  /*14f90*/  MUFU.EX2 R94, R94 ;  /* 0x0000005e005e7308 */ /* 0x000ff00000000800 */
[----:B------:R-:W-:Y:S08]  /*14fa0*/  MUFU.EX2 R165, R165 ;  /* 0x000000a500a57308 */ /* 0x000ff00000000800 */
[----:B------:R-:W4:Y:S08]  /*14fb0*/  MUFU.EX2 R158, R158 ;  /* 0x0000009e009e7308 */ /* 0x000f300000000800 */
[----:B------:R-:W-:Y:S08]  /*14fc0*/  MUFU.EX2 R156, R156 ;  /* 0x0000009c009c7308 */ /* 0x000ff00000000800 */
[----:B------:R-:W5:Y:S01]  /*14fd0*/  MUFU.EX2 R167, R167 ;  /* 0x000000a700a77308 */ /* 0x000f620000000800 */
[----:B---3--:R-:W-:Y:S01]  /*14fe0*/  HMMA.16816.F32 R136, R28, R20, R136 ;  /* 0x000000141c88723c */ /* 0x008fe20000001888 */
[----:B------:R-:W-:Y:S01]  /*14ff0*/  FFMA.FTZ R248, R248, R125, R121 ;  /* 0x0000007df8f87223 */ /* 0x000fe20000010079 */
[----:B-1----:R-:W-:Y:S01]  /*15000*/  F2FP.F16.F32.PACK_AB R20, R96, R97 ;  /* 0x000000616014723e */ /* 0x002fe200000000ff */
[----:B------:R-:W-:Y:S01]  /*15010*/  FFMA.FTZ R152, R239, R123, R162 ;  /* 0x0000007bef987223 */ /* 0x000fe200000100a2 */
[----:B----4-:R-:W-:-:S04]  /*15020*/  F2FP.F16.F32.PACK_AB R21, R158, R165 ;  /* 0x000000a59e15723e */ /* 0x010fc800000000ff */
[----:B------:R-:W-:Y:S01]  /*15030*/  HMMA.16816.F32 R24, R28, R22, R24 ;  /* 0x000000161c18723c */ /* 0x000fe20000001818 */
[----:B------:R-:W-:Y:S01]  /*15040*/  F2FP.F16.F32.PACK_AB R22, R94, R95 ;  /* 0x0000005f5e16723e */ /* 0x000fe200000000ff */
[----:B------:R-:W-:Y:S01]  /*15050*/  FADD.FTZ R248, R117, R248 ;  /* 0x000000f875f87221 */ /* 0x000fe20000010000 */
[----:B------:R-:W-:Y:S01]  /*15060*/  FADD.FTZ R152, R119, R152 ;  /* 0x0000009877987221 */ /* 0x000fe20000010000 */
[----:B------:R-:W1:Y:S01]  /*15070*/  LDSM.16.MT88.4 R28, [R65+0x7800] ;  /* 0x00780000411c783b */ /* 0x000e620000004200 */
[----:B-----5:R-:W-:Y:S02]  /*15080*/  F2FP.F16.F32.PACK_AB R23, R167, R156 ;  /* 0x0000009ca717723e */ /* 0x020fe400000000ff */
        /* <DEDUP_REMOVED lines=9> */
[C---:B--2---:R-:W-:Y:S01]  /*15120*/  HMMA.16816.F32 R136, R20.reuse, R8, R136 ;  /* 0x000000081488723c */ /* 0x044fe20000001888 */
[----:B------:R-:W-:Y:S02]  /*15130*/  FADD.FTZ R115, R115, R2 ;  /* 0x0000000273737221 */ /* 0x000fe40000010000 */
[----:B------:R-:W-:Y:S02]  /*15140*/  FADD.FTZ R9, R105, R116 ;  /* 0x0000007469097221 */ /* 0x000fe40000010000 */
[----:B------:R-:W-:Y:S02]  /*15150*/  FADD.FTZ R115, R140, R115 ;  /* 0x000000738c737221 */ /* 0x000fe40000010000 */
[----:B------:R-:W-:Y:S01]  /*15160*/  FADD.FTZ R112, R112, R9 ;  /* 0x0000000970707221 */ /* 0x000fe20000010000 */
[----:B------:R-:W-:Y:S01]  /*15170*/  HMMA.16816.F32 R4, R20, R14, R4 ;  /* 0x0000000e1404723c */ /* 0x000fe20000001804 */
[----:B------:R-:W2:Y:S01]  /*15180*/  LDSM.16.MT88.4 R12, [R0+0x2800] ;  /* 0x00280000000c783b */ /* 0x000ea20000004200 */
        /* <DEDUP_REMOVED lines=12> */
[----:B------:R-:W3:Y:S01]  /*15250*/  MUFU.EX2 R92, R92 ;  /* 0x0000005c005c7308 */ /* 0x000ee20000000800 */
        /* <DEDUP_REMOVED lines=15> */
[----:B----4-:R-:W-:Y:S02]  /*15350*/  F2FP.F16.F32.PACK_AB R10, R90, R91 ;  /* 0x0000005b5a0a723e */ /* 0x010fe400000000ff */
[----:B-----5:R-:W-:Y:S01]  /*15360*/  F2FP.F16.F32.PACK_AB R9, R121, R150 ;  /* 0x000000967909723e */ /* 0x020fe200000000ff */
[----:B------:R-:W-:Y:S01]  /*15370*/  FADD.FTZ R52, R52, R53 ;  /* 0x0000003534347221 */ /* 0x000fe20000010000 */
[----:B------:R-:W-:Y:S01]  /*15380*/  FADD.FTZ R135, R135, R146 ;  /* 0x0000009287877221 */ /* 0x000fe20000010000 */
[----:B-1----:R-:W-:Y:S02]  /*15390*/  F2FP.F16.F32.PACK_AB R11, R120, R117 ;  /* 0x00000075780b723e */ /* 0x002fe400000000ff */
[----:B------:R-:W-:Y:S01]  /*153a0*/  FADD.FTZ R57, R57, R52 ;  /* 0x0000003439397221 */ /* 0x000fe20000010000 */
[----:B------:R-:W-:Y:S01]  /*153b0*/  FADD.FTZ R135, R144, R135 ;  /* 0x0000008790877221 */ /* 0x000fe20000010000 */
[-C--:B------:R-:W-:Y:S01]  /*153c0*/  FFMA.FTZ R88, R88, R32.reuse, -R45 ;  /* 0x0000002058587223 */ /* 0x080fe2000001082d */
[-CC-:B------:R-:W-:Y:S01]  /*153d0*/  FFMA.FTZ R105, R122, R32.reuse, -R43.reuse ;  /* 0x000000207a697223 */ /* 0x180fe2000001082b */
[-CC-:B------:R-:W-:Y:S01]  /*153e0*/  FFMA.FTZ R2, R118, R32.reuse, -R43.reuse ;  /* 0x0000002076027223 */ /* 0x180fe2000001082b */
[-CC-:B------:R-:W-:Y:S01]  /*153f0*/  FFMA.FTZ R40, R114, R32.reuse, -R43.reuse ;  /* 0x0000002072287223 */ /* 0x180fe2000001082b */
[----:B------:R-:W-:Y:S01]  /*15400*/  HMMA.16816.F32 R16, R8, R28, R16 ;  /* 0x0000001c0810723c */ /* 0x000fe20000001810 */
[----:B------:R-:W-:Y:S01]  /*15410*/  FFMA.FTZ R110, R110, R32, -R43 ;  /* 0x000000206e6e7223 */ /* 0x000fe2000001082b */
[----:B------:R-:W-:Y:S01]  /*15420*/  FADD.FTZ R56, R56, R57 ;  /* 0x0000003938387221 */ /* 0x000fe20000010000 */
[----:B------:R-:W-:-:S05]  /*15430*/  FADD.FTZ R188, R188, R135 ;  /* 0x00000087bcbc7221 */ /* 0x000fca0000010000 */
[----:B------:R-:W-:Y:S01]  /*15440*/  HMMA.16816.F32 R4, R8, R30, R4 ;  /* 0x0000001e0804723c */ /* 0x000fe20000001804 */
[----:B------:R-:W1:Y:S01]  /*15450*/  LDSM.16.MT88.4 R28, [R0+0x2c00] ;  /* 0x002c0000001c783b */ /* 0x000e620000004200 */
[----:B------:R-:W-:Y:S01]  /*15460*/  MUFU.EX2 R89, R89 ;  /* 0x0000005900597308 */ /* 0x000fe20000000800 */
[----:B------:R-:W-:Y:S01]  /*15470*/  FADD.FTZ R61, R61, R56 ;  /* 0x000000383d3d7221 */ /* 0x000fe20000010000 */
[----:B------:R-:W-:-:S06]  /*15480*/  FADD.FTZ R188, R141, R188 ;  /* 0x000000bc8dbc7221 */ /* 0x000fcc0000010000 */
[----:B------:R-:W3:Y:S01]  /*15490*/  MUFU.EX2 R88, R88 ;  /* 0x0000005800587308 */ /* 0x000ee20000000800 */
[----:B--2---:R-:W-:Y:S01]  /*154a0*/  HMMA.16816.F32 R136, R8, R12, R136 ;  /* 0x0000000c0888723c */ /* 0x004fe20000001888 */
[----:B------:R-:W-:Y:S01]  /*154b0*/  FADD.FTZ R66, R66, R61 ;  /* 0x0000003d42427221 */ /* 0x000fe20000010000 */
[----:B------:R-:W-:-:S05]  /*154c0*/  FADD.FTZ R143, R143, R188 ;  /* 0x000000bc8f8f7221 */ /* 0x000fca0000010000 */
[----:B------:R-:W-:Y:S01]  /*154d0*/  MUFU.EX2 R87, R87 ;  /* 0x0000005700577308 */ /* 0x000fe20000000800 */
[----:B------:R-:W-:Y:S01]  /*154e0*/  HMMA.16816.F32 R24, R8, R14, R24 ;  /* 0x0000000e0818723c */ /* 0x000fe20000001818 */
[----:B------:R-:W2:Y:S06]  /*154f0*/  LDSM.16.MT88.4 R12, [R65+0x8000] ;  /* 0x00800000410c783b */ /* 0x000eac0000004200 */
[----:B------:R-:W4:Y:S08]  /*15500*/  MUFU.EX2 R86, R86 ;  /* 0x0000005600567308 */ /* 0x000f300000000800 */
[----:B------:R-:W-:Y:S08]  /*15510*/  MUFU.EX2 R105, R105 ;  /* 0x0000006900697308 */ /* 0x000ff00000000800 */
[----:B------:R-:W5:Y:S08]  /*15520*/  MUFU.EX2 R2, R2 ;  /* 0x0000000200027308 */ /* 0x000f700000000800 */
        /* <DEDUP_REMOVED lines=10> */
[----:B---3--:R-:W-:Y:S01]  /*155d0*/  F2FP.F16.F32.PACK_AB R8, R88, R89 ;  /* 0x000000595808723e */ /* 0x008fe200000000ff */
[----:B------:R-:W-:Y:S01]  /*155e0*/  FADD.FTZ R69, R69, R68 ;  /* 0x0000004445457221 */ /* 0x000fe20000010000 */
[----:B----4-:R-:W-:Y:S01]  /*155f0*/  F2FP.F16.F32.PACK_AB R10, R86, R87 ;  /* 0x00000057560a723e */ /* 0x010fe200000000ff */
[----:B------:R-:W-:Y:S01]  /*15600*/  FADD.FTZ R194, R145, R194 ;  /* 0x000000c291c27221 */ /* 0x000fe20000010000 */
[----:B-----5:R-:W-:Y:S01]  /*15610*/  F2FP.F16.F32.PACK_AB R9, R2, R105 ;  /* 0x000000690209723e */ /* 0x020fe200000000ff */
[----:B------:R-:W-:Y:S01]  /*15620*/  MUFU.EX2 R85, R85 ;  /* 0x0000005500557308 */ /* 0x000fe20000000800 */
[----:B-1----:R-:W-:Y:S01]  /*15630*/  F2FP.F16.F32.PACK_AB R11, R49, R40 ;  /* 0x00000028310b723e */ /* 0x002fe200000000ff */
[----:B------:R-:W-:Y:S01]  /*15640*/  FADD.FTZ R72, R72, R69 ;  /* 0x0000004548487221 */ /* 0x000fe20000010000 */
[----:B------:R-:W-:-:S05]  /*15650*/  FADD.FTZ R147, R147, R194 ;  /* 0x000000c293937221 */ /* 0x000fca0000010000 */
[----:B------:R-:W1:Y:S01]  /*15660*/  MUFU.EX2 R84, R84 ;  /* 0x0000005400547308 */ /* 0x000e620000000800 */
[----:B------:R-:W-:Y:S01]  /*15670*/  FADD.FTZ R73, R73, R72 ;  /* 0x0000004849497221 */ /* 0x000fe20000010000 */
[----:B------:R-:W-:Y:S01]  /*15680*/  HMMA.16816.F32 R16, R8, R20, R16 ;  /* 0x000000140810723c */ /* 0x000fe20000001810 */
[----:B------:R-:W-:-:S05]  /*15690*/  FADD.FTZ R192, R192, R147 ;  /* 0x00000093c0c07221 */ /* 0x000fca0000010000 */
[----:B------:R-:W-:Y:S08]  /*156a0*/  MUFU.EX2 R42, R42 ;  /* 0x0000002a002a7308 */ /* 0x000ff00000000800 */
[----:B------:R-:W3:Y:S01]  /*156b0*/  MUFU.EX2 R3, R3 ;  /* 0x0000000300037308 */ /* 0x000ee20000000800 */
[C---:B------:R-:W-:Y:S01]  /*156c0*/  HMMA.16816.F32 R4, R8.reuse, R22, R4 ;  /* 0x000000160804723c */ /* 0x040fe20000001804 */
[----:B------:R-:W4:Y:S01]  /*156d0*/  LDSM.16.MT88.4 R20, [R0+0x3000] ;  /* 0x003000000014783b */ /* 0x000f220000004200 */
[-CC-:B------:R-:W-:Y:S01]  /*156e0*/  FFMA.FTZ R103, R244, R32.reuse, -R45.reuse ;  /* 0x00000020f4677223 */ /* 0x180fe2000001082d */
[-C--:B------:R-:W-:Y:S01]  /*156f0*/  FFMA.FTZ R180, R180, R32.reuse, -R45 ;  /* 0x00000020b4b47223 */ /* 0x080fe2000001082d */
[-CC-:B------:R-:W-:Y:S01]  /*15700*/  FFMA.FTZ R52, R76, R32.reuse, -R43.reuse ;  /* 0x000000204c347223 */ /* 0x180fe2000001082b */
        /* <DEDUP_REMOVED lines=9> */
[----:B------:R-:W-:Y:S01]  /*157a0*/  FFMA.FTZ R47, R47, R32, -R43 ;  /* 0x000000202f2f7223 */ /* 0x000fe2000001082b */
[----:B------:R-:W5:Y:S01]  /*157b0*/  MUFU.EX2 R53, R53 ;  /* 0x0000003500357308 */ /* 0x000f620000000800 */
[----:B------:R-:W-:Y:S07]  /*157c0*/  LDSM.16.MT88.4 R140, [R65+0x8c00] ;  /* 0x008c0000418c783b */ /* 0x000fee0000004200 */
        /* <DEDUP_REMOVED lines=9> */
[----:B------:R-:W4:Y:S01]  /*15860*/  LDSM.16.MT88.4 R28, [R65+0x8400] ;  /* 0x00840000411c783b */ /* 0x000f220000004200 */
[----:B-1----:R-:W-:Y:S01]  /*15870*/  F2FP.F16.F32.PACK_AB R8, R84, R85 ;  /* 0x000000555408723e */ /* 0x002fe200000000ff */
[----:B------:R-:W-:Y:S01]  /*15880*/  FADD.FTZ R155, R155, R200 ;  /* 0x000000c89b9b7221 */ /* 0x000fe20000010000 */
[----:B---3--:R-:W-:Y:S02]  /*15890*/  F2FP.F16.F32.PACK_AB R10, R3, R42 ;  /* 0x0000002a030a723e */ /* 0x008fe400000000ff */
[----:B-----5:R-:W-:Y:S02]  /*158a0*/  F2FP.F16.F32.PACK_AB R9, R53, R44 ;  /* 0x0000002c3509723e */ /* 0x020fe400000000ff */
[----:B--2---:R-:W-:Y:S01]  /*158b0*/  F2FP.F16.F32.PACK_AB R11, R57, R48 ;  /* 0x00000030390b723e */ /* 0x004fe200000000ff */
[----:B------:R-:W-:Y:S01]  /*158c0*/  FADD.FTZ R77, R77, R58 ;  /* 0x0000003a4d4d7221 */ /* 0x000fe20000010000 */
[----:B------:R-:W-:-:S04]  /*158d0*/  FADD.FTZ R155, R196, R155 ;  /* 0x0000009bc49b7221 */ /* 0x000fc80000010000 */
[----:B------:R-:W-:Y:S01]  /*158e0*/  FADD.FTZ R172, R172, R155 ;  /* 0x0000009bacac7221 */ /* 0x000fe20000010000 */
[----:B------:R-:W-:Y:S01]  /*158f0*/  HMMA.16816.F32 R16, R8, R12, R16 ;  /* 0x0000000c0810723c */ /* 0x000fe20000001810 */
[----:B------:R-:W-:Y:S02]  /*15900*/  FADD.FTZ R12, R54, R77 ;  /* 0x0000004d360c7221 */ /* 0x000fe40000010000 */
[----:B------:R-:W-:Y:S02]  /*15910*/  FADD.FTZ R157, R157, R172 ;  /* 0x000000ac9d9d7221 */ /* 0x000fe40000010000 */
[----:B------:R-:W-:Y:S01]  /*15920*/  FADD.FTZ R79, R79, R12 ;  /* 0x0000000c4f4f7221 */ /* 0x000fe20000010000 */
[----:B------:R-:W-:Y:S01]  /*15930*/  MUFU.EX2 R103, R103 ;  /* 0x0000006700677308 */ /* 0x000fe20000000800 */
[----:B------:R-:W-:Y:S02]  /*15940*/  FADD.FTZ R182, R182, R157 ;  /* 0x0000009db6b67221 */ /* 0x000fe40000010000 */
[----:B------:R-:W-:-:S05]  /*15950*/  FADD.FTZ R50, R50, R79 ;  /* 0x0000004f32327221 */ /* 0x000fca0000010000 */
[----:B------:R-:W1:Y:S01]  /*15960*/  MUFU.EX2 R132, R132 ;  /* 0x0000008400847308 */ /* 0x000e620000000800 */
[----:B------:R-:W-:Y:S01]  /*15970*/  FADD.FTZ R81, R81, R50 ;  /* 0x0000003251517221 */ /* 0x000fe20000010000 */
[----:B------:R-:W-:-:S06]  /*15980*/  FADD.FTZ R159, R159, R182 ;  /* 0x000000b69f9f7221 */ /* 0x000fcc0000010000 */
[----:B------:R-:W-:Y:S08]  /*15990*/  MUFU.EX2 R131, R131 ;  /* 0x0000008300837308 */ /* 0x000ff00000000800 */
[----:B------:R-:W2:Y:S08]  /*159a0*/  MUFU.EX2 R180, R180 ;  /* 0x000000b400b47308 */ /* 0x000eb00000000800 */
        /* <DEDUP_REMOVED lines=9> */
[----:B------:R-:W5:Y:S02]  /*15a40*/  LDSM.16.MT88.4 R12, [R0+0x3400] ;  /* 0x00340000000c783b */ /* 0x000f640000004200 */
[----:B------:R-:W-:-:S05]  /*15a50*/  FADD.FTZ R163, R163, R174 ;  /* 0x000000aea3a37221 */ /* 0x000fca0000010000 */
[----:B----4-:R-:W-:Y:S01]  /*15a60*/  HMMA.16816.F32 R136, R8, R20, R136 ;  /* 0x000000140888723c */ /* 0x010fe20000001888 */
[----:B------:R-:W-:Y:S01]  /*15a70*/  FADD.FTZ R20, R38, R83 ;  /* 0x0000005326147221 */ /* 0x000fe20000010000 */
[----:B------:R-:W-:-:S06]  /*15a80*/  FADD.FTZ R166, R166, R163 ;  /* 0x000000a3a6a67221 */ /* 0x000fcc0000010000 */
[----:B------:R-:W-:Y:S01]  /*15a90*/  HMMA.16816.F32 R24, R8, R22, R24 ;  /* 0x000000160818723c */ /* 0x000fe20000001818 */
[----:B-1----:R-:W-:Y:S02]  /*15aa0*/  F2FP.F16.F32.PACK_AB R8, R132, R103 ;  /* 0x000000678408723e */ /* 0x002fe400000000ff */
[----:B--2---:R-:W-:Y:S02]  /*15ab0*/  F2FP.F16.F32.PACK_AB R10, R180, R131 ;  /* 0x00000083b40a723e */ /* 0x004fe400000000ff */
[----:B---3--:R-:W-:Y:S02]  /*15ac0*/  F2FP.F16.F32.PACK_AB R9, R59, R52 ;  /* 0x000000343b09723e */ /* 0x008fe400000000ff */
[----:B-----5:R-:W-:Y:S01]  /*15ad0*/  F2FP.F16.F32.PACK_AB R11, R55, R54 ;  /* 0x00000036370b723e */ /* 0x020fe200000000ff */
[----:B------:R-:W-:-:S04]  /*15ae0*/  FADD.FTZ R20, R99, R20 ;  /* 0x0000001463147221 */ /* 0x000fc80000010000 */
        /* <DEDUP_REMOVED lines=22> */
[----:B------:R-:W-:Y:S02]  /*15c50*/  HMMA.16816.F32 R136, R8, R12, R136 ;  /* 0x0000000c0888723c */ /* 0x000fe40000001888 */
[----:B------:R-:W-:Y:S01]  /*15c60*/  FADD.FTZ R105, R2, R105 ;  /* 0x0000006902697221 */ /* 0x000fe20000010000 */
[----:B------:R-:W-:Y:S01]  /*15c70*/  MUFU.EX2 R151, R151 ;  /* 0x0000009700977308 */ /* 0x000fe20000000800 */
[----:B------:R-:W-:-:S02]  /*15c80*/  FADD.FTZ R87, R87, R88 ;  /* 0x0000005857577221 */ /* 0x000fc40000010000 */
[----:B------:R-:W-:-:S05]  /*15c90*/  FADD.FTZ R40, R40, R105 ;  /* 0x0000006928287221 */ /* 0x000fca0000010000 */
[----:B------:R-:W2:Y:S01]  /*15ca0*/  MUFU.EX2 R160, R160 ;  /* 0x000000a000a07308 */ /* 0x000ea20000000800 */
[----:B------:R-:W-:Y:S01]  /*15cb0*/  HMMA.16816.F32 R4, R8, R30, R4 ;  /* 0x0000001e0804723c */ /* 0x000fe20000001804 */
[----:B------:R-:W-:Y:S01]  /*15cc0*/  FADD.FTZ R86, R86, R87 ;  /* 0x0000005756567221 */ /* 0x000fe20000010000 */
[----:B------:R-:W-:Y:S01]  /*15cd0*/  FADD.FTZ R49, R49, R40 ;  /* 0x0000002831317221 */ /* 0x000fe20000010000 */
        /* <DEDUP_REMOVED lines=22> */
[----:B------:R-:W-:Y:S01]  /*15e40*/  HMMA.16816.F32 R16, R8, R20, R16 ;  /* 0x000000140810723c */ /* 0x000fe20000001810 */
[----:B------:R-:W-:Y:S01]  /*15e50*/  FADD.FTZ R132, R132, R103 ;  /* 0x0000006784847221 */ /* 0x000fe20000010000 */
[----:B------:R-:W-:-:S06]  /*15e60*/  FADD.FTZ R59, R59, R52 ;  /* 0x000000343b3b7221 */ /* 0x000fcc0000010000 */
[----:B------:R-:W-:Y:S01]  /*15e70*/  HMMA.16816.F32 R20, R8, R22, R4 ;  /* 0x000000160814723c */ /* 0x000fe20000001804 */
[----:B------:R1:W2:Y:S01]  /*15e80*/  LDSM.16.MT88.4 R4, [R0+0x3c00] ;  /* 0x003c00000004783b */ /* 0x0002a20000004200 */
        /* <DEDUP_REMOVED lines=27> */
[----:B------:R-:W-:Y:S01]  /*16040*/  FADD.FTZ R38, R38, R51 ;  /* 0x0000003326267221 */ /* 0x000fe20000010000 */
[----:B------:R-:W-:-:S02]  /*16050*/  LOP3.LUT P3, RZ, R234, 0x2, RZ, 0xc0, !PT ;  /* 0x00000002eaff7812 */ /* 0x000fc4000786c0ff */
        /* <DEDUP_REMOVED lines=12> */
[C---:B------:R-:W-:Y:S01]  /*16120*/  HMMA.16816.F32 R144, R8.reuse, R140, R16 ;  /* 0x0000008c0890723c */ /* 0x040fe20000001810 */
[----:B------:R-:W-:Y:S02]  /*16130*/  IMAD.MOV.U32 R0, RZ, RZ, R39 ;  /* 0x000000ffff007224 */ /* 0x000fe400078e0027 */
[----:B------:R-:W-:Y:S01]  /*16140*/  FADD.FTZ R248, R248, R41 ;  /* 0x00000029f8f87221 */ /* 0x000fe20000010000 */
[----:B------:R-:W-:Y:S02]  /*16150*/  IMAD.MOV.U32 R2, RZ, RZ, R37 ;  /* 0x000000ffff027224 */ /* 0x000fe400078e0025 */
[----:B------:R-:W-:Y:S01]  /*16160*/  FADD.FTZ R239, R239, R14 ;  /* 0x0000000eefef7221 */ /* 0x000fe20000010000 */
[----:B------:R-:W-:Y:S01]  /*16170*/  @P3 IMAD.MOV.U32 R0, RZ, RZ, R39 ;  /* 0x000000ffff003224 */ /* 0x000fe200078e0027 */
[----:B------:R-:W-:Y:S01]  /*16180*/  HMMA.16816.F32 R140, R8, R142, R20 ;  /* 0x0000008e088c723c */ /* 0x000fe20000001814 */
[----:B------:R-:W-:-:S02]  /*16190*/  @P3 IMAD.MOV.U32 R2, RZ, RZ, R37 ;  /* 0x000000ffff023224 */ /* 0x000fc400078e0025 */
[----:B------:R-:W-:-:S05]  /*161a0*/  @P3 VIADD R236, R64, 0xfffffffd ;  /* 0xfffffffd40ec3836 */ /* 0x000fca0000000000 */
[C---:B------:R-:W-:Y:S08]  /*161b0*/  HMMA.16816.F32 R136, R8.reuse, R4, R136 ;  /* 0x000000040888723c */ /* 0x040ff00000001888 */
[----:B------:R-:W-:Y:S01]  /*161c0*/  HMMA.16816.F32 R132, R8, R6, R24 ;  /* 0x000000060884723c */ /* 0x000fe20000001818 */
[----:B------:R-:W-:-:S04]  /*161d0*/  NOP ;  /* 0x0000000000007918 */ /* 0x000fc80000000000 */
[----:B------:R-:W-:-:S15]  /*161e0*/  @P3 BRA `(.L_x_4367) ;  /* 0x0000000000043947 */ /* 0x000fde0003800000 */
.L_x_4358:
[----:B------:R-:W-:-:S07]  /*161f0*/  IADD3 R236, PT, PT, R60, -0x1, RZ ;  /* 0xffffffff3cec7810 */ /* 0x000fce0007ffe0ff */
.L_x_4367:
[----:B------:R-:W-:Y:S05]  /*16200*/  BSYNC B2 ;  /* 0x0000000000027941 */ /* 0x000fea0003800000 */
.L_x_4357:
[----:B------:R-:W-:-:S13]  /*16210*/  ISETP.GE.AND P0, PT, R236, R215, PT ;  /* 0x000000d7ec00720c */ /* 0x000fda0003f06270 */
[----:B------:R-:W-:Y:S05]  /*16220*/  @!P0 BRA `(.L_x_4368) ;  /* 0x0000006400d88947 */ /* 0x000fea0003800000 */
[----:B------:R-:W1:Y:S01]  /*16230*/  S2R R235, SR_TID.X ;  /* 0x0000000000eb7919 */ /* 0x000e620000002100 */
[----:B------:R-:W-:Y:S01]  /*16240*/  ISETP.NE.U32.AND P0, PT, R228, RZ, PT ;  /* 0x000000ffe400720c */ /* 0x000fe20003f05070 */
[----:B------:R-:W-:Y:S01]  /*16250*/  IMAD.SHL.U32 R237, R62, 0x40, RZ ;  /* 0x000000403eed7824 */ /* 0x000fe200078e00ff */
[----:B------:R-:W-:Y:S01]  /*16260*/  LOP3.LUT R234, R234, 0xfffffff7, RZ, 0xc0, !PT ;  /* 0xfffffff7eaea7812 */ /* 0x000fe200078ec0ff */
[----:B------:R-:W-:Y:S01]  /*16270*/  IMAD.MOV.U32 R151, RZ, RZ, R0 ;  /* 0x000000ffff977224 */ /* 0x000fe200078e0000 */
[----:B------:R-:W-:Y:S01]  /*16280*/  ISETP.NE.AND.EX P0, PT, R229, RZ, PT, P0 ;  /* 0x000000ffe500720c */ /* 0x000fe20003f05300 */
[----:B------:R-:W-:Y:S01]  /*16290*/  IMAD.MOV.U32 R150, RZ, RZ, R2 ;  /* 0x000000ffff967224 */ /* 0x000fe200078e0002 */
[----:B------:R-:W-:-:S11]  /*162a0*/  SHF.L.U64.HI R238, R62, 0x6, R63 ;  /* 0x000000063eee7819 */ /* 0x000fd6000001023f */
[----:B------:R-:W-:-:S07]  /*162b0*/  @P0 LOP3.LUT R234, R234, 0x8, RZ, 0xfc, !PT ;  /* 0x00000008eaea0812 */ /* 0x000fce00078efcff */
.L_x_4375:
[----:B------:R-:W-:Y:S04]  /*162c0*/  DEPBAR.LE SB0, 0x0 ;  /* 0x000080000000791a */ /* 0x000fe80000000000 */
[----:B------:R-:W-:Y:S05]  /*162d0*/  WARPSYNC.ALL ;  /* 0x0000000000007948 */ /* 0x000fea0003800000 */
[----:B------:R-:W-:Y:S01]  /*162e0*/  BAR.SYNC.DEFER_BLOCKING 0x0 ;  /* 0x0000000000007b1d */ /* 0x000fe20000010000 */
[----:B------:R-:W-:Y:S01]  /*162f0*/  LOP3.LUT P1, RZ, R234, 0x8, RZ, 0xc0, !PT ;  /* 0x00000008eaff7812 */ /* 0x000fe2000782c0ff */
[----:B------:R-:W-:Y:S02]  /*16300*/  IMAD.MOV.U32 R2, RZ, RZ, R218 ;  /* 0x000000ffff027224 */ /* 0x000fe400078e00da */
[----:B------:R-:W-:Y:S10]  /*16310*/  IMAD.MOV.U32 R0, RZ, RZ, R219 ;  /* 0x000000ffff007224 */ /* 0x000ff400078e00db */
[----:B------:R-:W-:Y:S05]  /*16320*/  @!P1 IMAD.MOV.U32 R3, RZ, RZ, RZ ;  /* 0x000000ffff039224 */ /* 0x000fea00078e00ff */
        /* <DEDUP_REMOVED lines=40> */
[----:B------:R-:W-:Y:S02]  /*165b0*/  @!P1 VIADD R9, R9, 0x1 ;  /* 0x0000000109099836 */ /* 0x000fe40000000000 */
[-C--:B------:R-:W-:Y:S01]  /*165c0*/  ISETP.GE.U32.AND P2, PT, R4, R7.reuse, PT ;  /* 0x000000070400720c */ /* 0x080fe20003f46070 */
[----:B------:R-:W-:Y:S01]  /*165d0*/  @!P0 VIADD R8, R8, 0x1 ;  /* 0x0000000108088836 */ /* 0x000fe20000000000 */
[----:B------:R-:W-:Y:S02]  /*165e0*/  ISETP.GE.U32.AND P3, PT, R6, R7, PT ;  /* 0x000000070600720c */ /* 0x000fe40003f66070 */
[----:B------:R-:W-:Y:S09]  /*165f0*/  ISETP.NE.AND P0, PT, R10, RZ, PT ;  /* 0x000000ff0a00720c */ /* 0x000ff20003f05270 */
        /* <DEDUP_REMOVED lines=27> */
.L_x_4370:
[----:B------:R-:W-:Y:S05]  /*167b0*/  BSYNC.RECONVERGENT B0 ;  /* 0x0000000000007941 */ /* 0x000fea0003800200 */
.L_x_4369:
[----:B------:R-:W2:Y:S01]  /*167c0*/  S2UR UR6, SR_CgaCtaId ;  /* 0x00000000000679c3 */ /* 0x000ea20000008800 */
[----:B------:R-:W-:Y:S01]  /*167d0*/  LOP3.LUT R9, R214, 0xc0, RZ, 0xc0, !PT ;  /* 0x000000c0d6097812 */ /* 0x000fe200078ec0ff */
[----:B------:R-:W-:Y:S01]  /*167e0*/  UMOV UR7, 0x400 ;  /* 0x0000040000077882 */ /* 0x000fe20000000000 */
[----:B------:R-:W-:Y:S01]  /*167f0*/  IADD3 R8, P0, PT, R237, R218, RZ ;  /* 0x000000daed087210 */ /* 0x000fe20007f1e0ff */
[C---:B------:R-:W-:Y:S01]  /*16800*/  IMAD.SHL.U32 R209, R176.reuse, 0x10, RZ ;  /* 0x00000010b0d17824 */ /* 0x040fe200078e00ff */
[--C-:B------:R-:W-:Y:S01]  /*16810*/  LOP3.LUT R9, R9, 0x18, R176.reuse, 0xf8, !PT ;  /* 0x0000001809097812 */ /* 0x100fe200078ef8b0 */
[C---:B------:R-:W-:Y:S01]  /*16820*/  IMAD.SHL.U32 R211, R176.reuse, 0x20, RZ ;  /* 0x00000020b0d37824 */ /* 0x040fe200078e00ff */
[----:B------:R-:W-:Y:S01]  /*16830*/  SHF.R.U32.HI R208, RZ, 0x1, R176 ;  /* 0x00000001ffd07819 */ /* 0x000fe200000116b0 */
[----:B------:R-:W-:Y:S01]  /*16840*/  IMAD.SHL.U32 R210, R176, 0x4, RZ ;  /* 0x00000004b0d27824 */ /* 0x000fe200078e00ff */
[--C-:B------:R-:W-:Y:S01]  /*16850*/  LOP3.LUT R9, R9, 0x18, R214.reuse, 0x78, !PT ;  /* 0x0000001809097812 */ /* 0x100fe200078e78d6 */
[----:B------:R-:W-:Y:S01]  /*16860*/  BSSY.RECONVERGENT B1, `(.L_x_4371) ;  /* 0x0000103000017945 */ /* 0x000fe20003800200 */
[----:B------:R-:W-:Y:S02]  /*16870*/  LOP3.LUT R3, R211, 0xc0, RZ, 0xc0, !PT ;  /* 0x000000c0d3037812 */ /* 0x000fe400078ec0ff */
[----:B------:R-:W-:Y:S01]  /*16880*/  LOP3.LUT R10, R9, 0x1f20, R214, 0xf8, !PT ;  /* 0x00001f20090a7812 */ /* 0x000fe200078ef8d6 */
[----:B------:R-:W-:Y:S01]  /*16890*/  IMAD.X R9, R238, 0x1, R219, P0 ;  /* 0x00000001ee097824 */ /* 0x000fe200000e06db */
[-C--:B------:R-:W-:Y:S02]  /*168a0*/  IADD3 R14, P0, PT, R8, R237.reuse, RZ ;  /* 0x000000ed080e7210 */ /* 0x080fe40007f1e0ff */
[----:B------:R-:W-:Y:S02]  /*168b0*/  LOP3.LUT R2, R209, 0x100, RZ, 0xc0, !PT ;  /* 0x00000100d1027812 */ /* 0x000fe400078ec0ff */
[----:B------:R-:W-:Y:S01]  /*168c0*/  LOP3.LUT R3, R3, 0x8, R176, 0xf8, !PT ;  /* 0x0000000803037812 */ /* 0x000fe200078ef8b0 */
[--C-:B------:R-:W-:Y:S01]  /*168d0*/  IMAD.X R15, R9, 0x1, R238.reuse, P0 ;  /* 0x00000001090f7824 */ /* 0x100fe200000e06ee */
[-C--:B------:R-:W-:Y:S02]  /*168e0*/  IADD3 R18, P0, PT, R14, R237.reuse, RZ ;  /* 0x000000ed0e127210 */ /* 0x080fe40007f1e0ff */
[----:B------:R-:W-:Y:S01]  /*168f0*/  LOP3.LUT R210, R210, 0x18, RZ, 0xc0, !PT ;  /* 0x00000018d2d27812 */ /* 0x000fe200078ec0ff */
[----:B--2---:R-:W-:Y:S01]  /*16900*/  ULEA UR6, UR6, UR7, 0x18 ;  /* 0x0000000706067291 */ /* 0x004fe2000f8ec0ff */
[--C-:B------:R-:W-:Y:S01]  /*16910*/  LOP3.LUT R2, R2, 0x20, R211.reuse, 0xf8, !PT ;  /* 0x0000002002027812 */ /* 0x100fe200078ef8d3 */
[--C-:B------:R-:W-:Y:S01]  /*16920*/  IMAD.X R19, R15, 0x1, R238.reuse, P0 ;  /* 0x000000010f137824 */ /* 0x100fe200000e06ee */
[-C--:B------:R-:W-:Y:S02]  /*16930*/  IADD3 R12, P0, PT, R18, R237.reuse, RZ ;  /* 0x000000ed120c7210 */ /* 0x080fe40007f1e0ff */
[----:B------:R-:W-:Y:S02]  /*16940*/  LOP3.LUT R0, R208, 0x8, RZ, 0xc0, !PT ;  /* 0x00000008d0007812 */ /* 0x000fe400078ec0ff */
[----:B------:R-:W-:Y:S01]  /*16950*/  LEA R241, R10, UR6, 0x1 ;  /* 0x000000060af17c11 */ /* 0x000fe2000f8e08ff */
[----:B------:R-:W-:Y:S01]  /*16960*/  IMAD.X R13, R19, 0x1, R238, P0 ;  /* 0x00000001130d7824 */ /* 0x000fe200000e06ee */
[----:B------:R-:W-:Y:S02]  /*16970*/  IADD3 R10, P0, PT, R12, R237, RZ ;  /* 0x000000ed0c0a7210 */ /* 0x000fe40007f1e0ff */
[----:B------:R-:W-:Y:S01]  /*16980*/  LOP3.LUT R209, R209, 0x3e00, RZ, 0xc0, !PT ;  /* 0x00003e00d1d17812 */ /* 0x000fe200078ec0ff */
[----:B------:R-:W-:Y:S01]  /*16990*/  @!PT LDS RZ, [RZ] ;  /* 0x00000000fffff984 */ /* 0x000fe20000000800 */
[----:B------:R-:W-:Y:S01]  /*169a0*/  @!PT LDS RZ, [RZ] ;  /* 0x00000000fffff984 */ /* 0x000fe20000000800 */
[----:B------:R-:W-:Y:S01]  /*169b0*/  @!PT LDS RZ, [RZ] ;  /* 0x00000000fffff984 */ /* 0x000fe20000000800 */
[----:B------:R-:W-:Y:S01]  /*169c0*/  LDGSTS.E.BYPASS.LTC128B.128 [R241+0x5000], desc[UR4][R218.64] ;  /* 0x05000000daf17fae */ /* 0x000fe2000b981a04 */
[----:B------:R-:W-:Y:S01]  /*169d0*/  LOP3.LUT R2, R2, R3, R210, 0xf6, !PT ;  /* 0x0000000302027212 */ /* 0x000fe200078ef6d2 */
[--C-:B------:R-:W-:Y:S01]  /*169e0*/  IMAD.X R11, R13, 0x1, R238.reuse, P0 ;  /* 0x000000010d0b7824 */ /* 0x100fe200000e06ee */
[-C--:B------:R-:W-:Y:S02]  /*169f0*/  IADD3 R16, P0, PT, R10, R237.reuse, RZ ;  /* 0x000000ed0a107210 */ /* 0x080fe40007f1e0ff */
[----:B------:R-:W-:Y:S01]  /*16a00*/  LDGSTS.E.BYPASS.LTC128B.128 [R241+0x5800], desc[UR4][R8.64] ;  /* 0x0580000008f17fae */ /* 0x000fe2000b981a04 */
[--C-:B------:R-:W-:Y:S02]  /*16a10*/  LOP3.LUT R3, R0, 0xc0, R211.reuse, 0xf8, !PT ;  /* 0x000000c000037812 */ /* 0x100fe400078ef8d3 */
[--C-:B------:R-:W-:Y:S02]  /*16a20*/  LOP3.LUT R0, R209, 0x20, R211.reuse, 0xf8, !PT ;  /* 0x00000020d1007812 */ /* 0x100fe400078ef8d3 */
[----:B------:R-:W-:Y:S01]  /*16a30*/  LDGSTS.E.BYPASS.LTC128B.128 [R241+0x6000], desc[UR4][R14.64] ;  /* 0x060000000ef17fae */ /* 0x000fe2000b981a04 */
[--C-:B------:R-:W-:Y:S01]  /*16a40*/  IMAD.X R17, R11, 0x1, R238.reuse, P0 ;  /* 0x000000010b117824 */ /* 0x100fe200000e06ee */
[----:B------:R-:W-:Y:S03]  /*16a50*/  IADD3 R20, P0, PT, R16, R237, RZ ;  /* 0x000000ed10147210 */ /* 0x000fe60007f1e0ff */
[----:B------:R-:W-:Y:S01]  /*16a60*/  LDGSTS.E.BYPASS.LTC128B.128 [R241+0x6800], desc[UR4][R18.64] ;  /* 0x0680000012f17fae */ /* 0x000fe2000b981a04 */
[----:B------:R-:W-:Y:S02]  /*16a70*/  LOP3.LUT R210, R3, R210, RZ, 0x3c, !PT ;  /* 0x000000d203d27212 */ /* 0x000fe400078e3cff */
[----:B------:R-:W-:Y:S02]  /*16a80*/  LOP3.LUT R3, R0, 0x100, R211, 0xf8, !PT ;  /* 0x0000010000037812 */ /* 0x000fe400078ef8d3 */
[----:B------:R-:W-:Y:S01]  /*16a90*/  LDGSTS.E.BYPASS.LTC128B.128 [R241+0x7000], desc[UR4][R12.64] ;  /* 0x070000000cf17fae */ /* 0x000fe2000b981a04 */
[----:B------:R-:W-:Y:S01]  /*16aa0*/  IMAD.X R21, R17, 0x1, R238, P0 ;  /* 0x0000000111157824 */ /* 0x000fe200000e06ee */
[----:B------:R-:W-:Y:S03]  /*16ab0*/  LEA R2, R2, UR6, 0x1 ;  /* 0x0000000602027c11 */ /* 0x000fe6000f8e08ff */
[----:B------:R2:W-:Y:S01]  /*16ac0*/  LDGSTS.E.BYPASS.LTC128B.128 [R241+0x7800], desc[UR4][R10.64] ;  /* 0x078000000af17fae */ /* 0x0005e2000b981a04 */
[----:B------:R-:W-:Y:S02]  /*16ad0*/  LOP3.LUT R3, R3, R210, RZ, 0xfc, !PT ;  /* 0x000000d203037212 */ /* 0x000fe400078efcff */
[----:B------:R-:W-:Y:S02]  /*16ae0*/  LOP3.LUT P2, RZ, R176, 0x4, RZ, 0xc0, !PT ;  /* 0x00000004b0ff7812 */ /* 0x000fe4000784c0ff */
[----:B------:R3:W-:Y:S01]  /*16af0*/  LDGSTS.E.BYPASS.LTC128B.128 [R241+0x8000], desc[UR4][R16.64] ;  /* 0x0800000010f17fae */ /* 0x0007e2000b981a04 */
[----:B------:R-:W-:Y:S01]  /*16b00*/  LEA R0, R3, UR6, 0x1 ;  /* 0x0000000603007c11 */ /* 0x000fe2000f8e08ff */
[----:B------:R-:W-:Y:S01]  /*16b10*/  IMAD.MOV.U32 R3, RZ, RZ, 0x20 ;  /* 0x00000020ff037424 */ /* 0x000fe200078e00ff */
[----:B------:R-:W-:Y:S02]  /*16b20*/  ISETP.GT.AND P0, PT, R236, R215, PT ;  /* 0x000000d7ec00720c */ /* 0x000fe40003f04270 */
[----:B------:R4:W-:Y:S02]  /*16b30*/  LDGSTS.E.BYPASS.LTC128B.128 [R241+0x8800], desc[UR4][R20.64] ;  /* 0x0880000014f17fae */ /* 0x0009e4000b981a04 */
[----:B------:R-:W-:Y:S03]  /*16b40*/  SEL R3, R3, 0xffffffe0, !P2 ;  /* 0xffffffe003037807 */ /* 0x000fe60005000000 */
[----:B------:R-:W-:Y:S05]  /*16b50*/  LDSM.16.M88.4 R152, [R0] ;  /* 0x000000000098783b */ /* 0x000fea0000000200 */
[----:B------:R-:W5:Y:S05]  /*16b60*/  LDSM.16.M88.4 R156, [R2+0x1000] ;  /* 0x00100000029c783b */ /* 0x000f6a0000000200 */
[----:B------:R-:W1:Y:S05]  /*16b70*/  LDSM.16.M88.4 R160, [R2+0x1400] ;  /* 0x0014000002a0783b */ /* 0x000e6a0000000200 */
[----:B------:R-:W4:Y:S05]  /*16b80*/  LDSM.16.M88.4 R164, [R2+0x1800] ;  /* 0x0018000002a4783b */ /* 0x000f2a0000000200 */
[----:B------:R-:W0:Y:S05]  /*16b90*/  LDGDEPBAR ;  /* 0x00000000000079af */ /* 0x000e2a0000000000 */
[----:B------:R-:W4:Y:S05]  /*16ba0*/  LDSM.16.M88.4 R168, [R2+0x1c00] ;  /* 0x001c000002a8783b */ /* 0x000f2a0000000200 */
[----:B------:R-:W4:Y:S05]  /*16bb0*/  LDSM.16.M88.4 R172, [R2+0x2000] ;  /* 0x0020000002ac783b */ /* 0x000f2a0000000200 */
[----:B------:R-:W4:Y:S05]  /*16bc0*/  LDSM.16.M88.4 R48, [R2+0x2400] ;  /* 0x002400000230783b */ /* 0x000f2a0000000200 */
[----:B------:R-:W4:Y:S05]  /*16bd0*/  LDSM.16.M88.4 R56, [R2+0x2800] ;  /* 0x002800000238783b */ /* 0x000f2a0000000200 */
[----:B------:R-:W4:Y:S01]  /*16be0*/  LDSM.16.M88.4 R64, [R2+0x2c00] ;  /* 0x002c00000240783b */ /* 0x000f220000000200 */
[C---:B-----5:R-:W-:Y:S03]  /*16bf0*/  HMMA.16816.F32 R4, R152.reuse, R156, RZ ;  /* 0x0000009c9804723c */ /* 0x060fe600000018ff */
[--C-:B------:R-:W-:Y:S01]  /*16c00*/  IMAD.IADD R156, R0, 0x1, R3.reuse ;  /* 0x00000001009c7824 */ /* 0x100fe200078e0203 */
[----:B------:R-:W5:Y:S01]  /*16c10*/  LDSM.16.M88.4 R72, [R2+0x3000] ;  /* 0x003000000248783b */ /* 0x000f620000000200 */
[----:B------:R-:W-:Y:S03]  /*16c20*/  IMAD.IADD R0, R2, 0x1, R3 ;  /* 0x0000000102007824 */ /* 0x000fe600078e0203 */
[C---:B--2---:R-:W-:Y:S01]  /*16c30*/  HMMA.16816.F32 R8, R152.reuse, R158, RZ ;  /* 0x0000009e9808723c */ /* 0x044fe200000018ff */
[----:B------:R-:W2:Y:S05]  /*16c40*/  LDSM.16.M88.4 R80, [R2+0x3400] ;  /* 0x003400000250783b */ /* 0x000eaa0000000200 */
[----:B------:R-:W2:Y:S02]  /*16c50*/  LDSM.16.M88.4 R88, [R2+0x3800] ;  /* 0x003800000258783b */ /* 0x000ea40000000200 */
[C---:B-1----:R-:W-:Y:S03]  /*16c60*/  HMMA.16816.F32 R12, R152.reuse, R160, RZ ;  /* 0x000000a0980c723c */ /* 0x042fe600000018ff */
[----:B------:R-:W1:Y:S05]  /*16c70*/  LDSM.16.M88.4 R96, [R2+0x3c00] ;  /* 0x003c00000260783b */ /* 0x000e6a0000000200 */
[C---:B---3--:R-:W-:Y:S01]  /*16c80*/  HMMA.16816.F32 R16, R152.reuse, R162, RZ ;  /* 0x000000a29810723c */ /* 0x048fe200000018ff */
[----:B------:R-:W3:Y:S05]  /*16c90*/  LDSM.16.M88.4 R104, [R2+0x4000] ;  /* 0x004000000268783b */ /* 0x000eea0000000200 */
[----:B------:R-:W3:Y:S02]  /*16ca0*/  LDSM.16.M88.4 R112, [R2+0x4400] ;  /* 0x004400000270783b */ /* 0x000ee40000000200 */
[C---:B----4-:R-:W-:Y:S03]  /*16cb0*/  HMMA.16816.F32 R20, R152.reuse, R164, RZ ;  /* 0x000000a49814723c */ /* 0x050fe600000018ff */
[----:B------:R-:W4:Y:S05]  /*16cc0*/  LDSM.16.M88.4 R120, [R2+0x4800] ;  /* 0x004800000278783b */ /* 0x000f2a0000000200 */
[C---:B------:R-:W-:Y:S01]  /*16cd0*/  HMMA.16816.F32 R24, R152.reuse, R166, RZ ;  /* 0x000000a69818723c */ /* 0x040fe200000018ff */
[----:B------:R-:W4:Y:S05]  /*16ce0*/  LDSM.16.M88.4 R128, [R2+0x4c00] ;  /* 0x004c00000280783b */ /* 0x000f2a0000000200 */
[----:B------:R-:W-:Y:S02]  /*16cf0*/  LDSM.16.M88.4 R156, [R156] ;  /* 0x000000009c9c783b */ /* 0x000fe40000000200 */
[C---:B------:R-:W-:Y:S03]  /*16d00*/  HMMA.16816.F32 R28, R152.reuse, R168, RZ ;  /* 0x000000a8981c723c */ /* 0x040fe600000018ff */
[----:B------:R-:W4:Y:S05]  /*16d10*/  LDSM.16.M88.4 R160, [R0+0x1000] ;  /* 0x0010000000a0783b */ /* 0x000f2a0000000200 */
[C---:B------:R-:W-:Y:S01]  /*16d20*/  HMMA.16816.F32 R32, R152.reuse, R170, RZ ;  /* 0x000000aa9820723c */ /* 0x040fe200000018ff */
[----:B------:R-:W4:Y:S05]  /*16d30*/  LDSM.16.M88.4 R164, [R0+0x1400] ;  /* 0x0014000000a4783b */ /* 0x000f2a0000000200 */
[----:B------:R-:W4:Y:S02]  /*16d40*/  LDSM.16.M88.4 R168, [R0+0x1800] ;  /* 0x0018000000a8783b */ /* 0x000f240000000200 */
        /* <DEDUP_REMOVED lines=76> */
[----:B------:R-:W-:Y:S11]  /*17210*/  ISETP.NE.AND.EX P1, PT, R229, RZ, PT, P0 ;  /* 0x000000ffe500720c */ /* 0x000ff60003f25300 */
[----:B------:R-:W-:Y:S02]  /*17220*/  @!UPT UIADD3 URZ, UPT, UPT, URZ, URZ, URZ ;  /* 0x000000fffffff290 */ /* 0x000fe4000fffe0ff */
[----:B------:R-:W-:Y:S01]  /*17230*/  @P1 LOP3.LUT R234, R234, 0x8, RZ, 0xfc, !PT ;  /* 0x00000008eaea1812 */ /* 0x000fe200078efcff */
        /* <DEDUP_REMOVED lines=73> */
.L_x_4374:
[----:B------:R-:W-:Y:S05]  /*176d0*/  BSYNC.RECONVERGENT B0 ;  /* 0x0000000000007941 */ /* 0x000fea0003800200 */
.L_x_4373:
        /* <DEDUP_REMOVED lines=27> */
.L_x_4372:
[----:B------:R-:W-:Y:S05]  /*17890*/  BSYNC.RECONVERGENT B1 ;  /* 0x0000000000017941 */ /* 0x000fea0003800200 */
.L_x_4371:
[----:B------:R-:W-:Y:S01]  /*178a0*/  P2R R0, PR, RZ, 0x4 ;  /* 0x00000004ff007803 */ /* 0x000fe20000000000 */
[----:B------:R-:W-:Y:S01]  /*178b0*/  IMAD.MOV.U32 R176, RZ, RZ, R235 ;  /* 0x000000ffffb07224 */ /* 0x000fe200078e00eb */
[----:B------:R-:W-:Y:S02]  /*178c0*/  LOP3.LUT R234, R234, 0xfffffffe, RZ, 0xc0, !PT ;  /* 0xfffffffeeaea7812 */ /* 0x000fe400078ec0ff */
[----:B------:R-:W-:Y:S01]  /*178d0*/  LOP3.LUT R210, R210, 0x120, R211, 0xf8, !PT ;  /* 0x00000120d2d27812 */ /* 0x000fe200078ef8d3 */
[----:B------:R-:W-:Y:S05]  /*178e0*/  IMAD.SHL.U32 R177, R176, 0x2, RZ ;  /* 0x00000002b0b17824 */ /* 0x000fea00078e00ff */
[----:B------:R-:W-:Y:S05]  /*178f0*/  LOP3.LUT R177, R177, 0x6, RZ, 0xc0, !PT ;  /* 0x00000006b1b17812 */ /* 0x000fea00078ec0ff */
[----:B-1----:R-:W-:Y:S04]  /*17900*/  IMAD R2, R236, 0x100, R177 ;  /* 0x00000100ec027824 */ /* 0x002fe800078e02b1 */
[C---:B------:R-:W-:Y:S01]  /*17910*/  VIADD R3, R2.reuse, 0x1 ;  /* 0x0000000102037836 */ /* 0x040fe20000000000 */
[CC--:B------:R-:W-:Y:S01]  /*17920*/  ISETP.GE.AND P4, PT, R2.reuse, R233.reuse, PT ;  /* 0x000000e90200720c */ /* 0x0c0fe20003f86270 */
[C---:B------:R-:W-:Y:S01]  /*17930*/  VIADD R160, R2.reuse, 0x31 ;  /* 0x0000003102a07836 */ /* 0x040fe20000000000 */
[C---:B------:R-:W-:Y:S01]  /*17940*/  ISETP.GE.AND P1, PT, R2.reuse, R232, PT ;  /* 0x000000e80200720c */ /* 0x040fe20003f26270 */
[----:B------:R-:W-:Y:S01]  /*17950*/  VIADD R166, R2, 0x39 ;  /* 0x0000003902a67836 */ /* 0x000fe20000000000 */
[----:B------:R-:W-:Y:S01]  /*17960*/  FSEL R4, R4, -INF , P4 ;  /* 0xff80000004047808 */ /* 0x000fe20002000000 */
[C---:B------:R-:W-:Y:S01]  /*17970*/  VIADD R165, R2.reuse, 0x40 ;  /* 0x0000004002a57836 */ /* 0x040fe20000000000 */
[C---:B------:R-:W-:Y:S01]  /*17980*/  ISETP.GE.AND P4, PT, R3.reuse, R230, PT ;  /* 0x000000e60300720c */ /* 0x040fe20003f86270 */
[C---:B------:R-:W-:Y:S01]  /*17990*/  VIADD R164, R2.reuse, 0x41 ;  /* 0x0000004102a47836 */ /* 0x040fe20000000000 */
[C---:B------:R-:W-:Y:S01]  /*179a0*/  ISETP.GE.AND P3, PT, R3.reuse, R233, PT ;  /* 0x000000e90300720c */ /* 0x040fe20003f66270 */
[C---:B------:R-:W-:Y:S01]  /*179b0*/  VIADD R173, R2.reuse, 0x60 ;  /* 0x0000006002ad7836 */ /* 0x040fe20000000000 */
[CC--:B------:R-:W-:Y:S01]  /*179c0*/  ISETP.GE.AND P0, PT, R3.reuse, R232.reuse, PT ;  /* 0x000000e80300720c */ /* 0x0c0fe20003f06270 */
[C---:B------:R-:W-:Y:S01]  /*179d0*/  VIADD R175, R2.reuse, 0x68 ;  /* 0x0000006802af7836 */ /* 0x040fe20000000000 */
[----:B------:R-:W-:Y:S01]  /*179e0*/  ISETP.GE.AND P2, PT, R3, R231, PT ;  /* 0x000000e70300720c */ /* 0x000fe20003f46270 */
[C---:B------:R-:W-:Y:S01]  /*179f0*/  VIADD R3, R2.reuse, 0x8 ;  /* 0x0000000802037836 */ /* 0x040fe20000000000 */
[----:B------:R-:W-:Y:S01]  /*17a00*/  FSEL R7, R7, -INF , P0 ;  /* 0xff80000007077808 */ /* 0x000fe20000000000 */
[C---:B------:R-:W-:Y:S01]  /*17a10*/  VIADD R178, R2.reuse, 0x69 ;  /* 0x0000006902b27836 */ /* 0x040fe20000000000 */
[----:B------:R-:W-:Y:S01]  /*17a20*/  FSEL R5, R5, -INF , P3 ;  /* 0xff80000005057808 */ /* 0x000fe20001800000 */
[C---:B------:R-:W-:Y:S01]  /*17a30*/  VIADD R192, R2.reuse, 0x79 ;  /* 0x0000007902c07836 */ /* 0x040fe20000000000 */
[-C--:B------:R-:W-:Y:S01]  /*17a40*/  ISETP.GE.AND P0, PT, R3, R233.reuse, PT ;  /* 0x000000e90300720c */ /* 0x080fe20003f06270 */
[----:B------:R-:W-:Y:S01]  /*17a50*/  VIADD R181, R2, 0x81 ;  /* 0x0000008102b57836 */ /* 0x000fe20000000000 */
[----:B------:R-:W-:Y:S01]  /*17a60*/  @P4 LOP3.LUT R234, R234, 0x1, RZ, 0xfc, !PT ;  /* 0x00000001eaea4812 */ /* 0x000fe200078efcff */
        /* <DEDUP_REMOVED lines=55> */
[-C--:B------:R-:W-:Y:S02]  /*17de0*/  ISETP.GE.AND P0, PT, R28, R233.reuse, PT ;  /* 0x000000e91c00720c */ /* 0x080fe40003f06270 */
[-C--:B------:R-:W-:Y:S02]  /*17df0*/  ISETP.GE.AND P3, PT, R152, R233.reuse, PT ;  /* 0x000000e99800720c */ /* 0x080fe40003f66270 */
[----:B------:R-:W-:Y:S02]  /*17e00*/  FSEL R32, R32, -INF , P0 ;  /* 0xff80000020207808 */ /* 0x000fe40000000000 */
[-C--:B------:R-:W-:Y:S02]  /*17e10*/  ISETP.GE.AND P0, PT, R166, R232.reuse, PT ;  /* 0x000000e8a600720c */ /* 0x080fe40003f06270 */
[-C--:B------:R-:W-:Y:S02]  /*17e20*/  ISETP.GE.AND P4, PT, R165, R233.reuse, PT ;  /* 0x000000e9a500720c */ /* 0x080fe40003f86270 */
[----:B------:R-:W-:Y:S02]  /*17e30*/  FSEL R10, R10, -INF , P1 ;  /* 0xff8000000a0a7808 */ /* 0x000fe40000800000 */
[----:B------:R-:W-:Y:S02]  /*17e40*/  FSEL R13, R13, -INF , P3 ;  /* 0xff8000000d0d7808 */ /* 0x000fe40001800000 */
[----:B------:R-:W-:Y:S02]  /*17e50*/  FSEL R35, R35, -INF , P0 ;  /* 0xff80000023237808 */ /* 0x000fe40000000000 */
[----:B------:R-:W-:Y:S01]  /*17e60*/  FSEL R167, R36, -INF , P4 ;  /* 0xff80000024a77808 */ /* 0x000fe20002000000 */
[----:B------:R-:W-:Y:S01]  /*17e70*/  VIADD R36, R2, 0x48 ;  /* 0x0000004802247836 */ /* 0x000fe20000000000 */
[-C--:B------:R-:W-:Y:S02]  /*17e80*/  ISETP.GE.AND P1, PT, R153, R232.reuse, PT ;  /* 0x000000e89900720c */ /* 0x080fe40003f26270 */
        /* <DEDUP_REMOVED lines=50> */
[----:B------:R-:W-:Y:S01]  /*181b0*/  FSEL R179, R52, -INF , P4 ;  /* 0xff80000034b37808 */ /* 0x000fe20002000000 */
[----:B------:R-:W-:Y:S01]  /*181c0*/  VIADD R52, R2, 0x71 ;  /* 0x0000007102347836 */ /* 0x000fe20000000000 */
        /* <DEDUP_REMOVED lines=12> */
[----:B------:R-:W-:Y:S01]  /*18290*/  FSEL R180, R53, -INF , P3 ;  /* 0xff80000035b47808 */ /* 0x000fe20001800000 */
[----:B------:R-:W-:Y:S01]  /*182a0*/  VIADD R53, R2, 0x70 ;  /* 0x0000007002357836 */ /* 0x000fe20000000000 */
        /* <DEDUP_REMOVED lines=35> */
[----:B------:R-:W-:Y:S02]  /*184e0*/  ISETP.GE.AND P0, PT, R66, R232, PT ;  /* 0x000000e84200720c */ /* 0x000fe40003f06270 */
[----:B------:R-:W-:Y:S01]  /*184f0*/  FSEL R206, R61, -INF , P3 ;  /* 0xff8000003dce7808 */ /* 0x000fe20001800000 */
[----:B------:R-:W-:Y:S01]  /*18500*/  VIADD R61, R2, 0xb1 ;  /* 0x000000b1023d7836 */ /* 0x000fe20000000000 */
[----:B------:R-:W-:Y:S02]  /*18510*/  ISETP.GE.AND P3, PT, R192, R233, PT ;  /* 0x000000e9c000720c */ /* 0x000fe40003f66270 */
[----:B------:R-:W-:Y:S02]  /*18520*/  ISETP.GE.AND P6, PT, R3, R231, PT ;  /* 0x000000e70300720c */ /* 0x000fe40003fc6270 */
[----:B------:R-:W-:Y:S02]  /*18530*/  ISETP.GE.AND P5, PT, R2, R230, PT ;  /* 0x000000e60200720c */ /* 0x000fe40003fa6270 */
[----:B------:R-:W-:Y:S02]  /*18540*/  FSEL R79, R79, -INF , P0 ;  /* 0xff8000004f4f7808 */ /* 0x000fe40000000000 */
[----:B------:R-:W-:Y:S02]  /*18550*/  FSEL R207, R65, -INF , P3 ;  /* 0xff80000041cf7808 */ /* 0x000fe40001800000 */
[-C--:B------:R-:W-:Y:S02]  /*18560*/  ISETP.GE.AND P3, PT, R181, R233.reuse, PT ;  /* 0x000000e9b500720c */ /* 0x080fe40003f66270 */
[-C--:B------:R-:W-:Y:S02]  /*18570*/  ISETP.GE.AND P4, PT, R67, R233.reuse, PT ;  /* 0x000000e94300720c */ /* 0x080fe40003f86270 */
        /* <DEDUP_REMOVED lines=80> */
[----:B------:R-:W-:Y:S02]  /*18a80*/  ISETP.GE.AND P3, PT, R60, R233, PT ;  /* 0x000000e93c00720c */ /* 0x000fe40003f66270 */
[----:B------:R-:W-:Y:S01]  /*18a90*/  FSEL R100, R116, -INF , P4 ;  /* 0xff80000074647808 */ /* 0x000fe20002000000 */
[C---:B------:R-:W-:Y:S01]  /*18aa0*/  VIADD R116, R2.reuse, 0xe9 ;  /* 0x000000e902747836 */ /* 0x040fe20000000000 */
[----:B------:R-:W-:Y:S02]  /*18ab0*/  ISETP.GE.AND P4, PT, R2, R231, PT ;  /* 0x000000e70200720c */ /* 0x000fe40003f86270 */
        /* <DEDUP_REMOVED lines=28> */
[----:B------:R-:W-:Y:S01]  /*18c80*/  ISETP.GE.AND P1, PT, R80, R232, PT ;  /* 0x000000e85000720c */ /* 0x000fe20003f26270 */
[----:B------:R-:W-:Y:S01]  /*18c90*/  IMAD.MOV.U32 R100, RZ, RZ, R93 ;  /* 0x000000ffff647224 */ /* 0x000fe200078e005d */
[----:B------:R-:W-:Y:S01]  /*18ca0*/  FSEL R123, R123, -INF , P0 ;  /* 0xff8000007b7b7808 */ /* 0x000fe20000000000 */
[----:B------:R-:W-:Y:S01]  /*18cb0*/  IMAD.MOV.U32 R93, RZ, RZ, R77 ;  /* 0x000000ffff5d7224 */ /* 0x000fe200078e004d */
[----:B------:R-:W-:Y:S01]  /*18cc0*/  FSEL R77, R4, -INF , !P5 ;  /* 0xff800000044d7808 */ /* 0x000fe20006800000 */
[----:B------:R-:W-:Y:S01]  /*18cd0*/  IMAD.MOV.U32 R4, RZ, RZ, R63 ;  /* 0x000000ffff047224 */ /* 0x000fe200078e003f */
[----:B------:R-:W-:Y:S01]  /*18ce0*/  FSEL R63, R6, -INF , !P4 ;  /* 0xff800000063f7808 */ /* 0x000fe20006000000 */
[----:B------:R-:W-:Y:S01]  /*18cf0*/  IMAD.MOV.U32 R6, RZ, RZ, R75 ;  /* 0x000000ffff067224 */ /* 0x000fe200078e004b */
[----:B------:R-:W-:Y:S02]  /*18d00*/  FSEL R118, R118, -INF , P1 ;  /* 0xff80000076767808 */ /* 0x000fe40000800000 */
[-C--:B------:R-:W-:Y:S02]  /*18d10*/  ISETP.GE.AND P3, PT, R120, R233.reuse, PT ;  /* 0x000000e97800720c */ /* 0x080fe40003f66270 */
[-C--:B------:R-:W-:Y:S02]  /*18d20*/  ISETP.GE.AND P4, PT, R152, R230.reuse, PT ;  /* 0x000000e69800720c */ /* 0x080fe40003f86270 */
[----:B------:R-:W-:Y:S02]  /*18d30*/  ISETP.GE.AND P0, PT, R96, R233, PT ;  /* 0x000000e96000720c */ /* 0x000fe40003f06270 */
[----:B------:R-:W-:Y:S02]  /*18d40*/  FSEL R75, R13, -INF , !P4 ;  /* 0xff8000000d4b7808 */ /* 0x000fe40006000000 */
[----:B------:R-:W-:Y:S01]  /*18d50*/  FSEL R119, R125, -INF , P0 ;  /* 0xff8000007d777808 */ /* 0x000fe20000000000 */
[----:B------:R-:W-:Y:S01]  /*18d60*/  IMAD.MOV.U32 R125, RZ, RZ, R71 ;  /* 0x000000ffff7d7224 */ /* 0x000fe200078e0047 */
[----:B------:R-:W-:Y:S01]  /*18d70*/  FSEL R71, R128, -INF , P3 ;  /* 0xff80000080477808 */ /* 0x000fe20001800000 */
[----:B------:R-:W-:Y:S01]  /*18d80*/  IMAD.MOV.U32 R128, RZ, RZ, R69 ;  /* 0x000000ffff807224 */ /* 0x000fe200078e0045 */
[----:B------:R-:W-:Y:S02]  /*18d90*/  ISETP.GE.AND P3, PT, R3, R230, PT ;  /* 0x000000e60300720c */ /* 0x000fe40003f66270 */
[----:B------:R-:W-:Y:S01]  /*18da0*/  ISETP.GE.AND P0, PT, R96, R232, PT ;  /* 0x000000e86000720c */ /* 0x000fe20003f06270 */
[----:B------:R-:W-:Y:S01]  /*18db0*/  IMAD.MOV.U32 R3, RZ, RZ, R71 ;  /* 0x000000ffff037224 */ /* 0x000fe200078e0047 */
[----:B------:R-:W-:Y:S02]  /*18dc0*/  FSEL R115, R8, -INF , !P3 ;  /* 0xff80000008737808 */ /* 0x000fe40005800000 */
[----:B------:R-:W-:Y:S02]  /*18dd0*/  FSEL R127, R127, -INF , P0 ;  /* 0xff8000007f7f7808 */ /* 0x000fe40000000000 */
[----:B------:R-:W-:Y:S02]  /*18de0*/  ISETP.GE.AND P3, PT, R12, R230, PT ;  /* 0x000000e60c00720c */ /* 0x000fe40003f66270 */
[-C--:B------:R-:W-:Y:S02]  /*18df0*/  ISETP.GE.AND P0, PT, R120, R232.reuse, PT ;  /* 0x000000e87800720c */ /* 0x080fe40003f06270 */
[----:B------:R-:W-:Y:S02]  /*18e00*/  FSEL R71, R16, -INF , !P3 ;  /* 0xff80000010477808 */ /* 0x000fe40005800000 */
[-C--:B------:R-:W-:Y:S02]  /*18e10*/  ISETP.GE.AND P4, PT, R153, R231.reuse, PT ;  /* 0x000000e79900720c */ /* 0x080fe40003f86270 */
[----:B------:R-:W-:Y:S02]  /*18e20*/  FSEL R16, R7, -INF , !P2 ;  /* 0xff80000007107808 */ /* 0x000fe40005000000 */
[----:B------:R-:W-:Y:S02]  /*18e30*/  ISETP.GE.AND P2, PT, R28, R231, PT ;  /* 0x000000e71c00720c */ /* 0x000fe40003f46270 */
[-C--:B------:R-:W-:Y:S02]  /*18e40*/  ISETP.GE.AND P1, PT, R116, R233.reuse, PT ;  /* 0x000000e97400720c */ /* 0x080fe40003f26270 */
[----:B------:R-:W-:Y:S02]  /*18e50*/  LOP3.LUT P5, RZ, R234, 0x1, RZ, 0xc0, !PT ;  /* 0x00000001eaff7812 */ /* 0x000fe400078ac0ff */
[----:B------:R-:W-:Y:S02]  /*18e60*/  FSEL R252, R121, -INF , P1 ;  /* 0xff80000079fc7808 */ /* 0x000fe40000800000 */
[----:B------:R-:W-:Y:S02]  /*18e70*/  ISETP.GE.AND P1, PT, R108, R233, PT ;  /* 0x000000e96c00720c */ /* 0x000fe40003f26270 */
[----:B------:R-:W-:Y:S01]  /*18e80*/  FSEL R121, R5, -INF , !P5 ;  /* 0xff80000005797808 */ /* 0x000fe20006800000 */
[----:B------:R-:W-:Y:S01]  /*18e90*/  IMAD.MOV.U32 R5, RZ, RZ, R65 ;  /* 0x000000ffff057224 */ /* 0x000fe200078e0041 */
[----:B------:R-:W-:Y:S02]  /*18ea0*/  FSEL R250, R124, -INF , P1 ;  /* 0xff8000007cfa7808 */ /* 0x000fe40000800000 */
[----:B------:R-:W-:Y:S02]  /*18eb0*/  FSEL R124, R130, -INF , P0 ;  /* 0xff800000827c7808 */ /* 0x000fe40000000000 */
[----:B------:R-:W-:Y:S02]  /*18ec0*/  ISETP.GE.AND P1, PT, R108, R232, PT ;  /* 0x000000e86c00720c */ /* 0x000fe40003f26270 */
[-C--:B------:R-:W-:Y:S02]  /*18ed0*/  ISETP.GE.AND P5, PT, R154, R231.reuse, PT ;  /* 0x000000e79a00720c */ /* 0x080fe40003fa6270 */
[-C--:B------:R-:W-:Y:S02]  /*18ee0*/  ISETP.GE.AND P0, PT, R153, R230.reuse, PT ;  /* 0x000000e69900720c */ /* 0x080fe40003f06270 */
[----:B------:R-:W-:Y:S02]  /*18ef0*/  FSEL R153, R10, -INF , !P6 ;  /* 0xff8000000a997808 */ /* 0x000fe40007000000 */
[----:B------:R-:W-:Y:S02]  /*18f00*/  ISETP.GE.AND P6, PT, R12, R231, PT ;  /* 0x000000e70c00720c */ /* 0x000fe40003fc6270 */
[----:B------:R-:W-:Y:S02]  /*18f10*/  FSEL R155, R155, -INF , !P0 ;  /* 0xff8000009b9b7808 */ /* 0x000fe40004000000 */
[-C--:B------:R-:W-:Y:S02]  /*18f20*/  ISETP.GE.AND P0, PT, R157, R230.reuse, PT ;  /* 0x000000e69d00720c */ /* 0x080fe40003f06270 */
[----:B------:R-:W-:Y:S02]  /*18f30*/  FSEL R126, R126, -INF , P1 ;  /* 0xff8000007e7e7808 */ /* 0x000fe40000800000 */
[----:B------:R-:W-:Y:S01]  /*18f40*/  FSEL R65, R159, -INF , !P0 ;  /* 0xff8000009f417808 */ /* 0x000fe20004000000 */
[----:B------:R-:W-:Y:S01]  /*18f50*/  IMAD.MOV.U32 R159, RZ, RZ, R3 ;  /* 0x000000ffff9f7224 */ /* 0x000fe200078e0003 */
[-C--:B------:R-:W-:Y:S01]  /*18f60*/  ISETP.GE.AND P0, PT, R162, R230.reuse, PT ;  /* 0x000000e6a200720c */ /* 0x080fe20003f06270 */
[----:B------:R-:W2:Y:S01]  /*18f70*/  LD.E R3, desc[UR4][R148.64+0xdc] ;  /* 0x0000dc0494037980 */ /* 0x000ea2000c101900 */
[----:B------:R-:W-:Y:S02]  /*18f80*/  ISETP.GE.AND P1, PT, R2, R233, PT ;  /* 0x000000e90200720c */ /* 0x000fe40003f26270 */
[----:B------:R-:W-:Y:S02]  /*18f90*/  FSEL R25, R25, -INF , !P0 ;  /* 0xff80000019197808 */ /* 0x000fe40004000000 */
[-C--:B------:R-:W-:Y:S02]  /*18fa0*/  ISETP.GE.AND P0, PT, R160, R230.reuse, PT ;  /* 0x000000e6a000720c */ /* 0x080fe40003f06270 */
[----:B------:R-:W-:Y:S02]  /*18fb0*/  FSEL R69, R129, -INF , P1 ;  /* 0xff80000081457808 */ /* 0x000fe40000800000 */
        /* <DEDUP_REMOVED lines=9> */
[-C--:B------:R-:W-:Y:S01]  /*19050*/  ISETP.GE.AND P1, PT, R154, R230.reuse, PT ;  /* 0x000000e69a00720c */ /* 0x080fe20003f26270 */
[----:B------:R-:W-:Y:S01]  /*19060*/  IMAD.MOV.U32 R154, RZ, RZ, R6 ;  /* 0x000000ffff9a7224 */ /* 0x000fe200078e0006 */
        /* <DEDUP_REMOVED lines=8> */
[-C--:B------:R-:W-:Y:S02]  /*190f0*/  ISETP.GE.AND P1, PT, R20, R230.reuse, PT ;  /* 0x000000e61400720c */ /* 0x080fe40003f26270 */
[----:B------:R-:W-:Y:S01]  /*19100*/  FSEL R17, R21, -INF , !P3 ;  /* 0xff80000015117808 */ /* 0x000fe20005800000 */
[----:B------:R-:W-:Y:S01]  /*19110*/  IMAD.MOV.U32 R21, RZ, RZ, R4 ;  /* 0x000000ffff157224 */ /* 0x000fe200078e0004 */
[----:B------:R-:W-:Y:S02]  /*19120*/  FSEL R13, R24, -INF , !P1 ;  /* 0xff800000180d7808 */ /* 0x000fe40004800000 */
[----:B------:R-:W-:Y:S02]  /*19130*/  FSEL R24, R14, -INF , !P4 ;  /* 0xff8000000e187808 */ /* 0x000fe40006000000 */
[----:B------:R-:W-:Y:S02]  /*19140*/  FSEL R4, R37, -INF , !P0 ;  /* 0xff80000025047808 */ /* 0x000fe40004000000 */
[-C--:B------:R-:W-:Y:S02]  /*19150*/  ISETP.GE.AND P1, PT, R161, R230.reuse, PT ;  /* 0x000000e6a100720c */ /* 0x080fe40003f26270 */
[-C--:B------:R-:W-:Y:S01]  /*19160*/  ISETP.GE.AND P3, PT, R152, R231.reuse, PT ;  /* 0x000000e79800720c */ /* 0x080fe20003f66270 */
[----:B------:R-:W-:Y:S01]  /*19170*/  IMAD.MOV.U32 R152, RZ, RZ, R100 ;  /* 0x000000ffff987224 */ /* 0x000fe200078e0064 */
[----:B------:R-:W-:Y:S02]  /*19180*/  FSEL R73, R163, -INF , !P1 ;  /* 0xff800000a3497808 */ /* 0x000fe40004800000 */
[-C--:B------:R-:W-:Y:S02]  /*19190*/  ISETP.GE.AND P1, PT, R28, R230.reuse, PT ;  /* 0x000000e61c00720c */ /* 0x080fe40003f26270 */
[----:B------:R-:W-:Y:S02]  /*191a0*/  FSEL R163, R15, -INF , !P3 ;  /* 0xff8000000fa37808 */ /* 0x000fe40005800000 */
[----:B------:R-:W-:Y:S02]  /*191b0*/  FSEL R15, R32, -INF , !P1 ;  /* 0xff800000200f7808 */ /* 0x000fe40004800000 */
[----:B------:R-:W-:Y:S02]  /*191c0*/  FSEL R32, R18, -INF , !P6 ;  /* 0xff80000012207808 */ /* 0x000fe40007000000 */
[----:B------:R-:W-:Y:S02]  /*191d0*/  FSEL R18, R19, -INF , !P5 ;  /* 0xff80000013127808 */ /* 0x000fe40006800000 */
[-C--:B------:R-:W-:Y:S01]  /*191e0*/  ISETP.GE.AND P6, PT, R20, R231.reuse, PT ;  /* 0x000000e71400720c */ /* 0x080fe20003fc6270 */
[----:B------:R-:W-:Y:S01]  /*191f0*/  IMAD.MOV.U32 R20, RZ, RZ, R125 ;  /* 0x000000ffff147224 */ /* 0x000fe200078e007d */
[-C--:B------:R-:W-:Y:S01]  /*19200*/  ISETP.GE.AND P1, PT, R165, R230.reuse, PT ;  /* 0x000000e6a500720c */ /* 0x080fe20003f26270 */
[----:B------:R-:W-:Y:S01]  /*19210*/  IMAD.MOV.U32 R125, RZ, RZ, R112 ;  /* 0x000000ffff7d7224 */ /* 0x000fe200078e0070 */
[----:B------:R-:W-:Y:S01]  /*19220*/  FSEL R28, R26, -INF , !P6 ;  /* 0xff8000001a1c7808 */ /* 0x000fe20007000000 */
[----:B------:R-:W-:Y:S01]  /*19230*/  IMAD.MOV.U32 R112, RZ, RZ, R84 ;  /* 0x000000ffff707224 */ /* 0x000fe200078e0054 */
[CC--:B------:R-:W-:Y:S02]  /*19240*/  ISETP.GE.AND P6, PT, R36.reuse, R231.reuse, PT ;  /* 0x000000e72400720c */ /* 0x0c0fe40003fc6270 */
[----:B------:R-:W-:Y:S01]  /*19250*/  FSEL R93, R167, -INF , !P1 ;  /* 0xff800000a75d7808 */ /* 0x000fe20004800000 */
[----:B------:R-:W-:Y:S01]  /*19260*/  IMAD.MOV.U32 R167, RZ, RZ, R128 ;  /* 0x000000ffffa77224 */ /* 0x000fe200078e0080 */
[-C--:B------:R-:W-:Y:S02]  /*19270*/  ISETP.GE.AND P1, PT, R36, R230.reuse, PT ;  /* 0x000000e62400720c */ /* 0x080fe40003f26270 */
        /* <DEDUP_REMOVED lines=9> */
[----:B------:R-:W-:Y:S02]  /*19310*/  FMNMX3.FTZ R42, R151, R63, R16, !PT ;  /* 0x0000003f972a7276 */ /* 0x000fe40007810010 */
        /* <DEDUP_REMOVED lines=14> */
[----:B------:R-:W-:Y:S02]  /*19400*/  FSEL R30, R31, -INF , !P3 ;  /* 0xff8000001f1e7808 */ /* 0x000fe40005800000 */
        /* <DEDUP_REMOVED lines=15> */
[-C--:B------:R-:W-:Y:S02]  /*19500*/  ISETP.GE.AND P0, PT, R168, R230.reuse, PT ;  /* 0x000000e6a800720c */ /* 0x080fe40003f06270 */
[----:B------:R-:W-:Y:S02]  /*19510*/  FMNMX3.FTZ R20, R20, R115, R113, !PT ;  /* 0x0000007314147276 */ /* 0x000fe40007810071 */
[----:B------:R-:W-:Y:S01]  /*19520*/  FSEL R8, R45, -INF , !P0 ;  /* 0xff8000002d087808 */ /* 0x000fe20004000000 */
[----:B------:R-:W-:Y:S01]  /*19530*/  IMAD.MOV.U32 R45, RZ, RZ, R106 ;  /* 0x000000ffff2d7224 */ /* 0x000fe200078e006a */
[-C--:B------:R-:W-:Y:S02]  /*19540*/  ISETP.GE.AND P0, PT, R174, R230.reuse, PT ;  /* 0x000000e6ae00720c */ /* 0x080fe40003f06270 */
[----:B------:R-:W-:Y:S02]  /*19550*/  FMNMX3.FTZ R20, R20, R155, R75, !PT ;  /* 0x0000009b14147276 */ /* 0x000fe4000781004b */
[----:B------:R-:W-:Y:S02]  /*19560*/  FSEL R10, R49, -INF , !P0 ;  /* 0xff800000310a7808 */ /* 0x000fe40004000000 */
[-C--:B------:R-:W-:Y:S02]  /*19570*/  ISETP.GE.AND P0, PT, R172, R230.reuse, PT ;  /* 0x000000e6ac00720c */ /* 0x080fe40003f06270 */
[----:B------:R-:W-:Y:S02]  /*19580*/  FMNMX3.FTZ R20, R20, R71, R69, !PT ;  /* 0x0000004714147276 */ /* 0x000fe40007810045 */
[----:B------:R-:W-:Y:S02]  /*19590*/  FSEL R180, R180, -INF , !P0 ;  /* 0xff800000b4b47808 */ /* 0x000fe40004000000 */
        /* <DEDUP_REMOVED lines=82> */
[----:B------:R-:W-:Y:S01]  /*19ac0*/  ISETP.GE.AND P1, PT, R88, R230, PT ;  /* 0x000000e65800720c */ /* 0x000fe20003f26270 */
[----:B------:R-:W-:Y:S01]  /*19ad0*/  IMAD.MOV.U32 R157, RZ, RZ, R122 ;  /* 0x000000ffff9d7224 */ /* 0x000fe200078e007a */
[----:B------:R-:W-:Y:S02]  /*19ae0*/  P2R R5, PR, RZ, 0x4 ;  /* 0x00000004ff057803 */ /* 0x000fe40000000000 */
[----:B------:R-:W-:Y:S02]  /*19af0*/  FSEL R189, R249, -INF , !P1 ;  /* 0xff800000f9bd7808 */ /* 0x000fe40004800000 */
[----:B------:R-:W-:Y:S02]  /*19b00*/  FSEL R249, R86, -INF , !P4 ;  /* 0xff80000056f97808 */ /* 0x000fe40006000000 */
[----:B------:R-:W-:Y:S02]  /*19b10*/  ISETP.NE.AND P4, PT, R5, RZ, PT ;  /* 0x000000ff0500720c */ /* 0x000fe40003f85270 */
[----:B------:R-:W-:Y:S02]  /*19b20*/  FMNMX3.FTZ R5, R42, R153, R129, !PT ;  /* 0x000000992a057276 */ /* 0x000fe40007810081 */
[----:B------:R-:W-:Y:S02]  /*19b30*/  FSEL R241, R90, -INF , !P4 ;  /* 0xff8000005af17808 */ /* 0x000fe40006000000 */
[----:B------:R-:W-:Y:S02]  /*19b40*/  FMNMX3.FTZ R5, R5, R24, R163, !PT ;  /* 0x0000001805057276 */ /* 0x000fe400078100a3 */
[----:B------:R-:W-:Y:S02]  /*19b50*/  ISETP.GE.AND P1, PT, R202, R230, PT ;  /* 0x000000e6ca00720c */ /* 0x000fe40003f26270 */
[----:B------:R-:W-:Y:S02]  /*19b60*/  FMNMX3.FTZ R5, R5, R32, R18, !PT ;  /* 0x0000002005057276 */ /* 0x000fe40007810012 */
[----:B------:R-:W-:Y:S01]  /*19b70*/  FSEL R183, R45, -INF , !P1 ;  /* 0xff8000002db77808 */ /* 0x000fe20004800000 */
[----:B------:R-:W-:Y:S01]  /*19b80*/  IMAD.MOV.U32 R45, RZ, RZ, R41 ;  /* 0x000000ffff2d7224 */ /* 0x000fe200078e0029 */
[----:B------:R-:W-:Y:S01]  /*19b90*/  FMNMX3.FTZ R5, R5, R162, R22, !PT ;  /* 0x000000a205057276 */ /* 0x000fe20007810016 */
[----:B------:R-:W-:Y:S01]  /*19ba0*/  IMAD.MOV.U32 R41, RZ, RZ, R7 ;  /* 0x000000ffff297224 */ /* 0x000fe200078e0007 */
        /* <DEDUP_REMOVED lines=21> */
[CC--:B------:R-:W-:Y:S02]  /*19d00*/  ISETP.GE.AND P0, PT, R199.reuse, R230.reuse, PT ;  /* 0x000000e6c700720c */ /* 0x0c0fe40003f06270 */
[-C--:B------:R-:W-:Y:S02]  /*19d10*/  ISETP.GE.AND P4, PT, R199, R231.reuse, PT ;  /* 0x000000e7c700720c */ /* 0x080fe40003f86270 */
[----:B------:R-:W-:Y:S01]  /*19d20*/  FSEL R197, R21, -INF , !P0 ;  /* 0xff80000015c57808 */ /* 0x000fe20004000000 */
[----:B------:R-:W-:Y:S01]  /*19d30*/  IMAD.MOV.U32 R21, RZ, RZ, R130 ;  /* 0x000000ffff157224 */ /* 0x000fe200078e0082 */
        /* <DEDUP_REMOVED lines=19> */
[----:B------:R-:W-:Y:S02]  /*19e70*/  ISETP.NE.AND P2, PT, R0, RZ, PT ;  /* 0x000000ff0000720c */ /* 0x000fe40003f45270 */
[----:B------:R-:W-:Y:S02]  /*19e80*/  FSEL R111, R111, -INF , !P3 ;  /* 0xff8000006f6f7808 */ /* 0x000fe40005800000 */
[----:B------:R-:W-:Y:S02]  /*19e90*/  ISETP.GE.AND P3, PT, R2, R230, PT ;  /* 0x000000e60200720c */ /* 0x000fe40003f66270 */
[-C--:B------:R-:W-:Y:S02]  /*19ea0*/  ISETP.GE.AND P5, PT, R80, R231.reuse, PT ;  /* 0x000000e75000720c */ /* 0x080fe40003fa6270 */
[----:B------:R-:W-:Y:S02]  /*19eb0*/  FSEL R44, R167, -INF , !P3 ;  /* 0xff800000a72c7808 */ /* 0x000fe40005800000 */
[-C--:B------:R-:W-:Y:S02]  /*19ec0*/  ISETP.GE.AND P3, PT, R120, R231.reuse, PT ;  /* 0x000000e77800720c */ /* 0x080fe40003f66270 */
[----:B------:R-:W-:Y:S02]  /*19ed0*/  FSEL R61, R118, -INF , !P5 ;  /* 0xff800000763d7808 */ /* 0x000fe40006800000 */
        /* <DEDUP_REMOVED lines=24> */
[----:B------:R-:W-:Y:S04]  /*1a060*/  ISETP.GE.AND P0, PT, R202, R231, PT ;  /* 0x000000e7ca00720c */ /* 0x000fe80003f06270 */
[----:B------:R-:W-:Y:S02]  /*1a070*/  P2R R20, PR, RZ, 0x1 ;  /* 0x00000001ff147803 */ /* 0x000fe40000000000 */
[----:B------:R-:W-:Y:S02]  /*1a080*/  ISETP.GE.AND P0, PT, R56, R230, PT ;  /* 0x000000e63800720c */ /* 0x000fe40003f06270 */
[----:B------:R-:W-:Y:S02]  /*1a090*/  ISETP.NE.AND P6, PT, R20, RZ, PT ;  /* 0x000000ff1400720c */ /* 0x000fe40003fc5270 */
[----:B------:R-:W-:Y:S02]  /*1a0a0*/  FMNMX3.FTZ R20, R7, R14, R206, !PT ;  /* 0x0000000e07147276 */ /* 0x000fe400078100ce */
[----:B------:R-:W-:Y:S02]  /*1a0b0*/  FMNMX3.FTZ R7, R5, R172, R50, !PT ;  /* 0x000000ac05077276 */ /* 0x000fe40007810032 */
[----:B------:R-:W-:Y:S02]  /*1a0c0*/  FMNMX3.FTZ R20, R20, R23, R11, !PT ;  /* 0x0000001714147276 */ /* 0x000fe4000781000b */
[----:B------:R-:W-:Y:S02]  /*1a0d0*/  FMNMX3.FTZ R7, R7, R174, R54, !PT ;  /* 0x000000ae07077276 */ /* 0x000fe40007810036 */
[----:B------:R-:W-:Y:S02]  /*1a0e0*/  FMNMX3.FTZ R20, R20, R19, R101, !PT ;  /* 0x0000001314147276 */ /* 0x000fe40007810065 */
[----:B------:R-:W-:Y:S02]  /*1a0f0*/  FMNMX3.FTZ R7, R7, R194, R178, !PT ;  /* 0x000000c207077276 */ /* 0x000fe400078100b2 */
[----:B------:R-:W-:Y:S02]  /*1a100*/  FSEL R67, R21, -INF , !P0 ;  /* 0xff80000015437808 */ /* 0x000fe40004000000 */
[----:B------:R-:W-:Y:S02]  /*1a110*/  ISETP.GE.AND P0, PT, R85, R231, PT ;  /* 0x000000e75500720c */ /* 0x000fe40003f06270 */
        /* <DEDUP_REMOVED lines=8> */
[----:B------:R-:W-:Y:S02]  /*1a1a0*/  P2R R5, PR, RZ, 0x1 ;  /* 0x00000001ff057803 */ /* 0x000fe40000000000 */
[----:B------:R-:W-:Y:S02]  /*1a1b0*/  ISETP.GE.AND P0, PT, R116, R230, PT ;  /* 0x000000e67400720c */ /* 0x000fe40003f06270 */
[----:B------:R-:W-:Y:S02]  /*1a1c0*/  ISETP.NE.AND P4, PT, R5, RZ, PT ;  /* 0x000000ff0500720c */ /* 0x000fe40003f85270 */
        /* <DEDUP_REMOVED lines=53> */
[----:B---3--:R-:W-:Y:S02]  /*1a520*/  FMNMX.FTZ R0, R5, R0, !PT ;  /* 0x0000000005007209 */ /* 0x008fe40007810000 */
[----:B------:R-:W-:Y:S02]  /*1a530*/  FSEL R7, R2, RZ, P1 ;  /* 0x000000ff02077208 */ /* 0x000fe40000800000 */
[----:B------:R-:W-:Y:S01]  /*1a540*/  FSEL R46, R46, RZ, P1 ;  /* 0x000000ff2e2e7208 */ /* 0x000fe20000800000 */
[----:B------:R-:W-:Y:S01]  /*1a550*/  FMUL.FTZ R42, R3, R0 ;  /* 0x00000000032a7220 */ /* 0x000fe20000410000 */
[----:B------:R-:W-:Y:S03]  /*1a560*/  FSETP.NEU.FTZ.AND P0, PT, R0, -INF , PT ;  /* 0xff8000000000780b */ /* 0x000fe60003f1d000 */
[-CC-:B------:R-:W-:Y:S01]  /*1a570*/  FFMA.FTZ R56, R12, R3.reuse, -R46.reuse ;  /* 0x000000030c387223 */ /* 0x180fe2000001082e */
[-CC-:B------:R-:W-:Y:S01]  /*1a580*/  FFMA.FTZ R92, R29, R3.reuse, -R46.reuse ;  /* 0x000000031d5c7223 */ /* 0x180fe2000001082e */
[-CC-:B------:R-:W-:Y:S01]  /*1a590*/  FFMA.FTZ R85, R31, R3.reuse, -R46.reuse ;  /* 0x000000031f557223 */ /* 0x180fe2000001082e */
[-CC-:B------:R-:W-:Y:S01]  /*1a5a0*/  FFMA.FTZ R88, R33, R3.reuse, -R46.reuse ;  /* 0x0000000321587223 */ /* 0x180fe2000001082e */
[----:B------:R-:W-:Y:S01]  /*1a5b0*/  FSEL R42, R42, RZ, P0 ;  /* 0x000000ff2a2a7208 */ /* 0x000fe20000000000 */
[-CC-:B------:R-:W-:Y:S01]  /*1a5c0*/  FFMA.FTZ R99, R40, R3.reuse, -R46.reuse ;  /* 0x0000000328637223 */ /* 0x180fe2000001082e */
[----:B------:R-:W-:Y:S01]  /*1a5d0*/  MUFU.EX2 R56, R56 ;  /* 0x0000003800387308 */ /* 0x000fe20000000800 */
[----:B------:R-:W-:Y:S01]  /*1a5e0*/  LEA R40, R210, UR6, 0x1 ;  /* 0x00000006d2287c11 */ /* 0x000fe2000f8e08ff */
[-CC-:B------:R-:W-:Y:S01]  /*1a5f0*/  FFMA.FTZ R175, R115, R3.reuse, -R46.reuse ;  /* 0x0000000373af7223 */ /* 0x180fe2000001082e */
[-C--:B------:R-:W-:Y:S01]  /*1a600*/  FFMA.FTZ R115, R15, R3.reuse, -R46 ;  /* 0x000000030f737223 */ /* 0x080fe2000001082e */
        /* <DEDUP_REMOVED lines=10> */
[-C--:B------:R-:W-:Y:S01]  /*1a6b0*/  FFMA.FTZ R118, R129, R3.reuse, -R42 ;  /* 0x0000000381767223 */ /* 0x080fe2000001082a */
[-CC-:B------:R-:W-:Y:S03]  /*1a6c0*/  FFMA.FTZ R129, R13, R3.reuse, -R46.reuse ;  /* 0x000000030d817223 */ /* 0x180fe6000001082e */
[----:B------:R-:W-:Y:S01]  /*1a6d0*/  MUFU.EX2 R161, R161 ;  /* 0x000000a100a17308 */ /* 0x000fe20000000800 */
[----:B------:R-:W1:Y:S01]  /*1a6e0*/  LDSM.16.MT88.4 R12, [R40+0x5000] ;  /* 0x00500000280c783b */ /* 0x000e620000004200 */
[-CC-:B------:R-:W-:Y:S01]  /*1a6f0*/  FFMA.FTZ R72, R77, R3.reuse, -R46.reuse ;  /* 0x000000034d487223 */ /* 0x180fe2000001082e */
[-C--:B------:R-:W-:Y:S01]  /*1a700*/  FFMA.FTZ R77, R35, R3.reuse, -R46 ;  /* 0x00000003234d7223 */ /* 0x080fe2000001082e */
[-CC-:B------:R-:W-:Y:S01]  /*1a710*/  FFMA.FTZ R124, R16, R3.reuse, -R42.reuse ;  /* 0x00000003107c7223 */ /* 0x180fe2000001082a */
[-CC-:B------:R-:W-:Y:S01]  /*1a720*/  FFMA.FTZ R173, R153, R3.reuse, -R42.reuse ;  /* 0x0000000399ad7223 */ /* 0x180fe2000001082a */
[-CC-:B------:R-:W-:Y:S01]  /*1a730*/  FFMA.FTZ R102, R22, R3.reuse, -R42.reuse ;  /* 0x0000000316667223 */ /* 0x180fe2000001082a */
[-CC-:B------:R-:W-:Y:S03]  /*1a740*/  FFMA.FTZ R167, R24, R3.reuse, -R42.reuse ;  /* 0x0000000318a77223 */ /* 0x180fe6000001082a */
[----:B------:R-:W-:Y:S01]  /*1a750*/  MUFU.EX2 R72, R72 ;  /* 0x0000004800487308 */ /* 0x000fe20000000800 */
[----:B------:R-:W-:Y:S01]  /*1a760*/  LDSM.16.MT88.4 R32, [R40+0x5400] ;  /* 0x005400002820783b */ /* 0x000fe20000004200 */
[-CC-:B------:R-:W-:Y:S01]  /*1a770*/  FFMA.FTZ R94, R26, R3.reuse, -R42.reuse ;  /* 0x000000031a5e7223 */ /* 0x180fe2000001082a */
[-CC-:B------:R-:W-:Y:S01]  /*1a780*/  FFMA.FTZ R64, R50, R3.reuse, -R42.reuse ;  /* 0x0000000332407223 */ /* 0x180fe2000001082a */
        /* <DEDUP_REMOVED lines=39> */
[-C--:B------:R-:W-:Y:S01]  /*1aa00*/  FFMA.FTZ R121, R160, R3.reuse, -R42 ;  /* 0x00000003a0797223 */ /* 0x080fe2000001082a */
[-C--:B------:R-:W-:Y:S01]  /*1aa10*/  FFMA.FTZ R120, R113, R3.reuse, -R46 ;  /* 0x0000000371787223 */ /* 0x080fe2000001082e */
[-C--:B------:R-:W-:Y:S01]  /*1aa20*/  FFMA.FTZ R113, R48, R3.reuse, -R42 ;  /* 0x0000000330717223 */ /* 0x080fe2000001082a */
[--C-:B------:R-:W-:Y:S01]  /*1aa30*/  FFMA.FTZ R96, R25, R3, -R46.reuse ;  /* 0x0000000319607223 */ /* 0x100fe2000001082e */
[----:B--2---:R-:W-:Y:S03]  /*1aa40*/  F2FP.F16.F32.PACK_AB R25, R124, R179 ;  /* 0x000000b37c19723e */ /* 0x004fe600000000ff */
[----:B------:R-:W2:Y:S01]  /*1aa50*/  MUFU.EX2 R126, R126 ;  /* 0x0000007e007e7308 */ /* 0x000ea20000000800 */
[-CC-:B------:R-:W-:Y:S01]  /*1aa60*/  FFMA.FTZ R52, R11, R3.reuse, -R46.reuse ;  /* 0x000000030b347223 */ /* 0x180fe2000001082e */
[-C--:B------:R-:W-:Y:S01]  /*1aa70*/  FFMA.FTZ R116, R75, R3.reuse, -R46 ;  /* 0x000000034b747223 */ /* 0x080fe2000001082e */
[-C--:B------:R-:W-:Y:S01]  /*1aa80*/  FFMA.FTZ R75, R174, R3.reuse, -R42 ;  /* 0x00000003ae4b7223 */ /* 0x080fe2000001082a */
[-C--:B------:R-:W-:Y:S01]  /*1aa90*/  FFMA.FTZ R163, R71, R3.reuse, -R46 ;  /* 0x0000000347a37223 */ /* 0x080fe2000001082e */
[-C--:B------:R-:W-:Y:S01]  /*1aaa0*/  FFMA.FTZ R71, R194, R3.reuse, -R42 ;  /* 0x00000003c2477223 */ /* 0x080fe2000001082a */
[-CC-:B------:R-:W-:Y:S01]  /*1aab0*/  FFMA.FTZ R197, R197, R3.reuse, -R46.reuse ;  /* 0x00000003c5c57223 */ /* 0x180fe2000001082e */
[-CC-:B------:R-:W-:Y:S03]  /*1aac0*/  FFMA.FTZ R80, R4, R3.reuse, -R46.reuse ;  /* 0x0000000304507223 */ /* 0x180fe6000001082e */
[----:B------:R-:W3:Y:S01]  /*1aad0*/  MUFU.EX2 R120, R120 ;  /* 0x0000007800787308 */ /* 0x000ee20000000800 */
[----:B------:R-:W-:Y:S01]  /*1aae0*/  FSEL R4, R0, RZ, P0 ;  /* 0x000000ff00047208 */ /* 0x000fe20000000000 */
[-C--:B------:R-:W-:Y:S01]  /*1aaf0*/  FFMA.FTZ R76, R6, R3.reuse, -R46 ;  /* 0x00000003064c7223 */ /* 0x080fe2000001082e */
[----:B------:R-:W-:Y:S01]  /*1ab00*/  FADD.FTZ R6, -R7, R150 ;  /* 0x0000009607067221 */ /* 0x000fe20000010100 */
[-C--:B------:R-:W-:Y:S01]  /*1ab10*/  FFMA.FTZ R150, R185, R3.reuse, -R42 ;  /* 0x00000003b9967223 */ /* 0x080fe2000001082a */
[-CC-:B------:R-:W-:Y:S01]  /*1ab20*/  FFMA.FTZ R110, R69, R3.reuse, -R46.reuse ;  /* 0x00000003456e7223 */ /* 0x180fe2000001082e */
[----:B------:R-:W-:Y:S01]  /*1ab30*/  FADD.FTZ R4, -R4, R151 ;  /* 0x0000009704047221 */ /* 0x000fe20000010100 */
[-CC-:B------:R-:W-:Y:S03]  /*1ab40*/  FFMA.FTZ R69, R23, R3.reuse, -R46.reuse ;  /* 0x0000000317457223 */ /* 0x180fe6000001082e */
[----:B------:R-:W-:Y:S01]  /*1ab50*/  MUFU.EX2 R116, R116 ;  /* 0x0000007400747308 */ /* 0x000fe20000000800 */
[----:B------:R-:W-:Y:S01]  /*1ab60*/  VIADD R23, R40, 0x5020 ;  /* 0x0000502028177836 */ /* 0x000fe20000000000 */
[----:B--2---:R-:W-:Y:S01]  /*1ab70*/  F2FP.F16.F32.PACK_AB R24, R126, R72 ;  /* 0x000000487e18723e */ /* 0x004fe200000000ff */
[C---:B------:R-:W-:Y:S01]  /*1ab80*/  FMUL.FTZ R7, R3.reuse, R4 ;  /* 0x0000000403077220 */ /* 0x040fe20000410000 */
[----:B------:R-:W-:Y:S02]  /*1ab90*/  VIADD R4, R40, 0x5000 ;  /* 0x0000500028047836 */ /* 0x000fe40000000000 */
[----:B------:R-:W-:Y:S01]  /*1aba0*/  FMUL.FTZ R5, R3, R6 ;  /* 0x0000000603057220 */ /* 0x000fe20000410000 */
[-CC-:B------:R-:W-:Y:S01]  /*1abb0*/  FFMA.FTZ R104, R17, R3.reuse, -R46.reuse ;  /* 0x0000000311687223 */ /* 0x180fe2000001082e */
[--C-:B------:R-:W-:Y:S02]  /*1abc0*/  FFMA.FTZ R105, R93, R3, -R46.reuse ;  /* 0x000000035d697223 */ /* 0x100fe4000001082e */
[----:B------:R-:W2:Y:S01]  /*1abd0*/  MUFU.EX2 R22, R7 ;  /* 0x0000000700167308 */ /* 0x000ea20000000800 */
[----:B------:R-:W-:Y:S01]  /*1abe0*/  @P2 VIADD R23, R4, 0xffffffe0 ;  /* 0xffffffe004172836 */ /* 0x000fe20000000000 */
[----:B---3--:R-:W-:Y:S01]  /*1abf0*/  F2FP.F16.F32.PACK_AB R26, R120, R175 ;  /* 0x000000af781a723e */ /* 0x008fe200000000ff */
[--C-:B------:R-:W-:Y:S01]  /*1ac00*/  FFMA.FTZ R93, R27, R3, -R46.reuse ;  /* 0x000000031b5d7223 */ /* 0x100fe2000001082e */
[----:B------:R-:W-:Y:S01]  /*1ac10*/  F2FP.F16.F32.PACK_AB R27, R118, R173 ;  /* 0x000000ad761b723e */ /* 0x000fe200000000ff */
[-CC-:B------:R-:W-:Y:S01]  /*1ac20*/  FFMA.FTZ R169, R155, R3.reuse, -R46.reuse ;  /* 0x000000039ba97223 */ /* 0x180fe2000001082e */
[----:B------:R-:W3:Y:S01]  /*1ac30*/  LDSM.16.MT88.4 R28, [R23] ;  /* 0x00000000171c783b */ /* 0x000ee20000004200 */
[-C--:B------:R-:W-:Y:S03]  /*1ac40*/  FFMA.FTZ R155, R65, R3.reuse, -R46 ;  /* 0x00000003419b7223 */ /* 0x080fe6000001082e */
[----:B------:R-:W4:Y:S01]  /*1ac50*/  MUFU.EX2 R17, R5 ;  /* 0x0000000500117308 */ /* 0x000f220000000800 */
[-CC-:B------:R-:W-:Y:S01]  /*1ac60*/  FFMA.FTZ R65, R62, R3.reuse, -R42.reuse ;  /* 0x000000033e417223 */ /* 0x180fe2000001082a */
[-C--:B------:R-:W-:Y:S01]  /*1ac70*/  FFMA.FTZ R62, R9, R3.reuse, -R42 ;  /* 0x00000003093e7223 */ /* 0x080fe2000001082a */
[-CC-:B------:R-:W-:Y:S01]  /*1ac80*/  FFMA.FTZ R70, R8, R3.reuse, -R46.reuse ;  /* 0x0000000308467223 */ /* 0x180fe2000001082e */
[-CC-:B------:R-:W-:Y:S01]  /*1ac90*/  FFMA.FTZ R60, R180, R3.reuse, -R46.reuse ;  /* 0x00000003b43c7223 */ /* 0x180fe2000001082e */
[-CC-:B------:R-:W-:Y:S01]  /*1aca0*/  FFMA.FTZ R48, R206, R3.reuse, -R46.reuse ;  /* 0x00000003ce307223 */ /* 0x180fe2000001082e */
[----:B------:R-:W5:Y:S01]  /*1acb0*/  LDSM.16.MT88.4 R36, [R23+0x400] ;  /* 0x000400001724783b */ /* 0x000f620000004200 */
[-C--:B------:R-:W-:Y:S03]  /*1acc0*/  FFMA.FTZ R101, R101, R3.reuse, -R46 ;  /* 0x0000000365657223 */ /* 0x080fe6000001082e */
[----:B------:R-:W3:Y:S01]  /*1acd0*/  MUFU.EX2 R169, R169 ;  /* 0x000000a900a97308 */ /* 0x000ee20000000800 */
[C---:B--2---:R-:W-:Y:S01]  /*1ace0*/  FMUL.FTZ R10, R22.reuse, R142 ;  /* 0x0000008e160a7220 */ /* 0x044fe20000410000 */
[C---:B------:R-:W-:Y:S01]  /*1acf0*/  FMUL.FTZ R18, R22.reuse, R134 ;  /* 0x0000008616127220 */ /* 0x040fe20000410000 */
[--C-:B------:R-:W-:Y:S01]  /*1ad00*/  FFMA.FTZ R134, R241, R3, -R42.reuse ;  /* 0x00000003f1867223 */ /* 0x100fe2000001082a */
[C---:B------:R-:W-:Y:S01]  /*1ad10*/  FMUL.FTZ R6, R22.reuse, R146 ;  /* 0x0000009216067220 */ /* 0x040fe20000410000 */
[C---:B------:R-:W-:Y:S01]  /*1ad20*/  FMUL.FTZ R7, R22.reuse, R147 ;  /* 0x0000009316077220 */ /* 0x040fe20000410000 */
[--C-:B------:R-:W-:Y:S01]  /*1ad30*/  FFMA.FTZ R147, R207, R3, -R42.reuse ;  /* 0x00000003cf937223 */ /* 0x100fe2000001082a */
[----:B------:R-:W-:Y:S03]  /*1ad40*/  FMUL.FTZ R11, R22, R143 ;  /* 0x0000008f160b7220 */ /* 0x000fe60000410000 */
[----:B------:R-:W2:Y:S01]  /*1ad50*/  MUFU.EX2 R114, R114 ;  /* 0x0000007200727308 */ /* 0x000ea20000000800 */
[----:B----4-:R-:W-:Y:S01]  /*1ad60*/  FMUL.FTZ R16, R17, R132 ;  /* 0x0000008411107220 */ /* 0x010fe20000410000 */
[-CC-:B------:R-:W-:Y:S01]  /*1ad70*/  FFMA.FTZ R143, R247, R3.reuse, -R42.reuse ;  /* 0x00000003f78f7223 */ /* 0x180fe2000001082a */
[----:B------:R-:W-:Y:S01]  /*1ad80*/  FMUL.FTZ R4, R17, R144 ;  /* 0x0000009011047220 */ /* 0x000fe20000410000 */
[----:B------:R-:W-:Y:S01]  /*1ad90*/  FFMA.FTZ R144, R191, R3, -R42 ;  /* 0x00000003bf907223 */ /* 0x000fe2000001082a */
[C---:B------:R-:W-:Y:S01]  /*1ada0*/  FMUL.FTZ R5, R17.reuse, R145 ;  /* 0x0000009111057220 */ /* 0x040fe20000410000 */
[C---:B------:R-:W-:Y:S01]  /*1adb0*/  FMUL.FTZ R8, R17.reuse, R140 ;  /* 0x0000008c11087220 */ /* 0x040fe20000410000 */
[C---:B------:R-:W-:Y:S03]  /*1adc0*/  FMUL.FTZ R9, R17.reuse, R141 ;  /* 0x0000008d11097220 */ /* 0x040fe60000410000 */
[----:B------:R-:W-:Y:S01]  /*1add0*/  MUFU.EX2 R163, R163 ;  /* 0x000000a300a37308 */ /* 0x000fe20000000800 */
[-C--:B------:R-:W-:Y:S01]  /*1ade0*/  FFMA.FTZ R141, R128, R3.reuse, -R46 ;  /* 0x00000003808d7223 */ /* 0x080fe2000001082e */
[----:B------:R-:W-:Y:S01]  /*1adf0*/  FFMA.FTZ R151, R17, R248, R72 ;  /* 0x000000f811977223 */ /* 0x000fe20000010048 */
[----:B------:R-:W-:Y:S01]  /*1ae00*/  FFMA.FTZ R72, R19, R3, -R46 ;  /* 0x0000000313487223 */ /* 0x000fe2000001082e */
[C---:B-1----:R-:W-:Y:S06]  /*1ae10*/  HMMA.16816.F32 R4, R24.reuse, R12, R4 ;  /* 0x0000000c1804723c */ /* 0x042fec0000001804 */
[----:B------:R-:W1:Y:S01]  /*1ae20*/  MUFU.EX2 R110, R110 ;  /* 0x0000006e006e7308 */ /* 0x000e620000000800 */
[C---:B------:R-:W-:Y:S01]  /*1ae30*/  FMUL.FTZ R12, R17.reuse, R136 ;  /* 0x00000088110c7220 */ /* 0x040fe20000410000 */
[C---:B------:R-:W-:Y:S01]  /*1ae40*/  FMUL.FTZ R13, R17.reuse, R137 ;  /* 0x00000089110d7220 */ /* 0x040fe20000410000 */
[----:B------:R-:W-:Y:S01]  /*1ae50*/  FMUL.FTZ R17, R17, R133 ;  /* 0x0000008511117220 */ /* 0x000fe20000410000 */
[C---:B------:R-:W-:Y:S03]  /*1ae60*/  HMMA.16816.F32 R8, R24.reuse, R14, R8 ;  /* 0x0000000e1808723c */ /* 0x040fe60000001808 */
[C---:B------:R-:W-:Y:S03]  /*1ae70*/  FMUL.FTZ R14, R22.reuse, R138 ;  /* 0x0000008a160e7220 */ /* 0x040fe60000410000 */
[----:B------:R-:W4:Y:S01]  /*1ae80*/  MUFU.EX2 R108, R108 ;  /* 0x0000006c006c7308 */ /* 0x000f220000000800 */
[C---:B------:R-:W-:Y:S01]  /*1ae90*/  FMUL.FTZ R15, R22.reuse, R139 ;  /* 0x0000008b160f7220 */ /* 0x040fe20000410000 */
[----:B------:R-:W-:Y:S01]  /*1aea0*/  FMUL.FTZ R19, R22, R135 ;  /* 0x0000008716137220 */ /* 0x000fe20000410000 */
[-CC-:B------:R-:W-:Y:S01]  /*1aeb0*/  FFMA.FTZ R135, R154, R3.reuse, -R42.reuse ;  /* 0x000000039a877223 */ /* 0x180fe2000001082a */
[-CC-:B------:R-:W-:Y:S01]  /*1aec0*/  FFMA.FTZ R139, R130, R3.reuse, -R42.reuse ;  /* 0x00000003828b7223 */ /* 0x180fe2000001082a */
[-CC-:B------:R-:W-:Y:S01]  /*1aed0*/  FFMA.FTZ R130, R249, R3.reuse, -R42.reuse ;  /* 0x00000003f9827223 */ /* 0x180fe2000001082a */
[--C-:B------:R-:W-:Y:S01]  /*1aee0*/  FFMA.FTZ R138, R203, R3, -R42.reuse ;  /* 0x00000003cb8a7223 */ /* 0x100fe2000001082a */
[----:B------:R-:W-:Y:S03]  /*1aef0*/  FFMA.FTZ R179, R22, R239, R179 ;  /* 0x000000ef16b37223 */ /* 0x000fe600000100b3 */
[----:B------:R-:W-:Y:S01]  /*1af00*/  MUFU.EX2 R155, R155 ;  /* 0x0000009b009b7308 */ /* 0x000fe20000000800 */
[C---:B---3--:R-:W-:Y:S03]  /*1af10*/  HMMA.16816.F32 R12, R24.reuse, R28, R12 ;  /* 0x0000001c180c723c */ /* 0x048fe6000000180c */
[-C--:B------:R-:W-:Y:S01]  /*1af20*/  FFMA.FTZ R22, R165, R3.reuse, -R42 ;  /* 0x00000003a5167223 */ /* 0x080fe2000001082a */
[-CC-:B------:R-:W-:Y:S01]  /*1af30*/  FFMA.FTZ R137, R152, R3.reuse, -R46.reuse ;  /* 0x0000000398897223 */ /* 0x180fe2000001082e */
[-CC-:B------:R-:W-:Y:S01]  /*1af40*/  FFMA.FTZ R128, R251, R3.reuse, -R46.reuse ;  /* 0x00000003fb807223 */ /* 0x180fe2000001082e */
[--C-:B------:R-:W-:Y:S03]  /*1af50*/  FFMA.FTZ R140, R201, R3, -R46.reuse ;  /* 0x00000003c98c7223 */ /* 0x100fe6000001082e */
[----:B------:R-:W3:Y:S01]  /*1af60*/  MUFU.EX2 R104, R104 ;  /* 0x0000006800687308 */ /* 0x000ee20000000800 */
[----:B------:R-:W-:Y:S01]  /*1af70*/  HMMA.16816.F32 R16, R24, R30, R16 ;  /* 0x0000001e1810723c */ /* 0x000fe20000001810 */
[----:B------:R-:W3:Y:S02]  /*1af80*/  LDSM.16.MT88.4 R28, [R40+0x5800] ;  /* 0x00580000281c783b */ /* 0x000ee40000004200 */
[----:B------:R-:W-:Y:S01]  /*1af90*/  F2FP.F16.F32.PACK_AB R24, R116, R169 ;  /* 0x000000a97418723e */ /* 0x000fe200000000ff */
[--C-:B------:R-:W-:Y:S01]  /*1afa0*/  FFMA.FTZ R84, R84, R3, -R46.reuse ;  /* 0x0000000354547223 */ /* 0x100fe2000001082e */
[----:B--2---:R-:W-:Y:S01]  /*1afb0*/  F2FP.F16.F32.PACK_AB R25, R114, R167 ;  /* 0x000000a77219723e */ /* 0x004fe200000000ff */
[--C-:B------:R-:W-:Y:S03]  /*1afc0*/  FFMA.FTZ R117, R117, R3, -R46.reuse ;  /* 0x0000000375757223 */ /* 0x100fe6000001082e */
[----:B------:R-:W-:Y:S01]  /*1afd0*/  MUFU.EX2 R153, R153 ;  /* 0x0000009900997308 */ /* 0x000fe20000000800 */
[----:B-1----:R-:W-:Y:S01]  /*1afe0*/  F2FP.F16.F32.PACK_AB R26, R110, R163 ;  /* 0x000000a36e1a723e */ /* 0x002fe200000000ff */
[----:B------:R-:W-:Y:S01]  /*1aff0*/  FADD.FTZ R126, R126, R151 ;  /* 0x000000977e7e7221 */ /* 0x000fe20000010000 */
        /* <DEDUP_REMOVED lines=14> */
[----:B------:R-:W2:Y:S02]  /*1b0e0*/  LDSM.16.MT88.4 R32, [R23+0x800] ;  /* 0x000800001720783b */ /* 0x000ea40000004200 */
[-CC-:B------:R-:W-:Y:S01]  /*1b0f0*/  FFMA.FTZ R152, R183, R3.reuse, -R46.reuse ;  /* 0x00000003b7987223 */ /* 0x180fe2000001082e */
[-CC-:B------:R-:W-:Y:S01]  /*1b100*/  FFMA.FTZ R171, R171, R3.reuse, -R46.reuse ;  /* 0x00000003abab7223 */ /* 0x180fe2000001082e */
[-CC-:B------:R-:W-:Y:S03]  /*1b110*/  FFMA.FTZ R125, R125, R3.reuse, -R46.reuse ;  /* 0x000000037d7d7223 */ /* 0x180fe6000001082e */
[----:B------:R-:W4:Y:S01]  /*1b120*/  MUFU.EX2 R96, R96 ;  /* 0x0000006000607308 */ /* 0x000f220000000800 */
[-CC-:B------:R-:W-:Y:S01]  /*1b130*/  FFMA.FTZ R95, R95, R3.reuse, -R46.reuse ;  /* 0x000000035f5f7223 */ /* 0x180fe2000001082e */
[C---:B-----5:R-:W-:Y:S03]  /*1b140*/  HMMA.16816.F32 R12, R24.reuse, R36, R12 ;  /* 0x00000024180c723c */ /* 0x060fe6000000180c */
[-CC-:B------:R-:W-:Y:S01]  /*1b150*/  FFMA.FTZ R157, R157, R3.reuse, -R46.reuse ;  /* 0x000000039d9d7223 */ /* 0x180fe2000001082e */
[----:B------:R-:W-:Y:S01]  /*1b160*/  FFMA.FTZ R107, R107, R3, -R46 ;  /* 0x000000036b6b7223 */ /* 0x000fe2000001082e */
[----:B------:R-:W-:Y:S03]  /*1b170*/  FADD.FTZ R124, R124, R179 ;  /* 0x000000b37c7c7221 */ /* 0x000fe60000010000 */
[----:B------:R-:W-:Y:S01]  /*1b180*/  MUFU.EX2 R127, R127 ;  /* 0x0000007f007f7308 */ /* 0x000fe20000000800 */
[----:B------:R-:W-:Y:S01]  /*1b190*/  FADD.FTZ R175, R175, R126 ;  /* 0x0000007eafaf7221 */ /* 0x000fe20000010000 */
[----:B------:R-:W-:Y:S01]  /*1b1a0*/  HMMA.16816.F32 R16, R24, R38, R16 ;  /* 0x000000261810723c */ /* 0x000fe20000001810 */
[----:B------:R-:W5:Y:S02]  /*1b1b0*/  LDSM.16.MT88.4 R36, [R40+0x5c00] ;  /* 0x005c00002824783b */ /* 0x000f640000004200 */
[----:B---3--:R-:W-:Y:S01]  /*1b1c0*/  F2FP.F16.F32.PACK_AB R24, R104, R155 ;  /* 0x0000009b6818723e */ /* 0x008fe200000000ff */
[----:B------:R-:W-:Y:S01]  /*1b1d0*/  FADD.FTZ R173, R173, R124 ;  /* 0x0000007cadad7221 */ /* 0x000fe20000010000 */
[----:B-1----:R-:W-:Y:S03]  /*1b1e0*/  F2FP.F16.F32.PACK_AB R25, R102, R153 ;  /* 0x000000996619723e */ /* 0x002fe600000000ff */
[----:B------:R-:W1:Y:S01]  /*1b1f0*/  MUFU.EX2 R94, R94 ;  /* 0x0000005e005e7308 */ /* 0x000e620000000800 */
[----:B----4-:R-:W-:Y:S01]  /*1b200*/  F2FP.F16.F32.PACK_AB R26, R96, R129 ;  /* 0x00000081601a723e */ /* 0x010fe200000000ff */
[----:B------:R-:W-:Y:S01]  /*1b210*/  FADD.FTZ R118, R118, R173 ;  /* 0x000000ad76767221 */ /* 0x000fe20000010000 */
[----:B------:R-:W-:Y:S01]  /*1b220*/  FADD.FTZ R120, R120, R175 ;  /* 0x000000af78787221 */ /* 0x000fe20000010000 */
[----:B------:R-:W-:Y:S01]  /*1b230*/  FFMA.FTZ R67, R67, R3, -R46 ;  /* 0x0000000343437223 */ /* 0x000fe2000001082e */
[----:B------:R-:W-:Y:S01]  /*1b240*/  ISETP.GT.AND P0, PT, R236, R215, PT ;  /* 0x000000d7ec00720c */ /* 0x000fe20003f04270 */
[----:B------:R-:W-:Y:S01]  /*1b250*/  FADD.FTZ R167, R167, R118 ;  /* 0x00000076a7a77221 */ /* 0x000fe20000010000 */
[----:B------:R-:W-:Y:S03]  /*1b260*/  FADD.FTZ R169, R169, R120 ;  /* 0x00000078a9a97221 */ /* 0x000fe60000010000 */
[----:B------:R-:W-:Y:S01]  /*1b270*/  MUFU.EX2 R123, R123 ;  /* 0x0000007b007b7308 */ /* 0x000fe20000000800 */
[-CC-:B------:R-:W-:Y:S01]  /*1b280*/  FFMA.FTZ R55, R55, R3.reuse, -R46.reuse ;  /* 0x0000000337377223 */ /* 0x180fe2000001082e */
[----:B------:R-:W-:Y:S01]  /*1b290*/  FADD.FTZ R114, R114, R167 ;  /* 0x000000a772727221 */ /* 0x000fe20000010000 */
[----:B------:R-:W-:Y:S01]  /*1b2a0*/  FADD.FTZ R116, R116, R169 ;  /* 0x000000a974747221 */ /* 0x000fe20000010000 */
[----:B------:R-:W-:Y:S01]  /*1b2b0*/  FFMA.FTZ R79, R79, R3, -R46 ;  /* 0x000000034f4f7223 */ /* 0x000fe2000001082e */
[----:B------:R-:W-:Y:S02]  /*1b2c0*/  VIADD R236, R236, 0xffffffff ;  /* 0xffffffffecec7836 */ /* 0x000fe40000000000 */
[----:B------:R-:W-:Y:S01]  /*1b2d0*/  FADD.FTZ R161, R161, R114 ;  /* 0x00000072a1a17221 */ /* 0x000fe20000010000 */
[----:B------:R-:W-:Y:S02]  /*1b2e0*/  FADD.FTZ R163, R163, R116 ;  /* 0x00000074a3a37221 */ /* 0x000fe40000010000 */
[----:B------:R-:W3:Y:S01]  /*1b2f0*/  MUFU.EX2 R92, R92 ;  /* 0x0000005c005c7308 */ /* 0x000ee20000000800 */
[----:B-1----:R-:W-:Y:S01]  /*1b300*/  F2FP.F16.F32.PACK_AB R27, R94, R127 ;  /* 0x0000007f5e1b723e */ /* 0x002fe200000000ff */
[-CC-:B------:R-:W-:Y:S01]  /*1b310*/  FFMA.FTZ R57, R57, R3.reuse, -R46.reuse ;  /* 0x0000000339397223 */ /* 0x180fe2000001082e */
[----:B------:R-:W-:Y:S01]  /*1b320*/  FADD.FTZ R110, R110, R163 ;  /* 0x000000a36e6e7221 */ /* 0x000fe20000010000 */
[----:B------:R-:W-:Y:S03]  /*1b330*/  FFMA.FTZ R49, R49, R3, -R46 ;  /* 0x0000000331317223 */ /* 0x000fe6000001082e */
[----:B------:R-:W-:Y:S03]  /*1b340*/  FADD.FTZ R155, R155, R110 ;  /* 0x0000006e9b9b7221 */ /* 0x000fe60000010000 */
        /* <DEDUP_REMOVED lines=306> */
[----:B------:R-:W-:Y:S01]  /*1c670*/  FADD.FTZ R108, R108, R151 ;  /* 0x000000976c6c7221 */ /* 0x000fe20000010000 */
[----:B------:R-:W-:Y:S02]  /*1c680*/  IMAD.MOV.U32 R151, RZ, RZ, R0 ;  /* 0x000000ffff977224 */ /* 0x000fe400078e0000 */
        /* <DEDUP_REMOVED lines=48> */
.L_x_4368:
        /* <DEDUP_REMOVED lines=10> */
.L_x_4384:
        /* <DEDUP_REMOVED lines=20> */
[----:B------:R-:W-:Y:S01]  /*1cb70*/  FMUL.FTZ R142, R9, R142 ;  /* 0x0000008e098e7220 */ /* 0x000fe20000410000 */
[----:B----4-:R-:W-:-:S02]  /*1cb80*/  IMAD.SHL.U32 R8, R4, 0x8, RZ ;  /* 0x0000000804087824 */ /* 0x010fc400078e00ff */
[----:B------:R-:W-:Y:S01]  /*1cb90*/  FMUL.FTZ R143, R9, R143 ;  /* 0x0000008f098f7220 */ /* 0x000fe20000410000 */
[----:B------:R-:W-:Y:S02]  /*1cba0*/  IMAD.SHL.U32 R10, R4, 0x4, RZ ;  /* 0x00000004040a7824 */ /* 0x000fe400078e00ff */
[----:B------:R-:W-:Y:S01]  /*1cbb0*/  FMUL.FTZ R132, R5, R132 ;  /* 0x0000008405847220 */ /* 0x000fe20000410000 */
[C---:B------:R-:W-:Y:S01]  /*1cbc0*/  FMUL.FTZ R138, R9.reuse, R138 ;  /* 0x0000008a098a7220 */ /* 0x040fe20000410000 */
[----:B------:R-:W-:Y:S01]  /*1cbd0*/  LOP3.LUT R13, R8, 0xc0, RZ, 0xc0, !PT ;  /* 0x000000c0080d7812 */ /* 0x000fe200078ec0ff */
[----:B------:R-:W-:Y:S01]  /*1cbe0*/  FMUL.FTZ R139, R9, R139 ;  /* 0x0000008b098b7220 */ /* 0x000fe20000410000 */
[----:B------:R-:W-:Y:S01]  /*1cbf0*/  LOP3.LUT R177, R177, 0x20, R8, 0xf8, !PT ;  /* 0x00000020b1b17812 */ /* 0x000fe200078ef808 */
[----:B------:R-:W-:Y:S01]  /*1cc00*/  FMUL.FTZ R134, R9, R134 ;  /* 0x0000008609867220 */ /* 0x000fe20000410000 */
[----:B------:R-:W-:Y:S01]  /*1cc10*/  LOP3.LUT R13, R13, 0x18, R4, 0xf8, !PT ;  /* 0x000000180d0d7812 */ /* 0x000fe200078ef804 */
[----:B------:R-:W-:Y:S01]  /*1cc20*/  FMUL.FTZ R5, R5, R133 ;  /* 0x0000008505057220 */ /* 0x000fe20000410000 */
[----:B------:R-:W-:Y:S01]  /*1cc30*/  LOP3.LUT R14, R10, 0x40, RZ, 0xc0, !PT ;  /* 0x000000400a0e7812 */ /* 0x000fe200078ec0ff */
[----:B------:R-:W-:Y:S01]  /*1cc40*/  FMUL.FTZ R9, R9, R135 ;  /* 0x0000008709097220 */ /* 0x000fe20000410000 */
[----:B------:R-:W-:-:S02]  /*1cc50*/  LOP3.LUT R12, R177, R13, RZ, 0xfc, !PT ;  /* 0x0000000db10c7212 */ /* 0x000fc400078efcff */
[----:B------:R-:W-:Y:S02]  /*1cc60*/  LOP3.LUT R10, R10, 0x20, RZ, 0xc0, !PT ;  /* 0x000000200a0a7812 */ /* 0x000fe400078ec0ff */
[----:B------:R-:W-:Y:S02]  /*1cc70*/  LEA R15, R12, R3, 0x1 ;  /* 0x000000030c0f7211 */ /* 0x000fe400078e08ff */
[----:B------:R-:W-:Y:S02]  /*1cc80*/  F2FP.F16.F32.PACK_AB R144, R145, R144 ;  /* 0x000000909190723e */ /* 0x000fe400000000ff */
[----:B------:R-:W-:Y:S01]  /*1cc90*/  F2FP.F16.F32.PACK_AB R146, R147, R146 ;  /* 0x000000929392723e */ /* 0x000fe200000000ff */
[----:B------:R-:W-:Y:S01]  /*1cca0*/  IMAD.IADD R17, R15, 0x1, -R14 ;  /* 0x000000010f117824 */ /* 0x000fe200078e0a0e */
[----:B------:R-:W-:Y:S01]  /*1ccb0*/  F2FP.F16.F32.PACK_AB R140, R141, R140 ;  /* 0x0000008c8d8c723e */ /* 0x000fe200000000ff */
[----:B------:R-:W-:Y:S01]  /*1ccc0*/  STS [R15], R144 ;  /* 0x000000900f007388 */ /* 0x000fe20000000800 */
[----:B------:R-:W-:-:S02]  /*1ccd0*/  F2FP.F16.F32.PACK_AB R142, R143, R142 ;  /* 0x0000008e8f8e723e */ /* 0x000fc400000000ff */
[----:B------:R-:W-:Y:S01]  /*1cce0*/  IADD3 R19, PT, PT, R15, -R10, RZ ;  /* 0x8000000a0f137210 */ /* 0x000fe20007ffe0ff */
[----:B------:R-:W-:Y:S01]  /*1ccf0*/  IMAD.IADD R10, R17, 0x1, -R10 ;  /* 0x00000001110a7824 */ /* 0x000fe200078e0a0a */
[----:B------:R-:W-:Y:S01]  /*1cd00*/  F2FP.F16.F32.PACK_AB R136, R137, R136 ;  /* 0x000000888988723e */ /* 0x000fe200000000ff */
[----:B------:R-:W-:Y:S01]  /*1cd10*/  STS [R15+0x200], R146 ;  /* 0x000200920f007388 */ /* 0x000fe20000000800 */
[----:B------:R-:W-:Y:S02]  /*1cd20*/  F2FP.F16.F32.PACK_AB R138, R139, R138 ;  /* 0x0000008a8b8a723e */ /* 0x000fe400000000ff */
[----:B------:R-:W-:Y:S01]  /*1cd30*/  F2FP.F16.F32.PACK_AB R5, R5, R132 ;  /* 0x000000840505723e */ /* 0x000fe200000000ff */
[----:B------:R-:W-:Y:S01]  /*1cd40*/  STS [R19+0x10], R140 ;  /* 0x0000108c13007388 */ /* 0x000fe20000000800 */
[----:B------:R-:W-:-:S03]  /*1cd50*/  F2FP.F16.F32.PACK_AB R134, R9, R134 ;  /* 0x000000860986723e */ /* 0x000fc600000000ff */
[----:B------:R1:W-:Y:S04]  /*1cd60*/  STS [R19+0x210], R142 ;  /* 0x0002108e13007388 */ /* 0x0003e80000000800 */
[----:B------:R-:W-:Y:S04]  /*1cd70*/  STS [R17+0x20], R136 ;  /* 0x0000208811007388 */ /* 0x000fe80000000800 */
[----:B------:R-:W-:Y:S04]  /*1cd80*/  STS [R17+0x220], R138 ;  /* 0x0002208a11007388 */ /* 0x000fe80000000800 */
[----:B------:R2:W-:Y:S04]  /*1cd90*/  STS [R10+0x30], R5 ;  /* 0x000030050a007388 */ /* 0x0005e80000000800 */
[----:B------:R3:W-:Y:S04]  /*1cda0*/  STS [R10+0x230], R134 ;  /* 0x000230860a007388 */ /* 0x0007e80000000800 */
[----:B------:R-:W4:Y:S01]  /*1cdb0*/  LD.E.U8 R9, desc[UR4][R148.64+0x1c8] ;  /* 0x0001c80494097980 */ /* 0x000f22000c101100 */
[----:B------:R-:W-:-:S03]  /*1cdc0*/  ISETP.NE.AND P0, PT, R225, -0x1, PT ;  /* 0xffffffffe100780c */ /* 0x000fc60003f05270 */
[----:B------:R-:W3:Y:S04]  /*1cdd0*/  LD.E.64 R28, desc[UR4][R148.64+0x90] ;  /* 0x00009004941c7980 */ /* 0x000ee8000c101b00 */
[----:B------:R-:W3:Y:S04]  /*1cde0*/  LD.E.64 R22, desc[UR4][R148.64+0x88] ;  /* 0x0000880494167980 */ /* 0x000ee8000c101b00 */
[----:B-1----:R1:W5:Y:S04]  /*1cdf0*/  LD.E.64 R18, desc[UR4][R148.64+0xa0] ;  /* 0x0000a00494127980 */ /* 0x002368000c101b00 */
[----:B------:R-:W2:Y:S04]  /*1ce00*/  @!P0 LD.E.64 R14, desc[UR4][R148.64+0x80] ;  /* 0x00008004940e8980 */ /* 0x000ea8000c101b00 */
[----:B------:R1:W5:Y:S01]  /*1ce10*/  LD.E.64 R20, desc[UR4][R148.64+0x70] ;  /* 0x0000700494147980 */ /* 0x000362000c101b00 */
[----:B----4-:R-:W-:-:S13]  /*1ce20*/  ISETP.NE.AND P1, PT, R9, RZ, PT ;  /* 0x000000ff0900720c */ /* 0x010fda0003f25270 */
[----:B------:R-:W4:Y:S04]  /*1ce30*/  @!P1 LD.E R12, desc[UR4][R148.64+0x60] ;  /* 0x00006004940c9980 */ /* 0x000f28000c101900 */
[----:B------:R-:W4:Y:S01]  /*1ce40*/  @!P1 LD.E R9, desc[UR4][R148.64+0xb4] ;  /* 0x0000b40494099980 */ /* 0x000f22000c101900 */
[--C-:B------:R-:W-:Y:S01]  /*1ce50*/  LOP3.LUT R13, R13, 0x18, R8.reuse, 0x78, !PT ;  /* 0x000000180d0d7812 */ /* 0x100fe200078e7808 */
[-C--:B--2---:R-:W-:Y:S02]  /*1ce60*/  @!P0 IMAD R5, R15, R222.reuse, RZ ;  /* 0x000000de0f058224 */ /* 0x084fe400078e02ff */
[----:B------:R-:W-:Y:S01]  /*1ce70*/  @!P0 IMAD.WIDE.U32 R14, R14, R222, RZ ;  /* 0x000000de0e0e8225 */ /* 0x000fe200078e00ff */
[----:B---3--:R-:W-:-:S04]  /*1ce80*/  LOP3.LUT R10, R13, 0x1f20, R8, 0xf8, !PT ;  /* 0x00001f200d0a7812 */ /* 0x008fc800078ef808 */
[----:B------:R-:W-:Y:S02]  /*1ce90*/  LEA R3, R10, R3, 0x1 ;  /* 0x000000030a037211 */ /* 0x000fe400078e08ff */
[----:B------:R-:W-:Y:S02]  /*1cea0*/  @!P0 MOV R10, R14 ;  /* 0x0000000e000a8202 */ /* 0x000fe40000000f00 */
[----:B------:R-:W-:Y:S01]  /*1ceb0*/  LOP3.LUT R14, R8, 0x18, RZ, 0xc0, !PT ;  /* 0x00000018080e7812 */ /* 0x000fe200078ec0ff */
[----:B------:R-:W-:Y:S01]  /*1cec0*/  IMAD R8, R29, R221, RZ ;  /* 0x000000dd1d087224 */ /* 0x000fe200078e02ff */
[----:B------:R-:W-:Y:S01]  /*1ced0*/  SHF.L.U32 R17, R223, 0x6, RZ ;  /* 0x00000006df117819 */ /* 0x000fe200000006ff */
[----:B------:R-:W-:Y:S02]  /*1cee0*/  @!P0 IMAD.IADD R5, R15, 0x1, R5 ;  /* 0x000000010f058824 */ /* 0x000fe400078e0205 */
[----:B------:R-:W-:Y:S02]  /*1cef0*/  @P0 IMAD R16, R23, R225, RZ ;  /* 0x000000e117100224 */ /* 0x000fe400078e02ff */
[----:B------:R-:W-:-:S04]  /*1cf00*/  IMAD.WIDE.U32 R28, R28, R221, RZ ;  /* 0x000000dd1c1c7225 */ /* 0x000fc800078e00ff */
[----:B------:R-:W-:-:S04]  /*1cf10*/  @P0 IMAD.WIDE.U32 R30, R22, R225, RZ ;  /* 0x000000e1161e0225 */ /* 0x000fc800078e00ff */
[----:B----4-:R-:W-:-:S04]  /*1cf20*/  @!P1 IMAD R12, R12, R222, R221 ;  /* 0x000000de0c0c9224 */ /* 0x010fc800078e02dd */
[----:B------:R-:W-:Y:S01]  /*1cf30*/  @!P1 IMAD R9, R12, R9, RZ ;  /* 0x000000090c099224 */ /* 0x000fe200078e02ff */
[----:B-1----:R-:W-:Y:S06]  /*1cf40*/  @!P1 BRA `(.L_x_4377) ;  /* 0x0000000000149947 */ /* 0x002fec0003800000 */
[----:B------:R-:W2:Y:S04]  /*1cf50*/  @!P0 LD.E R9, desc[UR4][R148.64+0xb4] ;  /* 0x0000b40494098980 */ /* 0x000ea8000c101900 */
[----:B------:R-:W3:Y:S01]  /*1cf60*/  LD.E R12, desc[UR4][R148.64+0xd4] ;  /* 0x0000d404940c7980 */ /* 0x000ee2000c101900 */
[----:B--2---:R-:W-:Y:S02]  /*1cf70*/  @!P0 IMAD R225, R9, R222, RZ ;  /* 0x000000de09e18224 */ /* 0x004fe400078e02ff */
[----:B---3--:R-:W-:-:S05]  /*1cf80*/  IMAD R12, R12, R221, RZ ;  /* 0x000000dd0c0c7224 */ /* 0x008fca00078e02ff */
[----:B------:R-:W-:-:S07]  /*1cf90*/  IADD3 R9, PT, PT, R12, R225, RZ ;  /* 0x000000e10c097210 */ /* 0x000fce0007ffe0ff */
.L_x_4377:
[----:B------:R-:W-:Y:S01]  /*1cfa0*/  IMAD.IADD R24, R224, 0x1, -R17 ;  /* 0x00000001e0187824 */ /* 0x000fe200078e0a11 */
        /* <DEDUP_REMOVED lines=15> */
[----:B------:R-:W-:Y:S02]  /*1d0a0*/  IADD3 R27, PT, PT, R25, 0x20, RZ ;  /* 0x00000020191b7810 */ /* 0x000fe40007ffe0ff */
[----:B------:R-:W2:Y:S01]  /*1d0b0*/  @P2 MUFU.LG2 R11, R11 ;  /* 0x0000000b000b2308 */ /* 0x000ea20000000c00 */
[----:B------:R-:W-:Y:S01]  /*1d0c0*/  IADD3.X R29, PT, PT, R8, R26, R5, P4, P0 ;  /* 0x0000001a081d7210 */ /* 0x000fe200027e0405 */
[----:B------:R-:W-:Y:S01]  /*1d0d0*/  @!P1 IMAD R5, R23, R25, RZ ;  /* 0x0000001917059224 */ /* 0x000fe200078e02ff */
[----:B------:R-:W-:-:S02]  /*1d0e0*/  ISETP.GE.AND P5, PT, R27, R24, PT ;  /* 0x000000181b00720c */ /* 0x000fc40003fa6270 */
[----:B------:R-:W-:Y:S01]  /*1d0f0*/  MOV R8, 0x7f800000 ;  /* 0x7f80000000087802 */ /* 0x000fe20000000f00 */
[----:B------:R-:W-:Y:S01]  /*1d100*/  @!P1 IMAD.WIDE.U32 R30, R25, R22, R28 ;  /* 0x00000016191e9225 */ /* 0x000fe200078e001c */
[----:B------:R-:W-:-:S03]  /*1d110*/  LOP3.LUT P4, RZ, R4, 0x3, RZ, 0xc0, !PT ;  /* 0x0000000304ff7812 */ /* 0x000fc6000788c0ff */
[----:B-1----:R-:W-:Y:S01]  /*1d120*/  @P3 FMUL.FTZ R6, R6, 0.69314718246459960938 ;  /* 0x3f31721806063820 */ /* 0x002fe20000410000 */
[----:B------:R1:W3:Y:S01]  /*1d130*/  LDS.128 R12, [R3] ;  /* 0x00000000030c7984 */ /* 0x0002e20000000c00 */
[----:B------:R-:W-:Y:S02]  /*1d140*/  @!P1 IADD3 R5, PT, PT, R31, R5, RZ ;  /* 0x000000051f059210 */ /* 0x000fe40007ffe0ff */
[C---:B-----5:R-:W-:Y:S01]  /*1d150*/  @!P1 LEA R26, P0, R30.reuse, R20, 0x1 ;  /* 0x000000141e1a9211 */ /* 0x060fe200078008ff */
[----:B------:R-:W-:Y:S01]  /*1d160*/  @P3 FFMA.FTZ R10, R7, R2, R6 ;  /* 0x00000002070a3223 */ /* 0x000fe20000010006 */
[----:B--2---:R-:W-:Y:S02]  /*1d170*/  @P2 FMUL.FTZ R11, R11, 0.69314718246459960938 ;  /* 0x3f3172180b0b2820 */ /* 0x004fe40000410000 */
[----:B------:R-:W-:Y:S02]  /*1d180*/  @!P1 LEA.HI.X R27, R30, R21, R5, 0x1, P0 ;  /* 0x000000151e1b9211 */ /* 0x000fe400000f0c05 */
[----:B------:R-:W-:-:S02]  /*1d190*/  @P2 FFMA.FTZ R8, R7, R0, R11 ;  /* 0x0000000007082223 */ /* 0x000fc4000001000b */
[----:B------:R1:W2:Y:S01]  /*1d1a0*/  LDS.128 R4, [R3+0x800] ;  /* 0x0008000003047984 */ /* 0x0002a20000000c00 */
[----:B------:R-:W-:Y:S05]  /*1d1b0*/  @P4 BRA `(.L_x_4379) ;  /* 0x0000000000344947 */ /* 0x000fea0003800000 */
[----:B------:R-:W-:Y:S01]  /*1d1c0*/  LOP3.LUT R0, R208, 0x30, RZ, 0xc0, !PT ;  /* 0x00000030d0007812 */ /* 0x000fe200078ec0ff */
[----:B------:R-:W-:Y:S02]  /*1d1d0*/  IMAD.IADD R9, R17, 0x1, R9 ;  /* 0x0000000111097824 */ /* 0x000fe400078e0209 */
[----:B------:R-:W-:Y:S01]  /*1d1e0*/  IMAD.IADD R17, R224, 0x1, -R17 ;  /* 0x00000001e0117824 */ /* 0x000fe200078e0a11 */
[----:B------:R-:W-:-:S04]  /*1d1f0*/  LOP3.LUT R0, R0, 0x7, R25, 0xf8, !PT ;  /* 0x0000000700007812 */ /* 0x000fc800078ef819 */
[C---:B-1----:R-:W-:Y:S01]  /*1d200*/  IADD3 R3, P0, PT, R0.reuse, R9, RZ ;  /* 0x0000000900037210 */ /* 0x042fe20007f1e0ff */
        /* <DEDUP_REMOVED lines=8> */
.L_x_4379:
[----:B------:R-:W-:Y:S05]  /*1d290*/  BSYNC.RECONVERGENT B0 ;  /* 0x0000000000007941 */ /* 0x000fea0003800200 */
.L_x_4378:
[----:B------:R-:W-:Y:S01]  /*1d2a0*/  MOV R221, 0x0 ;  /* 0x0000000000dd7802 */ /* 0x000fe20000000f00 */
[----:B---3--:R1:W-:Y:S03]  /*1d2b0*/  @!P1 ST.E.128 desc[UR4][R26.64], R12 ;  /* 0x0000000c1a009985 */ /* 0x0083e6000c101d04 */
[----:B-12-4-:R-:W-:Y:S05]  /*1d2c0*/  @P5 RET.REL.NODEC R220 `(_ZN5flash24flash_fwd_splitkv_kernelI23Flash_fwd_kernel_traitsILi32ELi64ELi256ELi4ELb0ELb0EN7cutlass6half_tE19Flash_kernel_traitsILi32ELi64ELi256ELi4ES3_EELb0ELb1ELb0ELb0ELb1ELb0ELb0ELb1EEEvNS_16Flash_fwd_paramsE) ;  /* 0xfffffe2cdc4c5950 */ /* 0x016fea0003c3ffff */
        /* <DEDUP_REMOVED lines=12> */
[----:B-1----:R-:W-:Y:S05]  /*1d390*/  RET.REL.NODEC R220 `(_ZN5flash24flash_fwd_splitkv_kernelI23Flash_fwd_kernel_traitsILi32ELi64ELi256ELi4ELb0ELb0EN7cutlass6half_tE19Flash_kernel_traitsILi32ELi64ELi256ELi4ES3_EELb0ELb1ELb0ELb0ELb1ELb0ELb0ELb1EEEvNS_16Flash_fwd_paramsE) ;  /* 0xfffffe2cdc187950 */ /* 0x002fea0003c3ffff */
.L_x_4376:
[----:B------:R-:W-:Y:S01]  /*1d3a0*/  MOV R4, 0x2 ;  /* 0x0000000200047802 */ /* 0x000fe20000000f00 */
[----:B------:R-:W-:Y:S01]  /*1d3b0*/  IMAD.MOV.U32 R3, RZ, RZ, 0x1f ;  /* 0x0000001fff037424 */ /* 0x000fe200078e00ff */
[----:B------:R-:W-:-:S07]  /*1d3c0*/  MOV R5, 0xffffffff ;  /* 0xffffffff00057802 */ /* 0x000fce0000000f00 */
[----:B-1---5:R-:W-:Y:S05]  /*1d3d0*/  WARPSYNC.COLLECTIVE R5, `(.L_x_4380) ;  /* 0x0000000005087348 */ /* 0x022fea0003c00000 */
[----:B------:R2:W3:Y:S02]  /*1d3e0*/  SHFL.BFLY P0, R11, R248, R4, R3 ;  /* 0x0c000004f80b7389 */ /* 0x0004e40000000003 */
[----:B-123-5:R-:W-:Y:S05]  /*1d3f0*/  ENDCOLLECTIVE ;  /* 0x000000000000791b */ /* 0x02efea0003800000 */
.L_x_4380:
[----:B------:R-:W-:Y:S02]  /*1d400*/  IMAD.MOV.U32 R9, RZ, RZ, R11 ;  /* 0x000000ffff097224 */ /* 0x000fe400078e000b */
[----:B------:R-:W-:Y:S02]  /*1d410*/  IMAD.MOV.U32 R4, RZ, RZ, 0x1 ;  /* 0x00000001ff047424 */ /* 0x000fe400078e00ff */
[----:B------:R-:W-:-:S05]  /*1d420*/  FADD.FTZ R9, R9, R248 ;  /* 0x000000f809097221 */ /* 0x000fca0000010000 */
[----:B------:R-:W-:-:S07]  /*1d430*/  MOV R248, R9 ;  /* 0x0000000900f87202 */ /* 0x000fce0000000f00 */
[----:B------:R-:W-:Y:S05]  /*1d440*/  WARPSYNC.COLLECTIVE R5, `(.L_x_4381) ;  /* 0x0000000005087348 */ /* 0x000fea0003c00000 */
[----:B------:R1:W2:Y:S02]  /*1d450*/  SHFL.BFLY P0, R11, R248, R4, R3 ;  /* 0x0c000004f80b7389 */ /* 0x0002a40000000003 */
[----:B-12---:R-:W-:Y:S05]  /*1d460*/  ENDCOLLECTIVE ;  /* 0x000000000000791b */ /* 0x006fea0003800000 */
.L_x_4381:
[----:B------:R-:W-:Y:S01]  /*1d470*/  MOV R248, R239 ;  /* 0x000000ef00f87202 */ /* 0x000fe20000000f00 */
[----:B------:R-:W-:Y:S01]  /*1d480*/  IMAD.MOV.U32 R4, RZ, RZ, 0x2 ;  /* 0x00000002ff047424 */ /* 0x000fe200078e00ff */
[----:B------:R-:W-:-:S07]  /*1d490*/  MOV R6, R11 ;  /* 0x0000000b00067202 */ /* 0x000fce0000000f00 */
[----:B------:R-:W-:Y:S05]  /*1d4a0*/  WARPSYNC.COLLECTIVE R5, `(.L_x_4382) ;  /* 0x0000000005087348 */ /* 0x000fea0003c00000 */
[----:B------:R1:W2:Y:S02]  /*1d4b0*/  SHFL.BFLY P0, R11, R248, R4, R3 ;  /* 0x0c000004f80b7389 */ /* 0x0002a40000000003 */
[----:B-12---:R-:W-:Y:S05]  /*1d4c0*/  ENDCOLLECTIVE ;  /* 0x000000000000791b */ /* 0x006fea0003800000 */
.L_x_4382:
[----:B------:R-:W-:Y:S01]  /*1d4d0*/  FADD.FTZ R6, R9, R6 ;  /* 0x0000000609067221 */ /* 0x000fe20000010000 */
[----:B------:R-:W-:Y:S01]  /*1d4e0*/  FADD.FTZ R8, R11, R239 ;  /* 0x000000ef0b087221 */ /* 0x000fe20000010000 */
[----:B------:R-:W-:-:S04]  /*1d4f0*/  MOV R4, 0x1 ;  /* 0x0000000100047802 */ /* 0x000fc80000000f00 */
[----:B------:R-:W-:-:S07]  /*1d500*/  MOV R248, R8 ;  /* 0x0000000800f87202 */ /* 0x000fce0000000f00 */
[----:B------:R-:W-:Y:S05]  /*1d510*/  WARPSYNC.COLLECTIVE R5, `(.L_x_4383) ;  /* 0x0000000005087348 */ /* 0x000fea0003c00000 */
[----:B------:R1:W2:Y:S02]  /*1d520*/  SHFL.BFLY P0, R11, R248, R4, R3 ;  /* 0x0c000004f80b7389 */ /* 0x0002a40000000003 */
[----:B-12---:R-:W-:Y:S05]  /*1d530*/  ENDCOLLECTIVE ;  /* 0x000000000000791b */ /* 0x006fea0003800000 */
.L_x_4383:
[----:B------:R-:W-:Y:S05]  /*1d540*/  BRA `(.L_x_4384) ;  /* 0xfffffff400387947 */ /* 0x000fea000383ffff */
.L_x_4385:
        /* <DEDUP_REMOVED lines=11> */
.L_x_10262:


//--------------------- .text._ZN5flash24flash_fwd_splitkv_kernelI23Flash_fwd_kernel_traitsILi32ELi64ELi256ELi4ELb0ELb0EN7cutlass6half_tE19Flash_kernel_traitsILi32ELi64ELi256ELi4ES3_EELb0ELb1ELb0ELb0ELb1ELb1ELb0ELb1EEEvNS_16Flash_fwd_paramsE --------------------------
	.section	.text._ZN5flash24flash_fwd_splitkv_kernelI23Flash_fwd_kernel_traitsILi32ELi64ELi256ELi4ELb0ELb0EN7cutlass6half_tE19Flash_kernel_traitsILi32ELi64ELi256ELi4ES3_EELb0ELb1ELb0ELb0ELb1ELb1ELb0ELb1EEEvNS_16Flash_fwd_paramsE,"ax",@progbits
	.align	128
        .global         _ZN5flash24flash_fwd_splitkv_kernelI23Flash_fwd_kernel_traitsILi32ELi64ELi256ELi4ELb0ELb0EN7cutlass6half_tE19Flash_kernel_traitsILi32ELi64ELi256ELi4ES3_EELb0ELb1ELb0ELb0ELb1ELb1ELb0ELb1EEEvNS_16Flash_fwd_paramsE
        .type           _ZN5flash24flash_fwd_splitkv_kernelI23Flash_fwd_kernel_traitsILi32ELi64ELi256ELi4ELb0ELb0EN7cutlass6half_tE19Flash_kernel_traitsILi32ELi64ELi256ELi4ES3_EELb0ELb1ELb0ELb0ELb1ELb1ELb0ELb1EEEvNS_16Flash_fwd_paramsE,@function
        .size           _ZN5flash24flash_fwd_splitkv_kernelI23Flash_fwd_kernel_traitsILi32ELi64ELi256ELi4ELb0ELb0EN7cutlass6half_tE19Flash_kernel_traitsILi32ELi64ELi256ELi4ES3_EELb0ELb1ELb0ELb0ELb1ELb1ELb0ELb1EEEvNS_16Flash_fwd_paramsE,(.L_x_10263 - _ZN5flash24flash_fwd_splitkv_kernelI23Flash_fwd_kernel_traitsILi32ELi64ELi256ELi4ELb0ELb0EN7cutlass6half_tE19Flash_kernel_traitsILi32ELi64ELi256ELi4ES3_EELb0ELb1ELb0ELb0ELb1ELb1ELb0ELb1EEEvNS_16Flash_fwd_paramsE)
        .other          _ZN5flash24flash_fwd_splitkv_kernelI23Flash_fwd_kernel_traitsILi32ELi64ELi256ELi4ELb0ELb0EN7cutlass6half_tE19Flash_kernel_traitsILi32ELi64ELi256ELi4ES3_EELb0ELb1ELb0ELb0ELb1ELb1ELb0ELb1EEEvNS_16Flash_fwd_paramsE,@"STO_CUDA_ENTRY STV_DEFAULT"
_ZN5flash24flash_fwd_splitkv_kernelI23Flash_fwd_kernel_traitsILi32ELi64ELi256ELi4ELb0ELb0EN7cutlass6half_tE19Flash_kernel_traitsILi32ELi64ELi256ELi4ES3_EELb0ELb1ELb0ELb0ELb1ELb1ELb0ELb1EEEvNS_16Flash_fwd_paramsE:
.text._ZN5flash24flash_fwd_splitkv_kernelI23Flash_fwd_kernel_traitsILi32ELi64ELi256ELi4ELb0ELb0EN7cutlass6half_tE19Flash_kernel_traitsILi32ELi64ELi256ELi4ES3_EELb0ELb1ELb0ELb0ELb1ELb1ELb0ELb1EEEvNS_16Flash_fwd_paramsE:
[----:B------:R-:W-:Y:S01]  /*0000*/  LDC R1, c[0x0][0x37c] ;  /* 0x0000df00ff017b82 */ /* 0x000fe20000000800 */
[----:B------:R-:W1:Y:S07]  /*0010*/  S2R R179, SR_CTAID.X ;  /* 0x0000000000b37919 */ /* 0x000e6e0000002500 */
[----:B------:R-:W2:Y:S01]  /*0020*/  LDC.64 R148, c[0x0][0x348] ;  /* 0x0000d200ff947b82 */ /* 0x000ea20000000a00 */
[----:B------:R-:W-:Y:S01]  /*0030*/  BSSY.RECONVERGENT B3, `(.L_x_4386) ;  /* 0x0000005000037945 */ /* 0x000fe20003800200 */
[----:B------:R-:W-:Y:S01]  /*0040*/  MOV R176, 0x80 ;  /* 0x0000008000b07802 */ /* 0x000fe20000000f00 */
[----:B------:R-:W3:Y:S01]  /*0050*/  S2R R178, SR_CTAID.Y ;  /* 0x0000000000b27919 */ /* 0x000ee20000002600 */
[----:B------:R-:W4:Y:S05]  /*0060*/  S2R R177, SR_CTAID.Z ;  /* 0x0000000000b17919 */ /* 0x000f2a0000002700 */
[----:B-1234-:R-:W-:Y:S05]  /*0070*/  CALL.REL.NOINC `($_ZN5flash24flash_fwd_splitkv_kernelI23Flash_fwd_kernel_traitsILi32ELi64ELi256ELi4ELb0ELb0EN7cutlass6half_tE19Flash_kernel_traitsILi32ELi64ELi256ELi4ES3_EELb0ELb1ELb0ELb0ELb1ELb1ELb0ELb1EEEvNS_16Flash_fwd_paramsE$_ZN5flash30compute_attn_1rowblock_splitkvI23Flash_fwd_kernel_traitsILi32ELi64ELi256ELi4ELb0ELb0EN7cutlass6half_tE19Flash_kernel_traitsILi32ELi64ELi256ELi4ES3_EELb0ELb1ELb0ELb0ELb1ELb1ELb0ELb1ENS_16Flash_fwd_paramsEEEvRKT8_iiiii) ;  /* 0x0000000000087944 */ /* 0x01efea0003c00000 */
[----:B------:R-:W-:Y:S05]  /*0080*/  BSYNC.RECONVERGENT B3 ;  /* 0x0000000000037941 */ /* 0x000fea0003800200 */
.L_x_4386:
[----:B------:R-:W-:Y:S05]  /*0090*/  EXIT ;  /* 0x000000000000794d */ /* 0x000fea0003800000 */
        .type           $_ZN5flash24flash_fwd_splitkv_kernelI23Flash_fwd_kernel_traitsILi32ELi64ELi256ELi4ELb0ELb0EN7cutlass6half_tE19Flash_kernel_traitsILi32ELi64ELi256ELi4ES3_EELb0ELb1ELb0ELb0ELb1ELb1ELb0ELb1EEEvNS_16Flash_fwd_paramsE$_ZN5flash30compute_attn_1rowblock_splitkvI23Flash_fwd_kernel_traitsILi32ELi64ELi256ELi4ELb0ELb0EN7cutlass6half_tE19Flash_kernel_traitsILi32ELi64ELi256ELi4ES3_EELb0ELb1ELb0ELb0ELb1ELb1ELb0ELb1ENS_16Flash_fwd_paramsEEEvRKT8_iiiii,@function
        .size           $_ZN5flash24flash_fwd_splitkv_kernelI23Flash_fwd_kernel_traitsILi32ELi64ELi256ELi4ELb0ELb0EN7cutlass6half_tE19Flash_kernel_traitsILi32ELi64ELi256ELi4ES3_EELb0ELb1ELb0ELb0ELb1ELb1ELb0ELb1EEEvNS_16Flash_fwd_paramsE$_ZN5flash30compute_attn_1rowblock_splitkvI23Flash_fwd_kernel_traitsILi32ELi64ELi256ELi4ELb0ELb0EN7cutlass6half_tE19Flash_kernel_traitsILi32ELi64ELi256ELi4ES3_EELb0ELb1ELb0ELb0ELb1ELb1ELb0ELb1ENS_16Flash_fwd_paramsEEEvRKT8_iiiii,(.L_x_10263 - $_ZN5flash24flash_fwd_splitkv_kernelI23Flash_fwd_kernel_traitsILi32ELi64ELi256ELi4ELb0ELb0EN7cutlass6half_tE19Flash_kernel_traitsILi32ELi64ELi256ELi4ES3_EELb0ELb1ELb0ELb0ELb1ELb1ELb0ELb1EEEvNS_16Flash_fwd_paramsE$_ZN5flash30compute_attn_1rowblock_splitkvI23Flash_fwd_kernel_traitsILi32ELi64ELi256ELi4ELb0ELb0EN7cutlass6half_tE19Flash_kernel_traitsILi32ELi64ELi256ELi4ES3_EELb0ELb1ELb0ELb0ELb1ELb1ELb0ELb1ENS_16Flash_fwd_paramsEEEvRKT8_iiiii)
$_ZN5flash24flash_fwd_splitkv_kernelI23Flash_fwd_kernel_traitsILi32ELi64ELi256ELi4ELb0ELb0EN7cutlass6half_tE19Flash_kernel_traitsILi32ELi64ELi256ELi4ES3_EELb0ELb1ELb0ELb0ELb1ELb1ELb0ELb1EEEvNS_16Flash_fwd_paramsE$_ZN5flash30compute_attn_1rowblock_splitkvI23Flash_fwd_kernel_traitsILi32ELi64ELi256ELi4ELb0ELb0EN7cutlass6half_tE19Flash_kernel_traitsILi32ELi64ELi256ELi4ES3_EELb0ELb1ELb0ELb0ELb1ELb1ELb0ELb1ENS_16Flash_fwd_paramsEEEvRKT8_iiiii:
        /* <DEDUP_REMOVED lines=19> */
[----:B------:R-:W5:Y:S02]  /*01d0*/  @!P3 LD.E R180, desc[UR4][R148.64+0xb4] ;  /* 0x0000b40494b4b980 */ /* 0x000f64000c101900 */
[----:B------:R-:W-:Y:S02]  /*01e0*/  IMAD.X R13, R9, 0x1, R62, P0 ;  /* 0x00000001090d7824 */ /* 0x000fe400000e063e */
[----:B------:R-:W5:Y:S04]  /*01f0*/  @!P4 LD.E R61, desc[UR4][R148.64+0xb8] ;  /* 0x0000b804943dc980 */ /* 0x000f68000c101900 */
[----:B------:R-:W5:Y:S01]  /*0200*/  @P6 LD.E R14, desc[UR4][R12.64] ;  /* 0x000000040c0e6980 */ /* 0x000f62000c101900 */
[----:B------:R-:W-:-:S03]  /*0210*/  ISETP.NE.U32.AND P2, PT, R2, RZ, PT ;  /* 0x000000ff0200720c */ /* 0x000fc60003f45070 */
[----:B------:R-:W5:Y:S01]  /*0220*/  @P1 LD.E R181, desc[UR4][R6.64] ;  /* 0x0000000406b51980 */ /* 0x000f62000c101900 */
[----:B------:R-:W-:-:S03]  /*0230*/  ISETP.NE.AND.EX P2, PT, R3, RZ, PT, P2 ;  /* 0x000000ff0300720c */ /* 0x000fc60003f45320 */
[----:B------:R1:W5:Y:S01]  /*0240*/  @P3 LD.E R0, desc[UR4][R6.64+0x4] ;  /* 0x0000040406003980 */ /* 0x000362000c101900 */
[----:B------:R-:W-:Y:S01]  /*0250*/  ISETP.NE.U32.AND P0, PT, R4, RZ, PT ;  /* 0x000000ff0400720c */ /* 0x000fe20003f05070 */
[----:B------:R-:W-:Y:S01]  /*0260*/  BSSY.RECONVERGENT B0, `(.L_x_4387) ;  /* 0x000000a000007945 */ /* 0x000fe20003800200 */
[----:B------:R-:W-:Y:S02]  /*0270*/  IMAD.MOV.U32 R15, RZ, RZ, -0x1 ;  /* 0xffffffffff0f7424 */ /* 0x000fe400078e00ff */
[----:B------:R-:W-:Y:S02]  /*0280*/  ISETP.NE.AND.EX P5, PT, R5, RZ, PT, P0 ;  /* 0x000000ff0500720c */ /* 0x000fe40003fa5300 */
[----:B-1----:R-:W-:-:S05]  /*0290*/  IADD3 R6, P1, PT, R2, R63, RZ ;  /* 0x0000003f02067210 */ /* 0x002fca0007f3e0ff */
[----:B------:R-:W-:Y:S01]  /*02a0*/  IMAD.X R7, R3, 0x1, R62, P1 ;  /* 0x0000000103077824 */ /* 0x000fe200008e063e */
[----:B------:R-:W-:Y:S07]  /*02b0*/  @!P2 BRA `(.L_x_4388) ;  /* 0x000000000010a947 */ /* 0x000fee0003800000 */
[----:B------:R-:W2:Y:S02]  /*02c0*/  LD.E.U8 R2, desc[UR4][R148.64+0x1b2] ;  /* 0x0001b20494027980 */ /* 0x000ea4000c101100 */
[----:B--2---:R-:W-:-:S13]  /*02d0*/  ISETP.NE.AND P0, PT, R2, RZ, PT ;  /* 0x000000ff0200720c */ /* 0x004fda0003f05270 */
[----:B------:R-:W-:Y:S05]  /*02e0*/  @!P0 BRA `(.L_x_4388) ;  /* 0x0000000000048947 */ /* 0x000fea0003800000 */
[----:B------:R1:W5:Y:S02]  /*02f0*/  LD.E R15, desc[UR4][R6.64] ;  /* 0x00000004060f7980 */ /* 0x000364000c101900 */
.L_x_4388:
[----:B------:R-:W-:Y:S05]  /*0300*/  BSYNC.RECONVERGENT B0 ;  /* 0x0000000000007941 */ /* 0x000fea0003800200 */
.L_x_4387:
[----:B------:R-:W-:Y:S04]  /*0310*/  BSSY.RECONVERGENT B0, `(.L_x_4389) ;  /* 0x0000007000007945 */ /* 0x000fe80003800200 */
[----:B------:R-:W-:Y:S05]  /*0320*/  @!P4 BRA `(.L_x_4390) ;  /* 0x000000000014c947 */ /* 0x000fea0003800000 */
[----:B------:R-:W2:Y:S02]  /*0330*/  LD.E.U8 R2, desc[UR4][R148.64+0x1b2] ;  /* 0x0001b20494027980 */ /* 0x000ea4000c101100 */
[----:B--2---:R-:W-:-:S13]  /*0340*/  ISETP.NE.AND P0, PT, R2, RZ, PT ;  /* 0x000000ff0200720c */ /* 0x004fda0003f05270 */
[----:B-----5:R-:W2:Y:S02]  /*0350*/  @P0 LD.E R61, desc[UR4][R6.64+0x4] ;  /* 0x00000404063d0980 */ /* 0x020ea4000c101900 */
[----:B--2---:R-:W-:-:S06]  /*0360*/  @P0 IADD3 R61, PT, PT, R61, -R15, RZ ;  /* 0x8000000f3d3d0210 */ /* 0x004fcc0007ffe0ff */
[----:B------:R2:W5:Y:S02]  /*0370*/  @!P0 LD.E R61, desc[UR4][R6.64] ;  /* 0x00000004063d8980 */ /* 0x000564000c101900 */
.L_x_4390:
[----:B------:R-:W-:Y:S05]  /*0380*/  BSYNC.RECONVERGENT B0 ;  /* 0x0000000000007941 */ /* 0x000fea0003800200 */
.L_x_4389:
[----:B------:R-:W-:Y:S01]  /*0390*/  BSSY.RECONVERGENT B1, `(.L_x_4391) ;  /* 0x0000012000017945 */ /* 0x000fe20003800200 */
[----:B-----5:R-:W-:Y:S02]  /*03a0*/  @P3 IADD3 R180, PT, PT, -R181, R0, RZ ;  /* 0x00000000b5b43210 */ /* 0x020fe40007ffe1ff */
[----:B------:R-:W-:Y:S01]  /*03b0*/  IADD3 R61, PT, PT, R61, -R14, RZ ;  /* 0x8000000e3d3d7210 */ /* 0x000fe20007ffe0ff */
[----:B------:R-:W-:Y:S05]  /*03c0*/  @!P5 BRA `(.L_x_4392) ;  /* 0x000000000014d947 */ /* 0x000fea0003800000 */
[----:B------:R-:W-:-:S05]  /*03d0*/  IADD3 R52, P0, PT, R4, R63, RZ ;  /* 0x0000003f04347210 */ /* 0x000fca0007f1e0ff */
[----:B------:R-:W-:-:S05]  /*03e0*/  IMAD.X R53, R5, 0x1, R62, P0 ;  /* 0x0000000105357824 */ /* 0x000fca00000e063e */
[----:B------:R-:W3:Y:S02]  /*03f0*/  LD.E R52, desc[UR4][R52.64] ;  /* 0x0000000434347980 */ /* 0x000ee4000c101900 */
[----:B---3--:R-:W-:Y:S01]  /*0400*/  IADD3 R52, PT, PT, R52, -R14, RZ ;  /* 0x8000000e34347210 */ /* 0x008fe20007ffe0ff */
[----:B------:R-:W-:Y:S05]  /*0410*/  BRA `(.L_x_4393) ;  /* 0x0000000000247947 */ /* 0x000fea0003800000 */
.L_x_4392:
[----:B------:R-:W3:Y:S01]  /*0420*/  LD.E.64 R2, desc[UR4][R148.64+0x108] ;  /* 0x0001080494027980 */ /* 0x000ee2000c101b00 */
[----:B------:R-:W-:Y:S01]  /*0430*/  BSSY.RECONVERGENT B0, `(.L_x_4394) ;  /* 0x0000006000007945 */ /* 0x000fe20003800200 */
[----:B------:R-:W-:Y:S01]  /*0440*/  IMAD.MOV.U32 R52, RZ, RZ, RZ ;  /* 0x000000ffff347224 */ /* 0x000fe200078e00ff */
[----:B---3--:R-:W-:-:S04]  /*0450*/  ISETP.NE.U32.AND P0, PT, R2, RZ, PT ;  /* 0x000000ff0200720c */ /* 0x008fc80003f05070 */
[----:B------:R-:W-:-:S13]  /*0460*/  ISETP.NE.AND.EX P0, PT, R3, RZ, PT, P0 ;  /* 0x000000ff0300720c */ /* 0x000fda0003f05300 */
[----:B------:R-:W-:Y:S05]  /*0470*/  @!P0 BRA `(.L_x_4395) ;  /* 0x0000000000048947 */ /* 0x000fea0003800000 */
[----:B------:R3:W5:Y:S02]  /*0480*/  LD.E R52, desc[UR4][R148.64+0xbc] ;  /* 0x0000bc0494347980 */ /* 0x000764000c101900 */
.L_x_4395:
[----:B------:R-:W-:Y:S05]  /*0490*/  BSYNC.RECONVERGENT B0 ;  /* 0x0000000000007941 */ /* 0x000fea0003800200 */
.L_x_4394:
[----:B-----5:R-:W-:Y:S02]  /*04a0*/  IADD3 R52, PT, PT, R61, R52, RZ ;  /* 0x000000343d347210 */ /* 0x020fe40007ffe0ff */
.L_x_4393:
[----:B------:R-:W-:Y:S05]  /*04b0*/  BSYNC.RECONVERGENT B1 ;  /* 0x0000000000017941 */ /* 0x000fea0003800200 */
.L_x_4391:
[----:B------:R-:W-:Y:S01]  /*04c0*/  IMAD.SHL.U32 R65, R179, 0x40, RZ ;  /* 0x00000040b3417824 */ /* 0x000fe200078e00ff */
[----:B------:R-:W-:Y:S01]  /*04d0*/  MOV R2, R176 ;  /* 0x000000b000027202 */ /* 0x000fe20000000f00 */
[----:B------:R-:W-:-:S03]  /*04e0*/  IMAD.MOV.U32 R3, RZ, RZ, 0x0 ;  /* 0x00000000ff037424 */ /* 0x000fc600078e00ff */
[----:B------:R-:W-:-:S13]  /*04f0*/  ISETP.GT.AND P0, PT, R180, R65, PT ;  /* 0x00000041b400720c */ /* 0x000fda0003f04270 */
[----:B-123--:R-:W-:Y:S05]  /*0500*/  @!P0 RET.REL.NODEC R2 `(_ZN5flash24flash_fwd_splitkv_kernelI23Flash_fwd_kernel_traitsILi32ELi64ELi256ELi4ELb0ELb0EN7cutlass6half_tE19Flash_kernel_traitsILi32ELi64ELi256ELi4ES3_EELb0ELb1ELb0ELb0ELb1ELb1ELb0ELb1EEEvNS_16Flash_fwd_paramsE) ;  /* 0xfffffff802bc8950 */ /* 0x00efea0003c3ffff */
        /* <DEDUP_REMOVED lines=80> */
[----:B------:R-:W-:-:S04]  /*0a10*/  IMAD R2, R2, R10, RZ ;  /* 0x0000000a02027224 */ /* 0x000fc800078e02ff */
[----:B------:R-:W-:Y:S01]  /*0a20*/  IMAD R2, R11, R4, R2 ;  /* 0x000000040b027224 */ /* 0x000fe200078e0202 */
[----:B------:R-:W-:-:S04]  /*0a30*/  LEA R4, P0, R8, R6, 0x1 ;  /* 0x0000000608047211 */ /* 0x000fc800078008ff */
[----:B------:R-:W-:-:S04]  /*0a40*/  IADD3 R2, PT, PT, R9, R2, RZ ;  /* 0x0000000209027210 */ /* 0x000fc80007ffe0ff */
[----:B------:R-:W-:-:S05]  /*0a50*/  LEA.HI.X R5, R8, R7, R2, 0x1, P0 ;  /* 0x0000000708057211 */ /* 0x000fca00000f0c02 */
[----:B------:R2:W-:Y:S02]  /*0a60*/  ST.E.128 desc[UR4][R4.64], RZ ;  /* 0x000000ff04007985 */ /* 0x0005e4000c101d04 */
.L_x_4398:
[----:B------:R-:W-:Y:S05]  /*0a70*/  BSYNC.RECONVERGENT B0 ;  /* 0x0000000000007941 */ /* 0x000fea0003800200 */
.L_x_4397:
[----:B------:R-:W-:Y:S01]  /*0a80*/  MOV R2, R176 ;  /* 0x000000b000027202 */ /* 0x000fe20000000f00 */
[----:B------:R1:W-:Y:S01]  /*0a90*/  @!P3 ST.E desc[UR4][R18.64], R0 ;  /* 0x000000001200b985 */ /* 0x0003e2000c101904 */
[----:B------:R-:W-:-:S04]  /*0aa0*/  MOV R3, 0x0 ;  /* 0x0000000000037802 */ /* 0x000fc80000000f00 */
[----:B-12---:R-:W-:Y:S05]  /*0ab0*/  @P5 RET.REL.NODEC R2 `(_ZN5flash24flash_fwd_splitkv_kernelI23Flash_fwd_kernel_traitsILi32ELi64ELi256ELi4ELb0ELb0EN7cutlass6half_tE19Flash_kernel_traitsILi32ELi64ELi256ELi4ES3_EELb0ELb1ELb0ELb0ELb1ELb1ELb0ELb1EEEvNS_16Flash_fwd_paramsE) ;  /* 0xfffffff402505950 */ /* 0x006fea0003c3ffff */
[----:B------:R-:W-:Y:S02]  /*0ac0*/  MOV R0, 0x7f800000 ;  /* 0x7f80000000007802 */ /* 0x000fe40000000f00 */
[----:B------:R-:W-:-:S03]  /*0ad0*/  MOV R177, 0x0 ;  /* 0x0000000000b17802 */ /* 0x000fc60000000f00 */
[----:B------:R1:W-:Y:S02]  /*0ae0*/  ST.E desc[UR4][R18.64+0x80], R0 ;  /* 0x0000800012007985 */ /* 0x0003e4000c101904 */
[----:B-1----:R-:W-:Y:S05]  /*0af0*/  RET.REL.NODEC R176 `(_ZN5flash24flash_fwd_splitkv_kernelI23Flash_fwd_kernel_traitsILi32ELi64ELi256ELi4ELb0ELb0EN7cutlass6half_tE19Flash_kernel_traitsILi32ELi64ELi256ELi4ES3_EELb0ELb1ELb0ELb0ELb1ELb1ELb0ELb1EEEvNS_16Flash_fwd_paramsE) ;  /* 0xfffffff4b0407950 */ /* 0x002fea0003c3ffff */
.L_x_4396:
        /* <DEDUP_REMOVED lines=14> */
[----:B-1----:R-:W-:Y:S02]  /*0be0*/  MOV R2, R148 ;  /* 0x0000009400027202 */ /* 0x002fe40000000f00 */
[----:B------:R-:W-:-:S05]  /*0bf0*/  MOV R3, R149 ;  /* 0x0000009500037202 */ /* 0x000fca0000000f00 */
[----:B------:R-:W4:Y:S01]  /*0c00*/  LD.E R5, desc[UR4][R2.64+0x68] ;  /* 0x0000680402057980 */ /* 0x000f22000c101900 */
        /* <DEDUP_REMOVED lines=40> */
[----:B------:R4:W2:Y:S02]  /*0e90*/  LD.E R0, desc[UR4][R8.64] ;  /* 0x0000000408007980 */ /* 0x0008a4000c101900 */
[----:B----4-:R-:W-:-:S04]  /*0ea0*/  IABS R9, R5 ;  /* 0x0000000500097213 */ /* 0x010fc80000000000 */
        /* <DEDUP_REMOVED lines=26> */
[----:B------:R-:W-:Y:S02]  /*1050*/  IMAD R4, R168, R9, R4 ;  /* 0x00000009a8047224 */ /* 0x000fe400078e0204 */
[----:B------:R-:W-:Y:S01]  /*1060*/  @!P1 IMAD.MOV R10, RZ, RZ, -R10 ;  /* 0x000000ffff0a9224 */ /* 0x000fe200078e0a0a */
[----:B------:R-:W-:Y:S02]  /*1070*/  @!P0 LOP3.LUT R10, RZ, R5, RZ, 0x33, !PT ;  /* 0x00000005ff0a8212 */ /* 0x000fe400078e33ff */
[----:B--2---:R-:W-:Y:S01]  /*1080*/  SHF.R.S32.HI R7, RZ, 0x1f, R0 ;  /* 0x0000001fff077819 */ /* 0x004fe20000011400 */
[----:B------:R-:W-:-:S04]  /*1090*/  IMAD R8, R19, R0, RZ ;  /* 0x0000000013087224 */ /* 0x000fc800078e02ff */
[C---:B------:R-:W-:Y:S02]  /*10a0*/  IMAD R8, R18.reuse, R7, R8 ;  /* 0x0000000712087224 */ /* 0x040fe400078e0208 */
[----:B------:R-:W-:-:S04]  /*10b0*/  IMAD.WIDE.U32 R18, R18, R0, RZ ;  /* 0x0000000012127225 */ /* 0x000fc800078e00ff */
[----:B------:R-:W-:Y:S02]  /*10c0*/  IMAD.IADD R19, R19, 0x1, R8 ;  /* 0x0000000113137824 */ /* 0x000fe400078e0208 */
[----:B------:R-:W-:-:S05]  /*10d0*/  IMAD.WIDE.U32 R18, R6, R168, R18 ;  /* 0x000000a806127225 */ /* 0x000fca00078e0012 */
[----:B------:R-:W-:Y:S01]  /*10e0*/  IADD3 R19, PT, PT, R19, R4, RZ ;  /* 0x0000000413137210 */ /* 0x000fe20007ffe0ff */
[----:B------:R-:W-:Y:S01]  /*10f0*/  IMAD R8, R17, R10, RZ ;  /* 0x0000000a11087224 */ /* 0x000fe200078e02ff */
[----:B------:R-:W-:-:S05]  /*1100*/  SHF.R.S32.HI R4, RZ, 0x1f, R10 ;  /* 0x0000001fff047819 */ /* 0x000fca000001140a */
[----:B------:R-:W-:Y:S02]  /*1110*/  IMAD R8, R16, R4, R8 ;  /* 0x0000000410087224 */ /* 0x000fe400078e0208 */
[----:B---3--:R-:W-:Y:S02]  /*1120*/  IMAD R4, R15, R0, RZ ;  /* 0x000000000f047224 */ /* 0x008fe400078e02ff */
[----:B------:R-:W-:-:S04]  /*1130*/  IMAD.WIDE.U32 R16, R10, R16, R18 ;  /* 0x000000100a107225 */ /* 0x000fc800078e0012 */
[----:B------:R-:W-:-:S04]  /*1140*/  IMAD.WIDE.U32 R10, R14, R0, RZ ;  /* 0x000000000e0a7225 */ /* 0x000fc800078e00ff */
[----:B------:R-:W-:Y:S01]  /*1150*/  IMAD R7, R14, R7, R4 ;  /* 0x000000070e077224 */ /* 0x000fe200078e0204 */
[----:B------:R-:W-:Y:S01]  /*1160*/  MOV R4, R16 ;  /* 0x0000001000047202 */ /* 0x000fe20000000f00 */
[----:B------:R-:W-:Y:S02]  /*1170*/  IMAD.IADD R0, R17, 0x1, R8 ;  /* 0x0000000111007824 */ /* 0x000fe400078e0208 */
[----:B------:R-:W-:Y:S01]  /*1180*/  IMAD.IADD R7, R11, 0x1, R7 ;  /* 0x000000010b077824 */ /* 0x000fe200078e0207 */
[----:B------:R-:W-:Y:S05]  /*1190*/  BRA `(.L_x_4401) ;  /* 0x0000000400487947 */ /* 0x000fea0003800000 */
.L_x_4400:
[----:B------:R-:W2:Y:S01]  /*11a0*/  LD.E R5, desc[UR4][R148.64+0x68] ;  /* 0x0000680494057980 */ /* 0x000ea2000c101900 */
[----:B------:R-:W-:-:S03]  /*11b0*/  ISETP.NE.AND P0, PT, R15, -0x1, PT ;  /* 0xffffffff0f00780c */ /* 0x000fc60003f05270 */
[----:B------:R-:W3:Y:S01]  /*11c0*/  LD.E.64 R168, desc[UR4][R148.64+0x38] ;  /* 0x0000380494a87980 */ /* 0x000ee2000c101b00 */
[----:B-1----:R-:W-:Y:S01]  /*11d0*/  MOV R2, R148 ;  /* 0x0000009400027202 */ /* 0x002fe20000000f00 */
[----:B------:R-:W-:Y:S02]  /*11e0*/  IMAD.MOV.U32 R3, RZ, RZ, R149 ;  /* 0x000000ffff037224 */ /* 0x000fe400078e0095 */
[----:B------:R1:W5:Y:S04]  /*11f0*/  LD.E.64 R24, desc[UR4][R148.64+0x58] ;  /* 0x0000580494187980 */ /* 0x000368000c101b00 */
[----:B------:R-:W4:Y:S04]  /*1200*/  LD.E.64 R46, desc[UR4][R2.64+0x40] ;  /* 0x00004004022e7980 */ /* 0x000f28000c101b00 */
[----:B------:R-:W4:Y:S04]  /*1210*/  @!P0 LD.E.64 R20, desc[UR4][R148.64+0x20] ;  /* 0x0000200494148980 */ /* 0x000f28000c101b00 */
[----:B------:R-:W4:Y:S04]  /*1220*/  @!P0 LD.E.64 R18, desc[UR4][R148.64+0x28] ;  /* 0x0000280494128980 */ /* 0x000f28000c101b00 */
[----:B------:R-:W4:Y:S01]  /*1230*/  LD.E.64 R16, desc[UR4][R2.64+0x50] ;  /* 0x0000500402107980 */ /* 0x000f22000c101b00 */
[----:B------:R-:W-:-:S02]  /*1240*/  MOV R8, RZ ;  /* 0x000000ff00087202 */ /* 0x000fc40000000f00 */
[----:B------:R-:W-:Y:S02]  /*1250*/  @!P0 SHF.R.S32.HI R7, RZ, 0x1f, R14 ;  /* 0x0000001fff078819 */ /* 0x000fe4000001140e */
        /* <DEDUP_REMOVED lines=33> */
[----:B------:R-:W-:-:S03]  /*1470*/  @!P1 VIADD R10, R10, 0x1 ;  /* 0x000000010a0a9836 */ /* 0x000fc60000000000 */
[-C--:B------:R-:W-:Y:S02]  /*1480*/  LOP3.LUT R9, R9, R8.reuse, RZ, 0x3c, !PT ;  /* 0x0000000809097212 */ /* 0x080fe400078e3cff */
[----:B------:R-:W-:Y:S02]  /*1490*/  ISETP.GE.AND P2, PT, R4, RZ, PT ;  /* 0x000000ff0400720c */ /* 0x000fe40003f46270 */
[----:B------:R-:W-:Y:S02]  /*14a0*/  ISETP.NE.AND P1, PT, R5, RZ, PT ;  /* 0x000000ff0500720c */ /* 0x000fe40003f25270 */
[----:B------:R-:W-:Y:S02]  /*14b0*/  LOP3.LUT R8, R9, R8, RZ, 0x3c, !PT ;  /* 0x0000000809087212 */ /* 0x000fe400078e3cff */
[----:B------:R-:W-:Y:S02]  /*14c0*/  LEA R6, R45, 0xffffff00, 0x8 ;  /* 0xffffff002d067811 */ /* 0x000fe400078e40ff */
[----:B------:R-:W-:Y:S01]  /*14d0*/  LOP3.LUT R9, R9, R8, RZ, 0x3c, !PT ;  /* 0x0000000809097212 */ /* 0x000fe200078e3cff */
[----:B------:R-:W-:Y:S01]  /*14e0*/  @!P0 IMAD R4, R47, R14, RZ ;  /* 0x0000000e2f048224 */ /* 0x000fe200078e02ff */
[----:B------:R-:W-:-:S02]  /*14f0*/  @!P0 SHF.R.S32.HI R0, RZ, 0x1f, R14 ;  /* 0x0000001fff008819 */ /* 0x000fc4000001140e */
[----:B------:R-:W-:Y:S01]  /*1500*/  @P3 IADD3 R10, PT, PT, R10, 0x1, RZ ;  /* 0x000000010a0a3810 */ /* 0x000fe20007ffe0ff */
[----:B------:R-:W-:-:S03]  /*1510*/  IMAD.WIDE.U32 R20, R168, R6, R8 ;  /* 0x00000006a8147225 */ /* 0x000fc600078e0008 */
[----:B------:R-:W-:Y:S01]  /*1520*/  @!P2 IADD3 R10, PT, PT, -R10, RZ, RZ ;  /* 0x000000ff0a0aa210 */ /* 0x000fe20007ffe1ff */
[----:B------:R-:W-:Y:S01]  /*1530*/  @!P0 IMAD.WIDE.U32 R8, R46, R14, RZ ;  /* 0x0000000e2e088225 */ /* 0x000fe200078e00ff */
[----:B------:R-:W-:-:S03]  /*1540*/  @!P1 LOP3.LUT R10, RZ, R5, RZ, 0x33, !PT ;  /* 0x00000005ff0a9212 */ /* 0x000fc600078e33ff */
[----:B------:R-:W-:Y:S02]  /*1550*/  @!P0 IMAD R0, R0, R46, R4 ;  /* 0x0000002e00008224 */ /* 0x000fe400078e0204 */
[----:B------:R-:W-:Y:S01]  /*1560*/  IMAD R7, R169, R6, RZ ;  /* 0x00000006a9077224 */ /* 0x000fe200078e02ff */
[----:B------:R-:W-:Y:S01]  /*1570*/  @!P0 MOV R22, R8 ;  /* 0x0000000800168202 */ /* 0x000fe20000000f00 */
[----:B------:R-:W-:Y:S01]  /*1580*/  @!P0 IMAD.IADD R23, R9, 0x1, R0 ;  /* 0x0000000109178824 */ /* 0x000fe200078e0200 */
[----:B------:R-:W-:Y:S01]  /*1590*/  @!P0 SHF.R.S32.HI R0, RZ, 0x1f, R11 ;  /* 0x0000001fff008819 */ /* 0x000fe2000001140b */
[----:B------:R-:W-:Y:S01]  /*15a0*/  IMAD.IADD R21, R21, 0x1, R7 ;  /* 0x0000000115157824 */ /* 0x000fe200078e0207 */
[----:B------:R-:W-:Y:S01]  /*15b0*/  SHF.R.S32.HI R8, RZ, 0x1f, R10 ;  /* 0x0000001fff087819 */ /* 0x000fe2000001140a */
[----:B------:R-:W-:Y:S01]  /*15c0*/  @!P0 IMAD R4, R19, R11, RZ ;  /* 0x0000000b13048224 */ /* 0x000fe200078e02ff */
[----:B------:R-:W-:Y:S01]  /*15d0*/  @P0 IADD3 R14, PT, PT, R14, R15, RZ ;  /* 0x0000000f0e0e0210 */ /* 0x000fe20007ffe0ff */
[----:B------:R-:W-:-:S02]  /*15e0*/  IMAD R7, R17, R10, RZ ;  /* 0x0000000a11077224 */ /* 0x000fc400078e02ff */
[----:B------:R-:W-:-:S04]  /*15f0*/  IMAD.WIDE.U32 R20, R16, R10, R20 ;  /* 0x0000000a10147225 */ /* 0x000fc800078e0014 */
[----:B------:R-:W-:Y:S02]  /*1600*/  @!P0 IMAD R0, R18, R0, R4 ;  /* 0x0000000012008224 */ /* 0x000fe400078e0204 */
[----:B------:R-:W-:Y:S02]  /*1610*/  IMAD R16, R16, R8, R7 ;  /* 0x0000000810107224 */ /* 0x000fe400078e0207 */
[----:B------:R-:W-:-:S04]  /*1620*/  @!P0 IMAD.WIDE.U32 R18, R18, R11, R22 ;  /* 0x0000000b12128225 */ /* 0x000fc800078e0016 */
[-C--:B------:R-:W-:Y:S02]  /*1630*/  @P0 IMAD R8, R47, R14.reuse, RZ ;  /* 0x0000000e2f080224 */ /* 0x080fe400078e02ff */
[----:B------:R-:W-:Y:S01]  /*1640*/  @P0 IMAD.WIDE.U32 R14, R46, R14, RZ ;  /* 0x0000000e2e0e0225 */ /* 0x000fe200078e00ff */
[----:B------:R-:W-:Y:S02]  /*1650*/  @!P0 IADD3 R7, PT, PT, R19, R0, RZ ;  /* 0x0000000013078210 */ /* 0x000fe40007ffe0ff */
[----:B------:R-:W-:Y:S01]  /*1660*/  MOV R4, R20 ;  /* 0x0000001400047202 */ /* 0x000fe20000000f00 */
[----:B------:R-:W-:Y:S01]  /*1670*/  @!P0 IMAD.MOV.U32 R10, RZ, RZ, R18 ;  /* 0x000000ffff0a8224 */ /* 0x000fe200078e0012 */
[----:B------:R-:W-:Y:S01]  /*1680*/  IADD3 R0, PT, PT, R21, R16, RZ ;  /* 0x0000001015007210 */ /* 0x000fe20007ffe0ff */
[----:B------:R-:W-:Y:S01]  /*1690*/  @P0 IMAD.IADD R7, R15, 0x1, R8 ;  /* 0x000000010f070824 */ /* 0x000fe200078e0208 */
[----:B------:R-:W-:Y:S02]  /*16a0*/  @P0 MOV R10, R14 ;  /* 0x0000000e000a0202 */ /* 0x000fe40000000f00 */
[----:B-1----:R-:W-:-:S02]  /*16b0*/  MOV R9, RZ ;  /* 0x000000ff00097202 */ /* 0x002fc40000000f00 */
.L_x_4401:
[----:B------:R-:W-:Y:S05]  /*16c0*/  BSYNC.RECONVERGENT B0 ;  /* 0x0000000000007941 */ /* 0x000fea0003800200 */
.L_x_4399:
[----:B------:R-:W-:Y:S01]  /*16d0*/  ISETP.NE.AND P0, PT, R181, -0x1, PT ;  /* 0xffffffffb500780c */ /* 0x000fe20003f05270 */
[----:B------:R-:W2:Y:S04]  /*16e0*/  LD.E.64 R18, desc[UR4][R148.64+0x30] ;  /* 0x0000300494127980 */ /* 0x000ea8000c101b00 */
[----:B------:R-:W3:Y:S04]  /*16f0*/  LD.E.64 R22, desc[UR4][R148.64+0x48] ;  /* 0x0000480494167980 */ /* 0x000ee8000c101b00 */
[----:B------:R-:W4:Y:S04]  /*1700*/  LD.E.64 R16, desc[UR4][R2.64] ;  /* 0x0000000402107980 */ /* 0x000f28000c101b00 */
[----:B------:R-:W3:Y:S04]  /*1710*/  @!P0 LD.E.64 R26, desc[UR4][R148.64+0x18] ;  /* 0x00001804941a8980 */ /* 0x000ee8000c101b00 */
[----:B------:R-:W4:Y:S04]  /*1720*/  LD.E.64 R14, desc[UR4][R148.64+0x8] ;  /* 0x00000804940e7980 */ /* 0x000f28000c101b00 */
[----:B------:R-:W4:Y:S04]  /*1730*/  LD.E R11, desc[UR4][R148.64+0xd0] ;  /* 0x0000d004940b7980 */ /* 0x000f28000c101900 */
[----:B------:R-:W4:Y:S01]  /*1740*/  LD.E.64 R2, desc[UR4][R148.64+0x10] ;  /* 0x0000100494027980 */ /* 0x000f22000c101b00 */
[----:B------:R-:W-:-:S06]  /*1750*/  IMAD.MOV.U32 R79, RZ, RZ, RZ ;  /* 0x000000ffff4f7224 */ /* 0x000fcc00078e00ff */
[----:B------:R1:W5:Y:S02]  /*1760*/  @P6 LD.E R79, desc[UR4][R12.64] ;  /* 0x000000040c4f6980 */ /* 0x000364000c101900 */
[----:B-1----:R-:W-:-:S04]  /*1770*/  IABS R12, R5 ;  /* 0x00000005000c7213 */ /* 0x002fc80000000000 */
        /* <DEDUP_REMOVED lines=14> */
[----:B------:R-:W-:-:S12]  /*1860*/  IMAD.SHL.U32 R170, R44, 0x8, RZ ;  /* 0x000000082caa7824 */ /* 0x000fd800078e00ff */
[----:B------:R-:W-:-:S05]  /*1870*/  @!P1 IMAD.IADD R13, R13, 0x1, -R12 ;  /* 0x000000010d0d9824 */ /* 0x000fca00078e0a0c */
[----:B------:R-:W-:Y:S02]  /*1880*/  ISETP.GE.U32.AND P4, PT, R13, R12, PT ;  /* 0x0000000c0d00720c */ /* 0x000fe40003f86070 */
[----:B------:R-:W-:Y:S02]  /*1890*/  LOP3.LUT R12, R170, 0x18, RZ, 0xc0, !PT ;  /* 0x00000018aa0c7812 */ /* 0x000fe400078ec0ff */
[----:B------:R-:W-:Y:S02]  /*18a0*/  LOP3.LUT R13, R177, R5, RZ, 0x3c, !PT ;  /* 0x00000005b10d7212 */ /* 0x000fe400078e3cff */
[----:B------:R-:W-:Y:S02]  /*18b0*/  IADD3 R20, P2, PT, R12, R10, RZ ;  /* 0x0000000a0c147210 */ /* 0x000fe40007f5e0ff */
[----:B------:R-:W-:Y:S02]  /*18c0*/  ISETP.GE.AND P3, PT, R13, RZ, PT ;  /* 0x000000ff0d00720c */ /* 0x000fe40003f66270 */
[----:B------:R-:W-:Y:S01]  /*18d0*/  @!P1 IADD3 R8, PT, PT, R8, 0x1, RZ ;  /* 0x0000000108089810 */ /* 0x000fe20007ffe0ff */
[----:B-----5:R-:W-:Y:S01]  /*18e0*/  IMAD R9, R9, R46, RZ ;  /* 0x0000002e09097224 */ /* 0x020fe200078e02ff */
[----:B------:R-:W-:Y:S01]  /*18f0*/  ISETP.NE.AND P1, PT, R5, RZ, PT ;  /* 0x000000ff0500720c */ /* 0x000fe20003f25270 */
[----:B------:R-:W-:-:S02]  /*1900*/  IMAD.X R21, RZ, RZ, R7, P2 ;  /* 0x000000ffff157224 */ /* 0x000fc400010e0607 */
[----:B------:R-:W-:Y:S02]  /*1910*/  @P4 VIADD R8, R8, 0x1 ;  /* 0x0000000108084836 */ /* 0x000fe40000000000 */
[C---:B------:R-:W-:Y:S02]  /*1920*/  IMAD R7, R6.reuse, R47, R9 ;  /* 0x0000002f06077224 */ /* 0x040fe400078e0209 */
[----:B------:R-:W-:-:S04]  /*1930*/  IMAD.WIDE.U32 R20, R6, R46, R20 ;  /* 0x0000002e06147225 */ /* 0x000fc800078e0014 */
[----:B------:R-:W-:-:S04]  /*1940*/  IMAD.MOV.U32 R6, RZ, RZ, R8 ;  /* 0x000000ffff067224 */ /* 0x000fc800078e0008 */
[----:B------:R-:W-:Y:S01]  /*1950*/  @!P3 IMAD.MOV R6, RZ, RZ, -R6 ;  /* 0x000000ffff06b224 */ /* 0x000fe200078e0a06 */
[----:B------:R-:W-:Y:S01]  /*1960*/  @!P1 LOP3.LUT R6, RZ, R5, RZ, 0x33, !PT ;  /* 0x00000005ff069212 */ /* 0x000fe200078e33ff */
[----:B------:R-:W-:-:S04]  /*1970*/  IMAD.IADD R21, R21, 0x1, R7 ;  /* 0x0000000115157824 */ /* 0x000fc800078e0207 */
[----:B------:R-:W-:Y:S02]  /*1980*/  IMAD R5, R25, R6, RZ ;  /* 0x0000000619057224 */ /* 0x000fe400078e02ff */
[----:B------:R-:W-:Y:S01]  /*1990*/  IMAD.WIDE.U32 R20, R6, R24, R20 ;  /* 0x0000001806147225 */ /* 0x000fe200078e0014 */
[----:B------:R-:W-:Y:S01]  /*19a0*/  SHF.R.U32.HI R112, RZ, 0x2, R44 ;  /* 0x00000002ff707819 */ /* 0x000fe2000001162c */
[----:B------:R-:W1:Y:S02]  /*19b0*/  S2R R49, SR_CgaCtaId ;  /* 0x0000000000317919 */ /* 0x000e640000008800 */
[----:B------:R-:W-:Y:S02]  /*19c0*/  IMAD.MOV.U32 R113, RZ, RZ, RZ ;  /* 0x000000ffff717224 */ /* 0x000fe400078e00ff */
[----:B------:R-:W-:Y:S01]  /*19d0*/  IMAD R174, R47, R112, RZ ;  /* 0x000000702fae7224 */ /* 0x000fe200078e02ff */
[----:B------:R-:W-:-:S04]  /*19e0*/  LOP3.LUT R48, R170, 0xc0, RZ, 0xc0, !PT ;  /* 0x000000c0aa307812 */ /* 0x000fc800078ec0ff */
[----:B------:R-:W-:Y:S01]  /*19f0*/  LOP3.LUT R48, R48, 0x18, R44, 0xf8, !PT ;  /* 0x0000001830307812 */ /* 0x000fe200078ef82c */
[----:B------:R-:W-:Y:S01]  /*1a00*/  IMAD R172, R169, R112, RZ ;  /* 0x00000070a9ac7224 */ /* 0x000fe200078e02ff */
[----:B------:R-:W-:Y:S02]  /*1a10*/  MOV R7, 0x400 ;  /* 0x0000040000077802 */ /* 0x000fe40000000f00 */
[--C-:B------:R-:W-:Y:S02]  /*1a20*/  LOP3.LUT R48, R48, 0x18, R170.reuse, 0x78, !PT ;  /* 0x0000001830307812 */ /* 0x100fe400078e78aa */
[----:B------:R-:W-:Y:S01]  /*1a30*/  LOP3.LUT R183, R183, R182, RZ, 0x3c, !PT ;  /* 0x000000b6b7b77212 */ /* 0x000fe200078e3cff */
[----:B------:R-:W-:Y:S01]  /*1a40*/  IMAD.SHL.U32 R50, R45, 0x100, RZ ;  /* 0x000001002d327824 */ /* 0x000fe200078e00ff */
[----:B------:R-:W-:Y:S02]  /*1a50*/  LOP3.LUT R48, R48, 0x1f20, R170, 0xf8, !PT ;  /* 0x00001f2030307812 */ /* 0x000fe400078ef8aa */
[----:B------:R-:W-:-:S02]  /*1a60*/  SHF.L.U32 R51, R44, 0x2, RZ ;  /* 0x000000022c337819 */ /* 0x000fc400000006ff */
[----:B------:R-:W-:Y:S01]  /*1a70*/  LOP3.LUT R182, R183, R182, RZ, 0x3c, !PT ;  /* 0x000000b6b7b67212 */ /* 0x000fe200078e3cff */
[C---:B------:R-:W-:Y:S01]  /*1a80*/  IMAD.SHL.U32 R55, R46.reuse, 0x20, RZ ;  /* 0x000000202e377824 */ /* 0x040fe200078e00ff */
[----:B------:R-:W-:Y:S01]  /*1a90*/  SHF.L.U64.HI R56, R46, 0x5, R47 ;  /* 0x000000052e387819 */ /* 0x000fe2000001022f */
[C---:B------:R-:W-:Y:S01]  /*1aa0*/  IMAD.SHL.U32 R53, R168.reuse, 0x20, RZ ;  /* 0x00000020a8357824 */ /* 0x040fe200078e00ff */
[----:B------:R-:W-:Y:S02]  /*1ab0*/  SHF.L.U64.HI R54, R168, 0x5, R169 ;  /* 0x00000005a8367819 */ /* 0x000fe400000102a9 */
[----:B------:R-:W-:Y:S02]  /*1ac0*/  IADD3 R58, PT, PT, R50, -0x100, RZ ;  /* 0xffffff00323a7810 */ /* 0x000fe40007ffe0ff */
[----:B-1----:R-:W-:Y:S02]  /*1ad0*/  LEA R49, R49, R7, 0x18 ;  /* 0x0000000731317211 */ /* 0x002fe400078ec0ff */
[----:B------:R-:W-:-:S02]  /*1ae0*/  LOP3.LUT R64, R51, 0xc, RZ, 0xc0, !PT ;  /* 0x0000000c33407812 */ /* 0x000fc400078ec0ff */
[----:B------:R-:W-:Y:S01]  /*1af0*/  LOP3.LUT R183, R183, R182, RZ, 0x3c, !PT ;  /* 0x000000b6b7b77212 */ /* 0x000fe200078e3cff */
[----:B------:R-:W-:Y:S02]  /*1b00*/  IMAD R48, R48, 0x2, R49 ;  /* 0x0000000230307824 */ /* 0x000fe400078e0231 */
[----:B--2---:R-:W-:Y:S02]  /*1b10*/  @P0 IMAD R8, R19, R181, RZ ;  /* 0x000000b513080224 */ /* 0x004fe400078e02ff */
[----:B---3--:R-:W-:-:S04]  /*1b20*/  @!P0 IMAD.WIDE.U32 R28, R26, R178, RZ ;  /* 0x000000b21a1c8225 */ /* 0x008fc800078e00ff */
[----:B------:R-:W-:Y:S02]  /*1b30*/  @!P0 IMAD R9, R27, R178, RZ ;  /* 0x000000b21b098224 */ /* 0x000fe400078e02ff */
[----:B------:R-:W-:Y:S01]  /*1b40*/  @P0 IMAD.WIDE.U32 R26, R18, R181, RZ ;  /* 0x000000b5121a0225 */ /* 0x000fe200078e00ff */
[----:B------:R-:W-:Y:S02]  /*1b50*/  @!P0 MOV R10, R28 ;  /* 0x0000001c000a8202 */ /* 0x000fe40000000f00 */
[----:B------:R-:W-:Y:S01]  /*1b60*/  @P0 MOV R10, R26 ;  /* 0x0000001a000a0202 */ /* 0x000fe20000000f00 */
[----:B------:R-:W-:Y:S02]  /*1b70*/  @!P0 IMAD.IADD R9, R29, 0x1, R9 ;  /* 0x000000011d098824 */ /* 0x000fe400078e0209 */
[----:B------:R-:W-:Y:S01]  /*1b80*/  @P0 IMAD.IADD R9, R27, 0x1, R8 ;  /* 0x000000011b090824 */ /* 0x000fe200078e0208 */
[----:B------:R-:W-:Y:S02]  /*1b90*/  IADD3 R26, P1, PT, R12, R10, RZ ;  /* 0x0000000a0c1a7210 */ /* 0x000fe40007f3e0ff */
[----:B------:R-:W-:-:S02]  /*1ba0*/  SHF.R.S32.HI R8, RZ, 0x1f, R6 ;  /* 0x0000001fff087819 */ /* 0x000fc40000011406 */
[----:B------:R-:W-:-:S03]  /*1bb0*/  IADD3.X R27, PT, PT, RZ, R9, RZ, P1, !PT ;  /* 0x00000009ff1b7210 */ /* 0x000fc60000ffe4ff */
[----:B------:R-:W-:Y:S02]  /*1bc0*/  IMAD R24, R8, R24, R5 ;  /* 0x0000001808187224 */ /* 0x000fe400078e0205 */
[----:B------:R-:W-:Y:S01]  /*1bd0*/  IMAD R5, R23, R177, RZ ;  /* 0x000000b117057224 */ /* 0x000fe200078e02ff */
[----:B------:R-:W-:Y:S01]  /*1be0*/  @!P0 MOV R23, R19 ;  /* 0x0000001300178202 */ /* 0x000fe20000000f00 */
[----:B------:R-:W-:-:S04]  /*1bf0*/  IMAD.WIDE.U32 R26, R22, R177, R26 ;  /* 0x000000b1161a7225 */ /* 0x000fc800078e001a */
[----:B------:R-:W-:Y:S02]  /*1c00*/  IMAD.IADD R25, R21, 0x1, R24 ;  /* 0x0000000115197824 */ /* 0x000fe400078e0218 */
[----:B------:R-:W-:Y:S01]  /*1c10*/  @!P0 IMAD.MOV.U32 R22, RZ, RZ, R18 ;  /* 0x000000ffff168224 */ /* 0x000fe200078e0012 */
[----:B------:R-:W-:Y:S01]  /*1c20*/  @P0 MOV R22, R18 ;  /* 0x0000001200160202 */ /* 0x000fe20000000f00 */
[----:B------:R-:W-:Y:S02]  /*1c30*/  IMAD.MOV.U32 R24, RZ, RZ, R20 ;  /* 0x000000ffff187224 */ /* 0x000fe400078e0014 */
[----:B------:R-:W-:Y:S01]  /*1c40*/  @P0 IMAD.MOV.U32 R23, RZ, RZ, R19 ;  /* 0x000000ffff170224 */ /* 0x000fe200078e0013 */
[----:B------:R-:W-:Y:S01]  /*1c50*/  IADD3 R20, P0, PT, R12, R4, RZ ;  /* 0x000000040c147210 */ /* 0x000fe20007f1e0ff */
[----:B------:R-:W-:-:S03]  /*1c60*/  IMAD.WIDE.U32 R18, R179, 0x40, R112 ;  /* 0x00000040b3127825 */ /* 0x000fc600078e0070 */
[----:B------:R-:W-:Y:S01]  /*1c70*/  IADD3.X R21, PT, PT, RZ, R0, RZ, P0, !PT ;  /* 0x00000000ff157210 */ /* 0x000fe200007fe4ff */
[-C--:B------:R-:W-:Y:S01]  /*1c80*/  IMAD R4, R19, R22.reuse, RZ ;  /* 0x0000001613047224 */ /* 0x080fe200078e02ff */
[----:B------:R-:W-:Y:S01]  /*1c90*/  SHF.R.S32.HI R0, RZ, 0x1f, R61 ;  /* 0x0000001fff007819 */ /* 0x000fe2000001143d */
[----:B------:R-:W-:Y:S01]  /*1ca0*/  IMAD.IADD R27, R27, 0x1, R5 ;  /* 0x000000011b1b7824 */ /* 0x000fe200078e0205 */
[C---:B------:R-:W-:Y:S01]  /*1cb0*/  SHF.L.U64.HI R60, R22.reuse, 0x5, R23 ;  /* 0x00000005163c7819 */ /* 0x040fe20000010217 */
[----:B------:R-:W-:Y:S01]  /*1cc0*/  IMAD.SHL.U32 R59, R22, 0x20, RZ ;  /* 0x00000020163b7824 */ /* 0x000fe200078e00ff */
[----:B------:R-:W-:Y:S01]  /*1cd0*/  LEA.HI R0, R0, R61, RZ, 0x8 ;  /* 0x0000003d00007211 */ /* 0x000fe200078f40ff */
[C---:B------:R-:W-:Y:S02]  /*1ce0*/  IMAD R4, R18.reuse, R23, R4 ;  /* 0x0000001712047224 */ /* 0x040fe400078e0204 */
[----:B------:R-:W-:Y:S01]  /*1cf0*/  IMAD.WIDE.U32 R22, R18, R22, R26 ;  /* 0x0000001612167225 */ /* 0x000fe200078e001a */
[----:B------:R-:W-:-:S03]  /*1d00*/  SHF.R.S32.HI R0, RZ, 0x8, R0 ;  /* 0x00000008ff007819 */ /* 0x000fc60000011400 */
[----:B------:R-:W-:Y:S01]  /*1d10*/  IMAD.WIDE.U32 R18, R112, R46, R24 ;  /* 0x0000002e70127225 */ /* 0x000fe200078e0018 */
[----:B------:R-:W-:-:S03]  /*1d20*/  VIMNMX R57, PT, PT, R171, R0, !PT ;  /* 0x00000000ab397248 */ /* 0x000fc60007fe0100 */
[----:B------:R-:W-:Y:S01]  /*1d30*/  IMAD.IADD R174, R19, 0x1, R174 ;  /* 0x0000000113ae7824 */ /* 0x000fe200078e02ae */
[----:B----4-:R-:W-:-:S04]  /*1d40*/  LEA R175, P0, R18, R2, 0x1 ;  /* 0x0000000212af7211 */ /* 0x010fc800078008ff */
[----:B------:R-:W-:Y:S02]  /*1d50*/  LEA.HI.X R174, R18, R3, R174, 0x1, P0 ;  /* 0x0000000312ae7211 */ /* 0x000fe400000f0cae */
[----:B------:R-:W-:Y:S01]  /*1d60*/  ISETP.GT.U32.AND P0, PT, R45, R57, PT ;  /* 0x000000392d00720c */ /* 0x000fe20003f04070 */
[----:B------:R-:W-:Y:S01]  /*1d70*/  IMAD.WIDE.U32 R20, R112, R168, R20 ;  /* 0x000000a870147225 */ /* 0x000fe200078e0014 */
[----:B------:R-:W-:Y:S02]  /*1d80*/  IADD3 R4, PT, PT, R23, R4, RZ ;  /* 0x0000000417047210 */ /* 0x000fe40007ffe0ff */
[----:B------:R-:W-:Y:S01]  /*1d90*/  LEA R114, P2, R22, R16, 0x1 ;  /* 0x0000001016727211 */ /* 0x000fe200078408ff */
[----:B------:R-:W-:Y:S01]  /*1da0*/  IMAD.IADD R172, R21, 0x1, R172 ;  /* 0x0000000115ac7824 */ /* 0x000fe200078e02ac */
[----:B------:R-:W-:Y:S02]  /*1db0*/  LEA R173, P1, R20, R14, 0x1 ;  /* 0x0000000e14ad7211 */ /* 0x000fe400078208ff */
[----:B------:R-:W-:-:S02]  /*1dc0*/  LEA.HI.X R115, R22, R17, R4, 0x1, P2 ;  /* 0x0000001116737211 */ /* 0x000fc400010f0c04 */
        /* <DEDUP_REMOVED lines=15> */
[----:B------:R-:W-:Y:S01]  /*1ec0*/  IMAD.IADD R79, R58, 0x1, R79 ;  /* 0x000000013a4f7824 */ /* 0x000fe200078e024f */
[C---:B------:R-:W-:Y:S01]  /*1ed0*/  IADD3 R108, PT, PT, R112.reuse, 0x40, RZ ;  /* 0x00000040706c7810 */ /* 0x040fe20007ffe0ff */
[C---:B------:R-:W-:Y:S01]  /*1ee0*/  VIADD R66, R112.reuse, 0x20 ;  /* 0x0000002070427836 */ /* 0x040fe20000000000 */
[C---:B------:R-:W-:Y:S01]  /*1ef0*/  SHF.L.U32 R109, R11.reuse, 0x5, RZ ;  /* 0x000000050b6d7819 */ /* 0x040fe200000006ff */
[CC--:B------:R-:W-:Y:S01]  /*1f00*/  IMAD R10, R112.reuse, R11.reuse, R64 ;  /* 0x0000000b700a7224 */ /* 0x0c0fe200078e0240 */
[----:B------:R-:W-:Y:S01]  /*1f10*/  SHF.L.U32 R97, R11, 0x7, RZ ;  /* 0x000000070b617819 */ /* 0x000fe200000006ff */
[----:B------:R-:W-:Y:S01]  /*1f20*/  IMAD R79, R79, R11, RZ ;  /* 0x0000000b4f4f7224 */ /* 0x000fe200078e02ff */
[----:B------:R-:W-:Y:S01]  /*1f30*/  IADD3 R106, PT, PT, R112, 0x80, RZ ;  /* 0x00000080706a7810 */ /* 0x000fe20007ffe0ff */
[----:B------:R-:W-:Y:S01]  /*1f40*/  IMAD.IADD R9, R64, 0x1, R10 ;  /* 0x0000000140097824 */ /* 0x000fe200078e020a */
[C---:B------:R-:W-:Y:S01]  /*1f50*/  IADD3 R104, PT, PT, R112.reuse, 0xc0, RZ ;  /* 0x000000c070687810 */ /* 0x040fe20007ffe0ff */
[C---:B------:R-:W-:Y:S01]  /*1f60*/  IMAD R102, R11.reuse, 0x60, RZ ;  /* 0x000000600b667824 */ /* 0x040fe200078e02ff */
[----:B------:R-:W-:Y:S01]  /*1f70*/  SHF.R.S32.HI R78, RZ, 0x1f, R79 ;  /* 0x0000001fff4e7819 */ /* 0x000fe2000001144f */
[----:B------:R-:W-:Y:S01]  /*1f80*/  IMAD R101, R11, 0xa0, RZ ;  /* 0x000000a00b657824 */ /* 0x000fe200078e02ff */
[----:B------:R-:W-:Y:S01]  /*1f90*/  IADD3 R96, PT, PT, R61, -R50, RZ ;  /* 0x800000323d607210 */ /* 0x000fe20007ffe0ff */
        /* <DEDUP_REMOVED lines=19> */
[----:B------:R-:W-:Y:S01]  /*20d0*/  SHF.R.S32.HI R86, RZ, 0x1f, R99 ;  /* 0x0000001fff567819 */ /* 0x000fe20000011463 */
[----:B--2---:R-:W-:-:S02]  /*20e0*/  IMAD R0, R25, R178, RZ ;  /* 0x000000b219007224 */ /* 0x004fc400078e02ff */
[----:B------:R-:W-:-:S04]  /*20f0*/  IMAD.WIDE.U32 R24, R178, R24, R12 ;  /* 0x00000018b2187225 */ /* 0x000fc800078e000c */
[----:B---3--:R-:W-:Y:S01]  /*2100*/  IMAD.WIDE.U32 R14, R178, R26, R12 ;  /* 0x0000001ab20e7225 */ /* 0x008fe200078e000c */
[----:B------:R-:W-:Y:S02]  /*2110*/  IADD3 R25, PT, PT, R25, R0, RZ ;  /* 0x0000000019197210 */ /* 0x000fe40007ffe0ff */
[----:B----4-:R-:W-:Y:S01]  /*2120*/  SHF.L.U64.HI R67, R116, 0x6, R117 ;  /* 0x0000000674437819 */ /* 0x010fe20000010275 */
[----:B------:R-:W-:Y:S02]  /*2130*/  IMAD R0, R27, R178, RZ ;  /* 0x000000b21b007224 */ /* 0x000fe400078e02ff */
[----:B------:R-:W-:Y:S01]  /*2140*/  IMAD R7, R117, R58, RZ ;  /* 0x0000003a75077224 */ /* 0x000fe200078e02ff */
[----:B-----5:R-:W-:Y:S01]  /*2150*/  SHF.L.U64.HI R70, R118, 0x6, R119 ;  /* 0x0000000676467819 */ /* 0x020fe20000010277 */
[----:B------:R-:W-:Y:S01]  /*2160*/  IMAD.WIDE.U32 R24, R58, R116, R24 ;  /* 0x000000743a187225 */ /* 0x000fe200078e0018 */
[C---:B------:R-:W-:Y:S02]  /*2170*/  SHF.L.U32 R71, R118.reuse, 0x6, RZ ;  /* 0x0000000676477819 */ /* 0x040fe400000006ff */
[C-C-:B------:R-:W-:Y:S01]  /*2180*/  SHF.L.U64.HI R72, R118.reuse, 0x7, R119.reuse ;  /* 0x0000000776487819 */ /* 0x140fe20000010277 */
[----:B------:R-:W-:Y:S01]  /*2190*/  IMAD.IADD R15, R15, 0x1, R0 ;  /* 0x000000010f0f7824 */ /* 0x000fe200078e0200 */
[----:B------:R-:W-:Y:S01]  /*21a0*/  IADD3 R25, PT, PT, R25, R7, RZ ;  /* 0x0000000719197210 */ /* 0x000fe20007ffe0ff */
[----:B------:R-:W-:Y:S01]  /*21b0*/  IMAD R7, R119, R58, RZ ;  /* 0x0000003a77077224 */ /* 0x000fe200078e02ff */
[----:B------:R-:W-:Y:S01]  /*21c0*/  SHF.L.U64.HI R84, R118, 0x5, R119 ;  /* 0x0000000576547819 */ /* 0x000fe20000010277 */
[----:B------:R-:W-:Y:S01]  /*21d0*/  IMAD.WIDE.U32 R14, R58, R118, R14 ;  /* 0x000000763a0e7225 */ /* 0x000fe200078e000e */
[----:B------:R-:W-:-:S03]  /*21e0*/  SHF.L.U32 R85, R118, 0x5, RZ ;  /* 0x0000000576557819 */ /* 0x000fc600000006ff */
[-C--:B------:R-:W-:Y:S01]  /*21f0*/  IMAD R0, R21, R6.reuse, RZ ;  /* 0x0000000615007224 */ /* 0x080fe200078e02ff */
[----:B------:R-:W-:Y:S01]  /*2200*/  IADD3 R15, PT, PT, R15, R7, RZ ;  /* 0x000000070f0f7210 */ /* 0x000fe20007ffe0ff */
[----:B------:R-:W-:Y:S02]  /*2210*/  IMAD R7, R23, R6, RZ ;  /* 0x0000000617077224 */ /* 0x000fe400078e02ff */
[-C--:B------:R-:W-:Y:S02]  /*2220*/  IMAD R0, R20, R8.reuse, R0 ;  /* 0x0000000814007224 */ /* 0x080fe400078e0200 */
[----:B------:R-:W-:Y:S01]  /*2230*/  IMAD R8, R22, R8, R7 ;  /* 0x0000000816087224 */ /* 0x000fe200078e0207 */
[----:B------:R-:W-:Y:S01]  /*2240*/  SHF.R.S32.HI R7, RZ, 0x1f, R61 ;  /* 0x0000001fff077819 */ /* 0x000fe2000001143d */
[----:B------:R-:W-:-:S04]  /*2250*/  IMAD.WIDE.U32 R20, R6, R20, R24 ;  /* 0x0000001406147225 */ /* 0x000fc800078e0018 */
[----:B------:R-:W-:Y:S01]  /*2260*/  IMAD.WIDE.U32 R22, R6, R22, R14 ;  /* 0x0000001606167225 */ /* 0x000fe200078e000e */
[----:B------:R-:W-:Y:S02]  /*2270*/  IADD3 R6, P0, PT, -R61, R112, RZ ;  /* 0x000000703d067210 */ /* 0x000fe40007f1e1ff */
[----:B------:R-:W-:Y:S01]  /*2280*/  IADD3 R14, P1, PT, R79, R10, RZ ;  /* 0x0000000a4f0e7210 */ /* 0x000fe20007f3e0ff */
[----:B------:R-:W-:Y:S01]  /*2290*/  IMAD.IADD R21, R21, 0x1, R0 ;  /* 0x0000000115157824 */ /* 0x000fe200078e0200 */
[----:B------:R-:W-:Y:S01]  /*22a0*/  IADD3.X R7, PT, PT, RZ, ~R7, RZ, P0, !PT ;  /* 0x80000007ff077210 */ /* 0x000fe200007fe4ff */
[----:B------:R-:W-:Y:S01]  /*22b0*/  IMAD R69, R119, 0xc0, RZ ;  /* 0x000000c077457824 */ /* 0x000fe200078e02ff */
[----:B------:R-:W-:Y:S01]  /*22c0*/  IADD3 R79, P0, PT, R79, R9, RZ ;  /* 0x000000094f4f7210 */ /* 0x000fe20007f1e0ff */
[----:B------:R-:W-:Y:S01]  /*22d0*/  IMAD.WIDE.U32 R20, R116, R6, R20 ;  /* 0x0000000674147225 */ /* 0x000fe200078e0014 */
[-C--:B------:R-:W-:Y:S02]  /*22e0*/  LEA.HI.X.SX32 R0, R10, R78.reuse, 0x1, P1 ;  /* 0x0000004e0a007211 */ /* 0x080fe400008f0eff */
[----:B------:R-:W-:Y:S01]  /*22f0*/  LEA.HI.X.SX32 R78, R9, R78, 0x1, P0 ;  /* 0x0000004e094e7211 */ /* 0x000fe200000f0eff */
[----:B------:R-:W-:Y:S01]  /*2300*/  IMAD R74, R7, R116, RZ ;  /* 0x00000074074a7224 */ /* 0x000fe200078e02ff */
[----:B------:R-:W-:Y:S01]  /*2310*/  IADD3 R23, PT, PT, R23, R8, RZ ;  /* 0x0000000817177210 */ /* 0x000fe20007ffe0ff */
[----:B------:R-:W-:Y:S01]  /*2320*/  IMAD R9, R7, R118, RZ ;  /* 0x0000007607097224 */ /* 0x000fe200078e02ff */
[----:B------:R-:W-:Y:S01]  /*2330*/  SHF.L.U64.HI R0, R14, 0x1, R0 ;  /* 0x000000010e007819 */ /* 0x000fe20000010200 */
[----:B------:R-:W-:Y:S01]  /*2340*/  IMAD R74, R117, R6, R74 ;  /* 0x00000006754a7224 */ /* 0x000fe200078e024a */
[----:B------:R-:W-:Y:S01]  /*2350*/  LEA R75, P1, R20, R18, 0x1 ;  /* 0x00000012144b7211 */ /* 0x000fe200078208ff */
[-C--:B------:R-:W-:Y:S01]  /*2360*/  IMAD R9, R119, R6.reuse, R9 ;  /* 0x0000000677097224 */ /* 0x080fe200078e0209 */
[----:B------:R-:W-:Y:S01]  /*2370*/  SHF.L.U64.HI R78, R79, 0x1, R78 ;  /* 0x000000014f4e7819 */ /* 0x000fe2000001024e */
[----:B------:R-:W-:Y:S01]  /*2380*/  IMAD.WIDE.U32 R6, R118, R6, R22 ;  /* 0x0000000676067225 */ /* 0x000fe200078e0016 */
[----:B------:R-:W-:-:S02]  /*2390*/  IADD3 R74, PT, PT, R21, R74, RZ ;  /* 0x0000004a154a7210 */ /* 0x000fc40007ffe0ff */
[----:B------:R-:W-:Y:S01]  /*23a0*/  SHF.L.U32 R79, R79, 0x1, RZ ;  /* 0x000000014f4f7819 */ /* 0x000fe200000006ff */
[----:B------:R-:W-:Y:S01]  /*23b0*/  IMAD.SHL.U32 R14, R14, 0x2, RZ ;  /* 0x000000020e0e7824 */ /* 0x000fe200078e00ff */
[----:B------:R-:W-:Y:S01]  /*23c0*/  LEA R10, P0, R6, R16, 0x1 ;  /* 0x00000010060a7211 */ /* 0x000fe200078008ff */
[----:B------:R-:W-:Y:S01]  /*23d0*/  IMAD.IADD R9, R7, 0x1, R9 ;  /* 0x0000000107097824 */ /* 0x000fe200078e0209 */
[----:B------:R-:W-:Y:S01]  /*23e0*/  LEA.HI.X R74, R20, R19, R74, 0x1, P1 ;  /* 0x00000013144a7211 */ /* 0x000fe200008f0c4a */
[----:B------:R-:W-:Y:S01]  /*23f0*/  IMAD.WIDE.U32 R120, R118, 0xc0, RZ ;  /* 0x000000c076787825 */ /* 0x000fe200078e00ff */
[-C--:B------:R-:W-:Y:S02]  /*2400*/  IADD3 R32, P1, PT, R4, R14.reuse, RZ ;  /* 0x0000000e04207210 */ /* 0x080fe40007f3e0ff */
[----:B------:R-:W-:Y:S01]  /*2410*/  LEA.HI.X R9, R6, R17, R9, 0x1, P0 ;  /* 0x0000001106097211 */ /* 0x000fe200000f0c09 */
[----:B------:R-:W-:Y:S01]  /*2420*/  IMAD.SHL.U32 R68, R116, 0x40, RZ ;  /* 0x0000004074447824 */ /* 0x000fe200078e00ff */
[-C--:B------:R-:W-:Y:S01]  /*2430*/  IADD3 R77, P3, PT, R4, R79.reuse, RZ ;  /* 0x0000004f044d7210 */ /* 0x080fe20007f7e0ff */
[--C-:B------:R-:W-:Y:S01]  /*2440*/  IMAD.X R33, R5, 0x1, R0.reuse, P1 ;  /* 0x0000000105217824 */ /* 0x100fe200008e0600 */
[----:B------:R-:W-:Y:S01]  /*2450*/  IADD3 R14, P0, PT, R2, R14, RZ ;  /* 0x0000000e020e7210 */ /* 0x000fe20007f1e0ff */
[----:B------:R-:W-:Y:S01]  /*2460*/  IMAD.SHL.U32 R73, R118, 0x80, RZ ;  /* 0x0000008076497824 */ /* 0x000fe200078e00ff */
[----:B------:R-:W-:Y:S01]  /*2470*/  IADD3 R79, P2, PT, R2, R79, RZ ;  /* 0x0000004f024f7210 */ /* 0x000fe20007f5e0ff */
[----:B------:R-:W-:Y:S01]  /*2480*/  IMAD.IADD R69, R121, 0x1, R69 ;  /* 0x0000000179457824 */ /* 0x000fe200078e0245 */
[-C--:B------:R-:W-:Y:S01]  /*2490*/  IADD3.X R76, PT, PT, R5, R78.reuse, RZ, P3, !PT ;  /* 0x0000004e054c7210 */ /* 0x080fe20001ffe4ff */
[C---:B------:R-:W-:Y:S01]  /*24a0*/  IMAD.X R15, R3.reuse, 0x1, R0, P0 ;  /* 0x00000001030f7824 */ /* 0x040fe200000e0600 */
[----:B------:R-:W-:-:S09]  /*24b0*/  IADD3.X R78, PT, PT, R3, R78, RZ, P2, !PT ;  /* 0x0000004e034e7210 */ /* 0x000fd200017fe4ff */
.L_x_4441:
[----:B------:R-:W-:Y:S01]  /*24c0*/  LEA R16, P1, R55, R83, 0x1 ;  /* 0x0000005337107211 */ /* 0x000fe200078208ff */
[----:B------:R-:W-:Y:S01]  /*24d0*/  VIADD R95, R95, 0x100 ;  /* 0x000001005f5f7836 */ /* 0x000fe20000000000 */
[----:B------:R-:W-:Y:S01]  /*24e0*/  UMOV UR6, URZ ;  /* 0x000000ff00067c82 */ /* 0x000fe20008000000 */
[----:B------:R-:W-:Y:S01]  /*24f0*/  VIADD R96, R96, 0x100 ;  /* 0x0000010060607836 */ /* 0x000fe20000000000 */
[----:B------:R-:W-:Y:S01]  /*2500*/  LEA.HI.X R17, R55, R82, R56, 0x1, P1 ;  /* 0x0000005237117211 */ /* 0x000fe200008f0c38 */
[----:B------:R-:W-:Y:S01]  /*2510*/  VIADD R93, R93, 0xffffffff ;  /* 0xffffffff5d5d7836 */ /* 0x000fe20000000000 */
[CC--:B------:R-:W-:Y:S01]  /*2520*/  ISETP.GE.AND P0, PT, R112.reuse, R95.reuse, PT ;  /* 0x0000005f7000720c */ /* 0x0c0fe20003f06270 */
[----:B------:R-:W-:Y:S01]  /*2530*/  BSSY.RECONVERGENT B1, `(.L_x_4403) ;  /* 0x0000585000017945 */ /* 0x000fe20003800200 */
[----:B------:R-:W-:Y:S02]  /*2540*/  IMAD.MOV.U32 R111, RZ, RZ, R94 ;  /* 0x000000ffff6f7224 */ /* 0x000fe400078e005e */
[-C--:B------:R-:W-:Y:S01]  /*2550*/  ISETP.GE.AND P2, PT, R112, R96.reuse, !P0 ;  /* 0x000000607000720c */ /* 0x080fe20004746270 */
[----:B------:R-:W-:Y:S01]  /*2560*/  VIADD R94, R94, 0xffffff00 ;  /* 0xffffff005e5e7836 */ /* 0x000fe20000000000 */
[CC--:B------:R-:W-:Y:S04]  /*2570*/  ISETP.GE.AND P0, PT, R66.reuse, R95.reuse, PT ;  /* 0x0000005f4200720c */ /* 0x0c0fe80003f06270 */
[----:B------:R-:W-:Y:S02]  /*2580*/  ISETP.LT.OR P3, PT, R66, R96, P0 ;  /* 0x000000604200720c */ /* 0x000fe40000761670 */
[----:B----4-:R-:W-:Y:S02]  /*2590*/  IADD3 R18, P0, PT, R75, R68, RZ ;  /* 0x000000444b127210 */ /* 0x010fe40007f1e0ff */
        /* <DEDUP_REMOVED lines=9> */
[----:B------:R-:W-:Y:S01]  /*2630*/  @!P5 LEA.HI.X R21, R46, R17, R47, 0x6, P1 ;  /* 0x000000112e15d211 */ /* 0x000fe200008f342f */
[----:B-1----:R-:W-:Y:S02]  /*2640*/  @P2 IMAD.MOV.U32 R2, RZ, RZ, R83 ;  /* 0x000000ffff022224 */ /* 0x002fe400078e0053 */
[----:B------:R-:W-:Y:S05]  /*2650*/  @P2 IMAD.MOV.U32 R3, RZ, RZ, R82 ;  /* 0x000000ffff032224 */ /* 0x000fea00078e0052 */
[----:B--2---:R1:W-:Y:S04]  /*2660*/  @P2 ST.E.128 desc[UR4][R2.64], R4 ;  /* 0x0000000402002985 */ /* 0x0043e8000c101d04 */
[----:B-1----:R-:W2:Y:S01]  /*2670*/  @!P3 LD.E.128 R4, desc[UR4][R18.64] ;  /* 0x000000041204b980 */ /* 0x002ea2000c101d00 */
[----:B------:R-:W-:Y:S05]  /*2680*/  @!P5 IADD3 R2, P0, PT, R18, R68, RZ ;  /* 0x000000441202d210 */ /* 0x000fea0007f1e0ff */
[----:B------:R-:W-:Y:S01]  /*2690*/  @!P5 IMAD.X R3, R19, 0x1, R67, P0 ;  /* 0x000000011303d824 */ /* 0x000fe200000e0643 */
[C---:B------:R-:W-:Y:S04]  /*26a0*/  ISETP.GE.AND P0, PT, R107.reuse, R95, PT ;  /* 0x0000005f6b00720c */ /* 0x040fe80003f06270 */
[----:B------:R-:W-:Y:S01]  /*26b0*/  ISETP.GE.AND P6, PT, R107, R96, !P0 ;  /* 0x000000606b00720c */ /* 0x000fe200047c6270 */
[----:B--2---:R1:W-:Y:S04]  /*26c0*/  @!P3 ST.E.128 desc[UR4][R16.64], R4 ;  /* 0x000000041000b985 */ /* 0x0043e8000c101d04 */
[----:B-1----:R1:W2:Y:S08]  /*26d0*/  @!P5 LD.E.128 R4, desc[UR4][R2.64] ;  /* 0x000000040204d980 */ /* 0x0022b0000c101d00 */
[C---:B-1----:R-:W-:Y:S04]  /*26e0*/  @P6 LEA R2, P0, R116.reuse, R18, 0x7 ;  /* 0x0000001274026211 */ /* 0x042fe800078038ff */
[----:B------:R-:W-:Y:S02]  /*26f0*/  @P6 LEA.HI.X R3, R116, R19, R117, 0x7, P0 ;  /* 0x0000001374036211 */ /* 0x000fe400000f3c75 */
[C---:B------:R-:W-:Y:S04]  /*2700*/  ISETP.GE.AND P0, PT, R106.reuse, R95, PT ;  /* 0x0000005f6a00720c */ /* 0x040fe80003f06270 */
[----:B------:R-:W-:Y:S11]  /*2710*/  ISETP.LT.OR P3, PT, R106, R96, P0 ;  /* 0x000000606a00720c */ /* 0x000ff60000761670 */
[----:B------:R-:W-:Y:S02]  /*2720*/  @!UPT UIADD3 URZ, UPT, UPT, URZ, URZ, URZ ;  /* 0x000000fffffff290 */ /* 0x000fe4000fffe0ff */
[----:B------:R-:W-:Y:S01]  /*2730*/  @!P3 IMAD R0, R117, 0xc0, RZ ;  /* 0x000000c07500b824 */ /* 0x000fe200078e02ff */
[----:B--2---:R1:W-:Y:S04]  /*2740*/  @!P5 ST.E.128 desc[UR4][R20.64], R4 ;  /* 0x000000041400d985 */ /* 0x0043e8000c101d04 */
[----:B-1----:R1:W2:Y:S01]  /*2750*/  @P6 LD.E.128 R4, desc[UR4][R2.64] ;  /* 0x0000000402046980 */ /* 0x0022a2000c101d00 */
[C---:B------:R-:W-:Y:S04]  /*2760*/  @P6 LEA R20, P0, R46.reuse, R16, 0x7 ;  /* 0x000000102e146211 */ /* 0x040fe800078038ff */
[----:B------:R-:W-:Y:S02]  /*2770*/  @P6 LEA.HI.X R21, R46, R17, R47, 0x7, P0 ;  /* 0x000000112e156211 */ /* 0x000fe400000f3c2f */
[C---:B------:R-:W-:Y:S04]  /*2780*/  ISETP.GE.AND P0, PT, R105.reuse, R95, PT ;  /* 0x0000005f6900720c */ /* 0x040fe80003f06270 */
[----:B------:R-:W-:Y:S04]  /*2790*/  ISETP.GE.AND P1, PT, R105, R96, !P0 ;  /* 0x000000606900720c */ /* 0x000fe80004726270 */
[----:B------:R-:W-:Y:S01]  /*27a0*/  P2R R123, PR, RZ, 0x2 ;  /* 0x00000002ff7b7803 */ /* 0x000fe20000000000 */
[----:B-1----:R-:W-:Y:S04]  /*27b0*/  @!P3 IMAD.WIDE.U32 R2, R116, 0xc0, R18 ;  /* 0x000000c07402b825 */ /* 0x002fe800078e0012 */
[----:B------:R-:W-:Y:S02]  /*27c0*/  @!P3 IMAD.IADD R3, R3, 0x1, R0 ;  /* 0x000000010303b824 */ /* 0x000fe400078e0200 */
[----:B------:R-:W-:Y:S01]  /*27d0*/  @!P3 IMAD R0, R47, 0xc0, RZ ;  /* 0x000000c02f00b824 */ /* 0x000fe200078e02ff */
[----:B--2---:R1:W-:Y:S02]  /*27e0*/  @P6 ST.E.128 desc[UR4][R20.64], R4 ;  /* 0x0000000414006985 */ /* 0x0043e4000c101d04 */
[----:B-1----:R-:W-:Y:S02]  /*27f0*/  @!P3 IMAD.WIDE.U32 R20, R46, 0xc0, R16 ;  /* 0x000000c02e14b825 */ /* 0x002fe400078e0010 */
[----:B------:R1:W2:Y:S02]  /*2800*/  @!P3 LD.E.128 R4, desc[UR4][R2.64] ;  /* 0x000000040204b980 */ /* 0x0002a4000c101d00 */
[----:B------:R-:W-:Y:S01]  /*2810*/  @!P3 IMAD.IADD R21, R21, 0x1, R0 ;  /* 0x000000011515b824 */ /* 0x000fe200078e0200 */
[C---:B-1----:R-:W-:Y:S04]  /*2820*/  @P1 LEA R2, P0, R116.reuse, R18, 0x8 ;  /* 0x0000001274021211 */ /* 0x042fe800078040ff */
[----:B------:R-:W-:Y:S01]  /*2830*/  @P1 LEA.HI.X R3, R116, R19, R117, 0x8, P0 ;  /* 0x0000001374031211 */ /* 0x000fe200000f4475 */
[----:B--2---:R1:W-:Y:S04]  /*2840*/  @!P3 ST.E.128 desc[UR4][R20.64], R4 ;  /* 0x000000041400b985 */ /* 0x0043e8000c101d04 */
[----:B-1----:R1:W2:Y:S01]  /*2850*/  @P1 LD.E.128 R4, desc[UR4][R2.64] ;  /* 0x0000000402041980 */ /* 0x0022a2000c101d00 */
[C---:B------:R-:W-:Y:S04]  /*2860*/  @P1 LEA R20, P0, R46.reuse, R16, 0x8 ;  /* 0x000000102e141211 */ /* 0x040fe800078040ff */
[----:B------:R-:W-:Y:S02]  /*2870*/  @P1 LEA.HI.X R21, R46, R17, R47, 0x8, P0 ;  /* 0x000000112e151211 */ /* 0x000fe400000f442f */
[CC--:B------:R-:W-:Y:S04]  /*2880*/  ISETP.GE.AND P0, PT, R104.reuse, R95.reuse, PT ;  /* 0x0000005f6800720c */ /* 0x0c0fe80003f06270 */
[-C--:B------:R-:W-:Y:S02]  /*2890*/  ISETP.GE.AND P4, PT, R104, R96.reuse, !P0 ;  /* 0x000000606800720c */ /* 0x080fe40004786270 */
[----:B------:R-:W-:Y:S11]  /*28a0*/  ISETP.GE.AND P0, PT, R103, R95, PT ;  /* 0x0000005f6700720c */ /* 0x000ff60003f06270 */
[----:B------:R-:W-:Y:S02]  /*28b0*/  @P4 IMAD R0, R117, 0x140, RZ ;  /* 0x0000014075004824 */ /* 0x000fe400078e02ff */
[C---:B-1----:R-:W-:Y:S04]  /*28c0*/  @P4 IMAD.WIDE.U32 R2, R116.reuse, 0x140, R18 ;  /* 0x0000014074024825 */ /* 0x042fe800078e0012 */
[----:B------:R-:W-:Y:S01]  /*28d0*/  @P4 IMAD.IADD R3, R3, 0x1, R0 ;  /* 0x0000000103034824 */ /* 0x000fe200078e0200 */
[----:B--2---:R1:W-:Y:S01]  /*28e0*/  @P1 ST.E.128 desc[UR4][R20.64], R4 ;  /* 0x0000000414001985 */ /* 0x0043e2000c101d04 */
[----:B------:R-:W-:Y:S04]  /*28f0*/  ISETP.GE.AND P1, PT, R103, R96, !P0 ;  /* 0x000000606700720c */ /* 0x000fe80004726270 */
[----:B------:R-:W-:Y:S09]  /*2900*/  P2R R122, PR, RZ, 0x2 ;  /* 0x00000002ff7a7803 */ /* 0x000ff20000000000 */
[----:B------:R-:W-:Y:S02]  /*2910*/  @P1 IMAD R0, R117, 0x180, RZ ;  /* 0x0000018075001824 */ /* 0x000fe400078e02ff */
[----:B------:R-:W-:Y:S04]  /*2920*/  @P1 IMAD.WIDE.U32 R18, R116, 0x180, R18 ;  /* 0x0000018074121825 */ /* 0x000fe800078e0012 */
[----:B------:R-:W-:Y:S02]  /*2930*/  @P1 IMAD.IADD R19, R19, 0x1, R0 ;  /* 0x0000000113131824 */ /* 0x000fe400078e0200 */
[----:B------:R-:W-:Y:S01]  /*2940*/  @P1 IMAD R0, R47, 0x180, RZ ;  /* 0x000001802f001824 */ /* 0x000fe200078e02ff */
[----:B-1----:R1:W2:Y:S01]  /*2950*/  @P4 LD.E.128 R4, desc[UR4][R2.64] ;  /* 0x0000000402044980 */ /* 0x0022a2000c101d00 */
[C-C-:B------:R-:W-:Y:S04]  /*2960*/  @P4 IMAD.WIDE.U32 R20, R46.reuse, 0x140, R16.reuse ;  /* 0x000001402e144825 */ /* 0x140fe800078e0010 */
[----:B------:R-:W-:Y:S04]  /*2970*/  @P1 IMAD.WIDE.U32 R16, R46, 0x180, R16 ;  /* 0x000001802e101825 */ /* 0x000fe800078e0010 */
[----:B------:R-:W-:Y:S02]  /*2980*/  @P1 IMAD.IADD R17, R17, 0x1, R0 ;  /* 0x0000000111111824 */ /* 0x000fe400078e0200 */
[----:B-1----:R-:W-:Y:S04]  /*2990*/  @P4 IMAD R2, R47, 0x140, RZ ;  /* 0x000001402f024824 */ /* 0x002fe800078e02ff */
[----:B------:R-:W-:Y:S01]  /*29a0*/  @P4 IMAD.IADD R21, R21, 0x1, R2 ;  /* 0x0000000115154824 */ /* 0x000fe200078e0202 */
[----:B------:R-:W-:Y:S04]  /*29b0*/  IADD3 R2, P0, PT, RZ, -UR6, RZ ;  /* 0x80000006ff027c10 */ /* 0x000fe8000ff1e0ff */
[----:B--2---:R1:W-:Y:S04]  /*29c0*/  @P4 ST.E.128 desc[UR4][R20.64], R4 ;  /* 0x0000000414004985 */ /* 0x0043e8000c101d04 */
[----:B-1----:R-:W2:Y:S04]  /*29d0*/  @P1 LD.E.128 R4, desc[UR4][R18.64] ;  /* 0x0000000412041980 */ /* 0x002ea8000c101d00 */
[----:B--2---:R1:W-:Y:S04]  /*29e0*/  @P1 ST.E.128 desc[UR4][R16.64], R4 ;  /* 0x0000000410001985 */ /* 0x0043e8000c101d04 */
[----:B------:R-:W2:Y:S04]  /*29f0*/  LD.E R0, desc[UR4][R148.64+0x130] ;  /* 0x0001300494007980 */ /* 0x000ea8000c101900 */
[----:B-1----:R-:W3:Y:S01]  /*2a00*/  LD.E R16, desc[UR4][R148.64+0xd0] ;  /* 0x0000d00494107980 */ /* 0x002ee2000c101900 */
[----:B--2---:R-:W-:Y:S04]  /*2a10*/  IMAD.SHL.U32 R0, R0, 0x100, RZ ;  /* 0x0000010000007824 */ /* 0x004fe800078e00ff */
[----:B------:R-:W-:Y:S05]  /*2a20*/  IMAD.X R0, RZ, RZ, ~R0, P0 ;  /* 0x000000ffff007224 */ /* 0x000fea00000e0e00 */
[----:B------:R-:W-:Y:S04]  /*2a30*/  SHF.R.S64 R2, R2, 0x1f, R0 ;  /* 0x0000001f02027819 */ /* 0x000fe80000001000 */
[----:B------:R-:W-:Y:S04]  /*2a40*/  IADD3 R75, P0, PT, R75, R2, RZ ;  /* 0x000000024b4b7210 */ /* 0x000fe80007f1e0ff */
[----:B------:R-:W-:Y:S02]  /*2a50*/  LEA.HI.X.SX32 R74, R0, R74, 0x1, P0 ;  /* 0x0000004a004a7211 */ /* 0x000fe400000f0eff */
[----:B------:R-:W-:Y:S04]  /*2a60*/  ISETP.GT.AND P0, PT, R93, R57, PT ;  /* 0x000000395d00720c */ /* 0x000fe80003f04270 */
[----:B------:R-:W-:Y:S02]  /*2a70*/  P2R R110, PR, RZ, 0x1 ;  /* 0x00000001ff6e7803 */ /* 0x000fe40000000000 */
[----:B---3--:R-:W-:Y:S11]  /*2a80*/  ISETP.NE.AND P0, PT, R16, RZ, PT ;  /* 0x000000ff1000720c */ /* 0x008ff60003f05270 */
[----:B------:R-:W-:Y:S02]  /*2a90*/  @!UPT UIADD3 URZ, UPT, UPT, URZ, URZ, URZ ;  /* 0x000000fffffff290 */ /* 0x000fe4000fffe0ff */
[----:B------:R-:W-:Y:S05]  /*2aa0*/  @P0 BRA `(.L_x_4404) ;  /* 0x0000000000e40947 */ /* 0x000fea0003800000 */
[----:B------:R-:W-:Y:S01]  /*2ab0*/  @P2 IMAD.MOV.U32 R8, RZ, RZ, R10 ;  /* 0x000000ffff082224 */ /* 0x000fe200078e000a */
[C---:B------:R-:W-:Y:S01]  /*2ac0*/  LEA R20, P0, R85.reuse, R10, 0x1 ;  /* 0x0000000a55147211 */ /* 0x040fe200078008ff */
[----:B------:R-:W-:Y:S02]  /*2ad0*/  @P2 IMAD.MOV.U32 R16, RZ, RZ, R81 ;  /* 0x000000ffff102224 */ /* 0x000fe400078e0051 */
[----:B------:R-:W-:Y:S01]  /*2ae0*/  @P2 IMAD.MOV.U32 R17, RZ, RZ, R80 ;  /* 0x000000ffff112224 */ /* 0x000fe200078e0050 */
[----:B------:R-:W2:Y:S01]  /*2af0*/  @P2 LD.E.128 R4, desc[UR4][R8.64] ;  /* 0x0000000408042980 */ /* 0x000ea2000c101d00 */
[----:B------:R-:W-:Y:S01]  /*2b00*/  LEA.HI.X R21, R85, R9, R84, 0x1, P0 ;  /* 0x0000000955157211 */ /* 0x000fe200000f0c54 */
[----:B------:R-:W-:Y:S01]  /*2b10*/  @!P3 IMAD R0, R169, 0xc0, RZ ;  /* 0x000000c0a900b824 */ /* 0x000fe200078e02ff */
[C---:B------:R-:W-:Y:S04]  /*2b20*/  LEA R2, P0, R53.reuse, R81, 0x1 ;  /* 0x0000005135027211 */ /* 0x040fe800078008ff */
[----:B------:R-:W-:Y:S01]  /*2b30*/  LEA.HI.X R3, R53, R80, R54, 0x1, P0 ;  /* 0x0000005035037211 */ /* 0x000fe200000f0c36 */
[----:B--2---:R1:W-:Y:S01]  /*2b40*/  @P2 ST.E.128 desc[UR4][R16.64], R4 ;  /* 0x0000000410002985 */ /* 0x0043e2000c101d04 */
[----:B------:R-:W-:Y:S02]  /*2b50*/  ISETP.NE.AND P2, PT, R123, RZ, PT ;  /* 0x000000ff7b00720c */ /* 0x000fe40003f45270 */
[----:B-1----:R-:W-:Y:S05]  /*2b60*/  @!P5 IADD3 R4, P0, PT, R20, R71, RZ ;  /* 0x000000471404d210 */ /* 0x002fea0007f1e0ff */
[----:B------:R-:W-:Y:S01]  /*2b70*/  @!P5 IMAD.X R5, R21, 0x1, R70, P0 ;  /* 0x000000011505d824 */ /* 0x000fe200000e0646 */
[CC--:B------:R-:W-:Y:S04]  /*2b80*/  @!P5 LEA R22, P0, R168.reuse, R2.reuse, 0x6 ;  /* 0x00000002a816d211 */ /* 0x0c0fe800078030ff */
[--C-:B------:R-:W-:Y:S02]  /*2b90*/  @!P5 LEA.HI.X R23, R168, R3, R169.reuse, 0x6, P0 ;  /* 0x00000003a817d211 */ /* 0x100fe400000f34a9 */
[----:B------:R-:W-:Y:S11]  /*2ba0*/  ISETP.NE.AND P0, PT, R127, RZ, PT ;  /* 0x000000ff7f00720c */ /* 0x000ff60003f05270 */
[----:B------:R-:W-:Y:S02]  /*2bb0*/  @!UPT UIADD3 URZ, UPT, UPT, URZ, URZ, URZ ;  /* 0x000000fffffff290 */ /* 0x000fe4000fffe0ff */
[----:B------:R-:W2:Y:S04]  /*2bc0*/  @!P0 LD.E.128 R16, desc[UR4][R20.64] ;  /* 0x0000000414108980 */ /* 0x000ea8000c101d00 */
[----:B--2---:R1:W-:Y:S04]  /*2bd0*/  @!P0 ST.E.128 desc[UR4][R2.64], R16 ;  /* 0x0000001002008985 */ /* 0x0043e8000c101d04 */
[----:B------:R-:W2:Y:S01]  /*2be0*/  @!P5 LD.E.128 R4, desc[UR4][R4.64] ;  /* 0x000000040404d980 */ /* 0x000ea2000c101d00 */
[----:B-1----:R-:W-:Y:S05]  /*2bf0*/  @P6 IADD3 R16, P0, PT, R20, R73, RZ ;  /* 0x0000004914106210 */ /* 0x002fea0007f1e0ff */
[C---:B------:R-:W-:Y:S01]  /*2c00*/  @P6 IMAD.X R17, R21.reuse, 0x1, R72, P0 ;  /* 0x0000000115116824 */ /* 0x040fe200000e0648 */
[C---:B------:R-:W-:Y:S04]  /*2c10*/  @P6 LEA R18, P0, R168.reuse, R2, 0x7 ;  /* 0x00000002a8126211 */ /* 0x040fe800078038ff */
[----:B------:R-:W-:Y:S01]  /*2c20*/  @P6 LEA.HI.X R19, R168, R3, R169, 0x7, P0 ;  /* 0x00000003a8136211 */ /* 0x000fe200000f3ca9 */
[----:B--2---:R1:W-:Y:S04]  /*2c30*/  @!P5 ST.E.128 desc[UR4][R22.64], R4 ;  /* 0x000000041600d985 */ /* 0x0043e8000c101d04 */
[----:B-1----:R1:W2:Y:S02]  /*2c40*/  @P6 LD.E.128 R4, desc[UR4][R16.64] ;  /* 0x0000000410046980 */ /* 0x0022a4000c101d00 */
[----:B-1----:R-:W-:Y:S05]  /*2c50*/  @!P3 IADD3 R16, P0, PT, R20, R120, RZ ;  /* 0x000000781410b210 */ /* 0x002fea0007f1e0ff */
[----:B------:R-:W-:Y:S01]  /*2c60*/  @!P3 IMAD.X R17, R21, 0x1, R69, P0 ;  /* 0x000000011511b824 */ /* 0x000fe200000e0645 */
[----:B--2---:R1:W-:Y:S04]  /*2c70*/  @P6 ST.E.128 desc[UR4][R18.64], R4 ;  /* 0x0000000412006985 */ /* 0x0043e8000c101d04 */
[----:B-1----:R1:W2:Y:S01]  /*2c80*/  @!P3 LD.E.128 R4, desc[UR4][R16.64] ;  /* 0x000000041004b980 */ /* 0x0022a2000c101d00 */
[----:B------:R-:W-:Y:S04]  /*2c90*/  @!P3 IMAD.WIDE.U32 R18, R168, 0xc0, R2 ;  /* 0x000000c0a812b825 */ /* 0x000fe800078e0002 */
[----:B------:R-:W-:Y:S02]  /*2ca0*/  @!P3 IMAD.IADD R19, R19, 0x1, R0 ;  /* 0x000000011313b824 */ /* 0x000fe400078e0200 */
[----:B------:R-:W-:Y:S01]  /*2cb0*/  @P4 IMAD R0, R119, 0x140, RZ ;  /* 0x0000014077004824 */ /* 0x000fe200078e02ff */
[C---:B-1----:R-:W-:Y:S04]  /*2cc0*/  @P2 LEA R16, P0, R118.reuse, R20, 0x8 ;  /* 0x0000001476102211 */ /* 0x042fe800078040ff */
[----:B------:R-:W-:Y:S01]  /*2cd0*/  @P2 LEA.HI.X R17, R118, R21, R119, 0x8, P0 ;  /* 0x0000001576112211 */ /* 0x000fe200000f4477 */
[----:B--2---:R1:W-:Y:S04]  /*2ce0*/  @!P3 ST.E.128 desc[UR4][R18.64], R4 ;  /* 0x000000041200b985 */ /* 0x0043e8000c101d04 */
[----:B-1----:R1:W2:Y:S01]  /*2cf0*/  @P2 LD.E.128 R4, desc[UR4][R16.64] ;  /* 0x0000000410042980 */ /* 0x0022a2000c101d00 */
[C---:B------:R-:W-:Y:S04]  /*2d00*/  @P2 LEA R18, P0, R168.reuse, R2, 0x8 ;  /* 0x00000002a8122211 */ /* 0x040fe800078040ff */
[----:B------:R-:W-:Y:S01]  /*2d10*/  @P2 LEA.HI.X R19, R168, R3, R169, 0x8, P0 ;  /* 0x00000003a8132211 */ /* 0x000fe200000f44a9 */
[----:B-1----:R-:W-:Y:S04]  /*2d20*/  @P4 IMAD.WIDE.U32 R16, R118, 0x140, R20 ;  /* 0x0000014076104825 */ /* 0x002fe800078e0014 */
[----:B------:R-:W-:Y:S02]  /*2d30*/  @P4 IMAD.IADD R17, R17, 0x1, R0 ;  /* 0x0000000111114824 */ /* 0x000fe400078e0200 */
[----:B------:R-:W-:Y:S01]  /*2d40*/  @P4 IMAD R0, R169, 0x140, RZ ;  /* 0x00000140a9004824 */ /* 0x000fe200078e02ff */
        /* <DEDUP_REMOVED lines=15> */
.L_x_4404:
        /* <DEDUP_REMOVED lines=25> */
[----:B------:R-:W-:Y:S02]  /*2fd0*/  @!P0 HADD2.F32 R4, -RZ, R3.H0_H0 ;  /* 0x20000003ff048230 */ /* 0x000fe40000004100 */
[----:B----4-:R-:W-:Y:S02]  /*2fe0*/  @!P0 HADD2.F32 R19, -RZ, R26.H0_H0 ;  /* 0x2000001aff138230 */ /* 0x010fe40000004100 */
[--C-:B------:R-:W-:Y:S02]  /*2ff0*/  @!P0 HADD2.F32 R2, -RZ, R0.reuse.H1_H1 ;  /* 0x30000000ff028230 */ /* 0x100fe40000004100 */
[----:B------:R-:W-:Y:S02]  /*3000*/  @!P0 HADD2.F32 R24, -RZ, R0.H0_H0 ;  /* 0x20000000ff188230 */ /* 0x000fe40000004100 */
        /* <DEDUP_REMOVED lines=8> */
[----:B------:R-:W-:Y:S01]  /*3090*/  @!P0 FMUL.FTZ R37, R2, R25 ;  /* 0x0000001902258220 */ /* 0x000fe20000410000 */
[----:B------:R-:W-:Y:S01]  /*30a0*/  @!P0 HADD2.F32 R5, -RZ, R3.H1_H1 ;  /* 0x30000003ff058230 */ /* 0x000fe20000004100 */
[----:B------:R-:W-:Y:S01]  /*30b0*/  @!P0 MOV R3, R23 ;  /* 0x0000001700038202 */ /* 0x000fe20000000f00 */
[--C-:B------:R-:W-:Y:S01]  /*30c0*/  @!P0 HADD2.F32 R26, -RZ, R27.reuse.H0_H0 ;  /* 0x2000001bff1a8230 */ /* 0x100fe20000004100 */
[----:B------:R-:W-:Y:S01]  /*30d0*/  @!P0 F2FP.F16.F32.PACK_AB R0, R0, R36 ;  /* 0x000000240000823e */ /* 0x000fe200000000ff */
[--C-:B------:R-:W-:Y:S02]  /*30e0*/  @!P0 HADD2.F32 R19, -RZ, R18.reuse.H1_H1 ;  /* 0x30000012ff138230 */ /* 0x100fe40000004100 */
[-C--:B------:R-:W-:Y:S01]  /*30f0*/  @!P0 FFMA.FTZ R37, R24, R8.reuse, -R37 ;  /* 0x0000000818258223 */ /* 0x080fe20000010825 */
[----:B------:R-:W-:Y:S01]  /*3100*/  @!P0 FMUL.FTZ R2, R2, R8 ;  /* 0x0000000802028220 */ /* 0x000fe20000410000 */
[----:B------:R-:W-:Y:S01]  /*3110*/  @!P0 MOV R20, R0 ;  /* 0x0000000000148202 */ /* 0x000fe20000000f00 */
[----:B------:R-:W-:Y:S02]  /*3120*/  @!P0 HADD2.F32 R8, -RZ, R18.H0_H0 ;  /* 0x20000012ff088230 */ /* 0x000fe40000004100 */
[----:B------:R-:W-:Y:S01]  /*3130*/  @!P0 FMUL.FTZ R39, R19, R26 ;  /* 0x0000001a13278220 */ /* 0x000fe20000410000 */
[----:B------:R-:W-:Y:S02]  /*3140*/  @!P0 HADD2.F32 R27, -RZ, R27.H1_H1 ;  /* 0x3000001bff1b8230 */ /* 0x000fe40000004100 */
[----:B------:R-:W-:Y:S01]  /*3150*/  @!P0 FFMA.FTZ R2, R25, R24, R2 ;  /* 0x0000001819028223 */ /* 0x000fe20000010002 */
[--C-:B------:R-:W-:Y:S02]  /*3160*/  @!P0 HADD2.F32 R17, -RZ, R3.reuse.H1_H1 ;  /* 0x30000003ff118230 */ /* 0x100fe40000004100 */
[----:B------:R-:W-:Y:S02]  /*3170*/  @!P0 HADD2.F32 R18, -RZ, R3.H0_H0 ;  /* 0x20000003ff128230 */ /* 0x000fe40000004100 */
[-C--:B------:R-:W-:Y:S01]  /*3180*/  @!P0 FMUL.FTZ R3, R19, R4.reuse ;  /* 0x0000000413038220 */ /* 0x080fe20000410000 */
[----:B------:R-:W-:Y:S01]  /*3190*/  @!P0 F2FP.F16.F32.PACK_AB R2, R2, R37 ;  /* 0x000000250202823e */ /* 0x000fe200000000ff */
[----:B------:R-:W-:Y:S01]  /*31a0*/  @!P0 FFMA.FTZ R19, R8, R4, -R39 ;  /* 0x0000000408138223 */ /* 0x000fe20000010827 */
[C---:B------:R-:W-:Y:S01]  /*31b0*/  @!P0 FMUL.FTZ R38, R17.reuse, R27 ;  /* 0x0000001b11268220 */ /* 0x040fe20000410000 */
[----:B------:R-:W-:Y:S01]  /*31c0*/  @!P0 FMUL.FTZ R4, R17, R5 ;  /* 0x0000000511048220 */ /* 0x000fe20000410000 */
[----:B------:R-:W-:Y:S01]  /*31d0*/  @!P0 MOV R21, R2 ;  /* 0x0000000200158202 */ /* 0x000fe20000000f00 */
[----:B------:R-:W-:Y:S01]  /*31e0*/  @!P0 FFMA.FTZ R3, R26, R8, R3 ;  /* 0x000000081a038223 */ /* 0x000fe20000010003 */
[----:B------:R-:W-:Y:S01]  /*31f0*/  MOV R2, R81 ;  /* 0x0000005100027202 */ /* 0x000fe20000000f00 */
[----:B------:R-:W-:Y:S01]  /*3200*/  @!P0 FFMA.FTZ R38, R18, R5, -R38 ;  /* 0x0000000512268223 */ /* 0x000fe20000010826 */
[----:B------:R-:W-:Y:S02]  /*3210*/  @!P0 FFMA.FTZ R4, R27, R18, R4 ;  /* 0x000000121b048223 */ /* 0x000fe40000010004 */
[----:B------:R-:W-:Y:S03]  /*3220*/  @!P0 F2FP.F16.F32.PACK_AB R3, R3, R19 ;  /* 0x000000130303823e */ /* 0x000fe600000000ff */
[----:B------:R-:W-:Y:S02]  /*3230*/  @!P0 F2FP.F16.F32.PACK_AB R4, R4, R38 ;  /* 0x000000260404823e */ /* 0x000fe400000000ff */
[----:B------:R-:W-:Y:S02]  /*3240*/  @!P0 MOV R22, R3 ;  /* 0x0000000300168202 */ /* 0x000fe40000000f00 */
[----:B------:R-:W-:Y:S02]  /*3250*/  @!P0 MOV R23, R4 ;  /* 0x0000000400178202 */ /* 0x000fe40000000f00 */
[----:B------:R-:W-:Y:S05]  /*3260*/  MOV R3, R80 ;  /* 0x0000005000037202 */ /* 0x000fea0000000f00 */
[----:B------:R1:W-:Y:S02]  /*3270*/  ST.E.128 desc[UR4][R2.64], R20 ;  /* 0x0000001402007985 */ /* 0x0003e4000c101d04 */
.L_x_4408:
[----:B------:R-:W-:Y:S05]  /*3280*/  BSYNC.RECONVERGENT B0 ;  /* 0x0000000000007941 */ /* 0x000fea0003800200 */
.L_x_4407:
        /* <DEDUP_REMOVED lines=44> */
[-C--:B------:R-:W-:Y:S01]  /*3550*/  @!P0 FMUL.FTZ R4, R17, R5.reuse ;  /* 0x0000000511048220 */ /* 0x080fe20000410000 */
[----:B------:R-:W-:Y:S01]  /*3560*/  @!P0 MOV R21, R2 ;  /* 0x0000000200158202 */ /* 0x000fe20000000f00 */
[----:B------:R-:W-:Y:S01]  /*3570*/  @!P0 FFMA.FTZ R3, R26, R8, R3 ;  /* 0x000000081a038223 */ /* 0x000fe20000010003 */
[----:B------:R-:W-:Y:S01]  /*3580*/  @!P0 FFMA.FTZ R38, R18, R5, -R38 ;  /* 0x0000000512268223 */ /* 0x000fe20000010826 */
[----:B------:R-:W-:Y:S03]  /*3590*/  @!P0 FFMA.FTZ R4, R27, R18, R4 ;  /* 0x000000121b048223 */ /* 0x000fe60000010004 */
[----:B------:R-:W-:Y:S02]  /*35a0*/  @!P0 F2FP.F16.F32.PACK_AB R3, R3, R19 ;  /* 0x000000130303823e */ /* 0x000fe400000000ff */
[----:B------:R-:W-:Y:S02]  /*35b0*/  @!P0 F2FP.F16.F32.PACK_AB R4, R4, R38 ;  /* 0x000000260404823e */ /* 0x000fe400000000ff */
[----:B------:R-:W-:Y:S02]  /*35c0*/  @!P0 MOV R22, R3 ;  /* 0x0000000300168202 */ /* 0x000fe40000000f00 */
[----:B------:R-:W-:Y:S05]  /*35d0*/  @!P0 MOV R23, R4 ;  /* 0x0000000400178202 */ /* 0x000fea0000000f00 */
[----:B------:R2:W-:Y:S02]  /*35e0*/  ST.E.128 desc[UR4][R30.64], R20 ;  /* 0x000000141e007985 */ /* 0x0005e4000c101d04 */
.L_x_4410:
[----:B------:R-:W-:Y:S05]  /*35f0*/  BSYNC.RECONVERGENT B0 ;  /* 0x0000000000007941 */ /* 0x000fea0003800200 */
.L_x_4409:
        /* <DEDUP_REMOVED lines=58> */
.L_x_4412:
[----:B------:R-:W-:Y:S05]  /*39a0*/  BSYNC.RECONVERGENT B0 ;  /* 0x0000000000007941 */ /* 0x000fea0003800200 */
.L_x_4411:
        /* <DEDUP_REMOVED lines=29> */
[--C-:B------:R-:W-:Y:S01]  /*3b80*/  @!P0 HADD2.F32 R19, -RZ, R18.reuse.H1_H1 ;  /* 0x30000012ff138230 */ /* 0x100fe20000004100 */
[----:B------:R-:W-:Y:S01]  /*3b90*/  @!P0 F2FP.F16.F32.PACK_AB R0, R0, R36 ;  /* 0x000000240000823e */ /* 0x000fe200000000ff */
[--C-:B------:R-:W-:Y:S02]  /*3ba0*/  @!P0 HADD2.F32 R26, -RZ, R27.reuse.H0_H0 ;  /* 0x2000001bff1a8230 */ /* 0x100fe40000004100 */
        /* <DEDUP_REMOVED lines=17> */
[----:B------:R-:W-:Y:S01]  /*3cc0*/  @!P0 FFMA.FTZ R4, R27, R18, R4 ;  /* 0x000000121b048223 */ /* 0x000fe20000010004 */
[----:B------:R-:W-:Y:S02]  /*3cd0*/  LEA R18, P1, R168, R30, 0x7 ;  /* 0x0000001ea8127211 */ /* 0x000fe400078238ff */
[----:B------:R-:W-:Y:S02]  /*3ce0*/  @!P0 F2FP.F16.F32.PACK_AB R3, R3, R19 ;  /* 0x000000130303823e */ /* 0x000fe400000000ff */
[----:B------:R-:W-:Y:S02]  /*3cf0*/  @!P0 F2FP.F16.F32.PACK_AB R4, R4, R38 ;  /* 0x000000260404823e */ /* 0x000fe400000000ff */
[----:B------:R-:W-:Y:S02]  /*3d00*/  LEA.HI.X R19, R168, R31, R169, 0x7, P1 ;  /* 0x0000001fa8137211 */ /* 0x000fe400008f3ca9 */
[----:B------:R-:W-:Y:S02]  /*3d10*/  @!P0 MOV R22, R3 ;  /* 0x0000000300168202 */ /* 0x000fe40000000f00 */
[----:B------:R-:W-:Y:S05]  /*3d20*/  @!P0 MOV R23, R4 ;  /* 0x0000000400178202 */ /* 0x000fea0000000f00 */
[----:B------:R4:W-:Y:S02]  /*3d30*/  ST.E.128 desc[UR4][R18.64], R20 ;  /* 0x0000001412007985 */ /* 0x0009e4000c101d04 */
.L_x_4414:
[----:B------:R-:W-:Y:S05]  /*3d40*/  BSYNC.RECONVERGENT B0 ;  /* 0x0000000000007941 */ /* 0x000fea0003800200 */
.L_x_4413:
        /* <DEDUP_REMOVED lines=14> */
[--C-:B------:R-:W-:Y:S02]  /*3e30*/  @!P0 HADD2.F32 R4, -RZ, R3.reuse.H0_H0 ;  /* 0x20000003ff048230 */ /* 0x100fe40000004100 */
[----:B----4-:R-:W-:Y:S02]  /*3e40*/  @!P0 HADD2.F32 R19, -RZ, R26.H0_H0 ;  /* 0x2000001aff138230 */ /* 0x010fe40000004100 */
[--C-:B------:R-:W-:Y:S02]  /*3e50*/  @!P0 HADD2.F32 R2, -RZ, R0.reuse.H1_H1 ;  /* 0x30000000ff028230 */ /* 0x100fe40000004100 */
[----:B------:R-:W-:Y:S02]  /*3e60*/  @!P0 HADD2.F32 R24, -RZ, R0.H0_H0 ;  /* 0x20000000ff188230 */ /* 0x000fe40000004100 */
[----:B------:R-:W-:Y:S02]  /*3e70*/  @!P0 HADD2.F32 R25, -RZ, R26.H1_H1 ;  /* 0x3000001aff198230 */ /* 0x000fe40000004100 */
[C---:B------:R-:W-:Y:S01]  /*3e80*/  @!P0 FMUL.FTZ R36, R2.reuse, R19 ;  /* 0x0000001302248220 */ /* 0x040fe20000410000 */
[----:B------:R-:W-:Y:S01]  /*3e90*/  @!P0 HADD2.F32 R5, -RZ, R3.H1_H1 ;  /* 0x30000003ff058230 */ /* 0x000fe20000004100 */
[----:B------:R-:W-:Y:S01]  /*3ea0*/  @!P0 MOV R3, R23 ;  /* 0x0000001700038202 */ /* 0x000fe20000000f00 */
[----:B------:R-:W-:Y:S02]  /*3eb0*/  @!P0 HADD2.F32 R26, -RZ, R27.H0_H0 ;  /* 0x2000001bff1a8230 */ /* 0x000fe40000004100 */
[-C--:B------:R-:W-:Y:S01]  /*3ec0*/  @!P0 FMUL.FTZ R0, R2, R18.reuse ;  /* 0x0000001202008220 */ /* 0x080fe20000410000 */
[----:B------:R-:W-:Y:S01]  /*3ed0*/  @!P0 FFMA.FTZ R36, R24, R18, -R36 ;  /* 0x0000001218248223 */ /* 0x000fe20000010824 */
[----:B------:R-:W-:Y:S01]  /*3ee0*/  @!P0 MOV R18, R22 ;  /* 0x0000001600128202 */ /* 0x000fe20000000f00 */
[--C-:B------:R-:W-:Y:S02]  /*3ef0*/  @!P0 HADD2.F32 R2, -RZ, R17.reuse.H1_H1 ;  /* 0x30000011ff028230 */ /* 0x100fe40000004100 */
[----:B------:R-:W-:Y:S01]  /*3f00*/  @!P0 FFMA.FTZ R0, R19, R24, R0 ;  /* 0x0000001813008223 */ /* 0x000fe20000010000 */
[----:B------:R-:W-:Y:S02]  /*3f10*/  @!P0 HADD2.F32 R24, -RZ, R17.H0_H0 ;  /* 0x20000011ff188230 */ /* 0x000fe40000004100 */
[--C-:B------:R-:W-:Y:S02]  /*3f20*/  @!P0 HADD2.F32 R19, -RZ, R18.reuse.H1_H1 ;  /* 0x30000012ff138230 */ /* 0x100fe40000004100 */
[----:B------:R-:W-:Y:S01]  /*3f30*/  @!P0 FMUL.FTZ R37, R2, R25 ;  /* 0x0000001902258220 */ /* 0x000fe20000410000 */
[----:B------:R-:W-:Y:S01]  /*3f40*/  @!P0 F2FP.F16.F32.PACK_AB R0, R0, R36 ;  /* 0x000000240000823e */ /* 0x000fe200000000ff */
[-C--:B------:R-:W-:Y:S01]  /*3f50*/  @!P0 FMUL.FTZ R2, R2, R8.reuse ;  /* 0x0000000802028220 */ /* 0x080fe20000410000 */
[----:B------:R-:W-:Y:S02]  /*3f60*/  @!P0 HADD2.F32 R27, -RZ, R27.H1_H1 ;  /* 0x3000001bff1b8230 */ /* 0x000fe40000004100 */
[----:B------:R-:W-:Y:S01]  /*3f70*/  @!P0 FFMA.FTZ R37, R24, R8, -R37 ;  /* 0x0000000818258223 */ /* 0x000fe20000010825 */
[----:B------:R-:W-:Y:S01]  /*3f80*/  @!P0 MOV R20, R0 ;  /* 0x0000000000148202 */ /* 0x000fe20000000f00 */
[----:B------:R-:W-:Y:S02]  /*3f90*/  @!P0 HADD2.F32 R8, -RZ, R18.H0_H0 ;  /* 0x20000012ff088230 */ /* 0x000fe40000004100 */
[----:B------:R-:W-:Y:S01]  /*3fa0*/  @!P0 FMUL.FTZ R39, R19, R26 ;  /* 0x0000001a13278220 */ /* 0x000fe20000410000 */
[--C-:B------:R-:W-:Y:S02]  /*3fb0*/  @!P0 HADD2.F32 R17, -RZ, R3.reuse.H1_H1 ;  /* 0x30000003ff118230 */ /* 0x100fe40000004100 */
[----:B------:R-:W-:Y:S01]  /*3fc0*/  @!P0 FFMA.FTZ R2, R25, R24, R2 ;  /* 0x0000001819028223 */ /* 0x000fe20000010002 */
[----:B------:R-:W-:Y:S02]  /*3fd0*/  @!P0 HADD2.F32 R18, -RZ, R3.H0_H0 ;  /* 0x20000003ff128230 */ /* 0x000fe40000004100 */
[-C--:B------:R-:W-:Y:S01]  /*3fe0*/  @!P0 FMUL.FTZ R3, R19, R4.reuse ;  /* 0x0000000413038220 */ /* 0x080fe20000410000 */
[----:B------:R-:W-:Y:S01]  /*3ff0*/  @!P0 FFMA.FTZ R19, R8, R4, -R39 ;  /* 0x0000000408138223 */ /* 0x000fe20000010827 */
[C---:B------:R-:W-:Y:S01]  /*4000*/  @!P0 FMUL.FTZ R4, R17.reuse, R5 ;  /* 0x0000000511048220 */ /* 0x040fe20000410000 */
[----:B------:R-:W-:Y:S01]  /*4010*/  @!P0 F2FP.F16.F32.PACK_AB R2, R2, R37 ;  /* 0x000000250202823e */ /* 0x000fe200000000ff */
[----:B------:R-:W-:Y:S01]  /*4020*/  @!P0 FMUL.FTZ R38, R17, R27 ;  /* 0x0000001b11268220 */ /* 0x000fe20000410000 */
[----:B------:R-:W-:Y:S01]  /*4030*/  @!P0 FFMA.FTZ R3, R26, R8, R3 ;  /* 0x000000081a038223 */ /* 0x000fe20000010003 */
[----:B------:R-:W-:Y:S01]  /*4040*/  @!P0 FFMA.FTZ R4, R27, R18, R4 ;  /* 0x000000121b048223 */ /* 0x000fe20000010004 */
[----:B------:R-:W-:Y:S01]  /*4050*/  @!P0 MOV R21, R2 ;  /* 0x0000000200158202 */ /* 0x000fe20000000f00 */
[----:B------:R-:W-:Y:S01]  /*4060*/  @!P0 FFMA.FTZ R38, R18, R5, -R38 ;  /* 0x0000000512268223 */ /* 0x000fe20000010826 */
[----:B------:R-:W-:Y:S01]  /*4070*/  IMAD.WIDE.U32 R24, R168, 0xc0, R30 ;  /* 0x000000c0a8187825 */ /* 0x000fe200078e001e */
[----:B------:R-:W-:Y:S03]  /*4080*/  @!P0 F2FP.F16.F32.PACK_AB R3, R3, R19 ;  /* 0x000000130303823e */ /* 0x000fe600000000ff */
[----:B------:R-:W-:Y:S01]  /*4090*/  IMAD R5, R169, 0xc0, RZ ;  /* 0x000000c0a9057824 */ /* 0x000fe200078e02ff */
[----:B------:R-:W-:Y:S02]  /*40a0*/  @!P0 F2FP.F16.F32.PACK_AB R4, R4, R38 ;  /* 0x000000260404823e */ /* 0x000fe400000000ff */
[----:B------:R-:W-:Y:S02]  /*40b0*/  @!P0 MOV R22, R3 ;  /* 0x0000000300168202 */ /* 0x000fe40000000f00 */
[----:B------:R-:W-:Y:S02]  /*40c0*/  IADD3 R25, PT, PT, R5, R25, RZ ;  /* 0x0000001905197210 */ /* 0x000fe40007ffe0ff */
[----:B------:R-:W-:Y:S05]  /*40d0*/  @!P0 MOV R23, R4 ;  /* 0x0000000400178202 */ /* 0x000fea0000000f00 */
[----:B------:R1:W-:Y:S02]  /*40e0*/  ST.E.128 desc[UR4][R24.64], R20 ;  /* 0x0000001418007985 */ /* 0x0003e4000c101d04 */
.L_x_4416:
[----:B------:R-:W-:Y:S05]  /*40f0*/  BSYNC.RECONVERGENT B0 ;  /* 0x0000000000007941 */ /* 0x000fea0003800200 */
.L_x_4415:
[----:B------:R-:W-:Y:S01]  /*4100*/  ISETP.NE.AND P0, PT, R123, RZ, PT ;  /* 0x000000ff7b00720c */ /* 0x000fe20003f05270 */
        /* <DEDUP_REMOVED lines=58> */
.L_x_4418:
[----:B------:R-:W-:Y:S05]  /*44b0*/  BSYNC.RECONVERGENT B0 ;  /* 0x0000000000007941 */ /* 0x000fea0003800200 */
.L_x_4417:
[----:B------:R-:W-:Y:S04]  /*44c0*/  BSSY.RECONVERGENT B0, `(.L_x_4419) ;  /* 0x000003b000007945 */ /* 0x000fe80003800200 */
[----:B------:R-:W-:Y:S05]  /*44d0*/  @!P4 BRA `(.L_x_4420) ;  /* 0x0000000000e4c947 */ /* 0x000fea0003800000 */
[----:B------:R-:W-:Y:S01]  /*44e0*/  IMAD R0, R119, 0x140, RZ ;  /* 0x0000014077007824 */ /* 0x000fe200078e02ff */
[----:B------:R-:W-:Y:S01]  /*44f0*/  ISETP.GE.AND P0, PT, R12, R16, PT ;  /* 0x000000100c00720c */ /* 0x000fe20003f06270 */
[----:B------:R-:W-:Y:S05]  /*4500*/  IMAD.WIDE.U32 R4, R118, 0x140, R34 ;  /* 0x0000014076047825 */ /* 0x000fea00078e0022 */
[----:B------:R-:W-:Y:S05]  /*4510*/  IADD3 R5, PT, PT, R0, R5, RZ ;  /* 0x0000000500057210 */ /* 0x000fea0007ffe0ff */
[----:B-1234-:R-:W2:Y:S02]  /*4520*/  LD.E.128 R20, desc[UR4][R4.64] ;  /* 0x0000000404147980 */ /* 0x01eea4000c101d00 */
        /* <DEDUP_REMOVED lines=52> */
.L_x_4420:
[----:B------:R-:W-:Y:S05]  /*4870*/  BSYNC.RECONVERGENT B0 ;  /* 0x0000000000007941 */ /* 0x000fea0003800200 */
.L_x_4419:
[----:B------:R-:W-:Y:S01]  /*4880*/  ISETP.NE.AND P0, PT, R122, RZ, PT ;  /* 0x000000ff7a00720c */ /* 0x000fe20003f05270 */
[----:B------:R-:W-:Y:S11]  /*4890*/  BSSY.RECONVERGENT B0, `(.L_x_4421) ;  /* 0x000003c000007945 */ /* 0x000ff60003800200 */
[----:B------:R-:W-:Y:S01]  /*48a0*/  @!UPT UIADD3 URZ, UPT, UPT, URZ, URZ, URZ ;  /* 0x000000fffffff290 */ /* 0x000fe2000fffe0ff */
[----:B------:R-:W-:Y:S05]  /*48b0*/  @!P0 BRA `(.L_x_4422) ;  /* 0x0000000000e48947 */ /* 0x000fea0003800000 */
[----:B------:R-:W-:Y:S01]  /*48c0*/  IMAD R0, R119, 0x180, RZ ;  /* 0x0000018077007824 */ /* 0x000fe200078e02ff */
[----:B------:R-:W-:Y:S01]  /*48d0*/  ISETP.GE.AND P0, PT, R12, R16, PT ;  /* 0x000000100c00720c */ /* 0x000fe20003f06270 */
[----:B------:R-:W-:Y:S04]  /*48e0*/  IMAD.WIDE.U32 R34, R118, 0x180, R34 ;  /* 0x0000018076227825 */ /* 0x000fe800078e0022 */
[----:B--2---:R-:W-:Y:S01]  /*48f0*/  IMAD.WIDE.U32 R30, R168, 0x180, R30 ;  /* 0x00000180a81e7825 */ /* 0x004fe200078e001e */
[----:B------:R-:W-:Y:S05]  /*4900*/  IADD3 R35, PT, PT, R0, R35, RZ ;  /* 0x0000002300237210 */ /* 0x000fea0007ffe0ff */
[----:B-1--4-:R-:W2:Y:S02]  /*4910*/  LD.E.128 R16, desc[UR4][R34.64] ;  /* 0x0000000422107980 */ /* 0x012ea4000c101d00 */
[C---:B------:R-:W-:Y:S04]  /*4920*/  @!P0 IMAD.WIDE R6, R11.reuse, 0x180, R6 ;  /* 0x000001800b068825 */ /* 0x040fe800078e0206 */
[----:B------:R-:W-:Y:S02]  /*4930*/  @!P0 IMAD.WIDE R28, R11, 0x180, R28 ;  /* 0x000001800b1c8825 */ /* 0x000fe400078e021c */
[----:B------:R-:W4:Y:S06]  /*4940*/  @!P0 LD.E.64 R2, desc[UR4][R6.64] ;  /* 0x0000000406028980 */ /* 0x000f2c000c101b00 */
[----:B------:R-:W3:Y:S01]  /*4950*/  @!P0 LD.E.64 R28, desc[UR4][R28.64] ;  /* 0x000000041c1c8980 */ /* 0x000ee2000c101b00 */
[--C-:B----4-:R-:W-:Y:S01]  /*4960*/  @!P0 HADD2.F32 R8, -RZ, R2.reuse.H0_H0 ;  /* 0x20000002ff088230 */ /* 0x110fe20000004100 */
[----:B--2---:R-:W-:Y:S01]  /*4970*/  @!P0 MOV R0, R16 ;  /* 0x0000001000008202 */ /* 0x004fe20000000f00 */
[----:B------:R-:W-:Y:S01]  /*4980*/  @!P0 HADD2.F32 R6, -RZ, R2.H1_H1 ;  /* 0x30000002ff068230 */ /* 0x000fe20000004100 */
[----:B------:R-:W-:Y:S01]  /*4990*/  @!P0 MOV R7, R17 ;  /* 0x0000001100078202 */ /* 0x000fe20000000f00 */
[----:B------:R-:W-:Y:S02]  /*49a0*/  @!P0 HADD2.F32 R4, -RZ, R3.H0_H0 ;  /* 0x20000003ff048230 */ /* 0x000fe40000004100 */
[----:B---3--:R-:W-:Y:S02]  /*49b0*/  @!P0 HADD2.F32 R20, -RZ, R28.H0_H0 ;  /* 0x2000001cff148230 */ /* 0x008fe40000004100 */
        /* <DEDUP_REMOVED lines=25> */
[----:B------:R-:W-:Y:S01]  /*4b50*/  @!P0 FMUL.FTZ R3, R20, R4 ;  /* 0x0000000414038220 */ /* 0x000fe20000410000 */
[----:B------:R-:W-:Y:S01]  /*4b60*/  @!P0 F2FP.F16.F32.PACK_AB R2, R2, R26 ;  /* 0x0000001a0202823e */ /* 0x000fe200000000ff */
[----:B------:R-:W-:Y:S01]  /*4b70*/  @!P0 FFMA.FTZ R20, R6, R4, -R28 ;  /* 0x0000000406148223 */ /* 0x000fe2000001081c */
[CC--:B------:R-:W-:Y:S01]  /*4b80*/  @!P0 FMUL.FTZ R4, R7.reuse, R5.reuse ;  /* 0x0000000507048220 */ /* 0x0c0fe20000410000 */
[----:B------:R-:W-:Y:S01]  /*4b90*/  @!P0 FMUL.FTZ R27, R7, R24 ;  /* 0x00000018071b8220 */ /* 0x000fe20000410000 */
[----:B------:R-:W-:Y:S01]  /*4ba0*/  @!P0 MOV R17, R2 ;  /* 0x0000000200118202 */ /* 0x000fe20000000f00 */
[----:B------:R-:W-:Y:S01]  /*4bb0*/  @!P0 FFMA.FTZ R3, R23, R6, R3 ;  /* 0x0000000617038223 */ /* 0x000fe20000010003 */
[----:B------:R-:W-:Y:S01]  /*4bc0*/  @!P0 FFMA.FTZ R4, R24, R8, R4 ;  /* 0x0000000818048223 */ /* 0x000fe20000010004 */
[----:B------:R-:W-:Y:S01]  /*4bd0*/  @!P0 FFMA.FTZ R27, R8, R5, -R27 ;  /* 0x00000005081b8223 */ /* 0x000fe2000001081b */
[----:B------:R-:W-:Y:S02]  /*4be0*/  IMAD R5, R169, 0x180, RZ ;  /* 0x00000180a9057824 */ /* 0x000fe400078e02ff */
[----:B------:R-:W-:Y:S02]  /*4bf0*/  @!P0 F2FP.F16.F32.PACK_AB R3, R3, R20 ;  /* 0x000000140303823e */ /* 0x000fe400000000ff */
[----:B------:R-:W-:Y:S02]  /*4c00*/  @!P0 F2FP.F16.F32.PACK_AB R4, R4, R27 ;  /* 0x0000001b0404823e */ /* 0x000fe400000000ff */
[----:B------:R-:W-:Y:S02]  /*4c10*/  IADD3 R31, PT, PT, R5, R31, RZ ;  /* 0x0000001f051f7210 */ /* 0x000fe40007ffe0ff */
[----:B------:R-:W-:Y:S02]  /*4c20*/  @!P0 MOV R18, R3 ;  /* 0x0000000300128202 */ /* 0x000fe40000000f00 */
[----:B------:R-:W-:Y:S05]  /*4c30*/  @!P0 MOV R19, R4 ;  /* 0x0000000400138202 */ /* 0x000fea0000000f00 */
[----:B------:R1:W-:Y:S02]  /*4c40*/  ST.E.128 desc[UR4][R30.64], R16 ;  /* 0x000000101e007985 */ /* 0x0003e4000c101d04 */
.L_x_4422:
[----:B------:R-:W-:Y:S05]  /*4c50*/  BSYNC.RECONVERGENT B0 ;  /* 0x0000000000007941 */ /* 0x000fea0003800200 */
.L_x_4421:
[----:B------:R-:W5:Y:S02]  /*4c60*/  LD.E R0, desc[UR4][R148.64+0xd0] ;  /* 0x0000d00494007980 */ /* 0x000f64000c101900 */
[----:B-----5:R-:W-:Y:S05]  /*4c70*/  IMAD.U32 R0, R0, -0x80, RZ ;  /* 0xffffff8000007824 */ /* 0x020fea00078e00ff */
[C---:B------:R-:W-:Y:S02]  /*4c80*/  LEA R14, P1, R0.reuse, R14, 0x1 ;  /* 0x0000000e000e7211 */ /* 0x040fe400078208ff */
[C---:B------:R-:W-:Y:S02]  /*4c90*/  LEA R32, P0, R0.reuse, R32, 0x1 ;  /* 0x0000002000207211 */ /* 0x040fe400078008ff */
[C---:B------:R-:W-:Y:S02]  /*4ca0*/  LEA.HI.X.SX32 R15, R0.reuse, R15, 0x1, P1 ;  /* 0x0000000f000f7211 */ /* 0x040fe400008f0eff */
[----:B------:R-:W-:Y:S01]  /*4cb0*/  LEA.HI.X.SX32 R33, R0, R33, 0x1, P0 ;  /* 0x0000002100217211 */ /* 0x000fe200000f0eff */
[----:B------:R-:W-:Y:S05]  /*4cc0*/  BRA `(.L_x_4405) ;  /* 0x00000030002c7947 */ /* 0x000fea0003800000 */
.L_x_4406:
        /* <DEDUP_REMOVED lines=15> */
[----:B------:R-:W-:Y:S02]  /*4dc0*/  @!P0 SEL R2, R17, RZ, P1 ;  /* 0x000000ff11028207 */ /* 0x000fe40000800000 */
[----:B------:R-:W-:Y:S02]  /*4dd0*/  @!P0 SEL R0, R126, RZ, P1 ;  /* 0x000000ff7e008207 */ /* 0x000fe40000800000 */
        /* <DEDUP_REMOVED lines=34> */
[--C-:B------:R-:W-:Y:S02]  /*5000*/  @!P0 HADD2.F32 R27, -RZ, R5.reuse.H0_H0 ;  /* 0x20000005ff1b8230 */ /* 0x100fe40000004100 */
[----:B------:R-:W-:Y:S01]  /*5010*/  @!P0 FMUL.FTZ R0, R29, R0 ;  /* 0x000000001d008220 */ /* 0x000fe20000410000 */
[----:B------:R-:W-:Y:S02]  /*5020*/  @!P0 HADD2.F32 R4, -RZ, R5.H1_H1 ;  /* 0x30000005ff048230 */ /* 0x000fe40000004100 */
[----:B------:R-:W-:Y:S01]  /*5030*/  @!P0 FMUL.FTZ R2, R28, R2 ;  /* 0x000000021c028220 */ /* 0x000fe20000410000 */
[--C-:B------:R-:W-:Y:S02]  /*5040*/  @!P0 HADD2.F32 R5, -RZ, R6.reuse.H0_H0 ;  /* 0x20000006ff058230 */ /* 0x100fe40000004100 */
[----:B------:R-:W-:Y:S01]  /*5050*/  @!P0 FMUL.FTZ R3, R27, R3 ;  /* 0x000000031b038220 */ /* 0x000fe20000410000 */
[--C-:B------:R-:W-:Y:S02]  /*5060*/  @!P0 HADD2.F32 R26, -RZ, R7.reuse.H0_H0 ;  /* 0x20000007ff1a8230 */ /* 0x100fe40000004100 */
[----:B------:R-:W-:Y:S01]  /*5070*/  @!P0 FMUL.FTZ R4, R4, R25 ;  /* 0x0000001904048220 */ /* 0x000fe20000410000 */
        /* <DEDUP_REMOVED lines=8> */
[--C-:B------:R-:W-:Y:S02]  /*5100*/  @!P0 HADD2.F32 R19, -RZ, R24.reuse.H0_H0 ;  /* 0x20000018ff138230 */ /* 0x100fe40000004100 */
[----:B------:R-:W-:Y:S01]  /*5110*/  @!P0 FMUL.FTZ R6, R6, R23 ;  /* 0x0000001706068220 */ /* 0x000fe20000410000 */
[----:B------:R-:W-:Y:S02]  /*5120*/  @!P0 HADD2.F32 R23, -RZ, R24.H1_H1 ;  /* 0x30000018ff178230 */ /* 0x000fe40000004100 */
        /* <DEDUP_REMOVED lines=8> */
[--C-:B------:R-:W-:Y:S01]  /*51b0*/  @!P0 HADD2.F32 R28, -RZ, R38.reuse.H0_H0 ;  /* 0x20000026ff1c8230 */ /* 0x100fe20000004100 */
[----:B------:R-:W-:Y:S01]  /*51c0*/  @!P0 F2FP.F16.F32.PACK_AB R0, R2, R0 ;  /* 0x000000000200823e */ /* 0x000fe200000000ff */
[--C-:B------:R-:W-:Y:S01]  /*51d0*/  @!P0 HADD2.F32 R22, -RZ, R35.reuse.H0_H0 ;  /* 0x20000023ff168230 */ /* 0x100fe20000004100 */
[----:B------:R-:W-:Y:S01]  /*51e0*/  MOV R2, R81 ;  /* 0x0000005100027202 */ /* 0x000fe20000000f00 */
[----:B------:R-:W-:Y:S01]  /*51f0*/  @!P0 HADD2.F32 R29, -RZ, R38.H1_H1 ;  /* 0x30000026ff1d8230 */ /* 0x000fe20000004100 */
[----:B------:R-:W-:Y:S01]  /*5200*/  @!P0 MOV R40, R0 ;  /* 0x0000000000288202 */ /* 0x000fe20000000f00 */
        /* <DEDUP_REMOVED lines=16> */
.L_x_4424:
[----:B------:R-:W-:Y:S05]  /*5310*/  BSYNC.RECONVERGENT B0 ;  /* 0x0000000000007941 */ /* 0x000fea0003800200 */
.L_x_4423:
[----:B------:R-:W-:Y:S01]  /*5320*/  ISETP.NE.AND P0, PT, R127, RZ, PT ;  /* 0x000000ff7f00720c */ /* 0x000fe20003f05270 */
        /* <DEDUP_REMOVED lines=60> */
[--C-:B------:R-:W-:Y:S01]  /*56f0*/  @!P0 HADD2.F32 R19, -RZ, R23.reuse.H0_H0 ;  /* 0x20000017ff138230 */ /* 0x100fe20000004100 */
[----:B------:R-:W-:Y:S01]  /*5700*/  @!P0 MOV R36, R43 ;  /* 0x0000002b00248202 */ /* 0x000fe20000000f00 */
        /* <DEDUP_REMOVED lines=29> */
.L_x_4426:
[----:B------:R-:W-:Y:S05]  /*58e0*/  BSYNC.RECONVERGENT B0 ;  /* 0x0000000000007941 */ /* 0x000fea0003800200 */
.L_x_4425:
        /* <DEDUP_REMOVED lines=94> */
.L_x_4428:
[----:B------:R-:W-:Y:S05]  /*5ed0*/  BSYNC.RECONVERGENT B0 ;  /* 0x0000000000007941 */ /* 0x000fea0003800200 */
.L_x_4427:
        /* <DEDUP_REMOVED lines=94> */
.L_x_4430:
[----:B------:R-:W-:Y:S05]  /*64c0*/  BSYNC.RECONVERGENT B0 ;  /* 0x0000000000007941 */ /* 0x000fea0003800200 */
.L_x_4429:
[----:B------:R-:W-:Y:S04]  /*64d0*/  BSSY.RECONVERGENT B0, `(.L_x_4431) ;  /* 0x000005e000007945 */ /* 0x000fe80003800200 */
[----:B------:R-:W-:Y:S05]  /*64e0*/  @P3 BRA `(.L_x_4432) ;  /* 0x0000000400703947 */ /* 0x000fea0003800000 */
[----:B------:R-:W-:Y:S02]  /*64f0*/  ISETP.GE.AND P0, PT, R12, R16, PT ;  /* 0x000000100c00720c */ /* 0x000fe40003f06270 */
[----:B-1----:R-:W-:Y:S04]  /*6500*/  IADD3 R2, P2, PT, R20, R120, RZ ;  /* 0x0000007814027210 */ /* 0x002fe80007f5e0ff */
[----:B------:R-:W-:Y:S05]  /*6510*/  IADD3.X R3, PT, PT, R21, R69, RZ, P2, !PT ;  /* 0x0000004515037210 */ /* 0x000fea00017fe4ff */
[----:B--234-:R-:W2:Y:S02]  /*6520*/  LD.E.128 R40, desc[UR4][R2.64] ;  /* 0x0000000402287980 */ /* 0x01cea4000c101d00 */
[----:B------:R-:W-:Y:S01]  /*6530*/  @!P0 IMAD.WIDE R4, R18, 0x2, R2 ;  /* 0x0000000212048825 */ /* 0x000fe200078e0202 */
[----:B------:R-:W-:Y:S02]  /*6540*/  @!P0 SEL R6, R17, RZ, P1 ;  /* 0x000000ff11068207 */ /* 0x000fe40000800000 */
[----:B------:R-:W-:Y:S02]  /*6550*/  @!P0 SEL R0, R126, RZ, P1 ;  /* 0x000000ff7e008207 */ /* 0x000fe40000800000 */
[----:B------:R-:W-:Y:S04]  /*6560*/  @!P0 IADD3 R6, P2, PT, R97, R6, RZ ;  /* 0x0000000661068210 */ /* 0x000fe80007f5e0ff */
[----:B------:R-:W-:Y:S02]  /*6570*/  @!P0 SHF.L.U32 R22, R6, 0x1, RZ ;  /* 0x0000000106168819 */ /* 0x000fe400000006ff */
[----:B------:R-:W-:Y:S02]  /*6580*/  @!P0 IADD3.X R0, PT, PT, R89, R0, RZ, P2, !PT ;  /* 0x0000000059008210 */ /* 0x000fe400017fe4ff */
[----:B------:R-:W-:Y:S02]  /*6590*/  @!P0 IADD3 R128, P2, PT, R22, R77, RZ ;  /* 0x0000004d16808210 */ /* 0x000fe40007f5e0ff */
[----:B------:R-:W-:Y:S02]  /*65a0*/  @!P0 SHF.L.U64.HI R0, R6, 0x1, R0 ;  /* 0x0000000106008819 */ /* 0x000fe40000010200 */
[----:B------:R-:W3:Y:S02]  /*65b0*/  @!P0 LD.E.128 R4, desc[UR4][R4.64] ;  /* 0x0000000404048980 */ /* 0x000ee4000c101d00 */
[----:B------:R-:W-:Y:S02]  /*65c0*/  @!P0 IADD3.X R129, PT, PT, R0, R76, RZ, P2, !PT ;  /* 0x0000004c00818210 */ /* 0x000fe400017fe4ff */
        /* <DEDUP_REMOVED lines=11> */
[----:B------:R-:W-:Y:S02]  /*6680*/  @!P0 HADD2.F32 R4, -RZ, R5.H1_H1 ;  /* 0x30000005ff048230 */ /* 0x000fe40000004100 */
[----:B----4-:R-:W-:Y:S02]  /*6690*/  @!P0 HADD2.F32 R24, -RZ, R130.H0_H0 ;  /* 0x20000082ff188230 */ /* 0x010fe40000004100 */
[----:B------:R-:W-:Y:S02]  /*66a0*/  @!P0 HADD2.F32 R5, -RZ, R6.H0_H0 ;  /* 0x20000006ff058230 */ /* 0x000fe40000004100 */
[--C-:B-1----:R-:W-:Y:S02]  /*66b0*/  @!P0 HADD2.F32 R22, -RZ, R7.reuse.H0_H0 ;  /* 0x20000007ff168230 */ /* 0x102fe40000004100 */
[----:B------:R-:W-:Y:S01]  /*66c0*/  @!P2 FADD.FTZ R24, -R24, -RZ ;  /* 0x800000ff1818a221 */ /* 0x000fe20000010100 */
[----:B------:R-:W-:Y:S02]  /*66d0*/  @!P0 HADD2.F32 R19, -RZ, R7.H1_H1 ;  /* 0x30000007ff138230 */ /* 0x000fe40000004100 */
[--C-:B------:R-:W-:Y:S02]  /*66e0*/  @!P0 HADD2.F32 R7, -RZ, R131.reuse.H0_H0 ;  /* 0x20000083ff078230 */ /* 0x100fe40000004100 */
[----:B------:R-:W-:Y:S01]  /*66f0*/  @!P0 FMUL.FTZ R5, R5, R24 ;  /* 0x0000001805058220 */ /* 0x000fe20000410000 */
[----:B------:R-:W-:Y:S01]  /*6700*/  @!P0 HADD2.F32 R8, -RZ, R131.H1_H1 ;  /* 0x30000083ff088230 */ /* 0x000fe20000004100 */
[----:B------:R-:W-:Y:S01]  /*6710*/  @!P0 MOV R24, R40 ;  /* 0x0000002800188202 */ /* 0x000fe20000000f00 */
[----:B------:R-:W-:Y:S02]  /*6720*/  @!P0 HADD2.F32 R28, -RZ, R128.H0_H0 ;  /* 0x20000080ff1c8230 */ /* 0x000fe40000004100 */
[----:B------:R-:W-:Y:S01]  /*6730*/  @!P2 FADD.FTZ R7, -R7, -RZ ;  /* 0x800000ff0707a221 */ /* 0x000fe20000010100 */
[----:B------:R-:W-:Y:S02]  /*6740*/  @!P0 HADD2.F32 R23, -RZ, R130.H1_H1 ;  /* 0x30000082ff178230 */ /* 0x000fe40000004100 */
[----:B------:R-:W-:Y:S01]  /*6750*/  @!P2 FADD.FTZ R8, -R8, -RZ ;  /* 0x800000ff0808a221 */ /* 0x000fe20000010100 */
[----:B------:R-:W-:Y:S02]  /*6760*/  @!P0 HADD2.F32 R27, -RZ, R128.H1_H1 ;  /* 0x30000080ff1b8230 */ /* 0x000fe40000004100 */
[----:B------:R-:W-:Y:S01]  /*6770*/  @!P2 FADD.FTZ R28, -R28, -RZ ;  /* 0x800000ff1c1ca221 */ /* 0x000fe20000010100 */
[--C-:B------:R-:W-:Y:S02]  /*6780*/  @!P0 HADD2.F32 R25, -RZ, R129.reuse.H1_H1 ;  /* 0x30000081ff198230 */ /* 0x100fe40000004100 */
[----:B------:R-:W-:Y:S01]  /*6790*/  @!P2 FADD.FTZ R23, -R23, -RZ ;  /* 0x800000ff1717a221 */ /* 0x000fe20000010100 */
[----:B------:R-:W-:Y:S02]  /*67a0*/  @!P0 HADD2.F32 R6, -RZ, R6.H1_H1 ;  /* 0x30000006ff068230 */ /* 0x000fe40000004100 */
[----:B------:R-:W-:Y:S01]  /*67b0*/  @!P0 FMUL.FTZ R7, R22, R7 ;  /* 0x0000000716078220 */ /* 0x000fe20000410000 */
[----:B------:R-:W-:Y:S02]  /*67c0*/  @!P0 HADD2.F32 R26, -RZ, R129.H0_H0 ;  /* 0x20000081ff1a8230 */ /* 0x000fe40000004100 */
[----:B------:R-:W-:Y:S01]  /*67d0*/  @!P0 FMUL.FTZ R8, R19, R8 ;  /* 0x0000000813088220 */ /* 0x000fe20000410000 */
[----:B------:R-:W-:Y:S02]  /*67e0*/  @!P0 HADD2.F32 R19, -RZ, R24.H0_H0 ;  /* 0x20000018ff138230 */ /* 0x000fe40000004100 */
[----:B------:R-:W-:Y:S01]  /*67f0*/  @!P2 FADD.FTZ R25, -R25, -RZ ;  /* 0x800000ff1919a221 */ /* 0x000fe20000010100 */
[----:B-----5:R-:W-:Y:S02]  /*6800*/  @!P0 HADD2.F32 R22, -RZ, R36.H0_H0 ;  /* 0x20000024ff168230 */ /* 0x020fe40000004100 */
[----:B------:R-:W-:Y:S01]  /*6810*/  @!P0 FMUL.FTZ R0, R0, R28 ;  /* 0x0000001c00008220 */ /* 0x000fe20000410000 */
[----:B------:R-:W-:Y:S02]  /*6820*/  @!P0 HADD2.F32 R28, -RZ, R38.H1_H1 ;  /* 0x30000026ff1c8230 */ /* 0x000fe40000004100 */
[----:B------:R-:W-:Y:S01]  /*6830*/  @!P2 FADD.FTZ R27, -R27, -RZ ;  /* 0x800000ff1b1ba221 */ /* 0x000fe20000010100 */
[----:B------:R-:W-:Y:S02]  /*6840*/  @!P0 HADD2.F32 R29, -RZ, R39.H0_H0 ;  /* 0x20000027ff1d8230 */ /* 0x000fe40000004100 */
[----:B------:R-:W-:Y:S01]  /*6850*/  @!P0 FMUL.FTZ R6, R6, R23 ;  /* 0x0000001706068220 */ /* 0x000fe20000410000 */
[----:B------:R-:W-:Y:S02]  /*6860*/  @!P0 HADD2.F32 R23, -RZ, R24.H1_H1 ;  /* 0x30000018ff178230 */ /* 0x000fe40000004100 */
[----:B------:R-:W-:Y:S01]  /*6870*/  @!P2 FADD.FTZ R26, -R26, -RZ ;  /* 0x800000ff1a1aa221 */ /* 0x000fe20000010100 */
[----:B------:R-:W-:Y:S02]  /*6880*/  @!P0 HADD2.F32 R24, -RZ, R36.H1_H1 ;  /* 0x30000024ff188230 */ /* 0x000fe40000004100 */
[----:B------:R-:W-:Y:S01]  /*6890*/  @!P0 FMUL.FTZ R4, R4, R25 ;  /* 0x0000001904048220 */ /* 0x000fe20000410000 */
[----:B------:R-:W-:Y:S02]  /*68a0*/  @!P0 HADD2.F32 R25, -RZ, R37.H0_H0 ;  /* 0x20000025ff198230 */ /* 0x000fe40000004100 */
[----:B------:R-:W-:Y:S01]  /*68b0*/  @!P0 FFMA.FTZ R0, R19, R22, R0 ;  /* 0x0000001613008223 */ /* 0x000fe20000010000 */
[--C-:B------:R-:W-:Y:S02]  /*68c0*/  @!P0 HADD2.F32 R19, -RZ, R31.reuse.H0_H0 ;  /* 0x2000001fff138230 */ /* 0x100fe40000004100 */
[----:B------:R-:W-:Y:S01]  /*68d0*/  @!P0 FMUL.FTZ R2, R2, R27 ;  /* 0x0000001b02028220 */ /* 0x000fe20000410000 */
[----:B------:R-:W-:Y:S01]  /*68e0*/  @!P0 HADD2.F32 R22, -RZ, R31.H1_H1 ;  /* 0x3000001fff168230 */ /* 0x000fe20000004100 */
[----:B------:R-:W-:Y:S01]  /*68f0*/  @!P0 MOV R31, R43 ;  /* 0x0000002b001f8202 */ /* 0x000fe20000000f00 */
[----:B------:R-:W-:Y:S02]  /*6900*/  @!P0 HADD2.F32 R27, -RZ, R38.H0_H0 ;  /* 0x20000026ff1b8230 */ /* 0x000fe40000004100 */
[----:B------:R-:W-:Y:S01]  /*6910*/  @!P0 FMUL.FTZ R3, R3, R26 ;  /* 0x0000001a03038220 */ /* 0x000fe20000410000 */
[----:B------:R-:W-:Y:S02]  /*6920*/  @!P0 HADD2.F32 R26, -RZ, R37.H1_H1 ;  /* 0x30000025ff1a8230 */ /* 0x000fe40000004100 */
[----:B------:R-:W-:Y:S01]  /*6930*/  @!P0 FFMA.FTZ R2, R23, R24, R2 ;  /* 0x0000001817028223 */ /* 0x000fe20000010002 */
[--C-:B------:R-:W-:Y:S02]  /*6940*/  @!P0 HADD2.F32 R23, -RZ, R34.reuse.H0_H0 ;  /* 0x20000022ff178230 */ /* 0x100fe40000004100 */
[----:B------:R-:W-:Y:S01]  /*6950*/  @!P0 FFMA.FTZ R3, R19, R25, R3 ;  /* 0x0000001913038223 */ /* 0x000fe20000010003 */
[----:B------:R-:W-:Y:S02]  /*6960*/  @!P0 HADD2.F32 R24, -RZ, R34.H1_H1 ;  /* 0x30000022ff188230 */ /* 0x000fe40000004100 */
[----:B------:R-:W-:Y:S01]  /*6970*/  @!P0 FFMA.FTZ R4, R22, R26, R4 ;  /* 0x0000001a16048223 */ /* 0x000fe20000010004 */
[----:B------:R-:W-:Y:S01]  /*6980*/  @!P0 F2FP.F16.F32.PACK_AB R0, R2, R0 ;  /* 0x000000000200823e */ /* 0x000fe200000000ff */
[----:B------:R-:W-:Y:S02]  /*6990*/  @!P0 HADD2.F32 R19, -RZ, R31.H0_H0 ;  /* 0x2000001fff138230 */ /* 0x000fe40000004100 */
[----:B------:R-:W-:Y:S01]  /*69a0*/  @!P0 FFMA.FTZ R5, R23, R27, R5 ;  /* 0x0000001b17058223 */ /* 0x000fe20000010005 */
[----:B------:R-:W-:Y:S01]  /*69b0*/  @!P0 HADD2.F32 R30, -RZ, R39.H1_H1 ;  /* 0x30000027ff1e8230 */ /* 0x000fe20000004100 */
[----:B------:R-:W-:Y:S01]  /*69c0*/  @!P0 F2FP.F16.F32.PACK_AB R3, R4, R3 ;  /* 0x000000030403823e */ /* 0x000fe200000000ff */
[----:B------:R-:W-:Y:S01]  /*69d0*/  @!P0 HADD2.F32 R22, -RZ, R31.H1_H1 ;  /* 0x3000001fff168230 */ /* 0x000fe20000004100 */
[----:B------:R-:W-:Y:S01]  /*69e0*/  @!P0 MOV R40, R0 ;  /* 0x0000000000288202 */ /* 0x000fe20000000f00 */
[----:B------:R-:W-:Y:S01]  /*69f0*/  @!P0 FFMA.FTZ R6, R24, R28, R6 ;  /* 0x0000001c18068223 */ /* 0x000fe20000010006 */
[----:B------:R-:W-:Y:S01]  /*6a00*/  @!P0 MOV R41, R3 ;  /* 0x0000000300298202 */ /* 0x000fe20000000f00 */
[----:B------:R-:W-:Y:S01]  /*6a10*/  @!P0 FFMA.FTZ R7, R19, R29, R7 ;  /* 0x0000001d13078223 */ /* 0x000fe20000010007 */
[----:B------:R-:W-:Y:S01]  /*6a20*/  @!P0 FFMA.FTZ R8, R22, R30, R8 ;  /* 0x0000001e16088223 */ /* 0x000fe20000010008 */
        /* <DEDUP_REMOVED lines=8> */
.L_x_4432:
[----:B------:R-:W-:Y:S05]  /*6ab0*/  BSYNC.RECONVERGENT B0 ;  /* 0x0000000000007941 */ /* 0x000fea0003800200 */
.L_x_4431:
[----:B------:R-:W-:Y:S01]  /*6ac0*/  ISETP.NE.AND P0, PT, R123, RZ, PT ;  /* 0x000000ff7b00720c */ /* 0x000fe20003f05270 */
[----:B------:R-:W-:Y:S11]  /*6ad0*/  BSSY.RECONVERGENT B0, `(.L_x_4433) ;  /* 0x000005e000007945 */ /* 0x000ff60003800200 */
[----:B------:R-:W-:Y:S01]  /*6ae0*/  @!UPT UIADD3 URZ, UPT, UPT, URZ, URZ, URZ ;  /* 0x000000fffffff290 */ /* 0x000fe2000fffe0ff */
[----:B------:R-:W-:Y:S05]  /*6af0*/  @!P0 BRA `(.L_x_4434) ;  /* 0x00000004006c8947 */ /* 0x000fea0003800000 */
[----:B------:R-:W-:Y:S02]  /*6b00*/  ISETP.GE.AND P0, PT, R12, R16, PT ;  /* 0x000000100c00720c */ /* 0x000fe40003f06270 */
[C---:B-1----:R-:W-:Y:S04]  /*6b10*/  LEA R2, P2, R118.reuse, R20, 0x8 ;  /* 0x0000001476027211 */ /* 0x042fe800078440ff */
[----:B------:R-:W-:Y:S05]  /*6b20*/  LEA.HI.X R3, R118, R21, R119, 0x8, P2 ;  /* 0x0000001576037211 */ /* 0x000fea00010f4477 */
        /* <DEDUP_REMOVED lines=37> */
[--C-:B------:R-:W-:Y:S02]  /*6d80*/  @!P0 HADD2.F32 R25, -RZ, R129.reuse.H1_H1 ;  /* 0x30000081ff198230 */ /* 0x100fe40000004100 */
[----:B------:R-:W-:Y:S01]  /*6d90*/  @!P2 FADD.FTZ R28, -R28, -RZ ;  /* 0x800000ff1c1ca221 */ /* 0x000fe20000010100 */
[----:B------:R-:W-:Y:S02]  /*6da0*/  @!P0 HADD2.F32 R27, -RZ, R128.H1_H1 ;  /* 0x30000080ff1b8230 */ /* 0x000fe40000004100 */
[----:B------:R-:W-:Y:S01]  /*6db0*/  @!P2 FADD.FTZ R23, -R23, -RZ ;  /* 0x800000ff1717a221 */ /* 0x000fe20000010100 */
[----:B------:R-:W-:Y:S02]  /*6dc0*/  @!P0 HADD2.F32 R6, -RZ, R6.H1_H1 ;  /* 0x30000006ff068230 */ /* 0x000fe40000004100 */
[----:B------:R-:W-:Y:S01]  /*6dd0*/  @!P2 FADD.FTZ R25, -R25, -RZ ;  /* 0x800000ff1919a221 */ /* 0x000fe20000010100 */
[----:B------:R-:W-:Y:S02]  /*6de0*/  @!P0 HADD2.F32 R26, -RZ, R129.H0_H0 ;  /* 0x20000081ff1a8230 */ /* 0x000fe40000004100 */
[----:B------:R-:W-:Y:S01]  /*6df0*/  @!P0 FMUL.FTZ R7, R22, R7 ;  /* 0x0000000716078220 */ /* 0x000fe20000410000 */
[----:B-----5:R-:W-:Y:S02]  /*6e00*/  @!P0 HADD2.F32 R22, -RZ, R36.H0_H0 ;  /* 0x20000024ff168230 */ /* 0x020fe40000004100 */
[----:B------:R-:W-:Y:S01]  /*6e10*/  @!P0 FMUL.FTZ R8, R19, R8 ;  /* 0x0000000813088220 */ /* 0x000fe20000410000 */
[----:B------:R-:W-:Y:S02]  /*6e20*/  @!P0 HADD2.F32 R19, -RZ, R24.H0_H0 ;  /* 0x20000018ff138230 */ /* 0x000fe40000004100 */
[----:B------:R-:W-:Y:S01]  /*6e30*/  @!P0 FMUL.FTZ R0, R0, R28 ;  /* 0x0000001c00008220 */ /* 0x000fe20000410000 */
[----:B------:R-:W-:Y:S02]  /*6e40*/  @!P0 HADD2.F32 R28, -RZ, R38.H1_H1 ;  /* 0x30000026ff1c8230 */ /* 0x000fe40000004100 */
[----:B------:R-:W-:Y:S01]  /*6e50*/  @!P2 FADD.FTZ R27, -R27, -RZ ;  /* 0x800000ff1b1ba221 */ /* 0x000fe20000010100 */
[--C-:B------:R-:W-:Y:S02]  /*6e60*/  @!P0 HADD2.F32 R29, -RZ, R39.reuse.H0_H0 ;  /* 0x20000027ff1d8230 */ /* 0x100fe40000004100 */
[----:B------:R-:W-:Y:S01]  /*6e70*/  @!P2 FADD.FTZ R26, -R26, -RZ ;  /* 0x800000ff1a1aa221 */ /* 0x000fe20000010100 */
[----:B------:R-:W-:Y:S02]  /*6e80*/  @!P0 HADD2.F32 R30, -RZ, R39.H1_H1 ;  /* 0x30000027ff1e8230 */ /* 0x000fe40000004100 */
[----:B------:R-:W-:Y:S01]  /*6e90*/  @!P0 FMUL.FTZ R6, R6, R23 ;  /* 0x0000001706068220 */ /* 0x000fe20000410000 */
[----:B------:R-:W-:Y:S02]  /*6ea0*/  @!P0 HADD2.F32 R23, -RZ, R24.H1_H1 ;  /* 0x30000018ff178230 */ /* 0x000fe40000004100 */
[----:B------:R-:W-:Y:S01]  /*6eb0*/  @!P0 FMUL.FTZ R4, R4, R25 ;  /* 0x0000001904048220 */ /* 0x000fe20000410000 */
[----:B------:R-:W-:Y:S02]  /*6ec0*/  @!P0 HADD2.F32 R24, -RZ, R36.H1_H1 ;  /* 0x30000024ff188230 */ /* 0x000fe40000004100 */
[----:B------:R-:W-:Y:S01]  /*6ed0*/  @!P0 FFMA.FTZ R0, R19, R22, R0 ;  /* 0x0000001613008223 */ /* 0x000fe20000010000 */
[----:B------:R-:W-:Y:S02]  /*6ee0*/  @!P0 HADD2.F32 R25, -RZ, R37.H0_H0 ;  /* 0x20000025ff198230 */ /* 0x000fe40000004100 */
[----:B------:R-:W-:Y:S01]  /*6ef0*/  @!P0 FMUL.FTZ R2, R2, R27 ;  /* 0x0000001b02028220 */ /* 0x000fe20000410000 */
[----:B------:R-:W-:Y:S02]  /*6f00*/  @!P0 HADD2.F32 R19, -RZ, R31.H0_H0 ;  /* 0x2000001fff138230 */ /* 0x000fe40000004100 */
        /* <DEDUP_REMOVED lines=17> */
[----:B------:R-:W-:Y:S02]  /*7020*/  LEA R24, P2, R168, R124, 0x8 ;  /* 0x0000007ca8187211 */ /* 0x000fe400078440ff */
[----:B------:R-:W-:Y:S01]  /*7030*/  @!P0 MOV R41, R3 ;  /* 0x0000000300298202 */ /* 0x000fe20000000f00 */
[----:B------:R-:W-:Y:S01]  /*7040*/  @!P0 FFMA.FTZ R8, R22, R30, R8 ;  /* 0x0000001e16088223 */ /* 0x000fe20000010008 */
[----:B------:R-:W-:Y:S02]  /*7050*/  @!P0 F2FP.F16.F32.PACK_AB R5, R6, R5 ;  /* 0x000000050605823e */ /* 0x000fe400000000ff */
[----:B------:R-:W-:Y:S02]  /*7060*/  LEA.HI.X R25, R168, R125, R169, 0x8, P2 ;  /* 0x0000007da8197211 */ /* 0x000fe400010f44a9 */
[----:B------:R-:W-:Y:S02]  /*7070*/  @!P0 F2FP.F16.F32.PACK_AB R7, R8, R7 ;  /* 0x000000070807823e */ /* 0x000fe400000000ff */
[----:B------:R-:W-:Y:S02]  /*7080*/  @!P0 MOV R42, R5 ;  /* 0x00000005002a8202 */ /* 0x000fe40000000f00 */
[----:B------:R-:W-:Y:S05]  /*7090*/  @!P0 MOV R43, R7 ;  /* 0x00000007002b8202 */ /* 0x000fea0000000f00 */
[----:B------:R1:W-:Y:S02]  /*70a0*/  ST.E.128 desc[UR4][R24.64], R40 ;  /* 0x0000002818007985 */ /* 0x0003e4000c101d04 */
.L_x_4434:
[----:B------:R-:W-:Y:S05]  /*70b0*/  BSYNC.RECONVERGENT B0 ;  /* 0x0000000000007941 */ /* 0x000fea0003800200 */
.L_x_4433:
[----:B------:R-:W-:Y:S04]  /*70c0*/  BSSY.RECONVERGENT B0, `(.L_x_4435) ;  /* 0x000005f000007945 */ /* 0x000fe80003800200 */
[----:B------:R-:W-:Y:S05]  /*70d0*/  @!P4 BRA `(.L_x_4436) ;  /* 0x000000040074c947 */ /* 0x000fea0003800000 */
[----:B------:R-:W-:Y:S01]  /*70e0*/  IMAD R0, R119, 0x140, RZ ;  /* 0x0000014077007824 */ /* 0x000fe200078e02ff */
[----:B------:R-:W-:Y:S01]  /*70f0*/  ISETP.GE.AND P0, PT, R12, R16, PT ;  /* 0x000000100c00720c */ /* 0x000fe20003f06270 */
[----:B-1----:R-:W-:Y:S05]  /*7100*/  IMAD.WIDE.U32 R2, R118, 0x140, R20 ;  /* 0x0000014076027825 */ /* 0x002fea00078e0014 */
[----:B------:R-:W-:Y:S05]  /*7110*/  IADD3 R3, PT, PT, R0, R3, RZ ;  /* 0x0000000300037210 */ /* 0x000fea0007ffe0ff */
        /* <DEDUP_REMOVED lines=89> */
.L_x_4436:
[----:B------:R-:W-:Y:S05]  /*76b0*/  BSYNC.RECONVERGENT B0 ;  /* 0x0000000000007941 */ /* 0x000fea0003800200 */
.L_x_4435:
        /* <DEDUP_REMOVED lines=9> */
[----:B------:R-:W2:Y:S02]  /*7750*/  LD.E.128 R28, desc[UR4][R20.64] ;  /* 0x00000004141c7980 */ /* 0x000ea4000c101d00 */
[----:B------:R-:W-:Y:S01]  /*7760*/  @!P0 IMAD.WIDE R4, R18, 0x2, R20 ;  /* 0x0000000212048825 */ /* 0x000fe200078e0214 */
[----:B-1----:R-:W-:Y:S02]  /*7770*/  @!P0 SEL R3, R17, RZ, P1 ;  /* 0x000000ff11038207 */ /* 0x002fe40000800000 */
[----:B------:R-:W-:Y:S02]  /*7780*/  @!P0 SEL R0, R126, RZ, P1 ;  /* 0x000000ff7e008207 */ /* 0x000fe40000800000 */
[----:B------:R-:W-:Y:S01]  /*7790*/  @!P0 IADD3 R3, P2, PT, R99, R3, RZ ;  /* 0x0000000363038210 */ /* 0x000fe20007f5e0ff */
[----:B------:R-:W5:Y:S03]  /*77a0*/  @!P0 LD.E.128 R4, desc[UR4][R4.64] ;  /* 0x0000000404048980 */ /* 0x000f66000c101d00 */
        /* <DEDUP_REMOVED lines=10> */
[----:B------:R1:W4:Y:S01]  /*7850*/  @!P0 LD.E.128 R24, desc[UR4][R2.64] ;  /* 0x0000000402188980 */ /* 0x000322000c101d00 */
[--C-:B-----5:R-:W-:Y:S01]  /*7860*/  @!P0 HADD2.F32 R0, -RZ, R4.reuse.H0_H0 ;  /* 0x20000004ff008230 */ /* 0x120fe20000004100 */
[----:B--2---:R-:W-:Y:S01]  /*7870*/  @!P0 MOV R34, R29 ;  /* 0x0000001d00228202 */ /* 0x004fe20000000f00 */
[----:B-1----:R-:W-:Y:S02]  /*7880*/  @!P0 HADD2.F32 R2, -RZ, R4.H1_H1 ;  /* 0x30000004ff028230 */ /* 0x002fe40000004100 */
[--C-:B------:R-:W-:Y:S02]  /*7890*/  @!P0 HADD2.F32 R3, -RZ, R5.reuse.H0_H0 ;  /* 0x20000005ff038230 */ /* 0x100fe40000004100 */
[----:B------:R-:W-:Y:S02]  /*78a0*/  @!P0 HADD2.F32 R4, -RZ, R5.H1_H1 ;  /* 0x30000005ff048230 */ /* 0x000fe40000004100 */
[--C-:B------:R-:W-:Y:S02]  /*78b0*/  @!P0 HADD2.F32 R5, -RZ, R6.reuse.H0_H0 ;  /* 0x20000006ff058230 */ /* 0x100fe40000004100 */
[--C-:B------:R-:W-:Y:S02]  /*78c0*/  @!P0 HADD2.F32 R17, -RZ, R7.reuse.H0_H0 ;  /* 0x20000007ff118230 */ /* 0x100fe40000004100 */
[----:B------:R-:W-:Y:S02]  /*78d0*/  @!P0 HADD2.F32 R16, -RZ, R7.H1_H1 ;  /* 0x30000007ff108230 */ /* 0x000fe40000004100 */
[----:B------:R-:W-:Y:S02]  /*78e0*/  @!P0 HADD2.F32 R6, -RZ, R6.H1_H1 ;  /* 0x30000006ff068230 */ /* 0x000fe40000004100 */
[--C-:B---3--:R-:W-:Y:S02]  /*78f0*/  @!P0 HADD2.F32 R19, -RZ, R38.reuse.H0_H0 ;  /* 0x20000026ff138230 */ /* 0x108fe40000004100 */
[----:B------:R-:W-:Y:S02]  /*7900*/  @!P0 HADD2.F32 R18, -RZ, R38.H1_H1 ;  /* 0x30000026ff128230 */ /* 0x000fe40000004100 */
[--C-:B------:R-:W-:Y:S02]  /*7910*/  @!P0 HADD2.F32 R7, -RZ, R39.reuse.H0_H0 ;  /* 0x20000027ff078230 */ /* 0x100fe40000004100 */
[----:B------:R-:W-:Y:S01]  /*7920*/  @!P2 FADD.FTZ R19, -R19, -RZ ;  /* 0x800000ff1313a221 */ /* 0x000fe20000010100 */
[----:B------:R-:W-:Y:S02]  /*7930*/  @!P0 HADD2.F32 R8, -RZ, R39.H1_H1 ;  /* 0x30000027ff088230 */ /* 0x000fe40000004100 */
[----:B------:R-:W-:Y:S01]  /*7940*/  @!P2 FADD.FTZ R18, -R18, -RZ ;  /* 0x800000ff1212a221 */ /* 0x000fe20000010100 */
[--C-:B------:R-:W-:Y:S02]  /*7950*/  @!P0 HADD2.F32 R23, -RZ, R36.reuse.H0_H0 ;  /* 0x20000024ff178230 */ /* 0x100fe40000004100 */
[----:B------:R-:W-:Y:S01]  /*7960*/  @!P0 FMUL.FTZ R5, R5, R19 ;  /* 0x0000001305058220 */ /* 0x000fe20000410000 */
[----:B------:R-:W-:Y:S01]  /*7970*/  @!P0 HADD2.F32 R22, -RZ, R36.H1_H1 ;  /* 0x30000024ff168230 */ /* 0x000fe20000004100 */
[----:B------:R-:W-:Y:S01]  /*7980*/  @!P0 MOV R19, R28 ;  /* 0x0000001c00138202 */ /* 0x000fe20000000f00 */
[--C-:B------:R-:W-:Y:S02]  /*7990*/  @!P0 HADD2.F32 R20, -RZ, R37.reuse.H1_H1 ;  /* 0x30000025ff148230 */ /* 0x100fe40000004100 */
[----:B------:R-:W-:Y:S01]  /*79a0*/  @!P2 FADD.FTZ R7, -R7, -RZ ;  /* 0x800000ff0707a221 */ /* 0x000fe20000010100 */
[----:B------:R-:W-:Y:S02]  /*79b0*/  @!P0 HADD2.F32 R21, -RZ, R37.H0_H0 ;  /* 0x20000025ff158230 */ /* 0x000fe40000004100 */
[----:B------:R-:W-:Y:S01]  /*79c0*/  @!P2 FADD.FTZ R8, -R8, -RZ ;  /* 0x800000ff0808a221 */ /* 0x000fe20000010100 */
[----:B------:R-:W-:Y:S01]  /*79d0*/  @!P2 FADD.FTZ R23, -R23, -RZ ;  /* 0x800000ff1717a221 */ /* 0x000fe20000010100 */
[----:B------:R-:W-:Y:S01]  /*79e0*/  @!P2 FADD.FTZ R22, -R22, -RZ ;  /* 0x800000ff1616a221 */ /* 0x000fe20000010100 */
[----:B------:R-:W-:Y:S01]  /*79f0*/  @!P0 FMUL.FTZ R6, R6, R18 ;  /* 0x0000001206068220 */ /* 0x000fe20000410000 */
[--C-:B------:R-:W-:Y:S02]  /*7a00*/  @!P0 HADD2.F32 R18, -RZ, R19.reuse.H1_H1 ;  /* 0x30000013ff128230 */ /* 0x100fe40000004100 */
[----:B------:R-:W-:Y:S01]  /*7a10*/  @!P0 FMUL.FTZ R7, R17, R7 ;  /* 0x0000000711078220 */ /* 0x000fe20000410000 */
[--C-:B----4-:R-:W-:Y:S02]  /*7a20*/  @!P0 HADD2.F32 R17, -RZ, R24.reuse.H0_H0 ;  /* 0x20000018ff118230 */ /* 0x110fe40000004100 */
[----:B------:R-:W-:Y:S01]  /*7a30*/  @!P0 FMUL.FTZ R8, R16, R8 ;  /* 0x0000000810088220 */ /* 0x000fe20000410000 */
[----:B------:R-:W-:Y:S02]  /*7a40*/  @!P0 HADD2.F32 R16, -RZ, R19.H0_H0 ;  /* 0x20000013ff108230 */ /* 0x000fe40000004100 */
[----:B------:R-:W-:Y:S01]  /*7a50*/  @!P0 FMUL.FTZ R0, R0, R23 ;  /* 0x0000001700008220 */ /* 0x000fe20000410000 */
[----:B------:R-:W-:Y:S02]  /*7a60*/  @!P0 HADD2.F32 R19, -RZ, R24.H1_H1 ;  /* 0x30000018ff138230 */ /* 0x000fe40000004100 */
[----:B------:R-:W-:Y:S01]  /*7a70*/  @!P0 FMUL.FTZ R2, R2, R22 ;  /* 0x0000001602028220 */ /* 0x000fe20000410000 */
[--C-:B------:R-:W-:Y:S02]  /*7a80*/  @!P0 HADD2.F32 R22, -RZ, R26.reuse.H0_H0 ;  /* 0x2000001aff168230 */ /* 0x100fe40000004100 */
[----:B------:R-:W-:Y:S01]  /*7a90*/  @!P0 FFMA.FTZ R0, R16, R17, R0 ;  /* 0x0000001110008223 */ /* 0x000fe20000010000 */
[----:B------:R-:W-:Y:S01]  /*7aa0*/  @!P0 HADD2.F32 R23, -RZ, R26.H1_H1 ;  /* 0x3000001aff178230 */ /* 0x000fe20000004100 */
[----:B------:R-:W-:Y:S01]  /*7ab0*/  @!P0 MOV R26, R30 ;  /* 0x0000001e001a8202 */ /* 0x000fe20000000f00 */
[----:B------:R-:W-:Y:S02]  /*7ac0*/  @!P0 HADD2.F32 R16, -RZ, R34.H0_H0 ;  /* 0x20000022ff108230 */ /* 0x000fe40000004100 */
[----:B------:R-:W-:Y:S01]  /*7ad0*/  @!P2 FADD.FTZ R20, -R20, -RZ ;  /* 0x800000ff1414a221 */ /* 0x000fe20000010100 */
[----:B------:R-:W-:Y:S01]  /*7ae0*/  @!P2 FADD.FTZ R21, -R21, -RZ ;  /* 0x800000ff1515a221 */ /* 0x000fe20000010100 */
[----:B------:R-:W-:Y:S01]  /*7af0*/  @!P0 FFMA.FTZ R2, R18, R19, R2 ;  /* 0x0000001312028223 */ /* 0x000fe20000010002 */
[--C-:B------:R-:W-:Y:S02]  /*7b00*/  @!P0 HADD2.F32 R18, -RZ, R26.reuse.H0_H0 ;  /* 0x2000001aff128230 */ /* 0x100fe40000004100 */
[----:B------:R-:W-:Y:S01]  /*7b10*/  @!P0 FMUL.FTZ R4, R4, R20 ;  /* 0x0000001404048220 */ /* 0x000fe20000410000 */
[----:B------:R-:W-:Y:S01]  /*7b20*/  @!P0 HADD2.F32 R19, -RZ, R26.H1_H1 ;  /* 0x3000001aff138230 */ /* 0x000fe20000004100 */
[----:B------:R-:W-:Y:S01]  /*7b30*/  @!P0 MOV R26, R31 ;  /* 0x0000001f001a8202 */ /* 0x000fe20000000f00 */
[----:B------:R-:W-:Y:S01]  /*7b40*/  @!P0 FMUL.FTZ R3, R3, R21 ;  /* 0x0000001503038220 */ /* 0x000fe20000410000 */
[----:B------:R-:W-:Y:S01]  /*7b50*/  @!P0 F2FP.F16.F32.PACK_AB R0, R2, R0 ;  /* 0x000000000200823e */ /* 0x000fe200000000ff */
[--C-:B------:R-:W-:Y:S02]  /*7b60*/  @!P0 HADD2.F32 R20, -RZ, R25.reuse.H0_H0 ;  /* 0x20000019ff148230 */ /* 0x100fe40000004100 */
[----:B------:R-:W-:Y:S01]  /*7b70*/  @!P0 HADD2.F32 R21, -RZ, R25.H1_H1 ;  /* 0x30000019ff158230 */ /* 0x000fe20000004100 */
[----:B------:R-:W-:Y:S01]  /*7b80*/  @!P0 MOV R28, R0 ;  /* 0x00000000001c8202 */ /* 0x000fe20000000f00 */
[----:B------:R-:W-:Y:S02]  /*7b90*/  @!P0 HADD2.F32 R17, -RZ, R34.H1_H1 ;  /* 0x30000022ff118230 */ /* 0x000fe40000004100 */
[----:B------:R-:W-:Y:S01]  /*7ba0*/  @!P0 FFMA.FTZ R3, R16, R20, R3 ;  /* 0x0000001410038223 */ /* 0x000fe20000010003 */
[--C-:B------:R-:W-:Y:S02]  /*7bb0*/  @!P0 HADD2.F32 R24, -RZ, R27.reuse.H0_H0 ;  /* 0x2000001bff188230 */ /* 0x100fe40000004100 */
        /* <DEDUP_REMOVED lines=8> */
[----:B------:R-:W-:Y:S02]  /*7c40*/  IMAD R18, R169, 0x180, RZ ;  /* 0x00000180a9127824 */ /* 0x000fe400078e02ff */
[----:B------:R-:W-:Y:S01]  /*7c50*/  @!P0 FFMA.FTZ R8, R17, R25, R8 ;  /* 0x0000001911088223 */ /* 0x000fe20000010008 */
[----:B------:R-:W-:Y:S02]  /*7c60*/  @!P0 F2FP.F16.F32.PACK_AB R5, R6, R5 ;  /* 0x000000050605823e */ /* 0x000fe400000000ff */
[----:B------:R-:W-:Y:S02]  /*7c70*/  @!P0 MOV R29, R3 ;  /* 0x00000003001d8202 */ /* 0x000fe40000000f00 */
[----:B------:R-:W-:Y:S02]  /*7c80*/  @!P0 F2FP.F16.F32.PACK_AB R7, R8, R7 ;  /* 0x000000070807823e */ /* 0x000fe400000000ff */
[----:B------:R-:W-:Y:S02]  /*7c90*/  IADD3 R125, PT, PT, R18, R125, RZ ;  /* 0x0000007d127d7210 */ /* 0x000fe40007ffe0ff */
[----:B------:R-:W-:Y:S02]  /*7ca0*/  @!P0 MOV R30, R5 ;  /* 0x00000005001e8202 */ /* 0x000fe40000000f00 */
[----:B------:R-:W-:Y:S05]  /*7cb0*/  @!P0 MOV R31, R7 ;  /* 0x00000007001f8202 */ /* 0x000fea0000000f00 */
[----:B------:R1:W-:Y:S02]  /*7cc0*/  ST.E.128 desc[UR4][R124.64], R28 ;  /* 0x0000001c7c007985 */ /* 0x0003e4000c101d04 */
.L_x_4438:
[----:B------:R-:W-:Y:S05]  /*7cd0*/  BSYNC.RECONVERGENT B0 ;  /* 0x0000000000007941 */ /* 0x000fea0003800200 */
.L_x_4437:
        /* <DEDUP_REMOVED lines=10> */
.L_x_4405:
[----:B------:R-:W-:Y:S05]  /*7d80*/  BSYNC.RECONVERGENT B1 ;  /* 0x0000000000017941 */ /* 0x000fea0003800200 */
.L_x_4403:
        /* <DEDUP_REMOVED lines=28> */
[----:B------:R-:W-:Y:S02]  /*7f50*/  MOV R16, RZ ;  /* 0x000000ff00107202 */ /* 0x000fe40000000f00 */
[----:B------:R-:W-:Y:S01]  /*7f60*/  IABS R3, R94 ;  /* 0x0000005e00037213 */ /* 0x000fe20000000000 */
[----:B----4-:R-:W3:Y:S01]  /*7f70*/  LD.E.64 R22, desc[UR4][R148.64+0x40] ;  /* 0x0000400494167980 */ /* 0x010ee2000c101b00 */
[----:B------:R-:W-:Y:S05]  /*7f80*/  IABS R6, R111 ;  /* 0x0000006f00067213 */ /* 0x000fea0000000000 */
[----:B------:R-:W4:Y:S06]  /*7f90*/  LD.E.64 R20, desc[UR4][R148.64+0x20] ;  /* 0x0000200494147980 */ /* 0x000f2c000c101b00 */
[----:B------:R-:W5:Y:S01]  /*7fa0*/  LD.E.64 R18, desc[UR4][R148.64+0x28] ;  /* 0x0000280494127980 */ /* 0x000f62000c101b00 */
[-C--:B--2---:R-:W-:Y:S02]  /*7fb0*/  IABS R7, R2.reuse ;  /* 0x0000000200077213 */ /* 0x084fe40000000000 */
[----:B------:R-:W-:Y:S02]  /*7fc0*/  IABS R5, R2 ;  /* 0x0000000200057213 */ /* 0x000fe40000000000 */
[----:B------:R-:W1:Y:S03]  /*7fd0*/  I2F.RP R0, R7 ;  /* 0x0000000700007306 */ /* 0x000e660000209400 */
[----:B------:R-:W-:Y:S07]  /*7fe0*/  IMAD.MOV R5, RZ, RZ, -R5 ;  /* 0x000000ffff057224 */ /* 0x000fee00078e0a05 */
[----:B-1----:R-:W1:Y:S02]  /*7ff0*/  MUFU.RCP R0, R0 ;  /* 0x0000000000007308 */ /* 0x002e640000001000 */
[----:B-1----:R-:W-:Y:S08]  /*8000*/  VIADD R0, R0, 0xffffffe ;  /* 0x0ffffffe00007836 */ /* 0x002ff00000000000 */
[----:B------:R-:W1:Y:S02]  /*8010*/  F2I.FTZ.U32.TRUNC.NTZ R17, R0 ;  /* 0x0000000000117305 */ /* 0x000e64000021f000 */
[--C-:B-1----:R-:W-:Y:S04]  /*8020*/  IMAD.MOV R4, RZ, RZ, -R17.reuse ;  /* 0x000000ffff047224 */ /* 0x102fe800078e0a11 */
[----:B------:R-:W-:Y:S04]  /*8030*/  IMAD R4, R4, R7, RZ ;  /* 0x0000000704047224 */ /* 0x000fe800078e02ff */
[----:B------:R-:W-:Y:S02]  /*8040*/  IMAD.HI.U32 R4, R17, R4, R16 ;  /* 0x0000000411047227 */ /* 0x000fe400078e0010 */
[----:B------:R-:W2:Y:S04]  /*8050*/  LD.E.64 R16, desc[UR4][R148.64+0x38] ;  /* 0x0000380494107980 */ /* 0x000ea8000c101b00 */
[----:B------:R-:W-:Y:S04]  /*8060*/  IMAD.HI.U32 R0, R4, R3, RZ ;  /* 0x0000000304007227 */ /* 0x000fe800078e00ff */
[----:B------:R-:W-:Y:S02]  /*8070*/  IMAD R3, R0, R5, R3 ;  /* 0x0000000500037224 */ /* 0x000fe400078e0203 */
[----:B------:R-:W-:Y:S03]  /*8080*/  IMAD.HI.U32 R4, R4, R6, RZ ;  /* 0x0000000604047227 */ /* 0x000fe600078e00ff */
[----:B------:R-:W-:Y:S01]  /*8090*/  ISETP.GT.U32.AND P0, PT, R7, R3, PT ;  /* 0x000000030700720c */ /* 0x000fe20003f04070 */
[----:B------:R-:W-:Y:S01]  /*80a0*/  IMAD R6, R4, R5, R6 ;  /* 0x0000000504067224 */ /* 0x000fe200078e0206 */
[----:B------:R-:W-:Y:S04]  /*80b0*/  LOP3.LUT R5, R111, R2, RZ, 0x3c, !PT ;  /* 0x000000026f057212 */ /* 0x000fe800078e3cff */
[----:B------:R-:W-:Y:S02]  /*80c0*/  ISETP.GT.U32.AND P1, PT, R7, R6, PT ;  /* 0x000000060700720c */ /* 0x000fe40003f24070 */
[----:B------:R-:W-:Y:S05]  /*80d0*/  ISETP.GE.AND P5, PT, R5, RZ, PT ;  /* 0x000000ff0500720c */ /* 0x000fea0003fa6270 */
[----:B------:R-:W-:Y:S02]  /*80e0*/  @!P0 IMAD.IADD R3, R3, 0x1, -R7 ;  /* 0x0000000103038824 */ /* 0x000fe400078e0a07 */
[----:B------:R-:W-:Y:S01]  /*80f0*/  @!P0 VIADD R0, R0, 0x1 ;  /* 0x0000000100008836 */ /* 0x000fe20000000000 */
[----:B------:R-:W-:Y:S02]  /*8100*/  ISETP.NE.AND P0, PT, R2, RZ, PT ;  /* 0x000000ff0200720c */ /* 0x000fe40003f05270 */
[-C--:B------:R-:W-:Y:S01]  /*8110*/  ISETP.GE.U32.AND P2, PT, R3, R7.reuse, PT ;  /* 0x000000070300720c */ /* 0x080fe20003f46070 */
[----:B------:R-:W-:Y:S01]  /*8120*/  @!P1 VIADD R4, R4, 0x1 ;  /* 0x0000000104049836 */ /* 0x000fe20000000000 */
[-C--:B------:R-:W-:Y:S02]  /*8130*/  @!P1 IADD3 R6, PT, PT, R6, -R7.reuse, RZ ;  /* 0x8000000706069210 */ /* 0x080fe40007ffe0ff */
[-C--:B------:R-:W-:Y:S02]  /*8140*/  LOP3.LUT R3, R94, R2.reuse, RZ, 0x3c, !PT ;  /* 0x000000025e037212 */ /* 0x080fe400078e3cff */
[----:B------:R-:W-:Y:S02]  /*8150*/  ISETP.GE.U32.AND P3, PT, R6, R7, PT ;  /* 0x000000070600720c */ /* 0x000fe40003f66070 */
[----:B------:R-:W-:Y:S02]  /*8160*/  ISETP.GE.AND P4, PT, R3, RZ, PT ;  /* 0x000000ff0300720c */ /* 0x000fe40003f86270 */
[----:B------:R-:W-:Y:S03]  /*8170*/  LOP3.LUT R3, RZ, R2, RZ, 0x33, !PT ;  /* 0x00000002ff037212 */ /* 0x000fe600078e33ff */
[----:B------:R-:W-:Y:S06]  /*8180*/  @P2 IADD3 R0, PT, PT, R0, 0x1, RZ ;  /* 0x0000000100002810 */ /* 0x000fec0007ffe0ff */
        /* <DEDUP_REMOVED lines=11> */
[----:B------:R-:W4:Y:S03]  /*8240*/  LD.E R5, desc[UR4][R4.64] ;  /* 0x0000000404057980 */ /* 0x000f26000c101900 */
[-C--:B---3--:R-:W-:Y:S01]  /*8250*/  IMAD R3, R23, R0.reuse, RZ ;  /* 0x0000000017037224 */ /* 0x088fe200078e02ff */
[----:B------:R-:W-:Y:S01]  /*8260*/  SHF.R.S32.HI R2, RZ, 0x1f, R0 ;  /* 0x0000001fff027819 */ /* 0x000fe20000011400 */
[C---:B------:R-:W-:Y:S01]  /*8270*/  IMAD.WIDE.U32 R24, R22.reuse, R0, RZ ;  /* 0x0000000016187225 */ /* 0x040fe200078e00ff */
[----:B------:R-:W4:Y:S03]  /*8280*/  LD.E R4, desc[UR4][R6.64] ;  /* 0x0000000406047980 */ /* 0x000f26000c101900 */
[----:B----4-:R-:W-:Y:S02]  /*8290*/  IMAD.IADD R6, R5, 0x1, -R4 ;  /* 0x0000000105067824 */ /* 0x010fe400078e0a04 */
[----:B------:R-:W-:Y:S02]  /*82a0*/  IMAD R4, R22, R2, R3 ;  /* 0x0000000216047224 */ /* 0x000fe400078e0203 */
[-C--:B------:R-:W-:Y:S01]  /*82b0*/  IMAD R3, R21, R6.reuse, RZ ;  /* 0x0000000615037224 */ /* 0x080fe200078e02ff */
[----:B------:R-:W-:Y:S01]  /*82c0*/  SHF.R.S32.HI R5, RZ, 0x1f, R6 ;  /* 0x0000001fff057819 */ /* 0x000fe20000011406 */
[C---:B------:R-:W-:Y:S01]  /*82d0*/  IMAD.WIDE.U32 R22, R20.reuse, R6, RZ ;  /* 0x0000000614167225 */ /* 0x040fe200078e00ff */
[----:B------:R-:W-:Y:S03]  /*82e0*/  IADD3 R21, PT, PT, R25, R4, RZ ;  /* 0x0000000419157210 */ /* 0x000fe60007ffe0ff */
[----:B------:R-:W-:Y:S01]  /*82f0*/  IMAD R3, R20, R5, R3 ;  /* 0x0000000514037224 */ /* 0x000fe200078e0203 */
[----:B------:R-:W-:Y:S03]  /*8300*/  MOV R20, R24 ;  /* 0x0000001800147202 */ /* 0x000fe60000000f00 */
[----:B------:R-:W-:Y:S02]  /*8310*/  IMAD.IADD R23, R23, 0x1, R3 ;  /* 0x0000000117177824 */ /* 0x000fe400078e0203 */
[----:B-----5:R-:W-:Y:S04]  /*8320*/  IMAD.WIDE.U32 R20, R6, R18, R20 ;  /* 0x0000001206147225 */ /* 0x020fe800078e0014 */
[----:B------:R-:W-:Y:S01]  /*8330*/  IMAD R6, R19, R6, RZ ;  /* 0x0000000613067224 */ /* 0x000fe200078e02ff */
[----:B------:R-:W-:Y:S01]  /*8340*/  LEA R83, P1, R20, R83, 0x1 ;  /* 0x0000005314537211 */ /* 0x000fe200078208ff */
[----:B--2---:R-:W-:Y:S02]  /*8350*/  IMAD R3, R17, R0, RZ ;  /* 0x0000000011037224 */ /* 0x004fe400078e02ff */
        /* <DEDUP_REMOVED lines=8> */
.L_x_4440:
[----:B------:R-:W-:Y:S05]  /*83e0*/  BSYNC.RECONVERGENT B0 ;  /* 0x0000000000007941 */ /* 0x000fea0003800200 */
.L_x_4439:
[----:B------:R-:W-:Y:S11]  /*83f0*/  ISETP.NE.AND P0, PT, R110, RZ, PT ;  /* 0x000000ff6e00720c */ /* 0x000ff60003f05270 */
[----:B------:R-:W-:Y:S02]  /*8400*/  @!UPT UIADD3 URZ, UPT, UPT, URZ, URZ, URZ ;  /* 0x000000fffffff290 */ /* 0x000fe4000fffe0ff */
[----:B------:R-:W-:Y:S05]  /*8410*/  @P0 BRA `(.L_x_4441) ;  /* 0xffffffa000280947 */ /* 0x000fea000383ffff */
.L_x_4402:
        /* <DEDUP_REMOVED lines=16> */
.L_x_4445:
[----:B------:R-:W-:Y:S05]  /*8520*/  BSYNC.RECONVERGENT B0 ;  /* 0x0000000000007941 */ /* 0x000fea0003800200 */
.L_x_4444:
        /* <DEDUP_REMOVED lines=8> */
.L_x_4443:
        /* <DEDUP_REMOVED lines=11> */
[----:B------:R-:W-:-:S05]  /*8660*/  SHF.R.S32.HI R29, RZ, 0x1, R29 ;  /* 0x00000001ff1d7819 */ /* 0x000fca000001141d */
[----:B------:R-:W-:-:S04]  /*8670*/  IMAD R6, R112, R29, R64 ;  /* 0x0000001d70067224 */ /* 0x000fc800078e0240 */
[----:B------:R-:W-:Y:S02]  /*8680*/  IMAD.IADD R64, R64, 0x1, R6 ;  /* 0x0000000140407824 */ /* 0x000fe400078e0206 */
[----:B------:R-:W-:Y:S01]  /*8690*/  IMAD.SHL.U32 R14, R29, 0x20, RZ ;  /* 0x000000201d0e7824 */ /* 0x000fe200078e00ff */
[----:B--2---:R-:W-:Y:S02]  /*86a0*/  ISETP.NE.AND P2, PT, R2, RZ, PT ;  /* 0x000000ff0200720c */ /* 0x004fe40003f45270 */
[----:B---3--:R-:W-:-:S05]  /*86b0*/  IADD3 R3, PT, PT, R3, R61, R65 ;  /* 0x0000003d03037210 */ /* 0x008fca0007ffe041 */
[----:B------:R-:W-:-:S05]  /*86c0*/  IMAD R3, R3, R29, RZ ;  /* 0x0000001d03037224 */ /* 0x000fca00078e02ff */
[----:B------:R-:W-:Y:S02]  /*86d0*/  SHF.R.S32.HI R2, RZ, 0x1f, R3 ;  /* 0x0000001fff027819 */ /* 0x000fe40000011403 */
[C---:B------:R-:W-:Y:S02]  /*86e0*/  IADD3 R7, P1, PT, R3.reuse, R6, RZ ;  /* 0x0000000603077210 */ /* 0x040fe40007f3e0ff */
[----:B------:R-:W-:Y:S02]  /*86f0*/  IADD3 R3, P0, PT, R3, R64, RZ ;  /* 0x0000004003037210 */ /* 0x000fe40007f1e0ff */
        /* <DEDUP_REMOVED lines=15> */
[-C--:B-----5:R-:W-:Y:S02]  /*87f0*/  IADD3 R4, P1, PT, R24, R3.reuse, RZ ;  /* 0x0000000318047210 */ /* 0x0a0fe40007f3e0ff */
[----:B------:R-:W-:Y:S02]  /*8800*/  IADD3 R16, P0, PT, R26, R3, RZ ;  /* 0x000000031a107210 */ /* 0x000fe40007f1e0ff */
[-C--:B------:R-:W-:Y:S02]  /*8810*/  IADD3.X R5, PT, PT, R25, R2.reuse, RZ, P1, !PT ;  /* 0x0000000219057210 */ /* 0x080fe40000ffe4ff */
[----:B------:R-:W-:-:S04]  /*8820*/  IADD3.X R17, PT, PT, R27, R2, RZ, P0, !PT ;  /* 0x000000021b117210 */ /* 0x000fc800007fe4ff */
[----:B------:R-:W2:Y:S04]  /*8830*/  LD.E.64 R4, desc[UR4][R4.64] ;  /* 0x0000000404047980 */ /* 0x000ea8000c101b00 */
[----:B------:R1:W3:Y:S01]  /*8840*/  LD.E.64 R2, desc[UR4][R16.64] ;  /* 0x0000000410027980 */ /* 0x0002e2000c101b00 */
[----:B----4-:R-:W-:Y:S02]  /*8850*/  MOV R20, R9 ;  /* 0x0000000900147202 */ /* 0x010fe40000000f00 */
[----:B------:R-:W-:Y:S02]  /*8860*/  MOV R9, R11 ;  /* 0x0000000b00097202 */ /* 0x000fe40000000f00 */
[----:B------:R-:W-:Y:S01]  /*8870*/  MOV R18, R10 ;  /* 0x0000000a00127202 */ /* 0x000fe20000000f00 */
[----:B------:R-:W-:-:S02]  /*8880*/  HADD2.F32 R19, -RZ, R20.H0_H0 ;  /* 0x20000014ff137230 */ /* 0x000fc40000004100 */
[----:B------:R-:W-:Y:S02]  /*8890*/  HADD2.F32 R20, -RZ, R20.H1_H1 ;  /* 0x30000014ff147230 */ /* 0x000fe40000004100 */
[--C-:B------:R-:W-:Y:S02]  /*88a0*/  HADD2.F32 R22, -RZ, R9.reuse.H0_H0 ;  /* 0x20000009ff167230 */ /* 0x100fe40000004100 */
[----:B-1----:R-:W-:Y:S02]  /*88b0*/  HADD2.F32 R17, -RZ, R9.H1_H1 ;  /* 0x30000009ff117230 */ /* 0x002fe40000004100 */
[----:B--2---:R-:W-:Y:S02]  /*88c0*/  HADD2.F32 R15, -RZ, R5.H1_H1 ;  /* 0x30000005ff0f7230 */ /* 0x004fe40000004100 */
[----:B---3--:R-:W-:Y:S02]  /*88d0*/  HADD2.F32 R10, -RZ, R3.H1_H1 ;  /* 0x30000003ff0a7230 */ /* 0x008fe40000004100 */
[----:B------:R-:W-:-:S02]  /*88e0*/  HADD2.F32 R11, -RZ, R2.H1_H1 ;  /* 0x30000002ff0b7230 */ /* 0x000fc40000004100 */
[--C-:B------:R-:W-:Y:S02]  /*88f0*/  HADD2.F32 R16, -RZ, R4.reuse.H1_H1 ;  /* 0x30000004ff107230 */ /* 0x100fe40000004100 */
[C---:B------:R-:W-:Y:S01]  /*8900*/  FMUL.FTZ R9, R17.reuse, R10 ;  /* 0x0000000a11097220 */ /* 0x040fe20000410000 */
[----:B------:R-:W-:Y:S01]  /*8910*/  FMUL.FTZ R17, R17, R15 ;  /* 0x0000000f11117220 */ /* 0x000fe20000410000 */
[C---:B------:R-:W-:Y:S01]  /*8920*/  FMUL.FTZ R21, R20.reuse, R11 ;  /* 0x0000000b14157220 */ /* 0x040fe20000410000 */
[----:B------:R-:W-:Y:S02]  /*8930*/  FMUL.FTZ R20, R20, R16 ;  /* 0x0000001014147220 */ /* 0x000fe40000410000 */
[----:B------:R-:W-:Y:S01]  /*8940*/  FFMA.FTZ R17, R22, R10, R17 ;  /* 0x0000000a16117223 */ /* 0x000fe20000010011 */
[----:B------:R-:W-:Y:S02]  /*8950*/  HADD2.F32 R4, -RZ, R4.H0_H0 ;  /* 0x20000004ff047230 */ /* 0x000fe40000004100 */
[----:B------:R-:W-:-:S02]  /*8960*/  HADD2.F32 R10, -RZ, R8.H1_H1 ;  /* 0x30000008ff0a7230 */ /* 0x000fc40000004100 */
[C---:B------:R-:W-:Y:S01]  /*8970*/  FFMA.FTZ R20, R19.reuse, R11, R20 ;  /* 0x0000000b13147223 */ /* 0x040fe20000010014 */
[----:B------:R-:W-:Y:S02]  /*8980*/  HADD2.F32 R2, -RZ, R2.H0_H0 ;  /* 0x20000002ff027230 */ /* 0x000fe40000004100 */
[----:B------:R-:W-:Y:S02]  /*8990*/  HADD2.F32 R3, -RZ, R3.H0_H0 ;  /* 0x20000003ff037230 */ /* 0x000fe40000004100 */
[----:B------:R-:W-:Y:S02]  /*89a0*/  HADD2.F32 R11, -RZ, R18.H1_H1 ;  /* 0x30000012ff0b7230 */ /* 0x000fe40000004100 */
[----:B------:R-:W-:Y:S01]  /*89b0*/  FFMA.FTZ R21, R19, R16, -R21 ;  /* 0x0000001013157223 */ /* 0x000fe20000010815 */
[----:B------:R-:W-:Y:S02]  /*89c0*/  HADD2.F32 R5, -RZ, R5.H0_H0 ;  /* 0x20000005ff057230 */ /* 0x000fe40000004100 */
[----:B------:R-:W-:Y:S01]  /*89d0*/  FFMA.FTZ R9, R22, R15, -R9 ;  /* 0x0000000f16097223 */ /* 0x000fe20000010809 */
[----:B------:R-:W-:-:S02]  /*89e0*/  HADD2.F32 R8, -RZ, R8.H0_H0 ;  /* 0x20000008ff087230 */ /* 0x000fc40000004100 */
        /* <DEDUP_REMOVED lines=13> */
[----:B------:R-:W-:Y:S02]  /*8ac0*/  MOV R8, R15 ;  /* 0x0000000f00087202 */ /* 0x000fe40000000f00 */
[----:B------:R-:W-:Y:S02]  /*8ad0*/  MOV R9, R20 ;  /* 0x0000001400097202 */ /* 0x000fe40000000f00 */
[----:B------:R-:W-:-:S02]  /*8ae0*/  MOV R11, R17 ;  /* 0x00000011000b7202 */ /* 0x000fc40000000f00 */
.L_x_4451:
[----:B------:R-:W-:Y:S05]  /*8af0*/  BSYNC.RECONVERGENT B0 ;  /* 0x0000000000007941 */ /* 0x000fea0003800200 */
.L_x_4450:
[----:B-----5:R1:W-:Y:S02]  /*8b00*/  STS.128 [R48], R8 ;  /* 0x0000000830007388 */ /* 0x0203e40000000c00 */
.L_x_4449:
[----:B------:R-:W-:Y:S05]  /*8b10*/  BSYNC.RECONVERGENT B1 ;  /* 0x0000000000017941 */ /* 0x000fea0003800200 */
.L_x_4448:
        /* <DEDUP_REMOVED lines=13> */
[-C--:B-----5:R-:W-:Y:S02]  /*8bf0*/  IADD3 R2, P0, PT, R26, R0.reuse, RZ ;  /* 0x000000001a027210 */ /* 0x0a0fe40007f1e0ff */
[----:B------:R-:W-:Y:S02]  /*8c00*/  IADD3 R4, P1, PT, R24, R0, RZ ;  /* 0x0000000018047210 */ /* 0x000fe40007f3e0ff */
[----:B------:R-:W-:-:S02]  /*8c10*/  IADD3.X R3, PT, PT, R27, R6, RZ, P0, !PT ;  /* 0x000000061b037210 */ /* 0x000fc400007fe4ff */
[----:B------:R-:W-:-:S04]  /*8c20*/  IADD3.X R5, PT, PT, R25, R6, RZ, P1, !PT ;  /* 0x0000000619057210 */ /* 0x000fc80000ffe4ff */
[----:B------:R-:W2:Y:S04]  /*8c30*/  LD.E.64 R2, desc[UR4][R2.64] ;  /* 0x0000000402027980 */ /* 0x000ea8000c101b00 */
[----:B------:R-:W3:Y:S01]  /*8c40*/  LD.E.64 R4, desc[UR4][R4.64] ;  /* 0x0000000404047980 */ /* 0x000ee2000c101b00 */
[----:B------:R-:W-:Y:S02]  /*8c50*/  MOV R7, R9 ;  /* 0x0000000900077202 */ /* 0x000fe40000000f00 */
[----:B------:R-:W-:Y:S02]  /*8c60*/  MOV R6, R8 ;  /* 0x0000000800067202 */ /* 0x000fe40000000f00 */
[----:B------:R-:W-:Y:S01]  /*8c70*/  MOV R0, R11 ;  /* 0x0000000b00007202 */ /* 0x000fe20000000f00 */
[--C-:B------:R-:W-:Y:S01]  /*8c80*/  HADD2.F32 R11, -RZ, R7.reuse.H0_H0 ;  /* 0x20000007ff0b7230 */ /* 0x100fe20000004100 */
[----:B------:R-:W-:Y:S01]  /*8c90*/  MOV R9, R10 ;  /* 0x0000000a00097202 */ /* 0x000fe20000000f00 */
[----:B------:R-:W-:-:S02]  /*8ca0*/  HADD2.F32 R10, -RZ, R7.H1_H1 ;  /* 0x30000007ff0a7230 */ /* 0x000fc40000004100 */
[--C-:B------:R-:W-:Y:S02]  /*8cb0*/  HADD2.F32 R12, -RZ, R6.reuse.H1_H1 ;  /* 0x30000006ff0c7230 */ /* 0x100fe40000004100 */
[----:B------:R-:W-:Y:S02]  /*8cc0*/  HADD2.F32 R13, -RZ, R6.H0_H0 ;  /* 0x20000006ff0d7230 */ /* 0x000fe40000004100 */
[--C-:B--2---:R-:W-:Y:S02]  /*8cd0*/  HADD2.F32 R7, -RZ, R2.reuse.H1_H1 ;  /* 0x30000002ff077230 */ /* 0x104fe40000004100 */
[----:B------:R-:W-:Y:S02]  /*8ce0*/  HADD2.F32 R2, -RZ, R2.H0_H0 ;  /* 0x20000002ff027230 */ /* 0x000fe40000004100 */
[--C-:B---3--:R-:W-:Y:S02]  /*8cf0*/  HADD2.F32 R8, -RZ, R4.reuse.H1_H1 ;  /* 0x30000004ff087230 */ /* 0x108fe40000004100 */
[----:B------:R-:W-:Y:S01]  /*8d00*/  FMUL.FTZ R6, R10, R7 ;  /* 0x000000070a067220 */ /* 0x000fe20000410000 */
[----:B------:R-:W-:-:S02]  /*8d10*/  HADD2.F32 R4, -RZ, R4.H0_H0 ;  /* 0x20000004ff047230 */ /* 0x000fc40000004100 */
[----:B------:R-:W-:Y:S01]  /*8d20*/  FMUL.FTZ R14, R12, R2 ;  /* 0x000000020c0e7220 */ /* 0x000fe20000410000 */
[-C--:B------:R-:W-:Y:S01]  /*8d30*/  FMUL.FTZ R10, R10, R8.reuse ;  /* 0x000000080a0a7220 */ /* 0x080fe20000410000 */
[----:B------:R-:W-:Y:S01]  /*8d40*/  FFMA.FTZ R6, R11, R8, -R6 ;  /* 0x000000080b067223 */ /* 0x000fe20000010806 */
[-C--:B------:R-:W-:Y:S01]  /*8d50*/  FMUL.FTZ R12, R12, R4.reuse ;  /* 0x000000040c0c7220 */ /* 0x080fe20000410000 */
[----:B------:R-:W-:Y:S01]  /*8d60*/  FFMA.FTZ R14, R13, R4, -R14 ;  /* 0x000000040d0e7223 */ /* 0x000fe2000001080e */
[----:B------:R-:W-:Y:S01]  /*8d70*/  FFMA.FTZ R10, R11, R7, R10 ;  /* 0x000000070b0a7223 */ /* 0x000fe2000001000a */
[----:B------:R-:W-:Y:S02]  /*8d80*/  HADD2.F32 R7, -RZ, R9.H1_H1 ;  /* 0x30000009ff077230 */ /* 0x000fe40000004100 */
[----:B------:R-:W-:Y:S01]  /*8d90*/  FFMA.FTZ R12, R13, R2, R12 ;  /* 0x000000020d0c7223 */ /* 0x000fe2000001000c */
[----:B------:R-:W-:Y:S02]  /*8da0*/  HADD2.F32 R2, -RZ, R5.H0_H0 ;  /* 0x20000005ff027230 */ /* 0x000fe40000004100 */
[--C-:B------:R-:W-:Y:S01]  /*8db0*/  HADD2.F32 R4, -RZ, R3.reuse.H0_H0 ;  /* 0x20000003ff047230 */ /* 0x100fe20000004100 */
[----:B------:R-:W-:Y:S01]  /*8dc0*/  F2FP.F16.F32.PACK_AB R6, R10, R6 ;  /* 0x000000060a06723e */ /* 0x000fe200000000ff */
[----:B------:R-:W-:-:S02]  /*8dd0*/  HADD2.F32 R3, -RZ, R3.H1_H1 ;  /* 0x30000003ff037230 */ /* 0x000fc40000004100 */
[C---:B------:R-:W-:Y:S01]  /*8de0*/  FMUL.FTZ R13, R7.reuse, R2 ;  /* 0x00000002070d7220 */ /* 0x040fe20000410000 */
[--C-:B------:R-:W-:Y:S01]  /*8df0*/  HADD2.F32 R8, -RZ, R0.reuse.H1_H1 ;  /* 0x30000000ff087230 */ /* 0x100fe20000004100 */
[----:B------:R-:W-:Y:S01]  /*8e00*/  F2FP.F16.F32.PACK_AB R12, R12, R14 ;  /* 0x0000000e0c0c723e */ /* 0x000fe200000000ff */
[----:B------:R-:W-:Y:S02]  /*8e10*/  HADD2.F32 R5, -RZ, R5.H1_H1 ;  /* 0x30000005ff057230 */ /* 0x000fe40000004100 */
        /* <DEDUP_REMOVED lines=8> */
[----:B------:R-:W-:-:S03]  /*8ea0*/  FFMA.FTZ R8, R0, R3, R8 ;  /* 0x0000000300087223 */ /* 0x000fc60000010008 */
[----:B------:R-:W-:Y:S02]  /*8eb0*/  F2FP.F16.F32.PACK_AB R13, R13, R9 ;  /* 0x000000090d0d723e */ /* 0x000fe400000000ff */
[----:B------:R-:W-:Y:S02]  /*8ec0*/  F2FP.F16.F32.PACK_AB R7, R8, R7 ;  /* 0x000000070807723e */ /* 0x000fe400000000ff */
[----:B------:R-:W-:Y:S02]  /*8ed0*/  MOV R8, R12 ;  /* 0x0000000c00087202 */ /* 0x000fe40000000f00 */
[----:B------:R-:W-:Y:S02]  /*8ee0*/  MOV R9, R6 ;  /* 0x0000000600097202 */ /* 0x000fe40000000f00 */
[----:B------:R-:W-:Y:S02]  /*8ef0*/  MOV R10, R13 ;  /* 0x0000000d000a7202 */ /* 0x000fe40000000f00 */
[----:B------:R-:W-:-:S02]  /*8f00*/  MOV R11, R7 ;  /* 0x00000007000b7202 */ /* 0x000fc40000000f00 */
.L_x_4453:
[----:B------:R-:W-:Y:S05]  /*8f10*/  BSYNC.RECONVERGENT B0 ;  /* 0x0000000000007941 */ /* 0x000fea0003800200 */
.L_x_4452:
[----:B-----5:R2:W-:Y:S01]  /*8f20*/  STS.128 [R48+0x800], R8 ;  /* 0x0008000830007388 */ /* 0x0205e20000000c00 */
[----:B------:R-:W-:Y:S05]  /*8f30*/  BRA `(.L_x_4446) ;  /* 0x0000000c00007947 */ /* 0x000fea0003800000 */
.L_x_4447:
        /* <DEDUP_REMOVED lines=28> */
[----:B------:R-:W-:Y:S02]  /*9100*/  MOV R30, R20 ;  /* 0x00000014001e7202 */ /* 0x000fe40000000f00 */
[----:B------:R-:W-:Y:S02]  /*9110*/  MOV R20, R23 ;  /* 0x0000001700147202 */ /* 0x000fe40000000f00 */
[----:B------:R-:W-:Y:S01]  /*9120*/  MOV R23, R22 ;  /* 0x0000001600177202 */ /* 0x000fe20000000f00 */
[--C-:B--2---:R-:W-:Y:S02]  /*9130*/  HADD2.F32 R22, -RZ, R16.reuse.H0_H0 ;  /* 0x20000010ff167230 */ /* 0x104fe40000004100 */
[----:B------:R-:W-:Y:S02]  /*9140*/  HADD2.F32 R31, -RZ, R16.H1_H1 ;  /* 0x30000010ff1f7230 */ /* 0x000fe40000004100 */
[----:B------:R-:W-:-:S02]  /*9150*/  HADD2.F32 R16, -RZ, R17.H0_H0 ;  /* 0x20000011ff107230 */ /* 0x000fc40000004100 */
[----:B------:R-:W-:Y:S02]  /*9160*/  HADD2.F32 R32, -RZ, R17.H1_H1 ;  /* 0x30000011ff207230 */ /* 0x000fe40000004100 */
[--C-:B------:R-:W-:Y:S02]  /*9170*/  HADD2.F32 R17, -RZ, R18.reuse.H0_H0 ;  /* 0x20000012ff117230 */ /* 0x100fe40000004100 */
[----:B------:R-:W-:Y:S02]  /*9180*/  HADD2.F32 R33, -RZ, R18.H1_H1 ;  /* 0x30000012ff217230 */ /* 0x000fe40000004100 */
[--C-:B------:R-:W-:Y:S02]  /*9190*/  HADD2.F32 R18, -RZ, R19.reuse.H0_H0 ;  /* 0x20000013ff127230 */ /* 0x100fe40000004100 */
        /* <DEDUP_REMOVED lines=18> */
[----:B------:R-:W-:-:S02]  /*92c0*/  HADD2.F32 R4, -RZ, R30.H0_H0 ;  /* 0x2000001eff047230 */ /* 0x000fc40000004100 */
[----:B------:R-:W-:Y:S01]  /*92d0*/  @!P0 FADD.FTZ R35, -R35, -RZ ;  /* 0x800000ff23238221 */ /* 0x000fe20000010100 */
[----:B----4-:R-:W-:Y:S02]  /*92e0*/  HADD2.F32 R5, -RZ, R8.H0_H0 ;  /* 0x20000008ff057230 */ /* 0x010fe40000004100 */
[----:B------:R-:W-:Y:S01]  /*92f0*/  FMUL.FTZ R22, R22, R19 ;  /* 0x0000001316167220 */ /* 0x000fe20000410000 */
[----:B------:R-:W-:Y:S02]  /*9300*/  HADD2.F32 R6, -RZ, R21.H0_H0 ;  /* 0x20000015ff067230 */ /* 0x000fe40000004100 */
[--C-:B------:R-:W-:Y:S02]  /*9310*/  HADD2.F32 R7, -RZ, R9.reuse.H0_H0 ;  /* 0x20000009ff077230 */ /* 0x100fe40000004100 */
[----:B------:R-:W-:Y:S01]  /*9320*/  @!P0 FADD.FTZ R37, -R37, -RZ ;  /* 0x800000ff25258221 */ /* 0x000fe20000010100 */
[----:B------:R-:W-:Y:S01]  /*9330*/  @!P0 FADD.FTZ R36, -R36, -RZ ;  /* 0x800000ff24248221 */ /* 0x000fe20000010100 */
[----:B------:R-:W-:Y:S01]  /*9340*/  FMUL.FTZ R31, R31, R35 ;  /* 0x000000231f1f7220 */ /* 0x000fe20000410000 */
[----:B------:R-:W-:-:S02]  /*9350*/  HADD2.F32 R19, -RZ, R9.H1_H1 ;  /* 0x30000009ff137230 */ /* 0x000fc40000004100 */
[----:B------:R-:W-:Y:S01]  /*9360*/  FFMA.FTZ R4, R4, R5, R22 ;  /* 0x0000000504047223 */ /* 0x000fe20000010016 */
[--C-:B------:R-:W-:Y:S02]  /*9370*/  HADD2.F32 R9, -RZ, R10.reuse.H0_H0 ;  /* 0x2000000aff097230 */ /* 0x100fe40000004100 */
[----:B------:R-:W-:Y:S01]  /*9380*/  FFMA.FTZ R6, R6, R7, R16 ;  /* 0x0000000706067223 */ /* 0x000fe20000010010 */
[----:B------:R-:W-:Y:S02]  /*9390*/  HADD2.F32 R35, -RZ, R10.H1_H1 ;  /* 0x3000000aff237230 */ /* 0x000fe40000004100 */
[----:B------:R-:W-:Y:S02]  /*93a0*/  HADD2.F32 R5, -RZ, R23.H0_H0 ;  /* 0x20000017ff057230 */ /* 0x000fe40000004100 */
[----:B------:R-:W-:Y:S01]  /*93b0*/  FMUL.FTZ R33, R33, R37 ;  /* 0x0000002521217220 */ /* 0x000fe20000410000 */
[----:B------:R-:W-:Y:S02]  /*93c0*/  HADD2.F32 R10, -RZ, R11.H0_H0 ;  /* 0x2000000bff0a7230 */ /* 0x000fe40000004100 */
[----:B------:R-:W-:-:S02]  /*93d0*/  HADD2.F32 R23, -RZ, R23.H1_H1 ;  /* 0x30000017ff177230 */ /* 0x000fc40000004100 */
[----:B------:R-:W-:Y:S02]  /*93e0*/  HADD2.F32 R7, -RZ, R20.H0_H0 ;  /* 0x20000014ff077230 */ /* 0x000fe40000004100 */
[----:B------:R-:W-:Y:S01]  /*93f0*/  FMUL.FTZ R32, R32, R36 ;  /* 0x0000002420207220 */ /* 0x000fe20000410000 */
[----:B------:R-:W-:Y:S02]  /*9400*/  HADD2.F32 R30, -RZ, R30.H1_H1 ;  /* 0x3000001eff1e7230 */ /* 0x000fe40000004100 */
[----:B------:R-:W-:Y:S02]  /*9410*/  HADD2.F32 R8, -RZ, R8.H1_H1 ;  /* 0x30000008ff087230 */ /* 0x000fe40000004100 */
[----:B------:R-:W-:Y:S02]  /*9420*/  HADD2.F32 R11, -RZ, R11.H1_H1 ;  /* 0x3000000bff0b7230 */ /* 0x000fe40000004100 */
[----:B------:R-:W-:Y:S02]  /*9430*/  HADD2.F32 R21, -RZ, R21.H1_H1 ;  /* 0x30000015ff157230 */ /* 0x000fe40000004100 */
[----:B------:R-:W-:-:S02]  /*9440*/  HADD2.F32 R20, -RZ, R20.H1_H1 ;  /* 0x30000014ff147230 */ /* 0x000fc40000004100 */
[----:B------:R-:W-:Y:S01]  /*9450*/  FFMA.FTZ R5, R5, R9, R17 ;  /* 0x0000000905057223 */ /* 0x000fe20000010011 */
[----:B------:R-:W-:Y:S01]  /*9460*/  FFMA.FTZ R23, R23, R35, R33 ;  /* 0x0000002317177223 */ /* 0x000fe20000010021 */
[----:B------:R-:W-:Y:S01]  /*9470*/  FFMA.FTZ R8, R30, R8, R31 ;  /* 0x000000081e087223 */ /* 0x000fe2000001001f */
[----:B------:R-:W-:Y:S01]  /*9480*/  FFMA.FTZ R19, R21, R19, R32 ;  /* 0x0000001315137223 */ /* 0x000fe20000010020 */
[----:B------:R-:W-:Y:S01]  /*9490*/  FFMA.FTZ R7, R7, R10, R18 ;  /* 0x0000000a07077223 */ /* 0x000fe20000010012 */
[----:B------:R-:W-:Y:S01]  /*94a0*/  FFMA.FTZ R11, R20, R11, R34 ;  /* 0x0000000b140b7223 */ /* 0x000fe20000010022 */
[----:B------:R-:W-:Y:S02]  /*94b0*/  F2FP.F16.F32.PACK_AB R23, R23, R5 ;  /* 0x000000051717723e */ /* 0x000fe400000000ff */
[----:B------:R-:W-:Y:S02]  /*94c0*/  F2FP.F16.F32.PACK_AB R4, R8, R4 ;  /* 0x000000040804723e */ /* 0x000fe400000000ff */
[----:B------:R-:W-:-:S02]  /*94d0*/  F2FP.F16.F32.PACK_AB R6, R19, R6 ;  /* 0x000000061306723e */ /* 0x000fc400000000ff */
[----:B------:R-:W-:Y:S02]  /*94e0*/  F2FP.F16.F32.PACK_AB R7, R11, R7 ;  /* 0x000000070b07723e */ /* 0x000fe400000000ff */
[----:B------:R-:W-:Y:S02]  /*94f0*/  MOV R22, R23 ;  /* 0x0000001700167202 */ /* 0x000fe40000000f00 */
[----:B------:R-:W-:Y:S02]  /*9500*/  MOV R20, R4 ;  /* 0x0000000400147202 */ /* 0x000fe40000000f00 */
[----:B------:R-:W-:Y:S02]  /*9510*/  MOV R21, R6 ;  /* 0x0000000600157202 */ /* 0x000fe40000000f00 */
[----:B------:R-:W-:Y:S02]  /*9520*/  MOV R23, R7 ;  /* 0x0000000700177202 */ /* 0x000fe40000000f00 */
.L_x_4457:
[----:B------:R-:W-:Y:S05]  /*9530*/  BSYNC.RECONVERGENT B0 ;  /* 0x0000000000007941 */ /* 0x000fea0003800200 */
.L_x_4456:
[----:B-----5:R2:W-:Y:S02]  /*9540*/  STS.128 [R48], R20 ;  /* 0x0000001430007388 */ /* 0x0205e40000000c00 */
.L_x_4455:
[----:B------:R-:W-:Y:S05]  /*9550*/  BSYNC.RECONVERGENT B1 ;  /* 0x0000000000017941 */ /* 0x000fea0003800200 */
.L_x_4454:
        /* <DEDUP_REMOVED lines=17> */
[----:B-1---5:R-:W-:Y:S01]  /*9670*/  IADD3 R4, P1, PT, R26, R0, RZ ;  /* 0x000000001a047210 */ /* 0x022fe20007f3e0ff */
[----:B------:R-:W2:Y:S03]  /*9680*/  LD.E.128 R12, desc[UR4][R12.64] ;  /* 0x000000040c0c7980 */ /* 0x000ea6000c101d00 */
[----:B------:R-:W-:-:S02]  /*9690*/  IADD3.X R5, PT, PT, R27, R2, RZ, P1, !PT ;  /* 0x000000021b057210 */ /* 0x000fc40000ffe4ff */
[----:B------:R-:W-:-:S04]  /*96a0*/  IADD3 R8, P1, PT, R24, R0, RZ ;  /* 0x0000000018087210 */ /* 0x000fc80007f3e0ff */
[----:B------:R-:W3:Y:S01]  /*96b0*/  LD.E.128 R4, desc[UR4][R4.64] ;  /* 0x0000000404047980 */ /* 0x000ee2000c101d00 */
[----:B------:R-:W-:-:S06]  /*96c0*/  IADD3.X R9, PT, PT, R25, R2, RZ, P1, !PT ;  /* 0x0000000219097210 */ /* 0x000fcc0000ffe4ff */
[----:B------:R-:W4:Y:S01]  /*96d0*/  LD.E.128 R8, desc[UR4][R8.64] ;  /* 0x0000000408087980 */ /* 0x000f22000c101d00 */
[----:B------:R-:W-:Y:S02]  /*96e0*/  MOV R0, R17 ;  /* 0x0000001100007202 */ /* 0x000fe40000000f00 */
[----:B------:R-:W-:Y:S02]  /*96f0*/  MOV R3, R16 ;  /* 0x0000001000037202 */ /* 0x000fe40000000f00 */
[----:B------:R-:W-:Y:S02]  /*9700*/  MOV R17, R18 ;  /* 0x0000001200117202 */ /* 0x000fe40000000f00 */
[----:B------:R-:W-:Y:S01]  /*9710*/  MOV R2, R19 ;  /* 0x0000001300027202 */ /* 0x000fe20000000f00 */
[--C-:B--2---:R-:W-:Y:S02]  /*9720*/  HADD2.F32 R16, -RZ, R12.reuse.H0_H0 ;  /* 0x2000000cff107230 */ /* 0x104fe40000004100 */
[----:B------:R-:W-:-:S02]  /*9730*/  HADD2.F32 R18, -RZ, R12.H1_H1 ;  /* 0x3000000cff127230 */ /* 0x000fc40000004100 */
[--C-:B------:R-:W-:Y:S02]  /*9740*/  HADD2.F32 R12, -RZ, R13.reuse.H0_H0 ;  /* 0x2000000dff0c7230 */ /* 0x100fe40000004100 */
[----:B------:R-:W-:Y:S02]  /*9750*/  HADD2.F32 R19, -RZ, R13.H1_H1 ;  /* 0x3000000dff137230 */ /* 0x000fe40000004100 */
[--C-:B------:R-:W-:Y:S02]  /*9760*/  HADD2.F32 R13, -RZ, R14.reuse.H0_H0 ;  /* 0x2000000eff0d7230 */ /* 0x100fe40000004100 */
[----:B------:R-:W-:Y:S02]  /*9770*/  HADD2.F32 R21, -RZ, R14.H1_H1 ;  /* 0x3000000eff157230 */ /* 0x000fe40000004100 */
[--C-:B------:R-:W-:Y:S02]  /*9780*/  HADD2.F32 R14, -RZ, R15.reuse.H0_H0 ;  /* 0x2000000fff0e7230 */ /* 0x100fe40000004100 */
[----:B------:R-:W-:-:S02]  /*9790*/  HADD2.F32 R22, -RZ, R15.H1_H1 ;  /* 0x3000000fff167230 */ /* 0x000fc40000004100 */
[--C-:B---3--:R-:W-:Y:S02]  /*97a0*/  HADD2.F32 R15, -RZ, R4.reuse.H0_H0 ;  /* 0x20000004ff0f7230 */ /* 0x108fe40000004100 */
[----:B------:R-:W-:Y:S02]  /*97b0*/  HADD2.F32 R23, -RZ, R4.H1_H1 ;  /* 0x30000004ff177230 */ /* 0x000fe40000004100 */
[--C-:B------:R-:W-:Y:S02]  /*97c0*/  HADD2.F32 R4, -RZ, R5.reuse.H0_H0 ;  /* 0x20000005ff047230 */ /* 0x100fe40000004100 */
[----:B------:R-:W-:Y:S01]  /*97d0*/  @!P0 FADD.FTZ R15, -R15, -RZ ;  /* 0x800000ff0f0f8221 */ /* 0x000fe20000010100 */
[----:B------:R-:W-:Y:S02]  /*97e0*/  HADD2.F32 R24, -RZ, R5.H1_H1 ;  /* 0x30000005ff187230 */ /* 0x000fe40000004100 */
[----:B------:R-:W-:Y:S01]  /*97f0*/  @!P0 FADD.FTZ R23, -R23, -RZ ;  /* 0x800000ff17178221 */ /* 0x000fe20000010100 */
[----:B------:R-:W-:-:S02]  /*9800*/  HADD2.F32 R5, -RZ, R6.H0_H0 ;  /* 0x20000006ff057230 */ /* 0x000fc40000004100 */
[----:B------:R-:W-:Y:S01]  /*9810*/  @!P0 FADD.FTZ R4, -R4, -RZ ;  /* 0x800000ff04048221 */ /* 0x000fe20000010100 */
[----:B------:R-:W-:Y:S02]  /*9820*/  HADD2.F32 R25, -RZ, R6.H1_H1 ;  /* 0x30000006ff197230 */ /* 0x000fe40000004100 */
[----:B------:R-:W-:Y:S01]  /*9830*/  FMUL.FTZ R16, R16, R15 ;  /* 0x0000000f10107220 */ /* 0x000fe20000410000 */
[--C-:B------:R-:W-:Y:S02]  /*9840*/  HADD2.F32 R6, -RZ, R7.reuse.H0_H0 ;  /* 0x20000007ff067230 */ /* 0x100fe40000004100 */
[----:B------:R-:W-:Y:S01]  /*9850*/  @!P0 FADD.FTZ R5, -R5, -RZ ;  /* 0x800000ff05058221 */ /* 0x000fe20000010100 */
[----:B------:R-:W-:Y:S02]  /*9860*/  HADD2.F32 R7, -RZ, R7.H1_H1 ;  /* 0x30000007ff077230 */ /* 0x000fe40000004100 */
[----:B------:R-:W-:Y:S01]  /*9870*/  FMUL.FTZ R12, R12, R4 ;  /* 0x000000040c0c7220 */ /* 0x000fe20000410000 */
[----:B------:R-:W-:-:S02]  /*9880*/  HADD2.F32 R4, -RZ, R3.H0_H0 ;  /* 0x20000003ff047230 */ /* 0x000fc40000004100 */
[----:B------:R-:W-:Y:S01]  /*9890*/  @!P0 FADD.FTZ R6, -R6, -RZ ;  /* 0x800000ff06068221 */ /* 0x000fe20000010100 */
[----:B------:R-:W-:Y:S01]  /*98a0*/  FMUL.FTZ R13, R13, R5 ;  /* 0x000000050d0d7220 */ /* 0x000fe20000410000 */
[----:B------:R-:W-:Y:S01]  /*98b0*/  @!P0 FADD.FTZ R7, -R7, -RZ ;  /* 0x800000ff07078221 */ /* 0x000fe20000010100 */
[----:B------:R-:W-:Y:S02]  /*98c0*/  HADD2.F32 R5, -RZ, R0.H0_H0 ;  /* 0x20000000ff057230 */ /* 0x000fe40000004100 */
[----:B------:R-:W-:Y:S01]  /*98d0*/  FMUL.FTZ R14, R14, R6 ;  /* 0x000000060e0e7220 */ /* 0x000fe20000410000 */
[----:B------:R-:W-:Y:S02]  /*98e0*/  HADD2.F32 R6, -RZ, R3.H1_H1 ;  /* 0x30000003ff067230 */ /* 0x000fe40000004100 */
[----:B------:R-:W-:Y:S01]  /*98f0*/  FMUL.FTZ R22, R22, R7 ;  /* 0x0000000716167220 */ /* 0x000fe20000410000 */
[----:B----4-:R-:W-:Y:S02]  /*9900*/  HADD2.F32 R3, -RZ, R8.H0_H0 ;  /* 0x20000008ff037230 */ /* 0x010fe40000004100 */
[----:B------:R-:W-:Y:S01]  /*9910*/  @!P0 FADD.FTZ R24, -R24, -RZ ;  /* 0x800000ff18188221 */ /* 0x000fe20000010100 */
[----:B------:R-:W-:-:S02]  /*9920*/  HADD2.F32 R7, -RZ, R9.H0_H0 ;  /* 0x20000009ff077230 */ /* 0x000fc40000004100 */
[----:B------:R-:W-:Y:S01]  /*9930*/  FMUL.FTZ R18, R18, R23 ;  /* 0x0000001712127220 */ /* 0x000fe20000410000 */
[----:B------:R-:W-:Y:S01]  /*9940*/  @!P0 FADD.FTZ R25, -R25, -RZ ;  /* 0x800000ff19198221 */ /* 0x000fe20000010100 */
[----:B------:R-:W-:Y:S02]  /*9950*/  HADD2.F32 R15, -RZ, R9.H1_H1 ;  /* 0x30000009ff0f7230 */ /* 0x000fe40000004100 */
[----:B------:R-:W-:Y:S01]  /*9960*/  FFMA.FTZ R3, R4, R3, R16 ;  /* 0x0000000304037223 */ /* 0x000fe20000010010 */
[--C-:B------:R-:W-:Y:S02]  /*9970*/  HADD2.F32 R9, -RZ, R10.reuse.H0_H0 ;  /* 0x2000000aff097230 */ /* 0x100fe40000004100 */
[----:B------:R-:W-:Y:S01]  /*9980*/  FFMA.FTZ R5, R5, R7, R12 ;  /* 0x0000000705057223 */ /* 0x000fe2000001000c */
[----:B------:R-:W-:Y:S02]  /*9990*/  HADD2.F32 R23, -RZ, R10.H1_H1 ;  /* 0x3000000aff177230 */ /* 0x000fe40000004100 */
[----:B------:R-:W-:Y:S01]  /*99a0*/  FMUL.FTZ R19, R19, R24 ;  /* 0x0000001813137220 */ /* 0x000fe20000410000 */
[----:B------:R-:W-:-:S02]  /*99b0*/  HADD2.F32 R4, -RZ, R0.H1_H1 ;  /* 0x30000000ff047230 */ /* 0x000fc40000004100 */
[----:B------:R-:W-:Y:S01]  /*99c0*/  FMUL.FTZ R21, R21, R25 ;  /* 0x0000001915157220 */ /* 0x000fe20000410000 */
[----:B------:R-:W-:Y:S02]  /*99d0*/  HADD2.F32 R10, -RZ, R11.H0_H0 ;  /* 0x2000000bff0a7230 */ /* 0x000fe40000004100 */
[----:B------:R-:W-:Y:S02]  /*99e0*/  HADD2.F32 R0, -RZ, R17.H0_H0 ;  /* 0x20000011ff007230 */ /* 0x000fe40000004100 */
[----:B------:R-:W-:Y:S01]  /*99f0*/  FFMA.FTZ R4, R4, R15, R19 ;  /* 0x0000000f04047223 */ /* 0x000fe20000010013 */
[----:B------:R-:W-:Y:S02]  /*9a00*/  HADD2.F32 R7, -RZ, R2.H0_H0 ;  /* 0x20000002ff077230 */ /* 0x000fe40000004100 */
[----:B------:R-:W-:Y:S02]  /*9a10*/  HADD2.F32 R8, -RZ, R8.H1_H1 ;  /* 0x30000008ff087230 */ /* 0x000fe40000004100 */
[----:B------:R-:W-:Y:S01]  /*9a20*/  FFMA.FTZ R0, R0, R9, R13 ;  /* 0x0000000900007223 */ /* 0x000fe2000001000d */
[----:B------:R-:W-:-:S02]  /*9a30*/  HADD2.F32 R11, -RZ, R11.H1_H1 ;  /* 0x3000000bff0b7230 */ /* 0x000fc40000004100 */
[----:B------:R-:W-:Y:S01]  /*9a40*/  FFMA.FTZ R7, R7, R10, R14 ;  /* 0x0000000a07077223 */ /* 0x000fe2000001000e */
[----:B------:R-:W-:Y:S02]  /*9a50*/  HADD2.F32 R17, -RZ, R17.H1_H1 ;  /* 0x30000011ff117230 */ /* 0x000fe40000004100 */
[----:B------:R-:W-:Y:S01]  /*9a60*/  FFMA.FTZ R6, R6, R8, R18 ;  /* 0x0000000806067223 */ /* 0x000fe20000010012 */
[----:B------:R-:W-:Y:S01]  /*9a70*/  HADD2.F32 R2, -RZ, R2.H1_H1 ;  /* 0x30000002ff027230 */ /* 0x000fe20000004100 */
[----:B------:R-:W-:Y:S01]  /*9a80*/  F2FP.F16.F32.PACK_AB R4, R4, R5 ;  /* 0x000000050404723e */ /* 0x000fe200000000ff */
[----:B------:R-:W-:Y:S02]  /*9a90*/  FFMA.FTZ R17, R17, R23, R21 ;  /* 0x0000001711117223 */ /* 0x000fe40000010015 */
[----:B------:R-:W-:Y:S01]  /*9aa0*/  F2FP.F16.F32.PACK_AB R3, R6, R3 ;  /* 0x000000030603723e */ /* 0x000fe200000000ff */
[----:B------:R-:W-:Y:S02]  /*9ab0*/  FFMA.FTZ R2, R2, R11, R22 ;  /* 0x0000000b02027223 */ /* 0x000fe40000010016 */
[----:B------:R-:W-:-:S03]  /*9ac0*/  F2FP.F16.F32.PACK_AB R0, R17, R0 ;  /* 0x000000001100723e */ /* 0x000fc600000000ff */
[----:B------:R-:W-:Y:S02]  /*9ad0*/  F2FP.F16.F32.PACK_AB R2, R2, R7 ;  /* 0x000000070202723e */ /* 0x000fe400000000ff */
[----:B------:R-:W-:Y:S02]  /*9ae0*/  MOV R16, R3 ;  /* 0x0000000300107202 */ /* 0x000fe40000000f00 */
[----:B------:R-:W-:Y:S02]  /*9af0*/  MOV R17, R4 ;  /* 0x0000000400117202 */ /* 0x000fe40000000f00 */
[----:B------:R-:W-:Y:S02]  /*9b00*/  MOV R18, R0 ;  /* 0x0000000000127202 */ /* 0x000fe40000000f00 */
[----:B------:R-:W-:Y:S02]  /*9b10*/  MOV R19, R2 ;  /* 0x0000000200137202 */ /* 0x000fe40000000f00 */
.L_x_4459:
[----:B------:R-:W-:Y:S05]  /*9b20*/  BSYNC.RECONVERGENT B0 ;  /* 0x0000000000007941 */ /* 0x000fea0003800200 */
.L_x_4458:
[----:B-----5:R3:W-:Y:S02]  /*9b30*/  STS.128 [R48+0x800], R16 ;  /* 0x0008001030007388 */ /* 0x0207e40000000c00 */
.L_x_4446:
[----:B------:R-:W-:Y:S05]  /*9b40*/  BSYNC.RECONVERGENT B2 ;  /* 0x0000000000027941 */ /* 0x000fea0003800200 */
.L_x_4442:
[----:B------:R-:W-:Y:S01]  /*9b50*/  IMAD.IADD R58, R52, 0x1, -R58 ;  /* 0x00000001343a7824 */ /* 0x000fe200078e0a3a */
[----:B-12---:R-:W-:Y:S01]  /*9b60*/  LEA R10, P0, R53, R173, 0x1 ;  /* 0x000000ad350a7211 */ /* 0x006fe200078008ff */
[C---:B----4-:R-:W-:Y:S02]  /*9b70*/  VIADD R3, R112.reuse, 0x40 ;  /* 0x0000004070037836 */ /* 0x050fe40000000000 */
[C---:B------:R-:W-:Y:S01]  /*9b80*/  VIADD R2, R112.reuse, 0x60 ;  /* 0x0000006070027836 */ /* 0x040fe20000000000 */
[CC--:B------:R-:W-:Y:S01]  /*9b90*/  ISETP.GE.AND P6, PT, R112.reuse, R58.reuse, PT ;  /* 0x0000003a7000720c */ /* 0x0c0fe20003fc6270 */
[C---:B------:R-:W-:Y:S01]  /*9ba0*/  VIADD R9, R112.reuse, 0x80 ;  /* 0x0000008070097836 */ /* 0x040fe20000000000 */
[-C--:B------:R-:W-:Y:S01]  /*9bb0*/  ISETP.GE.AND P3, PT, R3, R58.reuse, PT ;  /* 0x0000003a0300720c */ /* 0x080fe20003f66270 */
[----:B------:R-:W-:Y:S01]  /*9bc0*/  VIADD R7, R112, 0xc0 ;  /* 0x000000c070077836 */ /* 0x000fe20000000000 */
[----:B------:R-:W-:Y:S01]  /*9bd0*/  ISETP.GE.AND P1, PT, R20, R58, PT ;  /* 0x0000003a1400720c */ /* 0x000fe20003f26270 */
[----:B------:R-:W-:Y:S01]  /*9be0*/  VIADD R0, R112, 0xa0 ;  /* 0x000000a070007836 */ /* 0x000fe20000000000 */
[----:B------:R-:W-:-:S02]  /*9bf0*/  LEA.HI.X R11, R53, R172, R54, 0x1, P0 ;  /* 0x000000ac350b7211 */ /* 0x000fc400000f0c36 */
[-C--:B------:R-:W-:Y:S02]  /*9c00*/  ISETP.GE.AND P4, PT, R2, R58.reuse, PT ;  /* 0x0000003a0200720c */ /* 0x080fe40003f86270 */
[----:B------:R-:W-:-:S03]  /*9c10*/  ISETP.GE.AND P2, PT, R9, R58, PT ;  /* 0x0000003a0900720c */ /* 0x000fc60003f46270 */
[----:B------:R-:W-:Y:S02]  /*9c20*/  @!P6 IMAD.MOV.U32 R4, RZ, RZ, R173 ;  /* 0x000000ffff04e224 */ /* 0x000fe400078e00ad */
[----:B------:R-:W-:Y:S01]  /*9c30*/  @!P6 IMAD.MOV.U32 R5, RZ, RZ, R172 ;  /* 0x000000ffff05e224 */ /* 0x000fe200078e00ac */
[----:B------:R-:W-:-:S04]  /*9c40*/  @!P3 LEA R12, P5, R168, R10, 0x6 ;  /* 0x0000000aa80cb211 */ /* 0x000fc800078a30ff */
[----:B------:R-:W-:Y:S01]  /*9c50*/  @!PT LDS RZ, [RZ] ;  /* 0x00000000fffff984 */ /* 0x000fe20000000800 */
[----:B------:R-:W-:Y:S01]  /*9c60*/  @!PT LDS RZ, [RZ] ;  /* 0x00000000fffff984 */ /* 0x000fe20000000800 */
[----:B------:R-:W-:Y:S01]  /*9c70*/  @!PT LDS RZ, [RZ] ;  /* 0x00000000fffff984 */ /* 0x000fe20000000800 */
[----:B------:R1:W-:Y:S01]  /*9c80*/  @!P6 LDGSTS.E.BYPASS.LTC128B.128 [R48+0x1000], desc[UR4][R4.64] ;  /* 0x010000000430efae */ /* 0x0003e2000b981a04 */
[CCC-:B------:R-:W-:Y:S02]  /*9c90*/  @!P3 LEA.HI.X R13, R168.reuse, R11.reuse, R169.reuse, 0x6, P5 ;  /* 0x0000000ba80db211 */ /* 0x1c0fe400028f34a9 */
[C---:B---3--:R-:W-:Y:S01]  /*9ca0*/  @!P4 LEA R18, P5, R168.reuse, R10, 0x7 ;  /* 0x0000000aa812c211 */ /* 0x048fe200078a38ff */
[----:B------:R-:W-:Y:S01]  /*9cb0*/  @!P1 LDGSTS.E.BYPASS.LTC128B.128 [R48+0x1800], desc[UR4][R10.64] ;  /* 0x018000000a309fae */ /* 0x000fe2000b981a04 */
[-C--:B------:R-:W-:Y:S01]  /*9cc0*/  ISETP.GE.AND P1, PT, R7, R58.reuse, PT ;  /* 0x0000003a0700720c */ /* 0x080fe20003f26270 */
[----:B------:R-:W-:Y:S01]  /*9cd0*/  @!P2 IMAD.MOV.U32 R16, RZ, RZ, R10 ;  /* 0x000000ffff10a224 */ /* 0x000fe200078e000a */
[----:B------:R-:W-:Y:S01]  /*9ce0*/  @!P4 LEA.HI.X R19, R168, R11, R169, 0x7, P5 ;  /* 0x0000000ba813c211 */ /* 0x000fe200028f3ca9 */
[----:B------:R2:W-:Y:S01]  /*9cf0*/  @!P3 LDGSTS.E.BYPASS.LTC128B.128 [R48+0x2000], desc[UR4][R12.64] ;  /* 0x020000000c30bfae */ /* 0x0005e2000b981a04 */
[----:B------:R-:W-:Y:S01]  /*9d00*/  ISETP.GE.AND P3, PT, R0, R58, PT ;  /* 0x0000003a0000720c */ /* 0x000fe20003f66270 */
[----:B------:R-:W-:-:S02]  /*9d10*/  @!P2 IMAD.MOV.U32 R17, RZ, RZ, R11 ;  /* 0x000000ffff11a224 */ /* 0x000fc400078e000b */
[----:B------:R-:W-:Y:S01]  /*9d20*/  @!P2 IMAD R8, R169, 0xc0, RZ ;  /* 0x000000c0a908a824 */ /* 0x000fe200078e02ff */
[----:B------:R-:W-:Y:S01]  /*9d30*/  @!P4 LDGSTS.E.BYPASS.LTC128B.128 [R48+0x2800], desc[UR4][R18.64] ;  /* 0x028000001230cfae */ /* 0x000fe2000b981a04 */
[----:B------:R-:W-:-:S04]  /*9d40*/  @!P2 IMAD.WIDE.U32 R16, R168, 0xc0, R16 ;  /* 0x000000c0a810a825 */ /* 0x000fc800078e0010 */
[----:B------:R-:W-:Y:S02]  /*9d50*/  @!P1 IMAD.MOV.U32 R14, RZ, RZ, R10 ;  /* 0x000000ffff0e9224 */ /* 0x000fe400078e000a */
[----:B------:R-:W-:Y:S02]  /*9d60*/  @!P1 IMAD.MOV.U32 R15, RZ, RZ, R11 ;  /* 0x000000ffff0f9224 */ /* 0x000fe400078e000b */
[----:B------:R-:W-:Y:S02]  /*9d70*/  @!P1 IMAD R6, R169, 0x140, RZ ;  /* 0x00000140a9069824 */ /* 0x000fe400078e02ff */
[----:B------:R-:W-:-:S04]  /*9d80*/  @!P1 IMAD.WIDE.U32 R14, R168, 0x140, R14 ;  /* 0x00000140a80e9825 */ /* 0x000fc800078e000e */
[----:B-1----:R-:W-:Y:S02]  /*9d90*/  VIADD R5, R112, 0xe0 ;  /* 0x000000e070057836 */ /* 0x002fe40000000000 */
[----:B------:R-:W-:Y:S02]  /*9da0*/  @!P2 IMAD.IADD R17, R8, 0x1, R17 ;  /* 0x000000010811a824 */ /* 0x000fe400078e0211 */
[----:B------:R-:W-:Y:S01]  /*9db0*/  @!P1 IMAD.IADD R15, R6, 0x1, R15 ;  /* 0x00000001060f9824 */ /* 0x000fe200078e020f */
[-C--:B------:R-:W-:Y:S01]  /*9dc0*/  ISETP.GE.AND P0, PT, R5, R58.reuse, PT ;  /* 0x0000003a0500720c */ /* 0x080fe20003f06270 */
[----:B------:R-:W-:Y:S01]  /*9dd0*/  @!P6 IMAD.MOV.U32 R6, RZ, RZ, R175 ;  /* 0x000000ffff06e224 */ /* 0x000fe200078e00af */
[----:B------:R-:W-:Y:S01]  /*9de0*/  @!P2 LDGSTS.E.BYPASS.LTC128B.128 [R48+0x3000], desc[UR4][R16.64] ;  /* 0x030000001030afae */ /* 0x000fe2000b981a04 */
[----:B------:R-:W-:-:S10]  /*9df0*/  ISETP.GE.AND P2, PT, R9, R58, PT ;  /* 0x0000003a0900720c */ /* 0x000fd40003f46270 */
[----:B--2---:R-:W-:Y:S01]  /*9e00*/  @!P0 IMAD.MOV.U32 R12, RZ, RZ, R10 ;  /* 0x000000ffff0c8224 */ /* 0x004fe200078e000a */
[C---:B------:R-:W-:Y:S01]  /*9e10*/  @!P3 LEA R10, P5, R168.reuse, R10, 0x8 ;  /* 0x0000000aa80ab211 */ /* 0x040fe200078a40ff */
[----:B------:R-:W-:Y:S02]  /*9e20*/  @!P0 IMAD.MOV.U32 R13, RZ, RZ, R11 ;  /* 0x000000ffff0d8224 */ /* 0x000fe400078e000b */
[----:B------:R-:W-:Y:S01]  /*9e30*/  @!P0 IMAD R4, R169, 0x180, RZ ;  /* 0x00000180a9048824 */ /* 0x000fe200078e02ff */
[C---:B------:R-:W-:Y:S01]  /*9e40*/  @!P3 LEA.HI.X R11, R168.reuse, R11, R169, 0x8, P5 ;  /* 0x0000000ba80bb211 */ /* 0x040fe200028f44a9 */
[----:B------:R-:W-:Y:S01]  /*9e50*/  @!P0 IMAD.WIDE.U32 R12, R168, 0x180, R12 ;  /* 0x00000180a80c8825 */ /* 0x000fe200078e000c */
[----:B------:R-:W-:-:S03]  /*9e60*/  ISETP.GE.AND P5, PT, R3, R58, PT ;  /* 0x0000003a0300720c */ /* 0x000fc60003fa6270 */
[----:B------:R-:W-:Y:S01]  /*9e70*/  @!P0 IMAD.IADD R13, R4, 0x1, R13 ;  /* 0x00000001040d8824 */ /* 0x000fe200078e020d */
[----:B------:R1:W-:Y:S04]  /*9e80*/  @!P3 LDGSTS.E.BYPASS.LTC128B.128 [R48+0x3800], desc[UR4][R10.64] ;  /* 0x038000000a30bfae */ /* 0x0003e8000b981a04 */
[----:B------:R-:W-:Y:S01]  /*9e90*/  @!P1 LDGSTS.E.BYPASS.LTC128B.128 [R48+0x4000], desc[UR4][R14.64] ;  /* 0x040000000e309fae */ /* 0x000fe2000b981a04 */
[----:B------:R-:W-:-:S03]  /*9ea0*/  ISETP.GE.AND P1, PT, R20, R58, PT ;  /* 0x0000003a1400720c */ /* 0x000fc60003f26270 */
[----:B------:R2:W-:Y:S01]  /*9eb0*/  @!P0 LDGSTS.E.BYPASS.LTC128B.128 [R48+0x4800], desc[UR4][R12.64] ;  /* 0x048000000c308fae */ /* 0x0005e2000b981a04 */
[----:B------:R-:W-:Y:S02]  /*9ec0*/  P2R R4, PR, RZ, 0x2 ;  /* 0x00000002ff047803 */ /* 0x000fe40000000000 */
[----:B------:R-:W-:Y:S01]  /*9ed0*/  ISETP.GE.AND P1, PT, R7, R58, PT ;  /* 0x0000003a0700720c */ /* 0x000fe20003f26270 */
[----:B------:R-:W0:Y:S01]  /*9ee0*/  LDGDEPBAR ;  /* 0x00000000000079af */ /* 0x000e220000000000 */
[----:B------:R-:W-:-:S03]  /*9ef0*/  @!P6 IMAD.MOV.U32 R7, RZ, RZ, R174 ;  /* 0x000000ffff07e224 */ /* 0x000fc600078e00ae */
[----:B------:R-:W3:Y:S04]  /*9f00*/  LD.E R41, desc[UR4][R148.64+0x184] ;  /* 0x0001840494297980 */ /* 0x000ee8000c101900 */
[----:B------:R-:W4:Y:S01]  /*9f10*/  LD.E R3, desc[UR4][R148.64+0x188] ;  /* 0x0001880494037980 */ /* 0x000f22000c101900 */
[----:B-1----:R-:W-:-:S04]  /*9f20*/  LEA R10, P0, R55, R175, 0x1 ;  /* 0x000000af370a7211 */ /* 0x002fc800078008ff */
[----:B------:R-:W-:Y:S02]  /*9f30*/  LEA.HI.X R11, R55, R174, R56, 0x1, P0 ;  /* 0x000000ae370b7211 */ /* 0x000fe400000f0c38 */
[-C--:B------:R-:W-:Y:S02]  /*9f40*/  ISETP.GE.AND P4, PT, R2, R58.reuse, PT ;  /* 0x0000003a0200720c */ /* 0x080fe40003f86270 */
[----:B------:R-:W-:Y:S01]  /*9f50*/  ISETP.GE.AND P0, PT, R5, R58, PT ;  /* 0x0000003a0500720c */ /* 0x000fe20003f06270 */
[----:B------:R-:W-:-:S04]  /*9f60*/  DEPBAR.LE SB0, 0x0 ;  /* 0x000080000000791a */ /* 0x000fc80000000000 */
[----:B------:R-:W-:Y:S01]  /*9f70*/  BAR.SYNC.DEFER_BLOCKING 0x0 ;  /* 0x0000000000007b1d */ /* 0x000fe20000010000 */
[----:B------:R-:W-:-:S05]  /*9f80*/  ISETP.GE.AND P3, PT, R0, R58, PT ;  /* 0x0000003a0000720c */ /* 0x000fca0003f66270 */
[----:B------:R-:W-:Y:S01]  /*9f90*/  @!PT LDS RZ, [RZ] ;  /* 0x00000000fffff984 */ /* 0x000fe20000000800 */
[----:B------:R-:W-:Y:S01]  /*9fa0*/  @!PT LDS RZ, [RZ] ;  /* 0x00000000fffff984 */ /* 0x000fe20000000800 */
[----:B------:R-:W-:Y:S01]  /*9fb0*/  @!PT LDS RZ, [RZ] ;  /* 0x00000000fffff984 */ /* 0x000fe20000000800 */
[----:B------:R1:W-:Y:S04]  /*9fc0*/  @!P6 LDGSTS.E.BYPASS.LTC128B.128 [R48+0x5000], desc[UR4][R6.64] ;  /* 0x050000000630efae */ /* 0x0003e8000b981a04 */
[----:B------:R-:W-:Y:S01]  /*9fd0*/  @P6 STS.128 [R48+0x5000], RZ ;  /* 0x005000ff30006388 */ /* 0x000fe20000000c00 */
[----:B------:R-:W-:Y:S01]  /*9fe0*/  ISETP.NE.AND P6, PT, R4, RZ, PT ;  /* 0x000000ff0400720c */ /* 0x000fe20003fc5270 */
[----:B--2---:R-:W-:Y:S02]  /*9ff0*/  @!P2 IMAD.MOV.U32 R12, RZ, RZ, R10 ;  /* 0x000000ffff0ca224 */ /* 0x004fe400078e000a */
[----:B------:R-:W-:-:S10]  /*a000*/  @!P2 IMAD.MOV.U32 R13, RZ, RZ, R11 ;  /* 0x000000ffff0da224 */ /* 0x000fd400078e000b */
[----:B------:R-:W-:Y:S04]  /*a010*/  @P6 STS.128 [R48+0x5800], RZ ;  /* 0x005800ff30006388 */ /* 0x000fe80000000c00 */
[----:B------:R-:W-:Y:S01]  /*a020*/  @!PT LDS RZ, [RZ] ;  /* 0x00000000fffff984 */ /* 0x000fe20000000800 */
[----:B------:R-:W-:Y:S01]  /*a030*/  @!PT LDS RZ, [RZ] ;  /* 0x00000000fffff984 */ /* 0x000fe20000000800 */
[----:B------:R-:W-:Y:S01]  /*a040*/  @!PT LDS RZ, [RZ] ;  /* 0x00000000fffff984 */ /* 0x000fe20000000800 */
[----:B------:R-:W-:Y:S01]  /*a050*/  @!P6 LDGSTS.E.BYPASS.LTC128B.128 [R48+0x5800], desc[UR4][R10.64] ;  /* 0x058000000a30efae */ /* 0x000fe2000b981a04 */
[----:B------:R-:W-:-:S04]  /*a060*/  @!P5 LEA R14, P6, R46, R10, 0x6 ;  /* 0x0000000a2e0ed211 */ /* 0x000fc800078c30ff */
[----:B------:R-:W-:Y:S01]  /*a070*/  @!P5 LEA.HI.X R15, R46, R11, R47, 0x6, P6 ;  /* 0x0000000b2e0fd211 */ /* 0x000fe200030f342f */
[----:B------:R-:W-:Y:S01]  /*a080*/  @P5 STS.128 [R48+0x6000], RZ ;  /* 0x006000ff30005388 */ /* 0x000fe20000000c00 */
[----:B------:R-:W-:-:S03]  /*a090*/  @!P2 IMAD R4, R47, 0xc0, RZ ;  /* 0x000000c02f04a824 */ /* 0x000fc600078e02ff */
[----:B------:R-:W-:Y:S01]  /*a0a0*/  @!PT LDS RZ, [RZ] ;  /* 0x00000000fffff984 */ /* 0x000fe20000000800 */
[----:B------:R-:W-:Y:S01]  /*a0b0*/  @!PT LDS RZ, [RZ] ;  /* 0x00000000fffff984 */ /* 0x000fe20000000800 */
[----:B------:R-:W-:Y:S01]  /*a0c0*/  @!PT LDS RZ, [RZ] ;  /* 0x00000000fffff984 */ /* 0x000fe20000000800 */
[----:B------:R2:W-:Y:S01]  /*a0d0*/  @!P5 LDGSTS.E.BYPASS.LTC128B.128 [R48+0x6000], desc[UR4][R14.64] ;  /* 0x060000000e30dfae */ /* 0x0005e2000b981a04 */
[----:B------:R-:W-:-:S04]  /*a0e0*/  @!P2 IMAD.WIDE.U32 R12, R46, 0xc0, R12 ;  /* 0x000000c02e0ca825 */ /* 0x000fc800078e000c */
[--C-:B------:R-:W-:Y:S02]  /*a0f0*/  @!P1 IMAD.MOV.U32 R8, RZ, RZ, R10.reuse ;  /* 0x000000ffff089224 */ /* 0x100fe400078e000a */
[--C-:B------:R-:W-:Y:S02]  /*a100*/  @!P1 IMAD.MOV.U32 R9, RZ, RZ, R11.reuse ;  /* 0x000000ffff099224 */ /* 0x100fe400078e000b */
[----:B-1----:R-:W-:Y:S02]  /*a110*/  @!P0 IMAD.MOV.U32 R6, RZ, RZ, R10 ;  /* 0x000000ffff068224 */ /* 0x002fe400078e000a */
[----:B------:R-:W-:Y:S02]  /*a120*/  @!P0 IMAD.MOV.U32 R7, RZ, RZ, R11 ;  /* 0x000000ffff078224 */ /* 0x000fe400078e000b */
[----:B------:R-:W-:Y:S02]  /*a130*/  @!P2 IMAD.IADD R5, R4, 0x1, R13 ;  /* 0x000000010405a824 */ /* 0x000fe400078e020d */
[----:B------:R-:W-:-:S02]  /*a140*/  @!P1 IMAD R2, R47, 0x140, RZ ;  /* 0x000001402f029824 */ /* 0x000fc400078e02ff */
[C---:B------:R-:W-:Y:S01]  /*a150*/  @!P1 IMAD.WIDE.U32 R8, R46.reuse, 0x140, R8 ;  /* 0x000001402e089825 */ /* 0x040fe200078e0008 */
[----:B------:R-:W-:Y:S03]  /*a160*/  @P4 STS.128 [R48+0x6800], RZ ;  /* 0x006800ff30004388 */ /* 0x000fe60000000c00 */
[----:B------:R-:W-:Y:S01]  /*a170*/  @!P2 IMAD.MOV.U32 R4, RZ, RZ, R12 ;  /* 0x000000ffff04a224 */ /* 0x000fe200078e000c */
[CC--:B--2---:R-:W-:Y:S02]  /*a180*/  @!P4 LEA R14, P6, R46.reuse, R10.reuse, 0x7 ;  /* 0x0000000a2e0ec211 */ /* 0x0c4fe400078c38ff */
[C---:B------:R-:W-:Y:S02]  /*a190*/  @!P3 LEA R10, P5, R46.reuse, R10, 0x8 ;  /* 0x0000000a2e0ab211 */ /* 0x040fe400078a40ff */
[CCC-:B------:R-:W-:Y:S01]  /*a1a0*/  @!P4 LEA.HI.X R15, R46.reuse, R11.reuse, R47.reuse, 0x7, P6 ;  /* 0x0000000b2e0fc211 */ /* 0x1c0fe200030f3c2f */
[----:B------:R-:W-:Y:S01]  /*a1b0*/  @!P0 IMAD R0, R47, 0x180, RZ ;  /* 0x000001802f008824 */ /* 0x000fe200078e02ff */
[C---:B------:R-:W-:Y:S01]  /*a1c0*/  @!P3 LEA.HI.X R11, R46.reuse, R11, R47, 0x8, P5 ;  /* 0x0000000b2e0bb211 */ /* 0x040fe200028f442f */
[----:B------:R-:W-:-:S02]  /*a1d0*/  @!P0 IMAD.WIDE.U32 R6, R46, 0x180, R6 ;  /* 0x000001802e068825 */ /* 0x000fc400078e0006 */
[----:B------:R-:W-:Y:S01]  /*a1e0*/  @!PT LDS RZ, [RZ] ;  /* 0x00000000fffff984 */ /* 0x000fe20000000800 */
[----:B------:R-:W-:Y:S01]  /*a1f0*/  @!PT LDS RZ, [RZ] ;  /* 0x00000000fffff984 */ /* 0x000fe20000000800 */
[----:B------:R-:W-:Y:S01]  /*a200*/  @!PT LDS RZ, [RZ] ;  /* 0x00000000fffff984 */ /* 0x000fe20000000800 */
[----:B------:R-:W-:Y:S02]  /*a210*/  @!P4 LDGSTS.E.BYPASS.LTC128B.128 [R48+0x6800], desc[UR4][R14.64] ;  /* 0x068000000e30cfae */ /* 0x000fe4000b981a04 */
[----:B------:R-:W-:Y:S02]  /*a220*/  @!P1 IMAD.IADD R9, R2, 0x1, R9 ;  /* 0x0000000102099824 */ /* 0x000fe400078e0209 */
[----:B------:R-:W-:Y:S01]  /*a230*/  @P2 STS.128 [R48+0x7000], RZ ;  /* 0x007000ff30002388 */ /* 0x000fe20000000c00 */
[----:B------:R-:W-:-:S03]  /*a240*/  @!P0 IMAD.IADD R7, R0, 0x1, R7 ;  /* 0x0000000100078824 */ /* 0x000fc600078e0207 */
        /* <DEDUP_REMOVED lines=19> */
[----:B------:R-:W4:Y:S01]  /*a380*/  LD.E R0, desc[UR4][R148.64+0x18c] ;  /* 0x00018c0494007980 */ /* 0x000f22000c101900 */
[C---:B------:R-:W-:Y:S01]  /*a390*/  IMAD.SHL.U32 R125, R44.reuse, 0x20, RZ ;  /* 0x000000202c7d7824 */ /* 0x040fe200078e00ff */
[----:B------:R-:W-:Y:S01]  /*a3a0*/  SHF.R.U32.HI R164, RZ, 0x1, R44 ;  /* 0x00000001ffa47819 */ /* 0x000fe2000001162c */
[C---:B-1----:R-:W-:Y:S01]  /*a3b0*/  IMAD.SHL.U32 R4, R44.reuse, 0x10, RZ ;  /* 0x000000102c047824 */ /* 0x042fe200078e00ff */
[----:B------:R-:W-:Y:S01]  /*a3c0*/  LOP3.LUT P0, R109, R44, 0x4, RZ, 0xc0, !PT ;  /* 0x000000042c6d7812 */ /* 0x000fe2000780c0ff */
[----:B------:R-:W-:Y:S01]  /*a3d0*/  IMAD.MOV.U32 R86, RZ, RZ, 0x20 ;  /* 0x00000020ff567424 */ /* 0x000fe200078e00ff */
[----:B------:R-:W-:Y:S01]  /*a3e0*/  LOP3.LUT R32, R164, 0x8, RZ, 0xc0, !PT ;  /* 0x00000008a4207812 */ /* 0x000fe200078ec0ff */
[----:B------:R-:W0:Y:S01]  /*a3f0*/  LDGDEPBAR ;  /* 0x00000000000079af */ /* 0x000e220000000000 */
[----:B------:R-:W-:-:S02]  /*a400*/  LOP3.LUT R2, R125, 0xc0, RZ, 0xc0, !PT ;  /* 0x000000c07d027812 */ /* 0x000fc400078ec0ff */
[----:B------:R-:W-:Y:S02]  /*a410*/  LOP3.LUT R165, R4, 0x3e00, RZ, 0xc0, !PT ;  /* 0x00003e0004a57812 */ /* 0x000fe400078ec0ff */
[--C-:B------:R-:W-:Y:S02]  /*a420*/  LOP3.LUT R32, R32, 0xc0, R125.reuse, 0xf8, !PT ;  /* 0x000000c020207812 */ /* 0x100fe400078ef87d */
[----:B------:R-:W-:Y:S02]  /*a430*/  LOP3.LUT R2, R2, 0x8, R44, 0xf8, !PT ;  /* 0x0000000802027812 */ /* 0x000fe400078ef82c */
[----:B------:R-:W-:Y:S02]  /*a440*/  LOP3.LUT R5, R165, 0x20, R125, 0xf8, !PT ;  /* 0x00000020a5057812 */ /* 0x000fe400078ef87d */
[----:B------:R-:W-:Y:S02]  /*a450*/  LOP3.LUT R4, R4, 0x100, RZ, 0xc0, !PT ;  /* 0x0000010004047812 */ /* 0x000fe400078ec0ff */
[----:B------:R-:W-:-:S02]  /*a460*/  LOP3.LUT R32, R32, 0x18, R51, 0x78, !PT ;  /* 0x0000001820207812 */ /* 0x000fc400078e7833 */
[----:B------:R-:W-:Y:S02]  /*a470*/  LOP3.LUT R2, R2, 0x18, R51, 0x78, !PT ;  /* 0x0000001802027812 */ /* 0x000fe400078e7833 */
[--C-:B------:R-:W-:Y:S02]  /*a480*/  LOP3.LUT R5, R5, 0x100, R125.reuse, 0xf8, !PT ;  /* 0x0000010005057812 */ /* 0x100fe400078ef87d */
[----:B------:R-:W-:Y:S02]  /*a490*/  LOP3.LUT R4, R4, 0x20, R125, 0xf8, !PT ;  /* 0x0000002004047812 */ /* 0x000fe400078ef87d */
[----:B------:R-:W-:Y:S02]  /*a4a0*/  LOP3.LUT R5, R5, R32, RZ, 0xfc, !PT ;  /* 0x0000002005057212 */ /* 0x000fe400078efcff */
[----:B------:R-:W-:-:S03]  /*a4b0*/  LOP3.LUT R2, R4, R2, RZ, 0xfc, !PT ;  /* 0x0000000204027212 */ /* 0x000fc600078efcff */
[--C-:B------:R-:W-:Y:S02]  /*a4c0*/  IMAD R40, R5, 0x2, R49.reuse ;  /* 0x0000000205287824 */ /* 0x100fe400078e0231 */
[----:B------:R-:W-:-:S03]  /*a4d0*/  IMAD R34, R2, 0x2, R49 ;  /* 0x0000000202227824 */ /* 0x000fc600078e0231 */
[----:B--2---:R-:W-:Y:S04]  /*a4e0*/  LDSM.16.M88.4 R8, [R40] ;  /* 0x000000002808783b */ /* 0x004fe80000000200 */
[----:B------:R-:W1:Y:S01]  /*a4f0*/  LDSM.16.M88.4 R16, [R34+0x1000] ;  /* 0x001000002210783b */ /* 0x000e620000000200 */
[----:B------:R-:W-:-:S03]  /*a500*/  SEL R86, R86, 0xffffffe0, !P0 ;  /* 0xffffffe056567807 */ /* 0x000fc60004000000 */
[----:B------:R-:W2:Y:S02]  /*a510*/  LDSM.16.M88.4 R12, [R34+0x1400] ;  /* 0x00140000220c783b */ /* 0x000ea40000000200 */
[----:B------:R-:W-:Y:S02]  /*a520*/  IMAD.IADD R35, R40, 0x1, R86 ;  /* 0x0000000128237824 */ /* 0x000fe400078e0256 */
[----:B------:R-:W-:Y:S01]  /*a530*/  IMAD.IADD R33, R86, 0x1, R34 ;  /* 0x0000000156217824 */ /* 0x000fe200078e0222 */
[----:B------:R-:W-:Y:S04]  /*a540*/  LDSM.16.M88.4 R28, [R34+0x1800] ;  /* 0x00180000221c783b */ /* 0x000fe80000000200 */
[----:B------:R-:W-:Y:S04]  /*a550*/  LDSM.16.M88.4 R4, [R35] ;  /* 0x000000002304783b */ /* 0x000fe80000000200 */
[----:B-----5:R-:W2:Y:S04]  /*a560*/  LDSM.16.M88.4 R24, [R33+0x1000] ;  /* 0x001000002118783b */ /* 0x020ea80000000200 */
[----:B------:R-:W2:Y:S04]  /*a570*/  LDSM.16.M88.4 R20, [R33+0x1400] ;  /* 0x001400002114783b */ /* 0x000ea80000000200 */
[----:B------:R-:W-:Y:S04]  /*a580*/  LDSM.16.M88.4 R56, [R34+0x4c00] ;  /* 0x004c00002238783b */ /* 0x000fe80000000200 */
[----:B------:R-:W-:Y:S01]  /*a590*/  LDSM.16.M88.4 R60, [R34+0x2400] ;  /* 0x00240000223c783b */ /* 0x000fe20000000200 */
[C---:B-1----:R-:W-:Y:S08]  /*a5a0*/  HMMA.16816.F32 R64, R8.reuse, R16, RZ ;  /* 0x000000100840723c */ /* 0x042ff000000018ff */
[C---:B------:R-:W-:Y:S08]  /*a5b0*/  HMMA.16816.F32 R16, R8.reuse, R18, RZ ;  /* 0x000000120810723c */ /* 0x040ff000000018ff */
[----:B--2---:R-:W-:Y:S08]  /*a5c0*/  HMMA.16816.F32 R36, R8, R12, RZ ;  /* 0x0000000c0824723c */ /* 0x004ff000000018ff */
[C---:B------:R-:W-:Y:S08]  /*a5d0*/  HMMA.16816.F32 R64, R4.reuse, R24, R64 ;  /* 0x000000180440723c */ /* 0x040ff00000001840 */
[----:B------:R-:W-:Y:S01]  /*a5e0*/  HMMA.16816.F32 R16, R4, R26, R16 ;  /* 0x0000001a0410723c */ /* 0x000fe20000001810 */
[----:B------:R-:W1:Y:S07]  /*a5f0*/  LDSM.16.M88.4 R24, [R33+0x1800] ;  /* 0x001800002118783b */ /* 0x000e6e0000000200 */
[----:B------:R-:W-:Y:S08]  /*a600*/  HMMA.16816.F32 R12, R8, R14, RZ ;  /* 0x0000000e080c723c */ /* 0x000ff000000018ff */
[----:B------:R-:W-:-:S12]  /*a610*/  HMMA.16816.F32 R36, R4, R20, R36 ;  /* 0x000000140424723c */ /* 0x000fd80000001824 */
[----:B------:R-:W-:Y:S01]  /*a620*/  HMMA.16816.F32 R12, R4, R22, R12 ;  /* 0x00000016040c723c */ /* 0x000fe2000000180c */
[----:B------:R-:W2:Y:S01]  /*a630*/  LDSM.16.M88.4 R20, [R34+0x1c00] ;  /* 0x001c00002214783b */ /* 0x000ea20000000200 */
[----:B---3--:R-:W-:Y:S02]  /*a640*/  IADD3 R41, PT, PT, R52, -R180, -R41 ;  /* 0x800000b434297210 */ /* 0x008fe40007ffe829 */
[----:B----4-:R-:W-:Y:S01]  /*a650*/  IADD3 R3, PT, PT, R3, R52, -R180 ;  /* 0x0000003403037210 */ /* 0x010fe20007ffe8b4 */
[-C--:B------:R-:W-:Y:S01]  /*a660*/  FMUL.FTZ R66, R66, R0.reuse ;  /* 0x0000000042427220 */ /* 0x080fe20000410000 */
[-C--:B------:R-:W-:Y:S01]  /*a670*/  FMUL.FTZ R16, R16, R0.reuse ;  /* 0x0000000010107220 */ /* 0x080fe20000410000 */
[-C--:B------:R-:W-:Y:S01]  /*a680*/  FMUL.FTZ R17, R17, R0.reuse ;  /* 0x0000000011117220 */ /* 0x080fe20000410000 */
[-C--:B------:R-:W-:Y:S01]  /*a690*/  FMUL.FTZ R18, R18, R0.reuse ;  /* 0x0000000012127220 */ /* 0x080fe20000410000 */
[-C--:B------:R-:W-:Y:S01]  /*a6a0*/  FMUL.FTZ R19, R19, R0.reuse ;  /* 0x0000000013137220 */ /* 0x080fe20000410000 */
[----:B------:R3:W4:Y:S08]  /*a6b0*/  MUFU.TANH R71, R66 ;  /* 0x0000004200477308 */ /* 0x0007300000002400 */
[----:B------:R-:W-:Y:S08]  /*a6c0*/  MUFU.TANH R82, R16 ;  /* 0x0000001000527308 */ /* 0x000ff00000002400 */
[----:B------:R-:W-:Y:S01]  /*a6d0*/  MUFU.TANH R84, R18 ;  /* 0x0000001200547308 */ /* 0x000fe20000002400 */
[----:B---3--:R-:W-:-:S07]  /*a6e0*/  FMUL.FTZ R66, R67, R0 ;  /* 0x0000000043427220 */ /* 0x008fce0000410000 */
[----:B------:R-:W-:Y:S08]  /*a6f0*/  MUFU.TANH R67, R17 ;  /* 0x0000001100437308 */ /* 0x000ff00000002400 */
[----:B------:R3:W-:Y:S01]  /*a700*/  MUFU.TANH R55, R19 ;  /* 0x0000001300377308 */ /* 0x0007e20000002400 */
[-C--:B------:R-:W-:Y:S01]  /*a710*/  FMUL.FTZ R65, R65, R0.reuse ;  /* 0x0000000041417220 */ /* 0x080fe20000410000 */
[-C--:B------:R-:W-:Y:S01]  /*a720*/  FMUL.FTZ R36, R36, R0.reuse ;  /* 0x0000000024247220 */ /* 0x080fe20000410000 */
[----:B---3--:R-:W-:Y:S01]  /*a730*/  HMMA.16816.F32 R16, R8, R28, RZ ;  /* 0x0000001c0810723c */ /* 0x008fe200000018ff */
[-C--:B------:R-:W-:Y:S01]  /*a740*/  FMUL.FTZ R37, R37, R0.reuse ;  /* 0x0000000025257220 */ /* 0x080fe20000410000 */
[-C--:B------:R-:W-:Y:S01]  /*a750*/  FMUL.FTZ R38, R38, R0.reuse ;  /* 0x0000000026267220 */ /* 0x080fe20000410000 */
[----:B------:R-:W-:-:S02]  /*a760*/  FMUL.FTZ R39, R39, R0 ;  /* 0x0000000027277220 */ /* 0x000fc40000410000 */
[----:B------:R-:W-:Y:S08]  /*a770*/  MUFU.TANH R68, R65 ;  /* 0x0000004100447308 */ /* 0x000ff00000002400 */
[----:B------:R-:W-:Y:S08]  /*a780*/  MUFU.TANH R54, R36 ;  /* 0x0000002400367308 */ /* 0x000ff00000002400 */
[----:B------:R-:W-:Y:S01]  /*a790*/  MUFU.TANH R53, R37 ;  /* 0x0000002500357308 */ /* 0x000fe20000002400 */
[----:B-1----:R-:W-:Y:S07]  /*a7a0*/  HMMA.16816.F32 R16, R4, R24, R16 ;  /* 0x000000180410723c */ /* 0x002fee0000001810 */
[----:B------:R-:W-:Y:S08]  /*a7b0*/  MUFU.TANH R87, R38 ;  /* 0x0000002600577308 */ /* 0x000ff00000002400 */
[----:B------:R1:W-:Y:S01]  /*a7c0*/  MUFU.TANH R65, R39 ;  /* 0x0000002700417308 */ /* 0x0003e20000002400 */
[-C--:B------:R-:W-:Y:S01]  /*a7d0*/  FMUL.FTZ R12, R12, R0.reuse ;  /* 0x000000000c0c7220 */ /* 0x080fe20000410000 */
[----:B-1----:R-:W-:Y:S01]  /*a7e0*/  HMMA.16816.F32 R36, R8, R30, RZ ;  /* 0x0000001e0824723c */ /* 0x002fe200000018ff */
[----:B------:R-:W1:Y:S01]  /*a7f0*/  LDSM.16.M88.4 R28, [R33+0x1c00] ;  /* 0x001c0000211c783b */ /* 0x000e620000000200 */
        /* <DEDUP_REMOVED lines=8> */
[----:B------:R-:W-:Y:S04]  /*a880*/  MUFU.TANH R91, R13 ;  /* 0x0000000d005b7308 */ /* 0x000fe80000002400 */
[----:B------:R-:W-:Y:S01]  /*a890*/  HMMA.16816.F32 R24, R4, R26, R36 ;  /* 0x0000001a0418723c */ /* 0x000fe20000001824 */
[----:B------:R-:W3:Y:S03]  /*a8a0*/  LDSM.16.M88.4 R36, [R33+0x4c00] ;  /* 0x004c00002124783b */ /* 0x000ee60000000200 */
[----:B------:R-:W-:Y:S08]  /*a8b0*/  MUFU.TANH R100, R14 ;  /* 0x0000000e00647308 */ /* 0x000ff00000002400 */
[----:B------:R2:W-:Y:S08]  /*a8c0*/  MUFU.TANH R98, R15 ;  /* 0x0000000f00627308 */ /* 0x0005f00000002400 */
[----:B------:R-:W-:Y:S01]  /*a8d0*/  MUFU.TANH R94, R16 ;  /* 0x00000010005e7308 */ /* 0x000fe20000002400 */
[C---:B--2---:R-:W-:Y:S07]  /*a8e0*/  HMMA.16816.F32 R12, R8.reuse, R20, RZ ;  /* 0x00000014080c723c */ /* 0x044fee00000018ff */
[----:B------:R-:W-:Y:S08]  /*a8f0*/  MUFU.TANH R93, R18 ;  /* 0x00000012005d7308 */ /* 0x000ff00000002400 */
[----:B------:R2:W-:Y:S01]  /*a900*/  MUFU.TANH R85, R19 ;  /* 0x0000001300557308 */ /* 0x0005e20000002400 */
[----:B------:R-:W-:Y:S01]  /*a910*/  HMMA.16816.F32 R20, R8, R22, RZ ;  /* 0x000000160814723c */ /* 0x000fe200000018ff */
[-C--:B------:R-:W-:Y:S01]  /*a920*/  FMUL.FTZ R24, R24, R0.reuse ;  /* 0x0000000018187220 */ /* 0x080fe20000410000 */
[-C--:B------:R-:W-:Y:S01]  /*a930*/  FMUL.FTZ R25, R25, R0.reuse ;  /* 0x0000000019197220 */ /* 0x080fe20000410000 */
[----:B--2---:R-:W2:Y:S01]  /*a940*/  LDSM.16.M88.4 R16, [R34+0x2000] ;  /* 0x002000002210783b */ /* 0x004ea20000000200 */
[-C--:B------:R-:W-:Y:S01]  /*a950*/  FMUL.FTZ R26, R26, R0.reuse ;  /* 0x000000001a1a7220 */ /* 0x080fe20000410000 */
[----:B------:R-:W-:-:S03]  /*a960*/  FMUL.FTZ R27, R27, R0 ;  /* 0x000000001b1b7220 */ /* 0x000fc60000410000 */
[C---:B-1----:R-:W-:Y:S01]  /*a970*/  HMMA.16816.F32 R12, R4.reuse, R28, R12 ;  /* 0x0000001c040c723c */ /* 0x042fe2000000180c */
[----:B------:R-:W-:Y:S08]  /*a980*/  MUFU.TANH R92, R24 ;  /* 0x00000018005c7308 */ /* 0x000ff00000002400 */
[----:B------:R-:W-:Y:S03]  /*a990*/  MUFU.TANH R76, R25 ;  /* 0x00000019004c7308 */ /* 0x000fe60000002400 */
[----:B------:R-:W-:Y:S05]  /*a9a0*/  HMMA.16816.F32 R20, R4, R30, R20 ;  /* 0x0000001e0414723c */ /* 0x000fea0000001814 */
[----:B------:R-:W-:Y:S03]  /*a9b0*/  MUFU.TANH R74, R26 ;  /* 0x0000001a004a7308 */ /* 0x000fe60000002400 */
[----:B------:R-:W-:Y:S05]  /*a9c0*/  HMMA.16816.F32 R28, R8, R58, RZ ;  /* 0x0000003a081c723c */ /* 0x000fea00000018ff */
[----:B------:R1:W-:Y:S01]  /*a9d0*/  MUFU.TANH R75, R27 ;  /* 0x0000001b004b7308 */ /* 0x0003e20000002400 */
[-C--:B------:R-:W-:Y:S01]  /*a9e0*/  FMUL.FTZ R12, R12, R0.reuse ;  /* 0x000000000c0c7220 */ /* 0x080fe20000410000 */
[-C--:B------:R-:W-:Y:S01]  /*a9f0*/  FMUL.FTZ R13, R13, R0.reuse ;  /* 0x000000000d0d7220 */ /* 0x080fe20000410000 */
[----:B-1----:R-:W1:Y:S01]  /*aa00*/  LDSM.16.M88.4 R24, [R33+0x2000] ;  /* 0x002000002118783b */ /* 0x002e620000000200 */
[-C--:B------:R-:W-:Y:S01]  /*aa10*/  FMUL.FTZ R14, R14, R0.reuse ;  /* 0x000000000e0e7220 */ /* 0x080fe20000410000 */
[----:B------:R-:W-:-:S03]  /*aa20*/  FMUL.FTZ R15, R15, R0 ;  /* 0x000000000f0f7220 */ /* 0x000fc60000410000 */
[----:B------:R-:W-:Y:S07]  /*aa30*/  MUFU.TANH R90, R12 ;  /* 0x0000000c005a7308 */ /* 0x000fee0000002400 */
[----:B---3--:R-:W-:Y:S01]  /*aa40*/  HMMA.16816.F32 R28, R4, R38, R28 ;  /* 0x00000026041c723c */ /* 0x008fe2000000181c */
[----:B------:R-:W-:Y:S08]  /*aa50*/  MUFU.TANH R83, R13 ;  /* 0x0000000d00537308 */ /* 0x000ff00000002400 */
[----:B------:R-:W-:Y:S08]  /*aa60*/  MUFU.TANH R97, R14 ;  /* 0x0000000e00617308 */ /* 0x000ff00000002400 */
[----:B------:R2:W-:Y:S02]  /*aa70*/  MUFU.TANH R78, R15 ;  /* 0x0000000f004e7308 */ /* 0x0005e40000002400 */
[----:B--2---:R-:W-:Y:S01]  /*aa80*/  HMMA.16816.F32 R12, R8, R16, RZ ;  /* 0x00000010080c723c */ /* 0x004fe200000018ff */
[----:B------:R-:W-:-:S04]  /*aa90*/  LOP3.LUT R16, R164, 0x1f0, RZ, 0xc0, !PT ;  /* 0x000001f0a4107812 */ /* 0x000fc800078ec0ff */
[----:B------:R-:W-:-:S05]  /*aaa0*/  LOP3.LUT R16, R16, 0x7, R112, 0xf8, !PT ;  /* 0x0000000710107812 */ /* 0x000fca00078ef870 */
[----:B------:R-:W-:-:S04]  /*aab0*/  IMAD R187, R179, 0x40, R16 ;  /* 0x00000040b3bb7824 */ /* 0x000fc800078e0210 */
[C---:B------:R-:W-:Y:S02]  /*aac0*/  IMAD.IADD R43, R187.reuse, 0x1, R41 ;  /* 0x00000001bb2b7824 */ /* 0x040fe400078e0229 */
[----:B------:R-:W-:Y:S02]  /*aad0*/  IMAD.IADD R187, R187, 0x1, R3 ;  /* 0x00000001bbbb7824 */ /* 0x000fe400078e0203 */
[----:B------:R-:W-:Y:S02]  /*aae0*/  IMAD.SHL.U32 R41, R44, 0x2, RZ ;  /* 0x000000022c297824 */ /* 0x000fe400078e00ff */
[----:B-1----:R-:W-:Y:S01]  /*aaf0*/  HMMA.16816.F32 R12, R4, R24, R12 ;  /* 0x00000018040c723c */ /* 0x002fe2000000180c */
[----:B------:R-:W-:Y:S02]  /*ab00*/  VIADD R3, R45, 0xffffffff ;  /* 0xffffffff2d037836 */ /* 0x000fe40000000000 */
[----:B------:R-:W-:Y:S01]  /*ab10*/  FMUL.FTZ R25, R31, R0 ;  /* 0x000000001f197220 */ /* 0x000fe20000410000 */
[----:B------:R-:W-:Y:S01]  /*ab20*/  LOP3.LUT R41, R41, 0x6, RZ, 0xc0, !PT ;  /* 0x0000000629297812 */ /* 0x000fe200078ec0ff */
[----:B------:R-:W-:-:S04]  /*ab30*/  IMAD.SHL.U32 R70, R3, 0x100, RZ ;  /* 0x0000010003467824 */ /* 0x000fc800078e00ff */
[----:B------:R-:W1:Y:S01]  /*ab40*/  MUFU.TANH R25, R25 ;  /* 0x0000001900197308 */ /* 0x000e620000002400 */
[-C--:B------:R-:W-:Y:S01]  /*ab50*/  FMUL.FTZ R20, R20, R0.reuse ;  /* 0x0000000014147220 */ /* 0x080fe20000410000 */
[----:B------:R-:W-:Y:S01]  /*ab60*/  LOP3.LUT R73, R70, R41, RZ, 0xfc, !PT ;  /* 0x0000002946497212 */ /* 0x000fe200078efcff */
[----:B------:R-:W-:Y:S02]  /*ab70*/  VIADD R72, R43, 0x8 ;  /* 0x000000082b487836 */ /* 0x000fe40000000000 */
[-C--:B------:R-:W-:Y:S01]  /*ab80*/  FMUL.FTZ R29, R29, R0.reuse ;  /* 0x000000001d1d7220 */ /* 0x080fe20000410000 */
[----:B------:R-:W-:Y:S01]  /*ab90*/  HMMA.16816.F32 R16, R8, R18, RZ ;  /* 0x000000120810723c */ /* 0x000fe200000018ff */
[----:B------:R-:W-:Y:S01]  /*aba0*/  VIADD R31, R73, 0x1 ;  /* 0x00000001491f7836 */ /* 0x000fe20000000000 */
[----:B------:R2:W-:Y:S01]  /*abb0*/  MUFU.TANH R77, R20 ;  /* 0x00000014004d7308 */ /* 0x0005e20000002400 */
[----:B------:R-:W-:Y:S01]  /*abc0*/  ISETP.GT.AND P1, PT, R72, R73, PT ;  /* 0x000000494800720c */ /* 0x000fe20003f24270 */
[-C--:B------:R-:W-:Y:S01]  /*abd0*/  FMUL.FTZ R21, R21, R0.reuse ;  /* 0x0000000015157220 */ /* 0x080fe20000410000 */
[--C-:B------:R-:W-:Y:S01]  /*abe0*/  VIADDMNMX R186, R187, 0x1, R52.reuse, PT ;  /* 0x00000001bbba7846 */ /* 0x100fe20003800134 */
[-C--:B------:R-:W-:Y:S01]  /*abf0*/  FMUL.FTZ R22, R22, R0.reuse ;  /* 0x0000000016167220 */ /* 0x080fe20000410000 */
[----:B------:R-:W-:Y:S01]  /*ac00*/  FMUL.FTZ R23, R23, R0 ;  /* 0x0000000017177220 */ /* 0x000fe20000410000 */
[----:B------:R-:W-:-:S02]  /*ac10*/  VIADDMNMX R187, R187, 0x9, R52, PT ;  /* 0x00000009bbbb7846 */ /* 0x000fc40003800134 */
[----:B------:R-:W3:Y:S01]  /*ac20*/  MUFU.TANH R29, R29 ;  /* 0x0000001d001d7308 */ /* 0x000ee20000002400 */
[----:B------:R-:W-:Y:S02]  /*ac30*/  ISETP.GT.AND P6, PT, R72, R31, PT ;  /* 0x0000001f4800720c */ /* 0x000fe40003fc4270 */
[----:B----4-:R-:W-:Y:S01]  /*ac40*/  FSEL R71, R71, -INF , !P1 ;  /* 0xff80000047477808 */ /* 0x010fe20004800000 */
[----:B--2---:R-:W-:Y:S01]  /*ac50*/  VIADD R20, R73, 0xf9 ;  /* 0x000000f949147836 */ /* 0x004fe20000000000 */
[----:B------:R-:W-:-:S03]  /*ac60*/  ISETP.GE.AND P1, PT, R31, R186, PT ;  /* 0x000000ba1f00720c */ /* 0x000fc60003f26270 */
[----:B------:R-:W-:Y:S01]  /*ac70*/  MUFU.TANH R79, R21 ;  /* 0x00000015004f7308 */ /* 0x000fe20000002400 */
[----:B------:R-:W-:Y:S01]  /*ac80*/  ISETP.GT.AND P0, PT, R72, R20, PT ;  /* 0x000000144800720c */ /* 0x000fe20003f04270 */
[----:B------:R-:W-:Y:S01]  /*ac90*/  FMUL.FTZ R81, R12, R0 ;  /* 0x000000000c517220 */ /* 0x000fe20000410000 */
[----:B------:R-:W-:Y:S02]  /*aca0*/  ISETP.GT.AND P2, PT, R43, R20, PT ;  /* 0x000000142b00720c */ /* 0x000fe40003f44270 */
[----:B------:R-:W-:-:S03]  /*acb0*/  ISETP.GE.AND P3, PT, R20, R186, PT ;  /* 0x000000ba1400720c */ /* 0x000fc60003f66270 */
[----:B------:R-:W-:Y:S01]  /*acc0*/  MUFU.TANH R96, R22 ;  /* 0x0000001600607308 */ /* 0x000fe20000002400 */
[----:B------:R-:W-:Y:S02]  /*acd0*/  ISETP.GE.AND P4, PT, R20, R187, PT ;  /* 0x000000bb1400720c */ /* 0x000fe40003f86270 */
[----:B------:R-:W-:Y:S02]  /*ace0*/  ISETP.GT.AND P5, PT, R43, R31, PT ;  /* 0x0000001f2b00720c */ /* 0x000fe40003fa4270 */
[----:B------:R-:W-:Y:S02]  /*acf0*/  P2R R24, PR, RZ, 0x40 ;  /* 0x00000040ff187803 */ /* 0x000fe40000000000 */
[----:B-1----:R-:W-:Y:S01]  /*ad00*/  FSEL R25, R25, -INF , !P0 ;  /* 0xff80000019197808 */ /* 0x002fe20004000000 */
[----:B------:R1:W-:Y:S01]  /*ad10*/  MUFU.TANH R95, R23 ;  /* 0x00000017005f7308 */ /* 0x0003e20000002400 */
[----:B------:R-:W-:Y:S02]  /*ad20*/  P2R R12, PR, RZ, 0x2 ;  /* 0x00000002ff0c7803 */ /* 0x000fe40000000000 */
[----:B------:R-:W-:-:S02]  /*ad30*/  FSEL R68, R68, -INF , !P5 ;  /* 0xff80000044447808 */ /* 0x000fc40006800000 */
[----:B------:R-:W-:-:S03]  /*ad40*/  FSEL R42, R25, -INF , !P4 ;  /* 0xff800000192a7808 */ /* 0x000fc60006000000 */
[----:B------:R-:W2:Y:S01]  /*ad50*/  MUFU.TANH R66, R66 ;  /* 0x0000004200427308 */ /* 0x000ea20000002400 */
[----:B------:R-:W-:Y:S01]  /*ad60*/  ISETP.NE.AND P5, PT, R24, RZ, PT ;  /* 0x000000ff1800720c */ /* 0x000fe20003fa5270 */
[C---:B------:R-:W-:Y:S01]  /*ad70*/  VIADD R24, R73.reuse, 0x9 ;  /* 0x0000000949187836 */ /* 0x040fe20000000000 */
[----:B------:R-:W-:Y:S01]  /*ad80*/  ISETP.NE.AND P4, PT, R12, RZ, PT ;  /* 0x000000ff0c00720c */ /* 0x000fe20003f85270 */
[----:B-1----:R-:W1:Y:S03]  /*ad90*/  LDSM.16.M88.4 R20, [R33+0x2400] ;  /* 0x002400002114783b */ /* 0x002e660000000200 */
[----:B------:R-:W-:Y:S01]  /*ada0*/  FSEL R131, R68, -INF , !P4 ;  /* 0xff80000044837808 */ /* 0x000fe20006000000 */
[----:B------:R-:W-:Y:S01]  /*adb0*/  HMMA.16816.F32 R16, R4, R26, R16 ;  /* 0x0000001a0410723c */ /* 0x000fe20000001810 */
[----:B------:R-:W-:Y:S01]  /*adc0*/  ISETP.GT.AND P4, PT, R72, R24, PT ;  /* 0x000000184800720c */ /* 0x000fe20003f84270 */
[----:B------:R-:W-:Y:S01]  /*add0*/  VIADD R26, R73, 0x8 ;  /* 0x00000008491a7836 */ /* 0x000fe20000000000 */
[----:B---3--:R-:W-:Y:S01]  /*ade0*/  FSEL R29, R29, -INF , !P2 ;  /* 0xff8000001d1d7808 */ /* 0x008fe20005000000 */
[----:B------:R-:W-:Y:S01]  /*adf0*/  FMUL.FTZ R13, R13, R0 ;  /* 0x000000000d0d7220 */ /* 0x000fe20000410000 */
[----:B------:R-:W-:-:S02]  /*ae00*/  P2R R25, PR, RZ, 0x10 ;  /* 0x00000010ff197803 */ /* 0x000fc40000000000 */
[----:B------:R-:W-:Y:S02]  /*ae10*/  ISETP.GE.AND P4, PT, R24, R186, PT ;  /* 0x000000ba1800720c */ /* 0x000fe40003f86270 */
[----:B------:R-:W-:Y:S01]  /*ae20*/  FSEL R51, R29, -INF , !P3 ;  /* 0xff8000001d337808 */ /* 0x000fe20005800000 */
[----:B------:R3:W-:Y:S01]  /*ae30*/  MUFU.TANH R80, R13 ;  /* 0x0000000d00507308 */ /* 0x0007e20000002400 */
[----:B------:R-:W-:Y:S01]  /*ae40*/  ISETP.GT.AND P2, PT, R43, R26, PT ;  /* 0x0000001a2b00720c */ /* 0x000fe20003f44270 */
[----:B------:R-:W-:Y:S01]  /*ae50*/  FMUL.FTZ R103, R14, R0 ;  /* 0x000000000e677220 */ /* 0x000fe20000410000 */
[----:B------:R-:W-:Y:S01]  /*ae60*/  ISETP.GT.AND P0, PT, R72, R26, PT ;  /* 0x0000001a4800720c */ /* 0x000fe20003f04270 */
[----:B------:R-:W-:Y:S01]  /*ae70*/  FMUL.FTZ R102, R15, R0 ;  /* 0x000000000f667220 */ /* 0x000fe20000410000 */
[C---:B------:R-:W-:Y:S02]  /*ae80*/  ISETP.GE.AND P3, PT, R26.reuse, R186, PT ;  /* 0x000000ba1a00720c */ /* 0x040fe40003f66270 */
[----:B------:R-:W-:-:S02]  /*ae90*/  ISETP.GE.AND P1, PT, R26, R187, PT ;  /* 0x000000bb1a00720c */ /* 0x000fc40003f26270 */
[----:B--2---:R-:W-:Y:S02]  /*aea0*/  FSEL R66, R66, -INF , !P5 ;  /* 0xff80000042427808 */ /* 0x004fe40006800000 */
[----:B------:R-:W-:Y:S02]  /*aeb0*/  P2R R26, PR, RZ, 0x10 ;  /* 0x00000010ff1a7803 */ /* 0x000fe40000000000 */
[----:B------:R-:W-:Y:S02]  /*aec0*/  ISETP.GT.AND P5, PT, R43, R24, PT ;  /* 0x000000182b00720c */ /* 0x000fe40003fa4270 */
[----:B------:R-:W-:Y:S01]  /*aed0*/  ISETP.GE.AND P4, PT, R24, R187, PT ;  /* 0x000000bb1800720c */ /* 0x000fe20003f86270 */
[----:B------:R-:W-:Y:S01]  /*aee0*/  VIADD R24, R73, 0x10 ;  /* 0x0000001049187836 */ /* 0x000fe20000000000 */
[----:B---3--:R-:W-:Y:S01]  /*aef0*/  HMMA.16816.F32 R12, R8, R60, RZ ;  /* 0x0000003c080c723c */ /* 0x008fe200000018ff */
[----:B------:R-:W-:Y:S02]  /*af00*/  FSEL R82, R82, -INF , !P2 ;  /* 0xff80000052527808 */ /* 0x000fe40005000000 */
[----:B------:R-:W-:-:S02]  /*af10*/  ISETP.NE.AND P2, PT, R26, RZ, PT ;  /* 0x000000ff1a00720c */ /* 0x000fc40003f45270 */
[----:B------:R-:W-:Y:S02]  /*af20*/  P2R R26, PR, RZ, 0x10 ;  /* 0x00000010ff1a7803 */ /* 0x000fe40000000000 */
[----:B------:R-:W-:Y:S02]  /*af30*/  ISETP.GE.AND P6, PT, R31, R187, PT ;  /* 0x000000bb1f00720c */ /* 0x000fe40003fc6270 */
[----:B------:R-:W-:Y:S02]  /*af40*/  FSEL R68, R84, -INF , !P0 ;  /* 0xff80000054447808 */ /* 0x000fe40004000000 */
[----:B------:R-:W-:Y:S02]  /*af50*/  ISETP.GT.AND P4, PT, R72, R24, PT ;  /* 0x000000184800720c */ /* 0x000fe40003f84270 */
[----:B------:R-:W-:Y:S01]  /*af60*/  FSEL R130, R82, -INF , !P3 ;  /* 0xff80000052827808 */ /* 0x000fe20005800000 */
[----:B------:R-:W-:Y:S01]  /*af70*/  FMUL.FTZ R82, R16, R0 ;  /* 0x0000000010527220 */ /* 0x000fe20000410000 */
[----:B------:R-:W-:-:S02]  /*af80*/  FSEL R69, R66, -INF , !P6 ;  /* 0xff80000042457808 */ /* 0x000fc40007000000 */
[----:B------:R-:W-:Y:S02]  /*af90*/  FSEL R68, R68, -INF , !P1 ;  /* 0xff80000044447808 */ /* 0x000fe40004800000 */
[----:B------:R-:W-:Y:S02]  /*afa0*/  P2R R16, PR, RZ, 0x10 ;  /* 0x00000010ff107803 */ /* 0x000fe40000000000 */
[----:B------:R-:W-:Y:S02]  /*afb0*/  ISETP.NE.AND P0, PT, R25, RZ, PT ;  /* 0x000000ff1900720c */ /* 0x000fe40003f05270 */
[----:B------:R-:W-:Y:S02]  /*afc0*/  ISETP.NE.AND P3, PT, R26, RZ, PT ;  /* 0x000000ff1a00720c */ /* 0x000fe40003f65270 */
[----:B------:R-:W-:Y:S02]  /*afd0*/  ISETP.GT.AND P6, PT, R43, R24, PT ;  /* 0x000000182b00720c */ /* 0x000fe40003fc4270 */
[----:B------:R-:W-:-:S02]  /*afe0*/  ISETP.GE.AND P4, PT, R24, R186, PT ;  /* 0x000000ba1800720c */ /* 0x000fc40003f86270 */
[----:B------:R-:W-:Y:S02]  /*aff0*/  ISETP.GE.AND P1, PT, R24, R187, PT ;  /* 0x000000bb1800720c */ /* 0x000fe40003f26270 */
[----:B------:R-:W2:Y:S01]  /*b000*/  LDSM.16.M88.4 R24, [R34+0x2800] ;  /* 0x002800002218783b */ /* 0x000ea20000000200 */
[----:B------:R-:W-:Y:S01]  /*b010*/  FSEL R54, R54, -INF , !P6 ;  /* 0xff80000036367808 */ /* 0x000fe20007000000 */
[-C--:B------:R-:W-:Y:S01]  /*b020*/  FMUL.FTZ R17, R17, R0.reuse ;  /* 0x0000000011117220 */ /* 0x080fe20000410000 */
[-C--:B------:R-:W-:Y:S01]  /*b030*/  FMUL.FTZ R18, R18, R0.reuse ;  /* 0x0000000012127220 */ /* 0x080fe20000410000 */
[----:B-1----:R-:W-:Y:S01]  /*b040*/  HMMA.16816.F32 R12, R4, R20, R12 ;  /* 0x00000014040c723c */ /* 0x002fe2000000180c */
[----:B------:R-:W-:Y:S01]  /*b050*/  FSEL R124, R54, -INF , !P4 ;  /* 0xff800000367c7808 */ /* 0x000fe20006000000 */
[----:B------:R-:W-:Y:S01]  /*b060*/  MUFU.TANH R84, R17 ;  /* 0x0000001100547308 */ /* 0x000fe20000002400 */
[----:B------:R-:W-:Y:S01]  /*b070*/  FMUL.FTZ R88, R19, R0 ;  /* 0x0000000013587220 */ /* 0x000fe20000410000 */
[----:B------:R-:W-:Y:S01]  /*b080*/  ISETP.NE.AND P4, PT, R16, RZ, PT ;  /* 0x000000ff1000720c */ /* 0x000fe20003f85270 */
[----:B------:R-:W-:Y:S01]  /*b090*/  VIADD R21, R73, 0x11 ;  /* 0x0000001149157836 */ /* 0x000fe20000000000 */
[----:B------:R-:W-:-:S04]  /*b0a0*/  FSEL R67, R67, -INF , !P5 ;  /* 0xff80000043437808 */ /* 0x000fc80006800000 */
[----:B------:R1:W-:Y:S01]  /*b0b0*/  MUFU.TANH R99, R18 ;  /* 0x0000001200637308 */ /* 0x0003e20000002400 */
[----:B------:R-:W-:Y:S01]  /*b0c0*/  VIADD R20, R73, 0x18 ;  /* 0x0000001849147836 */ /* 0x000fe20000000000 */
[----:B------:R-:W-:Y:S02]  /*b0d0*/  FSEL R128, R67, -INF , !P2 ;  /* 0xff80000043807808 */ /* 0x000fe40005000000 */
[----:B------:R-:W-:Y:S02]  /*b0e0*/  FSEL R55, R55, -INF , !P0 ;  /* 0xff80000037377808 */ /* 0x000fe40004000000 */
[-C--:B------:R-:W-:Y:S02]  /*b0f0*/  ISETP.GT.AND P2, PT, R43, R21.reuse, PT ;  /* 0x000000152b00720c */ /* 0x080fe40003f44270 */
[----:B------:R-:W-:Y:S01]  /*b100*/  ISETP.GT.AND P0, PT, R72, R21, PT ;  /* 0x000000154800720c */ /* 0x000fe20003f04270 */
[----:B-1----:R-:W-:Y:S01]  /*b110*/  HMMA.16816.F32 R16, R8, R62, RZ ;  /* 0x0000003e0810723c */ /* 0x002fe200000018ff */
[----:B------:R-:W-:-:S02]  /*b120*/  FSEL R66, R87, -INF , !P4 ;  /* 0xff80000057427808 */ /* 0x000fc40006000000 */
[----:B------:R-:W-:Y:S02]  /*b130*/  ISETP.GT.AND P4, PT, R72, R20, PT ;  /* 0x000000144800720c */ /* 0x000fe40003f84270 */
[----:B------:R-:W-:Y:S02]  /*b140*/  FSEL R67, R55, -INF , !P3 ;  /* 0xff80000037437808 */ /* 0x000fe40005800000 */
[----:B------:R-:W-:Y:S02]  /*b150*/  FSEL R122, R53, -INF , !P2 ;  /* 0xff800000357a7808 */ /* 0x000fe40005000000 */
[----:B------:R-:W1:Y:S01]  /*b160*/  LDSM.16.M88.4 R52, [R33+0x2800] ;  /* 0x002800002134783b */ /* 0x000e620000000200 */
[C---:B------:R-:W-:Y:S02]  /*b170*/  ISETP.GE.AND P3, PT, R21.reuse, R186, PT ;  /* 0x000000ba1500720c */ /* 0x040fe40003f66270 */
[----:B------:R-:W-:Y:S02]  /*b180*/  ISETP.GE.AND P5, PT, R21, R187, PT ;  /* 0x000000bb1500720c */ /* 0x000fe40003fa6270 */
[----:B------:R-:W-:-:S02]  /*b190*/  FSEL R65, R65, -INF , !P0 ;  /* 0xff80000041417808 */ /* 0x000fc40004000000 */
[----:B------:R-:W-:Y:S02]  /*b1a0*/  P2R R21, PR, RZ, 0x10 ;  /* 0x00000010ff157803 */ /* 0x000fe40000000000 */
[----:B------:R-:W-:Y:S02]  /*b1b0*/  FSEL R66, R66, -INF , !P1 ;  /* 0xff80000042427808 */ /* 0x000fe40004800000 */
[----:B------:R-:W-:Y:S02]  /*b1c0*/  ISETP.GT.AND P6, PT, R43, R20, PT ;  /* 0x000000142b00720c */ /* 0x000fe40003fc4270 */
[C---:B------:R-:W-:Y:S02]  /*b1d0*/  ISETP.GE.AND P1, PT, R20.reuse, R186, PT ;  /* 0x000000ba1400720c */ /* 0x040fe40003f26270 */
[----:B------:R-:W-:Y:S01]  /*b1e0*/  ISETP.GE.AND P4, PT, R20, R187, PT ;  /* 0x000000bb1400720c */ /* 0x000fe20003f86270 */
[----:B------:R-:W-:Y:S01]  /*b1f0*/  VIADD R20, R73, 0x19 ;  /* 0x0000001949147836 */ /* 0x000fe20000000000 */
[----:B------:R-:W-:Y:S01]  /*b200*/  FSEL R65, R65, -INF , !P5 ;  /* 0xff80000041417808 */ /* 0x000fe20006800000 */
[----:B------:R-:W-:Y:S01]  /*b210*/  FMUL.FTZ R87, R12, R0 ;  /* 0x000000000c577220 */ /* 0x000fe20000410000 */
[----:B------:R-:W-:Y:S01]  /*b220*/  ISETP.NE.AND P5, PT, R21, RZ, PT ;  /* 0x000000ff1500720c */ /* 0x000fe20003fa5270 */
[----:B------:R-:W-:Y:S01]  /*b230*/  HMMA.16816.F32 R16, R4, R22, R16 ;  /* 0x000000160410723c */ /* 0x000fe20000001810 */
[----:B------:R-:W-:-:S02]  /*b240*/  P2R R12, PR, RZ, 0x2 ;  /* 0x00000002ff0c7803 */ /* 0x000fc40000000000 */
[----:B------:R-:W-:Y:S02]  /*b250*/  FSEL R122, R122, -INF , !P3 ;  /* 0xff8000007a7a7808 */ /* 0x000fe40005800000 */
[-C--:B------:R-:W-:Y:S02]  /*b260*/  ISETP.GT.AND P2, PT, R43, R20.reuse, PT ;  /* 0x000000142b00720c */ /* 0x080fe40003f44270 */
[----:B------:R-:W-:Y:S02]  /*b270*/  ISETP.GT.AND P0, PT, R72, R20, PT ;  /* 0x000000144800720c */ /* 0x000fe40003f04270 */
[C---:B------:R-:W-:Y:S02]  /*b280*/  ISETP.GE.AND P3, PT, R20.reuse, R186, PT ;  /* 0x000000ba1400720c */ /* 0x040fe40003f66270 */
[----:B------:R-:W-:Y:S01]  /*b290*/  ISETP.GE.AND P1, PT, R20, R187, PT ;  /* 0x000000bb1400720c */ /* 0x000fe20003f26270 */
[----:B------:R-:W-:Y:S01]  /*b2a0*/  VIADD R20, R73, 0x20 ;  /* 0x0000002049147836 */ /* 0x000fe20000000000 */
[----:B------:R-:W-:Y:S01]  /*b2b0*/  FSEL R63, R100, -INF , !P5 ;  /* 0xff800000643f7808 */ /* 0x000fe20006800000 */
[-C--:B------:R-:W-:Y:S01]  /*b2c0*/  FMUL.FTZ R13, R13, R0.reuse ;  /* 0x000000000d0d7220 */ /* 0x080fe20000410000 */
[----:B------:R-:W-:-:S02]  /*b2d0*/  FMUL.FTZ R14, R14, R0 ;  /* 0x000000000e0e7220 */ /* 0x000fc40000410000 */
[----:B------:R-:W-:Y:S02]  /*b2e0*/  FSEL R63, R63, -INF , !P4 ;  /* 0xff8000003f3f7808 */ /* 0x000fe40006000000 */
[----:B------:R-:W-:Y:S02]  /*b2f0*/  ISETP.GE.AND P4, PT, R20, R186, PT ;  /* 0x000000ba1400720c */ /* 0x000fe40003f86270 */
[----:B------:R-:W-:Y:S01]  /*b300*/  FSEL R31, R89, -INF , !P6 ;  /* 0xff800000591f7808 */ /* 0x000fe20007000000 */
[----:B------:R-:W-:Y:S01]  /*b310*/  FMUL.FTZ R21, R15, R0 ;  /* 0x000000000f157220 */ /* 0x000fe20000410000 */
[----:B------:R-:W-:Y:S01]  /*b320*/  ISETP.NE.AND P6, PT, R12, RZ, PT ;  /* 0x000000ff0c00720c */ /* 0x000fe20003fc5270 */
[----:B------:R-:W-:Y:S01]  /*b330*/  MUFU.TANH R89, R13 ;  /* 0x0000000d00597308 */ /* 0x000fe20000002400 */
[----:B------:R-:W-:Y:S02]  /*b340*/  P2R R23, PR, RZ, 0x10 ;  /* 0x00000010ff177803 */ /* 0x000fe40000000000 */
[----:B------:R-:W-:-:S02]  /*b350*/  ISETP.GT.AND P5, PT, R72, R20, PT ;  /* 0x000000144800720c */ /* 0x000fc40003fa4270 */
[----:B------:R-:W-:-:S03]  /*b360*/  ISETP.GE.AND P4, PT, R20, R187, PT ;  /* 0x000000bb1400720c */ /* 0x000fc60003f86270 */
[----:B------:R2:W-:Y:S01]  /*b370*/  MUFU.TANH R101, R14 ;  /* 0x0000000e00657308 */ /* 0x0005e20000002400 */
[----:B------:R-:W-:Y:S02]  /*b380*/  FSEL R31, R31, -INF , !P6 ;  /* 0xff8000001f1f7808 */ /* 0x000fe40007000000 */
[----:B------:R-:W-:Y:S02]  /*b390*/  FSEL R29, R91, -INF , !P2 ;  /* 0xff8000005b1d7808 */ /* 0x000fe40005000000 */
[----:B------:R-:W-:-:S03]  /*b3a0*/  ISETP.GT.AND P6, PT, R43, R20, PT ;  /* 0x000000142b00720c */ /* 0x000fc60003fc4270 */
[----:B------:R-:W3:Y:S01]  /*b3b0*/  MUFU.TANH R2, R2 ;  /* 0x0000000200027308 */ /* 0x000ee20000002400 */
[----:B------:R-:W-:Y:S01]  /*b3c0*/  P2R R22, PR, RZ, 0x20 ;  /* 0x00000020ff167803 */ /* 0x000fe20000000000 */
[----:B------:R-:W-:Y:S01]  /*b3d0*/  VIADD R20, R73, 0x21 ;  /* 0x0000002149147836 */ /* 0x000fe20000000000 */
[----:B------:R-:W-:Y:S01]  /*b3e0*/  FSEL R62, R98, -INF , !P0 ;  /* 0xff800000623e7808 */ /* 0x000fe20004000000 */
[----:B--2---:R-:W-:Y:S04]  /*b3f0*/  HMMA.16816.F32 R12, R8, R24, RZ ;  /* 0x00000018080c723c */ /* 0x004fe800000018ff */
[----:B------:R2:W-:Y:S01]  /*b400*/  MUFU.TANH R91, R21 ;  /* 0x00000015005b7308 */ /* 0x0005e20000002400 */
[----:B------:R-:W-:Y:S01]  /*b410*/  FSEL R29, R29, -INF , !P3 ;  /* 0xff8000001d1d7808 */ /* 0x000fe20005800000 */
[----:B------:R-:W-:Y:S01]  /*b420*/  FMUL.FTZ R16, R16, R0 ;  /* 0x0000000010107220 */ /* 0x000fe20000410000 */
[----:B------:R-:W-:-:S02]  /*b430*/  FSEL R62, R62, -INF , !P1 ;  /* 0xff8000003e3e7808 */ /* 0x000fc40004800000 */
[----:B------:R-:W-:Y:S02]  /*b440*/  FSEL R39, R94, -INF , !P6 ;  /* 0xff8000005e277808 */ /* 0x000fe40007000000 */
[----:B------:R-:W-:Y:S02]  /*b450*/  ISETP.NE.AND P2, PT, R23, RZ, PT ;  /* 0x000000ff1700720c */ /* 0x000fe40003f45270 */
[----:B------:R-:W-:Y:S02]  /*b460*/  ISETP.NE.AND P0, PT, R22, RZ, PT ;  /* 0x000000ff1600720c */ /* 0x000fe40003f05270 */
[-C--:B------:R-:W-:Y:S02]  /*b470*/  ISETP.GT.AND P5, PT, R43, R20.reuse, PT ;  /* 0x000000142b00720c */ /* 0x080fe40003fa4270 */
[----:B--2---:R-:W-:Y:S02]  /*b480*/  P2R R21, PR, RZ, 0x10 ;  /* 0x00000010ff157803 */ /* 0x004fe40000000000 */
[----:B------:R-:W-:-:S02]  /*b490*/  ISETP.GT.AND P4, PT, R72, R20, PT ;  /* 0x000000144800720c */ /* 0x000fc40003f84270 */
[C---:B------:R-:W-:Y:S02]  /*b4a0*/  ISETP.GE.AND P3, PT, R20.reuse, R186, PT ;  /* 0x000000ba1400720c */ /* 0x040fe40003f66270 */
[----:B------:R-:W-:Y:S02]  /*b4b0*/  ISETP.NE.AND P6, PT, R21, RZ, PT ;  /* 0x000000ff1500720c */ /* 0x000fe40003fc5270 */
[----:B------:R-:W-:Y:S02]  /*b4c0*/  ISETP.GE.AND P1, PT, R20, R187, PT ;  /* 0x000000bb1400720c */ /* 0x000fe40003f26270 */
[----:B------:R-:W2:Y:S01]  /*b4d0*/  LDSM.16.M88.4 R20, [R34+0x2c00] ;  /* 0x002c00002214783b */ /* 0x000ea20000000200 */
[----:B------:R4:W-:Y:S01]  /*b4e0*/  MUFU.TANH R60, R16 ;  /* 0x00000010003c7308 */ /* 0x0009e20000002400 */
[----:B------:R-:W-:Y:S01]  /*b4f0*/  FSEL R61, R93, -INF , !P0 ;  /* 0xff8000005d3d7808 */ /* 0x000fe20004000000 */
[----:B------:R-:W-:Y:S01]  /*b500*/  FMUL.FTZ R18, R18, R0 ;  /* 0x0000000012127220 */ /* 0x000fe20000410000 */
[----:B------:R-:W-:-:S02]  /*b510*/  FSEL R39, R39, -INF , !P2 ;  /* 0xff80000027277808 */ /* 0x000fc40005000000 */
[----:B------:R-:W-:Y:S02]  /*b520*/  FSEL R61, R61, -INF , !P6 ;  /* 0xff8000003d3d7808 */ /* 0x000fe40007000000 */
[----:B---3--:R-:W-:Y:S01]  /*b530*/  FSEL R2, R2, -INF , !P5 ;  /* 0xff80000002027808 */ /* 0x008fe20006800000 */
[----:B------:R-:W-:Y:S01]  /*b540*/  FMUL.FTZ R17, R17, R0 ;  /* 0x0000000011117220 */ /* 0x000fe20000410000 */
[----:B-1----:R-:W-:Y:S01]  /*b550*/  HMMA.16816.F32 R12, R4, R52, R12 ;  /* 0x00000034040c723c */ /* 0x002fe2000000180c */
[----:B----4-:R-:W-:-:S07]  /*b560*/  VIADD R16, R73, 0x28 ;  /* 0x0000002849107836 */ /* 0x010fce0000000000 */
[----:B------:R-:W-:Y:S01]  /*b570*/  HMMA.16816.F32 R24, R8, R26, RZ ;  /* 0x0000001a0818723c */ /* 0x000fe200000018ff */
[-C--:B------:R-:W-:Y:S02]  /*b580*/  ISETP.GT.AND P2, PT, R43, R16.reuse, PT ;  /* 0x000000102b00720c */ /* 0x080fe40003f44270 */
[----:B------:R-:W-:Y:S02]  /*b590*/  ISETP.GT.AND P0, PT, R72, R16, PT ;  /* 0x000000104800720c */ /* 0x000fe40003f04270 */
[C---:B------:R-:W-:Y:S02]  /*b5a0*/  ISETP.GE.AND P6, PT, R16.reuse, R186, PT ;  /* 0x000000ba1000720c */ /* 0x040fe40003fc6270 */
[----:B------:R-:W-:Y:S01]  /*b5b0*/  ISETP.GE.AND P5, PT, R16, R187, PT ;  /* 0x000000bb1000720c */ /* 0x000fe20003fa6270 */
[----:B------:R-:W-:Y:S01]  /*b5c0*/  VIADD R16, R73, 0x29 ;  /* 0x0000002949107836 */ /* 0x000fe20000000000 */
[----:B------:R1:W-:Y:S01]  /*b5d0*/  MUFU.TANH R93, R18 ;  /* 0x00000012005d7308 */ /* 0x0003e20000002400 */
[----:B------:R-:W-:Y:S01]  /*b5e0*/  FMUL.FTZ R19, R19, R0 ;  /* 0x0000000013137220 */ /* 0x000fe20000410000 */
[----:B------:R-:W-:-:S02]  /*b5f0*/  P2R R52, PR, RZ, 0x20 ;  /* 0x00000020ff347803 */ /* 0x000fc40000000000 */
[----:B------:R-:W-:-:S04]  /*b600*/  FSEL R38, R2, -INF , !P3 ;  /* 0xff80000002267808 */ /* 0x000fc80005800000 */
[----:B------:R3:W-:Y:S01]  /*b610*/  MUFU.TANH R94, R17 ;  /* 0x00000011005e7308 */ /* 0x0007e20000002400 */
[----:B------:R-:W-:Y:S02]  /*b620*/  ISETP.NE.AND P3, PT, R52, RZ, PT ;  /* 0x000000ff3400720c */ /* 0x000fe40003f65270 */
[-C--:B------:R-:W-:Y:S02]  /*b630*/  ISETP.GT.AND P5, PT, R43, R16.reuse, PT ;  /* 0x000000102b00720c */ /* 0x080fe40003fa4270 */
[----:B-1----:R-:W-:Y:S02]  /*b640*/  FSEL R18, R85, -INF , !P4 ;  /* 0xff80000055127808 */ /* 0x002fe40006000000 */
[----:B------:R-:W-:Y:S01]  /*b650*/  ISETP.GT.AND P4, PT, R72, R16, PT ;  /* 0x000000104800720c */ /* 0x000fe20003f84270 */
[----:B------:R1:W-:Y:S01]  /*b660*/  MUFU.TANH R85, R19 ;  /* 0x0000001300557308 */ /* 0x0003e20000002400 */
[----:B------:R-:W-:Y:S02]  /*b670*/  FSEL R2, R18, -INF , !P1 ;  /* 0xff80000012027808 */ /* 0x000fe40004800000 */
[----:B---3--:R-:W-:-:S02]  /*b680*/  P2R R17, PR, RZ, 0x40 ;  /* 0x00000040ff117803 */ /* 0x008fc40000000000 */
[----:B------:R-:W-:Y:S02]  /*b690*/  P2R R52, PR, RZ, 0x10 ;  /* 0x00000010ff347803 */ /* 0x000fe40000000000 */
[----:B------:R-:W-:Y:S02]  /*b6a0*/  ISETP.NE.AND P1, PT, R17, RZ, PT ;  /* 0x000000ff1100720c */ /* 0x000fe40003f25270 */
[C---:B------:R-:W-:Y:S02]  /*b6b0*/  ISETP.GE.AND P6, PT, R16.reuse, R186, PT ;  /* 0x000000ba1000720c */ /* 0x040fe40003fc6270 */
[----:B------:R-:W-:Y:S02]  /*b6c0*/  ISETP.GE.AND P4, PT, R16, R187, PT ;  /* 0x000000bb1000720c */ /* 0x000fe40003f86270 */
[----:B-1----:R-:W1:Y:S01]  /*b6d0*/  LDSM.16.M88.4 R16, [R33+0x2c00] ;  /* 0x002c00002110783b */ /* 0x002e620000000200 */
[----:B------:R-:W-:Y:S01]  /*b6e0*/  FMUL.FTZ R12, R12, R0 ;  /* 0x000000000c0c7220 */ /* 0x000fe20000410000 */
[----:B------:R-:W-:Y:S01]  /*b6f0*/  HMMA.16816.F32 R24, R4, R54, R24 ;  /* 0x000000360418723c */ /* 0x000fe20000001818 */
[----:B------:R-:W-:-:S02]  /*b700*/  FSEL R92, R92, -INF , !P2 ;  /* 0xff8000005c5c7808 */ /* 0x000fc40005000000 */
[----:B------:R3:W-:Y:S01]  /*b710*/  MUFU.TANH R58, R12 ;  /* 0x0000000c003a7308 */ /* 0x0007e20000002400 */
[----:B------:R-:W-:Y:S01]  /*b720*/  FSEL R74, R74, -INF , !P0 ;  /* 0xff8000004a4a7808 */ /* 0x000fe20004000000 */
[-C--:B------:R-:W-:Y:S01]  /*b730*/  FMUL.FTZ R13, R13, R0.reuse ;  /* 0x000000000d0d7220 */ /* 0x080fe20000410000 */
[-C--:B------:R-:W-:Y:S01]  /*b740*/  FMUL.FTZ R14, R14, R0.reuse ;  /* 0x000000000e0e7220 */ /* 0x080fe20000410000 */
[----:B------:R-:W-:Y:S02]  /*b750*/  FSEL R76, R76, -INF , !P5 ;  /* 0xff8000004c4c7808 */ /* 0x000fe40006800000 */
[----:B------:R-:W-:Y:S01]  /*b760*/  ISETP.NE.AND P5, PT, R52, RZ, PT ;  /* 0x000000ff3400720c */ /* 0x000fe20003fa5270 */
[----:B------:R-:W-:Y:S01]  /*b770*/  FMUL.FTZ R59, R15, R0 ;  /* 0x000000000f3b7220 */ /* 0x000fe20000410000 */
[----:B------:R-:W-:Y:S01]  /*b780*/  FSEL R121, R92, -INF , !P1 ;  /* 0xff8000005c797808 */ /* 0x000fe20004800000 */
[----:B------:R-:W-:Y:S01]  /*b790*/  MUFU.TANH R100, R13 ;  /* 0x0000000d00647308 */ /* 0x000fe20000002400 */
[----:B------:R-:W-:Y:S01]  /*b7a0*/  FSEL R74, R74, -INF , !P3 ;  /* 0xff8000004a4a7808 */ /* 0x000fe20005800000 */
[----:B------:R-:W-:-:S02]  /*b7b0*/  VIADD R52, R73, 0x31 ;  /* 0x0000003149347836 */ /* 0x000fc40000000000 */
[----:B---3--:R-:W-:-:S04]  /*b7c0*/  VIADD R12, R73, 0x30 ;  /* 0x00000030490c7836 */ /* 0x008fc80000000000 */
[----:B------:R2:W-:Y:S01]  /*b7d0*/  MUFU.TANH R112, R14 ;  /* 0x0000000e00707308 */ /* 0x0005e20000002400 */
[----:B------:R-:W-:Y:S02]  /*b7e0*/  FSEL R75, R75, -INF , !P5 ;  /* 0xff8000004b4b7808 */ /* 0x000fe40006800000 */
[-C--:B------:R-:W-:Y:S02]  /*b7f0*/  ISETP.GT.AND P2, PT, R43, R12.reuse, PT ;  /* 0x0000000c2b00720c */ /* 0x080fe40003f44270 */
[----:B------:R-:W-:Y:S02]  /*b800*/  ISETP.GT.AND P0, PT, R72, R12, PT ;  /* 0x0000000c4800720c */ /* 0x000fe40003f04270 */
[C---:B------:R-:W-:Y:S02]  /*b810*/  ISETP.GE.AND P3, PT, R12.reuse, R186, PT ;  /* 0x000000ba0c00720c */ /* 0x040fe40003f66270 */
[----:B------:R-:W-:Y:S02]  /*b820*/  ISETP.GE.AND P1, PT, R12, R187, PT ;  /* 0x000000bb0c00720c */ /* 0x000fe40003f26270 */
[----:B------:R-:W-:Y:S01]  /*b830*/  FSEL R92, R76, -INF , !P6 ;  /* 0xff8000004c5c7808 */ /* 0x000fe20007000000 */
[----:B--2---:R-:W-:Y:S01]  /*b840*/  HMMA.16816.F32 R12, R8, R20, RZ ;  /* 0x00000014080c723c */ /* 0x004fe200000018ff */
[----:B------:R-:W-:-:S02]  /*b850*/  FSEL R76, R75, -INF , !P4 ;  /* 0xff8000004b4c7808 */ /* 0x000fc40006000000 */
[----:B------:R-:W-:Y:S02]  /*b860*/  ISETP.GE.AND P4, PT, R52, R186, PT ;  /* 0x000000ba3400720c */ /* 0x000fe40003f86270 */
[-C--:B------:R-:W-:Y:S02]  /*b870*/  ISETP.GT.AND P6, PT, R43, R52.reuse, PT ;  /* 0x000000342b00720c */ /* 0x080fe40003fc4270 */
[----:B------:R-:W-:Y:S02]  /*b880*/  P2R R20, PR, RZ, 0x10 ;  /* 0x00000010ff147803 */ /* 0x000fe40000000000 */
[----:B------:R-:W-:Y:S02]  /*b890*/  ISETP.GT.AND P5, PT, R72, R52, PT ;  /* 0x000000344800720c */ /* 0x000fe40003fa4270 */
[----:B------:R-:W-:Y:S02]  /*b8a0*/  FSEL R90, R90, -INF , !P2 ;  /* 0xff8000005a5a7808 */ /* 0x000fe40005000000 */
[----:B------:R-:W-:Y:S01]  /*b8b0*/  ISETP.GE.AND P4, PT, R52, R187, PT ;  /* 0x000000bb3400720c */ /* 0x000fe20003f86270 */
[----:B------:R-:W-:Y:S01]  /*b8c0*/  FMUL.FTZ R52, R24, R0 ;  /* 0x0000000018347220 */ /* 0x000fe20000410000 */
[----:B------:R-:W-:-:S02]  /*b8d0*/  P2R R21, PR, RZ, 0x20 ;  /* 0x00000020ff157803 */ /* 0x000fc40000000000 */
[----:B------:R-:W-:Y:S01]  /*b8e0*/  ISETP.NE.AND P2, PT, R20, RZ, PT ;  /* 0x000000ff1400720c */ /* 0x000fe20003f45270 */
[----:B------:R-:W-:Y:S01]  /*b8f0*/  VIADD R20, R73, 0x38 ;  /* 0x0000003849147836 */ /* 0x000fe20000000000 */
[----:B------:R-:W-:Y:S02]  /*b900*/  FSEL R135, R90, -INF , !P3 ;  /* 0xff8000005a877808 */ /* 0x000fe40005800000 */
[----:B------:R2:W-:Y:S01]  /*b910*/  MUFU.TANH R90, R52 ;  /* 0x00000034005a7308 */ /* 0x0005e20000002400 */
[----:B------:R-:W-:Y:S02]  /*b920*/  FSEL R75, R97, -INF , !P0 ;  /* 0xff800000614b7808 */ /* 0x000fe40004000000 */
[----:B------:R-:W-:Y:S02]  /*b930*/  P2R R24, PR, RZ, 0x10 ;  /* 0x00000010ff187803 */ /* 0x000fe40000000000 */
[----:B------:R-:W-:Y:S01]  /*b940*/  ISETP.NE.AND P0, PT, R21, RZ, PT ;  /* 0x000000ff1500720c */ /* 0x000fe20003f05270 */
[----:B-1----:R-:W-:Y:S01]  /*b950*/  HMMA.16816.F32 R12, R4, R16, R12 ;  /* 0x00000010040c723c */ /* 0x002fe2000000180c */
[-C--:B------:R-:W-:Y:S01]  /*b960*/  ISETP.GT.AND P5, PT, R43, R20.reuse, PT ;  /* 0x000000142b00720c */ /* 0x080fe20003fa4270 */
[----:B------:R-:W1:Y:S01]  /*b970*/  MUFU.TANH R81, R81 ;  /* 0x0000005100517308 */ /* 0x000e620000002400 */
[----:B------:R-:W-:Y:S01]  /*b980*/  FSEL R75, R75, -INF , !P1 ;  /* 0xff8000004b4b7808 */ /* 0x000fe20004800000 */
[----:B------:R-:W-:Y:S01]  /*b990*/  VIADD R16, R73, 0x39 ;  /* 0x0000003949107836 */ /* 0x000fe20000000000 */
[----:B------:R-:W-:Y:S01]  /*b9a0*/  FSEL R139, R83, -INF , !P6 ;  /* 0xff800000538b7808 */ /* 0x000fe20007000000 */
[----:B--2---:R-:W2:Y:S01]  /*b9b0*/  LDSM.16.M88.4 R52, [R34+0x3000] ;  /* 0x003000002234783b */ /* 0x004ea20000000200 */
[----:B------:R-:W-:-:S02]  /*b9c0*/  ISETP.GT.AND P4, PT, R72, R20, PT ;  /* 0x000000144800720c */ /* 0x000fc40003f84270 */
[----:B------:R-:W-:Y:S02]  /*b9d0*/  ISETP.GE.AND P3, PT, R20, R186, PT ;  /* 0x000000ba1400720c */ /* 0x000fe40003f66270 */
[----:B------:R-:W-:Y:S02]  /*b9e0*/  ISETP.NE.AND P6, PT, R24, RZ, PT ;  /* 0x000000ff1800720c */ /* 0x000fe40003fc5270 */
[-C--:B------:R-:W-:Y:S02]  /*b9f0*/  ISETP.GE.AND P1, PT, R20, R187.reuse, PT ;  /* 0x000000bb1400720c */ /* 0x080fe40003f26270 */
[----:B------:R-:W-:Y:S01]  /*ba00*/  FSEL R78, R78, -INF , !P0 ;  /* 0xff8000004e4e7808 */ /* 0x000fe20004000000 */
[----:B------:R-:W-:Y:S01]  /*ba10*/  HMMA.16816.F32 R20, R8, R22, RZ ;  /* 0x000000160814723c */ /* 0x000fe200000018ff */
[----:B------:R-:W-:Y:S01]  /*ba20*/  FSEL R77, R77, -INF , !P5 ;  /* 0xff8000004d4d7808 */ /* 0x000fe20006800000 */
[----:B------:R-:W3:Y:S01]  /*ba30*/  MUFU.TANH R103, R103 ;  /* 0x0000006700677308 */ /* 0x000ee20000002400 */
[----:B------:R-:W-:Y:S01]  /*ba40*/  FSEL R78, R78, -INF , !P6 ;  /* 0xff8000004e4e7808 */ /* 0x000fe20007000000 */
[----:B------:R-:W-:Y:S01]  /*ba50*/  VIADD R17, R73, 0x40 ;  /* 0x0000004049117836 */ /* 0x000fe20000000000 */
[----:B------:R-:W-:-:S02]  /*ba60*/  ISETP.GE.AND P5, PT, R16, R187, PT ;  /* 0x000000bb1000720c */ /* 0x000fc40003fa6270 */
[----:B------:R-:W-:Y:S02]  /*ba70*/  ISETP.GE.AND P6, PT, R16, R186, PT ;  /* 0x000000ba1000720c */ /* 0x000fe40003fc6270 */
[----:B------:R-:W-:Y:S02]  /*ba80*/  FSEL R139, R139, -INF , !P2 ;  /* 0xff8000008b8b7808 */ /* 0x000fe40005000000 */
[-C--:B------:R-:W-:Y:S02]  /*ba90*/  ISETP.GT.AND P2, PT, R43, R16.reuse, PT ;  /* 0x000000102b00720c */ /* 0x080fe40003f44270 */
[----:B------:R-:W-:Y:S01]  /*baa0*/  ISETP.GT.AND P0, PT, R72, R16, PT ;  /* 0x000000104800720c */ /* 0x000fe20003f04270 */
[-C--:B------:R-:W-:Y:S01]  /*bab0*/  FMUL.FTZ R25, R25, R0.reuse ;  /* 0x0000000019197220 */ /* 0x080fe20000410000 */
[----:B------:R-:W-:Y:S01]  /*bac0*/  P2R R16, PR, RZ, 0x20 ;  /* 0x00000020ff107803 */ /* 0x000fe20000000000 */
[-C--:B------:R-:W-:Y:S01]  /*bad0*/  FMUL.FTZ R26, R26, R0.reuse ;  /* 0x000000001a1a7220 */ /* 0x080fe20000410000 */
[----:B------:R-:W-:Y:S01]  /*bae0*/  FSEL R96, R96, -INF , !P4 ;  /* 0xff80000060607808 */ /* 0x000fe20006000000 */
[----:B------:R-:W-:Y:S01]  /*baf0*/  FMUL.FTZ R27, R27, R0 ;  /* 0x000000001b1b7220 */ /* 0x000fe20000410000 */
[----:B------:R-:W-:-:S02]  /*bb00*/  P2R R24, PR, RZ, 0x40 ;  /* 0x00000040ff187803 */ /* 0x000fc40000000000 */
[-C--:B------:R-:W-:Y:S02]  /*bb10*/  ISETP.GT.AND P4, PT, R72, R17.reuse, PT ;  /* 0x000000114800720c */ /* 0x080fe40003f84270 */
[----:B------:R-:W-:Y:S02]  /*bb20*/  FSEL R138, R77, -INF , !P3 ;  /* 0xff8000004d8a7808 */ /* 0x000fe40005800000 */
[----:B------:R-:W-:Y:S02]  /*bb30*/  ISETP.NE.AND P3, PT, R16, RZ, PT ;  /* 0x000000ff1000720c */ /* 0x000fe40003f65270 */
[----:B------:R-:W-:Y:S01]  /*bb40*/  ISETP.GT.AND P5, PT, R43, R17, PT ;  /* 0x000000112b00720c */ /* 0x000fe20003fa4270 */
[----:B------:R-:W-:Y:S01]  /*bb50*/  MUFU.TANH R83, R25 ;  /* 0x0000001900537308 */ /* 0x000fe20000002400 */
[----:B------:R-:W-:Y:S02]  /*bb60*/  FSEL R77, R96, -INF , !P1 ;  /* 0xff800000604d7808 */ /* 0x000fe40004800000 */
[----:B------:R-:W-:-:S02]  /*bb70*/  P2R R16, PR, RZ, 0x10 ;  /* 0x00000010ff107803 */ /* 0x000fc40000000000 */
[----:B------:R-:W-:-:S03]  /*bb80*/  ISETP.NE.AND P1, PT, R24, RZ, PT ;  /* 0x000000ff1800720c */ /* 0x000fc60003f25270 */
[----:B------:R-:W-:Y:S01]  /*bb90*/  MUFU.TANH R104, R26 ;  /* 0x0000001a00687308 */ /* 0x000fe20000002400 */
[----:B-1----:R-:W-:Y:S02]  /*bba0*/  FSEL R81, R81, -INF , !P5 ;  /* 0xff80000051517808 */ /* 0x002fe40006800000 */
[----:B------:R-:W-:-:S05]  /*bbb0*/  ISETP.NE.AND P5, PT, R16, RZ, PT ;  /* 0x000000ff1000720c */ /* 0x000fca0003fa5270 */
[----:B------:R1:W-:Y:S01]  /*bbc0*/  MUFU.TANH R111, R27 ;  /* 0x0000001b006f7308 */ /* 0x0003e20000002400 */
[C---:B------:R-:W-:Y:S01]  /*bbd0*/  ISETP.GE.AND P6, PT, R17.reuse, R186, PT ;  /* 0x000000ba1100720c */ /* 0x040fe20003fc6270 */
[----:B------:R-:W-:Y:S01]  /*bbe0*/  FMUL.FTZ R12, R12, R0 ;  /* 0x000000000c0c7220 */ /* 0x000fe20000410000 */
[----:B------:R-:W-:Y:S01]  /*bbf0*/  ISETP.GE.AND P4, PT, R17, R187, PT ;  /* 0x000000bb1100720c */ /* 0x000fe20003f86270 */
[----:B------:R-:W-:Y:S01]  /*bc00*/  HMMA.16816.F32 R20, R4, R18, R20 ;  /* 0x000000120414723c */ /* 0x000fe20000001814 */
[----:B------:R-:W-:Y:S01]  /*bc10*/  VIADD R16, R73, 0x48 ;  /* 0x0000004849107836 */ /* 0x000fe20000000000 */
[----:B---3--:R-:W-:Y:S02]  /*bc20*/  FSEL R103, R103, -INF , !P5 ;  /* 0xff80000067677808 */ /* 0x008fe40006800000 */
[----:B------:R-:W3:Y:S01]  /*bc30*/  MUFU.TANH R102, R102 ;  /* 0x0000006600667308 */ /* 0x000ee20000002400 */
[----:B-1----:R-:W1:Y:S07]  /*bc40*/  LDSM.16.M88.4 R24, [R33+0x3000] ;  /* 0x003000002118783b */ /* 0x002e6e0000000200 */
[----:B------:R4:W-:Y:S01]  /*bc50*/  MUFU.TANH R98, R12 ;  /* 0x0000000c00627308 */ /* 0x0009e20000002400 */
[----:B------:R-:W-:-:S02]  /*bc60*/  FSEL R152, R81, -INF , !P6 ;  /* 0xff80000051987808 */ /* 0x000fc40007000000 */
[----:B------:R-:W-:Y:S02]  /*bc70*/  FSEL R81, R103, -INF , !P4 ;  /* 0xff80000067517808 */ /* 0x000fe40006000000 */
[----:B------:R-:W-:Y:S02]  /*bc80*/  ISETP.GE.AND P4, PT, R16, R186, PT ;  /* 0x000000ba1000720c */ /* 0x000fe40003f86270 */
[----:B------:R-:W-:Y:S01]  /*bc90*/  FSEL R79, R79, -INF , !P2 ;  /* 0xff8000004f4f7808 */ /* 0x000fe20005000000 */
[----:B------:R-:W1:Y:S01]  /*bca0*/  MUFU.TANH R82, R82 ;  /* 0x0000005200527308 */ /* 0x000e620000002400 */
[----:B------:R-:W-:Y:S01]  /*bcb0*/  FSEL R95, R95, -INF , !P0 ;  /* 0xff8000005f5f7808 */ /* 0x000fe20004000000 */
[----:B------:R-:W-:Y:S01]  /*bcc0*/  FMUL.FTZ R13, R13, R0 ;  /* 0x000000000d0d7220 */ /* 0x000fe20000410000 */
[----:B------:R-:W-:Y:S01]  /*bcd0*/  P2R R18, PR, RZ, 0x10 ;  /* 0x00000010ff127803 */ /* 0x000fe20000000000 */
[----:B----4-:R-:W-:Y:S01]  /*bce0*/  VIADD R12, R73, 0x41 ;  /* 0x00000041490c7836 */ /* 0x010fe20000000000 */
[----:B------:R-:W-:-:S02]  /*bcf0*/  ISETP.GT.AND P6, PT, R43, R16, PT ;  /* 0x000000102b00720c */ /* 0x000fc40003fc4270 */
[----:B------:R-:W-:Y:S02]  /*bd00*/  ISETP.GT.AND P5, PT, R72, R16, PT ;  /* 0x000000104800720c */ /* 0x000fe40003fa4270 */
[-C--:B------:R-:W-:Y:S02]  /*bd10*/  ISETP.GT.AND P2, PT, R43, R12.reuse, PT ;  /* 0x0000000c2b00720c */ /* 0x080fe40003f44270 */
[----:B------:R-:W-:Y:S01]  /*bd20*/  ISETP.GE.AND P4, PT, R16, R187, PT ;  /* 0x000000bb1000720c */ /* 0x000fe20003f86270 */
[----:B------:R-:W-:Y:S01]  /*bd30*/  VIADD R16, R73, 0x49 ;  /* 0x0000004949107836 */ /* 0x000fe20000000000 */
[----:B------:R-:W-:Y:S01]  /*bd40*/  FSEL R106, R79, -INF , !P1 ;  /* 0xff8000004f6a7808 */ /* 0x000fe20004800000 */
[----:B------:R2:W-:Y:S01]  /*bd50*/  MUFU.TANH R97, R13 ;  /* 0x0000000d00617308 */ /* 0x0005e20000002400 */
[----:B------:R-:W-:Y:S01]  /*bd60*/  ISETP.GT.AND P0, PT, R72, R12, PT ;  /* 0x0000000c4800720c */ /* 0x000fe20003f04270 */
[-C--:B------:R-:W-:Y:S01]  /*bd70*/  FMUL.FTZ R110, R14, R0.reuse ;  /* 0x000000000e6e7220 */ /* 0x080fe20000410000 */
[----:B------:R-:W-:Y:S01]  /*bd80*/  FSEL R79, R95, -INF , !P3 ;  /* 0xff8000005f4f7808 */ /* 0x000fe20005800000 */
[----:B------:R-:W-:Y:S01]  /*bd90*/  FMUL.FTZ R108, R15, R0 ;  /* 0x000000000f6c7220 */ /* 0x000fe20000410000 */
[----:B------:R-:W-:-:S02]  /*bda0*/  ISETP.GE.AND P3, PT, R12, R186, PT ;  /* 0x000000ba0c00720c */ /* 0x000fc40003f66270 */
[----:B------:R-:W-:Y:S02]  /*bdb0*/  ISETP.GE.AND P1, PT, R12, R187, PT ;  /* 0x000000bb0c00720c */ /* 0x000fe40003f26270 */
[----:B------:R-:W-:Y:S02]  /*bdc0*/  FSEL R80, R80, -INF , !P2 ;  /* 0xff80000050507808 */ /* 0x000fe40005000000 */
[----:B------:R-:W-:Y:S02]  /*bdd0*/  ISETP.NE.AND P2, PT, R18, RZ, PT ;  /* 0x000000ff1200720c */ /* 0x000fe40003f45270 */
[----:B------:R-:W-:Y:S02]  /*bde0*/  P2R R18, PR, RZ, 0x10 ;  /* 0x00000010ff127803 */ /* 0x000fe40000000000 */
[----:B------:R-:W-:Y:S01]  /*bdf0*/  P2R R17, PR, RZ, 0x20 ;  /* 0x00000020ff117803 */ /* 0x000fe20000000000 */
[----:B--2---:R-:W-:Y:S01]  /*be00*/  HMMA.16816.F32 R12, R8, R52, RZ ;  /* 0x00000034080c723c */ /* 0x004fe200000018ff */
[----:B---3--:R-:W-:-:S02]  /*be10*/  FSEL R102, R102, -INF , !P0 ;  /* 0xff80000066667808 */ /* 0x008fc40004000000 */
[----:B------:R-:W-:Y:S01]  /*be20*/  ISETP.GT.AND P4, PT, R72, R16, PT ;  /* 0x000000104800720c */ /* 0x000fe20003f84270 */
[----:B------:R-:W-:Y:S01]  /*be30*/  FMUL.FTZ R96, R20, R0 ;  /* 0x0000000014607220 */ /* 0x000fe20000410000 */
[----:B------:R-:W-:Y:S02]  /*be40*/  FSEL R154, R80, -INF , !P3 ;  /* 0xff800000509a7808 */ /* 0x000fe40005800000 */
[----:B------:R-:W-:Y:S02]  /*be50*/  FSEL R80, R102, -INF , !P1 ;  /* 0xff80000066507808 */ /* 0x000fe40004800000 */
[----:B------:R-:W-:Y:S02]  /*be60*/  P2R R20, PR, RZ, 0x10 ;  /* 0x00000010ff147803 */ /* 0x000fe40000000000 */
[----:B------:R-:W-:Y:S02]  /*be70*/  ISETP.NE.AND P0, PT, R17, RZ, PT ;  /* 0x000000ff1100720c */ /* 0x000fe40003f05270 */
[----:B------:R-:W-:-:S02]  /*be80*/  ISETP.NE.AND P3, PT, R18, RZ, PT ;  /* 0x000000ff1200720c */ /* 0x000fc40003f65270 */
[----:B------:R-:W-:Y:S02]  /*be90*/  ISETP.GT.AND P5, PT, R43, R16, PT ;  /* 0x000000102b00720c */ /* 0x000fe40003fa4270 */
[C---:B------:R-:W-:Y:S02]  /*bea0*/  ISETP.GE.AND P4, PT, R16.reuse, R186, PT ;  /* 0x000000ba1000720c */ /* 0x040fe40003f86270 */
[----:B------:R-:W-:Y:S02]  /*beb0*/  ISETP.GE.AND P1, PT, R16, R187, PT ;  /* 0x000000bb1000720c */ /* 0x000fe40003f26270 */
[----:B------:R-:W2:Y:S01]  /*bec0*/  LDSM.16.M88.4 R16, [R34+0x3400] ;  /* 0x003400002210783b */ /* 0x000ea20000000200 */
[----:B-1----:R-:W-:Y:S01]  /*bed0*/  FSEL R82, R82, -INF , !P6 ;  /* 0xff80000052527808 */ /* 0x002fe20007000000 */
[----:B------:R-:W1:Y:S01]  /*bee0*/  MUFU.TANH R88, R88 ;  /* 0x0000005800587308 */ /* 0x000e620000002400 */
[----:B------:R-:W-:Y:S01]  /*bef0*/  FSEL R84, R84, -INF , !P5 ;  /* 0xff80000054547808 */ /* 0x000fe20006800000 */
[-C--:B------:R-:W-:Y:S01]  /*bf00*/  FMUL.FTZ R21, R21, R0.reuse ;  /* 0x0000000015157220 */ /* 0x080fe20000410000 */
[-C--:B------:R-:W-:Y:S01]  /*bf10*/  FMUL.FTZ R22, R22, R0.reuse ;  /* 0x0000000016167220 */ /* 0x080fe20000410000 */
[----:B------:R-:W-:Y:S01]  /*bf20*/  FSEL R153, R82, -INF , !P2 ;  /* 0xff80000052997808 */ /* 0x000fe20005000000 */
[----:B------:R-:W-:Y:S01]  /*bf30*/  FMUL.FTZ R95, R23, R0 ;  /* 0x00000000175f7220 */ /* 0x000fe20000410000 */
[----:B------:R-:W-:-:S02]  /*bf40*/  FSEL R82, R99, -INF , !P0 ;  /* 0xff80000063527808 */ /* 0x000fc40004000000 */
[----:B------:R-:W3:Y:S01]  /*bf50*/  MUFU.TANH R87, R87 ;  /* 0x0000005700577308 */ /* 0x000ee20000002400 */
[----:B------:R-:W-:Y:S02]  /*bf60*/  FSEL R120, R84, -INF , !P4 ;  /* 0xff80000054787808 */ /* 0x000fe40006000000 */
[----:B------:R-:W-:Y:S01]  /*bf70*/  ISETP.NE.AND P4, PT, R20, RZ, PT ;  /* 0x000000ff1400720c */ /* 0x000fe20003f85270 */
[----:B------:R-:W-:Y:S04]  /*bf80*/  HMMA.16816.F32 R12, R4, R24, R12 ;  /* 0x00000018040c723c */ /* 0x000fe8000000180c */
[----:B------:R-:W-:Y:S01]  /*bf90*/  MUFU.TANH R103, R21 ;  /* 0x0000001500677308 */ /* 0x000fe20000002400 */
[----:B------:R-:W-:-:S07]  /*bfa0*/  VIADD R25, R73, 0x50 ;  /* 0x0000005049197836 */ /* 0x000fce0000000000 */
[----:B------:R4:W-:Y:S01]  /*bfb0*/  MUFU.TANH R99, R22 ;  /* 0x0000001600637308 */ /* 0x0009e20000002400 */
[----:B------:R-:W-:Y:S01]  /*bfc0*/  VIADD R24, R73, 0x51 ;  /* 0x0000005149187836 */ /* 0x000fe20000000000 */
[-C--:B------:R-:W-:Y:S02]  /*bfd0*/  ISETP.GT.AND P2, PT, R43, R25.reuse, PT ;  /* 0x000000192b00720c */ /* 0x080fe40003f44270 */
[----:B------:R-:W-:Y:S01]  /*bfe0*/  ISETP.GT.AND P0, PT, R72, R25, PT ;  /* 0x000000194800720c */ /* 0x000fe20003f04270 */
[----:B----4-:R-:W-:Y:S01]  /*bff0*/  HMMA.16816.F32 R20, R8, R54, RZ ;  /* 0x000000360814723c */ /* 0x010fe200000018ff */
[----:B------:R-:W4:Y:S01]  /*c000*/  LDSM.16.M88.4 R52, [R33+0x3400] ;  /* 0x003400002134783b */ /* 0x000f220000000200 */
[----:B-1----:R-:W-:Y:S02]  /*c010*/  FSEL R84, R88, -INF , !P4 ;  /* 0xff80000058547808 */ /* 0x002fe40006000000 */
[----:B------:R-:W-:Y:S02]  /*c020*/  ISETP.GT.AND P4, PT, R72, R24, PT ;  /* 0x000000184800720c */ /* 0x000fe40003f84270 */
[----:B------:R-:W-:-:S02]  /*c030*/  FSEL R82, R82, -INF , !P3 ;  /* 0xff80000052527808 */ /* 0x000fc40005800000 */
[----:B------:R-:W-:Y:S02]  /*c040*/  ISETP.GE.AND P3, PT, R25, R186, PT ;  /* 0x000000ba1900720c */ /* 0x000fe40003f66270 */
[----:B---3--:R-:W-:Y:S02]  /*c050*/  FSEL R87, R87, -INF , !P2 ;  /* 0xff80000057577808 */ /* 0x008fe40005000000 */
[----:B------:R-:W-:Y:S02]  /*c060*/  ISETP.GE.AND P5, PT, R25, R187, PT ;  /* 0x000000bb1900720c */ /* 0x000fe40003fa6270 */
[----:B------:R-:W-:Y:S02]  /*c070*/  FSEL R101, R101, -INF , !P0 ;  /* 0xff80000065657808 */ /* 0x000fe40004000000 */
[----:B------:R-:W-:Y:S02]  /*c080*/  P2R R25, PR, RZ, 0x10 ;  /* 0x00000010ff197803 */ /* 0x000fe40000000000 */
[----:B------:R-:W-:-:S02]  /*c090*/  FSEL R84, R84, -INF , !P1 ;  /* 0xff80000054547808 */ /* 0x000fc40004800000 */
[----:B------:R-:W-:Y:S02]  /*c0a0*/  ISETP.GT.AND P6, PT, R43, R24, PT ;  /* 0x000000182b00720c */ /* 0x000fe40003fc4270 */
[C---:B------:R-:W-:Y:S02]  /*c0b0*/  ISETP.GE.AND P1, PT, R24.reuse, R186, PT ;  /* 0x000000ba1800720c */ /* 0x040fe40003f26270 */
[----:B------:R-:W-:Y:S01]  /*c0c0*/  ISETP.GE.AND P4, PT, R24, R187, PT ;  /* 0x000000bb1800720c */ /* 0x000fe20003f86270 */
[----:B------:R-:W-:Y:S01]  /*c0d0*/  VIADD R24, R73, 0x58 ;  /* 0x0000005849187836 */ /* 0x000fe20000000000 */
[----:B------:R-:W-:Y:S01]  /*c0e0*/  FSEL R161, R87, -INF , !P3 ;  /* 0xff80000057a17808 */ /* 0x000fe20005800000 */
[----:B------:R-:W-:Y:S01]  /*c0f0*/  HMMA.16816.F32 R20, R4, R26, R20 ;  /* 0x0000001a0414723c */ /* 0x000fe20000001814 */
[----:B------:R-:W-:Y:S01]  /*c100*/  FSEL R87, R101, -INF , !P5 ;  /* 0xff80000065577808 */ /* 0x000fe20006800000 */
[----:B------:R-:W-:Y:S01]  /*c110*/  FMUL.FTZ R88, R12, R0 ;  /* 0x000000000c587220 */ /* 0x000fe20000410000 */
[----:B------:R-:W-:-:S02]  /*c120*/  ISETP.NE.AND P5, PT, R25, RZ, PT ;  /* 0x000000ff1900720c */ /* 0x000fc40003fa5270 */
[----:B------:R-:W-:Y:S02]  /*c130*/  P2R R12, PR, RZ, 0x2 ;  /* 0x00000002ff0c7803 */ /* 0x000fe40000000000 */
[-C--:B------:R-:W-:Y:S02]  /*c140*/  ISETP.GT.AND P2, PT, R43, R24.reuse, PT ;  /* 0x000000182b00720c */ /* 0x080fe40003f44270 */
[----:B------:R-:W-:Y:S02]  /*c150*/  ISETP.GT.AND P0, PT, R72, R24, PT ;  /* 0x000000184800720c */ /* 0x000fe40003f04270 */
[C---:B------:R-:W-:Y:S02]  /*c160*/  ISETP.GE.AND P3, PT, R24.reuse, R186, PT ;  /* 0x000000ba1800720c */ /* 0x040fe40003f66270 */
[----:B------:R-:W-:Y:S01]  /*c170*/  ISETP.GE.AND P1, PT, R24, R187, PT ;  /* 0x000000bb1800720c */ /* 0x000fe20003f26270 */
[----:B------:R-:W-:Y:S01]  /*c180*/  VIADD R24, R73, 0x59 ;  /* 0x0000005949187836 */ /* 0x000fe20000000000 */
[----:B------:R-:W-:Y:S01]  /*c190*/  FSEL R91, R91, -INF , !P5 ;  /* 0xff8000005b5b7808 */ /* 0x000fe20006800000 */
[-C--:B------:R-:W-:Y:S01]  /*c1a0*/  FMUL.FTZ R13, R13, R0.reuse ;  /* 0x000000000d0d7220 */ /* 0x080fe20000410000 */
[-C--:B------:R-:W-:Y:S01]  /*c1b0*/  FMUL.FTZ R14, R14, R0.reuse ;  /* 0x000000000e0e7220 */ /* 0x080fe20000410000 */
[----:B------:R-:W-:Y:S01]  /*c1c0*/  FSEL R89, R89, -INF , !P6 ;  /* 0xff80000059597808 */ /* 0x000fe20007000000 */
[----:B------:R-:W-:Y:S01]  /*c1d0*/  FMUL.FTZ R102, R15, R0 ;  /* 0x000000000f667220 */ /* 0x000fe20000410000 */
[----:B------:R-:W-:Y:S01]  /*c1e0*/  FSEL R91, R91, -INF , !P4 ;  /* 0xff8000005b5b7808 */ /* 0x000fe20006000000 */
[----:B------:R-:W-:Y:S01]  /*c1f0*/  MUFU.TANH R101, R13 ;  /* 0x0000000d00657308 */ /* 0x000fe20000002400 */
[----:B------:R-:W-:-:S02]  /*c200*/  ISETP.NE.AND P6, PT, R12, RZ, PT ;  /* 0x000000ff0c00720c */ /* 0x000fc40003fc5270 */
[----:B------:R-:W-:Y:S02]  /*c210*/  ISETP.GE.AND P4, PT, R24, R186, PT ;  /* 0x000000ba1800720c */ /* 0x000fe40003f86270 */
[----:B------:R-:W-:-:S03]  /*c220*/  ISETP.GT.AND P5, PT, R72, R24, PT ;  /* 0x000000184800720c */ /* 0x000fc60003fa4270 */
[----:B------:R2:W-:Y:S01]  /*c230*/  MUFU.TANH R107, R14 ;  /* 0x0000000e006b7308 */ /* 0x0005e20000002400 */
[----:B------:R-:W-:Y:S02]  /*c240*/  P2R R25, PR, RZ, 0x20 ;  /* 0x00000020ff197803 */ /* 0x000fe40000000000 */
[----:B------:R-:W-:Y:S01]  /*c250*/  FSEL R60, R60, -INF , !P2 ;  /* 0xff8000003c3c7808 */ /* 0x000fe20005000000 */
[----:B------:R-:W-:Y:S01]  /*c260*/  FMUL.FTZ R20, R20, R0 ;  /* 0x0000000014147220 */ /* 0x000fe20000410000 */
[----:B------:R-:W-:Y:S02]  /*c270*/  FSEL R166, R89, -INF , !P6 ;  /* 0xff80000059a67808 */ /* 0x000fe40007000000 */
[----:B------:R-:W-:Y:S02]  /*c280*/  ISETP.GT.AND P6, PT, R43, R24, PT ;  /* 0x000000182b00720c */ /* 0x000fe40003fc4270 */
[----:B------:R-:W-:Y:S01]  /*c290*/  FSEL R89, R93, -INF , !P0 ;  /* 0xff8000005d597808 */ /* 0x000fe20004000000 */
[----:B--2---:R-:W-:Y:S01]  /*c2a0*/  HMMA.16816.F32 R12, R8, R16, RZ ;  /* 0x00000010080c723c */ /* 0x004fe200000018ff */
[----:B------:R-:W-:-:S02]  /*c2b0*/  P2R R16, PR, RZ, 0x10 ;  /* 0x00000010ff107803 */ /* 0x000fc40000000000 */
[----:B------:R-:W-:Y:S02]  /*c2c0*/  ISETP.GE.AND P4, PT, R24, R187, PT ;  /* 0x000000bb1800720c */ /* 0x000fe40003f86270 */
[----:B------:R-:W-:Y:S01]  /*c2d0*/  ISETP.NE.AND P2, PT, R16, RZ, PT ;  /* 0x000000ff1000720c */ /* 0x000fe20003f45270 */
[----:B------:R-:W-:Y:S01]  /*c2e0*/  VIADD R16, R73, 0x60 ;  /* 0x0000006049107836 */ /* 0x000fe20000000000 */
[----:B------:R-:W-:Y:S02]  /*c2f0*/  P2R R17, PR, RZ, 0x10 ;  /* 0x00000010ff117803 */ /* 0x000fe40000000000 */
[----:B------:R-:W-:Y:S02]  /*c300*/  ISETP.NE.AND P0, PT, R25, RZ, PT ;  /* 0x000000ff1900720c */ /* 0x000fe40003f05270 */
[----:B------:R-:W1:Y:S01]  /*c310*/  LDSM.16.M88.4 R24, [R34+0x3800] ;  /* 0x003800002218783b */ /* 0x000e620000000200 */
[----:B------:R2:W-:Y:S01]  /*c320*/  MUFU.TANH R93, R20 ;  /* 0x00000014005d7308 */ /* 0x0005e20000002400 */
[----:B------:R-:W-:-:S02]  /*c330*/  FSEL R94, R94, -INF , !P6 ;  /* 0xff8000005e5e7808 */ /* 0x000fc40007000000 */
[----:B------:R-:W-:Y:S02]  /*c340*/  ISETP.GT.AND P5, PT, R43, R16, PT ;  /* 0x000000102b00720c */ /* 0x000fe40003fa4270 */
[----:B------:R-:W-:Y:S02]  /*c350*/  ISETP.NE.AND P6, PT, R17, RZ, PT ;  /* 0x000000ff1100720c */ /* 0x000fe40003fc5270 */
[----:B------:R-:W-:Y:S02]  /*c360*/  FSEL R85, R85, -INF , !P0 ;  /* 0xff80000055557808 */ /* 0x000fe40004000000 */
[----:B------:R-:W-:Y:S02]  /*c370*/  FSEL R150, R94, -INF , !P2 ;  /* 0xff8000005e967808 */ /* 0x000fe40005000000 */
[----:B------:R-:W-:Y:S02]  /*c380*/  FSEL R162, R60, -INF , !P3 ;  /* 0xff8000003ca27808 */ /* 0x000fe40005800000 */
[----:B------:R-:W-:Y:S01]  /*c390*/  FSEL R89, R89, -INF , !P1 ;  /* 0xff80000059597808 */ /* 0x000fe20004800000 */
[----:B--2---:R-:W-:Y:S01]  /*c3a0*/  VIADD R20, R73, 0x61 ;  /* 0x0000006149147836 */ /* 0x004fe20000000000 */
[----:B------:R-:W-:-:S02]  /*c3b0*/  FSEL R94, R85, -INF , !P6 ;  /* 0xff800000555e7808 */ /* 0x000fc40007000000 */
[----:B------:R-:W-:Y:S01]  /*c3c0*/  FSEL R58, R58, -INF , !P5 ;  /* 0xff8000003a3a7808 */ /* 0x000fe20006800000 */
[----:B------:R-:W-:Y:S01]  /*c3d0*/  FMUL.FTZ R21, R21, R0 ;  /* 0x0000000015157220 */ /* 0x000fe20000410000 */
[----:B------:R-:W-:Y:S01]  /*c3e0*/  ISETP.GT.AND P4, PT, R72, R16, PT ;  /* 0x000000104800720c */ /* 0x000fe20003f84270 */
[----:B------:R-:W-:Y:S01]  /*c3f0*/  FMUL.FTZ R22, R22, R0 ;  /* 0x0000000016167220 */ /* 0x000fe20000410000 */
[C---:B------:R-:W-:Y:S02]  /*c400*/  ISETP.GE.AND P3, PT, R16.reuse, R186, PT ;  /* 0x000000ba1000720c */ /* 0x040fe40003f66270 */
[----:B------:R-:W-:Y:S02]  /*c410*/  ISETP.GE.AND P1, PT, R16, R187, PT ;  /* 0x000000bb1000720c */ /* 0x000fe40003f26270 */
[-C--:B------:R-:W-:Y:S01]  /*c420*/  ISETP.GT.AND P2, PT, R43, R20.reuse, PT ;  /* 0x000000142b00720c */ /* 0x080fe20003f44270 */
[----:B------:R-:W-:Y:S01]  /*c430*/  HMMA.16816.F32 R16, R8, R18, RZ ;  /* 0x000000120810723c */ /* 0x000fe200000018ff */
[----:B------:R-:W-:-:S02]  /*c440*/  ISETP.GT.AND P0, PT, R72, R20, PT ;  /* 0x000000144800720c */ /* 0x000fc40003f04270 */
[C---:B------:R-:W-:Y:S02]  /*c450*/  ISETP.GE.AND P6, PT, R20.reuse, R186, PT ;  /* 0x000000ba1400720c */ /* 0x040fe40003fc6270 */
[----:B------:R-:W-:Y:S01]  /*c460*/  ISETP.GE.AND P5, PT, R20, R187, PT ;  /* 0x000000bb1400720c */ /* 0x000fe20003fa6270 */
[----:B------:R-:W-:Y:S02]  /*c470*/  VIADD R20, R73, 0x68 ;  /* 0x0000006849147836 */ /* 0x000fe40000000000 */
[----:B----4-:R-:W-:Y:S01]  /*c480*/  HMMA.16816.F32 R12, R4, R52, R12 ;  /* 0x00000034040c723c */ /* 0x010fe2000000180c */
[----:B------:R2:W-:Y:S01]  /*c490*/  MUFU.TANH R60, R21 ;  /* 0x00000015003c7308 */ /* 0x0005e20000002400 */
[----:B------:R-:W-:Y:S01]  /*c4a0*/  FSEL R112, R112, -INF , !P4 ;  /* 0xff80000070707808 */ /* 0x000fe20006000000 */
[----:B------:R-:W-:Y:S01]  /*c4b0*/  FMUL.FTZ R23, R23, R0 ;  /* 0x0000000017177220 */ /* 0x000fe20000410000 */
[----:B------:R-:W-:-:S05]  /*c4c0*/  ISETP.GT.AND P4, PT, R72, R20, PT ;  /* 0x000000144800720c */ /* 0x000fca0003f84270 */
[----:B------:R3:W-:Y:S01]  /*c4d0*/  MUFU.TANH R105, R22 ;  /* 0x0000001600697308 */ /* 0x0007e20000002400 */
[----:B------:R-:W-:Y:S02]  /*c4e0*/  FSEL R190, R58, -INF , !P3 ;  /* 0xff8000003abe7808 */ /* 0x000fe40005800000 */
[----:B------:R-:W-:Y:S02]  /*c4f0*/  FSEL R133, R112, -INF , !P1 ;  /* 0xff80000070857808 */ /* 0x000fe40004800000 */
[----:B------:R-:W-:Y:S02]  /*c500*/  P2R R52, PR, RZ, 0x10 ;  /* 0x00000010ff347803 */ /* 0x000fe40000000000 */
[----:B--2---:R-:W-:Y:S01]  /*c510*/  P2R R21, PR, RZ, 0x40 ;  /* 0x00000040ff157803 */ /* 0x004fe20000000000 */
[----:B------:R-:W2:Y:S01]  /*c520*/  MUFU.TANH R59, R59 ;  /* 0x0000003b003b7308 */ /* 0x000ea20000002400 */
[----:B------:R-:W-:Y:S02]  /*c530*/  ISETP.GE.AND P6, PT, R20, R186, PT ;  /* 0x000000ba1400720c */ /* 0x000fe40003fc6270 */
[----:B---3--:R-:W-:-:S05]  /*c540*/  P2R R22, PR, RZ, 0x20 ;  /* 0x00000020ff167803 */ /* 0x008fca0000000000 */
[----:B------:R3:W-:Y:S01]  /*c550*/  MUFU.TANH R85, R23 ;  /* 0x0000001700557308 */ /* 0x0007e20000002400 */
[----:B------:R-:W-:Y:S02]  /*c560*/  ISETP.GT.AND P5, PT, R43, R20, PT ;  /* 0x000000142b00720c */ /* 0x000fe40003fa4270 */
[----:B------:R-:W-:Y:S02]  /*c570*/  ISETP.NE.AND P3, PT, R22, RZ, PT ;  /* 0x000000ff1600720c */ /* 0x000fe40003f65270 */
[----:B------:R-:W-:Y:S02]  /*c580*/  ISETP.NE.AND P1, PT, R21, RZ, PT ;  /* 0x000000ff1500720c */ /* 0x000fe40003f25270 */
[----:B------:R-:W-:Y:S01]  /*c590*/  ISETP.GE.AND P4, PT, R20, R187, PT ;  /* 0x000000bb1400720c */ /* 0x000fe20003f86270 */
[----:B------:R-:W-:Y:S01]  /*c5a0*/  FMUL.FTZ R12, R12, R0 ;  /* 0x000000000c0c7220 */ /* 0x000fe20000410000 */
[----:B---3--:R-:W3:Y:S01]  /*c5b0*/  LDSM.16.M88.4 R20, [R33+0x3800] ;  /* 0x003800002114783b */ /* 0x008ee20000000200 */
[----:B------:R-:W-:Y:S01]  /*c5c0*/  HMMA.16816.F32 R16, R4, R54, R16 ;  /* 0x000000360410723c */ /* 0x000fe20000001810 */
[----:B------:R-:W-:Y:S01]  /*c5d0*/  FSEL R90, R90, -INF , !P5 ;  /* 0xff8000005a5a7808 */ /* 0x000fe20006800000 */
[----:B------:R4:W-:Y:S01]  /*c5e0*/  MUFU.TANH R58, R12 ;  /* 0x0000000c003a7308 */ /* 0x0009e20000002400 */
[----:B------:R-:W-:-:S02]  /*c5f0*/  FSEL R100, R100, -INF , !P2 ;  /* 0xff80000064647808 */ /* 0x000fc40005000000 */
[----:B------:R-:W-:Y:S01]  /*c600*/  ISETP.NE.AND P5, PT, R52, RZ, PT ;  /* 0x000000ff3400720c */ /* 0x000fe20003fa5270 */
[-C--:B------:R-:W-:Y:S01]  /*c610*/  FMUL.FTZ R13, R13, R0.reuse ;  /* 0x000000000d0d7220 */ /* 0x080fe20000410000 */
[----:B--2---:R-:W-:Y:S01]  /*c620*/  FSEL R140, R59, -INF , !P0 ;  /* 0xff8000003b8c7808 */ /* 0x004fe20004000000 */
[-C--:B------:R-:W-:Y:S01]  /*c630*/  FMUL.FTZ R14, R14, R0.reuse ;  /* 0x000000000e0e7220 */ /* 0x080fe20000410000 */
[----:B------:R-:W-:Y:S01]  /*c640*/  VIADD R52, R73, 0x70 ;  /* 0x0000007049347836 */ /* 0x000fe20000000000 */
[----:B------:R-:W-:Y:S01]  /*c650*/  FSEL R104, R104, -INF , !P5 ;  /* 0xff80000068687808 */ /* 0x000fe20006800000 */
[----:B------:R-:W-:Y:S01]  /*c660*/  MUFU.TANH R59, R13 ;  /* 0x0000000d003b7308 */ /* 0x000fe20000002400 */
[----:B------:R-:W-:Y:S01]  /*c670*/  FSEL R196, R100, -INF , !P1 ;  /* 0xff80000064c47808 */ /* 0x000fe20004800000 */
[----:B------:R-:W-:Y:S01]  /*c680*/  FMUL.FTZ R53, R15, R0 ;  /* 0x000000000f357220 */ /* 0x000fe20000410000 */
[----:B------:R-:W-:Y:S01]  /*c690*/  FSEL R140, R140, -INF , !P3 ;  /* 0xff8000008c8c7808 */ /* 0x000fe20005800000 */
[----:B----4-:R-:W-:-:S04]  /*c6a0*/  VIADD R12, R73, 0x69 ;  /* 0x00000069490c7836 */ /* 0x010fc80000000000 */
[----:B------:R1:W-:Y:S01]  /*c6b0*/  MUFU.TANH R100, R14 ;  /* 0x0000000e00647308 */ /* 0x0003e20000002400 */
[----:B------:R-:W-:Y:S02]  /*c6c0*/  FSEL R143, R104, -INF , !P4 ;  /* 0xff800000688f7808 */ /* 0x000fe40006000000 */
[-C--:B------:R-:W-:Y:S02]  /*c6d0*/  ISETP.GT.AND P2, PT, R43, R12.reuse, PT ;  /* 0x0000000c2b00720c */ /* 0x080fe40003f44270 */
[----:B------:R-:W-:Y:S02]  /*c6e0*/  ISETP.GT.AND P0, PT, R72, R12, PT ;  /* 0x0000000c4800720c */ /* 0x000fe40003f04270 */
[CC--:B------:R-:W-:Y:S02]  /*c6f0*/  ISETP.GE.AND P3, PT, R12.reuse, R186.reuse, PT ;  /* 0x000000ba0c00720c */ /* 0x0c0fe40003f66270 */
[----:B------:R-:W-:Y:S01]  /*c700*/  ISETP.GE.AND P1, PT, R12, R187, PT ;  /* 0x000000bb0c00720c */ /* 0x000fe20003f26270 */
[----:B------:R-:W2:Y:S01]  /*c710*/  MUFU.TANH R110, R110 ;  /* 0x0000006e006e7308 */ /* 0x000ea20000002400 */
[----:B------:R-:W-:Y:S01]  /*c720*/  ISETP.GE.AND P4, PT, R52, R186, PT ;  /* 0x000000ba3400720c */ /* 0x000fe20003f86270 */
[----:B-1----:R-:W-:Y:S01]  /*c730*/  HMMA.16816.F32 R12, R8, R24, RZ ;  /* 0x00000018080c723c */ /* 0x002fe200000018ff */
[----:B------:R-:W-:-:S02]  /*c740*/  FSEL R194, R90, -INF , !P6 ;  /* 0xff8000005ac27808 */ /* 0x000fc40007000000 */
[----:B------:R-:W-:Y:S02]  /*c750*/  P2R R24, PR, RZ, 0x10 ;  /* 0x00000010ff187803 */ /* 0x000fe40000000000 */
[-C--:B------:R-:W-:Y:S02]  /*c760*/  ISETP.GT.AND P6, PT, R43, R52.reuse, PT ;  /* 0x000000342b00720c */ /* 0x080fe40003fc4270 */
[----:B------:R-:W-:Y:S02]  /*c770*/  ISETP.GT.AND P5, PT, R72, R52, PT ;  /* 0x000000344800720c */ /* 0x000fe40003fa4270 */
[----:B------:R-:W-:Y:S02]  /*c780*/  FSEL R83, R83, -INF , !P2 ;  /* 0xff80000053537808 */ /* 0x000fe40005000000 */
[----:B------:R-:W-:Y:S01]  /*c790*/  ISETP.GE.AND P4, PT, R52, R187, PT ;  /* 0x000000bb3400720c */ /* 0x000fe20003f86270 */
[----:B------:R-:W-:Y:S01]  /*c7a0*/  FMUL.FTZ R52, R16, R0 ;  /* 0x0000000010347220 */ /* 0x000fe20000410000 */
[----:B------:R-:W1:Y:S01]  /*c7b0*/  MUFU.TANH R108, R108 ;  /* 0x0000006c006c7308 */ /* 0x000e620000002400 */
[----:B------:R-:W-:-:S02]  /*c7c0*/  P2R R25, PR, RZ, 0x20 ;  /* 0x00000020ff197803 */ /* 0x000fc40000000000 */
[----:B------:R-:W-:Y:S01]  /*c7d0*/  ISETP.NE.AND P2, PT, R24, RZ, PT ;  /* 0x000000ff1800720c */ /* 0x000fe20003f45270 */
[----:B------:R-:W-:Y:S01]  /*c7e0*/  VIADD R24, R73, 0x71 ;  /* 0x0000007149187836 */ /* 0x000fe20000000000 */
[----:B------:R-:W-:Y:S02]  /*c7f0*/  FSEL R158, R83, -INF , !P3 ;  /* 0xff800000539e7808 */ /* 0x000fe40005800000 */
[----:B------:R-:W-:Y:S01]  /*c800*/  FSEL R111, R111, -INF , !P0 ;  /* 0xff8000006f6f7808 */ /* 0x000fe20004000000 */
[----:B------:R-:W-:Y:S01]  /*c810*/  MUFU.TANH R104, R53 ;  /* 0x0000003500687308 */ /* 0x000fe20000002400 */
[----:B------:R-:W-:Y:S02]  /*c820*/  P2R R16, PR, RZ, 0x10 ;  /* 0x00000010ff107803 */ /* 0x000fe40000000000 */
[----:B------:R-:W-:-:S05]  /*c830*/  ISETP.NE.AND P0, PT, R25, RZ, PT ;  /* 0x000000ff1900720c */ /* 0x000fca0003f05270 */
[----:B------:R4:W-:Y:S01]  /*c840*/  MUFU.TANH R83, R52 ;  /* 0x0000003400537308 */ /* 0x0009e20000002400 */
[----:B------:R-:W-:Y:S02]  /*c850*/  FSEL R141, R111, -INF , !P1 ;  /* 0xff8000006f8d7808 */ /* 0x000fe40004800000 */
[----:B------:R-:W-:Y:S02]  /*c860*/  FSEL R98, R98, -INF , !P6 ;  /* 0xff80000062627808 */ /* 0x000fe40007000000 */
[-C--:B------:R-:W-:Y:S02]  /*c870*/  ISETP.GT.AND P5, PT, R43, R24.reuse, PT ;  /* 0x000000182b00720c */ /* 0x080fe40003fa4270 */
[----:B------:R-:W-:Y:S02]  /*c880*/  ISETP.GT.AND P4, PT, R72, R24, PT ;  /* 0x000000184800720c */ /* 0x000fe40003f84270 */
[----:B------:R-:W-:Y:S02]  /*c890*/  ISETP.GE.AND P3, PT, R24, R186, PT ;  /* 0x000000ba1800720c */ /* 0x000fe40003f66270 */
[----:B------:R-:W-:Y:S01]  /*c8a0*/  ISETP.NE.AND P6, PT, R16, RZ, PT ;  /* 0x000000ff1000720c */ /* 0x000fe20003fc5270 */
[----:B------:R-:W-:Y:S01]  /*c8b0*/  VIADD R16, R73, 0x78 ;  /* 0x0000007849107836 */ /* 0x000fe20000000000 */
[----:B------:R-:W-:Y:S01]  /*c8c0*/  ISETP.GE.AND P1, PT, R24, R187, PT ;  /* 0x000000bb1800720c */ /* 0x000fe20003f26270 */
[----:B----4-:R-:W4:Y:S01]  /*c8d0*/  LDSM.16.M88.4 R52, [R34+0x3c00] ;  /* 0x003c00002234783b */ /* 0x010f220000000200 */
[----:B--2---:R-:W-:Y:S01]  /*c8e0*/  FSEL R110, R110, -INF , !P0 ;  /* 0xff8000006e6e7808 */ /* 0x004fe20004000000 */
[----:B------:R-:W-:Y:S01]  /*c8f0*/  HMMA.16816.F32 R24, R8, R26, RZ ;  /* 0x0000001a0818723c */ /* 0x000fe200000018ff */
[----:B------:R-:W2:Y:S01]  /*c900*/  MUFU.TANH R95, R95 ;  /* 0x0000005f005f7308 */ /* 0x000ea20000002400 */
[----:B------:R-:W-:Y:S01]  /*c910*/  FMUL.FTZ R17, R17, R0 ;  /* 0x0000000011117220 */ /* 0x000fe20000410000 */
[----:B------:R-:W-:-:S02]  /*c920*/  FSEL R146, R110, -INF , !P6 ;  /* 0xff8000006e927808 */ /* 0x000fc40007000000 */
[----:B------:R-:W-:-:S03]  /*c930*/  FSEL R97, R97, -INF , !P5 ;  /* 0xff80000061617808 */ /* 0x000fc60006800000 */
[----:B---3--:R-:W-:Y:S01]  /*c940*/  HMMA.16816.F32 R12, R4, R20, R12 ;  /* 0x00000014040c723c */ /* 0x008fe2000000180c */
[----:B------:R-:W-:Y:S01]  /*c950*/  VIADD R21, R73, 0x79 ;  /* 0x0000007949157836 */ /* 0x000fe20000000000 */
[C---:B------:R-:W-:Y:S01]  /*c960*/  ISETP.GE.AND P6, PT, R16.reuse, R186, PT ;  /* 0x000000ba1000720c */ /* 0x040fe20003fc6270 */
[----:B------:R-:W3:Y:S01]  /*c970*/  MUFU.TANH R96, R96 ;  /* 0x0000006000607308 */ /* 0x000ee20000002400 */
[----:B------:R-:W-:Y:S02]  /*c980*/  ISETP.GE.AND P5, PT, R16, R187, PT ;  /* 0x000000bb1000720c */ /* 0x000fe40003fa6270 */
[----:B------:R-:W-:Y:S02]  /*c990*/  FSEL R200, R98, -INF , !P2 ;  /* 0xff80000062c87808 */ /* 0x000fe40005000000 */
[----:B-1----:R-:W-:Y:S01]  /*c9a0*/  FSEL R108, R108, -INF , !P4 ;  /* 0xff8000006c6c7808 */ /* 0x002fe20006000000 */
[----:B------:R-:W-:Y:S01]  /*c9b0*/  FMUL.FTZ R18, R18, R0 ;  /* 0x0000000012127220 */ /* 0x000fe20000410000 */
[-C--:B------:R-:W-:Y:S01]  /*c9c0*/  ISETP.GT.AND P2, PT, R43, R16.reuse, PT ;  /* 0x000000102b00720c */ /* 0x080fe20003f44270 */
[----:B------:R1:W-:Y:S01]  /*c9d0*/  MUFU.TANH R90, R17 ;  /* 0x00000011005a7308 */ /* 0x0003e20000002400 */
[C---:B------:R-:W-:Y:S01]  /*c9e0*/  ISETP.GT.AND P0, PT, R72.reuse, R16, PT ;  /* 0x000000104800720c */ /* 0x040fe20003f04270 */
[----:B------:R-:W-:Y:S01]  /*c9f0*/  FMUL.FTZ R19, R19, R0 ;  /* 0x0000000013137220 */ /* 0x000fe20000410000 */
[----:B------:R-:W-:-:S02]  /*ca00*/  ISETP.GT.AND P4, PT, R72, R21, PT ;  /* 0x000000154800720c */ /* 0x000fc40003f84270 */
[----:B------:R-:W-:Y:S02]  /*ca10*/  P2R R16, PR, RZ, 0x20 ;  /* 0x00000020ff107803 */ /* 0x000fe40000000000 */
[----:B------:R-:W-:Y:S02]  /*ca20*/  ISETP.GT.AND P5, PT, R43, R21, PT ;  /* 0x000000152b00720c */ /* 0x000fe40003fa4270 */
[----:B------:R-:W-:Y:S01]  /*ca30*/  P2R R20, PR, RZ, 0x10 ;  /* 0x00000010ff147803 */ /* 0x000fe20000000000 */
[----:B------:R-:W-:Y:S01]  /*ca40*/  MUFU.TANH R98, R18 ;  /* 0x0000001200627308 */ /* 0x000fe20000002400 */
[----:B------:R-:W-:Y:S02]  /*ca50*/  FSEL R203, R97, -INF , !P3 ;  /* 0xff80000061cb7808 */ /* 0x000fe40005800000 */
[----:B------:R-:W-:Y:S02]  /*ca60*/  FSEL R145, R108, -INF , !P1 ;  /* 0xff8000006c917808 */ /* 0x000fe40004800000 */
[----:B-1----:R-:W-:-:S03]  /*ca70*/  P2R R17, PR, RZ, 0x40 ;  /* 0x00000040ff117803 */ /* 0x002fc60000000000 */
[----:B------:R1:W-:Y:S01]  /*ca80*/  MUFU.TANH R97, R19 ;  /* 0x0000001300617308 */ /* 0x0003e20000002400 */
[----:B------:R-:W-:Y:S02]  /*ca90*/  ISETP.NE.AND P3, PT, R16, RZ, PT ;  /* 0x000000ff1000720c */ /* 0x000fe40003f65270 */
[----:B------:R-:W-:Y:S02]  /*caa0*/  ISETP.NE.AND P1, PT, R17, RZ, PT ;  /* 0x000000ff1100720c */ /* 0x000fe40003f25270 */
[----:B------:R-:W-:Y:S02]  /*cab0*/  FSEL R201, R103, -INF , !P5 ;  /* 0xff80000067c97808 */ /* 0x000fe40006800000 */
[----:B------:R-:W-:Y:S01]  /*cac0*/  ISETP.NE.AND P5, PT, R20, RZ, PT ;  /* 0x000000ff1400720c */ /* 0x000fe20003fa5270 */
[----:B------:R-:W4:Y:S01]  /*cad0*/  MUFU.TANH R88, R88 ;  /* 0x0000005800587308 */ /* 0x000f220000002400 */
[----:B------:R-:W-:Y:S01]  /*cae0*/  FMUL.FTZ R12, R12, R0 ;  /* 0x000000000c0c7220 */ /* 0x000fe20000410000 */
[----:B------:R-:W-:Y:S01]  /*caf0*/  ISETP.GE.AND P4, PT, R21, R187, PT ;  /* 0x000000bb1500720c */ /* 0x000fe20003f86270 */
[----:B------:R-:W-:Y:S01]  /*cb00*/  HMMA.16816.F32 R24, R4, R22, R24 ;  /* 0x000000160418723c */ /* 0x000fe20000001818 */
[----:B------:R-:W-:Y:S01]  /*cb10*/  VIADD R20, R73, 0x81 ;  /* 0x0000008149147836 */ /* 0x000fe20000000000 */
[----:B-1----:R-:W1:Y:S01]  /*cb20*/  LDSM.16.M88.4 R16, [R33+0x3c00] ;  /* 0x003c00002110783b */ /* 0x002e620000000200 */
[----:B--2---:R-:W-:-:S02]  /*cb30*/  FSEL R95, R95, -INF , !P5 ;  /* 0xff8000005f5f7808 */ /* 0x004fc40006800000 */
[----:B---3--:R-:W-:Y:S02]  /*cb40*/  FSEL R202, R96, -INF , !P2 ;  /* 0xff80000060ca7808 */ /* 0x008fe40005000000 */
[----:B------:R2:W-:Y:S01]  /*cb50*/  MUFU.TANH R96, R12 ;  /* 0x0000000c00607308 */ /* 0x0005e20000002400 */
[----:B------:R-:W-:Y:S02]  /*cb60*/  FSEL R210, R95, -INF , !P4 ;  /* 0xff8000005fd27808 */ /* 0x000fe40006000000 */
[-C--:B------:R-:W-:Y:S02]  /*cb70*/  ISETP.GE.AND P6, PT, R21, R186.reuse, PT ;  /* 0x000000ba1500720c */ /* 0x080fe40003fc6270 */
[----:B------:R-:W-:Y:S01]  /*cb80*/  ISETP.GE.AND P4, PT, R20, R186, PT ;  /* 0x000000ba1400720c */ /* 0x000fe20003f86270 */
[-C--:B------:R-:W-:Y:S01]  /*cb90*/  FMUL.FTZ R13, R13, R0.reuse ;  /* 0x000000000d0d7220 */ /* 0x080fe20000410000 */
[----:B------:R-:W-:Y:S01]  /*cba0*/  FSEL R207, R99, -INF , !P0 ;  /* 0xff80000063cf7808 */ /* 0x000fe20004000000 */
[----:B------:R-:W-:Y:S01]  /*cbb0*/  FMUL.FTZ R21, R15, R0 ;  /* 0x000000000f157220 */ /* 0x000fe20000410000 */
[----:B------:R-:W-:-:S02]  /*cbc0*/  FSEL R201, R201, -INF , !P6 ;  /* 0xff800000c9c97808 */ /* 0x000fc40007000000 */
[----:B------:R-:W-:Y:S01]  /*cbd0*/  P2R R23, PR, RZ, 0x10 ;  /* 0x00000010ff177803 */ /* 0x000fe20000000000 */
[----:B--2---:R-:W-:Y:S01]  /*cbe0*/  VIADD R12, R73, 0x80 ;  /* 0x00000080490c7836 */ /* 0x004fe20000000000 */
[CC--:B------:R-:W-:Y:S02]  /*cbf0*/  ISETP.GT.AND P6, PT, R43.reuse, R20.reuse, PT ;  /* 0x000000142b00720c */ /* 0x0c0fe40003fc4270 */
[----:B------:R-:W-:Y:S02]  /*cc00*/  ISETP.GT.AND P5, PT, R72, R20, PT ;  /* 0x000000144800720c */ /* 0x000fe40003fa4270 */
[-C--:B------:R-:W-:Y:S02]  /*cc10*/  ISETP.GT.AND P2, PT, R43, R12.reuse, PT ;  /* 0x0000000c2b00720c */ /* 0x080fe40003f44270 */
[----:B------:R-:W-:Y:S01]  /*cc20*/  ISETP.GE.AND P4, PT, R20, R187, PT ;  /* 0x000000bb1400720c */ /* 0x000fe20003f86270 */
[----:B------:R-:W-:Y:S01]  /*cc30*/  VIADD R20, R73, 0x88 ;  /* 0x0000008849147836 */ /* 0x000fe20000000000 */
[----:B------:R-:W-:Y:S01]  /*cc40*/  ISETP.GT.AND P0, PT, R72, R12, PT ;  /* 0x0000000c4800720c */ /* 0x000fe20003f04270 */
[----:B------:R2:W-:Y:S01]  /*cc50*/  MUFU.TANH R99, R13 ;  /* 0x0000000d00637308 */ /* 0x0005e20000002400 */
[----:B------:R-:W-:Y:S01]  /*cc60*/  FSEL R202, R202, -INF , !P1 ;  /* 0xff800000caca7808 */ /* 0x000fe20004800000 */
[----:B------:R-:W-:Y:S01]  /*cc70*/  FMUL.FTZ R103, R14, R0 ;  /* 0x000000000e677220 */ /* 0x000fe20000410000 */
[----:B------:R-:W-:-:S02]  /*cc80*/  FSEL R207, R207, -INF , !P3 ;  /* 0xff800000cfcf7808 */ /* 0x000fc40005800000 */
[C---:B------:R-:W-:Y:S02]  /*cc90*/  ISETP.GE.AND P3, PT, R12.reuse, R186, PT ;  /* 0x000000ba0c00720c */ /* 0x040fe40003f66270 */
[----:B------:R-:W-:Y:S01]  /*cca0*/  ISETP.GE.AND P1, PT, R12, R187, PT ;  /* 0x000000bb0c00720c */ /* 0x000fe20003f26270 */
[----:B------:R3:W-:Y:S01]  /*ccb0*/  MUFU.TANH R95, R21 ;  /* 0x00000015005f7308 */ /* 0x0007e20000002400 */
[----:B----4-:R-:W-:Y:S02]  /*ccc0*/  FSEL R88, R88, -INF , !P2 ;  /* 0xff80000058587808 */ /* 0x010fe40005000000 */
[----:B------:R-:W-:Y:S02]  /*ccd0*/  P2R R22, PR, RZ, 0x20 ;  /* 0x00000020ff167803 */ /* 0x000fe40000000000 */
[----:B------:R-:W-:Y:S01]  /*cce0*/  FSEL R107, R107, -INF , !P0 ;  /* 0xff8000006b6b7808 */ /* 0x000fe20004000000 */
[----:B--2---:R-:W-:Y:S02]  /*ccf0*/  HMMA.16816.F32 R12, R8, R52, RZ ;  /* 0x00000034080c723c */ /* 0x004fe400000018ff */
[----:B------:R-:W2:Y:S01]  /*cd00*/  MUFU.TANH R102, R102 ;  /* 0x0000006600667308 */ /* 0x000ea20000002400 */
[----:B------:R-:W-:Y:S01]  /*cd10*/  FSEL R205, R88, -INF , !P3 ;  /* 0xff80000058cd7808 */ /* 0x000fe20005800000 */
[----:B------:R-:W-:Y:S01]  /*cd20*/  FMUL.FTZ R88, R24, R0 ;  /* 0x0000000018587220 */ /* 0x000fe20000410000 */
[----:B---3--:R-:W-:-:S02]  /*cd30*/  P2R R21, PR, RZ, 0x10 ;  /* 0x00000010ff157803 */ /* 0x008fc40000000000 */
[----:B------:R-:W-:Y:S02]  /*cd40*/  ISETP.GT.AND P4, PT, R72, R20, PT ;  /* 0x000000144800720c */ /* 0x000fe40003f84270 */
[----:B------:R-:W-:Y:S02]  /*cd50*/  FSEL R209, R107, -INF , !P1 ;  /* 0xff8000006bd17808 */ /* 0x000fe40004800000 */
[----:B------:R-:W-:Y:S02]  /*cd60*/  P2R R24, PR, RZ, 0x10 ;  /* 0x00000010ff187803 */ /* 0x000fe40000000000 */
[----:B------:R-:W-:Y:S02]  /*cd70*/  ISETP.NE.AND P2, PT, R23, RZ, PT ;  /* 0x000000ff1700720c */ /* 0x000fe40003f45270 */
[----:B------:R-:W-:Y:S02]  /*cd80*/  ISETP.NE.AND P0, PT, R22, RZ, PT ;  /* 0x000000ff1600720c */ /* 0x000fe40003f05270 */
[----:B------:R-:W-:-:S02]  /*cd90*/  ISETP.NE.AND P3, PT, R21, RZ, PT ;  /* 0x000000ff1500720c */ /* 0x000fc40003f65270 */
[----:B------:R-:W-:Y:S02]  /*cda0*/  ISETP.GT.AND P5, PT, R43, R20, PT ;  /* 0x000000142b00720c */ /* 0x000fe40003fa4270 */
[C---:B------:R-:W-:Y:S02]  /*cdb0*/  ISETP.GE.AND P4, PT, R20.reuse, R186, PT ;  /* 0x000000ba1400720c */ /* 0x040fe40003f86270 */
[----:B------:R-:W-:Y:S02]  /*cdc0*/  ISETP.GE.AND P1, PT, R20, R187, PT ;  /* 0x000000bb1400720c */ /* 0x000fe40003f26270 */
[----:B------:R-:W3:Y:S01]  /*cdd0*/  LDSM.16.M88.4 R20, [R34+0x4000] ;  /* 0x004000002214783b */ /* 0x000ee20000000200 */
[----:B------:R-:W-:Y:S01]  /*cde0*/  FSEL R101, R101, -INF , !P6 ;  /* 0xff80000065657808 */ /* 0x000fe20007000000 */
[----:B-1----:R-:W-:Y:S01]  /*cdf0*/  HMMA.16816.F32 R12, R4, R16, R12 ;  /* 0x00000010040c723c */ /* 0x002fe2000000180c */
[----:B--2---:R-:W-:Y:S01]  /*ce00*/  FSEL R102, R102, -INF , !P0 ;  /* 0xff80000066667808 */ /* 0x004fe20004000000 */
[-C--:B------:R-:W-:Y:S01]  /*ce10*/  FMUL.FTZ R25, R25, R0.reuse ;  /* 0x0000000019197220 */ /* 0x080fe20000410000 */
[----:B------:R-:W-:Y:S01]  /*ce20*/  FSEL R93, R93, -INF , !P5 ;  /* 0xff8000005d5d7808 */ /* 0x000fe20006800000 */
[-C--:B------:R-:W-:Y:S01]  /*ce30*/  FMUL.FTZ R26, R26, R0.reuse ;  /* 0x000000001a1a7220 */ /* 0x080fe20000410000 */
[----:B------:R-:W-:-:S03]  /*ce40*/  FMUL.FTZ R27, R27, R0 ;  /* 0x000000001b1b7220 */ /* 0x000fc60000410000 */
[----:B------:R-:W-:Y:S01]  /*ce50*/  HMMA.16816.F32 R52, R8, R54, RZ ;  /* 0x000000360834723c */ /* 0x000fe200000018ff */
[----:B------:R-:W-:Y:S01]  /*ce60*/  VIADD R17, R73, 0x89 ;  /* 0x0000008949117836 */ /* 0x000fe20000000000 */
[----:B------:R-:W-:Y:S01]  /*ce70*/  FSEL R199, R93, -INF , !P4 ;  /* 0xff8000005dc77808 */ /* 0x000fe20006000000 */
[----:B------:R-:W-:Y:S01]  /*ce80*/  VIADD R16, R73, 0x90 ;  /* 0x0000009049107836 */ /* 0x000fe20000000000 */
[----:B------:R-:W-:Y:S01]  /*ce90*/  FSEL R204, R101, -INF , !P2 ;  /* 0xff80000065cc7808 */ /* 0x000fe20005000000 */
[----:B------:R-:W-:Y:S01]  /*cea0*/  MUFU.TANH R93, R27 ;  /* 0x0000001b005d7308 */ /* 0x000fe20000002400 */
[----:B------:R-:W-:Y:S02]  /*ceb0*/  FSEL R211, R102, -INF , !P3 ;  /* 0xff80000066d37808 */ /* 0x000fe40005800000 */
[----:B------:R-:W-:Y:S02]  /*cec0*/  ISETP.NE.AND P4, PT, R24, RZ, PT ;  /* 0x000000ff1800720c */ /* 0x000fe40003f85270 */
[----:B------:R-:W-:-:S03]  /*ced0*/  ISETP.GT.AND P0, PT, R72, R17, PT ;  /* 0x000000114800720c */ /* 0x000fc60003f04270 */
[----:B------:R-:W-:Y:S01]  /*cee0*/  MUFU.TANH R101, R25 ;  /* 0x0000001900657308 */ /* 0x000fe20000002400 */
[----:B------:R-:W-:Y:S02]  /*cef0*/  FSEL R105, R105, -INF , !P4 ;  /* 0xff80000069697808 */ /* 0x000fe40006000000 */
[----:B------:R-:W-:-:S05]  /*cf00*/  ISETP.GT.AND P4, PT, R72, R16, PT ;  /* 0x000000104800720c */ /* 0x000fca0003f84270 */
[----:B------:R1:W-:Y:S01]  /*cf10*/  MUFU.TANH R102, R26 ;  /* 0x0000001a00667308 */ /* 0x0003e20000002400 */
[----:B------:R-:W-:Y:S02]  /*cf20*/  ISETP.GT.AND P2, PT, R43, R17, PT ;  /* 0x000000112b00720c */ /* 0x000fe40003f44270 */
[C---:B------:R-:W-:Y:S02]  /*cf30*/  ISETP.GE.AND P3, PT, R17.reuse, R186, PT ;  /* 0x000000ba1100720c */ /* 0x040fe40003f66270 */
[----:B------:R-:W-:Y:S02]  /*cf40*/  ISETP.GE.AND P5, PT, R17, R187, PT ;  /* 0x000000bb1100720c */ /* 0x000fe40003fa6270 */
[----:B------:R-:W-:Y:S02]  /*cf50*/  FSEL R85, R85, -INF , !P0 ;  /* 0xff80000055557808 */ /* 0x000fe40004000000 */
[----:B------:R-:W-:Y:S01]  /*cf60*/  P2R R17, PR, RZ, 0x10 ;  /* 0x00000010ff117803 */ /* 0x000fe20000000000 */
[----:B-1----:R-:W1:Y:S01]  /*cf70*/  LDSM.16.M88.4 R24, [R33+0x4000] ;  /* 0x004000002118783b */ /* 0x002e620000000200 */
[----:B------:R-:W-:-:S02]  /*cf80*/  FSEL R212, R105, -INF , !P1 ;  /* 0xff80000069d47808 */ /* 0x000fc40004800000 */
[----:B------:R-:W-:Y:S02]  /*cf90*/  ISETP.GT.AND P6, PT, R43, R16, PT ;  /* 0x000000102b00720c */ /* 0x000fe40003fc4270 */
[C---:B------:R-:W-:Y:S02]  /*cfa0*/  ISETP.GE.AND P1, PT, R16.reuse, R186, PT ;  /* 0x000000ba1000720c */ /* 0x040fe40003f26270 */
[----:B------:R-:W-:Y:S01]  /*cfb0*/  ISETP.GE.AND P4, PT, R16, R187, PT ;  /* 0x000000bb1000720c */ /* 0x000fe20003f86270 */
[----:B------:R-:W-:Y:S01]  /*cfc0*/  VIADD R16, R73, 0x91 ;  /* 0x0000009149107836 */ /* 0x000fe20000000000 */
[----:B------:R-:W-:Y:S02]  /*cfd0*/  FSEL R198, R60, -INF , !P2 ;  /* 0xff8000003cc67808 */ /* 0x000fe40005000000 */
[----:B------:R-:W-:Y:S01]  /*cfe0*/  FSEL R213, R85, -INF , !P5 ;  /* 0xff80000055d57808 */ /* 0x000fe20006800000 */
[----:B------:R-:W-:Y:S01]  /*cff0*/  FMUL.FTZ R105, R12, R0 ;  /* 0x000000000c697220 */ /* 0x000fe20000410000 */
[----:B------:R-:W-:Y:S01]  /*d000*/  ISETP.NE.AND P5, PT, R17, RZ, PT ;  /* 0x000000ff1100720c */ /* 0x000fe20003fa5270 */
[----:B------:R-:W-:Y:S01]  /*d010*/  HMMA.16816.F32 R52, R4, R18, R52 ;  /* 0x000000120434723c */ /* 0x000fe20000001834 */
[----:B------:R-:W-:-:S02]  /*d020*/  P2R R12, PR, RZ, 0x2 ;  /* 0x00000002ff0c7803 */ /* 0x000fc40000000000 */
[----:B------:R-:W-:Y:S01]  /*d030*/  FSEL R198, R198, -INF , !P3 ;  /* 0xff800000c6c67808 */ /* 0x000fe20005800000 */
[----:B------:R-:W-:Y:S01]  /*d040*/  FMUL.FTZ R13, R13, R0 ;  /* 0x000000000d0d7220 */ /* 0x000fe20000410000 */
[----:B------:R-:W-:Y:S01]  /*d050*/  ISETP.GT.AND P2, PT, R43, R16, PT ;  /* 0x000000102b00720c */ /* 0x000fe20003f44270 */
[----:B------:R-:W-:Y:S01]  /*d060*/  FMUL.FTZ R14, R14, R0 ;  /* 0x000000000e0e7220 */ /* 0x000fe20000410000 */
[----:B------:R-:W-:Y:S02]  /*d070*/  ISETP.GT.AND P0, PT, R72, R16, PT ;  /* 0x000000104800720c */ /* 0x000fe40003f04270 */
[C---:B------:R-:W-:Y:S02]  /*d080*/  ISETP.GE.AND P3, PT, R16.reuse, R186, PT ;  /* 0x000000ba1000720c */ /* 0x040fe40003f66270 */
[----:B------:R-:W-:Y:S01]  /*d090*/  ISETP.GE.AND P1, PT, R16, R187, PT ;  /* 0x000000bb1000720c */ /* 0x000fe20003f26270 */
[----:B------:R-:W-:Y:S01]  /*d0a0*/  VIADD R16, R73, 0x98 ;  /* 0x0000009849107836 */ /* 0x000fe20000000000 */
[----:B------:R-:W-:-:S02]  /*d0b0*/  FSEL R215, R100, -INF , !P5 ;  /* 0xff80000064d77808 */ /* 0x000fc40006800000 */
[----:B------:R-:W-:Y:S01]  /*d0c0*/  FSEL R193, R58, -INF , !P6 ;  /* 0xff8000003ac17808 */ /* 0x000fe20007000000 */
[----:B------:R-:W-:Y:S01]  /*d0d0*/  FMUL.FTZ R85, R15, R0 ;  /* 0x000000000f557220 */ /* 0x000fe20000410000 */
[----:B------:R-:W-:Y:S01]  /*d0e0*/  ISETP.NE.AND P6, PT, R12, RZ, PT ;  /* 0x000000ff0c00720c */ /* 0x000fe20003fc5270 */
[----:B------:R-:W-:Y:S01]  /*d0f0*/  MUFU.TANH R58, R13 ;  /* 0x0000000d003a7308 */ /* 0x000fe20000002400 */
[----:B------:R-:W-:Y:S02]  /*d100*/  FSEL R215, R215, -INF , !P4 ;  /* 0xff800000d7d77808 */ /* 0x000fe40006000000 */
[----:B------:R-:W-:Y:S02]  /*d110*/  FSEL R59, R59, -INF , !P2 ;  /* 0xff8000003b3b7808 */ /* 0x000fe40005000000 */
[----:B------:R-:W-:Y:S02]  /*d120*/  ISETP.GT.AND P5, PT, R72, R16, PT ;  /* 0x000000104800720c */ /* 0x000fe40003fa4270 */
[C---:B------:R-:W-:Y:S01]  /*d130*/  ISETP.GE.AND P4, PT, R16.reuse, R186, PT ;  /* 0x000000ba1000720c */ /* 0x040fe20003f86270 */
[----:B------:R3:W-:Y:S01]  /*d140*/  MUFU.TANH R100, R14 ;  /* 0x0000000e00647308 */ /* 0x0007e20000002400 */
[----:B------:R-:W-:-:S02]  /*d150*/  ISETP.GE.AND P2, PT, R16, R187, PT ;  /* 0x000000bb1000720c */ /* 0x000fc40003f46270 */
[----:B------:R-:W-:Y:S02]  /*d160*/  FSEL R193, R193, -INF , !P6 ;  /* 0xff800000c1c17808 */ /* 0x000fe40007000000 */
[----:B------:R-:W-:Y:S01]  /*d170*/  ISETP.GT.AND P6, PT, R43, R16, PT ;  /* 0x000000102b00720c */ /* 0x000fe20003fc4270 */
[----:B------:R-:W-:Y:S01]  /*d180*/  VIADD R16, R73, 0x99 ;  /* 0x0000009949107836 */ /* 0x000fe20000000000 */
[----:B------:R-:W-:Y:S02]  /*d190*/  P2R R17, PR, RZ, 0x20 ;  /* 0x00000020ff117803 */ /* 0x000fe40000000000 */
[----:B------:R-:W-:Y:S02]  /*d1a0*/  P2R R19, PR, RZ, 0x10 ;  /* 0x00000010ff137803 */ /* 0x000fe40000000000 */
[----:B------:R-:W-:Y:S02]  /*d1b0*/  P2R R18, PR, RZ, 0x4 ;  /* 0x00000004ff127803 */ /* 0x000fe40000000000 */
[----:B------:R-:W-:Y:S01]  /*d1c0*/  FSEL R104, R104, -INF , !P0 ;  /* 0xff80000068687808 */ /* 0x000fe20004000000 */
[----:B---3--:R-:W-:Y:S01]  /*d1d0*/  HMMA.16816.F32 R12, R8, R20, RZ ;  /* 0x00000014080c723c */ /* 0x008fe200000018ff */
[----:B------:R-:W-:-:S02]  /*d1e0*/  FSEL R192, R59, -INF , !P3 ;  /* 0xff8000003bc07808 */ /* 0x000fc40005800000 */
[----:B------:R-:W-:Y:S02]  /*d1f0*/  FSEL R214, R104, -INF , !P1 ;  /* 0xff80000068d67808 */ /* 0x000fe40004800000 */
[----:B------:R-:W-:Y:S02]  /*d200*/  FSEL R83, R83, -INF , !P6 ;  /* 0xff80000053537808 */ /* 0x000fe40007000000 */
[----:B------:R-:W-:Y:S02]  /*d210*/  ISETP.NE.AND P3, PT, R17, RZ, PT ;  /* 0x000000ff1100720c */ /* 0x000fe40003f65270 */
[-C--:B------:R-:W-:Y:S02]  /*d220*/  ISETP.GT.AND P5, PT, R43, R16.reuse, PT ;  /* 0x000000102b00720c */ /* 0x080fe40003fa4270 */
[----:B------:R-:W-:Y:S02]  /*d230*/  ISETP.GT.AND P4, PT, R72, R16, PT ;  /* 0x000000104800720c */ /* 0x000fe40003f84270 */
[----:B------:R-:W-:-:S02]  /*d240*/  ISETP.NE.AND P1, PT, R19, RZ, PT ;  /* 0x000000ff1300720c */ /* 0x000fc40003f25270 */
[----:B------:R-:W-:Y:S02]  /*d250*/  ISETP.GE.AND P2, PT, R16, R186, PT ;  /* 0x000000ba1000720c */ /* 0x000fe40003f46270 */
[----:B------:R-:W-:Y:S02]  /*d260*/  ISETP.NE.AND P6, PT, R18, RZ, PT ;  /* 0x000000ff1200720c */ /* 0x000fe40003fc5270 */
[----:B------:R-:W-:Y:S02]  /*d270*/  ISETP.GE.AND P0, PT, R16, R187, PT ;  /* 0x000000bb1000720c */ /* 0x000fe40003f06270 */
[----:B------:R-:W2:Y:S01]  /*d280*/  LDSM.16.M88.4 R16, [R34+0x4400] ;  /* 0x004400002210783b */ /* 0x000ea20000000200 */
[----:B------:R-:W-:Y:S01]  /*d290*/  FMUL.FTZ R52, R52, R0 ;  /* 0x0000000034347220 */ /* 0x000fe20000410000 */
[----:B------:R-:W-:-:S03]  /*d2a0*/  FSEL R98, R98, -INF , !P3 ;  /* 0xff80000062627808 */ /* 0x000fc60005800000 */
[----:B------:R3:W-:Y:S01]  /*d2b0*/  MUFU.TANH R59, R52 ;  /* 0x00000034003b7308 */ /* 0x0007e20000002400 */
[----:B-1----:R-:W-:Y:S01]  /*d2c0*/  HMMA.16816.F32 R12, R4, R24, R12 ;  /* 0x00000018040c723c */ /* 0x002fe2000000180c */
[----:B------:R-:W-:Y:S02]  /*d2d0*/  FSEL R163, R83, -INF , !P1 ;  /* 0xff80000053a37808 */ /* 0x000fe40004800000 */
[----:B------:R-:W-:Y:S02]  /*d2e0*/  FSEL R217, R98, -INF , !P6 ;  /* 0xff80000062d97808 */ /* 0x000fe40007000000 */
[----:B------:R-:W-:Y:S01]  /*d2f0*/  FSEL R90, R90, -INF , !P5 ;  /* 0xff8000005a5a7808 */ /* 0x000fe20006800000 */
[-C--:B------:R-:W-:Y:S01]  /*d300*/  FMUL.FTZ R53, R53, R0.reuse ;  /* 0x0000000035357220 */ /* 0x080fe20000410000 */
[-C--:B------:R-:W-:Y:S01]  /*d310*/  FMUL.FTZ R54, R54, R0.reuse ;  /* 0x0000000036367220 */ /* 0x080fe20000410000 */
[----:B------:R-:W-:Y:S01]  /*d320*/  FMUL.FTZ R55, R55, R0 ;  /* 0x0000000037377220 */ /* 0x000fe20000410000 */
[----:B---3--:R-:W-:Y:S01]  /*d330*/  VIADD R52, R73, 0xa0 ;  /* 0x000000a049347836 */ /* 0x008fe20000000000 */
[----:B------:R-:W1:Y:S04]  /*d340*/  MUFU.TANH R103, R103 ;  /* 0x0000006700677308 */ /* 0x000e680000002400 */
[----:B------:R-:W-:-:S02]  /*d350*/  ISETP.GT.AND P1, PT, R43, R52, PT ;  /* 0x000000342b00720c */ /* 0x000fc40003f24270 */
[----:B------:R-:W-:Y:S02]  /*d360*/  ISETP.GT.AND P3, PT, R72, R52, PT ;  /* 0x000000344800720c */ /* 0x000fe40003f64270 */
[C---:B------:R-:W-:Y:S02]  /*d370*/  ISETP.GE.AND P6, PT, R52.reuse, R186, PT ;  /* 0x000000ba3400720c */ /* 0x040fe40003fc6270 */
[----:B------:R-:W-:Y:S01]  /*d380*/  ISETP.GE.AND P5, PT, R52, R187, PT ;  /* 0x000000bb3400720c */ /* 0x000fe20003fa6270 */
[----:B------:R-:W-:Y:S01]  /*d390*/  VIADD R52, R73, 0xa1 ;  /* 0x000000a149347836 */ /* 0x000fe20000000000 */
[----:B------:R-:W-:Y:S01]  /*d3a0*/  FSEL R216, R97, -INF , !P4 ;  /* 0xff80000061d87808 */ /* 0x000fe20006000000 */
[----:B------:R-:W-:Y:S01]  /*d3b0*/  MUFU.TANH R83, R53 ;  /* 0x0000003500537308 */ /* 0x000fe20000002400 */
[----:B------:R-:W-:Y:S02]  /*d3c0*/  P2R R25, PR, RZ, 0x20 ;  /* 0x00000020ff197803 */ /* 0x000fe40000000000 */
[----:B------:R-:W-:-:S02]  /*d3d0*/  FSEL R160, R90, -INF , !P2 ;  /* 0xff8000005aa07808 */ /* 0x000fc40005000000 */
[----:B------:R-:W-:Y:S01]  /*d3e0*/  FSEL R96, R96, -INF , !P1 ;  /* 0xff80000060607808 */ /* 0x000fe20004800000 */
[----:B------:R-:W-:Y:S01]  /*d3f0*/  HMMA.16816.F32 R20, R8, R22, RZ ;  /* 0x000000160814723c */ /* 0x000fe200000018ff */
[-C--:B------:R-:W-:Y:S01]  /*d400*/  ISETP.GT.AND P4, PT, R43, R52.reuse, PT ;  /* 0x000000342b00720c */ /* 0x080fe20003f84270 */
[----:B------:R-:W-:Y:S01]  /*d410*/  MUFU.TANH R98, R54 ;  /* 0x0000003600627308 */ /* 0x000fe20000002400 */
[----:B------:R-:W-:Y:S02]  /*d420*/  ISETP.GT.AND P2, PT, R72, R52, PT ;  /* 0x000000344800720c */ /* 0x000fe40003f44270 */
[C---:B------:R-:W-:Y:S02]  /*d430*/  ISETP.GE.AND P5, PT, R52.reuse, R186, PT ;  /* 0x000000ba3400720c */ /* 0x040fe40003fa6270 */
[----:B------:R-:W-:-:S03]  /*d440*/  ISETP.GE.AND P1, PT, R52, R187, PT ;  /* 0x000000bb3400720c */ /* 0x000fc60003f26270 */
[----:B------:R3:W-:Y:S01]  /*d450*/  MUFU.TANH R97, R55 ;  /* 0x0000003700617308 */ /* 0x0007e20000002400 */
[----:B------:R-:W-:Y:S01]  /*d460*/  P2R R24, PR, RZ, 0x4 ;  /* 0x00000004ff187803 */ /* 0x000fe20000000000 */
[----:B------:R-:W-:Y:S01]  /*d470*/  FMUL.FTZ R12, R12, R0 ;  /* 0x000000000c0c7220 */ /* 0x000fe20000410000 */
[----:B------:R-:W-:-:S05]  /*d480*/  FSEL R156, R96, -INF , !P6 ;  /* 0xff800000609c7808 */ /* 0x000fca0007000000 */
[----:B------:R-:W4:Y:S01]  /*d490*/  MUFU.TANH R88, R88 ;  /* 0x0000005800587308 */ /* 0x000f220000002400 */
[----:B---3--:R-:W3:Y:S01]  /*d4a0*/  LDSM.16.M88.4 R52, [R33+0x4400] ;  /* 0x004400002134783b */ /* 0x008ee20000000200 */
[----:B------:R-:W-:-:S06]  /*d4b0*/  ISETP.NE.AND P6, PT, R24, RZ, PT ;  /* 0x000000ff1800720c */ /* 0x000fcc0003fc5270 */
[----:B------:R2:W-:Y:S01]  /*d4c0*/  MUFU.TANH R90, R12 ;  /* 0x0000000c005a7308 */ /* 0x0005e20000002400 */
[----:B-1----:R-:W-:Y:S01]  /*d4d0*/  FSEL R103, R103, -INF , !P3 ;  /* 0xff80000067677808 */ /* 0x002fe20005800000 */
[----:B------:R-:W-:Y:S01]  /*d4e0*/  VIADD R24, R73, 0xa9 ;  /* 0x000000a949187836 */ /* 0x000fe20000000000 */
[----:B------:R-:W-:Y:S01]  /*d4f0*/  ISETP.NE.AND P3, PT, R25, RZ, PT ;  /* 0x000000ff1900720c */ /* 0x000fe20003f65270 */
[-C--:B------:R-:W-:Y:S01]  /*d500*/  FMUL.FTZ R13, R13, R0.reuse ;  /* 0x000000000d0d7220 */ /* 0x080fe20000410000 */
[-C--:B------:R-:W-:Y:S01]  /*d510*/  FMUL.FTZ R14, R14, R0.reuse ;  /* 0x000000000e0e7220 */ /* 0x080fe20000410000 */
[----:B------:R-:W-:Y:S01]  /*d520*/  FSEL R95, R95, -INF , !P6 ;  /* 0xff8000005f5f7808 */ /* 0x000fe20007000000 */
[----:B------:R-:W-:Y:S01]  /*d530*/  FMUL.FTZ R25, R15, R0 ;  /* 0x000000000f197220 */ /* 0x000fe20000410000 */
[----:B------:R-:W-:Y:S01]  /*d540*/  FSEL R216, R216, -INF , !P0 ;  /* 0xff800000d8d87808 */ /* 0x000fe20004000000 */
[----:B------:R-:W-:Y:S01]  /*d550*/  MUFU.TANH R96, R13 ;  /* 0x0000000d00607308 */ /* 0x000fe20000002400 */
[----:B------:R-:W-:-:S02]  /*d560*/  FSEL R219, R103, -INF , !P3 ;  /* 0xff80000067db7808 */ /* 0x000fc40005800000 */
[----:B------:R-:W-:Y:S01]  /*d570*/  FSEL R155, R99, -INF , !P4 ;  /* 0xff800000639b7808 */ /* 0x000fe20006000000 */
[----:B--2---:R-:W-:Y:S01]  /*d580*/  VIADD R12, R73, 0xa8 ;  /* 0x000000a8490c7836 */ /* 0x004fe20000000000 */
[----:B------:R-:W-:-:S03]  /*d590*/  ISETP.GT.AND P6, PT, R72, R24, PT ;  /* 0x000000184800720c */ /* 0x000fc60003fc4270 */
[----:B------:R1:W-:Y:S01]  /*d5a0*/  MUFU.TANH R99, R14 ;  /* 0x0000000e00637308 */ /* 0x0003e20000002400 */
[----:B------:R-:W-:Y:S01]  /*d5b0*/  HMMA.16816.F32 R20, R4, R26, R20 ;  /* 0x0000001a0414723c */ /* 0x000fe20000001814 */
[-C--:B------:R-:W-:Y:S02]  /*d5c0*/  ISETP.GT.AND P2, PT, R43, R12.reuse, PT ;  /* 0x0000000c2b00720c */ /* 0x080fe40003f44270 */
[----:B------:R-:W-:Y:S02]  /*d5d0*/  ISETP.GT.AND P0, PT, R72, R12, PT ;  /* 0x0000000c4800720c */ /* 0x000fe40003f04270 */
[C---:B------:R-:W-:Y:S02]  /*d5e0*/  ISETP.GE.AND P3, PT, R12.reuse, R186, PT ;  /* 0x000000ba0c00720c */ /* 0x040fe40003f66270 */
[----:B------:R-:W-:Y:S02]  /*d5f0*/  ISETP.GE.AND P4, PT, R12, R187, PT ;  /* 0x000000bb0c00720c */ /* 0x000fe40003f86270 */
[----:B------:R-:W-:-:S02]  /*d600*/  FSEL R155, R155, -INF , !P5 ;  /* 0xff8000009b9b7808 */ /* 0x000fc40006800000 */
[----:B------:R-:W-:Y:S01]  /*d610*/  FSEL R221, R95, -INF , !P1 ;  /* 0xff8000005fdd7808 */ /* 0x000fe20004800000 */
[----:B-1----:R-:W-:Y:S01]  /*d620*/  HMMA.16816.F32 R12, R8, R16, RZ ;  /* 0x00000010080c723c */ /* 0x002fe200000018ff */
[----:B------:R-:W-:Y:S02]  /*d630*/  P2R R17, PR, RZ, 0x40 ;  /* 0x00000040ff117803 */ /* 0x000fe40000000000 */
[----:B------:R-:W-:Y:S02]  /*d640*/  ISETP.GT.AND P5, PT, R43, R24, PT ;  /* 0x000000182b00720c */ /* 0x000fe40003fa4270 */
[C---:B------:R-:W-:Y:S02]  /*d650*/  ISETP.GE.AND P6, PT, R24.reuse, R186, PT ;  /* 0x000000ba1800720c */ /* 0x040fe40003fc6270 */
[----:B------:R-:W-:Y:S01]  /*d660*/  ISETP.GE.AND P1, PT, R24, R187, PT ;  /* 0x000000bb1800720c */ /* 0x000fe20003f26270 */
[----:B------:R-:W-:Y:S01]  /*d670*/  VIADD R24, R73, 0xb0 ;  /* 0x000000b049187836 */ /* 0x000fe20000000000 */
[----:B----4-:R-:W-:Y:S01]  /*d680*/  FSEL R88, R88, -INF , !P2 ;  /* 0xff80000058587808 */ /* 0x010fe20005000000 */
[----:B------:R-:W1:Y:S01]  /*d690*/  MUFU.TANH R60, R105 ;  /* 0x00000069003c7308 */ /* 0x000e620000002400 */
[----:B------:R-:W-:-:S02]  /*d6a0*/  P2R R16, PR, RZ, 0x2 ;  /* 0x00000002ff107803 */ /* 0x000fc40000000000 */
[----:B------:R-:W-:Y:S02]  /*d6b0*/  FSEL R102, R102, -INF , !P0 ;  /* 0xff80000066667808 */ /* 0x000fe40004000000 */
[----:B------:R-:W-:Y:S02]  /*d6c0*/  FSEL R142, R88, -INF , !P3 ;  /* 0xff800000588e7808 */ /* 0x000fe40005800000 */
[-C--:B------:R-:W-:Y:S01]  /*d6d0*/  ISETP.GT.AND P1, PT, R43, R24.reuse, PT ;  /* 0x000000182b00720c */ /* 0x080fe20003f24270 */
[----:B------:R2:W-:Y:S01]  /*d6e0*/  MUFU.TANH R95, R25 ;  /* 0x00000019005f7308 */ /* 0x0005e20000002400 */
[----:B------:R-:W-:Y:S02]  /*d6f0*/  ISETP.GT.AND P0, PT, R72, R24, PT ;  /* 0x000000184800720c */ /* 0x000fe40003f04270 */
[C---:B------:R-:W-:Y:S02]  /*d700*/  ISETP.GE.AND P2, PT, R24.reuse, R186, PT ;  /* 0x000000ba1800720c */ /* 0x040fe40003f46270 */
[----:B------:R-:W-:Y:S01]  /*d710*/  ISETP.GE.AND P3, PT, R24, R187, PT ;  /* 0x000000bb1800720c */ /* 0x000fe20003f66270 */
[-C--:B------:R-:W-:Y:S01]  /*d720*/  FMUL.FTZ R20, R20, R0.reuse ;  /* 0x0000000014147220 */ /* 0x080fe20000410000 */
[----:B------:R-:W-:Y:S01]  /*d730*/  FSEL R101, R101, -INF , !P5 ;  /* 0xff80000065657808 */ /* 0x000fe20006800000 */
[----:B--2---:R-:W2:Y:S01]  /*d740*/  LDSM.16.M88.4 R24, [R34+0x4800] ;  /* 0x004800002218783b */ /* 0x004ea20000000200 */
[----:B------:R-:W-:Y:S01]  /*d750*/  ISETP.NE.AND P5, PT, R17, RZ, PT ;  /* 0x000000ff1100720c */ /* 0x000fe20003fa5270 */
[----:B---3--:R-:W-:Y:S01]  /*d760*/  HMMA.16816.F32 R12, R4, R52, R12 ;  /* 0x00000034040c723c */ /* 0x008fe2000000180c */
[----:B------:R3:W-:Y:S01]  /*d770*/  MUFU.TANH R88, R20 ;  /* 0x0000001400587308 */ /* 0x0007e20000002400 */
[----:B------:R-:W-:Y:S01]  /*d780*/  FSEL R134, R101, -INF , !P6 ;  /* 0xff80000065867808 */ /* 0x000fe20007000000 */
[-C--:B------:R-:W-:Y:S01]  /*d790*/  FMUL.FTZ R21, R21, R0.reuse ;  /* 0x0000000015157220 */ /* 0x080fe20000410000 */
[----:B------:R-:W-:Y:S01]  /*d7a0*/  FSEL R93, R93, -INF , !P5 ;  /* 0xff8000005d5d7808 */ /* 0x000fe20006800000 */
[-C--:B------:R-:W-:Y:S01]  /*d7b0*/  FMUL.FTZ R22, R22, R0.reuse ;  /* 0x0000000016167220 */ /* 0x080fe20000410000 */
[----:B-1----:R-:W-:Y:S01]  /*d7c0*/  FSEL R60, R60, -INF , !P1 ;  /* 0xff8000003c3c7808 */ /* 0x002fe20004800000 */
[----:B------:R-:W-:Y:S01]  /*d7d0*/  FMUL.FTZ R23, R23, R0 ;  /* 0x0000000017177220 */ /* 0x000fe20000410000 */
[----:B------:R-:W-:Y:S01]  /*d7e0*/  ISETP.NE.AND P6, PT, R16, RZ, PT ;  /* 0x000000ff1000720c */ /* 0x000fe20003fc5270 */
[----:B------:R-:W1:Y:S01]  /*d7f0*/  MUFU.TANH R85, R85 ;  /* 0x0000005500557308 */ /* 0x000e620000002400 */
[----:B------:R-:W-:Y:S01]  /*d800*/  HMMA.16816.F32 R16, R8, R18, RZ ;  /* 0x000000120810723c */ /* 0x000fe200000018ff */
[----:B------:R-:W-:-:S02]  /*d810*/  FSEL R220, R102, -INF , !P4 ;  /* 0xff80000066dc7808 */ /* 0x000fc40006000000 */
[----:B------:R-:W-:Y:S01]  /*d820*/  FSEL R223, R93, -INF , !P6 ;  /* 0xff8000005ddf7808 */ /* 0x000fe20007000000 */
[----:B---3--:R-:W-:Y:S01]  /*d830*/  VIADD R20, R73, 0xb1 ;  /* 0x000000b149147836 */ /* 0x008fe20000000000 */
[----:B------:R-:W-:Y:S02]  /*d840*/  FSEL R123, R60, -INF , !P2 ;  /* 0xff8000003c7b7808 */ /* 0x000fe40005000000 */
[----:B------:R-:W-:Y:S02]  /*d850*/  MUFU.TANH R52, R21 ;  /* 0x0000001500347308 */ /* 0x000fe40000002400 */
[-C--:B------:R-:W-:Y:S02]  /*d860*/  ISETP.GT.AND P4, PT, R43, R20.reuse, PT ;  /* 0x000000142b00720c */ /* 0x080fe40003f84270 */
[----:B------:R-:W-:Y:S02]  /*d870*/  ISETP.GT.AND P5, PT, R72, R20, PT ;  /* 0x000000144800720c */ /* 0x000fe40003fa4270 */
[----:B------:R-:W-:-:S02]  /*d880*/  ISETP.GE.AND P6, PT, R20, R186, PT ;  /* 0x000000ba1400720c */ /* 0x000fc40003fc6270 */
[----:B------:R-:W3:Y:S01]  /*d890*/  MUFU.TANH R93, R22 ;  /* 0x00000016005d7308 */ /* 0x000ee20000002400 */
[----:B------:R-:W-:-:S07]  /*d8a0*/  ISETP.GE.AND P1, PT, R20, R187, PT ;  /* 0x000000bb1400720c */ /* 0x000fce0003f26270 */
[----:B------:R4:W3:Y:S01]  /*d8b0*/  MUFU.TANH R60, R23 ;  /* 0x00000017003c7308 */ /* 0x0008e20000002400 */
[----:B------:R-:W-:Y:S01]  /*d8c0*/  VIADD R53, R73, 0xb8 ;  /* 0x000000b849357836 */ /* 0x000fe20000000000 */
[----:B------:R-:W-:Y:S01]  /*d8d0*/  FSEL R100, R100, -INF , !P0 ;  /* 0xff80000064647808 */ /* 0x000fe20004000000 */
[-C--:B------:R-:W-:Y:S01]  /*d8e0*/  FMUL.FTZ R12, R12, R0.reuse ;  /* 0x000000000c0c7220 */ /* 0x080fe20000410000 */
[----:B------:R-:W-:Y:S02]  /*d8f0*/  FSEL R58, R58, -INF , !P4 ;  /* 0xff8000003a3a7808 */ /* 0x000fe40006000000 */
[----:B------:R-:W-:Y:S01]  /*d900*/  P2R R101, PR, RZ, 0x2 ;  /* 0x00000002ff657803 */ /* 0x000fe20000000000 */
[----:B----4-:R-:W4:Y:S01]  /*d910*/  LDSM.16.M88.4 R20, [R33+0x4800] ;  /* 0x004800002114783b */ /* 0x010f220000000200 */
[----:B------:R-:W-:Y:S01]  /*d920*/  FSEL R222, R100, -INF , !P3 ;  /* 0xff80000064de7808 */ /* 0x000fe20005800000 */
[-C--:B------:R-:W-:Y:S01]  /*d930*/  FMUL.FTZ R13, R13, R0.reuse ;  /* 0x000000000d0d7220 */ /* 0x080fe20000410000 */
[-C--:B------:R-:W-:Y:S01]  /*d940*/  ISETP.GT.AND P1, PT, R43, R53.reuse, PT ;  /* 0x000000352b00720c */ /* 0x080fe20003f24270 */
[----:B------:R-:W-:Y:S01]  /*d950*/  HMMA.16816.F32 R16, R4, R54, R16 ;  /* 0x000000360410723c */ /* 0x000fe20000001810 */
[----:B------:R-:W-:Y:S01]  /*d960*/  ISETP.GT.AND P0, PT, R72, R53, PT ;  /* 0x000000354800720c */ /* 0x000fe20003f04270 */
[----:B------:R-:W-:Y:S01]  /*d970*/  FMUL.FTZ R28, R28, R0 ;  /* 0x000000001c1c7220 */ /* 0x000fe20000410000 */
[C---:B------:R-:W-:Y:S01]  /*d980*/  ISETP.GE.AND P2, PT, R53.reuse, R186, PT ;  /* 0x000000ba3500720c */ /* 0x040fe20003f46270 */
[-C--:B------:R-:W-:Y:S01]  /*d990*/  FMUL.FTZ R30, R30, R0.reuse ;  /* 0x000000001e1e7220 */ /* 0x080fe20000410000 */
[----:B------:R-:W-:Y:S01]  /*d9a0*/  ISETP.GE.AND P3, PT, R53, R187, PT ;  /* 0x000000bb3500720c */ /* 0x000fe20003f66270 */
[----:B------:R-:W-:Y:S01]  /*d9b0*/  FMUL.FTZ R64, R64, R0 ;  /* 0x0000000040407220 */ /* 0x000fe20000410000 */
[----:B------:R2:W3:Y:S01]  /*d9c0*/  MUFU.TANH R53, R12 ;  /* 0x0000000c00357308 */ /* 0x0004e20000002400 */
[----:B------:R-:W-:Y:S01]  /*d9d0*/  FSEL R119, R58, -INF , !P6 ;  /* 0xff8000003a777808 */ /* 0x000fe20007000000 */
[----:B------:R-:W-:-:S04]  /*d9e0*/  DEPBAR.LE SB0, 0x0 ;  /* 0x000080000000791a */ /* 0x000fc80000000000 */
[----:B-1----:R-:W-:Y:S02]  /*d9f0*/  FSEL R85, R85, -INF , !P5 ;  /* 0xff80000055557808 */ /* 0x002fe40006800000 */
[----:B------:R-:W-:Y:S01]  /*da00*/  ISETP.NE.AND P6, PT, R101, RZ, PT ;  /* 0x000000ff6500720c */ /* 0x000fe20003fc5270 */
[----:B------:R1:W-:Y:S01]  /*da10*/  MUFU.TANH R54, R13 ;  /* 0x0000000d00367308 */ /* 0x0003e20000002400 */
[----:B------:R-:W-:Y:S01]  /*da20*/  FSEL R114, R59, -INF , !P1 ;  /* 0xff8000003b727808 */ /* 0x000fe20004800000 */
[-C--:B------:R-:W-:Y:S01]  /*da30*/  FMUL.FTZ R58, R14, R0.reuse ;  /* 0x000000000e3a7220 */ /* 0x080fe20000410000 */
[----:B------:R-:W-:Y:S01]  /*da40*/  FSEL R224, R85, -INF , !P6 ;  /* 0xff80000055e07808 */ /* 0x000fe20007000000 */
[----:B--2---:R-:W-:Y:S02]  /*da50*/  VIADD R12, R73, 0xb9 ;  /* 0x000000b9490c7836 */ /* 0x004fe40000000000 */
[----:B------:R-:W-:-:S03]  /*da60*/  FMUL.FTZ R85, R15, R0 ;  /* 0x000000000f557220 */ /* 0x000fc60000410000 */
[-C--:B------:R-:W-:Y:S02]  /*da70*/  ISETP.GT.AND P4, PT, R43, R12.reuse, PT ;  /* 0x0000000c2b00720c */ /* 0x080fe40003f84270 */
[----:B------:R-:W-:Y:S02]  /*da80*/  ISETP.GT.AND P5, PT, R72, R12, PT ;  /* 0x0000000c4800720c */ /* 0x000fe40003fa4270 */
[C---:B------:R-:W-:Y:S02]  /*da90*/  ISETP.GE.AND P6, PT, R12.reuse, R186, PT ;  /* 0x000000ba0c00720c */ /* 0x040fe40003fc6270 */
[----:B------:R-:W-:Y:S02]  /*daa0*/  ISETP.GE.AND P1, PT, R12, R187, PT ;  /* 0x000000bb0c00720c */ /* 0x000fe40003f26270 */
[----:B-1----:R-:W-:Y:S01]  /*dab0*/  HMMA.16816.F32 R12, R8, R24, RZ ;  /* 0x00000018080c723c */ /* 0x002fe200000018ff */
[----:B------:R-:W-:Y:S01]  /*dac0*/  VIADD R55, R73, 0xc0 ;  /* 0x000000c049377836 */ /* 0x000fe20000000000 */
[----:B------:R-:W-:-:S02]  /*dad0*/  FSEL R83, R83, -INF , !P4 ;  /* 0xff80000053537808 */ /* 0x000fc40006000000 */
[----:B------:R-:W-:Y:S01]  /*dae0*/  P2R R59, PR, RZ, 0x2 ;  /* 0x00000002ff3b7803 */ /* 0x000fe20000000000 */
[----:B------:R-:W-:Y:S01]  /*daf0*/  VIADD R24, R73, 0xc1 ;  /* 0x000000c149187836 */ /* 0x000fe20000000000 */
[----:B------:R-:W-:Y:S02]  /*db00*/  FSEL R112, R83, -INF , !P6 ;  /* 0xff80000053707808 */ /* 0x000fe40007000000 */
[----:B------:R-:W-:Y:S02]  /*db10*/  ISETP.GT.AND P1, PT, R43, R55, PT ;  /* 0x000000372b00720c */ /* 0x000fe40003f24270 */
[----:B------:R-:W-:Y:S02]  /*db20*/  FSEL R97, R97, -INF , !P5 ;  /* 0xff80000061617808 */ /* 0x000fe40006800000 */
[----:B------:R-:W-:Y:S01]  /*db30*/  ISETP.NE.AND P6, PT, R59, RZ, PT ;  /* 0x000000ff3b00720c */ /* 0x000fe20003fc5270 */
[----:B------:R-:W-:Y:S01]  /*db40*/  FMUL.FTZ R59, R16, R0 ;  /* 0x00000000103b7220 */ /* 0x000fe20000410000 */
[----:B------:R-:W-:-:S02]  /*db50*/  FSEL R98, R98, -INF , !P0 ;  /* 0xff80000062627808 */ /* 0x000fc40004000000 */
[----:B------:R-:W-:Y:S02]  /*db60*/  ISETP.GT.AND P0, PT, R72, R55, PT ;  /* 0x000000374800720c */ /* 0x000fe40003f04270 */
[----:B------:R-:W-:Y:S02]  /*db70*/  FSEL R16, R97, -INF , !P6 ;  /* 0xff80000061107808 */ /* 0x000fe40007000000 */
[----:B------:R-:W-:Y:S02]  /*db80*/  FSEL R90, R90, -INF , !P1 ;  /* 0xff8000005a5a7808 */ /* 0x000fe40004800000 */
[-C--:B------:R-:W-:Y:S02]  /*db90*/  ISETP.GT.AND P4, PT, R43, R24.reuse, PT ;  /* 0x000000182b00720c */ /* 0x080fe40003f84270 */
[----:B------:R-:W-:Y:S02]  /*dba0*/  ISETP.GT.AND P5, PT, R72, R24, PT ;  /* 0x000000184800720c */ /* 0x000fe40003fa4270 */
[----:B------:R-:W-:-:S02]  /*dbb0*/  ISETP.GE.AND P6, PT, R24, R186, PT ;  /* 0x000000ba1800720c */ /* 0x000fc40003fc6270 */
[----:B------:R-:W-:Y:S01]  /*dbc0*/  ISETP.GE.AND P1, PT, R24, R187, PT ;  /* 0x000000bb1800720c */ /* 0x000fe20003f26270 */
[----:B----4-:R-:W-:Y:S01]  /*dbd0*/  HMMA.16816.F32 R12, R4, R20, R12 ;  /* 0x00000014040c723c */ /* 0x010fe2000000180c */
[----:B------:R-:W-:Y:S01]  /*dbe0*/  FSEL R114, R114, -INF , !P2 ;  /* 0xff80000072727808 */ /* 0x000fe20005000000 */
[----:B------:R-:W-:Y:S01]  /*dbf0*/  FMUL.FTZ R83, R17, R0 ;  /* 0x0000000011537220 */ /* 0x000fe20000410000 */
[----:B------:R-:W-:Y:S01]  /*dc00*/  FSEL R225, R98, -INF , !P3 ;  /* 0xff80000062e17808 */ /* 0x000fe20005800000 */
[----:B------:R-:W-:Y:S01]  /*dc10*/  VIADD R21, R73, 0xc8 ;  /* 0x000000c849157836 */ /* 0x000fe20000000000 */
[----:B------:R-:W-:-:S03]  /*dc20*/  ISETP.GE.AND P2, PT, R55, R186, PT ;  /* 0x000000ba3700720c */ /* 0x000fc60003f46270 */
[----:B------:R-:W-:Y:S01]  /*dc30*/  HMMA.16816.F32 R24, R8, R26, RZ ;  /* 0x0000001a0818723c */ /* 0x000fe200000018ff */
[----:B------:R-:W-:Y:S02]  /*dc40*/  ISETP.GE.AND P3, PT, R55, R187, PT ;  /* 0x000000bb3700720c */ /* 0x000fe40003f66270 */
[----:B------:R-:W-:Y:S02]  /*dc50*/  FSEL R17, R99, -INF , !P0 ;  /* 0xff80000063117808 */ /* 0x000fe40004000000 */
[----:B------:R-:W-:Y:S02]  /*dc60*/  P2R R20, PR, RZ, 0x2 ;  /* 0x00000002ff147803 */ /* 0x000fe40000000000 */
[----:B------:R-:W-:Y:S02]  /*dc70*/  FSEL R108, R90, -INF , !P2 ;  /* 0xff8000005a6c7808 */ /* 0x000fe40005000000 */
[----:B------:R-:W-:Y:S01]  /*dc80*/  FSEL R17, R17, -INF , !P3 ;  /* 0xff80000011117808 */ /* 0x000fe20005800000 */
[----:B------:R-:W-:Y:S01]  /*dc90*/  FMUL.FTZ R18, R18, R0 ;  /* 0x0000000012127220 */ /* 0x000fe20000410000 */
[----:B------:R-:W-:-:S02]  /*dca0*/  ISETP.GT.AND P1, PT, R43, R21, PT ;  /* 0x000000152b00720c */ /* 0x000fc40003f24270 */
[----:B------:R-:W-:Y:S02]  /*dcb0*/  ISETP.GT.AND P0, PT, R72, R21, PT ;  /* 0x000000154800720c */ /* 0x000fe40003f04270 */
[C---:B------:R-:W-:Y:S02]  /*dcc0*/  ISETP.GE.AND P2, PT, R21.reuse, R186, PT ;  /* 0x000000ba1500720c */ /* 0x040fe40003f46270 */
[----:B------:R-:W-:Y:S01]  /*dcd0*/  ISETP.GE.AND P3, PT, R21, R187, PT ;  /* 0x000000bb1500720c */ /* 0x000fe20003f66270 */
[----:B------:R-:W-:Y:S01]  /*dce0*/  FMUL.FTZ R21, R19, R0 ;  /* 0x0000000013157220 */ /* 0x000fe20000410000 */
[----:B------:R-:W-:Y:S01]  /*dcf0*/  FSEL R96, R96, -INF , !P4 ;  /* 0xff80000060607808 */ /* 0x000fe20006000000 */
[----:B------:R-:W1:Y:S01]  /*dd00*/  MUFU.TANH R58, R58 ;  /* 0x0000003a003a7308 */ /* 0x000e620000002400 */
[----:B------:R-:W-:Y:S01]  /*dd10*/  VIADD R19, R73, 0xc9 ;  /* 0x000000c949137836 */ /* 0x000fe20000000000 */
[----:B------:R-:W-:Y:S02]  /*dd20*/  FSEL R102, R88, -INF , !P1 ;  /* 0xff80000058667808 */ /* 0x000fe40004800000 */
[----:B------:R-:W-:-:S02]  /*dd30*/  FSEL R107, R96, -INF , !P6 ;  /* 0xff800000606b7808 */ /* 0x000fc40007000000 */
[----:B------:R-:W-:Y:S02]  /*dd40*/  ISETP.NE.AND P6, PT, R20, RZ, PT ;  /* 0x000000ff1400720c */ /* 0x000fe40003fc5270 */
[----:B------:R-:W-:Y:S01]  /*dd50*/  MUFU.TANH R55, R85 ;  /* 0x0000005500377308 */ /* 0x000fe20000002400 */
[----:B------:R-:W-:Y:S01]  /*dd60*/  ISETP.GE.AND P1, PT, R19, R187, PT ;  /* 0x000000bb1300720c */ /* 0x000fe20003f26270 */
[----:B------:R-:W-:Y:S01]  /*dd70*/  VIADD R20, R73, 0xd0 ;  /* 0x000000d049147836 */ /* 0x000fe20000000000 */
[----:B---3--:R-:W-:Y:S01]  /*dd80*/  FSEL R93, R93, -INF , !P0 ;  /* 0xff8000005d5d7808 */ /* 0x008fe20004000000 */
[----:B------:R-:W-:Y:S01]  /*dd90*/  HMMA.16816.F32 R8, R8, R56, RZ ;  /* 0x000000380808723c */ /* 0x000fe200000018ff */
[----:B------:R-:W-:-:S03]  /*dda0*/  ISETP.GT.AND P4, PT, R43, R19, PT ;  /* 0x000000132b00720c */ /* 0x000fc60003f84270 */
[----:B------:R2:W-:Y:S01]  /*ddb0*/  MUFU.TANH R85, R18 ;  /* 0x0000001200557308 */ /* 0x0005e20000002400 */
[----:B------:R-:W-:Y:S02]  /*ddc0*/  P2R R88, PR, RZ, 0x2 ;  /* 0x00000002ff587803 */ /* 0x000fe40000000000 */
[----:B------:R-:W-:Y:S02]  /*ddd0*/  FSEL R102, R102, -INF , !P2 ;  /* 0xff80000066667808 */ /* 0x000fe40005000000 */
[----:B------:R-:W-:Y:S02]  /*dde0*/  FSEL R218, R93, -INF , !P3 ;  /* 0xff8000005dda7808 */ /* 0x000fe40005800000 */
[-C--:B------:R-:W-:Y:S01]  /*ddf0*/  ISETP.GT.AND P1, PT, R43, R20.reuse, PT ;  /* 0x000000142b00720c */ /* 0x080fe20003f24270 */
[----:B------:R-:W3:Y:S01]  /*de00*/  MUFU.TANH R59, R59 ;  /* 0x0000003b003b7308 */ /* 0x000ee20000002400 */
[----:B------:R-:W-:Y:S02]  /*de10*/  ISETP.GT.AND P0, PT, R72, R20, PT ;  /* 0x000000144800720c */ /* 0x000fe40003f04270 */
[----:B------:R-:W-:-:S02]  /*de20*/  ISETP.GE.AND P2, PT, R20, R186, PT ;  /* 0x000000ba1400720c */ /* 0x000fc40003f46270 */
[----:B--2---:R-:W-:Y:S02]  /*de30*/  FSEL R18, R95, -INF , !P5 ;  /* 0xff8000005f127808 */ /* 0x004fe40006800000 */
[----:B------:R-:W-:Y:S02]  /*de40*/  ISETP.GT.AND P5, PT, R72, R19, PT ;  /* 0x000000134800720c */ /* 0x000fe40003fa4270 */
[----:B------:R-:W-:Y:S02]  /*de50*/  FSEL R18, R18, -INF , !P6 ;  /* 0xff80000012127808 */ /* 0x000fe40007000000 */
[----:B------:R-:W-:Y:S02]  /*de60*/  ISETP.GE.AND P6, PT, R19, R186, PT ;  /* 0x000000ba1300720c */ /* 0x000fe40003fc6270 */
[----:B------:R2:W-:Y:S01]  /*de70*/  MUFU.TANH R19, R21 ;  /* 0x0000001500137308 */ /* 0x0005e20000002400 */
[----:B------:R-:W-:Y:S02]  /*de80*/  FSEL R52, R52, -INF , !P4 ;  /* 0xff80000034347808 */ /* 0x000fe40006000000 */
[----:B------:R-:W-:Y:S01]  /*de90*/  ISETP.GE.AND P3, PT, R20, R187, PT ;  /* 0x000000bb1400720c */ /* 0x000fe20003f66270 */
[----:B------:R-:W-:Y:S01]  /*dea0*/  FMUL.FTZ R12, R12, R0 ;  /* 0x000000000c0c7220 */ /* 0x000fe20000410000 */
[----:B------:R-:W-:-:S02]  /*deb0*/  FSEL R99, R52, -INF , !P6 ;  /* 0xff80000034637808 */ /* 0x000fc40007000000 */
[----:B------:R-:W-:Y:S01]  /*dec0*/  FSEL R60, R60, -INF , !P5 ;  /* 0xff8000003c3c7808 */ /* 0x000fe20006800000 */
[----:B------:R-:W4:Y:S01]  /*ded0*/  MUFU.TANH R83, R83 ;  /* 0x0000005300537308 */ /* 0x000f220000002400 */
[----:B------:R-:W-:Y:S02]  /*dee0*/  ISETP.NE.AND P6, PT, R88, RZ, PT ;  /* 0x000000ff5800720c */ /* 0x000fe40003fc5270 */
[----:B------:R-:W-:Y:S01]  /*def0*/  FSEL R53, R53, -INF , !P1 ;  /* 0xff80000035357808 */ /* 0x000fe20004800000 */
[----:B--2---:R-:W-:Y:S01]  /*df00*/  HMMA.16816.F32 R20, R4, R22, R24 ;  /* 0x000000160414723c */ /* 0x004fe20000001818 */
[C---:B------:R-:W-:Y:S01]  /*df10*/  VIADD R24, R73.reuse, 0xd1 ;  /* 0x000000d149187836 */ /* 0x040fe20000000000 */
[----:B-1----:R-:W-:Y:S01]  /*df20*/  FSEL R58, R58, -INF , !P0 ;  /* 0xff8000003a3a7808 */ /* 0x002fe20004000000 */
[----:B------:R-:W-:Y:S01]  /*df30*/  VIADD R25, R73, 0xd8 ;  /* 0x000000d849197836 */ /* 0x000fe20000000000 */
[----:B------:R-:W-:Y:S02]  /*df40*/  FSEL R208, R60, -INF , !P6 ;  /* 0xff8000003cd07808 */ /* 0x000fe40007000000 */
[----:B------:R-:W-:Y:S01]  /*df50*/  ISETP.GE.AND P1, PT, R24, R187, PT ;  /* 0x000000bb1800720c */ /* 0x000fe20003f26270 */
[----:B------:R-:W-:Y:S01]  /*df60*/  FMUL.FTZ R14, R14, R0 ;  /* 0x000000000e0e7220 */ /* 0x000fe20000410000 */
[-C--:B------:R-:W-:Y:S01]  /*df70*/  ISETP.GT.AND P4, PT, R43, R24.reuse, PT ;  /* 0x000000182b00720c */ /* 0x080fe20003f84270 */
[----:B------:R-:W1:Y:S01]  /*df80*/  MUFU.TANH R12, R12 ;  /* 0x0000000c000c7308 */ /* 0x000e620000002400 */
[----:B------:R-:W-:-:S02]  /*df90*/  ISETP.GT.AND P5, PT, R72, R24, PT ;  /* 0x000000184800720c */ /* 0x000fc40003fa4270 */
[----:B------:R-:W-:Y:S02]  /*dfa0*/  ISETP.GE.AND P6, PT, R24, R186, PT ;  /* 0x000000ba1800720c */ /* 0x000fe40003fc6270 */
[----:B------:R-:W-:Y:S02]  /*dfb0*/  P2R R24, PR, RZ, 0x2 ;  /* 0x00000002ff187803 */ /* 0x000fe40000000000 */
[----:B------:R-:W-:Y:S02]  /*dfc0*/  FSEL R90, R53, -INF , !P2 ;  /* 0xff800000355a7808 */ /* 0x000fe40005000000 */
[----:B------:R-:W-:Y:S01]  /*dfd0*/  FSEL R157, R58, -INF , !P3 ;  /* 0xff8000003a9d7808 */ /* 0x000fe20005800000 */
[-C--:B------:R-:W-:Y:S01]  /*dfe0*/  FMUL.FTZ R13, R13, R0.reuse ;  /* 0x000000000d0d7220 */ /* 0x080fe20000410000 */
[-C--:B------:R-:W-:Y:S01]  /*dff0*/  ISETP.GT.AND P1, PT, R43, R25.reuse, PT ;  /* 0x000000192b00720c */ /* 0x080fe20003f24270 */
[----:B------:R-:W-:Y:S01]  /*e000*/  FMUL.FTZ R26, R15, R0 ;  /* 0x000000000f1a7220 */ /* 0x000fe20000410000 */
[----:B------:R-:W-:-:S02]  /*e010*/  ISETP.GT.AND P0, PT, R72, R25, PT ;  /* 0x000000194800720c */ /* 0x000fc40003f04270 */
[C---:B------:R-:W-:Y:S02]  /*e020*/  ISETP.GE.AND P2, PT, R25.reuse, R186, PT ;  /* 0x000000ba1900720c */ /* 0x040fe40003f46270 */
[----:B------:R-:W-:Y:S01]  /*e030*/  ISETP.GE.AND P3, PT, R25, R187, PT ;  /* 0x000000bb1900720c */ /* 0x000fe20003f66270 */
[----:B------:R-:W-:Y:S01]  /*e040*/  VIADD R25, R73, 0xd9 ;  /* 0x000000d949197836 */ /* 0x000fe20000000000 */
[----:B------:R-:W-:Y:S01]  /*e050*/  FSEL R54, R54, -INF , !P4 ;  /* 0xff80000036367808 */ /* 0x000fe20006000000 */
[----:B------:R-:W2:Y:S01]  /*e060*/  MUFU.TANH R15, R14 ;  /* 0x0000000e000f7308 */ /* 0x000ea20000002400 */
[----:B---3--:R-:W-:Y:S01]  /*e070*/  FSEL R59, R59, -INF , !P1 ;  /* 0xff8000003b3b7808 */ /* 0x008fe20004800000 */
[----:B------:R-:W-:Y:S01]  /*e080*/  HMMA.16816.F32 R8, R4, R36, R8 ;  /* 0x000000240408723c */ /* 0x000fe20000001808 */
[----:B------:R-:W-:Y:S01]  /*e090*/  FSEL R88, R54, -INF , !P6 ;  /* 0xff80000036587808 */ /* 0x000fe20007000000 */
[----:B------:R-:W-:Y:S01]  /*e0a0*/  VIADD R6, R73, 0xe0 ;  /* 0x000000e049067836 */ /* 0x000fe20000000000 */
[----:B------:R-:W-:-:S02]  /*e0b0*/  FSEL R55, R55, -INF , !P5 ;  /* 0xff80000037377808 */ /* 0x000fc40006800000 */
[----:B------:R-:W-:Y:S01]  /*e0c0*/  ISETP.NE.AND P6, PT, R24, RZ, PT ;  /* 0x000000ff1800720c */ /* 0x000fe20003fc5270 */
[----:B------:R-:W3:Y:S01]  /*e0d0*/  MUFU.TANH R13, R13 ;  /* 0x0000000d000d7308 */ /* 0x000ee20000002400 */
[----:B------:R-:W-:Y:S02]  /*e0e0*/  ISETP.GE.AND P1, PT, R25, R187, PT ;  /* 0x000000bb1900720c */ /* 0x000fe40003f26270 */
[----:B------:R-:W-:Y:S02]  /*e0f0*/  FSEL R85, R85, -INF , !P0 ;  /* 0xff80000055557808 */ /* 0x000fe40004000000 */
[----:B------:R-:W-:Y:S01]  /*e100*/  ISETP.GT.AND P4, PT, R43, R25, PT ;  /* 0x000000192b00720c */ /* 0x000fe20003f84270 */
[-C--:B------:R-:W-:Y:S01]  /*e110*/  FMUL.FTZ R20, R20, R0.reuse ;  /* 0x0000000014147220 */ /* 0x080fe20000410000 */
[----:B------:R-:W-:Y:S01]  /*e120*/  FMUL.FTZ R7, R22, R0 ;  /* 0x0000000016077220 */ /* 0x000fe20000410000 */
[----:B------:R-:W3:Y:S01]  /*e130*/  MUFU.TANH R14, R26 ;  /* 0x0000001a000e7308 */ /* 0x000ee20000002400 */
[----:B------:R-:W-:-:S02]  /*e140*/  FSEL R167, R55, -INF , !P6 ;  /* 0xff80000037a77808 */ /* 0x000fc40007000000 */
[----:B------:R-:W-:Y:S02]  /*e150*/  P2R R5, PR, RZ, 0x2 ;  /* 0x00000002ff057803 */ /* 0x000fe40000000000 */
[----:B------:R-:W-:Y:S02]  /*e160*/  FSEL R60, R59, -INF , !P2 ;  /* 0xff8000003b3c7808 */ /* 0x000fe40005000000 */
[----:B------:R-:W-:Y:S02]  /*e170*/  FSEL R197, R85, -INF , !P3 ;  /* 0xff80000055c57808 */ /* 0x000fe40005800000 */
[----:B------:R-:W-:Y:S02]  /*e180*/  ISETP.GE.AND P6, PT, R25, R186, PT ;  /* 0x000000ba1900720c */ /* 0x000fe40003fc6270 */
[-C--:B------:R-:W-:Y:S02]  /*e190*/  ISETP.GT.AND P1, PT, R43, R6.reuse, PT ;  /* 0x000000062b00720c */ /* 0x080fe40003f24270 */
[----:B------:R-:W-:-:S02]  /*e1a0*/  ISETP.GT.AND P0, PT, R72, R6, PT ;  /* 0x000000064800720c */ /* 0x000fc40003f04270 */
[C---:B------:R-:W-:Y:S02]  /*e1b0*/  ISETP.GE.AND P2, PT, R6.reuse, R186, PT ;  /* 0x000000ba0600720c */ /* 0x040fe40003f46270 */
[----:B----4-:R-:W-:Y:S02]  /*e1c0*/  FSEL R59, R83, -INF , !P4 ;  /* 0xff800000533b7808 */ /* 0x010fe40006000000 */
[----:B------:R-:W-:Y:S01]  /*e1d0*/  ISETP.GE.AND P3, PT, R6, R187, PT ;  /* 0x000000bb0600720c */ /* 0x000fe20003f66270 */
[----:B------:R-:W-:Y:S01]  /*e1e0*/  VIADD R6, R73, 0xe1 ;  /* 0x000000e149067836 */ /* 0x000fe20000000000 */
[----:B------:R-:W-:Y:S01]  /*e1f0*/  ISETP.GT.AND P5, PT, R72, R25, PT ;  /* 0x000000194800720c */ /* 0x000fe20003fa4270 */
[----:B------:R-:W-:Y:S01]  /*e200*/  FMUL.FTZ R4, R21, R0 ;  /* 0x0000000015047220 */ /* 0x000fe20000410000 */
[----:B------:R-:W4:Y:S01]  /*e210*/  MUFU.TANH R20, R20 ;  /* 0x0000001400147308 */ /* 0x000f220000002400 */
[----:B------:R-:W-:Y:S02]  /*e220*/  FSEL R59, R59, -INF , !P6 ;  /* 0xff8000003b3b7808 */ /* 0x000fe40007000000 */
[----:B------:R-:W-:-:S02]  /*e230*/  FSEL R19, R19, -INF , !P5 ;  /* 0xff80000013137808 */ /* 0x000fc40006800000 */
[----:B------:R-:W-:Y:S02]  /*e240*/  ISETP.NE.AND P6, PT, R5, RZ, PT ;  /* 0x000000ff0500720c */ /* 0x000fe40003fc5270 */
[----:B-1----:R-:W-:Y:S01]  /*e250*/  FSEL R58, R12, -INF , !P1 ;  /* 0xff8000000c3a7808 */ /* 0x002fe20004800000 */
[----:B------:R-:W1:Y:S01]  /*e260*/  MUFU.TANH R7, R7 ;  /* 0x0000000700077308 */ /* 0x000e620000002400 */
[----:B------:R-:W-:Y:S01]  /*e270*/  ISETP.GE.AND P1, PT, R6, R187, PT ;  /* 0x000000bb0600720c */ /* 0x000fe20003f26270 */
[----:B------:R-:W-:Y:S01]  /*e280*/  VIADD R12, R73, 0xe8 ;  /* 0x000000e8490c7836 */ /* 0x000fe20000000000 */
[----:B--2---:R-:W-:Y:S01]  /*e290*/  FSEL R15, R15, -INF , !P0 ;  /* 0xff8000000f0f7808 */ /* 0x004fe20004000000 */
[----:B------:R-:W-:Y:S01]  /*e2a0*/  FMUL.FTZ R23, R23, R0 ;  /* 0x0000000017177220 */ /* 0x000fe20000410000 */
[-C--:B------:R-:W-:Y:S02]  /*e2b0*/  ISETP.GT.AND P4, PT, R43, R6.reuse, PT ;  /* 0x000000062b00720c */ /* 0x080fe40003f84270 */
[----:B------:R-:W-:Y:S01]  /*e2c0*/  FSEL R206, R19, -INF , !P6 ;  /* 0xff80000013ce7808 */ /* 0x000fe20007000000 */
[----:B------:R-:W2:Y:S01]  /*e2d0*/  MUFU.TANH R4, R4 ;  /* 0x0000000400047308 */ /* 0x000ea20000002400 */
[----:B------:R-:W-:-:S02]  /*e2e0*/  ISETP.GT.AND P5, PT, R72, R6, PT ;  /* 0x000000064800720c */ /* 0x000fc40003fa4270 */
[----:B------:R-:W-:Y:S02]  /*e2f0*/  P2R R19, PR, RZ, 0x2 ;  /* 0x00000002ff137803 */ /* 0x000fe40000000000 */
[----:B------:R-:W-:Y:S02]  /*e300*/  ISETP.GE.AND P6, PT, R6, R186, PT ;  /* 0x000000ba0600720c */ /* 0x000fe40003fc6270 */
[----:B------:R-:W-:Y:S01]  /*e310*/  FSEL R58, R58, -INF , !P2 ;  /* 0xff8000003a3a7808 */ /* 0x000fe20005000000 */
[----:B------:R-:W2:Y:S01]  /*e320*/  MUFU.TANH R6, R23 ;  /* 0x0000001700067308 */ /* 0x000ea20000002400 */
[----:B------:R-:W-:Y:S02]  /*e330*/  FSEL R191, R15, -INF , !P3 ;  /* 0xff8000000fbf7808 */ /* 0x000fe40005800000 */
[-C--:B------:R-:W-:Y:S02]  /*e340*/  ISETP.GT.AND P1, PT, R43, R12.reuse, PT ;  /* 0x0000000c2b00720c */ /* 0x080fe40003f24270 */
[----:B------:R-:W-:-:S02]  /*e350*/  ISETP.GT.AND P0, PT, R72, R12, PT ;  /* 0x0000000c4800720c */ /* 0x000fc40003f04270 */
[C---:B------:R-:W-:Y:S02]  /*e360*/  ISETP.GE.AND P2, PT, R12.reuse, R186, PT ;  /* 0x000000ba0c00720c */ /* 0x040fe40003f46270 */
[----:B---3--:R-:W-:Y:S02]  /*e370*/  FSEL R13, R13, -INF , !P4 ;  /* 0xff8000000d0d7808 */ /* 0x008fe40006000000 */
[----:B------:R-:W-:Y:S01]  /*e380*/  ISETP.GE.AND P3, PT, R12, R187, PT ;  /* 0x000000bb0c00720c */ /* 0x000fe20003f66270 */
[----:B------:R-:W-:Y:S01]  /*e390*/  VIADD R12, R73, 0xe9 ;  /* 0x000000e9490c7836 */ /* 0x000fe20000000000 */
[----:B------:R-:W-:Y:S01]  /*e3a0*/  ISETP.NE.AND P4, PT, R19, RZ, PT ;  /* 0x000000ff1300720c */ /* 0x000fe20003f85270 */
[-C--:B------:R-:W-:Y:S01]  /*e3b0*/  FMUL.FTZ R5, R8, R0.reuse ;  /* 0x0000000008057220 */ /* 0x080fe20000410000 */
[----:B------:R-:W-:Y:S01]  /*e3c0*/  FSEL R14, R14, -INF , !P5 ;  /* 0xff8000000e0e7808 */ /* 0x000fe20006800000 */
[----:B------:R-:W-:-:S03]  /*e3d0*/  FMUL.FTZ R8, R9, R0 ;  /* 0x0000000009087220 */ /* 0x000fc60000410000 */
[----:B------:R-:W-:Y:S02]  /*e3e0*/  FSEL R195, R14, -INF , !P4 ;  /* 0xff8000000ec37808 */ /* 0x000fe40006000000 */
[----:B------:R-:W-:Y:S01]  /*e3f0*/  ISETP.GE.AND P4, PT, R12, R186, PT ;  /* 0x000000ba0c00720c */ /* 0x000fe20003f86270 */
[----:B------:R-:W3:Y:S01]  /*e400*/  MUFU.TANH R5, R5 ;  /* 0x0000000500057308 */ /* 0x000ee20000002400 */
[----:B------:R-:W-:Y:S01]  /*e410*/  FMUL.FTZ R9, R10, R0 ;  /* 0x000000000a097220 */ /* 0x000fe20000410000 */
[----:B----4-:R-:W-:Y:S02]  /*e420*/  FSEL R20, R20, -INF , !P1 ;  /* 0xff80000014147808 */ /* 0x010fe40004800000 */
[----:B-1----:R-:W-:Y:S02]  /*e430*/  FSEL R7, R7, -INF , !P0 ;  /* 0xff80000007077808 */ /* 0x002fe40004000000 */
[----:B------:R-:W-:Y:S02]  /*e440*/  ISETP.GT.AND P5, PT, R43, R12, PT ;  /* 0x0000000c2b00720c */ /* 0x000fe40003fa4270 */
[----:B------:R-:W-:-:S02]  /*e450*/  ISETP.GE.AND P1, PT, R12, R187, PT ;  /* 0x000000bb0c00720c */ /* 0x000fc40003f26270 */
[----:B------:R-:W-:Y:S02]  /*e460*/  P2R R10, PR, RZ, 0x10 ;  /* 0x00000010ff0a7803 */ /* 0x000fe40000000000 */
[----:B------:R-:W-:Y:S02]  /*e470*/  FSEL R57, R13, -INF , !P6 ;  /* 0xff8000000d397808 */ /* 0x000fe40007000000 */
[----:B------:R-:W-:Y:S01]  /*e480*/  FSEL R159, R7, -INF , !P3 ;  /* 0xff800000079f7808 */ /* 0x000fe20005800000 */
[----:B------:R-:W-:Y:S01]  /*e490*/  VIADD R7, R73, 0xf1 ;  /* 0x000000f149077836 */ /* 0x000fe20000000000 */
[----:B------:R-:W-:Y:S01]  /*e4a0*/  ISETP.GT.AND P6, PT, R72, R12, PT ;  /* 0x0000000c4800720c */ /* 0x000fe20003fc4270 */
[----:B------:R-:W1:Y:S01]  /*e4b0*/  MUFU.TANH R9, R9 ;  /* 0x0000000900097308 */ /* 0x000e620000002400 */
[----:B------:R-:W-:Y:S02]  /*e4c0*/  P2R R13, PR, RZ, 0x2 ;  /* 0x00000002ff0d7803 */ /* 0x000fe40000000000 */
[----:B--2---:R-:W-:Y:S01]  /*e4d0*/  FSEL R4, R4, -INF , !P5 ;  /* 0xff80000004047808 */ /* 0x004fe20006800000 */
[----:B------:R-:W-:Y:S01]  /*e4e0*/  FMUL.FTZ R12, R11, R0 ;  /* 0x000000000b0c7220 */ /* 0x000fe20000410000 */
[----:B------:R-:W-:Y:S01]  /*e4f0*/  ISETP.NE.AND P3, PT, R10, RZ, PT ;  /* 0x000000ff0a00720c */ /* 0x000fe20003f65270 */
[----:B------:R-:W-:Y:S01]  /*e500*/  VIADD R11, R73, 0xf0 ;  /* 0x000000f0490b7836 */ /* 0x000fe20000000000 */
[----:B------:R-:W-:-:S02]  /*e510*/  ISETP.NE.AND P5, PT, R13, RZ, PT ;  /* 0x000000ff0d00720c */ /* 0x000fc40003fa5270 */
[----:B------:R-:W-:Y:S02]  /*e520*/  FSEL R6, R6, -INF , !P6 ;  /* 0xff80000006067808 */ /* 0x000fe40007000000 */
[----:B------:R-:W-:Y:S02]  /*e530*/  FSEL R55, R4, -INF , !P3 ;  /* 0xff80000004377808 */ /* 0x000fe40005800000 */
[----:B------:R-:W-:Y:S01]  /*e540*/  ISETP.GT.AND P6, PT, R72, R7, PT ;  /* 0x000000074800720c */ /* 0x000fe20003fc4270 */
[----:B------:R-:W2:Y:S01]  /*e550*/  MUFU.TANH R4, R28 ;  /* 0x0000001c00047308 */ /* 0x000ea20000002400 */
[----:B------:R-:W-:Y:S02]  /*e560*/  ISETP.GT.AND P4, PT, R43, R11, PT ;  /* 0x0000000b2b00720c */ /* 0x000fe40003f84270 */
[----:B------:R-:W-:Y:S02]  /*e570*/  FSEL R129, R6, -INF , !P5 ;  /* 0xff80000006817808 */ /* 0x000fe40006800000 */
[----:B------:R-:W-:-:S02]  /*e580*/  P2R R6, PR, RZ, 0x40 ;  /* 0x00000040ff067803 */ /* 0x000fc40000000000 */
[----:B---3--:R-:W-:Y:S01]  /*e590*/  FSEL R54, R5, -INF , !P4 ;  /* 0xff80000005367808 */ /* 0x008fe20006000000 */
[----:B------:R-:W3:Y:S01]  /*e5a0*/  MUFU.TANH R8, R8 ;  /* 0x0000000800087308 */ /* 0x000ee20000002400 */
[----:B------:R-:W-:Y:S01]  /*e5b0*/  ISETP.NE.AND P4, PT, R6, RZ, PT ;  /* 0x000000ff0600720c */ /* 0x000fe20003f85270 */
[----:B------:R-:W-:Y:S01]  /*e5c0*/  VIADD R6, R73, 0xf8 ;  /* 0x000000f849067836 */ /* 0x000fe20000000000 */
[----:B------:R-:W-:Y:S02]  /*e5d0*/  ISETP.GT.AND P0, PT, R72, R11, PT ;  /* 0x0000000b4800720c */ /* 0x000fe40003f04270 */
[----:B------:R-:W-:Y:S02]  /*e5e0*/  ISETP.GE.AND P5, PT, R7, R186, PT ;  /* 0x000000ba0700720c */ /* 0x000fe40003fa6270 */
[----:B-1----:R-:W-:Y:S01]  /*e5f0*/  FSEL R9, R9, -INF , !P0 ;  /* 0xff80000009097808 */ /* 0x002fe20004000000 */
[----:B------:R-:W1:Y:S01]  /*e600*/  MUFU.TANH R12, R12 ;  /* 0x0000000c000c7308 */ /* 0x000e620000002400 */
[----:B------:R-:W-:-:S07]  /*e610*/  ISETP.GT.AND P0, PT, R43, R6, PT ;  /* 0x000000062b00720c */ /* 0x000fce0003f04270 */
[----:B------:R-:W4:Y:S01]  /*e620*/  MUFU.TANH R30, R30 ;  /* 0x0000001e001e7308 */ /* 0x000f220000002400 */
[----:B--2---:R-:W-:-:S07]  /*e630*/  FSEL R4, R4, -INF , !P0 ;  /* 0xff80000004047808 */ /* 0x004fce0004000000 */
[----:B------:R-:W2:Y:S01]  /*e640*/  MUFU.TANH R64, R64 ;  /* 0x0000004000407308 */ /* 0x000ea20000002400 */
[----:B------:R-:W-:Y:S02]  /*e650*/  P2R R5, PR, RZ, 0x20 ;  /* 0x00000020ff057803 */ /* 0x000fe40000000000 */
[----:B------:R-:W-:Y:S02]  /*e660*/  ISETP.GT.AND P0, PT, R3, R171, PT ;  /* 0x000000ab0300720c */ /* 0x000fe40003f04270 */
[----:B------:R-:W-:Y:S02]  /*e670*/  ISETP.GE.AND P1, PT, R11, R186, PT ;  /* 0x000000ba0b00720c */ /* 0x000fe40003f26270 */
[----:B------:R-:W-:Y:S02]  /*e680*/  ISETP.GE.AND P5, PT, R7, R187, PT ;  /* 0x000000bb0700720c */ /* 0x000fe40003fa6270 */
[----:B------:R-:W-:Y:S02]  /*e690*/  ISETP.GT.AND P3, PT, R43, R7, PT ;  /* 0x000000072b00720c */ /* 0x000fe40003f64270 */
[----:B------:R-:W-:-:S02]  /*e6a0*/  FSEL R56, R20, -INF , !P2 ;  /* 0xff80000014387808 */ /* 0x000fc40005000000 */
[----:B------:R-:W-:Y:S02]  /*e6b0*/  P2R R0, PR, RZ, 0x20 ;  /* 0x00000020ff007803 */ /* 0x000fe40000000000 */
[----:B------:R-:W-:Y:S02]  /*e6c0*/  FSEL R54, R54, -INF , !P1 ;  /* 0xff80000036367808 */ /* 0x000fe40004800000 */
[----:B------:R-:W-:Y:S02]  /*e6d0*/  ISETP.GE.AND P2, PT, R11, R187, PT ;  /* 0x000000bb0b00720c */ /* 0x000fe40003f46270 */
[----:B------:R-:W-:Y:S02]  /*e6e0*/  ISETP.NE.AND P1, PT, R5, RZ, PT ;  /* 0x000000ff0500720c */ /* 0x000fe40003f25270 */
[----:B------:R-:W-:Y:S02]  /*e6f0*/  ISETP.GT.AND P5, PT, R72, R6, PT ;  /* 0x000000064800720c */ /* 0x000fe40003fa4270 */
[----:B---3--:R-:W-:-:S02]  /*e700*/  FSEL R8, R8, -INF , !P3 ;  /* 0xff80000008087808 */ /* 0x008fc40005800000 */
[----:B------:R-:W-:Y:S02]  /*e710*/  ISETP.GT.AND P3, PT, R43, R73, PT ;  /* 0x000000492b00720c */ /* 0x000fe40003f64270 */
[----:B------:R-:W-:Y:S02]  /*e720*/  FSEL R96, R9, -INF , !P2 ;  /* 0xff80000009607808 */ /* 0x000fe40005000000 */
[-C--:B------:R-:W-:Y:S02]  /*e730*/  ISETP.GE.AND P6, PT, R6, R186.reuse, PT ;  /* 0x000000ba0600720c */ /* 0x080fe40003fc6270 */
[----:B------:R-:W-:Y:S02]  /*e740*/  FSEL R53, R8, -INF , !P1 ;  /* 0xff80000008357808 */ /* 0x000fe40004800000 */
[----:B-1----:R-:W-:Y:S02]  /*e750*/  FSEL R12, R12, -INF , !P4 ;  /* 0xff8000000c0c7808 */ /* 0x002fe40006000000 */
[----:B----4-:R-:W-:Y:S01]  /*e760*/  FSEL R30, R30, -INF , !P5 ;  /* 0xff8000001e1e7808 */ /* 0x010fe20006800000 */
[----:B------:R-:W-:Y:S01]  /*e770*/  BSSY.RECONVERGENT B1, `(.L_x_4460) ;  /* 0x0000078000017945 */ /* 0x000fe20003800200 */
[----:B------:R-:W-:Y:S01]  /*e780*/  ISETP.GE.AND P2, PT, R6, R187, PT ;  /* 0x000000bb0600720c */ /* 0x000fe20003f46270 */
[----:B------:R-:W-:Y:S01]  /*e790*/  BAR.SYNC.DEFER_BLOCKING 0x0 ;  /* 0x0000000000007b1d */ /* 0x000fe20000010000 */
[----:B------:R-:W-:-:S02]  /*e7a0*/  ISETP.GE.AND P4, PT, R73, R186, PT ;  /* 0x000000ba4900720c */ /* 0x000fc40003f86270 */
[----:B------:R-:W-:Y:S02]  /*e7b0*/  ISETP.GE.AND P1, PT, R73, R187, PT ;  /* 0x000000bb4900720c */ /* 0x000fe40003f26270 */
[----:B------:R-:W-:Y:S02]  /*e7c0*/  ISETP.NE.AND P5, PT, R0, RZ, PT ;  /* 0x000000ff0000720c */ /* 0x000fe40003fa5270 */
[----:B--2---:R-:W-:Y:S02]  /*e7d0*/  FSEL R64, R64, -INF , !P3 ;  /* 0xff80000040407808 */ /* 0x004fe40005800000 */
[----:B------:R-:W-:Y:S02]  /*e7e0*/  VIMNMX R189, PT, PT, RZ, R43, !PT ;  /* 0x0000002bffbd7248 */ /* 0x000fe40007fe0100 */
[----:B------:R-:W-:Y:S02]  /*e7f0*/  FSEL R52, R4, -INF , !P6 ;  /* 0xff80000004347808 */ /* 0x000fe40007000000 */
[----:B------:R-:W-:-:S02]  /*e800*/  VIMNMX R188, PT, PT, RZ, R72, !PT ;  /* 0x00000048ffbc7248 */ /* 0x000fc40007fe0100 */
        /* <DEDUP_REMOVED lines=18> */
.L_x_4463:
        /* <DEDUP_REMOVED lines=61> */
.L_x_4464:
[----:B------:R-:W-:Y:S05]  /*ed00*/  BSYNC.RECONVERGENT B0 ;  /* 0x0000000000007941 */ /* 0x000fea0003800200 */
.L_x_4462:
        /* <DEDUP_REMOVED lines=30> */
.L_x_4461:
[----:B------:R-:W-:Y:S05]  /*eef0*/  BSYNC.RECONVERGENT B1 ;  /* 0x0000000000017941 */ /* 0x000fea0003800200 */
.L_x_4460:
        /* <DEDUP_REMOVED lines=9> */
[----:B----4-:R-:W-:Y:S01]  /*ef90*/  LDSM.16.MT88.4 R12, [R49+0x5000] ;  /* 0x00500000310c783b */ /* 0x010fe20000004200 */
        /* <DEDUP_REMOVED lines=59> */
[--C-:B------:R-:W-:Y:S01]  /*f350*/  FFMA.FTZ R61, R17, R85, -R83.reuse ;  /* 0x00000055113d7223 */ /* 0x100fe20000010853 */
[----:B------:R-:W-:Y:S01]  /*f360*/  FMNMX3.FTZ R2, R2, R139, R138, !PT ;  /* 0x0000008b02027276 */ /* 0x000fe2000781008a */
[-CC-:B------:R-:W-:Y:S01]  /*f370*/  FFMA.FTZ R50, R18, R85.reuse, -R83.reuse ;  /* 0x0000005512327223 */ /* 0x180fe20000010853 */
[-CC-:B------:R-:W-:Y:S01]  /*f380*/  FFMA.FTZ R97, R91, R85.reuse, -R83.reuse ;  /* 0x000000555b617223 */ /* 0x180fe20000010853 */
[----:B------:R-:W1:Y:S01]  /*f390*/  MUFU.EX2 R147, R147 ;  /* 0x0000009300937308 */ /* 0x000e620000000800 */
[----:B------:R-:W-:Y:S01]  /*f3a0*/  FMNMX3.FTZ R2, R2, R106, R152, !PT ;  /* 0x0000006a02027276 */ /* 0x000fe20007810098 */
[----:B------:R-:W-:Y:S01]  /*f3b0*/  LDSM.16.MT88.4 R16, [R32+0x5400] ;  /* 0x005400002010783b */ /* 0x000fe20000004200 */
        /* <DEDUP_REMOVED lines=9> */
[-CC-:B------:R-:W-:Y:S01]  /*f450*/  FFMA.FTZ R98, R87, R85.reuse, -R83.reuse ;  /* 0x0000005557627223 */ /* 0x180fe20000010853 */
[----:B------:R-:W-:Y:S01]  /*f460*/  FMNMX3.FTZ R2, R2, R166, R162, !PT ;  /* 0x000000a602027276 */ /* 0x000fe200078100a2 */
[-CC-:B------:R-:W-:Y:S01]  /*f470*/  FFMA.FTZ R87, R143, R85.reuse, -R83.reuse ;  /* 0x000000558f577223 */ /* 0x180fe20000010853 */
[-CC-:B------:R-:W-:Y:S01]  /*f480*/  FFMA.FTZ R113, R75, R85.reuse, -R83.reuse ;  /* 0x000000554b717223 */ /* 0x180fe20000010853 */
[----:B------:R-:W2:Y:S01]  /*f490*/  MUFU.EX2 R137, R137 ;  /* 0x0000008900897308 */ /* 0x000ea20000000800 */
[----:B------:R-:W-:Y:S01]  /*f4a0*/  FMNMX3.FTZ R2, R2, R150, R190, !PT ;  /* 0x0000009602027276 */ /* 0x000fe200078100be */
[--C-:B------:R-:W-:Y:S01]  /*f4b0*/  FFMA.FTZ R111, R78, R85, -R83.reuse ;  /* 0x000000554e6f7223 */ /* 0x100fe20000010853 */
[----:B-1----:R-:W-:Y:S01]  /*f4c0*/  F2FP.F16.F32.PACK_AB R21, R147, R151 ;  /* 0x000000979315723e */ /* 0x002fe200000000ff */
[-CC-:B------:R-:W-:Y:S01]  /*f4d0*/  FFMA.FTZ R110, R77, R85.reuse, -R83.reuse ;  /* 0x000000554d6e7223 */ /* 0x180fe20000010853 */
[----:B------:R-:W-:Y:S01]  /*f4e0*/  FMNMX3.FTZ R2, R2, R196, R194, !PT ;  /* 0x000000c402027276 */ /* 0x000fe200078100c2 */
[-CC-:B------:R-:W-:Y:S01]  /*f4f0*/  FFMA.FTZ R105, R79, R85.reuse, -R83.reuse ;  /* 0x000000554f697223 */ /* 0x180fe20000010853 */
[-CC-:B------:R-:W-:Y:S01]  /*f500*/  FFMA.FTZ R94, R94, R85.reuse, -R83.reuse ;  /* 0x000000555e5e7223 */ /* 0x180fe20000010853 */
[----:B------:R-:W-:Y:S01]  /*f510*/  MUFU.EX2 R136, R136 ;  /* 0x0000008800887308 */ /* 0x000fe20000000800 */
[----:B------:R-:W-:Y:S01]  /*f520*/  FMNMX3.FTZ R2, R2, R158, R200, !PT ;  /* 0x0000009e02027276 */ /* 0x000fe200078100c8 */
[-CC-:B------:R-:W-:Y:S01]  /*f530*/  FFMA.FTZ R79, R207, R85.reuse, -R83.reuse ;  /* 0x00000055cf4f7223 */ /* 0x180fe20000010853 */
[----:B------:R-:W-:Y:S01]  /*f540*/  FFMA.FTZ R78, R210, R85, -R83 ;  /* 0x00000055d24e7223 */ /* 0x000fe20000010853 */
[----:B------:R-:W-:Y:S01]  /*f550*/  FADD.FTZ R147, R151, R147 ;  /* 0x0000009397937221 */ /* 0x000fe20000010000 */
[----:B------:R-:W-:Y:S01]  /*f560*/  FMNMX3.FTZ R2, R2, R203, R202, !PT ;  /* 0x000000cb02027276 */ /* 0x000fe200078100ca */
[-CC-:B------:R-:W-:Y:S01]  /*f570*/  FFMA.FTZ R77, R209, R85.reuse, -R83.reuse ;  /* 0x00000055d14d7223 */ /* 0x180fe20000010853 */
[----:B------:R-:W-:Y:S01]  /*f580*/  FFMA.FTZ R76, R211, R85, -R83 ;  /* 0x00000055d34c7223 */ /* 0x000fe20000010853 */
[----:B------:R-:W-:Y:S01]  /*f590*/  MUFU.EX2 R132, R132 ;  /* 0x0000008400847308 */ /* 0x000fe20000000800 */
[----:B------:R-:W-:Y:S01]  /*f5a0*/  FMNMX3.FTZ R2, R2, R201, R205, !PT ;  /* 0x000000c902027276 */ /* 0x000fe200078100cd */
[-C--:B------:R-:W-:Y:S01]  /*f5b0*/  FFMA.FTZ R75, R212, R85.reuse, -R83 ;  /* 0x00000055d44b7223 */ /* 0x080fe20000010853 */
[----:B--2---:R-:W-:Y:S01]  /*f5c0*/  F2FP.F16.F32.PACK_AB R23, R137, R144 ;  /* 0x000000908917723e */ /* 0x004fe200000000ff */
[----:B------:R-:W-:Y:S01]  /*f5d0*/  FADD.FTZ R144, R144, R147 ;  /* 0x0000009390907221 */ /* 0x000fe20000010000 */
[----:B------:R-:W-:Y:S01]  /*f5e0*/  FMNMX3.FTZ R2, R2, R204, R199, !PT ;  /* 0x000000cc02027276 */ /* 0x000fe200078100c7 */
[-CC-:B------:R-:W-:Y:S01]  /*f5f0*/  FFMA.FTZ R74, R213, R85.reuse, -R83.reuse ;  /* 0x00000055d54a7223 */ /* 0x180fe20000010853 */
[-C--:B------:R-:W-:Y:S01]  /*f600*/  FFMA.FTZ R73, R215, R85.reuse, -R83 ;  /* 0x00000055d7497223 */ /* 0x080fe20000010853 */
[----:B------:R-:W-:Y:S01]  /*f610*/  MUFU.EX2 R127, R127 ;  /* 0x0000007f007f7308 */ /* 0x000fe20000000800 */
[----:B------:R-:W-:Y:S01]  /*f620*/  FMNMX3.FTZ R2, R2, R198, R193, !PT ;  /* 0x000000c602027276 */ /* 0x000fe200078100c1 */
[----:B------:R-:W-:Y:S01]  /*f630*/  FADD.FTZ R144, R137, R144 ;  /* 0x0000009089907221 */ /* 0x000fe20000010000 */
[-CC-:B------:R-:W-:Y:S01]  /*f640*/  FFMA.FTZ R72, R214, R85.reuse, -R83.reuse ;  /* 0x00000055d6487223 */ /* 0x180fe20000010853 */
[-C--:B------:R-:W-:Y:S01]  /*f650*/  FFMA.FTZ R71, R217, R85.reuse, -R83 ;  /* 0x00000055d9477223 */ /* 0x080fe20000010853 */
[----:B------:R-:W-:Y:S01]  /*f660*/  FMNMX3.FTZ R2, R2, R192, R163, !PT ;  /* 0x000000c002027276 */ /* 0x000fe200078100a3 */
[-CC-:B------:R-:W-:Y:S01]  /*f670*/  FFMA.FTZ R70, R216, R85.reuse, -R83.reuse ;  /* 0x00000055d8467223 */ /* 0x180fe20000010853 */
[-CC-:B------:R-:W-:Y:S01]  /*f680*/  FFMA.FTZ R69, R219, R85.reuse, -R83.reuse ;  /* 0x00000055db457223 */ /* 0x180fe20000010853 */
[----:B------:R-:W-:Y:S01]  /*f690*/  MUFU.EX2 R126, R126 ;  /* 0x0000007e007e7308 */ /* 0x000fe20000000800 */
[----:B------:R-:W-:Y:S01]  /*f6a0*/  FMNMX3.FTZ R2, R2, R160, R156, !PT ;  /* 0x000000a002027276 */ /* 0x000fe2000781009c */
[-CC-:B------:R-:W-:Y:S01]  /*f6b0*/  FFMA.FTZ R68, R221, R85.reuse, -R83.reuse ;  /* 0x00000055dd447223 */ /* 0x180fe20000010853 */
[-CC-:B------:R-:W-:Y:S01]  /*f6c0*/  FFMA.FTZ R67, R220, R85.reuse, -R83.reuse ;  /* 0x00000055dc437223 */ /* 0x180fe20000010853 */
[--C-:B------:R-:W-:Y:S01]  /*f6d0*/  FFMA.FTZ R66, R223, R85, -R83.reuse ;  /* 0x00000055df427223 */ /* 0x100fe20000010853 */
        /* <DEDUP_REMOVED lines=17> */
[----:B------:R-:W-:-:S02]  /*f7f0*/  FFMA.FTZ R43, R43, R85, -R83 ;  /* 0x000000552b2b7223 */ /* 0x000fc40000010853 */
        /* <DEDUP_REMOVED lines=71> */
[-C--:B------:R-:W-:Y:S01]  /*fc70*/  FFMA.FTZ R201, R201, R85.reuse, -R84 ;  /* 0x00000055c9c97223 */ /* 0x080fe20000010854 */
[----:B------:R-:W-:Y:S01]  /*fc80*/  FADD.FTZ R145, R145, R146 ;  /* 0x0000009291917221 */ /* 0x000fe20000010000 */
[-CC-:B------:R-:W-:Y:S01]  /*fc90*/  FFMA.FTZ R205, R205, R85.reuse, -R84.reuse ;  /* 0x00000055cdcd7223 */ /* 0x180fe20000010854 */
[--C-:B------:R-:W-:Y:S01]  /*fca0*/  FFMA.FTZ R204, R204, R85, -R84.reuse ;  /* 0x00000055cccc7223 */ /* 0x100fe20000010854 */
        /* <DEDUP_REMOVED lines=60> */
[----:B------:R-:W-:-:S04]  /*10070*/  FFMA.FTZ R55, R55, R85, -R84 ;  /* 0x0000005537377223 */ /* 0x000fc80000010854 */
[----:B------:R-:W4:Y:S03]  /*10080*/  MUFU.EX2 R139, R139 ;  /* 0x0000008b008b7308 */ /* 0x000f260000000800 */
[----:B------:R-:W-:Y:S01]  /*10090*/  HMMA.16816.F32 R20, R12, R30, R20 ;  /* 0x0000001e0c14723c */ /* 0x000fe20000001814 */
[----:B------:R-:W5:Y:S01]  /*100a0*/  LDSM.16.MT88.4 R28, [R32+0x5c00] ;  /* 0x005c0000201c783b */ /* 0x000f620000004200 */
[----:B------:R-:W-:Y:S02]  /*100b0*/  F2FP.F16.F32.PACK_AB R12, R122, R125 ;  /* 0x0000007d7a0c723e */ /* 0x000fe400000000ff */
[C---:B------:R-:W-:Y:S01]  /*100c0*/  F2FP.F16.F32.PACK_AB R13, R117.reuse, R118 ;  /* 0x00000076750d723e */ /* 0x040fe200000000ff */
        /* <DEDUP_REMOVED lines=8> */
[----:B---3--:R-:W-:Y:S01]  /*10150*/  HMMA.16816.F32 R8, R12, R36, R8 ;  /* 0x000000240c08723c */ /* 0x008fe20000001808 */
[----:B------:R-:W-:-:S04]  /*10160*/  FADD.FTZ R115, R115, R117 ;  /* 0x0000007573737221 */ /* 0x000fc80000010000 */
[----:B------:R-:W-:Y:S01]  /*10170*/  FADD.FTZ R115, R113, R115 ;  /* 0x0000007371737221 */ /* 0x000fe20000010000 */
[----:B------:R-:W-:Y:S02]  /*10180*/  MUFU.EX2 R152, R152 ;  /* 0x0000009800987308 */ /* 0x000fe40000000800 */
[----:B------:R-:W-:Y:S01]  /*10190*/  HMMA.16816.F32 R4, R12, R38, R4 ;  /* 0x000000260c04723c */ /* 0x000fe20000001804 */
[----:B------:R-:W3:Y:S01]  /*101a0*/  LDSM.16.MT88.4 R36, [R49+0x5c00] ;  /* 0x005c00003124783b */ /* 0x000ee20000004200 */
[----:B------:R-:W-:-:S04]  /*101b0*/  FADD.FTZ R115, R111, R115 ;  /* 0x000000736f737221 */ /* 0x000fc80000010000 */
[----:B------:R-:W3:Y:S02]  /*101c0*/  MUFU.EX2 R154, R154 ;  /* 0x0000009a009a7308 */ /* 0x000ee40000000800 */
[C---:B--2---:R-:W-:Y:S06]  /*101d0*/  HMMA.16816.F32 R24, R12.reuse, R16, R24 ;  /* 0x000000100c18723c */ /* 0x044fec0000001818 */
[----:B------:R-:W-:Y:S02]  /*101e0*/  MUFU.EX2 R153, R153 ;  /* 0x0000009900997308 */ /* 0x000fe40000000800 */
[----:B------:R-:W-:Y:S01]  /*101f0*/  HMMA.16816.F32 R20, R12, R18, R20 ;  /* 0x000000120c14723c */ /* 0x000fe20000001814 */
[----:B----4-:R-:W-:Y:S01]  /*10200*/  F2FP.F16.F32.PACK_AB R12, R139, R135 ;  /* 0x000000878b0c723e */ /* 0x010fe200000000ff */
[----:B------:R-:W2:Y:S01]  /*10210*/  LDSM.16.MT88.4 R16, [R32+0x6000] ;  /* 0x006000002010783b */ /* 0x000ea20000004200 */
[----:B------:R-:W-:Y:S01]  /*10220*/  F2FP.F16.F32.PACK_AB R13, R111, R113 ;  /* 0x000000716f0d723e */ /* 0x000fe200000000ff */
[----:B------:R-:W-:Y:S01]  /*10230*/  FADD.FTZ R135, R135, R121 ;  /* 0x0000007987877221 */ /* 0x000fe20000010000 */
[----:B-1----:R-:W-:Y:S01]  /*10240*/  F2FP.F16.F32.PACK_AB R14, R143, R138 ;  /* 0x0000008a8f0e723e */ /* 0x002fe200000000ff */
[----:B------:R-:W1:Y:S01]  /*10250*/  MUFU.EX2 R157, R157 ;  /* 0x0000009d009d7308 */ /* 0x000e620000000800 */
[----:B------:R-:W-:Y:S01]  /*10260*/  F2FP.F16.F32.PACK_AB R15, R105, R110 ;  /* 0x0000006e690f723e */ /* 0x000fe200000000ff */
[----:B------:R-:W-:Y:S01]  /*10270*/  FADD.FTZ R135, R139, R135 ;  /* 0x000000878b877221 */ /* 0x000fe20000010000 */
[----:B------:R-:W-:-:S03]  /*10280*/  FADD.FTZ R110, R110, R115 ;  /* 0x000000736e6e7221 */ /* 0x000fc60000010000 */
[----:B------:R-:W-:Y:S01]  /*10290*/  FADD.FTZ R138, R138, R135 ;  /* 0x000000878a8a7221 */ /* 0x000fe20000010000 */
[----:B------:R-:W-:Y:S01]  /*102a0*/  FADD.FTZ R110, R105, R110 ;  /* 0x0000006e696e7221 */ /* 0x000fe20000010000 */
[----:B-----5:R-:W-:Y:S01]  /*102b0*/  HMMA.16816.F32 R8, R12, R28, R8 ;  /* 0x0000001c0c08723c */ /* 0x020fe20000001808 */
[----:B------:R-:W-:Y:S01]  /*102c0*/  MUFU.EX2 R94, R94 ;  /* 0x0000005e005e7308 */ /* 0x000fe20000000800 */
[----:B------:R-:W-:Y:S01]  /*102d0*/  FADD.FTZ R138, R143, R138 ;  /* 0x0000008a8f8a7221 */ /* 0x000fe20000010000 */
[----:B------:R-:W-:-:S05]  /*102e0*/  FADD.FTZ R110, R104, R110 ;  /* 0x0000006e686e7221 */ /* 0x000fca0000010000 */
[C---:B------:R-:W-:Y:S01]  /*102f0*/  HMMA.16816.F32 R4, R12.reuse, R30, R4 ;  /* 0x0000001e0c04723c */ /* 0x040fe20000001804 */
[----:B------:R-:W4:Y:S01]  /*10300*/  LDSM.16.MT88.4 R28, [R49+0x6000] ;  /* 0x00600000311c783b */ /* 0x000f220000004200 */
[----:B------:R-:W-:Y:S06]  /*10310*/  MUFU.EX2 R161, R161 ;  /* 0x000000a100a17308 */ /* 0x000fec0000000800 */
[C---:B---3--:R-:W-:Y:S02]  /*10320*/  HMMA.16816.F32 R24, R12.reuse, R36, R24 ;  /* 0x000000240c18723c */ /* 0x048fe40000001818 */
[----:B------:R-:W3:Y:S06]  /*10330*/  MUFU.EX2 R167, R167 ;  /* 0x000000a700a77308 */ /* 0x000eec0000000800 */
[----:B------:R-:W-:Y:S01]  /*10340*/  HMMA.16816.F32 R20, R12, R38, R20 ;  /* 0x000000260c14723c */ /* 0x000fe20000001814 */
[----:B------:R-:W5:Y:S01]  /*10350*/  LDSM.16.MT88.4 R36, [R32+0x6400] ;  /* 0x006400002024783b */ /* 0x000f620000004200 */
[----:B------:R-:W-:Y:S01]  /*10360*/  F2FP.F16.F32.PACK_AB R12, R154, R152 ;  /* 0x000000989a0c723e */ /* 0x000fe200000000ff */
[----:B------:R-:W-:Y:S01]  /*10370*/  MUFU.EX2 R162, R162 ;  /* 0x000000a200a27308 */ /* 0x000fe20000000800 */
[----:B------:R-:W-:Y:S01]  /*10380*/  F2FP.F16.F32.PACK_AB R13, R103, R104 ;  /* 0x00000068670d723e */ /* 0x000fe200000000ff */
[----:B------:R-:W-:Y:S01]  /*10390*/  FADD.FTZ R152, R152, R138 ;  /* 0x0000008a98987221 */ /* 0x000fe20000010000 */
[----:B-1----:R-:W-:Y:S01]  /*103a0*/  F2FP.F16.F32.PACK_AB R14, R157, R153 ;  /* 0x000000999d0e723e */ /* 0x002fe200000000ff */
[----:B------:R-:W-:Y:S01]  /*103b0*/  FADD.FTZ R103, R103, R110 ;  /* 0x0000006e67677221 */ /* 0x000fe20000010000 */
[----:B------:R-:W-:Y:S01]  /*103c0*/  F2FP.F16.F32.PACK_AB R15, R100, R101 ;  /* 0x00000065640f723e */ /* 0x000fe200000000ff */
[----:B------:R-:W-:-:S02]  /*103d0*/  FADD.FTZ R152, R154, R152 ;  /* 0x000000989a987221 */ /* 0x000fc40000010000 */
[----:B------:R-:W1:Y:S01]  /*103e0*/  MUFU.EX2 R166, R166 ;  /* 0x000000a600a67308 */ /* 0x000e620000000800 */
[----:B------:R-:W-:Y:S01]  /*103f0*/  FADD.FTZ R103, R101, R103 ;  /* 0x0000006765677221 */ /* 0x000fe20000010000 */
[----:B------:R-:W-:Y:S02]  /*10400*/  FADD.FTZ R153, R153, R152 ;  /* 0x0000009899997221 */ /* 0x000fe40000010000 */
[----:B--2---:R-:W-:Y:S01]  /*10410*/  HMMA.16816.F32 R8, R12, R16, R8 ;  /* 0x000000100c08723c */ /* 0x004fe20000001808 */
[----:B------:R-:W-:Y:S01]  /*10420*/  FADD.FTZ R100, R100, R103 ;  /* 0x0000006764647221 */ /* 0x000fe20000010000 */
[----:B------:R-:W-:Y:S02]  /*10430*/  FADD.FTZ R153, R157, R153 ;  /* 0x000000999d997221 */ /* 0x000fe40000010000 */
[----:B------:R-:W2:Y:S01]  /*10440*/  MUFU.EX2 R91, R91 ;  /* 0x0000005b005b7308 */ /* 0x000ea20000000800 */
[----:B------:R-:W-:-:S03]  /*10450*/  FADD.FTZ R100, R98, R100 ;  /* 0x0000006462647221 */ /* 0x000fc60000010000 */
[C---:B------:R-:W-:Y:S01]  /*10460*/  HMMA.16816.F32 R4, R12.reuse, R18, R4 ;  /* 0x000000120c04723c */ /* 0x040fe20000001804 */
[----:B------:R-:W2:Y:S03]  /*10470*/  LDSM.16.MT88.4 R16, [R49+0x6400] ;  /* 0x006400003110783b */ /* 0x000ea60000004200 */
[----:B------:R-:W-:Y:S04]  /*10480*/  MUFU.EX2 R89, R89 ;  /* 0x0000005900597308 */ /* 0x000fe80000000800 */
[C---:B----4-:R-:W-:Y:S04]  /*10490*/  HMMA.16816.F32 R24, R12.reuse, R28, R24 ;  /* 0x0000001c0c18723c */ /* 0x050fe80000001818 */
[----:B------:R-:W-:Y:S04]  /*104a0*/  MUFU.EX2 R87, R87 ;  /* 0x0000005700577308 */ /* 0x000fe80000000800 */
[----:B------:R-:W-:Y:S01]  /*104b0*/  HMMA.16816.F32 R20, R12, R30, R20 ;  /* 0x0000001e0c14723c */ /* 0x000fe20000001814 */
[----:B------:R-:W4:Y:S01]  /*104c0*/  LDSM.16.MT88.4 R28, [R32+0x6800] ;  /* 0x00680000201c783b */ /* 0x000f220000004200 */
[----:B---3--:R-:W-:Y:S01]  /*104d0*/  F2FP.F16.F32.PACK_AB R12, R167, R161 ;  /* 0x000000a1a70c723e */ /* 0x008fe200000000ff */
[----:B------:R-:W-:Y:S01]  /*104e0*/  FADD.FTZ R161, R161, R153 ;  /* 0x00000099a1a17221 */ /* 0x000fe20000010000 */
        /* <DEDUP_REMOVED lines=9> */
[C---:B-----5:R-:W-:Y:S01]  /*10580*/  HMMA.16816.F32 R8, R12.reuse, R36, R8 ;  /* 0x000000240c08723c */ /* 0x060fe20000001808 */
[----:B------:R-:W-:Y:S02]  /*10590*/  FADD.FTZ R94, R94, R97 ;  /* 0x000000615e5e7221 */ /* 0x000fe40000010000 */
[----:B------:R-:W-:Y:S02]  /*105a0*/  FADD.FTZ R162, R166, R162 ;  /* 0x000000a2a6a27221 */ /* 0x000fe40000010000 */
[----:B--2---:R-:W-:Y:S01]  /*105b0*/  FADD.FTZ R94, R91, R94 ;  /* 0x0000005e5b5e7221 */ /* 0x004fe20000010000 */
[----:B------:R-:W2:Y:S02]  /*105c0*/  MUFU.EX2 R197, R197 ;  /* 0x000000c500c57308 */ /* 0x000ea40000000800 */
[C---:B------:R-:W-:Y:S01]  /*105d0*/  HMMA.16816.F32 R4, R12.reuse, R38, R4 ;  /* 0x000000260c04723c */ /* 0x040fe20000001804 */
[----:B------:R-:W3:Y:S05]  /*105e0*/  LDSM.16.MT88.4 R36, [R49+0x6800] ;  /* 0x006800003124783b */ /* 0x000eea0000004200 */
[----:B------:R-:W5:Y:S01]  /*105f0*/  MUFU.EX2 R194, R194 ;  /* 0x000000c200c27308 */ /* 0x000f620000000800 */
[----:B-1----:R-:W-:Y:S01]  /*10600*/  FADD.FTZ R162, R190, R162 ;  /* 0x000000a2bea27221 */ /* 0x002fe20000010000 */
[C---:B------:R-:W-:Y:S06]  /*10610*/  HMMA.16816.F32 R24, R12.reuse, R16, R24 ;  /* 0x000000100c18723c */ /* 0x040fec0000001818 */
[----:B------:R-:W1:Y:S02]  /*10620*/  MUFU.EX2 R196, R196 ;  /* 0x000000c400c47308 */ /* 0x000e640000000800 */
[----:B------:R-:W-:Y:S01]  /*10630*/  HMMA.16816.F32 R20, R12, R18, R20 ;  /* 0x000000120c14723c */ /* 0x000fe20000001814 */
[----:B--2---:R-:W-:Y:S01]  /*10640*/  F2FP.F16.F32.PACK_AB R12, R197, R190 ;  /* 0x000000bec50c723e */ /* 0x004fe200000000ff */
[----:B------:R-:W2:Y:S01]  /*10650*/  LDSM.16.MT88.4 R16, [R32+0x6c00] ;  /* 0x006c00002010783b */ /* 0x000ea20000004200 */
[C---:B------:R-:W-:Y:S01]  /*10660*/  F2FP.F16.F32.PACK_AB R13, R89.reuse, R91 ;  /* 0x0000005b590d723e */ /* 0x040fe200000000ff */
[----:B------:R-:W-:Y:S01]  /*10670*/  FADD.FTZ R89, R89, R94 ;  /* 0x0000005e59597221 */ /* 0x000fe20000010000 */
[----:B------:R-:W-:Y:S01]  /*10680*/  F2FP.F16.F32.PACK_AB R15, R82, R87 ;  /* 0x00000057520f723e */ /* 0x000fe200000000ff */
[----:B------:R-:W-:Y:S01]  /*10690*/  MUFU.EX2 R81, R81 ;  /* 0x0000005100517308 */ /* 0x000fe20000000800 */
[----:B------:R-:W-:Y:S01]  /*106a0*/  FADD.FTZ R197, R197, R162 ;  /* 0x000000a2c5c57221 */ /* 0x000fe20000010000 */
[----:B------:R-:W-:-:S03]  /*106b0*/  FADD.FTZ R89, R87, R89 ;  /* 0x0000005957597221 */ /* 0x000fc60000010000 */
[----:B-----5:R-:W-:Y:S01]  /*106c0*/  FADD.FTZ R197, R194, R197 ;  /* 0x000000c5c2c57221 */ /* 0x020fe20000010000 */
[----:B------:R-:W-:Y:S02]  /*106d0*/  FADD.FTZ R89, R82, R89 ;  /* 0x0000005952597221 */ /* 0x000fe40000010000 */
[----:B------:R-:W5:Y:S01]  /*106e0*/  MUFU.EX2 R80, R80 ;  /* 0x0000005000507308 */ /* 0x000f620000000800 */
[C---:B-1----:R-:W-:Y:S01]  /*106f0*/  F2FP.F16.F32.PACK_AB R14, R196.reuse, R194 ;  /* 0x000000c2c40e723e */ /* 0x042fe200000000ff */
[----:B------:R-:W-:Y:S01]  /*10700*/  FADD.FTZ R197, R196, R197 ;  /* 0x000000c5c4c57221 */ /* 0x000fe20000010000 */
[----:B------:R-:W-:-:S05]  /*10710*/  FFMA.FTZ R196, R51, R85, -R84 ;  /* 0x0000005533c47223 */ /* 0x000fca0000010854 */
[C---:B----4-:R-:W-:Y:S01]  /*10720*/  HMMA.16816.F32 R8, R12.reuse, R28, R8 ;  /* 0x0000001c0c08723c */ /* 0x050fe20000001808 */
        /* <DEDUP_REMOVED lines=8> */
[----:B------:R-:W2:Y:S01]  /*107b0*/  MUFU.EX2 R203, R203 ;  /* 0x000000cb00cb7308 */ /* 0x000ea20000000800 */
[----:B-----5:R-:W-:Y:S01]  /*107c0*/  F2FP.F16.F32.PACK_AB R13, R80, R81 ;  /* 0x00000051500d723e */ /* 0x020fe200000000ff */
[----:B------:R-:W-:Y:S01]  /*107d0*/  FADD.FTZ R81, R81, R89 ;  /* 0x0000005951517221 */ /* 0x000fe20000010000 */
[----:B----4-:R-:W-:-:S03]  /*107e0*/  F2FP.F16.F32.PACK_AB R15, R78, R79 ;  /* 0x0000004f4e0f723e */ /* 0x010fc600000000ff */
[----:B------:R-:W-:Y:S02]  /*107f0*/  FADD.FTZ R81, R80, R81 ;  /* 0x0000005150517221 */ /* 0x000fe40000010000 */
[----:B------:R-:W-:Y:S02]  /*10800*/  MUFU.EX2 R202, R202 ;  /* 0x000000ca00ca7308 */ /* 0x000fe40000000800 */
[----:B------:R-:W-:-:S04]  /*10810*/  FADD.FTZ R79, R79, R81 ;  /* 0x000000514f4f7221 */ /* 0x000fc80000010000 */
[----:B------:R-:W-:Y:S02]  /*10820*/  FADD.FTZ R79, R78, R79 ;  /* 0x0000004f4e4f7221 */ /* 0x000fe40000010000 */
        /* <DEDUP_REMOVED lines=19> */
[----:B--2---:R-:W-:Y:S01]  /*10960*/  F2FP.F16.F32.PACK_AB R13, R76, R77 ;  /* 0x0000004d4c0d723e */ /* 0x004fe200000000ff */
[----:B------:R-:W-:Y:S01]  /*10970*/  FADD.FTZ R77, R77, R79 ;  /* 0x0000004f4d4d7221 */ /* 0x000fe20000010000 */
[----:B----4-:R-:W-:-:S03]  /*10980*/  F2FP.F16.F32.PACK_AB R15, R74, R75 ;  /* 0x0000004b4a0f723e */ /* 0x010fc600000000ff */
[----:B------:R-:W2:Y:S01]  /*10990*/  MUFU.EX2 R199, R199 ;  /* 0x000000c700c77308 */ /* 0x000ea20000000800 */
[----:B------:R-:W-:-:S04]  /*109a0*/  FADD.FTZ R77, R76, R77 ;  /* 0x0000004d4c4d7221 */ /* 0x000fc80000010000 */
[----:B------:R-:W-:-:S03]  /*109b0*/  FADD.FTZ R77, R75, R77 ;  /* 0x0000004d4b4d7221 */ /* 0x000fc60000010000 */
[----:B------:R-:W4:Y:S01]  /*109c0*/  MUFU.EX2 R198, R198 ;  /* 0x000000c600c67308 */ /* 0x000f220000000800 */
[----:B-1----:R-:W-:Y:S01]  /*109d0*/  F2FP.F16.F32.PACK_AB R12, R204, R205 ;  /* 0x000000cdcc0c723e */ /* 0x002fe200000000ff */
[----:B------:R-:W-:Y:S01]  /*109e0*/  FADD.FTZ R205, R205, R202 ;  /* 0x000000cacdcd7221 */ /* 0x000fe20000010000 */
[----:B------:R-:W-:-:S03]  /*109f0*/  FADD.FTZ R74, R74, R77 ;  /* 0x0000004d4a4a7221 */ /* 0x000fc60000010000 */
[----:B------:R-:W-:Y:S02]  /*10a00*/  FADD.FTZ R205, R204, R205 ;  /* 0x000000cdcccd7221 */ /* 0x000fe40000010000 */
[----:B------:R-:W1:Y:S02]  /*10a10*/  MUFU.EX2 R73, R73 ;  /* 0x0000004900497308 */ /* 0x000e640000000800 */
[----:B--2---:R-:W-:-:S06]  /*10a20*/  FADD.FTZ R205, R199, R205 ;  /* 0x000000cdc7cd7221 */ /* 0x004fcc0000010000 */
[----:B------:R-:W2:Y:S01]  /*10a30*/  MUFU.EX2 R72, R72 ;  /* 0x0000004800487308 */ /* 0x000ea20000000800 */
[C---:B----4-:R-:W-:Y:S01]  /*10a40*/  F2FP.F16.F32.PACK_AB R14, R198.reuse, R199 ;  /* 0x000000c7c60e723e */ /* 0x050fe200000000ff */
[----:B------:R-:W-:-:S06]  /*10a50*/  FADD.FTZ R198, R198, R205 ;  /* 0x000000cdc6c67221 */ /* 0x000fcc0000010000 */
[----:B---3--:R-:W-:Y:S01]  /*10a60*/  HMMA.16816.F32 R8, R12, R36, R8 ;  /* 0x000000240c08723c */ /* 0x008fe20000001808 */
[----:B------:R-:W3:Y:S01]  /*10a70*/  MUFU.EX2 R71, R71 ;  /* 0x0000004700477308 */ /* 0x000ee20000000800 */
[----:B-1----:R-:W-:-:S06]  /*10a80*/  FADD.FTZ R74, R73, R74 ;  /* 0x0000004a494a7221 */ /* 0x002fcc0000010000 */
[C---:B------:R-:W-:Y:S01]  /*10a90*/  HMMA.16816.F32 R4, R12.reuse, R38, R4 ;  /* 0x000000260c04723c */ /* 0x040fe20000001804 */
[----:B------:R-:W1:Y:S01]  /*10aa0*/  MUFU.EX2 R70, R70 ;  /* 0x0000004600467308 */ /* 0x000e620000000800 */
[----:B------:R-:W4:Y:S06]  /*10ab0*/  LDSM.16.MT88.4 R36, [R49+0x7400] ;  /* 0x007400003124783b */ /* 0x000f2c0000004200 */
[----:B-----5:R-:W-:Y:S01]  /*10ac0*/  HMMA.16816.F32 R24, R12, R16, R24 ;  /* 0x000000100c18723c */ /* 0x020fe20000001818 */
[----:B------:R-:W5:Y:S01]  /*10ad0*/  MUFU.EX2 R193, R193 ;  /* 0x000000c100c17308 */ /* 0x000f620000000800 */
[C---:B--2---:R-:W-:Y:S01]  /*10ae0*/  F2FP.F16.F32.PACK_AB R17, R72.reuse, R73 ;  /* 0x000000494811723e */ /* 0x044fe200000000ff */
[----:B------:R-:W-:-:S04]  /*10af0*/  FADD.FTZ R72, R72, R74 ;  /* 0x0000004a48487221 */ /* 0x000fc80000010000 */
[----:B---3--:R-:W-:Y:S01]  /*10b00*/  FADD.FTZ R72, R71, R72 ;  /* 0x0000004847487221 */ /* 0x008fe20000010000 */
[----:B------:R-:W-:Y:S01]  /*10b10*/  HMMA.16816.F32 R20, R12, R18, R20 ;  /* 0x000000120c14723c */ /* 0x000fe20000001814 */
[----:B------:R-:W2:Y:S01]  /*10b20*/  MUFU.EX2 R192, R192 ;  /* 0x000000c000c07308 */ /* 0x000ea20000000800 */
[C---:B-1----:R-:W-:Y:S01]  /*10b30*/  F2FP.F16.F32.PACK_AB R19, R70.reuse, R71 ;  /* 0x000000474613723e */ /* 0x042fe200000000ff */
[----:B------:R-:W1:Y:S01]  /*10b40*/  LDSM.16.MT88.4 R12, [R32+0x7800] ;  /* 0x00780000200c783b */ /* 0x000e620000004200 */
[----:B------:R-:W-:-:S05]  /*10b50*/  FADD.FTZ R70, R70, R72 ;  /* 0x0000004846467221 */ /* 0x000fca0000010000 */
[----:B------:R-:W3:Y:S01]  /*10b60*/  MUFU.EX2 R163, R163 ;  /* 0x000000a300a37308 */ /* 0x000ee20000000800 */
[----:B-----5:R-:W-:-:S07]  /*10b70*/  FADD.FTZ R198, R193, R198 ;  /* 0x000000c6c1c67221 */ /* 0x020fce0000010000 */
[----:B------:R-:W5:Y:S01]  /*10b80*/  MUFU.EX2 R160, R160 ;  /* 0x000000a000a07308 */ /* 0x000f620000000800 */
[C---:B--2---:R-:W-:Y:S01]  /*10b90*/  F2FP.F16.F32.PACK_AB R16, R192.reuse, R193 ;  /* 0x000000c1c010723e */ /* 0x044fe200000000ff */
[----:B------:R-:W-:-:S06]  /*10ba0*/  FADD.FTZ R192, R192, R198 ;  /* 0x000000c6c0c07221 */ /* 0x000fcc0000010000 */
[----:B------:R-:W2:Y:S01]  /*10bb0*/  MUFU.EX2 R69, R69 ;  /* 0x0000004500457308 */ /* 0x000ea20000000800 */
[----:B---3--:R-:W-:-:S07]  /*10bc0*/  FADD.FTZ R192, R163, R192 ;  /* 0x000000c0a3c07221 */ /* 0x008fce0000010000 */
[----:B------:R-:W3:Y:S01]  /*10bd0*/  MUFU.EX2 R68, R68 ;  /* 0x0000004400447308 */ /* 0x000ee20000000800 */
[C---:B-----5:R-:W-:Y:S01]  /*10be0*/  F2FP.F16.F32.PACK_AB R18, R160.reuse, R163 ;  /* 0x000000a3a012723e */ /* 0x060fe200000000ff */
[----:B------:R-:W-:-:S06]  /*10bf0*/  FADD.FTZ R160, R160, R192 ;  /* 0x000000c0a0a07221 */ /* 0x000fcc0000010000 */
[----:B------:R-:W-:Y:S01]  /*10c00*/  HMMA.16816.F32 R8, R16, R28, R8 ;  /* 0x0000001c1008723c */ /* 0x000fe20000001808 */
[----:B------:R-:W-:Y:S01]  /*10c10*/  MUFU.EX2 R67, R67 ;  /* 0x0000004300437308 */ /* 0x000fe20000000800 */
[----:B--2---:R-:W-:-:S06]  /*10c20*/  FADD.FTZ R70, R69, R70 ;  /* 0x0000004645467221 */ /* 0x004fcc0000010000 */
[----:B------:R-:W-:Y:S01]  /*10c30*/  HMMA.16816.F32 R4, R16, R30, R4 ;  /* 0x0000001e1004723c */ /* 0x000fe20000001804 */
[----:B------:R-:W2:Y:S01]  /*10c40*/  LDSM.16.MT88.4 R28, [R49+0x7800] ;  /* 0x00780000311c783b */ /* 0x000ea20000004200 */
[----:B------:R-:W5:Y:S01]  /*10c50*/  MUFU.EX2 R66, R66 ;  /* 0x0000004200427308 */ /* 0x000f620000000800 */
[----:B---3--:R-:W-:-:S05]  /*10c60*/  FADD.FTZ R70, R68, R70 ;  /* 0x0000004644467221 */ /* 0x008fca0000010000 */
[C---:B----4-:R-:W-:Y:S01]  /*10c70*/  HMMA.16816.F32 R24, R16.reuse, R36, R24 ;  /* 0x000000241018723c */ /* 0x050fe20000001818 */
[----:B------:R-:W-:Y:S01]  /*10c80*/  F2FP.F16.F32.PACK_AB R37, R68, R69 ;  /* 0x000000454425723e */ /* 0x000fe200000000ff */
[----:B------:R-:W3:Y:S06]  /*10c90*/  MUFU.EX2 R156, R156 ;  /* 0x0000009c009c7308 */ /* 0x000eec0000000800 */
[----:B------:R-:W-:Y:S01]  /*10ca0*/  HMMA.16816.F32 R20, R16, R38, R20 ;  /* 0x000000261014723c */ /* 0x000fe20000001814 */
[----:B------:R-:W-:Y:S01]  /*10cb0*/  FFMA.FTZ R16, R119, R85, -R84 ;  /* 0x0000005577107223 */ /* 0x000fe20000010854 */
[----:B------:R-:W4:Y:S01]  /*10cc0*/  MUFU.EX2 R155, R155 ;  /* 0x0000009b009b7308 */ /* 0x000f220000000800 */
[----:B-----5:R-:W-:Y:S01]  /*10cd0*/  F2FP.F16.F32.PACK_AB R39, R66, R67 ;  /* 0x000000434227723e */ /* 0x020fe200000000ff */
[----:B------:R-:W-:-:S04]  /*10ce0*/  FADD.FTZ R67, R67, R70 ;  /* 0x0000004643437221 */ /* 0x000fc80000010000 */
[----:B------:R-:W-:Y:S02]  /*10cf0*/  FADD.FTZ R67, R66, R67 ;  /* 0x0000004342437221 */ /* 0x000fe40000010000 */
[----:B------:R-:W-:Y:S01]  /*10d00*/  MUFU.EX2 R142, R142 ;  /* 0x0000008e008e7308 */ /* 0x000fe20000000800 */
[----:B---3--:R-:W-:-:S07]  /*10d10*/  FADD.FTZ R160, R156, R160 ;  /* 0x000000a09ca07221 */ /* 0x008fce0000010000 */
[----:B------:R-:W3:Y:S01]  /*10d20*/  MUFU.EX2 R134, R134 ;  /* 0x0000008600867308 */ /* 0x000ee20000000800 */
[C---:B----4-:R-:W-:Y:S01]  /*10d30*/  F2FP.F16.F32.PACK_AB R36, R155.reuse, R156 ;  /* 0x0000009c9b24723e */ /* 0x050fe200000000ff */
[----:B------:R-:W-:-:S06]  /*10d40*/  FADD.FTZ R160, R155, R160 ;  /* 0x000000a09ba07221 */ /* 0x000fcc0000010000 */
[----:B------:R4:W-:Y:S08]  /*10d50*/  MUFU.EX2 R118, R16 ;  /* 0x0000001000767308 */ /* 0x0009f00000000800 */
[----:B------:R-:W-:Y:S01]  /*10d60*/  MUFU.EX2 R65, R65 ;  /* 0x0000004100417308 */ /* 0x000fe20000000800 */
[----:B---3--:R-:W-:Y:S01]  /*10d70*/  F2FP.F16.F32.PACK_AB R38, R134, R142 ;  /* 0x0000008e8626723e */ /* 0x008fe200000000ff */
[----:B------:R-:W-:-:S04]  /*10d80*/  FADD.FTZ R142, R142, R160 ;  /* 0x000000a08e8e7221 */ /* 0x000fc80000010000 */
[----:B------:R-:W-:Y:S02]  /*10d90*/  FADD.FTZ R142, R134, R142 ;  /* 0x0000008e868e7221 */ /* 0x000fe40000010000 */
[C---:B-1----:R-:W-:Y:S01]  /*10da0*/  HMMA.16816.F32 R8, R36.reuse, R12, R8 ;  /* 0x0000000c2408723c */ /* 0x042fe20000001808 */
[----:B----4-:R-:W1:Y:S01]  /*10db0*/  LDSM.16.MT88.4 R16, [R32+0x7c00] ;  /* 0x007c00002010783b */ /* 0x010e620000004200 */
[----:B------:R-:W3:Y:S03]  /*10dc0*/  MUFU.EX2 R64, R64 ;  /* 0x0000004000407308 */ /* 0x000ee60000000800 */
[----:B------:R-:W-:Y:S03]  /*10dd0*/  LDSM.16.MT88.4 R132, [R49+0x8c00] ;  /* 0x008c00003184783b */ /* 0x000fe60000004200 */
[C---:B------:R-:W-:Y:S01]  /*10de0*/  HMMA.16816.F32 R4, R36.reuse, R14, R4 ;  /* 0x0000000e2404723c */ /* 0x040fe20000001804 */
[----:B------:R-:W4:Y:S01]  /*10df0*/  LDSM.16.MT88.4 R12, [R49+0x7c00] ;  /* 0x007c0000310c783b */ /* 0x000f220000004200 */
[----:B------:R-:W-:Y:S06]  /*10e00*/  MUFU.EX2 R63, R63 ;  /* 0x0000003f003f7308 */ /* 0x000fec0000000800 */
[C---:B--2---:R-:W-:Y:S02]  /*10e10*/  HMMA.16816.F32 R24, R36.reuse, R28, R24 ;  /* 0x0000001c2418723c */ /* 0x044fe40000001818 */
[----:B------:R-:W2:Y:S06]  /*10e20*/  MUFU.EX2 R62, R62 ;  /* 0x0000003e003e7308 */ /* 0x000eac0000000800 */
[----:B------:R-:W-:Y:S01]  /*10e30*/  HMMA.16816.F32 R28, R36, R30, R20 ;  /* 0x0000001e241c723c */ /* 0x000fe20000001814 */
[----:B------:R-:W5:Y:S01]  /*10e40*/  LDSM.16.MT88.4 R20, [R32+0x8000] ;  /* 0x008000002014783b */ /* 0x000f620000004200 */
[----:B------:R-:W1:Y:S01]  /*10e50*/  MUFU.EX2 R119, R123 ;  /* 0x0000007b00777308 */ /* 0x000e620000000800 */
[----:B---3--:R-:W-:Y:S01]  /*10e60*/  F2FP.F16.F32.PACK_AB R37, R64, R65 ;  /* 0x000000414025723e */ /* 0x008fe200000000ff */
[----:B------:R-:W-:-:S04]  /*10e70*/  FADD.FTZ R65, R65, R67 ;  /* 0x0000004341417221 */ /* 0x000fc80000010000 */
[----:B------:R-:W-:Y:S02]  /*10e80*/  FADD.FTZ R64, R64, R65 ;  /* 0x0000004140407221 */ /* 0x000fe40000010000 */
[----:B------:R-:W3:Y:S01]  /*10e90*/  MUFU.EX2 R114, R114 ;  /* 0x0000007200727308 */ /* 0x000ee20000000800 */
[----:B--2---:R-:W-:Y:S01]  /*10ea0*/  F2FP.F16.F32.PACK_AB R39, R62, R63 ;  /* 0x0000003f3e27723e */ /* 0x004fe200000000ff */
[----:B------:R-:W-:-:S04]  /*10eb0*/  FADD.FTZ R64, R63, R64 ;  /* 0x000000403f407221 */ /* 0x000fc80000010000 */
[----:B------:R-:W-:Y:S02]  /*10ec0*/  FADD.FTZ R62, R62, R64 ;  /* 0x000000403e3e7221 */ /* 0x000fe40000010000 */
[----:B------:R-:W2:Y:S01]  /*10ed0*/  MUFU.EX2 R112, R112 ;  /* 0x0000007000707308 */ /* 0x000ea20000000800 */
[C---:B-1----:R-:W-:Y:S01]  /*10ee0*/  F2FP.F16.F32.PACK_AB R36, R118.reuse, R119 ;  /* 0x000000777624723e */ /* 0x042fe200000000ff */
[----:B------:R-:W-:Y:S02]  /*10ef0*/  FADD.FTZ R119, R119, R142 ;  /* 0x0000008e77777221 */ /* 0x000fe40000010000 */
[----:B------:R-:W-:Y:S02]  /*10f00*/  LDSM.16.MT88.4 R140, [R32+0x8c00] ;  /* 0x008c0000208c783b */ /* 0x000fe40000004200 */
[----:B------:R-:W-:Y:S02]  /*10f10*/  FADD.FTZ R118, R118, R119 ;  /* 0x0000007776767221 */ /* 0x000fe40000010000 */
[----:B------:R-:W1:Y:S02]  /*10f20*/  MUFU.EX2 R61, R61 ;  /* 0x0000003d003d7308 */ /* 0x000e640000000800 */
[----:B---3--:R-:W-:-:S06]  /*10f30*/  FADD.FTZ R118, R114, R118 ;  /* 0x0000007672767221 */ /* 0x008fcc0000010000 */
[----:B------:R-:W3:Y:S01]  /*10f40*/  MUFU.EX2 R50, R50 ;  /* 0x0000003200327308 */ /* 0x000ee20000000800 */
[C---:B--2---:R-:W-:Y:S01]  /*10f50*/  F2FP.F16.F32.PACK_AB R38, R112.reuse, R114 ;  /* 0x000000727026723e */ /* 0x044fe200000000ff */
[----:B------:R-:W-:-:S06]  /*10f60*/  FADD.FTZ R112, R112, R118 ;  /* 0x0000007670707221 */ /* 0x000fcc0000010000 */
[----:B------:R-:W2:Y:S01]  /*10f70*/  MUFU.EX2 R86, R86 ;  /* 0x0000005600567308 */ /* 0x000ea20000000800 */
[----:B------:R-:W-:Y:S01]  /*10f80*/  HMMA.16816.F32 R8, R36, R16, R8 ;  /* 0x000000102408723c */ /* 0x000fe20000001808 */
[----:B-1----:R-:W-:-:S06]  /*10f90*/  FADD.FTZ R62, R61, R62 ;  /* 0x0000003e3d3e7221 */ /* 0x002fcc0000010000 */
[----:B------:R-:W1:Y:S01]  /*10fa0*/  MUFU.EX2 R92, R92 ;  /* 0x0000005c005c7308 */ /* 0x000e620000000800 */
[----:B------:R-:W-:Y:S01]  /*10fb0*/  HMMA.16816.F32 R4, R36, R18, R4 ;  /* 0x000000122404723c */ /* 0x000fe20000001804 */
[----:B------:R-:W5:Y:S01]  /*10fc0*/  LDSM.16.MT88.4 R16, [R49+0x8000] ;  /* 0x008000003110783b */ /* 0x000f620000004200 */
[----:B---3--:R-:W-:-:S05]  /*10fd0*/  FADD.FTZ R62, R50, R62 ;  /* 0x0000003e323e7221 */ /* 0x008fca0000010000 */
[----:B------:R-:W3:Y:S01]  /*10fe0*/  MUFU.EX2 R108, R108 ;  /* 0x0000006c006c7308 */ /* 0x000ee20000000800 */
[----:B----4-:R-:W-:Y:S01]  /*10ff0*/  HMMA.16816.F32 R24, R36, R12, R24 ;  /* 0x0000000c2418723c */ /* 0x010fe20000001818 */
[----:B------:R-:W-:Y:S01]  /*11000*/  F2FP.F16.F32.PACK_AB R13, R50, R61 ;  /* 0x0000003d320d723e */ /* 0x000fe200000000ff */
[----:B--2---:R-:W-:-:S05]  /*11010*/  FADD.FTZ R62, R86, R62 ;  /* 0x0000003e563e7221 */ /* 0x004fca0000010000 */
[----:B------:R-:W2:Y:S01]  /*11020*/  MUFU.EX2 R105, R107 ;  /* 0x0000006b00697308 */ /* 0x000ea20000000800 */
[----:B------:R-:W-:Y:S01]  /*11030*/  HMMA.16816.F32 R28, R36, R14, R28 ;  /* 0x0000000e241c723c */ /* 0x000fe2000000181c */
[C---:B-1----:R-:W-:Y:S01]  /*11040*/  F2FP.F16.F32.PACK_AB R15, R92.reuse, R86 ;  /* 0x000000565c0f723e */ /* 0x042fe200000000ff */
[----:B------:R-:W1:Y:S01]  /*11050*/  LDSM.16.MT88.4 R36, [R32+0x8400] ;  /* 0x008400002024783b */ /* 0x000e620000004200 */
[----:B------:R-:W-:-:S04]  /*11060*/  FADD.FTZ R92, R92, R62 ;  /* 0x0000003e5c5c7221 */ /* 0x000fc80000010000 */
[----:B------:R-:W-:Y:S01]  /*11070*/  MUFU.EX2 R102, R102 ;  /* 0x0000006600667308 */ /* 0x000fe20000000800 */
[----:B---3--:R-:W-:-:S07]  /*11080*/  FADD.FTZ R112, R108, R112 ;  /* 0x000000706c707221 */ /* 0x008fce0000010000 */
[----:B------:R-:W3:Y:S01]  /*11090*/  MUFU.EX2 R99, R99 ;  /* 0x0000006300637308 */ /* 0x000ee20000000800 */
[C---:B--2---:R-:W-:Y:S01]  /*110a0*/  F2FP.F16.F32.PACK_AB R12, R105.reuse, R108 ;  /* 0x0000006c690c723e */ /* 0x044fe200000000ff */
[----:B------:R-:W-:-:S06]  /*110b0*/  FADD.FTZ R112, R105, R112 ;  /* 0x0000007069707221 */ /* 0x000fcc0000010000 */
[----:B------:R-:W2:Y:S08]  /*110c0*/  MUFU.EX2 R106, R106 ;  /* 0x0000006a006a7308 */ /* 0x000eb00000000800 */
[----:B------:R-:W4:Y:S01]  /*110d0*/  MUFU.EX2 R120, R120 ;  /* 0x0000007800787308 */ /* 0x000f220000000800 */
[----:B---3--:R-:W-:Y:S01]  /*110e0*/  F2FP.F16.F32.PACK_AB R14, R99, R102 ;  /* 0x00000066630e723e */ /* 0x008fe200000000ff */
[----:B------:R-:W-:-:S04]  /*110f0*/  FADD.FTZ R102, R102, R112 ;  /* 0x0000007066667221 */ /* 0x000fc80000010000 */
[----:B------:R-:W-:Y:S02]  /*11100*/  FADD.FTZ R102, R99, R102 ;  /* 0x0000006663667221 */ /* 0x000fe40000010000 */
[----:B-----5:R-:W-:Y:S01]  /*11110*/  HMMA.16816.F32 R8, R12, R20, R8 ;  /* 0x000000140c08723c */ /* 0x020fe20000001808 */
[----:B------:R-:W-:Y:S01]  /*11120*/  MUFU.EX2 R150, R150 ;  /* 0x0000009600967308 */ /* 0x000fe20000000800 */
[----:B--2---:R-:W-:-:S06]  /*11130*/  FADD.FTZ R92, R106, R92 ;  /* 0x0000005c6a5c7221 */ /* 0x004fcc0000010000 */
[C---:B------:R-:W-:Y:S01]  /*11140*/  HMMA.16816.F32 R4, R12.reuse, R22, R4 ;  /* 0x000000160c04723c */ /* 0x040fe20000001804 */
[----:B------:R-:W2:Y:S01]  /*11150*/  LDSM.16.MT88.4 R20, [R49+0x8400] ;  /* 0x008400003114783b */ /* 0x000ea20000004200 */
[----:B------:R-:W3:Y:S06]  /*11160*/  MUFU.EX2 R158, R158 ;  /* 0x0000009e009e7308 */ /* 0x000eec0000000800 */
[C---:B------:R-:W-:Y:S02]  /*11170*/  HMMA.16816.F32 R24, R12.reuse, R16, R24 ;  /* 0x000000100c18723c */ /* 0x040fe40000001818 */
[----:B------:R-:W5:Y:S06]  /*11180*/  MUFU.EX2 R90, R90 ;  /* 0x0000005a005a7308 */ /* 0x000f6c0000000800 */
[----:B------:R-:W-:Y:S01]  /*11190*/  HMMA.16816.F32 R28, R12, R18, R28 ;  /* 0x000000120c1c723c */ /* 0x000fe2000000181c */
[----:B------:R-:W2:Y:S01]  /*111a0*/  LDSM.16.MT88.4 R16, [R32+0x8800] ;  /* 0x008800002010783b */ /* 0x000ea20000004200 */
[----:B------:R-:W1:Y:S01]  /*111b0*/  MUFU.EX2 R87, R88 ;  /* 0x0000005800577308 */ /* 0x000e620000000800 */
[C---:B----4-:R-:W-:Y:S01]  /*111c0*/  F2FP.F16.F32.PACK_AB R13, R120.reuse, R106 ;  /* 0x0000006a780d723e */ /* 0x050fe200000000ff */
[----:B------:R-:W-:Y:S01]  /*111d0*/  FADD.FTZ R120, R120, R92 ;  /* 0x0000005c78787221 */ /* 0x000fe20000010000 */
[----:B---3--:R-:W-:-:S03]  /*111e0*/  F2FP.F16.F32.PACK_AB R15, R158, R150 ;  /* 0x000000969e0f723e */ /* 0x008fc600000000ff */
[----:B------:R-:W-:Y:S02]  /*111f0*/  FADD.FTZ R120, R150, R120 ;  /* 0x0000007896787221 */ /* 0x000fe40000010000 */
[----:B------:R-:W3:Y:S01]  /*11200*/  MUFU.EX2 R60, R60 ;  /* 0x0000003c003c7308 */ /* 0x000ee20000000800 */
[----:B-----5:R-:W-:Y:S01]  /*11210*/  FADD.FTZ R102, R90, R102 ;  /* 0x000000665a667221 */ /* 0x020fe20000010000 */
[----:B------:R-:W-:-:S06]  /*11220*/  FADD.FTZ R158, R158, R120 ;  /* 0x000000789e9e7221 */ /* 0x000fcc0000010000 */
[----:B------:R-:W4:Y:S01]  /*11230*/  MUFU.EX2 R59, R59 ;  /* 0x0000003b003b7308 */ /* 0x000f220000000800 */
[C---:B-1----:R-:W-:Y:S01]  /*11240*/  F2FP.F16.F32.PACK_AB R12, R87.reuse, R90 ;  /* 0x0000005a570c723e */ /* 0x042fe200000000ff */
[----:B------:R-:W-:-:S06]  /*11250*/  FADD.FTZ R87, R87, R102 ;  /* 0x0000006657577221 */ /* 0x000fcc0000010000 */
[----:B------:R-:W1:Y:S01]  /*11260*/  MUFU.EX2 R191, R191 ;  /* 0x000000bf00bf7308 */ /* 0x000e620000000800 */
[----:B---3--:R-:W-:-:S07]  /*11270*/  FADD.FTZ R87, R60, R87 ;  /* 0x000000573c577221 */ /* 0x008fce0000010000 */
[----:B------:R-:W3:Y:S01]  /*11280*/  MUFU.EX2 R195, R195 ;  /* 0x000000c300c37308 */ /* 0x000ee20000000800 */
[C---:B----4-:R-:W-:Y:S01]  /*11290*/  F2FP.F16.F32.PACK_AB R14, R59.reuse, R60 ;  /* 0x0000003c3b0e723e */ /* 0x050fe200000000ff */
[----:B------:R-:W-:-:S06]  /*112a0*/  FADD.FTZ R59, R59, R87 ;  /* 0x000000573b3b7221 */ /* 0x000fcc0000010000 */
[----:B------:R-:W-:Y:S01]  /*112b0*/  HMMA.16816.F32 R8, R12, R36, R8 ;  /* 0x000000240c08723c */ /* 0x000fe20000001808 */
[----:B------:R-:W-:Y:S01]  /*112c0*/  MUFU.EX2 R159, R159 ;  /* 0x0000009f009f7308 */ /* 0x000fe20000000800 */
[----:B-1----:R-:W-:-:S06]  /*112d0*/  FADD.FTZ R158, R191, R158 ;  /* 0x0000009ebf9e7221 */ /* 0x002fcc0000010000 */
[C---:B------:R-:W-:Y:S01]  /*112e0*/  HMMA.16816.F32 R4, R12.reuse, R38, R4 ;  /* 0x000000260c04723c */ /* 0x040fe20000001804 */
[----:B------:R-:W1:Y:S01]  /*112f0*/  LDSM.16.MT88.4 R36, [R49+0x8800] ;  /* 0x008800003124783b */ /* 0x000e620000004200 */
[----:B------:R-:W4:Y:S06]  /*11300*/  MUFU.EX2 R127, R129 ;  /* 0x00000081007f7308 */ /* 0x000f2c0000000800 */
[C---:B--2---:R-:W-:Y:S01]  /*11310*/  HMMA.16816.F32 R24, R12.reuse, R20, R24 ;  /* 0x000000140c18723c */ /* 0x044fe20000001818 */
[--C-:B------:R-:W-:Y:S01]  /*11320*/  FFMA.FTZ R21, R54, R85, -R84.reuse ;  /* 0x0000005536157223 */ /* 0x100fe20000010854 */
[----:B------:R-:W2:Y:S06]  /*11330*/  MUFU.EX2 R58, R58 ;  /* 0x0000003a003a7308 */ /* 0x000eac0000000800 */
[----:B------:R-:W-:Y:S01]  /*11340*/  HMMA.16816.F32 R28, R12, R22, R28 ;  /* 0x000000160c1c723c */ /* 0x000fe2000000181c */
[----:B---3--:R-:W-:Y:S01]  /*11350*/  F2FP.F16.F32.PACK_AB R13, R195, R191 ;  /* 0x000000bfc30d723e */ /* 0x008fe200000000ff */
[----:B------:R-:W3:Y:S01]  /*11360*/  MUFU.EX2 R57, R57 ;  /* 0x0000003900397308 */ /* 0x000ee20000000800 */
[----:B----4-:R-:W-:Y:S01]  /*11370*/  F2FP.F16.F32.PACK_AB R15, R127, R159 ;  /* 0x0000009f7f0f723e */ /* 0x010fe200000000ff */
[-CC-:B------:R-:W-:Y:S01]  /*11380*/  FFMA.FTZ R22, R53, R85.reuse, -R84.reuse ;  /* 0x0000005535167223 */ /* 0x180fe20000010854 */
[----:B------:R-:W-:Y:S01]  /*11390*/  FFMA.FTZ R23, R52, R85, -R84 ;  /* 0x0000005534177223 */ /* 0x000fe20000010854 */
[----:B------:R-:W-:-:S04]  /*113a0*/  FADD.FTZ R195, R195, R158 ;  /* 0x0000009ec3c37221 */ /* 0x000fc80000010000 */
[----:B------:R-:W4:Y:S01]  /*113b0*/  MUFU.EX2 R56, R56 ;  /* 0x0000003800387308 */ /* 0x000f220000000800 */
[----:B--2---:R-:W-:Y:S01]  /*113c0*/  FADD.FTZ R59, R58, R59 ;  /* 0x0000003b3a3b7221 */ /* 0x004fe20000010000 */
[----:B------:R-:W-:-:S04]  /*113d0*/  FADD.FTZ R195, R159, R195 ;  /* 0x000000c39fc37221 */ /* 0x000fc80000010000 */
[----:B------:R-:W-:Y:S02]  /*113e0*/  FADD.FTZ R127, R127, R195 ;  /* 0x000000c37f7f7221 */ /* 0x000fe40000010000 */
[----:B------:R-:W2:Y:S01]  /*113f0*/  MUFU.EX2 R20, R55 ;  /* 0x0000003700147308 */ /* 0x000ea20000000800 */
[C---:B---3--:R-:W-:Y:S01]  /*11400*/  F2FP.F16.F32.PACK_AB R12, R57.reuse, R58 ;  /* 0x0000003a390c723e */ /* 0x048fe200000000ff */
[----:B------:R-:W-:-:S06]  /*11410*/  FADD.FTZ R57, R57, R59 ;  /* 0x0000003b39397221 */ /* 0x000fcc0000010000 */
[----:B------:R-:W3:Y:S01]  /*11420*/  MUFU.EX2 R96, R96 ;  /* 0x0000006000607308 */ /* 0x000ee20000000800 */
[----:B----4-:R-:W-:-:S07]  /*11430*/  FADD.FTZ R57, R56, R57 ;  /* 0x0000003938397221 */ /* 0x010fce0000010000 */
[----:B------:R-:W4:Y:S01]  /*11440*/  MUFU.EX2 R21, R21 ;  /* 0x0000001500157308 */ /* 0x000f220000000800 */
[C---:B--2---:R-:W-:Y:S01]  /*11450*/  F2FP.F16.F32.PACK_AB R14, R20.reuse, R56 ;  /* 0x00000038140e723e */ /* 0x044fe200000000ff */
[----:B------:R-:W-:-:S06]  /*11460*/  FADD.FTZ R20, R20, R57 ;  /* 0x0000003914147221 */ /* 0x000fcc0000010000 */
[----:B------:R-:W-:Y:S01]  /*11470*/  HMMA.16816.F32 R8, R12, R16, R8 ;  /* 0x000000100c08723c */ /* 0x000fe20000001808 */
[----:B------:R-:W-:Y:S01]  /*11480*/  FFMA.FTZ R16, R42, R85, -R83 ;  /* 0x000000552a107223 */ /* 0x000fe20000010853 */
[----:B------:R-:W2:Y:S01]  /*11490*/  MUFU.EX2 R93, R93 ;  /* 0x0000005d005d7308 */ /* 0x000ea20000000800 */
[----:B---3--:R-:W-:-:S05]  /*114a0*/  FADD.FTZ R127, R96, R127 ;  /* 0x0000007f607f7221 */ /* 0x008fca0000010000 */
[C---:B-1----:R-:W-:Y:S01]  /*114b0*/  HMMA.16816.F32 R24, R12.reuse, R36, R24 ;  /* 0x000000240c18723c */ /* 0x042fe20000001818 */
[----:B----4-:R-:W-:Y:S01]  /*114c0*/  FADD.FTZ R20, R21, R20 ;  /* 0x0000001415147221 */ /* 0x010fe20000010000 */
[----:B------:R-:W1:Y:S06]  /*114d0*/  MUFU.EX2 R43, R43 ;  /* 0x0000002b002b7308 */ /* 0x000e6c0000000800 */
[----:B------:R-:W-:Y:S02]  /*114e0*/  HMMA.16816.F32 R4, R12, R18, R4 ;  /* 0x000000120c04723c */ /* 0x000fe40000001804 */
[----:B------:R-:W3:Y:S01]  /*114f0*/  MUFU.EX2 R22, R22 ;  /* 0x0000001600167308 */ /* 0x000ee20000000800 */
[----:B--2---:R-:W-:-:S05]  /*11500*/  FADD.FTZ R127, R93, R127 ;  /* 0x0000007f5d7f7221 */ /* 0x004fca0000010000 */
[----:B------:R-:W-:Y:S01]  /*11510*/  HMMA.16816.F32 R28, R12, R38, R28 ;  /* 0x000000260c1c723c */ /* 0x000fe2000000181c */
[----:B------:R-:W-:Y:S01]  /*11520*/  F2FP.F16.F32.PACK_AB R13, R93, R96 ;  /* 0x000000605d0d723e */ /* 0x000fe200000000ff */
[----:B------:R-:W2:Y:S01]  /*11530*/  MUFU.EX2 R23, R23 ;  /* 0x0000001700177308 */ /* 0x000ea20000000800 */
[----:B-1----:R-:W-:-:S07]  /*11540*/  FADD.FTZ R127, R43, R127 ;  /* 0x0000007f2b7f7221 */ /* 0x002fce0000010000 */
[----:B------:R-:W1:Y:S01]  /*11550*/  MUFU.EX2 R196, R196 ;  /* 0x000000c400c47308 */ /* 0x000e620000000800 */
[C---:B---3--:R-:W-:Y:S01]  /*11560*/  F2FP.F16.F32.PACK_AB R12, R22.reuse, R21 ;  /* 0x00000015160c723e */ /* 0x048fe200000000ff */
[----:B------:R-:W-:-:S06]  /*11570*/  FADD.FTZ R20, R22, R20 ;  /* 0x0000001416147221 */ /* 0x000fcc0000010000 */
[----:B------:R-:W3:Y:S01]  /*11580*/  MUFU.EX2 R16, R16 ;  /* 0x0000001000107308 */ /* 0x000ee20000000800 */
[----:B--2---:R-:W-:Y:S01]  /*11590*/  FADD.FTZ R20, R23, R20 ;  /* 0x0000001417147221 */ /* 0x004fe20000010000 */
[----:B-1----:R-:W-:-:S03]  /*115a0*/  F2FP.F16.F32.PACK_AB R14, R196, R23 ;  /* 0x00000017c40e723e */ /* 0x002fc600000000ff */
[----:B------:R-:W-:Y:S01]  /*115b0*/  FADD.FTZ R196, R196, R20 ;  /* 0x00000014c4c47221 */ /* 0x000fe20000010000 */
[C---:B---3--:R-:W-:Y:S01]  /*115c0*/  F2FP.F16.F32.PACK_AB R15, R16.reuse, R43 ;  /* 0x0000002b100f723e */ /* 0x048fe200000000ff */
[----:B------:R-:W-:-:S06]  /*115d0*/  FADD.FTZ R195, R16, R127 ;  /* 0x0000007f10c37221 */ /* 0x000fcc0000010000 */
        /* <DEDUP_REMOVED lines=78> */
.L_x_4468:
        /* <DEDUP_REMOVED lines=8> */
.L_x_4469:
[----:B------:R-:W-:Y:S05]  /*11b40*/  BSYNC.RECONVERGENT B0 ;  /* 0x0000000000007941 */ /* 0x000fea0003800200 */
.L_x_4467:
        /* <DEDUP_REMOVED lines=32> */
[----:B------:R-:W-:Y:S01]  /*11d50*/  LOP3.LUT R190, R190, 0xfffffffd, RZ, 0xc0, !PT ;  /* 0xfffffffdbebe7812 */ /* 0x000fe200078ec0ff */
[----:B------:R-:W-:Y:S01]  /*11d60*/  LDSM.16.M88.4 R20, [R35] ;  /* 0x000000002314783b */ /* 0x000fe20000000200 */
[----:B------:R-:W-:-:S03]  /*11d70*/  SHF.L.U32 R233, R45, 0x8, RZ ;  /* 0x000000082de97819 */ /* 0x000fc600000006ff */
[----:B------:R-:W-:Y:S04]  /*11d80*/  LDSM.16.M88.4 R16, [R33+0x1000] ;  /* 0x001000002110783b */ /* 0x000fe80000000200 */
[----:B----4-:R-:W-:Y:S02]  /*11d90*/  LDSM.16.M88.4 R8, [R34+0x1400] ;  /* 0x001400002208783b */ /* 0x010fe40000000200 */
[----:B------:R-:W-:Y:S02]  /*11da0*/  @P2 LOP3.LUT R190, R190, 0x2, RZ, 0xfc, !PT ;  /* 0x00000002bebe2812 */ /* 0x000fe400078efcff */
[----:B-1----:R-:W-:Y:S04]  /*11db0*/  LDSM.16.M88.4 R4, [R40] ;  /* 0x000000002804783b */ /* 0x002fe80000000200 */
[----:B------:R-:W-:Y:S04]  /*11dc0*/  LDSM.16.M88.4 R24, [R33+0x1400] ;  /* 0x001400002118783b */ /* 0x000fe80000000200 */
[----:B--2---:R-:W1:Y:S04]  /*11dd0*/  LDSM.16.M88.4 R12, [R34+0x1000] ;  /* 0x00100000220c783b */ /* 0x004e680000000200 */
[----:B------:R-:W2:Y:S04]  /*11de0*/  LDSM.16.M88.4 R28, [R34+0x1800] ;  /* 0x00180000221c783b */ /* 0x000ea80000000200 */
[----:B------:R-:W4:Y:S04]  /*11df0*/  LDSM.16.M88.4 R56, [R33+0x1800] ;  /* 0x001800002138783b */ /* 0x000f280000000200 */
        /* <DEDUP_REMOVED lines=10> */
[-C--:B---3--:R-:W-:Y:S01]  /*11ea0*/  FMUL.FTZ R12, R12, R43.reuse ;  /* 0x0000002b0c0c7220 */ /* 0x088fe20000410000 */
        /* <DEDUP_REMOVED lines=25> */
[C---:B----4-:R-:W-:Y:S03]  /*12040*/  HMMA.16816.F32 R12, R20.reuse, R56, R12 ;  /* 0x00000038140c723c */ /* 0x050fe6000000180c */
[----:B------:R-:W4:Y:S05]  /*12050*/  MUFU.TANH R51, R16 ;  /* 0x0000001000337308 */ /* 0x000f2a0000002400 */
        /* <DEDUP_REMOVED lines=21> */
[----:B---3--:R-:W3:Y:S07]  /*121b0*/  LDSM.16.M88.4 R8, [R34+0x2000] ;  /* 0x002000002208783b */ /* 0x008eee0000000200 */
        /* <DEDUP_REMOVED lines=13> */
[----:B------:R-:W4:Y:S02]  /*12290*/  LDSM.16.M88.4 R36, [R34+0x2400] ;  /* 0x002400002224783b */ /* 0x000f240000000200 */
[----:B------:R-:W1:Y:S08]  /*122a0*/  MUFU.TANH R70, R16 ;  /* 0x0000001000467308 */ /* 0x000e700000002400 */
[----:B------:R-:W1:Y:S01]  /*122b0*/  MUFU.TANH R74, R17 ;  /* 0x00000011004a7308 */ /* 0x000e620000002400 */
[C---:B---3--:R-:W-:Y:S07]  /*122c0*/  HMMA.16816.F32 R28, R4.reuse, R8, RZ ;  /* 0x00000008041c723c */ /* 0x048fee00000018ff */
[----:B------:R-:W3:Y:S01]  /*122d0*/  MUFU.TANH R71, R18 ;  /* 0x0000001200477308 */ /* 0x000ee20000002400 */
        /* <DEDUP_REMOVED lines=93> */
[C---:B----4-:R-:W-:Y:S07]  /*128b0*/  HMMA.16816.F32 R12, R20.reuse, R8, R12 ;  /* 0x00000008140c723c */ /* 0x050fee000000180c */
        /* <DEDUP_REMOVED lines=127> */
[----:B-----5:R5:W4:Y:S07]  /*130b0*/  LDSM.16.M88.4 R24, [R34+0x4c00] ;  /* 0x004c00002218783b */ /* 0x020b2e0000000200 */
[----:B------:R-:W1:Y:S01]  /*130c0*/  MUFU.TANH R223, R31 ;  /* 0x0000001f00df7308 */ /* 0x000e620000002400 */
[----:B---3--:R-:W-:Y:S01]  /*130d0*/  HMMA.16816.F32 R12, R20, R8, R12 ;  /* 0x00000008140c723c */ /* 0x008fe2000000180c */
[-C--:B------:R-:W-:Y:S01]  /*130e0*/  FMUL.FTZ R9, R18, R43.reuse ;  /* 0x0000002b12097220 */ /* 0x080fe20000410000 */
[----:B------:R-:W-:-:S05]  /*130f0*/  FMUL.FTZ R8, R19, R43 ;  /* 0x0000002b13087220 */ /* 0x000fca0000410000 */
[----:B------:R-:W3:Y:S01]  /*13100*/  MUFU.TANH R167, R16 ;  /* 0x0000001000a77308 */ /* 0x000ee20000002400 */
[----:B------:R-:W-:Y:S07]  /*13110*/  HMMA.16816.F32 R36, R20, R10, R36 ;  /* 0x0000000a1424723c */ /* 0x000fee0000001824 */
[----:B-----5:R5:W1:Y:S04]  /*13120*/  MUFU.TANH R34, R29 ;  /* 0x0000001d00227308 */ /* 0x020a680000002400 */
[-C--:B------:R-:W-:Y:S01]  /*13130*/  FMUL.FTZ R12, R12, R43.reuse ;  /* 0x0000002b0c0c7220 */ /* 0x080fe20000410000 */
[-C--:B------:R-:W-:Y:S01]  /*13140*/  FMUL.FTZ R13, R13, R43.reuse ;  /* 0x0000002b0d0d7220 */ /* 0x080fe20000410000 */
[-C--:B------:R-:W-:Y:S01]  /*13150*/  FMUL.FTZ R11, R14, R43.reuse ;  /* 0x0000002b0e0b7220 */ /* 0x080fe20000410000 */
[-C--:B------:R-:W-:Y:S01]  /*13160*/  FMUL.FTZ R10, R15, R43.reuse ;  /* 0x0000002b0f0a7220 */ /* 0x080fe20000410000 */
[----:B------:R4:W1:Y:S04]  /*13170*/  MUFU.TANH R191, R17 ;  /* 0x0000001100bf7308 */ /* 0x0008680000002400 */
[----:B------:R-:W-:-:S04]  /*13180*/  FMUL.FTZ R37, R37, R43 ;  /* 0x0000002b25257220 */ /* 0x000fc80000410000 */
[----:B------:R2:W1:Y:S01]  /*13190*/  MUFU.TANH R193, R13 ;  /* 0x0000000d00c17308 */ /* 0x0004620000002400 */
[----:B-----5:R-:W5:Y:S01]  /*131a0*/  LDSM.16.M88.4 R28, [R33+0x4c00] ;  /* 0x004c0000211c783b */ /* 0x020f620000000200 */
[----:B------:R-:W-:-:S06]  /*131b0*/  DEPBAR.LE SB0, 0x0 ;  /* 0x000080000000791a */ /* 0x000fcc0000000000 */
[----:B------:R-:W1:Y:S01]  /*131c0*/  MUFU.TANH R9, R9 ;  /* 0x0000000900097308 */ /* 0x000e620000002400 */
[C---:B----4-:R-:W-:Y:S07]  /*131d0*/  HMMA.16816.F32 R16, R4.reuse, R24, RZ ;  /* 0x000000180410723c */ /* 0x050fee00000018ff */
[----:B------:R4:W1:Y:S01]  /*131e0*/  MUFU.TANH R25, R12 ;  /* 0x0000000c00197308 */ /* 0x0008620000002400 */
[----:B------:R-:W-:Y:S01]  /*131f0*/  HMMA.16816.F32 R4, R4, R26, RZ ;  /* 0x0000001a0404723c */ /* 0x000fe200000018ff */
[----:B--2---:R-:W-:-:S06]  /*13200*/  FMUL.FTZ R13, R38, R43 ;  /* 0x0000002b260d7220 */ /* 0x004fcc0000410000 */
[----:B------:R-:W2:Y:S08]  /*13210*/  MUFU.TANH R8, R8 ;  /* 0x0000000800087308 */ /* 0x000eb00000002400 */
[----:B------:R-:W1:Y:S01]  /*13220*/  MUFU.TANH R11, R11 ;  /* 0x0000000b000b7308 */ /* 0x000e620000002400 */
[----:B----4-:R-:W-:-:S07]  /*13230*/  FMUL.FTZ R12, R39, R43 ;  /* 0x0000002b270c7220 */ /* 0x010fce0000410000 */
[----:B------:R-:W4:Y:S01]  /*13240*/  MUFU.TANH R10, R10 ;  /* 0x0000000a000a7308 */ /* 0x000f220000002400 */
[----:B-----5:R-:W-:Y:S01]  /*13250*/  HMMA.16816.F32 R16, R20, R28, R16 ;  /* 0x0000001c1410723c */ /* 0x020fe20000001810 */
[----:B------:R-:W-:-:S06]  /*13260*/  FMUL.FTZ R28, R36, R43 ;  /* 0x0000002b241c7220 */ /* 0x000fcc0000410000 */
[----:B------:R-:W1:Y:S01]  /*13270*/  MUFU.TANH R28, R28 ;  /* 0x0000001c001c7308 */ /* 0x000e620000002400 */
[----:B------:R-:W-:Y:S07]  /*13280*/  HMMA.16816.F32 R4, R20, R30, R4 ;  /* 0x0000001e1404723c */ /* 0x000fee0000001804 */
[----:B------:R1:W1:Y:S04]  /*13290*/  MUFU.TANH R209, R37 ;  /* 0x0000002500d17308 */ /* 0x0002680000002400 */
[-C--:B------:R-:W-:Y:S01]  /*132a0*/  FMUL.FTZ R16, R16, R43.reuse ;  /* 0x0000002b10107220 */ /* 0x080fe20000410000 */
[-C--:B------:R-:W-:Y:S01]  /*132b0*/  FMUL.FTZ R17, R17, R43.reuse ;  /* 0x0000002b11117220 */ /* 0x080fe20000410000 */
[-C--:B------:R-:W-:Y:S01]  /*132c0*/  FMUL.FTZ R15, R18, R43.reuse ;  /* 0x0000002b120f7220 */ /* 0x080fe20000410000 */
[-C--:B------:R-:W-:Y:S01]  /*132d0*/  FMUL.FTZ R14, R19, R43.reuse ;  /* 0x0000002b130e7220 */ /* 0x080fe20000410000 */
[----:B------:R1:W1:Y:S04]  /*132e0*/  MUFU.TANH R208, R16 ;  /* 0x0000001000d07308 */ /* 0x0002680000002400 */
[-C--:B------:R-:W-:Y:S01]  /*132f0*/  FMUL.FTZ R7, R7, R43.reuse ;  /* 0x0000002b07077220 */ /* 0x080fe20000410000 */
[-C--:B------:R-:W-:Y:S01]  /*13300*/  FMUL.FTZ R4, R4, R43.reuse ;  /* 0x0000002b04047220 */ /* 0x080fe20000410000 */
[-C--:B------:R-:W-:Y:S01]  /*13310*/  FMUL.FTZ R5, R5, R43.reuse ;  /* 0x0000002b05057220 */ /* 0x080fe20000410000 */
[----:B------:R-:W-:Y:S01]  /*13320*/  FMUL.FTZ R6, R6, R43 ;  /* 0x0000002b06067220 */ /* 0x000fe20000410000 */
[----:B------:R1:W1:Y:S08]  /*13330*/  MUFU.TANH R21, R17 ;  /* 0x0000001100157308 */ /* 0x0002700000002400 */
[----:B------:R-:W1:Y:S08]  /*13340*/  MUFU.TANH R13, R13 ;  /* 0x0000000d000d7308 */ /* 0x000e700000002400 */
[----:B------:R-:W1:Y:S08]  /*13350*/  MUFU.TANH R12, R12 ;  /* 0x0000000c000c7308 */ /* 0x000e700000002400 */
[----:B------:R-:W1:Y:S08]  /*13360*/  MUFU.TANH R15, R15 ;  /* 0x0000000f000f7308 */ /* 0x000e700000002400 */
[----:B------:R-:W1:Y:S08]  /*13370*/  MUFU.TANH R14, R14 ;  /* 0x0000000e000e7308 */ /* 0x000e700000002400 */
[----:B------:R1:W1:Y:S08]  /*13380*/  MUFU.TANH R20, R4 ;  /* 0x0000000400147308 */ /* 0x0002700000002400 */
[----:B------:R1:W1:Y:S08]  /*13390*/  MUFU.TANH R17, R5 ;  /* 0x0000000500117308 */ /* 0x0002700000002400 */
[----:B------:R1:W1:Y:S08]  /*133a0*/  MUFU.TANH R16, R6 ;  /* 0x0000000600107308 */ /* 0x0002700000002400 */
        /* <DEDUP_REMOVED lines=69> */
.L_x_4473:
        /* <DEDUP_REMOVED lines=8> */
.L_x_4474:
[----:B------:R-:W-:Y:S05]  /*13880*/  BSYNC.RECONVERGENT B0 ;  /* 0x0000000000007941 */ /* 0x000fea0003800200 */
.L_x_4472:
        /* <DEDUP_REMOVED lines=30> */
.L_x_4471:
[----:B------:R-:W-:Y:S05]  /*13a70*/  BSYNC.RECONVERGENT B1 ;  /* 0x0000000000017941 */ /* 0x000fea0003800200 */
.L_x_4470:
[----:B------:R-:W-:Y:S01]  /*13a80*/  LOP3.LUT R233, R233, R41, RZ, 0xfc, !PT ;  /* 0x00000029e9e97212 */ /* 0x000fe200078efcff */
[----:B------:R-:W2:Y:S01]  /*13a90*/  LD.E R73, desc[UR4][R148.64+0xdc] ;  /* 0x0000dc0494497980 */ /* 0x000ea2000c101900 */
[----:B------:R-:W-:-:S03]  /*13aa0*/  LOP3.LUT R190, R190, 0xfffffffe, RZ, 0xc0, !PT ;  /* 0xfffffffebebe7812 */ /* 0x000fc600078ec0ff */
[C---:B-1-3--:R-:W-:Y:S02]  /*13ab0*/  VIADD R5, R233.reuse, 0xfffffe00 ;  /* 0xfffffe00e9057836 */ /* 0x04afe40000000000 */
[C---:B------:R-:W-:Y:S02]  /*13ac0*/  VIADD R4, R233.reuse, 0xfffffe01 ;  /* 0xfffffe01e9047836 */ /* 0x040fe40000000000 */
[----:B------:R-:W-:Y:S01]  /*13ad0*/  VIADD R6, R233, 0xfffffe09 ;  /* 0xfffffe09e9067836 */ /* 0x000fe20000000000 */
[C---:B------:R-:W-:Y:S02]  /*13ae0*/  ISETP.GE.AND P0, PT, R5.reuse, R189, PT ;  /* 0x000000bd0500720c */ /* 0x040fe40003f06270 */
[C---:B------:R-:W-:Y:S02]  /*13af0*/  ISETP.GE.AND P3, PT, R5.reuse, R186, PT ;  /* 0x000000ba0500720c */ /* 0x040fe40003f66270 */
[C---:B------:R-:W-:Y:S02]  /*13b00*/  ISETP.GE.AND P1, PT, R5.reuse, R188, PT ;  /* 0x000000bc0500720c */ /* 0x040fe40003f26270 */
[----:B------:R-:W-:Y:S01]  /*13b10*/  ISETP.GE.AND P2, PT, R5, R187, PT ;  /* 0x000000bb0500720c */ /* 0x000fe20003f46270 */
[----:B------:R-:W-:Y:S01]  /*13b20*/  VIADD R5, R233, 0xfffffe08 ;  /* 0xfffffe08e9057836 */ /* 0x000fe20000000000 */
[----:B------:R-:W-:-:S02]  /*13b30*/  FSEL R63, R63, -INF , P0 ;  /* 0xff8000003f3f7808 */ /* 0x000fc40000000000 */
[----:B------:R-:W-:Y:S02]  /*13b40*/  ISETP.GE.AND P0, PT, R4, R189, PT ;  /* 0x000000bd0400720c */ /* 0x000fe40003f06270 */
[----:B------:R-:W-:Y:S02]  /*13b50*/  FSEL R207, R63, -INF , !P3 ;  /* 0xff8000003fcf7808 */ /* 0x000fe40005800000 */
[----:B------:R-:W-:Y:S02]  /*13b60*/  FSEL R62, R62, -INF , P0 ;  /* 0xff8000003e3e7808 */ /* 0x000fe40000000000 */
[----:B------:R-:W-:Y:S02]  /*13b70*/  ISETP.GE.AND P0, PT, R5, R188, PT ;  /* 0x000000bc0500720c */ /* 0x000fe40003f06270 */
[----:B------:R-:W-:Y:S02]  /*13b80*/  ISETP.GE.AND P3, PT, R4, R187, PT ;  /* 0x000000bb0400720c */ /* 0x000fe40003f66270 */
[----:B------:R-:W-:-:S02]  /*13b90*/  FSEL R53, R53, -INF , P0 ;  /* 0xff80000035357808 */ /* 0x000fc40000000000 */
[----:B------:R-:W-:Y:S02]  /*13ba0*/  ISETP.GE.AND P0, PT, R6, R187, PT ;  /* 0x000000bb0600720c */ /* 0x000fe40003f06270 */
[C---:B------:R-:W-:Y:S02]  /*13bb0*/  ISETP.GE.AND P5, PT, R4.reuse, R186, PT ;  /* 0x000000ba0400720c */ /* 0x040fe40003fa6270 */
[----:B------:R-:W-:Y:S02]  /*13bc0*/  P2R R18, PR, RZ, 0x8 ;  /* 0x00000008ff127803 */ /* 0x000fe40000000000 */
[----:B------:R-:W-:Y:S02]  /*13bd0*/  ISETP.GE.AND P4, PT, R5, R189, PT ;  /* 0x000000bd0500720c */ /* 0x000fe40003f86270 */
[----:B------:R-:W-:Y:S02]  /*13be0*/  ISETP.GE.AND P6, PT, R4, R188, PT ;  /* 0x000000bc0400720c */ /* 0x000fe40003fc6270 */
[----:B------:R-:W-:-:S02]  /*13bf0*/  FSEL R206, R62, -INF , !P5 ;  /* 0xff8000003ece7808 */ /* 0x000fc40006800000 */
[----:B------:R-:W-:Y:S02]  /*13c00*/  FSEL R4, R61, -INF , P1 ;  /* 0xff8000003d047808 */ /* 0x000fe40000800000 */
[----:B------:R-:W-:Y:S01]  /*13c10*/  ISETP.NE.AND P5, PT, R18, RZ, PT ;  /* 0x000000ff1200720c */ /* 0x000fe20003fa5270 */
[----:B------:R-:W-:Y:S01]  /*13c20*/  VIADD R18, R233, 0xfffffe10 ;  /* 0xfffffe10e9127836 */ /* 0x000fe20000000000 */
[----:B------:R-:W-:Y:S02]  /*13c30*/  ISETP.GE.AND P3, PT, R5, R186, PT ;  /* 0x000000ba0500720c */ /* 0x000fe40003f66270 */
[----:B------:R-:W-:Y:S02]  /*13c40*/  FSEL R55, R55, -INF , P4 ;  /* 0xff80000037377808 */ /* 0x000fe40002000000 */
[----:B------:R-:W-:Y:S01]  /*13c50*/  FSEL R4, R4, -INF , !P2 ;  /* 0xff80000004047808 */ /* 0x000fe20005000000 */
[----:B------:R-:W-:Y:S01]  /*13c60*/  VIADD R22, R233, 0xfffffe18 ;  /* 0xfffffe18e9167836 */ /* 0x000fe20000000000 */
[----:B------:R-:W-:-:S02]  /*13c70*/  ISETP.GE.AND P2, PT, R5, R187, PT ;  /* 0x000000bb0500720c */ /* 0x000fc40003f46270 */
[----:B------:R-:W-:Y:S01]  /*13c80*/  FSEL R37, R55, -INF , !P3 ;  /* 0xff80000037257808 */ /* 0x000fe20005800000 */
[----:B------:R-:W-:Y:S01]  /*13c90*/  VIADD R212, R233, 0xfffffe19 ;  /* 0xfffffe19e9d47836 */ /* 0x000fe20000000000 */
[----:B------:R-:W-:Y:S02]  /*13ca0*/  FSEL R5, R60, -INF , P6 ;  /* 0xff8000003c057808 */ /* 0x000fe40003000000 */
[----:B------:R-:W-:Y:S02]  /*13cb0*/  ISETP.GE.AND P3, PT, R18, R189, PT ;  /* 0x000000bd1200720c */ /* 0x000fe40003f66270 */
[----:B------:R-:W-:Y:S02]  /*13cc0*/  @P0 LOP3.LUT R190, R190, 0x1, RZ, 0xfc, !PT ;  /* 0x00000001bebe0812 */ /* 0x000fe400078efcff */
[----:B------:R-:W-:Y:S02]  /*13cd0*/  ISETP.GE.AND P0, PT, R18, R188, PT ;  /* 0x000000bc1200720c */ /* 0x000fe40003f06270 */
[----:B------:R-:W-:-:S02]  /*13ce0*/  FSEL R5, R5, -INF , !P5 ;  /* 0xff80000005057808 */ /* 0x000fc40006800000 */
[----:B------:R-:W-:Y:S01]  /*13cf0*/  FSEL R51, R51, -INF , P3 ;  /* 0xff80000033337808 */ /* 0x000fe20001800000 */
[----:B------:R-:W-:Y:S01]  /*13d00*/  VIADD R23, R233, 0xfffffe21 ;  /* 0xfffffe21e9177836 */ /* 0x000fe20000000000 */
[CC--:B------:R-:W-:Y:S02]  /*13d10*/  ISETP.GE.AND P1, PT, R6.reuse, R189.reuse, PT ;  /* 0x000000bd0600720c */ /* 0x0c0fe40003f26270 */
[C---:B------:R-:W-:Y:S02]  /*13d20*/  ISETP.GE.AND P5, PT, R6.reuse, R186, PT ;  /* 0x000000ba0600720c */ /* 0x040fe40003fa6270 */
[----:B------:R-:W-:Y:S02]  /*13d30*/  ISETP.GE.AND P4, PT, R6, R188, PT ;  /* 0x000000bc0600720c */ /* 0x000fe40003f86270 */
[----:B------:R-:W-:Y:S02]  /*13d40*/  FSEL R24, R49, -INF , P0 ;  /* 0xff80000031187808 */ /* 0x000fe40000000000 */
[----:B------:R-:W-:-:S02]  /*13d50*/  ISETP.GE.AND P3, PT, R22, R189, PT ;  /* 0x000000bd1600720c */ /* 0x000fc40003f66270 */
[----:B------:R-:W-:Y:S02]  /*13d60*/  FSEL R6, R53, -INF , !P2 ;  /* 0xff80000035067808 */ /* 0x000fe40005000000 */
[----:B------:R-:W-:Y:S02]  /*13d70*/  ISETP.GE.AND P0, PT, R212, R189, PT ;  /* 0x000000bdd400720c */ /* 0x000fe40003f06270 */
[CC--:B------:R-:W-:Y:S02]  /*13d80*/  ISETP.GE.AND P2, PT, R18.reuse, R186.reuse, PT ;  /* 0x000000ba1200720c */ /* 0x0c0fe40003f46270 */
[----:B------:R-:W-:Y:S01]  /*13d90*/  ISETP.GE.AND P6, PT, R18, R187, PT ;  /* 0x000000bb1200720c */ /* 0x000fe20003fc6270 */
[C---:B------:R-:W-:Y:S01]  /*13da0*/  VIADD R18, R233.reuse, 0xfffffe11 ;  /* 0xfffffe11e9127836 */ /* 0x040fe20000000000 */
[----:B------:R-:W-:Y:S01]  /*13db0*/  FSEL R56, R56, -INF , P3 ;  /* 0xff80000038387808 */ /* 0x000fe20001800000 */
[C---:B------:R-:W-:Y:S01]  /*13dc0*/  VIADD R19, R233.reuse, 0xfffffe20 ;  /* 0xfffffe20e9137836 */ /* 0x040fe20000000000 */
[----:B------:R-:W-:Y:S01]  /*13dd0*/  ISETP.GE.AND P3, PT, R212, R186, PT ;  /* 0x000000bad400720c */ /* 0x000fe20003f66270 */
[----:B------:R-:W-:Y:S01]  /*13de0*/  VIADD R222, R233, 0xfffffe29 ;  /* 0xfffffe29e9de7836 */ /* 0x000fe20000000000 */
[----:B------:R-:W-:-:S02]  /*13df0*/  FSEL R57, R57, -INF , P0 ;  /* 0xff80000039397808 */ /* 0x000fc40000000000 */
[-C--:B------:R-:W-:Y:S02]  /*13e00*/  ISETP.GE.AND P0, PT, R23, R189.reuse, PT ;  /* 0x000000bd1700720c */ /* 0x080fe40003f06270 */
[----:B------:R-:W-:Y:S01]  /*13e10*/  FSEL R54, R54, -INF , P1 ;  /* 0xff80000036367808 */ /* 0x000fe20000800000 */
[----:B------:R-:W-:Y:S01]  /*13e20*/  VIADD R26, R233, 0xfffffe28 ;  /* 0xfffffe28e91a7836 */ /* 0x000fe20000000000 */
[-C--:B------:R-:W-:Y:S02]  /*13e30*/  ISETP.GE.AND P1, PT, R18, R189.reuse, PT ;  /* 0x000000bd1200720c */ /* 0x080fe40003f26270 */
[----:B------:R-:W-:Y:S02]  /*13e40*/  FSEL R39, R51, -INF , !P2 ;  /* 0xff80000033277808 */ /* 0x000fe40005000000 */
[----:B------:R-:W-:Y:S02]  /*13e50*/  ISETP.GE.AND P2, PT, R19, R189, PT ;  /* 0x000000bd1300720c */ /* 0x000fe40003f46270 */
[----:B------:R-:W-:Y:S01]  /*13e60*/  FSEL R240, R57, -INF , !P3 ;  /* 0xff80000039f07808 */ /* 0x000fe20005800000 */
[----:B------:R-:W-:Y:S01]  /*13e70*/  VIADD R218, R233, 0xfffffe31 ;  /* 0xfffffe31e9da7836 */ /* 0x000fe20000000000 */
[----:B------:R-:W-:-:S02]  /*13e80*/  ISETP.GE.AND P3, PT, R23, R186, PT ;  /* 0x000000ba1700720c */ /* 0x000fc40003f66270 */
[----:B------:R-:W-:Y:S02]  /*13e90*/  FSEL R65, R65, -INF , P0 ;  /* 0xff80000041417808 */ /* 0x000fe40000000000 */
        /* <DEDUP_REMOVED lines=15> */
[-C--:B------:R-:W-:Y:S02]  /*13f90*/  ISETP.GE.AND P2, PT, R220, R189.reuse, PT ;  /* 0x000000bddc00720c */ /* 0x080fe40003f46270 */
[----:B------:R-:W-:Y:S01]  /*13fa0*/  FSEL R243, R69, -INF , !P3 ;  /* 0xff80000045f37808 */ /* 0x000fe20005800000 */
        /* <DEDUP_REMOVED lines=30> */
[C---:B------:R-:W-:Y:S01]  /*14190*/  VIADD R205, R233.reuse, 0xfffffe59 ;  /* 0xfffffe59e9cd7836 */ /* 0x040fe20000000000 */
[----:B------:R-:W-:Y:S02]  /*141a0*/  FSEL R82, R86, -INF , P0 ;  /* 0xff80000056527808 */ /* 0x000fe40000000000 */
[----:B------:R-:W-:Y:S02]  /*141b0*/  ISETP.GE.AND P0, PT, R30, R189, PT ;  /* 0x000000bd1e00720c */ /* 0x000fe40003f06270 */
[----:B------:R-:W-:Y:S01]  /*141c0*/  FSEL R238, R76, -INF , !P1 ;  /* 0xff8000004cee7808 */ /* 0x000fe20004800000 */
[----:B------:R-:W-:Y:S01]  /*141d0*/  VIADD R27, R233, 0xfffffe58 ;  /* 0xfffffe58e91b7836 */ /* 0x000fe20000000000 */
[----:B------:R-:W-:-:S02]  /*141e0*/  ISETP.GE.AND P1, PT, R210, R186, PT ;  /* 0x000000bad200720c */ /* 0x000fc40003f26270 */
[----:B------:R-:W-:Y:S02]  /*141f0*/  FSEL R85, R85, -INF , P2 ;  /* 0xff80000055557808 */ /* 0x000fe40001000000 */
[-C--:B------:R-:W-:Y:S01]  /*14200*/  ISETP.GE.AND P2, PT, R31, R189.reuse, PT ;  /* 0x000000bd1f00720c */ /* 0x080fe20003f46270 */
[----:B------:R-:W-:Y:S01]  /*14210*/  VIADD R250, R233, 0xfffffe61 ;  /* 0xfffffe61e9fa7836 */ /* 0x000fe20000000000 */
[----:B------:R-:W-:Y:S02]  /*14220*/  FSEL R70, R88, -INF , P0 ;  /* 0xff80000058467808 */ /* 0x000fe40000000000 */
[----:B------:R-:W-:Y:S02]  /*14230*/  ISETP.GE.AND P0, PT, R205, R189, PT ;  /* 0x000000bdcd00720c */ /* 0x000fe40003f06270 */
[----:B------:R-:W-:Y:S01]  /*14240*/  FSEL R234, R81, -INF , !P1 ;  /* 0xff80000051ea7808 */ /* 0x000fe20004800000 */
[----:B------:R-:W-:Y:S01]  /*14250*/  VIADD R33, R233, 0xfffffe60 ;  /* 0xfffffe60e9217836 */ /* 0x000fe20000000000 */
[----:B------:R-:W-:-:S02]  /*14260*/  FSEL R81, R87, -INF , P2 ;  /* 0xff80000057517808 */ /* 0x000fc40001000000 */
[-C--:B------:R-:W-:Y:S01]  /*14270*/  ISETP.GE.AND P2, PT, R27, R189.reuse, PT ;  /* 0x000000bd1b00720c */ /* 0x080fe20003f46270 */
[C---:B------:R-:W-:Y:S01]  /*14280*/  VIADD R198, R233.reuse, 0xfffffe69 ;  /* 0xfffffe69e9c67836 */ /* 0x040fe20000000000 */
[----:B------:R-:W-:Y:S02]  /*14290*/  FSEL R68, R96, -INF , P0 ;  /* 0xff80000060447808 */ /* 0x000fe40000000000 */
[-C--:B------:R-:W-:Y:S01]  /*142a0*/  ISETP.GE.AND P0, PT, R250, R189.reuse, PT ;  /* 0x000000bdfa00720c */ /* 0x080fe20003f06270 */
[----:B------:R-:W-:Y:S01]  /*142b0*/  VIADD R199, R233, 0xfffffe68 ;  /* 0xfffffe68e9c77836 */ /* 0x000fe20000000000 */
[----:B------:R-:W-:Y:S02]  /*142c0*/  FSEL R69, R89, -INF , P2 ;  /* 0xff80000059457808 */ /* 0x000fe40001000000 */
[----:B------:R-:W-:Y:S01]  /*142d0*/  ISETP.GE.AND P2, PT, R33, R189, PT ;  /* 0x000000bd2100720c */ /* 0x000fe20003f46270 */
[----:B------:R-:W-:Y:S01]  /*142e0*/  VIADD R202, R233, 0xfffffe71 ;  /* 0xfffffe71e9ca7836 */ /* 0x000fe20000000000 */
[----:B------:R-:W-:-:S02]  /*142f0*/  FSEL R76, R100, -INF , P0 ;  /* 0xff800000644c7808 */ /* 0x000fc40000000000 */
[-C--:B------:R-:W-:Y:S01]  /*14300*/  ISETP.GE.AND P0, PT, R198, R189.reuse, PT ;  /* 0x000000bdc600720c */ /* 0x080fe20003f06270 */
        /* <DEDUP_REMOVED lines=27> */
[----:B------:R-:W-:Y:S02]  /*144c0*/  FSEL R194, R52, -INF , P4 ;  /* 0xff80000034c27808 */ /* 0x000fe40002000000 */
        /* <DEDUP_REMOVED lines=12> */
[----:B------:R-:W-:Y:S02]  /*14590*/  FSEL R50, R121, -INF , P0 ;  /* 0xff80000079327808 */ /* 0x000fe40000000000 */
[----:B------:R-:W-:Y:S02]  /*145a0*/  ISETP.GE.AND P0, PT, R229, R189, PT ;  /* 0x000000bde500720c */ /* 0x000fe40003f06270 */
[----:B------:R-:W-:Y:S01]  /*145b0*/  FSEL R65, R65, -INF , !P1 ;  /* 0xff80000041417808 */ /* 0x000fe20004800000 */
[----:B------:R-:W-:Y:S01]  /*145c0*/  VIADD R228, R233, 0xfffffe98 ;  /* 0xfffffe98e9e47836 */ /* 0x000fe20000000000 */
[----:B------:R-:W-:Y:S01]  /*145d0*/  ISETP.GE.AND P1, PT, R201, R186, PT ;  /* 0x000000bac900720c */ /* 0x000fe20003f26270 */
[----:B------:R-:W-:Y:S01]  /*145e0*/  IMAD.MOV.U32 R111, RZ, RZ, R48 ;  /* 0x000000ffff6f7224 */ /* 0x000fe200078e0030 */
[----:B------:R-:W-:-:S02]  /*145f0*/  FSEL R51, R120, -INF , P2 ;  /* 0xff80000078337808 */ /* 0x000fc40001000000 */
        /* <DEDUP_REMOVED lines=11> */
[----:B------:R-:W-:Y:S01]  /*146b0*/  FSEL R39, R150, -INF , P0 ;  /* 0xff80000096277808 */ /* 0x000fe20000000000 */
[----:B------:R-:W-:Y:S01]  /*146c0*/  IMAD.MOV.U32 R114, RZ, RZ, R43 ;  /* 0x000000ffff727224 */ /* 0x000fe200078e002b */
[----:B------:R-:W-:Y:S02]  /*146d0*/  ISETP.GE.AND P0, PT, R225, R189, PT ;  /* 0x000000bde100720c */ /* 0x000fe40003f06270 */
[----:B------:R-:W-:Y:S02]  /*146e0*/  FSEL R38, R54, -INF , !P5 ;  /* 0xff80000036267808 */ /* 0x000fe40006800000 */
        /* <DEDUP_REMOVED lines=20> */
[----:B------:R-:W-:Y:S02]  /*14830*/  FMNMX3.FTZ R86, R2, R207, R206, !PT ;  /* 0x000000cf02567276 */ /* 0x000fe400078100ce */
[----:B------:R-:W-:Y:S01]  /*14840*/  FSEL R51, R51, -INF , !P1 ;  /* 0xff80000033337808 */ /* 0x000fe20004800000 */
[----:B------:R-:W-:Y:S01]  /*14850*/  IMAD.MOV.U32 R151, RZ, RZ, R27 ;  /* 0x000000ffff977224 */ /* 0x000fe200078e001b */
[----:B------:R-:W-:-:S02]  /*14860*/  ISETP.GE.AND P1, PT, R230, R186, PT ;  /* 0x000000bae600720c */ /* 0x000fc40003f26270 */
[----:B------:R-:W-:Y:S02]  /*14870*/  FSEL R36, R154, -INF , P2 ;  /* 0xff8000009a247808 */ /* 0x000fe40001000000 */
[----:B------:R-:W-:Y:S01]  /*14880*/  ISETP.GE.AND P2, PT, R55, R189, PT ;  /* 0x000000bd3700720c */ /* 0x000fe20003f46270 */
[----:B------:R-:W-:Y:S01]  /*14890*/  VIADD R106, R233, 0xfffffec0 ;  /* 0xfffffec0e96a7836 */ /* 0x000fe20000000000 */
[----:B------:R-:W-:Y:S02]  /*148a0*/  FSEL R27, R158, -INF , P0 ;  /* 0xff8000009e1b7808 */ /* 0x000fe40000000000 */
[----:B------:R-:W-:Y:S01]  /*148b0*/  FMNMX3.FTZ R86, R86, R121, R120, !PT ;  /* 0x0000007956567276 */ /* 0x000fe20007810078 */
[----:B------:R-:W-:Y:S01]  /*148c0*/  IMAD.MOV.U32 R154, RZ, RZ, R31 ;  /* 0x000000ffff9a7224 */ /* 0x000fe200078e001f */
[----:B------:R-:W-:Y:S01]  /*148d0*/  ISETP.GE.AND P0, PT, R29, R189, PT ;  /* 0x000000bd1d00720c */ /* 0x000fe20003f06270 */
[----:B------:R-:W-:Y:S01]  /*148e0*/  IMAD.MOV.U32 R110, RZ, RZ, R240 ;  /* 0x000000ffff6e7224 */ /* 0x000fe200078e00f0 */
[----:B------:R-:W-:-:S02]  /*148f0*/  FSEL R49, R49, -INF , !P1 ;  /* 0xff80000031317808 */ /* 0x000fc40004800000 */
[-C--:B------:R-:W-:Y:S02]  /*14900*/  ISETP.GE.AND P1, PT, R228, R186.reuse, PT ;  /* 0x000000bae400720c */ /* 0x080fe40003f26270 */
[----:B------:R-:W-:Y:S01]  /*14910*/  FSEL R31, R156, -INF , P2 ;  /* 0xff8000009c1f7808 */ /* 0x000fe20001000000 */
[----:B------:R-:W-:Y:S01]  /*14920*/  IMAD.MOV.U32 R156, RZ, RZ, R26 ;  /* 0x000000ffff9c7224 */ /* 0x000fe200078e001a */
[----:B------:R-:W-:Y:S01]  /*14930*/  FMNMX3.FTZ R86, R86, R115, R114, !PT ;  /* 0x0000007356567276 */ /* 0x000fe20007810072 */
[----:B------:R-:W-:Y:S01]  /*14940*/  VIADD R103, R233, 0xfffffec1 ;  /* 0xfffffec1e9677836 */ /* 0x000fe20000000000 */
[----:B------:R-:W-:Y:S02]  /*14950*/  FSEL R26, R159, -INF , P0 ;  /* 0xff8000009f1a7808 */ /* 0x000fe40000000000 */
[----:B------:R-:W-:Y:S02]  /*14960*/  ISETP.GE.AND P0, PT, R106, R189, PT ;  /* 0x000000bd6a00720c */ /* 0x000fe40003f06270 */
[----:B------:R-:W-:Y:S01]  /*14970*/  FSEL R43, R43, -INF , !P1 ;  /* 0xff8000002b2b7808 */ /* 0x000fe20004800000 */
[----:B------:R-:W-:Y:S01]  /*14980*/  IMAD.MOV.U32 R159, RZ, RZ, R23 ;  /* 0x000000ffff9f7224 */ /* 0x000fe200078e0017 */
[----:B------:R-:W-:-:S02]  /*14990*/  ISETP.GE.AND P1, PT, R226, R186, PT ;  /* 0x000000bae200720c */ /* 0x000fc40003f26270 */
[----:B------:R-:W-:Y:S01]  /*149a0*/  FMNMX3.FTZ R86, R86, R111, R110, !PT ;  /* 0x0000006f56567276 */ /* 0x000fe2000781006e */
[----:B------:R-:W-:Y:S01]  /*149b0*/  VIADD R100, R233, 0xfffffec8 ;  /* 0xfffffec8e9647836 */ /* 0x000fe20000000000 */
[----:B------:R-:W-:Y:S02]  /*149c0*/  FSEL R23, R160, -INF , P0 ;  /* 0xff800000a0177808 */ /* 0x000fe40000000000 */
[----:B------:R-:W-:Y:S01]  /*149d0*/  ISETP.GE.AND P0, PT, R103, R189, PT ;  /* 0x000000bd6700720c */ /* 0x000fe20003f06270 */
[----:B------:R-:W-:Y:S01]  /*149e0*/  VIADD R54, R233, 0xfffffeb1 ;  /* 0xfffffeb1e9367836 */ /* 0x000fe20000000000 */
[----:B------:R-:W-:Y:S02]  /*149f0*/  FSEL R38, R38, -INF , !P1 ;  /* 0xff80000026267808 */ /* 0x000fe40004800000 */
[----:B------:R-:W-:Y:S01]  /*14a00*/  FMNMX3.FTZ R86, R86, R251, R247, !PT ;  /* 0x000000fb56567276 */ /* 0x000fe200078100f7 */
[----:B------:R-:W-:Y:S01]  /*14a10*/  IMAD.MOV.U32 R160, RZ, RZ, R19 ;  /* 0x000000ffffa07224 */ /* 0x000fe200078e0013 */
[----:B------:R-:W-:-:S02]  /*14a20*/  ISETP.GE.AND P3, PT, R235, R186, PT ;  /* 0x000000baeb00720c */ /* 0x000fc40003f66270 */
[-C--:B------:R-:W-:Y:S02]  /*14a30*/  ISETP.GE.AND P1, PT, R62, R186.reuse, PT ;  /* 0x000000ba3e00720c */ /* 0x080fe40003f26270 */
[----:B------:R-:W-:Y:S01]  /*14a40*/  ISETP.GE.AND P4, PT, R60, R186, PT ;  /* 0x000000ba3c00720c */ /* 0x000fe20003f86270 */
[----:B------:R-:W-:Y:S01]  /*14a50*/  VIADD R96, R233, 0xfffffec9 ;  /* 0xfffffec9e9607836 */ /* 0x000fe20000000000 */
[----:B------:R-:W-:Y:S02]  /*14a60*/  FSEL R19, R161, -INF , P0 ;  /* 0xff800000a1137808 */ /* 0x000fe40000000000 */
[----:B------:R-:W-:Y:S02]  /*14a70*/  ISETP.GE.AND P0, PT, R100, R189, PT ;  /* 0x000000bd6400720c */ /* 0x000fe40003f06270 */
[----:B------:R-:W-:Y:S02]  /*14a80*/  FMNMX3.FTZ R86, R86, R244, R243, !PT ;  /* 0x000000f456567276 */ /* 0x000fe400078100f3 */
[----:B------:R-:W-:-:S02]  /*14a90*/  FSEL R82, R82, -INF , !P3 ;  /* 0xff80000052527808 */ /* 0x000fc40005800000 */
[----:B------:R-:W-:Y:S02]  /*14aa0*/  FSEL R36, R36, -INF , !P1 ;  /* 0xff80000024247808 */ /* 0x000fe40004800000 */
[----:B------:R-:W-:Y:S02]  /*14ab0*/  ISETP.GE.AND P3, PT, R30, R186, PT ;  /* 0x000000ba1e00720c */ /* 0x000fe40003f66270 */
[----:B------:R-:W-:Y:S02]  /*14ac0*/  ISETP.GE.AND P1, PT, R54, R189, PT ;  /* 0x000000bd3600720c */ /* 0x000fe40003f26270 */
[----:B------:R-:W-:Y:S02]  /*14ad0*/  FSEL R33, R33, -INF , !P4 ;  /* 0xff80000021217808 */ /* 0x000fe40006000000 */
[C---:B------:R-:W-:Y:S02]  /*14ae0*/  ISETP.GE.AND P5, PT, R18.reuse, R188, PT ;  /* 0x000000bc1200720c */ /* 0x040fe40003fa6270 */
[----:B------:R-:W-:Y:S01]  /*14af0*/  ISETP.GE.AND P4, PT, R18, R187, PT ;  /* 0x000000bb1200720c */ /* 0x000fe20003f86270 */
[----:B------:R-:W-:Y:S01]  /*14b00*/  IMAD.MOV.U32 R153, RZ, RZ, R30 ;  /* 0x000000ffff997224 */ /* 0x000fe200078e001e */
[----:B------:R-:W-:Y:S01]  /*14b10*/  FSEL R18, R162, -INF , P0 ;  /* 0xff800000a2127808 */ /* 0x000fe20000000000 */
[----:B------:R-:W-:Y:S01]  /*14b20*/  VIADD R97, R233, 0xfffffed0 ;  /* 0xfffffed0e9617836 */ /* 0x000fe20000000000 */
[----:B------:R-:W-:-:S02]  /*14b30*/  FMNMX3.FTZ R86, R86, R241, R239, !PT ;  /* 0x000000f156567276 */ /* 0x000fc400078100ef */
[----:B------:R-:W-:Y:S02]  /*14b40*/  ISETP.GE.AND P0, PT, R96, R189, PT ;  /* 0x000000bd6000720c */ /* 0x000fe40003f06270 */
[----:B------:R-:W-:Y:S02]  /*14b50*/  FSEL R70, R70, -INF , !P3 ;  /* 0xff80000046467808 */ /* 0x000fe40005800000 */
[----:B------:R-:W-:Y:S01]  /*14b60*/  FSEL R30, R157, -INF , P1 ;  /* 0xff8000009d1e7808 */ /* 0x000fe20000800000 */
[----:B------:R-:W-:Y:S01]  /*14b70*/  IMAD.MOV.U32 R162, RZ, RZ, R24 ;  /* 0x000000ffffa27224 */ /* 0x000fe200078e0018 */
[-C--:B------:R-:W-:Y:S02]  /*14b80*/  ISETP.GE.AND P3, PT, R205, R186.reuse, PT ;  /* 0x000000bacd00720c */ /* 0x080fe40003f66270 */
[----:B------:R-:W-:Y:S02]  /*14b90*/  ISETP.GE.AND P1, PT, R53, R186, PT ;  /* 0x000000ba3500720c */ /* 0x000fe40003f26270 */
[----:B------:R-:W-:Y:S01]  /*14ba0*/  FMNMX3.FTZ R86, R86, R238, R236, !PT ;  /* 0x000000ee56567276 */ /* 0x000fe200078100ec */
[----:B------:R-:W-:Y:S01]  /*14bb0*/  VIADD R107, R233, 0xfffffed1 ;  /* 0xfffffed1e96b7836 */ /* 0x000fe20000000000 */
[----:B------:R-:W-:-:S02]  /*14bc0*/  FSEL R24, R163, -INF , P0 ;  /* 0xff800000a3187808 */ /* 0x000fc40000000000 */
[----:B------:R-:W-:Y:S02]  /*14bd0*/  ISETP.GE.AND P0, PT, R97, R189, PT ;  /* 0x000000bd6100720c */ /* 0x000fe40003f06270 */
[----:B------:R-:W-:Y:S02]  /*14be0*/  FSEL R68, R68, -INF , !P3 ;  /* 0xff80000044447808 */ /* 0x000fe40005800000 */
[----:B------:R-:W-:Y:S02]  /*14bf0*/  FSEL R27, R27, -INF , !P1 ;  /* 0xff8000001b1b7808 */ /* 0x000fe40004800000 */
[-C--:B------:R-:W-:Y:S02]  /*14c00*/  ISETP.GE.AND P3, PT, R250, R186.reuse, PT ;  /* 0x000000bafa00720c */ /* 0x080fe40003f66270 */
[----:B------:R-:W-:Y:S02]  /*14c10*/  ISETP.GE.AND P1, PT, R29, R186, PT ;  /* 0x000000ba1d00720c */ /* 0x000fe40003f26270 */
[----:B------:R-:W-:-:S02]  /*14c20*/  FMNMX3.FTZ R86, R86, R234, R232, !PT ;  /* 0x000000ea56567276 */ /* 0x000fc400078100e8 */
[----:B------:R-:W-:Y:S02]  /*14c30*/  FSEL R166, R166, -INF , P0 ;  /* 0xff800000a6a67808 */ /* 0x000fe40000000000 */
[----:B------:R-:W-:Y:S02]  /*14c40*/  ISETP.GE.AND P0, PT, R107, R189, PT ;  /* 0x000000bd6b00720c */ /* 0x000fe40003f06270 */
[----:B------:R-:W-:Y:S02]  /*14c50*/  FSEL R76, R76, -INF , !P3 ;  /* 0xff8000004c4c7808 */ /* 0x000fe40005800000 */
[----:B------:R-:W-:Y:S02]  /*14c60*/  FSEL R26, R26, -INF , !P1 ;  /* 0xff8000001a1a7808 */ /* 0x000fe40004800000 */
[----:B------:R-:W-:Y:S02]  /*14c70*/  FMNMX3.FTZ R86, R86, R85, R82, !PT ;  /* 0x0000005556567276 */ /* 0x000fe40007810052 */
[----:B------:R-:W-:-:S02]  /*14c80*/  ISETP.GE.AND P3, PT, R198, R186, PT ;  /* 0x000000bac600720c */ /* 0x000fc40003f66270 */
[-C--:B------:R-:W-:Y:S02]  /*14c90*/  ISETP.GE.AND P1, PT, R106, R186.reuse, PT ;  /* 0x000000ba6a00720c */ /* 0x080fe40003f26270 */
[----:B------:R-:W-:Y:S02]  /*14ca0*/  FSEL R129, R34, -INF , P0 ;  /* 0xff80000022817808 */ /* 0x000fe40000000000 */
[----:B------:R-:W-:Y:S02]  /*14cb0*/  FMNMX3.FTZ R34, R86, R81, R70, !PT ;  /* 0x0000005156227276 */ /* 0x000fe40007810046 */
[----:B------:R-:W-:Y:S02]  /*14cc0*/  FSEL R64, R64, -INF , !P3 ;  /* 0xff80000040407808 */ /* 0x000fe40005800000 */
[----:B------:R-:W-:Y:S02]  /*14cd0*/  FSEL R23, R23, -INF , !P1 ;  /* 0xff80000017177808 */ /* 0x000fe40004800000 */
[----:B------:R-:W-:-:S02]  /*14ce0*/  ISETP.GE.AND P3, PT, R202, R186, PT ;  /* 0x000000baca00720c */ /* 0x000fc40003f66270 */
[-C--:B------:R-:W-:Y:S01]  /*14cf0*/  ISETP.GE.AND P1, PT, R103, R186.reuse, PT ;  /* 0x000000ba6700720c */ /* 0x080fe20003f26270 */
[----:B------:R-:W-:Y:S01]  /*14d00*/  VIADD R252, R233, 0xfffffed8 ;  /* 0xfffffed8e9fc7836 */ /* 0x000fe20000000000 */
[----:B------:R-:W-:Y:S02]  /*14d10*/  FMNMX3.FTZ R34, R34, R69, R68, !PT ;  /* 0x0000004522227276 */ /* 0x000fe40007810044 */
[----:B------:R-:W-:Y:S02]  /*14d20*/  FSEL R74, R74, -INF , !P3 ;  /* 0xff8000004a4a7808 */ /* 0x000fe40005800000 */
[----:B------:R-:W-:Y:S02]  /*14d30*/  FSEL R19, R19, -INF , !P1 ;  /* 0xff80000013137808 */ /* 0x000fe40004800000 */
[-C--:B------:R-:W-:Y:S02]  /*14d40*/  ISETP.GE.AND P3, PT, R203, R186.reuse, PT ;  /* 0x000000bacb00720c */ /* 0x080fe40003f66270 */
[----:B------:R-:W-:Y:S01]  /*14d50*/  ISETP.GE.AND P1, PT, R100, R186, PT ;  /* 0x000000ba6400720c */ /* 0x000fe20003f26270 */
[----:B------:R-:W-:Y:S01]  /*14d60*/  VIADD R249, R233, 0xfffffed9 ;  /* 0xfffffed9e9f97836 */ /* 0x000fe20000000000 */
[----:B------:R-:W-:-:S02]  /*14d70*/  FMNMX3.FTZ R34, R34, R78, R76, !PT ;  /* 0x0000004e22227276 */ /* 0x000fc4000781004c */
[----:B------:R-:W-:Y:S02]  /*14d80*/  ISETP.GE.AND P0, PT, R252, R189, PT ;  /* 0x000000bdfc00720c */ /* 0x000fe40003f06270 */
[----:B------:R-:W-:Y:S02]  /*14d90*/  FSEL R57, R57, -INF , !P3 ;  /* 0xff80000039397808 */ /* 0x000fe40005800000 */
[----:B------:R-:W-:Y:S02]  /*14da0*/  FSEL R18, R18, -INF , !P1 ;  /* 0xff80000012127808 */ /* 0x000fe40004800000 */
        /* <DEDUP_REMOVED lines=8> */
[----:B------:R-:W-:Y:S02]  /*14e30*/  FMNMX3.FTZ R34, R34, R63, R74, !PT ;  /* 0x0000003f22227276 */ /* 0x000fe4000781004a */
[-C--:B------:R-:W-:Y:S02]  /*14e40*/  ISETP.GE.AND P3, PT, R231, R186.reuse, PT ;  /* 0x000000bae700720c */ /* 0x080fe40003f66270 */
[----:B------:R-:W-:-:S02]  /*14e50*/  ISETP.GE.AND P1, PT, R97, R186, PT ;  /* 0x000000ba6100720c */ /* 0x000fc40003f26270 */
[----:B------:R-:W-:Y:S01]  /*14e60*/  FSEL R158, R191, -INF , P0 ;  /* 0xff800000bf9e7808 */ /* 0x000fe20000000000 */
[----:B------:R-:W-:Y:S01]  /*14e70*/  IMAD.MOV.U32 R161, RZ, RZ, R212 ;  /* 0x000000ffffa17224 */ /* 0x000fe200078e00d4 */
[----:B------:R-:W-:Y:S02]  /*14e80*/  ISETP.GE.AND P0, PT, R248, R189, PT ;  /* 0x000000bdf800720c */ /* 0x000fe40003f06270 */
[----:B------:R-:W-:Y:S02]  /*14e90*/  FMNMX3.FTZ R34, R34, R61, R57, !PT ;  /* 0x0000003d22227276 */ /* 0x000fe40007810039 */
[----:B------:R-:W-:Y:S02]  /*14ea0*/  FSEL R50, R50, -INF , !P3 ;  /* 0xff80000032327808 */ /* 0x000fe40005800000 */
[----:B------:R-:W-:Y:S01]  /*14eb0*/  FSEL R212, R166, -INF , !P1 ;  /* 0xff800000a6d47808 */ /* 0x000fe20004800000 */
[----:B------:R-:W-:Y:S01]  /*14ec0*/  IMAD.MOV.U32 R166, RZ, RZ, R194 ;  /* 0x000000ffffa67224 */ /* 0x000fe200078e00c2 */
[----:B------:R-:W-:-:S02]  /*14ed0*/  ISETP.GE.AND P3, PT, R229, R186, PT ;  /* 0x000000bae500720c */ /* 0x000fc40003f66270 */
[----:B------:R-:W-:Y:S02]  /*14ee0*/  FSEL R194, R25, -INF , P0 ;  /* 0xff80000019c27808 */ /* 0x000fe40000000000 */
[----:B------:R-:W-:Y:S02]  /*14ef0*/  FMNMX3.FTZ R25, R34, R56, R52, !PT ;  /* 0x0000003822197276 */ /* 0x000fe40007810034 */
[----:B------:R-:W-:Y:S02]  /*14f00*/  FSEL R48, R48, -INF , !P3 ;  /* 0xff80000030307808 */ /* 0x000fe40005800000 */
[-C--:B------:R-:W-:Y:S02]  /*14f10*/  ISETP.GE.AND P1, PT, R107, R186.reuse, PT ;  /* 0x000000ba6b00720c */ /* 0x080fe40003f26270 */
[----:B------:R-:W-:Y:S02]  /*14f20*/  ISETP.GE.AND P3, PT, R227, R186, PT ;  /* 0x000000bae300720c */ /* 0x000fe40003f66270 */
[----:B------:R-:W-:Y:S01]  /*14f30*/  FMNMX3.FTZ R25, R25, R51, R50, !PT ;  /* 0x0000003319197276 */ /* 0x000fe20007810032 */
[----:B------:R-:W-:Y:S01]  /*14f40*/  VIADD R246, R233, 0xfffffee1 ;  /* 0xfffffee1e9f67836 */ /* 0x000fe20000000000 */
[----:B------:R-:W-:-:S02]  /*14f50*/  FSEL R129, R129, -INF , !P1 ;  /* 0xff80000081817808 */ /* 0x000fc40004800000 */
[----:B------:R-:W-:Y:S02]  /*14f60*/  FSEL R39, R39, -INF , !P3 ;  /* 0xff80000027277808 */ /* 0x000fe40005800000 */
[-C--:B------:R-:W-:Y:S02]  /*14f70*/  ISETP.GE.AND P1, PT, R252, R186.reuse, PT ;  /* 0x000000bafc00720c */ /* 0x080fe40003f26270 */
[----:B------:R-:W-:Y:S02]  /*14f80*/  ISETP.GE.AND P3, PT, R225, R186, PT ;  /* 0x000000bae100720c */ /* 0x000fe40003f66270 */
[----:B------:R-:W-:Y:S01]  /*14f90*/  FMNMX3.FTZ R25, R25, R49, R48, !PT ;  /* 0x0000003119197276 */ /* 0x000fe20007810030 */
[----:B------:R-:W-:Y:S01]  /*14fa0*/  VIADD R245, R233, 0xfffffee8 ;  /* 0xfffffee8e9f57836 */ /* 0x000fe20000000000 */
[----:B------:R-:W-:Y:S02]  /*14fb0*/  FSEL R163, R163, -INF , !P1 ;  /* 0xff800000a3a37808 */ /* 0x000fe40004800000 */
[----:B------:R-:W-:-:S02]  /*14fc0*/  ISETP.GE.AND P0, PT, R246, R189, PT ;  /* 0x000000bdf600720c */ /* 0x000fc40003f06270 */
[----:B------:R-:W-:Y:S02]  /*14fd0*/  FSEL R37, R37, -INF , !P3 ;  /* 0xff80000025257808 */ /* 0x000fe40005800000 */
[-C--:B------:R-:W-:Y:S02]  /*14fe0*/  ISETP.GE.AND P1, PT, R249, R186.reuse, PT ;  /* 0x000000baf900720c */ /* 0x080fe40003f26270 */
[----:B------:R-:W-:Y:S01]  /*14ff0*/  FMNMX3.FTZ R25, R25, R43, R39, !PT ;  /* 0x0000002b19197276 */ /* 0x000fe20007810027 */
[----:B------:R-:W-:Y:S01]  /*15000*/  VIADD R242, R233, 0xfffffee9 ;  /* 0xfffffee9e9f27836 */ /* 0x000fe20000000000 */
[----:B------:R-:W-:Y:S02]  /*15010*/  FSEL R193, R193, -INF , P0 ;  /* 0xff800000c1c17808 */ /* 0x000fe40000000000 */
[-C--:B------:R-:W-:Y:S02]  /*15020*/  ISETP.GE.AND P3, PT, R55, R186.reuse, PT ;  /* 0x000000ba3700720c */ /* 0x080fe40003f66270 */
[----:B------:R-:W-:-:S02]  /*15030*/  ISETP.GE.AND P2, PT, R54, R186, PT ;  /* 0x000000ba3600720c */ /* 0x000fc40003f46270 */
[----:B------:R-:W-:Y:S02]  /*15040*/  FSEL R158, R158, -INF , !P1 ;  /* 0xff8000009e9e7808 */ /* 0x000fe40004800000 */
[----:B------:R-:W-:Y:S02]  /*15050*/  ISETP.GE.AND P0, PT, R245, R189, PT ;  /* 0x000000bdf500720c */ /* 0x000fe40003f06270 */
[----:B------:R-:W-:Y:S02]  /*15060*/  FMNMX3.FTZ R25, R25, R38, R37, !PT ;  /* 0x0000002619197276 */ /* 0x000fe40007810025 */
[----:B------:R-:W-:Y:S01]  /*15070*/  ISETP.GE.AND P1, PT, R248, R186, PT ;  /* 0x000000baf800720c */ /* 0x000fe20003f26270 */
[----:B------:R-:W-:Y:S01]  /*15080*/  VIADD R240, R233, 0xfffffef0 ;  /* 0xfffffef0e9f07836 */ /* 0x000fe20000000000 */
[----:B------:R-:W-:Y:S02]  /*15090*/  FSEL R31, R31, -INF , !P3 ;  /* 0xff8000001f1f7808 */ /* 0x000fe40005800000 */
[----:B------:R-:W-:-:S02]  /*150a0*/  FSEL R30, R30, -INF , !P2 ;  /* 0xff8000001e1e7808 */ /* 0x000fc40005000000 */
[----:B------:R-:W-:Y:S02]  /*150b0*/  FSEL R28, R28, -INF , P0 ;  /* 0xff8000001c1c7808 */ /* 0x000fe40000000000 */
[----:B------:R-:W-:Y:S02]  /*150c0*/  FMNMX3.FTZ R25, R25, R36, R33, !PT ;  /* 0x0000002419197276 */ /* 0x000fe40007810021 */
[----:B------:R-:W-:Y:S02]  /*150d0*/  FSEL R194, R194, -INF , !P1 ;  /* 0xff800000c2c27808 */ /* 0x000fe40004800000 */
[----:B------:R-:W-:Y:S02]  /*150e0*/  ISETP.GE.AND P0, PT, R242, R189, PT ;  /* 0x000000bdf200720c */ /* 0x000fe40003f06270 */
[----:B------:R-:W-:Y:S01]  /*150f0*/  ISETP.GE.AND P1, PT, R246, R186, PT ;  /* 0x000000baf600720c */ /* 0x000fe20003f26270 */
[----:B------:R-:W-:Y:S01]  /*15100*/  IMAD.MOV.U32 R155, RZ, RZ, R237 ;  /* 0x000000ffff9b7224 */ /* 0x000fe200078e00ed */
[----:B------:R-:W-:Y:S01]  /*15110*/  FMNMX3.FTZ R25, R25, R31, R30, !PT ;  /* 0x0000001f19197276 */ /* 0x000fe2000781001e */
[----:B------:R-:W-:Y:S01]  /*15120*/  VIADD R237, R233, 0xfffffef1 ;  /* 0xfffffef1e9ed7836 */ /* 0x000fe20000000000 */
[----:B------:R-:W-:-:S02]  /*15130*/  FSEL R116, R209, -INF , P0 ;  /* 0xff800000d1747808 */ /* 0x000fc40000000000 */
[----:B------:R-:W-:Y:S02]  /*15140*/  FSEL R193, R193, -INF , !P1 ;  /* 0xff800000c1c17808 */ /* 0x000fe40004800000 */
[----:B------:R-:W-:Y:S02]  /*15150*/  ISETP.GE.AND P0, PT, R240, R189, PT ;  /* 0x000000bdf000720c */ /* 0x000fe40003f06270 */
[----:B------:R-:W-:Y:S02]  /*15160*/  ISETP.GE.AND P1, PT, R245, R186, PT ;  /* 0x000000baf500720c */ /* 0x000fe40003f26270 */
[----:B------:R-:W-:Y:S02]  /*15170*/  FMNMX3.FTZ R25, R25, R27, R26, !PT ;  /* 0x0000001b19197276 */ /* 0x000fe4000781001a */
[----:B------:R-:W-:Y:S02]  /*15180*/  FSEL R89, R208, -INF , P0 ;  /* 0xff800000d0597808 */ /* 0x000fe40000000000 */
[----:B------:R-:W-:-:S02]  /*15190*/  FSEL R157, R28, -INF , !P1 ;  /* 0xff8000001c9d7808 */ /* 0x000fc40004800000 */
[----:B------:R-:W-:Y:S02]  /*151a0*/  ISETP.GE.AND P0, PT, R237, R189, PT ;  /* 0x000000bded00720c */ /* 0x000fe40003f06270 */
[----:B------:R-:W-:Y:S02]  /*151b0*/  ISETP.GE.AND P1, PT, R242, R186, PT ;  /* 0x000000baf200720c */ /* 0x000fe40003f26270 */
[----:B------:R-:W-:Y:S02]  /*151c0*/  FMNMX3.FTZ R25, R25, R23, R19, !PT ;  /* 0x0000001719197276 */ /* 0x000fe40007810013 */
[----:B------:R-:W-:Y:S01]  /*151d0*/  FSEL R88, R21, -INF , P0 ;  /* 0xff80000015587808 */ /* 0x000fe20000000000 */
[----:B------:R-:W-:Y:S01]  /*151e0*/  IMAD.MOV.U32 R126, RZ, RZ, R235 ;  /* 0x000000ffff7e7224 */ /* 0x000fe200078e00eb */
        /* <DEDUP_REMOVED lines=21> */
[----:B------:R-:W-:-:S05]  /*15340*/  FMNMX3.FTZ R28, R28, R87, R86, !PT ;  /* 0x000000571c1c7276 */ /* 0x000fca0007810056 */
[----:B------:R-:W1:Y:S01]  /*15350*/  SHFL.BFLY PT, R34, R28, 0x2, 0x1f ;  /* 0x0c401f001c227f89 */ /* 0x000e6200000e0000 */
[CC--:B------:R-:W-:Y:S02]  /*15360*/  ISETP.GE.AND P1, PT, R22.reuse, R188.reuse, PT ;  /* 0x000000bc1600720c */ /* 0x0c0fe40003f26270 */
[-C--:B------:R-:W-:Y:S02]  /*15370*/  ISETP.GE.AND P2, PT, R22, R187.reuse, PT ;  /* 0x000000bb1600720c */ /* 0x080fe40003f46270 */
[----:B------:R-:W-:Y:S02]  /*15380*/  FSEL R22, R162, -INF , !P6 ;  /* 0xff800000a2167808 */ /* 0x000fe40007000000 */
[----:B------:R-:W-:Y:S02]  /*15390*/  ISETP.GE.AND P6, PT, R160, R187, PT ;  /* 0x000000bba000720c */ /* 0x000fe40003fc6270 */
[----:B------:R-:W-:Y:S02]  /*153a0*/  LOP3.LUT P3, RZ, R190, 0x1, RZ, 0xc0, !PT ;  /* 0x00000001beff7812 */ /* 0x000fe4000786c0ff */
[----:B------:R-:W-:-:S02]  /*153b0*/  ISETP.GE.AND P0, PT, R161, R188, PT ;  /* 0x000000bca100720c */ /* 0x000fc40003f06270 */
[----:B------:R-:W-:Y:S02]  /*153c0*/  LOP3.LUT R190, R190, 0xfffffffe, RZ, 0xc0, !PT ;  /* 0xfffffffebebe7812 */ /* 0x000fe400078ec0ff */
[----:B------:R-:W-:Y:S02]  /*153d0*/  FSEL R17, R166, -INF , !P3 ;  /* 0xff800000a6117808 */ /* 0x000fe40005800000 */
[----:B------:R-:W-:Y:S02]  /*153e0*/  ISETP.GE.AND P3, PT, R161, R187, PT ;  /* 0x000000bba100720c */ /* 0x000fe40003f66270 */
[----:B------:R-:W-:Y:S02]  /*153f0*/  FSEL R21, R42, -INF , P5 ;  /* 0xff8000002a157808 */ /* 0x000fe40002800000 */
[----:B------:R-:W-:Y:S02]  /*15400*/  FSEL R25, R35, -INF , P0 ;  /* 0xff80000023197808 */ /* 0x000fe40000000000 */
[----:B-1----:R-:W-:-:S02]  /*15410*/  FMNMX.FTZ R34, R28, R34, !PT ;  /* 0x000000221c227209 */ /* 0x002fc40007810000 */
[-C--:B------:R-:W-:Y:S02]  /*15420*/  ISETP.GE.AND P5, PT, R160, R188.reuse, PT ;  /* 0x000000bca000720c */ /* 0x080fe40003fa6270 */
[----:B------:R-:W-:Y:S01]  /*15430*/  @P6 LOP3.LUT R190, R190, 0x1, RZ, 0xfc, !PT ;  /* 0x00000001bebe6812 */ /* 0x000fe200078efcff */
[----:B------:R-:W1:Y:S01]  /*15440*/  SHFL.BFLY PT, R35, R34, 0x1, 0x1f ;  /* 0x0c201f0022237f89 */ /* 0x000e6200000e0000 */
[----:B------:R-:W-:Y:S02]  /*15450*/  FSEL R25, R25, -INF , !P3 ;  /* 0xff80000019197808 */ /* 0x000fe40005800000 */
[----:B------:R-:W-:Y:S02]  /*15460*/  LOP3.LUT P3, RZ, R190, 0x1, RZ, 0xc0, !PT ;  /* 0x00000001beff7812 */ /* 0x000fe4000786c0ff */
[----:B------:R-:W-:Y:S02]  /*15470*/  FSEL R58, R58, -INF , P5 ;  /* 0xff8000003a3a7808 */ /* 0x000fe40002800000 */
[----:B------:R-:W-:-:S02]  /*15480*/  ISETP.GE.AND P0, PT, R222, R188, PT ;  /* 0x000000bcde00720c */ /* 0x000fc40003f06270 */
[----:B------:R-:W-:Y:S02]  /*15490*/  FSEL R28, R58, -INF , !P3 ;  /* 0xff8000003a1c7808 */ /* 0x000fe40005800000 */
[----:B------:R-:W-:Y:S02]  /*154a0*/  ISETP.GE.AND P3, PT, R222, R187, PT ;  /* 0x000000bbde00720c */ /* 0x000fe40003f66270 */
[----:B------:R-:W-:Y:S02]  /*154b0*/  FSEL R67, R67, -INF , P0 ;  /* 0xff80000043437808 */ /* 0x000fe40000000000 */
[-C--:B------:R-:W-:Y:S02]  /*154c0*/  ISETP.GE.AND P0, PT, R211, R188.reuse, PT ;  /* 0x000000bcd300720c */ /* 0x080fe40003f06270 */
[----:B------:R-:W-:Y:S02]  /*154d0*/  FSEL R21, R21, -INF , !P4 ;  /* 0xff80000015157808 */ /* 0x000fe40006000000 */
[----:B------:R-:W-:-:S02]  /*154e0*/  ISETP.GE.AND P4, PT, R159, R188, PT ;  /* 0x000000bc9f00720c */ /* 0x000fc40003f86270 */
[----:B------:R-:W-:Y:S02]  /*154f0*/  FSEL R20, R40, -INF , P1 ;  /* 0xff80000028147808 */ /* 0x000fe40000800000 */
[----:B------:R-:W-:Y:S02]  /*15500*/  FSEL R77, R77, -INF , P0 ;  /* 0xff8000004d4d7808 */ /* 0x000fe40000000000 */
[-C--:B------:R-:W-:Y:S02]  /*15510*/  ISETP.GE.AND P1, PT, R156, R188.reuse, PT ;  /* 0x000000bc9c00720c */ /* 0x080fe40003f26270 */
[----:B------:R-:W-:Y:S02]  /*15520*/  ISETP.GE.AND P0, PT, R150, R188, PT ;  /* 0x000000bc9600720c */ /* 0x000fe40003f06270 */
[----:B------:R-:W-:Y:S02]  /*15530*/  LOP3.LUT R190, R190, 0xfffffffe, RZ, 0xc0, !PT ;  /* 0xfffffffebebe7812 */ /* 0x000fe400078ec0ff */
[----:B------:R-:W-:-:S02]  /*15540*/  ISETP.GE.AND P6, PT, R159, R187, PT ;  /* 0x000000bb9f00720c */ /* 0x000fc40003fc6270 */
[----:B------:R-:W-:Y:S02]  /*15550*/  FSEL R59, R59, -INF , P4 ;  /* 0xff8000003b3b7808 */ /* 0x000fe40002000000 */
[----:B------:R-:W-:Y:S02]  /*15560*/  FSEL R20, R20, -INF , !P2 ;  /* 0xff80000014147808 */ /* 0x000fe40005000000 */
[----:B------:R-:W-:Y:S02]  /*15570*/  ISETP.GE.AND P2, PT, R156, R187, PT ;  /* 0x000000bb9c00720c */ /* 0x000fe40003f46270 */
[----:B------:R-:W-:Y:S02]  /*15580*/  FSEL R66, R66, -INF , P1 ;  /* 0xff80000042427808 */ /* 0x000fe40000800000 */
[----:B------:R-:W-:Y:S02]  /*15590*/  FSEL R80, R80, -INF , P0 ;  /* 0xff80000050507808 */ /* 0x000fe40000000000 */
[----:B------:R-:W-:-:S02]  /*155a0*/  @P3 LOP3.LUT R190, R190, 0x1, RZ, 0xfc, !PT ;  /* 0x00000001bebe3812 */ /* 0x000fc400078efcff */
[-C--:B------:R-:W-:Y:S02]  /*155b0*/  ISETP.GE.AND P0, PT, R126, R188.reuse, PT ;  /* 0x000000bc7e00720c */ /* 0x080fe40003f06270 */
[----:B------:R-:W-:Y:S02]  /*155c0*/  FSEL R222, R59, -INF , !P6 ;  /* 0xff8000003bde7808 */ /* 0x000fe40007000000 */
[-C--:B------:R-:W-:Y:S02]  /*155d0*/  ISETP.GE.AND P3, PT, R218, R188.reuse, PT ;  /* 0x000000bcda00720c */ /* 0x080fe40003f66270 */
[C---:B------:R-:W-:Y:S02]  /*155e0*/  ISETP.GE.AND P4, PT, R220.reuse, R188, PT ;  /* 0x000000bcdc00720c */ /* 0x040fe40003f86270 */
[----:B------:R-:W-:Y:S02]  /*155f0*/  ISETP.GE.AND P6, PT, R220, R187, PT ;  /* 0x000000bbdc00720c */ /* 0x000fe40003fc6270 */
[----:B------:R-:W-:-:S02]  /*15600*/  FSEL R220, R66, -INF , !P2 ;  /* 0xff80000042dc7808 */ /* 0x000fc40005000000 */
[----:B------:R-:W-:Y:S02]  /*15610*/  LOP3.LUT P2, RZ, R190, 0x1, RZ, 0xc0, !PT ;  /* 0x00000001beff7812 */ /* 0x000fe4000784c0ff */
[----:B------:R-:W-:Y:S02]  /*15620*/  FSEL R83, R83, -INF , P0 ;  /* 0xff80000053537808 */ /* 0x000fe40000000000 */
[----:B------:R-:W-:Y:S02]  /*15630*/  ISETP.GE.AND P5, PT, R218, R187, PT ;  /* 0x000000bbda00720c */ /* 0x000fe40003fa6270 */
[----:B------:R-:W-:Y:S02]  /*15640*/  FSEL R72, R72, -INF , P3 ;  /* 0xff80000048487808 */ /* 0x000fe40001800000 */
[----:B-1----:R-:W-:Y:S02]  /*15650*/  FMNMX.FTZ R34, R34, R35, !PT ;  /* 0x0000002322227209 */ /* 0x002fe40007810000 */
[----:B------:R-:W-:-:S02]  /*15660*/  ISETP.GE.AND P0, PT, R153, R188, PT ;  /* 0x000000bc9900720c */ /* 0x000fc40003f06270 */
[-C--:B------:R-:W-:Y:S02]  /*15670*/  ISETP.GE.AND P1, PT, R215, R188.reuse, PT ;  /* 0x000000bcd700720c */ /* 0x080fe40003f26270 */
[----:B------:R-:W-:Y:S02]  /*15680*/  FSEL R71, R71, -INF , P4 ;  /* 0xff80000047477808 */ /* 0x000fe40002000000 */
[----:B------:R-:W-:Y:S02]  /*15690*/  FSEL R218, R67, -INF , !P2 ;  /* 0xff80000043da7808 */ /* 0x000fe40005000000 */
[-C--:B------:R-:W-:Y:S02]  /*156a0*/  ISETP.GE.AND P3, PT, R211, R187.reuse, PT ;  /* 0x000000bbd300720c */ /* 0x080fe40003f66270 */
[----:B------:R-:W-:Y:S02]  /*156b0*/  ISETP.GE.AND P4, PT, R210, R188, PT ;  /* 0x000000bcd200720c */ /* 0x000fe40003f86270 */
[----:B------:R-:W-:-:S02]  /*156c0*/  ISETP.GE.AND P2, PT, R215, R187, PT ;  /* 0x000000bbd700720c */ /* 0x000fc40003f46270 */
[----:B------:R-:W-:Y:S01]  /*156d0*/  FSEL R211, R72, -INF , !P5 ;  /* 0xff80000048d37808 */ /* 0x000fe20006800000 */
[----:B--2---:R-:W-:Y:S01]  /*156e0*/  FMUL.FTZ R72, R73, R34 ;  /* 0x0000002249487220 */ /* 0x004fe20000410000 */
[----:B------:R-:W-:Y:S02]  /*156f0*/  FSEL R91, R91, -INF , P0 ;  /* 0xff8000005b5b7808 */ /* 0x000fe40000000000 */
[----:B------:R-:W-:Y:S02]  /*15700*/  FSEL R215, R71, -INF , !P6 ;  /* 0xff80000047d77808 */ /* 0x000fe40007000000 */
[----:B------:R-:W-:Y:S02]  /*15710*/  FSEL R75, R75, -INF , P1 ;  /* 0xff8000004b4b7808 */ /* 0x000fe40000800000 */
[----:B------:R-:W-:Y:S02]  /*15720*/  ISETP.GE.AND P0, PT, R205, R188, PT ;  /* 0x000000bccd00720c */ /* 0x000fe40003f06270 */
[----:B------:R-:W-:-:S02]  /*15730*/  FSETP.NEU.FTZ.AND P6, PT, R34, -INF , PT ;  /* 0xff8000002200780b */ /* 0x000fc40003fdd000 */
[-C--:B------:R-:W-:Y:S02]  /*15740*/  ISETP.GE.AND P1, PT, R155, R188.reuse, PT ;  /* 0x000000bc9b00720c */ /* 0x080fe40003f26270 */
[----:B------:R-:W-:Y:S02]  /*15750*/  FSEL R79, R79, -INF , P4 ;  /* 0xff8000004f4f7808 */ /* 0x000fe40002000000 */
[----:B------:R-:W-:Y:S02]  /*15760*/  ISETP.GE.AND P5, PT, R210, R187, PT ;  /* 0x000000bbd200720c */ /* 0x000fe40003fa6270 */
[----:B------:R-:W-:Y:S02]  /*15770*/  ISETP.GE.AND P4, PT, R154, R188, PT ;  /* 0x000000bc9a00720c */ /* 0x000fe40003f86270 */
[----:B------:R-:W-:Y:S02]  /*15780*/  FSEL R210, R75, -INF , !P2 ;  /* 0xff8000004bd27808 */ /* 0x000fe40005000000 */
[----:B------:R-:W-:-:S02]  /*15790*/  FSEL R93, R93, -INF , P0 ;  /* 0xff8000005d5d7808 */ /* 0x000fc40000000000 */
[----:B------:R-:W-:Y:S02]  /*157a0*/  FSEL R72, R72, RZ, P6 ;  /* 0x000000ff48487208 */ /* 0x000fe40003000000 */
[-C--:B------:R-:W-:Y:S01]  /*157b0*/  ISETP.GE.AND P2, PT, R150, R187.reuse, PT ;  /* 0x000000bb9600720c */ /* 0x080fe20003f46270 */
[----:B------:R-:W-:Y:S01]  /*157c0*/  IMAD.MOV.U32 R150, RZ, RZ, R131 ;  /* 0x000000ffff967224 */ /* 0x000fe200078e0083 */
[----:B------:R-:W-:Y:S02]  /*157d0*/  FSEL R84, R84, -INF , P1 ;  /* 0xff80000054547808 */ /* 0x000fe40000800000 */
[----:B------:R-:W-:Y:S02]  /*157e0*/  ISETP.GE.AND P0, PT, R250, R188, PT ;  /* 0x000000bcfa00720c */ /* 0x000fe40003f06270 */
[----:B------:R-:W-:Y:S02]  /*157f0*/  FSEL R209, R77, -INF , !P3 ;  /* 0xff8000004dd17808 */ /* 0x000fe40005800000 */
[----:B------:R-:W-:-:S02]  /*15800*/  ISETP.GE.AND P1, PT, R153, R187, PT ;  /* 0x000000bb9900720c */ /* 0x000fc40003f26270 */
[-C--:B------:R-:W-:Y:S02]  /*15810*/  ISETP.GE.AND P3, PT, R155, R187.reuse, PT ;  /* 0x000000bb9b00720c */ /* 0x080fe40003f66270 */
[----:B------:R-:W-:Y:S02]  /*15820*/  FSEL R90, R90, -INF , P4 ;  /* 0xff8000005a5a7808 */ /* 0x000fe40002000000 */
[----:B------:R-:W-:Y:S01]  /*15830*/  ISETP.GE.AND P4, PT, R205, R187, PT ;  /* 0x000000bbcd00720c */ /* 0x000fe20003f86270 */
[----:B------:R-:W-:Y:S01]  /*15840*/  FFMA.FTZ R131, R207, R73, -R72 ;  /* 0x00000049cf837223 */ /* 0x000fe20000010848 */
[----:B------:R-:W-:Y:S02]  /*15850*/  FSEL R208, R80, -INF , !P2 ;  /* 0xff80000050d07808 */ /* 0x000fe40005000000 */
[----:B------:R-:W-:Y:S02]  /*15860*/  FSEL R94, R94, -INF , P0 ;  /* 0xff8000005e5e7808 */ /* 0x000fe40000000000 */
[----:B------:R-:W-:-:S02]  /*15870*/  ISETP.GE.AND P2, PT, R154, R187, PT ;  /* 0x000000bb9a00720c */ /* 0x000fc40003f46270 */
[----:B------:R-:W-:Y:S02]  /*15880*/  FSEL R205, R91, -INF , !P1 ;  /* 0xff8000005bcd7808 */ /* 0x000fe40004800000 */
[-C--:B------:R-:W-:Y:S02]  /*15890*/  ISETP.GE.AND P0, PT, R198, R188.reuse, PT ;  /* 0x000000bcc600720c */ /* 0x080fe40003f06270 */
[----:B------:R-:W-:Y:S02]  /*158a0*/  FSEL R207, R84, -INF , !P3 ;  /* 0xff80000054cf7808 */ /* 0x000fe40005800000 */
[-C--:B------:R-:W-:Y:S02]  /*158b0*/  ISETP.GE.AND P1, PT, R150, R188.reuse, PT ;  /* 0x000000bc9600720c */ /* 0x080fe40003f26270 */
[----:B------:R-:W-:Y:S02]  /*158c0*/  ISETP.GE.AND P3, PT, R151, R188, PT ;  /* 0x000000bc9700720c */ /* 0x000fe40003f66270 */
[----:B------:R-:W-:-:S02]  /*158d0*/  FSEL R167, R93, -INF , !P4 ;  /* 0xff8000005da77808 */ /* 0x000fc40006000000 */
[----:B------:R-:W-:Y:S02]  /*158e0*/  FSEL R160, R79, -INF , !P5 ;  /* 0xff8000004fa07808 */ /* 0x000fe40006800000 */
[----:B------:R-:W-:Y:S02]  /*158f0*/  ISETP.GE.AND P4, PT, R199, R188, PT ;  /* 0x000000bcc700720c */ /* 0x000fe40003f86270 */
[-C--:B------:R-:W-:Y:S02]  /*15900*/  ISETP.GE.AND P5, PT, R126, R187.reuse, PT ;  /* 0x000000bb7e00720c */ /* 0x080fe40003fa6270 */
[----:B------:R-:W-:Y:S02]  /*15910*/  FSEL R191, R90, -INF , !P2 ;  /* 0xff8000005abf7808 */ /* 0x000fe40005000000 */
[----:B------:R-:W-:Y:S02]  /*15920*/  FSEL R99, R99, -INF , P0 ;  /* 0xff80000063637808 */ /* 0x000fe40000000000 */
[----:B------:R-:W-:-:S02]  /*15930*/  ISETP.GE.AND P2, PT, R150, R187, PT ;  /* 0x000000bb9600720c */ /* 0x000fc40003f46270 */
[----:B------:R-:W-:Y:S02]  /*15940*/  FSEL R95, R95, -INF , P1 ;  /* 0xff8000005f5f7808 */ /* 0x000fe40000800000 */
[----:B------:R-:W-:Y:S01]  /*15950*/  ISETP.GE.AND P0, PT, R202, R188, PT ;  /* 0x000000bcca00720c */ /* 0x000fe20003f06270 */
[----:B------:R-:W-:Y:S01]  /*15960*/  FFMA.FTZ R126, R206, R73, -R72 ;  /* 0x00000049ce7e7223 */ /* 0x000fe20000010848 */
[----:B------:R-:W-:Y:S02]  /*15970*/  FSEL R92, R92, -INF , P3 ;  /* 0xff8000005c5c7808 */ /* 0x000fe40001800000 */
[----:B------:R-:W-:Y:S02]  /*15980*/  ISETP.GE.AND P3, PT, R199, R187, PT ;  /* 0x000000bbc700720c */ /* 0x000fe40003f66270 */
[----:B------:R-:W-:Y:S02]  /*15990*/  FSEL R98, R98, -INF , P4 ;  /* 0xff80000062627808 */ /* 0x000fe40002000000 */
[----:B------:R-:W-:-:S02]  /*159a0*/  FSEL R206, R83, -INF , !P5 ;  /* 0xff80000053ce7808 */ /* 0x000fc40006800000 */
[-C--:B------:R-:W-:Y:S02]  /*159b0*/  ISETP.GE.AND P5, PT, R151, R187.reuse, PT ;  /* 0x000000bb9700720c */ /* 0x080fe40003fa6270 */
[----:B------:R-:W-:Y:S02]  /*159c0*/  FSEL R199, R95, -INF , !P2 ;  /* 0xff8000005fc77808 */ /* 0x000fe40005000000 */
[-C--:B------:R-:W-:Y:S02]  /*159d0*/  ISETP.GE.AND P1, PT, R198, R187.reuse, PT ;  /* 0x000000bbc600720c */ /* 0x080fe40003f26270 */
[----:B------:R-:W-:Y:S02]  /*159e0*/  FSEL R102, R102, -INF , P0 ;  /* 0xff80000066667808 */ /* 0x000fe40000000000 */
[C---:B------:R-:W-:Y:S02]  /*159f0*/  ISETP.GE.AND P2, PT, R201.reuse, R188, PT ;  /* 0x000000bcc900720c */ /* 0x040fe40003f46270 */
[----:B------:R-:W-:-:S02]  /*15a00*/  ISETP.GE.AND P4, PT, R201, R187, PT ;  /* 0x000000bbc900720c */ /* 0x000fc40003f86270 */
[----:B------:R-:W-:Y:S02]  /*15a10*/  ISETP.GE.AND P0, PT, R203, R188, PT ;  /* 0x000000bccb00720c */ /* 0x000fe40003f06270 */
[----:B------:R-:W-:Y:S02]  /*15a20*/  FSEL R201, R98, -INF , !P3 ;  /* 0xff80000062c97808 */ /* 0x000fe40005800000 */
[-C--:B------:R-:W-:Y:S02]  /*15a30*/  ISETP.GE.AND P3, PT, R202, R187.reuse, PT ;  /* 0x000000bbca00720c */ /* 0x080fe40003f66270 */
[----:B------:R-:W-:Y:S02]  /*15a40*/  FSEL R166, R92, -INF , !P5 ;  /* 0xff8000005ca67808 */ /* 0x000fe40006800000 */
[----:B------:R-:W-:Y:S02]  /*15a50*/  FSEL R202, R99, -INF , !P1 ;  /* 0xff80000063ca7808 */ /* 0x000fe40004800000 */
[----:B------:R-:W-:-:S02]  /*15a60*/  ISETP.GE.AND P5, PT, R250, R187, PT ;  /* 0x000000bbfa00720c */ /* 0x000fc40003fa6270 */
[-C--:B------:R-:W-:Y:S02]  /*15a70*/  ISETP.GE.AND P1, PT, R204, R188.reuse, PT ;  /* 0x000000bccc00720c */ /* 0x080fe40003f26270 */
[----:B------:R-:W-:Y:S02]  /*15a80*/  FSEL R104, R104, -INF , P0 ;  /* 0xff80000068687808 */ /* 0x000fe40000000000 */
[----:B------:R-:W-:Y:S02]  /*15a90*/  ISETP.GE.AND P0, PT, R197, R188, PT ;  /* 0x000000bcc500720c */ /* 0x000fe40003f06270 */
[----:B------:R-:W-:Y:S02]  /*15aa0*/  FSEL R101, R101, -INF , P2 ;  /* 0xff80000065657808 */ /* 0x000fe40001000000 */
[----:B------:R-:W-:Y:S02]  /*15ab0*/  FSEL R198, R94, -INF , !P5 ;  /* 0xff8000005ec67808 */ /* 0x000fe40006800000 */
[----:B------:R-:W-:-:S02]  /*15ac0*/  ISETP.GE.AND P2, PT, R204, R187, PT ;  /* 0x000000bbcc00720c */ /* 0x000fc40003f46270 */
[----:B------:R-:W-:Y:S02]  /*15ad0*/  FSEL R35, R105, -INF , P1 ;  /* 0xff80000069237808 */ /* 0x000fe40000800000 */
[-C--:B------:R-:W-:Y:S02]  /*15ae0*/  ISETP.GE.AND P5, PT, R203, R187.reuse, PT ;  /* 0x000000bbcb00720c */ /* 0x080fe40003fa6270 */
[----:B------:R-:W-:Y:S02]  /*15af0*/  ISETP.GE.AND P1, PT, R197, R187, PT ;  /* 0x000000bbc500720c */ /* 0x000fe40003f26270 */
[----:B------:R-:W-:Y:S02]  /*15b00*/  FSEL R112, R112, -INF , P0 ;  /* 0xff80000070707808 */ /* 0x000fe40000000000 */
[----:B------:R-:W-:Y:S02]  /*15b10*/  FSEL R204, R101, -INF , !P4 ;  /* 0xff80000065cc7808 */ /* 0x000fe40006000000 */
[----:B------:R-:W-:-:S02]  /*15b20*/  FSEL R203, R102, -INF , !P3 ;  /* 0xff80000066cb7808 */ /* 0x000fc40005800000 */
[CC--:B------:R-:W-:Y:S02]  /*15b30*/  ISETP.GE.AND P4, PT, R200.reuse, R188.reuse, PT ;  /* 0x000000bcc800720c */ /* 0x0c0fe40003f86270 */
[----:B------:R-:W-:Y:S02]  /*15b40*/  ISETP.GE.AND P3, PT, R200, R187, PT ;  /* 0x000000bbc800720c */ /* 0x000fe40003f66270 */
[-C--:B------:R-:W-:Y:S02]  /*15b50*/  ISETP.GE.AND P0, PT, R231, R188.reuse, PT ;  /* 0x000000bce700720c */ /* 0x080fe40003f06270 */
[----:B------:R-:W-:Y:S02]  /*15b60*/  FSEL R200, R35, -INF , !P2 ;  /* 0xff80000023c87808 */ /* 0x000fe40005000000 */
[----:B------:R-:W-:Y:S02]  /*15b70*/  ISETP.GE.AND P2, PT, R192, R188, PT ;  /* 0x000000bcc000720c */ /* 0x000fe40003f46270 */
[----:B------:R-:W-:-:S02]  /*15b80*/  FSEL R162, R112, -INF , !P1 ;  /* 0xff80000070a27808 */ /* 0x000fc40004800000 */
[-C--:B------:R-:W-:Y:S02]  /*15b90*/  ISETP.GE.AND P1, PT, R230, R188.reuse, PT ;  /* 0x000000bce600720c */ /* 0x080fe40003f26270 */
[----:B------:R-:W-:Y:S02]  /*15ba0*/  FSEL R117, R117, -INF , P0 ;  /* 0xff80000075757808 */ /* 0x000fe40000000000 */
[----:B------:R-:W-:Y:S02]  /*15bb0*/  FSEL R108, R108, -INF , P4 ;  /* 0xff8000006c6c7808 */ /* 0x000fe40002000000 */
[----:B------:R-:W-:Y:S02]  /*15bc0*/  ISETP.GE.AND P0, PT, R229, R188, PT ;  /* 0x000000bce500720c */ /* 0x000fe40003f06270 */
[----:B------:R-:W-:Y:S02]  /*15bd0*/  ISETP.GE.AND P4, PT, R192, R187, PT ;  /* 0x000000bbc000720c */ /* 0x000fe40003f86270 */
[----:B------:R-:W-:-:S02]  /*15be0*/  FSEL R113, R113, -INF , P2 ;  /* 0xff80000071717808 */ /* 0x000fc40001000000 */
[-C--:B------:R-:W-:Y:S02]  /*15bf0*/  ISETP.GE.AND P2, PT, R230, R187.reuse, PT ;  /* 0x000000bbe600720c */ /* 0x080fe40003f46270 */
[----:B------:R-:W-:Y:S02]  /*15c00*/  FSEL R119, R119, -INF , P1 ;  /* 0xff80000077777808 */ /* 0x000fe40000800000 */
[----:B------:R-:W-:Y:S02]  /*15c10*/  FSEL R192, R108, -INF , !P3 ;  /* 0xff8000006cc07808 */ /* 0x000fe40005800000 */
[----:B------:R-:W-:Y:S02]  /*15c20*/  FSEL R118, R118, -INF , P0 ;  /* 0xff80000076767808 */ /* 0x000fe40000000000 */
[----:B------:R-:W-:Y:S02]  /*15c30*/  ISETP.GE.AND P3, PT, R231, R187, PT ;  /* 0x000000bbe700720c */ /* 0x000fe40003f66270 */
[----:B------:R-:W-:-:S02]  /*15c40*/  FSEL R161, R113, -INF , !P4 ;  /* 0xff80000071a17808 */ /* 0x000fc40006000000 */
[-C--:B------:R-:W-:Y:S02]  /*15c50*/  ISETP.GE.AND P0, PT, R227, R188.reuse, PT ;  /* 0x000000bce300720c */ /* 0x080fe40003f06270 */
        /* <DEDUP_REMOVED lines=9> */
[----:B------:R-:W-:Y:S02]  /*15cf0*/  FSEL R124, R124, -INF , P2 ;  /* 0xff8000007c7c7808 */ /* 0x000fe40001000000 */
[----:B------:R-:W-:-:S02]  /*15d00*/  FSEL R154, R122, -INF , !P3 ;  /* 0xff8000007a9a7808 */ /* 0x000fc40005800000 */
[----:B------:R-:W-:Y:S02]  /*15d10*/  FSEL R125, R125, -INF , P0 ;  /* 0xff8000007d7d7808 */ /* 0x000fe40000000000 */
[----:B------:R-:W-:Y:S02]  /*15d20*/  ISETP.GE.AND P3, PT, R225, R187, PT ;  /* 0x000000bbe100720c */ /* 0x000fe40003f66270 */
[----:B------:R-:W-:Y:S02]  /*15d30*/  FSEL R151, R124, -INF , !P4 ;  /* 0xff8000007c977808 */ /* 0x000fe40006000000 */
[-C--:B------:R-:W-:Y:S02]  /*15d40*/  ISETP.GE.AND P0, PT, R60, R188.reuse, PT ;  /* 0x000000bc3c00720c */ /* 0x080fe40003f06270 */
[----:B------:R-:W-:Y:S02]  /*15d50*/  ISETP.GE.AND P4, PT, R55, R188, PT ;  /* 0x000000bc3700720c */ /* 0x000fe40003f86270 */
[----:B------:R-:W-:-:S02]  /*15d60*/  FSEL R150, R125, -INF , !P3 ;  /* 0xff8000007d967808 */ /* 0x000fc40005800000 */
[----:B------:R-:W-:Y:S02]  /*15d70*/  FSEL R122, R127, -INF , P0 ;  /* 0xff8000007f7a7808 */ /* 0x000fe40000000000 */
[----:B------:R-:W-:Y:S02]  /*15d80*/  ISETP.GE.AND P3, PT, R55, R187, PT ;  /* 0x000000bb3700720c */ /* 0x000fe40003f66270 */
[----:B------:R-:W-:Y:S02]  /*15d90*/  ISETP.GE.AND P0, PT, R54, R188, PT ;  /* 0x000000bc3600720c */ /* 0x000fe40003f06270 */
[----:B------:R-:W-:Y:S02]  /*15da0*/  FSEL R112, R130, -INF , P4 ;  /* 0xff80000082707808 */ /* 0x000fe40002000000 */
[----:B------:R-:W-:Y:S02]  /*15db0*/  FSEL R108, R152, -INF , P0 ;  /* 0xff800000986c7808 */ /* 0x000fe40000000000 */
[----:B------:R-:W-:-:S02]  /*15dc0*/  FSEL R112, R112, -INF , !P3 ;  /* 0xff80000070707808 */ /* 0x000fc40005800000 */
        /* <DEDUP_REMOVED lines=16> */
[----:B------:R-:W-:Y:S02]  /*15ed0*/  FSEL R197, R104, -INF , !P5 ;  /* 0xff80000068c57808 */ /* 0x000fe40006800000 */
[----:B------:R-:W-:Y:S02]  /*15ee0*/  FMNMX3.FTZ R29, R29, R204, R203, !PT ;  /* 0x000000cc1d1d7276 */ /* 0x000fe400078100cb */
[-C--:B------:R-:W-:Y:S02]  /*15ef0*/  ISETP.GE.AND P1, PT, R227, R187.reuse, PT ;  /* 0x000000bbe300720c */ /* 0x080fe40003f26270 */
[----:B------:R-:W-:Y:S02]  /*15f00*/  FMNMX3.FTZ R29, R29, R200, R197, !PT ;  /* 0x000000c81d1d7276 */ /* 0x000fe400078100c5 */
[----:B------:R-:W-:-:S02]  /*15f10*/  ISETP.GE.AND P5, PT, R229, R187, PT ;  /* 0x000000bbe500720c */ /* 0x000fc40003fa6270 */
[----:B------:R-:W-:Y:S02]  /*15f20*/  FSEL R153, R123, -INF , !P1 ;  /* 0xff8000007b997808 */ /* 0x000fe40004800000 */
[----:B------:R-:W-:Y:S02]  /*15f30*/  FMNMX3.FTZ R29, R29, R192, R162, !PT ;  /* 0x000000c01d1d7276 */ /* 0x000fe400078100a2 */
[----:B------:R-:W-:Y:S02]  /*15f40*/  ISETP.GE.AND P1, PT, R62, R188, PT ;  /* 0x000000bc3e00720c */ /* 0x000fe40003f26270 */
[----:B------:R-:W-:Y:S02]  /*15f50*/  FSEL R155, R118, -INF , !P5 ;  /* 0xff800000769b7808 */ /* 0x000fe40006800000 */
[----:B------:R-:W-:Y:S02]  /*15f60*/  FMNMX3.FTZ R29, R29, R161, R159, !PT ;  /* 0x000000a11d1d7276 */ /* 0x000fe4000781009f */
[----:B------:R-:W-:-:S02]  /*15f70*/  ISETP.GE.AND P2, PT, R62, R187, PT ;  /* 0x000000bb3e00720c */ /* 0x000fc40003f46270 */
[----:B------:R-:W-:Y:S02]  /*15f80*/  FSEL R128, R128, -INF , P1 ;  /* 0xff80000080807808 */ /* 0x000fe40000800000 */
[----:B------:R-:W-:Y:S02]  /*15f90*/  ISETP.GE.AND P1, PT, R54, R187, PT ;  /* 0x000000bb3600720c */ /* 0x000fe40003f26270 */
[----:B------:R-:W-:Y:S02]  /*15fa0*/  FMNMX3.FTZ R29, R29, R156, R155, !PT ;  /* 0x0000009c1d1d7276 */ /* 0x000fe4000781009b */
[----:B------:R-:W-:Y:S02]  /*15fb0*/  FSEL R127, R128, -INF , !P2 ;  /* 0xff800000807f7808 */ /* 0x000fe40005000000 */
[----:B------:R-:W-:Y:S02]  /*15fc0*/  ISETP.GE.AND P2, PT, R53, R188, PT ;  /* 0x000000bc3500720c */ /* 0x000fe40003f46270 */
[----:B------:R-:W-:-:S02]  /*15fd0*/  FSEL R108, R108, -INF , !P1 ;  /* 0xff8000006c6c7808 */ /* 0x000fc40004800000 */
[-C--:B------:R-:W-:Y:S02]  /*15fe0*/  ISETP.GE.AND P5, PT, R60, R187.reuse, PT ;  /* 0x000000bb3c00720c */ /* 0x080fe40003fa6270 */
[----:B------:R-:W-:Y:S02]  /*15ff0*/  ISETP.GE.AND P1, PT, R106, R188, PT ;  /* 0x000000bc6a00720c */ /* 0x000fe40003f26270 */
[----:B------:R-:W-:Y:S02]  /*16000*/  FMNMX3.FTZ R29, R29, R154, R153, !PT ;  /* 0x0000009a1d1d7276 */ /* 0x000fe40007810099 */
[----:B------:R-:W-:Y:S02]  /*16010*/  ISETP.GE.AND P4, PT, R53, R187, PT ;  /* 0x000000bb3500720c */ /* 0x000fe40003f86270 */
[----:B------:R-:W-:Y:S02]  /*16020*/  FSEL R213, R213, -INF , P2 ;  /* 0xff800000d5d57808 */ /* 0x000fe40001000000 */
[----:B------:R-:W-:Y:S01]  /*16030*/  FSEL R214, R214, -INF , P0 ;  /* 0xff800000d6d67808 */ /* 0x000fe20000000000 */
[----:B------:R-:W-:Y:S01]  /*16040*/  IMAD.MOV.U32 R58, RZ, RZ, R96 ;  /* 0x000000ffff3a7224 */ /* 0x000fe200078e0060 */
[----:B------:R-:W-:-:S02]  /*16050*/  FSEL R122, R122, -INF , !P5 ;  /* 0xff8000007a7a7808 */ /* 0x000fc40006800000 */
[----:B------:R-:W-:Y:S02]  /*16060*/  ISETP.GE.AND P2, PT, R106, R187, PT ;  /* 0x000000bb6a00720c */ /* 0x000fe40003f46270 */
[----:B------:R-:W-:Y:S02]  /*16070*/  FSEL R217, R217, -INF , P1 ;  /* 0xff800000d9d97808 */ /* 0x000fe40000800000 */
[----:B------:R-:W-:Y:S02]  /*16080*/  FMNMX3.FTZ R29, R29, R151, R150, !PT ;  /* 0x000000971d1d7276 */ /* 0x000fe40007810096 */
[C---:B------:R-:W-:Y:S02]  /*16090*/  ISETP.GE.AND P0, PT, R103.reuse, R188, PT ;  /* 0x000000bc6700720c */ /* 0x040fe40003f06270 */
[----:B------:R-:W-:Y:S02]  /*160a0*/  ISETP.GE.AND P5, PT, R103, R187, PT ;  /* 0x000000bb6700720c */ /* 0x000fe40003fa6270 */
[----:B------:R-:W-:-:S02]  /*160b0*/  FSEL R106, R213, -INF , !P4 ;  /* 0xff800000d56a7808 */ /* 0x000fc40006000000 */
[----:B------:R-:W-:Y:S01]  /*160c0*/  FSEL R103, R214, -INF , !P3 ;  /* 0xff800000d6677808 */ /* 0x000fe20005800000 */
[----:B------:R-:W-:Y:S01]  /*160d0*/  IMAD.MOV.U32 R42, RZ, RZ, R107 ;  /* 0x000000ffff2a7224 */ /* 0x000fe200078e006b */
[CC--:B------:R-:W-:Y:S01]  /*160e0*/  ISETP.GE.AND P4, PT, R100.reuse, R188.reuse, PT ;  /* 0x000000bc6400720c */ /* 0x0c0fe20003f86270 */
[----:B------:R-:W-:Y:S01]  /*160f0*/  IMAD.MOV.U32 R40, RZ, RZ, R97 ;  /* 0x000000ffff287224 */ /* 0x000fe200078e0061 */
[----:B------:R-:W-:Y:S02]  /*16100*/  ISETP.GE.AND P3, PT, R100, R187, PT ;  /* 0x000000bb6400720c */ /* 0x000fe40003f66270 */
[----:B------:R-:W-:Y:S02]  /*16110*/  FSEL R100, R217, -INF , !P2 ;  /* 0xff800000d9647808 */ /* 0x000fe40005000000 */
[----:B------:R-:W-:Y:S02]  /*16120*/  FMNMX3.FTZ R29, R29, R127, R122, !PT ;  /* 0x0000007f1d1d7276 */ /* 0x000fe4000781007a */
[----:B------:R-:W-:-:S02]  /*16130*/  ISETP.GE.AND P2, PT, R58, R188, PT ;  /* 0x000000bc3a00720c */ /* 0x000fc40003f46270 */
[----:B------:R-:W-:Y:S02]  /*16140*/  FSEL R99, R216, -INF , P0 ;  /* 0xff800000d8637808 */ /* 0x000fe40000000000 */
[----:B------:R-:W-:Y:S02]  /*16150*/  FSEL R95, R219, -INF , P4 ;  /* 0xff800000db5f7808 */ /* 0x000fe40002000000 */
[----:B------:R-:W-:Y:S02]  /*16160*/  FMNMX3.FTZ R29, R29, R112, R108, !PT ;  /* 0x000000701d1d7276 */ /* 0x000fe4000781006c */
[----:B------:R-:W-:Y:S02]  /*16170*/  ISETP.GE.AND P1, PT, R58, R187, PT ;  /* 0x000000bb3a00720c */ /* 0x000fe40003f26270 */
[-C--:B------:R-:W-:Y:S02]  /*16180*/  ISETP.GE.AND P0, PT, R40, R188.reuse, PT ;  /* 0x000000bc2800720c */ /* 0x080fe40003f06270 */
[----:B------:R-:W-:-:S02]  /*16190*/  ISETP.GE.AND P4, PT, R42, R188, PT ;  /* 0x000000bc2a00720c */ /* 0x000fc40003f86270 */
[----:B------:R-:W-:Y:S02]  /*161a0*/  FSEL R92, R221, -INF , P2 ;  /* 0xff800000dd5c7808 */ /* 0x000fe40001000000 */
[----:B------:R-:W-:Y:S01]  /*161b0*/  ISETP.GE.AND P2, PT, R252, R188, PT ;  /* 0x000000bcfc00720c */ /* 0x000fe20003f46270 */
[----:B------:R-:W-:Y:S01]  /*161c0*/  FFMA.FTZ R91, R85, R73, -R72 ;  /* 0x00000049555b7223 */ /* 0x000fe20000010848 */
[----:B------:R-:W-:Y:S02]  /*161d0*/  FSEL R99, R99, -INF , !P5 ;  /* 0xff80000063637808 */ /* 0x000fe40006800000 */
[----:B------:R-:W-:Y:S02]  /*161e0*/  FSEL R95, R95, -INF , !P3 ;  /* 0xff8000005f5f7808 */ /* 0x000fe40005800000 */
[----:B------:R-:W-:Y:S02]  /*161f0*/  FMNMX3.FTZ R29, R29, R106, R103, !PT ;  /* 0x0000006a1d1d7276 */ /* 0x000fe40007810067 */
[----:B------:R-:W-:-:S02]  /*16200*/  ISETP.GE.AND P3, PT, R42, R187, PT ;  /* 0x000000bb2a00720c */ /* 0x000fc40003f66270 */
[----:B------:R-:W-:Y:S02]  /*16210*/  FSEL R92, R92, -INF , !P1 ;  /* 0xff8000005c5c7808 */ /* 0x000fe40004800000 */
[----:B------:R-:W-:Y:S02]  /*16220*/  FSEL R85, R224, -INF , P0 ;  /* 0xff800000e0557808 */ /* 0x000fe40000000000 */
[----:B------:R-:W-:Y:S02]  /*16230*/  FSEL R84, R223, -INF , P4 ;  /* 0xff800000df547808 */ /* 0x000fe40002000000 */
[----:B------:R-:W-:Y:S02]  /*16240*/  ISETP.GE.AND P0, PT, R252, R187, PT ;  /* 0x000000bbfc00720c */ /* 0x000fe40003f06270 */
[----:B------:R-:W-:Y:S02]  /*16250*/  ISETP.GE.AND P1, PT, R249, R188, PT ;  /* 0x000000bcf900720c */ /* 0x000fe40003f26270 */
[----:B------:R-:W-:-:S02]  /*16260*/  FSEL R9, R9, -INF , P2 ;  /* 0xff80000009097808 */ /* 0x000fc40001000000 */
[-C--:B------:R-:W-:Y:S02]  /*16270*/  ISETP.GE.AND P5, PT, R40, R187.reuse, PT ;  /* 0x000000bb2800720c */ /* 0x080fe40003fa6270 */
[----:B------:R-:W-:Y:S02]  /*16280*/  FMNMX3.FTZ R29, R29, R100, R99, !PT ;  /* 0x000000641d1d7276 */ /* 0x000fe40007810063 */
[----:B------:R-:W-:Y:S02]  /*16290*/  FSEL R84, R84, -INF , !P3 ;  /* 0xff80000054547808 */ /* 0x000fe40005800000 */
[----:B------:R-:W-:Y:S02]  /*162a0*/  ISETP.GE.AND P4, PT, R249, R187, PT ;  /* 0x000000bbf900720c */ /* 0x000fe40003f86270 */
[----:B------:R-:W-:Y:S02]  /*162b0*/  ISETP.GE.AND P3, PT, R248, R188, PT ;  /* 0x000000bcf800720c */ /* 0x000fe40003f66270 */
[----:B------:R-:W-:-:S02]  /*162c0*/  FSEL R83, R9, -INF , !P0 ;  /* 0xff80000009537808 */ /* 0x000fc40004000000 */
[----:B------:R-:W-:Y:S02]  /*162d0*/  FSEL R8, R8, -INF , P1 ;  /* 0xff80000008087808 */ /* 0x000fe40000800000 */
[----:B------:R-:W-:Y:S01]  /*162e0*/  ISETP.GE.AND P0, PT, R246, R188, PT ;  /* 0x000000bcf600720c */ /* 0x000fe20003f06270 */
[----:B------:R-:W-:Y:S01]  /*162f0*/  FFMA.FTZ R90, R82, R73, -R72 ;  /* 0x00000049525a7223 */ /* 0x000fe20000010848 */
[----:B------:R-:W-:Y:S02]  /*16300*/  FSEL R85, R85, -INF , !P5 ;  /* 0xff80000055557808 */ /* 0x000fe40006800000 */
[----:B------:R-:W-:Y:S02]  /*16310*/  FMNMX3.FTZ R29, R29, R95, R92, !PT ;  /* 0x0000005f1d1d7276 */ /* 0x000fe4000781005c */
[----:B------:R-:W-:Y:S02]  /*16320*/  ISETP.GE.AND P2, PT, R248, R187, PT ;  /* 0x000000bbf800720c */ /* 0x000fe40003f46270 */
[----:B------:R-:W-:-:S02]  /*16330*/  FSEL R82, R8, -INF , !P4 ;  /* 0xff80000008527808 */ /* 0x000fc40006000000 */
[----:B------:R-:W-:Y:S02]  /*16340*/  FSEL R11, R11, -INF , P3 ;  /* 0xff8000000b0b7808 */ /* 0x000fe40001800000 */
[----:B------:R-:W-:Y:S02]  /*16350*/  ISETP.GE.AND P1, PT, R246, R187, PT ;  /* 0x000000bbf600720c */ /* 0x000fe40003f26270 */
[-C--:B------:R-:W-:Y:S02]  /*16360*/  ISETP.GE.AND P4, PT, R242, R188.reuse, PT ;  /* 0x000000bcf200720c */ /* 0x080fe40003f86270 */
[----:B------:R-:W-:Y:S01]  /*16370*/  FSEL R10, R10, -INF , P0 ;  /* 0xff8000000a0a7808 */ /* 0x000fe20000000000 */
[----:B------:R-:W-:Y:S01]  /*16380*/  FFMA.FTZ R71, R81, R73, -R72 ;  /* 0x0000004951477223 */ /* 0x000fe20000010848 */
[----:B------:R-:W-:Y:S02]  /*16390*/  ISETP.GE.AND P5, PT, R245, R188, PT ;  /* 0x000000bcf500720c */ /* 0x000fe40003fa6270 */
[----:B------:R-:W-:-:S02]  /*163a0*/  FMNMX3.FTZ R8, R29, R85, R84, !PT ;  /* 0x000000551d087276 */ /* 0x000fc40007810054 */
[----:B------:R-:W-:Y:S02]  /*163b0*/  FSEL R81, R11, -INF , !P2 ;  /* 0xff8000000b517808 */ /* 0x000fe40005000000 */
[----:B------:R-:W-:Y:S02]  /*163c0*/  ISETP.GE.AND P0, PT, R237, R188, PT ;  /* 0x000000bced00720c */ /* 0x000fe40003f06270 */
[-C--:B------:R-:W-:Y:S02]  /*163d0*/  ISETP.GE.AND P2, PT, R242, R187.reuse, PT ;  /* 0x000000bbf200720c */ /* 0x080fe40003f46270 */
[----:B------:R-:W-:Y:S02]  /*163e0*/  FSEL R80, R10, -INF , !P1 ;  /* 0xff8000000a507808 */ /* 0x000fe40004800000 */
[----:B------:R-:W-:Y:S02]  /*163f0*/  FSEL R12, R12, -INF , P4 ;  /* 0xff8000000c0c7808 */ /* 0x000fe40002000000 */
[----:B------:R-:W-:-:S02]  /*16400*/  ISETP.GE.AND P3, PT, R245, R187, PT ;  /* 0x000000bbf500720c */ /* 0x000fc40003f66270 */
[-C--:B------:R-:W-:Y:S02]  /*16410*/  ISETP.GE.AND P1, PT, R240, R188.reuse, PT ;  /* 0x000000bcf000720c */ /* 0x080fe40003f26270 */
[----:B------:R-:W-:Y:S02]  /*16420*/  FSEL R13, R13, -INF , P5 ;  /* 0xff8000000d0d7808 */ /* 0x000fe40002800000 */
[----:B------:R-:W-:Y:S01]  /*16430*/  FMNMX3.FTZ R8, R8, R83, R82, !PT ;  /* 0x0000005308087276 */ /* 0x000fe20007810052 */
[----:B------:R-:W-:Y:S01]  /*16440*/  FFMA.FTZ R67, R78, R73, -R72 ;  /* 0x000000494e437223 */ /* 0x000fe20000010848 */
[----:B------:R-:W-:Y:S02]  /*16450*/  FSEL R14, R14, -INF , P0 ;  /* 0xff8000000e0e7808 */ /* 0x000fe40000000000 */
[----:B------:R-:W-:Y:S02]  /*16460*/  FSEL R78, R12, -INF , !P2 ;  /* 0xff8000000c4e7808 */ /* 0x000fe40005000000 */
[----:B------:R-:W-:-:S02]  /*16470*/  ISETP.GE.AND P0, PT, R233, R188, PT ;  /* 0x000000bce900720c */ /* 0x000fc40003f06270 */
[-C--:B------:R-:W-:Y:S02]  /*16480*/  ISETP.GE.AND P5, PT, R240, R187.reuse, PT ;  /* 0x000000bbf000720c */ /* 0x080fe40003fa6270 */
[----:B------:R-:W-:Y:S02]  /*16490*/  FSEL R79, R13, -INF , !P3 ;  /* 0xff8000000d4f7808 */ /* 0x000fe40005800000 */
[----:B------:R-:W-:Y:S02]  /*164a0*/  ISETP.GE.AND P4, PT, R237, R187, PT ;  /* 0x000000bbed00720c */ /* 0x000fe40003f86270 */
[----:B------:R-:W-:Y:S02]  /*164b0*/  ISETP.GE.AND P2, PT, R235, R188, PT ;  /* 0x000000bceb00720c */ /* 0x000fe40003f46270 */
[----:B------:R-:W-:Y:S02]  /*164c0*/  FSEL R15, R15, -INF , P1 ;  /* 0xff8000000f0f7808 */ /* 0x000fe40000800000 */
[----:B------:R-:W-:Y:S01]  /*164d0*/  FMNMX3.FTZ R8, R8, R81, R80, !PT ;  /* 0x0000005108087276 */ /* 0x000fe20007810050 */
[----:B------:R-:W-:Y:S01]  /*164e0*/  FFMA.FTZ R66, R76, R73, -R72 ;  /* 0x000000494c427223 */ /* 0x000fe20000010848 */
[----:B------:R-:W-:-:S02]  /*164f0*/  ISETP.GE.AND P1, PT, R233, R187, PT ;  /* 0x000000bbe900720c */ /* 0x000fc40003f26270 */
[----:B------:R-:W-:Y:S02]  /*16500*/  FSEL R7, R7, -INF , P0 ;  /* 0xff80000007077808 */ /* 0x000fe40000000000 */
[----:B------:R-:W-:Y:S02]  /*16510*/  ISETP.GE.AND P3, PT, R235, R187, PT ;  /* 0x000000bbeb00720c */ /* 0x000fe40003f66270 */
[----:B------:R-:W-:Y:S02]  /*16520*/  FSEL R16, R16, -INF , P2 ;  /* 0xff80000010107808 */ /* 0x000fe40001000000 */
[----:B------:R-:W-:Y:S02]  /*16530*/  FSEL R77, R15, -INF , !P5 ;  /* 0xff8000000f4d7808 */ /* 0x000fe40006800000 */
[----:B------:R-:W-:Y:S02]  /*16540*/  FSEL R76, R14, -INF , !P4 ;  /* 0xff8000000e4c7808 */ /* 0x000fe40006000000 */
[----:B------:R-:W-:Y:S01]  /*16550*/  FMNMX3.FTZ R8, R8, R79, R78, !PT ;  /* 0x0000004f08087276 */ /* 0x000fe2000781004e */
[----:B------:R-:W-:Y:S01]  /*16560*/  FFMA.FTZ R62, R74, R73, -R72 ;  /* 0x000000494a3e7223 */ /* 0x000fe20000010848 */
[----:B------:R-:W-:-:S02]  /*16570*/  FSEL R74, R7, -INF , !P1 ;  /* 0xff800000074a7808 */ /* 0x000fc40004800000 */
[----:B------:R-:W-:Y:S02]  /*16580*/  FSEL R75, R16, -INF , !P3 ;  /* 0xff800000104b7808 */ /* 0x000fe40005800000 */
[----:B------:R-:W-:-:S04]  /*16590*/  FMNMX3.FTZ R7, R8, R77, R76, !PT ;  /* 0x0000004d08077276 */ /* 0x000fc8000781004c */
[----:B------:R-:W-:-:S05]  /*165a0*/  FMNMX3.FTZ R7, R7, R75, R74, !PT ;  /* 0x0000004b07077276 */ /* 0x000fca000781004a */
[----:B------:R-:W1:Y:S01]  /*165b0*/  SHFL.BFLY PT, R8, R7, 0x2, 0x1f ;  /* 0x0c401f0007087f89 */ /* 0x000e6200000e0000 */
[-CC-:B------:R-:W-:Y:S01]  /*165c0*/  FFMA.FTZ R54, R48, R73.reuse, -R72.reuse ;  /* 0x0000004930367223 */ /* 0x180fe20000010848 */
[----:B------:R-:W-:Y:S01]  /*165d0*/  FFMA.FTZ R48, R33, R73, -R72 ;  /* 0x0000004921307223 */ /* 0x000fe20000010848 */
[----:B-1----:R-:W-:-:S05]  /*165e0*/  FMNMX.FTZ R7, R7, R8, !PT ;  /* 0x0000000807077209 */ /* 0x002fca0007810000 */
[----:B------:R-:W1:Y:S01]  /*165f0*/  SHFL.BFLY PT, R33, R7, 0x1, 0x1f ;  /* 0x0c201f0007217f89 */ /* 0x000e6200000e0000 */
[----:B------:R-:W-:-:S05]  /*16600*/  FSEL R152, R34, RZ, P6 ;  /* 0x000000ff22987208 */ /* 0x000fca0003000000 */
[----:B------:R-:W-:Y:S01]  /*16610*/  FADD.FTZ R152, R2, -R152 ;  /* 0x8000009802987221 */ /* 0x000fe20000010000 */
[-CC-:B------:R-:W-:Y:S01]  /*16620*/  FFMA.FTZ R59, R56, R73.reuse, -R72.reuse ;  /* 0x00000049383b7223 */ /* 0x180fe20000010848 */
[-CC-:B------:R-:W-:Y:S01]  /*16630*/  FFMA.FTZ R56, R50, R73.reuse, -R72.reuse ;  /* 0x0000004932387223 */ /* 0x180fe20000010848 */
[----:B------:R-:W-:Y:S01]  /*16640*/  FFMA.FTZ R55, R49, R73, -R72 ;  /* 0x0000004931377223 */ /* 0x000fe20000010848 */
[----:B-1----:R-:W-:-:S04]  /*16650*/  FMNMX.FTZ R33, R7, R33, !PT ;  /* 0x0000002107217209 */ /* 0x002fc80007810000 */
[----:B------:R-:W-:Y:S01]  /*16660*/  FSETP.NEU.FTZ.AND P0, PT, R33, -INF , PT ;  /* 0xff8000002100780b */ /* 0x000fe20003f1d000 */
[----:B------:R-:W-:-:S03]  /*16670*/  FMUL.FTZ R35, R73, R33 ;  /* 0x0000002149237220 */ /* 0x000fc60000410000 */
[----:B------:R-:W-:Y:S02]  /*16680*/  FSEL R2, R33, RZ, P0 ;  /* 0x000000ff21027208 */ /* 0x000fe40000000000 */
[----:B------:R-:W-:Y:S02]  /*16690*/  FSEL R35, R35, RZ, P0 ;  /* 0x000000ff23237208 */ /* 0x000fe40000000000 */
[----:B------:R-:W-:Y:S01]  /*166a0*/  ISETP.NE.AND P0, PT, R109, RZ, PT ;  /* 0x000000ff6d00720c */ /* 0x000fe20003f05270 */
[----:B------:R-:W-:Y:S01]  /*166b0*/  FADD.FTZ R0, R0, -R2 ;  /* 0x8000000200007221 */ /* 0x000fe20000010000 */
[-CC-:B------:R-:W-:Y:S01]  /*166c0*/  FFMA.FTZ R50, R37, R73.reuse, -R72.reuse ;  /* 0x0000004925327223 */ /* 0x180fe20000010848 */
[-CC-:B------:R-:W-:Y:S01]  /*166d0*/  FFMA.FTZ R49, R36, R73.reuse, -R72.reuse ;  /* 0x0000004924317223 */ /* 0x180fe20000010848 */
[-CC-:B------:R-:W-:Y:S01]  /*166e0*/  FFMA.FTZ R37, R19, R73.reuse, -R72.reuse ;  /* 0x0000004913257223 */ /* 0x180fe20000010848 */
[-C--:B------:R-:W-:Y:S01]  /*166f0*/  FFMA.FTZ R36, R18, R73.reuse, -R72 ;  /* 0x0000004912247223 */ /* 0x080fe20000010848 */
[----:B------:R-:W-:Y:S01]  /*16700*/  FFMA.FTZ R124, R17, R73, -R35 ;  /* 0x00000049117c7223 */ /* 0x000fe20000010823 */
[----:B------:R-:W-:Y:S01]  /*16710*/  FMUL.FTZ R0, R73, R0 ;  /* 0x0000000049007220 */ /* 0x000fe20000410000 */
[----:B------:R-:W1:Y:S01]  /*16720*/  LDSM.16.MT88.4 R16, [R32+0x5000] ;  /* 0x005000002010783b */ /* 0x000e620000004200 */
[----:B------:R-:W-:-:S02]  /*16730*/  VIADD R2, R32, 0x5000 ;  /* 0x0000500020027836 */ /* 0x000fc40000000000 */
[----:B------:R2:W-:Y:S01]  /*16740*/  MUFU.EX2 R130, R0 ;  /* 0x0000000000827308 */ /* 0x0005e20000000800 */
[-CC-:B------:R-:W-:Y:S01]  /*16750*/  FFMA.FTZ R121, R121, R73.reuse, -R72.reuse ;  /* 0x0000004979797223 */ /* 0x180fe20000010848 */
[-CC-:B------:R-:W-:Y:S01]  /*16760*/  FFMA.FTZ R120, R120, R73.reuse, -R72.reuse ;  /* 0x0000004978787223 */ /* 0x180fe20000010848 */
[-CC-:B------:R-:W-:Y:S01]  /*16770*/  FFMA.FTZ R128, R4, R73.reuse, -R35.reuse ;  /* 0x0000004904807223 */ /* 0x180fe20000010823 */
[-CC-:B------:R-:W-:Y:S01]  /*16780*/  FFMA.FTZ R125, R5, R73.reuse, -R35.reuse ;  /* 0x00000049057d7223 */ /* 0x180fe20000010823 */
[-C--:B------:R-:W-:Y:S01]  /*16790*/  FFMA.FTZ R119, R6, R73.reuse, -R35 ;  /* 0x0000004906777223 */ /* 0x080fe20000010823 */
[----:B------:R-:W-:Y:S01]  /*167a0*/  FMUL.FTZ R152, R73, R152 ;  /* 0x0000009849987220 */ /* 0x000fe20000410000 */
[----:B--2---:R-:W-:Y:S02]  /*167b0*/  VIADD R0, R32, 0x5020 ;  /* 0x0000502020007836 */ /* 0x004fe40000000000 */
[----:B------:R-:W-:Y:S01]  /*167c0*/  @P0 VIADD R0, R2, 0xffffffe0 ;  /* 0xffffffe002000836 */ /* 0x000fe20000000000 */
[----:B------:R-:W-:Y:S04]  /*167d0*/  MUFU.EX2 R131, R131 ;  /* 0x0000008300837308 */ /* 0x000fe80000000800 */
[----:B------:R-:W2:Y:S01]  /*167e0*/  LDSM.16.MT88.4 R4, [R0] ;  /* 0x000000000004783b */ /* 0x000ea20000004200 */
[-CC-:B------:R-:W-:Y:S01]  /*167f0*/  FFMA.FTZ R60, R57, R73.reuse, -R72.reuse ;  /* 0x00000049393c7223 */ /* 0x180fe20000010848 */
[----:B------:R-:W-:-:S02]  /*16800*/  FFMA.FTZ R57, R51, R73, -R72 ;  /* 0x0000004933397223 */ /* 0x000fc40000010848 */
[----:B------:R-:W3:Y:S01]  /*16810*/  MUFU.EX2 R126, R126 ;  /* 0x0000007e007e7308 */ /* 0x000ee20000000800 */
[-CC-:B------:R-:W-:Y:S01]  /*16820*/  FFMA.FTZ R51, R38, R73.reuse, -R72.reuse ;  /* 0x0000004926337223 */ /* 0x180fe20000010848 */
[-C--:B------:R-:W-:Y:S01]  /*16830*/  FFMA.FTZ R38, R23, R73.reuse, -R72 ;  /* 0x0000004917267223 */ /* 0x080fe20000010848 */
[-CC-:B------:R-:W-:Y:S01]  /*16840*/  FFMA.FTZ R117, R22, R73.reuse, -R35.reuse ;  /* 0x0000004916757223 */ /* 0x180fe20000010823 */
[----:B------:R-:W-:-:S04]  /*16850*/  FFMA.FTZ R113, R21, R73, -R35 ;  /* 0x0000004915717223 */ /* 0x000fc80000010823 */
[----:B------:R-:W-:Y:S01]  /*16860*/  MUFU.EX2 R121, R121 ;  /* 0x0000007900797308 */ /* 0x000fe20000000800 */
[-CC-:B------:R-:W-:Y:S02]  /*16870*/  FFMA.FTZ R118, R20, R73.reuse, -R35.reuse ;  /* 0x0000004914767223 */ /* 0x180fe40000010823 */
[----:B------:R-:W4:Y:S05]  /*16880*/  LDSM.16.MT88.4 R20, [R32+0x5400] ;  /* 0x005400002014783b */ /* 0x000f2a0000004200 */
        /* <DEDUP_REMOVED lines=10> */
[----:B------:R-:W-:Y:S01]  /*16930*/  FFMA.FTZ R123, R25, R73, -R35 ;  /* 0x00000049197b7223 */ /* 0x000fe20000010823 */
[----:B---3--:R-:W-:Y:S01]  /*16940*/  F2FP.F16.F32.PACK_AB R8, R126, R131 ;  /* 0x000000837e08723e */ /* 0x008fe200000000ff */
[-C--:B------:R-:W-:Y:S01]  /*16950*/  FMUL.FTZ R14, R146, R130.reuse ;  /* 0x00000082920e7220 */ /* 0x080fe20000410000 */
[----:B-----5:R-:W-:Y:S01]  /*16960*/  F2FP.F16.F32.PACK_AB R10, R120, R121 ;  /* 0x00000079780a723e */ /* 0x020fe200000000ff */
[----:B------:R-:W-:Y:S01]  /*16970*/  FMUL.FTZ R15, R147, R130 ;  /* 0x00000082930f7220 */ /* 0x000fe20000410000 */
[----:B-1----:R-:W-:Y:S01]  /*16980*/  F2FP.F16.F32.PACK_AB R9, R125, R128 ;  /* 0x000000807d09723e */ /* 0x002fe200000000ff */
[-C--:B------:R-:W-:Y:S01]  /*16990*/  FMUL.FTZ R142, R142, R130.reuse ;  /* 0x000000828e8e7220 */ /* 0x080fe20000410000 */
        /* <DEDUP_REMOVED lines=10> */
[-CC-:B------:R-:W-:Y:S01]  /*16a40*/  FFMA.FTZ R39, R26, R73.reuse, -R72.reuse ;  /* 0x000000491a277223 */ /* 0x180fe20000010848 */
[----:B------:R-:W-:Y:S03]  /*16a50*/  HMMA.16816.F32 R12, R8, R16, R12 ;  /* 0x00000010080c723c */ /* 0x000fe6000000180c */
[----:B------:R-:W1:Y:S01]  /*16a60*/  MUFU.EX2 R114, R114 ;  /* 0x0000007200727308 */ /* 0x000e620000000800 */
[----:B------:R-:W-:-:S02]  /*16a70*/  FFMA.FTZ R2, R24, R73, -R72 ;  /* 0x0000004918027223 */ /* 0x000fc40000010848 */
[----:B------:R-:W2:Y:S05]  /*16a80*/  LDSM.16.MT88.4 R24, [R0+0x400] ;  /* 0x000400000018783b */ /* 0x000eaa0000004200 */
[----:B------:R-:W-:Y:S01]  /*16a90*/  MUFU.EX2 R111, R111 ;  /* 0x0000006f006f7308 */ /* 0x000fe20000000800 */
[C---:B------:R-:W-:Y:S07]  /*16aa0*/  HMMA.16816.F32 R16, R8.reuse, R18, R140 ;  /* 0x000000120810723c */ /* 0x040fee000000188c */
[----:B------:R-:W3:Y:S08]  /*16ab0*/  MUFU.EX2 R110, R110 ;  /* 0x0000006e006e7308 */ /* 0x000ef00000000800 */
[----:B------:R-:W-:Y:S08]  /*16ac0*/  MUFU.EX2 R117, R117 ;  /* 0x0000007500757308 */ /* 0x000ff00000000800 */
[----:B------:R-:W4:Y:S08]  /*16ad0*/  MUFU.EX2 R113, R113 ;  /* 0x0000007100717308 */ /* 0x000f300000000800 */
[----:B------:R-:W-:Y:S08]  /*16ae0*/  MUFU.EX2 R118, R118 ;  /* 0x0000007600767308 */ /* 0x000ff00000000800 */
[----:B------:R-:W5:Y:S01]  /*16af0*/  MUFU.EX2 R123, R123 ;  /* 0x0000007b007b7308 */ /* 0x000f620000000800 */
        /* <DEDUP_REMOVED lines=10> */
[----:B------:R-:W-:Y:S01]  /*16ba0*/  HMMA.16816.F32 R136, R8, R4, R136 ;  /* 0x000000040888723c */ /* 0x000fe20000001888 */
[-C--:B------:R-:W-:Y:S01]  /*16bb0*/  FFMA.FTZ R42, R30, R73.reuse, -R72 ;  /* 0x000000491e2a7223 */ /* 0x080fe20000010848 */
[----:B------:R-:W-:Y:S01]  /*16bc0*/  FFMA.FTZ R140, R28, R73, -R35 ;  /* 0x000000491c8c7223 */ /* 0x000fe20000010823 */
[----:B-1----:R-:W-:-:S02]  /*16bd0*/  F2FP.F16.F32.PACK_AB R28, R114, R115 ;  /* 0x00000073721c723e */ /* 0x002fc400000000ff */
[----:B---3--:R-:W-:Y:S02]  /*16be0*/  F2FP.F16.F32.PACK_AB R30, R110, R111 ;  /* 0x0000006f6e1e723e */ /* 0x008fe400000000ff */
[----:B----4-:R-:W-:Y:S01]  /*16bf0*/  F2FP.F16.F32.PACK_AB R29, R113, R117 ;  /* 0x00000075711d723e */ /* 0x010fe200000000ff */
[----:B------:R-:W-:Y:S01]  /*16c00*/  HMMA.16816.F32 R8, R8, R6, R132 ;  /* 0x000000060808723c */ /* 0x000fe20000001884 */
[----:B-----5:R-:W-:Y:S01]  /*16c10*/  F2FP.F16.F32.PACK_AB R31, R123, R118 ;  /* 0x000000767b1f723e */ /* 0x020fe200000000ff */
[----:B------:R-:W1:Y:S01]  /*16c20*/  LDSM.16.MT88.4 R4, [R32+0x5800] ;  /* 0x005800002004783b */ /* 0x000e620000004200 */
        /* <DEDUP_REMOVED lines=200> */
[----:B----4-:R-:W-:Y:S02]  /*178b0*/  F2FP.F16.F32.PACK_AB R22, R52, R53 ;  /* 0x000000353416723e */ /* 0x010fe400000000ff */
[----:B--2---:R-:W-:Y:S02]  /*178c0*/  F2FP.F16.F32.PACK_AB R21, R155, R156 ;  /* 0x0000009c9b15723e */ /* 0x004fe400000000ff */
[----:B-1----:R-:W-:Y:S01]  /*178d0*/  F2FP.F16.F32.PACK_AB R23, R153, R154 ;  /* 0x0000009a9917723e */ /* 0x002fe200000000ff */
[----:B------:R-:W-:Y:S01]  /*178e0*/  MUFU.EX2 R51, R51 ;  /* 0x0000003300337308 */ /* 0x000fe20000000800 */
[----:B------:R-:W-:Y:S01]  /*178f0*/  FADD.FTZ R120, R120, R152 ;  /* 0x0000009878787221 */ /* 0x000fe20000010000 */
[----:B------:R-:W-:-:S06]  /*17900*/  FADD.FTZ R124, R124, R126 ;  /* 0x0000007e7c7c7221 */ /* 0x000fcc0000010000 */
[----:B------:R-:W1:Y:S01]  /*17910*/  MUFU.EX2 R50, R50 ;  /* 0x0000003200327308 */ /* 0x000e620000000800 */
[----:B------:R-:W-:Y:S01]  /*17920*/  HMMA.16816.F32 R12, R20, R8, R12 ;  /* 0x00000008140c723c */ /* 0x000fe2000000180c */
[----:B------:R-:W-:-:S06]  /*17930*/  FADD.FTZ R115, R115, R120 ;  /* 0x0000007873737221 */ /* 0x000fcc0000010000 */
[----:B------:R-:W-:Y:S08]  /*17940*/  MUFU.EX2 R49, R49 ;  /* 0x0000003100317308 */ /* 0x000ff00000000800 */
[----:B------:R-:W-:Y:S08]  /*17950*/  MUFU.EX2 R48, R48 ;  /* 0x0000003000307308 */ /* 0x000ff00000000800 */
[----:B------:R-:W-:Y:S08]  /*17960*/  MUFU.EX2 R151, R151 ;  /* 0x0000009700977308 */ /* 0x000ff00000000800 */
[----:B------:R-:W2:Y:S08]  /*17970*/  MUFU.EX2 R131, R150 ;  /* 0x0000009600837308 */ /* 0x000eb00000000800 */
[----:B------:R-:W-:Y:S08]  /*17980*/  MUFU.EX2 R125, R127 ;  /* 0x0000007f007d7308 */ /* 0x000ff00000000800 */
[----:B------:R-:W3:Y:S01]  /*17990*/  MUFU.EX2 R119, R119 ;  /* 0x0000007700777308 */ /* 0x000ee20000000800 */
[----:B------:R-:W-:Y:S01]  /*179a0*/  FADD.FTZ R124, R117, R124 ;  /* 0x0000007c757c7221 */ /* 0x000fe20000010000 */
[----:B------:R-:W-:Y:S01]  /*179b0*/  FADD.FTZ R115, R114, R115 ;  /* 0x0000007372737221 */ /* 0x000fe20000010000 */
[----:B------:R-:W-:Y:S01]  /*179c0*/  HMMA.16816.F32 R16, R20, R10, R16 ;  /* 0x0000000a1410723c */ /* 0x000fe20000001810 */
[----:B------:R-:W4:Y:S01]  /*179d0*/  LDSM.16.MT88.4 R8, [R0+0x2800] ;  /* 0x002800000008783b */ /* 0x000f220000004200 */
[----:B------:R-:W-:Y:S01]  /*179e0*/  FADD.FTZ R124, R113, R124 ;  /* 0x0000007c717c7221 */ /* 0x000fe20000010000 */
[----:B------:R-:W-:-:S03]  /*179f0*/  FADD.FTZ R111, R111, R115 ;  /* 0x000000736f6f7221 */ /* 0x000fc60000010000 */
[----:B------:R-:W-:Y:S01]  /*17a00*/  FADD.FTZ R118, R118, R124 ;  /* 0x0000007c76767221 */ /* 0x000fe20000010000 */
[----:B------:R-:W-:Y:S01]  /*17a10*/  FADD.FTZ R111, R110, R111 ;  /* 0x0000006f6e6f7221 */ /* 0x000fe20000010000 */
[----:B------:R-:W-:Y:S01]  /*17a20*/  HMMA.16816.F32 R136, R20, R4, R136 ;  /* 0x000000041488723c */ /* 0x000fe20000001888 */
[----:B-1----:R-:W-:Y:S02]  /*17a30*/  F2FP.F16.F32.PACK_AB R4, R50, R51 ;  /* 0x000000333204723e */ /* 0x002fe400000000ff */
[----:B--2---:R-:W-:-:S05]  /*17a40*/  F2FP.F16.F32.PACK_AB R5, R131, R151 ;  /* 0x000000978305723e */ /* 0x004fca00000000ff */
[----:B------:R-:W-:Y:S01]  /*17a50*/  HMMA.16816.F32 R24, R20, R6, R24 ;  /* 0x000000061418723c */ /* 0x000fe20000001818 */
[----:B------:R-:W-:Y:S01]  /*17a60*/  F2FP.F16.F32.PACK_AB R6, R48, R49 ;  /* 0x000000313006723e */ /* 0x000fe200000000ff */
[----:B------:R-:W-:Y:S01]  /*17a70*/  FADD.FTZ R118, R123, R118 ;  /* 0x000000767b767221 */ /* 0x000fe20000010000 */
[----:B---3--:R-:W-:Y:S01]  /*17a80*/  F2FP.F16.F32.PACK_AB R7, R119, R125 ;  /* 0x0000007d7707723e */ /* 0x008fe200000000ff */
[----:B------:R-:W-:Y:S01]  /*17a90*/  FADD.FTZ R111, R107, R111 ;  /* 0x0000006f6b6f7221 */ /* 0x000fe20000010000 */
[----:B------:R-:W1:Y:S01]  /*17aa0*/  LDSM.16.MT88.4 R20, [R32+0x7c00] ;  /* 0x007c00002014783b */ /* 0x000e620000004200 */
[----:B------:R-:W-:-:S04]  /*17ab0*/  FADD.FTZ R140, R140, R118 ;  /* 0x000000768c8c7221 */ /* 0x000fc80000010000 */
[----:B-----5:R-:W-:Y:S01]  /*17ac0*/  HMMA.16816.F32 R12, R4, R28, R12 ;  /* 0x0000001c040c723c */ /* 0x020fe2000000180c */
        /* <DEDUP_REMOVED lines=28> */
[----:B----4-:R-:W-:Y:S01]  /*17c90*/  HMMA.16816.F32 R136, R4, R8, R136 ;  /* 0x000000080488723c */ /* 0x010fe20000001888 */
[----:B---3--:R-:W-:Y:S01]  /*17ca0*/  F2FP.F16.F32.PACK_AB R8, R42, R43 ;  /* 0x0000002b2a08723e */ /* 0x008fe200000000ff */
[----:B------:R-:W-:Y:S01]  /*17cb0*/  FADD.FTZ R94, R94, R97 ;  /* 0x000000615e5e7221 */ /* 0x000fe20000010000 */
[----:B-----5:R-:W-:Y:S01]  /*17cc0*/  F2FP.F16.F32.PACK_AB R9, R107, R110 ;  /* 0x0000006e6b09723e */ /* 0x020fe200000000ff */
[----:B------:R-:W-:-:S04]  /*17cd0*/  FADD.FTZ R160, R160, R142 ;  /* 0x0000008ea0a07221 */ /* 0x000fc80000010000 */
[----:B------:R-:W-:Y:S01]  /*17ce0*/  HMMA.16816.F32 R24, R4, R10, R24 ;  /* 0x0000000a0418723c */ /* 0x000fe20000001818 */
[----:B------:R-:W-:Y:S01]  /*17cf0*/  F2FP.F16.F32.PACK_AB R10, R39, R40 ;  /* 0x00000028270a723e */ /* 0x000fe200000000ff */
[----:B------:R-:W3:Y:S01]  /*17d00*/  LDSM.16.MT88.4 R4, [R32+0x8000] ;  /* 0x008000002004783b */ /* 0x000ee20000004200 */
[----:B-1----:R-:W-:Y:S01]  /*17d10*/  F2FP.F16.F32.PACK_AB R11, R101, R104 ;  /* 0x00000068650b723e */ /* 0x002fe200000000ff */
[----:B------:R-:W-:Y:S01]  /*17d20*/  FADD.FTZ R94, R93, R94 ;  /* 0x0000005e5d5e7221 */ /* 0x000fe20000010000 */
[----:B------:R-:W-:Y:S01]  /*17d30*/  FADD.FTZ R160, R145, R160 ;  /* 0x000000a091a07221 */ /* 0x000fe20000010000 */
[-CC-:B------:R-:W-:Y:S01]  /*17d40*/  FFMA.FTZ R100, R100, R73.reuse, -R35.reuse ;  /* 0x0000004964647223 */ /* 0x180fe20000010823 */
[-CC-:B------:R-:W-:Y:S01]  /*17d50*/  FFMA.FTZ R99, R99, R73.reuse, -R35.reuse ;  /* 0x0000004963637223 */ /* 0x180fe20000010823 */
[-CC-:B------:R-:W-:Y:S01]  /*17d60*/  FFMA.FTZ R95, R95, R73.reuse, -R35.reuse ;  /* 0x000000495f5f7223 */ /* 0x180fe20000010823 */
[-CC-:B------:R-:W-:Y:S01]  /*17d70*/  FFMA.FTZ R92, R92, R73.reuse, -R35.reuse ;  /* 0x000000495c5c7223 */ /* 0x180fe20000010823 */
[C---:B------:R-:W-:Y:S01]  /*17d80*/  HMMA.16816.F32 R12, R8.reuse, R20, R12 ;  /* 0x00000014080c723c */ /* 0x040fe2000000180c */
        /* <DEDUP_REMOVED lines=16> */
[-CC-:B------:R-:W-:Y:S01]  /*17e90*/  FFMA.FTZ R82, R82, R73.reuse, -R35.reuse ;  /* 0x0000004952527223 */ /* 0x180fe20000010823 */
        /* <DEDUP_REMOVED lines=9> */
[----:B------:R-:W2:Y:S01]  /*17f30*/  MUFU.EX2 R2, R2 ;  /* 0x0000000200027308 */ /* 0x000ea20000000800 */
[----:B------:R-:W-:Y:S01]  /*17f40*/  FADD.FTZ R166, R166, R191 ;  /* 0x000000bfa6a67221 */ /* 0x000fe20000010000 */
[----:B------:R-:W-:Y:S01]  /*17f50*/  FFMA.FTZ R78, R78, R73, -R35 ;  /* 0x000000494e4e7223 */ /* 0x000fe20000010823 */
[----:B------:R-:W-:Y:S05]  /*17f60*/  LDSM.16.MT88.4 R140, [R32+0x8c00] ;  /* 0x008c0000208c783b */ /* 0x000fea0000004200 */
[----:B------:R-:W-:Y:S08]  /*17f70*/  MUFU.EX2 R98, R100 ;  /* 0x0000006400627308 */ /* 0x000ff00000000800 */
[----:B------:R-:W4:Y:S08]  /*17f80*/  MUFU.EX2 R96, R99 ;  /* 0x0000006300607308 */ /* 0x000f300000000800 */
[----:B------:R-:W-:Y:S08]  /*17f90*/  MUFU.EX2 R93, R95 ;  /* 0x0000005f005d7308 */ /* 0x000ff00000000800 */
[----:B------:R-:W5:Y:S01]  /*17fa0*/  MUFU.EX2 R90, R92 ;  /* 0x0000005c005a7308 */ /* 0x000f620000000800 */
[----:B------:R-:W-:Y:S01]  /*17fb0*/  FADD.FTZ R28, R68, R28 ;  /* 0x0000001c441c7221 */ /* 0x000fe20000010000 */
[----:B------:R-:W-:Y:S01]  /*17fc0*/  FADD.FTZ R166, R167, R166 ;  /* 0x000000a6a7a67221 */ /* 0x000fe20000010000 */
[----:B------:R-:W-:Y:S01]  /*17fd0*/  HMMA.16816.F32 R16, R8, R22, R16 ;  /* 0x000000160810723c */ /* 0x000fe20000001810 */
[----:B------:R-:W3:Y:S01]  /*17fe0*/  LDSM.16.MT88.4 R20, [R0+0x3000] ;  /* 0x003000000014783b */ /* 0x000ee20000004200 */
        /* <DEDUP_REMOVED lines=8> */
[----:B----4-:R-:W-:Y:S01]  /*18070*/  F2FP.F16.F32.PACK_AB R9, R96, R98 ;  /* 0x000000626009723e */ /* 0x010fe200000000ff */
[----:B------:R-:W1:Y:S01]  /*18080*/  LDSM.16.MT88.4 R28, [R32+0x8400] ;  /* 0x00840000201c783b */ /* 0x000e620000004200 */
[----:B-----5:R-:W-:Y:S01]  /*18090*/  F2FP.F16.F32.PACK_AB R11, R90, R93 ;  /* 0x0000005d5a0b723e */ /* 0x020fe200000000ff */
        /* <DEDUP_REMOVED lines=26> */
[----:B------:R-:W1:Y:S02]  /*18240*/  LDSM.16.MT88.4 R4, [R0+0x3400] ;  /* 0x003400000004783b */ /* 0x000e640000004200 */
[----:B------:R-:W-:-:S05]  /*18250*/  FADD.FTZ R192, R161, R192 ;  /* 0x000000c0a1c07221 */ /* 0x000fca0000010000 */
[----:B------:R-:W-:Y:S01]  /*18260*/  HMMA.16816.F32 R136, R8, R20, R136 ;  /* 0x000000140888723c */ /* 0x000fe20000001888 */
[----:B------:R-:W-:Y:S01]  /*18270*/  FADD.FTZ R20, R57, R59 ;  /* 0x0000003b39147221 */ /* 0x000fe20000010000 */
[----:B------:R-:W-:-:S06]  /*18280*/  FADD.FTZ R159, R159, R192 ;  /* 0x000000c09f9f7221 */ /* 0x000fcc0000010000 */
        /* <DEDUP_REMOVED lines=33> */
[----:B------:R-:W-:Y:S01]  /*184a0*/  FADD.FTZ R39, R39, R42 ;  /* 0x0000002a27277221 */ /* 0x000fe20000010000 */
[----:B------:R-:W-:Y:S01]  /*184b0*/  MUFU.EX2 R194, R194 ;  /* 0x000000c200c27308 */ /* 0x000fe20000000800 */
[----:B------:R-:W-:Y:S02]  /*184c0*/  FADD.FTZ R101, R98, R101 ;  /* 0x0000006562657221 */ /* 0x000fe40000010000 */
[----:B------:R-:W-:Y:S02]  /*184d0*/  FADD.FTZ R39, R38, R39 ;  /* 0x0000002726277221 */ /* 0x000fe40000010000 */
[----:B------:R-:W-:-:S03]  /*184e0*/  FADD.FTZ R101, R96, R101 ;  /* 0x0000006560657221 */ /* 0x000fc60000010000 */
[----:B------:R-:W3:Y:S01]  /*184f0*/  MUFU.EX2 R193, R193 ;  /* 0x000000c100c17308 */ /* 0x000ee20000000800 */
[----:B------:R-:W-:-:S07]  /*18500*/  FADD.FTZ R39, R37, R39 ;  /* 0x0000002725277221 */ /* 0x000fce0000010000 */
[----:B------:R-:W-:Y:S01]  /*18510*/  MUFU.EX2 R157, R157 ;  /* 0x0000009d009d7308 */ /* 0x000fe20000000800 */
[----:B------:R-:W-:-:S07]  /*18520*/  FADD.FTZ R39, R36, R39 ;  /* 0x0000002724277221 */ /* 0x000fce0000010000 */
[----:B------:R-:W-:Y:S01]  /*18530*/  MUFU.EX2 R114, R116 ;  /* 0x0000007400727308 */ /* 0x000fe20000000800 */
[----:B------:R-:W-:-:S07]  /*18540*/  FADD.FTZ R93, R93, R101 ;  /* 0x000000655d5d7221 */ /* 0x000fce0000010000 */
[----:B------:R-:W-:Y:S08]  /*18550*/  MUFU.EX2 R58, R81 ;  /* 0x00000051003a7308 */ /* 0x000ff00000000800 */
[----:B------:R-:W4:Y:S08]  /*18560*/  MUFU.EX2 R56, R80 ;  /* 0x0000005000387308 */ /* 0x000f300000000800 */
        /* <DEDUP_REMOVED lines=9> */
[----:B------:R-:W-:Y:S01]  /*18600*/  HMMA.16816.F32 R24, R8, R6, R24 ;  /* 0x000000060818723c */ /* 0x000fe20000001818 */
[----:B------:R3:W4:Y:S01]  /*18610*/  LDSM.16.MT88.4 R8, [R0+0x3c00] ;  /* 0x003c00000008783b */ /* 0x0007220000004200 */
[----:B------:R-:W-:Y:S01]  /*18620*/  F2FP.F16.F32.PACK_AB R6, R114, R157 ;  /* 0x0000009d7206723e */ /* 0x000fe200000000ff */
[----:B------:R-:W-:Y:S01]  /*18630*/  FADD.FTZ R129, R129, R2 ;  /* 0x0000000281817221 */ /* 0x000fe20000010000 */
[----:B------:R-:W-:Y:S01]  /*18640*/  FADD.FTZ R65, R65, R93 ;  /* 0x0000005d41417221 */ /* 0x000fe20000010000 */
[----:B-----5:R-:W-:Y:S02]  /*18650*/  F2FP.F16.F32.PACK_AB R7, R52, R54 ;  /* 0x000000363407723e */ /* 0x020fe400000000ff */
[----:B------:R-:W-:Y:S01]  /*18660*/  FADD.FTZ R129, R134, R129 ;  /* 0x0000008186817221 */ /* 0x000fe20000010000 */
[----:B------:R-:W-:Y:S01]  /*18670*/  FADD.FTZ R65, R63, R65 ;  /* 0x000000413f417221 */ /* 0x000fe20000010000 */
[-CC-:B------:R-:W-:Y:S01]  /*18680*/  FFMA.FTZ R196, R86, R73.reuse, -R72.reuse ;  /* 0x0000004956c47223 */ /* 0x180fe20000010848 */
[-CC-:B------:R-:W-:Y:S01]  /*18690*/  FFMA.FTZ R195, R74, R73.reuse, -R35.reuse ;  /* 0x000000494ac37223 */ /* 0x180fe20000010823 */
[-CC-:B------:R-:W-:Y:S01]  /*186a0*/  FFMA.FTZ R89, R89, R73.reuse, -R72.reuse ;  /* 0x0000004959597223 */ /* 0x180fe20000010848 */
[----:B-1----:R-:W-:Y:S01]  /*186b0*/  HMMA.16816.F32 R12, R4, R20, R12 ;  /* 0x00000014040c723c */ /* 0x002fe2000000180c */
        /* <DEDUP_REMOVED lines=15> */
[C---:B--2---:R-:W-:Y:S05]  /*187b0*/  HMMA.16816.F32 R136, R4.reuse, R28, R136 ;  /* 0x0000001c0488723c */ /* 0x044fea0000001888 */
[----:B------:R-:W-:Y:S03]  /*187c0*/  MUFU.EX2 R60, R87 ;  /* 0x00000057003c7308 */ /* 0x000fe60000000800 */
[----:B------:R-:W-:Y:S05]  /*187d0*/  HMMA.16816.F32 R24, R4, R30, R24 ;  /* 0x0000001e0418723c */ /* 0x000fea0000001818 */
[----:B------:R-:W2:Y:S08]  /*187e0*/  MUFU.EX2 R196, R196 ;  /* 0x000000c400c47308 */ /* 0x000eb00000000800 */
[----:B------:R-:W5:Y:S08]  /*187f0*/  MUFU.EX2 R32, R76 ;  /* 0x0000004c00207308 */ /* 0x000f700000000800 */
[----:B------:R-:W-:Y:S08]  /*18800*/  MUFU.EX2 R20, R20 ;  /* 0x0000001400147308 */ /* 0x000ff00000000800 */
[----:B------:R-:W3:Y:S01]  /*18810*/  MUFU.EX2 R195, R195 ;  /* 0x000000c300c37308 */ /* 0x000ee20000000800 */
[----:B------:R-:W-:Y:S01]  /*18820*/  FADD.FTZ R193, R157, R193 ;  /* 0x000000c19dc17221 */ /* 0x000fe20000010000 */
[----:B------:R-:W-:Y:S01]  /*18830*/  FADD.FTZ R56, R54, R56 ;  /* 0x0000003836387221 */ /* 0x000fe20000010000 */
[----:B------:R-:W-:-:S02]  /*18840*/  LOP3.LUT P2, RZ, R190, 0x2, RZ, 0xc0, !PT ;  /* 0x00000002beff7812 */ /* 0x000fc4000784c0ff */
[----:B------:R-:W-:Y:S01]  /*18850*/  FADD.FTZ R114, R114, R193 ;  /* 0x000000c172727221 */ /* 0x000fe20000010000 */
[----:B------:R-:W-:Y:S01]  /*18860*/  FADD.FTZ R52, R52, R56 ;  /* 0x0000003834347221 */ /* 0x000fe20000010000 */
[----:B-1----:R-:W-:Y:S02]  /*18870*/  F2FP.F16.F32.PACK_AB R4, R68, R70 ;  /* 0x000000464404723e */ /* 0x002fe400000000ff */
[----:B------:R-:W-:Y:S01]  /*18880*/  FADD.FTZ R114, R70, R114 ;  /* 0x0000007246727221 */ /* 0x000fe20000010000 */
[----:B------:R-:W-:Y:S01]  /*18890*/  FADD.FTZ R52, R48, R52 ;  /* 0x0000003430347221 */ /* 0x000fe20000010000 */
[----:B--2---:R-:W-:Y:S02]  /*188a0*/  F2FP.F16.F32.PACK_AB R6, R196, R60 ;  /* 0x0000003cc406723e */ /* 0x004fe400000000ff */
[----:B-----5:R-:W-:Y:S01]  /*188b0*/  F2FP.F16.F32.PACK_AB R5, R32, R48 ;  /* 0x000000302005723e */ /* 0x020fe200000000ff */
[----:B------:R-:W-:Y:S01]  /*188c0*/  FADD.FTZ R114, R68, R114 ;  /* 0x0000007244727221 */ /* 0x000fe20000010000 */
[----:B---3--:R-:W-:Y:S01]  /*188d0*/  F2FP.F16.F32.PACK_AB R7, R195, R20 ;  /* 0x00000014c307723e */ /* 0x008fe200000000ff */
[----:B------:R-:W-:-:S02]  /*188e0*/  FADD.FTZ R52, R32, R52 ;  /* 0x0000003420347221 */ /* 0x000fc40000010000 */
[----:B------:R-:W-:Y:S02]  /*188f0*/  FADD.FTZ R114, R60, R114 ;  /* 0x000000723c727221 */ /* 0x000fe40000010000 */
[----:B------:R-:W-:Y:S02]  /*18900*/  FADD.FTZ R52, R20, R52 ;  /* 0x0000003414347221 */ /* 0x000fe40000010000 */
[C---:B------:R-:W-:Y:S01]  /*18910*/  HMMA.16816.F32 R144, R4.reuse, R140, R12 ;  /* 0x0000008c0490723c */ /* 0x040fe2000000180c */
[--C-:B------:R-:W-:Y:S02]  /*18920*/  IMAD.MOV.U32 R0, RZ, RZ, R33.reuse ;  /* 0x000000ffff007224 */ /* 0x100fe400078e0021 */
[----:B------:R-:W-:Y:S01]  /*18930*/  FADD.FTZ R196, R196, R114 ;  /* 0x00000072c4c47221 */ /* 0x000fe20000010000 */
[----:B------:R-:W-:Y:S02]  /*18940*/  IMAD.MOV.U32 R2, RZ, RZ, R34 ;  /* 0x000000ffff027224 */ /* 0x000fe400078e0022 */
        /* <DEDUP_REMOVED lines=9> */
.L_x_4466:
[----:B------:R-:W-:-:S07]  /*189e0*/  IADD3 R192, PT, PT, R3, -0x1, RZ ;  /* 0xffffffff03c07810 */ /* 0x000fce0007ffe0ff */
.L_x_4475:
[----:B------:R-:W-:Y:S05]  /*189f0*/  BSYNC B2 ;  /* 0x0000000000027941 */ /* 0x000fea0003800000 */
.L_x_4465:
        /* <DEDUP_REMOVED lines=11> */
.L_x_4483:
[----:B------:R-:W-:Y:S04]  /*18ab0*/  DEPBAR.LE SB0, 0x0 ;  /* 0x000080000000791a */ /* 0x000fe80000000000 */
[----:B------:R-:W-:Y:S05]  /*18ac0*/  WARPSYNC.ALL ;  /* 0x0000000000007948 */ /* 0x000fea0003800000 */
[----:B------:R-:W-:Y:S01]  /*18ad0*/  BAR.SYNC.DEFER_BLOCKING 0x0 ;  /* 0x0000000000007b1d */ /* 0x000fe20000010000 */
[----:B------:R-:W-:Y:S01]  /*18ae0*/  LOP3.LUT P1, RZ, R190, 0x8, RZ, 0xc0, !PT ;  /* 0x00000008beff7812 */ /* 0x000fe2000782c0ff */
[----:B------:R-:W-:Y:S11]  /*18af0*/  IMAD.MOV.U32 R2, RZ, RZ, R175 ;  /* 0x000000ffff027224 */ /* 0x000ff600078e00af */
[----:B------:R-:W-:Y:S01]  /*18b00*/  @!UPT UIADD3 URZ, UPT, UPT, URZ, URZ, URZ ;  /* 0x000000fffffff290 */ /* 0x000fe2000fffe0ff */
[----:B------:R-:W-:Y:S05]  /*18b10*/  @!P1 IMAD.MOV.U32 R0, RZ, RZ, RZ ;  /* 0x000000ffff009224 */ /* 0x000fea00078e00ff */
[----:B------:R-:W-:Y:S01]  /*18b20*/  @!P1 IADD3 R0, P0, PT, RZ, -R0, RZ ;  /* 0x80000000ff009210 */ /* 0x000fe20007f1e0ff */
[----:B------:R-:W2:Y:S01]  /*18b30*/  @!P1 LD.E R3, desc[UR4][R148.64+0x40] ;  /* 0x0000400494039980 */ /* 0x000ea2000c101900 */
[----:B------:R-:W-:Y:S01]  /*18b40*/  BSSY.RECONVERGENT B0, `(.L_x_4477) ;  /* 0x0000047000007945 */ /* 0x000fe20003800200 */
[----:B--2---:R-:W-:Y:S04]  /*18b50*/  @!P1 IMAD.SHL.U32 R3, R3, 0x100, RZ ;  /* 0x0000010003039824 */ /* 0x004fe800078e00ff */
[----:B------:R-:W-:Y:S05]  /*18b60*/  @!P1 IMAD.X R3, RZ, RZ, ~R3, P0 ;  /* 0x000000ffff039224 */ /* 0x000fea00000e0e03 */
[----:B------:R-:W-:Y:S04]  /*18b70*/  @!P1 SHF.R.S64 R0, R0, 0x1f, R3 ;  /* 0x0000001f00009819 */ /* 0x000fe80000001003 */
[----:B------:R-:W-:Y:S01]  /*18b80*/  @!P1 IADD3 R175, P0, PT, R175, R0, RZ ;  /* 0x00000000afaf9210 */ /* 0x000fe20007f1e0ff */
[----:B------:R-:W-:Y:S03]  /*18b90*/  IMAD.MOV.U32 R0, RZ, RZ, R174 ;  /* 0x000000ffff007224 */ /* 0x000fe600078e00ae */
        /* <DEDUP_REMOVED lines=65> */
.L_x_4478:
[----:B------:R-:W-:Y:S05]  /*18fb0*/  BSYNC.RECONVERGENT B0 ;  /* 0x0000000000007941 */ /* 0x000fea0003800200 */
.L_x_4477:
        /* <DEDUP_REMOVED lines=15> */
[----:B------:R-:W-:Y:S01]  /*190b0*/  LOP3.LUT R0, R0, 0x18, RZ, 0xc0, !PT ;  /* 0x0000001800007812 */ /* 0x000fe200078ec0ff */
[----:B--2---:R-:W-:Y:S01]  /*190c0*/  ULEA UR6, UR6, UR7, 0x18 ;  /* 0x0000000706067291 */ /* 0x004fe2000f8ec0ff */
[-C--:B------:R-:W-:Y:S02]  /*190d0*/  IADD3.X R9, PT, PT, R7, R193.reuse, RZ, P0, !PT ;  /* 0x000000c107097210 */ /* 0x080fe400007fe4ff */
[----:B------:R-:W-:Y:S02]  /*190e0*/  IADD3 R12, P0, PT, R8, R194, RZ ;  /* 0x000000c2080c7210 */ /* 0x000fe40007f1e0ff */
[----:B------:R-:W-:Y:S02]  /*190f0*/  LOP3.LUT P2, RZ, R44, 0x4, RZ, 0xc0, !PT ;  /* 0x000000042cff7812 */ /* 0x000fe4000784c0ff */
[-C--:B------:R-:W-:Y:S02]  /*19100*/  IADD3.X R13, PT, PT, R9, R193.reuse, RZ, P0, !PT ;  /* 0x000000c1090d7210 */ /* 0x080fe400007fe4ff */
[----:B------:R-:W-:Y:S02]  /*19110*/  LOP3.LUT R197, R170, 0xc0, RZ, 0xc0, !PT ;  /* 0x000000c0aac57812 */ /* 0x000fe400078ec0ff */
[----:B------:R-:W-:Y:S02]  /*19120*/  LOP3.LUT R166, R164, 0x8, RZ, 0xc0, !PT ;  /* 0x00000008a4a67812 */ /* 0x000fe400078ec0ff */
[----:B------:R-:W-:Y:S02]  /*19130*/  LOP3.LUT R197, R197, 0x18, R44, 0xf8, !PT ;  /* 0x00000018c5c57812 */ /* 0x000fe400078ef82c */
[--C-:B------:R-:W-:Y:S02]  /*19140*/  LOP3.LUT R166, R166, 0xc0, R167.reuse, 0xf8, !PT ;  /* 0x000000c0a6a67812 */ /* 0x100fe400078ef8a7 */
[--C-:B------:R-:W-:Y:S02]  /*19150*/  LOP3.LUT R197, R197, 0x18, R170.reuse, 0x78, !PT ;  /* 0x00000018c5c57812 */ /* 0x100fe400078e78aa */
[----:B------:R-:W-:Y:S02]  /*19160*/  LOP3.LUT R166, R166, R0, RZ, 0x3c, !PT ;  /* 0x00000000a6a67212 */ /* 0x000fe400078e3cff */
[----:B------:R-:W-:Y:S04]  /*19170*/  LOP3.LUT R197, R197, 0x1f20, R170, 0xf8, !PT ;  /* 0x00001f20c5c57812 */ /* 0x000fe800078ef8aa */
[----:B------:R-:W-:Y:S05]  /*19180*/  LEA R197, R197, UR6, 0x1 ;  /* 0x00000006c5c57c11 */ /* 0x000fea000f8e08ff */
[----:B------:R-:W-:Y:S01]  /*19190*/  @!PT LDS RZ, [RZ] ;  /* 0x00000000fffff984 */ /* 0x000fe20000000800 */
[----:B------:R-:W-:Y:S01]  /*191a0*/  @!PT LDS RZ, [RZ] ;  /* 0x00000000fffff984 */ /* 0x000fe20000000800 */
[----:B------:R-:W-:Y:S01]  /*191b0*/  @!PT LDS RZ, [RZ] ;  /* 0x00000000fffff984 */ /* 0x000fe20000000800 */
[----:B------:R2:W-:Y:S08]  /*191c0*/  LDGSTS.E.BYPASS.LTC128B.128 [R197+0x5000], desc[UR4][R10.64] ;  /* 0x050000000ac57fae */ /* 0x0005f0000b981a04 */
[----:B------:R-:W-:Y:S08]  /*191d0*/  LDGSTS.E.BYPASS.LTC128B.128 [R197+0x5800], desc[UR4][R4.64] ;  /* 0x0580000004c57fae */ /* 0x000ff0000b981a04 */
[----:B------:R3:W-:Y:S08]  /*191e0*/  LDGSTS.E.BYPASS.LTC128B.128 [R197+0x6000], desc[UR4][R2.64] ;  /* 0x0600000002c57fae */ /* 0x0007f0000b981a04 */
[----:B------:R-:W-:Y:S01]  /*191f0*/  LDGSTS.E.BYPASS.LTC128B.128 [R197+0x6800], desc[UR4][R6.64] ;  /* 0x0680000006c57fae */ /* 0x000fe2000b981a04 */
[-C--:B--2---:R-:W-:Y:S04]  /*19200*/  IADD3 R10, P0, PT, R12, R194.reuse, RZ ;  /* 0x000000c20c0a7210 */ /* 0x084fe80007f1e0ff */
[-C--:B------:R-:W-:Y:S03]  /*19210*/  IADD3.X R11, PT, PT, R13, R193.reuse, RZ, P0, !PT ;  /* 0x000000c10d0b7210 */ /* 0x080fe600007fe4ff */
[----:B------:R-:W-:Y:S08]  /*19220*/  LDGSTS.E.BYPASS.LTC128B.128 [R197+0x7000], desc[UR4][R8.64] ;  /* 0x0700000008c57fae */ /* 0x000ff0000b981a04 */
[----:B------:R-:W-:Y:S01]  /*19230*/  LDGSTS.E.BYPASS.LTC128B.128 [R197+0x7800], desc[UR4][R12.64] ;  /* 0x078000000cc57fae */ /* 0x000fe2000b981a04 */
[----:B---3--:R-:W-:Y:S04]  /*19240*/  IADD3 R2, P0, PT, R10, R194, RZ ;  /* 0x000000c20a027210 */ /* 0x008fe80007f1e0ff */
[----:B------:R-:W-:Y:S03]  /*19250*/  IADD3.X R3, PT, PT, R11, R193, RZ, P0, !PT ;  /* 0x000000c10b037210 */ /* 0x000fe600007fe4ff */
[----:B------:R-:W-:Y:S01]  /*19260*/  LDGSTS.E.BYPASS.LTC128B.128 [R197+0x8000], desc[UR4][R10.64] ;  /* 0x080000000ac57fae */ /* 0x000fe2000b981a04 */
[----:B------:R-:W-:Y:S07]  /*19270*/  ISETP.GT.AND P0, PT, R192, R171, PT ;  /* 0x000000abc000720c */ /* 0x000fee0003f04270 */
[----:B------:R2:W-:Y:S08]  /*19280*/  LDGSTS.E.BYPASS.LTC128B.128 [R197+0x8800], desc[UR4][R2.64] ;  /* 0x0880000002c57fae */ /* 0x0005f0000b981a04 */
[----:B------:R-:W3:Y:S04]  /*19290*/  LD.E R198, desc[UR4][R148.64+0x18c] ;  /* 0x00018c0494c67980 */ /* 0x000ee8000c101900 */
[----:B------:R-:W0:Y:S01]  /*192a0*/  LDGDEPBAR ;  /* 0x00000000000079af */ /* 0x000e220000000000 */
[----:B--2---:R-:W-:Y:S02]  /*192b0*/  SHF.L.U32 R3, R44, 0x4, RZ ;  /* 0x000000042c037819 */ /* 0x004fe400000006ff */
[----:B------:R-:W-:Y:S02]  /*192c0*/  LOP3.LUT R2, R167, 0xc0, RZ, 0xc0, !PT ;  /* 0x000000c0a7027812 */ /* 0x000fe400078ec0ff */
[C---:B------:R-:W-:Y:S02]  /*192d0*/  LOP3.LUT R165, R3.reuse, 0x3e00, RZ, 0xc0, !PT ;  /* 0x00003e0003a57812 */ /* 0x040fe400078ec0ff */
[----:B------:R-:W-:Y:S02]  /*192e0*/  LOP3.LUT R3, R3, 0x100, RZ, 0xc0, !PT ;  /* 0x0000010003037812 */ /* 0x000fe400078ec0ff */
[----:B------:R-:W-:Y:S02]  /*192f0*/  LOP3.LUT R2, R2, 0x8, R44, 0xf8, !PT ;  /* 0x0000000802027812 */ /* 0x000fe400078ef82c */
[--C-:B------:R-:W-:Y:S02]  /*19300*/  LOP3.LUT R3, R3, 0x20, R167.reuse, 0xf8, !PT ;  /* 0x0000002003037812 */ /* 0x100fe400078ef8a7 */
[--C-:B------:R-:W-:Y:S02]  /*19310*/  LOP3.LUT R156, R165, 0x20, R167.reuse, 0xf8, !PT ;  /* 0x00000020a59c7812 */ /* 0x100fe400078ef8a7 */
[----:B------:R-:W-:Y:S02]  /*19320*/  LOP3.LUT R2, R3, R2, R0, 0xf6, !PT ;  /* 0x0000000203027212 */ /* 0x000fe400078ef600 */
[----:B------:R-:W-:Y:S02]  /*19330*/  LOP3.LUT R156, R156, 0x100, R167, 0xf8, !PT ;  /* 0x000001009c9c7812 */ /* 0x000fe400078ef8a7 */
[----:B------:R-:W-:Y:S02]  /*19340*/  LEA R152, R2, UR6, 0x1 ;  /* 0x0000000602987c11 */ /* 0x000fe4000f8e08ff */
[----:B------:R-:W-:Y:S02]  /*19350*/  LOP3.LUT R156, R156, R166, RZ, 0xfc, !PT ;  /* 0x000000a69c9c7212 */ /* 0x000fe400078efcff */
[----:B------:R-:W-:Y:S01]  /*19360*/  MOV R0, 0x20 ;  /* 0x0000002000007802 */ /* 0x000fe20000000f00 */
[----:B------:R-:W-:Y:S01]  /*19370*/  LDSM.16.M88.4 R8, [R152+0x1000] ;  /* 0x001000009808783b */ /* 0x000fe20000000200 */
[----:B------:R-:W-:Y:S02]  /*19380*/  LEA R156, R156, UR6, 0x1 ;  /* 0x000000069c9c7c11 */ /* 0x000fe4000f8e08ff */
[----:B------:R-:W-:Y:S05]  /*19390*/  SEL R0, R0, 0xffffffe0, !P2 ;  /* 0xffffffe000007807 */ /* 0x000fea0005000000 */
[----:B------:R2:W4:Y:S08]  /*193a0*/  LDSM.16.M88.4 R128, [R156] ;  /* 0x000000009c80783b */ /* 0x0005300000000200 */
[----:B------:R-:W5:Y:S08]  /*193b0*/  LDSM.16.M88.4 R16, [R152+0x1400] ;  /* 0x001400009810783b */ /* 0x000f700000000200 */
[----:B------:R-:W1:Y:S01]  /*193c0*/  LDSM.16.M88.4 R24, [R152+0x1800] ;  /* 0x001800009818783b */ /* 0x000e620000000200 */
[-C--:B--2---:R-:W-:Y:S07]  /*193d0*/  IADD3 R156, PT, PT, R156, R0.reuse, RZ ;  /* 0x000000009c9c7210 */ /* 0x084fee0007ffe0ff */
[----:B------:R-:W2:Y:S01]  /*193e0*/  LDSM.16.M88.4 R32, [R152+0x1c00] ;  /* 0x001c00009820783b */ /* 0x000ea20000000200 */
[----:B------:R-:W-:Y:S07]  /*193f0*/  IADD3 R0, PT, PT, R152, R0, RZ ;  /* 0x0000000098007210 */ /* 0x000fee0007ffe0ff */
[----:B------:R-:W2:Y:S08]  /*19400*/  LDSM.16.M88.4 R40, [R152+0x2000] ;  /* 0x002000009828783b */ /* 0x000eb00000000200 */
        /* <DEDUP_REMOVED lines=21> */
[C---:B------:R-:W-:Y:S07]  /*19560*/  HMMA.16816.F32 R44, R128.reuse, R48, RZ ;  /* 0x00000030802c723c */ /* 0x040fee00000018ff */
[----:B------:R-:W-:Y:S01]  /*19570*/  LDSM.16.M88.4 R156, [R156] ;  /* 0x000000009c9c783b */ /* 0x000fe20000000200 */
[C---:B------:R-:W-:Y:S07]  /*19580*/  HMMA.16816.F32 R48, R128.reuse, R50, RZ ;  /* 0x000000328030723c */ /* 0x040fee00000018ff */
[----:B------:R-:W2:Y:S01]  /*19590*/  LDSM.16.M88.4 R160, [R0+0x1000] ;  /* 0x0010000000a0783b */ /* 0x000ea20000000200 */
        /* <DEDUP_REMOVED lines=32> */
[----:B------:R3:W4:Y:S01]  /*197a0*/  MUFU.TANH R161, R7 ;  /* 0x0000000700a17308 */ /* 0x0007220000002400 */
[C---:B-1----:R-:W-:Y:S09]  /*197b0*/  HMMA.16816.F32 R12, R156.reuse, R152, R12 ;  /* 0x000000989c0c723c */ /* 0x042ff2000000180c */
[----:B------:R-:W1:Y:S01]  /*197c0*/  MUFU.TANH R152, R8 ;  /* 0x0000000800987308 */ /* 0x000e620000002400 */
[C---:B------:R-:W-:Y:S09]  /*197d0*/  HMMA.16816.F32 R16, R156.reuse, R154, R16 ;  /* 0x0000009a9c10723c */ /* 0x040ff20000001810 */
[----:B------:R-:W1:Y:S01]  /*197e0*/  MUFU.TANH R153, R9 ;  /* 0x0000000900997308 */ /* 0x000e620000002400 */
[----:B---3--:R-:W3:Y:S01]  /*197f0*/  LDSM.16.M88.4 R4, [R0+0x1800] ;  /* 0x001800000004783b */ /* 0x008ee20000000200 */
        /* <DEDUP_REMOVED lines=9> */
[-C--:B------:R-:W-:Y:S09]  /*19890*/  FMUL.FTZ R19, R19, R198.reuse ;  /* 0x000000c613137220 */ /* 0x080ff20000410000 */
[----:B------:R-:W1:Y:S10]  /*198a0*/  MUFU.TANH R2, R2 ;  /* 0x0000000200027308 */ /* 0x000e740000002400 */
[----:B------:R-:W1:Y:S01]  /*198b0*/  MUFU.TANH R3, R3 ;  /* 0x0000000300037308 */ /* 0x000e620000002400 */
[----:B-----5:R-:W5:Y:S09]  /*198c0*/  LDSM.16.M88.4 R8, [R0+0x1c00] ;  /* 0x001c00000008783b */ /* 0x020f720000000200 */
[----:B------:R-:W1:Y:S01]  /*198d0*/  MUFU.TANH R12, R12 ;  /* 0x0000000c000c7308 */ /* 0x000e620000002400 */
[C---:B---3--:R-:W-:Y:S09]  /*198e0*/  HMMA.16816.F32 R20, R156.reuse, R4, R20 ;  /* 0x000000049c14723c */ /* 0x048ff20000001814 */
[----:B------:R-:W3:Y:S01]  /*198f0*/  MUFU.TANH R13, R13 ;  /* 0x0000000d000d7308 */ /* 0x000ee20000002400 */
        /* <DEDUP_REMOVED lines=25> */
[----:B------:R-:W4:Y:S02]  /*19a90*/  LDSM.16.M88.4 R4, [R0+0x2800] ;  /* 0x002800000004783b */ /* 0x000f240000000200 */
        /* <DEDUP_REMOVED lines=20> */
[C---:B----4-:R-:W-:Y:S03]  /*19be0*/  HMMA.16816.F32 R52, R156.reuse, R4, R52 ;  /* 0x000000049c34723c */ /* 0x050fe60000001834 */
[-C--:B------:R-:W-:Y:S01]  /*19bf0*/  FMUL.FTZ R45, R45, R198.reuse ;  /* 0x000000c62d2d7220 */ /* 0x080fe20000410000 */
[-C--:B------:R-:W-:Y:S05]  /*19c00*/  FMUL.FTZ R46, R46, R198.reuse ;  /* 0x000000c62e2e7220 */ /* 0x080fea0000410000 */
[----:B------:R-:W4:Y:S01]  /*19c10*/  MUFU.TANH R25, R25 ;  /* 0x0000001900197308 */ /* 0x000f220000002400 */
        /* <DEDUP_REMOVED lines=24> */
[C---:B---3--:R-:W-:Y:S03]  /*19da0*/  HMMA.16816.F32 R68, R156.reuse, R4, R68 ;  /* 0x000000049c44723c */ /* 0x048fe60000001844 */
[-C--:B------:R-:W-:Y:S06]  /*19db0*/  FMUL.FTZ R60, R60, R198.reuse ;  /* 0x000000c63c3c7220 */ /* 0x080fec0000410000 */
[----:B------:R-:W3:Y:S01]  /*19dc0*/  MUFU.TANH R31, R31 ;  /* 0x0000001f001f7308 */ /* 0x000ee20000002400 */
        /* <DEDUP_REMOVED lines=102> */
[C---:B-----5:R-:W-:Y:S07]  /*1a430*/  HMMA.16816.F32 R124, R156.reuse, R8, R124 ;  /* 0x000000089c7c723c */ /* 0x060fee000000187c */
[----:B------:R5:W1:Y:S01]  /*1a440*/  MUFU.TANH R6, R116 ;  /* 0x0000007400067308 */ /* 0x000a620000002400 */
[-C--:B------:R-:W-:Y:S01]  /*1a450*/  FMUL.FTZ R120, R122, R198.reuse ;  /* 0x000000c67a787220 */ /* 0x080fe20000410000 */
[-C--:B------:R-:W-:Y:S01]  /*1a460*/  FMUL.FTZ R121, R123, R198.reuse ;  /* 0x000000c67b797220 */ /* 0x080fe20000410000 */
[----:B------:R-:W-:Y:S07]  /*1a470*/  HMMA.16816.F32 R128, R156, R10, R128 ;  /* 0x0000000a9c80723c */ /* 0x000fee0000001880 */
[----:B------:R-:W1:Y:S10]  /*1a480*/  MUFU.TANH R53, R53 ;  /* 0x0000003500357308 */ /* 0x000e740000002400 */
[----:B------:R-:W1:Y:S01]  /*1a490*/  MUFU.TANH R54, R54 ;  /* 0x0000003600367308 */ /* 0x000e620000002400 */
[-C--:B-----5:R-:W-:Y:S01]  /*1a4a0*/  FMUL.FTZ R116, R119, R198.reuse ;  /* 0x000000c677747220 */ /* 0x0a0fe20000410000 */
        /* <DEDUP_REMOVED lines=103> */
[C---:B------:R-:W-:Y:S01]  /*1ab20*/  IADD3 R119, PT, PT, R8.reuse, -0x100, RZ ;  /* 0xffffff0008777810 */ /* 0x040fe20007ffe0ff */
[----:B-1----:R-:W3:Y:S01]  /*1ab30*/  LD.E.64 R128, desc[UR4][R148.64+0x20] ;  /* 0x0000200494807980 */ /* 0x002ee2000c101b00 */
        /* <DEDUP_REMOVED lines=36> */
[----:B------:R-:W-:Y:S04]  /*1ad80*/  @!P0 IADD3 R122, PT, PT, -R122, RZ, RZ ;  /* 0x000000ff7a7a8210 */ /* 0x000fe80007ffe1ff */
        /* <DEDUP_REMOVED lines=22> */
.L_x_4482:
[----:B------:R-:W-:Y:S05]  /*1aef0*/  BSYNC.RECONVERGENT B0 ;  /* 0x0000000000007941 */ /* 0x000fea0003800200 */
.L_x_4481:
[----:B------:R-:W-:Y:S01]  /*1af00*/  IMAD.MOV.U32 R122, RZ, RZ, R173 ;  /* 0x000000ffff7a7224 */ /* 0x000fe200078e00ad */
[----:B------:R-:W-:Y:S01]  /*1af10*/  IADD3 R10, P0, PT, R4, R173, RZ ;  /* 0x000000ad040a7210 */ /* 0x000fe20007f1e0ff */
[--C-:B------:R-:W-:Y:S01]  /*1af20*/  IMAD.MOV.U32 R123, RZ, RZ, R172.reuse ;  /* 0x000000ffff7b7224 */ /* 0x100fe200078e00ac */
[----:B------:R-:W-:Y:S02]  /*1af30*/  SHF.L.U64.HI R8, R168, 0x6, R169 ;  /* 0x00000006a8087819 */ /* 0x000fe400000102a9 */
[-C--:B-1----:R-:W-:Y:S02]  /*1af40*/  IADD3 R130, P1, PT, R10, R4.reuse, RZ ;  /* 0x000000040a827210 */ /* 0x082fe40007f3e0ff */
        /* <DEDUP_REMOVED lines=8> */
[----:B------:R-:W-:Y:S03]  /*1afd0*/  IADD3 R126, P1, PT, R128, R4, RZ ;  /* 0x00000004807e7210 */ /* 0x000fe60007f3e0ff */
[----:B------:R3:W-:Y:S01]  /*1afe0*/  LDGSTS.E.BYPASS.LTC128B.128 [R197+0x2000], desc[UR4][R130.64] ;  /* 0x0200000082c57fae */ /* 0x0007e2000b981a04 */
[----:B------:R-:W-:Y:S05]  /*1aff0*/  IADD3.X R129, PT, PT, R131, R8, RZ, P0, !PT ;  /* 0x0000000883817210 */ /* 0x000fea00007fe4ff */
[----:B------:R4:W-:Y:S01]  /*1b000*/  LDGSTS.E.BYPASS.LTC128B.128 [R197+0x2800], desc[UR4][R128.64] ;  /* 0x0280000080c57fae */ /* 0x0009e2000b981a04 */
[--C-:B------:R-:W-:Y:S05]  /*1b010*/  IMAD.X R127, R129, 0x1, R8.reuse, P1 ;  /* 0x00000001817f7824 */ /* 0x100fea00008e0608 */
[----:B------:R4:W-:Y:S01]  /*1b020*/  LDGSTS.E.BYPASS.LTC128B.128 [R197+0x3000], desc[UR4][R126.64] ;  /* 0x030000007ec57fae */ /* 0x0009e2000b981a04 */
[-C--:B-1----:R-:W-:Y:S05]  /*1b030*/  IADD3 R122, P0, PT, R126, R4.reuse, RZ ;  /* 0x000000047e7a7210 */ /* 0x082fea0007f1e0ff */
[--C-:B------:R-:W-:Y:S01]  /*1b040*/  IMAD.X R123, R127, 0x1, R8.reuse, P0 ;  /* 0x000000017f7b7824 */ /* 0x100fe200000e0608 */
[-C--:B--2---:R-:W-:Y:S04]  /*1b050*/  IADD3 R10, P1, PT, R122, R4.reuse, RZ ;  /* 0x000000047a0a7210 */ /* 0x084fe80007f3e0ff */
[----:B------:R4:W-:Y:S01]  /*1b060*/  LDGSTS.E.BYPASS.LTC128B.128 [R197+0x3800], desc[UR4][R122.64] ;  /* 0x038000007ac57fae */ /* 0x0009e2000b981a04 */
[----:B---3--:R-:W-:Y:S02]  /*1b070*/  IADD3 R130, P0, PT, R10, R4, RZ ;  /* 0x000000040a827210 */ /* 0x008fe40007f1e0ff */
[----:B------:R-:W-:Y:S05]  /*1b080*/  IADD3.X R11, PT, PT, R123, R8, RZ, P1, !PT ;  /* 0x000000087b0b7210 */ /* 0x000fea0000ffe4ff */
[----:B------:R4:W-:Y:S01]  /*1b090*/  LDGSTS.E.BYPASS.LTC128B.128 [R197+0x4000], desc[UR4][R10.64] ;  /* 0x040000000ac57fae */ /* 0x0009e2000b981a04 */
[----:B------:R-:W-:Y:S05]  /*1b0a0*/  IMAD.X R131, R11, 0x1, R8, P0 ;  /* 0x000000010b837824 */ /* 0x000fea00000e0608 */
[----:B------:R4:W-:Y:S04]  /*1b0b0*/  LDGSTS.E.BYPASS.LTC128B.128 [R197+0x4800], desc[UR4][R130.64] ;  /* 0x0480000082c57fae */ /* 0x0009e8000b981a04 */
[----:B------:R-:W0:Y:S02]  /*1b0c0*/  LDGDEPBAR ;  /* 0x00000000000079af */ /* 0x000e240000000000 */
.L_x_4480:
[----:B------:R-:W-:Y:S05]  /*1b0d0*/  BSYNC.RECONVERGENT B1 ;  /* 0x0000000000017941 */ /* 0x000fea0003800200 */
.L_x_4479:
[----:B------:R-:W-:Y:S01]  /*1b0e0*/  LOP3.LUT R190, R190, 0xfffffffe, RZ, 0xc0, !PT ;  /* 0xfffffffebebe7812 */ /* 0x000fe200078ec0ff */
[----:B------:R-:W-:Y:S01]  /*1b0f0*/  IMAD.MOV.U32 R44, RZ, RZ, R191 ;  /* 0x000000ffff2c7224 */ /* 0x000fe200078e00bf */
[----:B------:R-:W-:Y:S03]  /*1b100*/  P2R R4, PR, RZ, 0x4 ;  /* 0x00000004ff047803 */ /* 0x000fe60000000000 */
[----:B------:R-:W-:Y:S05]  /*1b110*/  IMAD.SHL.U32 R41, R44, 0x2, RZ ;  /* 0x000000022c297824 */ /* 0x000fea00078e00ff */
[----:B------:R-:W-:Y:S05]  /*1b120*/  LOP3.LUT R41, R41, 0x6, RZ, 0xc0, !PT ;  /* 0x0000000629297812 */ /* 0x000fea00078ec0ff */
[----:B------:R-:W-:Y:S04]  /*1b130*/  IMAD R228, R192, 0x100, R41 ;  /* 0x00000100c0e47824 */ /* 0x000fe800078e0229 */
[C---:B----4-:R-:W-:Y:S01]  /*1b140*/  VIADD R197, R228.reuse, 0x71 ;  /* 0x00000071e4c57836 */ /* 0x050fe20000000000 */
[CC--:B------:R-:W-:Y:S01]  /*1b150*/  ISETP.GE.AND P0, PT, R228.reuse, R189.reuse, PT ;  /* 0x000000bde400720c */ /* 0x0c0fe20003f06270 */
[C---:B-1----:R-:W-:Y:S02]  /*1b160*/  VIADD R130, R228.reuse, 0x80 ;  /* 0x00000080e4827836 */ /* 0x042fe40000000000 */
        /* <DEDUP_REMOVED lines=8> */
[----:B------:R-:W-:Y:S01]  /*1b1f0*/  VIADD R221, R228, 0x20 ;  /* 0x00000020e4dd7836 */ /* 0x000fe20000000000 */
[----:B------:R-:W-:Y:S01]  /*1b200*/  ISETP.GE.AND P1, PT, R8, R189, PT ;  /* 0x000000bd0800720c */ /* 0x000fe20003f26270 */
[----:B------:R-:W-:Y:S01]  /*1b210*/  VIADD R217, R228, 0x30 ;  /* 0x00000030e4d97836 */ /* 0x000fe20000000000 */
[----:B------:R-:W-:Y:S01]  /*1b220*/  ISETP.GE.AND P3, PT, R8, R186, PT ;  /* 0x000000ba0800720c */ /* 0x000fe20003f66270 */
[C---:B------:R-:W-:Y:S01]  /*1b230*/  VIADD R215, R228.reuse, 0x38 ;  /* 0x00000038e4d77836 */ /* 0x040fe20000000000 */
[----:B------:R-:W-:Y:S01]  /*1b240*/  FSEL R3, R3, -INF , P1 ;  /* 0xff80000003037808 */ /* 0x000fe20000800000 */
[----:B------:R-:W-:Y:S01]  /*1b250*/  VIADD R213, R228, 0x40 ;  /* 0x00000040e4d57836 */ /* 0x000fe20000000000 */
[-C--:B------:R-:W-:Y:S01]  /*1b260*/  ISETP.GE.AND P5, PT, R8, R188.reuse, PT ;  /* 0x000000bc0800720c */ /* 0x080fe20003fa6270 */
[----:B------:R-:W-:Y:S01]  /*1b270*/  VIADD R216, R228, 0x31 ;  /* 0x00000031e4d87836 */ /* 0x000fe20000000000 */
[----:B------:R-:W-:Y:S01]  /*1b280*/  ISETP.GE.AND P2, PT, R8, R187, PT ;  /* 0x000000bb0800720c */ /* 0x000fe20003f46270 */
[C---:B------:R-:W-:Y:S01]  /*1b290*/  VIADD R8, R228.reuse, 0xa9 ;  /* 0x000000a9e4087836 */ /* 0x040fe20000000000 */
[----:B------:R-:W-:Y:S01]  /*1b2a0*/  FSEL R161, R161, -INF , P5 ;  /* 0xff800000a1a17808 */ /* 0x000fe20002800000 */
[C---:B------:R-:W-:Y:S02]  /*1b2b0*/  VIADD R214, R228.reuse, 0x39 ;  /* 0x00000039e4d67836 */ /* 0x040fe40000000000 */
[----:B------:R-:W-:Y:S02]  /*1b2c0*/  VIADD R212, R228, 0x41 ;  /* 0x00000041e4d47836 */ /* 0x000fe40000000000 */
[----:B------:R-:W-:Y:S01]  /*1b2d0*/  @P3 LOP3.LUT R190, R190, 0x1, RZ, 0xfc, !PT ;  /* 0x00000001bebe3812 */ /* 0x000fe200078efcff */
        /* <DEDUP_REMOVED lines=58> */
[CC--:B------:R-:W-:Y:S02]  /*1b680*/  ISETP.GE.AND P3, PT, R222.reuse, R189.reuse, PT ;  /* 0x000000bdde00720c */ /* 0x0c0fe40003f66270 */
[----:B------:R-:W-:Y:S01]  /*1b690*/  FSEL R228, R15, -INF , P0 ;  /* 0xff8000000fe47808 */ /* 0x000fe20000000000 */
[----:B------:R-:W-:Y:S01]  /*1b6a0*/  IMAD.MOV.U32 R15, RZ, RZ, R251 ;  /* 0x000000ffff0f7224 */ /* 0x000fe200078e00fb */
        /* <DEDUP_REMOVED lines=36> */
[-C--:B------:R-:W-:Y:S01]  /*1b8f0*/  ISETP.GE.AND P4, PT, R205, R189.reuse, PT ;  /* 0x000000bdcd00720c */ /* 0x080fe20003f86270 */
[C---:B------:R-:W-:Y:S01]  /*1b900*/  VIADD R27, R31.reuse, 0xf0 ;  /* 0x000000f01f1b7836 */ /* 0x040fe20000000000 */
        /* <DEDUP_REMOVED lines=16> */
[C---:B------:R-:W-:Y:S01]  /*1ba10*/  VIADD R39, R31.reuse, 0xe0 ;  /* 0x000000e01f277836 */ /* 0x040fe20000000000 */
        /* <DEDUP_REMOVED lines=61> */
[----:B------:R-:W-:Y:S02]  /*1bdf0*/  FSEL R69, R69, -INF , P3 ;  /* 0xff80000045457808 */ /* 0x000fe40001800000 */
[-C--:B------:R-:W-:Y:S02]  /*1be00*/  ISETP.GE.AND P1, PT, R130, R188.reuse, PT ;  /* 0x000000bc8200720c */ /* 0x080fe40003f26270 */
[----:B------:R-:W-:Y:S02]  /*1be10*/  ISETP.GE.AND P3, PT, R127, R189, PT ;  /* 0x000000bd7f00720c */ /* 0x000fe40003f66270 */
[----:B------:R-:W-:Y:S02]  /*1be20*/  ISETP.GE.AND P5, PT, R31, R187, PT ;  /* 0x000000bb1f00720c */ /* 0x000fe40003fa6270 */
[----:B------:R-:W-:Y:S02]  /*1be30*/  FSEL R73, R73, -INF , P3 ;  /* 0xff80000049497808 */ /* 0x000fe40001800000 */
[----:B------:R-:W-:Y:S02]  /*1be40*/  FSEL R15, R15, -INF , !P5 ;  /* 0xff8000000f0f7808 */ /* 0x000fe40006800000 */
[-C--:B------:R-:W-:Y:S02]  /*1be50*/  ISETP.GE.AND P5, PT, R35, R188.reuse, PT ;  /* 0x000000bc2300720c */ /* 0x080fe40003fa6270 */
[-C--:B------:R-:W-:Y:S02]  /*1be60*/  ISETP.GE.AND P4, PT, R119, R189.reuse, PT ;  /* 0x000000bd7700720c */ /* 0x080fe40003f86270 */
[----:B------:R-:W-:Y:S02]  /*1be70*/  FSEL R120, R120, -INF , P5 ;  /* 0xff80000078787808 */ /* 0x000fe40002800000 */
[----:B------:R-:W-:Y:S02]  /*1be80*/  LOP3.LUT P5, RZ, R190, 0x1, RZ, 0xc0, !PT ;  /* 0x00000001beff7812 */ /* 0x000fe400078ac0ff */
[----:B------:R-:W-:Y:S02]  /*1be90*/  FSEL R62, R84, -INF , P4 ;  /* 0xff800000543e7808 */ /* 0x000fe40002000000 */
[-C--:B------:R-:W-:Y:S02]  /*1bea0*/  ISETP.GE.AND P4, PT, R9, R189.reuse, PT ;  /* 0x000000bd0900720c */ /* 0x080fe40003f86270 */
[----:B------:R-:W-:Y:S02]  /*1beb0*/  FSEL R67, R67, -INF , P0 ;  /* 0xff80000043437808 */ /* 0x000fe40000000000 */
        /* <DEDUP_REMOVED lines=9> */
[-C--:B------:R-:W-:Y:S02]  /*1bf50*/  ISETP.GE.AND P3, PT, R125, R189.reuse, PT ;  /* 0x000000bd7d00720c */ /* 0x080fe40003f66270 */
[----:B------:R-:W-:Y:S01]  /*1bf60*/  FSEL R70, R74, -INF , P1 ;  /* 0xff8000004a467808 */ /* 0x000fe20000800000 */
[----:B------:R-:W-:Y:S01]  /*1bf70*/  IMAD.MOV.U32 R74, RZ, RZ, R252 ;  /* 0x000000ffff4a7224 */ /* 0x000fe200078e00fc */
        /* <DEDUP_REMOVED lines=13> */
[----:B------:R-:W-:Y:S02]  /*1c050*/  FSEL R251, R78, -INF , P1 ;  /* 0xff8000004efb7808 */ /* 0x000fe40000800000 */
[-C--:B------:R-:W-:Y:S02]  /*1c060*/  ISETP.GE.AND P1, PT, R59, R189.reuse, PT ;  /* 0x000000bd3b00720c */ /* 0x080fe40003f26270 */
[----:B------:R-:W-:Y:S01]  /*1c070*/  FSEL R250, R79, -INF , P0 ;  /* 0xff8000004ffa7808 */ /* 0x000fe20000000000 */
[----:B------:R-:W-:Y:S01]  /*1c080*/  IMAD.MOV.U32 R79, RZ, RZ, R26 ;  /* 0x000000ffff4f7224 */ /* 0x000fe200078e001a */
[-C--:B------:R-:W-:Y:S01]  /*1c090*/  ISETP.GE.AND P0, PT, R55, R189.reuse, PT ;  /* 0x000000bd3700720c */ /* 0x080fe20003f06270 */
[----:B------:R-:W-:Y:S01]  /*1c0a0*/  VIADD R26, R31, 0xf1 ;  /* 0x000000f11f1a7836 */ /* 0x000fe20000000000 */
[-C--:B------:R-:W-:Y:S01]  /*1c0b0*/  ISETP.GE.AND P3, PT, R11, R189.reuse, PT ;  /* 0x000000bd0b00720c */ /* 0x080fe20003f66270 */
[----:B------:R-:W-:Y:S01]  /*1c0c0*/  VIADD R31, R31, 0xf9 ;  /* 0x000000f91f1f7836 */ /* 0x000fe20000000000 */
        /* <DEDUP_REMOVED lines=53> */
[----:B------:R-:W-:Y:S02]  /*1c420*/  FSEL R156, R156, -INF , P3 ;  /* 0xff8000009c9c7808 */ /* 0x000fe40001800000 */
[-C--:B------:R-:W-:Y:S02]  /*1c430*/  ISETP.GE.AND P3, PT, R34, R189.reuse, PT ;  /* 0x000000bd2200720c */ /* 0x080fe40003f66270 */
[----:B------:R-:W-:Y:S02]  /*1c440*/  FSEL R84, R99, -INF , P0 ;  /* 0xff80000063547808 */ /* 0x000fe40000000000 */
[----:B------:R-:W-:Y:S01]  /*1c450*/  FSEL R104, R199, -INF , P3 ;  /* 0xff800000c7687808 */ /* 0x000fe20001800000 */
[----:B------:R-:W-:Y:S01]  /*1c460*/  IMAD.MOV.U32 R199, RZ, RZ, R78 ;  /* 0x000000ffffc77224 */ /* 0x000fe200078e004e */
        /* <DEDUP_REMOVED lines=22> */
[-C--:B------:R-:W-:Y:S01]  /*1c5d0*/  ISETP.GE.AND P0, PT, R34, R188.reuse, PT ;  /* 0x000000bc2200720c */ /* 0x080fe20003f06270 */
[----:B------:R-:W-:Y:S01]  /*1c5e0*/  IMAD.MOV.U32 R124, RZ, RZ, R105 ;  /* 0x000000ffff7c7224 */ /* 0x000fe200078e0069 */
[----:B------:R-:W-:Y:S01]  /*1c5f0*/  FSEL R106, R106, -INF , P1 ;  /* 0xff8000006a6a7808 */ /* 0x000fe20000800000 */
[----:B------:R-:W-:Y:S01]  /*1c600*/  IMAD.MOV.U32 R105, RZ, RZ, R66 ;  /* 0x000000ffff697224 */ /* 0x000fe200078e0042 */
[----:B------:R-:W-:Y:S02]  /*1c610*/  FSEL R66, R3, -INF , !P5 ;  /* 0xff80000003427808 */ /* 0x000fe40006800000 */
[----:B------:R-:W2:Y:S01]  /*1c620*/  LD.E R3, desc[UR4][R148.64+0xdc] ;  /* 0x0000dc0494037980 */ /* 0x000ea2000c101900 */
[-C--:B------:R-:W-:Y:S02]  /*1c630*/  ISETP.GE.AND P1, PT, R47, R188.reuse, PT ;  /* 0x000000bc2f00720c */ /* 0x080fe40003f26270 */
[----:B------:R-:W-:Y:S01]  /*1c640*/  FSEL R78, R121, -INF , P4 ;  /* 0xff800000794e7808 */ /* 0x000fe20002000000 */
[----:B------:R-:W-:Y:S01]  /*1c650*/  IMAD.MOV.U32 R121, RZ, RZ, R7 ;  /* 0x000000ffff797224 */ /* 0x000fe200078e0007 */
[----:B------:R-:W-:Y:S01]  /*1c660*/  FSEL R108, R110, -INF , P1 ;  /* 0xff8000006e6c7808 */ /* 0x000fe20000800000 */
[----:B------:R-:W-:Y:S01]  /*1c670*/  IMAD.MOV.U32 R7, RZ, RZ, R6 ;  /* 0x000000ffff077224 */ /* 0x000fe200078e0006 */
[----:B------:R-:W-:Y:S01]  /*1c680*/  ISETP.GE.AND P1, PT, R31, R189, PT ;  /* 0x000000bd1f00720c */ /* 0x000fe20003f26270 */
[----:B------:R-:W-:Y:S01]  /*1c690*/  IMAD.MOV.U32 R6, RZ, RZ, R98 ;  /* 0x000000ffff067224 */ /* 0x000fe200078e0062 */
[----:B------:R-:W-:Y:S01]  /*1c6a0*/  FSEL R110, R202, -INF , P0 ;  /* 0xff800000ca6e7808 */ /* 0x000fe20000000000 */
[----:B------:R-:W-:Y:S01]  /*1c6b0*/  IMAD.MOV.U32 R98, RZ, RZ, R71 ;  /* 0x000000ffff627224 */ /* 0x000fe200078e0047 */
[----:B------:R-:W-:Y:S01]  /*1c6c0*/  FSEL R101, R200, -INF , P1 ;  /* 0xff800000c8657808 */ /* 0x000fe20000800000 */
[----:B------:R-:W-:Y:S01]  /*1c6d0*/  IMAD.MOV.U32 R71, RZ, RZ, R62 ;  /* 0x000000ffff477224 */ /* 0x000fe200078e003e */
[----:B------:R-:W-:Y:S01]  /*1c6e0*/  ISETP.GE.AND P1, PT, R39, R188, PT ;  /* 0x000000bc2700720c */ /* 0x000fe20003f26270 */
[----:B------:R-:W-:Y:S01]  /*1c6f0*/  IMAD.MOV.U32 R200, RZ, RZ, R118 ;  /* 0x000000ffffc87224 */ /* 0x000fe200078e0076 */
[----:B------:R-:W-:Y:S01]  /*1c700*/  ISETP.GE.AND P0, PT, R225, R186, PT ;  /* 0x000000bae100720c */ /* 0x000fe20003f06270 */
[----:B------:R-:W-:Y:S01]  /*1c710*/  IMAD.MOV.U32 R118, RZ, RZ, R117 ;  /* 0x000000ffff767224 */ /* 0x000fe200078e0075 */
[----:B------:R-:W-:Y:S01]  /*1c720*/  ISETP.GE.AND P3, PT, R42, R188, PT ;  /* 0x000000bc2a00720c */ /* 0x000fe20003f66270 */
[----:B------:R-:W-:Y:S01]  /*1c730*/  IMAD.MOV.U32 R117, RZ, RZ, R75 ;  /* 0x000000ffff757224 */ /* 0x000fe200078e004b */
[----:B------:R-:W-:Y:S02]  /*1c740*/  FSEL R62, R12, -INF , !P0 ;  /* 0xff8000000c3e7808 */ /* 0x000fe40004000000 */
[-C--:B------:R-:W-:Y:S01]  /*1c750*/  ISETP.GE.AND P0, PT, R221, R186.reuse, PT ;  /* 0x000000badd00720c */ /* 0x080fe20003f06270 */
[----:B------:R-:W-:Y:S01]  /*1c760*/  IMAD.MOV.U32 R202, RZ, RZ, R117 ;  /* 0x000000ffffca7224 */ /* 0x000fe200078e0075 */
[----:B------:R-:W-:Y:S01]  /*1c770*/  FSEL R115, R115, -INF , P1 ;  /* 0xff80000073737808 */ /* 0x000fe20000800000 */
[----:B------:R-:W-:Y:S01]  /*1c780*/  IMAD.MOV.U32 R117, RZ, RZ, R70 ;  /* 0x000000ffff757224 */ /* 0x000fe200078e0046 */
[----:B------:R-:W-:Y:S01]  /*1c790*/  FSEL R12, R20, -INF , !P0 ;  /* 0xff800000140c7808 */ /* 0x000fe20004000000 */
[----:B------:R-:W-:Y:S01]  /*1c7a0*/  IMAD.MOV.U32 R20, RZ, RZ, R99 ;  /* 0x000000ffff147224 */ /* 0x000fe200078e0063 */
[----:B------:R-:W-:Y:S01]  /*1c7b0*/  FSEL R70, R161, -INF , !P2 ;  /* 0xff800000a1467808 */ /* 0x000fe20005000000 */
[----:B------:R-:W-:Y:S01]  /*1c7c0*/  IMAD.MOV.U32 R161, RZ, RZ, R7 ;  /* 0x000000ffffa17224 */ /* 0x000fe200078e0007 */
[----:B------:R-:W-:Y:S02]  /*1c7d0*/  ISETP.GE.AND P0, PT, R218, R186, PT ;  /* 0x000000bada00720c */ /* 0x000fe40003f06270 */
[----:B------:R-:W-:Y:S02]  /*1c7e0*/  ISETP.GE.AND P1, PT, R26, R188, PT ;  /* 0x000000bc1a00720c */ /* 0x000fe40003f26270 */
[----:B------:R-:W-:Y:S02]  /*1c7f0*/  FSEL R25, R25, -INF , !P0 ;  /* 0xff80000019197808 */ /* 0x000fe40004000000 */
[-C--:B------:R-:W-:Y:S02]  /*1c800*/  ISETP.GE.AND P0, PT, R216, R186.reuse, PT ;  /* 0x000000bad800720c */ /* 0x080fe40003f06270 */
[----:B------:R-:W-:Y:S02]  /*1c810*/  FSEL R159, R159, -INF , P1 ;  /* 0xff8000009f9f7808 */ /* 0x000fe40000800000 */
[----:B------:R-:W-:Y:S02]  /*1c820*/  FSEL R29, R29, -INF , !P0 ;  /* 0xff8000001d1d7808 */ /* 0x000fe40004000000 */
[-C--:B------:R-:W-:Y:S02]  /*1c830*/  ISETP.GE.AND P0, PT, R214, R186.reuse, PT ;  /* 0x000000bad600720c */ /* 0x080fe40003f06270 */
[-C--:B------:R-:W-:Y:S02]  /*1c840*/  ISETP.GE.AND P4, PT, R224, R186.reuse, PT ;  /* 0x000000bae000720c */ /* 0x080fe40003f86270 */
[----:B------:R-:W-:Y:S02]  /*1c850*/  FSEL R33, R33, -INF , !P0 ;  /* 0xff80000021217808 */ /* 0x000fe40004000000 */
[----:B------:R-:W-:Y:S02]  /*1c860*/  ISETP.GE.AND P0, PT, R212, R186, PT ;  /* 0x000000bad400720c */ /* 0x000fe40003f06270 */
[----:B------:R-:W-:Y:S02]  /*1c870*/  FSEL R74, R114, -INF , P3 ;  /* 0xff800000724a7808 */ /* 0x000fe40001800000 */
[----:B------:R-:W-:Y:S02]  /*1c880*/  FSEL R37, R37, -INF , !P0 ;  /* 0xff80000025257808 */ /* 0x000fe40004000000 */
[----:B------:R-:W-:Y:S02]  /*1c890*/  ISETP.GE.AND P3, PT, R27, R188, PT ;  /* 0x000000bc1b00720c */ /* 0x000fe40003f66270 */
[-C--:B------:R-:W-:Y:S02]  /*1c8a0*/  ISETP.GE.AND P1, PT, R226, R186.reuse, PT ;  /* 0x000000bae200720c */ /* 0x080fe40003f26270 */
[----:B------:R-:W-:Y:S01]  /*1c8b0*/  FSEL R75, R157, -INF , P3 ;  /* 0xff8000009d4b7808 */ /* 0x000fe20001800000 */
        /* <DEDUP_REMOVED lines=25> */
[----:B------:R-:W-:Y:S02]  /*1ca50*/  FSEL R228, R228, -INF , !P3 ;  /* 0xff800000e4e47808 */ /* 0x000fe40005800000 */
[-C--:B------:R-:W-:Y:S01]  /*1ca60*/  ISETP.GE.AND P5, PT, R222, R187.reuse, PT ;  /* 0x000000bbde00720c */ /* 0x080fe20003fa6270 */
[----:B------:R-:W-:Y:S01]  /*1ca70*/  IMAD.MOV.U32 R222, RZ, RZ, R93 ;  /* 0x000000ffffde7224 */ /* 0x000fe200078e005d */
[-C--:B------:R-:W-:Y:S02]  /*1ca80*/  ISETP.GE.AND P0, PT, R210, R186.reuse, PT ;  /* 0x000000bad200720c */ /* 0x080fe40003f06270 */
[-C--:B------:R-:W-:Y:S02]  /*1ca90*/  ISETP.GE.AND P4, PT, R225, R187.reuse, PT ;  /* 0x000000bbe100720c */ /* 0x080fe40003f86270 */
[----:B------:R-:W-:Y:S02]  /*1caa0*/  FSEL R225, R19, -INF , !P5 ;  /* 0xff80000013e17808 */ /* 0x000fe40006800000 */
[----:B------:R-:W-:Y:S02]  /*1cab0*/  FSEL R19, R154, -INF , !P0 ;  /* 0xff8000009a137808 */ /* 0x000fe40004000000 */
[----:B------:R-:W-:Y:S01]  /*1cac0*/  FSEL R224, R160, -INF , !P4 ;  /* 0xff800000a0e07808 */ /* 0x000fe20006000000 */
[----:B------:R-:W-:Y:S01]  /*1cad0*/  IMAD.MOV.U32 R160, RZ, RZ, R199 ;  /* 0x000000ffffa07224 */ /* 0x000fe200078e00c7 */
[-C--:B------:R-:W-:Y:S01]  /*1cae0*/  ISETP.GE.AND P3, PT, R220, R187.reuse, PT ;  /* 0x000000bbdc00720c */ /* 0x080fe20003f66270 */
[----:B------:R-:W-:Y:S01]  /*1caf0*/  IMAD.MOV.U32 R220, RZ, RZ, R6 ;  /* 0x000000ffffdc7224 */ /* 0x000fe200078e0006 */
[-C--:B------:R-:W-:Y:S01]  /*1cb00*/  ISETP.GE.AND P0, PT, R208, R186.reuse, PT ;  /* 0x000000bad000720c */ /* 0x080fe20003f06270 */
[----:B------:R-:W-:Y:S01]  /*1cb10*/  IMAD.MOV.U32 R199, RZ, RZ, R105 ;  /* 0x000000ffffc77224 */ /* 0x000fe200078e0069 */
[-C--:B------:R-:W-:Y:S02]  /*1cb20*/  ISETP.GE.AND P6, PT, R227, R187.reuse, PT ;  /* 0x000000bbe300720c */ /* 0x080fe40003fc6270 */
[----:B------:R-:W-:Y:S02]  /*1cb30*/  FSEL R227, R23, -INF , !P3 ;  /* 0xff80000017e37808 */ /* 0x000fe40005800000 */
[----:B------:R-:W-:Y:S02]  /*1cb40*/  FSEL R23, R45, -INF , !P0 ;  /* 0xff8000002d177808 */ /* 0x000fe40004000000 */
[----:B------:R-:W-:Y:S02]  /*1cb50*/  FSEL R114, R162, -INF , !P6 ;  /* 0xff800000a2727808 */ /* 0x000fe40007000000 */
[-C--:B------:R-:W-:Y:S02]  /*1cb60*/  ISETP.GE.AND P0, PT, R206, R186.reuse, PT ;  /* 0x000000bace00720c */ /* 0x080fe40003f06270 */
[-C--:B------:R-:W-:Y:S02]  /*1cb70*/  ISETP.GE.AND P6, PT, R223, R187.reuse, PT ;  /* 0x000000bbdf00720c */ /* 0x080fe40003fc6270 */
[-C--:B------:R-:W-:Y:S01]  /*1cb80*/  ISETP.GE.AND P5, PT, R218, R187.reuse, PT ;  /* 0x000000bbda00720c */ /* 0x080fe20003fa6270 */
[----:B------:R-:W-:Y:S01]  /*1cb90*/  IMAD.MOV.U32 R218, RZ, RZ, R71 ;  /* 0x000000ffffda7224 */ /* 0x000fe200078e0047 */
[----:B------:R-:W-:Y:S02]  /*1cba0*/  FSEL R71, R49, -INF , !P0 ;  /* 0xff80000031477808 */ /* 0x000fe40004000000 */
[----:B------:R-:W-:Y:S01]  /*1cbb0*/  FSEL R226, R18, -INF , !P6 ;  /* 0xff80000012e27808 */ /* 0x000fe20007000000 */
[----:B------:R-:W-:Y:S01]  /*1cbc0*/  IMAD.MOV.U32 R18, RZ, RZ, R67 ;  /* 0x000000ffff127224 */ /* 0x000fe200078e0043 */
[----:B------:R-:W-:Y:S02]  /*1cbd0*/  FSEL R230, R230, -INF , !P5 ;  /* 0xff800000e6e67808 */ /* 0x000fe40006800000 */
[-C--:B------:R-:W-:Y:S02]  /*1cbe0*/  ISETP.GE.AND P0, PT, R204, R186.reuse, PT ;  /* 0x000000bacc00720c */ /* 0x080fe40003f06270 */
[-C--:B------:R-:W-:Y:S02]  /*1cbf0*/  ISETP.GE.AND P1, PT, R211, R186.reuse, PT ;  /* 0x000000bad300720c */ /* 0x080fe40003f26270 */
[-C--:B------:R-:W-:Y:S01]  /*1cc00*/  ISETP.GE.AND P6, PT, R219, R187.reuse, PT ;  /* 0x000000bbdb00720c */ /* 0x080fe20003fc6270 */
[----:B------:R-:W-:Y:S01]  /*1cc10*/  IMAD.MOV.U32 R219, RZ, RZ, R85 ;  /* 0x000000ffffdb7224 */ /* 0x000fe200078e0055 */
        /* <DEDUP_REMOVED lines=25> */
[----:B------:R-:W-:Y:S02]  /*1cdb0*/  FSEL R231, R231, -INF , !P4 ;  /* 0xff800000e7e77808 */ /* 0x000fe40006000000 */
[-C--:B------:R-:W-:Y:S01]  /*1cdc0*/  ISETP.GE.AND P3, PT, R216, R187.reuse, PT ;  /* 0x000000bbd800720c */ /* 0x080fe20003f66270 */
[----:B------:R-:W-:Y:S01]  /*1cdd0*/  IMAD.MOV.U32 R216, RZ, RZ, R121 ;  /* 0x000000ffffd87224 */ /* 0x000fe200078e0079 */
        /* <DEDUP_REMOVED lines=39> */
[----:B------:R-:W-:Y:S01]  /*1d050*/  FSEL R213, R163, -INF , !P0 ;  /* 0xff800000a3d57808 */ /* 0x000fe20004000000 */
[----:B------:R-:W-:Y:S01]  /*1d060*/  IMAD.MOV.U32 R163, RZ, RZ, R116 ;  /* 0x000000ffffa37224 */ /* 0x000fe200078e0074 */
[----:B------:R-:W-:Y:S02]  /*1d070*/  ISETP.GE.AND P0, PT, R2, R186, PT ;  /* 0x000000ba0200720c */ /* 0x000fe40003f06270 */
[----:B------:R-:W-:Y:S02]  /*1d080*/  FSEL R235, R235, -INF , !P4 ;  /* 0xff800000ebeb7808 */ /* 0x000fe40006000000 */
[-C--:B------:R-:W-:Y:S02]  /*1d090*/  ISETP.GE.AND P5, PT, R201, R187.reuse, PT ;  /* 0x000000bbc900720c */ /* 0x080fe40003fa6270 */
[-C--:B------:R-:W-:Y:S02]  /*1d0a0*/  ISETP.GE.AND P4, PT, R209, R187.reuse, PT ;  /* 0x000000bbd100720c */ /* 0x080fe40003f86270 */
[----:B------:R-:W-:Y:S02]  /*1d0b0*/  FSEL R247, R247, -INF , !P5 ;  /* 0xff800000f7f77808 */ /* 0x000fe40006800000 */
[----:B------:R-:W-:Y:S02]  /*1d0c0*/  FSEL R209, R222, -INF , !P0 ;  /* 0xff800000ded17808 */ /* 0x000fe40004000000 */
[----:B------:R-:W-:Y:S02]  /*1d0d0*/  FSEL R222, R250, -INF , !P3 ;  /* 0xff800000fade7808 */ /* 0x000fe40005800000 */
[-C--:B------:R-:W-:Y:S02]  /*1d0e0*/  ISETP.GE.AND P3, PT, R10, R187.reuse, PT ;  /* 0x000000bb0a00720c */ /* 0x080fe40003f66270 */
        /* <DEDUP_REMOVED lines=21> */
[-C--:B------:R-:W-:Y:S02]  /*1d240*/  ISETP.GE.AND P6, PT, R211, R187.reuse, PT ;  /* 0x000000bbd300720c */ /* 0x080fe40003fc6270 */
[----:B------:R-:W-:Y:S02]  /*1d250*/  FSEL R210, R219, -INF , !P1 ;  /* 0xff800000dbd27808 */ /* 0x000fe40004800000 */
        /* <DEDUP_REMOVED lines=22> */
[-C--:B------:R-:W-:Y:S02]  /*1d3c0*/  ISETP.GE.AND P5, PT, R58, R187.reuse, PT ;  /* 0x000000bb3a00720c */ /* 0x080fe40003fa6270 */
[----:B------:R-:W-:Y:S02]  /*1d3d0*/  FMNMX3.FTZ R8, R8, R56, R223, !PT ;  /* 0x0000003808087276 */ /* 0x000fe400078100df */
[-C--:B------:R-:W-:Y:S02]  /*1d3e0*/  ISETP.GE.AND P3, PT, R54, R187.reuse, PT ;  /* 0x000000bb3600720c */ /* 0x080fe40003f66270 */
[----:B------:R-:W-:Y:S02]  /*1d3f0*/  FMNMX3.FTZ R8, R8, R60, R239, !PT ;  /* 0x0000003c08087276 */ /* 0x000fe400078100ef */
        /* <DEDUP_REMOVED lines=28> */
[----:B------:R-:W-:Y:S02]  /*1d5c0*/  P2R R9, PR, RZ, 0x4 ;  /* 0x00000004ff097803 */ /* 0x000fe40000000000 */
[----:B------:R-:W-:Y:S02]  /*1d5d0*/  FSEL R72, R80, -INF , !P6 ;  /* 0xff80000050487808 */ /* 0x000fe40007000000 */
[-C--:B------:R-:W-:Y:S02]  /*1d5e0*/  ISETP.GE.AND P6, PT, R128, R187.reuse, PT ;  /* 0x000000bb8000720c */ /* 0x080fe40003fc6270 */
[----:B------:R-:W-:Y:S02]  /*1d5f0*/  ISETP.NE.AND P4, PT, R9, RZ, PT ;  /* 0x000000ff0900720c */ /* 0x000fe40003f85270 */
[----:B------:R-:W-:Y:S02]  /*1d600*/  P2R R9, PR, RZ, 0x1 ;  /* 0x00000001ff097803 */ /* 0x000fe40000000000 */
        /* <DEDUP_REMOVED lines=46> */
[----:B------:R-:W-:Y:S02]  /*1d8f0*/  FSEL R50, R109, -INF , !P1 ;  /* 0xff8000006d327808 */ /* 0x000fe40004800000 */
[-C--:B------:R-:W-:Y:S02]  /*1d900*/  ISETP.GE.AND P1, PT, R38, R187.reuse, PT ;  /* 0x000000bb2600720c */ /* 0x080fe40003f26270 */
[----:B------:R-:W-:Y:S02]  /*1d910*/  ISETP.NE.AND P2, PT, R4, RZ, PT ;  /* 0x000000ff0400720c */ /* 0x000fe40003f45270 */
        /* <DEDUP_REMOVED lines=22> */
[----:B------:R-:W-:Y:S02]  /*1da80*/  P2R R2, PR, RZ, 0x1 ;  /* 0x00000001ff027803 */ /* 0x000fe40000000000 */
[----:B------:R-:W-:Y:S02]  /*1da90*/  ISETP.GE.AND P0, PT, R30, R186, PT ;  /* 0x000000ba1e00720c */ /* 0x000fe40003f06270 */
[----:B------:R-:W-:Y:S02]  /*1daa0*/  ISETP.NE.AND P4, PT, R2, RZ, PT ;  /* 0x000000ff0200720c */ /* 0x000fe40003f85270 */
        /* <DEDUP_REMOVED lines=14> */
[----:B------:R-:W-:Y:S02]  /*1db90*/  ISETP.GE.AND P0, PT, R31, R188, PT ;  /* 0x000000bc1f00720c */ /* 0x000fe40003f06270 */
[----:B------:R-:W-:Y:S02]  /*1dba0*/  FMNMX3.FTZ R2, R2, R45, R43, !PT ;  /* 0x0000002d02027276 */ /* 0x000fe4000781002b */
[----:B------:R-:W-:Y:S02]  /*1dbb0*/  FSEL R0, R0, -INF , P0 ;  /* 0xff80000000007808 */ /* 0x000fe40000000000 */
[----:B------:R-:W-:Y:S01]  /*1dbc0*/  FMNMX3.FTZ R9, R9, R244, R242, !PT ;  /* 0x000000f409097276 */ /* 0x000fe200078100f2 */
[----:B------:R-:W1:Y:S01]  /*1dbd0*/  SHFL.BFLY PT, R8, R2, 0x2, 0x1f ;  /* 0x0c401f0002087f89 */ /* 0x000e6200000e0000 */
[----:B------:R-:W-:Y:S02]  /*1dbe0*/  FSEL R20, R0, -INF , !P1 ;  /* 0xff80000000147808 */ /* 0x000fe40004800000 */
        /* <DEDUP_REMOVED lines=16> */
[----:B------:R-:W-:Y:S02]  /*1dcf0*/  FMNMX3.FTZ R4, R4, R57, R55, !PT ;  /* 0x0000003904047276 */ /* 0x000fe40007810037 */
[----:B------:R-:W-:Y:S01]  /*1dd00*/  FSETP.NEU.FTZ.AND P1, PT, R2, -INF , PT ;  /* 0xff8000000200780b */ /* 0x000fe20003f3d000 */
[----:B--2---:R-:W-:Y:S01]  /*1dd10*/  FMUL.FTZ R46, R3, R2 ;  /* 0x00000002032e7220 */ /* 0x004fe20000410000 */
[----:B------:R-:W-:Y:S04]  /*1dd20*/  FMNMX3.FTZ R4, R4, R52, R51, !PT ;  /* 0x0000003404047276 */ /* 0x000fe80007810033 */
[----:B------:R-:W-:Y:S02]  /*1dd30*/  FMNMX3.FTZ R0, R4, R48, R47, !PT ;  /* 0x0000003004007276 */ /* 0x000fe4000781002f */
[----:B------:R-:W-:Y:S02]  /*1dd40*/  FSEL R46, R46, RZ, P1 ;  /* 0x000000ff2e2e7208 */ /* 0x000fe40000800000 */
[----:B------:R-:W-:Y:S03]  /*1dd50*/  FMNMX3.FTZ R0, R0, R21, R20, !PT ;  /* 0x0000001500007276 */ /* 0x000fe60007810014 */
        /* <DEDUP_REMOVED lines=12> */
[----:B------:R-:W-:Y:S01]  /*1de20*/  LOP3.LUT R40, R166, 0x120, R167, 0xf8, !PT ;  /* 0x00000120a6287812 */ /* 0x000fe200078ef8a7 */
[-CC-:B------:R-:W-:Y:S03]  /*1de30*/  FFMA.FTZ R120, R5, R3.reuse, -R46.reuse ;  /* 0x0000000305787223 */ /* 0x180fe6000001082e */
[----:B------:R-:W-:Y:S01]  /*1de40*/  MUFU.EX2 R130, R130 ;  /* 0x0000008200827308 */ /* 0x000fe20000000800 */
[-CC-:B------:R-:W-:Y:S01]  /*1de50*/  FFMA.FTZ R81, R23, R3.reuse, -R46.reuse ;  /* 0x0000000317517223 */ /* 0x180fe2000001082e */
[----:B------:R-:W-:Y:S01]  /*1de60*/  LEA R40, R40, UR6, 0x1 ;  /* 0x0000000628287c11 */ /* 0x000fe2000f8e08ff */
[-CC-:B------:R-:W-:Y:S01]  /*1de70*/  FFMA.FTZ R163, R66, R3.reuse, -R46.reuse ;  /* 0x0000000342a37223 */ /* 0x180fe2000001082e */
[-CC-:B------:R-:W-:Y:S01]  /*1de80*/  FFMA.FTZ R161, R152, R3.reuse, -R46.reuse ;  /* 0x0000000398a17223 */ /* 0x180fe2000001082e */
[-CC-:B------:R-:W-:Y:S01]  /*1de90*/  FFMA.FTZ R160, R153, R3.reuse, -R46.reuse ;  /* 0x0000000399a07223 */ /* 0x180fe2000001082e */
[-CC-:B------:R-:W-:Y:S01]  /*1dea0*/  FFMA.FTZ R129, R17, R3.reuse, -R46.reuse ;  /* 0x0000000311817223 */ /* 0x180fe2000001082e */
[----:B------:R-:W-:Y:S03]  /*1deb0*/  LDSM.16.MT88.4 R32, [R40+0x5400] ;  /* 0x005400002820783b */ /* 0x000fe60000004200 */
[----:B------:R-:W-:Y:S01]  /*1dec0*/  MUFU.EX2 R123, R123 ;  /* 0x0000007b007b7308 */ /* 0x000fe20000000800 */
[----:B------:R-:W-:Y:S02]  /*1ded0*/  VIADD R23, R40, 0x5020 ;  /* 0x0000502028177836 */ /* 0x000fe40000000000 */
[-CC-:B------:R-:W-:Y:S01]  /*1dee0*/  FFMA.FTZ R156, R62, R3.reuse, -R46.reuse ;  /* 0x000000033e9c7223 */ /* 0x180fe2000001082e */
[-CC-:B------:R-:W-:Y:S01]  /*1def0*/  FFMA.FTZ R153, R61, R3.reuse, -R46.reuse ;  /* 0x000000033d997223 */ /* 0x180fe2000001082e */
[-CC-:B------:R-:W-:Y:S01]  /*1df00*/  FFMA.FTZ R115, R24, R3.reuse, -R46.reuse ;  /* 0x0000000318737223 */ /* 0x180fe2000001082e */
[-CC-:B------:R-:W-:Y:S01]  /*1df10*/  FFMA.FTZ R62, R7, R3.reuse, -R46.reuse ;  /* 0x00000003073e7223 */ /* 0x180fe2000001082e */
[-CC-:B------:R-:W-:Y:S01]  /*1df20*/  FFMA.FTZ R61, R6, R3.reuse, -R46.reuse ;  /* 0x00000003063d7223 */ /* 0x180fe2000001082e */
[-CC-:B------:R-:W-:Y:S02]  /*1df30*/  FFMA.FTZ R77, R71, R3.reuse, -R46.reuse ;  /* 0x00000003474d7223 */ /* 0x180fe4000001082e */
        /* <DEDUP_REMOVED lines=34> */
[----:B------:R-:W1:Y:S01]  /*1e160*/  SHFL.BFLY PT, R4, R0, 0x2, 0x1f ;  /* 0x0c401f0000047f89 */ /* 0x000e6200000e0000 */
[----:B------:R-:W-:Y:S07]  /*1e170*/  FSEL R5, R2, RZ, P1 ;  /* 0x000000ff02057208 */ /* 0x000fee0000800000 */
[----:B------:R-:W-:Y:S01]  /*1e180*/  MUFU.EX2 R129, R129 ;  /* 0x0000008100817308 */ /* 0x000fe20000000800 */
[----:B------:R-:W-:Y:S01]  /*1e190*/  FADD.FTZ R5, -R5, R150 ;  /* 0x0000009605057221 */ /* 0x000fe20000010100 */
[--C-:B------:R-:W-:Y:S03]  /*1e1a0*/  FFMA.FTZ R150, R206, R3, -R46.reuse ;  /* 0x00000003ce967223 */ /* 0x100fe6000001082e */
[----:B------:R-:W-:Y:S05]  /*1e1b0*/  FMUL.FTZ R5, R3, R5 ;  /* 0x0000000503057220 */ /* 0x000fea0000410000 */
[----:B------:R-:W-:Y:S10]  /*1e1c0*/  MUFU.EX2 R120, R120 ;  /* 0x0000007800787308 */ /* 0x000ff40000000800 */
[----:B------:R-:W2:Y:S01]  /*1e1d0*/  MUFU.EX2 R17, R5 ;  /* 0x0000000500117308 */ /* 0x000ea20000000800 */
[----:B-1----:R-:W-:Y:S05]  /*1e1e0*/  FMNMX.FTZ R4, R0, R4, !PT ;  /* 0x0000000400047209 */ /* 0x002fea0007810000 */
[----:B------:R-:W1:Y:S04]  /*1e1f0*/  SHFL.BFLY PT, R0, R4, 0x1, 0x1f ;  /* 0x0c201f0004007f89 */ /* 0x000e6800000e0000 */
[----:B------:R-:W-:Y:S10]  /*1e200*/  MUFU.EX2 R115, R115 ;  /* 0x0000007300737308 */ /* 0x000ff40000000800 */
[----:B------:R-:W-:Y:S01]  /*1e210*/  MUFU.EX2 R110, R110 ;  /* 0x0000006e006e7308 */ /* 0x000fe20000000800 */
[----:B--2---:R-:W-:Y:S01]  /*1e220*/  FMUL.FTZ R5, R17, R145 ;  /* 0x0000009111057220 */ /* 0x004fe20000410000 */
[-C--:B------:R-:W-:Y:S01]  /*1e230*/  FFMA.FTZ R145, R209, R3.reuse, -R46 ;  /* 0x00000003d1917223 */ /* 0x080fe2000001082e */
[C---:B------:R-:W-:Y:S01]  /*1e240*/  FFMA.FTZ R196, R17.reuse, R196, R8 ;  /* 0x000000c411c47223 */ /* 0x040fe20000010008 */
[C---:B------:R-:W-:Y:S01]  /*1e250*/  FMUL.FTZ R8, R17.reuse, R140 ;  /* 0x0000008c11087220 */ /* 0x040fe20000410000 */
[----:B------:R-:W-:Y:S01]  /*1e260*/  FFMA.FTZ R140, R214, R3, -R46 ;  /* 0x00000003d68c7223 */ /* 0x000fe2000001082e */
[----:B------:R-:W-:Y:S01]  /*1e270*/  FMUL.FTZ R9, R17, R141 ;  /* 0x0000008d11097220 */ /* 0x000fe20000410000 */
[----:B------:R-:W-:Y:S03]  /*1e280*/  FADD.FTZ R196, R163, R196 ;  /* 0x000000c4a3c47221 */ /* 0x000fe60000010000 */
[----:B------:R-:W-:Y:S01]  /*1e290*/  MUFU.EX2 R107, R107 ;  /* 0x0000006b006b7308 */ /* 0x000fe20000000800 */
[----:B------:R-:W-:Y:S01]  /*1e2a0*/  FADD.FTZ R196, R161, R196 ;  /* 0x000000c4a1c47221 */ /* 0x000fe20000010000 */
[----:B-1----:R-:W-:Y:S08]  /*1e2b0*/  FMNMX.FTZ R0, R4, R0, !PT ;  /* 0x0000000004007209 */ /* 0x002ff00007810000 */
[----:B------:R-:W-:Y:S01]  /*1e2c0*/  MUFU.EX2 R104, R104 ;  /* 0x0000006800687308 */ /* 0x000fe20000000800 */
[----:B------:R-:W-:Y:S01]  /*1e2d0*/  FADD.FTZ R160, R160, R196 ;  /* 0x000000c4a0a07221 */ /* 0x000fe20000010000 */
[----:B------:R-:W-:Y:S01]  /*1e2e0*/  FSETP.NEU.FTZ.AND P0, PT, R0, -INF , PT ;  /* 0xff8000000000780b */ /* 0x000fe20003f1d000 */
[----:B------:R-:W-:Y:S02]  /*1e2f0*/  FMUL.FTZ R42, R3, R0 ;  /* 0x00000000032a7220 */ /* 0x000fe40000410000 */
[----:B------:R-:W-:Y:S01]  /*1e300*/  FADD.FTZ R160, R156, R160 ;  /* 0x000000a09ca07221 */ /* 0x000fe20000010000 */
[----:B------:R-:W-:Y:S04]  /*1e310*/  FSEL R4, R0, RZ, P0 ;  /* 0x000000ff00047208 */ /* 0x000fe80000000000 */
[----:B------:R-:W-:Y:S01]  /*1e320*/  MUFU.EX2 R103, R103 ;  /* 0x0000006700677308 */ /* 0x000fe20000000800 */
[----:B------:R-:W-:Y:S02]  /*1e330*/  FSEL R42, R42, RZ, P0 ;  /* 0x000000ff2a2a7208 */ /* 0x000fe40000000000 */
[----:B------:R-:W-:Y:S01]  /*1e340*/  ISETP.GT.AND P0, PT, R192, R171, PT ;  /* 0x000000abc000720c */ /* 0x000fe20003f04270 */
[----:B------:R-:W-:Y:S01]  /*1e350*/  FADD.FTZ R4, -R4, R151 ;  /* 0x0000009704047221 */ /* 0x000fe20000010100 */
[-C--:B------:R-:W-:Y:S01]  /*1e360*/  FFMA.FTZ R151, R205, R3.reuse, -R46 ;  /* 0x00000003cd977223 */ /* 0x080fe2000001082e */
[-CC-:B------:R-:W-:Y:S01]  /*1e370*/  FFMA.FTZ R197, R15, R3.reuse, -R42.reuse ;  /* 0x000000030fc57223 */ /* 0x180fe2000001082a */
[-CC-:B------:R-:W-:Y:S03]  /*1e380*/  FFMA.FTZ R21, R21, R3.reuse, -R42.reuse ;  /* 0x0000000315157223 */ /* 0x180fe6000001082a */
[----:B------:R-:W-:Y:S01]  /*1e390*/  MUFU.EX2 R95, R95 ;  /* 0x0000005f005f7308 */ /* 0x000fe20000000800 */
[----:B------:R-:W1:Y:S01]  /*1e3a0*/  LDSM.16.MT88.4 R12, [R40+0x5000] ;  /* 0x00500000280c783b */ /* 0x000e620000004200 */
[----:B------:R-:W-:Y:S01]  /*1e3b0*/  FMUL.FTZ R4, R3, R4 ;  /* 0x0000000403047220 */ /* 0x000fe20000410000 */
[-CC-:B------:R-:W-:Y:S01]  /*1e3c0*/  FFMA.FTZ R162, R70, R3.reuse, -R42.reuse ;  /* 0x0000000346a27223 */ /* 0x180fe2000001082a */
[-CC-:B------:R-:W-:Y:S01]  /*1e3d0*/  FFMA.FTZ R159, R114, R3.reuse, -R42.reuse ;  /* 0x00000003729f7223 */ /* 0x180fe2000001082a */
[-C--:B------:R-:W-:Y:S01]  /*1e3e0*/  FFMA.FTZ R158, R113, R3.reuse, -R42 ;  /* 0x00000003719e7223 */ /* 0x080fe2000001082a */
[-C--:B------:R-:W-:Y:S01]  /*1e3f0*/  FFMA.FTZ R114, R25, R3.reuse, -R46 ;  /* 0x0000000319727223 */ /* 0x080fe2000001082e */
[-CC-:B------:R-:W-:Y:S03]  /*1e400*/  FFMA.FTZ R155, R224, R3.reuse, -R42.reuse ;  /* 0x00000003e09b7223 */ /* 0x180fe6000001082a */
[----:B------:R2:W3:Y:S01]  /*1e410*/  MUFU.EX2 R22, R4 ;  /* 0x0000000400167308 */ /* 0x0004e20000000800 */
[-CC-:B------:R-:W-:Y:S01]  /*1e420*/  FFMA.FTZ R152, R228, R3.reuse, -R42.reuse ;  /* 0x00000003e4987223 */ /* 0x180fe2000001082a */
[-CC-:B------:R-:W-:Y:S01]  /*1e430*/  FFMA.FTZ R128, R226, R3.reuse, -R42.reuse ;  /* 0x00000003e2807223 */ /* 0x180fe2000001082a */
[-CC-:B------:R-:W-:Y:S01]  /*1e440*/  FFMA.FTZ R127, R225, R3.reuse, -R42.reuse ;  /* 0x00000003e17f7223 */ /* 0x180fe2000001082a */
[-C--:B------:R-:W-:Y:S01]  /*1e450*/  FFMA.FTZ R122, R69, R3.reuse, -R42 ;  /* 0x00000003457a7223 */ /* 0x080fe2000001082a */
[-CC-:B------:R-:W-:Y:S01]  /*1e460*/  FFMA.FTZ R69, R85, R3.reuse, -R46.reuse ;  /* 0x0000000355457223 */ /* 0x180fe2000001082e */
[-C--:B------:R-:W-:Y:S01]  /*1e470*/  FFMA.FTZ R85, R16, R3.reuse, -R46 ;  /* 0x0000000310557223 */ /* 0x080fe2000001082e */
[-CC-:B------:R-:W-:Y:S03]  /*1e480*/  FFMA.FTZ R79, R18, R3.reuse, -R42.reuse ;  /* 0x00000003124f7223 */ /* 0x180fe6000001082a */
[----:B------:R-:W-:Y:S01]  /*1e490*/  MUFU.EX2 R197, R197 ;  /* 0x000000c500c57308 */ /* 0x000fe20000000800 */
[----:B------:R-:W-:Y:S01]  /*1e4a0*/  FMUL.FTZ R16, R17, R132 ;  /* 0x0000008411107220 */ /* 0x000fe20000410000 */
[-CC-:B------:R-:W-:Y:S01]  /*1e4b0*/  FFMA.FTZ R119, R227, R3.reuse, -R42.reuse ;  /* 0x00000003e3777223 */ /* 0x180fe2000001082a */
[-CC-:B------:R-:W-:Y:S01]  /*1e4c0*/  FFMA.FTZ R113, R229, R3.reuse, -R42.reuse ;  /* 0x00000003e5717223 */ /* 0x180fe2000001082a */
[-CC-:B------:R-:W-:Y:S01]  /*1e4d0*/  FFMA.FTZ R112, R230, R3.reuse, -R42.reuse ;  /* 0x00000003e6707223 */ /* 0x180fe2000001082a */
[-CC-:B------:R-:W-:Y:S01]  /*1e4e0*/  FFMA.FTZ R109, R231, R3.reuse, -R42.reuse ;  /* 0x00000003e76d7223 */ /* 0x180fe2000001082a */
[-CC-:B------:R-:W-:Y:S01]  /*1e4f0*/  FFMA.FTZ R106, R232, R3.reuse, -R42.reuse ;  /* 0x00000003e86a7223 */ /* 0x180fe2000001082a */
[--C-:B------:R-:W-:Y:S03]  /*1e500*/  FFMA.FTZ R102, R233, R3, -R42.reuse ;  /* 0x00000003e9667223 */ /* 0x100fe6000001082a */
[----:B------:R-:W4:Y:S01]  /*1e510*/  MUFU.EX2 R162, R162 ;  /* 0x000000a200a27308 */ /* 0x000f220000000800 */
[----:B--2---:R-:W-:Y:S02]  /*1e520*/  VIADD R4, R40, 0x5000 ;  /* 0x0000500028047836 */ /* 0x004fe40000000000 */
[C---:B---3--:R-:W-:Y:S01]  /*1e530*/  FMUL.FTZ R18, R22.reuse, R134 ;  /* 0x0000008616127220 */ /* 0x048fe20000410000 */
[----:B------:R-:W-:Y:S01]  /*1e540*/  FMUL.FTZ R19, R22, R135 ;  /* 0x0000008716137220 */ /* 0x000fe20000410000 */
[-CC-:B------:R-:W-:Y:S01]  /*1e550*/  FFMA.FTZ R101, R234, R3.reuse, -R42.reuse ;  /* 0x00000003ea657223 */ /* 0x180fe2000001082a */
[----:B------:R-:W-:Y:S02]  /*1e560*/  @P2 VIADD R23, R4, 0xffffffe0 ;  /* 0xffffffe004172836 */ /* 0x000fe40000000000 */
[-CC-:B------:R-:W-:Y:S01]  /*1e570*/  FFMA.FTZ R94, R235, R3.reuse, -R42.reuse ;  /* 0x00000003eb5e7223 */ /* 0x180fe2000001082a */
[-CC-:B------:R-:W-:Y:S01]  /*1e580*/  FFMA.FTZ R91, R236, R3.reuse, -R42.reuse ;  /* 0x00000003ec5b7223 */ /* 0x180fe2000001082a */
[----:B------:R-:W-:Y:S01]  /*1e590*/  MUFU.EX2 R159, R159 ;  /* 0x0000009f009f7308 */ /* 0x000fe20000000800 */
[-CC-:B------:R-:W-:Y:S01]  /*1e5a0*/  FFMA.FTZ R88, R237, R3.reuse, -R42.reuse ;  /* 0x00000003ed587223 */ /* 0x180fe2000001082a */
[----:B------:R-:W2:Y:S01]  /*1e5b0*/  LDSM.16.MT88.4 R28, [R23] ;  /* 0x00000000171c783b */ /* 0x000ea20000004200 */
[-CC-:B------:R-:W-:Y:S01]  /*1e5c0*/  FFMA.FTZ R87, R238, R3.reuse, -R42.reuse ;  /* 0x00000003ee577223 */ /* 0x180fe2000001082a */
[-CC-:B------:R-:W-:Y:S01]  /*1e5d0*/  FFMA.FTZ R83, R240, R3.reuse, -R42.reuse ;  /* 0x00000003f0537223 */ /* 0x180fe2000001082a */
[-CC-:B------:R-:W-:Y:S01]  /*1e5e0*/  FFMA.FTZ R80, R241, R3.reuse, -R42.reuse ;  /* 0x00000003f1507223 */ /* 0x180fe2000001082a */
[-CC-:B------:R-:W-:Y:S01]  /*1e5f0*/  FFMA.FTZ R76, R64, R3.reuse, -R42.reuse ;  /* 0x00000003404c7223 */ /* 0x180fe2000001082a */
[--C-:B------:R-:W-:Y:S03]  /*1e600*/  FFMA.FTZ R75, R243, R3, -R42.reuse ;  /* 0x00000003f34b7223 */ /* 0x100fe6000001082a */
[----:B------:R-:W3:Y:S01]  /*1e610*/  MUFU.EX2 R158, R158 ;  /* 0x0000009e009e7308 */ /* 0x000ee20000000800 */
[----:B----4-:R-:W-:Y:S01]  /*1e620*/  F2FP.F16.F32.PACK_AB R25, R162, R197 ;  /* 0x000000c5a219723e */ /* 0x010fe200000000ff */
[----:B------:R-:W4:Y:S01]  /*1e630*/  LDSM.16.MT88.4 R36, [R23+0x400] ;  /* 0x000400001724783b */ /* 0x000f220000004200 */
        /* <DEDUP_REMOVED lines=15> */
[-CC-:B------:R-:W-:Y:S01]  /*1e730*/  FFMA.FTZ R132, R222, R3.reuse, -R42.reuse ;  /* 0x00000003de847223 */ /* 0x180fe2000001082a */
[-C--:B------:R-:W-:Y:S01]  /*1e740*/  FFMA.FTZ R134, R220, R3.reuse, -R42 ;  /* 0x00000003dc867223 */ /* 0x080fe2000001082a */
[-C--:B------:R-:W-:Y:S01]  /*1e750*/  FFMA.FTZ R135, R217, R3.reuse, -R46 ;  /* 0x00000003d9877223 */ /* 0x080fe2000001082e */
        /* <DEDUP_REMOVED lines=17> */
[-C--:B------:R-:W-:Y:S01]  /*1e870*/  FFMA.FTZ R47, R47, R3.reuse, -R42 ;  /* 0x000000032f2f7223 */ /* 0x080fe2000001082a */
[----:B------:R-:W-:Y:S03]  /*1e880*/  FMUL.FTZ R4, R17, R144 ;  /* 0x0000009011047220 */ /* 0x000fe60000410000 */
[----:B------:R-:W4:Y:S01]  /*1e890*/  MUFU.EX2 R122, R122 ;  /* 0x0000007a007a7308 */ /* 0x000f220000000800 */
[-C--:B------:R-:W-:Y:S01]  /*1e8a0*/  FFMA.FTZ R144, R210, R3.reuse, -R46 ;  /* 0x00000003d2907223 */ /* 0x080fe2000001082e */
[C---:B------:R-:W-:Y:S01]  /*1e8b0*/  FMUL.FTZ R6, R22.reuse, R146 ;  /* 0x0000009216067220 */ /* 0x040fe20000410000 */
[--C-:B------:R-:W-:Y:S01]  /*1e8c0*/  FFMA.FTZ R146, R207, R3, -R42.reuse ;  /* 0x00000003cf927223 */ /* 0x100fe2000001082a */
[----:B------:R-:W-:Y:S01]  /*1e8d0*/  FMUL.FTZ R7, R22, R147 ;  /* 0x0000009316077220 */ /* 0x000fe20000410000 */
[-C--:B------:R-:W-:Y:S01]  /*1e8e0*/  FFMA.FTZ R147, R208, R3.reuse, -R42 ;  /* 0x00000003d0937223 */ /* 0x080fe2000001082a */
[C---:B------:R-:W-:Y:S01]  /*1e8f0*/  FMUL.FTZ R10, R22.reuse, R142 ;  /* 0x0000008e160a7220 */ /* 0x040fe20000410000 */
[----:B------:R-:W-:Y:S03]  /*1e900*/  FFMA.FTZ R142, R213, R3, -R46 ;  /* 0x00000003d58e7223 */ /* 0x000fe6000001082e */
[----:B------:R-:W4:Y:S01]  /*1e910*/  MUFU.EX2 R119, R119 ;  /* 0x0000007700777308 */ /* 0x000f220000000800 */
[C---:B------:R-:W-:Y:S01]  /*1e920*/  FMUL.FTZ R11, R22.reuse, R143 ;  /* 0x0000008f160b7220 */ /* 0x040fe20000410000 */
[----:B------:R-:W-:Y:S01]  /*1e930*/  FFMA.FTZ R143, R211, R3, -R42 ;  /* 0x00000003d38f7223 */ /* 0x000fe2000001082a */
[C---:B-1----:R-:W-:Y:S07]  /*1e940*/  HMMA.16816.F32 R4, R24.reuse, R12, R4 ;  /* 0x0000000c1804723c */ /* 0x042fee0000001804 */
[----:B------:R-:W1:Y:S01]  /*1e950*/  MUFU.EX2 R114, R114 ;  /* 0x0000007200727308 */ /* 0x000e620000000800 */
[C---:B------:R-:W-:Y:S01]  /*1e960*/  FMUL.FTZ R12, R17.reuse, R136 ;  /* 0x00000088110c7220 */ /* 0x040fe20000410000 */
[C---:B------:R-:W-:Y:S01]  /*1e970*/  FMUL.FTZ R13, R17.reuse, R137 ;  /* 0x00000089110d7220 */ /* 0x040fe20000410000 */
[C---:B------:R-:W-:Y:S03]  /*1e980*/  HMMA.16816.F32 R8, R24.reuse, R14, R8 ;  /* 0x0000000e1808723c */ /* 0x040fe60000001808 */
[C---:B------:R-:W-:Y:S01]  /*1e990*/  FMUL.FTZ R14, R22.reuse, R138 ;  /* 0x0000008a160e7220 */ /* 0x040fe20000410000 */
[----:B------:R-:W-:Y:S03]  /*1e9a0*/  FMUL.FTZ R15, R22, R139 ;  /* 0x0000008b160f7220 */ /* 0x000fe60000410000 */
[----:B------:R-:W-:Y:S01]  /*1e9b0*/  MUFU.EX2 R113, R113 ;  /* 0x0000007100717308 */ /* 0x000fe20000000800 */
[----:B------:R-:W-:Y:S01]  /*1e9c0*/  FMUL.FTZ R17, R17, R133 ;  /* 0x0000008511117220 */ /* 0x000fe20000410000 */
[-C--:B------:R-:W-:Y:S01]  /*1e9d0*/  FFMA.FTZ R133, R221, R3.reuse, -R46 ;  /* 0x00000003dd857223 */ /* 0x080fe2000001082e */
[-C--:B------:R-:W-:Y:S01]  /*1e9e0*/  FFMA.FTZ R136, R219, R3.reuse, -R42 ;  /* 0x00000003db887223 */ /* 0x080fe2000001082a */
[-C--:B------:R-:W-:Y:S01]  /*1e9f0*/  FFMA.FTZ R137, R218, R3.reuse, -R46 ;  /* 0x00000003da897223 */ /* 0x080fe2000001082e */
[-CC-:B------:R-:W-:Y:S01]  /*1ea00*/  FFMA.FTZ R138, R216, R3.reuse, -R42.reuse ;  /* 0x00000003d88a7223 */ /* 0x180fe2000001082a */
[C---:B--2---:R-:W-:Y:S04]  /*1ea10*/  HMMA.16816.F32 R12, R24.reuse, R28, R12 ;  /* 0x0000001c180c723c */ /* 0x044fe8000000180c */
[----:B------:R-:W2:Y:S01]  /*1ea20*/  MUFU.EX2 R112, R112 ;  /* 0x0000007000707308 */ /* 0x000ea20000000800 */
[--C-:B------:R-:W-:Y:S01]  /*1ea30*/  FFMA.FTZ R139, R215, R3, -R42.reuse ;  /* 0x00000003d78b7223 */ /* 0x100fe2000001082a */
[----:B------:R-:W-:Y:S01]  /*1ea40*/  FFMA.FTZ R197, R22, R195, R197 ;  /* 0x000000c316c57223 */ /* 0x000fe200000100c5 */
[-CC-:B------:R-:W-:Y:S01]  /*1ea50*/  FFMA.FTZ R22, R154, R3.reuse, -R42.reuse ;  /* 0x000000039a167223 */ /* 0x180fe2000001082a */
[----:B------:R-:W-:Y:S01]  /*1ea60*/  FFMA.FTZ R42, R20, R3, -R42 ;  /* 0x00000003142a7223 */ /* 0x000fe2000001082a */
[----:B------:R-:W-:Y:S01]  /*1ea70*/  VIADD R192, R192, 0xffffffff ;  /* 0xffffffffc0c07836 */ /* 0x000fe20000000000 */
[----:B------:R-:W-:Y:S01]  /*1ea80*/  HMMA.16816.F32 R16, R24, R30, R16 ;  /* 0x0000001e1810723c */ /* 0x000fe20000001810 */
[----:B------:R-:W2:Y:S03]  /*1ea90*/  LDSM.16.MT88.4 R28, [R40+0x5800] ;  /* 0x00580000281c783b */ /* 0x000ea60000004200 */
[----:B------:R-:W2:Y:S01]  /*1eaa0*/  MUFU.EX2 R109, R109 ;  /* 0x0000006d006d7308 */ /* 0x000ea20000000800 */
[C---:B------:R-:W-:Y:S01]  /*1eab0*/  F2FP.F16.F32.PACK_AB R24, R153.reuse, R156 ;  /* 0x0000009c9918723e */ /* 0x040fe200000000ff */
[----:B------:R-:W-:Y:S01]  /*1eac0*/  FADD.FTZ R153, R153, R160 ;  /* 0x000000a099997221 */ /* 0x000fe20000010000 */
[----:B-----5:R-:W-:Y:S01]  /*1ead0*/  F2FP.F16.F32.PACK_AB R25, R152, R155 ;  /* 0x0000009b9819723e */ /* 0x020fe200000000ff */
[----:B------:R-:W-:Y:S01]  /*1eae0*/  FADD.FTZ R197, R162, R197 ;  /* 0x000000c5a2c57221 */ /* 0x000fe20000010000 */
[----:B------:R-:W-:Y:S01]  /*1eaf0*/  F2FP.F16.F32.PACK_AB R26, R129, R130 ;  /* 0x00000082811a723e */ /* 0x000fe200000000ff */
[----:B------:R-:W-:Y:S01]  /*1eb00*/  FADD.FTZ R153, R130, R153 ;  /* 0x0000009982997221 */ /* 0x000fe20000010000 */
[----:B---3--:R-:W-:Y:S03]  /*1eb10*/  F2FP.F16.F32.PACK_AB R27, R127, R128 ;  /* 0x000000807f1b723e */ /* 0x008fe600000000ff */
[----:B------:R-:W3:Y:S01]  /*1eb20*/  MUFU.EX2 R106, R106 ;  /* 0x0000006a006a7308 */ /* 0x000ee20000000800 */
        /* <DEDUP_REMOVED lines=9> */
[----:B------:R-:W3:Y:S01]  /*1ebc0*/  MUFU.EX2 R101, R101 ;  /* 0x0000006500657308 */ /* 0x000ee20000000800 */
[----:B------:R-:W-:Y:S04]  /*1ebd0*/  FADD.FTZ R152, R152, R158 ;  /* 0x0000009e98987221 */ /* 0x000fe80000010000 */
[----:B------:R-:W-:Y:S01]  /*1ebe0*/  FADD.FTZ R152, R128, R152 ;  /* 0x0000009880987221 */ /* 0x000fe20000010000 */
[C---:B----4-:R-:W-:Y:S04]  /*1ebf0*/  HMMA.16816.F32 R12, R24.reuse, R36, R12 ;  /* 0x00000024180c723c */ /* 0x050fe8000000180c */
[----:B------:R-:W-:Y:S01]  /*1ec00*/  MUFU.EX2 R92, R92 ;  /* 0x0000005c005c7308 */ /* 0x000fe20000000800 */
[----:B------:R-:W-:Y:S04]  /*1ec10*/  FADD.FTZ R127, R127, R152 ;  /* 0x000000987f7f7221 */ /* 0x000fe80000010000 */
[----:B------:R-:W-:Y:S01]  /*1ec20*/  FADD.FTZ R127, R122, R127 ;  /* 0x0000007f7a7f7221 */ /* 0x000fe20000010000 */
[----:B------:R-:W-:Y:S01]  /*1ec30*/  HMMA.16816.F32 R16, R24, R38, R16 ;  /* 0x000000261810723c */ /* 0x000fe20000001810 */
[----:B------:R-:W4:Y:S03]  /*1ec40*/  LDSM.16.MT88.4 R36, [R40+0x5c00] ;  /* 0x005c00002824783b */ /* 0x000f260000004200 */
[----:B------:R-:W4:Y:S01]  /*1ec50*/  MUFU.EX2 R94, R94 ;  /* 0x0000005e005e7308 */ /* 0x000f220000000800 */
[C---:B------:R-:W-:Y:S01]  /*1ec60*/  F2FP.F16.F32.PACK_AB R24, R120.reuse, R123 ;  /* 0x0000007b7818723e */ /* 0x040fe200000000ff */
[----:B------:R-:W-:Y:S01]  /*1ec70*/  FADD.FTZ R120, R120, R129 ;  /* 0x0000008178787221 */ /* 0x000fe20000010000 */
[C---:B------:R-:W-:Y:S01]  /*1ec80*/  F2FP.F16.F32.PACK_AB R25, R119.reuse, R122 ;  /* 0x0000007a7719723e */ /* 0x040fe200000000ff */
[----:B------:R-:W-:Y:S01]  /*1ec90*/  FADD.FTZ R119, R119, R127 ;  /* 0x0000007f77777221 */ /* 0x000fe20000010000 */
[----:B-1----:R-:W-:Y:S01]  /*1eca0*/  F2FP.F16.F32.PACK_AB R26, R114, R115 ;  /* 0x00000073721a723e */ /* 0x002fe200000000ff */
[----:B------:R-:W-:Y:S01]  /*1ecb0*/  FADD.FTZ R120, R115, R120 ;  /* 0x0000007873787221 */ /* 0x000fe20000010000 */
[----:B--2---:R-:W-:Y:S03]  /*1ecc0*/  F2FP.F16.F32.PACK_AB R27, R112, R113 ;  /* 0x00000071701b723e */ /* 0x004fe600000000ff */
[----:B------:R-:W1:Y:S01]  /*1ecd0*/  MUFU.EX2 R91, R91 ;  /* 0x0000005b005b7308 */ /* 0x000e620000000800 */
        /* <DEDUP_REMOVED lines=8> */
[----:B------:R-:W2:Y:S05]  /*1ed60*/  LDSM.16.MT88.4 R28, [R23+0xc00] ;  /* 0x000c0000171c783b */ /* 0x000eaa0000004200 */
[----:B------:R-:W1:Y:S02]  /*1ed70*/  MUFU.EX2 R89, R89 ;  /* 0x0000005900597308 */ /* 0x000e640000000800 */
[C---:B-----5:R-:W-:Y:S08]  /*1ed80*/  HMMA.16816.F32 R12, R24.reuse, R32, R12 ;  /* 0x00000020180c723c */ /* 0x060ff0000000180c */
[----:B------:R-:W-:Y:S01]  /*1ed90*/  MUFU.EX2 R88, R88 ;  /* 0x0000005800587308 */ /* 0x000fe20000000800 */
[----:B------:R-:W-:Y:S01]  /*1eda0*/  HMMA.16816.F32 R16, R24, R34, R16 ;  /* 0x000000221810723c */ /* 0x000fe20000001810 */
[----:B------:R-:W5:Y:S08]  /*1edb0*/  LDSM.16.MT88.4 R32, [R40+0x6000] ;  /* 0x006000002820783b */ /* 0x000f700000004200 */
[----:B------:R-:W1:Y:S01]  /*1edc0*/  MUFU.EX2 R87, R87 ;  /* 0x0000005700577308 */ /* 0x000e620000000800 */
[C---:B------:R-:W-:Y:S01]  /*1edd0*/  F2FP.F16.F32.PACK_AB R24, R107.reuse, R110 ;  /* 0x0000006e6b18723e */ /* 0x040fe200000000ff */
[----:B------:R-:W-:Y:S01]  /*1ede0*/  FADD.FTZ R107, R107, R114 ;  /* 0x000000726b6b7221 */ /* 0x000fe20000010000 */
[C---:B---3--:R-:W-:Y:S01]  /*1edf0*/  F2FP.F16.F32.PACK_AB R25, R106.reuse, R109 ;  /* 0x0000006d6a19723e */ /* 0x048fe200000000ff */
[----:B------:R-:W-:Y:S01]  /*1ee00*/  FADD.FTZ R106, R106, R112 ;  /* 0x000000706a6a7221 */ /* 0x000fe20000010000 */
[----:B------:R-:W-:Y:S01]  /*1ee10*/  F2FP.F16.F32.PACK_AB R26, R103, R104 ;  /* 0x00000068671a723e */ /* 0x000fe200000000ff */
[----:B------:R-:W-:Y:S01]  /*1ee20*/  FADD.FTZ R107, R104, R107 ;  /* 0x0000006b686b7221 */ /* 0x000fe20000010000 */
[----:B------:R-:W-:Y:S03]  /*1ee30*/  F2FP.F16.F32.PACK_AB R27, R101, R102 ;  /* 0x00000066651b723e */ /* 0x000fe600000000ff */
[----:B------:R-:W3:Y:S01]  /*1ee40*/  MUFU.EX2 R84, R84 ;  /* 0x0000005400547308 */ /* 0x000ee20000000800 */
[----:B------:R-:W-:Y:S01]  /*1ee50*/  FADD.FTZ R106, R102, R106 ;  /* 0x0000006a666a7221 */ /* 0x000fe20000010000 */
[----:B------:R-:W-:Y:S03]  /*1ee60*/  FADD.FTZ R103, R103, R107 ;  /* 0x0000006b67677221 */ /* 0x000fe60000010000 */
[----:B------:R-:W-:Y:S01]  /*1ee70*/  FADD.FTZ R101, R101, R106 ;  /* 0x0000006a65657221 */ /* 0x000fe20000010000 */
[C---:B----4-:R-:W-:Y:S04]  /*1ee80*/  HMMA.16816.F32 R4, R24.reuse, R36, R4 ;  /* 0x000000241804723c */ /* 0x050fe80000001804 */
[----:B------:R-:W-:Y:S01]  /*1ee90*/  MUFU.EX2 R81, R81 ;  /* 0x0000005100517308 */ /* 0x000fe20000000800 */
[----:B------:R-:W-:Y:S01]  /*1eea0*/  FADD.FTZ R103, R95, R103 ;  /* 0x000000675f677221 */ /* 0x000fe20000010000 */
[----:B------:R-:W-:Y:S02]  /*1eeb0*/  FADD.FTZ R101, R94, R101 ;  /* 0x000000655e657221 */ /* 0x000fe40000010000 */
[C---:B------:R-:W-:Y:S01]  /*1eec0*/  HMMA.16816.F32 R8, R24.reuse, R38, R8 ;  /* 0x000000261808723c */ /* 0x040fe20000001808 */
[----:B------:R-:W4:Y:S05]  /*1eed0*/  LDSM.16.MT88.4 R36, [R23+0x1000] ;  /* 0x001000001724783b */ /* 0x000f2a0000004200 */
[----:B------:R-:W3:Y:S02]  /*1eee0*/  MUFU.EX2 R83, R83 ;  /* 0x0000005300537308 */ /* 0x000ee40000000800 */
[C---:B--2---:R-:W-:Y:S08]  /*1eef0*/  HMMA.16816.F32 R12, R24.reuse, R28, R12 ;  /* 0x0000001c180c723c */ /* 0x044ff0000000180c */
[----:B------:R-:W2:Y:S01]  /*1ef00*/  MUFU.EX2 R80, R80 ;  /* 0x0000005000507308 */ /* 0x000ea20000000800 */
[----:B------:R-:W-:Y:S01]  /*1ef10*/  HMMA.16816.F32 R16, R24, R30, R16 ;  /* 0x0000001e1810723c */ /* 0x000fe20000001810 */
[----:B------:R-:W2:Y:S08]  /*1ef20*/  LDSM.16.MT88.4 R28, [R40+0x6400] ;  /* 0x00640000281c783b */ /* 0x000eb00000004200 */
        /* <DEDUP_REMOVED lines=12> */
[C---:B-----5:R-:W-:Y:S04]  /*1eff0*/  HMMA.16816.F32 R4, R24.reuse, R32, R4 ;  /* 0x000000201804723c */ /* 0x060fe80000001804 */
[----:B------:R-:W-:Y:S01]  /*1f000*/  MUFU.EX2 R76, R76 ;  /* 0x0000004c004c7308 */ /* 0x000fe20000000800 */
[----:B---3--:R-:W-:Y:S01]  /*1f010*/  FADD.FTZ R89, R84, R89 ;  /* 0x0000005954597221 */ /* 0x008fe20000010000 */
[----:B------:R-:W-:Y:S02]  /*1f020*/  FADD.FTZ R87, R83, R87 ;  /* 0x0000005753577221 */ /* 0x000fe40000010000 */
[C---:B------:R-:W-:Y:S01]  /*1f030*/  HMMA.16816.F32 R8, R24.reuse, R34, R8 ;  /* 0x000000221808723c */ /* 0x040fe20000001808 */
[----:B------:R-:W3:Y:S05]  /*1f040*/  LDSM.16.MT88.4 R32, [R23+0x1400] ;  /* 0x001400001720783b */ /* 0x000eea0000004200 */
[----:B------:R-:W5:Y:S02]  /*1f050*/  MUFU.EX2 R75, R75 ;  /* 0x0000004b004b7308 */ /* 0x000f640000000800 */
[C---:B----4-:R-:W-:Y:S08]  /*1f060*/  HMMA.16816.F32 R12, R24.reuse, R36, R12 ;  /* 0x00000024180c723c */ /* 0x050ff0000000180c */
[----:B------:R-:W4:Y:S01]  /*1f070*/  MUFU.EX2 R71, R71 ;  /* 0x0000004700477308 */ /* 0x000f220000000800 */
[----:B------:R-:W-:Y:S01]  /*1f080*/  HMMA.16816.F32 R16, R24, R38, R16 ;  /* 0x000000261810723c */ /* 0x000fe20000001810 */
[----:B------:R-:W3:Y:S08]  /*1f090*/  LDSM.16.MT88.4 R36, [R40+0x6800] ;  /* 0x006800002824783b */ /* 0x000ef00000004200 */
[----:B------:R-:W-:Y:S01]  /*1f0a0*/  MUFU.EX2 R69, R69 ;  /* 0x0000004500457308 */ /* 0x000fe20000000800 */
[C---:B------:R-:W-:Y:S01]  /*1f0b0*/  F2FP.F16.F32.PACK_AB R24, R81.reuse, R84 ;  /* 0x000000545118723e */ /* 0x040fe200000000ff */
[----:B------:R-:W-:Y:S01]  /*1f0c0*/  FADD.FTZ R81, R81, R89 ;  /* 0x0000005951517221 */ /* 0x000fe20000010000 */
[C---:B--2---:R-:W-:Y:S01]  /*1f0d0*/  F2FP.F16.F32.PACK_AB R25, R80.reuse, R83 ;  /* 0x000000535019723e */ /* 0x044fe200000000ff */
[----:B------:R-:W-:Y:S01]  /*1f0e0*/  FADD.FTZ R80, R80, R87 ;  /* 0x0000005750507221 */ /* 0x000fe20000010000 */
[----:B-1----:R-:W-:Y:S01]  /*1f0f0*/  F2FP.F16.F32.PACK_AB R26, R77, R78 ;  /* 0x0000004e4d1a723e */ /* 0x002fe200000000ff */
[----:B------:R-:W-:Y:S01]  /*1f100*/  FADD.FTZ R81, R78, R81 ;  /* 0x000000514e517221 */ /* 0x000fe20000010000 */
[----:B-----5:R-:W-:Y:S03]  /*1f110*/  F2FP.F16.F32.PACK_AB R27, R75, R76 ;  /* 0x0000004c4b1b723e */ /* 0x020fe600000000ff */
[----:B------:R-:W1:Y:S01]  /*1f120*/  MUFU.EX2 R70, R70 ;  /* 0x0000004600467308 */ /* 0x000e620000000800 */
[----:B------:R-:W-:Y:S01]  /*1f130*/  FADD.FTZ R80, R76, R80 ;  /* 0x000000504c507221 */ /* 0x000fe20000010000 */
[----:B------:R-:W-:Y:S03]  /*1f140*/  FADD.FTZ R77, R77, R81 ;  /* 0x000000514d4d7221 */ /* 0x000fe60000010000 */
[----:B------:R-:W-:Y:S01]  /*1f150*/  FADD.FTZ R75, R75, R80 ;  /* 0x000000504b4b7221 */ /* 0x000fe20000010000 */
[C---:B------:R-:W-:Y:S04]  /*1f160*/  HMMA.16816.F32 R4, R24.reuse, R28, R4 ;  /* 0x0000001c1804723c */ /* 0x040fe80000001804 */
[----:B------:R-:W2:Y:S01]  /*1f170*/  MUFU.EX2 R68, R68 ;  /* 0x0000004400447308 */ /* 0x000ea20000000800 */
[----:B----4-:R-:W-:Y:S03]  /*1f180*/  FADD.FTZ R77, R71, R77 ;  /* 0x0000004d474d7221 */ /* 0x010fe60000010000 */
[C---:B------:R-:W-:Y:S01]  /*1f190*/  HMMA.16816.F32 R8, R24.reuse, R30, R8 ;  /* 0x0000001e1808723c */ /* 0x040fe20000001808 */
[----:B------:R-:W4:Y:S05]  /*1f1a0*/  LDSM.16.MT88.4 R28, [R23+0x1800] ;  /* 0x00180000171c783b */ /* 0x000f2a0000004200 */
[----:B------:R-:W5:Y:S01]  /*1f1b0*/  MUFU.EX2 R67, R67 ;  /* 0x0000004300437308 */ /* 0x000f620000000800 */
[----:B-1----:R-:W-:Y:S01]  /*1f1c0*/  FADD.FTZ R75, R70, R75 ;  /* 0x0000004b464b7221 */ /* 0x002fe20000010000 */
[C---:B---3--:R-:W-:Y:S08]  /*1f1d0*/  HMMA.16816.F32 R12, R24.reuse, R32, R12 ;  /* 0x00000020180c723c */ /* 0x048ff0000000180c */
[----:B------:R-:W1:Y:S01]  /*1f1e0*/  MUFU.EX2 R66, R66 ;  /* 0x0000004200427308 */ /* 0x000e620000000800 */
[----:B------:R-:W-:Y:S01]  /*1f1f0*/  HMMA.16816.F32 R16, R24, R34, R16 ;  /* 0x000000221810723c */ /* 0x000fe20000001810 */
[----:B------:R-:W3:Y:S08]  /*1f200*/  LDSM.16.MT88.4 R32, [R40+0x6c00] ;  /* 0x006c00002820783b */ /* 0x000ef00000004200 */
[----:B------:R-:W4:Y:S01]  /*1f210*/  MUFU.EX2 R65, R65 ;  /* 0x0000004100417308 */ /* 0x000f220000000800 */
[C---:B------:R-:W-:Y:S01]  /*1f220*/  F2FP.F16.F32.PACK_AB R24, R69.reuse, R71 ;  /* 0x000000474518723e */ /* 0x040fe200000000ff */
[----:B------:R-:W-:Y:S01]  /*1f230*/  FADD.FTZ R69, R69, R77 ;  /* 0x0000004d45457221 */ /* 0x000fe20000010000 */
[C---:B--2---:R-:W-:Y:S01]  /*1f240*/  F2FP.F16.F32.PACK_AB R25, R68.reuse, R70 ;  /* 0x000000464419723e */ /* 0x044fe200000000ff */
[----:B------:R-:W-:Y:S02]  /*1f250*/  FADD.FTZ R68, R68, R75 ;  /* 0x0000004b44447221 */ /* 0x000fe40000010000 */
[----:B-----5:R-:W-:Y:S04]  /*1f260*/  FADD.FTZ R69, R67, R69 ;  /* 0x0000004543457221 */ /* 0x020fe80000010000 */
[----:B------:R-:W2:Y:S01]  /*1f270*/  MUFU.EX2 R64, R64 ;  /* 0x0000004000407308 */ /* 0x000ea20000000800 */
[C---:B-1----:R-:W-:Y:S01]  /*1f280*/  F2FP.F16.F32.PACK_AB R26, R66.reuse, R67 ;  /* 0x00000043421a723e */ /* 0x042fe200000000ff */
[----:B------:R-:W-:Y:S08]  /*1f290*/  FADD.FTZ R66, R66, R69 ;  /* 0x0000004542427221 */ /* 0x000ff00000010000 */
[----:B------:R-:W1:Y:S01]  /*1f2a0*/  MUFU.EX2 R58, R58 ;  /* 0x0000003a003a7308 */ /* 0x000e620000000800 */
[----:B----4-:R-:W-:Y:S09]  /*1f2b0*/  FADD.FTZ R68, R65, R68 ;  /* 0x0000004441447221 */ /* 0x010ff20000010000 */
[----:B------:R-:W-:Y:S01]  /*1f2c0*/  MUFU.EX2 R56, R56 ;  /* 0x0000003800387308 */ /* 0x000fe20000000800 */
[C---:B--2---:R-:W-:Y:S01]  /*1f2d0*/  F2FP.F16.F32.PACK_AB R27, R64.reuse, R65 ;  /* 0x00000041401b723e */ /* 0x044fe200000000ff */
[----:B------:R-:W-:Y:S08]  /*1f2e0*/  FADD.FTZ R64, R64, R68 ;  /* 0x0000004440407221 */ /* 0x000ff00000010000 */
[----:B------:R-:W2:Y:S01]  /*1f2f0*/  MUFU.EX2 R60, R60 ;  /* 0x0000003c003c7308 */ /* 0x000ea20000000800 */
[C---:B------:R-:W-:Y:S03]  /*1f300*/  HMMA.16816.F32 R4, R24.reuse, R36, R4 ;  /* 0x000000241804723c */ /* 0x040fe60000001804 */
[----:B-1----:R-:W-:Y:S06]  /*1f310*/  FADD.FTZ R66, R58, R66 ;  /* 0x000000423a427221 */ /* 0x002fec0000010000 */
[----:B------:R-:W1:Y:S01]  /*1f320*/  MUFU.EX2 R59, R59 ;  /* 0x0000003b003b7308 */ /* 0x000e620000000800 */
[C---:B------:R-:W-:Y:S01]  /*1f330*/  HMMA.16816.F32 R8, R24.reuse, R38, R8 ;  /* 0x000000261808723c */ /* 0x040fe20000001808 */
[----:B------:R-:W4:Y:S08]  /*1f340*/  LDSM.16.MT88.4 R36, [R23+0x1c00] ;  /* 0x001c00001724783b */ /* 0x000f300000004200 */
[----:B------:R-:W5:Y:S01]  /*1f350*/  MUFU.EX2 R62, R62 ;  /* 0x0000003e003e7308 */ /* 0x000f620000000800 */
[C---:B------:R-:W-:Y:S03]  /*1f360*/  HMMA.16816.F32 R12, R24.reuse, R28, R12 ;  /* 0x0000001c180c723c */ /* 0x040fe6000000180c */
[----:B--2---:R-:W-:Y:S06]  /*1f370*/  FADD.FTZ R64, R60, R64 ;  /* 0x000000403c407221 */ /* 0x004fec0000010000 */
[----:B------:R-:W2:Y:S01]  /*1f380*/  MUFU.EX2 R61, R61 ;  /* 0x0000003d003d7308 */ /* 0x000ea20000000800 */
[----:B------:R-:W-:Y:S01]  /*1f390*/  HMMA.16816.F32 R16, R24, R30, R16 ;  /* 0x0000001e1810723c */ /* 0x000fe20000001810 */
[----:B------:R-:W4:Y:S02]  /*1f3a0*/  LDSM.16.MT88.4 R28, [R40+0x7000] ;  /* 0x00700000281c783b */ /* 0x000f240000004200 */
[C---:B------:R-:W-:Y:S01]  /*1f3b0*/  F2FP.F16.F32.PACK_AB R24, R56.reuse, R58 ;  /* 0x0000003a3818723e */ /* 0x040fe200000000ff */
[----:B------:R-:W-:Y:S01]  /*1f3c0*/  FADD.FTZ R56, R56, R66 ;  /* 0x0000004238387221 */ /* 0x000fe20000010000 */
[C---:B-1----:R-:W-:Y:S01]  /*1f3d0*/  F2FP.F16.F32.PACK_AB R25, R59.reuse, R60 ;  /* 0x0000003c3b19723e */ /* 0x042fe200000000ff */
[----:B------:R-:W-:Y:S03]  /*1f3e0*/  FADD.FTZ R59, R59, R64 ;  /* 0x000000403b3b7221 */ /* 0x000fe60000010000 */
[----:B------:R-:W1:Y:S01]  /*1f3f0*/  MUFU.EX2 R72, R72 ;  /* 0x0000004800487308 */ /* 0x000e620000000800 */
[----:B-----5:R-:W-:Y:S09]  /*1f400*/  FADD.FTZ R56, R62, R56 ;  /* 0x000000383e387221 */ /* 0x020ff20000010000 */
[----:B------:R-:W5:Y:S01]  /*1f410*/  MUFU.EX2 R79, R79 ;  /* 0x0000004f004f7308 */ /* 0x000f620000000800 */
[C---:B--2---:R-:W-:Y:S01]  /*1f420*/  F2FP.F16.F32.PACK_AB R26, R61.reuse, R62 ;  /* 0x0000003e3d1a723e */ /* 0x044fe200000000ff */
[----:B------:R-:W-:Y:S08]  /*1f430*/  FADD.FTZ R61, R61, R56 ;  /* 0x000000383d3d7221 */ /* 0x000ff00000010000 */
        /* <DEDUP_REMOVED lines=12> */
[C---:B----4-:R-:W-:Y:S03]  /*1f500*/  HMMA.16816.F32 R12, R24.reuse, R36, R12 ;  /* 0x00000024180c723c */ /* 0x050fe6000000180c */
[----:B-1----:R-:W-:Y:S06]  /*1f510*/  FADD.FTZ R79, R96, R79 ;  /* 0x0000004f604f7221 */ /* 0x002fec0000010000 */
[----:B------:R-:W1:Y:S01]  /*1f520*/  MUFU.EX2 R105, R105 ;  /* 0x0000006900697308 */ /* 0x000e620000000800 */
[----:B------:R-:W-:Y:S01]  /*1f530*/  HMMA.16816.F32 R16, R24, R38, R16 ;  /* 0x000000261810723c */ /* 0x000fe20000001810 */
[----:B------:R-:W4:Y:S02]  /*1f540*/  LDSM.16.MT88.4 R36, [R40+0x7400] ;  /* 0x007400002824783b */ /* 0x000f240000004200 */
[C---:B------:R-:W-:Y:S01]  /*1f550*/  F2FP.F16.F32.PACK_AB R24, R93.reuse, R85 ;  /* 0x000000555d18723e */ /* 0x040fe200000000ff */
[----:B------:R-:W-:Y:S01]  /*1f560*/  FADD.FTZ R93, R93, R61 ;  /* 0x0000003d5d5d7221 */ /* 0x000fe20000010000 */
[C---:B--2---:R-:W-:Y:S01]  /*1f570*/  F2FP.F16.F32.PACK_AB R25, R97.reuse, R96 ;  /* 0x000000606119723e */ /* 0x044fe200000000ff */
[----:B------:R-:W-:Y:S03]  /*1f580*/  FADD.FTZ R97, R97, R79 ;  /* 0x0000004f61617221 */ /* 0x000fe60000010000 */
[----:B------:R-:W2:Y:S01]  /*1f590*/  MUFU.EX2 R117, R117 ;  /* 0x0000007500757308 */ /* 0x000ea20000000800 */
[----:B-----5:R-:W-:Y:S09]  /*1f5a0*/  FADD.FTZ R93, R99, R93 ;  /* 0x0000005d635d7221 */ /* 0x020ff20000010000 */
[----:B------:R-:W5:Y:S01]  /*1f5b0*/  MUFU.EX2 R116, R116 ;  /* 0x0000007400747308 */ /* 0x000f620000000800 */
[C---:B-1----:R-:W-:Y:S01]  /*1f5c0*/  F2FP.F16.F32.PACK_AB R26, R105.reuse, R99 ;  /* 0x00000063691a723e */ /* 0x042fe200000000ff */
[----:B------:R-:W-:Y:S08]  /*1f5d0*/  FADD.FTZ R105, R105, R93 ;  /* 0x0000005d69697221 */ /* 0x000ff00000010000 */
[----:B------:R-:W1:Y:S01]  /*1f5e0*/  MUFU.EX2 R118, R118 ;  /* 0x0000007600767308 */ /* 0x000e620000000800 */
[----:B--2---:R-:W-:Y:S09]  /*1f5f0*/  FADD.FTZ R97, R117, R97 ;  /* 0x0000006175617221 */ /* 0x004ff20000010000 */
[----:B------:R-:W-:Y:S01]  /*1f600*/  MUFU.EX2 R121, R121 ;  /* 0x0000007900797308 */ /* 0x000fe20000000800 */
[C---:B-----5:R-:W-:Y:S01]  /*1f610*/  F2FP.F16.F32.PACK_AB R27, R116.reuse, R117 ;  /* 0x00000075741b723e */ /* 0x060fe200000000ff */
[----:B------:R-:W-:Y:S08]  /*1f620*/  FADD.FTZ R116, R116, R97 ;  /* 0x0000006174747221 */ /* 0x000ff00000010000 */
[----:B------:R-:W2:Y:S01]  /*1f630*/  MUFU.EX2 R125, R125 ;  /* 0x0000007d007d7308 */ /* 0x000ea20000000800 */
[C---:B------:R-:W-:Y:S03]  /*1f640*/  HMMA.16816.F32 R4, R24.reuse, R28, R4 ;  /* 0x0000001c1804723c */ /* 0x040fe60000001804 */
[----:B-1----:R-:W-:Y:S06]  /*1f650*/  FADD.FTZ R105, R118, R105 ;  /* 0x0000006976697221 */ /* 0x002fec0000010000 */
[----:B------:R-:W1:Y:S01]  /*1f660*/  MUFU.EX2 R132, R132 ;  /* 0x0000008400847308 */ /* 0x000e620000000800 */
[C---:B------:R-:W-:Y:S01]  /*1f670*/  HMMA.16816.F32 R8, R24.reuse, R30, R8 ;  /* 0x0000001e1808723c */ /* 0x040fe20000001808 */
[----:B------:R-:W5:Y:S08]  /*1f680*/  LDSM.16.MT88.4 R28, [R23+0x2400] ;  /* 0x00240000171c783b */ /* 0x000f700000004200 */
[----:B------:R-:W4:Y:S01]  /*1f690*/  MUFU.EX2 R131, R131 ;  /* 0x0000008300837308 */ /* 0x000f220000000800 */
[C---:B---3--:R-:W-:Y:S03]  /*1f6a0*/  HMMA.16816.F32 R12, R24.reuse, R32, R12 ;  /* 0x00000020180c723c */ /* 0x048fe6000000180c */
[----:B--2---:R-:W-:Y:S06]  /*1f6b0*/  FADD.FTZ R116, R125, R116 ;  /* 0x000000747d747221 */ /* 0x004fec0000010000 */
        /* <DEDUP_REMOVED lines=8> */
[----:B----4-:R-:W-:Y:S09]  /*1f740*/  FADD.FTZ R121, R131, R121 ;  /* 0x0000007983797221 */ /* 0x010ff20000010000 */
        /* <DEDUP_REMOVED lines=14> */
[----:B------:R-:W3:Y:S01]  /*1f830*/  MUFU.EX2 R140, R140 ;  /* 0x0000008c008c7308 */ /* 0x000ee20000000800 */
[C---:B-----5:R-:W-:Y:S03]  /*1f840*/  HMMA.16816.F32 R12, R24.reuse, R28, R12 ;  /* 0x0000001c180c723c */ /* 0x060fe6000000180c */
[----:B-1----:R-:W-:Y:S06]  /*1f850*/  FADD.FTZ R136, R138, R136 ;  /* 0x000000888a887221 */ /* 0x002fec0000010000 */
[----:B------:R-:W1:Y:S01]  /*1f860*/  MUFU.EX2 R142, R142 ;  /* 0x0000008e008e7308 */ /* 0x000e620000000800 */
[----:B------:R-:W-:Y:S01]  /*1f870*/  HMMA.16816.F32 R16, R24, R30, R16 ;  /* 0x0000001e1810723c */ /* 0x000fe20000001810 */
[----:B------:R-:W5:Y:S02]  /*1f880*/  LDSM.16.MT88.4 R28, [R40+0x7c00] ;  /* 0x007c0000281c783b */ /* 0x000f640000004200 */
[C---:B------:R-:W-:Y:S01]  /*1f890*/  F2FP.F16.F32.PACK_AB R24, R135.reuse, R137 ;  /* 0x000000898718723e */ /* 0x040fe200000000ff */
[----:B------:R-:W-:Y:S01]  /*1f8a0*/  FADD.FTZ R135, R135, R133 ;  /* 0x0000008587877221 */ /* 0x000fe20000010000 */
[C---:B--2---:R-:W-:Y:S01]  /*1f8b0*/  F2FP.F16.F32.PACK_AB R25, R139.reuse, R138 ;  /* 0x0000008a8b19723e */ /* 0x044fe200000000ff */
[----:B------:R-:W-:Y:S03]  /*1f8c0*/  FADD.FTZ R136, R139, R136 ;  /* 0x000000888b887221 */ /* 0x000fe60000010000 */
[----:B------:R-:W-:Y:S01]  /*1f8d0*/  MUFU.EX2 R141, R141 ;  /* 0x0000008d008d7308 */ /* 0x000fe20000000800 */
[----:B---3--:R-:W-:Y:S09]  /*1f8e0*/  FADD.FTZ R135, R140, R135 ;  /* 0x000000878c877221 */ /* 0x008ff20000010000 */
[----:B------:R-:W2:Y:S01]  /*1f8f0*/  MUFU.EX2 R143, R143 ;  /* 0x0000008f008f7308 */ /* 0x000ea20000000800 */
[C---:B-1----:R-:W-:Y:S01]  /*1f900*/  F2FP.F16.F32.PACK_AB R26, R142.reuse, R140 ;  /* 0x0000008c8e1a723e */ /* 0x042fe200000000ff */
[----:B------:R-:W-:Y:S08]  /*1f910*/  FADD.FTZ R142, R142, R135 ;  /* 0x000000878e8e7221 */ /* 0x000ff00000010000 */
[----:B------:R-:W1:Y:S10]  /*1f920*/  MUFU.EX2 R144, R144 ;  /* 0x0000009000907308 */ /* 0x000e740000000800 */
[----:B------:R-:W3:Y:S01]  /*1f930*/  MUFU.EX2 R145, R145 ;  /* 0x0000009100917308 */ /* 0x000ee20000000800 */
[----:B--2---:R-:W-:Y:S01]  /*1f940*/  F2FP.F16.F32.PACK_AB R27, R143, R141 ;  /* 0x0000008d8f1b723e */ /* 0x004fe200000000ff */
[----:B------:R-:W-:Y:S04]  /*1f950*/  FADD.FTZ R141, R141, R136 ;  /* 0x000000888d8d7221 */ /* 0x000fe80000010000 */
[----:B------:R-:W-:Y:S04]  /*1f960*/  FADD.FTZ R141, R143, R141 ;  /* 0x0000008d8f8d7221 */ /* 0x000fe80000010000 */
[----:B------:R-:W-:Y:S01]  /*1f970*/  MUFU.EX2 R147, R147 ;  /* 0x0000009300937308 */ /* 0x000fe20000000800 */
[C---:B------:R-:W-:Y:S03]  /*1f980*/  HMMA.16816.F32 R4, R24.reuse, R32, R4 ;  /* 0x000000201804723c */ /* 0x040fe60000001804 */
[----:B-1----:R-:W-:Y:S06]  /*1f990*/  FADD.FTZ R142, R144, R142 ;  /* 0x0000008e908e7221 */ /* 0x002fec0000010000 */
        /* <DEDUP_REMOVED lines=10> */
[----:B-1----:R-:W-:Y:S01]  /*1fa40*/  F2FP.F16.F32.PACK_AB R25, R146, R147 ;  /* 0x000000939219723e */ /* 0x002fe200000000ff */
[----:B------:R-:W-:Y:S03]  /*1fa50*/  FADD.FTZ R147, R147, R141 ;  /* 0x0000008d93937221 */ /* 0x000fe60000010000 */
[----:B------:R-:W-:Y:S01]  /*1fa60*/  MUFU.EX2 R167, R167 ;  /* 0x000000a700a77308 */ /* 0x000fe20000000800 */
[----:B-----5:R-:W-:Y:S01]  /*1fa70*/  FADD.FTZ R145, R150, R145 ;  /* 0x0000009196917221 */ /* 0x020fe20000010000 */
[----:B------:R-:W-:Y:S01]  /*1fa80*/  LDSM.16.MT88.4 R140, [R40+0x8c00] ;  /* 0x008c0000288c783b */ /* 0x000fe20000004200 */
[----:B------:R-:W-:Y:S07]  /*1fa90*/  FADD.FTZ R147, R146, R147 ;  /* 0x0000009392937221 */ /* 0x000fee0000010000 */
[----:B------:R-:W1:Y:S01]  /*1faa0*/  MUFU.EX2 R166, R166 ;  /* 0x000000a600a67308 */ /* 0x000e620000000800 */
[C---:B----4-:R-:W-:Y:S01]  /*1fab0*/  F2FP.F16.F32.PACK_AB R26, R151.reuse, R150 ;  /* 0x00000096971a723e */ /* 0x050fe200000000ff */
[----:B------:R-:W-:Y:S01]  /*1fac0*/  FADD.FTZ R151, R151, R145 ;  /* 0x0000009197977221 */ /* 0x000fe20000010000 */
[----:B------:R-:W-:Y:S07]  /*1fad0*/  IMAD.MOV.U32 R150, RZ, RZ, R2 ;  /* 0x000000ffff967224 */ /* 0x000fee00078e0002 */
        /* <DEDUP_REMOVED lines=11> */
[C---:B----4-:R-:W-:Y:S06]  /*1fb90*/  FADD.FTZ R151, R201.reuse, R151 ;  /* 0x00000097c9977221 */ /* 0x050fec0000010000 */
[----:B------:R-:W-:Y:S01]  /*1fba0*/  MUFU.EX2 R199, R199 ;  /* 0x000000c700c77308 */ /* 0x000fe20000000800 */
[C---:B--2---:R-:W-:Y:S09]  /*1fbb0*/  HMMA.16816.F32 R12, R24.reuse, R32, R12 ;  /* 0x00000020180c723c */ /* 0x044ff2000000180c */
[----:B------:R-:W2:Y:S01]  /*1fbc0*/  MUFU.EX2 R157, R157 ;  /* 0x0000009d009d7308 */ /* 0x000ea20000000800 */
[----:B------:R-:W-:Y:S01]  /*1fbd0*/  HMMA.16816.F32 R16, R24, R34, R16 ;  /* 0x000000221810723c */ /* 0x000fe20000001810 */
[----:B------:R-:W4:Y:S02]  /*1fbe0*/  LDSM.16.MT88.4 R32, [R40+0x8400] ;  /* 0x008400002820783b */ /* 0x000f240000004200 */
[----:B------:R-:W-:Y:S02]  /*1fbf0*/  F2FP.F16.F32.PACK_AB R24, R201, R202 ;  /* 0x000000cac918723e */ /* 0x000fe400000000ff */
[----:B-1----:R-:W-:Y:S01]  /*1fc00*/  F2FP.F16.F32.PACK_AB R25, R198, R200 ;  /* 0x000000c8c619723e */ /* 0x002fe200000000ff */
[----:B------:R-:W-:Y:S03]  /*1fc10*/  FADD.FTZ R200, R200, R167 ;  /* 0x000000a7c8c87221 */ /* 0x000fe60000010000 */
[----:B------:R-:W-:Y:S01]  /*1fc20*/  MUFU.EX2 R22, R22 ;  /* 0x0000001600167308 */ /* 0x000fe20000000800 */
[----:B------:R-:W-:Y:S09]  /*1fc30*/  FADD.FTZ R200, R198, R200 ;  /* 0x000000c8c6c87221 */ /* 0x000ff20000010000 */
[----:B------:R-:W1:Y:S01]  /*1fc40*/  MUFU.EX2 R126, R126 ;  /* 0x0000007e007e7308 */ /* 0x000e620000000800 */
[----:B--2---:R-:W-:Y:S01]  /*1fc50*/  F2FP.F16.F32.PACK_AB R26, R157, R199 ;  /* 0x000000c79d1a723e */ /* 0x004fe200000000ff */
[----:B------:R-:W-:Y:S01]  /*1fc60*/  FADD.FTZ R199, R199, R151 ;  /* 0x00000097c7c77221 */ /* 0x000fe20000010000 */
[----:B------:R-:W-:Y:S03]  /*1fc70*/  IMAD.MOV.U32 R151, RZ, RZ, R0 ;  /* 0x000000ffff977224 */ /* 0x000fe600078e0000 */
[----:B------:R-:W-:Y:S04]  /*1fc80*/  FADD.FTZ R199, R157, R199 ;  /* 0x000000c79dc77221 */ /* 0x000fe80000010000 */
[----:B------:R-:W2:Y:S10]  /*1fc90*/  MUFU.EX2 R124, R124 ;  /* 0x0000007c007c7308 */ /* 0x000eb40000000800 */
[----:B------:R-:W5:Y:S01]  /*1fca0*/  MUFU.EX2 R111, R111 ;  /* 0x0000006f006f7308 */ /* 0x000f620000000800 */
[----:B-1----:R-:W-:Y:S09]  /*1fcb0*/  F2FP.F16.F32.PACK_AB R27, R126, R22 ;  /* 0x000000167e1b723e */ /* 0x002ff200000000ff */
[----:B------:R-:W-:Y:S01]  /*1fcc0*/  MUFU.EX2 R108, R108 ;  /* 0x0000006c006c7308 */ /* 0x000fe20000000800 */
[C---:B------:R-:W-:Y:S03]  /*1fcd0*/  HMMA.16816.F32 R4, R24.reuse, R36, R4 ;  /* 0x000000241804723c */ /* 0x040fe60000001804 */
[----:B--2---:R-:W-:Y:S06]  /*1fce0*/  FADD.FTZ R199, R124, R199 ;  /* 0x000000c77cc77221 */ /* 0x004fec0000010000 */
[----:B------:R-:W1:Y:S01]  /*1fcf0*/  MUFU.EX2 R100, R100 ;  /* 0x0000006400647308 */ /* 0x000e620000000800 */
[C---:B------:R-:W-:Y:S01]  /*1fd00*/  HMMA.16816.F32 R8, R24.reuse, R38, R8 ;  /* 0x000000261808723c */ /* 0x040fe20000001808 */
[----:B------:R-:W2:Y:S08]  /*1fd10*/  LDSM.16.MT88.4 R36, [R23+0x3400] ;  /* 0x003400001724783b */ /* 0x000eb00000004200 */
[----:B------:R-:W4:Y:S01]  /*1fd20*/  MUFU.EX2 R98, R98 ;  /* 0x0000006200627308 */ /* 0x000f220000000800 */
[C---:B---3--:R-:W-:Y:S09]  /*1fd30*/  HMMA.16816.F32 R12, R24.reuse, R28, R12 ;  /* 0x0000001c180c723c */ /* 0x048ff2000000180c */
[----:B------:R-:W3:Y:S01]  /*1fd40*/  MUFU.EX2 R86, R86 ;  /* 0x0000005600567308 */ /* 0x000ee20000000800 */
[----:B------:R-:W-:Y:S01]  /*1fd50*/  HMMA.16816.F32 R16, R24, R30, R16 ;  /* 0x0000001e1810723c */ /* 0x000fe20000001810 */
[----:B------:R-:W2:Y:S02]  /*1fd60*/  LDSM.16.MT88.4 R28, [R40+0x8800] ;  /* 0x00880000281c783b */ /* 0x000ea40000004200 */
[C---:B-----5:R-:W-:Y:S01]  /*1fd70*/  F2FP.F16.F32.PACK_AB R24, R111.reuse, R124 ;  /* 0x0000007c6f18723e */ /* 0x060fe200000000ff */
[----:B------:R-:W-:Y:S01]  /*1fd80*/  FADD.FTZ R111, R111, R199 ;  /* 0x000000c76f6f7221 */ /* 0x000fe20000010000 */
        /* <DEDUP_REMOVED lines=17> */
[-CC-:B------:R-:W-:Y:S01]  /*1fea0*/  FFMA.FTZ R36, R45, R3.reuse, -R46.reuse ;  /* 0x000000032d247223 */ /* 0x180fe2000001082e */
[----:B------:R-:W-:Y:S01]  /*1feb0*/  FFMA.FTZ R46, R43, R3, -R46 ;  /* 0x000000032b2e7223 */ /* 0x000fe2000001082e */
[----:B------:R-:W-:Y:S04]  /*1fec0*/  FADD.FTZ R3, R22, R200 ;  /* 0x000000c816037221 */ /* 0x000fe80000010000 */
[----:B------:R-:W2:Y:S01]  /*1fed0*/  MUFU.EX2 R53, R53 ;  /* 0x0000003500357308 */ /* 0x000ea20000000800 */
[----:B------:R-:W-:Y:S03]  /*1fee0*/  HMMA.16816.F32 R16, R24, R38, R16 ;  /* 0x000000261810723c */ /* 0x000fe60000001810 */
[----:B----4-:R-:W-:Y:S01]  /*1fef0*/  F2FP.F16.F32.PACK_AB R24, R63, R73 ;  /* 0x000000493f18723e */ /* 0x010fe200000000ff */
[----:B------:R-:W-:Y:S01]  /*1ff00*/  FADD.FTZ R3, R126, R3 ;  /* 0x000000037e037221 */ /* 0x000fe20000010000 */
[----:B-1----:R-:W-:Y:S01]  /*1ff10*/  F2FP.F16.F32.PACK_AB R25, R55, R57 ;  /* 0x000000393719723e */ /* 0x002fe200000000ff */
[----:B------:R-:W-:Y:S03]  /*1ff20*/  FADD.FTZ R63, R63, R86 ;  /* 0x000000563f3f7221 */ /* 0x000fe60000010000 */
[----:B------:R-:W-:Y:S01]  /*1ff30*/  MUFU.EX2 R52, R52 ;  /* 0x0000003400347308 */ /* 0x000fe20000000800 */
[----:B------:R-:W-:Y:S01]  /*1ff40*/  FADD.FTZ R3, R108, R3 ;  /* 0x000000036c037221 */ /* 0x000fe20000010000 */
[----:B-----5:R-:W-:Y:S03]  /*1ff50*/  FADD.FTZ R63, R54, R63 ;  /* 0x0000003f363f7221 */ /* 0x020fe60000010000 */
[----:B------:R-:W-:Y:S05]  /*1ff60*/  FADD.FTZ R100, R100, R3 ;  /* 0x0000000364647221 */ /* 0x000fea0000010000 */
[----:B------:R-:W1:Y:S01]  /*1ff70*/  MUFU.EX2 R51, R51 ;  /* 0x0000003300337308 */ /* 0x000e620000000800 */
[C---:B--2---:R-:W-:Y:S01]  /*1ff80*/  F2FP.F16.F32.PACK_AB R26, R53.reuse, R54 ;  /* 0x00000036351a723e */ /* 0x044fe200000000ff */
[----:B------:R-:W-:Y:S01]  /*1ff90*/  FADD.FTZ R100, R82, R100 ;  /* 0x0000006452647221 */ /* 0x000fe20000010000 */
[----:B------:R-:W-:Y:S03]  /*1ffa0*/  FADD.FTZ R53, R53, R63 ;  /* 0x0000003f35357221 */ /* 0x000fe60000010000 */
[----:B------:R-:W-:Y:S04]  /*1ffb0*/  FADD.FTZ R100, R74, R100 ;  /* 0x000000644a647221 */ /* 0x000fe80000010000 */
[----:B------:R-:W2:Y:S01]  /*1ffc0*/  MUFU.EX2 R50, R50 ;  /* 0x0000003200327308 */ /* 0x000ea20000000800 */
[----:B------:R-:W-:Y:S04]  /*1ffd0*/  FADD.FTZ R57, R57, R100 ;  /* 0x0000006439397221 */ /* 0x000fe80000010000 */
[----:B------:R-:W-:Y:S05]  /*1ffe0*/  FADD.FTZ R57, R55, R57 ;  /* 0x0000003937397221 */ /* 0x000fea0000010000 */
[----:B------:R-:W4:Y:S01]  /*1fff0*/  MUFU.EX2 R49, R49 ;  /* 0x0000003100317308 */ /* 0x000f220000000800 */
[C---:B-1----:R-:W-:Y:S01]  /*20000*/  F2FP.F16.F32.PACK_AB R27, R51.reuse, R52 ;  /* 0x00000034331b723e */ /* 0x042fe200000000ff */
[----:B------:R-:W-:Y:S04]  /*20010*/  FADD.FTZ R52, R52, R57 ;  /* 0x0000003934347221 */ /* 0x000fe80000010000 */
[----:B------:R-:W-:Y:S02]  /*20020*/  FADD.FTZ R52, R51, R52 ;  /* 0x0000003433347221 */ /* 0x000fe40000010000 */
[C---:B------:R-:W-:Y:S02]  /*20030*/  HMMA.16816.F32 R4, R24.reuse, R28, R4 ;  /* 0x0000001c1804723c */ /* 0x040fe40000001804 */
[----:B------:R1:W-:Y:S01]  /*20040*/  MUFU.EX2 R28, R21 ;  /* 0x00000015001c7308 */ /* 0x0003e20000000800 */
[----:B--2---:R-:W-:Y:S05]  /*20050*/  FADD.FTZ R53, R50, R53 ;  /* 0x0000003532357221 */ /* 0x004fea0000010000 */
[C---:B------:R-:W-:Y:S04]  /*20060*/  HMMA.16816.F32 R8, R24.reuse, R30, R8 ;  /* 0x0000001e1808723c */ /* 0x040fe80000001808 */
[----:B------:R-:W-:Y:S01]  /*20070*/  MUFU.EX2 R48, R48 ;  /* 0x0000003000307308 */ /* 0x000fe20000000800 */
[C---:B----4-:R-:W-:Y:S01]  /*20080*/  F2FP.F16.F32.PACK_AB R132, R49.reuse, R50 ;  /* 0x000000323184723e */ /* 0x050fe200000000ff */
[----:B------:R-:W-:Y:S02]  /*20090*/  FADD.FTZ R49, R49, R53 ;  /* 0x0000003531317221 */ /* 0x000fe40000010000 */
[C---:B---3--:R-:W-:Y:S06]  /*200a0*/  HMMA.16816.F32 R12, R24.reuse, R32, R12 ;  /* 0x00000020180c723c */ /* 0x048fec000000180c */
[----:B------:R-:W2:Y:S01]  /*200b0*/  MUFU.EX2 R47, R47 ;  /* 0x0000002f002f7308 */ /* 0x000ea20000000800 */
[----:B-1----:R-:W1:Y:S01]  /*200c0*/  LDSM.16.MT88.4 R20, [R23+0x3c00] ;  /* 0x003c00001714783b */ /* 0x002e620000004200 */
[----:B------:R-:W-:Y:S08]  /*200d0*/  HMMA.16816.F32 R16, R24, R34, R16 ;  /* 0x000000221810723c */ /* 0x000ff00000001810 */
[----:B------:R-:W3:Y:S10]  /*200e0*/  MUFU.EX2 R36, R36 ;  /* 0x0000002400247308 */ /* 0x000ef40000000800 */
[----:B------:R-:W4:Y:S01]  /*200f0*/  MUFU.EX2 R46, R46 ;  /* 0x0000002e002e7308 */ /* 0x000f220000000800 */
[C---:B--2---:R-:W-:Y:S01]  /*20100*/  F2FP.F16.F32.PACK_AB R133, R47.reuse, R48 ;  /* 0x000000302f85723e */ /* 0x044fe200000000ff */
[----:B------:R-:W-:Y:S04]  /*20110*/  FADD.FTZ R48, R48, R52 ;  /* 0x0000003430307221 */ /* 0x000fe80000010000 */
[----:B------:R-:W-:Y:S04]  /*20120*/  FADD.FTZ R48, R47, R48 ;  /* 0x000000302f307221 */ /* 0x000fe80000010000 */
[----:B------:R-:W2:Y:S01]  /*20130*/  MUFU.EX2 R42, R42 ;  /* 0x0000002a002a7308 */ /* 0x000ea20000000800 */
[----:B---3--:R-:W-:Y:S01]  /*20140*/  FADD.FTZ R49, R36, R49 ;  /* 0x0000003124317221 */ /* 0x008fe20000010000 */
[----:B------:R-:W-:Y:S01]  /*20150*/  FADD.FTZ R48, R28, R48 ;  /* 0x000000301c307221 */ /* 0x000fe20000010000 */
[C---:B----4-:R-:W-:Y:S02]  /*20160*/  F2FP.F16.F32.PACK_AB R134, R46.reuse, R36 ;  /* 0x000000242e86723e */ /* 0x050fe400000000ff */
[----:B------:R-:W-:Y:S01]  /*20170*/  FADD.FTZ R196, R46, R49 ;  /* 0x000000312ec47221 */ /* 0x000fe20000010000 */
[C---:B--2---:R-:W-:Y:S01]  /*20180*/  F2FP.F16.F32.PACK_AB R135, R42.reuse, R28 ;  /* 0x0000001c2a87723e */ /* 0x044fe200000000ff */
[----:B------:R-:W-:Y:S06]  /*20190*/  FADD.FTZ R195, R42, R48 ;  /* 0x000000302ac37221 */ /* 0x000fec0000010000 */
[C---:B------:R-:W-:Y:S08]  /*201a0*/  HMMA.16816.F32 R144, R132.reuse, R140, R4 ;  /* 0x0000008c8490723c */ /* 0x040ff00000001804 */
[C---:B------:R-:W-:Y:S08]  /*201b0*/  HMMA.16816.F32 R140, R132.reuse, R142, R8 ;  /* 0x0000008e848c723c */ /* 0x040ff00000001808 */
[C---:B-1----:R-:W-:Y:S08]  /*201c0*/  HMMA.16816.F32 R136, R132.reuse, R20, R12 ;  /* 0x000000148488723c */ /* 0x042ff0000000180c */
[----:B------:R-:W-:Y:S01]  /*201d0*/  HMMA.16816.F32 R132, R132, R22, R16 ;  /* 0x000000168484723c */ /* 0x000fe20000001810 */
[----:B------:R-:W-:Y:S08]  /*201e0*/  @!UPT UIADD3 URZ, UPT, UPT, URZ, URZ, URZ ;  /* 0x000000fffffff290 */ /* 0x000ff0000fffe0ff */
[----:B------:R-:W-:Y:S11]  /*201f0*/  @P0 BRA `(.L_x_4483) ;  /* 0xffffff88002c0947 */ /* 0x000ff6000383ffff */
.L_x_4476:
        /* <DEDUP_REMOVED lines=11> */
.L_x_4492:
[----:B------:R-:W2:Y:S01]  /*202b0*/  S2R R4, SR_CgaCtaId ;  /* 0x0000000000047919 */ /* 0x000ea20000008800 */
[----:B----4-:R-:W-:Y:S01]  /*202c0*/  FADD.FTZ R9, R195, R3 ;  /* 0x00000003c3097221 */ /* 0x010fe20000010000 */
[----:B------:R-:W-:Y:S01]  /*202d0*/  MOV R3, 0x400 ;  /* 0x0000040000037802 */ /* 0x000fe20000000f00 */
[----:B------:R-:W4:Y:S01]  /*202e0*/  MUFU.RCP R8, R7 ;  /* 0x0000000700087308 */ /* 0x000f220000001000 */
[----:B------:R-:W1:Y:S01]  /*202f0*/  S2R R5, SR_TID.X ;  /* 0x0000000000057919 */ /* 0x000e620000002100 */
[----:B------:R-:W-:Y:S02]  /*20300*/  LOP3.LUT R41, R41, R165, RZ, 0xfc, !PT ;  /* 0x000000a529297212 */ /* 0x000fe400078efcff */
[----:B------:R-:W-:Y:S02]  /*20310*/  FSETP.NE.FTZ.AND P3, PT, R7, RZ, PT ;  /* 0x000000ff0700720b */ /* 0x000fe40003f75000 */
[----:B------:R-:W-:Y:S02]  /*20320*/  FSETP.NE.FTZ.AND P2, PT, R9, RZ, PT ;  /* 0x000000ff0900720b */ /* 0x000fe40003f55000 */
        /* <DEDUP_REMOVED lines=8> */
[----:B------:R-:W-:Y:S01]  /*203b0*/  FMUL.FTZ R137, R8, R137 ;  /* 0x0000008908897220 */ /* 0x000fe20000410000 */
[----:B--2---:R-:W-:Y:S01]  /*203c0*/  LEA R3, R4, R3, 0x18 ;  /* 0x0000000304037211 */ /* 0x004fe200078ec0ff */
[C---:B------:R-:W-:Y:S01]  /*203d0*/  FMUL.FTZ R146, R10.reuse, R146 ;  /* 0x000000920a927220 */ /* 0x040fe20000410000 */
[C---:B------:R-:W-:Y:S01]  /*203e0*/  FMUL.FTZ R147, R10.reuse, R147 ;  /* 0x000000930a937220 */ /* 0x040fe20000410000 */
[----:B------:R-:W-:Y:S01]  /*203f0*/  FMUL.FTZ R142, R10, R142 ;  /* 0x0000008e0a8e7220 */ /* 0x000fe20000410000 */
[----:B-1----:R-:W-:-:S02]  /*20400*/  IMAD.SHL.U32 R4, R5, 0x8, RZ ;  /* 0x0000000805047824 */ /* 0x002fc400078e00ff */
[----:B------:R-:W-:Y:S01]  /*20410*/  FMUL.FTZ R143, R10, R143 ;  /* 0x0000008f0a8f7220 */ /* 0x000fe20000410000 */
[----:B------:R-:W-:Y:S02]  /*20420*/  IMAD.SHL.U32 R12, R5, 0x4, RZ ;  /* 0x00000004050c7824 */ /* 0x000fe400078e00ff */
[----:B------:R-:W-:Y:S01]  /*20430*/  FMUL.FTZ R132, R8, R132 ;  /* 0x0000008408847220 */ /* 0x000fe20000410000 */
        /* <DEDUP_REMOVED lines=30> */
[----:B------:R3:W-:Y:S01]  /*20620*/  STS [R12+0x230], R10 ;  /* 0x0002300a0c007388 */ /* 0x0007e20000000800 */
[----:B------:R-:W-:-:S03]  /*20630*/  ISETP.NE.AND P0, PT, R181, -0x1, PT ;  /* 0xffffffffb500780c */ /* 0x000fc60003f05270 */
[----:B------:R-:W4:Y:S04]  /*20640*/  LD.E.64 R28, desc[UR4][R148.64+0x90] ;  /* 0x00009004941c7980 */ /* 0x000f28000c101b00 */
[----:B------:R-:W4:Y:S04]  /*20650*/  LD.E.64 R22, desc[UR4][R148.64+0x88] ;  /* 0x0000880494167980 */ /* 0x000f28000c101b00 */
[----:B------:R3:W5:Y:S04]  /*20660*/  LD.E.64 R18, desc[UR4][R148.64+0xa0] ;  /* 0x0000a00494127980 */ /* 0x000768000c101b00 */
[----:B-1----:R-:W4:Y:S04]  /*20670*/  @!P0 LD.E.64 R14, desc[UR4][R148.64+0x80] ;  /* 0x00008004940e8980 */ /* 0x002f28000c101b00 */
[----:B------:R1:W5:Y:S04]  /*20680*/  LD.E.64 R20, desc[UR4][R148.64+0x70] ;  /* 0x0000700494147980 */ /* 0x000368000c101b00 */
[----:B--2---:R-:W2:Y:S02]  /*20690*/  LD.E.U8 R8, desc[UR4][R148.64+0x1c8] ;  /* 0x0001c80494087980 */ /* 0x004ea4000c101100 */
[----:B--2---:R-:W-:-:S13]  /*206a0*/  ISETP.NE.AND P1, PT, R8, RZ, PT ;  /* 0x000000ff0800720c */ /* 0x004fda0003f25270 */
[----:B------:R-:W2:Y:S04]  /*206b0*/  @!P1 LD.E R13, desc[UR4][R148.64+0x60] ;  /* 0x00006004940d9980 */ /* 0x000ea8000c101900 */
[----:B---3--:R-:W3:Y:S01]  /*206c0*/  @!P1 LD.E R12, desc[UR4][R148.64+0xb4] ;  /* 0x0000b404940c9980 */ /* 0x008ee2000c101900 */
[--C-:B------:R-:W-:Y:S01]  /*206d0*/  LOP3.LUT R10, R11, 0x18, R4.reuse, 0x78, !PT ;  /* 0x000000180b0a7812 */ /* 0x100fe200078e7804 */
[-C--:B----4-:R-:W-:Y:S02]  /*206e0*/  @!P0 IMAD R8, R15, R178.reuse, RZ ;  /* 0x000000b20f088224 */ /* 0x090fe400078e02ff */
[----:B------:R-:W-:Y:S01]  /*206f0*/  @!P0 IMAD.WIDE.U32 R14, R14, R178, RZ ;  /* 0x000000b20e0e8225 */ /* 0x000fe200078e00ff */
[----:B------:R-:W-:Y:S02]  /*20700*/  LOP3.LUT R10, R10, 0x1f20, R4, 0xf8, !PT ;  /* 0x00001f200a0a7812 */ /* 0x000fe400078ef804 */
[----:B------:R-:W-:Y:S01]  /*20710*/  SHF.L.U32 R16, R179, 0x6, RZ ;  /* 0x00000006b3107819 */ /* 0x000fe200000006ff */
[----:B------:R-:W-:Y:S01]  /*20720*/  @!P0 IMAD.IADD R8, R15, 0x1, R8 ;  /* 0x000000010f088824 */ /* 0x000fe200078e0208 */
[----:B------:R-:W-:Y:S01]  /*20730*/  LEA R3, R10, R3, 0x1 ;  /* 0x000000030a037211 */ /* 0x000fe200078e08ff */
[-C--:B------:R-:W-:Y:S01]  /*20740*/  @P0 IMAD R17, R23, R181.reuse, RZ ;  /* 0x000000b517110224 */ /* 0x080fe200078e02ff */
[----:B------:R-:W-:Y:S01]  /*20750*/  @!P0 MOV R10, R14 ;  /* 0x0000000e000a8202 */ /* 0x000fe20000000f00 */
[----:B------:R-:W-:-:S04]  /*20760*/  @P0 IMAD.WIDE.U32 R30, R22, R181, RZ ;  /* 0x000000b5161e0225 */ /* 0x000fc800078e00ff */
[----:B--2---:R-:W-:-:S04]  /*20770*/  @!P1 IMAD R11, R13, R178, R177 ;  /* 0x000000b20d0b9224 */ /* 0x004fc800078e02b1 */
[----:B---3--:R-:W-:Y:S01]  /*20780*/  @!P1 IMAD R11, R11, R12, RZ ;  /* 0x0000000c0b0b9224 */ /* 0x008fe200078e02ff */
[----:B------:R-:W-:Y:S01]  /*20790*/  LOP3.LUT R12, R4, 0x18, RZ, 0xc0, !PT ;  /* 0x00000018040c7812 */ /* 0x000fe200078ec0ff */
        /* <DEDUP_REMOVED lines=8> */
.L_x_4485:
        /* <DEDUP_REMOVED lines=15> */
[----:B------:R-:W-:-:S03]  /*20910*/  IMAD.MOV.U32 R10, RZ, RZ, 0x7f800000 ;  /* 0x7f800000ff0a7424 */ /* 0x000fc600078e00ff */
[----:B------:R-:W2:Y:S01]  /*20920*/  @P2 MUFU.LG2 R9, R9 ;  /* 0x0000000900092308 */ /* 0x000ea20000000c00 */
[----:B------:R-:W-:Y:S01]  /*20930*/  IADD3.X R29, PT, PT, R4, R26, R8, P4, P0 ;  /* 0x0000001a041d7210 */ /* 0x000fe200027e0408 */
[----:B------:R-:W-:Y:S01]  /*20940*/  @!P1 IMAD R4, R23, R25, RZ ;  /* 0x0000001917049224 */ /* 0x000fe200078e02ff */
[----:B------:R-:W-:Y:S02]  /*20950*/  IADD3 R8, PT, PT, R25, 0x20, RZ ;  /* 0x0000002019087810 */ /* 0x000fe40007ffe0ff */
[----:B------:R-:W-:Y:S01]  /*20960*/  LOP3.LUT P4, RZ, R5, 0x3, RZ, 0xc0, !PT ;  /* 0x0000000305ff7812 */ /* 0x000fe2000788c0ff */
[----:B------:R-:W-:Y:S01]  /*20970*/  @!P1 IMAD.WIDE.U32 R26, R25, R22, R28 ;  /* 0x00000016191a9225 */ /* 0x000fe200078e001c */
[----:B------:R-:W-:-:S03]  /*20980*/  ISETP.GE.AND P5, PT, R8, R24, PT ;  /* 0x000000180800720c */ /* 0x000fc60003fa6270 */
[----:B-1----:R-:W-:Y:S01]  /*20990*/  @P3 FMUL.FTZ R7, R7, 0.69314718246459960938 ;  /* 0x3f31721807073820 */ /* 0x002fe20000410000 */
[----:B------:R-:W-:Y:S01]  /*209a0*/  MOV R8, 0x7f800000 ;  /* 0x7f80000000087802 */ /* 0x000fe20000000f00 */
[----:B------:R1:W3:Y:S01]  /*209b0*/  LDS.128 R12, [R3] ;  /* 0x00000000030c7984 */ /* 0x0002e20000000c00 */
[----:B------:R-:W-:Y:S01]  /*209c0*/  @!P1 IADD3 R4, PT, PT, R27, R4, RZ ;  /* 0x000000041b049210 */ /* 0x000fe20007ffe0ff */
[----:B-----5:R-:W-:Y:S01]  /*209d0*/  @P3 FFMA.FTZ R10, R6, R2, R7 ;  /* 0x00000002060a3223 */ /* 0x020fe20000010007 */
        /* <DEDUP_REMOVED lines=11> */
[C---:B-1----:R-:W-:Y:S01]  /*20a90*/  VIADD R3, R0.reuse, 0x8 ;  /* 0x0000000800037836 */ /* 0x042fe20000000000 */
[-C--:B------:R-:W-:Y:S02]  /*20aa0*/  ISETP.GE.AND P3, PT, R0, R16.reuse, PT ;  /* 0x000000100000720c */ /* 0x080fe40003f66270 */
[----:B------:R-:W-:Y:S02]  /*20ab0*/  LEA.HI.X.SX32 R11, R11, RZ, 0x1, P0 ;  /* 0x000000ff0b0b7211 */ /* 0x000fe400000f0eff */
[----:B------:R-:W-:Y:S02]  /*20ac0*/  ISETP.GE.AND P2, PT, R3, R16, PT ;  /* 0x000000100300720c */ /* 0x000fe40003f46270 */
[----:B------:R-:W-:-:S04]  /*20ad0*/  LEA R16, P0, R2, R18, 0x2 ;  /* 0x0000001202107211 */ /* 0x000fc800078010ff */
[----:B------:R-:W-:-:S05]  /*20ae0*/  LEA.HI.X R17, R2, R19, R11, 0x2, P0 ;  /* 0x0000001302117211 */ /* 0x000fca00000f140b */
[----:B------:R4:W-:Y:S04]  /*20af0*/  @!P3 ST.E desc[UR4][R16.64], R10 ;  /* 0x0000000a1000b985 */ /* 0x0009e8000c101904 */
[----:B------:R4:W-:Y:S02]  /*20b00*/  @!P2 ST.E desc[UR4][R16.64+0x20], R8 ;  /* 0x000020081000a985 */ /* 0x0009e4000c101904 */
.L_x_4487:
[----:B------:R-:W-:Y:S05]  /*20b10*/  BSYNC.RECONVERGENT B0 ;  /* 0x0000000000007941 */ /* 0x000fea0003800200 */
.L_x_4486:
[----:B------:R-:W-:Y:S01]  /*20b20*/  MOV R2, R176 ;  /* 0x000000b000027202 */ /* 0x000fe20000000f00 */
[----:B---3--:R2:W-:Y:S01]  /*20b30*/  @!P1 ST.E.128 desc[UR4][R30.64], R12 ;  /* 0x0000000c1e009985 */ /* 0x0085e2000c101d04 */
[----:B-1----:R-:W-:-:S04]  /*20b40*/  MOV R3, 0x0 ;  /* 0x0000000000037802 */ /* 0x002fc80000000f00 */
[----:B--2-4-:R-:W-:Y:S05]  /*20b50*/  @P5 RET.REL.NODEC R2 `(_ZN5flash24flash_fwd_splitkv_kernelI23Flash_fwd_kernel_traitsILi32ELi64ELi256ELi4ELb0ELb0EN7cutlass6half_tE19Flash_kernel_traitsILi32ELi64ELi256ELi4ES3_EELb0ELb1ELb0ELb0ELb1ELb1ELb0ELb1EEEvNS_16Flash_fwd_paramsE) ;  /* 0xfffffdf402285950 */ /* 0x014fea0003c3ffff */
        /* <DEDUP_REMOVED lines=12> */
[----:B-1----:R-:W-:Y:S05]  /*20c20*/  RET.REL.NODEC R176 `(_ZN5flash24flash_fwd_splitkv_kernelI23Flash_fwd_kernel_traitsILi32ELi64ELi256ELi4ELb0ELb0EN7cutlass6half_tE19Flash_kernel_traitsILi32ELi64ELi256ELi4ES3_EELb0ELb1ELb0ELb0ELb1ELb1ELb0ELb1EEEvNS_16Flash_fwd_paramsE) ;  /* 0xfffffdf0b0f47950 */ /* 0x002fea0003c3ffff */
.L_x_4484:
[----:B------:R-:W-:Y:S01]  /*20c30*/  MOV R3, 0x1f ;  /* 0x0000001f00037802 */ /* 0x000fe20000000f00 */
[----:B------:R-:W-:Y:S01]  /*20c40*/  IMAD.MOV.U32 R4, RZ, RZ, 0x2 ;  /* 0x00000002ff047424 */ /* 0x000fe200078e00ff */
[----:B------:R-:W-:Y:S01]  /*20c50*/  MOV R7, R196 ;  /* 0x000000c400077202 */ /* 0x000fe20000000f00 */
[----:B------:R-:W-:-:S07]  /*20c60*/  IMAD.MOV.U32 R5, RZ, RZ, -0x1 ;  /* 0xffffffffff057424 */ /* 0x000fce00078e00ff */
[----:B-1---5:R-:W-:Y:S05]  /*20c70*/  WARPSYNC.COLLECTIVE R5, `(.L_x_4488) ;  /* 0x0000000005087348 */ /* 0x022fea0003c00000 */
[----:B------:R2:W3:Y:S02]  /*20c80*/  SHFL.BFLY P0, R3, R7, R4, R3 ;  /* 0x0c00000407037389 */ /* 0x0004e40000000003 */
[----:B-123-5:R-:W-:Y:S05]  /*20c90*/  ENDCOLLECTIVE ;  /* 0x000000000000791b */ /* 0x02efea0003800000 */
.L_x_4488:
        /* <DEDUP_REMOVED lines=8> */
.L_x_4489:
[----:B------:R-:W-:Y:S01]  /*20d20*/  MOV R8, R3 ;  /* 0x0000000300087202 */ /* 0x000fe20000000f00 */
[----:B------:R-:W-:Y:S01]  /*20d30*/  IMAD.MOV.U32 R7, RZ, RZ, R195 ;  /* 0x000000ffff077224 */ /* 0x000fe200078e00c3 */
[----:B------:R-:W-:Y:S02]  /*20d40*/  MOV R3, 0x1f ;  /* 0x0000001f00037802 */ /* 0x000fe40000000f00 */
[----:B------:R-:W-:-:S07]  /*20d50*/  MOV R4, 0x2 ;  /* 0x0000000200047802 */ /* 0x000fce0000000f00 */
[----:B------:R-:W-:Y:S05]  /*20d60*/  WARPSYNC.COLLECTIVE R5, `(.L_x_4490) ;  /* 0x0000000005087348 */ /* 0x000fea0003c00000 */
[----:B------:R1:W2:Y:S02]  /*20d70*/  SHFL.BFLY P0, R3, R7, R4, R3 ;  /* 0x0c00000407037389 */ /* 0x0002a40000000003 */
[----:B-12---:R-:W-:Y:S05]  /*20d80*/  ENDCOLLECTIVE ;  /* 0x000000000000791b */ /* 0x006fea0003800000 */
.L_x_4490:
[----:B------:R-:W-:Y:S01]  /*20d90*/  FADD.FTZ R195, R3, R195 ;  /* 0x000000c303c37221 */ /* 0x000fe20000010000 */
[----:B------:R-:W-:Y:S02]  /*20da0*/  MOV R3, 0x1f ;  /* 0x0000001f00037802 */ /* 0x000fe40000000f00 */
[----:B------:R-:W-:Y:S01]  /*20db0*/  MOV R4, 0x1 ;  /* 0x0000000100047802 */ /* 0x000fe20000000f00 */
[----:B------:R-:W-:-:S07]  /*20dc0*/  IMAD.MOV.U32 R7, RZ, RZ, R195 ;  /* 0x000000ffff077224 */ /* 0x000fce00078e00c3 */
[----:B------:R-:W-:Y:S05]  /*20dd0*/  WARPSYNC.COLLECTIVE R5, `(.L_x_4491) ;  /* 0x0000000005087348 */ /* 0x000fea0003c00000 */
[----:B------:R1:W2:Y:S02]  /*20de0*/  SHFL.BFLY P0, R3, R7, R4, R3 ;  /* 0x0c00000407037389 */ /* 0x0002a40000000003 */
[----:B-12---:R-:W-:Y:S05]  /*20df0*/  ENDCOLLECTIVE ;  /* 0x000000000000791b */ /* 0x006fea0003800000 */
.L_x_4491:
[----:B------:R-:W-:Y:S01]  /*20e00*/  FADD.FTZ R7, R196, R8 ;  /* 0x00000008c4077221 */ /* 0x000fe20000010000 */
[----:B------:R-:W-:Y:S06]  /*20e10*/  BRA `(.L_x_4492) ;  /* 0xfffffff400247947 */ /* 0x000fec000383ffff */
.L_x_4493:
        /* <DEDUP_REMOVED lines=14> */
.L_x_10263:


//--------------------- .text._ZN5flash24flash_fwd_splitkv_kernelI23Flash_fwd_kernel_traitsILi32ELi64ELi256ELi4ELb0ELb0EN7cutlass6half_tE19Flash_kernel_traitsILi32ELi64ELi256ELi4ES3_EELb0ELb1ELb1ELb0ELb0ELb0ELb0ELb1EEEvNS_16Flash_fwd_paramsE --------------------------
	.section	.text._ZN5flash24flash_fwd_splitkv_kernelI23Flash_fwd_kernel_traitsILi32ELi64ELi256ELi4ELb0ELb0EN7cutlass6half_tE19Flash_kernel_traitsILi32ELi64ELi256ELi4ES3_EELb0ELb1ELb1ELb0ELb0ELb0ELb0ELb1EEEvNS_16Flash_fwd_paramsE,"ax",@progbits
	.align	128
        .global         _ZN5flash24flash_fwd_splitkv_kernelI23Flash_fwd_kernel_traitsILi32ELi64ELi256ELi4ELb0ELb0EN7cutlass6half_tE19Flash_kernel_traitsILi32ELi64ELi256ELi4ES3_EELb0ELb1ELb1ELb0ELb0ELb0ELb0ELb1EEEvNS_16Flash_fwd_paramsE
        .type           _ZN5flash24flash_fwd_splitkv_kernelI23Flash_fwd_kernel_traitsILi32ELi64ELi256ELi4ELb0ELb0EN7cutlass6half_tE19Flash_kernel_traitsILi32ELi64ELi256ELi4ES3_EELb0ELb1ELb1ELb0ELb0ELb0ELb0ELb1EEEvNS_16Flash_fwd_paramsE,@function
        .size           _ZN5flash24flash_fwd_splitkv_kernelI23Flash_fwd_kernel_traitsILi32ELi64ELi256ELi4ELb0ELb0EN7cutlass6half_tE19Flash_kernel_traitsILi32ELi64ELi256ELi4ES3_EELb0ELb1ELb1ELb0ELb0ELb0ELb0ELb1EEEvNS_16Flash_fwd_paramsE,(.L_x_10264 - _ZN5flash24flash_fwd_splitkv_kernelI23Flash_fwd_kernel_traitsILi32ELi64ELi256ELi4ELb0ELb0EN7cutlass6half_tE19Flash_kernel_traitsILi32ELi64ELi256ELi4ES3_EELb0ELb1ELb1ELb0ELb0ELb0ELb0ELb1EEEvNS_16Flash_fwd_paramsE)
        .other          _ZN5flash24flash_fwd_splitkv_kernelI23Flash_fwd_kernel_traitsILi32ELi64ELi256ELi4ELb0ELb0EN7cutlass6half_tE19Flash_kernel_traitsILi32ELi64ELi256ELi4ES3_EELb0ELb1ELb1ELb0ELb0ELb0ELb0ELb1EEEvNS_16Flash_fwd_paramsE,@"STO_CUDA_ENTRY STV_DEFAULT"
_ZN5flash24flash_fwd_splitkv_kernelI23Flash_fwd_kernel_traitsILi32ELi64ELi256ELi4ELb0ELb0EN7cutlass6half_tE19Flash_kernel_traitsILi32ELi64ELi256ELi4ES3_EELb0ELb1ELb1ELb0ELb0ELb0ELb0ELb1EEEvNS_16Flash_fwd_paramsE:
.text._ZN5flash24flash_fwd_splitkv_kernelI23Flash_fwd_kernel_traitsILi32ELi64ELi256ELi4ELb0ELb0EN7cutlass6half_tE19Flash_kernel_traitsILi32ELi64ELi256ELi4ES3_EELb0ELb1ELb1ELb0ELb0ELb0ELb0ELb1EEEvNS_16Flash_fwd_paramsE:
[----:B------:R-:W-:Y:S01]  /*0000*/  LDC R1, c[0x0][0x37c] ;  /* 0x0000df00ff017b82 */ /* 0x000fe20000000800 */
[----:B------:R-:W1:Y:S07]  /*0010*/  S2R R227, SR_CTAID.X ;  /* 0x0000000000e37919 */ /* 0x000e6e0000002500 */
[----:B------:R-:W2:Y:S01]  /*0020*/  LDC.64 R148, c[0x0][0x348] ;  /* 0x0000d200ff947b82 */ /* 0x000ea20000000a00 */
[----:B------:R-:W-:Y:S01]  /*0030*/  BSSY.RECONVERGENT B3, `(.L_x_4494) ;  /* 0x0000005000037945 */ /* 0x000fe20003800200 */
[----:B------:R-:W-:Y:S01]  /*0040*/  MOV R224, 0x80 ;  /* 0x0000008000e07802 */ /* 0x000fe20000000f00 */
[----:B------:R-:W3:Y:S01]  /*0050*/  S2R R226, SR_CTAID.Y ;  /* 0x0000000000e27919 */ /* 0x000ee20000002600 */
[----:B------:R-:W4:Y:S05]  /*0060*/  S2R R225, SR_CTAID.Z ;  /* 0x0000000000e17919 */ /* 0x000f2a0000002700 */
[----:B-1234-:R-:W-:Y:S05]  /*0070*/  CALL.REL.NOINC `($_ZN5flash24flash_fwd_splitkv_kernelI23Flash_fwd_kernel_traitsILi32ELi64ELi256ELi4ELb0ELb0EN7cutlass6half_tE19Flash_kernel_traitsILi32ELi64ELi256ELi4ES3_EELb0ELb1ELb1ELb0ELb0ELb0ELb0ELb1EEEvNS_16Flash_fwd_paramsE$_ZN5flash30compute_attn_1rowblock_splitkvI23Flash_fwd_kernel_traitsILi32ELi64ELi256ELi4ELb0ELb0EN7cutlass6half_tE19Flash_kernel_traitsILi32ELi64ELi256ELi4ES3_EELb0ELb1ELb1ELb0ELb0ELb0ELb0ELb1ENS_16Flash_fwd_paramsEEEvRKT8_iiiii) ;  /* 0x0000000000087944 */ /* 0x01efea0003c00000 */
[----:B------:R-:W-:Y:S05]  /*0080*/  BSYNC.RECONVERGENT B3 ;  /* 0x0000000000037941 */ /* 0x000fea0003800200 */
.L_x_4494:
[----:B------:R-:W-:Y:S05]  /*0090*/  EXIT ;  /* 0x000000000000794d */ /* 0x000fea0003800000 */
        .type           $_ZN5flash24flash_fwd_splitkv_kernelI23Flash_fwd_kernel_traitsILi32ELi64ELi256ELi4ELb0ELb0EN7cutlass6half_tE19Flash_kernel_traitsILi32ELi64ELi256ELi4ES3_EELb0ELb1ELb1ELb0ELb0ELb0ELb0ELb1EEEvNS_16Flash_fwd_paramsE$_ZN5flash30compute_attn_1rowblock_splitkvI23Flash_fwd_kernel_traitsILi32ELi64ELi256ELi4ELb0ELb0EN7cutlass6half_tE19Flash_kernel_traitsILi32ELi64ELi256ELi4ES3_EELb0ELb1ELb1ELb0ELb0ELb0ELb0ELb1ENS_16Flash_fwd_paramsEEEvRKT8_iiiii,@function
        .size           $_ZN5flash24flash_fwd_splitkv_kernelI23Flash_fwd_kernel_traitsILi32ELi64ELi256ELi4ELb0ELb0EN7cutlass6half_tE19Flash_kernel_traitsILi32ELi64ELi256ELi4ES3_EELb0ELb1ELb1ELb0ELb0ELb0ELb0ELb1EEEvNS_16Flash_fwd_paramsE$_ZN5flash30compute_attn_1rowblock_splitkvI23Flash_fwd_kernel_traitsILi32ELi64ELi256ELi4ELb0ELb0EN7cutlass6half_tE19Flash_kernel_traitsILi32ELi64ELi256ELi4ES3_EELb0ELb1ELb1ELb0ELb0ELb0ELb0ELb1ENS_16Flash_fwd_paramsEEEvRKT8_iiiii,(.L_x_10264 - $_ZN5flash24flash_fwd_splitkv_kernelI23Flash_fwd_kernel_traitsILi32ELi64ELi256ELi4ELb0ELb0EN7cutlass6half_tE19Flash_kernel_traitsILi32ELi64ELi256ELi4ES3_EELb0ELb1ELb1ELb0ELb0ELb0ELb0ELb1EEEvNS_16Flash_fwd_paramsE$_ZN5flash30compute_attn_1rowblock_splitkvI23Flash_fwd_kernel_traitsILi32ELi64ELi256ELi4ELb0ELb0EN7cutlass6half_tE19Flash_kernel_traitsILi32ELi64ELi256ELi4ES3_EELb0ELb1ELb1ELb0ELb0ELb0ELb0ELb1ENS_16Flash_fwd_paramsEEEvRKT8_iiiii)
$_ZN5flash24flash_fwd_splitkv_kernelI23Flash_fwd_kernel_traitsILi32ELi64ELi256ELi4ELb0ELb0EN7cutlass6half_tE19Flash_kernel_traitsILi32ELi64ELi256ELi4ES3_EELb0ELb1ELb1ELb0ELb0ELb0ELb0ELb1EEEvNS_16Flash_fwd_paramsE$_ZN5flash30compute_attn_1rowblock_splitkvI23Flash_fwd_kernel_traitsILi32ELi64ELi256ELi4ELb0ELb0EN7cutlass6half_tE19Flash_kernel_traitsILi32ELi64ELi256ELi4ES3_EELb0ELb1ELb1ELb0ELb0ELb0ELb0ELb1ENS_16Flash_fwd_paramsEEEvRKT8_iiiii:
        /* <DEDUP_REMOVED lines=19> */
[----:B------:R-:W5:Y:S02]  /*01d0*/  @!P5 LD.E R229, desc[UR4][R148.64+0xb4] ;  /* 0x0000b40494e5d980 */ /* 0x000f64000c101900 */
[----:B------:R-:W-:-:S02]  /*01e0*/  IMAD.X R21, R9, 0x1, R59, P0 ;  /* 0x0000000109157824 */ /* 0x000fc400000e063b */
        /* <DEDUP_REMOVED lines=17> */
.L_x_4496:
[----:B------:R-:W-:Y:S05]  /*0300*/  BSYNC.RECONVERGENT B0 ;  /* 0x0000000000007941 */ /* 0x000fea0003800200 */
.L_x_4495:
[----:B------:R-:W-:Y:S04]  /*0310*/  BSSY.RECONVERGENT B0, `(.L_x_4497) ;  /* 0x0000007000007945 */ /* 0x000fe80003800200 */
[----:B------:R-:W-:Y:S05]  /*0320*/  @!P3 BRA `(.L_x_4498) ;  /* 0x000000000014b947 */ /* 0x000fea0003800000 */
[----:B------:R-:W2:Y:S02]  /*0330*/  LD.E.U8 R2, desc[UR4][R148.64+0x1b2] ;  /* 0x0001b20494027980 */ /* 0x000ea4000c101100 */
[----:B--2---:R-:W-:-:S13]  /*0340*/  ISETP.NE.AND P1, PT, R2, RZ, PT ;  /* 0x000000ff0200720c */ /* 0x004fda0003f25270 */
[----:B-----5:R-:W2:Y:S02]  /*0350*/  @P1 LD.E R58, desc[UR4][R6.64+0x4] ;  /* 0x00000404063a1980 */ /* 0x020ea4000c101900 */
[----:B--2---:R-:W-:-:S06]  /*0360*/  @P1 IADD3 R58, PT, PT, R58, -R13, RZ ;  /* 0x8000000d3a3a1210 */ /* 0x004fcc0007ffe0ff */
[----:B------:R2:W5:Y:S02]  /*0370*/  @!P1 LD.E R58, desc[UR4][R6.64] ;  /* 0x00000004063a9980 */ /* 0x000564000c101900 */
.L_x_4498:
[----:B------:R-:W-:Y:S05]  /*0380*/  BSYNC.RECONVERGENT B0 ;  /* 0x0000000000007941 */ /* 0x000fea0003800200 */
.L_x_4497:
        /* <DEDUP_REMOVED lines=9> */
.L_x_4500:
[----:B------:R-:W3:Y:S01]  /*0420*/  LD.E.64 R2, desc[UR4][R148.64+0x108] ;  /* 0x0001080494027980 */ /* 0x000ee2000c101b00 */
[----:B------:R-:W-:Y:S01]  /*0430*/  BSSY.RECONVERGENT B0, `(.L_x_4502) ;  /* 0x0000006000007945 */ /* 0x000fe20003800200 */
[----:B------:R-:W-:Y:S01]  /*0440*/  IMAD.MOV.U32 R49, RZ, RZ, RZ ;  /* 0x000000ffff317224 */ /* 0x000fe200078e00ff */
[----:B---3--:R-:W-:-:S04]  /*0450*/  ISETP.NE.U32.AND P0, PT, R2, RZ, PT ;  /* 0x000000ff0200720c */ /* 0x008fc80003f05070 */
[----:B------:R-:W-:-:S13]  /*0460*/  ISETP.NE.AND.EX P0, PT, R3, RZ, PT, P0 ;  /* 0x000000ff0300720c */ /* 0x000fda0003f05300 */
[----:B------:R-:W-:Y:S05]  /*0470*/  @!P0 BRA `(.L_x_4503) ;  /* 0x0000000000048947 */ /* 0x000fea0003800000 */
[----:B------:R3:W5:Y:S02]  /*0480*/  LD.E R49, desc[UR4][R148.64+0xbc] ;  /* 0x0000bc0494317980 */ /* 0x000764000c101900 */
.L_x_4503:
[----:B------:R-:W-:Y:S05]  /*0490*/  BSYNC.RECONVERGENT B0 ;  /* 0x0000000000007941 */ /* 0x000fea0003800200 */
.L_x_4502:
[----:B-----5:R-:W-:Y:S02]  /*04a0*/  IADD3 R49, PT, PT, R58, R49, RZ ;  /* 0x000000313a317210 */ /* 0x020fe40007ffe0ff */
.L_x_4501:
[----:B------:R-:W-:Y:S05]  /*04b0*/  BSYNC.RECONVERGENT B1 ;  /* 0x0000000000017941 */ /* 0x000fea0003800200 */
.L_x_4499:
[----:B------:R-:W-:Y:S01]  /*04c0*/  IMAD.SHL.U32 R62, R227, 0x40, RZ ;  /* 0x00000040e33e7824 */ /* 0x000fe200078e00ff */
[----:B------:R-:W-:Y:S01]  /*04d0*/  MOV R2, R224 ;  /* 0x000000e000027202 */ /* 0x000fe20000000f00 */
[----:B------:R-:W-:-:S03]  /*04e0*/  IMAD.MOV.U32 R3, RZ, RZ, 0x0 ;  /* 0x00000000ff037424 */ /* 0x000fc600078e00ff */
[----:B------:R-:W-:-:S13]  /*04f0*/  ISETP.GT.AND P0, PT, R229, R62, PT ;  /* 0x0000003ee500720c */ /* 0x000fda0003f04270 */
[----:B-123--:R-:W-:Y:S05]  /*0500*/  @!P0 RET.REL.NODEC R2 `(_ZN5flash24flash_fwd_splitkv_kernelI23Flash_fwd_kernel_traitsILi32ELi64ELi256ELi4ELb0ELb0EN7cutlass6half_tE19Flash_kernel_traitsILi32ELi64ELi256ELi4ES3_EELb0ELb1ELb1ELb0ELb0ELb0ELb0ELb1EEEvNS_16Flash_fwd_paramsE) ;  /* 0xfffffff802bc8950 */ /* 0x00efea0003c3ffff */
        /* <DEDUP_REMOVED lines=88> */
.L_x_4506:
[----:B------:R-:W-:Y:S05]  /*0a90*/  BSYNC.RECONVERGENT B0 ;  /* 0x0000000000007941 */ /* 0x000fea0003800200 */
.L_x_4505:
[----:B------:R-:W-:Y:S01]  /*0aa0*/  MOV R2, R224 ;  /* 0x000000e000027202 */ /* 0x000fe20000000f00 */
[----:B------:R1:W-:Y:S01]  /*0ab0*/  @!P3 ST.E desc[UR4][R16.64], R0 ;  /* 0x000000001000b985 */ /* 0x0003e2000c101904 */
[----:B------:R-:W-:-:S04]  /*0ac0*/  MOV R3, 0x0 ;  /* 0x0000000000037802 */ /* 0x000fc80000000f00 */
[----:B-12---:R-:W-:Y:S05]  /*0ad0*/  @P2 RET.REL.NODEC R2 `(_ZN5flash24flash_fwd_splitkv_kernelI23Flash_fwd_kernel_traitsILi32ELi64ELi256ELi4ELb0ELb0EN7cutlass6half_tE19Flash_kernel_traitsILi32ELi64ELi256ELi4ES3_EELb0ELb1ELb1ELb0ELb0ELb0ELb0ELb1EEEvNS_16Flash_fwd_paramsE) ;  /* 0xfffffff402482950 */ /* 0x006fea0003c3ffff */
[----:B------:R-:W-:Y:S02]  /*0ae0*/  MOV R0, 0x7f800000 ;  /* 0x7f80000000007802 */ /* 0x000fe40000000f00 */
[----:B------:R-:W-:-:S03]  /*0af0*/  MOV R225, 0x0 ;  /* 0x0000000000e17802 */ /* 0x000fc60000000f00 */
[----:B------:R1:W-:Y:S02]  /*0b00*/  ST.E desc[UR4][R16.64+0x80], R0 ;  /* 0x0000800010007985 */ /* 0x0003e4000c101904 */
[----:B-1----:R-:W-:Y:S05]  /*0b10*/  RET.REL.NODEC R224 `(_ZN5flash24flash_fwd_splitkv_kernelI23Flash_fwd_kernel_traitsILi32ELi64ELi256ELi4ELb0ELb0EN7cutlass6half_tE19Flash_kernel_traitsILi32ELi64ELi256ELi4ES3_EELb0ELb1ELb1ELb0ELb0ELb0ELb0ELb1EEEvNS_16Flash_fwd_paramsE) ;  /* 0xfffffff4e0387950 */ /* 0x002fea0003c3ffff */
.L_x_4504:
        /* <DEDUP_REMOVED lines=14> */
[----:B-1----:R-:W-:Y:S02]  /*0c00*/  IMAD.MOV.U32 R2, RZ, RZ, R148 ;  /* 0x000000ffff027224 */ /* 0x002fe400078e0094 */
[----:B------:R-:W-:-:S05]  /*0c10*/  IMAD.MOV.U32 R3, RZ, RZ, R149 ;  /* 0x000000ffff037224 */ /* 0x000fca00078e0095 */
        /* <DEDUP_REMOVED lines=91> */
.L_x_4508:
        /* <DEDUP_REMOVED lines=49> */
[C---:B------:R-:W-:Y:S02]  /*14e0*/  LOP3.LUT R8, R9.reuse, R8, RZ, 0x3c, !PT ;  /* 0x0000000809087212 */ /* 0x040fe400078e3cff */
        /* <DEDUP_REMOVED lines=32> */
.L_x_4509:
[----:B------:R-:W-:Y:S05]  /*16f0*/  BSYNC.RECONVERGENT B0 ;  /* 0x0000000000007941 */ /* 0x000fea0003800200 */
.L_x_4507:
[----:B------:R-:W-:Y:S01]  /*1700*/  ISETP.NE.AND P0, PT, R230, -0x1, PT ;  /* 0xffffffffe600780c */ /* 0x000fe20003f05270 */
[----:B------:R-:W2:Y:S04]  /*1710*/  LD.E.64 R18, desc[UR4][R148.64+0x30] ;  /* 0x0000300494127980 */ /* 0x000ea8000c101b00 */
[----:B------:R-:W3:Y:S04]  /*1720*/  LD.E.64 R22, desc[UR4][R148.64+0x48] ;  /* 0x0000480494167980 */ /* 0x000ee8000c101b00 */
[----:B------:R-:W4:Y:S04]  /*1730*/  LD.E.64 R16, desc[UR4][R2.64] ;  /* 0x0000000402107980 */ /* 0x000f28000c101b00 */
[----:B------:R-:W3:Y:S04]  /*1740*/  @!P0 LD.E.64 R26, desc[UR4][R148.64+0x18] ;  /* 0x00001804941a8980 */ /* 0x000ee8000c101b00 */
[----:B------:R-:W4:Y:S04]  /*1750*/  LD.E.64 R14, desc[UR4][R148.64+0x8] ;  /* 0x00000804940e7980 */ /* 0x000f28000c101b00 */
[----:B------:R-:W4:Y:S04]  /*1760*/  LD.E R13, desc[UR4][R148.64+0xd0] ;  /* 0x0000d004940d7980 */ /* 0x000f28000c101900 */
[----:B------:R-:W5:Y:S04]  /*1770*/  LD.E R228, desc[UR4][R148.64+0xc0] ;  /* 0x0000c00494e47980 */ /* 0x000f68000c101900 */
[----:B------:R-:W4:Y:S01]  /*1780*/  LD.E.64 R2, desc[UR4][R148.64+0x10] ;  /* 0x0000100494027980 */ /* 0x000f22000c101b00 */
        /* <DEDUP_REMOVED lines=14> */
[----:B------:R-:W-:-:S04]  /*1870*/  IMAD.MOV R20, RZ, RZ, -R20 ;  /* 0x000000ffff147224 */ /* 0x000fc800078e0a14 */
        /* <DEDUP_REMOVED lines=10> */
[----:B------:R-:W-:Y:S01]  /*1920*/  IMAD.X R21, RZ, RZ, R7, P1 ;  /* 0x000000ffff157224 */ /* 0x000fe200008e0607 */
[----:B------:R-:W-:Y:S01]  /*1930*/  ISETP.NE.AND P1, PT, R5, RZ, PT ;  /* 0x000000ff0500720c */ /* 0x000fe20003f25270 */
[----:B-----5:R-:W-:-:S02]  /*1940*/  IMAD R9, R9, R216, RZ ;  /* 0x000000d809097224 */ /* 0x020fc400078e02ff */
        /* <DEDUP_REMOVED lines=12> */
[-C--:B------:R-:W-:Y:S01]  /*1a10*/  IMAD R222, R217, R108.reuse, RZ ;  /* 0x0000006cd9de7224 */ /* 0x080fe200078e02ff */
[----:B------:R-:W-:Y:S01]  /*1a20*/  LOP3.LUT R45, R213, 0xc0, RZ, 0xc0, !PT ;  /* 0x000000c0d52d7812 */ /* 0x000fe200078ec0ff */
[----:B------:R-:W-:Y:S01]  /*1a30*/  IMAD R219, R215, R108, RZ ;  /* 0x0000006cd7db7224 */ /* 0x000fe200078e02ff */
[----:B------:R-:W-:-:S02]  /*1a40*/  MOV R7, 0x400 ;  /* 0x0000040000077802 */ /* 0x000fc40000000f00 */
[----:B------:R-:W-:Y:S02]  /*1a50*/  LOP3.LUT R221, R213, 0x1f20, RZ, 0xc0, !PT ;  /* 0x00001f20d5dd7812 */ /* 0x000fe400078ec0ff */
[----:B------:R-:W-:Y:S02]  /*1a60*/  LOP3.LUT R45, R45, 0x18, R208, 0xf8, !PT ;  /* 0x000000182d2d7812 */ /* 0x000fe400078ef8d0 */
[-C--:B------:R-:W-:Y:S01]  /*1a70*/  LOP3.LUT R233, R233, R232.reuse, RZ, 0x3c, !PT ;  /* 0x000000e8e9e97212 */ /* 0x080fe200078e3cff */
[----:B------:R-:W-:Y:S01]  /*1a80*/  IMAD.SHL.U32 R47, R44, 0x100, RZ ;  /* 0x000001002c2f7824 */ /* 0x000fe200078e00ff */
[----:B------:R-:W-:Y:S02]  /*1a90*/  LOP3.LUT R45, R221, R45, R10, 0xf6, !PT ;  /* 0x0000002ddd2d7212 */ /* 0x000fe400078ef60a */
        /* <DEDUP_REMOVED lines=8> */
[----:B-1----:R-:W-:Y:S02]  /*1b20*/  LEA R46, R46, R7, 0x18 ;  /* 0x000000072e2e7211 */ /* 0x002fe400078ec0ff */
[----:B------:R-:W-:-:S03]  /*1b30*/  LOP3.LUT R233, R233, R232, RZ, 0x3c, !PT ;  /* 0x000000e8e9e97212 */ /* 0x000fc600078e3cff */
        /* <DEDUP_REMOVED lines=24> */
[----:B------:R-:W-:Y:S01]  /*1cc0*/  IMAD R4, R19, R22, RZ ;  /* 0x0000001613047224 */ /* 0x000fe200078e02ff */
        /* <DEDUP_REMOVED lines=42> */
[C---:B------:R-:W-:Y:S01]  /*1f70*/  IADD3 R104, PT, PT, R108.reuse, 0x80, RZ ;  /* 0x000000806c687810 */ /* 0x040fe20007ffe0ff */
[----:B------:R-:W-:Y:S01]  /*1f80*/  IMAD.IADD R9, R61, 0x1, R12 ;  /* 0x000000013d097824 */ /* 0x000fe200078e020c */
[----:B------:R-:W-:Y:S01]  /*1f90*/  IADD3 R102, PT, PT, R108, 0xc0, RZ ;  /* 0x000000c06c667810 */ /* 0x000fe20007ffe0ff */
[C---:B------:R-:W-:Y:S01]  /*1fa0*/  IMAD R100, R13.reuse, 0x60, RZ ;  /* 0x000000600d647824 */ /* 0x040fe200078e02ff */
[----:B------:R-:W-:Y:S01]  /*1fb0*/  SHF.R.S32.HI R76, RZ, 0x1f, R77 ;  /* 0x0000001fff4c7819 */ /* 0x000fe2000001144d */
[C---:B------:R-:W-:Y:S01]  /*1fc0*/  IMAD R99, R13.reuse, 0xa0, RZ ;  /* 0x000000a00d637824 */ /* 0x040fe200078e02ff */
        /* <DEDUP_REMOVED lines=28> */
[C---:B-----5:R-:W-:Y:S01]  /*2190*/  SHF.L.U64.HI R67, R114.reuse, 0x6, R115 ;  /* 0x0000000672437819 */ /* 0x060fe20000010273 */
[----:B------:R-:W-:Y:S01]  /*21a0*/  IMAD.WIDE.U32 R24, R55, R112, R24 ;  /* 0x0000007037187225 */ /* 0x000fe200078e0018 */
[C---:B------:R-:W-:Y:S02]  /*21b0*/  SHF.L.U32 R68, R114.reuse, 0x6, RZ ;  /* 0x0000000672447819 */ /* 0x040fe400000006ff */
[C-C-:B------:R-:W-:Y:S01]  /*21c0*/  SHF.L.U64.HI R69, R114.reuse, 0x7, R115.reuse ;  /* 0x0000000772457819 */ /* 0x140fe20000010273 */
[----:B------:R-:W-:Y:S01]  /*21d0*/  IMAD.IADD R15, R15, 0x1, R0 ;  /* 0x000000010f0f7824 */ /* 0x000fe200078e0200 */
[----:B------:R-:W-:Y:S01]  /*21e0*/  IADD3 R25, PT, PT, R25, R7, RZ ;  /* 0x0000000719197210 */ /* 0x000fe20007ffe0ff */
[----:B------:R-:W-:Y:S01]  /*21f0*/  IMAD R7, R115, R55, RZ ;  /* 0x0000003773077224 */ /* 0x000fe200078e02ff */
[C---:B------:R-:W-:Y:S01]  /*2200*/  SHF.L.U64.HI R82, R114.reuse, 0x5, R115 ;  /* 0x0000000572527819 */ /* 0x040fe20000010273 */
        /* <DEDUP_REMOVED lines=39> */
[----:B------:R-:W-:Y:S01]  /*2480*/  IMAD.X R33, R5, 0x1, R0, P1 ;  /* 0x0000000105217824 */ /* 0x000fe200008e0600 */
[----:B------:R-:W-:Y:S01]  /*2490*/  IADD3 R14, P0, PT, R2, R14, RZ ;  /* 0x0000000e020e7210 */ /* 0x000fe20007f1e0ff */
[----:B------:R-:W-:Y:S01]  /*24a0*/  IMAD.SHL.U32 R70, R114, 0x80, RZ ;  /* 0x0000008072467824 */ /* 0x000fe200078e00ff */
[----:B------:R-:W-:Y:S01]  /*24b0*/  IADD3 R77, P2, PT, R2, R77, RZ ;  /* 0x0000004d024d7210 */ /* 0x000fe20007f5e0ff */
[----:B------:R-:W-:Y:S01]  /*24c0*/  IMAD.IADD R66, R117, 0x1, R66 ;  /* 0x0000000175427824 */ /* 0x000fe200078e0242 */
[-C--:B------:R-:W-:Y:S01]  /*24d0*/  IADD3.X R74, PT, PT, R5, R76.reuse, RZ, P3, !PT ;  /* 0x0000004c054a7210 */ /* 0x080fe20001ffe4ff */
[C---:B------:R-:W-:Y:S01]  /*24e0*/  IMAD.X R15, R3.reuse, 0x1, R0, P0 ;  /* 0x00000001030f7824 */ /* 0x040fe200000e0600 */
[----:B------:R-:W-:-:S02]  /*24f0*/  IADD3.X R76, PT, PT, R3, R76, RZ, P2, !PT ;  /* 0x0000004c034c7210 */ /* 0x000fc400017fe4ff */
[----:B------:R-:W-:-:S13]  /*2500*/  ISETP.GE.AND P3, PT, R10, R228, PT ;  /* 0x000000e40a00720c */ /* 0x000fda0003f66270 */
.L_x_4549:
[----:B----4-:R-:W-:Y:S01]  /*2510*/  LEA R18, P1, R52, R81, 0x1 ;  /* 0x0000005134127211 */ /* 0x010fe200078208ff */
[----:B------:R-:W-:Y:S01]  /*2520*/  VIADD R93, R93, 0x100 ;  /* 0x000001005d5d7836 */ /* 0x000fe20000000000 */
[----:B------:R-:W-:Y:S01]  /*2530*/  UMOV UR6, URZ ;  /* 0x000000ff00067c82 */ /* 0x000fe20008000000 */
[----:B------:R-:W-:Y:S01]  /*2540*/  VIADD R94, R94, 0x100 ;  /* 0x000001005e5e7836 */ /* 0x000fe20000000000 */
[----:B------:R-:W-:Y:S01]  /*2550*/  LEA.HI.X R19, R52, R80, R53, 0x1, P1 ;  /* 0x0000005034137211 */ /* 0x000fe200008f0c35 */
[----:B------:R-:W-:Y:S01]  /*2560*/  VIADD R91, R91, 0xffffffff ;  /* 0xffffffff5b5b7836 */ /* 0x000fe20000000000 */
[-C--:B------:R-:W-:Y:S01]  /*2570*/  ISETP.GE.OR P5, PT, R108, R93.reuse, P3 ;  /* 0x0000005d6c00720c */ /* 0x080fe20001fa6670 */
[----:B------:R-:W-:Y:S01]  /*2580*/  BSSY.RECONVERGENT B1, `(.L_x_4511) ;  /* 0x00005a5000017945 */ /* 0x000fe20003800200 */
[----:B------:R-:W-:Y:S02]  /*2590*/  ISETP.GE.AND P3, PT, R10, R228, PT ;  /* 0x000000e40a00720c */ /* 0x000fe40003f66270 */
[-C--:B------:R-:W-:Y:S02]  /*25a0*/  ISETP.LT.OR P5, PT, R108, R94.reuse, P5 ;  /* 0x0000005e6c00720c */ /* 0x080fe40002fa1670 */
[C---:B------:R-:W-:Y:S04]  /*25b0*/  ISETP.GE.OR P0, PT, R63.reuse, R93, P3 ;  /* 0x0000005d3f00720c */ /* 0x040fe80001f06670 */
[-C--:B------:R-:W-:Y:S02]  /*25c0*/  ISETP.LT.OR P2, PT, R63, R94.reuse, P0 ;  /* 0x0000005e3f00720c */ /* 0x080fe40000741670 */
[----:B------:R-:W-:Y:S02]  /*25d0*/  IADD3 R20, P0, PT, R72, R65, RZ ;  /* 0x0000004148147210 */ /* 0x000fe40007f1e0ff */
[----:B------:R-:W-:Y:S03]  /*25e0*/  P2R R0, PR, RZ, 0x4 ;  /* 0x00000004ff007803 */ /* 0x000fe60000000000 */
[----:B------:R-:W-:Y:S02]  /*25f0*/  @!P5 IMAD.MOV.U32 R73, RZ, RZ, R71 ;  /* 0x000000ffff49d224 */ /* 0x000fe400078e0047 */
[----:B------:R-:W-:Y:S02]  /*2600*/  @!P5 IMAD.MOV.U32 R2, RZ, RZ, R81 ;  /* 0x000000ffff02d224 */ /* 0x000fe400078e0051 */
[----:B------:R-:W-:Y:S01]  /*2610*/  IMAD.X R21, R71, 0x1, R64, P0 ;  /* 0x0000000147157824 */ /* 0x000fe200000e0640 */
[----:B------:R1:W2:Y:S01]  /*2620*/  @!P5 LD.E.128 R4, desc[UR4][R72.64] ;  /* 0x000000044804d980 */ /* 0x0002a2000c101d00 */
[----:B------:R-:W-:Y:S01]  /*2630*/  @!P5 IMAD.MOV.U32 R3, RZ, RZ, R80 ;  /* 0x000000ffff03d224 */ /* 0x000fe200078e0050 */
[C---:B------:R-:W-:Y:S04]  /*2640*/  ISETP.GE.OR P0, PT, R106.reuse, R93, P3 ;  /* 0x0000005d6a00720c */ /* 0x040fe80001f06670 */
[----:B------:R-:W-:Y:S11]  /*2650*/  ISETP.LT.OR P4, PT, R106, R94, P0 ;  /* 0x0000005e6a00720c */ /* 0x000ff60000781670 */
[----:B------:R-:W-:Y:S02]  /*2660*/  @!UPT UIADD3 URZ, UPT, UPT, URZ, URZ, URZ ;  /* 0x000000fffffff290 */ /* 0x000fe4000fffe0ff */
[----:B------:R-:W-:Y:S02]  /*2670*/  @!P4 IADD3 R16, P0, PT, R20, R65, RZ ;  /* 0x000000411410c210 */ /* 0x000fe40007f1e0ff */
[C---:B------:R-:W-:Y:S03]  /*2680*/  @!P4 LEA R22, P1, R216.reuse, R18, 0x6 ;  /* 0x00000012d816c211 */ /* 0x040fe600078230ff */
[----:B------:R-:W-:Y:S01]  /*2690*/  @!P4 IMAD.X R17, R21, 0x1, R64, P0 ;  /* 0x000000011511c824 */ /* 0x000fe200000e0640 */
[----:B------:R-:W-:Y:S01]  /*26a0*/  @!P4 LEA.HI.X R23, R216, R19, R217, 0x6, P1 ;  /* 0x00000013d817c211 */ /* 0x000fe200008f34d9 */
[----:B-1----:R-:W-:Y:S01]  /*26b0*/  IMAD.MOV.U32 R73, RZ, RZ, R92 ;  /* 0x000000ffff497224 */ /* 0x002fe200078e005c */
[C---:B------:R-:W-:Y:S01]  /*26c0*/  ISETP.GE.OR P0, PT, R105.reuse, R93, P3 ;  /* 0x0000005d6900720c */ /* 0x040fe20001f06670 */
[----:B------:R-:W-:Y:S01]  /*26d0*/  VIADD R92, R92, 0xffffff00 ;  /* 0xffffff005c5c7836 */ /* 0x000fe20000000000 */
[----:B--2---:R1:W-:Y:S04]  /*26e0*/  @!P5 ST.E.128 desc[UR4][R2.64], R4 ;  /* 0x000000040200d985 */ /* 0x0043e8000c101d04 */
[----:B-1----:R-:W2:Y:S01]  /*26f0*/  @!P2 LD.E.128 R4, desc[UR4][R20.64] ;  /* 0x000000041404a980 */ /* 0x002ea2000c101d00 */
[----:B------:R-:W-:Y:S03]  /*2700*/  P2R R2, PR, RZ, 0x10 ;  /* 0x00000010ff027803 */ /* 0x000fe60000000000 */
[----:B--2---:R1:W-:Y:S01]  /*2710*/  @!P2 ST.E.128 desc[UR4][R18.64], R4 ;  /* 0x000000041200a985 */ /* 0x0043e2000c101d04 */
[----:B------:R-:W-:Y:S04]  /*2720*/  ISETP.LT.OR P2, PT, R105, R94, P0 ;  /* 0x0000005e6900720c */ /* 0x000fe80000741670 */
[----:B------:R-:W-:Y:S01]  /*2730*/  P2R R3, PR, RZ, 0x4 ;  /* 0x00000004ff037803 */ /* 0x000fe20000000000 */
[----:B-1----:R1:W2:Y:S08]  /*2740*/  @!P4 LD.E.128 R4, desc[UR4][R16.64] ;  /* 0x000000041004c980 */ /* 0x0022b0000c101d00 */
[C---:B-1----:R-:W-:Y:S04]  /*2750*/  @!P2 LEA R16, P0, R112.reuse, R20, 0x7 ;  /* 0x000000147010a211 */ /* 0x042fe800078038ff */
[----:B------:R-:W-:Y:S02]  /*2760*/  @!P2 LEA.HI.X R17, R112, R21, R113, 0x7, P0 ;  /* 0x000000157011a211 */ /* 0x000fe400000f3c71 */
[C---:B------:R-:W-:Y:S04]  /*2770*/  @!P2 LEA R28, P0, R216.reuse, R18, 0x7 ;  /* 0x00000012d81ca211 */ /* 0x040fe800078038ff */
[----:B------:R-:W-:Y:S01]  /*2780*/  @!P2 LEA.HI.X R29, R216, R19, R217, 0x7, P0 ;  /* 0x00000013d81da211 */ /* 0x000fe200000f3cd9 */
[----:B--2---:R1:W-:Y:S01]  /*2790*/  @!P4 ST.E.128 desc[UR4][R22.64], R4 ;  /* 0x000000041600c985 */ /* 0x0043e2000c101d04 */
[C---:B------:R-:W-:Y:S04]  /*27a0*/  ISETP.GE.OR P4, PT, R103.reuse, R93, P3 ;  /* 0x0000005d6700720c */ /* 0x040fe80001f86670 */
[----:B------:R-:W-:Y:S11]  /*27b0*/  ISETP.LT.OR P4, PT, R103, R94, P4 ;  /* 0x0000005e6700720c */ /* 0x000ff60002781670 */
[----:B------:R-:W-:Y:S02]  /*27c0*/  @!UPT UIADD3 URZ, UPT, UPT, URZ, URZ, URZ ;  /* 0x000000fffffff290 */ /* 0x000fe4000fffe0ff */
[C---:B------:R-:W-:Y:S04]  /*27d0*/  @!P4 LEA R24, P0, R112.reuse, R20, 0x8 ;  /* 0x000000147018c211 */ /* 0x040fe800078040ff */
[----:B------:R-:W-:Y:S01]  /*27e0*/  @!P4 LEA.HI.X R25, R112, R21, R113, 0x8, P0 ;  /* 0x000000157019c211 */ /* 0x000fe200000f4471 */
[----:B-1----:R1:W2:Y:S01]  /*27f0*/  @!P2 LD.E.128 R4, desc[UR4][R16.64] ;  /* 0x000000041004a980 */ /* 0x0022a2000c101d00 */
[C---:B------:R-:W-:Y:S04]  /*2800*/  @!P4 LEA R22, P0, R216.reuse, R18, 0x8 ;  /* 0x00000012d816c211 */ /* 0x040fe800078040ff */
[----:B------:R-:W-:Y:S02]  /*2810*/  @!P4 LEA.HI.X R23, R216, R19, R217, 0x8, P0 ;  /* 0x00000013d817c211 */ /* 0x000fe400000f44d9 */
[CC--:B------:R-:W-:Y:S04]  /*2820*/  ISETP.GE.OR P0, PT, R104.reuse, R93.reuse, P3 ;  /* 0x0000005d6800720c */ /* 0x0c0fe80001f06670 */
[-C--:B------:R-:W-:Y:S02]  /*2830*/  ISETP.LT.OR P1, PT, R104, R94.reuse, P0 ;  /* 0x0000005e6800720c */ /* 0x080fe40000721670 */
[CC--:B------:R-:W-:Y:S02]  /*2840*/  ISETP.GE.OR P0, PT, R101.reuse, R93.reuse, P3 ;  /* 0x0000005d6500720c */ /* 0x0c0fe40001f06670 */
[----:B------:R-:W-:Y:S02]  /*2850*/  P2R R8, PR, RZ, 0x2 ;  /* 0x00000002ff087803 */ /* 0x000fe40000000000 */
[-C--:B------:R-:W-:Y:S07]  /*2860*/  ISETP.LT.OR P0, PT, R101, R94.reuse, P0 ;  /* 0x0000005e6500720c */ /* 0x080fee0000701670 */
[----:B------:R-:W-:Y:S04]  /*2870*/  @!P1 IMAD.WIDE.U32 R26, R112, 0xc0, R20 ;  /* 0x000000c0701a9825 */ /* 0x000fe800078e0014 */
[----:B-1----:R-:W-:Y:S04]  /*2880*/  @!P1 IMAD R16, R113, 0xc0, RZ ;  /* 0x000000c071109824 */ /* 0x002fe800078e02ff */
[----:B------:R-:W-:Y:S02]  /*2890*/  @!P1 IMAD.IADD R27, R27, 0x1, R16 ;  /* 0x000000011b1b9824 */ /* 0x000fe400078e0210 */
[----:B------:R-:W-:Y:S01]  /*28a0*/  @!P1 IMAD R16, R217, 0xc0, RZ ;  /* 0x000000c0d9109824 */ /* 0x000fe200078e02ff */
[----:B--2---:R1:W-:Y:S04]  /*28b0*/  @!P2 ST.E.128 desc[UR4][R28.64], R4 ;  /* 0x000000041c00a985 */ /* 0x0043e8000c101d04 */
[----:B-1----:R1:W2:Y:S02]  /*28c0*/  @!P1 LD.E.128 R4, desc[UR4][R26.64] ;  /* 0x000000041a049980 */ /* 0x0022a4000c101d00 */
[----:B-1----:R-:W-:Y:S04]  /*28d0*/  @!P1 IMAD.WIDE.U32 R26, R216, 0xc0, R18 ;  /* 0x000000c0d81a9825 */ /* 0x002fe800078e0012 */
[----:B------:R-:W-:Y:S05]  /*28e0*/  @!P1 IMAD.IADD R27, R27, 0x1, R16 ;  /* 0x000000011b1b9824 */ /* 0x000fea00078e0210 */
[----:B--2---:R1:W-:Y:S01]  /*28f0*/  @!P1 ST.E.128 desc[UR4][R26.64], R4 ;  /* 0x000000041a009985 */ /* 0x0043e2000c101d04 */
[C---:B------:R-:W-:Y:S04]  /*2900*/  ISETP.GE.OR P1, PT, R102.reuse, R93, P3 ;  /* 0x0000005d6600720c */ /* 0x040fe80001f26670 */
[----:B------:R-:W-:Y:S11]  /*2910*/  ISETP.LT.OR P1, PT, R102, R94, P1 ;  /* 0x0000005e6600720c */ /* 0x000ff60000f21670 */
[----:B------:R-:W-:Y:S02]  /*2920*/  @!UPT UIADD3 URZ, UPT, UPT, URZ, URZ, URZ ;  /* 0x000000fffffff290 */ /* 0x000fe4000fffe0ff */
[----:B------:R-:W-:Y:S02]  /*2930*/  @!P1 IMAD R16, R113, 0x140, RZ ;  /* 0x0000014071109824 */ /* 0x000fe400078e02ff */
[----:B------:R-:W-:Y:S01]  /*2940*/  @!P1 IMAD R17, R217, 0x140, RZ ;  /* 0x00000140d9119824 */ /* 0x000fe200078e02ff */
[----:B-1----:R1:W2:Y:S02]  /*2950*/  @!P4 LD.E.128 R4, desc[UR4][R24.64] ;  /* 0x000000041804c980 */ /* 0x0022a4000c101d00 */
        /* <DEDUP_REMOVED lines=12> */
[----:B--2---:R1:W-:Y:S04]  /*2a20*/  @!P1 ST.E.128 desc[UR4][R22.64], R4 ;  /* 0x0000000416009985 */ /* 0x0043e8000c101d04 */
[----:B-1----:R-:W2:Y:S04]  /*2a30*/  @!P0 LD.E.128 R4, desc[UR4][R20.64] ;  /* 0x0000000414048980 */ /* 0x002ea8000c101d00 */
[----:B--2---:R1:W-:Y:S04]  /*2a40*/  @!P0 ST.E.128 desc[UR4][R18.64], R4 ;  /* 0x0000000412008985 */ /* 0x0043e8000c101d04 */
[----:B------:R-:W2:Y:S01]  /*2a50*/  LD.E R16, desc[UR4][R148.64+0xd0] ;  /* 0x0000d00494107980 */ /* 0x000ea2000c101900 */
[----:B-1----:R-:W-:Y:S03]  /*2a60*/  IADD3 R5, P2, PT, RZ, -UR6, RZ ;  /* 0x80000006ff057c10 */ /* 0x002fe6000ff5e0ff */
[----:B------:R-:W3:Y:S01]  /*2a70*/  LD.E R4, desc[UR4][R148.64+0x130] ;  /* 0x0001300494047980 */ /* 0x000ee2000c101900 */
[----:B--2---:R-:W-:Y:S01]  /*2a80*/  ISETP.NE.AND P6, PT, R16, RZ, PT ;  /* 0x000000ff1000720c */ /* 0x004fe20003fc5270 */
[----:B---3--:R-:W-:Y:S04]  /*2a90*/  IMAD.SHL.U32 R4, R4, 0x100, RZ ;  /* 0x0000010004047824 */ /* 0x008fe800078e00ff */
[----:B------:R-:W-:Y:S05]  /*2aa0*/  IMAD.X R4, RZ, RZ, ~R4, P2 ;  /* 0x000000ffff047224 */ /* 0x000fea00010e0e04 */
[----:B------:R-:W-:Y:S04]  /*2ab0*/  SHF.R.S64 R5, R5, 0x1f, R4 ;  /* 0x0000001f05057819 */ /* 0x000fe80000001004 */
[----:B------:R-:W-:Y:S04]  /*2ac0*/  IADD3 R72, P2, PT, R72, R5, RZ ;  /* 0x0000000548487210 */ /* 0x000fe80007f5e0ff */
[----:B------:R-:W-:Y:S02]  /*2ad0*/  LEA.HI.X.SX32 R71, R4, R71, 0x1, P2 ;  /* 0x0000004704477211 */ /* 0x000fe400010f0eff */
[----:B------:R-:W-:Y:S01]  /*2ae0*/  ISETP.GT.AND P2, PT, R91, R54, PT ;  /* 0x000000365b00720c */ /* 0x000fe20003f44270 */
[----:B------:R-:W-:Y:S01]  /*2af0*/  @!UPT UIADD3 URZ, UPT, UPT, URZ, URZ, URZ ;  /* 0x000000fffffff290 */ /* 0x000fe2000fffe0ff */
[----:B------:R-:W-:Y:S11]  /*2b00*/  @P6 BRA `(.L_x_4512) ;  /* 0x0000000000fc6947 */ /* 0x000ff60003800000 */
[C---:B------:R-:W-:Y:S01]  /*2b10*/  LEA R20, P6, R83.reuse, R12, 0x1 ;  /* 0x0000000c53147211 */ /* 0x040fe200078c08ff */
[----:B------:R-:W-:Y:S01]  /*2b20*/  @!P5 IMAD.MOV.U32 R22, RZ, RZ, R79 ;  /* 0x000000ffff16d224 */ /* 0x000fe200078e004f */
[----:B------:R-:W-:Y:S01]  /*2b30*/  P2R R16, PR, RZ, 0x8 ;  /* 0x00000008ff107803 */ /* 0x000fe20000000000 */
[----:B------:R-:W-:Y:S01]  /*2b40*/  @!P5 IMAD.MOV.U32 R23, RZ, RZ, R78 ;  /* 0x000000ffff17d224 */ /* 0x000fe200078e004e */
        /* <DEDUP_REMOVED lines=12> */
[C---:B-1----:R-:W-:Y:S04]  /*2c10*/  @!P3 LEA R22, P5, R214.reuse, R18, 0x6 ;  /* 0x00000012d616b211 */ /* 0x042fe800078a30ff */
[-C--:B------:R-:W-:Y:S02]  /*2c20*/  @!P3 LEA.HI.X R23, R214, R19.reuse, R215, 0x6, P5 ;  /* 0x00000013d617b211 */ /* 0x080fe400028f34d7 */
[----:B------:R-:W-:Y:S01]  /*2c30*/  ISETP.NE.AND P5, PT, R0, RZ, PT ;  /* 0x000000ff0000720c */ /* 0x000fe20003fa5270 */
[----:B------:R-:W-:Y:S11]  /*2c40*/  @!P6 IMAD R0, R215, 0xc0, RZ ;  /* 0x000000c0d700e824 */ /* 0x000ff600078e02ff */
[----:B------:R-:W-:Y:S01]  /*2c50*/  @!UPT UIADD3 URZ, UPT, UPT, URZ, URZ, URZ ;  /* 0x000000fffffff290 */ /* 0x000fe2000fffe0ff */
[----:B------:R-:W2:Y:S04]  /*2c60*/  @!P5 LD.E.128 R4, desc[UR4][R20.64] ;  /* 0x000000041404d980 */ /* 0x000ea8000c101d00 */
[----:B--2---:R1:W-:Y:S01]  /*2c70*/  @!P5 ST.E.128 desc[UR4][R18.64], R4 ;  /* 0x000000041200d985 */ /* 0x0043e2000c101d04 */
[----:B------:R-:W-:Y:S05]  /*2c80*/  @!P2 IADD3 R28, P5, PT, R20, R70, RZ ;  /* 0x00000046141ca210 */ /* 0x000fea0007fbe0ff */
[C---:B------:R-:W-:Y:S01]  /*2c90*/  @!P2 IMAD.X R29, R21.reuse, 0x1, R69, P5 ;  /* 0x00000001151da824 */ /* 0x040fe200028e0645 */
[C---:B------:R-:W-:Y:S04]  /*2ca0*/  @!P2 LEA R24, P5, R214.reuse, R18, 0x7 ;  /* 0x00000012d618a211 */ /* 0x040fe800078a38ff */
[----:B------:R-:W-:Y:S01]  /*2cb0*/  @!P2 LEA.HI.X R25, R214, R19, R215, 0x7, P5 ;  /* 0x00000013d619a211 */ /* 0x000fe200028f3cd7 */
[----:B-1----:R-:W2:Y:S04]  /*2cc0*/  @!P3 LD.E.128 R4, desc[UR4][R26.64] ;  /* 0x000000041a04b980 */ /* 0x002ea8000c101d00 */
[----:B--2---:R1:W-:Y:S01]  /*2cd0*/  @!P3 ST.E.128 desc[UR4][R22.64], R4 ;  /* 0x000000041600b985 */ /* 0x0043e2000c101d04 */
[----:B------:R-:W-:Y:S02]  /*2ce0*/  ISETP.NE.AND P3, PT, R16, RZ, PT ;  /* 0x000000ff1000720c */ /* 0x000fe40003f65270 */
[----:B------:R-:W-:Y:S05]  /*2cf0*/  @!P6 IADD3 R16, P5, PT, R20, R116, RZ ;  /* 0x000000741410e210 */ /* 0x000fea0007fbe0ff */
[----:B------:R-:W-:Y:S01]  /*2d00*/  @!P6 IMAD.X R17, R21, 0x1, R66, P5 ;  /* 0x000000011511e824 */ /* 0x000fe200028e0642 */
[----:B-1----:R-:W2:Y:S04]  /*2d10*/  @!P2 LD.E.128 R4, desc[UR4][R28.64] ;  /* 0x000000041c04a980 */ /* 0x002ea8000c101d00 */
[----:B--2---:R1:W-:Y:S01]  /*2d20*/  @!P2 ST.E.128 desc[UR4][R24.64], R4 ;  /* 0x000000041800a985 */ /* 0x0043e2000c101d04 */
[----:B------:R-:W-:Y:S02]  /*2d30*/  ISETP.NE.AND P2, PT, R2, RZ, PT ;  /* 0x000000ff0200720c */ /* 0x000fe40003f45270 */
[C---:B------:R-:W-:Y:S04]  /*2d40*/  @!P4 LEA R2, P5, R114.reuse, R20, 0x8 ;  /* 0x000000147202c211 */ /* 0x040fe800078a40ff */
[----:B------:R-:W-:Y:S01]  /*2d50*/  @!P4 LEA.HI.X R3, R114, R21, R115, 0x8, P5 ;  /* 0x000000157203c211 */ /* 0x000fe200028f4473 */
[----:B-1----:R1:W2:Y:S02]  /*2d60*/  @!P6 LD.E.128 R4, desc[UR4][R16.64] ;  /* 0x000000041004e980 */ /* 0x0022a4000c101d00 */
[C---:B-1----:R-:W-:Y:S04]  /*2d70*/  @!P6 IMAD.WIDE.U32 R16, R214.reuse, 0xc0, R18 ;  /* 0x000000c0d610e825 */ /* 0x042fe800078e0012 */
[----:B------:R-:W-:Y:S02]  /*2d80*/  @!P6 IMAD.IADD R17, R17, 0x1, R0 ;  /* 0x000000011111e824 */ /* 0x000fe400078e0200 */
[----:B------:R-:W-:Y:S03]  /*2d90*/  @!P1 IMAD R0, R115, 0x140, RZ ;  /* 0x0000014073009824 */ /* 0x000fe600078e02ff */
[----:B--2---:R1:W-:Y:S04]  /*2da0*/  @!P6 ST.E.128 desc[UR4][R16.64], R4 ;  /* 0x000000041000e985 */ /* 0x0043e8000c101d04 */
[----:B-1----:R1:W2:Y:S01]  /*2db0*/  @!P4 LD.E.128 R4, desc[UR4][R2.64] ;  /* 0x000000040204c980 */ /* 0x0022a2000c101d00 */
[C---:B------:R-:W-:Y:S04]  /*2dc0*/  @!P4 LEA R16, P5, R214.reuse, R18, 0x8 ;  /* 0x00000012d610c211 */ /* 0x040fe800078a40ff */
[----:B------:R-:W-:Y:S01]  /*2dd0*/  @!P4 LEA.HI.X R17, R214, R19, R215, 0x8, P5 ;  /* 0x00000013d611c211 */ /* 0x000fe200028f44d7 */
[----:B-1----:R-:W-:Y:S04]  /*2de0*/  @!P1 IMAD.WIDE.U32 R2, R114, 0x140, R20 ;  /* 0x0000014072029825 */ /* 0x002fe800078e0014 */
[----:B------:R-:W-:Y:S02]  /*2df0*/  @!P1 IMAD.IADD R3, R3, 0x1, R0 ;  /* 0x0000000103039824 */ /* 0x000fe400078e0200 */
[----:B------:R-:W-:Y:S01]  /*2e00*/  @!P1 IMAD R0, R215, 0x140, RZ ;  /* 0x00000140d7009824 */ /* 0x000fe200078e02ff */
        /* <DEDUP_REMOVED lines=15> */
.L_x_4512:
        /* <DEDUP_REMOVED lines=69> */
[----:B------:R-:W-:Y:S02]  /*3350*/  MOV R18, R79 ;  /* 0x0000004f00127202 */ /* 0x000fe40000000f00 */
[----:B------:R-:W-:Y:S02]  /*3360*/  @!P0 F2FP.F16.F32.PACK_AB R3, R3, R19 ;  /* 0x000000130303823e */ /* 0x000fe400000000ff */
[----:B------:R-:W-:Y:S02]  /*3370*/  @!P0 F2FP.F16.F32.PACK_AB R4, R4, R39 ;  /* 0x000000270404823e */ /* 0x000fe400000000ff */
[----:B------:R-:W-:Y:S02]  /*3380*/  MOV R19, R78 ;  /* 0x0000004e00137202 */ /* 0x000fe40000000f00 */
[----:B------:R-:W-:Y:S02]  /*3390*/  @!P0 MOV R22, R3 ;  /* 0x0000000300168202 */ /* 0x000fe40000000f00 */
[----:B------:R-:W-:Y:S05]  /*33a0*/  @!P0 MOV R23, R4 ;  /* 0x0000000400178202 */ /* 0x000fea0000000f00 */
[----:B------:R1:W-:Y:S02]  /*33b0*/  ST.E.128 desc[UR4][R18.64], R20 ;  /* 0x0000001412007985 */ /* 0x0003e4000c101d04 */
.L_x_4516:
[----:B------:R-:W-:Y:S05]  /*33c0*/  BSYNC.RECONVERGENT B0 ;  /* 0x0000000000007941 */ /* 0x000fea0003800200 */
.L_x_4515:
        /* <DEDUP_REMOVED lines=57> */
.L_x_4518:
[----:B------:R-:W-:Y:S05]  /*3760*/  BSYNC.RECONVERGENT B0 ;  /* 0x0000000000007941 */ /* 0x000fea0003800200 */
.L_x_4517:
        /* <DEDUP_REMOVED lines=57> */
.L_x_4520:
[----:B------:R-:W-:Y:S05]  /*3b00*/  BSYNC.RECONVERGENT B0 ;  /* 0x0000000000007941 */ /* 0x000fea0003800200 */
.L_x_4519:
[----:B------:R-:W-:Y:S01]  /*3b10*/  ISETP.GE.OR P5, PT, R103, R93, P1 ;  /* 0x0000005d6700720c */ /* 0x000fe20000fa6670 */
[----:B------:R-:W-:Y:S04]  /*3b20*/  BSSY.RECONVERGENT B0, `(.L_x_4521) ;  /* 0x0000039000007945 */ /* 0x000fe80003800200 */
[----:B------:R-:W-:Y:S08]  /*3b30*/  @P6 BRA `(.L_x_4522) ;  /* 0x0000000000dc6947 */ /* 0x000ff00003800000 */
        /* <DEDUP_REMOVED lines=55> */
.L_x_4522:
[----:B------:R-:W-:Y:S05]  /*3eb0*/  BSYNC.RECONVERGENT B0 ;  /* 0x0000000000007941 */ /* 0x000fea0003800200 */
.L_x_4521:
        /* <DEDUP_REMOVED lines=64> */
.L_x_4524:
[----:B------:R-:W-:Y:S05]  /*42c0*/  BSYNC.RECONVERGENT B0 ;  /* 0x0000000000007941 */ /* 0x000fea0003800200 */
.L_x_4523:
        /* <DEDUP_REMOVED lines=57> */
.L_x_4526:
[----:B------:R-:W-:Y:S05]  /*4660*/  BSYNC.RECONVERGENT B0 ;  /* 0x0000000000007941 */ /* 0x000fea0003800200 */
.L_x_4525:
[----:B------:R-:W-:Y:S04]  /*4670*/  BSSY.RECONVERGENT B0, `(.L_x_4527) ;  /* 0x000003b000007945 */ /* 0x000fe80003800200 */
[----:B------:R-:W-:Y:S05]  /*4680*/  @P4 BRA `(.L_x_4528) ;  /* 0x0000000000e44947 */ /* 0x000fea0003800000 */
        /* <DEDUP_REMOVED lines=57> */
.L_x_4528:
[----:B------:R-:W-:Y:S05]  /*4a20*/  BSYNC.RECONVERGENT B0 ;  /* 0x0000000000007941 */ /* 0x000fea0003800200 */
.L_x_4527:
[----:B------:R-:W-:Y:S04]  /*4a30*/  BSSY.RECONVERGENT B0, `(.L_x_4529) ;  /* 0x000003b000007945 */ /* 0x000fe80003800200 */
[----:B------:R-:W-:Y:S05]  /*4a40*/  @P1 BRA `(.L_x_4530) ;  /* 0x0000000000e41947 */ /* 0x000fea0003800000 */
[----:B------:R-:W-:Y:S01]  /*4a50*/  IMAD R0, R115, 0x180, RZ ;  /* 0x0000018073007824 */ /* 0x000fe200078e02ff */
[----:B------:R-:W-:Y:S01]  /*4a60*/  ISETP.GE.AND P0, PT, R10, R16, PT ;  /* 0x000000100a00720c */ /* 0x000fe20003f06270 */
[----:B------:R-:W-:Y:S04]  /*4a70*/  IMAD.WIDE.U32 R34, R114, 0x180, R34 ;  /* 0x0000018072227825 */ /* 0x000fe800078e0022 */
[----:B--2---:R-:W-:Y:S01]  /*4a80*/  IMAD.WIDE.U32 R30, R214, 0x180, R30 ;  /* 0x00000180d61e7825 */ /* 0x004fe200078e001e */
[----:B------:R-:W-:Y:S05]  /*4a90*/  IADD3 R35, PT, PT, R0, R35, RZ ;  /* 0x0000002300237210 */ /* 0x000fea0007ffe0ff */
[----:B-1-34-:R-:W2:Y:S02]  /*4aa0*/  LD.E.128 R16, desc[UR4][R34.64] ;  /* 0x0000000422107980 */ /* 0x01aea4000c101d00 */
        /* <DEDUP_REMOVED lines=51> */
.L_x_4530:
[----:B------:R-:W-:Y:S05]  /*4de0*/  BSYNC.RECONVERGENT B0 ;  /* 0x0000000000007941 */ /* 0x000fea0003800200 */
.L_x_4529:
[----:B------:R-:W5:Y:S02]  /*4df0*/  LD.E R0, desc[UR4][R148.64+0xd0] ;  /* 0x0000d00494007980 */ /* 0x000f64000c101900 */
[----:B-----5:R-:W-:Y:S05]  /*4e00*/  IMAD.U32 R0, R0, -0x80, RZ ;  /* 0xffffff8000007824 */ /* 0x020fea00078e00ff */
[C---:B------:R-:W-:Y:S02]  /*4e10*/  LEA R14, P1, R0.reuse, R14, 0x1 ;  /* 0x0000000e000e7211 */ /* 0x040fe400078208ff */
[C---:B------:R-:W-:Y:S02]  /*4e20*/  LEA R32, P0, R0.reuse, R32, 0x1 ;  /* 0x0000002000207211 */ /* 0x040fe400078008ff */
[C---:B------:R-:W-:Y:S02]  /*4e30*/  LEA.HI.X.SX32 R15, R0.reuse, R15, 0x1, P1 ;  /* 0x0000000f000f7211 */ /* 0x040fe400008f0eff */
[----:B------:R-:W-:Y:S01]  /*4e40*/  LEA.HI.X.SX32 R33, R0, R33, 0x1, P0 ;  /* 0x0000002100217211 */ /* 0x000fe200000f0eff */
[----:B------:R-:W-:Y:S05]  /*4e50*/  BRA `(.L_x_4513) ;  /* 0x00000030005c7947 */ /* 0x000fea0003800000 */
.L_x_4514:
[----:B------:R-:W-:Y:S01]  /*4e60*/  LEA.HI R18, R16, R16, RZ, 0x1 ;  /* 0x0000001010127211 */ /* 0x000fe200078f08ff */
[----:B------:R-:W2:Y:S01]  /*4e70*/  LD.E R0, desc[UR4][R148.64+0xc0] ;  /* 0x0000c00494007980 */ /* 0x000ea2000c101900 */
[----:B------:R-:W-:Y:S02]  /*4e80*/  BSSY.RECONVERGENT B0, `(.L_x_4531) ;  /* 0x0000063000007945 */ /* 0x000fe40003800200 */
[----:B------:R-:W-:Y:S04]  /*4e90*/  SHF.R.S32.HI R18, RZ, 0x1, R18 ;  /* 0x00000001ff127819 */ /* 0x000fe80000011412 */
[----:B------:R-:W-:Y:S01]  /*4ea0*/  ISETP.GE.AND P1, PT, R10, R18, PT ;  /* 0x000000120a00720c */ /* 0x000fe20003f26270 */
        /* <DEDUP_REMOVED lines=17> */
[----:B------:R-:W-:Y:S04]  /*4fc0*/  @!P0 IADD3 R40, P5, PT, R2, R75, RZ ;  /* 0x0000004b02288210 */ /* 0x000fe80007fbe0ff */
        /* <DEDUP_REMOVED lines=9> */
[----:B-1----:R-:W-:Y:S02]  /*5060*/  @!P0 HADD2.F32 R2, -RZ, R4.H1_H1 ;  /* 0x30000004ff028230 */ /* 0x002fe40000004100 */
[--C-:B------:R-:W-:Y:S02]  /*5070*/  @!P0 HADD2.F32 R3, -RZ, R5.reuse.H0_H0 ;  /* 0x20000005ff038230 */ /* 0x100fe40000004100 */
[----:B------:R-:W-:Y:S02]  /*5080*/  @!P0 HADD2.F32 R4, -RZ, R5.H1_H1 ;  /* 0x30000005ff048230 */ /* 0x000fe40000004100 */
[----:B------:R-:W-:Y:S02]  /*5090*/  @!P0 HADD2.F32 R5, -RZ, R6.H0_H0 ;  /* 0x20000006ff058230 */ /* 0x000fe40000004100 */
[--C-:B------:R-:W-:Y:S02]  /*50a0*/  @!P0 HADD2.F32 R20, -RZ, R7.reuse.H0_H0 ;  /* 0x20000007ff148230 */ /* 0x100fe40000004100 */
[----:B------:R-:W-:Y:S02]  /*50b0*/  @!P0 HADD2.F32 R19, -RZ, R7.H1_H1 ;  /* 0x30000007ff138230 */ /* 0x000fe40000004100 */
[----:B----4-:R-:W-:Y:S02]  /*50c0*/  @!P0 HADD2.F32 R22, -RZ, R42.H0_H0 ;  /* 0x2000002aff168230 */ /* 0x010fe40000004100 */
[--C-:B------:R-:W-:Y:S02]  /*50d0*/  @!P0 HADD2.F32 R7, -RZ, R43.reuse.H0_H0 ;  /* 0x2000002bff078230 */ /* 0x100fe40000004100 */
[----:B------:R-:W-:Y:S02]  /*50e0*/  @!P0 HADD2.F32 R8, -RZ, R43.H1_H1 ;  /* 0x3000002bff088230 */ /* 0x000fe40000004100 */
[----:B------:R-:W-:Y:S01]  /*50f0*/  @!P5 FADD.FTZ R22, -R22, -RZ ;  /* 0x800000ff1616d221 */ /* 0x000fe20000010100 */
[----:B------:R-:W-:Y:S02]  /*5100*/  @!P0 HADD2.F32 R26, -RZ, R40.H0_H0 ;  /* 0x20000028ff1a8230 */ /* 0x000fe40000004100 */
[----:B------:R-:W-:Y:S01]  /*5110*/  @!P5 FADD.FTZ R7, -R7, -RZ ;  /* 0x800000ff0707d221 */ /* 0x000fe20000010100 */
[----:B------:R-:W-:Y:S02]  /*5120*/  @!P0 HADD2.F32 R21, -RZ, R42.H1_H1 ;  /* 0x3000002aff158230 */ /* 0x000fe40000004100 */
[----:B------:R-:W-:Y:S01]  /*5130*/  @!P0 FMUL.FTZ R5, R5, R22 ;  /* 0x0000001605058220 */ /* 0x000fe20000410000 */
[----:B------:R-:W-:Y:S01]  /*5140*/  @!P0 HADD2.F32 R25, -RZ, R40.H1_H1 ;  /* 0x30000028ff198230 */ /* 0x000fe20000004100 */
[----:B------:R-:W-:Y:S01]  /*5150*/  @!P0 MOV R22, R36 ;  /* 0x0000002400168202 */ /* 0x000fe20000000f00 */
[--C-:B------:R-:W-:Y:S02]  /*5160*/  @!P0 HADD2.F32 R24, -RZ, R41.reuse.H0_H0 ;  /* 0x20000029ff188230 */ /* 0x100fe40000004100 */
[----:B------:R-:W-:Y:S01]  /*5170*/  @!P5 FADD.FTZ R26, -R26, -RZ ;  /* 0x800000ff1a1ad221 */ /* 0x000fe20000010100 */
[----:B------:R-:W-:Y:S02]  /*5180*/  @!P0 HADD2.F32 R23, -RZ, R41.H1_H1 ;  /* 0x30000029ff178230 */ /* 0x000fe40000004100 */
[----:B------:R-:W-:Y:S01]  /*5190*/  @!P5 FADD.FTZ R21, -R21, -RZ ;  /* 0x800000ff1515d221 */ /* 0x000fe20000010100 */
[----:B------:R-:W-:Y:S02]  /*51a0*/  @!P0 HADD2.F32 R6, -RZ, R6.H1_H1 ;  /* 0x30000006ff068230 */ /* 0x000fe40000004100 */
[----:B------:R-:W-:Y:S01]  /*51b0*/  @!P5 FADD.FTZ R8, -R8, -RZ ;  /* 0x800000ff0808d221 */ /* 0x000fe20000010100 */
[----:B-----5:R-:W-:Y:S02]  /*51c0*/  @!P0 HADD2.F32 R27, -RZ, R30.H1_H1 ;  /* 0x3000001eff1b8230 */ /* 0x020fe40000004100 */
[----:B------:R-:W-:Y:S01]  /*51d0*/  @!P5 FADD.FTZ R25, -R25, -RZ ;  /* 0x800000ff1919d221 */ /* 0x000fe20000010100 */
[----:B------:R-:W-:Y:S01]  /*51e0*/  @!P5 FADD.FTZ R24, -R24, -RZ ;  /* 0x800000ff1818d221 */ /* 0x000fe20000010100 */
[----:B------:R-:W-:Y:S01]  /*51f0*/  @!P0 FMUL.FTZ R7, R20, R7 ;  /* 0x0000000714078220 */ /* 0x000fe20000410000 */
[----:B------:R-:W-:Y:S02]  /*5200*/  @!P0 HADD2.F32 R20, -RZ, R28.H0_H0 ;  /* 0x2000001cff148230 */ /* 0x000fe40000004100 */
[----:B------:R-:W-:Y:S01]  /*5210*/  @!P0 FMUL.FTZ R8, R19, R8 ;  /* 0x0000000813088220 */ /* 0x000fe20000410000 */
[----:B------:R-:W-:Y:S02]  /*5220*/  @!P0 HADD2.F32 R19, -RZ, R22.H0_H0 ;  /* 0x20000016ff138230 */ /* 0x000fe40000004100 */
[----:B------:R-:W-:Y:S01]  /*5230*/  @!P5 FADD.FTZ R23, -R23, -RZ ;  /* 0x800000ff1717d221 */ /* 0x000fe20000010100 */
[----:B------:R-:W-:Y:S01]  /*5240*/  @!P0 FMUL.FTZ R0, R0, R26 ;  /* 0x0000001a00008220 */ /* 0x000fe20000410000 */
[----:B------:R-:W-:Y:S01]  /*5250*/  @!P0 HADD2.F32 R26, -RZ, R30.H0_H0 ;  /* 0x2000001eff1a8230 */ /* 0x000fe20000004100 */
[----:B------:R-:W-:Y:S01]  /*5260*/  @!P0 MOV R30, R38 ;  /* 0x00000026001e8202 */ /* 0x000fe20000000f00 */
[----:B------:R-:W-:Y:S01]  /*5270*/  @!P0 FMUL.FTZ R6, R6, R21 ;  /* 0x0000001506068220 */ /* 0x000fe20000410000 */
[----:B------:R-:W-:Y:S02]  /*5280*/  @!P0 HADD2.F32 R21, -RZ, R22.H1_H1 ;  /* 0x30000016ff158230 */ /* 0x000fe40000004100 */
[----:B------:R-:W-:Y:S01]  /*5290*/  @!P0 FMUL.FTZ R2, R2, R25 ;  /* 0x0000001902028220 */ /* 0x000fe20000410000 */
        /* <DEDUP_REMOVED lines=13> */
[----:B------:R-:W-:Y:S01]  /*5370*/  MOV R2, R79 ;  /* 0x0000004f00027202 */ /* 0x000fe20000000f00 */
[--C-:B------:R-:W-:Y:S01]  /*5380*/  @!P0 HADD2.F32 R20, -RZ, R30.reuse.H0_H0 ;  /* 0x2000001eff148230 */ /* 0x100fe20000004100 */
[----:B------:R-:W-:Y:S01]  /*5390*/  @!P0 MOV R36, R0 ;  /* 0x0000000000248202 */ /* 0x000fe20000000f00 */
[----:B------:R-:W-:Y:S02]  /*53a0*/  @!P0 HADD2.F32 R21, -RZ, R30.H1_H1 ;  /* 0x3000001eff158230 */ /* 0x000fe40000004100 */
[----:B------:R-:W-:Y:S01]  /*53b0*/  @!P0 FFMA.FTZ R3, R23, R24, R3 ;  /* 0x0000001817038223 */ /* 0x000fe20000010003 */
[--C-:B------:R-:W-:Y:S02]  /*53c0*/  @!P0 HADD2.F32 R22, -RZ, R31.reuse.H0_H0 ;  /* 0x2000001fff168230 */ /* 0x100fe40000004100 */
[----:B------:R-:W-:Y:S01]  /*53d0*/  @!P0 FFMA.FTZ R4, R19, R25, R4 ;  /* 0x0000001913048223 */ /* 0x000fe20000010004 */
[----:B------:R-:W-:Y:S02]  /*53e0*/  @!P0 HADD2.F32 R23, -RZ, R31.H1_H1 ;  /* 0x3000001fff178230 */ /* 0x000fe40000004100 */
        /* <DEDUP_REMOVED lines=12> */
.L_x_4532:
[----:B------:R-:W-:Y:S05]  /*54b0*/  BSYNC.RECONVERGENT B0 ;  /* 0x0000000000007941 */ /* 0x000fea0003800200 */
.L_x_4531:
        /* <DEDUP_REMOVED lines=9> */
[----:B------:R-:W2:Y:S11]  /*5550*/  LD.E.128 R40, desc[UR4][R20.64] ;  /* 0x0000000414287980 */ /* 0x000eb6000c101d00 */
[----:B------:R-:W-:Y:S01]  /*5560*/  @!UPT UIADD3 URZ, UPT, UPT, URZ, URZ, URZ ;  /* 0x000000fffffff290 */ /* 0x000fe2000fffe0ff */
[----:B------:R-:W-:Y:S01]  /*5570*/  @!P0 IMAD.WIDE R4, R18, 0x2, R20 ;  /* 0x0000000212048825 */ /* 0x000fe200078e0214 */
[----:B-1----:R-:W-:Y:S02]  /*5580*/  @!P0 SEL R3, R17, RZ, P1 ;  /* 0x000000ff11038207 */ /* 0x002fe40000800000 */
[----:B------:R-:W-:Y:S02]  /*5590*/  @!P0 SEL R0, R118, RZ, P1 ;  /* 0x000000ff76008207 */ /* 0x000fe40000800000 */
[----:B------:R-:W-:Y:S01]  /*55a0*/  @!P0 IADD3 R3, P5, PT, R107, R3, RZ ;  /* 0x000000036b038210 */ /* 0x000fe20007fbe0ff */
[----:B------:R-:W3:Y:S03]  /*55b0*/  @!P0 LD.E.128 R4, desc[UR4][R4.64] ;  /* 0x0000000404048980 */ /* 0x000ee6000c101d00 */
[----:B------:R-:W-:Y:S02]  /*55c0*/  @!P0 IADD3.X R0, PT, PT, R90, R0, RZ, P5, !PT ;  /* 0x000000005a008210 */ /* 0x000fe40002ffe4ff */
[C---:B------:R-:W-:Y:S02]  /*55d0*/  @!P0 SHF.L.U32 R2, R3.reuse, 0x1, RZ ;  /* 0x0000000103028819 */ /* 0x040fe400000006ff */
        /* <DEDUP_REMOVED lines=11> */
[----:B-1----:R-:W-:Y:S01]  /*5690*/  @!P0 HADD2.F32 R2, -RZ, R4.H1_H1 ;  /* 0x30000004ff028230 */ /* 0x002fe20000004100 */
[----:B------:R-:W-:Y:S01]  /*56a0*/  @!P0 MOV R35, R42 ;  /* 0x0000002a00238202 */ /* 0x000fe20000000f00 */
[--C-:B------:R-:W-:Y:S02]  /*56b0*/  @!P0 HADD2.F32 R3, -RZ, R5.reuse.H0_H0 ;  /* 0x20000005ff038230 */ /* 0x100fe40000004100 */
[----:B------:R-:W-:Y:S02]  /*56c0*/  @!P0 HADD2.F32 R4, -RZ, R5.H1_H1 ;  /* 0x30000005ff048230 */ /* 0x000fe40000004100 */
[--C-:B------:R-:W-:Y:S02]  /*56d0*/  @!P0 HADD2.F32 R5, -RZ, R6.reuse.H0_H0 ;  /* 0x20000006ff058230 */ /* 0x100fe40000004100 */
[--C-:B------:R-:W-:Y:S02]  /*56e0*/  @!P0 HADD2.F32 R22, -RZ, R7.reuse.H0_H0 ;  /* 0x20000007ff168230 */ /* 0x100fe40000004100 */
[----:B------:R-:W-:Y:S02]  /*56f0*/  @!P0 HADD2.F32 R19, -RZ, R7.H1_H1 ;  /* 0x30000007ff138230 */ /* 0x000fe40000004100 */
[----:B------:R-:W-:Y:S02]  /*5700*/  @!P0 HADD2.F32 R6, -RZ, R6.H1_H1 ;  /* 0x30000006ff068230 */ /* 0x000fe40000004100 */
[--C-:B----4-:R-:W-:Y:S02]  /*5710*/  @!P0 HADD2.F32 R24, -RZ, R122.reuse.H0_H0 ;  /* 0x2000007aff188230 */ /* 0x110fe40000004100 */
[--C-:B------:R-:W-:Y:S02]  /*5720*/  @!P0 HADD2.F32 R7, -RZ, R123.reuse.H0_H0 ;  /* 0x2000007bff078230 */ /* 0x100fe40000004100 */
[----:B------:R-:W-:Y:S02]  /*5730*/  @!P0 HADD2.F32 R8, -RZ, R123.H1_H1 ;  /* 0x3000007bff088230 */ /* 0x000fe40000004100 */
[----:B------:R-:W-:Y:S01]  /*5740*/  @!P5 FADD.FTZ R24, -R24, -RZ ;  /* 0x800000ff1818d221 */ /* 0x000fe20000010100 */
        /* <DEDUP_REMOVED lines=9> */
[----:B------:R-:W-:Y:S01]  /*57e0*/  @!P5 FADD.FTZ R8, -R8, -RZ ;  /* 0x800000ff0808d221 */ /* 0x000fe20000010100 */
[----:B-----5:R-:W-:Y:S02]  /*57f0*/  @!P0 HADD2.F32 R22, -RZ, R36.H0_H0 ;  /* 0x20000024ff168230 */ /* 0x020fe40000004100 */
[----:B------:R-:W-:Y:S01]  /*5800*/  @!P5 FADD.FTZ R23, -R23, -RZ ;  /* 0x800000ff1717d221 */ /* 0x000fe20000010100 */
[----:B------:R-:W-:Y:S02]  /*5810*/  @!P0 HADD2.F32 R29, -RZ, R38.H1_H1 ;  /* 0x30000026ff1d8230 */ /* 0x000fe40000004100 */
[----:B------:R-:W-:Y:S01]  /*5820*/  @!P5 FADD.FTZ R28, -R28, -RZ ;  /* 0x800000ff1c1cd221 */ /* 0x000fe20000010100 */
[--C-:B------:R-:W-:Y:S02]  /*5830*/  @!P0 HADD2.F32 R30, -RZ, R39.reuse.H0_H0 ;  /* 0x20000027ff1e8230 */ /* 0x100fe40000004100 */
[----:B------:R-:W-:Y:S01]  /*5840*/  @!P0 FMUL.FTZ R8, R19, R8 ;  /* 0x0000000813088220 */ /* 0x000fe20000410000 */
[--C-:B------:R-:W-:Y:S02]  /*5850*/  @!P0 HADD2.F32 R19, -RZ, R24.reuse.H0_H0 ;  /* 0x20000018ff138230 */ /* 0x100fe40000004100 */
[----:B------:R-:W-:Y:S01]  /*5860*/  @!P5 FADD.FTZ R27, -R27, -RZ ;  /* 0x800000ff1b1bd221 */ /* 0x000fe20000010100 */
[----:B------:R-:W-:Y:S02]  /*5870*/  @!P0 HADD2.F32 R31, -RZ, R39.H1_H1 ;  /* 0x30000027ff1f8230 */ /* 0x000fe40000004100 */
[----:B------:R-:W-:Y:S01]  /*5880*/  @!P5 FADD.FTZ R26, -R26, -RZ ;  /* 0x800000ff1a1ad221 */ /* 0x000fe20000010100 */
[----:B------:R-:W-:Y:S01]  /*5890*/  @!P5 FADD.FTZ R25, -R25, -RZ ;  /* 0x800000ff1919d221 */ /* 0x000fe20000010100 */
[----:B------:R-:W-:Y:S01]  /*58a0*/  @!P0 FMUL.FTZ R6, R6, R23 ;  /* 0x0000001706068220 */ /* 0x000fe20000410000 */
[----:B------:R-:W-:Y:S02]  /*58b0*/  @!P0 HADD2.F32 R23, -RZ, R24.H1_H1 ;  /* 0x30000018ff178230 */ /* 0x000fe40000004100 */
[----:B------:R-:W-:Y:S01]  /*58c0*/  @!P0 FMUL.FTZ R0, R0, R28 ;  /* 0x0000001c00008220 */ /* 0x000fe20000410000 */
[----:B------:R-:W-:Y:S01]  /*58d0*/  @!P0 HADD2.F32 R24, -RZ, R36.H1_H1 ;  /* 0x30000024ff188230 */ /* 0x000fe20000004100 */
[----:B------:R-:W-:Y:S01]  /*58e0*/  @!P0 MOV R36, R43 ;  /* 0x0000002b00248202 */ /* 0x000fe20000000f00 */
[----:B------:R-:W-:Y:S02]  /*58f0*/  @!P0 HADD2.F32 R28, -RZ, R38.H0_H0 ;  /* 0x20000026ff1c8230 */ /* 0x000fe40000004100 */
[----:B------:R-:W-:Y:S01]  /*5900*/  @!P0 FMUL.FTZ R2, R2, R27 ;  /* 0x0000001b02028220 */ /* 0x000fe20000410000 */
[----:B------:R-:W-:Y:S01]  /*5910*/  @!P0 FMUL.FTZ R3, R3, R26 ;  /* 0x0000001a03038220 */ /* 0x000fe20000410000 */
        /* <DEDUP_REMOVED lines=10> */
[----:B------:R-:W-:Y:S01]  /*59c0*/  @!P0 HADD2.F32 R23, -RZ, R35.H1_H1 ;  /* 0x30000023ff178230 */ /* 0x000fe20000004100 */
[----:B------:R-:W-:Y:S01]  /*59d0*/  @!P0 MOV R40, R0 ;  /* 0x0000000000288202 */ /* 0x000fe20000000f00 */
        /* <DEDUP_REMOVED lines=14> */
.L_x_4534:
[----:B------:R-:W-:Y:S05]  /*5ac0*/  BSYNC.RECONVERGENT B0 ;  /* 0x0000000000007941 */ /* 0x000fea0003800200 */
.L_x_4533:
[CC--:B------:R-:W-:Y:S01]  /*5ad0*/  ISETP.GE.OR P0, PT, R106.reuse, R93.reuse, P4 ;  /* 0x0000005d6a00720c */ /* 0x0c0fe20002706670 */
[----:B------:R-:W-:Y:S01]  /*5ae0*/  BSSY.RECONVERGENT B0, `(.L_x_4535) ;  /* 0x0000060000007945 */ /* 0x000fe20003800200 */
[----:B------:R-:W-:Y:S02]  /*5af0*/  ISETP.GE.OR P6, PT, R105, R93, P4 ;  /* 0x0000005d6900720c */ /* 0x000fe400027c6670 */
[----:B------:R-:W-:Y:S11]  /*5b00*/  ISETP.LT.OR P0, PT, R106, R94, P0 ;  /* 0x0000005e6a00720c */ /* 0x000ff60000701670 */
[----:B------:R-:W-:Y:S02]  /*5b10*/  @!UPT UIADD3 URZ, UPT, UPT, URZ, URZ, URZ ;  /* 0x000000fffffff290 */ /* 0x000fe4000fffe0ff */
[----:B------:R-:W-:Y:S05]  /*5b20*/  @P0 BRA `(.L_x_4536) ;  /* 0x00000004006c0947 */ /* 0x000fea0003800000 */
[----:B------:R-:W-:Y:S02]  /*5b30*/  ISETP.GE.AND P0, PT, R10, R16, PT ;  /* 0x000000100a00720c */ /* 0x000fe40003f06270 */
[----:B-1----:R-:W-:Y:S04]  /*5b40*/  IADD3 R2, P5, PT, R20, R68, RZ ;  /* 0x0000004414027210 */ /* 0x002fe80007fbe0ff */
[----:B------:R-:W-:Y:S05]  /*5b50*/  IADD3.X R3, PT, PT, R21, R67, RZ, P5, !PT ;  /* 0x0000004315037210 */ /* 0x000fea0002ffe4ff */
[----:B--2---:R-:W2:Y:S02]  /*5b60*/  LD.E.128 R40, desc[UR4][R2.64] ;  /* 0x0000000402287980 */ /* 0x004ea4000c101d00 */
        /* <DEDUP_REMOVED lines=87> */
.L_x_4536:
[----:B------:R-:W-:Y:S05]  /*60e0*/  BSYNC.RECONVERGENT B0 ;  /* 0x0000000000007941 */ /* 0x000fea0003800200 */
.L_x_4535:
[-C--:B------:R-:W-:Y:S01]  /*60f0*/  ISETP.LT.OR P5, PT, R105, R94.reuse, P6 ;  /* 0x0000005e6900720c */ /* 0x080fe200037a1670 */
[----:B------:R-:W-:Y:S01]  /*6100*/  BSSY.RECONVERGENT B0, `(.L_x_4537) ;  /* 0x000005f000007945 */ /* 0x000fe20003800200 */
[C---:B------:R-:W-:Y:S04]  /*6110*/  ISETP.GE.OR P0, PT, R104.reuse, R93, P4 ;  /* 0x0000005d6800720c */ /* 0x040fe80002706670 */
[----:B------:R-:W-:Y:S07]  /*6120*/  ISETP.LT.OR P6, PT, R104, R94, P0 ;  /* 0x0000005e6800720c */ /* 0x000fee00007c1670 */
[----:B------:R-:W-:Y:S06]  /*6130*/  @P5 BRA `(.L_x_4538) ;  /* 0x00000004006c5947 */ /* 0x000fec0003800000 */
[----:B------:R-:W-:Y:S02]  /*6140*/  ISETP.GE.AND P0, PT, R10, R16, PT ;  /* 0x000000100a00720c */ /* 0x000fe40003f06270 */
[----:B-1----:R-:W-:Y:S04]  /*6150*/  IADD3 R2, P5, PT, R20, R70, RZ ;  /* 0x0000004614027210 */ /* 0x002fe80007fbe0ff */
[----:B------:R-:W-:Y:S05]  /*6160*/  IADD3.X R3, PT, PT, R21, R69, RZ, P5, !PT ;  /* 0x0000004515037210 */ /* 0x000fea0002ffe4ff */
[----:B--23--:R-:W2:Y:S02]  /*6170*/  LD.E.128 R40, desc[UR4][R2.64] ;  /* 0x0000000402287980 */ /* 0x00cea4000c101d00 */
        /* <DEDUP_REMOVED lines=87> */
.L_x_4538:
[----:B------:R-:W-:Y:S05]  /*66f0*/  BSYNC.RECONVERGENT B0 ;  /* 0x0000000000007941 */ /* 0x000fea0003800200 */
.L_x_4537:
        /* <DEDUP_REMOVED lines=94> */
.L_x_4540:
[----:B------:R-:W-:Y:S05]  /*6ce0*/  BSYNC.RECONVERGENT B0 ;  /* 0x0000000000007941 */ /* 0x000fea0003800200 */
.L_x_4539:
        /* <DEDUP_REMOVED lines=99> */
.L_x_4542:
[----:B------:R-:W-:Y:S05]  /*7320*/  BSYNC.RECONVERGENT B0 ;  /* 0x0000000000007941 */ /* 0x000fea0003800200 */
.L_x_4541:
[----:B------:R-:W-:Y:S04]  /*7330*/  BSSY.RECONVERGENT B0, `(.L_x_4543) ;  /* 0x000005f000007945 */ /* 0x000fe80003800200 */
[----:B------:R-:W-:Y:S05]  /*7340*/  @P6 BRA `(.L_x_4544) ;  /* 0x0000000400746947 */ /* 0x000fea0003800000 */
        /* <DEDUP_REMOVED lines=93> */
.L_x_4544:
[----:B------:R-:W-:Y:S05]  /*7920*/  BSYNC.RECONVERGENT B0 ;  /* 0x0000000000007941 */ /* 0x000fea0003800200 */
.L_x_4543:
[----:B------:R-:W-:Y:S04]  /*7930*/  BSSY.RECONVERGENT B0, `(.L_x_4545) ;  /* 0x000005f000007945 */ /* 0x000fe80003800200 */
[----:B------:R-:W-:Y:S05]  /*7940*/  @P4 BRA `(.L_x_4546) ;  /* 0x0000000400744947 */ /* 0x000fea0003800000 */
        /* <DEDUP_REMOVED lines=17> */
[----:B------:R-:W2:Y:S01]  /*7a60*/  @!P0 LD.E.128 R36, desc[UR4][R36.64] ;  /* 0x0000000424248980 */ /* 0x000ea2000c101d00 */
[----:B------:R-:W-:Y:S02]  /*7a70*/  @!P0 IADD3.X R3, PT, PT, R0, R76, RZ, P4, !PT ;  /* 0x0000004c00038210 */ /* 0x000fe400027fe4ff */
[----:B------:R-:W-:Y:S02]  /*7a80*/  PLOP3.LUT P4, PT, PT, PT, PT, 0x80, 0x8 ;  /* 0x000000000008781c */ /* 0x000fe40003f8f070 */
[----:B------:R-:W-:Y:S03]  /*7a90*/  @!P0 PLOP3.LUT P4, PT, P1, PT, PT, 0x80, 0x8 ;  /* 0x000000000008881c */ /* 0x000fe60000f8f070 */
[----:B---34-:R1:W3:Y:S01]  /*7aa0*/  @!P0 LD.E.128 R24, desc[UR4][R2.64] ;  /* 0x0000000402188980 */ /* 0x0182e2000c101d00 */
        /* <DEDUP_REMOVED lines=9> */
[--C-:B------:R-:W-:Y:S02]  /*7b40*/  @!P0 HADD2.F32 R19, -RZ, R38.reuse.H0_H0 ;  /* 0x20000026ff138230 */ /* 0x100fe40000004100 */
        /* <DEDUP_REMOVED lines=18> */
[--C-:B---3--:R-:W-:Y:S02]  /*7c70*/  @!P0 HADD2.F32 R17, -RZ, R24.reuse.H0_H0 ;  /* 0x20000018ff118230 */ /* 0x108fe40000004100 */
        /* <DEDUP_REMOVED lines=42> */
.L_x_4546:
[----:B------:R-:W-:Y:S05]  /*7f20*/  BSYNC.RECONVERGENT B0 ;  /* 0x0000000000007941 */ /* 0x000fea0003800200 */
.L_x_4545:
        /* <DEDUP_REMOVED lines=10> */
.L_x_4513:
[----:B------:R-:W-:Y:S05]  /*7fd0*/  BSYNC.RECONVERGENT B1 ;  /* 0x0000000000017941 */ /* 0x000fea0003800200 */
.L_x_4511:
        /* <DEDUP_REMOVED lines=51> */
[----:B------:R-:W-:Y:S07]  /*8310*/  ISETP.GT.U32.AND P0, PT, R7, R6, PT ;  /* 0x000000060700720c */ /* 0x000fee0003f04070 */
[----:B------:R-:W-:Y:S02]  /*8320*/  @!P4 IMAD.IADD R3, R3, 0x1, -R7 ;  /* 0x000000010303c824 */ /* 0x000fe400078e0a07 */
[----:B------:R-:W-:Y:S01]  /*8330*/  @!P4 VIADD R0, R0, 0x1 ;  /* 0x000000010000c836 */ /* 0x000fe20000000000 */
[----:B------:R-:W-:Y:S02]  /*8340*/  ISETP.GE.AND P4, PT, R5, RZ, PT ;  /* 0x000000ff0500720c */ /* 0x000fe40003f86270 */
[-C--:B------:R-:W-:Y:S01]  /*8350*/  ISETP.GE.U32.AND P5, PT, R3, R7.reuse, PT ;  /* 0x000000070300720c */ /* 0x080fe20003fa6070 */
[----:B------:R-:W-:Y:S01]  /*8360*/  @!P0 VIADD R4, R4, 0x1 ;  /* 0x0000000104048836 */ /* 0x000fe20000000000 */
[-C--:B------:R-:W-:Y:S02]  /*8370*/  @!P0 IADD3 R6, PT, PT, R6, -R7.reuse, RZ ;  /* 0x8000000706068210 */ /* 0x080fe40007ffe0ff */
[-C--:B------:R-:W-:Y:S02]  /*8380*/  LOP3.LUT R3, R92, R2.reuse, RZ, 0x3c, !PT ;  /* 0x000000025c037212 */ /* 0x080fe400078e3cff */
[----:B------:R-:W-:Y:S02]  /*8390*/  ISETP.GE.U32.AND P6, PT, R6, R7, PT ;  /* 0x000000070600720c */ /* 0x000fe40003fc6070 */
[----:B------:R-:W-:Y:S02]  /*83a0*/  ISETP.GE.AND P1, PT, R3, RZ, PT ;  /* 0x000000ff0300720c */ /* 0x000fe40003f26270 */
[----:B------:R-:W-:Y:S02]  /*83b0*/  ISETP.NE.AND P0, PT, R2, RZ, PT ;  /* 0x000000ff0200720c */ /* 0x000fe40003f05270 */
[----:B------:R-:W-:Y:S02]  /*83c0*/  LOP3.LUT R3, RZ, R2, RZ, 0x33, !PT ;  /* 0x00000002ff037212 */ /* 0x000fe400078e33ff */
[----:B------:R-:W-:Y:S05]  /*83d0*/  @P5 IADD3 R0, PT, PT, R0, 0x1, RZ ;  /* 0x0000000100005810 */ /* 0x000fea0007ffe0ff */
        /* <DEDUP_REMOVED lines=37> */
.L_x_4548:
[----:B------:R-:W-:Y:S05]  /*8630*/  BSYNC.RECONVERGENT B0 ;  /* 0x0000000000007941 */ /* 0x000fea0003800200 */
.L_x_4547:
[----:B------:R-:W-:Y:S05]  /*8640*/  @P2 BRA `(.L_x_4549) ;  /* 0xffffff9c00b02947 */ /* 0x000fea000383ffff */
.L_x_4510:
        /* <DEDUP_REMOVED lines=17> */
.L_x_4554:
[----:B------:R2:W-:Y:S02]  /*8760*/  STS.128 [R45], RZ ;  /* 0x000000ff2d007388 */ /* 0x0005e40000000c00 */
.L_x_4553:
[----:B------:R-:W-:Y:S05]  /*8770*/  BSYNC.RECONVERGENT B0 ;  /* 0x0000000000007941 */ /* 0x000fea0003800200 */
.L_x_4552:
        /* <DEDUP_REMOVED lines=13> */
.L_x_4551:
[----:B------:R-:W2:Y:S04]  /*8850*/  LD.E.64 R2, desc[UR4][R148.64+0xf0] ;  /* 0x0000f00494027980 */ /* 0x000ea8000c101b00 */
[----:B----4-:R1:W5:Y:S04]  /*8860*/  LD.E.64 R24, desc[UR4][R148.64+0x148] ;  /* 0x0001480494187980 */ /* 0x010368000c101b00 */
        /* <DEDUP_REMOVED lines=42> */
[----:B------:R3:W4:Y:S01]  /*8b10*/  LD.E.64 R2, desc[UR4][R18.64] ;  /* 0x0000000412027980 */ /* 0x000722000c101b00 */
[----:B-----5:R-:W-:Y:S02]  /*8b20*/  MOV R9, R15 ;  /* 0x0000000f00097202 */ /* 0x020fe40000000f00 */
[----:B------:R-:W-:-:S03]  /*8b30*/  MOV R21, R13 ;  /* 0x0000000d00157202 */ /* 0x000fc60000000f00 */
[----:B------:R-:W-:Y:S02]  /*8b40*/  HADD2.F32 R23, -RZ, R9.H0_H0 ;  /* 0x20000009ff177230 */ /* 0x000fe40000004100 */
[--C-:B------:R-:W-:Y:S02]  /*8b50*/  HADD2.F32 R20, -RZ, R21.reuse.H0_H0 ;  /* 0x20000015ff147230 */ /* 0x100fe40000004100 */
[----:B------:R-:W-:Y:S02]  /*8b60*/  HADD2.F32 R21, -RZ, R21.H1_H1 ;  /* 0x30000015ff157230 */ /* 0x000fe40000004100 */
[----:B---3--:R-:W-:Y:S01]  /*8b70*/  HADD2.F32 R18, -RZ, R9.H1_H1 ;  /* 0x30000009ff127230 */ /* 0x008fe20000004100 */
[----:B------:R-:W-:Y:S01]  /*8b80*/  MOV R19, R14 ;  /* 0x0000000e00137202 */ /* 0x000fe20000000f00 */
[----:B--2---:R-:W-:Y:S02]  /*8b90*/  HADD2.F32 R15, -RZ, R5.H1_H1 ;  /* 0x30000005ff0f7230 */ /* 0x004fe40000004100 */
[----:B----4-:R-:W-:-:S02]  /*8ba0*/  HADD2.F32 R13, -RZ, R3.H1_H1 ;  /* 0x30000003ff0d7230 */ /* 0x010fc40000004100 */
[----:B------:R-:W-:Y:S02]  /*8bb0*/  HADD2.F32 R14, -RZ, R2.H1_H1 ;  /* 0x30000002ff0e7230 */ /* 0x000fe40000004100 */
[--C-:B------:R-:W-:Y:S02]  /*8bc0*/  HADD2.F32 R17, -RZ, R4.reuse.H1_H1 ;  /* 0x30000004ff117230 */ /* 0x100fe40000004100 */
[C---:B------:R-:W-:Y:S01]  /*8bd0*/  FMUL.FTZ R9, R18.reuse, R13 ;  /* 0x0000000d12097220 */ /* 0x040fe20000410000 */
[----:B------:R-:W-:Y:S01]  /*8be0*/  FMUL.FTZ R18, R18, R15 ;  /* 0x0000000f12127220 */ /* 0x000fe20000410000 */
[C---:B------:R-:W-:Y:S01]  /*8bf0*/  FMUL.FTZ R22, R21.reuse, R14 ;  /* 0x0000000e15167220 */ /* 0x040fe20000410000 */
[----:B------:R-:W-:Y:S02]  /*8c00*/  FMUL.FTZ R21, R21, R17 ;  /* 0x0000001115157220 */ /* 0x000fe40000410000 */
[----:B------:R-:W-:Y:S01]  /*8c10*/  FFMA.FTZ R18, R23, R13, R18 ;  /* 0x0000000d17127223 */ /* 0x000fe20000010012 */
[----:B------:R-:W-:-:S02]  /*8c20*/  HADD2.F32 R4, -RZ, R4.H0_H0 ;  /* 0x20000004ff047230 */ /* 0x000fc40000004100 */
[----:B------:R-:W-:Y:S02]  /*8c30*/  HADD2.F32 R13, -RZ, R12.H1_H1 ;  /* 0x3000000cff0d7230 */ /* 0x000fe40000004100 */
[----:B------:R-:W-:Y:S02]  /*8c40*/  HADD2.F32 R2, -RZ, R2.H0_H0 ;  /* 0x20000002ff027230 */ /* 0x000fe40000004100 */
[C---:B------:R-:W-:Y:S01]  /*8c50*/  FFMA.FTZ R21, R20.reuse, R14, R21 ;  /* 0x0000000e14157223 */ /* 0x040fe20000010015 */
[----:B------:R-:W-:Y:S02]  /*8c60*/  HADD2.F32 R3, -RZ, R3.H0_H0 ;  /* 0x20000003ff037230 */ /* 0x000fe40000004100 */
[----:B------:R-:W-:Y:S01]  /*8c70*/  FFMA.FTZ R22, R20, R17, -R22 ;  /* 0x0000001114167223 */ /* 0x000fe20000010816 */
[----:B------:R-:W-:Y:S02]  /*8c80*/  HADD2.F32 R14, -RZ, R19.H1_H1 ;  /* 0x30000013ff0e7230 */ /* 0x000fe40000004100 */
[----:B------:R-:W-:Y:S01]  /*8c90*/  FFMA.FTZ R9, R23, R15, -R9 ;  /* 0x0000000f17097223 */ /* 0x000fe20000010809 */
[----:B------:R-:W-:-:S02]  /*8ca0*/  HADD2.F32 R5, -RZ, R5.H0_H0 ;  /* 0x20000005ff057230 */ /* 0x000fc40000004100 */
[C---:B------:R-:W-:Y:S01]  /*8cb0*/  FMUL.FTZ R15, R13.reuse, R2 ;  /* 0x000000020d0f7220 */ /* 0x040fe20000410000 */
[----:B------:R-:W-:Y:S02]  /*8cc0*/  HADD2.F32 R12, -RZ, R12.H0_H0 ;  /* 0x2000000cff0c7230 */ /* 0x000fe40000004100 */
        /* <DEDUP_REMOVED lines=15> */
.L_x_4561:
[----:B------:R-:W-:Y:S05]  /*8dc0*/  BSYNC.RECONVERGENT B0 ;  /* 0x0000000000007941 */ /* 0x000fea0003800200 */
.L_x_4560:
[----:B-----5:R3:W-:Y:S01]  /*8dd0*/  STS.128 [R45], R12 ;  /* 0x0000000c2d007388 */ /* 0x0207e20000000c00 */
[----:B------:R-:W-:Y:S05]  /*8de0*/  BRA `(.L_x_4558) ;  /* 0x0000000000047947 */ /* 0x000fea0003800000 */
.L_x_4559:
[----:B------:R2:W-:Y:S02]  /*8df0*/  STS.128 [R45], RZ ;  /* 0x000000ff2d007388 */ /* 0x0005e40000000c00 */
.L_x_4558:
[----:B------:R-:W-:Y:S05]  /*8e00*/  BSYNC.RECONVERGENT B1 ;  /* 0x0000000000017941 */ /* 0x000fea0003800200 */
.L_x_4557:
        /* <DEDUP_REMOVED lines=22> */
[----:B-----5:R-:W-:Y:S02]  /*8f70*/  MOV R6, R12 ;  /* 0x0000000c00067202 */ /* 0x020fe40000000f00 */
[----:B------:R-:W-:Y:S01]  /*8f80*/  MOV R12, R14 ;  /* 0x0000000e000c7202 */ /* 0x000fe20000000f00 */
[--C-:B------:R-:W-:Y:S01]  /*8f90*/  HADD2.F32 R14, -RZ, R13.reuse.H0_H0 ;  /* 0x2000000dff0e7230 */ /* 0x100fe20000004100 */
[----:B------:R-:W-:Y:S01]  /*8fa0*/  MOV R0, R15 ;  /* 0x0000000f00007202 */ /* 0x000fe20000000f00 */
[----:B------:R-:W-:-:S02]  /*8fb0*/  HADD2.F32 R13, -RZ, R13.H1_H1 ;  /* 0x3000000dff0d7230 */ /* 0x000fc40000004100 */
[--C-:B------:R-:W-:Y:S02]  /*8fc0*/  HADD2.F32 R15, -RZ, R6.reuse.H1_H1 ;  /* 0x30000006ff0f7230 */ /* 0x100fe40000004100 */
[----:B------:R-:W-:Y:S02]  /*8fd0*/  HADD2.F32 R16, -RZ, R6.H0_H0 ;  /* 0x20000006ff107230 */ /* 0x000fe40000004100 */
[--C-:B---3--:R-:W-:Y:S02]  /*8fe0*/  HADD2.F32 R7, -RZ, R2.reuse.H1_H1 ;  /* 0x30000002ff077230 */ /* 0x108fe40000004100 */
[----:B------:R-:W-:Y:S02]  /*8ff0*/  HADD2.F32 R2, -RZ, R2.H0_H0 ;  /* 0x20000002ff027230 */ /* 0x000fe40000004100 */
[--C-:B--2---:R-:W-:Y:S02]  /*9000*/  HADD2.F32 R8, -RZ, R4.reuse.H1_H1 ;  /* 0x30000004ff087230 */ /* 0x104fe40000004100 */
        /* <DEDUP_REMOVED lines=14> */
[----:B------:R-:W-:Y:S01]  /*90f0*/  FMUL.FTZ R16, R7, R2 ;  /* 0x0000000207107220 */ /* 0x000fe20000410000 */
[----:B------:R-:W-:Y:S01]  /*9100*/  HADD2.F32 R8, -RZ, R0.H1_H1 ;  /* 0x30000000ff087230 */ /* 0x000fe20000004100 */
        /* <DEDUP_REMOVED lines=16> */
.L_x_4563:
[----:B------:R-:W-:Y:S05]  /*9210*/  BSYNC.RECONVERGENT B0 ;  /* 0x0000000000007941 */ /* 0x000fea0003800200 */
.L_x_4562:
[----:B-----5:R3:W-:Y:S01]  /*9220*/  STS.128 [R45+0x800], R12 ;  /* 0x0008000c2d007388 */ /* 0x0207e20000000c00 */
[----:B------:R-:W-:Y:S05]  /*9230*/  BRA `(.L_x_4555) ;  /* 0x0000000c00247947 */ /* 0x000fea0003800000 */
.L_x_4556:
        /* <DEDUP_REMOVED lines=99> */
.L_x_4568:
[----:B------:R-:W-:Y:S05]  /*9870*/  BSYNC.RECONVERGENT B0 ;  /* 0x0000000000007941 */ /* 0x000fea0003800200 */
.L_x_4567:
[----:B-----5:R3:W-:Y:S01]  /*9880*/  STS.128 [R45], R20 ;  /* 0x000000142d007388 */ /* 0x0207e20000000c00 */
[----:B------:R-:W-:Y:S05]  /*9890*/  BRA `(.L_x_4565) ;  /* 0x0000000000047947 */ /* 0x000fea0003800000 */
.L_x_4566:
[----:B------:R2:W-:Y:S02]  /*98a0*/  STS.128 [R45], RZ ;  /* 0x000000ff2d007388 */ /* 0x0005e40000000c00 */
.L_x_4565:
[----:B------:R-:W-:Y:S05]  /*98b0*/  BSYNC.RECONVERGENT B1 ;  /* 0x0000000000017941 */ /* 0x000fea0003800200 */
.L_x_4564:
        /* <DEDUP_REMOVED lines=54> */
[----:B------:R-:W-:-:S02]  /*9c20*/  HADD2.F32 R4, -RZ, R3.H0_H0 ;  /* 0x20000003ff047230 */ /* 0x000fc40000004100 */
[----:B------:R-:W-:Y:S01]  /*9c30*/  FMUL.FTZ R17, R17, R5 ;  /* 0x0000000511117220 */ /* 0x000fe20000410000 */
[----:B------:R-:W-:Y:S02]  /*9c40*/  HADD2.F32 R6, -RZ, R3.H1_H1 ;  /* 0x30000003ff067230 */ /* 0x000fe40000004100 */
[----:B------:R-:W-:Y:S01]  /*9c50*/  FMUL.FTZ R24, R24, R7 ;  /* 0x0000000718187220 */ /* 0x000fe20000410000 */
[----:B----4-:R-:W-:Y:S02]  /*9c60*/  HADD2.F32 R3, -RZ, R12.H0_H0 ;  /* 0x2000000cff037230 */ /* 0x010fe40000004100 */
[----:B------:R-:W-:Y:S01]  /*9c70*/  @!P2 FADD.FTZ R25, -R25, -RZ ;  /* 0x800000ff1919a221 */ /* 0x000fe20000010100 */
[----:B------:R-:W-:Y:S01]  /*9c80*/  FMUL.FTZ R8, R8, R19 ;  /* 0x0000001308087220 */ /* 0x000fe20000410000 */
[----:B------:R-:W-:Y:S02]  /*9c90*/  HADD2.F32 R5, -RZ, R0.H0_H0 ;  /* 0x20000000ff057230 */ /* 0x000fe40000004100 */
[----:B------:R-:W-:-:S02]  /*9ca0*/  HADD2.F32 R7, -RZ, R13.H0_H0 ;  /* 0x2000000dff077230 */ /* 0x000fc40000004100 */
[----:B------:R-:W-:Y:S01]  /*9cb0*/  @!P2 FADD.FTZ R26, -R26, -RZ ;  /* 0x800000ff1a1aa221 */ /* 0x000fe20000010100 */
[----:B------:R-:W-:Y:S01]  /*9cc0*/  FMUL.FTZ R21, R21, R25 ;  /* 0x0000001915157220 */ /* 0x000fe20000410000 */
[----:B------:R-:W-:Y:S01]  /*9cd0*/  @!P2 FADD.FTZ R27, -R27, -RZ ;  /* 0x800000ff1b1ba221 */ /* 0x000fe20000010100 */
[----:B------:R-:W-:Y:S02]  /*9ce0*/  HADD2.F32 R19, -RZ, R13.H1_H1 ;  /* 0x3000000dff137230 */ /* 0x000fe40000004100 */
[----:B------:R-:W-:Y:S01]  /*9cf0*/  FFMA.FTZ R3, R4, R3, R8 ;  /* 0x0000000304037223 */ /* 0x000fe20000010008 */
[--C-:B------:R-:W-:Y:S02]  /*9d00*/  HADD2.F32 R13, -RZ, R14.reuse.H0_H0 ;  /* 0x2000000eff0d7230 */ /* 0x100fe40000004100 */
[----:B------:R-:W-:Y:S01]  /*9d10*/  FFMA.FTZ R5, R5, R7, R16 ;  /* 0x0000000705057223 */ /* 0x000fe20000010010 */
[----:B------:R-:W-:Y:S02]  /*9d20*/  HADD2.F32 R25, -RZ, R14.H1_H1 ;  /* 0x3000000eff197230 */ /* 0x000fe40000004100 */
[----:B------:R-:W-:-:S02]  /*9d30*/  HADD2.F32 R4, -RZ, R0.H1_H1 ;  /* 0x30000000ff047230 */ /* 0x000fc40000004100 */
[--C-:B------:R-:W-:Y:S02]  /*9d40*/  HADD2.F32 R14, -RZ, R15.reuse.H0_H0 ;  /* 0x2000000fff0e7230 */ /* 0x100fe40000004100 */
        /* <DEDUP_REMOVED lines=21> */
[----:B------:R-:W-:Y:S02]  /*9ea0*/  MOV R23, R2 ;  /* 0x0000000200177202 */ /* 0x000fe40000000f00 */
.L_x_4570:
[----:B------:R-:W-:Y:S05]  /*9eb0*/  BSYNC.RECONVERGENT B0 ;  /* 0x0000000000007941 */ /* 0x000fea0003800200 */
.L_x_4569:
[----:B-----5:R1:W-:Y:S02]  /*9ec0*/  STS.128 [R45+0x800], R20 ;  /* 0x000800142d007388 */ /* 0x0203e40000000c00 */
.L_x_4555:
[----:B------:R-:W-:Y:S05]  /*9ed0*/  BSYNC.RECONVERGENT B2 ;  /* 0x0000000000027941 */ /* 0x000fea0003800200 */
.L_x_4550:
[----:B------:R-:W-:Y:S01]  /*9ee0*/  IADD3 R55, PT, PT, -R55, R49, RZ ;  /* 0x0000003137377210 */ /* 0x000fe20007ffe1ff */
[----:B------:R-:W-:Y:S03]  /*9ef0*/  BSSY.RECONVERGENT B0, `(.L_x_4571) ;  /* 0x000000d000007945 */ /* 0x000fe60003800200 */
[----:B------:R-:W-:-:S13]  /*9f00*/  ISETP.GE.AND P2, PT, R108, R55, PT ;  /* 0x000000376c00720c */ /* 0x000fda0003f46270 */
        /* <DEDUP_REMOVED lines=10> */
.L_x_4573:
[----:B------:R1:W-:Y:S02]  /*9fb0*/  STS.128 [R45+0x1000], RZ ;  /* 0x001000ff2d007388 */ /* 0x0003e40000000c00 */
.L_x_4572:
[----:B------:R-:W-:Y:S05]  /*9fc0*/  BSYNC.RECONVERGENT B0 ;  /* 0x0000000000007941 */ /* 0x000fea0003800200 */
.L_x_4571:
[----:B------:R-:W-:Y:S01]  /*9fd0*/  ISETP.GE.AND P1, PT, R9, R55, PT ;  /* 0x000000370900720c */ /* 0x000fe20003f26270 */
[C---:B---3--:R-:W-:Y:S01]  /*9fe0*/  IMAD.SHL.U32 R12, R50.reuse, 0x2, RZ ;  /* 0x00000002320c7824 */ /* 0x048fe200078e00ff */
        /* <DEDUP_REMOVED lines=12> */
.L_x_4576:
[----:B------:R3:W-:Y:S02]  /*a0b0*/  STS.128 [R45+0x1800], RZ ;  /* 0x001800ff2d007388 */ /* 0x0007e40000000c00 */
.L_x_4575:
[----:B------:R-:W-:Y:S05]  /*a0c0*/  BSYNC.RECONVERGENT B0 ;  /* 0x0000000000007941 */ /* 0x000fea0003800200 */
.L_x_4574:
[----:B------:R-:W-:Y:S01]  /*a0d0*/  IADD3 R7, PT, PT, R108, 0x40, RZ ;  /* 0x000000406c077810 */ /* 0x000fe20007ffe0ff */
        /* <DEDUP_REMOVED lines=12> */
.L_x_4579:
[----:B------:R1:W-:Y:S02]  /*a1a0*/  STS.128 [R45+0x2000], RZ ;  /* 0x002000ff2d007388 */ /* 0x0003e40000000c00 */
.L_x_4578:
[----:B------:R-:W-:Y:S05]  /*a1b0*/  BSYNC.RECONVERGENT B0 ;  /* 0x0000000000007941 */ /* 0x000fea0003800200 */
.L_x_4577:
        /* <DEDUP_REMOVED lines=13> */
.L_x_4582:
[----:B------:R1:W-:Y:S02]  /*a290*/  STS.128 [R45+0x2800], RZ ;  /* 0x002800ff2d007388 */ /* 0x0003e40000000c00 */
.L_x_4581:
[----:B------:R-:W-:Y:S05]  /*a2a0*/  BSYNC.RECONVERGENT B0 ;  /* 0x0000000000007941 */ /* 0x000fea0003800200 */
.L_x_4580:
[----:B------:R-:W-:Y:S01]  /*a2b0*/  IADD3 R5, PT, PT, R108, 0x80, RZ ;  /* 0x000000806c057810 */ /* 0x000fe20007ffe0ff */
[----:B------:R-:W-:Y:S03]  /*a2c0*/  BSSY.RECONVERGENT B0, `(.L_x_4583) ;  /* 0x0000010000007945 */ /* 0x000fe60003800200 */
[----:B------:R-:W-:-:S13]  /*a2d0*/  ISETP.GE.AND P0, PT, R5, R55, PT ;  /* 0x000000370500720c */ /* 0x000fda0003f06270 */
        /* <DEDUP_REMOVED lines=13> */
.L_x_4585:
[----:B------:R1:W-:Y:S02]  /*a3b0*/  STS.128 [R45+0x3000], RZ ;  /* 0x003000ff2d007388 */ /* 0x0003e40000000c00 */
.L_x_4584:
[----:B------:R-:W-:Y:S05]  /*a3c0*/  BSYNC.RECONVERGENT B0 ;  /* 0x0000000000007941 */ /* 0x000fea0003800200 */
.L_x_4583:
        /* <DEDUP_REMOVED lines=13> */
.L_x_4588:
[----:B------:R1:W-:Y:S02]  /*a4a0*/  STS.128 [R45+0x3800], RZ ;  /* 0x003800ff2d007388 */ /* 0x0003e40000000c00 */
.L_x_4587:
[----:B------:R-:W-:Y:S05]  /*a4b0*/  BSYNC.RECONVERGENT B0 ;  /* 0x0000000000007941 */ /* 0x000fea0003800200 */
.L_x_4586:
[----:B-1----:R-:W-:Y:S01]  /*a4c0*/  IADD3 R3, PT, PT, R108, 0xc0, RZ ;  /* 0x000000c06c037810 */ /* 0x002fe20007ffe0ff */
        /* <DEDUP_REMOVED lines=15> */
.L_x_4591:
[----:B------:R1:W-:Y:S02]  /*a5c0*/  STS.128 [R45+0x4000], RZ ;  /* 0x004000ff2d007388 */ /* 0x0003e40000000c00 */
.L_x_4590:
[----:B------:R-:W-:Y:S05]  /*a5d0*/  BSYNC.RECONVERGENT B0 ;  /* 0x0000000000007941 */ /* 0x000fea0003800200 */
.L_x_4589:
[----:B------:R-:W-:Y:S01]  /*a5e0*/  IADD3 R0, PT, PT, R108, 0xe0, RZ ;  /* 0x000000e06c007810 */ /* 0x000fe20007ffe0ff */
        /* <DEDUP_REMOVED lines=13> */
.L_x_4594:
[----:B------:R1:W-:Y:S02]  /*a6c0*/  STS.128 [R45+0x4800], RZ ;  /* 0x004800ff2d007388 */ /* 0x0003e40000000c00 */
.L_x_4593:
[----:B------:R-:W-:Y:S05]  /*a6d0*/  BSYNC.RECONVERGENT B0 ;  /* 0x0000000000007941 */ /* 0x000fea0003800200 */
.L_x_4592:
[----:B--2--5:R-:W2:Y:S04]  /*a6e0*/  LD.E.64 R16, desc[UR4][R148.64+0x1c0] ;  /* 0x0001c00494107980 */ /* 0x024ea8000c101b00 */
[----:B-1----:R-:W4:Y:S01]  /*a6f0*/  LD.E.64 R14, desc[UR4][R148.64+0x1b8] ;  /* 0x0001b804940e7980 */ /* 0x002f22000c101b00 */
[----:B---3--:R-:W-:Y:S02]  /*a700*/  MOV R12, R225 ;  /* 0x000000e1000c7202 */ /* 0x008fe40000000f00 */
[----:B------:R-:W-:Y:S01]  /*a710*/  MOV R13, RZ ;  /* 0x000000ff000d7202 */ /* 0x000fe20000000f00 */
[----:B------:R-:W3:Y:S04]  /*a720*/  LD.E R231, desc[UR4][R148.64+0xd8] ;  /* 0x0000d80494e77980 */ /* 0x000ee8000c101900 */
[----:B------:R-:W0:Y:S01]  /*a730*/  LDGDEPBAR ;  /* 0x00000000000079af */ /* 0x000e220000000000 */
[----:B--2---:R-:W-:-:S03]  /*a740*/  IMAD.WIDE.U32 R12, R226, R16, R12 ;  /* 0x00000010e20c7225 */ /* 0x004fc600078e000c */
[----:B------:R1:W5:Y:S01]  /*a750*/  LD.E R16, desc[UR4][R148.64+0x184] ;  /* 0x0001840494107980 */ /* 0x000362000c101900 */
[----:B------:R-:W-:Y:S01]  /*a760*/  IMAD R2, R17, R226, RZ ;  /* 0x000000e211027224 */ /* 0x000fe200078e02ff */
[----:B----4-:R-:W-:-:S04]  /*a770*/  LEA R14, P0, R12, R14, 0x2 ;  /* 0x0000000e0c0e7211 */ /* 0x010fc800078010ff */
[----:B------:R-:W-:-:S04]  /*a780*/  IADD3 R2, PT, PT, R13, R2, RZ ;  /* 0x000000020d027210 */ /* 0x000fc80007ffe0ff */
[----:B------:R-:W-:Y:S01]  /*a790*/  LEA.HI.X R15, R12, R15, R2, 0x2, P0 ;  /* 0x0000000f0c0f7211 */ /* 0x000fe200000f1402 */
[----:B---3--:R-:W2:Y:S01]  /*a7a0*/  MUFU.RCP R231, R231 ;  /* 0x000000e700e77308 */ /* 0x008ea20000001000 */
[----:B------:R1:W5:Y:S04]  /*a7b0*/  LD.E R2, desc[UR4][R148.64+0x188] ;  /* 0x0001880494027980 */ /* 0x000368000c101900 */
[----:B------:R-:W2:Y:S01]  /*a7c0*/  LD.E R8, desc[UR4][R14.64] ;  /* 0x000000040e087980 */ /* 0x000ea2000c101900 */
[----:B------:R-:W-:-:S04]  /*a7d0*/  DEPBAR.LE SB0, 0x0 ;  /* 0x000080000000791a */ /* 0x000fc80000000000 */
[----:B------:R-:W-:Y:S01]  /*a7e0*/  BSSY.RECONVERGENT B0, `(.L_x_4595) ;  /* 0x0000010000007945 */ /* 0x000fe20003800200 */
[----:B------:R-:W-:Y:S01]  /*a7f0*/  BAR.SYNC.DEFER_BLOCKING 0x0 ;  /* 0x0000000000007b1d */ /* 0x000fe20000010000 */
[----:B--2---:R-:W-:-:S05]  /*a800*/  FMUL.FTZ R231, R8, R231 ;  /* 0x000000e708e77220 */ /* 0x004fca0000410000 */
[----:B-1----:R-:W-:Y:S05]  /*a810*/  @P2 BRA `(.L_x_4596) ;  /* 0x00000000002c2947 */ /* 0x002fea0003800000 */
        /* <DEDUP_REMOVED lines=9> */
.L_x_4597:
[----:B------:R2:W-:Y:S01]  /*a8b0*/  STS.128 [R45+0x5000], RZ ;  /* 0x005000ff2d007388 */ /* 0x0005e20000000c00 */
[----:B------:R-:W-:Y:S05]  /*a8c0*/  BRA `(.L_x_4598) ;  /* 0x0000000000047947 */ /* 0x000fea0003800000 */
.L_x_4596:
[----:B------:R3:W-:Y:S02]  /*a8d0*/  STS.128 [R45+0x5000], RZ ;  /* 0x005000ff2d007388 */ /* 0x0007e40000000c00 */
.L_x_4598:
[----:B------:R-:W-:Y:S05]  /*a8e0*/  BSYNC.RECONVERGENT B0 ;  /* 0x0000000000007941 */ /* 0x000fea0003800200 */
.L_x_4595:
        /* <DEDUP_REMOVED lines=13> */
.L_x_4601:
[----:B------:R1:W-:Y:S02]  /*a9c0*/  STS.128 [R45+0x5800], RZ ;  /* 0x005800ff2d007388 */ /* 0x0003e40000000c00 */
.L_x_4600:
[----:B------:R-:W-:Y:S05]  /*a9d0*/  BSYNC.RECONVERGENT B0 ;  /* 0x0000000000007941 */ /* 0x000fea0003800200 */
.L_x_4599:
        /* <DEDUP_REMOVED lines=13> */
.L_x_4604:
[----:B------:R1:W-:Y:S02]  /*aab0*/  STS.128 [R45+0x6000], RZ ;  /* 0x006000ff2d007388 */ /* 0x0003e40000000c00 */
.L_x_4603:
[----:B------:R-:W-:Y:S05]  /*aac0*/  BSYNC.RECONVERGENT B0 ;  /* 0x0000000000007941 */ /* 0x000fea0003800200 */
.L_x_4602:
        /* <DEDUP_REMOVED lines=13> */
.L_x_4607:
[----:B------:R1:W-:Y:S02]  /*aba0*/  STS.128 [R45+0x6800], RZ ;  /* 0x006800ff2d007388 */ /* 0x0003e40000000c00 */
.L_x_4606:
[----:B------:R-:W-:Y:S05]  /*abb0*/  BSYNC.RECONVERGENT B0 ;  /* 0x0000000000007941 */ /* 0x000fea0003800200 */
.L_x_4605:
        /* <DEDUP_REMOVED lines=16> */
.L_x_4610:
[----:B------:R1:W-:Y:S02]  /*acc0*/  STS.128 [R45+0x7000], RZ ;  /* 0x007000ff2d007388 */ /* 0x0003e40000000c00 */
.L_x_4609:
[----:B------:R-:W-:Y:S05]  /*acd0*/  BSYNC.RECONVERGENT B0 ;  /* 0x0000000000007941 */ /* 0x000fea0003800200 */
.L_x_4608:
        /* <DEDUP_REMOVED lines=13> */
.L_x_4613:
[----:B------:R1:W-:Y:S02]  /*adb0*/  STS.128 [R45+0x7800], RZ ;  /* 0x007800ff2d007388 */ /* 0x0003e40000000c00 */
.L_x_4612:
[----:B------:R-:W-:Y:S05]  /*adc0*/  BSYNC.RECONVERGENT B0 ;  /* 0x0000000000007941 */ /* 0x000fea0003800200 */
.L_x_4611:
        /* <DEDUP_REMOVED lines=16> */
.L_x_4616:
[----:B------:R1:W-:Y:S02]  /*aed0*/  STS.128 [R45+0x8000], RZ ;  /* 0x008000ff2d007388 */ /* 0x0003e40000000c00 */
.L_x_4615:
[----:B------:R-:W-:Y:S05]  /*aee0*/  BSYNC.RECONVERGENT B0 ;  /* 0x0000000000007941 */ /* 0x000fea0003800200 */
.L_x_4614:
        /* <DEDUP_REMOVED lines=14> */
.L_x_4619:
[----:B------:R1:W-:Y:S02]  /*afd0*/  STS.128 [R45+0x8800], RZ ;  /* 0x008800ff2d007388 */ /* 0x0003e40000000c00 */
.L_x_4618:
[----:B------:R-:W-:Y:S05]  /*afe0*/  BSYNC.RECONVERGENT B0 ;  /* 0x0000000000007941 */ /* 0x000fea0003800200 */
.L_x_4617:
[C---:B------:R-:W-:Y:S01]  /*aff0*/  IMAD.SHL.U32 R126, R208.reuse, 0x20, RZ ;  /* 0x00000020d07e7824 */ /* 0x040fe200078e00ff */
[----:B------:R-:W-:Y:S01]  /*b000*/  SHF.R.U32.HI R209, RZ, 0x1, R208 ;  /* 0x00000001ffd17819 */ /* 0x000fe200000116d0 */
[C---:B------:R-:W-:Y:S01]  /*b010*/  IMAD.SHL.U32 R3, R208.reuse, 0x10, RZ ;  /* 0x00000010d0037824 */ /* 0x040fe200078e00ff */
[C---:B------:R-:W-:Y:S01]  /*b020*/  LOP3.LUT P0, R112, R208.reuse, 0x4, RZ, 0xc0, !PT ;  /* 0x00000004d0707812 */ /* 0x040fe2000780c0ff */
[----:B------:R-:W-:Y:S01]  /*b030*/  IMAD.SHL.U32 R152, R208, 0x2, RZ ;  /* 0x00000002d0987824 */ /* 0x000fe200078e00ff */
[----:B------:R-:W-:Y:S01]  /*b040*/  LOP3.LUT R123, R209, 0x8, RZ, 0xc0, !PT ;  /* 0x00000008d17b7812 */ /* 0x000fe200078ec0ff */
[----:B------:R-:W-:Y:S01]  /*b050*/  IMAD R236, R227, 0x40, R49 ;  /* 0x00000040e3ec7824 */ /* 0x000fe200078e0231 */
[----:B------:R-:W-:Y:S01]  /*b060*/  LOP3.LUT R0, R126, 0xc0, RZ, 0xc0, !PT ;  /* 0x000000c07e007812 */ /* 0x000fe200078ec0ff */
[----:B------:R-:W0:Y:S01]  /*b070*/  LDGDEPBAR ;  /* 0x00000000000079af */ /* 0x000e220000000000 */
[----:B------:R-:W-:Y:S01]  /*b080*/  LOP3.LUT R210, R3, 0x3e00, RZ, 0xc0, !PT ;  /* 0x00003e0003d27812 */ /* 0x000fe200078ec0ff */
[----:B------:R-:W-:Y:S01]  /*b090*/  BSSY.RECONVERGENT B1, `(.L_x_4620) ;  /* 0x0000552000017945 */ /* 0x000fe20003800200 */
[----:B------:R-:W-:-:S02]  /*b0a0*/  LOP3.LUT R123, R123, 0xc0, R126, 0xf8, !PT ;  /* 0x000000c07b7b7812 */ /* 0x000fc400078ef87e */
[----:B------:R-:W-:Y:S02]  /*b0b0*/  LOP3.LUT R0, R0, 0x8, R208, 0xf8, !PT ;  /* 0x0000000800007812 */ /* 0x000fe400078ef8d0 */
[----:B-1----:R-:W-:Y:S02]  /*b0c0*/  LOP3.LUT R4, R210, 0x20, R126, 0xf8, !PT ;  /* 0x00000020d2047812 */ /* 0x002fe400078ef87e */
[----:B------:R-:W-:Y:S02]  /*b0d0*/  LOP3.LUT R3, R3, 0x100, RZ, 0xc0, !PT ;  /* 0x0000010003037812 */ /* 0x000fe400078ec0ff */
[--C-:B------:R-:W-:Y:S02]  /*b0e0*/  LOP3.LUT R123, R123, 0x18, R48.reuse, 0x78, !PT ;  /* 0x000000187b7b7812 */ /* 0x100fe400078e7830 */
[----:B------:R-:W-:Y:S01]  /*b0f0*/  LOP3.LUT R0, R0, 0x18, R48, 0x78, !PT ;  /* 0x0000001800007812 */ /* 0x000fe200078e7830 */
[----:B------:R-:W-:Y:S01]  /*b100*/  IMAD.MOV.U32 R48, RZ, RZ, 0x20 ;  /* 0x00000020ff307424 */ /* 0x000fe200078e00ff */
[----:B------:R-:W-:-:S02]  /*b110*/  LOP3.LUT R4, R4, 0x100, R126, 0xf8, !PT ;  /* 0x0000010004047812 */ /* 0x000fc400078ef87e */
[----:B------:R-:W-:Y:S02]  /*b120*/  LOP3.LUT R3, R3, 0x20, R126, 0xf8, !PT ;  /* 0x0000002003037812 */ /* 0x000fe400078ef87e */
[----:B------:R-:W-:Y:S02]  /*b130*/  LOP3.LUT R4, R4, R123, RZ, 0xfc, !PT ;  /* 0x0000007b04047212 */ /* 0x000fe400078efcff */
[----:B------:R-:W-:Y:S01]  /*b140*/  LOP3.LUT R0, R3, R0, RZ, 0xfc, !PT ;  /* 0x0000000003007212 */ /* 0x000fe200078efcff */
[----:B------:R-:W-:Y:S01]  /*b150*/  VIADD R3, R44, 0xffffffff ;  /* 0xffffffff2c037836 */ /* 0x000fe20000000000 */
[----:B------:R-:W-:Y:S01]  /*b160*/  SEL R48, R48, 0xffffffe0, !P0 ;  /* 0xffffffe030307807 */ /* 0x000fe20004000000 */
[--C-:B------:R-:W-:Y:S01]  /*b170*/  IMAD R9, R4, 0x2, R46.reuse ;  /* 0x0000000204097824 */ /* 0x100fe200078e022e */
[----:B------:R-:W-:Y:S01]  /*b180*/  LOP3.LUT R152, R152, 0x6, RZ, 0xc0, !PT ;  /* 0x0000000698987812 */ /* 0x000fe200078ec0ff */
[----:B------:R-:W-:Y:S01]  /*b190*/  IMAD R37, R0, 0x2, R46 ;  /* 0x0000000200257824 */ /* 0x000fe200078e022e */
[----:B------:R-:W-:Y:S01]  /*b1a0*/  LOP3.LUT R0, R209, 0x1f0, RZ, 0xc0, !PT ;  /* 0x000001f0d1007812 */ /* 0x000fe200078ec0ff */
[----:B------:R-:W-:Y:S01]  /*b1b0*/  IMAD.IADD R8, R9, 0x1, R48 ;  /* 0x0000000109087824 */ /* 0x000fe200078e0230 */
[----:B------:R-:W-:Y:S01]  /*b1c0*/  LDSM.16.M88.4 R12, [R9] ;  /* 0x00000000090c783b */ /* 0x000fe20000000200 */
[----:B------:R-:W-:Y:S01]  /*b1d0*/  IMAD.IADD R36, R48, 0x1, R37 ;  /* 0x0000000130247824 */ /* 0x000fe200078e0225 */
[----:B------:R-:W-:Y:S01]  /*b1e0*/  LOP3.LUT R108, R0, 0x7, R108, 0xf8, !PT ;  /* 0x00000007006c7812 */ /* 0x000fe200078ef86c */
[----:B------:R-:W-:Y:S01]  /*b1f0*/  IMAD.SHL.U32 R0, R3, 0x100, RZ ;  /* 0x0000010003007824 */ /* 0x000fe200078e00ff */
[----:B------:R-:W1:Y:S01]  /*b200*/  LDSM.16.M88.4 R24, [R37+0x1000] ;  /* 0x001000002518783b */ /* 0x000e620000000200 */
[----:B-----5:R-:W-:-:S02]  /*b210*/  IADD3 R16, PT, PT, R49, -R229, -R16 ;  /* 0x800000e531107210 */ /* 0x020fc40007ffe810 */
[----:B------:R-:W-:Y:S01]  /*b220*/  IMAD.IADD R236, R108, 0x1, R236 ;  /* 0x000000016cec7824 */ /* 0x000fe200078e02ec */
[----:B------:R-:W2:Y:S01]  /*b230*/  LDSM.16.M88.4 R60, [R37+0x4c00] ;  /* 0x004c0000253c783b */ /* 0x000ea20000000200 */
[----:B------:R-:W-:Y:S01]  /*b240*/  LOP3.LUT R75, R0, R152, RZ, 0xfc, !PT ;  /* 0x00000098004b7212 */ /* 0x000fe200078efcff */
[----:B------:R-:W-:Y:S01]  /*b250*/  IMAD R238, R227, 0x40, R108 ;  /* 0x00000040e3ee7824 */ /* 0x000fe200078e026c */
[--C-:B------:R-:W-:Y:S01]  /*b260*/  IADD3 R2, PT, PT, R2, R49, -R229.reuse ;  /* 0x0000003102027210 */ /* 0x100fe20007ffe8e5 */
[----:B------:R-:W-:Y:S01]  /*b270*/  LDSM.16.M88.4 R4, [R8] ;  /* 0x000000000804783b */ /* 0x000fe20000000200 */
[----:B------:R-:W-:Y:S02]  /*b280*/  VIADD R39, R236, 0x8 ;  /* 0x00000008ec277836 */ /* 0x000fe40000000000 */
[----:B------:R-:W-:Y:S01]  /*b290*/  IMAD.IADD R77, R75, 0x1, R229 ;  /* 0x000000014b4d7824 */ /* 0x000fe200078e02e5 */
[----:B------:R-:W3:Y:S01]  /*b2a0*/  LDSM.16.M88.4 R28, [R36+0x1000] ;  /* 0x00100000241c783b */ /* 0x000ee20000000200 */
[----:B------:R-:W-:-:S02]  /*b2b0*/  IMAD.IADD R38, R238, 0x1, R16 ;  /* 0x00000001ee267824 */ /* 0x000fc400078e0210 */
[----:B------:R-:W-:Y:S01]  /*b2c0*/  IMAD.IADD R238, R238, 0x1, R2 ;  /* 0x00000001eeee7824 */ /* 0x000fe200078e0202 */
[----:B------:R-:W4:Y:S01]  /*b2d0*/  LDSM.16.M88.4 R52, [R36+0x4c00] ;  /* 0x004c00002434783b */ /* 0x000f220000000200 */
[--C-:B------:R-:W-:Y:S01]  /*b2e0*/  IMAD.IADD R2, R39, 0x1, -R77.reuse ;  /* 0x0000000127027824 */ /* 0x100fe200078e0a4d */
[----:B------:R-:W-:Y:S01]  /*b2f0*/  IADD3 R17, PT, PT, R236, -0x1, -R77 ;  /* 0xffffffffec117810 */ /* 0x000fe20007ffe84d */
[----:B------:R-:W-:Y:S01]  /*b300*/  VIADD R16, R75, 0xf9 ;  /* 0x000000f94b107836 */ /* 0x000fe20000000000 */
[----:B------:R-:W4:Y:S01]  /*b310*/  LDSM.16.M88.4 R20, [R37+0x1400] ;  /* 0x001400002514783b */ /* 0x000f220000000200 */
[--C-:B------:R-:W-:Y:S01]  /*b320*/  VIADDMNMX R237, R238, 0x1, R49.reuse, PT ;  /* 0x00000001eeed7846 */ /* 0x100fe20003800131 */
[----:B------:R-:W-:Y:S01]  /*b330*/  VIADD R76, R38, 0x8 ;  /* 0x00000008264c7836 */ /* 0x000fe20000000000 */
[----:B------:R-:W-:Y:S02]  /*b340*/  IABS R2, R2 ;  /* 0x0000000200027213 */ /* 0x000fe40000000000 */
[----:B------:R-:W-:-:S02]  /*b350*/  VIADDMNMX R238, R238, 0x9, R49, PT ;  /* 0x00000009eeee7846 */ /* 0x000fc40003800131 */
[----:B------:R-:W-:Y:S02]  /*b360*/  I2FP.F32.S32 R2, R2 ;  /* 0x0000000200027245 */ /* 0x000fe40000201400 */
[-C--:B------:R-:W-:Y:S02]  /*b370*/  ISETP.GT.AND P6, PT, R38, R16.reuse, PT ;  /* 0x000000102600720c */ /* 0x080fe40003fc4270 */
[----:B------:R-:W-:Y:S02]  /*b380*/  ISETP.GE.AND P3, PT, R16, R237, PT ;  /* 0x000000ed1000720c */ /* 0x000fe40003f66270 */
[----:B------:R-:W-:Y:S02]  /*b390*/  ISETP.GT.AND P4, PT, R76, R16, PT ;  /* 0x000000104c00720c */ /* 0x000fe40003f84270 */
[----:B------:R-:W-:Y:S01]  /*b3a0*/  ISETP.GE.AND P1, PT, R16, R238, PT ;  /* 0x000000ee1000720c */ /* 0x000fe20003f26270 */
[----:B------:R-:W-:Y:S01]  /*b3b0*/  VIADD R16, R75, 0x1 ;  /* 0x000000014b107836 */ /* 0x000fe20000000000 */
[----:B------:R-:W-:-:S02]  /*b3c0*/  IABS R17, R17 ;  /* 0x0000001100117213 */ /* 0x000fc40000000000 */
[----:B------:R-:W-:Y:S01]  /*b3d0*/  ISETP.GT.AND P2, PT, R76, R75, PT ;  /* 0x0000004b4c00720c */ /* 0x000fe20003f44270 */
[C---:B-1----:R-:W-:Y:S03]  /*b3e0*/  HMMA.16816.F32 R64, R12.reuse, R24, RZ ;  /* 0x000000180c40723c */ /* 0x042fe600000018ff */
[----:B------:R-:W-:Y:S02]  /*b3f0*/  ISETP.GT.AND P0, PT, R38, R16, PT ;  /* 0x000000102600720c */ /* 0x000fe40003f04270 */
[----:B------:R-:W-:Y:S02]  /*b400*/  ISETP.GE.AND P5, PT, R16, R237, PT ;  /* 0x000000ed1000720c */ /* 0x000fe40003fa6270 */
[C-C-:B------:R-:W-:Y:S02]  /*b410*/  IADD3 R49, PT, PT, R236.reuse, -0x18, -R77.reuse ;  /* 0xffffffe8ec317810 */ /* 0x140fe40007ffe84d */
[----:B------:R-:W-:Y:S01]  /*b420*/  IADD3 R120, PT, PT, R236, -0x21, -R77 ;  /* 0xffffffdfec787810 */ /* 0x000fe20007ffe84d */
[----:B--2---:R-:W-:Y:S01]  /*b430*/  HMMA.16816.F32 R32, R12, R62, RZ ;  /* 0x0000003e0c20723c */ /* 0x004fe200000018ff */
[----:B------:R-:W-:-:S02]  /*b440*/  IABS R49, R49 ;  /* 0x0000003100317213 */ /* 0x000fc40000000000 */
[----:B------:R-:W-:Y:S02]  /*b450*/  IABS R120, R120 ;  /* 0x0000007800787213 */ /* 0x000fe40000000000 */
[----:B------:R-:W-:Y:S02]  /*b460*/  I2FP.F32.S32 R49, R49 ;  /* 0x0000003100317245 */ /* 0x000fe40000201400 */
[----:B------:R-:W-:Y:S01]  /*b470*/  I2FP.F32.S32 R120, R120 ;  /* 0x0000007800787245 */ /* 0x000fe20000201400 */
[----:B------:R-:W-:Y:S01]  /*b480*/  HMMA.16816.F32 R24, R12, R26, RZ ;  /* 0x0000001a0c18723c */ /* 0x000fe200000018ff */
[C-C-:B------:R-:W-:Y:S02]  /*b490*/  IADD3 R136, PT, PT, R236.reuse, -0x38, -R77.reuse ;  /* 0xffffffc8ec887810 */ /* 0x140fe40007ffe84d */
[----:B------:R-:W-:Y:S02]  /*b4a0*/  IADD3 R147, PT, PT, R236, -0x40, -R77 ;  /* 0xffffffc0ec937810 */ /* 0x000fe40007ffe84d */
[----:B------:R-:W-:-:S02]  /*b4b0*/  IABS R136, R136 ;  /* 0x0000008800887213 */ /* 0x000fc40000000000 */
[----:B------:R-:W-:Y:S01]  /*b4c0*/  IABS R147, R147 ;  /* 0x0000009300937213 */ /* 0x000fe20000000000 */
[----:B---3--:R-:W-:Y:S05]  /*b4d0*/  HMMA.16816.F32 R64, R4, R28, R64 ;  /* 0x0000001c0440723c */ /* 0x008fea0000001840 */
[----:B------:R-:W-:Y:S01]  /*b4e0*/  IADD3 R28, PT, PT, R236, -0xf9, -R77 ;  /* 0xffffff07ec1c7810 */ /* 0x000fe20007ffe84d */
[----:B------:R-:W-:Y:S01]  /*b4f0*/  IMAD.MOV.U32 R29, RZ, RZ, R17 ;  /* 0x000000ffff1d7224 */ /* 0x000fe200078e0011 */
[----:B------:R-:W-:Y:S02]  /*b500*/  I2FP.F32.S32 R136, R136 ;  /* 0x0000008800887245 */ /* 0x000fe40000201400 */
[----:B------:R-:W-:-:S02]  /*b510*/  IABS R28, R28 ;  /* 0x0000001c001c7213 */ /* 0x000fc40000000000 */
[----:B------:R-:W-:Y:S01]  /*b520*/  I2FP.F32.S32 R29, R29 ;  /* 0x0000001d001d7245 */ /* 0x000fe20000201400 */
[C---:B----4-:R-:W-:Y:S03]  /*b530*/  HMMA.16816.F32 R32, R4.reuse, R54, R32 ;  /* 0x000000360420723c */ /* 0x050fe60000001820 */
[----:B------:R-:W-:Y:S02]  /*b540*/  I2FP.F32.S32 R28, R28 ;  /* 0x0000001c001c7245 */ /* 0x000fe40000201400 */
[----:B------:R-:W-:Y:S02]  /*b550*/  I2FP.F32.S32 R147, R147 ;  /* 0x0000009300937245 */ /* 0x000fe40000201400 */
[C-C-:B------:R-:W-:Y:S02]  /*b560*/  IADD3 R153, PT, PT, R236.reuse, -0x41, -R77.reuse ;  /* 0xffffffbfec997810 */ /* 0x140fe40007ffe84d */
[--C-:B------:R-:W-:Y:S01]  /*b570*/  IADD3 R151, PT, PT, R236, -0x48, -R77.reuse ;  /* 0xffffffb8ec977810 */ /* 0x100fe20007ffe84d */
[----:B------:R-:W-:Y:S03]  /*b580*/  HMMA.16816.F32 R24, R4, R30, R24 ;  /* 0x0000001e0418723c */ /* 0x000fe60000001818 */
[--C-:B------:R-:W-:Y:S01]  /*b590*/  IADD3 R31, PT, PT, R39, -0x1, -R77.reuse ;  /* 0xffffffff271f7810 */ /* 0x100fe20007ffe84d */
[----:B------:R-:W-:Y:S01]  /*b5a0*/  FFMA.FTZ R66, -R231, R2, R66 ;  /* 0x00000002e7427223 */ /* 0x000fe20000010142 */
[----:B------:R-:W-:Y:S01]  /*b5b0*/  IADD3 R2, PT, PT, R39, -0xf9, -R77 ;  /* 0xffffff0727027810 */ /* 0x000fe20007ffe84d */
[----:B------:R-:W-:Y:S01]  /*b5c0*/  FFMA.FTZ R65, -R231, R29, R65 ;  /* 0x0000001de7417223 */ /* 0x000fe20000010141 */
[----:B------:R-:W-:Y:S01]  /*b5d0*/  IABS R31, R31 ;  /* 0x0000001f001f7213 */ /* 0x000fe20000000000 */
[----:B------:R-:W-:Y:S01]  /*b5e0*/  VIADD R29, R75, 0x8 ;  /* 0x000000084b1d7836 */ /* 0x000fe20000000000 */
[----:B------:R-:W-:Y:S01]  /*b5f0*/  FSEL R74, R66, -INF , !P2 ;  /* 0xff800000424a7808 */ /* 0x000fe20005000000 */
[----:B------:R-:W-:Y:S03]  /*b600*/  HMMA.16816.F32 R40, R12, R20, RZ ;  /* 0x000000140c28723c */ /* 0x000fe600000018ff */
[----:B------:R-:W-:Y:S01]  /*b610*/  ISETP.GE.AND P2, PT, R16, R238, PT ;  /* 0x000000ee1000720c */ /* 0x000fe20003f46270 */
[----:B------:R-:W-:Y:S01]  /*b620*/  FFMA.FTZ R28, -R231, R28, R33 ;  /* 0x0000001ce71c7223 */ /* 0x000fe20000010121 */
[----:B------:R-:W-:Y:S01]  /*b630*/  IABS R2, R2 ;  /* 0x0000000200027213 */ /* 0x000fe20000000000 */
[----:B------:R-:W-:Y:S01]  /*b640*/  VIADD R20, R75, 0x9 ;  /* 0x000000094b147836 */ /* 0x000fe20000000000 */
[----:B------:R-:W-:-:S02]  /*b650*/  IADD3 R21, PT, PT, R236, -0x9, -R77 ;  /* 0xfffffff7ec157810 */ /* 0x000fc40007ffe84d */
[----:B------:R-:W-:Y:S02]  /*b660*/  FSEL R28, R28, -INF , !P6 ;  /* 0xff8000001c1c7808 */ /* 0x000fe40007000000 */
[----:B------:R-:W-:Y:S02]  /*b670*/  ISETP.GT.AND P6, PT, R76, R16, PT ;  /* 0x000000104c00720c */ /* 0x000fe40003fc4270 */
[----:B------:R-:W1:Y:S01]  /*b680*/  LDSM.16.M88.4 R16, [R36+0x1400] ;  /* 0x001400002410783b */ /* 0x000e620000000200 */
[----:B------:R-:W-:Y:S02]  /*b690*/  I2FP.F32.S32 R2, R2 ;  /* 0x0000000200027245 */ /* 0x000fe40000201400 */
[----:B------:R-:W-:Y:S02]  /*b6a0*/  IABS R21, R21 ;  /* 0x0000001500157213 */ /* 0x000fe40000000000 */
[----:B------:R-:W-:Y:S01]  /*b6b0*/  FSEL R65, R65, -INF , !P0 ;  /* 0xff80000041417808 */ /* 0x000fe20004000000 */
[----:B------:R-:W-:Y:S01]  /*b6c0*/  FFMA.FTZ R30, -R231, R2, R35 ;  /* 0x00000002e71e7223 */ /* 0x000fe20000010123 */
[----:B------:R-:W-:Y:S01]  /*b6d0*/  IMAD.IADD R2, R236, 0x1, -R77 ;  /* 0x00000001ec027824 */ /* 0x000fe200078e0a4d */
[----:B------:R-:W-:-:S02]  /*b6e0*/  FSEL R35, R28, -INF , !P3 ;  /* 0xff8000001c237808 */ /* 0x000fc40005800000 */
[----:B------:R-:W-:Y:S01]  /*b6f0*/  ISETP.GT.AND P3, PT, R38, R29, PT ;  /* 0x0000001d2600720c */ /* 0x000fe20003f64270 */
[----:B------:R-:W-:Y:S01]  /*b700*/  VIADD R33, R2, 0xfffffff8 ;  /* 0xfffffff802217836 */ /* 0x000fe20000000000 */
[----:B------:R-:W-:Y:S01]  /*b710*/  IABS R80, R2 ;  /* 0x0000000200507213 */ /* 0x000fe20000000000 */
[----:B------:R-:W-:Y:S01]  /*b720*/  IMAD.MOV.U32 R2, RZ, RZ, R21 ;  /* 0x000000ffff027224 */ /* 0x000fe200078e0015 */
[----:B------:R-:W-:Y:S02]  /*b730*/  FSEL R131, R65, -INF , !P5 ;  /* 0xff80000041837808 */ /* 0x000fe40006800000 */
[----:B------:R-:W-:Y:S02]  /*b740*/  IABS R28, R33 ;  /* 0x00000021001c7213 */ /* 0x000fe40000000000 */
[----:B------:R-:W-:Y:S01]  /*b750*/  FSEL R33, R30, -INF , !P4 ;  /* 0xff8000001e217808 */ /* 0x000fe20006000000 */
[----:B------:R-:W-:Y:S01]  /*b760*/  IMAD.MOV.U32 R30, RZ, RZ, R31 ;  /* 0x000000ffff1e7224 */ /* 0x000fe200078e001f */
[----:B------:R-:W-:-:S02]  /*b770*/  I2FP.F32.S32 R28, R28 ;  /* 0x0000001c001c7245 */ /* 0x000fc40000201400 */
[----:B------:R-:W-:Y:S02]  /*b780*/  I2FP.F32.S32 R2, R2 ;  /* 0x0000000200027245 */ /* 0x000fe40000201400 */
[----:B------:R-:W-:Y:S01]  /*b790*/  I2FP.F32.S32 R30, R30 ;  /* 0x0000001e001e7245 */ /* 0x000fe20000201400 */
[C---:B------:R-:W-:Y:S01]  /*b7a0*/  FFMA.FTZ R24, -R231.reuse, R28, R24 ;  /* 0x0000001ce7187223 */ /* 0x040fe20000010118 */
[----:B------:R-:W-:Y:S01]  /*b7b0*/  I2FP.F32.S32 R80, R80 ;  /* 0x0000005000507245 */ /* 0x000fe20000201400 */
[C---:B------:R-:W-:Y:S01]  /*b7c0*/  FFMA.FTZ R25, -R231.reuse, R2, R25 ;  /* 0x00000002e7197223 */ /* 0x040fe20000010119 */
[----:B------:R-:W-:Y:S01]  /*b7d0*/  ISETP.GT.AND P0, PT, R76, R29, PT ;  /* 0x0000001d4c00720c */ /* 0x000fe20003f04270 */
[C---:B------:R-:W-:Y:S01]  /*b7e0*/  FFMA.FTZ R30, -R231.reuse, R30, R67 ;  /* 0x0000001ee71e7223 */ /* 0x040fe20000010143 */
[----:B------:R-:W-:Y:S01]  /*b7f0*/  ISETP.GT.AND P5, PT, R38, R20, PT ;  /* 0x000000142600720c */ /* 0x000fe20003fa4270 */
[-C--:B------:R-:W-:Y:S01]  /*b800*/  FFMA.FTZ R26, -R231, R80.reuse, R26 ;  /* 0x00000050e71a7223 */ /* 0x080fe2000001011a */
[----:B------:R-:W-:Y:S01]  /*b810*/  FSEL R129, R24, -INF , !P3 ;  /* 0xff80000018817808 */ /* 0x000fe20005800000 */
[----:B------:R-:W-:Y:S01]  /*b820*/  VIADD R2, R75, 0x10 ;  /* 0x000000104b027836 */ /* 0x000fe20000000000 */
[----:B------:R-:W-:Y:S01]  /*b830*/  FSEL R30, R30, -INF , !P6 ;  /* 0xff8000001e1e7808 */ /* 0x000fe20007000000 */
[----:B------:R-:W-:Y:S01]  /*b840*/  FFMA.FTZ R64, -R231, R80, R64 ;  /* 0x00000050e7407223 */ /* 0x000fe20000010140 */
[----:B------:R-:W-:-:S02]  /*b850*/  ISETP.GE.AND P6, PT, R20, R237, PT ;  /* 0x000000ed1400720c */ /* 0x000fc40003fc6270 */
[----:B------:R-:W-:Y:S01]  /*b860*/  FSEL R73, R30, -INF , !P2 ;  /* 0xff8000001e497808 */ /* 0x000fe20005000000 */
[----:B-1----:R-:W-:Y:S05]  /*b870*/  HMMA.16816.F32 R40, R4, R16, R40 ;  /* 0x000000100428723c */ /* 0x002fea0000001828 */
[----:B------:R-:W-:Y:S02]  /*b880*/  IADD3 R17, PT, PT, R39, -0x9, -R77 ;  /* 0xfffffff727117810 */ /* 0x000fe40007ffe84d */
[----:B------:R-:W-:Y:S02]  /*b890*/  ISETP.GE.AND P2, PT, R20, R238, PT ;  /* 0x000000ee1400720c */ /* 0x000fe40003f46270 */
[----:B------:R-:W-:-:S02]  /*b8a0*/  IABS R17, R17 ;  /* 0x0000001100117213 */ /* 0x000fc40000000000 */
[----:B------:R-:W-:Y:S02]  /*b8b0*/  ISETP.GT.AND P3, PT, R76, R20, PT ;  /* 0x000000144c00720c */ /* 0x000fe40003f64270 */
[----:B------:R-:W-:Y:S01]  /*b8c0*/  I2FP.F32.S32 R17, R17 ;  /* 0x0000001100117245 */ /* 0x000fe20000201400 */
[----:B------:R-:W-:Y:S03]  /*b8d0*/  HMMA.16816.F32 R20, R12, R22, RZ ;  /* 0x000000160c14723c */ /* 0x000fe600000018ff */
[----:B------:R-:W-:Y:S02]  /*b8e0*/  FSEL R72, R26, -INF , !P0 ;  /* 0xff8000001a487808 */ /* 0x000fe40004000000 */
[----:B------:R-:W-:Y:S01]  /*b8f0*/  FSEL R128, R25, -INF , !P5 ;  /* 0xff80000019807808 */ /* 0x000fe20006800000 */
[----:B------:R-:W-:Y:S01]  /*b900*/  FFMA.FTZ R17, -R231, R17, R27 ;  /* 0x00000011e7117223 */ /* 0x000fe2000001011b */
[----:B------:R-:W-:Y:S01]  /*b910*/  IADD3 R16, PT, PT, R236, -0x10, -R77 ;  /* 0xfffffff0ec107810 */ /* 0x000fe20007ffe84d */
[----:B------:R-:W1:Y:S01]  /*b920*/  LDSM.16.M88.4 R24, [R37+0x1800] ;  /* 0x001800002518783b */ /* 0x000e620000000200 */
[----:B------:R-:W-:-:S02]  /*b930*/  ISETP.GE.AND P4, PT, R29, R237, PT ;  /* 0x000000ed1d00720c */ /* 0x000fc40003f86270 */
[----:B------:R-:W-:Y:S02]  /*b940*/  IABS R16, R16 ;  /* 0x0000001000107213 */ /* 0x000fe40000000000 */
[----:B------:R-:W-:Y:S02]  /*b950*/  FSEL R33, R33, -INF , !P1 ;  /* 0xff80000021217808 */ /* 0x000fe40004800000 */
[----:B------:R-:W-:Y:S02]  /*b960*/  I2FP.F32.S32 R16, R16 ;  /* 0x0000001000107245 */ /* 0x000fe40000201400 */
[----:B------:R-:W-:Y:S02]  /*b970*/  ISETP.GE.AND P1, PT, R29, R238, PT ;  /* 0x000000ee1d00720c */ /* 0x000fe40003f26270 */
[----:B------:R-:W-:Y:S01]  /*b980*/  FSEL R129, R129, -INF , !P4 ;  /* 0xff80000081817808 */ /* 0x000fe20006000000 */
[----:B------:R-:W-:Y:S01]  /*b990*/  FFMA.FTZ R40, -R231, R16, R40 ;  /* 0x00000010e7287223 */ /* 0x000fe20000010128 */
[----:B------:R-:W-:Y:S01]  /*b9a0*/  ISETP.GT.AND P4, PT, R38, R2, PT ;  /* 0x000000022600720c */ /* 0x000fe20003f84270 */
[----:B------:R-:W-:Y:S01]  /*b9b0*/  VIADD R16, R75, 0x11 ;  /* 0x000000114b107836 */ /* 0x000fe20000000000 */
[----:B------:R-:W-:Y:S01]  /*b9c0*/  FSEL R72, R72, -INF , !P1 ;  /* 0xff80000048487808 */ /* 0x000fe20004800000 */
[----:B------:R-:W-:Y:S05]  /*b9d0*/  HMMA.16816.F32 R20, R4, R18, R20 ;  /* 0x000000120414723c */ /* 0x000fea0000001814 */
[----:B------:R-:W-:-:S02]  /*b9e0*/  FSEL R17, R17, -INF , !P3 ;  /* 0xff80000011117808 */ /* 0x000fc40005800000 */
[C---:B------:R-:W-:Y:S02]  /*b9f0*/  ISETP.GE.AND P0, PT, R2.reuse, R237, PT ;  /* 0x000000ed0200720c */ /* 0x040fe40003f06270 */
[----:B------:R-:W-:Y:S02]  /*ba00*/  ISETP.GE.AND P1, PT, R2, R238, PT ;  /* 0x000000ee0200720c */ /* 0x000fe40003f26270 */
[----:B------:R-:W-:Y:S02]  /*ba10*/  ISETP.GT.AND P5, PT, R76, R2, PT ;  /* 0x000000024c00720c */ /* 0x000fe40003fa4270 */
[----:B------:R-:W-:Y:S02]  /*ba20*/  IADD3 R2, PT, PT, R39, -0x10, -R77 ;  /* 0xfffffff027027810 */ /* 0x000fe40007ffe84d */
[----:B------:R-:W-:Y:S02]  /*ba30*/  FSEL R128, R128, -INF , !P6 ;  /* 0xff80000080807808 */ /* 0x000fe40007000000 */
[----:B------:R-:W-:-:S02]  /*ba40*/  FSEL R71, R17, -INF , !P2 ;  /* 0xff80000011477808 */ /* 0x000fc40005000000 */
[----:B------:R-:W-:Y:S02]  /*ba50*/  FSEL R51, R40, -INF , !P4 ;  /* 0xff80000028337808 */ /* 0x000fe40006000000 */
[----:B------:R-:W-:Y:S02]  /*ba60*/  ISETP.GT.AND P6, PT, R38, R16, PT ;  /* 0x000000102600720c */ /* 0x000fe40003fc4270 */
[C---:B------:R-:W-:Y:S01]  /*ba70*/  ISETP.GE.AND P3, PT, R16.reuse, R237, PT ;  /* 0x000000ed1000720c */ /* 0x040fe20003f66270 */
[----:B------:R-:W-:Y:S01]  /*ba80*/  FFMA.FTZ R49, -R231, R49, R20 ;  /* 0x00000031e7317223 */ /* 0x000fe20000010114 */
[----:B------:R-:W-:Y:S02]  /*ba90*/  ISETP.GE.AND P2, PT, R16, R238, PT ;  /* 0x000000ee1000720c */ /* 0x000fe40003f46270 */
[----:B------:R-:W-:Y:S02]  /*baa0*/  ISETP.GT.AND P4, PT, R76, R16, PT ;  /* 0x000000104c00720c */ /* 0x000fe40003f84270 */
[----:B------:R-:W-:Y:S01]  /*bab0*/  IADD3 R28, PT, PT, R236, -0x11, -R77 ;  /* 0xffffffefec1c7810 */ /* 0x000fe20007ffe84d */
[----:B------:R-:W2:Y:S01]  /*bac0*/  LDSM.16.M88.4 R16, [R36+0x1800] ;  /* 0x001800002410783b */ /* 0x000ea20000000200 */
[----:B------:R-:W-:-:S02]  /*bad0*/  IABS R2, R2 ;  /* 0x0000000200027213 */ /* 0x000fc40000000000 */
[----:B------:R-:W-:Y:S02]  /*bae0*/  IABS R28, R28 ;  /* 0x0000001c001c7213 */ /* 0x000fe40000000000 */
[----:B------:R-:W-:Y:S02]  /*baf0*/  I2FP.F32.S32 R2, R2 ;  /* 0x0000000200027245 */ /* 0x000fe40000201400 */
[----:B------:R-:W-:Y:S02]  /*bb00*/  I2FP.F32.S32 R28, R28 ;  /* 0x0000001c001c7245 */ /* 0x000fe40000201400 */
[----:B------:R-:W-:Y:S01]  /*bb10*/  FSEL R51, R51, -INF , !P0 ;  /* 0xff80000033337808 */ /* 0x000fe20004000000 */
[----:B------:R-:W-:Y:S01]  /*bb20*/  FFMA.FTZ R42, -R231, R2, R42 ;  /* 0x00000002e72a7223 */ /* 0x000fe2000001012a */
[----:B------:R-:W-:Y:S01]  /*bb30*/  IADD3 R2, PT, PT, R39, -0x11, -R77 ;  /* 0xffffffef27027810 */ /* 0x000fe20007ffe84d */
[----:B------:R-:W-:Y:S01]  /*bb40*/  FFMA.FTZ R41, -R231, R28, R41 ;  /* 0x0000001ce7297223 */ /* 0x000fe20000010129 */
[----:B------:R-:W-:Y:S01]  /*bb50*/  VIADD R28, R75, 0x18 ;  /* 0x000000184b1c7836 */ /* 0x000fe20000000000 */
[----:B------:R-:W-:-:S02]  /*bb60*/  IADD3 R40, PT, PT, R236, -0x28, -R77 ;  /* 0xffffffd8ec287810 */ /* 0x000fc40007ffe84d */
[----:B------:R-:W-:Y:S02]  /*bb70*/  FSEL R42, R42, -INF , !P5 ;  /* 0xff8000002a2a7808 */ /* 0x000fe40006800000 */
[----:B------:R-:W-:Y:S02]  /*bb80*/  FSEL R50, R41, -INF , !P6 ;  /* 0xff80000029327808 */ /* 0x000fe40007000000 */
[----:B------:R-:W-:Y:S02]  /*bb90*/  FSEL R70, R42, -INF , !P1 ;  /* 0xff8000002a467808 */ /* 0x000fe40004800000 */
[----:B------:R-:W-:Y:S02]  /*bba0*/  ISETP.GT.AND P0, PT, R38, R28, PT ;  /* 0x0000001c2600720c */ /* 0x000fe40003f04270 */
[C---:B------:R-:W-:Y:S02]  /*bbb0*/  ISETP.GE.AND P5, PT, R28.reuse, R237, PT ;  /* 0x000000ed1c00720c */ /* 0x040fe40003fa6270 */
[----:B------:R-:W-:-:S02]  /*bbc0*/  ISETP.GE.AND P1, PT, R28, R238, PT ;  /* 0x000000ee1c00720c */ /* 0x000fc40003f26270 */
[----:B------:R-:W-:Y:S02]  /*bbd0*/  ISETP.GT.AND P6, PT, R76, R28, PT ;  /* 0x0000001c4c00720c */ /* 0x000fe40003fc4270 */
[----:B-1----:R-:W-:Y:S03]  /*bbe0*/  HMMA.16816.F32 R28, R12, R24, RZ ;  /* 0x000000180c1c723c */ /* 0x002fe600000018ff */
[----:B------:R-:W-:Y:S01]  /*bbf0*/  IABS R2, R2 ;  /* 0x0000000200027213 */ /* 0x000fe20000000000 */
[----:B------:R-:W-:Y:S01]  /*bc00*/  VIADD R24, R75, 0x19 ;  /* 0x000000194b187836 */ /* 0x000fe20000000000 */
[----:B------:R-:W-:Y:S02]  /*bc10*/  IADD3 R25, PT, PT, R236, -0x19, -R77 ;  /* 0xffffffe7ec197810 */ /* 0x000fe40007ffe84d */
[----:B------:R-:W-:Y:S02]  /*bc20*/  I2FP.F32.S32 R2, R2 ;  /* 0x0000000200027245 */ /* 0x000fe40000201400 */
[----:B------:R-:W-:-:S02]  /*bc30*/  IABS R20, R25 ;  /* 0x0000001900147213 */ /* 0x000fc40000000000 */
[----:B------:R-:W-:Y:S01]  /*bc40*/  FSEL R50, R50, -INF , !P3 ;  /* 0xff80000032327808 */ /* 0x000fe20005800000 */
[----:B------:R-:W-:Y:S01]  /*bc50*/  FFMA.FTZ R43, -R231, R2, R43 ;  /* 0x00000002e72b7223 */ /* 0x000fe2000001012b */
[----:B------:R-:W-:Y:S02]  /*bc60*/  IADD3 R2, PT, PT, R39, -0x18, -R77 ;  /* 0xffffffe827027810 */ /* 0x000fe40007ffe84d */
[----:B------:R-:W-:Y:S02]  /*bc70*/  I2FP.F32.S32 R20, R20 ;  /* 0x0000001400147245 */ /* 0x000fe40000201400 */
[----:B------:R-:W-:Y:S02]  /*bc80*/  IABS R2, R2 ;  /* 0x0000000200027213 */ /* 0x000fe40000000000 */
[----:B------:R-:W-:Y:S01]  /*bc90*/  FSEL R43, R43, -INF , !P4 ;  /* 0xff8000002b2b7808 */ /* 0x000fe20006000000 */
[----:B------:R-:W-:Y:S01]  /*bca0*/  FFMA.FTZ R20, -R231, R20, R21 ;  /* 0x00000014e7147223 */ /* 0x000fe20000010115 */
[----:B------:R-:W-:Y:S01]  /*bcb0*/  I2FP.F32.S32 R2, R2 ;  /* 0x0000000200027245 */ /* 0x000fe20000201400 */
[----:B--2---:R-:W-:Y:S05]  /*bcc0*/  HMMA.16816.F32 R28, R4, R16, R28 ;  /* 0x00000010041c723c */ /* 0x004fea000000181c */
[----:B------:R-:W-:-:S02]  /*bcd0*/  IADD3 R17, PT, PT, R39, -0x19, -R77 ;  /* 0xffffffe727117810 */ /* 0x000fc40007ffe84d */
[----:B------:R-:W-:Y:S01]  /*bce0*/  ISETP.GT.AND P3, PT, R38, R24, PT ;  /* 0x000000182600720c */ /* 0x000fe20003f64270 */
[----:B------:R-:W-:Y:S01]  /*bcf0*/  FFMA.FTZ R22, -R231, R2, R22 ;  /* 0x00000002e7167223 */ /* 0x000fe20000010116 */
[----:B------:R-:W-:Y:S01]  /*bd00*/  IABS R17, R17 ;  /* 0x0000001100117213 */ /* 0x000fe20000000000 */
[----:B------:R-:W-:Y:S01]  /*bd10*/  VIADD R2, R75, 0x20 ;  /* 0x000000204b027836 */ /* 0x000fe20000000000 */
[----:B------:R-:W-:Y:S02]  /*bd20*/  FSEL R69, R43, -INF , !P2 ;  /* 0xff8000002b457808 */ /* 0x000fe40005000000 */
[----:B------:R-:W-:Y:S02]  /*bd30*/  FSEL R22, R22, -INF , !P6 ;  /* 0xff80000016167808 */ /* 0x000fe40007000000 */
[----:B------:R-:W-:Y:S02]  /*bd40*/  I2FP.F32.S32 R17, R17 ;  /* 0x0000001100117245 */ /* 0x000fe40000201400 */
[----:B------:R-:W-:-:S02]  /*bd50*/  FSEL R49, R49, -INF , !P0 ;  /* 0xff80000031317808 */ /* 0x000fc40004000000 */
[C---:B------:R-:W-:Y:S01]  /*bd60*/  ISETP.GE.AND P4, PT, R24.reuse, R237, PT ;  /* 0x000000ed1800720c */ /* 0x040fe20003f86270 */
[C---:B------:R-:W-:Y:S01]  /*bd70*/  FFMA.FTZ R17, -R231.reuse, R17, R23 ;  /* 0x00000011e7117223 */ /* 0x040fe20000010117 */
[----:B------:R-:W-:Y:S02]  /*bd80*/  ISETP.GE.AND P2, PT, R24, R238, PT ;  /* 0x000000ee1800720c */ /* 0x000fe40003f46270 */
[----:B------:R-:W-:Y:S01]  /*bd90*/  ISETP.GT.AND P0, PT, R76, R24, PT ;  /* 0x000000184c00720c */ /* 0x000fe20003f04270 */
[----:B------:R-:W-:Y:S01]  /*bda0*/  FFMA.FTZ R120, -R231, R120, R29 ;  /* 0x00000078e7787223 */ /* 0x000fe2000001011d */
[----:B------:R-:W-:Y:S01]  /*bdb0*/  FSEL R68, R22, -INF , !P1 ;  /* 0xff80000016447808 */ /* 0x000fe20004800000 */
[----:B------:R-:W-:Y:S03]  /*bdc0*/  HMMA.16816.F32 R24, R12, R26, RZ ;  /* 0x0000001a0c18723c */ /* 0x000fe600000018ff */
[----:B------:R-:W-:-:S02]  /*bdd0*/  FSEL R78, R20, -INF , !P3 ;  /* 0xff800000144e7808 */ /* 0x000fc40005800000 */
[----:B------:R-:W-:Y:S01]  /*bde0*/  IADD3 R16, PT, PT, R236, -0x20, -R77 ;  /* 0xffffffe0ec107810 */ /* 0x000fe20007ffe84d */
[----:B------:R-:W1:Y:S01]  /*bdf0*/  LDSM.16.M88.4 R20, [R37+0x1c00] ;  /* 0x001c00002514783b */ /* 0x000e620000000200 */
[----:B------:R-:W-:Y:S02]  /*be00*/  FSEL R49, R49, -INF , !P5 ;  /* 0xff80000031317808 */ /* 0x000fe40006800000 */
[----:B------:R-:W-:Y:S02]  /*be10*/  IABS R16, R16 ;  /* 0x0000001000107213 */ /* 0x000fe40000000000 */
[----:B------:R-:W-:Y:S02]  /*be20*/  ISETP.GT.AND P5, PT, R38, R2, PT ;  /* 0x000000022600720c */ /* 0x000fe40003fa4270 */
[----:B------:R-:W-:Y:S02]  /*be30*/  I2FP.F32.S32 R16, R16 ;  /* 0x0000001000107245 */ /* 0x000fe40000201400 */
[----:B------:R-:W-:-:S02]  /*be40*/  FSEL R17, R17, -INF , !P0 ;  /* 0xff80000011117808 */ /* 0x000fc40004000000 */
[----:B------:R-:W-:Y:S01]  /*be50*/  FSEL R78, R78, -INF , !P4 ;  /* 0xff8000004e4e7808 */ /* 0x000fe20006000000 */
[----:B------:R-:W-:Y:S01]  /*be60*/  FFMA.FTZ R28, -R231, R16, R28 ;  /* 0x00000010e71c7223 */ /* 0x000fe2000001011c */
[----:B------:R-:W-:Y:S01]  /*be70*/  VIADD R16, R75, 0x21 ;  /* 0x000000214b107836 */ /* 0x000fe20000000000 */
[----:B------:R-:W-:Y:S01]  /*be80*/  FSEL R67, R17, -INF , !P2 ;  /* 0xff80000011437808 */ /* 0x000fe20005000000 */
[----:B------:R-:W-:Y:S05]  /*be90*/  HMMA.16816.F32 R24, R4, R18, R24 ;  /* 0x000000120418723c */ /* 0x000fea0000001818 */
[----:B------:R-:W-:Y:S01]  /*bea0*/  FSEL R122, R28, -INF , !P5 ;  /* 0xff8000001c7a7808 */ /* 0x000fe20006800000 */
[----:B------:R-:W-:Y:S01]  /*beb0*/  VIADD R28, R75, 0x28 ;  /* 0x000000284b1c7836 */ /* 0x000fe20000000000 */
[----:B------:R-:W-:-:S02]  /*bec0*/  ISETP.GT.AND P4, PT, R38, R16, PT ;  /* 0x000000102600720c */ /* 0x000fc40003f84270 */
[CC--:B------:R-:W-:Y:S02]  /*bed0*/  ISETP.GE.AND P0, PT, R16.reuse, R237.reuse, PT ;  /* 0x000000ed1000720c */ /* 0x0c0fe40003f06270 */
[----:B------:R-:W-:Y:S02]  /*bee0*/  ISETP.GE.AND P2, PT, R16, R238, PT ;  /* 0x000000ee1000720c */ /* 0x000fe40003f46270 */
[----:B------:R-:W-:Y:S02]  /*bef0*/  ISETP.GT.AND P5, PT, R76, R16, PT ;  /* 0x000000104c00720c */ /* 0x000fe40003fa4270 */
[----:B------:R-:W2:Y:S01]  /*bf00*/  LDSM.16.M88.4 R16, [R36+0x1c00] ;  /* 0x001c00002410783b */ /* 0x000ea20000000200 */
[C---:B------:R-:W-:Y:S02]  /*bf10*/  ISETP.GE.AND P6, PT, R2.reuse, R237, PT ;  /* 0x000000ed0200720c */ /* 0x040fe40003fc6270 */
[----:B------:R-:W-:Y:S02]  /*bf20*/  ISETP.GE.AND P1, PT, R2, R238, PT ;  /* 0x000000ee0200720c */ /* 0x000fe40003f26270 */
[----:B------:R-:W-:-:S02]  /*bf30*/  ISETP.GT.AND P3, PT, R76, R2, PT ;  /* 0x000000024c00720c */ /* 0x000fc40003f64270 */
[--C-:B------:R-:W-:Y:S02]  /*bf40*/  IADD3 R2, PT, PT, R39, -0x20, -R77.reuse ;  /* 0xffffffe027027810 */ /* 0x100fe40007ffe84d */
[----:B------:R-:W-:Y:S02]  /*bf50*/  IABS R29, R40 ;  /* 0x00000028001d7213 */ /* 0x000fe40000000000 */
[----:B------:R-:W-:Y:S01]  /*bf60*/  IABS R2, R2 ;  /* 0x0000000200027213 */ /* 0x000fe20000000000 */
[----:B-1----:R-:W-:Y:S03]  /*bf70*/  HMMA.16816.F32 R40, R12, R20, RZ ;  /* 0x000000140c28723c */ /* 0x002fe600000018ff */
[----:B------:R-:W-:Y:S01]  /*bf80*/  IADD3 R20, PT, PT, R236, -0x29, -R77 ;  /* 0xffffffd7ec147810 */ /* 0x000fe20007ffe84d */
[----:B------:R-:W-:Y:S01]  /*bf90*/  VIADD R21, R75, 0x29 ;  /* 0x000000294b157836 */ /* 0x000fe20000000000 */
[----:B------:R-:W-:-:S02]  /*bfa0*/  I2FP.F32.S32 R2, R2 ;  /* 0x0000000200027245 */ /* 0x000fc40000201400 */
[----:B------:R-:W-:Y:S02]  /*bfb0*/  IABS R20, R20 ;  /* 0x0000001400147213 */ /* 0x000fe40000000000 */
[----:B------:R-:W-:Y:S01]  /*bfc0*/  FSEL R122, R122, -INF , !P6 ;  /* 0xff8000007a7a7808 */ /* 0x000fe20007000000 */
[----:B------:R-:W-:Y:S01]  /*bfd0*/  FFMA.FTZ R30, -R231, R2, R30 ;  /* 0x00000002e71e7223 */ /* 0x000fe2000001011e */
[----:B------:R-:W-:Y:S02]  /*bfe0*/  IADD3 R2, PT, PT, R39, -0x21, -R77 ;  /* 0xffffffdf27027810 */ /* 0x000fe40007ffe84d */
[----:B------:R-:W-:Y:S02]  /*bff0*/  FSEL R120, R120, -INF , !P4 ;  /* 0xff80000078787808 */ /* 0x000fe40006000000 */
[----:B------:R-:W-:Y:S02]  /*c000*/  IABS R2, R2 ;  /* 0x0000000200027213 */ /* 0x000fe40000000000 */
[----:B------:R-:W-:-:S02]  /*c010*/  FSEL R30, R30, -INF , !P3 ;  /* 0xff8000001e1e7808 */ /* 0x000fc40005800000 */
[----:B------:R-:W-:Y:S02]  /*c020*/  I2FP.F32.S32 R2, R2 ;  /* 0x0000000200027245 */ /* 0x000fe40000201400 */
[----:B------:R-:W-:Y:S02]  /*c030*/  FSEL R66, R30, -INF , !P1 ;  /* 0xff8000001e427808 */ /* 0x000fe40004800000 */
[----:B------:R-:W-:Y:S01]  /*c040*/  ISETP.GT.AND P6, PT, R38, R28, PT ;  /* 0x0000001c2600720c */ /* 0x000fe20003fc4270 */
[----:B------:R-:W-:Y:S01]  /*c050*/  FFMA.FTZ R31, -R231, R2, R31 ;  /* 0x00000002e71f7223 */ /* 0x000fe2000001011f */
[----:B------:R-:W-:Y:S02]  /*c060*/  IADD3 R2, PT, PT, R39, -0x28, -R77 ;  /* 0xffffffd827027810 */ /* 0x000fe40007ffe84d */
[C---:B------:R-:W-:Y:S02]  /*c070*/  ISETP.GE.AND P3, PT, R28.reuse, R237, PT ;  /* 0x000000ed1c00720c */ /* 0x040fe40003f66270 */
[----:B------:R-:W-:Y:S01]  /*c080*/  IABS R2, R2 ;  /* 0x0000000200027213 */ /* 0x000fe20000000000 */
[----:B--2---:R-:W-:Y:S05]  /*c090*/  HMMA.16816.F32 R40, R4, R16, R40 ;  /* 0x000000100428723c */ /* 0x004fea0000001828 */
[----:B------:R-:W-:-:S02]  /*c0a0*/  ISETP.GE.AND P1, PT, R28, R238, PT ;  /* 0x000000ee1c00720c */ /* 0x000fc40003f26270 */
[----:B------:R-:W-:Y:S02]  /*c0b0*/  I2FP.F32.S32 R2, R2 ;  /* 0x0000000200027245 */ /* 0x000fe40000201400 */
[----:B------:R-:W-:Y:S02]  /*c0c0*/  ISETP.GT.AND P4, PT, R76, R28, PT ;  /* 0x0000001c4c00720c */ /* 0x000fe40003f84270 */
[----:B------:R-:W-:Y:S01]  /*c0d0*/  IADD3 R17, PT, PT, R39, -0x29, -R77 ;  /* 0xffffffd727117810 */ /* 0x000fe20007ffe84d */
[----:B------:R-:W-:Y:S01]  /*c0e0*/  FFMA.FTZ R26, -R231, R2, R26 ;  /* 0x00000002e71a7223 */ /* 0x000fe2000001011a */
[----:B------:R-:W-:Y:S01]  /*c0f0*/  I2FP.F32.S32 R28, R29 ;  /* 0x0000001d001c7245 */ /* 0x000fe20000201400 */
[----:B------:R-:W-:Y:S01]  /*c100*/  VIADD R2, R75, 0x30 ;  /* 0x000000304b027836 */ /* 0x000fe20000000000 */
[----:B------:R-:W-:Y:S02]  /*c110*/  I2FP.F32.S32 R20, R20 ;  /* 0x0000001400147245 */ /* 0x000fe40000201400 */
[----:B------:R-:W-:Y:S01]  /*c120*/  IABS R17, R17 ;  /* 0x0000001100117213 */ /* 0x000fe20000000000 */
[C---:B------:R-:W-:Y:S01]  /*c130*/  FFMA.FTZ R24, -R231.reuse, R28, R24 ;  /* 0x0000001ce7187223 */ /* 0x040fe20000010118 */
[----:B------:R-:W-:Y:S01]  /*c140*/  FSEL R120, R120, -INF , !P0 ;  /* 0xff80000078787808 */ /* 0x000fe20004000000 */
[----:B------:R-:W-:Y:S01]  /*c150*/  FFMA.FTZ R20, -R231, R20, R25 ;  /* 0x00000014e7147223 */ /* 0x000fe20000010119 */
[----:B------:R-:W-:-:S02]  /*c160*/  FSEL R31, R31, -INF , !P5 ;  /* 0xff8000001f1f7808 */ /* 0x000fc40006800000 */
[----:B------:R-:W-:Y:S02]  /*c170*/  ISETP.GT.AND P0, PT, R38, R21, PT ;  /* 0x000000152600720c */ /* 0x000fe40003f04270 */
[----:B------:R-:W-:Y:S02]  /*c180*/  FSEL R26, R26, -INF , !P4 ;  /* 0xff8000001a1a7808 */ /* 0x000fe40006000000 */
[----:B------:R-:W-:Y:S02]  /*c190*/  I2FP.F32.S32 R17, R17 ;  /* 0x0000001100117245 */ /* 0x000fe40000201400 */
[----:B------:R-:W-:Y:S02]  /*c1a0*/  FSEL R65, R31, -INF , !P2 ;  /* 0xff8000001f417808 */ /* 0x000fe40005000000 */
[----:B------:R-:W-:Y:S01]  /*c1b0*/  FSEL R119, R24, -INF , !P6 ;  /* 0xff80000018777808 */ /* 0x000fe20007000000 */
[----:B------:R-:W-:Y:S01]  /*c1c0*/  FFMA.FTZ R17, -R231, R17, R27 ;  /* 0x00000011e7117223 */ /* 0x000fe2000001011b */
[----:B------:R-:W-:-:S02]  /*c1d0*/  ISETP.GE.AND P5, PT, R21, R237, PT ;  /* 0x000000ed1500720c */ /* 0x000fc40003fa6270 */
[----:B------:R-:W-:Y:S02]  /*c1e0*/  ISETP.GE.AND P2, PT, R21, R238, PT ;  /* 0x000000ee1500720c */ /* 0x000fe40003f46270 */
[----:B------:R-:W-:Y:S02]  /*c1f0*/  ISETP.GT.AND P6, PT, R76, R21, PT ;  /* 0x000000154c00720c */ /* 0x000fe40003fc4270 */
[----:B------:R-:W-:Y:S02]  /*c200*/  FSEL R90, R20, -INF , !P0 ;  /* 0xff800000145a7808 */ /* 0x000fe40004000000 */
[----:B------:R-:W-:Y:S01]  /*c210*/  FSEL R63, R26, -INF , !P1 ;  /* 0xff8000001a3f7808 */ /* 0x000fe20004800000 */
[----:B------:R-:W-:Y:S03]  /*c220*/  HMMA.16816.F32 R20, R12, R22, RZ ;  /* 0x000000160c14723c */ /* 0x000fe600000018ff */
[----:B------:R-:W-:Y:S01]  /*c230*/  IADD3 R16, PT, PT, R236, -0x30, -R77 ;  /* 0xffffffd0ec107810 */ /* 0x000fe20007ffe84d */
[----:B------:R-:W1:Y:S01]  /*c240*/  LDSM.16.M88.4 R24, [R37+0x2000] ;  /* 0x002000002518783b */ /* 0x000e620000000200 */
[----:B------:R-:W-:-:S02]  /*c250*/  FSEL R119, R119, -INF , !P3 ;  /* 0xff80000077777808 */ /* 0x000fc40005800000 */
[----:B------:R-:W-:Y:S02]  /*c260*/  IABS R16, R16 ;  /* 0x0000001000107213 */ /* 0x000fe40000000000 */
[----:B------:R-:W-:Y:S02]  /*c270*/  ISETP.GT.AND P3, PT, R38, R2, PT ;  /* 0x000000022600720c */ /* 0x000fe40003f64270 */
[----:B------:R-:W-:Y:S02]  /*c280*/  I2FP.F32.S32 R16, R16 ;  /* 0x0000001000107245 */ /* 0x000fe40000201400 */
[----:B------:R-:W-:Y:S02]  /*c290*/  FSEL R17, R17, -INF , !P6 ;  /* 0xff80000011117808 */ /* 0x000fe40007000000 */
[C---:B------:R-:W-:Y:S01]  /*c2a0*/  ISETP.GE.AND P4, PT, R2.reuse, R237, PT ;  /* 0x000000ed0200720c */ /* 0x040fe20003f86270 */
[----:B------:R-:W-:Y:S01]  /*c2b0*/  FFMA.FTZ R40, -R231, R16, R40 ;  /* 0x00000010e7287223 */ /* 0x000fe20000010128 */
[----:B------:R-:W-:Y:S01]  /*c2c0*/  VIADD R16, R75, 0x31 ;  /* 0x000000314b107836 */ /* 0x000fe20000000000 */
[----:B------:R-:W-:-:S02]  /*c2d0*/  ISETP.GE.AND P1, PT, R2, R238, PT ;  /* 0x000000ee0200720c */ /* 0x000fc40003f26270 */
[----:B------:R-:W-:Y:S02]  /*c2e0*/  ISETP.GT.AND P0, PT, R76, R2, PT ;  /* 0x000000024c00720c */ /* 0x000fe40003f04270 */
[----:B------:R-:W-:Y:S01]  /*c2f0*/  IADD3 R2, PT, PT, R39, -0x30, -R77 ;  /* 0xffffffd027027810 */ /* 0x000fe20007ffe84d */
[----:B------:R-:W-:Y:S05]  /*c300*/  HMMA.16816.F32 R20, R4, R18, R20 ;  /* 0x000000120414723c */ /* 0x000fea0000001814 */
[----:B------:R-:W-:Y:S02]  /*c310*/  FSEL R90, R90, -INF , !P5 ;  /* 0xff8000005a5a7808 */ /* 0x000fe40006800000 */
[----:B------:R-:W-:-:S02]  /*c320*/  FSEL R62, R17, -INF , !P2 ;  /* 0xff800000113e7808 */ /* 0x000fc40005000000 */
[----:B------:R-:W-:Y:S02]  /*c330*/  FSEL R133, R40, -INF , !P3 ;  /* 0xff80000028857808 */ /* 0x000fe40005800000 */
[----:B------:R-:W-:Y:S02]  /*c340*/  ISETP.GT.AND P5, PT, R38, R16, PT ;  /* 0x000000102600720c */ /* 0x000fe40003fa4270 */
[C---:B------:R-:W-:Y:S02]  /*c350*/  ISETP.GE.AND P6, PT, R16.reuse, R237, PT ;  /* 0x000000ed1000720c */ /* 0x040fe40003fc6270 */
[----:B------:R-:W-:Y:S02]  /*c360*/  ISETP.GE.AND P2, PT, R16, R238, PT ;  /* 0x000000ee1000720c */ /* 0x000fe40003f46270 */
[----:B------:R-:W-:Y:S02]  /*c370*/  ISETP.GT.AND P3, PT, R76, R16, PT ;  /* 0x000000104c00720c */ /* 0x000fe40003f64270 */
[----:B------:R-:W-:Y:S01]  /*c380*/  IADD3 R28, PT, PT, R236, -0x31, -R77 ;  /* 0xffffffcfec1c7810 */ /* 0x000fe20007ffe84d */
[----:B------:R-:W2:Y:S01]  /*c390*/  LDSM.16.M88.4 R16, [R36+0x2000] ;  /* 0x002000002410783b */ /* 0x000ea20000000200 */
[----:B------:R-:W-:-:S02]  /*c3a0*/  IABS R2, R2 ;  /* 0x0000000200027213 */ /* 0x000fc40000000000 */
[----:B------:R-:W-:Y:S01]  /*c3b0*/  IABS R28, R28 ;  /* 0x0000001c001c7213 */ /* 0x000fe20000000000 */
[----:B------:R-:W-:Y:S01]  /*c3c0*/  FFMA.FTZ R136, -R231, R136, R20 ;  /* 0x00000088e7887223 */ /* 0x000fe20000010114 */
[----:B------:R-:W-:Y:S02]  /*c3d0*/  I2FP.F32.S32 R2, R2 ;  /* 0x0000000200027245 */ /* 0x000fe40000201400 */
[----:B------:R-:W-:Y:S02]  /*c3e0*/  I2FP.F32.S32 R28, R28 ;  /* 0x0000001c001c7245 */ /* 0x000fe40000201400 */
[----:B------:R-:W-:Y:S01]  /*c3f0*/  FSEL R133, R133, -INF , !P4 ;  /* 0xff80000085857808 */ /* 0x000fe20006000000 */
[----:B------:R-:W-:Y:S01]  /*c400*/  FFMA.FTZ R42, -R231, R2, R42 ;  /* 0x00000002e72a7223 */ /* 0x000fe2000001012a */
[----:B------:R-:W-:Y:S01]  /*c410*/  IADD3 R2, PT, PT, R39, -0x31, -R77 ;  /* 0xffffffcf27027810 */ /* 0x000fe20007ffe84d */
[----:B------:R-:W-:Y:S01]  /*c420*/  FFMA.FTZ R41, -R231, R28, R41 ;  /* 0x0000001ce7297223 */ /* 0x000fe20000010129 */
[----:B------:R-:W-:Y:S01]  /*c430*/  VIADD R28, R75, 0x38 ;  /* 0x000000384b1c7836 */ /* 0x000fe20000000000 */
[----:B------:R-:W-:-:S02]  /*c440*/  IABS R153, R153 ;  /* 0x0000009900997213 */ /* 0x000fc40000000000 */
        /* <DEDUP_REMOVED lines=29> */
[----:B------:R-:W-:Y:S01]  /*c620*/  I2FP.F32.S32 R17, R16 ;  /* 0x0000001000117245 */ /* 0x000fe20000201400 */
[----:B------:R-:W-:Y:S01]  /*c630*/  VIADD R16, R75, 0x41 ;  /* 0x000000414b107836 */ /* 0x000fe20000000000 */
        /* <DEDUP_REMOVED lines=9> */
[----:B------:R-:W1:Y:S01]  /*c6d0*/  LDSM.16.M88.4 R20, [R37+0x2400] ;  /* 0x002400002514783b */ /* 0x000e620000000200 */
[----:B------:R-:W-:Y:S02]  /*c6e0*/  FSEL R136, R136, -INF , !P0 ;  /* 0xff80000088887808 */ /* 0x000fe40004000000 */
[----:B------:R-:W-:Y:S02]  /*c6f0*/  ISETP.GT.AND P0, PT, R38, R2, PT ;  /* 0x000000022600720c */ /* 0x000fe40003f04270 */
[C---:B------:R-:W-:Y:S02]  /*c700*/  ISETP.GE.AND P5, PT, R2.reuse, R237, PT ;  /* 0x000000ed0200720c */ /* 0x040fe40003fa6270 */
[----:B------:R-:W-:Y:S02]  /*c710*/  ISETP.GE.AND P1, PT, R2, R238, PT ;  /* 0x000000ee0200720c */ /* 0x000fe40003f26270 */
[----:B------:R-:W-:Y:S02]  /*c720*/  ISETP.GT.AND P6, PT, R76, R2, PT ;  /* 0x000000024c00720c */ /* 0x000fe40003fc4270 */
[----:B------:R-:W-:-:S02]  /*c730*/  IADD3 R2, PT, PT, R39, -0x40, -R77 ;  /* 0xffffffc027027810 */ /* 0x000fc40007ffe84d */
[----:B------:R-:W-:Y:S02]  /*c740*/  FSEL R17, R17, -INF , !P4 ;  /* 0xff80000011117808 */ /* 0x000fe40006000000 */
[----:B------:R-:W-:Y:S02]  /*c750*/  IABS R2, R2 ;  /* 0x0000000200027213 */ /* 0x000fe40000000000 */
[----:B------:R-:W-:Y:S01]  /*c760*/  FSEL R104, R104, -INF , !P3 ;  /* 0xff80000068687808 */ /* 0x000fe20005800000 */
[----:B------:R-:W-:Y:S05]  /*c770*/  HMMA.16816.F32 R24, R4, R18, R24 ;  /* 0x000000120418723c */ /* 0x000fea0000001818 */
[----:B------:R-:W-:Y:S01]  /*c780*/  FSEL R147, R147, -INF , !P0 ;  /* 0xff80000093937808 */ /* 0x000fe20004000000 */
[----:B------:R-:W-:Y:S01]  /*c790*/  IMAD.MOV.U32 R28, RZ, RZ, R2 ;  /* 0x000000ffff1c7224 */ /* 0x000fe200078e0002 */
[----:B------:R-:W-:-:S02]  /*c7a0*/  FSEL R2, R17, -INF , !P2 ;  /* 0xff80000011027808 */ /* 0x000fc40005000000 */
[----:B------:R-:W-:Y:S02]  /*c7b0*/  ISETP.GT.AND P3, PT, R38, R16, PT ;  /* 0x000000102600720c */ /* 0x000fe40003f64270 */
[C---:B------:R-:W-:Y:S02]  /*c7c0*/  ISETP.GE.AND P4, PT, R16.reuse, R237, PT ;  /* 0x000000ed1000720c */ /* 0x040fe40003f86270 */
[----:B------:R-:W-:Y:S02]  /*c7d0*/  ISETP.GE.AND P2, PT, R16, R238, PT ;  /* 0x000000ee1000720c */ /* 0x000fe40003f46270 */
[----:B------:R-:W-:Y:S02]  /*c7e0*/  ISETP.GT.AND P0, PT, R76, R16, PT ;  /* 0x000000104c00720c */ /* 0x000fe40003f04270 */
[----:B------:R-:W2:Y:S01]  /*c7f0*/  LDSM.16.M88.4 R16, [R36+0x2400] ;  /* 0x002400002410783b */ /* 0x000ea20000000200 */
[----:B------:R-:W-:Y:S02]  /*c800*/  I2FP.F32.S32 R28, R28 ;  /* 0x0000001c001c7245 */ /* 0x000fe40000201400 */
[----:B------:R-:W-:-:S02]  /*c810*/  I2FP.F32.S32 R153, R153 ;  /* 0x0000009900997245 */ /* 0x000fc40000201400 */
[----:B------:R-:W-:Y:S01]  /*c820*/  IABS R151, R151 ;  /* 0x0000009700977213 */ /* 0x000fe20000000000 */
[----:B------:R-:W-:Y:S01]  /*c830*/  FFMA.FTZ R30, -R231, R28, R30 ;  /* 0x0000001ce71e7223 */ /* 0x000fe2000001011e */
[----:B------:R-:W-:Y:S01]  /*c840*/  IADD3 R28, PT, PT, R39, -0x41, -R77 ;  /* 0xffffffbf271c7810 */ /* 0x000fe20007ffe84d */
[----:B------:R-:W-:Y:S01]  /*c850*/  FFMA.FTZ R153, -R231, R153, R29 ;  /* 0x00000099e7997223 */ /* 0x000fe2000001011d */
[----:B------:R-:W-:Y:S01]  /*c860*/  I2FP.F32.S32 R151, R151 ;  /* 0x0000009700977245 */ /* 0x000fe20000201400 */
[----:B-1----:R-:W-:Y:S03]  /*c870*/  HMMA.16816.F32 R40, R12, R20, RZ ;  /* 0x000000140c28723c */ /* 0x002fe600000018ff */
[----:B------:R-:W-:Y:S01]  /*c880*/  IABS R28, R28 ;  /* 0x0000001c001c7213 */ /* 0x000fe20000000000 */
[----:B------:R-:W-:Y:S01]  /*c890*/  VIADD R29, R75, 0x48 ;  /* 0x000000484b1d7836 */ /* 0x000fe20000000000 */
[----:B------:R-:W-:Y:S01]  /*c8a0*/  IADD3 R20, PT, PT, R39, -0x48, -R77 ;  /* 0xffffffb827147810 */ /* 0x000fe20007ffe84d */
[----:B------:R-:W-:Y:S01]  /*c8b0*/  FFMA.FTZ R151, -R231, R151, R24 ;  /* 0x00000097e7977223 */ /* 0x000fe20000010118 */
[----:B------:R-:W-:Y:S01]  /*c8c0*/  I2FP.F32.S32 R28, R28 ;  /* 0x0000001c001c7245 */ /* 0x000fe20000201400 */
[----:B------:R-:W-:Y:S01]  /*c8d0*/  VIADD R24, R75, 0x49 ;  /* 0x000000494b187836 */ /* 0x000fe20000000000 */
[----:B------:R-:W-:-:S02]  /*c8e0*/  FSEL R147, R147, -INF , !P5 ;  /* 0xff80000093937808 */ /* 0x000fc40006800000 */
[----:B------:R-:W-:Y:S01]  /*c8f0*/  ISETP.GT.AND P5, PT, R38, R29, PT ;  /* 0x0000001d2600720c */ /* 0x000fe20003fa4270 */
[----:B------:R-:W-:Y:S01]  /*c900*/  FFMA.FTZ R31, -R231, R28, R31 ;  /* 0x0000001ce71f7223 */ /* 0x000fe2000001011f */
[----:B------:R-:W-:Y:S02]  /*c910*/  FSEL R153, R153, -INF , !P3 ;  /* 0xff80000099997808 */ /* 0x000fe40005800000 */
[----:B------:R-:W-:Y:S02]  /*c920*/  IADD3 R21, PT, PT, R236, -0x49, -R77 ;  /* 0xffffffb7ec157810 */ /* 0x000fe40007ffe84d */
[----:B------:R-:W-:Y:S02]  /*c930*/  IABS R20, R20 ;  /* 0x0000001400147213 */ /* 0x000fe40000000000 */
[----:B------:R-:W-:Y:S02]  /*c940*/  FSEL R31, R31, -INF , !P0 ;  /* 0xff8000001f1f7808 */ /* 0x000fe40004000000 */
[----:B------:R-:W-:-:S02]  /*c950*/  IABS R21, R21 ;  /* 0x0000001500157213 */ /* 0x000fc40000000000 */
[----:B------:R-:W-:Y:S02]  /*c960*/  FSEL R153, R153, -INF , !P4 ;  /* 0xff80000099997808 */ /* 0x000fe40006000000 */
[----:B------:R-:W-:Y:S02]  /*c970*/  FSEL R83, R31, -INF , !P2 ;  /* 0xff8000001f537808 */ /* 0x000fe40005000000 */
[----:B------:R-:W-:Y:S02]  /*c980*/  I2FP.F32.S32 R20, R20 ;  /* 0x0000001400147245 */ /* 0x000fe40000201400 */
[----:B------:R-:W-:Y:S02]  /*c990*/  FSEL R151, R151, -INF , !P5 ;  /* 0xff80000097977808 */ /* 0x000fe40006800000 */
[----:B------:R-:W-:Y:S01]  /*c9a0*/  ISETP.GT.AND P4, PT, R38, R24, PT ;  /* 0x000000182600720c */ /* 0x000fe20003f84270 */
[----:B------:R-:W-:Y:S01]  /*c9b0*/  FFMA.FTZ R20, -R231, R20, R26 ;  /* 0x00000014e7147223 */ /* 0x000fe2000001011a */
[C---:B------:R-:W-:Y:S01]  /*c9c0*/  ISETP.GE.AND P0, PT, R24.reuse, R237, PT ;  /* 0x000000ed1800720c */ /* 0x040fe20003f06270 */
[----:B--2---:R-:W-:Y:S05]  /*c9d0*/  HMMA.16816.F32 R40, R4, R16, R40 ;  /* 0x000000100428723c */ /* 0x004fea0000001828 */
[----:B------:R-:W-:Y:S01]  /*c9e0*/  ISETP.GE.AND P2, PT, R24, R238, PT ;  /* 0x000000ee1800720c */ /* 0x000fe20003f46270 */
[----:B------:R-:W-:Y:S01]  /*c9f0*/  VIADD R17, R75, 0x50 ;  /* 0x000000504b117836 */ /* 0x000fe20000000000 */
[----:B------:R-:W-:-:S02]  /*ca00*/  ISETP.GT.AND P5, PT, R76, R24, PT ;  /* 0x000000184c00720c */ /* 0x000fc40003fa4270 */
[----:B------:R-:W-:Y:S02]  /*ca10*/  IADD3 R24, PT, PT, R39, -0x49, -R77 ;  /* 0xffffffb727187810 */ /* 0x000fe40007ffe84d */
[----:B------:R-:W-:Y:S02]  /*ca20*/  I2FP.F32.S32 R21, R21 ;  /* 0x0000001500157245 */ /* 0x000fe40000201400 */
[----:B------:R-:W-:Y:S02]  /*ca30*/  FSEL R30, R30, -INF , !P6 ;  /* 0xff8000001e1e7808 */ /* 0x000fe40007000000 */
[----:B------:R-:W-:Y:S01]  /*ca40*/  ISETP.GT.AND P3, PT, R76, R29, PT ;  /* 0x0000001d4c00720c */ /* 0x000fe20003f64270 */
[----:B------:R-:W-:Y:S01]  /*ca50*/  FFMA.FTZ R21, -R231, R21, R25 ;  /* 0x00000015e7157223 */ /* 0x000fe20000010119 */
[----:B------:R-:W-:Y:S02]  /*ca60*/  IABS R24, R24 ;  /* 0x0000001800187213 */ /* 0x000fe40000000000 */
[----:B------:R-:W-:-:S02]  /*ca70*/  FSEL R81, R30, -INF , !P1 ;  /* 0xff8000001e517808 */ /* 0x000fc40004800000 */
[----:B------:R-:W-:Y:S02]  /*ca80*/  ISETP.GE.AND P1, PT, R29, R238, PT ;  /* 0x000000ee1d00720c */ /* 0x000fe40003f26270 */
[----:B------:R-:W-:Y:S02]  /*ca90*/  FSEL R20, R20, -INF , !P3 ;  /* 0xff80000014147808 */ /* 0x000fe40005800000 */
[----:B------:R-:W-:Y:S02]  /*caa0*/  I2FP.F32.S32 R28, R24 ;  /* 0x00000018001c7245 */ /* 0x000fe40000201400 */
[----:B------:R-:W-:Y:S02]  /*cab0*/  FSEL R84, R20, -INF , !P1 ;  /* 0xff80000014547808 */ /* 0x000fe40004800000 */
[----:B------:R-:W-:Y:S01]  /*cac0*/  FSEL R118, R21, -INF , !P4 ;  /* 0xff80000015767808 */ /* 0x000fe20006000000 */
[----:B------:R-:W-:Y:S01]  /*cad0*/  FFMA.FTZ R28, -R231, R28, R27 ;  /* 0x0000001ce71c7223 */ /* 0x000fe2000001011b */
[----:B------:R-:W-:Y:S03]  /*cae0*/  HMMA.16816.F32 R20, R12, R22, RZ ;  /* 0x000000160c14723c */ /* 0x000fe600000018ff */
[----:B------:R-:W-:Y:S01]  /*caf0*/  IADD3 R16, PT, PT, R236, -0x50, -R77 ;  /* 0xffffffb0ec107810 */ /* 0x000fe20007ffe84d */
[----:B------:R-:W1:Y:S01]  /*cb00*/  LDSM.16.M88.4 R24, [R37+0x2800] ;  /* 0x002800002518783b */ /* 0x000e620000000200 */
[----:B------:R-:W-:-:S02]  /*cb10*/  ISETP.GE.AND P6, PT, R29, R237, PT ;  /* 0x000000ed1d00720c */ /* 0x000fc40003fc6270 */
[----:B------:R-:W-:Y:S02]  /*cb20*/  IABS R16, R16 ;  /* 0x0000001000107213 */ /* 0x000fe40000000000 */
[----:B------:R-:W-:Y:S02]  /*cb30*/  FSEL R151, R151, -INF , !P6 ;  /* 0xff80000097977808 */ /* 0x000fe40007000000 */
[----:B------:R-:W-:Y:S02]  /*cb40*/  I2FP.F32.S32 R16, R16 ;  /* 0x0000001000107245 */ /* 0x000fe40000201400 */
[----:B------:R-:W-:Y:S02]  /*cb50*/  ISETP.GT.AND P6, PT, R38, R17, PT ;  /* 0x000000112600720c */ /* 0x000fe40003fc4270 */
[----:B------:R-:W-:Y:S01]  /*cb60*/  ISETP.GE.AND P3, PT, R17, R237, PT ;  /* 0x000000ed1100720c */ /* 0x000fe20003f66270 */
[----:B------:R-:W-:Y:S01]  /*cb70*/  FFMA.FTZ R40, -R231, R16, R40 ;  /* 0x00000010e7287223 */ /* 0x000fe20000010128 */
[----:B------:R-:W-:Y:S01]  /*cb80*/  ISETP.GE.AND P1, PT, R17, R238, PT ;  /* 0x000000ee1100720c */ /* 0x000fe20003f26270 */
[----:B------:R-:W-:Y:S01]  /*cb90*/  VIADD R16, R75, 0x51 ;  /* 0x000000514b107836 */ /* 0x000fe20000000000 */
[----:B------:R-:W-:-:S02]  /*cba0*/  ISETP.GT.AND P4, PT, R76, R17, PT ;  /* 0x000000114c00720c */ /* 0x000fc40003f84270 */
[----:B------:R-:W-:Y:S01]  /*cbb0*/  IADD3 R17, PT, PT, R39, -0x50, -R77 ;  /* 0xffffffb027117810 */ /* 0x000fe20007ffe84d */
[----:B------:R-:W-:Y:S05]  /*cbc0*/  HMMA.16816.F32 R20, R4, R18, R20 ;  /* 0x000000120414723c */ /* 0x000fea0000001814 */
[----:B------:R-:W-:Y:S02]  /*cbd0*/  FSEL R28, R28, -INF , !P5 ;  /* 0xff8000001c1c7808 */ /* 0x000fe40006800000 */
[----:B------:R-:W-:Y:S02]  /*cbe0*/  IABS R17, R17 ;  /* 0x0000001100117213 */ /* 0x000fe40000000000 */
        /* <DEDUP_REMOVED lines=8> */
[--C-:B------:R-:W-:Y:S01]  /*cc70*/  IADD3 R30, PT, PT, R236, -0x51, -R77.reuse ;  /* 0xffffffafec1e7810 */ /* 0x100fe20007ffe84d */
[----:B------:R-:W2:Y:S01]  /*cc80*/  LDSM.16.M88.4 R16, [R36+0x2800] ;  /* 0x002800002410783b */ /* 0x000ea20000000200 */
[----:B------:R-:W-:Y:S01]  /*cc90*/  FFMA.FTZ R42, -R231, R28, R42 ;  /* 0x0000001ce72a7223 */ /* 0x000fe2000001012a */
[----:B------:R-:W-:Y:S01]  /*cca0*/  IADD3 R29, PT, PT, R39, -0x51, -R77 ;  /* 0xffffffaf271d7810 */ /* 0x000fe20007ffe84d */
[----:B------:R-:W-:Y:S01]  /*ccb0*/  VIADD R28, R75, 0x58 ;  /* 0x000000584b1c7836 */ /* 0x000fe20000000000 */
[----:B------:R-:W-:Y:S02]  /*ccc0*/  IABS R30, R30 ;  /* 0x0000001e001e7213 */ /* 0x000fe40000000000 */
[----:B------:R-:W-:Y:S02]  /*ccd0*/  FSEL R42, R42, -INF , !P4 ;  /* 0xff8000002a2a7808 */ /* 0x000fe40006000000 */
[----:B------:R-:W-:-:S02]  /*cce0*/  I2FP.F32.S32 R30, R30 ;  /* 0x0000001e001e7245 */ /* 0x000fc40000201400 */
[----:B------:R-:W-:Y:S02]  /*ccf0*/  IABS R29, R29 ;  /* 0x0000001d001d7213 */ /* 0x000fe40000000000 */
[----:B------:R-:W-:Y:S01]  /*cd00*/  FSEL R178, R178, -INF , !P3 ;  /* 0xff800000b2b27808 */ /* 0x000fe20005800000 */
[----:B------:R-:W-:Y:S01]  /*cd10*/  FFMA.FTZ R41, -R231, R30, R41 ;  /* 0x0000001ee7297223 */ /* 0x000fe20000010129 */
[----:B------:R-:W-:Y:S02]  /*cd20*/  FSEL R87, R42, -INF , !P1 ;  /* 0xff8000002a577808 */ /* 0x000fe40004800000 */
[----:B------:R-:W-:Y:S02]  /*cd30*/  ISETP.GT.AND P3, PT, R38, R28, PT ;  /* 0x0000001c2600720c */ /* 0x000fe40003f64270 */
[----:B------:R-:W-:Y:S02]  /*cd40*/  FSEL R177, R41, -INF , !P0 ;  /* 0xff80000029b17808 */ /* 0x000fe40004000000 */
[----:B------:R-:W-:-:S02]  /*cd50*/  ISETP.GE.AND P4, PT, R28, R237, PT ;  /* 0x000000ed1c00720c */ /* 0x000fc40003f86270 */
[----:B------:R-:W-:Y:S02]  /*cd60*/  ISETP.GE.AND P1, PT, R28, R238, PT ;  /* 0x000000ee1c00720c */ /* 0x000fe40003f26270 */
[----:B------:R-:W-:Y:S02]  /*cd70*/  I2FP.F32.S32 R40, R29 ;  /* 0x0000001d00287245 */ /* 0x000fe40000201400 */
[----:B------:R-:W-:Y:S02]  /*cd80*/  ISETP.GT.AND P0, PT, R76, R28, PT ;  /* 0x0000001c4c00720c */ /* 0x000fe40003f04270 */
[----:B-1----:R-:W-:Y:S03]  /*cd90*/  HMMA.16816.F32 R28, R12, R24, RZ ;  /* 0x000000180c1c723c */ /* 0x002fe600000018ff */
[----:B------:R-:W-:Y:S01]  /*cda0*/  IADD3 R176, PT, PT, R236, -0x58, -R77 ;  /* 0xffffffa8ecb07810 */ /* 0x000fe20007ffe84d */
[----:B------:R-:W-:Y:S01]  /*cdb0*/  FFMA.FTZ R43, -R231, R40, R43 ;  /* 0x00000028e72b7223 */ /* 0x000fe2000001012b */
[----:B------:R-:W-:Y:S01]  /*cdc0*/  IADD3 R40, PT, PT, R39, -0x58, -R77 ;  /* 0xffffffa827287810 */ /* 0x000fe20007ffe84d */
[----:B------:R-:W-:Y:S01]  /*cdd0*/  VIADD R25, R75, 0x59 ;  /* 0x000000594b197836 */ /* 0x000fe20000000000 */
[----:B------:R-:W-:-:S02]  /*cde0*/  IABS R176, R176 ;  /* 0x000000b000b07213 */ /* 0x000fc40000000000 */
[----:B------:R-:W-:Y:S02]  /*cdf0*/  IADD3 R24, PT, PT, R236, -0x59, -R77 ;  /* 0xffffffa7ec187810 */ /* 0x000fe40007ffe84d */
[----:B------:R-:W-:Y:S02]  /*ce00*/  I2FP.F32.S32 R176, R176 ;  /* 0x000000b000b07245 */ /* 0x000fe40000201400 */
[----:B------:R-:W-:Y:S02]  /*ce10*/  IABS R24, R24 ;  /* 0x0000001800187213 */ /* 0x000fe40000000000 */
[----:B------:R-:W-:Y:S01]  /*ce20*/  FSEL R43, R43, -INF , !P6 ;  /* 0xff8000002b2b7808 */ /* 0x000fe20007000000 */
[----:B------:R-:W-:Y:S01]  /*ce30*/  FFMA.FTZ R176, -R231, R176, R20 ;  /* 0x000000b0e7b07223 */ /* 0x000fe20000010114 */
[----:B------:R-:W-:Y:S02]  /*ce40*/  IABS R20, R40 ;  /* 0x0000002800147213 */ /* 0x000fe40000000000 */
[----:B------:R-:W-:-:S02]  /*ce50*/  I2FP.F32.S32 R24, R24 ;  /* 0x0000001800187245 */ /* 0x000fc40000201400 */
[----:B------:R-:W-:Y:S01]  /*ce60*/  I2FP.F32.S32 R20, R20 ;  /* 0x0000001400147245 */ /* 0x000fe20000201400 */
[----:B--2---:R-:W-:Y:S05]  /*ce70*/  HMMA.16816.F32 R28, R4, R16, R28 ;  /* 0x00000010041c723c */ /* 0x004fea000000181c */
[----:B------:R-:W-:Y:S01]  /*ce80*/  IADD3 R17, PT, PT, R39, -0x59, -R77 ;  /* 0xffffffa727117810 */ /* 0x000fe20007ffe84d */
[----:B------:R-:W-:Y:S01]  /*ce90*/  FFMA.FTZ R21, -R231, R24, R21 ;  /* 0x00000018e7157223 */ /* 0x000fe20000010115 */
[----:B------:R-:W-:Y:S01]  /*cea0*/  FSEL R177, R177, -INF , !P5 ;  /* 0xff800000b1b17808 */ /* 0x000fe20006800000 */
[----:B------:R-:W-:Y:S01]  /*ceb0*/  FFMA.FTZ R20, -R231, R20, R22 ;  /* 0x00000014e7147223 */ /* 0x000fe20000010116 */
[----:B------:R-:W-:Y:S01]  /*cec0*/  IABS R17, R17 ;  /* 0x0000001100117213 */ /* 0x000fe20000000000 */
[----:B------:R-:W-:Y:S01]  /*ced0*/  VIADD R16, R75, 0x60 ;  /* 0x000000604b107836 */ /* 0x000fe20000000000 */
[----:B------:R-:W-:-:S02]  /*cee0*/  ISETP.GT.AND P5, PT, R38, R25, PT ;  /* 0x000000192600720c */ /* 0x000fc40003fa4270 */
[----:B------:R-:W-:Y:S02]  /*cef0*/  FSEL R20, R20, -INF , !P0 ;  /* 0xff80000014147808 */ /* 0x000fe40004000000 */
[----:B------:R-:W-:Y:S02]  /*cf00*/  I2FP.F32.S32 R40, R17 ;  /* 0x0000001100287245 */ /* 0x000fe40000201400 */
[----:B------:R-:W-:Y:S02]  /*cf10*/  FSEL R89, R43, -INF , !P2 ;  /* 0xff8000002b597808 */ /* 0x000fe40005000000 */
[----:B------:R-:W-:Y:S01]  /*cf20*/  FSEL R176, R176, -INF , !P3 ;  /* 0xff800000b0b07808 */ /* 0x000fe20005800000 */
[----:B------:R-:W-:Y:S01]  /*cf30*/  FFMA.FTZ R40, -R231, R40, R23 ;  /* 0x00000028e7287223 */ /* 0x000fe20000010117 */
[C---:B------:R-:W-:Y:S02]  /*cf40*/  ISETP.GE.AND P6, PT, R25.reuse, R237, PT ;  /* 0x000000ed1900720c */ /* 0x040fe40003fc6270 */
[----:B------:R-:W-:-:S02]  /*cf50*/  ISETP.GE.AND P2, PT, R25, R238, PT ;  /* 0x000000ee1900720c */ /* 0x000fc40003f46270 */
[----:B------:R-:W-:Y:S02]  /*cf60*/  ISETP.GT.AND P3, PT, R76, R25, PT ;  /* 0x000000194c00720c */ /* 0x000fe40003f64270 */
[----:B------:R-:W-:Y:S01]  /*cf70*/  FSEL R92, R20, -INF , !P1 ;  /* 0xff800000145c7808 */ /* 0x000fe20004800000 */
[----:B------:R-:W-:Y:S03]  /*cf80*/  HMMA.16816.F32 R24, R12, R26, RZ ;  /* 0x0000001a0c18723c */ /* 0x000fe600000018ff */
[----:B------:R-:W-:Y:S02]  /*cf90*/  FSEL R150, R21, -INF , !P5 ;  /* 0xff80000015967808 */ /* 0x000fe40006800000 */
[--C-:B------:R-:W-:Y:S01]  /*cfa0*/  IADD3 R175, PT, PT, R236, -0x60, -R77.reuse ;  /* 0xffffffa0ecaf7810 */ /* 0x100fe20007ffe84d */
[----:B------:R-:W1:Y:S01]  /*cfb0*/  LDSM.16.M88.4 R20, [R37+0x2c00] ;  /* 0x002c00002514783b */ /* 0x000e620000000200 */
[----:B------:R-:W-:-:S02]  /*cfc0*/  IADD3 R17, PT, PT, R39, -0x60, -R77 ;  /* 0xffffffa027117810 */ /* 0x000fc40007ffe84d */
[----:B------:R-:W-:Y:S02]  /*cfd0*/  IABS R175, R175 ;  /* 0x000000af00af7213 */ /* 0x000fe40000000000 */
[----:B------:R-:W-:Y:S02]  /*cfe0*/  FSEL R176, R176, -INF , !P4 ;  /* 0xff800000b0b07808 */ /* 0x000fe40006000000 */
[----:B------:R-:W-:Y:S02]  /*cff0*/  I2FP.F32.S32 R175, R175 ;  /* 0x000000af00af7245 */ /* 0x000fe40000201400 */
[----:B------:R-:W-:Y:S02]  /*d000*/  ISETP.GT.AND P4, PT, R38, R16, PT ;  /* 0x000000102600720c */ /* 0x000fe40003f84270 */
[C---:B------:R-:W-:Y:S01]  /*d010*/  ISETP.GE.AND P0, PT, R16.reuse, R237, PT ;  /* 0x000000ed1000720c */ /* 0x040fe20003f06270 */
[----:B------:R-:W-:Y:S01]  /*d020*/  FFMA.FTZ R175, -R231, R175, R28 ;  /* 0x000000afe7af7223 */ /* 0x000fe2000001011c */
[----:B------:R-:W-:-:S02]  /*d030*/  ISETP.GE.AND P1, PT, R16, R238, PT ;  /* 0x000000ee1000720c */ /* 0x000fc40003f26270 */
[----:B------:R-:W-:Y:S01]  /*d040*/  ISETP.GT.AND P5, PT, R76, R16, PT ;  /* 0x000000104c00720c */ /* 0x000fe20003fa4270 */
[----:B------:R-:W-:Y:S01]  /*d050*/  VIADD R16, R75, 0x61 ;  /* 0x000000614b107836 */ /* 0x000fe20000000000 */
[----:B------:R-:W-:Y:S01]  /*d060*/  IABS R17, R17 ;  /* 0x0000001100117213 */ /* 0x000fe20000000000 */
[----:B------:R-:W-:Y:S05]  /*d070*/  HMMA.16816.F32 R24, R4, R18, R24 ;  /* 0x000000120418723c */ /* 0x000fea0000001818 */
[----:B------:R-:W-:Y:S02]  /*d080*/  FSEL R40, R40, -INF , !P3 ;  /* 0xff80000028287808 */ /* 0x000fe40005800000 */
        /* <DEDUP_REMOVED lines=8> */
[----:B------:R-:W2:Y:S01]  /*d110*/  LDSM.16.M88.4 R16, [R36+0x2c00] ;  /* 0x002c00002410783b */ /* 0x000ea20000000200 */
[C-C-:B------:R-:W-:Y:S01]  /*d120*/  IADD3 R174, PT, PT, R236.reuse, -0x61, -R77.reuse ;  /* 0xffffff9fecae7810 */ /* 0x140fe20007ffe84d */
[----:B------:R-:W-:Y:S01]  /*d130*/  FFMA.FTZ R30, -R231, R28, R30 ;  /* 0x0000001ce71e7223 */ /* 0x000fe2000001011e */
[--C-:B------:R-:W-:Y:S01]  /*d140*/  IADD3 R28, PT, PT, R39, -0x61, -R77.reuse ;  /* 0xffffff9f271c7810 */ /* 0x100fe20007ffe84d */
[----:B-1----:R-:W-:Y:S03]  /*d150*/  HMMA.16816.F32 R40, R12, R20, RZ ;  /* 0x000000140c28723c */ /* 0x002fe600000018ff */
[----:B------:R-:W-:Y:S02]  /*d160*/  IABS R174, R174 ;  /* 0x000000ae00ae7213 */ /* 0x000fe40000000000 */
[----:B------:R-:W-:-:S02]  /*d170*/  IADD3 R173, PT, PT, R236, -0x68, -R77 ;  /* 0xffffff98ecad7810 */ /* 0x000fc40007ffe84d */
[----:B------:R-:W-:Y:S02]  /*d180*/  IABS R28, R28 ;  /* 0x0000001c001c7213 */ /* 0x000fe40000000000 */
[----:B------:R-:W-:Y:S02]  /*d190*/  I2FP.F32.S32 R174, R174 ;  /* 0x000000ae00ae7245 */ /* 0x000fe40000201400 */
[----:B------:R-:W-:Y:S02]  /*d1a0*/  IABS R173, R173 ;  /* 0x000000ad00ad7213 */ /* 0x000fe40000000000 */
[----:B------:R-:W-:Y:S01]  /*d1b0*/  I2FP.F32.S32 R28, R28 ;  /* 0x0000001c001c7245 */ /* 0x000fe20000201400 */
[----:B------:R-:W-:Y:S01]  /*d1c0*/  FFMA.FTZ R174, -R231, R174, R29 ;  /* 0x000000aee7ae7223 */ /* 0x000fe2000001011d */
[----:B------:R-:W-:Y:S01]  /*d1d0*/  I2FP.F32.S32 R173, R173 ;  /* 0x000000ad00ad7245 */ /* 0x000fe20000201400 */
[----:B------:R-:W-:Y:S01]  /*d1e0*/  VIADD R29, R75, 0x68 ;  /* 0x000000684b1d7836 */ /* 0x000fe20000000000 */
[----:B------:R-:W-:Y:S01]  /*d1f0*/  IADD3 R20, PT, PT, R39, -0x68, -R77 ;  /* 0xffffff9827147810 */ /* 0x000fe20007ffe84d */
[----:B------:R-:W-:Y:S01]  /*d200*/  FFMA.FTZ R31, -R231, R28, R31 ;  /* 0x0000001ce71f7223 */ /* 0x000fe2000001011f */
[----:B------:R-:W-:Y:S01]  /*d210*/  FSEL R175, R175, -INF , !P0 ;  /* 0xff800000afaf7808 */ /* 0x000fe20004000000 */
[----:B------:R-:W-:Y:S01]  /*d220*/  FFMA.FTZ R173, -R231, R173, R24 ;  /* 0x000000ade7ad7223 */ /* 0x000fe20000010118 */
[----:B------:R-:W-:Y:S01]  /*d230*/  ISETP.GT.AND P0, PT, R38, R29, PT ;  /* 0x0000001d2600720c */ /* 0x000fe20003f04270 */
[----:B------:R-:W-:Y:S01]  /*d240*/  VIADD R24, R75, 0x69 ;  /* 0x000000694b187836 */ /* 0x000fe20000000000 */
[----:B------:R-:W-:-:S02]  /*d250*/  FSEL R174, R174, -INF , !P6 ;  /* 0xff800000aeae7808 */ /* 0x000fc40007000000 */
[----:B------:R-:W-:Y:S02]  /*d260*/  IADD3 R21, PT, PT, R236, -0x69, -R77 ;  /* 0xffffff97ec157810 */ /* 0x000fe40007ffe84d */
[----:B------:R-:W-:Y:S02]  /*d270*/  IABS R20, R20 ;  /* 0x0000001400147213 */ /* 0x000fe40000000000 */
[----:B------:R-:W-:Y:S02]  /*d280*/  FSEL R31, R31, -INF , !P4 ;  /* 0xff8000001f1f7808 */ /* 0x000fe40006000000 */
[----:B------:R-:W-:Y:S02]  /*d290*/  IABS R21, R21 ;  /* 0x0000001500157213 */ /* 0x000fe40000000000 */
[----:B------:R-:W-:Y:S02]  /*d2a0*/  FSEL R174, R174, -INF , !P3 ;  /* 0xff800000aeae7808 */ /* 0x000fe40005800000 */
[----:B------:R-:W-:-:S02]  /*d2b0*/  FSEL R141, R31, -INF , !P2 ;  /* 0xff8000001f8d7808 */ /* 0x000fc40005000000 */
[----:B------:R-:W-:Y:S01]  /*d2c0*/  I2FP.F32.S32 R20, R20 ;  /* 0x0000001400147245 */ /* 0x000fe20000201400 */
[----:B--2---:R-:W-:Y:S05]  /*d2d0*/  HMMA.16816.F32 R40, R4, R16, R40 ;  /* 0x000000100428723c */ /* 0x004fea0000001828 */
[----:B------:R-:W-:Y:S01]  /*d2e0*/  FSEL R173, R173, -INF , !P0 ;  /* 0xff800000adad7808 */ /* 0x000fe20004000000 */
[----:B------:R-:W-:Y:S01]  /*d2f0*/  VIADD R17, R75, 0x70 ;  /* 0x000000704b117836 */ /* 0x000fe20000000000 */
[----:B------:R-:W-:Y:S01]  /*d300*/  ISETP.GT.AND P3, PT, R38, R24, PT ;  /* 0x000000182600720c */ /* 0x000fe20003f64270 */
[----:B------:R-:W-:Y:S01]  /*d310*/  FFMA.FTZ R20, -R231, R20, R26 ;  /* 0x00000014e7147223 */ /* 0x000fe2000001011a */
[----:B------:R-:W-:-:S02]  /*d320*/  ISETP.GE.AND P4, PT, R24, R237, PT ;  /* 0x000000ed1800720c */ /* 0x000fc40003f86270 */
[----:B------:R-:W-:Y:S02]  /*d330*/  ISETP.GE.AND P2, PT, R24, R238, PT ;  /* 0x000000ee1800720c */ /* 0x000fe40003f46270 */
[----:B------:R-:W-:Y:S02]  /*d340*/  ISETP.GT.AND P0, PT, R76, R24, PT ;  /* 0x000000184c00720c */ /* 0x000fe40003f04270 */
[----:B------:R-:W-:Y:S02]  /*d350*/  IADD3 R24, PT, PT, R39, -0x69, -R77 ;  /* 0xffffff9727187810 */ /* 0x000fe40007ffe84d */
[----:B------:R-:W-:Y:S02]  /*d360*/  I2FP.F32.S32 R21, R21 ;  /* 0x0000001500157245 */ /* 0x000fe40000201400 */
[----:B------:R-:W-:Y:S02]  /*d370*/  FSEL R30, R30, -INF , !P5 ;  /* 0xff8000001e1e7808 */ /* 0x000fe40006800000 */
[----:B------:R-:W-:Y:S01]  /*d380*/  ISETP.GT.AND P6, PT, R76, R29, PT ;  /* 0x0000001d4c00720c */ /* 0x000fe20003fc4270 */
[----:B------:R-:W-:Y:S01]  /*d390*/  FFMA.FTZ R21, -R231, R21, R25 ;  /* 0x00000015e7157223 */ /* 0x000fe20000010119 */
[----:B------:R-:W-:-:S02]  /*d3a0*/  IABS R24, R24 ;  /* 0x0000001800187213 */ /* 0x000fc40000000000 */
[----:B------:R-:W-:Y:S02]  /*d3b0*/  FSEL R139, R30, -INF , !P1 ;  /* 0xff8000001e8b7808 */ /* 0x000fe40004800000 */
        /* <DEDUP_REMOVED lines=65> */
[C---:B------:R-:W-:Y:S01]  /*d7d0*/  FFMA.FTZ R21, -R231.reuse, R24, R21 ;  /* 0x00000018e7157223 */ /* 0x040fe20000010115 */
        /* <DEDUP_REMOVED lines=54> */
[C---:B------:R-:W-:Y:S01]  /*db40*/  FFMA.FTZ R31, -R231.reuse, R28, R31 ;  /* 0x0000001ce71f7223 */ /* 0x040fe2000001011f */
        /* <DEDUP_REMOVED lines=287> */
[--C-:B------:R-:W-:Y:S02]  /*ed40*/  IADD3 R28, PT, PT, R39, -0xc1, -R77.reuse ;  /* 0xffffff3f271c7810 */ /* 0x100fe40007ffe84d */
[----:B------:R-:W-:Y:S02]  /*ed50*/  I2FP.F32.S32 R105, R105 ;  /* 0x0000006900697245 */ /* 0x000fe40000201400 */
[----:B------:R-:W-:Y:S02]  /*ed60*/  IABS R100, R100 ;  /* 0x0000006400647213 */ /* 0x000fe40000000000 */
[----:B------:R-:W-:Y:S01]  /*ed70*/  IADD3 R21, PT, PT, R236, -0xc9, -R77 ;  /* 0xffffff37ec157810 */ /* 0x000fe20007ffe84d */
[----:B------:R-:W-:Y:S01]  /*ed80*/  FFMA.FTZ R105, -R231, R105, R29 ;  /* 0x00000069e7697223 */ /* 0x000fe2000001011d */
[----:B------:R-:W-:Y:S01]  /*ed90*/  IABS R20, R20 ;  /* 0x0000001400147213 */ /* 0x000fe20000000000 */
[----:B------:R-:W-:Y:S01]  /*eda0*/  VIADD R29, R75, 0xc8 ;  /* 0x000000c84b1d7836 */ /* 0x000fe20000000000 */
[----:B------:R-:W-:-:S02]  /*edb0*/  IABS R28, R28 ;  /* 0x0000001c001c7213 */ /* 0x000fc40000000000 */
[----:B------:R-:W-:Y:S02]  /*edc0*/  I2FP.F32.S32 R100, R100 ;  /* 0x0000006400647245 */ /* 0x000fe40000201400 */
[----:B------:R-:W-:Y:S02]  /*edd0*/  IABS R21, R21 ;  /* 0x0000001500157213 */ /* 0x000fe40000000000 */
[----:B------:R-:W-:Y:S01]  /*ede0*/  I2FP.F32.S32 R20, R20 ;  /* 0x0000001400147245 */ /* 0x000fe20000201400 */
[----:B------:R-:W-:Y:S01]  /*edf0*/  FFMA.FTZ R100, -R231, R100, R24 ;  /* 0x00000064e7647223 */ /* 0x000fe20000010118 */
[----:B------:R-:W-:Y:S01]  /*ee00*/  I2FP.F32.S32 R28, R28 ;  /* 0x0000001c001c7245 */ /* 0x000fe20000201400 */
[----:B------:R-:W-:Y:S01]  /*ee10*/  VIADD R24, R75, 0xc9 ;  /* 0x000000c94b187836 */ /* 0x000fe20000000000 */
[----:B------:R-:W-:Y:S01]  /*ee20*/  I2FP.F32.S32 R21, R21 ;  /* 0x0000001500157245 */ /* 0x000fe20000201400 */
[C---:B------:R-:W-:Y:S01]  /*ee30*/  FFMA.FTZ R26, -R231.reuse, R20, R26 ;  /* 0x00000014e71a7223 */ /* 0x040fe2000001011a */
[----:B------:R-:W-:Y:S01]  /*ee40*/  FSEL R106, R106, -INF , !P6 ;  /* 0xff8000006a6a7808 */ /* 0x000fe20007000000 */
[C---:B------:R-:W-:Y:S01]  /*ee50*/  FFMA.FTZ R31, -R231.reuse, R28, R31 ;  /* 0x0000001ce71f7223 */ /* 0x040fe2000001011f */
[----:B------:R-:W-:Y:S01]  /*ee60*/  FSEL R30, R30, -INF , !P3 ;  /* 0xff8000001e1e7808 */ /* 0x000fe20005800000 */
[----:B------:R-:W-:Y:S01]  /*ee70*/  FFMA.FTZ R21, -R231, R21, R25 ;  /* 0x00000015e7157223 */ /* 0x000fe20000010119 */
[----:B------:R-:W-:Y:S01]  /*ee80*/  FSEL R105, R105, -INF , !P4 ;  /* 0xff80000069697808 */ /* 0x000fe20006000000 */
[----:B------:R-:W-:Y:S01]  /*ee90*/  VIADD R20, R75, 0xd0 ;  /* 0x000000d04b147836 */ /* 0x000fe20000000000 */
[----:B------:R-:W-:-:S02]  /*eea0*/  ISETP.GT.AND P6, PT, R38, R29, PT ;  /* 0x0000001d2600720c */ /* 0x000fc40003fc4270 */
[----:B------:R-:W-:Y:S01]  /*eeb0*/  ISETP.GT.AND P4, PT, R76, R29, PT ;  /* 0x0000001d4c00720c */ /* 0x000fe20003f84270 */
[----:B--2---:R-:W-:Y:S05]  /*eec0*/  HMMA.16816.F32 R40, R4, R16, R40 ;  /* 0x000000100428723c */ /* 0x004fea0000001828 */
[----:B------:R-:W-:Y:S02]  /*eed0*/  FSEL R204, R30, -INF , !P1 ;  /* 0xff8000001ecc7808 */ /* 0x000fe40004800000 */
[----:B------:R-:W-:Y:S02]  /*eee0*/  FSEL R105, R105, -INF , !P0 ;  /* 0xff80000069697808 */ /* 0x000fe40004000000 */
[----:B------:R-:W-:-:S02]  /*eef0*/  ISETP.GE.AND P3, PT, R29, R237, PT ;  /* 0x000000ed1d00720c */ /* 0x000fc40003f66270 */
[----:B------:R-:W-:Y:S02]  /*ef00*/  ISETP.GE.AND P1, PT, R29, R238, PT ;  /* 0x000000ee1d00720c */ /* 0x000fe40003f26270 */
[----:B------:R-:W-:Y:S02]  /*ef10*/  ISETP.GT.AND P0, PT, R38, R24, PT ;  /* 0x000000182600720c */ /* 0x000fe40003f04270 */
[----:B------:R-:W-:Y:S02]  /*ef20*/  FSEL R100, R100, -INF , !P6 ;  /* 0xff80000064647808 */ /* 0x000fe40007000000 */
[----:B------:R-:W-:Y:S02]  /*ef30*/  FSEL R26, R26, -INF , !P4 ;  /* 0xff8000001a1a7808 */ /* 0x000fe40006000000 */
[----:B------:R-:W-:Y:S02]  /*ef40*/  FSEL R31, R31, -INF , !P5 ;  /* 0xff8000001f1f7808 */ /* 0x000fe40006800000 */
        /* <DEDUP_REMOVED lines=8> */
[----:B------:R-:W-:Y:S01]  /*efd0*/  FSEL R205, R31, -INF , !P2 ;  /* 0xff8000001fcd7808 */ /* 0x000fe20005000000 */
[----:B------:R-:W-:Y:S03]  /*efe0*/  HMMA.16816.F32 R20, R12, R22, RZ ;  /* 0x000000160c14723c */ /* 0x000fe600000018ff */
[----:B------:R-:W-:Y:S01]  /*eff0*/  IADD3 R16, PT, PT, R236, -0xd0, -R77 ;  /* 0xffffff30ec107810 */ /* 0x000fe20007ffe84d */
[----:B------:R-:W1:Y:S01]  /*f000*/  LDSM.16.M88.4 R28, [R37+0x4800] ;  /* 0x00480000251c783b */ /* 0x000e620000000200 */
[----:B------:R-:W-:Y:S02]  /*f010*/  IABS R17, R17 ;  /* 0x0000001100117213 */ /* 0x000fe40000000000 */
[----:B------:R-:W-:-:S02]  /*f020*/  IABS R16, R16 ;  /* 0x0000001000107213 */ /* 0x000fc40000000000 */
[----:B------:R-:W-:Y:S02]  /*f030*/  I2FP.F32.S32 R17, R17 ;  /* 0x0000001100117245 */ /* 0x000fe40000201400 */
[----:B------:R-:W-:Y:S02]  /*f040*/  I2FP.F32.S32 R16, R16 ;  /* 0x0000001000107245 */ /* 0x000fe40000201400 */
[----:B------:R-:W-:Y:S01]  /*f050*/  ISETP.GT.AND P6, PT, R76, R24, PT ;  /* 0x000000184c00720c */ /* 0x000fe20003fc4270 */
[----:B------:R-:W-:Y:S01]  /*f060*/  FFMA.FTZ R27, -R231, R17, R27 ;  /* 0x00000011e71b7223 */ /* 0x000fe2000001011b */
[----:B------:R-:W-:Y:S01]  /*f070*/  IADD3 R17, PT, PT, R39, -0xd0, -R77 ;  /* 0xffffff3027117810 */ /* 0x000fe20007ffe84d */
[----:B------:R-:W-:Y:S01]  /*f080*/  FFMA.FTZ R40, -R231, R16, R40 ;  /* 0x00000010e7287223 */ /* 0x000fe20000010128 */
[C---:B------:R-:W-:Y:S01]  /*f090*/  ISETP.GE.AND P5, PT, R24.reuse, R237, PT ;  /* 0x000000ed1800720c */ /* 0x040fe20003fa6270 */
[----:B------:R-:W-:Y:S01]  /*f0a0*/  VIADD R16, R75, 0xd1 ;  /* 0x000000d14b107836 */ /* 0x000fe20000000000 */
[----:B------:R-:W-:-:S02]  /*f0b0*/  ISETP.GE.AND P2, PT, R24, R238, PT ;  /* 0x000000ee1800720c */ /* 0x000fc40003f46270 */
[----:B------:R-:W-:Y:S01]  /*f0c0*/  IABS R17, R17 ;  /* 0x0000001100117213 */ /* 0x000fe20000000000 */
[----:B------:R-:W-:Y:S05]  /*f0d0*/  HMMA.16816.F32 R20, R4, R18, R20 ;  /* 0x000000120414723c */ /* 0x000fea0000001814 */
[----:B------:R-:W-:Y:S02]  /*f0e0*/  FSEL R27, R27, -INF , !P6 ;  /* 0xff8000001b1b7808 */ /* 0x000fe40007000000 */
[----:B------:R-:W-:Y:S02]  /*f0f0*/  FSEL R97, R97, -INF , !P5 ;  /* 0xff80000061617808 */ /* 0x000fe40006800000 */
[----:B------:R-:W-:-:S02]  /*f100*/  FSEL R191, R27, -INF , !P2 ;  /* 0xff8000001bbf7808 */ /* 0x000fc40005000000 */
[----:B------:R-:W-:Y:S02]  /*f110*/  FSEL R88, R40, -INF , !P3 ;  /* 0xff80000028587808 */ /* 0x000fe40005800000 */
[----:B------:R-:W-:Y:S02]  /*f120*/  ISETP.GT.AND P5, PT, R38, R16, PT ;  /* 0x000000102600720c */ /* 0x000fe40003fa4270 */
[C---:B------:R-:W-:Y:S02]  /*f130*/  ISETP.GE.AND P6, PT, R16.reuse, R237, PT ;  /* 0x000000ed1000720c */ /* 0x040fe40003fc6270 */
[----:B------:R-:W-:Y:S02]  /*f140*/  ISETP.GE.AND P2, PT, R16, R238, PT ;  /* 0x000000ee1000720c */ /* 0x000fe40003f46270 */
[----:B------:R-:W-:Y:S02]  /*f150*/  I2FP.F32.S32 R24, R17 ;  /* 0x0000001100187245 */ /* 0x000fe40000201400 */
[----:B------:R-:W-:-:S02]  /*f160*/  ISETP.GT.AND P3, PT, R76, R16, PT ;  /* 0x000000104c00720c */ /* 0x000fc40003f64270 */
[--C-:B------:R-:W-:Y:S01]  /*f170*/  IADD3 R26, PT, PT, R236, -0xd1, -R77.reuse ;  /* 0xffffff2fec1a7810 */ /* 0x100fe20007ffe84d */
[----:B------:R-:W2:Y:S01]  /*f180*/  LDSM.16.M88.4 R16, [R36+0x4800] ;  /* 0x004800002410783b */ /* 0x000ea20000000200 */
[----:B------:R-:W-:Y:S01]  /*f190*/  FFMA.FTZ R42, -R231, R24, R42 ;  /* 0x00000018e72a7223 */ /* 0x000fe2000001012a */
[----:B------:R-:W-:Y:S01]  /*f1a0*/  IADD3 R25, PT, PT, R39, -0xd1, -R77 ;  /* 0xffffff2f27197810 */ /* 0x000fe20007ffe84d */
[----:B------:R-:W-:Y:S01]  /*f1b0*/  VIADD R24, R75, 0xd8 ;  /* 0x000000d84b187836 */ /* 0x000fe20000000000 */
[----:B------:R-:W-:Y:S01]  /*f1c0*/  IABS R26, R26 ;  /* 0x0000001a001a7213 */ /* 0x000fe20000000000 */
[----:B------:R-:W-:-:S04]  /*f1d0*/  DEPBAR.LE SB0, 0x0 ;  /* 0x000080000000791a */ /* 0x000fc80000000000 */
[----:B------:R-:W-:Y:S02]  /*f1e0*/  I2FP.F32.S32 R26, R26 ;  /* 0x0000001a001a7245 */ /* 0x000fe40000201400 */
[----:B------:R-:W-:Y:S02]  /*f1f0*/  FSEL R42, R42, -INF , !P0 ;  /* 0xff8000002a2a7808 */ /* 0x000fe40004000000 */
[----:B------:R-:W-:Y:S01]  /*f200*/  IABS R25, R25 ;  /* 0x0000001900197213 */ /* 0x000fe20000000000 */
[----:B------:R-:W-:Y:S01]  /*f210*/  FFMA.FTZ R41, -R231, R26, R41 ;  /* 0x0000001ae7297223 */ /* 0x000fe20000010129 */
[----:B------:R-:W-:Y:S02]  /*f220*/  IADD3 R82, PT, PT, R236, -0xd8, -R77 ;  /* 0xffffff28ec527810 */ /* 0x000fe40007ffe84d */
[----:B------:R-:W-:Y:S02]  /*f230*/  FSEL R88, R88, -INF , !P4 ;  /* 0xff80000058587808 */ /* 0x000fe40006000000 */
[----:B------:R-:W-:-:S02]  /*f240*/  FSEL R185, R42, -INF , !P1 ;  /* 0xff8000002ab97808 */ /* 0x000fc40004800000 */
[----:B------:R-:W-:Y:S02]  /*f250*/  FSEL R86, R41, -INF , !P5 ;  /* 0xff80000029567808 */ /* 0x000fe40006800000 */
[----:B------:R-:W-:Y:S02]  /*f260*/  ISETP.GT.AND P4, PT, R38, R24, PT ;  /* 0x000000182600720c */ /* 0x000fe40003f84270 */
[C---:B------:R-:W-:Y:S01]  /*f270*/  ISETP.GE.AND P0, PT, R24.reuse, R237, PT ;  /* 0x000000ed1800720c */ /* 0x040fe20003f06270 */
[----:B------:R-:W-:Y:S01]  /*f280*/  BAR.SYNC.DEFER_BLOCKING 0x0 ;  /* 0x0000000000007b1d */ /* 0x000fe20000010000 */
[----:B------:R-:W-:Y:S02]  /*f290*/  ISETP.GE.AND P1, PT, R24, R238, PT ;  /* 0x000000ee1800720c */ /* 0x000fe40003f26270 */
[----:B------:R-:W-:Y:S02]  /*f2a0*/  I2FP.F32.S32 R40, R25 ;  /* 0x0000001900287245 */ /* 0x000fe40000201400 */
[----:B------:R-:W-:-:S02]  /*f2b0*/  ISETP.GT.AND P5, PT, R76, R24, PT ;  /* 0x000000184c00720c */ /* 0x000fc40003fa4270 */
[----:B------:R-:W-:Y:S01]  /*f2c0*/  IABS R82, R82 ;  /* 0x0000005200527213 */ /* 0x000fe20000000000 */
[----:B-1----:R-:W-:Y:S03]  /*f2d0*/  HMMA.16816.F32 R24, R12, R28, RZ ;  /* 0x0000001c0c18723c */ /* 0x002fe600000018ff */
[----:B------:R-:W-:Y:S01]  /*f2e0*/  FFMA.FTZ R43, -R231, R40, R43 ;  /* 0x00000028e72b7223 */ /* 0x000fe2000001012b */
[--C-:B------:R-:W-:Y:S01]  /*f2f0*/  IADD3 R40, PT, PT, R39, -0xd8, -R77.reuse ;  /* 0xffffff2827287810 */ /* 0x100fe20007ffe84d */
[----:B------:R-:W-:Y:S01]  /*f300*/  VIADD R29, R75, 0xd9 ;  /* 0x000000d94b1d7836 */ /* 0x000fe20000000000 */
[----:B------:R-:W-:Y:S02]  /*f310*/  I2FP.F32.S32 R82, R82 ;  /* 0x0000005200527245 */ /* 0x000fe40000201400 */
[----:B------:R-:W-:Y:S02]  /*f320*/  IADD3 R28, PT, PT, R236, -0xd9, -R77 ;  /* 0xffffff27ec1c7810 */ /* 0x000fe40007ffe84d */
[----:B------:R-:W-:Y:S01]  /*f330*/  FSEL R43, R43, -INF , !P3 ;  /* 0xff8000002b2b7808 */ /* 0x000fe20005800000 */
[----:B------:R-:W-:Y:S01]  /*f340*/  FFMA.FTZ R82, -R231, R82, R20 ;  /* 0x00000052e7527223 */ /* 0x000fe20000010114 */
[----:B------:R-:W-:-:S02]  /*f350*/  IABS R20, R40 ;  /* 0x0000002800147213 */ /* 0x000fc40000000000 */
[----:B------:R-:W-:Y:S02]  /*f360*/  IABS R28, R28 ;  /* 0x0000001c001c7213 */ /* 0x000fe40000000000 */
[----:B------:R-:W-:Y:S02]  /*f370*/  I2FP.F32.S32 R20, R20 ;  /* 0x0000001400147245 */ /* 0x000fe40000201400 */
[----:B------:R-:W-:Y:S02]  /*f380*/  I2FP.F32.S32 R28, R28 ;  /* 0x0000001c001c7245 */ /* 0x000fe40000201400 */
[----:B------:R-:W-:Y:S01]  /*f390*/  FSEL R86, R86, -INF , !P6 ;  /* 0xff80000056567808 */ /* 0x000fe20007000000 */
[C---:B------:R-:W-:Y:S01]  /*f3a0*/  FFMA.FTZ R20, -R231.reuse, R20, R22 ;  /* 0x00000014e7147223 */ /* 0x040fe20000010116 */
[----:B--2---:R-:W-:Y:S05]  /*f3b0*/  HMMA.16816.F32 R24, R4, R16, R24 ;  /* 0x000000100418723c */ /* 0x004fea0000001818 */
[----:B------:R-:W-:Y:S01]  /*f3c0*/  IADD3 R22, PT, PT, R236, -0xe0, -R77 ;  /* 0xffffff20ec167810 */ /* 0x000fe20007ffe84d */
[----:B------:R-:W-:Y:S01]  /*f3d0*/  FFMA.FTZ R21, -R231, R28, R21 ;  /* 0x0000001ce7157223 */ /* 0x000fe20000010115 */
[----:B------:R-:W-:Y:S01]  /*f3e0*/  IADD3 R17, PT, PT, R39, -0xd9, -R77 ;  /* 0xffffff2727117810 */ /* 0x000fe20007ffe84d */
[----:B------:R-:W-:Y:S01]  /*f3f0*/  VIADD R16, R75, 0xe0 ;  /* 0x000000e04b107836 */ /* 0x000fe20000000000 */
[----:B------:R-:W-:-:S02]  /*f400*/  FSEL R180, R43, -INF , !P2 ;  /* 0xff8000002bb47808 */ /* 0x000fc40005000000 */
[----:B------:R-:W-:Y:S02]  /*f410*/  FSEL R82, R82, -INF , !P4 ;  /* 0xff80000052527808 */ /* 0x000fe40006000000 */
[----:B------:R-:W-:Y:S02]  /*f420*/  IABS R22, R22 ;  /* 0x0000001600167213 */ /* 0x000fe40000000000 */
[----:B------:R-:W-:Y:S02]  /*f430*/  ISETP.GT.AND P6, PT, R38, R29, PT ;  /* 0x0000001d2600720c */ /* 0x000fe40003fc4270 */
[C---:B------:R-:W-:Y:S02]  /*f440*/  ISETP.GE.AND P3, PT, R29.reuse, R237, PT ;  /* 0x000000ed1d00720c */ /* 0x040fe40003f66270 */
[----:B------:R-:W-:Y:S02]  /*f450*/  ISETP.GE.AND P2, PT, R29, R238, PT ;  /* 0x000000ee1d00720c */ /* 0x000fe40003f46270 */
[----:B------:R-:W-:-:S02]  /*f460*/  ISETP.GT.AND P4, PT, R76, R29, PT ;  /* 0x0000001d4c00720c */ /* 0x000fc40003f84270 */
[----:B------:R-:W-:Y:S01]  /*f470*/  IABS R17, R17 ;  /* 0x0000001100117213 */ /* 0x000fe20000000000 */
[C---:B------:R-:W-:Y:S03]  /*f480*/  HMMA.16816.F32 R28, R12.reuse, R30, RZ ;  /* 0x0000001e0c1c723c */ /* 0x040fe600000018ff */
[----:B------:R-:W-:Y:S01]  /*f490*/  FSEL R181, R20, -INF , !P5 ;  /* 0xff80000014b57808 */ /* 0x000fe20006800000 */
[----:B------:R-:W-:Y:S01]  /*f4a0*/  IMAD.MOV.U32 R20, RZ, RZ, R22 ;  /* 0x000000ffff147224 */ /* 0x000fe200078e0016 */
[----:B------:R-:W-:Y:S02]  /*f4b0*/  I2FP.F32.S32 R17, R17 ;  /* 0x0000001100117245 */ /* 0x000fe40000201400 */
[----:B------:R-:W-:Y:S02]  /*f4c0*/  FSEL R82, R82, -INF , !P0 ;  /* 0xff80000052527808 */ /* 0x000fe40004000000 */
[----:B------:R-:W-:Y:S01]  /*f4d0*/  FSEL R181, R181, -INF , !P1 ;  /* 0xff800000b5b57808 */ /* 0x000fe20004800000 */
[----:B------:R-:W-:Y:S01]  /*f4e0*/  FFMA.FTZ R23, -R231, R17, R23 ;  /* 0x00000011e7177223 */ /* 0x000fe20000010117 */
[----:B------:R-:W-:Y:S01]  /*f4f0*/  FSEL R79, R21, -INF , !P6 ;  /* 0xff800000154f7808 */ /* 0x000fe20007000000 */
[----:B------:R-:W-:Y:S01]  /*f500*/  HMMA.16816.F32 R12, R12, R60, RZ ;  /* 0x0000003c0c0c723c */ /* 0x000fe200000018ff */
        /* <DEDUP_REMOVED lines=9> */
[----:B------:R-:W-:Y:S01]  /*f5a0*/  VIADD R16, R75, 0xe1 ;  /* 0x000000e14b107836 */ /* 0x000fe20000000000 */
[----:B------:R-:W-:-:S02]  /*f5b0*/  FSEL R23, R23, -INF , !P4 ;  /* 0xff80000017177808 */ /* 0x000fc40006000000 */
[----:B------:R-:W-:Y:S01]  /*f5c0*/  I2FP.F32.S32 R20, R17 ;  /* 0x0000001100147245 */ /* 0x000fe20000201400 */
[----:B------:R-:W-:Y:S05]  /*f5d0*/  HMMA.16816.F32 R12, R4, R52, R12 ;  /* 0x00000034040c723c */ /* 0x000fea000000180c */
[----:B------:R-:W-:Y:S02]  /*f5e0*/  IABS R21, R21 ;  /* 0x0000001500157213 */ /* 0x000fe40000000000 */
[----:B------:R-:W-:Y:S01]  /*f5f0*/  FSEL R79, R79, -INF , !P3 ;  /* 0xff8000004f4f7808 */ /* 0x000fe20005800000 */
[----:B------:R-:W-:Y:S01]  /*f600*/  FFMA.FTZ R20, -R231, R20, R26 ;  /* 0x00000014e7147223 */ /* 0x000fe2000001011a */
[----:B------:R-:W-:-:S02]  /*f610*/  FSEL R179, R23, -INF , !P2 ;  /* 0xff80000017b37808 */ /* 0x000fc40005000000 */
[----:B------:R-:W-:Y:S02]  /*f620*/  FSEL R56, R24, -INF , !P0 ;  /* 0xff80000018387808 */ /* 0x000fe40004000000 */
[----:B------:R-:W-:Y:S02]  /*f630*/  ISETP.GT.AND P3, PT, R38, R16, PT ;  /* 0x000000102600720c */ /* 0x000fe40003f64270 */
[C---:B------:R-:W-:Y:S02]  /*f640*/  ISETP.GE.AND P4, PT, R16.reuse, R237, PT ;  /* 0x000000ed1000720c */ /* 0x040fe40003f86270 */
[----:B------:R-:W-:Y:S02]  /*f650*/  ISETP.GE.AND P2, PT, R16, R238, PT ;  /* 0x000000ee1000720c */ /* 0x000fe40003f46270 */
[----:B------:R-:W-:Y:S02]  /*f660*/  ISETP.GT.AND P0, PT, R76, R16, PT ;  /* 0x000000104c00720c */ /* 0x000fe40003f04270 */
[----:B------:R-:W-:Y:S03]  /*f670*/  HMMA.16816.F32 R16, R4, R18, R28 ;  /* 0x000000120410723c */ /* 0x000fe6000000181c */
[----:B------:R-:W-:Y:S01]  /*f680*/  I2FP.F32.S32 R21, R21 ;  /* 0x0000001500157245 */ /* 0x000fe20000201400 */
[----:B------:R-:W-:Y:S01]  /*f690*/  VIADD R6, R75, 0xf0 ;  /* 0x000000f04b067836 */ /* 0x000fe20000000000 */
[----:B------:R-:W-:-:S02]  /*f6a0*/  IADD3 R23, PT, PT, R39, -0xe1, -R77 ;  /* 0xffffff1f27177810 */ /* 0x000fc40007ffe84d */
[----:B------:R-:W-:Y:S01]  /*f6b0*/  IADD3 R22, PT, PT, R236, -0xe8, -R77 ;  /* 0xffffff18ec167810 */ /* 0x000fe20007ffe84d */
[----:B------:R-:W-:Y:S01]  /*f6c0*/  FFMA.FTZ R25, -R231, R21, R25 ;  /* 0x00000015e7197223 */ /* 0x000fe20000010119 */
[----:B------:R-:W-:Y:S01]  /*f6d0*/  FSEL R20, R20, -INF , !P6 ;  /* 0xff80000014147808 */ /* 0x000fe20007000000 */
[----:B------:R-:W-:Y:S01]  /*f6e0*/  VIADD R21, R75, 0xe8 ;  /* 0x000000e84b157836 */ /* 0x000fe20000000000 */
[----:B------:R-:W-:Y:S02]  /*f6f0*/  IABS R23, R23 ;  /* 0x0000001700177213 */ /* 0x000fe40000000000 */
[----:B------:R-:W-:Y:S02]  /*f700*/  IABS R22, R22 ;  /* 0x0000001600167213 */ /* 0x000fe40000000000 */
[----:B------:R-:W-:Y:S02]  /*f710*/  FSEL R167, R20, -INF , !P1 ;  /* 0xff80000014a77808 */ /* 0x000fe40004800000 */
[----:B------:R-:W-:-:S02]  /*f720*/  FSEL R56, R56, -INF , !P5 ;  /* 0xff80000038387808 */ /* 0x000fc40006800000 */
[----:B------:R-:W-:Y:S02]  /*f730*/  I2FP.F32.S32 R20, R23 ;  /* 0x0000001700147245 */ /* 0x000fe40000201400 */
[----:B------:R-:W-:Y:S02]  /*f740*/  FSEL R55, R25, -INF , !P3 ;  /* 0xff80000019377808 */ /* 0x000fe40005800000 */
[----:B------:R-:W-:Y:S01]  /*f750*/  ISETP.GT.AND P5, PT, R38, R21, PT ;  /* 0x000000152600720c */ /* 0x000fe20003fa4270 */
[----:B------:R-:W-:Y:S01]  /*f760*/  FFMA.FTZ R27, -R231, R20, R27 ;  /* 0x00000014e71b7223 */ /* 0x000fe2000001011b */
[----:B------:R-:W-:Y:S01]  /*f770*/  ISETP.GE.AND P6, PT, R21, R237, PT ;  /* 0x000000ed1500720c */ /* 0x000fe20003fc6270 */
[----:B------:R-:W-:Y:S01]  /*f780*/  VIADD R20, R75, 0xe9 ;  /* 0x000000e94b147836 */ /* 0x000fe20000000000 */
[----:B------:R-:W-:Y:S02]  /*f790*/  ISETP.GE.AND P1, PT, R21, R238, PT ;  /* 0x000000ee1500720c */ /* 0x000fe40003f26270 */
[----:B------:R-:W-:-:S02]  /*f7a0*/  ISETP.GT.AND P3, PT, R76, R21, PT ;  /* 0x000000154c00720c */ /* 0x000fc40003f64270 */
[----:B------:R-:W-:Y:S02]  /*f7b0*/  I2FP.F32.S32 R21, R22 ;  /* 0x0000001600157245 */ /* 0x000fe40000201400 */
[C-C-:B------:R-:W-:Y:S02]  /*f7c0*/  IADD3 R22, PT, PT, R39.reuse, -0xe8, -R77.reuse ;  /* 0xffffff1827167810 */ /* 0x140fe40007ffe84d */
[--C-:B------:R-:W-:Y:S01]  /*f7d0*/  IADD3 R4, PT, PT, R39, -0xe9, -R77.reuse ;  /* 0xffffff1727047810 */ /* 0x100fe20007ffe84d */
[----:B------:R-:W-:Y:S01]  /*f7e0*/  FFMA.FTZ R54, -R231, R21, R16 ;  /* 0x00000015e7367223 */ /* 0x000fe20000010110 */
[----:B------:R-:W-:Y:S02]  /*f7f0*/  IADD3 R23, PT, PT, R236, -0xe9, -R77 ;  /* 0xffffff17ec177810 */ /* 0x000fe40007ffe84d */
[----:B------:R-:W-:Y:S02]  /*f800*/  IABS R16, R22 ;  /* 0x0000001600107213 */ /* 0x000fe40000000000 */
[----:B------:R-:W-:-:S02]  /*f810*/  IABS R4, R4 ;  /* 0x0000000400047213 */ /* 0x000fc40000000000 */
[----:B------:R-:W-:Y:S02]  /*f820*/  FSEL R27, R27, -INF , !P0 ;  /* 0xff8000001b1b7808 */ /* 0x000fe40004000000 */
[----:B------:R-:W-:Y:S02]  /*f830*/  IABS R21, R23 ;  /* 0x0000001700157213 */ /* 0x000fe40000000000 */
[----:B------:R-:W-:Y:S02]  /*f840*/  I2FP.F32.S32 R16, R16 ;  /* 0x0000001000107245 */ /* 0x000fe40000201400 */
[----:B------:R-:W-:Y:S02]  /*f850*/  I2FP.F32.S32 R4, R4 ;  /* 0x0000000400047245 */ /* 0x000fe40000201400 */
[----:B------:R-:W-:Y:S01]  /*f860*/  FSEL R55, R55, -INF , !P4 ;  /* 0xff80000037377808 */ /* 0x000fe20006000000 */
[----:B------:R-:W-:Y:S01]  /*f870*/  FFMA.FTZ R16, -R231, R16, R18 ;  /* 0x00000010e7107223 */ /* 0x000fe20000010112 */
[----:B------:R-:W-:Y:S01]  /*f880*/  FSEL R162, R27, -INF , !P2 ;  /* 0xff8000001ba27808 */ /* 0x000fe20005000000 */
[----:B------:R-:W-:Y:S01]  /*f890*/  FFMA.FTZ R4, -R231, R4, R19 ;  /* 0x00000004e7047223 */ /* 0x000fe20000010113 */
[----:B------:R-:W-:-:S02]  /*f8a0*/  FSEL R54, R54, -INF , !P5 ;  /* 0xff80000036367808 */ /* 0x000fc40006800000 */
[----:B------:R-:W-:Y:S02]  /*f8b0*/  ISETP.GT.AND P4, PT, R38, R20, PT ;  /* 0x000000142600720c */ /* 0x000fe40003f84270 */
[C---:B------:R-:W-:Y:S02]  /*f8c0*/  ISETP.GE.AND P0, PT, R20.reuse, R237, PT ;  /* 0x000000ed1400720c */ /* 0x040fe40003f06270 */
[----:B------:R-:W-:Y:S02]  /*f8d0*/  ISETP.GE.AND P2, PT, R20, R238, PT ;  /* 0x000000ee1400720c */ /* 0x000fe40003f46270 */
[----:B------:R-:W-:Y:S02]  /*f8e0*/  ISETP.GT.AND P5, PT, R76, R20, PT ;  /* 0x000000144c00720c */ /* 0x000fe40003fa4270 */
[----:B------:R-:W-:Y:S02]  /*f8f0*/  I2FP.F32.S32 R20, R21 ;  /* 0x0000001500147245 */ /* 0x000fe40000201400 */
[----:B------:R-:W-:-:S02]  /*f900*/  IADD3 R5, PT, PT, R236, -0xf0, -R77 ;  /* 0xffffff10ec057810 */ /* 0x000fc40007ffe84d */
[----:B------:R-:W-:Y:S01]  /*f910*/  FSEL R16, R16, -INF , !P3 ;  /* 0xff80000010107808 */ /* 0x000fe20005800000 */
[----:B------:R-:W-:Y:S01]  /*f920*/  FFMA.FTZ R17, -R231, R20, R17 ;  /* 0x00000014e7117223 */ /* 0x000fe20000010111 */
[----:B------:R-:W-:Y:S02]  /*f930*/  IABS R5, R5 ;  /* 0x0000000500057213 */ /* 0x000fe40000000000 */
[----:B------:R-:W-:Y:S02]  /*f940*/  FSEL R4, R4, -INF , !P5 ;  /* 0xff80000004047808 */ /* 0x000fe40006800000 */
[----:B------:R-:W-:Y:S02]  /*f950*/  IADD3 R7, PT, PT, R236, -0xf1, -R77 ;  /* 0xffffff0fec077810 */ /* 0x000fe40007ffe84d */
[----:B------:R-:W-:Y:S02]  /*f960*/  FSEL R54, R54, -INF , !P6 ;  /* 0xff80000036367808 */ /* 0x000fe40007000000 */
[----:B------:R-:W-:-:S02]  /*f970*/  FSEL R157, R16, -INF , !P1 ;  /* 0xff800000109d7808 */ /* 0x000fc40004800000 */
[----:B------:R-:W-:Y:S02]  /*f980*/  I2FP.F32.S32 R5, R5 ;  /* 0x0000000500057245 */ /* 0x000fe40000201400 */
[----:B------:R-:W-:Y:S02]  /*f990*/  FSEL R17, R17, -INF , !P4 ;  /* 0xff80000011117808 */ /* 0x000fe40006000000 */
[----:B------:R-:W-:Y:S01]  /*f9a0*/  ISETP.GT.AND P6, PT, R38, R6, PT ;  /* 0x000000062600720c */ /* 0x000fe20003fc4270 */
[----:B------:R-:W-:Y:S01]  /*f9b0*/  FFMA.FTZ R12, -R231, R5, R12 ;  /* 0x00000005e70c7223 */ /* 0x000fe2000001010c */
[C---:B------:R-:W-:Y:S01]  /*f9c0*/  ISETP.GE.AND P3, PT, R6.reuse, R237, PT ;  /* 0x000000ed0600720c */ /* 0x040fe20003f66270 */
[----:B------:R-:W-:Y:S01]  /*f9d0*/  VIADD R5, R75, 0xf1 ;  /* 0x000000f14b057836 */ /* 0x000fe20000000000 */
[----:B------:R-:W-:Y:S02]  /*f9e0*/  ISETP.GE.AND P1, PT, R6, R238, PT ;  /* 0x000000ee0600720c */ /* 0x000fe40003f26270 */
[----:B------:R-:W-:-:S02]  /*f9f0*/  ISETP.GT.AND P4, PT, R76, R6, PT ;  /* 0x000000064c00720c */ /* 0x000fc40003f84270 */
[----:B------:R-:W-:Y:S02]  /*fa00*/  FSEL R127, R4, -INF , !P2 ;  /* 0xff800000047f7808 */ /* 0x000fe40005000000 */
[C-C-:B------:R-:W-:Y:S02]  /*fa10*/  IADD3 R6, PT, PT, R39.reuse, -0xf0, -R77.reuse ;  /* 0xffffff1027067810 */ /* 0x140fe40007ffe84d */
[----:B------:R-:W-:Y:S02]  /*fa20*/  IABS R7, R7 ;  /* 0x0000000700077213 */ /* 0x000fe40000000000 */
[C-C-:B------:R-:W-:Y:S02]  /*fa30*/  IADD3 R4, PT, PT, R39.reuse, -0xf1, -R77.reuse ;  /* 0xffffff0f27047810 */ /* 0x140fe40007ffe84d */
[----:B------:R-:W-:Y:S02]  /*fa40*/  IADD3 R39, PT, PT, R39, -0xf8, -R77 ;  /* 0xffffff0827277810 */ /* 0x000fe40007ffe84d */
[----:B------:R-:W-:-:S02]  /*fa50*/  I2FP.F32.S32 R7, R7 ;  /* 0x0000000700077245 */ /* 0x000fc40000201400 */
[----:B------:R-:W-:Y:S02]  /*fa60*/  IABS R39, R39 ;  /* 0x0000002700277213 */ /* 0x000fe40000000000 */
[----:B------:R-:W-:Y:S01]  /*fa70*/  FSEL R53, R17, -INF , !P0 ;  /* 0xff80000011357808 */ /* 0x000fe20004000000 */
[----:B------:R-:W-:Y:S01]  /*fa80*/  FFMA.FTZ R7, -R231, R7, R13 ;  /* 0x00000007e7077223 */ /* 0x000fe2000001010d */
[----:B------:R-:W-:Y:S02]  /*fa90*/  FSEL R12, R12, -INF , !P6 ;  /* 0xff8000000c0c7808 */ /* 0x000fe40007000000 */
[----:B------:R-:W-:Y:S02]  /*faa0*/  ISETP.GT.AND P0, PT, R38, R5, PT ;  /* 0x000000052600720c */ /* 0x000fe40003f04270 */
[C---:B------:R-:W-:Y:S02]  /*fab0*/  ISETP.GE.AND P5, PT, R5.reuse, R237, PT ;  /* 0x000000ed0500720c */ /* 0x040fe40003fa6270 */
[----:B------:R-:W-:-:S02]  /*fac0*/  ISETP.GE.AND P2, PT, R5, R238, PT ;  /* 0x000000ee0500720c */ /* 0x000fc40003f46270 */
[----:B------:R-:W-:Y:S01]  /*fad0*/  ISETP.GT.AND P6, PT, R76, R5, PT ;  /* 0x000000054c00720c */ /* 0x000fe20003fc4270 */
[----:B------:R-:W-:Y:S01]  /*fae0*/  VIADD R5, R75, 0xf8 ;  /* 0x000000f84b057836 */ /* 0x000fe20000000000 */
[----:B------:R-:W-:Y:S02]  /*faf0*/  I2FP.F32.S32 R39, R39 ;  /* 0x0000002700277245 */ /* 0x000fe40000201400 */
[----:B------:R-:W-:Y:S02]  /*fb00*/  IABS R6, R6 ;  /* 0x0000000600067213 */ /* 0x000fe40000000000 */
[----:B------:R-:W-:Y:S01]  /*fb10*/  IADD3 R77, PT, PT, R236, -0xf8, -R77 ;  /* 0xffffff08ec4d7810 */ /* 0x000fe20007ffe84d */
[----:B------:R-:W-:Y:S01]  /*fb20*/  FFMA.FTZ R34, -R231, R39, R34 ;  /* 0x00000027e7227223 */ /* 0x000fe20000010122 */
[----:B------:R-:W-:Y:S02]  /*fb30*/  FSEL R7, R7, -INF , !P0 ;  /* 0xff80000007077808 */ /* 0x000fe40004000000 */
[----:B------:R-:W-:-:S02]  /*fb40*/  IABS R4, R4 ;  /* 0x0000000400047213 */ /* 0x000fc40000000000 */
[----:B------:R-:W-:Y:S02]  /*fb50*/  ISETP.GT.AND P0, PT, R76, R5, PT ;  /* 0x000000054c00720c */ /* 0x000fe40003f04270 */
[----:B------:R-:W-:Y:S02]  /*fb60*/  I2FP.F32.S32 R6, R6 ;  /* 0x0000000600067245 */ /* 0x000fe40000201400 */
[----:B------:R-:W-:Y:S02]  /*fb70*/  IABS R77, R77 ;  /* 0x0000004d004d7213 */ /* 0x000fe40000000000 */
[----:B------:R-:W-:Y:S01]  /*fb80*/  I2FP.F32.S32 R4, R4 ;  /* 0x0000000400047245 */ /* 0x000fe20000201400 */
[C---:B------:R-:W-:Y:S01]  /*fb90*/  FFMA.FTZ R6, -R231.reuse, R6, R14 ;  /* 0x00000006e7067223 */ /* 0x040fe2000001010e */
[----:B------:R-:W-:Y:S02]  /*fba0*/  FSEL R34, R34, -INF , !P0 ;  /* 0xff80000022227808 */ /* 0x000fe40004000000 */
[----:B------:R-:W-:Y:S01]  /*fbb0*/  I2FP.F32.S32 R77, R77 ;  /* 0x0000004d004d7245 */ /* 0x000fe20000201400 */
[----:B------:R-:W-:Y:S01]  /*fbc0*/  FFMA.FTZ R4, -R231, R4, R15 ;  /* 0x00000004e7047223 */ /* 0x000fe2000001010f */
[----:B------:R-:W-:-:S02]  /*fbd0*/  ISETP.GT.AND P0, PT, R3, R218, PT ;  /* 0x000000da0300720c */ /* 0x000fc40003f04270 */
[----:B------:R-:W-:Y:S01]  /*fbe0*/  FSEL R52, R12, -INF , !P3 ;  /* 0xff8000000c347808 */ /* 0x000fe20005800000 */
[----:B------:R-:W-:Y:S01]  /*fbf0*/  FFMA.FTZ R32, -R231, R77, R32 ;  /* 0x0000004de7207223 */ /* 0x000fe20000010120 */
[----:B------:R-:W-:Y:S02]  /*fc00*/  ISETP.GT.AND P3, PT, R38, R5, PT ;  /* 0x000000052600720c */ /* 0x000fe40003f64270 */
[----:B------:R-:W-:Y:S02]  /*fc10*/  FSEL R6, R6, -INF , !P4 ;  /* 0xff80000006067808 */ /* 0x000fe40006000000 */
[----:B------:R-:W-:Y:S02]  /*fc20*/  FSEL R39, R7, -INF , !P5 ;  /* 0xff80000007277808 */ /* 0x000fe40006800000 */
[----:B------:R-:W-:Y:S02]  /*fc30*/  ISETP.GT.AND P5, PT, R38, R75, PT ;  /* 0x0000004b2600720c */ /* 0x000fe40003fa4270 */
[----:B------:R-:W-:-:S02]  /*fc40*/  FSEL R91, R4, -INF , !P6 ;  /* 0xff800000045b7808 */ /* 0x000fc40007000000 */
[CC--:B------:R-:W-:Y:S02]  /*fc50*/  ISETP.GE.AND P4, PT, R5.reuse, R237.reuse, PT ;  /* 0x000000ed0500720c */ /* 0x0c0fe40003f86270 */
[----:B------:R-:W-:Y:S02]  /*fc60*/  FSEL R94, R6, -INF , !P1 ;  /* 0xff800000065e7808 */ /* 0x000fe40004800000 */
[----:B------:R-:W-:Y:S02]  /*fc70*/  FSEL R4, R32, -INF , !P3 ;  /* 0xff80000020047808 */ /* 0x000fe40005800000 */
[-C--:B------:R-:W-:Y:S02]  /*fc80*/  ISETP.GE.AND P1, PT, R5, R238.reuse, PT ;  /* 0x000000ee0500720c */ /* 0x080fe40003f26270 */
[C---:B------:R-:W-:Y:S02]  /*fc90*/  ISETP.GE.AND P6, PT, R75.reuse, R237, PT ;  /* 0x000000ed4b00720c */ /* 0x040fe40003fc6270 */
[----:B------:R-:W-:-:S02]  /*fca0*/  ISETP.GE.AND P3, PT, R75, R238, PT ;  /* 0x000000ee4b00720c */ /* 0x000fc40003f66270 */
[----:B------:R-:W-:Y:S02]  /*fcb0*/  FSEL R64, R64, -INF , !P5 ;  /* 0xff80000040407808 */ /* 0x000fe40006800000 */
[----:B------:R-:W-:Y:S02]  /*fcc0*/  VIMNMX R240, PT, PT, RZ, R38, !PT ;  /* 0x00000026fff07248 */ /* 0x000fe40007fe0100 */
[----:B------:R-:W-:Y:S02]  /*fcd0*/  FSEL R38, R4, -INF , !P4 ;  /* 0xff80000004267808 */ /* 0x000fe40006000000 */
        /* <DEDUP_REMOVED lines=19> */
.L_x_4623:
        /* <DEDUP_REMOVED lines=27> */
[-C--:B------:R-:W-:Y:S02]  /*ffc0*/  ISETP.GE.U32.AND P4, PT, R7, R5.reuse, PT ;  /* 0x000000050700720c */ /* 0x080fe40003f86070 */
[----:B------:R-:W-:Y:S01]  /*ffd0*/  @!P3 IMAD.IADD R12, R12, 0x1, -R5 ;  /* 0x000000010c0cb824 */ /* 0x000fe200078e0a05 */
[----:B------:R-:W-:Y:S01]  /*ffe0*/  ISETP.NE.AND P1, PT, R6, RZ, PT ;  /* 0x000000ff0600720c */ /* 0x000fe20003f25270 */
[----:B------:R-:W-:Y:S01]  /*fff0*/  @!P3 VIADD R15, R15, 0x1 ;  /* 0x000000010f0fb836 */ /* 0x000fe20000000000 */
[----:B------:R-:W-:Y:S02]  /*10000*/  LOP3.LUT R7, RZ, R6, RZ, 0x33, !PT ;  /* 0x00000006ff077212 */ /* 0x000fe400078e33ff */
[----:B------:R-:W-:-:S06]  /*10010*/  ISETP.GE.U32.AND P5, PT, R12, R5, PT ;  /* 0x000000050c00720c */ /* 0x000fcc0003fa6070 */
        /* <DEDUP_REMOVED lines=28> */
.L_x_4624:
[----:B------:R-:W-:Y:S05]  /*101e0*/  BSYNC.RECONVERGENT B0 ;  /* 0x0000000000007941 */ /* 0x000fea0003800200 */
.L_x_4622:
[----:B------:R-:W-:Y:S01]  /*101f0*/  IMAD.SHL.U32 R0, R214, 0x40, RZ ;  /* 0x00000040d6007824 */ /* 0x000fe200078e00ff */
[----:B------:R-:W-:Y:S02]  /*10200*/  ISETP.GE.AND P0, PT, R10, R228, PT ;  /* 0x000000e40a00720c */ /* 0x000fe40003f06270 */
[----:B------:R-:W-:Y:S02]  /*10210*/  SHF.L.U64.HI R5, R214, 0x6, R215 ;  /* 0x00000006d6057819 */ /* 0x000fe400000102d7 */
[----:B------:R-:W-:-:S04]  /*10220*/  IADD3 R6, P1, PT, R0, R220, RZ ;  /* 0x000000dc00067210 */ /* 0x000fc80007f3e0ff */
[----:B------:R-:W-:Y:S01]  /*10230*/  IADD3 R18, P2, PT, R6, R0, RZ ;  /* 0x0000000006127210 */ /* 0x000fe20007f5e0ff */
[----:B------:R-:W-:-:S03]  /*10240*/  IMAD.X R7, R5, 0x1, R219, P1 ;  /* 0x0000000105077824 */ /* 0x000fc600008e06db */
[-C--:B------:R-:W-:Y:S01]  /*10250*/  IADD3 R16, P1, PT, R18, R0.reuse, RZ ;  /* 0x0000000012107210 */ /* 0x080fe20007f3e0ff */
[----:B------:R-:W-:Y:S02]  /*10260*/  IMAD.X R19, R7, 0x1, R5, P2 ;  /* 0x0000000107137824 */ /* 0x000fe400010e0605 */
[----:B------:R-:W-:Y:S01]  /*10270*/  @!P0 IMAD.MOV.U32 R12, RZ, RZ, R220 ;  /* 0x000000ffff0c8224 */ /* 0x000fe200078e00dc */
[----:B------:R-:W-:Y:S01]  /*10280*/  IADD3 R14, P2, PT, R16, R0, RZ ;  /* 0x00000000100e7210 */ /* 0x000fe20007f5e0ff */
[----:B------:R-:W-:Y:S01]  /*10290*/  @!P0 IMAD.MOV.U32 R13, RZ, RZ, R219 ;  /* 0x000000ffff0d8224 */ /* 0x000fe200078e00db */
[----:B------:R-:W-:-:S04]  /*102a0*/  IADD3.X R17, PT, PT, R19, R5, RZ, P1, !PT ;  /* 0x0000000513117210 */ /* 0x000fc80000ffe4ff */
        /* <DEDUP_REMOVED lines=28> */
[----:B------:R2:W-:Y:S01]  /*10470*/  @P0 STS.128 [R45+0x3000], RZ ;  /* 0x003000ff2d000388 */ /* 0x0005e20000000c00 */
[----:B------:R-:W-:-:S03]  /*10480*/  IADD3.X R7, PT, PT, R13, R5, RZ, P2, !PT ;  /* 0x000000050d077210 */ /* 0x000fc600017fe4ff */
        /* <DEDUP_REMOVED lines=18> */
.L_x_4621:
[----:B------:R-:W-:Y:S05]  /*105b0*/  BSYNC.RECONVERGENT B1 ;  /* 0x0000000000017941 */ /* 0x000fea0003800200 */
.L_x_4620:
[----:B------:R-:W3:Y:S01]  /*105c0*/  LD.E R77, desc[UR4][R148.64+0xdc] ;  /* 0x0000dc04944d7980 */ /* 0x000ee2000c101900 */
[----:B------:R-:W-:Y:S01]  /*105d0*/  FMNMX3.FTZ R0, R74, R73, R72, !PT ;  /* 0x000000494a007276 */ /* 0x000fe20007810048 */
        /* <DEDUP_REMOVED lines=43> */
[----:B---3--:R-:W-:-:S05]  /*10890*/  FMUL.FTZ R75, R77, R0 ;  /* 0x000000004d4b7220 */ /* 0x008fca0000410000 */
[----:B------:R-:W-:-:S05]  /*108a0*/  FSEL R75, R75, RZ, P0 ;  /* 0x000000ff4b4b7208 */ /* 0x000fca0000000000 */
[----:B------:R-:W-:Y:S01]  /*108b0*/  FFMA.FTZ R103, R2, R77, -R75 ;  /* 0x0000004d02677223 */ /* 0x000fe2000001084b */
[----:B------:R-:W-:Y:S01]  /*108c0*/  FMNMX3.FTZ R2, R4, R131, R129, !PT ;  /* 0x0000008304027276 */ /* 0x000fe20007810081 */
[-CC-:B------:R-:W-:Y:S01]  /*108d0*/  FFMA.FTZ R98, R85, R77.reuse, -R75.reuse ;  /* 0x0000004d55627223 */ /* 0x180fe2000001084b */
[-CC-:B------:R-:W-:Y:S01]  /*108e0*/  FFMA.FTZ R85, R143, R77.reuse, -R75.reuse ;  /* 0x0000004d8f557223 */ /* 0x180fe2000001084b */
[-C--:B------:R-:W-:Y:S01]  /*108f0*/  FFMA.FTZ R99, R84, R77.reuse, -R75 ;  /* 0x0000004d54637223 */ /* 0x080fe2000001084b */
[----:B------:R-:W-:Y:S01]  /*10900*/  FMNMX3.FTZ R2, R2, R128, R51, !PT ;  /* 0x0000008002027276 */ /* 0x000fe20007810033 */
[-CC-:B------:R-:W-:Y:S01]  /*10910*/  FFMA.FTZ R95, R89, R77.reuse, -R75.reuse ;  /* 0x0000004d595f7223 */ /* 0x180fe2000001084b */
[-CC-:B------:R-:W-:Y:S01]  /*10920*/  FFMA.FTZ R93, R92, R77.reuse, -R75.reuse ;  /* 0x0000004d5c5d7223 */ /* 0x180fe2000001084b */
[-C--:B------:R-:W-:Y:S01]  /*10930*/  FFMA.FTZ R92, R138, R77.reuse, -R75 ;  /* 0x0000004d8a5c7223 */ /* 0x080fe2000001084b */
        /* <DEDUP_REMOVED lines=9> */
[----:B------:R-:W-:Y:S01]  /*109d0*/  MUFU.EX2 R146, R146 ;  /* 0x0000009200927308 */ /* 0x000fe20000000800 */
[-CC-:B------:R-:W-:Y:S01]  /*109e0*/  FFMA.FTZ R134, R70, R77.reuse, -R75.reuse ;  /* 0x0000004d46867223 */ /* 0x180fe2000001084b */
[-C--:B------:R-:W-:Y:S01]  /*109f0*/  FFMA.FTZ R130, R69, R77.reuse, -R75 ;  /* 0x0000004d45827223 */ /* 0x080fe2000001084b */
[----:B------:R-:W-:Y:S01]  /*10a00*/  FMNMX3.FTZ R2, R2, R90, R133, !PT ;  /* 0x0000005a02027276 */ /* 0x000fe20007810085 */
[-CC-:B------:R-:W-:Y:S01]  /*10a10*/  FFMA.FTZ R125, R68, R77.reuse, -R75.reuse ;  /* 0x0000004d447d7223 */ /* 0x180fe2000001084b */
[-CC-:B------:R-:W-:Y:S01]  /*10a20*/  FFMA.FTZ R124, R67, R77.reuse, -R75.reuse ;  /* 0x0000004d437c7223 */ /* 0x180fe2000001084b */
[--C-:B------:R-:W-:Y:S01]  /*10a30*/  FFMA.FTZ R116, R66, R77, -R75.reuse ;  /* 0x0000004d42747223 */ /* 0x100fe2000001084b */
[----:B------:R-:W-:Y:S01]  /*10a40*/  FMNMX3.FTZ R2, R2, R137, R136, !PT ;  /* 0x0000008902027276 */ /* 0x000fe20007810088 */
[----:B------:R-:W1:Y:S01]  /*10a50*/  MUFU.EX2 R145, R145 ;  /* 0x0000009100917308 */ /* 0x000e620000000800 */
        /* <DEDUP_REMOVED lines=9> */
[-CC-:B------:R-:W-:Y:S01]  /*10af0*/  FFMA.FTZ R108, R58, R77.reuse, -R75.reuse ;  /* 0x0000004d3a6c7223 */ /* 0x180fe2000001084b */
[----:B------:R-:W-:Y:S01]  /*10b00*/  FMNMX3.FTZ R2, R2, R118, R178, !PT ;  /* 0x0000007602027276 */ /* 0x000fe200078100b2 */
[-CC-:B------:R-:W-:Y:S01]  /*10b10*/  FFMA.FTZ R107, R57, R77.reuse, -R75.reuse ;  /* 0x0000004d396b7223 */ /* 0x180fe2000001084b */
[-CC-:B------:R-:W-:Y:S01]  /*10b20*/  FFMA.FTZ R101, R83, R77.reuse, -R75.reuse ;  /* 0x0000004d53657223 */ /* 0x180fe2000001084b */
[--C-:B------:R-:W-:Y:S01]  /*10b30*/  FFMA.FTZ R83, R156, R77, -R75.reuse ;  /* 0x0000004d9c537223 */ /* 0x100fe2000001084b */
[----:B------:R-:W-:Y:S01]  /*10b40*/  FMNMX3.FTZ R2, R2, R177, R176, !PT ;  /* 0x000000b102027276 */ /* 0x000fe200078100b0 */
[----:B------:R-:W2:Y:S01]  /*10b50*/  MUFU.EX2 R135, R135 ;  /* 0x0000008700877308 */ /* 0x000ea20000000800 */
[----:B-1----:R-:W-:Y:S01]  /*10b60*/  F2FP.F16.F32.PACK_AB R25, R145, R146 ;  /* 0x000000929119723e */ /* 0x002fe200000000ff */
[-C--:B------:R-:W-:Y:S01]  /*10b70*/  FFMA.FTZ R102, R81, R77.reuse, -R75 ;  /* 0x0000004d51667223 */ /* 0x080fe2000001084b */
[----:B------:R-:W-:Y:S01]  /*10b80*/  FMNMX3.FTZ R2, R2, R150, R175, !PT ;  /* 0x0000009602027276 */ /* 0x000fe200078100af */
[-CC-:B------:R-:W-:Y:S01]  /*10b90*/  FFMA.FTZ R81, R182, R77.reuse, -R75.reuse ;  /* 0x0000004db6517223 */ /* 0x180fe2000001084b */
[-CC-:B------:R-:W-:Y:S01]  /*10ba0*/  FFMA.FTZ R80, R183, R77.reuse, -R75.reuse ;  /* 0x0000004db7507223 */ /* 0x180fe2000001084b */
[-C--:B------:R-:W-:Y:S01]  /*10bb0*/  FFMA.FTZ R74, R184, R77.reuse, -R75 ;  /* 0x0000004db84a7223 */ /* 0x080fe2000001084b */
[----:B------:R-:W-:Y:S01]  /*10bc0*/  FMNMX3.FTZ R2, R2, R174, R173, !PT ;  /* 0x000000ae02027276 */ /* 0x000fe200078100ad */
[----:B------:R-:W-:Y:S01]  /*10bd0*/  MUFU.EX2 R134, R134 ;  /* 0x0000008600867308 */ /* 0x000fe20000000800 */
[----:B------:R-:W-:Y:S01]  /*10be0*/  FADD.FTZ R145, R146, R145 ;  /* 0x0000009192917221 */ /* 0x000fe20000010000 */
[-C--:B------:R-:W-:Y:S01]  /*10bf0*/  FFMA.FTZ R73, R186, R77.reuse, -R75 ;  /* 0x0000004dba497223 */ /* 0x080fe2000001084b */
        /* <DEDUP_REMOVED lines=81> */
[-CC-:B------:R-:W-:Y:S01]  /*11110*/  FFMA.FTZ R126, R49, R77.reuse, -R76.reuse ;  /* 0x0000004d317e7223 */ /* 0x180fe2000001084c */
[-CC-:B------:R-:W-:Y:S01]  /*11120*/  FFMA.FTZ R128, R78, R77.reuse, -R76.reuse ;  /* 0x0000004d4e807223 */ /* 0x180fe2000001084c */
[----:B------:R-:W2:Y:S01]  /*11130*/  LDSM.16.MT88.4 R48, [R32+0x5400] ;  /* 0x005400002030783b */ /* 0x000ea20000004200 */
        /* <DEDUP_REMOVED lines=30> */
[-C--:B------:R-:W-:Y:S01]  /*11320*/  FFMA.FTZ R168, R168, R77.reuse, -R76 ;  /* 0x0000004da8a87223 */ /* 0x080fe2000001084c */
[----:B------:R-:W-:Y:S01]  /*11330*/  FADD.FTZ R143, R143, R144 ;  /* 0x000000908f8f7221 */ /* 0x000fe20000010000 */
[-CC-:B------:R-:W-:Y:S01]  /*11340*/  FFMA.FTZ R166, R166, R77.reuse, -R76.reuse ;  /* 0x0000004da6a67223 */ /* 0x180fe2000001084c */
[-CC-:B------:R-:W-:Y:S01]  /*11350*/  FFMA.FTZ R165, R165, R77.reuse, -R76.reuse ;  /* 0x0000004da5a57223 */ /* 0x180fe2000001084c */
[--C-:B------:R-:W-:Y:S01]  /*11360*/  FFMA.FTZ R164, R164, R77, -R76.reuse ;  /* 0x0000004da4a47223 */ /* 0x100fe2000001084c */
[----:B----4-:R-:W-:Y:S01]  /*11370*/  FADD.FTZ R143, R139, R143 ;  /* 0x0000008f8b8f7221 */ /* 0x010fe20000010000 */
[----:B------:R-:W4:Y:S01]  /*11380*/  MUFU.EX2 R129, R129 ;  /* 0x0000008100817308 */ /* 0x000f220000000800 */
[C---:B-----5:R-:W-:Y:S01]  /*11390*/  F2FP.F16.F32.PACK_AB R26, R138.reuse, R139 ;  /* 0x0000008b8a1a723e */ /* 0x060fe200000000ff */
[-CC-:B------:R-:W-:Y:S01]  /*113a0*/  FFMA.FTZ R163, R163, R77.reuse, -R76.reuse ;  /* 0x0000004da3a37223 */ /* 0x180fe2000001084c */
[----:B------:R-:W-:Y:S01]  /*113b0*/  FADD.FTZ R138, R138, R143 ;  /* 0x0000008f8a8a7221 */ /* 0x000fe20000010000 */
[-CC-:B------:R-:W-:Y:S01]  /*113c0*/  FFMA.FTZ R161, R161, R77.reuse, -R76.reuse ;  /* 0x0000004da1a17223 */ /* 0x180fe2000001084c */
[-CC-:B------:R-:W-:Y:S01]  /*113d0*/  FFMA.FTZ R160, R160, R77.reuse, -R76.reuse ;  /* 0x0000004da0a07223 */ /* 0x180fe2000001084c */
[-CC-:B------:R-:W-:Y:S01]  /*113e0*/  FFMA.FTZ R159, R159, R77.reuse, -R76.reuse ;  /* 0x0000004d9f9f7223 */ /* 0x180fe2000001084c */
[-C--:B------:R-:W-:Y:S01]  /*113f0*/  FFMA.FTZ R158, R158, R77.reuse, -R76 ;  /* 0x0000004d9e9e7223 */ /* 0x080fe2000001084c */
[----:B------:R-:W5:Y:S01]  /*11400*/  MUFU.EX2 R126, R126 ;  /* 0x0000007e007e7308 */ /* 0x000f620000000800 */
[C---:B-1----:R-:W-:Y:S03]  /*11410*/  HMMA.16816.F32 R12, R24.reuse, R4, RZ ;  /* 0x00000004180c723c */ /* 0x042fe600000018ff */
[----:B---3--:R-:W-:Y:S01]  /*11420*/  FADD.FTZ R138, R131, R138 ;  /* 0x0000008a838a7221 */ /* 0x008fe20000010000 */
        /* <DEDUP_REMOVED lines=10> */
[-C--:B------:R-:W-:Y:S01]  /*114d0*/  FFMA.FTZ R90, R191, R77.reuse, -R75 ;  /* 0x0000004dbf5a7223 */ /* 0x080fe2000001084b */
[-CC-:B------:R-:W-:Y:S01]  /*114e0*/  FFMA.FTZ R106, R106, R77.reuse, -R76.reuse ;  /* 0x0000004d6a6a7223 */ /* 0x180fe2000001084c */
[----:B------:R-:W-:Y:S01]  /*114f0*/  FFMA.FTZ R100, R100, R77, -R76 ;  /* 0x0000004d64647223 */ /* 0x000fe2000001084c */
[----:B------:R-:W3:Y:S01]  /*11500*/  MUFU.EX2 R123, R123 ;  /* 0x0000007b007b7308 */ /* 0x000ee20000000800 */
[C---:B------:R-:W-:Y:S01]  /*11510*/  HMMA.16816.F32 R28, R24.reuse, R16, RZ ;  /* 0x00000010181c723c */ /* 0x040fe200000018ff */
[C---:B----4-:R-:W-:Y:S01]  /*11520*/  F2FP.F16.F32.PACK_AB R16, R129.reuse, R131 ;  /* 0x000000838110723e */ /* 0x050fe200000000ff */
[----:B------:R-:W-:Y:S01]  /*11530*/  FADD.FTZ R129, R129, R138 ;  /* 0x0000008a81817221 */ /* 0x000fe20000010000 */
[----:B------:R-:W-:Y:S01]  /*11540*/  F2FP.F16.F32.PACK_AB R17, R130, R134 ;  /* 0x000000868211723e */ /* 0x000fe200000000ff */
[----:B------:R-:W-:Y:S01]  /*11550*/  FADD.FTZ R134, R134, R142 ;  /* 0x0000008e86867221 */ /* 0x000fe20000010000 */
[----:B------:R-:W-:Y:S01]  /*11560*/  FFMA.FTZ R97, R97, R77, -R76 ;  /* 0x0000004d61617223 */ /* 0x000fe2000001084c */
[----:B-----5:R-:W-:Y:S01]  /*11570*/  FADD.FTZ R129, R126, R129 ;  /* 0x000000817e817221 */ /* 0x020fe20000010000 */
[----:B------:R-:W4:Y:S01]  /*11580*/  MUFU.EX2 R120, R120 ;  /* 0x0000007800787308 */ /* 0x000f220000000800 */
        /* <DEDUP_REMOVED lines=8> */
[----:B---3--:R-:W-:Y:S01]  /*11610*/  FADD.FTZ R128, R123, R128 ;  /* 0x000000807b807221 */ /* 0x008fe20000010000 */
[-CC-:B------:R-:W-:Y:S01]  /*11620*/  FFMA.FTZ R104, R185, R77.reuse, -R75.reuse ;  /* 0x0000004db9687223 */ /* 0x180fe2000001084b */
[C---:B--2---:R-:W-:Y:S05]  /*11630*/  HMMA.16816.F32 R12, R16.reuse, R48, R12 ;  /* 0x00000030100c723c */ /* 0x044fea000000180c */
[----:B------:R-:W-:Y:S01]  /*11640*/  FADD.FTZ R124, R124, R134 ;  /* 0x000000867c7c7221 */ /* 0x000fe20000010000 */
[-C--:B------:R-:W-:Y:S01]  /*11650*/  FFMA.FTZ R172, R179, R77.reuse, -R75 ;  /* 0x0000004db3ac7223 */ /* 0x080fe2000001084b */
[-CC-:B------:R-:W-:Y:S01]  /*11660*/  FFMA.FTZ R88, R88, R77.reuse, -R76.reuse ;  /* 0x0000004d58587223 */ /* 0x180fe2000001084c */
[-C--:B------:R-:W-:Y:S01]  /*11670*/  FFMA.FTZ R82, R82, R77.reuse, -R76 ;  /* 0x0000004d52527223 */ /* 0x080fe2000001084c */
[----:B------:R-:W1:Y:S01]  /*11680*/  MUFU.EX2 R122, R122 ;  /* 0x0000007a007a7308 */ /* 0x000e620000000800 */
[----:B------:R-:W-:Y:S01]  /*11690*/  FADD.FTZ R124, R116, R124 ;  /* 0x0000007c747c7221 */ /* 0x000fe20000010000 */
[----:B----4-:R-:W-:Y:S01]  /*116a0*/  FADD.FTZ R128, R120, R128 ;  /* 0x0000008078807221 */ /* 0x010fe20000010000 */
        /* <DEDUP_REMOVED lines=8> */
[C---:B------:R-:W-:Y:S03]  /*11730*/  HMMA.16816.F32 R28, R16.reuse, R20, R28 ;  /* 0x00000014101c723c */ /* 0x040fe6000000181c */
[-CC-:B------:R-:W-:Y:S01]  /*11740*/  FFMA.FTZ R53, R53, R77.reuse, -R76.reuse ;  /* 0x0000004d35357223 */ /* 0x180fe2000001084c */
[-CC-:B------:R-:W-:Y:S01]  /*11750*/  FFMA.FTZ R52, R52, R77.reuse, -R76.reuse ;  /* 0x0000004d34347223 */ /* 0x180fe2000001084c */
[----:B------:R-:W-:Y:S01]  /*11760*/  FFMA.FTZ R243, R35, R77, -R76 ;  /* 0x0000004d23f37223 */ /* 0x000fe2000001084c */
[----:B------:R-:W3:Y:S02]  /*11770*/  MUFU.EX2 R137, R137 ;  /* 0x0000008900897308 */ /* 0x000ee40000000800 */
[----:B------:R-:W-:Y:S03]  /*11780*/  HMMA.16816.F32 R24, R16, R22, R24 ;  /* 0x000000161018723c */ /* 0x000fe60000001818 */
[----:B------:R-:W-:Y:S01]  /*11790*/  F2FP.F16.F32.PACK_AB R16, R120, R123 ;  /* 0x0000007b7810723e */ /* 0x000fe200000000ff */
[----:B------:R-:W4:Y:S01]  /*117a0*/  LDSM.16.MT88.4 R20, [R32+0x5c00] ;  /* 0x005c00002014783b */ /* 0x000f220000004200 */
        /* <DEDUP_REMOVED lines=9> */
[----:B------:R-:W-:Y:S01]  /*11840*/  HMMA.16816.F32 R12, R16, R40, R12 ;  /* 0x00000028100c723c */ /* 0x000fe2000000180c */
[----:B------:R-:W1:Y:S02]  /*11850*/  MUFU.EX2 R141, R141 ;  /* 0x0000008d008d7308 */ /* 0x000e640000000800 */
[----:B------:R-:W-:-:S04]  /*11860*/  FADD.FTZ R113, R110, R113 ;  /* 0x000000716e717221 */ /* 0x000fc80000010000 */
[C---:B------:R-:W-:Y:S01]  /*11870*/  FADD.FTZ R113, R108.reuse, R113 ;  /* 0x000000716c717221 */ /* 0x040fe20000010000 */
[C---:B------:R-:W-:Y:S01]  /*11880*/  HMMA.16816.F32 R4, R16.reuse, R42, R4 ;  /* 0x0000002a1004723c */ /* 0x040fe20000001804 */
[----:B------:R-:W5:Y:S01]  /*11890*/  LDSM.16.MT88.4 R40, [R46+0x5c00] ;  /* 0x005c00002e28783b */ /* 0x000f620000004200 */
[----:B------:R-:W-:Y:S06]  /*118a0*/  MUFU.EX2 R147, R147 ;  /* 0x0000009300937308 */ /* 0x000fec0000000800 */
[C---:B--2---:R-:W-:Y:S02]  /*118b0*/  HMMA.16816.F32 R28, R16.reuse, R48, R28 ;  /* 0x00000030101c723c */ /* 0x044fe4000000181c */
[----:B------:R-:W2:Y:S06]  /*118c0*/  MUFU.EX2 R153, R153 ;  /* 0x0000009900997308 */ /* 0x000eac0000000800 */
[----:B------:R-:W-:Y:S01]  /*118d0*/  HMMA.16816.F32 R24, R16, R50, R24 ;  /* 0x000000321018723c */ /* 0x000fe20000001818 */
[----:B------:R-:W2:Y:S02]  /*118e0*/  LDSM.16.MT88.4 R48, [R32+0x6000] ;  /* 0x006000002030783b */ /* 0x000ea40000004200 */
[----:B---3--:R-:W-:Y:S01]  /*118f0*/  F2FP.F16.F32.PACK_AB R16, R137, R133 ;  /* 0x000000858910723e */ /* 0x008fe200000000ff */
        /* <DEDUP_REMOVED lines=10> */
[C---:B----4-:R-:W-:Y:S03]  /*119a0*/  HMMA.16816.F32 R12, R16.reuse, R20, R12 ;  /* 0x00000014100c723c */ /* 0x050fe6000000180c */
[----:B------:R-:W-:Y:S01]  /*119b0*/  FADD.FTZ R136, R141, R136 ;  /* 0x000000888d887221 */ /* 0x000fe20000010000 */
[----:B------:R-:W-:Y:S01]  /*119c0*/  FADD.FTZ R107, R102, R107 ;  /* 0x0000006b666b7221 */ /* 0x000fe20000010000 */
[----:B------:R-:W-:Y:S03]  /*119d0*/  MUFU.EX2 R92, R92 ;  /* 0x0000005c005c7308 */ /* 0x000fe60000000800 */
[C---:B------:R-:W-:Y:S01]  /*119e0*/  HMMA.16816.F32 R4, R16.reuse, R22, R4 ;  /* 0x000000161004723c */ /* 0x040fe20000001804 */
[----:B------:R-:W3:Y:S04]  /*119f0*/  LDSM.16.MT88.4 R20, [R46+0x6000] ;  /* 0x006000002e14783b */ /* 0x000ee80000004200 */
[----:B------:R-:W-:Y:S03]  /*11a00*/  MUFU.EX2 R178, R178 ;  /* 0x000000b200b27308 */ /* 0x000fe60000000800 */
[C---:B-----5:R-:W-:Y:S05]  /*11a10*/  HMMA.16816.F32 R28, R16.reuse, R40, R28 ;  /* 0x00000028101c723c */ /* 0x060fea000000181c */
[----:B------:R-:W4:Y:S03]  /*11a20*/  MUFU.EX2 R180, R180 ;  /* 0x000000b400b47308 */ /* 0x000f260000000800 */
[----:B------:R-:W-:Y:S01]  /*11a30*/  HMMA.16816.F32 R24, R16, R42, R24 ;  /* 0x0000002a1018723c */ /* 0x000fe20000001818 */
[----:B------:R-:W5:Y:S02]  /*11a40*/  LDSM.16.MT88.4 R40, [R32+0x6400] ;  /* 0x006400002028783b */ /* 0x000f640000004200 */
[----:B--2---:R-:W-:Y:S01]  /*11a50*/  F2FP.F16.F32.PACK_AB R16, R153, R147 ;  /* 0x000000939910723e */ /* 0x004fe200000000ff */
        /* <DEDUP_REMOVED lines=10> */
[----:B------:R-:W-:Y:S03]  /*11b00*/  HMMA.16816.F32 R12, R16, R48, R12 ;  /* 0x00000030100c723c */ /* 0x000fe6000000180c */
[----:B------:R-:W-:Y:S01]  /*11b10*/  FADD.FTZ R98, R98, R101 ;  /* 0x0000006562627221 */ /* 0x000fe20000010000 */
[----:B------:R-:W-:-:S03]  /*11b20*/  FADD.FTZ R151, R156, R151 ;  /* 0x000000979c977221 */ /* 0x000fc60000010000 */
[----:B------:R-:W-:Y:S01]  /*11b30*/  FADD.FTZ R98, R96, R98 ;  /* 0x0000006260627221 */ /* 0x000fe20000010000 */
[----:B------:R-:W2:Y:S01]  /*11b40*/  MUFU.EX2 R89, R89 ;  /* 0x0000005900597308 */ /* 0x000ea20000000800 */
[C---:B------:R-:W-:Y:S01]  /*11b50*/  HMMA.16816.F32 R4, R16.reuse, R50, R4 ;  /* 0x000000321004723c */ /* 0x040fe20000001804 */
[----:B------:R-:W2:Y:S06]  /*11b60*/  LDSM.16.MT88.4 R48, [R46+0x6400] ;  /* 0x006400002e30783b */ /* 0x000eac0000004200 */
[----:B------:R-:W-:Y:S01]  /*11b70*/  MUFU.EX2 R87, R87 ;  /* 0x0000005700577308 */ /* 0x000fe20000000800 */
[C---:B---3--:R-:W-:Y:S07]  /*11b80*/  HMMA.16816.F32 R28, R16.reuse, R20, R28 ;  /* 0x00000014101c723c */ /* 0x048fee000000181c */
[----:B------:R-:W-:Y:S01]  /*11b90*/  MUFU.EX2 R85, R85 ;  /* 0x0000005500557308 */ /* 0x000fe20000000800 */
[----:B------:R-:W-:Y:S03]  /*11ba0*/  HMMA.16816.F32 R24, R16, R22, R24 ;  /* 0x000000161018723c */ /* 0x000fe60000001818 */
[----:B----4-:R-:W-:Y:S01]  /*11bb0*/  F2FP.F16.F32.PACK_AB R16, R180, R178 ;  /* 0x000000b2b410723e */ /* 0x010fe200000000ff */
        /* <DEDUP_REMOVED lines=11> */
[----:B------:R-:W1:Y:S02]  /*11c70*/  MUFU.EX2 R175, R175 ;  /* 0x000000af00af7308 */ /* 0x000e640000000800 */
[----:B------:R-:W-:Y:S01]  /*11c80*/  FADD.FTZ R92, R92, R95 ;  /* 0x0000005f5c5c7221 */ /* 0x000fe20000010000 */
[----:B------:R-:W-:-:S03]  /*11c90*/  FADD.FTZ R176, R177, R176 ;  /* 0x000000b0b1b07221 */ /* 0x000fc60000010000 */
[----:B--2---:R-:W-:Y:S01]  /*11ca0*/  FADD.FTZ R92, R89, R92 ;  /* 0x0000005c595c7221 */ /* 0x004fe20000010000 */
        /* <DEDUP_REMOVED lines=30> */
[----:B------:R-:W5:Y:S02]  /*11e90*/  LDSM.16.MT88.4 R40, [R32+0x7000] ;  /* 0x007000002028783b */ /* 0x000f640000004200 */
[----:B----4-:R-:W-:Y:S01]  /*11ea0*/  F2FP.F16.F32.PACK_AB R17, R81, R83 ;  /* 0x000000535111723e */ /* 0x010fe200000000ff */
[----:B------:R-:W-:Y:S01]  /*11eb0*/  FADD.FTZ R83, R83, R87 ;  /* 0x0000005753537221 */ /* 0x000fe20000010000 */
[----:B---3--:R-:W-:-:S02]  /*11ec0*/  F2FP.F16.F32.PACK_AB R19, R74, R80 ;  /* 0x000000504a13723e */ /* 0x008fc400000000ff */
[----:B------:R-:W-:Y:S01]  /*11ed0*/  MUFU.EX2 R169, R169 ;  /* 0x000000a900a97308 */ /* 0x000fe20000000800 */
[----:B------:R-:W-:-:S04]  /*11ee0*/  FADD.FTZ R83, R81, R83 ;  /* 0x0000005351537221 */ /* 0x000fc80000010000 */
[----:B------:R-:W-:-:S03]  /*11ef0*/  FADD.FTZ R80, R80, R83 ;  /* 0x0000005350507221 */ /* 0x000fc60000010000 */
[----:B------:R-:W3:Y:S01]  /*11f00*/  MUFU.EX2 R168, R168 ;  /* 0x000000a800a87308 */ /* 0x000ee20000000800 */
[----:B--2---:R-:W-:Y:S01]  /*11f10*/  F2FP.F16.F32.PACK_AB R16, R170, R171 ;  /* 0x000000abaa10723e */ /* 0x004fe200000000ff */
[----:B------:R-:W-:Y:S01]  /*11f20*/  FADD.FTZ R171, R171, R181 ;  /* 0x000000b5abab7221 */ /* 0x000fe20000010000 */
[----:B------:R-:W-:-:S03]  /*11f30*/  FADD.FTZ R80, R74, R80 ;  /* 0x000000504a507221 */ /* 0x000fc60000010000 */
[----:B------:R-:W-:Y:S02]  /*11f40*/  FADD.FTZ R171, R170, R171 ;  /* 0x000000abaaab7221 */ /* 0x000fe40000010000 */
[----:B------:R-:W-:Y:S08]  /*11f50*/  MUFU.EX2 R73, R73 ;  /* 0x0000004900497308 */ /* 0x000ff00000000800 */
[----:B------:R-:W2:Y:S01]  /*11f60*/  MUFU.EX2 R72, R72 ;  /* 0x0000004800487308 */ /* 0x000ea20000000800 */
[----:B---3--:R-:W-:Y:S01]  /*11f70*/  F2FP.F16.F32.PACK_AB R18, R168, R169 ;  /* 0x000000a9a812723e */ /* 0x008fe200000000ff */
[----:B------:R-:W-:-:S04]  /*11f80*/  FADD.FTZ R169, R169, R171 ;  /* 0x000000aba9a97221 */ /* 0x000fc80000010000 */
        /* <DEDUP_REMOVED lines=28> */
[----:B------:R-:W-:Y:S02]  /*12150*/  MUFU.EX2 R67, R67 ;  /* 0x0000004300437308 */ /* 0x000fe40000000800 */
[----:B--2---:R-:W-:-:S05]  /*12160*/  FADD.FTZ R70, R69, R70 ;  /* 0x0000004645467221 */ /* 0x004fca0000010000 */
        /* <DEDUP_REMOVED lines=24> */
[----:B------:R-:W-:Y:S03]  /*122f0*/  HMMA.16816.F32 R12, R16, R20, R12 ;  /* 0x00000014100c723c */ /* 0x000fe6000000180c */
[----:B---3--:R-:W-:-:S04]  /*12300*/  FADD.FTZ R66, R65, R66 ;  /* 0x0000004241427221 */ /* 0x008fc80000010000 */
[----:B------:R-:W1:Y:S01]  /*12310*/  MUFU.EX2 R62, R62 ;  /* 0x0000003e003e7308 */ /* 0x000e620000000800 */
[----:B------:R-:W-:Y:S01]  /*12320*/  HMMA.16816.F32 R4, R16, R22, R4 ;  /* 0x000000161004723c */ /* 0x000fe20000001804 */
[----:B------:R-:W3:Y:S02]  /*12330*/  LDSM.16.MT88.4 R20, [R46+0x7800] ;  /* 0x007800002e14783b */ /* 0x000ee40000004200 */
[----:B----4-:R-:W-:-:S04]  /*12340*/  FADD.FTZ R66, R64, R66 ;  /* 0x0000004240427221 */ /* 0x010fc80000010000 */
[----:B------:R-:W4:Y:S01]  /*12350*/  MUFU.EX2 R155, R155 ;  /* 0x0000009b009b7308 */ /* 0x000f220000000800 */
[----:B--2---:R-:W-:Y:S03]  /*12360*/  HMMA.16816.F32 R28, R16, R40, R28 ;  /* 0x00000028101c723c */ /* 0x004fe6000000181c */
[----:B------:R-:W-:-:S04]  /*12370*/  FFMA.FTZ R40, R117, R77, -R76 ;  /* 0x0000004d75287223 */ /* 0x000fc8000001084c */
[----:B------:R-:W2:Y:S01]  /*12380*/  MUFU.EX2 R154, R154 ;  /* 0x0000009a009a7308 */ /* 0x000ea20000000800 */
[----:B------:R-:W-:Y:S03]  /*12390*/  HMMA.16816.F32 R24, R16, R42, R24 ;  /* 0x0000002a1018723c */ /* 0x000fe60000001818 */
[----:B------:R-:W-:Y:S02]  /*123a0*/  F2FP.F16.F32.PACK_AB R17, R64, R65 ;  /* 0x000000414011723e */ /* 0x000fe400000000ff */
[C---:B-1----:R-:W-:Y:S01]  /*123b0*/  F2FP.F16.F32.PACK_AB R19, R62.reuse, R63 ;  /* 0x0000003f3e13723e */ /* 0x042fe200000000ff */
[----:B------:R-:W-:Y:S01]  /*123c0*/  FADD.FTZ R63, R63, R66 ;  /* 0x000000423f3f7221 */ /* 0x000fe20000010000 */
[----:B------:R-:W-:Y:S01]  /*123d0*/  MUFU.EX2 R140, R140 ;  /* 0x0000008c008c7308 */ /* 0x000fe20000000800 */
[----:B----4-:R-:W-:Y:S02]  /*123e0*/  FADD.FTZ R158, R155, R158 ;  /* 0x0000009e9b9e7221 */ /* 0x010fe40000010000 */
[----:B------:R-:W-:-:S05]  /*123f0*/  FADD.FTZ R63, R62, R63 ;  /* 0x0000003f3e3f7221 */ /* 0x000fca0000010000 */
        /* <DEDUP_REMOVED lines=38> */
[----:B------:R-:W3:Y:S04]  /*12660*/  MUFU.EX2 R78, R78 ;  /* 0x0000004e004e7308 */ /* 0x000ee80000000800 */
[----:B-1----:R-:W-:-:S03]  /*12670*/  FADD.FTZ R58, R57, R58 ;  /* 0x0000003a393a7221 */ /* 0x002fc60000010000 */
[----:B------:R-:W-:Y:S01]  /*12680*/  HMMA.16816.F32 R4, R20, R42, R4 ;  /* 0x0000002a1404723c */ /* 0x000fe20000001804 */
[----:B------:R-:W1:Y:S01]  /*12690*/  LDSM.16.MT88.4 R40, [R46+0x8000] ;  /* 0x008000002e28783b */ /* 0x000e620000004200 */
[----:B------:R-:W2:Y:S01]  /*126a0*/  MUFU.EX2 R90, R90 ;  /* 0x0000005a005a7308 */ /* 0x000ea20000000800 */
[----:B-----5:R-:W-:-:S05]  /*126b0*/  FADD.FTZ R58, R47, R58 ;  /* 0x0000003a2f3a7221 */ /* 0x020fca0000010000 */
[----:B----4-:R-:W-:Y:S03]  /*126c0*/  HMMA.16816.F32 R28, R20, R48, R28 ;  /* 0x00000030141c723c */ /* 0x010fe6000000181c */
[----:B------:R-:W-:Y:S01]  /*126d0*/  F2FP.F16.F32.PACK_AB R49, R47, R57 ;  /* 0x000000392f31723e */ /* 0x000fe200000000ff */
[----:B------:R-:W4:Y:S01]  /*126e0*/  MUFU.EX2 R106, R106 ;  /* 0x0000006a006a7308 */ /* 0x000f220000000800 */
[----:B---3--:R-:W-:-:S03]  /*126f0*/  FADD.FTZ R58, R78, R58 ;  /* 0x0000003a4e3a7221 */ /* 0x008fc60000010000 */
[----:B------:R-:W-:Y:S01]  /*12700*/  HMMA.16816.F32 R24, R20, R50, R24 ;  /* 0x000000321418723c */ /* 0x000fe20000001818 */
[----:B------:R-:W3:Y:S03]  /*12710*/  LDSM.16.MT88.4 R20, [R32+0x8400] ;  /* 0x008400002014783b */ /* 0x000ee60000004200 */
        /* <DEDUP_REMOVED lines=14> */
[C---:B------:R-:W-:Y:S05]  /*12800*/  HMMA.16816.F32 R12, R48.reuse, R16, R12 ;  /* 0x00000010300c723c */ /* 0x040fea000000180c */
[----:B----4-:R-:W-:Y:S02]  /*12810*/  FADD.FTZ R90, R104, R90 ;  /* 0x0000005a685a7221 */ /* 0x010fe40000010000 */
[----:B------:R-:W4:Y:S01]  /*12820*/  MUFU.EX2 R172, R172 ;  /* 0x000000ac00ac7308 */ /* 0x000f220000000800 */
[C---:B------:R-:W-:Y:S01]  /*12830*/  HMMA.16816.F32 R4, R48.reuse, R18, R4 ;  /* 0x000000123004723c */ /* 0x040fe20000001804 */
[----:B------:R-:W3:Y:S06]  /*12840*/  LDSM.16.MT88.4 R16, [R46+0x8400] ;  /* 0x008400002e10783b */ /* 0x000eec0000004200 */
[----:B------:R-:W4:Y:S01]  /*12850*/  MUFU.EX2 R88, R88 ;  /* 0x0000005800587308 */ /* 0x000f220000000800 */
[----:B-1----:R-:W-:Y:S03]  /*12860*/  HMMA.16816.F32 R28, R48, R40, R28 ;  /* 0x00000028301c723c */ /* 0x002fe6000000181c */
[C---:B-----5:R-:W-:Y:S01]  /*12870*/  F2FP.F16.F32.PACK_AB R41, R118.reuse, R104 ;  /* 0x000000687629723e */ /* 0x060fe200000000ff */
[----:B------:R-:W-:-:S04]  /*12880*/  FADD.FTZ R118, R118, R90 ;  /* 0x0000005a76767221 */ /* 0x000fc80000010000 */
[----:B--2---:R-:W-:Y:S01]  /*12890*/  FADD.FTZ R118, R150, R118 ;  /* 0x0000007696767221 */ /* 0x004fe20000010000 */
[----:B------:R-:W1:Y:S01]  /*128a0*/  MUFU.EX2 R85, R86 ;  /* 0x0000005600557308 */ /* 0x000e620000000800 */
[----:B------:R-:W-:Y:S03]  /*128b0*/  HMMA.16816.F32 R24, R48, R42, R24 ;  /* 0x0000002a3018723c */ /* 0x000fe60000001818 */
[C---:B----4-:R-:W-:Y:S01]  /*128c0*/  F2FP.F16.F32.PACK_AB R43, R172.reuse, R150 ;  /* 0x00000096ac2b723e */ /* 0x050fe200000000ff */
[----:B------:R-:W2:Y:S01]  /*128d0*/  LDSM.16.MT88.4 R48, [R32+0x8800] ;  /* 0x008800002030783b */ /* 0x000ea20000004200 */
[----:B------:R-:W-:Y:S02]  /*128e0*/  FADD.FTZ R172, R172, R118 ;  /* 0x00000076acac7221 */ /* 0x000fe40000010000 */
        /* <DEDUP_REMOVED lines=11> */
[----:B------:R-:W3:Y:S04]  /*129a0*/  MUFU.EX2 R157, R157 ;  /* 0x0000009d009d7308 */ /* 0x000ee80000000800 */
[----:B-1----:R-:W-:-:S03]  /*129b0*/  FADD.FTZ R172, R167, R172 ;  /* 0x000000aca7ac7221 */ /* 0x002fc60000010000 */
[C---:B------:R-:W-:Y:S01]  /*129c0*/  HMMA.16816.F32 R4, R40.reuse, R22, R4 ;  /* 0x000000162804723c */ /* 0x040fe20000001804 */
[----:B------:R-:W1:Y:S01]  /*129d0*/  LDSM.16.MT88.4 R20, [R46+0x8800] ;  /* 0x008800002e14783b */ /* 0x000e620000004200 */
[----:B------:R-:W5:Y:S06]  /*129e0*/  MUFU.EX2 R125, R127 ;  /* 0x0000007f007d7308 */ /* 0x000f6c0000000800 */
[C---:B------:R-:W-:Y:S03]  /*129f0*/  HMMA.16816.F32 R28, R40.reuse, R16, R28 ;  /* 0x00000010281c723c */ /* 0x040fe6000000181c */
[-CC-:B------:R-:W-:Y:S01]  /*12a00*/  FFMA.FTZ R16, R39, R77.reuse, -R76.reuse ;  /* 0x0000004d27107223 */ /* 0x180fe2000001084c */
[----:B------:R-:W2:Y:S01]  /*12a10*/  MUFU.EX2 R56, R56 ;  /* 0x0000003800387308 */ /* 0x000ea20000000800 */
[----:B------:R-:W-:Y:S01]  /*12a20*/  FFMA.FTZ R39, R38, R77, -R76 ;  /* 0x0000004d26277223 */ /* 0x000fe2000001084c */
[C---:B----4-:R-:W-:Y:S01]  /*12a30*/  F2FP.F16.F32.PACK_AB R17, R162.reuse, R167 ;  /* 0x000000a7a211723e */ /* 0x050fe200000000ff */
[----:B------:R-:W-:Y:S01]  /*12a40*/  FADD.FTZ R162, R162, R172 ;  /* 0x000000aca2a27221 */ /* 0x000fe20000010000 */
[----:B------:R-:W-:Y:S03]  /*12a50*/  HMMA.16816.F32 R24, R40, R18, R24 ;  /* 0x000000122818723c */ /* 0x000fe60000001818 */
[----:B---3--:R-:W-:Y:S01]  /*12a60*/  FADD.FTZ R162, R157, R162 ;  /* 0x000000a29da27221 */ /* 0x008fe20000010000 */
[----:B------:R-:W-:Y:S01]  /*12a70*/  MUFU.EX2 R55, R55 ;  /* 0x0000003700377308 */ /* 0x000fe20000000800 */
[----:B-----5:R-:W-:-:S02]  /*12a80*/  F2FP.F16.F32.PACK_AB R19, R125, R157 ;  /* 0x0000009d7d13723e */ /* 0x020fc400000000ff */
[----:B------:R-:W-:-:S05]  /*12a90*/  FADD.FTZ R125, R125, R162 ;  /* 0x000000a27d7d7221 */ /* 0x000fca0000010000 */
[----:B------:R-:W-:Y:S01]  /*12aa0*/  MUFU.EX2 R54, R54 ;  /* 0x0000003600367308 */ /* 0x000fe20000000800 */
[----:B--2---:R-:W-:-:S07]  /*12ab0*/  FADD.FTZ R79, R56, R79 ;  /* 0x0000004f384f7221 */ /* 0x004fce0000010000 */
[----:B------:R-:W2:Y:S08]  /*12ac0*/  MUFU.EX2 R53, R53 ;  /* 0x0000003500357308 */ /* 0x000eb00000000800 */
[----:B------:R3:W-:Y:S08]  /*12ad0*/  MUFU.EX2 R38, R16 ;  /* 0x0000001000267308 */ /* 0x0007f00000000800 */
[----:B------:R-:W4:Y:S01]  /*12ae0*/  MUFU.EX2 R94, R94 ;  /* 0x0000005e005e7308 */ /* 0x000f220000000800 */
[----:B--2---:R-:W-:-:S07]  /*12af0*/  F2FP.F16.F32.PACK_AB R18, R53, R54 ;  /* 0x000000363512723e */ /* 0x004fce00000000ff */
[----:B------:R-:W2:Y:S01]  /*12b00*/  MUFU.EX2 R52, R52 ;  /* 0x0000003400347308 */ /* 0x000ea20000000800 */
[C---:B---3--:R-:W-:Y:S01]  /*12b10*/  F2FP.F16.F32.PACK_AB R16, R55.reuse, R56 ;  /* 0x000000383710723e */ /* 0x048fe200000000ff */
[----:B------:R-:W-:-:S04]  /*12b20*/  FADD.FTZ R55, R55, R79 ;  /* 0x0000004f37377221 */ /* 0x000fc80000010000 */
[----:B------:R-:W-:Y:S02]  /*12b30*/  FADD.FTZ R55, R54, R55 ;  /* 0x0000003736377221 */ /* 0x000fe40000010000 */
[----:B------:R-:W3:Y:S01]  /*12b40*/  MUFU.EX2 R91, R91 ;  /* 0x0000005b005b7308 */ /* 0x000ee20000000800 */
[C---:B------:R-:W-:Y:S05]  /*12b50*/  HMMA.16816.F32 R12, R16.reuse, R48, R12 ;  /* 0x00000030100c723c */ /* 0x040fea000000180c */
[----:B------:R-:W-:Y:S01]  /*12b60*/  FADD.FTZ R53, R53, R55 ;  /* 0x0000003735357221 */ /* 0x000fe20000010000 */
[----:B----4-:R-:W-:Y:S01]  /*12b70*/  FADD.FTZ R125, R94, R125 ;  /* 0x0000007d5e7d7221 */ /* 0x010fe20000010000 */
[----:B------:R-:W4:Y:S01]  /*12b80*/  MUFU.EX2 R34, R34 ;  /* 0x0000002200227308 */ /* 0x000f220000000800 */
[----:B-1----:R-:W-:Y:S03]  /*12b90*/  HMMA.16816.F32 R28, R16, R20, R28 ;  /* 0x00000014101c723c */ /* 0x002fe6000000181c */
[----:B--2---:R-:W-:-:S04]  /*12ba0*/  FADD.FTZ R53, R52, R53 ;  /* 0x0000003534357221 */ /* 0x004fc80000010000 */
[----:B------:R-:W-:Y:S01]  /*12bb0*/  FADD.FTZ R53, R38, R53 ;  /* 0x0000003526357221 */ /* 0x000fe20000010000 */
[----:B------:R-:W1:Y:S01]  /*12bc0*/  MUFU.EX2 R39, R39 ;  /* 0x0000002700277308 */ /* 0x000e620000000800 */
[----:B------:R-:W-:Y:S03]  /*12bd0*/  HMMA.16816.F32 R4, R16, R50, R4 ;  /* 0x000000321004723c */ /* 0x000fe60000001804 */
[----:B---3--:R-:W-:-:S04]  /*12be0*/  FADD.FTZ R125, R91, R125 ;  /* 0x0000007d5b7d7221 */ /* 0x008fc80000010000 */
[----:B------:R-:W2:Y:S01]  /*12bf0*/  MUFU.EX2 R243, R243 ;  /* 0x000000f300f37308 */ /* 0x000ea20000000800 */
[----:B------:R-:W-:Y:S03]  /*12c00*/  HMMA.16816.F32 R24, R16, R22, R24 ;  /* 0x000000161018723c */ /* 0x000fe60000001818 */
[----:B------:R-:W-:Y:S01]  /*12c10*/  F2FP.F16.F32.PACK_AB R16, R38, R52 ;  /* 0x000000342610723e */ /* 0x000fe200000000ff */
[----:B----4-:R-:W-:Y:S01]  /*12c20*/  FADD.FTZ R125, R34, R125 ;  /* 0x0000007d227d7221 */ /* 0x010fe20000010000 */
[----:B------:R-:W-:Y:S02]  /*12c30*/  F2FP.F16.F32.PACK_AB R17, R91, R94 ;  /* 0x0000005e5b11723e */ /* 0x000fe400000000ff */
[----:B------:R-:W3:Y:S01]  /*12c40*/  MUFU.EX2 R242, R242 ;  /* 0x000000f200f27308 */ /* 0x000ee20000000800 */
[----:B-1----:R-:W-:Y:S01]  /*12c50*/  FADD.FTZ R53, R39, R53 ;  /* 0x0000003527357221 */ /* 0x002fe20000010000 */
[----:B--2---:R-:W-:-:S03]  /*12c60*/  F2FP.F16.F32.PACK_AB R18, R243, R39 ;  /* 0x00000027f312723e */ /* 0x004fc600000000ff */
        /* <DEDUP_REMOVED lines=81> */
.L_x_4628:
        /* <DEDUP_REMOVED lines=8> */
.L_x_4629:
[----:B------:R-:W-:Y:S05]  /*13200*/  BSYNC.RECONVERGENT B0 ;  /* 0x0000000000007941 */ /* 0x000fea0003800200 */
.L_x_4627:
[----:B------:R-:W-:Y:S01]  /*13210*/  IMAD.SHL.U32 R4, R216, 0x40, RZ ;  /* 0x00000040d8047824 */ /* 0x000fe200078e00ff */
[----:B------:R-:W-:Y:S01]  /*13220*/  ISETP.GE.AND P0, PT, R10, R228, PT ;  /* 0x000000e40a00720c */ /* 0x000fe20003f06270 */
[----:B------:R-:W-:Y:S01]  /*13230*/  IMAD.SHL.U32 R65, R44, 0x100, RZ ;  /* 0x000001002c417824 */ /* 0x000fe200078e00ff */
[----:B------:R-:W-:Y:S01]  /*13240*/  SHF.L.U64.HI R5, R216, 0x6, R217 ;  /* 0x00000006d8057819 */ /* 0x000fe200000102d9 */
[----:B------:R-:W-:Y:S01]  /*13250*/  VIADD R34, R236, 0x8 ;  /* 0x00000008ec227836 */ /* 0x000fe20000000000 */
[----:B------:R-:W-:Y:S01]  /*13260*/  IADD3 R6, P2, PT, R4, R223, RZ ;  /* 0x000000df04067210 */ /* 0x000fe20007f5e0ff */
[----:B------:R-:W-:Y:S01]  /*13270*/  BSSY.RECONVERGENT B1, `(.L_x_4630) ;  /* 0x000056c000017945 */ /* 0x000fe20003800200 */
[----:B------:R-:W-:Y:S02]  /*13280*/  LOP3.LUT R33, R65, R152, RZ, 0xfc, !PT ;  /* 0x0000009841217212 */ /* 0x000fe400078efcff */
[----:B------:R-:W-:Y:S01]  /*13290*/  IADD3 R16, P3, PT, R6, R4, RZ ;  /* 0x0000000406107210 */ /* 0x000fe20007f7e0ff */
[----:B------:R-:W-:-:S02]  /*132a0*/  IMAD.X R7, R5, 0x1, R222, P2 ;  /* 0x0000000105077824 */ /* 0x000fc400010e06de */
[----:B------:R-:W-:Y:S01]  /*132b0*/  IMAD.IADD R35, R33, 0x1, R229 ;  /* 0x0000000121237824 */ /* 0x000fe200078e02e5 */
[-C--:B------:R-:W-:Y:S01]  /*132c0*/  IADD3 R14, P2, PT, R16, R4.reuse, RZ ;  /* 0x00000004100e7210 */ /* 0x080fe20007f5e0ff */
[----:B------:R-:W-:Y:S02]  /*132d0*/  IMAD.X R17, R7, 0x1, R5, P3 ;  /* 0x0000000107117824 */ /* 0x000fe400018e0605 */
[----:B------:R-:W-:Y:S01]  /*132e0*/  @!P0 IMAD.MOV.U32 R10, RZ, RZ, R223 ;  /* 0x000000ffff0a8224 */ /* 0x000fe200078e00df */
[----:B------:R-:W-:Y:S01]  /*132f0*/  IADD3 R12, P3, PT, R14, R4, RZ ;  /* 0x000000040e0c7210 */ /* 0x000fe20007f7e0ff */
[----:B------:R-:W-:Y:S01]  /*13300*/  @!P0 IMAD.MOV.U32 R11, RZ, RZ, R222 ;  /* 0x000000ffff0b8224 */ /* 0x000fe200078e00de */
[----:B------:R-:W-:Y:S01]  /*13310*/  IADD3 R119, PT, PT, R236, 0x1f0, -R35 ;  /* 0x000001f0ec777810 */ /* 0x000fe20007ffe823 */
[----:B------:R-:W-:Y:S01]  /*13320*/  IMAD.X R15, R17, 0x1, R5, P2 ;  /* 0x00000001110f7824 */ /* 0x000fe200010e0605 */
[----:B------:R-:W-:Y:S02]  /*13330*/  IADD3 R54, PT, PT, R34, 0x1d8, -R35 ;  /* 0x000001d822367810 */ /* 0x000fe40007ffe823 */
[----:B------:R-:W-:Y:S01]  /*13340*/  @!PT LDS RZ, [RZ] ;  /* 0x00000000fffff984 */ /* 0x000fe20000000800 */
[----:B------:R-:W-:Y:S01]  /*13350*/  @!PT LDS RZ, [RZ] ;  /* 0x00000000fffff984 */ /* 0x000fe20000000800 */
[----:B------:R-:W-:Y:S01]  /*13360*/  @!PT LDS RZ, [RZ] ;  /* 0x00000000fffff984 */ /* 0x000fe20000000800 */
[----:B------:R1:W-:Y:S01]  /*13370*/  @!P0 LDGSTS.E.BYPASS.LTC128B.128 [R45+0x5000], desc[UR4][R10.64] ;  /* 0x050000000a2d8fae */ /* 0x0003e2000b981a04 */
[----:B------:R-:W-:Y:S01]  /*13380*/  IMAD.X R13, R15, 0x1, R5, P3 ;  /* 0x000000010f0d7824 */ /* 0x000fe200018e0605 */
[----:B------:R-:W-:-:S02]  /*13390*/  IABS R119, R119 ;  /* 0x0000007700777213 */ /* 0x000fc40000000000 */
[----:B------:R-:W-:Y:S01]  /*133a0*/  @P0 STS.128 [R45+0x5000], RZ ;  /* 0x005000ff2d000388 */ /* 0x000fe20000000c00 */
[----:B------:R-:W-:Y:S02]  /*133b0*/  IABS R54, R54 ;  /* 0x0000003600367213 */ /* 0x000fe40000000000 */
[----:B------:R-:W-:Y:S01]  /*133c0*/  I2FP.F32.S32 R119, R119 ;  /* 0x0000007700777245 */ /* 0x000fe20000201400 */
[----:B------:R-:W-:Y:S01]  /*133d0*/  @!PT LDS RZ, [RZ] ;  /* 0x00000000fffff984 */ /* 0x000fe20000000800 */
[----:B------:R-:W-:Y:S01]  /*133e0*/  @!PT LDS RZ, [RZ] ;  /* 0x00000000fffff984 */ /* 0x000fe20000000800 */
[----:B------:R-:W-:Y:S01]  /*133f0*/  @!PT LDS RZ, [RZ] ;  /* 0x00000000fffff984 */ /* 0x000fe20000000800 */
[----:B------:R2:W-:Y:S01]  /*13400*/  @!P0 LDGSTS.E.BYPASS.LTC128B.128 [R45+0x5800], desc[UR4][R6.64] ;  /* 0x05800000062d8fae */ /* 0x0005e2000b981a04 */
[C-C-:B------:R-:W-:Y:S02]  /*13410*/  IADD3 R130, PT, PT, R236.reuse, 0x1d8, -R35.reuse ;  /* 0x000001d8ec827810 */ /* 0x140fe40007ffe823 */
[----:B------:R-:W-:Y:S01]  /*13420*/  I2FP.F32.S32 R54, R54 ;  /* 0x0000003600367245 */ /* 0x000fe20000201400 */
[----:B------:R-:W-:Y:S01]  /*13430*/  @P0 STS.128 [R45+0x5800], RZ ;  /* 0x005800ff2d000388 */ /* 0x000fe20000000c00 */
[----:B------:R-:W-:Y:S02]  /*13440*/  IABS R130, R130 ;  /* 0x0000008200827213 */ /* 0x000fe40000000000 */
[----:B------:R-:W-:Y:S01]  /*13450*/  IADD3 R179, PT, PT, R236, 0x1c8, -R35 ;  /* 0x000001c8ecb37810 */ /* 0x000fe20007ffe823 */
[----:B------:R-:W-:Y:S01]  /*13460*/  @!PT LDS RZ, [RZ] ;  /* 0x00000000fffff984 */ /* 0x000fe20000000800 */
[----:B------:R-:W-:Y:S01]  /*13470*/  @!PT LDS RZ, [RZ] ;  /* 0x00000000fffff984 */ /* 0x000fe20000000800 */
[----:B------:R-:W-:Y:S01]  /*13480*/  @!PT LDS RZ, [RZ] ;  /* 0x00000000fffff984 */ /* 0x000fe20000000800 */
[----:B------:R-:W-:Y:S01]  /*13490*/  @!P0 LDGSTS.E.BYPASS.LTC128B.128 [R45+0x6000], desc[UR4][R16.64] ;  /* 0x06000000102d8fae */ /* 0x000fe2000b981a04 */
[----:B------:R-:W-:-:S02]  /*134a0*/  I2FP.F32.S32 R130, R130 ;  /* 0x0000008200827245 */ /* 0x000fc40000201400 */
[----:B------:R-:W-:Y:S01]  /*134b0*/  IABS R179, R179 ;  /* 0x000000b300b37213 */ /* 0x000fe20000000000 */
[----:B------:R-:W-:Y:S01]  /*134c0*/  @P0 STS.128 [R45+0x6000], RZ ;  /* 0x006000ff2d000388 */ /* 0x000fe20000000c00 */
[--C-:B------:R-:W-:Y:S02]  /*134d0*/  IADD3 R68, PT, PT, R34, 0x1b8, -R35.reuse ;  /* 0x000001b822447810 */ /* 0x100fe40007ffe823 */
[----:B------:R-:W-:Y:S01]  /*134e0*/  I2FP.F32.S32 R179, R179 ;  /* 0x000000b300b37245 */ /* 0x000fe20000201400 */
[----:B------:R-:W-:Y:S01]  /*134f0*/  @!PT LDS RZ, [RZ] ;  /* 0x00000000fffff984 */ /* 0x000fe20000000800 */
[----:B------:R-:W-:Y:S01]  /*13500*/  @!PT LDS RZ, [RZ] ;  /* 0x00000000fffff984 */ /* 0x000fe20000000800 */
[----:B------:R-:W-:Y:S01]  /*13510*/  @!PT LDS RZ, [RZ] ;  /* 0x00000000fffff984 */ /* 0x000fe20000000800 */
[----:B------:R-:W-:Y:S01]  /*13520*/  @!P0 LDGSTS.E.BYPASS.LTC128B.128 [R45+0x6800], desc[UR4][R14.64] ;  /* 0x068000000e2d8fae */ /* 0x000fe2000b981a04 */
[----:B------:R-:W-:Y:S02]  /*13530*/  IABS R68, R68 ;  /* 0x0000004400447213 */ /* 0x000fe40000000000 */
[----:B-1----:R-:W-:Y:S01]  /*13540*/  IADD3 R10, P2, PT, R12, R4, RZ ;  /* 0x000000040c0a7210 */ /* 0x002fe20007f5e0ff */
[----:B------:R-:W-:Y:S01]  /*13550*/  @P0 STS.128 [R45+0x6800], RZ ;  /* 0x006800ff2d000388 */ /* 0x000fe20000000c00 */
[----:B------:R-:W-:-:S02]  /*13560*/  IADD3 R176, PT, PT, R236, 0x1b8, -R35 ;  /* 0x000001b8ecb07810 */ /* 0x000fc40007ffe823 */
[----:B------:R-:W-:Y:S01]  /*13570*/  I2FP.F32.S32 R68, R68 ;  /* 0x0000004400447245 */ /* 0x000fe20000201400 */
[--C-:B------:R-:W-:Y:S01]  /*13580*/  IMAD.X R11, R13, 0x1, R5.reuse, P2 ;  /* 0x000000010d0b7824 */ /* 0x100fe200010e0605 */
[----:B------:R-:W-:Y:S01]  /*13590*/  @!PT LDS RZ, [RZ] ;  /* 0x00000000fffff984 */ /* 0x000fe20000000800 */
[----:B------:R-:W-:Y:S01]  /*135a0*/  @!PT LDS RZ, [RZ] ;  /* 0x00000000fffff984 */ /* 0x000fe20000000800 */
[----:B------:R-:W-:Y:S01]  /*135b0*/  @!PT LDS RZ, [RZ] ;  /* 0x00000000fffff984 */ /* 0x000fe20000000800 */
[----:B------:R1:W-:Y:S01]  /*135c0*/  @!P0 LDGSTS.E.BYPASS.LTC128B.128 [R45+0x7000], desc[UR4][R12.64] ;  /* 0x070000000c2d8fae */ /* 0x0003e2000b981a04 */
[----:B------:R-:W-:Y:S02]  /*135d0*/  IABS R176, R176 ;  /* 0x000000b000b07213 */ /* 0x000fe40000000000 */
[----:B--2---:R-:W-:Y:S01]  /*135e0*/  IADD3 R6, P3, PT, R10, R4, RZ ;  /* 0x000000040a067210 */ /* 0x004fe20007f7e0ff */
[----:B------:R-:W-:Y:S01]  /*135f0*/  @P0 STS.128 [R45+0x7000], RZ ;  /* 0x007000ff2d000388 */ /* 0x000fe20000000c00 */
[----:B------:R-:W-:Y:S02]  /*13600*/  I2FP.F32.S32 R176, R176 ;  /* 0x000000b000b07245 */ /* 0x000fe40000201400 */
[----:B------:R-:W-:Y:S01]  /*13610*/  @!P0 IADD3 R4, P2, PT, R6, R4, RZ ;  /* 0x0000000406048210 */ /* 0x000fe20007f5e0ff */
[----:B------:R-:W-:Y:S01]  /*13620*/  IMAD.X R7, R11, 0x1, R5, P3 ;  /* 0x000000010b077824 */ /* 0x000fe200018e0605 */
[----:B------:R-:W-:Y:S01]  /*13630*/  @!PT LDS RZ, [RZ] ;  /* 0x00000000fffff984 */ /* 0x000fe20000000800 */
[----:B------:R-:W-:Y:S01]  /*13640*/  @!PT LDS RZ, [RZ] ;  /* 0x00000000fffff984 */ /* 0x000fe20000000800 */
[----:B------:R-:W-:Y:S01]  /*13650*/  @!PT LDS RZ, [RZ] ;  /* 0x00000000fffff984 */ /* 0x000fe20000000800 */
[----:B------:R2:W-:Y:S01]  /*13660*/  @!P0 LDGSTS.E.BYPASS.LTC128B.128 [R45+0x7800], desc[UR4][R10.64] ;  /* 0x078000000a2d8fae */ /* 0x0005e2000b981a04 */
[----:B------:R-:W-:-:S02]  /*13670*/  IADD3 R172, PT, PT, R236, 0x1a8, -R35 ;  /* 0x000001a8ecac7810 */ /* 0x000fc40007ffe823 */
[----:B------:R-:W-:Y:S01]  /*13680*/  @!P0 IMAD.X R5, R7, 0x1, R5, P2 ;  /* 0x0000000107058824 */ /* 0x000fe200010e0605 */
[----:B------:R-:W-:Y:S01]  /*13690*/  @P0 STS.128 [R45+0x7800], RZ ;  /* 0x007800ff2d000388 */ /* 0x000fe20000000c00 */
[----:B------:R-:W-:Y:S02]  /*136a0*/  IADD3 R38, PT, PT, R34, 0x1a8, -R35 ;  /* 0x000001a822267810 */ /* 0x000fe40007ffe823 */
[----:B------:R-:W-:Y:S01]  /*136b0*/  IABS R172, R172 ;  /* 0x000000ac00ac7213 */ /* 0x000fe20000000000 */
[----:B------:R-:W-:Y:S01]  /*136c0*/  @!PT LDS RZ, [RZ] ;  /* 0x00000000fffff984 */ /* 0x000fe20000000800 */
[----:B------:R-:W-:Y:S01]  /*136d0*/  @!PT LDS RZ, [RZ] ;  /* 0x00000000fffff984 */ /* 0x000fe20000000800 */
[----:B------:R-:W-:Y:S01]  /*136e0*/  @!PT LDS RZ, [RZ] ;  /* 0x00000000fffff984 */ /* 0x000fe20000000800 */
[----:B------:R-:W-:Y:S01]  /*136f0*/  @!P0 LDGSTS.E.BYPASS.LTC128B.128 [R45+0x8000], desc[UR4][R6.64] ;  /* 0x08000000062d8fae */ /* 0x000fe2000b981a04 */
[----:B------:R-:W-:Y:S02]  /*13700*/  IABS R38, R38 ;  /* 0x0000002600267213 */ /* 0x000fe40000000000 */
[----:B------:R-:W-:Y:S01]  /*13710*/  I2FP.F32.S32 R172, R172 ;  /* 0x000000ac00ac7245 */ /* 0x000fe20000201400 */
[----:B------:R-:W-:Y:S01]  /*13720*/  @P0 STS.128 [R45+0x8000], RZ ;  /* 0x008000ff2d000388 */ /* 0x000fe20000000c00 */
[----:B------:R-:W-:-:S02]  /*13730*/  I2FP.F32.S32 R38, R38 ;  /* 0x0000002600267245 */ /* 0x000fc40000201400 */
[--C-:B------:R-:W-:Y:S01]  /*13740*/  IADD3 R80, PT, PT, R34, 0x198, -R35.reuse ;  /* 0x0000019822507810 */ /* 0x100fe20007ffe823 */
[----:B------:R-:W-:Y:S01]  /*13750*/  @!PT LDS RZ, [RZ] ;  /* 0x00000000fffff984 */ /* 0x000fe20000000800 */
[----:B------:R-:W-:Y:S01]  /*13760*/  @!PT LDS RZ, [RZ] ;  /* 0x00000000fffff984 */ /* 0x000fe20000000800 */
[----:B------:R-:W-:Y:S01]  /*13770*/  @!PT LDS RZ, [RZ] ;  /* 0x00000000fffff984 */ /* 0x000fe20000000800 */
[----:B------:R3:W-:Y:S01]  /*13780*/  @!P0 LDGSTS.E.BYPASS.LTC128B.128 [R45+0x8800], desc[UR4][R4.64] ;  /* 0x08800000042d8fae */ /* 0x0007e2000b981a04 */
[----:B------:R-:W-:Y:S02]  /*13790*/  IADD3 R168, PT, PT, R236, 0x198, -R35 ;  /* 0x00000198eca87810 */ /* 0x000fe40007ffe823 */
[----:B------:R-:W-:Y:S01]  /*137a0*/  IABS R80, R80 ;  /* 0x0000005000507213 */ /* 0x000fe20000000000 */
[----:B------:R-:W-:Y:S01]  /*137b0*/  @P0 STS.128 [R45+0x8800], RZ ;  /* 0x008800ff2d000388 */ /* 0x000fe20000000c00 */
[----:B------:R-:W-:Y:S02]  /*137c0*/  IABS R168, R168 ;  /* 0x000000a800a87213 */ /* 0x000fe40000000000 */
[----:B------:R-:W-:Y:S01]  /*137d0*/  I2FP.F32.S32 R80, R80 ;  /* 0x0000005000507245 */ /* 0x000fe20000201400 */
[----:B-1----:R1:W-:Y:S01]  /*137e0*/  LDSM.16.M88.4 R12, [R9] ;  /* 0x00000000090c783b */ /* 0x0023e20000000200 */
[----:B------:R-:W-:-:S02]  /*137f0*/  I2FP.F32.S32 R168, R168 ;  /* 0x000000a800a87245 */ /* 0x000fc40000201400 */
[C-C-:B--2---:R-:W-:Y:S01]  /*13800*/  IADD3 R11, PT, PT, R236.reuse, 0x200, -R35.reuse ;  /* 0x00000200ec0b7810 */ /* 0x144fe20007ffe823 */
[----:B------:R-:W2:Y:S01]  /*13810*/  LDSM.16.M88.4 R24, [R37+0x1800] ;  /* 0x001800002518783b */ /* 0x000ea20000000200 */
[----:B------:R-:W-:Y:S02]  /*13820*/  IADD3 R164, PT, PT, R236, 0x188, -R35 ;  /* 0x00000188eca47810 */ /* 0x000fe40007ffe823 */
[----:B------:R-:W-:Y:S01]  /*13830*/  IABS R11, R11 ;  /* 0x0000000b000b7213 */ /* 0x000fe20000000000 */
[----:B------:R-:W4:Y:S01]  /*13840*/  LDSM.16.M88.4 R40, [R37+0x1000] ;  /* 0x001000002528783b */ /* 0x000f220000000200 */
[----:B------:R-:W-:Y:S02]  /*13850*/  IABS R164, R164 ;  /* 0x000000a400a47213 */ /* 0x000fe40000000000 */
[----:B------:R-:W-:Y:S01]  /*13860*/  I2FP.F32.S32 R123, R11 ;  /* 0x0000000b007b7245 */ /* 0x000fe20000201400 */
[----:B------:R-:W-:Y:S01]  /*13870*/  LDSM.16.M88.4 R16, [R36+0x1800] ;  /* 0x001800002410783b */ /* 0x000fe20000000200 */
[----:B------:R-:W-:-:S02]  /*13880*/  I2FP.F32.S32 R164, R164 ;  /* 0x000000a400a47245 */ /* 0x000fc40000201400 */
[--C-:B------:R-:W-:Y:S01]  /*13890*/  IADD3 R191, PT, PT, R34, 0x178, -R35.reuse ;  /* 0x0000017822bf7810 */ /* 0x100fe20007ffe823 */
[----:B------:R-:W-:Y:S01]  /*138a0*/  LDSM.16.M88.4 R48, [R36+0x1000] ;  /* 0x001000002430783b */ /* 0x000fe20000000200 */
[----:B------:R-:W-:Y:S02]  /*138b0*/  IADD3 R159, PT, PT, R236, 0x178, -R35 ;  /* 0x00000178ec9f7810 */ /* 0x000fe40007ffe823 */
[----:B------:R-:W-:Y:S01]  /*138c0*/  IABS R191, R191 ;  /* 0x000000bf00bf7213 */ /* 0x000fe20000000000 */
[----:B---3--:R3:W5:Y:S01]  /*138d0*/  LDSM.16.M88.4 R4, [R8] ;  /* 0x000000000804783b */ /* 0x0087620000000200 */
[----:B------:R-:W-:Y:S01]  /*138e0*/  IABS R159, R159 ;  /* 0x0000009f009f7213 */ /* 0x000fe20000000000 */
[----:B-1----:R-:W-:Y:S01]  /*138f0*/  VIADD R9, R33, 0xfffffe20 ;  /* 0xfffffe2021097836 */ /* 0x002fe20000000000 */
[----:B------:R-:W-:Y:S01]  /*13900*/  I2FP.F32.S32 R191, R191 ;  /* 0x000000bf00bf7245 */ /* 0x000fe20000201400 */
[----:B------:R-:W0:Y:S01]  /*13910*/  LDGDEPBAR ;  /* 0x00000000000079af */ /* 0x000e220000000000 */
[----:B------:R-:W-:-:S02]  /*13920*/  I2FP.F32.S32 R159, R159 ;  /* 0x0000009f009f7245 */ /* 0x000fc40000201400 */
[C---:B------:R-:W-:Y:S02]  /*13930*/  ISETP.GE.AND P5, PT, R9.reuse, R238, PT ;  /* 0x000000ee0900720c */ /* 0x040fe40003fa6270 */
[----:B------:R-:W-:Y:S02]  /*13940*/  ISETP.GE.AND P4, PT, R9, R239, PT ;  /* 0x000000ef0900720c */ /* 0x000fe40003f86270 */
[--C-:B------:R-:W-:Y:S02]  /*13950*/  IADD3 R154, PT, PT, R236, 0x168, -R35.reuse ;  /* 0x00000168ec9a7810 */ /* 0x100fe40007ffe823 */
[----:B------:R-:W-:Y:S02]  /*13960*/  IADD3 R199, PT, PT, R34, 0x158, -R35 ;  /* 0x0000015822c77810 */ /* 0x000fe40007ffe823 */
[----:B------:R-:W-:Y:S02]  /*13970*/  IABS R154, R154 ;  /* 0x0000009a009a7213 */ /* 0x000fe40000000000 */
[----:B------:R-:W-:-:S02]  /*13980*/  IABS R199, R199 ;  /* 0x000000c700c77213 */ /* 0x000fc40000000000 */
[----:B------:R-:W-:Y:S02]  /*13990*/  I2FP.F32.S32 R154, R154 ;  /* 0x0000009a009a7245 */ /* 0x000fe40000201400 */
[--C-:B------:R-:W-:Y:S01]  /*139a0*/  IADD3 R120, PT, PT, R236, 0x158, -R35.reuse ;  /* 0x00000158ec787810 */ /* 0x100fe20007ffe823 */
[----:B--2---:R-:W-:Y:S03]  /*139b0*/  HMMA.16816.F32 R28, R12, R24, RZ ;  /* 0x000000180c1c723c */ /* 0x004fe600000018ff */
[----:B---3--:R-:W-:Y:S02]  /*139c0*/  IADD3 R8, PT, PT, R34, 0x1e0, -R35 ;  /* 0x000001e022087810 */ /* 0x008fe40007ffe823 */
[----:B------:R-:W-:Y:S02]  /*139d0*/  I2FP.F32.S32 R199, R199 ;  /* 0x000000c700c77245 */ /* 0x000fe40000201400 */
[----:B------:R-:W-:-:S02]  /*139e0*/  IABS R8, R8 ;  /* 0x0000000800087213 */ /* 0x000fc40000000000 */
[----:B------:R-:W-:Y:S01]  /*139f0*/  IABS R120, R120 ;  /* 0x0000007800787213 */ /* 0x000fe20000000000 */
[C---:B----4-:R-:W-:Y:S01]  /*13a00*/  HMMA.16816.F32 R20, R12.reuse, R40, RZ ;  /* 0x000000280c14723c */ /* 0x050fe200000018ff */
[--C-:B------:R-:W-:Y:S01]  /*13a10*/  IADD3 R100, PT, PT, R236, 0x148, -R35.reuse ;  /* 0x00000148ec647810 */ /* 0x100fe20007ffe823 */
[----:B------:R-:W-:Y:S01]  /*13a20*/  IMAD.MOV.U32 R10, RZ, RZ, R8 ;  /* 0x000000ffff0a7224 */ /* 0x000fe200078e0008 */
[----:B------:R-:W-:Y:S02]  /*13a30*/  IADD3 R8, PT, PT, R34, 0x200, -R35 ;  /* 0x0000020022087810 */ /* 0x000fe40007ffe823 */
[----:B------:R-:W-:Y:S02]  /*13a40*/  I2FP.F32.S32 R120, R120 ;  /* 0x0000007800787245 */ /* 0x000fe40000201400 */
[----:B------:R-:W-:Y:S01]  /*13a50*/  I2FP.F32.S32 R10, R10 ;  /* 0x0000000a000a7245 */ /* 0x000fe20000201400 */
[----:B------:R-:W-:Y:S01]  /*13a60*/  HMMA.16816.F32 R40, R12, R42, RZ ;  /* 0x0000002a0c28723c */ /* 0x000fe200000018ff */
[----:B------:R-:W-:Y:S01]  /*13a70*/  IABS R9, R8 ;  /* 0x0000000800097213 */ /* 0x000fe20000000000 */
[----:B------:R-:W-:Y:S01]  /*13a80*/  VIADD R8, R33, 0xfffffe00 ;  /* 0xfffffe0021087836 */ /* 0x000fe20000000000 */
[----:B------:R-:W-:-:S02]  /*13a90*/  IABS R100, R100 ;  /* 0x0000006400647213 */ /* 0x000fc40000000000 */
[----:B------:R-:W-:Y:S02]  /*13aa0*/  I2FP.F32.S32 R9, R9 ;  /* 0x0000000900097245 */ /* 0x000fe40000201400 */
[C---:B------:R-:W-:Y:S01]  /*13ab0*/  ISETP.GE.AND P3, PT, R8.reuse, R240, PT ;  /* 0x000000f00800720c */ /* 0x040fe20003f66270 */
[----:B-----5:R-:W-:Y:S05]  /*13ac0*/  HMMA.16816.F32 R28, R4, R16, R28 ;  /* 0x00000010041c723c */ /* 0x020fea000000181c */
[C---:B------:R-:W-:Y:S02]  /*13ad0*/  ISETP.GE.AND P6, PT, R8.reuse, R237, PT ;  /* 0x000000ed0800720c */ /* 0x040fe40003fc6270 */
[----:B------:R-:W-:-:S02]  /*13ae0*/  ISETP.GE.AND P2, PT, R8, R238, PT ;  /* 0x000000ee0800720c */ /* 0x000fc40003f46270 */
[--C-:B------:R-:W-:Y:S02]  /*13af0*/  IADD3 R17, PT, PT, R236, 0x1ff, -R35.reuse ;  /* 0x000001ffec117810 */ /* 0x100fe40007ffe823 */
[----:B------:R-:W-:Y:S01]  /*13b00*/  IADD3 R16, PT, PT, R34, 0x1ff, -R35 ;  /* 0x000001ff22107810 */ /* 0x000fe20007ffe823 */
[----:B------:R-:W-:Y:S03]  /*13b10*/  HMMA.16816.F32 R20, R4, R48, R20 ;  /* 0x000000300414723c */ /* 0x000fe60000001814 */
[----:B------:R-:W-:Y:S02]  /*13b20*/  IABS R17, R17 ;  /* 0x0000001100117213 */ /* 0x000fe40000000000 */
[----:B------:R-:W-:Y:S02]  /*13b30*/  IABS R16, R16 ;  /* 0x0000001000107213 */ /* 0x000fe40000000000 */
[----:B------:R-:W-:-:S02]  /*13b40*/  I2FP.F32.S32 R17, R17 ;  /* 0x0000001100117245 */ /* 0x000fc40000201400 */
[----:B------:R-:W-:Y:S01]  /*13b50*/  I2FP.F32.S32 R16, R16 ;  /* 0x0000001000107245 */ /* 0x000fe20000201400 */
[----:B------:R-:W-:Y:S01]  /*13b60*/  HMMA.16816.F32 R48, R4, R50, R40 ;  /* 0x000000320430723c */ /* 0x000fe20000001828 */
[----:B------:R-:W-:Y:S02]  /*13b70*/  LDSM.16.M88.4 R40, [R36+0x1400] ;  /* 0x001400002428783b */ /* 0x000fe40000000200 */
[----:B------:R-:W-:Y:S01]  /*13b80*/  I2FP.F32.S32 R100, R100 ;  /* 0x0000006400647245 */ /* 0x000fe20000201400 */
[----:B------:R-:W-:Y:S01]  /*13b90*/  FFMA.FTZ R10, -R231, R10, R30 ;  /* 0x0000000ae70a7223 */ /* 0x000fe2000001011e */
[--C-:B------:R-:W-:Y:S02]  /*13ba0*/  IADD3 R207, PT, PT, R34, 0x138, -R35.reuse ;  /* 0x0000013822cf7810 */ /* 0x100fe40007ffe823 */
[----:B------:R-:W-:Y:S02]  /*13bb0*/  IADD3 R89, PT, PT, R236, 0x138, -R35 ;  /* 0x00000138ec597810 */ /* 0x000fe40007ffe823 */
[----:B------:R-:W-:-:S02]  /*13bc0*/  FSEL R55, R10, -INF , P4 ;  /* 0xff8000000a377808 */ /* 0x000fc40002000000 */
[----:B------:R-:W-:Y:S01]  /*13bd0*/  ISETP.GE.AND P4, PT, R8, R239, PT ;  /* 0x000000ef0800720c */ /* 0x000fe20003f86270 */
[C---:B------:R-:W-:Y:S01]  /*13be0*/  FFMA.FTZ R22, -R231.reuse, R9, R22 ;  /* 0x00000009e7167223 */ /* 0x040fe20000010116 */
[----:B------:R-:W-:Y:S01]  /*13bf0*/  FFMA.FTZ R123, -R231, R123, R20 ;  /* 0x0000007be77b7223 */ /* 0x000fe20000010114 */
[----:B------:R-:W1:Y:S01]  /*13c00*/  LDSM.16.M88.4 R8, [R37+0x1400] ;  /* 0x001400002508783b */ /* 0x000e620000000200 */
[----:B------:R-:W-:Y:S01]  /*13c10*/  VIADD R20, R33, 0xfffffe01 ;  /* 0xfffffe0121147836 */ /* 0x000fe20000000000 */
[----:B------:R-:W-:Y:S01]  /*13c20*/  FSEL R55, R55, -INF , !P5 ;  /* 0xff80000037377808 */ /* 0x000fe20006800000 */
[----:B------:R-:W-:Y:S01]  /*13c30*/  FFMA.FTZ R21, -R231, R17, R21 ;  /* 0x00000011e7157223 */ /* 0x000fe20000010115 */
[----:B------:R-:W-:Y:S01]  /*13c40*/  FSEL R123, R123, -INF , P3 ;  /* 0xff8000007b7b7808 */ /* 0x000fe20001800000 */
[----:B------:R-:W-:Y:S01]  /*13c50*/  FFMA.FTZ R23, -R231, R16, R23 ;  /* 0x00000010e7177223 */ /* 0x000fe20000010117 */
[----:B------:R-:W-:Y:S02]  /*13c60*/  ISETP.GE.AND P5, PT, R20, R240, PT ;  /* 0x000000f01400720c */ /* 0x000fe40003fa6270 */
[----:B------:R-:W-:-:S02]  /*13c70*/  FSEL R123, R123, -INF , !P6 ;  /* 0xff8000007b7b7808 */ /* 0x000fc40007000000 */
[----:B------:R-:W-:Y:S02]  /*13c80*/  FSEL R64, R22, -INF , P4 ;  /* 0xff80000016407808 */ /* 0x000fe40002000000 */
[C---:B------:R-:W-:Y:S02]  /*13c90*/  ISETP.GE.AND P3, PT, R20.reuse, R237, PT ;  /* 0x000000ed1400720c */ /* 0x040fe40003f66270 */
[C---:B------:R-:W-:Y:S02]  /*13ca0*/  ISETP.GE.AND P6, PT, R20.reuse, R238, PT ;  /* 0x000000ee1400720c */ /* 0x040fe40003fc6270 */
[----:B------:R-:W-:Y:S01]  /*13cb0*/  ISETP.GE.AND P4, PT, R20, R239, PT ;  /* 0x000000ef1400720c */ /* 0x000fe20003f86270 */
[----:B------:R-:W-:Y:S01]  /*13cc0*/  VIADD R20, R33, 0xfffffe08 ;  /* 0xfffffe0821147836 */ /* 0x000fe20000000000 */
[----:B------:R-:W-:Y:S02]  /*13cd0*/  FSEL R122, R21, -INF , P5 ;  /* 0xff800000157a7808 */ /* 0x000fe40002800000 */
[----:B------:R-:W-:-:S02]  /*13ce0*/  IADD3 R16, PT, PT, R236, 0x1f8, -R35 ;  /* 0x000001f8ec107810 */ /* 0x000fc40007ffe823 */
[----:B------:R-:W-:Y:S02]  /*13cf0*/  FSEL R64, R64, -INF , !P2 ;  /* 0xff80000040407808 */ /* 0x000fe40005000000 */
[----:B------:R-:W-:Y:S02]  /*13d00*/  FSEL R122, R122, -INF , !P3 ;  /* 0xff8000007a7a7808 */ /* 0x000fe40005800000 */
[----:B------:R-:W-:Y:S02]  /*13d10*/  FSEL R63, R23, -INF , P4 ;  /* 0xff800000173f7808 */ /* 0x000fe40002000000 */
[C---:B------:R-:W-:Y:S02]  /*13d20*/  ISETP.GE.AND P2, PT, R20.reuse, R240, PT ;  /* 0x000000f01400720c */ /* 0x040fe40003f46270 */
[C---:B------:R-:W-:Y:S02]  /*13d30*/  ISETP.GE.AND P5, PT, R20.reuse, R237, PT ;  /* 0x000000ed1400720c */ /* 0x040fe40003fa6270 */
[----:B------:R-:W-:-:S02]  /*13d40*/  ISETP.GE.AND P3, PT, R20, R238, PT ;  /* 0x000000ee1400720c */ /* 0x000fc40003f66270 */
[----:B------:R-:W-:Y:S02]  /*13d50*/  ISETP.GE.AND P4, PT, R20, R239, PT ;  /* 0x000000ef1400720c */ /* 0x000fe40003f86270 */
[--C-:B------:R-:W-:Y:S02]  /*13d60*/  IADD3 R17, PT, PT, R34, 0x1f8, -R35.reuse ;  /* 0x000001f822117810 */ /* 0x100fe40007ffe823 */
[----:B------:R-:W-:Y:S01]  /*13d70*/  IABS R16, R16 ;  /* 0x0000001000107213 */ /* 0x000fe20000000000 */
[----:B-1----:R-:W-:Y:S03]  /*13d80*/  HMMA.16816.F32 R20, R12, R8, RZ ;  /* 0x000000080c14723c */ /* 0x002fe600000018ff */
[----:B------:R-:W-:Y:S02]  /*13d90*/  IADD3 R9, PT, PT, R236, 0x1f7, -R35 ;  /* 0x000001f7ec097810 */ /* 0x000fe40007ffe823 */
[----:B------:R-:W-:-:S02]  /*13da0*/  IABS R17, R17 ;  /* 0x0000001100117213 */ /* 0x000fc40000000000 */
[----:B------:R-:W-:Y:S02]  /*13db0*/  I2FP.F32.S32 R16, R16 ;  /* 0x0000001000107245 */ /* 0x000fe40000201400 */
[----:B------:R-:W-:Y:S02]  /*13dc0*/  IADD3 R8, PT, PT, R34, 0x1f7, -R35 ;  /* 0x000001f722087810 */ /* 0x000fe40007ffe823 */
[----:B------:R-:W-:Y:S01]  /*13dd0*/  IABS R9, R9 ;  /* 0x0000000900097213 */ /* 0x000fe20000000000 */
[----:B------:R-:W-:Y:S01]  /*13de0*/  FFMA.FTZ R48, -R231, R16, R48 ;  /* 0x00000010e7307223 */ /* 0x000fe20000010130 */
[----:B------:R-:W-:Y:S01]  /*13df0*/  I2FP.F32.S32 R17, R17 ;  /* 0x0000001100117245 */ /* 0x000fe20000201400 */
[----:B------:R-:W-:Y:S01]  /*13e00*/  VIADD R16, R33, 0xfffffe09 ;  /* 0xfffffe0921107836 */ /* 0x000fe20000000000 */
[----:B------:R-:W-:Y:S02]  /*13e10*/  IABS R8, R8 ;  /* 0x0000000800087213 */ /* 0x000fe40000000000 */
[----:B------:R-:W-:Y:S01]  /*13e20*/  I2FP.F32.S32 R9, R9 ;  /* 0x0000000900097245 */ /* 0x000fe20000201400 */
[----:B------:R-:W-:Y:S01]  /*13e30*/  FFMA.FTZ R50, -R231, R17, R50 ;  /* 0x00000011e7327223 */ /* 0x000fe20000010132 */
[----:B------:R-:W-:-:S02]  /*13e40*/  I2FP.F32.S32 R8, R8 ;  /* 0x0000000800087245 */ /* 0x000fc40000201400 */
[----:B------:R-:W-:Y:S01]  /*13e50*/  FSEL R63, R63, -INF , !P6 ;  /* 0xff8000003f3f7808 */ /* 0x000fe20007000000 */
[C---:B------:R-:W-:Y:S01]  /*13e60*/  FFMA.FTZ R49, -R231.reuse, R9, R49 ;  /* 0x00000009e7317223 */ /* 0x040fe20000010131 */
[----:B------:R-:W-:Y:S01]  /*13e70*/  ISETP.GE.AND P6, PT, R16, R240, PT ;  /* 0x000000f01000720c */ /* 0x000fe20003fc6270 */
[----:B------:R-:W-:Y:S01]  /*13e80*/  FFMA.FTZ R8, -R231, R8, R51 ;  /* 0x00000008e7087223 */ /* 0x000fe20000010133 */
[----:B------:R-:W-:Y:S01]  /*13e90*/  FSEL R118, R48, -INF , P2 ;  /* 0xff80000030767808 */ /* 0x000fe20001000000 */
[----:B------:R-:W-:Y:S01]  /*13ea0*/  VIADD R9, R33, 0xfffffe10 ;  /* 0xfffffe1021097836 */ /* 0x000fe20000000000 */
[----:B------:R-:W-:Y:S01]  /*13eb0*/  FSEL R62, R50, -INF , P4 ;  /* 0xff800000323e7808 */ /* 0x000fe20002000000 */
[----:B------:R-:W-:Y:S05]  /*13ec0*/  HMMA.16816.F32 R20, R4, R40, R20 ;  /* 0x000000280414723c */ /* 0x000fea0000001814 */
        /* <DEDUP_REMOVED lines=8> */
[CC--:B------:R-:W-:Y:S02]  /*13f50*/  ISETP.GE.AND P2, PT, R9.reuse, R238.reuse, PT ;  /* 0x000000ee0900720c */ /* 0x0c0fe40003f46270 */
[----:B------:R-:W-:Y:S01]  /*13f60*/  ISETP.GE.AND P4, PT, R9, R239, PT ;  /* 0x000000ef0900720c */ /* 0x000fe20003f86270 */
[----:B------:R-:W-:Y:S01]  /*13f70*/  FFMA.FTZ R119, -R231, R119, R20 ;  /* 0x00000077e7777223 */ /* 0x000fe20000010114 */
[----:B------:R-:W-:Y:S03]  /*13f80*/  HMMA.16816.F32 R8, R12, R10, RZ ;  /* 0x0000000a0c08723c */ /* 0x000fe600000018ff */
[----:B------:R-:W-:Y:S01]  /*13f90*/  FSEL R118, R118, -INF , !P5 ;  /* 0xff80000076767808 */ /* 0x000fe20006800000 */
[----:B------:R-:W-:Y:S01]  /*13fa0*/  VIADD R20, R33, 0xfffffe11 ;  /* 0xfffffe1121147836 */ /* 0x000fe20000000000 */
[----:B------:R-:W-:-:S02]  /*13fb0*/  ISETP.GE.AND P5, PT, R16, R238, PT ;  /* 0x000000ee1000720c */ /* 0x000fc40003fa6270 */
[--C-:B------:R-:W-:Y:S02]  /*13fc0*/  IADD3 R16, PT, PT, R34, 0x1f0, -R35.reuse ;  /* 0x000001f022107810 */ /* 0x100fe40007ffe823 */
[----:B------:R-:W-:Y:S02]  /*13fd0*/  IADD3 R17, PT, PT, R236, 0x1ef, -R35 ;  /* 0x000001efec117810 */ /* 0x000fe40007ffe823 */
[----:B------:R-:W-:Y:S02]  /*13fe0*/  IABS R16, R16 ;  /* 0x0000001000107213 */ /* 0x000fe40000000000 */
[----:B------:R-:W-:Y:S02]  /*13ff0*/  IABS R17, R17 ;  /* 0x0000001100117213 */ /* 0x000fe40000000000 */
[----:B------:R-:W-:Y:S02]  /*14000*/  I2FP.F32.S32 R16, R16 ;  /* 0x0000001000107245 */ /* 0x000fe40000201400 */
[----:B------:R-:W-:-:S02]  /*14010*/  I2FP.F32.S32 R17, R17 ;  /* 0x0000001100117245 */ /* 0x000fc40000201400 */
[----:B------:R-:W-:Y:S01]  /*14020*/  FSEL R119, R119, -INF , P3 ;  /* 0xff80000077777808 */ /* 0x000fe20001800000 */
[----:B------:R-:W-:Y:S01]  /*14030*/  FFMA.FTZ R22, -R231, R16, R22 ;  /* 0x00000010e7167223 */ /* 0x000fe20000010116 */
[----:B------:R-:W-:Y:S01]  /*14040*/  FSEL R61, R61, -INF , !P5 ;  /* 0xff8000003d3d7808 */ /* 0x000fe20006800000 */
[----:B------:R-:W-:Y:S05]  /*14050*/  HMMA.16816.F32 R8, R4, R42, R8 ;  /* 0x0000002a0408723c */ /* 0x000fea0000001808 */
[----:B------:R-:W-:Y:S02]  /*14060*/  FSEL R119, R119, -INF , !P6 ;  /* 0xff80000077777808 */ /* 0x000fe40007000000 */
[----:B------:R-:W-:Y:S01]  /*14070*/  FSEL R60, R22, -INF , P4 ;  /* 0xff800000163c7808 */ /* 0x000fe20002000000 */
[----:B------:R-:W-:Y:S01]  /*14080*/  FFMA.FTZ R22, -R231, R17, R21 ;  /* 0x00000011e7167223 */ /* 0x000fe20000010115 */
[--C-:B------:R-:W-:Y:S01]  /*14090*/  IADD3 R21, PT, PT, R236, 0x1e8, -R35.reuse ;  /* 0x000001e8ec157810 */ /* 0x100fe20007ffe823 */
[----:B------:R-:W-:Y:S01]  /*140a0*/  VIADD R17, R33, 0xfffffe18 ;  /* 0xfffffe1821117836 */ /* 0x000fe20000000000 */
[----:B------:R-:W-:-:S02]  /*140b0*/  IADD3 R16, PT, PT, R34, 0x1ef, -R35 ;  /* 0x000001ef22107810 */ /* 0x000fc40007ffe823 */
[C---:B------:R-:W-:Y:S02]  /*140c0*/  ISETP.GE.AND P5, PT, R20.reuse, R240, PT ;  /* 0x000000f01400720c */ /* 0x040fe40003fa6270 */
[C---:B------:R-:W-:Y:S02]  /*140d0*/  ISETP.GE.AND P3, PT, R20.reuse, R237, PT ;  /* 0x000000ed1400720c */ /* 0x040fe40003f66270 */
[C---:B------:R-:W-:Y:S02]  /*140e0*/  ISETP.GE.AND P6, PT, R20.reuse, R238, PT ;  /* 0x000000ee1400720c */ /* 0x040fe40003fc6270 */
[----:B------:R-:W-:Y:S02]  /*140f0*/  ISETP.GE.AND P4, PT, R20, R239, PT ;  /* 0x000000ef1400720c */ /* 0x000fe40003f86270 */
[----:B------:R-:W-:Y:S02]  /*14100*/  IADD3 R20, PT, PT, R34, 0x1e8, -R35 ;  /* 0x000001e822147810 */ /* 0x000fe40007ffe823 */
[----:B------:R-:W-:-:S02]  /*14110*/  IABS R21, R21 ;  /* 0x0000001500157213 */ /* 0x000fc40000000000 */
[----:B------:R-:W-:Y:S02]  /*14120*/  IABS R16, R16 ;  /* 0x0000001000107213 */ /* 0x000fe40000000000 */
[----:B------:R-:W-:Y:S02]  /*14130*/  IABS R20, R20 ;  /* 0x0000001400147213 */ /* 0x000fe40000000000 */
[----:B------:R-:W-:Y:S02]  /*14140*/  I2FP.F32.S32 R114, R21 ;  /* 0x0000001500727245 */ /* 0x000fe40000201400 */
[----:B------:R-:W-:Y:S02]  /*14150*/  I2FP.F32.S32 R16, R16 ;  /* 0x0000001000107245 */ /* 0x000fe40000201400 */
[----:B------:R-:W-:Y:S01]  /*14160*/  FSEL R22, R22, -INF , P5 ;  /* 0xff80000016167808 */ /* 0x000fe20002800000 */
[C---:B------:R-:W-:Y:S01]  /*14170*/  FFMA.FTZ R114, -R231.reuse, R114, R8 ;  /* 0x00000072e7727223 */ /* 0x040fe20000010108 */
[----:B------:R-:W-:Y:S01]  /*14180*/  I2FP.F32.S32 R57, R20 ;  /* 0x0000001400397245 */ /* 0x000fe20000201400 */
[----:B------:R-:W-:Y:S01]  /*14190*/  FFMA.FTZ R16, -R231, R16, R23 ;  /* 0x00000010e7107223 */ /* 0x000fe20000010117 */
[----:B------:R-:W-:-:S02]  /*141a0*/  IADD3 R8, PT, PT, R236, 0x1e7, -R35 ;  /* 0x000001e7ec087810 */ /* 0x000fc40007ffe823 */
[----:B------:R-:W-:Y:S01]  /*141b0*/  FSEL R108, R22, -INF , !P3 ;  /* 0xff800000166c7808 */ /* 0x000fe20005800000 */
[----:B------:R-:W-:Y:S01]  /*141c0*/  FFMA.FTZ R57, -R231, R57, R10 ;  /* 0x00000039e7397223 */ /* 0x000fe2000001010a */
[----:B------:R-:W-:Y:S03]  /*141d0*/  HMMA.16816.F32 R20, R12, R26, RZ ;  /* 0x0000001a0c14723c */ /* 0x000fe600000018ff */
[----:B------:R-:W-:Y:S01]  /*141e0*/  IADD3 R10, PT, PT, R34, 0x1e7, -R35 ;  /* 0x000001e7220a7810 */ /* 0x000fe20007ffe823 */
[----:B------:R-:W1:Y:S01]  /*141f0*/  LDSM.16.M88.4 R24, [R37+0x1c00] ;  /* 0x001c00002518783b */ /* 0x000e620000000200 */
[----:B------:R-:W-:Y:S02]  /*14200*/  IABS R8, R8 ;  /* 0x0000000800087213 */ /* 0x000fe40000000000 */
[----:B------:R-:W-:Y:S01]  /*14210*/  FSEL R59, R16, -INF , P4 ;  /* 0xff800000103b7808 */ /* 0x000fe20002000000 */
[----:B------:R-:W-:Y:S01]  /*14220*/  VIADD R16, R33, 0xfffffe19 ;  /* 0xfffffe1921107836 */ /* 0x000fe20000000000 */
[----:B------:R-:W-:-:S02]  /*14230*/  IABS R10, R10 ;  /* 0x0000000a000a7213 */ /* 0x000fc40000000000 */
[----:B------:R-:W-:Y:S02]  /*14240*/  I2FP.F32.S32 R8, R8 ;  /* 0x0000000800087245 */ /* 0x000fe40000201400 */
[----:B------:R-:W-:Y:S02]  /*14250*/  FSEL R60, R60, -INF , !P2 ;  /* 0xff8000003c3c7808 */ /* 0x000fe40005000000 */
[----:B------:R-:W-:Y:S01]  /*14260*/  I2FP.F32.S32 R10, R10 ;  /* 0x0000000a000a7245 */ /* 0x000fe20000201400 */
[----:B------:R-:W-:Y:S01]  /*14270*/  FFMA.FTZ R9, -R231, R8, R9 ;  /* 0x00000008e7097223 */ /* 0x000fe20000010109 */
[----:B------:R-:W-:Y:S01]  /*14280*/  ISETP.GE.AND P2, PT, R17, R240, PT ;  /* 0x000000f01100720c */ /* 0x000fe20003f46270 */
[----:B------:R-:W-:Y:S01]  /*14290*/  VIADD R8, R33, 0xfffffe21 ;  /* 0xfffffe2121087836 */ /* 0x000fe20000000000 */
[----:B------:R-:W-:Y:S01]  /*142a0*/  ISETP.GE.AND P4, PT, R17, R239, PT ;  /* 0x000000ef1100720c */ /* 0x000fe20003f86270 */
[----:B------:R-:W-:Y:S01]  /*142b0*/  FFMA.FTZ R11, -R231, R10, R11 ;  /* 0x0000000ae70b7223 */ /* 0x000fe2000001010b */
[----:B------:R-:W-:Y:S01]  /*142c0*/  FSEL R59, R59, -INF , !P6 ;  /* 0xff8000003b3b7808 */ /* 0x000fe20007000000 */
[----:B------:R-:W-:Y:S05]  /*142d0*/  HMMA.16816.F32 R20, R4, R18, R20 ;  /* 0x000000120414723c */ /* 0x000fea0000001814 */
[----:B------:R-:W-:-:S02]  /*142e0*/  ISETP.GE.AND P6, PT, R16, R240, PT ;  /* 0x000000f01000720c */ /* 0x000fc40003fc6270 */
[----:B------:R-:W-:Y:S02]  /*142f0*/  FSEL R114, R114, -INF , P2 ;  /* 0xff80000072727808 */ /* 0x000fe40001000000 */
[----:B------:R-:W-:Y:S02]  /*14300*/  FSEL R57, R57, -INF , P4 ;  /* 0xff80000039397808 */ /* 0x000fe40002000000 */
[CC--:B------:R-:W-:Y:S02]  /*14310*/  ISETP.GE.AND P5, PT, R17.reuse, R237.reuse, PT ;  /* 0x000000ed1100720c */ /* 0x0c0fe40003fa6270 */
[----:B------:R-:W-:Y:S02]  /*14320*/  ISETP.GE.AND P3, PT, R17, R238, PT ;  /* 0x000000ee1100720c */ /* 0x000fe40003f66270 */
[C---:B------:R-:W-:Y:S02]  /*14330*/  ISETP.GE.AND P2, PT, R16.reuse, R237, PT ;  /* 0x000000ed1000720c */ /* 0x040fe40003f46270 */
[----:B------:R-:W-:-:S02]  /*14340*/  ISETP.GE.AND P4, PT, R16, R239, PT ;  /* 0x000000ef1000720c */ /* 0x000fc40003f86270 */
[----:B------:R-:W-:Y:S02]  /*14350*/  FSEL R30, R9, -INF , P6 ;  /* 0xff800000091e7808 */ /* 0x000fe40003000000 */
[----:B------:R-:W-:Y:S02]  /*14360*/  IADD3 R17, PT, PT, R236, 0x1df, -R35 ;  /* 0x000001dfec117810 */ /* 0x000fe40007ffe823 */
[----:B------:R-:W-:Y:S01]  /*14370*/  FSEL R114, R114, -INF , !P5 ;  /* 0xff80000072727808 */ /* 0x000fe20006800000 */
[----:B------:R-:W-:Y:S01]  /*14380*/  FFMA.FTZ R54, -R231, R54, R22 ;  /* 0x00000036e7367223 */ /* 0x000fe20000010116 */
[----:B------:R-:W-:Y:S01]  /*14390*/  FSEL R57, R57, -INF , !P3 ;  /* 0xff80000039397808 */ /* 0x000fe20005800000 */
[----:B------:R-:W-:Y:S01]  /*143a0*/  FFMA.FTZ R130, -R231, R130, R20 ;  /* 0x00000082e7827223 */ /* 0x000fe20000010114 */
[----:B------:R-:W-:Y:S02]  /*143b0*/  FSEL R30, R30, -INF , !P2 ;  /* 0xff8000001e1e7808 */ /* 0x000fe40005000000 */
[----:B------:R-:W-:-:S02]  /*143c0*/  FSEL R58, R11, -INF , P4 ;  /* 0xff8000000b3a7808 */ /* 0x000fc40002000000 */
[----:B------:R-:W-:Y:S02]  /*143d0*/  ISETP.GE.AND P5, PT, R16, R238, PT ;  /* 0x000000ee1000720c */ /* 0x000fe40003fa6270 */
[C---:B------:R-:W-:Y:S02]  /*143e0*/  ISETP.GE.AND P3, PT, R8.reuse, R240, PT ;  /* 0x000000f00800720c */ /* 0x040fe40003f66270 */
[C---:B------:R-:W-:Y:S02]  /*143f0*/  ISETP.GE.AND P6, PT, R8.reuse, R237, PT ;  /* 0x000000ed0800720c */ /* 0x040fe40003fc6270 */
[C---:B------:R-:W-:Y:S02]  /*14400*/  ISETP.GE.AND P2, PT, R8.reuse, R238, PT ;  /* 0x000000ee0800720c */ /* 0x040fe40003f46270 */
[----:B------:R-:W-:Y:S02]  /*14410*/  ISETP.GE.AND P4, PT, R8, R239, PT ;  /* 0x000000ef0800720c */ /* 0x000fe40003f86270 */
[----:B------:R-:W-:Y:S01]  /*14420*/  IADD3 R16, PT, PT, R34, 0x1df, -R35 ;  /* 0x000001df22107810 */ /* 0x000fe20007ffe823 */
[----:B------:R-:W2:Y:S01]  /*14430*/  LDSM.16.M88.4 R8, [R36+0x1c00] ;  /* 0x001c00002408783b */ /* 0x000ea20000000200 */
[----:B------:R-:W-:-:S02]  /*14440*/  IABS R17, R17 ;  /* 0x0000001100117213 */ /* 0x000fc40000000000 */
[----:B------:R-:W-:Y:S02]  /*14450*/  IABS R16, R16 ;  /* 0x0000001000107213 */ /* 0x000fe40000000000 */
        /* <DEDUP_REMOVED lines=11> */
[C---:B------:R-:W-:Y:S02]  /*14510*/  ISETP.GE.AND P3, PT, R17.reuse, R237, PT ;  /* 0x000000ed1100720c */ /* 0x040fe40003f66270 */
[----:B------:R-:W-:-:S02]  /*14520*/  ISETP.GE.AND P6, PT, R17, R238, PT ;  /* 0x000000ee1100720c */ /* 0x000fc40003fc6270 */
[----:B------:R-:W-:Y:S02]  /*14530*/  ISETP.GE.AND P4, PT, R17, R239, PT ;  /* 0x000000ef1100720c */ /* 0x000fe40003f86270 */
[----:B-1----:R-:W-:Y:S03]  /*14540*/  HMMA.16816.F32 R16, R12, R24, RZ ;  /* 0x000000180c10723c */ /* 0x002fe600000018ff */
[----:B------:R-:W-:Y:S01]  /*14550*/  IABS R22, R22 ;  /* 0x0000001600167213 */ /* 0x000fe20000000000 */
[----:B------:R-:W-:Y:S01]  /*14560*/  VIADD R24, R33, 0xfffffe29 ;  /* 0xfffffe2921187836 */ /* 0x000fe20000000000 */
[----:B------:R-:W-:Y:S02]  /*14570*/  IADD3 R20, PT, PT, R34, 0x1d7, -R35 ;  /* 0x000001d722147810 */ /* 0x000fe40007ffe823 */
[----:B------:R-:W-:Y:S02]  /*14580*/  I2FP.F32.S32 R22, R22 ;  /* 0x0000001600167245 */ /* 0x000fe40000201400 */
[----:B------:R-:W-:-:S02]  /*14590*/  IABS R20, R20 ;  /* 0x0000001400147213 */ /* 0x000fc40000000000 */
[----:B------:R-:W-:Y:S01]  /*145a0*/  FSEL R56, R56, -INF , !P2 ;  /* 0xff80000038387808 */ /* 0x000fe20005000000 */
[C---:B------:R-:W-:Y:S01]  /*145b0*/  FFMA.FTZ R22, -R231.reuse, R22, R21 ;  /* 0x00000016e7167223 */ /* 0x040fe20000010115 */
[----:B------:R-:W-:Y:S02]  /*145c0*/  I2FP.F32.S32 R20, R20 ;  /* 0x0000001400147245 */ /* 0x000fe40000201400 */
[----:B------:R-:W-:Y:S02]  /*145d0*/  ISETP.GE.AND P2, PT, R24, R240, PT ;  /* 0x000000f01800720c */ /* 0x000fe40003f46270 */
[----:B------:R-:W-:Y:S01]  /*145e0*/  IADD3 R21, PT, PT, R236, 0x1d0, -R35 ;  /* 0x000001d0ec157810 */ /* 0x000fe20007ffe823 */
[----:B------:R-:W-:Y:S01]  /*145f0*/  FFMA.FTZ R20, -R231, R20, R23 ;  /* 0x00000014e7147223 */ /* 0x000fe20000010117 */
[----:B------:R-:W-:Y:S02]  /*14600*/  FSEL R130, R130, -INF , P5 ;  /* 0xff80000082827808 */ /* 0x000fe40002800000 */
[----:B------:R-:W-:Y:S01]  /*14610*/  FSEL R54, R54, -INF , P4 ;  /* 0xff80000036367808 */ /* 0x000fe20002000000 */
[----:B--2---:R-:W-:Y:S05]  /*14620*/  HMMA.16816.F32 R16, R4, R8, R16 ;  /* 0x000000080410723c */ /* 0x004fea0000001810 */
[----:B------:R-:W-:Y:S01]  /*14630*/  IABS R21, R21 ;  /* 0x0000001500157213 */ /* 0x000fe20000000000 */
[----:B------:R-:W-:Y:S01]  /*14640*/  VIADD R8, R33, 0xfffffe30 ;  /* 0xfffffe3021087836 */ /* 0x000fe20000000000 */
[----:B------:R-:W-:-:S02]  /*14650*/  FSEL R22, R22, -INF , P2 ;  /* 0xff80000016167808 */ /* 0x000fc40001000000 */
[C---:B------:R-:W-:Y:S02]  /*14660*/  ISETP.GE.AND P5, PT, R24.reuse, R237, PT ;  /* 0x000000ed1800720c */ /* 0x040fe40003fa6270 */
[----:B------:R-:W-:Y:S02]  /*14670*/  ISETP.GE.AND P4, PT, R24, R239, PT ;  /* 0x000000ef1800720c */ /* 0x000fe40003f86270 */
[----:B------:R-:W-:Y:S02]  /*14680*/  FSEL R130, R130, -INF , !P3 ;  /* 0xff80000082827808 */ /* 0x000fe40005800000 */
[----:B------:R-:W-:Y:S02]  /*14690*/  ISETP.GE.AND P3, PT, R24, R238, PT ;  /* 0x000000ee1800720c */ /* 0x000fe40003f66270 */
[----:B------:R-:W-:Y:S01]  /*146a0*/  FSEL R183, R22, -INF , !P5 ;  /* 0xff80000016b77808 */ /* 0x000fe20006800000 */
[----:B------:R-:W-:Y:S03]  /*146b0*/  HMMA.16816.F32 R24, R12, R26, RZ ;  /* 0x0000001a0c18723c */ /* 0x000fe600000018ff */
        /* <DEDUP_REMOVED lines=15> */
[----:B------:R-:W-:Y:S05]  /*147b0*/  HMMA.16816.F32 R24, R4, R10, R24 ;  /* 0x0000000a0418723c */ /* 0x000fea0000001818 */
        /* <DEDUP_REMOVED lines=10> */
[----:B------:R-:W-:Y:S01]  /*14860*/  IABS R18, R18 ;  /* 0x0000001200127213 */ /* 0x000fe20000000000 */
[----:B------:R-:W-:Y:S01]  /*14870*/  FFMA.FTZ R179, -R231, R179, R24 ;  /* 0x000000b3e7b37223 */ /* 0x000fe20000010118 */
[----:B------:R-:W-:Y:S01]  /*14880*/  IABS R16, R16 ;  /* 0x0000001000107213 */ /* 0x000fe20000000000 */
[----:B------:R-:W-:Y:S01]  /*14890*/  VIADD R24, R33, 0xfffffe39 ;  /* 0xfffffe3921187836 */ /* 0x000fe20000000000 */
[----:B------:R-:W-:Y:S02]  /*148a0*/  I2FP.F32.S32 R18, R18 ;  /* 0x0000001200127245 */ /* 0x000fe40000201400 */
[----:B------:R-:W-:-:S02]  /*148b0*/  I2FP.F32.S32 R16, R16 ;  /* 0x0000001000107245 */ /* 0x000fc40000201400 */
[----:B------:R-:W-:Y:S01]  /*148c0*/  FSEL R52, R52, -INF , !P5 ;  /* 0xff80000034347808 */ /* 0x000fe20006800000 */
[----:B------:R-:W-:Y:S01]  /*148d0*/  FFMA.FTZ R18, -R231, R18, R17 ;  /* 0x00000012e7127223 */ /* 0x000fe20000010111 */
[----:B------:R-:W-:Y:S02]  /*148e0*/  VIADD R17, R33, 0xfffffe38 ;  /* 0xfffffe3821117836 */ /* 0x000fe40000000000 */
[----:B------:R-:W-:Y:S01]  /*148f0*/  FFMA.FTZ R16, -R231, R16, R19 ;  /* 0x00000010e7107223 */ /* 0x000fe20000010113 */
[----:B------:R-:W-:Y:S02]  /*14900*/  IADD3 R31, PT, PT, R34, 0x1c8, -R35 ;  /* 0x000001c8221f7810 */ /* 0x000fe40007ffe823 */
[----:B------:R-:W-:Y:S02]  /*14910*/  FSEL R180, R18, -INF , P3 ;  /* 0xff80000012b47808 */ /* 0x000fe40001800000 */
[----:B------:R-:W-:Y:S02]  /*14920*/  FSEL R51, R16, -INF , P4 ;  /* 0xff80000010337808 */ /* 0x000fe40002000000 */
[----:B------:R-:W-:-:S02]  /*14930*/  FSEL R180, R180, -INF , !P6 ;  /* 0xff800000b4b47808 */ /* 0x000fc40007000000 */
[C---:B------:R-:W-:Y:S02]  /*14940*/  ISETP.GE.AND P5, PT, R17.reuse, R240, PT ;  /* 0x000000f01100720c */ /* 0x040fe40003fa6270 */
[C---:B------:R-:W-:Y:S02]  /*14950*/  ISETP.GE.AND P3, PT, R17.reuse, R237, PT ;  /* 0x000000ed1100720c */ /* 0x040fe40003f66270 */
[C---:B------:R-:W-:Y:S02]  /*14960*/  ISETP.GE.AND P6, PT, R17.reuse, R238, PT ;  /* 0x000000ee1100720c */ /* 0x040fe40003fc6270 */
[----:B------:R-:W-:Y:S02]  /*14970*/  ISETP.GE.AND P4, PT, R17, R239, PT ;  /* 0x000000ef1100720c */ /* 0x000fe40003f86270 */
[----:B-1----:R-:W-:Y:S03]  /*14980*/  HMMA.16816.F32 R16, R12, R20, RZ ;  /* 0x000000140c10723c */ /* 0x002fe600000018ff */
[----:B------:R-:W-:-:S02]  /*14990*/  IADD3 R21, PT, PT, R236, 0x1c7, -R35 ;  /* 0x000001c7ec157810 */ /* 0x000fc40007ffe823 */
[----:B------:R-:W-:Y:S02]  /*149a0*/  IABS R31, R31 ;  /* 0x0000001f001f7213 */ /* 0x000fe40000000000 */
[----:B------:R-:W-:Y:S02]  /*149b0*/  IADD3 R20, PT, PT, R34, 0x1c7, -R35 ;  /* 0x000001c722147810 */ /* 0x000fe40007ffe823 */
[----:B------:R-:W-:Y:S02]  /*149c0*/  IABS R21, R21 ;  /* 0x0000001500157213 */ /* 0x000fe40000000000 */
[----:B------:R-:W-:Y:S02]  /*149d0*/  I2FP.F32.S32 R31, R31 ;  /* 0x0000001f001f7245 */ /* 0x000fe40000201400 */
[----:B------:R-:W-:Y:S02]  /*149e0*/  IABS R20, R20 ;  /* 0x0000001400147213 */ /* 0x000fe40000000000 */
[----:B------:R-:W-:Y:S01]  /*149f0*/  I2FP.F32.S32 R21, R21 ;  /* 0x0000001500157245 */ /* 0x000fe20000201400 */
[----:B------:R-:W-:Y:S01]  /*14a00*/  FFMA.FTZ R26, -R231, R31, R26 ;  /* 0x0000001fe71a7223 */ /* 0x000fe2000001011a */
[----:B------:R-:W-:-:S02]  /*14a10*/  I2FP.F32.S32 R20, R20 ;  /* 0x0000001400147245 */ /* 0x000fc40000201400 */
[----:B------:R-:W-:Y:S01]  /*14a20*/  FSEL R51, R51, -INF , !P2 ;  /* 0xff80000033337808 */ /* 0x000fe20005000000 */
[C---:B------:R-:W-:Y:S01]  /*14a30*/  FFMA.FTZ R25, -R231.reuse, R21, R25 ;  /* 0x00000015e7197223 */ /* 0x040fe20000010119 */
[----:B------:R-:W-:Y:S01]  /*14a40*/  ISETP.GE.AND P2, PT, R24, R240, PT ;  /* 0x000000f01800720c */ /* 0x000fe20003f46270 */
[----:B--2---:R-:W-:Y:S05]  /*14a50*/  HMMA.16816.F32 R16, R4, R8, R16 ;  /* 0x000000080410723c */ /* 0x004fea0000001810 */
[----:B------:R-:W-:Y:S01]  /*14a60*/  IADD3 R21, PT, PT, R236, 0x1c0, -R35 ;  /* 0x000001c0ec157810 */ /* 0x000fe20007ffe823 */
[----:B------:R-:W-:Y:S01]  /*14a70*/  FFMA.FTZ R20, -R231, R20, R27 ;  /* 0x00000014e7147223 */ /* 0x000fe2000001011b */
[----:B------:R-:W-:Y:S01]  /*14a80*/  FSEL R50, R26, -INF , P4 ;  /* 0xff8000001a327808 */ /* 0x000fe20002000000 */
[----:B------:R-:W-:Y:S01]  /*14a90*/  VIADD R8, R33, 0xfffffe40 ;  /* 0xfffffe4021087836 */ /* 0x000fe20000000000 */
[----:B------:R-:W-:-:S02]  /*14aa0*/  FSEL R179, R179, -INF , P5 ;  /* 0xff800000b3b37808 */ /* 0x000fc40002800000 */
[C---:B------:R-:W-:Y:S02]  /*14ab0*/  ISETP.GE.AND P4, PT, R24.reuse, R239, PT ;  /* 0x000000ef1800720c */ /* 0x040fe40003f86270 */
[----:B------:R-:W-:Y:S02]  /*14ac0*/  IABS R21, R21 ;  /* 0x0000001500157213 */ /* 0x000fe40000000000 */
[----:B------:R-:W-:Y:S02]  /*14ad0*/  FSEL R25, R25, -INF , P2 ;  /* 0xff80000019197808 */ /* 0x000fe40001000000 */
[----:B------:R-:W-:Y:S02]  /*14ae0*/  ISETP.GE.AND P5, PT, R24, R237, PT ;  /* 0x000000ed1800720c */ /* 0x000fe40003fa6270 */
[----:B------:R-:W-:Y:S02]  /*14af0*/  FSEL R179, R179, -INF , !P3 ;  /* 0xff800000b3b37808 */ /* 0x000fe40005800000 */
[----:B------:R-:W-:-:S02]  /*14b00*/  I2FP.F32.S32 R178, R21 ;  /* 0x0000001500b27245 */ /* 0x000fc40000201400 */
[----:B------:R-:W-:Y:S02]  /*14b10*/  FSEL R31, R20, -INF , P4 ;  /* 0xff800000141f7808 */ /* 0x000fe40002000000 */
[----:B------:R-:W-:Y:S01]  /*14b20*/  ISETP.GE.AND P3, PT, R24, R238, PT ;  /* 0x000000ee1800720c */ /* 0x000fe20003f66270 */
[----:B------:R-:W-:Y:S03]  /*14b30*/  HMMA.16816.F32 R20, R12, R22, RZ ;  /* 0x000000160c14723c */ /* 0x000fe600000018ff */
[----:B------:R-:W-:Y:S01]  /*14b40*/  FSEL R129, R25, -INF , !P5 ;  /* 0xff80000019817808 */ /* 0x000fe20006800000 */
[----:B------:R-:W-:Y:S01]  /*14b50*/  FFMA.FTZ R178, -R231, R178, R16 ;  /* 0x000000b2e7b27223 */ /* 0x000fe20000010110 */
[----:B------:R-:W-:Y:S01]  /*14b60*/  IADD3 R9, PT, PT, R34, 0x1c0, -R35 ;  /* 0x000001c022097810 */ /* 0x000fe20007ffe823 */
[----:B------:R-:W1:Y:S01]  /*14b70*/  LDSM.16.M88.4 R24, [R37+0x2400] ;  /* 0x002400002518783b */ /* 0x000e620000000200 */
[----:B------:R-:W-:-:S02]  /*14b80*/  FSEL R50, R50, -INF , !P6 ;  /* 0xff80000032327808 */ /* 0x000fc40007000000 */
[----:B------:R-:W-:Y:S02]  /*14b90*/  IABS R9, R9 ;  /* 0x0000000900097213 */ /* 0x000fe40000000000 */
[C---:B------:R-:W-:Y:S02]  /*14ba0*/  ISETP.GE.AND P6, PT, R8.reuse, R240, PT ;  /* 0x000000f00800720c */ /* 0x040fe40003fc6270 */
[----:B------:R-:W-:Y:S02]  /*14bb0*/  I2FP.F32.S32 R66, R9 ;  /* 0x0000000900427245 */ /* 0x000fe40000201400 */
        /* <DEDUP_REMOVED lines=18> */
[C---:B------:R-:W-:Y:S01]  /*14ce0*/  FFMA.FTZ R68, -R231.reuse, R68, R22 ;  /* 0x00000044e7447223 */ /* 0x040fe20000010116 */
[----:B------:R-:W-:Y:S01]  /*14cf0*/  IABS R16, R16 ;  /* 0x0000001000107213 */ /* 0x000fe20000000000 */
[----:B------:R-:W-:Y:S01]  /*14d00*/  FFMA.FTZ R176, -R231, R176, R20 ;  /* 0x000000b0e7b07223 */ /* 0x000fe20000010114 */
        /* <DEDUP_REMOVED lines=15> */
[----:B------:R-:W-:Y:S01]  /*14e00*/  IABS R22, R22 ;  /* 0x0000001600167213 */ /* 0x000fe20000000000 */
[----:B------:R-:W-:Y:S01]  /*14e10*/  VIADD R24, R33, 0xfffffe49 ;  /* 0xfffffe4921187836 */ /* 0x000fe20000000000 */
[----:B------:R-:W-:-:S02]  /*14e20*/  IADD3 R20, PT, PT, R34, 0x1b7, -R35 ;  /* 0x000001b722147810 */ /* 0x000fc40007ffe823 */
[----:B------:R-:W-:Y:S02]  /*14e30*/  I2FP.F32.S32 R22, R22 ;  /* 0x0000001600167245 */ /* 0x000fe40000201400 */
[----:B------:R-:W-:Y:S02]  /*14e40*/  IABS R20, R20 ;  /* 0x0000001400147213 */ /* 0x000fe40000000000 */
[----:B------:R-:W-:Y:S01]  /*14e50*/  FSEL R67, R67, -INF , !P2 ;  /* 0xff80000043437808 */ /* 0x000fe20005000000 */
[C---:B------:R-:W-:Y:S01]  /*14e60*/  FFMA.FTZ R22, -R231.reuse, R22, R21 ;  /* 0x00000016e7167223 */ /* 0x040fe20000010115 */
[----:B------:R-:W-:Y:S02]  /*14e70*/  I2FP.F32.S32 R20, R20 ;  /* 0x0000001400147245 */ /* 0x000fe40000201400 */
[----:B------:R-:W-:Y:S02]  /*14e80*/  ISETP.GE.AND P2, PT, R24, R240, PT ;  /* 0x000000f01800720c */ /* 0x000fe40003f46270 */
[----:B------:R-:W-:Y:S01]  /*14e90*/  IADD3 R21, PT, PT, R236, 0x1b0, -R35 ;  /* 0x000001b0ec157810 */ /* 0x000fe20007ffe823 */
[----:B------:R-:W-:Y:S01]  /*14ea0*/  FFMA.FTZ R20, -R231, R20, R23 ;  /* 0x00000014e7147223 */ /* 0x000fe20000010117 */
[----:B------:R-:W-:-:S02]  /*14eb0*/  FSEL R176, R176, -INF , P5 ;  /* 0xff800000b0b07808 */ /* 0x000fc40002800000 */
[----:B------:R-:W-:Y:S01]  /*14ec0*/  FSEL R68, R68, -INF , P4 ;  /* 0xff80000044447808 */ /* 0x000fe20002000000 */
[----:B--2---:R-:W-:Y:S05]  /*14ed0*/  HMMA.16816.F32 R16, R4, R8, R16 ;  /* 0x000000080410723c */ /* 0x004fea0000001810 */
[----:B------:R-:W-:Y:S01]  /*14ee0*/  IABS R21, R21 ;  /* 0x0000001500157213 */ /* 0x000fe20000000000 */
[----:B------:R-:W-:Y:S01]  /*14ef0*/  VIADD R8, R33, 0xfffffe50 ;  /* 0xfffffe5021087836 */ /* 0x000fe20000000000 */
[----:B------:R-:W-:Y:S02]  /*14f00*/  FSEL R22, R22, -INF , P2 ;  /* 0xff80000016167808 */ /* 0x000fe40001000000 */
[----:B------:R-:W-:-:S02]  /*14f10*/  ISETP.GE.AND P5, PT, R24, R237, PT ;  /* 0x000000ed1800720c */ /* 0x000fc40003fa6270 */
        /* <DEDUP_REMOVED lines=35> */
[----:B------:R-:W-:Y:S01]  /*15150*/  I2FP.F32.S32 R18, R18 ;  /* 0x0000001200127245 */ /* 0x000fe20000201400 */
[----:B------:R-:W-:Y:S01]  /*15160*/  FFMA.FTZ R26, -R231, R38, R26 ;  /* 0x00000026e71a7223 */ /* 0x000fe2000001011a */
        /* <DEDUP_REMOVED lines=22> */
[----:B------:R-:W-:Y:S01]  /*152d0*/  ISETP.GE.AND P2, PT, R24, R240, PT ;  /* 0x000000f01800720c */ /* 0x000fe20003f46270 */
[----:B------:R-:W-:Y:S01]  /*152e0*/  FFMA.FTZ R20, -R231, R20, R27 ;  /* 0x00000014e7147223 */ /* 0x000fe2000001011b */
[----:B------:R-:W-:-:S02]  /*152f0*/  IADD3 R21, PT, PT, R236, 0x1a0, -R35 ;  /* 0x000001a0ec157810 */ /* 0x000fc40007ffe823 */
[----:B------:R-:W-:Y:S01]  /*15300*/  FSEL R72, R26, -INF , P4 ;  /* 0xff8000001a487808 */ /* 0x000fe20002000000 */
[----:B--2---:R-:W-:Y:S05]  /*15310*/  HMMA.16816.F32 R16, R4, R8, R16 ;  /* 0x000000080410723c */ /* 0x004fea0000001810 */
[----:B------:R-:W-:Y:S01]  /*15320*/  FSEL R172, R172, -INF , P5 ;  /* 0xff800000acac7808 */ /* 0x000fe20002800000 */
[----:B------:R-:W-:Y:S01]  /*15330*/  VIADD R8, R33, 0xfffffe60 ;  /* 0xfffffe6021087836 */ /* 0x000fe20000000000 */
[----:B------:R-:W-:Y:S02]  /*15340*/  ISETP.GE.AND P4, PT, R24, R239, PT ;  /* 0x000000ef1800720c */ /* 0x000fe40003f86270 */
[----:B------:R-:W-:-:S02]  /*15350*/  IABS R21, R21 ;  /* 0x0000001500157213 */ /* 0x000fc40000000000 */
[----:B------:R-:W-:Y:S02]  /*15360*/  FSEL R25, R25, -INF , P2 ;  /* 0xff80000019197808 */ /* 0x000fe40001000000 */
[----:B------:R-:W-:Y:S02]  /*15370*/  ISETP.GE.AND P5, PT, R24, R237, PT ;  /* 0x000000ed1800720c */ /* 0x000fe40003fa6270 */
[----:B------:R-:W-:Y:S02]  /*15380*/  FSEL R172, R172, -INF , !P3 ;  /* 0xff800000acac7808 */ /* 0x000fe40005800000 */
[----:B------:R-:W-:Y:S02]  /*15390*/  I2FP.F32.S32 R170, R21 ;  /* 0x0000001500aa7245 */ /* 0x000fe40000201400 */
        /* <DEDUP_REMOVED lines=106> */
[----:B------:R-:W-:Y:S02]  /*15a40*/  IABS R38, R38 ;  /* 0x0000002600267213 */ /* 0x000fe40000000000 */
        /* <DEDUP_REMOVED lines=20> */
[----:B------:R-:W-:Y:S01]  /*15b90*/  IADD3 R21, PT, PT, R236, 0x180, -R35 ;  /* 0x00000180ec157810 */ /* 0x000fe20007ffe823 */
[----:B--2---:R-:W-:Y:S05]  /*15ba0*/  HMMA.16816.F32 R16, R4, R8, R16 ;  /* 0x000000080410723c */ /* 0x004fea0000001810 */
        /* <DEDUP_REMOVED lines=74> */
[C---:B------:R-:W-:Y:S02]  /*16050*/  ISETP.GE.AND P4, PT, R24.reuse, R239, PT ;  /* 0x000000ef1800720c */ /* 0x040fe40003f86270 */
        /* <DEDUP_REMOVED lines=244> */
[----:B------:R-:W-:Y:S01]  /*16fa0*/  IABS R207, R207 ;  /* 0x000000cf00cf7213 */ /* 0x000fe20000000000 */
[----:B------:R-:W-:Y:S01]  /*16fb0*/  FFMA.FTZ R18, -R231, R18, R17 ;  /* 0x00000012e7127223 */ /* 0x000fe20000010111 */
[----:B------:R-:W-:Y:S02]  /*16fc0*/  VIADD R17, R33, 0xfffffec8 ;  /* 0xfffffec821117836 */ /* 0x000fe40000000000 */
[----:B------:R-:W-:Y:S01]  /*16fd0*/  FFMA.FTZ R16, -R231, R16, R19 ;  /* 0x00000010e7107223 */ /* 0x000fe20000010113 */
[----:B------:R-:W-:Y:S02]  /*16fe0*/  FSEL R205, R205, -INF , !P5 ;  /* 0xff800000cdcd7808 */ /* 0x000fe40006800000 */
[----:B------:R-:W-:Y:S02]  /*16ff0*/  FSEL R93, R18, -INF , P3 ;  /* 0xff800000125d7808 */ /* 0x000fe40001800000 */
[----:B------:R-:W-:Y:S02]  /*17000*/  FSEL R206, R16, -INF , P4 ;  /* 0xff80000010ce7808 */ /* 0x000fe40002000000 */
[----:B------:R-:W-:-:S02]  /*17010*/  FSEL R93, R93, -INF , !P6 ;  /* 0xff8000005d5d7808 */ /* 0x000fc40007000000 */
[C---:B------:R-:W-:Y:S02]  /*17020*/  ISETP.GE.AND P5, PT, R17.reuse, R240, PT ;  /* 0x000000f01100720c */ /* 0x040fe40003fa6270 */
[C---:B------:R-:W-:Y:S02]  /*17030*/  ISETP.GE.AND P3, PT, R17.reuse, R237, PT ;  /* 0x000000ed1100720c */ /* 0x040fe40003f66270 */
[C---:B------:R-:W-:Y:S02]  /*17040*/  ISETP.GE.AND P6, PT, R17.reuse, R238, PT ;  /* 0x000000ee1100720c */ /* 0x040fe40003fc6270 */
[----:B------:R-:W-:Y:S02]  /*17050*/  ISETP.GE.AND P4, PT, R17, R239, PT ;  /* 0x000000ef1100720c */ /* 0x000fe40003f86270 */
[----:B------:R-:W-:Y:S01]  /*17060*/  I2FP.F32.S32 R207, R207 ;  /* 0x000000cf00cf7245 */ /* 0x000fe20000201400 */
[----:B-1----:R-:W-:Y:S03]  /*17070*/  HMMA.16816.F32 R16, R12, R24, RZ ;  /* 0x000000180c10723c */ /* 0x002fe600000018ff */
[----:B------:R-:W-:Y:S01]  /*17080*/  IABS R89, R89 ;  /* 0x0000005900597213 */ /* 0x000fe20000000000 */
[----:B------:R-:W-:Y:S01]  /*17090*/  VIADD R24, R33, 0xfffffec9 ;  /* 0xfffffec921187836 */ /* 0x000fe20000000000 */
[----:B------:R-:W-:Y:S01]  /*170a0*/  FSEL R206, R206, -INF , !P2 ;  /* 0xff800000cece7808 */ /* 0x000fe20005000000 */
[----:B------:R-:W-:Y:S01]  /*170b0*/  FFMA.FTZ R207, -R231, R207, R22 ;  /* 0x000000cfe7cf7223 */ /* 0x000fe20000010116 */
[----:B------:R-:W-:-:S02]  /*170c0*/  I2FP.F32.S32 R89, R89 ;  /* 0x0000005900597245 */ /* 0x000fc40000201400 */
[--C-:B------:R-:W-:Y:S02]  /*170d0*/  IADD3 R22, PT, PT, R236, 0x137, -R35.reuse ;  /* 0x00000137ec167810 */ /* 0x100fe40007ffe823 */
[----:B------:R-:W-:Y:S01]  /*170e0*/  ISETP.GE.AND P2, PT, R24, R240, PT ;  /* 0x000000f01800720c */ /* 0x000fe20003f46270 */
[----:B------:R-:W-:Y:S01]  /*170f0*/  FFMA.FTZ R89, -R231, R89, R20 ;  /* 0x00000059e7597223 */ /* 0x000fe20000010114 */
[----:B------:R-:W-:Y:S02]  /*17100*/  IABS R22, R22 ;  /* 0x0000001600167213 */ /* 0x000fe40000000000 */
[----:B------:R-:W-:Y:S02]  /*17110*/  IADD3 R20, PT, PT, R34, 0x137, -R35 ;  /* 0x0000013722147810 */ /* 0x000fe40007ffe823 */
[----:B------:R-:W-:Y:S02]  /*17120*/  I2FP.F32.S32 R22, R22 ;  /* 0x0000001600167245 */ /* 0x000fe40000201400 */
[----:B------:R-:W-:-:S02]  /*17130*/  IABS R20, R20 ;  /* 0x0000001400147213 */ /* 0x000fc40000000000 */
[----:B------:R-:W-:Y:S01]  /*17140*/  FSEL R89, R89, -INF , P5 ;  /* 0xff80000059597808 */ /* 0x000fe20002800000 */
[----:B------:R-:W-:Y:S01]  /*17150*/  FFMA.FTZ R22, -R231, R22, R21 ;  /* 0x00000016e7167223 */ /* 0x000fe20000010115 */
[----:B------:R-:W-:Y:S01]  /*17160*/  I2FP.F32.S32 R20, R20 ;  /* 0x0000001400147245 */ /* 0x000fe20000201400 */
[----:B--2---:R-:W-:Y:S05]  /*17170*/  HMMA.16816.F32 R16, R4, R8, R16 ;  /* 0x000000080410723c */ /* 0x004fea0000001810 */
[----:B------:R-:W-:Y:S01]  /*17180*/  IADD3 R21, PT, PT, R236, 0x130, -R35 ;  /* 0x00000130ec157810 */ /* 0x000fe20007ffe823 */
[----:B------:R-:W-:Y:S01]  /*17190*/  VIADD R8, R33, 0xfffffed0 ;  /* 0xfffffed021087836 */ /* 0x000fe20000000000 */
[----:B------:R-:W-:Y:S01]  /*171a0*/  FSEL R207, R207, -INF , P4 ;  /* 0xff800000cfcf7808 */ /* 0x000fe20002000000 */
[----:B------:R-:W-:Y:S01]  /*171b0*/  FFMA.FTZ R20, -R231, R20, R23 ;  /* 0x00000014e7147223 */ /* 0x000fe20000010117 */
[----:B------:R-:W-:-:S02]  /*171c0*/  IABS R21, R21 ;  /* 0x0000001500157213 */ /* 0x000fc40000000000 */
[----:B------:R-:W-:Y:S02]  /*171d0*/  FSEL R22, R22, -INF , P2 ;  /* 0xff80000016167808 */ /* 0x000fe40001000000 */
[C---:B------:R-:W-:Y:S02]  /*171e0*/  ISETP.GE.AND P5, PT, R24.reuse, R237, PT ;  /* 0x000000ed1800720c */ /* 0x040fe40003fa6270 */
        /* <DEDUP_REMOVED lines=50> */
[--C-:B------:R-:W-:Y:S02]  /*17510*/  IADD3 R21, PT, PT, R236, 0x127, -R35.reuse ;  /* 0x00000127ec157810 */ /* 0x100fe40007ffe823 */
[----:B------:R-:W-:Y:S02]  /*17520*/  IABS R38, R38 ;  /* 0x0000002600267213 */ /* 0x000fe40000000000 */
[----:B------:R-:W-:Y:S02]  /*17530*/  I2FP.F32.S32 R47, R47 ;  /* 0x0000002f002f7245 */ /* 0x000fe40000201400 */
[----:B------:R-:W-:Y:S02]  /*17540*/  IADD3 R20, PT, PT, R34, 0x127, -R35 ;  /* 0x0000012722147810 */ /* 0x000fe40007ffe823 */
[----:B------:R-:W-:Y:S01]  /*17550*/  IABS R21, R21 ;  /* 0x0000001500157213 */ /* 0x000fe20000000000 */
[----:B------:R-:W-:Y:S01]  /*17560*/  FFMA.FTZ R47, -R231, R47, R24 ;  /* 0x0000002fe72f7223 */ /* 0x000fe20000010118 */
[----:B------:R-:W-:Y:S01]  /*17570*/  I2FP.F32.S32 R38, R38 ;  /* 0x0000002600267245 */ /* 0x000fe20000201400 */
[----:B------:R-:W-:Y:S01]  /*17580*/  VIADD R24, R33, 0xfffffed9 ;  /* 0xfffffed921187836 */ /* 0x000fe20000000000 */
[----:B------:R-:W-:-:S02]  /*17590*/  IABS R20, R20 ;  /* 0x0000001400147213 */ /* 0x000fc40000000000 */
[----:B------:R-:W-:Y:S01]  /*175a0*/  I2FP.F32.S32 R21, R21 ;  /* 0x0000001500157245 */ /* 0x000fe20000201400 */
[----:B------:R-:W-:Y:S01]  /*175b0*/  FFMA.FTZ R26, -R231, R38, R26 ;  /* 0x00000026e71a7223 */ /* 0x000fe2000001011a */
[----:B------:R-:W-:Y:S01]  /*175c0*/  I2FP.F32.S32 R20, R20 ;  /* 0x0000001400147245 */ /* 0x000fe20000201400 */
[----:B--2---:R-:W-:Y:S05]  /*175d0*/  HMMA.16816.F32 R16, R4, R8, R16 ;  /* 0x000000080410723c */ /* 0x004fea0000001810 */
[----:B------:R-:W-:Y:S01]  /*175e0*/  FSEL R185, R185, -INF , !P2 ;  /* 0xff800000b9b97808 */ /* 0x000fe20005000000 */
[C---:B------:R-:W-:Y:S01]  /*175f0*/  FFMA.FTZ R25, -R231.reuse, R21, R25 ;  /* 0x00000015e7197223 */ /* 0x040fe20000010119 */
[----:B------:R-:W-:Y:S01]  /*17600*/  IADD3 R8, PT, PT, R34, 0x120, -R35 ;  /* 0x0000012022087810 */ /* 0x000fe20007ffe823 */
[----:B------:R-:W-:Y:S01]  /*17610*/  FFMA.FTZ R20, -R231, R20, R27 ;  /* 0x00000014e7147223 */ /* 0x000fe2000001011b */
[----:B------:R-:W-:Y:S01]  /*17620*/  ISETP.GE.AND P2, PT, R24, R240, PT ;  /* 0x000000f01800720c */ /* 0x000fe20003f46270 */
[----:B------:R-:W-:Y:S01]  /*17630*/  VIADD R9, R33, 0xfffffee0 ;  /* 0xfffffee021097836 */ /* 0x000fe20000000000 */
[----:B------:R-:W-:-:S02]  /*17640*/  IADD3 R21, PT, PT, R236, 0x120, -R35 ;  /* 0x00000120ec157810 */ /* 0x000fc40007ffe823 */
[----:B------:R-:W-:Y:S02]  /*17650*/  FSEL R184, R26, -INF , P4 ;  /* 0xff8000001ab87808 */ /* 0x000fe40002000000 */
[----:B------:R-:W-:Y:S02]  /*17660*/  IABS R8, R8 ;  /* 0x0000000800087213 */ /* 0x000fe40000000000 */
[----:B------:R-:W-:Y:S02]  /*17670*/  FSEL R47, R47, -INF , P5 ;  /* 0xff8000002f2f7808 */ /* 0x000fe40002800000 */
[----:B------:R-:W-:Y:S02]  /*17680*/  ISETP.GE.AND P4, PT, R24, R239, PT ;  /* 0x000000ef1800720c */ /* 0x000fe40003f86270 */
[----:B------:R-:W-:Y:S02]  /*17690*/  IABS R21, R21 ;  /* 0x0000001500157213 */ /* 0x000fe40000000000 */
[----:B------:R-:W-:-:S02]  /*176a0*/  FSEL R25, R25, -INF , P2 ;  /* 0xff80000019197808 */ /* 0x000fc40001000000 */
[----:B------:R-:W-:Y:S02]  /*176b0*/  ISETP.GE.AND P5, PT, R24, R237, PT ;  /* 0x000000ed1800720c */ /* 0x000fe40003fa6270 */
[----:B------:R-:W-:Y:S02]  /*176c0*/  I2FP.F32.S32 R162, R8 ;  /* 0x0000000800a27245 */ /* 0x000fe40000201400 */
[----:B------:R-:W-:Y:S02]  /*176d0*/  FSEL R47, R47, -INF , !P3 ;  /* 0xff8000002f2f7808 */ /* 0x000fe40005800000 */
[----:B------:R-:W-:Y:S01]  /*176e0*/  I2FP.F32.S32 R8, R21 ;  /* 0x0000001500087245 */ /* 0x000fe20000201400 */
[----:B------:R-:W-:Y:S01]  /*176f0*/  FFMA.FTZ R162, -R231, R162, R18 ;  /* 0x000000a2e7a27223 */ /* 0x000fe20000010112 */
[----:B------:R-:W-:Y:S02]  /*17700*/  FSEL R182, R20, -INF , P4 ;  /* 0xff80000014b67808 */ /* 0x000fe40002000000 */
[----:B------:R-:W-:Y:S01]  /*17710*/  ISETP.GE.AND P3, PT, R24, R238, PT ;  /* 0x000000ee1800720c */ /* 0x000fe20003f66270 */
[----:B------:R-:W-:Y:S03]  /*17720*/  HMMA.16816.F32 R20, R12, R22, RZ ;  /* 0x000000160c14723c */ /* 0x000fe600000018ff */
[----:B------:R-:W-:Y:S01]  /*17730*/  FSEL R46, R25, -INF , !P5 ;  /* 0xff800000192e7808 */ /* 0x000fe20006800000 */
[----:B------:R-:W-:Y:S01]  /*17740*/  FFMA.FTZ R43, -R231, R8, R16 ;  /* 0x00000008e72b7223 */ /* 0x000fe20000010110 */
[----:B------:R-:W1:Y:S01]  /*17750*/  LDSM.16.M88.4 R24, [R37+0x4c00] ;  /* 0x004c00002518783b */ /* 0x000e620000000200 */
[----:B------:R-:W-:Y:S01]  /*17760*/  FSEL R184, R184, -INF , !P6 ;  /* 0xff800000b8b87808 */ /* 0x000fe20007000000 */
[----:B------:R-:W-:Y:S01]  /*17770*/  VIADD R8, R33, 0xfffffee1 ;  /* 0xfffffee121087836 */ /* 0x000fe20000000000 */
[----:B------:R-:W-:-:S02]  /*17780*/  ISETP.GE.AND P6, PT, R9, R240, PT ;  /* 0x000000f00900720c */ /* 0x000fc40003fc6270 */
[C---:B------:R-:W-:Y:S02]  /*17790*/  ISETP.GE.AND P2, PT, R9.reuse, R237, PT ;  /* 0x000000ed0900720c */ /* 0x040fe40003f46270 */
[----:B------:R-:W-:Y:S02]  /*177a0*/  ISETP.GE.AND P4, PT, R9, R239, PT ;  /* 0x000000ef0900720c */ /* 0x000fe40003f86270 */
[----:B------:R-:W-:Y:S02]  /*177b0*/  FSEL R43, R43, -INF , P6 ;  /* 0xff8000002b2b7808 */ /* 0x000fe40003000000 */
[----:B------:R-:W-:Y:S02]  /*177c0*/  IADD3 R18, PT, PT, R236, 0x11f, -R35 ;  /* 0x0000011fec127810 */ /* 0x000fe40007ffe823 */
[----:B------:R-:W-:Y:S02]  /*177d0*/  FSEL R182, R182, -INF , !P3 ;  /* 0xff800000b6b67808 */ /* 0x000fe40005800000 */
[----:B------:R-:W-:-:S02]  /*177e0*/  FSEL R43, R43, -INF , !P2 ;  /* 0xff8000002b2b7808 */ /* 0x000fc40005000000 */
[----:B------:R-:W-:Y:S01]  /*177f0*/  FSEL R162, R162, -INF , P4 ;  /* 0xff800000a2a27808 */ /* 0x000fe20002000000 */
[----:B------:R-:W-:Y:S05]  /*17800*/  HMMA.16816.F32 R20, R4, R10, R20 ;  /* 0x0000000a0414723c */ /* 0x000fea0000001814 */
[----:B------:R-:W-:Y:S02]  /*17810*/  ISETP.GE.AND P5, PT, R9, R238, PT ;  /* 0x000000ee0900720c */ /* 0x000fe40003fa6270 */
        /* <DEDUP_REMOVED lines=18> */
[----:B------:R-:W-:Y:S01]  /*17940*/  FSEL R42, R42, -INF , !P6 ;  /* 0xff8000002a2a7808 */ /* 0x000fe20007000000 */
[----:B------:R-:W-:Y:S01]  /*17950*/  BAR.SYNC.DEFER_BLOCKING 0x0 ;  /* 0x0000000000007b1d */ /* 0x000fe20000010000 */
[C---:B------:R-:W-:Y:S02]  /*17960*/  ISETP.GE.AND P5, PT, R17.reuse, R240, PT ;  /* 0x000000f01100720c */ /* 0x040fe40003fa6270 */
[C---:B------:R-:W-:Y:S02]  /*17970*/  ISETP.GE.AND P3, PT, R17.reuse, R237, PT ;  /* 0x000000ed1100720c */ /* 0x040fe40003f66270 */
[----:B------:R-:W-:-:S02]  /*17980*/  ISETP.GE.AND P6, PT, R17, R238, PT ;  /* 0x000000ee1100720c */ /* 0x000fc40003fc6270 */
[----:B------:R-:W-:Y:S02]  /*17990*/  ISETP.GE.AND P4, PT, R17, R239, PT ;  /* 0x000000ef1100720c */ /* 0x000fe40003f86270 */
[C---:B-1----:R-:W-:Y:S03]  /*179a0*/  HMMA.16816.F32 R16, R12.reuse, R24, RZ ;  /* 0x000000180c10723c */ /* 0x042fe600000018ff */
[----:B------:R-:W-:Y:S01]  /*179b0*/  IADD3 R151, PT, PT, R34, 0x118, -R35 ;  /* 0x0000011822977810 */ /* 0x000fe20007ffe823 */
[----:B------:R-:W-:Y:S01]  /*179c0*/  VIADD R24, R33, 0xfffffee9 ;  /* 0xfffffee921187836 */ /* 0x000fe20000000000 */
[----:B------:R-:W-:Y:S02]  /*179d0*/  IABS R41, R41 ;  /* 0x0000002900297213 */ /* 0x000fe40000000000 */
[----:B------:R-:W-:Y:S02]  /*179e0*/  IABS R151, R151 ;  /* 0x0000009700977213 */ /* 0x000fe40000000000 */
[----:B------:R-:W-:Y:S01]  /*179f0*/  I2FP.F32.S32 R41, R41 ;  /* 0x0000002900297245 */ /* 0x000fe20000201400 */
[----:B------:R-:W-:Y:S01]  /*17a00*/  HMMA.16816.F32 R12, R12, R26, RZ ;  /* 0x0000001a0c0c723c */ /* 0x000fe200000018ff */
[----:B------:R-:W-:-:S02]  /*17a10*/  I2FP.F32.S32 R151, R151 ;  /* 0x0000009700977245 */ /* 0x000fc40000201400 */
[----:B------:R-:W-:Y:S01]  /*17a20*/  FSEL R157, R157, -INF , !P2 ;  /* 0xff8000009d9d7808 */ /* 0x000fe20005000000 */
[C---:B------:R-:W-:Y:S01]  /*17a30*/  FFMA.FTZ R41, -R231.reuse, R41, R20 ;  /* 0x00000029e7297223 */ /* 0x040fe20000010114 */
[--C-:B------:R-:W-:Y:S01]  /*17a40*/  IADD3 R20, PT, PT, R34, 0x117, -R35.reuse ;  /* 0x0000011722147810 */ /* 0x100fe20007ffe823 */
[----:B------:R-:W-:Y:S01]  /*17a50*/  FFMA.FTZ R151, -R231, R151, R22 ;  /* 0x00000097e7977223 */ /* 0x000fe20000010116 */
[C-C-:B------:R-:W-:Y:S02]  /*17a60*/  IADD3 R22, PT, PT, R236.reuse, 0x117, -R35.reuse ;  /* 0x00000117ec167810 */ /* 0x140fe40007ffe823 */
[----:B------:R-:W-:Y:S02]  /*17a70*/  IABS R20, R20 ;  /* 0x0000001400147213 */ /* 0x000fe40000000000 */
[----:B------:R-:W-:Y:S01]  /*17a80*/  IABS R22, R22 ;  /* 0x0000001600167213 */ /* 0x000fe20000000000 */
[----:B--2---:R-:W-:Y:S05]  /*17a90*/  HMMA.16816.F32 R16, R4, R8, R16 ;  /* 0x000000080410723c */ /* 0x004fea0000001810 */
[----:B------:R-:W-:-:S02]  /*17aa0*/  IADD3 R9, PT, PT, R236, 0x110, -R35 ;  /* 0x00000110ec097810 */ /* 0x000fc40007ffe823 */
[----:B------:R-:W-:Y:S02]  /*17ab0*/  IADD3 R8, PT, PT, R34, 0x110, -R35 ;  /* 0x0000011022087810 */ /* 0x000fe40007ffe823 */
[----:B------:R-:W-:Y:S02]  /*17ac0*/  IABS R9, R9 ;  /* 0x0000000900097213 */ /* 0x000fe40000000000 */
[----:B------:R-:W-:Y:S01]  /*17ad0*/  IABS R8, R8 ;  /* 0x0000000800087213 */ /* 0x000fe20000000000 */
[----:B------:R-:W-:Y:S03]  /*17ae0*/  HMMA.16816.F32 R12, R4, R10, R12 ;  /* 0x0000000a040c723c */ /* 0x000fe6000000180c */
[----:B------:R-:W-:Y:S01]  /*17af0*/  I2FP.F32.S32 R9, R9 ;  /* 0x0000000900097245 */ /* 0x000fe20000201400 */
[----:B------:R-:W-:Y:S01]  /*17b00*/  VIADD R5, R33, 0xfffffef8 ;  /* 0xfffffef821057836 */ /* 0x000fe20000000000 */
[----:B------:R-:W-:-:S02]  /*17b10*/  I2FP.F32.S32 R8, R8 ;  /* 0x0000000800087245 */ /* 0x000fc40000201400 */
[----:B------:R-:W-:Y:S02]  /*17b20*/  I2FP.F32.S32 R20, R20 ;  /* 0x0000001400147245 */ /* 0x000fe40000201400 */
[----:B------:R-:W-:Y:S02]  /*17b30*/  I2FP.F32.S32 R22, R22 ;  /* 0x0000001600167245 */ /* 0x000fe40000201400 */
[----:B------:R-:W-:Y:S01]  /*17b40*/  FSEL R41, R41, -INF , P5 ;  /* 0xff80000029297808 */ /* 0x000fe20002800000 */
[C---:B------:R-:W-:Y:S01]  /*17b50*/  FFMA.FTZ R20, -R231.reuse, R20, R23 ;  /* 0x00000014e7147223 */ /* 0x040fe20000010117 */
[C---:B------:R-:W-:Y:S01]  /*17b60*/  FFMA.FTZ R39, -R231.reuse, R9, R16 ;  /* 0x00000009e7277223 */ /* 0x040fe20000010110 */
[----:B------:R-:W-:Y:S01]  /*17b70*/  IADD3 R9, PT, PT, R236, 0x10f, -R35 ;  /* 0x0000010fec097810 */ /* 0x000fe20007ffe823 */
[----:B------:R-:W-:Y:S01]  /*17b80*/  FFMA.FTZ R18, -R231, R8, R18 ;  /* 0x00000008e7127223 */ /* 0x000fe20000010112 */
[----:B------:R-:W-:Y:S01]  /*17b90*/  FSEL R151, R151, -INF , P4 ;  /* 0xff80000097977808 */ /* 0x000fe20002000000 */
[----:B------:R-:W-:Y:S01]  /*17ba0*/  FFMA.FTZ R22, -R231, R22, R21 ;  /* 0x00000016e7167223 */ /* 0x000fe20000010115 */
[----:B------:R-:W-:Y:S01]  /*17bb0*/  IADD3 R8, PT, PT, R34, 0x10f, -R35 ;  /* 0x0000010f22087810 */ /* 0x000fe20007ffe823 */
[C---:B------:R-:W-:Y:S01]  /*17bc0*/  VIADD R21, R33.reuse, 0xfffffef0 ;  /* 0xfffffef021157836 */ /* 0x040fe20000000000 */
[----:B------:R-:W-:Y:S01]  /*17bd0*/  IABS R9, R9 ;  /* 0x0000000900097213 */ /* 0x000fe20000000000 */
[----:B------:R-:W-:Y:S01]  /*17be0*/  VIADD R16, R33, 0xfffffef1 ;  /* 0xfffffef121107836 */ /* 0x000fe20000000000 */
[----:B------:R-:W-:-:S02]  /*17bf0*/  ISETP.GE.AND P4, PT, R24, R239, PT ;  /* 0x000000ef1800720c */ /* 0x000fc40003f86270 */
[----:B------:R-:W-:Y:S02]  /*17c00*/  FSEL R41, R41, -INF , !P3 ;  /* 0xff80000029297808 */ /* 0x000fe40005800000 */
[----:B------:R-:W-:Y:S02]  /*17c10*/  IABS R8, R8 ;  /* 0x0000000800087213 */ /* 0x000fe40000000000 */
[----:B------:R-:W-:Y:S02]  /*17c20*/  I2FP.F32.S32 R9, R9 ;  /* 0x0000000900097245 */ /* 0x000fe40000201400 */
[C---:B------:R-:W-:Y:S02]  /*17c30*/  ISETP.GE.AND P2, PT, R24.reuse, R240, PT ;  /* 0x000000f01800720c */ /* 0x040fe40003f46270 */
[----:B------:R-:W-:Y:S01]  /*17c40*/  ISETP.GE.AND P3, PT, R24, R238, PT ;  /* 0x000000ee1800720c */ /* 0x000fe20003f66270 */
[----:B------:R-:W-:Y:S01]  /*17c50*/  FFMA.FTZ R9, -R231, R9, R17 ;  /* 0x00000009e7097223 */ /* 0x000fe20000010111 */
[----:B------:R-:W-:-:S02]  /*17c60*/  FSEL R110, R20, -INF , P4 ;  /* 0xff800000146e7808 */ /* 0x000fc40002000000 */
[----:B------:R-:W-:Y:S02]  /*17c70*/  IADD3 R4, PT, PT, R34, 0x108, -R35 ;  /* 0x0000010822047810 */ /* 0x000fe40007ffe823 */
[----:B------:R-:W-:Y:S02]  /*17c80*/  FSEL R151, R151, -INF , !P6 ;  /* 0xff80000097977808 */ /* 0x000fe40007000000 */
[----:B------:R-:W-:Y:S02]  /*17c90*/  I2FP.F32.S32 R8, R8 ;  /* 0x0000000800087245 */ /* 0x000fe40000201400 */
[----:B------:R-:W-:Y:S02]  /*17ca0*/  ISETP.GE.AND P5, PT, R24, R237, PT ;  /* 0x000000ed1800720c */ /* 0x000fe40003fa6270 */
[----:B------:R-:W-:Y:S01]  /*17cb0*/  ISETP.GE.AND P6, PT, R21, R240, PT ;  /* 0x000000f01500720c */ /* 0x000fe20003fc6270 */
[----:B------:R-:W-:Y:S01]  /*17cc0*/  FFMA.FTZ R8, -R231, R8, R19 ;  /* 0x00000008e7087223 */ /* 0x000fe20000010113 */
[----:B------:R-:W-:-:S02]  /*17cd0*/  FSEL R40, R22, -INF , P2 ;  /* 0xff80000016287808 */ /* 0x000fc40001000000 */
[----:B------:R-:W-:Y:S02]  /*17ce0*/  ISETP.GE.AND P4, PT, R21, R239, PT ;  /* 0x000000ef1500720c */ /* 0x000fe40003f86270 */
[----:B------:R-:W-:Y:S02]  /*17cf0*/  FSEL R110, R110, -INF , !P3 ;  /* 0xff8000006e6e7808 */ /* 0x000fe40005800000 */
[----:B------:R-:W-:Y:S02]  /*17d00*/  ISETP.GE.AND P3, PT, R16, R240, PT ;  /* 0x000000f01000720c */ /* 0x000fe40003f66270 */
[----:B------:R-:W-:Y:S02]  /*17d10*/  IABS R4, R4 ;  /* 0x0000000400047213 */ /* 0x000fe40000000000 */
[----:B------:R-:W-:Y:S02]  /*17d20*/  IADD3 R34, PT, PT, R34, 0x107, -R35 ;  /* 0x0000010722227810 */ /* 0x000fe40007ffe823 */
[----:B------:R-:W-:-:S02]  /*17d30*/  FSEL R40, R40, -INF , !P5 ;  /* 0xff80000028287808 */ /* 0x000fc40006800000 */
[----:B------:R-:W-:Y:S02]  /*17d40*/  FSEL R39, R39, -INF , P6 ;  /* 0xff80000027277808 */ /* 0x000fe40003000000 */
[----:B------:R-:W-:Y:S02]  /*17d50*/  FSEL R83, R18, -INF , P4 ;  /* 0xff80000012537808 */ /* 0x000fe40002000000 */
[----:B------:R-:W-:Y:S02]  /*17d60*/  ISETP.GE.AND P5, PT, R21, R238, PT ;  /* 0x000000ee1500720c */ /* 0x000fe40003fa6270 */
[C---:B------:R-:W-:Y:S02]  /*17d70*/  ISETP.GE.AND P6, PT, R16.reuse, R237, PT ;  /* 0x000000ed1000720c */ /* 0x040fe40003fc6270 */
[----:B------:R-:W-:Y:S02]  /*17d80*/  ISETP.GE.AND P4, PT, R16, R239, PT ;  /* 0x000000ef1000720c */ /* 0x000fe40003f86270 */
[----:B------:R-:W-:-:S02]  /*17d90*/  FSEL R9, R9, -INF , P3 ;  /* 0xff80000009097808 */ /* 0x000fc40001800000 */
[----:B------:R-:W-:Y:S02]  /*17da0*/  I2FP.F32.S32 R4, R4 ;  /* 0x0000000400047245 */ /* 0x000fe40000201400 */
[----:B------:R-:W-:Y:S02]  /*17db0*/  IABS R34, R34 ;  /* 0x0000002200227213 */ /* 0x000fe40000000000 */
[----:B------:R-:W-:Y:S01]  /*17dc0*/  IADD3 R6, PT, PT, R236, 0x108, -R35 ;  /* 0x00000108ec067810 */ /* 0x000fe20007ffe823 */
[----:B------:R-:W-:Y:S01]  /*17dd0*/  FFMA.FTZ R4, -R231, R4, R14 ;  /* 0x00000004e7047223 */ /* 0x000fe2000001010e */
[----:B------:R-:W-:Y:S02]  /*17de0*/  FSEL R83, R83, -INF , !P5 ;  /* 0xff80000053537808 */ /* 0x000fe40006800000 */
[----:B------:R-:W-:Y:S02]  /*17df0*/  FSEL R38, R9, -INF , !P6 ;  /* 0xff80000009267808 */ /* 0x000fe40007000000 */
[----:B------:R-:W-:-:S02]  /*17e00*/  FSEL R8, R8, -INF , P4 ;  /* 0xff80000008087808 */ /* 0x000fc40002000000 */
[----:B------:R-:W-:Y:S02]  /*17e10*/  IADD3 R7, PT, PT, R236, 0x107, -R35 ;  /* 0x00000107ec077810 */ /* 0x000fe40007ffe823 */
[C---:B------:R-:W-:Y:S02]  /*17e20*/  ISETP.GE.AND P5, PT, R5.reuse, R240, PT ;  /* 0x000000f00500720c */ /* 0x040fe40003fa6270 */
[C---:B------:R-:W-:Y:S02]  /*17e30*/  ISETP.GE.AND P3, PT, R5.reuse, R237, PT ;  /* 0x000000ed0500720c */ /* 0x040fe40003f66270 */
[C---:B------:R-:W-:Y:S02]  /*17e40*/  ISETP.GE.AND P6, PT, R5.reuse, R238, PT ;  /* 0x000000ee0500720c */ /* 0x040fe40003fc6270 */
[----:B------:R-:W-:Y:S01]  /*17e50*/  ISETP.GE.AND P4, PT, R5, R239, PT ;  /* 0x000000ef0500720c */ /* 0x000fe20003f86270 */
[C---:B------:R-:W-:Y:S01]  /*17e60*/  VIADD R5, R33.reuse, 0xfffffef9 ;  /* 0xfffffef921057836 */ /* 0x040fe20000000000 */
[----:B------:R-:W-:Y:S01]  /*17e70*/  I2FP.F32.S32 R34, R34 ;  /* 0x0000002200227245 */ /* 0x000fe20000201400 */
[----:B------:R-:W-:Y:S01]  /*17e80*/  VIADD R33, R33, 0xfffffe20 ;  /* 0xfffffe2021217836 */ /* 0x000fe20000000000 */
[----:B------:R-:W-:-:S02]  /*17e90*/  ISETP.GE.AND P2, PT, R21, R237, PT ;  /* 0x000000ed1500720c */ /* 0x000fc40003f46270 */
[----:B------:R-:W-:Y:S01]  /*17ea0*/  IABS R6, R6 ;  /* 0x0000000600067213 */ /* 0x000fe20000000000 */
[----:B------:R-:W-:Y:S01]  /*17eb0*/  FFMA.FTZ R15, -R231, R34, R15 ;  /* 0x00000022e70f7223 */ /* 0x000fe2000001010f */
[----:B------:R-:W-:Y:S02]  /*17ec0*/  IABS R7, R7 ;  /* 0x0000000700077213 */ /* 0x000fe40000000000 */
[----:B------:R-:W-:Y:S02]  /*17ed0*/  IADD3 R9, PT, PT, R236, 0x1e0, -R35 ;  /* 0x000001e0ec097810 */ /* 0x000fe40007ffe823 */
[----:B------:R-:W-:Y:S02]  /*17ee0*/  FSEL R4, R4, -INF , P4 ;  /* 0xff80000004047808 */ /* 0x000fe40002000000 */
[----:B------:R-:W-:Y:S02]  /*17ef0*/  ISETP.GE.AND P4, PT, R5, R239, PT ;  /* 0x000000ef0500720c */ /* 0x000fe40003f86270 */
[----:B------:R-:W-:-:S02]  /*17f00*/  FSEL R39, R39, -INF , !P2 ;  /* 0xff80000027277808 */ /* 0x000fc40005000000 */
[----:B------:R-:W-:Y:S02]  /*17f10*/  I2FP.F32.S32 R6, R6 ;  /* 0x0000000600067245 */ /* 0x000fe40000201400 */
[----:B------:R-:W-:Y:S02]  /*17f20*/  I2FP.F32.S32 R7, R7 ;  /* 0x0000000700077245 */ /* 0x000fe40000201400 */
[----:B------:R-:W-:Y:S01]  /*17f30*/  ISETP.GE.AND P2, PT, R16, R238, PT ;  /* 0x000000ee1000720c */ /* 0x000fe20003f46270 */
[C---:B------:R-:W-:Y:S01]  /*17f40*/  FFMA.FTZ R6, -R231.reuse, R6, R12 ;  /* 0x00000006e7067223 */ /* 0x040fe2000001010c */
[----:B------:R-:W-:Y:S01]  /*17f50*/  IABS R9, R9 ;  /* 0x0000000900097213 */ /* 0x000fe20000000000 */
[----:B------:R-:W-:Y:S01]  /*17f60*/  FFMA.FTZ R7, -R231, R7, R13 ;  /* 0x00000007e7077223 */ /* 0x000fe2000001010d */
[----:B------:R-:W-:Y:S02]  /*17f70*/  FSEL R15, R15, -INF , P4 ;  /* 0xff8000000f0f7808 */ /* 0x000fe40002000000 */
[----:B------:R-:W-:-:S02]  /*17f80*/  ISETP.GT.AND P4, PT, R3, R218, PT ;  /* 0x000000da0300720c */ /* 0x000fc40003f84270 */
[----:B------:R-:W-:Y:S02]  /*17f90*/  FSEL R35, R8, -INF , !P2 ;  /* 0xff80000008237808 */ /* 0x000fe40005000000 */
[----:B------:R-:W-:Y:S02]  /*17fa0*/  I2FP.F32.S32 R9, R9 ;  /* 0x0000000900097245 */ /* 0x000fe40000201400 */
[-C--:B------:R-:W-:Y:S02]  /*17fb0*/  ISETP.GE.AND P2, PT, R5, R240.reuse, PT ;  /* 0x000000f00500720c */ /* 0x080fe40003f46270 */
[----:B------:R-:W-:Y:S01]  /*17fc0*/  FSEL R6, R6, -INF , P5 ;  /* 0xff80000006067808 */ /* 0x000fe20002800000 */
[----:B------:R-:W-:Y:S01]  /*17fd0*/  FFMA.FTZ R9, -R231, R9, R28 ;  /* 0x00000009e7097223 */ /* 0x000fe2000001011c */
[----:B------:R-:W-:Y:S02]  /*17fe0*/  FSEL R7, R7, -INF , P2 ;  /* 0xff80000007077808 */ /* 0x000fe40001000000 */
[----:B------:R-:W-:-:S02]  /*17ff0*/  ISETP.GE.AND P2, PT, R33, R240, PT ;  /* 0x000000f02100720c */ /* 0x000fc40003f46270 */
[----:B------:R-:W-:Y:S02]  /*18000*/  FSEL R37, R6, -INF , !P3 ;  /* 0xff80000006257808 */ /* 0x000fe40005800000 */
[----:B------:R-:W-:Y:S02]  /*18010*/  FSEL R34, R4, -INF , !P6 ;  /* 0xff80000004227808 */ /* 0x000fe40007000000 */
[CC--:B------:R-:W-:Y:S02]  /*18020*/  ISETP.GE.AND P5, PT, R5.reuse, R237.reuse, PT ;  /* 0x000000ed0500720c */ /* 0x0c0fe40003fa6270 */
[----:B------:R-:W-:Y:S02]  /*18030*/  ISETP.GE.AND P3, PT, R5, R238, PT ;  /* 0x000000ee0500720c */ /* 0x000fe40003f66270 */
        /* <DEDUP_REMOVED lines=40> */
[----:B------:R-:W-:-:S02]  /*182c0*/  ISETP.GE.U32.AND P6, PT, R7, R5, PT ;  /* 0x000000050700720c */ /* 0x000fc40003fc6070 */
[----:B------:R-:W-:-:S05]  /*182d0*/  LOP3.LUT R7, RZ, R6, RZ, 0x33, !PT ;  /* 0x00000006ff077212 */ /* 0x000fca00078e33ff */
        /* <DEDUP_REMOVED lines=29> */
.L_x_4633:
        /* <DEDUP_REMOVED lines=8> */
.L_x_4634:
[----:B------:R-:W-:Y:S05]  /*18530*/  BSYNC.RECONVERGENT B0 ;  /* 0x0000000000007941 */ /* 0x000fea0003800200 */
.L_x_4632:
[C---:B------:R-:W-:Y:S01]  /*18540*/  IMAD.SHL.U32 R6, R214.reuse, 0x20, RZ ;  /* 0x00000020d6067824 */ /* 0x040fe200078e00ff */
[C-C-:B------:R-:W-:Y:S01]  /*18550*/  SHF.L.U64.HI R4, R214.reuse, 0x5, R215.reuse ;  /* 0x00000005d6047819 */ /* 0x140fe200000102d7 */
[C---:B------:R-:W-:Y:S01]  /*18560*/  IMAD.SHL.U32 R7, R214.reuse, 0x40, RZ ;  /* 0x00000040d6077824 */ /* 0x040fe200078e00ff */
[----:B------:R-:W-:Y:S01]  /*18570*/  SHF.L.U64.HI R8, R214, 0x6, R215 ;  /* 0x00000006d6087819 */ /* 0x000fe200000102d7 */
[C---:B------:R-:W-:Y:S01]  /*18580*/  IMAD.SHL.U32 R5, R6.reuse, 0x2, RZ ;  /* 0x0000000206057824 */ /* 0x040fe200078e00ff */
[----:B------:R-:W-:Y:S01]  /*18590*/  SHF.L.U64.HI R4, R6, 0x1, R4 ;  /* 0x0000000106047819 */ /* 0x000fe20000010204 */
[----:B------:R-:W-:Y:S02]  /*185a0*/  @!P0 IMAD.MOV.U32 R12, RZ, RZ, R220 ;  /* 0x000000ffff0c8224 */ /* 0x000fe400078e00dc */
[----:B------:R-:W-:Y:S01]  /*185b0*/  @!P0 IMAD.MOV.U32 R13, RZ, RZ, R219 ;  /* 0x000000ffff0d8224 */ /* 0x000fe200078e00db */
[-C--:B------:R-:W-:Y:S02]  /*185c0*/  IADD3 R10, P5, P3, R7, R220.reuse, R5 ;  /* 0x000000dc070a7210 */ /* 0x080fe40007bbe005 */
[----:B------:R-:W-:-:S02]  /*185d0*/  @!P0 IADD3 R16, P1, PT, R5, R220, RZ ;  /* 0x000000dc05108210 */ /* 0x000fc40007f3e0ff */
[----:B------:R-:W-:Y:S01]  /*185e0*/  IADD3 R14, P2, PT, R10, R7, RZ ;  /* 0x000000070a0e7210 */ /* 0x000fe20007f5e0ff */
[----:B------:R-:W-:Y:S01]  /*185f0*/  @!PT LDS RZ, [RZ] ;  /* 0x00000000fffff984 */ /* 0x000fe20000000800 */
[----:B------:R-:W-:Y:S01]  /*18600*/  @!PT LDS RZ, [RZ] ;  /* 0x00000000fffff984 */ /* 0x000fe20000000800 */
[----:B------:R-:W-:Y:S01]  /*18610*/  @!PT LDS RZ, [RZ] ;  /* 0x00000000fffff984 */ /* 0x000fe20000000800 */
[----:B------:R1:W-:Y:S01]  /*18620*/  @!P0 LDGSTS.E.BYPASS.LTC128B.128 [R45+0x1000], desc[UR4][R12.64] ;  /* 0x010000000c2d8fae */ /* 0x0003e2000b981a04 */
[----:B------:R-:W-:Y:S01]  /*18630*/  IADD3.X R11, PT, PT, R8, R219, R4, P5, P3 ;  /* 0x000000db080b7210 */ /* 0x000fe20002fe6404 */
[----:B------:R-:W-:Y:S02]  /*18640*/  @!P0 IMAD.X R17, R4, 0x1, R219, P1 ;  /* 0x0000000104118824 */ /* 0x000fe400008e06db */
[----:B------:R2:W-:Y:S02]  /*18650*/  @P0 STS.128 [R45+0x1000], RZ ;  /* 0x001000ff2d000388 */ /* 0x0005e40000000c00 */
[----:B------:R-:W-:Y:S02]  /*18660*/  IMAD.X R15, R11, 0x1, R8, P2 ;  /* 0x000000010b0f7824 */ /* 0x000fe400010e0608 */
[----:B------:R-:W-:Y:S01]  /*18670*/  @!PT LDS RZ, [RZ] ;  /* 0x00000000fffff984 */ /* 0x000fe20000000800 */
[----:B------:R-:W-:Y:S01]  /*18680*/  @!PT LDS RZ, [RZ] ;  /* 0x00000000fffff984 */ /* 0x000fe20000000800 */
[----:B------:R-:W-:Y:S01]  /*18690*/  @!PT LDS RZ, [RZ] ;  /* 0x00000000fffff984 */ /* 0x000fe20000000800 */
[----:B------:R-:W-:Y:S04]  /*186a0*/  @!P0 LDGSTS.E.BYPASS.LTC128B.128 [R45+0x1800], desc[UR4][R16.64] ;  /* 0x01800000102d8fae */ /* 0x000fe8000b981a04 */
        /* <DEDUP_REMOVED lines=11> */
[----:B------:R2:W-:Y:S01]  /*18760*/  @P0 STS.128 [R45+0x2800], RZ ;  /* 0x002800ff2d000388 */ /* 0x0005e20000000c00 */
[----:B------:R-:W-:Y:S01]  /*18770*/  IADD3 R4, P2, PT, R12, R7, RZ ;  /* 0x000000070c047210 */ /* 0x000fe20007f5e0ff */
[----:B------:R-:W-:-:S03]  /*18780*/  IMAD.X R13, R15, 0x1, R8, P1 ;  /* 0x000000010f0d7824 */ /* 0x000fc600008e0608 */
[-C--:B------:R-:W-:Y:S01]  /*18790*/  IADD3 R6, P1, PT, R4, R7.reuse, RZ ;  /* 0x0000000704067210 */ /* 0x080fe20007f3e0ff */
[--C-:B------:R-:W-:Y:S01]  /*187a0*/  IMAD.X R5, R13, 0x1, R8.reuse, P2 ;  /* 0x000000010d057824 */ /* 0x100fe200010e0608 */
[----:B------:R-:W-:Y:S01]  /*187b0*/  @!PT LDS RZ, [RZ] ;  /* 0x00000000fffff984 */ /* 0x000fe20000000800 */
[----:B------:R-:W-:Y:S01]  /*187c0*/  @!PT LDS RZ, [RZ] ;  /* 0x00000000fffff984 */ /* 0x000fe20000000800 */
[----:B------:R-:W-:Y:S01]  /*187d0*/  @!PT LDS RZ, [RZ] ;  /* 0x00000000fffff984 */ /* 0x000fe20000000800 */
[----:B------:R2:W-:Y:S04]  /*187e0*/  @!P0 LDGSTS.E.BYPASS.LTC128B.128 [R45+0x3000], desc[UR4][R12.64] ;  /* 0x030000000c2d8fae */ /* 0x0005e8000b981a04 */
[----:B------:R2:W-:Y:S01]  /*187f0*/  @P0 STS.128 [R45+0x3000], RZ ;  /* 0x003000ff2d000388 */ /* 0x0005e20000000c00 */
[----:B---3--:R-:W-:Y:S01]  /*18800*/  @!P0 IADD3 R10, P2, PT, R6, R7, RZ ;  /* 0x00000007060a8210 */ /* 0x008fe20007f5e0ff */
        /* <DEDUP_REMOVED lines=18> */
.L_x_4631:
[----:B------:R-:W-:Y:S05]  /*18930*/  BSYNC.RECONVERGENT B1 ;  /* 0x0000000000017941 */ /* 0x000fea0003800200 */
.L_x_4630:
[----:B------:R-:W3:Y:S01]  /*18940*/  LD.E R82, desc[UR4][R148.64+0xdc] ;  /* 0x0000dc0494527980 */ /* 0x000ee2000c101900 */
[----:B--2---:R-:W-:Y:S02]  /*18950*/  FMNMX3.FTZ R5, R0, R64, R63, !PT ;  /* 0x0000004000057276 */ /* 0x004fe4000781003f */
[----:B------:R-:W-:Y:S01]  /*18960*/  @P4 IADD3 R241, PT, PT, R44, -0x3, RZ ;  /* 0xfffffffd2cf14810 */ /* 0x000fe20007ffe0ff */
        /* <DEDUP_REMOVED lines=39> */
[-CC-:B------:R-:W-:Y:S01]  /*18be0*/  FFMA.FTZ R95, R50, R82.reuse, -R79.reuse ;  /* 0x00000052325f7223 */ /* 0x180fe2000001084f */
[----:B------:R-:W-:Y:S01]  /*18bf0*/  FMNMX3.FTZ R50, R2, R123, R122, !PT ;  /* 0x0000007b02327276 */ /* 0x000fe2000781007a */
[-CC-:B------:R-:W-:Y:S01]  /*18c00*/  FFMA.FTZ R84, R71, R82.reuse, -R79.reuse ;  /* 0x0000005247547223 */ /* 0x180fe2000001084f */
[-CC-:B------:R-:W-:Y:S01]  /*18c10*/  FFMA.FTZ R71, R150, R82.reuse, -R79.reuse ;  /* 0x0000005296477223 */ /* 0x180fe2000001084f */
[----:B------:R-:W-:Y:S01]  /*18c20*/  FSEL R150, R45, RZ, P0 ;  /* 0x000000ff2d967208 */ /* 0x000fe20000000000 */
[----:B------:R-:W-:Y:S01]  /*18c30*/  FFMA.FTZ R76, R75, R82, -R79 ;  /* 0x000000524b4c7223 */ /* 0x000fe2000001084f */
[----:B------:R-:W-:Y:S01]  /*18c40*/  FMNMX3.FTZ R50, R50, R118, R117, !PT ;  /* 0x0000007632327276 */ /* 0x000fe20007810075 */
[-CC-:B------:R-:W-:Y:S01]  /*18c50*/  FFMA.FTZ R75, R80, R82.reuse, -R79.reuse ;  /* 0x00000052504b7223 */ /* 0x180fe2000001084f */
[----:B------:R-:W-:Y:S01]  /*18c60*/  ISETP.NE.AND P0, PT, R112, RZ, PT ;  /* 0x000000ff7000720c */ /* 0x000fe20003f05270 */
[----:B------:R-:W-:Y:S01]  /*18c70*/  FADD.FTZ R150, R0, -R150 ;  /* 0x8000009600967221 */ /* 0x000fe20000010000 */
        /* <DEDUP_REMOVED lines=9> */
[----:B------:R-:W-:Y:S01]  /*18d10*/  FMUL.FTZ R150, R82, R150 ;  /* 0x0000009652967220 */ /* 0x000fe20000410000 */
[----:B------:R-:W-:Y:S01]  /*18d20*/  MUFU.EX2 R128, R128 ;  /* 0x0000008000807308 */ /* 0x000fe20000000800 */
[----:B------:R-:W-:Y:S01]  /*18d30*/  FFMA.FTZ R111, R60, R82, -R79 ;  /* 0x000000523c6f7223 */ /* 0x000fe2000001084f */
[----:B------:R-:W-:Y:S01]  /*18d40*/  FMNMX3.FTZ R50, R50, R130, R183, !PT ;  /* 0x0000008232327276 */ /* 0x000fe200078100b7 */
[-CC-:B------:R-:W-:Y:S01]  /*18d50*/  FFMA.FTZ R109, R59, R82.reuse, -R79.reuse ;  /* 0x000000523b6d7223 */ /* 0x180fe2000001084f */
[-CC-:B------:R-:W-:Y:S01]  /*18d60*/  FFMA.FTZ R107, R57, R82.reuse, -R79.reuse ;  /* 0x00000052396b7223 */ /* 0x180fe2000001084f */
[-CC-:B------:R-:W-:Y:S01]  /*18d70*/  FFMA.FTZ R106, R58, R82.reuse, -R79.reuse ;  /* 0x000000523a6a7223 */ /* 0x180fe2000001084f */
[----:B------:R-:W-:Y:S01]  /*18d80*/  FMNMX3.FTZ R50, R50, R181, R180, !PT ;  /* 0x000000b532327276 */ /* 0x000fe200078100b4 */
[-CC-:B------:R-:W-:Y:S01]  /*18d90*/  FFMA.FTZ R81, R72, R82.reuse, -R79.reuse ;  /* 0x0000005248517223 */ /* 0x180fe2000001084f */
[----:B------:R-:W1:Y:S01]  /*18da0*/  MUFU.EX2 R121, R121 ;  /* 0x0000007900797308 */ /* 0x000e620000000800 */
[-C--:B------:R-:W-:Y:S01]  /*18db0*/  FFMA.FTZ R78, R73, R82.reuse, -R79 ;  /* 0x00000052494e7223 */ /* 0x080fe2000001084f */
        /* <DEDUP_REMOVED lines=39> */
[-C--:B-1----:R-:W-:Y:S01]  /*19030*/  FMUL.FTZ R18, R146, R150.reuse ;  /* 0x0000009692127220 */ /* 0x082fe20000410000 */
[-C--:B------:R-:W-:Y:S01]  /*19040*/  FMUL.FTZ R19, R147, R150.reuse ;  /* 0x0000009693137220 */ /* 0x080fe20000410000 */
[----:B------:R-:W-:Y:S01]  /*19050*/  FMNMX3.FTZ R50, R50, R159, R158, !PT ;  /* 0x0000009f32327276 */ /* 0x000fe2000781009e */
[-C--:B------:R-:W-:Y:S01]  /*19060*/  FMUL.FTZ R142, R142, R150.reuse ;  /* 0x000000968e8e7220 */ /* 0x080fe20000410000 */
[-C--:B------:R-:W-:Y:S01]  /*19070*/  FMUL.FTZ R143, R143, R150.reuse ;  /* 0x000000968f8f7220 */ /* 0x080fe20000410000 */
[----:B------:R-:W-:Y:S01]  /*19080*/  FMUL.FTZ R138, R138, R150 ;  /* 0x000000968a8a7220 */ /* 0x000fe20000410000 */
[----:B------:R-:W-:Y:S01]  /*19090*/  FMNMX3.FTZ R50, R50, R156, R155, !PT ;  /* 0x0000009c32327276 */ /* 0x000fe2000781009b */
[----:B------:R-:W-:Y:S01]  /*190a0*/  MUFU.EX2 R107, R107 ;  /* 0x0000006b006b7308 */ /* 0x000fe20000000800 */
[-C--:B------:R-:W-:Y:S01]  /*190b0*/  FMUL.FTZ R139, R139, R150.reuse ;  /* 0x000000968b8b7220 */ /* 0x080fe20000410000 */
[----:B------:R-:W-:Y:S01]  /*190c0*/  FMUL.FTZ R134, R134, R150 ;  /* 0x0000009686867220 */ /* 0x000fe20000410000 */
[----:B------:R-:W-:Y:S01]  /*190d0*/  FMNMX3.FTZ R50, R50, R154, R153, !PT ;  /* 0x0000009a32327276 */ /* 0x000fe20007810099 */
[-C--:B------:R-:W-:Y:S01]  /*190e0*/  FMUL.FTZ R135, R135, R150.reuse ;  /* 0x0000009687877220 */ /* 0x080fe20000410000 */
[----:B------:R-:W-:Y:S01]  /*190f0*/  FFMA.FTZ R128, R242, R150, R128 ;  /* 0x00000096f2807223 */ /* 0x000fe20000010080 */
[-CC-:B------:R-:W-:Y:S01]  /*19100*/  FFMA.FTZ R62, R196, R82.reuse, -R79.reuse ;  /* 0x00000052c43e7223 */ /* 0x180fe2000001084f */
[----:B------:R-:W-:Y:S01]  /*19110*/  FMNMX3.FTZ R50, R50, R127, R126, !PT ;  /* 0x0000007f32327276 */ /* 0x000fe2000781007e */
[----:B------:R-:W1:Y:S01]  /*19120*/  MUFU.EX2 R106, R106 ;  /* 0x0000006a006a7308 */ /* 0x000e620000000800 */
[----:B------:R-:W-:Y:S01]  /*19130*/  FADD.FTZ R128, R121, R128 ;  /* 0x0000008079807221 */ /* 0x000fe20000010000 */
[----:B------:R-:W-:Y:S01]  /*19140*/  FFMA.FTZ R61, R197, R82, -R79 ;  /* 0x00000052c53d7223 */ /* 0x000fe2000001084f */
[----:B------:R-:W-:Y:S01]  /*19150*/  FMNMX3.FTZ R50, R50, R120, R113, !PT ;  /* 0x0000007832327276 */ /* 0x000fe20007810071 */
[-CC-:B------:R-:W-:Y:S01]  /*19160*/  FFMA.FTZ R60, R198, R82.reuse, -R79.reuse ;  /* 0x00000052c63c7223 */ /* 0x180fe2000001084f */
[----:B------:R-:W-:Y:S01]  /*19170*/  FADD.FTZ R128, R116, R128 ;  /* 0x0000008074807221 */ /* 0x000fe20000010000 */
[-C--:B------:R-:W-:Y:S01]  /*19180*/  FFMA.FTZ R59, R199, R82.reuse, -R79 ;  /* 0x00000052c73b7223 */ /* 0x080fe2000001084f */
[----:B------:R-:W-:Y:S01]  /*19190*/  FMNMX3.FTZ R50, R50, R105, R103, !PT ;  /* 0x0000006932327276 */ /* 0x000fe20007810067 */
[----:B------:R-:W-:Y:S01]  /*191a0*/  MUFU.EX2 R104, R104 ;  /* 0x0000006800687308 */ /* 0x000fe20000000800 */
[----:B------:R-:W-:Y:S01]  /*191b0*/  FADD.FTZ R115, R115, R128 ;  /* 0x0000008073737221 */ /* 0x000fe20000010000 */
[----:B------:R-:W-:Y:S01]  /*191c0*/  FFMA.FTZ R58, R200, R82, -R79 ;  /* 0x00000052c83a7223 */ /* 0x000fe2000001084f */
[----:B------:R-:W-:Y:S01]  /*191d0*/  FMNMX3.FTZ R50, R50, R100, R97, !PT ;  /* 0x0000006432327276 */ /* 0x000fe20007810061 */
[-C--:B------:R-:W-:Y:S01]  /*191e0*/  FFMA.FTZ R57, R201, R82.reuse, -R79 ;  /* 0x00000052c9397223 */ /* 0x080fe2000001084f */
[----:B---3--:R-:W-:Y:S01]  /*191f0*/  FADD.FTZ R115, R111, R115 ;  /* 0x000000736f737221 */ /* 0x008fe20000010000 */
[----:B------:R-:W-:Y:S01]  /*19200*/  FFMA.FTZ R56, R202, R82, -R79 ;  /* 0x00000052ca387223 */ /* 0x000fe2000001084f */
[----:B------:R-:W-:Y:S01]  /*19210*/  FMNMX3.FTZ R50, R50, R94, R93, !PT ;  /* 0x0000005e32327276 */ /* 0x000fe2000781005d */
[----:B------:R-:W-:Y:S01]  /*19220*/  MUFU.EX2 R102, R102 ;  /* 0x0000006600667308 */ /* 0x000fe20000000800 */
[----:B-1----:R-:W-:Y:S01]  /*19230*/  F2FP.F16.F32.PACK_AB R31, R106, R107 ;  /* 0x0000006b6a1f723e */ /* 0x002fe200000000ff */
        /* <DEDUP_REMOVED lines=18> */
[----:B------:R-:W-:-:S03]  /*19360*/  FFMA.FTZ R242, R33, R82, -R79 ;  /* 0x0000005221f27223 */ /* 0x000fc6000001084f */
[----:B------:R-:W-:Y:S01]  /*19370*/  FMNMX3.FTZ R50, R50, R39, R38, !PT ;  /* 0x0000002732327276 */ /* 0x000fe20007810026 */
[----:B------:R-:W-:Y:S03]  /*19380*/  MUFU.EX2 R98, R98 ;  /* 0x0000006200627308 */ /* 0x000fe60000000800 */
[----:B------:R-:W-:-:S05]  /*19390*/  FMNMX3.FTZ R50, R50, R37, R36, !PT ;  /* 0x0000002532327276 */ /* 0x000fca0007810024 */
        /* <DEDUP_REMOVED lines=17> */
[----:B------:R-:W-:Y:S01]  /*194b0*/  FADD.FTZ R0, R2, -R0 ;  /* 0x8000000002007221 */ /* 0x000fe20000010000 */
[----:B------:R-:W-:Y:S01]  /*194c0*/  IADD3 R2, PT, PT, R32, 0x5000, RZ ;  /* 0x0000500020027810 */ /* 0x000fe20007ffe0ff */
[-CC-:B------:R-:W-:Y:S01]  /*194d0*/  FFMA.FTZ R123, R123, R82.reuse, -R80.reuse ;  /* 0x000000527b7b7223 */ /* 0x180fe20000010850 */
[--C-:B------:R-:W-:Y:S01]  /*194e0*/  FFMA.FTZ R122, R122, R82, -R80.reuse ;  /* 0x000000527a7a7223 */ /* 0x100fe20000010850 */
[----:B------:R-:W-:Y:S01]  /*194f0*/  FMUL.FTZ R0, R82, R0 ;  /* 0x0000000052007220 */ /* 0x000fe20000410000 */
[-CC-:B------:R-:W-:Y:S01]  /*19500*/  FFMA.FTZ R118, R118, R82.reuse, -R80.reuse ;  /* 0x0000005276767223 */ /* 0x180fe20000010850 */
[-CC-:B------:R-:W-:Y:S01]  /*19510*/  FFMA.FTZ R117, R117, R82.reuse, -R80.reuse ;  /* 0x0000005275757223 */ /* 0x180fe20000010850 */
[-CC-:B------:R-:W-:Y:S01]  /*19520*/  FFMA.FTZ R112, R119, R82.reuse, -R80.reuse ;  /* 0x0000005277707223 */ /* 0x180fe20000010850 */
[----:B------:R2:W3:Y:S01]  /*19530*/  MUFU.EX2 R124, R0 ;  /* 0x00000000007c7308 */ /* 0x0004e20000000800 */
[-CC-:B------:R-:W-:Y:S01]  /*19540*/  FFMA.FTZ R108, R108, R82.reuse, -R80.reuse ;  /* 0x000000526c6c7223 */ /* 0x180fe20000010850 */
[-CC-:B------:R-:W-:Y:S01]  /*19550*/  FFMA.FTZ R114, R114, R82.reuse, -R80.reuse ;  /* 0x0000005272727223 */ /* 0x180fe20000010850 */
[-CC-:B------:R-:W-:Y:S01]  /*19560*/  FFMA.FTZ R119, R30, R82.reuse, -R80.reuse ;  /* 0x000000521e777223 */ /* 0x180fe20000010850 */
[-CC-:B------:R-:W-:Y:S01]  /*19570*/  FFMA.FTZ R125, R28, R82.reuse, -R80.reuse ;  /* 0x000000521c7d7223 */ /* 0x180fe20000010850 */
[-CC-:B------:R-:W-:Y:S01]  /*19580*/  FFMA.FTZ R131, R29, R82.reuse, -R80.reuse ;  /* 0x000000521d837223 */ /* 0x180fe20000010850 */
[----:B------:R-:W-:Y:S01]  /*19590*/  F2FP.F16.F32.PACK_AB R29, R109, R111 ;  /* 0x0000006f6d1d723e */ /* 0x000fe200000000ff */
        /* <DEDUP_REMOVED lines=31> */
[--C-:B------:R-:W-:Y:S01]  /*19790*/  FFMA.FTZ R163, R163, R82, -R80.reuse ;  /* 0x00000052a3a37223 */ /* 0x100fe20000010850 */
[----:B------:R-:W-:Y:S01]  /*197a0*/  FFMA.FTZ R123, R243, R124, R123 ;  /* 0x0000007cf37b7223 */ /* 0x000fe2000001007b */
[-C--:B------:R-:W-:Y:S01]  /*197b0*/  FFMA.FTZ R111, R110, R82.reuse, -R79 ;  /* 0x000000526e6f7223 */ /* 0x080fe2000001084f */
[----:B------:R-:W4:Y:S01]  /*197c0*/  MUFU.EX2 R112, R112 ;  /* 0x0000007000707308 */ /* 0x000f220000000800 */
[----:B------:R-:W-:Y:S01]  /*197d0*/  FADD.FTZ R110, R109, R115 ;  /* 0x000000736d6e7221 */ /* 0x000fe20000010000 */
[----:B------:R-:W-:Y:S01]  /*197e0*/  FADD.FTZ R122, R122, R123 ;  /* 0x0000007b7a7a7221 */ /* 0x000fe20000010000 */
[-CC-:B------:R-:W-:Y:S01]  /*197f0*/  FFMA.FTZ R161, R161, R82.reuse, -R80.reuse ;  /* 0x00000052a1a17223 */ /* 0x180fe20000010850 */
[-C--:B------:R-:W-:Y:S01]  /*19800*/  FFMA.FTZ R160, R160, R82.reuse, -R80 ;  /* 0x00000052a0a07223 */ /* 0x080fe20000010850 */
[----:B------:R-:W-:Y:S01]  /*19810*/  FADD.FTZ R110, R107, R110 ;  /* 0x0000006e6b6e7221 */ /* 0x000fe20000010000 */
[----:B---3--:R-:W-:Y:S01]  /*19820*/  FADD.FTZ R122, R118, R122 ;  /* 0x0000007a767a7221 */ /* 0x008fe20000010000 */
[----:B------:R-:W-:Y:S01]  /*19830*/  FFMA.FTZ R159, R159, R82, -R80 ;  /* 0x000000529f9f7223 */ /* 0x000fe20000010850 */
[----:B------:R-:W3:Y:S01]  /*19840*/  MUFU.EX2 R108, R108 ;  /* 0x0000006c006c7308 */ /* 0x000ee20000000800 */
[C---:B-1----:R-:W-:Y:S01]  /*19850*/  F2FP.F16.F32.PACK_AB R14, R117.reuse, R118 ;  /* 0x00000076750e723e */ /* 0x042fe200000000ff */
[----:B------:R-:W-:Y:S01]  /*19860*/  FADD.FTZ R117, R117, R122 ;  /* 0x0000007a75757221 */ /* 0x000fe20000010000 */
[-C--:B------:R-:W-:Y:S01]  /*19870*/  FFMA.FTZ R158, R158, R82.reuse, -R80 ;  /* 0x000000529e9e7223 */ /* 0x080fe20000010850 */
[----:B------:R-:W-:Y:S01]  /*19880*/  FADD.FTZ R106, R106, R110 ;  /* 0x0000006e6a6a7221 */ /* 0x000fe20000010000 */
[-CC-:B------:R-:W-:Y:S01]  /*19890*/  FFMA.FTZ R156, R156, R82.reuse, -R80.reuse ;  /* 0x000000529c9c7223 */ /* 0x180fe20000010850 */
[-CC-:B------:R-:W-:Y:S01]  /*198a0*/  FFMA.FTZ R155, R155, R82.reuse, -R80.reuse ;  /* 0x000000529b9b7223 */ /* 0x180fe20000010850 */
[-C--:B------:R-:W-:Y:S01]  /*198b0*/  FFMA.FTZ R154, R154, R82.reuse, -R80 ;  /* 0x000000529a9a7223 */ /* 0x080fe20000010850 */
[----:B------:R-:W-:Y:S01]  /*198c0*/  MUFU.EX2 R114, R114 ;  /* 0x0000007200727308 */ /* 0x000fe20000000800 */
[C---:B------:R-:W-:Y:S05]  /*198d0*/  HMMA.16816.F32 R16, R12.reuse, R4, R16 ;  /* 0x000000040c10723c */ /* 0x040fea0000001810 */
[----:B----4-:R-:W-:Y:S01]  /*198e0*/  FADD.FTZ R117, R112, R117 ;  /* 0x0000007570757221 */ /* 0x010fe20000010000 */
[----:B------:R-:W-:Y:S01]  /*198f0*/  FADD.FTZ R106, R104, R106 ;  /* 0x0000006a686a7221 */ /* 0x000fe20000010000 */
[-CC-:B------:R-:W-:Y:S01]  /*19900*/  FFMA.FTZ R153, R153, R82.reuse, -R80.reuse ;  /* 0x0000005299997223 */ /* 0x180fe20000010850 */
[-CC-:B------:R-:W-:Y:S01]  /*19910*/  FFMA.FTZ R127, R127, R82.reuse, -R80.reuse ;  /* 0x000000527f7f7223 */ /* 0x180fe20000010850 */
[----:B------:R-:W-:Y:S01]  /*19920*/  FFMA.FTZ R126, R126, R82, -R80 ;  /* 0x000000527e7e7223 */ /* 0x000fe20000010850 */
[----:B------:R-:W-:Y:S01]  /*19930*/  FADD.FTZ R106, R102, R106 ;  /* 0x0000006a666a7221 */ /* 0x000fe20000010000 */
[----:B------:R-:W1:Y:S01]  /*19940*/  MUFU.EX2 R119, R119 ;  /* 0x0000007700777308 */ /* 0x000e620000000800 */
[C---:B------:R-:W-:Y:S03]  /*19950*/  HMMA.16816.F32 R4, R12.reuse, R6, R140 ;  /* 0x000000060c04723c */ /* 0x040fe6000000188c */
[----:B---3--:R-:W-:Y:S01]  /*19960*/  F2FP.F16.F32.PACK_AB R28, R108, R112 ;  /* 0x000000706c1c723e */ /* 0x008fe200000000ff */
[-CC-:B------:R-:W-:Y:S01]  /*19970*/  FFMA.FTZ R141, R129, R82.reuse, -R80.reuse ;  /* 0x00000052818d7223 */ /* 0x180fe20000010850 */
[-CC-:B------:R-:W-:Y:S01]  /*19980*/  FFMA.FTZ R142, R178, R82.reuse, -R80.reuse ;  /* 0x00000052b28e7223 */ /* 0x180fe20000010850 */
[-CC-:B------:R-:W-:Y:S01]  /*19990*/  FFMA.FTZ R143, R177, R82.reuse, -R80.reuse ;  /* 0x00000052b18f7223 */ /* 0x180fe20000010850 */
[----:B------:R-:W-:Y:S01]  /*199a0*/  FADD.FTZ R117, R108, R117 ;  /* 0x000000756c757221 */ /* 0x000fe20000010000 */
[-CC-:B------:R-:W-:Y:S01]  /*199b0*/  FFMA.FTZ R120, R120, R82.reuse, -R80.reuse ;  /* 0x0000005278787223 */ /* 0x180fe20000010850 */
[----:B------:R-:W-:Y:S01]  /*199c0*/  MUFU.EX2 R125, R125 ;  /* 0x0000007d007d7308 */ /* 0x000fe20000000800 */
[C---:B--2---:R-:W-:Y:S03]  /*199d0*/  HMMA.16816.F32 R136, R12.reuse, R8, R136 ;  /* 0x000000080c88723c */ /* 0x044fe60000001888 */
[-CC-:B------:R-:W-:Y:S01]  /*199e0*/  FFMA.FTZ R113, R113, R82.reuse, -R80.reuse ;  /* 0x0000005271717223 */ /* 0x180fe20000010850 */
[-CC-:B------:R-:W-:Y:S01]  /*199f0*/  FFMA.FTZ R105, R105, R82.reuse, -R80.reuse ;  /* 0x0000005269697223 */ /* 0x180fe20000010850 */
[-CC-:B------:R-:W-:Y:S01]  /*19a00*/  FFMA.FTZ R103, R103, R82.reuse, -R80.reuse ;  /* 0x0000005267677223 */ /* 0x180fe20000010850 */
[-CC-:B------:R-:W-:Y:S01]  /*19a10*/  FFMA.FTZ R100, R100, R82.reuse, -R80.reuse ;  /* 0x0000005264647223 */ /* 0x180fe20000010850 */
[-CC-:B------:R-:W-:Y:S01]  /*19a20*/  FFMA.FTZ R97, R97, R82.reuse, -R80.reuse ;  /* 0x0000005261617223 */ /* 0x180fe20000010850 */
[----:B------:R-:W-:Y:S01]  /*19a30*/  FFMA.FTZ R2, R190, R82, -R79 ;  /* 0x00000052be027223 */ /* 0x000fe2000001084f */
[----:B------:R-:W2:Y:S01]  /*19a40*/  MUFU.EX2 R131, R131 ;  /* 0x0000008300837308 */ /* 0x000ea20000000800 */
[----:B------:R-:W-:Y:S03]  /*19a50*/  HMMA.16816.F32 R12, R12, R10, R132 ;  /* 0x0000000a0c0c723c */ /* 0x000fe60000001884 */
[----:B-1----:R-:W-:Y:S01]  /*19a60*/  F2FP.F16.F32.PACK_AB R30, R119, R114 ;  /* 0x00000072771e723e */ /* 0x002fe200000000ff */
[----:B------:R-:W1:Y:S01]  /*19a70*/  LDSM.16.MT88.4 R8, [R32+0x5800] ;  /* 0x005800002008783b */ /* 0x000e620000004200 */
[-CC-:B------:R-:W-:Y:S01]  /*19a80*/  FFMA.FTZ R132, R183, R82.reuse, -R80.reuse ;  /* 0x00000052b7847223 */ /* 0x180fe20000010850 */
[-CC-:B------:R-:W-:Y:S01]  /*19a90*/  FFMA.FTZ R133, R181, R82.reuse, -R80.reuse ;  /* 0x00000052b5857223 */ /* 0x180fe20000010850 */
[-CC-:B------:R-:W-:Y:S01]  /*19aa0*/  FFMA.FTZ R134, R180, R82.reuse, -R80.reuse ;  /* 0x00000052b4867223 */ /* 0x180fe20000010850 */
[-CC-:B------:R-:W-:Y:S01]  /*19ab0*/  FFMA.FTZ R135, R179, R82.reuse, -R80.reuse ;  /* 0x00000052b3877223 */ /* 0x180fe20000010850 */
[----:B------:R-:W-:Y:S01]  /*19ac0*/  MUFU.EX2 R130, R130 ;  /* 0x0000008200827308 */ /* 0x000fe20000000800 */
[C---:B------:R-:W-:Y:S05]  /*19ad0*/  HMMA.16816.F32 R16, R28.reuse, R20, R16 ;  /* 0x000000141c10723c */ /* 0x040fea0000001810 */
[----:B------:R-:W-:Y:S01]  /*19ae0*/  FADD.FTZ R114, R114, R117 ;  /* 0x0000007572727221 */ /* 0x000fe20000010000 */
[-CC-:B------:R-:W-:Y:S01]  /*19af0*/  FFMA.FTZ R94, R94, R82.reuse, -R80.reuse ;  /* 0x000000525e5e7223 */ /* 0x180fe20000010850 */
[-CC-:B------:R-:W-:Y:S01]  /*19b00*/  FFMA.FTZ R89, R89, R82.reuse, -R80.reuse ;  /* 0x0000005259597223 */ /* 0x180fe20000010850 */
[-C--:B------:R-:W-:Y:S01]  /*19b10*/  FFMA.FTZ R86, R86, R82.reuse, -R80 ;  /* 0x0000005256567223 */ /* 0x080fe20000010850 */
[----:B------:R-:W-:Y:S01]  /*19b20*/  FADD.FTZ R114, R119, R114 ;  /* 0x0000007277727221 */ /* 0x000fe20000010000 */
[-CC-:B------:R-:W-:Y:S01]  /*19b30*/  FFMA.FTZ R93, R93, R82.reuse, -R80.reuse ;  /* 0x000000525d5d7223 */ /* 0x180fe20000010850 */
[----:B------:R-:W3:Y:S01]  /*19b40*/  MUFU.EX2 R132, R132 ;  /* 0x0000008400847308 */ /* 0x000ee20000000800 */
[C---:B------:R-:W-:Y:S01]  /*19b50*/  HMMA.16816.F32 R4, R28.reuse, R22, R4 ;  /* 0x000000161c04723c */ /* 0x040fe20000001804 */
[----:B------:R-:W4:Y:S02]  /*19b60*/  LDSM.16.MT88.4 R20, [R0+0x800] ;  /* 0x000800000014783b */ /* 0x000f240000004200 */
[-CC-:B------:R-:W-:Y:S01]  /*19b70*/  FFMA.FTZ R129, R186, R82.reuse, -R79.reuse ;  /* 0x00000052ba817223 */ /* 0x180fe2000001084f */
[-CC-:B------:R-:W-:Y:S01]  /*19b80*/  FFMA.FTZ R140, R185, R82.reuse, -R79.reuse ;  /* 0x00000052b98c7223 */ /* 0x180fe2000001084f */
[-CC-:B------:R-:W-:Y:S01]  /*19b90*/  FFMA.FTZ R171, R184, R82.reuse, -R79.reuse ;  /* 0x00000052b8ab7223 */ /* 0x180fe2000001084f */
[-C--:B------:R-:W-:Y:S01]  /*19ba0*/  FFMA.FTZ R167, R182, R82.reuse, -R79 ;  /* 0x00000052b6a77223 */ /* 0x080fe2000001084f */
[-CC-:B------:R-:W-:Y:S01]  /*19bb0*/  FFMA.FTZ R49, R49, R82.reuse, -R80.reuse ;  /* 0x0000005231317223 */ /* 0x180fe20000010850 */
[----:B------:R-:W-:Y:S01]  /*19bc0*/  MUFU.EX2 R133, R133 ;  /* 0x0000008500857308 */ /* 0x000fe20000000800 */
[C---:B-----5:R-:W-:Y:S03]  /*19bd0*/  HMMA.16816.F32 R136, R28.reuse, R24, R136 ;  /* 0x000000181c88723c */ /* 0x060fe60000001888 */
[-CC-:B------:R-:W-:Y:S01]  /*19be0*/  FFMA.FTZ R48, R48, R82.reuse, -R80.reuse ;  /* 0x0000005230307223 */ /* 0x180fe20000010850 */
[-CC-:B------:R-:W-:Y:S01]  /*19bf0*/  FFMA.FTZ R47, R47, R82.reuse, -R80.reuse ;  /* 0x000000522f2f7223 */ /* 0x180fe20000010850 */
[-CC-:B------:R-:W-:Y:S01]  /*19c00*/  FFMA.FTZ R46, R46, R82.reuse, -R80.reuse ;  /* 0x000000522e2e7223 */ /* 0x180fe20000010850 */
[-CC-:B------:R-:W-:Y:S01]  /*19c10*/  FFMA.FTZ R43, R43, R82.reuse, -R80.reuse ;  /* 0x000000522b2b7223 */ /* 0x180fe20000010850 */
[-CC-:B------:R-:W-:Y:S01]  /*19c20*/  FFMA.FTZ R42, R42, R82.reuse, -R80.reuse ;  /* 0x000000522a2a7223 */ /* 0x180fe20000010850 */
[----:B------:R-:W-:Y:S01]  /*19c30*/  FFMA.FTZ R41, R41, R82, -R80 ;  /* 0x0000005229297223 */ /* 0x000fe20000010850 */
[----:B------:R-:W5:Y:S01]  /*19c40*/  MUFU.EX2 R134, R134 ;  /* 0x0000008600867308 */ /* 0x000f620000000800 */
[----:B------:R-:W-:Y:S01]  /*19c50*/  HMMA.16816.F32 R24, R28, R26, R12 ;  /* 0x0000001a1c18723c */ /* 0x000fe2000000180c */
[----:B------:R-:W5:Y:S02]  /*19c60*/  LDSM.16.MT88.4 R12, [R32+0x5c00] ;  /* 0x005c0000200c783b */ /* 0x000f640000004200 */
[----:B--2---:R-:W-:Y:S01]  /*19c70*/  F2FP.F16.F32.PACK_AB R28, R131, R125 ;  /* 0x0000007d831c723e */ /* 0x004fe200000000ff */
[----:B------:R-:W-:Y:S01]  /*19c80*/  FADD.FTZ R125, R125, R114 ;  /* 0x000000727d7d7221 */ /* 0x000fe20000010000 */
[----:B------:R-:W-:Y:S01]  /*19c90*/  F2FP.F16.F32.PACK_AB R29, R102, R104 ;  /* 0x00000068661d723e */ /* 0x000fe200000000ff */
[----:B------:R-:W-:Y:S01]  /*19ca0*/  FFMA.FTZ R40, R40, R82, -R80 ;  /* 0x0000005228287223 */ /* 0x000fe20000010850 */
[----:B---3--:R-:W-:Y:S01]  /*19cb0*/  F2FP.F16.F32.PACK_AB R30, R132, R130 ;  /* 0x00000082841e723e */ /* 0x008fe200000000ff */
[----:B------:R-:W-:Y:S01]  /*19cc0*/  MUFU.EX2 R135, R135 ;  /* 0x0000008700877308 */ /* 0x000fe20000000800 */
[----:B------:R-:W-:Y:S01]  /*19cd0*/  F2FP.F16.F32.PACK_AB R31, R99, R101 ;  /* 0x00000065631f723e */ /* 0x000fe200000000ff */
[----:B------:R-:W-:Y:S01]  /*19ce0*/  FADD.FTZ R125, R131, R125 ;  /* 0x0000007d837d7221 */ /* 0x000fe20000010000 */
[----:B------:R-:W-:Y:S01]  /*19cf0*/  FADD.FTZ R101, R101, R106 ;  /* 0x0000006a65657221 */ /* 0x000fe20000010000 */
[-CC-:B------:R-:W-:Y:S01]  /*19d00*/  FFMA.FTZ R39, R39, R82.reuse, -R80.reuse ;  /* 0x0000005227277223 */ /* 0x180fe20000010850 */
[----:B------:R-:W-:Y:S01]  /*19d10*/  FFMA.FTZ R243, R36, R82, -R80 ;  /* 0x0000005224f37223 */ /* 0x000fe20000010850 */
[----:B------:R-:W-:Y:S01]  /*19d20*/  FADD.FTZ R130, R130, R125 ;  /* 0x0000007d82827221 */ /* 0x000fe20000010000 */
[----:B------:R-:W-:Y:S01]  /*19d30*/  FADD.FTZ R101, R99, R101 ;  /* 0x0000006563657221 */ /* 0x000fe20000010000 */
[----:B------:R-:W2:Y:S01]  /*19d40*/  MUFU.EX2 R141, R141 ;  /* 0x0000008d008d7308 */ /* 0x000ea20000000800 */
[----:B-1----:R-:W-:Y:S03]  /*19d50*/  HMMA.16816.F32 R16, R28, R8, R16 ;  /* 0x000000081c10723c */ /* 0x002fe60000001810 */
[----:B------:R-:W-:-:S04]  /*19d60*/  FADD.FTZ R130, R132, R130 ;  /* 0x0000008284827221 */ /* 0x000fc80000010000 */
[----:B------:R-:W-:Y:S01]  /*19d70*/  MUFU.EX2 R142, R142 ;  /* 0x0000008e008e7308 */ /* 0x000fe20000000800 */
[C---:B------:R-:W-:Y:S01]  /*19d80*/  HMMA.16816.F32 R4, R28.reuse, R10, R4 ;  /* 0x0000000a1c04723c */ /* 0x040fe20000001804 */
[----:B------:R-:W1:Y:S06]  /*19d90*/  LDSM.16.MT88.4 R8, [R0+0xc00] ;  /* 0x000c00000008783b */ /* 0x000e6c0000004200 */
[----:B------:R-:W3:Y:S01]  /*19da0*/  MUFU.EX2 R143, R143 ;  /* 0x0000008f008f7308 */ /* 0x000ee20000000800 */
[C---:B----4-:R-:W-:Y:S07]  /*19db0*/  HMMA.16816.F32 R136, R28.reuse, R20, R136 ;  /* 0x000000141c88723c */ /* 0x050fee0000001888 */
[----:B------:R-:W-:Y:S01]  /*19dc0*/  MUFU.EX2 R144, R144 ;  /* 0x0000009000907308 */ /* 0x000fe20000000800 */
[----:B------:R-:W-:Y:S01]  /*19dd0*/  HMMA.16816.F32 R24, R28, R22, R24 ;  /* 0x000000161c18723c */ /* 0x000fe20000001818 */
[----:B------:R-:W4:Y:S02]  /*19de0*/  LDSM.16.MT88.4 R20, [R32+0x6000] ;  /* 0x006000002014783b */ /* 0x000f240000004200 */
[----:B-----5:R-:W-:Y:S01]  /*19df0*/  F2FP.F16.F32.PACK_AB R28, R134, R133 ;  /* 0x00000085861c723e */ /* 0x020fe200000000ff */
[----:B------:R-:W-:Y:S01]  /*19e00*/  FADD.FTZ R133, R133, R130 ;  /* 0x0000008285857221 */ /* 0x000fe20000010000 */
[----:B------:R-:W-:Y:S01]  /*19e10*/  F2FP.F16.F32.PACK_AB R29, R96, R98 ;  /* 0x00000062601d723e */ /* 0x000fe200000000ff */
[----:B------:R-:W-:Y:S01]  /*19e20*/  FADD.FTZ R98, R98, R101 ;  /* 0x0000006562627221 */ /* 0x000fe20000010000 */
[----:B--2---:R-:W-:Y:S01]  /*19e30*/  F2FP.F16.F32.PACK_AB R30, R141, R135 ;  /* 0x000000878d1e723e */ /* 0x004fe200000000ff */
[----:B------:R-:W2:Y:S01]  /*19e40*/  MUFU.EX2 R145, R145 ;  /* 0x0000009100917308 */ /* 0x000ea20000000800 */
[----:B------:R-:W-:Y:S01]  /*19e50*/  F2FP.F16.F32.PACK_AB R31, R92, R95 ;  /* 0x0000005f5c1f723e */ /* 0x000fe200000000ff */
[----:B------:R-:W-:Y:S01]  /*19e60*/  FADD.FTZ R98, R96, R98 ;  /* 0x0000006260627221 */ /* 0x000fe20000010000 */
[----:B------:R-:W-:-:S03]  /*19e70*/  FADD.FTZ R133, R134, R133 ;  /* 0x0000008586857221 */ /* 0x000fc60000010000 */
[----:B------:R-:W-:Y:S01]  /*19e80*/  FADD.FTZ R95, R95, R98 ;  /* 0x000000625f5f7221 */ /* 0x000fe20000010000 */
[----:B------:R-:W-:Y:S01]  /*19e90*/  FADD.FTZ R135, R135, R133 ;  /* 0x0000008587877221 */ /* 0x000fe20000010000 */
[----:B------:R-:W-:Y:S01]  /*19ea0*/  HMMA.16816.F32 R16, R28, R12, R16 ;  /* 0x0000000c1c10723c */ /* 0x000fe20000001810 */
[----:B------:R-:W-:Y:S02]  /*19eb0*/  MUFU.EX2 R84, R84 ;  /* 0x0000005400547308 */ /* 0x000fe40000000800 */
[----:B------:R-:W-:Y:S01]  /*19ec0*/  FADD.FTZ R95, R92, R95 ;  /* 0x0000005f5c5f7221 */ /* 0x000fe20000010000 */
[----:B------:R-:W-:-:S03]  /*19ed0*/  FADD.FTZ R135, R141, R135 ;  /* 0x000000878d877221 */ /* 0x000fc60000010000 */
[----:B------:R-:W-:Y:S01]  /*19ee0*/  FADD.FTZ R95, R91, R95 ;  /* 0x0000005f5b5f7221 */ /* 0x000fe20000010000 */
[C---:B------:R-:W-:Y:S01]  /*19ef0*/  HMMA.16816.F32 R4, R28.reuse, R14, R4 ;  /* 0x0000000e1c04723c */ /* 0x040fe20000001804 */
[----:B------:R-:W5:Y:S01]  /*19f00*/  LDSM.16.MT88.4 R12, [R0+0x1000] ;  /* 0x00100000000c783b */ /* 0x000f620000004200 */
[----:B------:R-:W-:Y:S06]  /*19f10*/  MUFU.EX2 R81, R81 ;  /* 0x0000005100517308 */ /* 0x000fec0000000800 */
[C---:B-1----:R-:W-:Y:S02]  /*19f20*/  HMMA.16816.F32 R136, R28.reuse, R8, R136 ;  /* 0x000000081c88723c */ /* 0x042fe40000001888 */
[----:B------:R-:W-:Y:S06]  /*19f30*/  MUFU.EX2 R78, R78 ;  /* 0x0000004e004e7308 */ /* 0x000fec0000000800 */
[----:B------:R-:W-:Y:S03]  /*19f40*/  HMMA.16816.F32 R24, R28, R10, R24 ;  /* 0x0000000a1c18723c */ /* 0x000fe60000001818 */
[----:B---3--:R-:W-:Y:S01]  /*19f50*/  F2FP.F16.F32.PACK_AB R28, R143, R142 ;  /* 0x0000008e8f1c723e */ /* 0x008fe200000000ff */
[----:B------:R-:W1:Y:S01]  /*19f60*/  LDSM.16.MT88.4 R8, [R32+0x6400] ;  /* 0x006400002008783b */ /* 0x000e620000004200 */
[----:B------:R-:W-:Y:S01]  /*19f70*/  F2FP.F16.F32.PACK_AB R29, R90, R91 ;  /* 0x0000005b5a1d723e */ /* 0x000fe200000000ff */
[----:B------:R-:W-:Y:S01]  /*19f80*/  MUFU.EX2 R146, R146 ;  /* 0x0000009200927308 */ /* 0x000fe20000000800 */
[----:B--2---:R-:W-:Y:S01]  /*19f90*/  F2FP.F16.F32.PACK_AB R30, R145, R144 ;  /* 0x00000090911e723e */ /* 0x004fe200000000ff */
[----:B------:R-:W-:Y:S01]  /*19fa0*/  FADD.FTZ R142, R142, R135 ;  /* 0x000000878e8e7221 */ /* 0x000fe20000010000 */
[----:B------:R-:W-:Y:S01]  /*19fb0*/  F2FP.F16.F32.PACK_AB R31, R87, R88 ;  /* 0x00000058571f723e */ /* 0x000fe200000000ff */
[----:B------:R-:W-:Y:S01]  /*19fc0*/  FADD.FTZ R90, R90, R95 ;  /* 0x0000005f5a5a7221 */ /* 0x000fe20000010000 */
[----:B------:R-:W-:Y:S01]  /*19fd0*/  LDSM.16.MT88.4 R132, [R0+0x3c00] ;  /* 0x003c00000084783b */ /* 0x000fe20000004200 */
[----:B------:R-:W-:-:S02]  /*19fe0*/  FADD.FTZ R142, R143, R142 ;  /* 0x0000008e8f8e7221 */ /* 0x000fc40000010000 */
[----:B------:R-:W2:Y:S01]  /*19ff0*/  MUFU.EX2 R173, R173 ;  /* 0x000000ad00ad7308 */ /* 0x000ea20000000800 */
[----:B------:R-:W-:Y:S01]  /*1a000*/  FADD.FTZ R90, R88, R90 ;  /* 0x0000005a585a7221 */ /* 0x000fe20000010000 */
[----:B----4-:R-:W-:Y:S03]  /*1a010*/  HMMA.16816.F32 R16, R28, R20, R16 ;  /* 0x000000141c10723c */ /* 0x010fe60000001810 */
[----:B------:R-:W-:Y:S01]  /*1a020*/  FADD.FTZ R144, R144, R142 ;  /* 0x0000008e90907221 */ /* 0x000fe20000010000 */
[----:B------:R-:W-:-:S03]  /*1a030*/  FADD.FTZ R87, R87, R90 ;  /* 0x0000005a57577221 */ /* 0x000fc60000010000 */
[----:B------:R-:W-:Y:S01]  /*1a040*/  FADD.FTZ R144, R145, R144 ;  /* 0x0000009091907221 */ /* 0x000fe20000010000 */
[----:B------:R-:W-:Y:S01]  /*1a050*/  MUFU.EX2 R147, R147 ;  /* 0x0000009300937308 */ /* 0x000fe20000000800 */
[----:B------:R-:W-:Y:S01]  /*1a060*/  FADD.FTZ R87, R85, R87 ;  /* 0x0000005755577221 */ /* 0x000fe20000010000 */
[C---:B------:R-:W-:Y:S01]  /*1a070*/  HMMA.16816.F32 R4, R28.reuse, R22, R4 ;  /* 0x000000161c04723c */ /* 0x040fe20000001804 */
[----:B------:R-:W3:Y:S05]  /*1a080*/  LDSM.16.MT88.4 R20, [R0+0x1400] ;  /* 0x001400000014783b */ /* 0x000eea0000004200 */
[----:B------:R-:W4:Y:S02]  /*1a090*/  MUFU.EX2 R172, R172 ;  /* 0x000000ac00ac7308 */ /* 0x000f240000000800 */
[C---:B-----5:R-:W-:Y:S06]  /*1a0a0*/  HMMA.16816.F32 R136, R28.reuse, R12, R136 ;  /* 0x0000000c1c88723c */ /* 0x060fec0000001888 */
[----:B------:R-:W5:Y:S02]  /*1a0b0*/  MUFU.EX2 R77, R77 ;  /* 0x0000004d004d7308 */ /* 0x000f640000000800 */
[----:B------:R-:W-:Y:S01]  /*1a0c0*/  HMMA.16816.F32 R24, R28, R14, R24 ;  /* 0x0000000e1c18723c */ /* 0x000fe20000001818 */
[----:B------:R-:W3:Y:S02]  /*1a0d0*/  LDSM.16.MT88.4 R12, [R32+0x6800] ;  /* 0x00680000200c783b */ /* 0x000ee40000004200 */
[C---:B--2---:R-:W-:Y:S01]  /*1a0e0*/  F2FP.F16.F32.PACK_AB R28, R173.reuse, R146 ;  /* 0x00000092ad1c723e */ /* 0x044fe200000000ff */
[----:B------:R-:W-:Y:S01]  /*1a0f0*/  FADD.FTZ R146, R146, R144 ;  /* 0x0000009092927221 */ /* 0x000fe20000010000 */
[C---:B------:R-:W-:Y:S01]  /*1a100*/  F2FP.F16.F32.PACK_AB R29, R84.reuse, R85 ;  /* 0x00000055541d723e */ /* 0x040fe200000000ff */
[----:B------:R-:W-:Y:S01]  /*1a110*/  FADD.FTZ R84, R84, R87 ;  /* 0x0000005754547221 */ /* 0x000fe20000010000 */
[----:B------:R-:W-:Y:S01]  /*1a120*/  F2FP.F16.F32.PACK_AB R31, R78, R81 ;  /* 0x000000514e1f723e */ /* 0x000fe200000000ff */
[----:B------:R-:W2:Y:S01]  /*1a130*/  MUFU.EX2 R76, R76 ;  /* 0x0000004c004c7308 */ /* 0x000ea20000000800 */
[----:B----4-:R-:W-:Y:S01]  /*1a140*/  F2FP.F16.F32.PACK_AB R30, R172, R147 ;  /* 0x00000093ac1e723e */ /* 0x010fe200000000ff */
[----:B------:R-:W-:Y:S01]  /*1a150*/  FADD.FTZ R146, R173, R146 ;  /* 0x00000092ad927221 */ /* 0x000fe20000010000 */
[----:B------:R-:W-:-:S03]  /*1a160*/  FADD.FTZ R84, R81, R84 ;  /* 0x0000005451547221 */ /* 0x000fc60000010000 */
[----:B------:R-:W-:Y:S01]  /*1a170*/  FADD.FTZ R147, R147, R146 ;  /* 0x0000009293937221 */ /* 0x000fe20000010000 */
[----:B------:R-:W-:Y:S01]  /*1a180*/  FADD.FTZ R78, R78, R84 ;  /* 0x000000544e4e7221 */ /* 0x000fe20000010000 */
[----:B------:R-:W-:Y:S01]  /*1a190*/  MUFU.EX2 R75, R75 ;  /* 0x0000004b004b7308 */ /* 0x000fe20000000800 */
[----:B-1----:R-:W-:Y:S03]  /*1a1a0*/  HMMA.16816.F32 R16, R28, R8, R16 ;  /* 0x000000081c10723c */ /* 0x002fe60000001810 */
[----:B------:R-:W-:Y:S01]  /*1a1b0*/  FADD.FTZ R147, R172, R147 ;  /* 0x00000093ac937221 */ /* 0x000fe20000010000 */
[----:B-----5:R-:W-:-:S03]  /*1a1c0*/  FADD.FTZ R78, R77, R78 ;  /* 0x0000004e4d4e7221 */ /* 0x020fc60000010000 */
[----:B------:R-:W1:Y:S01]  /*1a1d0*/  MUFU.EX2 R74, R74 ;  /* 0x0000004a004a7308 */ /* 0x000e620000000800 */
[C---:B------:R-:W-:Y:S01]  /*1a1e0*/  HMMA.16816.F32 R4, R28.reuse, R10, R4 ;  /* 0x0000000a1c04723c */ /* 0x040fe20000001804 */
[----:B------:R-:W4:Y:S06]  /*1a1f0*/  LDSM.16.MT88.4 R8, [R0+0x1800] ;  /* 0x001800000008783b */ /* 0x000f2c0000004200 */
[----:B------:R-:W5:Y:S01]  /*1a200*/  MUFU.EX2 R170, R170 ;  /* 0x000000aa00aa7308 */ /* 0x000f620000000800 */
[C---:B---3--:R-:W-:Y:S07]  /*1a210*/  HMMA.16816.F32 R136, R28.reuse, R20, R136 ;  /* 0x000000141c88723c */ /* 0x048fee0000001888 */
[----:B------:R-:W3:Y:S01]  /*1a220*/  MUFU.EX2 R174, R174 ;  /* 0x000000ae00ae7308 */ /* 0x000ee20000000800 */
[----:B------:R-:W-:Y:S01]  /*1a230*/  HMMA.16816.F32 R24, R28, R22, R24 ;  /* 0x000000161c18723c */ /* 0x000fe20000001818 */
[----:B------:R-:W4:Y:S02]  /*1a240*/  LDSM.16.MT88.4 R20, [R32+0x6c00] ;  /* 0x006c00002014783b */ /* 0x000f240000004200 */
[C---:B--2---:R-:W-:Y:S01]  /*1a250*/  F2FP.F16.F32.PACK_AB R29, R76.reuse, R77 ;  /* 0x0000004d4c1d723e */ /* 0x044fe200000000ff */
[----:B------:R-:W-:Y:S01]  /*1a260*/  FADD.FTZ R76, R76, R78 ;  /* 0x0000004e4c4c7221 */ /* 0x000fe20000010000 */
[----:B-1----:R-:W-:-:S02]  /*1a270*/  F2FP.F16.F32.PACK_AB R31, R74, R75 ;  /* 0x0000004b4a1f723e */ /* 0x002fc400000000ff */
[----:B------:R-:W1:Y:S01]  /*1a280*/  MUFU.EX2 R168, R168 ;  /* 0x000000a800a87308 */ /* 0x000e620000000800 */
[----:B-----5:R-:W-:Y:S01]  /*1a290*/  FADD.FTZ R147, R170, R147 ;  /* 0x00000093aa937221 */ /* 0x020fe20000010000 */
[----:B------:R-:W-:-:S04]  /*1a2a0*/  FADD.FTZ R76, R75, R76 ;  /* 0x0000004c4b4c7221 */ /* 0x000fc80000010000 */
[----:B------:R-:W-:Y:S02]  /*1a2b0*/  FADD.FTZ R76, R74, R76 ;  /* 0x0000004c4a4c7221 */ /* 0x000fe40000010000 */
[----:B------:R-:W2:Y:S01]  /*1a2c0*/  MUFU.EX2 R169, R169 ;  /* 0x000000a900a97308 */ /* 0x000ea20000000800 */
[C---:B---3--:R-:W-:Y:S01]  /*1a2d0*/  F2FP.F16.F32.PACK_AB R28, R174.reuse, R170 ;  /* 0x000000aaae1c723e */ /* 0x048fe200000000ff */
[----:B------:R-:W-:-:S06]  /*1a2e0*/  FADD.FTZ R174, R174, R147 ;  /* 0x00000093aeae7221 */ /* 0x000fcc0000010000 */
[----:B------:R-:W-:Y:S01]  /*1a2f0*/  MUFU.EX2 R73, R73 ;  /* 0x0000004900497308 */ /* 0x000fe20000000800 */
[----:B-1----:R-:W-:-:S07]  /*1a300*/  FADD.FTZ R174, R168, R174 ;  /* 0x000000aea8ae7221 */ /* 0x002fce0000010000 */
[----:B------:R-:W1:Y:S01]  /*1a310*/  MUFU.EX2 R72, R72 ;  /* 0x0000004800487308 */ /* 0x000e620000000800 */
[C---:B--2---:R-:W-:Y:S01]  /*1a320*/  F2FP.F16.F32.PACK_AB R30, R169.reuse, R168 ;  /* 0x000000a8a91e723e */ /* 0x044fe200000000ff */
[----:B------:R-:W-:-:S06]  /*1a330*/  FADD.FTZ R174, R169, R174 ;  /* 0x000000aea9ae7221 */ /* 0x000fcc0000010000 */
[C---:B------:R-:W-:Y:S01]  /*1a340*/  HMMA.16816.F32 R16, R28.reuse, R12, R16 ;  /* 0x0000000c1c10723c */ /* 0x040fe20000001810 */
[----:B------:R-:W-:Y:S07]  /*1a350*/  MUFU.EX2 R71, R71 ;  /* 0x0000004700477308 */ /* 0x000fee0000000800 */
[C---:B------:R-:W-:Y:S01]  /*1a360*/  HMMA.16816.F32 R4, R28.reuse, R14, R4 ;  /* 0x0000000e1c04723c */ /* 0x040fe20000001804 */
[----:B------:R-:W2:Y:S01]  /*1a370*/  LDSM.16.MT88.4 R12, [R0+0x1c00] ;  /* 0x001c0000000c783b */ /* 0x000ea20000004200 */
[----:B------:R-:W3:Y:S06]  /*1a380*/  MUFU.EX2 R70, R70 ;  /* 0x0000004600467308 */ /* 0x000eec0000000800 */
[C---:B----4-:R-:W-:Y:S02]  /*1a390*/  HMMA.16816.F32 R136, R28.reuse, R8, R136 ;  /* 0x000000081c88723c */ /* 0x050fe40000001888 */
[----:B------:R-:W-:Y:S06]  /*1a3a0*/  MUFU.EX2 R166, R166 ;  /* 0x000000a600a67308 */ /* 0x000fec0000000800 */
[----:B------:R-:W-:Y:S03]  /*1a3b0*/  HMMA.16816.F32 R24, R28, R10, R24 ;  /* 0x0000000a1c18723c */ /* 0x000fe60000001818 */
[----:B-1----:R-:W-:Y:S01]  /*1a3c0*/  F2FP.F16.F32.PACK_AB R29, R72, R73 ;  /* 0x00000049481d723e */ /* 0x002fe200000000ff */
[----:B------:R-:W1:Y:S01]  /*1a3d0*/  MUFU.EX2 R165, R165 ;  /* 0x000000a500a57308 */ /* 0x000e620000000800 */
[----:B---3--:R-:W-:Y:S01]  /*1a3e0*/  F2FP.F16.F32.PACK_AB R31, R70, R71 ;  /* 0x00000047461f723e */ /* 0x008fe200000000ff */
[----:B------:R-:W3:Y:S01]  /*1a3f0*/  LDSM.16.MT88.4 R8, [R32+0x7000] ;  /* 0x007000002008783b */ /* 0x000ee20000004200 */
[----:B------:R-:W-:-:S04]  /*1a400*/  FADD.FTZ R73, R73, R76 ;  /* 0x0000004c49497221 */ /* 0x000fc80000010000 */
[----:B------:R-:W-:Y:S01]  /*1a410*/  FADD.FTZ R73, R72, R73 ;  /* 0x0000004948497221 */ /* 0x000fe20000010000 */
[----:B------:R-:W-:Y:S03]  /*1a420*/  MUFU.EX2 R164, R164 ;  /* 0x000000a400a47308 */ /* 0x000fe60000000800 */
[----:B------:R-:W-:-:S04]  /*1a430*/  FADD.FTZ R71, R71, R73 ;  /* 0x0000004947477221 */ /* 0x000fc80000010000 */
[----:B------:R-:W-:Y:S01]  /*1a440*/  FADD.FTZ R71, R70, R71 ;  /* 0x0000004746477221 */ /* 0x000fe20000010000 */
[----:B------:R-:W4:Y:S01]  /*1a450*/  MUFU.EX2 R163, R163 ;  /* 0x000000a300a37308 */ /* 0x000f220000000800 */
[----:B-1----:R-:W-:Y:S01]  /*1a460*/  F2FP.F16.F32.PACK_AB R28, R165, R166 ;  /* 0x000000a6a51c723e */ /* 0x002fe200000000ff */
[----:B------:R-:W-:-:S04]  /*1a470*/  FADD.FTZ R166, R166, R174 ;  /* 0x000000aea6a67221 */ /* 0x000fc80000010000 */
[----:B------:R-:W-:Y:S02]  /*1a480*/  FADD.FTZ R166, R165, R166 ;  /* 0x000000a6a5a67221 */ /* 0x000fe40000010000 */
[----:B------:R-:W-:Y:S08]  /*1a490*/  MUFU.EX2 R69, R69 ;  /* 0x0000004500457308 */ /* 0x000ff00000000800 */
[----:B------:R-:W1:Y:S01]  /*1a4a0*/  MUFU.EX2 R68, R68 ;  /* 0x0000004400447308 */ /* 0x000e620000000800 */
[----:B----4-:R-:W-:Y:S01]  /*1a4b0*/  F2FP.F16.F32.PACK_AB R30, R163, R164 ;  /* 0x000000a4a31e723e */ /* 0x010fe200000000ff */
[----:B------:R-:W-:-:S04]  /*1a4c0*/  FADD.FTZ R164, R164, R166 ;  /* 0x000000a6a4a47221 */ /* 0x000fc80000010000 */
[----:B------:R-:W-:Y:S02]  /*1a4d0*/  FADD.FTZ R164, R163, R164 ;  /* 0x000000a4a3a47221 */ /* 0x000fe40000010000 */
[C---:B------:R-:W-:Y:S01]  /*1a4e0*/  HMMA.16816.F32 R16, R28.reuse, R20, R16 ;  /* 0x000000141c10723c */ /* 0x040fe20000001810 */
        /* <DEDUP_REMOVED lines=8> */
[----:B------:R-:W3:Y:S01]  /*1a570*/  MUFU.EX2 R160, R160 ;  /* 0x000000a000a07308 */ /* 0x000ee20000000800 */
[----:B-1----:R-:W-:Y:S01]  /*1a580*/  F2FP.F16.F32.PACK_AB R29, R68, R69 ;  /* 0x00000045441d723e */ /* 0x002fe200000000ff */
[----:B------:R-:W-:Y:S01]  /*1a590*/  FADD.FTZ R69, R69, R71 ;  /* 0x0000004745457221 */ /* 0x000fe20000010000 */
[----:B-----5:R-:W-:-:S03]  /*1a5a0*/  F2FP.F16.F32.PACK_AB R31, R66, R67 ;  /* 0x00000043421f723e */ /* 0x020fc600000000ff */
[----:B------:R-:W-:Y:S02]  /*1a5b0*/  FADD.FTZ R69, R68, R69 ;  /* 0x0000004544457221 */ /* 0x000fe40000010000 */
[----:B------:R-:W1:Y:S02]  /*1a5c0*/  MUFU.EX2 R159, R159 ;  /* 0x0000009f009f7308 */ /* 0x000e640000000800 */
[----:B------:R-:W-:-:S04]  /*1a5d0*/  FADD.FTZ R69, R67, R69 ;  /* 0x0000004543457221 */ /* 0x000fc80000010000 */
[----:B------:R-:W-:Y:S02]  /*1a5e0*/  FADD.FTZ R66, R66, R69 ;  /* 0x0000004542427221 */ /* 0x000fe40000010000 */
[----:B------:R-:W5:Y:S01]  /*1a5f0*/  MUFU.EX2 R158, R158 ;  /* 0x0000009e009e7308 */ /* 0x000f620000000800 */
[----:B---3--:R-:W-:Y:S01]  /*1a600*/  F2FP.F16.F32.PACK_AB R28, R160, R161 ;  /* 0x000000a1a01c723e */ /* 0x008fe200000000ff */
[----:B------:R-:W-:-:S04]  /*1a610*/  FADD.FTZ R161, R161, R164 ;  /* 0x000000a4a1a17221 */ /* 0x000fc80000010000 */
[----:B------:R-:W-:Y:S02]  /*1a620*/  FADD.FTZ R161, R160, R161 ;  /* 0x000000a1a0a17221 */ /* 0x000fe40000010000 */
[----:B------:R-:W3:Y:S02]  /*1a630*/  MUFU.EX2 R65, R65 ;  /* 0x0000004100417308 */ /* 0x000ee40000000800 */
[----:B-1----:R-:W-:-:S06]  /*1a640*/  FADD.FTZ R161, R159, R161 ;  /* 0x000000a19fa17221 */ /* 0x002fcc0000010000 */
[----:B------:R-:W1:Y:S01]  /*1a650*/  MUFU.EX2 R64, R64 ;  /* 0x0000004000407308 */ /* 0x000e620000000800 */
[C---:B-----5:R-:W-:Y:S01]  /*1a660*/  F2FP.F16.F32.PACK_AB R30, R158.reuse, R159 ;  /* 0x0000009f9e1e723e */ /* 0x060fe200000000ff */
[----:B------:R-:W-:-:S06]  /*1a670*/  FADD.FTZ R158, R158, R161 ;  /* 0x000000a19e9e7221 */ /* 0x000fcc0000010000 */
[----:B------:R-:W5:Y:S01]  /*1a680*/  MUFU.EX2 R63, R63 ;  /* 0x0000003f003f7308 */ /* 0x000f620000000800 */
[----:B------:R-:W-:Y:S03]  /*1a690*/  HMMA.16816.F32 R16, R28, R8, R16 ;  /* 0x000000081c10723c */ /* 0x000fe60000001810 */
[----:B---3--:R-:W-:-:S04]  /*1a6a0*/  FADD.FTZ R66, R65, R66 ;  /* 0x0000004241427221 */ /* 0x008fc80000010000 */
[----:B------:R-:W3:Y:S01]  /*1a6b0*/  MUFU.EX2 R62, R62 ;  /* 0x0000003e003e7308 */ /* 0x000ee20000000800 */
[C---:B------:R-:W-:Y:S01]  /*1a6c0*/  HMMA.16816.F32 R4, R28.reuse, R10, R4 ;  /* 0x0000000a1c04723c */ /* 0x040fe20000001804 */
[----:B------:R-:W2:Y:S06]  /*1a6d0*/  LDSM.16.MT88.4 R8, [R0+0x2400] ;  /* 0x002400000008783b */ /* 0x000eac0000004200 */
[----:B------:R-:W3:Y:S01]  /*1a6e0*/  MUFU.EX2 R156, R156 ;  /* 0x0000009c009c7308 */ /* 0x000ee20000000800 */
[----:B----4-:R-:W-:Y:S03]  /*1a6f0*/  HMMA.16816.F32 R136, R28, R20, R136 ;  /* 0x000000141c88723c */ /* 0x010fe60000001888 */
[C---:B-1----:R-:W-:Y:S01]  /*1a700*/  F2FP.F16.F32.PACK_AB R21, R64.reuse, R65 ;  /* 0x000000414015723e */ /* 0x042fe200000000ff */
[----:B------:R-:W-:-:S04]  /*1a710*/  FADD.FTZ R64, R64, R66 ;  /* 0x0000004240407221 */ /* 0x000fc80000010000 */
[----:B-----5:R-:W-:Y:S01]  /*1a720*/  FADD.FTZ R64, R63, R64 ;  /* 0x000000403f407221 */ /* 0x020fe20000010000 */
[----:B------:R-:W1:Y:S01]  /*1a730*/  MUFU.EX2 R155, R155 ;  /* 0x0000009b009b7308 */ /* 0x000e620000000800 */
[----:B------:R-:W-:Y:S01]  /*1a740*/  HMMA.16816.F32 R24, R28, R22, R24 ;  /* 0x000000161c18723c */ /* 0x000fe20000001818 */
[----:B------:R-:W4:Y:S02]  /*1a750*/  LDSM.16.MT88.4 R28, [R32+0x7800] ;  /* 0x00780000201c783b */ /* 0x000f240000004200 */
[C---:B---3--:R-:W-:Y:S01]  /*1a760*/  F2FP.F16.F32.PACK_AB R23, R62.reuse, R63 ;  /* 0x0000003f3e17723e */ /* 0x048fe200000000ff */
[----:B------:R-:W-:-:S03]  /*1a770*/  FADD.FTZ R62, R62, R64 ;  /* 0x000000403e3e7221 */ /* 0x000fc60000010000 */
[----:B------:R-:W3:Y:S01]  /*1a780*/  MUFU.EX2 R154, R154 ;  /* 0x0000009a009a7308 */ /* 0x000ee20000000800 */
[----:B------:R-:W-:-:S07]  /*1a790*/  FADD.FTZ R158, R156, R158 ;  /* 0x0000009e9c9e7221 */ /* 0x000fce0000010000 */
[----:B------:R-:W5:Y:S01]  /*1a7a0*/  MUFU.EX2 R153, R153 ;  /* 0x0000009900997308 */ /* 0x000f620000000800 */
[C---:B-1----:R-:W-:Y:S01]  /*1a7b0*/  F2FP.F16.F32.PACK_AB R20, R155.reuse, R156 ;  /* 0x0000009c9b14723e */ /* 0x042fe200000000ff */
[----:B------:R-:W-:-:S06]  /*1a7c0*/  FADD.FTZ R155, R155, R158 ;  /* 0x0000009e9b9b7221 */ /* 0x000fcc0000010000 */
[----:B------:R-:W1:Y:S01]  /*1a7d0*/  MUFU.EX2 R61, R61 ;  /* 0x0000003d003d7308 */ /* 0x000e620000000800 */
[----:B---3--:R-:W-:-:S07]  /*1a7e0*/  FADD.FTZ R155, R154, R155 ;  /* 0x0000009b9a9b7221 */ /* 0x008fce0000010000 */
[----:B------:R-:W3:Y:S01]  /*1a7f0*/  MUFU.EX2 R60, R60 ;  /* 0x0000003c003c7308 */ /* 0x000ee20000000800 */
[C---:B-----5:R-:W-:Y:S01]  /*1a800*/  F2FP.F16.F32.PACK_AB R22, R153.reuse, R154 ;  /* 0x0000009a9916723e */ /* 0x060fe200000000ff */
[----:B------:R-:W-:-:S06]  /*1a810*/  FADD.FTZ R153, R153, R155 ;  /* 0x0000009b99997221 */ /* 0x000fcc0000010000 */
[----:B--2---:R-:W-:Y:S01]  /*1a820*/  HMMA.16816.F32 R16, R20, R12, R16 ;  /* 0x0000000c1410723c */ /* 0x004fe20000001810 */
[----:B------:R-:W-:Y:S04]  /*1a830*/  MUFU.EX2 R59, R59 ;  /* 0x0000003b003b7308 */ /* 0x000fe80000000800 */
[----:B-1----:R-:W-:-:S03]  /*1a840*/  FADD.FTZ R62, R61, R62 ;  /* 0x0000003e3d3e7221 */ /* 0x002fc60000010000 */
[----:B------:R-:W-:Y:S01]  /*1a850*/  HMMA.16816.F32 R4, R20, R14, R4 ;  /* 0x0000000e1404723c */ /* 0x000fe20000001804 */
[----:B------:R-:W1:Y:S01]  /*1a860*/  LDSM.16.MT88.4 R12, [R0+0x2800] ;  /* 0x00280000000c783b */ /* 0x000e620000004200 */
[----:B------:R-:W2:Y:S01]  /*1a870*/  MUFU.EX2 R58, R58 ;  /* 0x0000003a003a7308 */ /* 0x000ea20000000800 */
[----:B---3--:R-:W-:-:S05]  /*1a880*/  FADD.FTZ R62, R60, R62 ;  /* 0x0000003e3c3e7221 */ /* 0x008fca0000010000 */
[C---:B------:R-:W-:Y:S03]  /*1a890*/  HMMA.16816.F32 R136, R20.reuse, R8, R136 ;  /* 0x000000081488723c */ /* 0x040fe60000001888 */
[----:B------:R-:W-:Y:S01]  /*1a8a0*/  F2FP.F16.F32.PACK_AB R9, R60, R61 ;  /* 0x0000003d3c09723e */ /* 0x000fe200000000ff */
[----:B------:R-:W3:Y:S04]  /*1a8b0*/  MUFU.EX2 R127, R127 ;  /* 0x0000007f007f7308 */ /* 0x000ee80000000800 */
[----:B------:R-:W-:Y:S01]  /*1a8c0*/  HMMA.16816.F32 R24, R20, R10, R24 ;  /* 0x0000000a1418723c */ /* 0x000fe20000001818 */
[----:B------:R-:W5:Y:S03]  /*1a8d0*/  LDSM.16.MT88.4 R20, [R32+0x7c00] ;  /* 0x007c00002014783b */ /* 0x000f660000004200 */
[----:B------:R-:W4:Y:S01]  /*1a8e0*/  MUFU.EX2 R126, R126 ;  /* 0x0000007e007e7308 */ /* 0x000f220000000800 */
[----:B--2---:R-:W-:Y:S01]  /*1a8f0*/  F2FP.F16.F32.PACK_AB R11, R58, R59 ;  /* 0x0000003b3a0b723e */ /* 0x004fe200000000ff */
[----:B------:R-:W-:-:S04]  /*1a900*/  FADD.FTZ R59, R59, R62 ;  /* 0x0000003e3b3b7221 */ /* 0x000fc80000010000 */
[----:B------:R-:W-:Y:S02]  /*1a910*/  FADD.FTZ R59, R58, R59 ;  /* 0x0000003b3a3b7221 */ /* 0x000fe40000010000 */
[----:B------:R-:W-:Y:S01]  /*1a920*/  MUFU.EX2 R120, R120 ;  /* 0x0000007800787308 */ /* 0x000fe20000000800 */
[----:B---3--:R-:W-:-:S07]  /*1a930*/  FADD.FTZ R153, R127, R153 ;  /* 0x000000997f997221 */ /* 0x008fce0000010000 */
[----:B------:R-:W2:Y:S01]  /*1a940*/  MUFU.EX2 R113, R113 ;  /* 0x0000007100717308 */ /* 0x000ea20000000800 */
[C---:B----4-:R-:W-:Y:S01]  /*1a950*/  F2FP.F16.F32.PACK_AB R8, R126.reuse, R127 ;  /* 0x0000007f7e08723e */ /* 0x050fe200000000ff */
[----:B------:R-:W-:-:S06]  /*1a960*/  FADD.FTZ R153, R126, R153 ;  /* 0x000000997e997221 */ /* 0x000fcc0000010000 */
        /* <DEDUP_REMOVED lines=10> */
[----:B-1----:R-:W-:Y:S03]  /*1aa10*/  HMMA.16816.F32 R136, R8, R12, R136 ;  /* 0x0000000c0888723c */ /* 0x002fe60000001888 */
[----:B---3--:R-:W-:Y:S01]  /*1aa20*/  F2FP.F16.F32.PACK_AB R13, R56, R57 ;  /* 0x00000039380d723e */ /* 0x008fe200000000ff */
[----:B------:R-:W-:Y:S01]  /*1aa30*/  MUFU.EX2 R105, R105 ;  /* 0x0000006900697308 */ /* 0x000fe20000000800 */
[----:B------:R-:W-:-:S04]  /*1aa40*/  FADD.FTZ R57, R57, R59 ;  /* 0x0000003b39397221 */ /* 0x000fc80000010000 */
[----:B------:R-:W-:Y:S01]  /*1aa50*/  FADD.FTZ R56, R56, R57 ;  /* 0x0000003938387221 */ /* 0x000fe20000010000 */
[----:B------:R-:W-:Y:S01]  /*1aa60*/  HMMA.16816.F32 R24, R8, R14, R24 ;  /* 0x0000000e0818723c */ /* 0x000fe20000001818 */
[----:B------:R-:W1:Y:S01]  /*1aa70*/  LDSM.16.MT88.4 R8, [R32+0x8000] ;  /* 0x008000002008783b */ /* 0x000e620000004200 */
[----:B------:R-:W3:Y:S01]  /*1aa80*/  MUFU.EX2 R103, R103 ;  /* 0x0000006700677308 */ /* 0x000ee20000000800 */
[----:B----4-:R-:W-:Y:S01]  /*1aa90*/  F2FP.F16.F32.PACK_AB R15, R54, R55 ;  /* 0x00000037360f723e */ /* 0x010fe200000000ff */
[----:B------:R-:W-:-:S04]  /*1aaa0*/  FADD.FTZ R56, R55, R56 ;  /* 0x0000003837387221 */ /* 0x000fc80000010000 */
[----:B------:R-:W-:Y:S02]  /*1aab0*/  FADD.FTZ R54, R54, R56 ;  /* 0x0000003836367221 */ /* 0x000fe40000010000 */
[----:B------:R-:W4:Y:S08]  /*1aac0*/  MUFU.EX2 R100, R100 ;  /* 0x0000006400647308 */ /* 0x000f300000000800 */
[----:B------:R-:W5:Y:S01]  /*1aad0*/  MUFU.EX2 R97, R97 ;  /* 0x0000006100617308 */ /* 0x000f620000000800 */
[----:B---3--:R-:W-:Y:S01]  /*1aae0*/  F2FP.F16.F32.PACK_AB R12, R103, R105 ;  /* 0x00000069670c723e */ /* 0x008fe200000000ff */
[----:B------:R-:W-:-:S04]  /*1aaf0*/  FADD.FTZ R105, R105, R120 ;  /* 0x0000007869697221 */ /* 0x000fc80000010000 */
[----:B------:R-:W-:Y:S02]  /*1ab00*/  FADD.FTZ R105, R103, R105 ;  /* 0x0000006967697221 */ /* 0x000fe40000010000 */
[----:B------:R-:W3:Y:S02]  /*1ab10*/  MUFU.EX2 R53, R53 ;  /* 0x0000003500357308 */ /* 0x000ee40000000800 */
[----:B----4-:R-:W-:-:S06]  /*1ab20*/  FADD.FTZ R105, R100, R105 ;  /* 0x0000006964697221 */ /* 0x010fcc0000010000 */
[----:B------:R-:W4:Y:S01]  /*1ab30*/  MUFU.EX2 R52, R52 ;  /* 0x0000003400347308 */ /* 0x000f220000000800 */
[C---:B-----5:R-:W-:Y:S01]  /*1ab40*/  F2FP.F16.F32.PACK_AB R14, R97.reuse, R100 ;  /* 0x00000064610e723e */ /* 0x060fe200000000ff */
[----:B------:R-:W-:-:S06]  /*1ab50*/  FADD.FTZ R97, R97, R105 ;  /* 0x0000006961617221 */ /* 0x000fcc0000010000 */
[----:B------:R-:W5:Y:S01]  /*1ab60*/  MUFU.EX2 R51, R51 ;  /* 0x0000003300337308 */ /* 0x000f620000000800 */
[C---:B------:R-:W-:Y:S05]  /*1ab70*/  HMMA.16816.F32 R16, R12.reuse, R20, R16 ;  /* 0x000000140c10723c */ /* 0x040fea0000001810 */
[----:B---3--:R-:W-:Y:S02]  /*1ab80*/  FADD.FTZ R54, R53, R54 ;  /* 0x0000003635367221 */ /* 0x008fe40000010000 */
[----:B------:R-:W3:Y:S01]  /*1ab90*/  MUFU.EX2 R2, R2 ;  /* 0x0000000200027308 */ /* 0x000ee20000000800 */
[----:B------:R-:W-:Y:S01]  /*1aba0*/  HMMA.16816.F32 R4, R12, R22, R4 ;  /* 0x000000160c04723c */ /* 0x000fe20000001804 */
[----:B------:R-:W1:Y:S02]  /*1abb0*/  LDSM.16.MT88.4 R20, [R0+0x3000] ;  /* 0x003000000014783b */ /* 0x000e640000004200 */
[----:B----4-:R-:W-:-:S04]  /*1abc0*/  FADD.FTZ R54, R52, R54 ;  /* 0x0000003634367221 */ /* 0x010fc80000010000 */
[----:B------:R-:W4:Y:S01]  /*1abd0*/  MUFU.EX2 R94, R94 ;  /* 0x0000005e005e7308 */ /* 0x000f220000000800 */
[----:B--2---:R-:W-:Y:S03]  /*1abe0*/  HMMA.16816.F32 R136, R12, R28, R136 ;  /* 0x0000001c0c88723c */ /* 0x004fe60000001888 */
[----:B-----5:R-:W-:-:S04]  /*1abf0*/  FADD.FTZ R54, R51, R54 ;  /* 0x0000003633367221 */ /* 0x020fc80000010000 */
[----:B------:R-:W2:Y:S01]  /*1ac00*/  MUFU.EX2 R92, R93 ;  /* 0x0000005d005c7308 */ /* 0x000ea20000000800 */
[----:B------:R-:W-:Y:S01]  /*1ac10*/  HMMA.16816.F32 R24, R12, R30, R24 ;  /* 0x0000001e0c18723c */ /* 0x000fe20000001818 */
[----:B------:R-:W5:Y:S02]  /*1ac20*/  LDSM.16.MT88.4 R28, [R32+0x8400] ;  /* 0x00840000201c783b */ /* 0x000f640000004200 */
[----:B------:R-:W-:Y:S02]  /*1ac30*/  F2FP.F16.F32.PACK_AB R13, R52, R53 ;  /* 0x00000035340d723e */ /* 0x000fe400000000ff */
[C---:B---3--:R-:W-:Y:S01]  /*1ac40*/  F2FP.F16.F32.PACK_AB R15, R2.reuse, R51 ;  /* 0x00000033020f723e */ /* 0x048fe200000000ff */
[----:B------:R-:W-:Y:S01]  /*1ac50*/  FADD.FTZ R2, R2, R54 ;  /* 0x0000003602027221 */ /* 0x000fe20000010000 */
[----:B------:R-:W-:Y:S01]  /*1ac60*/  MUFU.EX2 R89, R89 ;  /* 0x0000005900597308 */ /* 0x000fe20000000800 */
[----:B----4-:R-:W-:-:S07]  /*1ac70*/  FADD.FTZ R97, R94, R97 ;  /* 0x000000615e617221 */ /* 0x010fce0000010000 */
        /* <DEDUP_REMOVED lines=8> */
[----:B-1----:R-:W-:Y:S01]  /*1ad00*/  HMMA.16816.F32 R16, R12, R8, R16 ;  /* 0x000000080c10723c */ /* 0x002fe20000001810 */
[----:B------:R-:W-:Y:S02]  /*1ad10*/  MUFU.EX2 R171, R171 ;  /* 0x000000ab00ab7308 */ /* 0x000fe40000000800 */
[----:B--2---:R-:W-:-:S05]  /*1ad20*/  FADD.FTZ R2, R129, R2 ;  /* 0x0000000281027221 */ /* 0x004fca0000010000 */
[C---:B------:R-:W-:Y:S01]  /*1ad30*/  HMMA.16816.F32 R4, R12.reuse, R10, R4 ;  /* 0x0000000a0c04723c */ /* 0x040fe20000001804 */
[----:B------:R-:W1:Y:S01]  /*1ad40*/  LDSM.16.MT88.4 R8, [R0+0x3400] ;  /* 0x003400000008783b */ /* 0x000e620000004200 */
[----:B------:R-:W2:Y:S06]  /*1ad50*/  MUFU.EX2 R167, R167 ;  /* 0x000000a700a77308 */ /* 0x000eac0000000800 */
[C---:B------:R-:W-:Y:S02]  /*1ad60*/  HMMA.16816.F32 R136, R12.reuse, R20, R136 ;  /* 0x000000140c88723c */ /* 0x040fe40000001888 */
[----:B------:R-:W3:Y:S06]  /*1ad70*/  MUFU.EX2 R49, R49 ;  /* 0x0000003100317308 */ /* 0x000eec0000000800 */
[----:B------:R-:W-:Y:S03]  /*1ad80*/  HMMA.16816.F32 R24, R12, R22, R24 ;  /* 0x000000160c18723c */ /* 0x000fe60000001818 */
[C---:B----4-:R-:W-:Y:S01]  /*1ad90*/  F2FP.F16.F32.PACK_AB R13, R140.reuse, R129 ;  /* 0x000000818c0d723e */ /* 0x050fe200000000ff */
[----:B------:R-:W4:Y:S01]  /*1ada0*/  MUFU.EX2 R48, R48 ;  /* 0x0000003000307308 */ /* 0x000f220000000800 */
[----:B--2---:R-:W-:Y:S01]  /*1adb0*/  F2FP.F16.F32.PACK_AB R15, R167, R171 ;  /* 0x000000aba70f723e */ /* 0x004fe200000000ff */
[----:B------:R-:W-:Y:S01]  /*1adc0*/  LDSM.16.MT88.4 R20, [R32+0x8800] ;  /* 0x008800002014783b */ /* 0x000fe20000004200 */
[----:B------:R-:W-:Y:S01]  /*1add0*/  FADD.FTZ R140, R140, R2 ;  /* 0x000000028c8c7221 */ /* 0x000fe20000010000 */
[----:B------:R-:W-:-:S02]  /*1ade0*/  MOV R2, R50 ;  /* 0x0000003200027202 */ /* 0x000fc40000000f00 */
[----:B------:R-:W-:Y:S01]  /*1adf0*/  @P4 MOV R2, R50 ;  /* 0x0000003200024202 */ /* 0x000fe20000000f00 */
[----:B------:R-:W-:Y:S01]  /*1ae00*/  FADD.FTZ R140, R171, R140 ;  /* 0x0000008cab8c7221 */ /* 0x000fe20000010000 */
[----:B------:R-:W2:Y:S01]  /*1ae10*/  MUFU.EX2 R47, R47 ;  /* 0x0000002f002f7308 */ /* 0x000ea20000000800 */
[----:B---3--:R-:W-:Y:S02]  /*1ae20*/  FADD.FTZ R89, R49, R89 ;  /* 0x0000005931597221 */ /* 0x008fe40000010000 */
[----:B------:R-:W-:-:S05]  /*1ae30*/  FADD.FTZ R167, R167, R140 ;  /* 0x0000008ca7a77221 */ /* 0x000fca0000010000 */
[----:B------:R-:W3:Y:S01]  /*1ae40*/  MUFU.EX2 R46, R46 ;  /* 0x0000002e002e7308 */ /* 0x000ee20000000800 */
[C---:B----4-:R-:W-:Y:S01]  /*1ae50*/  F2FP.F16.F32.PACK_AB R12, R48.reuse, R49 ;  /* 0x00000031300c723e */ /* 0x050fe200000000ff */
[----:B------:R-:W-:-:S06]  /*1ae60*/  FADD.FTZ R48, R48, R89 ;  /* 0x0000005930307221 */ /* 0x000fcc0000010000 */
[----:B------:R-:W4:Y:S01]  /*1ae70*/  MUFU.EX2 R162, R162 ;  /* 0x000000a200a27308 */ /* 0x000f220000000800 */
[----:B--2---:R-:W-:-:S07]  /*1ae80*/  FADD.FTZ R48, R47, R48 ;  /* 0x000000302f307221 */ /* 0x004fce0000010000 */
[----:B------:R-:W2:Y:S01]  /*1ae90*/  MUFU.EX2 R157, R157 ;  /* 0x0000009d009d7308 */ /* 0x000ea20000000800 */
[C---:B---3--:R-:W-:Y:S01]  /*1aea0*/  F2FP.F16.F32.PACK_AB R14, R46.reuse, R47 ;  /* 0x0000002f2e0e723e */ /* 0x048fe200000000ff */
[----:B------:R-:W-:-:S06]  /*1aeb0*/  FADD.FTZ R46, R46, R48 ;  /* 0x000000302e2e7221 */ /* 0x000fcc0000010000 */
[----:B-----5:R-:W-:Y:S01]  /*1aec0*/  HMMA.16816.F32 R16, R12, R28, R16 ;  /* 0x0000001c0c10723c */ /* 0x020fe20000001810 */
[----:B------:R-:W-:Y:S02]  /*1aed0*/  MUFU.EX2 R151, R151 ;  /* 0x0000009700977308 */ /* 0x000fe40000000800 */
[----:B----4-:R-:W-:-:S05]  /*1aee0*/  FADD.FTZ R167, R162, R167 ;  /* 0x000000a7a2a77221 */ /* 0x010fca0000010000 */
[C---:B------:R-:W-:Y:S01]  /*1aef0*/  HMMA.16816.F32 R4, R12.reuse, R30, R4 ;  /* 0x0000001e0c04723c */ /* 0x040fe20000001804 */
[----:B------:R3:W4:Y:S01]  /*1af00*/  LDSM.16.MT88.4 R28, [R0+0x3800] ;  /* 0x00380000001c783b */ /* 0x0007220000004200 */
[----:B------:R-:W5:Y:S06]  /*1af10*/  MUFU.EX2 R109, R111 ;  /* 0x0000006f006d7308 */ /* 0x000f6c0000000800 */
[----:B-1----:R-:W-:Y:S03]  /*1af20*/  HMMA.16816.F32 R136, R12, R8, R136 ;  /* 0x000000080c88723c */ /* 0x002fe60000001888 */
[-CC-:B------:R-:W-:Y:S01]  /*1af30*/  FFMA.FTZ R8, R38, R82.reuse, -R80.reuse ;  /* 0x0000005226087223 */ /* 0x180fe20000010850 */
[----:B------:R-:W1:Y:S01]  /*1af40*/  MUFU.EX2 R43, R43 ;  /* 0x0000002b002b7308 */ /* 0x000e620000000800 */
[----:B------:R-:W-:-:S03]  /*1af50*/  FFMA.FTZ R38, R37, R82, -R80 ;  /* 0x0000005225267223 */ /* 0x000fc60000010850 */
[----:B------:R-:W-:Y:S03]  /*1af60*/  HMMA.16816.F32 R24, R12, R10, R24 ;  /* 0x0000000a0c18723c */ /* 0x000fe60000001818 */
[----:B--2---:R-:W-:Y:S01]  /*1af70*/  F2FP.F16.F32.PACK_AB R13, R157, R162 ;  /* 0x000000a29d0d723e */ /* 0x004fe200000000ff */
[----:B------:R-:W2:Y:S01]  /*1af80*/  MUFU.EX2 R42, R42 ;  /* 0x0000002a002a7308 */ /* 0x000ea20000000800 */
[----:B-----5:R-:W-:Y:S01]  /*1af90*/  F2FP.F16.F32.PACK_AB R15, R109, R151 ;  /* 0x000000976d0f723e */ /* 0x020fe200000000ff */
[----:B------:R-:W-:-:S04]  /*1afa0*/  FADD.FTZ R157, R157, R167 ;  /* 0x000000a79d9d7221 */ /* 0x000fc80000010000 */
[----:B------:R-:W-:Y:S01]  /*1afb0*/  FADD.FTZ R157, R151, R157 ;  /* 0x0000009d979d7221 */ /* 0x000fe20000010000 */
[-C--:B---3--:R-:W-:Y:S01]  /*1afc0*/  MOV R0, R45.reuse ;  /* 0x0000002d00007202 */ /* 0x088fe20000000f00 */
[----:B------:R-:W3:Y:S01]  /*1afd0*/  MUFU.EX2 R41, R41 ;  /* 0x0000002900297308 */ /* 0x000ee20000000800 */
[----:B-1----:R-:W-:Y:S01]  /*1afe0*/  FADD.FTZ R46, R43, R46 ;  /* 0x0000002e2b2e7221 */ /* 0x002fe20000010000 */
[----:B------:R-:W-:Y:S01]  /*1aff0*/  FADD.FTZ R109, R109, R157 ;  /* 0x0000009d6d6d7221 */ /* 0x000fe20000010000 */
[----:B------:R-:W-:-:S05]  /*1b000*/  @P4 MOV R0, R45 ;  /* 0x0000002d00004202 */ /* 0x000fca0000000f00 */
[----:B------:R-:W1:Y:S01]  /*1b010*/  MUFU.EX2 R40, R40 ;  /* 0x0000002800287308 */ /* 0x000e620000000800 */
[C---:B--2---:R-:W-:Y:S01]  /*1b020*/  F2FP.F16.F32.PACK_AB R12, R42.reuse, R43 ;  /* 0x0000002b2a0c723e */ /* 0x044fe200000000ff */
[----:B------:R-:W-:-:S06]  /*1b030*/  FADD.FTZ R42, R42, R46 ;  /* 0x0000002e2a2a7221 */ /* 0x000fcc0000010000 */
[----:B------:R2:W-:Y:S01]  /*1b040*/  MUFU.EX2 R37, R8 ;  /* 0x0000000800257308 */ /* 0x0005e20000000800 */
[----:B---3--:R-:W-:-:S07]  /*1b050*/  FADD.FTZ R42, R41, R42 ;  /* 0x0000002a292a7221 */ /* 0x008fce0000010000 */
[----:B------:R-:W3:Y:S01]  /*1b060*/  MUFU.EX2 R83, R83 ;  /* 0x0000005300537308 */ /* 0x000ee20000000800 */
[C---:B-1----:R-:W-:Y:S01]  /*1b070*/  F2FP.F16.F32.PACK_AB R14, R40.reuse, R41 ;  /* 0x00000029280e723e */ /* 0x042fe200000000ff */
[----:B------:R-:W-:-:S06]  /*1b080*/  FADD.FTZ R40, R40, R42 ;  /* 0x0000002a28287221 */ /* 0x000fcc0000010000 */
[----:B------:R-:W1:Y:S01]  /*1b090*/  MUFU.EX2 R39, R39 ;  /* 0x0000002700277308 */ /* 0x000e620000000800 */
[----:B--2---:R2:W5:Y:S01]  /*1b0a0*/  LDSM.16.MT88.4 R8, [R32+0x8c00] ;  /* 0x008c00002008783b */ /* 0x0045620000004200 */
[C---:B----4-:R-:W-:Y:S06]  /*1b0b0*/  HMMA.16816.F32 R136, R12.reuse, R28, R136 ;  /* 0x0000001c0c88723c */ /* 0x050fec0000001888 */
[----:B------:R-:W4:Y:S01]  /*1b0c0*/  MUFU.EX2 R35, R35 ;  /* 0x0000002300237308 */ /* 0x000f220000000800 */
[----:B---3--:R-:W-:Y:S01]  /*1b0d0*/  FADD.FTZ R109, R83, R109 ;  /* 0x0000006d536d7221 */ /* 0x008fe20000010000 */
[C---:B------:R-:W-:Y:S06]  /*1b0e0*/  HMMA.16816.F32 R16, R12.reuse, R20, R16 ;  /* 0x000000140c10723c */ /* 0x040fec0000001810 */
[----:B------:R-:W3:Y:S01]  /*1b0f0*/  MUFU.EX2 R34, R34 ;  /* 0x0000002200227308 */ /* 0x000ee20000000800 */
[----:B-1----:R-:W-:Y:S01]  /*1b100*/  FADD.FTZ R40, R39, R40 ;  /* 0x0000002827287221 */ /* 0x002fe20000010000 */
[----:B------:R-:W-:Y:S03]  /*1b110*/  HMMA.16816.F32 R4, R12, R22, R4 ;  /* 0x000000160c04723c */ /* 0x000fe60000001804 */
[----:B------:R-:W-:-:S03]  /*1b120*/  FADD.FTZ R40, R37, R40 ;  /* 0x0000002825287221 */ /* 0x000fc60000010000 */
[----:B--2---:R-:W1:Y:S01]  /*1b130*/  MUFU.EX2 R32, R38 ;  /* 0x0000002600207308 */ /* 0x004e620000000800 */
[----:B----4-:R-:W-:Y:S01]  /*1b140*/  FADD.FTZ R109, R35, R109 ;  /* 0x0000006d236d7221 */ /* 0x010fe20000010000 */
[----:B------:R-:W-:Y:S03]  /*1b150*/  HMMA.16816.F32 R24, R12, R30, R24 ;  /* 0x0000001e0c18723c */ /* 0x000fe60000001818 */
[----:B------:R-:W-:Y:S02]  /*1b160*/  F2FP.F16.F32.PACK_AB R12, R37, R39 ;  /* 0x00000027250c723e */ /* 0x000fe400000000ff */
[----:B------:R-:W-:Y:S01]  /*1b170*/  F2FP.F16.F32.PACK_AB R13, R35, R83 ;  /* 0x00000053230d723e */ /* 0x000fe200000000ff */
[----:B------:R-:W2:Y:S01]  /*1b180*/  MUFU.EX2 R243, R243 ;  /* 0x000000f300f37308 */ /* 0x000ea20000000800 */
[----:B---3--:R-:W-:-:S07]  /*1b190*/  FADD.FTZ R109, R34, R109 ;  /* 0x0000006d226d7221 */ /* 0x008fce0000010000 */
[----:B------:R-:W3:Y:S01]  /*1b1a0*/  MUFU.EX2 R242, R242 ;  /* 0x000000f200f27308 */ /* 0x000ee20000000800 */
[----:B-1----:R-:W-:Y:S01]  /*1b1b0*/  FADD.FTZ R40, R32, R40 ;  /* 0x0000002820287221 */ /* 0x002fe20000010000 */
[----:B--2---:R-:W-:-:S03]  /*1b1c0*/  F2FP.F16.F32.PACK_AB R14, R243, R32 ;  /* 0x00000020f30e723e */ /* 0x004fc600000000ff */
[----:B------:R-:W-:Y:S01]  /*1b1d0*/  FADD.FTZ R243, R243, R40 ;  /* 0x00000028f3f37221 */ /* 0x000fe20000010000 */
[C---:B---3--:R-:W-:Y:S01]  /*1b1e0*/  F2FP.F16.F32.PACK_AB R15, R242.reuse, R34 ;  /* 0x00000022f20f723e */ /* 0x048fe200000000ff */
[----:B------:R-:W-:-:S06]  /*1b1f0*/  FADD.FTZ R242, R242, R109 ;  /* 0x0000006df2f27221 */ /* 0x000fcc0000010000 */
[C---:B------:R-:W-:Y:S08]  /*1b200*/  HMMA.16816.F32 R136, R12.reuse, R132, R136 ;  /* 0x000000840c88723c */ /* 0x040ff00000001888 */
[C---:B-----5:R-:W-:Y:S08]  /*1b210*/  HMMA.16816.F32 R144, R12.reuse, R8, R16 ;  /* 0x000000080c90723c */ /* 0x060ff00000001810 */
[C---:B------:R-:W-:Y:S08]  /*1b220*/  HMMA.16816.F32 R140, R12.reuse, R10, R4 ;  /* 0x0000000a0c8c723c */ /* 0x040ff00000001804 */
[----:B------:R-:W-:Y:S01]  /*1b230*/  HMMA.16816.F32 R132, R12, R134, R24 ;  /* 0x000000860c84723c */ /* 0x000fe20000001818 */
[----:B------:R-:W-:-:S04]  /*1b240*/  NOP ;  /* 0x0000000000007918 */ /* 0x000fc80000000000 */
[----:B------:R-:W-:-:S15]  /*1b250*/  @P4 BRA `(.L_x_4635) ;  /* 0x0000000000044947 */ /* 0x000fde0003800000 */
.L_x_4626:
[----:B------:R-:W-:-:S07]  /*1b260*/  IADD3 R241, PT, PT, R3, -0x1, RZ ;  /* 0xffffffff03f17810 */ /* 0x000fce0007ffe0ff */
.L_x_4635:
[----:B------:R-:W-:Y:S05]  /*1b270*/  BSYNC B2 ;  /* 0x0000000000027941 */ /* 0x000fea0003800000 */
.L_x_4625:
[----:B------:R-:W-:-:S13]  /*1b280*/  ISETP.GE.AND P0, PT, R241, R218, PT ;  /* 0x000000daf100720c */ /* 0x000fda0003f06270 */
[----:B------:R-:W-:Y:S05]  /*1b290*/  @!P0 BRA `(.L_x_4636) ;  /* 0x0000008800908947 */ /* 0x000fea0003800000 */
[----:B------:R-:W-:Y:S01]  /*1b2a0*/  ISETP.NE.U32.AND P3, PT, R234, RZ, PT ;  /* 0x000000ffea00720c */ /* 0x000fe20003f65070 */
[----:B------:R-:W-:Y:S02]  /*1b2b0*/  IMAD.MOV.U32 R151, RZ, RZ, R0 ;  /* 0x000000ffff977224 */ /* 0x000fe400078e0000 */
[----:B------:R-:W-:Y:S01]  /*1b2c0*/  IMAD.MOV.U32 R150, RZ, RZ, R2 ;  /* 0x000000ffff967224 */ /* 0x000fe200078e0002 */
[----:B------:R-:W-:-:S13]  /*1b2d0*/  ISETP.NE.AND.EX P3, PT, R235, RZ, PT, P3 ;  /* 0x000000ffeb00720c */ /* 0x000fda0003f65330 */
.L_x_4643:
[----:B------:R-:W-:Y:S04]  /*1b2e0*/  DEPBAR.LE SB0, 0x0 ;  /* 0x000080000000791a */ /* 0x000fe80000000000 */
[----:B------:R-:W-:Y:S05]  /*1b2f0*/  WARPSYNC.ALL ;  /* 0x0000000000007948 */ /* 0x000fea0003800000 */
[----:B------:R-:W-:Y:S01]  /*1b300*/  BAR.SYNC.DEFER_BLOCKING 0x0 ;  /* 0x0000000000007b1d */ /* 0x000fe20000010000 */
[----:B------:R-:W-:Y:S01]  /*1b310*/  LOP3.LUT R3, R213, 0xc0, RZ, 0xc0, !PT ;  /* 0x000000c0d5037812 */ /* 0x000fe200078ec0ff */
[----:B------:R-:W-:Y:S02]  /*1b320*/  @!P3 IMAD.MOV.U32 R0, RZ, RZ, RZ ;  /* 0x000000ffff00b224 */ /* 0x000fe400078e00ff */
[----:B------:R-:W-:Y:S01]  /*1b330*/  IMAD.MOV.U32 R2, RZ, RZ, R223 ;  /* 0x000000ffff027224 */ /* 0x000fe200078e00df */
[----:B------:R-:W-:Y:S02]  /*1b340*/  LOP3.LUT R3, R3, 0x18, R208, 0xf8, !PT ;  /* 0x0000001803037812 */ /* 0x000fe400078ef8d0 */
[----:B------:R-:W-:Y:S01]  /*1b350*/  @!P3 IADD3 R0, P0, PT, RZ, -R0, RZ ;  /* 0x80000000ff00b210 */ /* 0x000fe20007f1e0ff */
[----:B------:R-:W1:Y:S01]  /*1b360*/  S2R R208, SR_TID.X ;  /* 0x0000000000d07919 */ /* 0x000e620000002100 */
[----:B------:R-:W-:Y:S01]  /*1b370*/  BSSY.RECONVERGENT B0, `(.L_x_4637) ;  /* 0x0000048000007945 */ /* 0x000fe20003800200 */
[----:B------:R-:W2:Y:S02]  /*1b380*/  @!P3 LD.E R4, desc[UR4][R148.64+0x40] ;  /* 0x000040049404b980 */ /* 0x000ea4000c101900 */
[----:B--2---:R-:W-:Y:S04]  /*1b390*/  @!P3 IMAD.SHL.U32 R4, R4, 0x100, RZ ;  /* 0x000001000404b824 */ /* 0x004fe800078e00ff */
[----:B------:R-:W-:Y:S05]  /*1b3a0*/  @!P3 IMAD.X R4, RZ, RZ, ~R4, P0 ;  /* 0x000000ffff04b224 */ /* 0x000fea00000e0e04 */
[----:B------:R-:W-:Y:S04]  /*1b3b0*/  @!P3 SHF.R.S64 R0, R0, 0x1f, R4 ;  /* 0x0000001f0000b819 */ /* 0x000fe80000001004 */
[----:B------:R-:W-:Y:S01]  /*1b3c0*/  @!P3 IADD3 R223, P0, PT, R223, R0, RZ ;  /* 0x00000000dfdfb210 */ /* 0x000fe20007f1e0ff */
[----:B------:R-:W-:Y:S03]  /*1b3d0*/  IMAD.MOV.U32 R0, RZ, RZ, R222 ;  /* 0x000000ffff007224 */ /* 0x000fe600078e00de */
[----:B------:R-:W-:Y:S01]  /*1b3e0*/  @!P3 LEA.HI.X.SX32 R222, R4, R222, 0x1, P0 ;  /* 0x000000de04deb211 */ /* 0x000fe200000f0eff */
[----:B-1----:R-:W-:Y:S08]  /*1b3f0*/  @!P3 BRA `(.L_x_4638) ;  /* 0x0000000000fcb947 */ /* 0x002ff00003800000 */
[----:B------:R-:W-:Y:S01]  /*1b400*/  IMAD.SHL.U32 R4, R241, 0x100, RZ ;  /* 0x00000100f1047824 */ /* 0x000fe200078e00ff */
[----:B------:R-:W2:Y:S04]  /*1b410*/  LD.E R11, desc[UR4][R148.64+0x170] ;  /* 0x00017004940b7980 */ /* 0x000ea8000c101900 */
[----:B------:R-:W-:Y:S02]  /*1b420*/  IABS R5, R4 ;  /* 0x0000000400057213 */ /* 0x000fe40000000000 */
[----:B------:R-:W-:Y:S04]  /*1b430*/  IADD3 R12, PT, PT, R4, 0x100, RZ ;  /* 0x00000100040c7810 */ /* 0x000fe80007ffe0ff */
        /* <DEDUP_REMOVED lines=8> */
[----:B------:R-:W-:Y:S01]  /*1b4c0*/  ISETP.GE.AND P0, PT, R4, RZ, PT ;  /* 0x000000ff0400720c */ /* 0x000fe20003f06270 */
[----:B------:R-:W2:Y:S01]  /*1b4d0*/  LD.E.64 R12, desc[UR4][R148.64+0x40] ;  /* 0x00004004940c7980 */ /* 0x000ea2000c101b00 */
        /* <DEDUP_REMOVED lines=8> */
[----:B------:R-:W3:Y:S04]  /*1b560*/  LD.E.64 R14, desc[UR4][R148.64+0x28] ;  /* 0x00002804940e7980 */ /* 0x000ee8000c101b00 */
[C---:B------:R-:W-:Y:S04]  /*1b570*/  IMAD.HI.U32 R9, R10.reuse, R5, RZ ;  /* 0x000000050a097227 */ /* 0x040fe800078e00ff */
[-C--:B------:R-:W-:Y:S02]  /*1b580*/  IMAD R5, R9, R6.reuse, R5 ;  /* 0x0000000609057224 */ /* 0x080fe400078e0205 */
[----:B------:R-:W-:Y:S03]  /*1b590*/  IMAD.HI.U32 R10, R10, R7, RZ ;  /* 0x000000070a0a7227 */ /* 0x000fe600078e00ff */
[----:B------:R-:W-:Y:S01]  /*1b5a0*/  ISETP.GT.U32.AND P1, PT, R8, R5, PT ;  /* 0x000000050800720c */ /* 0x000fe20003f24070 */
[----:B------:R-:W-:Y:S05]  /*1b5b0*/  IMAD R7, R10, R6, R7 ;  /* 0x000000060a077224 */ /* 0x000fea00078e0207 */
[----:B------:R-:W-:Y:S07]  /*1b5c0*/  ISETP.GT.U32.AND P4, PT, R8, R7, PT ;  /* 0x000000070800720c */ /* 0x000fee0003f84070 */
[----:B------:R-:W-:Y:S02]  /*1b5d0*/  @!P1 IMAD.IADD R5, R5, 0x1, -R8 ;  /* 0x0000000105059824 */ /* 0x000fe400078e0a08 */
[----:B------:R-:W-:Y:S01]  /*1b5e0*/  @!P1 VIADD R9, R9, 0x1 ;  /* 0x0000000109099836 */ /* 0x000fe20000000000 */
[----:B------:R-:W-:Y:S02]  /*1b5f0*/  ISETP.NE.AND P1, PT, R11, RZ, PT ;  /* 0x000000ff0b00720c */ /* 0x000fe40003f25270 */
[-C--:B------:R-:W-:Y:S01]  /*1b600*/  ISETP.GE.U32.AND P5, PT, R5, R8.reuse, PT ;  /* 0x000000080500720c */ /* 0x080fe20003fa6070 */
[----:B------:R-:W-:Y:S01]  /*1b610*/  @!P4 VIADD R10, R10, 0x1 ;  /* 0x000000010a0ac836 */ /* 0x000fe20000000000 */
[-C--:B------:R-:W-:Y:S04]  /*1b620*/  @!P4 IADD3 R7, PT, PT, R7, -R8.reuse, RZ ;  /* 0x800000080707c210 */ /* 0x080fe80007ffe0ff */
[----:B------:R-:W-:Y:S07]  /*1b630*/  ISETP.GE.U32.AND P6, PT, R7, R8, PT ;  /* 0x000000080700720c */ /* 0x000fee0003fc6070 */
[----:B------:R-:W-:Y:S05]  /*1b640*/  @P5 IADD3 R9, PT, PT, R9, 0x1, RZ ;  /* 0x0000000109095810 */ /* 0x000fea0007ffe0ff */
[----:B------:R-:W-:Y:S02]  /*1b650*/  @!P0 IMAD.MOV R9, RZ, RZ, -R9 ;  /* 0x000000ffff098224 */ /* 0x000fe400078e0a09 */
[----:B------:R-:W-:Y:S03]  /*1b660*/  @P6 VIADD R10, R10, 0x1 ;  /* 0x000000010a0a6836 */ /* 0x000fe60000000000 */
[----:B------:R-:W-:Y:S02]  /*1b670*/  SEL R9, R4, R9, !P1 ;  /* 0x0000000904097207 */ /* 0x000fe40004800000 */
[----:B------:R-:W-:Y:S04]  /*1b680*/  @!P2 IADD3 R10, PT, PT, -R10, RZ, RZ ;  /* 0x000000ff0a0aa210 */ /* 0x000fe80007ffe1ff */
        /* <DEDUP_REMOVED lines=22> */
.L_x_4638:
[----:B------:R-:W-:Y:S05]  /*1b7f0*/  BSYNC.RECONVERGENT B0 ;  /* 0x0000000000007941 */ /* 0x000fea0003800200 */
.L_x_4637:
        /* <DEDUP_REMOVED lines=12> */
[----:B------:R-:W-:Y:S01]  /*1b8c0*/  BSSY.RECONVERGENT B1, `(.L_x_4639) ;  /* 0x0000142000017945 */ /* 0x000fe20003800200 */
[----:B------:R-:W-:Y:S02]  /*1b8d0*/  SHF.R.U32.HI R209, RZ, 0x1, R208 ;  /* 0x00000001ffd17819 */ /* 0x000fe400000116d0 */
[----:B------:R-:W-:Y:S01]  /*1b8e0*/  LOP3.LUT R152, R208, 0x8, RZ, 0xc0, !PT ;  /* 0x00000008d0987812 */ /* 0x000fe200078ec0ff */
[--C-:B------:R-:W-:Y:S01]  /*1b8f0*/  IMAD.X R7, R4, 0x1, R222.reuse, P1 ;  /* 0x0000000104077824 */ /* 0x100fe200008e06de */
[----:B------:R-:W-:Y:S01]  /*1b900*/  IADD3 R10, P1, PT, R6, R5, RZ ;  /* 0x00000005060a7210 */ /* 0x000fe20007f3e0ff */
[----:B------:R-:W-:Y:S01]  /*1b910*/  @!P0 IMAD.MOV.U32 R8, RZ, RZ, R223 ;  /* 0x000000ffff088224 */ /* 0x000fe200078e00df */
[----:B------:R-:W-:Y:S01]  /*1b920*/  LOP3.LUT R2, R210, 0x100, RZ, 0xc0, !PT ;  /* 0x00000100d2027812 */ /* 0x000fe200078ec0ff */
[----:B------:R-:W-:Y:S01]  /*1b930*/  @!P0 IMAD.MOV.U32 R9, RZ, RZ, R222 ;  /* 0x000000ffff098224 */ /* 0x000fe200078e00de */
[----:B------:R-:W-:Y:S01]  /*1b940*/  LOP3.LUT R0, R209, 0x8, RZ, 0xc0, !PT ;  /* 0x00000008d1007812 */ /* 0x000fe200078ec0ff */
[----:B------:R-:W-:Y:S01]  /*1b950*/  IMAD.X R11, R7, 0x1, R4, P1 ;  /* 0x00000001070b7824 */ /* 0x000fe200008e0604 */
[--C-:B------:R-:W-:Y:S01]  /*1b960*/  LOP3.LUT R152, R152, 0xc0, R212.reuse, 0xf8, !PT ;  /* 0x000000c098987812 */ /* 0x100fe200078ef8d4 */
[----:B-1----:R-:W-:Y:S01]  /*1b970*/  ULEA UR6, UR6, UR7, 0x18 ;  /* 0x0000000706067291 */ /* 0x002fe2000f8ec0ff */
[----:B------:R-:W-:Y:S02]  /*1b980*/  LOP3.LUT R211, R211, 0x18, RZ, 0xc0, !PT ;  /* 0x00000018d3d37812 */ /* 0x000fe400078ec0ff */
[--C-:B------:R-:W-:Y:S02]  /*1b990*/  LOP3.LUT R2, R2, 0x20, R212.reuse, 0xf8, !PT ;  /* 0x0000002002027812 */ /* 0x100fe400078ef8d4 */
[--C-:B------:R-:W-:Y:S02]  /*1b9a0*/  LOP3.LUT R0, R0, 0xc0, R212.reuse, 0xf8, !PT ;  /* 0x000000c000007812 */ /* 0x100fe400078ef8d4 */
[----:B------:R-:W-:Y:S02]  /*1b9b0*/  LEA R3, R3, UR6, 0x1 ;  /* 0x0000000603037c11 */ /* 0x000fe4000f8e08ff */
[----:B------:R-:W-:Y:S02]  /*1b9c0*/  LOP3.LUT R210, R210, 0x3e00, RZ, 0xc0, !PT ;  /* 0x00003e00d2d27812 */ /* 0x000fe400078ec0ff */
[----:B------:R-:W-:Y:S01]  /*1b9d0*/  LOP3.LUT R152, R2, R152, R211, 0xf6, !PT ;  /* 0x0000009802987212 */ /* 0x000fe200078ef6d3 */
[----:B------:R-:W-:Y:S01]  /*1b9e0*/  @!PT LDS RZ, [RZ] ;  /* 0x00000000fffff984 */ /* 0x000fe20000000800 */
[----:B------:R-:W-:Y:S01]  /*1b9f0*/  @!PT LDS RZ, [RZ] ;  /* 0x00000000fffff984 */ /* 0x000fe20000000800 */
[----:B------:R-:W-:Y:S01]  /*1ba00*/  @!PT LDS RZ, [RZ] ;  /* 0x00000000fffff984 */ /* 0x000fe20000000800 */
[----:B------:R1:W-:Y:S01]  /*1ba10*/  @!P0 LDGSTS.E.BYPASS.LTC128B.128 [R3+0x5000], desc[UR4][R8.64] ;  /* 0x0500000008038fae */ /* 0x0003e2000b981a04 */
[----:B------:R-:W-:Y:S01]  /*1ba20*/  LOP3.LUT R211, R0, R211, RZ, 0x3c, !PT ;  /* 0x000000d300d37212 */ /* 0x000fe200078e3cff */
[----:B------:R-:W-:Y:S01]  /*1ba30*/  IMAD.MOV.U32 R2, RZ, RZ, 0x20 ;  /* 0x00000020ff027424 */ /* 0x000fe200078e00ff */
[--C-:B------:R-:W-:Y:S02]  /*1ba40*/  LOP3.LUT R0, R210, 0x20, R212.reuse, 0xf8, !PT ;  /* 0x00000020d2007812 */ /* 0x100fe400078ef8d4 */
[----:B------:R-:W-:Y:S01]  /*1ba50*/  @P0 STS.128 [R3+0x5000], RZ ;  /* 0x005000ff03000388 */ /* 0x000fe20000000c00 */
[----:B------:R-:W-:Y:S02]  /*1ba60*/  LEA R152, R152, UR6, 0x1 ;  /* 0x0000000698987c11 */ /* 0x000fe4000f8e08ff */
[----:B------:R-:W-:Y:S02]  /*1ba70*/  LOP3.LUT R0, R0, 0x100, R212, 0xf8, !PT ;  /* 0x0000010000007812 */ /* 0x000fe400078ef8d4 */
[----:B------:R-:W-:Y:S01]  /*1ba80*/  @!PT LDS RZ, [RZ] ;  /* 0x00000000fffff984 */ /* 0x000fe20000000800 */
[----:B------:R-:W-:Y:S01]  /*1ba90*/  @!PT LDS RZ, [RZ] ;  /* 0x00000000fffff984 */ /* 0x000fe20000000800 */
[----:B------:R-:W-:Y:S01]  /*1baa0*/  @!PT LDS RZ, [RZ] ;  /* 0x00000000fffff984 */ /* 0x000fe20000000800 */
[----:B------:R2:W-:Y:S01]  /*1bab0*/  @!P0 LDGSTS.E.BYPASS.LTC128B.128 [R3+0x5800], desc[UR4][R6.64] ;  /* 0x0580000006038fae */ /* 0x0005e2000b981a04 */
[----:B------:R-:W-:Y:S02]  /*1bac0*/  LOP3.LUT P2, RZ, R208, 0x4, RZ, 0xc0, !PT ;  /* 0x00000004d0ff7812 */ /* 0x000fe4000784c0ff */
[----:B------:R-:W-:Y:S02]  /*1bad0*/  LOP3.LUT R0, R0, R211, RZ, 0xfc, !PT ;  /* 0x000000d300007212 */ /* 0x000fe400078efcff */
[----:B------:R-:W-:Y:S01]  /*1bae0*/  @P0 STS.128 [R3+0x5800], RZ ;  /* 0x005800ff03000388 */ /* 0x000fe20000000c00 */
[----:B------:R-:W-:Y:S02]  /*1baf0*/  SEL R2, R2, 0xffffffe0, !P2 ;  /* 0xffffffe002027807 */ /* 0x000fe40005000000 */
[----:B------:R-:W-:Y:S02]  /*1bb00*/  LEA R0, R0, UR6, 0x1 ;  /* 0x0000000600007c11 */ /* 0x000fe4000f8e08ff */
[----:B------:R-:W-:Y:S01]  /*1bb10*/  @!PT LDS RZ, [RZ] ;  /* 0x00000000fffff984 */ /* 0x000fe20000000800 */
[----:B------:R-:W-:Y:S01]  /*1bb20*/  @!PT LDS RZ, [RZ] ;  /* 0x00000000fffff984 */ /* 0x000fe20000000800 */
[----:B------:R-:W-:Y:S01]  /*1bb30*/  @!PT LDS RZ, [RZ] ;  /* 0x00000000fffff984 */ /* 0x000fe20000000800 */
[----:B------:R3:W-:Y:S05]  /*1bb40*/  @!P0 LDGSTS.E.BYPASS.LTC128B.128 [R3+0x6000], desc[UR4][R10.64] ;  /* 0x060000000a038fae */ /* 0x0007ea000b981a04 */
[----:B------:R-:W-:Y:S01]  /*1bb50*/  @P0 STS.128 [R3+0x6000], RZ ;  /* 0x006000ff03000388 */ /* 0x000fe20000000c00 */
[----:B------:R-:W-:Y:S01]  /*1bb60*/  IMAD.IADD R156, R0, 0x1, R2 ;  /* 0x00000001009c7824 */ /* 0x000fe200078e0202 */
[-C--:B-1----:R-:W-:Y:S05]  /*1bb70*/  IADD3 R8, P1, PT, R10, R5.reuse, RZ ;  /* 0x000000050a087210 */ /* 0x082fea0007f3e0ff */
[--C-:B------:R-:W-:Y:S01]  /*1bb80*/  IMAD.X R9, R11, 0x1, R4.reuse, P1 ;  /* 0x000000010b097824 */ /* 0x100fe200008e0604 */
[-C--:B--2---:R-:W-:Y:S04]  /*1bb90*/  IADD3 R6, P1, PT, R8, R5.reuse, RZ ;  /* 0x0000000508067210 */ /* 0x084fe80007f3e0ff */
[----:B------:R-:W-:Y:S01]  /*1bba0*/  @!PT LDS RZ, [RZ] ;  /* 0x00000000fffff984 */ /* 0x000fe20000000800 */
[----:B------:R-:W-:Y:S01]  /*1bbb0*/  @!PT LDS RZ, [RZ] ;  /* 0x00000000fffff984 */ /* 0x000fe20000000800 */
[----:B------:R-:W-:Y:S01]  /*1bbc0*/  @!PT LDS RZ, [RZ] ;  /* 0x00000000fffff984 */ /* 0x000fe20000000800 */
[----:B------:R1:W-:Y:S01]  /*1bbd0*/  @!P0 LDGSTS.E.BYPASS.LTC128B.128 [R3+0x6800], desc[UR4][R8.64] ;  /* 0x0680000008038fae */ /* 0x0003e2000b981a04 */
[--C-:B------:R-:W-:Y:S04]  /*1bbe0*/  IMAD.X R7, R9, 0x1, R4.reuse, P1 ;  /* 0x0000000109077824 */ /* 0x100fe800008e0604 */
[----:B------:R-:W-:Y:S01]  /*1bbf0*/  @P0 STS.128 [R3+0x6800], RZ ;  /* 0x006800ff03000388 */ /* 0x000fe20000000c00 */
[-C--:B---3--:R-:W-:Y:S04]  /*1bc00*/  IADD3 R10, P1, PT, R6, R5.reuse, RZ ;  /* 0x00000005060a7210 */ /* 0x088fe80007f3e0ff */
[----:B------:R-:W-:Y:S01]  /*1bc10*/  @!PT LDS RZ, [RZ] ;  /* 0x00000000fffff984 */ /* 0x000fe20000000800 */
[----:B------:R-:W-:Y:S01]  /*1bc20*/  @!PT LDS RZ, [RZ] ;  /* 0x00000000fffff984 */ /* 0x000fe20000000800 */
[----:B------:R-:W-:Y:S01]  /*1bc30*/  @!PT LDS RZ, [RZ] ;  /* 0x00000000fffff984 */ /* 0x000fe20000000800 */
[----:B------:R2:W-:Y:S01]  /*1bc40*/  @!P0 LDGSTS.E.BYPASS.LTC128B.128 [R3+0x7000], desc[UR4][R6.64] ;  /* 0x0700000006038fae */ /* 0x0005e2000b981a04 */
[--C-:B------:R-:W-:Y:S04]  /*1bc50*/  IMAD.X R11, R7, 0x1, R4.reuse, P1 ;  /* 0x00000001070b7824 */ /* 0x100fe800008e0604 */
[----:B------:R-:W-:Y:S05]  /*1bc60*/  @P0 STS.128 [R3+0x7000], RZ ;  /* 0x007000ff03000388 */ /* 0x000fea0000000c00 */
[----:B------:R-:W-:Y:S01]  /*1bc70*/  @!PT LDS RZ, [RZ] ;  /* 0x00000000fffff984 */ /* 0x000fe20000000800 */
[----:B------:R-:W-:Y:S01]  /*1bc80*/  @!PT LDS RZ, [RZ] ;  /* 0x00000000fffff984 */ /* 0x000fe20000000800 */
[----:B------:R-:W-:Y:S01]  /*1bc90*/  @!PT LDS RZ, [RZ] ;  /* 0x00000000fffff984 */ /* 0x000fe20000000800 */
[----:B------:R-:W-:Y:S05]  /*1bca0*/  @!P0 LDGSTS.E.BYPASS.LTC128B.128 [R3+0x7800], desc[UR4][R10.64] ;  /* 0x078000000a038fae */ /* 0x000fea000b981a04 */
[----:B------:R-:W-:Y:S01]  /*1bcb0*/  @P0 STS.128 [R3+0x7800], RZ ;  /* 0x007800ff03000388 */ /* 0x000fe20000000c00 */
[-C--:B-1----:R-:W-:Y:S05]  /*1bcc0*/  IADD3 R8, P1, PT, R10, R5.reuse, RZ ;  /* 0x000000050a087210 */ /* 0x082fea0007f3e0ff */
[--C-:B------:R-:W-:Y:S01]  /*1bcd0*/  IMAD.X R9, R11, 0x1, R4.reuse, P1 ;  /* 0x000000010b097824 */ /* 0x100fe200008e0604 */
[----:B--2---:R-:W-:Y:S04]  /*1bce0*/  @!P0 IADD3 R6, P1, PT, R8, R5, RZ ;  /* 0x0000000508068210 */ /* 0x004fe80007f3e0ff */
[----:B------:R-:W-:Y:S01]  /*1bcf0*/  @!PT LDS RZ, [RZ] ;  /* 0x00000000fffff984 */ /* 0x000fe20000000800 */
[----:B------:R-:W-:Y:S01]  /*1bd00*/  @!PT LDS RZ, [RZ] ;  /* 0x00000000fffff984 */ /* 0x000fe20000000800 */
[----:B------:R-:W-:Y:S01]  /*1bd10*/  @!PT LDS RZ, [RZ] ;  /* 0x00000000fffff984 */ /* 0x000fe20000000800 */
[----:B------:R1:W-:Y:S01]  /*1bd20*/  @!P0 LDGSTS.E.BYPASS.LTC128B.128 [R3+0x8000], desc[UR4][R8.64] ;  /* 0x0800000008038fae */ /* 0x0003e2000b981a04 */
[----:B------:R-:W-:Y:S04]  /*1bd30*/  @!P0 IMAD.X R7, R9, 0x1, R4, P1 ;  /* 0x0000000109078824 */ /* 0x000fe800008e0604 */
[----:B------:R-:W-:Y:S01]  /*1bd40*/  @P0 STS.128 [R3+0x8000], RZ ;  /* 0x008000ff03000388 */ /* 0x000fe20000000c00 */
[----:B------:R-:W-:Y:S04]  /*1bd50*/  ISETP.GT.AND P1, PT, R241, R218, PT ;  /* 0x000000daf100720c */ /* 0x000fe80003f24270 */
[----:B------:R-:W-:Y:S01]  /*1bd60*/  @!PT LDS RZ, [RZ] ;  /* 0x00000000fffff984 */ /* 0x000fe20000000800 */
[----:B------:R-:W-:Y:S01]  /*1bd70*/  @!PT LDS RZ, [RZ] ;  /* 0x00000000fffff984 */ /* 0x000fe20000000800 */
[----:B------:R-:W-:Y:S01]  /*1bd80*/  @!PT LDS RZ, [RZ] ;  /* 0x00000000fffff984 */ /* 0x000fe20000000800 */
[----:B------:R2:W-:Y:S05]  /*1bd90*/  @!P0 LDGSTS.E.BYPASS.LTC128B.128 [R3+0x8800], desc[UR4][R6.64] ;  /* 0x0880000006038fae */ /* 0x0005ea000b981a04 */
[----:B------:R-:W-:Y:S05]  /*1bda0*/  @P0 STS.128 [R3+0x8800], RZ ;  /* 0x008800ff03000388 */ /* 0x000fea0000000c00 */
[----:B------:R3:W-:Y:S05]  /*1bdb0*/  LDSM.16.M88.4 R128, [R0] ;  /* 0x000000000080783b */ /* 0x0007ea0000000200 */
[----:B------:R-:W-:Y:S05]  /*1bdc0*/  LDSM.16.M88.4 R16, [R152+0x1400] ;  /* 0x001400009810783b */ /* 0x000fea0000000200 */
[----:B------:R-:W-:Y:S05]  /*1bdd0*/  LDSM.16.M88.4 R24, [R152+0x1800] ;  /* 0x001800009818783b */ /* 0x000fea0000000200 */
[----:B-1----:R-:W2:Y:S05]  /*1bde0*/  LDSM.16.M88.4 R8, [R152+0x1000] ;  /* 0x001000009808783b */ /* 0x002eaa0000000200 */
[----:B------:R-:W0:Y:S01]  /*1bdf0*/  LDGDEPBAR ;  /* 0x00000000000079af */ /* 0x000e220000000000 */
[----:B---3--:R-:W-:Y:S04]  /*1be00*/  IMAD.IADD R0, R152, 0x1, R2 ;  /* 0x0000000198007824 */ /* 0x008fe800078e0202 */
[----:B------:R-:W1:Y:S05]  /*1be10*/  LDSM.16.M88.4 R32, [R152+0x1c00] ;  /* 0x001c00009820783b */ /* 0x000e6a0000000200 */
[----:B------:R-:W3:Y:S05]  /*1be20*/  LDSM.16.M88.4 R40, [R152+0x2000] ;  /* 0x002000009828783b */ /* 0x000eea0000000200 */
[----:B------:R-:W4:Y:S05]  /*1be30*/  LDSM.16.M88.4 R48, [R152+0x2400] ;  /* 0x002400009830783b */ /* 0x000f2a0000000200 */
[----:B------:R-:W5:Y:S05]  /*1be40*/  LDSM.16.M88.4 R56, [R152+0x2800] ;  /* 0x002800009838783b */ /* 0x000f6a0000000200 */
[----:B------:R-:W5:Y:S05]  /*1be50*/  LDSM.16.M88.4 R64, [R152+0x2c00] ;  /* 0x002c00009840783b */ /* 0x000f6a0000000200 */
[----:B------:R-:W5:Y:S05]  /*1be60*/  LDSM.16.M88.4 R72, [R152+0x3000] ;  /* 0x003000009848783b */ /* 0x000f6a0000000200 */
[----:B------:R-:W5:Y:S01]  /*1be70*/  LDSM.16.M88.4 R80, [R152+0x3400] ;  /* 0x003400009850783b */ /* 0x000f620000000200 */
[C---:B--2---:R-:W-:Y:S04]  /*1be80*/  HMMA.16816.F32 R4, R128.reuse, R8, RZ ;  /* 0x000000088004723c */ /* 0x044fe800000018ff */
[----:B------:R-:W2:Y:S04]  /*1be90*/  LDSM.16.M88.4 R88, [R152+0x3800] ;  /* 0x003800009858783b */ /* 0x000ea80000000200 */
[C---:B------:R-:W-:Y:S01]  /*1bea0*/  HMMA.16816.F32 R8, R128.reuse, R10, RZ ;  /* 0x0000000a8008723c */ /* 0x040fe200000018ff */
[----:B------:R-:W2:Y:S05]  /*1beb0*/  LDSM.16.M88.4 R96, [R152+0x3c00] ;  /* 0x003c00009860783b */ /* 0x000eaa0000000200 */
[----:B------:R-:W2:Y:S02]  /*1bec0*/  LDSM.16.M88.4 R104, [R152+0x4000] ;  /* 0x004000009868783b */ /* 0x000ea40000000200 */
[C---:B------:R-:W-:Y:S03]  /*1bed0*/  HMMA.16816.F32 R12, R128.reuse, R16, RZ ;  /* 0x00000010800c723c */ /* 0x040fe600000018ff */
[----:B------:R-:W2:Y:S05]  /*1bee0*/  LDSM.16.M88.4 R112, [R152+0x4400] ;  /* 0x004400009870783b */ /* 0x000eaa0000000200 */
[C---:B------:R-:W-:Y:S01]  /*1bef0*/  HMMA.16816.F32 R16, R128.reuse, R18, RZ ;  /* 0x000000128010723c */ /* 0x040fe200000018ff */
[----:B------:R-:W2:Y:S05]  /*1bf00*/  LDSM.16.M88.4 R120, [R152+0x4800] ;  /* 0x004800009878783b */ /* 0x000eaa0000000200 */
[----:B------:R-:W2:Y:S02]  /*1bf10*/  LDSM.16.M88.4 R152, [R152+0x4c00] ;  /* 0x004c00009898783b */ /* 0x000ea40000000200 */
[C---:B------:R-:W-:Y:S03]  /*1bf20*/  HMMA.16816.F32 R20, R128.reuse, R24, RZ ;  /* 0x000000188014723c */ /* 0x040fe600000018ff */
[----:B------:R-:W-:Y:S05]  /*1bf30*/  LDSM.16.M88.4 R156, [R156] ;  /* 0x000000009c9c783b */ /* 0x000fea0000000200 */
[C---:B------:R-:W-:Y:S01]  /*1bf40*/  HMMA.16816.F32 R24, R128.reuse, R26, RZ ;  /* 0x0000001a8018723c */ /* 0x040fe200000018ff */
[----:B------:R-:W2:Y:S05]  /*1bf50*/  LDSM.16.M88.4 R160, [R0+0x1000] ;  /* 0x0010000000a0783b */ /* 0x000eaa0000000200 */
[----:B------:R-:W2:Y:S02]  /*1bf60*/  LDSM.16.M88.4 R164, [R0+0x1400] ;  /* 0x0014000000a4783b */ /* 0x000ea40000000200 */
[C---:B-1----:R-:W-:Y:S03]  /*1bf70*/  HMMA.16816.F32 R28, R128.reuse, R32, RZ ;  /* 0x00000020801c723c */ /* 0x042fe600000018ff */
[----:B------:R-:W1:Y:S05]  /*1bf80*/  LDSM.16.M88.4 R168, [R0+0x1800] ;  /* 0x0018000000a8783b */ /* 0x000e6a0000000200 */
[C---:B------:R-:W-:Y:S01]  /*1bf90*/  HMMA.16816.F32 R32, R128.reuse, R34, RZ ;  /* 0x000000228020723c */ /* 0x040fe200000018ff */
[----:B------:R-:W-:Y:S05]  /*1bfa0*/  LDSM.16.M88.4 R172, [R0+0x2000] ;  /* 0x0020000000ac783b */ /* 0x000fea0000000200 */
[----:B------:R-:W-:Y:S02]  /*1bfb0*/  LDSM.16.M88.4 R176, [R0+0x2400] ;  /* 0x0024000000b0783b */ /* 0x000fe40000000200 */
[C---:B---3--:R-:W-:Y:S03]  /*1bfc0*/  HMMA.16816.F32 R36, R128.reuse, R40, RZ ;  /* 0x000000288024723c */ /* 0x048fe600000018ff */
[----:B------:R-:W-:Y:S05]  /*1bfd0*/  LDSM.16.M88.4 R180, [R0+0x2800] ;  /* 0x0028000000b4783b */ /* 0x000fea0000000200 */
[C---:B------:R-:W-:Y:S01]  /*1bfe0*/  HMMA.16816.F32 R40, R128.reuse, R42, RZ ;  /* 0x0000002a8028723c */ /* 0x040fe200000018ff */
[----:B------:R-:W-:Y:S05]  /*1bff0*/  LDSM.16.M88.4 R184, [R0+0x2c00] ;  /* 0x002c000000b8783b */ /* 0x000fea0000000200 */
[----:B------:R-:W-:Y:S02]  /*1c000*/  LDSM.16.M88.4 R188, [R0+0x3800] ;  /* 0x0038000000bc783b */ /* 0x000fe40000000200 */
[C---:B----4-:R-:W-:Y:S03]  /*1c010*/  HMMA.16816.F32 R44, R128.reuse, R48, RZ ;  /* 0x00000030802c723c */ /* 0x050fe600000018ff */
[----:B------:R-:W-:Y:S05]  /*1c020*/  LDSM.16.M88.4 R192, [R0+0x3c00] ;  /* 0x003c000000c0783b */ /* 0x000fea0000000200 */
[C---:B------:R-:W-:Y:S01]  /*1c030*/  HMMA.16816.F32 R48, R128.reuse, R50, RZ ;  /* 0x000000328030723c */ /* 0x040fe200000018ff */
[----:B------:R-:W-:Y:S05]  /*1c040*/  LDSM.16.M88.4 R196, [R0+0x4000] ;  /* 0x0040000000c4783b */ /* 0x000fea0000000200 */
[----:B------:R-:W-:Y:S02]  /*1c050*/  LDSM.16.M88.4 R200, [R0+0x4400] ;  /* 0x0044000000c8783b */ /* 0x000fe40000000200 */
[C---:B-----5:R-:W-:Y:S03]  /*1c060*/  HMMA.16816.F32 R52, R128.reuse, R56, RZ ;  /* 0x000000388034723c */ /* 0x060fe600000018ff */
[----:B------:R-:W-:Y:S05]  /*1c070*/  LDSM.16.M88.4 R204, [R0+0x4800] ;  /* 0x0048000000cc783b */ /* 0x000fea0000000200 */
        /* <DEDUP_REMOVED lines=106> */
[----:B------:R-:W-:Y:S02]  /*1c720*/  ISETP.GE.AND P4, PT, R152, RZ, PT ;  /* 0x000000ff9800720c */ /* 0x000fe40003f86270 */
[----:B------:R-:W-:Y:S02]  /*1c730*/  ISETP.GE.U32.AND P6, PT, R155, R156, PT ;  /* 0x0000009c9b00720c */ /* 0x000fe40003fc6070 */
[----:B------:R-:W-:Y:S05]  /*1c740*/  LOP3.LUT R152, RZ, R160, RZ, 0x33, !PT ;  /* 0x000000a0ff987212 */ /* 0x000fea00078e33ff */
[----:B------:R-:W-:Y:S02]  /*1c750*/  @P5 IADD3 R157, PT, PT, R157, 0x1, RZ ;  /* 0x000000019d9d5810 */ /* 0x000fe40007ffe0ff */
[----:B------:R-:W-:Y:S03]  /*1c760*/  ISETP.NE.AND P5, PT, R160, RZ, PT ;  /* 0x000000ffa000720c */ /* 0x000fe60003fa5270 */
[----:B------:R-:W-:Y:S02]  /*1c770*/  @!P1 IMAD.MOV R157, RZ, RZ, -R157 ;  /* 0x000000ffff9d9224 */ /* 0x000fe400078e0a9d */
[----:B------:R-:W-:Y:S03]  /*1c780*/  @P6 VIADD R159, R159, 0x1 ;  /* 0x000000019f9f6836 */ /* 0x000fe60000000000 */
[C---:B------:R-:W-:Y:S02]  /*1c790*/  SEL R157, R152.reuse, R157, !P5 ;  /* 0x0000009d989d7207 */ /* 0x040fe40006800000 */
        /* <DEDUP_REMOVED lines=23> */
.L_x_4642:
[----:B------:R-:W-:Y:S05]  /*1c910*/  BSYNC.RECONVERGENT B0 ;  /* 0x0000000000007941 */ /* 0x000fea0003800200 */
.L_x_4641:
[----:B------:R-:W-:Y:S01]  /*1c920*/  @!P0 IMAD.MOV.U32 R221, RZ, RZ, R219 ;  /* 0x000000ffffdd8224 */ /* 0x000fe200078e00db */
[----:B------:R-:W-:Y:S01]  /*1c930*/  LEA R156, P1, R2, R220, 0x1 ;  /* 0x000000dc029c7211 */ /* 0x000fe200078208ff */
[----:B------:R-:W-:Y:S01]  /*1c940*/  IMAD.SHL.U32 R213, R208, 0x8, RZ ;  /* 0x00000008d0d57824 */ /* 0x000fe200078e00ff */
[----:B------:R-:W-:Y:S02]  /*1c950*/  SHF.L.U64.HI R153, R214, 0x5, R215 ;  /* 0x00000005d6997819 */ /* 0x000fe400000102d7 */
[----:B------:R-:W-:Y:S01]  /*1c960*/  @!PT LDS RZ, [RZ] ;  /* 0x00000000fffff984 */ /* 0x000fe20000000800 */
[----:B------:R-:W-:Y:S01]  /*1c970*/  @!PT LDS RZ, [RZ] ;  /* 0x00000000fffff984 */ /* 0x000fe20000000800 */
[----:B------:R-:W-:Y:S01]  /*1c980*/  @!PT LDS RZ, [RZ] ;  /* 0x00000000fffff984 */ /* 0x000fe20000000800 */
[----:B------:R1:W-:Y:S01]  /*1c990*/  @!P0 LDGSTS.E.BYPASS.LTC128B.128 [R3+0x1000], desc[UR4][R220.64] ;  /* 0x01000000dc038fae */ /* 0x0003e2000b981a04 */
[----:B------:R-:W-:Y:S02]  /*1c9a0*/  IADD3 R154, P4, PT, R0, R156, RZ ;  /* 0x0000009c009a7210 */ /* 0x000fe40007f9e0ff */
[----:B------:R-:W-:Y:S01]  /*1c9b0*/  LEA.HI.X R157, R2, R219, R153, 0x1, P1 ;  /* 0x000000db029d7211 */ /* 0x000fe200008f0c99 */
[----:B------:R2:W-:Y:S01]  /*1c9c0*/  @P0 STS.128 [R3+0x1000], RZ ;  /* 0x001000ff03000388 */ /* 0x0005e20000000c00 */
        /* <DEDUP_REMOVED lines=15> */
[--C-:B------:R-:W-:Y:S02]  /*1cac0*/  IMAD.X R159, R161, 0x1, R152.reuse, P4 ;  /* 0x00000001a19f7824 */ /* 0x100fe400020e0698 */
[----:B------:R2:W-:Y:S02]  /*1cad0*/  @P0 STS.128 [R3+0x2000], RZ ;  /* 0x002000ff03000388 */ /* 0x0005e40000000c00 */
[--C-:B------:R-:W-:Y:S02]  /*1cae0*/  IMAD.X R163, R159, 0x1, R152.reuse, P1 ;  /* 0x000000019fa37824 */ /* 0x100fe400008e0698 */
[----:B------:R-:W-:Y:S01]  /*1caf0*/  @!PT LDS RZ, [RZ] ;  /* 0x00000000fffff984 */ /* 0x000fe20000000800 */
[----:B------:R-:W-:Y:S01]  /*1cb00*/  @!PT LDS RZ, [RZ] ;  /* 0x00000000fffff984 */ /* 0x000fe20000000800 */
[----:B------:R-:W-:Y:S01]  /*1cb10*/  @!PT LDS RZ, [RZ] ;  /* 0x00000000fffff984 */ /* 0x000fe20000000800 */
[----:B------:R2:W-:Y:S01]  /*1cb20*/  @!P0 LDGSTS.E.BYPASS.LTC128B.128 [R3+0x2800], desc[UR4][R160.64] ;  /* 0x02800000a0038fae */ /* 0x0005e2000b981a04 */
[----:B-1----:R-:W-:Y:S03]  /*1cb30*/  LOP3.LUT R221, R213, 0x1f20, RZ, 0xc0, !PT ;  /* 0x00001f20d5dd7812 */ /* 0x002fe600078ec0ff */
[----:B------:R2:W-:Y:S04]  /*1cb40*/  @P0 STS.128 [R3+0x2800], RZ ;  /* 0x002800ff03000388 */ /* 0x0005e80000000c00 */
[----:B------:R-:W-:Y:S01]  /*1cb50*/  @!PT LDS RZ, [RZ] ;  /* 0x00000000fffff984 */ /* 0x000fe20000000800 */
[----:B------:R-:W-:Y:S01]  /*1cb60*/  @!PT LDS RZ, [RZ] ;  /* 0x00000000fffff984 */ /* 0x000fe20000000800 */
[----:B------:R-:W-:Y:S01]  /*1cb70*/  @!PT LDS RZ, [RZ] ;  /* 0x00000000fffff984 */ /* 0x000fe20000000800 */
[----:B------:R2:W-:Y:S01]  /*1cb80*/  @!P0 LDGSTS.E.BYPASS.LTC128B.128 [R3+0x3000], desc[UR4][R158.64] ;  /* 0x030000009e038fae */ /* 0x0005e2000b981a04 */
[-C--:B---3--:R-:W-:Y:S03]  /*1cb90*/  IADD3 R156, P4, PT, R162, R0.reuse, RZ ;  /* 0x00000000a29c7210 */ /* 0x088fe60007f9e0ff */
[----:B------:R2:W-:Y:S04]  /*1cba0*/  @P0 STS.128 [R3+0x3000], RZ ;  /* 0x003000ff03000388 */ /* 0x0005e80000000c00 */
[----:B------:R-:W-:Y:S01]  /*1cbb0*/  @!PT LDS RZ, [RZ] ;  /* 0x00000000fffff984 */ /* 0x000fe20000000800 */
[----:B------:R-:W-:Y:S01]  /*1cbc0*/  @!PT LDS RZ, [RZ] ;  /* 0x00000000fffff984 */ /* 0x000fe20000000800 */
[----:B------:R-:W-:Y:S01]  /*1cbd0*/  @!PT LDS RZ, [RZ] ;  /* 0x00000000fffff984 */ /* 0x000fe20000000800 */
[----:B------:R2:W-:Y:S01]  /*1cbe0*/  @!P0 LDGSTS.E.BYPASS.LTC128B.128 [R3+0x3800], desc[UR4][R162.64] ;  /* 0x03800000a2038fae */ /* 0x0005e2000b981a04 */
[--C-:B------:R-:W-:Y:S01]  /*1cbf0*/  IMAD.X R157, R163, 0x1, R152.reuse, P4 ;  /* 0x00000001a39d7824 */ /* 0x100fe200020e0698 */
[----:B----4-:R-:W-:Y:S02]  /*1cc00*/  @!P0 IADD3 R154, P1, PT, R156, R0, RZ ;  /* 0x000000009c9a8210 */ /* 0x010fe40007f3e0ff */
[----:B------:R2:W-:Y:S04]  /*1cc10*/  @P0 STS.128 [R3+0x3800], RZ ;  /* 0x003800ff03000388 */ /* 0x0005e80000000c00 */
[----:B------:R-:W-:Y:S01]  /*1cc20*/  @!PT LDS RZ, [RZ] ;  /* 0x00000000fffff984 */ /* 0x000fe20000000800 */
[----:B------:R-:W-:Y:S01]  /*1cc30*/  @!PT LDS RZ, [RZ] ;  /* 0x00000000fffff984 */ /* 0x000fe20000000800 */
[----:B------:R-:W-:Y:S01]  /*1cc40*/  @!PT LDS RZ, [RZ] ;  /* 0x00000000fffff984 */ /* 0x000fe20000000800 */
[----:B------:R2:W-:Y:S01]  /*1cc50*/  @!P0 LDGSTS.E.BYPASS.LTC128B.128 [R3+0x4000], desc[UR4][R156.64] ;  /* 0x040000009c038fae */ /* 0x0005e2000b981a04 */
[----:B------:R-:W-:Y:S03]  /*1cc60*/  @!P0 IMAD.X R155, R157, 0x1, R152, P1 ;  /* 0x000000019d9b8824 */ /* 0x000fe600008e0698 */
[----:B------:R2:W-:Y:S04]  /*1cc70*/  @P0 STS.128 [R3+0x4000], RZ ;  /* 0x004000ff03000388 */ /* 0x0005e80000000c00 */
[----:B------:R-:W-:Y:S01]  /*1cc80*/  @!PT LDS RZ, [RZ] ;  /* 0x00000000fffff984 */ /* 0x000fe20000000800 */
[----:B------:R-:W-:Y:S01]  /*1cc90*/  @!PT LDS RZ, [RZ] ;  /* 0x00000000fffff984 */ /* 0x000fe20000000800 */
[----:B------:R-:W-:Y:S01]  /*1cca0*/  @!PT LDS RZ, [RZ] ;  /* 0x00000000fffff984 */ /* 0x000fe20000000800 */
[----:B------:R2:W-:Y:S04]  /*1ccb0*/  @!P0 LDGSTS.E.BYPASS.LTC128B.128 [R3+0x4800], desc[UR4][R154.64] ;  /* 0x048000009a038fae */ /* 0x0005e8000b981a04 */
[----:B------:R2:W-:Y:S04]  /*1ccc0*/  @P0 STS.128 [R3+0x4800], RZ ;  /* 0x004800ff03000388 */ /* 0x0005e80000000c00 */
[----:B------:R-:W0:Y:S02]  /*1ccd0*/  LDGDEPBAR ;  /* 0x00000000000079af */ /* 0x000e240000000000 */
.L_x_4640:
[----:B------:R-:W-:Y:S05]  /*1cce0*/  BSYNC.RECONVERGENT B1 ;  /* 0x0000000000017941 */ /* 0x000fea0003800200 */
.L_x_4639:
[----:B------:R-:W-:Y:S05]  /*1ccf0*/  IMAD.SHL.U32 R152, R208, 0x2, RZ ;  /* 0x00000002d0987824 */ /* 0x000fea00078e00ff */
[----:B------:R-:W-:Y:S05]  /*1cd00*/  LOP3.LUT R152, R152, 0x6, RZ, 0xc0, !PT ;  /* 0x0000000698987812 */ /* 0x000fea00078ec0ff */
[----:B------:R-:W-:Y:S04]  /*1cd10*/  IMAD R2, R241, 0x100, R152 ;  /* 0x00000100f1027824 */ /* 0x000fe800078e0298 */
[C---:B------:R-:W-:Y:S01]  /*1cd20*/  IMAD.IADD R153, R2.reuse, 0x1, R229 ;  /* 0x0000000102997824 */ /* 0x040fe200078e02e5 */
[C---:B------:R-:W-:Y:S01]  /*1cd30*/  ISETP.GE.AND P6, PT, R2.reuse, R240, PT ;  /* 0x000000f00200720c */ /* 0x040fe20003fc6270 */
[C---:B------:R-:W-:Y:S02]  /*1cd40*/  VIADD R206, R2.reuse, 0x18 ;  /* 0x0000001802ce7836 */ /* 0x040fe40000000000 */
[----:B------:R-:W-:Y:S01]  /*1cd50*/  VIADD R205, R2, 0x19 ;  /* 0x0000001902cd7836 */ /* 0x000fe20000000000 */
[--C-:B------:R-:W-:Y:S01]  /*1cd60*/  IADD3 R0, PT, PT, R236, -0x1, -R153.reuse ;  /* 0xffffffffec007810 */ /* 0x100fe20007ffe899 */
[----:B------:R-:W-:Y:S01]  /*1cd70*/  VIADD R200, R2, 0x30 ;  /* 0x0000003002c87836 */ /* 0x000fe20000000000 */
[--C-:B--2---:R-:W-:Y:S01]  /*1cd80*/  IADD3 R155, PT, PT, R236, -0x10, -R153.reuse ;  /* 0xfffffff0ec9b7810 */ /* 0x104fe20007ffe899 */
[C---:B------:R-:W-:Y:S01]  /*1cd90*/  VIADD R199, R2.reuse, 0x31 ;  /* 0x0000003102c77836 */ /* 0x040fe20000000000 */
[----:B------:R-:W-:Y:S01]  /*1cda0*/  IABS R0, R0 ;  /* 0x0000000000007213 */ /* 0x000fe20000000000 */
[C---:B------:R-:W-:Y:S01]  /*1cdb0*/  VIADD R198, R2.reuse, 0x38 ;  /* 0x0000003802c67836 */ /* 0x040fe20000000000 */
[----:B------:R-:W-:Y:S01]  /*1cdc0*/  IABS R155, R155 ;  /* 0x0000009b009b7213 */ /* 0x000fe20000000000 */
[C---:B------:R-:W-:Y:S01]  /*1cdd0*/  VIADD R197, R2.reuse, 0x39 ;  /* 0x0000003902c57836 */ /* 0x040fe20000000000 */
[----:B------:R-:W-:Y:S01]  /*1cde0*/  I2FP.F32.S32 R0, R0 ;  /* 0x0000000000007245 */ /* 0x000fe20000201400 */
[----:B------:R-:W-:Y:S01]  /*1cdf0*/  VIADD R196, R2, 0x41 ;  /* 0x0000004102c47836 */ /* 0x000fe20000000000 */
[--C-:B------:R-:W-:Y:S01]  /*1ce00*/  IADD3 R156, PT, PT, R236, -0x9, -R153.reuse ;  /* 0xfffffff7ec9c7810 */ /* 0x100fe20007ffe899 */
[C---:B------:R-:W-:Y:S01]  /*1ce10*/  VIADD R192, R2.reuse, 0x51 ;  /* 0x0000005102c07836 */ /* 0x040fe20000000000 */
[----:B------:R-:W-:Y:S01]  /*1ce20*/  I2FP.F32.S32 R155, R155 ;  /* 0x0000009b009b7245 */ /* 0x000fe20000201400 */
[----:B------:R-:W-:Y:S01]  /*1ce30*/  VIADD R191, R2, 0x58 ;  /* 0x0000005802bf7836 */ /* 0x000fe20000000000 */
[--C-:B------:R-:W-:Y:S01]  /*1ce40*/  IADD3 R158, PT, PT, R236, -0x29, -R153.reuse ;  /* 0xffffffd7ec9e7810 */ /* 0x100fe20007ffe899 */
[----:B------:R-:W-:Y:S01]  /*1ce50*/  VIADD R190, R2, 0x59 ;  /* 0x0000005902be7836 */ /* 0x000fe20000000000 */
[----:B------:R-:W-:Y:S01]  /*1ce60*/  IADD3 R154, PT, PT, R236, -0x11, -R153 ;  /* 0xffffffefec9a7810 */ /* 0x000fe20007ffe899 */
[C---:B------:R-:W-:Y:S01]  /*1ce70*/  FFMA.FTZ R12, -R231.reuse, R155, R12 ;  /* 0x0000009be70c7223 */ /* 0x040fe2000001010c */
[----:B------:R-:W-:Y:S01]  /*1ce80*/  IABS R156, R156 ;  /* 0x0000009c009c7213 */ /* 0x000fe20000000000 */
[C---:B------:R-:W-:Y:S01]  /*1ce90*/  VIADD R183, R2.reuse, 0x78 ;  /* 0x0000007802b77836 */ /* 0x040fe20000000000 */
        /* <DEDUP_REMOVED lines=8> */
[----:B------:R-:W-:Y:S01]  /*1cf20*/  I2FP.F32.S32 R154, R154 ;  /* 0x0000009a009a7245 */ /* 0x000fe20000201400 */
[C---:B------:R-:W-:Y:S01]  /*1cf30*/  FFMA.FTZ R9, -R231.reuse, R156, R9 ;  /* 0x0000009ce7097223 */ /* 0x040fe20000010109 */
        /* <DEDUP_REMOVED lines=8> */
[----:B------:R-:W-:Y:S01]  /*1cfc0*/  I2FP.F32.S32 R156, R156 ;  /* 0x0000009c009c7245 */ /* 0x000fe20000201400 */
[C---:B------:R-:W-:Y:S01]  /*1cfd0*/  VIADD R164, R2.reuse, 0xc1 ;  /* 0x000000c102a47836 */ /* 0x040fe20000000000 */
[----:B------:R-:W-:Y:S01]  /*1cfe0*/  I2FP.F32.S32 R157, R157 ;  /* 0x0000009d009d7245 */ /* 0x000fe20000201400 */
[----:B------:R-:W-:Y:S02]  /*1cff0*/  VIADD R163, R2, 0xc8 ;  /* 0x000000c802a37836 */ /* 0x000fe40000000000 */
[C---:B------:R-:W-:Y:S01]  /*1d000*/  FFMA.FTZ R5, -R231.reuse, R0, R5 ;  /* 0x00000000e7057223 */ /* 0x040fe20000010105 */
[----:B------:R-:W-:Y:S01]  /*1d010*/  IADD3 R0, PT, PT, R236, -0x18, -R153 ;  /* 0xffffffe8ec007810 */ /* 0x000fe20007ffe899 */
[C---:B------:R-:W-:Y:S02]  /*1d020*/  VIADD R162, R2.reuse, 0xc9 ;  /* 0x000000c902a27836 */ /* 0x040fe40000000000 */
[C---:B------:R-:W-:Y:S01]  /*1d030*/  FFMA.FTZ R25, -R231.reuse, R158, R25 ;  /* 0x0000009ee7197223 */ /* 0x040fe20000010119 */
[C---:B------:R-:W-:Y:S01]  /*1d040*/  VIADD R161, R2.reuse, 0xd0 ;  /* 0x000000d002a17836 */ /* 0x040fe20000000000 */
[----:B------:R-:W-:Y:S01]  /*1d050*/  IABS R0, R0 ;  /* 0x0000000000007213 */ /* 0x000fe20000000000 */
[C---:B------:R-:W-:Y:S02]  /*1d060*/  VIADD R160, R2.reuse, 0xd1 ;  /* 0x000000d102a07836 */ /* 0x040fe40000000000 */
[C---:B------:R-:W-:Y:S01]  /*1d070*/  FFMA.FTZ R21, -R231.reuse, R156, R21 ;  /* 0x0000009ce7157223 */ /* 0x040fe20000010115 */
[C---:B------:R-:W-:Y:S01]  /*1d080*/  VIADD R159, R2.reuse, 0xd9 ;  /* 0x000000d9029f7836 */ /* 0x040fe20000000000 */
[----:B------:R-:W-:Y:S01]  /*1d090*/  I2FP.F32.S32 R0, R0 ;  /* 0x0000000000007245 */ /* 0x000fe20000201400 */
[C---:B------:R-:W-:Y:S02]  /*1d0a0*/  VIADD R3, R2.reuse, 0x1 ;  /* 0x0000000102037836 */ /* 0x040fe40000000000 */
[----:B------:R-:W-:Y:S01]  /*1d0b0*/  FFMA.FTZ R20, -R231, R157, R20 ;  /* 0x0000009de7147223 */ /* 0x000fe20000010114 */
[C---:B------:R-:W-:Y:S02]  /*1d0c0*/  VIADD R245, R2.reuse, 0x9 ;  /* 0x0000000902f57836 */ /* 0x040fe40000000000 */
        /* <DEDUP_REMOVED lines=9> */
[----:B------:R-:W-:Y:S01]  /*1d160*/  IADD3 R3, PT, PT, R236, -0x19, -R153 ;  /* 0xffffffe7ec037810 */ /* 0x000fe20007ffe899 */
[C---:B------:R-:W-:Y:S01]  /*1d170*/  VIADD R201, R2.reuse, 0x29 ;  /* 0x0000002902c97836 */ /* 0x040fe20000000000 */
[----:B------:R-:W-:Y:S01]  /*1d180*/  FSEL R246, R5, -INF , P5 ;  /* 0xff80000005f67808 */ /* 0x000fe20002800000 */
[C---:B------:R-:W-:Y:S01]  /*1d190*/  VIADD R172, R2.reuse, 0x8 ;  /* 0x0000000802ac7836 */ /* 0x040fe20000000000 */
[----:B------:R-:W-:Y:S01]  /*1d1a0*/  IABS R3, R3 ;  /* 0x0000000300037213 */ /* 0x000fe20000000000 */
[C---:B------:R-:W-:Y:S01]  /*1d1b0*/  VIADD R195, R2.reuse, 0x48 ;  /* 0x0000004802c37836 */ /* 0x040fe20000000000 */
[C---:B------:R-:W-:Y:S01]  /*1d1c0*/  ISETP.GE.AND P5, PT, R2.reuse, R239, PT ;  /* 0x000000ef0200720c */ /* 0x040fe20003fa6270 */
[C---:B------:R-:W-:Y:S01]  /*1d1d0*/  VIADD R194, R2.reuse, 0x49 ;  /* 0x0000004902c27836 */ /* 0x040fe20000000000 */
[----:B------:R-:W-:Y:S01]  /*1d1e0*/  I2FP.F32.S32 R3, R3 ;  /* 0x0000000300037245 */ /* 0x000fe20000201400 */
[----:B------:R-:W-:Y:S01]  /*1d1f0*/  VIADD R193, R2, 0x50 ;  /* 0x0000005002c17836 */ /* 0x000fe20000000000 */
[----:B------:R-:W-:Y:S01]  /*1d200*/  FSEL R246, R246, -INF , !P4 ;  /* 0xff800000f6f67808 */ /* 0x000fe20006000000 */
[----:B------:R-:W-:Y:S01]  /*1d210*/  VIADD R189, R2, 0x60 ;  /* 0x0000006002bd7836 */ /* 0x000fe20000000000 */
[----:B------:R-:W-:Y:S01]  /*1d220*/  ISETP.GE.AND P4, PT, R244, R237, PT ;  /* 0x000000edf400720c */ /* 0x000fe20003f86270 */
[C---:B------:R-:W-:Y:S01]  /*1d230*/  FFMA.FTZ R17, -R231.reuse, R3, R17 ;  /* 0x00000003e7117223 */ /* 0x040fe20000010111 */
[--C-:B------:R-:W-:Y:S01]  /*1d240*/  IADD3 R3, PT, PT, R236, -0x28, -R153.reuse ;  /* 0xffffffd8ec037810 */ /* 0x100fe20007ffe899 */
[----:B------:R-:W-:Y:S02]  /*1d250*/  VIADD R188, R2, 0x61 ;  /* 0x0000006102bc7836 */ /* 0x000fe40000000000 */
[C---:B------:R-:W-:Y:S01]  /*1d260*/  FFMA.FTZ R16, -R231.reuse, R0, R16 ;  /* 0x00000000e7107223 */ /* 0x040fe20000010110 */
[----:B------:R-:W-:Y:S01]  /*1d270*/  VIADD R0, R236, 0x8 ;  /* 0x00000008ec007836 */ /* 0x000fe20000000000 */
[----:B------:R-:W-:Y:S01]  /*1d280*/  IABS R3, R3 ;  /* 0x0000000300037213 */ /* 0x000fe20000000000 */
[----:B------:R-:W-:Y:S02]  /*1d290*/  VIADD R187, R2, 0x68 ;  /* 0x0000006802bb7836 */ /* 0x000fe40000000000 */
[C-C-:B------:R-:W-:Y:S01]  /*1d2a0*/  IMAD.IADD R154, R0.reuse, 0x1, -R153.reuse ;  /* 0x00000001009a7824 */ /* 0x140fe200078e0a99 */
[--C-:B------:R-:W-:Y:S01]  /*1d2b0*/  IADD3 R155, PT, PT, R0, -0x1, -R153.reuse ;  /* 0xffffffff009b7810 */ /* 0x100fe20007ffe899 */
[----:B------:R-:W-:Y:S01]  /*1d2c0*/  VIADD R186, R2, 0x69 ;  /* 0x0000006902ba7836 */ /* 0x000fe20000000000 */
[----:B------:R-:W-:Y:S01]  /*1d2d0*/  IADD3 R158, PT, PT, R0, -0x10, -R153 ;  /* 0xfffffff0009e7810 */ /* 0x000fe20007ffe899 */
        /* <DEDUP_REMOVED lines=10> */
[C---:B------:R-:W-:Y:S01]  /*1d380*/  FFMA.FTZ R7, -R231.reuse, R155, R7 ;  /* 0x0000009be7077223 */ /* 0x040fe20000010107 */
[C-C-:B------:R-:W-:Y:S01]  /*1d390*/  IADD3 R155, PT, PT, R236.reuse, -0x30, -R153.reuse ;  /* 0xffffffd0ec9b7810 */ /* 0x140fe20007ffe899 */
[C---:B------:R-:W-:Y:S01]  /*1d3a0*/  FFMA.FTZ R24, -R231.reuse, R3, R24 ;  /* 0x00000003e7187223 */ /* 0x040fe20000010118 */
[----:B------:R-:W-:Y:S01]  /*1d3b0*/  I2FP.F32.S32 R158, R158 ;  /* 0x0000009e009e7245 */ /* 0x000fe20000201400 */
[--C-:B------:R-:W-:Y:S01]  /*1d3c0*/  IMAD.IADD R3, R236, 0x1, -R153.reuse ;  /* 0x00000001ec037824 */ /* 0x100fe200078e0a99 */
[----:B------:R-:W-:Y:S01]  /*1d3d0*/  IABS R155, R155 ;  /* 0x0000009b009b7213 */ /* 0x000fe20000000000 */
[----:B------:R-:W-:Y:S01]  /*1d3e0*/  VIADD R178, R2, 0x89 ;  /* 0x0000008902b27836 */ /* 0x000fe20000000000 */
[----:B------:R-:W-:Y:S01]  /*1d3f0*/  I2FP.F32.S32 R154, R154 ;  /* 0x0000009a009a7245 */ /* 0x000fe20000201400 */
[C---:B------:R-:W-:Y:S01]  /*1d400*/  FFMA.FTZ R14, -R231.reuse, R158, R14 ;  /* 0x0000009ee70e7223 */ /* 0x040fe2000001010e */
[--C-:B------:R-:W-:Y:S01]  /*1d410*/  IADD3 R156, PT, PT, R0, -0x9, -R153.reuse ;  /* 0xfffffff7009c7810 */ /* 0x100fe20007ffe899 */
[----:B------:R-:W-:Y:S01]  /*1d420*/  VIADD R175, R2, 0x98 ;  /* 0x0000009802af7836 */ /* 0x000fe20000000000 */
[----:B------:R-:W-:Y:S01]  /*1d430*/  I2FP.F32.S32 R155, R155 ;  /* 0x0000009b009b7245 */ /* 0x000fe20000201400 */
[C---:B------:R-:W-:Y:S01]  /*1d440*/  FFMA.FTZ R6, -R231.reuse, R154, R6 ;  /* 0x0000009ae7067223 */ /* 0x040fe20000010106 */
[--C-:B------:R-:W-:Y:S01]  /*1d450*/  IADD3 R158, PT, PT, R0, -0x19, -R153.reuse ;  /* 0xffffffe7009e7810 */ /* 0x100fe20007ffe899 */
[----:B------:R-:W-:Y:S01]  /*1d460*/  VIADD R174, R2, 0x99 ;  /* 0x0000009902ae7836 */ /* 0x000fe20000000000 */
[----:B------:R-:W-:Y:S01]  /*1d470*/  IABS R156, R156 ;  /* 0x0000009c009c7213 */ /* 0x000fe20000000000 */
[----:B------:R-:W-:Y:S01]  /*1d480*/  FFMA.FTZ R28, -R231, R155, R28 ;  /* 0x0000009be71c7223 */ /* 0x000fe2000001011c */
[----:B------:R-:W-:Y:S01]  /*1d490*/  IABS R157, R3 ;  /* 0x00000003009d7213 */ /* 0x000fe20000000000 */
[----:B------:R-:W-:Y:S01]  /*1d4a0*/  VIADD R3, R3, 0xfffffff8 ;  /* 0xfffffff803037836 */ /* 0x000fe20000000000 */
[--C-:B------:R-:W-:Y:S01]  /*1d4b0*/  IADD3 R154, PT, PT, R236, -0x31, -R153.reuse ;  /* 0xffffffcfec9a7810 */ /* 0x100fe20007ffe899 */
[----:B------:R-:W-:Y:S01]  /*1d4c0*/  VIADD R173, R2, 0xa0 ;  /* 0x000000a002ad7836 */ /* 0x000fe20000000000 */
[----:B------:R-:W-:Y:S01]  /*1d4d0*/  IADD3 R155, PT, PT, R236, -0x39, -R153 ;  /* 0xffffffc7ec9b7810 */ /* 0x000fe20007ffe899 */
        /* <DEDUP_REMOVED lines=9> */
[----:B------:R-:W-:Y:S01]  /*1d570*/  IABS R155, R155 ;  /* 0x0000009b009b7213 */ /* 0x000fe20000000000 */
[C---:B------:R-:W-:Y:S01]  /*1d580*/  FFMA.FTZ R10, -R231.reuse, R157, R10 ;  /* 0x0000009de70a7223 */ /* 0x040fe2000001010a */
[----:B------:R-:W-:Y:S01]  /*1d590*/  I2FP.F32.S32 R158, R158 ;  /* 0x0000009e009e7245 */ /* 0x000fe20000201400 */
[C---:B------:R-:W-:Y:S01]  /*1d5a0*/  FFMA.FTZ R11, -R231.reuse, R156, R11 ;  /* 0x0000009ce70b7223 */ /* 0x040fe2000001010b */
[----:B------:R-:W-:Y:S02]  /*1d5b0*/  I2FP.F32.S32 R154, R154 ;  /* 0x0000009a009a7245 */ /* 0x000fe40000201400 */
[----:B------:R-:W-:Y:S01]  /*1d5c0*/  IADD3 R157, PT, PT, R0, -0x11, -R153 ;  /* 0xffffffef009d7810 */ /* 0x000fe20007ffe899 */
[C---:B------:R-:W-:Y:S01]  /*1d5d0*/  FFMA.FTZ R19, -R231.reuse, R158, R19 ;  /* 0x0000009ee7137223 */ /* 0x040fe20000010113 */
[C---:B------:R-:W-:Y:S01]  /*1d5e0*/  IADD3 R156, PT, PT, R236.reuse, -0x38, -R153 ;  /* 0xffffffc8ec9c7810 */ /* 0x040fe20007ffe899 */
[C---:B------:R-:W-:Y:S01]  /*1d5f0*/  FFMA.FTZ R29, -R231.reuse, R154, R29 ;  /* 0x0000009ae71d7223 */ /* 0x040fe2000001011d */
[----:B------:R-:W-:Y:S02]  /*1d600*/  I2FP.F32.S32 R155, R155 ;  /* 0x0000009b009b7245 */ /* 0x000fe40000201400 */
[----:B------:R-:W-:Y:S02]  /*1d610*/  IADD3 R158, PT, PT, R236, -0x48, -R153 ;  /* 0xffffffb8ec9e7810 */ /* 0x000fe40007ffe899 */
[----:B------:R-:W-:Y:S01]  /*1d620*/  IABS R157, R157 ;  /* 0x0000009d009d7213 */ /* 0x000fe20000000000 */
[C---:B------:R-:W-:Y:S01]  /*1d630*/  FFMA.FTZ R33, -R231.reuse, R155, R33 ;  /* 0x0000009be7217223 */ /* 0x040fe20000010121 */
[----:B------:R-:W-:Y:S02]  /*1d640*/  IABS R156, R156 ;  /* 0x0000009c009c7213 */ /* 0x000fe40000000000 */
[C-C-:B------:R-:W-:Y:S02]  /*1d650*/  IADD3 R154, PT, PT, R0.reuse, -0x18, -R153.reuse ;  /* 0xffffffe8009a7810 */ /* 0x140fe40007ffe899 */
[----:B------:R-:W-:Y:S02]  /*1d660*/  IADD3 R155, PT, PT, R0, -0x20, -R153 ;  /* 0xffffffe0009b7810 */ /* 0x000fe40007ffe899 */
[----:B------:R-:W-:Y:S02]  /*1d670*/  IABS R158, R158 ;  /* 0x0000009e009e7213 */ /* 0x000fe40000000000 */
[----:B------:R-:W-:Y:S02]  /*1d680*/  I2FP.F32.S32 R157, R157 ;  /* 0x0000009d009d7245 */ /* 0x000fe40000201400 */
[----:B------:R-:W-:Y:S02]  /*1d690*/  I2FP.F32.S32 R156, R156 ;  /* 0x0000009c009c7245 */ /* 0x000fe40000201400 */
[----:B------:R-:W-:Y:S01]  /*1d6a0*/  IABS R154, R154 ;  /* 0x0000009a009a7213 */ /* 0x000fe20000000000 */
[C---:B------:R-:W-:Y:S01]  /*1d6b0*/  FFMA.FTZ R15, -R231.reuse, R157, R15 ;  /* 0x0000009de70f7223 */ /* 0x040fe2000001010f */
[----:B------:R-:W-:Y:S01]  /*1d6c0*/  IABS R155, R155 ;  /* 0x0000009b009b7213 */ /* 0x000fe20000000000 */
[C---:B------:R-:W-:Y:S01]  /*1d6d0*/  FFMA.FTZ R32, -R231.reuse, R156, R32 ;  /* 0x0000009ce7207223 */ /* 0x040fe20000010120 */
[----:B------:R-:W-:Y:S02]  /*1d6e0*/  I2FP.F32.S32 R158, R158 ;  /* 0x0000009e009e7245 */ /* 0x000fe40000201400 */
[----:B------:R-:W-:Y:S02]  /*1d6f0*/  I2FP.F32.S32 R154, R154 ;  /* 0x0000009a009a7245 */ /* 0x000fe40000201400 */
[C-C-:B------:R-:W-:Y:S01]  /*1d700*/  IADD3 R157, PT, PT, R236.reuse, -0x40, -R153.reuse ;  /* 0xffffffc0ec9d7810 */ /* 0x140fe20007ffe899 */
[C---:B------:R-:W-:Y:S01]  /*1d710*/  FFMA.FTZ R40, -R231.reuse, R158, R40 ;  /* 0x0000009ee7287223 */ /* 0x040fe20000010128 */
[C-C-:B------:R-:W-:Y:S01]  /*1d720*/  IADD3 R156, PT, PT, R236.reuse, -0x41, -R153.reuse ;  /* 0xffffffbfec9c7810 */ /* 0x140fe20007ffe899 */
[C---:B------:R-:W-:Y:S01]  /*1d730*/  FFMA.FTZ R18, -R231.reuse, R154, R18 ;  /* 0x0000009ae7127223 */ /* 0x040fe20000010112 */
[----:B------:R-:W-:Y:S02]  /*1d740*/  I2FP.F32.S32 R155, R155 ;  /* 0x0000009b009b7245 */ /* 0x000fe40000201400 */
[--C-:B------:R-:W-:Y:S02]  /*1d750*/  IADD3 R158, PT, PT, R236, -0x51, -R153.reuse ;  /* 0xffffffafec9e7810 */ /* 0x100fe40007ffe899 */
        /* <DEDUP_REMOVED lines=151> */
[----:B------:R-:W-:Y:S01]  /*1e0d0*/  FFMA.FTZ R72, -R231, R156, R72 ;  /* 0x0000009ce7487223 */ /* 0x000fe20000010148 */
[----:B------:R-:W-:Y:S02]  /*1e0e0*/  I2FP.F32.S32 R158, R158 ;  /* 0x0000009e009e7245 */ /* 0x000fe40000201400 */
[----:B------:R-:W-:Y:S01]  /*1e0f0*/  FSEL R247, R4, -INF , P6 ;  /* 0xff80000004f77808 */ /* 0x000fe20003000000 */
[----:B------:R-:W-:Y:S01]  /*1e100*/  VIADD R4, R2, 0xf9 ;  /* 0x000000f902047836 */ /* 0x000fe20000000000 */
[----:B------:R-:W-:Y:S01]  /*1e110*/  ISETP.GE.AND P6, PT, R245, R240, PT ;  /* 0x000000f0f500720c */ /* 0x000fe20003fc6270 */
[C---:B------:R-:W-:Y:S01]  /*1e120*/  FFMA.FTZ R80, -R231.reuse, R158, R80 ;  /* 0x0000009ee7507223 */ /* 0x040fe20000010150 */
[----:B------:R-:W-:Y:S02]  /*1e130*/  I2FP.F32.S32 R154, R154 ;  /* 0x0000009a009a7245 */ /* 0x000fe40000201400 */
[C-C-:B------:R-:W-:Y:S02]  /*1e140*/  IADD3 R157, PT, PT, R236.reuse, -0x90, -R153.reuse ;  /* 0xffffff70ec9d7810 */ /* 0x140fe40007ffe899 */
[--C-:B------:R-:W-:Y:S01]  /*1e150*/  IADD3 R156, PT, PT, R236, -0x91, -R153.reuse ;  /* 0xffffff6fec9c7810 */ /* 0x100fe20007ffe899 */
[----:B------:R-:W-:Y:S01]  /*1e160*/  FFMA.FTZ R58, -R231, R154, R58 ;  /* 0x0000009ae73a7223 */ /* 0x000fe2000001013a */
[----:B------:R-:W-:Y:S02]  /*1e170*/  I2FP.F32.S32 R155, R155 ;  /* 0x0000009b009b7245 */ /* 0x000fe40000201400 */
[----:B------:R-:W-:Y:S01]  /*1e180*/  FSEL R248, R9, -INF , P6 ;  /* 0xff80000009f87808 */ /* 0x000fe20003000000 */
[----:B------:R-:W-:Y:S01]  /*1e190*/  VIADD R9, R2, 0xf1 ;  /* 0x000000f102097836 */ /* 0x000fe20000000000 */
[--C-:B------:R-:W-:Y:S01]  /*1e1a0*/  IADD3 R158, PT, PT, R236, -0xa1, -R153.reuse ;  /* 0xffffff5fec9e7810 */ /* 0x100fe20007ffe899 */
[----:B------:R-:W-:Y:S01]  /*1e1b0*/  FFMA.FTZ R62, -R231, R155, R62 ;  /* 0x0000009be73e7223 */ /* 0x000fe2000001013e */
[----:B------:R-:W-:Y:S02]  /*1e1c0*/  ISETP.GE.AND P6, PT, R244, R240, PT ;  /* 0x000000f0f400720c */ /* 0x000fe40003fc6270 */
[----:B------:R-:W-:Y:S02]  /*1e1d0*/  IABS R157, R157 ;  /* 0x0000009d009d7213 */ /* 0x000fe40000000000 */
[----:B------:R-:W-:Y:S02]  /*1e1e0*/  IABS R156, R156 ;  /* 0x0000009c009c7213 */ /* 0x000fe40000000000 */
[C-C-:B------:R-:W-:Y:S02]  /*1e1f0*/  IADD3 R154, PT, PT, R0.reuse, -0x71, -R153.reuse ;  /* 0xffffff8f009a7810 */ /* 0x140fe40007ffe899 */
[----:B------:R-:W-:Y:S02]  /*1e200*/  IADD3 R155, PT, PT, R0, -0x79, -R153 ;  /* 0xffffff87009b7810 */ /* 0x000fe40007ffe899 */
[----:B------:R-:W-:Y:S02]  /*1e210*/  IABS R158, R158 ;  /* 0x0000009e009e7213 */ /* 0x000fe40000000000 */
[----:B------:R-:W-:Y:S01]  /*1e220*/  FSEL R249, R12, -INF , P6 ;  /* 0xff8000000cf97808 */ /* 0x000fe20003000000 */
[C---:B------:R-:W-:Y:S01]  /*1e230*/  VIADD R12, R2.reuse, 0xf0 ;  /* 0x000000f0020c7836 */ /* 0x040fe20000000000 */
[----:B------:R-:W-:Y:S02]  /*1e240*/  ISETP.GE.AND P6, PT, R207, R240, PT ;  /* 0x000000f0cf00720c */ /* 0x000fe40003fc6270 */
        /* <DEDUP_REMOVED lines=12> */
[--C-:B------:R-:W-:Y:S02]  /*1e310*/  IADD3 R157, PT, PT, R236, -0x99, -R153.reuse ;  /* 0xffffff67ec9d7810 */ /* 0x100fe40007ffe899 */
[C---:B------:R-:W-:Y:S01]  /*1e320*/  IADD3 R156, PT, PT, R0.reuse, -0x78, -R153 ;  /* 0xffffff88009c7810 */ /* 0x040fe20007ffe899 */
[C---:B------:R-:W-:Y:S01]  /*1e330*/  FFMA.FTZ R63, -R231.reuse, R154, R63 ;  /* 0x0000009ae73f7223 */ /* 0x040fe2000001013f */
[----:B------:R-:W-:Y:S02]  /*1e340*/  I2FP.F32.S32 R155, R155 ;  /* 0x0000009b009b7245 */ /* 0x000fe40000201400 */
[----:B------:R-:W-:Y:S02]  /*1e350*/  IADD3 R158, PT, PT, R0, -0x88, -R153 ;  /* 0xffffff78009e7810 */ /* 0x000fe40007ffe899 */
[----:B------:R-:W-:Y:S01]  /*1e360*/  FSEL R16, R16, -INF , P6 ;  /* 0xff80000010107808 */ /* 0x000fe20003000000 */
[----:B------:R-:W-:Y:S01]  /*1e370*/  FFMA.FTZ R67, -R231, R155, R67 ;  /* 0x0000009be7437223 */ /* 0x000fe20000010143 */
[----:B------:R-:W-:Y:S02]  /*1e380*/  ISETP.GE.AND P6, PT, R205, R240, PT ;  /* 0x000000f0cd00720c */ /* 0x000fe40003fc6270 */
[----:B------:R-:W-:Y:S02]  /*1e390*/  IABS R157, R157 ;  /* 0x0000009d009d7213 */ /* 0x000fe40000000000 */
[----:B------:R-:W-:Y:S02]  /*1e3a0*/  IABS R156, R156 ;  /* 0x0000009c009c7213 */ /* 0x000fe40000000000 */
[C-C-:B------:R-:W-:Y:S02]  /*1e3b0*/  IADD3 R154, PT, PT, R236.reuse, -0xa0, -R153.reuse ;  /* 0xffffff60ec9a7810 */ /* 0x140fe40007ffe899 */
[----:B------:R-:W-:Y:S02]  /*1e3c0*/  IADD3 R155, PT, PT, R236, -0xa8, -R153 ;  /* 0xffffff58ec9b7810 */ /* 0x000fe40007ffe899 */
[----:B------:R-:W-:Y:S02]  /*1e3d0*/  IABS R158, R158 ;  /* 0x0000009e009e7213 */ /* 0x000fe40000000000 */
[----:B------:R-:W-:Y:S02]  /*1e3e0*/  FSEL R17, R17, -INF , P6 ;  /* 0xff80000011117808 */ /* 0x000fe40003000000 */
[----:B------:R-:W-:Y:S02]  /*1e3f0*/  I2FP.F32.S32 R157, R157 ;  /* 0x0000009d009d7245 */ /* 0x000fe40000201400 */
[----:B------:R-:W-:Y:S02]  /*1e400*/  I2FP.F32.S32 R156, R156 ;  /* 0x0000009c009c7245 */ /* 0x000fe40000201400 */
[----:B------:R-:W-:Y:S01]  /*1e410*/  ISETP.GE.AND P6, PT, R204, R240, PT ;  /* 0x000000f0cc00720c */ /* 0x000fe20003fc6270 */
[C---:B------:R-:W-:Y:S01]  /*1e420*/  FFMA.FTZ R81, -R231.reuse, R157, R81 ;  /* 0x0000009de7517223 */ /* 0x040fe20000010151 */
[----:B------:R-:W-:Y:S01]  /*1e430*/  IABS R154, R154 ;  /* 0x0000009a009a7213 */ /* 0x000fe20000000000 */
[C---:B------:R-:W-:Y:S01]  /*1e440*/  FFMA.FTZ R66, -R231.reuse, R156, R66 ;  /* 0x0000009ce7427223 */ /* 0x040fe20000010142 */
[----:B------:R-:W-:Y:S02]  /*1e450*/  IABS R155, R155 ;  /* 0x0000009b009b7213 */ /* 0x000fe40000000000 */
[----:B------:R-:W-:Y:S02]  /*1e460*/  I2FP.F32.S32 R158, R158 ;  /* 0x0000009e009e7245 */ /* 0x000fe40000201400 */
[----:B------:R-:W-:Y:S02]  /*1e470*/  FSEL R20, R20, -INF , P6 ;  /* 0xff80000014147808 */ /* 0x000fe40003000000 */
[----:B------:R-:W-:Y:S01]  /*1e480*/  I2FP.F32.S32 R154, R154 ;  /* 0x0000009a009a7245 */ /* 0x000fe20000201400 */
[----:B------:R-:W-:Y:S01]  /*1e490*/  FFMA.FTZ R74, -R231, R158, R74 ;  /* 0x0000009ee74a7223 */ /* 0x000fe2000001014a */
[----:B------:R-:W-:Y:S02]  /*1e4a0*/  ISETP.GE.AND P6, PT, R203, R240, PT ;  /* 0x000000f0cb00720c */ /* 0x000fe40003fc6270 */
[C-C-:B------:R-:W-:Y:S01]  /*1e4b0*/  IADD3 R157, PT, PT, R0.reuse, -0x80, -R153.reuse ;  /* 0xffffff80009d7810 */ /* 0x140fe20007ffe899 */
[----:B------:R-:W-:Y:S01]  /*1e4c0*/  FFMA.FTZ R84, -R231, R154, R84 ;  /* 0x0000009ae7547223 */ /* 0x000fe20000010154 */
[C-C-:B------:R-:W-:Y:S02]  /*1e4d0*/  IADD3 R156, PT, PT, R0.reuse, -0x81, -R153.reuse ;  /* 0xffffff7f009c7810 */ /* 0x140fe40007ffe899 */
[----:B------:R-:W-:Y:S02]  /*1e4e0*/  I2FP.F32.S32 R155, R155 ;  /* 0x0000009b009b7245 */ /* 0x000fe40000201400 */
[--C-:B------:R-:W-:Y:S02]  /*1e4f0*/  IADD3 R158, PT, PT, R0, -0x91, -R153.reuse ;  /* 0xffffff6f009e7810 */ /* 0x100fe40007ffe899 */
[----:B------:R-:W-:Y:S01]  /*1e500*/  FSEL R21, R21, -INF , P6 ;  /* 0xff80000015157808 */ /* 0x000fe20003000000 */
[----:B------:R-:W-:Y:S01]  /*1e510*/  FFMA.FTZ R88, -R231, R155, R88 ;  /* 0x0000009be7587223 */ /* 0x000fe20000010158 */
[----:B------:R-:W-:Y:S02]  /*1e520*/  IABS R157, R157 ;  /* 0x0000009d009d7213 */ /* 0x000fe40000000000 */
[----:B------:R-:W-:Y:S02]  /*1e530*/  IABS R156, R156 ;  /* 0x0000009c009c7213 */ /* 0x000fe40000000000 */
[-C--:B------:R-:W-:Y:S02]  /*1e540*/  ISETP.GE.AND P6, PT, R202, R240.reuse, PT ;  /* 0x000000f0ca00720c */ /* 0x080fe40003fc6270 */
[----:B------:R-:W-:Y:S02]  /*1e550*/  FSEL R7, R7, -INF , P0 ;  /* 0xff80000007077808 */ /* 0x000fe40000000000 */
[C-C-:B------:R-:W-:Y:S02]  /*1e560*/  IADD3 R154, PT, PT, R236.reuse, -0xa9, -R153.reuse ;  /* 0xffffff57ec9a7810 */ /* 0x140fe40007ffe899 */
[----:B------:R-:W-:Y:S02]  /*1e570*/  ISETP.GE.AND P0, PT, R201, R240, PT ;  /* 0x000000f0c900720c */ /* 0x000fe40003f06270 */
[----:B------:R-:W-:Y:S02]  /*1e580*/  IADD3 R155, PT, PT, R236, -0xb1, -R153 ;  /* 0xffffff4fec9b7810 */ /* 0x000fe40007ffe899 */
[----:B------:R-:W-:Y:S02]  /*1e590*/  IABS R158, R158 ;  /* 0x0000009e009e7213 */ /* 0x000fe40000000000 */
[----:B------:R-:W-:Y:S02]  /*1e5a0*/  FSEL R6, R6, -INF , P5 ;  /* 0xff80000006067808 */ /* 0x000fe40002800000 */
[----:B------:R-:W-:Y:S02]  /*1e5b0*/  ISETP.GE.AND P5, PT, R172, R239, PT ;  /* 0x000000efac00720c */ /* 0x000fe40003fa6270 */
[----:B------:R-:W-:Y:S02]  /*1e5c0*/  I2FP.F32.S32 R157, R157 ;  /* 0x0000009d009d7245 */ /* 0x000fe40000201400 */
[----:B------:R-:W-:Y:S02]  /*1e5d0*/  I2FP.F32.S32 R156, R156 ;  /* 0x0000009c009c7245 */ /* 0x000fe40000201400 */
[----:B------:R-:W-:Y:S01]  /*1e5e0*/  FSEL R24, R24, -INF , P6 ;  /* 0xff80000018187808 */ /* 0x000fe20003000000 */
[C---:B------:R-:W-:Y:S01]  /*1e5f0*/  FFMA.FTZ R70, -R231.reuse, R157, R70 ;  /* 0x0000009de7467223 */ /* 0x040fe20000010146 */
[----:B------:R-:W-:Y:S01]  /*1e600*/  IABS R154, R154 ;  /* 0x0000009a009a7213 */ /* 0x000fe20000000000 */
[----:B------:R-:W-:Y:S01]  /*1e610*/  FFMA.FTZ R71, -R231, R156, R71 ;  /* 0x0000009ce7477223 */ /* 0x000fe20000010147 */
[----:B------:R-:W-:Y:S02]  /*1e620*/  IABS R3, R3 ;  /* 0x0000000300037213 */ /* 0x000fe40000000000 */
[----:B------:R-:W-:Y:S02]  /*1e630*/  ISETP.GE.AND P6, PT, R245, R239, PT ;  /* 0x000000eff500720c */ /* 0x000fe40003fc6270 */
[----:B------:R-:W-:Y:S02]  /*1e640*/  FSEL R25, R25, -INF , P0 ;  /* 0xff80000019197808 */ /* 0x000fe40000000000 */
[----:B------:R-:W-:Y:S02]  /*1e650*/  IABS R155, R155 ;  /* 0x0000009b009b7213 */ /* 0x000fe40000000000 */
[----:B------:R-:W-:Y:S02]  /*1e660*/  I2FP.F32.S32 R158, R158 ;  /* 0x0000009e009e7245 */ /* 0x000fe40000201400 */
[----:B------:R-:W-:Y:S02]  /*1e670*/  ISETP.GE.AND P0, PT, R200, R240, PT ;  /* 0x000000f0c800720c */ /* 0x000fe40003f06270 */
[----:B------:R-:W-:Y:S01]  /*1e680*/  FSEL R10, R10, -INF , P5 ;  /* 0xff8000000a0a7808 */ /* 0x000fe20002800000 */
[----:B------:R-:W-:Y:S01]  /*1e690*/  FFMA.FTZ R79, -R231, R158, R79 ;  /* 0x0000009ee74f7223 */ /* 0x000fe2000001014f */
[----:B------:R-:W-:Y:S02]  /*1e6a0*/  ISETP.GE.AND P5, PT, R199, R240, PT ;  /* 0x000000f0c700720c */ /* 0x000fe40003fa6270 */
[----:B------:R-:W-:Y:S02]  /*1e6b0*/  I2FP.F32.S32 R154, R154 ;  /* 0x0000009a009a7245 */ /* 0x000fe40000201400 */
[----:B------:R-:W-:Y:S02]  /*1e6c0*/  I2FP.F32.S32 R3, R3 ;  /* 0x0000000300037245 */ /* 0x000fe40000201400 */
[----:B------:R-:W-:Y:S01]  /*1e6d0*/  FSEL R11, R11, -INF , P6 ;  /* 0xff8000000b0b7808 */ /* 0x000fe20003000000 */
[C---:B------:R-:W-:Y:S01]  /*1e6e0*/  FFMA.FTZ R89, -R231.reuse, R154, R89 ;  /* 0x0000009ae7597223 */ /* 0x040fe20000010159 */
[--C-:B------:R-:W-:Y:S01]  /*1e6f0*/  IADD3 R157, PT, PT, R0, -0x89, -R153.reuse ;  /* 0xffffff77009d7810 */ /* 0x100fe20007ffe899 */
[C---:B------:R-:W-:Y:S01]  /*1e700*/  FFMA.FTZ R8, -R231.reuse, R3, R8 ;  /* 0x00000003e7087223 */ /* 0x040fe20000010108 */
[----:B------:R-:W-:Y:S01]  /*1e710*/  IADD3 R156, PT, PT, R236, -0xb0, -R153 ;  /* 0xffffff50ec9c7810 */ /* 0x000fe20007ffe899 */
[----:B------:R-:W-:Y:S01]  /*1e720*/  VIADD R3, R2, 0x40 ;  /* 0x0000004002037836 */ /* 0x000fe20000000000 */
[----:B------:R-:W-:Y:S02]  /*1e730*/  I2FP.F32.S32 R155, R155 ;  /* 0x0000009b009b7245 */ /* 0x000fe40000201400 */
[----:B------:R-:W-:Y:S02]  /*1e740*/  ISETP.GE.AND P6, PT, R244, R239, PT ;  /* 0x000000eff400720c */ /* 0x000fe40003fc6270 */
[----:B------:R-:W-:Y:S01]  /*1e750*/  FSEL R28, R28, -INF , P0 ;  /* 0xff8000001c1c7808 */ /* 0x000fe20000000000 */
[----:B------:R-:W-:Y:S01]  /*1e760*/  FFMA.FTZ R93, -R231, R155, R93 ;  /* 0x0000009be75d7223 */ /* 0x000fe2000001015d */
[----:B------:R-:W-:Y:S02]  /*1e770*/  ISETP.GE.AND P0, PT, R207, R239, PT ;  /* 0x000000efcf00720c */ /* 0x000fe40003f06270 */
[--C-:B------:R-:W-:Y:S02]  /*1e780*/  IADD3 R158, PT, PT, R236, -0xc0, -R153.reuse ;  /* 0xffffff40ec9e7810 */ /* 0x100fe40007ffe899 */
[----:B------:R-:W-:Y:S02]  /*1e790*/  FSEL R29, R29, -INF , P5 ;  /* 0xff8000001d1d7808 */ /* 0x000fe40002800000 */
[----:B------:R-:W-:Y:S02]  /*1e7a0*/  ISETP.GE.AND P5, PT, R198, R240, PT ;  /* 0x000000f0c600720c */ /* 0x000fe40003fa6270 */
[----:B------:R-:W-:Y:S02]  /*1e7b0*/  IABS R157, R157 ;  /* 0x0000009d009d7213 */ /* 0x000fe40000000000 */
[----:B------:R-:W-:Y:S02]  /*1e7c0*/  IABS R156, R156 ;  /* 0x0000009c009c7213 */ /* 0x000fe40000000000 */
[----:B------:R-:W-:Y:S02]  /*1e7d0*/  FSEL R14, R14, -INF , P6 ;  /* 0xff8000000e0e7808 */ /* 0x000fe40003000000 */
[C-C-:B------:R-:W-:Y:S02]  /*1e7e0*/  IADD3 R154, PT, PT, R0.reuse, -0x90, -R153.reuse ;  /* 0xffffff70009a7810 */ /* 0x140fe40007ffe899 */
[----:B------:R-:W-:Y:S02]  /*1e7f0*/  ISETP.GE.AND P6, PT, R197, R240, PT ;  /* 0x000000f0c500720c */ /* 0x000fe40003fc6270 */
[----:B------:R-:W-:Y:S02]  /*1e800*/  FSEL R15, R15, -INF , P0 ;  /* 0xff8000000f0f7808 */ /* 0x000fe40000000000 */
[----:B------:R-:W-:Y:S02]  /*1e810*/  IADD3 R155, PT, PT, R0, -0x98, -R153 ;  /* 0xffffff68009b7810 */ /* 0x000fe40007ffe899 */
[----:B------:R-:W-:Y:S02]  /*1e820*/  IABS R158, R158 ;  /* 0x0000009e009e7213 */ /* 0x000fe40000000000 */
[----:B------:R-:W-:Y:S02]  /*1e830*/  ISETP.GE.AND P0, PT, R206, R239, PT ;  /* 0x000000efce00720c */ /* 0x000fe40003f06270 */
[----:B------:R-:W-:Y:S02]  /*1e840*/  FSEL R32, R32, -INF , P5 ;  /* 0xff80000020207808 */ /* 0x000fe40002800000 */
[----:B------:R-:W-:Y:S02]  /*1e850*/  I2FP.F32.S32 R157, R157 ;  /* 0x0000009d009d7245 */ /* 0x000fe40000201400 */
[----:B------:R-:W-:Y:S02]  /*1e860*/  I2FP.F32.S32 R156, R156 ;  /* 0x0000009c009c7245 */ /* 0x000fe40000201400 */
[----:B------:R-:W-:Y:S01]  /*1e870*/  ISETP.GE.AND P5, PT, R205, R239, PT ;  /* 0x000000efcd00720c */ /* 0x000fe20003fa6270 */
[C---:B------:R-:W-:Y:S01]  /*1e880*/  FFMA.FTZ R75, -R231.reuse, R157, R75 ;  /* 0x0000009de74b7223 */ /* 0x040fe2000001014b */
[----:B------:R-:W-:Y:S01]  /*1e890*/  IABS R154, R154 ;  /* 0x0000009a009a7213 */ /* 0x000fe20000000000 */
[----:B------:R-:W-:Y:S01]  /*1e8a0*/  FFMA.FTZ R92, -R231, R156, R92 ;  /* 0x0000009ce75c7223 */ /* 0x000fe2000001015c */
[----:B------:R-:W-:Y:S02]  /*1e8b0*/  FSEL R33, R33, -INF , P6 ;  /* 0xff80000021217808 */ /* 0x000fe40003000000 */
[----:B------:R-:W-:Y:S02]  /*1e8c0*/  IABS R155, R155 ;  /* 0x0000009b009b7213 */ /* 0x000fe40000000000 */
[----:B------:R-:W-:Y:S02]  /*1e8d0*/  I2FP.F32.S32 R158, R158 ;  /* 0x0000009e009e7245 */ /* 0x000fe40000201400 */
[----:B------:R-:W-:Y:S02]  /*1e8e0*/  ISETP.GE.AND P6, PT, R3, R240, PT ;  /* 0x000000f00300720c */ /* 0x000fe40003fc6270 */
[----:B------:R-:W-:Y:S01]  /*1e8f0*/  FSEL R18, R18, -INF , P0 ;  /* 0xff80000012127808 */ /* 0x000fe20000000000 */
[----:B------:R-:W-:Y:S01]  /*1e900*/  FFMA.FTZ R100, -R231, R158, R100 ;  /* 0x0000009ee7647223 */ /* 0x000fe20000010164 */
[----:B------:R-:W-:Y:S02]  /*1e910*/  ISETP.GE.AND P0, PT, R196, R240, PT ;  /* 0x000000f0c400720c */ /* 0x000fe40003f06270 */
[----:B------:R-:W-:Y:S02]  /*1e920*/  FSEL R19, R19, -INF , P5 ;  /* 0xff80000013137808 */ /* 0x000fe40002800000 */
[----:B------:R-:W-:Y:S02]  /*1e930*/  I2FP.F32.S32 R154, R154 ;  /* 0x0000009a009a7245 */ /* 0x000fe40000201400 */
[----:B------:R-:W-:Y:S02]  /*1e940*/  ISETP.GE.AND P5, PT, R204, R239, PT ;  /* 0x000000efcc00720c */ /* 0x000fe40003fa6270 */
[C-C-:B------:R-:W-:Y:S01]  /*1e950*/  IADD3 R157, PT, PT, R236.reuse, -0xb8, -R153.reuse ;  /* 0xffffff48ec9d7810 */ /* 0x140fe20007ffe899 */
[----:B------:R-:W-:Y:S01]  /*1e960*/  FFMA.FTZ R78, -R231, R154, R78 ;  /* 0x0000009ae74e7223 */ /* 0x000fe2000001014e */
[--C-:B------:R-:W-:Y:S02]  /*1e970*/  IADD3 R156, PT, PT, R236, -0xb9, -R153.reuse ;  /* 0xffffff47ec9c7810 */ /* 0x100fe40007ffe899 */
[----:B------:R-:W-:Y:S02]  /*1e980*/  I2FP.F32.S32 R155, R155 ;  /* 0x0000009b009b7245 */ /* 0x000fe40000201400 */
[----:B------:R-:W-:Y:S02]  /*1e990*/  FSEL R36, R36, -INF , P6 ;  /* 0xff80000024247808 */ /* 0x000fe40003000000 */
[----:B------:R-:W-:Y:S01]  /*1e9a0*/  ISETP.GE.AND P6, PT, R203, R239, PT ;  /* 0x000000efcb00720c */ /* 0x000fe20003fc6270 */
[----:B------:R-:W-:Y:S01]  /*1e9b0*/  FFMA.FTZ R82, -R231, R155, R82 ;  /* 0x0000009be7527223 */ /* 0x000fe20000010152 */
[----:B------:R-:W-:Y:S02]  /*1e9c0*/  FSEL R37, R37, -INF , P0 ;  /* 0xff80000025257808 */ /* 0x000fe40000000000 */
[--C-:B------:R-:W-:Y:S02]  /*1e9d0*/  IADD3 R158, PT, PT, R236, -0xc9, -R153.reuse ;  /* 0xffffff37ec9e7810 */ /* 0x100fe40007ffe899 */
[----:B------:R-:W-:Y:S02]  /*1e9e0*/  ISETP.GE.AND P0, PT, R195, R240, PT ;  /* 0x000000f0c300720c */ /* 0x000fe40003f06270 */
[----:B------:R-:W-:Y:S02]  /*1e9f0*/  FSEL R22, R22, -INF , P5 ;  /* 0xff80000016167808 */ /* 0x000fe40002800000 */
[----:B------:R-:W-:Y:S02]  /*1ea00*/  IABS R157, R157 ;  /* 0x0000009d009d7213 */ /* 0x000fe40000000000 */
[----:B------:R-:W-:Y:S02]  /*1ea10*/  IABS R156, R156 ;  /* 0x0000009c009c7213 */ /* 0x000fe40000000000 */
[----:B------:R-:W-:Y:S02]  /*1ea20*/  ISETP.GE.AND P5, PT, R194, R240, PT ;  /* 0x000000f0c200720c */ /* 0x000fe40003fa6270 */
[C-C-:B------:R-:W-:Y:S02]  /*1ea30*/  IADD3 R154, PT, PT, R0.reuse, -0x99, -R153.reuse ;  /* 0xffffff67009a7810 */ /* 0x140fe40007ffe899 */
[----:B------:R-:W-:Y:S02]  /*1ea40*/  FSEL R23, R23, -INF , P6 ;  /* 0xff80000017177808 */ /* 0x000fe40003000000 */
[----:B------:R-:W-:Y:S02]  /*1ea50*/  IADD3 R155, PT, PT, R0, -0xa1, -R153 ;  /* 0xffffff5f009b7810 */ /* 0x000fe40007ffe899 */
[----:B------:R-:W-:Y:S02]  /*1ea60*/  IABS R158, R158 ;  /* 0x0000009e009e7213 */ /* 0x000fe40000000000 */
[-C--:B------:R-:W-:Y:S02]  /*1ea70*/  ISETP.GE.AND P6, PT, R202, R239.reuse, PT ;  /* 0x000000efca00720c */ /* 0x080fe40003fc6270 */
        /* <DEDUP_REMOVED lines=8> */
[----:B------:R-:W-:Y:S02]  /*1eb00*/  ISETP.GE.AND P5, PT, R193, R240, PT ;  /* 0x000000f0c100720c */ /* 0x000fe40003fa6270 */
[----:B------:R-:W-:Y:S02]  /*1eb10*/  IABS R155, R155 ;  /* 0x0000009b009b7213 */ /* 0x000fe40000000000 */
[----:B------:R-:W-:Y:S02]  /*1eb20*/  I2FP.F32.S32 R158, R158 ;  /* 0x0000009e009e7245 */ /* 0x000fe40000201400 */
[----:B------:R-:W-:Y:S02]  /*1eb30*/  FSEL R26, R26, -INF , P6 ;  /* 0xff8000001a1a7808 */ /* 0x000fe40003000000 */
[----:B------:R-:W-:Y:S01]  /*1eb40*/  ISETP.GE.AND P6, PT, R192, R240, PT ;  /* 0x000000f0c000720c */ /* 0x000fe20003fc6270 */
[----:B------:R-:W-:Y:S01]  /*1eb50*/  FFMA.FTZ R105, -R231, R158, R105 ;  /* 0x0000009ee7697223 */ /* 0x000fe20000010169 */
[----:B------:R-:W-:Y:S02]  /*1eb60*/  FSEL R27, R27, -INF , P0 ;  /* 0xff8000001b1b7808 */ /* 0x000fe40000000000 */
[----:B------:R-:W-:Y:S02]  /*1eb70*/  ISETP.GE.AND P0, PT, R200, R239, PT ;  /* 0x000000efc800720c */ /* 0x000fe40003f06270 */
[----:B------:R-:W-:Y:S02]  /*1eb80*/  I2FP.F32.S32 R154, R154 ;  /* 0x0000009a009a7245 */ /* 0x000fe40000201400 */
[----:B------:R-:W-:Y:S02]  /*1eb90*/  FSEL R44, R44, -INF , P5 ;  /* 0xff8000002c2c7808 */ /* 0x000fe40002800000 */
[----:B------:R-:W-:Y:S01]  /*1eba0*/  IADD3 R157, PT, PT, R236, -0xc1, -R153 ;  /* 0xffffff3fec9d7810 */ /* 0x000fe20007ffe899 */
[----:B------:R-:W-:Y:S01]  /*1ebb0*/  FFMA.FTZ R83, -R231, R154, R83 ;  /* 0x0000009ae7537223 */ /* 0x000fe20000010153 */
[C---:B------:R-:W-:Y:S02]  /*1ebc0*/  IADD3 R156, PT, PT, R0.reuse, -0xa0, -R153 ;  /* 0xffffff60009c7810 */ /* 0x040fe40007ffe899 */
[----:B------:R-:W-:Y:S02]  /*1ebd0*/  I2FP.F32.S32 R155, R155 ;  /* 0x0000009b009b7245 */ /* 0x000fe40000201400 */
[----:B------:R-:W-:Y:S02]  /*1ebe0*/  ISETP.GE.AND P5, PT, R199, R239, PT ;  /* 0x000000efc700720c */ /* 0x000fe40003fa6270 */
[----:B------:R-:W-:Y:S01]  /*1ebf0*/  FSEL R45, R45, -INF , P6 ;  /* 0xff8000002d2d7808 */ /* 0x000fe20003000000 */
[----:B------:R-:W-:Y:S01]  /*1ec00*/  FFMA.FTZ R87, -R231, R155, R87 ;  /* 0x0000009be7577223 */ /* 0x000fe20000010157 */
[--C-:B------:R-:W-:Y:S02]  /*1ec10*/  IADD3 R158, PT, PT, R0, -0xb0, -R153.reuse ;  /* 0xffffff50009e7810 */ /* 0x100fe40007ffe899 */
[-C--:B------:R-:W-:Y:S02]  /*1ec20*/  ISETP.GE.AND P6, PT, R191, R240.reuse, PT ;  /* 0x000000f0bf00720c */ /* 0x080fe40003fc6270 */
[----:B------:R-:W-:Y:S02]  /*1ec30*/  FSEL R30, R30, -INF , P0 ;  /* 0xff8000001e1e7808 */ /* 0x000fe40000000000 */
[----:B------:R-:W-:Y:S02]  /*1ec40*/  ISETP.GE.AND P0, PT, R190, R240, PT ;  /* 0x000000f0be00720c */ /* 0x000fe40003f06270 */
[----:B------:R-:W-:Y:S02]  /*1ec50*/  IABS R157, R157 ;  /* 0x0000009d009d7213 */ /* 0x000fe40000000000 */
[----:B------:R-:W-:Y:S02]  /*1ec60*/  IABS R156, R156 ;  /* 0x0000009c009c7213 */ /* 0x000fe40000000000 */
[----:B------:R-:W-:Y:S02]  /*1ec70*/  FSEL R31, R31, -INF , P5 ;  /* 0xff8000001f1f7808 */ /* 0x000fe40002800000 */
[--C-:B------:R-:W-:Y:S02]  /*1ec80*/  IADD3 R154, PT, PT, R236, -0xc8, -R153.reuse ;  /* 0xffffff38ec9a7810 */ /* 0x100fe40007ffe899 */
[-C--:B------:R-:W-:Y:S02]  /*1ec90*/  ISETP.GE.AND P5, PT, R198, R239.reuse, PT ;  /* 0x000000efc600720c */ /* 0x080fe40003fa6270 */
[----:B------:R-:W-:Y:S02]  /*1eca0*/  IADD3 R155, PT, PT, R236, -0xd0, -R153 ;  /* 0xffffff30ec9b7810 */ /* 0x000fe40007ffe899 */
[----:B------:R-:W-:Y:S02]  /*1ecb0*/  IABS R158, R158 ;  /* 0x0000009e009e7213 */ /* 0x000fe40000000000 */
[----:B------:R-:W-:Y:S02]  /*1ecc0*/  FSEL R48, R48, -INF , P6 ;  /* 0xff80000030307808 */ /* 0x000fe40003000000 */
        /* <DEDUP_REMOVED lines=14> */
[-C--:B------:R-:W-:Y:S02]  /*1edb0*/  ISETP.GE.AND P6, PT, R3, R239.reuse, PT ;  /* 0x000000ef0300720c */ /* 0x080fe40003fc6270 */
[----:B------:R-:W-:Y:S02]  /*1edc0*/  FSEL R52, R52, -INF , P0 ;  /* 0xff80000034347808 */ /* 0x000fe40000000000 */
[----:B------:R-:W-:Y:S02]  /*1edd0*/  I2FP.F32.S32 R154, R154 ;  /* 0x0000009a009a7245 */ /* 0x000fe40000201400 */
[----:B------:R-:W-:Y:S02]  /*1ede0*/  ISETP.GE.AND P0, PT, R196, R239, PT ;  /* 0x000000efc400720c */ /* 0x000fe40003f06270 */
[C-C-:B------:R-:W-:Y:S01]  /*1edf0*/  IADD3 R157, PT, PT, R0.reuse, -0xa8, -R153.reuse ;  /* 0xffffff58009d7810 */ /* 0x140fe20007ffe899 */
[----:B------:R-:W-:Y:S01]  /*1ee00*/  FFMA.FTZ R104, -R231, R154, R104 ;  /* 0x0000009ae7687223 */ /* 0x000fe20000010168 */
[C-C-:B------:R-:W-:Y:S02]  /*1ee10*/  IADD3 R156, PT, PT, R0.reuse, -0xa9, -R153.reuse ;  /* 0xffffff57009c7810 */ /* 0x140fe40007ffe899 */
[----:B------:R-:W-:Y:S02]  /*1ee20*/  I2FP.F32.S32 R155, R155 ;  /* 0x0000009b009b7245 */ /* 0x000fe40000201400 */
[----:B------:R-:W-:Y:S02]  /*1ee30*/  FSEL R53, R53, -INF , P5 ;  /* 0xff80000035357808 */ /* 0x000fe40002800000 */
[-C--:B------:R-:W-:Y:S01]  /*1ee40*/  ISETP.GE.AND P5, PT, R187, R240.reuse, PT ;  /* 0x000000f0bb00720c */ /* 0x080fe20003fa6270 */
[----:B------:R-:W-:Y:S01]  /*1ee50*/  FFMA.FTZ R108, -R231, R155, R108 ;  /* 0x0000009be76c7223 */ /* 0x000fe2000001016c */
[--C-:B------:R-:W-:Y:S02]  /*1ee60*/  IADD3 R158, PT, PT, R0, -0xb9, -R153.reuse ;  /* 0xffffff47009e7810 */ /* 0x100fe40007ffe899 */
[----:B------:R-:W-:Y:S02]  /*1ee70*/  FSEL R38, R38, -INF , P6 ;  /* 0xff80000026267808 */ /* 0x000fe40003000000 */
[----:B------:R-:W-:Y:S02]  /*1ee80*/  ISETP.GE.AND P6, PT, R186, R240, PT ;  /* 0x000000f0ba00720c */ /* 0x000fe40003fc6270 */
[----:B------:R-:W-:Y:S02]  /*1ee90*/  FSEL R39, R39, -INF , P0 ;  /* 0xff80000027277808 */ /* 0x000fe40000000000 */
[----:B------:R-:W-:Y:S02]  /*1eea0*/  IABS R157, R157 ;  /* 0x0000009d009d7213 */ /* 0x000fe40000000000 */
[----:B------:R-:W-:Y:S02]  /*1eeb0*/  IABS R156, R156 ;  /* 0x0000009c009c7213 */ /* 0x000fe40000000000 */
[-C--:B------:R-:W-:Y:S02]  /*1eec0*/  ISETP.GE.AND P0, PT, R195, R239.reuse, PT ;  /* 0x000000efc300720c */ /* 0x080fe40003f06270 */
[--C-:B------:R-:W-:Y:S02]  /*1eed0*/  IADD3 R154, PT, PT, R236, -0xd1, -R153.reuse ;  /* 0xffffff2fec9a7810 */ /* 0x100fe40007ffe899 */
        /* <DEDUP_REMOVED lines=9> */
[----:B------:R-:W-:Y:S01]  /*1ef70*/  FSEL R42, R42, -INF , P0 ;  /* 0xff8000002a2a7808 */ /* 0x000fe20000000000 */
[----:B------:R-:W-:Y:S01]  /*1ef80*/  FFMA.FTZ R91, -R231, R156, R91 ;  /* 0x0000009ce75b7223 */ /* 0x000fe2000001015b */
[----:B------:R-:W-:Y:S02]  /*1ef90*/  IABS R154, R154 ;  /* 0x0000009a009a7213 */ /* 0x000fe40000000000 */
[----:B------:R-:W-:Y:S02]  /*1efa0*/  ISETP.GE.AND P0, PT, R184, R240, PT ;  /* 0x000000f0b800720c */ /* 0x000fe40003f06270 */
[----:B------:R-:W-:Y:S02]  /*1efb0*/  IABS R155, R155 ;  /* 0x0000009b009b7213 */ /* 0x000fe40000000000 */
[----:B------:R-:W-:Y:S02]  /*1efc0*/  I2FP.F32.S32 R158, R158 ;  /* 0x0000009e009e7245 */ /* 0x000fe40000201400 */
[----:B------:R-:W-:Y:S02]  /*1efd0*/  FSEL R43, R43, -INF , P5 ;  /* 0xff8000002b2b7808 */ /* 0x000fe40002800000 */
[-C--:B------:R-:W-:Y:S01]  /*1efe0*/  ISETP.GE.AND P5, PT, R193, R239.reuse, PT ;  /* 0x000000efc100720c */ /* 0x080fe20003fa6270 */
[----:B------:R-:W-:Y:S01]  /*1eff0*/  FFMA.FTZ R99, -R231, R158, R99 ;  /* 0x0000009ee7637223 */ /* 0x000fe20000010163 */
[----:B------:R-:W-:Y:S02]  /*1f000*/  FSEL R60, R60, -INF , P6 ;  /* 0xff8000003c3c7808 */ /* 0x000fe40003000000 */
[----:B------:R-:W-:Y:S02]  /*1f010*/  I2FP.F32.S32 R154, R154 ;  /* 0x0000009a009a7245 */ /* 0x000fe40000201400 */
[----:B------:R-:W-:Y:S02]  /*1f020*/  ISETP.GE.AND P6, PT, R192, R239, PT ;  /* 0x000000efc000720c */ /* 0x000fe40003fc6270 */
[----:B------:R-:W-:Y:S01]  /*1f030*/  FSEL R61, R61, -INF , P0 ;  /* 0xff8000003d3d7808 */ /* 0x000fe20000000000 */
[----:B------:R-:W-:Y:S01]  /*1f040*/  FFMA.FTZ R109, -R231, R154, R109 ;  /* 0x0000009ae76d7223 */ /* 0x000fe2000001016d */
[--C-:B------:R-:W-:Y:S02]  /*1f050*/  IADD3 R157, PT, PT, R0, -0xb1, -R153.reuse ;  /* 0xffffff4f009d7810 */ /* 0x100fe40007ffe899 */
[----:B------:R-:W-:Y:S02]  /*1f060*/  IADD3 R156, PT, PT, R236, -0xd8, -R153 ;  /* 0xffffff28ec9c7810 */ /* 0x000fe40007ffe899 */
[----:B------:R-:W-:Y:S02]  /*1f070*/  I2FP.F32.S32 R155, R155 ;  /* 0x0000009b009b7245 */ /* 0x000fe40000201400 */
[-C--:B------:R-:W-:Y:S02]  /*1f080*/  ISETP.GE.AND P0, PT, R183, R240.reuse, PT ;  /* 0x000000f0b700720c */ /* 0x080fe40003f06270 */
[----:B------:R-:W-:Y:S01]  /*1f090*/  FSEL R46, R46, -INF , P5 ;  /* 0xff8000002e2e7808 */ /* 0x000fe20002800000 */
[----:B------:R-:W-:Y:S01]  /*1f0a0*/  FFMA.FTZ R113, -R231, R155, R113 ;  /* 0x0000009be7717223 */ /* 0x000fe20000010171 */
[--C-:B------:R-:W-:Y:S02]  /*1f0b0*/  IADD3 R158, PT, PT, R236, -0xe8, -R153.reuse ;  /* 0xffffff18ec9e7810 */ /* 0x100fe40007ffe899 */
[----:B------:R-:W-:Y:S02]  /*1f0c0*/  ISETP.GE.AND P5, PT, R182, R240, PT ;  /* 0x000000f0b600720c */ /* 0x000fe40003fa6270 */
[----:B------:R-:W-:Y:S02]  /*1f0d0*/  FSEL R47, R47, -INF , P6 ;  /* 0xff8000002f2f7808 */ /* 0x000fe40003000000 */
[----:B------:R-:W-:Y:S02]  /*1f0e0*/  IABS R157, R157 ;  /* 0x0000009d009d7213 */ /* 0x000fe40000000000 */
[----:B------:R-:W-:Y:S02]  /*1f0f0*/  IABS R156, R156 ;  /* 0x0000009c009c7213 */ /* 0x000fe40000000000 */
[-C--:B------:R-:W-:Y:S02]  /*1f100*/  ISETP.GE.AND P6, PT, R191, R239.reuse, PT ;  /* 0x000000efbf00720c */ /* 0x080fe40003fc6270 */
[----:B------:R-:W-:Y:S02]  /*1f110*/  FSEL R64, R64, -INF , P0 ;  /* 0xff80000040407808 */ /* 0x000fe40000000000 */
[--C-:B------:R-:W-:Y:S02]  /*1f120*/  IADD3 R154, PT, PT, R0, -0xb8, -R153.reuse ;  /* 0xffffff48009a7810 */ /* 0x100fe40007ffe899 */
        /* <DEDUP_REMOVED lines=12> */
[----:B------:R-:W-:Y:S02]  /*1f1f0*/  FSEL R51, R51, -INF , P0 ;  /* 0xff80000033337808 */ /* 0x000fe40000000000 */
[----:B------:R-:W-:Y:S02]  /*1f200*/  IABS R155, R155 ;  /* 0x0000009b009b7213 */ /* 0x000fe40000000000 */
[----:B------:R-:W-:Y:S02]  /*1f210*/  I2FP.F32.S32 R158, R158 ;  /* 0x0000009e009e7245 */ /* 0x000fe40000201400 */
[-C--:B------:R-:W-:Y:S02]  /*1f220*/  ISETP.GE.AND P0, PT, R189, R239.reuse, PT ;  /* 0x000000efbd00720c */ /* 0x080fe40003f06270 */
[----:B------:R-:W-:Y:S01]  /*1f230*/  FSEL R68, R68, -INF , P5 ;  /* 0xff80000044447808 */ /* 0x000fe20002800000 */
[----:B------:R-:W-:Y:S01]  /*1f240*/  FFMA.FTZ R120, -R231, R158, R120 ;  /* 0x0000009ee7787223 */ /* 0x000fe20000010178 */
[----:B------:R-:W-:Y:S02]  /*1f250*/  ISETP.GE.AND P5, PT, R188, R239, PT ;  /* 0x000000efbc00720c */ /* 0x000fe40003fa6270 */
[----:B------:R-:W-:Y:S02]  /*1f260*/  I2FP.F32.S32 R154, R154 ;  /* 0x0000009a009a7245 */ /* 0x000fe40000201400 */
[----:B------:R-:W-:Y:S02]  /*1f270*/  FSEL R69, R69, -INF , P6 ;  /* 0xff80000045457808 */ /* 0x000fe40003000000 */
[C-C-:B------:R-:W-:Y:S01]  /*1f280*/  IADD3 R157, PT, PT, R236.reuse, -0xe0, -R153.reuse ;  /* 0xffffff20ec9d7810 */ /* 0x140fe20007ffe899 */
[----:B------:R-:W-:Y:S01]  /*1f290*/  FFMA.FTZ R98, -R231, R154, R98 ;  /* 0x0000009ae7627223 */ /* 0x000fe20000010162 */
[--C-:B------:R-:W-:Y:S02]  /*1f2a0*/  IADD3 R156, PT, PT, R236, -0xe1, -R153.reuse ;  /* 0xffffff1fec9c7810 */ /* 0x100fe40007ffe899 */
[----:B------:R-:W-:Y:S02]  /*1f2b0*/  I2FP.F32.S32 R155, R155 ;  /* 0x0000009b009b7245 */ /* 0x000fe40000201400 */
[-C--:B------:R-:W-:Y:S02]  /*1f2c0*/  ISETP.GE.AND P6, PT, R179, R240.reuse, PT ;  /* 0x000000f0b300720c */ /* 0x080fe40003fc6270 */
        /* <DEDUP_REMOVED lines=9> */
[--C-:B------:R-:W-:Y:S02]  /*1f360*/  IADD3 R154, PT, PT, R0, -0xc1, -R153.reuse ;  /* 0xffffff3f009a7810 */ /* 0x100fe40007ffe899 */
        /* <DEDUP_REMOVED lines=15> */
[-C--:B------:R-:W-:Y:S02]  /*1f460*/  ISETP.GE.AND P6, PT, R185, R239.reuse, PT ;  /* 0x000000efb900720c */ /* 0x080fe40003fc6270 */
[----:B------:R-:W-:Y:S01]  /*1f470*/  FSEL R76, R76, -INF , P0 ;  /* 0xff8000004c4c7808 */ /* 0x000fe20000000000 */
[----:B------:R-:W-:Y:S01]  /*1f480*/  FFMA.FTZ R125, -R231, R158, R125 ;  /* 0x0000009ee77d7223 */ /* 0x000fe2000001017d */
[----:B------:R-:W-:Y:S02]  /*1f490*/  ISETP.GE.AND P0, PT, R184, R239, PT ;  /* 0x000000efb800720c */ /* 0x000fe40003f06270 */
[----:B------:R-:W-:Y:S02]  /*1f4a0*/  FSEL R77, R77, -INF , P5 ;  /* 0xff8000004d4d7808 */ /* 0x000fe40002800000 */
[----:B------:R-:W-:Y:S02]  /*1f4b0*/  I2FP.F32.S32 R154, R154 ;  /* 0x0000009a009a7245 */ /* 0x000fe40000201400 */
[----:B------:R-:W-:Y:S02]  /*1f4c0*/  ISETP.GE.AND P5, PT, R175, R240, PT ;  /* 0x000000f0af00720c */ /* 0x000fe40003fa6270 */
[----:B------:R-:W-:Y:S01]  /*1f4d0*/  IADD3 R157, PT, PT, R236, -0xe9, -R153 ;  /* 0xffffff17ec9d7810 */ /* 0x000fe20007ffe899 */
[C---:B------:R-:W-:Y:S01]  /*1f4e0*/  FFMA.FTZ R103, -R231.reuse, R154, R103 ;  /* 0x0000009ae7677223 */ /* 0x040fe20000010167 */
[----:B------:R-:W-:Y:S02]  /*1f4f0*/  IADD3 R156, PT, PT, R0, -0xc8, -R153 ;  /* 0xffffff38009c7810 */ /* 0x000fe40007ffe899 */
        /* <DEDUP_REMOVED lines=27> */
[----:B------:R-:W-:Y:S01]  /*1f6b0*/  FSEL R66, R84, -INF , P6 ;  /* 0xff80000054427808 */ /* 0x000fe20003000000 */
[----:B------:R-:W-:Y:S01]  /*1f6c0*/  IMAD.MOV.U32 R84, RZ, RZ, R67 ;  /* 0x000000ffff547224 */ /* 0x000fe200078e0043 */
[----:B------:R-:W-:Y:S01]  /*1f6d0*/  ISETP.GE.AND P6, PT, R180, R239, PT ;  /* 0x000000efb400720c */ /* 0x000fe20003fc6270 */
[----:B------:R-:W-:Y:S01]  /*1f6e0*/  FFMA.FTZ R114, -R231, R158, R114 ;  /* 0x0000009ee7727223 */ /* 0x000fe20000010172 */
[----:B------:R-:W-:Y:S01]  /*1f6f0*/  FSEL R85, R85, -INF , P0 ;  /* 0xff80000055557808 */ /* 0x000fe20000000000 */
[----:B------:R-:W-:Y:S01]  /*1f700*/  VIADD R158, R2, 0xb1 ;  /* 0x000000b1029e7836 */ /* 0x000fe20000000000 */
[----:B------:R-:W-:Y:S02]  /*1f710*/  ISETP.GE.AND P0, PT, R170, R240, PT ;  /* 0x000000f0aa00720c */ /* 0x000fe40003f06270 */
[----:B------:R-:W-:Y:S02]  /*1f720*/  I2FP.F32.S32 R154, R154 ;  /* 0x0000009a009a7245 */ /* 0x000fe40000201400 */
[----:B------:R-:W-:Y:S02]  /*1f730*/  FSEL R70, R70, -INF , P5 ;  /* 0xff80000046467808 */ /* 0x000fe40002800000 */
[C-C-:B------:R-:W-:Y:S01]  /*1f740*/  IADD3 R157, PT, PT, R0.reuse, -0xd0, -R153.reuse ;  /* 0xffffff30009d7810 */ /* 0x140fe20007ffe899 */
[----:B------:R-:W-:Y:S01]  /*1f750*/  FFMA.FTZ R124, -R231, R154, R124 ;  /* 0x0000009ae77c7223 */ /* 0x000fe2000001017c */
[--C-:B------:R-:W-:Y:S02]  /*1f760*/  IADD3 R156, PT, PT, R0, -0xd1, -R153.reuse ;  /* 0xffffff2f009c7810 */ /* 0x100fe40007ffe899 */
[----:B------:R-:W-:Y:S02]  /*1f770*/  I2FP.F32.S32 R155, R155 ;  /* 0x0000009b009b7245 */ /* 0x000fe40000201400 */
[----:B------:R-:W-:Y:S02]  /*1f780*/  ISETP.GE.AND P5, PT, R169, R240, PT ;  /* 0x000000f0a900720c */ /* 0x000fe40003fa6270 */
[----:B------:R-:W-:Y:S01]  /*1f790*/  FSEL R67, R71, -INF , P6 ;  /* 0xff80000047437808 */ /* 0x000fe20003000000 */
[----:B------:R-:W-:Y:S01]  /*1f7a0*/  FFMA.FTZ R128, -R231, R155, R128 ;  /* 0x0000009be7807223 */ /* 0x000fe20000010180 */
        /* <DEDUP_REMOVED lines=9> */
[----:B------:R-:W-:Y:S02]  /*1f840*/  FSEL R71, R74, -INF , P6 ;  /* 0xff8000004a477808 */ /* 0x000fe40003000000 */
[----:B------:R-:W-:Y:S02]  /*1f850*/  ISETP.GE.AND P6, PT, R158, R240, PT ;  /* 0x000000f09e00720c */ /* 0x000fe40003fc6270 */
[----:B------:R-:W-:Y:S01]  /*1f860*/  FSEL R89, R75, -INF , P0 ;  /* 0xff8000004b597808 */ /* 0x000fe20000000000 */
[----:B------:R-:W-:Y:S01]  /*1f870*/  IMAD.MOV.U32 R75, RZ, RZ, R55 ;  /* 0x000000ffff4b7224 */ /* 0x000fe200078e0037 */
[----:B------:R-:W-:Y:S02]  /*1f880*/  I2FP.F32.S32 R157, R157 ;  /* 0x0000009d009d7245 */ /* 0x000fe40000201400 */
[----:B------:R-:W-:Y:S02]  /*1f890*/  I2FP.F32.S32 R156, R156 ;  /* 0x0000009c009c7245 */ /* 0x000fe40000201400 */
[----:B------:R-:W-:Y:S01]  /*1f8a0*/  ISETP.GE.AND P0, PT, R177, R239, PT ;  /* 0x000000efb100720c */ /* 0x000fe20003f06270 */
[C---:B------:R-:W-:Y:S01]  /*1f8b0*/  FFMA.FTZ R110, -R231.reuse, R157, R110 ;  /* 0x0000009de76e7223 */ /* 0x040fe2000001016e */
[----:B------:R-:W-:Y:S01]  /*1f8c0*/  FSEL R55, R92, -INF , P5 ;  /* 0xff8000005c377808 */ /* 0x000fe20002800000 */
[----:B------:R-:W-:Y:S01]  /*1f8d0*/  IMAD.MOV.U32 R92, RZ, RZ, R88 ;  /* 0x000000ffff5c7224 */ /* 0x000fe200078e0058 */
[----:B------:R-:W-:Y:S01]  /*1f8e0*/  IABS R154, R154 ;  /* 0x0000009a009a7213 */ /* 0x000fe20000000000 */
[----:B------:R-:W-:Y:S01]  /*1f8f0*/  FFMA.FTZ R111, -R231, R156, R111 ;  /* 0x0000009ce76f7223 */ /* 0x000fe2000001016f */
[----:B------:R-:W-:Y:S02]  /*1f900*/  ISETP.GE.AND P5, PT, R176, R239, PT ;  /* 0x000000efb000720c */ /* 0x000fe40003fa6270 */
[----:B------:R-:W-:Y:S02]  /*1f910*/  IABS R155, R155 ;  /* 0x0000009b009b7213 */ /* 0x000fe40000000000 */
[----:B------:R-:W-:Y:S01]  /*1f920*/  FSEL R74, R93, -INF , P6 ;  /* 0xff8000005d4a7808 */ /* 0x000fe20003000000 */
[----:B------:R-:W-:Y:S01]  /*1f930*/  IMAD.MOV.U32 R93, RZ, RZ, R85 ;  /* 0x000000ffff5d7224 */ /* 0x000fe200078e0055 */
[----:B------:R-:W-:Y:S02]  /*1f940*/  ISETP.GE.AND P6, PT, R167, R240, PT ;  /* 0x000000f0a700720c */ /* 0x000fe40003fc6270 */
[----:B------:R-:W-:Y:S01]  /*1f950*/  FSEL R88, R78, -INF , P0 ;  /* 0xff8000004e587808 */ /* 0x000fe20000000000 */
[----:B------:R-:W-:Y:S01]  /*1f960*/  IMAD.MOV.U32 R78, RZ, RZ, R84 ;  /* 0x000000ffff4e7224 */ /* 0x000fe200078e0054 */
[----:B------:R-:W-:Y:S02]  /*1f970*/  I2FP.F32.S32 R154, R154 ;  /* 0x0000009a009a7245 */ /* 0x000fe40000201400 */
[C-C-:B------:R-:W-:Y:S02]  /*1f980*/  IADD3 R157, PT, PT, R0.reuse, -0xd9, -R153.reuse ;  /* 0xffffff27009d7810 */ /* 0x140fe40007ffe899 */
[----:B------:R-:W-:Y:S01]  /*1f990*/  IADD3 R156, PT, PT, R0, -0xe0, -R153 ;  /* 0xffffff20009c7810 */ /* 0x000fe20007ffe899 */
[----:B------:R-:W-:Y:S01]  /*1f9a0*/  FFMA.FTZ R129, -R231, R154, R129 ;  /* 0x0000009ae7817223 */ /* 0x000fe20000010181 */
[-C--:B------:R-:W-:Y:S02]  /*1f9b0*/  ISETP.GE.AND P0, PT, R166, R240.reuse, PT ;  /* 0x000000f0a600720c */ /* 0x080fe40003f06270 */
[----:B------:R-:W-:Y:S02]  /*1f9c0*/  I2FP.F32.S32 R155, R155 ;  /* 0x0000009b009b7245 */ /* 0x000fe40000201400 */
[----:B------:R-:W-:Y:S01]  /*1f9d0*/  FSEL R85, R79, -INF , P5 ;  /* 0xff8000004f557808 */ /* 0x000fe20002800000 */
[----:B------:R-:W-:Y:S01]  /*1f9e0*/  IMAD.MOV.U32 R79, RZ, RZ, R75 ;  /* 0x000000ffff4f7224 */ /* 0x000fe200078e004b */
[----:B------:R-:W-:Y:S01]  /*1f9f0*/  FSEL R75, R96, -INF , P6 ;  /* 0xff800000604b7808 */ /* 0x000fe20003000000 */
[----:B------:R-:W-:Y:S01]  /*1fa00*/  FFMA.FTZ R119, -R231, R155, R119 ;  /* 0x0000009be7777223 */ /* 0x000fe20000010177 */
[C-C-:B------:R-:W-:Y:S01]  /*1fa10*/  IADD3 R154, PT, PT, R0.reuse, -0xe8, -R153.reuse ;  /* 0xffffff18009a7810 */ /* 0x140fe20007ffe899 */
[----:B------:R-:W-:Y:S01]  /*1fa20*/  IMAD.MOV.U32 R96, RZ, RZ, R92 ;  /* 0x000000ffff607224 */ /* 0x000fe200078e005c */
[----:B------:R-:W-:Y:S02]  /*1fa30*/  IADD3 R155, PT, PT, R0, -0xf1, -R153 ;  /* 0xffffff0f009b7810 */ /* 0x000fe40007ffe899 */
[----:B------:R-:W-:Y:S02]  /*1fa40*/  FSEL R249, R249, -INF , !P4 ;  /* 0xff800000f9f97808 */ /* 0x000fe40006000000 */
[----:B------:R-:W-:Y:S02]  /*1fa50*/  ISETP.GE.AND P4, PT, R205, R237, PT ;  /* 0x000000edcd00720c */ /* 0x000fe40003f86270 */
        /* <DEDUP_REMOVED lines=25> */
[----:B------:R-:W-:Y:S02]  /*1fbf0*/  ISETP.GE.AND P5, PT, R159, R240, PT ;  /* 0x000000f09f00720c */ /* 0x000fe40003fa6270 */
[-C--:B------:R-:W-:Y:S02]  /*1fc00*/  ISETP.GE.AND P6, PT, R167, R239.reuse, PT ;  /* 0x000000efa700720c */ /* 0x080fe40003fc6270 */
[----:B------:R-:W-:Y:S02]  /*1fc10*/  FSEL R113, R113, -INF , P5 ;  /* 0xff80000071717808 */ /* 0x000fe40002800000 */
[----:B------:R-:W-:Y:S02]  /*1fc20*/  ISETP.GE.AND P0, PT, R171, R239, PT ;  /* 0x000000efab00720c */ /* 0x000fe40003f06270 */
[----:B------:R-:W-:Y:S02]  /*1fc30*/  IABS R157, R157 ;  /* 0x0000009d009d7213 */ /* 0x000fe40000000000 */
[----:B------:R-:W-:Y:S02]  /*1fc40*/  FSEL R87, R87, -INF , P0 ;  /* 0xff80000057577808 */ /* 0x000fe40000000000 */
[----:B------:R-:W-:Y:S02]  /*1fc50*/  I2FP.F32.S32 R157, R157 ;  /* 0x0000009d009d7245 */ /* 0x000fe40000201400 */
[----:B------:R-:W-:Y:S02]  /*1fc60*/  ISETP.GE.AND P0, PT, R170, R239, PT ;  /* 0x000000efaa00720c */ /* 0x000fe40003f06270 */
[----:B------:R-:W-:Y:S01]  /*1fc70*/  IABS R156, R156 ;  /* 0x0000009c009c7213 */ /* 0x000fe20000000000 */
[----:B------:R-:W-:Y:S01]  /*1fc80*/  FFMA.FTZ R115, -R231, R157, R115 ;  /* 0x0000009de7737223 */ /* 0x000fe20000010173 */
[----:B------:R-:W-:Y:S02]  /*1fc90*/  IADD3 R157, PT, PT, R0, -0xe9, -R153 ;  /* 0xffffff17009d7810 */ /* 0x000fe40007ffe899 */
[----:B------:R-:W-:Y:S01]  /*1fca0*/  FSEL R79, R90, -INF , P0 ;  /* 0xff8000005a4f7808 */ /* 0x000fe20000000000 */
[----:B------:R-:W-:Y:S01]  /*1fcb0*/  IMAD.MOV.U32 R90, RZ, RZ, R78 ;  /* 0x000000ffff5a7224 */ /* 0x000fe200078e004e */
[----:B------:R-:W-:Y:S02]  /*1fcc0*/  ISETP.GE.AND P0, PT, R160, R240, PT ;  /* 0x000000f0a000720c */ /* 0x000fe40003f06270 */
[----:B------:R-:W-:Y:S01]  /*1fcd0*/  FSEL R78, R98, -INF , P6 ;  /* 0xff800000624e7808 */ /* 0x000fe20003000000 */
[----:B------:R-:W-:Y:S01]  /*1fce0*/  IMAD.MOV.U32 R98, RZ, RZ, R75 ;  /* 0x000000ffff627224 */ /* 0x000fe200078e004b */
[----:B------:R-:W-:Y:S02]  /*1fcf0*/  FSEL R109, R109, -INF , P0 ;  /* 0xff8000006d6d7808 */ /* 0x000fe40000000000 */
[----:B------:R-:W-:Y:S02]  /*1fd00*/  I2FP.F32.S32 R156, R156 ;  /* 0x0000009c009c7245 */ /* 0x000fe40000201400 */
[----:B------:R-:W-:Y:S02]  /*1fd10*/  IABS R154, R154 ;  /* 0x0000009a009a7213 */ /* 0x000fe40000000000 */
[----:B------:R-:W-:Y:S01]  /*1fd20*/  IABS R155, R155 ;  /* 0x0000009b009b7213 */ /* 0x000fe20000000000 */
[C---:B------:R-:W-:Y:S01]  /*1fd30*/  FFMA.FTZ R118, -R231.reuse, R156, R118 ;  /* 0x0000009ce7767223 */ /* 0x040fe20000010176 */
[C-C-:B------:R-:W-:Y:S02]  /*1fd40*/  IADD3 R156, PT, PT, R0.reuse, -0xf0, -R153.reuse ;  /* 0xffffff10009c7810 */ /* 0x140fe40007ffe899 */
[----:B------:R-:W-:Y:S02]  /*1fd50*/  I2FP.F32.S32 R154, R154 ;  /* 0x0000009a009a7245 */ /* 0x000fe40000201400 */
[----:B------:R-:W-:Y:S02]  /*1fd60*/  I2FP.F32.S32 R155, R155 ;  /* 0x0000009b009b7245 */ /* 0x000fe40000201400 */
[----:B------:R-:W-:Y:S01]  /*1fd70*/  IABS R157, R157 ;  /* 0x0000009d009d7213 */ /* 0x000fe20000000000 */
[C---:B------:R-:W-:Y:S01]  /*1fd80*/  FFMA.FTZ R122, -R231.reuse, R154, R122 ;  /* 0x0000009ae77a7223 */ /* 0x040fe2000001017a */
[----:B------:R-:W-:Y:S01]  /*1fd90*/  IADD3 R154, PT, PT, R0, -0xf8, -R153 ;  /* 0xffffff08009a7810 */ /* 0x000fe20007ffe899 */
[----:B------:R-:W-:Y:S01]  /*1fda0*/  FFMA.FTZ R127, -R231, R155, R127 ;  /* 0x0000009be77f7223 */ /* 0x000fe2000001017f */
[----:B------:R-:W-:Y:S01]  /*1fdb0*/  VIADD R155, R2, 0xd8 ;  /* 0x000000d8029b7836 */ /* 0x000fe20000000000 */
[----:B------:R-:W-:Y:S02]  /*1fdc0*/  IADD3 R0, PT, PT, R0, -0xf9, -R153 ;  /* 0xffffff0700007810 */ /* 0x000fe40007ffe899 */
[----:B------:R-:W-:Y:S02]  /*1fdd0*/  I2FP.F32.S32 R157, R157 ;  /* 0x0000009d009d7245 */ /* 0x000fe40000201400 */
[----:B------:R-:W-:Y:S02]  /*1fde0*/  ISETP.GE.AND P0, PT, R155, R240, PT ;  /* 0x000000f09b00720c */ /* 0x000fe40003f06270 */
[----:B------:R-:W-:Y:S01]  /*1fdf0*/  IABS R156, R156 ;  /* 0x0000009c009c7213 */ /* 0x000fe20000000000 */
[----:B------:R-:W-:Y:S01]  /*1fe00*/  FFMA.FTZ R123, -R231, R157, R123 ;  /* 0x0000009de77b7223 */ /* 0x000fe2000001017b */
[----:B------:R-:W-:Y:S01]  /*1fe10*/  VIADD R157, R2, 0xe0 ;  /* 0x000000e0029d7836 */ /* 0x000fe20000000000 */
[----:B------:R-:W-:Y:S01]  /*1fe20*/  FSEL R97, R112, -INF , P0 ;  /* 0xff80000070617808 */ /* 0x000fe20000000000 */
[----:B------:R-:W-:Y:S01]  /*1fe30*/  IMAD.MOV.U32 R112, RZ, RZ, R105 ;  /* 0x000000ffff707224 */ /* 0x000fe200078e0069 */
[-C--:B------:R-:W-:Y:S02]  /*1fe40*/  ISETP.GE.AND P0, PT, R166, R239.reuse, PT ;  /* 0x000000efa600720c */ /* 0x080fe40003f06270 */
        /* <DEDUP_REMOVED lines=14> */
[----:B------:R-:W-:Y:S02]  /*1ff30*/  ISETP.GE.AND P5, PT, R9, R240, PT ;  /* 0x000000f00900720c */ /* 0x000fe40003fa6270 */
[-C--:B------:R-:W-:Y:S02]  /*1ff40*/  ISETP.GE.AND P0, PT, R160, R239.reuse, PT ;  /* 0x000000efa000720c */ /* 0x080fe40003f06270 */
[----:B------:R-:W-:Y:S02]  /*1ff50*/  I2FP.F32.S32 R156, R156 ;  /* 0x0000009c009c7245 */ /* 0x000fe40000201400 */
[----:B------:R-:W-:Y:S02]  /*1ff60*/  IABS R154, R154 ;  /* 0x0000009a009a7213 */ /* 0x000fe40000000000 */
[----:B------:R-:W-:Y:S01]  /*1ff70*/  IABS R0, R0 ;  /* 0x0000000000007213 */ /* 0x000fe20000000000 */
[C---:B------:R-:W-:Y:S01]  /*1ff80*/  FFMA.FTZ R126, -R231.reuse, R156, R126 ;  /* 0x0000009ce77e7223 */ /* 0x040fe2000001017e */
[----:B------:R-:W-:Y:S01]  /*1ff90*/  VIADD R156, R2, 0xe1 ;  /* 0x000000e1029c7836 */ /* 0x000fe20000000000 */
[----:B------:R-:W-:Y:S02]  /*1ffa0*/  I2FP.F32.S32 R154, R154 ;  /* 0x0000009a009a7245 */ /* 0x000fe40000201400 */
[----:B------:R-:W-:Y:S02]  /*1ffb0*/  I2FP.F32.S32 R0, R0 ;  /* 0x0000000000007245 */ /* 0x000fe40000201400 */
[----:B------:R-:W-:Y:S01]  /*1ffc0*/  ISETP.GE.AND P6, PT, R156, R240, PT ;  /* 0x000000f09c00720c */ /* 0x000fe20003fc6270 */
[C---:B------:R-:W-:Y:S01]  /*1ffd0*/  FFMA.FTZ R130, -R231.reuse, R154, R130 ;  /* 0x0000009ae7827223 */ /* 0x040fe20000010182 */
[----:B------:R-:W-:Y:S02]  /*1ffe0*/  VIADD R154, R2, 0xe8 ;  /* 0x000000e8029a7836 */ /* 0x000fe40000000000 */
[----:B------:R-:W-:Y:S01]  /*1fff0*/  FFMA.FTZ R131, -R231, R0, R131 ;  /* 0x00000000e7837223 */ /* 0x000fe20000010183 */
[----:B------:R-:W-:Y:S01]  /*20000*/  FSEL R105, R117, -INF , P6 ;  /* 0xff80000075697808 */ /* 0x000fe20003000000 */
[----:B------:R-:W-:Y:S01]  /*20010*/  IMAD.MOV.U32 R117, RZ, RZ, R74 ;  /* 0x000000ffff757224 */ /* 0x000fe200078e004a */
[-C--:B------:R-:W-:Y:S03]  /*20020*/  ISETP.GE.AND P6, PT, R154, R240.reuse, PT ;  /* 0x000000f09a00720c */ /* 0x080fe60003fc6270 */
        /* <DEDUP_REMOVED lines=11> */
[-C--:B------:R-:W-:Y:S02]  /*200e0*/  ISETP.GE.AND P5, PT, R159, R239.reuse, PT ;  /* 0x000000ef9f00720c */ /* 0x080fe40003fa6270 */
[----:B------:R-:W-:Y:S01]  /*200f0*/  FSEL R107, R110, -INF , P6 ;  /* 0xff8000006e6b7808 */ /* 0x000fe20003000000 */
[----:B------:R-:W-:Y:S01]  /*20100*/  IMAD.MOV.U32 R110, RZ, RZ, R99 ;  /* 0x000000ffff6e7224 */ /* 0x000fe200078e0063 */
[----:B------:R-:W-:Y:S02]  /*20110*/  ISETP.GE.AND P6, PT, R4, R240, PT ;  /* 0x000000f00400720c */ /* 0x000fe40003fc6270 */
        /* <DEDUP_REMOVED lines=10> */
[-C--:B------:R-:W-:Y:S02]  /*201c0*/  ISETP.GE.AND P5, PT, R9, R239.reuse, PT ;  /* 0x000000ef0900720c */ /* 0x080fe40003fa6270 */
[----:B------:R-:W-:Y:S01]  /*201d0*/  FSEL R99, R111, -INF , P0 ;  /* 0xff8000006f637808 */ /* 0x000fe20000000000 */
        /* <DEDUP_REMOVED lines=12> */
[----:B------:R-:W-:Y:S02]  /*202a0*/  ISETP.GE.AND P6, PT, R5, R239, PT ;  /* 0x000000ef0500720c */ /* 0x000fe40003fc6270 */
[----:B------:R-:W-:Y:S01]  /*202b0*/  FSEL R67, R126, -INF , P0 ;  /* 0xff8000007e437808 */ /* 0x000fe20000000000 */
[----:B------:R-:W-:Y:S01]  /*202c0*/  IMAD.MOV.U32 R126, RZ, RZ, R58 ;  /* 0x000000ffff7e7224 */ /* 0x000fe200078e003a */
[----:B------:R-:W-:Y:S02]  /*202d0*/  FSEL R130, R130, -INF , P6 ;  /* 0xff80000082827808 */ /* 0x000fe40003000000 */
[----:B------:R-:W-:Y:S02]  /*202e0*/  ISETP.GE.AND P6, PT, R2, R238, PT ;  /* 0x000000ee0200720c */ /* 0x000fe40003fc6270 */
[----:B------:R-:W-:Y:S01]  /*202f0*/  FSEL R58, R17, -INF , !P4 ;  /* 0xff800000113a7808 */ /* 0x000fe20006000000 */
[----:B------:R-:W-:Y:S01]  /*20300*/  IMAD.MOV.U32 R17, RZ, RZ, R66 ;  /* 0x000000ffff117224 */ /* 0x000fe200078e0042 */
[----:B------:R-:W-:Y:S02]  /*20310*/  FSEL R66, R7, -INF , !P1 ;  /* 0xff80000007427808 */ /* 0x000fe40004800000 */
[-C--:B------:R-:W-:Y:S02]  /*20320*/  ISETP.GE.AND P1, PT, R201, R237.reuse, PT ;  /* 0x000000edc900720c */ /* 0x080fe40003f26270 */
[----:B------:R-:W-:Y:S02]  /*20330*/  ISETP.GE.AND P0, PT, R172, R240, PT ;  /* 0x000000f0ac00720c */ /* 0x000fe40003f06270 */
[----:B------:R-:W-:Y:S02]  /*20340*/  FSEL R25, R25, -INF , !P1 ;  /* 0xff80000019197808 */ /* 0x000fe40004800000 */
[-C--:B------:R-:W-:Y:S02]  /*20350*/  ISETP.GE.AND P1, PT, R200, R237.reuse, PT ;  /* 0x000000edc800720c */ /* 0x080fe40003f26270 */
[-C--:B------:R-:W-:Y:S02]  /*20360*/  ISETP.GE.AND P5, PT, R2, R237.reuse, PT ;  /* 0x000000ed0200720c */ /* 0x080fe40003fa6270 */
[----:B------:R-:W-:Y:S02]  /*20370*/  FSEL R28, R28, -INF , !P1 ;  /* 0xff8000001c1c7808 */ /* 0x000fe40004800000 */
[----:B------:R-:W-:Y:S02]  /*20380*/  FSEL R2, R8, -INF , P0 ;  /* 0xff80000008027808 */ /* 0x000fe40000000000 */
[----:B------:R-:W-:Y:S02]  /*20390*/  FSEL R247, R247, -INF , !P5 ;  /* 0xff800000f7f77808 */ /* 0x000fe40006800000 */
[-C--:B------:R-:W-:Y:S02]  /*203a0*/  ISETP.GE.AND P1, PT, R205, R238.reuse, PT ;  /* 0x000000eecd00720c */ /* 0x080fe40003f26270 */
[-C--:B------:R-:W-:Y:S02]  /*203b0*/  ISETP.GE.AND P0, PT, R245, R237.reuse, PT ;  /* 0x000000edf500720c */ /* 0x080fe40003f06270 */
        /* <DEDUP_REMOVED lines=161> */
[----:B------:R-:W-:Y:S02]  /*20dd0*/  FSEL R189, R84, -INF , !P0 ;  /* 0xff80000054bd7808 */ /* 0x000fe40004000000 */
[-C--:B------:R-:W-:Y:S02]  /*20de0*/  ISETP.GE.AND P0, PT, R164, R237.reuse, PT ;  /* 0x000000eda400720c */ /* 0x080fe40003f06270 */
[-C--:B------:R-:W-:Y:S02]  /*20df0*/  ISETP.GE.AND P5, PT, R172, R237.reuse, PT ;  /* 0x000000edac00720c */ /* 0x080fe40003fa6270 */
[----:B------:R-:W-:Y:S02]  /*20e00*/  ISETP.GE.AND P4, PT, R168, R237, PT ;  /* 0x000000eda800720c */ /* 0x000fe40003f86270 */
[----:B------:R-:W-:Y:S02]  /*20e10*/  FSEL R42, R2, -INF , !P5 ;  /* 0xff800000022a7808 */ /* 0x000fe40006800000 */
[----:B------:R-:W-:Y:S02]  /*20e20*/  FMNMX3.FTZ R2, R150, R247, R246, !PT ;  /* 0x000000f796027276 */ /* 0x000fe400078100f6 */
[----:B------:R-:W-:Y:S02]  /*20e30*/  FSEL R179, R21, -INF , !P4 ;  /* 0xff80000015b37808 */ /* 0x000fe40006000000 */
[----:B------:R-:W-:Y:S02]  /*20e40*/  FMNMX3.FTZ R2, R2, R42, R248, !PT ;  /* 0x0000002a02027276 */ /* 0x000fe400078100f8 */
[-C--:B------:R-:W-:Y:S02]  /*20e50*/  ISETP.GE.AND P5, PT, R163, R237.reuse, PT ;  /* 0x000000eda300720c */ /* 0x080fe40003fa6270 */
[----:B------:R-:W-:Y:S02]  /*20e60*/  ISETP.GE.AND P4, PT, R174, R238, PT ;  /* 0x000000eeae00720c */ /* 0x000fe40003f86270 */
        /* <DEDUP_REMOVED lines=150> */
[----:B------:R-:W-:Y:S02]  /*217d0*/  FMNMX3.FTZ R0, R0, R51, R50, !PT ;  /* 0x0000003300007276 */ /* 0x000fe40007810032 */
[----:B-1----:R-:W-:Y:S02]  /*217e0*/  FMNMX.FTZ R2, R5, R2, !PT ;  /* 0x0000000205027209 */ /* 0x002fe40007810000 */
[----:B------:R-:W-:Y:S02]  /*217f0*/  FMNMX3.FTZ R0, R0, R47, R45, !PT ;  /* 0x0000002f00007276 */ /* 0x000fe4000781002d */
[----:B------:R-:W-:Y:S01]  /*21800*/  FSETP.NEU.FTZ.AND P1, PT, R2, -INF , PT ;  /* 0xff8000000200780b */ /* 0x000fe20003f3d000 */
[----:B--2---:R-:W-:Y:S01]  /*21810*/  FMUL.FTZ R46, R3, R2 ;  /* 0x00000002032e7220 */ /* 0x004fe20000410000 */
[----:B------:R-:W-:Y:S02]  /*21820*/  FMNMX3.FTZ R0, R0, R21, R20, !PT ;  /* 0x0000001500007276 */ /* 0x000fe40007810014 */
        /* <DEDUP_REMOVED lines=13> */
[-C--:B------:R-:W-:Y:S01]  /*21900*/  FFMA.FTZ R88, R41, R3.reuse, -R46 ;  /* 0x0000000329587223 */ /* 0x080fe2000001082e */
[----:B------:R-:W-:Y:S01]  /*21910*/  LOP3.LUT R41, R211, 0x120, R212, 0xf8, !PT ;  /* 0x00000120d3297812 */ /* 0x000fe200078ef8d4 */
[-CC-:B------:R-:W-:Y:S01]  /*21920*/  FFMA.FTZ R89, R40, R3.reuse, -R46.reuse ;  /* 0x0000000328597223 */ /* 0x180fe2000001082e */
[-CC-:B------:R-:W-:Y:S01]  /*21930*/  FFMA.FTZ R165, R247, R3.reuse, -R46.reuse ;  /* 0x00000003f7a57223 */ /* 0x180fe2000001082e */
[-CC-:B------:R-:W-:Y:S03]  /*21940*/  FFMA.FTZ R164, R246, R3.reuse, -R46.reuse ;  /* 0x00000003f6a47223 */ /* 0x180fe6000001082e */
[----:B------:R-:W-:Y:S01]  /*21950*/  MUFU.EX2 R162, R162 ;  /* 0x000000a200a27308 */ /* 0x000fe20000000800 */
[----:B------:R-:W-:Y:S01]  /*21960*/  LEA R41, R41, UR6, 0x1 ;  /* 0x0000000629297c11 */ /* 0x000fe2000f8e08ff */
[--C-:B------:R-:W-:Y:S01]  /*21970*/  FFMA.FTZ R161, R248, R3, -R46.reuse ;  /* 0x00000003f8a17223 */ /* 0x100fe2000001082e */
[----:B------:R-:W-:Y:S01]  /*21980*/  FMUL.FTZ R5, R3, R5 ;  /* 0x0000000503057220 */ /* 0x000fe20000410000 */
[-CC-:B------:R-:W-:Y:S01]  /*21990*/  FFMA.FTZ R129, R58, R3.reuse, -R46.reuse ;  /* 0x000000033a817223 */ /* 0x180fe2000001082e */
[-CC-:B------:R-:W-:Y:S01]  /*219a0*/  FFMA.FTZ R120, R55, R3.reuse, -R46.reuse ;  /* 0x0000000337787223 */ /* 0x180fe2000001082e */
[----:B------:R-:W-:Y:S01]  /*219b0*/  LDSM.16.MT88.4 R12, [R41+0x5000] ;  /* 0x00500000290c783b */ /* 0x000fe20000004200 */
[----:B------:R-:W-:Y:S03]  /*219c0*/  VIADD R40, R41, 0x5020 ;  /* 0x0000502029287836 */ /* 0x000fe60000000000 */
        /* <DEDUP_REMOVED lines=41> */
[----:B-1----:R-:W-:Y:S05]  /*21c60*/  FMNMX.FTZ R4, R0, R4, !PT ;  /* 0x0000000400047209 */ /* 0x002fea0007810000 */
[----:B------:R-:W1:Y:S04]  /*21c70*/  SHFL.BFLY PT, R0, R4, 0x1, 0x1f ;  /* 0x0c201f0004007f89 */ /* 0x000e6800000e0000 */
[----:B------:R-:W-:Y:S10]  /*21c80*/  MUFU.EX2 R129, R129 ;  /* 0x0000008100817308 */ /* 0x000ff40000000800 */
[----:B------:R-:W-:Y:S10]  /*21c90*/  MUFU.EX2 R122, R122 ;  /* 0x0000007a007a7308 */ /* 0x000ff40000000800 */
[----:B------:R-:W-:Y:S01]  /*21ca0*/  MUFU.EX2 R120, R120 ;  /* 0x0000007800787308 */ /* 0x000fe20000000800 */
[----:B-1----:R-:W-:Y:S09]  /*21cb0*/  FMNMX.FTZ R0, R4, R0, !PT ;  /* 0x0000000004007209 */ /* 0x002ff20007810000 */
[----:B------:R-:W-:Y:S01]  /*21cc0*/  MUFU.EX2 R116, R116 ;  /* 0x0000007400747308 */ /* 0x000fe20000000800 */
[----:B------:R-:W-:Y:S01]  /*21cd0*/  FSETP.NEU.FTZ.AND P0, PT, R0, -INF , PT ;  /* 0xff8000000000780b */ /* 0x000fe20003f1d000 */
[----:B------:R-:W-:Y:S08]  /*21ce0*/  FMUL.FTZ R4, R3, R0 ;  /* 0x0000000003047220 */ /* 0x000ff00000410000 */
[----:B------:R-:W-:Y:S01]  /*21cf0*/  MUFU.EX2 R115, R115 ;  /* 0x0000007300737308 */ /* 0x000fe20000000800 */
[----:B------:R-:W-:Y:S02]  /*21d00*/  FSEL R42, R4, RZ, P0 ;  /* 0x000000ff042a7208 */ /* 0x000fe40000000000 */
[----:B------:R-:W-:Y:S02]  /*21d10*/  FSEL R4, R0, RZ, P0 ;  /* 0x000000ff00047208 */ /* 0x000fe40000000000 */
[----:B------:R-:W-:Y:S01]  /*21d20*/  ISETP.GT.AND P0, PT, R241, R218, PT ;  /* 0x000000daf100720c */ /* 0x000fe20003f04270 */
        /* <DEDUP_REMOVED lines=17> */
[-CC-:B------:R-:W-:Y:S03]  /*21e40*/  FFMA.FTZ R65, R57, R3.reuse, -R46.reuse ;  /* 0x0000000339417223 */ /* 0x180fe6000001082e */
[----:B------:R-:W-:Y:S01]  /*21e50*/  MUFU.EX2 R166, R166 ;  /* 0x000000a600a67308 */ /* 0x000fe20000000800 */
[-C--:B------:R-:W-:Y:S01]  /*21e60*/  FFMA.FTZ R57, R23, R3.reuse, -R46 ;  /* 0x0000000317397223 */ /* 0x080fe2000001082e */
[-CC-:B------:R-:W-:Y:S01]  /*21e70*/  FFMA.FTZ R58, R62, R3.reuse, -R42.reuse ;  /* 0x000000033e3a7223 */ /* 0x180fe2000001082a */
[-CC-:B------:R-:W-:Y:S01]  /*21e80*/  FFMA.FTZ R114, R26, R3.reuse, -R42.reuse ;  /* 0x000000031a727223 */ /* 0x180fe2000001082a */
[----:B---3--:R-:W-:Y:S01]  /*21e90*/  F2FP.F16.F32.PACK_AB R26, R161, R162 ;  /* 0x000000a2a11a723e */ /* 0x008fe200000000ff */
[-C--:B------:R-:W-:Y:S01]  /*21ea0*/  FFMA.FTZ R113, R27, R3.reuse, -R42 ;  /* 0x000000031b717223 */ /* 0x080fe2000001082a */
[-C--:B------:R-:W-:Y:S01]  /*21eb0*/  FFMA.FTZ R62, R7, R3.reuse, -R46 ;  /* 0x00000003073e7223 */ /* 0x080fe2000001082e */
        /* <DEDUP_REMOVED lines=41> */
[----:B------:R-:W-:Y:S01]  /*22150*/  MUFU.EX2 R153, R153 ;  /* 0x0000009900997308 */ /* 0x000fe20000000800 */
[C---:B-1----:R-:W-:Y:S01]  /*22160*/  FMUL.FTZ R5, R23.reuse, R145 ;  /* 0x0000009117057220 */ /* 0x042fe20000410000 */
[C---:B------:R-:W-:Y:S01]  /*22170*/  FMUL.FTZ R8, R23.reuse, R140 ;  /* 0x0000008c17087220 */ /* 0x040fe20000410000 */
[C---:B------:R-:W-:Y:S01]  /*22180*/  FMUL.FTZ R9, R23.reuse, R141 ;  /* 0x0000008d17097220 */ /* 0x040fe20000410000 */
[C---:B------:R-:W-:Y:S01]  /*22190*/  FMUL.FTZ R16, R23.reuse, R132 ;  /* 0x0000008417107220 */ /* 0x040fe20000410000 */
[C---:B------:R-:W-:Y:S01]  /*221a0*/  FMUL.FTZ R17, R23.reuse, R133 ;  /* 0x0000008517117220 */ /* 0x040fe20000410000 */
[----:B------:R-:W-:Y:S01]  /*221b0*/  FFMA.FTZ R165, R23, R243, R165 ;  /* 0x000000f317a57223 */ /* 0x000fe200000100a5 */
        /* <DEDUP_REMOVED lines=11> */
[----:B------:R-:W-:Y:S01]  /*22270*/  FADD.FTZ R4, -R4, R151 ;  /* 0x0000009704047221 */ /* 0x000fe20000010100 */
[--C-:B------:R-:W-:Y:S01]  /*22280*/  FFMA.FTZ R151, R172, R3, -R42.reuse ;  /* 0x00000003ac977223 */ /* 0x100fe2000001082a */
[----:B------:R-:W-:Y:S01]  /*22290*/  FADD.FTZ R165, R164, R165 ;  /* 0x000000a5a4a57221 */ /* 0x000fe20000010000 */
[----:B------:R-:W-:Y:S02]  /*222a0*/  VIADD R241, R241, 0xffffffff ;  /* 0xfffffffff1f17836 */ /* 0x000fe40000000000 */
[----:B------:R-:W-:Y:S03]  /*222b0*/  FMUL.FTZ R4, R3, R4 ;  /* 0x0000000403047220 */ /* 0x000fe60000410000 */
[----:B------:R-:W-:Y:S01]  /*222c0*/  MUFU.EX2 R121, R121 ;  /* 0x0000007900797308 */ /* 0x000fe20000000800 */
[----:B------:R-:W-:Y:S04]  /*222d0*/  FADD.FTZ R165, R162, R165 ;  /* 0x000000a5a2a57221 */ /* 0x000fe80000010000 */
[----:B------:R-:W-:Y:S05]  /*222e0*/  FADD.FTZ R161, R161, R165 ;  /* 0x000000a5a1a17221 */ /* 0x000fea0000010000 */
[----:B------:R1:W2:Y:S01]  /*222f0*/  MUFU.EX2 R22, R4 ;  /* 0x0000000400167308 */ /* 0x0002a20000000800 */
[----:B------:R-:W-:Y:S09]  /*22300*/  FADD.FTZ R161, R157, R161 ;  /* 0x000000a19da17221 */ /* 0x000ff20000010000 */
[----:B------:R-:W3:Y:S10]  /*22310*/  MUFU.EX2 R119, R119 ;  /* 0x0000007700777308 */ /* 0x000ef40000000800 */
[----:B------:R-:W-:Y:S01]  /*22320*/  MUFU.EX2 R114, R114 ;  /* 0x0000007200727308 */ /* 0x000fe20000000800 */
[----:B-1----:R-:W-:Y:S02]  /*22330*/  VIADD R4, R41, 0x5000 ;  /* 0x0000500029047836 */ /* 0x002fe40000000000 */
[C---:B--2---:R-:W-:Y:S01]  /*22340*/  FMUL.FTZ R18, R22.reuse, R134 ;  /* 0x0000008616127220 */ /* 0x044fe20000410000 */
[----:B------:R-:W-:Y:S01]  /*22350*/  FMUL.FTZ R19, R22, R135 ;  /* 0x0000008716137220 */ /* 0x000fe20000410000 */
[-C--:B------:R-:W-:Y:S01]  /*22360*/  FFMA.FTZ R135, R188, R3.reuse, -R42 ;  /* 0x00000003bc877223 */ /* 0x080fe2000001082a */
[----:B------:R-:W-:Y:S02]  /*22370*/  @P2 VIADD R40, R4, 0xffffffe0 ;  /* 0xffffffe004282836 */ /* 0x000fe40000000000 */
[----:B------:R-:W-:Y:S01]  /*22380*/  FMUL.FTZ R4, R23, R144 ;  /* 0x0000009017047220 */ /* 0x000fe20000410000 */
[-CC-:B------:R-:W-:Y:S01]  /*22390*/  FFMA.FTZ R134, R186, R3.reuse, -R46.reuse ;  /* 0x00000003ba867223 */ /* 0x180fe2000001082e */
[----:B------:R-:W1:Y:S01]  /*223a0*/  MUFU.EX2 R113, R113 ;  /* 0x0000007100717308 */ /* 0x000e620000000800 */
[-C--:B------:R-:W-:Y:S01]  /*223b0*/  FFMA.FTZ R144, R178, R3.reuse, -R46 ;  /* 0x00000003b2907223 */ /* 0x080fe2000001082e */
[----:B------:R-:W2:Y:S01]  /*223c0*/  LDSM.16.MT88.4 R28, [R40] ;  /* 0x00000000281c783b */ /* 0x000ea20000004200 */
[C---:B------:R-:W-:Y:S01]  /*223d0*/  FMUL.FTZ R6, R22.reuse, R146 ;  /* 0x0000009216067220 */ /* 0x040fe20000410000 */
[----:B------:R-:W-:Y:S01]  /*223e0*/  FFMA.FTZ R146, R177, R3, -R42 ;  /* 0x00000003b1927223 */ /* 0x000fe2000001082a */
[C---:B------:R-:W-:Y:S01]  /*223f0*/  FMUL.FTZ R7, R22.reuse, R147 ;  /* 0x0000009316077220 */ /* 0x040fe20000410000 */
[-C--:B------:R-:W-:Y:S01]  /*22400*/  FFMA.FTZ R147, R175, R3.reuse, -R46 ;  /* 0x00000003af937223 */ /* 0x080fe2000001082e */
[----:B------:R-:W-:Y:S03]  /*22410*/  FMUL.FTZ R10, R22, R142 ;  /* 0x0000008e160a7220 */ /* 0x000fe60000410000 */
[----:B------:R-:W4:Y:S01]  /*22420*/  MUFU.EX2 R108, R108 ;  /* 0x0000006c006c7308 */ /* 0x000f220000000800 */
[----:B------:R-:W-:Y:S01]  /*22430*/  FFMA.FTZ R142, R180, R3, -R42 ;  /* 0x00000003b48e7223 */ /* 0x000fe2000001082a */
[----:B------:R-:W5:Y:S01]  /*22440*/  LDSM.16.MT88.4 R36, [R40+0x400] ;  /* 0x000400002824783b */ /* 0x000f620000004200 */
[C---:B------:R-:W-:Y:S01]  /*22450*/  FMUL.FTZ R11, R22.reuse, R143 ;  /* 0x0000008f160b7220 */ /* 0x040fe20000410000 */
[C---:B------:R-:W-:Y:S06]  /*22460*/  HMMA.16816.F32 R4, R24.reuse, R12, R4 ;  /* 0x0000000c1804723c */ /* 0x040fec0000001804 */
[----:B------:R-:W4:Y:S01]  /*22470*/  MUFU.EX2 R105, R105 ;  /* 0x0000006900697308 */ /* 0x000f220000000800 */
[C---:B------:R-:W-:Y:S01]  /*22480*/  FMUL.FTZ R12, R23.reuse, R136 ;  /* 0x00000088170c7220 */ /* 0x040fe20000410000 */
[----:B------:R-:W-:Y:S01]  /*22490*/  FMUL.FTZ R13, R23, R137 ;  /* 0x00000089170d7220 */ /* 0x000fe20000410000 */
[----:B------:R-:W-:Y:S01]  /*224a0*/  FFMA.FTZ R136, R187, R3, -R46 ;  /* 0x00000003bb887223 */ /* 0x000fe2000001082e */
[C---:B------:R-:W-:Y:S03]  /*224b0*/  HMMA.16816.F32 R8, R24.reuse, R14, R8 ;  /* 0x0000000e1808723c */ /* 0x040fe60000001808 */
[C---:B------:R-:W-:Y:S03]  /*224c0*/  FMUL.FTZ R14, R22.reuse, R138 ;  /* 0x0000008a160e7220 */ /* 0x040fe60000410000 */
[----:B------:R-:W-:Y:S01]  /*224d0*/  MUFU.EX2 R103, R103 ;  /* 0x0000006700677308 */ /* 0x000fe20000000800 */
[----:B------:R-:W-:Y:S01]  /*224e0*/  FMUL.FTZ R15, R22, R139 ;  /* 0x0000008b160f7220 */ /* 0x000fe20000410000 */
[-CC-:B------:R-:W-:Y:S01]  /*224f0*/  FFMA.FTZ R137, R185, R3.reuse, -R42.reuse ;  /* 0x00000003b9897223 */ /* 0x180fe2000001082a */
[-C--:B------:R-:W-:Y:S01]  /*22500*/  FFMA.FTZ R138, R184, R3.reuse, -R42 ;  /* 0x00000003b88a7223 */ /* 0x080fe2000001082a */
[-CC-:B------:R-:W-:Y:S01]  /*22510*/  FFMA.FTZ R139, R183, R3.reuse, -R46.reuse ;  /* 0x00000003b78b7223 */ /* 0x180fe2000001082e */
[-C--:B------:R-:W-:Y:S01]  /*22520*/  FFMA.FTZ R143, R179, R3.reuse, -R46 ;  /* 0x00000003b38f7223 */ /* 0x080fe2000001082e */
[----:B------:R-:W-:Y:S01]  /*22530*/  FFMA.FTZ R166, R22, R242, R166 ;  /* 0x000000f216a67223 */ /* 0x000fe200000100a6 */
[-CC-:B------:R-:W-:Y:S03]  /*22540*/  FFMA.FTZ R22, R155, R3.reuse, -R42.reuse ;  /* 0x000000039b167223 */ /* 0x180fe6000001082a */
[----:B------:R-:W4:Y:S01]  /*22550*/  MUFU.EX2 R102, R102 ;  /* 0x0000006600667308 */ /* 0x000f220000000800 */
[----:B------:R-:W-:Y:S01]  /*22560*/  FFMA.FTZ R42, R20, R3, -R42 ;  /* 0x00000003142a7223 */ /* 0x000fe2000001082a */
[----:B------:R-:W-:Y:S04]  /*22570*/  FADD.FTZ R166, R163, R166 ;  /* 0x000000a6a3a67221 */ /* 0x000fe80000010000 */
[----:B------:R-:W-:Y:S04]  /*22580*/  FADD.FTZ R166, R160, R166 ;  /* 0x000000a6a0a67221 */ /* 0x000fe80000010000 */
[----:B------:R-:W-:Y:S01]  /*22590*/  MUFU.EX2 R101, R101 ;  /* 0x0000006500657308 */ /* 0x000fe20000000800 */
[C---:B--2---:R-:W-:Y:S03]  /*225a0*/  HMMA.16816.F32 R12, R24.reuse, R28, R12 ;  /* 0x0000001c180c723c */ /* 0x044fe6000000180c */
[----:B------:R-:W-:Y:S06]  /*225b0*/  FADD.FTZ R159, R159, R166 ;  /* 0x000000a69f9f7221 */ /* 0x000fec0000010000 */
[----:B------:R-:W2:Y:S01]  /*225c0*/  MUFU.EX2 R100, R100 ;  /* 0x0000006400647308 */ /* 0x000ea20000000800 */
[----:B------:R-:W-:Y:S01]  /*225d0*/  FADD.FTZ R159, R156, R159 ;  /* 0x0000009f9c9f7221 */ /* 0x000fe20000010000 */
[----:B------:R-:W-:Y:S01]  /*225e0*/  HMMA.16816.F32 R16, R24, R30, R16 ;  /* 0x0000001e1810723c */ /* 0x000fe20000001810 */
[----:B------:R-:W4:Y:S02]  /*225f0*/  LDSM.16.MT88.4 R28, [R41+0x5800] ;  /* 0x00580000291c783b */ /* 0x000f240000004200 */
[C---:B------:R-:W-:Y:S01]  /*22600*/  F2FP.F16.F32.PACK_AB R24, R154.reuse, R157 ;  /* 0x0000009d9a18723e */ /* 0x040fe200000000ff */
[----:B------:R-:W-:Y:S01]  /*22610*/  FADD.FTZ R154, R154, R161 ;  /* 0x000000a19a9a7221 */ /* 0x000fe20000010000 */
[----:B------:R-:W-:Y:S03]  /*22620*/  F2FP.F16.F32.PACK_AB R25, R153, R156 ;  /* 0x0000009c9919723e */ /* 0x000fe600000000ff */
        /* <DEDUP_REMOVED lines=14> */
[----:B------:R-:W2:Y:S07]  /*22710*/  LDSM.16.MT88.4 R32, [R40+0x800] ;  /* 0x000800002820783b */ /* 0x000eae0000004200 */
[----:B------:R-:W2:Y:S01]  /*22720*/  MUFU.EX2 R91, R91 ;  /* 0x0000005b005b7308 */ /* 0x000ea20000000800 */
[C---:B-----5:R-:W-:Y:S09]  /*22730*/  HMMA.16816.F32 R12, R24.reuse, R36, R12 ;  /* 0x00000024180c723c */ /* 0x060ff2000000180c */
[----:B------:R-:W-:Y:S01]  /*22740*/  MUFU.EX2 R89, R89 ;  /* 0x0000005900597308 */ /* 0x000fe20000000800 */
[----:B------:R-:W-:Y:S01]  /*22750*/  HMMA.16816.F32 R16, R24, R38, R16 ;  /* 0x000000261810723c */ /* 0x000fe20000001810 */
[----:B------:R-:W5:Y:S02]  /*22760*/  LDSM.16.MT88.4 R36, [R41+0x5c00] ;  /* 0x005c00002924783b */ /* 0x000f640000004200 */
[C---:B------:R-:W-:Y:S01]  /*22770*/  F2FP.F16.F32.PACK_AB R24, R120.reuse, R122 ;  /* 0x0000007a7818723e */ /* 0x040fe200000000ff */
[----:B------:R-:W-:Y:S01]  /*22780*/  FADD.FTZ R120, R120, R129 ;  /* 0x0000008178787221 */ /* 0x000fe20000010000 */
[----:B---3--:R-:W-:Y:S04]  /*22790*/  F2FP.F16.F32.PACK_AB R25, R119, R121 ;  /* 0x000000797719723e */ /* 0x008fe800000000ff */
[----:B------:R-:W3:Y:S01]  /*227a0*/  MUFU.EX2 R88, R88 ;  /* 0x0000005800587308 */ /* 0x000ee20000000800 */
[----:B------:R-:W-:Y:S01]  /*227b0*/  F2FP.F16.F32.PACK_AB R26, R115, R116 ;  /* 0x00000074731a723e */ /* 0x000fe200000000ff */
[----:B------:R-:W-:Y:S01]  /*227c0*/  FADD.FTZ R119, R119, R127 ;  /* 0x0000007f77777221 */ /* 0x000fe20000010000 */
[----:B-1----:R-:W-:Y:S01]  /*227d0*/  F2FP.F16.F32.PACK_AB R27, R113, R114 ;  /* 0x00000072711b723e */ /* 0x002fe200000000ff */
[----:B------:R-:W-:Y:S02]  /*227e0*/  FADD.FTZ R120, R116, R120 ;  /* 0x0000007874787221 */ /* 0x000fe40000010000 */
[----:B------:R-:W-:Y:S04]  /*227f0*/  FADD.FTZ R119, R114, R119 ;  /* 0x0000007772777221 */ /* 0x000fe80000010000 */
[----:B------:R-:W-:Y:S01]  /*22800*/  MUFU.EX2 R87, R87 ;  /* 0x0000005700577308 */ /* 0x000fe20000000800 */
[----:B------:R-:W-:Y:S01]  /*22810*/  FADD.FTZ R115, R115, R120 ;  /* 0x0000007873737221 */ /* 0x000fe20000010000 */
[C---:B----4-:R-:W-:Y:S03]  /*22820*/  HMMA.16816.F32 R4, R24.reuse, R28, R4 ;  /* 0x0000001c1804723c */ /* 0x050fe60000001804 */
[----:B------:R-:W-:Y:S01]  /*22830*/  FADD.FTZ R113, R113, R119 ;  /* 0x0000007771717221 */ /* 0x000fe20000010000 */
[----:B------:R-:W-:Y:S04]  /*22840*/  FADD.FTZ R115, R109, R115 ;  /* 0x000000736d737221 */ /* 0x000fe80000010000 */
[----:B------:R-:W1:Y:S01]  /*22850*/  MUFU.EX2 R86, R86 ;  /* 0x0000005600567308 */ /* 0x000e620000000800 */
[----:B------:R-:W-:Y:S01]  /*22860*/  FADD.FTZ R113, R108, R113 ;  /* 0x000000716c717221 */ /* 0x000fe20000010000 */
[C---:B------:R-:W-:Y:S01]  /*22870*/  HMMA.16816.F32 R8, R24.reuse, R30, R8 ;  /* 0x0000001e1808723c */ /* 0x040fe20000001808 */
[----:B------:R-:W4:Y:S07]  /*22880*/  LDSM.16.MT88.4 R28, [R40+0xc00] ;  /* 0x000c0000281c783b */ /* 0x000f2e0000004200 */
[----:B------:R-:W1:Y:S01]  /*22890*/  MUFU.EX2 R84, R84 ;  /* 0x0000005400547308 */ /* 0x000e620000000800 */
[C---:B--2---:R-:W-:Y:S09]  /*228a0*/  HMMA.16816.F32 R12, R24.reuse, R32, R12 ;  /* 0x00000020180c723c */ /* 0x044ff2000000180c */
[----:B------:R-:W-:Y:S01]  /*228b0*/  MUFU.EX2 R80, R80 ;  /* 0x0000005000507308 */ /* 0x000fe20000000800 */
[----:B------:R-:W-:Y:S01]  /*228c0*/  HMMA.16816.F32 R16, R24, R34, R16 ;  /* 0x000000221810723c */ /* 0x000fe20000001810 */
[----:B------:R-:W2:Y:S02]  /*228d0*/  LDSM.16.MT88.4 R32, [R41+0x6000] ;  /* 0x006000002920783b */ /* 0x000ea40000004200 */
[C---:B------:R-:W-:Y:S01]  /*228e0*/  F2FP.F16.F32.PACK_AB R24, R106.reuse, R109 ;  /* 0x0000006d6a18723e */ /* 0x040fe200000000ff */
[----:B------:R-:W-:Y:S01]  /*228f0*/  FADD.FTZ R106, R106, R115 ;  /* 0x000000736a6a7221 */ /* 0x000fe20000010000 */
[C---:B------:R-:W-:Y:S04]  /*22900*/  F2FP.F16.F32.PACK_AB R25, R105.reuse, R108 ;  /* 0x0000006c6919723e */ /* 0x040fe800000000ff */
[----:B------:R-:W2:Y:S01]  /*22910*/  MUFU.EX2 R83, R83 ;  /* 0x0000005300537308 */ /* 0x000ea20000000800 */
[----:B------:R-:W-:Y:S01]  /*22920*/  F2FP.F16.F32.PACK_AB R26, R102, R103 ;  /* 0x00000067661a723e */ /* 0x000fe200000000ff */
[----:B------:R-:W-:Y:S01]  /*22930*/  FADD.FTZ R105, R105, R113 ;  /* 0x0000007169697221 */ /* 0x000fe20000010000 */
[----:B------:R-:W-:Y:S01]  /*22940*/  F2FP.F16.F32.PACK_AB R27, R100, R101 ;  /* 0x00000065641b723e */ /* 0x000fe200000000ff */
[----:B------:R-:W-:Y:S02]  /*22950*/  FADD.FTZ R106, R103, R106 ;  /* 0x0000006a676a7221 */ /* 0x000fe40000010000 */
[----:B------:R-:W-:Y:S04]  /*22960*/  FADD.FTZ R105, R101, R105 ;  /* 0x0000006965697221 */ /* 0x000fe80000010000 */
[----:B------:R-:W2:Y:S01]  /*22970*/  MUFU.EX2 R79, R79 ;  /* 0x0000004f004f7308 */ /* 0x000ea20000000800 */
[----:B------:R-:W-:Y:S01]  /*22980*/  FADD.FTZ R102, R102, R106 ;  /* 0x0000006a66667221 */ /* 0x000fe20000010000 */
[C---:B-----5:R-:W-:Y:S03]  /*22990*/  HMMA.16816.F32 R4, R24.reuse, R36, R4 ;  /* 0x000000241804723c */ /* 0x060fe60000001804 */
[----:B------:R-:W-:Y:S01]  /*229a0*/  FADD.FTZ R100, R100, R105 ;  /* 0x0000006964647221 */ /* 0x000fe20000010000 */
[----:B------:R-:W-:Y:S04]  /*229b0*/  FADD.FTZ R102, R95, R102 ;  /* 0x000000665f667221 */ /* 0x000fe80000010000 */
[----:B------:R-:W5:Y:S01]  /*229c0*/  MUFU.EX2 R76, R76 ;  /* 0x0000004c004c7308 */ /* 0x000f620000000800 */
[----:B------:R-:W-:Y:S01]  /*229d0*/  FADD.FTZ R100, R94, R100 ;  /* 0x000000645e647221 */ /* 0x000fe20000010000 */
[C---:B------:R-:W-:Y:S01]  /*229e0*/  HMMA.16816.F32 R8, R24.reuse, R38, R8 ;  /* 0x000000261808723c */ /* 0x040fe20000001808 */
[----:B------:R-:W5:Y:S07]  /*229f0*/  LDSM.16.MT88.4 R36, [R40+0x1000] ;  /* 0x001000002824783b */ /* 0x000f6e0000004200 */
[----:B------:R-:W-:Y:S01]  /*22a00*/  MUFU.EX2 R75, R75 ;  /* 0x0000004b004b7308 */ /* 0x000fe20000000800 */
[C---:B----4-:R-:W-:Y:S09]  /*22a10*/  HMMA.16816.F32 R12, R24.reuse, R28, R12 ;  /* 0x0000001c180c723c */ /* 0x050ff2000000180c */
[----:B------:R-:W4:Y:S01]  /*22a20*/  MUFU.EX2 R74, R74 ;  /* 0x0000004a004a7308 */ /* 0x000f220000000800 */
[----:B------:R-:W-:Y:S01]  /*22a30*/  HMMA.16816.F32 R16, R24, R30, R16 ;  /* 0x0000001e1810723c */ /* 0x000fe20000001810 */
[----:B------:R-:W4:Y:S02]  /*22a40*/  LDSM.16.MT88.4 R28, [R41+0x6400] ;  /* 0x00640000291c783b */ /* 0x000f240000004200 */
[C---:B------:R-:W-:Y:S01]  /*22a50*/  F2FP.F16.F32.PACK_AB R24, R92.reuse, R95 ;  /* 0x0000005f5c18723e */ /* 0x040fe200000000ff */
[----:B------:R-:W-:Y:S01]  /*22a60*/  FADD.FTZ R92, R92, R102 ;  /* 0x000000665c5c7221 */ /* 0x000fe20000010000 */
[C---:B------:R-:W-:Y:S04]  /*22a70*/  F2FP.F16.F32.PACK_AB R25, R91.reuse, R94 ;  /* 0x0000005e5b19723e */ /* 0x040fe800000000ff */
[----:B------:R-:W4:Y:S01]  /*22a80*/  MUFU.EX2 R70, R70 ;  /* 0x0000004600467308 */ /* 0x000f220000000800 */
[----:B---3--:R-:W-:Y:S01]  /*22a90*/  F2FP.F16.F32.PACK_AB R26, R88, R89 ;  /* 0x00000059581a723e */ /* 0x008fe200000000ff */
[----:B------:R-:W-:Y:S01]  /*22aa0*/  FADD.FTZ R91, R91, R100 ;  /* 0x000000645b5b7221 */ /* 0x000fe20000010000 */
[----:B-1----:R-:W-:Y:S01]  /*22ab0*/  F2FP.F16.F32.PACK_AB R27, R86, R87 ;  /* 0x00000057561b723e */ /* 0x002fe200000000ff */
[----:B------:R-:W-:Y:S02]  /*22ac0*/  FADD.FTZ R92, R89, R92 ;  /* 0x0000005c595c7221 */ /* 0x000fe40000010000 */
[----:B------:R-:W-:Y:S04]  /*22ad0*/  FADD.FTZ R91, R87, R91 ;  /* 0x0000005b575b7221 */ /* 0x000fe80000010000 */
[----:B------:R-:W-:Y:S01]  /*22ae0*/  MUFU.EX2 R68, R68 ;  /* 0x0000004400447308 */ /* 0x000fe20000000800 */
[----:B------:R-:W-:Y:S01]  /*22af0*/  FADD.FTZ R88, R88, R92 ;  /* 0x0000005c58587221 */ /* 0x000fe20000010000 */
[C---:B--2---:R-:W-:Y:S03]  /*22b00*/  HMMA.16816.F32 R4, R24.reuse, R32, R4 ;  /* 0x000000201804723c */ /* 0x044fe60000001804 */
[----:B------:R-:W-:Y:S01]  /*22b10*/  FADD.FTZ R86, R86, R91 ;  /* 0x0000005b56567221 */ /* 0x000fe20000010000 */
[----:B------:R-:W-:Y:S04]  /*22b20*/  FADD.FTZ R88, R84, R88 ;  /* 0x0000005854587221 */ /* 0x000fe80000010000 */
[----:B------:R-:W1:Y:S01]  /*22b30*/  MUFU.EX2 R69, R69 ;  /* 0x0000004500457308 */ /* 0x000e620000000800 */
[----:B------:R-:W-:Y:S01]  /*22b40*/  FADD.FTZ R86, R83, R86 ;  /* 0x0000005653567221 */ /* 0x000fe20000010000 */
[C---:B------:R-:W-:Y:S01]  /*22b50*/  HMMA.16816.F32 R8, R24.reuse, R34, R8 ;  /* 0x000000221808723c */ /* 0x040fe20000001808 */
[----:B------:R-:W2:Y:S07]  /*22b60*/  LDSM.16.MT88.4 R32, [R40+0x1400] ;  /* 0x001400002820783b */ /* 0x000eae0000004200 */
[----:B------:R-:W3:Y:S01]  /*22b70*/  MUFU.EX2 R67, R67 ;  /* 0x0000004300437308 */ /* 0x000ee20000000800 */
[C---:B-----5:R-:W-:Y:S09]  /*22b80*/  HMMA.16816.F32 R12, R24.reuse, R36, R12 ;  /* 0x00000024180c723c */ /* 0x060ff2000000180c */
[----:B------:R-:W-:Y:S01]  /*22b90*/  MUFU.EX2 R66, R66 ;  /* 0x0000004200427308 */ /* 0x000fe20000000800 */
[----:B------:R-:W-:Y:S01]  /*22ba0*/  HMMA.16816.F32 R16, R24, R38, R16 ;  /* 0x000000261810723c */ /* 0x000fe20000001810 */
[----:B------:R-:W5:Y:S02]  /*22bb0*/  LDSM.16.MT88.4 R36, [R41+0x6800] ;  /* 0x006800002924783b */ /* 0x000f640000004200 */
[C---:B------:R-:W-:Y:S01]  /*22bc0*/  F2FP.F16.F32.PACK_AB R24, R80.reuse, R84 ;  /* 0x000000545018723e */ /* 0x040fe200000000ff */
[----:B------:R-:W-:Y:S01]  /*22bd0*/  FADD.FTZ R80, R80, R88 ;  /* 0x0000005850507221 */ /* 0x000fe20000010000 */
[C---:B------:R-:W-:Y:S04]  /*22be0*/  F2FP.F16.F32.PACK_AB R25, R79.reuse, R83 ;  /* 0x000000534f19723e */ /* 0x040fe800000000ff */
[----:B------:R-:W3:Y:S01]  /*22bf0*/  MUFU.EX2 R65, R65 ;  /* 0x0000004100417308 */ /* 0x000ee20000000800 */
[----:B------:R-:W-:Y:S01]  /*22c00*/  F2FP.F16.F32.PACK_AB R26, R76, R77 ;  /* 0x0000004d4c1a723e */ /* 0x000fe200000000ff */
        /* <DEDUP_REMOVED lines=9> */
[----:B------:R-:W4:Y:S01]  /*22ca0*/  MUFU.EX2 R63, R63 ;  /* 0x0000003f003f7308 */ /* 0x000f220000000800 */
[----:B-1----:R-:W-:Y:S01]  /*22cb0*/  FADD.FTZ R74, R69, R74 ;  /* 0x0000004a454a7221 */ /* 0x002fe20000010000 */
[C---:B------:R-:W-:Y:S01]  /*22cc0*/  HMMA.16816.F32 R8, R24.reuse, R30, R8 ;  /* 0x0000001e1808723c */ /* 0x040fe20000001808 */
[----:B------:R-:W1:Y:S07]  /*22cd0*/  LDSM.16.MT88.4 R28, [R40+0x1800] ;  /* 0x00180000281c783b */ /* 0x000e6e0000004200 */
[----:B------:R-:W5:Y:S01]  /*22ce0*/  MUFU.EX2 R57, R57 ;  /* 0x0000003900397308 */ /* 0x000f620000000800 */
[C---:B--2---:R-:W-:Y:S09]  /*22cf0*/  HMMA.16816.F32 R12, R24.reuse, R32, R12 ;  /* 0x00000020180c723c */ /* 0x044ff2000000180c */
[----:B------:R-:W-:Y:S01]  /*22d00*/  MUFU.EX2 R55, R55 ;  /* 0x0000003700377308 */ /* 0x000fe20000000800 */
[----:B------:R-:W-:Y:S01]  /*22d10*/  HMMA.16816.F32 R16, R24, R34, R16 ;  /* 0x000000221810723c */ /* 0x000fe20000001810 */
[----:B------:R-:W2:Y:S02]  /*22d20*/  LDSM.16.MT88.4 R32, [R41+0x6c00] ;  /* 0x006c00002920783b */ /* 0x000ea40000004200 */
[C---:B------:R-:W-:Y:S01]  /*22d30*/  F2FP.F16.F32.PACK_AB R24, R68.reuse, R70 ;  /* 0x000000464418723e */ /* 0x040fe200000000ff */
[----:B------:R-:W-:Y:S01]  /*22d40*/  FADD.FTZ R68, R68, R76 ;  /* 0x0000004c44447221 */ /* 0x000fe20000010000 */
[----:B---3--:R-:W-:Y:S04]  /*22d50*/  F2FP.F16.F32.PACK_AB R25, R67, R69 ;  /* 0x000000454319723e */ /* 0x008fe800000000ff */
[----:B------:R-:W3:Y:S01]  /*22d60*/  MUFU.EX2 R59, R59 ;  /* 0x0000003b003b7308 */ /* 0x000ee20000000800 */
        /* <DEDUP_REMOVED lines=10> */
[----:B------:R-:W-:Y:S01]  /*22e10*/  MUFU.EX2 R62, R62 ;  /* 0x0000003e003e7308 */ /* 0x000fe20000000800 */
[----:B---3--:R-:W-:Y:S01]  /*22e20*/  FADD.FTZ R63, R59, R63 ;  /* 0x0000003f3b3f7221 */ /* 0x008fe20000010000 */
[C---:B------:R-:W-:Y:S01]  /*22e30*/  HMMA.16816.F32 R8, R24.reuse, R38, R8 ;  /* 0x000000261808723c */ /* 0x040fe20000001808 */
[----:B------:R-:W3:Y:S07]  /*22e40*/  LDSM.16.MT88.4 R36, [R40+0x1c00] ;  /* 0x001c00002824783b */ /* 0x000eee0000004200 */
[----:B------:R-:W5:Y:S01]  /*22e50*/  MUFU.EX2 R61, R61 ;  /* 0x0000003d003d7308 */ /* 0x000f620000000800 */
[C---:B-1----:R-:W-:Y:S09]  /*22e60*/  HMMA.16816.F32 R12, R24.reuse, R28, R12 ;  /* 0x0000001c180c723c */ /* 0x042ff2000000180c */
[----:B------:R-:W1:Y:S01]  /*22e70*/  MUFU.EX2 R71, R71 ;  /* 0x0000004700477308 */ /* 0x000e620000000800 */
[----:B------:R-:W-:Y:S01]  /*22e80*/  HMMA.16816.F32 R16, R24, R30, R16 ;  /* 0x0000001e1810723c */ /* 0x000fe20000001810 */
[----:B------:R-:W3:Y:S02]  /*22e90*/  LDSM.16.MT88.4 R28, [R41+0x7000] ;  /* 0x00700000291c783b */ /* 0x000ee40000004200 */
[C---:B------:R-:W-:Y:S01]  /*22ea0*/  F2FP.F16.F32.PACK_AB R24, R55.reuse, R57 ;  /* 0x000000393718723e */ /* 0x040fe200000000ff */
[----:B------:R-:W-:Y:S01]  /*22eb0*/  FADD.FTZ R55, R55, R65 ;  /* 0x0000004137377221 */ /* 0x000fe20000010000 */
[C---:B----4-:R-:W-:Y:S04]  /*22ec0*/  F2FP.F16.F32.PACK_AB R25, R58.reuse, R59 ;  /* 0x0000003b3a19723e */ /* 0x050fe800000000ff */
[----:B------:R-:W4:Y:S01]  /*22ed0*/  MUFU.EX2 R78, R78 ;  /* 0x0000004e004e7308 */ /* 0x000f220000000800 */
[C---:B-----5:R-:W-:Y:S01]  /*22ee0*/  F2FP.F16.F32.PACK_AB R26, R61.reuse, R62 ;  /* 0x0000003e3d1a723e */ /* 0x060fe200000000ff */
[----:B------:R-:W-:Y:S01]  /*22ef0*/  FADD.FTZ R58, R58, R63 ;  /* 0x0000003f3a3a7221 */ /* 0x000fe20000010000 */
[----:B------:R-:W-:Y:S04]  /*22f00*/  FADD.FTZ R55, R62, R55 ;  /* 0x000000373e377221 */ /* 0x000fe80000010000 */
[----:B------:R-:W-:Y:S03]  /*22f10*/  FADD.FTZ R61, R61, R55 ;  /* 0x000000373d3d7221 */ /* 0x000fe60000010000 */
[----:B------:R-:W5:Y:S01]  /*22f20*/  MUFU.EX2 R81, R81 ;  /* 0x0000005100517308 */ /* 0x000f620000000800 */
[----:B-1----:R-:W-:Y:S09]  /*22f30*/  FADD.FTZ R58, R71, R58 ;  /* 0x0000003a473a7221 */ /* 0x002ff20000010000 */
[----:B------:R-:W-:Y:S01]  /*22f40*/  MUFU.EX2 R90, R90 ;  /* 0x0000005a005a7308 */ /* 0x000fe20000000800 */
[C---:B----4-:R-:W-:Y:S01]  /*22f50*/  F2FP.F16.F32.PACK_AB R27, R78.reuse, R71 ;  /* 0x000000474e1b723e */ /* 0x050fe200000000ff */
[----:B------:R-:W-:Y:S08]  /*22f60*/  FADD.FTZ R78, R78, R58 ;  /* 0x0000003a4e4e7221 */ /* 0x000ff00000010000 */
[----:B------:R-:W1:Y:S01]  /*22f70*/  MUFU.EX2 R93, R93 ;  /* 0x0000005d005d7308 */ /* 0x000e620000000800 */
[C---:B--2---:R-:W-:Y:S03]  /*22f80*/  HMMA.16816.F32 R4, R24.reuse, R32, R4 ;  /* 0x000000201804723c */ /* 0x044fe60000001804 */
[----:B-----5:R-:W-:Y:S06]  /*22f90*/  FADD.FTZ R61, R81, R61 ;  /* 0x0000003d513d7221 */ /* 0x020fec0000010000 */
        /* <DEDUP_REMOVED lines=29> */
[----:B------:R-:W3:Y:S01]  /*23170*/  MUFU.EX2 R126, R126 ;  /* 0x0000007e007e7308 */ /* 0x000ee20000000800 */
[C---:B----4-:R-:W-:Y:S03]  /*23180*/  HMMA.16816.F32 R12, R24.reuse, R32, R12 ;  /* 0x00000020180c723c */ /* 0x050fe6000000180c */
        /* <DEDUP_REMOVED lines=9> */
[----:B---3--:R-:W-:Y:S09]  /*23220*/  FADD.FTZ R118, R126, R118 ;  /* 0x000000767e767221 */ /* 0x008ff20000010000 */
[----:B------:R-:W3:Y:S01]  /*23230*/  MUFU.EX2 R135, R135 ;  /* 0x0000008700877308 */ /* 0x000ee20000000800 */
[C---:B--2---:R-:W-:Y:S01]  /*23240*/  F2FP.F16.F32.PACK_AB R26, R132.reuse, R126 ;  /* 0x0000007e841a723e */ /* 0x044fe200000000ff */
[----:B------:R-:W-:Y:S08]  /*23250*/  FADD.FTZ R132, R132, R118 ;  /* 0x0000007684847221 */ /* 0x000ff00000010000 */
[----:B------:R-:W2:Y:S01]  /*23260*/  MUFU.EX2 R136, R136 ;  /* 0x0000008800887308 */ /* 0x000ea20000000800 */
[----:B-1----:R-:W-:Y:S09]  /*23270*/  FADD.FTZ R131, R133, R131 ;  /* 0x0000008385837221 */ /* 0x002ff20000010000 */
[----:B------:R-:W-:Y:S01]  /*23280*/  MUFU.EX2 R134, R134 ;  /* 0x0000008600867308 */ /* 0x000fe20000000800 */
[C---:B---3--:R-:W-:Y:S01]  /*23290*/  F2FP.F16.F32.PACK_AB R27, R135.reuse, R133 ;  /* 0x00000085871b723e */ /* 0x048fe200000000ff */
[----:B------:R-:W-:Y:S08]  /*232a0*/  FADD.FTZ R135, R135, R131 ;  /* 0x0000008387877221 */ /* 0x000ff00000010000 */
[----:B------:R-:W1:Y:S01]  /*232b0*/  MUFU.EX2 R137, R137 ;  /* 0x0000008900897308 */ /* 0x000e620000000800 */
[C---:B------:R-:W-:Y:S03]  /*232c0*/  HMMA.16816.F32 R4, R24.reuse, R36, R4 ;  /* 0x000000241804723c */ /* 0x040fe60000001804 */
[----:B--2---:R-:W-:Y:S06]  /*232d0*/  FADD.FTZ R132, R136, R132 ;  /* 0x0000008488847221 */ /* 0x004fec0000010000 */
[----:B------:R-:W2:Y:S01]  /*232e0*/  MUFU.EX2 R138, R138 ;  /* 0x0000008a008a7308 */ /* 0x000ea20000000800 */
[C---:B------:R-:W-:Y:S01]  /*232f0*/  HMMA.16816.F32 R8, R24.reuse, R38, R8 ;  /* 0x000000261808723c */ /* 0x040fe20000001808 */
[----:B------:R-:W3:Y:S08]  /*23300*/  LDSM.16.MT88.4 R36, [R40+0x2800] ;  /* 0x002800002824783b */ /* 0x000ef00000004200 */
[----:B------:R-:W4:Y:S01]  /*23310*/  MUFU.EX2 R139, R139 ;  /* 0x0000008b008b7308 */ /* 0x000f220000000800 */
[C---:B-----5:R-:W-:Y:S03]  /*23320*/  HMMA.16816.F32 R12, R24.reuse, R28, R12 ;  /* 0x0000001c180c723c */ /* 0x060fe6000000180c */
[----:B-1----:R-:W-:Y:S06]  /*23330*/  FADD.FTZ R135, R137, R135 ;  /* 0x0000008789877221 */ /* 0x002fec0000010000 */
[----:B------:R-:W1:Y:S01]  /*23340*/  MUFU.EX2 R141, R141 ;  /* 0x0000008d008d7308 */ /* 0x000e620000000800 */
[----:B------:R-:W-:Y:S01]  /*23350*/  HMMA.16816.F32 R16, R24, R30, R16 ;  /* 0x0000001e1810723c */ /* 0x000fe20000001810 */
[----:B------:R-:W5:Y:S02]  /*23360*/  LDSM.16.MT88.4 R28, [R41+0x7c00] ;  /* 0x007c0000291c783b */ /* 0x000f640000004200 */
[----:B------:R-:W-:Y:S01]  /*23370*/  F2FP.F16.F32.PACK_AB R24, R134, R136 ;  /* 0x000000888618723e */ /* 0x000fe200000000ff */
[C---:B--2---:R-:W-:Y:S01]  /*23380*/  FADD.FTZ R135, R138.reuse, R135 ;  /* 0x000000878a877221 */ /* 0x044fe20000010000 */
[----:B------:R-:W-:Y:S01]  /*23390*/  F2FP.F16.F32.PACK_AB R25, R138, R137 ;  /* 0x000000898a19723e */ /* 0x000fe200000000ff */
[----:B------:R-:W-:Y:S03]  /*233a0*/  FADD.FTZ R134, R134, R132 ;  /* 0x0000008486867221 */ /* 0x000fe60000010000 */
[----:B------:R-:W-:Y:S01]  /*233b0*/  MUFU.EX2 R140, R140 ;  /* 0x0000008c008c7308 */ /* 0x000fe20000000800 */
[----:B----4-:R-:W-:Y:S09]  /*233c0*/  FADD.FTZ R134, R139, R134 ;  /* 0x000000868b867221 */ /* 0x010ff20000010000 */
[----:B------:R-:W2:Y:S01]  /*233d0*/  MUFU.EX2 R142, R142 ;  /* 0x0000008e008e7308 */ /* 0x000ea20000000800 */
[C---:B-1----:R-:W-:Y:S01]  /*233e0*/  F2FP.F16.F32.PACK_AB R26, R141.reuse, R139 ;  /* 0x0000008b8d1a723e */ /* 0x042fe200000000ff */
[----:B------:R-:W-:Y:S08]  /*233f0*/  FADD.FTZ R141, R141, R134 ;  /* 0x000000868d8d7221 */ /* 0x000ff00000010000 */
[----:B------:R-:W1:Y:S10]  /*23400*/  MUFU.EX2 R143, R143 ;  /* 0x0000008f008f7308 */ /* 0x000e740000000800 */
[----:B------:R-:W4:Y:S01]  /*23410*/  MUFU.EX2 R144, R144 ;  /* 0x0000009000907308 */ /* 0x000f220000000800 */
        /* <DEDUP_REMOVED lines=23> */
[C---:B---3--:R-:W-:Y:S01]  /*23590*/  F2FP.F16.F32.PACK_AB R26, R150.reuse, R147 ;  /* 0x00000093961a723e */ /* 0x048fe200000000ff */
[----:B------:R-:W-:Y:S08]  /*235a0*/  FADD.FTZ R150, R150, R144 ;  /* 0x0000009096967221 */ /* 0x000ff00000010000 */
[----:B------:R-:W3:Y:S10]  /*235b0*/  MUFU.EX2 R171, R171 ;  /* 0x000000ab00ab7308 */ /* 0x000ef40000000800 */
[----:B------:R-:W4:Y:S01]  /*235c0*/  MUFU.EX2 R170, R170 ;  /* 0x000000aa00aa7308 */ /* 0x000f220000000800 */
[----:B-1----:R-:W-:Y:S01]  /*235d0*/  F2FP.F16.F32.PACK_AB R27, R151, R173 ;  /* 0x000000ad971b723e */ /* 0x002fe200000000ff */
[----:B------:R-:W-:Y:S04]  /*235e0*/  FADD.FTZ R173, R173, R146 ;  /* 0x00000092adad7221 */ /* 0x000fe80000010000 */
[----:B------:R-:W-:Y:S01]  /*235f0*/  FADD.FTZ R173, R151, R173 ;  /* 0x000000ad97ad7221 */ /* 0x000fe20000010000 */
[----:B------:R-:W-:Y:S03]  /*23600*/  IMAD.MOV.U32 R151, RZ, RZ, R0 ;  /* 0x000000ffff977224 */ /* 0x000fe600078e0000 */
        /* <DEDUP_REMOVED lines=69> */
[----:B--2---:R-:W-:Y:S01]  /*23a60*/  F2FP.F16.F32.PACK_AB R26, R52, R53 ;  /* 0x00000035341a723e */ /* 0x004fe200000000ff */
        /* <DEDUP_REMOVED lines=23> */
[----:B--2---:R-:W-:Y:S01]  /*23be0*/  F2FP.F16.F32.PACK_AB R133, R45, R47 ;  /* 0x0000002f2d85723e */ /* 0x004fe200000000ff */
        /* <DEDUP_REMOVED lines=15> */
.L_x_4636:
        /* <DEDUP_REMOVED lines=11> */
.L_x_4653:
[----:B------:R-:W2:Y:S01]  /*23d90*/  S2R R4, SR_CgaCtaId ;  /* 0x0000000000047919 */ /* 0x000ea20000008800 */
[----:B---34-:R-:W-:Y:S01]  /*23da0*/  FADD.FTZ R242, R242, R3 ;  /* 0x00000003f2f27221 */ /* 0x018fe20000010000 */
[----:B------:R-:W-:Y:S01]  /*23db0*/  MOV R3, 0x400 ;  /* 0x0000040000037802 */ /* 0x000fe20000000f00 */
        /* <DEDUP_REMOVED lines=18> */
[----:B----4-:R-:W-:Y:S01]  /*23ee0*/  SHF.L.U32 R4, R5, 0x3, RZ ;  /* 0x0000000305047819 */ /* 0x010fe200000006ff */
[----:B------:R-:W-:Y:S01]  /*23ef0*/  FMUL.FTZ R143, R9, R143 ;  /* 0x0000008f098f7220 */ /* 0x000fe20000410000 */
[----:B------:R-:W-:Y:S01]  /*23f00*/  SHF.L.U32 R11, R5, 0x2, RZ ;  /* 0x00000002050b7819 */ /* 0x000fe200000006ff */
[----:B------:R-:W-:Y:S01]  /*23f10*/  FMUL.FTZ R132, R7, R132 ;  /* 0x0000008407847220 */ /* 0x000fe20000410000 */
[----:B------:R-:W-:Y:S01]  /*23f20*/  LOP3.LUT R10, R4, 0xc0, RZ, 0xc0, !PT ;  /* 0x000000c0040a7812 */ /* 0x000fe200078ec0ff */
[C---:B------:R-:W-:Y:S01]  /*23f30*/  FMUL.FTZ R138, R9.reuse, R138 ;  /* 0x0000008a098a7220 */ /* 0x040fe20000410000 */
[----:B------:R-:W-:Y:S01]  /*23f40*/  LOP3.LUT R152, R152, 0x20, R4, 0xf8, !PT ;  /* 0x0000002098987812 */ /* 0x000fe200078ef804 */
[C---:B------:R-:W-:Y:S01]  /*23f50*/  FMUL.FTZ R139, R9.reuse, R139 ;  /* 0x0000008b098b7220 */ /* 0x040fe20000410000 */
[----:B------:R-:W-:Y:S01]  /*23f60*/  LOP3.LUT R10, R10, 0x18, R5, 0xf8, !PT ;  /* 0x000000180a0a7812 */ /* 0x000fe200078ef805 */
[----:B------:R-:W-:Y:S01]  /*23f70*/  FMUL.FTZ R134, R9, R134 ;  /* 0x0000008609867220 */ /* 0x000fe20000410000 */
[----:B------:R-:W-:Y:S01]  /*23f80*/  LOP3.LUT R12, R11, 0x40, RZ, 0xc0, !PT ;  /* 0x000000400b0c7812 */ /* 0x000fe200078ec0ff */
        /* <DEDUP_REMOVED lines=22> */
[----:B------:R1:W-:Y:S04]  /*240f0*/  STS [R11+0x30], R7 ;  /* 0x000030070b007388 */ /* 0x0003e80000000800 */
[----:B------:R2:W-:Y:S04]  /*24100*/  STS [R11+0x230], R9 ;  /* 0x000230090b007388 */ /* 0x0005e80000000800 */
[----:B------:R-:W3:Y:S04]  /*24110*/  LD.E.64 R18, desc[UR4][R148.64+0x88] ;  /* 0x0000880494127980 */ /* 0x000ee8000c101b00 */
[----:B-1----:R-:W4:Y:S01]  /*24120*/  LD.E.U8 R7, desc[UR4][R148.64+0x1c8] ;  /* 0x0001c80494077980 */ /* 0x002f22000c101100 */
[----:B------:R-:W1:Y:S01]  /*24130*/  @P3 MUFU.LG2 R8, R8 ;  /* 0x0000000800083308 */ /* 0x000e620000000c00 */
[----:B----4-:R-:W-:-:S13]  /*24140*/  ISETP.NE.AND P1, PT, R7, RZ, PT ;  /* 0x000000ff0700720c */ /* 0x010fda0003f25270 */
[----:B--2---:R-:W2:Y:S04]  /*24150*/  @!P1 LD.E R11, desc[UR4][R148.64+0x60] ;  /* 0x00006004940b9980 */ /* 0x004ea8000c101900 */
        /* <DEDUP_REMOVED lines=23> */
.L_x_4646:
[----:B------:R-:W-:Y:S05]  /*242d0*/  BSYNC.RECONVERGENT B0 ;  /* 0x0000000000007941 */ /* 0x000fea0003800200 */
.L_x_4645:
        /* <DEDUP_REMOVED lines=26> */
.L_x_4648:
[----:B------:R-:W-:Y:S05]  /*24480*/  BSYNC.RECONVERGENT B0 ;  /* 0x0000000000007941 */ /* 0x000fea0003800200 */
.L_x_4647:
[----:B-1----:R-:W2:Y:S01]  /*24490*/  LD.E R148, desc[UR4][R148.64+0xc0] ;  /* 0x0000c00494947980 */ /* 0x002ea2000c101900 */
[----:B------:R-:W-:Y:S01]  /*244a0*/  LOP3.LUT R6, R4, 0x18, RZ, 0xc0, !PT ;  /* 0x0000001804067812 */ /* 0x000fe200078ec0ff */
[-C--:B----45:R-:W-:Y:S01]  /*244b0*/  @!P0 IMAD R2, R31, R226.reuse, RZ ;  /* 0x000000e21f028224 */ /* 0x0b0fe200078e02ff */
[----:B------:R-:W-:Y:S01]  /*244c0*/  IADD3 R229, PT, PT, -R227, R229, RZ ;  /* 0x000000e5e3e57210 */ /* 0x000fe20007ffe1ff */
[----:B------:R-:W-:Y:S02]  /*244d0*/  IMAD.MOV.U32 R7, RZ, RZ, RZ ;  /* 0x000000ffff077224 */ /* 0x000fe400078e00ff */
[----:B------:R-:W-:-:S04]  /*244e0*/  @!P0 IMAD.WIDE.U32 R30, R30, R226, RZ ;  /* 0x000000e21e1e8225 */ /* 0x000fc800078e00ff */
[-C--:B------:R-:W-:Y:S02]  /*244f0*/  IMAD R4, R29, R225.reuse, RZ ;  /* 0x000000e11d047224 */ /* 0x080fe400078e02ff */
[----:B------:R-:W-:Y:S01]  /*24500*/  @!P0 IMAD.MOV.U32 R3, RZ, RZ, R30 ;  /* 0x000000ffff038224 */ /* 0x000fe200078e001e */
[----:B------:R-:W-:Y:S01]  /*24510*/  @P0 MOV R3, R22 ;  /* 0x0000001600030202 */ /* 0x000fe20000000f00 */
[----:B------:R-:W-:-:S04]  /*24520*/  IMAD.WIDE.U32 R28, R28, R225, RZ ;  /* 0x000000e11c1c7225 */ /* 0x000fc800078e00ff */
[----:B------:R-:W-:Y:S02]  /*24530*/  @!P0 IMAD.IADD R2, R31, 0x1, R2 ;  /* 0x000000011f028824 */ /* 0x000fe400078e0202 */
[----:B------:R-:W-:Y:S01]  /*24540*/  @P0 IMAD.IADD R2, R23, 0x1, R0 ;  /* 0x0000000117020824 */ /* 0x000fe200078e0200 */
[----:B------:R-:W-:Y:S01]  /*24550*/  IADD3 R0, PT, PT, R5, 0x20, RZ ;  /* 0x0000002005007810 */ /* 0x000fe20007ffe0ff */
[----:B------:R-:W-:Y:S01]  /*24560*/  IMAD.IADD R4, R29, 0x1, R4 ;  /* 0x000000011d047824 */ /* 0x000fe200078e0204 */
[----:B--2---:R-:W-:Y:S01]  /*24570*/  ISETP.GE.AND P3, PT, R6, R148, PT ;  /* 0x000000940600720c */ /* 0x004fe20003f66270 */
[----:B------:R-:W-:-:S03]  /*24580*/  IMAD.WIDE.U32 R6, R227, R18, R6 ;  /* 0x00000012e3067225 */ /* 0x000fc600078e0006 */
[----:B------:R-:W-:Y:S01]  /*24590*/  ISETP.GE.OR P2, PT, R5, R229, P3 ;  /* 0x000000e50500720c */ /* 0x000fe20001f46670 */
[----:B------:R-:W-:Y:S01]  /*245a0*/  IMAD R227, R19, R227, RZ ;  /* 0x000000e313e37224 */ /* 0x000fe200078e02ff */
[----:B------:R-:W-:Y:S02]  /*245b0*/  IADD3 R6, P1, P0, R28, R6, R3 ;  /* 0x000000061c067210 */ /* 0x000fe4000783e003 */
[----:B------:R-:W-:Y:S02]  /*245c0*/  ISETP.GE.OR P3, PT, R0, R229, P3 ;  /* 0x000000e50000720c */ /* 0x000fe40001f66670 */
[----:B------:R-:W-:Y:S02]  /*245d0*/  IADD3 R227, PT, PT, R7, R227, RZ ;  /* 0x000000e307e37210 */ /* 0x000fe40007ffe0ff */
[----:B------:R-:W-:Y:S02]  /*245e0*/  MOV R3, 0x0 ;  /* 0x0000000000037802 */ /* 0x000fe40000000f00 */
[----:B------:R-:W-:-:S03]  /*245f0*/  IADD3.X R7, PT, PT, R4, R227, R2, P1, P0 ;  /* 0x000000e304077210 */ /* 0x000fc60000fe0402 */
[----:B------:R-:W-:Y:S02]  /*24600*/  @!P2 IMAD R2, R19, R5, RZ ;  /* 0x000000051302a224 */ /* 0x000fe400078e02ff */
[----:B------:R-:W-:-:S04]  /*24610*/  @!P2 IMAD.WIDE.U32 R16, R5, R18, R6 ;  /* 0x000000120510a225 */ /* 0x000fc800078e0006 */
[----:B------:R-:W-:Y:S01]  /*24620*/  @!P2 IMAD.IADD R2, R17, 0x1, R2 ;  /* 0x000000011102a824 */ /* 0x000fe200078e0202 */
[----:B------:R-:W-:-:S04]  /*24630*/  @!P2 LEA R20, P0, R16, R26, 0x1 ;  /* 0x0000001a1014a211 */ /* 0x000fc800078008ff */
[----:B------:R-:W-:Y:S02]  /*24640*/  @!P2 LEA.HI.X R21, R16, R27, R2, 0x1, P0 ;  /* 0x0000001b1015a211 */ /* 0x000fe400000f0c02 */
[----:B------:R-:W-:-:S03]  /*24650*/  MOV R2, R224 ;  /* 0x000000e000027202 */ /* 0x000fc60000000f00 */
[----:B------:R3:W-:Y:S02]  /*24660*/  @!P2 ST.E.128 desc[UR4][R20.64], R12 ;  /* 0x0000000c1400a985 */ /* 0x0007e4000c101d04 */
[----:B---3--:R-:W-:Y:S05]  /*24670*/  @P3 RET.REL.NODEC R2 `(_ZN5flash24flash_fwd_splitkv_kernelI23Flash_fwd_kernel_traitsILi32ELi64ELi256ELi4ELb0ELb0EN7cutlass6half_tE19Flash_kernel_traitsILi32ELi64ELi256ELi4ES3_EELb0ELb1ELb1ELb0ELb0ELb0ELb0ELb1EEEvNS_16Flash_fwd_paramsE) ;  /* 0xfffffdb802603950 */ /* 0x008fea0003c3ffff */
        /* <DEDUP_REMOVED lines=12> */
[----:B-1----:R-:W-:Y:S05]  /*24740*/  RET.REL.NODEC R224 `(_ZN5flash24flash_fwd_splitkv_kernelI23Flash_fwd_kernel_traitsILi32ELi64ELi256ELi4ELb0ELb0EN7cutlass6half_tE19Flash_kernel_traitsILi32ELi64ELi256ELi4ES3_EELb0ELb1ELb1ELb0ELb0ELb0ELb0ELb1EEEvNS_16Flash_fwd_paramsE) ;  /* 0xfffffdb8e02c7950 */ /* 0x002fea0003c3ffff */
.L_x_4644:
[----:B------:R-:W-:Y:S01]  /*24750*/  MOV R3, 0x1f ;  /* 0x0000001f00037802 */ /* 0x000fe20000000f00 */
[----:B------:R-:W-:Y:S01]  /*24760*/  IMAD.MOV.U32 R4, RZ, RZ, 0x2 ;  /* 0x00000002ff047424 */ /* 0x000fe200078e00ff */
[----:B------:R-:W-:Y:S01]  /*24770*/  MOV R7, R243 ;  /* 0x000000f300077202 */ /* 0x000fe20000000f00 */
[----:B------:R-:W-:-:S07]  /*24780*/  IMAD.MOV.U32 R5, RZ, RZ, -0x1 ;  /* 0xffffffffff057424 */ /* 0x000fce00078e00ff */
[----:B-1---5:R-:W-:Y:S05]  /*24790*/  WARPSYNC.COLLECTIVE R5, `(.L_x_4649) ;  /* 0x0000000005087348 */ /* 0x022fea0003c00000 */
[----:B------:R2:W3:Y:S02]  /*247a0*/  SHFL.BFLY P0, R3, R7, R4, R3 ;  /* 0x0c00000407037389 */ /* 0x0004e40000000003 */
[----:B-123-5:R-:W-:Y:S05]  /*247b0*/  ENDCOLLECTIVE ;  /* 0x000000000000791b */ /* 0x02efea0003800000 */
.L_x_4649:
        /* <DEDUP_REMOVED lines=8> */
.L_x_4650:
        /* <DEDUP_REMOVED lines=8> */
.L_x_4651:
[----:B------:R-:W-:Y:S01]  /*248c0*/  FADD.FTZ R242, R3, R242 ;  /* 0x000000f203f27221 */ /* 0x000fe20000010000 */
[----:B------:R-:W-:Y:S02]  /*248d0*/  MOV R3, 0x1f ;  /* 0x0000001f00037802 */ /* 0x000fe40000000f00 */
[----:B------:R-:W-:Y:S01]  /*248e0*/  MOV R4, 0x1 ;  /* 0x0000000100047802 */ /* 0x000fe20000000f00 */
[----:B------:R-:W-:-:S07]  /*248f0*/  IMAD.MOV.U32 R7, RZ, RZ, R242 ;  /* 0x000000ffff077224 */ /* 0x000fce00078e00f2 */
[----:B------:R-:W-:Y:S05]  /*24900*/  WARPSYNC.COLLECTIVE R5, `(.L_x_4652) ;  /* 0x0000000005087348 */ /* 0x000fea0003c00000 */
[----:B------:R1:W2:Y:S02]  /*24910*/  SHFL.BFLY P0, R3, R7, R4, R3 ;  /* 0x0c00000407037389 */ /* 0x0002a40000000003 */
[----:B-12---:R-:W-:Y:S05]  /*24920*/  ENDCOLLECTIVE ;  /* 0x000000000000791b */ /* 0x006fea0003800000 */
.L_x_4652:
[----:B------:R-:W-:Y:S05]  /*24930*/  BRA `(.L_x_4653) ;  /* 0xfffffff400147947 */ /* 0x000fea000383ffff */
.L_x_4654:
        /* <DEDUP_REMOVED lines=12> */
.L_x_10264:


//--------------------- .text._ZN5flash24flash_fwd_splitkv_kernelI23Flash_fwd_kernel_traitsILi32ELi64ELi256ELi4ELb0ELb0EN7cutlass6half_tE19Flash_kernel_traitsILi32ELi64ELi256ELi4ES3_EELb0ELb1ELb1ELb0ELb0ELb1ELb0ELb1EEEvNS_16Flash_fwd_paramsE --------------------------
	.section	.text._ZN5flash24flash_fwd_splitkv_kernelI23Flash_fwd_kernel_traitsILi32ELi64ELi256ELi4ELb0ELb0EN7cutlass6half_tE19Flash_kernel_traitsILi32ELi64ELi256ELi4ES3_EELb0ELb1ELb1ELb0ELb0ELb1ELb0ELb1EEEvNS_16Flash_fwd_paramsE,"ax",@progbits
	.align	128
        .global         _ZN5flash24flash_fwd_splitkv_kernelI23Flash_fwd_kernel_traitsILi32ELi64ELi256ELi4ELb0ELb0EN7cutlass6half_tE19Flash_kernel_traitsILi32ELi64ELi256ELi4ES3_EELb0ELb1ELb1ELb0ELb0ELb1ELb0ELb1EEEvNS_16Flash_fwd_paramsE
        .type           _ZN5flash24flash_fwd_splitkv_kernelI23Flash_fwd_kernel_traitsILi32ELi64ELi256ELi4ELb0ELb0EN7cutlass6half_tE19Flash_kernel_traitsILi32ELi64ELi256ELi4ES3_EELb0ELb1ELb1ELb0ELb0ELb1ELb0ELb1EEEvNS_16Flash_fwd_paramsE,@function
        .size           _ZN5flash24flash_fwd_splitkv_kernelI23Flash_fwd_kernel_traitsILi32ELi64ELi256ELi4ELb0ELb0EN7cutlass6half_tE19Flash_kernel_traitsILi32ELi64ELi256ELi4ES3_EELb0ELb1ELb1ELb0ELb0ELb1ELb0ELb1EEEvNS_16Flash_fwd_paramsE,(.L_x_10265 - _ZN5flash24flash_fwd_splitkv_kernelI23Flash_fwd_kernel_traitsILi32ELi64ELi256ELi4ELb0ELb0EN7cutlass6half_tE19Flash_kernel_traitsILi32ELi64ELi256ELi4ES3_EELb0ELb1ELb1ELb0ELb0ELb1ELb0ELb1EEEvNS_16Flash_fwd_paramsE)
        .other          _ZN5flash24flash_fwd_splitkv_kernelI23Flash_fwd_kernel_traitsILi32ELi64ELi256ELi4ELb0ELb0EN7cutlass6half_tE19Flash_kernel_traitsILi32ELi64ELi256ELi4ES3_EELb0ELb1ELb1ELb0ELb0ELb1ELb0ELb1EEEvNS_16Flash_fwd_paramsE,@"STO_CUDA_ENTRY STV_DEFAULT"
_ZN5flash24flash_fwd_splitkv_kernelI23Flash_fwd_kernel_traitsILi32ELi64ELi256ELi4ELb0ELb0EN7cutlass6half_tE19Flash_kernel_traitsILi32ELi64ELi256ELi4ES3_EELb0ELb1ELb1ELb0ELb0ELb1ELb0ELb1EEEvNS_16Flash_fwd_paramsE:
.text._ZN5flash24flash_fwd_splitkv_kernelI23Flash_fwd_kernel_traitsILi32ELi64ELi256ELi4ELb0ELb0EN7cutlass6half_tE19Flash_kernel_traitsILi32ELi64ELi256ELi4ES3_EELb0ELb1ELb1ELb0ELb0ELb1ELb0ELb1EEEvNS_16Flash_fwd_paramsE:
[----:B------:R-:W-:Y:S01]  /*0000*/  LDC R1, c[0x0][0x37c] ;  /* 0x0000df00ff017b82 */ /* 0x000fe20000000800 */
[----:B------:R-:W1:Y:S07]  /*0010*/  S2R R183, SR_CTAID.X ;  /* 0x0000000000b77919 */ /* 0x000e6e0000002500 */
[----:B------:R-:W2:Y:S01]  /*0020*/  LDC.64 R148, c[0x0][0x348] ;  /* 0x0000d200ff947b82 */ /* 0x000ea20000000a00 */
[----:B------:R-:W-:Y:S01]  /*0030*/  BSSY.RECONVERGENT B3, `(.L_x_4655) ;  /* 0x0000005000037945 */ /* 0x000fe20003800200 */
[----:B------:R-:W-:Y:S01]  /*0040*/  MOV R180, 0x80 ;  /* 0x0000008000b47802 */ /* 0x000fe20000000f00 */
[----:B------:R-:W3:Y:S01]  /*0050*/  S2R R181, SR_CTAID.Y ;  /* 0x0000000000b57919 */ /* 0x000ee20000002600 */
[----:B------:R-:W4:Y:S05]  /*0060*/  S2R R182, SR_CTAID.Z ;  /* 0x0000000000b67919 */ /* 0x000f2a0000002700 */
[----:B-1234-:R-:W-:Y:S05]  /*0070*/  CALL.REL.NOINC `($_ZN5flash24flash_fwd_splitkv_kernelI23Flash_fwd_kernel_traitsILi32ELi64ELi256ELi4ELb0ELb0EN7cutlass6half_tE19Flash_kernel_traitsILi32ELi64ELi256ELi4ES3_EELb0ELb1ELb1ELb0ELb0ELb1ELb0ELb1EEEvNS_16Flash_fwd_paramsE$_ZN5flash30compute_attn_1rowblock_splitkvI23Flash_fwd_kernel_traitsILi32ELi64ELi256ELi4ELb0ELb0EN7cutlass6half_tE19Flash_kernel_traitsILi32ELi64ELi256ELi4ES3_EELb0ELb1ELb1ELb0ELb0ELb1ELb0ELb1ENS_16Flash_fwd_paramsEEEvRKT8_iiiii) ;  /* 0x0000000000087944 */ /* 0x01efea0003c00000 */
[----:B------:R-:W-:Y:S05]  /*0080*/  BSYNC.RECONVERGENT B3 ;  /* 0x0000000000037941 */ /* 0x000fea0003800200 */
.L_x_4655:
[----:B------:R-:W-:Y:S05]  /*0090*/  EXIT ;  /* 0x000000000000794d */ /* 0x000fea0003800000 */
        .type           $_ZN5flash24flash_fwd_splitkv_kernelI23Flash_fwd_kernel_traitsILi32ELi64ELi256ELi4ELb0ELb0EN7cutlass6half_tE19Flash_kernel_traitsILi32ELi64ELi256ELi4ES3_EELb0ELb1ELb1ELb0ELb0ELb1ELb0ELb1EEEvNS_16Flash_fwd_paramsE$_ZN5flash30compute_attn_1rowblock_splitkvI23Flash_fwd_kernel_traitsILi32ELi64ELi256ELi4ELb0ELb0EN7cutlass6half_tE19Flash_kernel_traitsILi32ELi64ELi256ELi4ES3_EELb0ELb1ELb1ELb0ELb0ELb1ELb0ELb1ENS_16Flash_fwd_paramsEEEvRKT8_iiiii,@function
        .size           $_ZN5flash24flash_fwd_splitkv_kernelI23Flash_fwd_kernel_traitsILi32ELi64ELi256ELi4ELb0ELb0EN7cutlass6half_tE19Flash_kernel_traitsILi32ELi64ELi256ELi4ES3_EELb0ELb1ELb1ELb0ELb0ELb1ELb0ELb1EEEvNS_16Flash_fwd_paramsE$_ZN5flash30compute_attn_1rowblock_splitkvI23Flash_fwd_kernel_traitsILi32ELi64ELi256ELi4ELb0ELb0EN7cutlass6half_tE19Flash_kernel_traitsILi32ELi64ELi256ELi4ES3_EELb0ELb1ELb1ELb0ELb0ELb1ELb0ELb1ENS_16Flash_fwd_paramsEEEvRKT8_iiiii,(.L_x_10265 - $_ZN5flash24flash_fwd_splitkv_kernelI23Flash_fwd_kernel_traitsILi32ELi64ELi256ELi4ELb0ELb0EN7cutlass6half_tE19Flash_kernel_traitsILi32ELi64ELi256ELi4ES3_EELb0ELb1ELb1ELb0ELb0ELb1ELb0ELb1EEEvNS_16Flash_fwd_paramsE$_ZN5flash30compute_attn_1rowblock_splitkvI23Flash_fwd_kernel_traitsILi32ELi64ELi256ELi4ELb0ELb0EN7cutlass6half_tE19Flash_kernel_traitsILi32ELi64ELi256ELi4ES3_EELb0ELb1ELb1ELb0ELb0ELb1ELb0ELb1ENS_16Flash_fwd_paramsEEEvRKT8_iiiii)
$_ZN5flash24flash_fwd_splitkv_kernelI23Flash_fwd_kernel_traitsILi32ELi64ELi256ELi4ELb0ELb0EN7cutlass6half_tE19Flash_kernel_traitsILi32ELi64ELi256ELi4ES3_EELb0ELb1ELb1ELb0ELb0ELb1ELb0ELb1EEEvNS_16Flash_fwd_paramsE$_ZN5flash30compute_attn_1rowblock_splitkvI23Flash_fwd_kernel_traitsILi32ELi64ELi256ELi4ELb0ELb0EN7cutlass6half_tE19Flash_kernel_traitsILi32ELi64ELi256ELi4ES3_EELb0ELb1ELb1ELb0ELb0ELb1ELb0ELb1ENS_16Flash_fwd_paramsEEEvRKT8_iiiii:
        /* <DEDUP_REMOVED lines=38> */
.L_x_4657:
[----:B------:R-:W-:Y:S05]  /*0300*/  BSYNC.RECONVERGENT B0 ;  /* 0x0000000000007941 */ /* 0x000fea0003800200 */
.L_x_4656:
[----:B------:R-:W-:Y:S04]  /*0310*/  BSSY.RECONVERGENT B0, `(.L_x_4658) ;  /* 0x0000007000007945 */ /* 0x000fe80003800200 */
[----:B------:R-:W-:Y:S05]  /*0320*/  @!P3 BRA `(.L_x_4659) ;  /* 0x000000000014b947 */ /* 0x000fea0003800000 */
[----:B------:R-:W3:Y:S02]  /*0330*/  LD.E.U8 R0, desc[UR4][R148.64+0x1b2] ;  /* 0x0001b20494007980 */ /* 0x000ee4000c101100 */
[----:B---3--:R-:W-:-:S13]  /*0340*/  ISETP.NE.AND P1, PT, R0, RZ, PT ;  /* 0x000000ff0000720c */ /* 0x008fda0003f25270 */
[----:B------:R-:W3:Y:S02]  /*0350*/  @P1 LD.E R0, desc[UR4][R6.64+0x4] ;  /* 0x0000040406001980 */ /* 0x000ee4000c101900 */
[----:B---3-5:R-:W-:-:S06]  /*0360*/  @P1 IADD3 R71, PT, PT, R0, -R11, RZ ;  /* 0x8000000b00471210 */ /* 0x028fcc0007ffe0ff */
[----:B------:R3:W5:Y:S02]  /*0370*/  @!P1 LD.E R71, desc[UR4][R6.64] ;  /* 0x0000000406479980 */ /* 0x000764000c101900 */
.L_x_4659:
[----:B------:R-:W-:Y:S05]  /*0380*/  BSYNC.RECONVERGENT B0 ;  /* 0x0000000000007941 */ /* 0x000fea0003800200 */
.L_x_4658:
        /* <DEDUP_REMOVED lines=9> */
.L_x_4661:
[----:B------:R-:W4:Y:S01]  /*0420*/  LD.E.64 R2, desc[UR4][R148.64+0x108] ;  /* 0x0001080494027980 */ /* 0x000f22000c101b00 */
[----:B------:R-:W-:Y:S01]  /*0430*/  BSSY.RECONVERGENT B0, `(.L_x_4663) ;  /* 0x0000006000007945 */ /* 0x000fe20003800200 */
[----:B------:R-:W-:Y:S01]  /*0440*/  IMAD.MOV.U32 R0, RZ, RZ, RZ ;  /* 0x000000ffff007224 */ /* 0x000fe200078e00ff */
[----:B----4-:R-:W-:-:S04]  /*0450*/  ISETP.NE.U32.AND P0, PT, R2, RZ, PT ;  /* 0x000000ff0200720c */ /* 0x010fc80003f05070 */
[----:B------:R-:W-:-:S13]  /*0460*/  ISETP.NE.AND.EX P0, PT, R3, RZ, PT, P0 ;  /* 0x000000ff0300720c */ /* 0x000fda0003f05300 */
[----:B------:R-:W-:Y:S05]  /*0470*/  @!P0 BRA `(.L_x_4664) ;  /* 0x0000000000048947 */ /* 0x000fea0003800000 */
[----:B------:R4:W5:Y:S02]  /*0480*/  LD.E R0, desc[UR4][R148.64+0xbc] ;  /* 0x0000bc0494007980 */ /* 0x000964000c101900 */
.L_x_4664:
[----:B------:R-:W-:Y:S05]  /*0490*/  BSYNC.RECONVERGENT B0 ;  /* 0x0000000000007941 */ /* 0x000fea0003800200 */
.L_x_4663:
[----:B-----5:R-:W-:Y:S02]  /*04a0*/  IADD3 R63, PT, PT, R71, R0, RZ ;  /* 0x00000000473f7210 */ /* 0x020fe40007ffe0ff */
.L_x_4662:
[----:B------:R-:W-:Y:S05]  /*04b0*/  BSYNC.RECONVERGENT B1 ;  /* 0x0000000000017941 */ /* 0x000fea0003800200 */
.L_x_4660:
[----:B------:R-:W-:Y:S01]  /*04c0*/  IMAD.SHL.U32 R75, R183, 0x40, RZ ;  /* 0x00000040b74b7824 */ /* 0x000fe200078e00ff */
[----:B------:R-:W-:Y:S01]  /*04d0*/  MOV R2, R180 ;  /* 0x000000b400027202 */ /* 0x000fe20000000f00 */
[----:B------:R-:W-:-:S03]  /*04e0*/  IMAD.MOV.U32 R3, RZ, RZ, 0x0 ;  /* 0x00000000ff037424 */ /* 0x000fc600078e00ff */
[----:B------:R-:W-:-:S13]  /*04f0*/  ISETP.GT.AND P0, PT, R184, R75, PT ;  /* 0x0000004bb800720c */ /* 0x000fda0003f04270 */
[----:B-1234-:R-:W-:Y:S05]  /*0500*/  @!P0 RET.REL.NODEC R2 `(_ZN5flash24flash_fwd_splitkv_kernelI23Flash_fwd_kernel_traitsILi32ELi64ELi256ELi4ELb0ELb0EN7cutlass6half_tE19Flash_kernel_traitsILi32ELi64ELi256ELi4ES3_EELb0ELb1ELb1ELb0ELb0ELb1ELb0ELb1EEEvNS_16Flash_fwd_paramsE) ;  /* 0xfffffff802bc8950 */ /* 0x01efea0003c3ffff */
        /* <DEDUP_REMOVED lines=88> */
.L_x_4667:
[----:B------:R-:W-:Y:S05]  /*0a90*/  BSYNC.RECONVERGENT B0 ;  /* 0x0000000000007941 */ /* 0x000fea0003800200 */
.L_x_4666:
[----:B------:R-:W-:Y:S01]  /*0aa0*/  MOV R181, 0x0 ;  /* 0x0000000000b57802 */ /* 0x000fe20000000f00 */
[----:B------:R1:W-:Y:S03]  /*0ab0*/  @!P3 ST.E desc[UR4][R16.64], R0 ;  /* 0x000000001000b985 */ /* 0x0003e6000c101904 */
[----:B-12---:R-:W-:Y:S05]  /*0ac0*/  @P2 RET.REL.NODEC R180 `(_ZN5flash24flash_fwd_splitkv_kernelI23Flash_fwd_kernel_traitsILi32ELi64ELi256ELi4ELb0ELb0EN7cutlass6half_tE19Flash_kernel_traitsILi32ELi64ELi256ELi4ES3_EELb0ELb1ELb1ELb0ELb0ELb1ELb0ELb1EEEvNS_16Flash_fwd_paramsE) ;  /* 0xfffffff4b44c2950 */ /* 0x006fea0003c3ffff */
[----:B------:R-:W-:Y:S02]  /*0ad0*/  MOV R3, 0x7f800000 ;  /* 0x7f80000000037802 */ /* 0x000fe40000000f00 */
[----:B------:R-:W-:-:S03]  /*0ae0*/  MOV R181, 0x0 ;  /* 0x0000000000b57802 */ /* 0x000fc60000000f00 */
[----:B------:R1:W-:Y:S02]  /*0af0*/  ST.E desc[UR4][R16.64+0x80], R3 ;  /* 0x0000800310007985 */ /* 0x0003e4000c101904 */
[----:B-1----:R-:W-:Y:S05]  /*0b00*/  RET.REL.NODEC R180 `(_ZN5flash24flash_fwd_splitkv_kernelI23Flash_fwd_kernel_traitsILi32ELi64ELi256ELi4ELb0ELb0EN7cutlass6half_tE19Flash_kernel_traitsILi32ELi64ELi256ELi4ES3_EELb0ELb1ELb1ELb0ELb0ELb1ELb0ELb1EEEvNS_16Flash_fwd_paramsE) ;  /* 0xfffffff4b43c7950 */ /* 0x002fea0003c3ffff */
.L_x_4665:
        /* <DEDUP_REMOVED lines=26> */
[----:B------:R-:W2:Y:S01]  /*0cb0*/  F2I.FTZ.U32.TRUNC.NTZ R13, R12 ;  /* 0x0000000c000d7305 */ /* 0x000ea2000021f000 */
[----:B-1----:R-:W-:Y:S01]  /*0cc0*/  IABS R2, R9 ;  /* 0x0000000900027213 */ /* 0x002fe20000000000 */
[----:B--2---:R-:W-:Y:S01]  /*0cd0*/  IMAD.MOV R3, RZ, RZ, -R13 ;  /* 0x000000ffff037224 */ /* 0x004fe200078e0a0d */
        /* <DEDUP_REMOVED lines=23> */
[----:B------:R-:W3:Y:S04]  /*0e50*/  LD.E.64 R10, desc[UR4][R16.64+0x20] ;  /* 0x00002004100a7980 */ /* 0x000ee8000c101b00 */
        /* <DEDUP_REMOVED lines=47> */
[----:B------:R-:W-:-:S03]  /*1150*/  IMAD.IADD R4, R9, 0x1, R4 ;  /* 0x0000000109047824 */ /* 0x000fc600078e0204 */
[----:B------:R-:W-:Y:S01]  /*1160*/  IADD3 R6, PT, PT, R15, R3, RZ ;  /* 0x000000030f067210 */ /* 0x000fe20007ffe0ff */
[----:B------:R-:W-:Y:S05]  /*1170*/  BRA `(.L_x_4670) ;  /* 0x0000000400387947 */ /* 0x000fea0003800000 */
.L_x_4669:
        /* <DEDUP_REMOVED lines=29> */
[----:B------:R-:W-:Y:S01]  /*1350*/  @!P2 IMAD R0, R0, R170, R7 ;  /* 0x000000aa0000a224 */ /* 0x000fe200078e0207 */
[----:B-----5:R-:W-:-:S05]  /*1360*/  @!P2 SHF.R.S32.HI R4, RZ, 0x1f, R9 ;  /* 0x0000001fff04a819 */ /* 0x020fca0000011409 */
[----:B------:R-:W-:Y:S01]  /*1370*/  @!P1 IMAD.IADD R3, R3, 0x1, -R2 ;  /* 0x0000000103039824 */ /* 0x000fe200078e0a02 */
[----:B------:R-:W-:Y:S01]  /*1380*/  @!P2 IADD3 R23, PT, PT, R23, R0, RZ ;  /* 0x000000001717a210 */ /* 0x000fe20007ffe0ff */
[----:B---3--:R-:W-:Y:S01]  /*1390*/  @!P2 IMAD R7, R21, R9, RZ ;  /* 0x000000091507a224 */ /* 0x008fe200078e02ff */
[----:B------:R-:W-:Y:S02]  /*13a0*/  @P2 IADD3 R0, PT, PT, R10, R11, RZ ;  /* 0x0000000b0a002210 */ /* 0x000fe40007ffe0ff */
[----:B------:R-:W-:Y:S02]  /*13b0*/  ISETP.GE.U32.AND P3, PT, R3, R2, PT ;  /* 0x000000020300720c */ /* 0x000fe40003f66070 */
[----:B------:R-:W-:Y:S01]  /*13c0*/  LOP3.LUT R3, R182, R5, RZ, 0x3c, !PT ;  /* 0x00000005b6037212 */ /* 0x000fe200078e3cff */
[----:B------:R-:W-:Y:S01]  /*13d0*/  @!P2 IMAD R7, R20, R4, R7 ;  /* 0x000000041407a224 */ /* 0x000fe200078e0207 */
[----:B------:R-:W-:Y:S01]  /*13e0*/  @!P1 IADD3 R8, PT, PT, R8, 0x1, RZ ;  /* 0x0000000108089810 */ /* 0x000fe20007ffe0ff */
[----:B------:R-:W-:Y:S01]  /*13f0*/  @!P2 IMAD.WIDE.U32 R22, R20, R9, R22 ;  /* 0x000000091416a225 */ /* 0x000fe200078e0016 */
[----:B------:R-:W-:-:S02]  /*1400*/  ISETP.GE.AND P0, PT, R3, RZ, PT ;  /* 0x000000ff0300720c */ /* 0x000fc40003f06270 */
[----:B------:R-:W-:Y:S01]  /*1410*/  ISETP.NE.AND P1, PT, R5, RZ, PT ;  /* 0x000000ff0500720c */ /* 0x000fe20003f25270 */
[----:B------:R-:W-:Y:S01]  /*1420*/  @P2 IMAD.WIDE.U32 R20, R170, R0, RZ ;  /* 0x00000000aa142225 */ /* 0x000fe200078e00ff */
[----:B------:R-:W-:-:S03]  /*1430*/  @!P2 MOV R6, R22 ;  /* 0x000000160006a202 */ /* 0x000fc60000000f00 */
[----:B------:R-:W-:Y:S01]  /*1440*/  @P2 IMAD R2, R171, R0, RZ ;  /* 0x00000000ab022224 */ /* 0x000fe200078e02ff */
[----:B------:R-:W-:Y:S02]  /*1450*/  @!P2 IADD3 R7, PT, PT, R23, R7, RZ ;  /* 0x000000071707a210 */ /* 0x000fe40007ffe0ff */
[----:B------:R-:W-:Y:S01]  /*1460*/  LEA R0, R57, 0xffffff00, 0x8 ;  /* 0xffffff0039007811 */ /* 0x000fe200078e40ff */
[----:B------:R-:W-:Y:S01]  /*1470*/  @P2 IMAD.IADD R7, R21, 0x1, R2 ;  /* 0x0000000115072824 */ /* 0x000fe200078e0202 */
        /* <DEDUP_REMOVED lines=30> */
.L_x_4670:
[----:B------:R-:W-:Y:S05]  /*1660*/  BSYNC.RECONVERGENT B0 ;  /* 0x0000000000007941 */ /* 0x000fea0003800200 */
.L_x_4668:
        /* <DEDUP_REMOVED lines=29> */
[----:B------:R-:W-:Y:S01]  /*1840*/  LOP3.LUT R10, R169, 0x18, RZ, 0xc0, !PT ;  /* 0x00000018a90a7812 */ /* 0x000fe200078ec0ff */
[----:B------:R-:W-:Y:S01]  /*1850*/  @!P3 VIADD R9, R9, 0x1 ;  /* 0x000000010909b836 */ /* 0x000fe20000000000 */
[----:B------:R-:W-:Y:S02]  /*1860*/  LOP3.LUT R18, R182, R5, RZ, 0x3c, !PT ;  /* 0x00000005b6127212 */ /* 0x000fe400078e3cff */
[----:B------:R-:W-:Y:S02]  /*1870*/  IADD3 R28, P1, PT, R10, R12, RZ ;  /* 0x0000000c0a1c7210 */ /* 0x000fe40007f3e0ff */
[----:B------:R-:W-:-:S03]  /*1880*/  ISETP.GE.AND P2, PT, R18, RZ, PT ;  /* 0x000000ff1200720c */ /* 0x000fc60003f46270 */
[----:B------:R-:W-:Y:S01]  /*1890*/  IMAD.X R29, RZ, RZ, R6, P1 ;  /* 0x000000ffff1d7224 */ /* 0x000fe200008e0606 */
[----:B------:R-:W-:Y:S02]  /*18a0*/  ISETP.NE.AND P1, PT, R5, RZ, PT ;  /* 0x000000ff0500720c */ /* 0x000fe40003f25270 */
[----:B------:R-:W-:Y:S01]  /*18b0*/  @P4 IADD3 R9, PT, PT, R9, 0x1, RZ ;  /* 0x0000000109094810 */ /* 0x000fe20007ffe0ff */
[----:B-----5:R-:W-:-:S04]  /*18c0*/  IMAD R12, R11, R172, RZ ;  /* 0x000000ac0b0c7224 */ /* 0x020fc800078e02ff */
[----:B------:R-:W-:Y:S02]  /*18d0*/  IMAD.MOV.U32 R6, RZ, RZ, R9 ;  /* 0x000000ffff067224 */ /* 0x000fe400078e0009 */
[C---:B------:R-:W-:Y:S02]  /*18e0*/  IMAD R12, R0.reuse, R173, R12 ;  /* 0x000000ad000c7224 */ /* 0x040fe400078e020c */
[----:B------:R-:W-:-:S04]  /*18f0*/  IMAD.WIDE.U32 R28, R0, R172, R28 ;  /* 0x000000ac001c7225 */ /* 0x000fc800078e001c */
[----:B------:R-:W-:Y:S01]  /*1900*/  @!P2 IMAD.MOV R6, RZ, RZ, -R6 ;  /* 0x000000ffff06a224 */ /* 0x000fe200078e0a06 */
[----:B------:R-:W-:Y:S01]  /*1910*/  @!P1 LOP3.LUT R6, RZ, R5, RZ, 0x33, !PT ;  /* 0x00000005ff069212 */ /* 0x000fe200078e33ff */
[----:B------:R-:W-:-:S04]  /*1920*/  IMAD.IADD R29, R29, 0x1, R12 ;  /* 0x000000011d1d7824 */ /* 0x000fc800078e020c */
[----:B------:R-:W-:Y:S01]  /*1930*/  IMAD R5, R25, R6, RZ ;  /* 0x0000000619057224 */ /* 0x000fe200078e02ff */
[----:B------:R-:W-:Y:S01]  /*1940*/  SHF.R.U32.HI R128, RZ, 0x2, R164 ;  /* 0x00000002ff807819 */ /* 0x000fe200000116a4 */
[----:B------:R-:W-:Y:S01]  /*1950*/  IMAD.MOV.U32 R129, RZ, RZ, RZ ;  /* 0x000000ffff817224 */ /* 0x000fe200078e00ff */
[----:B------:R-:W1:Y:S03]  /*1960*/  S2R R59, SR_CgaCtaId ;  /* 0x00000000003b7919 */ /* 0x000e660000008800 */
        /* <DEDUP_REMOVED lines=20> */
[----:B------:R-:W-:Y:S02]  /*1ab0*/  IADD3 R18, P1, PT, R10, R18, RZ ;  /* 0x000000120a127210 */ /* 0x000fe40007f3e0ff */
[----:B------:R-:W-:Y:S01]  /*1ac0*/  SHF.R.S32.HI R0, RZ, 0x1f, R6 ;  /* 0x0000001fff007819 */ /* 0x000fe20000011406 */
[----:B------:R-:W-:-:S04]  /*1ad0*/  IMAD.WIDE.U32 R26, R6, R24, R28 ;  /* 0x00000018061a7225 */ /* 0x000fc800078e001c */
[----:B------:R-:W-:Y:S02]  /*1ae0*/  IMAD.X R19, RZ, RZ, R9, P1 ;  /* 0x000000ffff137224 */ /* 0x000fe400008e0609 */
[----:B------:R-:W-:Y:S02]  /*1af0*/  IMAD R24, R0, R24, R5 ;  /* 0x0000001800187224 */ /* 0x000fe400078e0205 */
[-C--:B------:R-:W-:Y:S02]  /*1b00*/  IMAD R5, R23, R182.reuse, RZ ;  /* 0x000000b617057224 */ /* 0x080fe400078e02ff */
[----:B------:R-:W-:Y:S02]  /*1b10*/  IMAD.IADD R23, R27, 0x1, R24 ;  /* 0x000000011b177824 */ /* 0x000fe400078e0218 */
[----:B------:R-:W-:Y:S01]  /*1b20*/  IMAD.WIDE.U32 R28, R22, R182, R18 ;  /* 0x000000b6161c7225 */ /* 0x000fe200078e0012 */
[----:B------:R-:W-:-:S03]  /*1b30*/  IADD3 R18, P0, PT, R10, R8, RZ ;  /* 0x000000080a127210 */ /* 0x000fc60007f1e0ff */
[----:B------:R-:W-:Y:S01]  /*1b40*/  IMAD.WIDE.U32 R24, R183, 0x40, R128 ;  /* 0x00000040b7187825 */ /* 0x000fe200078e0080 */
[----:B------:R-:W-:-:S03]  /*1b50*/  MOV R8, R28 ;  /* 0x0000001c00087202 */ /* 0x000fc60000000f00 */
[----:B------:R-:W-:Y:S02]  /*1b60*/  IMAD.IADD R9, R29, 0x1, R5 ;  /* 0x000000011d097824 */ /* 0x000fe400078e0205 */
[-C--:B------:R-:W-:Y:S01]  /*1b70*/  IMAD R5, R25, R20.reuse, RZ ;  /* 0x0000001419057224 */ /* 0x080fe200078e02ff */
[C---:B------:R-:W-:Y:S01]  /*1b80*/  SHF.L.U64.HI R70, R20.reuse, 0x5, R21 ;  /* 0x0000000514467819 */ /* 0x040fe20000010215 */
[----:B------:R-:W-:Y:S02]  /*1b90*/  IMAD.SHL.U32 R69, R20, 0x20, RZ ;  /* 0x0000002014457824 */ /* 0x000fe400078e00ff */
[C---:B------:R-:W-:Y:S02]  /*1ba0*/  IMAD R5, R24.reuse, R21, R5 ;  /* 0x0000001518057224 */ /* 0x040fe400078e0205 */
[----:B------:R-:W-:Y:S01]  /*1bb0*/  IMAD.WIDE.U32 R20, R24, R20, R8 ;  /* 0x0000001418147225 */ /* 0x000fe200078e0008 */
[----:B------:R-:W-:-:S03]  /*1bc0*/  MOV R22, R26 ;  /* 0x0000001a00167202 */ /* 0x000fc60000000f00 */
[----:B------:R-:W-:Y:S01]  /*1bd0*/  IMAD.X R19, RZ, RZ, R4, P0 ;  /* 0x000000ffff137224 */ /* 0x000fe200000e0604 */
[----:B------:R-:W-:Y:S01]  /*1be0*/  SHF.R.S32.HI R4, RZ, 0x1f, R71 ;  /* 0x0000001fff047819 */ /* 0x000fe20000011447 */
[----:B------:R-:W-:Y:S01]  /*1bf0*/  IMAD.IADD R5, R21, 0x1, R5 ;  /* 0x0000000115057824 */ /* 0x000fe200078e0205 */
[----:B----4-:R-:W-:Y:S02]  /*1c00*/  LEA R130, P2, R20, R16, 0x1 ;  /* 0x0000001014827211 */ /* 0x010fe400078408ff */
[----:B------:R-:W-:Y:S01]  /*1c10*/  LEA.HI R4, R4, R71, RZ, 0x8 ;  /* 0x0000004704047211 */ /* 0x000fe200078f40ff */
[----:B------:R-:W-:Y:S01]  /*1c20*/  IMAD.WIDE.U32 R8, R128, R172, R22 ;  /* 0x000000ac80087225 */ /* 0x000fe200078e0016 */
[----:B------:R-:W-:Y:S02]  /*1c30*/  LEA.HI.X R131, R20, R17, R5, 0x1, P2 ;  /* 0x0000001114837211 */ /* 0x000fe400010f0c05 */
[----:B------:R-:W-:Y:S01]  /*1c40*/  SHF.R.S32.HI R5, RZ, 0x8, R4 ;  /* 0x00000008ff057819 */ /* 0x000fe20000011404 */
[----:B------:R-:W-:Y:S01]  /*1c50*/  IMAD.IADD R179, R9, 0x1, R179 ;  /* 0x0000000109b37824 */ /* 0x000fe200078e02b3 */
[----:B------:R-:W-:-:S02]  /*1c60*/  LEA R178, P0, R8, R2, 0x1 ;  /* 0x0000000208b27211 */ /* 0x000fc400078008ff */
[----:B------:R-:W-:Y:S02]  /*1c70*/  VIMNMX R66, PT, PT, R174, R5, !PT ;  /* 0x00000005ae427248 */ /* 0x000fe40007fe0100 */
[----:B------:R-:W-:Y:S02]  /*1c80*/  LEA.HI.X R179, R8, R3, R179, 0x1, P0 ;  /* 0x0000000308b37211 */ /* 0x000fe400000f0cb3 */
[----:B------:R-:W-:Y:S02]  /*1c90*/  ISETP.GT.U32.AND P0, PT, R57, R66, PT ;  /* 0x000000423900720c */ /* 0x000fe40003f04070 */
[----:B------:R-:W-:Y:S01]  /*1ca0*/  LOP3.LUT R3, R169, 0xc0, RZ, 0xc0, !PT ;  /* 0x000000c0a9037812 */ /* 0x000fe200078ec0ff */
[----:B------:R-:W-:-:S03]  /*1cb0*/  IMAD.WIDE.U32 R18, R128, R170, R18 ;  /* 0x000000aa80127225 */ /* 0x000fc600078e0012 */
[----:B------:R-:W-:Y:S02]  /*1cc0*/  LOP3.LUT R58, R3, 0x18, R164, 0xf8, !PT ;  /* 0x00000018033a7812 */ /* 0x000fe400078ef8a4 */
[----:B------:R-:W-:Y:S02]  /*1cd0*/  IADD3 R175, PT, PT, R19, R175, RZ ;  /* 0x000000af13af7210 */ /* 0x000fe40007ffe0ff */
[C---:B------:R-:W-:Y:S02]  /*1ce0*/  LEA R176, P1, R18.reuse, R14, 0x1 ;  /* 0x0000000e12b07211 */ /* 0x040fe400078208ff */
[----:B------:R-:W-:Y:S02]  /*1cf0*/  LOP3.LUT R58, R177, R58, R10, 0xf6, !PT ;  /* 0x0000003ab13a7212 */ /* 0x000fe400078ef60a */
        /* <DEDUP_REMOVED lines=53> */
[C---:B-----5:R-:W-:Y:S01]  /*2050*/  SHF.L.U64.HI R81, R134.reuse, 0x6, R135 ;  /* 0x0000000686517819 */ /* 0x060fe20000010287 */
        /* <DEDUP_REMOVED lines=59> */
.L_x_4710:
        /* <DEDUP_REMOVED lines=156> */
.L_x_4673:
        /* <DEDUP_REMOVED lines=74> */
.L_x_4677:
[----:B------:R-:W-:Y:S05]  /*3270*/  BSYNC.RECONVERGENT B0 ;  /* 0x0000000000007941 */ /* 0x000fea0003800200 */
.L_x_4676:
        /* <DEDUP_REMOVED lines=57> */
.L_x_4679:
[----:B------:R-:W-:Y:S05]  /*3610*/  BSYNC.RECONVERGENT B0 ;  /* 0x0000000000007941 */ /* 0x000fea0003800200 */
.L_x_4678:
        /* <DEDUP_REMOVED lines=57> */
.L_x_4681:
[----:B------:R-:W-:Y:S05]  /*39b0*/  BSYNC.RECONVERGENT B0 ;  /* 0x0000000000007941 */ /* 0x000fea0003800200 */
.L_x_4680:
        /* <DEDUP_REMOVED lines=58> */
.L_x_4683:
[----:B------:R-:W-:Y:S05]  /*3d60*/  BSYNC.RECONVERGENT B0 ;  /* 0x0000000000007941 */ /* 0x000fea0003800200 */
.L_x_4682:
        /* <DEDUP_REMOVED lines=64> */
.L_x_4685:
[----:B------:R-:W-:Y:S05]  /*4170*/  BSYNC.RECONVERGENT B0 ;  /* 0x0000000000007941 */ /* 0x000fea0003800200 */
.L_x_4684:
        /* <DEDUP_REMOVED lines=57> */
.L_x_4687:
[----:B------:R-:W-:Y:S05]  /*4510*/  BSYNC.RECONVERGENT B0 ;  /* 0x0000000000007941 */ /* 0x000fea0003800200 */
.L_x_4686:
        /* <DEDUP_REMOVED lines=59> */
.L_x_4689:
[----:B------:R-:W-:Y:S05]  /*48d0*/  BSYNC.RECONVERGENT B0 ;  /* 0x0000000000007941 */ /* 0x000fea0003800200 */
.L_x_4688:
        /* <DEDUP_REMOVED lines=59> */
.L_x_4691:
[----:B------:R-:W-:Y:S05]  /*4c90*/  BSYNC.RECONVERGENT B0 ;  /* 0x0000000000007941 */ /* 0x000fea0003800200 */
.L_x_4690:
[----:B------:R-:W5:Y:S02]  /*4ca0*/  LD.E R3, desc[UR4][R148.64+0xd0] ;  /* 0x0000d00494037980 */ /* 0x000f64000c101900 */
[----:B-----5:R-:W-:Y:S05]  /*4cb0*/  IMAD.U32 R3, R3, -0x80, RZ ;  /* 0xffffff8003037824 */ /* 0x020fea00078e00ff */
[C---:B------:R-:W-:Y:S02]  /*4cc0*/  LEA R14, P1, R3.reuse, R14, 0x1 ;  /* 0x0000000e030e7211 */ /* 0x040fe400078208ff */
[C---:B------:R-:W-:Y:S02]  /*4cd0*/  LEA R50, P0, R3.reuse, R50, 0x1 ;  /* 0x0000003203327211 */ /* 0x040fe400078008ff */
[C---:B------:R-:W-:Y:S02]  /*4ce0*/  LEA.HI.X.SX32 R15, R3.reuse, R15, 0x1, P1 ;  /* 0x0000000f030f7211 */ /* 0x040fe400008f0eff */
[----:B------:R-:W-:Y:S01]  /*4cf0*/  LEA.HI.X.SX32 R51, R3, R51, 0x1, P0 ;  /* 0x0000003303337211 */ /* 0x000fe200000f0eff */
[----:B------:R-:W-:Y:S05]  /*4d00*/  BRA `(.L_x_4674) ;  /* 0x0000003000447947 */ /* 0x000fea0003800000 */
.L_x_4675:
        /* <DEDUP_REMOVED lines=99> */
.L_x_4693:
[----:B------:R-:W-:Y:S05]  /*5340*/  BSYNC.RECONVERGENT B0 ;  /* 0x0000000000007941 */ /* 0x000fea0003800200 */
.L_x_4692:
        /* <DEDUP_REMOVED lines=96> */
.L_x_4695:
[----:B------:R-:W-:Y:S05]  /*5950*/  BSYNC.RECONVERGENT B0 ;  /* 0x0000000000007941 */ /* 0x000fea0003800200 */
.L_x_4694:
        /* <DEDUP_REMOVED lines=97> */
.L_x_4697:
[----:B------:R-:W-:Y:S05]  /*5f70*/  BSYNC.RECONVERGENT B0 ;  /* 0x0000000000007941 */ /* 0x000fea0003800200 */
.L_x_4696:
        /* <DEDUP_REMOVED lines=96> */
.L_x_4699:
[----:B------:R-:W-:Y:S05]  /*6580*/  BSYNC.RECONVERGENT B0 ;  /* 0x0000000000007941 */ /* 0x000fea0003800200 */
.L_x_4698:
        /* <DEDUP_REMOVED lines=94> */
.L_x_4701:
[----:B------:R-:W-:Y:S05]  /*6b70*/  BSYNC.RECONVERGENT B0 ;  /* 0x0000000000007941 */ /* 0x000fea0003800200 */
.L_x_4700:
        /* <DEDUP_REMOVED lines=99> */
.L_x_4703:
[----:B------:R-:W-:Y:S05]  /*71b0*/  BSYNC.RECONVERGENT B0 ;  /* 0x0000000000007941 */ /* 0x000fea0003800200 */
.L_x_4702:
        /* <DEDUP_REMOVED lines=95> */
.L_x_4705:
[----:B------:R-:W-:Y:S05]  /*77b0*/  BSYNC.RECONVERGENT B0 ;  /* 0x0000000000007941 */ /* 0x000fea0003800200 */
.L_x_4704:
        /* <DEDUP_REMOVED lines=95> */
.L_x_4707:
[----:B------:R-:W-:Y:S05]  /*7db0*/  BSYNC.RECONVERGENT B0 ;  /* 0x0000000000007941 */ /* 0x000fea0003800200 */
.L_x_4706:
[----:B------:R-:W5:Y:S02]  /*7dc0*/  LD.E R3, desc[UR4][R148.64+0xd0] ;  /* 0x0000d00494037980 */ /* 0x000f64000c101900 */
[----:B-----5:R-:W-:Y:S05]  /*7dd0*/  IMAD.U32 R3, R3, -0x80, RZ ;  /* 0xffffff8003037824 */ /* 0x020fea00078e00ff */
[C---:B------:R-:W-:Y:S02]  /*7de0*/  LEA R92, P1, R3.reuse, R92, 0x1 ;  /* 0x0000005c035c7211 */ /* 0x040fe400078208ff */
[C---:B------:R-:W-:Y:S02]  /*7df0*/  LEA R90, P0, R3.reuse, R90, 0x1 ;  /* 0x0000005a035a7211 */ /* 0x040fe400078008ff */
[C---:B------:R-:W-:Y:S02]  /*7e00*/  LEA.HI.X.SX32 R93, R3.reuse, R93, 0x1, P1 ;  /* 0x0000005d035d7211 */ /* 0x040fe400008f0eff */
[----:B------:R-:W-:Y:S09]  /*7e10*/  LEA.HI.X.SX32 R91, R3, R91, 0x1, P0 ;  /* 0x0000005b035b7211 */ /* 0x000ff200000f0eff */
.L_x_4674:
[----:B------:R-:W-:Y:S05]  /*7e20*/  BSYNC.RECONVERGENT B1 ;  /* 0x0000000000017941 */ /* 0x000fea0003800200 */
.L_x_4672:
        /* <DEDUP_REMOVED lines=101> */
.L_x_4709:
[----:B------:R-:W-:Y:S05]  /*8480*/  BSYNC.RECONVERGENT B0 ;  /* 0x0000000000007941 */ /* 0x000fea0003800200 */
.L_x_4708:
[----:B------:R-:W-:Y:S05]  /*8490*/  @P2 BRA `(.L_x_4710) ;  /* 0xffffff9c00dc2947 */ /* 0x000fea000383ffff */
.L_x_4671:
        /* <DEDUP_REMOVED lines=17> */
.L_x_4715:
[----:B------:R2:W-:Y:S02]  /*85b0*/  STS.128 [R58], RZ ;  /* 0x000000ff3a007388 */ /* 0x0005e40000000c00 */
.L_x_4714:
[----:B------:R-:W-:Y:S05]  /*85c0*/  BSYNC.RECONVERGENT B0 ;  /* 0x0000000000007941 */ /* 0x000fea0003800200 */
.L_x_4713:
        /* <DEDUP_REMOVED lines=13> */
.L_x_4712:
        /* <DEDUP_REMOVED lines=83> */
.L_x_4722:
[----:B------:R-:W-:Y:S05]  /*8bd0*/  BSYNC.RECONVERGENT B0 ;  /* 0x0000000000007941 */ /* 0x000fea0003800200 */
.L_x_4721:
[----:B-----5:R3:W-:Y:S01]  /*8be0*/  STS.128 [R58], R12 ;  /* 0x0000000c3a007388 */ /* 0x0207e20000000c00 */
[----:B------:R-:W-:Y:S05]  /*8bf0*/  BRA `(.L_x_4719) ;  /* 0x0000000000047947 */ /* 0x000fea0003800000 */
.L_x_4720:
[----:B------:R2:W-:Y:S02]  /*8c00*/  STS.128 [R58], RZ ;  /* 0x000000ff3a007388 */ /* 0x0005e40000000c00 */
.L_x_4719:
[----:B------:R-:W-:Y:S05]  /*8c10*/  BSYNC.RECONVERGENT B1 ;  /* 0x0000000000017941 */ /* 0x000fea0003800200 */
.L_x_4718:
        /* <DEDUP_REMOVED lines=59> */
.L_x_4724:
[----:B------:R-:W-:Y:S05]  /*8fd0*/  BSYNC.RECONVERGENT B0 ;  /* 0x0000000000007941 */ /* 0x000fea0003800200 */
.L_x_4723:
[----:B-----5:R3:W-:Y:S01]  /*8fe0*/  STS.128 [R58+0x800], R12 ;  /* 0x0008000c3a007388 */ /* 0x0207e20000000c00 */
[----:B------:R-:W-:Y:S05]  /*8ff0*/  BRA `(.L_x_4716) ;  /* 0x0000000800e47947 */ /* 0x000fea0003800000 */
.L_x_4717:
        /* <DEDUP_REMOVED lines=91> */
.L_x_4729:
[----:B------:R-:W-:Y:S05]  /*95b0*/  BSYNC.RECONVERGENT B0 ;  /* 0x0000000000007941 */ /* 0x000fea0003800200 */
.L_x_4728:
[----:B-----5:R3:W-:Y:S01]  /*95c0*/  STS.128 [R58], R20 ;  /* 0x000000143a007388 */ /* 0x0207e20000000c00 */
[----:B------:R-:W-:Y:S05]  /*95d0*/  BRA `(.L_x_4726) ;  /* 0x0000000000047947 */ /* 0x000fea0003800000 */
.L_x_4727:
[----:B------:R2:W-:Y:S02]  /*95e0*/  STS.128 [R58], RZ ;  /* 0x000000ff3a007388 */ /* 0x0005e40000000c00 */
.L_x_4726:
[----:B------:R-:W-:Y:S05]  /*95f0*/  BSYNC.RECONVERGENT B1 ;  /* 0x0000000000017941 */ /* 0x000fea0003800200 */
.L_x_4725:
        /* <DEDUP_REMOVED lines=87> */
.L_x_4731:
[----:B------:R-:W-:Y:S05]  /*9b70*/  BSYNC.RECONVERGENT B0 ;  /* 0x0000000000007941 */ /* 0x000fea0003800200 */
.L_x_4730:
[----:B-----5:R4:W-:Y:S02]  /*9b80*/  STS.128 [R58+0x800], R20 ;  /* 0x000800143a007388 */ /* 0x0209e40000000c00 */
.L_x_4716:
[----:B------:R-:W-:Y:S05]  /*9b90*/  BSYNC.RECONVERGENT B2 ;  /* 0x0000000000027941 */ /* 0x000fea0003800200 */
.L_x_4711:
[----:B-1----:R-:W-:Y:S01]  /*9ba0*/  IADD3 R3, PT, PT, -R68, R63, RZ ;  /* 0x0000003f44037210 */ /* 0x002fe20007ffe1ff */
[----:B------:R-:W-:Y:S03]  /*9bb0*/  BSSY.RECONVERGENT B0, `(.L_x_4732) ;  /* 0x000000d000007945 */ /* 0x000fe60003800200 */
[----:B------:R-:W-:-:S13]  /*9bc0*/  ISETP.GE.AND P2, PT, R128, R3, PT ;  /* 0x000000038000720c */ /* 0x000fda0003f46270 */
        /* <DEDUP_REMOVED lines=10> */
.L_x_4734:
[----:B------:R1:W-:Y:S02]  /*9c70*/  STS.128 [R58+0x1000], RZ ;  /* 0x001000ff3a007388 */ /* 0x0003e40000000c00 */
.L_x_4733:
[----:B------:R-:W-:Y:S05]  /*9c80*/  BSYNC.RECONVERGENT B0 ;  /* 0x0000000000007941 */ /* 0x000fea0003800200 */
.L_x_4732:
[----:B------:R-:W-:Y:S01]  /*9c90*/  ISETP.GE.AND P1, PT, R8, R3, PT ;  /* 0x000000030800720c */ /* 0x000fe20003f26270 */
[C---:B------:R-:W-:Y:S01]  /*9ca0*/  IMAD.SHL.U32 R19, R62.reuse, 0x2, RZ ;  /* 0x000000023e137824 */ /* 0x040fe200078e00ff */
        /* <DEDUP_REMOVED lines=12> */
.L_x_4737:
[----:B------:R1:W-:Y:S02]  /*9d70*/  STS.128 [R58+0x1800], RZ ;  /* 0x001800ff3a007388 */ /* 0x0003e40000000c00 */
.L_x_4736:
[----:B------:R-:W-:Y:S05]  /*9d80*/  BSYNC.RECONVERGENT B0 ;  /* 0x0000000000007941 */ /* 0x000fea0003800200 */
.L_x_4735:
        /* <DEDUP_REMOVED lines=13> */
.L_x_4740:
[----:B------:R2:W-:Y:S02]  /*9e60*/  STS.128 [R58+0x2000], RZ ;  /* 0x002000ff3a007388 */ /* 0x0005e40000000c00 */
.L_x_4739:
[----:B------:R-:W-:Y:S05]  /*9e70*/  BSYNC.RECONVERGENT B0 ;  /* 0x0000000000007941 */ /* 0x000fea0003800200 */
.L_x_4738:
[----:B---3--:R-:W-:Y:S01]  /*9e80*/  IADD3 R14, PT, PT, R128, 0x60, RZ ;  /* 0x00000060800e7810 */ /* 0x008fe20007ffe0ff */
        /* <DEDUP_REMOVED lines=12> */
.L_x_4743:
[----:B------:R3:W-:Y:S02]  /*9f50*/  STS.128 [R58+0x2800], RZ ;  /* 0x002800ff3a007388 */ /* 0x0007e40000000c00 */
.L_x_4742:
[----:B------:R-:W-:Y:S05]  /*9f60*/  BSYNC.RECONVERGENT B0 ;  /* 0x0000000000007941 */ /* 0x000fea0003800200 */
.L_x_4741:
[----:B------:R-:W-:Y:S01]  /*9f70*/  IADD3 R12, PT, PT, R128, 0x80, RZ ;  /* 0x00000080800c7810 */ /* 0x000fe20007ffe0ff */
[----:B------:R-:W-:Y:S03]  /*9f80*/  BSSY.RECONVERGENT B0, `(.L_x_4744) ;  /* 0x0000010000007945 */ /* 0x000fe60003800200 */
[----:B------:R-:W-:-:S13]  /*9f90*/  ISETP.GE.AND P0, PT, R12, R3, PT ;  /* 0x000000030c00720c */ /* 0x000fda0003f06270 */
[----:B------:R-:W-:Y:S05]  /*9fa0*/  @P0 BRA `(.L_x_4745) ;  /* 0x0000000000340947 */ /* 0x000fea0003800000 */
[----:B------:R-:W-:-:S13]  /*9fb0*/  ISETP.GE.AND P0, PT, R10, R185, PT ;  /* 0x000000b90a00720c */ /* 0x000fda0003f06270 */
[----:B------:R-:W-:Y:S05]  /*9fc0*/  @P0 BRA `(.L_x_4746) ;  /* 0x0000000000280947 */ /* 0x000fea0003800000 */
[----:B-123--:R-:W-:Y:S01]  /*9fd0*/  MOV R4, R18 ;  /* 0x0000001200047202 */ /* 0x00efe20000000f00 */
        /* <DEDUP_REMOVED lines=9> */
.L_x_4746:
[----:B------:R1:W-:Y:S02]  /*a070*/  STS.128 [R58+0x3000], RZ ;  /* 0x003000ff3a007388 */ /* 0x0003e40000000c00 */
.L_x_4745:
[----:B------:R-:W-:Y:S05]  /*a080*/  BSYNC.RECONVERGENT B0 ;  /* 0x0000000000007941 */ /* 0x000fea0003800200 */
.L_x_4744:
[----:B------:R-:W-:Y:S01]  /*a090*/  IADD3 R6, PT, PT, R128, 0xa0, RZ ;  /* 0x000000a080067810 */ /* 0x000fe20007ffe0ff */
[----:B------:R-:W-:Y:S03]  /*a0a0*/  BSSY.RECONVERGENT B0, `(.L_x_4747) ;  /* 0x000000d000007945 */ /* 0x000fe60003800200 */
[----:B------:R-:W-:-:S13]  /*a0b0*/  ISETP.GE.AND P0, PT, R6, R3, PT ;  /* 0x000000030600720c */ /* 0x000fda0003f06270 */
[----:B------:R-:W-:Y:S05]  /*a0c0*/  @P0 BRA `(.L_x_4748) ;  /* 0x0000000000280947 */ /* 0x000fea0003800000 */
[----:B------:R-:W-:-:S13]  /*a0d0*/  ISETP.GE.AND P0, PT, R10, R185, PT ;  /* 0x000000b90a00720c */ /* 0x000fda0003f06270 */
[----:B------:R-:W-:Y:S05]  /*a0e0*/  @P0 BRA `(.L_x_4749) ;  /* 0x00000000001c0947 */ /* 0x000fea0003800000 */
[----:B-123--:R-:W-:-:S04]  /*a0f0*/  LEA R4, P0, R170, R18, 0x8 ;  /* 0x00000012aa047211 */ /* 0x00efc800078040ff */
[----:B------:R-:W-:-:S05]  /*a100*/  LEA.HI.X R5, R170, R19, R171, 0x8, P0 ;  /* 0x00000013aa057211 */ /* 0x000fca00000f44ab */
[----:B------:R-:W-:Y:S01]  /*a110*/  @!PT LDS RZ, [RZ] ;  /* 0x00000000fffff984 */ /* 0x000fe20000000800 */
[----:B------:R-:W-:Y:S01]  /*a120*/  @!PT LDS RZ, [RZ] ;  /* 0x00000000fffff984 */ /* 0x000fe20000000800 */
[----:B------:R-:W-:Y:S01]  /*a130*/  @!PT LDS RZ, [RZ] ;  /* 0x00000000fffff984 */ /* 0x000fe20000000800 */
[----:B------:R1:W-:Y:S01]  /*a140*/  LDGSTS.E.BYPASS.LTC128B.128 [R58+0x3800], desc[UR4][R4.64] ;  /* 0x03800000043a7fae */ /* 0x0003e2000b981a04 */
[----:B------:R-:W-:Y:S05]  /*a150*/  BRA `(.L_x_4748) ;  /* 0x0000000000047947 */ /* 0x000fea0003800000 */
.L_x_4749:
[----:B------:R1:W-:Y:S02]  /*a160*/  STS.128 [R58+0x3800], RZ ;  /* 0x003800ff3a007388 */ /* 0x0003e40000000c00 */
.L_x_4748:
[----:B------:R-:W-:Y:S05]  /*a170*/  BSYNC.RECONVERGENT B0 ;  /* 0x0000000000007941 */ /* 0x000fea0003800200 */
.L_x_4747:
[----:B-123--:R-:W-:Y:S01]  /*a180*/  IADD3 R4, PT, PT, R128, 0xc0, RZ ;  /* 0x000000c080047810 */ /* 0x00efe20007ffe0ff */
[----:B------:R-:W-:Y:S03]  /*a190*/  BSSY.RECONVERGENT B0, `(.L_x_4750) ;  /* 0x0000010000007945 */ /* 0x000fe60003800200 */
[----:B------:R-:W-:-:S13]  /*a1a0*/  ISETP.GE.AND P0, PT, R4, R3, PT ;  /* 0x000000030400720c */ /* 0x000fda0003f06270 */
[----:B------:R-:W-:Y:S05]  /*a1b0*/  @P0 BRA `(.L_x_4751) ;  /* 0x0000000000340947 */ /* 0x000fea0003800000 */
[----:B------:R-:W-:-:S13]  /*a1c0*/  ISETP.GE.AND P0, PT, R10, R185, PT ;  /* 0x000000b90a00720c */ /* 0x000fda0003f06270 */
        /* <DEDUP_REMOVED lines=11> */
.L_x_4752:
[----:B------:R2:W-:Y:S02]  /*a280*/  STS.128 [R58+0x4000], RZ ;  /* 0x004000ff3a007388 */ /* 0x0005e40000000c00 */
.L_x_4751:
[----:B------:R-:W-:Y:S05]  /*a290*/  BSYNC.RECONVERGENT B0 ;  /* 0x0000000000007941 */ /* 0x000fea0003800200 */
.L_x_4750:
        /* <DEDUP_REMOVED lines=14> */
.L_x_4755:
[----:B------:R3:W-:Y:S02]  /*a380*/  STS.128 [R58+0x4800], RZ ;  /* 0x004800ff3a007388 */ /* 0x0007e40000000c00 */
.L_x_4754:
[----:B------:R-:W-:Y:S05]  /*a390*/  BSYNC.RECONVERGENT B0 ;  /* 0x0000000000007941 */ /* 0x000fea0003800200 */
.L_x_4753:
[----:B----4-:R-:W4:Y:S04]  /*a3a0*/  LD.E.64 R22, desc[UR4][R148.64+0x1c0] ;  /* 0x0001c00494167980 */ /* 0x010f28000c101b00 */
[----:B-1----:R-:W2:Y:S01]  /*a3b0*/  LD.E.64 R20, desc[UR4][R148.64+0x1b8] ;  /* 0x0001b80494147980 */ /* 0x002ea2000c101b00 */
[----:B---3--:R-:W-:Y:S02]  /*a3c0*/  MOV R18, R182 ;  /* 0x000000b600127202 */ /* 0x008fe40000000f00 */
[----:B------:R-:W-:Y:S01]  /*a3d0*/  MOV R19, RZ ;  /* 0x000000ff00137202 */ /* 0x000fe20000000f00 */
[----:B------:R-:W3:Y:S04]  /*a3e0*/  LD.E R5, desc[UR4][R148.64+0xd8] ;  /* 0x0000d80494057980 */ /* 0x000ee8000c101900 */
[----:B------:R-:W0:Y:S01]  /*a3f0*/  LDGDEPBAR ;  /* 0x00000000000079af */ /* 0x000e220000000000 */
[----:B----4-:R-:W-:-:S04]  /*a400*/  IMAD.WIDE.U32 R18, R181, R22, R18 ;  /* 0x00000016b5127225 */ /* 0x010fc800078e0012 */
[----:B------:R-:W-:Y:S01]  /*a410*/  IMAD R2, R23, R181, RZ ;  /* 0x000000b517027224 */ /* 0x000fe200078e02ff */
[----:B--2---:R-:W-:Y:S02]  /*a420*/  LEA R22, P0, R18, R20, 0x2 ;  /* 0x0000001412167211 */ /* 0x004fe400078010ff */
[----:B------:R1:W5:Y:S02]  /*a430*/  LD.E R20, desc[UR4][R148.64+0x188] ;  /* 0x0001880494147980 */ /* 0x000364000c101900 */
        /* <DEDUP_REMOVED lines=12> */
[----:B------:R-:W-:Y:S01]  /*a500*/  @!PT LDS RZ, [RZ] ;  /* 0x00000000fffff984 */ /* 0x000fe20000000800 */
[----:B------:R-:W-:Y:S01]  /*a510*/  @!PT LDS RZ, [RZ] ;  /* 0x00000000fffff984 */ /* 0x000fe20000000800 */
[----:B------:R-:W-:Y:S01]  /*a520*/  @!PT LDS RZ, [RZ] ;  /* 0x00000000fffff984 */ /* 0x000fe20000000800 */
[----:B------:R1:W-:Y:S01]  /*a530*/  LDGSTS.E.BYPASS.LTC128B.128 [R58+0x5000], desc[UR4][R178.64] ;  /* 0x05000000b23a7fae */ /* 0x0003e2000b981a04 */
[----:B------:R-:W-:Y:S05]  /*a540*/  BRA `(.L_x_4759) ;  /* 0x00000000000c7947 */ /* 0x000fea0003800000 */
.L_x_4758:
[----:B------:R2:W-:Y:S01]  /*a550*/  STS.128 [R58+0x5000], RZ ;  /* 0x005000ff3a007388 */ /* 0x0005e20000000c00 */
[----:B------:R-:W-:Y:S05]  /*a560*/  BRA `(.L_x_4759) ;  /* 0x0000000000047947 */ /* 0x000fea0003800000 */
.L_x_4757:
[----:B------:R3:W-:Y:S02]  /*a570*/  STS.128 [R58+0x5000], RZ ;  /* 0x005000ff3a007388 */ /* 0x0007e40000000c00 */
.L_x_4759:
[----:B------:R-:W-:Y:S05]  /*a580*/  BSYNC.RECONVERGENT B0 ;  /* 0x0000000000007941 */ /* 0x000fea0003800200 */
.L_x_4756:
        /* <DEDUP_REMOVED lines=13> */
.L_x_4762:
[----:B------:R1:W-:Y:S02]  /*a660*/  STS.128 [R58+0x5800], RZ ;  /* 0x005800ff3a007388 */ /* 0x0003e40000000c00 */
.L_x_4761:
[----:B------:R-:W-:Y:S05]  /*a670*/  BSYNC.RECONVERGENT B0 ;  /* 0x0000000000007941 */ /* 0x000fea0003800200 */
.L_x_4760:
        /* <DEDUP_REMOVED lines=13> */
.L_x_4765:
[----:B------:R1:W-:Y:S02]  /*a750*/  STS.128 [R58+0x6000], RZ ;  /* 0x006000ff3a007388 */ /* 0x0003e40000000c00 */
.L_x_4764:
[----:B------:R-:W-:Y:S05]  /*a760*/  BSYNC.RECONVERGENT B0 ;  /* 0x0000000000007941 */ /* 0x000fea0003800200 */
.L_x_4763:
        /* <DEDUP_REMOVED lines=13> */
.L_x_4768:
[----:B------:R1:W-:Y:S02]  /*a840*/  STS.128 [R58+0x6800], RZ ;  /* 0x006800ff3a007388 */ /* 0x0003e40000000c00 */
.L_x_4767:
[----:B------:R-:W-:Y:S05]  /*a850*/  BSYNC.RECONVERGENT B0 ;  /* 0x0000000000007941 */ /* 0x000fea0003800200 */
.L_x_4766:
        /* <DEDUP_REMOVED lines=16> */
.L_x_4771:
[----:B------:R1:W-:Y:S02]  /*a960*/  STS.128 [R58+0x7000], RZ ;  /* 0x007000ff3a007388 */ /* 0x0003e40000000c00 */
.L_x_4770:
[----:B------:R-:W-:Y:S05]  /*a970*/  BSYNC.RECONVERGENT B0 ;  /* 0x0000000000007941 */ /* 0x000fea0003800200 */
.L_x_4769:
        /* <DEDUP_REMOVED lines=13> */
.L_x_4774:
[----:B------:R1:W-:Y:S02]  /*aa50*/  STS.128 [R58+0x7800], RZ ;  /* 0x007800ff3a007388 */ /* 0x0003e40000000c00 */
.L_x_4773:
[----:B------:R-:W-:Y:S05]  /*aa60*/  BSYNC.RECONVERGENT B0 ;  /* 0x0000000000007941 */ /* 0x000fea0003800200 */
.L_x_4772:
        /* <DEDUP_REMOVED lines=16> */
.L_x_4777:
[----:B------:R1:W-:Y:S02]  /*ab70*/  STS.128 [R58+0x8000], RZ ;  /* 0x008000ff3a007388 */ /* 0x0003e40000000c00 */
.L_x_4776:
[----:B------:R-:W-:Y:S05]  /*ab80*/  BSYNC.RECONVERGENT B0 ;  /* 0x0000000000007941 */ /* 0x000fea0003800200 */
.L_x_4775:
        /* <DEDUP_REMOVED lines=14> */
.L_x_4780:
[----:B------:R1:W-:Y:S02]  /*ac70*/  STS.128 [R58+0x8800], RZ ;  /* 0x008800ff3a007388 */ /* 0x0003e40000000c00 */
.L_x_4779:
[----:B------:R-:W-:Y:S05]  /*ac80*/  BSYNC.RECONVERGENT B0 ;  /* 0x0000000000007941 */ /* 0x000fea0003800200 */
.L_x_4778:
[----:B------:R-:W2:Y:S01]  /*ac90*/  LD.E R0, desc[UR4][R148.64+0x18c] ;  /* 0x00018c0494007980 */ /* 0x000ea2000c101900 */
        /* <DEDUP_REMOVED lines=8> */
[----:B------:R-:W-:Y:S01]  /*ad20*/  BSSY.RECONVERGENT B1, `(.L_x_4781) ;  /* 0x0000671000017945 */ /* 0x000fe20003800200 */
[----:B------:R-:W-:-:S02]  /*ad30*/  LOP3.LUT R166, R6, 0x3e00, RZ, 0xc0, !PT ;  /* 0x00003e0006a67812 */ /* 0x000fc400078ec0ff */
[--C-:B------:R-:W-:Y:S02]  /*ad40*/  LOP3.LUT R108, R108, 0xc0, R155.reuse, 0xf8, !PT ;  /* 0x000000c06c6c7812 */ /* 0x100fe400078ef89b */
[----:B------:R-:W-:Y:S02]  /*ad50*/  LOP3.LUT R4, R3, 0x8, R164, 0xf8, !PT ;  /* 0x0000000803047812 */ /* 0x000fe400078ef8a4 */
[----:B------:R-:W-:Y:S02]  /*ad60*/  LOP3.LUT R8, R166, 0x20, R155, 0xf8, !PT ;  /* 0x00000020a6087812 */ /* 0x000fe400078ef89b */
[----:B------:R-:W-:Y:S02]  /*ad70*/  LOP3.LUT R6, R6, 0x100, RZ, 0xc0, !PT ;  /* 0x0000010006067812 */ /* 0x000fe400078ec0ff */
[--C-:B------:R-:W-:Y:S02]  /*ad80*/  LOP3.LUT R108, R108, 0x18, R61.reuse, 0x78, !PT ;  /* 0x000000186c6c7812 */ /* 0x100fe400078e783d */
[----:B------:R-:W-:-:S02]  /*ad90*/  LOP3.LUT R4, R4, 0x18, R61, 0x78, !PT ;  /* 0x0000001804047812 */ /* 0x000fc400078e783d */
[--C-:B------:R-:W-:Y:S02]  /*ada0*/  LOP3.LUT R3, R8, 0x100, R155.reuse, 0xf8, !PT ;  /* 0x0000010008037812 */ /* 0x100fe400078ef89b */
[----:B------:R-:W-:Y:S02]  /*adb0*/  LOP3.LUT R5, R6, 0x20, R155, 0xf8, !PT ;  /* 0x0000002006057812 */ /* 0x000fe400078ef89b */
[----:B------:R-:W-:Y:S02]  /*adc0*/  LOP3.LUT R6, R3, R108, RZ, 0xfc, !PT ;  /* 0x0000006c03067212 */ /* 0x000fe400078efcff */
[----:B------:R-:W-:Y:S02]  /*add0*/  LOP3.LUT R4, R5, R4, RZ, 0xfc, !PT ;  /* 0x0000000405047212 */ /* 0x000fe400078efcff */
[----:B------:R-:W-:Y:S01]  /*ade0*/  SEL R143, R143, 0xffffffe0, !P0 ;  /* 0xffffffe08f8f7807 */ /* 0x000fe20004000000 */
[--C-:B------:R-:W-:Y:S01]  /*adf0*/  IMAD R9, R6, 0x2, R59.reuse ;  /* 0x0000000206097824 */ /* 0x100fe200078e023b */
[----:B------:R-:W-:Y:S01]  /*ae00*/  LOP3.LUT R3, R165, 0x1f0, RZ, 0xc0, !PT ;  /* 0x000001f0a5037812 */ /* 0x000fe200078ec0ff */
[----:B------:R-:W-:Y:S01]  /*ae10*/  IMAD R38, R4, 0x2, R59 ;  /* 0x0000000204267824 */ /* 0x000fe200078e023b */
[----:B-----5:R-:W-:Y:S01]  /*ae20*/  IADD3 R20, PT, PT, R20, R63, -R184 ;  /* 0x0000003f14147210 */ /* 0x020fe20007ffe8b8 */
[----:B------:R-:W-:Y:S01]  /*ae30*/  IMAD.IADD R8, R9, 0x1, R143 ;  /* 0x0000000109087824 */ /* 0x000fe200078e028f */
[----:B------:R-:W-:Y:S01]  /*ae40*/  LDSM.16.M88.4 R12, [R9] ;  /* 0x00000000090c783b */ /* 0x000fe20000000200 */
[----:B------:R-:W-:Y:S01]  /*ae50*/  IMAD.IADD R36, R143, 0x1, R38 ;  /* 0x000000018f247824 */ /* 0x000fe200078e0226 */
[----:B------:R-:W-:Y:S01]  /*ae60*/  LOP3.LUT R128, R3, 0x7, R128, 0xf8, !PT ;  /* 0x0000000703807812 */ /* 0x000fe200078ef880 */
[----:B------:R-:W-:Y:S01]  /*ae70*/  VIADD R3, R57, 0xffffffff ;  /* 0xffffffff39037836 */ /* 0x000fe20000000000 */
[----:B------:R-:W1:Y:S01]  /*ae80*/  LDSM.16.M88.4 R28, [R38+0x1000] ;  /* 0x00100000261c783b */ /* 0x000e620000000200 */
[----:B------:R-:W-:-:S02]  /*ae90*/  IADD3 R2, PT, PT, R63, -R184, -R2 ;  /* 0x800000b83f027210 */ /* 0x000fc40007ffe802 */
[----:B------:R-:W-:Y:S01]  /*aea0*/  IMAD.SHL.U32 R77, R3, 0x100, RZ ;  /* 0x00000100034d7824 */ /* 0x000fe200078e00ff */
[----:B------:R-:W3:Y:S01]  /*aeb0*/  LDSM.16.M88.4 R44, [R38+0x4c00] ;  /* 0x004c0000262c783b */ /* 0x000ee20000000200 */
[----:B------:R-:W-:-:S03]  /*aec0*/  IMAD R37, R183, 0x40, R128 ;  /* 0x00000040b7257824 */ /* 0x000fc600078e0280 */
[----:B------:R-:W-:Y:S01]  /*aed0*/  LDSM.16.M88.4 R4, [R8] ;  /* 0x000000000804783b */ /* 0x000fe20000000200 */
[C---:B------:R-:W-:Y:S02]  /*aee0*/  IMAD.IADD R194, R37.reuse, 0x1, R20 ;  /* 0x0000000125c27824 */ /* 0x040fe400078e0214 */
[----:B------:R-:W-:Y:S01]  /*aef0*/  IMAD.IADD R37, R37, 0x1, R2 ;  /* 0x0000000125257824 */ /* 0x000fe200078e0202 */
[----:B------:R-:W4:Y:S02]  /*af00*/  LDSM.16.M88.4 R16, [R36+0x1000] ;  /* 0x001000002410783b */ /* 0x000f240000000200 */
[C-C-:B------:R-:W-:Y:S01]  /*af10*/  VIADDMNMX R193, R194.reuse, 0x1, R63.reuse, PT ;  /* 0x00000001c2c17846 */ /* 0x140fe2000380013f */
[----:B------:R-:W-:Y:S01]  /*af20*/  VIADD R95, R37, 0x8 ;  /* 0x00000008255f7836 */ /* 0x000fe20000000000 */
[----:B------:R-:W4:Y:S01]  /*af30*/  LDSM.16.M88.4 R40, [R36+0x4c00] ;  /* 0x004c00002428783b */ /* 0x000f220000000200 */
[----:B------:R-:W-:Y:S02]  /*af40*/  VIADDMNMX R194, R194, 0x9, R63, PT ;  /* 0x00000009c2c27846 */ /* 0x000fe4000380013f */
[----:B------:R-:W-:Y:S01]  /*af50*/  VIMNMX R196, PT, PT, RZ, R37, !PT ;  /* 0x00000025ffc47248 */ /* 0x000fe20007fe0100 */
[----:B------:R-:W2:Y:S01]  /*af60*/  LDSM.16.M88.4 R24, [R38+0x1400] ;  /* 0x001400002618783b */ /* 0x000ea20000000200 */
[----:B------:R-:W-:Y:S01]  /*af70*/  VIMNMX R195, PT, PT, RZ, R95, !PT ;  /* 0x0000005fffc37248 */ /* 0x000fe20007fe0100 */
[C---:B-1----:R-:W-:Y:S08]  /*af80*/  HMMA.16816.F32 R48, R12.reuse, R28, RZ ;  /* 0x0000001c0c30723c */ /* 0x042ff000000018ff */
[C---:B---3--:R-:W-:Y:S08]  /*af90*/  HMMA.16816.F32 R32, R12.reuse, R46, RZ ;  /* 0x0000002e0c20723c */ /* 0x048ff000000018ff */
[----:B------:R-:W-:Y:S08]  /*afa0*/  HMMA.16816.F32 R28, R12, R30, RZ ;  /* 0x0000001e0c1c723c */ /* 0x000ff000000018ff */
[----:B----4-:R-:W-:Y:S05]  /*afb0*/  HMMA.16816.F32 R48, R4, R16, R48 ;  /* 0x000000100430723c */ /* 0x010fea0000001830 */
[----:B------:R-:W-:-:S02]  /*afc0*/  IMAD.SHL.U32 R16, R164, 0x2, RZ ;  /* 0x00000002a4107824 */ /* 0x000fc400078e00ff */
[----:B------:R-:W-:-:S04]  /*afd0*/  IMAD R17, R183, 0x40, R63 ;  /* 0x00000040b7117824 */ /* 0x000fc800078e023f */
[----:B------:R-:W-:Y:S01]  /*afe0*/  IMAD.IADD R192, R128, 0x1, R17 ;  /* 0x0000000180c07824 */ /* 0x000fe200078e0211 */
[----:B------:R-:W-:Y:S03]  /*aff0*/  HMMA.16816.F32 R32, R4, R42, R32 ;  /* 0x0000002a0420723c */ /* 0x000fe60000001820 */
[----:B------:R-:W-:Y:S01]  /*b000*/  LOP3.LUT R42, R16, 0x6, RZ, 0xc0, !PT ;  /* 0x00000006102a7812 */ /* 0x000fe200078ec0ff */
[----:B------:R-:W-:-:S03]  /*b010*/  VIADD R39, R192, 0x8 ;  /* 0x00000008c0277836 */ /* 0x000fc60000000000 */
[----:B------:R-:W-:Y:S01]  /*b020*/  LOP3.LUT R56, R77, R42, RZ, 0xfc, !PT ;  /* 0x0000002a4d387212 */ /* 0x000fe200078efcff */
[----:B------:R-:W-:Y:S03]  /*b030*/  HMMA.16816.F32 R28, R4, R18, R28 ;  /* 0x00000012041c723c */ /* 0x000fe6000000181c */
[----:B------:R-:W-:Y:S01]  /*b040*/  ISETP.GT.AND P2, PT, R95, R56, PT ;  /* 0x000000385f00720c */ /* 0x000fe20003f44270 */
[C---:B------:R-:W-:Y:S02]  /*b050*/  IMAD.IADD R62, R56.reuse, 0x1, R184 ;  /* 0x00000001383e7824 */ /* 0x040fe400078e02b8 */
[----:B------:R-:W-:Y:S02]  /*b060*/  VIADD R46, R56, 0xf9 ;  /* 0x000000f9382e7836 */ /* 0x000fe40000000000 */
[C-C-:B------:R-:W-:Y:S01]  /*b070*/  IMAD.IADD R2, R39.reuse, 0x1, -R62.reuse ;  /* 0x0000000127027824 */ /* 0x140fe200078e0a3e */
[--C-:B------:R-:W-:Y:S01]  /*b080*/  IADD3 R20, PT, PT, R192, -0xf9, -R62.reuse ;  /* 0xffffff07c0147810 */ /* 0x100fe20007ffe83e */
[C---:B------:R-:W-:Y:S01]  /*b090*/  VIADD R52, R56.reuse, 0x8 ;  /* 0x0000000838347836 */ /* 0x040fe20000000000 */
[----:B------:R-:W-:Y:S01]  /*b0a0*/  IADD3 R23, PT, PT, R39, -0xf9, -R62 ;  /* 0xffffff0727177810 */ /* 0x000fe20007ffe83e */
[C---:B------:R-:W-:Y:S01]  /*b0b0*/  VIADD R54, R56.reuse, 0x18 ;  /* 0x0000001838367836 */ /* 0x040fe20000000000 */
[----:B------:R-:W-:Y:S01]  /*b0c0*/  IABS R2, R2 ;  /* 0x0000000200027213 */ /* 0x000fe20000000000 */
[C---:B------:R-:W-:Y:S01]  /*b0d0*/  VIADD R66, R56.reuse, 0x41 ;  /* 0x0000004138427836 */ /* 0x040fe20000000000 */
[----:B------:R-:W-:Y:S01]  /*b0e0*/  IABS R20, R20 ;  /* 0x0000001400147213 */ /* 0x000fe20000000000 */
[----:B------:R-:W-:Y:S01]  /*b0f0*/  VIADD R76, R56, 0x61 ;  /* 0x00000061384c7836 */ /* 0x000fe20000000000 */
[----:B------:R-:W-:Y:S01]  /*b100*/  IABS R23, R23 ;  /* 0x0000001700177213 */ /* 0x000fe20000000000 */
[----:B------:R-:W-:Y:S01]  /*b110*/  IMAD.MOV.U32 R17, RZ, RZ, R2 ;  /* 0x000000ffff117224 */ /* 0x000fe200078e0002 */
[----:B------:R-:W-:-:S02]  /*b120*/  ISETP.GT.AND P6, PT, R37, R46, PT ;  /* 0x0000002e2500720c */ /* 0x000fc40003fc4270 */
[C---:B------:R-:W-:Y:S02]  /*b130*/  ISETP.GE.AND P3, PT, R46.reuse, R193, PT ;  /* 0x000000c12e00720c */ /* 0x040fe40003f66270 */
[----:B------:R-:W-:Y:S02]  /*b140*/  I2FP.F32.S32 R17, R17 ;  /* 0x0000001100117245 */ /* 0x000fe40000201400 */
[----:B------:R-:W-:Y:S02]  /*b150*/  ISETP.GT.AND P4, PT, R95, R46, PT ;  /* 0x0000002e5f00720c */ /* 0x000fe40003f84270 */
[----:B------:R-:W-:Y:S01]  /*b160*/  ISETP.GE.AND P1, PT, R46, R194, PT ;  /* 0x000000c22e00720c */ /* 0x000fe20003f26270 */
[----:B------:R-:W-:Y:S01]  /*b170*/  VIADD R46, R56, 0x1 ;  /* 0x00000001382e7836 */ /* 0x000fe20000000000 */
[C-C-:B------:R-:W-:Y:S02]  /*b180*/  IADD3 R53, PT, PT, R192.reuse, -0x11, -R62.reuse ;  /* 0xffffffefc0357810 */ /* 0x140fe40007ffe83e */
[----:B------:R-:W-:-:S02]  /*b190*/  IADD3 R55, PT, PT, R192, -0x21, -R62 ;  /* 0xffffffdfc0377810 */ /* 0x000fc40007ffe83e */
[----:B------:R-:W-:Y:S02]  /*b1a0*/  ISETP.GT.AND P0, PT, R37, R46, PT ;  /* 0x0000002e2500720c */ /* 0x000fe40003f04270 */
[----:B------:R-:W-:Y:S02]  /*b1b0*/  ISETP.GE.AND P5, PT, R46, R193, PT ;  /* 0x000000c12e00720c */ /* 0x000fe40003fa6270 */
[C-C-:B------:R-:W-:Y:S02]  /*b1c0*/  IADD3 R68, PT, PT, R39.reuse, -0x40, -R62.reuse ;  /* 0xffffffc027447810 */ /* 0x140fe40007ffe83e */
[C-C-:B------:R-:W-:Y:S02]  /*b1d0*/  IADD3 R70, PT, PT, R39.reuse, -0x50, -R62.reuse ;  /* 0xffffffb027467810 */ /* 0x140fe40007ffe83e */
[--C-:B------:R-:W-:Y:S02]  /*b1e0*/  IADD3 R72, PT, PT, R192, -0x51, -R62.reuse ;  /* 0xffffffafc0487810 */ /* 0x100fe40007ffe83e */
[----:B------:R-:W-:Y:S01]  /*b1f0*/  IADD3 R80, PT, PT, R39, -0x60, -R62 ;  /* 0xffffffa027507810 */ /* 0x000fe20007ffe83e */
[-C--:B--2---:R-:W-:Y:S01]  /*b200*/  FMUL.FTZ R16, R50, R0.reuse ;  /* 0x0000000032107220 */ /* 0x084fe20000410000 */
[----:B------:R-:W-:Y:S01]  /*b210*/  FMUL.FTZ R22, R35, R0 ;  /* 0x0000000023167220 */ /* 0x000fe20000410000 */
[----:B------:R-:W-:-:S02]  /*b220*/  IMAD.MOV.U32 R35, RZ, RZ, R20 ;  /* 0x000000ffff237224 */ /* 0x000fc400078e0014 */
[-C--:B------:R-:W-:Y:S01]  /*b230*/  FMUL.FTZ R20, R49, R0.reuse ;  /* 0x0000000031147220 */ /* 0x080fe20000410000 */
[-C--:B------:R-:W-:Y:S01]  /*b240*/  FMUL.FTZ R33, R33, R0.reuse ;  /* 0x0000000021217220 */ /* 0x080fe20000410000 */
[-C--:B------:R-:W-:Y:S01]  /*b250*/  FMUL.FTZ R50, R28, R0.reuse ;  /* 0x000000001c327220 */ /* 0x080fe20000410000 */
[----:B------:R-:W1:Y:S01]  /*b260*/  MUFU.TANH R16, R16 ;  /* 0x0000001000107308 */ /* 0x000e620000002400 */
[----:B------:R-:W-:Y:S01]  /*b270*/  I2FP.F32.S32 R35, R35 ;  /* 0x0000002300237245 */ /* 0x000fe20000201400 */
[-C--:B------:R-:W-:Y:S01]  /*b280*/  FMUL.FTZ R34, R34, R0.reuse ;  /* 0x0000000022227220 */ /* 0x080fe20000410000 */
[----:B------:R-:W-:Y:S01]  /*b290*/  IADD3 R49, PT, PT, R39, -0x10, -R62 ;  /* 0xfffffff027317810 */ /* 0x000fe20007ffe83e */
[-C--:B------:R-:W-:Y:S01]  /*b2a0*/  FMUL.FTZ R32, R32, R0.reuse ;  /* 0x0000000020207220 */ /* 0x080fe20000410000 */
[----:B------:R-:W-:-:S03]  /*b2b0*/  FMUL.FTZ R48, R48, R0 ;  /* 0x0000000030307220 */ /* 0x000fc60000410000 */
[----:B------:R2:W3:Y:S08]  /*b2c0*/  MUFU.TANH R2, R33 ;  /* 0x0000002100027308 */ /* 0x0004f00000002400 */
[----:B------:R-:W4:Y:S01]  /*b2d0*/  MUFU.TANH R22, R22 ;  /* 0x0000001600167308 */ /* 0x000f220000002400 */
[C---:B-1----:R-:W-:Y:S02]  /*b2e0*/  FFMA.FTZ R21, -R187.reuse, R17, R16 ;  /* 0x00000011bb157223 */ /* 0x042fe40000010110 */
[----:B------:R-:W1:Y:S05]  /*b2f0*/  LDSM.16.M88.4 R16, [R36+0x1400] ;  /* 0x001400002410783b */ /* 0x000e6a0000000200 */
[----:B------:R-:W4:Y:S01]  /*b300*/  MUFU.TANH R20, R20 ;  /* 0x0000001400147308 */ /* 0x000f220000002400 */
[----:B--2---:R-:W-:Y:S01]  /*b310*/  IADD3 R33, PT, PT, R192, -0x1, -R62 ;  /* 0xffffffffc0217810 */ /* 0x004fe20007ffe83e */
[----:B---3--:R-:W-:Y:S01]  /*b320*/  FFMA.FTZ R35, -R187, R35, R2 ;  /* 0x00000023bb237223 */ /* 0x008fe20000010102 */
[----:B------:R-:W-:-:S02]  /*b330*/  FSEL R2, R21, -INF , !P2 ;  /* 0xff80000015027808 */ /* 0x000fc40005000000 */
[----:B------:R-:W-:Y:S02]  /*b340*/  IABS R33, R33 ;  /* 0x0000002100217213 */ /* 0x000fe40000000000 */
[----:B------:R-:W-:Y:S01]  /*b350*/  FSEL R35, R35, -INF , !P6 ;  /* 0xff80000023237808 */ /* 0x000fe20007000000 */
[----:B------:R-:W2:Y:S01]  /*b360*/  MUFU.TANH R50, R50 ;  /* 0x0000003200327308 */ /* 0x000ea20000002400 */
[----:B------:R-:W-:Y:S02]  /*b370*/  I2FP.F32.S32 R163, R33 ;  /* 0x0000002100a37245 */ /* 0x000fe40000201400 */
[----:B------:R-:W-:Y:S02]  /*b380*/  I2FP.F32.S32 R33, R23 ;  /* 0x0000001700217245 */ /* 0x000fe40000201400 */
[----:B------:R-:W-:Y:S02]  /*b390*/  ISETP.GE.AND P2, PT, R46, R194, PT ;  /* 0x000000c22e00720c */ /* 0x000fe40003f46270 */
[----:B------:R-:W-:Y:S01]  /*b3a0*/  ISETP.GT.AND P6, PT, R95, R46, PT ;  /* 0x0000002e5f00720c */ /* 0x000fe20003fc4270 */
[C---:B----4-:R-:W-:Y:S01]  /*b3b0*/  FFMA.FTZ R33, -R187.reuse, R33, R22 ;  /* 0x00000021bb217223 */ /* 0x050fe20000010116 */
[----:B------:R-:W-:Y:S01]  /*b3c0*/  FFMA.FTZ R163, -R187, R163, R20 ;  /* 0x000000a3bba37223 */ /* 0x000fe20000010114 */
[----:B------:R-:W-:Y:S01]  /*b3d0*/  FMUL.FTZ R46, R51, R0 ;  /* 0x00000000332e7220 */ /* 0x000fe20000410000 */
[----:B------:R-:W-:Y:S03]  /*b3e0*/  HMMA.16816.F32 R20, R12, R24, RZ ;  /* 0x000000180c14723c */ /* 0x000fe600000018ff */
[--C-:B------:R-:W-:Y:S01]  /*b3f0*/  IMAD.IADD R24, R192, 0x1, -R62.reuse ;  /* 0x00000001c0187824 */ /* 0x100fe200078e0a3e */
[----:B------:R-:W-:Y:S01]  /*b400*/  IADD3 R25, PT, PT, R39, -0x1, -R62 ;  /* 0xffffffff27197810 */ /* 0x000fe20007ffe83e */
[----:B------:R-:W-:Y:S01]  /*b410*/  MUFU.TANH R34, R34 ;  /* 0x0000002200227308 */ /* 0x000fe20000002400 */
[----:B------:R-:W-:Y:S01]  /*b420*/  FSEL R35, R35, -INF , !P3 ;  /* 0xff80000023237808 */ /* 0x000fe20005800000 */
[----:B------:R-:W-:Y:S01]  /*b430*/  VIADD R43, R24, 0xfffffff8 ;  /* 0xfffffff8182b7836 */ /* 0x000fe20000000000 */
[----:B------:R-:W-:-:S02]  /*b440*/  IABS R25, R25 ;  /* 0x0000001900197213 */ /* 0x000fc40000000000 */
[----:B------:R-:W-:Y:S02]  /*b450*/  IABS R24, R24 ;  /* 0x0000001800187213 */ /* 0x000fe40000000000 */
[----:B------:R-:W-:Y:S01]  /*b460*/  IABS R28, R43 ;  /* 0x0000002b001c7213 */ /* 0x000fe20000000000 */
[----:B------:R-:W3:Y:S01]  /*b470*/  MUFU.TANH R46, R46 ;  /* 0x0000002e002e7308 */ /* 0x000ee20000002400 */
[----:B------:R-:W-:Y:S01]  /*b480*/  FMUL.FTZ R43, R29, R0 ;  /* 0x000000001d2b7220 */ /* 0x000fe20000410000 */
[----:B------:R-:W-:Y:S02]  /*b490*/  I2FP.F32.S32 R25, R25 ;  /* 0x0000001900197245 */ /* 0x000fe40000201400 */
[----:B------:R-:W-:Y:S02]  /*b4a0*/  IADD3 R29, PT, PT, R192, -0x9, -R62 ;  /* 0xfffffff7c01d7810 */ /* 0x000fe40007ffe83e */
[----:B------:R-:W-:Y:S02]  /*b4b0*/  ISETP.GT.AND P3, PT, R37, R52, PT ;  /* 0x000000342500720c */ /* 0x000fe40003f64270 */
[----:B------:R-:W-:Y:S01]  /*b4c0*/  IABS R29, R29 ;  /* 0x0000001d001d7213 */ /* 0x000fe20000000000 */
[----:B-1----:R-:W-:Y:S05]  /*b4d0*/  HMMA.16816.F32 R20, R4, R16, R20 ;  /* 0x000000100414723c */ /* 0x002fea0000001814 */
[----:B------:R-:W-:Y:S01]  /*b4e0*/  I2FP.F32.S32 R17, R28 ;  /* 0x0000001c00117245 */ /* 0x000fe20000201400 */
[----:B------:R-:W-:Y:S01]  /*b4f0*/  FMUL.FTZ R28, R30, R0 ;  /* 0x000000001e1c7220 */ /* 0x000fe20000410000 */
[----:B------:R-:W-:Y:S01]  /*b500*/  FSEL R163, R163, -INF , !P0 ;  /* 0xff800000a3a37808 */ /* 0x000fe20004000000 */
[----:B------:R1:W4:Y:S01]  /*b510*/  MUFU.TANH R30, R43 ;  /* 0x0000002b001e7308 */ /* 0x0003220000002400 */
[----:B------:R-:W-:Y:S01]  /*b520*/  I2FP.F32.S32 R29, R29 ;  /* 0x0000001d001d7245 */ /* 0x000fe20000201400 */
[C---:B--2---:R-:W-:Y:S01]  /*b530*/  FFMA.FTZ R50, -R187.reuse, R17, R50 ;  /* 0x00000011bb327223 */ /* 0x044fe20000010132 */
[----:B------:R-:W-:Y:S01]  /*b540*/  I2FP.F32.S32 R64, R24 ;  /* 0x0000001800407245 */ /* 0x000fe20000201400 */
[----:B---3--:R-:W-:Y:S01]  /*b550*/  FFMA.FTZ R25, -R187, R25, R46 ;  /* 0x00000019bb197223 */ /* 0x008fe2000001012e */
[----:B------:R-:W-:-:S02]  /*b560*/  VIADD R46, R56, 0x9 ;  /* 0x00000009382e7836 */ /* 0x000fc40000000000 */
[----:B------:R-:W-:Y:S01]  /*b570*/  FMUL.FTZ R16, R31, R0 ;  /* 0x000000001f107220 */ /* 0x000fe20000410000 */
[----:B------:R-:W-:Y:S01]  /*b580*/  FSEL R163, R163, -INF , !P5 ;  /* 0xff800000a3a37808 */ /* 0x000fe20006800000 */
[----:B------:R-:W2:Y:S01]  /*b590*/  MUFU.TANH R28, R28 ;  /* 0x0000001c001c7308 */ /* 0x000ea20000002400 */
[----:B------:R-:W-:Y:S02]  /*b5a0*/  FSEL R25, R25, -INF , !P6 ;  /* 0xff80000019197808 */ /* 0x000fe40007000000 */
[----:B------:R-:W-:Y:S02]  /*b5b0*/  FSEL R50, R50, -INF , !P3 ;  /* 0xff80000032327808 */ /* 0x000fe40005800000 */
[----:B------:R-:W-:Y:S02]  /*b5c0*/  FSEL R97, R25, -INF , !P2 ;  /* 0xff80000019617808 */ /* 0x000fe40005000000 */
[----:B------:R-:W-:Y:S01]  /*b5d0*/  ISETP.GT.AND P5, PT, R37, R46, PT ;  /* 0x0000002e2500720c */ /* 0x000fe20003fa4270 */
[----:B------:R-:W-:Y:S03]  /*b5e0*/  HMMA.16816.F32 R24, R12, R26, RZ ;  /* 0x0000001a0c18723c */ /* 0x000fe600000018ff */
[----:B------:R-:W-:Y:S01]  /*b5f0*/  ISETP.GE.AND P6, PT, R46, R193, PT ;  /* 0x000000c12e00720c */ /* 0x000fe20003fc6270 */
[----:B-1----:R-:W-:Y:S01]  /*b600*/  FMUL.FTZ R43, R20, R0 ;  /* 0x00000000142b7220 */ /* 0x002fe20000410000 */
[----:B------:R-:W-:Y:S01]  /*b610*/  ISETP.GE.AND P2, PT, R46, R194, PT ;  /* 0x000000c22e00720c */ /* 0x000fe20003f46270 */
[----:B------:R-:W1:Y:S01]  /*b620*/  MUFU.TANH R16, R16 ;  /* 0x0000001000107308 */ /* 0x000e620000002400 */
[----:B------:R-:W-:Y:S01]  /*b630*/  ISETP.GT.AND P3, PT, R95, R46, PT ;  /* 0x0000002e5f00720c */ /* 0x000fe20003f64270 */
[C---:B----4-:R-:W-:Y:S01]  /*b640*/  FFMA.FTZ R46, -R187.reuse, R29, R30 ;  /* 0x0000001dbb2e7223 */ /* 0x050fe2000001011e */
[----:B------:R-:W-:Y:S01]  /*b650*/  IADD3 R17, PT, PT, R192, -0x10, -R62 ;  /* 0xfffffff0c0117810 */ /* 0x000fe20007ffe83e */
[----:B------:R-:W-:Y:S01]  /*b660*/  FMUL.FTZ R22, R22, R0 ;  /* 0x0000000016167220 */ /* 0x000fe20000410000 */
[----:B--2---:R-:W-:Y:S01]  /*b670*/  FFMA.FTZ R93, -R187, R64, R28 ;  /* 0x00000040bb5d7223 */ /* 0x004fe2000001011c */
[----:B------:R-:W-:Y:S01]  /*b680*/  FSEL R33, R33, -INF , !P4 ;  /* 0xff80000021217808 */ /* 0x000fe20006000000 */
[----:B------:R-:W2:Y:S01]  /*b690*/  LDSM.16.M88.4 R28, [R38+0x1800] ;  /* 0x00180000261c783b */ /* 0x000ea20000000200 */
[----:B------:R-:W3:Y:S01]  /*b6a0*/  MUFU.TANH R43, R43 ;  /* 0x0000002b002b7308 */ /* 0x000ee20000002400 */
[----:B------:R-:W-:Y:S01]  /*b6b0*/  IABS R20, R17 ;  /* 0x0000001100147213 */ /* 0x000fe20000000000 */
[----:B------:R-:W-:Y:S01]  /*b6c0*/  FMUL.FTZ R51, R21, R0 ;  /* 0x0000000015337220 */ /* 0x000fe20000410000 */
[----:B------:R-:W-:-:S02]  /*b6d0*/  IADD3 R17, PT, PT, R39, -0x9, -R62 ;  /* 0xfffffff727117810 */ /* 0x000fc40007ffe83e */
[----:B------:R-:W-:Y:S02]  /*b6e0*/  I2FP.F32.S32 R20, R20 ;  /* 0x0000001400147245 */ /* 0x000fe40000201400 */
[----:B------:R-:W-:Y:S01]  /*b6f0*/  IABS R17, R17 ;  /* 0x0000001100117213 */ /* 0x000fe20000000000 */
[----:B------:R-:W-:Y:S05]  /*b700*/  HMMA.16816.F32 R24, R4, R18, R24 ;  /* 0x000000120418723c */ /* 0x000fea0000001818 */
[----:B------:R-:W-:Y:S01]  /*b710*/  ISETP.GT.AND P0, PT, R95, R52, PT ;  /* 0x000000345f00720c */ /* 0x000fe20003f04270 */
[----:B------:R-:W-:Y:S01]  /*b720*/  MUFU.TANH R51, R51 ;  /* 0x0000003300337308 */ /* 0x000fe20000002400 */
[----:B------:R-:W-:-:S02]  /*b730*/  I2FP.F32.S32 R17, R17 ;  /* 0x0000001100117245 */ /* 0x000fc40000201400 */
[----:B------:R-:W-:Y:S02]  /*b740*/  FSEL R33, R33, -INF , !P1 ;  /* 0xff80000021217808 */ /* 0x000fe40004800000 */
[C---:B------:R-:W-:Y:S01]  /*b750*/  ISETP.GE.AND P4, PT, R52.reuse, R193, PT ;  /* 0x000000c13400720c */ /* 0x040fe20003f86270 */
[C---:B-1----:R-:W-:Y:S01]  /*b760*/  FFMA.FTZ R47, -R187.reuse, R17, R16 ;  /* 0x00000011bb2f7223 */ /* 0x042fe20000010110 */
[----:B---3--:R-:W-:Y:S01]  /*b770*/  FFMA.FTZ R43, -R187, R20, R43 ;  /* 0x00000014bb2b7223 */ /* 0x008fe2000001012b */
[----:B------:R-:W1:Y:S01]  /*b780*/  LDSM.16.M88.4 R16, [R36+0x1800] ;  /* 0x001800002410783b */ /* 0x000e620000000200 */
[----:B------:R3:W4:Y:S01]  /*b790*/  MUFU.TANH R20, R22 ;  /* 0x0000001600147308 */ /* 0x0007220000002400 */
[----:B------:R-:W-:Y:S01]  /*b7a0*/  ISETP.GE.AND P1, PT, R52, R194, PT ;  /* 0x000000c23400720c */ /* 0x000fe20003f26270 */
[----:B------:R-:W-:Y:S01]  /*b7b0*/  VIADD R52, R56, 0x10 ;  /* 0x0000001038347836 */ /* 0x000fe20000000000 */
[----:B------:R-:W-:Y:S02]  /*b7c0*/  FSEL R93, R93, -INF , !P0 ;  /* 0xff8000005d5d7808 */ /* 0x000fe40004000000 */
[----:B------:R-:W-:Y:S01]  /*b7d0*/  IABS R21, R49 ;  /* 0x0000003100157213 */ /* 0x000fe20000000000 */
[-C--:B------:R-:W-:Y:S01]  /*b7e0*/  FMUL.FTZ R49, R23, R0.reuse ;  /* 0x0000000017317220 */ /* 0x080fe20000410000 */
[----:B------:R-:W-:Y:S01]  /*b7f0*/  FSEL R50, R50, -INF , !P4 ;  /* 0xff80000032327808 */ /* 0x000fe20006000000 */
[-C--:B------:R-:W-:Y:S01]  /*b800*/  FMUL.FTZ R25, R25, R0.reuse ;  /* 0x0000000019197220 */ /* 0x080fe20000410000 */
[----:B------:R-:W-:Y:S01]  /*b810*/  FSEL R93, R93, -INF , !P1 ;  /* 0xff8000005d5d7808 */ /* 0x000fe20004800000 */
[----:B------:R-:W-:Y:S01]  /*b820*/  FMUL.FTZ R26, R26, R0 ;  /* 0x000000001a1a7220 */ /* 0x000fe20000410000 */
[----:B------:R-:W-:Y:S01]  /*b830*/  FSEL R46, R46, -INF , !P5 ;  /* 0xff8000002e2e7808 */ /* 0x000fe20006800000 */
[----:B------:R-:W-:Y:S01]  /*b840*/  MUFU.TANH R32, R32 ;  /* 0x0000002000207308 */ /* 0x000fe20000002400 */
[----:B------:R-:W-:-:S02]  /*b850*/  ISETP.GT.AND P4, PT, R37, R52, PT ;  /* 0x000000342500720c */ /* 0x000fc40003f84270 */
[C---:B------:R-:W-:Y:S02]  /*b860*/  ISETP.GE.AND P0, PT, R52.reuse, R193, PT ;  /* 0x000000c13400720c */ /* 0x040fe40003f06270 */
[----:B------:R-:W-:Y:S02]  /*b870*/  ISETP.GE.AND P1, PT, R52, R194, PT ;  /* 0x000000c23400720c */ /* 0x000fe40003f26270 */
[----:B------:R-:W-:Y:S01]  /*b880*/  ISETP.GT.AND P5, PT, R95, R52, PT ;  /* 0x000000345f00720c */ /* 0x000fe20003fa4270 */
[----:B------:R-:W-:Y:S01]  /*b890*/  VIADD R52, R56, 0x11 ;  /* 0x0000001138347836 */ /* 0x000fe20000000000 */
[----:B------:R-:W-:Y:S01]  /*b8a0*/  FSEL R47, R47, -INF , !P3 ;  /* 0xff8000002f2f7808 */ /* 0x000fe20005800000 */
[----:B------:R-:W-:Y:S01]  /*b8b0*/  MUFU.TANH R26, R26 ;  /* 0x0000001a001a7308 */ /* 0x000fe20000002400 */
[----:B------:R-:W-:Y:S02]  /*b8c0*/  I2FP.F32.S32 R21, R21 ;  /* 0x0000001500157245 */ /* 0x000fe40000201400 */
[----:B---3--:R-:W-:-:S02]  /*b8d0*/  IABS R22, R53 ;  /* 0x0000003500167213 */ /* 0x008fc40000000000 */
[----:B------:R-:W-:Y:S02]  /*b8e0*/  FSEL R46, R46, -INF , !P6 ;  /* 0xff8000002e2e7808 */ /* 0x000fe40007000000 */
[----:B------:R-:W-:Y:S01]  /*b8f0*/  FSEL R87, R47, -INF , !P2 ;  /* 0xff8000002f577808 */ /* 0x000fe20005000000 */
[----:B------:R-:W3:Y:S01]  /*b900*/  MUFU.TANH R48, R48 ;  /* 0x0000003000307308 */ /* 0x000ee20000002400 */
[----:B------:R-:W-:Y:S01]  /*b910*/  FSEL R145, R43, -INF , !P4 ;  /* 0xff8000002b917808 */ /* 0x000fe20006000000 */
[----:B----4-:R-:W-:Y:S01]  /*b920*/  FFMA.FTZ R43, -R187, R21, R20 ;  /* 0x00000015bb2b7223 */ /* 0x010fe20000010114 */
[----:B------:R-:W-:Y:S02]  /*b930*/  ISETP.GT.AND P6, PT, R37, R52, PT ;  /* 0x000000342500720c */ /* 0x000fe40003fc4270 */
[C---:B------:R-:W-:Y:S02]  /*b940*/  ISETP.GE.AND P3, PT, R52.reuse, R193, PT ;  /* 0x000000c13400720c */ /* 0x040fe40003f66270 */
[----:B------:R-:W-:-:S02]  /*b950*/  ISETP.GE.AND P2, PT, R52, R194, PT ;  /* 0x000000c23400720c */ /* 0x000fc40003f46270 */
[----:B------:R-:W-:Y:S02]  /*b960*/  ISETP.GT.AND P4, PT, R95, R52, PT ;  /* 0x000000345f00720c */ /* 0x000fe40003f84270 */
[----:B------:R-:W-:Y:S02]  /*b970*/  I2FP.F32.S32 R52, R22 ;  /* 0x0000001600347245 */ /* 0x000fe40000201400 */
[----:B--2---:R-:W-:Y:S03]  /*b980*/  HMMA.16816.F32 R20, R12, R28, RZ ;  /* 0x0000001c0c14723c */ /* 0x004fe600000018ff */
[----:B------:R-:W-:Y:S01]  /*b990*/  IADD3 R47, PT, PT, R192, -0x18, -R62 ;  /* 0xffffffe8c02f7810 */ /* 0x000fe20007ffe83e */
[----:B------:R-:W2:Y:S01]  /*b9a0*/  MUFU.TANH R28, R49 ;  /* 0x00000031001c7308 */ /* 0x000ea20000002400 */
[C---:B------:R-:W-:Y:S01]  /*b9b0*/  FFMA.FTZ R51, -R187.reuse, R52, R51 ;  /* 0x00000034bb337223 */ /* 0x040fe20000010133 */
[----:B------:R-:W-:Y:S01]  /*b9c0*/  FMUL.FTZ R52, R24, R0 ;  /* 0x0000000018347220 */ /* 0x000fe20000410000 */
[----:B------:R-:W-:Y:S01]  /*b9d0*/  IABS R29, R47 ;  /* 0x0000002f001d7213 */ /* 0x000fe20000000000 */
[----:B---3--:R-:W-:Y:S01]  /*b9e0*/  FFMA.FTZ R48, -R187, R64, R48 ;  /* 0x00000040bb307223 */ /* 0x008fe20000010130 */
[----:B------:R-:W-:-:S02]  /*b9f0*/  IADD3 R47, PT, PT, R39, -0x11, -R62 ;  /* 0xffffffef272f7810 */ /* 0x000fc40007ffe83e */
[----:B------:R-:W-:Y:S01]  /*ba00*/  I2FP.F32.S32 R29, R29 ;  /* 0x0000001d001d7245 */ /* 0x000fe20000201400 */
[----:B------:R-:W3:Y:S01]  /*ba10*/  MUFU.TANH R52, R52 ;  /* 0x0000003400347308 */ /* 0x000ee20000002400 */
[----:B------:R-:W-:Y:S02]  /*ba20*/  IABS R24, R47 ;  /* 0x0000002f00187213 */ /* 0x000fe40000000000 */
[----:B------:R-:W-:Y:S02]  /*ba30*/  FSEL R145, R145, -INF , !P0 ;  /* 0xff80000091917808 */ /* 0x000fe40004000000 */
[----:B------:R-:W-:Y:S02]  /*ba40*/  I2FP.F32.S32 R24, R24 ;  /* 0x0000001800187245 */ /* 0x000fe40000201400 */
[----:B------:R-:W-:Y:S02]  /*ba50*/  FSEL R43, R43, -INF , !P5 ;  /* 0xff8000002b2b7808 */ /* 0x000fe40006800000 */
[----:B------:R-:W-:Y:S01]  /*ba60*/  ISETP.GT.AND P0, PT, R37, R54, PT ;  /* 0x000000362500720c */ /* 0x000fe20003f04270 */
[----:B-1----:R-:W-:Y:S05]  /*ba70*/  HMMA.16816.F32 R20, R4, R16, R20 ;  /* 0x000000100414723c */ /* 0x002fea0000001814 */
[----:B------:R-:W-:Y:S01]  /*ba80*/  IADD3 R17, PT, PT, R192, -0x19, -R62 ;  /* 0xffffffe7c0117810 */ /* 0x000fe20007ffe83e */
[----:B--2---:R-:W-:Y:S01]  /*ba90*/  FFMA.FTZ R28, -R187, R24, R28 ;  /* 0x00000018bb1c7223 */ /* 0x004fe2000001011c */
[----:B------:R-:W-:Y:S01]  /*baa0*/  FMUL.FTZ R16, R27, R0 ;  /* 0x000000001b107220 */ /* 0x000fe20000410000 */
[----:B------:R-:W1:Y:S01]  /*bab0*/  MUFU.TANH R24, R25 ;  /* 0x0000001900187308 */ /* 0x000e620000002400 */
[----:B------:R-:W-:-:S02]  /*bac0*/  IABS R17, R17 ;  /* 0x0000001100117213 */ /* 0x000fc40000000000 */
[----:B------:R-:W-:Y:S01]  /*bad0*/  IADD3 R27, PT, PT, R39, -0x18, -R62 ;  /* 0xffffffe8271b7810 */ /* 0x000fe20007ffe83e */
[----:B---3--:R-:W-:Y:S01]  /*bae0*/  FFMA.FTZ R29, -R187, R29, R52 ;  /* 0x0000001dbb1d7223 */ /* 0x008fe20000010134 */
[----:B------:R-:W-:Y:S01]  /*baf0*/  FSEL R28, R28, -INF , !P4 ;  /* 0xff8000001c1c7808 */ /* 0x000fe20006000000 */
[----:B------:R-:W-:Y:S01]  /*bb00*/  IMAD.MOV.U32 R79, RZ, RZ, R17 ;  /* 0x000000ffff4f7224 */ /* 0x000fe200078e0011 */
[----:B------:R-:W-:Y:S01]  /*bb10*/  IABS R27, R27 ;  /* 0x0000001b001b7213 */ /* 0x000fe20000000000 */
[----:B------:R-:W-:Y:S01]  /*bb20*/  MUFU.TANH R16, R16 ;  /* 0x0000001000107308 */ /* 0x000fe20000002400 */
[----:B------:R-:W-:Y:S01]  /*bb30*/  FSEL R85, R43, -INF , !P1 ;  /* 0xff8000002b557808 */ /* 0x000fe20004800000 */
[----:B------:R-:W-:Y:S01]  /*bb40*/  VIADD R52, R56, 0x19 ;  /* 0x0000001938347836 */ /* 0x000fe20000000000 */
[----:B------:R-:W-:Y:S02]  /*bb50*/  I2FP.F32.S32 R79, R79 ;  /* 0x0000004f004f7245 */ /* 0x000fe40000201400 */
[----:B------:R-:W-:-:S02]  /*bb60*/  I2FP.F32.S32 R17, R27 ;  /* 0x0000001b00117245 */ /* 0x000fc40000201400 */
[----:B------:R-:W-:Y:S01]  /*bb70*/  FSEL R75, R28, -INF , !P2 ;  /* 0xff8000001c4b7808 */ /* 0x000fe20005000000 */
[-C--:B------:R-:W-:Y:S01]  /*bb80*/  FMUL.FTZ R43, R20, R0.reuse ;  /* 0x00000000142b7220 */ /* 0x080fe20000410000 */
[C---:B-1----:R-:W-:Y:S01]  /*bb90*/  FFMA.FTZ R79, -R187.reuse, R79, R24 ;  /* 0x0000004fbb4f7223 */ /* 0x042fe20000010118 */
[----:B------:R-:W-:Y:S01]  /*bba0*/  IADD3 R24, PT, PT, R192, -0x20, -R62 ;  /* 0xffffffe0c0187810 */ /* 0x000fe20007ffe83e */
[----:B------:R-:W-:Y:S01]  /*bbb0*/  FFMA.FTZ R17, -R187, R17, R26 ;  /* 0x00000011bb117223 */ /* 0x000fe2000001011a */
[----:B------:R-:W-:Y:S01]  /*bbc0*/  FSEL R49, R29, -INF , !P0 ;  /* 0xff8000001d317808 */ /* 0x000fe20004000000 */
[----:B------:R-:W-:Y:S01]  /*bbd0*/  FMUL.FTZ R22, R22, R0 ;  /* 0x0000000016167220 */ /* 0x000fe20000410000 */
[----:B------:R-:W-:Y:S03]  /*bbe0*/  HMMA.16816.F32 R28, R12, R30, RZ ;  /* 0x0000001e0c1c723c */ /* 0x000fe600000018ff */
[----:B------:R-:W-:Y:S01]  /*bbf0*/  IABS R20, R24 ;  /* 0x0000001800147213 */ /* 0x000fe20000000000 */
[----:B------:R-:W1:Y:S01]  /*bc00*/  MUFU.TANH R43, R43 ;  /* 0x0000002b002b7308 */ /* 0x000e620000002400 */
[----:B------:R-:W-:Y:S01]  /*bc10*/  IADD3 R47, PT, PT, R39, -0x19, -R62 ;  /* 0xffffffe7272f7810 */ /* 0x000fe20007ffe83e */
[----:B------:R-:W2:Y:S01]  /*bc20*/  LDSM.16.M88.4 R24, [R38+0x1c00] ;  /* 0x001c00002618783b */ /* 0x000ea20000000200 */
[----:B------:R-:W-:Y:S01]  /*bc30*/  FSEL R51, R51, -INF , !P6 ;  /* 0xff80000033337808 */ /* 0x000fe20007000000 */
[----:B------:R-:W-:Y:S01]  /*bc40*/  FMUL.FTZ R53, R21, R0 ;  /* 0x0000000015357220 */ /* 0x000fe20000410000 */
[----:B------:R-:W-:-:S02]  /*bc50*/  ISETP.GT.AND P6, PT, R95, R54, PT ;  /* 0x000000365f00720c */ /* 0x000fc40003fc4270 */
[----:B------:R-:W-:Y:S02]  /*bc60*/  IABS R47, R47 ;  /* 0x0000002f002f7213 */ /* 0x000fe40000000000 */
[----:B------:R-:W-:Y:S01]  /*bc70*/  FSEL R73, R17, -INF , !P6 ;  /* 0xff80000011497808 */ /* 0x000fe20007000000 */
[----:B------:R-:W-:Y:S01]  /*bc80*/  MUFU.TANH R53, R53 ;  /* 0x0000003500357308 */ /* 0x000fe20000002400 */
[----:B------:R-:W-:Y:S01]  /*bc90*/  I2FP.F32.S32 R20, R20 ;  /* 0x0000001400147245 */ /* 0x000fe20000201400 */
[----:B------:R-:W-:Y:S01]  /*bca0*/  IMAD.MOV.U32 R17, RZ, RZ, R47 ;  /* 0x000000ffff117224 */ /* 0x000fe200078e002f */
[----:B------:R-:W-:Y:S02]  /*bcb0*/  FSEL R51, R51, -INF , !P3 ;  /* 0xff80000033337808 */ /* 0x000fe40005800000 */
[----:B------:R-:W-:Y:S02]  /*bcc0*/  ISETP.GT.AND P3, PT, R37, R52, PT ;  /* 0x000000342500720c */ /* 0x000fe40003f64270 */
[----:B------:R-:W-:Y:S01]  /*bcd0*/  I2FP.F32.S32 R17, R17 ;  /* 0x0000001100117245 */ /* 0x000fe20000201400 */
[----:B------:R-:W-:Y:S05]  /*bce0*/  HMMA.16816.F32 R28, R4, R18, R28 ;  /* 0x00000012041c723c */ /* 0x000fea000000181c */
[C---:B-1----:R-:W-:Y:S01]  /*bcf0*/  FFMA.FTZ R43, -R187.reuse, R20, R43 ;  /* 0x00000014bb2b7223 */ /* 0x042fe2000001012b */
[C---:B------:R-:W-:Y:S01]  /*bd00*/  ISETP.GE.AND P4, PT, R52.reuse, R193, PT ;  /* 0x000000c13400720c */ /* 0x040fe20003f86270 */
[----:B------:R-:W1:Y:S01]  /*bd10*/  MUFU.TANH R20, R22 ;  /* 0x0000001600147308 */ /* 0x000e620000002400 */
[----:B------:R-:W-:Y:S01]  /*bd20*/  FFMA.FTZ R47, -R187, R17, R16 ;  /* 0x00000011bb2f7223 */ /* 0x000fe20000010110 */
[----:B------:R-:W-:Y:S01]  /*bd30*/  ISETP.GE.AND P2, PT, R52, R194, PT ;  /* 0x000000c23400720c */ /* 0x000fe20003f46270 */
[----:B------:R-:W3:Y:S01]  /*bd40*/  LDSM.16.M88.4 R16, [R36+0x1c00] ;  /* 0x001c00002410783b */ /* 0x000ee20000000200 */
[----:B------:R-:W-:Y:S01]  /*bd50*/  ISETP.GT.AND P0, PT, R95, R52, PT ;  /* 0x000000345f00720c */ /* 0x000fe20003f04270 */
[----:B------:R-:W-:Y:S01]  /*bd60*/  VIADD R52, R56, 0x20 ;  /* 0x0000002038347836 */ /* 0x000fe20000000000 */
[----:B------:R-:W-:-:S02]  /*bd70*/  ISETP.GE.AND P5, PT, R54, R193, PT ;  /* 0x000000c13600720c */ /* 0x000fc40003fa6270 */
[----:B------:R-:W-:Y:S02]  /*bd80*/  ISETP.GE.AND P1, PT, R54, R194, PT ;  /* 0x000000c23600720c */ /* 0x000fe40003f26270 */
[----:B------:R-:W-:Y:S02]  /*bd90*/  IADD3 R54, PT, PT, R39, -0x20, -R62 ;  /* 0xffffffe027367810 */ /* 0x000fe40007ffe83e */
[----:B------:R-:W-:Y:S02]  /*bda0*/  FSEL R49, R49, -INF , !P5 ;  /* 0xff80000031317808 */ /* 0x000fe40006800000 */
[----:B------:R-:W-:Y:S02]  /*bdb0*/  FSEL R73, R73, -INF , !P1 ;  /* 0xff80000049497808 */ /* 0x000fe40004800000 */
[----:B------:R-:W-:Y:S01]  /*bdc0*/  FSEL R79, R79, -INF , !P3 ;  /* 0xff8000004f4f7808 */ /* 0x000fe20005800000 */
[----:B------:R-:W-:Y:S01]  /*bdd0*/  FMUL.FTZ R30, R30, R0 ;  /* 0x000000001e1e7220 */ /* 0x000fe20000410000 */
[----:B------:R-:W-:Y:S01]  /*bde0*/  ISETP.GT.AND P5, PT, R37, R52, PT ;  /* 0x000000342500720c */ /* 0x000fe20003fa4270 */
[----:B------:R-:W-:Y:S01]  /*bdf0*/  FMUL.FTZ R29, R29, R0 ;  /* 0x000000001d1d7220 */ /* 0x000fe20000410000 */
[----:B------:R-:W-:-:S02]  /*be00*/  ISETP.GE.AND P6, PT, R52, R193, PT ;  /* 0x000000c13400720c */ /* 0x000fc40003fc6270 */
[----:B------:R-:W-:Y:S01]  /*be10*/  ISETP.GE.AND P1, PT, R52, R194, PT ;  /* 0x000000c23400720c */ /* 0x000fe20003f26270 */
[----:B------:R-:W-:Y:S01]  /*be20*/  MUFU.TANH R30, R30 ;  /* 0x0000001e001e7308 */ /* 0x000fe20000002400 */
[----:B------:R-:W-:Y:S01]  /*be30*/  ISETP.GT.AND P3, PT, R95, R52, PT ;  /* 0x000000345f00720c */ /* 0x000fe20003f64270 */
[----:B------:R-:W-:Y:S01]  /*be40*/  VIADD R52, R56, 0x21 ;  /* 0x0000002138347836 */ /* 0x000fe20000000000 */
[----:B------:R-:W-:Y:S02]  /*be50*/  FSEL R47, R47, -INF , !P0 ;  /* 0xff8000002f2f7808 */ /* 0x000fe40004000000 */
[----:B------:R-:W-:Y:S02]  /*be60*/  IABS R54, R54 ;  /* 0x0000003600367213 */ /* 0x000fe40000000000 */
[----:B------:R-:W-:Y:S01]  /*be70*/  IABS R21, R55 ;  /* 0x0000003700157213 */ /* 0x000fe20000000000 */
[----:B------:R-:W-:Y:S01]  /*be80*/  FMUL.FTZ R55, R23, R0 ;  /* 0x0000000017377220 */ /* 0x000fe20000410000 */
[----:B------:R-:W-:-:S02]  /*be90*/  FSEL R71, R47, -INF , !P2 ;  /* 0xff8000002f477808 */ /* 0x000fc40005000000 */
[----:B------:R-:W-:Y:S02]  /*bea0*/  FSEL R79, R79, -INF , !P4 ;  /* 0xff8000004f4f7808 */ /* 0x000fe40006000000 */
[----:B------:R-:W-:Y:S01]  /*beb0*/  I2FP.F32.S32 R47, R54 ;  /* 0x00000036002f7245 */ /* 0x000fe20000201400 */
[----:B------:R-:W-:Y:S01]  /*bec0*/  VIADD R54, R56, 0x28 ;  /* 0x0000002838367836 */ /* 0x000fe20000000000 */
[----:B------:R-:W-:Y:S02]  /*bed0*/  FSEL R137, R43, -INF , !P5 ;  /* 0xff8000002b897808 */ /* 0x000fe40006800000 */
[----:B------:R-:W-:Y:S01]  /*bee0*/  ISETP.GT.AND P4, PT, R37, R52, PT ;  /* 0x000000342500720c */ /* 0x000fe20003f84270 */
[----:B-1----:R-:W-:Y:S01]  /*bef0*/  FFMA.FTZ R47, -R187, R47, R20 ;  /* 0x0000002fbb2f7223 */ /* 0x002fe20000010114 */
[C---:B------:R-:W-:Y:S02]  /*bf00*/  ISETP.GE.AND P0, PT, R52.reuse, R193, PT ;  /* 0x000000c13400720c */ /* 0x040fe40003f06270 */
[----:B------:R-:W-:-:S02]  /*bf10*/  ISETP.GE.AND P2, PT, R52, R194, PT ;  /* 0x000000c23400720c */ /* 0x000fc40003f46270 */
[----:B------:R-:W-:Y:S02]  /*bf20*/  ISETP.GT.AND P5, PT, R95, R52, PT ;  /* 0x000000345f00720c */ /* 0x000fe40003fa4270 */
[----:B------:R-:W-:Y:S02]  /*bf30*/  I2FP.F32.S32 R52, R21 ;  /* 0x0000001500347245 */ /* 0x000fe40000201400 */
[----:B--2---:R-:W-:Y:S01]  /*bf40*/  HMMA.16816.F32 R20, R12, R24, RZ ;  /* 0x000000180c14723c */ /* 0x004fe200000018ff */
[----:B------:R-:W1:Y:S02]  /*bf50*/  MUFU.TANH R24, R55 ;  /* 0x0000003700187308 */ /* 0x000e640000002400 */
[----:B------:R-:W-:Y:S01]  /*bf60*/  FSEL R47, R47, -INF , !P3 ;  /* 0xff8000002f2f7808 */ /* 0x000fe20005800000 */
[----:B------:R-:W-:Y:S01]  /*bf70*/  FFMA.FTZ R25, -R187, R52, R53 ;  /* 0x00000034bb197223 */ /* 0x000fe20000010135 */
[--C-:B------:R-:W-:Y:S01]  /*bf80*/  IADD3 R53, PT, PT, R39, -0x21, -R62.reuse ;  /* 0xffffffdf27357810 */ /* 0x100fe20007ffe83e */
[----:B------:R-:W-:Y:S01]  /*bf90*/  FMUL.FTZ R52, R28, R0 ;  /* 0x000000001c347220 */ /* 0x000fe20000410000 */
[----:B------:R-:W-:-:S02]  /*bfa0*/  IADD3 R43, PT, PT, R192, -0x28, -R62 ;  /* 0xffffffd8c02b7810 */ /* 0x000fc40007ffe83e */
[----:B------:R-:W-:Y:S02]  /*bfb0*/  IABS R53, R53 ;  /* 0x0000003500357213 */ /* 0x000fe40000000000 */
[----:B------:R-:W-:Y:S01]  /*bfc0*/  FSEL R69, R47, -INF , !P1 ;  /* 0xff8000002f457808 */ /* 0x000fe20004800000 */
[----:B------:R-:W2:Y:S01]  /*bfd0*/  MUFU.TANH R52, R52 ;  /* 0x0000003400347308 */ /* 0x000ea20000002400 */
[----:B------:R-:W-:Y:S01]  /*bfe0*/  FSEL R47, R25, -INF , !P4 ;  /* 0xff800000192f7808 */ /* 0x000fe20006000000 */
[----:B------:R-:W-:Y:S01]  /*bff0*/  IMAD.MOV.U32 R25, RZ, RZ, R53 ;  /* 0x000000ffff197224 */ /* 0x000fe200078e0035 */
[----:B------:R-:W-:Y:S02]  /*c000*/  IABS R43, R43 ;  /* 0x0000002b002b7213 */ /* 0x000fe40000000000 */
[----:B------:R-:W-:Y:S02]  /*c010*/  FSEL R137, R137, -INF , !P6 ;  /* 0xff80000089897808 */ /* 0x000fe40007000000 */
[----:B------:R-:W-:Y:S01]  /*c020*/  I2FP.F32.S32 R25, R25 ;  /* 0x0000001900197245 */ /* 0x000fe20000201400 */
[----:B------:R-:W-:Y:S01]  /*c030*/  IMAD.MOV.U32 R28, RZ, RZ, R43 ;  /* 0x000000ffff1c7224 */ /* 0x000fe200078e002b */
[----:B---3--:R-:W-:Y:S05]  /*c040*/  HMMA.16816.F32 R20, R4, R16, R20 ;  /* 0x000000100414723c */ /* 0x008fea0000001814 */
[----:B------:R-:W-:Y:S01]  /*c050*/  FMUL.FTZ R16, R31, R0 ;  /* 0x000000001f107220 */ /* 0x000fe20000410000 */
[----:B------:R-:W-:Y:S01]  /*c060*/  IADD3 R43, PT, PT, R39, -0x28, -R62 ;  /* 0xffffffd8272b7810 */ /* 0x000fe20007ffe83e */
[----:B-1----:R-:W-:Y:S01]  /*c070*/  FFMA.FTZ R25, -R187, R25, R24 ;  /* 0x00000019bb197223 */ /* 0x002fe20000010118 */
[----:B------:R-:W-:Y:S01]  /*c080*/  I2FP.F32.S32 R17, R28 ;  /* 0x0000001c00117245 */ /* 0x000fe20000201400 */
[----:B------:R-:W1:Y:S01]  /*c090*/  MUFU.TANH R24, R29 ;  /* 0x0000001d00187308 */ /* 0x000e620000002400 */
[----:B------:R-:W-:Y:S01]  /*c0a0*/  IADD3 R31, PT, PT, R192, -0x29, -R62 ;  /* 0xffffffd7c01f7810 */ /* 0x000fe20007ffe83e */
[C---:B------:R-:W-:Y:S01]  /*c0b0*/  VIADD R28, R56.reuse, 0x29 ;  /* 0x00000029381c7836 */ /* 0x040fe20000000000 */
[----:B------:R-:W-:Y:S01]  /*c0c0*/  ISETP.GT.AND P6, PT, R37, R54, PT ;  /* 0x000000362500720c */ /* 0x000fe20003fc4270 */
[----:B--2---:R-:W-:Y:S01]  /*c0d0*/  FFMA.FTZ R17, -R187, R17, R52 ;  /* 0x00000011bb117223 */ /* 0x004fe20000010134 */
[----:B------:R-:W-:Y:S01]  /*c0e0*/  FSEL R67, R25, -INF , !P5 ;  /* 0xff80000019437808 */ /* 0x000fe20006800000 */
[----:B------:R-:W-:Y:S01]  /*c0f0*/  VIADD R52, R56, 0x30 ;  /* 0x0000003038347836 */ /* 0x000fe20000000000 */
[----:B------:R-:W-:Y:S01]  /*c100*/  IABS R43, R43 ;  /* 0x0000002b002b7213 */ /* 0x000fe20000000000 */
[----:B------:R-:W-:Y:S01]  /*c110*/  MUFU.TANH R16, R16 ;  /* 0x0000001000107308 */ /* 0x000fe20000002400 */
[----:B------:R-:W-:-:S02]  /*c120*/  IABS R31, R31 ;  /* 0x0000001f001f7213 */ /* 0x000fc40000000000 */
[----:B------:R-:W-:Y:S02]  /*c130*/  FSEL R47, R47, -INF , !P0 ;  /* 0xff8000002f2f7808 */ /* 0x000fe40004000000 */
[----:B------:R-:W-:Y:S01]  /*c140*/  FSEL R67, R67, -INF , !P2 ;  /* 0xff80000043437808 */ /* 0x000fe20005000000 */
[-C--:B------:R-:W-:Y:S01]  /*c150*/  FMUL.FTZ R22, R22, R0.reuse ;  /* 0x0000000016167220 */ /* 0x080fe20000410000 */
[----:B------:R-:W-:Y:S01]  /*c160*/  FSEL R88, R17, -INF , !P6 ;  /* 0xff80000011587808 */ /* 0x000fe20007000000 */
[----:B------:R-:W-:Y:S01]  /*c170*/  FMUL.FTZ R153, R21, R0 ;  /* 0x0000000015997220 */ /* 0x000fe20000410000 */
[----:B------:R-:W-:Y:S02]  /*c180*/  ISETP.GT.AND P0, PT, R37, R28, PT ;  /* 0x0000001c2500720c */ /* 0x000fe40003f04270 */
[----:B------:R-:W-:Y:S02]  /*c190*/  ISETP.GE.AND P5, PT, R28, R193, PT ;  /* 0x000000c11c00720c */ /* 0x000fe40003fa6270 */
[----:B------:R-:W-:Y:S01]  /*c1a0*/  I2FP.F32.S32 R25, R43 ;  /* 0x0000002b00197245 */ /* 0x000fe20000201400 */
[----:B------:R-:W-:Y:S01]  /*c1b0*/  FMUL.FTZ R43, R20, R0 ;  /* 0x00000000142b7220 */ /* 0x000fe20000410000 */
[----:B------:R-:W-:Y:S01]  /*c1c0*/  ISETP.GE.AND P2, PT, R28, R194, PT ;  /* 0x000000c21c00720c */ /* 0x000fe20003f46270 */
[----:B------:R-:W-:Y:S01]  /*c1d0*/  MUFU.TANH R153, R153 ;  /* 0x0000009900997308 */ /* 0x000fe20000002400 */
[----:B------:R-:W-:Y:S01]  /*c1e0*/  I2FP.F32.S32 R135, R31 ;  /* 0x0000001f00877245 */ /* 0x000fe20000201400 */
[----:B------:R-:W-:Y:S01]  /*c1f0*/  FFMA.FTZ R17, -R187, R25, R30 ;  /* 0x00000019bb117223 */ /* 0x000fe2000001011e */
[----:B------:R-:W-:-:S02]  /*c200*/  ISETP.GT.AND P6, PT, R95, R28, PT ;  /* 0x0000001c5f00720c */ /* 0x000fc40003fc4270 */
[----:B------:R-:W-:Y:S01]  /*c210*/  IADD3 R28, PT, PT, R192, -0x30, -R62 ;  /* 0xffffffd0c01c7810 */ /* 0x000fe20007ffe83e */
[----:B-1----:R-:W-:Y:S01]  /*c220*/  FFMA.FTZ R135, -R187, R135, R24 ;  /* 0x00000087bb877223 */ /* 0x002fe20000010118 */
[----:B------:R-:W-:Y:S01]  /*c230*/  IADD3 R53, PT, PT, R39, -0x29, -R62 ;  /* 0xffffffd727357810 */ /* 0x000fe20007ffe83e */
[----:B------:R-:W-:Y:S03]  /*c240*/  HMMA.16816.F32 R24, R12, R26, RZ ;  /* 0x0000001a0c18723c */ /* 0x000fe600000018ff */
[----:B------:R-:W-:Y:S01]  /*c250*/  IABS R20, R28 ;  /* 0x0000001c00147213 */ /* 0x000fe20000000000 */
[----:B------:R-:W1:Y:S01]  /*c260*/  MUFU.TANH R43, R43 ;  /* 0x0000002b002b7308 */ /* 0x000e620000002400 */
[----:B------:R-:W2:Y:S01]  /*c270*/  LDSM.16.M88.4 R28, [R38+0x2000] ;  /* 0x00200000261c783b */ /* 0x000ea20000000200 */
[----:B------:R-:W-:Y:S02]  /*c280*/  ISETP.GT.AND P4, PT, R95, R54, PT ;  /* 0x000000365f00720c */ /* 0x000fe40003f84270 */
[----:B------:R-:W-:-:S02]  /*c290*/  IABS R53, R53 ;  /* 0x0000003500357213 */ /* 0x000fc40000000000 */
[----:B------:R-:W-:Y:S02]  /*c2a0*/  FSEL R65, R17, -INF , !P4 ;  /* 0xff80000011417808 */ /* 0x000fe40006000000 */
[C---:B------:R-:W-:Y:S01]  /*c2b0*/  ISETP.GE.AND P3, PT, R54.reuse, R193, PT ;  /* 0x000000c13600720c */ /* 0x040fe20003f66270 */
[----:B------:R-:W-:Y:S01]  /*c2c0*/  IMAD.MOV.U32 R17, RZ, RZ, R53 ;  /* 0x000000ffff117224 */ /* 0x000fe200078e0035 */
[----:B------:R-:W-:Y:S01]  /*c2d0*/  ISETP.GE.AND P1, PT, R54, R194, PT ;  /* 0x000000c23600720c */ /* 0x000fe20003f26270 */
[----:B------:R-:W-:Y:S01]  /*c2e0*/  VIADD R54, R56, 0x31 ;  /* 0x0000003138367836 */ /* 0x000fe20000000000 */
[----:B------:R-:W-:Y:S02]  /*c2f0*/  I2FP.F32.S32 R20, R20 ;  /* 0x0000001400147245 */ /* 0x000fe40000201400 */
[----:B------:R-:W-:Y:S02]  /*c300*/  I2FP.F32.S32 R17, R17 ;  /* 0x0000001100117245 */ /* 0x000fe40000201400 */
[----:B------:R-:W-:Y:S01]  /*c310*/  FSEL R88, R88, -INF , !P3 ;  /* 0xff80000058587808 */ /* 0x000fe20005800000 */
[----:B-1----:R-:W-:Y:S01]  /*c320*/  FFMA.FTZ R43, -R187, R20, R43 ;  /* 0x00000014bb2b7223 */ /* 0x002fe2000001012b */
[----:B------:R-:W-:Y:S01]  /*c330*/  FSEL R65, R65, -INF , !P1 ;  /* 0xff80000041417808 */ /* 0x000fe20004800000 */
[----:B------:R-:W-:Y:S05]  /*c340*/  HMMA.16816.F32 R24, R4, R18, R24 ;  /* 0x000000120418723c */ /* 0x000fea0000001818 */
[----:B------:R-:W-:Y:S01]  /*c350*/  FSEL R135, R135, -INF , !P0 ;  /* 0xff80000087877808 */ /* 0x000fe20004000000 */
[----:B------:R1:W3:Y:S01]  /*c360*/  MUFU.TANH R20, R22 ;  /* 0x0000001600147308 */ /* 0x0002e20000002400 */
[----:B------:R-:W-:-:S02]  /*c370*/  ISETP.GT.AND P3, PT, R37, R52, PT ;  /* 0x000000342500720c */ /* 0x000fc40003f64270 */
[C---:B------:R-:W-:Y:S02]  /*c380*/  ISETP.GE.AND P4, PT, R52.reuse, R193, PT ;  /* 0x000000c13400720c */ /* 0x040fe40003f86270 */
[----:B------:R-:W-:Y:S02]  /*c390*/  ISETP.GE.AND P1, PT, R52, R194, PT ;  /* 0x000000c23400720c */ /* 0x000fe40003f26270 */
[----:B------:R-:W-:Y:S01]  /*c3a0*/  ISETP.GT.AND P0, PT, R95, R52, PT ;  /* 0x000000345f00720c */ /* 0x000fe20003f04270 */
[----:B------:R-:W-:Y:S01]  /*c3b0*/  FFMA.FTZ R52, -R187, R17, R16 ;  /* 0x00000011bb347223 */ /* 0x000fe20000010110 */
[--C-:B------:R-:W-:Y:S01]  /*c3c0*/  IADD3 R53, PT, PT, R39, -0x30, -R62.reuse ;  /* 0xffffffd027357810 */ /* 0x100fe20007ffe83e */
[----:B------:R-:W4:Y:S01]  /*c3d0*/  LDSM.16.M88.4 R16, [R36+0x2000] ;  /* 0x002000002410783b */ /* 0x000f220000000200 */
[----:B------:R-:W-:Y:S02]  /*c3e0*/  IADD3 R55, PT, PT, R192, -0x31, -R62 ;  /* 0xffffffcfc0377810 */ /* 0x000fe40007ffe83e */
[----:B------:R-:W-:-:S02]  /*c3f0*/  IABS R21, R53 ;  /* 0x0000003500157213 */ /* 0x000fc40000000000 */
[----:B------:R-:W-:Y:S02]  /*c400*/  FSEL R52, R52, -INF , !P6 ;  /* 0xff80000034347808 */ /* 0x000fe40007000000 */
[----:B------:R-:W-:Y:S01]  /*c410*/  I2FP.F32.S32 R21, R21 ;  /* 0x0000001500157245 */ /* 0x000fe20000201400 */
[-C--:B------:R-:W-:Y:S01]  /*c420*/  FMUL.FTZ R25, R25, R0.reuse ;  /* 0x0000000019197220 */ /* 0x080fe20000410000 */
[----:B-1----:R-:W-:Y:S01]  /*c430*/  IABS R22, R55 ;  /* 0x0000003700167213 */ /* 0x002fe20000000000 */
[-C--:B------:R-:W-:Y:S01]  /*c440*/  FMUL.FTZ R55, R23, R0.reuse ;  /* 0x0000000017377220 */ /* 0x080fe20000410000 */
[----:B------:R-:W-:Y:S01]  /*c450*/  FSEL R135, R135, -INF , !P5 ;  /* 0xff80000087877808 */ /* 0x000fe20006800000 */
[----:B------:R-:W-:Y:S01]  /*c460*/  FMUL.FTZ R26, R26, R0 ;  /* 0x000000001a1a7220 */ /* 0x000fe20000410000 */
[----:B------:R-:W-:Y:S02]  /*c470*/  FSEL R63, R52, -INF , !P2 ;  /* 0xff800000343f7808 */ /* 0x000fe40005000000 */
[----:B------:R-:W-:Y:S01]  /*c480*/  FSEL R120, R43, -INF , !P3 ;  /* 0xff8000002b787808 */ /* 0x000fe20005800000 */
[----:B---3--:R-:W-:Y:S01]  /*c490*/  FFMA.FTZ R43, -R187, R21, R20 ;  /* 0x00000015bb2b7223 */ /* 0x008fe20000010114 */
[----:B------:R-:W-:Y:S01]  /*c4a0*/  ISETP.GT.AND P5, PT, R37, R54, PT ;  /* 0x000000362500720c */ /* 0x000fe20003fa4270 */
[----:B------:R-:W-:Y:S01]  /*c4b0*/  MUFU.TANH R26, R26 ;  /* 0x0000001a001a7308 */ /* 0x000fe20000002400 */
[----:B------:R-:W-:-:S02]  /*c4c0*/  ISETP.GE.AND P6, PT, R54, R193, PT ;  /* 0x000000c13600720c */ /* 0x000fc40003fc6270 */
[----:B------:R-:W-:Y:S02]  /*c4d0*/  ISETP.GE.AND P2, PT, R54, R194, PT ;  /* 0x000000c23600720c */ /* 0x000fe40003f46270 */
[----:B------:R-:W-:Y:S02]  /*c4e0*/  ISETP.GT.AND P3, PT, R95, R54, PT ;  /* 0x000000365f00720c */ /* 0x000fe40003f64270 */
[----:B------:R-:W-:Y:S02]  /*c4f0*/  I2FP.F32.S32 R54, R22 ;  /* 0x0000001600367245 */ /* 0x000fe40000201400 */
[----:B--2---:R-:W-:Y:S01]  /*c500*/  HMMA.16816.F32 R20, R12, R28, RZ ;  /* 0x0000001c0c14723c */ /* 0x004fe200000018ff */
[----:B------:R-:W1:Y:S02]  /*c510*/  MUFU.TANH R28, R55 ;  /* 0x00000037001c7308 */ /* 0x000e640000002400 */
[--C-:B------:R-:W-:Y:S01]  /*c520*/  IADD3 R52, PT, PT, R192, -0x38, -R62.reuse ;  /* 0xffffffc8c0347810 */ /* 0x100fe20007ffe83e */
[----:B------:R-:W-:Y:S01]  /*c530*/  FFMA.FTZ R153, -R187, R54, R153 ;  /* 0x00000036bb997223 */ /* 0x000fe20000010199 */
[----:B------:R-:W-:Y:S01]  /*c540*/  IADD3 R53, PT, PT, R39, -0x31, -R62 ;  /* 0xffffffcf27357810 */ /* 0x000fe20007ffe83e */
[----:B------:R-:W-:Y:S01]  /*c550*/  VIADD R54, R56, 0x38 ;  /* 0x0000003838367836 */ /* 0x000fe20000000000 */
[----:B------:R-:W-:Y:S01]  /*c560*/  IABS R29, R52 ;  /* 0x00000034001d7213 */ /* 0x000fe20000000000 */
[----:B------:R-:W-:Y:S01]  /*c570*/  FMUL.FTZ R52, R24, R0 ;  /* 0x0000000018347220 */ /* 0x000fe20000410000 */
[----:B------:R-:W-:-:S02]  /*c580*/  IABS R24, R53 ;  /* 0x0000003500187213 */ /* 0x000fc40000000000 */
[----:B------:R-:W-:Y:S02]  /*c590*/  I2FP.F32.S32 R29, R29 ;  /* 0x0000001d001d7245 */ /* 0x000fe40000201400 */
[----:B------:R-:W-:Y:S01]  /*c5a0*/  I2FP.F32.S32 R24, R24 ;  /* 0x0000001800187245 */ /* 0x000fe20000201400 */
[----:B------:R-:W2:Y:S01]  /*c5b0*/  MUFU.TANH R52, R52 ;  /* 0x0000003400347308 */ /* 0x000ea20000002400 */
[----:B------:R-:W-:Y:S02]  /*c5c0*/  FSEL R120, R120, -INF , !P4 ;  /* 0xff80000078787808 */ /* 0x000fe40006000000 */
[----:B------:R-:W-:Y:S01]  /*c5d0*/  FSEL R43, R43, -INF , !P0 ;  /* 0xff8000002b2b7808 */ /* 0x000fe20004000000 */
[----:B-1----:R-:W-:Y:S01]  /*c5e0*/  FFMA.FTZ R28, -R187, R24, R28 ;  /* 0x00000018bb1c7223 */ /* 0x002fe2000001011c */
[----:B------:R-:W-:Y:S01]  /*c5f0*/  ISETP.GT.AND P4, PT, R37, R54, PT ;  /* 0x000000362500720c */ /* 0x000fe20003f84270 */
[----:B----4-:R-:W-:Y:S05]  /*c600*/  HMMA.16816.F32 R20, R4, R16, R20 ;  /* 0x000000100414723c */ /* 0x010fea0000001814 */
[--C-:B------:R-:W-:Y:S01]  /*c610*/  IADD3 R17, PT, PT, R192, -0x39, -R62.reuse ;  /* 0xffffffc7c0117810 */ /* 0x100fe20007ffe83e */
[----:B------:R-:W1:Y:S01]  /*c620*/  MUFU.TANH R24, R25 ;  /* 0x0000001900187308 */ /* 0x000e620000002400 */
[----:B------:R-:W-:Y:S01]  /*c630*/  FMUL.FTZ R16, R27, R0 ;  /* 0x000000001b107220 */ /* 0x000fe20000410000 */
[----:B------:R-:W-:-:S02]  /*c640*/  IADD3 R27, PT, PT, R39, -0x38, -R62 ;  /* 0xffffffc8271b7810 */ /* 0x000fc40007ffe83e */
[----:B------:R-:W-:Y:S02]  /*c650*/  IABS R17, R17 ;  /* 0x0000001100117213 */ /* 0x000fe40000000000 */
[----:B------:R-:W-:Y:S01]  /*c660*/  IABS R27, R27 ;  /* 0x0000001b001b7213 */ /* 0x000fe20000000000 */
[----:B--2---:R-:W-:Y:S02]  /*c670*/  FFMA.FTZ R29, -R187, R29, R52 ;  /* 0x0000001dbb1d7223 */ /* 0x004fe40000010134 */
[----:B------:R-:W-:Y:S01]  /*c680*/  IMAD.MOV.U32 R159, RZ, RZ, R17 ;  /* 0x000000ffff9f7224 */ /* 0x000fe200078e0011 */
[----:B------:R-:W-:Y:S01]  /*c690*/  FSEL R28, R28, -INF , !P3 ;  /* 0xff8000001c1c7808 */ /* 0x000fe20005800000 */
[----:B------:R-:W2:Y:S01]  /*c6a0*/  MUFU.TANH R16, R16 ;  /* 0x0000001000107308 */ /* 0x000ea20000002400 */
[----:B------:R-:W-:Y:S01]  /*c6b0*/  I2FP.F32.S32 R17, R27 ;  /* 0x0000001b00117245 */ /* 0x000fe20000201400 */
[----:B------:R-:W-:Y:S01]  /*c6c0*/  VIADD R52, R56, 0x39 ;  /* 0x0000003938347836 */ /* 0x000fe20000000000 */
[----:B------:R-:W-:-:S02]  /*c6d0*/  I2FP.F32.S32 R159, R159 ;  /* 0x0000009f009f7245 */ /* 0x000fc40000201400 */
[----:B------:R-:W-:Y:S01]  /*c6e0*/  FSEL R61, R43, -INF , !P1 ;  /* 0xff8000002b3d7808 */ /* 0x000fe20004800000 */
[----:B------:R-:W-:Y:S01]  /*c6f0*/  FMUL.FTZ R43, R20, R0 ;  /* 0x00000000142b7220 */ /* 0x000fe20000410000 */
[----:B------:R-:W-:Y:S01]  /*c700*/  FSEL R55, R28, -INF , !P2 ;  /* 0xff8000001c377808 */ /* 0x000fe20005000000 */
[C---:B-1----:R-:W-:Y:S01]  /*c710*/  FFMA.FTZ R159, -R187.reuse, R159, R24 ;  /* 0x0000009fbb9f7223 */ /* 0x042fe20000010118 */
[----:B------:R-:W-:Y:S01]  /*c720*/  IADD3 R24, PT, PT, R192, -0x40, -R62 ;  /* 0xffffffc0c0187810 */ /* 0x000fe20007ffe83e */
[----:B------:R-:W-:Y:S01]  /*c730*/  FFMA.FTZ R17, -R187, R17, R26 ;  /* 0x00000011bb117223 */ /* 0x000fe2000001011a */
[----:B------:R-:W-:Y:S01]  /*c740*/  FSEL R98, R29, -INF , !P4 ;  /* 0xff8000001d627808 */ /* 0x000fe20006000000 */
[----:B------:R-:W1:Y:S01]  /*c750*/  MUFU.TANH R43, R43 ;  /* 0x0000002b002b7308 */ /* 0x000e620000002400 */
[----:B------:R-:W-:Y:S03]  /*c760*/  HMMA.16816.F32 R28, R12, R30, RZ ;  /* 0x0000001e0c1c723c */ /* 0x000fe600000018ff */
[----:B------:R-:W-:Y:S01]  /*c770*/  IABS R20, R24 ;  /* 0x0000001800147213 */ /* 0x000fe20000000000 */
[-C--:B------:R-:W-:Y:S01]  /*c780*/  FMUL.FTZ R22, R22, R0.reuse ;  /* 0x0000000016167220 */ /* 0x080fe20000410000 */
[----:B------:R-:W-:Y:S01]  /*c790*/  IADD3 R53, PT, PT, R39, -0x39, -R62 ;  /* 0xffffffc727357810 */ /* 0x000fe20007ffe83e */
[----:B------:R-:W3:Y:S01]  /*c7a0*/  LDSM.16.M88.4 R24, [R38+0x2400] ;  /* 0x002400002618783b */ /* 0x000ee20000000200 */
[----:B------:R-:W-:Y:S01]  /*c7b0*/  FSEL R153, R153, -INF , !P5 ;  /* 0xff80000099997808 */ /* 0x000fe20006800000 */
[----:B------:R-:W-:Y:S01]  /*c7c0*/  FMUL.FTZ R197, R21, R0 ;  /* 0x0000000015c57220 */ /* 0x000fe20000410000 */
[----:B------:R-:W-:-:S02]  /*c7d0*/  ISETP.GT.AND P5, PT, R95, R54, PT ;  /* 0x000000365f00720c */ /* 0x000fc40003fa4270 */
[----:B------:R-:W-:Y:S02]  /*c7e0*/  IABS R53, R53 ;  /* 0x0000003500357213 */ /* 0x000fe40000000000 */
[C---:B------:R-:W-:Y:S01]  /*c7f0*/  ISETP.GE.AND P0, PT, R54.reuse, R193, PT ;  /* 0x000000c13600720c */ /* 0x040fe20003f06270 */
[----:B------:R-:W-:Y:S01]  /*c800*/  MUFU.TANH R197, R197 ;  /* 0x000000c500c57308 */ /* 0x000fe20000002400 */
[----:B------:R-:W-:Y:S02]  /*c810*/  ISETP.GE.AND P1, PT, R54, R194, PT ;  /* 0x000000c23600720c */ /* 0x000fe40003f26270 */
[----:B------:R-:W-:Y:S01]  /*c820*/  FSEL R54, R17, -INF , !P5 ;  /* 0xff80000011367808 */ /* 0x000fe20006800000 */
[----:B------:R-:W-:Y:S01]  /*c830*/  IMAD.MOV.U32 R17, RZ, RZ, R53 ;  /* 0x000000ffff117224 */ /* 0x000fe200078e0035 */
[----:B------:R-:W-:Y:S02]  /*c840*/  FSEL R153, R153, -INF , !P6 ;  /* 0xff80000099997808 */ /* 0x000fe40007000000 */
[----:B------:R-:W-:Y:S01]  /*c850*/  ISETP.GT.AND P6, PT, R37, R52, PT ;  /* 0x000000342500720c */ /* 0x000fe20003fc4270 */
[----:B------:R-:W-:Y:S05]  /*c860*/  HMMA.16816.F32 R28, R4, R18, R28 ;  /* 0x00000012041c723c */ /* 0x000fea000000181c */
[----:B------:R-:W-:-:S02]  /*c870*/  I2FP.F32.S32 R17, R17 ;  /* 0x0000001100117245 */ /* 0x000fc40000201400 */
[C---:B------:R-:W-:Y:S02]  /*c880*/  ISETP.GE.AND P3, PT, R52.reuse, R193, PT ;  /* 0x000000c13400720c */ /* 0x040fe40003f66270 */
[----:B------:R-:W-:Y:S02]  /*c890*/  ISETP.GE.AND P2, PT, R52, R194, PT ;  /* 0x000000c23400720c */ /* 0x000fe40003f46270 */
[----:B------:R-:W-:Y:S01]  /*c8a0*/  ISETP.GT.AND P4, PT, R95, R52, PT ;  /* 0x000000345f00720c */ /* 0x000fe20003f84270 */
[----:B------:R-:W-:Y:S01]  /*c8b0*/  VIADD R52, R56, 0x40 ;  /* 0x0000004038347836 */ /* 0x000fe20000000000 */
[----:B------:R-:W-:Y:S01]  /*c8c0*/  FSEL R53, R54, -INF , !P1 ;  /* 0xff80000036357808 */ /* 0x000fe20004800000 */
[----:B--2---:R-:W-:Y:S01]  /*c8d0*/  FFMA.FTZ R54, -R187, R17, R16 ;  /* 0x00000011bb367223 */ /* 0x004fe20000010110 */
[----:B------:R-:W-:Y:S01]  /*c8e0*/  FSEL R98, R98, -INF , !P0 ;  /* 0xff80000062627808 */ /* 0x000fe20004000000 */
[----:B------:R-:W2:Y:S01]  /*c8f0*/  LDSM.16.M88.4 R16, [R36+0x2400] ;  /* 0x002400002410783b */ /* 0x000ea20000000200 */
[----:B------:R-:W-:-:S02]  /*c900*/  FSEL R159, R159, -INF , !P6 ;  /* 0xff8000009f9f7808 */ /* 0x000fc40007000000 */
[----:B------:R-:W-:Y:S02]  /*c910*/  ISETP.GT.AND P0, PT, R37, R52, PT ;  /* 0x000000342500720c */ /* 0x000fe40003f04270 */
[C---:B------:R-:W-:Y:S02]  /*c920*/  ISETP.GE.AND P5, PT, R52.reuse, R193, PT ;  /* 0x000000c13400720c */ /* 0x040fe40003fa6270 */
[----:B------:R-:W-:Y:S01]  /*c930*/  ISETP.GE.AND P1, PT, R52, R194, PT ;  /* 0x000000c23400720c */ /* 0x000fe20003f26270 */
[----:B------:R-:W-:Y:S01]  /*c940*/  FMUL.FTZ R30, R30, R0 ;  /* 0x000000001e1e7220 */ /* 0x000fe20000410000 */
[----:B------:R-:W-:Y:S01]  /*c950*/  ISETP.GT.AND P6, PT, R95, R52, PT ;  /* 0x000000345f00720c */ /* 0x000fe20003fc4270 */
[----:B------:R-:W-:Y:S01]  /*c960*/  FMUL.FTZ R29, R29, R0 ;  /* 0x000000001d1d7220 */ /* 0x000fe20000410000 */
[----:B------:R-:W4:Y:S01]  /*c970*/  MUFU.TANH R52, R22 ;  /* 0x0000001600347308 */ /* 0x000f220000002400 */
[----:B------:R-:W-:Y:S02]  /*c980*/  I2FP.F32.S32 R20, R20 ;  /* 0x0000001400147245 */ /* 0x000fe40000201400 */
[----:B------:R-:W-:Y:S01]  /*c990*/  IABS R21, R68 ;  /* 0x0000004400157213 */ /* 0x000fe20000000000 */
[----:B------:R-:W-:Y:S01]  /*c9a0*/  FMUL.FTZ R68, R23, R0 ;  /* 0x0000000017447220 */ /* 0x000fe20000410000 */
[----:B------:R-:W-:Y:S01]  /*c9b0*/  FSEL R101, R54, -INF , !P4 ;  /* 0xff80000036657808 */ /* 0x000fe20006000000 */
[----:B-1----:R-:W-:Y:S01]  /*c9c0*/  FFMA.FTZ R20, -R187, R20, R43 ;  /* 0x00000014bb147223 */ /* 0x002fe2000001012b */
[----:B------:R-:W-:Y:S01]  /*c9d0*/  I2FP.F32.S32 R21, R21 ;  /* 0x0000001500157245 */ /* 0x000fe20000201400 */
[----:B------:R-:W-:Y:S01]  /*c9e0*/  MUFU.TANH R30, R30 ;  /* 0x0000001e001e7308 */ /* 0x000fe20000002400 */
[----:B------:R-:W-:-:S02]  /*c9f0*/  IADD3 R43, PT, PT, R192, -0x41, -R62 ;  /* 0xffffffbfc02b7810 */ /* 0x000fc40007ffe83e */
[----:B------:R-:W-:Y:S02]  /*ca00*/  FSEL R251, R20, -INF , !P0 ;  /* 0xff80000014fb7808 */ /* 0x000fe40004000000 */
[----:B------:R-:W-:Y:S02]  /*ca10*/  IABS R43, R43 ;  /* 0x0000002b002b7213 */ /* 0x000fe40000000000 */
[----:B------:R-:W-:Y:S01]  /*ca20*/  FSEL R159, R159, -INF , !P3 ;  /* 0xff8000009f9f7808 */ /* 0x000fe20005800000 */
[----:B----4-:R-:W-:Y:S01]  /*ca30*/  FFMA.FTZ R52, -R187, R21, R52 ;  /* 0x00000015bb347223 */ /* 0x010fe20000010134 */
[----:B------:R-:W-:Y:S01]  /*ca40*/  FSEL R101, R101, -INF , !P2 ;  /* 0xff80000065657808 */ /* 0x000fe20005000000 */
[----:B---3--:R-:W-:Y:S01]  /*ca50*/  HMMA.16816.F32 R20, R12, R24, RZ ;  /* 0x000000180c14723c */ /* 0x008fe200000018ff */
[----:B------:R-:W1:Y:S02]  /*ca60*/  MUFU.TANH R24, R68 ;  /* 0x0000004400187308 */ /* 0x000e640000002400 */
[----:B------:R-:W-:Y:S01]  /*ca70*/  ISETP.GT.AND P3, PT, R37, R66, PT ;  /* 0x000000422500720c */ /* 0x000fe20003f64270 */
[----:B------:R-:W-:Y:S01]  /*ca80*/  IMAD.MOV.U32 R54, RZ, RZ, R43 ;  /* 0x000000ffff367224 */ /* 0x000fe200078e002b */
[----:B------:R-:W-:-:S02]  /*ca90*/  ISETP.GE.AND P4, PT, R66, R193, PT ;  /* 0x000000c14200720c */ /* 0x000fc40003f86270 */
[----:B------:R-:W-:Y:S02]  /*caa0*/  ISETP.GE.AND P2, PT, R66, R194, PT ;  /* 0x000000c24200720c */ /* 0x000fe40003f46270 */
[----:B------:R-:W-:Y:S01]  /*cab0*/  ISETP.GT.AND P0, PT, R95, R66, PT ;  /* 0x000000425f00720c */ /* 0x000fe20003f04270 */
[----:B------:R-:W-:Y:S01]  /*cac0*/  FMUL.FTZ R66, R28, R0 ;  /* 0x000000001c427220 */ /* 0x000fe20000410000 */
[--C-:B------:R-:W-:Y:S02]  /*cad0*/  IADD3 R25, PT, PT, R39, -0x41, -R62.reuse ;  /* 0xffffffbf27197810 */ /* 0x100fe40007ffe83e */
[----:B------:R-:W-:Y:S02]  /*cae0*/  IADD3 R43, PT, PT, R192, -0x48, -R62 ;  /* 0xffffffb8c02b7810 */ /* 0x000fe40007ffe83e */
[----:B------:R-:W-:Y:S02]  /*caf0*/  FSEL R107, R52, -INF , !P6 ;  /* 0xff800000346b7808 */ /* 0x000fe40007000000 */
[----:B------:R-:W3:Y:S01]  /*cb00*/  MUFU.TANH R52, R66 ;  /* 0x0000004200347308 */ /* 0x000ee20000002400 */
[----:B------:R-:W-:-:S02]  /*cb10*/  IABS R25, R25 ;  /* 0x0000001900197213 */ /* 0x000fc40000000000 */
[----:B------:R-:W-:Y:S01]  /*cb20*/  IABS R43, R43 ;  /* 0x0000002b002b7213 */ /* 0x000fe20000000000 */
[----:B--2---:R-:W-:Y:S05]  /*cb30*/  HMMA.16816.F32 R20, R4, R16, R20 ;  /* 0x000000100414723c */ /* 0x004fea0000001814 */
[----:B------:R-:W-:Y:S01]  /*cb40*/  I2FP.F32.S32 R25, R25 ;  /* 0x0000001900197245 */ /* 0x000fe20000201400 */
[----:B------:R-:W-:Y:S01]  /*cb50*/  FMUL.FTZ R16, R31, R0 ;  /* 0x000000001f107220 */ /* 0x000fe20000410000 */
[----:B------:R-:W-:Y:S01]  /*cb60*/  I2FP.F32.S32 R54, R54 ;  /* 0x0000003600367245 */ /* 0x000fe20000201400 */
[----:B------:R-:W-:Y:S01]  /*cb70*/  IMAD.MOV.U32 R28, RZ, RZ, R43 ;  /* 0x000000ffff1c7224 */ /* 0x000fe200078e002b */
[----:B------:R-:W-:Y:S01]  /*cb80*/  IADD3 R43, PT, PT, R39, -0x48, -R62 ;  /* 0xffffffb8272b7810 */ /* 0x000fe20007ffe83e */
[C---:B-1----:R-:W-:Y:S01]  /*cb90*/  FFMA.FTZ R25, -R187.reuse, R25, R24 ;  /* 0x00000019bb197223 */ /* 0x042fe20000010118 */
[----:B------:R-:W-:Y:S01]  /*cba0*/  IADD3 R31, PT, PT, R192, -0x49, -R62 ;  /* 0xffffffb7c01f7810 */ /* 0x000fe20007ffe83e */
[----:B------:R-:W1:Y:S01]  /*cbb0*/  MUFU.TANH R24, R29 ;  /* 0x0000001d00187308 */ /* 0x000e620000002400 */
[----:B------:R-:W-:Y:S01]  /*cbc0*/  FFMA.FTZ R197, -R187, R54, R197 ;  /* 0x00000036bbc57223 */ /* 0x000fe200000101c5 */
[----:B------:R-:W-:Y:S01]  /*cbd0*/  I2FP.F32.S32 R17, R28 ;  /* 0x0000001c00117245 */ /* 0x000fe20000201400 */
[C---:B------:R-:W-:Y:S01]  /*cbe0*/  VIADD R54, R56.reuse, 0x48 ;  /* 0x0000004838367836 */ /* 0x040fe20000000000 */
[----:B------:R-:W-:Y:S01]  /*cbf0*/  FSEL R251, R251, -INF , !P5 ;  /* 0xff800000fbfb7808 */ /* 0x000fe20006800000 */
[C---:B------:R-:W-:Y:S01]  /*cc00*/  VIADD R28, R56.reuse, 0x49 ;  /* 0x00000049381c7836 */ /* 0x040fe20000000000 */
[----:B------:R-:W-:Y:S01]  /*cc10*/  FSEL R197, R197, -INF , !P3 ;  /* 0xff800000c5c57808 */ /* 0x000fe20005800000 */
[----:B---3--:R-:W-:Y:S01]  /*cc20*/  FFMA.FTZ R17, -R187, R17, R52 ;  /* 0x00000011bb117223 */ /* 0x008fe20000010134 */
[----:B------:R-:W-:Y:S01]  /*cc30*/  ISETP.GT.AND P5, PT, R37, R54, PT ;  /* 0x000000362500720c */ /* 0x000fe20003fa4270 */
[----:B------:R-:W-:Y:S01]  /*cc40*/  MUFU.TANH R16, R16 ;  /* 0x0000001000107308 */ /* 0x000fe20000002400 */
[----:B------:R-:W-:Y:S01]  /*cc50*/  FSEL R66, R25, -INF , !P0 ;  /* 0xff80000019427808 */ /* 0x000fe20004000000 */
[----:B------:R-:W-:Y:S01]  /*cc60*/  VIADD R52, R56, 0x50 ;  /* 0x0000005038347836 */ /* 0x000fe20000000000 */
[----:B------:R-:W-:Y:S01]  /*cc70*/  IABS R43, R43 ;  /* 0x0000002b002b7213 */ /* 0x000fe20000000000 */
[-C--:B------:R-:W-:Y:S01]  /*cc80*/  FMUL.FTZ R22, R22, R0.reuse ;  /* 0x0000000016167220 */ /* 0x080fe20000410000 */
[----:B------:R-:W-:Y:S01]  /*cc90*/  IABS R31, R31 ;  /* 0x0000001f001f7213 */ /* 0x000fe20000000000 */
[-C--:B------:R-:W-:Y:S01]  /*cca0*/  FMUL.FTZ R247, R21, R0.reuse ;  /* 0x0000000015f77220 */ /* 0x080fe20000410000 */
[----:B------:R-:W-:Y:S01]  /*ccb0*/  FSEL R197, R197, -INF , !P4 ;  /* 0xff800000c5c57808 */ /* 0x000fe20006000000 */
[----:B------:R-:W-:Y:S01]  /*ccc0*/  FMUL.FTZ R74, R23, R0 ;  /* 0x00000000174a7220 */ /* 0x000fe20000410000 */
[----:B------:R-:W-:-:S02]  /*ccd0*/  FSEL R66, R66, -INF , !P2 ;  /* 0xff80000042427808 */ /* 0x000fc40005000000 */
[----:B------:R-:W-:Y:S01]  /*cce0*/  FSEL R203, R17, -INF , !P5 ;  /* 0xff80000011cb7808 */ /* 0x000fe20006800000 */
[----:B------:R-:W-:Y:S01]  /*ccf0*/  MUFU.TANH R247, R247 ;  /* 0x000000f700f77308 */ /* 0x000fe20000002400 */
[----:B------:R-:W-:Y:S02]  /*cd00*/  ISETP.GT.AND P4, PT, R37, R28, PT ;  /* 0x0000001c2500720c */ /* 0x000fe40003f84270 */
[----:B------:R-:W-:Y:S02]  /*cd10*/  ISETP.GE.AND P0, PT, R28, R193, PT ;  /* 0x000000c11c00720c */ /* 0x000fe40003f06270 */
[----:B------:R-:W-:Y:S01]  /*cd20*/  I2FP.F32.S32 R25, R43 ;  /* 0x0000002b00197245 */ /* 0x000fe20000201400 */
[----:B------:R-:W-:Y:S01]  /*cd30*/  FMUL.FTZ R43, R20, R0 ;  /* 0x00000000142b7220 */ /* 0x000fe20000410000 */
[----:B------:R-:W-:Y:S02]  /*cd40*/  ISETP.GE.AND P2, PT, R28, R194, PT ;  /* 0x000000c21c00720c */ /* 0x000fe40003f46270 */
[----:B------:R-:W-:Y:S01]  /*cd50*/  I2FP.F32.S32 R127, R31 ;  /* 0x0000001f007f7245 */ /* 0x000fe20000201400 */
[----:B------:R-:W-:Y:S01]  /*cd60*/  FFMA.FTZ R17, -R187, R25, R30 ;  /* 0x00000019bb117223 */ /* 0x000fe2000001011e */
[----:B------:R-:W-:Y:S01]  /*cd70*/  ISETP.GT.AND P5, PT, R95, R28, PT ;  /* 0x0000001c5f00720c */ /* 0x000fe20003fa4270 */
[----:B------:R-:W2:Y:S01]  /*cd80*/  MUFU.TANH R43, R43 ;  /* 0x0000002b002b7308 */ /* 0x000ea20000002400 */
[----:B------:R-:W-:Y:S01]  /*cd90*/  IADD3 R28, PT, PT, R192, -0x50, -R62 ;  /* 0xffffffb0c01c7810 */ /* 0x000fe20007ffe83e */
[----:B-1----:R-:W-:Y:S01]  /*cda0*/  FFMA.FTZ R127, -R187, R127, R24 ;  /* 0x0000007fbb7f7223 */ /* 0x002fe20000010118 */
[----:B------:R-:W-:Y:S01]  /*cdb0*/  FSEL R107, R107, -INF , !P1 ;  /* 0xff8000006b6b7808 */ /* 0x000fe20004800000 */
[----:B------:R-:W-:Y:S03]  /*cdc0*/  HMMA.16816.F32 R24, R12, R26, RZ ;  /* 0x0000001a0c18723c */ /* 0x000fe600000018ff */
[----:B------:R-:W-:-:S02]  /*cdd0*/  ISETP.GE.AND P6, PT, R54, R193, PT ;  /* 0x000000c13600720c */ /* 0x000fc40003fc6270 */
[----:B------:R-:W-:Y:S02]  /*cde0*/  ISETP.GE.AND P1, PT, R54, R194, PT ;  /* 0x000000c23600720c */ /* 0x000fe40003f26270 */
[----:B------:R-:W-:Y:S02]  /*cdf0*/  ISETP.GT.AND P3, PT, R95, R54, PT ;  /* 0x000000365f00720c */ /* 0x000fe40003f64270 */
[----:B------:R-:W-:Y:S02]  /*ce00*/  IABS R20, R28 ;  /* 0x0000001c00147213 */ /* 0x000fe40000000000 */
[----:B------:R-:W-:Y:S01]  /*ce10*/  IADD3 R54, PT, PT, R39, -0x49, -R62 ;  /* 0xffffffb727367810 */ /* 0x000fe20007ffe83e */
[----:B------:R-:W1:Y:S01]  /*ce20*/  LDSM.16.M88.4 R28, [R38+0x2800] ;  /* 0x00280000261c783b */ /* 0x000e620000000200 */
[----:B------:R-:W-:Y:S02]  /*ce30*/  FSEL R68, R17, -INF , !P3 ;  /* 0xff80000011447808 */ /* 0x000fe40005800000 */
[----:B------:R-:W-:-:S02]  /*ce40*/  IABS R54, R54 ;  /* 0x0000003600367213 */ /* 0x000fc40000000000 */
[----:B------:R-:W-:Y:S02]  /*ce50*/  I2FP.F32.S32 R20, R20 ;  /* 0x0000001400147245 */ /* 0x000fe40000201400 */
[----:B------:R-:W-:Y:S01]  /*ce60*/  FSEL R203, R203, -INF , !P6 ;  /* 0xff800000cbcb7808 */ /* 0x000fe20007000000 */
[----:B------:R-:W-:Y:S01]  /*ce70*/  IMAD.MOV.U32 R17, RZ, RZ, R54 ;  /* 0x000000ffff117224 */ /* 0x000fe200078e0036 */
[----:B------:R-:W-:Y:S01]  /*ce80*/  FSEL R68, R68, -INF , !P1 ;  /* 0xff80000044447808 */ /* 0x000fe20004800000 */
[----:B------:R-:W-:Y:S05]  /*ce90*/  HMMA.16816.F32 R24, R4, R18, R24 ;  /* 0x000000120418723c */ /* 0x000fea0000001818 */
[----:B------:R-:W-:Y:S01]  /*cea0*/  FSEL R127, R127, -INF , !P4 ;  /* 0xff8000007f7f7808 */ /* 0x000fe20006000000 */
[----:B--2---:R-:W-:Y:S01]  /*ceb0*/  FFMA.FTZ R43, -R187, R20, R43 ;  /* 0x00000014bb2b7223 */ /* 0x004fe2000001012b */
[----:B------:R-:W-:Y:S01]  /*cec0*/  I2FP.F32.S32 R17, R17 ;  /* 0x0000001100117245 */ /* 0x000fe20000201400 */
[----:B------:R2:W3:Y:S01]  /*ced0*/  MUFU.TANH R20, R22 ;  /* 0x0000001600147308 */ /* 0x0004e20000002400 */
[----:B------:R-:W-:Y:S01]  /*cee0*/  ISETP.GT.AND P6, PT, R37, R52, PT ;  /* 0x000000342500720c */ /* 0x000fe20003fc4270 */
[----:B------:R-:W-:Y:S01]  /*cef0*/  VIADD R54, R56, 0x51 ;  /* 0x0000005138367836 */ /* 0x000fe20000000000 */
[----:B------:R-:W-:-:S02]  /*cf00*/  ISETP.GE.AND P3, PT, R52, R193, PT ;  /* 0x000000c13400720c */ /* 0x000fc40003f66270 */
[----:B------:R-:W-:Y:S02]  /*cf10*/  ISETP.GE.AND P1, PT, R52, R194, PT ;  /* 0x000000c23400720c */ /* 0x000fe40003f26270 */
[----:B------:R-:W-:Y:S01]  /*cf20*/  ISETP.GT.AND P4, PT, R95, R52, PT ;  /* 0x000000345f00720c */ /* 0x000fe20003f84270 */
[----:B------:R-:W-:Y:S01]  /*cf30*/  FFMA.FTZ R52, -R187, R17, R16 ;  /* 0x00000011bb347223 */ /* 0x000fe20000010110 */
[----:B------:R-:W-:Y:S01]  /*cf40*/  IABS R21, R70 ;  /* 0x0000004600157213 */ /* 0x000fe20000000000 */
[----:B------:R-:W4:Y:S01]  /*cf50*/  LDSM.16.M88.4 R16, [R36+0x2800] ;  /* 0x002800002410783b */ /* 0x000f220000000200 */
[----:B------:R-:W-:Y:S02]  /*cf60*/  FSEL R127, R127, -INF , !P0 ;  /* 0xff8000007f7f7808 */ /* 0x000fe40004000000 */
[----:B------:R-:W-:Y:S02]  /*cf70*/  FSEL R52, R52, -INF , !P5 ;  /* 0xff80000034347808 */ /* 0x000fe40006800000 */
[----:B------:R-:W-:Y:S01]  /*cf80*/  I2FP.F32.S32 R21, R21 ;  /* 0x0000001500157245 */ /* 0x000fe20000201400 */
[----:B------:R-:W-:Y:S01]  /*cf90*/  FMUL.FTZ R25, R25, R0 ;  /* 0x0000000019197220 */ /* 0x000fe20000410000 */
[----:B--2---:R-:W-:Y:S01]  /*cfa0*/  IABS R22, R72 ;  /* 0x0000004800167213 */ /* 0x004fe20000000000 */
[----:B------:R-:W-:Y:S01]  /*cfb0*/  FMUL.FTZ R26, R26, R0 ;  /* 0x000000001a1a7220 */ /* 0x000fe20000410000 */
[----:B------:R-:W-:-:S02]  /*cfc0*/  FSEL R70, R52, -INF , !P2 ;  /* 0xff80000034467808 */ /* 0x000fc40005000000 */
[----:B------:R-:W-:Y:S01]  /*cfd0*/  FSEL R249, R43, -INF , !P6 ;  /* 0xff8000002bf97808 */ /* 0x000fe20007000000 */
[----:B---3--:R-:W-:Y:S01]  /*cfe0*/  FFMA.FTZ R43, -R187, R21, R20 ;  /* 0x00000015bb2b7223 */ /* 0x008fe20000010114 */
[----:B------:R-:W-:Y:S01]  /*cff0*/  ISETP.GT.AND P0, PT, R37, R54, PT ;  /* 0x000000362500720c */ /* 0x000fe20003f04270 */
[----:B------:R-:W-:Y:S01]  /*d000*/  MUFU.TANH R26, R26 ;  /* 0x0000001a001a7308 */ /* 0x000fe20000002400 */
[C---:B------:R-:W-:Y:S02]  /*d010*/  ISETP.GE.AND P5, PT, R54.reuse, R193, PT ;  /* 0x000000c13600720c */ /* 0x040fe40003fa6270 */
[----:B------:R-:W-:Y:S02]  /*d020*/  ISETP.GE.AND P2, PT, R54, R194, PT ;  /* 0x000000c23600720c */ /* 0x000fe40003f46270 */
[----:B------:R-:W-:Y:S02]  /*d030*/  ISETP.GT.AND P6, PT, R95, R54, PT ;  /* 0x000000365f00720c */ /* 0x000fe40003fc4270 */
[----:B------:R-:W-:-:S02]  /*d040*/  I2FP.F32.S32 R54, R22 ;  /* 0x0000001600367245 */ /* 0x000fc40000201400 */
[----:B-1----:R-:W-:Y:S01]  /*d050*/  HMMA.16816.F32 R20, R12, R28, RZ ;  /* 0x0000001c0c14723c */ /* 0x002fe200000018ff */
[----:B------:R-:W1:Y:S02]  /*d060*/  MUFU.TANH R28, R74 ;  /* 0x0000004a001c7308 */ /* 0x000e640000002400 */
[--C-:B------:R-:W-:Y:S01]  /*d070*/  IADD3 R52, PT, PT, R192, -0x58, -R62.reuse ;  /* 0xffffffa8c0347810 */ /* 0x100fe20007ffe83e */
[----:B------:R-:W-:Y:S01]  /*d080*/  FFMA.FTZ R247, -R187, R54, R247 ;  /* 0x00000036bbf77223 */ /* 0x000fe200000101f7 */
[----:B------:R-:W-:Y:S01]  /*d090*/  IADD3 R72, PT, PT, R39, -0x51, -R62 ;  /* 0xffffffaf27487810 */ /* 0x000fe20007ffe83e */
[----:B------:R-:W-:Y:S01]  /*d0a0*/  VIADD R54, R56, 0x58 ;  /* 0x0000005838367836 */ /* 0x000fe20000000000 */
[----:B------:R-:W-:Y:S01]  /*d0b0*/  IABS R29, R52 ;  /* 0x00000034001d7213 */ /* 0x000fe20000000000 */
[----:B------:R-:W-:Y:S01]  /*d0c0*/  FMUL.FTZ R52, R24, R0 ;  /* 0x0000000018347220 */ /* 0x000fe20000410000 */
[----:B------:R-:W-:Y:S02]  /*d0d0*/  IABS R24, R72 ;  /* 0x0000004800187213 */ /* 0x000fe40000000000 */
[----:B------:R-:W-:-:S02]  /*d0e0*/  I2FP.F32.S32 R29, R29 ;  /* 0x0000001d001d7245 */ /* 0x000fc40000201400 */
        /* <DEDUP_REMOVED lines=21> */
[-C--:B------:R-:W-:Y:S01]  /*d240*/  FMUL.FTZ R43, R20, R0.reuse ;  /* 0x00000000142b7220 */ /* 0x080fe20000410000 */
[----:B------:R-:W-:Y:S01]  /*d250*/  FSEL R247, R247, -INF , !P0 ;  /* 0xff800000f7f77808 */ /* 0x000fe20004000000 */
[C---:B-1----:R-:W-:Y:S01]  /*d260*/  FFMA.FTZ R243, -R187.reuse, R243, R24 ;  /* 0x000000f3bbf37223 */ /* 0x042fe20000010118 */
[----:B------:R-:W-:Y:S01]  /*d270*/  IADD3 R24, PT, PT, R192, -0x60, -R62 ;  /* 0xffffffa0c0187810 */ /* 0x000fe20007ffe83e */
[----:B------:R-:W-:Y:S01]  /*d280*/  FFMA.FTZ R17, -R187, R17, R26 ;  /* 0x00000011bb117223 */ /* 0x000fe2000001011a */
[----:B------:R-:W-:Y:S01]  /*d290*/  FSEL R74, R28, -INF , !P2 ;  /* 0xff8000001c4a7808 */ /* 0x000fe20005000000 */
[----:B------:R-:W1:Y:S01]  /*d2a0*/  MUFU.TANH R43, R43 ;  /* 0x0000002b002b7308 */ /* 0x000e620000002400 */
[----:B------:R-:W-:Y:S01]  /*d2b0*/  FSEL R245, R29, -INF , !P3 ;  /* 0xff8000001df57808 */ /* 0x000fe20005800000 */
[----:B------:R-:W-:Y:S01]  /*d2c0*/  FMUL.FTZ R22, R22, R0 ;  /* 0x0000000016167220 */ /* 0x000fe20000410000 */
[C---:B------:R-:W-:Y:S01]  /*d2d0*/  ISETP.GE.AND P4, PT, R54.reuse, R193, PT ;  /* 0x000000c13600720c */ /* 0x040fe20003f86270 */
[----:B------:R-:W-:Y:S03]  /*d2e0*/  HMMA.16816.F32 R28, R12, R30, RZ ;  /* 0x0000001e0c1c723c */ /* 0x000fe600000018ff */
[----:B------:R-:W-:Y:S01]  /*d2f0*/  ISETP.GE.AND P1, PT, R54, R194, PT ;  /* 0x000000c23600720c */ /* 0x000fe20003f26270 */
[----:B------:R-:W-:Y:S01]  /*d300*/  FMUL.FTZ R237, R21, R0 ;  /* 0x0000000015ed7220 */ /* 0x000fe20000410000 */
[----:B------:R-:W-:Y:S01]  /*d310*/  ISETP.GT.AND P0, PT, R95, R54, PT ;  /* 0x000000365f00720c */ /* 0x000fe20003f04270 */
[----:B------:R-:W-:Y:S01]  /*d320*/  FMUL.FTZ R81, R23, R0 ;  /* 0x0000000017517220 */ /* 0x000fe20000410000 */
[----:B------:R-:W-:-:S02]  /*d330*/  IABS R20, R24 ;  /* 0x0000001800147213 */ /* 0x000fc40000000000 */
[----:B------:R-:W-:Y:S01]  /*d340*/  IADD3 R54, PT, PT, R39, -0x59, -R62 ;  /* 0xffffffa727367810 */ /* 0x000fe20007ffe83e */
[----:B------:R-:W3:Y:S01]  /*d350*/  LDSM.16.M88.4 R24, [R38+0x2c00] ;  /* 0x002c00002618783b */ /* 0x000ee20000000200 */
[----:B------:R-:W-:Y:S01]  /*d360*/  FSEL R78, R17, -INF , !P0 ;  /* 0xff800000114e7808 */ /* 0x000fe20004000000 */
[----:B------:R-:W-:Y:S01]  /*d370*/  MUFU.TANH R237, R237 ;  /* 0x000000ed00ed7308 */ /* 0x000fe20000002400 */
[----:B------:R-:W-:Y:S02]  /*d380*/  IABS R54, R54 ;  /* 0x0000003600367213 */ /* 0x000fe40000000000 */
[----:B------:R-:W-:Y:S02]  /*d390*/  FSEL R247, R247, -INF , !P5 ;  /* 0xff800000f7f77808 */ /* 0x000fe40006800000 */
[----:B------:R-:W-:Y:S01]  /*d3a0*/  ISETP.GT.AND P5, PT, R37, R52, PT ;  /* 0x000000342500720c */ /* 0x000fe20003fa4270 */
[----:B------:R-:W-:Y:S01]  /*d3b0*/  IMAD.MOV.U32 R17, RZ, RZ, R54 ;  /* 0x000000ffff117224 */ /* 0x000fe200078e0036 */
[----:B------:R-:W-:-:S02]  /*d3c0*/  ISETP.GE.AND P6, PT, R52, R193, PT ;  /* 0x000000c13400720c */ /* 0x000fc40003fc6270 */
[----:B------:R-:W-:Y:S01]  /*d3d0*/  ISETP.GE.AND P2, PT, R52, R194, PT ;  /* 0x000000c23400720c */ /* 0x000fe20003f46270 */
[----:B------:R-:W-:Y:S05]  /*d3e0*/  HMMA.16816.F32 R28, R4, R18, R28 ;  /* 0x00000012041c723c */ /* 0x000fea000000181c */
[----:B------:R-:W-:Y:S02]  /*d3f0*/  I2FP.F32.S32 R17, R17 ;  /* 0x0000001100117245 */ /* 0x000fe40000201400 */
        /* <DEDUP_REMOVED lines=9> */
[----:B------:R-:W-:Y:S02]  /*d490*/  ISETP.GE.AND P1, PT, R52, R194, PT ;  /* 0x000000c23400720c */ /* 0x000fe40003f26270 */
[----:B------:R-:W-:Y:S02]  /*d4a0*/  ISETP.GT.AND P5, PT, R95, R52, PT ;  /* 0x000000345f00720c */ /* 0x000fe40003fa4270 */
[----:B------:R-:W4:Y:S01]  /*d4b0*/  MUFU.TANH R52, R22 ;  /* 0x0000001600347308 */ /* 0x000f220000002400 */
[----:B------:R-:W-:Y:S01]  /*d4c0*/  I2FP.F32.S32 R20, R20 ;  /* 0x0000001400147245 */ /* 0x000fe20000201400 */
[----:B------:R-:W-:Y:S01]  /*d4d0*/  FMUL.FTZ R30, R30, R0 ;  /* 0x000000001e1e7220 */ /* 0x000fe20000410000 */
        /* <DEDUP_REMOVED lines=49> */
[----:B------:R-:W-:Y:S01]  /*d7f0*/  FMUL.FTZ R229, R21, R0 ;  /* 0x0000000015e57220 */ /* 0x000fe20000410000 */
[----:B------:R-:W-:-:S02]  /*d800*/  FSEL R237, R237, -INF , !P3 ;  /* 0xff800000eded7808 */ /* 0x000fc40005800000 */
[----:B------:R-:W-:Y:S02]  /*d810*/  FSEL R84, R84, -INF , !P2 ;  /* 0xff80000054547808 */ /* 0x000fe40005000000 */
[----:B------:R-:W-:Y:S01]  /*d820*/  FSEL R235, R17, -INF , !P0 ;  /* 0xff80000011eb7808 */ /* 0x000fe20004000000 */
[----:B------:R-:W-:Y:S01]  /*d830*/  MUFU.TANH R229, R229 ;  /* 0x000000e500e57308 */ /* 0x000fe20000002400 */
[----:B------:R-:W-:Y:S02]  /*d840*/  ISETP.GT.AND P3, PT, R37, R28, PT ;  /* 0x0000001c2500720c */ /* 0x000fe40003f64270 */
[----:B------:R-:W-:Y:S02]  /*d850*/  ISETP.GE.AND P4, PT, R28, R193, PT ;  /* 0x000000c11c00720c */ /* 0x000fe40003f86270 */
[----:B------:R-:W-:Y:S01]  /*d860*/  I2FP.F32.S32 R25, R43 ;  /* 0x0000002b00197245 */ /* 0x000fe20000201400 */
[----:B------:R-:W-:Y:S01]  /*d870*/  FMUL.FTZ R43, R20, R0 ;  /* 0x00000000142b7220 */ /* 0x000fe20000410000 */
[----:B------:R-:W-:-:S02]  /*d880*/  ISETP.GE.AND P2, PT, R28, R194, PT ;  /* 0x000000c21c00720c */ /* 0x000fc40003f46270 */
        /* <DEDUP_REMOVED lines=31> */
[--C-:B------:R-:W-:Y:S01]  /*da80*/  IADD3 R76, PT, PT, R39, -0x70, -R62.reuse ;  /* 0xffffff90274c7810 */ /* 0x100fe20007ffe83e */
[----:B------:R-:W4:Y:S01]  /*da90*/  LDSM.16.M88.4 R16, [R36+0x3000] ;  /* 0x003000002410783b */ /* 0x000f220000000200 */
[----:B------:R-:W-:Y:S02]  /*daa0*/  IADD3 R81, PT, PT, R192, -0x71, -R62 ;  /* 0xffffff8fc0517810 */ /* 0x000fe40007ffe83e */
[----:B------:R-:W-:Y:S02]  /*dab0*/  IABS R21, R76 ;  /* 0x0000004c00157213 */ /* 0x000fe40000000000 */
[----:B------:R-:W-:Y:S01]  /*dac0*/  FSEL R52, R52, -INF , !P0 ;  /* 0xff80000034347808 */ /* 0x000fe20004000000 */
[-C--:B------:R-:W-:Y:S01]  /*dad0*/  FMUL.FTZ R25, R25, R0.reuse ;  /* 0x0000000019197220 */ /* 0x080fe20000410000 */
[----:B------:R-:W-:Y:S01]  /*dae0*/  I2FP.F32.S32 R21, R21 ;  /* 0x0000001500157245 */ /* 0x000fe20000201400 */
[-C--:B------:R-:W-:Y:S01]  /*daf0*/  FMUL.FTZ R26, R26, R0.reuse ;  /* 0x000000001a1a7220 */ /* 0x080fe20000410000 */
[----:B--2---:R-:W-:Y:S01]  /*db00*/  IABS R22, R81 ;  /* 0x0000005100167213 */ /* 0x004fe20000000000 */
[----:B------:R-:W-:Y:S01]  /*db10*/  FMUL.FTZ R81, R23, R0 ;  /* 0x0000000017517220 */ /* 0x000fe20000410000 */
[----:B------:R-:W-:-:S02]  /*db20*/  FSEL R233, R233, -INF , !P4 ;  /* 0xff800000e9e97808 */ /* 0x000fc40006000000 */
[----:B------:R-:W-:Y:S01]  /*db30*/  FSEL R114, R52, -INF , !P2 ;  /* 0xff80000034727808 */ /* 0x000fe20005000000 */
[----:B------:R-:W-:Y:S01]  /*db40*/  MUFU.TANH R26, R26 ;  /* 0x0000001a001a7308 */ /* 0x000fe20000002400 */
[----:B------:R-:W-:Y:S01]  /*db50*/  FSEL R231, R43, -INF , !P5 ;  /* 0xff8000002be77808 */ /* 0x000fe20006800000 */
[----:B---3--:R-:W-:Y:S01]  /*db60*/  FFMA.FTZ R43, -R187, R21, R20 ;  /* 0x00000015bb2b7223 */ /* 0x008fe20000010114 */
[----:B------:R-:W-:Y:S02]  /*db70*/  ISETP.GT.AND P4, PT, R37, R54, PT ;  /* 0x000000362500720c */ /* 0x000fe40003f84270 */
[C---:B------:R-:W-:Y:S02]  /*db80*/  ISETP.GE.AND P0, PT, R54.reuse, R193, PT ;  /* 0x000000c13600720c */ /* 0x040fe40003f06270 */
[----:B------:R-:W-:Y:S02]  /*db90*/  ISETP.GE.AND P2, PT, R54, R194, PT ;  /* 0x000000c23600720c */ /* 0x000fe40003f46270 */
[----:B------:R-:W-:-:S02]  /*dba0*/  ISETP.GT.AND P5, PT, R95, R54, PT ;  /* 0x000000365f00720c */ /* 0x000fc40003fa4270 */
[----:B------:R-:W-:Y:S02]  /*dbb0*/  I2FP.F32.S32 R54, R22 ;  /* 0x0000001600367245 */ /* 0x000fe40000201400 */
        /* <DEDUP_REMOVED lines=8> */
[----:B------:R-:W-:Y:S01]  /*dc40*/  IABS R24, R76 ;  /* 0x0000004c00187213 */ /* 0x000fe20000000000 */
[----:B------:R-:W-:Y:S01]  /*dc50*/  VIADD R76, R56, 0x81 ;  /* 0x00000081384c7836 */ /* 0x000fe20000000000 */
        /* <DEDUP_REMOVED lines=35> */
[----:B------:R-:W-:-:S02]  /*de90*/  ISETP.GT.AND P4, PT, R95, R54, PT ;  /* 0x000000365f00720c */ /* 0x000fc40003f84270 */
[----:B------:R-:W-:Y:S02]  /*dea0*/  IABS R20, R24 ;  /* 0x0000001800147213 */ /* 0x000fe40000000000 */
        /* <DEDUP_REMOVED lines=24> */
[--C-:B------:R-:W-:Y:S01]  /*e030*/  IADD3 R81, PT, PT, R39, -0x80, -R62.reuse ;  /* 0xffffff8027517810 */ /* 0x100fe20007ffe83e */
[----:B------:R-:W-:Y:S01]  /*e040*/  FMUL.FTZ R30, R30, R0 ;  /* 0x000000001e1e7220 */ /* 0x000fe20000410000 */
[----:B------:R-:W-:Y:S01]  /*e050*/  I2FP.F32.S32 R20, R20 ;  /* 0x0000001400147245 */ /* 0x000fe20000201400 */
[-C--:B------:R-:W-:Y:S01]  /*e060*/  FMUL.FTZ R29, R29, R0.reuse ;  /* 0x000000001d1d7220 */ /* 0x080fe20000410000 */
        /* <DEDUP_REMOVED lines=8> */
[----:B------:R-:W-:Y:S01]  /*e0f0*/  IABS R43, R43 ;  /* 0x0000002b002b7213 */ /* 0x000fe20000000000 */
[----:B----4-:R-:W-:Y:S01]  /*e100*/  FFMA.FTZ R52, -R187, R21, R52 ;  /* 0x00000015bb347223 */ /* 0x010fe20000010134 */
[----:B------:R-:W-:Y:S01]  /*e110*/  FSEL R225, R225, -INF , !P5 ;  /* 0xff800000e1e17808 */ /* 0x000fe20006800000 */
[----:B---3--:R-:W-:Y:S01]  /*e120*/  HMMA.16816.F32 R20, R12, R24, RZ ;  /* 0x000000180c14723c */ /* 0x008fe200000018ff */
[----:B------:R-:W1:Y:S02]  /*e130*/  MUFU.TANH R24, R81 ;  /* 0x0000005100187308 */ /* 0x000e640000002400 */
[----:B------:R-:W-:Y:S01]  /*e140*/  FSEL R130, R130, -INF , !P2 ;  /* 0xff80000082827808 */ /* 0x000fe20005000000 */
[----:B------:R-:W-:Y:S01]  /*e150*/  IMAD.MOV.U32 R54, RZ, RZ, R43 ;  /* 0x000000ffff367224 */ /* 0x000fe200078e002b */
[----:B------:R-:W-:-:S02]  /*e160*/  ISETP.GT.AND P5, PT, R37, R76, PT ;  /* 0x0000004c2500720c */ /* 0x000fc40003fa4270 */
[C---:B------:R-:W-:Y:S02]  /*e170*/  ISETP.GE.AND P6, PT, R76.reuse, R193, PT ;  /* 0x000000c14c00720c */ /* 0x040fe40003fc6270 */
[----:B------:R-:W-:Y:S02]  /*e180*/  ISETP.GE.AND P2, PT, R76, R194, PT ;  /* 0x000000c24c00720c */ /* 0x000fe40003f46270 */
[----:B------:R-:W-:Y:S01]  /*e190*/  ISETP.GT.AND P3, PT, R95, R76, PT ;  /* 0x0000004c5f00720c */ /* 0x000fe20003f64270 */
[----:B------:R-:W-:Y:S01]  /*e1a0*/  FMUL.FTZ R76, R28, R0 ;  /* 0x000000001c4c7220 */ /* 0x000fe20000410000 */
[--C-:B------:R-:W-:Y:S02]  /*e1b0*/  IADD3 R25, PT, PT, R39, -0x81, -R62.reuse ;  /* 0xffffff7f27197810 */ /* 0x100fe40007ffe83e */
[----:B------:R-:W-:Y:S02]  /*e1c0*/  IADD3 R43, PT, PT, R192, -0x88, -R62 ;  /* 0xffffff78c02b7810 */ /* 0x000fe40007ffe83e */
[----:B------:R-:W-:-:S02]  /*e1d0*/  FSEL R136, R52, -INF , !P0 ;  /* 0xff80000034887808 */ /* 0x000fc40004000000 */
[----:B------:R-:W3:Y:S01]  /*e1e0*/  MUFU.TANH R52, R76 ;  /* 0x0000004c00347308 */ /* 0x000ee20000002400 */
[----:B------:R-:W-:Y:S01]  /*e1f0*/  IABS R25, R25 ;  /* 0x0000001900197213 */ /* 0x000fe20000000000 */
[----:B--2---:R-:W-:Y:S05]  /*e200*/  HMMA.16816.F32 R20, R4, R16, R20 ;  /* 0x000000100414723c */ /* 0x004fea0000001814 */
[----:B------:R-:W-:Y:S01]  /*e210*/  IABS R43, R43 ;  /* 0x0000002b002b7213 */ /* 0x000fe20000000000 */
[----:B------:R-:W-:Y:S01]  /*e220*/  FMUL.FTZ R16, R31, R0 ;  /* 0x000000001f107220 */ /* 0x000fe20000410000 */
[----:B------:R-:W-:Y:S02]  /*e230*/  I2FP.F32.S32 R25, R25 ;  /* 0x0000001900197245 */ /* 0x000fe40000201400 */
        /* <DEDUP_REMOVED lines=433> */
[----:B------:R-:W-:Y:S01]  /*fd50*/  IADD3 R81, PT, PT, R192, -0xd1, -R62 ;  /* 0xffffff2fc0517810 */ /* 0x000fe20007ffe83e */
[----:B------:R-:W-:-:S04]  /*fd60*/  DEPBAR.LE SB0, 0x0 ;  /* 0x000080000000791a */ /* 0x000fc80000000000 */
[----:B------:R-:W-:Y:S01]  /*fd70*/  IABS R21, R76 ;  /* 0x0000004c00157213 */ /* 0x000fe20000000000 */
[-C--:B------:R-:W-:Y:S01]  /*fd80*/  FMUL.FTZ R26, R26, R0.reuse ;  /* 0x000000001a1a7220 */ /* 0x080fe20000410000 */
[----:B------:R-:W-:Y:S01]  /*fd90*/  FSEL R52, R52, -INF , !P6 ;  /* 0xff80000034347808 */ /* 0x000fe20007000000 */
[-C--:B------:R-:W-:Y:S01]  /*fda0*/  FMUL.FTZ R25, R25, R0.reuse ;  /* 0x0000000019197220 */ /* 0x080fe20000410000 */
[----:B------:R-:W-:Y:S02]  /*fdb0*/  I2FP.F32.S32 R21, R21 ;  /* 0x0000001500157245 */ /* 0x000fe40000201400 */
[----:B--2---:R-:W-:Y:S01]  /*fdc0*/  IABS R22, R81 ;  /* 0x0000005100167213 */ /* 0x004fe20000000000 */
[----:B------:R-:W-:Y:S01]  /*fdd0*/  FMUL.FTZ R81, R23, R0 ;  /* 0x0000000017517220 */ /* 0x000fe20000410000 */
[----:B------:R-:W-:Y:S01]  /*fde0*/  FSEL R105, R105, -INF , !P5 ;  /* 0xff80000069697808 */ /* 0x000fe20006800000 */
[----:B------:R-:W-:Y:S01]  /*fdf0*/  MUFU.TANH R26, R26 ;  /* 0x0000001a001a7308 */ /* 0x000fe20000002400 */
[----:B------:R-:W-:-:S02]  /*fe00*/  FSEL R152, R52, -INF , !P2 ;  /* 0xff80000034987808 */ /* 0x000fc40005000000 */
[----:B------:R-:W-:Y:S01]  /*fe10*/  FSEL R91, R43, -INF , !P3 ;  /* 0xff8000002b5b7808 */ /* 0x000fe20005800000 */
[----:B---3--:R-:W-:Y:S01]  /*fe20*/  FFMA.FTZ R43, -R187, R21, R20 ;  /* 0x00000015bb2b7223 */ /* 0x008fe20000010114 */
[----:B------:R-:W-:Y:S01]  /*fe30*/  ISETP.GT.AND P5, PT, R37, R54, PT ;  /* 0x000000362500720c */ /* 0x000fe20003fa4270 */
[----:B------:R-:W-:Y:S01]  /*fe40*/  BAR.SYNC.DEFER_BLOCKING 0x0 ;  /* 0x0000000000007b1d */ /* 0x000fe20000010000 */
[C---:B------:R-:W-:Y:S02]  /*fe50*/  ISETP.GE.AND P6, PT, R54.reuse, R193, PT ;  /* 0x000000c13600720c */ /* 0x040fe40003fc6270 */
[----:B------:R-:W-:Y:S02]  /*fe60*/  ISETP.GE.AND P2, PT, R54, R194, PT ;  /* 0x000000c23600720c */ /* 0x000fe40003f46270 */
[----:B------:R-:W-:Y:S02]  /*fe70*/  ISETP.GT.AND P3, PT, R95, R54, PT ;  /* 0x000000365f00720c */ /* 0x000fe40003f64270 */
[----:B------:R-:W-:-:S02]  /*fe80*/  I2FP.F32.S32 R54, R22 ;  /* 0x0000001600367245 */ /* 0x000fc40000201400 */
[----:B-1----:R-:W-:Y:S03]  /*fe90*/  HMMA.16816.F32 R20, R12, R28, RZ ;  /* 0x0000001c0c14723c */ /* 0x002fe600000018ff */
[--C-:B------:R-:W-:Y:S01]  /*fea0*/  IADD3 R52, PT, PT, R192, -0xd8, -R62.reuse ;  /* 0xffffff28c0347810 */ /* 0x100fe20007ffe83e */
[----:B------:R-:W1:Y:S01]  /*feb0*/  MUFU.TANH R28, R81 ;  /* 0x00000051001c7308 */ /* 0x000e620000002400 */
[----:B------:R-:W-:Y:S01]  /*fec0*/  IADD3 R76, PT, PT, R39, -0xd1, -R62 ;  /* 0xffffff2f274c7810 */ /* 0x000fe20007ffe83e */
[----:B------:R-:W-:Y:S01]  /*fed0*/  FFMA.FTZ R89, -R187, R54, R89 ;  /* 0x00000036bb597223 */ /* 0x000fe20000010159 */
        /* <DEDUP_REMOVED lines=8> */
[----:B------:R-:W-:Y:S02]  /*ff60*/  FSEL R89, R89, -INF , !P5 ;  /* 0xff80000059597808 */ /* 0x000fe40006800000 */
[----:B------:R-:W-:Y:S01]  /*ff70*/  ISETP.GT.AND P4, PT, R37, R54, PT ;  /* 0x000000362500720c */ /* 0x000fe20003f84270 */
[----:B-1----:R-:W-:Y:S01]  /*ff80*/  FFMA.FTZ R28, -R187, R24, R28 ;  /* 0x00000018bb1c7223 */ /* 0x002fe2000001011c */
[----:B----4-:R-:W-:Y:S05]  /*ff90*/  HMMA.16816.F32 R20, R4, R16, R20 ;  /* 0x000000100414723c */ /* 0x010fea0000001814 */
[--C-:B------:R-:W-:Y:S01]  /*ffa0*/  IADD3 R17, PT, PT, R192, -0xd9, -R62.reuse ;  /* 0xffffff27c0117810 */ /* 0x100fe20007ffe83e */
[----:B------:R-:W-:Y:S01]  /*ffb0*/  FMUL.FTZ R16, R27, R0 ;  /* 0x000000001b107220 */ /* 0x000fe20000410000 */
[----:B------:R-:W-:Y:S01]  /*ffc0*/  IADD3 R27, PT, PT, R39, -0xd8, -R62 ;  /* 0xffffff28271b7810 */ /* 0x000fe20007ffe83e */
[----:B------:R-:W1:Y:S01]  /*ffd0*/  MUFU.TANH R24, R25 ;  /* 0x0000001900187308 */ /* 0x000e620000002400 */
[----:B------:R-:W-:-:S02]  /*ffe0*/  IABS R17, R17 ;  /* 0x0000001100117213 */ /* 0x000fc40000000000 */
[----:B------:R-:W-:Y:S01]  /*fff0*/  IABS R27, R27 ;  /* 0x0000001b001b7213 */ /* 0x000fe20000000000 */
[----:B--2---:R-:W-:Y:S02]  /*10000*/  FFMA.FTZ R29, -R187, R29, R52 ;  /* 0x0000001dbb1d7223 */ /* 0x004fe40000010134 */
[----:B------:R-:W-:Y:S01]  /*10010*/  IMAD.MOV.U32 R81, RZ, RZ, R17 ;  /* 0x000000ffff517224 */ /* 0x000fe200078e0011 */
[----:B------:R-:W-:Y:S01]  /*10020*/  I2FP.F32.S32 R17, R27 ;  /* 0x0000001b00117245 */ /* 0x000fe20000201400 */
[----:B------:R-:W2:Y:S01]  /*10030*/  MUFU.TANH R16, R16 ;  /* 0x0000001000107308 */ /* 0x000ea20000002400 */
[----:B------:R-:W-:Y:S01]  /*10040*/  ISETP.GT.AND P5, PT, R95, R54, PT ;  /* 0x000000365f00720c */ /* 0x000fe20003fa4270 */
[----:B------:R-:W-:Y:S01]  /*10050*/  VIADD R52, R56, 0xd9 ;  /* 0x000000d938347836 */ /* 0x000fe20000000000 */
[----:B------:R-:W-:Y:S01]  /*10060*/  FSEL R28, R28, -INF , !P3 ;  /* 0xff8000001c1c7808 */ /* 0x000fe20005800000 */
[----:B------:R-:W-:Y:S01]  /*10070*/  FFMA.FTZ R17, -R187, R17, R26 ;  /* 0x00000011bb117223 */ /* 0x000fe2000001011a */
[----:B------:R-:W-:-:S02]  /*10080*/  IADD3 R26, PT, PT, R39, -0xd9, -R62 ;  /* 0xffffff27271a7810 */ /* 0x000fc40007ffe83e */
[----:B------:R-:W-:Y:S01]  /*10090*/  FSEL R140, R28, -INF , !P2 ;  /* 0xff8000001c8c7808 */ /* 0x000fe20005000000 */
[----:B------:R-:W-:Y:S01]  /*100a0*/  FMUL.FTZ R27, R20, R0 ;  /* 0x00000000141b7220 */ /* 0x000fe20000410000 */
[----:B------:R-:W-:Y:S01]  /*100b0*/  IABS R26, R26 ;  /* 0x0000001a001a7213 */ /* 0x000fe20000000000 */
[-C--:B------:R-:W-:Y:S01]  /*100c0*/  FMUL.FTZ R22, R22, R0.reuse ;  /* 0x0000000016167220 */ /* 0x080fe20000410000 */
[----:B------:R-:W-:Y:S01]  /*100d0*/  FSEL R83, R29, -INF , !P4 ;  /* 0xff8000001d537808 */ /* 0x000fe20006000000 */
[----:B------:R-:W-:Y:S01]  /*100e0*/  FMUL.FTZ R23, R23, R0 ;  /* 0x0000000017177220 */ /* 0x000fe20000410000 */
[----:B------:R-:W-:Y:S01]  /*100f0*/  FSEL R124, R17, -INF , !P5 ;  /* 0xff800000117c7808 */ /* 0x000fe20006800000 */
[----:B------:R-:W-:Y:S03]  /*10100*/  HMMA.16816.F32 R28, R12, R30, RZ ;  /* 0x0000001e0c1c723c */ /* 0x000fe600000018ff */
[----:B------:R-:W-:Y:S01]  /*10110*/  IMAD.MOV.U32 R17, RZ, RZ, R26 ;  /* 0x000000ffff117224 */ /* 0x000fe200078e001a */
[----:B------:R-:W-:Y:S01]  /*10120*/  I2FP.F32.S32 R81, R81 ;  /* 0x0000005100517245 */ /* 0x000fe20000201400 */
[----:B------:R-:W-:Y:S01]  /*10130*/  MUFU.TANH R22, R22 ;  /* 0x0000001600167308 */ /* 0x000fe20000002400 */
[----:B------:R-:W-:-:S02]  /*10140*/  FSEL R43, R43, -INF , !P0 ;  /* 0xff8000002b2b7808 */ /* 0x000fc40004000000 */
[----:B------:R-:W-:Y:S01]  /*10150*/  I2FP.F32.S32 R17, R17 ;  /* 0x0000001100117245 */ /* 0x000fe20000201400 */
[----:B-1----:R-:W-:Y:S01]  /*10160*/  FFMA.FTZ R81, -R187, R81, R24 ;  /* 0x00000051bb517223 */ /* 0x002fe20000010118 */
[----:B------:R-:W-:Y:S01]  /*10170*/  FSEL R134, R43, -INF , !P1 ;  /* 0xff8000002b867808 */ /* 0x000fe20004800000 */
[----:B------:R-:W-:Y:S01]  /*10180*/  VIADD R24, R56, 0xe0 ;  /* 0x000000e038187836 */ /* 0x000fe20000000000 */
[----:B------:R-:W-:Y:S01]  /*10190*/  FSEL R89, R89, -INF , !P6 ;  /* 0xff80000059597808 */ /* 0x000fe20007000000 */
[----:B--2---:R-:W-:Y:S01]  /*101a0*/  FFMA.FTZ R17, -R187, R17, R16 ;  /* 0x00000011bb117223 */ /* 0x004fe20000010110 */
[C---:B------:R-:W-:Y:S01]  /*101b0*/  ISETP.GE.AND P0, PT, R54.reuse, R193, PT ;  /* 0x000000c13600720c */ /* 0x040fe20003f06270 */
[----:B------:R-:W-:Y:S01]  /*101c0*/  HMMA.16816.F32 R12, R12, R44, RZ ;  /* 0x0000002c0c0c723c */ /* 0x000fe200000018ff */
[----:B------:R-:W-:Y:S02]  /*101d0*/  ISETP.GE.AND P1, PT, R54, R194, PT ;  /* 0x000000c23600720c */ /* 0x000fe40003f26270 */
[----:B------:R-:W-:-:S02]  /*101e0*/  ISETP.GT.AND P6, PT, R37, R52, PT ;  /* 0x000000342500720c */ /* 0x000fc40003fc4270 */
[----:B------:R-:W-:Y:S02]  /*101f0*/  IADD3 R25, PT, PT, R192, -0xe0, -R62 ;  /* 0xffffff20c0197810 */ /* 0x000fe40007ffe83e */
[----:B------:R-:W-:Y:S01]  /*10200*/  FSEL R83, R83, -INF , !P0 ;  /* 0xff80000053537808 */ /* 0x000fe20004000000 */
[----:B------:R-:W-:Y:S05]  /*10210*/  HMMA.16816.F32 R28, R4, R18, R28 ;  /* 0x00000012041c723c */ /* 0x000fea000000181c */
[----:B------:R-:W-:Y:S01]  /*10220*/  FSEL R124, R124, -INF , !P1 ;  /* 0xff8000007c7c7808 */ /* 0x000fe20004800000 */
[----:B------:R-:W-:Y:S01]  /*10230*/  VIADD R18, R56, 0xe1 ;  /* 0x000000e138127836 */ /* 0x000fe20000000000 */
[----:B------:R-:W-:-:S02]  /*10240*/  FSEL R81, R81, -INF , !P6 ;  /* 0xff80000051517808 */ /* 0x000fc40007000000 */
[--C-:B------:R-:W-:Y:S02]  /*10250*/  IADD3 R16, PT, PT, R39, -0xe0, -R62.reuse ;  /* 0xffffff2027107810 */ /* 0x100fe40007ffe83e */
[----:B------:R-:W-:Y:S02]  /*10260*/  ISETP.GT.AND P0, PT, R37, R24, PT ;  /* 0x000000182500720c */ /* 0x000fe40003f04270 */
[C---:B------:R-:W-:Y:S02]  /*10270*/  ISETP.GE.AND P5, PT, R24.reuse, R193, PT ;  /* 0x000000c11800720c */ /* 0x040fe40003fa6270 */
[----:B------:R-:W-:Y:S01]  /*10280*/  ISETP.GE.AND P1, PT, R24, R194, PT ;  /* 0x000000c21800720c */ /* 0x000fe20003f26270 */
[----:B------:R-:W-:Y:S03]  /*10290*/  HMMA.16816.F32 R12, R4, R40, R12 ;  /* 0x00000028040c723c */ /* 0x000fe6000000180c */
[----:B------:R-:W-:Y:S01]  /*102a0*/  ISETP.GT.AND P6, PT, R95, R24, PT ;  /* 0x000000185f00720c */ /* 0x000fe20003fc4270 */
[----:B------:R-:W-:Y:S01]  /*102b0*/  FMUL.FTZ R24, R21, R0 ;  /* 0x0000000015187220 */ /* 0x000fe20000410000 */
[----:B------:R-:W-:Y:S01]  /*102c0*/  IABS R20, R25 ;  /* 0x0000001900147213 */ /* 0x000fe20000000000 */
[----:B------:R-:W-:Y:S01]  /*102d0*/  VIADD R6, R56, 0xe9 ;  /* 0x000000e938067836 */ /* 0x000fe20000000000 */
[----:B------:R-:W1:Y:S01]  /*102e0*/  MUFU.TANH R25, R27 ;  /* 0x0000001b00197308 */ /* 0x000e620000002400 */
[----:B------:R-:W-:Y:S01]  /*102f0*/  IABS R21, R16 ;  /* 0x0000001000157213 */ /* 0x000fe20000000000 */
[-C--:B------:R-:W-:Y:S01]  /*10300*/  FMUL.FTZ R28, R28, R0.reuse ;  /* 0x000000001c1c7220 */ /* 0x080fe20000410000 */
[----:B------:R-:W-:Y:S01]  /*10310*/  IADD3 R19, PT, PT, R192, -0xe1, -R62 ;  /* 0xffffff1fc0137810 */ /* 0x000fe20007ffe83e */
[----:B------:R-:W-:Y:S01]  /*10320*/  FMUL.FTZ R30, R30, R0 ;  /* 0x000000001e1e7220 */ /* 0x000fe20000410000 */
[----:B------:R-:W-:Y:S01]  /*10330*/  ISETP.GT.AND P4, PT, R95, R52, PT ;  /* 0x000000345f00720c */ /* 0x000fe20003f84270 */
[----:B------:R-:W-:Y:S01]  /*10340*/  FMUL.FTZ R29, R29, R0 ;  /* 0x000000001d1d7220 */ /* 0x000fe20000410000 */
[----:B------:R-:W-:Y:S01]  /*10350*/  IABS R19, R19 ;  /* 0x0000001300137213 */ /* 0x000fe20000000000 */
[----:B------:R-:W2:Y:S01]  /*10360*/  MUFU.TANH R16, R24 ;  /* 0x0000001800107308 */ /* 0x000ea20000002400 */
[----:B------:R-:W-:Y:S01]  /*10370*/  ISETP.GE.AND P2, PT, R52, R194, PT ;  /* 0x000000c23400720c */ /* 0x000fe20003f46270 */
[----:B------:R-:W-:Y:S01]  /*10380*/  FMUL.FTZ R31, R31, R0 ;  /* 0x000000001f1f7220 */ /* 0x000fe20000410000 */
[----:B------:R-:W-:-:S02]  /*10390*/  FSEL R17, R17, -INF , !P4 ;  /* 0xff80000011117808 */ /* 0x000fc40006000000 */
[----:B------:R-:W-:Y:S01]  /*103a0*/  I2FP.F32.S32 R20, R20 ;  /* 0x0000001400147245 */ /* 0x000fe20000201400 */
[----:B------:R-:W-:Y:S01]  /*103b0*/  FMUL.FTZ R12, R12, R0 ;  /* 0x000000000c0c7220 */ /* 0x000fe20000410000 */
[----:B------:R-:W-:Y:S01]  /*103c0*/  I2FP.F32.S32 R19, R19 ;  /* 0x0000001300137245 */ /* 0x000fe20000201400 */
[----:B------:R-:W-:Y:S01]  /*103d0*/  MUFU.TANH R30, R30 ;  /* 0x0000001e001e7308 */ /* 0x000fe20000002400 */
[----:B------:R-:W-:Y:S01]  /*103e0*/  FSEL R138, R17, -INF , !P2 ;  /* 0xff800000118a7808 */ /* 0x000fe20005000000 */
[----:B-1----:R-:W-:Y:S01]  /*103f0*/  FFMA.FTZ R20, -R187, R20, R25 ;  /* 0x00000014bb147223 */ /* 0x002fe20000010119 */
[----:B------:R-:W-:Y:S01]  /*10400*/  I2FP.F32.S32 R17, R21 ;  /* 0x0000001500117245 */ /* 0x000fe20000201400 */
[-C--:B------:R-:W-:Y:S01]  /*10410*/  FMUL.FTZ R14, R14, R0.reuse ;  /* 0x000000000e0e7220 */ /* 0x080fe20000410000 */
[----:B------:R-:W-:Y:S01]  /*10420*/  ISETP.GE.AND P3, PT, R52, R193, PT ;  /* 0x000000c13400720c */ /* 0x000fe20003f66270 */
[----:B------:R-:W-:Y:S01]  /*10430*/  FMUL.FTZ R13, R13, R0 ;  /* 0x000000000d0d7220 */ /* 0x000fe20000410000 */
[----:B------:R-:W-:Y:S01]  /*10440*/  FSEL R43, R20, -INF , !P0 ;  /* 0xff800000142b7808 */ /* 0x000fe20004000000 */
[C---:B------:R-:W-:Y:S01]  /*10450*/  FFMA.FTZ R17, -R187.reuse, R17, R22 ;  /* 0x00000011bb117223 */ /* 0x040fe20000010116 */
[----:B--2---:R-:W-:Y:S01]  /*10460*/  FFMA.FTZ R19, -R187, R19, R16 ;  /* 0x00000013bb137223 */ /* 0x004fe20000010110 */
[----:B------:R-:W-:Y:S01]  /*10470*/  FSEL R81, R81, -INF , !P3 ;  /* 0xff80000051517808 */ /* 0x000fe20005800000 */
[----:B------:R-:W1:Y:S01]  /*10480*/  MUFU.TANH R16, R23 ;  /* 0x0000001700107308 */ /* 0x000e620000002400 */
[----:B------:R-:W-:Y:S01]  /*10490*/  IADD3 R20, PT, PT, R39, -0xe1, -R62 ;  /* 0xffffff1f27147810 */ /* 0x000fe20007ffe83e */
[----:B------:R-:W-:Y:S01]  /*104a0*/  VIADD R22, R56, 0xe8 ;  /* 0x000000e838167836 */ /* 0x000fe20000000000 */
[----:B------:R-:W-:Y:S01]  /*104b0*/  ISETP.GT.AND P3, PT, R37, R18, PT ;  /* 0x000000122500720c */ /* 0x000fe20003f64270 */
[----:B------:R-:W-:Y:S01]  /*104c0*/  FMUL.FTZ R15, R15, R0 ;  /* 0x000000000f0f7220 */ /* 0x000fe20000410000 */
[----:B------:R-:W-:-:S02]  /*104d0*/  ISETP.GE.AND P4, PT, R18, R193, PT ;  /* 0x000000c11200720c */ /* 0x000fc40003f86270 */
[----:B------:R-:W-:Y:S01]  /*104e0*/  ISETP.GE.AND P2, PT, R18, R194, PT ;  /* 0x000000c21200720c */ /* 0x000fe20003f46270 */
[----:B------:R-:W-:Y:S01]  /*104f0*/  MUFU.TANH R12, R12 ;  /* 0x0000000c000c7308 */ /* 0x000fe20000002400 */
[----:B------:R-:W-:Y:S02]  /*10500*/  ISETP.GT.AND P0, PT, R95, R18, PT ;  /* 0x000000125f00720c */ /* 0x000fe40003f04270 */
[----:B------:R-:W-:Y:S02]  /*10510*/  IADD3 R18, PT, PT, R192, -0xe8, -R62 ;  /* 0xffffff18c0127810 */ /* 0x000fe40007ffe83e */
[----:B------:R-:W-:Y:S02]  /*10520*/  FSEL R241, R17, -INF , !P6 ;  /* 0xff80000011f17808 */ /* 0x000fe40007000000 */
[----:B------:R-:W-:Y:S01]  /*10530*/  IABS R17, R20 ;  /* 0x0000001400117213 */ /* 0x000fe20000000000 */
[----:B------:R-:W-:Y:S01]  /*10540*/  MUFU.TANH R14, R14 ;  /* 0x0000000e000e7308 */ /* 0x000fe20000002400 */
[----:B------:R-:W-:-:S02]  /*10550*/  IABS R18, R18 ;  /* 0x0000001200127213 */ /* 0x000fc40000000000 */
[----:B------:R-:W-:Y:S02]  /*10560*/  I2FP.F32.S32 R17, R17 ;  /* 0x0000001100117245 */ /* 0x000fe40000201400 */
[----:B------:R-:W-:Y:S02]  /*10570*/  IADD3 R4, PT, PT, R192, -0xe9, -R62 ;  /* 0xffffff17c0047810 */ /* 0x000fe40007ffe83e */
[----:B------:R-:W-:Y:S01]  /*10580*/  I2FP.F32.S32 R5, R18 ;  /* 0x0000001200057245 */ /* 0x000fe20000201400 */
[----:B------:R-:W2:Y:S01]  /*10590*/  MUFU.TANH R20, R28 ;  /* 0x0000001c00147308 */ /* 0x000ea20000002400 */
[----:B-1----:R-:W-:Y:S01]  /*105a0*/  FFMA.FTZ R16, -R187, R17, R16 ;  /* 0x00000011bb107223 */ /* 0x002fe20000010110 */
[----:B------:R-:W-:Y:S02]  /*105b0*/  IABS R4, R4 ;  /* 0x0000000400047213 */ /* 0x000fe40000000000 */
[----:B------:R-:W-:Y:S02]  /*105c0*/  IADD3 R7, PT, PT, R39, -0xe8, -R62 ;  /* 0xffffff1827077810 */ /* 0x000fe40007ffe83e */
[----:B------:R-:W-:-:S02]  /*105d0*/  FSEL R16, R16, -INF , !P0 ;  /* 0xff80000010107808 */ /* 0x000fc40004000000 */
[----:B------:R-:W1:Y:S01]  /*105e0*/  MUFU.TANH R18, R29 ;  /* 0x0000001d00127308 */ /* 0x000e620000002400 */
[----:B------:R-:W-:Y:S02]  /*105f0*/  I2FP.F32.S32 R17, R4 ;  /* 0x0000000400117245 */ /* 0x000fe40000201400 */
[----:B------:R-:W-:Y:S02]  /*10600*/  IABS R7, R7 ;  /* 0x0000000700077213 */ /* 0x000fe40000000000 */
[----:B------:R-:W-:Y:S02]  /*10610*/  FSEL R215, R16, -INF , !P2 ;  /* 0xff80000010d77808 */ /* 0x000fe40005000000 */
[----:B------:R-:W-:Y:S01]  /*10620*/  IADD3 R16, PT, PT, R39, -0xe9, -R62 ;  /* 0xffffff1727107810 */ /* 0x000fe20007ffe83e */
[----:B------:R-:W3:Y:S01]  /*10630*/  MUFU.TANH R4, R31 ;  /* 0x0000001f00047308 */ /* 0x000ee20000002400 */
[----:B------:R-:W-:Y:S01]  /*10640*/  I2FP.F32.S32 R7, R7 ;  /* 0x0000000700077245 */ /* 0x000fe20000201400 */
[----:B--2---:R-:W-:Y:S01]  /*10650*/  FFMA.FTZ R5, -R187, R5, R20 ;  /* 0x00000005bb057223 */ /* 0x004fe20000010114 */
[----:B------:R-:W-:-:S02]  /*10660*/  IABS R16, R16 ;  /* 0x0000001000107213 */ /* 0x000fc40000000000 */
[----:B------:R-:W-:Y:S01]  /*10670*/  FSEL R43, R43, -INF , !P5 ;  /* 0xff8000002b2b7808 */ /* 0x000fe20006800000 */
[----:B------:R-:W-:Y:S01]  /*10680*/  FFMA.FTZ R7, -R187, R7, R30 ;  /* 0x00000007bb077223 */ /* 0x000fe2000001011e */
[-C--:B------:R-:W-:Y:S02]  /*10690*/  ISETP.GT.AND P5, PT, R37, R22.reuse, PT ;  /* 0x000000162500720c */ /* 0x080fe40003fa4270 */
[----:B------:R-:W-:Y:S01]  /*106a0*/  FSEL R54, R19, -INF , !P3 ;  /* 0xff80000013367808 */ /* 0x000fe20005800000 */
[----:B-1----:R-:W-:Y:S01]  /*106b0*/  FFMA.FTZ R17, -R187, R17, R18 ;  /* 0x00000011bb117223 */ /* 0x002fe20000010112 */
[----:B------:R-:W-:Y:S02]  /*106c0*/  IADD3 R18, PT, PT, R192, -0xf0, -R62 ;  /* 0xffffff10c0127810 */ /* 0x000fe40007ffe83e */
[----:B------:R-:W-:Y:S02]  /*106d0*/  ISETP.GT.AND P3, PT, R95, R22, PT ;  /* 0x000000165f00720c */ /* 0x000fe40003f64270 */
[----:B------:R-:W-:-:S02]  /*106e0*/  I2FP.F32.S32 R16, R16 ;  /* 0x0000001000107245 */ /* 0x000fc40000201400 */
[-C--:B------:R-:W-:Y:S02]  /*106f0*/  ISETP.GE.AND P6, PT, R22, R193.reuse, PT ;  /* 0x000000c11600720c */ /* 0x080fe40003fc6270 */
[----:B------:R-:W-:Y:S01]  /*10700*/  FSEL R54, R54, -INF , !P4 ;  /* 0xff80000036367808 */ /* 0x000fe20006000000 */
[----:B---3--:R-:W-:Y:S01]  /*10710*/  FFMA.FTZ R4, -R187, R16, R4 ;  /* 0x00000010bb047223 */ /* 0x008fe20000010104 */
[----:B------:R-:W-:Y:S02]  /*10720*/  FSEL R5, R5, -INF , !P5 ;  /* 0xff80000005057808 */ /* 0x000fe40006800000 */
[----:B------:R-:W-:Y:S02]  /*10730*/  FSEL R241, R241, -INF , !P1 ;  /* 0xff800000f1f17808 */ /* 0x000fe40004800000 */
[----:B------:R-:W-:Y:S02]  /*10740*/  ISETP.GT.AND P4, PT, R37, R6, PT ;  /* 0x000000062500720c */ /* 0x000fe40003f84270 */
[----:B------:R-:W-:-:S02]  /*10750*/  ISETP.GE.AND P0, PT, R6, R193, PT ;  /* 0x000000c10600720c */ /* 0x000fc40003f06270 */
[----:B------:R-:W-:Y:S02]  /*10760*/  ISETP.GE.AND P2, PT, R6, R194, PT ;  /* 0x000000c20600720c */ /* 0x000fe40003f46270 */
[----:B------:R-:W-:Y:S01]  /*10770*/  ISETP.GT.AND P5, PT, R95, R6, PT ;  /* 0x000000065f00720c */ /* 0x000fe20003fa4270 */
[----:B------:R-:W-:Y:S01]  /*10780*/  VIADD R6, R56, 0xf0 ;  /* 0x000000f038067836 */ /* 0x000fe20000000000 */
[----:B------:R-:W-:Y:S02]  /*10790*/  IABS R18, R18 ;  /* 0x0000001200127213 */ /* 0x000fe40000000000 */
[----:B------:R-:W-:Y:S02]  /*107a0*/  ISETP.GE.AND P1, PT, R22, R194, PT ;  /* 0x000000c21600720c */ /* 0x000fe40003f26270 */
[----:B------:R-:W-:Y:S02]  /*107b0*/  FSEL R7, R7, -INF , !P3 ;  /* 0xff80000007077808 */ /* 0x000fe40005800000 */
[----:B------:R-:W-:-:S02]  /*107c0*/  FSEL R41, R5, -INF , !P6 ;  /* 0xff80000005297808 */ /* 0x000fc40007000000 */
[----:B------:R-:W-:Y:S02]  /*107d0*/  I2FP.F32.S32 R5, R18 ;  /* 0x0000001200057245 */ /* 0x000fe40000201400 */
[----:B------:R-:W-:Y:S02]  /*107e0*/  FSEL R205, R7, -INF , !P1 ;  /* 0xff80000007cd7808 */ /* 0x000fe40004800000 */
[----:B------:R-:W-:Y:S01]  /*107f0*/  FSEL R17, R17, -INF , !P4 ;  /* 0xff80000011117808 */ /* 0x000fe20006000000 */
[----:B------:R-:W-:Y:S01]  /*10800*/  FFMA.FTZ R5, -R187, R5, R12 ;  /* 0x00000005bb057223 */ /* 0x000fe2000001010c */
[----:B------:R-:W-:Y:S01]  /*10810*/  ISETP.GT.AND P6, PT, R37, R6, PT ;  /* 0x000000062500720c */ /* 0x000fe20003fc4270 */
[----:B------:R-:W-:Y:S01]  /*10820*/  VIADD R12, R56, 0xf1 ;  /* 0x000000f1380c7836 */ /* 0x000fe20000000000 */
[C---:B------:R-:W-:Y:S02]  /*10830*/  ISETP.GE.AND P3, PT, R6.reuse, R193, PT ;  /* 0x000000c10600720c */ /* 0x040fe40003f66270 */
[----:B------:R-:W-:-:S02]  /*10840*/  ISETP.GE.AND P1, PT, R6, R194, PT ;  /* 0x000000c20600720c */ /* 0x000fc40003f26270 */
[----:B------:R-:W-:Y:S02]  /*10850*/  ISETP.GT.AND P4, PT, R95, R6, PT ;  /* 0x000000065f00720c */ /* 0x000fe40003f84270 */
[--C-:B------:R-:W-:Y:S02]  /*10860*/  IADD3 R6, PT, PT, R192, -0xf1, -R62.reuse ;  /* 0xffffff0fc0067810 */ /* 0x100fe40007ffe83e */
[----:B------:R-:W-:Y:S02]  /*10870*/  IADD3 R7, PT, PT, R39, -0xf0, -R62 ;  /* 0xffffff1027077810 */ /* 0x000fe40007ffe83e */
[----:B------:R-:W-:Y:S02]  /*10880*/  FSEL R4, R4, -INF , !P5 ;  /* 0xff80000004047808 */ /* 0x000fe40006800000 */
[----:B------:R-:W-:Y:S02]  /*10890*/  IABS R7, R7 ;  /* 0x0000000700077213 */ /* 0x000fe40000000000 */
[----:B------:R-:W-:-:S02]  /*108a0*/  IABS R6, R6 ;  /* 0x0000000600067213 */ /* 0x000fc40000000000 */
[----:B------:R-:W-:Y:S02]  /*108b0*/  FSEL R141, R4, -INF , !P2 ;  /* 0xff800000048d7808 */ /* 0x000fe40005000000 */
[----:B------:R1:W2:Y:S01]  /*108c0*/  MUFU.TANH R4, R13 ;  /* 0x0000000d00047308 */ /* 0x0002a20000002400 */
[----:B------:R-:W-:Y:S02]  /*108d0*/  FSEL R52, R17, -INF , !P0 ;  /* 0xff80000011347808 */ /* 0x000fe40004000000 */
[----:B------:R-:W-:Y:S02]  /*108e0*/  FSEL R5, R5, -INF , !P6 ;  /* 0xff80000005057808 */ /* 0x000fe40007000000 */
[----:B------:R-:W-:Y:S02]  /*108f0*/  ISETP.GT.AND P0, PT, R37, R12, PT ;  /* 0x0000000c2500720c */ /* 0x000fe40003f04270 */
[C---:B------:R-:W-:Y:S02]  /*10900*/  ISETP.GE.AND P5, PT, R12.reuse, R193, PT ;  /* 0x000000c10c00720c */ /* 0x040fe40003fa6270 */
[----:B------:R-:W-:-:S02]  /*10910*/  ISETP.GE.AND P2, PT, R12, R194, PT ;  /* 0x000000c20c00720c */ /* 0x000fc40003f46270 */
[----:B------:R-:W-:Y:S01]  /*10920*/  ISETP.GT.AND P6, PT, R95, R12, PT ;  /* 0x0000000c5f00720c */ /* 0x000fe20003fc4270 */
[----:B------:R-:W-:Y:S01]  /*10930*/  IMAD.MOV.U32 R12, RZ, RZ, R6 ;  /* 0x000000ffff0c7224 */ /* 0x000fe200078e0006 */
[----:B------:R-:W-:Y:S01]  /*10940*/  I2FP.F32.S32 R7, R7 ;  /* 0x0000000700077245 */ /* 0x000fe20000201400 */
[----:B------:R-:W3:Y:S01]  /*10950*/  MUFU.TANH R6, R15 ;  /* 0x0000000f00067308 */ /* 0x000ee20000002400 */
[----:B------:R-:W-:Y:S02]  /*10960*/  IADD3 R0, PT, PT, R39, -0xf1, -R62 ;  /* 0xffffff0f27007810 */ /* 0x000fe40007ffe83e */
[----:B-1----:R-:W-:Y:S01]  /*10970*/  I2FP.F32.S32 R13, R12 ;  /* 0x0000000c000d7245 */ /* 0x002fe20000201400 */
[----:B------:R-:W-:Y:S01]  /*10980*/  FFMA.FTZ R7, -R187, R7, R14 ;  /* 0x00000007bb077223 */ /* 0x000fe2000001010e */
[--C-:B------:R-:W-:Y:S02]  /*10990*/  IADD3 R12, PT, PT, R39, -0xf8, -R62.reuse ;  /* 0xffffff08270c7810 */ /* 0x100fe40007ffe83e */
[----:B------:R-:W-:Y:S01]  /*109a0*/  IADD3 R62, PT, PT, R192, -0xf8, -R62 ;  /* 0xffffff08c03e7810 */ /* 0x000fe20007ffe83e */
[----:B--2---:R-:W-:Y:S01]  /*109b0*/  FFMA.FTZ R13, -R187, R13, R4 ;  /* 0x0000000dbb0d7223 */ /* 0x004fe20000010104 */
[----:B------:R-:W-:Y:S01]  /*109c0*/  FSEL R7, R7, -INF , !P4 ;  /* 0xff80000007077808 */ /* 0x000fe20006000000 */
[----:B------:R-:W-:Y:S01]  /*109d0*/  VIADD R4, R56, 0xf8 ;  /* 0x000000f838047836 */ /* 0x000fe20000000000 */
[----:B------:R-:W-:-:S02]  /*109e0*/  IABS R12, R12 ;  /* 0x0000000c000c7213 */ /* 0x000fc40000000000 */
[----:B------:R-:W-:Y:S02]  /*109f0*/  FSEL R99, R7, -INF , !P1 ;  /* 0xff80000007637808 */ /* 0x000fe40004800000 */
[----:B------:R-:W-:Y:S02]  /*10a00*/  I2FP.F32.S32 R7, R12 ;  /* 0x0000000c00077245 */ /* 0x000fe40000201400 */
[----:B------:R-:W-:Y:S02]  /*10a10*/  FSEL R13, R13, -INF , !P0 ;  /* 0xff8000000d0d7808 */ /* 0x000fe40004000000 */
[----:B------:R-:W-:Y:S01]  /*10a20*/  IABS R0, R0 ;  /* 0x0000000000007213 */ /* 0x000fe20000000000 */
[----:B------:R-:W-:Y:S01]  /*10a30*/  FFMA.FTZ R7, -R187, R7, R34 ;  /* 0x00000007bb077223 */ /* 0x000fe20000010122 */
[----:B------:R-:W-:Y:S02]  /*10a40*/  ISETP.GT.AND P0, PT, R95, R4, PT ;  /* 0x000000045f00720c */ /* 0x000fe40003f04270 */
[----:B------:R-:W-:-:S02]  /*10a50*/  IABS R62, R62 ;  /* 0x0000003e003e7213 */ /* 0x000fc40000000000 */
[----:B------:R-:W-:Y:S02]  /*10a60*/  FSEL R39, R5, -INF , !P3 ;  /* 0xff80000005277808 */ /* 0x000fe40005800000 */
[----:B------:R-:W-:Y:S02]  /*10a70*/  I2FP.F32.S32 R0, R0 ;  /* 0x0000000000007245 */ /* 0x000fe40000201400 */
[----:B------:R-:W-:Y:S02]  /*10a80*/  FSEL R7, R7, -INF , !P0 ;  /* 0xff80000007077808 */ /* 0x000fe40004000000 */
[----:B------:R-:W-:Y:S01]  /*10a90*/  I2FP.F32.S32 R5, R62 ;  /* 0x0000003e00057245 */ /* 0x000fe20000201400 */
[----:B---3--:R-:W-:Y:S01]  /*10aa0*/  FFMA.FTZ R0, -R187, R0, R6 ;  /* 0x00000000bb007223 */ /* 0x008fe20000010106 */
[----:B------:R-:W-:Y:S02]  /*10ab0*/  ISETP.GT.AND P0, PT, R3, R174, PT ;  /* 0x000000ae0300720c */ /* 0x000fe40003f04270 */
[----:B------:R-:W-:Y:S01]  /*10ac0*/  ISETP.GT.AND P3, PT, R37, R4, PT ;  /* 0x000000042500720c */ /* 0x000fe20003f64270 */
[----:B------:R-:W-:Y:S01]  /*10ad0*/  FFMA.FTZ R5, -R187, R5, R32 ;  /* 0x00000005bb057223 */ /* 0x000fe20000010120 */
[----:B------:R-:W-:-:S02]  /*10ae0*/  FSEL R40, R13, -INF , !P5 ;  /* 0xff8000000d287808 */ /* 0x000fc40006800000 */
[----:B------:R-:W-:Y:S02]  /*10af0*/  ISETP.GT.AND P5, PT, R37, R56, PT ;  /* 0x000000382500720c */ /* 0x000fe40003fa4270 */
[CC--:B------:R-:W-:Y:S02]  /*10b00*/  ISETP.GE.AND P4, PT, R4.reuse, R193.reuse, PT ;  /* 0x000000c10400720c */ /* 0x0c0fe40003f86270 */
[----:B------:R-:W-:Y:S02]  /*10b10*/  ISETP.GE.AND P1, PT, R4, R194, PT ;  /* 0x000000c20400720c */ /* 0x000fe40003f26270 */
[----:B------:R-:W-:Y:S02]  /*10b20*/  FSEL R4, R0, -INF , !P6 ;  /* 0xff80000000047808 */ /* 0x000fe40007000000 */
[----:B------:R-:W-:Y:S02]  /*10b30*/  FSEL R0, R5, -INF , !P3 ;  /* 0xff80000005007808 */ /* 0x000fe40005800000 */
[----:B------:R-:W-:-:S02]  /*10b40*/  ISETP.GE.AND P6, PT, R56, R193, PT ;  /* 0x000000c13800720c */ /* 0x000fc40003fc6270 */
[----:B------:R-:W-:Y:S02]  /*10b50*/  ISETP.GE.AND P3, PT, R56, R194, PT ;  /* 0x000000c23800720c */ /* 0x000fe40003f66270 */
[----:B------:R-:W-:Y:S02]  /*10b60*/  FSEL R5, R48, -INF , !P5 ;  /* 0xff80000030057808 */ /* 0x000fe40006800000 */
[----:B------:R-:W-:Y:S02]  /*10b70*/  FSEL R95, R4, -INF , !P2 ;  /* 0xff800000045f7808 */ /* 0x000fe40005000000 */
[----:B------:R-:W-:Y:S02]  /*10b80*/  FSEL R37, R0, -INF , !P4 ;  /* 0xff80000000257808 */ /* 0x000fe40006000000 */
        /* <DEDUP_REMOVED lines=17> */
.L_x_4784:
        /* <DEDUP_REMOVED lines=60> */
.L_x_4785:
[----:B------:R-:W-:Y:S05]  /*11060*/  BSYNC.RECONVERGENT B0 ;  /* 0x0000000000007941 */ /* 0x000fea0003800200 */
.L_x_4783:
        /* <DEDUP_REMOVED lines=60> */
.L_x_4782:
[----:B------:R-:W-:Y:S05]  /*11430*/  BSYNC.RECONVERGENT B1 ;  /* 0x0000000000017941 */ /* 0x000fea0003800200 */
.L_x_4781:
        /* <DEDUP_REMOVED lines=73> */
[--C-:B------:R-:W-:Y:S01]  /*118d0*/  FFMA.FTZ R125, R65, R77, -R76.reuse ;  /* 0x0000004d417d7223 */ /* 0x100fe2000001084c */
[----:B------:R-:W-:Y:S01]  /*118e0*/  MUFU.EX2 R161, R161 ;  /* 0x000000a100a17308 */ /* 0x000fe20000000800 */
[----:B------:R-:W-:Y:S01]  /*118f0*/  FMNMX3.FTZ R2, R2, R159, R251, !PT ;  /* 0x0000009f02027276 */ /* 0x000fe200078100fb */
[-CC-:B------:R-:W-:Y:S01]  /*11900*/  FFMA.FTZ R104, R63, R77.reuse, -R76.reuse ;  /* 0x0000004d3f687223 */ /* 0x180fe2000001084c */
[-CC-:B------:R-:W-:Y:S01]  /*11910*/  FFMA.FTZ R93, R82, R77.reuse, -R76.reuse ;  /* 0x0000004d525d7223 */ /* 0x180fe2000001084c */
[--C-:B------:R-:W-:Y:S01]  /*11920*/  FFMA.FTZ R82, R126, R77, -R76.reuse ;  /* 0x0000004d7e527223 */ /* 0x100fe2000001084c */
[----:B------:R-:W-:Y:S01]  /*11930*/  FMNMX3.FTZ R2, R2, R197, R203, !PT ;  /* 0x000000c502027276 */ /* 0x000fe200078100cb */
[-CC-:B------:R-:W-:Y:S01]  /*11940*/  FFMA.FTZ R121, R61, R77.reuse, -R76.reuse ;  /* 0x0000004d3d797223 */ /* 0x180fe2000001084c */
[--C-:B------:R-:W-:Y:S01]  /*11950*/  FFMA.FTZ R102, R55, R77, -R76.reuse ;  /* 0x0000004d37667223 */ /* 0x100fe2000001084c */
[----:B------:R-:W2:Y:S01]  /*11960*/  MUFU.EX2 R122, R122 ;  /* 0x0000007a007a7308 */ /* 0x000ea20000000800 */
[----:B------:R-:W-:Y:S01]  /*11970*/  FMNMX3.FTZ R2, R2, R127, R249, !PT ;  /* 0x0000007f02027276 */ /* 0x000fe200078100f9 */
[--C-:B------:R-:W-:Y:S01]  /*11980*/  FFMA.FTZ R117, R53, R77, -R76.reuse ;  /* 0x0000004d35757223 */ /* 0x100fe2000001084c */
[----:B-1----:R-:W-:Y:S01]  /*11990*/  F2FP.F16.F32.PACK_AB R25, R132, R167 ;  /* 0x000000a78419723e */ /* 0x002fe200000000ff */
        /* <DEDUP_REMOVED lines=14> */
[--C-:B------:R-:W-:Y:S01]  /*11a80*/  FFMA.FTZ R101, R72, R77, -R76.reuse ;  /* 0x0000004d48657223 */ /* 0x100fe2000001084c */
[----:B--2---:R-:W-:Y:S01]  /*11a90*/  F2FP.F16.F32.PACK_AB R27, R122, R161 ;  /* 0x000000a17a1b723e */ /* 0x004fe200000000ff */
        /* <DEDUP_REMOVED lines=79> */
[----:B------:R-:W3:Y:S01]  /*11f90*/  LDSM.16.MT88.4 R44, [R32+0x5800] ;  /* 0x00580000202c783b */ /* 0x000ee20000004200 */
[-CC-:B------:R-:W-:Y:S01]  /*11fa0*/  FFMA.FTZ R108, R88, R77.reuse, -R78.reuse ;  /* 0x0000004d586c7223 */ /* 0x180fe2000001084e */
[----:B------:R-:W4:Y:S01]  /*11fb0*/  MUFU.EX2 R163, R163 ;  /* 0x000000a300a37308 */ /* 0x000f220000000800 */
[-CC-:B------:R-:W-:Y:S01]  /*11fc0*/  FFMA.FTZ R135, R135, R77.reuse, -R78.reuse ;  /* 0x0000004d87877223 */ /* 0x180fe2000001084e */
        /* <DEDUP_REMOVED lines=20> */
[-C--:B------:R-:W-:Y:S01]  /*12110*/  FFMA.FTZ R235, R233, R77.reuse, -R78 ;  /* 0x0000004de9eb7223 */ /* 0x080fe2000001084e */
        /* <DEDUP_REMOVED lines=10> */
[----:B-----5:R-:W-:Y:S01]  /*121c0*/  F2FP.F16.F32.PACK_AB R26, R128, R155 ;  /* 0x0000009b801a723e */ /* 0x020fe200000000ff */
[-CC-:B------:R-:W-:Y:S01]  /*121d0*/  FFMA.FTZ R217, R217, R77.reuse, -R78.reuse ;  /* 0x0000004dd9d97223 */ /* 0x180fe2000001084e */
[-CC-:B------:R-:W-:Y:S01]  /*121e0*/  FFMA.FTZ R160, R213, R77.reuse, -R78.reuse ;  /* 0x0000004dd5a07223 */ /* 0x180fe2000001084e */
[-CC-:B------:R-:W-:Y:S01]  /*121f0*/  FFMA.FTZ R211, R211, R77.reuse, -R78.reuse ;  /* 0x0000004dd3d37223 */ /* 0x180fe2000001084e */
[-CC-:B------:R-:W-:Y:S01]  /*12200*/  FFMA.FTZ R162, R209, R77.reuse, -R78.reuse ;  /* 0x0000004dd1a27223 */ /* 0x180fe2000001084e */
[-C--:B------:R-:W-:Y:S01]  /*12210*/  FFMA.FTZ R207, R207, R77.reuse, -R78 ;  /* 0x0000004dcfcf7223 */ /* 0x080fe2000001084e */
[-C--:B------:R-:W-:Y:S01]  /*12220*/  FFMA.FTZ R79, R198, R77.reuse, -R76 ;  /* 0x0000004dc64f7223 */ /* 0x080fe2000001084c */
[----:B------:R-:W-:Y:S01]  /*12230*/  MUFU.EX2 R114, R114 ;  /* 0x0000007200727308 */ /* 0x000fe20000000800 */
[C---:B-1----:R-:W-:Y:S03]  /*12240*/  HMMA.16816.F32 R12, R24.reuse, R4, RZ ;  /* 0x00000004180c723c */ /* 0x042fe600000018ff */
[----:B------:R-:W-:Y:S01]  /*12250*/  FADD.FTZ R198, R167, R132 ;  /* 0x00000084a7c67221 */ /* 0x000fe20000010000 */
[----:B------:R-:W-:Y:S01]  /*12260*/  FADD.FTZ R132, R130, R163 ;  /* 0x000000a382847221 */ /* 0x000fe20000010000 */
[-CC-:B------:R-:W-:Y:S01]  /*12270*/  FFMA.FTZ R168, R201, R77.reuse, -R78.reuse ;  /* 0x0000004dc9a87223 */ /* 0x180fe2000001084e */
[-C--:B------:R-:W-:Y:S01]  /*12280*/  FFMA.FTZ R199, R199, R77.reuse, -R78 ;  /* 0x0000004dc7c77223 */ /* 0x080fe2000001084e */
[----:B------:R-:W-:Y:S01]  /*12290*/  FADD.FTZ R161, R161, R198 ;  /* 0x000000c6a1a17221 */ /* 0x000fe20000010000 */
[----:B------:R-:W-:Y:S01]  /*122a0*/  FADD.FTZ R155, R155, R132 ;  /* 0x000000849b9b7221 */ /* 0x000fe20000010000 */
[----:B------:R-:W1:Y:S01]  /*122b0*/  MUFU.EX2 R143, R143 ;  /* 0x0000008f008f7308 */ /* 0x000e620000000800 */
[C---:B------:R-:W-:Y:S01]  /*122c0*/  HMMA.16816.F32 R4, R24.reuse, R6, RZ ;  /* 0x000000061804723c */ /* 0x040fe200000018ff */
[----:B------:R-:W-:Y:S01]  /*122d0*/  FADD.FTZ R122, R122, R161 ;  /* 0x000000a17a7a7221 */ /* 0x000fe20000010000 */
[----:B------:R-:W-:Y:S01]  /*122e0*/  FADD.FTZ R128, R128, R155 ;  /* 0x0000009b80807221 */ /* 0x000fe20000010000 */
[-CC-:B------:R-:W-:Y:S01]  /*122f0*/  FFMA.FTZ R147, R147, R77.reuse, -R78.reuse ;  /* 0x0000004d93937223 */ /* 0x180fe2000001084e */
[-CC-:B------:R-:W-:Y:S01]  /*12300*/  FFMA.FTZ R157, R157, R77.reuse, -R78.reuse ;  /* 0x0000004d9d9d7223 */ /* 0x180fe2000001084e */
[-CC-:B------:R-:W-:Y:S01]  /*12310*/  FFMA.FTZ R119, R119, R77.reuse, -R78.reuse ;  /* 0x0000004d77777223 */ /* 0x180fe2000001084e */
[----:B------:R-:W-:Y:S01]  /*12320*/  FFMA.FTZ R133, R133, R77, -R78 ;  /* 0x0000004d85857223 */ /* 0x000fe2000001084e */
[----:B------:R-:W-:Y:S01]  /*12330*/  MUFU.EX2 R137, R137 ;  /* 0x0000008900897308 */ /* 0x000fe20000000800 */
[C---:B------:R-:W-:Y:S01]  /*12340*/  HMMA.16816.F32 R28, R24.reuse, R16, RZ ;  /* 0x00000010181c723c */ /* 0x040fe200000018ff */
[----:B----4-:R-:W-:Y:S01]  /*12350*/  F2FP.F16.F32.PACK_AB R16, R116, R145 ;  /* 0x000000917410723e */ /* 0x010fe200000000ff */
[----:B------:R-:W-:Y:S01]  /*12360*/  FADD.FTZ R145, R145, R128 ;  /* 0x0000008091917221 */ /* 0x000fe20000010000 */
[C---:B------:R-:W-:Y:S01]  /*12370*/  F2FP.F16.F32.PACK_AB R17, R118.reuse, R151 ;  /* 0x000000977611723e */ /* 0x040fe200000000ff */
[----:B------:R-:W-:Y:S01]  /*12380*/  FADD.FTZ R151, R151, R122 ;  /* 0x0000007a97977221 */ /* 0x000fe20000010000 */
[-CC-:B------:R-:W-:Y:S01]  /*12390*/  FFMA.FTZ R123, R123, R77.reuse, -R78.reuse ;  /* 0x0000004d7b7b7223 */ /* 0x180fe2000001084e */
[----:B------:R-:W-:Y:S01]  /*123a0*/  FFMA.FTZ R113, R113, R77, -R78 ;  /* 0x0000004d71717223 */ /* 0x000fe2000001084e */
[----:B------:R-:W4:Y:S01]  /*123b0*/  MUFU.EX2 R110, R110 ;  /* 0x0000006e006e7308 */ /* 0x000f220000000800 */
[----:B------:R-:W-:Y:S01]  /*123c0*/  HMMA.16816.F32 R24, R24, R18, RZ ;  /* 0x000000121818723c */ /* 0x000fe200000018ff */
[----:B-1----:R-:W-:Y:S01]  /*123d0*/  F2FP.F16.F32.PACK_AB R18, R143, R114 ;  /* 0x000000728f12723e */ /* 0x002fe200000000ff */
[----:B------:R-:W-:Y:S01]  /*123e0*/  FADD.FTZ R118, R118, R151 ;  /* 0x0000009776767221 */ /* 0x000fe20000010000 */
[----:B------:R-:W-:Y:S01]  /*123f0*/  F2FP.F16.F32.PACK_AB R19, R112, R139 ;  /* 0x0000008b7013723e */ /* 0x000fe200000000ff */
[-C--:B------:R-:W-:Y:S01]  /*12400*/  FFMA.FTZ R151, R141, R77.reuse, -R76 ;  /* 0x0000004d8d977223 */ /* 0x080fe2000001084c */
[----:B------:R-:W-:Y:S01]  /*12410*/  FADD.FTZ R141, R116, R145 ;  /* 0x00000091748d7221 */ /* 0x000fe20000010000 */
[----:B------:R-:W-:Y:S01]  /*12420*/  FADD.FTZ R139, R139, R118 ;  /* 0x000000768b8b7221 */ /* 0x000fe20000010000 */
[----:B------:R-:W-:Y:S01]  /*12430*/  MUFU.EX2 R108, R108 ;  /* 0x0000006c006c7308 */ /* 0x000fe20000000800 */
[-CC-:B------:R-:W-:Y:S01]  /*12440*/  FFMA.FTZ R105, R105, R77.reuse, -R78.reuse ;  /* 0x0000004d69697223 */ /* 0x180fe2000001084e */
[-CC-:B------:R-:W-:Y:S01]  /*12450*/  FFMA.FTZ R115, R115, R77.reuse, -R78.reuse ;  /* 0x0000004d73737223 */ /* 0x180fe2000001084e */
[C---:B--2---:R-:W-:Y:S05]  /*12460*/  HMMA.16816.F32 R12, R16.reuse, R48, R12 ;  /* 0x00000030100c723c */ /* 0x044fea000000180c */
[----:B------:R-:W-:Y:S01]  /*12470*/  FADD.FTZ R112, R112, R139 ;  /* 0x0000008b70707221 */ /* 0x000fe20000010000 */
[-C--:B------:R-:W-:Y:S01]  /*12480*/  FFMA.FTZ R109, R109, R77.reuse, -R78 ;  /* 0x0000004d6d6d7223 */ /* 0x080fe2000001084e */
[-C--:B------:R-:W-:Y:S01]  /*12490*/  FFMA.FTZ R233, R138, R77.reuse, -R76 ;  /* 0x0000004d8ae97223 */ /* 0x080fe2000001084c */
[-CC-:B------:R-:W-:Y:S01]  /*124a0*/  FFMA.FTZ R83, R83, R77.reuse, -R78.reuse ;  /* 0x0000004d53537223 */ /* 0x180fe2000001084e */
[----:B------:R-:W1:Y:S01]  /*124b0*/  MUFU.EX2 R135, R135 ;  /* 0x0000008700877308 */ /* 0x000e620000000800 */
[-CC-:B------:R-:W-:Y:S01]  /*124c0*/  FFMA.FTZ R89, R89, R77.reuse, -R78.reuse ;  /* 0x0000004d59597223 */ /* 0x180fe2000001084e */
[-C--:B------:R-:W-:Y:S01]  /*124d0*/  FFMA.FTZ R81, R81, R77.reuse, -R78 ;  /* 0x0000004d51517223 */ /* 0x080fe2000001084e */
[C---:B------:R-:W-:Y:S01]  /*124e0*/  HMMA.16816.F32 R4, R16.reuse, R50, R4 ;  /* 0x000000321004723c */ /* 0x040fe20000001804 */
[----:B------:R-:W2:Y:S02]  /*124f0*/  LDSM.16.MT88.4 R48, [R59+0x5800] ;  /* 0x005800003b30783b */ /* 0x000ea40000004200 */
[-C--:B------:R-:W-:Y:S01]  /*12500*/  FFMA.FTZ R138, R241, R77.reuse, -R76 ;  /* 0x0000004df18a7223 */ /* 0x080fe2000001084c */
        /* <DEDUP_REMOVED lines=8> */
[-CC-:B------:R-:W-:Y:S01]  /*12590*/  FFMA.FTZ R37, R37, R77.reuse, -R78.reuse ;  /* 0x0000004d25257223 */ /* 0x180fe2000001084e */
[----:B------:R-:W-:Y:S01]  /*125a0*/  FFMA.FTZ R198, R35, R77, -R78 ;  /* 0x0000004d23c67223 */ /* 0x000fe2000001084e */
[----:B------:R-:W5:Y:S01]  /*125b0*/  MUFU.EX2 R153, R153 ;  /* 0x0000009900997308 */ /* 0x000f620000000800 */
[----:B------:R-:W-:Y:S01]  /*125c0*/  HMMA.16816.F32 R24, R16, R22, R24 ;  /* 0x000000161018723c */ /* 0x000fe20000001818 */
[----:B------:R-:W5:Y:S02]  /*125d0*/  LDSM.16.MT88.4 R20, [R32+0x5c00] ;  /* 0x005c00002014783b */ /* 0x000f640000004200 */
[----:B----4-:R-:W-:-:S02]  /*125e0*/  F2FP.F16.F32.PACK_AB R16, R110, R137 ;  /* 0x000000896e10723e */ /* 0x010fc400000000ff */
[----:B------:R-:W-:Y:S02]  /*125f0*/  F2FP.F16.F32.PACK_AB R17, R106, R129 ;  /* 0x000000816a11723e */ /* 0x000fe400000000ff */
[----:B------:R-:W-:Y:S01]  /*12600*/  MUFU.EX2 R126, R126 ;  /* 0x0000007e007e7308 */ /* 0x000fe20000000800 */
[----:B-1----:R-:W-:Y:S01]  /*12610*/  F2FP.F16.F32.PACK_AB R18, R135, R108 ;  /* 0x0000006c8712723e */ /* 0x002fe200000000ff */
[----:B------:R-:W-:Y:S01]  /*12620*/  FADD.FTZ R129, R129, R112 ;  /* 0x0000007081817221 */ /* 0x000fe20000010000 */
[----:B------:R-:W-:-:S03]  /*12630*/  F2FP.F16.F32.PACK_AB R19, R104, R125 ;  /* 0x0000007d6813723e */ /* 0x000fc600000000ff */
[----:B------:R-:W-:Y:S02]  /*12640*/  FADD.FTZ R106, R106, R129 ;  /* 0x000000816a6a7221 */ /* 0x000fe40000010000 */
[----:B------:R-:W1:Y:S02]  /*12650*/  MUFU.EX2 R159, R159 ;  /* 0x0000009f009f7308 */ /* 0x000e640000000800 */
[----:B---3--:R-:W-:Y:S03]  /*12660*/  HMMA.16816.F32 R12, R16, R44, R12 ;  /* 0x0000002c100c723c */ /* 0x008fe6000000180c */
        /* <DEDUP_REMOVED lines=20> */
[----:B------:R-:W5:Y:S06]  /*127b0*/  MUFU.EX2 R247, R247 ;  /* 0x000000f700f77308 */ /* 0x000f6c0000000800 */
[C---:B---3--:R-:W-:Y:S02]  /*127c0*/  HMMA.16816.F32 R28, R16.reuse, R44, R28 ;  /* 0x0000002c101c723c */ /* 0x048fe4000000181c */
[----:B------:R-:W-:Y:S06]  /*127d0*/  MUFU.EX2 R142, R142 ;  /* 0x0000008e008e7308 */ /* 0x000fec0000000800 */
[----:B------:R-:W-:Y:S01]  /*127e0*/  HMMA.16816.F32 R24, R16, R46, R24 ;  /* 0x0000002e1018723c */ /* 0x000fe20000001818 */
[----:B------:R-:W3:Y:S02]  /*127f0*/  LDSM.16.MT88.4 R44, [R32+0x6400] ;  /* 0x00640000202c783b */ /* 0x000ee40000004200 */
[----:B----4-:R-:W-:Y:S01]  /*12800*/  F2FP.F16.F32.PACK_AB R16, R197, R134 ;  /* 0x00000086c510723e */ /* 0x010fe200000000ff */
[----:B------:R-:W4:Y:S01]  /*12810*/  MUFU.EX2 R243, R243 ;  /* 0x000000f300f37308 */ /* 0x000f220000000800 */
[----:B------:R-:W-:-:S02]  /*12820*/  F2FP.F16.F32.PACK_AB R17, R96, R111 ;  /* 0x0000006f6011723e */ /* 0x000fc400000000ff */
[----:B-1----:R-:W-:Y:S02]  /*12830*/  F2FP.F16.F32.PACK_AB R18, R203, R136 ;  /* 0x00000088cb12723e */ /* 0x002fe400000000ff */
[----:B------:R-:W-:-:S03]  /*12840*/  F2FP.F16.F32.PACK_AB R19, R94, R107 ;  /* 0x0000006b5e13723e */ /* 0x000fc600000000ff */
[----:B------:R-:W-:Y:S04]  /*12850*/  MUFU.EX2 R93, R93 ;  /* 0x0000005d005d7308 */ /* 0x000fe80000000800 */
[C---:B--2---:R-:W-:Y:S04]  /*12860*/  HMMA.16816.F32 R12, R16.reuse, R48, R12 ;  /* 0x00000030100c723c */ /* 0x044fe8000000180c */
[----:B------:R-:W-:Y:S04]  /*12870*/  MUFU.EX2 R86, R86 ;  /* 0x0000005600567308 */ /* 0x000fe80000000800 */
[C---:B------:R-:W-:Y:S01]  /*12880*/  HMMA.16816.F32 R4, R16.reuse, R50, R4 ;  /* 0x000000321004723c */ /* 0x040fe20000001804 */
[----:B------:R-:W1:Y:S03]  /*12890*/  LDSM.16.MT88.4 R48, [R59+0x6400] ;  /* 0x006400003b30783b */ /* 0x000e660000004200 */
[----:B------:R-:W-:Y:S04]  /*128a0*/  MUFU.EX2 R87, R87 ;  /* 0x0000005700577308 */ /* 0x000fe80000000800 */
[C---:B-----5:R-:W-:Y:S04]  /*128b0*/  HMMA.16816.F32 R28, R16.reuse, R20, R28 ;  /* 0x00000014101c723c */ /* 0x060fe8000000181c */
[----:B------:R-:W-:Y:S04]  /*128c0*/  MUFU.EX2 R84, R84 ;  /* 0x0000005400547308 */ /* 0x000fe80000000800 */
[----:B------:R-:W-:Y:S01]  /*128d0*/  HMMA.16816.F32 R24, R16, R22, R24 ;  /* 0x000000161018723c */ /* 0x000fe20000001818 */
[----:B------:R-:W2:Y:S02]  /*128e0*/  LDSM.16.MT88.4 R20, [R32+0x6800] ;  /* 0x006800002014783b */ /* 0x000ea40000004200 */
[----:B------:R-:W-:-:S02]  /*128f0*/  F2FP.F16.F32.PACK_AB R16, R247, R140 ;  /* 0x0000008cf710723e */ /* 0x000fc400000000ff */
[----:B------:R-:W-:Y:S01]  /*12900*/  F2FP.F16.F32.PACK_AB R17, R92, R101 ;  /* 0x000000655c11723e */ /* 0x000fe200000000ff */
[----:B------:R-:W-:Y:S01]  /*12910*/  MUFU.EX2 R144, R144 ;  /* 0x0000009000907308 */ /* 0x000fe20000000800 */
[----:B----4-:R-:W-:Y:S02]  /*12920*/  F2FP.F16.F32.PACK_AB R18, R243, R142 ;  /* 0x0000008ef312723e */ /* 0x010fe400000000ff */
[----:B------:R-:W-:-:S05]  /*12930*/  F2FP.F16.F32.PACK_AB R19, R90, R97 ;  /* 0x000000615a13723e */ /* 0x000fca00000000ff */
[----:B------:R-:W4:Y:S02]  /*12940*/  MUFU.EX2 R237, R237 ;  /* 0x000000ed00ed7308 */ /* 0x000f240000000800 */
[C---:B---3--:R-:W-:Y:S06]  /*12950*/  HMMA.16816.F32 R12, R16.reuse, R44, R12 ;  /* 0x0000002c100c723c */ /* 0x048fec000000180c */
[----:B------:R-:W-:Y:S02]  /*12960*/  MUFU.EX2 R146, R146 ;  /* 0x0000009200927308 */ /* 0x000fe40000000800 */
[C---:B------:R-:W-:Y:S01]  /*12970*/  HMMA.16816.F32 R4, R16.reuse, R46, R4 ;  /* 0x0000002e1004723c */ /* 0x040fe20000001804 */
[----:B------:R-:W3:Y:S05]  /*12980*/  LDSM.16.MT88.4 R44, [R59+0x6800] ;  /* 0x006800003b2c783b */ /* 0x000eea0000004200 */
[----:B------:R-:W5:Y:S02]  /*12990*/  MUFU.EX2 R235, R235 ;  /* 0x000000eb00eb7308 */ /* 0x000f640000000800 */
[C---:B-1----:R-:W-:Y:S06]  /*129a0*/  HMMA.16816.F32 R28, R16.reuse, R48, R28 ;  /* 0x00000030101c723c */ /* 0x042fec000000181c */
[----:B------:R-:W-:Y:S02]  /*129b0*/  MUFU.EX2 R85, R85 ;  /* 0x0000005500557308 */ /* 0x000fe40000000800 */
[----:B------:R-:W-:Y:S03]  /*129c0*/  HMMA.16816.F32 R24, R16, R50, R24 ;  /* 0x000000321018723c */ /* 0x000fe60000001818 */
[----:B----4-:R-:W-:Y:S01]  /*129d0*/  F2FP.F16.F32.PACK_AB R16, R237, R144 ;  /* 0x00000090ed10723e */ /* 0x010fe200000000ff */
[----:B------:R-:W1:Y:S01]  /*129e0*/  LDSM.16.MT88.4 R48, [R32+0x6c00] ;  /* 0x006c00002030783b */ /* 0x000e620000004200 */
[----:B------:R-:W-:-:S02]  /*129f0*/  F2FP.F16.F32.PACK_AB R17, R86, R93 ;  /* 0x0000005d5611723e */ /* 0x000fc400000000ff */
[----:B------:R-:W-:Y:S01]  /*12a00*/  F2FP.F16.F32.PACK_AB R19, R84, R87 ;  /* 0x000000575413723e */ /* 0x000fe200000000ff */
[----:B------:R-:W4:Y:S01]  /*12a10*/  MUFU.EX2 R82, R82 ;  /* 0x0000005200527308 */ /* 0x000f220000000800 */
[----:B-----5:R-:W-:-:S07]  /*12a20*/  F2FP.F16.F32.PACK_AB R18, R235, R146 ;  /* 0x00000092eb12723e */ /* 0x020fce00000000ff */
[C---:B--2---:R-:W-:Y:S01]  /*12a30*/  HMMA.16816.F32 R12, R16.reuse, R20, R12 ;  /* 0x00000014100c723c */ /* 0x044fe2000000180c */
        /* <DEDUP_REMOVED lines=46> */
[----:B------:R-:W-:Y:S06]  /*12d20*/  LDSM.16.MT88.4 R48, [R32+0x7800] ;  /* 0x007800002030783b */ /* 0x000fec0000004200 */
        /* <DEDUP_REMOVED lines=10> */
[----:B------:R-:W4:Y:S06]  /*12dd0*/  MUFU.EX2 R63, R63 ;  /* 0x0000003f003f7308 */ /* 0x000f2c0000000800 */
        /* <DEDUP_REMOVED lines=8> */
[----:B------:R-:W5:Y:S01]  /*12e60*/  LDSM.16.MT88.4 R44, [R32+0x7c00] ;  /* 0x007c0000202c783b */ /* 0x000f620000004200 */
[----:B--2---:R-:W-:Y:S01]  /*12e70*/  F2FP.F16.F32.PACK_AB R17, R65, R66 ;  /* 0x000000424111723e */ /* 0x004fe200000000ff */
[----:B------:R-:W-:Y:S01]  /*12e80*/  FADD.FTZ R137, R110, R137 ;  /* 0x000000896e897221 */ /* 0x000fe20000010000 */
[----:B----4-:R-:W-:-:S03]  /*12e90*/  F2FP.F16.F32.PACK_AB R19, R63, R64 ;  /* 0x000000403f13723e */ /* 0x010fc600000000ff */
        /* <DEDUP_REMOVED lines=8> */
[----:B------:R-:W-:Y:S03]  /*12f20*/  MUFU.EX2 R62, R62 ;  /* 0x0000003e003e7308 */ /* 0x000fe60000000800 */
[----:B------:R-:W-:-:S04]  /*12f30*/  FADD.FTZ R159, R159, R126 ;  /* 0x0000007e9f9f7221 */ /* 0x000fc80000010000 */
[----:B------:R-:W-:Y:S01]  /*12f40*/  FADD.FTZ R134, R134, R159 ;  /* 0x0000009f86867221 */ /* 0x000fe20000010000 */
[----:B------:R-:W1:Y:S01]  /*12f50*/  MUFU.EX2 R61, R61 ;  /* 0x0000003d003d7308 */ /* 0x000e620000000800 */
[----:B--2---:R-:W-:Y:S02]  /*12f60*/  F2FP.F16.F32.PACK_AB R18, R147, R130 ;  /* 0x000000829312723e */ /* 0x004fe400000000ff */
[----:B------:R-:W-:-:S04]  /*12f70*/  FADD.FTZ R197, R197, R134 ;  /* 0x00000086c5c57221 */ /* 0x000fc80000010000 */
[----:B------:R-:W-:Y:S01]  /*12f80*/  FADD.FTZ R136, R136, R197 ;  /* 0x000000c588887221 */ /* 0x000fe20000010000 */
[C---:B---3--:R-:W-:Y:S03]  /*12f90*/  HMMA.16816.F32 R28, R16.reuse, R20, R28 ;  /* 0x00000014101c723c */ /* 0x048fe6000000181c */
[----:B------:R-:W-:Y:S01]  /*12fa0*/  FADD.FTZ R20, R102, R121 ;  /* 0x0000007966147221 */ /* 0x000fe20000010000 */
[----:B------:R-:W-:Y:S01]  /*12fb0*/  MUFU.EX2 R60, R60 ;  /* 0x0000003c003c7308 */ /* 0x000fe20000000800 */
[----:B------:R-:W-:Y:S02]  /*12fc0*/  FADD.FTZ R203, R203, R136 ;  /* 0x00000088cbcb7221 */ /* 0x000fe40000010000 */
[----:B------:R-:W-:Y:S02]  /*12fd0*/  FADD.FTZ R117, R117, R20 ;  /* 0x0000001475757221 */ /* 0x000fe40000010000 */
[----:B------:R-:W-:Y:S01]  /*12fe0*/  FADD.FTZ R140, R140, R203 ;  /* 0x000000cb8c8c7221 */ /* 0x000fe20000010000 */
[C---:B------:R-:W-:Y:S03]  /*12ff0*/  HMMA.16816.F32 R12, R16.reuse, R48, R12 ;  /* 0x00000030100c723c */ /* 0x040fe6000000180c */
[----:B------:R-:W-:Y:S01]  /*13000*/  FADD.FTZ R100, R100, R117 ;  /* 0x0000007564647221 */ /* 0x000fe20000010000 */
[----:B------:R-:W2:Y:S01]  /*13010*/  MUFU.EX2 R55, R55 ;  /* 0x0000003700377308 */ /* 0x000ea20000000800 */
[----:B-1----:R-:W-:Y:S01]  /*13020*/  F2FP.F16.F32.PACK_AB R21, R61, R62 ;  /* 0x0000003e3d15723e */ /* 0x002fe200000000ff */
[----:B------:R-:W-:Y:S01]  /*13030*/  FADD.FTZ R247, R247, R140 ;  /* 0x0000008cf7f77221 */ /* 0x000fe20000010000 */
[----:B------:R-:W-:Y:S01]  /*13040*/  FADD.FTZ R111, R111, R100 ;  /* 0x000000646f6f7221 */ /* 0x000fe20000010000 */
[----:B------:R-:W-:Y:S01]  /*13050*/  HMMA.16816.F32 R4, R16, R50, R4 ;  /* 0x000000321004723c */ /* 0x000fe20000001804 */
[----:B------:R-:W1:Y:S03]  /*13060*/  LDSM.16.MT88.4 R48, [R59+0x7c00] ;  /* 0x007c00003b30783b */ /* 0x000e660000004200 */
[----:B------:R3:W-:Y:S01]  /*13070*/  MUFU.EX2 R131, R133 ;  /* 0x0000008500837308 */ /* 0x0007e20000000800 */
[----:B------:R-:W-:Y:S01]  /*13080*/  FADD.FTZ R100, R96, R111 ;  /* 0x0000006f60647221 */ /* 0x000fe20000010000 */
[----:B------:R-:W-:-:S03]  /*13090*/  FADD.FTZ R142, R142, R247 ;  /* 0x000000f78e8e7221 */ /* 0x000fc60000010000 */
[----:B------:R-:W-:Y:S01]  /*130a0*/  FADD.FTZ R107, R107, R100 ;  /* 0x000000646b6b7221 */ /* 0x000fe20000010000 */
[----:B------:R-:W-:Y:S01]  /*130b0*/  HMMA.16816.F32 R24, R16, R22, R24 ;  /* 0x000000161018723c */ /* 0x000fe20000001818 */
[----:B------:R-:W4:Y:S01]  /*130c0*/  LDSM.16.MT88.4 R16, [R32+0x8000] ;  /* 0x008000002010783b */ /* 0x000f220000004200 */
[----:B------:R-:W5:Y:S01]  /*130d0*/  MUFU.EX2 R112, R114 ;  /* 0x0000007200707308 */ /* 0x000f620000000800 */
[----:B--2---:R-:W-:Y:S01]  /*130e0*/  F2FP.F16.F32.PACK_AB R23, R55, R60 ;  /* 0x0000003c3717723e */ /* 0x004fe200000000ff */
[----:B------:R-:W-:Y:S01]  /*130f0*/  FADD.FTZ R94, R94, R107 ;  /* 0x0000006b5e5e7221 */ /* 0x000fe20000010000 */
[----:B------:R-:W-:Y:S02]  /*13100*/  FADD.FTZ R243, R243, R142 ;  /* 0x0000008ef3f37221 */ /* 0x000fe40000010000 */
[----:B------:R-:W-:Y:S01]  /*13110*/  LDSM.16.MT88.4 R140, [R32+0x8c00] ;  /* 0x008c0000208c783b */ /* 0x000fe20000004200 */
[----:B------:R-:W-:Y:S01]  /*13120*/  FADD.FTZ R101, R101, R94 ;  /* 0x0000005e65657221 */ /* 0x000fe20000010000 */
[----:B------:R-:W-:Y:S01]  /*13130*/  FADD.FTZ R144, R144, R243 ;  /* 0x000000f390907221 */ /* 0x000fe20000010000 */
[----:B------:R-:W-:Y:S01]  /*13140*/  MUFU.EX2 R106, R123 ;  /* 0x0000007b006a7308 */ /* 0x000fe20000000800 */
[----:B---3--:R-:W-:Y:S02]  /*13150*/  LDSM.16.MT88.4 R132, [R59+0x8c00] ;  /* 0x008c00003b84783b */ /* 0x008fe40000004200 */
[----:B------:R-:W-:-:S04]  /*13160*/  FADD.FTZ R237, R237, R144 ;  /* 0x00000090eded7221 */ /* 0x000fc80000010000 */
[----:B------:R-:W-:Y:S01]  /*13170*/  FADD.FTZ R146, R146, R237 ;  /* 0x000000ed92927221 */ /* 0x000fe20000010000 */
[----:B------:R-:W2:Y:S01]  /*13180*/  MUFU.EX2 R119, R119 ;  /* 0x0000007700777308 */ /* 0x000ea20000000800 */
[----:B-----5:R-:W-:Y:S02]  /*13190*/  F2FP.F16.F32.PACK_AB R20, R112, R131 ;  /* 0x000000837014723e */ /* 0x020fe400000000ff */
[----:B------:R-:W-:-:S04]  /*131a0*/  FADD.FTZ R235, R235, R146 ;  /* 0x00000092ebeb7221 */ /* 0x000fc80000010000 */
[----:B------:R-:W-:Y:S01]  /*131b0*/  FADD.FTZ R150, R150, R235 ;  /* 0x000000eb96967221 */ /* 0x000fe20000010000 */
[----:B------:R-:W-:Y:S03]  /*131c0*/  MUFU.EX2 R56, R56 ;  /* 0x0000003800387308 */ /* 0x000fe60000000800 */
[----:B------:R-:W-:-:S04]  /*131d0*/  FADD.FTZ R150, R229, R150 ;  /* 0x00000096e5967221 */ /* 0x000fc80000010000 */
[----:B------:R-:W-:Y:S01]  /*131e0*/  FADD.FTZ R227, R227, R150 ;  /* 0x00000096e3e37221 */ /* 0x000fe20000010000 */
[----:B------:R-:W3:Y:S01]  /*131f0*/  MUFU.EX2 R53, R53 ;  /* 0x0000003500357308 */ /* 0x000ee20000000800 */
[----:B--2---:R-:W-:Y:S02]  /*13200*/  F2FP.F16.F32.PACK_AB R22, R119, R106 ;  /* 0x0000006a7716723e */ /* 0x004fe400000000ff */
[----:B------:R-:W-:-:S04]  /*13210*/  FADD.FTZ R227, R152, R227 ;  /* 0x000000e398e37221 */ /* 0x000fc80000010000 */
[----:B------:R-:W-:Y:S01]  /*13220*/  FADD.FTZ R156, R156, R227 ;  /* 0x000000e39c9c7221 */ /* 0x000fe20000010000 */
[----:B------:R-:W-:Y:S01]  /*13230*/  MUFU.EX2 R79, R79 ;  /* 0x0000004f004f7308 */ /* 0x000fe20000000800 */
[----:B------:R-:W-:Y:S05]  /*13240*/  HMMA.16816.F32 R12, R20, R44, R12 ;  /* 0x0000002c140c723c */ /* 0x000fea000000180c */
[----:B------:R-:W-:Y:S01]  /*13250*/  FADD.FTZ R44, R92, R101 ;  /* 0x000000655c2c7221 */ /* 0x000fe20000010000 */
[----:B------:R-:W-:-:S03]  /*13260*/  FADD.FTZ R221, R221, R156 ;  /* 0x0000009cdddd7221 */ /* 0x000fc60000010000 */
[----:B------:R-:W-:Y:S01]  /*13270*/  FADD.FTZ R97, R97, R44 ;  /* 0x0000002c61617221 */ /* 0x000fe20000010000 */
[----:B------:R-:W-:Y:S01]  /*13280*/  FADD.FTZ R158, R158, R221 ;  /* 0x000000dd9e9e7221 */ /* 0x000fe20000010000 */
[----:B------:R-:W2:Y:S01]  /*13290*/  MUFU.EX2 R88, R88 ;  /* 0x0000005800587308 */ /* 0x000ea20000000800 */
[C---:B-1----:R-:W-:Y:S03]  /*132a0*/  HMMA.16816.F32 R28, R20.reuse, R48, R28 ;  /* 0x00000030141c723c */ /* 0x042fe6000000181c */
[----:B------:R-:W-:Y:S01]  /*132b0*/  FADD.FTZ R90, R90, R97 ;  /* 0x000000615a5a7221 */ /* 0x000fe20000010000 */
[----:B---3--:R-:W-:Y:S01]  /*132c0*/  F2FP.F16.F32.PACK_AB R49, R53, R56 ;  /* 0x000000383531723e */ /* 0x008fe200000000ff */
[----:B------:R-:W-:Y:S02]  /*132d0*/  FADD.FTZ R217, R217, R158 ;  /* 0x0000009ed9d97221 */ /* 0x000fe40000010000 */
[----:B------:R-:W-:Y:S01]  /*132e0*/  FADD.FTZ R93, R93, R90 ;  /* 0x0000005a5d5d7221 */ /* 0x000fe20000010000 */
[----:B------:R-:W-:Y:S01]  /*132f0*/  FFMA.FTZ R90, R91, R77, -R78 ;  /* 0x0000004d5b5a7223 */ /* 0x000fe2000001084e */
[----:B------:R-:W-:Y:S01]  /*13300*/  MUFU.EX2 R102, R115 ;  /* 0x0000007300667308 */ /* 0x000fe20000000800 */
[----:B------:R-:W-:Y:S03]  /*13310*/  HMMA.16816.F32 R24, R20, R50, R24 ;  /* 0x000000321418723c */ /* 0x000fe60000001818 */
[----:B------:R-:W-:Y:S01]  /*13320*/  FADD.FTZ R86, R86, R93 ;  /* 0x0000005d56567221 */ /* 0x000fe20000010000 */
[----:B------:R-:W-:-:S04]  /*13330*/  FADD.FTZ R160, R160, R217 ;  /* 0x000000d9a0a07221 */ /* 0x000fc80000010000 */
        /* <DEDUP_REMOVED lines=13> */
[----:B------:R-:W-:Y:S01]  /*13410*/  FADD.FTZ R130, R130, R199 ;  /* 0x000000c782827221 */ /* 0x000fe20000010000 */
[----:B------:R-:W-:Y:S01]  /*13420*/  FFMA.FTZ R199, R33, R77, -R76 ;  /* 0x0000004d21c77223 */ /* 0x000fe2000001084c */
[----:B------:R-:W-:Y:S02]  /*13430*/  MUFU.EX2 R98, R98 ;  /* 0x0000006200627308 */ /* 0x000fe40000000800 */
[----:B------:R-:W-:-:S06]  /*13440*/  FADD.FTZ R130, R147, R130 ;  /* 0x0000008293827221 */ /* 0x000fcc0000010000 */
        /* <DEDUP_REMOVED lines=20> */
[----:B------:R-:W-:Y:S01]  /*13590*/  LDSM.16.MT88.4 R48, [R32+0x8800] ;  /* 0x008800002030783b */ /* 0x000fe20000004200 */
        /* <DEDUP_REMOVED lines=16> */
[----:B---3--:R-:W-:Y:S01]  /*136a0*/  HMMA.16816.F32 R12, R44, R20, R12 ;  /* 0x000000142c0c723c */ /* 0x008fe2000000180c */
[----:B------:R-:W-:Y:S04]  /*136b0*/  MUFU.EX2 R154, R154 ;  /* 0x0000009a009a7308 */ /* 0x000fe80000000800 */
[----:B------:R-:W-:-:S04]  /*136c0*/  FADD.FTZ R63, R63, R64 ;  /* 0x000000403f3f7221 */ /* 0x000fc80000010000 */
[----:B------:R-:W-:Y:S01]  /*136d0*/  FADD.FTZ R62, R62, R63 ;  /* 0x0000003f3e3e7221 */ /* 0x000fe20000010000 */
[----:B------:R-:W-:Y:S01]  /*136e0*/  HMMA.16816.F32 R4, R44, R22, R4 ;  /* 0x000000162c04723c */ /* 0x000fe20000001804 */
[----:B------:R-:W2:Y:S01]  /*136f0*/  LDSM.16.MT88.4 R20, [R59+0x8800] ;  /* 0x008800003b14783b */ /* 0x000ea20000004200 */
[----:B------:R-:W3:Y:S01]  /*13700*/  MUFU.EX2 R151, R151 ;  /* 0x0000009700977308 */ /* 0x000ee20000000800 */
        /* <DEDUP_REMOVED lines=22> */
[----:B------:R-:W-:-:S05]  /*13870*/  FADD.FTZ R105, R105, R96 ;  /* 0x0000006069697221 */ /* 0x000fca0000010000 */
[----:B------:R-:W-:Y:S01]  /*13880*/  MUFU.EX2 R95, R95 ;  /* 0x0000005f005f7308 */ /* 0x000fe20000000800 */
[----:B---3--:R-:W-:-:S07]  /*13890*/  F2FP.F16.F32.PACK_AB R18, R52, R41 ;  /* 0x000000293412723e */ /* 0x008fce00000000ff */
[C---:B--2---:R-:W-:Y:S05]  /*138a0*/  HMMA.16816.F32 R28, R16.reuse, R20, R28 ;  /* 0x00000014101c723c */ /* 0x044fea000000181c */
[----:B------:R-:W-:Y:S01]  /*138b0*/  FADD.FTZ R21, R79, R56 ;  /* 0x000000384f157221 */ /* 0x000fe20000010000 */
[----:B------:R-:W-:Y:S01]  /*138c0*/  FADD.FTZ R20, R90, R105 ;  /* 0x000000695a147221 */ /* 0x000fe20000010000 */
[----:B------:R-:W-:Y:S02]  /*138d0*/  MUFU.EX2 R39, R39 ;  /* 0x0000002700277308 */ /* 0x000fe40000000800 */
[----:B------:R-:W-:Y:S01]  /*138e0*/  FADD.FTZ R21, R88, R21 ;  /* 0x0000001558157221 */ /* 0x000fe20000010000 */
[----:B------:R-:W-:Y:S01]  /*138f0*/  FADD.FTZ R20, R87, R20 ;  /* 0x0000001457147221 */ /* 0x000fe20000010000 */
[C---:B------:R-:W-:Y:S03]  /*13900*/  HMMA.16816.F32 R12, R16.reuse, R48, R12 ;  /* 0x00000030100c723c */ /* 0x040fe6000000180c */
[----:B------:R-:W-:Y:S01]  /*13910*/  FADD.FTZ R98, R98, R21 ;  /* 0x0000001562627221 */ /* 0x000fe20000010000 */
[----:B------:R-:W-:Y:S01]  /*13920*/  FADD.FTZ R83, R83, R20 ;  /* 0x0000001453537221 */ /* 0x000fe20000010000 */
[----:B------:R-:W1:Y:S02]  /*13930*/  MUFU.EX2 R40, R40 ;  /* 0x0000002800287308 */ /* 0x000e640000000800 */
[----:B------:R-:W-:Y:S01]  /*13940*/  FADD.FTZ R127, R127, R98 ;  /* 0x000000627f7f7221 */ /* 0x000fe20000010000 */
[----:B------:R-:W-:Y:S01]  /*13950*/  FADD.FTZ R80, R80, R83 ;  /* 0x0000005350507221 */ /* 0x000fe20000010000 */
[C---:B------:R-:W-:Y:S03]  /*13960*/  HMMA.16816.F32 R4, R16.reuse, R50, R4 ;  /* 0x000000321004723c */ /* 0x040fe60000001804 */
[----:B------:R-:W-:Y:S01]  /*13970*/  FADD.FTZ R124, R124, R127 ;  /* 0x0000007f7c7c7221 */ /* 0x000fe20000010000 */
[----:B------:R-:W-:Y:S01]  /*13980*/  FADD.FTZ R43, R43, R80 ;  /* 0x000000502b2b7221 */ /* 0x000fe20000010000 */
[----:B------:R-:W-:Y:S02]  /*13990*/  MUFU.EX2 R34, R34 ;  /* 0x0000002200227308 */ /* 0x000fe40000000800 */
[----:B------:R-:W-:Y:S01]  /*139a0*/  FADD.FTZ R233, R233, R124 ;  /* 0x0000007ce9e97221 */ /* 0x000fe20000010000 */
[----:B------:R-:W-:Y:S01]  /*139b0*/  FADD.FTZ R54, R54, R43 ;  /* 0x0000002b36367221 */ /* 0x000fe20000010000 */
[----:B------:R-:W-:Y:S03]  /*139c0*/  HMMA.16816.F32 R24, R16, R22, R24 ;  /* 0x000000161018723c */ /* 0x000fe60000001818 */
[----:B------:R-:W-:Y:S01]  /*139d0*/  FADD.FTZ R138, R138, R233 ;  /* 0x000000e98a8a7221 */ /* 0x000fe20000010000 */
[----:B------:R-:W-:Y:S01]  /*139e0*/  FADD.FTZ R41, R41, R54 ;  /* 0x0000003629297221 */ /* 0x000fe20000010000 */
[----:B------:R-:W-:Y:S01]  /*139f0*/  MUFU.EX2 R37, R37 ;  /* 0x0000002500257308 */ /* 0x000fe20000000800 */
[----:B-1----:R-:W-:Y:S01]  /*13a00*/  F2FP.F16.F32.PACK_AB R16, R40, R39 ;  /* 0x000000272810723e */ /* 0x002fe200000000ff */
[----:B------:R-:W-:Y:S01]  /*13a10*/  FADD.FTZ R215, R215, R138 ;  /* 0x0000008ad7d77221 */ /* 0x000fe20000010000 */
[----:B------:R-:W-:Y:S01]  /*13a20*/  FADD.FTZ R52, R52, R41 ;  /* 0x0000002934347221 */ /* 0x000fe20000010000 */
[----:B------:R-:W-:-:S02]  /*13a30*/  F2FP.F16.F32.PACK_AB R17, R95, R92 ;  /* 0x0000005c5f11723e */ /* 0x000fc400000000ff */
[----:B------:R-:W-:Y:S01]  /*13a40*/  FADD.FTZ R154, R154, R215 ;  /* 0x000000d79a9a7221 */ /* 0x000fe20000010000 */
[----:B------:R-:W-:Y:S01]  /*13a50*/  FADD.FTZ R39, R39, R52 ;  /* 0x0000003427277221 */ /* 0x000fe20000010000 */
[----:B------:R-:W1:Y:S02]  /*13a60*/  MUFU.EX2 R198, R198 ;  /* 0x000000c600c67308 */ /* 0x000e640000000800 */
[----:B------:R-:W-:Y:S01]  /*13a70*/  FADD.FTZ R151, R151, R154 ;  /* 0x0000009a97977221 */ /* 0x000fe20000010000 */
[----:B------:R-:W-:-:S03]  /*13a80*/  FADD.FTZ R40, R40, R39 ;  /* 0x0000002728287221 */ /* 0x000fc60000010000 */
[----:B------:R-:W-:Y:S02]  /*13a90*/  FADD.FTZ R92, R92, R151 ;  /* 0x000000975c5c7221 */ /* 0x000fe40000010000 */
[----:B------:R-:W2:Y:S02]  /*13aa0*/  MUFU.EX2 R199, R199 ;  /* 0x000000c700c77308 */ /* 0x000ea40000000800 */
[----:B------:R-:W-:Y:S01]  /*13ab0*/  FADD.FTZ R95, R95, R92 ;  /* 0x0000005c5f5f7221 */ /* 0x000fe20000010000 */
[----:B-1----:R-:W-:Y:S01]  /*13ac0*/  F2FP.F16.F32.PACK_AB R18, R198, R37 ;  /* 0x00000025c612723e */ /* 0x002fe200000000ff */
        /* <DEDUP_REMOVED lines=81> */
.L_x_4789:
        /* <DEDUP_REMOVED lines=8> */
.L_x_4790:
[----:B------:R-:W-:Y:S05]  /*14060*/  BSYNC.RECONVERGENT B0 ;  /* 0x0000000000007941 */ /* 0x000fea0003800200 */
.L_x_4788:
        /* <DEDUP_REMOVED lines=25> */
[--C-:B------:R-:W-:Y:S02]  /*14200*/  IMAD.X R11, R17, 0x1, R4.reuse, P3 ;  /* 0x00000001110b7824 */ /* 0x100fe400018e0604 */
        /* <DEDUP_REMOVED lines=31> */
[----:B------:R-:W5:Y:S01]  /*14400*/  LD.E R35, desc[UR4][R148.64+0x18c] ;  /* 0x00018c0494237980 */ /* 0x000f62000c101900 */
[----:B------:R-:W-:Y:S01]  /*14410*/  VIADD R34, R192, 0x8 ;  /* 0x00000008c0227836 */ /* 0x000fe20000000000 */
[----:B------:R-:W-:Y:S02]  /*14420*/  BSSY.RECONVERGENT B1, `(.L_x_4791) ;  /* 0x0000637000017945 */ /* 0x000fe40003800200 */
[----:B-1----:R-:W-:Y:S04]  /*14430*/  LDSM.16.M88.4 R12, [R9] ;  /* 0x00000000090c783b */ /* 0x002fe80000000200 */
[----:B------:R-:W1:Y:S04]  /*14440*/  LDSM.16.M88.4 R20, [R38+0x1800] ;  /* 0x001800002614783b */ /* 0x000e680000000200 */
[----:B------:R-:W3:Y:S04]  /*14450*/  LDSM.16.M88.4 R44, [R38+0x1000] ;  /* 0x00100000262c783b */ /* 0x000ee80000000200 */
[----:B--2---:R-:W-:Y:S04]  /*14460*/  LDSM.16.M88.4 R4, [R8] ;  /* 0x000000000804783b */ /* 0x004fe80000000200 */
[----:B------:R-:W2:Y:S04]  /*14470*/  LDSM.16.M88.4 R24, [R36+0x1800] ;  /* 0x001800002418783b */ /* 0x000ea80000000200 */
[----:B------:R-:W4:Y:S04]  /*14480*/  LDSM.16.M88.4 R48, [R36+0x1000] ;  /* 0x001000002430783b */ /* 0x000f280000000200 */
[----:B------:R-:W5:Y:S04]  /*14490*/  LDSM.16.M88.4 R52, [R38+0x1400] ;  /* 0x001400002634783b */ /* 0x000f680000000200 */
[----:B------:R-:W0:Y:S01]  /*144a0*/  LDGDEPBAR ;  /* 0x00000000000079af */ /* 0x000e220000000000 */
[C---:B-1----:R-:W-:Y:S08]  /*144b0*/  HMMA.16816.F32 R28, R12.reuse, R20, RZ ;  /* 0x000000140c1c723c */ /* 0x042ff000000018ff */
[C---:B---3--:R-:W-:Y:S08]  /*144c0*/  HMMA.16816.F32 R16, R12.reuse, R44, RZ ;  /* 0x0000002c0c10723c */ /* 0x048ff000000018ff */
[----:B------:R-:W-:Y:S08]  /*144d0*/  HMMA.16816.F32 R44, R12, R46, RZ ;  /* 0x0000002e0c2c723c */ /* 0x000ff000000018ff */
[C---:B--2---:R-:W-:Y:S08]  /*144e0*/  HMMA.16816.F32 R28, R4.reuse, R24, R28 ;  /* 0x00000018041c723c */ /* 0x044ff0000000181c */
[----:B----4-:R-:W-:Y:S03]  /*144f0*/  HMMA.16816.F32 R16, R4, R48, R16 ;  /* 0x000000300410723c */ /* 0x010fe60000001810 */
[----:B------:R-:W-:-:S05]  /*14500*/  IMAD.SHL.U32 R49, R57, 0x100, RZ ;  /* 0x0000010039317824 */ /* 0x000fca00078e00ff */
[----:B------:R-:W-:-:S05]  /*14510*/  LOP3.LUT R33, R49, R42, RZ, 0xfc, !PT ;  /* 0x0000002a31217212 */ /* 0x000fca00078efcff */
[C---:B------:R-:W-:Y:S02]  /*14520*/  IMAD.IADD R37, R33.reuse, 0x1, R184 ;  /* 0x0000000121257824 */ /* 0x040fe400078e02b8 */
[C---:B------:R-:W-:Y:S02]  /*14530*/  VIADD R8, R33.reuse, 0xfffffe20 ;  /* 0xfffffe2021087836 */ /* 0x040fe40000000000 */
[----:B------:R-:W-:Y:S01]  /*14540*/  VIADD R24, R33, 0xfffffe00 ;  /* 0xfffffe0021187836 */ /* 0x000fe20000000000 */
[--C-:B------:R-:W-:Y:S02]  /*14550*/  IADD3 R21, PT, PT, R34, 0x1e0, -R37.reuse ;  /* 0x000001e022157810 */ /* 0x100fe40007ffe825 */
[----:B------:R-:W-:Y:S02]  /*14560*/  IADD3 R25, PT, PT, R192, 0x200, -R37 ;  /* 0x00000200c0197810 */ /* 0x000fe40007ffe825 */
[----:B------:R-:W-:Y:S02]  /*14570*/  IABS R21, R21 ;  /* 0x0000001500157213 */ /* 0x000fe40000000000 */
[----:B------:R-:W-:-:S02]  /*14580*/  IABS R25, R25 ;  /* 0x0000001900197213 */ /* 0x000fc40000000000 */
[----:B------:R-:W-:Y:S01]  /*14590*/  ISETP.GE.AND P5, PT, R8, R194, PT ;  /* 0x000000c20800720c */ /* 0x000fe20003fa6270 */
[----:B------:R-:W-:Y:S01]  /*145a0*/  IMAD.MOV.U32 R59, RZ, RZ, R21 ;  /* 0x000000ffff3b7224 */ /* 0x000fe200078e0015 */
[----:B------:R-:W-:Y:S02]  /*145b0*/  IADD3 R21, PT, PT, R34, 0x200, -R37 ;  /* 0x0000020022157810 */ /* 0x000fe40007ffe825 */
[----:B------:R-:W-:Y:S02]  /*145c0*/  ISETP.GE.AND P4, PT, R8, R195, PT ;  /* 0x000000c30800720c */ /* 0x000fe40003f86270 */
[----:B------:R-:W-:Y:S01]  /*145d0*/  I2FP.F32.S32 R59, R59 ;  /* 0x0000003b003b7245 */ /* 0x000fe20000201400 */
[----:B------:R-:W-:Y:S03]  /*145e0*/  HMMA.16816.F32 R8, R4, R50, R44 ;  /* 0x000000320408723c */ /* 0x000fe6000000182c */
[----:B------:R-:W-:Y:S01]  /*145f0*/  IABS R21, R21 ;  /* 0x0000001500157213 */ /* 0x000fe20000000000 */
[----:B------:R-:W1:Y:S01]  /*14600*/  LDSM.16.M88.4 R44, [R36+0x1400] ;  /* 0x00140000242c783b */ /* 0x000e620000000200 */
[----:B------:R-:W-:-:S02]  /*14610*/  ISETP.GE.AND P3, PT, R24, R196, PT ;  /* 0x000000c41800720c */ /* 0x000fc40003f66270 */
[----:B------:R-:W-:Y:S02]  /*14620*/  I2FP.F32.S32 R77, R21 ;  /* 0x00000015004d7245 */ /* 0x000fe40000201400 */
[----:B------:R-:W-:Y:S02]  /*14630*/  I2FP.F32.S32 R21, R25 ;  /* 0x0000001900157245 */ /* 0x000fe40000201400 */
[C---:B------:R-:W-:Y:S02]  /*14640*/  ISETP.GE.AND P6, PT, R24.reuse, R193, PT ;  /* 0x000000c11800720c */ /* 0x040fe40003fc6270 */
[----:B------:R-:W-:Y:S02]  /*14650*/  ISETP.GE.AND P2, PT, R24, R194, PT ;  /* 0x000000c21800720c */ /* 0x000fe40003f46270 */
[--C-:B------:R-:W-:Y:S02]  /*14660*/  IADD3 R39, PT, PT, R192, 0x1ff, -R37.reuse ;  /* 0x000001ffc0277810 */ /* 0x100fe40007ffe825 */
[----:B------:R-:W-:-:S02]  /*14670*/  IADD3 R67, PT, PT, R34, 0x1e8, -R37 ;  /* 0x000001e822437810 */ /* 0x000fc40007ffe825 */
[----:B------:R-:W-:Y:S02]  /*14680*/  IABS R39, R39 ;  /* 0x0000002700277213 */ /* 0x000fe40000000000 */
[----:B------:R-:W-:Y:S02]  /*14690*/  IABS R67, R67 ;  /* 0x0000004300437213 */ /* 0x000fe40000000000 */
[C-C-:B------:R-:W-:Y:S02]  /*146a0*/  IADD3 R63, PT, PT, R34.reuse, 0x1e7, -R37.reuse ;  /* 0x000001e7223f7810 */ /* 0x140fe40007ffe825 */
[----:B------:R-:W-:Y:S02]  /*146b0*/  I2FP.F32.S32 R67, R67 ;  /* 0x0000004300437245 */ /* 0x000fe40000201400 */
[----:B------:R-:W-:Y:S02]  /*146c0*/  IABS R63, R63 ;  /* 0x0000003f003f7213 */ /* 0x000fe40000000000 */
[----:B------:R-:W-:-:S02]  /*146d0*/  IADD3 R61, PT, PT, R34, 0x1df, -R37 ;  /* 0x000001df223d7810 */ /* 0x000fc40007ffe825 */
[----:B------:R-:W-:Y:S02]  /*146e0*/  I2FP.F32.S32 R63, R63 ;  /* 0x0000003f003f7245 */ /* 0x000fe40000201400 */
        /* <DEDUP_REMOVED lines=31> */
[----:B------:R-:W-:Y:S02]  /*148e0*/  IADD3 R167, PT, PT, R34, 0x130, -R37 ;  /* 0x0000013022a77810 */ /* 0x000fe40007ffe825 */
[----:B------:R-:W-:Y:S02]  /*148f0*/  I2FP.F32.S32 R241, R241 ;  /* 0x000000f100f17245 */ /* 0x000fe40000201400 */
[----:B------:R-:W-:-:S04]  /*14900*/  IABS R167, R167 ;  /* 0x000000a700a77213 */ /* 0x000fc80000000000 */
[----:B------:R-:W-:Y:S01]  /*14910*/  I2FP.F32.S32 R167, R167 ;  /* 0x000000a700a77245 */ /* 0x000fe20000201400 */
[-C--:B-----5:R-:W-:Y:S01]  /*14920*/  FMUL.FTZ R20, R30, R35.reuse ;  /* 0x000000231e147220 */ /* 0x0a0fe20000410000 */
[-C--:B------:R-:W-:Y:S01]  /*14930*/  FMUL.FTZ R16, R16, R35.reuse ;  /* 0x0000002310107220 */ /* 0x080fe20000410000 */
[-C--:B------:R-:W-:Y:S01]  /*14940*/  FMUL.FTZ R18, R18, R35.reuse ;  /* 0x0000002312127220 */ /* 0x080fe20000410000 */
[-C--:B------:R-:W-:Y:S01]  /*14950*/  FMUL.FTZ R25, R17, R35.reuse ;  /* 0x0000002311197220 */ /* 0x080fe20000410000 */
[----:B------:R-:W-:Y:S02]  /*14960*/  VIADD R30, R33, 0xfffffe01 ;  /* 0xfffffe01211e7836 */ /* 0x000fe40000000000 */
[-C--:B------:R-:W-:Y:S01]  /*14970*/  FMUL.FTZ R10, R10, R35.reuse ;  /* 0x000000230a0a7220 */ /* 0x080fe20000410000 */
[----:B------:R-:W2:Y:S01]  /*14980*/  MUFU.TANH R20, R20 ;  /* 0x0000001400147308 */ /* 0x000ea20000002400 */
[-C--:B------:R-:W-:Y:S01]  /*14990*/  FMUL.FTZ R40, R11, R35.reuse ;  /* 0x000000230b287220 */ /* 0x080fe20000410000 */
[-C--:B------:R-:W-:Y:S01]  /*149a0*/  FMUL.FTZ R29, R29, R35.reuse ;  /* 0x000000231d1d7220 */ /* 0x080fe20000410000 */
[----:B------:R-:W-:-:S05]  /*149b0*/  FMUL.FTZ R28, R28, R35 ;  /* 0x000000231c1c7220 */ /* 0x000fca0000410000 */
[----:B------:R-:W3:Y:S08]  /*149c0*/  MUFU.TANH R16, R16 ;  /* 0x0000001000107308 */ /* 0x000ef00000002400 */
[----:B------:R-:W4:Y:S01]  /*149d0*/  MUFU.TANH R18, R18 ;  /* 0x0000001200127308 */ /* 0x000f220000002400 */
[----:B--2---:R-:W-:Y:S01]  /*149e0*/  FFMA.FTZ R59, -R187, R59, R20 ;  /* 0x0000003bbb3b7223 */ /* 0x004fe20000010114 */
[----:B------:R-:W-:-:S04]  /*149f0*/  FMUL.FTZ R20, R19, R35 ;  /* 0x0000002313147220 */ /* 0x000fc80000410000 */
[----:B------:R-:W-:Y:S02]  /*14a00*/  FSEL R59, R59, -INF , P4 ;  /* 0xff8000003b3b7808 */ /* 0x000fe40002000000 */
[----:B------:R-:W2:Y:S01]  /*14a10*/  MUFU.TANH R20, R20 ;  /* 0x0000001400147308 */ /* 0x000ea20000002400 */
[----:B---3--:R-:W-:Y:S01]  /*14a20*/  FFMA.FTZ R21, -R187, R21, R16 ;  /* 0x00000015bb157223 */ /* 0x008fe20000010110 */
[----:B------:R-:W-:Y:S02]  /*14a30*/  ISETP.GE.AND P4, PT, R24, R195, PT ;  /* 0x000000c31800720c */ /* 0x000fe40003f86270 */
[----:B------:R-:W-:Y:S02]  /*14a40*/  IADD3 R24, PT, PT, R34, 0x1ff, -R37 ;  /* 0x000001ff22187810 */ /* 0x000fe40007ffe825 */
[----:B------:R-:W-:Y:S02]  /*14a50*/  FSEL R21, R21, -INF , P3 ;  /* 0xff80000015157808 */ /* 0x000fe40001800000 */
[----:B------:R-:W3:Y:S01]  /*14a60*/  MUFU.TANH R25, R25 ;  /* 0x0000001900197308 */ /* 0x000ee20000002400 */
[----:B------:R-:W-:Y:S01]  /*14a70*/  IABS R24, R24 ;  /* 0x0000001800187213 */ /* 0x000fe20000000000 */
[----:B----4-:R-:W-:Y:S01]  /*14a80*/  FFMA.FTZ R77, -R187, R77, R18 ;  /* 0x0000004dbb4d7223 */ /* 0x010fe20000010112 */
[----:B------:R-:W-:Y:S01]  /*14a90*/  FSEL R113, R21, -INF , !P6 ;  /* 0xff80000015717808 */ /* 0x000fe20007000000 */
[----:B------:R-:W-:Y:S03]  /*14aa0*/  HMMA.16816.F32 R16, R12, R52, RZ ;  /* 0x000000340c10723c */ /* 0x000fe600000018ff */
[----:B------:R-:W-:-:S02]  /*14ab0*/  I2FP.F32.S32 R21, R24 ;  /* 0x0000001800157245 */ /* 0x000fc40000201400 */
[----:B------:R-:W-:Y:S01]  /*14ac0*/  I2FP.F32.S32 R24, R39 ;  /* 0x0000002700187245 */ /* 0x000fe20000201400 */
[----:B------:R-:W4:Y:S01]  /*14ad0*/  MUFU.TANH R10, R10 ;  /* 0x0000000a000a7308 */ /* 0x000f220000002400 */
[----:B------:R-:W-:Y:S01]  /*14ae0*/  FSEL R59, R59, -INF , !P5 ;  /* 0xff8000003b3b7808 */ /* 0x000fe20006800000 */
[----:B--2---:R-:W-:Y:S01]  /*14af0*/  FFMA.FTZ R20, -R187, R21, R20 ;  /* 0x00000015bb147223 */ /* 0x004fe20000010114 */
[----:B------:R-:W-:Y:S01]  /*14b00*/  FMUL.FTZ R21, R8, R35 ;  /* 0x0000002308157220 */ /* 0x000fe20000410000 */
[----:B------:R-:W-:Y:S02]  /*14b10*/  FSEL R77, R77, -INF , P4 ;  /* 0xff8000004d4d7808 */ /* 0x000fe40002000000 */
[C---:B------:R-:W-:Y:S02]  /*14b20*/  ISETP.GE.AND P5, PT, R30.reuse, R196, PT ;  /* 0x000000c41e00720c */ /* 0x040fe40003fa6270 */
[C---:B------:R-:W-:Y:S01]  /*14b30*/  ISETP.GE.AND P3, PT, R30.reuse, R193, PT ;  /* 0x000000c11e00720c */ /* 0x040fe20003f66270 */
[----:B------:R-:W2:Y:S01]  /*14b40*/  MUFU.TANH R21, R21 ;  /* 0x0000001500157308 */ /* 0x000ea20000002400 */
[----:B------:R-:W-:-:S02]  /*14b50*/  ISETP.GE.AND P6, PT, R30, R194, PT ;  /* 0x000000c21e00720c */ /* 0x000fc40003fc6270 */
[----:B------:R-:W-:Y:S01]  /*14b60*/  ISETP.GE.AND P4, PT, R30, R195, PT ;  /* 0x000000c31e00720c */ /* 0x000fe20003f86270 */
[----:B---3--:R-:W-:Y:S01]  /*14b70*/  FFMA.FTZ R30, -R187, R24, R25 ;  /* 0x00000018bb1e7223 */ /* 0x008fe20000010119 */
[--C-:B------:R-:W-:Y:S01]  /*14b80*/  IADD3 R25, PT, PT, R34, 0x1f8, -R37.reuse ;  /* 0x000001f822197810 */ /* 0x100fe20007ffe825 */
[----:B------:R-:W-:Y:S01]  /*14b90*/  VIADD R24, R33, 0xfffffe08 ;  /* 0xfffffe0821187836 */ /* 0x000fe20000000000 */
[----:B------:R-:W-:Y:S01]  /*14ba0*/  IADD3 R8, PT, PT, R192, 0x1f8, -R37 ;  /* 0x000001f8c0087810 */ /* 0x000fe20007ffe825 */
[----:B-1----:R-:W-:Y:S05]  /*14bb0*/  HMMA.16816.F32 R16, R4, R44, R16 ;  /* 0x0000002c0410723c */ /* 0x002fea0000001810 */
[----:B------:R-:W-:Y:S01]  /*14bc0*/  IABS R25, R25 ;  /* 0x0000001900197213 */ /* 0x000fe20000000000 */
[----:B------:R-:W-:Y:S01]  /*14bd0*/  MUFU.TANH R28, R28 ;  /* 0x0000001c001c7308 */ /* 0x000fe20000002400 */
[----:B------:R-:W-:-:S02]  /*14be0*/  IABS R8, R8 ;  /* 0x0000000800087213 */ /* 0x000fc40000000000 */
[----:B------:R-:W-:Y:S01]  /*14bf0*/  I2FP.F32.S32 R73, R25 ;  /* 0x0000001900497245 */ /* 0x000fe20000201400 */
[----:B------:R-:W-:Y:S01]  /*14c00*/  FMUL.FTZ R25, R9, R35 ;  /* 0x0000002309197220 */ /* 0x000fe20000410000 */
[----:B------:R-:W-:Y:S02]  /*14c10*/  I2FP.F32.S32 R8, R8 ;  /* 0x0000000800087245 */ /* 0x000fe40000201400 */
[----:B------:R-:W-:Y:S01]  /*14c20*/  FSEL R30, R30, -INF , P5 ;  /* 0xff8000001e1e7808 */ /* 0x000fe20002800000 */
[----:B----4-:R-:W-:Y:S01]  /*14c30*/  FFMA.FTZ R73, -R187, R73, R10 ;  /* 0x00000049bb497223 */ /* 0x010fe2000001010a */
[----:B------:R-:W-:Y:S01]  /*14c40*/  FSEL R77, R77, -INF , !P2 ;  /* 0xff8000004d4d7808 */ /* 0x000fe20005000000 */
[----:B------:R-:W-:Y:S01]  /*14c50*/  MUFU.TANH R25, R25 ;  /* 0x0000001900197308 */ /* 0x000fe20000002400 */
[----:B------:R-:W-:Y:S01]  /*14c60*/  FSEL R109, R30, -INF , !P3 ;  /* 0xff8000001e6d7808 */ /* 0x000fe20005800000 */
[----:B--2---:R-:W-:Y:S01]  /*14c70*/  FFMA.FTZ R21, -R187, R8, R21 ;  /* 0x00000008bb157223 */ /* 0x004fe20000010115 */
[----:B------:R-:W-:Y:S01]  /*14c80*/  FSEL R75, R20, -INF , P4 ;  /* 0xff800000144b7808 */ /* 0x000fe20002000000 */
[----:B------:R-:W-:Y:S03]  /*14c90*/  HMMA.16816.F32 R8, R12, R54, RZ ;  /* 0x000000360c08723c */ /* 0x000fe600000018ff */
[C---:B------:R-:W-:Y:S01]  /*14ca0*/  ISETP.GE.AND P2, PT, R24.reuse, R196, PT ;  /* 0x000000c41800720c */ /* 0x040fe20003f46270 */
[----:B------:R-:W-:Y:S01]  /*14cb0*/  VIADD R30, R33, 0xfffffe09 ;  /* 0xfffffe09211e7836 */ /* 0x000fe20000000000 */
[C---:B------:R-:W-:Y:S01]  /*14cc0*/  ISETP.GE.AND P5, PT, R24.reuse, R193, PT ;  /* 0x000000c11800720c */ /* 0x040fe20003fa6270 */
[----:B------:R-:W1:Y:S01]  /*14cd0*/  MUFU.TANH R20, R40 ;  /* 0x0000002800147308 */ /* 0x000e620000002400 */
[----:B------:R-:W-:Y:S01]  /*14ce0*/  ISETP.GE.AND P3, PT, R24, R194, PT ;  /* 0x000000c21800720c */ /* 0x000fe20003f66270 */
[----:B------:R-:W-:Y:S01]  /*14cf0*/  FMUL.FTZ R18, R18, R35 ;  /* 0x0000002312127220 */ /* 0x000fe20000410000 */
[----:B------:R-:W-:Y:S01]  /*14d00*/  ISETP.GE.AND P4, PT, R24, R195, PT ;  /* 0x000000c31800720c */ /* 0x000fe20003f86270 */
[----:B------:R-:W-:Y:S01]  /*14d10*/  FMUL.FTZ R19, R19, R35 ;  /* 0x0000002313137220 */ /* 0x000fe20000410000 */
[----:B------:R-:W-:-:S02]  /*14d20*/  IADD3 R24, PT, PT, R34, 0x1f7, -R37 ;  /* 0x000001f722187810 */ /* 0x000fc40007ffe825 */
[----:B------:R-:W-:Y:S01]  /*14d30*/  IADD3 R39, PT, PT, R192, 0x1f7, -R37 ;  /* 0x000001f7c0277810 */ /* 0x000fe20007ffe825 */
[----:B------:R-:W-:Y:S01]  /*14d40*/  MUFU.TANH R18, R18 ;  /* 0x0000001200127308 */ /* 0x000fe20000002400 */
[----:B------:R-:W-:Y:S02]  /*14d50*/  FSEL R21, R21, -INF , P2 ;  /* 0xff80000015157808 */ /* 0x000fe40001000000 */
[----:B------:R-:W-:Y:S02]  /*14d60*/  IABS R24, R24 ;  /* 0x0000001800187213 */ /* 0x000fe40000000000 */
[----:B------:R-:W-:Y:S02]  /*14d70*/  IABS R39, R39 ;  /* 0x0000002700277213 */ /* 0x000fe40000000000 */
[----:B------:R-:W-:Y:S01]  /*14d80*/  FSEL R124, R21, -INF , !P5 ;  /* 0xff800000157c7808 */ /* 0x000fe20006800000 */
[----:B------:R-:W-:Y:S05]  /*14d90*/  HMMA.16816.F32 R8, R4, R46, R8 ;  /* 0x0000002e0408723c */ /* 0x000fea0000001808 */
[----:B------:R-:W-:-:S02]  /*14da0*/  I2FP.F32.S32 R21, R24 ;  /* 0x0000001800157245 */ /* 0x000fc40000201400 */
[----:B------:R-:W-:Y:S02]  /*14db0*/  I2FP.F32.S32 R24, R39 ;  /* 0x0000002700187245 */ /* 0x000fe40000201400 */
[----:B------:R-:W-:Y:S01]  /*14dc0*/  FSEL R75, R75, -INF , !P6 ;  /* 0xff8000004b4b7808 */ /* 0x000fe20007000000 */
[----:B-1----:R-:W-:Y:S01]  /*14dd0*/  FFMA.FTZ R20, -R187, R21, R20 ;  /* 0x00000015bb147223 */ /* 0x002fe20000010114 */
[----:B------:R-:W-:Y:S01]  /*14de0*/  FSEL R73, R73, -INF , P4 ;  /* 0xff80000049497808 */ /* 0x000fe20002000000 */
[----:B------:R-:W-:Y:S01]  /*14df0*/  FFMA.FTZ R252, -R187, R24, R25 ;  /* 0x00000018bbfc7223 */ /* 0x000fe20000010119 */
[-C--:B------:R-:W-:Y:S01]  /*14e00*/  FMUL.FTZ R24, R16, R35.reuse ;  /* 0x0000002310187220 */ /* 0x080fe20000410000 */
[----:B------:R-:W-:Y:S01]  /*14e10*/  IADD3 R25, PT, PT, R192, 0x1f0, -R37 ;  /* 0x000001f0c0197810 */ /* 0x000fe20007ffe825 */
[----:B------:R-:W-:Y:S01]  /*14e20*/  FMUL.FTZ R16, R17, R35 ;  /* 0x0000002311107220 */ /* 0x000fe20000410000 */
[C---:B------:R-:W-:Y:S01]  /*14e30*/  ISETP.GE.AND P6, PT, R30.reuse, R196, PT ;  /* 0x000000c41e00720c */ /* 0x040fe20003fc6270 */
[----:B------:R-:W-:Y:S01]  /*14e40*/  VIADD R21, R33, 0xfffffe10 ;  /* 0xfffffe1021157836 */ /* 0x000fe20000000000 */
[C---:B------:R-:W-:Y:S01]  /*14e50*/  ISETP.GE.AND P2, PT, R30.reuse, R193, PT ;  /* 0x000000c11e00720c */ /* 0x040fe20003f46270 */
[----:B------:R-:W1:Y:S01]  /*14e60*/  MUFU.TANH R24, R24 ;  /* 0x0000001800187308 */ /* 0x000e620000002400 */
[----:B------:R-:W-:-:S02]  /*14e70*/  ISETP.GE.AND P5, PT, R30, R194, PT ;  /* 0x000000c21e00720c */ /* 0x000fc40003fa6270 */
[----:B------:R-:W-:Y:S01]  /*14e80*/  ISETP.GE.AND P4, PT, R30, R195, PT ;  /* 0x000000c31e00720c */ /* 0x000fe20003f86270 */
[-C--:B------:R-:W-:Y:S01]  /*14e90*/  FMUL.FTZ R8, R8, R35.reuse ;  /* 0x0000002308087220 */ /* 0x080fe20000410000 */
[----:B------:R-:W-:Y:S01]  /*14ea0*/  IADD3 R30, PT, PT, R34, 0x1f0, -R37 ;  /* 0x000001f0221e7810 */ /* 0x000fe20007ffe825 */
[----:B------:R-:W-:Y:S01]  /*14eb0*/  FMUL.FTZ R10, R10, R35 ;  /* 0x000000230a0a7220 */ /* 0x000fe20000410000 */
[----:B------:R-:W-:Y:S01]  /*14ec0*/  IABS R25, R25 ;  /* 0x0000001900197213 */ /* 0x000fe20000000000 */
[----:B------:R-:W2:Y:S01]  /*14ed0*/  MUFU.TANH R16, R16 ;  /* 0x0000001000107308 */ /* 0x000ea20000002400 */
[----:B------:R-:W-:Y:S01]  /*14ee0*/  IABS R30, R30 ;  /* 0x0000001e001e7213 */ /* 0x000fe20000000000 */
[----:B------:R-:W-:Y:S01]  /*14ef0*/  FMUL.FTZ R9, R9, R35 ;  /* 0x0000002309097220 */ /* 0x000fe20000410000 */
[----:B------:R-:W-:Y:S02]  /*14f00*/  I2FP.F32.S32 R25, R25 ;  /* 0x0000001900197245 */ /* 0x000fe40000201400 */
[----:B------:R-:W-:-:S02]  /*14f10*/  FSEL R252, R252, -INF , P6 ;  /* 0xff800000fcfc7808 */ /* 0x000fc40003000000 */
[----:B------:R-:W-:Y:S01]  /*14f20*/  I2FP.F32.S32 R17, R30 ;  /* 0x0000001e00117245 */ /* 0x000fe20000201400 */
[----:B------:R3:W-:Y:S01]  /*14f30*/  MUFU.TANH R248, R8 ;  /* 0x0000000800f87308 */ /* 0x0007e20000002400 */
[----:B------:R-:W-:Y:S01]  /*14f40*/  FSEL R73, R73, -INF , !P3 ;  /* 0xff80000049497808 */ /* 0x000fe20005800000 */
[----:B-1----:R-:W-:Y:S01]  /*14f50*/  FFMA.FTZ R30, -R187, R25, R24 ;  /* 0x00000019bb1e7223 */ /* 0x002fe20000010118 */
[----:B------:R-:W-:Y:S01]  /*14f60*/  ISETP.GE.AND P3, PT, R21, R196, PT ;  /* 0x000000c41500720c */ /* 0x000fe20003f66270 */
[----:B------:R-:W-:Y:S01]  /*14f70*/  FFMA.FTZ R17, -R187, R17, R18 ;  /* 0x00000011bb117223 */ /* 0x000fe20000010112 */
[----:B------:R-:W-:Y:S01]  /*14f80*/  IADD3 R25, PT, PT, R192, 0x1ef, -R37 ;  /* 0x000001efc0197810 */ /* 0x000fe20007ffe825 */
[----:B------:R-:W-:Y:S01]  /*14f90*/  VIADD R18, R33, 0xfffffe11 ;  /* 0xfffffe1121127836 */ /* 0x000fe20000000000 */
[----:B------:R-:W-:Y:S01]  /*14fa0*/  FSEL R252, R252, -INF , !P2 ;  /* 0xff800000fcfc7808 */ /* 0x000fe20005000000 */
[----:B------:R-:W-:Y:S01]  /*14fb0*/  MUFU.TANH R24, R19 ;  /* 0x0000001300187308 */ /* 0x000fe20000002400 */
[----:B------:R-:W-:-:S02]  /*14fc0*/  FSEL R20, R20, -INF , P4 ;  /* 0xff80000014147808 */ /* 0x000fc40002000000 */
[C---:B------:R-:W-:Y:S02]  /*14fd0*/  ISETP.GE.AND P6, PT, R21.reuse, R193, PT ;  /* 0x000000c11500720c */ /* 0x040fe40003fc6270 */
[C---:B------:R-:W-:Y:S02]  /*14fe0*/  ISETP.GE.AND P2, PT, R21.reuse, R194, PT ;  /* 0x000000c21500720c */ /* 0x040fe40003f46270 */
[----:B------:R-:W-:Y:S01]  /*14ff0*/  ISETP.GE.AND P4, PT, R21, R195, PT ;  /* 0x000000c31500720c */ /* 0x000fe20003f86270 */
[----:B------:R-:W1:Y:S01]  /*15000*/  MUFU.TANH R10, R10 ;  /* 0x0000000a000a7308 */ /* 0x000e620000002400 */
[----:B------:R-:W-:Y:S01]  /*15010*/  IADD3 R21, PT, PT, R34, 0x1ef, -R37 ;  /* 0x000001ef22157810 */ /* 0x000fe20007ffe825 */
[----:B---3--:R-:W-:Y:S01]  /*15020*/  FMUL.FTZ R8, R11, R35 ;  /* 0x000000230b087220 */ /* 0x008fe20000410000 */
[----:B------:R-:W-:Y:S01]  /*15030*/  IABS R25, R25 ;  /* 0x0000001900197213 */ /* 0x000fe20000000000 */
[----:B------:R-:W-:Y:S01]  /*15040*/  VIADD R11, R33, 0xfffffe19 ;  /* 0xfffffe19210b7836 */ /* 0x000fe20000000000 */
[----:B------:R-:W-:-:S02]  /*15050*/  FSEL R30, R30, -INF , P3 ;  /* 0xff8000001e1e7808 */ /* 0x000fc40001800000 */
[----:B------:R-:W-:Y:S01]  /*15060*/  FSEL R71, R20, -INF , !P5 ;  /* 0xff80000014477808 */ /* 0x000fe20006800000 */
[----:B------:R-:W-:Y:S01]  /*15070*/  MUFU.TANH R9, R9 ;  /* 0x0000000900097308 */ /* 0x000fe20000002400 */
[----:B------:R-:W-:Y:S02]  /*15080*/  IABS R21, R21 ;  /* 0x0000001500157213 */ /* 0x000fe40000000000 */
[----:B------:R-:W-:Y:S02]  /*15090*/  FSEL R118, R30, -INF , !P6 ;  /* 0xff8000001e767808 */ /* 0x000fe40007000000 */
[----:B------:R-:W-:Y:S02]  /*150a0*/  I2FP.F32.S32 R25, R25 ;  /* 0x0000001900197245 */ /* 0x000fe40000201400 */
[----:B------:R-:W-:Y:S01]  /*150b0*/  FSEL R17, R17, -INF , P4 ;  /* 0xff80000011117808 */ /* 0x000fe20002000000 */
[----:B------:R-:W3:Y:S01]  /*150c0*/  MUFU.TANH R8, R8 ;  /* 0x0000000800087308 */ /* 0x000ee20000002400 */
[C---:B------:R-:W-:Y:S01]  /*150d0*/  ISETP.GE.AND P5, PT, R18.reuse, R196, PT ;  /* 0x000000c41200720c */ /* 0x040fe20003fa6270 */
[----:B--2---:R-:W-:Y:S01]  /*150e0*/  FFMA.FTZ R25, -R187, R25, R16 ;  /* 0x00000019bb197223 */ /* 0x004fe20000010110 */
[C---:B------:R-:W-:Y:S01]  /*150f0*/  ISETP.GE.AND P3, PT, R18.reuse, R193, PT ;  /* 0x000000c11200720c */ /* 0x040fe20003f66270 */
[----:B------:R-:W-:Y:S01]  /*15100*/  VIADD R16, R33, 0xfffffe18 ;  /* 0xfffffe1821107836 */ /* 0x000fe20000000000 */
[C---:B------:R-:W-:Y:S01]  /*15110*/  ISETP.GE.AND P6, PT, R18.reuse, R194, PT ;  /* 0x000000c21200720c */ /* 0x040fe20003fc6270 */
[----:B-1----:R-:W-:Y:S01]  /*15120*/  FFMA.FTZ R67, -R187, R67, R10 ;  /* 0x00000043bb437223 */ /* 0x002fe2000001010a */
[----:B------:R-:W-:Y:S01]  /*15130*/  ISETP.GE.AND P4, PT, R18, R195, PT ;  /* 0x000000c31200720c */ /* 0x000fe20003f86270 */
[----:B------:R-:W-:Y:S01]  /*15140*/  FMUL.FTZ R10, R31, R35 ;  /* 0x000000231f0a7220 */ /* 0x000fe20000410000 */
[----:B------:R-:W-:Y:S01]  /*15150*/  IADD3 R18, PT, PT, R192, 0x1e8, -R37 ;  /* 0x000001e8c0127810 */ /* 0x000fe20007ffe825 */
[----:B------:R1:W-:Y:S01]  /*15160*/  MUFU.TANH R30, R29 ;  /* 0x0000001d001e7308 */ /* 0x0003e20000002400 */
[----:B------:R-:W-:-:S02]  /*15170*/  I2FP.F32.S32 R21, R21 ;  /* 0x0000001500157245 */ /* 0x000fc40000201400 */
[----:B------:R-:W-:Y:S02]  /*15180*/  FSEL R69, R17, -INF , !P2 ;  /* 0xff80000011457808 */ /* 0x000fe40005000000 */
[----:B------:R-:W-:Y:S01]  /*15190*/  IABS R17, R18 ;  /* 0x0000001200117213 */ /* 0x000fe20000000000 */
[----:B------:R-:W-:Y:S01]  /*151a0*/  FFMA.FTZ R21, -R187, R21, R24 ;  /* 0x00000015bb157223 */ /* 0x000fe20000010118 */
[----:B------:R-:W-:Y:S01]  /*151b0*/  FSEL R250, R25, -INF , P5 ;  /* 0xff80000019fa7808 */ /* 0x000fe20002800000 */
[----:B------:R-:W2:Y:S01]  /*151c0*/  MUFU.TANH R10, R10 ;  /* 0x0000000a000a7308 */ /* 0x000ea20000002400 */
[----:B------:R-:W-:Y:S01]  /*151d0*/  I2FP.F32.S32 R17, R17 ;  /* 0x0000001100117245 */ /* 0x000fe20000201400 */
[----:B---3--:R-:W-:Y:S01]  /*151e0*/  FFMA.FTZ R63, -R187, R63, R8 ;  /* 0x0000003fbb3f7223 */ /* 0x008fe20000010108 */
[----:B------:R-:W-:Y:S01]  /*151f0*/  FSEL R250, R250, -INF , !P3 ;  /* 0xff800000fafa7808 */ /* 0x000fe20005800000 */
[----:B------:R-:W-:Y:S01]  /*15200*/  VIADD R8, R33, 0xfffffe21 ;  /* 0xfffffe2121087836 */ /* 0x000fe20000000000 */
[----:B------:R-:W-:Y:S01]  /*15210*/  FSEL R65, R21, -INF , P4 ;  /* 0xff80000015417808 */ /* 0x000fe20002000000 */
[----:B------:R-:W-:Y:S01]  /*15220*/  FFMA.FTZ R248, -R187, R17, R248 ;  /* 0x00000011bbf87223 */ /* 0x000fe200000101f8 */
[C---:B------:R-:W-:Y:S01]  /*15230*/  ISETP.GE.AND P2, PT, R16.reuse, R196, PT ;  /* 0x000000c41000720c */ /* 0x040fe20003f46270 */
[----:B------:R-:W-:Y:S03]  /*15240*/  HMMA.16816.F32 R20, R12, R22, RZ ;  /* 0x000000160c14723c */ /* 0x000fe600000018ff */
[C---:B------:R-:W-:Y:S01]  /*15250*/  ISETP.GE.AND P5, PT, R16.reuse, R193, PT ;  /* 0x000000c11000720c */ /* 0x040fe20003fa6270 */
[----:B-1----:R-:W-:Y:S01]  /*15260*/  VIADD R29, R33, 0xfffffe28 ;  /* 0xfffffe28211d7836 */ /* 0x002fe20000000000 */
[----:B------:R-:W-:-:S02]  /*15270*/  ISETP.GE.AND P3, PT, R16, R194, PT ;  /* 0x000000c21000720c */ /* 0x000fc40003f66270 */
[----:B------:R-:W-:Y:S02]  /*15280*/  ISETP.GE.AND P4, PT, R16, R195, PT ;  /* 0x000000c31000720c */ /* 0x000fe40003f86270 */
[----:B------:R-:W1:Y:S01]  /*15290*/  LDSM.16.M88.4 R16, [R38+0x1c00] ;  /* 0x001c00002610783b */ /* 0x000e620000000200 */
[----:B------:R-:W-:Y:S01]  /*152a0*/  IADD3 R24, PT, PT, R192, 0x1e7, -R37 ;  /* 0x000001e7c0187810 */ /* 0x000fe20007ffe825 */
[----:B--2---:R-:W-:Y:S01]  /*152b0*/  FFMA.FTZ R61, -R187, R61, R10 ;  /* 0x0000003dbb3d7223 */ /* 0x004fe2000001010a */
[----:B------:R-:W-:Y:S02]  /*152c0*/  FSEL R65, R65, -INF , !P6 ;  /* 0xff80000041417808 */ /* 0x000fe40007000000 */
[----:B------:R-:W-:Y:S02]  /*152d0*/  IABS R24, R24 ;  /* 0x0000001800187213 */ /* 0x000fe40000000000 */
[----:B------:R-:W-:Y:S02]  /*152e0*/  ISETP.GE.AND P6, PT, R11, R196, PT ;  /* 0x000000c40b00720c */ /* 0x000fe40003fc6270 */
[----:B------:R-:W-:-:S02]  /*152f0*/  I2FP.F32.S32 R24, R24 ;  /* 0x0000001800187245 */ /* 0x000fc40000201400 */
[----:B------:R-:W-:Y:S01]  /*15300*/  FSEL R248, R248, -INF , P2 ;  /* 0xff800000f8f87808 */ /* 0x000fe20001000000 */
[----:B------:R-:W-:Y:S05]  /*15310*/  HMMA.16816.F32 R20, R4, R26, R20 ;  /* 0x0000001a0414723c */ /* 0x000fea0000001814 */
[----:B------:R-:W-:Y:S01]  /*15320*/  FFMA.FTZ R126, -R187, R24, R9 ;  /* 0x00000018bb7e7223 */ /* 0x000fe20000010109 */
[----:B------:R-:W-:Y:S01]  /*15330*/  IADD3 R9, PT, PT, R192, 0x1df, -R37 ;  /* 0x000001dfc0097810 */ /* 0x000fe20007ffe825 */
[----:B------:R-:W2:Y:S01]  /*15340*/  LDSM.16.M88.4 R24, [R36+0x1c00] ;  /* 0x001c00002418783b */ /* 0x000ea20000000200 */
[----:B------:R-:W-:Y:S02]  /*15350*/  FSEL R67, R67, -INF , P4 ;  /* 0xff80000043437808 */ /* 0x000fe40002000000 */
[----:B------:R-:W-:-:S02]  /*15360*/  IABS R9, R9 ;  /* 0x0000000900097213 */ /* 0x000fc40000000000 */
[C---:B------:R-:W-:Y:S02]  /*15370*/  ISETP.GE.AND P2, PT, R11.reuse, R193, PT ;  /* 0x000000c10b00720c */ /* 0x040fe40003f46270 */
[----:B------:R-:W-:Y:S02]  /*15380*/  ISETP.GE.AND P4, PT, R11, R195, PT ;  /* 0x000000c30b00720c */ /* 0x000fe40003f86270 */
[----:B------:R-:W-:Y:S02]  /*15390*/  FSEL R126, R126, -INF , P6 ;  /* 0xff8000007e7e7808 */ /* 0x000fe40003000000 */
[----:B------:R-:W-:Y:S02]  /*153a0*/  I2FP.F32.S32 R9, R9 ;  /* 0x0000000900097245 */ /* 0x000fe40000201400 */
[----:B------:R-:W-:Y:S02]  /*153b0*/  FSEL R248, R248, -INF , !P5 ;  /* 0xff800000f8f87808 */ /* 0x000fe40006800000 */
[----:B------:R-:W-:Y:S01]  /*153c0*/  FSEL R67, R67, -INF , !P3 ;  /* 0xff80000043437808 */ /* 0x000fe20005800000 */
[----:B------:R-:W-:Y:S01]  /*153d0*/  FFMA.FTZ R30, -R187, R9, R30 ;  /* 0x00000009bb1e7223 */ /* 0x000fe2000001011e */
[----:B------:R-:W-:Y:S01]  /*153e0*/  FSEL R126, R126, -INF , !P2 ;  /* 0xff8000007e7e7808 */ /* 0x000fe20005000000 */
[-C--:B------:R-:W-:Y:S01]  /*153f0*/  FMUL.FTZ R22, R22, R35.reuse ;  /* 0x0000002316167220 */ /* 0x080fe20000410000 */
[----:B------:R-:W-:Y:S01]  /*15400*/  FSEL R63, R63, -INF , P4 ;  /* 0xff8000003f3f7808 */ /* 0x000fe20002000000 */
[-C--:B------:R-:W-:Y:S01]  /*15410*/  FMUL.FTZ R20, R20, R35.reuse ;  /* 0x0000002314147220 */ /* 0x080fe20000410000 */
[----:B------:R-:W-:Y:S01]  /*15420*/  ISETP.GE.AND P5, PT, R11, R194, PT ;  /* 0x000000c20b00720c */ /* 0x000fe20003fa6270 */
[----:B------:R-:W-:Y:S01]  /*15430*/  FMUL.FTZ R31, R23, R35 ;  /* 0x00000023171f7220 */ /* 0x000fe20000410000 */
[C---:B------:R-:W-:Y:S01]  /*15440*/  ISETP.GE.AND P3, PT, R8.reuse, R196, PT ;  /* 0x000000c40800720c */ /* 0x040fe20003f66270 */
[----:B------:R-:W3:Y:S01]  /*15450*/  MUFU.TANH R22, R22 ;  /* 0x0000001600167308 */ /* 0x000ee20000002400 */
[C---:B------:R-:W-:Y:S01]  /*15460*/  ISETP.GE.AND P6, PT, R8.reuse, R193, PT ;  /* 0x000000c10800720c */ /* 0x040fe20003fc6270 */
[----:B------:R-:W-:Y:S01]  /*15470*/  FMUL.FTZ R21, R21, R35 ;  /* 0x0000002315157220 */ /* 0x000fe20000410000 */
[----:B------:R-:W-:-:S02]  /*15480*/  ISETP.GE.AND P2, PT, R8, R194, PT ;  /* 0x000000c20800720c */ /* 0x000fc40003f46270 */
[----:B------:R-:W-:Y:S02]  /*15490*/  ISETP.GE.AND P4, PT, R8, R195, PT ;  /* 0x000000c30800720c */ /* 0x000fe40003f86270 */
[----:B-1----:R-:W-:Y:S03]  /*154a0*/  HMMA.16816.F32 R8, R12, R16, RZ ;  /* 0x000000100c08723c */ /* 0x002fe600000018ff */
[--C-:B------:R-:W-:Y:S01]  /*154b0*/  IADD3 R16, PT, PT, R192, 0x1d8, -R37.reuse ;  /* 0x000001d8c0107810 */ /* 0x100fe20007ffe825 */
[----:B------:R-:W1:Y:S01]  /*154c0*/  MUFU.TANH R20, R20 ;  /* 0x0000001400147308 */ /* 0x000e620000002400 */
[----:B------:R-:W-:Y:S02]  /*154d0*/  IADD3 R17, PT, PT, R34, 0x1d8, -R37 ;  /* 0x000001d822117810 */ /* 0x000fe40007ffe825 */
[----:B------:R-:W-:Y:S02]  /*154e0*/  IABS R16, R16 ;  /* 0x0000001000107213 */ /* 0x000fe40000000000 */
[----:B------:R-:W-:-:S02]  /*154f0*/  IABS R17, R17 ;  /* 0x0000001100117213 */ /* 0x000fc40000000000 */
[----:B------:R-:W-:Y:S01]  /*15500*/  I2FP.F32.S32 R23, R16 ;  /* 0x0000001000177245 */ /* 0x000fe20000201400 */
[----:B------:R-:W-:Y:S01]  /*15510*/  MUFU.TANH R244, R21 ;  /* 0x0000001500f47308 */ /* 0x000fe20000002400 */
[----:B------:R-:W-:Y:S02]  /*15520*/  I2FP.F32.S32 R17, R17 ;  /* 0x0000001100117245 */ /* 0x000fe40000201400 */
[----:B------:R-:W-:Y:S02]  /*15530*/  FSEL R63, R63, -INF , !P5 ;  /* 0xff8000003f3f7808 */ /* 0x000fe40006800000 */
[----:B------:R-:W-:Y:S01]  /*15540*/  ISETP.GE.AND P5, PT, R29, R196, PT ;  /* 0x000000c41d00720c */ /* 0x000fe20003fa6270 */
[C---:B---3--:R-:W-:Y:S01]  /*15550*/  FFMA.FTZ R17, -R187.reuse, R17, R22 ;  /* 0x00000011bb117223 */ /* 0x048fe20000010116 */
[--C-:B------:R-:W-:Y:S01]  /*15560*/  IADD3 R22, PT, PT, R192, 0x1d7, -R37.reuse ;  /* 0x000001d7c0167810 */ /* 0x100fe20007ffe825 */
[----:B------:R-:W3:Y:S01]  /*15570*/  MUFU.TANH R16, R31 ;  /* 0x0000001f00107308 */ /* 0x000ee20000002400 */
[----:B-1----:R-:W-:Y:S01]  /*15580*/  FFMA.FTZ R23, -R187, R23, R20 ;  /* 0x00000017bb177223 */ /* 0x002fe20000010114 */
[----:B--2---:R-:W-:Y:S05]  /*15590*/  HMMA.16816.F32 R8, R4, R24, R8 ;  /* 0x000000180408723c */ /* 0x004fea0000001808 */
[----:B------:R-:W-:Y:S01]  /*155a0*/  IADD3 R24, PT, PT, R34, 0x1d7, -R37 ;  /* 0x000001d722187810 */ /* 0x000fe20007ffe825 */
[C---:B------:R-:W-:Y:S01]  /*155b0*/  VIADD R20, R33.reuse, 0xfffffe29 ;  /* 0xfffffe2921147836 */ /* 0x040fe20000000000 */
[----:B------:R-:W-:Y:S01]  /*155c0*/  IABS R22, R22 ;  /* 0x0000001600167213 */ /* 0x000fe20000000000 */
[----:B------:R-:W-:Y:S01]  /*155d0*/  VIADD R25, R33, 0xfffffe30 ;  /* 0xfffffe3021197836 */ /* 0x000fe20000000000 */
[----:B------:R-:W-:-:S02]  /*155e0*/  IABS R24, R24 ;  /* 0x0000001800187213 */ /* 0x000fc40000000000 */
[----:B------:R-:W-:Y:S02]  /*155f0*/  FSEL R30, R30, -INF , P3 ;  /* 0xff8000001e1e7808 */ /* 0x000fe40001800000 */
[----:B------:R-:W-:Y:S02]  /*15600*/  FSEL R61, R61, -INF , P4 ;  /* 0xff8000003d3d7808 */ /* 0x000fe40002000000 */
[----:B------:R-:W-:Y:S02]  /*15610*/  I2FP.F32.S32 R53, R24 ;  /* 0x0000001800357245 */ /* 0x000fe40000201400 */
[C---:B------:R-:W-:Y:S02]  /*15620*/  ISETP.GE.AND P3, PT, R29.reuse, R193, PT ;  /* 0x000000c11d00720c */ /* 0x040fe40003f66270 */
[----:B------:R-:W-:Y:S01]  /*15630*/  ISETP.GE.AND P4, PT, R29, R195, PT ;  /* 0x000000c31d00720c */ /* 0x000fe20003f86270 */
[----:B---3--:R-:W-:Y:S01]  /*15640*/  FFMA.FTZ R53, -R187, R53, R16 ;  /* 0x00000035bb357223 */ /* 0x008fe20000010110 */
[----:B------:R-:W-:-:S02]  /*15650*/  FSEL R23, R23, -INF , P5 ;  /* 0xff80000017177808 */ /* 0x000fc40002800000 */
[----:B------:R-:W-:Y:S01]  /*15660*/  I2FP.F32.S32 R21, R22 ;  /* 0x0000001600157245 */ /* 0x000fe20000201400 */
[-C--:B------:R-:W-:Y:S01]  /*15670*/  FMUL.FTZ R24, R8, R35.reuse ;  /* 0x0000002308187220 */ /* 0x080fe20000410000 */
[----:B------:R-:W-:Y:S01]  /*15680*/  FSEL R61, R61, -INF , !P2 ;  /* 0xff8000003d3d7808 */ /* 0x000fe20005000000 */
[----:B------:R-:W-:Y:S01]  /*15690*/  FMUL.FTZ R10, R10, R35 ;  /* 0x000000230a0a7220 */ /* 0x000fe20000410000 */
[----:B------:R-:W-:Y:S01]  /*156a0*/  FSEL R246, R23, -INF , !P3 ;  /* 0xff80000017f67808 */ /* 0x000fe20005800000 */
[----:B------:R-:W-:Y:S01]  /*156b0*/  FFMA.FTZ R244, -R187, R21, R244 ;  /* 0x00000015bbf47223 */ /* 0x000fe200000101f4 */
[----:B------:R-:W-:Y:S01]  /*156c0*/  FSEL R55, R17, -INF , P4 ;  /* 0xff80000011377808 */ /* 0x000fe20002000000 */
[----:B------:R-:W1:Y:S01]  /*156d0*/  MUFU.TANH R24, R24 ;  /* 0x0000001800187308 */ /* 0x000e620000002400 */
[C---:B------:R-:W-:Y:S01]  /*156e0*/  ISETP.GE.AND P2, PT, R20.reuse, R196, PT ;  /* 0x000000c41400720c */ /* 0x040fe20003f46270 */
[----:B------:R-:W-:Y:S03]  /*156f0*/  HMMA.16816.F32 R16, R12, R18, RZ ;  /* 0x000000120c10723c */ /* 0x000fe600000018ff */
[C---:B------:R-:W-:Y:S01]  /*15700*/  ISETP.GE.AND P5, PT, R20.reuse, R193, PT ;  /* 0x000000c11400720c */ /* 0x040fe20003fa6270 */
[----:B------:R-:W-:Y:S01]  /*15710*/  FMUL.FTZ R8, R11, R35 ;  /* 0x000000230b087220 */ /* 0x000fe20000410000 */
[----:B------:R-:W-:-:S02]  /*15720*/  ISETP.GE.AND P3, PT, R20, R194, PT ;  /* 0x000000c21400720c */ /* 0x000fc40003f66270 */
[----:B------:R-:W-:Y:S01]  /*15730*/  ISETP.GE.AND P4, PT, R20, R195, PT ;  /* 0x000000c31400720c */ /* 0x000fe20003f86270 */
[----:B------:R-:W2:Y:S01]  /*15740*/  MUFU.TANH R10, R10 ;  /* 0x0000000a000a7308 */ /* 0x000ea20000002400 */
[----:B------:R-:W3:Y:S01]  /*15750*/  LDSM.16.M88.4 R20, [R38+0x2000] ;  /* 0x002000002614783b */ /* 0x000ee20000000200 */
[----:B------:R-:W-:Y:S02]  /*15760*/  FSEL R30, R30, -INF , !P6 ;  /* 0xff8000001e1e7808 */ /* 0x000fe40007000000 */
[----:B------:R-:W-:Y:S02]  /*15770*/  ISETP.GE.AND P6, PT, R29, R194, PT ;  /* 0x000000c21d00720c */ /* 0x000fe40003fc6270 */
[----:B------:R-:W-:Y:S02]  /*15780*/  IADD3 R29, PT, PT, R192, 0x1d0, -R37 ;  /* 0x000001d0c01d7810 */ /* 0x000fe40007ffe825 */
[----:B------:R-:W-:Y:S01]  /*15790*/  FSEL R244, R244, -INF , P2 ;  /* 0xff800000f4f47808 */ /* 0x000fe20001000000 */
[----:B------:R-:W4:Y:S01]  /*157a0*/  MUFU.TANH R8, R8 ;  /* 0x0000000800087308 */ /* 0x000f220000002400 */
[----:B------:R-:W-:-:S02]  /*157b0*/  IABS R29, R29 ;  /* 0x0000001d001d7213 */ /* 0x000fc40000000000 */
[----:B------:R-:W-:Y:S02]  /*157c0*/  FSEL R55, R55, -INF , !P6 ;  /* 0xff80000037377808 */ /* 0x000fe40007000000 */
[----:B------:R-:W-:Y:S01]  /*157d0*/  I2FP.F32.S32 R11, R29 ;  /* 0x0000001d000b7245 */ /* 0x000fe20000201400 */
[----:B------:R-:W-:Y:S01]  /*157e0*/  FMUL.FTZ R29, R9, R35 ;  /* 0x00000023091d7220 */ /* 0x000fe20000410000 */
[----:B------:R-:W-:Y:S01]  /*157f0*/  FSEL R244, R244, -INF , !P5 ;  /* 0xff800000f4f47808 */ /* 0x000fe20006800000 */
[----:B------:R-:W-:Y:S05]  /*15800*/  HMMA.16816.F32 R16, R4, R26, R16 ;  /* 0x0000001a0410723c */ /* 0x000fea0000001810 */
[----:B------:R-:W-:Y:S01]  /*15810*/  FSEL R53, R53, -INF , P4 ;  /* 0xff80000035357808 */ /* 0x000fe20002000000 */
[----:B-1----:R-:W-:Y:S01]  /*15820*/  FFMA.FTZ R39, -R187, R11, R24 ;  /* 0x0000000bbb277223 */ /* 0x002fe20000010118 */
[----:B------:R-:W-:Y:S01]  /*15830*/  ISETP.GE.AND P6, PT, R25, R196, PT ;  /* 0x000000c41900720c */ /* 0x000fe20003fc6270 */
[----:B--2---:R-:W-:Y:S01]  /*15840*/  FFMA.FTZ R51, -R187, R51, R10 ;  /* 0x00000033bb337223 */ /* 0x004fe2000001010a */
[C---:B------:R-:W-:Y:S01]  /*15850*/  ISETP.GE.AND P2, PT, R25.reuse, R193, PT ;  /* 0x000000c11900720c */ /* 0x040fe20003f46270 */
[----:B------:R1:W2:Y:S01]  /*15860*/  MUFU.TANH R10, R29 ;  /* 0x0000001d000a7308 */ /* 0x0002a20000002400 */
[----:B------:R-:W-:Y:S01]  /*15870*/  ISETP.GE.AND P5, PT, R25, R194, PT ;  /* 0x000000c21900720c */ /* 0x000fe20003fa6270 */
[----:B------:R-:W-:Y:S01]  /*15880*/  VIADD R9, R33, 0xfffffe31 ;  /* 0xfffffe3121097836 */ /* 0x000fe20000000000 */
[----:B------:R-:W-:-:S02]  /*15890*/  ISETP.GE.AND P4, PT, R25, R195, PT ;  /* 0x000000c31900720c */ /* 0x000fc40003f86270 */
[--C-:B------:R-:W-:Y:S01]  /*158a0*/  IADD3 R31, PT, PT, R192, 0x1cf, -R37.reuse ;  /* 0x000001cfc01f7810 */ /* 0x100fe20007ffe825 */
[----:B------:R-:W5:Y:S01]  /*158b0*/  LDSM.16.M88.4 R24, [R36+0x2000] ;  /* 0x002000002418783b */ /* 0x000f620000000200 */
[----:B------:R-:W-:Y:S02]  /*158c0*/  IADD3 R11, PT, PT, R34, 0x1cf, -R37 ;  /* 0x000001cf220b7810 */ /* 0x000fe40007ffe825 */
[----:B------:R-:W-:Y:S02]  /*158d0*/  IABS R31, R31 ;  /* 0x0000001f001f7213 */ /* 0x000fe40000000000 */
[----:B------:R-:W-:Y:S02]  /*158e0*/  FSEL R242, R39, -INF , P6 ;  /* 0xff80000027f27808 */ /* 0x000fe40003000000 */
[----:B------:R-:W-:Y:S01]  /*158f0*/  IABS R11, R11 ;  /* 0x0000000b000b7213 */ /* 0x000fe20000000000 */
[----:B------:R-:W-:Y:S01]  /*15900*/  IMAD.MOV.U32 R39, RZ, RZ, R31 ;  /* 0x000000ffff277224 */ /* 0x000fe200078e001f */
[----:B------:R-:W-:Y:S01]  /*15910*/  FSEL R53, R53, -INF , !P3 ;  /* 0xff80000035357808 */ /* 0x000fe20005800000 */
[----:B------:R-:W-:Y:S01]  /*15920*/  FMUL.FTZ R16, R16, R35 ;  /* 0x0000002310107220 */ /* 0x000fe20000410000 */
[----:B------:R-:W-:Y:S01]  /*15930*/  I2FP.F32.S32 R31, R11 ;  /* 0x0000000b001f7245 */ /* 0x000fe20000201400 */
[----:B------:R-:W-:Y:S01]  /*15940*/  FMUL.FTZ R17, R17, R35 ;  /* 0x0000002311117220 */ /* 0x000fe20000410000 */
[----:B------:R-:W-:Y:S01]  /*15950*/  I2FP.F32.S32 R39, R39 ;  /* 0x0000002700277245 */ /* 0x000fe20000201400 */
[----:B-1----:R-:W-:Y:S01]  /*15960*/  VIADD R29, R33, 0xfffffe38 ;  /* 0xfffffe38211d7836 */ /* 0x002fe20000000000 */
[----:B------:R-:W-:Y:S01]  /*15970*/  FSEL R242, R242, -INF , !P2 ;  /* 0xff800000f2f27808 */ /* 0x000fe20005000000 */
[----:B----4-:R-:W-:Y:S01]  /*15980*/  FFMA.FTZ R31, -R187, R31, R8 ;  /* 0x0000001fbb1f7223 */ /* 0x010fe20000010108 */
[----:B------:R-:W-:Y:S01]  /*15990*/  FSEL R51, R51, -INF , P4 ;  /* 0xff80000033337808 */ /* 0x000fe20002000000 */
[----:B--2---:R-:W-:Y:S01]  /*159a0*/  FFMA.FTZ R39, -R187, R39, R10 ;  /* 0x00000027bb277223 */ /* 0x004fe2000001010a */
[C---:B------:R-:W-:Y:S01]  /*159b0*/  ISETP.GE.AND P3, PT, R9.reuse, R196, PT ;  /* 0x000000c40900720c */ /* 0x040fe20003f66270 */
[----:B------:R-:W1:Y:S01]  /*159c0*/  MUFU.TANH R16, R16 ;  /* 0x0000001000107308 */ /* 0x000e620000002400 */
[----:B------:R-:W-:-:S02]  /*159d0*/  ISETP.GE.AND P6, PT, R9, R193, PT ;  /* 0x000000c10900720c */ /* 0x000fc40003fc6270 */
[C---:B------:R-:W-:Y:S02]  /*159e0*/  ISETP.GE.AND P2, PT, R9.reuse, R194, PT ;  /* 0x000000c20900720c */ /* 0x040fe40003f46270 */
[----:B------:R-:W-:Y:S02]  /*159f0*/  ISETP.GE.AND P4, PT, R9, R195, PT ;  /* 0x000000c30900720c */ /* 0x000fe40003f86270 */
[----:B---3--:R-:W-:Y:S03]  /*15a00*/  HMMA.16816.F32 R8, R12, R20, RZ ;  /* 0x000000140c08723c */ /* 0x008fe600000018ff */
[----:B------:R-:W-:Y:S01]  /*15a10*/  FMUL.FTZ R20, R18, R35 ;  /* 0x0000002312147220 */ /* 0x000fe20000410000 */
[----:B------:R-:W-:Y:S01]  /*15a20*/  IADD3 R18, PT, PT, R34, 0x1c8, -R37 ;  /* 0x000001c822127810 */ /* 0x000fe20007ffe825 */
[----:B------:R-:W-:Y:S01]  /*15a30*/  MUFU.TANH R236, R17 ;  /* 0x0000001100ec7308 */ /* 0x000fe20000002400 */
[----:B------:R-:W-:-:S02]  /*15a40*/  FSEL R240, R39, -INF , P3 ;  /* 0xff80000027f07808 */ /* 0x000fc40001800000 */
[----:B------:R-:W-:Y:S01]  /*15a50*/  IABS R39, R18 ;  /* 0x0000001200277213 */ /* 0x000fe20000000000 */
[----:B------:R-:W-:Y:S01]  /*15a60*/  FMUL.FTZ R18, R19, R35 ;  /* 0x0000002313127220 */ /* 0x000fe20000410000 */
[----:B------:R-:W-:Y:S02]  /*15a70*/  IADD3 R21, PT, PT, R192, 0x1c8, -R37 ;  /* 0x000001c8c0157810 */ /* 0x000fe40007ffe825 */
[----:B------:R-:W-:Y:S01]  /*15a80*/  I2FP.F32.S32 R19, R39 ;  /* 0x0000002700137245 */ /* 0x000fe20000201400 */
[----:B------:R-:W2:Y:S01]  /*15a90*/  MUFU.TANH R20, R20 ;  /* 0x0000001400147308 */ /* 0x000ea20000002400 */
[----:B------:R-:W-:Y:S02]  /*15aa0*/  IABS R21, R21 ;  /* 0x0000001500157213 */ /* 0x000fe40000000000 */
[----:B------:R-:W-:Y:S02]  /*15ab0*/  FSEL R51, R51, -INF , !P5 ;  /* 0xff80000033337808 */ /* 0x000fe40006800000 */
[----:B------:R-:W-:-:S02]  /*15ac0*/  I2FP.F32.S32 R21, R21 ;  /* 0x0000001500157245 */ /* 0x000fc40000201400 */
[----:B------:R-:W-:Y:S01]  /*15ad0*/  ISETP.GE.AND P5, PT, R29, R196, PT ;  /* 0x000000c41d00720c */ /* 0x000fe20003fa6270 */
[----:B------:R-:W3:Y:S01]  /*15ae0*/  MUFU.TANH R18, R18 ;  /* 0x0000001200127308 */ /* 0x000ee20000002400 */
[----:B-----5:R-:W-:Y:S05]  /*15af0*/  HMMA.16816.F32 R8, R4, R24, R8 ;  /* 0x000000180408723c */ /* 0x020fea0000001808 */
[--C-:B------:R-:W-:Y:S01]  /*15b00*/  IADD3 R24, PT, PT, R34, 0x1c7, -R37.reuse ;  /* 0x000001c722187810 */ /* 0x100fe20007ffe825 */
[----:B-1----:R-:W-:Y:S01]  /*15b10*/  FFMA.FTZ R21, -R187, R21, R16 ;  /* 0x00000015bb157223 */ /* 0x002fe20000010110 */
[----:B------:R-:W-:Y:S01]  /*15b20*/  FSEL R31, R31, -INF , P4 ;  /* 0xff8000001f1f7808 */ /* 0x000fe20002000000 */
[C---:B------:R-:W-:Y:S01]  /*15b30*/  VIADD R16, R33.reuse, 0xfffffe39 ;  /* 0xfffffe3921107836 */ /* 0x040fe20000000000 */
[----:B------:R-:W-:Y:S01]  /*15b40*/  IABS R24, R24 ;  /* 0x0000001800187213 */ /* 0x000fe20000000000 */
[----:B------:R-:W-:Y:S01]  /*15b50*/  VIADD R25, R33, 0xfffffe40 ;  /* 0xfffffe4021197836 */ /* 0x000fe20000000000 */
[----:B------:R-:W-:Y:S01]  /*15b60*/  ISETP.GE.AND P3, PT, R29, R193, PT ;  /* 0x000000c11d00720c */ /* 0x000fe20003f66270 */
[----:B--2---:R-:W-:Y:S01]  /*15b70*/  FFMA.FTZ R19, -R187, R19, R20 ;  /* 0x00000013bb137223 */ /* 0x004fe20000010114 */
[----:B------:R-:W-:-:S02]  /*15b80*/  IADD3 R20, PT, PT, R192, 0x1c7, -R37 ;  /* 0x000001c7c0147810 */ /* 0x000fc40007ffe825 */
[----:B------:R-:W-:Y:S02]  /*15b90*/  ISETP.GE.AND P4, PT, R29, R195, PT ;  /* 0x000000c31d00720c */ /* 0x000fe40003f86270 */
[----:B------:R-:W-:Y:S02]  /*15ba0*/  IABS R20, R20 ;  /* 0x0000001400147213 */ /* 0x000fe40000000000 */
[----:B------:R-:W-:Y:S02]  /*15bb0*/  FSEL R21, R21, -INF , P5 ;  /* 0xff80000015157808 */ /* 0x000fe40002800000 */
[----:B------:R-:W-:Y:S02]  /*15bc0*/  I2FP.F32.S32 R79, R24 ;  /* 0x00000018004f7245 */ /* 0x000fe40000201400 */
[----:B------:R-:W-:Y:S01]  /*15bd0*/  I2FP.F32.S32 R17, R20 ;  /* 0x0000001400117245 */ /* 0x000fe20000201400 */
[----:B------:R-:W-:Y:S01]  /*15be0*/  FMUL.FTZ R24, R8, R35 ;  /* 0x0000002308187220 */ /* 0x000fe20000410000 */
[----:B------:R-:W-:Y:S01]  /*15bf0*/  FSEL R240, R240, -INF , !P6 ;  /* 0xff800000f0f07808 */ /* 0x000fe20007000000 */
[----:B---3--:R-:W-:Y:S01]  /*15c00*/  FFMA.FTZ R79, -R187, R79, R18 ;  /* 0x0000004fbb4f7223 */ /* 0x008fe20000010112 */
[----:B------:R-:W-:Y:S01]  /*15c10*/  ISETP.GE.AND P6, PT, R29, R194, PT ;  /* 0x000000c21d00720c */ /* 0x000fe20003fc6270 */
[----:B------:R-:W-:Y:S01]  /*15c20*/  FFMA.FTZ R236, -R187, R17, R236 ;  /* 0x00000011bbec7223 */ /* 0x000fe200000101ec */
[----:B------:R-:W-:Y:S01]  /*15c30*/  FSEL R31, R31, -INF , !P2 ;  /* 0xff8000001f1f7808 */ /* 0x000fe20005000000 */
[----:B------:R-:W1:Y:S01]  /*15c40*/  MUFU.TANH R24, R24 ;  /* 0x0000001800187308 */ /* 0x000e620000002400 */
[----:B------:R-:W-:Y:S01]  /*15c50*/  FSEL R238, R21, -INF , !P3 ;  /* 0xff80000015ee7808 */ /* 0x000fe20005800000 */
[-C--:B------:R-:W-:Y:S01]  /*15c60*/  FMUL.FTZ R10, R10, R35.reuse ;  /* 0x000000230a0a7220 */ /* 0x080fe20000410000 */
[----:B------:R-:W-:Y:S01]  /*15c70*/  FSEL R29, R19, -INF , P4 ;  /* 0xff800000131d7808 */ /* 0x000fe20002000000 */
[----:B------:R-:W-:Y:S03]  /*15c80*/  HMMA.16816.F32 R20, R12, R22, RZ ;  /* 0x000000160c14723c */ /* 0x000fe600000018ff */
[C---:B------:R-:W-:Y:S01]  /*15c90*/  ISETP.GE.AND P2, PT, R16.reuse, R196, PT ;  /* 0x000000c41000720c */ /* 0x040fe20003f46270 */
[----:B------:R-:W-:Y:S01]  /*15ca0*/  FMUL.FTZ R8, R11, R35 ;  /* 0x000000230b087220 */ /* 0x000fe20000410000 */
[C---:B------:R-:W-:Y:S01]  /*15cb0*/  ISETP.GE.AND P5, PT, R16.reuse, R193, PT ;  /* 0x000000c11000720c */ /* 0x040fe20003fa6270 */
[----:B------:R-:W2:Y:S01]  /*15cc0*/  MUFU.TANH R10, R10 ;  /* 0x0000000a000a7308 */ /* 0x000ea20000002400 */
[C---:B------:R-:W-:Y:S01]  /*15cd0*/  ISETP.GE.AND P3, PT, R16.reuse, R194, PT ;  /* 0x000000c21000720c */ /* 0x040fe20003f66270 */
[----:B------:R-:W-:Y:S01]  /*15ce0*/  FMUL.FTZ R9, R9, R35 ;  /* 0x0000002309097220 */ /* 0x000fe20000410000 */
[----:B------:R-:W-:-:S02]  /*15cf0*/  ISETP.GE.AND P4, PT, R16, R195, PT ;  /* 0x000000c31000720c */ /* 0x000fc40003f86270 */
[----:B------:R-:W3:Y:S01]  /*15d00*/  LDSM.16.M88.4 R16, [R38+0x2400] ;  /* 0x002400002610783b */ /* 0x000ee20000000200 */
[----:B------:R-:W-:Y:S02]  /*15d10*/  IADD3 R39, PT, PT, R192, 0x1c0, -R37 ;  /* 0x000001c0c0277810 */ /* 0x000fe40007ffe825 */
[----:B------:R-:W-:Y:S01]  /*15d20*/  FSEL R236, R236, -INF , P2 ;  /* 0xff800000ecec7808 */ /* 0x000fe20001000000 */
[----:B------:R-:W4:Y:S01]  /*15d30*/  MUFU.TANH R8, R8 ;  /* 0x0000000800087308 */ /* 0x000f220000002400 */
[----:B------:R-:W-:Y:S02]  /*15d40*/  IABS R39, R39 ;  /* 0x0000002700277213 */ /* 0x000fe40000000000 */
[----:B------:R-:W-:Y:S02]  /*15d50*/  FSEL R29, R29, -INF , !P6 ;  /* 0xff8000001d1d7808 */ /* 0x000fe40007000000 */
[----:B------:R-:W-:Y:S02]  /*15d60*/  I2FP.F32.S32 R11, R39 ;  /* 0x00000027000b7245 */ /* 0x000fe40000201400 */
[----:B------:R-:W-:Y:S01]  /*15d70*/  FSEL R236, R236, -INF , !P5 ;  /* 0xff800000ecec7808 */ /* 0x000fe20006800000 */
[----:B------:R-:W-:Y:S05]  /*15d80*/  HMMA.16816.F32 R20, R4, R26, R20 ;  /* 0x0000001a0414723c */ /* 0x000fea0000001814 */
[----:B------:R-:W-:Y:S01]  /*15d90*/  FSEL R79, R79, -INF , P4 ;  /* 0xff8000004f4f7808 */ /* 0x000fe20002000000 */
[----:B-1----:R-:W-:Y:S01]  /*15da0*/  FFMA.FTZ R41, -R187, R11, R24 ;  /* 0x0000000bbb297223 */ /* 0x002fe20000010118 */
[C---:B------:R-:W-:Y:S01]  /*15db0*/  ISETP.GE.AND P6, PT, R25.reuse, R196, PT ;  /* 0x000000c41900720c */ /* 0x040fe20003fc6270 */
[----:B------:R1:W5:Y:S01]  /*15dc0*/  MUFU.TANH R40, R9 ;  /* 0x0000000900287308 */ /* 0x0003620000002400 */
[----:B------:R-:W-:Y:S01]  /*15dd0*/  ISETP.GE.AND P2, PT, R25, R193, PT ;  /* 0x000000c11900720c */ /* 0x000fe20003f46270 */
[----:B--2---:R-:W-:Y:S01]  /*15de0*/  FFMA.FTZ R81, -R187, R81, R10 ;  /* 0x00000051bb517223 */ /* 0x004fe2000001010a */
[----:B------:R-:W-:Y:S01]  /*15df0*/  ISETP.GE.AND P5, PT, R25, R194, PT ;  /* 0x000000c21900720c */ /* 0x000fe20003fa6270 */
[----:B------:R-:W-:Y:S01]  /*15e00*/  VIADD R10, R33, 0xfffffe41 ;  /* 0xfffffe41210a7836 */ /* 0x000fe20000000000 */
[----:B------:R-:W-:-:S02]  /*15e10*/  ISETP.GE.AND P4, PT, R25, R195, PT ;  /* 0x000000c31900720c */ /* 0x000fc40003f86270 */
[----:B------:R-:W2:Y:S01]  /*15e20*/  LDSM.16.M88.4 R24, [R36+0x2400] ;  /* 0x002400002418783b */ /* 0x000ea20000000200 */
[--C-:B------:R-:W-:Y:S02]  /*15e30*/  IADD3 R11, PT, PT, R34, 0x1bf, -R37.reuse ;  /* 0x000001bf220b7810 */ /* 0x100fe40007ffe825 */
[----:B------:R-:W-:Y:S02]  /*15e40*/  IADD3 R39, PT, PT, R192, 0x1bf, -R37 ;  /* 0x000001bfc0277810 */ /* 0x000fe40007ffe825 */
[----:B------:R-:W-:Y:S02]  /*15e50*/  IABS R11, R11 ;  /* 0x0000000b000b7213 */ /* 0x000fe40000000000 */
[----:B------:R-:W-:Y:S01]  /*15e60*/  IABS R39, R39 ;  /* 0x0000002700277213 */ /* 0x000fe20000000000 */
[-C--:B------:R-:W-:Y:S01]  /*15e70*/  FMUL.FTZ R22, R22, R35.reuse ;  /* 0x0000002316167220 */ /* 0x080fe20000410000 */
[----:B------:R-:W-:Y:S01]  /*15e80*/  FSEL R41, R41, -INF , P6 ;  /* 0xff80000029297808 */ /* 0x000fe20003000000 */
[----:B------:R-:W-:Y:S01]  /*15e90*/  FMUL.FTZ R20, R20, R35 ;  /* 0x0000002314147220 */ /* 0x000fe20000410000 */
[----:B------:R-:W-:Y:S01]  /*15ea0*/  I2FP.F32.S32 R83, R11 ;  /* 0x0000000b00537245 */ /* 0x000fe20000201400 */
[----:B------:R-:W-:Y:S01]  /*15eb0*/  FMUL.FTZ R21, R21, R35 ;  /* 0x0000002315157220 */ /* 0x000fe20000410000 */
[----:B-1----:R-:W-:Y:S01]  /*15ec0*/  I2FP.F32.S32 R9, R39 ;  /* 0x0000002700097245 */ /* 0x002fe20000201400 */
[----:B------:R-:W1:Y:S01]  /*15ed0*/  MUFU.TANH R22, R22 ;  /* 0x0000001600167308 */ /* 0x000e620000002400 */
[----:B------:R-:W-:Y:S01]  /*15ee0*/  FSEL R79, R79, -INF , !P3 ;  /* 0xff8000004f4f7808 */ /* 0x000fe20005800000 */
[----:B----4-:R-:W-:Y:S01]  /*15ef0*/  FFMA.FTZ R83, -R187, R83, R8 ;  /* 0x00000053bb537223 */ /* 0x010fe20000010108 */
[----:B------:R-:W-:Y:S01]  /*15f00*/  FSEL R234, R41, -INF , !P2 ;  /* 0xff80000029ea7808 */ /* 0x000fe20005000000 */
[----:B-----5:R-:W-:Y:S01]  /*15f10*/  FFMA.FTZ R40, -R187, R9, R40 ;  /* 0x00000009bb287223 */ /* 0x020fe20000010128 */
[----:B------:R-:W-:Y:S01]  /*15f20*/  FSEL R81, R81, -INF , P4 ;  /* 0xff80000051517808 */ /* 0x000fe20002000000 */
[----:B------:R-:W-:Y:S01]  /*15f30*/  VIADD R39, R33, 0xfffffe48 ;  /* 0xfffffe4821277836 */ /* 0x000fe20000000000 */
[C---:B------:R-:W-:Y:S01]  /*15f40*/  ISETP.GE.AND P3, PT, R10.reuse, R196, PT ;  /* 0x000000c40a00720c */ /* 0x040fe20003f66270 */
[----:B------:R-:W4:Y:S01]  /*15f50*/  MUFU.TANH R20, R20 ;  /* 0x0000001400147308 */ /* 0x000f220000002400 */
[----:B------:R-:W-:-:S02]  /*15f60*/  ISETP.GE.AND P6, PT, R10, R193, PT ;  /* 0x000000c10a00720c */ /* 0x000fc40003fc6270 */
[C---:B------:R-:W-:Y:S02]  /*15f70*/  ISETP.GE.AND P2, PT, R10.reuse, R194, PT ;  /* 0x000000c20a00720c */ /* 0x040fe40003f46270 */
[----:B------:R-:W-:Y:S02]  /*15f80*/  ISETP.GE.AND P4, PT, R10, R195, PT ;  /* 0x000000c30a00720c */ /* 0x000fe40003f86270 */
[----:B---3--:R-:W-:Y:S03]  /*15f90*/  HMMA.16816.F32 R8, R12, R16, RZ ;  /* 0x000000100c08723c */ /* 0x008fe600000018ff */
[--C-:B------:R-:W-:Y:S01]  /*15fa0*/  IADD3 R16, PT, PT, R192, 0x1b8, -R37.reuse ;  /* 0x000001b8c0107810 */ /* 0x100fe20007ffe825 */
[----:B------:R-:W-:Y:S01]  /*15fb0*/  MUFU.TANH R228, R21 ;  /* 0x0000001500e47308 */ /* 0x000fe20000002400 */
[----:B------:R-:W-:Y:S02]  /*15fc0*/  IADD3 R17, PT, PT, R34, 0x1b8, -R37 ;  /* 0x000001b822117810 */ /* 0x000fe40007ffe825 */
[----:B------:R-:W-:-:S02]  /*15fd0*/  FSEL R40, R40, -INF , P3 ;  /* 0xff80000028287808 */ /* 0x000fc40001800000 */
[----:B------:R-:W-:Y:S02]  /*15fe0*/  IABS R16, R16 ;  /* 0x0000001000107213 */ /* 0x000fe40000000000 */
[----:B------:R-:W-:Y:S02]  /*15ff0*/  IABS R17, R17 ;  /* 0x0000001100117213 */ /* 0x000fe40000000000 */
[----:B------:R-:W-:Y:S01]  /*16000*/  FSEL R232, R40, -INF , !P6 ;  /* 0xff80000028e87808 */ /* 0x000fe20007000000 */
[----:B------:R-:W-:Y:S01]  /*16010*/  FMUL.FTZ R40, R23, R35 ;  /* 0x0000002317287220 */ /* 0x000fe20000410000 */
[----:B------:R-:W-:Y:S02]  /*16020*/  I2FP.F32.S32 R17, R17 ;  /* 0x0000001100117245 */ /* 0x000fe40000201400 */
[----:B------:R-:W-:Y:S02]  /*16030*/  I2FP.F32.S32 R23, R16 ;  /* 0x0000001000177245 */ /* 0x000fe40000201400 */
[----:B------:R-:W3:Y:S01]  /*16040*/  MUFU.TANH R16, R40 ;  /* 0x0000002800107308 */ /* 0x000ee20000002400 */
[C---:B-1----:R-:W-:Y:S01]  /*16050*/  FFMA.FTZ R17, -R187.reuse, R17, R22 ;  /* 0x00000011bb117223 */ /* 0x042fe20000010116 */
[--C-:B------:R-:W-:Y:S01]  /*16060*/  IADD3 R22, PT, PT, R192, 0x1b7, -R37.reuse ;  /* 0x000001b7c0167810 */ /* 0x100fe20007ffe825 */
[----:B--2---:R-:W-:Y:S05]  /*16070*/  HMMA.16816.F32 R8, R4, R24, R8 ;  /* 0x000000180408723c */ /* 0x004fea0000001808 */
[----:B------:R-:W-:Y:S01]  /*16080*/  IADD3 R24, PT, PT, R34, 0x1b7, -R37 ;  /* 0x000001b722187810 */ /* 0x000fe20007ffe825 */
[----:B----4-:R-:W-:Y:S01]  /*16090*/  FFMA.FTZ R23, -R187, R23, R20 ;  /* 0x00000017bb177223 */ /* 0x010fe20000010114 */
[----:B------:R-:W-:Y:S01]  /*160a0*/  FSEL R81, R81, -INF , !P5 ;  /* 0xff80000051517808 */ /* 0x000fe20006800000 */
[C---:B------:R-:W-:Y:S01]  /*160b0*/  VIADD R20, R33.reuse, 0xfffffe49 ;  /* 0xfffffe4921147836 */ /* 0x040fe20000000000 */
[----:B------:R-:W-:Y:S01]  /*160c0*/  IABS R24, R24 ;  /* 0x0000001800187213 */ /* 0x000fe20000000000 */
[----:B------:R-:W-:Y:S01]  /*160d0*/  VIADD R25, R33, 0xfffffe50 ;  /* 0xfffffe5021197836 */ /* 0x000fe20000000000 */
[----:B------:R-:W-:-:S02]  /*160e0*/  ISETP.GE.AND P5, PT, R39, R196, PT ;  /* 0x000000c42700720c */ /* 0x000fc40003fa6270 */
[----:B------:R-:W-:Y:S02]  /*160f0*/  IABS R22, R22 ;  /* 0x0000001600167213 */ /* 0x000fe40000000000 */
[----:B------:R-:W-:Y:S02]  /*16100*/  FSEL R83, R83, -INF , P4 ;  /* 0xff80000053537808 */ /* 0x000fe40002000000 */
[----:B------:R-:W-:Y:S02]  /*16110*/  I2FP.F32.S32 R117, R24 ;  /* 0x0000001800757245 */ /* 0x000fe40000201400 */
[C---:B------:R-:W-:Y:S02]  /*16120*/  ISETP.GE.AND P3, PT, R39.reuse, R193, PT ;  /* 0x000000c12700720c */ /* 0x040fe40003f66270 */
[----:B------:R-:W-:Y:S01]  /*16130*/  ISETP.GE.AND P4, PT, R39, R195, PT ;  /* 0x000000c32700720c */ /* 0x000fe20003f86270 */
[----:B---3--:R-:W-:Y:S01]  /*16140*/  FFMA.FTZ R117, -R187, R117, R16 ;  /* 0x00000075bb757223 */ /* 0x008fe20000010110 */
[----:B------:R-:W-:Y:S01]  /*16150*/  FSEL R23, R23, -INF , P5 ;  /* 0xff80000017177808 */ /* 0x000fe20002800000 */
[-C--:B------:R-:W-:Y:S01]  /*16160*/  FMUL.FTZ R24, R8, R35.reuse ;  /* 0x0000002308187220 */ /* 0x080fe20000410000 */
        /* <DEDUP_REMOVED lines=16> */
[----:B------:R-:W-:Y:S02]  /*16270*/  ISETP.GE.AND P6, PT, R39, R194, PT ;  /* 0x000000c22700720c */ /* 0x000fe40003fc6270 */
[----:B------:R-:W-:Y:S02]  /*16280*/  IADD3 R39, PT, PT, R192, 0x1b0, -R37 ;  /* 0x000001b0c0277810 */ /* 0x000fe40007ffe825 */
[----:B------:R-:W-:Y:S02]  /*16290*/  FSEL R228, R228, -INF , P2 ;  /* 0xff800000e4e47808 */ /* 0x000fe40001000000 */
[----:B------:R-:W-:Y:S01]  /*162a0*/  IABS R39, R39 ;  /* 0x0000002700277213 */ /* 0x000fe20000000000 */
[----:B------:R-:W4:Y:S01]  /*162b0*/  MUFU.TANH R8, R8 ;  /* 0x0000000800087308 */ /* 0x000f220000002400 */
[----:B------:R-:W-:-:S02]  /*162c0*/  FSEL R87, R87, -INF , !P6 ;  /* 0xff80000057577808 */ /* 0x000fc40007000000 */
        /* <DEDUP_REMOVED lines=20> */
[----:B------:R-:W-:-:S02]  /*16410*/  I2FP.F32.S32 R121, R11 ;  /* 0x0000000b00797245 */ /* 0x000fc40000201400 */
        /* <DEDUP_REMOVED lines=9> */
[----:B------:R-:W-:Y:S01]  /*164b0*/  MUFU.TANH R220, R17 ;  /* 0x0000001100dc7308 */ /* 0x000fe20000002400 */
[----:B------:R-:W-:-:S02]  /*164c0*/  ISETP.GE.AND P6, PT, R10, R193, PT ;  /* 0x000000c10a00720c */ /* 0x000fc40003fc6270 */
[C---:B------:R-:W-:Y:S02]  /*164d0*/  ISETP.GE.AND P2, PT, R10.reuse, R194, PT ;  /* 0x000000c20a00720c */ /* 0x040fe40003f46270 */
[----:B------:R-:W-:Y:S02]  /*164e0*/  ISETP.GE.AND P4, PT, R10, R195, PT ;  /* 0x000000c30a00720c */ /* 0x000fe40003f86270 */
[----:B---3--:R-:W-:Y:S03]  /*164f0*/  HMMA.16816.F32 R8, R12, R20, RZ ;  /* 0x000000140c08723c */ /* 0x008fe600000018ff */
[----:B------:R-:W-:Y:S01]  /*16500*/  FMUL.FTZ R20, R18, R35 ;  /* 0x0000002312147220 */ /* 0x000fe20000410000 */
[----:B------:R-:W-:Y:S02]  /*16510*/  IADD3 R18, PT, PT, R34, 0x1a8, -R37 ;  /* 0x000001a822127810 */ /* 0x000fe40007ffe825 */
[----:B------:R-:W-:-:S02]  /*16520*/  FSEL R224, R40, -INF , P3 ;  /* 0xff80000028e07808 */ /* 0x000fc40001800000 */
[----:B------:R-:W-:Y:S01]  /*16530*/  IABS R40, R18 ;  /* 0x0000001200287213 */ /* 0x000fe20000000000 */
[----:B------:R-:W3:Y:S01]  /*16540*/  MUFU.TANH R20, R20 ;  /* 0x0000001400147308 */ /* 0x000ee20000002400 */
[----:B------:R-:W-:Y:S01]  /*16550*/  IADD3 R21, PT, PT, R192, 0x1a8, -R37 ;  /* 0x000001a8c0157810 */ /* 0x000fe20007ffe825 */
[----:B------:R-:W-:Y:S01]  /*16560*/  FMUL.FTZ R18, R19, R35 ;  /* 0x0000002313127220 */ /* 0x000fe20000410000 */
[----:B------:R-:W-:Y:S02]  /*16570*/  I2FP.F32.S32 R19, R40 ;  /* 0x0000002800137245 */ /* 0x000fe40000201400 */
[----:B------:R-:W-:Y:S02]  /*16580*/  IABS R21, R21 ;  /* 0x0000001500157213 */ /* 0x000fe40000000000 */
[----:B------:R-:W-:Y:S01]  /*16590*/  FSEL R119, R119, -INF , !P5 ;  /* 0xff80000077777808 */ /* 0x000fe20006800000 */
[----:B------:R-:W4:Y:S01]  /*165a0*/  MUFU.TANH R18, R18 ;  /* 0x0000001200127308 */ /* 0x000f220000002400 */
[----:B------:R-:W-:-:S02]  /*165b0*/  I2FP.F32.S32 R21, R21 ;  /* 0x0000001500157245 */ /* 0x000fc40000201400 */
[----:B------:R-:W-:Y:S01]  /*165c0*/  ISETP.GE.AND P5, PT, R39, R196, PT ;  /* 0x000000c42700720c */ /* 0x000fe20003fa6270 */
[----:B--2---:R-:W-:Y:S05]  /*165d0*/  HMMA.16816.F32 R8, R4, R24, R8 ;  /* 0x000000180408723c */ /* 0x004fea0000001808 */
[--C-:B------:R-:W-:Y:S01]  /*165e0*/  IADD3 R24, PT, PT, R34, 0x1a7, -R37.reuse ;  /* 0x000001a722187810 */ /* 0x100fe20007ffe825 */
[----:B-1----:R-:W-:Y:S01]  /*165f0*/  FFMA.FTZ R21, -R187, R21, R16 ;  /* 0x00000015bb157223 */ /* 0x002fe20000010110 */
[----:B------:R-:W-:Y:S01]  /*16600*/  FSEL R121, R121, -INF , P4 ;  /* 0xff80000079797808 */ /* 0x000fe20002000000 */
[----:B---3--:R-:W-:Y:S01]  /*16610*/  FFMA.FTZ R19, -R187, R19, R20 ;  /* 0x00000013bb137223 */ /* 0x008fe20000010114 */
[----:B------:R-:W-:Y:S01]  /*16620*/  IADD3 R20, PT, PT, R192, 0x1a7, -R37 ;  /* 0x000001a7c0147810 */ /* 0x000fe20007ffe825 */
[C---:B------:R-:W-:Y:S01]  /*16630*/  VIADD R16, R33.reuse, 0xfffffe59 ;  /* 0xfffffe5921107836 */ /* 0x040fe20000000000 */
[----:B------:R-:W-:Y:S01]  /*16640*/  IABS R24, R24 ;  /* 0x0000001800187213 */ /* 0x000fe20000000000 */
[----:B------:R-:W-:Y:S01]  /*16650*/  VIADD R25, R33, 0xfffffe60 ;  /* 0xfffffe6021197836 */ /* 0x000fe20000000000 */
[----:B------:R-:W-:-:S02]  /*16660*/  IABS R20, R20 ;  /* 0x0000001400147213 */ /* 0x000fc40000000000 */
[C---:B------:R-:W-:Y:S02]  /*16670*/  ISETP.GE.AND P3, PT, R39.reuse, R193, PT ;  /* 0x000000c12700720c */ /* 0x040fe40003f66270 */
[----:B------:R-:W-:Y:S02]  /*16680*/  ISETP.GE.AND P4, PT, R39, R195, PT ;  /* 0x000000c32700720c */ /* 0x000fe40003f86270 */
[----:B------:R-:W-:Y:S02]  /*16690*/  FSEL R21, R21, -INF , P5 ;  /* 0xff80000015157808 */ /* 0x000fe40002800000 */
[----:B------:R-:W-:Y:S02]  /*166a0*/  I2FP.F32.S32 R125, R24 ;  /* 0x00000018007d7245 */ /* 0x000fe40000201400 */
[----:B------:R-:W-:Y:S01]  /*166b0*/  I2FP.F32.S32 R17, R20 ;  /* 0x0000001400117245 */ /* 0x000fe20000201400 */
[----:B------:R-:W-:Y:S01]  /*166c0*/  FMUL.FTZ R24, R8, R35 ;  /* 0x0000002308187220 */ /* 0x000fe20000410000 */
[----:B------:R-:W-:Y:S01]  /*166d0*/  FSEL R121, R121, -INF , !P2 ;  /* 0xff80000079797808 */ /* 0x000fe20005000000 */
[----:B----4-:R-:W-:Y:S01]  /*166e0*/  FFMA.FTZ R125, -R187, R125, R18 ;  /* 0x0000007dbb7d7223 */ /* 0x010fe20000010112 */
[----:B------:R-:W-:Y:S01]  /*166f0*/  FSEL R222, R21, -INF , !P3 ;  /* 0xff80000015de7808 */ /* 0x000fe20005800000 */
[----:B------:R-:W-:Y:S01]  /*16700*/  FFMA.FTZ R220, -R187, R17, R220 ;  /* 0x00000011bbdc7223 */ /* 0x000fe200000101dc */
[----:B------:R-:W-:Y:S01]  /*16710*/  FSEL R123, R19, -INF , P4 ;  /* 0xff800000137b7808 */ /* 0x000fe20002000000 */
[----:B------:R-:W-:Y:S03]  /*16720*/  HMMA.16816.F32 R20, R12, R22, RZ ;  /* 0x000000160c14723c */ /* 0x000fe600000018ff */
[C---:B------:R-:W-:Y:S01]  /*16730*/  ISETP.GE.AND P2, PT, R16.reuse, R196, PT ;  /* 0x000000c41000720c */ /* 0x040fe20003f46270 */
[----:B------:R-:W1:Y:S01]  /*16740*/  MUFU.TANH R24, R24 ;  /* 0x0000001800187308 */ /* 0x000e620000002400 */
[----:B------:R-:W-:Y:S01]  /*16750*/  ISETP.GE.AND P5, PT, R16, R193, PT ;  /* 0x000000c11000720c */ /* 0x000fe20003fa6270 */
[-C--:B------:R-:W-:Y:S01]  /*16760*/  FMUL.FTZ R10, R10, R35.reuse ;  /* 0x000000230a0a7220 */ /* 0x080fe20000410000 */
[CC--:B------:R-:W-:Y:S01]  /*16770*/  ISETP.GE.AND P3, PT, R16.reuse, R194.reuse, PT ;  /* 0x000000c21000720c */ /* 0x0c0fe20003f66270 */
[----:B------:R-:W-:Y:S01]  /*16780*/  FMUL.FTZ R8, R11, R35 ;  /* 0x000000230b087220 */ /* 0x000fe20000410000 */
[----:B------:R-:W-:Y:S01]  /*16790*/  ISETP.GE.AND P4, PT, R16, R195, PT ;  /* 0x000000c31000720c */ /* 0x000fe20003f86270 */
[----:B------:R-:W-:Y:S01]  /*167a0*/  FMUL.FTZ R9, R9, R35 ;  /* 0x0000002309097220 */ /* 0x000fe20000410000 */
[----:B------:R-:W2:Y:S01]  /*167b0*/  LDSM.16.M88.4 R16, [R38+0x2c00] ;  /* 0x002c00002610783b */ /* 0x000ea20000000200 */
[----:B------:R-:W-:Y:S01]  /*167c0*/  FSEL R224, R224, -INF , !P6 ;  /* 0xff800000e0e07808 */ /* 0x000fe20007000000 */
[----:B------:R-:W3:Y:S01]  /*167d0*/  MUFU.TANH R10, R10 ;  /* 0x0000000a000a7308 */ /* 0x000ee20000002400 */
[----:B------:R-:W-:-:S02]  /*167e0*/  ISETP.GE.AND P6, PT, R39, R194, PT ;  /* 0x000000c22700720c */ /* 0x000fc40003fc6270 */
[----:B------:R-:W-:Y:S02]  /*167f0*/  IADD3 R39, PT, PT, R192, 0x1a0, -R37 ;  /* 0x000001a0c0277810 */ /* 0x000fe40007ffe825 */
[----:B------:R-:W-:Y:S02]  /*16800*/  FSEL R220, R220, -INF , P2 ;  /* 0xff800000dcdc7808 */ /* 0x000fe40001000000 */
[----:B------:R-:W-:Y:S01]  /*16810*/  IABS R39, R39 ;  /* 0x0000002700277213 */ /* 0x000fe20000000000 */
[----:B------:R-:W4:Y:S01]  /*16820*/  MUFU.TANH R8, R8 ;  /* 0x0000000800087308 */ /* 0x000f220000002400 */
[----:B------:R-:W-:Y:S01]  /*16830*/  FSEL R123, R123, -INF , !P6 ;  /* 0xff8000007b7b7808 */ /* 0x000fe20007000000 */
[----:B------:R-:W-:Y:S05]  /*16840*/  HMMA.16816.F32 R20, R4, R26, R20 ;  /* 0x0000001a0414723c */ /* 0x000fea0000001814 */
[----:B------:R-:W-:-:S02]  /*16850*/  I2FP.F32.S32 R11, R39 ;  /* 0x00000027000b7245 */ /* 0x000fc40000201400 */
[----:B------:R-:W-:Y:S02]  /*16860*/  FSEL R220, R220, -INF , !P5 ;  /* 0xff800000dcdc7808 */ /* 0x000fe40006800000 */
[----:B------:R-:W-:Y:S01]  /*16870*/  FSEL R125, R125, -INF , P4 ;  /* 0xff8000007d7d7808 */ /* 0x000fe20002000000 */
[----:B-1----:R-:W-:Y:S01]  /*16880*/  FFMA.FTZ R41, -R187, R11, R24 ;  /* 0x0000000bbb297223 */ /* 0x002fe20000010118 */
[C---:B------:R-:W-:Y:S01]  /*16890*/  ISETP.GE.AND P6, PT, R25.reuse, R196, PT ;  /* 0x000000c41900720c */ /* 0x040fe20003fc6270 */
[----:B------:R1:W5:Y:S01]  /*168a0*/  MUFU.TANH R40, R9 ;  /* 0x0000000900287308 */ /* 0x0003620000002400 */
[----:B------:R-:W-:Y:S01]  /*168b0*/  ISETP.GE.AND P2, PT, R25, R193, PT ;  /* 0x000000c11900720c */ /* 0x000fe20003f46270 */
[----:B---3--:R-:W-:Y:S01]  /*168c0*/  FFMA.FTZ R127, -R187, R127, R10 ;  /* 0x0000007fbb7f7223 */ /* 0x008fe2000001010a */
[----:B------:R-:W-:Y:S01]  /*168d0*/  ISETP.GE.AND P5, PT, R25, R194, PT ;  /* 0x000000c21900720c */ /* 0x000fe20003fa6270 */
[----:B------:R-:W-:Y:S01]  /*168e0*/  VIADD R10, R33, 0xfffffe61 ;  /* 0xfffffe61210a7836 */ /* 0x000fe20000000000 */
[----:B------:R-:W-:-:S02]  /*168f0*/  ISETP.GE.AND P4, PT, R25, R195, PT ;  /* 0x000000c31900720c */ /* 0x000fc40003f86270 */
[----:B------:R-:W3:Y:S01]  /*16900*/  LDSM.16.M88.4 R24, [R36+0x2c00] ;  /* 0x002c00002418783b */ /* 0x000ee20000000200 */
[--C-:B------:R-:W-:Y:S02]  /*16910*/  IADD3 R11, PT, PT, R34, 0x19f, -R37.reuse ;  /* 0x0000019f220b7810 */ /* 0x100fe40007ffe825 */
[----:B------:R-:W-:Y:S01]  /*16920*/  IADD3 R39, PT, PT, R192, 0x19f, -R37 ;  /* 0x0000019fc0277810 */ /* 0x000fe20007ffe825 */
[----:B------:R-:W-:Y:S01]  /*16930*/  FMUL.FTZ R22, R22, R35 ;  /* 0x0000002316167220 */ /* 0x000fe20000410000 */
[----:B------:R-:W-:Y:S01]  /*16940*/  IABS R11, R11 ;  /* 0x0000000b000b7213 */ /* 0x000fe20000000000 */
[----:B------:R-:W-:Y:S01]  /*16950*/  FMUL.FTZ R20, R20, R35 ;  /* 0x0000002314147220 */ /* 0x000fe20000410000 */
[----:B------:R-:W-:Y:S01]  /*16960*/  IABS R39, R39 ;  /* 0x0000002700277213 */ /* 0x000fe20000000000 */
[----:B------:R-:W-:Y:S01]  /*16970*/  FMUL.FTZ R21, R21, R35 ;  /* 0x0000002315157220 */ /* 0x000fe20000410000 */
[----:B------:R-:W-:Y:S01]  /*16980*/  FSEL R41, R41, -INF , P6 ;  /* 0xff80000029297808 */ /* 0x000fe20003000000 */
[----:B------:R-:W3:Y:S01]  /*16990*/  MUFU.TANH R22, R22 ;  /* 0x0000001600167308 */ /* 0x000ee20000002400 */
[----:B------:R-:W-:-:S02]  /*169a0*/  I2FP.F32.S32 R129, R11 ;  /* 0x0000000b00817245 */ /* 0x000fc40000201400 */
[----:B-1----:R-:W-:Y:S01]  /*169b0*/  I2FP.F32.S32 R9, R39 ;  /* 0x0000002700097245 */ /* 0x002fe20000201400 */
[----:B------:R-:W-:Y:S01]  /*169c0*/  VIADD R39, R33, 0xfffffe68 ;  /* 0xfffffe6821277836 */ /* 0x000fe20000000000 */
[----:B------:R-:W-:Y:S01]  /*169d0*/  FSEL R125, R125, -INF , !P3 ;  /* 0xff8000007d7d7808 */ /* 0x000fe20005800000 */
[----:B----4-:R-:W-:Y:S01]  /*169e0*/  FFMA.FTZ R129, -R187, R129, R8 ;  /* 0x00000081bb817223 */ /* 0x010fe20000010108 */
[----:B------:R-:W-:Y:S01]  /*169f0*/  FSEL R218, R41, -INF , !P2 ;  /* 0xff80000029da7808 */ /* 0x000fe20005000000 */
[----:B-----5:R-:W-:Y:S01]  /*16a00*/  FFMA.FTZ R40, -R187, R9, R40 ;  /* 0x00000009bb287223 */ /* 0x020fe20000010128 */
[----:B------:R-:W-:Y:S01]  /*16a10*/  FSEL R127, R127, -INF , P4 ;  /* 0xff8000007f7f7808 */ /* 0x000fe20002000000 */
[----:B------:R-:W1:Y:S01]  /*16a20*/  MUFU.TANH R20, R20 ;  /* 0x0000001400147308 */ /* 0x000e620000002400 */
[C---:B------:R-:W-:Y:S02]  /*16a30*/  ISETP.GE.AND P3, PT, R10.reuse, R196, PT ;  /* 0x000000c40a00720c */ /* 0x040fe40003f66270 */
[----:B------:R-:W-:-:S02]  /*16a40*/  ISETP.GE.AND P6, PT, R10, R193, PT ;  /* 0x000000c10a00720c */ /* 0x000fc40003fc6270 */
[C---:B------:R-:W-:Y:S02]  /*16a50*/  ISETP.GE.AND P2, PT, R10.reuse, R194, PT ;  /* 0x000000c20a00720c */ /* 0x040fe40003f46270 */
[----:B------:R-:W-:Y:S01]  /*16a60*/  ISETP.GE.AND P4, PT, R10, R195, PT ;  /* 0x000000c30a00720c */ /* 0x000fe20003f86270 */
[----:B------:R-:W-:Y:S01]  /*16a70*/  MUFU.TANH R212, R21 ;  /* 0x0000001500d47308 */ /* 0x000fe20000002400 */
[----:B--2---:R-:W-:Y:S03]  /*16a80*/  HMMA.16816.F32 R8, R12, R16, RZ ;  /* 0x000000100c08723c */ /* 0x004fe600000018ff */
[--C-:B------:R-:W-:Y:S02]  /*16a90*/  IADD3 R16, PT, PT, R192, 0x198, -R37.reuse ;  /* 0x00000198c0107810 */ /* 0x100fe40007ffe825 */
        /* <DEDUP_REMOVED lines=8> */
[----:B------:R-:W2:Y:S01]  /*16b20*/  MUFU.TANH R16, R40 ;  /* 0x0000002800107308 */ /* 0x000ea20000002400 */
[C---:B---3--:R-:W-:Y:S01]  /*16b30*/  FFMA.FTZ R17, -R187.reuse, R17, R22 ;  /* 0x00000011bb117223 */ /* 0x048fe20000010116 */
[--C-:B------:R-:W-:Y:S01]  /*16b40*/  IADD3 R22, PT, PT, R192, 0x197, -R37.reuse ;  /* 0x00000197c0167810 */ /* 0x100fe20007ffe825 */
[----:B------:R-:W-:Y:S05]  /*16b50*/  HMMA.16816.F32 R8, R4, R24, R8 ;  /* 0x000000180408723c */ /* 0x000fea0000001808 */
[----:B------:R-:W-:Y:S01]  /*16b60*/  IADD3 R24, PT, PT, R34, 0x197, -R37 ;  /* 0x0000019722187810 */ /* 0x000fe20007ffe825 */
[----:B-1----:R-:W-:Y:S01]  /*16b70*/  FFMA.FTZ R23, -R187, R23, R20 ;  /* 0x00000017bb177223 */ /* 0x002fe20000010114 */
        /* <DEDUP_REMOVED lines=10> */
[----:B--2---:R-:W-:Y:S01]  /*16c20*/  FFMA.FTZ R163, -R187, R163, R16 ;  /* 0x000000a3bba37223 */ /* 0x004fe20000010110 */
        /* <DEDUP_REMOVED lines=563> */
[----:B------:R-:W-:Y:S01]  /*18f60*/  FMUL.FTZ R16, R16, R35 ;  /* 0x0000002310107220 */ /* 0x000fe20000410000 */
[----:B------:R-:W-:Y:S02]  /*18f70*/  FSEL R41, R41, -INF , P6 ;  /* 0xff80000029297808 */ /* 0x000fe40003000000 */
        /* <DEDUP_REMOVED lines=9> */
[C---:B------:R-:W-:Y:S02]  /*19010*/  ISETP.GE.AND P3, PT, R10.reuse, R196, PT ;  /* 0x000000c40a00720c */ /* 0x040fe40003f66270 */
[----:B------:R-:W-:-:S02]  /*19020*/  ISETP.GE.AND P6, PT, R10, R193, PT ;  /* 0x000000c10a00720c */ /* 0x000fc40003fc6270 */
[C---:B------:R-:W-:Y:S02]  /*19030*/  ISETP.GE.AND P2, PT, R10.reuse, R194, PT ;  /* 0x000000c20a00720c */ /* 0x040fe40003f46270 */
[----:B------:R-:W-:Y:S02]  /*19040*/  ISETP.GE.AND P4, PT, R10, R195, PT ;  /* 0x000000c30a00720c */ /* 0x000fe40003f86270 */
[----:B---3--:R-:W-:Y:S03]  /*19050*/  HMMA.16816.F32 R8, R12, R20, RZ ;  /* 0x000000140c08723c */ /* 0x008fe600000018ff */
[----:B------:R-:W-:Y:S01]  /*19060*/  FMUL.FTZ R20, R18, R35 ;  /* 0x0000002312147220 */ /* 0x000fe20000410000 */
[--C-:B------:R-:W-:Y:S02]  /*19070*/  IADD3 R21, PT, PT, R192, 0x128, -R37.reuse ;  /* 0x00000128c0157810 */ /* 0x100fe40007ffe825 */
[----:B------:R-:W-:-:S02]  /*19080*/  IADD3 R18, PT, PT, R34, 0x128, -R37 ;  /* 0x0000012822127810 */ /* 0x000fc40007ffe825 */
[----:B------:R-:W-:Y:S01]  /*19090*/  IABS R21, R21 ;  /* 0x0000001500157213 */ /* 0x000fe20000000000 */
[----:B------:R-:W3:Y:S01]  /*190a0*/  MUFU.TANH R20, R20 ;  /* 0x0000001400147308 */ /* 0x000ee20000002400 */
[----:B------:R-:W-:Y:S02]  /*190b0*/  FSEL R47, R40, -INF , P3 ;  /* 0xff800000282f7808 */ /* 0x000fe40001800000 */
[----:B------:R-:W-:Y:S01]  /*190c0*/  IABS R40, R18 ;  /* 0x0000001200287213 */ /* 0x000fe20000000000 */
[----:B------:R-:W-:Y:S01]  /*190d0*/  FMUL.FTZ R18, R19, R35 ;  /* 0x0000002313127220 */ /* 0x000fe20000410000 */
[----:B------:R-:W-:Y:S02]  /*190e0*/  I2FP.F32.S32 R21, R21 ;  /* 0x0000001500157245 */ /* 0x000fe40000201400 */
[----:B------:R-:W-:Y:S02]  /*190f0*/  I2FP.F32.S32 R19, R40 ;  /* 0x0000002800137245 */ /* 0x000fe40000201400 */
[----:B------:R-:W-:Y:S01]  /*19100*/  FSEL R167, R167, -INF , !P5 ;  /* 0xff800000a7a77808 */ /* 0x000fe20006800000 */
[----:B------:R-:W4:Y:S01]  /*19110*/  MUFU.TANH R18, R18 ;  /* 0x0000001200127308 */ /* 0x000f220000002400 */
[----:B------:R-:W-:Y:S01]  /*19120*/  ISETP.GE.AND P5, PT, R39, R196, PT ;  /* 0x000000c42700720c */ /* 0x000fe20003fa6270 */
[----:B--2---:R-:W-:Y:S05]  /*19130*/  HMMA.16816.F32 R8, R4, R24, R8 ;  /* 0x000000180408723c */ /* 0x004fea0000001808 */
[----:B------:R-:W-:Y:S01]  /*19140*/  FMUL.FTZ R24, R17, R35 ;  /* 0x0000002311187220 */ /* 0x000fe20000410000 */
[C---:B-1----:R-:W-:Y:S01]  /*19150*/  FFMA.FTZ R25, -R187.reuse, R21, R16 ;  /* 0x00000015bb197223 */ /* 0x042fe20000010110 */
[--C-:B------:R-:W-:Y:S01]  /*19160*/  IADD3 R21, PT, PT, R192, 0x127, -R37.reuse ;  /* 0x00000127c0157810 */ /* 0x100fe20007ffe825 */
[----:B---3--:R-:W-:Y:S01]  /*19170*/  FFMA.FTZ R19, -R187, R19, R20 ;  /* 0x00000013bb137223 */ /* 0x008fe20000010114 */
[----:B------:R1:W2:Y:S01]  /*19180*/  MUFU.TANH R16, R24 ;  /* 0x0000001800107308 */ /* 0x0002a20000002400 */
[----:B------:R-:W-:Y:S01]  /*19190*/  IADD3 R20, PT, PT, R34, 0x127, -R37 ;  /* 0x0000012722147810 */ /* 0x000fe20007ffe825 */
[----:B------:R-:W-:Y:S01]  /*191a0*/  VIADD R17, R33, 0xfffffed9 ;  /* 0xfffffed921117836 */ /* 0x000fe20000000000 */
[----:B------:R-:W-:-:S02]  /*191b0*/  ISETP.GE.AND P3, PT, R39, R193, PT ;  /* 0x000000c12700720c */ /* 0x000fc40003f66270 */
[----:B------:R-:W-:Y:S02]  /*191c0*/  FSEL R25, R25, -INF , P5 ;  /* 0xff80000019197808 */ /* 0x000fe40002800000 */
[----:B------:R-:W-:Y:S02]  /*191d0*/  IABS R20, R20 ;  /* 0x0000001400147213 */ /* 0x000fe40000000000 */
[----:B------:R-:W-:Y:S02]  /*191e0*/  IABS R21, R21 ;  /* 0x0000001500157213 */ /* 0x000fe40000000000 */
[----:B------:R-:W-:Y:S02]  /*191f0*/  FSEL R159, R159, -INF , P4 ;  /* 0xff8000009f9f7808 */ /* 0x000fe40002000000 */
[----:B------:R-:W-:Y:S01]  /*19200*/  FSEL R46, R25, -INF , !P3 ;  /* 0xff800000192e7808 */ /* 0x000fe20005800000 */
[----:B------:R-:W-:Y:S01]  /*19210*/  FMUL.FTZ R8, R8, R35 ;  /* 0x0000002308087220 */ /* 0x000fe20000410000 */
[----:B------:R-:W-:Y:S01]  /*19220*/  ISETP.GE.AND P4, PT, R39, R195, PT ;  /* 0x000000c32700720c */ /* 0x000fe20003f86270 */
[----:B------:R-:W-:Y:S01]  /*19230*/  FMUL.FTZ R40, R10, R35 ;  /* 0x000000230a287220 */ /* 0x000fe20000410000 */
[----:B------:R-:W-:Y:S01]  /*19240*/  I2FP.F32.S32 R155, R20 ;  /* 0x00000014009b7245 */ /* 0x000fe20000201400 */
[----:B-1----:R-:W-:Y:S01]  /*19250*/  VIADD R24, R33, 0xfffffee0 ;  /* 0xfffffee021187836 */ /* 0x002fe20000000000 */
[----:B------:R-:W-:Y:S01]  /*19260*/  I2FP.F32.S32 R25, R21 ;  /* 0x0000001500197245 */ /* 0x000fe20000201400 */
[----:B------:R-:W-:Y:S01]  /*19270*/  MUFU.TANH R8, R8 ;  /* 0x0000000800087308 */ /* 0x000fe20000002400 */
[----:B------:R-:W-:Y:S01]  /*19280*/  FSEL R159, R159, -INF , !P2 ;  /* 0xff8000009f9f7808 */ /* 0x000fe20005000000 */
[----:B------:R-:W-:Y:S03]  /*19290*/  HMMA.16816.F32 R20, R12, R22, RZ ;  /* 0x000000160c14723c */ /* 0x000fe600000018ff */
[----:B------:R-:W-:Y:S01]  /*192a0*/  FSEL R157, R19, -INF , P4 ;  /* 0xff800000139d7808 */ /* 0x000fe20002000000 */
[----:B----4-:R-:W-:Y:S01]  /*192b0*/  FFMA.FTZ R155, -R187, R155, R18 ;  /* 0x0000009bbb9b7223 */ /* 0x010fe20000010112 */
[----:B------:R-:W-:Y:S01]  /*192c0*/  ISETP.GE.AND P2, PT, R17, R196, PT ;  /* 0x000000c41100720c */ /* 0x000fe20003f46270 */
[----:B--2---:R-:W-:Y:S01]  /*192d0*/  FFMA.FTZ R25, -R187, R25, R16 ;  /* 0x00000019bb197223 */ /* 0x004fe20000010110 */
[C---:B------:R-:W-:Y:S01]  /*192e0*/  ISETP.GE.AND P5, PT, R17.reuse, R193, PT ;  /* 0x000000c11100720c */ /* 0x040fe20003fa6270 */
[----:B------:R-:W1:Y:S01]  /*192f0*/  MUFU.TANH R40, R40 ;  /* 0x0000002800287308 */ /* 0x000e620000002400 */
[----:B------:R-:W-:-:S02]  /*19300*/  ISETP.GE.AND P3, PT, R17, R194, PT ;  /* 0x000000c21100720c */ /* 0x000fc40003f66270 */
[----:B------:R-:W-:Y:S02]  /*19310*/  ISETP.GE.AND P4, PT, R17, R195, PT ;  /* 0x000000c31100720c */ /* 0x000fe40003f86270 */
[----:B------:R2:W3:Y:S01]  /*19320*/  LDSM.16.M88.4 R16, [R38+0x4c00] ;  /* 0x004c00002610783b */ /* 0x0004e20000000200 */
[----:B------:R-:W-:Y:S02]  /*19330*/  FSEL R47, R47, -INF , !P6 ;  /* 0xff8000002f2f7808 */ /* 0x000fe40007000000 */
[----:B------:R-:W-:Y:S02]  /*19340*/  ISETP.GE.AND P6, PT, R39, R194, PT ;  /* 0x000000c22700720c */ /* 0x000fe40003fc6270 */
[--C-:B------:R-:W-:Y:S02]  /*19350*/  IADD3 R10, PT, PT, R34, 0x120, -R37.reuse ;  /* 0x00000120220a7810 */ /* 0x100fe40007ffe825 */
[----:B------:R-:W-:Y:S02]  /*19360*/  IADD3 R39, PT, PT, R192, 0x120, -R37 ;  /* 0x00000120c0277810 */ /* 0x000fe40007ffe825 */
[----:B------:R-:W-:Y:S01]  /*19370*/  FSEL R45, R25, -INF , P2 ;  /* 0xff800000192d7808 */ /* 0x000fe20001000000 */
[----:B------:R-:W-:Y:S05]  /*19380*/  HMMA.16816.F32 R20, R4, R26, R20 ;  /* 0x0000001a0414723c */ /* 0x000fea0000001814 */
[----:B------:R-:W-:-:S02]  /*19390*/  IABS R10, R10 ;  /* 0x0000000a000a7213 */ /* 0x000fc40000000000 */
[----:B------:R-:W-:Y:S02]  /*193a0*/  IABS R25, R39 ;  /* 0x0000002700197213 */ /* 0x000fe40000000000 */
[----:B------:R-:W-:Y:S02]  /*193b0*/  FSEL R157, R157, -INF , !P6 ;  /* 0xff8000009d9d7808 */ /* 0x000fe40007000000 */
[----:B------:R-:W-:Y:S02]  /*193c0*/  FSEL R45, R45, -INF , !P5 ;  /* 0xff8000002d2d7808 */ /* 0x000fe40006800000 */
[----:B------:R-:W-:Y:S02]  /*193d0*/  FSEL R155, R155, -INF , P4 ;  /* 0xff8000009b9b7808 */ /* 0x000fe40002000000 */
[C---:B------:R-:W-:Y:S02]  /*193e0*/  ISETP.GE.AND P6, PT, R24.reuse, R196, PT ;  /* 0x000000c41800720c */ /* 0x040fe40003fc6270 */
[C---:B------:R-:W-:Y:S01]  /*193f0*/  ISETP.GE.AND P2, PT, R24.reuse, R193, PT ;  /* 0x000000c11800720c */ /* 0x040fe20003f46270 */
[----:B--2---:R-:W-:Y:S01]  /*19400*/  FMUL.FTZ R38, R9, R35 ;  /* 0x0000002309267220 */ /* 0x004fe20000410000 */
[----:B------:R-:W-:-:S02]  /*19410*/  ISETP.GE.AND P5, PT, R24, R194, PT ;  /* 0x000000c21800720c */ /* 0x000fc40003fa6270 */
[----:B------:R-:W-:Y:S01]  /*19420*/  ISETP.GE.AND P4, PT, R24, R195, PT ;  /* 0x000000c31800720c */ /* 0x000fe20003f86270 */
[----:B------:R-:W-:Y:S01]  /*19430*/  FMUL.FTZ R24, R11, R35 ;  /* 0x000000230b187220 */ /* 0x000fe20000410000 */
[----:B------:R-:W-:Y:S01]  /*19440*/  I2FP.F32.S32 R10, R10 ;  /* 0x0000000a000a7245 */ /* 0x000fe20000201400 */
[----:B------:R-:W-:Y:S01]  /*19450*/  MUFU.TANH R38, R38 ;  /* 0x0000002600267308 */ /* 0x000fe20000002400 */
[----:B------:R-:W-:Y:S01]  /*19460*/  I2FP.F32.S32 R11, R25 ;  /* 0x00000019000b7245 */ /* 0x000fe20000201400 */
[----:B------:R-:W-:Y:S01]  /*19470*/  VIADD R25, R33, 0xfffffee1 ;  /* 0xfffffee121197836 */ /* 0x000fe20000000000 */
[----:B------:R-:W-:Y:S01]  /*19480*/  IADD3 R27, PT, PT, R34, 0x11f, -R37 ;  /* 0x0000011f221b7810 */ /* 0x000fe20007ffe825 */
[----:B-1----:R-:W-:Y:S01]  /*19490*/  FFMA.FTZ R40, -R187, R10, R40 ;  /* 0x0000000abb287223 */ /* 0x002fe20000010128 */
[----:B------:R-:W-:Y:S01]  /*194a0*/  FSEL R155, R155, -INF , !P3 ;  /* 0xff8000009b9b7808 */ /* 0x000fe20005800000 */
[----:B------:R-:W-:Y:S01]  /*194b0*/  FFMA.FTZ R26, -R187, R11, R8 ;  /* 0x0000000bbb1a7223 */ /* 0x000fe20000010108 */
[----:B------:R-:W-:Y:S01]  /*194c0*/  IABS R27, R27 ;  /* 0x0000001b001b7213 */ /* 0x000fe20000000000 */
[----:B------:R1:W2:Y:S01]  /*194d0*/  LDSM.16.M88.4 R8, [R36+0x4c00] ;  /* 0x004c00002408783b */ /* 0x0002a20000000200 */
[----:B------:R-:W4:Y:S01]  /*194e0*/  MUFU.TANH R24, R24 ;  /* 0x0000001800187308 */ /* 0x000f220000002400 */
[----:B------:R-:W-:Y:S01]  /*194f0*/  FSEL R153, R40, -INF , P4 ;  /* 0xff80000028997808 */ /* 0x000fe20002000000 */
[-C--:B------:R-:W-:Y:S01]  /*19500*/  FMUL.FTZ R40, R22, R35.reuse ;  /* 0x0000002316287220 */ /* 0x080fe20000410000 */
[----:B------:R-:W-:Y:S01]  /*19510*/  FSEL R26, R26, -INF , P6 ;  /* 0xff8000001a1a7808 */ /* 0x000fe20003000000 */
[----:B------:R-:W-:Y:S01]  /*19520*/  FMUL.FTZ R22, R20, R35 ;  /* 0x0000002314167220 */ /* 0x000fe20000410000 */
[----:B------:R-:W-:Y:S01]  /*19530*/  I2FP.F32.S32 R151, R27 ;  /* 0x0000001b00977245 */ /* 0x000fe20000201400 */
[----:B------:R-:W-:Y:S01]  /*19540*/  FMUL.FTZ R21, R21, R35 ;  /* 0x0000002315157220 */ /* 0x000fe20000410000 */
[----:B------:R-:W-:Y:S01]  /*19550*/  FSEL R44, R26, -INF , !P2 ;  /* 0xff8000001a2c7808 */ /* 0x000fe20005000000 */
[----:B------:R-:W-:-:S04]  /*19560*/  DEPBAR.LE SB0, 0x0 ;  /* 0x000080000000791a */ /* 0x000fc80000000000 */
[C---:B------:R-:W-:Y:S01]  /*19570*/  ISETP.GE.AND P3, PT, R25.reuse, R196, PT ;  /* 0x000000c41900720c */ /* 0x040fe20003f66270 */
[----:B------:R-:W5:Y:S01]  /*19580*/  MUFU.TANH R22, R22 ;  /* 0x0000001600167308 */ /* 0x000f620000002400 */
[----:B------:R-:W-:Y:S01]  /*19590*/  BAR.SYNC.DEFER_BLOCKING 0x0 ;  /* 0x0000000000007b1d */ /* 0x000fe20000010000 */
[C---:B------:R-:W-:Y:S02]  /*195a0*/  ISETP.GE.AND P6, PT, R25.reuse, R193, PT ;  /* 0x000000c11900720c */ /* 0x040fe40003fc6270 */
[----:B------:R-:W-:Y:S01]  /*195b0*/  ISETP.GE.AND P2, PT, R25, R194, PT ;  /* 0x000000c21900720c */ /* 0x000fe20003f46270 */
[----:B----4-:R-:W-:Y:S01]  /*195c0*/  FFMA.FTZ R151, -R187, R151, R24 ;  /* 0x00000097bb977223 */ /* 0x010fe20000010118 */
[----:B------:R-:W-:Y:S02]  /*195d0*/  ISETP.GE.AND P4, PT, R25, R195, PT ;  /* 0x000000c31900720c */ /* 0x000fe40003f86270 */
[----:B---3--:R-:W-:Y:S03]  /*195e0*/  HMMA.16816.F32 R24, R12, R16, RZ ;  /* 0x000000100c18723c */ /* 0x008fe600000018ff */
[C-C-:B------:R-:W-:Y:S01]  /*195f0*/  IADD3 R39, PT, PT, R192.reuse, 0x11f, -R37.reuse ;  /* 0x0000011fc0277810 */ /* 0x140fe20007ffe825 */
[----:B------:R-:W3:Y:S01]  /*19600*/  MUFU.TANH R16, R40 ;  /* 0x0000002800107308 */ /* 0x000ee20000002400 */
[----:B------:R-:W-:Y:S01]  /*19610*/  IADD3 R17, PT, PT, R192, 0x118, -R37 ;  /* 0x00000118c0117810 */ /* 0x000fe20007ffe825 */
[----:B-1----:R-:W-:Y:S01]  /*19620*/  VIADD R36, R33, 0xfffffee8 ;  /* 0xfffffee821247836 */ /* 0x002fe20000000000 */
[----:B------:R-:W-:-:S02]  /*19630*/  IABS R39, R39 ;  /* 0x0000002700277213 */ /* 0x000fc40000000000 */
[----:B------:R-:W-:Y:S01]  /*19640*/  IABS R17, R17 ;  /* 0x0000001100117213 */ /* 0x000fe20000000000 */
[----:B------:R-:W-:Y:S01]  /*19650*/  HMMA.16816.F32 R12, R12, R18, RZ ;  /* 0x000000120c0c723c */ /* 0x000fe200000018ff */
[----:B------:R-:W-:Y:S02]  /*19660*/  I2FP.F32.S32 R39, R39 ;  /* 0x0000002700277245 */ /* 0x000fe40000201400 */
[----:B------:R-:W-:Y:S02]  /*19670*/  FSEL R153, R153, -INF , !P5 ;  /* 0xff80000099997808 */ /* 0x000fe40006800000 */
[----:B------:R-:W-:Y:S01]  /*19680*/  FSEL R151, R151, -INF , P4 ;  /* 0xff80000097977808 */ /* 0x000fe20002000000 */
[----:B------:R-:W-:Y:S01]  /*19690*/  FFMA.FTZ R39, -R187, R39, R38 ;  /* 0x00000027bb277223 */ /* 0x000fe20000010126 */
[----:B------:R-:W-:Y:S02]  /*196a0*/  IADD3 R38, PT, PT, R34, 0x118, -R37 ;  /* 0x0000011822267810 */ /* 0x000fe40007ffe825 */
[----:B------:R-:W-:-:S02]  /*196b0*/  ISETP.GE.AND P5, PT, R36, R196, PT ;  /* 0x000000c42400720c */ /* 0x000fc40003fa6270 */
[----:B------:R-:W-:Y:S01]  /*196c0*/  IABS R20, R38 ;  /* 0x0000002600147213 */ /* 0x000fe20000000000 */
[C---:B--2---:R-:W-:Y:S05]  /*196d0*/  HMMA.16816.F32 R24, R4.reuse, R8, R24 ;  /* 0x000000080418723c */ /* 0x044fea0000001818 */
[----:B------:R-:W-:Y:S01]  /*196e0*/  FMUL.FTZ R8, R23, R35 ;  /* 0x0000002317087220 */ /* 0x000fe20000410000 */
[----:B------:R-:W-:Y:S01]  /*196f0*/  I2FP.F32.S32 R9, R17 ;  /* 0x0000001100097245 */ /* 0x000fe20000201400 */
[----:B------:R-:W-:Y:S01]  /*19700*/  VIADD R17, R33, 0xfffffee9 ;  /* 0xfffffee921117836 */ /* 0x000fe20000000000 */
[----:B------:R-:W-:Y:S02]  /*19710*/  I2FP.F32.S32 R20, R20 ;  /* 0x0000001400147245 */ /* 0x000fe40000201400 */
[----:B------:R-:W-:Y:S01]  /*19720*/  ISETP.GE.AND P4, PT, R36, R195, PT ;  /* 0x000000c32400720c */ /* 0x000fe20003f86270 */
[----:B------:R-:W1:Y:S01]  /*19730*/  MUFU.TANH R8, R8 ;  /* 0x0000000800087308 */ /* 0x000e620000002400 */
[C---:B-----5:R-:W-:Y:S01]  /*19740*/  FFMA.FTZ R22, -R187.reuse, R9, R22 ;  /* 0x00000009bb167223 */ /* 0x060fe20000010116 */
[--C-:B------:R-:W-:Y:S01]  /*19750*/  IADD3 R9, PT, PT, R34, 0x117, -R37.reuse ;  /* 0x0000011722097810 */ /* 0x100fe20007ffe825 */
[----:B---3--:R-:W-:Y:S01]  /*19760*/  FFMA.FTZ R131, -R187, R20, R16 ;  /* 0x00000014bb837223 */ /* 0x008fe20000010110 */
[----:B------:R-:W-:Y:S01]  /*19770*/  IADD3 R20, PT, PT, R192, 0x117, -R37 ;  /* 0x00000117c0147810 */ /* 0x000fe20007ffe825 */
[----:B------:R-:W-:Y:S03]  /*19780*/  HMMA.16816.F32 R12, R4, R10, R12 ;  /* 0x0000000a040c723c */ /* 0x000fe6000000180c */
[----:B------:R-:W-:Y:S01]  /*19790*/  IABS R9, R9 ;  /* 0x0000000900097213 */ /* 0x000fe20000000000 */
[----:B------:R-:W-:Y:S01]  /*197a0*/  VIADD R5, R33, 0xfffffef1 ;  /* 0xfffffef121057836 */ /* 0x000fe20000000000 */
[----:B------:R-:W2:Y:S01]  /*197b0*/  MUFU.TANH R16, R21 ;  /* 0x0000001500107308 */ /* 0x000ea20000002400 */
[----:B------:R-:W-:-:S02]  /*197c0*/  FSEL R43, R39, -INF , P3 ;  /* 0xff800000272b7808 */ /* 0x000fc40001800000 */
[----:B------:R-:W-:Y:S01]  /*197d0*/  I2FP.F32.S32 R9, R9 ;  /* 0x0000000900097245 */ /* 0x000fe20000201400 */
[----:B------:R-:W-:Y:S01]  /*197e0*/  FMUL.FTZ R25, R25, R35 ;  /* 0x0000002319197220 */ /* 0x000fe20000410000 */
[----:B------:R-:W-:Y:S01]  /*197f0*/  ISETP.GE.AND P3, PT, R36, R193, PT ;  /* 0x000000c12400720c */ /* 0x000fe20003f66270 */
[-C--:B------:R-:W-:Y:S01]  /*19800*/  FMUL.FTZ R24, R24, R35.reuse ;  /* 0x0000002318187220 */ /* 0x080fe20000410000 */
[----:B------:R-:W-:Y:S01]  /*19810*/  FSEL R41, R22, -INF , P5 ;  /* 0xff80000016297808 */ /* 0x000fe20002800000 */
[----:B------:R-:W-:Y:S01]  /*19820*/  FMUL.FTZ R27, R27, R35 ;  /* 0x000000231b1b7220 */ /* 0x000fe20000410000 */
[----:B------:R-:W-:Y:S01]  /*19830*/  FSEL R131, R131, -INF , P4 ;  /* 0xff80000083837808 */ /* 0x000fe20002000000 */
[----:B-1----:R-:W-:Y:S01]  /*19840*/  FFMA.FTZ R8, -R187, R9, R8 ;  /* 0x00000009bb087223 */ /* 0x002fe20000010108 */
[----:B------:R-:W-:Y:S01]  /*19850*/  ISETP.GE.AND P4, PT, R17, R195, PT ;  /* 0x000000c31100720c */ /* 0x000fe20003f86270 */
[----:B------:R-:W-:Y:S01]  /*19860*/  MUFU.TANH R24, R24 ;  /* 0x0000001800187308 */ /* 0x000fe20000002400 */
[----:B------:R-:W-:Y:S01]  /*19870*/  IABS R20, R20 ;  /* 0x0000001400147213 */ /* 0x000fe20000000000 */
[----:B------:R-:W-:Y:S01]  /*19880*/  VIADD R9, R33, 0xfffffef0 ;  /* 0xfffffef021097836 */ /* 0x000fe20000000000 */
[----:B------:R-:W-:Y:S01]  /*19890*/  FSEL R151, R151, -INF , !P2 ;  /* 0xff80000097977808 */ /* 0x000fe20005000000 */
[-C--:B------:R-:W-:Y:S01]  /*198a0*/  FMUL.FTZ R14, R14, R35.reuse ;  /* 0x000000230e0e7220 */ /* 0x080fe20000410000 */
[----:B------:R-:W-:Y:S01]  /*198b0*/  FSEL R41, R41, -INF , !P3 ;  /* 0xff80000029297808 */ /* 0x000fe20005800000 */
[----:B------:R-:W-:Y:S01]  /*198c0*/  FMUL.FTZ R15, R15, R35 ;  /* 0x000000230f0f7220 */ /* 0x000fe20000410000 */
[C---:B------:R-:W-:Y:S01]  /*198d0*/  ISETP.GE.AND P2, PT, R17.reuse, R196, PT ;  /* 0x000000c41100720c */ /* 0x040fe20003f46270 */
[----:B------:R-:W-:Y:S01]  /*198e0*/  MUFU.TANH R4, R27 ;  /* 0x0000001b00047308 */ /* 0x000fe20000002400 */
[----:B------:R-:W-:Y:S01]  /*198f0*/  ISETP.GE.AND P5, PT, R17, R193, PT ;  /* 0x000000c11100720c */ /* 0x000fe20003fa6270 */
[----:B------:R-:W-:Y:S01]  /*19900*/  FMUL.FTZ R13, R13, R35 ;  /* 0x000000230d0d7220 */ /* 0x000fe20000410000 */
[----:B------:R-:W-:-:S02]  /*19910*/  ISETP.GE.AND P3, PT, R17, R194, PT ;  /* 0x000000c21100720c */ /* 0x000fc40003f66270 */
[----:B------:R-:W-:Y:S02]  /*19920*/  FSEL R8, R8, -INF , P4 ;  /* 0xff80000008087808 */ /* 0x000fe40002000000 */
[----:B------:R-:W-:Y:S01]  /*19930*/  I2FP.F32.S32 R17, R20 ;  /* 0x0000001400117245 */ /* 0x000fe20000201400 */
[----:B------:R-:W-:Y:S01]  /*19940*/  MUFU.TANH R14, R14 ;  /* 0x0000000e000e7308 */ /* 0x000fe20000002400 */
[----:B------:R-:W-:Y:S02]  /*19950*/  FSEL R107, R8, -INF , !P3 ;  /* 0xff800000086b7808 */ /* 0x000fe40005800000 */
[--C-:B------:R-:W-:Y:S01]  /*19960*/  IADD3 R7, PT, PT, R192, 0x10f, -R37.reuse ;  /* 0x0000010fc0077810 */ /* 0x100fe20007ffe825 */
[----:B--2---:R-:W-:Y:S01]  /*19970*/  FFMA.FTZ R40, -R187, R17, R16 ;  /* 0x00000011bb287223 */ /* 0x004fe20000010110 */
[----:B------:R-:W-:Y:S01]  /*19980*/  FMUL.FTZ R16, R26, R35 ;  /* 0x000000231a107220 */ /* 0x000fe20000410000 */
[----:B------:R-:W-:Y:S02]  /*19990*/  IADD3 R18, PT, PT, R34, 0x110, -R37 ;  /* 0x0000011022127810 */ /* 0x000fe40007ffe825 */
[----:B------:R-:W1:Y:S01]  /*199a0*/  MUFU.TANH R8, R25 ;  /* 0x0000001900087308 */ /* 0x000e620000002400 */
[----:B------:R-:W-:-:S02]  /*199b0*/  IABS R7, R7 ;  /* 0x0000000700077213 */ /* 0x000fc40000000000 */
[----:B------:R-:W-:Y:S02]  /*199c0*/  IADD3 R17, PT, PT, R192, 0x110, -R37 ;  /* 0x00000110c0117810 */ /* 0x000fe40007ffe825 */
[----:B------:R-:W-:Y:S02]  /*199d0*/  FSEL R43, R43, -INF , !P6 ;  /* 0xff8000002b2b7808 */ /* 0x000fe40007000000 */
[----:B------:R-:W-:Y:S01]  /*199e0*/  I2FP.F32.S32 R7, R7 ;  /* 0x0000000700077245 */ /* 0x000fe20000201400 */
[----:B------:R-:W2:Y:S01]  /*199f0*/  MUFU.TANH R16, R16 ;  /* 0x0000001000107308 */ /* 0x000ea20000002400 */
[----:B------:R-:W-:Y:S02]  /*19a00*/  ISETP.GE.AND P6, PT, R36, R194, PT ;  /* 0x000000c22400720c */ /* 0x000fe40003fc6270 */
[----:B------:R-:W-:Y:S02]  /*19a10*/  FSEL R40, R40, -INF , P2 ;  /* 0xff80000028287808 */ /* 0x000fe40001000000 */
[----:B------:R-:W-:-:S02]  /*19a20*/  IABS R18, R18 ;  /* 0x0000001200127213 */ /* 0x000fc40000000000 */
[----:B------:R-:W-:Y:S01]  /*19a30*/  IABS R17, R17 ;  /* 0x0000001100117213 */ /* 0x000fe20000000000 */
[----:B------:R-:W-:Y:S01]  /*19a40*/  MUFU.TANH R10, R15 ;  /* 0x0000000f000a7308 */ /* 0x000fe20000002400 */
[----:B------:R-:W-:Y:S01]  /*19a50*/  IADD3 R6, PT, PT, R34, 0x10f, -R37 ;  /* 0x0000010f22067810 */ /* 0x000fe20007ffe825 */
[----:B-1----:R-:W-:Y:S01]  /*19a60*/  FFMA.FTZ R38, -R187, R7, R8 ;  /* 0x00000007bb267223 */ /* 0x002fe20000010108 */
[----:B------:R-:W-:Y:S01]  /*19a70*/  FSEL R131, R131, -INF , !P6 ;  /* 0xff80000083837808 */ /* 0x000fe20007000000 */
[----:B------:R-:W-:Y:S01]  /*19a80*/  FMUL.FTZ R8, R12, R35 ;  /* 0x000000230c087220 */ /* 0x000fe20000410000 */
[----:B------:R-:W-:Y:S02]  /*19a90*/  FSEL R40, R40, -INF , !P5 ;  /* 0xff80000028287808 */ /* 0x000fe40006800000 */
[C---:B------:R-:W-:Y:S02]  /*19aa0*/  ISETP.GE.AND P6, PT, R9.reuse, R196, PT ;  /* 0x000000c40900720c */ /* 0x040fe40003fc6270 */
[C---:B------:R-:W-:Y:S01]  /*19ab0*/  ISETP.GE.AND P2, PT, R9.reuse, R193, PT ;  /* 0x000000c10900720c */ /* 0x040fe20003f46270 */
[----:B------:R-:W1:Y:S01]  /*19ac0*/  MUFU.TANH R8, R8 ;  /* 0x0000000800087308 */ /* 0x000e620000002400 */
[----:B------:R-:W-:-:S02]  /*19ad0*/  ISETP.GE.AND P5, PT, R9, R194, PT ;  /* 0x000000c20900720c */ /* 0x000fc40003fa6270 */
[----:B------:R-:W-:Y:S02]  /*19ae0*/  ISETP.GE.AND P4, PT, R9, R195, PT ;  /* 0x000000c30900720c */ /* 0x000fe40003f86270 */
[----:B------:R-:W-:Y:S02]  /*19af0*/  I2FP.F32.S32 R9, R18 ;  /* 0x0000001200097245 */ /* 0x000fe40000201400 */
[----:B------:R-:W-:Y:S02]  /*19b00*/  I2FP.F32.S32 R17, R17 ;  /* 0x0000001100117245 */ /* 0x000fe40000201400 */
[----:B------:R-:W-:Y:S01]  /*19b10*/  IABS R6, R6 ;  /* 0x0000000600067213 */ /* 0x000fe20000000000 */
[C---:B--2---:R-:W-:Y:S01]  /*19b20*/  FFMA.FTZ R9, -R187.reuse, R9, R16 ;  /* 0x00000009bb097223 */ /* 0x044fe20000010110 */
[----:B------:R-:W-:Y:S01]  /*19b30*/  IADD3 R7, PT, PT, R192, 0x108, -R37 ;  /* 0x00000108c0077810 */ /* 0x000fe20007ffe825 */
[----:B------:R-:W-:Y:S01]  /*19b40*/  FFMA.FTZ R17, -R187, R17, R24 ;  /* 0x00000011bb117223 */ /* 0x000fe20000010118 */
[----:B------:R-:W-:-:S02]  /*19b50*/  I2FP.F32.S32 R6, R6 ;  /* 0x0000000600067245 */ /* 0x000fc40000201400 */
[----:B------:R-:W-:Y:S02]  /*19b60*/  FSEL R9, R9, -INF , P4 ;  /* 0xff80000009097808 */ /* 0x000fe40002000000 */
[----:B------:R-:W-:Y:S01]  /*19b70*/  FSEL R17, R17, -INF , P6 ;  /* 0xff80000011117808 */ /* 0x000fe20003000000 */
[----:B------:R-:W-:Y:S01]  /*19b80*/  FFMA.FTZ R4, -R187, R6, R4 ;  /* 0x00000006bb047223 */ /* 0x000fe20000010104 */
[----:B------:R-:W-:Y:S02]  /*19b90*/  ISETP.GE.AND P4, PT, R5, R195, PT ;  /* 0x000000c30500720c */ /* 0x000fe40003f86270 */
[----:B------:R-:W-:Y:S02]  /*19ba0*/  IABS R7, R7 ;  /* 0x0000000700077213 */ /* 0x000fe40000000000 */
[----:B------:R-:W-:Y:S02]  /*19bb0*/  FSEL R39, R17, -INF , !P2 ;  /* 0xff80000011277808 */ /* 0x000fe40005000000 */
[----:B------:R-:W-:-:S02]  /*19bc0*/  ISETP.GE.AND P2, PT, R5, R194, PT ;  /* 0x000000c20500720c */ /* 0x000fc40003f46270 */
[----:B------:R-:W-:Y:S02]  /*19bd0*/  FSEL R4, R4, -INF , P4 ;  /* 0xff80000004047808 */ /* 0x000fe40002000000 */
[C---:B------:R-:W-:Y:S02]  /*19be0*/  ISETP.GE.AND P3, PT, R5.reuse, R196, PT ;  /* 0x000000c40500720c */ /* 0x040fe40003f66270 */
[----:B------:R-:W-:Y:S01]  /*19bf0*/  ISETP.GE.AND P6, PT, R5, R193, PT ;  /* 0x000000c10500720c */ /* 0x000fe20003fc6270 */
[----:B------:R-:W-:Y:S01]  /*19c00*/  VIADD R5, R33, 0xfffffef8 ;  /* 0xfffffef821057836 */ /* 0x000fe20000000000 */
[----:B------:R-:W-:Y:S02]  /*19c10*/  I2FP.F32.S32 R7, R7 ;  /* 0x0000000700077245 */ /* 0x000fe40000201400 */
[--C-:B------:R-:W-:Y:S02]  /*19c20*/  IADD3 R6, PT, PT, R34, 0x108, -R37.reuse ;  /* 0x0000010822067810 */ /* 0x100fe40007ffe825 */
[----:B------:R-:W-:Y:S01]  /*19c30*/  FSEL R35, R4, -INF , !P2 ;  /* 0xff80000004237808 */ /* 0x000fe20005000000 */
[----:B-1----:R-:W-:Y:S01]  /*19c40*/  FFMA.FTZ R7, -R187, R7, R8 ;  /* 0x00000007bb077223 */ /* 0x002fe20000010108 */
[--C-:B------:R-:W-:Y:S01]  /*19c50*/  IADD3 R34, PT, PT, R34, 0x107, -R37.reuse ;  /* 0x0000010722227810 */ /* 0x100fe20007ffe825 */
[----:B------:R-:W1:Y:S01]  /*19c60*/  MUFU.TANH R8, R13 ;  /* 0x0000000d00087308 */ /* 0x000e620000002400 */
[----:B------:R-:W-:-:S02]  /*19c70*/  IADD3 R4, PT, PT, R192, 0x107, -R37 ;  /* 0x00000107c0047810 */ /* 0x000fc40007ffe825 */
[----:B------:R-:W-:Y:S02]  /*19c80*/  IADD3 R37, PT, PT, R192, 0x1e0, -R37 ;  /* 0x000001e0c0257810 */ /* 0x000fe40007ffe825 */
[----:B------:R-:W-:Y:S02]  /*19c90*/  FSEL R85, R9, -INF , !P5 ;  /* 0xff80000009557808 */ /* 0x000fe40006800000 */
[----:B------:R-:W-:Y:S02]  /*19ca0*/  ISETP.GE.AND P5, PT, R5, R196, PT ;  /* 0x000000c40500720c */ /* 0x000fe40003fa6270 */
[----:B------:R-:W-:Y:S02]  /*19cb0*/  IABS R6, R6 ;  /* 0x0000000600067213 */ /* 0x000fe40000000000 */
[----:B------:R-:W-:Y:S02]  /*19cc0*/  IABS R37, R37 ;  /* 0x0000002500257213 */ /* 0x000fe40000000000 */
[----:B------:R-:W-:-:S02]  /*19cd0*/  FSEL R38, R38, -INF , P3 ;  /* 0xff80000026267808 */ /* 0x000fc40001800000 */
[----:B------:R-:W-:Y:S01]  /*19ce0*/  ISETP.GE.AND P3, PT, R5, R193, PT ;  /* 0x000000c10500720c */ /* 0x000fe20003f66270 */
[----:B------:R-:W-:Y:S01]  /*19cf0*/  IMAD.MOV.U32 R9, RZ, RZ, R37 ;  /* 0x000000ffff097224 */ /* 0x000fe200078e0025 */
[----:B------:R-:W-:Y:S02]  /*19d00*/  I2FP.F32.S32 R6, R6 ;  /* 0x0000000600067245 */ /* 0x000fe40000201400 */
[----:B------:R-:W-:Y:S02]  /*19d10*/  FSEL R7, R7, -INF , P5 ;  /* 0xff80000007077808 */ /* 0x000fe40002800000 */
[----:B------:R-:W-:Y:S01]  /*19d20*/  IABS R34, R34 ;  /* 0x0000002200227213 */ /* 0x000fe20000000000 */
[----:B------:R-:W-:Y:S01]  /*19d30*/  FFMA.FTZ R6, -R187, R6, R14 ;  /* 0x00000006bb067223 */ /* 0x000fe2000001010e */
[----:B------:R-:W-:Y:S02]  /*19d40*/  FSEL R38, R38, -INF , !P6 ;  /* 0xff80000026267808 */ /* 0x000fe40007000000 */
[----:B------:R-:W-:-:S02]  /*19d50*/  FSEL R37, R7, -INF , !P3 ;  /* 0xff80000007257808 */ /* 0x000fc40005800000 */
[C---:B------:R-:W-:Y:S02]  /*19d60*/  ISETP.GE.AND P6, PT, R5.reuse, R194, PT ;  /* 0x000000c20500720c */ /* 0x040fe40003fc6270 */
[----:B------:R-:W-:Y:S01]  /*19d70*/  ISETP.GE.AND P4, PT, R5, R195, PT ;  /* 0x000000c30500720c */ /* 0x000fe20003f86270 */
[C---:B------:R-:W-:Y:S01]  /*19d80*/  VIADD R5, R33.reuse, 0xfffffef9 ;  /* 0xfffffef921057836 */ /* 0x040fe20000000000 */
[----:B------:R-:W-:Y:S01]  /*19d90*/  I2FP.F32.S32 R7, R34 ;  /* 0x0000002200077245 */ /* 0x000fe20000201400 */
[----:B------:R-:W-:Y:S01]  /*19da0*/  VIADD R33, R33, 0xfffffe20 ;  /* 0xfffffe2021217836 */ /* 0x000fe20000000000 */
[----:B------:R-:W-:Y:S02]  /*19db0*/  IABS R4, R4 ;  /* 0x0000000400047213 */ /* 0x000fe40000000000 */
[----:B------:R-:W-:Y:S01]  /*19dc0*/  FSEL R6, R6, -INF , P4 ;  /* 0xff80000006067808 */ /* 0x000fe20002000000 */
[----:B------:R-:W-:Y:S01]  /*19dd0*/  FFMA.FTZ R7, -R187, R7, R10 ;  /* 0x00000007bb077223 */ /* 0x000fe2000001010a */
[----:B------:R-:W-:-:S02]  /*19de0*/  ISETP.GE.AND P4, PT, R5, R195, PT ;  /* 0x000000c30500720c */ /* 0x000fc40003f86270 */
[----:B------:R-:W-:Y:S02]  /*19df0*/  I2FP.F32.S32 R4, R4 ;  /* 0x0000000400047245 */ /* 0x000fe40000201400 */
[----:B------:R-:W-:Y:S02]  /*19e00*/  FSEL R7, R7, -INF , P4 ;  /* 0xff80000007077808 */ /* 0x000fe40002000000 */
[----:B------:R-:W-:Y:S01]  /*19e10*/  ISETP.GT.AND P4, PT, R3, R174, PT ;  /* 0x000000ae0300720c */ /* 0x000fe20003f84270 */
[----:B-1----:R-:W-:Y:S01]  /*19e20*/  FFMA.FTZ R4, -R187, R4, R8 ;  /* 0x00000004bb047223 */ /* 0x002fe20000010108 */
[----:B------:R-:W-:Y:S02]  /*19e30*/  I2FP.F32.S32 R9, R9 ;  /* 0x0000000900097245 */ /* 0x000fe40000201400 */
[----:B------:R-:W-:Y:S02]  /*19e40*/  ISETP.GE.AND P2, PT, R5, R196, PT ;  /* 0x000000c40500720c */ /* 0x000fe40003f46270 */
[----:B------:R-:W-:Y:S01]  /*19e50*/  FSEL R34, R6, -INF , !P6 ;  /* 0xff80000006227808 */ /* 0x000fe20007000000 */
[----:B------:R-:W-:Y:S01]  /*19e60*/  FFMA.FTZ R9, -R187, R9, R28 ;  /* 0x00000009bb097223 */ /* 0x000fe2000001011c */
[----:B------:R-:W-:-:S02]  /*19e70*/  FSEL R4, R4, -INF , P2 ;  /* 0xff80000004047808 */ /* 0x000fc40001000000 */
[----:B------:R-:W-:Y:S02]  /*19e80*/  ISETP.GE.AND P2, PT, R33, R196, PT ;  /* 0x000000c42100720c */ /* 0x000fe40003f46270 */
[CC--:B------:R-:W-:Y:S02]  /*19e90*/  ISETP.GE.AND P5, PT, R5.reuse, R193.reuse, PT ;  /* 0x000000c10500720c */ /* 0x0c0fe40003fa6270 */
[----:B------:R-:W-:Y:S02]  /*19ea0*/  ISETP.GE.AND P3, PT, R5, R194, PT ;  /* 0x000000c20500720c */ /* 0x000fe40003f66270 */
[----:B------:R-:W-:Y:S02]  /*19eb0*/  ISETP.GE.AND P6, PT, R33, R193, PT ;  /* 0x000000c12100720c */ /* 0x000fe40003fc6270 */
[----:B------:R-:W-:Y:S02]  /*19ec0*/  FSEL R9, R9, -INF , P2 ;  /* 0xff80000009097808 */ /* 0x000fe40001000000 */
[----:B------:R-:W-:-:S02]  /*19ed0*/  FSEL R36, R4, -INF , !P5 ;  /* 0xff80000004247808 */ /* 0x000fc40006800000 */
[----:B------:R-:W-:Y:S02]  /*19ee0*/  FSEL R33, R7, -INF , !P3 ;  /* 0xff80000007217808 */ /* 0x000fe40005800000 */
        /* <DEDUP_REMOVED lines=66> */
.L_x_4794:
        /* <DEDUP_REMOVED lines=8> */
.L_x_4795:
[----:B------:R-:W-:Y:S05]  /*1a390*/  BSYNC.RECONVERGENT B0 ;  /* 0x0000000000007941 */ /* 0x000fea0003800200 */
.L_x_4793:
        /* <DEDUP_REMOVED lines=10> */
[-C--:B------:R-:W-:Y:S01]  /*1a440*/  IADD3 R14, P2, PT, R10, R6.reuse, RZ ;  /* 0x000000060a0e7210 */ /* 0x080fe20007f5e0ff */
[----:B------:R-:W-:Y:S01]  /*1a450*/  @!PT LDS RZ, [RZ] ;  /* 0x00000000fffff984 */ /* 0x000fe20000000800 */
[----:B------:R-:W-:Y:S01]  /*1a460*/  @!PT LDS RZ, [RZ] ;  /* 0x00000000fffff984 */ /* 0x000fe20000000800 */
[----:B------:R-:W-:Y:S01]  /*1a470*/  @!PT LDS RZ, [RZ] ;  /* 0x00000000fffff984 */ /* 0x000fe20000000800 */
[----:B------:R1:W-:Y:S01]  /*1a480*/  @!P0 LDGSTS.E.BYPASS.LTC128B.128 [R58+0x1000], desc[UR4][R12.64] ;  /* 0x010000000c3a8fae */ /* 0x0003e2000b981a04 */
[----:B------:R-:W-:Y:S01]  /*1a490*/  IADD3.X R11, PT, PT, R8, R175, R4, P5, P3 ;  /* 0x000000af080b7210 */ /* 0x000fe20002fe6404 */
[----:B------:R-:W-:Y:S01]  /*1a4a0*/  @!P0 IMAD.X R17, R4, 0x1, R175, P1 ;  /* 0x0000000104118824 */ /* 0x000fe200008e06af */
        /* <DEDUP_REMOVED lines=46> */
.L_x_4792:
[----:B------:R-:W-:Y:S05]  /*1a790*/  BSYNC.RECONVERGENT B1 ;  /* 0x0000000000017941 */ /* 0x000fea0003800200 */
.L_x_4791:
[----:B-1----:R-:W-:Y:S01]  /*1a7a0*/  FMNMX3.FTZ R4, R0, R77, R75, !PT ;  /* 0x0000004d00047276 */ /* 0x002fe2000781004b */
[----:B------:R-:W2:Y:S03]  /*1a7b0*/  LD.E R82, desc[UR4][R148.64+0xdc] ;  /* 0x0000dc0494527980 */ /* 0x000ea6000c101900 */
[----:B------:R-:W-:Y:S01]  /*1a7c0*/  FMNMX3.FTZ R4, R4, R73, R71, !PT ;  /* 0x0000004904047276 */ /* 0x000fe20007810047 */
[----:B------:R-:W-:Y:S03]  /*1a7d0*/  LDSM.16.MT88.4 R20, [R32+0x5400] ;  /* 0x005400002014783b */ /* 0x000fe60000004200 */
        /* <DEDUP_REMOVED lines=67> */
[----:B------:R-:W1:Y:S01]  /*1ac10*/  SHFL.BFLY PT, R4, R5, 0x2, 0x1f ;  /* 0x0c401f0005047f89 */ /* 0x000e6200000e0000 */
[----:B--2---:R-:W-:-:S05]  /*1ac20*/  FMUL.FTZ R80, R82, R49 ;  /* 0x0000003152507220 */ /* 0x004fca0000410000 */
[----:B------:R-:W-:Y:S02]  /*1ac30*/  FSEL R80, R80, RZ, P0 ;  /* 0x000000ff50507208 */ /* 0x000fe40000000000 */
[----:B-1----:R-:W-:-:S03]  /*1ac40*/  FMNMX.FTZ R4, R5, R4, !PT ;  /* 0x0000000405047209 */ /* 0x002fc60007810000 */
[-CC-:B------:R-:W-:Y:S01]  /*1ac50*/  FFMA.FTZ R76, R129, R82.reuse, -R80.reuse ;  /* 0x00000052814c7223 */ /* 0x180fe20000010850 */
[----:B------:R-:W-:Y:S01]  /*1ac60*/  FSEL R129, R49, RZ, P0 ;  /* 0x000000ff31817208 */ /* 0x000fe20000000000 */
[-CC-:B------:R-:W-:Y:S01]  /*1ac70*/  FFMA.FTZ R92, R81, R82.reuse, -R80.reuse ;  /* 0x00000052515c7223 */ /* 0x180fe20000010850 */
[----:B------:R-:W1:Y:S01]  /*1ac80*/  SHFL.BFLY PT, R5, R4, 0x1, 0x1f ;  /* 0x0c201f0004057f89 */ /* 0x000e6200000e0000 */
[----:B------:R-:W-:Y:S01]  /*1ac90*/  ISETP.NE.AND P0, PT, R103, RZ, PT ;  /* 0x000000ff6700720c */ /* 0x000fe20003f05270 */
[-CC-:B------:R-:W-:Y:S01]  /*1aca0*/  FFMA.FTZ R91, R83, R82.reuse, -R80.reuse ;  /* 0x00000052535b7223 */ /* 0x180fe20000010850 */
[----:B------:R-:W-:Y:S01]  /*1acb0*/  FADD.FTZ R129, R0, -R129 ;  /* 0x8000008100817221 */ /* 0x000fe20000010000 */
[----:B------:R-:W-:Y:S01]  /*1acc0*/  IADD3 R0, PT, PT, R32, 0x5020, RZ ;  /* 0x0000502020007810 */ /* 0x000fe20007ffe0ff */
        /* <DEDUP_REMOVED lines=8> */
[----:B------:R-:W-:Y:S01]  /*1ad50*/  FMUL.FTZ R129, R82, R129 ;  /* 0x0000008152817220 */ /* 0x000fe20000410000 */
        /* <DEDUP_REMOVED lines=10> */
[----:B-1----:R-:W-:Y:S01]  /*1ae00*/  FMNMX.FTZ R50, R4, R5, !PT ;  /* 0x0000000504327209 */ /* 0x002fe20007810000 */
[-CC-:B------:R-:W-:Y:S01]  /*1ae10*/  FFMA.FTZ R79, R127, R82.reuse, -R80.reuse ;  /* 0x000000527f4f7223 */ /* 0x180fe20000010850 */
[----:B------:R-:W1:Y:S01]  /*1ae20*/  LDSM.16.MT88.4 R4, [R32+0x5000] ;  /* 0x005000002004783b */ /* 0x000e620000004200 */
[--C-:B------:R-:W-:Y:S01]  /*1ae30*/  FFMA.FTZ R110, R59, R82, -R80.reuse ;  /* 0x000000523b6e7223 */ /* 0x100fe20000010850 */
[----:B------:R-:W-:Y:S01]  /*1ae40*/  FSETP.NEU.FTZ.AND P1, PT, R50, -INF , PT ;  /* 0xff8000003200780b */ /* 0x000fe20003f3d000 */
[----:B------:R-:W-:Y:S01]  /*1ae50*/  FMUL.FTZ R81, R82, R50 ;  /* 0x0000003252517220 */ /* 0x000fe20000410000 */
[-CC-:B------:R-:W-:Y:S01]  /*1ae60*/  FFMA.FTZ R99, R61, R82.reuse, -R80.reuse ;  /* 0x000000523d637223 */ /* 0x180fe20000010850 */
[----:B------:R-:W-:Y:S01]  /*1ae70*/  MUFU.EX2 R122, R122 ;  /* 0x0000007a007a7308 */ /* 0x000fe20000000800 */
[----:B------:R-:W-:Y:S01]  /*1ae80*/  FSEL R9, R50, RZ, P1 ;  /* 0x000000ff32097208 */ /* 0x000fe20000800000 */
[-CC-:B------:R-:W-:Y:S01]  /*1ae90*/  FFMA.FTZ R106, R55, R82.reuse, -R80.reuse ;  /* 0x00000052376a7223 */ /* 0x180fe20000010850 */
[----:B------:R-:W-:Y:S01]  /*1aea0*/  FSEL R81, R81, RZ, P1 ;  /* 0x000000ff51517208 */ /* 0x000fe20000800000 */
[-CC-:B------:R-:W-:Y:S01]  /*1aeb0*/  FFMA.FTZ R97, R53, R82.reuse, -R80.reuse ;  /* 0x0000005235617223 */ /* 0x180fe20000010850 */
[-CC-:B------:R-:W-:Y:S01]  /*1aec0*/  FFMA.FTZ R102, R51, R82.reuse, -R80.reuse ;  /* 0x0000005233667223 */ /* 0x180fe20000010850 */
[----:B------:R-:W-:Y:S01]  /*1aed0*/  FADD.FTZ R9, R2, -R9 ;  /* 0x8000000902097221 */ /* 0x000fe20000010000 */
[----:B------:R-:W-:Y:S01]  /*1aee0*/  IADD3 R2, PT, PT, R32, 0x5000, RZ ;  /* 0x0000500020027810 */ /* 0x000fe20007ffe0ff */
[-CC-:B------:R-:W-:Y:S01]  /*1aef0*/  FFMA.FTZ R119, R113, R82.reuse, -R81.reuse ;  /* 0x0000005271777223 */ /* 0x180fe20000010851 */
[-CC-:B------:R-:W-:Y:S01]  /*1af00*/  FFMA.FTZ R117, R109, R82.reuse, -R81.reuse ;  /* 0x000000526d757223 */ /* 0x180fe20000010851 */
[----:B------:R-:W-:Y:S01]  /*1af10*/  FMUL.FTZ R123, R82, R9 ;  /* 0x00000009527b7220 */ /* 0x000fe20000410000 */
[----:B------:R-:W-:Y:S01]  /*1af20*/  @P0 IADD3 R0, PT, PT, R2, -0x20, RZ ;  /* 0xffffffe002000810 */ /* 0x000fe20007ffe0ff */
[-CC-:B------:R-:W-:Y:S01]  /*1af30*/  FFMA.FTZ R124, R124, R82.reuse, -R81.reuse ;  /* 0x000000527c7c7223 */ /* 0x180fe20000010851 */
[-CC-:B------:R-:W-:Y:S01]  /*1af40*/  FFMA.FTZ R113, R252, R82.reuse, -R81.reuse ;  /* 0x00000052fc717223 */ /* 0x180fe20000010851 */
[----:B------:R-:W3:Y:S01]  /*1af50*/  MUFU.EX2 R111, R111 ;  /* 0x0000006f006f7308 */ /* 0x000ee20000000800 */
[-CC-:B------:R-:W-:Y:S01]  /*1af60*/  FFMA.FTZ R118, R118, R82.reuse, -R81.reuse ;  /* 0x0000005276767223 */ /* 0x180fe20000010851 */
[----:B------:R-:W4:Y:S01]  /*1af70*/  LDSM.16.MT88.4 R8, [R0] ;  /* 0x000000000008783b */ /* 0x000f220000004200 */
[-CC-:B------:R-:W-:Y:S01]  /*1af80*/  FFMA.FTZ R103, R250, R82.reuse, -R81.reuse ;  /* 0x00000052fa677223 */ /* 0x180fe20000010851 */
[-CC-:B------:R-:W-:Y:S01]  /*1af90*/  FFMA.FTZ R109, R248, R82.reuse, -R81.reuse ;  /* 0x00000052f86d7223 */ /* 0x180fe20000010851 */
[--C-:B------:R-:W-:Y:S01]  /*1afa0*/  FFMA.FTZ R126, R126, R82, -R81.reuse ;  /* 0x000000527e7e7223 */ /* 0x100fe20000010851 */
[----:B------:R-:W5:Y:S01]  /*1afb0*/  LDSM.16.MT88.4 R24, [R0+0x400] ;  /* 0x000400000018783b */ /* 0x000f620000004200 */
[----:B--2---:R-:W-:Y:S01]  /*1afc0*/  F2FP.F16.F32.PACK_AB R13, R115, R152 ;  /* 0x00000098730d723e */ /* 0x004fe200000000ff */
        /* <DEDUP_REMOVED lines=49> */
[-C--:B--2---:R-:W-:Y:S01]  /*1b2e0*/  FMUL.FTZ R18, R146, R129.reuse ;  /* 0x0000008192127220 */ /* 0x084fe20000410000 */
[-C--:B------:R-:W-:Y:S01]  /*1b2f0*/  FMUL.FTZ R19, R147, R129.reuse ;  /* 0x0000008193137220 */ /* 0x080fe20000410000 */
[-C--:B------:R-:W-:Y:S01]  /*1b300*/  FMUL.FTZ R142, R142, R129.reuse ;  /* 0x000000818e8e7220 */ /* 0x080fe20000410000 */
[-C--:B------:R-:W-:Y:S01]  /*1b310*/  FMUL.FTZ R143, R143, R129.reuse ;  /* 0x000000818f8f7220 */ /* 0x080fe20000410000 */
[-C--:B------:R-:W-:Y:S01]  /*1b320*/  FMUL.FTZ R138, R138, R129.reuse ;  /* 0x000000818a8a7220 */ /* 0x080fe20000410000 */
[-C--:B------:R-:W-:Y:S01]  /*1b330*/  FMUL.FTZ R139, R139, R129.reuse ;  /* 0x000000818b8b7220 */ /* 0x080fe20000410000 */
[----:B------:R-:W-:Y:S01]  /*1b340*/  FMUL.FTZ R134, R134, R129 ;  /* 0x0000008186867220 */ /* 0x000fe20000410000 */
[----:B------:R-:W2:Y:S01]  /*1b350*/  MUFU.EX2 R105, R105 ;  /* 0x0000006900697308 */ /* 0x000ea20000000800 */
[-C--:B-1----:R-:W-:Y:S01]  /*1b360*/  FMUL.FTZ R16, R144, R123.reuse ;  /* 0x0000007b90107220 */ /* 0x082fe20000410000 */
[-C--:B------:R-:W-:Y:S01]  /*1b370*/  FMUL.FTZ R17, R145, R123.reuse ;  /* 0x0000007b91117220 */ /* 0x080fe20000410000 */
[-C--:B------:R-:W-:Y:S01]  /*1b380*/  FMUL.FTZ R140, R140, R123.reuse ;  /* 0x0000007b8c8c7220 */ /* 0x080fe20000410000 */
[-C--:B------:R-:W-:Y:S01]  /*1b390*/  FMUL.FTZ R141, R141, R123.reuse ;  /* 0x0000007b8d8d7220 */ /* 0x080fe20000410000 */
[-C--:B------:R-:W-:Y:S01]  /*1b3a0*/  FMUL.FTZ R136, R136, R123.reuse ;  /* 0x0000007b88887220 */ /* 0x080fe20000410000 */
[----:B------:R-:W-:Y:S01]  /*1b3b0*/  FMUL.FTZ R137, R137, R123 ;  /* 0x0000007b89897220 */ /* 0x000fe20000410000 */
[----:B------:R-:W-:Y:S01]  /*1b3c0*/  FMUL.FTZ R135, R135, R129 ;  /* 0x0000008187877220 */ /* 0x000fe20000410000 */
[----:B------:R-:W-:Y:S01]  /*1b3d0*/  MUFU.EX2 R114, R114 ;  /* 0x0000007200727308 */ /* 0x000fe20000000800 */
[C---:B------:R-:W-:Y:S05]  /*1b3e0*/  HMMA.16816.F32 R16, R12.reuse, R4, R16 ;  /* 0x000000040c10723c */ /* 0x040fea0000001810 */
[-C--:B------:R-:W-:Y:S01]  /*1b3f0*/  FMUL.FTZ R132, R132, R123.reuse ;  /* 0x0000007b84847220 */ /* 0x080fe20000410000 */
[----:B------:R-:W-:Y:S01]  /*1b400*/  FMUL.FTZ R133, R133, R123 ;  /* 0x0000007b85857220 */ /* 0x000fe20000410000 */
[-CC-:B------:R-:W-:Y:S01]  /*1b410*/  FFMA.FTZ R144, R236, R82.reuse, -R81.reuse ;  /* 0x00000052ec907223 */ /* 0x180fe20000010851 */
[-CC-:B------:R-:W-:Y:S01]  /*1b420*/  FFMA.FTZ R146, R232, R82.reuse, -R81.reuse ;  /* 0x00000052e8927223 */ /* 0x180fe20000010851 */
[-CC-:B------:R-:W-:Y:S01]  /*1b430*/  FFMA.FTZ R145, R226, R82.reuse, -R81.reuse ;  /* 0x00000052e2917223 */ /* 0x180fe20000010851 */
[--C-:B------:R-:W-:Y:S01]  /*1b440*/  FFMA.FTZ R147, R222, R82, -R81.reuse ;  /* 0x00000052de937223 */ /* 0x100fe20000010851 */
[----:B------:R-:W1:Y:S01]  /*1b450*/  MUFU.EX2 R101, R101 ;  /* 0x0000006500657308 */ /* 0x000e620000000800 */
[C---:B------:R-:W-:Y:S03]  /*1b460*/  HMMA.16816.F32 R4, R12.reuse, R6, R140 ;  /* 0x000000060c04723c */ /* 0x040fe6000000188c */
[----:B--2---:R-:W-:Y:S01]  /*1b470*/  F2FP.F16.F32.PACK_AB R29, R105, R116 ;  /* 0x00000074691d723e */ /* 0x004fe200000000ff */
[-CC-:B------:R-:W-:Y:S01]  /*1b480*/  FFMA.FTZ R140, R240, R82.reuse, -R81.reuse ;  /* 0x00000052f08c7223 */ /* 0x180fe20000010851 */
[-CC-:B------:R-:W-:Y:S01]  /*1b490*/  FFMA.FTZ R141, R234, R82.reuse, -R81.reuse ;  /* 0x00000052ea8d7223 */ /* 0x180fe20000010851 */
[-CC-:B------:R-:W-:Y:S01]  /*1b4a0*/  FFMA.FTZ R143, R230, R82.reuse, -R81.reuse ;  /* 0x00000052e68f7223 */ /* 0x180fe20000010851 */
[-C--:B------:R-:W-:Y:S01]  /*1b4b0*/  FFMA.FTZ R142, R159, R82.reuse, -R80 ;  /* 0x000000529f8e7223 */ /* 0x080fe20000010850 */
[-C--:B------:R-:W-:Y:S01]  /*1b4c0*/  FFMA.FTZ R159, R218, R82.reuse, -R81 ;  /* 0x00000052da9f7223 */ /* 0x080fe20000010851 */
[----:B------:R-:W-:Y:S01]  /*1b4d0*/  MUFU.EX2 R118, R118 ;  /* 0x0000007600767308 */ /* 0x000fe20000000800 */
[C---:B----4-:R-:W-:Y:S03]  /*1b4e0*/  HMMA.16816.F32 R136, R12.reuse, R8, R136 ;  /* 0x000000080c88723c */ /* 0x050fe60000001888 */
[----:B------:R-:W-:Y:S01]  /*1b4f0*/  FFMA.FTZ R152, R199, R129, R152 ;  /* 0x00000081c7987223 */ /* 0x000fe20000010098 */
[----:B------:R-:W-:Y:S01]  /*1b500*/  FFMA.FTZ R198, R198, R123, R119 ;  /* 0x0000007bc6c67223 */ /* 0x000fe20000010077 */
[-CC-:B------:R-:W-:Y:S01]  /*1b510*/  FFMA.FTZ R63, R225, R82.reuse, -R80.reuse ;  /* 0x00000052e13f7223 */ /* 0x180fe20000010850 */
[----:B------:R-:W-:Y:S01]  /*1b520*/  FFMA.FTZ R60, R227, R82, -R80 ;  /* 0x00000052e33c7223 */ /* 0x000fe20000010850 */
[----:B------:R-:W-:Y:S01]  /*1b530*/  FADD.FTZ R119, R115, R152 ;  /* 0x0000009873777221 */ /* 0x000fe20000010000 */
[----:B------:R-:W-:Y:S01]  /*1b540*/  FADD.FTZ R117, R117, R198 ;  /* 0x000000c675757221 */ /* 0x000fe20000010000 */
[----:B------:R-:W2:Y:S01]  /*1b550*/  MUFU.EX2 R103, R103 ;  /* 0x0000006700677308 */ /* 0x000ea20000000800 */
[----:B------:R-:W-:Y:S01]  /*1b560*/  HMMA.16816.F32 R12, R12, R10, R132 ;  /* 0x0000000a0c0c723c */ /* 0x000fe20000001884 */
[----:B------:R-:W3:Y:S02]  /*1b570*/  LDSM.16.MT88.4 R8, [R32+0x5800] ;  /* 0x005800002008783b */ /* 0x000ee40000004200 */
[----:B-1----:R-:W-:Y:S01]  /*1b580*/  F2FP.F16.F32.PACK_AB R31, R101, R114 ;  /* 0x00000072651f723e */ /* 0x002fe200000000ff */
[-CC-:B------:R-:W-:Y:S01]  /*1b590*/  FFMA.FTZ R134, R244, R82.reuse, -R81.reuse ;  /* 0x00000052f4867223 */ /* 0x180fe20000010851 */
[-CC-:B------:R-:W-:Y:S01]  /*1b5a0*/  FFMA.FTZ R133, R242, R82.reuse, -R81.reuse ;  /* 0x00000052f2857223 */ /* 0x180fe20000010851 */
[-C--:B------:R-:W-:Y:S01]  /*1b5b0*/  FFMA.FTZ R135, R238, R82.reuse, -R81 ;  /* 0x00000052ee877223 */ /* 0x080fe20000010851 */
[----:B------:R-:W-:Y:S01]  /*1b5c0*/  FADD.FTZ R122, R122, R119 ;  /* 0x000000777a7a7221 */ /* 0x000fe20000010000 */
[----:B------:R-:W-:Y:S01]  /*1b5d0*/  MUFU.EX2 R109, R109 ;  /* 0x0000006d006d7308 */ /* 0x000fe20000000800 */
[----:B------:R-:W-:Y:S01]  /*1b5e0*/  FADD.FTZ R124, R124, R117 ;  /* 0x000000757c7c7221 */ /* 0x000fe20000010000 */
[-C--:B------:R-:W-:Y:S01]  /*1b5f0*/  FFMA.FTZ R61, R229, R82.reuse, -R80 ;  /* 0x00000052e53d7223 */ /* 0x080fe20000010850 */
[----:B------:R-:W-:Y:S01]  /*1b600*/  FADD.FTZ R111, R111, R122 ;  /* 0x0000007a6f6f7221 */ /* 0x000fe20000010000 */
[-C--:B------:R-:W-:Y:S01]  /*1b610*/  FFMA.FTZ R58, R231, R82.reuse, -R80 ;  /* 0x00000052e73a7223 */ /* 0x080fe20000010850 */
[----:B------:R-:W-:Y:S01]  /*1b620*/  FADD.FTZ R113, R113, R124 ;  /* 0x0000007c71717221 */ /* 0x000fe20000010000 */
[----:B------:R-:W-:Y:S01]  /*1b630*/  FFMA.FTZ R150, R150, R82, -R81 ;  /* 0x0000005296967223 */ /* 0x000fe20000010851 */
[----:B------:R-:W-:Y:S01]  /*1b640*/  FADD.FTZ R122, R116, R111 ;  /* 0x0000006f747a7221 */ /* 0x000fe20000010000 */
[----:B------:R-:W1:Y:S01]  /*1b650*/  MUFU.EX2 R126, R126 ;  /* 0x0000007e007e7308 */ /* 0x000e620000000800 */
[----:B--2---:R-:W-:Y:S01]  /*1b660*/  F2FP.F16.F32.PACK_AB R28, R103, R118 ;  /* 0x00000076671c723e */ /* 0x004fe200000000ff */
[----:B------:R-:W-:Y:S01]  /*1b670*/  FADD.FTZ R118, R118, R113 ;  /* 0x0000007176767221 */ /* 0x000fe20000010000 */
[----:B------:R-:W-:Y:S01]  /*1b680*/  FADD.FTZ R105, R105, R122 ;  /* 0x0000007a69697221 */ /* 0x000fe20000010000 */
[-CC-:B------:R-:W-:Y:S01]  /*1b690*/  FFMA.FTZ R120, R120, R82.reuse, -R81.reuse ;  /* 0x0000005278787223 */ /* 0x180fe20000010851 */
[-CC-:B------:R-:W-:Y:S01]  /*1b6a0*/  FFMA.FTZ R130, R130, R82.reuse, -R81.reuse ;  /* 0x0000005282827223 */ /* 0x180fe20000010851 */
[----:B------:R-:W-:Y:S01]  /*1b6b0*/  FADD.FTZ R118, R103, R118 ;  /* 0x0000007667767221 */ /* 0x000fe20000010000 */
[-C--:B------:R-:W-:Y:S01]  /*1b6c0*/  FFMA.FTZ R128, R128, R82.reuse, -R81 ;  /* 0x0000005280807223 */ /* 0x080fe20000010851 */
[----:B------:R-:W-:Y:S01]  /*1b6d0*/  MUFU.EX2 R110, R110 ;  /* 0x0000006e006e7308 */ /* 0x000fe20000000800 */
[----:B------:R-:W-:Y:S01]  /*1b6e0*/  FADD.FTZ R114, R114, R105 ;  /* 0x0000006972727221 */ /* 0x000fe20000010000 */
[-CC-:B------:R-:W-:Y:S01]  /*1b6f0*/  FFMA.FTZ R59, R233, R82.reuse, -R80.reuse ;  /* 0x00000052e93b7223 */ /* 0x180fe20000010850 */
[-CC-:B------:R-:W-:Y:S01]  /*1b700*/  FFMA.FTZ R56, R235, R82.reuse, -R80.reuse ;  /* 0x00000052eb387223 */ /* 0x180fe20000010850 */
[-C--:B------:R-:W-:Y:S01]  /*1b710*/  FFMA.FTZ R55, R237, R82.reuse, -R80 ;  /* 0x00000052ed377223 */ /* 0x080fe20000010850 */
[----:B------:R-:W-:Y:S01]  /*1b720*/  FADD.FTZ R101, R101, R114 ;  /* 0x0000007265657221 */ /* 0x000fe20000010000 */
[-C--:B------:R-:W-:Y:S01]  /*1b730*/  FFMA.FTZ R54, R239, R82.reuse, -R80 ;  /* 0x00000052ef367223 */ /* 0x080fe20000010850 */
[-CC-:B------:R-:W-:Y:S01]  /*1b740*/  FFMA.FTZ R112, R112, R82.reuse, -R81.reuse ;  /* 0x0000005270707223 */ /* 0x180fe20000010851 */
[----:B------:R-:W2:Y:S01]  /*1b750*/  MUFU.EX2 R99, R99 ;  /* 0x0000006300637308 */ /* 0x000ea20000000800 */
[----:B-1----:R-:W-:Y:S01]  /*1b760*/  F2FP.F16.F32.PACK_AB R30, R126, R109 ;  /* 0x0000006d7e1e723e */ /* 0x002fe200000000ff */
[----:B------:R-:W-:Y:S01]  /*1b770*/  FADD.FTZ R109, R109, R118 ;  /* 0x000000766d6d7221 */ /* 0x000fe20000010000 */
[-CC-:B------:R-:W-:Y:S01]  /*1b780*/  FFMA.FTZ R100, R100, R82.reuse, -R81.reuse ;  /* 0x0000005264647223 */ /* 0x180fe20000010851 */
[-CC-:B------:R-:W-:Y:S01]  /*1b790*/  FFMA.FTZ R108, R108, R82.reuse, -R81.reuse ;  /* 0x000000526c6c7223 */ /* 0x180fe20000010851 */
[-C--:B------:R-:W-:Y:S01]  /*1b7a0*/  FFMA.FTZ R104, R104, R82.reuse, -R81 ;  /* 0x0000005268687223 */ /* 0x080fe20000010851 */
[----:B------:R-:W-:Y:S01]  /*1b7b0*/  FADD.FTZ R126, R126, R109 ;  /* 0x0000006d7e7e7221 */ /* 0x000fe20000010000 */
[-CC-:B------:R-:W-:Y:S01]  /*1b7c0*/  FFMA.FTZ R53, R241, R82.reuse, -R80.reuse ;  /* 0x00000052f1357223 */ /* 0x180fe20000010850 */
[C---:B------:R-:W-:Y:S01]  /*1b7d0*/  HMMA.16816.F32 R16, R28.reuse, R20, R16 ;  /* 0x000000141c10723c */ /* 0x040fe20000001810 */
[----:B------:R-:W-:Y:S04]  /*1b7e0*/  MUFU.EX2 R106, R106 ;  /* 0x0000006a006a7308 */ /* 0x000fe80000000800 */
[-CC-:B------:R-:W-:Y:S01]  /*1b7f0*/  FFMA.FTZ R52, R243, R82.reuse, -R80.reuse ;  /* 0x00000052f3347223 */ /* 0x180fe20000010850 */
[-CC-:B------:R-:W-:Y:S01]  /*1b800*/  FFMA.FTZ R51, R245, R82.reuse, -R80.reuse ;  /* 0x00000052f5337223 */ /* 0x180fe20000010850 */
[-CC-:B------:R-:W-:Y:S01]  /*1b810*/  FFMA.FTZ R94, R94, R82.reuse, -R81.reuse ;  /* 0x000000525e5e7223 */ /* 0x180fe20000010851 */
[-CC-:B------:R-:W-:Y:S01]  /*1b820*/  FFMA.FTZ R90, R90, R82.reuse, -R81.reuse ;  /* 0x000000525a5a7223 */ /* 0x180fe20000010851 */
[-CC-:B------:R-:W-:Y:S01]  /*1b830*/  FFMA.FTZ R96, R96, R82.reuse, -R81.reuse ;  /* 0x0000005260607223 */ /* 0x180fe20000010851 */
[-CC-:B------:R-:W-:Y:S01]  /*1b840*/  FFMA.FTZ R157, R157, R82.reuse, -R80.reuse ;  /* 0x000000529d9d7223 */ /* 0x180fe20000010850 */
[C---:B------:R-:W-:Y:S01]  /*1b850*/  HMMA.16816.F32 R4, R28.reuse, R22, R4 ;  /* 0x000000161c04723c */ /* 0x040fe20000001804 */
[----:B------:R-:W1:Y:S01]  /*1b860*/  LDSM.16.MT88.4 R20, [R0+0x800] ;  /* 0x000800000014783b */ /* 0x000e620000004200 */
[----:B------:R-:W4:Y:S01]  /*1b870*/  MUFU.EX2 R97, R97 ;  /* 0x0000006100617308 */ /* 0x000f220000000800 */
[-CC-:B------:R-:W-:Y:S01]  /*1b880*/  FFMA.FTZ R48, R48, R82.reuse, -R81.reuse ;  /* 0x0000005230307223 */ /* 0x180fe20000010851 */
[-CC-:B------:R-:W-:Y:S01]  /*1b890*/  FFMA.FTZ R47, R47, R82.reuse, -R81.reuse ;  /* 0x000000522f2f7223 */ /* 0x180fe20000010851 */
[-CC-:B------:R-:W-:Y:S01]  /*1b8a0*/  FFMA.FTZ R46, R46, R82.reuse, -R81.reuse ;  /* 0x000000522e2e7223 */ /* 0x180fe20000010851 */
[-CC-:B------:R-:W-:Y:S01]  /*1b8b0*/  FFMA.FTZ R45, R45, R82.reuse, -R81.reuse ;  /* 0x000000522d2d7223 */ /* 0x180fe20000010851 */
[-CC-:B------:R-:W-:Y:S01]  /*1b8c0*/  FFMA.FTZ R153, R153, R82.reuse, -R80.reuse ;  /* 0x0000005299997223 */ /* 0x180fe20000010850 */
[C---:B-----5:R-:W-:Y:S03]  /*1b8d0*/  HMMA.16816.F32 R136, R28.reuse, R24, R136 ;  /* 0x000000181c88723c */ /* 0x060fe60000001888 */
[-CC-:B------:R-:W-:Y:S01]  /*1b8e0*/  FFMA.FTZ R131, R131, R82.reuse, -R80.reuse ;  /* 0x0000005283837223 */ /* 0x180fe20000010850 */
[----:B------:R-:W-:Y:S01]  /*1b8f0*/  MUFU.EX2 R125, R125 ;  /* 0x0000007d007d7308 */ /* 0x000fe20000000800 */
[-CC-:B------:R-:W-:Y:S01]  /*1b900*/  FFMA.FTZ R116, R107, R82.reuse, -R80.reuse ;  /* 0x000000526b747223 */ /* 0x180fe20000010850 */
[-CC-:B------:R-:W-:Y:S01]  /*1b910*/  FFMA.FTZ R44, R44, R82.reuse, -R81.reuse ;  /* 0x000000522c2c7223 */ /* 0x180fe20000010851 */
[-CC-:B------:R-:W-:Y:S01]  /*1b920*/  FFMA.FTZ R43, R43, R82.reuse, -R81.reuse ;  /* 0x000000522b2b7223 */ /* 0x180fe20000010851 */
[-CC-:B------:R-:W-:Y:S01]  /*1b930*/  FFMA.FTZ R41, R41, R82.reuse, -R81.reuse ;  /* 0x0000005229297223 */ /* 0x180fe20000010851 */
[----:B------:R-:W-:Y:S01]  /*1b940*/  FFMA.FTZ R40, R40, R82, -R81 ;  /* 0x0000005228287223 */ /* 0x000fe20000010851 */
[----:B------:R-:W-:Y:S01]  /*1b950*/  HMMA.16816.F32 R24, R28, R26, R12 ;  /* 0x0000001a1c18723c */ /* 0x000fe2000000180c */
[----:B------:R-:W5:Y:S01]  /*1b960*/  LDSM.16.MT88.4 R12, [R32+0x5c00] ;  /* 0x005c0000200c783b */ /* 0x000f620000004200 */
[----:B------:R-:W3:Y:S01]  /*1b970*/  MUFU.EX2 R132, R2 ;  /* 0x0000000200847308 */ /* 0x000ee20000000800 */
[----:B--2---:R-:W-:Y:S01]  /*1b980*/  F2FP.F16.F32.PACK_AB R29, R99, R110 ;  /* 0x0000006e631d723e */ /* 0x004fe200000000ff */
[----:B------:R-:W-:Y:S01]  /*1b990*/  FADD.FTZ R110, R110, R101 ;  /* 0x000000656e6e7221 */ /* 0x000fe20000010000 */
[----:B----4-:R-:W-:Y:S01]  /*1b9a0*/  F2FP.F16.F32.PACK_AB R31, R97, R106 ;  /* 0x0000006a611f723e */ /* 0x010fe200000000ff */
[-CC-:B------:R-:W-:Y:S01]  /*1b9b0*/  FFMA.FTZ R35, R35, R82.reuse, -R80.reuse ;  /* 0x0000005223237223 */ /* 0x180fe20000010850 */
[-C--:B------:R-:W-:Y:S01]  /*1b9c0*/  FFMA.FTZ R34, R34, R82.reuse, -R80 ;  /* 0x0000005222227223 */ /* 0x080fe20000010850 */
[----:B------:R-:W-:Y:S01]  /*1b9d0*/  FADD.FTZ R99, R99, R110 ;  /* 0x0000006e63637221 */ /* 0x000fe20000010000 */
[-CC-:B------:R-:W-:Y:S01]  /*1b9e0*/  FFMA.FTZ R39, R39, R82.reuse, -R81.reuse ;  /* 0x0000005227277223 */ /* 0x180fe20000010851 */
[----:B------:R-:W-:Y:S01]  /*1b9f0*/  MUFU.EX2 R127, R127 ;  /* 0x0000007f007f7308 */ /* 0x000fe20000000800 */
[-C--:B------:R-:W-:Y:S01]  /*1ba00*/  FFMA.FTZ R38, R38, R82.reuse, -R81 ;  /* 0x0000005226267223 */ /* 0x080fe20000010851 */
[----:B------:R-:W-:Y:S01]  /*1ba10*/  FADD.FTZ R106, R106, R99 ;  /* 0x000000636a6a7221 */ /* 0x000fe20000010000 */
[-CC-:B------:R-:W-:Y:S01]  /*1ba20*/  FFMA.FTZ R37, R37, R82.reuse, -R81.reuse ;  /* 0x0000005225257223 */ /* 0x180fe20000010851 */
[-C--:B------:R-:W-:Y:S01]  /*1ba30*/  FFMA.FTZ R198, R36, R82.reuse, -R81 ;  /* 0x0000005224c67223 */ /* 0x080fe20000010851 */
[-C--:B------:R-:W-:Y:S01]  /*1ba40*/  FFMA.FTZ R199, R33, R82.reuse, -R80 ;  /* 0x0000005221c77223 */ /* 0x080fe20000010850 */
[----:B------:R-:W-:Y:S01]  /*1ba50*/  FADD.FTZ R97, R97, R106 ;  /* 0x0000006a61617221 */ /* 0x000fe20000010000 */
[-C--:B------:R-:W-:Y:S01]  /*1ba60*/  FFMA.FTZ R85, R85, R82.reuse, -R80 ;  /* 0x0000005255557223 */ /* 0x080fe20000010850 */
[----:B------:R-:W2:Y:S01]  /*1ba70*/  MUFU.EX2 R134, R134 ;  /* 0x0000008600867308 */ /* 0x000ea20000000800 */
[----:B---3--:R-:W-:Y:S01]  /*1ba80*/  F2FP.F16.F32.PACK_AB R28, R132, R125 ;  /* 0x0000007d841c723e */ /* 0x008fe200000000ff */
[----:B------:R-:W-:Y:S01]  /*1ba90*/  FADD.FTZ R125, R125, R126 ;  /* 0x0000007e7d7d7221 */ /* 0x000fe20000010000 */
[----:B------:R-:W-:-:S03]  /*1baa0*/  FFMA.FTZ R2, R211, R82, -R80 ;  /* 0x00000052d3027223 */ /* 0x000fc60000010850 */
[----:B------:R-:W-:Y:S02]  /*1bab0*/  FADD.FTZ R132, R132, R125 ;  /* 0x0000007d84847221 */ /* 0x000fe40000010000 */
[----:B------:R-:W-:Y:S08]  /*1bac0*/  MUFU.EX2 R102, R102 ;  /* 0x0000006600667308 */ /* 0x000ff00000000800 */
[----:B------:R-:W3:Y:S01]  /*1bad0*/  MUFU.EX2 R95, R95 ;  /* 0x0000005f005f7308 */ /* 0x000ee20000000800 */
[----:B--2---:R-:W-:Y:S01]  /*1bae0*/  F2FP.F16.F32.PACK_AB R30, R134, R127 ;  /* 0x0000007f861e723e */ /* 0x004fe200000000ff */
[----:B------:R-:W-:-:S04]  /*1baf0*/  FADD.FTZ R127, R127, R132 ;  /* 0x000000847f7f7221 */ /* 0x000fc80000010000 */
[----:B------:R-:W-:Y:S02]  /*1bb00*/  FADD.FTZ R134, R134, R127 ;  /* 0x0000007f86867221 */ /* 0x000fe40000010000 */
[----:B------:R-:W-:Y:S01]  /*1bb10*/  MUFU.EX2 R98, R98 ;  /* 0x0000006200627308 */ /* 0x000fe20000000800 */
[C---:B------:R-:W-:Y:S07]  /*1bb20*/  HMMA.16816.F32 R16, R28.reuse, R8, R16 ;  /* 0x000000081c10723c */ /* 0x040fee0000001810 */
[----:B------:R-:W2:Y:S01]  /*1bb30*/  MUFU.EX2 R93, R93 ;  /* 0x0000005d005d7308 */ /* 0x000ea20000000800 */
[C---:B------:R-:W-:Y:S01]  /*1bb40*/  HMMA.16816.F32 R4, R28.reuse, R10, R4 ;  /* 0x0000000a1c04723c */ /* 0x040fe20000001804 */
[----:B------:R-:W4:Y:S06]  /*1bb50*/  LDSM.16.MT88.4 R8, [R0+0xc00] ;  /* 0x000c00000008783b */ /* 0x000f2c0000004200 */
[----:B------:R-:W-:Y:S01]  /*1bb60*/  MUFU.EX2 R133, R133 ;  /* 0x0000008500857308 */ /* 0x000fe20000000800 */
[C---:B-1----:R-:W-:Y:S07]  /*1bb70*/  HMMA.16816.F32 R136, R28.reuse, R20, R136 ;  /* 0x000000141c88723c */ /* 0x042fee0000001888 */
[----:B------:R-:W1:Y:S01]  /*1bb80*/  MUFU.EX2 R140, R140 ;  /* 0x0000008c008c7308 */ /* 0x000e620000000800 */
[----:B------:R-:W-:Y:S03]  /*1bb90*/  HMMA.16816.F32 R24, R28, R22, R24 ;  /* 0x000000161c18723c */ /* 0x000fe60000001818 */
[----:B---3--:R-:W-:Y:S01]  /*1bba0*/  F2FP.F16.F32.PACK_AB R29, R95, R102 ;  /* 0x000000665f1d723e */ /* 0x008fe200000000ff */
[----:B------:R-:W3:Y:S01]  /*1bbb0*/  LDSM.16.MT88.4 R20, [R32+0x6000] ;  /* 0x006000002014783b */ /* 0x000ee20000004200 */
[----:B--2---:R-:W-:Y:S01]  /*1bbc0*/  F2FP.F16.F32.PACK_AB R31, R93, R98 ;  /* 0x000000625d1f723e */ /* 0x004fe200000000ff */
[----:B------:R-:W-:Y:S01]  /*1bbd0*/  FADD.FTZ R102, R102, R97 ;  /* 0x0000006166667221 */ /* 0x000fe20000010000 */
        /* <DEDUP_REMOVED lines=10> */
[C---:B-----5:R-:W-:Y:S01]  /*1bc80*/  HMMA.16816.F32 R16, R28.reuse, R12, R16 ;  /* 0x0000000c1c10723c */ /* 0x060fe20000001810 */
[----:B------:R-:W-:Y:S01]  /*1bc90*/  MUFU.EX2 R89, R89 ;  /* 0x0000005900597308 */ /* 0x000fe20000000800 */
[----:B------:R-:W-:Y:S06]  /*1bca0*/  LDSM.16.MT88.4 R132, [R0+0x3c00] ;  /* 0x003c00000084783b */ /* 0x000fec0000004200 */
[C---:B------:R-:W-:Y:S01]  /*1bcb0*/  HMMA.16816.F32 R4, R28.reuse, R14, R4 ;  /* 0x0000000e1c04723c */ /* 0x040fe20000001804 */
[----:B------:R-:W2:Y:S01]  /*1bcc0*/  LDSM.16.MT88.4 R12, [R0+0x1000] ;  /* 0x00100000000c783b */ /* 0x000ea20000004200 */
[----:B------:R-:W5:Y:S06]  /*1bcd0*/  MUFU.EX2 R88, R88 ;  /* 0x0000005800587308 */ /* 0x000f6c0000000800 */
[C---:B----4-:R-:W-:Y:S02]  /*1bce0*/  HMMA.16816.F32 R136, R28.reuse, R8, R136 ;  /* 0x000000081c88723c */ /* 0x050fe40000001888 */
[----:B------:R-:W-:Y:S06]  /*1bcf0*/  MUFU.EX2 R141, R141 ;  /* 0x0000008d008d7308 */ /* 0x000fec0000000800 */
[----:B------:R-:W-:Y:S01]  /*1bd00*/  HMMA.16816.F32 R24, R28, R10, R24 ;  /* 0x0000000a1c18723c */ /* 0x000fe20000001818 */
[----:B------:R-:W4:Y:S01]  /*1bd10*/  LDSM.16.MT88.4 R8, [R32+0x6400] ;  /* 0x006400002008783b */ /* 0x000f220000004200 */
[----:B------:R-:W3:Y:S01]  /*1bd20*/  MUFU.EX2 R146, R146 ;  /* 0x0000009200927308 */ /* 0x000ee20000000800 */
[----:B-1----:R-:W-:-:S02]  /*1bd30*/  F2FP.F16.F32.PACK_AB R29, R91, R92 ;  /* 0x0000005c5b1d723e */ /* 0x002fc400000000ff */
[----:B-----5:R-:W-:-:S05]  /*1bd40*/  F2FP.F16.F32.PACK_AB R31, R88, R89 ;  /* 0x00000059581f723e */ /* 0x020fca00000000ff */
[----:B------:R-:W-:Y:S08]  /*1bd50*/  MUFU.EX2 R143, R143 ;  /* 0x0000008f008f7308 */ /* 0x000ff00000000800 */
[----:B------:R-:W1:Y:S01]  /*1bd60*/  MUFU.EX2 R228, R228 ;  /* 0x000000e400e47308 */ /* 0x000e620000000800 */
[----:B---3--:R-:W-:Y:S01]  /*1bd70*/  F2FP.F16.F32.PACK_AB R28, R146, R141 ;  /* 0x0000008d921c723e */ /* 0x008fe200000000ff */
[----:B------:R-:W-:-:S04]  /*1bd80*/  FADD.FTZ R141, R141, R144 ;  /* 0x000000908d8d7221 */ /* 0x000fc80000010000 */
[----:B------:R-:W-:Y:S02]  /*1bd90*/  FADD.FTZ R146, R146, R141 ;  /* 0x0000008d92927221 */ /* 0x000fe40000010000 */
[----:B------:R-:W-:Y:S08]  /*1bda0*/  MUFU.EX2 R87, R87 ;  /* 0x0000005700577308 */ /* 0x000ff00000000800 */
[----:B------:R-:W3:Y:S01]  /*1bdb0*/  MUFU.EX2 R84, R84 ;  /* 0x0000005400547308 */ /* 0x000ee20000000800 */
[----:B-1----:R-:W-:Y:S01]  /*1bdc0*/  F2FP.F16.F32.PACK_AB R30, R228, R143 ;  /* 0x0000008fe41e723e */ /* 0x002fe200000000ff */
[----:B------:R-:W-:-:S04]  /*1bdd0*/  FADD.FTZ R143, R143, R146 ;  /* 0x000000928f8f7221 */ /* 0x000fc80000010000 */
[----:B------:R-:W-:Y:S02]  /*1bde0*/  FADD.FTZ R228, R228, R143 ;  /* 0x0000008fe4e47221 */ /* 0x000fe40000010000 */
[C---:B------:R-:W-:Y:S01]  /*1bdf0*/  HMMA.16816.F32 R16, R28.reuse, R20, R16 ;  /* 0x000000141c10723c */ /* 0x040fe20000001810 */
[----:B------:R-:W-:Y:S07]  /*1be00*/  MUFU.EX2 R83, R83 ;  /* 0x0000005300537308 */ /* 0x000fee0000000800 */
[C---:B------:R-:W-:Y:S01]  /*1be10*/  HMMA.16816.F32 R4, R28.reuse, R22, R4 ;  /* 0x000000161c04723c */ /* 0x040fe20000001804 */
[----:B------:R-:W1:Y:S01]  /*1be20*/  LDSM.16.MT88.4 R20, [R0+0x1400] ;  /* 0x001400000014783b */ /* 0x000e620000004200 */
[----:B------:R-:W5:Y:S06]  /*1be30*/  MUFU.EX2 R78, R78 ;  /* 0x0000004e004e7308 */ /* 0x000f6c0000000800 */
[C---:B--2---:R-:W-:Y:S02]  /*1be40*/  HMMA.16816.F32 R136, R28.reuse, R12, R136 ;  /* 0x0000000c1c88723c */ /* 0x044fe40000001888 */
[----:B------:R-:W-:Y:S06]  /*1be50*/  MUFU.EX2 R145, R145 ;  /* 0x0000009100917308 */ /* 0x000fec0000000800 */
[----:B------:R-:W-:Y:S01]  /*1be60*/  HMMA.16816.F32 R24, R28, R14, R24 ;  /* 0x0000000e1c18723c */ /* 0x000fe20000001818 */
[----:B------:R-:W2:Y:S01]  /*1be70*/  LDSM.16.MT88.4 R12, [R32+0x6800] ;  /* 0x00680000200c783b */ /* 0x000ea20000004200 */
[----:B------:R-:W4:Y:S01]  /*1be80*/  MUFU.EX2 R224, R224 ;  /* 0x000000e000e07308 */ /* 0x000f220000000800 */
[----:B---3--:R-:W-:-:S02]  /*1be90*/  F2FP.F16.F32.PACK_AB R29, R84, R87 ;  /* 0x00000057541d723e */ /* 0x008fc400000000ff */
[----:B-----5:R-:W-:-:S05]  /*1bea0*/  F2FP.F16.F32.PACK_AB R31, R78, R83 ;  /* 0x000000534e1f723e */ /* 0x020fca00000000ff */
[----:B------:R-:W-:Y:S08]  /*1beb0*/  MUFU.EX2 R147, R147 ;  /* 0x0000009300937308 */ /* 0x000ff00000000800 */
[----:B------:R-:W3:Y:S01]  /*1bec0*/  MUFU.EX2 R220, R220 ;  /* 0x000000dc00dc7308 */ /* 0x000ee20000000800 */
[----:B----4-:R-:W-:Y:S01]  /*1bed0*/  F2FP.F16.F32.PACK_AB R28, R224, R145 ;  /* 0x00000091e01c723e */ /* 0x010fe200000000ff */
        /* <DEDUP_REMOVED lines=15> */
[----:B------:R-:W-:Y:S03]  /*1bfd0*/  HMMA.16816.F32 R24, R28, R22, R24 ;  /* 0x000000161c18723c */ /* 0x000fe60000001818 */
[----:B----4-:R-:W-:Y:S01]  /*1bfe0*/  F2FP.F16.F32.PACK_AB R29, R76, R79 ;  /* 0x0000004f4c1d723e */ /* 0x010fe200000000ff */
[----:B------:R-:W4:Y:S01]  /*1bff0*/  LDSM.16.MT88.4 R20, [R32+0x6c00] ;  /* 0x006c00002014783b */ /* 0x000f220000004200 */
[----:B---3--:R-:W-:-:S02]  /*1c000*/  F2FP.F16.F32.PACK_AB R31, R74, R77 ;  /* 0x0000004d4a1f723e */ /* 0x008fc400000000ff */
[----:B------:R-:W-:Y:S08]  /*1c010*/  MUFU.EX2 R161, R161 ;  /* 0x000000a100a17308 */ /* 0x000ff00000000800 */
[----:B------:R-:W3:Y:S01]  /*1c020*/  MUFU.EX2 R214, R214 ;  /* 0x000000d600d67308 */ /* 0x000ee20000000800 */
[----:B-1----:R-:W-:Y:S01]  /*1c030*/  F2FP.F16.F32.PACK_AB R28, R216, R159 ;  /* 0x0000009fd81c723e */ /* 0x002fe200000000ff */
[----:B------:R-:W-:-:S04]  /*1c040*/  FADD.FTZ R159, R159, R220 ;  /* 0x000000dc9f9f7221 */ /* 0x000fc80000010000 */
[----:B------:R-:W-:Y:S02]  /*1c050*/  FADD.FTZ R216, R216, R159 ;  /* 0x0000009fd8d87221 */ /* 0x000fe40000010000 */
[----:B------:R-:W-:Y:S08]  /*1c060*/  MUFU.EX2 R75, R75 ;  /* 0x0000004b004b7308 */ /* 0x000ff00000000800 */
[----:B------:R-:W1:Y:S01]  /*1c070*/  MUFU.EX2 R72, R72 ;  /* 0x0000004800487308 */ /* 0x000e620000000800 */
[----:B---3--:R-:W-:Y:S01]  /*1c080*/  F2FP.F16.F32.PACK_AB R30, R214, R161 ;  /* 0x000000a1d61e723e */ /* 0x008fe200000000ff */
[----:B------:R-:W-:-:S04]  /*1c090*/  FADD.FTZ R161, R161, R216 ;  /* 0x000000d8a1a17221 */ /* 0x000fc80000010000 */
[----:B------:R-:W-:Y:S02]  /*1c0a0*/  FADD.FTZ R214, R214, R161 ;  /* 0x000000a1d6d67221 */ /* 0x000fe40000010000 */
        /* <DEDUP_REMOVED lines=14> */
[----:B----4-:R-:W-:Y:S01]  /*1c190*/  F2FP.F16.F32.PACK_AB R28, R208, R155 ;  /* 0x0000009bd01c723e */ /* 0x010fe200000000ff */
        /* <DEDUP_REMOVED lines=33> */
[----:B-1----:R-:W-:Y:S03]  /*1c3b0*/  HMMA.16816.F32 R136, R28, R20, R136 ;  /* 0x000000141c88723c */ /* 0x002fe60000001888 */
[----:B----4-:R-:W-:-:S04]  /*1c3c0*/  F2FP.F16.F32.PACK_AB R21, R64, R67 ;  /* 0x000000434015723e */ /* 0x010fc800000000ff */
[----:B------:R-:W1:Y:S01]  /*1c3d0*/  MUFU.EX2 R158, R158 ;  /* 0x0000009e009e7308 */ /* 0x000e620000000800 */
[----:B------:R-:W-:Y:S03]  /*1c3e0*/  HMMA.16816.F32 R24, R28, R22, R24 ;  /* 0x000000161c18723c */ /* 0x000fe60000001818 */
[----:B---3--:R-:W-:Y:S01]  /*1c3f0*/  F2FP.F16.F32.PACK_AB R23, R62, R65 ;  /* 0x000000413e17723e */ /* 0x008fe200000000ff */
[----:B------:R-:W3:Y:S03]  /*1c400*/  LDSM.16.MT88.4 R28, [R32+0x7800] ;  /* 0x00780000201c783b */ /* 0x000ee60000004200 */
[----:B------:R-:W-:Y:S08]  /*1c410*/  MUFU.EX2 R156, R156 ;  /* 0x0000009c009c7308 */ /* 0x000ff00000000800 */
[----:B------:R-:W4:Y:S01]  /*1c420*/  MUFU.EX2 R201, R201 ;  /* 0x000000c900c97308 */ /* 0x000f220000000800 */
[----:B-1----:R-:W-:-:S07]  /*1c430*/  F2FP.F16.F32.PACK_AB R20, R158, R151 ;  /* 0x000000979e14723e */ /* 0x002fce00000000ff */
[----:B------:R-:W-:Y:S08]  /*1c440*/  MUFU.EX2 R63, R63 ;  /* 0x0000003f003f7308 */ /* 0x000ff00000000800 */
[----:B------:R-:W1:Y:S01]  /*1c450*/  MUFU.EX2 R60, R60 ;  /* 0x0000003c003c7308 */ /* 0x000e620000000800 */
[----:B----4-:R-:W-:-:S07]  /*1c460*/  F2FP.F16.F32.PACK_AB R22, R201, R156 ;  /* 0x0000009cc916723e */ /* 0x010fce00000000ff */
[C---:B--2---:R-:W-:Y:S01]  /*1c470*/  HMMA.16816.F32 R16, R20.reuse, R12, R16 ;  /* 0x0000000c1410723c */ /* 0x044fe20000001810 */
[----:B------:R-:W-:Y:S07]  /*1c480*/  MUFU.EX2 R61, R61 ;  /* 0x0000003d003d7308 */ /* 0x000fee0000000800 */
[C---:B------:R-:W-:Y:S01]  /*1c490*/  HMMA.16816.F32 R4, R20.reuse, R14, R4 ;  /* 0x0000000e1404723c */ /* 0x040fe20000001804 */
[----:B------:R-:W2:Y:S01]  /*1c4a0*/  LDSM.16.MT88.4 R12, [R0+0x2800] ;  /* 0x00280000000c783b */ /* 0x000ea20000004200 */
[----:B------:R-:W4:Y:S06]  /*1c4b0*/  MUFU.EX2 R58, R58 ;  /* 0x0000003a003a7308 */ /* 0x000f2c0000000800 */
[C---:B-----5:R-:W-:Y:S03]  /*1c4c0*/  HMMA.16816.F32 R136, R20.reuse, R8, R136 ;  /* 0x000000081488723c */ /* 0x060fe60000001888 */
[----:B-1----:R-:W-:Y:S01]  /*1c4d0*/  F2FP.F16.F32.PACK_AB R9, R60, R63 ;  /* 0x0000003f3c09723e */ /* 0x002fe200000000ff */
[----:B------:R-:W-:Y:S04]  /*1c4e0*/  MUFU.EX2 R150, R150 ;  /* 0x0000009600967308 */ /* 0x000fe80000000800 */
[----:B------:R-:W-:Y:S01]  /*1c4f0*/  HMMA.16816.F32 R24, R20, R10, R24 ;  /* 0x0000000a1418723c */ /* 0x000fe20000001818 */
[----:B------:R-:W1:Y:S03]  /*1c500*/  LDSM.16.MT88.4 R20, [R32+0x7c00] ;  /* 0x007c00002014783b */ /* 0x000e660000004200 */
[----:B------:R-:W5:Y:S01]  /*1c510*/  MUFU.EX2 R129, R130 ;  /* 0x0000008200817308 */ /* 0x000f620000000800 */
[----:B----4-:R-:W-:-:S07]  /*1c520*/  F2FP.F16.F32.PACK_AB R11, R58, R61 ;  /* 0x0000003d3a0b723e */ /* 0x010fce00000000ff */
[----:B------:R-:W-:Y:S08]  /*1c530*/  MUFU.EX2 R115, R128 ;  /* 0x0000008000737308 */ /* 0x000ff00000000800 */
[----:B------:R-:W4:Y:S01]  /*1c540*/  MUFU.EX2 R120, R120 ;  /* 0x0000007800787308 */ /* 0x000f220000000800 */
[----:B-----5:R-:W-:-:S07]  /*1c550*/  F2FP.F16.F32.PACK_AB R8, R129, R150 ;  /* 0x000000968108723e */ /* 0x020fce00000000ff */
[----:B------:R-:W-:Y:S08]  /*1c560*/  MUFU.EX2 R59, R59 ;  /* 0x0000003b003b7308 */ /* 0x000ff00000000800 */
[----:B------:R-:W5:Y:S01]  /*1c570*/  MUFU.EX2 R56, R56 ;  /* 0x0000003800387308 */ /* 0x000f620000000800 */
[----:B----4-:R-:W-:-:S07]  /*1c580*/  F2FP.F16.F32.PACK_AB R10, R120, R115 ;  /* 0x00000073780a723e */ /* 0x010fce00000000ff */
[----:B------:R-:W-:Y:S01]  /*1c590*/  MUFU.EX2 R55, R55 ;  /* 0x0000003700377308 */ /* 0x000fe20000000800 */
[C---:B---3--:R-:W-:Y:S07]  /*1c5a0*/  HMMA.16816.F32 R16, R8.reuse, R28, R16 ;  /* 0x0000001c0810723c */ /* 0x048fee0000001810 */
[----:B------:R-:W3:Y:S01]  /*1c5b0*/  MUFU.EX2 R54, R54 ;  /* 0x0000003600367308 */ /* 0x000ee20000000800 */
[----:B--2---:R-:W-:Y:S03]  /*1c5c0*/  HMMA.16816.F32 R136, R8, R12, R136 ;  /* 0x0000000c0888723c */ /* 0x004fe60000001888 */
[----:B------:R-:W-:-:S04]  /*1c5d0*/  FADD.FTZ R13, R95, R102 ;  /* 0x000000665f0d7221 */ /* 0x000fc80000010000 */
[----:B------:R-:W-:Y:S01]  /*1c5e0*/  FADD.FTZ R98, R98, R13 ;  /* 0x0000000d62627221 */ /* 0x000fe20000010000 */
[----:B-----5:R-:W-:Y:S01]  /*1c5f0*/  F2FP.F16.F32.PACK_AB R13, R56, R59 ;  /* 0x0000003b380d723e */ /* 0x020fe200000000ff */
[----:B------:R-:W-:Y:S01]  /*1c600*/  MUFU.EX2 R112, R112 ;  /* 0x0000007000707308 */ /* 0x000fe20000000800 */
[C---:B------:R-:W-:Y:S03]  /*1c610*/  HMMA.16816.F32 R4, R8.reuse, R30, R4 ;  /* 0x0000001e0804723c */ /* 0x040fe60000001804 */
[----:B------:R-:W-:Y:S01]  /*1c620*/  FADD.FTZ R93, R93, R98 ;  /* 0x000000625d5d7221 */ /* 0x000fe20000010000 */
[----:B------:R-:W2:Y:S03]  /*1c630*/  LDSM.16.MT88.4 R28, [R0+0x2c00] ;  /* 0x002c0000001c783b */ /* 0x000ea60000004200 */
[----:B------:R-:W-:Y:S01]  /*1c640*/  FADD.FTZ R92, R92, R93 ;  /* 0x0000005d5c5c7221 */ /* 0x000fe20000010000 */
[----:B------:R-:W4:Y:S01]  /*1c650*/  MUFU.EX2 R101, R108 ;  /* 0x0000006c00657308 */ /* 0x000f220000000800 */
[----:B------:R-:W-:Y:S03]  /*1c660*/  HMMA.16816.F32 R24, R8, R14, R24 ;  /* 0x0000000e0818723c */ /* 0x000fe60000001818 */
[----:B---3--:R-:W-:Y:S01]  /*1c670*/  F2FP.F16.F32.PACK_AB R15, R54, R55 ;  /* 0x00000037360f723e */ /* 0x008fe200000000ff */
[----:B------:R-:W-:Y:S01]  /*1c680*/  FADD.FTZ R92, R91, R92 ;  /* 0x0000005c5b5c7221 */ /* 0x000fe20000010000 */
[----:B------:R-:W3:Y:S02]  /*1c690*/  LDSM.16.MT88.4 R8, [R32+0x8000] ;  /* 0x008000002008783b */ /* 0x000ee40000004200 */
[----:B------:R-:W-:Y:S08]  /*1c6a0*/  MUFU.EX2 R99, R104 ;  /* 0x0000006800637308 */ /* 0x000ff00000000800 */
[----:B------:R-:W5:Y:S01]  /*1c6b0*/  MUFU.EX2 R100, R100 ;  /* 0x0000006400647308 */ /* 0x000f620000000800 */
[----:B----4-:R-:W-:-:S07]  /*1c6c0*/  F2FP.F16.F32.PACK_AB R12, R101, R112 ;  /* 0x00000070650c723e */ /* 0x010fce00000000ff */
[----:B------:R-:W-:Y:S08]  /*1c6d0*/  MUFU.EX2 R53, R53 ;  /* 0x0000003500357308 */ /* 0x000ff00000000800 */
[----:B------:R-:W4:Y:S01]  /*1c6e0*/  MUFU.EX2 R52, R52 ;  /* 0x0000003400347308 */ /* 0x000f220000000800 */
[----:B-----5:R-:W-:-:S07]  /*1c6f0*/  F2FP.F16.F32.PACK_AB R14, R100, R99 ;  /* 0x00000063640e723e */ /* 0x020fce00000000ff */
[C---:B-1----:R-:W-:Y:S05]  /*1c700*/  HMMA.16816.F32 R16, R12.reuse, R20, R16 ;  /* 0x000000140c10723c */ /* 0x042fea0000001810 */
[----:B------:R-:W-:Y:S01]  /*1c710*/  FADD.FTZ R21, R89, R92 ;  /* 0x0000005c59157221 */ /* 0x000fe20000010000 */
[----:B------:R-:W-:Y:S01]  /*1c720*/  FFMA.FTZ R89, R86, R82, -R81 ;  /* 0x0000005256597223 */ /* 0x000fe20000010851 */
[----:B------:R-:W-:Y:S02]  /*1c730*/  MUFU.EX2 R51, R51 ;  /* 0x0000003300337308 */ /* 0x000fe40000000800 */
[----:B------:R-:W-:Y:S01]  /*1c740*/  FADD.FTZ R88, R88, R21 ;  /* 0x0000001558587221 */ /* 0x000fe20000010000 */
[----:B------:R-:W-:Y:S03]  /*1c750*/  HMMA.16816.F32 R4, R12, R22, R4 ;  /* 0x000000160c04723c */ /* 0x000fe60000001804 */
[----:B------:R-:W-:-:S02]  /*1c760*/  FADD.FTZ R87, R87, R88 ;  /* 0x0000005857577221 */ /* 0x000fc40000010000 */
[----:B------:R-:W1:Y:S02]  /*1c770*/  MUFU.EX2 R2, R2 ;  /* 0x0000000200027308 */ /* 0x000e640000000800 */
[----:B------:R-:W-:Y:S01]  /*1c780*/  FADD.FTZ R20, R84, R87 ;  /* 0x0000005754147221 */ /* 0x000fe20000010000 */
[C---:B--2---:R-:W-:Y:S03]  /*1c790*/  HMMA.16816.F32 R136, R12.reuse, R28, R136 ;  /* 0x0000001c0c88723c */ /* 0x044fe60000001888 */
[----:B------:R-:W-:Y:S02]  /*1c7a0*/  FADD.FTZ R83, R83, R20 ;  /* 0x0000001453537221 */ /* 0x000fe40000010000 */
[----:B------:R-:W2:Y:S01]  /*1c7b0*/  LDSM.16.MT88.4 R20, [R0+0x3000] ;  /* 0x003000000014783b */ /* 0x000ea20000004200 */
[----:B------:R-:W-:Y:S01]  /*1c7c0*/  MUFU.EX2 R95, R96 ;  /* 0x00000060005f7308 */ /* 0x000fe20000000800 */
[----:B------:R-:W-:Y:S01]  /*1c7d0*/  FADD.FTZ R78, R78, R83 ;  /* 0x000000534e4e7221 */ /* 0x000fe20000010000 */
[----:B------:R-:W-:Y:S03]  /*1c7e0*/  HMMA.16816.F32 R24, R12, R30, R24 ;  /* 0x0000001e0c18723c */ /* 0x000fe60000001818 */
[----:B------:R-:W-:Y:S01]  /*1c7f0*/  FADD.FTZ R79, R79, R78 ;  /* 0x0000004e4f4f7221 */ /* 0x000fe20000010000 */
[----:B------:R-:W5:Y:S01]  /*1c800*/  LDSM.16.MT88.4 R28, [R32+0x8400] ;  /* 0x00840000201c783b */ /* 0x000f620000004200 */
[----:B----4-:R-:W-:Y:S01]  /*1c810*/  F2FP.F16.F32.PACK_AB R13, R52, R53 ;  /* 0x00000035340d723e */ /* 0x010fe200000000ff */
[----:B------:R-:W4:Y:S01]  /*1c820*/  MUFU.EX2 R94, R94 ;  /* 0x0000005e005e7308 */ /* 0x000f220000000800 */
[----:B------:R-:W-:Y:S01]  /*1c830*/  FADD.FTZ R76, R76, R79 ;  /* 0x0000004f4c4c7221 */ /* 0x000fe20000010000 */
[----:B-1----:R-:W-:-:S03]  /*1c840*/  F2FP.F16.F32.PACK_AB R15, R2, R51 ;  /* 0x00000033020f723e */ /* 0x002fc600000000ff */
[----:B------:R-:W-:-:S03]  /*1c850*/  FADD.FTZ R77, R77, R76 ;  /* 0x0000004c4d4d7221 */ /* 0x000fc60000010000 */
[----:B------:R-:W-:Y:S01]  /*1c860*/  MUFU.EX2 R90, R90 ;  /* 0x0000005a005a7308 */ /* 0x000fe20000000800 */
[----:B------:R-:W-:-:S04]  /*1c870*/  FADD.FTZ R74, R74, R77 ;  /* 0x0000004d4a4a7221 */ /* 0x000fc80000010000 */
[----:B------:R-:W-:-:S03]  /*1c880*/  FADD.FTZ R75, R75, R74 ;  /* 0x0000004a4b4b7221 */ /* 0x000fc60000010000 */
[----:B------:R-:W1:Y:S01]  /*1c890*/  MUFU.EX2 R89, R89 ;  /* 0x0000005900597308 */ /* 0x000e620000000800 */
[----:B----4-:R-:W-:Y:S01]  /*1c8a0*/  F2FP.F16.F32.PACK_AB R12, R94, R95 ;  /* 0x0000005f5e0c723e */ /* 0x010fe200000000ff */
        /* <DEDUP_REMOVED lines=9> */
[----:B------:R-:W-:Y:S01]  /*1c940*/  MUFU.EX2 R157, R157 ;  /* 0x0000009d009d7308 */ /* 0x000fe20000000800 */
[----:B---3--:R-:W-:Y:S03]  /*1c950*/  HMMA.16816.F32 R16, R12, R8, R16 ;  /* 0x000000080c10723c */ /* 0x008fe60000001810 */
[----:B------:R-:W-:-:S04]  /*1c960*/  FADD.FTZ R66, R66, R69 ;  /* 0x0000004542427221 */ /* 0x000fc80000010000 */
[----:B------:R-:W-:Y:S01]  /*1c970*/  FADD.FTZ R67, R67, R66 ;  /* 0x0000004243437221 */ /* 0x000fe20000010000 */
[----:B------:R-:W1:Y:S01]  /*1c980*/  MUFU.EX2 R212, R212 ;  /* 0x000000d400d47308 */ /* 0x000e620000000800 */
[C---:B------:R-:W-:Y:S03]  /*1c990*/  HMMA.16816.F32 R4, R12.reuse, R10, R4 ;  /* 0x0000000a0c04723c */ /* 0x040fe60000001804 */
[----:B------:R-:W-:Y:S01]  /*1c9a0*/  FADD.FTZ R64, R64, R67 ;  /* 0x0000004340407221 */ /* 0x000fe20000010000 */
[----:B------:R-:W3:Y:S03]  /*1c9b0*/  LDSM.16.MT88.4 R8, [R0+0x3400] ;  /* 0x003400000008783b */ /* 0x000ee60000004200 */
[----:B------:R-:W-:Y:S01]  /*1c9c0*/  FADD.FTZ R65, R65, R64 ;  /* 0x0000004041417221 */ /* 0x000fe20000010000 */
[----:B------:R-:W-:Y:S01]  /*1c9d0*/  MUFU.EX2 R48, R48 ;  /* 0x0000003000307308 */ /* 0x000fe20000000800 */
[----:B--2---:R-:W-:Y:S03]  /*1c9e0*/  HMMA.16816.F32 R136, R12, R20, R136 ;  /* 0x000000140c88723c */ /* 0x004fe60000001888 */
[----:B------:R-:W-:Y:S01]  /*1c9f0*/  FADD.FTZ R20, R168, R167 ;  /* 0x000000a7a8147221 */ /* 0x000fe20000010000 */
[----:B------:R-:W-:-:S03]  /*1ca00*/  FADD.FTZ R62, R62, R65 ;  /* 0x000000413e3e7221 */ /* 0x000fc60000010000 */
[----:B------:R-:W-:Y:S01]  /*1ca10*/  FADD.FTZ R20, R197, R20 ;  /* 0x00000014c5147221 */ /* 0x000fe20000010000 */
[----:B------:R-:W-:Y:S01]  /*1ca20*/  FADD.FTZ R63, R63, R62 ;  /* 0x0000003e3f3f7221 */ /* 0x000fe20000010000 */
[----:B------:R-:W2:Y:S01]  /*1ca30*/  MUFU.EX2 R47, R47 ;  /* 0x0000002f002f7308 */ /* 0x000ea20000000800 */
[----:B------:R-:W-:Y:S03]  /*1ca40*/  HMMA.16816.F32 R24, R12, R22, R24 ;  /* 0x000000160c18723c */ /* 0x000fe60000001818 */
[----:B----4-:R-:W-:Y:S01]  /*1ca50*/  F2FP.F16.F32.PACK_AB R13, R142, R121 ;  /* 0x000000798e0d723e */ /* 0x010fe200000000ff */
[----:B------:R-:W-:Y:S01]  /*1ca60*/  FADD.FTZ R60, R60, R63 ;  /* 0x0000003f3c3c7221 */ /* 0x000fe20000010000 */
[----:B-1----:R-:W-:Y:S02]  /*1ca70*/  F2FP.F16.F32.PACK_AB R15, R212, R157 ;  /* 0x0000009dd40f723e */ /* 0x002fe400000000ff */
[----:B------:R-:W-:Y:S01]  /*1ca80*/  @P4 IADD3 R197, PT, PT, R57, -0x3, RZ ;  /* 0xfffffffd39c54810 */ /* 0x000fe20007ffe0ff */
        /* <DEDUP_REMOVED lines=15> */
[C---:B-----5:R-:W-:Y:S03]  /*1cb80*/  HMMA.16816.F32 R16, R12.reuse, R28, R16 ;  /* 0x0000001c0c10723c */ /* 0x060fe60000001810 */
[----:B------:R-:W-:Y:S01]  /*1cb90*/  FADD.FTZ R29, R151, R20 ;  /* 0x00000014971d7221 */ /* 0x000fe20000010000 */
[----:B------:R-:W-:Y:S01]  /*1cba0*/  MUFU.EX2 R131, R131 ;  /* 0x0000008300837308 */ /* 0x000fe20000000800 */
[----:B------:R-:W1:Y:S01]  /*1cbb0*/  LDSM.16.MT88.4 R20, [R32+0x8800] ;  /* 0x008800002014783b */ /* 0x000e620000004200 */
[----:B------:R-:W-:Y:S01]  /*1cbc0*/  FADD.FTZ R2, R2, R51 ;  /* 0x0000003302027221 */ /* 0x000fe20000010000 */
[----:B------:R-:W-:Y:S01]  /*1cbd0*/  FADD.FTZ R29, R158, R29 ;  /* 0x0000001d9e1d7221 */ /* 0x000fe20000010000 */
[C---:B------:R-:W-:Y:S03]  /*1cbe0*/  HMMA.16816.F32 R4, R12.reuse, R30, R4 ;  /* 0x0000001e0c04723c */ /* 0x040fe60000001804 */
[----:B------:R-:W-:Y:S01]  /*1cbf0*/  FADD.FTZ R156, R156, R29 ;  /* 0x0000001d9c9c7221 */ /* 0x000fe20000010000 */
[----:B------:R-:W4:Y:S01]  /*1cc00*/  MUFU.EX2 R116, R116 ;  /* 0x0000007400747308 */ /* 0x000f220000000800 */
[----:B------:R5:W5:Y:S01]  /*1cc10*/  LDSM.16.MT88.4 R28, [R0+0x3800] ;  /* 0x00380000001c783b */ /* 0x000b620000004200 */
[----:B------:R-:W-:Y:S01]  /*1cc20*/  FADD.FTZ R121, R121, R2 ;  /* 0x0000000279797221 */ /* 0x000fe20000010000 */
[----:B------:R-:W-:Y:S01]  /*1cc30*/  FADD.FTZ R201, R201, R156 ;  /* 0x0000009cc9c97221 */ /* 0x000fe20000010000 */
[-C--:B------:R-:W-:Y:S01]  /*1cc40*/  MOV R2, R50.reuse ;  /* 0x0000003200027202 */ /* 0x080fe20000000f00 */
[----:B---3--:R-:W-:Y:S03]  /*1cc50*/  HMMA.16816.F32 R136, R12, R8, R136 ;  /* 0x000000080c88723c */ /* 0x008fe60000001888 */
[----:B------:R-:W-:Y:S01]  /*1cc60*/  FADD.FTZ R150, R150, R201 ;  /* 0x000000c996967221 */ /* 0x000fe20000010000 */
[----:B------:R-:W-:Y:S01]  /*1cc70*/  MUFU.EX2 R44, R44 ;  /* 0x0000002c002c7308 */ /* 0x000fe20000000800 */
[----:B------:R-:W-:Y:S01]  /*1cc80*/  FADD.FTZ R142, R142, R121 ;  /* 0x000000798e8e7221 */ /* 0x000fe20000010000 */
[----:B------:R-:W-:Y:S01]  /*1cc90*/  @P4 MOV R2, R50 ;  /* 0x0000003200024202 */ /* 0x000fe20000000f00 */
[----:B------:R-:W-:-:S02]  /*1cca0*/  FADD.FTZ R150, R129, R150 ;  /* 0x0000009681967221 */ /* 0x000fc40000010000 */
[----:B------:R-:W-:Y:S01]  /*1ccb0*/  FADD.FTZ R157, R157, R142 ;  /* 0x0000008e9d9d7221 */ /* 0x000fe20000010000 */
[----:B------:R-:W-:Y:S03]  /*1ccc0*/  HMMA.16816.F32 R24, R12, R10, R24 ;  /* 0x0000000a0c18723c */ /* 0x000fe60000001818 */
[----:B------:R-:W-:Y:S01]  /*1ccd0*/  FADD.FTZ R115, R115, R150 ;  /* 0x0000009673737221 */ /* 0x000fe20000010000 */
[----:B------:R-:W3:Y:S01]  /*1cce0*/  MUFU.EX2 R43, R43 ;  /* 0x0000002b002b7308 */ /* 0x000ee20000000800 */
[----:B------:R-:W5:Y:S01]  /*1ccf0*/  LDSM.16.MT88.4 R8, [R32+0x8c00] ;  /* 0x008c00002008783b */ /* 0x000f620000004200 */
[----:B--2---:R-:W-:Y:S01]  /*1cd00*/  F2FP.F16.F32.PACK_AB R13, R162, R153 ;  /* 0x00000099a20d723e */ /* 0x004fe200000000ff */
[----:B------:R-:W-:Y:S01]  /*1cd10*/  FADD.FTZ R115, R120, R115 ;  /* 0x0000007378737221 */ /* 0x000fe20000010000 */
[----:B----4-:R-:W-:Y:S01]  /*1cd20*/  F2FP.F16.F32.PACK_AB R15, R116, R131 ;  /* 0x00000083740f723e */ /* 0x010fe200000000ff */
        /* <DEDUP_REMOVED lines=8> */
[----:B---3--:R-:W-:-:S02]  /*1cdb0*/  F2FP.F16.F32.PACK_AB R12, R43, R44 ;  /* 0x0000002c2b0c723e */ /* 0x008fc400000000ff */
        /* <DEDUP_REMOVED lines=10> */
[----:B-1----:R-:W-:Y:S03]  /*1ce60*/  HMMA.16816.F32 R4, R12, R22, R4 ;  /* 0x000000160c04723c */ /* 0x002fe60000001804 */
[----:B------:R-:W-:-:S04]  /*1ce70*/  FADD.FTZ R47, R47, R48 ;  /* 0x000000302f2f7221 */ /* 0x000fc80000010000 */
[----:B------:R-:W-:Y:S01]  /*1ce80*/  FADD.FTZ R46, R46, R47 ;  /* 0x0000002f2e2e7221 */ /* 0x000fe20000010000 */
[----:B------:R-:W-:Y:S01]  /*1ce90*/  MUFU.EX2 R39, R39 ;  /* 0x0000002700277308 */ /* 0x000fe20000000800 */
[----:B------:R-:W-:Y:S03]  /*1cea0*/  HMMA.16816.F32 R16, R12, R20, R16 ;  /* 0x000000140c10723c */ /* 0x000fe60000001810 */
[----:B------:R-:W-:-:S04]  /*1ceb0*/  FADD.FTZ R45, R45, R46 ;  /* 0x0000002e2d2d7221 */ /* 0x000fc80000010000 */
[----:B-----5:R-:W-:Y:S01]  /*1cec0*/  FADD.FTZ R0, R44, R45 ;  /* 0x0000002d2c007221 */ /* 0x020fe20000010000 */
[----:B------:R-:W1:Y:S01]  /*1ced0*/  MUFU.EX2 R38, R38 ;  /* 0x0000002600267308 */ /* 0x000e620000000800 */
[----:B------:R-:W-:Y:S03]  /*1cee0*/  HMMA.16816.F32 R136, R12, R28, R136 ;  /* 0x0000001c0c88723c */ /* 0x000fe60000001888 */
[----:B------:R-:W-:-:S04]  /*1cef0*/  FADD.FTZ R0, R43, R0 ;  /* 0x000000002b007221 */ /* 0x000fc80000010000 */
[----:B------:R-:W-:Y:S01]  /*1cf00*/  FADD.FTZ R41, R41, R0 ;  /* 0x0000000029297221 */ /* 0x000fe20000010000 */
[----:B------:R-:W-:Y:S01]  /*1cf10*/  MUFU.EX2 R37, R37 ;  /* 0x0000002500257308 */ /* 0x000fe20000000800 */
[----:B------:R-:W-:Y:S03]  /*1cf20*/  HMMA.16816.F32 R24, R12, R30, R24 ;  /* 0x0000001e0c18723c */ /* 0x000fe60000001818 */
[----:B---3--:R-:W-:Y:S01]  /*1cf30*/  F2FP.F16.F32.PACK_AB R13, R35, R84 ;  /* 0x00000054230d723e */ /* 0x008fe200000000ff */
[----:B------:R-:W-:Y:S01]  /*1cf40*/  FADD.FTZ R40, R40, R41 ;  /* 0x0000002928287221 */ /* 0x000fe20000010000 */
[-C--:B------:R-:W-:Y:S02]  /*1cf50*/  MOV R0, R49.reuse ;  /* 0x0000003100007202 */ /* 0x080fe40000000f00 */
[----:B------:R-:W-:Y:S01]  /*1cf60*/  @P4 MOV R0, R49 ;  /* 0x0000003100004202 */ /* 0x000fe20000000f00 */
        /* <DEDUP_REMOVED lines=9> */
[----:B------:R-:W-:Y:S03]  /*1d000*/  HMMA.16816.F32 R140, R12, R10, R4 ;  /* 0x0000000a0c8c723c */ /* 0x000fe60000001804 */
[----:B------:R-:W-:-:S04]  /*1d010*/  FADD.FTZ R5, R131, R162 ;  /* 0x000000a283057221 */ /* 0x000fc80000010000 */
[----:B------:R-:W-:Y:S01]  /*1d020*/  FADD.FTZ R5, R116, R5 ;  /* 0x0000000574057221 */ /* 0x000fe20000010000 */
[----:B------:R-:W-:Y:S03]  /*1d030*/  HMMA.16816.F32 R136, R12, R132, R136 ;  /* 0x000000840c88723c */ /* 0x000fe60000001888 */
[----:B------:R-:W-:-:S04]  /*1d040*/  FADD.FTZ R84, R84, R5 ;  /* 0x0000000554547221 */ /* 0x000fc80000010000 */
[----:B------:R-:W-:Y:S01]  /*1d050*/  FADD.FTZ R35, R35, R84 ;  /* 0x0000005423237221 */ /* 0x000fe20000010000 */
[----:B------:R-:W-:Y:S03]  /*1d060*/  HMMA.16816.F32 R144, R12, R8, R16 ;  /* 0x000000080c90723c */ /* 0x000fe60000001810 */
[----:B------:R-:W-:-:S04]  /*1d070*/  FADD.FTZ R34, R34, R35 ;  /* 0x0000002322227221 */ /* 0x000fc80000010000 */
[----:B------:R-:W-:Y:S01]  /*1d080*/  FADD.FTZ R199, R199, R34 ;  /* 0x00000022c7c77221 */ /* 0x000fe20000010000 */
[----:B------:R-:W-:Y:S01]  /*1d090*/  HMMA.16816.F32 R132, R12, R134, R24 ;  /* 0x000000860c84723c */ /* 0x000fe20000001818 */
[----:B------:R-:W-:-:S04]  /*1d0a0*/  NOP ;  /* 0x0000000000007918 */ /* 0x000fc80000000000 */
[----:B------:R-:W-:-:S15]  /*1d0b0*/  @P4 BRA `(.L_x_4796) ;  /* 0x0000000000044947 */ /* 0x000fde0003800000 */
.L_x_4787:
[----:B------:R-:W-:-:S07]  /*1d0c0*/  IADD3 R197, PT, PT, R3, -0x1, RZ ;  /* 0xffffffff03c57810 */ /* 0x000fce0007ffe0ff */
.L_x_4796:
[----:B------:R-:W-:Y:S05]  /*1d0d0*/  BSYNC B2 ;  /* 0x0000000000027941 */ /* 0x000fea0003800000 */
.L_x_4786:
[----:B------:R-:W-:-:S13]  /*1d0e0*/  ISETP.GE.AND P0, PT, R197, R174, PT ;  /* 0x000000aec500720c */ /* 0x000fda0003f06270 */
[----:B------:R-:W-:Y:S05]  /*1d0f0*/  @!P0 BRA `(.L_x_4797) ;  /* 0x00000098008c8947 */ /* 0x000fea0003800000 */
[----:B------:R-:W-:Y:S01]  /*1d100*/  ISETP.NE.U32.AND P3, PT, R190, RZ, PT ;  /* 0x000000ffbe00720c */ /* 0x000fe20003f65070 */
[----:B------:R-:W-:Y:S02]  /*1d110*/  IMAD.MOV.U32 R151, RZ, RZ, R0 ;  /* 0x000000ffff977224 */ /* 0x000fe400078e0000 */
[----:B------:R-:W-:Y:S01]  /*1d120*/  IMAD.MOV.U32 R150, RZ, RZ, R2 ;  /* 0x000000ffff967224 */ /* 0x000fe200078e0002 */
[----:B------:R-:W-:-:S13]  /*1d130*/  ISETP.NE.AND.EX P3, PT, R191, RZ, PT, P3 ;  /* 0x000000ffbf00720c */ /* 0x000fda0003f65330 */
.L_x_4804:
        /* <DEDUP_REMOVED lines=78> */
.L_x_4799:
[----:B------:R-:W-:Y:S05]  /*1d620*/  BSYNC.RECONVERGENT B0 ;  /* 0x0000000000007941 */ /* 0x000fea0003800200 */
.L_x_4798:
[C---:B------:R-:W-:Y:S01]  /*1d630*/  LOP3.LUT R4, R169.reuse, 0x18, RZ, 0xc0, !PT ;  /* 0x00000018a9047812 */ /* 0x040fe200078ec0ff */
[----:B------:R-:W1:Y:S01]  /*1d640*/  S2UR UR6, SR_CgaCtaId ;  /* 0x00000000000679c3 */ /* 0x000e620000008800 */
[----:B------:R-:W-:Y:S01]  /*1d650*/  LOP3.LUT R5, R169, 0xc0, RZ, 0xc0, !PT ;  /* 0x000000c0a9057812 */ /* 0x000fe200078ec0ff */
[----:B------:R-:W-:Y:S01]  /*1d660*/  UMOV UR7, 0x400 ;  /* 0x0000040000077882 */ /* 0x000fe20000000000 */
[----:B------:R-:W-:Y:S01]  /*1d670*/  ISETP.GE.AND P0, PT, R4, R185, PT ;  /* 0x000000b90400720c */ /* 0x000fe20003f06270 */
[----:B------:R-:W-:Y:S01]  /*1d680*/  BSSY.RECONVERGENT B1, `(.L_x_4800) ;  /* 0x000024a000017945 */ /* 0x000fe20003800200 */
[C---:B------:R-:W-:Y:S02]  /*1d690*/  SHF.L.U64.HI R4, R172.reuse, 0x6, R173 ;  /* 0x00000006ac047819 */ /* 0x040fe400000102ad */
[----:B------:R-:W-:Y:S02]  /*1d6a0*/  LOP3.LUT R6, R5, 0x18, R164, 0xf8, !PT ;  /* 0x0000001805067812 */ /* 0x000fe400078ef8a4 */
[----:B------:R-:W-:Y:S01]  /*1d6b0*/  SHF.L.U32 R5, R172, 0x6, RZ ;  /* 0x00000006ac057819 */ /* 0x000fe200000006ff */
[----:B------:R-:W2:Y:S01]  /*1d6c0*/  S2R R164, SR_TID.X ;  /* 0x0000000000a47919 */ /* 0x000ea20000002100 */
[----:B------:R-:W-:Y:S02]  /*1d6d0*/  LOP3.LUT R6, R6, 0x18, R169, 0x78, !PT ;  /* 0x0000001806067812 */ /* 0x000fe400078e78a9 */
[----:B------:R-:W-:Y:S02]  /*1d6e0*/  IADD3 R10, P1, PT, R5, R178, RZ ;  /* 0x000000b2050a7210 */ /* 0x000fe40007f3e0ff */
[----:B------:R-:W-:Y:S02]  /*1d6f0*/  LOP3.LUT R6, R177, R6, RZ, 0xfc, !PT ;  /* 0x00000006b1067212 */ /* 0x000fe400078efcff */
[----:B------:R-:W-:Y:S02]  /*1d700*/  IADD3.X R11, PT, PT, R4, R179, RZ, P1, !PT ;  /* 0x000000b3040b7210 */ /* 0x000fe40000ffe4ff */
[-C--:B------:R-:W-:Y:S04]  /*1d710*/  IADD3 R8, P2, PT, R10, R5.reuse, RZ ;  /* 0x000000050a087210 */ /* 0x080fe80007f5e0ff */
[-C--:B------:R-:W-:Y:S02]  /*1d720*/  IADD3.X R9, PT, PT, R11, R4.reuse, RZ, P2, !PT ;  /* 0x000000040b097210 */ /* 0x080fe400017fe4ff */
[-C--:B------:R-:W-:Y:S04]  /*1d730*/  IADD3 R12, P1, PT, R8, R5.reuse, RZ ;  /* 0x00000005080c7210 */ /* 0x080fe80007f3e0ff */
[-C--:B------:R-:W-:Y:S02]  /*1d740*/  IADD3.X R13, PT, PT, R9, R4.reuse, RZ, P1, !PT ;  /* 0x00000004090d7210 */ /* 0x080fe40000ffe4ff */
[-C--:B------:R-:W-:Y:S04]  /*1d750*/  IADD3 R16, P2, PT, R12, R5.reuse, RZ ;  /* 0x000000050c107210 */ /* 0x080fe80007f5e0ff */
[-C--:B------:R-:W-:Y:S02]  /*1d760*/  IADD3.X R17, PT, PT, R13, R4.reuse, RZ, P2, !PT ;  /* 0x000000040d117210 */ /* 0x080fe400017fe4ff */
[-C--:B------:R-:W-:Y:S04]  /*1d770*/  IADD3 R14, P1, PT, R16, R5.reuse, RZ ;  /* 0x00000005100e7210 */ /* 0x080fe80007f3e0ff */
[-C--:B------:R-:W-:Y:S01]  /*1d780*/  IADD3.X R15, PT, PT, R17, R4.reuse, RZ, P1, !PT ;  /* 0x00000004110f7210 */ /* 0x080fe20000ffe4ff */
[----:B-1----:R-:W-:Y:S01]  /*1d790*/  ULEA UR6, UR6, UR7, 0x18 ;  /* 0x0000000706067291 */ /* 0x002fe2000f8ec0ff */
[C---:B--2---:R-:W-:Y:S02]  /*1d7a0*/  SHF.L.U32 R153, R164.reuse, 0x4, RZ ;  /* 0x00000004a4997819 */ /* 0x044fe400000006ff */
[----:B------:R-:W-:Y:S02]  /*1d7b0*/  SHF.L.U32 R168, R164, 0x5, RZ ;  /* 0x00000005a4a87819 */ /* 0x000fe400000006ff */
[C---:B------:R-:W-:Y:S02]  /*1d7c0*/  LOP3.LUT R166, R153.reuse, 0x3e00, RZ, 0xc0, !PT ;  /* 0x00003e0099a67812 */ /* 0x040fe400078ec0ff */
[----:B------:R-:W-:Y:S02]  /*1d7d0*/  LEA R201, R6, UR6, 0x1 ;  /* 0x0000000606c97c11 */ /* 0x000fe4000f8e08ff */
[--C-:B------:R-:W-:Y:S02]  /*1d7e0*/  LOP3.LUT R155, R166, 0x20, R168.reuse, 0xf8, !PT ;  /* 0x00000020a69b7812 */ /* 0x100fe400078ef8a8 */
[-C--:B------:R-:W-:Y:S01]  /*1d7f0*/  IADD3 R6, P2, PT, R14, R5.reuse, RZ ;  /* 0x000000050e067210 */ /* 0x080fe20007f5e0ff */
[----:B------:R-:W-:Y:S01]  /*1d800*/  @!PT LDS RZ, [RZ] ;  /* 0x00000000fffff984 */ /* 0x000fe20000000800 */
[----:B------:R-:W-:Y:S01]  /*1d810*/  @!PT LDS RZ, [RZ] ;  /* 0x00000000fffff984 */ /* 0x000fe20000000800 */
[----:B------:R-:W-:Y:S01]  /*1d820*/  @!PT LDS RZ, [RZ] ;  /* 0x00000000fffff984 */ /* 0x000fe20000000800 */
[----:B------:R-:W-:Y:S01]  /*1d830*/  @!P0 LDGSTS.E.BYPASS.LTC128B.128 [R201+0x5000], desc[UR4][R178.64] ;  /* 0x05000000b2c98fae */ /* 0x000fe2000b981a04 */
[----:B------:R-:W-:Y:S02]  /*1d840*/  LOP3.LUT R153, R153, 0x100, RZ, 0xc0, !PT ;  /* 0x0000010099997812 */ /* 0x000fe400078ec0ff */
[-C--:B------:R-:W-:Y:S02]  /*1d850*/  IADD3.X R7, PT, PT, R15, R4.reuse, RZ, P2, !PT ;  /* 0x000000040f077210 */ /* 0x080fe400017fe4ff */
[--C-:B------:R-:W-:Y:S02]  /*1d860*/  LOP3.LUT R0, R155, 0x100, R168.reuse, 0xf8, !PT ;  /* 0x000001009b007812 */ /* 0x100fe400078ef8a8 */
[----:B------:R-:W-:Y:S01]  /*1d870*/  @!P0 IADD3 R18, P1, PT, R6, R5, RZ ;  /* 0x0000000506128210 */ /* 0x000fe20007f3e0ff */
[----:B------:R-:W-:Y:S01]  /*1d880*/  @P0 STS.128 [R201+0x5000], RZ ;  /* 0x005000ffc9000388 */ /* 0x000fe20000000c00 */
[--C-:B------:R-:W-:Y:S02]  /*1d890*/  LOP3.LUT R152, R153, 0x20, R168.reuse, 0xf8, !PT ;  /* 0x0000002099987812 */ /* 0x100fe400078ef8a8 */
[----:B------:R-:W-:Y:S02]  /*1d8a0*/  @!P0 IADD3.X R19, PT, PT, R7, R4, RZ, P1, !PT ;  /* 0x0000000407138210 */ /* 0x000fe40000ffe4ff */
[C---:B------:R-:W-:Y:S02]  /*1d8b0*/  SHF.L.U32 R2, R164.reuse, 0x2, RZ ;  /* 0x00000002a4027819 */ /* 0x040fe400000006ff */
[----:B------:R-:W-:Y:S01]  /*1d8c0*/  LOP3.LUT R3, R164, 0x8, RZ, 0xc0, !PT ;  /* 0x00000008a4037812 */ /* 0x000fe200078ec0ff */
[----:B------:R-:W-:Y:S01]  /*1d8d0*/  @!PT LDS RZ, [RZ] ;  /* 0x00000000fffff984 */ /* 0x000fe20000000800 */
[----:B------:R-:W-:Y:S01]  /*1d8e0*/  @!PT LDS RZ, [RZ] ;  /* 0x00000000fffff984 */ /* 0x000fe20000000800 */
[----:B------:R-:W-:Y:S01]  /*1d8f0*/  @!PT LDS RZ, [RZ] ;  /* 0x00000000fffff984 */ /* 0x000fe20000000800 */
[----:B------:R-:W-:Y:S01]  /*1d900*/  @!P0 LDGSTS.E.BYPASS.LTC128B.128 [R201+0x5800], desc[UR4][R10.64] ;  /* 0x058000000ac98fae */ /* 0x000fe2000b981a04 */
[----:B------:R-:W-:Y:S02]  /*1d910*/  LOP3.LUT R2, R2, 0x18, RZ, 0xc0, !PT ;  /* 0x0000001802027812 */ /* 0x000fe400078ec0ff */
[----:B------:R-:W-:Y:S02]  /*1d920*/  LOP3.LUT R3, R3, 0xc0, R168, 0xf8, !PT ;  /* 0x000000c003037812 */ /* 0x000fe400078ef8a8 */
[----:B------:R-:W-:Y:S02]  /*1d930*/  LOP3.LUT P2, RZ, R164, 0x4, RZ, 0xc0, !PT ;  /* 0x00000004a4ff7812 */ /* 0x000fe4000784c0ff */
[----:B------:R-:W-:Y:S01]  /*1d940*/  LOP3.LUT R3, R152, R3, R2, 0xf6, !PT ;  /* 0x0000000398037212 */ /* 0x000fe200078ef602 */
[----:B------:R-:W-:Y:S01]  /*1d950*/  @P0 STS.128 [R201+0x5800], RZ ;  /* 0x005800ffc9000388 */ /* 0x000fe20000000c00 */
[----:B------:R-:W-:Y:S02]  /*1d960*/  SHF.R.U32.HI R165, RZ, 0x1, R164 ;  /* 0x00000001ffa57819 */ /* 0x000fe400000116a4 */
[----:B------:R-:W-:Y:S02]  /*1d970*/  ISETP.GT.AND P1, PT, R197, R174, PT ;  /* 0x000000aec500720c */ /* 0x000fe40003f24270 */
[----:B------:R-:W-:Y:S03]  /*1d980*/  LOP3.LUT R167, R165, 0x8, RZ, 0xc0, !PT ;  /* 0x00000008a5a77812 */ /* 0x000fe600078ec0ff */
[----:B------:R-:W-:Y:S01]  /*1d990*/  @!PT LDS RZ, [RZ] ;  /* 0x00000000fffff984 */ /* 0x000fe20000000800 */
[----:B------:R-:W-:Y:S01]  /*1d9a0*/  @!PT LDS RZ, [RZ] ;  /* 0x00000000fffff984 */ /* 0x000fe20000000800 */
[----:B------:R-:W-:Y:S01]  /*1d9b0*/  @!PT LDS RZ, [RZ] ;  /* 0x00000000fffff984 */ /* 0x000fe20000000800 */
[----:B------:R1:W-:Y:S01]  /*1d9c0*/  @!P0 LDGSTS.E.BYPASS.LTC128B.128 [R201+0x6000], desc[UR4][R8.64] ;  /* 0x0600000008c98fae */ /* 0x0003e2000b981a04 */
[----:B------:R-:W-:Y:S04]  /*1d9d0*/  LOP3.LUT R167, R167, 0xc0, R168, 0xf8, !PT ;  /* 0x000000c0a7a77812 */ /* 0x000fe800078ef8a8 */
[----:B------:R-:W-:Y:S02]  /*1d9e0*/  LOP3.LUT R167, R167, R2, RZ, 0x3c, !PT ;  /* 0x00000002a7a77212 */ /* 0x000fe400078e3cff */
[----:B------:R-:W-:Y:S01]  /*1d9f0*/  LEA R2, R3, UR6, 0x1 ;  /* 0x0000000603027c11 */ /* 0x000fe2000f8e08ff */
[----:B------:R-:W-:Y:S01]  /*1da00*/  @P0 STS.128 [R201+0x6000], RZ ;  /* 0x006000ffc9000388 */ /* 0x000fe20000000c00 */
[----:B------:R-:W-:Y:S02]  /*1da10*/  LOP3.LUT R0, R0, R167, RZ, 0xfc, !PT ;  /* 0x000000a700007212 */ /* 0x000fe400078efcff */
[----:B------:R-:W-:Y:S02]  /*1da20*/  MOV R3, 0x20 ;  /* 0x0000002000037802 */ /* 0x000fe40000000f00 */
[----:B------:R-:W-:Y:S02]  /*1da30*/  LEA R156, R0, UR6, 0x1 ;  /* 0x00000006009c7c11 */ /* 0x000fe4000f8e08ff */
[----:B------:R-:W-:Y:S01]  /*1da40*/  SEL R3, R3, 0xffffffe0, !P2 ;  /* 0xffffffe003037807 */ /* 0x000fe20005000000 */
[----:B------:R-:W-:Y:S01]  /*1da50*/  @!PT LDS RZ, [RZ] ;  /* 0x00000000fffff984 */ /* 0x000fe20000000800 */
[----:B------:R-:W-:Y:S01]  /*1da60*/  @!PT LDS RZ, [RZ] ;  /* 0x00000000fffff984 */ /* 0x000fe20000000800 */
[----:B------:R-:W-:Y:S01]  /*1da70*/  @!PT LDS RZ, [RZ] ;  /* 0x00000000fffff984 */ /* 0x000fe20000000800 */
[----:B------:R-:W-:Y:S03]  /*1da80*/  @!P0 LDGSTS.E.BYPASS.LTC128B.128 [R201+0x6800], desc[UR4][R12.64] ;  /* 0x068000000cc98fae */ /* 0x000fe6000b981a04 */
[-C--:B------:R-:W-:Y:S05]  /*1da90*/  IADD3 R0, PT, PT, R2, R3.reuse, RZ ;  /* 0x0000000302007210 */ /* 0x080fea0007ffe0ff */
        /* <DEDUP_REMOVED lines=22> */
[----:B------:R3:W-:Y:S08]  /*1dc00*/  LDSM.16.M88.4 R152, [R156] ;  /* 0x000000009c98783b */ /* 0x0007f00000000200 */
[----:B-1----:R-:W1:Y:S08]  /*1dc10*/  LDSM.16.M88.4 R8, [R2+0x1000] ;  /* 0x001000000208783b */ /* 0x002e700000000200 */
[----:B--2---:R-:W2:Y:S01]  /*1dc20*/  LDSM.16.M88.4 R16, [R2+0x1400] ;  /* 0x001400000210783b */ /* 0x004ea20000000200 */
[----:B---3--:R-:W-:Y:S07]  /*1dc30*/  IADD3 R156, PT, PT, R156, R3, RZ ;  /* 0x000000039c9c7210 */ /* 0x008fee0007ffe0ff */
        /* <DEDUP_REMOVED lines=123> */
[----:B------:R2:W1:Y:S01]  /*1e3f0*/  MUFU.TANH R40, R13 ;  /* 0x0000000d00287308 */ /* 0x0004620000002400 */
        /* <DEDUP_REMOVED lines=13> */
[-C--:B--2---:R-:W-:Y:S03]  /*1e4d0*/  FMUL.FTZ R13, R51, R200.reuse ;  /* 0x000000c8330d7220 */ /* 0x084fe60000410000 */
[----:B------:R-:W2:Y:S01]  /*1e4e0*/  MUFU.TANH R234, R33 ;  /* 0x0000002100ea7308 */ /* 0x000ea20000002400 */
        /* <DEDUP_REMOVED lines=8> */
[----:B------:R-:W2:Y:S01]  /*1e570*/  MUFU.TANH R236, R35 ;  /* 0x0000002300ec7308 */ /* 0x000ea20000002400 */
[-C--:B------:R-:W-:Y:S01]  /*1e580*/  FMUL.FTZ R58, R58, R200.reuse ;  /* 0x000000c83a3a7220 */ /* 0x080fe20000410000 */
[C---:B-----5:R-:W-:Y:S08]  /*1e590*/  HMMA.16816.F32 R60, R156.reuse, R8, R60 ;  /* 0x000000089c3c723c */ /* 0x060ff0000000183c */
[----:B------:R5:W2:Y:S01]  /*1e5a0*/  MUFU.TANH R56, R21 ;  /* 0x0000001500387308 */ /* 0x000aa20000002400 */
[-C--:B-1----:R-:W-:Y:S01]  /*1e5b0*/  FMUL.FTZ R15, R53, R200.reuse ;  /* 0x000000c8350f7220 */ /* 0x082fe20000410000 */
[C---:B------:R-:W-:Y:S01]  /*1e5c0*/  HMMA.16816.F32 R64, R156.reuse, R10, R64 ;  /* 0x0000000a9c40723c */ /* 0x040fe20000001840 */
[----:B------:R-:W1:Y:S07]  /*1e5d0*/  LDSM.16.M88.4 R8, [R0+0x3400] ;  /* 0x003400000008783b */ /* 0x000e6e0000000200 */
[----:B------:R-:W1:Y:S01]  /*1e5e0*/  MUFU.TANH R240, R39 ;  /* 0x0000002700f07308 */ /* 0x000e620000002400 */
[C---:B---3--:R-:W-:Y:S03]  /*1e5f0*/  HMMA.16816.F32 R68, R156.reuse, R4, R68 ;  /* 0x000000049c44723c */ /* 0x048fe60000001844 */
[-C--:B------:R-:W-:Y:S01]  /*1e600*/  FMUL.FTZ R23, R63, R200.reuse ;  /* 0x000000c83f177220 */ /* 0x080fe20000410000 */
[-C--:B------:R-:W-:Y:S05]  /*1e610*/  FMUL.FTZ R60, R60, R200.reuse ;  /* 0x000000c83c3c7220 */ /* 0x080fea0000410000 */
[----:B------:R-:W3:Y:S01]  /*1e620*/  MUFU.TANH R248, R45 ;  /* 0x0000002d00f87308 */ /* 0x000ee20000002400 */
[-C--:B-----5:R-:W-:Y:S01]  /*1e630*/  FMUL.FTZ R21, R61, R200.reuse ;  /* 0x000000c83d157220 */ /* 0x0a0fe20000410000 */
        /* <DEDUP_REMOVED lines=10> */
[----:B------:R-:W2:Y:S01]  /*1e6e0*/  MUFU.TANH R252, R49 ;  /* 0x0000003100fc7308 */ /* 0x000ea20000002400 */
[-C--:B------:R-:W-:Y:S01]  /*1e6f0*/  FMUL.FTZ R70, R70, R200.reuse ;  /* 0x000000c846467220 */ /* 0x080fe20000410000 */
[-C--:B------:R-:W-:Y:S01]  /*1e700*/  FMUL.FTZ R37, R72, R200.reuse ;  /* 0x000000c848257220 */ /* 0x080fe20000410000 */
[-C--:B------:R-:W-:Y:S07]  /*1e710*/  FMUL.FTZ R33, R73, R200.reuse ;  /* 0x000000c849217220 */ /* 0x080fee0000410000 */
[----:B------:R-:W2:Y:S01]  /*1e720*/  MUFU.TANH R154, R59 ;  /* 0x0000003b009a7308 */ /* 0x000ea20000002400 */
[-C--:B------:R-:W-:Y:S01]  /*1e730*/  FMUL.FTZ R74, R74, R200.reuse ;  /* 0x000000c84a4a7220 */ /* 0x080fe20000410000 */
[-C--:B------:R-:W-:Y:S01]  /*1e740*/  FMUL.FTZ R35, R75, R200.reuse ;  /* 0x000000c84b237220 */ /* 0x080fe20000410000 */
[C---:B-1----:R-:W-:Y:S07]  /*1e750*/  HMMA.16816.F32 R76, R156.reuse, R8, R76 ;  /* 0x000000089c4c723c */ /* 0x042fee000000184c */
[----:B------:R1:W1:Y:S01]  /*1e760*/  MUFU.TANH R64, R29 ;  /* 0x0000001d00407308 */ /* 0x0002620000002400 */
[C---:B------:R-:W-:Y:S01]  /*1e770*/  HMMA.16816.F32 R80, R156.reuse, R10, R80 ;  /* 0x0000000a9c50723c */ /* 0x040fe20000001850 */
[----:B------:R-:W4:Y:S08]  /*1e780*/  LDSM.16.M88.4 R8, [R0+0x3c00] ;  /* 0x003c00000008783b */ /* 0x000f300000000200 */
[----:B------:R3:W2:Y:S01]  /*1e790*/  MUFU.TANH R72, R37 ;  /* 0x0000002500487308 */ /* 0x0006a20000002400 */
[C---:B-----5:R-:W-:Y:S03]  /*1e7a0*/  HMMA.16816.F32 R84, R156.reuse, R4, R84 ;  /* 0x000000049c54723c */ /* 0x060fe60000001854 */
[-C--:B------:R-:W-:Y:S06]  /*1e7b0*/  FMUL.FTZ R76, R76, R200.reuse ;  /* 0x000000c84c4c7220 */ /* 0x080fec0000410000 */
[----:B------:R5:W2:Y:S01]  /*1e7c0*/  MUFU.TANH R244, R42 ;  /* 0x0000002a00f47308 */ /* 0x000aa20000002400 */
[-C--:B-1----:R-:W-:Y:S01]  /*1e7d0*/  FMUL.FTZ R29, R69, R200.reuse ;  /* 0x000000c8451d7220 */ /* 0x082fe20000410000 */
[-C--:B------:R-:W-:Y:S01]  /*1e7e0*/  FMUL.FTZ R78, R78, R200.reuse ;  /* 0x000000c84e4e7220 */ /* 0x080fe20000410000 */
[-C--:B------:R-:W-:Y:S01]  /*1e7f0*/  FMUL.FTZ R39, R79, R200.reuse ;  /* 0x000000c84f277220 */ /* 0x080fe20000410000 */
[C---:B------:R-:W-:Y:S01]  /*1e800*/  HMMA.16816.F32 R88, R156.reuse, R6, R88 ;  /* 0x000000069c58723c */ /* 0x040fe20000001858 */
[----:B------:R-:W1:Y:S02]  /*1e810*/  LDSM.16.M88.4 R4, [R0+0x4000] ;  /* 0x004000000004783b */ /* 0x000e640000000200 */
[-C--:B------:R-:W-:Y:S03]  /*1e820*/  FMUL.FTZ R41, R81, R200.reuse ;  /* 0x000000c851297220 */ /* 0x080fe60000410000 */
[----:B------:R-:W1:Y:S01]  /*1e830*/  MUFU.TANH R162, R162 ;  /* 0x000000a200a27308 */ /* 0x000e620000002400 */
[-C--:B------:R-:W-:Y:S01]  /*1e840*/  FMUL.FTZ R43, R83, R200.reuse ;  /* 0x000000c8532b7220 */ /* 0x080fe20000410000 */
[-C--:B---3--:R-:W-:Y:S01]  /*1e850*/  FMUL.FTZ R37, R77, R200.reuse ;  /* 0x000000c84d257220 */ /* 0x088fe20000410000 */
[-C--:B------:R-:W-:Y:S01]  /*1e860*/  FMUL.FTZ R82, R82, R200.reuse ;  /* 0x000000c852527220 */ /* 0x080fe20000410000 */
[-C--:B------:R-:W-:Y:S06]  /*1e870*/  FMUL.FTZ R67, R84, R200.reuse ;  /* 0x000000c854437220 */ /* 0x080fec0000410000 */
[----:B------:R-:W3:Y:S01]  /*1e880*/  MUFU.TANH R202, R202 ;  /* 0x000000ca00ca7308 */ /* 0x000ee20000002400 */
[-C--:B------:R-:W-:Y:S01]  /*1e890*/  FMUL.FTZ R84, R86, R200.reuse ;  /* 0x000000c856547220 */ /* 0x080fe20000410000 */
[-C--:B------:R-:W-:Y:S01]  /*1e8a0*/  FMUL.FTZ R65, R85, R200.reuse ;  /* 0x000000c855417220 */ /* 0x080fe20000410000 */
[-C--:B------:R-:W-:Y:S01]  /*1e8b0*/  FMUL.FTZ R86, R87, R200.reuse ;  /* 0x000000c857567220 */ /* 0x080fe20000410000 */
[-C--:B-----5:R-:W-:Y:S01]  /*1e8c0*/  FMUL.FTZ R42, R80, R200.reuse ;  /* 0x000000c8502a7220 */ /* 0x0a0fe20000410000 */
[-C--:B------:R-:W-:Y:S05]  /*1e8d0*/  FMUL.FTZ R90, R90, R200.reuse ;  /* 0x000000c85a5a7220 */ /* 0x080fea0000410000 */
[----:B------:R-:W1:Y:S01]  /*1e8e0*/  MUFU.TANH R204, R204 ;  /* 0x000000cc00cc7308 */ /* 0x000e620000002400 */
[-C--:B------:R-:W-:Y:S01]  /*1e8f0*/  FMUL.FTZ R91, R91, R200.reuse ;  /* 0x000000c85b5b7220 */ /* 0x080fe20000410000 */
[-C--:B------:R-:W-:Y:S01]  /*1e900*/  FMUL.FTZ R249, R88, R200.reuse ;  /* 0x000000c858f97220 */ /* 0x080fe20000410000 */
[-C--:B------:R-:W-:Y:S01]  /*1e910*/  FMUL.FTZ R89, R89, R200.reuse ;  /* 0x000000c859597220 */ /* 0x080fe20000410000 */
[C---:B----4-:R-:W-:Y:S06]  /*1e920*/  HMMA.16816.F32 R92, R156.reuse, R8, R92 ;  /* 0x000000089c5c723c */ /* 0x050fec000000185c */
[----:B------:R-:W4:Y:S02]  /*1e930*/  MUFU.TANH R245, R90 ;  /* 0x0000005a00f57308 */ /* 0x000f240000002400 */
[C---:B------:R-:W-:Y:S01]  /*1e940*/  HMMA.16816.F32 R96, R156.reuse, R10, R96 ;  /* 0x0000000a9c60723c */ /* 0x040fe20000001860 */
[----:B------:R-:W5:Y:S07]  /*1e950*/  LDSM.16.M88.4 R8, [R0+0x4400] ;  /* 0x004400000008783b */ /* 0x000f6e0000000200 */
        /* <DEDUP_REMOVED lines=8> */
[----:B------:R-:W3:Y:S04]  /*1e9e0*/  LDSM.16.M88.4 R4, [R0+0x4800] ;  /* 0x004800000004783b */ /* 0x000ee80000000200 */
        /* <DEDUP_REMOVED lines=20> */
[----:B------:R-:W-:Y:S04]  /*1eb30*/  DEPBAR.LE SB0, 0x0 ;  /* 0x000080000000791a */ /* 0x000fe80000000000 */
[C---:B---3--:R-:W-:Y:S05]  /*1eb40*/  HMMA.16816.F32 R116, R156.reuse, R4, R116 ;  /* 0x000000049c74723c */ /* 0x048fea0000001874 */
[----:B------:R-:W3:Y:S01]  /*1eb50*/  MUFU.TANH R14, R14 ;  /* 0x0000000e000e7308 */ /* 0x000ee20000002400 */
[----:B------:R-:W-:Y:S01]  /*1eb60*/  BAR.SYNC.DEFER_BLOCKING 0x0 ;  /* 0x0000000000007b1d */ /* 0x000fe20000010000 */
[-C--:B------:R-:W-:Y:S01]  /*1eb70*/  FMUL.FTZ R88, R111, R200.reuse ;  /* 0x000000c86f587220 */ /* 0x080fe20000410000 */
[-C--:B----4-:R-:W-:Y:S01]  /*1eb80*/  FMUL.FTZ R92, R108, R200.reuse ;  /* 0x000000c86c5c7220 */ /* 0x090fe20000410000 */
[-C--:B--2---:R-:W-:Y:S01]  /*1eb90*/  FMUL.FTZ R94, R109, R200.reuse ;  /* 0x000000c86d5e7220 */ /* 0x084fe20000410000 */
[C---:B------:R-:W-:Y:S05]  /*1eba0*/  HMMA.16816.F32 R120, R156.reuse, R6, R120 ;  /* 0x000000069c78723c */ /* 0x040fea0000001878 */
[----:B------:R-:W2:Y:S01]  /*1ebb0*/  MUFU.TANH R18, R18 ;  /* 0x0000001200127308 */ /* 0x000ea20000002400 */
        /* <DEDUP_REMOVED lines=10> */
[----:B------:R-:W4:Y:S01]  /*1ec60*/  MUFU.TANH R22, R22 ;  /* 0x0000001600167308 */ /* 0x000f220000002400 */
[-C--:B------:R-:W-:Y:S01]  /*1ec70*/  FMUL.FTZ R59, R120, R200.reuse ;  /* 0x000000c8783b7220 */ /* 0x080fe20000410000 */
[-C--:B------:R-:W-:Y:S01]  /*1ec80*/  FMUL.FTZ R57, R121, R200.reuse ;  /* 0x000000c879397220 */ /* 0x080fe20000410000 */
[-C--:B------:R-:W-:Y:S01]  /*1ec90*/  FMUL.FTZ R55, R122, R200.reuse ;  /* 0x000000c87a377220 */ /* 0x080fe20000410000 */
[-C--:B------:R-:W-:Y:S01]  /*1eca0*/  FMUL.FTZ R53, R123, R200.reuse ;  /* 0x000000c87b357220 */ /* 0x080fe20000410000 */
[C---:B-----5:R-:W-:Y:S05]  /*1ecb0*/  HMMA.16816.F32 R124, R156.reuse, R8, R124 ;  /* 0x000000089c7c723c */ /* 0x060fea000000187c */
        /* <DEDUP_REMOVED lines=97> */
[----:B-1----:R-:W2:Y:S01]  /*1f2d0*/  @!P3 LD.E R42, desc[UR4][R148.64+0x38] ;  /* 0x00003804942ab980 */ /* 0x002ea2000c101900 */
        /* <DEDUP_REMOVED lines=71> */
.L_x_4803:
[----:B------:R-:W-:Y:S05]  /*1f750*/  BSYNC.RECONVERGENT B0 ;  /* 0x0000000000007941 */ /* 0x000fea0003800200 */
.L_x_4802:
        /* <DEDUP_REMOVED lines=35> */
[--C-:B------:R-:W-:Y:S01]  /*1f990*/  IMAD.X R107, R109, 0x1, R3.reuse, P4 ;  /* 0x000000016d6b7824 */ /* 0x100fe200020e0603 */
[----:B-1----:R-:W-:Y:S01]  /*1f9a0*/  LOP3.LUT R177, R169, 0x1f20, RZ, 0xc0, !PT ;  /* 0x00001f20a9b17812 */ /* 0x002fe200078ec0ff */
        /* <DEDUP_REMOVED lines=23> */
.L_x_4801:
[----:B------:R-:W-:Y:S05]  /*1fb20*/  BSYNC.RECONVERGENT B1 ;  /* 0x0000000000017941 */ /* 0x000fea0003800200 */
.L_x_4800:
[----:B-1----:R-:W-:Y:S05]  /*1fb30*/  IMAD.SHL.U32 R42, R164, 0x2, RZ ;  /* 0x00000002a42a7824 */ /* 0x002fea00078e00ff */
[----:B------:R-:W-:Y:S05]  /*1fb40*/  LOP3.LUT R42, R42, 0x6, RZ, 0xc0, !PT ;  /* 0x000000062a2a7812 */ /* 0x000fea00078ec0ff */
[----:B--2---:R-:W-:Y:S04]  /*1fb50*/  IMAD R3, R197, 0x100, R42 ;  /* 0x00000100c5037824 */ /* 0x004fe800078e022a */
[C---:B------:R-:W-:Y:S01]  /*1fb60*/  IMAD.IADD R5, R3.reuse, 0x1, R184 ;  /* 0x0000000103057824 */ /* 0x040fe200078e02b8 */
[C---:B------:R-:W-:Y:S01]  /*1fb70*/  ISETP.GE.AND P6, PT, R3.reuse, R196, PT ;  /* 0x000000c40300720c */ /* 0x040fe20003fc6270 */
        /* <DEDUP_REMOVED lines=11> */
[C---:B------:R-:W-:Y:S01]  /*1fc30*/  VIADD R107, R3.reuse, 0x20 ;  /* 0x00000020036b7836 */ /* 0x040fe20000000000 */
[C-C-:B------:R-:W-:Y:S01]  /*1fc40*/  IADD3 R7, PT, PT, R192.reuse, -0x19, -R5.reuse ;  /* 0xffffffe7c0077810 */ /* 0x140fe20007ffe805 */
[C---:B------:R-:W-:Y:S01]  /*1fc50*/  VIADD R123, R3.reuse, 0x21 ;  /* 0x00000021037b7836 */ /* 0x040fe20000000000 */
[----:B------:R-:W-:Y:S01]  /*1fc60*/  I2FP.F32.S32 R9, R9 ;  /* 0x0000000900097245 */ /* 0x000fe20000201400 */
[C---:B------:R-:W-:Y:S01]  /*1fc70*/  VIADD R99, R3.reuse, 0x28 ;  /* 0x0000002803637836 */ /* 0x040fe20000000000 */
[----:B------:R-:W-:Y:S01]  /*1fc80*/  IABS R7, R7 ;  /* 0x0000000700077213 */ /* 0x000fe20000000000 */
        /* <DEDUP_REMOVED lines=13> */
[--C-:B------:R-:W-:Y:S01]  /*1fd60*/  IADD3 R96, PT, PT, R192, -0x61, -R5.reuse ;  /* 0xffffff9fc0607810 */ /* 0x100fe20007ffe805 */
        /* <DEDUP_REMOVED lines=42> */
[----:B------:R-:W-:Y:S01]  /*20010*/  VIADD R112, R3, 0xd0 ;  /* 0x000000d003707836 */ /* 0x000fe20000000000 */
[C---:B------:R-:W-:Y:S01]  /*20020*/  IADD3 R159, PT, PT, R192.reuse, -0xd0, -R5 ;  /* 0xffffff30c09f7810 */ /* 0x040fe20007ffe805 */
[C---:B------:R-:W-:Y:S01]  /*20030*/  FFMA.FTZ R20, -R187.reuse, R2, R20 ;  /* 0x00000002bb147223 */ /* 0x040fe20000010114 */
[----:B------:R-:W-:Y:S01]  /*20040*/  I2FP.F32.S32 R126, R126 ;  /* 0x0000007e007e7245 */ /* 0x000fe20000201400 */
[----:B------:R-:W-:Y:S01]  /*20050*/  FFMA.FTZ R156, -R187, R156, R67 ;  /* 0x0000009cbb9c7223 */ /* 0x000fe20000010143 */
[----:B------:R-:W-:Y:S01]  /*20060*/  IABS R159, R159 ;  /* 0x0000009f009f7213 */ /* 0x000fe20000000000 */
[----:B------:R-:W-:Y:S01]  /*20070*/  VIADD R67, R3, 0x40 ;  /* 0x0000004003437836 */ /* 0x000fe20000000000 */
[C---:B------:R-:W-:Y:S01]  /*20080*/  IADD3 R129, PT, PT, R192.reuse, -0xd1, -R5 ;  /* 0xffffff2fc0817810 */ /* 0x040fe20007ffe805 */
[C---:B------:R-:W-:Y:S01]  /*20090*/  FFMA.FTZ R25, -R187.reuse, R100, R25 ;  /* 0x00000064bb197223 */ /* 0x040fe20000010119 */
[----:B------:R-:W-:Y:S01]  /*200a0*/  I2FP.F32.S32 R159, R159 ;  /* 0x0000009f009f7245 */ /* 0x000fe20000201400 */
[C---:B------:R-:W-:Y:S01]  /*200b0*/  FFMA.FTZ R162, -R187.reuse, R0, R162 ;  /* 0x00000000bba27223 */ /* 0x040fe200000101a2 */
[C-C-:B------:R-:W-:Y:S01]  /*200c0*/  IADD3 R0, PT, PT, R192.reuse, -0x9, -R5.reuse ;  /* 0xfffffff7c0007810 */ /* 0x140fe20007ffe805 */
[C---:B------:R-:W-:Y:S01]  /*200d0*/  FFMA.FTZ R16, -R187.reuse, R9, R16 ;  /* 0x00000009bb107223 */ /* 0x040fe20000010110 */
[----:B------:R-:W-:Y:S01]  /*200e0*/  IABS R129, R129 ;  /* 0x0000008100817213 */ /* 0x000fe20000000000 */
[C---:B------:R-:W-:Y:S01]  /*200f0*/  FFMA.FTZ R218, -R187.reuse, R7, R218 ;  /* 0x00000007bbda7223 */ /* 0x040fe200000101da */
[----:B------:R-:W-:Y:S01]  /*20100*/  IABS R0, R0 ;  /* 0x0000000000007213 */ /* 0x000fe20000000000 */
[C---:B------:R-:W-:Y:S01]  /*20110*/  FFMA.FTZ R214, -R187.reuse, R11, R214 ;  /* 0x0000000bbbd67223 */ /* 0x040fe200000101d6 */
[C---:B------:R-:W-:Y:S01]  /*20120*/  IADD3 R7, PT, PT, R192.reuse, -0x28, -R5 ;  /* 0xffffffd8c0077810 */ /* 0x040fe20007ffe805 */
[C---:B------:R-:W-:Y:S01]  /*20130*/  FFMA.FTZ R12, -R187.reuse, R69, R12 ;  /* 0x00000045bb0c7223 */ /* 0x040fe2000001010c */
[----:B------:R-:W-:Y:S01]  /*20140*/  I2FP.F32.S32 R0, R0 ;  /* 0x0000000000007245 */ /* 0x000fe20000201400 */
[C---:B------:R-:W-:Y:S01]  /*20150*/  FFMA.FTZ R15, -R187.reuse, R96, R15 ;  /* 0x00000060bb0f7223 */ /* 0x040fe2000001010f */
[----:B------:R-:W-:Y:S01]  /*20160*/  IABS R7, R7 ;  /* 0x0000000700077213 */ /* 0x000fe20000000000 */
[C-C-:B------:R-:W-:Y:S01]  /*20170*/  IMAD.IADD R2, R192.reuse, 0x1, -R5.reuse ;  /* 0x00000001c0027824 */ /* 0x140fe200078e0a05 */
[C---:B------:R-:W-:Y:S01]  /*20180*/  IADD3 R69, PT, PT, R192.reuse, -0x21, -R5 ;  /* 0xffffffdfc0457810 */ /* 0x040fe20007ffe805 */
[C---:B------:R-:W-:Y:S01]  /*20190*/  FFMA.FTZ R208, -R187.reuse, R0, R208 ;  /* 0x00000000bbd07223 */ /* 0x040fe200000101d0 */
[----:B------:R-:W-:Y:S01]  /*201a0*/  I2FP.F32.S32 R7, R7 ;  /* 0x0000000700077245 */ /* 0x000fe20000201400 */
[C---:B------:R-:W-:Y:S01]  /*201b0*/  VIADD R0, R192.reuse, 0x8 ;  /* 0x00000008c0007836 */ /* 0x040fe20000000000 */
[----:B------:R-:W-:Y:S01]  /*201c0*/  IABS R69, R69 ;  /* 0x0000004500457213 */ /* 0x000fe20000000000 */
[C---:B------:R-:W-:Y:S01]  /*201d0*/  FFMA.FTZ R126, -R187.reuse, R126, R65 ;  /* 0x0000007ebb7e7223 */ /* 0x040fe20000010141 */
[C-C-:B------:R-:W-:Y:S01]  /*201e0*/  IADD3 R96, PT, PT, R192.reuse, -0x69, -R5.reuse ;  /* 0xffffff97c0607810 */ /* 0x140fe20007ffe805 */
[C---:B------:R-:W-:Y:S01]  /*201f0*/  FFMA.FTZ R24, -R187.reuse, R7, R24 ;  /* 0x00000007bb187223 */ /* 0x040fe20000010118 */
[--C-:B------:R-:W-:Y:S01]  /*20200*/  IADD3 R7, PT, PT, R192, -0x31, -R5.reuse ;  /* 0xffffffcfc0077810 */ /* 0x100fe20007ffe805 */
[C-C-:B------:R-:W-:Y:S01]  /*20210*/  IMAD.IADD R9, R0.reuse, 0x1, -R5.reuse ;  /* 0x0000000100097824 */ /* 0x140fe200078e0a05 */
[C-C-:B------:R-:W-:Y:S01]  /*20220*/  IADD3 R11, PT, PT, R0.reuse, -0x1, -R5.reuse ;  /* 0xffffffff000b7810 */ /* 0x140fe20007ffe805 */
[C---:B------:R-:W-:Y:S01]  /*20230*/  FFMA.FTZ R226, -R187.reuse, R73, R226 ;  /* 0x00000049bbe27223 */ /* 0x040fe200000101e2 */
[----:B------:R-:W-:Y:S01]  /*20240*/  IABS R7, R7 ;  /* 0x0000000700077213 */ /* 0x000fe20000000000 */
[C---:B------:R-:W-:Y:S01]  /*20250*/  FFMA.FTZ R159, -R187.reuse, R159, R92 ;  /* 0x0000009fbb9f7223 */ /* 0x040fe2000001015c */
[----:B------:R-:W-:Y:S02]  /*20260*/  IABS R9, R9 ;  /* 0x0000000900097213 */ /* 0x000fe40000000000 */
[----:B------:R-:W-:Y:S02]  /*20270*/  I2FP.F32.S32 R7, R7 ;  /* 0x0000000700077245 */ /* 0x000fe40000201400 */
[----:B------:R-:W-:Y:S02]  /*20280*/  I2FP.F32.S32 R9, R9 ;  /* 0x0000000900097245 */ /* 0x000fe40000201400 */
[----:B------:R-:W-:Y:S01]  /*20290*/  IABS R11, R11 ;  /* 0x0000000b000b7213 */ /* 0x000fe20000000000 */
[C---:B------:R-:W-:Y:S01]  /*202a0*/  FFMA.FTZ R230, -R187.reuse, R7, R230 ;  /* 0x00000007bbe67223 */ /* 0x040fe200000101e6 */
[--C-:B------:R-:W-:Y:S01]  /*202b0*/  IADD3 R7, PT, PT, R0, -0x18, -R5.reuse ;  /* 0xffffffe800077810 */ /* 0x100fe20007ffe805 */
[C---:B------:R-:W-:Y:S01]  /*202c0*/  FFMA.FTZ R202, -R187.reuse, R9, R202 ;  /* 0x00000009bbca7223 */ /* 0x040fe200000101ca */
[--C-:B------:R-:W-:Y:S02]  /*202d0*/  IADD3 R9, PT, PT, R192, -0x30, -R5.reuse ;  /* 0xffffffd0c0097810 */ /* 0x100fe40007ffe805 */
[----:B------:R-:W-:Y:S02]  /*202e0*/  IABS R7, R7 ;  /* 0x0000000700077213 */ /* 0x000fe40000000000 */
[----:B------:R-:W-:Y:S02]  /*202f0*/  IABS R9, R9 ;  /* 0x0000000900097213 */ /* 0x000fe40000000000 */
[----:B------:R-:W-:Y:S02]  /*20300*/  I2FP.F32.S32 R7, R7 ;  /* 0x0000000700077245 */ /* 0x000fe40000201400 */
[----:B------:R-:W-:Y:S02]  /*20310*/  I2FP.F32.S32 R9, R9 ;  /* 0x0000000900097245 */ /* 0x000fe40000201400 */
[----:B------:R-:W-:Y:S01]  /*20320*/  I2FP.F32.S32 R11, R11 ;  /* 0x0000000b000b7245 */ /* 0x000fe20000201400 */
[C---:B------:R-:W-:Y:S01]  /*20330*/  FFMA.FTZ R18, -R187.reuse, R7, R18 ;  /* 0x00000007bb127223 */ /* 0x040fe20000010112 */
[--C-:B------:R-:W-:Y:S01]  /*20340*/  IADD3 R7, PT, PT, R0, -0x21, -R5.reuse ;  /* 0xffffffdf00077810 */ /* 0x100fe20007ffe805 */
[C---:B------:R-:W-:Y:S01]  /*20350*/  FFMA.FTZ R28, -R187.reuse, R9, R28 ;  /* 0x00000009bb1c7223 */ /* 0x040fe2000001011c */
[C-C-:B------:R-:W-:Y:S01]  /*20360*/  IADD3 R9, PT, PT, R192.reuse, -0x39, -R5.reuse ;  /* 0xffffffc7c0097810 */ /* 0x140fe20007ffe805 */
[C---:B------:R-:W-:Y:S01]  /*20370*/  FFMA.FTZ R204, -R187.reuse, R11, R204 ;  /* 0x0000000bbbcc7223 */ /* 0x040fe200000101cc */
        /* <DEDUP_REMOVED lines=14> */
[--C-:B------:R-:W-:Y:S01]  /*20460*/  IADD3 R11, PT, PT, R0, -0x9, -R5.reuse ;  /* 0xfffffff7000b7810 */ /* 0x100fe20007ffe805 */
[C---:B------:R-:W-:Y:S01]  /*20470*/  FFMA.FTZ R44, -R187.reuse, R7, R44 ;  /* 0x00000007bb2c7223 */ /* 0x040fe2000001012c */
[--C-:B------:R-:W-:Y:S01]  /*20480*/  IADD3 R7, PT, PT, R192, -0x59, -R5.reuse ;  /* 0xffffffa7c0077810 */ /* 0x100fe20007ffe805 */
[C---:B------:R-:W-:Y:S01]  /*20490*/  FFMA.FTZ R22, -R187.reuse, R9, R22 ;  /* 0x00000009bb167223 */ /* 0x040fe20000010116 */
[C-C-:B------:R-:W-:Y:S02]  /*204a0*/  IADD3 R9, PT, PT, R0.reuse, -0x29, -R5.reuse ;  /* 0xffffffd700097810 */ /* 0x140fe40007ffe805 */
[----:B------:R-:W-:Y:S02]  /*204b0*/  IABS R7, R7 ;  /* 0x0000000700077213 */ /* 0x000fe40000000000 */
        /* <DEDUP_REMOVED lines=25> */
[----:B------:R-:W-:Y:S01]  /*20650*/  IADD3 R9, PT, PT, R0, -0x48, -R5 ;  /* 0xffffffb800097810 */ /* 0x000fe20007ffe805 */
[C---:B------:R-:W-:Y:S01]  /*20660*/  FFMA.FTZ R19, -R187.reuse, R96, R19 ;  /* 0x00000060bb137223 */ /* 0x040fe20000010113 */
        /* <DEDUP_REMOVED lines=15> */
[C-C-:B------:R-:W-:Y:S01]  /*20760*/  IADD3 R7, PT, PT, R0.reuse, -0x68, -R5.reuse ;  /* 0xffffff9800077810 */ /* 0x140fe20007ffe805 */
        /* <DEDUP_REMOVED lines=13> */
[----:B------:R-:W-:Y:S01]  /*20840*/  IABS R7, R7 ;  /* 0x0000000700077213 */ /* 0x000fe20000000000 */
[C---:B------:R-:W-:Y:S01]  /*20850*/  FFMA.FTZ R160, -R187.reuse, R69, R160 ;  /* 0x00000045bba07223 */ /* 0x040fe200000101a0 */
        /* <DEDUP_REMOVED lines=10> */
[--C-:B------:R-:W-:Y:S02]  /*20900*/  IADD3 R11, PT, PT, R192, -0x38, -R5.reuse ;  /* 0xffffffc8c00b7810 */ /* 0x100fe40007ffe805 */
[----:B------:R-:W-:Y:S02]  /*20910*/  I2FP.F32.S32 R9, R9 ;  /* 0x0000000900097245 */ /* 0x000fe40000201400 */
[----:B------:R-:W-:Y:S02]  /*20920*/  IABS R96, R96 ;  /* 0x0000006000607213 */ /* 0x000fe40000000000 */
[--C-:B------:R-:W-:Y:S01]  /*20930*/  IADD3 R69, PT, PT, R0, -0x11, -R5.reuse ;  /* 0xffffffef00457810 */ /* 0x100fe20007ffe805 */
[C---:B------:R-:W-:Y:S01]  /*20940*/  FFMA.FTZ R76, -R187.reuse, R9, R76 ;  /* 0x00000009bb4c7223 */ /* 0x040fe2000001014c */
[--C-:B------:R-:W-:Y:S02]  /*20950*/  IADD3 R9, PT, PT, R192, -0x98, -R5.reuse ;  /* 0xffffff68c0097810 */ /* 0x100fe40007ffe805 */
[----:B------:R-:W-:Y:S02]  /*20960*/  I2FP.F32.S32 R7, R7 ;  /* 0x0000000700077245 */ /* 0x000fe40000201400 */
[----:B------:R-:W-:Y:S02]  /*20970*/  IABS R9, R9 ;  /* 0x0000000900097213 */ /* 0x000fe40000000000 */
[----:B------:R-:W-:Y:S01]  /*20980*/  IABS R11, R11 ;  /* 0x0000000b000b7213 */ /* 0x000fe20000000000 */
[C---:B------:R-:W-:Y:S01]  /*20990*/  FFMA.FTZ R66, -R187.reuse, R7, R66 ;  /* 0x00000007bb427223 */ /* 0x040fe20000010142 */
[----:B------:R-:W-:Y:S02]  /*209a0*/  I2FP.F32.S32 R9, R9 ;  /* 0x0000000900097245 */ /* 0x000fe40000201400 */
[----:B------:R-:W-:Y:S02]  /*209b0*/  I2FP.F32.S32 R96, R96 ;  /* 0x0000006000607245 */ /* 0x000fe40000201400 */
[----:B------:R-:W-:Y:S01]  /*209c0*/  IABS R69, R69 ;  /* 0x0000004500457213 */ /* 0x000fe20000000000 */
[C---:B------:R-:W-:Y:S01]  /*209d0*/  FFMA.FTZ R80, -R187.reuse, R9, R80 ;  /* 0x00000009bb507223 */ /* 0x040fe20000010150 */
[C---:B------:R-:W-:Y:S01]  /*209e0*/  IADD3 R9, PT, PT, R0.reuse, -0x88, -R5 ;  /* 0xffffff7800097810 */ /* 0x040fe20007ffe805 */
[C---:B------:R-:W-:Y:S01]  /*209f0*/  FFMA.FTZ R21, -R187.reuse, R96, R21 ;  /* 0x00000060bb157223 */ /* 0x040fe20000010115 */
[----:B------:R-:W-:Y:S02]  /*20a00*/  I2FP.F32.S32 R11, R11 ;  /* 0x0000000b000b7245 */ /* 0x000fe40000201400 */
[C-C-:B------:R-:W-:Y:S02]  /*20a10*/  IADD3 R7, PT, PT, R0.reuse, -0x80, -R5.reuse ;  /* 0xffffff8000077810 */ /* 0x140fe40007ffe805 */
[----:B------:R-:W-:Y:S01]  /*20a20*/  IABS R9, R9 ;  /* 0x0000000900097213 */ /* 0x000fe20000000000 */
[C---:B------:R-:W-:Y:S01]  /*20a30*/  FFMA.FTZ R32, -R187.reuse, R11, R32 ;  /* 0x0000000bbb207223 */ /* 0x040fe20000010120 */
[--C-:B------:R-:W-:Y:S02]  /*20a40*/  IADD3 R73, PT, PT, R0, -0x10, -R5.reuse ;  /* 0xfffffff000497810 */ /* 0x100fe40007ffe805 */
[----:B------:R-:W-:Y:S02]  /*20a50*/  I2FP.F32.S32 R69, R69 ;  /* 0x0000004500457245 */ /* 0x000fe40000201400 */
[C-C-:B------:R-:W-:Y:S02]  /*20a60*/  IADD3 R96, PT, PT, R192.reuse, -0x81, -R5.reuse ;  /* 0xffffff7fc0607810 */ /* 0x140fe40007ffe805 */
[----:B------:R-:W-:Y:S01]  /*20a70*/  IABS R7, R7 ;  /* 0x0000000700077213 */ /* 0x000fe20000000000 */
[C---:B------:R-:W-:Y:S01]  /*20a80*/  FFMA.FTZ R216, -R187.reuse, R69, R216 ;  /* 0x00000045bbd87223 */ /* 0x040fe200000101d8 */
[----:B------:R-:W-:Y:S02]  /*20a90*/  I2FP.F32.S32 R9, R9 ;  /* 0x0000000900097245 */ /* 0x000fe40000201400 */
[----:B------:R-:W-:Y:S02]  /*20aa0*/  IABS R73, R73 ;  /* 0x0000004900497213 */ /* 0x000fe40000000000 */
[C-C-:B------:R-:W-:Y:S01]  /*20ab0*/  IADD3 R11, PT, PT, R192.reuse, -0x41, -R5.reuse ;  /* 0xffffffbfc00b7810 */ /* 0x140fe20007ffe805 */
[C---:B------:R-:W-:Y:S01]  /*20ac0*/  FFMA.FTZ R74, -R187.reuse, R9, R74 ;  /* 0x00000009bb4a7223 */ /* 0x040fe2000001014a */
[----:B------:R-:W-:Y:S02]  /*20ad0*/  IABS R96, R96 ;  /* 0x0000006000607213 */ /* 0x000fe40000000000 */
[--C-:B------:R-:W-:Y:S02]  /*20ae0*/  IADD3 R69, PT, PT, R192, -0x40, -R5.reuse ;  /* 0xffffffc0c0457810 */ /* 0x100fe40007ffe805 */
[----:B------:R-:W-:Y:S02]  /*20af0*/  I2FP.F32.S32 R7, R7 ;  /* 0x0000000700077245 */ /* 0x000fe40000201400 */
[----:B------:R-:W-:Y:S02]  /*20b00*/  I2FP.F32.S32 R73, R73 ;  /* 0x0000004900497245 */ /* 0x000fe40000201400 */
[----:B------:R-:W-:Y:S01]  /*20b10*/  FSEL R168, R160, -INF , P6 ;  /* 0xff800000a0a87808 */ /* 0x000fe20003000000 */
[C---:B------:R-:W-:Y:S01]  /*20b20*/  FFMA.FTZ R70, -R187.reuse, R7, R70 ;  /* 0x00000007bb467223 */ /* 0x040fe20000010146 */
[----:B------:R-:W-:Y:S01]  /*20b30*/  IABS R11, R11 ;  /* 0x0000000b000b7213 */ /* 0x000fe20000000000 */
[----:B------:R-:W-:Y:S01]  /*20b40*/  FFMA.FTZ R14, -R187, R73, R14 ;  /* 0x00000049bb0e7223 */ /* 0x000fe2000001010e */
[----:B------:R-:W-:Y:S02]  /*20b50*/  I2FP.F32.S32 R96, R96 ;  /* 0x0000006000607245 */ /* 0x000fe40000201400 */
[C---:B------:R-:W-:Y:S02]  /*20b60*/  IADD3 R9, PT, PT, R0.reuse, -0xa0, -R5 ;  /* 0xffffff6000097810 */ /* 0x040fe40007ffe805 */
[----:B------:R-:W-:Y:S01]  /*20b70*/  ISETP.GE.AND P6, PT, R125, R196, PT ;  /* 0x000000c47d00720c */ /* 0x000fe20003fc6270 */
[C---:B------:R-:W-:Y:S01]  /*20b80*/  FFMA.FTZ R29, -R187.reuse, R96, R29 ;  /* 0x00000060bb1d7223 */ /* 0x040fe2000001011d */
[----:B------:R-:W-:Y:S02]  /*20b90*/  IABS R69, R69 ;  /* 0x0000004500457213 */ /* 0x000fe40000000000 */
[----:B------:R-:W-:Y:S02]  /*20ba0*/  I2FP.F32.S32 R11, R11 ;  /* 0x0000000b000b7245 */ /* 0x000fe40000201400 */
[--C-:B------:R-:W-:Y:S02]  /*20bb0*/  IADD3 R7, PT, PT, R0, -0x90, -R5.reuse ;  /* 0xffffff7000077810 */ /* 0x100fe40007ffe805 */
[----:B------:R-:W-:Y:S01]  /*20bc0*/  IABS R9, R9 ;  /* 0x0000000900097213 */ /* 0x000fe20000000000 */
[----:B------:R-:W-:Y:S01]  /*20bd0*/  FFMA.FTZ R238, -R187, R11, R238 ;  /* 0x0000000bbbee7223 */ /* 0x000fe200000101ee */
[----:B------:R-:W-:Y:S02]  /*20be0*/  FSEL R208, R208, -INF , P6 ;  /* 0xff800000d0d07808 */ /* 0x000fe40003000000 */
[--C-:B------:R-:W-:Y:S02]  /*20bf0*/  IADD3 R73, PT, PT, R0, -0x19, -R5.reuse ;  /* 0xffffffe700497810 */ /* 0x100fe40007ffe805 */
[----:B------:R-:W-:Y:S01]  /*20c00*/  ISETP.GE.AND P6, PT, R104, R196, PT ;  /* 0x000000c46800720c */ /* 0x000fe20003fc6270 */
[----:B------:R-:W-:Y:S01]  /*20c10*/  VIADD R104, R3, 0xd8 ;  /* 0x000000d803687836 */ /* 0x000fe20000000000 */
[----:B------:R-:W-:Y:S02]  /*20c20*/  I2FP.F32.S32 R69, R69 ;  /* 0x0000004500457245 */ /* 0x000fe40000201400 */
[--C-:B------:R-:W-:Y:S02]  /*20c30*/  IADD3 R96, PT, PT, R192, -0x89, -R5.reuse ;  /* 0xffffff77c0607810 */ /* 0x100fe40007ffe805 */
[----:B------:R-:W-:Y:S01]  /*20c40*/  IABS R7, R7 ;  /* 0x0000000700077213 */ /* 0x000fe20000000000 */
[C---:B------:R-:W-:Y:S01]  /*20c50*/  FFMA.FTZ R36, -R187.reuse, R69, R36 ;  /* 0x00000045bb247223 */ /* 0x040fe20000010124 */
[----:B------:R-:W-:Y:S02]  /*20c60*/  I2FP.F32.S32 R9, R9 ;  /* 0x0000000900097245 */ /* 0x000fe40000201400 */
[----:B------:R-:W-:Y:S02]  /*20c70*/  IABS R73, R73 ;  /* 0x0000004900497213 */ /* 0x000fe40000000000 */
[----:B------:R-:W-:Y:S01]  /*20c80*/  FSEL R207, R12, -INF , P6 ;  /* 0xff8000000ccf7808 */ /* 0x000fe20003000000 */
[----:B------:R-:W-:Y:S01]  /*20c90*/  FFMA.FTZ R84, -R187, R9, R84 ;  /* 0x00000009bb547223 */ /* 0x000fe20000010154 */
[--C-:B------:R-:W-:Y:S02]  /*20ca0*/  IADD3 R11, PT, PT, R0, -0x28, -R5.reuse ;  /* 0xffffffd8000b7810 */ /* 0x100fe40007ffe805 */
[----:B------:R-:W-:Y:S02]  /*20cb0*/  IABS R96, R96 ;  /* 0x0000006000607213 */ /* 0x000fe40000000000 */
[----:B------:R-:W-:Y:S02]  /*20cc0*/  ISETP.GE.AND P6, PT, R211, R196, PT ;  /* 0x000000c4d300720c */ /* 0x000fe40003fc6270 */
[C-C-:B------:R-:W-:Y:S02]  /*20cd0*/  IADD3 R69, PT, PT, R192.reuse, -0x49, -R5.reuse ;  /* 0xffffffb7c0457810 */ /* 0x140fe40007ffe805 */
[----:B------:R-:W-:Y:S02]  /*20ce0*/  I2FP.F32.S32 R7, R7 ;  /* 0x0000000700077245 */ /* 0x000fe40000201400 */
[----:B------:R-:W-:Y:S02]  /*20cf0*/  I2FP.F32.S32 R73, R73 ;  /* 0x0000004900497245 */ /* 0x000fe40000201400 */
[----:B------:R-:W-:Y:S01]  /*20d00*/  IABS R11, R11 ;  /* 0x0000000b000b7213 */ /* 0x000fe20000000000 */
[C---:B------:R-:W-:Y:S01]  /*20d10*/  FFMA.FTZ R78, -R187.reuse, R7, R78 ;  /* 0x00000007bb4e7223 */ /* 0x040fe2000001014e */
[----:B------:R-:W-:Y:S01]  /*20d20*/  I2FP.F32.S32 R96, R96 ;  /* 0x0000006000607245 */ /* 0x000fe20000201400 */
[C---:B------:R-:W-:Y:S01]  /*20d30*/  FFMA.FTZ R220, -R187.reuse, R73, R220 ;  /* 0x00000049bbdc7223 */ /* 0x040fe200000101dc */
[----:B------:R-:W-:Y:S02]  /*20d40*/  IADD3 R9, PT, PT, R192, -0xf8, -R5 ;  /* 0xffffff08c0097810 */ /* 0x000fe40007ffe805 */
[----:B------:R-:W-:Y:S01]  /*20d50*/  FSEL R214, R214, -INF , P6 ;  /* 0xff800000d6d67808 */ /* 0x000fe20003000000 */
[----:B------:R-:W-:Y:S01]  /*20d60*/  FFMA.FTZ R33, -R187, R96, R33 ;  /* 0x00000060bb217223 */ /* 0x000fe20000010121 */
[-C--:B------:R-:W-:Y:S02]  /*20d70*/  ISETP.GE.AND P6, PT, R117, R196.reuse, PT ;  /* 0x000000c47500720c */ /* 0x080fe40003fc6270 */
[----:B------:R-:W-:Y:S02]  /*20d80*/  IABS R69, R69 ;  /* 0x0000004500457213 */ /* 0x000fe40000000000 */
[----:B------:R-:W-:Y:S02]  /*20d90*/  I2FP.F32.S32 R11, R11 ;  /* 0x0000000b000b7245 */ /* 0x000fe40000201400 */
[--C-:B------:R-:W-:Y:S02]  /*20da0*/  IADD3 R7, PT, PT, R0, -0x98, -R5.reuse ;  /* 0xffffff6800077810 */ /* 0x100fe40007ffe805 */
[----:B------:R-:W-:Y:S01]  /*20db0*/  IABS R9, R9 ;  /* 0x0000000900097213 */ /* 0x000fe20000000000 */
[----:B------:R-:W-:Y:S01]  /*20dc0*/  FFMA.FTZ R26, -R187, R11, R26 ;  /* 0x0000000bbb1a7223 */ /* 0x000fe2000001011a */
[--C-:B------:R-:W-:Y:S02]  /*20dd0*/  IADD3 R73, PT, PT, R192, -0x48, -R5.reuse ;  /* 0xffffffb8c0497810 */ /* 0x100fe40007ffe805 */
[----:B------:R-:W-:Y:S02]  /*20de0*/  FSEL R201, R16, -INF , P6 ;  /* 0xff80000010c97808 */ /* 0x000fe40003000000 */
[----:B------:R-:W-:Y:S02]  /*20df0*/  I2FP.F32.S32 R69, R69 ;  /* 0x0000004500457245 */ /* 0x000fe40000201400 */
[C-C-:B------:R-:W-:Y:S02]  /*20e00*/  IADD3 R96, PT, PT, R0.reuse, -0x71, -R5.reuse ;  /* 0xffffff8f00607810 */ /* 0x140fe40007ffe805 */
[----:B------:R-:W-:Y:S01]  /*20e10*/  ISETP.GE.AND P6, PT, R131, R196, PT ;  /* 0x000000c48300720c */ /* 0x000fe20003fc6270 */
[C---:B------:R-:W-:Y:S01]  /*20e20*/  FFMA.FTZ R242, -R187.reuse, R69, R242 ;  /* 0x00000045bbf27223 */ /* 0x040fe200000101f2 */
[----:B------:R-:W-:Y:S02]  /*20e30*/  IABS R7, R7 ;  /* 0x0000000700077213 */ /* 0x000fe40000000000 */
[----:B------:R-:W-:Y:S02]  /*20e40*/  I2FP.F32.S32 R9, R9 ;  /* 0x0000000900097245 */ /* 0x000fe40000201400 */
[----:B------:R-:W-:Y:S02]  /*20e50*/  IABS R73, R73 ;  /* 0x0000004900497213 */ /* 0x000fe40000000000 */
[--C-:B------:R-:W-:Y:S01]  /*20e60*/  IADD3 R11, PT, PT, R0, -0x31, -R5.reuse ;  /* 0xffffffcf000b7810 */ /* 0x100fe20007ffe805 */
[----:B------:R-:W-:Y:S01]  /*20e70*/  FFMA.FTZ R103, -R187, R9, R10 ;  /* 0x00000009bb677223 */ /* 0x000fe2000001010a */
[----:B------:R-:W-:Y:S02]  /*20e80*/  IABS R96, R96 ;  /* 0x0000006000607213 */ /* 0x000fe40000000000 */
[----:B------:R-:W-:Y:S02]  /*20e90*/  FSEL R218, R218, -INF , P6 ;  /* 0xff800000dada7808 */ /* 0x000fe40003000000 */
[----:B------:R-:W-:Y:S02]  /*20ea0*/  ISETP.GE.AND P6, PT, R107, R196, PT ;  /* 0x000000c46b00720c */ /* 0x000fe40003fc6270 */
[C-C-:B------:R-:W-:Y:S02]  /*20eb0*/  IADD3 R69, PT, PT, R0.reuse, -0x30, -R5.reuse ;  /* 0xffffffd000457810 */ /* 0x140fe40007ffe805 */
[C-C-:B------:R-:W-:Y:S02]  /*20ec0*/  IADD3 R98, PT, PT, R0.reuse, -0x59, -R5.reuse ;  /* 0xffffffa700627810 */ /* 0x140fe40007ffe805 */
[----:B------:R-:W-:Y:S02]  /*20ed0*/  I2FP.F32.S32 R7, R7 ;  /* 0x0000000700077245 */ /* 0x000fe40000201400 */
[----:B------:R-:W-:Y:S02]  /*20ee0*/  I2FP.F32.S32 R73, R73 ;  /* 0x0000004900497245 */ /* 0x000fe40000201400 */
[----:B------:R-:W-:Y:S01]  /*20ef0*/  IABS R11, R11 ;  /* 0x0000000b000b7213 */ /* 0x000fe20000000000 */
[C---:B------:R-:W-:Y:S01]  /*20f00*/  FFMA.FTZ R82, -R187.reuse, R7, R82 ;  /* 0x00000007bb527223 */ /* 0x040fe20000010152 */
[----:B------:R-:W-:Y:S01]  /*20f10*/  I2FP.F32.S32 R96, R96 ;  /* 0x0000006000607245 */ /* 0x000fe20000201400 */
[----:B------:R-:W-:Y:S01]  /*20f20*/  FFMA.FTZ R40, -R187, R73, R40 ;  /* 0x00000049bb287223 */ /* 0x000fe20000010128 */
[----:B------:R-:W-:Y:S02]  /*20f30*/  IADD3 R10, PT, PT, R0, -0xe1, -R5 ;  /* 0xffffff1f000a7810 */ /* 0x000fe40007ffe805 */
[----:B------:R-:W-:Y:S01]  /*20f40*/  FSEL R157, R20, -INF , P6 ;  /* 0xff800000149d7808 */ /* 0x000fe20003000000 */
[----:B------:R-:W-:Y:S01]  /*20f50*/  VIADD R20, R3, 0xf1 ;  /* 0x000000f103147836 */ /* 0x000fe20000000000 */
[----:B------:R-:W-:Y:S01]  /*20f60*/  IABS R69, R69 ;  /* 0x0000004500457213 */ /* 0x000fe20000000000 */
[----:B------:R-:W-:Y:S01]  /*20f70*/  FFMA.FTZ R23, -R187, R96, R23 ;  /* 0x00000060bb177223 */ /* 0x000fe20000010117 */
[----:B------:R-:W-:Y:S02]  /*20f80*/  IABS R98, R98 ;  /* 0x0000006200627213 */ /* 0x000fe40000000000 */
[----:B------:R-:W-:Y:S02]  /*20f90*/  ISETP.GE.AND P6, PT, R123, R196, PT ;  /* 0x000000c47b00720c */ /* 0x000fe40003fc6270 */
[----:B------:R-:W-:Y:S02]  /*20fa0*/  I2FP.F32.S32 R11, R11 ;  /* 0x0000000b000b7245 */ /* 0x000fe40000201400 */
[--C-:B------:R-:W-:Y:S02]  /*20fb0*/  IADD3 R7, PT, PT, R0, -0xa1, -R5.reuse ;  /* 0xffffff5f00077810 */ /* 0x100fe40007ffe805 */
[----:B------:R-:W-:Y:S01]  /*20fc0*/  IABS R10, R10 ;  /* 0x0000000a000a7213 */ /* 0x000fe20000000000 */
[C---:B------:R-:W-:Y:S01]  /*20fd0*/  FFMA.FTZ R232, -R187.reuse, R11, R232 ;  /* 0x0000000bbbe87223 */ /* 0x040fe200000101e8 */
[--C-:B------:R-:W-:Y:S02]  /*20fe0*/  IADD3 R73, PT, PT, R192, -0x51, -R5.reuse ;  /* 0xffffffafc0497810 */ /* 0x100fe40007ffe805 */
[----:B------:R-:W-:Y:S02]  /*20ff0*/  I2FP.F32.S32 R69, R69 ;  /* 0x0000004500457245 */ /* 0x000fe40000201400 */
[----:B------:R-:W-:Y:S02]  /*21000*/  I2FP.F32.S32 R98, R98 ;  /* 0x0000006200627245 */ /* 0x000fe40000201400 */
[----:B------:R-:W-:Y:S01]  /*21010*/  IADD3 R96, PT, PT, R0, -0x79, -R5 ;  /* 0xffffff8700607810 */ /* 0x000fe20007ffe805 */
[C---:B------:R-:W-:Y:S01]  /*21020*/  FFMA.FTZ R30, -R187.reuse, R69, R30 ;  /* 0x00000045bb1e7223 */ /* 0x040fe2000001011e */
[----:B------:R-:W-:Y:S01]  /*21030*/  FSEL R213, R162, -INF , P5 ;  /* 0xff800000a2d57808 */ /* 0x000fe20002800000 */
[----:B------:R-:W-:Y:S01]  /*21040*/  FFMA.FTZ R13, -R187, R98, R13 ;  /* 0x00000062bb0d7223 */ /* 0x000fe2000001010d */
[----:B------:R-:W-:Y:S02]  /*21050*/  FSEL R222, R222, -INF , P6 ;  /* 0xff800000dede7808 */ /* 0x000fe40003000000 */
[----:B------:R-:W-:Y:S02]  /*21060*/  ISETP.GE.AND P5, PT, R3, R195, PT ;  /* 0x000000c30300720c */ /* 0x000fe40003fa6270 */
[----:B------:R-:W-:Y:S02]  /*21070*/  ISETP.GE.AND P6, PT, R99, R196, PT ;  /* 0x000000c46300720c */ /* 0x000fe40003fc6270 */
[----:B------:R-:W-:Y:S02]  /*21080*/  IABS R7, R7 ;  /* 0x0000000700077213 */ /* 0x000fe40000000000 */
[----:B------:R-:W-:Y:S02]  /*21090*/  I2FP.F32.S32 R10, R10 ;  /* 0x0000000a000a7245 */ /* 0x000fe40000201400 */
[----:B------:R-:W-:Y:S02]  /*210a0*/  IABS R73, R73 ;  /* 0x0000004900497213 */ /* 0x000fe40000000000 */
[----:B------:R-:W-:Y:S01]  /*210b0*/  FSEL R204, R204, -INF , P0 ;  /* 0xff800000cccc7808 */ /* 0x000fe20000000000 */
[----:B------:R-:W-:Y:S01]  /*210c0*/  FFMA.FTZ R61, -R187, R10, R61 ;  /* 0x0000000abb3d7223 */ /* 0x000fe2000001013d */
[--C-:B------:R-:W-:Y:S02]  /*210d0*/  IADD3 R11, PT, PT, R0, -0x39, -R5.reuse ;  /* 0xffffffc7000b7810 */ /* 0x100fe40007ffe805 */
[----:B------:R-:W-:Y:S02]  /*210e0*/  IABS R96, R96 ;  /* 0x0000006000607213 */ /* 0x000fe40000000000 */
[----:B------:R-:W-:Y:S02]  /*210f0*/  ISETP.GE.AND P0, PT, R95, R196, PT ;  /* 0x000000c45f00720c */ /* 0x000fe40003f06270 */
[----:B------:R-:W-:Y:S02]  /*21100*/  FSEL R215, R202, -INF , P5 ;  /* 0xff800000cad77808 */ /* 0x000fe40002800000 */
[----:B------:R-:W-:Y:S01]  /*21110*/  FSEL R153, R24, -INF , P6 ;  /* 0xff80000018997808 */ /* 0x000fe20003000000 */
[----:B------:R-:W-:Y:S01]  /*21120*/  VIADD R24, R3, 0x10 ;  /* 0x0000001003187836 */ /* 0x000fe20000000000 */
[C-C-:B------:R-:W-:Y:S02]  /*21130*/  IADD3 R69, PT, PT, R0.reuse, -0x38, -R5.reuse ;  /* 0xffffffc800457810 */ /* 0x140fe40007ffe805 */
[--C-:B------:R-:W-:Y:S02]  /*21140*/  IADD3 R98, PT, PT, R0, -0x61, -R5.reuse ;  /* 0xffffff9f00627810 */ /* 0x100fe40007ffe805 */
[----:B------:R-:W-:Y:S02]  /*21150*/  I2FP.F32.S32 R7, R7 ;  /* 0x0000000700077245 */ /* 0x000fe40000201400 */
[-C--:B------:R-:W-:Y:S02]  /*21160*/  ISETP.GE.AND P5, PT, R120, R195.reuse, PT ;  /* 0x000000c37800720c */ /* 0x080fe40003fa6270 */
[----:B------:R-:W-:Y:S01]  /*21170*/  ISETP.GE.AND P6, PT, R125, R195, PT ;  /* 0x000000c37d00720c */ /* 0x000fe20003fc6270 */
[C---:B------:R-:W-:Y:S01]  /*21180*/  FFMA.FTZ R86, -R187.reuse, R7, R86 ;  /* 0x00000007bb567223 */ /* 0x040fe20000010156 */
[----:B------:R-:W-:Y:S02]  /*21190*/  I2FP.F32.S32 R73, R73 ;  /* 0x0000004900497245 */ /* 0x000fe40000201400 */
[----:B------:R-:W-:Y:S02]  /*211a0*/  IABS R11, R11 ;  /* 0x0000000b000b7213 */ /* 0x000fe40000000000 */
[----:B------:R-:W-:Y:S01]  /*211b0*/  I2FP.F32.S32 R96, R96 ;  /* 0x0000006000607245 */ /* 0x000fe20000201400 */
[----:B------:R-:W-:Y:S01]  /*211c0*/  FFMA.FTZ R248, -R187, R73, R248 ;  /* 0x00000049bbf87223 */ /* 0x000fe200000101f8 */
[----:B------:R-:W-:Y:S01]  /*211d0*/  IADD3 R10, PT, PT, R0, -0xe9, -R5 ;  /* 0xffffff17000a7810 */ /* 0x000fe20007ffe805 */
[----:B------:R-:W-:Y:S01]  /*211e0*/  VIADD R73, R3, 0x39 ;  /* 0x0000003903497836 */ /* 0x000fe20000000000 */
[----:B------:R-:W-:Y:S01]  /*211f0*/  FSEL R226, R226, -INF , P0 ;  /* 0xff800000e2e27808 */ /* 0x000fe20000000000 */
[----:B------:R-:W-:Y:S01]  /*21200*/  FFMA.FTZ R27, -R187, R96, R27 ;  /* 0x00000060bb1b7223 */ /* 0x000fe2000001011b */
[----:B------:R-:W-:Y:S02]  /*21210*/  ISETP.GE.AND P0, PT, R87, R196, PT ;  /* 0x000000c45700720c */ /* 0x000fe40003f06270 */
[----:B------:R-:W-:Y:S02]  /*21220*/  IABS R69, R69 ;  /* 0x0000004500457213 */ /* 0x000fe40000000000 */
[----:B------:R-:W-:Y:S02]  /*21230*/  IABS R98, R98 ;  /* 0x0000006200627213 */ /* 0x000fe40000000000 */
[----:B------:R-:W-:Y:S02]  /*21240*/  FSEL R210, R210, -INF , P5 ;  /* 0xff800000d2d27808 */ /* 0x000fe40002800000 */
[----:B------:R-:W-:Y:S02]  /*21250*/  FSEL R212, R212, -INF , P6 ;  /* 0xff800000d4d47808 */ /* 0x000fe40003000000 */
[----:B------:R-:W-:Y:S02]  /*21260*/  ISETP.GE.AND P5, PT, R85, R196, PT ;  /* 0x000000c45500720c */ /* 0x000fe40003fa6270 */
[----:B------:R-:W-:Y:S02]  /*21270*/  ISETP.GE.AND P6, PT, R24, R195, PT ;  /* 0x000000c31800720c */ /* 0x000fe40003fc6270 */
[----:B------:R-:W-:Y:S02]  /*21280*/  I2FP.F32.S32 R11, R11 ;  /* 0x0000000b000b7245 */ /* 0x000fe40000201400 */
[--C-:B------:R-:W-:Y:S02]  /*21290*/  IADD3 R7, PT, PT, R192, -0xf9, -R5.reuse ;  /* 0xffffff07c0077810 */ /* 0x100fe40007ffe805 */
[----:B------:R-:W-:Y:S01]  /*212a0*/  IABS R10, R10 ;  /* 0x0000000a000a7213 */ /* 0x000fe20000000000 */
[C---:B------:R-:W-:Y:S01]  /*212b0*/  FFMA.FTZ R236, -R187.reuse, R11, R236 ;  /* 0x0000000bbbec7223 */ /* 0x040fe200000101ec */
[----:B------:R-:W-:Y:S02]  /*212c0*/  FSEL R125, R28, -INF , P0 ;  /* 0xff8000001c7d7808 */ /* 0x000fe40000000000 */
[----:B------:R-:W-:Y:S02]  /*212d0*/  I2FP.F32.S32 R69, R69 ;  /* 0x0000004500457245 */ /* 0x000fe40000201400 */
[----:B------:R-:W-:Y:S02]  /*212e0*/  I2FP.F32.S32 R98, R98 ;  /* 0x0000006200627245 */ /* 0x000fe40000201400 */
[----:B------:R-:W-:Y:S01]  /*212f0*/  IADD3 R96, PT, PT, R192, -0xa9, -R5 ;  /* 0xffffff57c0607810 */ /* 0x000fe20007ffe805 */
[----:B------:R-:W-:Y:S01]  /*21300*/  FFMA.FTZ R34, -R187, R69, R34 ;  /* 0x00000045bb227223 */ /* 0x000fe20000010122 */
[----:B------:R-:W-:Y:S01]  /*21310*/  ISETP.GE.AND P0, PT, R211, R195, PT ;  /* 0x000000c3d300720c */ /* 0x000fe20003f06270 */
[----:B------:R-:W-:Y:S01]  /*21320*/  FFMA.FTZ R17, -R187, R98, R17 ;  /* 0x00000062bb117223 */ /* 0x000fe20000010111 */
[--C-:B------:R-:W-:Y:S02]  /*21330*/  IADD3 R9, PT, PT, R0, -0xf8, -R5.reuse ;  /* 0xffffff0800097810 */ /* 0x100fe40007ffe805 */
[----:B------:R-:W-:Y:S02]  /*21340*/  FSEL R230, R230, -INF , P5 ;  /* 0xff800000e6e67808 */ /* 0x000fe40002800000 */
[----:B------:R-:W-:Y:S01]  /*21350*/  FSEL R205, R14, -INF , P6 ;  /* 0xff8000000ecd7808 */ /* 0x000fe20003000000 */
[----:B------:R-:W-:Y:S01]  /*21360*/  VIADD R14, R3, 0x19 ;  /* 0x00000019030e7836 */ /* 0x000fe20000000000 */
[----:B------:R-:W-:Y:S02]  /*21370*/  IABS R7, R7 ;  /* 0x0000000700077213 */ /* 0x000fe40000000000 */
[----:B------:R-:W-:Y:S02]  /*21380*/  I2FP.F32.S32 R10, R10 ;  /* 0x0000000a000a7245 */ /* 0x000fe40000201400 */
[----:B------:R-:W-:Y:S02]  /*21390*/  ISETP.GE.AND P5, PT, R75, R196, PT ;  /* 0x000000c44b00720c */ /* 0x000fe40003fa6270 */
[----:B------:R-:W-:Y:S01]  /*213a0*/  IADD3 R11, PT, PT, R192, -0x68, -R5 ;  /* 0xffffff98c00b7810 */ /* 0x000fe20007ffe805 */
[----:B------:R-:W-:Y:S01]  /*213b0*/  FFMA.FTZ R53, -R187, R10, R53 ;  /* 0x0000000abb357223 */ /* 0x000fe20000010135 */
[----:B------:R-:W-:Y:S02]  /*213c0*/  IABS R96, R96 ;  /* 0x0000006000607213 */ /* 0x000fe40000000000 */
[----:B------:R-:W-:Y:S02]  /*213d0*/  ISETP.GE.AND P6, PT, R73, R196, PT ;  /* 0x000000c44900720c */ /* 0x000fe40003fc6270 */
[----:B------:R-:W-:Y:S02]  /*213e0*/  FSEL R216, R216, -INF , P0 ;  /* 0xff800000d8d87808 */ /* 0x000fe40000000000 */
[----:B------:R-:W-:Y:S02]  /*213f0*/  IABS R9, R9 ;  /* 0x0000000900097213 */ /* 0x000fe40000000000 */
[----:B------:R-:W-:Y:S02]  /*21400*/  ISETP.GE.AND P0, PT, R117, R195, PT ;  /* 0x000000c37500720c */ /* 0x000fe40003f06270 */
[--C-:B------:R-:W-:Y:S02]  /*21410*/  IADD3 R69, PT, PT, R0, -0x41, -R5.reuse ;  /* 0xffffffbf00457810 */ /* 0x100fe40007ffe805 */
[----:B------:R-:W-:Y:S02]  /*21420*/  IADD3 R98, PT, PT, R192, -0x91, -R5 ;  /* 0xffffff6fc0627810 */ /* 0x000fe40007ffe805 */
[----:B------:R-:W-:Y:S02]  /*21430*/  I2FP.F32.S32 R7, R7 ;  /* 0x0000000700077245 */ /* 0x000fe40000201400 */
[----:B------:R-:W-:Y:S01]  /*21440*/  FSEL R117, R32, -INF , P5 ;  /* 0xff80000020757808 */ /* 0x000fe20002800000 */
[----:B------:R-:W-:Y:S01]  /*21450*/  IMAD.MOV.U32 R32, RZ, RZ, R103 ;  /* 0x000000ffff207224 */ /* 0x000fe200078e0067 */
[----:B------:R-:W-:Y:S01]  /*21460*/  ISETP.GE.AND P5, PT, R14, R195, PT ;  /* 0x000000c30e00720c */ /* 0x000fe20003fa6270 */
[----:B------:R-:W-:Y:S01]  /*21470*/  FFMA.FTZ R109, -R187, R7, R8 ;  /* 0x00000007bb6d7223 */ /* 0x000fe20000010108 */
[----:B------:R-:W-:Y:S01]  /*21480*/  IABS R11, R11 ;  /* 0x0000000b000b7213 */ /* 0x000fe20000000000 */
[----:B------:R-:W-:Y:S01]  /*21490*/  VIADD R7, R2, 0xfffffff8 ;  /* 0xfffffff802077836 */ /* 0x000fe20000000000 */
[----:B------:R-:W-:Y:S01]  /*214a0*/  I2FP.F32.S32 R96, R96 ;  /* 0x0000006000607245 */ /* 0x000fe20000201400 */
[----:B------:R-:W-:Y:S01]  /*214b0*/  IMAD.MOV.U32 R28, RZ, RZ, R109 ;  /* 0x000000ffff1c7224 */ /* 0x000fe200078e006d */
[----:B------:R-:W-:Y:S01]  /*214c0*/  FSEL R10, R234, -INF , P6 ;  /* 0xff800000ea0a7808 */ /* 0x000fe20003000000 */
[----:B------:R-:W-:Y:S01]  /*214d0*/  VIADD R234, R3, 0xa9 ;  /* 0x000000a903ea7836 */ /* 0x000fe20000000000 */
[----:B------:R-:W-:Y:S01]  /*214e0*/  I2FP.F32.S32 R9, R9 ;  /* 0x0000000900097245 */ /* 0x000fe20000201400 */
[----:B------:R-:W-:Y:S01]  /*214f0*/  FFMA.FTZ R247, -R187, R96, R247 ;  /* 0x00000060bbf77223 */ /* 0x000fe200000101f7 */
[----:B------:R-:W-:Y:S02]  /*21500*/  ISETP.GE.AND P6, PT, R67, R196, PT ;  /* 0x000000c44300720c */ /* 0x000fe40003fc6270 */
[----:B------:R-:W-:Y:S01]  /*21510*/  IABS R69, R69 ;  /* 0x0000004500457213 */ /* 0x000fe20000000000 */
[----:B------:R-:W-:Y:S01]  /*21520*/  FFMA.FTZ R180, -R187, R9, R6 ;  /* 0x00000009bbb47223 */ /* 0x000fe20000010106 */
[----:B------:R-:W-:Y:S02]  /*21530*/  IABS R98, R98 ;  /* 0x0000006200627213 */ /* 0x000fe40000000000 */
[----:B------:R-:W-:Y:S01]  /*21540*/  FSEL R163, R18, -INF , P0 ;  /* 0xff80000012a37808 */ /* 0x000fe20000000000 */
[----:B------:R-:W-:Y:S01]  /*21550*/  VIADD R18, R3, 0x9 ;  /* 0x0000000903127836 */ /* 0x000fe20000000000 */
[----:B------:R-:W-:Y:S02]  /*21560*/  ISETP.GE.AND P0, PT, R251, R196, PT ;  /* 0x000000c4fb00720c */ /* 0x000fe40003f06270 */
[----:B------:R-:W-:Y:S02]  /*21570*/  FSEL R220, R220, -INF , P5 ;  /* 0xff800000dcdc7808 */ /* 0x000fe40002800000 */
[----:B------:R-:W-:Y:S02]  /*21580*/  I2FP.F32.S32 R11, R11 ;  /* 0x0000000b000b7245 */ /* 0x000fe40000201400 */
[--C-:B------:R-:W-:Y:S02]  /*21590*/  IADD3 R8, PT, PT, R0, -0xe8, -R5.reuse ;  /* 0xffffff1800087810 */ /* 0x100fe40007ffe805 */
[----:B------:R-:W-:Y:S01]  /*215a0*/  ISETP.GE.AND P5, PT, R107, R195, PT ;  /* 0x000000c36b00720c */ /* 0x000fe20003fa6270 */
[C---:B------:R-:W-:Y:S01]  /*215b0*/  FFMA.FTZ R56, -R187.reuse, R11, R56 ;  /* 0x0000000bbb387223 */ /* 0x040fe20000010138 */
[----:B------:R-:W-:Y:S02]  /*215c0*/  FSEL R107, R36, -INF , P6 ;  /* 0xff800000246b7808 */ /* 0x000fe40003000000 */
[----:B------:R-:W-:Y:S02]  /*215d0*/  I2FP.F32.S32 R69, R69 ;  /* 0x0000004500457245 */ /* 0x000fe40000201400 */
[----:B------:R-:W-:Y:S02]  /*215e0*/  I2FP.F32.S32 R98, R98 ;  /* 0x0000006200627245 */ /* 0x000fe40000201400 */
[----:B------:R-:W-:Y:S01]  /*215f0*/  IADD3 R96, PT, PT, R192, -0xb1, -R5 ;  /* 0xffffff4fc0607810 */ /* 0x000fe20007ffe805 */
[----:B------:R-:W-:Y:S01]  /*21600*/  FFMA.FTZ R240, -R187, R69, R240 ;  /* 0x00000045bbf07223 */ /* 0x000fe200000101f0 */
[-C--:B------:R-:W-:Y:S01]  /*21610*/  ISETP.GE.AND P6, PT, R123, R195.reuse, PT ;  /* 0x000000c37b00720c */ /* 0x080fe20003fc6270 */
[----:B------:R-:W-:Y:S01]  /*21620*/  FFMA.FTZ R37, -R187, R98, R37 ;  /* 0x00000062bb257223 */ /* 0x000fe20000010125 */
[----:B------:R-:W-:Y:S01]  /*21630*/  FSEL R6, R238, -INF , P0 ;  /* 0xff800000ee067808 */ /* 0x000fe20000000000 */
[----:B------:R-:W-:Y:S01]  /*21640*/  VIADD R238, R3, 0xa8 ;  /* 0x000000a803ee7836 */ /* 0x000fe20000000000 */
[----:B------:R-:W-:Y:S02]  /*21650*/  IABS R8, R8 ;  /* 0x0000000800087213 */ /* 0x000fe40000000000 */
[----:B------:R-:W-:Y:S02]  /*21660*/  ISETP.GE.AND P0, PT, R200, R196, PT ;  /* 0x000000c4c800720c */ /* 0x000fe40003f06270 */
[----:B------:R-:W-:Y:S02]  /*21670*/  FSEL R155, R22, -INF , P5 ;  /* 0xff800000169b7808 */ /* 0x000fe40002800000 */
[--C-:B------:R-:W-:Y:S02]  /*21680*/  IADD3 R11, PT, PT, R0, -0x50, -R5.reuse ;  /* 0xffffffb0000b7810 */ /* 0x100fe40007ffe805 */
[----:B------:R-:W-:Y:S02]  /*21690*/  IABS R96, R96 ;  /* 0x0000006000607213 */ /* 0x000fe40000000000 */
[----:B------:R-:W-:Y:S02]  /*216a0*/  ISETP.GE.AND P5, PT, R93, R196, PT ;  /* 0x000000c45d00720c */ /* 0x000fe40003fa6270 */
[----:B------:R-:W-:Y:S01]  /*216b0*/  FSEL R22, R224, -INF , P6 ;  /* 0xff800000e0167808 */ /* 0x000fe20003000000 */
[----:B------:R-:W-:Y:S01]  /*216c0*/  VIADD R224, R3, 0xa1 ;  /* 0x000000a103e07836 */ /* 0x000fe20000000000 */
[-C--:B------:R-:W-:Y:S02]  /*216d0*/  ISETP.GE.AND P6, PT, R99, R195.reuse, PT ;  /* 0x000000c36300720c */ /* 0x080fe40003fc6270 */
[C-C-:B------:R-:W-:Y:S02]  /*216e0*/  IADD3 R69, PT, PT, R192.reuse, -0x70, -R5.reuse ;  /* 0xffffff90c0457810 */ /* 0x140fe40007ffe805 */
[----:B------:R-:W-:Y:S02]  /*216f0*/  IADD3 R98, PT, PT, R192, -0x99, -R5 ;  /* 0xffffff67c0627810 */ /* 0x000fe40007ffe805 */
[----:B------:R-:W-:Y:S02]  /*21700*/  I2FP.F32.S32 R8, R8 ;  /* 0x0000000800087245 */ /* 0x000fe40000201400 */
[----:B------:R-:W-:Y:S02]  /*21710*/  FSEL R99, R40, -INF , P0 ;  /* 0xff80000028637808 */ /* 0x000fe40000000000 */
[----:B------:R-:W-:Y:S01]  /*21720*/  ISETP.GE.AND P0, PT, R95, R195, PT ;  /* 0x000000c35f00720c */ /* 0x000fe20003f06270 */
[----:B------:R-:W-:Y:S01]  /*21730*/  FFMA.FTZ R55, -R187, R8, R55 ;  /* 0x00000008bb377223 */ /* 0x000fe20000010137 */
[----:B------:R-:W-:Y:S02]  /*21740*/  IABS R11, R11 ;  /* 0x0000000b000b7213 */ /* 0x000fe40000000000 */
[----:B------:R-:W-:Y:S02]  /*21750*/  I2FP.F32.S32 R96, R96 ;  /* 0x0000006000607245 */ /* 0x000fe40000201400 */
[----:B------:R-:W-:Y:S01]  /*21760*/  FSEL R95, R242, -INF , P5 ;  /* 0xff800000f25f7808 */ /* 0x000fe20002800000 */
[----:B------:R-:W-:Y:S01]  /*21770*/  VIADD R242, R3, 0xa0 ;  /* 0x000000a003f27836 */ /* 0x000fe20000000000 */
[----:B------:R-:W-:Y:S01]  /*21780*/  ISETP.GE.AND P5, PT, R79, R196, PT ;  /* 0x000000c44f00720c */ /* 0x000fe20003fa6270 */
[----:B------:R-:W-:Y:S01]  /*21790*/  FFMA.FTZ R239, -R187, R96, R239 ;  /* 0x00000060bbef7223 */ /* 0x000fe200000101ef */
[----:B------:R-:W-:Y:S02]  /*217a0*/  IABS R69, R69 ;  /* 0x0000004500457213 */ /* 0x000fe40000000000 */
[----:B------:R-:W-:Y:S02]  /*217b0*/  IABS R98, R98 ;  /* 0x0000006200627213 */ /* 0x000fe40000000000 */
[----:B------:R-:W-:Y:S01]  /*217c0*/  FSEL R131, R26, -INF , P6 ;  /* 0xff8000001a837808 */ /* 0x000fe20003000000 */
[----:B------:R-:W-:Y:S01]  /*217d0*/  IMAD R26, R197, 0x100, R42 ;  /* 0x00000100c51a7824 */ /* 0x000fe200078e022a */
[----:B------:R-:W-:Y:S02]  /*217e0*/  ISETP.GE.AND P6, PT, R77, R196, PT ;  /* 0x000000c44d00720c */ /* 0x000fe40003fc6270 */
[----:B------:R-:W-:Y:S01]  /*217f0*/  FSEL R16, R228, -INF , P0 ;  /* 0xff800000e4107808 */ /* 0x000fe20000000000 */
[----:B------:R-:W-:Y:S01]  /*21800*/  VIADD R228, R3, 0x98 ;  /* 0x0000009803e47836 */ /* 0x000fe20000000000 */
[----:B------:R-:W-:Y:S01]  /*21810*/  I2FP.F32.S32 R11, R11 ;  /* 0x0000000b000b7245 */ /* 0x000fe20000201400 */
[----:B------:R-:W-:Y:S01]  /*21820*/  VIADD R26, R26, 0x21 ;  /* 0x000000211a1a7836 */ /* 0x000fe20000000000 */
[--C-:B------:R-:W-:Y:S02]  /*21830*/  IADD3 R8, PT, PT, R0, -0xf0, -R5.reuse ;  /* 0xffffff1000087810 */ /* 0x100fe40007ffe805 */
[----:B------:R-:W-:Y:S01]  /*21840*/  ISETP.GE.AND P0, PT, R87, R195, PT ;  /* 0x000000c35700720c */ /* 0x000fe20003f06270 */
[C---:B------:R-:W-:Y:S01]  /*21850*/  FFMA.FTZ R46, -R187.reuse, R11, R46 ;  /* 0x0000000bbb2e7223 */ /* 0x040fe2000001012e */
[----:B------:R-:W-:Y:S02]  /*21860*/  FSEL R87, R44, -INF , P5 ;  /* 0xff8000002c577808 */ /* 0x000fe40002800000 */
[----:B------:R-:W-:Y:S02]  /*21870*/  I2FP.F32.S32 R69, R69 ;  /* 0x0000004500457245 */ /* 0x000fe40000201400 */
[----:B------:R-:W-:Y:S02]  /*21880*/  I2FP.F32.S32 R98, R98 ;  /* 0x0000006200627245 */ /* 0x000fe40000201400 */
[C-C-:B------:R-:W-:Y:S01]  /*21890*/  IADD3 R96, PT, PT, R0.reuse, -0x99, -R5.reuse ;  /* 0xffffff6700607810 */ /* 0x140fe20007ffe805 */
[----:B------:R-:W-:Y:S01]  /*218a0*/  FFMA.FTZ R60, -R187, R69, R60 ;  /* 0x00000045bb3c7223 */ /* 0x000fe2000001013c */
[-C--:B------:R-:W-:Y:S01]  /*218b0*/  ISETP.GE.AND P5, PT, R85, R195.reuse, PT ;  /* 0x000000c35500720c */ /* 0x080fe20003fa6270 */
[----:B------:R-:W-:Y:S01]  /*218c0*/  VIADD R69, R3, 0x61 ;  /* 0x0000006103457836 */ /* 0x000fe20000000000 */
[----:B------:R-:W-:Y:S01]  /*218d0*/  IADD3 R100, PT, PT, R0, -0x81, -R5 ;  /* 0xffffff7f00647810 */ /* 0x000fe20007ffe805 */
[----:B------:R-:W-:Y:S01]  /*218e0*/  FFMA.FTZ R41, -R187, R98, R41 ;  /* 0x00000062bb297223 */ /* 0x000fe20000010129 */
[----:B------:R-:W-:Y:S01]  /*218f0*/  FSEL R85, R248, -INF , P6 ;  /* 0xff800000f8557808 */ /* 0x000fe20003000000 */
[----:B------:R-:W-:Y:S01]  /*21900*/  VIADD R248, R3, 0x90 ;  /* 0x0000009003f87836 */ /* 0x000fe20000000000 */
[----:B------:R-:W-:Y:S02]  /*21910*/  IABS R8, R8 ;  /* 0x0000000800087213 */ /* 0x000fe40000000000 */
[----:B------:R-:W-:Y:S02]  /*21920*/  ISETP.GE.AND P6, PT, R158, R196, PT ;  /* 0x000000c49e00720c */ /* 0x000fe40003fc6270 */
[----:B------:R-:W-:Y:S01]  /*21930*/  FSEL R123, R30, -INF , P0 ;  /* 0xff8000001e7b7808 */ /* 0x000fe20000000000 */
[----:B------:R-:W-:Y:S01]  /*21940*/  IMAD R30, R197, 0x100, R42 ;  /* 0x00000100c51e7824 */ /* 0x000fe200078e022a */
[--C-:B------:R-:W-:Y:S02]  /*21950*/  IADD3 R11, PT, PT, R0, -0x60, -R5.reuse ;  /* 0xffffffa0000b7810 */ /* 0x100fe40007ffe805 */
[----:B------:R-:W-:Y:S01]  /*21960*/  IABS R96, R96 ;  /* 0x0000006000607213 */ /* 0x000fe20000000000 */
[----:B------:R-:W-:Y:S01]  /*21970*/  VIADD R30, R30, 0x18 ;  /* 0x000000181e1e7836 */ /* 0x000fe20000000000 */
[----:B------:R-:W-:Y:S02]  /*21980*/  ISETP.GE.AND P0, PT, R119, R196, PT ;  /* 0x000000c47700720c */ /* 0x000fe40003f06270 */
[----:B------:R-:W-:Y:S01]  /*21990*/  FSEL R12, R232, -INF , P5 ;  /* 0xff800000e80c7808 */ /* 0x000fe20002800000 */
[----:B------:R-:W-:Y:S01]  /*219a0*/  VIADD R232, R3, 0x89 ;  /* 0x0000008903e87836 */ /* 0x000fe20000000000 */
[----:B------:R-:W-:Y:S02]  /*219b0*/  IABS R100, R100 ;  /* 0x0000006400647213 */ /* 0x000fe40000000000 */
[-C--:B------:R-:W-:Y:S02]  /*219c0*/  ISETP.GE.AND P5, PT, R75, R195.reuse, PT ;  /* 0x000000c34b00720c */ /* 0x080fe40003fa6270 */
        /* <DEDUP_REMOVED lines=9> */
[----:B------:R-:W-:Y:S01]  /*21a60*/  I2FP.F32.S32 R100, R100 ;  /* 0x0000006400647245 */ /* 0x000fe20000201400 */
[----:B------:R-:W-:Y:S01]  /*21a70*/  FFMA.FTZ R43, -R187, R96, R43 ;  /* 0x00000060bb2b7223 */ /* 0x000fe2000001012b */
[----:B------:R-:W-:Y:S02]  /*21a80*/  ISETP.GE.AND P0, PT, R115, R196, PT ;  /* 0x000000c47300720c */ /* 0x000fe40003f06270 */
[----:B------:R-:W-:Y:S01]  /*21a90*/  IABS R98, R98 ;  /* 0x0000006200627213 */ /* 0x000fe20000000000 */
[----:B------:R-:W-:Y:S01]  /*21aa0*/  FFMA.FTZ R31, -R187, R100, R31 ;  /* 0x00000064bb1f7223 */ /* 0x000fe2000001011f */
[----:B------:R-:W-:Y:S02]  /*21ab0*/  FSEL R115, R34, -INF , P5 ;  /* 0xff80000022737808 */ /* 0x000fe40002800000 */
[----:B------:R-:W-:Y:S02]  /*21ac0*/  ISETP.GE.AND P5, PT, R69, R196, PT ;  /* 0x000000c44500720c */ /* 0x000fe40003fa6270 */
[----:B------:R-:W-:Y:S02]  /*21ad0*/  I2FP.F32.S32 R11, R11 ;  /* 0x0000000b000b7245 */ /* 0x000fe40000201400 */
[----:B------:R-:W-:Y:S01]  /*21ae0*/  FSEL R8, R236, -INF , P6 ;  /* 0xff800000ec087808 */ /* 0x000fe20003000000 */
[----:B------:R-:W-:Y:S01]  /*21af0*/  VIADD R236, R3, 0x81 ;  /* 0x0000008103ec7836 */ /* 0x000fe20000000000 */
[----:B------:R-:W-:Y:S01]  /*21b00*/  ISETP.GE.AND P6, PT, R67, R195, PT ;  /* 0x000000c34300720c */ /* 0x000fe20003fc6270 */
[C---:B------:R-:W-:Y:S01]  /*21b10*/  FFMA.FTZ R54, -R187.reuse, R11, R54 ;  /* 0x0000000bbb367223 */ /* 0x040fe20000010136 */
[----:B------:R-:W-:Y:S02]  /*21b20*/  I2FP.F32.S32 R98, R98 ;  /* 0x0000006200627245 */ /* 0x000fe40000201400 */
[----:B------:R-:W-:Y:S02]  /*21b30*/  IADD3 R96, PT, PT, R192, -0xc8, -R5 ;  /* 0xffffff38c0607810 */ /* 0x000fe40007ffe805 */
[----:B------:R-:W-:Y:S01]  /*21b40*/  FSEL R65, R52, -INF , P0 ;  /* 0xff80000034417808 */ /* 0x000fe20000000000 */
[----:B------:R-:W-:Y:S01]  /*21b50*/  FFMA.FTZ R249, -R187, R98, R249 ;  /* 0x00000062bbf97223 */ /* 0x000fe200000101f9 */
[C-C-:B------:R-:W-:Y:S02]  /*21b60*/  IADD3 R100, PT, PT, R0.reuse, -0x89, -R5.reuse ;  /* 0xffffff7700647810 */ /* 0x140fe40007ffe805 */
[-C--:B------:R-:W-:Y:S02]  /*21b70*/  ISETP.GE.AND P0, PT, R251, R195.reuse, PT ;  /* 0x000000c3fb00720c */ /* 0x080fe40003f06270 */
[----:B------:R-:W-:Y:S02]  /*21b80*/  FSEL R202, R15, -INF , P5 ;  /* 0xff8000000fca7808 */ /* 0x000fe40002800000 */
[--C-:B------:R-:W-:Y:S02]  /*21b90*/  IADD3 R102, PT, PT, R0, -0x91, -R5.reuse ;  /* 0xffffff6f00667810 */ /* 0x100fe40007ffe805 */
[----:B------:R-:W-:Y:S02]  /*21ba0*/  ISETP.GE.AND P5, PT, R105, R196, PT ;  /* 0x000000c46900720c */ /* 0x000fe40003fa6270 */
[----:B------:R-:W-:Y:S02]  /*21bb0*/  FSEL R105, R38, -INF , P6 ;  /* 0xff80000026697808 */ /* 0x000fe40003000000 */
[--C-:B------:R-:W-:Y:S02]  /*21bc0*/  IADD3 R11, PT, PT, R0, -0x69, -R5.reuse ;  /* 0xffffff97000b7810 */ /* 0x100fe40007ffe805 */
[----:B------:R-:W-:Y:S02]  /*21bd0*/  IABS R96, R96 ;  /* 0x0000006000607213 */ /* 0x000fe40000000000 */
[----:B------:R-:W-:Y:S02]  /*21be0*/  ISETP.GE.AND P6, PT, R101, R196, PT ;  /* 0x000000c46500720c */ /* 0x000fe40003fc6270 */
[----:B------:R-:W-:Y:S02]  /*21bf0*/  IABS R100, R100 ;  /* 0x0000006400647213 */ /* 0x000fe40000000000 */
[----:B------:R-:W-:Y:S01]  /*21c00*/  FSEL R101, R240, -INF , P0 ;  /* 0xff800000f0657808 */ /* 0x000fe20000000000 */
[----:B------:R-:W-:Y:S01]  /*21c10*/  VIADD R240, R3, 0x79 ;  /* 0x0000007903f07836 */ /* 0x000fe20000000000 */
[----:B------:R-:W-:Y:S02]  /*21c20*/  IADD3 R98, PT, PT, R192, -0xb0, -R5 ;  /* 0xffffff50c0627810 */ /* 0x000fe40007ffe805 */
[----:B------:R-:W-:Y:S02]  /*21c30*/  IABS R102, R102 ;  /* 0x0000006600667213 */ /* 0x000fe40000000000 */
[----:B------:R-:W-:Y:S02]  /*21c40*/  ISETP.GE.AND P0, PT, R200, R195, PT ;  /* 0x000000c3c800720c */ /* 0x000fe40003f06270 */
[----:B------:R-:W-:Y:S02]  /*21c50*/  IABS R11, R11 ;  /* 0x0000000b000b7213 */ /* 0x000fe40000000000 */
[----:B------:R-:W-:Y:S02]  /*21c60*/  I2FP.F32.S32 R96, R96 ;  /* 0x0000006000607245 */ /* 0x000fe40000201400 */
[----:B------:R-:W-:Y:S02]  /*21c70*/  FSEL R56, R56, -INF , P5 ;  /* 0xff80000038387808 */ /* 0x000fe40002800000 */
[----:B------:R-:W-:Y:S01]  /*21c80*/  I2FP.F32.S32 R100, R100 ;  /* 0x0000006400647245 */ /* 0x000fe20000201400 */
[----:B------:R-:W-:Y:S01]  /*21c90*/  FFMA.FTZ R219, -R187, R96, R219 ;  /* 0x00000060bbdb7223 */ /* 0x000fe200000101db */
[----:B------:R-:W-:Y:S02]  /*21ca0*/  ISETP.GE.AND P5, PT, R93, R195, PT ;  /* 0x000000c35d00720c */ /* 0x000fe40003fa6270 */
[----:B------:R-:W-:Y:S01]  /*21cb0*/  IABS R98, R98 ;  /* 0x0000006200627213 */ /* 0x000fe20000000000 */
[----:B------:R-:W-:Y:S01]  /*21cc0*/  FFMA.FTZ R35, -R187, R100, R35 ;  /* 0x00000064bb237223 */ /* 0x000fe20000010123 */
[----:B------:R-:W-:Y:S02]  /*21cd0*/  I2FP.F32.S32 R102, R102 ;  /* 0x0000006600667245 */ /* 0x000fe40000201400 */
[----:B------:R-:W-:Y:S01]  /*21ce0*/  FSEL R93, R244, -INF , P0 ;  /* 0xff800000f45d7808 */ /* 0x000fe20000000000 */
[----:B------:R-:W-:Y:S01]  /*21cf0*/  VIADD R244, R3, 0x71 ;  /* 0x0000007103f47836 */ /* 0x000fe20000000000 */
[----:B------:R-:W-:Y:S01]  /*21d00*/  FSEL R52, R19, -INF , P6 ;  /* 0xff80000013347808 */ /* 0x000fe20003000000 */
[----:B------:R-:W-:Y:S01]  /*21d10*/  FFMA.FTZ R39, -R187, R102, R39 ;  /* 0x00000066bb277223 */ /* 0x000fe20000010127 */
[----:B------:R-:W-:Y:S01]  /*21d20*/  I2FP.F32.S32 R11, R11 ;  /* 0x0000000b000b7245 */ /* 0x000fe20000201400 */
[----:B------:R-:W-:Y:S01]  /*21d30*/  VIADD R102, R3, 0x78 ;  /* 0x0000007803667836 */ /* 0x000fe20000000000 */
[----:B------:R-:W-:Y:S02]  /*21d40*/  ISETP.GE.AND P6, PT, R89, R196, PT ;  /* 0x000000c45900720c */ /* 0x000fe40003fc6270 */
[----:B------:R-:W-:Y:S01]  /*21d50*/  FSEL R89, R246, -INF , P5 ;  /* 0xff800000f6597808 */ /* 0x000fe20002800000 */
[----:B------:R-:W-:Y:S01]  /*21d60*/  VIADD R246, R3, 0x70 ;  /* 0x0000007003f67836 */ /* 0x000fe20000000000 */
[----:B------:R-:W-:Y:S01]  /*21d70*/  I2FP.F32.S32 R98, R98 ;  /* 0x0000006200627245 */ /* 0x000fe20000201400 */
[----:B------:R-:W-:Y:S01]  /*21d80*/  FFMA.FTZ R154, -R187, R11, R154 ;  /* 0x0000000bbb9a7223 */ /* 0x000fe2000001019a */
[----:B------:R-:W-:Y:S02]  /*21d90*/  IADD3 R96, PT, PT, R0, -0xa9, -R5 ;  /* 0xffffff5700607810 */ /* 0x000fe40007ffe805 */
[----:B------:R-:W-:Y:S01]  /*21da0*/  ISETP.GE.AND P5, PT, R79, R195, PT ;  /* 0x000000c34f00720c */ /* 0x000fe20003fa6270 */
[----:B------:R-:W-:Y:S01]  /*21db0*/  FFMA.FTZ R241, -R187, R98, R241 ;  /* 0x00000062bbf17223 */ /* 0x000fe200000101f1 */
[--C-:B------:R-:W-:Y:S02]  /*21dc0*/  IADD3 R100, PT, PT, R192, -0xb8, -R5.reuse ;  /* 0xffffff48c0647810 */ /* 0x100fe40007ffe805 */
[----:B------:R-:W-:Y:S02]  /*21dd0*/  ISETP.GE.AND P0, PT, R244, R196, PT ;  /* 0x000000c4f400720c */ /* 0x000fe40003f06270 */
[----:B------:R-:W-:Y:S02]  /*21de0*/  IABS R96, R96 ;  /* 0x0000006000607213 */ /* 0x000fe40000000000 */
[--C-:B------:R-:W-:Y:S02]  /*21df0*/  IADD3 R11, PT, PT, R0, -0xf1, -R5.reuse ;  /* 0xffffff0f000b7810 */ /* 0x100fe40007ffe805 */
[----:B------:R-:W-:Y:S02]  /*21e00*/  FSEL R79, R46, -INF , P5 ;  /* 0xff8000002e4f7808 */ /* 0x000fe40002800000 */
[----:B------:R-:W-:Y:S02]  /*21e10*/  IABS R100, R100 ;  /* 0x0000006400647213 */ /* 0x000fe40000000000 */
[-C--:B------:R-:W-:Y:S02]  /*21e20*/  ISETP.GE.AND P5, PT, R240, R196.reuse, PT ;  /* 0x000000c4f000720c */ /* 0x080fe40003fa6270 */
[----:B------:R-:W-:Y:S02]  /*21e30*/  IADD3 R98, PT, PT, R192, -0xb9, -R5 ;  /* 0xffffff47c0627810 */ /* 0x000fe40007ffe805 */
[----:B------:R-:W-:Y:S02]  /*21e40*/  FSEL R48, R21, -INF , P0 ;  /* 0xff80000015307808 */ /* 0x000fe40000000000 */
[----:B------:R-:W-:Y:S02]  /*21e50*/  ISETP.GE.AND P0, PT, R102, R196, PT ;  /* 0x000000c46600720c */ /* 0x000fe40003f06270 */
[----:B------:R-:W-:Y:S02]  /*21e60*/  I2FP.F32.S32 R96, R96 ;  /* 0x0000006000607245 */ /* 0x000fe40000201400 */
[----:B------:R-:W-:Y:S02]  /*21e70*/  IABS R2, R11 ;  /* 0x0000000b00027213 */ /* 0x000fe40000000000 */
[----:B------:R-:W-:Y:S01]  /*21e80*/  I2FP.F32.S32 R100, R100 ;  /* 0x0000006400647245 */ /* 0x000fe20000201400 */
[----:B------:R-:W-:Y:S01]  /*21e90*/  FFMA.FTZ R243, -R187, R96, R243 ;  /* 0x00000060bbf37223 */ /* 0x000fe200000101f3 */
[----:B------:R-:W-:Y:S01]  /*21ea0*/  FSEL R11, R25, -INF , P5 ;  /* 0xff800000190b7808 */ /* 0x000fe20002800000 */
[----:B------:R-:W-:Y:S01]  /*21eb0*/  VIADD R25, R3, 0x60 ;  /* 0x0000006003197836 */ /* 0x000fe20000000000 */
[----:B------:R-:W-:Y:S01]  /*21ec0*/  IABS R98, R98 ;  /* 0x0000006200627213 */ /* 0x000fe20000000000 */
[----:B------:R-:W-:Y:S01]  /*21ed0*/  FFMA.FTZ R233, -R187, R100, R233 ;  /* 0x00000064bbe97223 */ /* 0x000fe200000101e9 */
[----:B------:R-:W-:Y:S02]  /*21ee0*/  ISETP.GE.AND P5, PT, R110, R196, PT ;  /* 0x000000c46e00720c */ /* 0x000fe40003fa6270 */
[----:B------:R-:W-:Y:S02]  /*21ef0*/  FSEL R64, R64, -INF , P0 ;  /* 0xff80000040407808 */ /* 0x000fe40000000000 */
[-C--:B------:R-:W-:Y:S02]  /*21f00*/  ISETP.GE.AND P0, PT, R119, R195.reuse, PT ;  /* 0x000000c37700720c */ /* 0x080fe40003f06270 */
[----:B------:R-:W-:Y:S02]  /*21f10*/  I2FP.F32.S32 R98, R98 ;  /* 0x0000006200627245 */ /* 0x000fe40000201400 */
[----:B------:R-:W-:Y:S02]  /*21f20*/  IADD3 R96, PT, PT, R192, -0xd8, -R5 ;  /* 0xffffff28c0607810 */ /* 0x000fe40007ffe805 */
[----:B------:R-:W-:Y:S01]  /*21f30*/  FSEL R68, R68, -INF , P5 ;  /* 0xff80000044447808 */ /* 0x000fe20002800000 */
[----:B------:R-:W-:Y:S01]  /*21f40*/  FFMA.FTZ R231, -R187, R98, R231 ;  /* 0x00000062bbe77223 */ /* 0x000fe200000101e7 */
[--C-:B------:R-:W-:Y:S02]  /*21f50*/  IADD3 R100, PT, PT, R192, -0xc0, -R5.reuse ;  /* 0xffffff40c0647810 */ /* 0x100fe40007ffe805 */
[-C--:B------:R-:W-:Y:S02]  /*21f60*/  ISETP.GE.AND P5, PT, R69, R195.reuse, PT ;  /* 0x000000c34500720c */ /* 0x080fe40003fa6270 */
[----:B------:R-:W-:Y:S02]  /*21f70*/  FSEL R67, R13, -INF , P0 ;  /* 0xff8000000d437808 */ /* 0x000fe40000000000 */
[-C--:B------:R-:W-:Y:S02]  /*21f80*/  ISETP.GE.AND P0, PT, R25, R195.reuse, PT ;  /* 0x000000c31900720c */ /* 0x080fe40003f06270 */
[----:B------:R-:W-:Y:S02]  /*21f90*/  IABS R96, R96 ;  /* 0x0000006000607213 */ /* 0x000fe40000000000 */
[----:B------:R-:W-:Y:S02]  /*21fa0*/  FSEL R60, R60, -INF , P6 ;  /* 0xff8000003c3c7808 */ /* 0x000fe40003000000 */
[----:B------:R-:W-:Y:S02]  /*21fb0*/  IABS R100, R100 ;  /* 0x0000006400647213 */ /* 0x000fe40000000000 */
[-C--:B------:R-:W-:Y:S02]  /*21fc0*/  ISETP.GE.AND P6, PT, R77, R195.reuse, PT ;  /* 0x000000c34d00720c */ /* 0x080fe40003fc6270 */
[----:B------:R-:W-:Y:S01]  /*21fd0*/  FSEL R44, R17, -INF , P5 ;  /* 0xff800000112c7808 */ /* 0x000fe20002800000 */
[----:B------:R-:W-:Y:S01]  /*21fe0*/  VIADD R17, R3, 0x68 ;  /* 0x0000006803117836 */ /* 0x000fe20000000000 */
[----:B------:R-:W-:Y:S02]  /*21ff0*/  IADD3 R98, PT, PT, R192, -0xc1, -R5 ;  /* 0xffffff3fc0627810 */ /* 0x000fe40007ffe805 */
[----:B------:R-:W-:Y:S02]  /*22000*/  FSEL R54, R54, -INF , P0 ;  /* 0xff80000036367808 */ /* 0x000fe40000000000 */
[----:B------:R-:W-:Y:S02]  /*22010*/  I2FP.F32.S32 R96, R96 ;  /* 0x0000006000607245 */ /* 0x000fe40000201400 */
[----:B------:R-:W-:Y:S02]  /*22020*/  ISETP.GE.AND P0, PT, R232, R196, PT ;  /* 0x000000c4e800720c */ /* 0x000fe40003f06270 */
[----:B------:R-:W-:Y:S01]  /*22030*/  I2FP.F32.S32 R100, R100 ;  /* 0x0000006400647245 */ /* 0x000fe20000201400 */
[----:B------:R-:W-:Y:S01]  /*22040*/  FFMA.FTZ R111, -R187, R96, R111 ;  /* 0x00000060bb6f7223 */ /* 0x000fe2000001016f */
[----:B------:R-:W-:Y:S01]  /*22050*/  FSEL R77, R250, -INF , P6 ;  /* 0xff800000fa4d7808 */ /* 0x000fe20003000000 */
[----:B------:R-:W-:Y:S01]  /*22060*/  VIADD R250, R3, 0x69 ;  /* 0x0000006903fa7836 */ /* 0x000fe20000000000 */
[----:B------:R-:W-:Y:S01]  /*22070*/  IABS R98, R98 ;  /* 0x0000006200627213 */ /* 0x000fe20000000000 */
[----:B------:R-:W-:Y:S01]  /*22080*/  FFMA.FTZ R225, -R187, R100, R225 ;  /* 0x00000064bbe17223 */ /* 0x000fe200000101e1 */
[-C--:B------:R-:W-:Y:S02]  /*22090*/  ISETP.GE.AND P6, PT, R158, R195.reuse, PT ;  /* 0x000000c39e00720c */ /* 0x080fe40003fc6270 */
[-C--:B------:R-:W-:Y:S02]  /*220a0*/  ISETP.GE.AND P5, PT, R17, R195.reuse, PT ;  /* 0x000000c31100720c */ /* 0x080fe40003fa6270 */
[----:B------:R-:W-:Y:S01]  /*220b0*/  FSEL R119, R33, -INF , P0 ;  /* 0xff80000021777808 */ /* 0x000fe20000000000 */
[--C-:B------:R-:W-:Y:S01]  /*220c0*/  IMAD R33, R197, 0x100, R42.reuse ;  /* 0x00000100c5217824 */ /* 0x100fe200078e022a */
[----:B------:R-:W-:Y:S02]  /*220d0*/  ISETP.GE.AND P0, PT, R248, R196, PT ;  /* 0x000000c4f800720c */ /* 0x000fe40003f06270 */
[----:B------:R-:W-:Y:S01]  /*220e0*/  I2FP.F32.S32 R98, R98 ;  /* 0x0000006200627245 */ /* 0x000fe20000201400 */
[----:B------:R-:W-:Y:S01]  /*220f0*/  VIADD R33, R33, 0x31 ;  /* 0x0000003121217836 */ /* 0x000fe20000000000 */
[----:B------:R-:W-:Y:S02]  /*22100*/  IADD3 R96, PT, PT, R192, -0xe1, -R5 ;  /* 0xffffff1fc0607810 */ /* 0x000fe40007ffe805 */
[----:B------:R-:W-:Y:S01]  /*22110*/  FSEL R50, R50, -INF , P6 ;  /* 0xff80000032327808 */ /* 0x000fe20003000000 */
[----:B------:R-:W-:Y:S01]  /*22120*/  FFMA.FTZ R223, -R187, R98, R223 ;  /* 0x00000062bbdf7223 */ /* 0x000fe200000101df */
[--C-:B------:R-:W-:Y:S02]  /*22130*/  IADD3 R100, PT, PT, R192, -0xc9, -R5.reuse ;  /* 0xffffff37c0647810 */ /* 0x100fe40007ffe805 */
[-C--:B------:R-:W-:Y:S02]  /*22140*/  ISETP.GE.AND P6, PT, R236, R196.reuse, PT ;  /* 0x000000c4ec00720c */ /* 0x080fe40003fc6270 */
[----:B------:R-:W-:Y:S02]  /*22150*/  FSEL R58, R58, -INF , P5 ;  /* 0xff8000003a3a7808 */ /* 0x000fe40002800000 */
[----:B------:R-:W-:Y:S02]  /*22160*/  ISETP.GE.AND P5, PT, R127, R196, PT ;  /* 0x000000c47f00720c */ /* 0x000fe40003fa6270 */
[----:B------:R-:W-:Y:S02]  /*22170*/  FSEL R76, R76, -INF , P0 ;  /* 0xff8000004c4c7808 */ /* 0x000fe40000000000 */
[----:B------:R-:W-:Y:S02]  /*22180*/  IABS R96, R96 ;  /* 0x0000006000607213 */ /* 0x000fe40000000000 */
[-C--:B------:R-:W-:Y:S02]  /*22190*/  ISETP.GE.AND P0, PT, R244, R195.reuse, PT ;  /* 0x000000c3f400720c */ /* 0x080fe40003f06270 */
[----:B------:R-:W-:Y:S02]  /*221a0*/  IABS R100, R100 ;  /* 0x0000006400647213 */ /* 0x000fe40000000000 */
[----:B------:R-:W-:Y:S02]  /*221b0*/  FSEL R103, R29, -INF , P6 ;  /* 0xff8000001d677808 */ /* 0x000fe40003000000 */
[----:B------:R-:W-:Y:S02]  /*221c0*/  IADD3 R98, PT, PT, R0, -0xa8, -R5 ;  /* 0xffffff5800627810 */ /* 0x000fe40007ffe805 */
[-C--:B------:R-:W-:Y:S02]  /*221d0*/  ISETP.GE.AND P6, PT, R252, R196.reuse, PT ;  /* 0x000000c4fc00720c */ /* 0x080fe40003fc6270 */
[----:B------:R-:W-:Y:S01]  /*221e0*/  FSEL R200, R37, -INF , P5 ;  /* 0xff80000025c87808 */ /* 0x000fe20002800000 */
[--C-:B------:R-:W-:Y:S01]  /*221f0*/  IMAD R37, R197, 0x100, R42.reuse ;  /* 0x00000100c5257824 */ /* 0x100fe200078e022a */
[----:B------:R-:W-:Y:S02]  /*22200*/  ISETP.GE.AND P5, PT, R228, R196, PT ;  /* 0x000000c4e400720c */ /* 0x000fe40003fa6270 */
[----:B------:R-:W-:Y:S01]  /*22210*/  I2FP.F32.S32 R96, R96 ;  /* 0x0000006000607245 */ /* 0x000fe20000201400 */
[----:B------:R-:W-:Y:S01]  /*22220*/  VIADD R37, R37, 0x20 ;  /* 0x0000002025257836 */ /* 0x000fe20000000000 */
[----:B------:R-:W-:Y:S01]  /*22230*/  FSEL R13, R23, -INF , P0 ;  /* 0xff800000170d7808 */ /* 0x000fe20000000000 */
[--C-:B------:R-:W-:Y:S01]  /*22240*/  IMAD R23, R197, 0x100, R42.reuse ;  /* 0x00000100c5177824 */ /* 0x100fe200078e022a */
[----:B------:R-:W-:Y:S01]  /*22250*/  I2FP.F32.S32 R100, R100 ;  /* 0x0000006400647245 */ /* 0x000fe20000201400 */
[----:B------:R-:W-:Y:S01]  /*22260*/  FFMA.FTZ R71, -R187, R96, R71 ;  /* 0x00000060bb477223 */ /* 0x000fe20000010147 */
[-C--:B------:R-:W-:Y:S01]  /*22270*/  ISETP.GE.AND P0, PT, R102, R195.reuse, PT ;  /* 0x000000c36600720c */ /* 0x080fe20003f06270 */
[----:B------:R-:W-:Y:S01]  /*22280*/  VIADD R23, R23, 0x30 ;  /* 0x0000003017177836 */ /* 0x000fe20000000000 */
[----:B------:R-:W-:Y:S01]  /*22290*/  IABS R98, R98 ;  /* 0x0000006200627213 */ /* 0x000fe20000000000 */
[----:B------:R-:W-:Y:S01]  /*222a0*/  FFMA.FTZ R209, -R187, R100, R209 ;  /* 0x00000064bbd17223 */ /* 0x000fe200000101d1 */
[----:B------:R-:W-:Y:S02]  /*222b0*/  FSEL R72, R72, -INF , P6 ;  /* 0xff80000048487808 */ /* 0x000fe40003000000 */
[--C-:B------:R-:W-:Y:S02]  /*222c0*/  IADD3 R92, PT, PT, R0, -0xb8, -R5.reuse ;  /* 0xffffff48005c7810 */ /* 0x100fe40007ffe805 */
[-C--:B------:R-:W-:Y:S02]  /*222d0*/  ISETP.GE.AND P6, PT, R250, R195.reuse, PT ;  /* 0x000000c3fa00720c */ /* 0x080fe40003fc6270 */
[----:B------:R-:W-:Y:S02]  /*222e0*/  FSEL R80, R80, -INF , P5 ;  /* 0xff80000050507808 */ /* 0x000fe40002800000 */
[-C--:B------:R-:W-:Y:S02]  /*222f0*/  ISETP.GE.AND P5, PT, R240, R195.reuse, PT ;  /* 0x000000c3f000720c */ /* 0x080fe40003fa6270 */
[----:B------:R-:W-:Y:S01]  /*22300*/  FSEL R9, R66, -INF , P0 ;  /* 0xff80000042097808 */ /* 0x000fe20000000000 */
[--C-:B------:R-:W-:Y:S01]  /*22310*/  IMAD R66, R197, 0x100, R42.reuse ;  /* 0x00000100c5427824 */ /* 0x100fe200078e022a */
[----:B------:R-:W-:Y:S02]  /*22320*/  I2FP.F32.S32 R98, R98 ;  /* 0x0000006200627245 */ /* 0x000fe40000201400 */
[----:B------:R-:W-:Y:S01]  /*22330*/  IADD3 R96, PT, PT, R0, -0xc8, -R5 ;  /* 0xffffff3800607810 */ /* 0x000fe20007ffe805 */
[----:B------:R-:W-:Y:S01]  /*22340*/  VIADD R66, R66, 0x28 ;  /* 0x0000002842427836 */ /* 0x000fe20000000000 */
[----:B------:R-:W-:Y:S01]  /*22350*/  ISETP.GE.AND P0, PT, R224, R196, PT ;  /* 0x000000c4e000720c */ /* 0x000fe20003f06270 */
[----:B------:R-:W-:Y:S01]  /*22360*/  FFMA.FTZ R245, -R187, R98, R245 ;  /* 0x00000062bbf57223 */ /* 0x000fe200000101f5 */
[--C-:B------:R-:W-:Y:S02]  /*22370*/  IADD3 R100, PT, PT, R0, -0xb0, -R5.reuse ;  /* 0xffffff5000647810 */ /* 0x100fe40007ffe805 */
[----:B------:R-:W-:Y:S02]  /*22380*/  IABS R92, R92 ;  /* 0x0000005c005c7213 */ /* 0x000fe40000000000 */
[----:B------:R-:W-:Y:S02]  /*22390*/  FSEL R29, R154, -INF , P6 ;  /* 0xff8000009a1d7808 */ /* 0x000fe40003000000 */
[-C--:B------:R-:W-:Y:S02]  /*223a0*/  ISETP.GE.AND P6, PT, R246, R195.reuse, PT ;  /* 0x000000c3f600720c */ /* 0x080fe40003fc6270 */
[----:B------:R-:W-:Y:S01]  /*223b0*/  FSEL R19, R27, -INF , P5 ;  /* 0xff8000001b137808 */ /* 0x000fe20002800000 */
[--C-:B------:R-:W-:Y:S01]  /*223c0*/  IMAD R27, R197, 0x100, R42.reuse ;  /* 0x00000100c51b7824 */ /* 0x100fe200078e022a */
[-C--:B------:R-:W-:Y:S02]  /*223d0*/  ISETP.GE.AND P5, PT, R110, R195.reuse, PT ;  /* 0x000000c36e00720c */ /* 0x080fe40003fa6270 */
[----:B------:R-:W-:Y:S01]  /*223e0*/  IABS R96, R96 ;  /* 0x0000006000607213 */ /* 0x000fe20000000000 */
[----:B------:R-:W-:Y:S01]  /*223f0*/  VIADD R27, R27, 0x41 ;  /* 0x000000411b1b7836 */ /* 0x000fe20000000000 */
[----:B------:R-:W-:Y:S02]  /*22400*/  FSEL R126, R126, -INF , P0 ;  /* 0xff8000007e7e7808 */ /* 0x000fe40000000000 */
[----:B------:R-:W-:Y:S02]  /*22410*/  IABS R100, R100 ;  /* 0x0000006400647213 */ /* 0x000fe40000000000 */
[----:B------:R-:W-:Y:S02]  /*22420*/  I2FP.F32.S32 R92, R92 ;  /* 0x0000005c005c7245 */ /* 0x000fe40000201400 */
[----:B------:R-:W-:Y:S02]  /*22430*/  ISETP.GE.AND P0, PT, R238, R196, PT ;  /* 0x000000c4ee00720c */ /* 0x000fe40003f06270 */
[----:B------:R-:W-:Y:S01]  /*22440*/  IADD3 R98, PT, PT, R0, -0xb1, -R5 ;  /* 0xffffff4f00627810 */ /* 0x000fe20007ffe805 */
[----:B------:R-:W-:Y:S01]  /*22450*/  FFMA.FTZ R229, -R187, R92, R229 ;  /* 0x0000005cbbe57223 */ /* 0x000fe200000101e5 */
[----:B------:R-:W-:Y:S01]  /*22460*/  FSEL R15, R62, -INF , P6 ;  /* 0xff8000003e0f7808 */ /* 0x000fe20003000000 */
[--C-:B------:R-:W-:Y:S01]  /*22470*/  IMAD R62, R197, 0x100, R42.reuse ;  /* 0x00000100c53e7824 */ /* 0x100fe200078e022a */
[----:B------:R-:W-:Y:S02]  /*22480*/  ISETP.GE.AND P6, PT, R108, R196, PT ;  /* 0x000000c46c00720c */ /* 0x000fe40003fc6270 */
[----:B------:R-:W-:Y:S01]  /*22490*/  FSEL R70, R70, -INF , P5 ;  /* 0xff80000046467808 */ /* 0x000fe20002800000 */
[----:B------:R-:W-:Y:S01]  /*224a0*/  VIADD R62, R62, 0x39 ;  /* 0x000000393e3e7836 */ /* 0x000fe20000000000 */
[----:B------:R-:W-:Y:S02]  /*224b0*/  I2FP.F32.S32 R96, R96 ;  /* 0x0000006000607245 */ /* 0x000fe40000201400 */
[----:B------:R-:W-:Y:S02]  /*224c0*/  ISETP.GE.AND P5, PT, R234, R196, PT ;  /* 0x000000c4ea00720c */ /* 0x000fe40003fa6270 */
[----:B------:R-:W-:Y:S01]  /*224d0*/  I2FP.F32.S32 R100, R100 ;  /* 0x0000006400647245 */ /* 0x000fe20000201400 */
[----:B------:R-:W-:Y:S01]  /*224e0*/  FFMA.FTZ R203, -R187, R96, R203 ;  /* 0x00000060bbcb7223 */ /* 0x000fe200000101cb */
[----:B------:R-:W-:Y:S02]  /*224f0*/  FSEL R249, R249, -INF , P0 ;  /* 0xff800000f9f97808 */ /* 0x000fe40000000000 */
[----:B------:R-:W-:Y:S01]  /*22500*/  IABS R98, R98 ;  /* 0x0000006200627213 */ /* 0x000fe20000000000 */
[----:B------:R-:W-:Y:S01]  /*22510*/  FFMA.FTZ R237, -R187, R100, R237 ;  /* 0x00000064bbed7223 */ /* 0x000fe200000101ed */
[----:B------:R-:W-:Y:S02]  /*22520*/  ISETP.GE.AND P0, PT, R232, R195, PT ;  /* 0x000000c3e800720c */ /* 0x000fe40003f06270 */
[--C-:B------:R-:W-:Y:S02]  /*22530*/  IADD3 R92, PT, PT, R0, -0xc1, -R5.reuse ;  /* 0xffffff3f005c7810 */ /* 0x100fe40007ffe805 */
[----:B------:R-:W-:Y:S01]  /*22540*/  FSEL R160, R41, -INF , P6 ;  /* 0xff80000029a07808 */ /* 0x000fe20003000000 */
[----:B------:R-:W-:Y:S01]  /*22550*/  IMAD R41, R197, 0x100, R42 ;  /* 0x00000100c5297824 */ /* 0x000fe200078e022a */
[-C--:B------:R-:W-:Y:S02]  /*22560*/  ISETP.GE.AND P6, PT, R242, R196.reuse, PT ;  /* 0x000000c4f200720c */ /* 0x080fe40003fc6270 */
[----:B------:R-:W-:Y:S01]  /*22570*/  FSEL R247, R247, -INF , P5 ;  /* 0xff800000f7f77808 */ /* 0x000fe20002800000 */
[----:B------:R-:W-:Y:S01]  /*22580*/  VIADD R41, R41, 0x29 ;  /* 0x0000002929297836 */ /* 0x000fe20000000000 */
[----:B------:R-:W-:Y:S02]  /*22590*/  ISETP.GE.AND P5, PT, R152, R196, PT ;  /* 0x000000c49800720c */ /* 0x000fe40003fa6270 */
[----:B------:R-:W-:Y:S02]  /*225a0*/  I2FP.F32.S32 R129, R129 ;  /* 0x0000008100817245 */ /* 0x000fe40000201400 */
[----:B------:R-:W-:Y:S02]  /*225b0*/  I2FP.F32.S32 R98, R98 ;  /* 0x0000006200627245 */ /* 0x000fe40000201400 */
[----:B------:R-:W-:Y:S01]  /*225c0*/  FSEL R96, R35, -INF , P0 ;  /* 0xff80000023607808 */ /* 0x000fe20000000000 */
[C---:B------:R-:W-:Y:S01]  /*225d0*/  FFMA.FTZ R129, -R187.reuse, R129, R94 ;  /* 0x00000081bb817223 */ /* 0x040fe2000001015e */
[----:B------:R-:W-:Y:S01]  /*225e0*/  IADD3 R100, PT, PT, R0, -0xb9, -R5 ;  /* 0xffffff4700647810 */ /* 0x000fe20007ffe805 */
[----:B------:R-:W-:Y:S01]  /*225f0*/  FFMA.FTZ R235, -R187, R98, R235 ;  /* 0x00000062bbeb7223 */ /* 0x000fe200000101eb */
[----:B------:R-:W-:Y:S02]  /*22600*/  IABS R92, R92 ;  /* 0x0000005c005c7213 */ /* 0x000fe40000000000 */
[-C--:B------:R-:W-:Y:S02]  /*22610*/  ISETP.GE.AND P0, PT, R248, R195.reuse, PT ;  /* 0x000000c3f800720c */ /* 0x080fe40003f06270 */
[----:B------:R-:W-:Y:S02]  /*22620*/  FSEL R156, R156, -INF , P6 ;  /* 0xff8000009c9c7808 */ /* 0x000fe40003000000 */
[-C--:B------:R-:W-:Y:S02]  /*22630*/  ISETP.GE.AND P6, PT, R236, R195.reuse, PT ;  /* 0x000000c3ec00720c */ /* 0x080fe40003fc6270 */
[----:B------:R-:W-:Y:S02]  /*22640*/  FSEL R241, R241, -INF , P5 ;  /* 0xff800000f1f17808 */ /* 0x000fe40002800000 */
[-C--:B------:R-:W-:Y:S02]  /*22650*/  ISETP.GE.AND P5, PT, R127, R195.reuse, PT ;  /* 0x000000c37f00720c */ /* 0x080fe40003fa6270 */
[----:B------:R-:W-:Y:S02]  /*22660*/  IABS R100, R100 ;  /* 0x0000006400647213 */ /* 0x000fe40000000000 */
[----:B------:R-:W-:Y:S02]  /*22670*/  I2FP.F32.S32 R92, R92 ;  /* 0x0000005c005c7245 */ /* 0x000fe40000201400 */
[----:B------:R-:W-:Y:S02]  /*22680*/  FSEL R78, R78, -INF , P0 ;  /* 0xff8000004e4e7808 */ /* 0x000fe40000000000 */
[C---:B------:R-:W-:Y:S01]  /*22690*/  IADD3 R94, PT, PT, R192.reuse, -0xd9, -R5 ;  /* 0xffffff27c05e7810 */ /* 0x040fe20007ffe805 */
[----:B------:R-:W-:Y:S01]  /*226a0*/  FFMA.FTZ R217, -R187, R92, R217 ;  /* 0x0000005cbbd97223 */ /* 0x000fe200000101d9 */
[----:B------:R-:W-:Y:S02]  /*226b0*/  IADD3 R98, PT, PT, R192, -0xe0, -R5 ;  /* 0xffffff20c0627810 */ /* 0x000fe40007ffe805 */
[----:B------:R-:W-:Y:S02]  /*226c0*/  ISETP.GE.AND P0, PT, R124, R196, PT ;  /* 0x000000c47c00720c */ /* 0x000fe40003f06270 */
[----:B------:R-:W-:Y:S01]  /*226d0*/  FSEL R109, R31, -INF , P6 ;  /* 0xff8000001f6d7808 */ /* 0x000fe20003000000 */
[----:B------:R-:W-:Y:S01]  /*226e0*/  IMAD R31, R197, 0x100, R42 ;  /* 0x00000100c51f7824 */ /* 0x000fe200078e022a */
[-C--:B------:R-:W-:Y:S02]  /*226f0*/  ISETP.GE.AND P6, PT, R252, R195.reuse, PT ;  /* 0x000000c3fc00720c */ /* 0x080fe40003fc6270 */
[----:B------:R-:W-:Y:S01]  /*22700*/  FSEL R162, R39, -INF , P5 ;  /* 0xff80000027a27808 */ /* 0x000fe20002800000 */
[----:B------:R-:W-:Y:S01]  /*22710*/  VIADD R31, R31, 0x38 ;  /* 0x000000381f1f7836 */ /* 0x000fe20000000000 */
[----:B------:R-:W-:Y:S02]  /*22720*/  I2FP.F32.S32 R100, R100 ;  /* 0x0000006400647245 */ /* 0x000fe40000201400 */
[----:B------:R-:W-:Y:S02]  /*22730*/  ISETP.GE.AND P5, PT, R228, R195, PT ;  /* 0x000000c3e400720c */ /* 0x000fe40003fa6270 */
[----:B------:R-:W-:Y:S01]  /*22740*/  IABS R94, R94 ;  /* 0x0000005e005e7213 */ /* 0x000fe20000000000 */
[----:B------:R-:W-:Y:S01]  /*22750*/  FFMA.FTZ R227, -R187, R100, R227 ;  /* 0x00000064bbe37223 */ /* 0x000fe200000101e3 */
[----:B------:R-:W-:Y:S02]  /*22760*/  IABS R98, R98 ;  /* 0x0000006200627213 */ /* 0x000fe40000000000 */
[----:B------:R-:W-:Y:S02]  /*22770*/  FSEL R231, R231, -INF , P0 ;  /* 0xff800000e7e77808 */ /* 0x000fe40000000000 */
[--C-:B------:R-:W-:Y:S02]  /*22780*/  IADD3 R92, PT, PT, R192, -0xf0, -R5.reuse ;  /* 0xffffff10c05c7810 */ /* 0x100fe40007ffe805 */
[-C--:B------:R-:W-:Y:S02]  /*22790*/  ISETP.GE.AND P0, PT, R122, R196.reuse, PT ;  /* 0x000000c47a00720c */ /* 0x080fe40003f06270 */
[----:B------:R-:W-:Y:S02]  /*227a0*/  FSEL R74, R74, -INF , P6 ;  /* 0xff8000004a4a7808 */ /* 0x000fe40003000000 */
[----:B------:R-:W-:Y:S02]  /*227b0*/  IADD3 R121, PT, PT, R0, -0xd0, -R5 ;  /* 0xffffff3000797810 */ /* 0x000fe40007ffe805 */
[----:B------:R-:W-:Y:S02]  /*227c0*/  ISETP.GE.AND P6, PT, R130, R196, PT ;  /* 0x000000c48200720c */ /* 0x000fe40003fc6270 */
[----:B------:R-:W-:Y:S02]  /*227d0*/  FSEL R82, R82, -INF , P5 ;  /* 0xff80000052527808 */ /* 0x000fe40002800000 */
[----:B------:R-:W-:Y:S02]  /*227e0*/  I2FP.F32.S32 R94, R94 ;  /* 0x0000005e005e7245 */ /* 0x000fe40000201400 */
[----:B------:R-:W-:Y:S02]  /*227f0*/  FSEL R36, R204, -INF , !P1 ;  /* 0xff800000cc247808 */ /* 0x000fe40004800000 */
[----:B------:R-:W-:Y:S01]  /*22800*/  ISETP.GE.AND P5, PT, R118, R196, PT ;  /* 0x000000c47600720c */ /* 0x000fe20003fa6270 */
[----:B------:R-:W-:Y:S01]  /*22810*/  FFMA.FTZ R97, -R187, R94, R97 ;  /* 0x0000005ebb617223 */ /* 0x000fe20000010161 */
[----:B------:R-:W-:Y:S02]  /*22820*/  I2FP.F32.S32 R2, R2 ;  /* 0x0000000200027245 */ /* 0x000fe40000201400 */
[----:B------:R-:W-:Y:S02]  /*22830*/  FSEL R239, R239, -INF , P6 ;  /* 0xff800000efef7808 */ /* 0x000fe40003000000 */
[----:B------:R-:W-:Y:S01]  /*22840*/  ISETP.GE.AND P6, PT, R128, R196, PT ;  /* 0x000000c48000720c */ /* 0x000fe20003fc6270 */
[----:B------:R-:W-:Y:S01]  /*22850*/  FFMA.FTZ R45, -R187, R2, R45 ;  /* 0x00000002bb2d7223 */ /* 0x000fe2000001012d */
[----:B------:R-:W-:Y:S01]  /*22860*/  VIADD R2, R3, 0xf9 ;  /* 0x000000f903027836 */ /* 0x000fe20000000000 */
[----:B------:R-:W-:Y:S02]  /*22870*/  FSEL R223, R223, -INF , P5 ;  /* 0xff800000dfdf7808 */ /* 0x000fe40002800000 */
[----:B------:R-:W-:Y:S02]  /*22880*/  ISETP.GE.AND P5, PT, R116, R196, PT ;  /* 0x000000c47400720c */ /* 0x000fe40003fa6270 */
[----:B------:R-:W-:Y:S02]  /*22890*/  IABS R7, R7 ;  /* 0x0000000700077213 */ /* 0x000fe40000000000 */
[----:B------:R-:W-:Y:S02]  /*228a0*/  FSEL R213, R213, -INF , !P4 ;  /* 0xff800000d5d57808 */ /* 0x000fe40006000000 */
[----:B------:R-:W-:Y:S02]  /*228b0*/  I2FP.F32.S32 R7, R7 ;  /* 0x0000000700077245 */ /* 0x000fe40000201400 */
[----:B------:R-:W-:Y:S02]  /*228c0*/  ISETP.GE.AND P4, PT, R24, R193, PT ;  /* 0x000000c11800720c */ /* 0x000fe40003f86270 */
[----:B------:R-:W-:Y:S01]  /*228d0*/  IADD3 R100, PT, PT, R192, -0xe8, -R5 ;  /* 0xffffff18c0647810 */ /* 0x000fe20007ffe805 */
[----:B------:R-:W-:Y:S01]  /*228e0*/  FFMA.FTZ R206, -R187, R7, R206 ;  /* 0x00000007bbce7223 */ /* 0x000fe200000101ce */
[----:B------:R-:W-:Y:S01]  /*228f0*/  VIADD R7, R3, 0xf8 ;  /* 0x000000f803077836 */ /* 0x000fe20000000000 */
[----:B------:R-:W-:Y:S02]  /*22900*/  FSEL R207, R207, -INF , !P4 ;  /* 0xff800000cfcf7808 */ /* 0x000fe40006000000 */
[-C--:B------:R-:W-:Y:S02]  /*22910*/  ISETP.GE.AND P4, PT, R14, R193.reuse, PT ;  /* 0x000000c10e00720c */ /* 0x080fe40003f86270 */
[----:B------:R-:W-:Y:S02]  /*22920*/  IABS R100, R100 ;  /* 0x0000006400647213 */ /* 0x000fe40000000000 */
[----:B------:R-:W-:Y:S02]  /*22930*/  ISETP.GE.AND P1, PT, R41, R193, PT ;  /* 0x000000c12900720c */ /* 0x000fe40003f26270 */
[----:B------:R-:W-:Y:S02]  /*22940*/  I2FP.F32.S32 R100, R100 ;  /* 0x0000006400647245 */ /* 0x000fe40000201400 */
[----:B------:R-:W-:Y:S02]  /*22950*/  I2FP.F32.S32 R98, R98 ;  /* 0x0000006200627245 */ /* 0x000fe40000201400 */
[----:B------:R-:W-:Y:S01]  /*22960*/  FSEL R225, R225, -INF , P0 ;  /* 0xff800000e1e17808 */ /* 0x000fe20000000000 */
[----:B------:R-:W-:Y:S01]  /*22970*/  FFMA.FTZ R59, -R187, R100, R59 ;  /* 0x00000064bb3b7223 */ /* 0x000fe2000001013b */
[----:B------:R-:W-:Y:S02]  /*22980*/  VIADD R100, R3, 0xd9 ;  /* 0x000000d903647836 */ /* 0x000fe40000000000 */
[C---:B------:R-:W-:Y:S01]  /*22990*/  FFMA.FTZ R81, -R187.reuse, R98, R81 ;  /* 0x00000062bb517223 */ /* 0x040fe20000010151 */
[--C-:B------:R-:W-:Y:S02]  /*229a0*/  IADD3 R98, PT, PT, R192, -0xe9, -R5.reuse ;  /* 0xffffff17c0627810 */ /* 0x100fe40007ffe805 */
[-C--:B------:R-:W-:Y:S02]  /*229b0*/  ISETP.GE.AND P0, PT, R224, R195.reuse, PT ;  /* 0x000000c3e000720c */ /* 0x080fe40003f06270 */
[----:B------:R-:W-:Y:S02]  /*229c0*/  IABS R98, R98 ;  /* 0x0000006200627213 */ /* 0x000fe40000000000 */
[----:B------:R-:W-:Y:S02]  /*229d0*/  FSEL R251, R86, -INF , P0 ;  /* 0xff80000056fb7808 */ /* 0x000fe40000000000 */
[----:B------:R-:W-:Y:S02]  /*229e0*/  I2FP.F32.S32 R98, R98 ;  /* 0x0000006200627245 */ /* 0x000fe40000201400 */
[C-C-:B------:R-:W-:Y:S02]  /*229f0*/  IADD3 R113, PT, PT, R0.reuse, -0xd1, -R5.reuse ;  /* 0xffffff2f00717810 */ /* 0x140fe40007ffe805 */
[----:B------:R-:W-:Y:S01]  /*22a00*/  IADD3 R94, PT, PT, R0, -0xc0, -R5 ;  /* 0xffffff40005e7810 */ /* 0x000fe20007ffe805 */
[----:B------:R-:W-:Y:S01]  /*22a10*/  FFMA.FTZ R57, -R187, R98, R57 ;  /* 0x00000062bb397223 */ /* 0x000fe20000010139 */
        /* <DEDUP_REMOVED lines=15> */
[----:B------:R-:W-:Y:S02]  /*22b10*/  ISETP.GE.AND P6, PT, R112, R196, PT ;  /* 0x000000c47000720c */ /* 0x000fe40003fc6270 */
        /* <DEDUP_REMOVED lines=19> */
[----:B------:R-:W-:Y:S02]  /*22c50*/  FSEL R81, R81, -INF , P5 ;  /* 0xff80000051517808 */ /* 0x000fe40002800000 */
[-C--:B------:R-:W-:Y:S02]  /*22c60*/  ISETP.GE.AND P5, PT, R118, R195.reuse, PT ;  /* 0x000000c37600720c */ /* 0x080fe40003fa6270 */
[----:B------:R-:W-:Y:S02]  /*22c70*/  IABS R94, R94 ;  /* 0x0000005e005e7213 */ /* 0x000fe40000000000 */
[----:B------:R-:W-:Y:S02]  /*22c80*/  FSEL R217, R217, -INF , P5 ;  /* 0xff800000d9d97808 */ /* 0x000fe40002800000 */
[----:B------:R-:W-:Y:S02]  /*22c90*/  I2FP.F32.S32 R94, R94 ;  /* 0x0000005e005e7245 */ /* 0x000fe40000201400 */
[----:B------:R-:W-:Y:S02]  /*22ca0*/  ISETP.GE.AND P5, PT, R116, R195, PT ;  /* 0x000000c37400720c */ /* 0x000fe40003fa6270 */
[----:B------:R-:W-:Y:S01]  /*22cb0*/  FSEL R221, R221, -INF , P0 ;  /* 0xff800000dddd7808 */ /* 0x000fe20000000000 */
[----:B------:R-:W-:Y:S01]  /*22cc0*/  FFMA.FTZ R161, -R187, R94, R161 ;  /* 0x0000005ebba17223 */ /* 0x000fe200000101a1 */
[----:B------:R-:W-:Y:S01]  /*22cd0*/  VIADD R94, R3, 0xe1 ;  /* 0x000000e1035e7836 */ /* 0x000fe20000000000 */
[----:B------:R-:W-:Y:S02]  /*22ce0*/  FSEL R203, R203, -INF , P5 ;  /* 0xff800000cbcb7808 */ /* 0x000fe40002800000 */
[-C--:B------:R-:W-:Y:S02]  /*22cf0*/  ISETP.GE.AND P5, PT, R20, R196.reuse, PT ;  /* 0x000000c41400720c */ /* 0x080fe40003fa6270 */
[----:B------:R-:W-:Y:S02]  /*22d00*/  ISETP.GE.AND P6, PT, R94, R196, PT ;  /* 0x000000c45e00720c */ /* 0x000fe40003fc6270 */
[----:B------:R-:W-:Y:S02]  /*22d10*/  IABS R92, R92 ;  /* 0x0000005c005c7213 */ /* 0x000fe40000000000 */
[----:B------:R-:W-:Y:S02]  /*22d20*/  FSEL R71, R71, -INF , P6 ;  /* 0xff80000047477808 */ /* 0x000fe40003000000 */
[----:B------:R-:W-:Y:S02]  /*22d30*/  I2FP.F32.S32 R92, R92 ;  /* 0x0000005c005c7245 */ /* 0x000fe40000201400 */
[----:B------:R-:W-:Y:S02]  /*22d40*/  IABS R121, R121 ;  /* 0x0000007900797213 */ /* 0x000fe40000000000 */
[----:B------:R-:W-:Y:S01]  /*22d50*/  IABS R113, R113 ;  /* 0x0000007100717213 */ /* 0x000fe20000000000 */
[C---:B------:R-:W-:Y:S01]  /*22d60*/  FFMA.FTZ R51, -R187.reuse, R92, R51 ;  /* 0x0000005cbb337223 */ /* 0x040fe20000010133 */
[--C-:B------:R-:W-:Y:S02]  /*22d70*/  IADD3 R92, PT, PT, R192, -0xf1, -R5.reuse ;  /* 0xffffff0fc05c7810 */ /* 0x100fe40007ffe805 */
[----:B------:R-:W-:Y:S02]  /*22d80*/  I2FP.F32.S32 R121, R121 ;  /* 0x0000007900797245 */ /* 0x000fe40000201400 */
[----:B------:R-:W-:Y:S02]  /*22d90*/  I2FP.F32.S32 R113, R113 ;  /* 0x0000007100717245 */ /* 0x000fe40000201400 */
[----:B------:R-:W-:Y:S01]  /*22da0*/  IABS R92, R92 ;  /* 0x0000005c005c7213 */ /* 0x000fe20000000000 */
[C---:B------:R-:W-:Y:S01]  /*22db0*/  FFMA.FTZ R121, -R187.reuse, R121, R90 ;  /* 0x00000079bb797223 */ /* 0x040fe2000001015a */
[C-C-:B------:R-:W-:Y:S01]  /*22dc0*/  IADD3 R90, PT, PT, R0.reuse, -0xd9, -R5.reuse ;  /* 0xffffff27005a7810 */ /* 0x140fe20007ffe805 */
[C---:B------:R-:W-:Y:S01]  /*22dd0*/  FFMA.FTZ R113, -R187.reuse, R113, R88 ;  /* 0x00000071bb717223 */ /* 0x040fe20000010158 */
[C---:B------:R-:W-:Y:S02]  /*22de0*/  IADD3 R88, PT, PT, R0.reuse, -0xe0, -R5 ;  /* 0xffffff2000587810 */ /* 0x040fe40007ffe805 */
[----:B------:R-:W-:Y:S02]  /*22df0*/  IABS R90, R90 ;  /* 0x0000005a005a7213 */ /* 0x000fe40000000000 */
[----:B------:R-:W-:Y:S02]  /*22e00*/  IABS R88, R88 ;  /* 0x0000005800587213 */ /* 0x000fe40000000000 */
[----:B------:R-:W-:Y:S02]  /*22e10*/  I2FP.F32.S32 R90, R90 ;  /* 0x0000005a005a7245 */ /* 0x000fe40000201400 */
[----:B------:R-:W-:Y:S02]  /*22e20*/  I2FP.F32.S32 R88, R88 ;  /* 0x0000005800587245 */ /* 0x000fe40000201400 */
[----:B------:R-:W-:Y:S01]  /*22e30*/  I2FP.F32.S32 R92, R92 ;  /* 0x0000005c005c7245 */ /* 0x000fe20000201400 */
[----:B------:R-:W-:Y:S01]  /*22e40*/  FFMA.FTZ R83, -R187, R90, R83 ;  /* 0x0000005abb537223 */ /* 0x000fe20000010153 */
[----:B------:R-:W-:Y:S02]  /*22e50*/  VIADD R90, R3, 0xe9 ;  /* 0x000000e9035a7836 */ /* 0x000fe40000000000 */
[----:B------:R-:W-:Y:S01]  /*22e60*/  FFMA.FTZ R63, -R187, R88, R63 ;  /* 0x00000058bb3f7223 */ /* 0x000fe2000001013f */
[----:B------:R-:W-:Y:S02]  /*22e70*/  VIADD R88, R3, 0xf0 ;  /* 0x000000f003587836 */ /* 0x000fe40000000000 */
[----:B------:R-:W-:Y:S01]  /*22e80*/  FFMA.FTZ R49, -R187, R92, R49 ;  /* 0x0000005cbb317223 */ /* 0x000fe20000010131 */
[----:B------:R-:W-:Y:S02]  /*22e90*/  IADD3 R92, PT, PT, R0, -0xd8, -R5 ;  /* 0xffffff28005c7810 */ /* 0x000fe40007ffe805 */
[----:B------:R-:W-:Y:S02]  /*22ea0*/  ISETP.GE.AND P0, PT, R90, R196, PT ;  /* 0x000000c45a00720c */ /* 0x000fe40003f06270 */
        /* <DEDUP_REMOVED lines=20> */
[----:B------:R-:W-:Y:S02]  /*22ff0*/  FSEL R45, R45, -INF , P5 ;  /* 0xff8000002d2d7808 */ /* 0x000fe40002800000 */
[-C--:B------:R-:W-:Y:S02]  /*23000*/  ISETP.GE.AND P5, PT, R3, R193.reuse, PT ;  /* 0x000000c10300720c */ /* 0x080fe40003fa6270 */
[----:B------:R-:W-:Y:S02]  /*23010*/  ISETP.GE.AND P6, PT, R2, R196, PT ;  /* 0x000000c40200720c */ /* 0x000fe40003fc6270 */
[----:B------:R-:W-:Y:S01]  /*23020*/  FSEL R40, R168, -INF , !P5 ;  /* 0xff800000a8287808 */ /* 0x000fe20006800000 */
[----:B------:R-:W-:Y:S01]  /*23030*/  IMAD.SHL.U32 R168, R164, 0x20, RZ ;  /* 0x00000020a4a87824 */ /* 0x000fe200078e00ff */
[----:B------:R-:W-:Y:S02]  /*23040*/  FSEL R46, R28, -INF , P6 ;  /* 0xff8000001c2e7808 */ /* 0x000fe40003000000 */
[----:B------:R-:W-:Y:S02]  /*23050*/  FSEL R28, R218, -INF , !P4 ;  /* 0xff800000da1c7808 */ /* 0x000fe40006000000 */
[----:B------:R-:W-:Y:S02]  /*23060*/  ISETP.GE.AND P5, PT, R211, R193, PT ;  /* 0x000000c1d300720c */ /* 0x000fe40003fa6270 */
[-C--:B------:R-:W-:Y:S02]  /*23070*/  ISETP.GE.AND P4, PT, R18, R194.reuse, PT ;  /* 0x000000c21200720c */ /* 0x080fe40003f86270 */
[----:B------:R-:W-:Y:S02]  /*23080*/  FSEL R32, R214, -INF , !P5 ;  /* 0xff800000d6207808 */ /* 0x000fe40006800000 */
[----:B------:R-:W-:Y:S02]  /*23090*/  FSEL R34, R212, -INF , !P4 ;  /* 0xff800000d4227808 */ /* 0x000fe40006000000 */
[-C--:B------:R-:W-:Y:S02]  /*230a0*/  ISETP.GE.AND P4, PT, R30, R194.reuse, PT ;  /* 0x000000c21e00720c */ /* 0x080fe40003f86270 */
[----:B------:R-:W-:Y:S02]  /*230b0*/  LOP3.LUT R167, R167, 0x120, R168, 0xf8, !PT ;  /* 0x00000120a7a77812 */ /* 0x000fe400078ef8a8 */
[----:B------:R-:W-:Y:S02]  /*230c0*/  ISETP.GE.AND P6, PT, R98, R195, PT ;  /* 0x000000c36200720c */ /* 0x000fe40003fc6270 */
[----:B------:R-:W-:Y:S02]  /*230d0*/  FSEL R163, R163, -INF , !P4 ;  /* 0xff800000a3a37808 */ /* 0x000fe40006000000 */
[----:B------:R-:W-:Y:S02]  /*230e0*/  ISETP.GE.AND P4, PT, R27, R193, PT ;  /* 0x000000c11b00720c */ /* 0x000fe40003f86270 */
[----:B------:R-:W-:Y:S02]  /*230f0*/  FSEL R63, R63, -INF , P6 ;  /* 0xff8000003f3f7808 */ /* 0x000fe40003000000 */
[----:B------:R-:W-:Y:S02]  /*23100*/  ISETP.GE.AND P6, PT, R90, R195, PT ;  /* 0x000000c35a00720c */ /* 0x000fe40003fc6270 */
[----:B------:R-:W-:Y:S02]  /*23110*/  ISETP.GE.AND P5, PT, R37, R193, PT ;  /* 0x000000c12500720c */ /* 0x000fe40003fa6270 */
[----:B------:R-:W-:Y:S02]  /*23120*/  FSEL R53, R53, -INF , P6 ;  /* 0xff80000035357808 */ /* 0x000fe40003000000 */
[-C--:B------:R-:W-:Y:S02]  /*23130*/  ISETP.GE.AND P6, PT, R7, R195.reuse, PT ;  /* 0x000000c30700720c */ /* 0x080fe40003fc6270 */
[----:B------:R-:W-:Y:S02]  /*23140*/  FSEL R157, R157, -INF , !P5 ;  /* 0xff8000009d9d7808 */ /* 0x000fe40006800000 */
[----:B------:R-:W-:Y:S02]  /*23150*/  FSEL R21, R180, -INF , P6 ;  /* 0xff800000b4157808 */ /* 0x000fe40003000000 */
[-C--:B------:R-:W-:Y:S02]  /*23160*/  ISETP.GE.AND P6, PT, R3, R194.reuse, PT ;  /* 0x000000c20300720c */ /* 0x080fe40003fc6270 */
[----:B------:R-:W2:Y:S01]  /*23170*/  LD.E R3, desc[UR4][R148.64+0xdc] ;  /* 0x0000dc0494037980 */ /* 0x000ea2000c101900 */
[-C--:B------:R-:W-:Y:S02]  /*23180*/  ISETP.GE.AND P5, PT, R24, R194.reuse, PT ;  /* 0x000000c21800720c */ /* 0x080fe40003fa6270 */
[----:B------:R-:W-:Y:S02]  /*23190*/  FSEL R215, R215, -INF , !P6 ;  /* 0xff800000d7d77808 */ /* 0x000fe40007000000 */
[----:B------:R-:W-:Y:S02]  /*231a0*/  FSEL R205, R205, -INF , !P5 ;  /* 0xff800000cdcd7808 */ /* 0x000fe40006800000 */
[----:B------:R-:W-:Y:S02]  /*231b0*/  ISETP.GE.AND P6, PT, R120, R194, PT ;  /* 0x000000c27800720c */ /* 0x000fe40003fc6270 */
[----:B------:R-:W-:Y:S02]  /*231c0*/  FSEL R6, R6, -INF , !P4 ;  /* 0xff80000006067808 */ /* 0x000fe40006000000 */
        /* <DEDUP_REMOVED lines=8> */
[----:B------:R-:W-:Y:S02]  /*23250*/  IADD3 R0, PT, PT, R0, -0xf9, -R5 ;  /* 0xffffff0700007810 */ /* 0x000fe40007ffe805 */
        /* <DEDUP_REMOVED lines=17> */
[----:B------:R-:W-:Y:S02]  /*23370*/  MOV R180, 0x80 ;  /* 0x0000008000b47802 */ /* 0x000fe40000000f00 */
[----:B------:R-:W-:Y:S02]  /*23380*/  FSEL R24, R222, -INF , !P0 ;  /* 0xff800000de187808 */ /* 0x000fe40004000000 */
[-C--:B------:R-:W-:Y:S04]  /*23390*/  ISETP.GE.AND P0, PT, R66, R193.reuse, PT ;  /* 0x000000c14200720c */ /* 0x080fe80003f06270 */
[----:B------:R-:W-:Y:S02]  /*233a0*/  FSEL R153, R153, -INF , !P0 ;  /* 0xff80000099997808 */ /* 0x000fe40004000000 */
[-C--:B------:R-:W-:Y:S02]  /*233b0*/  ISETP.GE.AND P0, PT, R211, R194.reuse, PT ;  /* 0x000000c2d300720c */ /* 0x080fe40003f06270 */
[----:B------:R-:W-:Y:S02]  /*233c0*/  FSEL R211, R210, -INF , !P6 ;  /* 0xff800000d2d37808 */ /* 0x000fe40007000000 */
[----:B------:R-:W-:Y:S02]  /*233d0*/  FSEL R30, R216, -INF , !P0 ;  /* 0xff800000d81e7808 */ /* 0x000fe40004000000 */
[-C--:B------:R-:W-:Y:S02]  /*233e0*/  ISETP.GE.AND P6, PT, R33, R193.reuse, PT ;  /* 0x000000c12100720c */ /* 0x080fe40003fc6270 */
[-C--:B------:R-:W-:Y:S01]  /*233f0*/  ISETP.GE.AND P0, PT, R37, R194.reuse, PT ;  /* 0x000000c22500720c */ /* 0x080fe20003f06270 */
[--C-:B------:R-:W-:Y:S01]  /*23400*/  IMAD R37, R197, 0x100, R42.reuse ;  /* 0x00000100c5257824 */ /* 0x100fe200078e022a */
[----:B------:R-:W-:Y:S02]  /*23410*/  FSEL R14, R230, -INF , !P6 ;  /* 0xff800000e60e7808 */ /* 0x000fe40007000000 */
[-C--:B------:R-:W-:Y:S01]  /*23420*/  ISETP.GE.AND P6, PT, R31, R193.reuse, PT ;  /* 0x000000c11f00720c */ /* 0x080fe20003fc6270 */
[----:B------:R-:W-:Y:S01]  /*23430*/  VIADD R37, R37, 0x40 ;  /* 0x0000004025257836 */ /* 0x000fe20000000000 */
[----:B------:R-:W-:Y:S02]  /*23440*/  FSEL R155, R155, -INF , !P0 ;  /* 0xff8000009b9b7808 */ /* 0x000fe40004000000 */
[----:B------:R-:W-:Y:S02]  /*23450*/  FSEL R117, R117, -INF , !P6 ;  /* 0xff80000075757808 */ /* 0x000fe40007000000 */
[-C--:B------:R-:W-:Y:S02]  /*23460*/  ISETP.GE.AND P6, PT, R26, R194.reuse, PT ;  /* 0x000000c21a00720c */ /* 0x080fe40003fc6270 */
[----:B------:R-:W-:Y:S02]  /*23470*/  FSEL R26, R220, -INF , !P1 ;  /* 0xff800000dc1a7808 */ /* 0x000fe40004800000 */
[-C--:B------:R-:W-:Y:S01]  /*23480*/  ISETP.GE.AND P1, PT, R66, R194.reuse, PT ;  /* 0x000000c24200720c */ /* 0x080fe20003f26270 */
[--C-:B------:R-:W-:Y:S01]  /*23490*/  IMAD R66, R197, 0x100, R42.reuse ;  /* 0x00000100c5427824 */ /* 0x100fe200078e022a */
[----:B------:R-:W-:Y:S02]  /*234a0*/  FSEL R22, R22, -INF , !P6 ;  /* 0xff80000016167808 */ /* 0x000fe40007000000 */
[-C--:B------:R-:W-:Y:S01]  /*234b0*/  ISETP.GE.AND P6, PT, R23, R194.reuse, PT ;  /* 0x000000c21700720c */ /* 0x080fe20003fc6270 */
[----:B------:R-:W-:Y:S01]  /*234c0*/  VIADD R66, R66, 0x48 ;  /* 0x0000004842427836 */ /* 0x000fe20000000000 */
[----:B------:R-:W-:Y:S01]  /*234d0*/  FSEL R131, R131, -INF , !P1 ;  /* 0xff80000083837808 */ /* 0x000fe20004800000 */
[--C-:B------:R-:W-:Y:S01]  /*234e0*/  IMAD R23, R197, 0x100, R42.reuse ;  /* 0x00000100c5177824 */ /* 0x100fe200078e022a */
[----:B------:R-:W-:Y:S02]  /*234f0*/  FSEL R123, R123, -INF , !P6 ;  /* 0xff8000007b7b7808 */ /* 0x000fe40007000000 */
[-C--:B------:R-:W-:Y:S01]  /*23500*/  ISETP.GE.AND P4, PT, R66, R193.reuse, PT ;  /* 0x000000c14200720c */ /* 0x080fe20003f86270 */
[----:B------:R-:W-:Y:S01]  /*23510*/  VIADD R23, R23, 0x50 ;  /* 0x0000005017177836 */ /* 0x000fe20000000000 */
[-C--:B------:R-:W-:Y:S02]  /*23520*/  ISETP.GE.AND P5, PT, R37, R193.reuse, PT ;  /* 0x000000c12500720c */ /* 0x080fe40003fa6270 */
[----:B------:R-:W-:Y:S02]  /*23530*/  FSEL R99, R99, -INF , !P4 ;  /* 0xff80000063637808 */ /* 0x000fe40006000000 */
[-C--:B------:R-:W-:Y:S01]  /*23540*/  ISETP.GE.AND P4, PT, R33, R194.reuse, PT ;  /* 0x000000c22100720c */ /* 0x080fe20003f86270 */
[--C-:B------:R-:W-:Y:S01]  /*23550*/  IMAD R33, R197, 0x100, R42.reuse ;  /* 0x00000100c5217824 */ /* 0x100fe200078e022a */
[----:B------:R-:W-:Y:S02]  /*23560*/  FSEL R107, R107, -INF , !P5 ;  /* 0xff8000006b6b7808 */ /* 0x000fe40006800000 */
[----:B------:R-:W-:Y:S01]  /*23570*/  FSEL R12, R12, -INF , !P4 ;  /* 0xff8000000c0c7808 */ /* 0x000fe20006000000 */
[----:B------:R-:W-:Y:S01]  /*23580*/  VIADD R33, R33, 0x51 ;  /* 0x0000005121217836 */ /* 0x000fe20000000000 */
[-C--:B------:R-:W-:Y:S01]  /*23590*/  ISETP.GE.AND P5, PT, R41, R194.reuse, PT ;  /* 0x000000c22900720c */ /* 0x080fe20003fa6270 */
[--C-:B------:R-:W-:Y:S03]  /*235a0*/  IMAD R41, R197, 0x100, R42.reuse ;  /* 0x00000100c5297824 */ /* 0x100fe600078e022a */
[-C--:B------:R-:W-:Y:S01]  /*235b0*/  ISETP.GE.AND P1, PT, R33, R193.reuse, PT ;  /* 0x000000c12100720c */ /* 0x080fe20003f26270 */
[----:B------:R-:W-:Y:S01]  /*235c0*/  VIADD R41, R41, 0x49 ;  /* 0x0000004929297836 */ /* 0x000fe20000000000 */
[----:B------:R-:W-:Y:S02]  /*235d0*/  FSEL R16, R16, -INF , !P5 ;  /* 0xff80000010107808 */ /* 0x000fe40006800000 */
[-C--:B------:R-:W-:Y:S02]  /*235e0*/  ISETP.GE.AND P5, PT, R31, R194.reuse, PT ;  /* 0x000000c21f00720c */ /* 0x080fe40003fa6270 */
[-C--:B------:R-:W-:Y:S02]  /*235f0*/  ISETP.GE.AND P0, PT, R41, R193.reuse, PT ;  /* 0x000000c12900720c */ /* 0x080fe40003f06270 */
[----:B------:R-:W-:Y:S02]  /*23600*/  FSEL R85, R85, -INF , !P1 ;  /* 0xff80000055557808 */ /* 0x000fe40004800000 */
[-C--:B------:R-:W-:Y:S01]  /*23610*/  ISETP.GE.AND P1, PT, R37, R194.reuse, PT ;  /* 0x000000c22500720c */ /* 0x080fe20003f26270 */
[--C-:B------:R-:W-:Y:S01]  /*23620*/  IMAD R37, R197, 0x100, R42.reuse ;  /* 0x00000100c5257824 */ /* 0x100fe200078e022a */
[----:B------:R-:W-:Y:S02]  /*23630*/  FSEL R115, R115, -INF , !P5 ;  /* 0xff80000073737808 */ /* 0x000fe40006800000 */
[-C--:B------:R-:W-:Y:S01]  /*23640*/  ISETP.GE.AND P5, PT, R69, R193.reuse, PT ;  /* 0x000000c14500720c */ /* 0x080fe20003fa6270 */
[----:B------:R-:W-:Y:S01]  /*23650*/  VIADD R37, R37, 0x59 ;  /* 0x0000005925257836 */ /* 0x000fe20000000000 */
        /* <DEDUP_REMOVED lines=85> */
[----:B------:R-:W-:Y:S02]  /*23bb0*/  ISETP.GE.AND P0, PT, R108, R193, PT ;  /* 0x000000c16c00720c */ /* 0x000fe40003f06270 */
[----:B------:R-:W-:Y:S02]  /*23bc0*/  FSEL R13, R13, -INF , !P4 ;  /* 0xff8000000d0d7808 */ /* 0x000fe40006000000 */
[-C--:B------:R-:W-:Y:S02]  /*23bd0*/  ISETP.GE.AND P4, PT, R110, R194.reuse, PT ;  /* 0x000000c26e00720c */ /* 0x080fe40003f86270 */
[----:B------:R-:W-:Y:S02]  /*23be0*/  FMNMX3.FTZ R48, R48, R15, R13, !PT ;  /* 0x0000000f30307276 */ /* 0x000fe4000781000d */
[----:B------:R-:W-:Y:S02]  /*23bf0*/  FSEL R84, R70, -INF , !P4 ;  /* 0xff80000046547808 */ /* 0x000fe40006000000 */
[----:B------:R-:W-:Y:S02]  /*23c00*/  FSEL R110, R80, -INF , !P1 ;  /* 0xff800000506e7808 */ /* 0x000fe40004800000 */
[----:B------:R-:W-:Y:S02]  /*23c10*/  FMNMX3.FTZ R48, R48, R9, R19, !PT ;  /* 0x0000000930307276 */ /* 0x000fe40007810013 */
[-C--:B------:R-:W-:Y:S02]  /*23c20*/  ISETP.GE.AND P1, PT, R236, R194.reuse, PT ;  /* 0x000000c2ec00720c */ /* 0x080fe40003f26270 */
[----:B------:R-:W-:Y:S02]  /*23c30*/  FSEL R160, R160, -INF , !P0 ;  /* 0xff800000a0a07808 */ /* 0x000fe40004000000 */
[----:B------:R-:W-:Y:S02]  /*23c40*/  FSEL R109, R109, -INF , !P1 ;  /* 0xff8000006d6d7808 */ /* 0x000fe40004800000 */
        /* <DEDUP_REMOVED lines=38> */
[----:B------:R-:W-:Y:S02]  /*23eb0*/  FMNMX3.FTZ R44, R44, R107, R6, !PT ;  /* 0x0000006b2c2c7276 */ /* 0x000fe40007810006 */
[----:B------:R-:W-:Y:S02]  /*23ec0*/  FSEL R221, R221, -INF , !P0 ;  /* 0xff800000dddd7808 */ /* 0x000fe40004000000 */
[----:B------:R-:W-:Y:S02]  /*23ed0*/  ISETP.GE.AND P0, PT, R92, R193, PT ;  /* 0x000000c15c00720c */ /* 0x000fe40003f06270 */
        /* <DEDUP_REMOVED lines=23> */
[----:B------:R-:W-:Y:S02]  /*24050*/  FSEL R203, R203, -INF , !P5 ;  /* 0xff800000cbcb7808 */ /* 0x000fe40006800000 */
[----:B------:R-:W-:Y:S02]  /*24060*/  ISETP.GE.AND P5, PT, R88, R193, PT ;  /* 0x000000c15800720c */ /* 0x000fe40003fa6270 */
[----:B------:R-:W-:Y:S02]  /*24070*/  FMNMX3.FTZ R44, R5, R156, R126, !PT ;  /* 0x0000009c052c7276 */ /* 0x000fe4000781007e */
[----:B------:R-:W-:Y:S02]  /*24080*/  FMNMX3.FTZ R5, R48, R127, R96, !PT ;  /* 0x0000007f30057276 */ /* 0x000fe40007810060 */
        /* <DEDUP_REMOVED lines=12> */
[C---:B------:R-:W-:Y:S02]  /*24150*/  ISETP.GE.AND P0, PT, R2.reuse, R195, PT ;  /* 0x000000c30200720c */ /* 0x040fe40003f06270 */
        /* <DEDUP_REMOVED lines=46> */
[----:B------:R-:W-:Y:S02]  /*24440*/  FSEL R45, R45, -INF , !P4 ;  /* 0xff8000002d2d7808 */ /* 0x000fe40006000000 */
        /* <DEDUP_REMOVED lines=48> */
[-CC-:B------:R-:W-:Y:S01]  /*24750*/  FFMA.FTZ R58, R33, R3.reuse, -R48.reuse ;  /* 0x00000003213a7223 */ /* 0x180fe20000010830 */
[----:B------:R-:W-:Y:S01]  /*24760*/  FSEL R44, R44, RZ, P0 ;  /* 0x000000ff2c2c7208 */ /* 0x000fe20000000000 */
[----:B------:R-:W-:Y:S01]  /*24770*/  MUFU.EX2 R94, R94 ;  /* 0x0000005e005e7308 */ /* 0x000fe20000000800 */
[-CC-:B------:R-:W-:Y:S01]  /*24780*/  FFMA.FTZ R62, R41, R3.reuse, -R48.reuse ;  /* 0x00000003293e7223 */ /* 0x180fe20000010830 */
[----:B------:R-:W-:Y:S01]  /*24790*/  LEA R41, R167, UR6, 0x1 ;  /* 0x00000006a7297c11 */ /* 0x000fe2000f8e08ff */
        /* <DEDUP_REMOVED lines=14> */
[----:B------:R-:W1:Y:S01]  /*24880*/  LDSM.16.MT88.4 R12, [R41+0x5000] ;  /* 0x00500000290c783b */ /* 0x000e620000004200 */
        /* <DEDUP_REMOVED lines=43> */
[----:B------:R-:W-:Y:S01]  /*24b40*/  FADD.FTZ R6, -R7, R150 ;  /* 0x0000009607067221 */ /* 0x000fe20000010100 */
[-C--:B------:R-:W-:Y:S01]  /*24b50*/  FFMA.FTZ R150, R221, R3.reuse, -R44 ;  /* 0x00000003dd967223 */ /* 0x080fe2000001082c */
[-CC-:B------:R-:W-:Y:S03]  /*24b60*/  FFMA.FTZ R152, R40, R3.reuse, -R48.reuse ;  /* 0x0000000328987223 */ /* 0x180fe60000010830 */
[----:B------:R-:W-:Y:S01]  /*24b70*/  MUFU.EX2 R116, R116 ;  /* 0x0000007400747308 */ /* 0x000fe20000000800 */
[----:B------:R-:W-:Y:S02]  /*24b80*/  VIADD R40, R41, 0x5020 ;  /* 0x0000502029287836 */ /* 0x000fe40000000000 */
[-CC-:B------:R-:W-:Y:S01]  /*24b90*/  FFMA.FTZ R130, R213, R3.reuse, -R48.reuse ;  /* 0x00000003d5827223 */ /* 0x180fe20000010830 */
[-CC-:B------:R-:W-:Y:S01]  /*24ba0*/  FFMA.FTZ R213, R206, R3.reuse, -R48.reuse ;  /* 0x00000003ced57223 */ /* 0x180fe20000010830 */
[----:B------:R-:W-:Y:S01]  /*24bb0*/  FMUL.FTZ R5, R3, R6 ;  /* 0x0000000603057220 */ /* 0x000fe20000410000 */
[-CC-:B------:R-:W-:Y:S01]  /*24bc0*/  FFMA.FTZ R50, R23, R3.reuse, -R48.reuse ;  /* 0x0000000317327223 */ /* 0x180fe20000010830 */
[-C--:B------:R-:W-:Y:S01]  /*24bd0*/  FFMA.FTZ R101, R99, R3.reuse, -R48 ;  /* 0x0000000363657223 */ /* 0x080fe20000010830 */
[-CC-:B------:R-:W-:Y:S02]  /*24be0*/  FFMA.FTZ R99, R93, R3.reuse, -R44.reuse ;  /* 0x000000035d637223 */ /* 0x180fe4000001082c */
[----:B------:R-:W-:Y:S01]  /*24bf0*/  MUFU.EX2 R152, R152 ;  /* 0x0000009800987308 */ /* 0x000fe20000000800 */
[-C--:B------:R-:W-:Y:S01]  /*24c00*/  FFMA.FTZ R93, R79, R3.reuse, -R44 ;  /* 0x000000034f5d7223 */ /* 0x080fe2000001082c */
[-CC-:B------:R-:W-:Y:S01]  /*24c10*/  FFMA.FTZ R78, R95, R3.reuse, -R48.reuse ;  /* 0x000000035f4e7223 */ /* 0x180fe20000010830 */
[-CC-:B------:R-:W-:Y:S01]  /*24c20*/  FFMA.FTZ R95, R87, R3.reuse, -R48.reuse ;  /* 0x00000003575f7223 */ /* 0x180fe20000010830 */
[-CC-:B------:R-:W-:Y:S01]  /*24c30*/  FFMA.FTZ R87, R75, R3.reuse, -R48.reuse ;  /* 0x000000034b577223 */ /* 0x180fe20000010830 */
[-CC-:B------:R-:W-:Y:S01]  /*24c40*/  FFMA.FTZ R75, R35, R3.reuse, -R48.reuse ;  /* 0x00000003234b7223 */ /* 0x180fe20000010830 */
[-C--:B------:R-:W-:Y:S01]  /*24c50*/  FFMA.FTZ R72, R85, R3.reuse, -R48 ;  /* 0x0000000355487223 */ /* 0x080fe20000010830 */
[----:B------:R-:W-:Y:S03]  /*24c60*/  LDSM.16.MT88.4 R32, [R41+0x5400] ;  /* 0x005400002920783b */ /* 0x000fe60000004200 */
[----:B------:R-:W3:Y:S01]  /*24c70*/  MUFU.EX2 R130, R130 ;  /* 0x0000008200827308 */ /* 0x000ee20000000800 */
[-C--:B------:R-:W-:Y:S01]  /*24c80*/  FFMA.FTZ R85, R69, R3.reuse, -R44 ;  /* 0x0000000345557223 */ /* 0x080fe2000001082c */
[-CC-:B------:R-:W-:Y:S01]  /*24c90*/  FFMA.FTZ R79, R65, R3.reuse, -R48.reuse ;  /* 0x00000003414f7223 */ /* 0x180fe20000010830 */
[-CC-:B------:R-:W-:Y:S01]  /*24ca0*/  FFMA.FTZ R106, R24, R3.reuse, -R48.reuse ;  /* 0x00000003186a7223 */ /* 0x180fe20000010830 */
[--C-:B------:R-:W-:Y:S01]  /*24cb0*/  FFMA.FTZ R65, R27, R3, -R48.reuse ;  /* 0x000000031b417223 */ /* 0x100fe20000010830 */
[----:B--2---:R-:W-:Y:S01]  /*24cc0*/  F2FP.F16.F32.PACK_AB R27, R122, R211 ;  /* 0x000000d37a1b723e */ /* 0x004fe200000000ff */
[--C-:B------:R-:W-:Y:S01]  /*24cd0*/  FFMA.FTZ R69, R25, R3, -R48.reuse ;  /* 0x0000000319457223 */ /* 0x100fe20000010830 */
[----:B------:R-:W-:Y:S03]  /*24ce0*/  F2FP.F16.F32.PACK_AB R25, R128, R215 ;  /* 0x000000d78019723e */ /* 0x000fe600000000ff */
        /* <DEDUP_REMOVED lines=8> */
[----:B------:R-:W4:Y:S01]  /*24d70*/  MUFU.EX2 R23, R5 ;  /* 0x0000000500177308 */ /* 0x000f220000000800 */
[----:B---3--:R-:W-:Y:S01]  /*24d80*/  F2FP.F16.F32.PACK_AB R24, R130, R152 ;  /* 0x000000988218723e */ /* 0x008fe200000000ff */
        /* <DEDUP_REMOVED lines=15> */
[C---:B----4-:R-:W-:Y:S01]  /*24e80*/  FMUL.FTZ R5, R23.reuse, R145 ;  /* 0x0000009117057220 */ /* 0x050fe20000410000 */
[C---:B------:R-:W-:Y:S01]  /*24e90*/  FMUL.FTZ R8, R23.reuse, R140 ;  /* 0x0000008c17087220 */ /* 0x040fe20000410000 */
[C---:B------:R-:W-:Y:S01]  /*24ea0*/  FMUL.FTZ R9, R23.reuse, R141 ;  /* 0x0000008d17097220 */ /* 0x040fe20000410000 */
[C---:B------:R-:W-:Y:S01]  /*24eb0*/  FMUL.FTZ R16, R23.reuse, R132 ;  /* 0x0000008417107220 */ /* 0x040fe20000410000 */
[C---:B------:R-:W-:Y:S01]  /*24ec0*/  FMUL.FTZ R17, R23.reuse, R133 ;  /* 0x0000008517117220 */ /* 0x040fe20000410000 */
[----:B------:R-:W-:Y:S01]  /*24ed0*/  FFMA.FTZ R152, R23, R198, R152 ;  /* 0x000000c617987223 */ /* 0x000fe20000010098 */
        /* <DEDUP_REMOVED lines=18> */
[----:B------:R-:W-:Y:S01]  /*25000*/  FSEL R4, R0, RZ, P0 ;  /* 0x000000ff00047208 */ /* 0x000fe20000000000 */
[----:B------:R-:W-:Y:S01]  /*25010*/  FADD.FTZ R152, R130, R152 ;  /* 0x0000009882987221 */ /* 0x000fe20000010000 */
[C---:B------:R-:W-:Y:S01]  /*25020*/  ISETP.GT.AND P0, PT, R197.reuse, R174, PT ;  /* 0x000000aec500720c */ /* 0x040fe20003f04270 */
[----:B------:R-:W-:Y:S02]  /*25030*/  VIADD R197, R197, 0xffffffff ;  /* 0xffffffffc5c57836 */ /* 0x000fe40000000000 */
[----:B------:R-:W-:Y:S01]  /*25040*/  FADD.FTZ R4, -R4, R151 ;  /* 0x0000009704047221 */ /* 0x000fe20000010100 */
[-C--:B------:R-:W-:Y:S03]  /*25050*/  FFMA.FTZ R151, R239, R3.reuse, -R48 ;  /* 0x00000003ef977223 */ /* 0x080fe60000010830 */
[----:B------:R-:W-:Y:S01]  /*25060*/  MUFU.EX2 R157, R157 ;  /* 0x0000009d009d7308 */ /* 0x000fe20000000800 */
[----:B------:R-:W-:Y:S01]  /*25070*/  FADD.FTZ R213, R213, R152 ;  /* 0x00000098d5d57221 */ /* 0x000fe20000010000 */
[----:B------:R-:W-:Y:S01]  /*25080*/  FMUL.FTZ R7, R3, R4 ;  /* 0x0000000403077220 */ /* 0x000fe20000410000 */
[----:B------:R-:W-:Y:S02]  /*25090*/  VIADD R4, R41, 0x5000 ;  /* 0x0000500029047836 */ /* 0x000fe40000000000 */
[----:B------:R-:W-:Y:S02]  /*250a0*/  FADD.FTZ R124, R124, R213 ;  /* 0x000000d57c7c7221 */ /* 0x000fe40000010000 */
[----:B------:R-:W-:Y:S03]  /*250b0*/  @P2 VIADD R40, R4, 0xffffffe0 ;  /* 0xffffffe004282836 */ /* 0x000fe60000000000 */
[----:B------:R-:W2:Y:S01]  /*250c0*/  MUFU.EX2 R22, R7 ;  /* 0x0000000700167308 */ /* 0x000ea20000000800 */
[----:B------:R-:W-:Y:S01]  /*250d0*/  FMUL.FTZ R4, R23, R144 ;  /* 0x0000009017047220 */ /* 0x000fe20000410000 */
[--C-:B------:R-:W-:Y:S01]  /*250e0*/  FFMA.FTZ R144, R227, R3, -R44.reuse ;  /* 0x00000003e3907223 */ /* 0x100fe2000001082c */
[----:B------:R-:W3:Y:S07]  /*250f0*/  LDSM.16.MT88.4 R28, [R40] ;  /* 0x00000000281c783b */ /* 0x000eee0000004200 */
[----:B------:R-:W4:Y:S01]  /*25100*/  MUFU.EX2 R106, R106 ;  /* 0x0000006a006a7308 */ /* 0x000f220000000800 */
[----:B------:R-:W5:Y:S09]  /*25110*/  LDSM.16.MT88.4 R36, [R40+0x400] ;  /* 0x000400002824783b */ /* 0x000f720000004200 */
[----:B------:R-:W-:Y:S01]  /*25120*/  MUFU.EX2 R155, R155 ;  /* 0x0000009b009b7308 */ /* 0x000fe20000000800 */
[C---:B--2---:R-:W-:Y:S01]  /*25130*/  FMUL.FTZ R18, R22.reuse, R134 ;  /* 0x0000008616127220 */ /* 0x044fe20000410000 */
[----:B------:R-:W-:Y:S01]  /*25140*/  FMUL.FTZ R19, R22, R135 ;  /* 0x0000008716137220 */ /* 0x000fe20000410000 */
[--C-:B------:R-:W-:Y:S01]  /*25150*/  FFMA.FTZ R135, R162, R3, -R44.reuse ;  /* 0x00000003a2877223 */ /* 0x100fe2000001082c */
[C---:B------:R-:W-:Y:S01]  /*25160*/  FMUL.FTZ R6, R22.reuse, R146 ;  /* 0x0000009216067220 */ /* 0x040fe20000410000 */
[C---:B------:R-:W-:Y:S01]  /*25170*/  FMUL.FTZ R7, R22.reuse, R147 ;  /* 0x0000009316077220 */ /* 0x040fe20000410000 */
[--C-:B------:R-:W-:Y:S01]  /*25180*/  FFMA.FTZ R147, R243, R3, -R44.reuse ;  /* 0x00000003f3937223 */ /* 0x100fe2000001082c */
[C---:B------:R-:W-:Y:S03]  /*25190*/  FMUL.FTZ R10, R22.reuse, R142 ;  /* 0x0000008e160a7220 */ /* 0x040fe60000410000 */
[----:B------:R-:W2:Y:S01]  /*251a0*/  MUFU.EX2 R104, R104 ;  /* 0x0000006800687308 */ /* 0x000ea20000000800 */
[C---:B------:R-:W-:Y:S01]  /*251b0*/  FMUL.FTZ R11, R22.reuse, R143 ;  /* 0x0000008f160b7220 */ /* 0x040fe20000410000 */
[--C-:B------:R-:W-:Y:S01]  /*251c0*/  FFMA.FTZ R143, R251, R3, -R44.reuse ;  /* 0x00000003fb8f7223 */ /* 0x100fe2000001082c */
[C---:B------:R-:W-:Y:S01]  /*251d0*/  FFMA.FTZ R215, R22.reuse, R199, R215 ;  /* 0x000000c716d77223 */ /* 0x040fe200000100d7 */
[C---:B-1----:R-:W-:Y:S06]  /*251e0*/  HMMA.16816.F32 R4, R24.reuse, R12, R4 ;  /* 0x0000000c1804723c */ /* 0x042fec0000001804 */
[----:B------:R-:W-:Y:S01]  /*251f0*/  MUFU.EX2 R153, R153 ;  /* 0x0000009900997308 */ /* 0x000fe20000000800 */
[C---:B------:R-:W-:Y:S01]  /*25200*/  FMUL.FTZ R12, R23.reuse, R136 ;  /* 0x00000088170c7220 */ /* 0x040fe20000410000 */
[----:B------:R-:W-:Y:S01]  /*25210*/  FMUL.FTZ R13, R23, R137 ;  /* 0x00000089170d7220 */ /* 0x000fe20000410000 */
[--C-:B------:R-:W-:Y:S01]  /*25220*/  FFMA.FTZ R136, R245, R3, -R44.reuse ;  /* 0x00000003f5887223 */ /* 0x100fe2000001082c */
[C---:B------:R-:W-:Y:S03]  /*25230*/  HMMA.16816.F32 R8, R24.reuse, R14, R8 ;  /* 0x0000000e1808723c */ /* 0x040fe60000001808 */
[C---:B------:R-:W-:Y:S03]  /*25240*/  FMUL.FTZ R14, R22.reuse, R138 ;  /* 0x0000008a160e7220 */ /* 0x040fe60000410000 */
[----:B------:R-:W1:Y:S01]  /*25250*/  MUFU.EX2 R100, R100 ;  /* 0x0000006400647308 */ /* 0x000e620000000800 */
[----:B------:R-:W-:Y:S01]  /*25260*/  FMUL.FTZ R15, R22, R139 ;  /* 0x0000008b160f7220 */ /* 0x000fe20000410000 */
[-CC-:B------:R-:W-:Y:S01]  /*25270*/  FFMA.FTZ R139, R158, R3.reuse, -R44.reuse ;  /* 0x000000039e8b7223 */ /* 0x180fe2000001082c */
[-C--:B------:R-:W-:Y:S01]  /*25280*/  FFMA.FTZ R22, R203, R3.reuse, -R44 ;  /* 0x00000003cb167223 */ /* 0x080fe2000001082c */
[-CC-:B------:R-:W-:Y:S01]  /*25290*/  FFMA.FTZ R137, R160, R3.reuse, -R48.reuse ;  /* 0x00000003a0897223 */ /* 0x180fe20000010830 */
[-CC-:B------:R-:W-:Y:S01]  /*252a0*/  FFMA.FTZ R134, R249, R3.reuse, -R48.reuse ;  /* 0x00000003f9867223 */ /* 0x180fe20000010830 */
[-CC-:B------:R-:W-:Y:S01]  /*252b0*/  FFMA.FTZ R138, R241, R3.reuse, -R48.reuse ;  /* 0x00000003f18a7223 */ /* 0x180fe20000010830 */
[-CC-:B------:R-:W-:Y:S03]  /*252c0*/  FFMA.FTZ R142, R233, R3.reuse, -R48.reuse ;  /* 0x00000003e98e7223 */ /* 0x180fe60000010830 */
[----:B------:R-:W-:Y:S01]  /*252d0*/  MUFU.EX2 R131, R131 ;  /* 0x0000008300837308 */ /* 0x000fe20000000800 */
[C---:B---3--:R-:W-:Y:S03]  /*252e0*/  HMMA.16816.F32 R12, R24.reuse, R28, R12 ;  /* 0x0000001c180c723c */ /* 0x048fe6000000180c */
[-CC-:B------:R-:W-:Y:S01]  /*252f0*/  FFMA.FTZ R146, R225, R3.reuse, -R48.reuse ;  /* 0x00000003e1927223 */ /* 0x180fe20000010830 */
[----:B------:R-:W-:Y:S01]  /*25300*/  FFMA.FTZ R199, R209, R3, -R48 ;  /* 0x00000003d1c77223 */ /* 0x000fe20000010830 */
[----:B------:R-:W-:Y:S04]  /*25310*/  FADD.FTZ R128, R128, R215 ;  /* 0x000000d780807221 */ /* 0x000fe80000010000 */
[----:B------:R-:W3:Y:S01]  /*25320*/  MUFU.EX2 R98, R98 ;  /* 0x0000006200627308 */ /* 0x000ee20000000800 */
[----:B------:R-:W-:Y:S01]  /*25330*/  HMMA.16816.F32 R16, R24, R30, R16 ;  /* 0x0000001e1810723c */ /* 0x000fe20000001810 */
[----:B------:R-:W3:Y:S02]  /*25340*/  LDSM.16.MT88.4 R28, [R41+0x5800] ;  /* 0x00580000291c783b */ /* 0x000ee40000004200 */
[----:B------:R-:W-:Y:S01]  /*25350*/  F2FP.F16.F32.PACK_AB R24, R118, R207 ;  /* 0x000000cf7618723e */ /* 0x000fe200000000ff */
[----:B------:R-:W-:Y:S01]  /*25360*/  FADD.FTZ R211, R211, R128 ;  /* 0x00000080d3d37221 */ /* 0x000fe20000010000 */
[----:B------:R-:W-:Y:S01]  /*25370*/  F2FP.F16.F32.PACK_AB R25, R116, R205 ;  /* 0x000000cd7419723e */ /* 0x000fe200000000ff */
[----:B------:R-:W-:Y:S03]  /*25380*/  FADD.FTZ R207, R207, R124 ;  /* 0x0000007ccfcf7221 */ /* 0x000fe60000010000 */
        /* <DEDUP_REMOVED lines=11> */
[----:B------:R-:W3:Y:S01]  /*25440*/  MUFU.EX2 R92, R92 ;  /* 0x0000005c005c7308 */ /* 0x000ee20000000800 */
[----:B------:R-:W-:Y:S01]  /*25450*/  FADD.FTZ R163, R163, R116 ;  /* 0x00000074a3a37221 */ /* 0x000fe20000010000 */
[C---:B------:R-:W-:Y:S01]  /*25460*/  HMMA.16816.F32 R8, R24.reuse, R34, R8 ;  /* 0x000000221808723c */ /* 0x040fe20000001808 */
[----:B------:R-:W3:Y:S07]  /*25470*/  LDSM.16.MT88.4 R32, [R40+0x800] ;  /* 0x000800002820783b */ /* 0x000eee0000004200 */
[----:B------:R-:W-:Y:S01]  /*25480*/  MUFU.EX2 R117, R117 ;  /* 0x0000007500757308 */ /* 0x000fe20000000800 */
[C---:B-----5:R-:W-:Y:S09]  /*25490*/  HMMA.16816.F32 R12, R24.reuse, R36, R12 ;  /* 0x00000024180c723c */ /* 0x060ff2000000180c */
[----:B------:R-:W5:Y:S01]  /*254a0*/  MUFU.EX2 R90, R90 ;  /* 0x0000005a005a7308 */ /* 0x000f620000000800 */
[----:B------:R-:W-:Y:S01]  /*254b0*/  HMMA.16816.F32 R16, R24, R38, R16 ;  /* 0x000000261810723c */ /* 0x000fe20000001810 */
[----:B------:R-:W5:Y:S02]  /*254c0*/  LDSM.16.MT88.4 R36, [R41+0x5c00] ;  /* 0x005c00002924783b */ /* 0x000f640000004200 */
[----:B----4-:R-:W-:Y:S01]  /*254d0*/  F2FP.F16.F32.PACK_AB R24, R106, R157 ;  /* 0x0000009d6a18723e */ /* 0x010fe200000000ff */
[----:B------:R-:W-:Y:S01]  /*254e0*/  FADD.FTZ R157, R157, R114 ;  /* 0x000000729d9d7221 */ /* 0x000fe20000010000 */
[----:B--2---:R-:W-:Y:S04]  /*254f0*/  F2FP.F16.F32.PACK_AB R25, R104, R155 ;  /* 0x0000009b6819723e */ /* 0x004fe800000000ff */
[----:B------:R-:W-:Y:S01]  /*25500*/  MUFU.EX2 R115, R115 ;  /* 0x0000007300737308 */ /* 0x000fe20000000800 */
[----:B-1----:R-:W-:Y:S01]  /*25510*/  F2FP.F16.F32.PACK_AB R26, R100, R153 ;  /* 0x00000099641a723e */ /* 0x002fe200000000ff */
[----:B------:R-:W-:Y:S01]  /*25520*/  FADD.FTZ R106, R106, R157 ;  /* 0x0000009d6a6a7221 */ /* 0x000fe20000010000 */
[----:B---3--:R-:W-:Y:S03]  /*25530*/  F2FP.F16.F32.PACK_AB R27, R98, R131 ;  /* 0x00000083621b723e */ /* 0x008fe600000000ff */
        /* <DEDUP_REMOVED lines=351> */
.L_x_4797:
        /* <DEDUP_REMOVED lines=10> */
.L_x_4814:
        /* <DEDUP_REMOVED lines=84> */
.L_x_4807:
[----:B------:R-:W-:Y:S05]  /*27110*/  BSYNC.RECONVERGENT B0 ;  /* 0x0000000000007941 */ /* 0x000fea0003800200 */
.L_x_4806:
        /* <DEDUP_REMOVED lines=26> */
.L_x_4809:
[----:B------:R-:W-:Y:S05]  /*272c0*/  BSYNC.RECONVERGENT B0 ;  /* 0x0000000000007941 */ /* 0x000fea0003800200 */
.L_x_4808:
[----:B-1----:R-:W2:Y:S01]  /*272d0*/  LD.E R148, desc[UR4][R148.64+0xc0] ;  /* 0x0000c00494947980 */ /* 0x002ea2000c101900 */
[----:B----4-:R-:W-:Y:S01]  /*272e0*/  LOP3.LUT R10, R13, 0x18, RZ, 0xc0, !PT ;  /* 0x000000180d0a7812 */ /* 0x010fe200078ec0ff */
[-C--:B-----5:R-:W-:Y:S01]  /*272f0*/  @!P0 IMAD R2, R31, R181.reuse, RZ ;  /* 0x000000b51f028224 */ /* 0x0a0fe200078e02ff */
[----:B------:R-:W-:Y:S01]  /*27300*/  MOV R11, RZ ;  /* 0x000000ff000b7202 */ /* 0x000fe20000000f00 */
[----:B------:R-:W-:Y:S01]  /*27310*/  @!P0 IMAD.WIDE.U32 R8, R30, R181, RZ ;  /* 0x000000b51e088225 */ /* 0x000fe200078e00ff */
[----:B------:R-:W-:-:S03]  /*27320*/  MOV R181, 0x0 ;  /* 0x0000000000b57802 */ /* 0x000fc60000000f00 */
[----:B------:R-:W-:Y:S02]  /*27330*/  IMAD.IADD R184, R184, 0x1, -R183 ;  /* 0x00000001b8b87824 */ /* 0x000fe400078e0ab7 */
[----:B------:R-:W-:Y:S01]  /*27340*/  @!P0 IMAD.IADD R2, R9, 0x1, R2 ;  /* 0x0000000109028824 */ /* 0x000fe200078e0202 */
[----:B------:R-:W-:Y:S01]  /*27350*/  @P0 IADD3 R2, PT, PT, R23, R0, RZ ;  /* 0x0000000017020210 */ /* 0x000fe20007ffe0ff */
[-C--:B------:R-:W-:Y:S02]  /*27360*/  IMAD R9, R29, R182.reuse, RZ ;  /* 0x000000b61d097224 */ /* 0x080fe400078e02ff */
[----:B------:R-:W-:-:S04]  /*27370*/  IMAD.WIDE.U32 R28, R28, R182, RZ ;  /* 0x000000b61c1c7225 */ /* 0x000fc800078e00ff */
        /* <DEDUP_REMOVED lines=17> */
[----:B---3--:R-:W-:Y:S05]  /*27490*/  @P3 RET.REL.NODEC R180 `(_ZN5flash24flash_fwd_splitkv_kernelI23Flash_fwd_kernel_traitsILi32ELi64ELi256ELi4ELb0ELb0EN7cutlass6half_tE19Flash_kernel_traitsILi32ELi64ELi256ELi4ES3_EELb0ELb1ELb1ELb0ELb0ELb1ELb0ELb1EEEvNS_16Flash_fwd_paramsE) ;  /* 0xfffffd88b4d83950 */ /* 0x008fea0003c3ffff */
        /* <DEDUP_REMOVED lines=12> */
[----:B-1----:R-:W-:Y:S05]  /*27560*/  RET.REL.NODEC R180 `(_ZN5flash24flash_fwd_splitkv_kernelI23Flash_fwd_kernel_traitsILi32ELi64ELi256ELi4ELb0ELb0EN7cutlass6half_tE19Flash_kernel_traitsILi32ELi64ELi256ELi4ES3_EELb0ELb1ELb1ELb0ELb0ELb1ELb0ELb1EEEvNS_16Flash_fwd_paramsE) ;  /* 0xfffffd88b4a47950 */ /* 0x002fea0003c3ffff */
.L_x_4805:
[----:B------:R-:W-:Y:S01]  /*27570*/  MOV R4, 0x2 ;  /* 0x0000000200047802 */ /* 0x000fe20000000f00 */
[----:B------:R-:W-:Y:S01]  /*27580*/  IMAD.MOV.U32 R3, RZ, RZ, 0x1f ;  /* 0x0000001fff037424 */ /* 0x000fe200078e00ff */
[----:B------:R-:W-:-:S07]  /*27590*/  MOV R5, 0xffffffff ;  /* 0xffffffff00057802 */ /* 0x000fce0000000f00 */
[----:B-1---5:R-:W-:Y:S05]  /*275a0*/  WARPSYNC.COLLECTIVE R5, `(.L_x_4810) ;  /* 0x0000000005087348 */ /* 0x022fea0003c00000 */
[----:B------:R2:W3:Y:S02]  /*275b0*/  SHFL.BFLY P0, R11, R198, R4, R3 ;  /* 0x0c000004c60b7389 */ /* 0x0004e40000000003 */
[----:B-123-5:R-:W-:Y:S05]  /*275c0*/  ENDCOLLECTIVE ;  /* 0x000000000000791b */ /* 0x02efea0003800000 */
.L_x_4810:
[----:B------:R-:W-:Y:S02]  /*275d0*/  IMAD.MOV.U32 R9, RZ, RZ, R11 ;  /* 0x000000ffff097224 */ /* 0x000fe400078e000b */
[----:B------:R-:W-:Y:S02]  /*275e0*/  IMAD.MOV.U32 R4, RZ, RZ, 0x1 ;  /* 0x00000001ff047424 */ /* 0x000fe400078e00ff */
[----:B------:R-:W-:-:S05]  /*275f0*/  FADD.FTZ R9, R9, R198 ;  /* 0x000000c609097221 */ /* 0x000fca0000010000 */
[----:B------:R-:W-:-:S07]  /*27600*/  MOV R198, R9 ;  /* 0x0000000900c67202 */ /* 0x000fce0000000f00 */
[----:B------:R-:W-:Y:S05]  /*27610*/  WARPSYNC.COLLECTIVE R5, `(.L_x_4811) ;  /* 0x0000000005087348 */ /* 0x000fea0003c00000 */
[----:B------:R1:W2:Y:S02]  /*27620*/  SHFL.BFLY P0, R11, R198, R4, R3 ;  /* 0x0c000004c60b7389 */ /* 0x0002a40000000003 */
[----:B-12---:R-:W-:Y:S05]  /*27630*/  ENDCOLLECTIVE ;  /* 0x000000000000791b */ /* 0x006fea0003800000 */
.L_x_4811:
[----:B------:R-:W-:Y:S01]  /*27640*/  MOV R198, R199 ;  /* 0x000000c700c67202 */ /* 0x000fe20000000f00 */
[----:B------:R-:W-:Y:S01]  /*27650*/  IMAD.MOV.U32 R4, RZ, RZ, 0x2 ;  /* 0x00000002ff047424 */ /* 0x000fe200078e00ff */
[----:B------:R-:W-:-:S07]  /*27660*/  MOV R6, R11 ;  /* 0x0000000b00067202 */ /* 0x000fce0000000f00 */
[----:B------:R-:W-:Y:S05]  /*27670*/  WARPSYNC.COLLECTIVE R5, `(.L_x_4812) ;  /* 0x0000000005087348 */ /* 0x000fea0003c00000 */
[----:B------:R1:W2:Y:S02]  /*27680*/  SHFL.BFLY P0, R11, R198, R4, R3 ;  /* 0x0c000004c60b7389 */ /* 0x0002a40000000003 */
[----:B-12---:R-:W-:Y:S05]  /*27690*/  ENDCOLLECTIVE ;  /* 0x000000000000791b */ /* 0x006fea0003800000 */
.L_x_4812:
[----:B------:R-:W-:Y:S01]  /*276a0*/  FADD.FTZ R6, R9, R6 ;  /* 0x0000000609067221 */ /* 0x000fe20000010000 */
[----:B------:R-:W-:Y:S01]  /*276b0*/  FADD.FTZ R8, R11, R199 ;  /* 0x000000c70b087221 */ /* 0x000fe20000010000 */
[----:B------:R-:W-:-:S04]  /*276c0*/  MOV R4, 0x1 ;  /* 0x0000000100047802 */ /* 0x000fc80000000f00 */
[----:B------:R-:W-:-:S07]  /*276d0*/  MOV R198, R8 ;  /* 0x0000000800c67202 */ /* 0x000fce0000000f00 */
[----:B------:R-:W-:Y:S05]  /*276e0*/  WARPSYNC.COLLECTIVE R5, `(.L_x_4813) ;  /* 0x0000000005087348 */ /* 0x000fea0003c00000 */
[----:B------:R1:W2:Y:S02]  /*276f0*/  SHFL.BFLY P0, R11, R198, R4, R3 ;  /* 0x0c000004c60b7389 */ /* 0x0002a40000000003 */
[----:B-12---:R-:W-:Y:S05]  /*27700*/  ENDCOLLECTIVE ;  /* 0x000000000000791b */ /* 0x006fea0003800000 */
.L_x_4813:
[----:B------:R-:W-:Y:S05]  /*27710*/  BRA `(.L_x_4814) ;  /* 0xfffffff4002c7947 */ /* 0x000fea000383ffff */
.L_x_4815:
        /* <DEDUP_REMOVED lines=14> */
.L_x_10265:


//--------------------- .text._ZN5flash24flash_fwd_splitkv_kernelI23Flash_fwd_kernel_traitsILi32ELi64ELi256ELi4ELb0ELb0EN7cutlass6half_tE19Flash_kernel_traitsILi32ELi64ELi256ELi4ES3_EELb0ELb1ELb0ELb0ELb1ELb0ELb1ELb0EEEvNS_16Flash_fwd_paramsE --------------------------
	.section	.text._ZN5flash24flash_fwd_splitkv_kernelI23Flash_fwd_kernel_traitsILi32ELi64ELi256ELi4ELb0ELb0EN7cutlass6half_tE19Flash_kernel_traitsILi32ELi64ELi256ELi4ES3_EELb0ELb1ELb0ELb0ELb1ELb0ELb1ELb0EEEvNS_16Flash_fwd_paramsE,"ax",@progbits
	.align	128
        .global         _ZN5flash24flash_fwd_splitkv_kernelI23Flash_fwd_kernel_traitsILi32ELi64ELi256ELi4ELb0ELb0EN7cutlass6half_tE19Flash_kernel_traitsILi32ELi64ELi256ELi4ES3_EELb0ELb1ELb0ELb0ELb1ELb0ELb1ELb0EEEvNS_16Flash_fwd_paramsE
        .type           _ZN5flash24flash_fwd_splitkv_kernelI23Flash_fwd_kernel_traitsILi32ELi64ELi256ELi4ELb0ELb0EN7cutlass6half_tE19Flash_kernel_traitsILi32ELi64ELi256ELi4ES3_EELb0ELb1ELb0ELb0ELb1ELb0ELb1ELb0EEEvNS_16Flash_fwd_paramsE,@function
        .size           _ZN5flash24flash_fwd_splitkv_kernelI23Flash_fwd_kernel_traitsILi32ELi64ELi256ELi4ELb0ELb0EN7cutlass6half_tE19Flash_kernel_traitsILi32ELi64ELi256ELi4ES3_EELb0ELb1ELb0ELb0ELb1ELb0ELb1ELb0EEEvNS_16Flash_fwd_paramsE,(.L_x_10266 - _ZN5flash24flash_fwd_splitkv_kernelI23Flash_fwd_kernel_traitsILi32ELi64ELi256ELi4ELb0ELb0EN7cutlass6half_tE19Flash_kernel_traitsILi32ELi64ELi256ELi4ES3_EELb0ELb1ELb0ELb0ELb1ELb0ELb1ELb0EEEvNS_16Flash_fwd_paramsE)
        .other          _ZN5flash24flash_fwd_splitkv_kernelI23Flash_fwd_kernel_traitsILi32ELi64ELi256ELi4ELb0ELb0EN7cutlass6half_tE19Flash_kernel_traitsILi32ELi64ELi256ELi4ES3_EELb0ELb1ELb0ELb0ELb1ELb0ELb1ELb0EEEvNS_16Flash_fwd_paramsE,@"STO_CUDA_ENTRY STV_DEFAULT"
_ZN5flash24flash_fwd_splitkv_kernelI23Flash_fwd_kernel_traitsILi32ELi64ELi256ELi4ELb0ELb0EN7cutlass6half_tE19Flash_kernel_traitsILi32ELi64ELi256ELi4ES3_EELb0ELb1ELb0ELb0ELb1ELb0ELb1ELb0EEEvNS_16Flash_fwd_paramsE:
.text._ZN5flash24flash_fwd_splitkv_kernelI23Flash_fwd_kernel_traitsILi32ELi64ELi256ELi4ELb0ELb0EN7cutlass6half_tE19Flash_kernel_traitsILi32ELi64ELi256ELi4ES3_EELb0ELb1ELb0ELb0ELb1ELb0ELb1ELb0EEEvNS_16Flash_fwd_paramsE:
        /* <DEDUP_REMOVED lines=30> */
[----:B------:R-:W-:Y:S05]  /*01e0*/  CALL.REL.NOINC `($_ZN5flash24flash_fwd_splitkv_kernelI23Flash_fwd_kernel_traitsILi32ELi64ELi256ELi4ELb0ELb0EN7cutlass6half_tE19Flash_kernel_traitsILi32ELi64ELi256ELi4ES3_EELb0ELb1ELb0ELb0ELb1ELb0ELb1ELb0EEEvNS_16Flash_fwd_paramsE$_ZN5flash30compute_attn_1rowblock_splitkvI23Flash_fwd_kernel_traitsILi32ELi64ELi256ELi4ELb0ELb0EN7cutlass6half_tE19Flash_kernel_traitsILi32ELi64ELi256ELi4ES3_EELb0ELb1ELb0ELb0ELb1ELb0ELb1ELb0ENS_16Flash_fwd_paramsEEEvRKT8_iiiii) ;  /* 0x0000000000087944 */ /* 0x000fea0003c00000 */
[----:B------:R-:W-:Y:S05]  /*01f0*/  BSYNC.RECONVERGENT B3 ;  /* 0x0000000000037941 */ /* 0x000fea0003800200 */
.L_x_4816:
[----:B------:R-:W-:Y:S05]  /*0200*/  EXIT ;  /* 0x000000000000794d */ /* 0x000fea0003800000 */
        .type           $_ZN5flash24flash_fwd_splitkv_kernelI23Flash_fwd_kernel_traitsILi32ELi64ELi256ELi4ELb0ELb0EN7cutlass6half_tE19Flash_kernel_traitsILi32ELi64ELi256ELi4ES3_EELb0ELb1ELb0ELb0ELb1ELb0ELb1ELb0EEEvNS_16Flash_fwd_paramsE$_ZN5flash30compute_attn_1rowblock_splitkvI23Flash_fwd_kernel_traitsILi32ELi64ELi256ELi4ELb0ELb0EN7cutlass6half_tE19Flash_kernel_traitsILi32ELi64ELi256ELi4ES3_EELb0ELb1ELb0ELb0ELb1ELb0ELb1ELb0ENS_16Flash_fwd_paramsEEEvRKT8_iiiii,@function
        .size           $_ZN5flash24flash_fwd_splitkv_kernelI23Flash_fwd_kernel_traitsILi32ELi64ELi256ELi4ELb0ELb0EN7cutlass6half_tE19Flash_kernel_traitsILi32ELi64ELi256ELi4ES3_EELb0ELb1ELb0ELb0ELb1ELb0ELb1ELb0EEEvNS_16Flash_fwd_paramsE$_ZN5flash30compute_attn_1rowblock_splitkvI23Flash_fwd_kernel_traitsILi32ELi64ELi256ELi4ELb0ELb0EN7cutlass6half_tE19Flash_kernel_traitsILi32ELi64ELi256ELi4ES3_EELb0ELb1ELb0ELb0ELb1ELb0ELb1ELb0ENS_16Flash_fwd_paramsEEEvRKT8_iiiii,(.L_x_10266 - $_ZN5flash24flash_fwd_splitkv_kernelI23Flash_fwd_kernel_traitsILi32ELi64ELi256ELi4ELb0ELb0EN7cutlass6half_tE19Flash_kernel_traitsILi32ELi64ELi256ELi4ES3_EELb0ELb1ELb0ELb0ELb1ELb0ELb1ELb0EEEvNS_16Flash_fwd_paramsE$_ZN5flash30compute_attn_1rowblock_splitkvI23Flash_fwd_kernel_traitsILi32ELi64ELi256ELi4ELb0ELb0EN7cutlass6half_tE19Flash_kernel_traitsILi32ELi64ELi256ELi4ES3_EELb0ELb1ELb0ELb0ELb1ELb0ELb1ELb0ENS_16Flash_fwd_paramsEEEvRKT8_iiiii)
$_ZN5flash24flash_fwd_splitkv_kernelI23Flash_fwd_kernel_traitsILi32ELi64ELi256ELi4ELb0ELb0EN7cutlass6half_tE19Flash_kernel_traitsILi32ELi64ELi256ELi4ES3_EELb0ELb1ELb0ELb0ELb1ELb0ELb1ELb0EEEvNS_16Flash_fwd_paramsE$_ZN5flash30compute_attn_1rowblock_splitkvI23Flash_fwd_kernel_traitsILi32ELi64ELi256ELi4ELb0ELb0EN7cutlass6half_tE19Flash_kernel_traitsILi32ELi64ELi256ELi4ES3_EELb0ELb1ELb0ELb0ELb1ELb0ELb1ELb0ENS_16Flash_fwd_paramsEEEvRKT8_iiiii:
        /* <DEDUP_REMOVED lines=39> */
.L_x_4818:
[----:B------:R-:W-:Y:S05]  /*0480*/  BSYNC.RECONVERGENT B0 ;  /* 0x0000000000007941 */ /* 0x000fea0003800200 */
.L_x_4817:
[----:B------:R-:W-:Y:S04]  /*0490*/  BSSY.RECONVERGENT B0, `(.L_x_4819) ;  /* 0x0000007000007945 */ /* 0x000fe80003800200 */
[----:B------:R-:W-:Y:S05]  /*04a0*/  @!P3 BRA `(.L_x_4820) ;  /* 0x000000000014b947 */ /* 0x000fea0003800000 */
[----:B------:R-:W3:Y:S02]  /*04b0*/  LD.E.U8 R4, desc[UR4][R2.64+0x1b2] ;  /* 0x0001b20402047980 */ /* 0x000ee4000c101100 */
[----:B---3--:R-:W-:-:S13]  /*04c0*/  ISETP.NE.AND P1, PT, R4, RZ, PT ;  /* 0x000000ff0400720c */ /* 0x008fda0003f25270 */
[----:B------:R-:W3:Y:S02]  /*04d0*/  @P1 LD.E R4, desc[UR4][R14.64+0x4] ;  /* 0x000004040e041980 */ /* 0x000ee4000c101900 */
[----:B---3-5:R-:W-:-:S06]  /*04e0*/  @P1 IADD3 R155, PT, PT, R4, -R17, RZ ;  /* 0x80000011049b1210 */ /* 0x028fcc0007ffe0ff */
[----:B------:R3:W5:Y:S02]  /*04f0*/  @!P1 LD.E R155, desc[UR4][R14.64] ;  /* 0x000000040e9b9980 */ /* 0x000764000c101900 */
.L_x_4820:
[----:B------:R-:W-:Y:S05]  /*0500*/  BSYNC.RECONVERGENT B0 ;  /* 0x0000000000007941 */ /* 0x000fea0003800200 */
.L_x_4819:
        /* <DEDUP_REMOVED lines=8> */
.L_x_4822:
[----:B------:R-:W4:Y:S01]  /*0590*/  LD.E.64 R4, desc[UR4][R2.64+0x108] ;  /* 0x0001080402047980 */ /* 0x000f22000c101b00 */
[----:B------:R-:W-:Y:S01]  /*05a0*/  BSSY.RECONVERGENT B0, `(.L_x_4824) ;  /* 0x0000006000007945 */ /* 0x000fe20003800200 */
[----:B------:R-:W-:Y:S01]  /*05b0*/  IMAD.MOV.U32 R0, RZ, RZ, RZ ;  /* 0x000000ffff007224 */ /* 0x000fe200078e00ff */
[----:B----4-:R-:W-:-:S04]  /*05c0*/  ISETP.NE.U32.AND P0, PT, R4, RZ, PT ;  /* 0x000000ff0400720c */ /* 0x010fc80003f05070 */
[----:B------:R-:W-:-:S13]  /*05d0*/  ISETP.NE.AND.EX P0, PT, R5, RZ, PT, P0 ;  /* 0x000000ff0500720c */ /* 0x000fda0003f05300 */
[----:B------:R-:W-:Y:S05]  /*05e0*/  @!P0 BRA `(.L_x_4825) ;  /* 0x0000000000048947 */ /* 0x000fea0003800000 */
[----:B------:R4:W5:Y:S02]  /*05f0*/  LD.E R0, desc[UR4][R2.64+0xbc] ;  /* 0x0000bc0402007980 */ /* 0x000964000c101900 */
.L_x_4825:
[----:B------:R-:W-:Y:S05]  /*0600*/  BSYNC.RECONVERGENT B0 ;  /* 0x0000000000007941 */ /* 0x000fea0003800200 */
.L_x_4824:
[----:B-----5:R-:W-:Y:S02]  /*0610*/  IADD3 R155, PT, PT, R0, R155, -R12 ;  /* 0x0000009b009b7210 */ /* 0x020fe40007ffe80c */
.L_x_4823:
[----:B------:R-:W-:Y:S05]  /*0620*/  BSYNC.RECONVERGENT B1 ;  /* 0x0000000000017941 */ /* 0x000fea0003800200 */
.L_x_4821:
[----:B------:R-:W-:Y:S01]  /*0630*/  IMAD.SHL.U32 R7, R223, 0x40, RZ ;  /* 0x00000040df077824 */ /* 0x000fe200078e00ff */
[----:B------:R-:W-:Y:S01]  /*0640*/  MOV R4, R222 ;  /* 0x000000de00047202 */ /* 0x000fe20000000f00 */
[----:B------:R-:W-:-:S03]  /*0650*/  IMAD.MOV.U32 R5, RZ, RZ, 0x0 ;  /* 0x00000000ff057424 */ /* 0x000fc600078e00ff */
[----:B------:R-:W-:-:S13]  /*0660*/  ISETP.GT.AND P0, PT, R202, R7, PT ;  /* 0x00000007ca00720c */ /* 0x000fda0003f04270 */
[----:B-1234-:R-:W-:Y:S05]  /*0670*/  @!P0 RET.REL.NODEC R4 `(_ZN5flash24flash_fwd_splitkv_kernelI23Flash_fwd_kernel_traitsILi32ELi64ELi256ELi4ELb0ELb0EN7cutlass6half_tE19Flash_kernel_traitsILi32ELi64ELi256ELi4ES3_EELb0ELb1ELb0ELb0ELb1ELb0ELb1ELb0EEEvNS_16Flash_fwd_paramsE) ;  /* 0xfffffff804608950 */ /* 0x01efea0003c3ffff */
[----:B------:R-:W2:Y:S04]  /*0680*/  LD.E R0, desc[UR4][R2.64+0xb8] ;  /* 0x0000b80402007980 */ /* 0x000ea8000c101900 */
[----:B------:R-:W3:Y:S04]  /*0690*/  LD.E R11, desc[UR4][R2.64+0x184] ;  /* 0x00018404020b7980 */ /* 0x000ee8000c101900 */
[----:B------:R-:W4:Y:S01]  /*06a0*/  LD.E R8, desc[UR4][R2.64+0x188] ;  /* 0x0001880402087980 */ /* 0x000f22000c101900 */
[----:B------:R-:W-:Y:S01]  /*06b0*/  IABS R5, R6 ;  /* 0x0000000600057213 */ /* 0x000fe20000000000 */
[----:B------:R-:W1:Y:S03]  /*06c0*/  S2R R151, SR_TID.X ;  /* 0x0000000000977919 */ /* 0x000e660000002100 */
[----:B------:R-:W5:Y:S08]  /*06d0*/  I2F.RP R4, R5 ;  /* 0x0000000500047306 */ /* 0x000f700000209400 */
[----:B-----5:R-:W5:Y:S02]  /*06e0*/  MUFU.RCP R14, R4 ;  /* 0x00000004000e7308 */ /* 0x020f640000001000 */
[----:B-----5:R-:W-:-:S06]  /*06f0*/  VIADD R14, R14, 0xffffffe ;  /* 0x0ffffffe0e0e7836 */ /* 0x020fcc0000000000 */
[----:B------:R-:W5:Y:S02]  /*0700*/  F2I.FTZ.U32.TRUNC.NTZ R15, R14 ;  /* 0x0000000e000f7305 */ /* 0x000f64000021f000 */
[----:B-----5:R-:W-:Y:S02]  /*0710*/  IMAD.MOV R10, RZ, RZ, -R15 ;  /* 0x000000ffff0a7224 */ /* 0x020fe400078e0a0f */
        /* <DEDUP_REMOVED lines=15> */
[----:B---3--:R-:W-:-:S03]  /*0810*/  IMAD.IADD R4, R11, 0x1, R202 ;  /* 0x000000010b047824 */ /* 0x008fc600078e02ca */
[----:B------:R-:W-:-:S13]  /*0820*/  ISETP.GT.U32.AND P1, PT, R5, R0, PT ;  /* 0x000000000500720c */ /* 0x000fda0003f24070 */
[----:B------:R-:W-:Y:S02]  /*0830*/  @!P1 IMAD.IADD R0, R0, 0x1, -R5 ;  /* 0x0000000100009824 */ /* 0x000fe400078e0a05 */
[----:B------:R-:W-:Y:S01]  /*0840*/  @!P1 VIADD R15, R15, 0x1 ;  /* 0x000000010f0f9836 */ /* 0x000fe20000000000 */
[----:B------:R-:W-:Y:S02]  /*0850*/  ISETP.NE.AND P1, PT, R6, RZ, PT ;  /* 0x000000ff0600720c */ /* 0x000fe40003f25270 */
[----:B------:R-:W-:Y:S01]  /*0860*/  ISETP.GE.U32.AND P2, PT, R0, R5, PT ;  /* 0x000000050000720c */ /* 0x000fe20003f46070 */
[----:B------:R-:W-:Y:S02]  /*0870*/  VIADD R0, R155, 0xff ;  /* 0x000000ff9b007836 */ /* 0x000fe40000000000 */
[----:B------:R-:W-:-:S03]  /*0880*/  IMAD R5, R223, 0x40, -R202 ;  /* 0x00000040df057824 */ /* 0x000fc600078e0aca */
[--C-:B------:R-:W-:Y:S02]  /*0890*/  SHF.R.S32.HI R13, RZ, 0x1f, R0.reuse ;  /* 0x0000001fff0d7819 */ /* 0x100fe40000011400 */
[----:B----4-:R-:W-:Y:S02]  /*08a0*/  IADD3 R8, PT, PT, R8, R5, R0 ;  /* 0x0000000508087210 */ /* 0x010fe40007ffe000 */
[----:B------:R-:W-:Y:S02]  /*08b0*/  IADD3 R5, PT, PT, -R4, R7, R155 ;  /* 0x0000000704057210 */ /* 0x000fe40007ffe19b */
[----:B------:R-:W-:Y:S01]  /*08c0*/  LEA.HI R13, R13, R0, RZ, 0x8 ;  /* 0x000000000d0d7211 */ /* 0x000fe200078f40ff */
[----:B------:R-:W-:Y:S02]  /*08d0*/  @P2 VIADD R15, R15, 0x1 ;  /* 0x000000010f0f2836 */ /* 0x000fe40000000000 */
[----:B------:R-:W-:Y:S01]  /*08e0*/  VIADD R4, R8, 0x40 ;  /* 0x0000004008047836 */ /* 0x000fe20000000000 */
[----:B------:R-:W-:Y:S01]  /*08f0*/  SHF.R.S32.HI R13, RZ, 0x8, R13 ;  /* 0x00000008ff0d7819 */ /* 0x000fe2000001140d */
[----:B------:R-:W-:Y:S01]  /*0900*/  @!P0 IMAD.MOV R15, RZ, RZ, -R15 ;  /* 0x000000ffff0f8224 */ /* 0x000fe200078e0a0f */
[----:B------:R-:W-:-:S02]  /*0910*/  @!P1 LOP3.LUT R15, RZ, R6, RZ, 0x33, !PT ;  /* 0x00000006ff0f9212 */ /* 0x000fc400078e33ff */
[----:B------:R-:W-:Y:S02]  /*0920*/  SHF.R.S32.HI R6, RZ, 0x1f, R5 ;  /* 0x0000001fff067819 */ /* 0x000fe40000011405 */
[----:B------:R-:W-:Y:S01]  /*0930*/  SHF.R.S32.HI R11, RZ, 0x1f, R4 ;  /* 0x0000001fff0b7819 */ /* 0x000fe20000011404 */
[----:B------:R-:W-:Y:S01]  /*0940*/  IMAD R0, R15, UR10, RZ ;  /* 0x0000000a0f007c24 */ /* 0x000fe2000f8e02ff */
[----:B------:R-:W-:Y:S02]  /*0950*/  LEA.HI R6, R6, R5, RZ, 0x8 ;  /* 0x0000000506067211 */ /* 0x000fe400078f40ff */
[----:B------:R-:W-:Y:S02]  /*0960*/  LEA.HI R11, R11, R4, RZ, 0x8 ;  /* 0x000000040b0b7211 */ /* 0x000fe400078f40ff */
[----:B------:R-:W-:Y:S02]  /*0970*/  SHF.R.S32.HI R217, RZ, 0x8, R6 ;  /* 0x00000008ffd97819 */ /* 0x000fe40000011406 */
[----:B------:R-:W-:-:S02]  /*0980*/  SHF.R.S32.HI R11, RZ, 0x8, R11 ;  /* 0x00000008ff0b7819 */ /* 0x000fc4000001140b */
[C---:B------:R-:W-:Y:S02]  /*0990*/  VIADDMNMX R148, R0.reuse, R15, R13, PT ;  /* 0x0000000f00947246 */ /* 0x040fe4000380010d */
[----:B------:R-:W-:Y:S02]  /*09a0*/  VIMNMX R217, PT, PT, R0, R217, !PT ;  /* 0x000000d900d97248 */ /* 0x000fe40007fe0100 */
[----:B------:R-:W-:-:S04]  /*09b0*/  VIMNMX R148, PT, PT, R148, R11, PT ;  /* 0x0000000b94947248 */ /* 0x000fc80003fe0100 */
[----:B------:R-:W-:-:S13]  /*09c0*/  ISETP.GE.AND P0, PT, R217, R148, PT ;  /* 0x00000094d900720c */ /* 0x000fda0003f06270 */
[----:B-1----:R-:W-:Y:S05]  /*09d0*/  @!P0 BRA `(.L_x_4826) ;  /* 0x0000000000c08947 */ /* 0x002fea0003800000 */
[----:B------:R-:W2:Y:S04]  /*09e0*/  LD.E.64 R4, desc[UR4][R2.64+0xb0] ;  /* 0x0000b00402047980 */ /* 0x000ea8000c101b00 */
[----:B------:R-:W3:Y:S04]  /*09f0*/  LD.E R6, desc[UR4][R2.64+0x60] ;  /* 0x0000600402067980 */ /* 0x000ee8000c101900 */
[----:B------:R-:W4:Y:S04]  /*0a00*/  LD.E R0, desc[UR4][R2.64+0xcc] ;  /* 0x0000cc0402007980 */ /* 0x000f28000c101900 */
[----:B------:R-:W5:Y:S04]  /*0a10*/  LD.E.64 R10, desc[UR4][R2.64+0xa8] ;  /* 0x0000a804020a7980 */ /* 0x000f68000c101b00 */
[----:B------:R1:W5:Y:S01]  /*0a20*/  LD.E.64 R12, desc[UR4][R2.64+0x78] ;  /* 0x00007804020c7980 */ /* 0x000362000c101b00 */
[----:B------:R-:W-:Y:S01]  /*0a30*/  IMAD.MOV.U32 R223, RZ, RZ, 0x0 ;  /* 0x00000000ffdf7424 */ /* 0x000fe200078e00ff */
[----:B------:R-:W2:Y:S01]  /*0a40*/  S2R R9, SR_CTAID.Y ;  /* 0x0000000000097919 */ /* 0x000ea20000002600 */
[----:B-1----:R-:W-:Y:S01]  /*0a50*/  LOP3.LUT P6, R2, R151, 0x7, RZ, 0xc0, !PT ;  /* 0x0000000797027812 */ /* 0x002fe200078cc0ff */
[----:B--2---:R-:W-:Y:S01]  /*0a60*/  IMAD R9, R4, R9, UR13 ;  /* 0x0000000d04097e24 */ /* 0x004fe2000f8e0209 */
[----:B------:R-:W-:-:S03]  /*0a70*/  SHF.R.U32.HI R4, RZ, 0x3, R151 ;  /* 0x00000003ff047819 */ /* 0x000fc60000011697 */
[----:B---3--:R-:W-:Y:S02]  /*0a80*/  IMAD R6, R9, R6, UR11 ;  /* 0x0000000b09067e24 */ /* 0x008fe4000f8e0206 */
[----:B------:R-:W-:Y:S02]  /*0a90*/  VIADD R8, R4, 0x10 ;  /* 0x0000001004087836 */ /* 0x000fe40000000000 */
[--C-:B------:R-:W-:Y:S02]  /*0aa0*/  IMAD R5, R5, R6, R7.reuse ;  /* 0x0000000605057224 */ /* 0x100fe400078e0207 */
[----:B------:R-:W-:Y:S02]  /*0ab0*/  IMAD.IADD R7, R202, 0x1, -R7 ;  /* 0x00000001ca077824 */ /* 0x000fe400078e0a07 */
[C---:B----4-:R-:W-:Y:S01]  /*0ac0*/  IMAD R0, R5.reuse, R0, RZ ;  /* 0x0000000005007224 */ /* 0x050fe200078e02ff */
[----:B------:R-:W-:Y:S01]  /*0ad0*/  IADD3 R9, P0, PT, R5, R4, RZ ;  /* 0x0000000405097210 */ /* 0x000fe20007f1e0ff */
[----:B------:R-:W-:Y:S01]  /*0ae0*/  VIADD R6, R4, 0x20 ;  /* 0x0000002004067836 */ /* 0x000fe20000000000 */
[----:B------:R-:W-:-:S02]  /*0af0*/  ISETP.GE.AND P2, PT, R8, R7, PT ;  /* 0x000000070800720c */ /* 0x000fc40003f46270 */
[----:B------:R-:W-:Y:S02]  /*0b00*/  LEA.HI.X.SX32 R5, R5, RZ, 0x1, P0 ;  /* 0x000000ff05057211 */ /* 0x000fe400000f0eff */
[C---:B-----5:R-:W-:Y:S02]  /*0b10*/  LEA R10, P0, R9.reuse, R10, 0x2 ;  /* 0x0000000a090a7211 */ /* 0x060fe400078010ff */
[----:B------:R-:W-:Y:S01]  /*0b20*/  ISETP.GE.AND P1, PT, R6, R7, PT ;  /* 0x000000070600720c */ /* 0x000fe20003f26270 */
[C---:B------:R-:W-:Y:S01]  /*0b30*/  VIADD R6, R4.reuse, 0x30 ;  /* 0x0000003004067836 */ /* 0x040fe20000000000 */
[----:B------:R-:W-:Y:S02]  /*0b40*/  LEA.HI.X R11, R9, R11, R5, 0x2, P0 ;  /* 0x0000000b090b7211 */ /* 0x000fe400000f1405 */
[----:B------:R-:W-:Y:S02]  /*0b50*/  LEA R151, P0, R151, R0, 0x2 ;  /* 0x0000000097977211 */ /* 0x000fe400078010ff */
[----:B------:R-:W-:-:S02]  /*0b60*/  ISETP.GE.OR P6, PT, R4, R7, P6 ;  /* 0x000000070400720c */ /* 0x000fc400037c6670 */
[----:B------:R-:W-:Y:S02]  /*0b70*/  LEA.HI.X.SX32 R0, R0, RZ, 0x1, P0 ;  /* 0x000000ff00007211 */ /* 0x000fe400000f0eff */
[C---:B------:R-:W-:Y:S02]  /*0b80*/  LEA R8, P0, R151.reuse, R12, 0x2 ;  /* 0x0000000c97087211 */ /* 0x040fe400078010ff */
[----:B------:R-:W-:Y:S02]  /*0b90*/  ISETP.NE.OR P5, PT, R2, RZ, P2 ;  /* 0x000000ff0200720c */ /* 0x000fe400017a5670 */
[----:B------:R-:W-:Y:S02]  /*0ba0*/  LEA.HI.X R9, R151, R13, R0, 0x2, P0 ;  /* 0x0000000d97097211 */ /* 0x000fe400000f1400 */
[-C--:B------:R-:W-:Y:S02]  /*0bb0*/  ISETP.GE.AND P0, PT, R6, R7.reuse, PT ;  /* 0x000000070600720c */ /* 0x080fe40003f06270 */
[----:B------:R-:W-:Y:S01]  /*0bc0*/  ISETP.NE.OR P4, PT, R2, RZ, P1 ;  /* 0x000000ff0200720c */ /* 0x000fe20000f85670 */
[----:B------:R-:W-:Y:S01]  /*0bd0*/  @!P2 ST.E.128 desc[UR4][R8.64+0x800], RZ ;  /* 0x000800ff0800a985 */ /* 0x000fe2000c101d04 */
[----:B------:R-:W-:Y:S01]  /*0be0*/  ISETP.GE.AND P3, PT, R4, R7, PT ;  /* 0x000000070400720c */ /* 0x000fe20003f66270 */
[----:B------:R-:W-:-:S02]  /*0bf0*/  @!P6 IMAD.MOV.U32 R7, RZ, RZ, -0x800000 ;  /* 0xff800000ff07e424 */ /* 0x000fc400078e00ff */
[----:B------:R-:W-:Y:S02]  /*0c00*/  @!P1 ST.E.128 desc[UR4][R8.64+0x1000], RZ ;  /* 0x001000ff08009985 */ /* 0x000fe4000c101d04 */
[----:B------:R-:W-:-:S04]  /*0c10*/  @!P5 IMAD.MOV.U32 R5, RZ, RZ, -0x800000 ;  /* 0xff800000ff05d424 */ /* 0x000fc800078e00ff */
[----:B------:R-:W-:Y:S01]  /*0c20*/  @!P0 ST.E.128 desc[UR4][R8.64+0x1800], RZ ;  /* 0x001800ff08008985 */ /* 0x000fe2000c101d04 */
[----:B------:R-:W-:Y:S01]  /*0c30*/  ISETP.NE.OR P0, PT, R2, RZ, P0 ;  /* 0x000000ff0200720c */ /* 0x000fe20000705670 */
[----:B------:R-:W-:Y:S02]  /*0c40*/  @!P4 IMAD.MOV.U32 R3, RZ, RZ, -0x800000 ;  /* 0xff800000ff03c424 */ /* 0x000fe400078e00ff */
[----:B------:R-:W-:Y:S04]  /*0c50*/  @!P3 ST.E.128 desc[UR4][R8.64], RZ ;  /* 0x000000ff0800b985 */ /* 0x000fe8000c101d04 */
[----:B------:R-:W-:Y:S04]  /*0c60*/  @!P5 ST.E desc[UR4][R10.64+0x40], R5 ;  /* 0x000040050a00d985 */ /* 0x000fe8000c101904 */
[----:B------:R-:W-:Y:S04]  /*0c70*/  @!P4 ST.E desc[UR4][R10.64+0x80], R3 ;  /* 0x000080030a00c985 */ /* 0x000fe8000c101904 */
[----:B------:R1:W-:Y:S02]  /*0c80*/  @!P6 ST.E desc[UR4][R10.64], R7 ;  /* 0x000000070a00e985 */ /* 0x0003e4000c101904 */
[----:B-1----:R-:W-:Y:S05]  /*0c90*/  @P0 RET.REL.NODEC R222 `(_ZN5flash24flash_fwd_splitkv_kernelI23Flash_fwd_kernel_traitsILi32ELi64ELi256ELi4ELb0ELb0EN7cutlass6half_tE19Flash_kernel_traitsILi32ELi64ELi256ELi4ES3_EELb0ELb1ELb0ELb0ELb1ELb0ELb1ELb0EEEvNS_16Flash_fwd_paramsE) ;  /* 0xfffffff0ded80950 */ /* 0x002fea0003c3ffff */
[----:B------:R-:W-:Y:S02]  /*0ca0*/  MOV R3, 0xff800000 ;  /* 0xff80000000037802 */ /* 0x000fe40000000f00 */
[----:B------:R-:W-:-:S03]  /*0cb0*/  MOV R223, 0x0 ;  /* 0x0000000000df7802 */ /* 0x000fc60000000f00 */
[----:B------:R1:W-:Y:S02]  /*0cc0*/  ST.E desc[UR4][R10.64+0xc0], R3 ;  /* 0x0000c0030a007985 */ /* 0x0003e4000c101904 */
[----:B-1----:R-:W-:Y:S05]  /*0cd0*/  RET.REL.NODEC R222 `(_ZN5flash24flash_fwd_splitkv_kernelI23Flash_fwd_kernel_traitsILi32ELi64ELi256ELi4ELb0ELb0EN7cutlass6half_tE19Flash_kernel_traitsILi32ELi64ELi256ELi4ES3_EELb0ELb1ELb0ELb0ELb1ELb0ELb1ELb0EEEvNS_16Flash_fwd_paramsE) ;  /* 0xfffffff0dec87950 */ /* 0x002fea0003c3ffff */
.L_x_4826:
        /* <DEDUP_REMOVED lines=53> */
[----:B----45:R-:W-:-:S04]  /*1030*/  IABS R8, R21 ;  /* 0x0000001500087213 */ /* 0x030fc80000000000 */
        /* <DEDUP_REMOVED lines=16> */
[C---:B------:R-:W-:Y:S01]  /*1140*/  LOP3.LUT R8, R21.reuse, UR11, RZ, 0x3c, !PT ;  /* 0x0000000b15087c12 */ /* 0x040fe2000f8e3cff */
        /* <DEDUP_REMOVED lines=30> */
.L_x_4828:
        /* <DEDUP_REMOVED lines=36> */
[C---:B------:R-:W-:Y:S02]  /*1570*/  LOP3.LUT R4, R21.reuse, UR11, RZ, 0x3c, !PT ;  /* 0x0000000b15047c12 */ /* 0x040fe4000f8e3cff */
[----:B------:R-:W-:Y:S01]  /*1580*/  ISETP.NE.AND P3, PT, R21, RZ, PT ;  /* 0x000000ff1500720c */ /* 0x000fe20003f65270 */
[-C--:B------:R-:W-:Y:S01]  /*1590*/  @P2 IMAD.WIDE.U32 R26, R214, R10.reuse, RZ ;  /* 0x0000000ad61a2225 */ /* 0x080fe200078e00ff */
[----:B------:R-:W-:Y:S02]  /*15a0*/  ISETP.GE.AND P0, PT, R4, RZ, PT ;  /* 0x000000ff0400720c */ /* 0x000fe40003f06270 */
[----:B------:R-:W-:Y:S01]  /*15b0*/  @!P2 IADD3 R11, PT, PT, R15, R11, RZ ;  /* 0x0000000b0f0ba210 */ /* 0x000fe20007ffe0ff */
[----:B------:R-:W-:Y:S01]  /*15c0*/  @P2 IMAD R0, R215, R10, RZ ;  /* 0x0000000ad7002224 */ /* 0x000fe200078e02ff */
[----:B------:R-:W-:-:S02]  /*15d0*/  LEA R15, R148, 0xffffff00, 0x8 ;  /* 0xffffff00940f7811 */ /* 0x000fc400078e40ff */
[----:B------:R-:W-:Y:S02]  /*15e0*/  @!P1 IADD3 R6, PT, PT, R6, 0x1, RZ ;  /* 0x0000000106069810 */ /* 0x000fe40007ffe0ff */
[----:B------:R-:W-:Y:S01]  /*15f0*/  @!P2 MOV R10, R14 ;  /* 0x0000000e000aa202 */ /* 0x000fe20000000f00 */
[----:B------:R-:W-:Y:S01]  /*1600*/  @P2 IMAD.IADD R11, R27, 0x1, R0 ;  /* 0x000000011b0b2824 */ /* 0x000fe200078e0200 */
[----:B------:R-:W-:Y:S01]  /*1610*/  @P2 MOV R10, R26 ;  /* 0x0000001a000a2202 */ /* 0x000fe20000000f00 */
[----:B------:R-:W-:Y:S01]  /*1620*/  @!P2 IMAD R0, R23, R12, RZ ;  /* 0x0000000c1700a224 */ /* 0x000fe200078e02ff */
[----:B------:R-:W-:Y:S01]  /*1630*/  @!P2 SHF.R.S32.HI R5, RZ, 0x1f, R12 ;  /* 0x0000001fff05a819 */ /* 0x000fe2000001140c */
[-C--:B------:R-:W-:Y:S01]  /*1640*/  IMAD R4, R215, R15.reuse, RZ ;  /* 0x0000000fd7047224 */ /* 0x080fe200078e02ff */
[----:B------:R-:W-:Y:S01]  /*1650*/  SHF.R.S32.HI R13, RZ, 0x1f, R15 ;  /* 0x0000001fff0d7819 */ /* 0x000fe2000001140f */
[----:B------:R-:W-:Y:S02]  /*1660*/  @P4 VIADD R6, R6, 0x1 ;  /* 0x0000000106064836 */ /* 0x000fe40000000000 */
[----:B------:R-:W-:-:S04]  /*1670*/  IMAD.WIDE.U32 R26, R214, R15, R10 ;  /* 0x0000000fd61a7225 */ /* 0x000fc800078e000a */
[----:B------:R-:W-:Y:S02]  /*1680*/  @!P2 IMAD R0, R5, R22, R0 ;  /* 0x000000160500a224 */ /* 0x000fe400078e0200 */
[----:B------:R-:W-:Y:S01]  /*1690*/  @!P2 IMAD.WIDE.U32 R10, R22, R12, RZ ;  /* 0x0000000c160aa225 */ /* 0x000fe200078e00ff */
[----:B------:R-:W-:-:S03]  /*16a0*/  @!P0 IADD3 R6, PT, PT, -R6, RZ, RZ ;  /* 0x000000ff06068210 */ /* 0x000fc60007ffe1ff */
[----:B------:R-:W-:Y:S01]  /*16b0*/  IMAD R4, R13, R214, R4 ;  /* 0x000000d60d047224 */ /* 0x000fe200078e0204 */
[----:B------:R-:W-:Y:S01]  /*16c0*/  @!P3 LOP3.LUT R6, RZ, R21, RZ, 0x33, !PT ;  /* 0x00000015ff06b212 */ /* 0x000fe200078e33ff */
[----:B------:R-:W-:Y:S01]  /*16d0*/  @P2 IMAD.IADD R12, R12, 0x1, R17 ;  /* 0x000000010c0c2824 */ /* 0x000fe200078e0211 */
[----:B------:R-:W-:Y:S01]  /*16e0*/  @!P2 IADD3 R17, PT, PT, R11, R0, RZ ;  /* 0x000000000b11a210 */ /* 0x000fe20007ffe0ff */
[----:B----4-:R-:W-:Y:S01]  /*16f0*/  @!P2 IMAD R0, R25, R8, RZ ;  /* 0x000000081900a224 */ /* 0x010fe200078e02ff */
[----:B------:R-:W-:Y:S02]  /*1700*/  @!P2 SHF.R.S32.HI R5, RZ, 0x1f, R8 ;  /* 0x0000001fff05a819 */ /* 0x000fe40000011408 */
[----:B------:R-:W-:Y:S02]  /*1710*/  @!P2 MOV R16, R10 ;  /* 0x0000000a0010a202 */ /* 0x000fe40000000f00 */
[----:B------:R-:W-:Y:S01]  /*1720*/  IADD3 R27, PT, PT, R27, R4, RZ ;  /* 0x000000041b1b7210 */ /* 0x000fe20007ffe0ff */
[----:B------:R-:W-:Y:S01]  /*1730*/  IMAD R11, R19, R6, RZ ;  /* 0x00000006130b7224 */ /* 0x000fe200078e02ff */
[----:B------:R-:W-:Y:S01]  /*1740*/  SHF.R.S32.HI R4, RZ, 0x1f, R6 ;  /* 0x0000001fff047819 */ /* 0x000fe20000011406 */
[----:B------:R-:W-:-:S02]  /*1750*/  @!P2 IMAD R0, R24, R5, R0 ;  /* 0x000000051800a224 */ /* 0x000fc400078e0200 */
[----:B------:R-:W-:-:S04]  /*1760*/  @!P2 IMAD.WIDE.U32 R16, R24, R8, R16 ;  /* 0x000000081810a225 */ /* 0x000fc800078e0010 */
[----:B------:R-:W-:-:S04]  /*1770*/  IMAD.WIDE.U32 R26, R18, R6, R26 ;  /* 0x00000006121a7225 */ /* 0x000fc800078e001a */
        /* <DEDUP_REMOVED lines=9> */
.L_x_4829:
[----:B------:R-:W-:Y:S05]  /*1810*/  BSYNC.RECONVERGENT B0 ;  /* 0x0000000000007941 */ /* 0x000fea0003800200 */
.L_x_4827:
[----:B------:R-:W-:Y:S01]  /*1820*/  ISETP.NE.AND P0, PT, R9, -0x1, PT ;  /* 0xffffffff0900780c */ /* 0x000fe20003f05270 */
[----:B------:R-:W2:Y:S04]  /*1830*/  LD.E.64 R30, desc[UR4][R2.64+0x30] ;  /* 0x00003004021e7980 */ /* 0x000ea8000c101b00 */
[----:B------:R-:W3:Y:S04]  /*1840*/  LD.E.64 R26, desc[UR4][R2.64+0x48] ;  /* 0x00004804021a7980 */ /* 0x000ee8000c101b00 */
[----:B------:R-:W4:Y:S04]  /*1850*/  LD.E.64 R24, desc[UR4][R2.64+0x8] ;  /* 0x0000080402187980 */ /* 0x000f28000c101b00 */
[----:B------:R-:W3:Y:S04]  /*1860*/  @!P0 LD.E.64 R32, desc[UR4][R2.64+0x18] ;  /* 0x0000180402208980 */ /* 0x000ee8000c101b00 */
[----:B------:R-:W4:Y:S01]  /*1870*/  LD.E.64 R10, desc[UR4][R2.64] ;  /* 0x00000004020a7980 */ /* 0x000f22000c101b00 */
[----:B------:R-:W-:Y:S01]  /*1880*/  SHF.R.U32.HI R204, RZ, 0x2, R151 ;  /* 0x00000002ffcc7819 */ /* 0x000fe20000011697 */
[----:B------:R-:W-:Y:S01]  /*1890*/  IMAD.SHL.U32 R227, R151, 0x8, RZ ;  /* 0x0000000897e37824 */ /* 0x000fe200078e00ff */
[----:B------:R-:W-:-:S03]  /*18a0*/  IADD3 R216, PT, PT, -R7, R202, RZ ;  /* 0x000000ca07d87210 */ /* 0x000fc60007ffe1ff */
[----:B------:R-:W-:Y:S01]  /*18b0*/  VIADD R16, R204, 0x20 ;  /* 0x00000020cc107836 */ /* 0x000fe20000000000 */
[----:B------:R-:W-:-:S04]  /*18c0*/  LOP3.LUT R19, R227, 0x18, RZ, 0xc0, !PT ;  /* 0x00000018e3137812 */ /* 0x000fc800078ec0ff */
[-C--:B------:R-:W-:Y:S02]  /*18d0*/  ISETP.GE.AND P3, PT, R16, R216.reuse, PT ;  /* 0x000000d81000720c */ /* 0x080fe40003f66270 */
[----:B------:R-:W-:Y:S01]  /*18e0*/  MOV R205, RZ ;  /* 0x000000ff00cd7202 */ /* 0x000fe20000000f00 */
[----:B------:R-:W-:Y:S01]  /*18f0*/  USHF.R.S32.HI UR6, URZ, 0x1f, UR11 ;  /* 0x0000001fff067899 */ /* 0x000fe2000801140b */
[----:B------:R-:W-:Y:S01]  /*1900*/  ISETP.GE.AND P5, PT, R204, R216, PT ;  /* 0x000000d8cc00720c */ /* 0x000fe20003fa6270 */
[----:B------:R-:W-:Y:S01]  /*1910*/  IMAD R219, R215, R204, RZ ;  /* 0x000000ccd7db7224 */ /* 0x000fe200078e02ff */
[----:B------:R-:W-:Y:S01]  /*1920*/  LOP3.LUT R224, R227, 0xc0, RZ, 0xc0, !PT ;  /* 0x000000c0e3e07812 */ /* 0x000fe200078ec0ff */
[----:B------:R-:W-:-:S03]  /*1930*/  UMOV UR7, 0x400 ;  /* 0x0000040000077882 */ /* 0x000fc60000000000 */
[----:B------:R-:W-:Y:S01]  /*1940*/  LOP3.LUT R224, R224, 0x18, R151, 0xf8, !PT ;  /* 0x00000018e0e07812 */ /* 0x000fe200078ef897 */
[C---:B------:R-:W-:Y:S01]  /*1950*/  VIADD R14, R204.reuse, 0x40 ;  /* 0x00000040cc0e7836 */ /* 0x040fe20000000000 */
[----:B------:R-:W-:Y:S01]  /*1960*/  LOP3.LUT R225, R227, 0x1f20, RZ, 0xc0, !PT ;  /* 0x00001f20e3e17812 */ /* 0x000fe200078ec0ff */
[----:B------:R-:W-:Y:S02]  /*1970*/  VIADD R12, R204, 0x60 ;  /* 0x00000060cc0c7836 */ /* 0x000fe40000000000 */
[----:B--2---:R-:W-:Y:S02]  /*1980*/  @P0 IMAD R8, R31, R9, RZ ;  /* 0x000000091f080224 */ /* 0x004fe400078e02ff */
[----:B---3--:R-:W-:-:S04]  /*1990*/  @!P0 IMAD.WIDE.U32 R34, R32, UR13, RZ ;  /* 0x0000000d20228c25 */ /* 0x008fc8000f8e00ff */
[----:B------:R-:W-:Y:S02]  /*19a0*/  @!P0 IMAD R5, R33, UR13, RZ ;  /* 0x0000000d21058c24 */ /* 0x000fe4000f8e02ff */
[----:B------:R-:W-:-:S04]  /*19b0*/  @P0 IMAD.WIDE.U32 R32, R30, R9, RZ ;  /* 0x000000091e200225 */ /* 0x000fc800078e00ff */
[----:B------:R-:W-:Y:S02]  /*19c0*/  @!P0 IMAD.MOV.U32 R6, RZ, RZ, R34 ;  /* 0x000000ffff068224 */ /* 0x000fe400078e0022 */
[----:B------:R-:W-:Y:S01]  /*19d0*/  @P0 IMAD.MOV.U32 R6, RZ, RZ, R32 ;  /* 0x000000ffff060224 */ /* 0x000fe200078e0020 */
[----:B------:R-:W-:Y:S01]  /*19e0*/  @!P0 IADD3 R5, PT, PT, R35, R5, RZ ;  /* 0x0000000523058210 */ /* 0x000fe20007ffe0ff */
[----:B------:R-:W-:-:S03]  /*19f0*/  @P0 IMAD.IADD R5, R33, 0x1, R8 ;  /* 0x0000000121050824 */ /* 0x000fc600078e0208 */
[----:B------:R-:W-:Y:S01]  /*1a00*/  IADD3 R8, P1, PT, R19, R6, RZ ;  /* 0x0000000613087210 */ /* 0x000fe20007f3e0ff */
[----:B------:R-:W-:Y:S02]  /*1a10*/  IMAD R6, R27, UR11, RZ ;  /* 0x0000000b1b067c24 */ /* 0x000fe4000f8e02ff */
[----:B------:R-:W-:-:S04]  /*1a20*/  IMAD.WIDE.U32 R32, R223, 0x40, R204 ;  /* 0x00000040df207825 */ /* 0x000fc800078e00cc */
[----:B------:R-:W-:Y:S02]  /*1a30*/  IMAD.X R9, RZ, RZ, R5, P1 ;  /* 0x000000ffff097224 */ /* 0x000fe400008e0605 */
[----:B------:R-:W-:Y:S01]  /*1a40*/  IMAD R6, R26, UR6, R6 ;  /* 0x000000061a067c24 */ /* 0x000fe2000f8e0206 */
[----:B------:R-:W-:Y:S01]  /*1a50*/  @!P3 IADD3 R5, P0, PT, R32, 0x20, RZ ;  /* 0x000000202005b810 */ /* 0x000fe20007f1e0ff */
[----:B------:R-:W-:Y:S01]  /*1a60*/  IMAD.WIDE.U32 R26, R26, UR11, R8 ;  /* 0x0000000b1a1a7c25 */ /* 0x000fe2000f8e0008 */
[----:B------:R-:W-:-:S03]  /*1a70*/  IADD3 R8, P1, PT, R19, R4, RZ ;  /* 0x0000000413087210 */ /* 0x000fc60007f3e0ff */
[----:B------:R-:W-:Y:S02]  /*1a80*/  IMAD.IADD R7, R27, 0x1, R6 ;  /* 0x000000011b077824 */ /* 0x000fe400078e0206 */
[----:B------:R-:W-:Y:S02]  /*1a90*/  @!P3 IMAD.X R4, RZ, RZ, R33, P0 ;  /* 0x000000ffff04b224 */ /* 0x000fe400000e0621 */
[----:B------:R-:W-:Y:S01]  /*1aa0*/  IMAD.X R9, RZ, RZ, R0, P1 ;  /* 0x000000ffff097224 */ /* 0x000fe200008e0600 */
[----:B------:R-:W-:Y:S01]  /*1ab0*/  @!P3 MOV R27, R7 ;  /* 0x00000007001bb202 */ /* 0x000fe20000000f00 */
[----:B------:R-:W-:Y:S02]  /*1ac0*/  @!P3 IMAD R4, R4, R30, RZ ;  /* 0x0000001e0404b224 */ /* 0x000fe400078e02ff */
[----:B------:R-:W-:Y:S02]  /*1ad0*/  @!P5 IMAD.MOV.U32 R6, RZ, RZ, R26 ;  /* 0x000000ffff06d224 */ /* 0x000fe400078e001a */
[----:B------:R-:W-:-:S04]  /*1ae0*/  IMAD.WIDE.U32 R8, R204, R214, R8 ;  /* 0x000000d6cc087225 */ /* 0x000fc800078e0008 */
[-C--:B------:R-:W-:Y:S02]  /*1af0*/  @!P3 IMAD R4, R31, R5.reuse, R4 ;  /* 0x000000051f04b224 */ /* 0x080fe400078e0204 */
[----:B------:R-:W-:Y:S01]  /*1b00*/  @!P3 IMAD.WIDE.U32 R26, R30, R5, R26 ;  /* 0x000000051e1ab225 */ /* 0x000fe200078e001a */
[----:B------:R-:W-:Y:S02]  /*1b10*/  IADD3 R219, PT, PT, R9, R219, RZ ;  /* 0x000000db09db7210 */ /* 0x000fe40007ffe0ff */
[----:B----4-:R-:W-:Y:S01]  /*1b20*/  LEA R218, P2, R8, R24, 0x1 ;  /* 0x0000001808da7211 */ /* 0x010fe200078408ff */
[----:B------:R-:W-:Y:S01]  /*1b30*/  @!P3 IMAD.IADD R4, R27, 0x1, R4 ;  /* 0x000000011b04b824 */ /* 0x000fe200078e0204 */
[----:B------:R-:W-:Y:S02]  /*1b40*/  @!P3 LEA R24, P0, R26, R10, 0x1 ;  /* 0x0000000a1a18b211 */ /* 0x000fe400078008ff */
[----:B------:R-:W-:Y:S02]  /*1b50*/  LEA.HI.X R219, R8, R25, R219, 0x1, P2 ;  /* 0x0000001908db7211 */ /* 0x000fe400010f0cdb */
[----:B------:R-:W-:-:S02]  /*1b60*/  @!P3 LEA.HI.X R25, R26, R11, R4, 0x1, P0 ;  /* 0x0000000b1a19b211 */ /* 0x000fc400000f0c04 */
[----:B------:R-:W5:Y:S01]  /*1b70*/  LD.E.64 R26, desc[UR4][R2.64+0x10] ;  /* 0x00001004021a7980 */ /* 0x000f62000c101b00 */
[----:B------:R-:W1:Y:S01]  /*1b80*/  S2UR UR6, SR_CgaCtaId ;  /* 0x00000000000679c3 */ /* 0x000e620000008800 */
[-C--:B------:R-:W-:Y:S02]  /*1b90*/  @!P5 IMAD R0, R33, R30.reuse, RZ ;  /* 0x0000001e2100d224 */ /* 0x080fe400078e02ff */
[----:B------:R-:W-:-:S04]  /*1ba0*/  @!P5 IMAD.WIDE.U32 R6, R32, R30, R6 ;  /* 0x0000001e2006d225 */ /* 0x000fc800078e0006 */
[----:B------:R-:W-:Y:S01]  /*1bb0*/  @!P5 IMAD R0, R32, R31, R0 ;  /* 0x0000001f2000d224 */ /* 0x000fe200078e0200 */
[----:B------:R-:W-:-:S03]  /*1bc0*/  @!P5 LEA R30, P1, R6, R10, 0x1 ;  /* 0x0000000a061ed211 */ /* 0x000fc600078208ff */
[----:B------:R-:W-:-:S05]  /*1bd0*/  @!P5 IMAD.IADD R0, R7, 0x1, R0 ;  /* 0x000000010700d824 */ /* 0x000fca00078e0200 */
[----:B------:R-:W-:Y:S02]  /*1be0*/  @!P5 LEA.HI.X R31, R6, R11, R0, 0x1, P1 ;  /* 0x0000000b061fd211 */ /* 0x000fe400008f0c00 */
[----:B------:R-:W-:Y:S02]  /*1bf0*/  SHF.L.U32 R0, R148, 0x8, RZ ;  /* 0x0000000894007819 */ /* 0x000fe400000006ff */
[----:B------:R-:W-:Y:S02]  /*1c00*/  LOP3.LUT R8, R224, R19, RZ, 0x3c, !PT ;  /* 0x00000013e0087212 */ /* 0x000fe400078e3cff */
[----:B------:R-:W-:Y:S01]  /*1c10*/  IADD3 R5, PT, PT, R155, 0x100, -R0 ;  /* 0x000001009b057810 */ /* 0x000fe20007ffe800 */
[----:B-1----:R-:W-:Y:S01]  /*1c20*/  ULEA UR6, UR6, UR7, 0x18 ;  /* 0x0000000706067291 */ /* 0x002fe2000f8ec0ff */
[----:B------:R-:W-:Y:S02]  /*1c30*/  IMAD.SHL.U32 R4, R214, 0x20, RZ ;  /* 0x00000020d6047824 */ /* 0x000fe400078e00ff */
[----:B------:R-:W-:-:S02]  /*1c40*/  ISETP.GE.AND P2, PT, R204, R5, PT ;  /* 0x00000005cc00720c */ /* 0x000fc40003f46270 */
[----:B------:R-:W-:Y:S02]  /*1c50*/  LOP3.LUT R149, R225, R8, RZ, 0xfc, !PT ;  /* 0x00000008e1957212 */ /* 0x000fe400078efcff */
[----:B------:R-:W-:Y:S02]  /*1c60*/  MOV R210, UR6 ;  /* 0x0000000600d27c02 */ /* 0x000fe40008000f00 */
[-C--:B------:R-:W-:Y:S02]  /*1c70*/  ISETP.GE.AND P1, PT, R16, R5.reuse, PT ;  /* 0x000000051000720c */ /* 0x080fe40003f26270 */
[----:B------:R-:W-:Y:S01]  /*1c80*/  ISETP.GE.AND P4, PT, R14, R5, PT ;  /* 0x000000050e00720c */ /* 0x000fe20003f86270 */
[----:B------:R-:W-:Y:S01]  /*1c90*/  IMAD R149, R149, 0x2, R210 ;  /* 0x0000000295957824 */ /* 0x000fe200078e02d2 */
[----:B------:R-:W-:Y:S02]  /*1ca0*/  SHF.L.U64.HI R6, R214, 0x5, R215 ;  /* 0x00000005d6067819 */ /* 0x000fe400000102d7 */
[----:B------:R-:W-:-:S02]  /*1cb0*/  LEA R36, P0, R4, R218, 0x1 ;  /* 0x000000da04247211 */ /* 0x000fc400078008ff */
[----:B------:R-:W-:Y:S01]  /*1cc0*/  IADD3 R10, PT, PT, R204, 0x80, RZ ;  /* 0x00000080cc0a7810 */ /* 0x000fe20007ffe0ff */
[----:B------:R-:W-:Y:S01]  /*1cd0*/  @!PT LDS RZ, [RZ] ;  /* 0x00000000fffff984 */ /* 0x000fe20000000800 */
[----:B------:R-:W-:Y:S01]  /*1ce0*/  @!PT LDS RZ, [RZ] ;  /* 0x00000000fffff984 */ /* 0x000fe20000000800 */
[----:B------:R-:W-:Y:S01]  /*1cf0*/  @!PT LDS RZ, [RZ] ;  /* 0x00000000fffff984 */ /* 0x000fe20000000800 */
[----:B------:R-:W-:Y:S01]  /*1d00*/  @!P5 LDGSTS.E.BYPASS.LTC128B.128 [R149], desc[UR4][R30.64] ;  /* 0x000000001e95dfae */ /* 0x000fe2000b981a04 */
[----:B------:R-:W-:Y:S01]  /*1d10*/  LEA.HI.X R37, R4, R219, R6, 0x1, P0 ;  /* 0x000000db04257211 */ /* 0x000fe200000f0c06 */
[----:B------:R-:W-:Y:S01]  /*1d20*/  VIADD R6, R204, 0xe0 ;  /* 0x000000e0cc067836 */ /* 0x000fe20000000000 */
[----:B------:R-:W-:Y:S01]  /*1d30*/  ISETP.GE.AND P5, PT, R10, R5, PT ;  /* 0x000000050a00720c */ /* 0x000fe20003fa6270 */
[----:B------:R1:W-:Y:S04]  /*1d40*/  @!P3 LDGSTS.E.BYPASS.LTC128B.128 [R149+0x800], desc[UR4][R24.64] ;  /* 0x008000001895bfae */ /* 0x0003e8000b981a04 */
[----:B------:R-:W-:Y:S01]  /*1d50*/  @!P2 LDGSTS.E.BYPASS.LTC128B.128 [R149+0x1000], desc[UR4][R218.64] ;  /* 0x01000000da95afae */ /* 0x000fe2000b981a04 */
[----:B------:R-:W-:-:S03]  /*1d60*/  @!P4 LEA R32, P3, R214, R36, 0x6 ;  /* 0x00000024d620c211 */ /* 0x000fc600078630ff */
[----:B------:R-:W-:Y:S01]  /*1d70*/  @!P1 LDGSTS.E.BYPASS.LTC128B.128 [R149+0x1800], desc[UR4][R36.64] ;  /* 0x0180000024959fae */ /* 0x000fe2000b981a04 */
[----:B------:R-:W-:Y:S02]  /*1d80*/  ISETP.GE.AND P1, PT, R6, R5, PT ;  /* 0x000000050600720c */ /* 0x000fe40003f26270 */
[----:B------:R-:W-:Y:S01]  /*1d90*/  @!P4 LEA.HI.X R33, R214, R37, R215, 0x6, P3 ;  /* 0x00000025d621c211 */ /* 0x000fe200018f34d7 */
[----:B------:R-:W-:-:S04]  /*1da0*/  VIADD R8, R204, 0xc0 ;  /* 0x000000c0cc087836 */ /* 0x000fc80000000000 */
[----:B------:R2:W-:Y:S01]  /*1db0*/  @!P4 LDGSTS.E.BYPASS.LTC128B.128 [R149+0x2000], desc[UR4][R32.64] ;  /* 0x020000002095cfae */ /* 0x0005e2000b981a04 */
[----:B------:R-:W-:Y:S01]  /*1dc0*/  ISETP.GE.AND P3, PT, R8, R5, PT ;  /* 0x000000050800720c */ /* 0x000fe20003f66270 */
[----:B------:R-:W-:-:S04]  /*1dd0*/  @!P5 IMAD R11, R215, 0xc0, RZ ;  /* 0x000000c0d70bd824 */ /* 0x000fc800078e02ff */
[----:B------:R-:W-:Y:S01]  /*1de0*/  @!P1 IMAD R7, R215, 0x180, RZ ;  /* 0x00000180d7079824 */ /* 0x000fe200078e02ff */
[----:B-1----:R-:W-:Y:S01]  /*1df0*/  @!P1 MOV R25, R37 ;  /* 0x0000002500199202 */ /* 0x002fe20000000f00 */
[----:B------:R-:W-:-:S04]  /*1e00*/  @!P1 IMAD.MOV.U32 R24, RZ, RZ, R36 ;  /* 0x000000ffff189224 */ /* 0x000fc800078e0024 */
[----:B------:R-:W-:-:S04]  /*1e10*/  @!P1 IMAD.WIDE.U32 R24, R214, 0x180, R24 ;  /* 0x00000180d6189825 */ /* 0x000fc800078e0018 */
[----:B--2---:R-:W-:Y:S02]  /*1e20*/  @!P5 IMAD.MOV.U32 R32, RZ, RZ, R36 ;  /* 0x000000ffff20d224 */ /* 0x004fe400078e0024 */
[----:B------:R-:W-:Y:S02]  /*1e30*/  @!P5 IMAD.MOV.U32 R33, RZ, RZ, R37 ;  /* 0x000000ffff21d224 */ /* 0x000fe400078e0025 */
[----:B------:R-:W-:-:S04]  /*1e40*/  @!P5 IMAD.WIDE.U32 R32, R214, 0xc0, R32 ;  /* 0x000000c0d620d825 */ /* 0x000fc800078e0020 */
[----:B------:R-:W-:Y:S01]  /*1e50*/  @!P5 IMAD.IADD R33, R33, 0x1, R11 ;  /* 0x000000012121d824 */ /* 0x000fe200078e020b */
[----:B------:R-:W-:Y:S02]  /*1e60*/  IABS R11, R21 ;  /* 0x00000015000b7213 */ /* 0x000fe40000000000 */
[----:B------:R-:W-:Y:S02]  /*1e70*/  @!P1 IADD3 R41, PT, PT, R25, R7, RZ ;  /* 0x0000000719299210 */ /* 0x000fe40007ffe0ff */
[----:B------:R-:W1:Y:S01]  /*1e80*/  I2F.RP R25, R11 ;  /* 0x0000000b00197306 */ /* 0x000e620000209400 */
[----:B------:R-:W-:Y:S01]  /*1e90*/  @!P3 MOV R30, R36 ;  /* 0x00000024001eb202 */ /* 0x000fe20000000f00 */
[----:B------:R-:W-:-:S04]  /*1ea0*/  @!P3 IMAD.MOV.U32 R31, RZ, RZ, R37 ;  /* 0x000000ffff1fb224 */ /* 0x000fc800078e0025 */
[----:B------:R-:W-:-:S04]  /*1eb0*/  @!P3 IMAD.WIDE.U32 R30, R214, 0x140, R30 ;  /* 0x00000140d61eb825 */ /* 0x000fc800078e001e */
[----:B------:R-:W-:Y:S02]  /*1ec0*/  @!P3 IMAD.MOV.U32 R38, RZ, RZ, R30 ;  /* 0x000000ffff26b224 */ /* 0x000fe400078e001e */
[----:B-1----:R-:W1:Y:S01]  /*1ed0*/  MUFU.RCP R30, R25 ;  /* 0x00000019001e7308 */ /* 0x002e620000001000 */
[----:B------:R-:W-:Y:S01]  /*1ee0*/  ISETP.GE.AND P0, PT, R12, R5, PT ;  /* 0x000000050c00720c */ /* 0x000fe20003f06270 */
[----:B------:R-:W-:-:S04]  /*1ef0*/  @!P3 IMAD R9, R215, 0x140, RZ ;  /* 0x00000140d709b824 */ /* 0x000fc800078e02ff */
[----:B------:R-:W-:Y:S01]  /*1f00*/  @!P3 IMAD.IADD R39, R31, 0x1, R9 ;  /* 0x000000011f27b824 */ /* 0x000fe200078e0209 */
[----:B-1----:R-:W-:-:S04]  /*1f10*/  IADD3 R30, PT, PT, R30, 0xffffffe, RZ ;  /* 0x0ffffffe1e1e7810 */ /* 0x002fc80007ffe0ff */
[----:B------:R-:W1:Y:S03]  /*1f20*/  F2I.FTZ.U32.TRUNC.NTZ R31, R30 ;  /* 0x0000001e001f7305 */ /* 0x000e66000021f000 */
[----:B------:R-:W-:Y:S02]  /*1f30*/  @!P0 LEA R34, P4, R214, R36, 0x7 ;  /* 0x00000024d6228211 */ /* 0x000fe400078838ff */
[----:B------:R-:W-:Y:S02]  /*1f40*/  IADD3 R4, PT, PT, R204, 0xa0, RZ ;  /* 0x000000a0cc047810 */ /* 0x000fe40007ffe0ff */
[----:B------:R-:W-:Y:S02]  /*1f50*/  @!P0 LEA.HI.X R35, R214, R37, R215, 0x7, P4 ;  /* 0x00000025d6238211 */ /* 0x000fe400020f3cd7 */
[----:B------:R-:W-:Y:S01]  /*1f60*/  ISETP.GE.AND P4, PT, R4, R5, PT ;  /* 0x000000050400720c */ /* 0x000fe20003f86270 */
[----:B------:R-:W-:Y:S01]  /*1f70*/  @!P1 IMAD.MOV.U32 R40, RZ, RZ, R24 ;  /* 0x000000ffff289224 */ /* 0x000fe200078e0018 */
[----:B------:R-:W-:Y:S01]  /*1f80*/  IABS R9, UR11 ;  /* 0x0000000b00097c13 */ /* 0x000fe20008000000 */
[----:B------:R-:W-:Y:S04]  /*1f90*/  @!P0 LDGSTS.E.BYPASS.LTC128B.128 [R149+0x2800], desc[UR4][R34.64] ;  /* 0x0280000022958fae */ /* 0x000fe8000b981a04 */
[----:B------:R2:W-:Y:S01]  /*1fa0*/  @!P5 LDGSTS.E.BYPASS.LTC128B.128 [R149+0x3000], desc[UR4][R32.64] ;  /* 0x030000002095dfae */ /* 0x0005e2000b981a04 */
[----:B-1----:R-:W-:-:S02]  /*1fb0*/  IMAD.MOV R7, RZ, RZ, -R31 ;  /* 0x000000ffff077224 */ /* 0x002fc400078e0a1f */
[----:B------:R-:W-:Y:S02]  /*1fc0*/  IMAD.MOV.U32 R30, RZ, RZ, RZ ;  /* 0x000000ffff1e7224 */ /* 0x000fe400078e00ff */
[----:B------:R-:W-:Y:S01]  /*1fd0*/  IMAD R24, R7, R11, RZ ;  /* 0x0000000b07187224 */ /* 0x000fe200078e02ff */
[----:B------:R-:W-:-:S03]  /*1fe0*/  IABS R7, R21 ;  /* 0x0000001500077213 */ /* 0x000fc60000000000 */
[----:B------:R-:W-:Y:S01]  /*1ff0*/  IMAD.HI.U32 R24, R31, R24, R30 ;  /* 0x000000181f187227 */ /* 0x000fe200078e001e */
[C---:B------:R-:W-:Y:S02]  /*2000*/  @!P4 LEA R36, P0, R214.reuse, R36, 0x8 ;  /* 0x00000024d624c211 */ /* 0x040fe400078040ff */
[----:B------:R-:W-:Y:S02]  /*2010*/  IADD3 R7, PT, PT, RZ, -R7, RZ ;  /* 0x80000007ff077210 */ /* 0x000fe40007ffe0ff */
[----:B------:R-:W-:Y:S01]  /*2020*/  @!P4 LEA.HI.X R37, R214, R37, R215, 0x8, P0 ;  /* 0x00000025d625c211 */ /* 0x000fe200000f44d7 */
[----:B------:R-:W-:-:S04]  /*2030*/  IMAD.HI.U32 R24, R24, R9, RZ ;  /* 0x0000000918187227 */ /* 0x000fc800078e00ff */
[----:B------:R-:W-:Y:S01]  /*2040*/  IMAD R30, R24, R7, R9 ;  /* 0x00000007181e7224 */ /* 0x000fe200078e0209 */
[----:B------:R1:W-:Y:S04]  /*2050*/  @!P4 LDGSTS.E.BYPASS.LTC128B.128 [R149+0x3800], desc[UR4][R36.64] ;  /* 0x038000002495cfae */ /* 0x0003e8000b981a04 */
[----:B------:R1:W-:Y:S04]  /*2060*/  @!P3 LDGSTS.E.BYPASS.LTC128B.128 [R149+0x4000], desc[UR4][R38.64] ;  /* 0x040000002695bfae */ /* 0x0003e8000b981a04 */
[----:B------:R1:W-:Y:S01]  /*2070*/  @!P1 LDGSTS.E.BYPASS.LTC128B.128 [R149+0x4800], desc[UR4][R40.64] ;  /* 0x0480000028959fae */ /* 0x0003e2000b981a04 */
[----:B------:R-:W-:-:S02]  /*2080*/  ISETP.GT.U32.AND P1, PT, R11, R30, PT ;  /* 0x0000001e0b00720c */ /* 0x000fc40003f24070 */
[----:B------:R-:W-:Y:S01]  /*2090*/  LOP3.LUT R7, R21, UR11, RZ, 0x3c, !PT ;  /* 0x0000000b15077c12 */ /* 0x000fe2000f8e3cff */
[----:B--2---:R-:W-:Y:S01]  /*20a0*/  IMAD.WIDE.U32 R32, R15, R22, RZ ;  /* 0x000000160f207225 */ /* 0x004fe200078e00ff */
[----:B------:R-:W0:Y:S03]  /*20b0*/  LDGDEPBAR ;  /* 0x00000000000079af */ /* 0x000e260000000000 */
[----:B------:R-:W-:Y:S01]  /*20c0*/  IMAD R221, R23, R204, RZ ;  /* 0x000000cc17dd7224 */ /* 0x000fe200078e02ff */
[----:B------:R1:W5:Y:S04]  /*20d0*/  LD.E R20, desc[UR4][R2.64+0x184] ;  /* 0x0001840402147980 */ /* 0x000368000c101900 */
[----:B------:R1:W5:Y:S01]  /*20e0*/  LD.E R203, desc[UR4][R2.64+0x188] ;  /* 0x0001880402cb7980 */ /* 0x000362000c101900 */
[----:B------:R-:W-:-:S05]  /*20f0*/  @!P1 IMAD.IADD R30, R30, 0x1, -R11 ;  /* 0x000000011e1e9824 */ /* 0x000fca00078e0a0b */
[----:B------:R-:W-:Y:S01]  /*2100*/  ISETP.GE.U32.AND P3, PT, R30, R11, PT ;  /* 0x0000000b1e00720c */ /* 0x000fe20003f66070 */
[----:B------:R-:W-:Y:S01]  /*2110*/  @!P1 VIADD R24, R24, 0x1 ;  /* 0x0000000118189836 */ /* 0x000fe20000000000 */
[----:B------:R-:W-:Y:S02]  /*2120*/  ISETP.GE.AND P0, PT, R7, RZ, PT ;  /* 0x000000ff0700720c */ /* 0x000fe40003f06270 */
[----:B------:R-:W-:Y:S01]  /*2130*/  ISETP.NE.AND P1, PT, R21, RZ, PT ;  /* 0x000000ff1500720c */ /* 0x000fe20003f25270 */
[----:B------:R-:W-:Y:S01]  /*2140*/  IMAD R30, R13, R22, RZ ;  /* 0x000000160d1e7224 */ /* 0x000fe200078e02ff */
[----:B------:R-:W-:-:S07]  /*2150*/  DEPBAR.LE SB0, 0x0 ;  /* 0x000080000000791a */ /* 0x000fce0000000000 */
[----:B------:R-:W-:Y:S01]  /*2160*/  @P3 IADD3 R24, PT, PT, R24, 0x1, RZ ;  /* 0x0000000118183810 */ /* 0x000fe20007ffe0ff */
[----:B------:R-:W-:-:S04]  /*2170*/  IMAD R30, R15, R23, R30 ;  /* 0x000000170f1e7224 */ /* 0x000fc800078e021e */
[----:B------:R-:W-:Y:S01]  /*2180*/  @!P0 IMAD.MOV R24, RZ, RZ, -R24 ;  /* 0x000000ffff188224 */ /* 0x000fe200078e0a18 */
[----:B------:R-:W-:Y:S01]  /*2190*/  @!P1 LOP3.LUT R24, RZ, R21, RZ, 0x33, !PT ;  /* 0x00000015ff189212 */ /* 0x000fe200078e33ff */
[----:B------:R-:W-:-:S03]  /*21a0*/  IMAD.IADD R30, R33, 0x1, R30 ;  /* 0x00000001211e7824 */ /* 0x000fc600078e021e */
[----:B------:R-:W-:Y:S01]  /*21b0*/  SHF.R.S32.HI R9, RZ, 0x1f, R24 ;  /* 0x0000001fff097819 */ /* 0x000fe20000011418 */
[----:B------:R-:W-:Y:S01]  /*21c0*/  IMAD R7, R29, R24, RZ ;  /* 0x000000181d077224 */ /* 0x000fe200078e02ff */
[----:B------:R-:W-:Y:S01]  /*21d0*/  IADD3 R18, P1, P0, R32, R18, R19 ;  /* 0x0000001220127210 */ /* 0x000fe2000783e013 */
[----:B------:R-:W-:-:S04]  /*21e0*/  IMAD.WIDE.U32 R24, R28, R24, RZ ;  /* 0x000000181c187225 */ /* 0x000fc800078e00ff */
[----:B------:R-:W-:Y:S01]  /*21f0*/  IMAD R7, R9, R28, R7 ;  /* 0x0000001c09077224 */ /* 0x000fe200078e0207 */
[----:B------:R-:W-:Y:S02]  /*2200*/  IADD3.X R17, PT, PT, R30, R17, RZ, P1, P0 ;  /* 0x000000111e117210 */ /* 0x000fe40000fe04ff */
[----:B------:R-:W-:Y:S02]  /*2210*/  IADD3 R18, P0, PT, R18, R24, RZ ;  /* 0x0000001812127210 */ /* 0x000fe40007f1e0ff */
[----:B------:R-:W-:-:S05]  /*2220*/  IADD3 R24, PT, PT, R25, R7, RZ ;  /* 0x0000000719187210 */ /* 0x000fca0007ffe0ff */
[----:B------:R-:W-:Y:S02]  /*2230*/  IMAD.X R19, R17, 0x1, R24, P0 ;  /* 0x0000000111137824 */ /* 0x000fe400000e0618 */
[----:B-1----:R-:W-:-:S07]  /*2240*/  IMAD.WIDE.U32 R18, R204, R22, R18 ;  /* 0x00000016cc127225 */ /* 0x002fce00078e0012 */
[----:B------:R-:W-:Y:S05]  /*2250*/  WARPSYNC.ALL ;  /* 0x0000000000007948 */ /* 0x000fea0003800000 */
[----:B------:R-:W-:Y:S02]  /*2260*/  IADD3 R221, PT, PT, R19, R221, RZ ;  /* 0x000000dd13dd7210 */ /* 0x000fe40007ffe0ff */
[----:B-----5:R-:W-:-:S04]  /*2270*/  LEA R220, P0, R18, R26, 0x1 ;  /* 0x0000001a12dc7211 */ /* 0x020fc800078008ff */
[----:B------:R-:W-:Y:S01]  /*2280*/  LEA.HI.X R221, R18, R27, R221, 0x1, P0 ;  /* 0x0000001b12dd7211 */ /* 0x000fe200000f0cdd */
[----:B------:R-:W-:Y:S01]  /*2290*/  BAR.SYNC.DEFER_BLOCKING 0x0 ;  /* 0x0000000000007b1d */ /* 0x000fe20000010000 */
[----:B------:R-:W-:Y:S01]  /*22a0*/  IMAD.SHL.U32 R7, R22, 0x20, RZ ;  /* 0x0000002016077824 */ /* 0x000fe200078e00ff */
[-C--:B------:R-:W-:Y:S01]  /*22b0*/  ISETP.GE.AND P3, PT, R16, R5.reuse, PT ;  /* 0x000000051000720c */ /* 0x080fe20003f66270 */
[C---:B------:R-:W-:Y:S01]  /*22c0*/  IMAD.SHL.U32 R209, R151.reuse, 0x10, RZ ;  /* 0x0000001097d17824 */ /* 0x040fe200078e00ff */
[-C--:B------:R-:W-:Y:S01]  /*22d0*/  ISETP.GE.AND P5, PT, R12, R5.reuse, PT ;  /* 0x000000050c00720c */ /* 0x080fe20003fa6270 */
[C---:B------:R-:W-:Y:S01]  /*22e0*/  IMAD.SHL.U32 R154, R151.reuse, 0x20, RZ ;  /* 0x00000020979a7824 */ /* 0x040fe200078e00ff */
[-C--:B------:R-:W-:Y:S01]  /*22f0*/  ISETP.GE.AND P4, PT, R10, R5.reuse, PT ;  /* 0x000000050a00720c */ /* 0x080fe20003f86270 */
[----:B------:R-:W-:Y:S01]  /*2300*/  IMAD.SHL.U32 R150, R151, 0x4, RZ ;  /* 0x0000000497967824 */ /* 0x000fe200078e00ff */
[----:B------:R-:W-:Y:S01]  /*2310*/  SHF.L.U64.HI R12, R22, 0x5, R23 ;  /* 0x00000005160c7819 */ /* 0x000fe20000010217 */
[----:B------:R-:W-:Y:S01]  /*2320*/  IMAD.MOV.U32 R200, RZ, RZ, 0x20 ;  /* 0x00000020ffc87424 */ /* 0x000fe200078e00ff */
[----:B------:R-:W-:Y:S01]  /*2330*/  LEA R10, P1, R7, R220, 0x1 ;  /* 0x000000dc070a7211 */ /* 0x000fe200078208ff */
[----:B------:R-:W-:Y:S01]  /*2340*/  VIADD R212, R148, 0xffffffff ;  /* 0xffffffff94d47836 */ /* 0x000fe20000000000 */
[----:B------:R-:W-:Y:S01]  /*2350*/  ISETP.GE.AND P0, PT, R14, R5, PT ;  /* 0x000000050e00720c */ /* 0x000fe20003f06270 */
[----:B------:R-:W-:Y:S01]  /*2360*/  BSSY.RECONVERGENT B1, `(.L_x_4830) ;  /* 0x0000130000017945 */ /* 0x000fe20003800200 */
[----:B------:R-:W-:-:S02]  /*2370*/  SHF.R.U32.HI R152, RZ, 0x1, R151 ;  /* 0x00000001ff987819 */ /* 0x000fc40000011697 */
[----:B------:R-:W-:Y:S02]  /*2380*/  LEA.HI.X R11, R7, R221, R12, 0x1, P1 ;  /* 0x000000dd070b7211 */ /* 0x000fe400008f0c0c */
[-C--:B------:R-:W-:Y:S01]  /*2390*/  ISETP.GE.AND P1, PT, R6, R5.reuse, PT ;  /* 0x000000050600720c */ /* 0x080fe20003f26270 */
[----:B------:R-:W-:Y:S01]  /*23a0*/  @!P4 IMAD.MOV.U32 R14, RZ, RZ, R10 ;  /* 0x000000ffff0ec224 */ /* 0x000fe200078e000a */
[----:B------:R-:W-:Y:S01]  /*23b0*/  LOP3.LUT R7, R209, 0x100, RZ, 0xc0, !PT ;  /* 0x00000100d1077812 */ /* 0x000fe200078ec0ff */
[----:B------:R-:W-:Y:S01]  /*23c0*/  @!P4 IMAD.MOV.U32 R15, RZ, RZ, R11 ;  /* 0x000000ffff0fc224 */ /* 0x000fe200078e000b */
[----:B------:R-:W-:Y:S01]  /*23d0*/  LOP3.LUT R6, R154, 0xc0, RZ, 0xc0, !PT ;  /* 0x000000c09a067812 */ /* 0x000fe200078ec0ff */
[----:B------:R-:W-:Y:S01]  /*23e0*/  @!PT LDS RZ, [RZ] ;  /* 0x00000000fffff984 */ /* 0x000fe20000000800 */
[----:B------:R-:W-:Y:S01]  /*23f0*/  @!PT LDS RZ, [RZ] ;  /* 0x00000000fffff984 */ /* 0x000fe20000000800 */
[----:B------:R-:W-:Y:S01]  /*2400*/  @!PT LDS RZ, [RZ] ;  /* 0x00000000fffff984 */ /* 0x000fe20000000800 */
[----:B------:R-:W-:Y:S01]  /*2410*/  @!P2 LDGSTS.E.BYPASS.LTC128B.128 [R149+0x5000], desc[UR4][R220.64] ;  /* 0x05000000dc95afae */ /* 0x000fe2000b981a04 */
[----:B------:R-:W-:Y:S01]  /*2420*/  LOP3.LUT R9, R152, 0x8, RZ, 0xc0, !PT ;  /* 0x0000000898097812 */ /* 0x000fe200078ec0ff */
[----:B------:R-:W-:Y:S01]  /*2430*/  @!P4 IMAD.WIDE.U32 R14, R22, 0xc0, R14 ;  /* 0x000000c0160ec825 */ /* 0x000fe200078e000e */
[----:B------:R-:W-:Y:S01]  /*2440*/  LOP3.LUT R21, R150, 0x18, RZ, 0xc0, !PT ;  /* 0x0000001896157812 */ /* 0x000fe200078ec0ff */
[----:B------:R-:W-:Y:S01]  /*2450*/  @P2 STS.128 [R149+0x5000], RZ ;  /* 0x005000ff95002388 */ /* 0x000fe20000000c00 */
[----:B------:R-:W-:-:S02]  /*2460*/  ISETP.GE.AND P2, PT, R8, R5, PT ;  /* 0x000000050800720c */ /* 0x000fc40003f46270 */
[----:B------:R-:W-:Y:S01]  /*2470*/  LOP3.LUT R7, R7, 0x20, R154, 0xf8, !PT ;  /* 0x0000002007077812 */ /* 0x000fe200078ef89a */
[----:B------:R-:W-:Y:S01]  /*2480*/  @P3 STS.128 [R149+0x5800], RZ ;  /* 0x005800ff95003388 */ /* 0x000fe20000000c00 */
[----:B------:R-:W-:Y:S01]  /*2490*/  LOP3.LUT R6, R6, 0x8, R151, 0xf8, !PT ;  /* 0x0000000806067812 */ /* 0x000fe200078ef897 */
[----:B------:R-:W-:Y:S01]  /*24a0*/  @!P1 IMAD.MOV.U32 R16, RZ, RZ, R10 ;  /* 0x000000ffff109224 */ /* 0x000fe200078e000a */
[----:B------:R-:W-:Y:S01]  /*24b0*/  LOP3.LUT R8, R9, 0xc0, R154, 0xf8, !PT ;  /* 0x000000c009087812 */ /* 0x000fe200078ef89a */
[----:B------:R-:W-:Y:S01]  /*24c0*/  @!PT LDS RZ, [RZ] ;  /* 0x00000000fffff984 */ /* 0x000fe20000000800 */
[----:B------:R-:W-:Y:S01]  /*24d0*/  @!PT LDS RZ, [RZ] ;  /* 0x00000000fffff984 */ /* 0x000fe20000000800 */
[----:B------:R-:W-:Y:S01]  /*24e0*/  @!PT LDS RZ, [RZ] ;  /* 0x00000000fffff984 */ /* 0x000fe20000000800 */
[----:B------:R1:W-:Y:S01]  /*24f0*/  @!P3 LDGSTS.E.BYPASS.LTC128B.128 [R149+0x5800], desc[UR4][R10.64] ;  /* 0x058000000a95bfae */ /* 0x0003e2000b981a04 */
[----:B------:R-:W-:Y:S01]  /*2500*/  @!P0 LEA R12, P3, R22, R10, 0x6 ;  /* 0x0000000a160c8211 */ /* 0x000fe200078630ff */
[----:B------:R-:W-:Y:S01]  /*2510*/  @!P1 IMAD.MOV.U32 R17, RZ, RZ, R11 ;  /* 0x000000ffff119224 */ /* 0x000fe200078e000b */
[----:B------:R-:W-:Y:S01]  /*2520*/  LOP3.LUT R7, R7, R6, R21, 0xf6, !PT ;  /* 0x0000000607077212 */ /* 0x000fe200078ef615 */
[----:B------:R-:W-:Y:S01]  /*2530*/  @P0 STS.128 [R149+0x6000], RZ ;  /* 0x006000ff95000388 */ /* 0x000fe20000000c00 */
[----:B------:R-:W-:Y:S01]  /*2540*/  LOP3.LUT R21, R8, R21, RZ, 0x3c, !PT ;  /* 0x0000001508157212 */ /* 0x000fe200078e3cff */
[----:B------:R-:W-:Y:S01]  /*2550*/  @!P2 IMAD.MOV.U32 R8, RZ, RZ, R10 ;  /* 0x000000ffff08a224 */ /* 0x000fe200078e000a */
[----:B------:R-:W-:Y:S01]  /*2560*/  @!P0 LEA.HI.X R13, R22, R11, R23, 0x6, P3 ;  /* 0x0000000b160d8211 */ /* 0x000fe200018f3417 */
[----:B------:R-:W-:Y:S01]  /*2570*/  @!P2 IMAD.MOV.U32 R9, RZ, RZ, R11 ;  /* 0x000000ffff09a224 */ /* 0x000fe200078e000b */
[----:B------:R-:W-:Y:S01]  /*2580*/  ISETP.GE.AND P3, PT, R4, R5, PT ;  /* 0x000000050400720c */ /* 0x000fe20003f66270 */
[----:B------:R-:W-:Y:S01]  /*2590*/  @!P2 IMAD R5, R23, 0x140, RZ ;  /* 0x000001401705a824 */ /* 0x000fe200078e02ff */
[----:B------:R-:W-:Y:S01]  /*25a0*/  IADD3 R203, PT, PT, R203, R155, -R202 ;  /* 0x0000009bcbcb7210 */ /* 0x000fe20007ffe8ca */
[C---:B------:R-:W-:Y:S01]  /*25b0*/  @!P2 IMAD.WIDE.U32 R8, R22.reuse, 0x140, R8 ;  /* 0x000001401608a825 */ /* 0x040fe200078e0008 */
[----:B------:R-:W-:Y:S01]  /*25c0*/  @!PT LDS RZ, [RZ] ;  /* 0x00000000fffff984 */ /* 0x000fe20000000800 */
[----:B------:R-:W-:Y:S01]  /*25d0*/  @!PT LDS RZ, [RZ] ;  /* 0x00000000fffff984 */ /* 0x000fe20000000800 */
[----:B------:R-:W-:Y:S01]  /*25e0*/  @!PT LDS RZ, [RZ] ;  /* 0x00000000fffff984 */ /* 0x000fe20000000800 */
[----:B------:R-:W-:Y:S01]  /*25f0*/  @!P0 LDGSTS.E.BYPASS.LTC128B.128 [R149+0x6000], desc[UR4][R12.64] ;  /* 0x060000000c958fae */ /* 0x000fe2000b981a04 */
[----:B------:R-:W-:-:S02]  /*2600*/  @!P5 LEA R18, P0, R22, R10, 0x7 ;  /* 0x0000000a1612d211 */ /* 0x000fc400078038ff */
[----:B------:R-:W-:Y:S01]  /*2610*/  @!P2 IMAD.IADD R9, R9, 0x1, R5 ;  /* 0x000000010909a824 */ /* 0x000fe200078e0205 */
[----:B------:R-:W-:Y:S01]  /*2620*/  LOP3.LUT R5, R209, 0x3e00, RZ, 0xc0, !PT ;  /* 0x00003e00d1057812 */ /* 0x000fe200078ec0ff */
[----:B------:R-:W-:Y:S01]  /*2630*/  @!P1 IMAD R4, R23, 0x180, RZ ;  /* 0x0000018017049824 */ /* 0x000fe200078e02ff */
[CC--:B------:R-:W-:Y:S01]  /*2640*/  @!P5 LEA.HI.X R19, R22.reuse, R11.reuse, R23, 0x7, P0 ;  /* 0x0000000b1613d211 */ /* 0x0c0fe200000f3c17 */
[C---:B------:R-:W-:Y:S01]  /*2650*/  @!P1 IMAD.WIDE.U32 R16, R22.reuse, 0x180, R16 ;  /* 0x0000018016109825 */ /* 0x040fe200078e0010 */
[----:B------:R-:W-:Y:S01]  /*2660*/  LOP3.LUT R5, R5, 0x20, R154, 0xf8, !PT ;  /* 0x0000002005057812 */ /* 0x000fe200078ef89a */
[----:B------:R-:W-:Y:S01]  /*2670*/  @P5 STS.128 [R149+0x6800], RZ ;  /* 0x006800ff95005388 */ /* 0x000fe20000000c00 */
[----:B------:R-:W-:Y:S01]  /*2680*/  IADD3 R231, PT, PT, R155, -R202, -R20 ;  /* 0x800000ca9be77210 */ /* 0x000fe20007ffe814 */
[----:B------:R-:W-:Y:S02]  /*2690*/  @!P4 IMAD R6, R23, 0xc0, RZ ;  /* 0x000000c01706c824 */ /* 0x000fe400078e02ff */
[----:B------:R-:W-:Y:S01]  /*26a0*/  @!P1 IMAD.IADD R17, R17, 0x1, R4 ;  /* 0x0000000111119824 */ /* 0x000fe200078e0204 */
[C---:B-1----:R-:W-:Y:S01]  /*26b0*/  @!P3 LEA R10, P0, R22.reuse, R10, 0x8 ;  /* 0x0000000a160ab211 */ /* 0x042fe200078040ff */
[----:B------:R-:W-:Y:S01]  /*26c0*/  @!P4 IMAD.IADD R15, R15, 0x1, R6 ;  /* 0x000000010f0fc824 */ /* 0x000fe200078e0206 */
[----:B------:R-:W-:Y:S01]  /*26d0*/  LOP3.LUT R4, R5, 0x100, R154, 0xf8, !PT ;  /* 0x0000010005047812 */ /* 0x000fe200078ef89a */
[----:B------:R-:W-:Y:S01]  /*26e0*/  @!PT LDS RZ, [RZ] ;  /* 0x00000000fffff984 */ /* 0x000fe20000000800 */
[----:B------:R-:W-:Y:S01]  /*26f0*/  @!PT LDS RZ, [RZ] ;  /* 0x00000000fffff984 */ /* 0x000fe20000000800 */
[----:B------:R-:W-:Y:S01]  /*2700*/  @!PT LDS RZ, [RZ] ;  /* 0x00000000fffff984 */ /* 0x000fe20000000800 */
[----:B------:R-:W-:Y:S01]  /*2710*/  @!P5 LDGSTS.E.BYPASS.LTC128B.128 [R149+0x6800], desc[UR4][R18.64] ;  /* 0x068000001295dfae */ /* 0x000fe2000b981a04 */
[----:B------:R-:W-:Y:S01]  /*2720*/  @!P3 LEA.HI.X R11, R22, R11, R23, 0x8, P0 ;  /* 0x0000000b160bb211 */ /* 0x000fe200000f4417 */
[----:B------:R-:W-:Y:S01]  /*2730*/  IMAD R153, R7, 0x2, R210 ;  /* 0x0000000207997824 */ /* 0x000fe200078e02d2 */
[----:B------:R-:W-:Y:S01]  /*2740*/  LOP3.LUT R5, R4, R21, RZ, 0xfc, !PT ;  /* 0x0000001504057212 */ /* 0x000fe200078efcff */
[----:B------:R-:W-:Y:S01]  /*2750*/  @P4 STS.128 [R149+0x7000], RZ ;  /* 0x007000ff95004388 */ /* 0x000fe20000000c00 */
[----:B------:R-:W-:-:S03]  /*2760*/  LOP3.LUT P0, R201, R151, 0x4, RZ, 0xc0, !PT ;  /* 0x0000000497c97812 */ /* 0x000fc6000780c0ff */
[----:B------:R-:W-:Y:S01]  /*2770*/  @!PT LDS RZ, [RZ] ;  /* 0x00000000fffff984 */ /* 0x000fe20000000800 */
[----:B------:R-:W-:Y:S01]  /*2780*/  @!PT LDS RZ, [RZ] ;  /* 0x00000000fffff984 */ /* 0x000fe20000000800 */
[----:B------:R-:W-:Y:S01]  /*2790*/  @!PT LDS RZ, [RZ] ;  /* 0x00000000fffff984 */ /* 0x000fe20000000800 */
[----:B------:R1:W-:Y:S01]  /*27a0*/  @!P4 LDGSTS.E.BYPASS.LTC128B.128 [R149+0x7000], desc[UR4][R14.64] ;  /* 0x070000000e95cfae */ /* 0x0003e2000b981a04 */
[----:B------:R-:W-:Y:S01]  /*27b0*/  IMAD R208, R5, 0x2, R210 ;  /* 0x0000000205d07824 */ /* 0x000fe200078e02d2 */
[----:B------:R-:W-:Y:S02]  /*27c0*/  SEL R205, R200, 0xffffffe0, !P0 ;  /* 0xffffffe0c8cd7807 */ /* 0x000fe40004000000 */
[----:B------:R-:W-:Y:S01]  /*27d0*/  @P3 STS.128 [R149+0x7800], RZ ;  /* 0x007800ff95003388 */ /* 0x000fe20000000c00 */
[----:B------:R-:W-:Y:S02]  /*27e0*/  ISETP.GT.AND P0, PT, R212, R217, PT ;  /* 0x000000d9d400720c */ /* 0x000fe40003f04270 */
[----:B------:R-:W-:Y:S01]  /*27f0*/  IMAD.IADD R192, R208, 0x1, R205 ;  /* 0x00000001d0c07824 */ /* 0x000fe200078e02cd */
[----:B------:R-:W-:Y:S01]  /*2800*/  @!PT LDS RZ, [RZ] ;  /* 0x00000000fffff984 */ /* 0x000fe20000000800 */
[----:B------:R-:W-:Y:S01]  /*2810*/  @!PT LDS RZ, [RZ] ;  /* 0x00000000fffff984 */ /* 0x000fe20000000800 */
[----:B------:R-:W-:Y:S01]  /*2820*/  @!PT LDS RZ, [RZ] ;  /* 0x00000000fffff984 */ /* 0x000fe20000000800 */
[----:B------:R-:W-:Y:S01]  /*2830*/  @!P3 LDGSTS.E.BYPASS.LTC128B.128 [R149+0x7800], desc[UR4][R10.64] ;  /* 0x078000000a95bfae */ /* 0x000fe2000b981a04 */
[----:B------:R-:W-:-:S03]  /*2840*/  IMAD.IADD R205, R205, 0x1, R153 ;  /* 0x00000001cdcd7824 */ /* 0x000fc600078e0299 */
        /* <DEDUP_REMOVED lines=11> */
[----:B-1----:R-:W2:Y:S04]  /*2900*/  LDSM.16.M88.4 R12, [R153+0x1800] ;  /* 0x00180000990c783b */ /* 0x002ea80000000200 */
[----:B------:R-:W1:Y:S04]  /*2910*/  LDSM.16.M88.4 R32, [R153+0x1000] ;  /* 0x001000009920783b */ /* 0x000e680000000200 */
[----:B------:R-:W3:Y:S04]  /*2920*/  LDSM.16.M88.4 R24, [R153+0x1400] ;  /* 0x001400009918783b */ /* 0x000ee80000000200 */
[----:B------:R-:W-:Y:S04]  /*2930*/  LDSM.16.M88.4 R192, [R192] ;  /* 0x00000000c0c0783b */ /* 0x000fe80000000200 */
[----:B------:R-:W4:Y:S04]  /*2940*/  LDSM.16.M88.4 R136, [R205+0x1800] ;  /* 0x00180000cd88783b */ /* 0x000f280000000200 */
[----:B------:R-:W4:Y:S04]  /*2950*/  LDSM.16.M88.4 R4, [R153+0x1c00] ;  /* 0x001c00009904783b */ /* 0x000f280000000200 */
[----:B------:R-:W4:Y:S04]  /*2960*/  LDSM.16.M88.4 R128, [R153+0x2000] ;  /* 0x002000009980783b */ /* 0x000f280000000200 */
[----:B------:R-:W4:Y:S04]  /*2970*/  LDSM.16.M88.4 R120, [R153+0x2400] ;  /* 0x002400009978783b */ /* 0x000f280000000200 */
[----:B------:R-:W4:Y:S04]  /*2980*/  LDSM.16.M88.4 R112, [R153+0x2800] ;  /* 0x002800009970783b */ /* 0x000f280000000200 */
[----:B------:R-:W4:Y:S04]  /*2990*/  LDSM.16.M88.4 R104, [R153+0x2c00] ;  /* 0x002c00009968783b */ /* 0x000f280000000200 */
[----:B------:R-:W4:Y:S01]  /*29a0*/  LDSM.16.M88.4 R96, [R153+0x3000] ;  /* 0x003000009960783b */ /* 0x000f220000000200 */
[C---:B--2---:R-:W-:Y:S03]  /*29b0*/  HMMA.16816.F32 R16, R40.reuse, R12, RZ ;  /* 0x0000000c2810723c */ /* 0x044fe600000018ff */
[----:B------:R-:W2:Y:S04]  /*29c0*/  LDSM.16.M88.4 R88, [R153+0x3400] ;  /* 0x003400009958783b */ /* 0x000ea80000000200 */
[----:B------:R-:W2:Y:S01]  /*29d0*/  LDSM.16.M88.4 R80, [R153+0x3800] ;  /* 0x003800009950783b */ /* 0x000ea20000000200 */
[C---:B------:R-:W-:Y:S03]  /*29e0*/  HMMA.16816.F32 R12, R40.reuse, R14, RZ ;  /* 0x0000000e280c723c */ /* 0x040fe600000018ff */
[----:B------:R-:W2:Y:S04]  /*29f0*/  LDSM.16.M88.4 R72, [R153+0x3c00] ;  /* 0x003c00009948783b */ /* 0x000ea80000000200 */
[----:B------:R-:W2:Y:S01]  /*2a00*/  LDSM.16.M88.4 R64, [R153+0x4000] ;  /* 0x004000009940783b */ /* 0x000ea20000000200 */
[C---:B-1----:R-:W-:Y:S03]  /*2a10*/  HMMA.16816.F32 R36, R40.reuse, R32, RZ ;  /* 0x000000202824723c */ /* 0x042fe600000018ff */
[----:B------:R-:W1:Y:S04]  /*2a20*/  LDSM.16.M88.4 R56, [R153+0x4400] ;  /* 0x004400009938783b */ /* 0x000e680000000200 */
[----:B------:R-:W1:Y:S01]  /*2a30*/  LDSM.16.M88.4 R48, [R153+0x4800] ;  /* 0x004800009930783b */ /* 0x000e620000000200 */
[C---:B---3--:R-:W-:Y:S03]  /*2a40*/  HMMA.16816.F32 R28, R40.reuse, R24, RZ ;  /* 0x00000018281c723c */ /* 0x048fe600000018ff */
[----:B------:R-:W3:Y:S04]  /*2a50*/  LDSM.16.M88.4 R156, [R153+0x4c00] ;  /* 0x004c0000999c783b */ /* 0x000ee80000000200 */
[----:B------:R-:W3:Y:S01]  /*2a60*/  LDSM.16.M88.4 R144, [R205+0x1000] ;  /* 0x00100000cd90783b */ /* 0x000ee20000000200 */
[C---:B------:R-:W-:Y:S03]  /*2a70*/  HMMA.16816.F32 R32, R40.reuse, R34, RZ ;  /* 0x000000222820723c */ /* 0x040fe600000018ff */
[----:B------:R-:W3:Y:S04]  /*2a80*/  LDSM.16.M88.4 R140, [R205+0x1400] ;  /* 0x00140000cd8c783b */ /* 0x000ee80000000200 */
[----:B------:R-:W-:Y:S01]  /*2a90*/  LDSM.16.M88.4 R196, [R205+0x1c00] ;  /* 0x001c0000cdc4783b */ /* 0x000fe20000000200 */
[----:B------:R-:W-:Y:S03]  /*2aa0*/  HMMA.16816.F32 R24, R40, R26, RZ ;  /* 0x0000001a2818723c */ /* 0x000fe600000018ff */
[----:B------:R-:W-:Y:S04]  /*2ab0*/  LDSM.16.M88.4 R188, [R205+0x2000] ;  /* 0x00200000cdbc783b */ /* 0x000fe80000000200 */
[----:B------:R-:W-:Y:S01]  /*2ac0*/  LDSM.16.M88.4 R184, [R205+0x2400] ;  /* 0x00240000cdb8783b */ /* 0x000fe20000000200 */
[C---:B----4-:R-:W-:Y:S03]  /*2ad0*/  HMMA.16816.F32 R16, R192.reuse, R136, R16 ;  /* 0x00000088c010723c */ /* 0x050fe60000001810 */
[----:B------:R-:W-:Y:S04]  /*2ae0*/  LDSM.16.M88.4 R180, [R205+0x2800] ;  /* 0x00280000cdb4783b */ /* 0x000fe80000000200 */
[----:B------:R-:W-:Y:S01]  /*2af0*/  LDSM.16.M88.4 R176, [R205+0x2c00] ;  /* 0x002c0000cdb0783b */ /* 0x000fe20000000200 */
[----:B------:R-:W-:Y:S03]  /*2b00*/  HMMA.16816.F32 R12, R192, R138, R12 ;  /* 0x0000008ac00c723c */ /* 0x000fe6000000180c */
[----:B------:R-:W4:Y:S04]  /*2b10*/  LDSM.16.M88.4 R136, [R205+0x4c00] ;  /* 0x004c0000cd88783b */ /* 0x000f280000000200 */
[----:B------:R-:W4:Y:S01]  /*2b20*/  LDSM.16.M88.4 R172, [R205+0x3000] ;  /* 0x00300000cdac783b */ /* 0x000f220000000200 */
[C---:B------:R-:W-:Y:S03]  /*2b30*/  HMMA.16816.F32 R8, R40.reuse, R4, RZ ;  /* 0x000000042808723c */ /* 0x040fe600000018ff */
[----:B------:R-:W4:Y:S04]  /*2b40*/  LDSM.16.M88.4 R168, [R205+0x3400] ;  /* 0x00340000cda8783b */ /* 0x000f280000000200 */
[----:B------:R-:W4:Y:S01]  /*2b50*/  LDSM.16.M88.4 R164, [R205+0x3800] ;  /* 0x00380000cda4783b */ /* 0x000f220000000200 */
[C---:B------:R-:W-:Y:S03]  /*2b60*/  HMMA.16816.F32 R132, R40.reuse, R128, RZ ;  /* 0x000000802884723c */ /* 0x040fe600000018ff */
[----:B------:R-:W4:Y:S04]  /*2b70*/  LDSM.16.M88.4 R160, [R205+0x3c00] ;  /* 0x003c0000cda0783b */ /* 0x000f280000000200 */
[----:B------:R-:W0:Y:S01]  /*2b80*/  LDGDEPBAR ;  /* 0x00000000000079af */ /* 0x000e220000000000 */
        /* <DEDUP_REMOVED lines=29> */
[----:B------:R-:W-:Y:S01]  /*2d60*/  HMMA.16816.F32 R24, R192, R142, R24 ;  /* 0x0000008ec018723c */ /* 0x000fe20000001818 */
[----:B------:R-:W3:Y:S01]  /*2d70*/  LDSM.16.M88.4 R140, [R205+0x4800] ;  /* 0x00480000cd8c783b */ /* 0x000ee20000000200 */
[----:B------:R-:W-:-:S06]  /*2d80*/  DEPBAR.LE SB0, 0x0 ;  /* 0x000080000000791a */ /* 0x000fcc0000000000 */
[----:B----4-:R-:W-:Y:S01]  /*2d90*/  HMMA.16816.F32 R44, R192, R136, R44 ;  /* 0x00000088c02c723c */ /* 0x010fe2000000182c */
[----:B------:R-:W-:-:S04]  /*2da0*/  LOP3.LUT R137, R152, 0x1f0, RZ, 0xc0, !PT ;  /* 0x000001f098897812 */ /* 0x000fc800078ec0ff */
[----:B------:R-:W-:-:S03]  /*2db0*/  LOP3.LUT R204, R137, 0x7, R204, 0xf8, !PT ;  /* 0x0000000789cc7812 */ /* 0x000fc600078ef8cc */
[----:B------:R-:W-:Y:S02]  /*2dc0*/  HMMA.16816.F32 R8, R192, R196, R8 ;  /* 0x000000c4c008723c */ /* 0x000fe40000001808 */
[----:B------:R-:W-:-:S04]  /*2dd0*/  IMAD R204, R223, 0x40, R204 ;  /* 0x00000040dfcc7824 */ /* 0x000fc800078e02cc */
[C---:B------:R-:W-:Y:S02]  /*2de0*/  IMAD.IADD R230, R204.reuse, 0x1, R203 ;  /* 0x00000001cce67824 */ /* 0x040fe400078e02cb */
[----:B------:R-:W-:Y:S01]  /*2df0*/  IMAD.IADD R231, R204, 0x1, R231 ;  /* 0x00000001cce77824 */ /* 0x000fe200078e02e7 */
[C---:B------:R-:W-:Y:S02]  /*2e00*/  HMMA.16816.F32 R4, R192.reuse, R198, R4 ;  /* 0x000000c6c004723c */ /* 0x040fe40000001804 */
[C-C-:B------:R-:W-:Y:S02]  /*2e10*/  VIADDMNMX R232, R230.reuse, 0x1, R155.reuse, PT ;  /* 0x00000001e6e87846 */ /* 0x140fe4000380019b */
[----:B------:R-:W-:Y:S02]  /*2e20*/  VIMNMX R233, PT, PT, RZ, R231, !PT ;  /* 0x000000e7ffe97248 */ /* 0x000fe40007fe0100 */
        /* <DEDUP_REMOVED lines=24> */
[----:B------:R-:W-:Y:S01]  /*2fb0*/  HMMA.16816.F32 R40, R192, R138, R40 ;  /* 0x0000008ac028723c */ /* 0x000fe20000001828 */
[----:B------:R-:W-:Y:S01]  /*2fc0*/  SHF.R.U32.HI R138, RZ, 0x3, R151 ;  /* 0x00000003ff8a7819 */ /* 0x000fe20000011697 */
[----:B------:R-:W-:Y:S06]  /*2fd0*/  BAR.SYNC.DEFER_BLOCKING 0x0 ;  /* 0x0000000000007b1d */ /* 0x000fec0000010000 */
        /* <DEDUP_REMOVED lines=14> */
.L_x_4833:
        /* <DEDUP_REMOVED lines=61> */
.L_x_4834:
[----:B------:R-:W-:Y:S05]  /*3490*/  BSYNC.RECONVERGENT B0 ;  /* 0x0000000000007941 */ /* 0x000fea0003800200 */
.L_x_4832:
        /* <DEDUP_REMOVED lines=28> */
.L_x_4831:
[----:B------:R-:W-:Y:S05]  /*3660*/  BSYNC.RECONVERGENT B1 ;  /* 0x0000000000017941 */ /* 0x000fea0003800200 */
.L_x_4830:
[----:B-1----:R-:W2:Y:S01]  /*3670*/  LD.E R137, desc[UR4][R2.64+0xdc] ;  /* 0x0000dc0402897980 */ /* 0x002ea2000c101900 */
[----:B------:R-:W-:-:S05]  /*3680*/  IMAD.SHL.U32 R155, R151, 0x2, RZ ;  /* 0x00000002979b7824 */ /* 0x000fca00078e00ff */
[----:B------:R-:W-:-:S05]  /*3690*/  LOP3.LUT R155, R155, 0x6, RZ, 0xc0, !PT ;  /* 0x000000069b9b7812 */ /* 0x000fca00078ec0ff */
[----:B------:R-:W-:-:S04]  /*36a0*/  IMAD R0, R212, 0x100, R155 ;  /* 0x00000100d4007824 */ /* 0x000fc800078e029b */
[C---:B------:R-:W-:Y:S01]  /*36b0*/  VIADD R186, R0.reuse, 0x1 ;  /* 0x0000000100ba7836 */ /* 0x040fe20000000000 */
[CC--:B------:R-:W-:Y:S01]  /*36c0*/  ISETP.GE.AND P0, PT, R0.reuse, R233.reuse, PT ;  /* 0x000000e90000720c */ /* 0x0c0fe20003f06270 */
[C---:B------:R-:W-:Y:S02]  /*36d0*/  VIADD R184, R0.reuse, 0x8 ;  /* 0x0000000800b87836 */ /* 0x040fe40000000000 */
[----:B------:R-:W-:Y:S01]  /*36e0*/  VIADD R178, R0, 0x10 ;  /* 0x0000001000b27836 */ /* 0x000fe20000000000 */
[-C--:B------:R-:W-:Y:S01]  /*36f0*/  ISETP.GE.AND P2, PT, R186, R233.reuse, PT ;  /* 0x000000e9ba00720c */ /* 0x080fe20003f46270 */
[C---:B------:R-:W-:Y:S01]  /*3700*/  VIADD R139, R0.reuse, 0x9 ;  /* 0x00000009008b7836 */ /* 0x040fe20000000000 */
[CC--:B------:R-:W-:Y:S01]  /*3710*/  ISETP.GE.AND P5, PT, R0.reuse, R232.reuse, PT ;  /* 0x000000e80000720c */ /* 0x0c0fe20003fa6270 */
[----:B------:R-:W-:Y:S01]  /*3720*/  VIADD R177, R0, 0x11 ;  /* 0x0000001100b17836 */ /* 0x000fe20000000000 */
[----:B------:R-:W-:Y:S02]  /*3730*/  FSEL R36, R36, -INF , P0 ;  /* 0xff80000024247808 */ /* 0x000fe40000000000 */
[----:B------:R-:W-:Y:S01]  /*3740*/  ISETP.GE.AND P1, PT, R184, R233, PT ;  /* 0x000000e9b800720c */ /* 0x000fe20003f26270 */
[----:B------:R-:W-:Y:S01]  /*3750*/  VIADD R175, R0, 0x19 ;  /* 0x0000001900af7836 */ /* 0x000fe20000000000 */
[----:B------:R-:W-:-:S02]  /*3760*/  ISETP.GE.AND P4, PT, R186, R232, PT ;  /* 0x000000e8ba00720c */ /* 0x000fc40003f86270 */
[----:B------:R-:W-:Y:S02]  /*3770*/  FSEL R37, R37, -INF , P2 ;  /* 0xff80000025257808 */ /* 0x000fe40001000000 */
[-C--:B------:R-:W-:Y:S02]  /*3780*/  ISETP.GE.AND P2, PT, R178, R233.reuse, PT ;  /* 0x000000e9b200720c */ /* 0x080fe40003f46270 */
[----:B------:R-:W-:Y:S02]  /*3790*/  FSEL R36, R36, -INF , !P5 ;  /* 0xff80000024247808 */ /* 0x000fe40006800000 */
[-C--:B------:R-:W-:Y:S02]  /*37a0*/  ISETP.GE.AND P3, PT, R184, R232.reuse, PT ;  /* 0x000000e8b800720c */ /* 0x080fe40003f66270 */
[C---:B------:R-:W-:Y:S02]  /*37b0*/  ISETP.GE.AND P0, PT, R139.reuse, R233, PT ;  /* 0x000000e98b00720c */ /* 0x040fe40003f06270 */
[----:B------:R-:W-:-:S02]  /*37c0*/  ISETP.GE.AND P5, PT, R139, R232, PT ;  /* 0x000000e88b00720c */ /* 0x000fc40003fa6270 */
[----:B------:R-:W-:Y:S02]  /*37d0*/  FSEL R32, R32, -INF , P1 ;  /* 0xff80000020207808 */ /* 0x000fe40000800000 */
[----:B------:R-:W-:Y:S02]  /*37e0*/  FSEL R139, R37, -INF , !P4 ;  /* 0xff800000258b7808 */ /* 0x000fe40006000000 */
[-C--:B------:R-:W-:Y:S01]  /*37f0*/  ISETP.GE.AND P1, PT, R177, R233.reuse, PT ;  /* 0x000000e9b100720c */ /* 0x080fe20003f26270 */
[----:B------:R-:W-:Y:S01]  /*3800*/  VIADD R145, R0, 0x28 ;  /* 0x0000002800917836 */ /* 0x000fe20000000000 */
[-C--:B------:R-:W-:Y:S02]  /*3810*/  ISETP.GE.AND P4, PT, R178, R232.reuse, PT ;  /* 0x000000e8b200720c */ /* 0x080fe40003f86270 */
[----:B------:R-:W-:Y:S02]  /*3820*/  FSEL R28, R28, -INF , P2 ;  /* 0xff8000001c1c7808 */ /* 0x000fe40001000000 */
[----:B------:R-:W-:Y:S01]  /*3830*/  ISETP.GE.AND P2, PT, R175, R233, PT ;  /* 0x000000e9af00720c */ /* 0x000fe20003f46270 */
[----:B------:R-:W-:Y:S01]  /*3840*/  VIADD R167, R0, 0x20 ;  /* 0x0000002000a77836 */ /* 0x000fe20000000000 */
[----:B------:R-:W-:Y:S01]  /*3850*/  FSEL R32, R32, -INF , !P3 ;  /* 0xff80000020207808 */ /* 0x000fe20005800000 */
[----:B------:R-:W-:Y:S01]  /*3860*/  VIADD R176, R0, 0x18 ;  /* 0x0000001800b07836 */ /* 0x000fe20000000000 */
[----:B------:R-:W-:-:S02]  /*3870*/  ISETP.GE.AND P3, PT, R177, R232, PT ;  /* 0x000000e8b100720c */ /* 0x000fc40003f66270 */
[----:B------:R-:W-:Y:S01]  /*3880*/  FSEL R29, R29, -INF , P1 ;  /* 0xff8000001d1d7808 */ /* 0x000fe20000800000 */
[----:B------:R-:W-:Y:S01]  /*3890*/  IMAD R37, R212, 0x100, R155 ;  /* 0x00000100d4257824 */ /* 0x000fe200078e029b */
[----:B------:R-:W-:Y:S01]  /*38a0*/  FSEL R28, R28, -INF , !P4 ;  /* 0xff8000001c1c7808 */ /* 0x000fe20006000000 */
[----:B------:R-:W-:Y:S01]  /*38b0*/  VIADD R20, R0, 0x31 ;  /* 0x0000003100147836 */ /* 0x000fe20000000000 */
[----:B------:R-:W-:Y:S02]  /*38c0*/  ISETP.GE.AND P4, PT, R175, R232, PT ;  /* 0x000000e8af00720c */ /* 0x000fe40003f86270 */
[----:B------:R-:W-:Y:S02]  /*38d0*/  FSEL R25, R25, -INF , P2 ;  /* 0xff80000019197808 */ /* 0x000fe40001000000 */
[----:B------:R-:W-:Y:S02]  /*38e0*/  ISETP.GE.AND P2, PT, R145, R233, PT ;  /* 0x000000e99100720c */ /* 0x000fe40003f46270 */
[----:B------:R-:W-:Y:S01]  /*38f0*/  FSEL R29, R29, -INF , !P3 ;  /* 0xff8000001d1d7808 */ /* 0x000fe20005800000 */
[----:B------:R-:W-:Y:S01]  /*3900*/  VIADD R37, R37, 0x21 ;  /* 0x0000002125257836 */ /* 0x000fe20000000000 */
[----:B------:R-:W-:-:S02]  /*3910*/  FSEL R33, R33, -INF , P0 ;  /* 0xff80000021217808 */ /* 0x000fc40000000000 */
[CC--:B------:R-:W-:Y:S02]  /*3920*/  ISETP.GE.AND P1, PT, R167.reuse, R233.reuse, PT ;  /* 0x000000e9a700720c */ /* 0x0c0fe40003f26270 */
[-C--:B------:R-:W-:Y:S02]  /*3930*/  ISETP.GE.AND P3, PT, R167, R232.reuse, PT ;  /* 0x000000e8a700720c */ /* 0x080fe40003f66270 */
[----:B------:R-:W-:Y:S02]  /*3940*/  ISETP.GE.AND P0, PT, R176, R233, PT ;  /* 0x000000e9b000720c */ /* 0x000fe40003f06270 */
[----:B------:R-:W-:Y:S01]  /*3950*/  FSEL R167, R25, -INF , !P4 ;  /* 0xff80000019a77808 */ /* 0x000fe20006000000 */
[----:B------:R-:W-:Y:S01]  /*3960*/  VIADD R136, R0, 0x40 ;  /* 0x0000004000887836 */ /* 0x000fe20000000000 */
[----:B------:R-:W-:Y:S02]  /*3970*/  ISETP.GE.AND P4, PT, R145, R232, PT ;  /* 0x000000e89100720c */ /* 0x000fe40003f86270 */
[----:B------:R-:W-:-:S02]  /*3980*/  FSEL R12, R12, -INF , P2 ;  /* 0xff8000000c0c7808 */ /* 0x000fc40001000000 */
[-C--:B------:R-:W-:Y:S02]  /*3990*/  ISETP.GE.AND P2, PT, R20, R233.reuse, PT ;  /* 0x000000e91400720c */ /* 0x080fe40003f46270 */
[----:B------:R-:W-:Y:S01]  /*39a0*/  FSEL R33, R33, -INF , !P5 ;  /* 0xff80000021217808 */ /* 0x000fe20006800000 */
[----:B------:R-:W-:Y:S01]  /*39b0*/  VIADD R140, R0, 0x30 ;  /* 0x00000030008c7836 */ /* 0x000fe20000000000 */
[----:B------:R-:W-:Y:S02]  /*39c0*/  ISETP.GE.AND P5, PT, R176, R232, PT ;  /* 0x000000e8b000720c */ /* 0x000fe40003fa6270 */
[----:B------:R-:W-:Y:S01]  /*39d0*/  FSEL R24, R24, -INF , P0 ;  /* 0xff80000018187808 */ /* 0x000fe20000000000 */
[----:B------:R-:W-:Y:S01]  /*39e0*/  VIADD R142, R0, 0x29 ;  /* 0x00000029008e7836 */ /* 0x000fe20000000000 */
[----:B------:R-:W-:Y:S02]  /*39f0*/  ISETP.GE.AND P0, PT, R37, R233, PT ;  /* 0x000000e92500720c */ /* 0x000fe40003f06270 */
[----:B------:R-:W-:-:S02]  /*3a00*/  FSEL R177, R12, -INF , !P4 ;  /* 0xff8000000cb17808 */ /* 0x000fc40006000000 */
[-C--:B------:R-:W-:Y:S02]  /*3a10*/  ISETP.GE.AND P4, PT, R20, R232.reuse, PT ;  /* 0x000000e81400720c */ /* 0x080fe40003f86270 */
[----:B------:R-:W-:Y:S02]  /*3a20*/  FSEL R9, R9, -INF , P2 ;  /* 0xff80000009097808 */ /* 0x000fe40001000000 */
[----:B------:R-:W-:Y:S02]  /*3a30*/  ISETP.GE.AND P2, PT, R136, R233, PT ;  /* 0x000000e98800720c */ /* 0x000fe40003f46270 */
[----:B------:R-:W-:Y:S01]  /*3a40*/  FSEL R24, R24, -INF , !P5 ;  /* 0xff80000018187808 */ /* 0x000fe20006800000 */
[C---:B------:R-:W-:Y:S01]  /*3a50*/  VIADD R183, R0.reuse, 0x39 ;  /* 0x0000003900b77836 */ /* 0x040fe20000000000 */
[----:B------:R-:W-:Y:S02]  /*3a60*/  ISETP.GE.AND P5, PT, R37, R232, PT ;  /* 0x000000e82500720c */ /* 0x000fe40003fa6270 */
[----:B------:R-:W-:Y:S01]  /*3a70*/  FSEL R17, R17, -INF , P0 ;  /* 0xff80000011117808 */ /* 0x000fe20000000000 */
[----:B------:R-:W-:Y:S01]  /*3a80*/  VIADD R179, R0, 0x38 ;  /* 0x0000003800b37836 */ /* 0x000fe20000000000 */
[----:B------:R-:W-:-:S02]  /*3a90*/  FSEL R16, R16, -INF , P1 ;  /* 0xff80000010107808 */ /* 0x000fc40000800000 */
[-C--:B------:R-:W-:Y:S02]  /*3aa0*/  ISETP.GE.AND P0, PT, R140, R233.reuse, PT ;  /* 0x000000e98c00720c */ /* 0x080fe40003f06270 */
[----:B------:R-:W-:Y:S02]  /*3ab0*/  FSEL R250, R9, -INF , !P4 ;  /* 0xff80000009fa7808 */ /* 0x000fe40006000000 */
[----:B------:R-:W-:Y:S02]  /*3ac0*/  ISETP.GE.AND P1, PT, R142, R233, PT ;  /* 0x000000e98e00720c */ /* 0x000fe40003f26270 */
[----:B------:R-:W-:Y:S02]  /*3ad0*/  ISETP.GE.AND P4, PT, R136, R232, PT ;  /* 0x000000e88800720c */ /* 0x000fe40003f86270 */
[----:B------:R-:W-:Y:S02]  /*3ae0*/  FSEL R132, R132, -INF , P2 ;  /* 0xff80000084847808 */ /* 0x000fe40001000000 */
[----:B------:R-:W-:Y:S01]  /*3af0*/  FSEL R176, R17, -INF , !P5 ;  /* 0xff80000011b07808 */ /* 0x000fe20006800000 */
[----:B------:R-:W-:Y:S01]  /*3b00*/  VIADD R185, R0, 0x48 ;  /* 0x0000004800b97836 */ /* 0x000fe20000000000 */
[----:B------:R-:W-:-:S02]  /*3b10*/  FSEL R175, R16, -INF , !P3 ;  /* 0xff80000010af7808 */ /* 0x000fc40005800000 */
[-C--:B------:R-:W-:Y:S02]  /*3b20*/  ISETP.GE.AND P5, PT, R140, R232.reuse, PT ;  /* 0x000000e88c00720c */ /* 0x080fe40003fa6270 */
[----:B------:R-:W-:Y:S01]  /*3b30*/  FSEL R8, R8, -INF , P0 ;  /* 0xff80000008087808 */ /* 0x000fe20000000000 */
[----:B------:R-:W-:Y:S01]  /*3b40*/  VIADD R182, R0, 0x41 ;  /* 0x0000004100b67836 */ /* 0x000fe20000000000 */
[----:B------:R-:W-:Y:S01]  /*3b50*/  ISETP.GE.AND P3, PT, R142, R232, PT ;  /* 0x000000e88e00720c */ /* 0x000fe20003f66270 */
[----:B------:R-:W-:Y:S01]  /*3b60*/  VIADD R180, R0, 0x49 ;  /* 0x0000004900b47836 */ /* 0x000fe20000000000 */
[----:B------:R-:W-:Y:S02]  /*3b70*/  FSEL R13, R13, -INF , P1 ;  /* 0xff8000000d0d7808 */ /* 0x000fe40000800000 */
[-C--:B------:R-:W-:Y:S02]  /*3b80*/  ISETP.GE.AND P0, PT, R183, R233.reuse, PT ;  /* 0x000000e9b700720c */ /* 0x080fe40003f06270 */
[----:B------:R-:W-:Y:S01]  /*3b90*/  FSEL R244, R132, -INF , !P4 ;  /* 0xff80000084f47808 */ /* 0x000fe20006000000 */
[----:B------:R-:W-:Y:S01]  /*3ba0*/  IMAD R132, R212, 0x100, R155 ;  /* 0x00000100d4847824 */ /* 0x000fe200078e029b */
[----:B------:R-:W-:-:S02]  /*3bb0*/  ISETP.GE.AND P1, PT, R179, R233, PT ;  /* 0x000000e9b300720c */ /* 0x000fc40003f26270 */
[----:B------:R-:W-:Y:S01]  /*3bc0*/  FSEL R252, R8, -INF , !P5 ;  /* 0xff80000008fc7808 */ /* 0x000fe20006800000 */
[----:B------:R-:W-:Y:S01]  /*3bd0*/  VIADD R249, R0, 0x51 ;  /* 0x0000005100f97836 */ /* 0x000fe20000000000 */
[----:B------:R-:W-:Y:S01]  /*3be0*/  FSEL R178, R13, -INF , !P3 ;  /* 0xff8000000db27808 */ /* 0x000fe20005800000 */
[----:B------:R-:W-:Y:S01]  /*3bf0*/  VIADD R132, R132, 0x49 ;  /* 0x0000004984847836 */ /* 0x000fe20000000000 */
[-C--:B------:R-:W-:Y:S02]  /*3c00*/  ISETP.GE.AND P5, PT, R183, R232.reuse, PT ;  /* 0x000000e8b700720c */ /* 0x080fe40003fa6270 */
[----:B------:R-:W-:Y:S01]  /*3c10*/  FSEL R5, R5, -INF , P0 ;  /* 0xff80000005057808 */ /* 0x000fe20000000000 */
[C---:B------:R-:W-:Y:S01]  /*3c20*/  VIADD R251, R0.reuse, 0x50 ;  /* 0x0000005000fb7836 */ /* 0x040fe20000000000 */
[----:B------:R-:W-:Y:S01]  /*3c30*/  ISETP.GE.AND P3, PT, R179, R232, PT ;  /* 0x000000e8b300720c */ /* 0x000fe20003f66270 */
[----:B------:R-:W-:Y:S01]  /*3c40*/  VIADD R197, R0, 0x58 ;  /* 0x0000005800c57836 */ /* 0x000fe20000000000 */
[----:B------:R-:W-:-:S02]  /*3c50*/  FSEL R4, R4, -INF , P1 ;  /* 0xff80000004047808 */ /* 0x000fc40000800000 */
[-C--:B------:R-:W-:Y:S02]  /*3c60*/  ISETP.GE.AND P0, PT, R185, R233.reuse, PT ;  /* 0x000000e9b900720c */ /* 0x080fe40003f06270 */
        /* <DEDUP_REMOVED lines=8> */
[-C--:B------:R-:W-:Y:S01]  /*3cf0*/  ISETP.GE.AND P3, PT, R182, R232.reuse, PT ;  /* 0x000000e8b600720c */ /* 0x080fe20003f66270 */
[----:B------:R-:W-:Y:S01]  /*3d00*/  VIADD R243, R0, 0x61 ;  /* 0x0000006100f37836 */ /* 0x000fe20000000000 */
[----:B------:R-:W-:Y:S02]  /*3d10*/  FSEL R133, R133, -INF , P1 ;  /* 0xff80000085857808 */ /* 0x000fe40000800000 */
[----:B------:R-:W-:Y:S02]  /*3d20*/  ISETP.GE.AND P4, PT, R132, R232, PT ;  /* 0x000000e88400720c */ /* 0x000fe40003f86270 */
[----:B------:R-:W-:Y:S02]  /*3d30*/  ISETP.GE.AND P0, PT, R249, R233, PT ;  /* 0x000000e9f900720c */ /* 0x000fe40003f06270 */
[----:B------:R-:W-:-:S02]  /*3d40*/  FSEL R129, R129, -INF , P2 ;  /* 0xff80000081817808 */ /* 0x000fc40001000000 */
[-C--:B------:R-:W-:Y:S02]  /*3d50*/  ISETP.GE.AND P1, PT, R251, R233.reuse, PT ;  /* 0x000000e9fb00720c */ /* 0x080fe40003f26270 */
[----:B------:R-:W-:Y:S02]  /*3d60*/  ISETP.GE.AND P2, PT, R197, R233, PT ;  /* 0x000000e9c500720c */ /* 0x000fe40003f46270 */
[----:B------:R-:W-:Y:S01]  /*3d70*/  FSEL R240, R128, -INF , !P5 ;  /* 0xff80000080f07808 */ /* 0x000fe20006800000 */
[----:B------:R-:W-:Y:S01]  /*3d80*/  VIADD R235, R0, 0x69 ;  /* 0x0000006900eb7836 */ /* 0x000fe20000000000 */
[----:B------:R-:W-:Y:S02]  /*3d90*/  FSEL R242, R133, -INF , !P3 ;  /* 0xff80000085f27808 */ /* 0x000fe40005800000 */
[----:B------:R-:W-:Y:S02]  /*3da0*/  ISETP.GE.AND P5, PT, R249, R232, PT ;  /* 0x000000e8f900720c */ /* 0x000fe40003fa6270 */
[----:B------:R-:W-:-:S02]  /*3db0*/  FSEL R234, R129, -INF , !P4 ;  /* 0xff80000081ea7808 */ /* 0x000fc40006000000 */
[----:B------:R-:W-:Y:S01]  /*3dc0*/  FSEL R125, R125, -INF , P0 ;  /* 0xff8000007d7d7808 */ /* 0x000fe20000000000 */
[C---:B------:R-:W-:Y:S01]  /*3dd0*/  VIADD R241, R0.reuse, 0x68 ;  /* 0x0000006800f17836 */ /* 0x040fe20000000000 */
        /* <DEDUP_REMOVED lines=13> */
[----:B------:R-:W-:Y:S02]  /*3eb0*/  FSEL R116, R116, -INF , P0 ;  /* 0xff80000074747808 */ /* 0x000fe40000000000 */
[-C--:B------:R-:W-:Y:S02]  /*3ec0*/  ISETP.GE.AND P3, PT, R247, R232.reuse, PT ;  /* 0x000000e8f700720c */ /* 0x080fe40003f66270 */
[----:B------:R-:W-:Y:S02]  /*3ed0*/  FSEL R121, R121, -INF , P1 ;  /* 0xff80000079797808 */ /* 0x000fe40000800000 */
[----:B------:R-:W-:Y:S02]  /*3ee0*/  ISETP.GE.AND P4, PT, R243, R232, PT ;  /* 0x000000e8f300720c */ /* 0x000fe40003f86270 */
[-C--:B------:R-:W-:Y:S02]  /*3ef0*/  ISETP.GE.AND P0, PT, R235, R233.reuse, PT ;  /* 0x000000e9eb00720c */ /* 0x080fe40003f06270 */
[----:B------:R-:W-:Y:S01]  /*3f00*/  FSEL R117, R117, -INF , P2 ;  /* 0xff80000075757808 */ /* 0x000fe20001000000 */
[----:B------:R-:W-:Y:S01]  /*3f10*/  IMAD.MOV.U32 R129, RZ, RZ, R32 ;  /* 0x000000ffff817224 */ /* 0x000fe200078e0020 */
[-C--:B------:R-:W-:Y:S01]  /*3f20*/  ISETP.GE.AND P1, PT, R241, R233.reuse, PT ;  /* 0x000000e9f100720c */ /* 0x080fe20003f26270 */
[----:B------:R-:W-:Y:S01]  /*3f30*/  IMAD.MOV.U32 R133, RZ, RZ, R139 ;  /* 0x000000ffff857224 */ /* 0x000fe200078e008b */
[----:B------:R-:W-:Y:S01]  /*3f40*/  ISETP.GE.AND P2, PT, R229, R233, PT ;  /* 0x000000e9e500720c */ /* 0x000fe20003f46270 */
[----:B------:R-:W-:Y:S01]  /*3f50*/  IMAD.MOV.U32 R120, RZ, RZ, R36 ;  /* 0x000000ffff787224 */ /* 0x000fe200078e0024 */
[----:B------:R-:W-:Y:S01]  /*3f60*/  FSEL R202, R116, -INF , !P5 ;  /* 0xff80000074ca7808 */ /* 0x000fe20006800000 */
[----:B------:R-:W-:Y:S01]  /*3f70*/  VIADD R207, R0, 0x71 ;  /* 0x0000007100cf7836 */ /* 0x000fe20000000000 */
[----:B------:R-:W-:-:S02]  /*3f80*/  FSEL R204, R121, -INF , !P3 ;  /* 0xff80000079cc7808 */ /* 0x000fc40005800000 */
[-C--:B------:R-:W-:Y:S02]  /*3f90*/  ISETP.GE.AND P5, PT, R235, R232.reuse, PT ;  /* 0x000000e8eb00720c */ /* 0x080fe40003fa6270 */
[----:B------:R-:W-:Y:S02]  /*3fa0*/  FSEL R198, R117, -INF , !P4 ;  /* 0xff80000075c67808 */ /* 0x000fe40006000000 */
[----:B------:R-:W-:Y:S01]  /*3fb0*/  FSEL R113, R113, -INF , P0 ;  /* 0xff80000071717808 */ /* 0x000fe20000000000 */
[----:B------:R-:W-:Y:S01]  /*3fc0*/  IMAD.MOV.U32 R125, RZ, RZ, R28 ;  /* 0x000000ffff7d7224 */ /* 0x000fe200078e001c */
[-C--:B------:R-:W-:Y:S01]  /*3fd0*/  ISETP.GE.AND P3, PT, R241, R232.reuse, PT ;  /* 0x000000e8f100720c */ /* 0x080fe20003f66270 */
[----:B------:R-:W-:Y:S01]  /*3fe0*/  IMAD.MOV.U32 R116, RZ, RZ, R33 ;  /* 0x000000ffff747224 */ /* 0x000fe200078e0021 */
[----:B------:R-:W-:Y:S02]  /*3ff0*/  FSEL R112, R112, -INF , P1 ;  /* 0xff80000070707808 */ /* 0x000fe40000800000 */
[----:B------:R-:W-:-:S02]  /*4000*/  ISETP.GE.AND P4, PT, R229, R232, PT ;  /* 0x000000e8e500720c */ /* 0x000fc40003f86270 */
[----:B------:R-:W-:Y:S02]  /*4010*/  ISETP.GE.AND P0, PT, R213, R233, PT ;  /* 0x000000e9d500720c */ /* 0x000fe40003f06270 */
[----:B------:R-:W-:Y:S02]  /*4020*/  FSEL R108, R108, -INF , P2 ;  /* 0xff8000006c6c7808 */ /* 0x000fe40001000000 */
[----:B------:R-:W-:Y:S02]  /*4030*/  FMNMX3.FTZ R5, R120, R133, R129, !PT ;  /* 0x0000008578057276 */ /* 0x000fe40007810081 */
[----:B------:R-:W-:Y:S02]  /*4040*/  FSEL R194, R113, -INF , !P5 ;  /* 0xff80000071c27808 */ /* 0x000fe40006800000 */
[----:B------:R-:W-:Y:S02]  /*4050*/  ISETP.GE.AND P1, PT, R207, R233, PT ;  /* 0x000000e9cf00720c */ /* 0x000fe40003f26270 */
[----:B------:R-:W-:Y:S01]  /*4060*/  FSEL R196, R112, -INF , !P3 ;  /* 0xff80000070c47808 */ /* 0x000fe20005800000 */
[----:B------:R-:W-:Y:S01]  /*4070*/  IMAD.MOV.U32 R112, RZ, RZ, R29 ;  /* 0x000000ffff707224 */ /* 0x000fe200078e001d */
[----:B------:R-:W-:-:S02]  /*4080*/  ISETP.GE.AND P5, PT, R213, R232, PT ;  /* 0x000000e8d500720c */ /* 0x000fc40003fa6270 */
[----:B------:R-:W-:Y:S01]  /*4090*/  FSEL R192, R108, -INF , !P4 ;  /* 0xff8000006cc07808 */ /* 0x000fe20006000000 */
[----:B------:R-:W-:Y:S01]  /*40a0*/  IMAD.MOV.U32 R108, RZ, RZ, R24 ;  /* 0x000000ffff6c7224 */ /* 0x000fe200078e0018 */
[----:B------:R-:W-:Y:S02]  /*40b0*/  FSEL R104, R104, -INF , P0 ;  /* 0xff80000068687808 */ /* 0x000fe40000000000 */
[----:B------:R-:W-:Y:S01]  /*40c0*/  FMNMX3.FTZ R5, R5, R116, R125, !PT ;  /* 0x0000007405057276 */ /* 0x000fe2000781007d */
[----:B------:R-:W-:Y:S01]  /*40d0*/  IMAD.MOV.U32 R117, RZ, RZ, R167 ;  /* 0x000000ffff757224 */ /* 0x000fe200078e00a7 */
[----:B------:R-:W-:Y:S02]  /*40e0*/  ISETP.GE.AND P3, PT, R207, R232, PT ;  /* 0x000000e8cf00720c */ /* 0x000fe40003f66270 */
[----:B------:R-:W-:Y:S02]  /*40f0*/  FSEL R109, R109, -INF , P1 ;  /* 0xff8000006d6d7808 */ /* 0x000fe40000800000 */
[----:B------:R-:W-:Y:S01]  /*4100*/  FSEL R188, R104, -INF , !P5 ;  /* 0xff80000068bc7808 */ /* 0x000fe20006800000 */
[----:B------:R-:W-:Y:S01]  /*4110*/  IMAD.MOV.U32 R104, RZ, RZ, R175 ;  /* 0x000000ffff687224 */ /* 0x000fe200078e00af */
[----:B------:R-:W-:Y:S01]  /*4120*/  FMNMX3.FTZ R5, R5, R112, R108, !PT ;  /* 0x0000007005057276 */ /* 0x000fe2000781006c */
[----:B------:R-:W-:Y:S01]  /*4130*/  IMAD.MOV.U32 R113, RZ, RZ, R176 ;  /* 0x000000ffff717224 */ /* 0x000fe200078e00b0 */
[----:B------:R-:W-:Y:S01]  /*4140*/  FSEL R190, R109, -INF , !P3 ;  /* 0xff8000006dbe7808 */ /* 0x000fe20005800000 */
[----:B------:R-:W-:Y:S01]  /*4150*/  IMAD.MOV.U32 R109, RZ, RZ, R177 ;  /* 0x000000ffff6d7224 */ /* 0x000fe200078e00b1 */
[----:B------:R-:W-:Y:S01]  /*4160*/  FMNMX3.FTZ R5, R5, R117, R104, !PT ;  /* 0x0000007505057276 */ /* 0x000fe20007810068 */
[----:B------:R-:W-:-:S03]  /*4170*/  IMAD.MOV.U32 R121, RZ, RZ, R178 ;  /* 0x000000ffff797224 */ /* 0x000fc600078e00b2 */
[----:B------:R-:W-:-:S04]  /*4180*/  FMNMX3.FTZ R5, R5, R113, R109, !PT ;  /* 0x0000007105057276 */ /* 0x000fc8000781006d */
[----:B------:R-:W-:-:S04]  /*4190*/  FMNMX3.FTZ R5, R5, R121, R252, !PT ;  /* 0x0000007905057276 */ /* 0x000fc800078100fc */
[----:B------:R-:W-:-:S04]  /*41a0*/  FMNMX3.FTZ R5, R5, R250, R248, !PT ;  /* 0x000000fa05057276 */ /* 0x000fc800078100f8 */
[----:B------:R-:W-:Y:S01]  /*41b0*/  FMNMX3.FTZ R5, R5, R246, R244, !PT ;  /* 0x000000f605057276 */ /* 0x000fe200078100f4 */
[----:B------:R-:W-:-:S03]  /*41c0*/  VIADD R205, R0, 0x80 ;  /* 0x0000008000cd7836 */ /* 0x000fc60000000000 */
[----:B------:R-:W-:Y:S01]  /*41d0*/  FMNMX3.FTZ R5, R5, R242, R240, !PT ;  /* 0x000000f205057276 */ /* 0x000fe200078100f0 */
[----:B------:R-:W-:-:S03]  /*41e0*/  VIADD R191, R0, 0x89 ;  /* 0x0000008900bf7836 */ /* 0x000fc60000000000 */
[----:B------:R-:W-:Y:S02]  /*41f0*/  FMNMX3.FTZ R9, R5, R234, R228, !PT ;  /* 0x000000ea05097276 */ /* 0x000fe400078100e4 */
[-C--:B------:R-:W-:Y:S01]  /*4200*/  ISETP.GE.AND P1, PT, R205, R233.reuse, PT ;  /* 0x000000e9cd00720c */ /* 0x080fe20003f26270 */
[C---:B------:R-:W-:Y:S01]  /*4210*/  VIADD R211, R0.reuse, 0x79 ;  /* 0x0000007900d37836 */ /* 0x040fe20000000000 */
[----:B------:R-:W-:Y:S01]  /*4220*/  FMNMX3.FTZ R9, R9, R226, R206, !PT ;  /* 0x000000e209097276 */ /* 0x000fe200078100ce */
[----:B------:R-:W-:Y:S01]  /*4230*/  VIADD R181, R0, 0x98 ;  /* 0x0000009800b57836 */ /* 0x000fe20000000000 */
[----:B------:R-:W-:Y:S02]  /*4240*/  FSEL R100, R100, -INF , P1 ;  /* 0xff80000064647808 */ /* 0x000fe40000800000 */
[-C--:B------:R-:W-:Y:S02]  /*4250*/  ISETP.GE.AND P1, PT, R191, R233.reuse, PT ;  /* 0x000000e9bf00720c */ /* 0x080fe40003f26270 */
[----:B------:R-:W-:Y:S01]  /*4260*/  FMNMX3.FTZ R9, R9, R204, R202, !PT ;  /* 0x000000cc09097276 */ /* 0x000fe200078100ca */
[C---:B------:R-:W-:Y:S01]  /*4270*/  VIADD R203, R0.reuse, 0x81 ;  /* 0x0000008100cb7836 */ /* 0x040fe20000000000 */
[----:B------:R-:W-:Y:S01]  /*4280*/  ISETP.GE.AND P2, PT, R211, R233, PT ;  /* 0x000000e9d300720c */ /* 0x000fe20003f46270 */
[C---:B------:R-:W-:Y:S01]  /*4290*/  VIADD R199, R0.reuse, 0x88 ;  /* 0x0000008800c77836 */ /* 0x040fe20000000000 */
[----:B------:R-:W-:Y:S01]  /*42a0*/  FSEL R97, R97, -INF , P1 ;  /* 0xff80000061617808 */ /* 0x000fe20000800000 */
[----:B------:R-:W-:Y:S01]  /*42b0*/  VIADD R163, R0, 0xa1 ;  /* 0x000000a100a37836 */ /* 0x000fe20000000000 */
[----:B------:R-:W-:-:S02]  /*42c0*/  FMNMX3.FTZ R9, R9, R198, R196, !PT ;  /* 0x000000c609097276 */ /* 0x000fc400078100c4 */
[-C--:B------:R-:W-:Y:S01]  /*42d0*/  ISETP.GE.AND P1, PT, R181, R233.reuse, PT ;  /* 0x000000e9b500720c */ /* 0x080fe20003f26270 */
[C---:B------:R-:W-:Y:S01]  /*42e0*/  VIADD R189, R0.reuse, 0x90 ;  /* 0x0000009000bd7836 */ /* 0x040fe20000000000 */
[-C--:B------:R-:W-:Y:S01]  /*42f0*/  ISETP.GE.AND P4, PT, R211, R232.reuse, PT ;  /* 0x000000e8d300720c */ /* 0x080fe20003f86270 */
[----:B------:R-:W-:Y:S01]  /*4300*/  VIADD R187, R0, 0x91 ;  /* 0x0000009100bb7836 */ /* 0x000fe20000000000 */
[----:B------:R-:W-:Y:S02]  /*4310*/  FSEL R105, R105, -INF , P2 ;  /* 0xff80000069697808 */ /* 0x000fe40001000000 */
[-C--:B------:R-:W-:Y:S02]  /*4320*/  ISETP.GE.AND P0, PT, R203, R233.reuse, PT ;  /* 0x000000e9cb00720c */ /* 0x080fe40003f06270 */
[----:B------:R-:W-:Y:S02]  /*4330*/  ISETP.GE.AND P2, PT, R199, R233, PT ;  /* 0x000000e9c700720c */ /* 0x000fe40003f46270 */
[----:B------:R-:W-:-:S02]  /*4340*/  ISETP.GE.AND P3, PT, R205, R232, PT ;  /* 0x000000e8cd00720c */ /* 0x000fc40003f66270 */
[----:B------:R-:W-:Y:S01]  /*4350*/  FMNMX3.FTZ R9, R9, R194, R192, !PT ;  /* 0x000000c209097276 */ /* 0x000fe200078100c0 */
[----:B------:R-:W-:Y:S01]  /*4360*/  VIADD R141, R0, 0xb0 ;  /* 0x000000b0008d7836 */ /* 0x000fe20000000000 */
[----:B------:R-:W-:Y:S02]  /*4370*/  FSEL R88, R88, -INF , P1 ;  /* 0xff80000058587808 */ /* 0x000fe40000800000 */
[----:B------:R-:W-:Y:S02]  /*4380*/  FSEL R186, R105, -INF , !P4 ;  /* 0xff80000069ba7808 */ /* 0x000fe40006000000 */
[----:B------:R-:W-:Y:S01]  /*4390*/  ISETP.GE.AND P1, PT, R163, R233, PT ;  /* 0x000000e9a300720c */ /* 0x000fe20003f26270 */
[----:B------:R-:W-:Y:S01]  /*43a0*/  VIADD R169, R0, 0xa0 ;  /* 0x000000a000a97836 */ /* 0x000fe20000000000 */
[-C--:B------:R-:W-:Y:S02]  /*43b0*/  ISETP.GE.AND P5, PT, R203, R232.reuse, PT ;  /* 0x000000e8cb00720c */ /* 0x080fe40003fa6270 */
[----:B------:R-:W-:-:S02]  /*43c0*/  ISETP.GE.AND P4, PT, R199, R232, PT ;  /* 0x000000e8c700720c */ /* 0x000fc40003f86270 */
[----:B------:R-:W-:Y:S02]  /*43d0*/  FSEL R101, R101, -INF , P0 ;  /* 0xff80000065657808 */ /* 0x000fe40000000000 */
[----:B------:R-:W-:Y:S02]  /*43e0*/  FSEL R96, R96, -INF , P2 ;  /* 0xff80000060607808 */ /* 0x000fe40001000000 */
[----:B------:R-:W-:Y:S02]  /*43f0*/  FSEL R184, R100, -INF , !P3 ;  /* 0xff80000064b87808 */ /* 0x000fe40005800000 */
[-C--:B------:R-:W-:Y:S02]  /*4400*/  ISETP.GE.AND P0, PT, R189, R233.reuse, PT ;  /* 0x000000e9bd00720c */ /* 0x080fe40003f06270 */
[----:B------:R-:W-:Y:S02]  /*4410*/  ISETP.GE.AND P2, PT, R187, R233, PT ;  /* 0x000000e9bb00720c */ /* 0x000fe40003f46270 */
[----:B------:R-:W-:Y:S01]  /*4420*/  FMNMX3.FTZ R9, R9, R190, R188, !PT ;  /* 0x000000be09097276 */ /* 0x000fe200078100bc */
[C---:B------:R-:W-:Y:S01]  /*4430*/  VIADD R173, R0.reuse, 0x99 ;  /* 0x0000009900ad7836 */ /* 0x040fe20000000000 */
[----:B------:R-:W-:Y:S01]  /*4440*/  FSEL R8, R85, -INF , P1 ;  /* 0xff80000055087808 */ /* 0x000fe20000800000 */
[----:B------:R-:W-:Y:S01]  /*4450*/  VIADD R171, R0, 0xb9 ;  /* 0x000000b900ab7836 */ /* 0x000fe20000000000 */
[----:B------:R-:W-:-:S02]  /*4460*/  ISETP.GE.AND P3, PT, R191, R232, PT ;  /* 0x000000e8bf00720c */ /* 0x000fc40003f66270 */
[----:B------:R-:W-:Y:S02]  /*4470*/  FSEL R182, R101, -INF , !P5 ;  /* 0xff80000065b67808 */ /* 0x000fe40006800000 */
[----:B------:R-:W-:Y:S02]  /*4480*/  FSEL R180, R96, -INF , !P4 ;  /* 0xff80000060b47808 */ /* 0x000fe40006000000 */
[----:B------:R-:W-:Y:S01]  /*4490*/  ISETP.GE.AND P1, PT, R141, R233, PT ;  /* 0x000000e98d00720c */ /* 0x000fe20003f26270 */
[----:B------:R-:W-:Y:S01]  /*44a0*/  VIADD R159, R0, 0xa9 ;  /* 0x000000a9009f7836 */ /* 0x000fe20000000000 */
[-C--:B------:R-:W-:Y:S02]  /*44b0*/  ISETP.GE.AND P5, PT, R189, R232.reuse, PT ;  /* 0x000000e8bd00720c */ /* 0x080fe40003fa6270 */
[----:B------:R-:W-:Y:S02]  /*44c0*/  ISETP.GE.AND P4, PT, R187, R232, PT ;  /* 0x000000e8bb00720c */ /* 0x000fe40003f86270 */
[----:B------:R-:W-:-:S02]  /*44d0*/  FSEL R92, R92, -INF , P0 ;  /* 0xff8000005c5c7808 */ /* 0x000fc40000000000 */
[----:B------:R-:W-:Y:S02]  /*44e0*/  FSEL R93, R93, -INF , P2 ;  /* 0xff8000005d5d7808 */ /* 0x000fe40001000000 */
[----:B------:R-:W-:Y:S02]  /*44f0*/  FMNMX3.FTZ R9, R9, R186, R184, !PT ;  /* 0x000000ba09097276 */ /* 0x000fe400078100b8 */
[-C--:B------:R-:W-:Y:S01]  /*4500*/  ISETP.GE.AND P2, PT, R169, R233.reuse, PT ;  /* 0x000000e9a900720c */ /* 0x080fe20003f46270 */
[C---:B------:R-:W-:Y:S01]  /*4510*/  VIADD R143, R0.reuse, 0xa8 ;  /* 0x000000a8008f7836 */ /* 0x040fe20000000000 */
[----:B------:R-:W-:Y:S01]  /*4520*/  FSEL R178, R97, -INF , !P3 ;  /* 0xff80000061b27808 */ /* 0x000fe20005800000 */
[----:B------:R-:W-:Y:S01]  /*4530*/  VIADD R166, R0, 0xc8 ;  /* 0x000000c800a67836 */ /* 0x000fe20000000000 */
[----:B------:R-:W-:Y:S02]  /*4540*/  ISETP.GE.AND P0, PT, R173, R233, PT ;  /* 0x000000e9ad00720c */ /* 0x000fe40003f06270 */
[----:B------:R-:W-:-:S02]  /*4550*/  FSEL R28, R76, -INF , P1 ;  /* 0xff8000004c1c7808 */ /* 0x000fc40000800000 */
[----:B------:R-:W-:Y:S02]  /*4560*/  ISETP.GE.AND P3, PT, R181, R232, PT ;  /* 0x000000e8b500720c */ /* 0x000fe40003f66270 */
[----:B------:R-:W-:Y:S02]  /*4570*/  FSEL R176, R92, -INF , !P5 ;  /* 0xff8000005cb07808 */ /* 0x000fe40006800000 */
[----:B------:R-:W-:Y:S02]  /*4580*/  FSEL R128, R93, -INF , !P4 ;  /* 0xff8000005d807808 */ /* 0x000fe40006000000 */
[----:B------:R-:W-:Y:S02]  /*4590*/  ISETP.GE.AND P1, PT, R171, R233, PT ;  /* 0x000000e9ab00720c */ /* 0x000fe40003f26270 */
[----:B------:R-:W-:Y:S01]  /*45a0*/  FMNMX3.FTZ R9, R9, R182, R180, !PT ;  /* 0x000000b609097276 */ /* 0x000fe200078100b4 */
[----:B------:R-:W-:Y:S01]  /*45b0*/  VIADD R172, R0, 0xb8 ;  /* 0x000000b800ac7836 */ /* 0x000fe20000000000 */
[----:B------:R-:W-:-:S02]  /*45c0*/  ISETP.GE.AND P4, PT, R169, R232, PT ;  /* 0x000000e8a900720c */ /* 0x000fc40003f86270 */
[----:B------:R-:W-:Y:S02]  /*45d0*/  FSEL R36, R84, -INF , P2 ;  /* 0xff80000054247808 */ /* 0x000fe40001000000 */
[-C--:B------:R-:W-:Y:S02]  /*45e0*/  ISETP.GE.AND P2, PT, R159, R233.reuse, PT ;  /* 0x000000e99f00720c */ /* 0x080fe40003f46270 */
[----:B------:R-:W-:Y:S02]  /*45f0*/  ISETP.GE.AND P5, PT, R173, R232, PT ;  /* 0x000000e8ad00720c */ /* 0x000fe40003fa6270 */
[----:B------:R-:W-:Y:S01]  /*4600*/  FSEL R12, R89, -INF , P0 ;  /* 0xff800000590c7808 */ /* 0x000fe20000000000 */
[----:B------:R-:W-:Y:S01]  /*4610*/  VIADD R162, R0, 0xd1 ;  /* 0x000000d100a27836 */ /* 0x000fe20000000000 */
[----:B------:R-:W-:Y:S02]  /*4620*/  FSEL R92, R88, -INF , !P3 ;  /* 0xff800000585c7808 */ /* 0x000fe40005800000 */
[----:B------:R-:W-:-:S02]  /*4630*/  ISETP.GE.AND P0, PT, R143, R233, PT ;  /* 0x000000e98f00720c */ /* 0x000fc40003f06270 */
[----:B------:R-:W-:Y:S02]  /*4640*/  FSEL R25, R73, -INF , P1 ;  /* 0xff80000049197808 */ /* 0x000fe40000800000 */
[----:B------:R-:W-:Y:S01]  /*4650*/  FMNMX3.FTZ R9, R9, R178, R176, !PT ;  /* 0x000000b209097276 */ /* 0x000fe200078100b0 */
[----:B------:R-:W-:Y:S01]  /*4660*/  VIADD R174, R0, 0xb1 ;  /* 0x000000b100ae7836 */ /* 0x000fe20000000000 */
[----:B------:R-:W-:Y:S02]  /*4670*/  FSEL R36, R36, -INF , !P4 ;  /* 0xff80000024247808 */ /* 0x000fe40006000000 */
[----:B------:R-:W-:Y:S01]  /*4680*/  ISETP.GE.AND P1, PT, R166, R233, PT ;  /* 0x000000e9a600720c */ /* 0x000fe20003f26270 */
[----:B------:R-:W-:Y:S01]  /*4690*/  VIADD R168, R0, 0xc1 ;  /* 0x000000c100a87836 */ /* 0x000fe20000000000 */
[----:B------:R-:W-:Y:S02]  /*46a0*/  ISETP.GE.AND P4, PT, R159, R232, PT ;  /* 0x000000e89f00720c */ /* 0x000fe40003f86270 */
[----:B------:R-:W-:-:S02]  /*46b0*/  FSEL R4, R81, -INF , P2 ;  /* 0xff80000051047808 */ /* 0x000fc40001000000 */
[-C--:B------:R-:W-:Y:S02]  /*46c0*/  ISETP.GE.AND P3, PT, R163, R232.reuse, PT ;  /* 0x000000e8a300720c */ /* 0x080fe40003f66270 */
[----:B------:R-:W-:Y:S02]  /*46d0*/  FSEL R12, R12, -INF , !P5 ;  /* 0xff8000000c0c7808 */ /* 0x000fe40006800000 */
[----:B------:R-:W-:Y:S02]  /*46e0*/  ISETP.GE.AND P2, PT, R172, R233, PT ;  /* 0x000000e9ac00720c */ /* 0x000fe40003f46270 */
[----:B------:R-:W-:Y:S02]  /*46f0*/  ISETP.GE.AND P5, PT, R143, R232, PT ;  /* 0x000000e88f00720c */ /* 0x000fe40003fa6270 */
[----:B------:R-:W-:Y:S02]  /*4700*/  FSEL R32, R80, -INF , P0 ;  /* 0xff80000050207808 */ /* 0x000fe40000000000 */
[----:B------:R-:W-:Y:S01]  /*4710*/  FMNMX3.FTZ R9, R9, R128, R92, !PT ;  /* 0x0000008009097276 */ /* 0x000fe2000781005c */
[----:B------:R-:W-:Y:S01]  /*4720*/  VIADD R158, R0, 0xe0 ;  /* 0x000000e0009e7836 */ /* 0x000fe20000000000 */
[----:B------:R-:W-:Y:S01]  /*4730*/  FSEL R13, R64, -INF , P1 ;  /* 0xff800000400d7808 */ /* 0x000fe20000800000 */
[----:B------:R-:W-:Y:S01]  /*4740*/  VIADD R170, R0, 0xc0 ;  /* 0x000000c000aa7836 */ /* 0x000fe20000000000 */
[----:B------:R-:W-:-:S02]  /*4750*/  FSEL R4, R4, -INF , !P4 ;  /* 0xff80000004047808 */ /* 0x000fc40006000000 */
[-C--:B------:R-:W-:Y:S01]  /*4760*/  ISETP.GE.AND P1, PT, R162, R233.reuse, PT ;  /* 0x000000e9a200720c */ /* 0x080fe20003f26270 */
[----:B------:R-:W-:Y:S01]  /*4770*/  VIADD R164, R0, 0xd0 ;  /* 0x000000d000a47836 */ /* 0x000fe20000000000 */
[----:B------:R-:W-:Y:S02]  /*4780*/  FSEL R8, R8, -INF , !P3 ;  /* 0xff80000008087808 */ /* 0x000fe40005800000 */
[----:B------:R-:W-:Y:S02]  /*4790*/  ISETP.GE.AND P0, PT, R174, R233, PT ;  /* 0x000000e9ae00720c */ /* 0x000fe40003f06270 */
[-C--:B------:R-:W-:Y:S02]  /*47a0*/  ISETP.GE.AND P4, PT, R172, R232.reuse, PT ;  /* 0x000000e8ac00720c */ /* 0x080fe40003f86270 */
[----:B------:R-:W-:Y:S02]  /*47b0*/  FSEL R24, R72, -INF , P2 ;  /* 0xff80000048187808 */ /* 0x000fe40001000000 */
[----:B------:R-:W-:-:S02]  /*47c0*/  ISETP.GE.AND P3, PT, R141, R232, PT ;  /* 0x000000e88d00720c */ /* 0x000fc40003f66270 */
[----:B------:R-:W-:Y:S02]  /*47d0*/  FSEL R32, R32, -INF , !P5 ;  /* 0xff80000020207808 */ /* 0x000fe40006800000 */
[----:B------:R-:W-:Y:S02]  /*47e0*/  ISETP.GE.AND P2, PT, R168, R233, PT ;  /* 0x000000e9a800720c */ /* 0x000fe40003f46270 */
[----:B------:R-:W-:Y:S02]  /*47f0*/  FMNMX3.FTZ R9, R9, R12, R36, !PT ;  /* 0x0000000c09097276 */ /* 0x000fe40007810024 */
[----:B------:R-:W-:Y:S02]  /*4800*/  FSEL R61, R61, -INF , P1 ;  /* 0xff8000003d3d7808 */ /* 0x000fe40000800000 */
[----:B------:R-:W-:Y:S02]  /*4810*/  ISETP.GE.AND P5, PT, R174, R232, PT ;  /* 0x000000e8ae00720c */ /* 0x000fe40003fa6270 */
[----:B------:R-:W-:-:S02]  /*4820*/  FSEL R33, R77, -INF , P0 ;  /* 0xff8000004d217808 */ /* 0x000fc40000000000 */
[----:B------:R-:W-:Y:S02]  /*4830*/  FSEL R24, R24, -INF , !P4 ;  /* 0xff80000018187808 */ /* 0x000fe40006000000 */
[-C--:B------:R-:W-:Y:S01]  /*4840*/  ISETP.GE.AND P1, PT, R158, R233.reuse, PT ;  /* 0x000000e99e00720c */ /* 0x080fe20003f26270 */
[----:B------:R-:W-:Y:S01]  /*4850*/  VIADD R160, R0, 0xd9 ;  /* 0x000000d900a07836 */ /* 0x000fe20000000000 */
[----:B------:R-:W-:Y:S02]  /*4860*/  FSEL R28, R28, -INF , !P3 ;  /* 0xff8000001c1c7808 */ /* 0x000fe40005800000 */
[----:B------:R-:W-:Y:S02]  /*4870*/  ISETP.GE.AND P0, PT, R170, R233, PT ;  /* 0x000000e9aa00720c */ /* 0x000fe40003f06270 */
[----:B------:R-:W-:Y:S02]  /*4880*/  ISETP.GE.AND P4, PT, R168, R232, PT ;  /* 0x000000e8a800720c */ /* 0x000fe40003f86270 */
[----:B------:R-:W-:-:S02]  /*4890*/  FSEL R5, R69, -INF , P2 ;  /* 0xff80000045057808 */ /* 0x000fc40001000000 */
[----:B------:R-:W-:Y:S01]  /*48a0*/  FMNMX3.FTZ R9, R9, R8, R32, !PT ;  /* 0x0000000809097276 */ /* 0x000fe20007810020 */
[----:B------:R-:W-:Y:S01]  /*48b0*/  VIADD R165, R0, 0xc9 ;  /* 0x000000c900a57836 */ /* 0x000fe20000000000 */
[----:B------:R-:W-:Y:S02]  /*48c0*/  ISETP.GE.AND P2, PT, R164, R233, PT ;  /* 0x000000e9a400720c */ /* 0x000fe40003f46270 */
[-C--:B------:R-:W-:Y:S02]  /*48d0*/  ISETP.GE.AND P3, PT, R171, R232.reuse, PT ;  /* 0x000000e8ab00720c */ /* 0x080fe40003f66270 */
[----:B------:R-:W-:Y:S02]  /*48e0*/  FSEL R33, R33, -INF , !P5 ;  /* 0xff80000021217808 */ /* 0x000fe40006800000 */
[----:B------:R-:W-:Y:S02]  /*48f0*/  FSEL R193, R52, -INF , P1 ;  /* 0xff80000034c17808 */ /* 0x000fe40000800000 */
[----:B------:R-:W-:-:S02]  /*4900*/  ISETP.GE.AND P5, PT, R170, R232, PT ;  /* 0x000000e8aa00720c */ /* 0x000fc40003fa6270 */
[----:B------:R-:W-:Y:S02]  /*4910*/  FSEL R16, R68, -INF , P0 ;  /* 0xff80000044107808 */ /* 0x000fe40000000000 */
[----:B------:R-:W-:Y:S02]  /*4920*/  FSEL R5, R5, -INF , !P4 ;  /* 0xff80000005057808 */ /* 0x000fe40006000000 */
[----:B------:R-:W-:Y:S01]  /*4930*/  FMNMX3.FTZ R52, R9, R4, R28, !PT ;  /* 0x0000000409347276 */ /* 0x000fe2000781001c */
[----:B------:R-:W-:Y:S01]  /*4940*/  VIADD R156, R0, 0xe8 ;  /* 0x000000e8009c7836 */ /* 0x000fe20000000000 */
[----:B------:R-:W-:Y:S02]  /*4950*/  ISETP.GE.AND P4, PT, R164, R232, PT ;  /* 0x000000e8a400720c */ /* 0x000fe40003f86270 */
[----:B------:R-:W-:Y:S01]  /*4960*/  FSEL R60, R60, -INF , P2 ;  /* 0xff8000003c3c7808 */ /* 0x000fe20001000000 */
[----:B------:R-:W-:Y:S01]  /*4970*/  VIADD R161, R0, 0xd8 ;  /* 0x000000d800a17836 */ /* 0x000fe20000000000 */
[----:B------:R-:W-:-:S02]  /*4980*/  ISETP.GE.AND P2, PT, R160, R233, PT ;  /* 0x000000e9a000720c */ /* 0x000fc40003f46270 */
[----:B------:R-:W-:Y:S02]  /*4990*/  FSEL R25, R25, -INF , !P3 ;  /* 0xff80000019197808 */ /* 0x000fe40005800000 */
[----:B------:R-:W-:Y:S02]  /*49a0*/  ISETP.GE.AND P0, PT, R165, R233, PT ;  /* 0x000000e9a500720c */ /* 0x000fe40003f06270 */
[----:B------:R-:W-:Y:S02]  /*49b0*/  ISETP.GE.AND P3, PT, R166, R232, PT ;  /* 0x000000e8a600720c */ /* 0x000fe40003f66270 */
[----:B------:R-:W-:Y:S02]  /*49c0*/  FSEL R16, R16, -INF , !P5 ;  /* 0xff80000010107808 */ /* 0x000fe40006800000 */
[----:B------:R-:W-:Y:S02]  /*49d0*/  FMNMX3.FTZ R52, R52, R33, R24, !PT ;  /* 0x0000002134347276 */ /* 0x000fe40007810018 */
[----:B------:R-:W-:-:S02]  /*49e0*/  FSEL R177, R60, -INF , !P4 ;  /* 0xff8000003cb17808 */ /* 0x000fc40006000000 */
[-C--:B------:R-:W-:Y:S02]  /*49f0*/  ISETP.GE.AND P4, PT, R160, R232.reuse, PT ;  /* 0x000000e8a000720c */ /* 0x080fe40003f86270 */
[----:B------:R-:W-:Y:S02]  /*4a00*/  FSEL R57, R57, -INF , P2 ;  /* 0xff80000039397808 */ /* 0x000fe40001000000 */
[----:B------:R-:W-:Y:S02]  /*4a10*/  ISETP.GE.AND P5, PT, R165, R232, PT ;  /* 0x000000e8a500720c */ /* 0x000fe40003fa6270 */
[----:B------:R-:W-:Y:S02]  /*4a20*/  FSEL R29, R65, -INF , P0 ;  /* 0xff800000411d7808 */ /* 0x000fe40000000000 */
[----:B------:R-:W-:Y:S01]  /*4a30*/  ISETP.GE.AND P2, PT, R156, R233, PT ;  /* 0x000000e99c00720c */ /* 0x000fe20003f46270 */
[----:B------:R-:W-:Y:S01]  /*4a40*/  VIADD R157, R0, 0xe1 ;  /* 0x000000e1009d7836 */ /* 0x000fe20000000000 */
[----:B------:R-:W-:-:S02]  /*4a50*/  FSEL R13, R13, -INF , !P3 ;  /* 0xff8000000d0d7808 */ /* 0x000fc40005800000 */
[----:B------:R-:W-:Y:S02]  /*4a60*/  ISETP.GE.AND P0, PT, R161, R233, PT ;  /* 0x000000e9a100720c */ /* 0x000fe40003f06270 */
[----:B------:R-:W-:Y:S02]  /*4a70*/  FMNMX3.FTZ R52, R52, R25, R16, !PT ;  /* 0x0000001934347276 */ /* 0x000fe40007810010 */
[----:B------:R-:W-:Y:S01]  /*4a80*/  FSEL R175, R57, -INF , !P4 ;  /* 0xff80000039af7808 */ /* 0x000fe20006000000 */
[----:B------:R-:W-:Y:S01]  /*4a90*/  VIADD R147, R0, 0xe9 ;  /* 0x000000e900937836 */ /* 0x000fe20000000000 */
[-C--:B------:R-:W-:Y:S02]  /*4aa0*/  ISETP.GE.AND P3, PT, R162, R232.reuse, PT ;  /* 0x000000e8a200720c */ /* 0x080fe40003f66270 */
[----:B------:R-:W-:Y:S02]  /*4ab0*/  FSEL R29, R29, -INF , !P5 ;  /* 0xff8000001d1d7808 */ /* 0x000fe40006800000 */
[----:B------:R-:W-:-:S02]  /*4ac0*/  ISETP.GE.AND P4, PT, R156, R232, PT ;  /* 0x000000e89c00720c */ /* 0x000fc40003f86270 */
[----:B------:R-:W-:Y:S02]  /*4ad0*/  FSEL R48, R48, -INF , P2 ;  /* 0xff80000030307808 */ /* 0x000fe40001000000 */
[----:B------:R-:W-:Y:S02]  /*4ae0*/  ISETP.GE.AND P5, PT, R161, R232, PT ;  /* 0x000000e8a100720c */ /* 0x000fe40003fa6270 */
[----:B------:R-:W-:Y:S02]  /*4af0*/  FSEL R56, R56, -INF , P0 ;  /* 0xff80000038387808 */ /* 0x000fe40000000000 */
[----:B------:R-:W-:Y:S01]  /*4b00*/  FMNMX3.FTZ R52, R52, R5, R13, !PT ;  /* 0x0000000534347276 */ /* 0x000fe2000781000d */
[C---:B------:R-:W-:Y:S01]  /*4b10*/  VIADD R146, R0.reuse, 0xf0 ;  /* 0x000000f000927836 */ /* 0x040fe20000000000 */
[----:B------:R-:W-:Y:S01]  /*4b20*/  ISETP.GE.AND P0, PT, R157, R233, PT ;  /* 0x000000e99d00720c */ /* 0x000fe20003f06270 */
[----:B------:R-:W-:Y:S01]  /*4b30*/  VIADD R144, R0, 0xf1 ;  /* 0x000000f100907836 */ /* 0x000fe20000000000 */
[----:B------:R-:W-:-:S02]  /*4b40*/  FSEL R183, R61, -INF , !P3 ;  /* 0xff8000003db77808 */ /* 0x000fc40005800000 */
[----:B------:R-:W-:Y:S01]  /*4b50*/  FSEL R139, R48, -INF , !P4 ;  /* 0xff800000308b7808 */ /* 0x000fe20006000000 */
[----:B------:R-:W-:Y:S01]  /*4b60*/  VIADD R0, R0, 0xf8 ;  /* 0x000000f800007836 */ /* 0x000fe20000000000 */
[-C--:B------:R-:W-:Y:S02]  /*4b70*/  ISETP.GE.AND P3, PT, R158, R232.reuse, PT ;  /* 0x000000e89e00720c */ /* 0x080fe40003f66270 */
[----:B------:R-:W-:Y:S02]  /*4b80*/  FSEL R195, R56, -INF , !P5 ;  /* 0xff80000038c37808 */ /* 0x000fe40006800000 */
[----:B------:R-:W-:Y:S01]  /*4b90*/  FMNMX3.FTZ R48, R52, R29, R177, !PT ;  /* 0x0000001d34307276 */ /* 0x000fe200078100b1 */
[----:B------:R-:W-:Y:S01]  /*4ba0*/  IMAD R124, R212, 0x100, R155 ;  /* 0x00000100d47c7824 */ /* 0x000fe200078e029b */
[----:B------:R-:W-:Y:S02]  /*4bb0*/  ISETP.GE.AND P1, PT, R147, R233, PT ;  /* 0x000000e99300720c */ /* 0x000fe40003f26270 */
[----:B------:R-:W-:-:S02]  /*4bc0*/  ISETP.GE.AND P5, PT, R157, R232, PT ;  /* 0x000000e89d00720c */ /* 0x000fc40003fa6270 */
[----:B------:R-:W-:Y:S02]  /*4bd0*/  FSEL R53, R53, -INF , P0 ;  /* 0xff80000035357808 */ /* 0x000fe40000000000 */
[----:B------:R-:W-:Y:S02]  /*4be0*/  ISETP.GE.AND P0, PT, R146, R233, PT ;  /* 0x000000e99200720c */ /* 0x000fe40003f06270 */
[----:B------:R-:W-:Y:S02]  /*4bf0*/  FSEL R193, R193, -INF , !P3 ;  /* 0xff800000c1c17808 */ /* 0x000fe40005800000 */
[----:B------:R-:W-:Y:S01]  /*4c00*/  FMNMX3.FTZ R48, R48, R183, R195, !PT ;  /* 0x000000b730307276 */ /* 0x000fe200078100c3 */
[----:B------:R-:W-:Y:S01]  /*4c10*/  VIADD R52, R124, 0xf9 ;  /* 0x000000f97c347836 */ /* 0x000fe20000000000 */
[----:B------:R-:W-:Y:S02]  /*4c20*/  FSEL R49, R49, -INF , P1 ;  /* 0xff80000031317808 */ /* 0x000fe40000800000 */
[----:B------:R-:W-:-:S02]  /*4c30*/  FSEL R167, R53, -INF , !P5 ;  /* 0xff80000035a77808 */ /* 0x000fc40006800000 */
[-C--:B------:R-:W-:Y:S02]  /*4c40*/  ISETP.GE.AND P1, PT, R0, R233.reuse, PT ;  /* 0x000000e90000720c */ /* 0x080fe40003f26270 */
[-C--:B------:R-:W-:Y:S02]  /*4c50*/  ISETP.GE.AND P3, PT, R147, R232.reuse, PT ;  /* 0x000000e89300720c */ /* 0x080fe40003f66270 */
[----:B------:R-:W-:Y:S02]  /*4c60*/  ISETP.GE.AND P5, PT, R146, R232, PT ;  /* 0x000000e89200720c */ /* 0x000fe40003fa6270 */
[----:B------:R-:W-:Y:S02]  /*4c70*/  FSEL R9, R44, -INF , P0 ;  /* 0xff8000002c097808 */ /* 0x000fe40000000000 */
[----:B------:R-:W-:Y:S02]  /*4c80*/  ISETP.GE.AND P2, PT, R144, R233, PT ;  /* 0x000000e99000720c */ /* 0x000fe40003f46270 */
[----:B------:R-:W-:-:S02]  /*4c90*/  FMNMX3.FTZ R44, R48, R175, R193, !PT ;  /* 0x000000af302c7276 */ /* 0x000fc400078100c1 */
[----:B------:R-:W-:Y:S02]  /*4ca0*/  FSEL R48, R40, -INF , P1 ;  /* 0xff80000028307808 */ /* 0x000fe40000800000 */
[----:B------:R-:W-:Y:S02]  /*4cb0*/  FSEL R97, R49, -INF , !P3 ;  /* 0xff80000031617808 */ /* 0x000fe40005800000 */
[----:B------:R-:W-:Y:S02]  /*4cc0*/  ISETP.GE.AND P0, PT, R52, R233, PT ;  /* 0x000000e93400720c */ /* 0x000fe40003f06270 */
[----:B------:R-:W-:Y:S02]  /*4cd0*/  FSEL R40, R9, -INF , !P5 ;  /* 0xff80000009287808 */ /* 0x000fe40006800000 */
[-C--:B------:R-:W-:Y:S02]  /*4ce0*/  ISETP.GE.AND P4, PT, R144, R232.reuse, PT ;  /* 0x000000e89000720c */ /* 0x080fe40003f86270 */
[----:B------:R-:W-:-:S02]  /*4cf0*/  ISETP.GE.AND P3, PT, R0, R232, PT ;  /* 0x000000e80000720c */ /* 0x000fc40003f66270 */
[----:B------:R-:W-:Y:S02]  /*4d00*/  FSEL R45, R45, -INF , P2 ;  /* 0xff8000002d2d7808 */ /* 0x000fe40001000000 */
[----:B------:R-:W-:Y:S02]  /*4d10*/  FMNMX3.FTZ R9, R44, R167, R139, !PT ;  /* 0x000000a72c097276 */ /* 0x000fe4000781008b */
[----:B------:R-:W-:Y:S02]  /*4d20*/  FSEL R44, R41, -INF , P0 ;  /* 0xff800000292c7808 */ /* 0x000fe40000000000 */
[----:B------:R-:W-:Y:S02]  /*4d30*/  ISETP.GE.AND P2, PT, R52, R232, PT ;  /* 0x000000e83400720c */ /* 0x000fe40003f46270 */
[----:B------:R-:W-:Y:S02]  /*4d40*/  FSEL R41, R45, -INF , !P4 ;  /* 0xff8000002d297808 */ /* 0x000fe40006000000 */
[----:B------:R-:W-:-:S02]  /*4d50*/  FSEL R48, R48, -INF , !P3 ;  /* 0xff80000030307808 */ /* 0x000fc40005800000 */
[----:B------:R-:W-:Y:S02]  /*4d60*/  FMNMX3.FTZ R9, R9, R97, R40, !PT ;  /* 0x0000006109097276 */ /* 0x000fe40007810028 */
[----:B------:R-:W-:Y:S02]  /*4d70*/  FSEL R44, R44, -INF , !P2 ;  /* 0xff8000002c2c7808 */ /* 0x000fe40005000000 */
[----:B------:R-:W-:-:S04]  /*4d80*/  FMNMX3.FTZ R9, R9, R41, R48, !PT ;  /* 0x0000002909097276 */ /* 0x000fc80007810030 */
[----:B------:R-:W-:Y:S01]  /*4d90*/  FMNMX.FTZ R9, R44, R9, !PT ;  /* 0x000000092c097209 */ /* 0x000fe20007810000 */
[----:B------:R-:W-:-:S04]  /*4da0*/  IMAD R17, R212, 0x100, R155 ;  /* 0x00000100d4117824 */ /* 0x000fc800078e029b */
[----:B------:R-:W1:Y:S01]  /*4db0*/  SHFL.BFLY PT, R56, R9, 0x2, 0x1f ;  /* 0x0c401f0009387f89 */ /* 0x000e6200000e0000 */
[----:B------:R-:W-:Y:S01]  /*4dc0*/  VIADD R17, R17, 0x1 ;  /* 0x0000000111117836 */ /* 0x000fe20000000000 */
[CC--:B------:R-:W-:Y:S02]  /*4dd0*/  ISETP.GE.AND P3, PT, R124.reuse, R230.reuse, PT ;  /* 0x000000e67c00720c */ /* 0x0c0fe40003f66270 */
[CC--:B------:R-:W-:Y:S01]  /*4de0*/  ISETP.GE.AND P0, PT, R124.reuse, R231.reuse, PT ;  /* 0x000000e77c00720c */ /* 0x0c0fe20003f06270 */
[----:B------:R-:W-:Y:S01]  /*4df0*/  VIADD R124, R124, 0x8 ;  /* 0x000000087c7c7836 */ /* 0x000fe20000000000 */
[CC--:B------:R-:W-:Y:S02]  /*4e00*/  ISETP.GE.AND P2, PT, R17.reuse, R231.reuse, PT ;  /* 0x000000e71100720c */ /* 0x0c0fe40003f46270 */
[----:B------:R-:W-:Y:S01]  /*4e10*/  ISETP.GE.AND P5, PT, R17, R230, PT ;  /* 0x000000e61100720c */ /* 0x000fe20003fa6270 */
[----:B------:R-:W-:Y:S01]  /*4e20*/  IMAD R17, R212, 0x100, R155 ;  /* 0x00000100d4117824 */ /* 0x000fe200078e029b */
[----:B------:R-:W-:-:S02]  /*4e30*/  ISETP.GE.AND P1, PT, R124, R231, PT ;  /* 0x000000e77c00720c */ /* 0x000fc40003f26270 */
[-C--:B------:R-:W-:Y:S01]  /*4e40*/  ISETP.GE.AND P4, PT, R124, R230.reuse, PT ;  /* 0x000000e67c00720c */ /* 0x080fe20003f86270 */
[--C-:B------:R-:W-:Y:S01]  /*4e50*/  IMAD R124, R212, 0x100, R155.reuse ;  /* 0x00000100d47c7824 */ /* 0x100fe200078e029b */
[----:B------:R-:W-:Y:S01]  /*4e60*/  FSEL R38, R38, -INF , P0 ;  /* 0xff80000026267808 */ /* 0x000fe20000000000 */
[----:B------:R-:W-:Y:S02]  /*4e70*/  VIADD R17, R17, 0x9 ;  /* 0x0000000911117836 */ /* 0x000fe40000000000 */
[----:B------:R-:W-:Y:S01]  /*4e80*/  VIADD R124, R124, 0x10 ;  /* 0x000000107c7c7836 */ /* 0x000fe20000000000 */
[----:B------:R-:W-:Y:S01]  /*4e90*/  FSEL R38, R38, -INF , !P3 ;  /* 0xff80000026267808 */ /* 0x000fe20005800000 */
[----:B------:R-:W-:Y:S01]  /*4ea0*/  IMAD R105, R212, 0x100, R155 ;  /* 0x00000100d4697824 */ /* 0x000fe200078e029b */
[C---:B------:R-:W-:Y:S02]  /*4eb0*/  ISETP.GE.AND P0, PT, R17.reuse, R231, PT ;  /* 0x000000e71100720c */ /* 0x040fe40003f06270 */
[----:B------:R-:W-:-:S02]  /*4ec0*/  ISETP.GE.AND P3, PT, R17, R230, PT ;  /* 0x000000e61100720c */ /* 0x000fc40003f66270 */
[----:B------:R-:W-:Y:S02]  /*4ed0*/  FSEL R17, R39, -INF , P2 ;  /* 0xff80000027117808 */ /* 0x000fe40001000000 */
[----:B------:R-:W-:Y:S02]  /*4ee0*/  FSEL R39, R34, -INF , P1 ;  /* 0xff80000022277808 */ /* 0x000fe40000800000 */
[CC--:B------:R-:W-:Y:S02]  /*4ef0*/  ISETP.GE.AND P2, PT, R124.reuse, R231.reuse, PT ;  /* 0x000000e77c00720c */ /* 0x0c0fe40003f46270 */
[----:B------:R-:W-:Y:S01]  /*4f00*/  ISETP.GE.AND P1, PT, R124, R230, PT ;  /* 0x000000e67c00720c */ /* 0x000fe20003f26270 */
[----:B------:R-:W-:Y:S01]  /*4f10*/  IMAD R124, R212, 0x100, R155 ;  /* 0x00000100d47c7824 */ /* 0x000fe200078e029b */
[----:B-1----:R-:W-:Y:S01]  /*4f20*/  FMNMX.FTZ R56, R9, R56, !PT ;  /* 0x0000003809387209 */ /* 0x002fe20007810000 */
[----:B------:R-:W-:Y:S01]  /*4f30*/  VIADD R105, R105, 0x11 ;  /* 0x0000001169697836 */ /* 0x000fe20000000000 */
[----:B------:R-:W-:Y:S01]  /*4f40*/  FSEL R35, R35, -INF , P0 ;  /* 0xff80000023237808 */ /* 0x000fe20000000000 */
[----:B------:R-:W-:Y:S01]  /*4f50*/  VIADD R124, R124, 0x18 ;  /* 0x000000187c7c7836 */ /* 0x000fe20000000000 */
[----:B------:R-:W-:Y:S01]  /*4f60*/  FSEL R39, R39, -INF , !P4 ;  /* 0xff80000027277808 */ /* 0x000fe20006000000 */
[----:B------:R-:W1:Y:S01]  /*4f70*/  SHFL.BFLY PT, R45, R56, 0x1, 0x1f ;  /* 0x0c201f00382d7f89 */ /* 0x000e6200000e0000 */
[----:B------:R-:W-:-:S02]  /*4f80*/  ISETP.GE.AND P0, PT, R105, R231, PT ;  /* 0x000000e76900720c */ /* 0x000fc40003f06270 */
[-C--:B------:R-:W-:Y:S01]  /*4f90*/  ISETP.GE.AND P4, PT, R105, R230.reuse, PT ;  /* 0x000000e66900720c */ /* 0x080fe20003f86270 */
[--C-:B------:R-:W-:Y:S01]  /*4fa0*/  IMAD R105, R212, 0x100, R155.reuse ;  /* 0x00000100d4697824 */ /* 0x100fe200078e029b */
[----:B------:R-:W-:Y:S02]  /*4fb0*/  FSEL R34, R17, -INF , !P5 ;  /* 0xff80000011227808 */ /* 0x000fe40006800000 */
[----:B------:R-:W-:Y:S02]  /*4fc0*/  FSEL R17, R30, -INF , P2 ;  /* 0xff8000001e117808 */ /* 0x000fe40001000000 */
[C---:B------:R-:W-:Y:S02]  /*4fd0*/  ISETP.GE.AND P5, PT, R124.reuse, R231, PT ;  /* 0x000000e77c00720c */ /* 0x040fe40003fa6270 */
[----:B------:R-:W-:Y:S01]  /*4fe0*/  ISETP.GE.AND P2, PT, R124, R230, PT ;  /* 0x000000e67c00720c */ /* 0x000fe20003f46270 */
[----:B------:R-:W-:Y:S02]  /*4ff0*/  IMAD R124, R212, 0x100, R155 ;  /* 0x00000100d47c7824 */ /* 0x000fe400078e029b */
[----:B------:R-:W-:Y:S01]  /*5000*/  VIADD R105, R105, 0x19 ;  /* 0x0000001969697836 */ /* 0x000fe20000000000 */
[----:B------:R-:W-:Y:S01]  /*5010*/  FSEL R35, R35, -INF , !P3 ;  /* 0xff80000023237808 */ /* 0x000fe20005800000 */
[----:B------:R-:W-:Y:S01]  /*5020*/  VIADD R124, R124, 0x20 ;  /* 0x000000207c7c7836 */ /* 0x000fe20000000000 */
[----:B------:R-:W-:-:S02]  /*5030*/  FSEL R31, R31, -INF , P0 ;  /* 0xff8000001f1f7808 */ /* 0x000fc40000000000 */
[-C--:B------:R-:W-:Y:S02]  /*5040*/  ISETP.GE.AND P3, PT, R105, R231.reuse, PT ;  /* 0x000000e76900720c */ /* 0x080fe40003f66270 */
[----:B------:R-:W-:Y:S02]  /*5050*/  FSEL R17, R17, -INF , !P1 ;  /* 0xff80000011117808 */ /* 0x000fe40004800000 */
[----:B------:R-:W-:Y:S02]  /*5060*/  ISETP.GE.AND P0, PT, R124, R231, PT ;  /* 0x000000e77c00720c */ /* 0x000fe40003f06270 */
[----:B------:R-:W-:Y:S02]  /*5070*/  FSEL R9, R26, -INF , P5 ;  /* 0xff8000001a097808 */ /* 0x000fe40002800000 */
[----:B------:R-:W-:Y:S02]  /*5080*/  ISETP.GE.AND P1, PT, R105, R230, PT ;  /* 0x000000e66900720c */ /* 0x000fe40003f26270 */
[----:B------:R-:W-:-:S02]  /*5090*/  FSEL R26, R27, -INF , P3 ;  /* 0xff8000001b1a7808 */ /* 0x000fc40001800000 */
[----:B------:R-:W-:Y:S02]  /*50a0*/  ISETP.GE.AND P3, PT, R37, R231, PT ;  /* 0x000000e72500720c */ /* 0x000fe40003f66270 */
[----:B------:R-:W-:Y:S02]  /*50b0*/  ISETP.GE.AND P5, PT, R124, R230, PT ;  /* 0x000000e67c00720c */ /* 0x000fe40003fa6270 */
[----:B------:R-:W-:Y:S02]  /*50c0*/  FSEL R27, R31, -INF , !P4 ;  /* 0xff8000001f1b7808 */ /* 0x000fe40006000000 */
[----:B------:R-:W-:Y:S02]  /*50d0*/  FSEL R18, R18, -INF , P0 ;  /* 0xff80000012127808 */ /* 0x000fe40000000000 */
[----:B------:R-:W-:Y:S02]  /*50e0*/  FSEL R9, R9, -INF , !P2 ;  /* 0xff80000009097808 */ /* 0x000fe40005000000 */
[----:B------:R-:W-:-:S02]  /*50f0*/  FSEL R31, R26, -INF , !P1 ;  /* 0xff8000001a1f7808 */ /* 0x000fc40004800000 */
[-C--:B------:R-:W-:Y:S02]  /*5100*/  ISETP.GE.AND P2, PT, R37, R230.reuse, PT ;  /* 0x000000e62500720c */ /* 0x080fe40003f46270 */
[-C--:B------:R-:W-:Y:S02]  /*5110*/  ISETP.GE.AND P1, PT, R142, R231.reuse, PT ;  /* 0x000000e78e00720c */ /* 0x080fe40003f26270 */
[----:B------:R-:W-:Y:S02]  /*5120*/  FSEL R19, R19, -INF , P3 ;  /* 0xff80000013137808 */ /* 0x000fe40001800000 */
[----:B------:R-:W-:Y:S02]  /*5130*/  FSEL R37, R18, -INF , !P5 ;  /* 0xff80000012257808 */ /* 0x000fe40006800000 */
[----:B------:R-:W-:Y:S02]  /*5140*/  ISETP.GE.AND P4, PT, R145, R231, PT ;  /* 0x000000e79100720c */ /* 0x000fe40003f86270 */
[----:B------:R-:W-:-:S02]  /*5150*/  ISETP.GE.AND P5, PT, R142, R230, PT ;  /* 0x000000e68e00720c */ /* 0x000fc40003fa6270 */
[----:B------:R-:W-:Y:S02]  /*5160*/  FSEL R15, R15, -INF , P1 ;  /* 0xff8000000f0f7808 */ /* 0x000fe40000800000 */
[----:B------:R-:W-:Y:S01]  /*5170*/  FSEL R142, R19, -INF , !P2 ;  /* 0xff800000138e7808 */ /* 0x000fe20005000000 */
[----:B------:R-:W-:Y:S01]  /*5180*/  IMAD R124, R212, 0x100, R155 ;  /* 0x00000100d47c7824 */ /* 0x000fe200078e029b */
[C---:B------:R-:W-:Y:S02]  /*5190*/  ISETP.GE.AND P2, PT, R20.reuse, R231, PT ;  /* 0x000000e71400720c */ /* 0x040fe40003f46270 */
[-C--:B------:R-:W-:Y:S02]  /*51a0*/  ISETP.GE.AND P1, PT, R20, R230.reuse, PT ;  /* 0x000000e61400720c */ /* 0x080fe40003f26270 */
[----:B-1----:R-:W-:Y:S02]  /*51b0*/  FMNMX.FTZ R20, R56, R45, !PT ;  /* 0x0000002d38147209 */ /* 0x002fe40007810000 */
[----:B------:R-:W-:-:S02]  /*51c0*/  ISETP.GE.AND P0, PT, R145, R230, PT ;  /* 0x000000e69100720c */ /* 0x000fc40003f06270 */
[-C--:B------:R-:W-:Y:S02]  /*51d0*/  ISETP.GE.AND P3, PT, R140, R231.reuse, PT ;  /* 0x000000e78c00720c */ /* 0x080fe40003f66270 */
[----:B------:R-:W-:Y:S01]  /*51e0*/  FSEL R14, R14, -INF , P4 ;  /* 0xff8000000e0e7808 */ /* 0x000fe20002000000 */
[----:B------:R-:W-:Y:S01]  /*51f0*/  VIADD R124, R124, 0x39 ;  /* 0x000000397c7c7836 */ /* 0x000fe20000000000 */
[----:B------:R-:W-:Y:S01]  /*5200*/  ISETP.GE.AND P4, PT, R140, R230, PT ;  /* 0x000000e68c00720c */ /* 0x000fe20003f86270 */
[----:B--2---:R-:W-:Y:S01]  /*5210*/  FMUL.FTZ R56, R137, R20 ;  /* 0x0000001489387220 */ /* 0x004fe20000410000 */
[----:B------:R-:W-:Y:S02]  /*5220*/  FSEL R140, R14, -INF , !P0 ;  /* 0xff8000000e8c7808 */ /* 0x000fe40004000000 */
[----:B------:R-:W-:Y:S02]  /*5230*/  FSEL R10, R10, -INF , P3 ;  /* 0xff8000000a0a7808 */ /* 0x000fe40001800000 */
[----:B------:R-:W-:-:S02]  /*5240*/  ISETP.GE.AND P0, PT, R179, R231, PT ;  /* 0x000000e7b300720c */ /* 0x000fc40003f06270 */
[----:B------:R-:W-:Y:S02]  /*5250*/  FSETP.NEU.FTZ.AND P3, PT, R20, -INF , PT ;  /* 0xff8000001400780b */ /* 0x000fe40003f7d000 */
[----:B------:R-:W-:Y:S02]  /*5260*/  FSEL R145, R15, -INF , !P5 ;  /* 0xff8000000f917808 */ /* 0x000fe40006800000 */
[----:B------:R-:W-:Y:S02]  /*5270*/  FSEL R11, R11, -INF , P2 ;  /* 0xff8000000b0b7808 */ /* 0x000fe40001000000 */
[----:B------:R-:W-:Y:S02]  /*5280*/  ISETP.GE.AND P5, PT, R179, R230, PT ;  /* 0x000000e6b300720c */ /* 0x000fe40003fa6270 */
[----:B------:R-:W-:Y:S02]  /*5290*/  ISETP.GE.AND P2, PT, R124, R231, PT ;  /* 0x000000e77c00720c */ /* 0x000fe40003f46270 */
[----:B------:R-:W-:-:S02]  /*52a0*/  FSEL R179, R10, -INF , !P4 ;  /* 0xff8000000ab37808 */ /* 0x000fc40006000000 */
[----:B------:R-:W-:Y:S02]  /*52b0*/  FSEL R56, R56, RZ, P3 ;  /* 0x000000ff38387208 */ /* 0x000fe40001800000 */
[----:B------:R-:W-:Y:S02]  /*52c0*/  FSEL R6, R6, -INF , P0 ;  /* 0xff80000006067808 */ /* 0x000fe40000000000 */
[-C--:B------:R-:W-:Y:S02]  /*52d0*/  ISETP.GE.AND P4, PT, R124, R230.reuse, PT ;  /* 0x000000e67c00720c */ /* 0x080fe40003f86270 */
[C---:B------:R-:W-:Y:S02]  /*52e0*/  ISETP.GE.AND P3, PT, R136.reuse, R231, PT ;  /* 0x000000e78800720c */ /* 0x040fe40003f66270 */
[----:B------:R-:W-:Y:S02]  /*52f0*/  FSEL R124, R11, -INF , !P1 ;  /* 0xff8000000b7c7808 */ /* 0x000fe40004800000 */
[----:B------:R-:W-:-:S02]  /*5300*/  ISETP.GE.AND P1, PT, R136, R230, PT ;  /* 0x000000e68800720c */ /* 0x000fc40003f26270 */
[----:B------:R-:W-:Y:S02]  /*5310*/  FSEL R7, R7, -INF , P2 ;  /* 0xff80000007077808 */ /* 0x000fe40001000000 */
[----:B------:R-:W-:Y:S02]  /*5320*/  FSEL R136, R6, -INF , !P5 ;  /* 0xff80000006887808 */ /* 0x000fe40006800000 */
[----:B------:R-:W-:Y:S02]  /*5330*/  FSEL R6, R134, -INF , P3 ;  /* 0xff80000086067808 */ /* 0x000fe40001800000 */
[----:B------:R-:W-:Y:S02]  /*5340*/  FSEL R134, R7, -INF , !P4 ;  /* 0xff80000007867808 */ /* 0x000fe40006000000 */
[C---:B------:R-:W-:Y:S02]  /*5350*/  ISETP.GE.AND P2, PT, R185.reuse, R231, PT ;  /* 0x000000e7b900720c */ /* 0x040fe40003f46270 */
[----:B------:R-:W-:-:S02]  /*5360*/  ISETP.GE.AND P4, PT, R185, R230, PT ;  /* 0x000000e6b900720c */ /* 0x000fc40003f86270 */
[----:B------:R-:W-:Y:S02]  /*5370*/  FSEL R185, R6, -INF , !P1 ;  /* 0xff80000006b97808 */ /* 0x000fe40004800000 */
[----:B------:R-:W-:Y:S01]  /*5380*/  FMNMX3.FTZ R6, R38, R34, R39, !PT ;  /* 0x0000002226067276 */ /* 0x000fe20007810027 */
[----:B------:R-:W-:-:S03]  /*5390*/  IMAD R105, R212, 0x100, R155 ;  /* 0x00000100d4697824 */ /* 0x000fc600078e029b */
[----:B------:R-:W-:Y:S01]  /*53a0*/  FMNMX3.FTZ R6, R6, R35, R17, !PT ;  /* 0x0000002306067276 */ /* 0x000fe20007810011 */
[----:B------:R-:W-:-:S03]  /*53b0*/  VIADD R105, R105, 0x41 ;  /* 0x0000004169697836 */ /* 0x000fc60000000000 */
[----:B------:R-:W-:Y:S02]  /*53c0*/  FMNMX3.FTZ R6, R6, R27, R9, !PT ;  /* 0x0000001b06067276 */ /* 0x000fe40007810009 */
[C---:B------:R-:W-:Y:S02]  /*53d0*/  ISETP.GE.AND P0, PT, R105.reuse, R231, PT ;  /* 0x000000e76900720c */ /* 0x040fe40003f06270 */
[----:B------:R-:W-:Y:S02]  /*53e0*/  FMNMX3.FTZ R7, R6, R31, R37, !PT ;  /* 0x0000001f06077276 */ /* 0x000fe40007810025 */
[C---:B------:R-:W-:Y:S02]  /*53f0*/  ISETP.GE.AND P3, PT, R132.reuse, R231, PT ;  /* 0x000000e78400720c */ /* 0x040fe40003f66270 */
[-C--:B------:R-:W-:Y:S02]  /*5400*/  ISETP.GE.AND P1, PT, R132, R230.reuse, PT ;  /* 0x000000e68400720c */ /* 0x080fe40003f26270 */
[----:B------:R-:W-:-:S02]  /*5410*/  ISETP.GE.AND P5, PT, R105, R230, PT ;  /* 0x000000e66900720c */ /* 0x000fc40003fa6270 */
[----:B------:R-:W-:Y:S02]  /*5420*/  FSEL R132, R135, -INF , P0 ;  /* 0xff80000087847808 */ /* 0x000fe40000000000 */
[----:B------:R-:W-:Y:S02]  /*5430*/  FMNMX3.FTZ R6, R7, R142, R140, !PT ;  /* 0x0000008e07067276 */ /* 0x000fe4000781008c */
[-C--:B------:R-:W-:Y:S02]  /*5440*/  ISETP.GE.AND P0, PT, R251, R231.reuse, PT ;  /* 0x000000e7fb00720c */ /* 0x080fe40003f06270 */
[----:B------:R-:W-:Y:S02]  /*5450*/  FSEL R130, R130, -INF , P2 ;  /* 0xff80000082827808 */ /* 0x000fe40001000000 */
        /* <DEDUP_REMOVED lines=90> */
[----:B------:R-:W-:Y:S02]  /*5a00*/  ISETP.GE.AND P3, PT, R169, R231, PT ;  /* 0x000000e7a900720c */ /* 0x000fe40003f66270 */
[----:B------:R-:W-:-:S02]  /*5a10*/  FSEL R173, R95, -INF , !P1 ;  /* 0xff8000005fad7808 */ /* 0x000fc40004800000 */
[----:B------:R-:W-:Y:S02]  /*5a20*/  FSEL R91, R91, -INF , P2 ;  /* 0xff8000005b5b7808 */ /* 0x000fe40001000000 */
[----:B------:R-:W-:Y:S02]  /*5a30*/  FMNMX3.FTZ R6, R6, R203, R199, !PT ;  /* 0x000000cb06067276 */ /* 0x000fe400078100c7 */
[-C--:B------:R-:W-:Y:S02]  /*5a40*/  ISETP.GE.AND P1, PT, R169, R230.reuse, PT ;  /* 0x000000e6a900720c */ /* 0x080fe40003f26270 */
[----:B------:R-:W-:Y:S02]  /*5a50*/  FSEL R169, R90, -INF , !P5 ;  /* 0xff8000005aa97808 */ /* 0x000fe40006800000 */
[----:B------:R-:W-:Y:S02]  /*5a60*/  ISETP.GE.AND P5, PT, R163, R230, PT ;  /* 0x000000e6a300720c */ /* 0x000fe40003fa6270 */
[----:B------:R-:W-:-:S02]  /*5a70*/  FSEL R87, R87, -INF , P0 ;  /* 0xff80000057577808 */ /* 0x000fc40000000000 */
[-C--:B------:R-:W-:Y:S02]  /*5a80*/  ISETP.GE.AND P2, PT, R143, R231.reuse, PT ;  /* 0x000000e78f00720c */ /* 0x080fe40003f46270 */
[----:B------:R-:W-:Y:S02]  /*5a90*/  FSEL R86, R86, -INF , P3 ;  /* 0xff80000056567808 */ /* 0x000fe40001800000 */
[----:B------:R-:W-:Y:S02]  /*5aa0*/  FSEL R163, R91, -INF , !P4 ;  /* 0xff8000005ba37808 */ /* 0x000fe40006000000 */
[----:B------:R-:W-:Y:S02]  /*5ab0*/  ISETP.GE.AND P0, PT, R141, R231, PT ;  /* 0x000000e78d00720c */ /* 0x000fe40003f06270 */
[----:B------:R-:W-:Y:S02]  /*5ac0*/  FMNMX3.FTZ R6, R6, R191, R189, !PT ;  /* 0x000000bf06067276 */ /* 0x000fe400078100bd */
[----:B------:R-:W-:-:S02]  /*5ad0*/  ISETP.GE.AND P4, PT, R159, R231, PT ;  /* 0x000000e79f00720c */ /* 0x000fc40003f86270 */
[-C--:B------:R-:W-:Y:S02]  /*5ae0*/  ISETP.GE.AND P3, PT, R143, R230.reuse, PT ;  /* 0x000000e68f00720c */ /* 0x080fe40003f66270 */
[----:B------:R-:W-:Y:S02]  /*5af0*/  FSEL R143, R86, -INF , !P1 ;  /* 0xff800000568f7808 */ /* 0x000fe40004800000 */
[----:B------:R-:W-:Y:S02]  /*5b00*/  FSEL R82, R82, -INF , P2 ;  /* 0xff80000052527808 */ /* 0x000fe40001000000 */
[----:B------:R-:W-:Y:S02]  /*5b10*/  FSEL R78, R78, -INF , P0 ;  /* 0xff8000004e4e7808 */ /* 0x000fe40000000000 */
[----:B------:R-:W-:Y:S02]  /*5b20*/  FMNMX3.FTZ R6, R6, R187, R181, !PT ;  /* 0x000000bb06067276 */ /* 0x000fe400078100b5 */
[----:B------:R-:W-:-:S02]  /*5b30*/  ISETP.GE.AND P1, PT, R159, R230, PT ;  /* 0x000000e69f00720c */ /* 0x000fc40003f26270 */
[-C--:B------:R-:W-:Y:S02]  /*5b40*/  ISETP.GE.AND P2, PT, R174, R231.reuse, PT ;  /* 0x000000e7ae00720c */ /* 0x080fe40003f46270 */
[----:B------:R-:W-:Y:S02]  /*5b50*/  FSEL R83, R83, -INF , P4 ;  /* 0xff80000053537808 */ /* 0x000fe40002000000 */
[-C--:B------:R-:W-:Y:S02]  /*5b60*/  ISETP.GE.AND P0, PT, R171, R231.reuse, PT ;  /* 0x000000e7ab00720c */ /* 0x080fe40003f06270 */
[----:B------:R-:W-:Y:S02]  /*5b70*/  FSEL R159, R87, -INF , !P5 ;  /* 0xff800000579f7808 */ /* 0x000fe40006800000 */
[----:B------:R-:W-:Y:S02]  /*5b80*/  ISETP.GE.AND P4, PT, R172, R231, PT ;  /* 0x000000e7ac00720c */ /* 0x000fe40003f86270 */
[----:B------:R-:W-:-:S02]  /*5b90*/  ISETP.GE.AND P5, PT, R141, R230, PT ;  /* 0x000000e68d00720c */ /* 0x000fc40003fa6270 */
[----:B------:R-:W-:Y:S02]  /*5ba0*/  FSEL R141, R82, -INF , !P3 ;  /* 0xff800000528d7808 */ /* 0x000fe40005800000 */
[----:B------:R-:W-:Y:S02]  /*5bb0*/  FMNMX3.FTZ R6, R6, R173, R169, !PT ;  /* 0x000000ad06067276 */ /* 0x000fe400078100a9 */
[----:B------:R-:W-:Y:S02]  /*5bc0*/  ISETP.GE.AND P3, PT, R174, R230, PT ;  /* 0x000000e6ae00720c */ /* 0x000fe40003f66270 */
[----:B------:R-:W-:Y:S02]  /*5bd0*/  FSEL R135, R83, -INF , !P1 ;  /* 0xff80000053877808 */ /* 0x000fe40004800000 */
[----:B------:R-:W-:Y:S02]  /*5be0*/  FSEL R79, R79, -INF , P2 ;  /* 0xff8000004f4f7808 */ /* 0x000fe40001000000 */
[----:B------:R-:W-:-:S02]  /*5bf0*/  FSEL R75, R75, -INF , P0 ;  /* 0xff8000004b4b7808 */ /* 0x000fc40000000000 */
[----:B------:R-:W-:Y:S02]  /*5c00*/  ISETP.GE.AND P1, PT, R172, R230, PT ;  /* 0x000000e6ac00720c */ /* 0x000fe40003f26270 */
[-C--:B------:R-:W-:Y:S02]  /*5c10*/  ISETP.GE.AND P2, PT, R170, R231.reuse, PT ;  /* 0x000000e7aa00720c */ /* 0x080fe40003f46270 */
[----:B------:R-:W-:Y:S02]  /*5c20*/  FSEL R74, R74, -INF , P4 ;  /* 0xff8000004a4a7808 */ /* 0x000fe40002000000 */
[----:B------:R-:W-:Y:S01]  /*5c30*/  ISETP.GE.AND P0, PT, R168, R231, PT ;  /* 0x000000e7a800720c */ /* 0x000fe20003f06270 */
[--C-:B------:R-:W-:Y:S01]  /*5c40*/  FFMA.FTZ R100, R109, R137, -R56.reuse ;  /* 0x000000896d647223 */ /* 0x100fe20000010838 */
[----:B------:R-:W-:Y:S01]  /*5c50*/  FMNMX3.FTZ R6, R6, R163, R143, !PT ;  /* 0x000000a306067276 */ /* 0x000fe2000781008f */
[----:B------:R-:W-:Y:S01]  /*5c60*/  FFMA.FTZ R109, R121, R137, -R56 ;  /* 0x00000089796d7223 */ /* 0x000fe20000010838 */
[----:B------:R-:W-:-:S02]  /*5c70*/  FSEL R127, R79, -INF , !P3 ;  /* 0xff8000004f7f7808 */ /* 0x000fc40005800000 */
[----:B------:R-:W-:Y:S02]  /*5c80*/  FSEL R121, R74, -INF , !P1 ;  /* 0xff8000004a797808 */ /* 0x000fe40004800000 */
[----:B------:R-:W-:Y:S02]  /*5c90*/  ISETP.GE.AND P3, PT, R168, R230, PT ;  /* 0x000000e6a800720c */ /* 0x000fe40003f66270 */
[----:B------:R-:W-:Y:S02]  /*5ca0*/  FSEL R70, R70, -INF , P2 ;  /* 0xff80000046467808 */ /* 0x000fe40001000000 */
[----:B------:R-:W-:Y:S02]  /*5cb0*/  FSEL R71, R71, -INF , P0 ;  /* 0xff80000047477808 */ /* 0x000fe40000000000 */
[-C--:B------:R-:W-:Y:S02]  /*5cc0*/  ISETP.GE.AND P1, PT, R166, R231.reuse, PT ;  /* 0x000000e7a600720c */ /* 0x080fe40003f26270 */
[----:B------:R-:W-:-:S02]  /*5cd0*/  ISETP.GE.AND P2, PT, R165, R231, PT ;  /* 0x000000e7a500720c */ /* 0x000fc40003f46270 */
[----:B------:R-:W-:Y:S02]  /*5ce0*/  ISETP.GE.AND P0, PT, R164, R231, PT ;  /* 0x000000e7a400720c */ /* 0x000fe40003f06270 */
[----:B------:R-:W-:Y:S02]  /*5cf0*/  FSEL R131, R78, -INF , !P5 ;  /* 0xff8000004e837808 */ /* 0x000fe40006800000 */
[----:B------:R-:W-:Y:S02]  /*5d00*/  FMNMX3.FTZ R6, R6, R159, R141, !PT ;  /* 0x0000009f06067276 */ /* 0x000fe4000781008d */
[-C--:B------:R-:W-:Y:S02]  /*5d10*/  ISETP.GE.AND P5, PT, R171, R230.reuse, PT ;  /* 0x000000e6ab00720c */ /* 0x080fe40003fa6270 */
[----:B------:R-:W-:Y:S02]  /*5d20*/  FSEL R115, R71, -INF , !P3 ;  /* 0xff80000047737808 */ /* 0x000fe40005800000 */
[----:B------:R-:W-:-:S02]  /*5d30*/  ISETP.GE.AND P3, PT, R164, R230, PT ;  /* 0x000000e6a400720c */ /* 0x000fc40003f66270 */
[----:B------:R-:W-:Y:S02]  /*5d40*/  FSEL R66, R66, -INF , P1 ;  /* 0xff80000042427808 */ /* 0x000fe40000800000 */
[----:B------:R-:W-:Y:S02]  /*5d50*/  FSEL R67, R67, -INF , P2 ;  /* 0xff80000043437808 */ /* 0x000fe40001000000 */
[----:B------:R-:W-:Y:S02]  /*5d60*/  FSEL R62, R62, -INF , P0 ;  /* 0xff8000003e3e7808 */ /* 0x000fe40000000000 */
[----:B------:R-:W-:Y:S02]  /*5d70*/  ISETP.GE.AND P4, PT, R170, R230, PT ;  /* 0x000000e6aa00720c */ /* 0x000fe40003f86270 */
[-C--:B------:R-:W-:Y:S02]  /*5d80*/  ISETP.GE.AND P1, PT, R162, R231.reuse, PT ;  /* 0x000000e7a200720c */ /* 0x080fe40003f26270 */
[----:B------:R-:W-:-:S02]  /*5d90*/  ISETP.GE.AND P2, PT, R161, R231, PT ;  /* 0x000000e7a100720c */ /* 0x000fc40003f46270 */
[----:B------:R-:W-:Y:S02]  /*5da0*/  ISETP.GE.AND P0, PT, R160, R231, PT ;  /* 0x000000e7a000720c */ /* 0x000fe40003f06270 */
[----:B------:R-:W-:Y:S02]  /*5db0*/  FMNMX3.FTZ R6, R6, R135, R131, !PT ;  /* 0x0000008706067276 */ /* 0x000fe40007810083 */
[----:B------:R-:W-:Y:S02]  /*5dc0*/  FSEL R119, R75, -INF , !P5 ;  /* 0xff8000004b777808 */ /* 0x000fe40006800000 */
[----:B------:R-:W-:Y:S02]  /*5dd0*/  ISETP.GE.AND P5, PT, R166, R230, PT ;  /* 0x000000e6a600720c */ /* 0x000fe40003fa6270 */
[----:B------:R-:W-:Y:S02]  /*5de0*/  FSEL R89, R62, -INF , !P3 ;  /* 0xff8000003e597808 */ /* 0x000fe40005800000 */
[----:B------:R-:W-:-:S02]  /*5df0*/  FSEL R111, R70, -INF , !P4 ;  /* 0xff800000466f7808 */ /* 0x000fc40006000000 */
[----:B------:R-:W-:Y:S02]  /*5e00*/  ISETP.GE.AND P3, PT, R160, R230, PT ;  /* 0x000000e6a000720c */ /* 0x000fe40003f66270 */
[----:B------:R-:W-:Y:S02]  /*5e10*/  FSEL R63, R63, -INF , P1 ;  /* 0xff8000003f3f7808 */ /* 0x000fe40000800000 */
[----:B------:R-:W-:Y:S02]  /*5e20*/  FSEL R57, R58, -INF , P2 ;  /* 0xff8000003a397808 */ /* 0x000fe40001000000 */
[----:B------:R-:W-:Y:S02]  /*5e30*/  FSEL R59, R59, -INF , P0 ;  /* 0xff8000003b3b7808 */ /* 0x000fe40000000000 */
[----:B------:R-:W-:Y:S02]  /*5e40*/  FMNMX3.FTZ R6, R6, R127, R121, !PT ;  /* 0x0000007f06067276 */ /* 0x000fe40007810079 */
[----:B------:R-:W-:-:S02]  /*5e50*/  ISETP.GE.AND P1, PT, R158, R231, PT ;  /* 0x000000e79e00720c */ /* 0x000fc40003f26270 */
[----:B------:R-:W-:Y:S02]  /*5e60*/  ISETP.GE.AND P2, PT, R157, R231, PT ;  /* 0x000000e79d00720c */ /* 0x000fe40003f46270 */
[----:B------:R-:W-:Y:S02]  /*5e70*/  ISETP.GE.AND P4, PT, R165, R230, PT ;  /* 0x000000e6a500720c */ /* 0x000fe40003f86270 */
[----:B------:R-:W-:Y:S02]  /*5e80*/  FSEL R107, R66, -INF , !P5 ;  /* 0xff800000426b7808 */ /* 0x000fe40006800000 */
[----:B------:R-:W-:Y:S02]  /*5e90*/  FSEL R66, R59, -INF , !P3 ;  /* 0xff8000003b427808 */ /* 0x000fe40005800000 */
[----:B------:R-:W-:Y:S02]  /*5ea0*/  FMNMX3.FTZ R6, R6, R119, R111, !PT ;  /* 0x0000007706067276 */ /* 0x000fe4000781006f */
[----:B------:R-:W-:-:S02]  /*5eb0*/  FSEL R59, R54, -INF , P1 ;  /* 0xff800000363b7808 */ /* 0x000fc40000800000 */
[----:B------:R-:W-:Y:S02]  /*5ec0*/  FSEL R68, R55, -INF , P2 ;  /* 0xff80000037447808 */ /* 0x000fe40001000000 */
[-C--:B------:R-:W-:Y:S02]  /*5ed0*/  ISETP.GE.AND P1, PT, R147, R231.reuse, PT ;  /* 0x000000e79300720c */ /* 0x080fe40003f26270 */
[----:B------:R-:W-:Y:S02]  /*5ee0*/  ISETP.GE.AND P2, PT, R146, R231, PT ;  /* 0x000000e79200720c */ /* 0x000fe40003f46270 */
[-C--:B------:R-:W-:Y:S02]  /*5ef0*/  ISETP.GE.AND P5, PT, R162, R230.reuse, PT ;  /* 0x000000e6a200720c */ /* 0x080fe40003fa6270 */
[----:B------:R-:W-:Y:S02]  /*5f00*/  FSEL R101, R67, -INF , !P4 ;  /* 0xff80000043657808 */ /* 0x000fe40006000000 */
[----:B------:R-:W-:-:S02]  /*5f10*/  ISETP.GE.AND P4, PT, R161, R230, PT ;  /* 0x000000e6a100720c */ /* 0x000fc40003f86270 */
[----:B------:R-:W-:Y:S02]  /*5f20*/  FMNMX3.FTZ R6, R6, R115, R107, !PT ;  /* 0x0000007306067276 */ /* 0x000fe4000781006b */
[----:B------:R-:W-:Y:S02]  /*5f30*/  FSEL R87, R51, -INF , P1 ;  /* 0xff80000033577808 */ /* 0x000fe40000800000 */
[----:B------:R-:W-:Y:S02]  /*5f40*/  FSEL R85, R46, -INF , P2 ;  /* 0xff8000002e557808 */ /* 0x000fe40001000000 */
[----:B------:R-:W-:Y:S02]  /*5f50*/  FSEL R64, R63, -INF , !P5 ;  /* 0xff8000003f407808 */ /* 0x000fe40006800000 */
[C---:B------:R-:W-:Y:S02]  /*5f60*/  ISETP.GE.AND P1, PT, R0.reuse, R231, PT ;  /* 0x000000e70000720c */ /* 0x040fe40003f26270 */
[----:B------:R-:W-:-:S02]  /*5f70*/  ISETP.GE.AND P2, PT, R0, R230, PT ;  /* 0x000000e60000720c */ /* 0x000fc40003f46270 */
[-C--:B------:R-:W-:Y:S02]  /*5f80*/  ISETP.GE.AND P5, PT, R158, R230.reuse, PT ;  /* 0x000000e69e00720c */ /* 0x080fe40003fa6270 */
[----:B------:R-:W-:Y:S02]  /*5f90*/  FSEL R57, R57, -INF , !P4 ;  /* 0xff80000039397808 */ /* 0x000fe40006000000 */
[----:B------:R-:W-:Y:S02]  /*5fa0*/  ISETP.GE.AND P0, PT, R156, R231, PT ;  /* 0x000000e79c00720c */ /* 0x000fe40003f06270 */
[----:B------:R-:W-:Y:S02]  /*5fb0*/  FMNMX3.FTZ R0, R6, R101, R89, !PT ;  /* 0x0000006506007276 */ /* 0x000fe40007810059 */
[-C--:B------:R-:W-:Y:S02]  /*5fc0*/  ISETP.GE.AND P4, PT, R157, R230.reuse, PT ;  /* 0x000000e69d00720c */ /* 0x080fe40003f86270 */
[----:B------:R-:W-:-:S02]  /*5fd0*/  ISETP.GE.AND P3, PT, R156, R230, PT ;  /* 0x000000e69c00720c */ /* 0x000fc40003f66270 */
[----:B------:R-:W-:Y:S02]  /*5fe0*/  FSEL R59, R59, -INF , !P5 ;  /* 0xff8000003b3b7808 */ /* 0x000fe40006800000 */
[----:B------:R-:W-:Y:S02]  /*5ff0*/  FSEL R61, R50, -INF , P0 ;  /* 0xff800000323d7808 */ /* 0x000fe40000000000 */
[----:B------:R-:W-:Y:S02]  /*6000*/  FMNMX3.FTZ R0, R0, R64, R57, !PT ;  /* 0x0000004000007276 */ /* 0x000fe40007810039 */
[----:B------:R-:W-:Y:S02]  /*6010*/  FSEL R68, R68, -INF , !P4 ;  /* 0xff80000044447808 */ /* 0x000fe40006000000 */
[----:B------:R-:W-:Y:S02]  /*6020*/  ISETP.GE.AND P0, PT, R144, R231, PT ;  /* 0x000000e79000720c */ /* 0x000fe40003f06270 */
[----:B------:R-:W-:-:S02]  /*6030*/  ISETP.GE.AND P5, PT, R147, R230, PT ;  /* 0x000000e69300720c */ /* 0x000fc40003fa6270 */
[----:B------:R-:W-:Y:S02]  /*6040*/  ISETP.GE.AND P4, PT, R146, R230, PT ;  /* 0x000000e69200720c */ /* 0x000fe40003f86270 */
[----:B------:R-:W-:Y:S02]  /*6050*/  FSEL R61, R61, -INF , !P3 ;  /* 0xff8000003d3d7808 */ /* 0x000fe40005800000 */
[----:B------:R-:W-:Y:S02]  /*6060*/  FMNMX3.FTZ R0, R0, R66, R59, !PT ;  /* 0x0000004200007276 */ /* 0x000fe4000781003b */
[----:B------:R-:W-:Y:S02]  /*6070*/  FSEL R47, R47, -INF , P0 ;  /* 0xff8000002f2f7808 */ /* 0x000fe40000000000 */
[----:B------:R-:W-:Y:S02]  /*6080*/  ISETP.GE.AND P3, PT, R144, R230, PT ;  /* 0x000000e69000720c */ /* 0x000fe40003f66270 */
[----:B------:R-:W-:-:S02]  /*6090*/  ISETP.GE.AND P0, PT, R52, R231, PT ;  /* 0x000000e73400720c */ /* 0x000fc40003f06270 */
[----:B------:R-:W-:Y:S02]  /*60a0*/  FSEL R42, R42, -INF , P1 ;  /* 0xff8000002a2a7808 */ /* 0x000fe40000800000 */
[----:B------:R-:W-:Y:S02]  /*60b0*/  FSEL R87, R87, -INF , !P5 ;  /* 0xff80000057577808 */ /* 0x000fe40006800000 */
[----:B------:R-:W-:Y:S02]  /*60c0*/  FSEL R85, R85, -INF , !P4 ;  /* 0xff80000055557808 */ /* 0x000fe40006000000 */
[----:B------:R-:W-:Y:S02]  /*60d0*/  FMNMX3.FTZ R0, R0, R68, R61, !PT ;  /* 0x0000004400007276 */ /* 0x000fe4000781003d */
[----:B------:R-:W-:Y:S02]  /*60e0*/  ISETP.GE.AND P1, PT, R52, R230, PT ;  /* 0x000000e63400720c */ /* 0x000fe40003f26270 */
[----:B------:R-:W-:-:S02]  /*60f0*/  FSEL R43, R43, -INF , P0 ;  /* 0xff8000002b2b7808 */ /* 0x000fc40000000000 */
        /* <DEDUP_REMOVED lines=11> */
[----:B------:R-:W-:Y:S01]  /*61b0*/  FFMA.FTZ R63, R5, R137, -R56 ;  /* 0x00000089053f7223 */ /* 0x000fe20000010838 */
[----:B------:R-:W-:Y:S02]  /*61c0*/  LOP3.LUT R5, R138, 0x100, RZ, 0xc0, !PT ;  /* 0x000001008a057812 */ /* 0x000fe400078ec0ff */
        /* <DEDUP_REMOVED lines=62> */
[-CC-:B------:R-:W-:Y:S01]  /*65b0*/  FFMA.FTZ R74, R28, R137.reuse, -R56.reuse ;  /* 0x000000891c4a7223 */ /* 0x180fe20000010838 */
[-CC-:B------:R-:W-:Y:S01]  /*65c0*/  FFMA.FTZ R92, R29, R137.reuse, -R56.reuse ;  /* 0x000000891d5c7223 */ /* 0x180fe20000010838 */
[-C--:B------:R-:W-:Y:S01]  /*65d0*/  FFMA.FTZ R78, R36, R137.reuse, -R56 ;  /* 0x00000089244e7223 */ /* 0x080fe20000010838 */
[----:B------:R-:W-:Y:S01]  /*65e0*/  HMMA.16816.F32 R28, R24, R12, RZ ;  /* 0x0000000c181c723c */ /* 0x000fe200000018ff */
[----:B------:R-:W-:-:S02]  /*65f0*/  FFMA.FTZ R147, R37, R137, -R42 ;  /* 0x0000008925937223 */ /* 0x000fc4000001082a */
[----:B------:R-:W3:Y:S05]  /*6600*/  LDSM.16.MT88.4 R36, [R43+0x5800] ;  /* 0x005800002b24783b */ /* 0x000eea0000004200 */
[----:B------:R-:W-:Y:S01]  /*6610*/  HMMA.16816.F32 R24, R24, R14, RZ ;  /* 0x0000000e1818723c */ /* 0x000fe200000018ff */
[----:B-1----:R-:W-:Y:S02]  /*6620*/  F2FP.F16.F32.PACK_AB R12, R112, R125 ;  /* 0x0000007d700c723e */ /* 0x002fe400000000ff */
[----:B--2---:R-:W-:Y:S02]  /*6630*/  F2FP.F16.F32.PACK_AB R14, R117, R108 ;  /* 0x0000006c750e723e */ /* 0x004fe400000000ff */
[----:B----4-:R-:W-:-:S02]  /*6640*/  F2FP.F16.F32.PACK_AB R13, R122, R161 ;  /* 0x000000a17a0d723e */ /* 0x010fc400000000ff */
[----:B-----5:R-:W-:Y:S01]  /*6650*/  F2FP.F16.F32.PACK_AB R15, R157, R118 ;  /* 0x000000769d0f723e */ /* 0x020fe200000000ff */
[-CC-:B------:R-:W-:Y:S01]  /*6660*/  FFMA.FTZ R104, R104, R137.reuse, -R56.reuse ;  /* 0x0000008968687223 */ /* 0x180fe20000010838 */
[-C--:B------:R-:W-:Y:S01]  /*6670*/  FFMA.FTZ R113, R113, R137.reuse, -R56 ;  /* 0x0000008971717223 */ /* 0x080fe20000010838 */
[-CC-:B------:R-:W-:Y:S01]  /*6680*/  FFMA.FTZ R106, R142, R137.reuse, -R42.reuse ;  /* 0x000000898e6a7223 */ /* 0x180fe2000001082a */
[-CC-:B------:R-:W-:Y:S01]  /*6690*/  FFMA.FTZ R114, R140, R137.reuse, -R42.reuse ;  /* 0x000000898c727223 */ /* 0x180fe2000001082a */
[-C--:B------:R-:W-:Y:S02]  /*66a0*/  FFMA.FTZ R145, R145, R137.reuse, -R42 ;  /* 0x0000008991917223 */ /* 0x080fe4000001082a */
        /* <DEDUP_REMOVED lines=23> */
[----:B--2---:R-:W-:-:S02]  /*6820*/  F2FP.F16.F32.PACK_AB R12, R113, R104 ;  /* 0x00000068710c723e */ /* 0x004fc400000000ff */
[----:B---3--:R-:W-:Y:S02]  /*6830*/  F2FP.F16.F32.PACK_AB R14, R109, R100 ;  /* 0x000000646d0e723e */ /* 0x008fe400000000ff */
[----:B-----5:R-:W-:Y:S02]  /*6840*/  F2FP.F16.F32.PACK_AB R13, R106, R147 ;  /* 0x000000936a0d723e */ /* 0x020fe400000000ff */
[----:B-1----:R-:W-:Y:S01]  /*6850*/  F2FP.F16.F32.PACK_AB R15, R145, R114 ;  /* 0x00000072910f723e */ /* 0x002fe200000000ff */
        /* <DEDUP_REMOVED lines=137> */
[----:B------:R-:W-:Y:S05]  /*70f0*/  MUFU.EX2 R50, R184 ;  /* 0x000000b800327308 */ /* 0x000fea0000000800 */
[C---:B------:R-:W-:Y:S03]  /*7100*/  HMMA.16816.F32 R28, R12.reuse, R32, R28 ;  /* 0x000000200c1c723c */ /* 0x040fe6000000181c */
[----:B------:R-:W3:Y:S05]  /*7110*/  MUFU.EX2 R51, R182 ;  /* 0x000000b600337308 */ /* 0x000eea0000000800 */
[----:B------:R-:W-:Y:S01]  /*7120*/  HMMA.16816.F32 R24, R12, R34, R24 ;  /* 0x000000220c18723c */ /* 0x000fe20000001818 */
[----:B------:R-:W4:Y:S02]  /*7130*/  LDSM.16.MT88.4 R32, [R43+0x7400] ;  /* 0x007400002b20783b */ /* 0x000f240000004200 */
[----:B------:R-:W5:Y:S08]  /*7140*/  MUFU.EX2 R77, R77 ;  /* 0x0000004d004d7308 */ /* 0x000f700000000800 */
        /* <DEDUP_REMOVED lines=15> */
[----:B------:R-:W1:Y:S01]  /*7240*/  MUFU.EX2 R75, R75 ;  /* 0x0000004b004b7308 */ /* 0x000e620000000800 */
[C---:B------:R-:W-:Y:S07]  /*7250*/  HMMA.16816.F32 R8, R12.reuse, R36, R8 ;  /* 0x000000240c08723c */ /* 0x040fee0000001808 */
[----:B------:R-:W-:Y:S08]  /*7260*/  MUFU.EX2 R80, R80 ;  /* 0x0000005000507308 */ /* 0x000ff00000000800 */
[----:B------:R-:W-:Y:S01]  /*7270*/  MUFU.EX2 R73, R73 ;  /* 0x0000004900497308 */ /* 0x000fe20000000800 */
[C---:B------:R-:W-:Y:S01]  /*7280*/  HMMA.16816.F32 R4, R12.reuse, R38, R4 ;  /* 0x000000260c04723c */ /* 0x040fe20000001804 */
[----:B------:R-:W2:Y:S06]  /*7290*/  LDSM.16.MT88.4 R36, [R84+0x7400] ;  /* 0x007400005424783b */ /* 0x000eac0000004200 */
[----:B------:R-:W-:Y:S08]  /*72a0*/  MUFU.EX2 R166, R166 ;  /* 0x000000a600a67308 */ /* 0x000ff00000000800 */
[----:B------:R-:W3:Y:S08]  /*72b0*/  MUFU.EX2 R139, R139 ;  /* 0x0000008b008b7308 */ /* 0x000ef00000000800 */
[----:B------:R-:W-:Y:S08]  /*72c0*/  MUFU.EX2 R164, R164 ;  /* 0x000000a400a47308 */ /* 0x000ff00000000800 */
[----:B------:R-:W5:Y:S01]  /*72d0*/  MUFU.EX2 R163, R163 ;  /* 0x000000a300a37308 */ /* 0x000f620000000800 */
        /* <DEDUP_REMOVED lines=9> */
[----:B-----5:R-:W-:Y:S01]  /*7370*/  F2FP.F16.F32.PACK_AB R19, R163, R164 ;  /* 0x000000a4a313723e */ /* 0x020fe200000000ff */
[----:B------:R-:W-:Y:S01]  /*7380*/  FADD.FTZ R128, R128, R171 ;  /* 0x000000ab80807221 */ /* 0x000fe20000010000 */
[----:B------:R-:W-:-:S05]  /*7390*/  FFMA.FTZ R143, R143, R137, -R42 ;  /* 0x000000898f8f7223 */ /* 0x000fca000001082a */
[C---:B----4-:R-:W-:Y:S01]  /*73a0*/  HMMA.16816.F32 R8, R16.reuse, R32, R8 ;  /* 0x000000201008723c */ /* 0x050fe20000001808 */
        /* <DEDUP_REMOVED lines=19> */
[----:B------:R-:W3:Y:S01]  /*74e0*/  MUFU.EX2 R125, R135 ;  /* 0x00000087007d7308 */ /* 0x000ee20000000800 */
[----:B------:R-:W-:Y:S01]  /*74f0*/  FADD.FTZ R118, R118, R133 ;  /* 0x0000008576767221 */ /* 0x000fe20000010000 */
[----:B------:R-:W-:Y:S01]  /*7500*/  FADD.FTZ R129, R117, R108 ;  /* 0x0000006c75817221 */ /* 0x000fe20000010000 */
[----:B--2---:R-:W-:Y:S02]  /*7510*/  HMMA.16816.F32 R28, R16, R36, R28 ;  /* 0x00000024101c723c */ /* 0x004fe4000000181c */
[----:B------:R-:W-:Y:S01]  /*7520*/  FADD.FTZ R108, R157, R118 ;  /* 0x000000769d6c7221 */ /* 0x000fe20000010000 */
[----:B----4-:R-:W-:-:S05]  /*7530*/  F2FP.F16.F32.PACK_AB R36, R71, R78 ;  /* 0x0000004e4724723e */ /* 0x010fca00000000ff */
[----:B------:R-:W-:Y:S01]  /*7540*/  HMMA.16816.F32 R24, R16, R38, R24 ;  /* 0x000000261018723c */ /* 0x000fe20000001818 */
[----:B------:R-:W-:Y:S01]  /*7550*/  FADD.FTZ R16, R104, R129 ;  /* 0x0000008168107221 */ /* 0x000fe20000010000 */
[----:B-----5:R-:W-:Y:S01]  /*7560*/  F2FP.F16.F32.PACK_AB R38, R69, R76 ;  /* 0x0000004c4526723e */ /* 0x020fe200000000ff */
[----:B------:R-:W-:Y:S01]  /*7570*/  FADD.FTZ R147, R147, R108 ;  /* 0x0000006c93937221 */ /* 0x000fe20000010000 */
[----:B-1----:R-:W-:Y:S02]  /*7580*/  F2FP.F16.F32.PACK_AB R37, R168, R143 ;  /* 0x0000008fa825723e */ /* 0x002fe400000000ff */
[----:B---3--:R-:W-:Y:S01]  /*7590*/  F2FP.F16.F32.PACK_AB R39, R125, R120 ;  /* 0x000000787d27723e */ /* 0x008fe200000000ff */
[----:B------:R-:W-:Y:S02]  /*75a0*/  FADD.FTZ R113, R113, R16 ;  /* 0x0000001071717221 */ /* 0x000fe40000010000 */
[----:B------:R-:W1:Y:S01]  /*75b0*/  LDSM.16.MT88.4 R16, [R43+0x7c00] ;  /* 0x007c00002b10783b */ /* 0x000e620000004200 */
[----:B------:R-:W-:-:S03]  /*75c0*/  FADD.FTZ R147, R106, R147 ;  /* 0x000000936a937221 */ /* 0x000fc60000010000 */
[C---:B------:R-:W-:Y:S01]  /*75d0*/  HMMA.16816.F32 R8, R36.reuse, R12, R8 ;  /* 0x0000000c2408723c */ /* 0x040fe20000001808 */
        /* <DEDUP_REMOVED lines=56> */
[----:B------:R-:W1:Y:S04]  /*7960*/  LDSM.16.MT88.4 R16, [R84+0x8000] ;  /* 0x008000005410783b */ /* 0x000e680000004200 */
[----:B------:R-:W4:Y:S01]  /*7970*/  MUFU.EX2 R63, R63 ;  /* 0x0000003f003f7308 */ /* 0x000f220000000800 */
[----:B---3--:R-:W-:Y:S01]  /*7980*/  HMMA.16816.F32 R28, R36, R12, R28 ;  /* 0x0000000c241c723c */ /* 0x008fe2000000181c */
[----:B------:R-:W-:-:S06]  /*7990*/  FADD.FTZ R201, R201, R140 ;  /* 0x0000008cc9c97221 */ /* 0x000fcc0000010000 */
[----:B------:R-:W-:Y:S01]  /*79a0*/  MUFU.EX2 R47, R47 ;  /* 0x0000002f002f7308 */ /* 0x000fe20000000800 */
[----:B------:R-:W-:Y:S01]  /*79b0*/  HMMA.16816.F32 R32, R36, R14, R32 ;  /* 0x0000000e2420723c */ /* 0x000fe20000001820 */
[----:B------:R-:W-:-:S06]  /*79c0*/  FADD.FTZ R37, R45, R86 ;  /* 0x000000562d257221 */ /* 0x000fcc0000010000 */
[----:B------:R-:W3:Y:S01]  /*79d0*/  MUFU.EX2 R92, R92 ;  /* 0x0000005c005c7308 */ /* 0x000ee20000000800 */
[----:B------:R-:W-:Y:S01]  /*79e0*/  FADD.FTZ R60, R60, R37 ;  /* 0x000000253c3c7221 */ /* 0x000fe20000010000 */
[----:B------:R-:W-:Y:S01]  /*79f0*/  FADD.FTZ R37, R142, R201 ;  /* 0x000000c98e257221 */ /* 0x000fe20000010000 */
[-C--:B------:R-:W-:Y:S01]  /*7a00*/  FFMA.FTZ R175, R175, R137.reuse, -R56 ;  /* 0x00000089afaf7223 */ /* 0x080fe20000010838 */
[-CC-:B------:R-:W-:Y:S01]  /*7a10*/  FFMA.FTZ R64, R64, R137.reuse, -R42.reuse ;  /* 0x0000008940407223 */ /* 0x180fe2000001082a */
[----:B------:R-:W-:-:S03]  /*7a20*/  FFMA.FTZ R66, R66, R137, -R42 ;  /* 0x0000008942427223 */ /* 0x000fc6000001082a */
[----:B------:R-:W-:Y:S08]  /*7a30*/  MUFU.EX2 R102, R102 ;  /* 0x0000006600667308 */ /* 0x000ff00000000800 */
[----:B------:R-:W-:Y:S08]  /*7a40*/  MUFU.EX2 R123, R123 ;  /* 0x0000007b007b7308 */ /* 0x000ff00000000800 */
[----:B------:R-:W-:Y:S01]  /*7a50*/  MUFU.EX2 R110, R110 ;  /* 0x0000006e006e7308 */ /* 0x000fe20000000800 */
[-CC-:B------:R-:W-:Y:S01]  /*7a60*/  FFMA.FTZ R167, R167, R137.reuse, -R56.reuse ;  /* 0x00000089a7a77223 */ /* 0x180fe20000010838 */
[-C--:B------:R-:W-:Y:S01]  /*7a70*/  FFMA.FTZ R97, R97, R137.reuse, -R56 ;  /* 0x0000008961617223 */ /* 0x080fe20000010838 */
[-CC-:B------:R-:W-:Y:S01]  /*7a80*/  FFMA.FTZ R59, R59, R137.reuse, -R42.reuse ;  /* 0x000000893b3b7223 */ /* 0x180fe2000001082a */
[-C--:B------:R-:W-:Y:S01]  /*7a90*/  FFMA.FTZ R87, R87, R137.reuse, -R42 ;  /* 0x0000008957577223 */ /* 0x080fe2000001082a */
[-CC-:B------:R-:W-:Y:S01]  /*7aa0*/  FFMA.FTZ R40, R40, R137.reuse, -R56.reuse ;  /* 0x0000008928287223 */ /* 0x180fe20000010838 */
[-CC-:B------:R-:W-:Y:S01]  /*7ab0*/  FFMA.FTZ R41, R41, R137.reuse, -R56.reuse ;  /* 0x0000008929297223 */ /* 0x180fe20000010838 */
[-CC-:B------:R-:W-:Y:S01]  /*7ac0*/  FFMA.FTZ R48, R48, R137.reuse, -R56.reuse ;  /* 0x0000008930307223 */ /* 0x180fe20000010838 */
[----:B------:R-:W-:Y:S01]  /*7ad0*/  MUFU.EX2 R98, R111 ;  /* 0x0000006f00627308 */ /* 0x000fe20000000800 */
[-C--:B------:R-:W-:Y:S01]  /*7ae0*/  FFMA.FTZ R245, R44, R137.reuse, -R56 ;  /* 0x000000892cf57223 */ /* 0x080fe20000010838 */
[----:B------:R-:W-:Y:S01]  /*7af0*/  FFMA.FTZ R235, R79, R137, -R42 ;  /* 0x000000894feb7223 */ /* 0x000fe2000001082a */
[----:B------:R-:W-:Y:S05]  /*7b00*/  LDSM.16.MT88.4 R132, [R84+0x8c00] ;  /* 0x008c00005484783b */ /* 0x000fea0000004200 */
[----:B------:R-:W5:Y:S08]  /*7b10*/  MUFU.EX2 R103, R115 ;  /* 0x0000007300677308 */ /* 0x000f700000000800 */
[----:B------:R-:W-:Y:S08]  /*7b20*/  MUFU.EX2 R94, R94 ;  /* 0x0000005e005e7308 */ /* 0x000ff00000000800 */
[----:B------:R-:W2:Y:S01]  /*7b30*/  MUFU.EX2 R95, R101 ;  /* 0x00000065005f7308 */ /* 0x000ea20000000800 */
[----:B------:R-:W-:Y:S01]  /*7b40*/  FADD.FTZ R49, R49, R60 ;  /* 0x0000003c31317221 */ /* 0x000fe20000010000 */
[----:B------:R-:W-:Y:S01]  /*7b50*/  FADD.FTZ R144, R144, R37 ;  /* 0x0000002590907221 */ /* 0x000fe20000010000 */
[----:B----4-:R-:W-:Y:S01]  /*7b60*/  F2FP.F16.F32.PACK_AB R12, R63, R70 ;  /* 0x000000463f0c723e */ /* 0x010fe200000000ff */
[----:B------:R-:W4:Y:S01]  /*7b70*/  LDSM.16.MT88.4 R36, [R43+0x8400] ;  /* 0x008400002b24783b */ /* 0x000f220000004200 */
[----:B------:R-:W-:Y:S01]  /*7b80*/  FADD.FTZ R62, R62, R49 ;  /* 0x000000313e3e7221 */ /* 0x000fe20000010000 */
[----:B------:R-:W-:Y:S01]  /*7b90*/  FADD.FTZ R144, R207, R144 ;  /* 0x00000090cf907221 */ /* 0x000fe20000010000 */
[----:B---3--:R-:W-:-:S02]  /*7ba0*/  F2FP.F16.F32.PACK_AB R14, R92, R47 ;  /* 0x0000002f5c0e723e */ /* 0x008fc400000000ff */
[----:B-----5:R-:W-:Y:S01]  /*7bb0*/  F2FP.F16.F32.PACK_AB R13, R103, R98 ;  /* 0x00000062670d723e */ /* 0x020fe200000000ff */
[----:B------:R-:W-:Y:S01]  /*7bc0*/  FADD.FTZ R53, R53, R62 ;  /* 0x0000003e35357221 */ /* 0x000fe20000010000 */
[----:B------:R-:W-:Y:S01]  /*7bd0*/  FADD.FTZ R193, R193, R144 ;  /* 0x00000090c1c17221 */ /* 0x000fe20000010000 */
[----:B--2---:R-:W-:Y:S02]  /*7be0*/  F2FP.F16.F32.PACK_AB R15, R95, R94 ;  /* 0x0000005e5f0f723e */ /* 0x004fe400000000ff */
[----:B------:R-:W-:Y:S01]  /*7bf0*/  FADD.FTZ R53, R58, R53 ;  /* 0x000000353a357221 */ /* 0x000fe20000010000 */
[----:B------:R-:W-:Y:S01]  /*7c00*/  FADD.FTZ R146, R146, R193 ;  /* 0x000000c192927221 */ /* 0x000fe20000010000 */
[-CC-:B------:R-:W-:Y:S01]  /*7c10*/  FFMA.FTZ R45, R89, R137.reuse, -R42.reuse ;  /* 0x00000089592d7223 */ /* 0x180fe2000001082a */
[----:B------:R-:W-:Y:S01]  /*7c20*/  FFMA.FTZ R49, R57, R137, -R42 ;  /* 0x0000008939317223 */ /* 0x000fe2000001082a */
[----:B------:R-:W-:Y:S01]  /*7c30*/  FADD.FTZ R58, R54, R53 ;  /* 0x00000035363a7221 */ /* 0x000fe20000010000 */
[----:B------:R-:W-:Y:S01]  /*7c40*/  HMMA.16816.F32 R8, R12, R24, R8 ;  /* 0x000000180c08723c */ /* 0x000fe20000001808 */
[----:B------:R-:W-:-:S02]  /*7c50*/  FADD.FTZ R205, R205, R146 ;  /* 0x00000092cdcd7221 */ /* 0x000fc40000010000 */
[----:B------:R-:W-:-:S05]  /*7c60*/  FADD.FTZ R55, R55, R58 ;  /* 0x0000003a37377221 */ /* 0x000fca0000010000 */
[----:B------:R-:W-:Y:S01]  /*7c70*/  HMMA.16816.F32 R4, R12, R26, R4 ;  /* 0x0000001a0c04723c */ /* 0x000fe20000001804 */
[----:B------:R-:W2:Y:S01]  /*7c80*/  LDSM.16.MT88.4 R24, [R84+0x8400] ;  /* 0x008400005418783b */ /* 0x000ea20000004200 */
[----:B------:R-:W-:Y:S01]  /*7c90*/  FADD.FTZ R156, R156, R205 ;  /* 0x000000cd9c9c7221 */ /* 0x000fe20000010000 */
[----:B------:R-:W3:Y:S01]  /*7ca0*/  MUFU.EX2 R175, R175 ;  /* 0x000000af00af7308 */ /* 0x000ee20000000800 */
[----:B------:R-:W-:Y:S02]  /*7cb0*/  FADD.FTZ R50, R50, R55 ;  /* 0x0000003732327221 */ /* 0x000fe40000010000 */
[----:B------:R-:W-:-:S05]  /*7cc0*/  FADD.FTZ R199, R199, R156 ;  /* 0x0000009cc7c77221 */ /* 0x000fca0000010000 */
[----:B------:R-:W-:Y:S01]  /*7cd0*/  MUFU.EX2 R45, R45 ;  /* 0x0000002d002d7308 */ /* 0x000fe20000000800 */
[----:B------:R-:W-:Y:S01]  /*7ce0*/  FADD.FTZ R51, R51, R50 ;  /* 0x0000003233337221 */ /* 0x000fe20000010000 */
[----:B------:R-:W-:-:S06]  /*7cf0*/  FADD.FTZ R199, R160, R199 ;  /* 0x000000c7a0c77221 */ /* 0x000fcc0000010000 */
[----:B------:R-:W5:Y:S08]  /*7d00*/  MUFU.EX2 R60, R64 ;  /* 0x00000040003c7308 */ /* 0x000f700000000800 */
[----:B------:R-:W-:Y:S08]  /*7d10*/  MUFU.EX2 R49, R49 ;  /* 0x0000003100317308 */ /* 0x000ff00000000800 */
[----:B------:R-:W4:Y:S01]  /*7d20*/  MUFU.EX2 R54, R66 ;  /* 0x0000004200367308 */ /* 0x000f220000000800 */
[----:B------:R-:W-:Y:S01]  /*7d30*/  FADD.FTZ R46, R46, R51 ;  /* 0x000000332e2e7221 */ /* 0x000fe20000010000 */
[----:B------:R-:W-:Y:S01]  /*7d40*/  FADD.FTZ R162, R162, R199 ;  /* 0x000000c7a2a27221 */ /* 0x000fe20000010000 */
[----:B-1----:R-:W-:Y:S02]  /*7d50*/  HMMA.16816.F32 R28, R12, R16, R28 ;  /* 0x000000100c1c723c */ /* 0x002fe4000000181c */
[----:B------:R-:W-:Y:S01]  /*7d60*/  FADD.FTZ R77, R77, R46 ;  /* 0x0000002e4d4d7221 */ /* 0x000fe20000010000 */
[----:B------:R-:W-:-:S03]  /*7d70*/  FADD.FTZ R187, R187, R162 ;  /* 0x000000a2bbbb7221 */ /* 0x000fc60000010000 */
[----:B------:R-:W-:Y:S01]  /*7d80*/  FADD.FTZ R82, R82, R77 ;  /* 0x0000004d52527221 */ /* 0x000fe20000010000 */
[----:B------:R-:W-:Y:S01]  /*7d90*/  FADD.FTZ R166, R166, R187 ;  /* 0x000000bba6a67221 */ /* 0x000fe20000010000 */
[----:B------:R-:W-:Y:S01]  /*7da0*/  HMMA.16816.F32 R32, R12, R18, R32 ;  /* 0x000000120c20723c */ /* 0x000fe20000001820 */
[----:B------:R-:W-:Y:S01]  /*7db0*/  F2FP.F16.F32.PACK_AB R12, R123, R102 ;  /* 0x000000667b0c723e */ /* 0x000fe200000000ff */
[----:B------:R-:W1:Y:S01]  /*7dc0*/  LDSM.16.MT88.4 R16, [R43+0x8800] ;  /* 0x008800002b10783b */ /* 0x000e620000004200 */
[----:B---3--:R-:W-:Y:S02]  /*7dd0*/  F2FP.F16.F32.PACK_AB R14, R175, R110 ;  /* 0x0000006eaf0e723e */ /* 0x008fe400000000ff */
[----:B-----5:R-:W-:Y:S02]  /*7de0*/  F2FP.F16.F32.PACK_AB R13, R60, R45 ;  /* 0x0000002d3c0d723e */ /* 0x020fe400000000ff */
[----:B----4-:R-:W-:Y:S01]  /*7df0*/  F2FP.F16.F32.PACK_AB R15, R54, R49 ;  /* 0x00000031360f723e */ /* 0x010fe200000000ff */
[----:B------:R-:W-:Y:S01]  /*7e00*/  FADD.FTZ R75, R75, R82 ;  /* 0x000000524b4b7221 */ /* 0x000fe20000010000 */
[----:B------:R-:W-:Y:S01]  /*7e10*/  FADD.FTZ R139, R139, R166 ;  /* 0x000000a68b8b7221 */ /* 0x000fe20000010000 */
[----:B------:R-:W-:-:S02]  /*7e20*/  FFMA.FTZ R51, R68, R137, -R42 ;  /* 0x0000008944337223 */ /* 0x000fc4000001082a */
[----:B------:R-:W-:Y:S02]  /*7e30*/  FADD.FTZ R80, R80, R75 ;  /* 0x0000004b50507221 */ /* 0x000fe40000010000 */
[C---:B------:R-:W-:Y:S01]  /*7e40*/  HMMA.16816.F32 R8, R12.reuse, R36, R8 ;  /* 0x000000240c08723c */ /* 0x040fe20000001808 */
[----:B------:R-:W-:Y:S01]  /*7e50*/  FADD.FTZ R36, R164, R139 ;  /* 0x0000008ba4247221 */ /* 0x000fe20000010000 */
[----:B------:R-:W-:Y:S01]  /*7e60*/  FFMA.FTZ R46, R61, R137, -R42 ;  /* 0x000000893d2e7223 */ /* 0x000fe2000001082a */
[----:B------:R-:W-:Y:S02]  /*7e70*/  FADD.FTZ R73, R73, R80 ;  /* 0x0000005049497221 */ /* 0x000fe40000010000 */
[----:B------:R-:W-:Y:S01]  /*7e80*/  FADD.FTZ R36, R163, R36 ;  /* 0x00000024a3247221 */ /* 0x000fe20000010000 */
[----:B------:R-:W-:Y:S01]  /*7e90*/  MUFU.EX2 R136, R136 ;  /* 0x0000008800887308 */ /* 0x000fe20000000800 */
[----:B------:R-:W-:Y:S01]  /*7ea0*/  FADD.FTZ R78, R78, R73 ;  /* 0x000000494e4e7221 */ /* 0x000fe20000010000 */
[----:B--2---:R-:W-:Y:S01]  /*7eb0*/  HMMA.16816.F32 R28, R12, R24, R28 ;  /* 0x000000180c1c723c */ /* 0x004fe2000000181c */
        /* <DEDUP_REMOVED lines=15> */
[----:B------:R-:W3:Y:S01]  /*7fb0*/  LDSM.16.MT88.4 R140, [R43+0x8c00] ;  /* 0x008c00002b8c783b */ /* 0x000ee20000004200 */
[----:B------:R-:W-:Y:S01]  /*7fc0*/  FADD.FTZ R69, R69, R76 ;  /* 0x0000004c45457221 */ /* 0x000fe20000010000 */
[----:B------:R-:W-:Y:S01]  /*7fd0*/  FADD.FTZ R120, R125, R120 ;  /* 0x000000787d787221 */ /* 0x000fe20000010000 */
[----:B--2---:R-:W-:-:S02]  /*7fe0*/  F2FP.F16.F32.PACK_AB R12, R167, R136 ;  /* 0x00000088a70c723e */ /* 0x004fc400000000ff */
[----:B------:R-:W-:Y:S01]  /*7ff0*/  FADD.FTZ R74, R74, R69 ;  /* 0x000000454a4a7221 */ /* 0x000fe20000010000 */
[----:B------:R-:W-:Y:S01]  /*8000*/  FADD.FTZ R117, R117, R120 ;  /* 0x0000007875757221 */ /* 0x000fe20000010000 */
[----:B----4-:R-:W-:Y:S02]  /*8010*/  F2FP.F16.F32.PACK_AB R14, R97, R158 ;  /* 0x0000009e610e723e */ /* 0x010fe400000000ff */
[----:B-----5:R-:W-:Y:S01]  /*8020*/  F2FP.F16.F32.PACK_AB R13, R51, R50 ;  /* 0x00000032330d723e */ /* 0x020fe200000000ff */
[----:B------:R-:W-:Y:S01]  /*8030*/  FADD.FTZ R67, R67, R74 ;  /* 0x0000004a43437221 */ /* 0x000fe20000010000 */
[----:B-1----:R-:W-:Y:S01]  /*8040*/  F2FP.F16.F32.PACK_AB R15, R25, R46 ;  /* 0x0000002e190f723e */ /* 0x002fe200000000ff */
[----:B------:R-:W-:Y:S02]  /*8050*/  FADD.FTZ R117, R104, R117 ;  /* 0x0000007568757221 */ /* 0x000fe40000010000 */
[----:B------:R-:W-:Y:S01]  /*8060*/  FADD.FTZ R72, R72, R67 ;  /* 0x0000004348487221 */ /* 0x000fe20000010000 */
[-CC-:B------:R-:W-:Y:S01]  /*8070*/  FFMA.FTZ R24, R85, R137.reuse, -R42.reuse ;  /* 0x0000008955187223 */ /* 0x180fe2000001082a */
[-CC-:B------:R-:W-:Y:S01]  /*8080*/  FFMA.FTZ R27, R83, R137.reuse, -R42.reuse ;  /* 0x00000089531b7223 */ /* 0x180fe2000001082a */
        /* <DEDUP_REMOVED lines=28> */
[----:B-1----:R-:W-:Y:S02]  /*8250*/  F2FP.F16.F32.PACK_AB R12, R41, R40 ;  /* 0x00000028290c723e */ /* 0x002fe400000000ff */
[----:B--2---:R-:W-:Y:S02]  /*8260*/  F2FP.F16.F32.PACK_AB R14, R245, R48 ;  /* 0x00000030f50e723e */ /* 0x004fe400000000ff */
[----:B----4-:R-:W-:Y:S02]  /*8270*/  F2FP.F16.F32.PACK_AB R13, R27, R24 ;  /* 0x000000181b0d723e */ /* 0x010fe400000000ff */
[----:B-----5:R-:W-:Y:S01]  /*8280*/  F2FP.F16.F32.PACK_AB R15, R235, R16 ;  /* 0x00000010eb0f723e */ /* 0x020fe200000000ff */
        /* <DEDUP_REMOVED lines=18> */
[----:B------:R-:W-:Y:S01]  /*83b0*/  HMMA.16816.F32 R136, R12, R132, R28 ;  /* 0x000000840c88723c */ /* 0x000fe2000000181c */
[----:B------:R-:W-:Y:S01]  /*83c0*/  FADD.FTZ R48, R48, R41 ;  /* 0x0000002930307221 */ /* 0x000fe20000010000 */
[----:B------:R-:W-:Y:S01]  /*83d0*/  BSSY B2, `(.L_x_4835) ;  /* 0x0000639000027945 */ /* 0x000fe20003800000 */
[----:B------:R-:W-:Y:S02]  /*83e0*/  FADD.FTZ R16, R16, R27 ;  /* 0x0000001b10107221 */ /* 0x000fe40000010000 */
[----:B------:R-:W-:-:S03]  /*83f0*/  FADD.FTZ R245, R245, R48 ;  /* 0x00000030f5f57221 */ /* 0x000fc60000010000 */
[----:B------:R-:W-:Y:S01]  /*8400*/  HMMA.16816.F32 R140, R12, R142, R4 ;  /* 0x0000008e0c8c723c */ /* 0x000fe20000001804 */
[----:B------:R-:W-:-:S07]  /*8410*/  FADD.FTZ R235, R235, R16 ;  /* 0x00000010ebeb7221 */ /* 0x000fce0000010000 */
        /* <DEDUP_REMOVED lines=71> */
.L_x_4838:
        /* <DEDUP_REMOVED lines=8> */
.L_x_4839:
[----:B------:R-:W-:Y:S05]  /*8910*/  BSYNC.RECONVERGENT B0 ;  /* 0x0000000000007941 */ /* 0x000fea0003800200 */
.L_x_4837:
[C---:B------:R-:W-:Y:S01]  /*8920*/  IMAD.SHL.U32 R5, R22.reuse, 0x40, RZ ;  /* 0x0000004016057824 */ /* 0x040fe200078e00ff */
[----:B------:R-:W-:Y:S01]  /*8930*/  SHF.L.U64.HI R4, R22, 0x6, R23 ;  /* 0x0000000616047819 */ /* 0x000fe20000010217 */
[----:B------:R-:W-:Y:S01]  /*8940*/  @!PT LDS RZ, [RZ] ;  /* 0x00000000fffff984 */ /* 0x000fe20000000800 */
[----:B------:R-:W-:Y:S01]  /*8950*/  @!PT LDS RZ, [RZ] ;  /* 0x00000000fffff984 */ /* 0x000fe20000000800 */
[----:B------:R-:W-:Y:S01]  /*8960*/  @!PT LDS RZ, [RZ] ;  /* 0x00000000fffff984 */ /* 0x000fe20000000800 */
[----:B------:R-:W-:Y:S01]  /*8970*/  LDGSTS.E.BYPASS.LTC128B.128 [R149+0x5000], desc[UR4][R220.64] ;  /* 0x05000000dc957fae */ /* 0x000fe2000b981a04 */
[----:B------:R-:W-:Y:S01]  /*8980*/  IMAD.IADD R204, R208, 0x1, R52 ;  /* 0x00000001d0cc7824 */ /* 0x000fe200078e0234 */
[----:B------:R-:W-:Y:S01]  /*8990*/  IADD3 R211, PT, PT, R153, R52, RZ ;  /* 0x0000003499d37210 */ /* 0x000fe20007ffe0ff */
[----:B------:R-:W-:Y:S01]  /*89a0*/  BSSY.RECONVERGENT B1, `(.L_x_4840) ;  /* 0x00000e4000017945 */ /* 0x000fe20003800200 */
        /* <DEDUP_REMOVED lines=10> */
[----:B------:R-:W-:Y:S01]  /*8a50*/  IMAD.X R9, R7, 0x1, R4, P1 ;  /* 0x0000000107097824 */ /* 0x000fe200008e0604 */
[----:B------:R2:W-:Y:S02]  /*8a60*/  LDGSTS.E.BYPASS.LTC128B.128 [R149+0x6800], desc[UR4][R6.64] ;  /* 0x0680000006957fae */ /* 0x0005e4000b981a04 */
[----:B------:R-:W-:-:S02]  /*8a70*/  IADD3 R18, P1, PT, R16, R5, RZ ;  /* 0x0000000510127210 */ /* 0x000fc40007f3e0ff */
[----:B------:R-:W-:Y:S01]  /*8a80*/  IADD3.X R17, PT, PT, R9, R4, RZ, P0, !PT ;  /* 0x0000000409117210 */ /* 0x000fe200007fe4ff */
[----:B------:R-:W-:Y:S01]  /*8a90*/  LDGSTS.E.BYPASS.LTC128B.128 [R149+0x7000], desc[UR4][R8.64] ;  /* 0x0700000008957fae */ /* 0x000fe2000b981a04 */
[----:B------:R-:W-:-:S03]  /*8aa0*/  IADD3 R28, P0, PT, R18, R5, RZ ;  /* 0x00000005121c7210 */ /* 0x000fc60007f1e0ff */
        /* <DEDUP_REMOVED lines=120> */
[----:B------:R-:W-:-:S04]  /*9230*/  LOP3.LUT R161, R161, R167, RZ, 0x3c, !PT ;  /* 0x000000a7a1a17212 */ /* 0x000fc800078e3cff */
[----:B------:R-:W-:-:S03]  /*9240*/  ISETP.GE.AND P4, PT, R161, RZ, PT ;  /* 0x000000ffa100720c */ /* 0x000fc60003f86270 */
        /* <DEDUP_REMOVED lines=52> */
.L_x_4843:
        /* <DEDUP_REMOVED lines=8> */
.L_x_4844:
[----:B------:R-:W-:Y:S05]  /*9610*/  BSYNC.RECONVERGENT B0 ;  /* 0x0000000000007941 */ /* 0x000fea0003800200 */
.L_x_4842:
        /* <DEDUP_REMOVED lines=28> */
.L_x_4841:
[----:B------:R-:W-:Y:S05]  /*97e0*/  BSYNC.RECONVERGENT B1 ;  /* 0x0000000000017941 */ /* 0x000fea0003800200 */
.L_x_4840:
[----:B-1----:R-:W-:Y:S02]  /*97f0*/  LOP3.LUT R176, R160, R155, RZ, 0xfc, !PT ;  /* 0x0000009ba0b07212 */ /* 0x002fe400078efcff */
[----:B------:R-:W-:-:S03]  /*9800*/  LOP3.LUT R149, R21, 0x120, R154, 0xf8, !PT ;  /* 0x0000012015957812 */ /* 0x000fc600078ef89a */
[C---:B------:R-:W-:Y:S02]  /*9810*/  VIADD R160, R176.reuse, 0xfffffe00 ;  /* 0xfffffe00b0a07836 */ /* 0x040fe40000000000 */
[----:B------:R-:W-:Y:S02]  /*9820*/  IMAD R149, R149, 0x2, R210 ;  /* 0x0000000295957824 */ /* 0x000fe400078e02d2 */
[----:B------:R-:W-:Y:S01]  /*9830*/  VIADD R153, R176, 0xfffffe01 ;  /* 0xfffffe01b0997836 */ /* 0x000fe20000000000 */
[C---:B------:R-:W-:Y:S01]  /*9840*/  ISETP.GE.AND P3, PT, R160.reuse, R233, PT ;  /* 0x000000e9a000720c */ /* 0x040fe20003f66270 */
[C---:B------:R-:W-:Y:S01]  /*9850*/  VIADD R154, R149.reuse, 0x5000 ;  /* 0x00005000959a7836 */ /* 0x040fe20000000000 */
[----:B------:R-:W-:Y:S01]  /*9860*/  ISETP.GE.AND P1, PT, R160, R232, PT ;  /* 0x000000e8a000720c */ /* 0x000fe20003f26270 */
[----:B------:R-:W-:Y:S01]  /*9870*/  VIADD R21, R149, 0x5020 ;  /* 0x0000502095157836 */ /* 0x000fe20000000000 */
[----:B------:R-:W-:Y:S01]  /*9880*/  FSEL R44, R44, -INF , P3 ;  /* 0xff8000002c2c7808 */ /* 0x000fe20001800000 */
[----:B------:R-:W-:Y:S01]  /*9890*/  @P2 VIADD R21, R154, 0xffffffe0 ;  /* 0xffffffe09a152836 */ /* 0x000fe20000000000 */
[----:B------:R-:W-:-:S02]  /*98a0*/  ISETP.GE.AND P5, PT, R160, R231, PT ;  /* 0x000000e7a000720c */ /* 0x000fc40003fa6270 */
[----:B------:R-:W-:Y:S02]  /*98b0*/  FSEL R167, R44, -INF , !P1 ;  /* 0xff8000002ca77808 */ /* 0x000fe40004800000 */
[----:B------:R-:W2:Y:S01]  /*98c0*/  LD.E R44, desc[UR4][R2.64+0xdc] ;  /* 0x0000dc04022c7980 */ /* 0x000ea2000c101900 */
[C---:B------:R-:W-:Y:S01]  /*98d0*/  VIADD R154, R176.reuse, 0xfffffe08 ;  /* 0xfffffe08b09a7836 */ /* 0x040fe20000000000 */
[-C--:B------:R-:W-:Y:S01]  /*98e0*/  ISETP.GE.AND P2, PT, R153, R233.reuse, PT ;  /* 0x000000e99900720c */ /* 0x080fe20003f46270 */
[----:B------:R-:W-:Y:S01]  /*98f0*/  VIADD R201, R176, 0xfffffe09 ;  /* 0xfffffe09b0c97836 */ /* 0x000fe20000000000 */
[----:B------:R-:W-:Y:S01]  /*9900*/  ISETP.GE.AND P4, PT, R160, R230, PT ;  /* 0x000000e6a000720c */ /* 0x000fe20003f86270 */
[----:B------:R-:W-:Y:S01]  /*9910*/  VIADD R199, R176, 0xfffffe10 ;  /* 0xfffffe10b0c77836 */ /* 0x000fe20000000000 */
        /* <DEDUP_REMOVED lines=8> */
[----:B------:R-:W-:Y:S01]  /*99a0*/  ISETP.GE.AND P5, PT, R199, R233, PT ;  /* 0x000000e9c700720c */ /* 0x000fe20003fa6270 */
[C---:B------:R-:W-:Y:S01]  /*99b0*/  VIADD R197, R176.reuse, 0xfffffe11 ;  /* 0xfffffe11b0c57836 */ /* 0x040fe20000000000 */
[----:B------:R-:W-:Y:S01]  /*99c0*/  FSEL R181, R45, -INF , !P6 ;  /* 0xff8000002db57808 */ /* 0x000fe20007000000 */
[C---:B------:R-:W-:Y:S01]  /*99d0*/  VIADD R169, R176.reuse, 0xfffffe29 ;  /* 0xfffffe29b0a97836 */ /* 0x040fe20000000000 */
[-C--:B------:R-:W-:Y:S02]  /*99e0*/  ISETP.GE.AND P6, PT, R201, R232.reuse, PT ;  /* 0x000000e8c900720c */ /* 0x080fe40003fc6270 */
[----:B------:R-:W-:Y:S01]  /*99f0*/  FSEL R41, R41, -INF , P2 ;  /* 0xff80000029297808 */ /* 0x000fe20001000000 */
[----:B------:R-:W-:Y:S01]  /*9a00*/  VIADD R177, R176, 0xfffffe18 ;  /* 0xfffffe18b0b17836 */ /* 0x000fe20000000000 */
[----:B------:R-:W-:Y:S01]  /*9a10*/  FSEL R170, R40, -INF , !P4 ;  /* 0xff80000028aa7808 */ /* 0x000fe20006000000 */
[----:B------:R-:W-:Y:S01]  /*9a20*/  VIADD R183, R176, 0xfffffe20 ;  /* 0xfffffe20b0b77836 */ /* 0x000fe20000000000 */
[----:B------:R-:W-:-:S02]  /*9a30*/  ISETP.GE.AND P4, PT, R199, R232, PT ;  /* 0x000000e8c700720c */ /* 0x000fc40003f86270 */
[----:B------:R-:W-:Y:S01]  /*9a40*/  FSEL R36, R36, -INF , P5 ;  /* 0xff80000024247808 */ /* 0x000fe20002800000 */
[----:B------:R-:W-:Y:S01]  /*9a50*/  VIADD R175, R176, 0xfffffe19 ;  /* 0xfffffe19b0af7836 */ /* 0x000fe20000000000 */
[----:B------:R-:W-:Y:S01]  /*9a60*/  FSEL R178, R41, -INF , !P6 ;  /* 0xff80000029b27808 */ /* 0x000fe20007000000 */
[----:B------:R-:W-:Y:S01]  /*9a70*/  IMAD.MOV.U32 R41, RZ, RZ, R169 ;  /* 0x000000ffff297224 */ /* 0x000fe200078e00a9 */
[-C--:B------:R-:W-:Y:S02]  /*9a80*/  ISETP.GE.AND P2, PT, R197, R233.reuse, PT ;  /* 0x000000e9c500720c */ /* 0x080fe40003f46270 */
[----:B------:R-:W-:Y:S01]  /*9a90*/  FSEL R169, R36, -INF , !P4 ;  /* 0xff80000024a97808 */ /* 0x000fe20006000000 */
[----:B------:R-:W-:Y:S01]  /*9aa0*/  IMAD.MOV.U32 R36, RZ, RZ, R183 ;  /* 0x000000ffff247224 */ /* 0x000fe200078e00b7 */
[----:B------:R-:W-:Y:S01]  /*9ab0*/  ISETP.GE.AND P5, PT, R177, R233, PT ;  /* 0x000000e9b100720c */ /* 0x000fe20003fa6270 */
[----:B------:R-:W-:Y:S01]  /*9ac0*/  VIADD R192, R176, 0xfffffe21 ;  /* 0xfffffe21b0c07836 */ /* 0x000fe20000000000 */
[----:B------:R-:W-:-:S02]  /*9ad0*/  ISETP.GE.AND P6, PT, R197, R232, PT ;  /* 0x000000e8c500720c */ /* 0x000fc40003fc6270 */
[----:B------:R-:W-:Y:S02]  /*9ae0*/  FSEL R37, R37, -INF , P2 ;  /* 0xff80000025257808 */ /* 0x000fe40001000000 */
[-C--:B------:R-:W-:Y:S01]  /*9af0*/  ISETP.GE.AND P2, PT, R175, R233.reuse, PT ;  /* 0x000000e9af00720c */ /* 0x080fe20003f46270 */
[----:B------:R-:W-:Y:S01]  /*9b00*/  VIADD R184, R176, 0xfffffe28 ;  /* 0xfffffe28b0b87836 */ /* 0x000fe20000000000 */
[----:B------:R-:W-:Y:S02]  /*9b10*/  ISETP.GE.AND P4, PT, R177, R232, PT ;  /* 0x000000e8b100720c */ /* 0x000fe40003f86270 */
[----:B------:R-:W-:Y:S02]  /*9b20*/  FSEL R32, R32, -INF , P5 ;  /* 0xff80000020207808 */ /* 0x000fe40002800000 */
[----:B------:R-:W-:Y:S02]  /*9b30*/  ISETP.GE.AND P5, PT, R36, R233, PT ;  /* 0x000000e92400720c */ /* 0x000fe40003fa6270 */
[----:B------:R-:W-:-:S02]  /*9b40*/  FSEL R45, R37, -INF , !P6 ;  /* 0xff800000252d7808 */ /* 0x000fc40007000000 */
[-C--:B------:R-:W-:Y:S02]  /*9b50*/  ISETP.GE.AND P6, PT, R175, R232.reuse, PT ;  /* 0x000000e8af00720c */ /* 0x080fe40003fc6270 */
[----:B------:R-:W-:Y:S02]  /*9b60*/  FSEL R33, R33, -INF , P2 ;  /* 0xff80000021217808 */ /* 0x000fe40001000000 */
[----:B------:R-:W-:Y:S02]  /*9b70*/  FSEL R40, R32, -INF , !P4 ;  /* 0xff80000020287808 */ /* 0x000fe40006000000 */
[----:B------:R-:W-:Y:S01]  /*9b80*/  ISETP.GE.AND P2, PT, R192, R233, PT ;  /* 0x000000e9c000720c */ /* 0x000fe20003f46270 */
[----:B------:R-:W-:Y:S01]  /*9b90*/  VIADD R252, R176, 0xfffffe30 ;  /* 0xfffffe30b0fc7836 */ /* 0x000fe20000000000 */
[----:B------:R-:W-:Y:S01]  /*9ba0*/  ISETP.GE.AND P4, PT, R36, R232, PT ;  /* 0x000000e82400720c */ /* 0x000fe20003f86270 */
[----:B------:R-:W-:Y:S01]  /*9bb0*/  IMAD.MOV.U32 R32, RZ, RZ, R167 ;  /* 0x000000ffff207224 */ /* 0x000fe200078e00a7 */
        /* <DEDUP_REMOVED lines=11> */
[----:B------:R-:W-:Y:S01]  /*9c70*/  ISETP.GE.AND P5, PT, R252, R233, PT ;  /* 0x000000e9fc00720c */ /* 0x000fe20003fa6270 */
[----:B------:R-:W-:Y:S01]  /*9c80*/  IMAD.MOV.U32 R28, RZ, RZ, R170 ;  /* 0x000000ffff1c7224 */ /* 0x000fe200078e00aa */
[----:B------:R-:W-:Y:S02]  /*9c90*/  FSEL R37, R29, -INF , !P6 ;  /* 0xff8000001d257808 */ /* 0x000fe40007000000 */
[----:B------:R-:W-:Y:S02]  /*9ca0*/  ISETP.GE.AND P6, PT, R41, R232, PT ;  /* 0x000000e82900720c */ /* 0x000fe40003fc6270 */
[----:B------:R-:W-:Y:S02]  /*9cb0*/  FSEL R25, R25, -INF , P2 ;  /* 0xff80000019197808 */ /* 0x000fe40001000000 */
[----:B------:R-:W-:-:S02]  /*9cc0*/  FSEL R170, R24, -INF , !P4 ;  /* 0xff80000018aa7808 */ /* 0x000fc40006000000 */
[-C--:B------:R-:W-:Y:S01]  /*9cd0*/  ISETP.GE.AND P2, PT, R250, R233.reuse, PT ;  /* 0x000000e9fa00720c */ /* 0x080fe20003f46270 */
[----:B------:R-:W-:Y:S01]  /*9ce0*/  VIADD R244, R176, 0xfffffe40 ;  /* 0xfffffe40b0f47836 */ /* 0x000fe20000000000 */
[-C--:B------:R-:W-:Y:S01]  /*9cf0*/  ISETP.GE.AND P4, PT, R252, R232.reuse, PT ;  /* 0x000000e8fc00720c */ /* 0x080fe20003f86270 */
[----:B------:R-:W-:Y:S01]  /*9d00*/  IMAD.MOV.U32 R24, RZ, RZ, R178 ;  /* 0x000000ffff187224 */ /* 0x000fe200078e00b2 */
[----:B------:R-:W-:Y:S01]  /*9d10*/  FSEL R16, R16, -INF , P5 ;  /* 0xff80000010107808 */ /* 0x000fe20002800000 */
[----:B------:R-:W-:Y:S01]  /*9d20*/  VIADD R246, R176, 0xfffffe39 ;  /* 0xfffffe39b0f67836 */ /* 0x000fe20000000000 */
[----:B------:R-:W-:Y:S02]  /*9d30*/  ISETP.GE.AND P5, PT, R248, R233, PT ;  /* 0x000000e9f800720c */ /* 0x000fe40003fa6270 */
[----:B------:R-:W-:Y:S02]  /*9d40*/  FSEL R178, R25, -INF , !P6 ;  /* 0xff80000019b27808 */ /* 0x000fe40007000000 */
[----:B------:R-:W-:-:S02]  /*9d50*/  ISETP.GE.AND P6, PT, R250, R232, PT ;  /* 0x000000e8fa00720c */ /* 0x000fc40003fc6270 */
[----:B------:R-:W-:Y:S02]  /*9d60*/  FSEL R17, R17, -INF , P2 ;  /* 0xff80000011117808 */ /* 0x000fe40001000000 */
[----:B------:R-:W-:Y:S01]  /*9d70*/  FSEL R29, R16, -INF , !P4 ;  /* 0xff800000101d7808 */ /* 0x000fe20006000000 */
[----:B------:R-:W-:Y:S01]  /*9d80*/  VIADD R186, R176, 0xfffffe48 ;  /* 0xfffffe48b0ba7836 */ /* 0x000fe20000000000 */
[----:B------:R-:W-:Y:S01]  /*9d90*/  ISETP.GE.AND P4, PT, R248, R232, PT ;  /* 0x000000e8f800720c */ /* 0x000fe20003f86270 */
[----:B------:R-:W-:Y:S01]  /*9da0*/  IMAD.MOV.U32 R16, RZ, RZ, R45 ;  /* 0x000000ffff107224 */ /* 0x000fe200078e002d */
[----:B------:R-:W-:Y:S01]  /*9db0*/  FSEL R12, R12, -INF , P5 ;  /* 0xff8000000c0c7808 */ /* 0x000fe20002800000 */
[----:B------:R-:W-:Y:S01]  /*9dc0*/  VIADD R242, R176, 0xfffffe41 ;  /* 0xfffffe41b0f27836 */ /* 0x000fe20000000000 */
[-C--:B------:R-:W-:Y:S02]  /*9dd0*/  ISETP.GE.AND P5, PT, R244, R233.reuse, PT ;  /* 0x000000e9f400720c */ /* 0x080fe40003fa6270 */
[----:B------:R-:W-:-:S02]  /*9de0*/  ISETP.GE.AND P2, PT, R246, R233, PT ;  /* 0x000000e9f600720c */ /* 0x000fc40003f46270 */
[----:B------:R-:W-:Y:S01]  /*9df0*/  FSEL R45, R17, -INF , !P6 ;  /* 0xff800000112d7808 */ /* 0x000fe20007000000 */
[----:B------:R-:W-:Y:S01]  /*9e00*/  IMAD.MOV.U32 R17, RZ, RZ, R40 ;  /* 0x000000ffff117224 */ /* 0x000fe200078e0028 */
        /* <DEDUP_REMOVED lines=8> */
[----:B------:R-:W-:Y:S01]  /*9e90*/  ISETP.GE.AND P2, PT, R242, R233, PT ;  /* 0x000000e9f200720c */ /* 0x000fe20003f46270 */
[----:B------:R-:W-:Y:S01]  /*9ea0*/  IMAD.MOV.U32 R12, RZ, RZ, R167 ;  /* 0x000000ffff0c7224 */ /* 0x000fe200078e00a7 */
        /* <DEDUP_REMOVED lines=91> */
[----:B------:R-:W-:Y:S02]  /*a460*/  FSEL R183, R104, -INF , !P4 ;  /* 0xff80000068b77808 */ /* 0x000fe40006000000 */
[----:B------:R-:W-:Y:S02]  /*a470*/  FSEL R185, R109, -INF , !P6 ;  /* 0xff8000006db97808 */ /* 0x000fe40007000000 */
[----:B------:R-:W-:-:S02]  /*a480*/  ISETP.GE.AND P4, PT, R168, R232, PT ;  /* 0x000000e8a800720c */ /* 0x000fc40003f86270 */
[----:B------:R-:W-:Y:S01]  /*a490*/  FSEL R100, R100, -INF , P5 ;  /* 0xff80000064647808 */ /* 0x000fe20002800000 */
[----:B------:R-:W-:Y:S01]  /*a4a0*/  VIADD R160, R176, 0xfffffe99 ;  /* 0xfffffe99b0a07836 */ /* 0x000fe20000000000 */
[----:B------:R-:W-:Y:S01]  /*a4b0*/  ISETP.GE.AND P6, PT, R172, R232, PT ;  /* 0x000000e8ac00720c */ /* 0x000fe20003fc6270 */
[----:B------:R-:W-:Y:S01]  /*a4c0*/  VIADD R203, R176, 0xfffffea0 ;  /* 0xfffffea0b0cb7836 */ /* 0x000fe20000000000 */
[----:B------:R-:W-:Y:S02]  /*a4d0*/  FSEL R105, R105, -INF , P2 ;  /* 0xff80000069697808 */ /* 0x000fe40001000000 */
[-C--:B------:R-:W-:Y:S01]  /*a4e0*/  ISETP.GE.AND P5, PT, R164, R233.reuse, PT ;  /* 0x000000e9a400720c */ /* 0x080fe20003fa6270 */
[----:B------:R-:W-:Y:S01]  /*a4f0*/  IMAD.MOV.U32 R33, RZ, RZ, R181 ;  /* 0x000000ffff217224 */ /* 0x000fe200078e00b5 */
[----:B------:R-:W-:Y:S01]  /*a500*/  ISETP.GE.AND P2, PT, R166, R233, PT ;  /* 0x000000e9a600720c */ /* 0x000fe20003f46270 */
[----:B------:R-:W-:Y:S01]  /*a510*/  IMAD.MOV.U32 R25, RZ, RZ, R169 ;  /* 0x000000ffff197224 */ /* 0x000fe200078e00a9 */
[----:B------:R-:W-:-:S02]  /*a520*/  FSEL R169, R100, -INF , !P4 ;  /* 0xff80000064a97808 */ /* 0x000fc40006000000 */
[----:B------:R-:W-:Y:S02]  /*a530*/  FSEL R181, R105, -INF , !P6 ;  /* 0xff80000069b57808 */ /* 0x000fe40007000000 */
[-C--:B------:R-:W-:Y:S02]  /*a540*/  ISETP.GE.AND P4, PT, R164, R232.reuse, PT ;  /* 0x000000e8a400720c */ /* 0x080fe40003f86270 */
[----:B------:R-:W-:Y:S01]  /*a550*/  FSEL R96, R96, -INF , P5 ;  /* 0xff80000060607808 */ /* 0x000fe20002800000 */
[----:B------:R-:W-:Y:S01]  /*a560*/  VIADD R193, R176, 0xfffffea1 ;  /* 0xfffffea1b0c17836 */ /* 0x000fe20000000000 */
[-C--:B------:R-:W-:Y:S01]  /*a570*/  ISETP.GE.AND P6, PT, R166, R232.reuse, PT ;  /* 0x000000e8a600720c */ /* 0x080fe20003fc6270 */
[----:B------:R-:W-:Y:S01]  /*a580*/  VIADD R187, R176, 0xfffffea8 ;  /* 0xfffffea8b0bb7836 */ /* 0x000fe20000000000 */
[----:B------:R-:W-:Y:S01]  /*a590*/  FSEL R101, R101, -INF , P2 ;  /* 0xff80000065657808 */ /* 0x000fe20001000000 */
[----:B------:R-:W-:Y:S01]  /*a5a0*/  IMAD.MOV.U32 R113, RZ, RZ, R33 ;  /* 0x000000ffff717224 */ /* 0x000fe200078e0021 */
[-C--:B------:R-:W-:Y:S01]  /*a5b0*/  ISETP.GE.AND P2, PT, R160, R233.reuse, PT ;  /* 0x000000e9a000720c */ /* 0x080fe20003f46270 */
        /* <DEDUP_REMOVED lines=11> */
[----:B------:R-:W-:Y:S01]  /*a670*/  FSEL R29, R92, -INF , P5 ;  /* 0xff8000005c1d7808 */ /* 0x000fe20002800000 */
[----:B------:R-:W-:Y:S01]  /*a680*/  VIADD R173, R176, 0xfffffeb0 ;  /* 0xfffffeb0b0ad7836 */ /* 0x000fe20000000000 */
[----:B------:R-:W-:-:S02]  /*a690*/  ISETP.GE.AND P2, PT, R193, R233, PT ;  /* 0x000000e9c100720c */ /* 0x000fc40003f46270 */
[----:B------:R-:W-:Y:S02]  /*a6a0*/  ISETP.GE.AND P5, PT, R187, R233, PT ;  /* 0x000000e9bb00720c */ /* 0x000fe40003fa6270 */
        /* <DEDUP_REMOVED lines=10> */
[----:B------:R-:W-:-:S02]  /*a750*/  FMNMX3.FTZ R24, R24, R109, R112, !PT ;  /* 0x0000006d18187276 */ /* 0x000fc40007810070 */
[-C--:B------:R-:W-:Y:S02]  /*a760*/  ISETP.GE.AND P2, PT, R179, R233.reuse, PT ;  /* 0x000000e9b300720c */ /* 0x080fe40003f46270 */
[----:B------:R-:W-:Y:S01]  /*a770*/  ISETP.GE.AND P5, PT, R173, R233, PT ;  /* 0x000000e9ad00720c */ /* 0x000fe20003fa6270 */
[----:B------:R-:W-:Y:S01]  /*a780*/  IMAD.MOV.U32 R104, RZ, RZ, R12 ;  /* 0x000000ffff687224 */ /* 0x000fe200078e000c */
[----:B------:R-:W-:Y:S01]  /*a790*/  FSEL R25, R25, -INF , !P6 ;  /* 0xff80000019197808 */ /* 0x000fe20007000000 */
[----:B------:R-:W-:Y:S01]  /*a7a0*/  IMAD.MOV.U32 R124, RZ, RZ, R9 ;  /* 0x000000ffff7c7224 */ /* 0x000fe200078e0009 */
[----:B------:R-:W-:Y:S01]  /*a7b0*/  FMNMX3.FTZ R24, R24, R108, R105, !PT ;  /* 0x0000006c18187276 */ /* 0x000fe20007810069 */
[----:B------:R-:W-:Y:S01]  /*a7c0*/  IMAD.MOV.U32 R97, RZ, RZ, R13 ;  /* 0x000000ffff617224 */ /* 0x000fe200078e000d */
[----:B------:R-:W-:Y:S01]  /*a7d0*/  ISETP.GE.AND P6, PT, R179, R232, PT ;  /* 0x000000e8b300720c */ /* 0x000fe20003fc6270 */
[C---:B------:R-:W-:Y:S01]  /*a7e0*/  VIADD R163, R176.reuse, 0xfffffeb9 ;  /* 0xfffffeb9b0a37836 */ /* 0x040fe20000000000 */
[----:B------:R-:W-:Y:S01]  /*a7f0*/  FSEL R13, R89, -INF , P2 ;  /* 0xff800000590d7808 */ /* 0x000fe20001000000 */
[----:B------:R-:W-:Y:S01]  /*a800*/  VIADD R161, R176, 0xfffffec0 ;  /* 0xfffffec0b0a17836 */ /* 0x000fe20000000000 */
[----:B------:R-:W-:-:S02]  /*a810*/  FSEL R9, R84, -INF , P5 ;  /* 0xff80000054097808 */ /* 0x000fc40002800000 */
[-C--:B------:R-:W-:Y:S02]  /*a820*/  ISETP.GE.AND P2, PT, R171, R233.reuse, PT ;  /* 0x000000e9ab00720c */ /* 0x080fe40003f46270 */
[----:B------:R-:W-:Y:S01]  /*a830*/  ISETP.GE.AND P5, PT, R165, R233, PT ;  /* 0x000000e9a500720c */ /* 0x000fe20003fa6270 */
[----:B------:R-:W-:Y:S01]  /*a840*/  IMAD.MOV.U32 R100, RZ, RZ, R5 ;  /* 0x000000ffff647224 */ /* 0x000fe200078e0005 */
[----:B------:R-:W-:Y:S02]  /*a850*/  FMNMX3.FTZ R24, R24, R101, R104, !PT ;  /* 0x0000006518187276 */ /* 0x000fe40007810068 */
[----:B------:R-:W-:Y:S02]  /*a860*/  FSEL R13, R13, -INF , !P6 ;  /* 0xff8000000d0d7808 */ /* 0x000fe40007000000 */
[----:B------:R-:W-:Y:S02]  /*a870*/  ISETP.GE.AND P6, PT, R171, R232, PT ;  /* 0x000000e8ab00720c */ /* 0x000fe40003fc6270 */
[----:B------:R-:W-:-:S02]  /*a880*/  FSEL R5, R85, -INF , P2 ;  /* 0xff80000055057808 */ /* 0x000fc40001000000 */
[----:B------:R-:W-:Y:S02]  /*a890*/  FSEL R80, R80, -INF , P5 ;  /* 0xff80000050507808 */ /* 0x000fe40002800000 */
[-C--:B------:R-:W-:Y:S02]  /*a8a0*/  ISETP.GE.AND P2, PT, R163, R233.reuse, PT ;  /* 0x000000e9a300720c */ /* 0x080fe40003f46270 */
[----:B------:R-:W-:Y:S02]  /*a8b0*/  ISETP.GE.AND P5, PT, R161, R233, PT ;  /* 0x000000e9a100720c */ /* 0x000fe40003fa6270 */
[----:B------:R-:W-:Y:S02]  /*a8c0*/  FMNMX3.FTZ R24, R24, R97, R37, !PT ;  /* 0x0000006118187276 */ /* 0x000fe40007810025 */
[C---:B------:R-:W-:Y:S02]  /*a8d0*/  ISETP.GE.AND P3, PT, R153.reuse, R231, PT ;  /* 0x000000e79900720c */ /* 0x040fe40003f66270 */
[----:B------:R-:W-:Y:S01]  /*a8e0*/  ISETP.GE.AND P1, PT, R153, R230, PT ;  /* 0x000000e69900720c */ /* 0x000fe20003f26270 */
[----:B------:R-:W-:Y:S01]  /*a8f0*/  VIADD R153, R176, 0xfffffec1 ;  /* 0xfffffec1b0997836 */ /* 0x000fe20000000000 */
[----:B------:R-:W-:-:S02]  /*a900*/  FSEL R5, R5, -INF , !P6 ;  /* 0xff80000005057808 */ /* 0x000fc40007000000 */
[----:B------:R-:W-:Y:S02]  /*a910*/  ISETP.GE.AND P6, PT, R163, R232, PT ;  /* 0x000000e8a300720c */ /* 0x000fe40003fc6270 */
[----:B------:R-:W-:Y:S02]  /*a920*/  FSEL R16, R81, -INF , P2 ;  /* 0xff80000051107808 */ /* 0x000fe40001000000 */
[----:B------:R-:W-:Y:S01]  /*a930*/  FSEL R12, R76, -INF , P5 ;  /* 0xff8000004c0c7808 */ /* 0x000fe20002800000 */
[----:B------:R-:W-:Y:S01]  /*a940*/  IMAD.MOV.U32 R76, RZ, RZ, R176 ;  /* 0x000000ffff4c7224 */ /* 0x000fe200078e00b0 */
[----:B------:R-:W-:Y:S02]  /*a950*/  FMNMX3.FTZ R24, R24, R170, R178, !PT ;  /* 0x000000aa18187276 */ /* 0x000fe400078100b2 */
[----:B------:R-:W-:Y:S01]  /*a960*/  ISETP.GE.AND P2, PT, R161, R232, PT ;  /* 0x000000e8a100720c */ /* 0x000fe20003f46270 */
[----:B------:R-:W-:Y:S01]  /*a970*/  VIADD R93, R76, 0xfffffec8 ;  /* 0xfffffec84c5d7836 */ /* 0x000fe20000000000 */
[----:B------:R-:W-:-:S02]  /*a980*/  FSEL R16, R16, -INF , !P6 ;  /* 0xff80000010107808 */ /* 0x000fc40007000000 */
[C---:B------:R-:W-:Y:S02]  /*a990*/  ISETP.GE.AND P6, PT, R153.reuse, R233, PT ;  /* 0x000000e99900720c */ /* 0x040fe40003fc6270 */
[----:B------:R-:W-:Y:S01]  /*a9a0*/  FMNMX3.FTZ R33, R24, R96, R45, !PT ;  /* 0x0000006018217276 */ /* 0x000fe2000781002d */
[----:B------:R-:W-:Y:S01]  /*a9b0*/  IMAD.MOV.U32 R120, RZ, RZ, R8 ;  /* 0x000000ffff787224 */ /* 0x000fe200078e0008 */
        /* <DEDUP_REMOVED lines=11> */
[----:B------:R-:W-:-:S02]  /*aa70*/  ISETP.GE.AND P6, PT, R92, R233, PT ;  /* 0x000000e95c00720c */ /* 0x000fc40003fc6270 */
[----:B------:R-:W-:Y:S02]  /*aa80*/  FMNMX3.FTZ R24, R33, R46, R100, !PT ;  /* 0x0000002e21187276 */ /* 0x000fe40007810064 */
[----:B------:R-:W-:Y:S02]  /*aa90*/  FSEL R4, R4, -INF , !P2 ;  /* 0xff80000004047808 */ /* 0x000fe40005000000 */
[----:B------:R-:W-:Y:S02]  /*aaa0*/  ISETP.GE.AND P2, PT, R92, R232, PT ;  /* 0x000000e85c00720c */ /* 0x000fe40003f46270 */
[----:B------:R-:W-:Y:S02]  /*aab0*/  FSEL R73, R73, -INF , P6 ;  /* 0xff80000049497808 */ /* 0x000fe40003000000 */
[----:B------:R-:W-:Y:S02]  /*aac0*/  ISETP.GE.AND P6, PT, R89, R233, PT ;  /* 0x000000e95900720c */ /* 0x000fe40003fc6270 */
[----:B------:R-:W-:-:S02]  /*aad0*/  FMNMX3.FTZ R24, R24, R251, R249, !PT ;  /* 0x000000fb18187276 */ /* 0x000fc400078100f9 */
[----:B------:R-:W-:Y:S01]  /*aae0*/  FSEL R121, R73, -INF , !P2 ;  /* 0xff80000049797808 */ /* 0x000fe20005000000 */
[----:B------:R-:W-:Y:S01]  /*aaf0*/  VIADD R73, R76, 0xfffffed1 ;  /* 0xfffffed14c497836 */ /* 0x000fe20000000000 */
[----:B------:R-:W-:Y:S02]  /*ab00*/  ISETP.GE.AND P2, PT, R89, R232, PT ;  /* 0x000000e85900720c */ /* 0x000fe40003f46270 */
[----:B------:R-:W-:Y:S02]  /*ab10*/  FSEL R68, R68, -INF , P6 ;  /* 0xff80000044447808 */ /* 0x000fe40003000000 */
[----:B------:R-:W-:Y:S02]  /*ab20*/  FMNMX3.FTZ R24, R24, R247, R243, !PT ;  /* 0x000000f718187276 */ /* 0x000fe400078100f3 */
[----:B------:R-:W-:Y:S01]  /*ab30*/  FSEL R176, R68, -INF , !P2 ;  /* 0xff80000044b07808 */ /* 0x000fe20005000000 */
[----:B------:R-:W-:Y:S01]  /*ab40*/  VIADD R68, R76, 0xfffffed8 ;  /* 0xfffffed84c447836 */ /* 0x000fe20000000000 */
[----:B------:R-:W-:-:S02]  /*ab50*/  ISETP.GE.AND P6, PT, R73, R233, PT ;  /* 0x000000e94900720c */ /* 0x000fc40003fc6270 */
[----:B------:R-:W-:Y:S02]  /*ab60*/  FMNMX3.FTZ R24, R24, R241, R229, !PT ;  /* 0x000000f118187276 */ /* 0x000fe400078100e5 */
[----:B------:R-:W-:Y:S02]  /*ab70*/  FSEL R69, R69, -INF , P6 ;  /* 0xff80000045457808 */ /* 0x000fe40003000000 */
[----:B------:R-:W-:Y:S02]  /*ab80*/  FMNMX3.FTZ R24, R24, R213, R211, !PT ;  /* 0x000000d518187276 */ /* 0x000fe400078100d3 */
[----:B------:R-:W-:Y:S01]  /*ab90*/  ISETP.GE.AND P6, PT, R68, R233, PT ;  /* 0x000000e94400720c */ /* 0x000fe20003fc6270 */
[----:B------:R-:W-:Y:S01]  /*aba0*/  IMAD.MOV.U32 R28, RZ, RZ, R192 ;  /* 0x000000ffff1c7224 */ /* 0x000fe200078e00c0 */
[----:B------:R-:W-:Y:S02]  /*abb0*/  FMNMX3.FTZ R24, R24, R207, R205, !PT ;  /* 0x000000cf18187276 */ /* 0x000fe400078100cd */
[----:B------:R-:W-:Y:S01]  /*abc0*/  FSEL R192, R64, -INF , P6 ;  /* 0xff80000040c07808 */ /* 0x000fe20003000000 */
[----:B------:R-:W-:Y:S01]  /*abd0*/  VIADD R64, R76, 0xfffffed9 ;  /* 0xfffffed94c407836 */ /* 0x000fe20000000000 */
[----:B------:R-:W-:Y:S01]  /*abe0*/  FMNMX3.FTZ R24, R24, R195, R191, !PT ;  /* 0x000000c318187276 */ /* 0x000fe200078100bf */
[----:B------:R-:W-:Y:S01]  /*abf0*/  VIADD R88, R76, 0xfffffee0 ;  /* 0xfffffee04c587836 */ /* 0x000fe20000000000 */
[----:B------:R-:W-:-:S02]  /*ac00*/  ISETP.GE.AND P2, PT, R73, R232, PT ;  /* 0x000000e84900720c */ /* 0x000fc40003f46270 */
[----:B------:R-:W-:Y:S01]  /*ac10*/  ISETP.GE.AND P6, PT, R64, R233, PT ;  /* 0x000000e94000720c */ /* 0x000fe20003fc6270 */
[----:B------:R-:W-:Y:S01]  /*ac20*/  IMAD.MOV.U32 R125, RZ, RZ, R184 ;  /* 0x000000ffff7d7224 */ /* 0x000fe200078e00b8 */
[----:B------:R-:W-:Y:S02]  /*ac30*/  FMNMX3.FTZ R24, R24, R189, R185, !PT ;  /* 0x000000bd18187276 */ /* 0x000fe400078100b9 */
[-C--:B------:R-:W-:Y:S02]  /*ac40*/  ISETP.GE.AND P4, PT, R203, R232.reuse, PT ;  /* 0x000000e8cb00720c */ /* 0x080fe40003f86270 */
[----:B------:R-:W-:Y:S01]  /*ac50*/  FSEL R184, R69, -INF , !P2 ;  /* 0xff80000045b87808 */ /* 0x000fe20005000000 */
[----:B------:R-:W-:Y:S01]  /*ac60*/  VIADD R85, R76, 0xfffffee1 ;  /* 0xfffffee14c557836 */ /* 0x000fe20000000000 */
[----:B------:R-:W-:Y:S02]  /*ac70*/  ISETP.GE.AND P2, PT, R68, R232, PT ;  /* 0x000000e84400720c */ /* 0x000fe40003f46270 */
[----:B------:R-:W-:-:S02]  /*ac80*/  FSEL R65, R65, -INF , P6 ;  /* 0xff80000041417808 */ /* 0x000fc40003000000 */
[----:B------:R-:W-:Y:S02]  /*ac90*/  ISETP.GE.AND P6, PT, R88, R233, PT ;  /* 0x000000e95800720c */ /* 0x000fe40003fc6270 */
[----:B------:R-:W-:Y:S02]  /*aca0*/  FMNMX3.FTZ R24, R24, R183, R181, !PT ;  /* 0x000000b718187276 */ /* 0x000fe400078100b5 */
[----:B------:R-:W-:Y:S02]  /*acb0*/  FSEL R29, R29, -INF , !P4 ;  /* 0xff8000001d1d7808 */ /* 0x000fe40006000000 */
[-C--:B------:R-:W-:Y:S02]  /*acc0*/  ISETP.GE.AND P4, PT, R187, R232.reuse, PT ;  /* 0x000000e8bb00720c */ /* 0x080fe40003f86270 */
[----:B------:R-:W-:Y:S01]  /*acd0*/  FSEL R192, R192, -INF , !P2 ;  /* 0xff800000c0c07808 */ /* 0x000fe20005000000 */
[----:B------:R-:W-:Y:S01]  /*ace0*/  VIADD R77, R76, 0xfffffee8 ;  /* 0xfffffee84c4d7836 */ /* 0x000fe20000000000 */
[----:B------:R-:W-:-:S02]  /*acf0*/  ISETP.GE.AND P2, PT, R64, R232, PT ;  /* 0x000000e84000720c */ /* 0x000fc40003f46270 */
[----:B------:R-:W-:Y:S02]  /*ad00*/  FSEL R60, R60, -INF , P6 ;  /* 0xff8000003c3c7808 */ /* 0x000fe40003000000 */
[----:B------:R-:W-:Y:S02]  /*ad10*/  FMNMX3.FTZ R24, R24, R169, R167, !PT ;  /* 0x000000a918187276 */ /* 0x000fe400078100a7 */
[----:B------:R-:W-:Y:S01]  /*ad20*/  ISETP.GE.AND P6, PT, R85, R233, PT ;  /* 0x000000e95500720c */ /* 0x000fe20003fc6270 */
[----:B------:R-:W-:Y:S01]  /*ad30*/  IMAD.MOV.U32 R69, RZ, RZ, R178 ;  /* 0x000000ffff457224 */ /* 0x000fe200078e00b2 */
[----:B------:R-:W-:Y:S02]  /*ad40*/  FSEL R17, R17, -INF , !P4 ;  /* 0xff80000011117808 */ /* 0x000fe40006000000 */
[----:B------:R-:W-:Y:S02]  /*ad50*/  ISETP.GE.AND P4, PT, R173, R232, PT ;  /* 0x000000e8ad00720c */ /* 0x000fe40003f86270 */
[----:B------:R-:W-:-:S02]  /*ad60*/  FSEL R178, R65, -INF , !P2 ;  /* 0xff80000041b27808 */ /* 0x000fc40005000000 */
[----:B------:R-:W-:Y:S01]  /*ad70*/  FMNMX3.FTZ R24, R24, R157, R129, !PT ;  /* 0x0000009d18187276 */ /* 0x000fe20007810081 */
[----:B------:R-:W-:Y:S01]  /*ad80*/  VIADD R72, R76, 0xfffffee9 ;  /* 0xfffffee94c487836 */ /* 0x000fe20000000000 */
[-C--:B------:R-:W-:Y:S02]  /*ad90*/  ISETP.GE.AND P2, PT, R88, R232.reuse, PT ;  /* 0x000000e85800720c */ /* 0x080fe40003f46270 */
[----:B------:R-:W-:Y:S02]  /*ada0*/  FSEL R61, R61, -INF , P6 ;  /* 0xff8000003d3d7808 */ /* 0x000fe40003000000 */
[----:B------:R-:W-:Y:S01]  /*adb0*/  ISETP.GE.AND P6, PT, R77, R233, PT ;  /* 0x000000e94d00720c */ /* 0x000fe20003fc6270 */
[----:B------:R-:W-:Y:S01]  /*adc0*/  IMAD.MOV.U32 R65, RZ, RZ, R170 ;  /* 0x000000ffff417224 */ /* 0x000fe200078e00aa */
[----:B------:R-:W-:Y:S02]  /*add0*/  FSEL R9, R9, -INF , !P4 ;  /* 0xff80000009097808 */ /* 0x000fe40006000000 */
[----:B------:R-:W-:-:S02]  /*ade0*/  ISETP.GE.AND P4, PT, R165, R232, PT ;  /* 0x000000e8a500720c */ /* 0x000fc40003f86270 */
[----:B------:R-:W-:Y:S02]  /*adf0*/  FMNMX3.FTZ R24, R24, R29, R25, !PT ;  /* 0x0000001d18187276 */ /* 0x000fe40007810019 */
[----:B------:R-:W-:Y:S01]  /*ae00*/  FSEL R170, R60, -INF , !P2 ;  /* 0xff8000003caa7808 */ /* 0x000fe20005000000 */
[----:B------:R-:W-:Y:S01]  /*ae10*/  VIADD R84, R76, 0xfffffef0 ;  /* 0xfffffef04c547836 */ /* 0x000fe20000000000 */
[----:B------:R-:W-:Y:S02]  /*ae20*/  ISETP.GE.AND P2, PT, R85, R232, PT ;  /* 0x000000e85500720c */ /* 0x000fe40003f46270 */
[----:B------:R-:W-:Y:S02]  /*ae30*/  FSEL R56, R56, -INF , P6 ;  /* 0xff80000038387808 */ /* 0x000fe40003000000 */
[----:B------:R-:W-:Y:S02]  /*ae40*/  ISETP.GE.AND P6, PT, R72, R233, PT ;  /* 0x000000e94800720c */ /* 0x000fe40003fc6270 */
[----:B------:R-:W-:-:S02]  /*ae50*/  FSEL R128, R80, -INF , !P4 ;  /* 0xff80000050807808 */ /* 0x000fc40006000000 */
[----:B------:R-:W-:Y:S02]  /*ae60*/  FMNMX3.FTZ R24, R24, R17, R13, !PT ;  /* 0x0000001118187276 */ /* 0x000fe4000781000d */
[C---:B------:R-:W-:Y:S02]  /*ae70*/  ISETP.GE.AND P4, PT, R154.reuse, R231, PT ;  /* 0x000000e79a00720c */ /* 0x040fe40003f86270 */
[----:B------:R-:W-:Y:S02]  /*ae80*/  ISETP.GE.AND P5, PT, R154, R230, PT ;  /* 0x000000e69a00720c */ /* 0x000fe40003fa6270 */
        /* <DEDUP_REMOVED lines=11> */
[----:B------:R-:W-:Y:S02]  /*af40*/  ISETP.GE.AND P6, PT, R81, R233, PT ;  /* 0x000000e95100720c */ /* 0x000fe40003fc6270 */
        /* <DEDUP_REMOVED lines=8> */
[----:B------:R-:W-:Y:S02]  /*afd0*/  ISETP.GE.AND P2, PT, R84, R232, PT ;  /* 0x000000e85400720c */ /* 0x000fe40003f46270 */
        /* <DEDUP_REMOVED lines=22> */
[----:B------:R-:W-:Y:S02]  /*b140*/  FSEL R42, R42, -INF , P4 ;  /* 0xff8000002a2a7808 */ /* 0x000fe40002000000 */
[----:B------:R-:W-:Y:S02]  /*b150*/  FSEL R43, R43, -INF , P6 ;  /* 0xff8000002b2b7808 */ /* 0x000fe40003000000 */
[----:B------:R-:W-:-:S02]  /*b160*/  ISETP.GE.AND P6, PT, R177, R231, PT ;  /* 0x000000e7b100720c */ /* 0x000fc40003fc6270 */
[CC--:B------:R-:W-:Y:S02]  /*b170*/  ISETP.GE.AND P3, PT, R199.reuse, R231.reuse, PT ;  /* 0x000000e7c700720c */ /* 0x0c0fe40003f66270 */
[-C--:B------:R-:W-:Y:S02]  /*b180*/  ISETP.GE.AND P1, PT, R199, R230.reuse, PT ;  /* 0x000000e6c700720c */ /* 0x080fe40003f26270 */
[----:B------:R-:W-:Y:S02]  /*b190*/  FSEL R199, R42, -INF , !P5 ;  /* 0xff8000002ac77808 */ /* 0x000fe40006800000 */
[C---:B------:R-:W-:Y:S02]  /*b1a0*/  ISETP.GE.AND P4, PT, R197.reuse, R231, PT ;  /* 0x000000e7c500720c */ /* 0x040fe40003f86270 */
[----:B------:R-:W-:Y:S02]  /*b1b0*/  ISETP.GE.AND P5, PT, R197, R230, PT ;  /* 0x000000e6c500720c */ /* 0x000fe40003fa6270 */
[----:B------:R-:W-:-:S02]  /*b1c0*/  FSEL R197, R43, -INF , !P2 ;  /* 0xff8000002bc57808 */ /* 0x000fc40005000000 */
[----:B------:R-:W-:Y:S02]  /*b1d0*/  FSEL R34, R34, -INF , P6 ;  /* 0xff80000022227808 */ /* 0x000fe40003000000 */
[----:B------:R-:W-:Y:S02]  /*b1e0*/  ISETP.GE.AND P2, PT, R177, R230, PT ;  /* 0x000000e6b100720c */ /* 0x000fe40003f46270 */
[----:B-1----:R-:W-:Y:S02]  /*b1f0*/  FMNMX.FTZ R47, R24, R47, !PT ;  /* 0x0000002f182f7209 */ /* 0x002fe40007810000 */
[----:B------:R-:W-:-:S03]  /*b200*/  FSEL R24, R34, -INF , !P2 ;  /* 0xff80000022187808 */ /* 0x000fc60005000000 */
[----:B------:R-:W1:Y:S01]  /*b210*/  SHFL.BFLY PT, R34, R47, 0x1, 0x1f ;  /* 0x0c201f002f227f89 */ /* 0x000e6200000e0000 */
[----:B------:R-:W-:Y:S02]  /*b220*/  FSEL R38, R38, -INF , P3 ;  /* 0xff80000026267808 */ /* 0x000fe40001800000 */
[-C--:B------:R-:W-:Y:S02]  /*b230*/  ISETP.GE.AND P3, PT, R175, R231.reuse, PT ;  /* 0x000000e7af00720c */ /* 0x080fe40003f66270 */
[----:B------:R-:W-:Y:S02]  /*b240*/  FSEL R39, R39, -INF , P4 ;  /* 0xff80000027277808 */ /* 0x000fe40002000000 */
[-C--:B------:R-:W-:Y:S02]  /*b250*/  ISETP.GE.AND P4, PT, R56, R231.reuse, PT ;  /* 0x000000e73800720c */ /* 0x080fe40003f86270 */
[----:B------:R-:W-:Y:S02]  /*b260*/  FSEL R177, R38, -INF , !P1 ;  /* 0xff80000026b17808 */ /* 0x000fe40004800000 */
[----:B------:R-:W-:-:S02]  /*b270*/  ISETP.GE.AND P6, PT, R28, R231, PT ;  /* 0x000000e71c00720c */ /* 0x000fc40003fc6270 */
[-C--:B------:R-:W-:Y:S02]  /*b280*/  ISETP.GE.AND P2, PT, R28, R230.reuse, PT ;  /* 0x000000e61c00720c */ /* 0x080fe40003f46270 */
[-C--:B------:R-:W-:Y:S02]  /*b290*/  ISETP.GE.AND P1, PT, R175, R230.reuse, PT ;  /* 0x000000e6af00720c */ /* 0x080fe40003f26270 */
[----:B------:R-:W-:Y:S02]  /*b2a0*/  FSEL R28, R35, -INF , P3 ;  /* 0xff800000231c7808 */ /* 0x000fe40001800000 */
[----:B------:R-:W-:Y:S02]  /*b2b0*/  FSEL R175, R39, -INF , !P5 ;  /* 0xff80000027af7808 */ /* 0x000fe40006800000 */
[----:B------:R-:W-:Y:S02]  /*b2c0*/  ISETP.GE.AND P5, PT, R56, R230, PT ;  /* 0x000000e63800720c */ /* 0x000fe40003fa6270 */
[----:B------:R-:W-:-:S02]  /*b2d0*/  FSEL R30, R30, -INF , P4 ;  /* 0xff8000001e1e7808 */ /* 0x000fc40002000000 */
[CC--:B------:R-:W-:Y:S02]  /*b2e0*/  ISETP.GE.AND P3, PT, R125.reuse, R231.reuse, PT ;  /* 0x000000e77d00720c */ /* 0x0c0fe40003f66270 */
[----:B------:R-:W-:Y:S02]  /*b2f0*/  FSEL R28, R28, -INF , !P1 ;  /* 0xff8000001c1c7808 */ /* 0x000fe40004800000 */
[----:B------:R-:W-:Y:S02]  /*b300*/  ISETP.GE.AND P1, PT, R125, R230, PT ;  /* 0x000000e67d00720c */ /* 0x000fe40003f26270 */
[----:B------:R-:W-:Y:S02]  /*b310*/  FSEL R31, R31, -INF , P6 ;  /* 0xff8000001f1f7808 */ /* 0x000fe40003000000 */
[----:B------:R-:W-:Y:S02]  /*b320*/  FSEL R125, R30, -INF , !P5 ;  /* 0xff8000001e7d7808 */ /* 0x000fe40006800000 */
[----:B------:R-:W-:-:S02]  /*b330*/  ISETP.GE.AND P6, PT, R252, R231, PT ;  /* 0x000000e7fc00720c */ /* 0x000fc40003fc6270 */
[CC--:B------:R-:W-:Y:S02]  /*b340*/  ISETP.GE.AND P4, PT, R61.reuse, R231.reuse, PT ;  /* 0x000000e73d00720c */ /* 0x0c0fe40003f86270 */
[-C--:B------:R-:W-:Y:S01]  /*b350*/  ISETP.GE.AND P5, PT, R61, R230.reuse, PT ;  /* 0x000000e63d00720c */ /* 0x080fe20003fa6270 */
[----:B------:R-:W-:Y:S01]  /*b360*/  IMAD.MOV.U32 R61, RZ, RZ, R117 ;  /* 0x000000ffff3d7224 */ /* 0x000fe200078e0075 */
[----:B------:R-:W-:Y:S02]  /*b370*/  FSEL R26, R26, -INF , P3 ;  /* 0xff8000001a1a7808 */ /* 0x000fe40001800000 */
[----:B------:R-:W-:Y:S02]  /*b380*/  FSEL R117, R31, -INF , !P2 ;  /* 0xff8000001f757808 */ /* 0x000fe40005000000 */
[----:B------:R-:W-:Y:S02]  /*b390*/  ISETP.GE.AND P3, PT, R250, R231, PT ;  /* 0x000000e7fa00720c */ /* 0x000fe40003f66270 */
[----:B------:R-:W-:-:S02]  /*b3a0*/  ISETP.GE.AND P2, PT, R252, R230, PT ;  /* 0x000000e6fc00720c */ /* 0x000fc40003f46270 */
[----:B------:R-:W-:Y:S02]  /*b3b0*/  FSEL R18, R18, -INF , P6 ;  /* 0xff80000012127808 */ /* 0x000fe40003000000 */
[----:B-1----:R-:W-:Y:S02]  /*b3c0*/  FMNMX.FTZ R35, R47, R34, !PT ;  /* 0x000000222f237209 */ /* 0x002fe40007810000 */
[----:B------:R-:W-:Y:S02]  /*b3d0*/  FSEL R27, R27, -INF , P4 ;  /* 0xff8000001b1b7808 */ /* 0x000fe40002000000 */
[----:B------:R-:W-:Y:S02]  /*b3e0*/  FSEL R252, R26, -INF , !P1 ;  /* 0xff8000001afc7808 */ /* 0x000fe40004800000 */
[----:B------:R-:W-:Y:S02]  /*b3f0*/  ISETP.GE.AND P1, PT, R250, R230, PT ;  /* 0x000000e6fa00720c */ /* 0x000fe40003f26270 */
[----:B------:R-:W-:-:S02]  /*b400*/  ISETP.GE.AND P4, PT, R248, R231, PT ;  /* 0x000000e7f800720c */ /* 0x000fc40003f86270 */
[-C--:B------:R-:W-:Y:S02]  /*b410*/  ISETP.GE.AND P6, PT, R248, R230.reuse, PT ;  /* 0x000000e6f800720c */ /* 0x080fe40003fc6270 */
[----:B------:R-:W-:Y:S02]  /*b420*/  FSEL R19, R19, -INF , P3 ;  /* 0xff80000013137808 */ /* 0x000fe40001800000 */
[----:B------:R-:W-:Y:S01]  /*b430*/  FSEL R248, R18, -INF , !P2 ;  /* 0xff80000012f87808 */ /* 0x000fe20005000000 */
[----:B--2---:R-:W-:Y:S01]  /*b440*/  FMUL.FTZ R39, R44, R35 ;  /* 0x000000232c277220 */ /* 0x004fe20000410000 */
[----:B------:R-:W-:Y:S02]  /*b450*/  FSEL R250, R27, -INF , !P5 ;  /* 0xff8000001bfa7808 */ /* 0x000fe40006800000 */
[C---:B------:R-:W-:Y:S02]  /*b460*/  ISETP.GE.AND P2, PT, R246.reuse, R231, PT ;  /* 0x000000e7f600720c */ /* 0x040fe40003f46270 */
[----:B------:R-:W-:-:S02]  /*b470*/  ISETP.GE.AND P5, PT, R246, R230, PT ;  /* 0x000000e6f600720c */ /* 0x000fc40003fa6270 */
[----:B------:R-:W-:Y:S02]  /*b480*/  FSETP.NEU.FTZ.AND P3, PT, R35, -INF , PT ;  /* 0xff8000002300780b */ /* 0x000fe40003f7d000 */
[----:B------:R-:W-:Y:S02]  /*b490*/  FSEL R246, R19, -INF , !P1 ;  /* 0xff80000013f67808 */ /* 0x000fe40004800000 */
[-C--:B------:R-:W-:Y:S02]  /*b4a0*/  ISETP.GE.AND P1, PT, R244, R231.reuse, PT ;  /* 0x000000e7f400720c */ /* 0x080fe40003f26270 */
[----:B------:R-:W-:Y:S02]  /*b4b0*/  FSEL R14, R14, -INF , P4 ;  /* 0xff8000000e0e7808 */ /* 0x000fe40002000000 */
[----:B------:R-:W-:Y:S02]  /*b4c0*/  FSEL R15, R15, -INF , P2 ;  /* 0xff8000000f0f7808 */ /* 0x000fe40001000000 */
[----:B------:R-:W-:-:S02]  /*b4d0*/  ISETP.GE.AND P2, PT, R242, R231, PT ;  /* 0x000000e7f200720c */ /* 0x000fc40003f46270 */
[----:B------:R-:W-:Y:S02]  /*b4e0*/  FSEL R27, R35, RZ, P3 ;  /* 0x000000ff231b7208 */ /* 0x000fe40001800000 */
[----:B------:R-:W-:Y:S02]  /*b4f0*/  ISETP.GE.AND P4, PT, R244, R230, PT ;  /* 0x000000e6f400720c */ /* 0x000fe40003f86270 */
[----:B------:R-:W-:Y:S02]  /*b500*/  FSEL R39, R39, RZ, P3 ;  /* 0x000000ff27277208 */ /* 0x000fe40001800000 */
[----:B------:R-:W-:Y:S02]  /*b510*/  FSEL R244, R14, -INF , !P6 ;  /* 0xff8000000ef47808 */ /* 0x000fe40007000000 */
[----:B------:R-:W-:Y:S02]  /*b520*/  ISETP.GE.AND P3, PT, R186, R231, PT ;  /* 0x000000e7ba00720c */ /* 0x000fe40003f66270 */
[----:B------:R-:W-:-:S02]  /*b530*/  FSEL R10, R10, -INF , P1 ;  /* 0xff8000000a0a7808 */ /* 0x000fc40000800000 */
[-C--:B------:R-:W-:Y:S02]  /*b540*/  ISETP.GE.AND P6, PT, R242, R230.reuse, PT ;  /* 0x000000e6f200720c */ /* 0x080fe40003fc6270 */
[----:B------:R-:W-:Y:S02]  /*b550*/  FSEL R242, R15, -INF , !P5 ;  /* 0xff8000000ff27808 */ /* 0x000fe40006800000 */
[----:B------:R-:W-:Y:S02]  /*b560*/  FSEL R11, R11, -INF , P2 ;  /* 0xff8000000b0b7808 */ /* 0x000fe40001000000 */
[----:B------:R-:W-:Y:S02]  /*b570*/  ISETP.GE.AND P5, PT, R186, R230, PT ;  /* 0x000000e6ba00720c */ /* 0x000fe40003fa6270 */
[----:B------:R-:W-:Y:S02]  /*b580*/  FSEL R186, R10, -INF , !P4 ;  /* 0xff8000000aba7808 */ /* 0x000fe40006000000 */
[----:B------:R-:W-:-:S02]  /*b590*/  FSEL R6, R6, -INF , P3 ;  /* 0xff80000006067808 */ /* 0x000fc40001800000 */
[CC--:B------:R-:W-:Y:S02]  /*b5a0*/  ISETP.GE.AND P1, PT, R240.reuse, R231.reuse, PT ;  /* 0x000000e7f000720c */ /* 0x0c0fe40003f26270 */
[-C--:B------:R-:W-:Y:S02]  /*b5b0*/  ISETP.GE.AND P4, PT, R240, R230.reuse, PT ;  /* 0x000000e6f000720c */ /* 0x080fe40003f86270 */
[----:B------:R-:W-:Y:S02]  /*b5c0*/  FSEL R240, R11, -INF , !P6 ;  /* 0xff8000000bf07808 */ /* 0x000fe40007000000 */
[C---:B------:R-:W-:Y:S02]  /*b5d0*/  ISETP.GE.AND P2, PT, R234.reuse, R231, PT ;  /* 0x000000e7ea00720c */ /* 0x040fe40003f46270 */
[----:B------:R-:W-:Y:S02]  /*b5e0*/  ISETP.GE.AND P6, PT, R234, R230, PT ;  /* 0x000000e6ea00720c */ /* 0x000fe40003fc6270 */
[----:B------:R-:W-:-:S02]  /*b5f0*/  FSEL R234, R6, -INF , !P5 ;  /* 0xff80000006ea7808 */ /* 0x000fc40006800000 */
[----:B------:R-:W-:Y:S02]  /*b600*/  FMNMX3.FTZ R6, R0, R162, R201, !PT ;  /* 0x000000a200067276 */ /* 0x000fe400078100c9 */
[----:B------:R-:W-:Y:S02]  /*b610*/  FSEL R7, R7, -INF , P1 ;  /* 0xff80000007077808 */ /* 0x000fe40000800000 */
[----:B------:R-:W-:Y:S02]  /*b620*/  FMNMX3.FTZ R6, R6, R199, R197, !PT ;  /* 0x000000c706067276 */ /* 0x000fe400078100c5 */
[C---:B------:R-:W-:Y:S02]  /*b630*/  ISETP.GE.AND P3, PT, R228.reuse, R231, PT ;  /* 0x000000e7e400720c */ /* 0x040fe40003f66270 */
[----:B------:R-:W-:Y:S02]  /*b640*/  ISETP.GE.AND P5, PT, R228, R230, PT ;  /* 0x000000e6e400720c */ /* 0x000fe40003fa6270 */
[----:B------:R-:W-:-:S02]  /*b650*/  FSEL R228, R7, -INF , !P4 ;  /* 0xff80000007e47808 */ /* 0x000fc40006000000 */
        /* <DEDUP_REMOVED lines=78> */
[C---:B------:R-:W-:Y:S02]  /*bb40*/  ISETP.GE.AND P2, PT, R164.reuse, R231, PT ;  /* 0x000000e7a400720c */ /* 0x040fe40003f46270 */
[----:B------:R-:W-:Y:S02]  /*bb50*/  FSEL R166, R107, -INF , !P6 ;  /* 0xff8000006ba67808 */ /* 0x000fe40007000000 */
[----:B------:R-:W-:Y:S02]  /*bb60*/  FSEL R103, R103, -INF , P1 ;  /* 0xff80000067677808 */ /* 0x000fe40000800000 */
[----:B------:R-:W-:-:S02]  /*bb70*/  ISETP.GE.AND P6, PT, R164, R230, PT ;  /* 0x000000e6a400720c */ /* 0x000fc40003fc6270 */
[-C--:B------:R-:W-:Y:S02]  /*bb80*/  ISETP.GE.AND P3, PT, R160, R231.reuse, PT ;  /* 0x000000e7a000720c */ /* 0x080fe40003f66270 */
[----:B------:R-:W-:Y:S02]  /*bb90*/  ISETP.GE.AND P1, PT, R203, R231, PT ;  /* 0x000000e7cb00720c */ /* 0x000fe40003f26270 */
[----:B------:R-:W-:Y:S02]  /*bba0*/  FSEL R164, R102, -INF , !P5 ;  /* 0xff80000066a47808 */ /* 0x000fe40006800000 */
[----:B------:R-:W-:Y:S02]  /*bbb0*/  FMNMX3.FTZ R7, R7, R174, R172, !PT ;  /* 0x000000ae07077276 */ /* 0x000fe400078100ac */
[----:B------:R-:W-:Y:S02]  /*bbc0*/  ISETP.GE.AND P5, PT, R160, R230, PT ;  /* 0x000000e6a000720c */ /* 0x000fe40003fa6270 */
[----:B------:R-:W-:-:S02]  /*bbd0*/  FSEL R98, R98, -INF , P2 ;  /* 0xff80000062627808 */ /* 0x000fc40001000000 */
[----:B------:R-:W-:Y:S02]  /*bbe0*/  FSEL R160, R103, -INF , !P4 ;  /* 0xff80000067a07808 */ /* 0x000fe40006000000 */
[-C--:B------:R-:W-:Y:S01]  /*bbf0*/  ISETP.GE.AND P2, PT, R193, R231.reuse, PT ;  /* 0x000000e7c100720c */ /* 0x080fe20003f46270 */
[----:B------:R-:W-:Y:S01]  /*bc00*/  FFMA.FTZ R47, R156, R44, -R39 ;  /* 0x0000002c9c2f7223 */ /* 0x000fe20000010827 */
[----:B------:R-:W-:Y:S02]  /*bc10*/  ISETP.GE.AND P4, PT, R203, R230, PT ;  /* 0x000000e6cb00720c */ /* 0x000fe40003f86270 */
[----:B------:R-:W-:Y:S02]  /*bc20*/  FSEL R99, R99, -INF , P3 ;  /* 0xff80000063637808 */ /* 0x000fe40001800000 */
[----:B------:R-:W-:Y:S02]  /*bc30*/  FSEL R94, R94, -INF , P1 ;  /* 0xff8000005e5e7808 */ /* 0x000fe40000800000 */
[----:B------:R-:W-:-:S02]  /*bc40*/  ISETP.GE.AND P3, PT, R187, R231, PT ;  /* 0x000000e7bb00720c */ /* 0x000fc40003f66270 */
[----:B------:R-:W-:Y:S02]  /*bc50*/  ISETP.GE.AND P1, PT, R179, R231, PT ;  /* 0x000000e7b300720c */ /* 0x000fe40003f26270 */
[----:B------:R-:W-:Y:S02]  /*bc60*/  FMNMX3.FTZ R7, R7, R168, R166, !PT ;  /* 0x000000a807077276 */ /* 0x000fe400078100a6 */
[----:B------:R-:W-:Y:S02]  /*bc70*/  FSEL R156, R98, -INF , !P6 ;  /* 0xff800000629c7808 */ /* 0x000fe40007000000 */
[----:B------:R-:W-:Y:S02]  /*bc80*/  ISETP.GE.AND P6, PT, R193, R230, PT ;  /* 0x000000e6c100720c */ /* 0x000fe40003fc6270 */
[----:B------:R-:W-:Y:S02]  /*bc90*/  FSEL R95, R95, -INF , P2 ;  /* 0xff8000005f5f7808 */ /* 0x000fe40001000000 */
[----:B------:R-:W-:-:S02]  /*bca0*/  FSEL R130, R99, -INF , !P5 ;  /* 0xff80000063827808 */ /* 0x000fc40006800000 */
[----:B------:R-:W-:Y:S02]  /*bcb0*/  FSEL R122, R94, -INF , !P4 ;  /* 0xff8000005e7a7808 */ /* 0x000fe40006000000 */
[----:B------:R-:W-:Y:S01]  /*bcc0*/  ISETP.GE.AND P2, PT, R173, R231, PT ;  /* 0x000000e7ad00720c */ /* 0x000fe20003f46270 */
[----:B------:R-:W-:Y:S01]  /*bcd0*/  FFMA.FTZ R49, R124, R44, -R39 ;  /* 0x0000002c7c317223 */ /* 0x000fe20000010827 */
[-C--:B------:R-:W-:Y:S02]  /*bce0*/  ISETP.GE.AND P5, PT, R187, R230.reuse, PT ;  /* 0x000000e6bb00720c */ /* 0x080fe40003fa6270 */
[----:B------:R-:W-:Y:S02]  /*bcf0*/  ISETP.GE.AND P4, PT, R179, R230, PT ;  /* 0x000000e6b300720c */ /* 0x000fe40003f86270 */
[----:B------:R-:W-:Y:S02]  /*bd00*/  FSEL R90, R90, -INF , P3 ;  /* 0xff8000005a5a7808 */ /* 0x000fe40001800000 */
[----:B------:R-:W-:-:S02]  /*bd10*/  FSEL R91, R91, -INF , P1 ;  /* 0xff8000005b5b7808 */ /* 0x000fc40000800000 */
[----:B------:R-:W-:Y:S02]  /*bd20*/  FMNMX3.FTZ R7, R7, R164, R160, !PT ;  /* 0x000000a407077276 */ /* 0x000fe400078100a0 */
[-C--:B------:R-:W-:Y:S02]  /*bd30*/  ISETP.GE.AND P3, PT, R171, R231.reuse, PT ;  /* 0x000000e7ab00720c */ /* 0x080fe40003f66270 */
[----:B------:R-:W-:Y:S01]  /*bd40*/  ISETP.GE.AND P1, PT, R165, R231, PT ;  /* 0x000000e7a500720c */ /* 0x000fe20003f26270 */
[----:B------:R-:W-:Y:S01]  /*bd50*/  FFMA.FTZ R42, R120, R44, -R39 ;  /* 0x0000002c782a7223 */ /* 0x000fe20000010827 */
[----:B------:R-:W-:Y:S02]  /*bd60*/  FSEL R124, R95, -INF , !P6 ;  /* 0xff8000005f7c7808 */ /* 0x000fe40007000000 */
[----:B------:R-:W-:Y:S02]  /*bd70*/  ISETP.GE.AND P6, PT, R173, R230, PT ;  /* 0x000000e6ad00720c */ /* 0x000fe40003fc6270 */
[----:B------:R-:W-:-:S02]  /*bd80*/  FSEL R86, R86, -INF , P2 ;  /* 0xff80000056567808 */ /* 0x000fc40001000000 */
[----:B------:R-:W-:Y:S02]  /*bd90*/  FSEL R120, R90, -INF , !P5 ;  /* 0xff8000005a787808 */ /* 0x000fe40006800000 */
[----:B------:R-:W-:Y:S02]  /*bda0*/  FSEL R118, R91, -INF , !P4 ;  /* 0xff8000005b767808 */ /* 0x000fe40006000000 */
[----:B------:R-:W-:Y:S02]  /*bdb0*/  ISETP.GE.AND P2, PT, R163, R231, PT ;  /* 0x000000e7a300720c */ /* 0x000fe40003f46270 */
[----:B------:R-:W-:Y:S02]  /*bdc0*/  FMNMX3.FTZ R7, R7, R156, R130, !PT ;  /* 0x0000009c07077276 */ /* 0x000fe40007810082 */
[-C--:B------:R-:W-:Y:S02]  /*bdd0*/  ISETP.GE.AND P5, PT, R171, R230.reuse, PT ;  /* 0x000000e6ab00720c */ /* 0x080fe40003fa6270 */
[----:B------:R-:W-:-:S02]  /*bde0*/  ISETP.GE.AND P4, PT, R165, R230, PT ;  /* 0x000000e6a500720c */ /* 0x000fc40003f86270 */
[----:B------:R-:W-:Y:S02]  /*bdf0*/  FSEL R87, R87, -INF , P3 ;  /* 0xff80000057577808 */ /* 0x000fe40001800000 */
[----:B------:R-:W-:Y:S02]  /*be00*/  FSEL R82, R82, -INF , P1 ;  /* 0xff80000052527808 */ /* 0x000fe40000800000 */
[-C--:B------:R-:W-:Y:S02]  /*be10*/  ISETP.GE.AND P3, PT, R161, R231.reuse, PT ;  /* 0x000000e7a100720c */ /* 0x080fe40003f66270 */
[----:B------:R-:W-:Y:S02]  /*be20*/  ISETP.GE.AND P1, PT, R153, R231, PT ;  /* 0x000000e79900720c */ /* 0x000fe40003f26270 */
[----:B------:R-:W-:Y:S02]  /*be30*/  FSEL R114, R86, -INF , !P6 ;  /* 0xff80000056727808 */ /* 0x000fe40007000000 */
        /* <DEDUP_REMOVED lines=8> */
[----:B------:R-:W-:Y:S02]  /*bec0*/  FSEL R78, R78, -INF , P3 ;  /* 0xff8000004e4e7808 */ /* 0x000fe40001800000 */
[----:B------:R-:W-:Y:S01]  /*bed0*/  FSEL R79, R79, -INF , P1 ;  /* 0xff8000004f4f7808 */ /* 0x000fe20000800000 */
[-C--:B------:R-:W-:Y:S01]  /*bee0*/  FFMA.FTZ R34, R65, R44.reuse, -R39 ;  /* 0x0000002c41227223 */ /* 0x080fe20000010827 */
[-C--:B------:R-:W-:Y:S02]  /*bef0*/  ISETP.GE.AND P3, PT, R92, R231.reuse, PT ;  /* 0x000000e75c00720c */ /* 0x080fe40003f66270 */
[----:B------:R-:W-:Y:S01]  /*bf00*/  ISETP.GE.AND P1, PT, R89, R231, PT ;  /* 0x000000e75900720c */ /* 0x000fe20003f26270 */
[----:B------:R-:W-:Y:S01]  /*bf10*/  FADD.FTZ R19, R20, -R27 ;  /* 0x8000001b14137221 */ /* 0x000fe20000010000 */
[----:B------:R-:W-:Y:S01]  /*bf20*/  FSEL R102, R83, -INF , !P6 ;  /* 0xff80000053667808 */ /* 0x000fe20007000000 */
[--C-:B------:R-:W-:Y:S01]  /*bf30*/  FFMA.FTZ R53, R100, R44, -R39.reuse ;  /* 0x0000002c64357223 */ /* 0x100fe20000010827 */
[----:B------:R-:W-:Y:S01]  /*bf40*/  FMNMX3.FTZ R7, R7, R120, R118, !PT ;  /* 0x0000007807077276 */ /* 0x000fe20007810076 */
[----:B------:R-:W-:Y:S01]  /*bf50*/  FFMA.FTZ R20, R60, R44, -R39 ;  /* 0x0000002c3c147223 */ /* 0x000fe20000010827 */
[----:B------:R-:W-:-:S02]  /*bf60*/  ISETP.GE.AND P6, PT, R93, R230, PT ;  /* 0x000000e65d00720c */ /* 0x000fc40003fc6270 */
[----:B------:R-:W-:Y:S02]  /*bf70*/  FSEL R65, R74, -INF , P2 ;  /* 0xff8000004a417808 */ /* 0x000fe40001000000 */
[----:B------:R-:W-:Y:S02]  /*bf80*/  FSEL R98, R78, -INF , !P5 ;  /* 0xff8000004e627808 */ /* 0x000fe40006800000 */
[----:B------:R-:W-:Y:S02]  /*bf90*/  FSEL R100, R79, -INF , !P4 ;  /* 0xff8000004f647808 */ /* 0x000fe40006000000 */
[-C--:B------:R-:W-:Y:S02]  /*bfa0*/  ISETP.GE.AND P5, PT, R92, R230.reuse, PT ;  /* 0x000000e65c00720c */ /* 0x080fe40003fa6270 */
[----:B------:R-:W-:Y:S02]  /*bfb0*/  ISETP.GE.AND P4, PT, R89, R230, PT ;  /* 0x000000e65900720c */ /* 0x000fe40003f86270 */
[----:B------:R-:W-:-:S02]  /*bfc0*/  FSEL R60, R75, -INF , P3 ;  /* 0xff8000004b3c7808 */ /* 0x000fc40001800000 */
[----:B------:R-:W-:Y:S02]  /*bfd0*/  FSEL R70, R70, -INF , P1 ;  /* 0xff80000046467808 */ /* 0x000fe40000800000 */
[-C--:B------:R-:W-:Y:S02]  /*bfe0*/  ISETP.GE.AND P1, PT, R64, R231.reuse, PT ;  /* 0x000000e74000720c */ /* 0x080fe40003f26270 */
[----:B------:R-:W-:Y:S02]  /*bff0*/  FMNMX3.FTZ R7, R7, R114, R110, !PT ;  /* 0x0000007207077276 */ /* 0x000fe4000781006e */
[----:B------:R-:W-:Y:S02]  /*c000*/  ISETP.GE.AND P2, PT, R73, R231, PT ;  /* 0x000000e74900720c */ /* 0x000fe40003f46270 */
[----:B------:R-:W-:Y:S02]  /*c010*/  FSEL R65, R65, -INF , !P6 ;  /* 0xff80000041417808 */ /* 0x000fe40007000000 */
[----:B------:R-:W-:-:S02]  /*c020*/  ISETP.GE.AND P6, PT, R73, R230, PT ;  /* 0x000000e64900720c */ /* 0x000fc40003fc6270 */
[----:B------:R-:W-:Y:S02]  /*c030*/  FSEL R60, R60, -INF , !P5 ;  /* 0xff8000003c3c7808 */ /* 0x000fe40006800000 */
[----:B------:R-:W-:Y:S02]  /*c040*/  FSEL R73, R70, -INF , !P4 ;  /* 0xff80000046497808 */ /* 0x000fe40006000000 */
[C---:B------:R-:W-:Y:S02]  /*c050*/  ISETP.GE.AND P3, PT, R68.reuse, R231, PT ;  /* 0x000000e74400720c */ /* 0x040fe40003f66270 */
[-C--:B------:R-:W-:Y:S02]  /*c060*/  ISETP.GE.AND P5, PT, R68, R230.reuse, PT ;  /* 0x000000e64400720c */ /* 0x080fe40003fa6270 */
[----:B------:R-:W-:Y:S02]  /*c070*/  ISETP.GE.AND P4, PT, R64, R230, PT ;  /* 0x000000e64000720c */ /* 0x000fe40003f86270 */
[----:B------:R-:W-:-:S02]  /*c080*/  FSEL R70, R67, -INF , P1 ;  /* 0xff80000043467808 */ /* 0x000fc40000800000 */
[----:B------:R-:W-:Y:S02]  /*c090*/  FMNMX3.FTZ R7, R7, R106, R102, !PT ;  /* 0x0000006a07077276 */ /* 0x000fe40007810066 */
[----:B------:R-:W-:Y:S02]  /*c0a0*/  FSEL R68, R71, -INF , P2 ;  /* 0xff80000047447808 */ /* 0x000fe40001000000 */
[----:B------:R-:W-:Y:S02]  /*c0b0*/  ISETP.GE.AND P2, PT, R88, R231, PT ;  /* 0x000000e75800720c */ /* 0x000fe40003f46270 */
[----:B------:R-:W-:Y:S02]  /*c0c0*/  FSEL R70, R70, -INF , !P4 ;  /* 0xff80000046467808 */ /* 0x000fe40006000000 */
[----:B------:R-:W-:Y:S02]  /*c0d0*/  FMNMX3.FTZ R6, R7, R98, R100, !PT ;  /* 0x0000006207067276 */ /* 0x000fe40007810064 */
[----:B------:R-:W-:-:S02]  /*c0e0*/  FSEL R68, R68, -INF , !P6 ;  /* 0xff80000044447808 */ /* 0x000fc40007000000 */
[CC--:B------:R-:W-:Y:S02]  /*c0f0*/  ISETP.GE.AND P1, PT, R77.reuse, R231.reuse, PT ;  /* 0x000000e74d00720c */ /* 0x0c0fe40003f26270 */
[-C--:B------:R-:W-:Y:S02]  /*c100*/  ISETP.GE.AND P4, PT, R77, R230.reuse, PT ;  /* 0x000000e64d00720c */ /* 0x080fe40003f86270 */
[----:B------:R-:W-:Y:S02]  /*c110*/  ISETP.GE.AND P6, PT, R88, R230, PT ;  /* 0x000000e65800720c */ /* 0x000fe40003fc6270 */
[----:B------:R-:W-:Y:S02]  /*c120*/  FSEL R77, R62, -INF , P2 ;  /* 0xff8000003e4d7808 */ /* 0x000fe40001000000 */
[----:B------:R-:W-:Y:S02]  /*c130*/  FSEL R75, R66, -INF , P3 ;  /* 0xff800000424b7808 */ /* 0x000fe40001800000 */
[----:B------:R-:W-:-:S02]  /*c140*/  ISETP.GE.AND P3, PT, R85, R231, PT ;  /* 0x000000e75500720c */ /* 0x000fc40003f66270 */
[----:B------:R-:W-:Y:S02]  /*c150*/  FMNMX3.FTZ R6, R6, R65, R60, !PT ;  /* 0x0000004106067276 */ /* 0x000fe4000781003c */
[----:B------:R-:W-:Y:S02]  /*c160*/  FSEL R77, R77, -INF , !P6 ;  /* 0xff8000004d4d7808 */ /* 0x000fe40007000000 */
[----:B------:R-:W-:Y:S02]  /*c170*/  FSEL R75, R75, -INF , !P5 ;  /* 0xff8000004b4b7808 */ /* 0x000fe40006800000 */
[C---:B------:R-:W-:Y:S02]  /*c180*/  ISETP.GE.AND P2, PT, R72.reuse, R231, PT ;  /* 0x000000e74800720c */ /* 0x040fe40003f46270 */
[-C--:B------:R-:W-:Y:S02]  /*c190*/  ISETP.GE.AND P6, PT, R72, R230.reuse, PT ;  /* 0x000000e64800720c */ /* 0x080fe40003fc6270 */
[----:B------:R-:W-:-:S02]  /*c1a0*/  ISETP.GE.AND P5, PT, R85, R230, PT ;  /* 0x000000e65500720c */ /* 0x000fc40003fa6270 */
[----:B------:R-:W-:Y:S02]  /*c1b0*/  FSEL R72, R63, -INF , P3 ;  /* 0xff8000003f487808 */ /* 0x000fe40001800000 */
[----:B------:R-:W-:Y:S01]  /*c1c0*/  FMNMX3.FTZ R6, R6, R73, R68, !PT ;  /* 0x0000004906067276 */ /* 0x000fe20007810044 */
[----:B------:R-:W-:Y:S01]  /*c1d0*/  FFMA.FTZ R38, R96, R44, -R39 ;  /* 0x0000002c60267223 */ /* 0x000fe20000010827 */
[----:B------:R-:W-:Y:S02]  /*c1e0*/  FSEL R79, R58, -INF , P1 ;  /* 0xff8000003a4f7808 */ /* 0x000fe40000800000 */
[-C--:B------:R-:W-:Y:S02]  /*c1f0*/  ISETP.GE.AND P1, PT, R81, R231.reuse, PT ;  /* 0x000000e75100720c */ /* 0x080fe40003f26270 */
[----:B------:R-:W-:Y:S02]  /*c200*/  ISETP.GE.AND P3, PT, R84, R231, PT ;  /* 0x000000e75400720c */ /* 0x000fe40003f66270 */
[----:B------:R-:W-:-:S02]  /*c210*/  FSEL R72, R72, -INF , !P5 ;  /* 0xff80000048487808 */ /* 0x000fc40006800000 */
[----:B------:R-:W-:Y:S02]  /*c220*/  FSEL R96, R59, -INF , P2 ;  /* 0xff8000003b607808 */ /* 0x000fe40001000000 */
[----:B------:R-:W-:Y:S02]  /*c230*/  FMNMX3.FTZ R6, R6, R75, R70, !PT ;  /* 0x0000004b06067276 */ /* 0x000fe40007810046 */
        /* <DEDUP_REMOVED lines=37> */
[-C--:B------:R-:W-:Y:S01]  /*c490*/  FFMA.FTZ R112, R112, R44.reuse, -R39 ;  /* 0x0000002c70707223 */ /* 0x080fe20000010827 */
[-CC-:B------:R-:W-:Y:S01]  /*c4a0*/  FFMA.FTZ R162, R162, R44.reuse, -R55.reuse ;  /* 0x0000002ca2a27223 */ /* 0x180fe20000010837 */
[-CC-:B------:R-:W-:Y:S01]  /*c4b0*/  FFMA.FTZ R115, R201, R44.reuse, -R55.reuse ;  /* 0x0000002cc9737223 */ /* 0x180fe20000010837 */
[-CC-:B------:R-:W-:Y:S01]  /*c4c0*/  FFMA.FTZ R128, R199, R44.reuse, -R55.reuse ;  /* 0x0000002cc7807223 */ /* 0x180fe20000010837 */
[-C--:B------:R-:W-:Y:S01]  /*c4d0*/  FFMA.FTZ R111, R197, R44.reuse, -R55 ;  /* 0x0000002cc56f7223 */ /* 0x080fe20000010837 */
[C---:B------:R-:W-:Y:S01]  /*c4e0*/  FMUL.FTZ R119, R44.reuse, R9 ;  /* 0x000000092c777220 */ /* 0x040fe20000410000 */
[----:B------:R-:W-:Y:S01]  /*c4f0*/  FMUL.FTZ R19, R44, R19 ;  /* 0x000000132c137220 */ /* 0x000fe20000410000 */
[-CC-:B------:R-:W-:Y:S01]  /*c500*/  FFMA.FTZ R74, R8, R44.reuse, -R39.reuse ;  /* 0x0000002c084a7223 */ /* 0x180fe20000010827 */
[----:B------:R-:W-:Y:S01]  /*c510*/  MUFU.EX2 R14, R14 ;  /* 0x0000000e000e7308 */ /* 0x000fe20000000800 */
[----:B------:R-:W2:Y:S07]  /*c520*/  LDSM.16.MT88.4 R8, [R21] ;  /* 0x000000001508783b */ /* 0x000eae0000004200 */
[----:B------:R-:W-:Y:S08]  /*c530*/  MUFU.EX2 R113, R113 ;  /* 0x0000007100717308 */ /* 0x000ff00000000800 */
[----:B------:R-:W3:Y:S08]  /*c540*/  MUFU.EX2 R0, R19 ;  /* 0x0000001300007308 */ /* 0x000ef00000000800 */
[----:B------:R-:W-:Y:S08]  /*c550*/  MUFU.EX2 R109, R109 ;  /* 0x0000006d006d7308 */ /* 0x000ff00000000800 */
[----:B------:R-:W4:Y:S08]  /*c560*/  MUFU.EX2 R112, R112 ;  /* 0x0000007000707308 */ /* 0x000f300000000800 */
[----:B------:R-:W-:Y:S08]  /*c570*/  MUFU.EX2 R162, R162 ;  /* 0x000000a200a27308 */ /* 0x000ff00000000800 */
[----:B------:R-:W5:Y:S08]  /*c580*/  MUFU.EX2 R115, R115 ;  /* 0x0000007300737308 */ /* 0x000f700000000800 */
[----:B------:R-:W-:Y:S08]  /*c590*/  MUFU.EX2 R128, R128 ;  /* 0x0000008000807308 */ /* 0x000ff00000000800 */
[----:B------:R-:W1:Y:S08]  /*c5a0*/  MUFU.EX2 R111, R111 ;  /* 0x0000006f006f7308 */ /* 0x000e700000000800 */
[----:B------:R-:W2:Y:S01]  /*c5b0*/  MUFU.EX2 R119, R119 ;  /* 0x0000007700777308 */ /* 0x000ea20000000800 */
[-C--:B------:R-:W-:Y:S01]  /*c5c0*/  FFMA.FTZ R82, R25, R44.reuse, -R39 ;  /* 0x0000002c19527223 */ /* 0x080fe20000010827 */
[----:B------:R-:W-:-:S02]  /*c5d0*/  FFMA.FTZ R107, R24, R44, -R55 ;  /* 0x0000002c186b7223 */ /* 0x000fc40000010837 */
[----:B------:R-:W2:Y:S01]  /*c5e0*/  LDSM.16.MT88.4 R24, [R149+0x5400] ;  /* 0x005400009518783b */ /* 0x000ea20000004200 */
[-CC-:B------:R-:W-:Y:S01]  /*c5f0*/  FFMA.FTZ R81, R12, R44.reuse, -R39.reuse ;  /* 0x0000002c0c517223 */ /* 0x180fe20000010827 */
[-CC-:B------:R-:W-:Y:S01]  /*c600*/  FFMA.FTZ R87, R17, R44.reuse, -R39.reuse ;  /* 0x0000002c11577223 */ /* 0x180fe20000010827 */
[-CC-:B------:R-:W-:Y:S01]  /*c610*/  FFMA.FTZ R80, R13, R44.reuse, -R39.reuse ;  /* 0x0000002c0d507223 */ /* 0x180fe20000010827 */
[--C-:B------:R-:W-:Y:S01]  /*c620*/  FFMA.FTZ R76, R16, R44, -R39.reuse ;  /* 0x0000002c104c7223 */ /* 0x100fe20000010827 */
[----:B---3--:R-:W-:Y:S01]  /*c630*/  FFMA.FTZ R158, R245, R0, R14 ;  /* 0x00000000f59e7223 */ /* 0x008fe2000001000e */
[----:B------:R-:W-:Y:S01]  /*c640*/  F2FP.F16.F32.PACK_AB R12, R113, R14 ;  /* 0x0000000e710c723e */ /* 0x000fe200000000ff */
[----:B------:R-:W-:Y:S01]  /*c650*/  FFMA.FTZ R89, R29, R44, -R39 ;  /* 0x0000002c1d597223 */ /* 0x000fe20000010827 */
[----:B----4-:R-:W-:Y:S01]  /*c660*/  F2FP.F16.F32.PACK_AB R14, R112, R109 ;  /* 0x0000006d700e723e */ /* 0x010fe200000000ff */
[----:B------:R-:W-:Y:S01]  /*c670*/  FMUL.FTZ R16, R144, R0 ;  /* 0x0000000090107220 */ /* 0x000fe20000410000 */
[----:B-----5:R-:W-:Y:S01]  /*c680*/  F2FP.F16.F32.PACK_AB R13, R115, R162 ;  /* 0x000000a2730d723e */ /* 0x020fe200000000ff */
[----:B------:R-:W-:Y:S01]  /*c690*/  FMUL.FTZ R17, R145, R0 ;  /* 0x0000000091117220 */ /* 0x000fe20000410000 */
[----:B-1----:R-:W-:Y:S01]  /*c6a0*/  F2FP.F16.F32.PACK_AB R15, R111, R128 ;  /* 0x000000806f0f723e */ /* 0x002fe200000000ff */
[-C--:B--2---:R-:W-:Y:S01]  /*c6b0*/  FMUL.FTZ R18, R146, R119.reuse ;  /* 0x0000007792127220 */ /* 0x084fe20000410000 */
[-C--:B------:R-:W-:Y:S01]  /*c6c0*/  FMUL.FTZ R19, R147, R119.reuse ;  /* 0x0000007793137220 */ /* 0x080fe20000410000 */
[----:B------:R-:W-:Y:S01]  /*c6d0*/  FFMA.FTZ R123, R28, R44, -R55 ;  /* 0x0000002c1c7b7223 */ /* 0x000fe20000010837 */
[-C--:B------:R-:W-:Y:S01]  /*c6e0*/  FMUL.FTZ R140, R140, R0.reuse ;  /* 0x000000008c8c7220 */ /* 0x080fe20000410000 */
[----:B------:R-:W-:Y:S01]  /*c6f0*/  FMUL.FTZ R141, R141, R0 ;  /* 0x000000008d8d7220 */ /* 0x000fe20000410000 */
[-C--:B------:R-:W-:Y:S01]  /*c700*/  FMUL.FTZ R142, R142, R119.reuse ;  /* 0x000000778e8e7220 */ /* 0x080fe20000410000 */
[----:B------:R-:W-:Y:S01]  /*c710*/  FMUL.FTZ R143, R143, R119 ;  /* 0x000000778f8f7220 */ /* 0x000fe20000410000 */
[----:B------:R-:W1:Y:S01]  /*c720*/  LDSM.16.MT88.4 R28, [R21+0x400] ;  /* 0x00040000151c783b */ /* 0x000e620000004200 */
[-CC-:B------:R-:W-:Y:S01]  /*c730*/  FFMA.FTZ R108, R108, R44.reuse, -R39.reuse ;  /* 0x0000002c6c6c7223 */ /* 0x180fe20000010827 */
[-CC-:B------:R-:W-:Y:S01]  /*c740*/  FFMA.FTZ R105, R105, R44.reuse, -R39.reuse ;  /* 0x0000002c69697223 */ /* 0x180fe20000010827 */
[-CC-:B------:R-:W-:Y:S01]  /*c750*/  FFMA.FTZ R101, R101, R44.reuse, -R39.reuse ;  /* 0x0000002c65657223 */ /* 0x180fe20000010827 */
[-C--:B------:R-:W-:Y:S01]  /*c760*/  FFMA.FTZ R104, R104, R44.reuse, -R39 ;  /* 0x0000002c68687223 */ /* 0x080fe20000010827 */
[-CC-:B------:R-:W-:Y:S01]  /*c770*/  FFMA.FTZ R126, R177, R44.reuse, -R55.reuse ;  /* 0x0000002cb17e7223 */ /* 0x180fe20000010837 */
[----:B------:R-:W-:Y:S01]  /*c780*/  FFMA.FTZ R103, R175, R44, -R55 ;  /* 0x0000002caf677223 */ /* 0x000fe20000010837 */
[----:B------:R-:W-:Y:S01]  /*c790*/  HMMA.16816.F32 R16, R12, R4, R16 ;  /* 0x000000040c10723c */ /* 0x000fe20000001810 */
[----:B------:R-:W-:Y:S01]  /*c7a0*/  MUFU.EX2 R108, R108 ;  /* 0x0000006c006c7308 */ /* 0x000fe20000000800 */
[----:B------:R-:W-:-:S06]  /*c7b0*/  FMUL.FTZ R136, R136, R0 ;  /* 0x0000000088887220 */ /* 0x000fcc0000410000 */
[----:B------:R-:W-:Y:S01]  /*c7c0*/  HMMA.16816.F32 R4, R12, R6, R140 ;  /* 0x000000060c04723c */ /* 0x000fe2000000188c */
[----:B------:R-:W2:Y:S01]  /*c7d0*/  MUFU.EX2 R105, R105 ;  /* 0x0000006900697308 */ /* 0x000ea20000000800 */
[----:B------:R-:W-:Y:S01]  /*c7e0*/  FMUL.FTZ R137, R137, R0 ;  /* 0x0000000089897220 */ /* 0x000fe20000410000 */
[-C--:B------:R-:W-:Y:S01]  /*c7f0*/  FMUL.FTZ R138, R138, R119.reuse ;  /* 0x000000778a8a7220 */ /* 0x080fe20000410000 */
[----:B------:R-:W-:-:S05]  /*c800*/  FMUL.FTZ R139, R139, R119 ;  /* 0x000000778b8b7220 */ /* 0x000fca0000410000 */
[----:B------:R-:W-:Y:S01]  /*c810*/  MUFU.EX2 R101, R101 ;  /* 0x0000006500657308 */ /* 0x000fe20000000800 */
[-C--:B------:R-:W-:Y:S01]  /*c820*/  FMUL.FTZ R132, R132, R0.reuse ;  /* 0x0000000084847220 */ /* 0x080fe20000410000 */
[----:B------:R-:W-:Y:S01]  /*c830*/  FMUL.FTZ R133, R133, R0 ;  /* 0x0000000085857220 */ /* 0x000fe20000410000 */
[----:B------:R-:W-:-:S05]  /*c840*/  FMUL.FTZ R134, R134, R119 ;  /* 0x0000007786867220 */ /* 0x000fca0000410000 */
[----:B------:R-:W-:Y:S01]  /*c850*/  MUFU.EX2 R104, R104 ;  /* 0x0000006800687308 */ /* 0x000fe20000000800 */
[----:B------:R-:W-:-:S07]  /*c860*/  FMUL.FTZ R135, R135, R119 ;  /* 0x0000007787877220 */ /* 0x000fce0000410000 */
[----:B------:R-:W-:Y:S08]  /*c870*/  MUFU.EX2 R126, R126 ;  /* 0x0000007e007e7308 */ /* 0x000ff00000000800 */
[----:B------:R-:W3:Y:S08]  /*c880*/  MUFU.EX2 R103, R103 ;  /* 0x0000006700677308 */ /* 0x000ef00000000800 */
[----:B------:R-:W-:Y:S08]  /*c890*/  MUFU.EX2 R107, R107 ;  /* 0x0000006b006b7308 */ /* 0x000ff00000000800 */
[----:B------:R-:W4:Y:S01]  /*c8a0*/  MUFU.EX2 R140, R123 ;  /* 0x0000007b008c7308 */ /* 0x000f220000000800 */
[C---:B------:R-:W-:Y:S08]  /*c8b0*/  HMMA.16816.F32 R136, R12.reuse, R8, R136 ;  /* 0x000000080c88723c */ /* 0x040ff00000001888 */
[----:B------:R-:W-:Y:S01]  /*c8c0*/  HMMA.16816.F32 R132, R12, R10, R132 ;  /* 0x0000000a0c84723c */ /* 0x000fe20000001884 */
[----:B------:R-:W5:Y:S01]  /*c8d0*/  LDSM.16.MT88.4 R8, [R149+0x5800] ;  /* 0x005800009508783b */ /* 0x000f620000004200 */
[----:B--2---:R-:W-:-:S02]  /*c8e0*/  F2FP.F16.F32.PACK_AB R12, R105, R108 ;  /* 0x0000006c690c723e */ /* 0x004fc400000000ff */
[----:B---3--:R-:W-:Y:S02]  /*c8f0*/  F2FP.F16.F32.PACK_AB R13, R103, R126 ;  /* 0x0000007e670d723e */ /* 0x008fe400000000ff */
[----:B------:R-:W-:Y:S02]  /*c900*/  F2FP.F16.F32.PACK_AB R14, R104, R101 ;  /* 0x00000065680e723e */ /* 0x000fe400000000ff */
[----:B----4-:R-:W-:Y:S01]  /*c910*/  F2FP.F16.F32.PACK_AB R15, R140, R107 ;  /* 0x0000006b8c0f723e */ /* 0x010fe200000000ff */
        /* <DEDUP_REMOVED lines=14> */
[----:B------:R-:W-:Y:S01]  /*ca00*/  MUFU.EX2 R43, R43 ;  /* 0x0000002b002b7308 */ /* 0x000fe20000000800 */
[----:B------:R-:W-:Y:S01]  /*ca10*/  HMMA.16816.F32 R132, R12, R30, R132 ;  /* 0x0000001e0c84723c */ /* 0x000fe20000001884 */
[----:B------:R-:W1:Y:S06]  /*ca20*/  LDSM.16.MT88.4 R12, [R149+0x5c00] ;  /* 0x005c0000950c783b */ /* 0x000e6c0000004200 */
        /* <DEDUP_REMOVED lines=14> */
[----:B------:R-:W-:Y:S01]  /*cb10*/  F2FP.F16.F32.PACK_AB R30, R43, R34 ;  /* 0x000000222b1e723e */ /* 0x000fe200000000ff */
[----:B------:R-:W-:Y:S01]  /*cb20*/  MUFU.EX2 R38, R38 ;  /* 0x0000002600267308 */ /* 0x000fe20000000800 */
[----:B-----5:R-:W-:-:S07]  /*cb30*/  F2FP.F16.F32.PACK_AB R31, R142, R123 ;  /* 0x0000007b8e1f723e */ /* 0x020fce00000000ff */
        /* <DEDUP_REMOVED lines=14> */
[----:B-----5:R-:W-:-:S02]  /*cc20*/  F2FP.F16.F32.PACK_AB R29, R127, R176 ;  /* 0x000000b07f1d723e */ /* 0x020fc400000000ff */
[----:B------:R-:W-:Y:S02]  /*cc30*/  F2FP.F16.F32.PACK_AB R30, R47, R40 ;  /* 0x000000282f1e723e */ /* 0x000fe400000000ff */
        /* <DEDUP_REMOVED lines=59> */
[----:B------:R-:W-:Y:S02]  /*cff0*/  F2FP.F16.F32.PACK_AB R30, R61, R52 ;  /* 0x000000343d1e723e */ /* 0x000fe400000000ff */
[----:B----4-:R-:W-:Y:S01]  /*d000*/  F2FP.F16.F32.PACK_AB R31, R192, R145 ;  /* 0x00000091c01f723e */ /* 0x010fe200000000ff */
[----:B------:R-:W-:Y:S08]  /*d010*/  MUFU.EX2 R56, R56 ;  /* 0x0000003800387308 */ /* 0x000ff00000000800 */
        /* <DEDUP_REMOVED lines=85> */
[----:B--2---:R-:W-:Y:S01]  /*d570*/  HMMA.16816.F32 R136, R28, R24, R136 ;  /* 0x000000181c88723c */ /* 0x004fe20000001888 */
        /* <DEDUP_REMOVED lines=10> */
[----:B------:R-:W2:Y:S02]  /*d620*/  LDSM.16.MT88.4 R8, [R21+0x2400] ;  /* 0x002400001508783b */ /* 0x000ea40000004200 */
[----:B------:R-:W-:Y:S02]  /*d630*/  FADD.FTZ R111, R111, R128 ;  /* 0x000000806f6f7221 */ /* 0x000fe40000010000 */
[----:B------:R-:W3:Y:S03]  /*d640*/  LDSM.16.MT88.4 R28, [R149+0x7800] ;  /* 0x00780000951c783b */ /* 0x000ee60000004200 */
[----:B-1----:R-:W-:Y:S01]  /*d650*/  HMMA.16816.F32 R16, R24, R12, R16 ;  /* 0x0000000c1810723c */ /* 0x002fe20000001810 */
        /* <DEDUP_REMOVED lines=34> */
[----:B--2---:R-:W-:Y:S02]  /*d880*/  HMMA.16816.F32 R136, R24, R8, R136 ;  /* 0x000000081888723c */ /* 0x004fe40000001888 */
[----:B------:R-:W-:Y:S01]  /*d890*/  FADD.FTZ R45, R45, R38 ;  /* 0x000000262d2d7221 */ /* 0x000fe20000010000 */
[----:B------:R-:W-:Y:S01]  /*d8a0*/  FADD.FTZ R176, R127, R176 ;  /* 0x000000b07fb07221 */ /* 0x000fe20000010000 */
[----:B----4-:R-:W-:-:S02]  /*d8b0*/  F2FP.F16.F32.PACK_AB R8, R82, R89 ;  /* 0x000000595208723e */ /* 0x010fc400000000ff */
[----:B-----5:R-:W-:Y:S02]  /*d8c0*/  F2FP.F16.F32.PACK_AB R9, R171, R122 ;  /* 0x0000007aab09723e */ /* 0x020fe400000000ff */
[----:B------:R-:W-:Y:S01]  /*d8d0*/  HMMA.16816.F32 R132, R24, R10, R132 ;  /* 0x0000000a1884723c */ /* 0x000fe20000001884 */
[----:B------:R-:W-:Y:S01]  /*d8e0*/  F2FP.F16.F32.PACK_AB R10, R80, R87 ;  /* 0x00000057500a723e */ /* 0x000fe200000000ff */
[----:B------:R-:W2:Y:S01]  /*d8f0*/  LDSM.16.MT88.4 R24, [R149+0x7c00] ;  /* 0x007c00009518783b */ /* 0x000ea20000004200 */
        /* <DEDUP_REMOVED lines=27> */
[----:B------:R-:W2:Y:S01]  /*dab0*/  MUFU.EX2 R43, R102 ;  /* 0x00000066002b7308 */ /* 0x000ea20000000800 */
[----:B------:R-:W-:Y:S01]  /*dac0*/  FADD.FTZ R48, R48, R53 ;  /* 0x0000003530307221 */ /* 0x000fe20000010000 */
[----:B------:R-:W-:Y:S01]  /*dad0*/  FADD.FTZ R194, R194, R141 ;  /* 0x0000008dc2c27221 */ /* 0x000fe20000010000 */
[----:B-1----:R-:W-:Y:S02]  /*dae0*/  HMMA.16816.F32 R136, R8, R12, R136 ;  /* 0x0000000c0888723c */ /* 0x002fe40000001888 */
[----:B------:R-:W-:Y:S01]  /*daf0*/  FADD.FTZ R57, R57, R48 ;  /* 0x0000003039397221 */ /* 0x000fe20000010000 */
[----:B------:R-:W-:-:S05]  /*db00*/  FADD.FTZ R194, R143, R194 ;  /* 0x000000c28fc27221 */ /* 0x000fca0000010000 */
[----:B------:R-:W-:Y:S01]  /*db10*/  HMMA.16816.F32 R132, R8, R14, R132 ;  /* 0x0000000e0884723c */ /* 0x000fe20000001884 */
[----:B------:R-:W1:Y:S01]  /*db20*/  LDSM.16.MT88.4 R12, [R149+0x8000] ;  /* 0x00800000950c783b */ /* 0x000e620000004200 */
[----:B----4-:R-:W-:Y:S01]  /*db30*/  F2FP.F16.F32.PACK_AB R8, R78, R85 ;  /* 0x000000554e08723e */ /* 0x010fe200000000ff */
[----:B------:R-:W-:Y:S01]  /*db40*/  FADD.FTZ R52, R52, R57 ;  /* 0x0000003934347221 */ /* 0x000fe20000010000 */
[----:B-----5:R-:W-:Y:S01]  /*db50*/  F2FP.F16.F32.PACK_AB R9, R97, R104 ;  /* 0x000000686109723e */ /* 0x020fe200000000ff */
[----:B------:R-:W-:Y:S01]  /*db60*/  FADD.FTZ R145, R145, R194 ;  /* 0x000000c291917221 */ /* 0x000fe20000010000 */
[----:B------:R-:W-:Y:S01]  /*db70*/  F2FP.F16.F32.PACK_AB R10, R76, R83 ;  /* 0x000000534c0a723e */ /* 0x000fe200000000ff */
        /* <DEDUP_REMOVED lines=8> */
[----:B------:R-:W-:Y:S01]  /*dc00*/  HMMA.16816.F32 R16, R8, R24, R16 ;  /* 0x000000180810723c */ /* 0x000fe20000001810 */
[----:B------:R-:W-:Y:S01]  /*dc10*/  FADD.FTZ R56, R56, R61 ;  /* 0x0000003d38387221 */ /* 0x000fe20000010000 */
[----:B------:R-:W-:-:S05]  /*dc20*/  FADD.FTZ R147, R147, R192 ;  /* 0x000000c093937221 */ /* 0x000fca0000010000 */
[----:B------:R-:W2:Y:S01]  /*dc30*/  MUFU.EX2 R74, R74 ;  /* 0x0000004a004a7308 */ /* 0x000ea20000000800 */
[----:B------:R-:W-:Y:S01]  /*dc40*/  HMMA.16816.F32 R4, R8, R26, R4 ;  /* 0x0000001a0804723c */ /* 0x000fe20000001804 */
[----:B------:R-:W4:Y:S01]  /*dc50*/  LDSM.16.MT88.4 R24, [R21+0x3000] ;  /* 0x003000001518783b */ /* 0x000f220000004200 */
[----:B------:R-:W-:Y:S01]  /*dc60*/  FADD.FTZ R69, R69, R56 ;  /* 0x0000003845457221 */ /* 0x000fe20000010000 */
[----:B------:R-:W-:-:S04]  /*dc70*/  FADD.FTZ R200, R200, R147 ;  /* 0x00000093c8c87221 */ /* 0x000fc80000010000 */
[----:B------:R-:W-:Y:S01]  /*dc80*/  MUFU.EX2 R54, R54 ;  /* 0x0000003600367308 */ /* 0x000fe20000000800 */
[----:B---3--:R-:W-:Y:S01]  /*dc90*/  HMMA.16816.F32 R136, R8, R28, R136 ;  /* 0x0000001c0888723c */ /* 0x008fe20000001888 */
[----:B------:R-:W-:Y:S01]  /*dca0*/  FADD.FTZ R64, R64, R69 ;  /* 0x0000004540407221 */ /* 0x000fe20000010000 */
[----:B------:R-:W-:-:S05]  /*dcb0*/  FADD.FTZ R157, R157, R200 ;  /* 0x000000c89d9d7221 */ /* 0x000fca0000010000 */
[----:B------:R-:W-:Y:S01]  /*dcc0*/  MUFU.EX2 R99, R99 ;  /* 0x0000006300637308 */ /* 0x000fe20000000800 */
[----:B------:R-:W-:Y:S01]  /*dcd0*/  HMMA.16816.F32 R132, R8, R30, R132 ;  /* 0x0000001e0884723c */ /* 0x000fe20000001884 */
[----:B------:R-:W3:Y:S01]  /*dce0*/  LDSM.16.MT88.4 R28, [R149+0x8400] ;  /* 0x00840000951c783b */ /* 0x000ee20000004200 */
[-C--:B------:R-:W-:Y:S01]  /*dcf0*/  FFMA.FTZ R178, R178, R44.reuse, -R39 ;  /* 0x0000002cb2b27223 */ /* 0x080fe20000010827 */
[-CC-:B------:R-:W-:Y:S01]  /*dd00*/  FFMA.FTZ R40, R73, R44.reuse, -R55.reuse ;  /* 0x0000002c49287223 */ /* 0x180fe20000010837 */
[-CC-:B------:R-:W-:Y:S01]  /*dd10*/  FFMA.FTZ R49, R68, R44.reuse, -R55.reuse ;  /* 0x0000002c44317223 */ /* 0x180fe20000010837 */
[-CC-:B------:R-:W-:Y:S01]  /*dd20*/  FFMA.FTZ R42, R75, R44.reuse, -R55.reuse ;  /* 0x0000002c4b2a7223 */ /* 0x180fe20000010837 */
[-C--:B------:R-:W-:Y:S01]  /*dd30*/  FFMA.FTZ R53, R70, R44.reuse, -R55 ;  /* 0x0000002c46357223 */ /* 0x080fe20000010837 */
[----:B------:R-:W-:Y:S08]  /*dd40*/  MUFU.EX2 R34, R34 ;  /* 0x0000002200227308 */ /* 0x000ff00000000800 */
[----:B------:R-:W-:Y:S08]  /*dd50*/  MUFU.EX2 R0, R0 ;  /* 0x0000000000007308 */ /* 0x000ff00000000800 */
[----:B------:R-:W-:Y:S08]  /*dd60*/  MUFU.EX2 R117, R117 ;  /* 0x0000007500757308 */ /* 0x000ff00000000800 */
[----:B------:R-:W-:Y:S01]  /*dd70*/  MUFU.EX2 R125, R125 ;  /* 0x0000007d007d7308 */ /* 0x000fe20000000800 */
[-CC-:B------:R-:W-:Y:S01]  /*dd80*/  FFMA.FTZ R154, R154, R44.reuse, -R39.reuse ;  /* 0x0000002c9a9a7223 */ /* 0x180fe20000010827 */
[-CC-:B------:R-:W-:Y:S01]  /*dd90*/  FFMA.FTZ R116, R116, R44.reuse, -R39.reuse ;  /* 0x0000002c74747223 */ /* 0x180fe20000010827 */
[-C--:B------:R-:W-:Y:S01]  /*dda0*/  FFMA.FTZ R33, R33, R44.reuse, -R39 ;  /* 0x0000002c21217223 */ /* 0x080fe20000010827 */
[-CC-:B------:R-:W-:Y:S01]  /*ddb0*/  FFMA.FTZ R46, R77, R44.reuse, -R55.reuse ;  /* 0x0000002c4d2e7223 */ /* 0x180fe20000010837 */
[-CC-:B------:R-:W-:Y:S01]  /*ddc0*/  FFMA.FTZ R48, R79, R44.reuse, -R55.reuse ;  /* 0x0000002c4f307223 */ /* 0x180fe20000010837 */
[----:B------:R-:W-:Y:S01]  /*ddd0*/  FFMA.FTZ R96, R96, R44, -R55 ;  /* 0x0000002c60607223 */ /* 0x000fe20000010837 */
[----:B------:R-:W-:Y:S01]  /*dde0*/  LDSM.16.MT88.4 R140, [R149+0x8c00] ;  /* 0x008c0000958c783b */ /* 0x000fe20000004200 */
        /* <DEDUP_REMOVED lines=8> */
[----:B-----5:R-:W-:Y:S01]  /*de70*/  F2FP.F16.F32.PACK_AB R9, R45, R34 ;  /* 0x000000222d09723e */ /* 0x020fe200000000ff */
[----:B------:R-:W-:Y:S01]  /*de80*/  FADD.FTZ R67, R67, R66 ;  /* 0x0000004243437221 */ /* 0x000fe20000010000 */
[----:B------:R-:W-:Y:S01]  /*de90*/  F2FP.F16.F32.PACK_AB R10, R99, R54 ;  /* 0x00000036630a723e */ /* 0x000fe200000000ff */
[----:B------:R-:W-:Y:S01]  /*dea0*/  FADD.FTZ R159, R159, R170 ;  /* 0x000000aa9f9f7221 */ /* 0x000fe20000010000 */
[----:B------:R-:W-:Y:S01]  /*deb0*/  MUFU.EX2 R178, R178 ;  /* 0x000000b200b27308 */ /* 0x000fe20000000800 */
[----:B-1----:R-:W-:Y:S01]  /*dec0*/  F2FP.F16.F32.PACK_AB R11, R47, R38 ;  /* 0x000000262f0b723e */ /* 0x002fe200000000ff */
[----:B------:R-:W-:Y:S01]  /*ded0*/  FADD.FTZ R62, R62, R67 ;  /* 0x000000433e3e7221 */ /* 0x000fe20000010000 */
[----:B------:R-:W-:-:S05]  /*dee0*/  FADD.FTZ R182, R182, R159 ;  /* 0x0000009fb6b67221 */ /* 0x000fca0000010000 */
[----:B------:R-:W-:Y:S01]  /*def0*/  MUFU.EX2 R40, R40 ;  /* 0x0000002800287308 */ /* 0x000fe20000000800 */
[----:B------:R-:W-:Y:S01]  /*df00*/  FADD.FTZ R63, R63, R62 ;  /* 0x0000003e3f3f7221 */ /* 0x000fe20000010000 */
[----:B------:R-:W-:Y:S01]  /*df10*/  FADD.FTZ R161, R161, R182 ;  /* 0x000000b6a1a17221 */ /* 0x000fe20000010000 */
[----:B------:R-:W-:Y:S05]  /*df20*/  HMMA.16816.F32 R16, R8, R12, R16 ;  /* 0x0000000c0810723c */ /* 0x000fea0000001810 */
        /* <DEDUP_REMOVED lines=14> */
[----:B------:R-:W-:Y:S02]  /*e010*/  F2FP.F16.F32.PACK_AB R8, R117, R0 ;  /* 0x000000007508723e */ /* 0x000fe400000000ff */
[----:B-1----:R-:W-:Y:S02]  /*e020*/  F2FP.F16.F32.PACK_AB R9, R49, R40 ;  /* 0x000000283109723e */ /* 0x002fe400000000ff */
[----:B------:R-:W-:Y:S02]  /*e030*/  F2FP.F16.F32.PACK_AB R10, R178, R125 ;  /* 0x0000007db20a723e */ /* 0x000fe400000000ff */
[----:B--2---:R-:W-:Y:S01]  /*e040*/  F2FP.F16.F32.PACK_AB R11, R53, R42 ;  /* 0x0000002a350b723e */ /* 0x004fe200000000ff */
        /* <DEDUP_REMOVED lines=20> */
[----:B------:R-:W-:Y:S01]  /*e190*/  HMMA.16816.F32 R4, R8, R30, R4 ;  /* 0x0000001e0804723c */ /* 0x000fe20000001804 */
[----:B------:R-:W2:Y:S01]  /*e1a0*/  LDSM.16.MT88.4 R28, [R21+0x3800] ;  /* 0x00380000151c783b */ /* 0x000ea20000004200 */
[----:B------:R-:W-:Y:S01]  /*e1b0*/  FADD.FTZ R85, R85, R80 ;  /* 0x0000005055557221 */ /* 0x000fe20000010000 */
[----:B------:R-:W-:Y:S01]  /*e1c0*/  FADD.FTZ R104, R104, R113 ;  /* 0x0000007168687221 */ /* 0x000fe20000010000 */
[----:B------:R-:W-:Y:S02]  /*e1d0*/  MUFU.EX2 R153, R153 ;  /* 0x0000009900997308 */ /* 0x000fe40000000800 */
[----:B------:R-:W-:-:S02]  /*e1e0*/  FADD.FTZ R78, R78, R85 ;  /* 0x000000554e4e7221 */ /* 0x000fc40000010000 */
[----:B-----5:R-:W-:Y:S01]  /*e1f0*/  HMMA.16816.F32 R136, R8, R12, R136 ;  /* 0x0000000c0888723c */ /* 0x020fe20000001888 */
[----:B------:R-:W-:-:S03]  /*e200*/  FADD.FTZ R97, R97, R104 ;  /* 0x0000006861617221 */ /* 0x000fc60000010000 */
        /* <DEDUP_REMOVED lines=11> */
[-C--:B------:R-:W-:Y:S01]  /*e2c0*/  FFMA.FTZ R12, R36, R44.reuse, -R39 ;  /* 0x0000002c240c7223 */ /* 0x080fe20000010827 */
[----:B------:R-:W-:Y:S01]  /*e2d0*/  HMMA.16816.F32 R132, R8, R14, R132 ;  /* 0x0000000e0884723c */ /* 0x000fe20000001884 */
        /* <DEDUP_REMOVED lines=71> */
.L_x_4836:
[----:B------:R-:W-:-:S07]  /*e750*/  IADD3 R234, PT, PT, R212, -0x1, RZ ;  /* 0xffffffffd4ea7810 */ /* 0x000fce0007ffe0ff */
.L_x_4845:
[----:B------:R-:W-:Y:S05]  /*e760*/  BSYNC B2 ;  /* 0x0000000000027941 */ /* 0x000fea0003800000 */
.L_x_4835:
        /* <DEDUP_REMOVED lines=9> */
.L_x_4853:
        /* <DEDUP_REMOVED lines=78> */
.L_x_4848:
[----:B------:R-:W-:Y:S05]  /*ece0*/  BSYNC.RECONVERGENT B0 ;  /* 0x0000000000007941 */ /* 0x000fea0003800200 */
.L_x_4847:
[----:B------:R-:W2:Y:S01]  /*ecf0*/  S2UR UR6, SR_CgaCtaId ;  /* 0x00000000000679c3 */ /* 0x000ea20000008800 */
[----:B------:R-:W-:Y:S01]  /*ed00*/  LOP3.LUT R224, R227, 0xc0, RZ, 0xc0, !PT ;  /* 0x000000c0e3e07812 */ /* 0x000fe200078ec0ff */
[----:B------:R-:W-:Y:S01]  /*ed10*/  UMOV UR7, 0x400 ;  /* 0x0000040000077882 */ /* 0x000fe20000000000 */
[----:B------:R-:W-:Y:S01]  /*ed20*/  IADD3 R120, P0, PT, R229, R220, RZ ;  /* 0x000000dce5787210 */ /* 0x000fe20007f1e0ff */
[C---:B------:R-:W-:Y:S01]  /*ed30*/  IMAD.SHL.U32 R211, R151.reuse, 0x20, RZ ;  /* 0x0000002097d37824 */ /* 0x040fe200078e00ff */
[----:B------:R-:W-:Y:S01]  /*ed40*/  LOP3.LUT R224, R224, 0x18, R151, 0xf8, !PT ;  /* 0x00000018e0e07812 */ /* 0x000fe200078ef897 */
[C---:B------:R-:W-:Y:S01]  /*ed50*/  IMAD.SHL.U32 R209, R151.reuse, 0x10, RZ ;  /* 0x0000001097d17824 */ /* 0x040fe200078e00ff */
[----:B------:R-:W-:Y:S01]  /*ed60*/  BSSY.RECONVERGENT B1, `(.L_x_4849) ;  /* 0x00000fe000017945 */ /* 0x000fe20003800200 */
[----:B------:R-:W-:Y:S01]  /*ed70*/  IMAD.X R121, R228, 0x1, R221, P0 ;  /* 0x00000001e4797824 */ /* 0x000fe200000e06dd */
[----:B------:R-:W-:Y:S01]  /*ed80*/  LOP3.LUT R116, R224, 0x18, R227, 0x78, !PT ;  /* 0x00000018e0747812 */ /* 0x000fe200078e78e3 */
[----:B------:R-:W-:Y:S01]  /*ed90*/  IMAD.SHL.U32 R150, R151, 0x4, RZ ;  /* 0x0000000497967824 */ /* 0x000fe200078e00ff */
[-C--:B------:R-:W-:Y:S01]  /*eda0*/  IADD3 R118, P0, PT, R120, R229.reuse, RZ ;  /* 0x000000e578767210 */ /* 0x080fe20007f1e0ff */
[----:B------:R-:W-:Y:S01]  /*edb0*/  IMAD.MOV.U32 R212, RZ, RZ, 0x20 ;  /* 0x00000020ffd47424 */ /* 0x000fe200078e00ff */
[----:B------:R-:W-:Y:S02]  /*edc0*/  LOP3.LUT R117, R225, R116, RZ, 0xfc, !PT ;  /* 0x00000074e1757212 */ /* 0x000fe400078efcff */
[----:B------:R-:W-:Y:S01]  /*edd0*/  LOP3.LUT R154, R211, 0xc0, RZ, 0xc0, !PT ;  /* 0x000000c0d39a7812 */ /* 0x000fe200078ec0ff */
[--C-:B------:R-:W-:Y:S01]  /*ede0*/  IMAD.X R119, R121, 0x1, R228.reuse, P0 ;  /* 0x0000000179777824 */ /* 0x100fe200000e06e4 */
[-C--:B------:R-:W-:Y:S02]  /*edf0*/  IADD3 R122, P0, PT, R118, R229.reuse, RZ ;  /* 0x000000e5767a7210 */ /* 0x080fe40007f1e0ff */
[----:B------:R-:W-:Y:S02]  /*ee00*/  LOP3.LUT R152, R209, 0x100, RZ, 0xc0, !PT ;  /* 0x00000100d1987812 */ /* 0x000fe400078ec0ff */
[----:B------:R-:W-:Y:S01]  /*ee10*/  LOP3.LUT R153, R154, 0x8, R151, 0xf8, !PT ;  /* 0x000000089a997812 */ /* 0x000fe200078ef897 */
[----:B------:R-:W-:Y:S01]  /*ee20*/  IMAD.X R123, R119, 0x1, R228, P0 ;  /* 0x00000001777b7824 */ /* 0x000fe200000e06e4 */
[----:B------:R-:W-:Y:S01]  /*ee30*/  IADD3 R116, P0, PT, R122, R229, RZ ;  /* 0x000000e57a747210 */ /* 0x000fe20007f1e0ff */
[----:B--2---:R-:W-:Y:S01]  /*ee40*/  ULEA UR6, UR6, UR7, 0x18 ;  /* 0x0000000706067291 */ /* 0x004fe2000f8ec0ff */
[----:B------:R-:W-:Y:S02]  /*ee50*/  LOP3.LUT R152, R152, 0x20, R211, 0xf8, !PT ;  /* 0x0000002098987812 */ /* 0x000fe400078ef8d3 */
[----:B------:R-:W-:Y:S02]  /*ee60*/  LOP3.LUT R0, R150, 0x18, RZ, 0xc0, !PT ;  /* 0x0000001896007812 */ /* 0x000fe400078ec0ff */
[----:B------:R-:W-:Y:S01]  /*ee70*/  ISETP.GT.AND P2, PT, R234, R217, PT ;  /* 0x000000d9ea00720c */ /* 0x000fe20003f44270 */
[----:B------:R-:W-:Y:S01]  /*ee80*/  IMAD.U32 R210, RZ, RZ, UR6 ;  /* 0x00000006ffd27e24 */ /* 0x000fe2000f8e00ff */
[----:B------:R-:W-:Y:S03]  /*ee90*/  LOP3.LUT R153, R152, R153, R0, 0xf6, !PT ;  /* 0x0000009998997212 */ /* 0x000fe600078ef600 */
[----:B------:R-:W-:Y:S02]  /*eea0*/  IMAD R241, R117, 0x2, R210 ;  /* 0x0000000275f17824 */ /* 0x000fe400078e02d2 */
[----:B------:R-:W-:Y:S01]  /*eeb0*/  IMAD.X R117, R123, 0x1, R228, P0 ;  /* 0x000000017b757824 */ /* 0x000fe200000e06e4 */
[-C--:B------:R-:W-:Y:S01]  /*eec0*/  IADD3 R124, P0, PT, R116, R229.reuse, RZ ;  /* 0x000000e5747c7210 */ /* 0x080fe20007f1e0ff */
[----:B------:R-:W-:Y:S01]  /*eed0*/  IMAD R213, R153, 0x2, R210 ;  /* 0x0000000299d57824 */ /* 0x000fe200078e02d2 */
[----:B------:R-:W-:Y:S01]  /*eee0*/  @!PT LDS RZ, [RZ] ;  /* 0x00000000fffff984 */ /* 0x000fe20000000800 */
[----:B------:R-:W-:Y:S01]  /*eef0*/  @!PT LDS RZ, [RZ] ;  /* 0x00000000fffff984 */ /* 0x000fe20000000800 */
[----:B------:R-:W-:Y:S01]  /*ef00*/  @!PT LDS RZ, [RZ] ;  /* 0x00000000fffff984 */ /* 0x000fe20000000800 */
[----:B------:R-:W-:Y:S03]  /*ef10*/  LDGSTS.E.BYPASS.LTC128B.128 [R241+0x5000], desc[UR4][R220.64] ;  /* 0x05000000dcf17fae */ /* 0x000fe6000b981a04 */
[--C-:B------:R-:W-:Y:S02]  /*ef20*/  IMAD.X R125, R117, 0x1, R228.reuse, P0 ;  /* 0x00000001757d7824 */ /* 0x100fe400000e06e4 */
[----:B------:R-:W-:Y:S01]  /*ef30*/  LDGSTS.E.BYPASS.LTC128B.128 [R241+0x5800], desc[UR4][R120.64] ;  /* 0x0580000078f17fae */ /* 0x000fe2000b981a04 */
[-C--:B------:R-:W-:Y:S04]  /*ef40*/  IADD3 R126, P0, PT, R124, R229.reuse, RZ ;  /* 0x000000e57c7e7210 */ /* 0x080fe80007f1e0ff */
[----:B------:R-:W-:Y:S01]  /*ef50*/  LDGSTS.E.BYPASS.LTC128B.128 [R241+0x6000], desc[UR4][R118.64] ;  /* 0x0600000076f17fae */ /* 0x000fe2000b981a04 */
[--C-:B------:R-:W-:Y:S01]  /*ef60*/  IMAD.X R127, R125, 0x1, R228.reuse, P0 ;  /* 0x000000017d7f7824 */ /* 0x100fe200000e06e4 */
[----:B------:R-:W-:Y:S03]  /*ef70*/  IADD3 R128, P0, PT, R126, R229, RZ ;  /* 0x000000e57e807210 */ /* 0x000fe60007f1e0ff */
[----:B------:R-:W-:Y:S05]  /*ef80*/  LDGSTS.E.BYPASS.LTC128B.128 [R241+0x6800], desc[UR4][R122.64] ;  /* 0x068000007af17fae */ /* 0x000fea000b981a04 */
[----:B------:R2:W-:Y:S01]  /*ef90*/  LDGSTS.E.BYPASS.LTC128B.128 [R241+0x7000], desc[UR4][R116.64] ;  /* 0x0700000074f17fae */ /* 0x0005e2000b981a04 */
[----:B------:R-:W-:Y:S01]  /*efa0*/  IMAD.X R129, R127, 0x1, R228, P0 ;  /* 0x000000017f817824 */ /* 0x000fe200000e06e4 */
[----:B------:R-:W-:Y:S03]  /*efb0*/  LOP3.LUT P0, RZ, R151, 0x4, RZ, 0xc0, !PT ;  /* 0x0000000497ff7812 */ /* 0x000fe6000780c0ff */
[----:B------:R-:W-:Y:S01]  /*efc0*/  LDGSTS.E.BYPASS.LTC128B.128 [R241+0x7800], desc[UR4][R124.64] ;  /* 0x078000007cf17fae */ /* 0x000fe2000b981a04 */
[----:B------:R-:W-:Y:S04]  /*efd0*/  SEL R212, R212, 0xffffffe0, !P0 ;  /* 0xffffffe0d4d47807 */ /* 0x000fe80004000000 */
[----:B------:R3:W-:Y:S01]  /*efe0*/  LDGSTS.E.BYPASS.LTC128B.128 [R241+0x8000], desc[UR4][R126.64] ;  /* 0x080000007ef17fae */ /* 0x0007e2000b981a04 */
[--C-:B------:R-:W-:Y:S04]  /*eff0*/  IMAD.IADD R200, R208, 0x1, R212.reuse ;  /* 0x00000001d0c87824 */ /* 0x100fe800078e02d4 */
[----:B------:R4:W-:Y:S01]  /*f000*/  LDGSTS.E.BYPASS.LTC128B.128 [R241+0x8800], desc[UR4][R128.64] ;  /* 0x0880000080f17fae */ /* 0x0009e2000b981a04 */
[----:B------:R-:W-:Y:S04]  /*f010*/  IMAD.IADD R212, R213, 0x1, R212 ;  /* 0x00000001d5d47824 */ /* 0x000fe800078e02d4 */
[----:B------:R-:W-:Y:S05]  /*f020*/  LDSM.16.M88.4 R152, [R208] ;  /* 0x00000000d098783b */ /* 0x000fea0000000200 */
[----:B------:R-:W5:Y:S05]  /*f030*/  LDSM.16.M88.4 R156, [R213+0x1000] ;  /* 0x00100000d59c783b */ /* 0x000f6a0000000200 */
[----:B------:R-:W1:Y:S05]  /*f040*/  LDSM.16.M88.4 R160, [R213+0x1400] ;  /* 0x00140000d5a0783b */ /* 0x000e6a0000000200 */
[----:B------:R-:W2:Y:S05]  /*f050*/  LDSM.16.M88.4 R164, [R213+0x1800] ;  /* 0x00180000d5a4783b */ /* 0x000eaa0000000200 */
[----:B------:R-:W0:Y:S05]  /*f060*/  LDGDEPBAR ;  /* 0x00000000000079af */ /* 0x000e2a0000000000 */
[----:B------:R-:W3:Y:S05]  /*f070*/  LDSM.16.M88.4 R168, [R213+0x1c00] ;  /* 0x001c0000d5a8783b */ /* 0x000eea0000000200 */
[----:B------:R-:W4:Y:S05]  /*f080*/  LDSM.16.M88.4 R172, [R213+0x2000] ;  /* 0x00200000d5ac783b */ /* 0x000f2a0000000200 */
[----:B------:R-:W-:Y:S05]  /*f090*/  LDSM.16.M88.4 R176, [R213+0x3000] ;  /* 0x00300000d5b0783b */ /* 0x000fea0000000200 */
[----:B------:R-:W-:Y:S05]  /*f0a0*/  LDSM.16.M88.4 R180, [R213+0x3400] ;  /* 0x00340000d5b4783b */ /* 0x000fea0000000200 */
[----:B------:R-:W-:Y:S01]  /*f0b0*/  LDSM.16.M88.4 R184, [R213+0x3c00] ;  /* 0x003c0000d5b8783b */ /* 0x000fe20000000200 */
[C---:B-----5:R-:W-:Y:S04]  /*f0c0*/  HMMA.16816.F32 R4, R152.reuse, R156, RZ ;  /* 0x0000009c9804723c */ /* 0x060fe800000018ff */
[----:B------:R-:W-:Y:S04]  /*f0d0*/  LDSM.16.M88.4 R188, [R213+0x4000] ;  /* 0x00400000d5bc783b */ /* 0x000fe80000000200 */
[C---:B------:R-:W-:Y:S01]  /*f0e0*/  HMMA.16816.F32 R8, R152.reuse, R158, RZ ;  /* 0x0000009e9808723c */ /* 0x040fe200000018ff */
[----:B------:R-:W5:Y:S05]  /*f0f0*/  LDSM.16.M88.4 R156, [R213+0x2400] ;  /* 0x00240000d59c783b */ /* 0x000f6a0000000200 */
[----:B------:R-:W-:Y:S02]  /*f100*/  LDSM.16.M88.4 R192, [R213+0x4800] ;  /* 0x00480000d5c0783b */ /* 0x000fe40000000200 */
[C---:B-1----:R-:W-:Y:S03]  /*f110*/  HMMA.16816.F32 R12, R152.reuse, R160, RZ ;  /* 0x000000a0980c723c */ /* 0x042fe600000018ff */
[----:B------:R-:W-:Y:S05]  /*f120*/  LDSM.16.M88.4 R196, [R213+0x4c00] ;  /* 0x004c0000d5c4783b */ /* 0x000fea0000000200 */
[C---:B------:R-:W-:Y:S01]  /*f130*/  HMMA.16816.F32 R16, R152.reuse, R162, RZ ;  /* 0x000000a29810723c */ /* 0x040fe200000018ff */
[----:B------:R-:W1:Y:S05]  /*f140*/  LDSM.16.M88.4 R160, [R213+0x2800] ;  /* 0x00280000d5a0783b */ /* 0x000e6a0000000200 */
[----:B------:R-:W-:Y:S02]  /*f150*/  LDSM.16.M88.4 R200, [R200] ;  /* 0x00000000c8c8783b */ /* 0x000fe40000000200 */
[C---:B--2---:R-:W-:Y:S03]  /*f160*/  HMMA.16816.F32 R20, R152.reuse, R164, RZ ;  /* 0x000000a49814723c */ /* 0x044fe600000018ff */
[----:B------:R-:W-:Y:S05]  /*f170*/  LDSM.16.M88.4 R204, [R212+0x1000] ;  /* 0x00100000d4cc783b */ /* 0x000fea0000000200 */
        /* <DEDUP_REMOVED lines=13> */
[----:B------:R-:W1:Y:S07]  /*f250*/  LDSM.16.M88.4 R160, [R212+0x1800] ;  /* 0x00180000d4a0783b */ /* 0x000e6e0000000200 */
        /* <DEDUP_REMOVED lines=31> */
[C---:B-----5:R-:W-:Y:S08]  /*f450*/  HMMA.16816.F32 R12, R200.reuse, R156, R12 ;  /* 0x0000009cc80c723c */ /* 0x060ff0000000180c */
        /* <DEDUP_REMOVED lines=112> */
.L_x_4852:
[----:B------:R-:W-:Y:S05]  /*fb60*/  BSYNC.RECONVERGENT B0 ;  /* 0x0000000000007941 */ /* 0x000fea0003800200 */
.L_x_4851:
[----:B------:R-:W-:Y:S01]  /*fb70*/  @!PT LDS RZ, [RZ] ;  /* 0x00000000fffff984 */ /* 0x000fe20000000800 */
[----:B------:R-:W-:Y:S01]  /*fb80*/  @!PT LDS RZ, [RZ] ;  /* 0x00000000fffff984 */ /* 0x000fe20000000800 */
[----:B------:R-:W-:Y:S01]  /*fb90*/  @!PT LDS RZ, [RZ] ;  /* 0x00000000fffff984 */ /* 0x000fe20000000800 */
[----:B------:R1:W-:Y:S01]  /*fba0*/  LDGSTS.E.BYPASS.LTC128B.128 [R241+0x1000], desc[UR4][R218.64] ;  /* 0x01000000daf17fae */ /* 0x0003e2000b981a04 */
[----:B------:R-:W-:Y:S01]  /*fbb0*/  IADD3 R164, P2, PT, R153, R218, RZ ;  /* 0x000000da99a47210 */ /* 0x000fe20007f5e0ff */
[----:B------:R-:W-:Y:S01]  /*fbc0*/  IMAD.SHL.U32 R227, R151, 0x8, RZ ;  /* 0x0000000897e37824 */ /* 0x000fe200078e00ff */
[----:B------:R-:W-:Y:S02]  /*fbd0*/  SHF.L.U64.HI R152, R214, 0x6, R215 ;  /* 0x00000006d6987819 */ /* 0x000fe400000102d7 */
[-C--:B------:R-:W-:Y:S02]  /*fbe0*/  IADD3 R162, P3, PT, R164, R153.reuse, RZ ;  /* 0x00000099a4a27210 */ /* 0x080fe40007f7e0ff */
[----:B------:R-:W-:Y:S01]  /*fbf0*/  LOP3.LUT R225, R227, 0x1f20, RZ, 0xc0, !PT ;  /* 0x00001f20e3e17812 */ /* 0x000fe200078ec0ff */
        /* <DEDUP_REMOVED lines=20> */
.L_x_4850:
[----:B------:R-:W-:Y:S05]  /*fd40*/  BSYNC.RECONVERGENT B1 ;  /* 0x0000000000017941 */ /* 0x000fea0003800200 */
.L_x_4849:
[----:B------:R-:W-:Y:S01]  /*fd50*/  LOP3.LUT R153, R211, 0x120, RZ, 0xc0, !PT ;  /* 0x00000120d3997812 */ /* 0x000fe200078ec0ff */
[----:B------:R-:W-:Y:S04]  /*fd60*/  IMAD.MOV.U32 R151, RZ, RZ, R226 ;  /* 0x000000ffff977224 */ /* 0x000fe800078e00e2 */
[----:B-1----:R-:W-:Y:S01]  /*fd70*/  IMAD.SHL.U32 R155, R151, 0x2, RZ ;  /* 0x00000002979b7824 */ /* 0x002fe200078e00ff */
[----:B------:R-:W-:Y:S04]  /*fd80*/  SHF.R.U32.HI R152, RZ, 0x1, R151 ;  /* 0x00000001ff987819 */ /* 0x000fe80000011697 */
[----:B------:R-:W-:Y:S02]  /*fd90*/  LOP3.LUT R155, R155, 0x6, RZ, 0xc0, !PT ;  /* 0x000000069b9b7812 */ /* 0x000fe400078ec0ff */
[----:B------:R-:W-:Y:S03]  /*fda0*/  LOP3.LUT R154, R152, 0x8, RZ, 0xc0, !PT ;  /* 0x00000008989a7812 */ /* 0x000fe600078ec0ff */
[----:B------:R-:W-:Y:S01]  /*fdb0*/  IMAD R246, R234, 0x100, R155 ;  /* 0x00000100eaf67824 */ /* 0x000fe200078e029b */
[----:B------:R-:W-:Y:S03]  /*fdc0*/  LOP3.LUT R154, R154, 0xc0, R211, 0xf8, !PT ;  /* 0x000000c09a9a7812 */ /* 0x000fe600078ef8d3 */
[C---:B------:R-:W-:Y:S01]  /*fdd0*/  VIADD R203, R246.reuse, 0x38 ;  /* 0x00000038f6cb7836 */ /* 0x040fe20000000000 */
[CC--:B------:R-:W-:Y:S01]  /*fde0*/  ISETP.GE.AND P4, PT, R246.reuse, R233.reuse, PT ;  /* 0x000000e9f600720c */ /* 0x0c0fe20003f86270 */
[C---:B------:R-:W-:Y:S01]  /*fdf0*/  VIADD R197, R246.reuse, 0x50 ;  /* 0x00000050f6c57836 */ /* 0x040fe20000000000 */
[C---:B------:R-:W-:Y:S01]  /*fe00*/  ISETP.GE.AND P2, PT, R246.reuse, R232, PT ;  /* 0x000000e8f600720c */ /* 0x040fe20003f46270 */
[----:B------:R-:W-:Y:S01]  /*fe10*/  VIADD R192, R246, 0x61 ;  /* 0x00000061f6c07836 */ /* 0x000fe20000000000 */
[----:B------:R-:W-:Y:S01]  /*fe20*/  FSEL R4, R4, -INF , P4 ;  /* 0xff80000004047808 */ /* 0x000fe20002000000 */
[C---:B------:R-:W-:Y:S01]  /*fe30*/  VIADD R190, R246.reuse, 0x69 ;  /* 0x00000069f6be7836 */ /* 0x040fe20000000000 */
[----:B------:R-:W-:Y:S01]  /*fe40*/  LOP3.LUT R153, R153, R154, R0, 0xf6, !PT ;  /* 0x0000009a99997212 */ /* 0x000fe200078ef600 */
        /* <DEDUP_REMOVED lines=22> */
[C---:B------:R-:W-:Y:S02]  /*ffb0*/  VIADD R204, R246.reuse, 0x31 ;  /* 0x00000031f6cc7836 */ /* 0x040fe40000000000 */
[----:B------:R-:W-:Y:S01]  /*ffc0*/  VIADD R201, R246, 0x40 ;  /* 0x00000040f6c97836 */ /* 0x000fe20000000000 */
[----:B------:R-:W-:Y:S01]  /*ffd0*/  FSEL R248, R20, -INF , P4 ;  /* 0xff80000014f87808 */ /* 0x000fe20002000000 */
[C---:B------:R-:W-:Y:S01]  /*ffe0*/  VIADD R199, R246.reuse, 0x48 ;  /* 0x00000048f6c77836 */ /* 0x040fe20000000000 */
        /* <DEDUP_REMOVED lines=14> */
[----:B------:R-:W-:Y:S01]  /*100d0*/  VIADD R180, R246, 0x91 ;  /* 0x00000091f6b47836 */ /* 0x000fe20000000000 */
[-C--:B------:R-:W-:Y:S01]  /*100e0*/  ISETP.GE.AND P4, PT, R192, R233.reuse, PT ;  /* 0x000000e9c000720c */ /* 0x080fe20003f86270 */
[C---:B------:R-:W-:Y:S02]  /*100f0*/  VIADD R178, R246.reuse, 0x99 ;  /* 0x00000099f6b27836 */ /* 0x040fe40000000000 */
        /* <DEDUP_REMOVED lines=30> */
[----:B------:R-:W-:Y:S01]  /*102e0*/  IMAD.MOV.U32 R28, RZ, RZ, R13 ;  /* 0x000000ffff1c7224 */ /* 0x000fe200078e000d */
        /* <DEDUP_REMOVED lines=14> */
[----:B------:R-:W-:Y:S01]  /*103d0*/  FSEL R251, R25, -INF , P5 ;  /* 0xff80000019fb7808 */ /* 0x000fe20002800000 */
[----:B------:R-:W-:Y:S01]  /*103e0*/  IMAD.MOV.U32 R25, RZ, RZ, R8 ;  /* 0x000000ffff197224 */ /* 0x000fe200078e0008 */
[-C--:B------:R-:W-:Y:S01]  /*103f0*/  ISETP.GE.AND P5, PT, R202, R233.reuse, PT ;  /* 0x000000e9ca00720c */ /* 0x080fe20003fa6270 */
[----:B------:R-:W-:Y:S01]  /*10400*/  VIADD R154, R246, 0xf8 ;  /* 0x000000f8f69a7836 */ /* 0x000fe20000000000 */
[----:B------:R-:W-:Y:S01]  /*10410*/  FSEL R17, R29, -INF , P3 ;  /* 0xff8000001d117808 */ /* 0x000fe20001800000 */
[----:B------:R-:W-:Y:S01]  /*10420*/  IMAD.MOV.U32 R29, RZ, RZ, R9 ;  /* 0x000000ffff1d7224 */ /* 0x000fe200078e0009 */
[-C--:B------:R-:W-:Y:S01]  /*10430*/  ISETP.GE.AND P3, PT, R200, R233.reuse, PT ;  /* 0x000000e9c800720c */ /* 0x080fe20003f66270 */
[----:B------:R-:W-:Y:S01]  /*10440*/  VIADD R157, R246, 0xf0 ;  /* 0x000000f0f69d7836 */ /* 0x000fe20000000000 */
[----:B------:R-:W-:Y:S01]  /*10450*/  FSEL R12, R32, -INF , P6 ;  /* 0xff800000200c7808 */ /* 0x000fe20003000000 */
[----:B------:R-:W-:Y:S01]  /*10460*/  VIADD R0, R246, 0xf9 ;  /* 0x000000f9f6007836 */ /* 0x000fe20000000000 */
[-C--:B------:R-:W-:Y:S02]  /*10470*/  ISETP.GE.AND P6, PT, R199, R233.reuse, PT ;  /* 0x000000e9c700720c */ /* 0x080fe40003fc6270 */
[----:B------:R-:W-:Y:S01]  /*10480*/  FSEL R9, R33, -INF , P5 ;  /* 0xff80000021097808 */ /* 0x000fe20002800000 */
[----:B------:R-:W-:Y:S01]  /*10490*/  IMAD.MOV.U32 R33, RZ, RZ, R222 ;  /* 0x000000ffff217224 */ /* 0x000fe200078e00de */
[-C--:B------:R-:W-:Y:S02]  /*104a0*/  ISETP.GE.AND P5, PT, R198, R233.reuse, PT ;  /* 0x000000e9c600720c */ /* 0x080fe40003fa6270 */
[----:B------:R-:W-:Y:S01]  /*104b0*/  FSEL R8, R4, -INF , !P2 ;  /* 0xff80000004087808 */ /* 0x000fe20005000000 */
        /* <DEDUP_REMOVED lines=66> */
[----:B------:R-:W-:Y:S02]  /*108e0*/  FSEL R5, R88, -INF , P2 ;  /* 0xff80000058057808 */ /* 0x000fe40001000000 */
        /* <DEDUP_REMOVED lines=49> */
[----:B------:R-:W-:Y:S02]  /*10c00*/  FSEL R28, R117, -INF , P2 ;  /* 0xff800000751c7808 */ /* 0x000fe40001000000 */
[-C--:B------:R-:W-:Y:S02]  /*10c10*/  ISETP.GE.AND P6, PT, R160, R233.reuse, PT ;  /* 0x000000e9a000720c */ /* 0x080fe40003fc6270 */
[-C--:B------:R-:W-:Y:S02]  /*10c20*/  ISETP.GE.AND P3, PT, R156, R233.reuse, PT ;  /* 0x000000e99c00720c */ /* 0x080fe40003f66270 */
[-C--:B------:R-:W-:Y:S02]  /*10c30*/  ISETP.GE.AND P2, PT, R154, R233.reuse, PT ;  /* 0x000000e99a00720c */ /* 0x080fe40003f46270 */
[----:B------:R-:W-:Y:S02]  /*10c40*/  FSEL R104, R104, -INF , !P5 ;  /* 0xff80000068687808 */ /* 0x000fe40006800000 */
[-C--:B------:R-:W-:Y:S02]  /*10c50*/  ISETP.GE.AND P5, PT, R213, R232.reuse, PT ;  /* 0x000000e8d500720c */ /* 0x080fe40003fa6270 */
[----:B------:R-:W-:Y:S02]  /*10c60*/  FSEL R60, R120, -INF , P6 ;  /* 0xff800000783c7808 */ /* 0x000fe40003000000 */
[----:B------:R-:W-:Y:S02]  /*10c70*/  FSEL R16, R125, -INF , P3 ;  /* 0xff8000007d107808 */ /* 0x000fe40001800000 */
[----:B------:R-:W-:Y:S02]  /*10c80*/  FSEL R52, R128, -INF , P2 ;  /* 0xff80000080347808 */ /* 0x000fe40001000000 */
[-C--:B------:R-:W-:Y:S02]  /*10c90*/  ISETP.GE.AND P6, PT, R247, R232.reuse, PT ;  /* 0x000000e8f700720c */ /* 0x080fe40003fc6270 */
[-C--:B------:R-:W-:Y:S02]  /*10ca0*/  ISETP.GE.AND P2, PT, R241, R232.reuse, PT ;  /* 0x000000e8f100720c */ /* 0x080fe40003f46270 */
[----:B------:R-:W-:Y:S02]  /*10cb0*/  FSEL R125, R113, -INF , !P5 ;  /* 0xff800000717d7808 */ /* 0x000fe40006800000 */
[-C--:B------:R-:W-:Y:S02]  /*10cc0*/  ISETP.GE.AND P5, PT, R205, R232.reuse, PT ;  /* 0x000000e8cd00720c */ /* 0x080fe40003fa6270 */
[----:B------:R-:W-:Y:S02]  /*10cd0*/  ISETP.GE.AND P4, PT, R157, R233, PT ;  /* 0x000000e99d00720c */ /* 0x000fe40003f86270 */
[-C--:B------:R-:W-:Y:S02]  /*10ce0*/  ISETP.GE.AND P3, PT, R242, R232.reuse, PT ;  /* 0x000000e8f200720c */ /* 0x080fe40003f66270 */
[----:B------:R-:W-:Y:S02]  /*10cf0*/  FSEL R61, R61, -INF , !P6 ;  /* 0xff8000003d3d7808 */ /* 0x000fe40007000000 */
[----:B------:R-:W-:Y:S02]  /*10d00*/  FSEL R112, R112, -INF , !P2 ;  /* 0xff80000070707808 */ /* 0x000fe40005000000 */
[-C--:B------:R-:W-:Y:S02]  /*10d10*/  ISETP.GE.AND P6, PT, R240, R232.reuse, PT ;  /* 0x000000e8f000720c */ /* 0x080fe40003fc6270 */
[-C--:B------:R-:W-:Y:S02]  /*10d20*/  ISETP.GE.AND P2, PT, R207, R232.reuse, PT ;  /* 0x000000e8cf00720c */ /* 0x080fe40003f46270 */
[----:B------:R-:W-:Y:S02]  /*10d30*/  FSEL R249, R249, -INF , !P5 ;  /* 0xff800000f9f97808 */ /* 0x000fe40006800000 */
[-C--:B------:R-:W-:Y:S02]  /*10d40*/  ISETP.GE.AND P5, PT, R200, R232.reuse, PT ;  /* 0x000000e8c800720c */ /* 0x080fe40003fa6270 */
[----:B------:R-:W-:Y:S02]  /*10d50*/  FSEL R56, R124, -INF , P4 ;  /* 0xff8000007c387808 */ /* 0x000fe40002000000 */
[-C--:B------:R-:W-:Y:S02]  /*10d60*/  ISETP.GE.AND P4, PT, R243, R232.reuse, PT ;  /* 0x000000e8f300720c */ /* 0x080fe40003f86270 */
[----:B------:R-:W-:Y:S02]  /*10d70*/  FSEL R108, R108, -INF , !P3 ;  /* 0xff8000006c6c7808 */ /* 0x000fe40005800000 */
        /* <DEDUP_REMOVED lines=14> */
[----:B------:R-:W-:Y:S02]  /*10e60*/  FMNMX3.FTZ R57, R57, R104, R100, !PT ;  /* 0x0000006839397276 */ /* 0x000fe40007810064 */
[-C--:B------:R-:W-:Y:S02]  /*10e70*/  ISETP.GE.AND P2, PT, R197, R232.reuse, PT ;  /* 0x000000e8c500720c */ /* 0x080fe40003f46270 */
[----:B------:R-:W-:Y:S02]  /*10e80*/  FSEL R117, R96, -INF , !P3 ;  /* 0xff80000060757808 */ /* 0x000fe40005800000 */
[----:B------:R-:W-:Y:S02]  /*10e90*/  FSEL R116, R105, -INF , !P4 ;  /* 0xff80000069747808 */ /* 0x000fe40006000000 */
[----:B------:R-:W-:Y:S02]  /*10ea0*/  ISETP.GE.AND P3, PT, R198, R232, PT ;  /* 0x000000e8c600720c */ /* 0x000fe40003f66270 */
[----:B------:R-:W-:Y:S02]  /*10eb0*/  FSEL R105, R89, -INF , !P6 ;  /* 0xff80000059697808 */ /* 0x000fe40007000000 */
[----:B------:R-:W-:Y:S02]  /*10ec0*/  FMNMX3.FTZ R57, R57, R108, R112, !PT ;  /* 0x0000006c39397276 */ /* 0x000fe40007810070 */
[-C--:B------:R-:W-:Y:S02]  /*10ed0*/  ISETP.GE.AND P5, PT, R195, R232.reuse, PT ;  /* 0x000000e8c300720c */ /* 0x080fe40003fa6270 */
[----:B------:R-:W-:Y:S02]  /*10ee0*/  FSEL R89, R77, -INF , !P2 ;  /* 0xff8000004d597808 */ /* 0x000fe40005000000 */
[----:B------:R-:W-:Y:S02]  /*10ef0*/  ISETP.GE.AND P2, PT, R192, R232, PT ;  /* 0x000000e8c000720c */ /* 0x000fe40003f46270 */
[----:B------:R-:W-:Y:S02]  /*10f00*/  FSEL R93, R81, -INF , !P3 ;  /* 0xff800000515d7808 */ /* 0x000fe40005800000 */
[----:B------:R-:W-:Y:S02]  /*10f10*/  FMNMX3.FTZ R57, R57, R120, R125, !PT ;  /* 0x0000007839397276 */ /* 0x000fe4000781007d */
[----:B------:R-:W-:Y:S02]  /*10f20*/  FSEL R81, R69, -INF , !P5 ;  /* 0xff80000045517808 */ /* 0x000fe40006800000 */
[----:B------:R-:W-:Y:S01]  /*10f30*/  FSEL R69, R53, -INF , !P2 ;  /* 0xff80000035457808 */ /* 0x000fe20005000000 */
[----:B------:R-:W-:Y:S01]  /*10f40*/  IMAD.MOV.U32 R53, RZ, RZ, R124 ;  /* 0x000000ffff357224 */ /* 0x000fe200078e007c */
[----:B------:R-:W-:Y:S02]  /*10f50*/  ISETP.GE.AND P4, PT, R204, R232, PT ;  /* 0x000000e8cc00720c */ /* 0x000fe40003f86270 */
        /* <DEDUP_REMOVED lines=10> */
[-C--:B------:R-:W-:Y:S02]  /*11000*/  ISETP.GE.AND P4, PT, R194, R232.reuse, PT ;  /* 0x000000e8c200720c */ /* 0x080fe40003f86270 */
[----:B------:R-:W-:Y:S02]  /*11010*/  FMNMX3.FTZ R96, R96, R97, R93, !PT ;  /* 0x0000006160607276 */ /* 0x000fe4000781005d */
        /* <DEDUP_REMOVED lines=9> */
[----:B------:R-:W-:Y:S01]  /*110b0*/  FSEL R73, R49, -INF , !P3 ;  /* 0xff80000031497808 */ /* 0x000fe20005800000 */
[----:B------:R-:W-:Y:S01]  /*110c0*/  IMAD.MOV.U32 R49, RZ, RZ, R108 ;  /* 0x000000ffff317224 */ /* 0x000fe200078e006c */
[----:B------:R-:W-:Y:S02]  /*110d0*/  FMNMX3.FTZ R96, R96, R81, R77, !PT ;  /* 0x0000005160607276 */ /* 0x000fe4000781004d */
[-C--:B------:R-:W-:Y:S02]  /*110e0*/  ISETP.GE.AND P3, PT, R188, R232.reuse, PT ;  /* 0x000000e8bc00720c */ /* 0x080fe40003f66270 */
[----:B------:R-:W-:Y:S02]  /*110f0*/  FSEL R13, R13, -INF , !P6 ;  /* 0xff8000000d0d7808 */ /* 0x000fe40007000000 */
[----:B------:R-:W-:Y:S02]  /*11100*/  FSEL R33, R33, -INF , !P4 ;  /* 0xff80000021217808 */ /* 0x000fe40006000000 */
[-C--:B------:R-:W-:Y:S02]  /*11110*/  ISETP.GE.AND P6, PT, R181, R232.reuse, PT ;  /* 0x000000e8b500720c */ /* 0x080fe40003fc6270 */
[----:B------:R-:W-:Y:S02]  /*11120*/  FSEL R37, R37, -INF , !P5 ;  /* 0xff80000025257808 */ /* 0x000fe40006800000 */
[----:B------:R-:W-:Y:S02]  /*11130*/  FMNMX3.FTZ R96, R96, R73, R69, !PT ;  /* 0x0000004960607276 */ /* 0x000fe40007810045 */
[-C--:B------:R-:W-:Y:S02]  /*11140*/  ISETP.GE.AND P4, PT, R184, R232.reuse, PT ;  /* 0x000000e8b800720c */ /* 0x080fe40003f86270 */
[----:B------:R-:W-:Y:S02]  /*11150*/  FSEL R29, R29, -INF , !P3 ;  /* 0xff8000001d1d7808 */ /* 0x000fe40005800000 */
[-C--:B------:R-:W-:Y:S02]  /*11160*/  ISETP.GE.AND P3, PT, R183, R232.reuse, PT ;  /* 0x000000e8b700720c */ /* 0x080fe40003f66270 */
[----:B------:R-:W-:Y:S02]  /*11170*/  FSEL R128, R48, -INF , !P6 ;  /* 0xff80000030807808 */ /* 0x000fe40007000000 */
[----:B------:R-:W-:Y:S02]  /*11180*/  FMNMX3.FTZ R48, R96, R41, R37, !PT ;  /* 0x0000002960307276 */ /* 0x000fe40007810025 */
[----:B------:R-:W-:Y:S02]  /*11190*/  FSEL R252, R252, -INF , !P4 ;  /* 0xff800000fcfc7808 */ /* 0x000fe40006000000 */
[-C--:B------:R-:W-:Y:S02]  /*111a0*/  ISETP.GE.AND P2, PT, R187, R232.reuse, PT ;  /* 0x000000e8bb00720c */ /* 0x080fe40003f46270 */
[-C--:B------:R-:W-:Y:S02]  /*111b0*/  ISETP.GE.AND P4, PT, R179, R232.reuse, PT ;  /* 0x000000e8b300720c */ /* 0x080fe40003f86270 */
[-C--:B------:R-:W-:Y:S02]  /*111c0*/  ISETP.GE.AND P5, PT, R185, R232.reuse, PT ;  /* 0x000000e8b900720c */ /* 0x080fe40003fa6270 */
[----:B------:R-:W-:Y:S02]  /*111d0*/  FSEL R250, R250, -INF , !P3 ;  /* 0xff800000fafa7808 */ /* 0x000fe40005800000 */
[----:B------:R-:W-:Y:S02]  /*111e0*/  FMNMX3.FTZ R48, R48, R33, R29, !PT ;  /* 0x0000002130307276 */ /* 0x000fe4000781001d */
[----:B------:R-:W-:Y:S01]  /*111f0*/  FSEL R116, R25, -INF , !P4 ;  /* 0xff80000019747808 */ /* 0x000fe20006000000 */
[----:B------:R-:W-:Y:S01]  /*11200*/  IMAD.MOV.U32 R25, RZ, RZ, R112 ;  /* 0x000000ffff197224 */ /* 0x000fe200078e0070 */
[----:B------:R-:W-:Y:S02]  /*11210*/  FSEL R17, R17, -INF , !P2 ;  /* 0xff80000011117808 */ /* 0x000fe40005000000 */
[----:B------:R-:W-:Y:S02]  /*11220*/  FSEL R9, R9, -INF , !P5 ;  /* 0xff80000009097808 */ /* 0x000fe40006800000 */
[-C--:B------:R-:W-:Y:S02]  /*11230*/  ISETP.GE.AND P3, PT, R178, R232.reuse, PT ;  /* 0x000000e8b200720c */ /* 0x080fe40003f66270 */
[-C--:B------:R-:W-:Y:S02]  /*11240*/  ISETP.GE.AND P5, PT, R180, R232.reuse, PT ;  /* 0x000000e8b400720c */ /* 0x080fe40003fa6270 */
[----:B------:R-:W-:Y:S02]  /*11250*/  FSEL R112, R21, -INF , !P3 ;  /* 0xff80000015707808 */ /* 0x000fe40005800000 */
[----:B------:R-:W-:Y:S01]  /*11260*/  FMNMX3.FTZ R21, R48, R17, R13, !PT ;  /* 0x0000001130157276 */ /* 0x000fe2000781000d */
[----:B------:R-:W-:Y:S01]  /*11270*/  IMAD.MOV.U32 R48, RZ, RZ, R100 ;  /* 0x000000ffff307224 */ /* 0x000fe200078e0064 */
[-C--:B------:R-:W-:Y:S02]  /*11280*/  ISETP.GE.AND P2, PT, R182, R232.reuse, PT ;  /* 0x000000e8b600720c */ /* 0x080fe40003f46270 */
[----:B------:R-:W-:Y:S02]  /*11290*/  FMNMX3.FTZ R21, R21, R9, R252, !PT ;  /* 0x0000000915157276 */ /* 0x000fe400078100fc */
[----:B------:R-:W-:Y:S02]  /*112a0*/  FSEL R248, R248, -INF , !P2 ;  /* 0xff800000f8f87808 */ /* 0x000fe40005000000 */
[----:B------:R-:W-:Y:S01]  /*112b0*/  FSEL R124, R45, -INF , !P5 ;  /* 0xff8000002d7c7808 */ /* 0x000fe20006800000 */
[----:B------:R-:W-:Y:S01]  /*112c0*/  IMAD.MOV.U32 R45, RZ, RZ, R104 ;  /* 0x000000ffff2d7224 */ /* 0x000fe200078e0068 */
[-C--:B------:R-:W-:Y:S02]  /*112d0*/  ISETP.GE.AND P5, PT, R175, R232.reuse, PT ;  /* 0x000000e8af00720c */ /* 0x080fe40003fa6270 */
[----:B------:R-:W-:Y:S02]  /*112e0*/  ISETP.GE.AND P2, PT, R177, R232, PT ;  /* 0x000000e8b100720c */ /* 0x000fe40003f46270 */
[----:B------:R-:W-:Y:S02]  /*112f0*/  FSEL R100, R5, -INF , !P5 ;  /* 0xff80000005647808 */ /* 0x000fe40006800000 */
[----:B------:R-:W-:Y:S02]  /*11300*/  FMNMX3.FTZ R5, R21, R250, R248, !PT ;  /* 0x000000fa15057276 */ /* 0x000fe400078100f8 */
[----:B------:R-:W-:Y:S01]  /*11310*/  FSEL R108, R20, -INF , !P2 ;  /* 0xff800000146c7808 */ /* 0x000fe20005000000 */
[----:B------:R-:W-:Y:S01]  /*11320*/  IMAD.MOV.U32 R20, RZ, RZ, R120 ;  /* 0x000000ffff147224 */ /* 0x000fe200078e0078 */
[----:B------:R-:W-:Y:S02]  /*11330*/  FMNMX3.FTZ R5, R5, R128, R124, !PT ;  /* 0x0000008005057276 */ /* 0x000fe4000781007c */
[----:B------:R-:W-:Y:S02]  /*11340*/  ISETP.GE.AND P2, PT, R172, R232, PT ;  /* 0x000000e8ac00720c */ /* 0x000fe40003f46270 */
        /* <DEDUP_REMOVED lines=24> */
[----:B------:R-:W-:Y:S01]  /*114d0*/  FSEL R120, R109, -INF , !P4 ;  /* 0xff8000006d787808 */ /* 0x000fe20006000000 */
[----:B------:R-:W-:Y:S01]  /*114e0*/  IMAD.MOV.U32 R109, RZ, RZ, R48 ;  /* 0x000000ffff6d7224 */ /* 0x000fe200078e0030 */
[-C--:B------:R-:W-:Y:S02]  /*114f0*/  ISETP.GE.AND P5, PT, R156, R232.reuse, PT ;  /* 0x000000e89c00720c */ /* 0x080fe40003fa6270 */
[----:B------:R-:W-:Y:S02]  /*11500*/  ISETP.GE.AND P6, PT, R176, R232, PT ;  /* 0x000000e8b000720c */ /* 0x000fe40003fc6270 */
[----:B------:R-:W-:Y:S02]  /*11510*/  FSEL R16, R16, -INF , !P5 ;  /* 0xff80000010107808 */ /* 0x000fe40006800000 */
[----:B------:R-:W-:Y:S02]  /*11520*/  FSEL R104, R12, -INF , !P6 ;  /* 0xff8000000c687808 */ /* 0x000fe40007000000 */
[----:B------:R-:W-:Y:S01]  /*11530*/  FSEL R12, R129, -INF , P2 ;  /* 0xff800000810c7808 */ /* 0x000fe20001000000 */
[----:B------:R-:W-:Y:S01]  /*11540*/  IMAD.MOV.U32 R129, RZ, RZ, R49 ;  /* 0x000000ffff817224 */ /* 0x000fe200078e0031 */
[----:B------:R-:W-:Y:S01]  /*11550*/  FMNMX3.FTZ R5, R5, R108, R104, !PT ;  /* 0x0000006c05057276 */ /* 0x000fe20007810068 */
[----:B------:R-:W-:Y:S01]  /*11560*/  IMAD R49, R153, 0x2, R210 ;  /* 0x0000000299317824 */ /* 0x000fe200078e02d2 */
[----:B------:R-:W-:Y:S01]  /*11570*/  ISETP.GE.AND P6, PT, R171, R232, PT ;  /* 0x000000e8ab00720c */ /* 0x000fe20003fc6270 */
[----:B------:R-:W-:Y:S01]  /*11580*/  IMAD.MOV.U32 R153, RZ, RZ, R25 ;  /* 0x000000ffff997224 */ /* 0x000fe200078e0019 */
[----:B------:R-:W-:Y:S01]  /*11590*/  FMNMX3.FTZ R5, R5, R100, R96, !PT ;  /* 0x0000006405057276 */ /* 0x000fe20007810060 */
[C---:B------:R-:W-:Y:S01]  /*115a0*/  VIADD R4, R49.reuse, 0x5000 ;  /* 0x0000500031047836 */ /* 0x040fe20000000000 */
[----:B------:R-:W-:Y:S01]  /*115b0*/  FSEL R84, R84, -INF , !P6 ;  /* 0xff80000054547808 */ /* 0x000fe20007000000 */
[----:B------:R-:W-:Y:S01]  /*115c0*/  VIADD R48, R49, 0x5020 ;  /* 0x0000502031307836 */ /* 0x000fe20000000000 */
[----:B------:R-:W-:Y:S01]  /*115d0*/  FMNMX3.FTZ R5, R5, R92, R88, !PT ;  /* 0x0000005c05057276 */ /* 0x000fe20007810058 */
[----:B------:R-:W-:Y:S01]  /*115e0*/  @P0 VIADD R48, R4, 0xffffffe0 ;  /* 0xffffffe004300836 */ /* 0x000fe20000000000 */
        /* <DEDUP_REMOVED lines=10> */
[----:B------:R-:W-:Y:S02]  /*11690*/  FSEL R7, R7, -INF , P0 ;  /* 0xff80000007077808 */ /* 0x000fe40000000000 */
[----:B------:R-:W-:Y:S02]  /*116a0*/  FMNMX3.FTZ R5, R5, R32, R28, !PT ;  /* 0x0000002005057276 */ /* 0x000fe4000781001c */
        /* <DEDUP_REMOVED lines=14> */
[----:B------:R-:W-:Y:S01]  /*11790*/  FMNMX3.FTZ R25, R5, R52, R12, !PT ;  /* 0x0000003405197276 */ /* 0x000fe2000781000c */
[----:B------:R-:W-:Y:S01]  /*117a0*/  IMAD.MOV.U32 R5, RZ, RZ, R20 ;  /* 0x000000ffff057224 */ /* 0x000fe200078e0014 */
[----:B------:R-:W-:Y:S02]  /*117b0*/  FSEL R14, R14, -INF , P3 ;  /* 0xff8000000e0e7808 */ /* 0x000fe40001800000 */
[CC--:B------:R-:W-:Y:S01]  /*117c0*/  ISETP.GE.AND P2, PT, R246.reuse, R231.reuse, PT ;  /* 0x000000e7f600720c */ /* 0x0c0fe20003f46270 */
[----:B------:R-:W1:Y:S01]  /*117d0*/  SHFL.BFLY PT, R4, R25, 0x2, 0x1f ;  /* 0x0c401f0019047f89 */ /* 0x000e6200000e0000 */
[-C--:B------:R-:W-:Y:S01]  /*117e0*/  ISETP.GE.AND P6, PT, R246, R230.reuse, PT ;  /* 0x000000e6f600720c */ /* 0x080fe20003fc6270 */
[----:B------:R-:W-:Y:S01]  /*117f0*/  IMAD.MOV.U32 R246, RZ, RZ, R5 ;  /* 0x000000fffff67224 */ /* 0x000fe200078e0005 */
[----:B------:R-:W-:Y:S02]  /*11800*/  FSEL R5, R6, -INF , P2 ;  /* 0xff80000006057808 */ /* 0x000fe40001000000 */
[-C--:B------:R-:W-:Y:S02]  /*11810*/  ISETP.GE.AND P2, PT, R241, R231.reuse, PT ;  /* 0x000000e7f100720c */ /* 0x080fe40003f46270 */
[-C--:B------:R-:W-:Y:S02]  /*11820*/  ISETP.GE.AND P3, PT, R240, R231.reuse, PT ;  /* 0x000000e7f000720c */ /* 0x080fe40003f66270 */
[----:B------:R-:W-:Y:S02]  /*11830*/  FSEL R15, R15, -INF , P2 ;  /* 0xff8000000f0f7808 */ /* 0x000fe40001000000 */
[-C--:B------:R-:W-:Y:S02]  /*11840*/  ISETP.GE.AND P2, PT, R213, R231.reuse, PT ;  /* 0x000000e7d500720c */ /* 0x080fe40003f46270 */
[----:B------:R-:W-:Y:S02]  /*11850*/  FSEL R6, R10, -INF , P4 ;  /* 0xff8000000a067808 */ /* 0x000fe40002000000 */
[----:B------:R-:W-:Y:S01]  /*11860*/  ISETP.GE.AND P4, PT, R247, R230, PT ;  /* 0x000000e6f700720c */ /* 0x000fe20003f86270 */
[----:B------:R-:W-:Y:S01]  /*11870*/  IMAD.MOV.U32 R247, RZ, RZ, R65 ;  /* 0x000000fffff77224 */ /* 0x000fe200078e0041 */
[----:B------:R-:W-:Y:S02]  /*11880*/  FSEL R65, R18, -INF , P3 ;  /* 0xff80000012417808 */ /* 0x000fe40001800000 */
[-C--:B------:R-:W-:Y:S02]  /*11890*/  ISETP.GE.AND P3, PT, R211, R231.reuse, PT ;  /* 0x000000e7d300720c */ /* 0x080fe40003f66270 */
[-C--:B------:R-:W-:Y:S02]  /*118a0*/  ISETP.GE.AND P5, PT, R243, R231.reuse, PT ;  /* 0x000000e7f300720c */ /* 0x080fe40003fa6270 */
[----:B------:R-:W-:Y:S02]  /*118b0*/  MOV R222, 0x1f0 ;  /* 0x000001f000de7802 */ /* 0x000fe40000000f00 */
[----:B-1----:R-:W-:Y:S01]  /*118c0*/  FMNMX.FTZ R21, R25, R4, !PT ;  /* 0x0000000419157209 */ /* 0x002fe20007810000 */
[----:B------:R-:W-:Y:S01]  /*118d0*/  IMAD.MOV.U32 R25, RZ, RZ, R129 ;  /* 0x000000ffff197224 */ /* 0x000fe200078e0081 */
[----:B------:R-:W-:Y:S01]  /*118e0*/  FSEL R129, R23, -INF , P3 ;  /* 0xff80000017817808 */ /* 0x000fe20001800000 */
[----:B------:R-:W-:Y:S01]  /*118f0*/  IMAD.MOV.U32 R23, RZ, RZ, R57 ;  /* 0x000000ffff177224 */ /* 0x000fe200078e0039 */
[-C--:B------:R-:W-:Y:S01]  /*11900*/  ISETP.GE.AND P3, PT, R206, R231.reuse, PT ;  /* 0x000000e7ce00720c */ /* 0x080fe20003f66270 */
[----:B------:R-:W1:Y:S01]  /*11910*/  SHFL.BFLY PT, R20, R21, 0x1, 0x1f ;  /* 0x0c201f0015147f89 */ /* 0x000e6200000e0000 */
[----:B------:R-:W-:Y:S02]  /*11920*/  FSEL R11, R11, -INF , P5 ;  /* 0xff8000000b0b7808 */ /* 0x000fe40002800000 */
[-C--:B------:R-:W-:Y:S04]  /*11930*/  ISETP.GE.AND P5, PT, R212, R231.reuse, PT ;  /* 0x000000e7d400720c */ /* 0x080fe80003fa6270 */
[----:B------:R-:W-:Y:S01]  /*11940*/  FSEL R10, R22, -INF , P5 ;  /* 0xff800000160a7808 */ /* 0x000fe20002800000 */
[----:B------:R-:W-:Y:S01]  /*11950*/  IMAD.MOV.U32 R22, RZ, RZ, R61 ;  /* 0x000000ffff167224 */ /* 0x000fe200078e003d */
[-C--:B------:R-:W-:Y:S04]  /*11960*/  ISETP.GE.AND P5, PT, R205, R231.reuse, PT ;  /* 0x000000e7cd00720c */ /* 0x080fe80003fa6270 */
[----:B------:R-:W-:Y:S01]  /*11970*/  FSEL R61, R30, -INF , P5 ;  /* 0xff8000001e3d7808 */ /* 0x000fe20002800000 */
[----:B------:R-:W-:Y:S01]  /*11980*/  IMAD.MOV.U32 R30, RZ, RZ, R153 ;  /* 0x000000ffff1e7224 */ /* 0x000fe200078e0099 */
[-C--:B------:R-:W-:Y:S04]  /*11990*/  ISETP.GE.AND P5, PT, R201, R231.reuse, PT ;  /* 0x000000e7c900720c */ /* 0x080fe80003fa6270 */
[----:B------:R-:W-:Y:S02]  /*119a0*/  FSEL R153, R38, -INF , P5 ;  /* 0xff80000026997808 */ /* 0x000fe40002800000 */
[-C--:B------:R-:W-:Y:S02]  /*119b0*/  ISETP.GE.AND P5, PT, R197, R231.reuse, PT ;  /* 0x000000e7c500720c */ /* 0x080fe40003fa6270 */
[----:B-1----:R-:W-:Y:S02]  /*119c0*/  FMNMX.FTZ R20, R21, R20, !PT ;  /* 0x0000001415147209 */ /* 0x002fe40007810000 */
[----:B------:R-:W2:Y:S01]  /*119d0*/  LD.E R21, desc[UR4][R2.64+0xdc] ;  /* 0x0000dc0402157980 */ /* 0x000ea2000c101900 */
[----:B------:R-:W-:Y:S02]  /*119e0*/  FSEL R46, R46, -INF , P5 ;  /* 0xff8000002e2e7808 */ /* 0x000fe40002800000 */
[C---:B------:R-:W-:Y:S02]  /*119f0*/  FSETP.NEU.FTZ.AND P0, PT, R20.reuse, -INF , PT ;  /* 0xff8000001400780b */ /* 0x040fe40003f1d000 */
[-C--:B------:R-:W-:Y:S02]  /*11a00*/  ISETP.GE.AND P5, PT, R193, R231.reuse, PT ;  /* 0x000000e7c100720c */ /* 0x080fe40003fa6270 */
[----:B------:R-:W-:Y:S02]  /*11a10*/  FSEL R4, R20, RZ, P0 ;  /* 0x000000ff14047208 */ /* 0x000fe40000000000 */
[----:B------:R-:W-:Y:S02]  /*11a20*/  FSEL R54, R54, -INF , P5 ;  /* 0xff80000036367808 */ /* 0x000fe40002800000 */
[-C--:B------:R-:W-:Y:S01]  /*11a30*/  ISETP.GE.AND P5, PT, R189, R231.reuse, PT ;  /* 0x000000e7bd00720c */ /* 0x080fe20003fa6270 */
[----:B------:R-:W-:Y:S01]  /*11a40*/  FADD.FTZ R4, -R4, R149 ;  /* 0x0000009504047221 */ /* 0x000fe20000010100 */
[----:B------:R-:W-:Y:S01]  /*11a50*/  FSEL R149, R19, -INF , P2 ;  /* 0xff80000013957808 */ /* 0x000fe20001000000 */
[----:B------:R-:W-:Y:S01]  /*11a60*/  IMAD.MOV.U32 R19, RZ, RZ, R246 ;  /* 0x000000ffff137224 */ /* 0x000fe200078e00f6 */
[-C--:B------:R-:W-:Y:S04]  /*11a70*/  ISETP.GE.AND P2, PT, R207, R231.reuse, PT ;  /* 0x000000e7cf00720c */ /* 0x080fe80003f46270 */
[----:B------:R-:W-:Y:S01]  /*11a80*/  FSEL R57, R26, -INF , P2 ;  /* 0xff8000001a397808 */ /* 0x000fe20001000000 */
[----:B------:R-:W-:Y:S01]  /*11a90*/  IMAD.MOV.U32 R26, RZ, RZ, R247 ;  /* 0x000000ffff1a7224 */ /* 0x000fe200078e00f7 */
        /* <DEDUP_REMOVED lines=75> */
[-C--:B------:R-:W-:Y:S02]  /*11f50*/  ISETP.GE.AND P5, PT, R177, R231.reuse, PT ;  /* 0x000000e7b100720c */ /* 0x080fe40003fa6270 */
[----:B------:R-:W-:Y:S02]  /*11f60*/  FSEL R106, R106, -INF , P2 ;  /* 0xff8000006a6a7808 */ /* 0x000fe40001000000 */
        /* <DEDUP_REMOVED lines=41> */
[-C--:B------:R-:W-:Y:S01]  /*12200*/  ISETP.GE.AND P6, PT, R242, R230.reuse, PT ;  /* 0x000000e6f200720c */ /* 0x080fe20003fc6270 */
[----:B------:R-:W-:Y:S01]  /*12210*/  IMAD.MOV.U32 R242, RZ, RZ, R71 ;  /* 0x000000fffff27224 */ /* 0x000fe200078e0047 */
[-C--:B------:R-:W-:Y:S02]  /*12220*/  ISETP.GE.AND P5, PT, R241, R230.reuse, PT ;  /* 0x000000e6f100720c */ /* 0x080fe40003fa6270 */
[----:B------:R-:W-:Y:S02]  /*12230*/  FSEL R241, R14, -INF , !P6 ;  /* 0xff8000000ef17808 */ /* 0x000fe40007000000 */
[-C--:B------:R-:W-:Y:S02]  /*12240*/  ISETP.GE.AND P6, PT, R211, R230.reuse, PT ;  /* 0x000000e6d300720c */ /* 0x080fe40003fc6270 */
[----:B------:R-:W-:Y:S01]  /*12250*/  FSEL R61, R119, -INF , P3 ;  /* 0xff800000773d7808 */ /* 0x000fe20001800000 */
[----:B------:R-:W-:Y:S01]  /*12260*/  IMAD.MOV.U32 R119, RZ, RZ, R247 ;  /* 0x000000ffff777224 */ /* 0x000fe200078e00f7 */
[----:B------:R-:W-:Y:S02]  /*12270*/  FSEL R129, R129, -INF , !P6 ;  /* 0xff80000081817808 */ /* 0x000fe40007000000 */
[-C--:B------:R-:W-:Y:S02]  /*12280*/  ISETP.GE.AND P6, PT, R203, R230.reuse, PT ;  /* 0x000000e6cb00720c */ /* 0x080fe40003fc6270 */
[----:B------:R-:W-:Y:S02]  /*12290*/  FSEL R247, R11, -INF , !P2 ;  /* 0xff8000000bf77808 */ /* 0x000fe40005000000 */
[-C--:B------:R-:W-:Y:S01]  /*122a0*/  ISETP.GE.AND P2, PT, R212, R230.reuse, PT ;  /* 0x000000e6d400720c */ /* 0x080fe20003f46270 */
[----:B------:R-:W-:Y:S01]  /*122b0*/  IMAD.MOV.U32 R212, RZ, RZ, R63 ;  /* 0x000000ffffd47224 */ /* 0x000fe200078e003f */
[----:B------:R-:W-:Y:S04]  /*122c0*/  ISETP.GE.AND P3, PT, R158, R231, PT ;  /* 0x000000e79e00720c */ /* 0x000fe80003f66270 */
[----:B------:R-:W-:Y:S01]  /*122d0*/  FSEL R57, R123, -INF , P3 ;  /* 0xff8000007b397808 */ /* 0x000fe20001800000 */
[----:B------:R-:W-:Y:S01]  /*122e0*/  IMAD.MOV.U32 R123, RZ, RZ, R10 ;  /* 0x000000ffff7b7224 */ /* 0x000fe200078e000a */
[----:B------:R-:W-:Y:S02]  /*122f0*/  FSEL R10, R7, -INF , !P4 ;  /* 0xff800000070a7808 */ /* 0x000fe40006000000 */
[-C--:B------:R-:W-:Y:S01]  /*12300*/  ISETP.GE.AND P3, PT, R244, R230.reuse, PT ;  /* 0x000000e6f400720c */ /* 0x080fe20003f66270 */
[----:B------:R-:W-:Y:S01]  /*12310*/  IMAD.MOV.U32 R244, RZ, RZ, R79 ;  /* 0x000000fffff47224 */ /* 0x000fe200078e004f */
        /* <DEDUP_REMOVED lines=9> */
[-C--:B------:R-:W-:Y:S01]  /*123b0*/  ISETP.GE.AND P4, PT, R240, R230.reuse, PT ;  /* 0x000000e6f000720c */ /* 0x080fe20003f86270 */
[----:B------:R-:W-:Y:S01]  /*123c0*/  IMAD.MOV.U32 R240, RZ, RZ, R67 ;  /* 0x000000fffff07224 */ /* 0x000fe200078e0043 */
[----:B------:R-:W-:Y:S02]  /*123d0*/  FSEL R213, R15, -INF , !P5 ;  /* 0xff8000000fd57808 */ /* 0x000fe40006800000 */
[----:B------:R-:W-:Y:S02]  /*123e0*/  FSEL R27, R27, -INF , !P4 ;  /* 0xff8000001b1b7808 */ /* 0x000fe40006000000 */
[----:B------:R-:W-:Y:S02]  /*123f0*/  FMNMX3.FTZ R14, R14, R241, R213, !PT ;  /* 0x000000f10e0e7276 */ /* 0x000fe400078100d5 */
[-C--:B------:R-:W-:Y:S02]  /*12400*/  ISETP.GE.AND P5, PT, R207, R230.reuse, PT ;  /* 0x000000e6cf00720c */ /* 0x080fe40003fa6270 */
[----:B------:R-:W-:Y:S02]  /*12410*/  FMNMX3.FTZ R14, R14, R27, R149, !PT ;  /* 0x0000001b0e0e7276 */ /* 0x000fe40007810095 */
[-C--:B------:R-:W-:Y:S02]  /*12420*/  ISETP.GE.AND P4, PT, R206, R230.reuse, PT ;  /* 0x000000e6ce00720c */ /* 0x080fe40003f86270 */
[----:B------:R-:W-:Y:S02]  /*12430*/  FMNMX3.FTZ R14, R14, R211, R129, !PT ;  /* 0x000000d30e0e7276 */ /* 0x000fe40007810081 */
[-C--:B------:R-:W-:Y:S02]  /*12440*/  ISETP.GE.AND P3, PT, R205, R230.reuse, PT ;  /* 0x000000e6cd00720c */ /* 0x080fe40003f66270 */
[----:B------:R-:W-:Y:S01]  /*12450*/  FSEL R205, R114, -INF , !P6 ;  /* 0xff80000072cd7808 */ /* 0x000fe20007000000 */
[----:B------:R-:W-:Y:S01]  /*12460*/  IMAD.MOV.U32 R114, RZ, RZ, R107 ;  /* 0x000000ffff727224 */ /* 0x000fe200078e006b */
        /* <DEDUP_REMOVED lines=15> */
[----:B------:R-:W-:Y:S01]  /*12560*/  ISETP.GE.AND P2, PT, R184, R230, PT ;  /* 0x000000e6b800720c */ /* 0x000fe20003f46270 */
[----:B--2---:R-:W-:Y:S01]  /*12570*/  FMUL.FTZ R51, R21, R20 ;  /* 0x0000001415337220 */ /* 0x004fe20000410000 */
[----:B------:R-:W-:Y:S02]  /*12580*/  FSEL R123, R119, -INF , !P4 ;  /* 0xff800000777b7808 */ /* 0x000fe40006000000 */
[----:B------:R-:W-:Y:S02]  /*12590*/  FSEL R45, R45, -INF , !P2 ;  /* 0xff8000002d2d7808 */ /* 0x000fe40005000000 */
[----:B------:R-:W-:Y:S02]  /*125a0*/  FSEL R51, R51, RZ, P0 ;  /* 0x000000ff33337208 */ /* 0x000fe40000000000 */
[----:B------:R-:W-:Y:S02]  /*125b0*/  FMNMX3.FTZ R14, R14, R127, R123, !PT ;  /* 0x0000007f0e0e7276 */ /* 0x000fe4000781007b */
[-C--:B------:R-:W-:Y:S01]  /*125c0*/  ISETP.GE.AND P4, PT, R201, R230.reuse, PT ;  /* 0x000000e6c900720c */ /* 0x080fe20003f86270 */
[-CC-:B------:R-:W-:Y:S01]  /*125d0*/  FFMA.FTZ R38, R121, R21.reuse, -R51.reuse ;  /* 0x0000001579267223 */ /* 0x180fe20000010833 */
[----:B------:R-:W-:Y:S01]  /*125e0*/  FFMA.FTZ R42, R62, R21, -R51 ;  /* 0x000000153e2a7223 */ /* 0x000fe20000010833 */
[----:B------:R-:W-:Y:S01]  /*125f0*/  FMNMX3.FTZ R14, R14, R207, R115, !PT ;  /* 0x000000cf0e0e7276 */ /* 0x000fe20007810073 */
[-CC-:B------:R-:W-:Y:S01]  /*12600*/  FFMA.FTZ R69, R69, R21.reuse, -R51.reuse ;  /* 0x0000001545457223 */ /* 0x180fe20000010833 */
[----:B------:R-:W-:Y:S01]  /*12610*/  FSEL R203, R153, -INF , !P4 ;  /* 0xff80000099cb7808 */ /* 0x000fe20006000000 */
[-CC-:B------:R-:W-:Y:S01]  /*12620*/  FFMA.FTZ R153, R44, R21.reuse, -R51.reuse ;  /* 0x000000152c997223 */ /* 0x180fe20000010833 */
[-C--:B------:R-:W-:Y:S01]  /*12630*/  ISETP.GE.AND P4, PT, R196, R230.reuse, PT ;  /* 0x000000e6c400720c */ /* 0x080fe20003f86270 */
[-CC-:B------:R-:W-:Y:S01]  /*12640*/  FFMA.FTZ R252, R252, R21.reuse, -R51.reuse ;  /* 0x00000015fcfc7223 */ /* 0x180fe20000010833 */
[-CC-:B------:R-:W-:Y:S01]  /*12650*/  FFMA.FTZ R250, R250, R21.reuse, -R51.reuse ;  /* 0x00000015fafa7223 */ /* 0x180fe20000010833 */
[-CC-:B------:R-:W-:Y:S01]  /*12660*/  FFMA.FTZ R54, R16, R21.reuse, -R51.reuse ;  /* 0x0000001510367223 */ /* 0x180fe20000010833 */
[----:B------:R-:W-:Y:S01]  /*12670*/  FSEL R75, R34, -INF , !P4 ;  /* 0xff800000224b7808 */ /* 0x000fe20006000000 */
[----:B------:R-:W-:Y:S01]  /*12680*/  MUFU.EX2 R153, R153 ;  /* 0x0000009900997308 */ /* 0x000fe20000000800 */
[-CC-:B------:R-:W-:Y:S01]  /*12690*/  FFMA.FTZ R34, R117, R21.reuse, -R51.reuse ;  /* 0x0000001575227223 */ /* 0x180fe20000010833 */
[-C--:B------:R-:W-:Y:S01]  /*126a0*/  ISETP.GE.AND P4, PT, R191, R230.reuse, PT ;  /* 0x000000e6bf00720c */ /* 0x080fe20003f86270 */
[-CC-:B------:R-:W-:Y:S01]  /*126b0*/  FFMA.FTZ R117, R128, R21.reuse, -R51.reuse ;  /* 0x0000001580757223 */ /* 0x180fe20000010833 */
[-C--:B------:R-:W-:Y:S01]  /*126c0*/  ISETP.GE.AND P5, PT, R202, R230.reuse, PT ;  /* 0x000000e6ca00720c */ /* 0x080fe20003fa6270 */
[-CC-:B------:R-:W-:Y:S01]  /*126d0*/  FFMA.FTZ R62, R29, R21.reuse, -R51.reuse ;  /* 0x000000151d3e7223 */ /* 0x180fe20000010833 */
[----:B------:R-:W-:Y:S01]  /*126e0*/  FSEL R43, R43, -INF , !P4 ;  /* 0xff8000002b2b7808 */ /* 0x000fe20006000000 */
[-CC-:B------:R-:W-:Y:S01]  /*126f0*/  FFMA.FTZ R81, R81, R21.reuse, -R51.reuse ;  /* 0x0000001551517223 */ /* 0x180fe20000010833 */
[-C--:B------:R-:W-:Y:S02]  /*12700*/  ISETP.GE.AND P3, PT, R200, R230.reuse, PT ;  /* 0x000000e6c800720c */ /* 0x080fe40003f66270 */
[----:B------:R-:W-:Y:S01]  /*12710*/  MUFU.EX2 R117, R117 ;  /* 0x0000007500757308 */ /* 0x000fe20000000800 */
[----:B------:R-:W-:Y:S01]  /*12720*/  FSEL R107, R246, -INF , !P5 ;  /* 0xff800000f66b7808 */ /* 0x000fe20006800000 */
[-CC-:B------:R-:W-:Y:S01]  /*12730*/  FFMA.FTZ R251, R251, R21.reuse, -R51.reuse ;  /* 0x00000015fbfb7223 */ /* 0x180fe20000010833 */
[-C--:B------:R-:W-:Y:S01]  /*12740*/  ISETP.GE.AND P5, PT, R197, R230.reuse, PT ;  /* 0x000000e6c500720c */ /* 0x080fe20003fa6270 */
[-CC-:B------:R-:W-:Y:S01]  /*12750*/  FFMA.FTZ R249, R249, R21.reuse, -R51.reuse ;  /* 0x00000015f9f97223 */ /* 0x180fe20000010833 */
[----:B------:R-:W-:Y:S01]  /*12760*/  FSEL R201, R53, -INF , !P3 ;  /* 0xff80000035c97808 */ /* 0x000fe20005800000 */
[-CC-:B------:R-:W-:Y:S01]  /*12770*/  FFMA.FTZ R188, R108, R21.reuse, -R51.reuse ;  /* 0x000000156cbc7223 */ /* 0x180fe20000010833 */
[----:B------:R-:W-:Y:S03]  /*12780*/  FSEL R79, R46, -INF , !P5 ;  /* 0xff8000002e4f7808 */ /* 0x000fe60006800000 */
        /* <DEDUP_REMOVED lines=8> */
[----:B------:R-:W-:Y:S01]  /*12810*/  FSEL R71, R50, -INF , !P3 ;  /* 0xff80000032477808 */ /* 0x000fe20005800000 */
[----:B------:R-:W-:Y:S01]  /*12820*/  FFMA.FTZ R56, R56, R21, -R51 ;  /* 0x0000001538387223 */ /* 0x000fe20000010833 */
[-C--:B------:R-:W-:Y:S01]  /*12830*/  ISETP.GE.AND P3, PT, R190, R230.reuse, PT ;  /* 0x000000e6be00720c */ /* 0x080fe20003f66270 */
[----:B------:R-:W-:Y:S01]  /*12840*/  MUFU.EX2 R120, R120 ;  /* 0x0000007800787308 */ /* 0x000fe20000000800 */
[----:B------:R-:W-:Y:S01]  /*12850*/  FMNMX3.FTZ R14, R14, R205, R107, !PT ;  /* 0x000000cd0e0e7276 */ /* 0x000fe2000781006b */
[-CC-:B------:R-:W-:Y:S01]  /*12860*/  FFMA.FTZ R190, R112, R21.reuse, -R51.reuse ;  /* 0x0000001570be7223 */ /* 0x180fe20000010833 */
[----:B------:R-:W-:Y:S01]  /*12870*/  FSEL R35, R35, -INF , !P3 ;  /* 0xff80000023237808 */ /* 0x000fe20005800000 */
[-CC-:B------:R-:W-:Y:S01]  /*12880*/  FFMA.FTZ R52, R52, R21.reuse, -R51.reuse ;  /* 0x0000001534347223 */ /* 0x180fe20000010833 */
[-C--:B------:R-:W-:Y:S02]  /*12890*/  ISETP.GE.AND P3, PT, R185, R230.reuse, PT ;  /* 0x000000e6b900720c */ /* 0x080fe40003f66270 */
[-C--:B------:R-:W-:Y:S03]  /*128a0*/  ISETP.GE.AND P5, PT, R187, R230.reuse, PT ;  /* 0x000000e6bb00720c */ /* 0x080fe60003fa6270 */
[----:B------:R-:W-:Y:S01]  /*128b0*/  MUFU.EX2 R60, R60 ;  /* 0x0000003c003c7308 */ /* 0x000fe20000000800 */
[----:B------:R-:W-:Y:S02]  /*128c0*/  FSEL R19, R19, -INF , !P3 ;  /* 0xff80000013137808 */ /* 0x000fe40005800000 */
[----:B------:R-:W-:Y:S01]  /*128d0*/  FSEL R11, R66, -INF , !P5 ;  /* 0xff800000420b7808 */ /* 0x000fe20006800000 */
[-CC-:B------:R-:W-:Y:S01]  /*128e0*/  FFMA.FTZ R66, R28, R21.reuse, -R51.reuse ;  /* 0x000000151c427223 */ /* 0x180fe20000010833 */
[-C--:B------:R-:W-:Y:S01]  /*128f0*/  ISETP.GE.AND P4, PT, R186, R230.reuse, PT ;  /* 0x000000e6ba00720c */ /* 0x080fe20003f86270 */
[-CC-:B------:R-:W-:Y:S01]  /*12900*/  FFMA.FTZ R186, R104, R21.reuse, -R51.reuse ;  /* 0x0000001568ba7223 */ /* 0x180fe20000010833 */
[-C--:B------:R-:W-:Y:S03]  /*12910*/  ISETP.GE.AND P5, PT, R182, R230.reuse, PT ;  /* 0x000000e6b600720c */ /* 0x080fe60003fa6270 */
[----:B------:R-:W-:Y:S01]  /*12920*/  MUFU.EX2 R56, R56 ;  /* 0x0000003800387308 */ /* 0x000fe20000000800 */
[----:B------:R-:W-:Y:S01]  /*12930*/  FSEL R15, R30, -INF , !P4 ;  /* 0xff8000001e0f7808 */ /* 0x000fe20006000000 */
[-CC-:B------:R-:W-:Y:S01]  /*12940*/  FFMA.FTZ R30, R113, R21.reuse, -R51.reuse ;  /* 0x00000015711e7223 */ /* 0x180fe20000010833 */
[-C--:B------:R-:W-:Y:S01]  /*12950*/  ISETP.GE.AND P4, PT, R181, R230.reuse, PT ;  /* 0x000000e6b500720c */ /* 0x080fe20003f86270 */
[-CC-:B------:R-:W-:Y:S01]  /*12960*/  FFMA.FTZ R182, R96, R21.reuse, -R51.reuse ;  /* 0x0000001560b67223 */ /* 0x180fe20000010833 */
[-C--:B------:R-:W-:Y:S01]  /*12970*/  ISETP.GE.AND P3, PT, R180, R230.reuse, PT ;  /* 0x000000e6b400720c */ /* 0x080fe20003f66270 */
[-CC-:B------:R-:W-:Y:S01]  /*12980*/  FFMA.FTZ R180, R92, R21.reuse, -R51.reuse ;  /* 0x000000155cb47223 */ /* 0x180fe20000010833 */
[----:B------:R-:W-:Y:S03]  /*12990*/  FSEL R197, R78, -INF , !P4 ;  /* 0xff8000004ec57808 */ /* 0x000fe60006000000 */
[----:B------:R-:W-:Y:S01]  /*129a0*/  MUFU.EX2 R112, R30 ;  /* 0x0000001e00707308 */ /* 0x000fe20000000800 */
[----:B------:R-:W-:Y:S01]  /*129b0*/  FFMA.FTZ R78, R32, R21, -R51 ;  /* 0x00000015204e7223 */ /* 0x000fe20000010833 */
[----:B------:R-:W-:Y:S02]  /*129c0*/  FSEL R109, R109, -INF , !P5 ;  /* 0xff8000006d6d7808 */ /* 0x000fe40006800000 */
[-C--:B------:R-:W-:Y:S02]  /*129d0*/  ISETP.GE.AND P5, PT, R177, R230.reuse, PT ;  /* 0x000000e6b100720c */ /* 0x080fe40003fa6270 */
[----:B------:R-:W-:Y:S04]  /*129e0*/  FMNMX3.FTZ R14, R14, R203, R201, !PT ;  /* 0x000000cb0e0e7276 */ /* 0x000fe800078100c9 */
[----:B------:R-:W-:Y:S01]  /*129f0*/  MUFU.EX2 R92, R250 ;  /* 0x000000fa005c7308 */ /* 0x000fe20000000800 */
[----:B------:R-:W-:Y:S01]  /*12a00*/  FSEL R191, R86, -INF , !P5 ;  /* 0xff80000056bf7808 */ /* 0x000fe20006800000 */
[-CC-:B------:R-:W-:Y:S01]  /*12a10*/  FFMA.FTZ R86, R77, R21.reuse, -R51.reuse ;  /* 0x000000154d567223 */ /* 0x180fe20000010833 */
[-C--:B------:R-:W-:Y:S01]  /*12a20*/  ISETP.GE.AND P5, PT, R172, R230.reuse, PT ;  /* 0x000000e6ac00720c */ /* 0x080fe20003fa6270 */
[----:B------:R-:W-:Y:S01]  /*12a30*/  FFMA.FTZ R172, R72, R21, -R51 ;  /* 0x0000001548ac7223 */ /* 0x000fe20000010833 */
[----:B------:R-:W-:Y:S02]  /*12a40*/  FMNMX3.FTZ R14, R14, R99, R87, !PT ;  /* 0x000000630e0e7276 */ /* 0x000fe40007810057 */
[----:B------:R-:W-:Y:S03]  /*12a50*/  FSEL R181, R95, -INF , !P5 ;  /* 0xff8000005fb57808 */ /* 0x000fe60006800000 */
[----:B------:R-:W-:Y:S01]  /*12a60*/  MUFU.EX2 R86, R86 ;  /* 0x0000005600567308 */ /* 0x000fe20000000800 */
[----:B------:R-:W-:Y:S01]  /*12a70*/  FFMA.FTZ R95, R36, R21, -R51 ;  /* 0x00000015245f7223 */ /* 0x000fe20000010833 */
[----:B------:R-:W-:Y:S02]  /*12a80*/  FMNMX3.FTZ R14, R14, R79, R75, !PT ;  /* 0x0000004f0e0e7276 */ /* 0x000fe4000781004b */
[-C--:B------:R-:W-:Y:S01]  /*12a90*/  ISETP.GE.AND P5, PT, R167, R230.reuse, PT ;  /* 0x000000e6a700720c */ /* 0x080fe20003fa6270 */
[----:B------:R-:W-:Y:S01]  /*12aa0*/  FFMA.FTZ R167, R240, R21, -R51 ;  /* 0x00000015f0a77223 */ /* 0x000fe20000010833 */
[----:B------:R-:W-:Y:S04]  /*12ab0*/  FMNMX3.FTZ R14, R14, R71, R67, !PT ;  /* 0x000000470e0e7276 */ /* 0x000fe80007810043 */
[----:B------:R-:W-:Y:S01]  /*12ac0*/  MUFU.EX2 R95, R95 ;  /* 0x0000005f005f7308 */ /* 0x000fe20000000800 */
[-C--:B------:R-:W-:Y:S02]  /*12ad0*/  ISETP.GE.AND P6, PT, R183, R230.reuse, PT ;  /* 0x000000e6b700720c */ /* 0x080fe40003fc6270 */
[----:B------:R-:W-:Y:S02]  /*12ae0*/  FMNMX3.FTZ R14, R14, R63, R47, !PT ;  /* 0x0000003f0e0e7276 */ /* 0x000fe4000781002f */
[----:B------:R-:W-:Y:S01]  /*12af0*/  FSEL R199, R74, -INF , !P6 ;  /* 0xff8000004ac77808 */ /* 0x000fe20007000000 */
[----:B------:R-:W-:Y:S01]  /*12b00*/  FFMA.FTZ R74, R13, R21, -R51 ;  /* 0x000000150d4a7223 */ /* 0x000fe20000010833 */
[----:B------:R-:W-:Y:S03]  /*12b10*/  FMNMX3.FTZ R14, R14, R43, R35, !PT ;  /* 0x0000002b0e0e7276 */ /* 0x000fe60007810023 */
[----:B------:R-:W-:Y:S01]  /*12b20*/  MUFU.EX2 R167, R167 ;  /* 0x000000a700a77308 */ /* 0x000fe20000000800 */
[-C--:B------:R-:W-:Y:S01]  /*12b30*/  ISETP.GE.AND P6, PT, R178, R230.reuse, PT ;  /* 0x000000e6b200720c */ /* 0x080fe20003fc6270 */
[----:B------:R-:W-:Y:S01]  /*12b40*/  FFMA.FTZ R178, R88, R21, -R51 ;  /* 0x0000001558b27223 */ /* 0x000fe20000010833 */
[----:B------:R-:W-:Y:S02]  /*12b50*/  FMNMX3.FTZ R14, R14, R39, R31, !PT ;  /* 0x000000270e0e7276 */ /* 0x000fe4000781001f */
[----:B------:R-:W-:Y:S01]  /*12b60*/  FSEL R193, R26, -INF , !P6 ;  /* 0xff8000001ac17808 */ /* 0x000fe20007000000 */
[----:B------:R-:W-:Y:S01]  /*12b70*/  FFMA.FTZ R26, R8, R21, -R51 ;  /* 0x00000015081a7223 */ /* 0x000fe20000010833 */
[----:B------:R-:W-:Y:S03]  /*12b80*/  FMNMX3.FTZ R14, R14, R11, R15, !PT ;  /* 0x0000000b0e0e7276 */ /* 0x000fe6000781000f */
[----:B------:R-:W-:Y:S01]  /*12b90*/  MUFU.EX2 R74, R74 ;  /* 0x0000004a004a7308 */ /* 0x000fe20000000800 */
[-CC-:B------:R-:W-:Y:S01]  /*12ba0*/  FFMA.FTZ R8, R73, R21.reuse, -R51.reuse ;  /* 0x0000001549087223 */ /* 0x180fe20000010833 */
[----:B------:R-:W-:Y:S01]  /*12bb0*/  FFMA.FTZ R73, R41, R21, -R51 ;  /* 0x0000001529497223 */ /* 0x000fe20000010833 */
[----:B------:R-:W-:Y:S02]  /*12bc0*/  FMNMX3.FTZ R14, R14, R19, R45, !PT ;  /* 0x000000130e0e7276 */ /* 0x000fe4000781002d */
[-C--:B------:R-:W-:Y:S01]  /*12bd0*/  ISETP.GE.AND P2, PT, R179, R230.reuse, PT ;  /* 0x000000e6b300720c */ /* 0x080fe20003f46270 */
[----:B------:R-:W-:Y:S01]  /*12be0*/  FFMA.FTZ R179, R80, R21, -R51 ;  /* 0x0000001550b37223 */ /* 0x000fe20000010833 */
[----:B------:R-:W-:Y:S03]  /*12bf0*/  FMNMX3.FTZ R14, R14, R199, R109, !PT ;  /* 0x000000c70e0e7276 */ /* 0x000fe6000781006d */
[----:B------:R-:W-:Y:S01]  /*12c00*/  MUFU.EX2 R29, R26 ;  /* 0x0000001a001d7308 */ /* 0x000fe20000000800 */
[----:B------:R-:W-:Y:S01]  /*12c10*/  FSEL R195, R82, -INF , !P2 ;  /* 0xff80000052c37808 */ /* 0x000fe20005000000 */
[-CC-:B------:R-:W-:Y:S01]  /*12c20*/  FFMA.FTZ R82, R9, R21.reuse, -R51.reuse ;  /* 0x0000001509527223 */ /* 0x180fe20000010833 */
[-C--:B------:R-:W-:Y:S01]  /*12c30*/  ISETP.GE.AND P2, PT, R174, R230.reuse, PT ;  /* 0x000000e6ae00720c */ /* 0x080fe20003f46270 */
[-CC-:B------:R-:W-:Y:S01]  /*12c40*/  FFMA.FTZ R174, R76, R21.reuse, -R51.reuse ;  /* 0x000000154cae7223 */ /* 0x180fe20000010833 */
[----:B------:R-:W-:Y:S02]  /*12c50*/  FSEL R125, R125, -INF , !P3 ;  /* 0xff8000007d7d7808 */ /* 0x000fe40005800000 */
[-C--:B------:R-:W-:Y:S03]  /*12c60*/  ISETP.GE.AND P3, PT, R175, R230.reuse, PT ;  /* 0x000000e6af00720c */ /* 0x080fe60003f66270 */
[----:B------:R-:W-:Y:S01]  /*12c70*/  MUFU.EX2 R76, R8 ;  /* 0x00000008004c7308 */ /* 0x000fe20000000800 */
[----:B------:R-:W-:Y:S02]  /*12c80*/  FSEL R185, R22, -INF , !P2 ;  /* 0xff80000016b97808 */ /* 0x000fe40005000000 */
[----:B------:R-:W-:Y:S02]  /*12c90*/  FSEL R187, R90, -INF , !P3 ;  /* 0xff8000005abb7808 */ /* 0x000fe40005800000 */
[-C--:B------:R-:W-:Y:S01]  /*12ca0*/  ISETP.GE.AND P3, PT, R170, R230.reuse, PT ;  /* 0x000000e6aa00720c */ /* 0x080fe20003f66270 */
[-CC-:B------:R-:W-:Y:S01]  /*12cb0*/  FFMA.FTZ R170, R68, R21.reuse, -R51.reuse ;  /* 0x0000001544aa7223 */ /* 0x180fe20000010833 */
[-C--:B------:R-:W-:Y:S03]  /*12cc0*/  ISETP.GE.AND P4, PT, R176, R230.reuse, PT ;  /* 0x000000e6b000720c */ /* 0x080fe60003f86270 */
[----:B------:R-:W-:Y:S01]  /*12cd0*/  MUFU.EX2 R73, R73 ;  /* 0x0000004900497308 */ /* 0x000fe20000000800 */
[----:B------:R-:W-:Y:S01]  /*12ce0*/  FSEL R175, R18, -INF , !P3 ;  /* 0xff80000012af7808 */ /* 0x000fe20005800000 */
[-CC-:B------:R-:W-:Y:S01]  /*12cf0*/  FFMA.FTZ R18, R105, R21.reuse, -R51.reuse ;  /* 0x0000001569127223 */ /* 0x180fe20000010833 */
[----:B------:R-:W-:Y:S01]  /*12d00*/  FSEL R189, R23, -INF , !P4 ;  /* 0xff80000017bd7808 */ /* 0x000fe20006000000 */
[----:B------:R-:W-:Y:S01]  /*12d10*/  FFMA.FTZ R176, R84, R21, -R51 ;  /* 0x0000001554b07223 */ /* 0x000fe20000010833 */
[----:B------:R-:W-:Y:S02]  /*12d20*/  FMNMX3.FTZ R14, R14, R197, R125, !PT ;  /* 0x000000c50e0e7276 */ /* 0x000fe4000781007d */
[-C--:B------:R-:W-:Y:S03]  /*12d30*/  ISETP.GE.AND P6, PT, R173, R230.reuse, PT ;  /* 0x000000e6ad00720c */ /* 0x080fe60003fc6270 */
[----:B------:R-:W-:Y:S01]  /*12d40*/  MUFU.EX2 R82, R82 ;  /* 0x0000005200527308 */ /* 0x000fe20000000800 */
[-C--:B------:R-:W-:Y:S02]  /*12d50*/  ISETP.GE.AND P4, PT, R171, R230.reuse, PT ;  /* 0x000000e6ab00720c */ /* 0x080fe40003f86270 */
[----:B------:R-:W-:Y:S01]  /*12d60*/  FSEL R183, R94, -INF , !P6 ;  /* 0xff8000005eb77808 */ /* 0x000fe20007000000 */
[-CC-:B------:R-:W-:Y:S01]  /*12d70*/  FFMA.FTZ R94, R89, R21.reuse, -R51.reuse ;  /* 0x00000015595e7223 */ /* 0x180fe20000010833 */
[-CC-:B------:R-:W-:Y:S01]  /*12d80*/  FFMA.FTZ R89, R85, R21.reuse, -R51.reuse ;  /* 0x0000001555597223 */ /* 0x180fe20000010833 */
[-C--:B------:R-:W-:Y:S01]  /*12d90*/  ISETP.GE.AND P6, PT, R168, R230.reuse, PT ;  /* 0x000000e6a800720c */ /* 0x080fe20003fc6270 */
[-CC-:B------:R-:W-:Y:S03]  /*12da0*/  FFMA.FTZ R168, R212, R21.reuse, -R51.reuse ;  /* 0x00000015d4a87223 */ /* 0x180fe60000010833 */
[----:B------:R-:W-:Y:S01]  /*12db0*/  MUFU.EX2 R179, R179 ;  /* 0x000000b300b37308 */ /* 0x000fe20000000800 */
[----:B------:R-:W-:Y:S01]  /*12dc0*/  FSEL R177, R98, -INF , !P4 ;  /* 0xff80000062b17808 */ /* 0x000fe20006000000 */
[-CC-:B------:R-:W-:Y:S01]  /*12dd0*/  FFMA.FTZ R98, R93, R21.reuse, -R51.reuse ;  /* 0x000000155d627223 */ /* 0x180fe20000010833 */
[-C--:B------:R-:W-:Y:S02]  /*12de0*/  ISETP.GE.AND P4, PT, R166, R230.reuse, PT ;  /* 0x000000e6a600720c */ /* 0x080fe40003f86270 */
[----:B------:R-:W-:Y:S01]  /*12df0*/  FSEL R171, R103, -INF , !P6 ;  /* 0xff80000067ab7808 */ /* 0x000fe20007000000 */
[-CC-:B------:R-:W-:Y:S01]  /*12e00*/  FFMA.FTZ R103, R248, R21.reuse, -R51.reuse ;  /* 0x00000015f8677223 */ /* 0x180fe20000010833 */
[-C--:B------:R-:W-:Y:S03]  /*12e10*/  ISETP.GE.AND P6, PT, R159, R230.reuse, PT ;  /* 0x000000e69f00720c */ /* 0x080fe60003fc6270 */
[----:B------:R-:W1:Y:S01]  /*12e20*/  MUFU.EX2 R168, R168 ;  /* 0x000000a800a87308 */ /* 0x000e620000000800 */
[----:B------:R-:W-:Y:S01]  /*12e30*/  FSEL R159, R106, -INF , !P5 ;  /* 0xff8000006a9f7808 */ /* 0x000fe20006800000 */
[-CC-:B------:R-:W-:Y:S01]  /*12e40*/  FFMA.FTZ R106, R40, R21.reuse, -R51.reuse ;  /* 0x00000015286a7223 */ /* 0x180fe20000010833 */
[----:B------:R-:W-:Y:S02]  /*12e50*/  FSEL R25, R25, -INF , !P4 ;  /* 0xff80000019197808 */ /* 0x000fe40006000000 */
[-C--:B------:R-:W-:Y:S01]  /*12e60*/  ISETP.GE.AND P5, PT, R163, R230.reuse, PT ;  /* 0x000000e6a300720c */ /* 0x080fe20003fa6270 */
[-CC-:B------:R-:W-:Y:S01]  /*12e70*/  FFMA.FTZ R163, R126, R21.reuse, -R51.reuse ;  /* 0x000000157ea37223 */ /* 0x180fe20000010833 */
[-CC-:B------:R-:W-:Y:S03]  /*12e80*/  FFMA.FTZ R126, R116, R21.reuse, -R51.reuse ;  /* 0x00000015747e7223 */ /* 0x180fe60000010833 */
[----:B------:R-:W-:Y:S01]  /*12e90*/  MUFU.EX2 R98, R98 ;  /* 0x0000006200627308 */ /* 0x000fe20000000800 */
[-C--:B------:R-:W-:Y:S02]  /*12ea0*/  ISETP.GE.AND P2, PT, R169, R230.reuse, PT ;  /* 0x000000e6a900720c */ /* 0x080fe40003f46270 */
[-C--:B------:R-:W-:Y:S02]  /*12eb0*/  ISETP.GE.AND P3, PT, R165, R230.reuse, PT ;  /* 0x000000e6a500720c */ /* 0x080fe40003f66270 */
[----:B------:R-:W-:Y:S01]  /*12ec0*/  FSEL R173, R102, -INF , !P2 ;  /* 0xff80000066ad7808 */ /* 0x000fe20005000000 */
[-CC-:B------:R-:W-:Y:S01]  /*12ed0*/  FFMA.FTZ R102, R101, R21.reuse, -R51.reuse ;  /* 0x0000001565667223 */ /* 0x180fe20000010833 */
[--C-:B------:R-:W-:Y:S03]  /*12ee0*/  FFMA.FTZ R101, R97, R21, -R51.reuse ;  /* 0x0000001561657223 */ /* 0x100fe60000010833 */
[----:B------:R-:W-:Y:S01]  /*12ef0*/  MUFU.EX2 R116, R38 ;  /* 0x0000002600747308 */ /* 0x000fe20000000800 */
[----:B-1----:R-:W-:Y:S02]  /*12f00*/  F2FP.F16.F32.PACK_AB R28, R168, R29 ;  /* 0x0000001da81c723e */ /* 0x002fe400000000ff */
[-C--:B------:R-:W-:Y:S01]  /*12f10*/  ISETP.GE.AND P2, PT, R164, R230.reuse, PT ;  /* 0x000000e6a400720c */ /* 0x080fe20003f46270 */
[-CC-:B------:R-:W-:Y:S01]  /*12f20*/  FFMA.FTZ R164, R242, R21.reuse, -R51.reuse ;  /* 0x00000015f2a47223 */ /* 0x180fe20000010833 */
[----:B------:R-:W-:Y:S01]  /*12f30*/  FSEL R119, R110, -INF , !P3 ;  /* 0xff8000006e777808 */ /* 0x000fe20005800000 */
[-CC-:B------:R-:W-:Y:S01]  /*12f40*/  FFMA.FTZ R110, R124, R21.reuse, -R51.reuse ;  /* 0x000000157c6e7223 */ /* 0x180fe20000010833 */
[----:B------:R-:W-:Y:S03]  /*12f50*/  FSEL R111, R111, -INF , !P2 ;  /* 0xff8000006f6f7808 */ /* 0x000fe60005000000 */
[----:B------:R-:W-:Y:S01]  /*12f60*/  MUFU.EX2 R163, R163 ;  /* 0x000000a300a37308 */ /* 0x000fe20000000800 */
[-C--:B------:R-:W-:Y:S02]  /*12f70*/  ISETP.GE.AND P4, PT, R162, R230.reuse, PT ;  /* 0x000000e6a200720c */ /* 0x080fe40003f86270 */
[-C--:B------:R-:W-:Y:S02]  /*12f80*/  ISETP.GE.AND P3, PT, R161, R230.reuse, PT ;  /* 0x000000e6a100720c */ /* 0x080fe40003f66270 */
[----:B------:R-:W-:Y:S02]  /*12f90*/  FSEL R91, R91, -INF , !P6 ;  /* 0xff8000005b5b7808 */ /* 0x000fe40007000000 */
[----:B------:R-:W-:Y:S03]  /*12fa0*/  FSEL R83, R83, -INF , !P5 ;  /* 0xff80000053537808 */ /* 0x000fe60006800000 */
[----:B------:R-:W1:Y:S01]  /*12fb0*/  MUFU.EX2 R164, R164 ;  /* 0x000000a400a47308 */ /* 0x000e620000000800 */
[-C--:B------:R-:W-:Y:S01]  /*12fc0*/  ISETP.GE.AND P2, PT, R160, R230.reuse, PT ;  /* 0x000000e6a000720c */ /* 0x080fe20003f46270 */
[-CC-:B------:R-:W-:Y:S01]  /*12fd0*/  FFMA.FTZ R160, R64, R21.reuse, -R51.reuse ;  /* 0x0000001540a07223 */ /* 0x180fe20000010833 */
[-C--:B------:R-:W-:Y:S01]  /*12fe0*/  ISETP.GE.AND P6, PT, R158, R230.reuse, PT ;  /* 0x000000e69e00720c */ /* 0x080fe20003fc6270 */
[-CC-:B------:R-:W-:Y:S01]  /*12ff0*/  FFMA.FTZ R158, R244, R21.reuse, -R51.reuse ;  /* 0x00000015f49e7223 */ /* 0x180fe20000010833 */
[----:B------:R-:W-:Y:S02]  /*13000*/  FSEL R65, R65, -INF , !P4 ;  /* 0xff80000041417808 */ /* 0x000fe40006000000 */
[----:B------:R-:W-:Y:S03]  /*13010*/  FSEL R61, R61, -INF , !P3 ;  /* 0xff8000003d3d7808 */ /* 0x000fe60005800000 */
[----:B------:R-:W-:Y:S01]  /*13020*/  MUFU.EX2 R124, R251 ;  /* 0x000000fb007c7308 */ /* 0x000fe20000000800 */
[-C--:B------:R-:W-:Y:S01]  /*13030*/  ISETP.GE.AND P3, PT, R154, R230.reuse, PT ;  /* 0x000000e69a00720c */ /* 0x080fe20003f66270 */
[-CC-:B------:R-:W-:Y:S01]  /*13040*/  FFMA.FTZ R154, R118, R21.reuse, -R51.reuse ;  /* 0x00000015769a7223 */ /* 0x180fe20000010833 */
[----:B------:R-:W-:Y:S02]  /*13050*/  FSEL R59, R59, -INF , !P2 ;  /* 0xff8000003b3b7808 */ /* 0x000fe40005000000 */
[----:B------:R-:W-:Y:S01]  /*13060*/  FSEL R23, R130, -INF , !P3 ;  /* 0xff80000082177808 */ /* 0x000fe20005800000 */
[-CC-:B------:R-:W-:Y:S01]  /*13070*/  FFMA.FTZ R130, R70, R21.reuse, -R51.reuse ;  /* 0x0000001546827223 */ /* 0x180fe20000010833 */
[--C-:B------:R-:W-:Y:S03]  /*13080*/  FFMA.FTZ R70, R37, R21, -R51.reuse ;  /* 0x0000001525467223 */ /* 0x100fe60000010833 */
[----:B------:R-:W-:Y:S01]  /*13090*/  MUFU.EX2 R158, R158 ;  /* 0x0000009e009e7308 */ /* 0x000fe20000000800 */
[----:B-1----:R-:W-:Y:S02]  /*130a0*/  F2FP.F16.F32.PACK_AB R30, R164, R167 ;  /* 0x000000a7a41e723e */ /* 0x002fe400000000ff */
[----:B------:R-:W-:Y:S02]  /*130b0*/  FSEL R57, R57, -INF , !P6 ;  /* 0xff80000039397808 */ /* 0x000fe40007000000 */
[CC--:B------:R-:W-:Y:S02]  /*130c0*/  ISETP.GE.AND P6, PT, R0.reuse, R230.reuse, PT ;  /* 0x000000e60000720c */ /* 0x0c0fe40003fc6270 */
[----:B------:R-:W-:Y:S03]  /*130d0*/  ISETP.GE.AND P2, PT, R0, R231, PT ;  /* 0x000000e70000720c */ /* 0x000fe60003f46270 */
[----:B------:R-:W-:Y:S01]  /*130e0*/  MUFU.EX2 R154, R154 ;  /* 0x0000009a009a7308 */ /* 0x000fe20000000800 */
[-C--:B------:R-:W-:Y:S01]  /*130f0*/  ISETP.GE.AND P5, PT, R157, R230.reuse, PT ;  /* 0x000000e69d00720c */ /* 0x080fe20003fa6270 */
[----:B------:R-:W-:Y:S01]  /*13100*/  FFMA.FTZ R157, R122, R21, -R51 ;  /* 0x000000157a9d7223 */ /* 0x000fe20000010833 */
[----:B------:R-:W-:Y:S02]  /*13110*/  FSEL R22, R131, -INF , P2 ;  /* 0xff80000083167808 */ /* 0x000fe40001000000 */
[----:B------:R-:W-:Y:S02]  /*13120*/  FSEL R55, R55, -INF , !P5 ;  /* 0xff80000037377808 */ /* 0x000fe40006800000 */
[----:B------:R-:W-:Y:S03]  /*13130*/  FSEL R22, R22, -INF , !P6 ;  /* 0xff80000016167808 */ /* 0x000fe60007000000 */
[----:B------:R-:W-:Y:S01]  /*13140*/  MUFU.EX2 R157, R157 ;  /* 0x0000009d009d7308 */ /* 0x000fe20000000800 */
[----:B------:R-:W-:Y:S02]  /*13150*/  ISETP.GE.AND P4, PT, R156, R230, PT ;  /* 0x000000e69c00720c */ /* 0x000fe40003f86270 */
[----:B------:R-:W-:Y:S02]  /*13160*/  FMNMX3.FTZ R14, R14, R195, R193, !PT ;  /* 0x000000c30e0e7276 */ /* 0x000fe400078100c1 */
[----:B------:R-:W-:Y:S01]  /*13170*/  FSEL R53, R58, -INF , !P4 ;  /* 0xff8000003a357808 */ /* 0x000fe20006000000 */
[----:B------:R-:W-:Y:S01]  /*13180*/  FFMA.FTZ R58, R24, R21, -R51 ;  /* 0x00000015183a7223 */ /* 0x000fe20000010833 */
        /* <DEDUP_REMOVED lines=14> */
[----:B------:R-:W-:Y:S01]  /*13270*/  FFMA.FTZ R14, R17, R21, -R51 ;  /* 0x00000015110e7223 */ /* 0x000fe20000010833 */
[----:B------:R-:W-:Y:S04]  /*13280*/  FMNMX3.FTZ R0, R0, R59, R57, !PT ;  /* 0x0000003b00007276 */ /* 0x000fe80007810039 */
[----:B------:R-:W-:Y:S04]  /*13290*/  FMNMX3.FTZ R0, R0, R55, R53, !PT ;  /* 0x0000003700007276 */ /* 0x000fe80007810035 */
[----:B------:R-:W-:Y:S01]  /*132a0*/  MUFU.EX2 R70, R70 ;  /* 0x0000004600467308 */ /* 0x000fe20000000800 */
[----:B------:R-:W-:Y:S09]  /*132b0*/  FMNMX3.FTZ R7, R0, R23, R22, !PT ;  /* 0x0000001700077276 */ /* 0x000ff20007810016 */
[----:B------:R-:W-:Y:S01]  /*132c0*/  MUFU.EX2 R103, R103 ;  /* 0x0000006700677308 */ /* 0x000fe20000000800 */
[----:B------:R-:W1:Y:S09]  /*132d0*/  SHFL.BFLY PT, R0, R7, 0x2, 0x1f ;  /* 0x0c401f0007007f89 */ /* 0x000e7200000e0000 */
[----:B------:R-:W-:Y:S10]  /*132e0*/  MUFU.EX2 R110, R110 ;  /* 0x0000006e006e7308 */ /* 0x000ff40000000800 */
[----:B------:R-:W-:Y:S10]  /*132f0*/  MUFU.EX2 R126, R126 ;  /* 0x0000007e007e7308 */ /* 0x000ff40000000800 */
[----:B------:R-:W-:Y:S01]  /*13300*/  MUFU.EX2 R174, R174 ;  /* 0x000000ae00ae7308 */ /* 0x000fe20000000800 */
[----:B-1----:R-:W-:Y:S01]  /*13310*/  FMNMX.FTZ R5, R7, R0, !PT ;  /* 0x0000000007057209 */ /* 0x002fe20007810000 */
[-CC-:B------:R-:W-:Y:S01]  /*13320*/  FFMA.FTZ R7, R33, R21.reuse, -R51.reuse ;  /* 0x0000001521077223 */ /* 0x180fe20000010833 */
[----:B------:R-:W-:Y:S03]  /*13330*/  FFMA.FTZ R51, R12, R21, -R51 ;  /* 0x000000150c337223 */ /* 0x000fe60000010833 */
[----:B------:R-:W1:Y:S04]  /*13340*/  SHFL.BFLY PT, R0, R5, 0x1, 0x1f ;  /* 0x0c201f0005007f89 */ /* 0x000e6800000e0000 */
[----:B------:R-:W-:Y:S10]  /*13350*/  MUFU.EX2 R170, R170 ;  /* 0x000000aa00aa7308 */ /* 0x000ff40000000800 */
[----:B------:R-:W-:Y:S10]  /*13360*/  MUFU.EX2 R106, R106 ;  /* 0x0000006a006a7308 */ /* 0x000ff40000000800 */
[----:B------:R-:W-:Y:S01]  /*13370*/  MUFU.EX2 R78, R78 ;  /* 0x0000004e004e7308 */ /* 0x000fe20000000800 */
[----:B-1----:R-:W-:Y:S09]  /*13380*/  FMNMX.FTZ R0, R5, R0, !PT ;  /* 0x0000000005007209 */ /* 0x002ff20007810000 */
[----:B------:R-:W-:Y:S01]  /*13390*/  MUFU.EX2 R52, R52 ;  /* 0x0000003400347308 */ /* 0x000fe20000000800 */
[C---:B------:R-:W-:Y:S01]  /*133a0*/  FSETP.NEU.FTZ.AND P0, PT, R0.reuse, -INF , PT ;  /* 0xff8000000000780b */ /* 0x040fe20003f1d000 */
[----:B------:R-:W-:Y:S03]  /*133b0*/  FMUL.FTZ R50, R21, R0 ;  /* 0x0000000015327220 */ /* 0x000fe60000410000 */
[----:B------:R-:W-:Y:S05]  /*133c0*/  FSEL R5, R0, RZ, P0 ;  /* 0x000000ff00057208 */ /* 0x000fea0000000000 */
[----:B------:R-:W-:Y:S01]  /*133d0*/  MUFU.EX2 R51, R51 ;  /* 0x0000003300337308 */ /* 0x000fe20000000800 */
[----:B------:R-:W-:Y:S02]  /*133e0*/  FSEL R50, R50, RZ, P0 ;  /* 0x000000ff32327208 */ /* 0x000fe40000000000 */
[C---:B------:R-:W-:Y:S01]  /*133f0*/  ISETP.GT.AND P0, PT, R234.reuse, R217, PT ;  /* 0x000000d9ea00720c */ /* 0x040fe20003f04270 */
[----:B------:R-:W-:Y:S02]  /*13400*/  VIADD R234, R234, 0xffffffff ;  /* 0xffffffffeaea7836 */ /* 0x000fe40000000000 */
[-CC-:B------:R-:W-:Y:S01]  /*13410*/  FFMA.FTZ R68, R35, R21.reuse, -R50.reuse ;  /* 0x0000001523447223 */ /* 0x180fe20000010832 */
[-CC-:B------:R-:W-:Y:S01]  /*13420*/  FFMA.FTZ R72, R47, R21.reuse, -R50.reuse ;  /* 0x000000152f487223 */ /* 0x180fe20000010832 */
[-CC-:B------:R-:W-:Y:S01]  /*13430*/  FFMA.FTZ R97, R45, R21.reuse, -R50.reuse ;  /* 0x000000152d617223 */ /* 0x180fe20000010832 */
[-CC-:B------:R-:W-:Y:S01]  /*13440*/  FFMA.FTZ R114, R115, R21.reuse, -R50.reuse ;  /* 0x0000001573727223 */ /* 0x180fe20000010832 */
[-CC-:B------:R-:W-:Y:S01]  /*13450*/  FFMA.FTZ R128, R129, R21.reuse, -R50.reuse ;  /* 0x0000001581807223 */ /* 0x180fe20000010832 */
        /* <DEDUP_REMOVED lines=15> */
[-C--:B------:R-:W-:Y:S03]  /*13550*/  FFMA.FTZ R165, R6, R21.reuse, -R50 ;  /* 0x0000001506a57223 */ /* 0x080fe60000010832 */
[----:B------:R3:W-:Y:S01]  /*13560*/  MUFU.EX2 R67, R7 ;  /* 0x0000000700437308 */ /* 0x0007e20000000800 */
[----:B-1----:R-:W1:Y:S01]  /*13570*/  LDSM.16.MT88.4 R32, [R49+0x5000] ;  /* 0x005000003120783b */ /* 0x002e620000004200 */
[----:B------:R-:W-:Y:S01]  /*13580*/  FMUL.FTZ R6, R21, R4 ;  /* 0x0000000415067220 */ /* 0x000fe20000410000 */
[----:B------:R-:W-:Y:S01]  /*13590*/  FADD.FTZ R4, -R5, R148 ;  /* 0x0000009405047221 */ /* 0x000fe20000010100 */
[-CC-:B------:R-:W-:Y:S01]  /*135a0*/  FFMA.FTZ R169, R243, R21.reuse, -R50.reuse ;  /* 0x00000015f3a97223 */ /* 0x180fe20000010832 */
[-CC-:B------:R-:W-:Y:S01]  /*135b0*/  FFMA.FTZ R162, R247, R21.reuse, -R50.reuse ;  /* 0x00000015f7a27223 */ /* 0x180fe20000010832 */
[-CC-:B------:R-:W-:Y:S01]  /*135c0*/  FFMA.FTZ R96, R87, R21.reuse, -R50.reuse ;  /* 0x0000001557607223 */ /* 0x180fe20000010832 */
[-CC-:B------:R-:W-:Y:S03]  /*135d0*/  FFMA.FTZ R77, R63, R21.reuse, -R50.reuse ;  /* 0x000000153f4d7223 */ /* 0x180fe60000010832 */
[----:B------:R-:W4:Y:S01]  /*135e0*/  MUFU.EX2 R6, R6 ;  /* 0x0000000600067308 */ /* 0x000f220000000800 */
[-CC-:B--2---:R-:W-:Y:S01]  /*135f0*/  FFMA.FTZ R69, R39, R21.reuse, -R50.reuse ;  /* 0x0000001527457223 */ /* 0x184fe20000010832 */
[-CC-:B------:R-:W-:Y:S01]  /*13600*/  FFMA.FTZ R108, R107, R21.reuse, -R50.reuse ;  /* 0x000000156b6c7223 */ /* 0x180fe20000010832 */
[----:B------:R-:W2:Y:S01]  /*13610*/  LDSM.16.MT88.4 R36, [R48] ;  /* 0x000000003024783b */ /* 0x000ea20000004200 */
[-CC-:B------:R-:W-:Y:S01]  /*13620*/  FFMA.FTZ R161, R241, R21.reuse, -R50.reuse ;  /* 0x00000015f1a17223 */ /* 0x180fe20000010832 */
[-CC-:B------:R-:W-:Y:S01]  /*13630*/  FFMA.FTZ R156, R213, R21.reuse, -R50.reuse ;  /* 0x00000015d59c7223 */ /* 0x180fe20000010832 */
[-CC-:B------:R-:W-:Y:S01]  /*13640*/  FFMA.FTZ R27, R27, R21.reuse, -R50.reuse ;  /* 0x000000151b1b7223 */ /* 0x180fe20000010832 */
[-CC-:B------:R-:W-:Y:S03]  /*13650*/  FFMA.FTZ R127, R127, R21.reuse, -R50.reuse ;  /* 0x000000157f7f7223 */ /* 0x180fe60000010832 */
[----:B------:R-:W-:Y:S01]  /*13660*/  MUFU.EX2 R169, R169 ;  /* 0x000000a900a97308 */ /* 0x000fe20000000800 */
[----:B---3--:R-:W-:Y:S01]  /*13670*/  FMUL.FTZ R7, R21, R4 ;  /* 0x0000000415077220 */ /* 0x008fe20000410000 */
[-CC-:B------:R-:W-:Y:S01]  /*13680*/  FFMA.FTZ R122, R123, R21.reuse, -R50.reuse ;  /* 0x000000157b7a7223 */ /* 0x180fe20000010832 */
[-CC-:B------:R-:W-:Y:S01]  /*13690*/  FFMA.FTZ R121, R207, R21.reuse, -R50.reuse ;  /* 0x00000015cf797223 */ /* 0x180fe20000010832 */
[-CC-:B------:R-:W-:Y:S01]  /*136a0*/  FFMA.FTZ R113, R205, R21.reuse, -R50.reuse ;  /* 0x00000015cd717223 */ /* 0x180fe20000010832 */
[-CC-:B------:R-:W-:Y:S01]  /*136b0*/  FFMA.FTZ R105, R203, R21.reuse, -R50.reuse ;  /* 0x00000015cb697223 */ /* 0x180fe20000010832 */
        /* <DEDUP_REMOVED lines=9> */
[C---:B------:R-:W-:Y:S03]  /*13750*/  FMUL.FTZ R16, R6.reuse, R132 ;  /* 0x0000008406107220 */ /* 0x040fe60000410000 */
[----:B------:R-:W-:Y:S01]  /*13760*/  MUFU.EX2 R165, R165 ;  /* 0x000000a500a57308 */ /* 0x000fe20000000800 */
[C---:B------:R-:W-:Y:S01]  /*13770*/  FMUL.FTZ R17, R6.reuse, R133 ;  /* 0x0000008506117220 */ /* 0x040fe20000410000 */
[----:B------:R-:W-:Y:S01]  /*13780*/  FFMA.FTZ R245, R6, R245, R29 ;  /* 0x000000f506f57223 */ /* 0x000fe2000001001d */
[-CC-:B------:R-:W-:Y:S01]  /*13790*/  FFMA.FTZ R140, R187, R21.reuse, -R50.reuse ;  /* 0x00000015bb8c7223 */ /* 0x180fe20000010832 */
[-CC-:B------:R-:W-:Y:S01]  /*137a0*/  FFMA.FTZ R144, R183, R21.reuse, -R50.reuse ;  /* 0x00000015b7907223 */ /* 0x180fe20000010832 */
[-CC-:B------:R-:W-:Y:S01]  /*137b0*/  FFMA.FTZ R118, R197, R21.reuse, -R50.reuse ;  /* 0x00000015c5767223 */ /* 0x180fe20000010832 */
[-CC-:B------:R-:W-:Y:S01]  /*137c0*/  FFMA.FTZ R125, R125, R21.reuse, -R50.reuse ;  /* 0x000000157d7d7223 */ /* 0x180fe20000010832 */
[--C-:B------:R-:W-:Y:S03]  /*137d0*/  FFMA.FTZ R132, R195, R21, -R50.reuse ;  /* 0x00000015c3847223 */ /* 0x100fe60000010832 */
[----:B------:R-:W4:Y:S01]  /*137e0*/  MUFU.EX2 R162, R162 ;  /* 0x000000a200a27308 */ /* 0x000f220000000800 */
[----:B---3--:R-:W-:Y:S01]  /*137f0*/  F2FP.F16.F32.PACK_AB R29, R166, R169 ;  /* 0x000000a9a61d723e */ /* 0x008fe200000000ff */
[-CC-:B------:R-:W-:Y:S01]  /*13800*/  FFMA.FTZ R136, R191, R21.reuse, -R50.reuse ;  /* 0x00000015bf887223 */ /* 0x180fe20000010832 */
[-CC-:B------:R-:W-:Y:S01]  /*13810*/  FFMA.FTZ R177, R177, R21.reuse, -R50.reuse ;  /* 0x00000015b1b17223 */ /* 0x180fe20000010832 */
[-CC-:B------:R-:W-:Y:S01]  /*13820*/  FFMA.FTZ R148, R175, R21.reuse, -R50.reuse ;  /* 0x00000015af947223 */ /* 0x180fe20000010832 */
[-CC-:B------:R-:W-:Y:S01]  /*13830*/  FFMA.FTZ R173, R173, R21.reuse, -R50.reuse ;  /* 0x00000015adad7223 */ /* 0x180fe20000010832 */
[-CC-:B------:R-:W-:Y:S01]  /*13840*/  FFMA.FTZ R61, R61, R21.reuse, -R50.reuse ;  /* 0x000000153d3d7223 */ /* 0x180fe20000010832 */
[----:B------:R-:W-:Y:S03]  /*13850*/  FADD.FTZ R168, R168, R245 ;  /* 0x000000f5a8a87221 */ /* 0x000fe60000010000 */
[----:B------:R3:W-:Y:S01]  /*13860*/  MUFU.EX2 R129, R42 ;  /* 0x0000002a00817308 */ /* 0x0007e20000000800 */
[-CC-:B------:R-:W-:Y:S01]  /*13870*/  FFMA.FTZ R65, R65, R21.reuse, -R50.reuse ;  /* 0x0000001541417223 */ /* 0x180fe20000010832 */
[-C--:B------:R-:W-:Y:S01]  /*13880*/  FFMA.FTZ R59, R59, R21.reuse, -R50 ;  /* 0x000000153b3b7223 */ /* 0x080fe20000010832 */
[----:B------:R-:W-:Y:S01]  /*13890*/  FADD.FTZ R167, R167, R168 ;  /* 0x000000a8a7a77221 */ /* 0x000fe20000010000 */
[-CC-:B------:R-:W-:Y:S01]  /*138a0*/  FFMA.FTZ R55, R55, R21.reuse, -R50.reuse ;  /* 0x0000001537377223 */ /* 0x180fe20000010832 */
[--C-:B------:R-:W-:Y:S02]  /*138b0*/  FFMA.FTZ R23, R23, R21, -R50.reuse ;  /* 0x0000001517177223 */ /* 0x100fe40000010832 */
[----:B------:R-:W-:Y:S03]  /*138c0*/  FADD.FTZ R164, R164, R167 ;  /* 0x000000a7a4a47221 */ /* 0x000fe60000010000 */
[----:B------:R-:W5:Y:S01]  /*138d0*/  MUFU.EX2 R24, R7 ;  /* 0x0000000700187308 */ /* 0x000f620000000800 */
[----:B----4-:R-:W-:Y:S09]  /*138e0*/  F2FP.F16.F32.PACK_AB R31, R162, R165 ;  /* 0x000000a5a21f723e */ /* 0x010ff200000000ff */
[----:B------:R4:W-:Y:S01]  /*138f0*/  MUFU.EX2 R87, R81 ;  /* 0x0000005100577308 */ /* 0x0009e20000000800 */
[----:B---3--:R-:W3:Y:S09]  /*13900*/  LDSM.16.MT88.4 R40, [R49+0x5400] ;  /* 0x005400003128783b */ /* 0x008ef20000004200 */
[----:B------:R2:W-:Y:S01]  /*13910*/  MUFU.EX2 R63, R14 ;  /* 0x0000000e003f7308 */ /* 0x0005e20000000800 */
[C---:B-----5:R-:W-:Y:S01]  /*13920*/  FMUL.FTZ R6, R24.reuse, R146 ;  /* 0x0000009218067220 */ /* 0x060fe20000410000 */
[C---:B------:R-:W-:Y:S01]  /*13930*/  FMUL.FTZ R7, R24.reuse, R147 ;  /* 0x0000009318077220 */ /* 0x040fe20000410000 */
[C---:B------:R-:W-:Y:S01]  /*13940*/  FMUL.FTZ R10, R24.reuse, R142 ;  /* 0x0000008e180a7220 */ /* 0x040fe20000410000 */
[C---:B------:R-:W-:Y:S01]  /*13950*/  FMUL.FTZ R11, R24.reuse, R143 ;  /* 0x0000008f180b7220 */ /* 0x040fe20000410000 */
[C---:B------:R-:W-:Y:S01]  /*13960*/  FMUL.FTZ R19, R24.reuse, R135 ;  /* 0x0000008718137220 */ /* 0x040fe20000410000 */
[C---:B------:R-:W-:Y:S01]  /*13970*/  FFMA.FTZ R169, R24.reuse, R235, R169 ;  /* 0x000000eb18a97223 */ /* 0x040fe200000100a9 */
[-CC-:B------:R-:W-:Y:S03]  /*13980*/  FFMA.FTZ R143, R185, R21.reuse, -R50.reuse ;  /* 0x00000015b98f7223 */ /* 0x180fe60000010832 */
[----:B------:R5:W-:Y:S01]  /*13990*/  MUFU.EX2 R107, R18 ;  /* 0x00000012006b7308 */ /* 0x000be20000000800 */
[C---:B-1----:R-:W-:Y:S05]  /*139a0*/  HMMA.16816.F32 R4, R28.reuse, R32, R4 ;  /* 0x000000201c04723c */ /* 0x042fea0000001804 */
[--C-:B----4-:R-:W-:Y:S01]  /*139b0*/  FFMA.FTZ R81, R15, R21, -R50.reuse ;  /* 0x000000150f517223 */ /* 0x110fe20000010832 */
[C---:B------:R-:W-:Y:S03]  /*139c0*/  FMUL.FTZ R15, R24.reuse, R139 ;  /* 0x0000008b180f7220 */ /* 0x040fe60000410000 */
[----:B------:R-:W-:Y:S01]  /*139d0*/  MUFU.EX2 R161, R161 ;  /* 0x000000a100a17308 */ /* 0x000fe20000000800 */
[C---:B------:R-:W-:Y:S01]  /*139e0*/  HMMA.16816.F32 R8, R28.reuse, R34, R8 ;  /* 0x000000221c08723c */ /* 0x040fe20000001808 */
[----:B------:R-:W1:Y:S02]  /*139f0*/  LDSM.16.MT88.4 R32, [R48+0x400] ;  /* 0x000400003020783b */ /* 0x000e640000004200 */
[C---:B--2---:R-:W-:Y:S01]  /*13a00*/  FMUL.FTZ R14, R24.reuse, R138 ;  /* 0x0000008a180e7220 */ /* 0x044fe20000410000 */
[-CC-:B------:R-:W-:Y:S01]  /*13a10*/  FFMA.FTZ R135, R193, R21.reuse, -R50.reuse ;  /* 0x00000015c1877223 */ /* 0x180fe20000010832 */
[-CC-:B------:R-:W-:Y:S01]  /*13a20*/  FFMA.FTZ R139, R189, R21.reuse, -R50.reuse ;  /* 0x00000015bd8b7223 */ /* 0x180fe20000010832 */
[----:B------:R-:W-:Y:S03]  /*13a30*/  FFMA.FTZ R147, R181, R21, -R50 ;  /* 0x00000015b5937223 */ /* 0x000fe60000010832 */
[----:B------:R-:W2:Y:S01]  /*13a40*/  MUFU.EX2 R156, R156 ;  /* 0x0000009c009c7308 */ /* 0x000ea20000000800 */
[----:B-----5:R-:W-:Y:S01]  /*13a50*/  FMUL.FTZ R18, R24, R134 ;  /* 0x0000008618127220 */ /* 0x020fe20000410000 */
[----:B------:R-:W-:Y:S01]  /*13a60*/  F2FP.F16.F32.PACK_AB R24, R110, R117 ;  /* 0x000000756e18723e */ /* 0x000fe200000000ff */
[C---:B------:R-:W-:Y:S03]  /*13a70*/  HMMA.16816.F32 R12, R28.reuse, R36, R12 ;  /* 0x000000241c0c723c */ /* 0x040fe6000000180c */
[----:B------:R-:W-:Y:S04]  /*13a80*/  FADD.FTZ R166, R166, R169 ;  /* 0x000000a9a6a67221 */ /* 0x000fe80000010000 */
[----:B------:R-:W-:Y:S01]  /*13a90*/  MUFU.EX2 R27, R27 ;  /* 0x0000001b001b7308 */ /* 0x000fe20000000800 */
[----:B------:R-:W-:Y:S01]  /*13aa0*/  FADD.FTZ R165, R165, R166 ;  /* 0x000000a6a5a57221 */ /* 0x000fe20000010000 */
[----:B------:R-:W-:Y:S01]  /*13ab0*/  HMMA.16816.F32 R16, R28, R38, R16 ;  /* 0x000000261c10723c */ /* 0x000fe20000001810 */
[----:B------:R-:W4:Y:S02]  /*13ac0*/  LDSM.16.MT88.4 R36, [R49+0x5800] ;  /* 0x005800003124783b */ /* 0x000f240000004200 */
[----:B------:R-:W-:Y:S01]  /*13ad0*/  F2FP.F16.F32.PACK_AB R28, R158, R163 ;  /* 0x000000a39e1c723e */ /* 0x000fe200000000ff */
[----:B------:R-:W-:Y:S04]  /*13ae0*/  FADD.FTZ R162, R162, R165 ;  /* 0x000000a5a2a27221 */ /* 0x000fe80000010000 */
[----:B------:R-:W5:Y:S01]  /*13af0*/  MUFU.EX2 R26, R26 ;  /* 0x0000001a001a7308 */ /* 0x000f620000000800 */
[----:B--2---:R-:W-:Y:S01]  /*13b00*/  F2FP.F16.F32.PACK_AB R29, R156, R161 ;  /* 0x000000a19c1d723e */ /* 0x004fe200000000ff */
[----:B------:R-:W-:Y:S01]  /*13b10*/  FADD.FTZ R163, R163, R164 ;  /* 0x000000a4a3a37221 */ /* 0x000fe20000010000 */
[----:B------:R-:W-:Y:S01]  /*13b20*/  F2FP.F16.F32.PACK_AB R30, R154, R157 ;  /* 0x0000009d9a1e723e */ /* 0x000fe200000000ff */
[----:B------:R-:W-:Y:S02]  /*13b30*/  FADD.FTZ R161, R161, R162 ;  /* 0x000000a2a1a17221 */ /* 0x000fe40000010000 */
[----:B------:R-:W-:Y:S04]  /*13b40*/  FADD.FTZ R158, R158, R163 ;  /* 0x000000a39e9e7221 */ /* 0x000fe80000010000 */
[----:B------:R2:W4:Y:S01]  /*13b50*/  MUFU.EX2 R149, R46 ;  /* 0x0000002e00957308 */ /* 0x0005220000000800 */
[----:B------:R-:W-:Y:S01]  /*13b60*/  FADD.FTZ R156, R156, R161 ;  /* 0x000000a19c9c7221 */ /* 0x000fe20000010000 */
[----:B------:R-:W-:Y:S04]  /*13b70*/  FADD.FTZ R157, R157, R158 ;  /* 0x0000009e9d9d7221 */ /* 0x000fe80000010000 */
[----:B------:R-:W-:Y:S04]  /*13b80*/  FADD.FTZ R154, R154, R157 ;  /* 0x0000009d9a9a7221 */ /* 0x000fe80000010000 */
[----:B------:R-:W-:Y:S01]  /*13b90*/  MUFU.EX2 R131, R131 ;  /* 0x0000008300837308 */ /* 0x000fe20000000800 */
[----:B-----5:R-:W-:Y:S01]  /*13ba0*/  F2FP.F16.F32.PACK_AB R31, R26, R27 ;  /* 0x0000001b1a1f723e */ /* 0x020fe200000000ff */
[----:B------:R-:W-:Y:S08]  /*13bb0*/  FADD.FTZ R27, R27, R156 ;  /* 0x0000009c1b1b7221 */ /* 0x000ff00000010000 */
[----:B------:R-:W5:Y:S01]  /*13bc0*/  MUFU.EX2 R128, R128 ;  /* 0x0000008000807308 */ /* 0x000f620000000800 */
[----:B--2---:R-:W2:Y:S01]  /*13bd0*/  LDSM.16.MT88.4 R44, [R48+0x800] ;  /* 0x00080000302c783b */ /* 0x004ea20000004200 */
[C---:B---3--:R-:W-:Y:S08]  /*13be0*/  HMMA.16816.F32 R4, R28.reuse, R40, R4 ;  /* 0x000000281c04723c */ /* 0x048ff00000001804 */
[----:B------:R-:W-:Y:S01]  /*13bf0*/  MUFU.EX2 R127, R127 ;  /* 0x0000007f007f7308 */ /* 0x000fe20000000800 */
[C---:B------:R-:W-:Y:S01]  /*13c00*/  HMMA.16816.F32 R8, R28.reuse, R42, R8 ;  /* 0x0000002a1c08723c */ /* 0x040fe20000001808 */
[----:B------:R-:W-:Y:S08]  /*13c10*/  LDSM.16.MT88.4 R40, [R48+0xc00] ;  /* 0x000c00003028783b */ /* 0x000ff00000004200 */
[----:B------:R-:W3:Y:S01]  /*13c20*/  MUFU.EX2 R122, R122 ;  /* 0x0000007a007a7308 */ /* 0x000ee20000000800 */
[C---:B-1----:R-:W-:Y:S09]  /*13c30*/  HMMA.16816.F32 R12, R28.reuse, R32, R12 ;  /* 0x000000201c0c723c */ /* 0x042ff2000000180c */
[----:B------:R-:W1:Y:S01]  /*13c40*/  MUFU.EX2 R123, R249 ;  /* 0x000000f9007b7308 */ /* 0x000e620000000800 */
[----:B------:R-:W-:Y:S01]  /*13c50*/  HMMA.16816.F32 R16, R28, R34, R16 ;  /* 0x000000221c10723c */ /* 0x000fe20000001810 */
[----:B------:R-:W1:Y:S02]  /*13c60*/  LDSM.16.MT88.4 R32, [R49+0x5c00] ;  /* 0x005c00003120783b */ /* 0x000e640000004200 */
[----:B----4-:R-:W-:Y:S01]  /*13c70*/  F2FP.F16.F32.PACK_AB R28, R130, R149 ;  /* 0x00000095821c723e */ /* 0x010fe200000000ff */
[----:B------:R-:W-:Y:S01]  /*13c80*/  FADD.FTZ R149, R149, R154 ;  /* 0x0000009a95957221 */ /* 0x000fe20000010000 */
[----:B-----5:R-:W-:Y:S04]  /*13c90*/  F2FP.F16.F32.PACK_AB R29, R128, R131 ;  /* 0x00000083801d723e */ /* 0x020fe800000000ff */
[----:B------:R-:W-:Y:S01]  /*13ca0*/  MUFU.EX2 R121, R121 ;  /* 0x0000007900797308 */ /* 0x000fe20000000800 */
[----:B------:R-:W-:Y:S01]  /*13cb0*/  F2FP.F16.F32.PACK_AB R30, R124, R129 ;  /* 0x000000817c1e723e */ /* 0x000fe200000000ff */
[----:B------:R-:W-:Y:S01]  /*13cc0*/  FADD.FTZ R130, R130, R149 ;  /* 0x0000009582827221 */ /* 0x000fe20000010000 */
[----:B---3--:R-:W-:Y:S01]  /*13cd0*/  F2FP.F16.F32.PACK_AB R31, R122, R127 ;  /* 0x0000007f7a1f723e */ /* 0x008fe200000000ff */
[----:B------:R-:W-:Y:S02]  /*13ce0*/  IMAD.MOV.U32 R149, RZ, RZ, R20 ;  /* 0x000000ffff957224 */ /* 0x000fe400078e0014 */
[----:B------:R-:W-:Y:S04]  /*13cf0*/  FADD.FTZ R129, R129, R130 ;  /* 0x0000008281817221 */ /* 0x000fe80000010000 */
[----:B------:R-:W3:Y:S01]  /*13d00*/  MUFU.EX2 R114, R114 ;  /* 0x0000007200727308 */ /* 0x000ee20000000800 */
[C---:B------:R-:W-:Y:S03]  /*13d10*/  HMMA.16816.F32 R4, R28.reuse, R36, R4 ;  /* 0x000000241c04723c */ /* 0x040fe60000001804 */
[----:B------:R-:W-:Y:S06]  /*13d20*/  FADD.FTZ R124, R124, R129 ;  /* 0x000000817c7c7221 */ /* 0x000fec0000010000 */
        /* <DEDUP_REMOVED lines=8> */
[----:B-1----:R-:W-:Y:S01]  /*13db0*/  F2FP.F16.F32.PACK_AB R28, R116, R123 ;  /* 0x0000007b741c723e */ /* 0x002fe200000000ff */
[----:B------:R-:W-:Y:S01]  /*13dc0*/  FADD.FTZ R123, R123, R124 ;  /* 0x0000007c7b7b7221 */ /* 0x000fe20000010000 */
[----:B---3--:R-:W-:Y:S04]  /*13dd0*/  F2FP.F16.F32.PACK_AB R29, R114, R121 ;  /* 0x00000079721d723e */ /* 0x008fe800000000ff */
        /* <DEDUP_REMOVED lines=8> */
[----:B------:R-:W3:Y:S01]  /*13e60*/  MUFU.EX2 R96, R96 ;  /* 0x0000006000607308 */ /* 0x000ee20000000800 */
        /* <DEDUP_REMOVED lines=9> */
[----:B-1----:R-:W-:Y:S04]  /*13f00*/  F2FP.F16.F32.PACK_AB R29, R100, R105 ;  /* 0x00000069641d723e */ /* 0x002fe800000000ff */
[----:B------:R-:W-:Y:S01]  /*13f10*/  MUFU.EX2 R85, R85 ;  /* 0x0000005500557308 */ /* 0x000fe20000000800 */
[----:B------:R-:W-:Y:S01]  /*13f20*/  F2FP.F16.F32.PACK_AB R30, R98, R101 ;  /* 0x00000065621e723e */ /* 0x000fe200000000ff */
[----:B------:R-:W-:Y:S01]  /*13f30*/  FADD.FTZ R102, R102, R107 ;  /* 0x0000006b66667221 */ /* 0x000fe20000010000 */
[----:B---3--:R-:W-:Y:S07]  /*13f40*/  F2FP.F16.F32.PACK_AB R31, R96, R99 ;  /* 0x00000063601f723e */ /* 0x008fee00000000ff */
[----:B------:R-:W1:Y:S01]  /*13f50*/  MUFU.EX2 R84, R84 ;  /* 0x0000005400547308 */ /* 0x000e620000000800 */
[C---:B----4-:R-:W-:Y:S09]  /*13f60*/  HMMA.16816.F32 R4, R28.reuse, R36, R4 ;  /* 0x000000241c04723c */ /* 0x050ff20000001804 */
[----:B------:R-:W-:Y:S01]  /*13f70*/  MUFU.EX2 R77, R77 ;  /* 0x0000004d004d7308 */ /* 0x000fe20000000800 */
[C---:B------:R-:W-:Y:S01]  /*13f80*/  HMMA.16816.F32 R8, R28.reuse, R38, R8 ;  /* 0x000000261c08723c */ /* 0x040fe20000001808 */
[----:B------:R-:W3:Y:S08]  /*13f90*/  LDSM.16.MT88.4 R36, [R49+0x6800] ;  /* 0x006800003124783b */ /* 0x000ef00000004200 */
[----:B------:R-:W4:Y:S01]  /*13fa0*/  MUFU.EX2 R72, R72 ;  /* 0x0000004800487308 */ /* 0x000f220000000800 */
[C---:B--2---:R-:W-:Y:S09]  /*13fb0*/  HMMA.16816.F32 R12, R28.reuse, R44, R12 ;  /* 0x0000002c1c0c723c */ /* 0x044ff2000000180c */
[----:B------:R-:W-:Y:S01]  /*13fc0*/  MUFU.EX2 R71, R71 ;  /* 0x0000004700477308 */ /* 0x000fe20000000800 */
[----:B------:R-:W-:Y:S01]  /*13fd0*/  HMMA.16816.F32 R16, R28, R46, R16 ;  /* 0x0000002e1c10723c */ /* 0x000fe20000001810 */
[----:B------:R-:W-:Y:S02]  /*13fe0*/  LDSM.16.MT88.4 R44, [R48+0x1c00] ;  /* 0x001c0000302c783b */ /* 0x000fe40000004200 */
[----:B------:R-:W-:Y:S02]  /*13ff0*/  F2FP.F16.F32.PACK_AB R28, R89, R94 ;  /* 0x0000005e591c723e */ /* 0x000fe400000000ff */
[----:B-----5:R-:W-:Y:S04]  /*14000*/  F2FP.F16.F32.PACK_AB R29, R88, R93 ;  /* 0x0000005d581d723e */ /* 0x020fe800000000ff */
[----:B------:R-:W2:Y:S01]  /*14010*/  MUFU.EX2 R68, R68 ;  /* 0x0000004400447308 */ /* 0x000ea20000000800 */
[----:B------:R-:W-:Y:S02]  /*14020*/  F2FP.F16.F32.PACK_AB R30, R86, R87 ;  /* 0x00000057561e723e */ /* 0x000fe400000000ff */
[----:B-1----:R-:W-:Y:S07]  /*14030*/  F2FP.F16.F32.PACK_AB R31, R84, R85 ;  /* 0x00000055541f723e */ /* 0x002fee00000000ff */
[----:B------:R-:W-:Y:S01]  /*14040*/  MUFU.EX2 R69, R69 ;  /* 0x0000004500457308 */ /* 0x000fe20000000800 */
[C---:B------:R-:W-:Y:S09]  /*14050*/  HMMA.16816.F32 R4, R28.reuse, R32, R4 ;  /* 0x000000201c04723c */ /* 0x040ff20000001804 */
[----:B------:R-:W1:Y:S01]  /*14060*/  MUFU.EX2 R64, R64 ;  /* 0x0000004000407308 */ /* 0x000e620000000800 */
[C---:B------:R-:W-:Y:S01]  /*14070*/  HMMA.16816.F32 R8, R28.reuse, R34, R8 ;  /* 0x000000221c08723c */ /* 0x040fe20000001808 */
[----:B------:R-:W5:Y:S08]  /*14080*/  LDSM.16.MT88.4 R32, [R48+0x1800] ;  /* 0x001800003020783b */ /* 0x000f700000004200 */
[----:B------:R-:W-:Y:S01]  /*14090*/  MUFU.EX2 R80, R80 ;  /* 0x0000005000507308 */ /* 0x000fe20000000800 */
[C---:B------:R-:W-:Y:S09]  /*140a0*/  HMMA.16816.F32 R12, R28.reuse, R40, R12 ;  /* 0x000000281c0c723c */ /* 0x040ff2000000180c */
[----:B------:R-:W1:Y:S01]  /*140b0*/  MUFU.EX2 R81, R81 ;  /* 0x0000005100517308 */ /* 0x000e620000000800 */
[----:B------:R-:W-:Y:S01]  /*140c0*/  HMMA.16816.F32 R16, R28, R42, R16 ;  /* 0x0000002a1c10723c */ /* 0x000fe20000001810 */
[----:B------:R-:W1:Y:S02]  /*140d0*/  LDSM.16.MT88.4 R40, [R49+0x6c00] ;  /* 0x006c00003128783b */ /* 0x000e640000004200 */
[----:B------:R-:W-:Y:S02]  /*140e0*/  F2FP.F16.F32.PACK_AB R28, R75, R76 ;  /* 0x0000004c4b1c723e */ /* 0x000fe400000000ff */
[----:B----4-:R-:W-:Y:S04]  /*140f0*/  F2FP.F16.F32.PACK_AB R29, R72, R77 ;  /* 0x0000004d481d723e */ /* 0x010fe800000000ff */
[----:B------:R-:W4:Y:S01]  /*14100*/  MUFU.EX2 R79, R252 ;  /* 0x000000fc004f7308 */ /* 0x000f220000000800 */
[----:B------:R-:W-:Y:S02]  /*14110*/  F2FP.F16.F32.PACK_AB R30, R70, R73 ;  /* 0x00000049461e723e */ /* 0x000fe400000000ff */
[----:B--2---:R-:W-:Y:S07]  /*14120*/  F2FP.F16.F32.PACK_AB R31, R68, R71 ;  /* 0x00000047441f723e */ /* 0x004fee00000000ff */
[----:B------:R-:W-:Y:S01]  /*14130*/  MUFU.EX2 R90, R90 ;  /* 0x0000005a005a7308 */ /* 0x000fe20000000800 */
[C---:B---3--:R-:W-:Y:S09]  /*14140*/  HMMA.16816.F32 R4, R28.reuse, R36, R4 ;  /* 0x000000241c04723c */ /* 0x048ff20000001804 */
[----:B------:R-:W2:Y:S01]  /*14150*/  MUFU.EX2 R97, R97 ;  /* 0x0000006100617308 */ /* 0x000ea20000000800 */
[C---:B------:R-:W-:Y:S01]  /*14160*/  HMMA.16816.F32 R8, R28.reuse, R38, R8 ;  /* 0x000000261c08723c */ /* 0x040fe20000001808 */
[----:B------:R-:W3:Y:S08]  /*14170*/  LDSM.16.MT88.4 R36, [R49+0x7000] ;  /* 0x007000003124783b */ /* 0x000ef00000004200 */
[----:B------:R-:W-:Y:S01]  /*14180*/  MUFU.EX2 R104, R104 ;  /* 0x0000006800687308 */ /* 0x000fe20000000800 */
[C---:B-----5:R-:W-:Y:S09]  /*14190*/  HMMA.16816.F32 R12, R28.reuse, R32, R12 ;  /* 0x000000201c0c723c */ /* 0x060ff2000000180c */
[----:B------:R-:W5:Y:S01]  /*141a0*/  MUFU.EX2 R109, R109 ;  /* 0x0000006d006d7308 */ /* 0x000f620000000800 */
[----:B------:R-:W-:Y:S01]  /*141b0*/  HMMA.16816.F32 R16, R28, R34, R16 ;  /* 0x000000221c10723c */ /* 0x000fe20000001810 */
[----:B------:R-:W3:Y:S02]  /*141c0*/  LDSM.16.MT88.4 R32, [R48+0x2000] ;  /* 0x002000003020783b */ /* 0x000ee40000004200 */
[----:B------:R-:W-:Y:S02]  /*141d0*/  F2FP.F16.F32.PACK_AB R28, R62, R67 ;  /* 0x000000433e1c723e */ /* 0x000fe400000000ff */
[----:B-1----:R-:W-:Y:S04]  /*141e0*/  F2FP.F16.F32.PACK_AB R29, R64, R69 ;  /* 0x00000045401d723e */ /* 0x002fe800000000ff */
[----:B------:R-:W-:Y:S01]  /*141f0*/  MUFU.EX2 R118, R118 ;  /* 0x0000007600767308 */ /* 0x000fe20000000800 */
[----:B------:R-:W-:Y:S02]  /*14200*/  F2FP.F16.F32.PACK_AB R30, R74, R63 ;  /* 0x0000003f4a1e723e */ /* 0x000fe400000000ff */
[----:B------:R-:W-:Y:S07]  /*14210*/  F2FP.F16.F32.PACK_AB R31, R81, R80 ;  /* 0x00000050511f723e */ /* 0x000fee00000000ff */
[----:B------:R-:W1:Y:S01]  /*14220*/  MUFU.EX2 R125, R125 ;  /* 0x0000007d007d7308 */ /* 0x000e620000000800 */
[C---:B------:R-:W-:Y:S09]  /*14230*/  HMMA.16816.F32 R4, R28.reuse, R40, R4 ;  /* 0x000000281c04723c */ /* 0x040ff20000001804 */
[----:B------:R-:W3:Y:S01]  /*14240*/  MUFU.EX2 R133, R190 ;  /* 0x000000be00857308 */ /* 0x000ee20000000800 */
[C---:B------:R-:W-:Y:S01]  /*14250*/  HMMA.16816.F32 R8, R28.reuse, R42, R8 ;  /* 0x0000002a1c08723c */ /* 0x040fe20000001808 */
[----:B------:R-:W3:Y:S08]  /*14260*/  LDSM.16.MT88.4 R40, [R49+0x7400] ;  /* 0x007400003128783b */ /* 0x000ef00000004200 */
[----:B------:R-:W-:Y:S01]  /*14270*/  MUFU.EX2 R132, R132 ;  /* 0x0000008400847308 */ /* 0x000fe20000000800 */
[C---:B------:R-:W-:Y:S03]  /*14280*/  HMMA.16816.F32 R12, R28.reuse, R44, R12 ;  /* 0x0000002c1c0c723c */ /* 0x040fe6000000180c */
[-CC-:B------:R-:W-:Y:S06]  /*14290*/  FFMA.FTZ R44, R171, R21.reuse, -R50.reuse ;  /* 0x00000015ab2c7223 */ /* 0x180fec0000010832 */
[----:B------:R-:W3:Y:S01]  /*142a0*/  MUFU.EX2 R135, R135 ;  /* 0x0000008700877308 */ /* 0x000ee20000000800 */
[----:B------:R-:W-:Y:S03]  /*142b0*/  HMMA.16816.F32 R16, R28, R46, R16 ;  /* 0x0000002e1c10723c */ /* 0x000fe60000001810 */
[----:B----4-:R-:W-:Y:S01]  /*142c0*/  F2FP.F16.F32.PACK_AB R28, R79, R82 ;  /* 0x000000524f1c723e */ /* 0x010fe200000000ff */
[-CC-:B------:R-:W-:Y:S01]  /*142d0*/  FFMA.FTZ R47, R25, R21.reuse, -R50.reuse ;  /* 0x00000015192f7223 */ /* 0x180fe20000010832 */
[----:B--2---:R-:W-:Y:S04]  /*142e0*/  F2FP.F16.F32.PACK_AB R29, R97, R90 ;  /* 0x0000005a611d723e */ /* 0x004fe800000000ff */
[----:B------:R-:W-:Y:S01]  /*142f0*/  MUFU.EX2 R134, R188 ;  /* 0x000000bc00867308 */ /* 0x000fe20000000800 */
[----:B------:R-:W-:Y:S01]  /*14300*/  F2FP.F16.F32.PACK_AB R30, R103, R92 ;  /* 0x0000005c671e723e */ /* 0x000fe200000000ff */
[-C--:B------:R-:W-:Y:S01]  /*14310*/  FFMA.FTZ R46, R159, R21.reuse, -R50 ;  /* 0x000000159f2e7223 */ /* 0x080fe20000010832 */
[----:B-----5:R-:W-:Y:S02]  /*14320*/  F2FP.F16.F32.PACK_AB R31, R109, R104 ;  /* 0x000000686d1f723e */ /* 0x020fe400000000ff */
[----:B-1----:R-:W-:Y:S05]  /*14330*/  F2FP.F16.F32.PACK_AB R25, R125, R118 ;  /* 0x000000767d19723e */ /* 0x002fea00000000ff */
[----:B------:R-:W1:Y:S01]  /*14340*/  MUFU.EX2 R137, R186 ;  /* 0x000000ba00897308 */ /* 0x000e620000000800 */
[C---:B---3--:R-:W-:Y:S09]  /*14350*/  HMMA.16816.F32 R4, R28.reuse, R36, R4 ;  /* 0x000000241c04723c */ /* 0x048ff20000001804 */
[----:B------:R-:W-:Y:S01]  /*14360*/  MUFU.EX2 R136, R136 ;  /* 0x0000008800887308 */ /* 0x000fe20000000800 */
[C---:B------:R-:W-:Y:S01]  /*14370*/  HMMA.16816.F32 R8, R28.reuse, R38, R8 ;  /* 0x000000261c08723c */ /* 0x040fe20000001808 */
[----:B------:R-:W2:Y:S08]  /*14380*/  LDSM.16.MT88.4 R36, [R48+0x2400] ;  /* 0x002400003024783b */ /* 0x000eb00000004200 */
[----:B------:R-:W3:Y:S01]  /*14390*/  MUFU.EX2 R139, R139 ;  /* 0x0000008b008b7308 */ /* 0x000ee20000000800 */
[C---:B------:R-:W-:Y:S03]  /*143a0*/  HMMA.16816.F32 R12, R28.reuse, R32, R12 ;  /* 0x000000201c0c723c */ /* 0x040fe6000000180c */
[----:B------:R-:W-:Y:S01]  /*143b0*/  FADD.FTZ R32, R26, R27 ;  /* 0x0000001b1a207221 */ /* 0x000fe20000010000 */
[----:B------:R-:W-:Y:S05]  /*143c0*/  F2FP.F16.F32.PACK_AB R26, R133, R126 ;  /* 0x0000007e851a723e */ /* 0x000fea00000000ff */
[----:B------:R-:W-:Y:S01]  /*143d0*/  MUFU.EX2 R138, R184 ;  /* 0x000000b8008a7308 */ /* 0x000fe20000000800 */
[----:B------:R-:W-:Y:S01]  /*143e0*/  F2FP.F16.F32.PACK_AB R27, R135, R132 ;  /* 0x00000084871b723e */ /* 0x000fe200000000ff */
[----:B------:R-:W-:Y:S01]  /*143f0*/  HMMA.16816.F32 R16, R28, R34, R16 ;  /* 0x000000221c10723c */ /* 0x000fe20000001810 */
[----:B------:R-:W4:Y:S02]  /*14400*/  LDSM.16.MT88.4 R28, [R49+0x7800] ;  /* 0x00780000311c783b */ /* 0x000f240000004200 */
[----:B------:R-:W-:Y:S05]  /*14410*/  FADD.FTZ R131, R131, R32 ;  /* 0x0000002083837221 */ /* 0x000fea0000010000 */
[----:B------:R-:W5:Y:S01]  /*14420*/  MUFU.EX2 R141, R182 ;  /* 0x000000b6008d7308 */ /* 0x000f620000000800 */
[----:B------:R-:W-:Y:S01]  /*14430*/  FADD.FTZ R128, R128, R131 ;  /* 0x0000008380807221 */ /* 0x000fe20000010000 */
[C---:B------:R-:W-:Y:S01]  /*14440*/  HMMA.16816.F32 R4, R24.reuse, R40, R4 ;  /* 0x000000281804723c */ /* 0x040fe20000001804 */
[----:B------:R-:W4:Y:S04]  /*14450*/  LDSM.16.MT88.4 R32, [R48+0x2800] ;  /* 0x002800003020783b */ /* 0x000f280000004200 */
[-CC-:B------:R-:W-:Y:S03]  /*14460*/  FFMA.FTZ R40, R119, R21.reuse, -R50.reuse ;  /* 0x0000001577287223 */ /* 0x180fe60000010832 */
[----:B------:R-:W-:Y:S01]  /*14470*/  MUFU.EX2 R140, R140 ;  /* 0x0000008c008c7308 */ /* 0x000fe20000000800 */
[-CC-:B------:R-:W-:Y:S01]  /*14480*/  FFMA.FTZ R41, R111, R21.reuse, -R50.reuse ;  /* 0x000000156f297223 */ /* 0x180fe20000010832 */
[C---:B------:R-:W-:Y:S03]  /*14490*/  HMMA.16816.F32 R8, R24.reuse, R42, R8 ;  /* 0x0000002a1808723c */ /* 0x040fe60000001808 */
[-CC-:B------:R-:W-:Y:S01]  /*144a0*/  FFMA.FTZ R42, R91, R21.reuse, -R50.reuse ;  /* 0x000000155b2a7223 */ /* 0x180fe20000010832 */
        /* <DEDUP_REMOVED lines=9> */
[----:B-1----:R-:W-:Y:S01]  /*14540*/  F2FP.F16.F32.PACK_AB R24, R137, R134 ;  /* 0x000000868918723e */ /* 0x002fe200000000ff */
[----:B------:R-:W-:Y:S04]  /*14550*/  FADD.FTZ R114, R114, R121 ;  /* 0x0000007972727221 */ /* 0x000fe80000010000 */
[----:B------:R-:W1:Y:S01]  /*14560*/  MUFU.EX2 R145, R178 ;  /* 0x000000b200917308 */ /* 0x000e620000000800 */
[----:B---3--:R-:W-:Y:S02]  /*14570*/  F2FP.F16.F32.PACK_AB R25, R139, R136 ;  /* 0x000000888b19723e */ /* 0x008fe400000000ff */
[----:B-----5:R-:W-:Y:S01]  /*14580*/  F2FP.F16.F32.PACK_AB R26, R141, R138 ;  /* 0x0000008a8d1a723e */ /* 0x020fe200000000ff */
[----:B------:R-:W-:Y:S01]  /*14590*/  FADD.FTZ R113, R113, R114 ;  /* 0x0000007271717221 */ /* 0x000fe20000010000 */
[----:B------:R-:W-:Y:S05]  /*145a0*/  F2FP.F16.F32.PACK_AB R27, R143, R140 ;  /* 0x0000008c8f1b723e */ /* 0x000fea00000000ff */
[----:B------:R-:W-:Y:S01]  /*145b0*/  MUFU.EX2 R144, R144 ;  /* 0x0000009000907308 */ /* 0x000fe20000000800 */
[----:B------:R-:W-:Y:S01]  /*145c0*/  FADD.FTZ R108, R108, R113 ;  /* 0x000000716c6c7221 */ /* 0x000fe20000010000 */
[C---:B----4-:R-:W-:Y:S03]  /*145d0*/  HMMA.16816.F32 R4, R24.reuse, R28, R4 ;  /* 0x0000001c1804723c */ /* 0x050fe60000001804 */
[----:B------:R-:W-:Y:S05]  /*145e0*/  FADD.FTZ R29, R101, R102 ;  /* 0x00000066651d7221 */ /* 0x000fea0000010000 */
[----:B------:R-:W3:Y:S01]  /*145f0*/  MUFU.EX2 R147, R147 ;  /* 0x0000009300937308 */ /* 0x000ee20000000800 */
[----:B------:R-:W-:Y:S01]  /*14600*/  FADD.FTZ R105, R105, R108 ;  /* 0x0000006c69697221 */ /* 0x000fe20000010000 */
[----:B------:R-:W-:Y:S01]  /*14610*/  FADD.FTZ R29, R98, R29 ;  /* 0x0000001d621d7221 */ /* 0x000fe20000010000 */
[C---:B------:R-:W-:Y:S03]  /*14620*/  HMMA.16816.F32 R8, R24.reuse, R30, R8 ;  /* 0x0000001e1808723c */ /* 0x040fe60000001808 */
[----:B------:R-:W-:Y:S04]  /*14630*/  FADD.FTZ R94, R94, R29 ;  /* 0x0000001d5e5e7221 */ /* 0x000fe80000010000 */
[----:B------:R-:W4:Y:S01]  /*14640*/  MUFU.EX2 R146, R176 ;  /* 0x000000b000927308 */ /* 0x000f220000000800 */
[----:B------:R-:W5:Y:S01]  /*14650*/  LDSM.16.MT88.4 R28, [R48+0x2c00] ;  /* 0x002c0000301c783b */ /* 0x000f620000004200 */
[----:B------:R-:W-:Y:S01]  /*14660*/  FADD.FTZ R100, R100, R105 ;  /* 0x0000006964647221 */ /* 0x000fe20000010000 */
[----:B------:R-:W-:Y:S01]  /*14670*/  FADD.FTZ R94, R89, R94 ;  /* 0x0000005e595e7221 */ /* 0x000fe20000010000 */
[C---:B------:R-:W-:Y:S03]  /*14680*/  HMMA.16816.F32 R12, R24.reuse, R32, R12 ;  /* 0x00000020180c723c */ /* 0x040fe6000000180c */
[----:B------:R-:W-:Y:S03]  /*14690*/  FADD.FTZ R33, R87, R94 ;  /* 0x0000005e57217221 */ /* 0x000fe60000010000 */
[----:B------:R-:W-:Y:S01]  /*146a0*/  MUFU.EX2 R177, R177 ;  /* 0x000000b100b17308 */ /* 0x000fe20000000800 */
[----:B------:R-:W-:Y:S01]  /*146b0*/  FADD.FTZ R99, R99, R100 ;  /* 0x0000006463637221 */ /* 0x000fe20000010000 */
[----:B------:R-:W-:Y:S01]  /*146c0*/  FADD.FTZ R33, R86, R33 ;  /* 0x0000002156217221 */ /* 0x000fe20000010000 */
[----:B------:R-:W-:Y:S03]  /*146d0*/  HMMA.16816.F32 R16, R24, R34, R16 ;  /* 0x000000221810723c */ /* 0x000fe60000001810 */
[----:B------:R-:W-:Y:S04]  /*146e0*/  FADD.FTZ R76, R76, R33 ;  /* 0x000000214c4c7221 */ /* 0x000fe80000010000 */
[----:B------:R-:W2:Y:S01]  /*146f0*/  MUFU.EX2 R148, R148 ;  /* 0x0000009400947308 */ /* 0x000ea20000000800 */
[----:B------:R-:W-:Y:S01]  /*14700*/  FADD.FTZ R96, R96, R99 ;  /* 0x0000006360607221 */ /* 0x000fe20000010000 */
[----:B------:R-:W5:Y:S01]  /*14710*/  LDSM.16.MT88.4 R32, [R49+0x8000] ;  /* 0x008000003120783b */ /* 0x000f620000004200 */
[----:B-1----:R-:W-:Y:S01]  /*14720*/  F2FP.F16.F32.PACK_AB R24, R145, R142 ;  /* 0x0000008e9118723e */ /* 0x002fe200000000ff */
[----:B------:R-:W-:Y:S01]  /*14730*/  FADD.FTZ R76, R75, R76 ;  /* 0x0000004c4b4c7221 */ /* 0x000fe20000010000 */
[----:B---3--:R-:W-:Y:S01]  /*14740*/  F2FP.F16.F32.PACK_AB R25, R147, R144 ;  /* 0x000000909319723e */ /* 0x008fe200000000ff */
[----:B------:R-:W-:Y:S01]  /*14750*/  FADD.FTZ R93, R93, R96 ;  /* 0x000000605d5d7221 */ /* 0x000fe20000010000 */
[----:B----4-:R-:W-:Y:S03]  /*14760*/  F2FP.F16.F32.PACK_AB R26, R179, R146 ;  /* 0x00000092b31a723e */ /* 0x010fe600000000ff */
[----:B------:R1:W-:Y:S01]  /*14770*/  MUFU.EX2 R75, R66 ;  /* 0x00000042004b7308 */ /* 0x0003e20000000800 */
[----:B------:R-:W-:Y:S01]  /*14780*/  FADD.FTZ R73, R73, R76 ;  /* 0x0000004c49497221 */ /* 0x000fe20000010000 */
[----:B------:R-:W-:Y:S03]  /*14790*/  FADD.FTZ R88, R88, R93 ;  /* 0x0000005d58587221 */ /* 0x000fe60000010000 */
[----:B------:R-:W-:Y:S01]  /*147a0*/  FADD.FTZ R70, R70, R73 ;  /* 0x0000004946467221 */ /* 0x000fe20000010000 */
[----:B------:R-:W-:Y:S04]  /*147b0*/  FADD.FTZ R85, R85, R88 ;  /* 0x0000005855557221 */ /* 0x000fe80000010000 */
[----:B------:R-:W3:Y:S01]  /*147c0*/  MUFU.EX2 R175, R172 ;  /* 0x000000ac00af7308 */ /* 0x000ee20000000800 */
[----:B--2---:R-:W-:Y:S01]  /*147d0*/  F2FP.F16.F32.PACK_AB R27, R148, R177 ;  /* 0x000000b1941b723e */ /* 0x004fe200000000ff */
[----:B------:R-:W-:Y:S01]  /*147e0*/  FADD.FTZ R67, R67, R70 ;  /* 0x0000004643437221 */ /* 0x000fe20000010000 */
[----:B------:R-:W-:Y:S04]  /*147f0*/  FADD.FTZ R84, R84, R85 ;  /* 0x0000005554547221 */ /* 0x000fe80000010000 */
[----:B------:R-:W-:Y:S01]  /*14800*/  FADD.FTZ R77, R77, R84 ;  /* 0x000000544d4d7221 */ /* 0x000fe20000010000 */
[C---:B------:R-:W-:Y:S02]  /*14810*/  HMMA.16816.F32 R4, R24.reuse, R36, R4 ;  /* 0x000000241804723c */ /* 0x040fe40000001804 */
[----:B------:R-:W-:Y:S01]  /*14820*/  MUFU.EX2 R173, R173 ;  /* 0x000000ad00ad7308 */ /* 0x000fe20000000800 */
[----:B-1----:R-:W-:Y:S01]  /*14830*/  FADD.FTZ R66, R62, R67 ;  /* 0x000000433e427221 */ /* 0x002fe20000010000 */
[----:B------:R-:W-:Y:S04]  /*14840*/  FADD.FTZ R72, R72, R77 ;  /* 0x0000004d48487221 */ /* 0x000fe80000010000 */
[C---:B------:R-:W-:Y:S04]  /*14850*/  HMMA.16816.F32 R8, R24.reuse, R38, R8 ;  /* 0x000000261808723c */ /* 0x040fe80000001808 */
[----:B------:R-:W1:Y:S01]  /*14860*/  MUFU.EX2 R44, R44 ;  /* 0x0000002c002c7308 */ /* 0x000e620000000800 */
[----:B------:R-:W2:Y:S01]  /*14870*/  LDSM.16.MT88.4 R36, [R48+0x3000] ;  /* 0x003000003024783b */ /* 0x000ea20000004200 */
[----:B------:R-:W-:Y:S04]  /*14880*/  FADD.FTZ R71, R71, R72 ;  /* 0x0000004847477221 */ /* 0x000fe80000010000 */
[----:B------:R-:W-:Y:S01]  /*14890*/  FADD.FTZ R68, R68, R71 ;  /* 0x0000004744447221 */ /* 0x000fe20000010000 */
[C---:B-----5:R-:W-:Y:S03]  /*148a0*/  HMMA.16816.F32 R12, R24.reuse, R28, R12 ;  /* 0x0000001c180c723c */ /* 0x060fe6000000180c */
[----:B------:R-:W4:Y:S01]  /*148b0*/  MUFU.EX2 R45, R160 ;  /* 0x000000a0002d7308 */ /* 0x000f220000000800 */
[----:B------:R-:W-:Y:S01]  /*148c0*/  FADD.FTZ R29, R63, R66 ;  /* 0x000000423f1d7221 */ /* 0x000fe20000010000 */
[----:B------:R-:W-:Y:S03]  /*148d0*/  FADD.FTZ R69, R69, R68 ;  /* 0x0000004445457221 */ /* 0x000fe60000010000 */
[----:B------:R-:W-:Y:S01]  /*148e0*/  FADD.FTZ R29, R74, R29 ;  /* 0x0000001d4a1d7221 */ /* 0x000fe20000010000 */
[----:B------:R-:W-:Y:S04]  /*148f0*/  HMMA.16816.F32 R16, R24, R30, R16 ;  /* 0x0000001e1810723c */ /* 0x000fe80000001810 */
[----:B------:R-:W-:Y:S01]  /*14900*/  MUFU.EX2 R46, R46 ;  /* 0x0000002e002e7308 */ /* 0x000fe20000000800 */
[----:B------:R-:W-:Y:S01]  /*14910*/  FADD.FTZ R82, R82, R29 ;  /* 0x0000001d52527221 */ /* 0x000fe20000010000 */
[----:B---3--:R-:W-:Y:S01]  /*14920*/  F2FP.F16.F32.PACK_AB R24, R175, R174 ;  /* 0x000000aeaf18723e */ /* 0x008fe200000000ff */
[----:B------:R-:W3:Y:S01]  /*14930*/  LDSM.16.MT88.4 R28, [R49+0x8400] ;  /* 0x00840000311c783b */ /* 0x000ee20000004200 */
[----:B-1----:R-:W-:Y:S01]  /*14940*/  F2FP.F16.F32.PACK_AB R25, R44, R173 ;  /* 0x000000ad2c19723e */ /* 0x002fe200000000ff */
[----:B------:R-:W-:Y:S01]  /*14950*/  FADD.FTZ R79, R79, R82 ;  /* 0x000000524f4f7221 */ /* 0x000fe20000010000 */
        /* <DEDUP_REMOVED lines=8> */
[----:B------:R4:W-:Y:S01]  /*149e0*/  MUFU.EX2 R61, R58 ;  /* 0x0000003a003d7308 */ /* 0x0009e20000000800 */
[----:B-1----:R-:W-:Y:S01]  /*149f0*/  F2FP.F16.F32.PACK_AB R27, R47, R46 ;  /* 0x0000002e2f1b723e */ /* 0x002fe200000000ff */
[----:B------:R-:W-:Y:S04]  /*14a00*/  FADD.FTZ R104, R104, R97 ;  /* 0x0000006168687221 */ /* 0x000fe80000010000 */
[----:B------:R-:W-:Y:S02]  /*14a10*/  FADD.FTZ R109, R109, R104 ;  /* 0x000000686d6d7221 */ /* 0x000fe40000010000 */
[C---:B------:R-:W-:Y:S02]  /*14a20*/  HMMA.16816.F32 R4, R24.reuse, R32, R4 ;  /* 0x000000201804723c */ /* 0x040fe40000001804 */
        /* <DEDUP_REMOVED lines=8> */
[----:B------:R-:W5:Y:S01]  /*14ab0*/  LDSM.16.MT88.4 R32, [R48+0x3400] ;  /* 0x003400003020783b */ /* 0x000f620000004200 */
[----:B----4-:R-:W-:Y:S01]  /*14ac0*/  FFMA.FTZ R58, R57, R21, -R50 ;  /* 0x00000015393a7223 */ /* 0x010fe20000010832 */
[----:B------:R-:W-:Y:S01]  /*14ad0*/  FADD.FTZ R57, R110, R117 ;  /* 0x000000756e397221 */ /* 0x000fe20000010000 */
[C---:B--2---:R-:W-:Y:S04]  /*14ae0*/  HMMA.16816.F32 R12, R24.reuse, R36, R12 ;  /* 0x00000024180c723c */ /* 0x044fe8000000180c */
[----:B------:R-:W-:Y:S01]  /*14af0*/  MUFU.EX2 R42, R42 ;  /* 0x0000002a002a7308 */ /* 0x000fe20000000800 */
[----:B------:R-:W-:Y:S01]  /*14b00*/  FADD.FTZ R132, R132, R125 ;  /* 0x0000007d84847221 */ /* 0x000fe20000010000 */
[----:B------:R-:W-:Y:S03]  /*14b10*/  FADD.FTZ R126, R126, R57 ;  /* 0x000000397e7e7221 */ /* 0x000fe60000010000 */
[----:B------:R-:W-:Y:S01]  /*14b20*/  FADD.FTZ R135, R135, R132 ;  /* 0x0000008487877221 */ /* 0x000fe20000010000 */
[----:B------:R-:W-:Y:S04]  /*14b30*/  HMMA.16816.F32 R16, R24, R38, R16 ;  /* 0x000000261810723c */ /* 0x000fe80000001810 */
[----:B------:R-:W2:Y:S01]  /*14b40*/  MUFU.EX2 R43, R43 ;  /* 0x0000002b002b7308 */ /* 0x000ea20000000800 */
[----:B------:R-:W4:Y:S01]  /*14b50*/  LDSM.16.MT88.4 R36, [R49+0x8800] ;  /* 0x008800003124783b */ /* 0x000f220000004200 */
[----:B------:R-:W-:Y:S01]  /*14b60*/  F2FP.F16.F32.PACK_AB R24, R120, R153 ;  /* 0x000000997818723e */ /* 0x000fe200000000ff */
[----:B------:R-:W-:Y:S01]  /*14b70*/  FADD.FTZ R133, R133, R126 ;  /* 0x0000007e85857221 */ /* 0x000fe20000010000 */
[----:B-1----:R-:W-:Y:S01]  /*14b80*/  F2FP.F16.F32.PACK_AB R25, R41, R40 ;  /* 0x000000282919723e */ /* 0x002fe200000000ff */
[----:B------:R-:W-:Y:S01]  /*14b90*/  FADD.FTZ R136, R136, R135 ;  /* 0x0000008788887221 */ /* 0x000fe20000010000 */
[----:B------:R-:W-:Y:S01]  /*14ba0*/  F2FP.F16.F32.PACK_AB R26, R95, R106 ;  /* 0x0000006a5f1a723e */ /* 0x000fe200000000ff */
[----:B------:R-:W-:Y:S03]  /*14bb0*/  FADD.FTZ R134, R134, R133 ;  /* 0x0000008586867221 */ /* 0x000fe60000010000 */
[----:B------:R-:W1:Y:S01]  /*14bc0*/  MUFU.EX2 R65, R65 ;  /* 0x0000004100417308 */ /* 0x000e620000000800 */
[----:B------:R-:W-:Y:S01]  /*14bd0*/  FADD.FTZ R139, R139, R136 ;  /* 0x000000888b8b7221 */ /* 0x000fe20000010000 */
[----:B------:R-:W-:Y:S01]  /*14be0*/  FADD.FTZ R137, R137, R134 ;  /* 0x0000008689897221 */ /* 0x000fe20000010000 */
[----:B------:R-:W-:Y:S02]  /*14bf0*/  F2FP.F16.F32.PACK_AB R134, R51, R52 ;  /* 0x000000343386723e */ /* 0x000fe400000000ff */
[----:B------:R-:W-:Y:S01]  /*14c00*/  FADD.FTZ R140, R140, R139 ;  /* 0x0000008b8c8c7221 */ /* 0x000fe20000010000 */
[----:B------:R-:W-:Y:S04]  /*14c10*/  FADD.FTZ R138, R138, R137 ;  /* 0x000000898a8a7221 */ /* 0x000fe80000010000 */
[----:B------:R-:W-:Y:S01]  /*14c20*/  MUFU.EX2 R59, R59 ;  /* 0x0000003b003b7308 */ /* 0x000fe20000000800 */
[----:B--2---:R-:W-:Y:S01]  /*14c30*/  F2FP.F16.F32.PACK_AB R27, R43, R42 ;  /* 0x0000002a2b1b723e */ /* 0x004fe200000000ff */
[----:B------:R-:W-:Y:S01]  /*14c40*/  FADD.FTZ R143, R143, R140 ;  /* 0x0000008c8f8f7221 */ /* 0x000fe20000010000 */
[----:B------:R-:W-:Y:S03]  /*14c50*/  FADD.FTZ R141, R141, R138 ;  /* 0x0000008a8d8d7221 */ /* 0x000fe60000010000 */
[----:B------:R-:W-:Y:S01]  /*14c60*/  FADD.FTZ R144, R144, R143 ;  /* 0x0000008f90907221 */ /* 0x000fe20000010000 */
[----:B------:R-:W-:Y:S01]  /*14c70*/  FADD.FTZ R142, R142, R141 ;  /* 0x0000008d8e8e7221 */ /* 0x000fe20000010000 */
[C---:B---3--:R-:W-:Y:S02]  /*14c80*/  HMMA.16816.F32 R4, R24.reuse, R28, R4 ;  /* 0x0000001c1804723c */ /* 0x048fe40000001804 */
[----:B------:R-:W2:Y:S01]  /*14c90*/  MUFU.EX2 R58, R58 ;  /* 0x0000003a003a7308 */ /* 0x000ea20000000800 */
[----:B------:R-:W-:Y:S01]  /*14ca0*/  FADD.FTZ R145, R145, R142 ;  /* 0x0000008e91917221 */ /* 0x000fe20000010000 */
[----:B------:R-:W-:Y:S01]  /*14cb0*/  FADD.FTZ R144, R147, R144 ;  /* 0x0000009093907221 */ /* 0x000fe20000010000 */
[----:B------:R-:W-:Y:S02]  /*14cc0*/  LDSM.16.MT88.4 R140, [R49+0x8c00] ;  /* 0x008c0000318c783b */ /* 0x000fe40000004200 */
[----:B------:R-:W-:Y:S01]  /*14cd0*/  FADD.FTZ R146, R146, R145 ;  /* 0x0000009192927221 */ /* 0x000fe20000010000 */
[C---:B------:R-:W-:Y:S04]  /*14ce0*/  HMMA.16816.F32 R8, R24.reuse, R30, R8 ;  /* 0x0000001e1808723c */ /* 0x040fe80000001808 */
[----:B------:R3:W4:Y:S01]  /*14cf0*/  MUFU.EX2 R57, R54 ;  /* 0x0000003600397308 */ /* 0x0007220000000800 */
[----:B------:R-:W-:Y:S01]  /*14d00*/  FADD.FTZ R177, R177, R144 ;  /* 0x00000090b1b17221 */ /* 0x000fe20000010000 */
[----:B------:R-:W-:Y:S01]  /*14d10*/  FADD.FTZ R179, R179, R146 ;  /* 0x00000092b3b37221 */ /* 0x000fe20000010000 */
[----:B------:R-:W4:Y:S02]  /*14d20*/  LDSM.16.MT88.4 R28, [R48+0x3800] ;  /* 0x00380000301c783b */ /* 0x000f240000004200 */
[----:B------:R-:W-:Y:S01]  /*14d30*/  FADD.FTZ R148, R148, R177 ;  /* 0x000000b194947221 */ /* 0x000fe20000010000 */
[C---:B-----5:R-:W-:Y:S04]  /*14d40*/  HMMA.16816.F32 R12, R24.reuse, R32, R12 ;  /* 0x00000020180c723c */ /* 0x060fe8000000180c */
[----:B------:R-:W-:Y:S01]  /*14d50*/  MUFU.EX2 R55, R55 ;  /* 0x0000003700377308 */ /* 0x000fe20000000800 */
[----:B------:R-:W-:Y:S01]  /*14d60*/  FADD.FTZ R174, R174, R179 ;  /* 0x000000b3aeae7221 */ /* 0x000fe20000010000 */
[----:B------:R-:W-:Y:S01]  /*14d70*/  FADD.FTZ R173, R173, R148 ;  /* 0x00000094adad7221 */ /* 0x000fe20000010000 */
[----:B------:R-:W-:Y:S02]  /*14d80*/  IMAD.MOV.U32 R148, RZ, RZ, R0 ;  /* 0x000000ffff947224 */ /* 0x000fe400078e0000 */
[----:B------:R-:W-:Y:S01]  /*14d90*/  FADD.FTZ R175, R175, R174 ;  /* 0x000000aeafaf7221 */ /* 0x000fe20000010000 */
[----:B------:R-:W-:Y:S01]  /*14da0*/  HMMA.16816.F32 R16, R24, R34, R16 ;  /* 0x000000221810723c */ /* 0x000fe20000001810 */
[----:B------:R-:W5:Y:S03]  /*14db0*/  LDSM.16.MT88.4 R32, [R48+0x3c00] ;  /* 0x003c00003020783b */ /* 0x000f660000004200 */
[----:B------:R-:W-:Y:S01]  /*14dc0*/  MUFU.EX2 R23, R23 ;  /* 0x0000001700177308 */ /* 0x000fe20000000800 */
[----:B------:R-:W-:Y:S01]  /*14dd0*/  F2FP.F16.F32.PACK_AB R24, R75, R78 ;  /* 0x0000004e4b18723e */ /* 0x000fe200000000ff */
[--C-:B---3--:R-:W-:Y:S01]  /*14de0*/  FFMA.FTZ R54, R53, R21, -R50.reuse ;  /* 0x0000001535367223 */ /* 0x108fe20000010832 */
[----:B-1----:R-:W-:Y:S01]  /*14df0*/  F2FP.F16.F32.PACK_AB R25, R62, R65 ;  /* 0x000000413e19723e */ /* 0x002fe200000000ff */
[----:B------:R-:W-:Y:S01]  /*14e00*/  FFMA.FTZ R50, R22, R21, -R50 ;  /* 0x0000001516327223 */ /* 0x000fe20000010832 */
[----:B------:R-:W-:Y:S01]  /*14e10*/  F2FP.F16.F32.PACK_AB R26, R61, R60 ;  /* 0x0000003c3d1a723e */ /* 0x000fe200000000ff */
[----:B------:R-:W-:Y:S01]  /*14e20*/  FADD.FTZ R173, R44, R173 ;  /* 0x000000ad2cad7221 */ /* 0x000fe20000010000 */
[----:B--2---:R-:W-:Y:S03]  /*14e30*/  F2FP.F16.F32.PACK_AB R27, R58, R59 ;  /* 0x0000003b3a1b723e */ /* 0x004fe600000000ff */
[----:B------:R-:W1:Y:S01]  /*14e40*/  MUFU.EX2 R54, R54 ;  /* 0x0000003600367308 */ /* 0x000e620000000800 */
[----:B------:R-:W-:Y:S01]  /*14e50*/  FADD.FTZ R170, R170, R175 ;  /* 0x000000afaaaa7221 */ /* 0x000fe20000010000 */
[----:B------:R-:W-:Y:S01]  /*14e60*/  FADD.FTZ R46, R46, R173 ;  /* 0x000000ad2e2e7221 */ /* 0x000fe20000010000 */
[----:B----4-:R-:W-:Y:S02]  /*14e70*/  F2FP.F16.F32.PACK_AB R132, R57, R56 ;  /* 0x000000383984723e */ /* 0x010fe400000000ff */
[----:B------:R-:W-:Y:S01]  /*14e80*/  FADD.FTZ R170, R45, R170 ;  /* 0x000000aa2daa7221 */ /* 0x000fe20000010000 */
[C---:B------:R-:W-:Y:S04]  /*14e90*/  HMMA.16816.F32 R4, R24.reuse, R36, R4 ;  /* 0x000000241804723c */ /* 0x040fe80000001804 */
[----:B------:R-:W2:Y:S01]  /*14ea0*/  MUFU.EX2 R50, R50 ;  /* 0x0000003200327308 */ /* 0x000ea20000000800 */
[----:B------:R-:W-:Y:S01]  /*14eb0*/  FADD.FTZ R47, R47, R46 ;  /* 0x0000002e2f2f7221 */ /* 0x000fe20000010000 */
[----:B------:R-:W-:Y:S03]  /*14ec0*/  FADD.FTZ R21, R153, R170 ;  /* 0x000000aa99157221 */ /* 0x000fe60000010000 */
[----:B------:R-:W-:Y:S01]  /*14ed0*/  FADD.FTZ R40, R40, R47 ;  /* 0x0000002f28287221 */ /* 0x000fe20000010000 */
[C---:B------:R-:W-:Y:S03]  /*14ee0*/  HMMA.16816.F32 R8, R24.reuse, R38, R8 ;  /* 0x000000261808723c */ /* 0x040fe60000001808 */
[----:B-1----:R-:W-:Y:S01]  /*14ef0*/  F2FP.F16.F32.PACK_AB R133, R54, R55 ;  /* 0x000000373685723e */ /* 0x002fe200000000ff */
[----:B------:R-:W-:Y:S01]  /*14f00*/  FADD.FTZ R21, R120, R21 ;  /* 0x0000001578157221 */ /* 0x000fe20000010000 */
[----:B------:R-:W-:Y:S03]  /*14f10*/  FADD.FTZ R41, R41, R40 ;  /* 0x0000002829297221 */ /* 0x000fe60000010000 */
[C---:B------:R-:W-:Y:S03]  /*14f20*/  HMMA.16816.F32 R12, R24.reuse, R28, R12 ;  /* 0x0000001c180c723c */ /* 0x040fe6000000180c */
[----:B--2---:R-:W-:Y:S01]  /*14f30*/  F2FP.F16.F32.PACK_AB R135, R50, R23 ;  /* 0x000000173287723e */ /* 0x004fe200000000ff */
[----:B------:R-:W-:Y:S01]  /*14f40*/  FADD.FTZ R106, R106, R21 ;  /* 0x000000156a6a7221 */ /* 0x000fe20000010000 */
[----:B------:R-:W-:Y:S03]  /*14f50*/  FADD.FTZ R42, R42, R41 ;  /* 0x000000292a2a7221 */ /* 0x000fe60000010000 */
        /* <DEDUP_REMOVED lines=11> */
[C---:B-----5:R-:W-:Y:S03]  /*15010*/  HMMA.16816.F32 R136, R132.reuse, R32, R12 ;  /* 0x000000208488723c */ /* 0x060fe6000000180c */
        /* <DEDUP_REMOVED lines=12> */
.L_x_4846:
        /* <DEDUP_REMOVED lines=10> */
.L_x_4861:
[----:B---34-:R-:W-:Y:S01]  /*15180*/  FADD.FTZ R22, R22, R8 ;  /* 0x0000000816167221 */ /* 0x018fe20000010000 */
[----:B------:R-:W2:Y:S01]  /*15190*/  MUFU.RCP R7, R16 ;  /* 0x0000001000077308 */ /* 0x000ea20000001000 */
[----:B------:R-:W-:Y:S01]  /*151a0*/  IMAD.SHL.U32 R4, R151, 0x8, RZ ;  /* 0x0000000897047824 */ /* 0x000fe200078e00ff */
[----:B------:R-:W-:Y:S05]  /*151b0*/  WARPSYNC.ALL ;  /* 0x0000000000007948 */ /* 0x000fea0003800000 */
[----:B------:R-:W-:Y:S01]  /*151c0*/  LOP3.LUT R155, R155, 0x3e00, R209, 0xf8, !PT ;  /* 0x00003e009b9b7812 */ /* 0x000fe200078ef8d1 */
[----:B------:R-:W3:Y:S01]  /*151d0*/  MUFU.RCP R6, R22 ;  /* 0x0000001600067308 */ /* 0x000ee20000001000 */
[----:B------:R-:W-:Y:S01]  /*151e0*/  BAR.SYNC.DEFER_BLOCKING 0x0 ;  /* 0x0000000000007b1d */ /* 0x000fe20000010000 */
[----:B------:R-:W-:-:S02]  /*151f0*/  FSETP.NE.FTZ.AND P5, PT, R22, RZ, PT ;  /* 0x000000ff1600720b */ /* 0x000fc40003fb5000 */
[----:B------:R-:W-:Y:S02]  /*15200*/  LOP3.LUT R5, R155, 0x20, R4, 0xf8, !PT ;  /* 0x000000209b057812 */ /* 0x000fe400078ef804 */
[----:B------:R-:W-:Y:S02]  /*15210*/  FSETP.NE.FTZ.AND P0, PT, R16, RZ, PT ;  /* 0x000000ff1000720b */ /* 0x000fe40003f15000 */
[----:B------:R-:W-:Y:S02]  /*15220*/  LOP3.LUT R5, R5, R224, RZ, 0xfc, !PT ;  /* 0x000000e005057212 */ /* 0x000fe400078efcff */
[----:B--2---:R-:W-:-:S03]  /*15230*/  FSEL R7, R7, 1, P0 ;  /* 0x3f80000007077808 */ /* 0x004fc60000000000 */
[----:B------:R-:W-:Y:S02]  /*15240*/  IMAD R5, R5, 0x4, R210 ;  /* 0x0000000405057824 */ /* 0x000fe400078e02d2 */
        /* <DEDUP_REMOVED lines=16> */
[C---:B------:R-:W-:Y:S01]  /*15350*/  FMUL.FTZ R132, R7.reuse, R132 ;  /* 0x0000008407847220 */ /* 0x040fe20000410000 */
[----:B------:R-:W-:Y:S01]  /*15360*/  LOP3.LUT R4, R4, 0x80, RZ, 0xc0, !PT ;  /* 0x0000008004047812 */ /* 0x000fe200078ec0ff */
[----:B------:R-:W-:Y:S01]  /*15370*/  FMUL.FTZ R133, R7, R133 ;  /* 0x0000008507857220 */ /* 0x000fe20000410000 */
[----:B------:R-:W-:Y:S02]  /*15380*/  STS.64 [R5], R144 ;  /* 0x0000009005007388 */ /* 0x000fe40000000a00 */
[C---:B------:R-:W-:Y:S01]  /*15390*/  IADD3 R7, PT, PT, R5.reuse, -R4, RZ ;  /* 0x8000000405077210 */ /* 0x040fe20007ffe0ff */
[----:B------:R-:W-:Y:S01]  /*153a0*/  IMAD.IADD R4, R5, 0x1, -R6 ;  /* 0x0000000105047824 */ /* 0x000fe200078e0a06 */
[----:B------:R2:W-:Y:S02]  /*153b0*/  STS.64 [R5+0x400], R146 ;  /* 0x0004009205007388 */ /* 0x0005e40000000a00 */
[----:B------:R-:W-:-:S02]  /*153c0*/  IADD3 R6, PT, PT, -R6, R7, RZ ;  /* 0x0000000706067210 */ /* 0x000fc40007ffe1ff */
[----:B------:R3:W-:Y:S04]  /*153d0*/  STS.64 [R4+0x20], R140 ;  /* 0x0000208c04007388 */ /* 0x0007e80000000a00 */
        /* <DEDUP_REMOVED lines=9> */
[----:B------:R-:W4:Y:S03]  /*15470*/  S2R R19, SR_CTAID.Y ;  /* 0x0000000000137919 */ /* 0x000f260000002600 */
[----:B------:R1:W5:Y:S01]  /*15480*/  LD.E.64 R30, desc[UR4][R2.64+0xa8] ;  /* 0x0000a804021e7980 */ /* 0x000362000c101b00 */
[----:B--2---:R-:W-:Y:S01]  /*15490*/  LOP3.LUT R5, R150, 0xd8, RZ, 0xc0, !PT ;  /* 0x000000d896057812 */ /* 0x004fe200078ec0ff */
[----:B------:R-:W2:Y:S01]  /*154a0*/  @P0 MUFU.LG2 R26, R16 ;  /* 0x00000010001a0308 */ /* 0x000ea20000000c00 */
[----:B------:R-:W-:Y:S01]  /*154b0*/  SHF.R.U32.HI R27, RZ, 0x3, R151 ;  /* 0x00000003ff1b7819 */ /* 0x000fe20000011697 */
[----:B------:R-:W-:Y:S01]  /*154c0*/  BSSY.RECONVERGENT B0, `(.L_x_4855) ;  /* 0x000002f000007945 */ /* 0x000fe20003800200 */
[----:B------:R-:W-:-:S02]  /*154d0*/  LOP3.LUT R5, R5, 0x18, R152, 0x78, !PT ;  /* 0x0000001805057812 */ /* 0x000fc400078e7898 */
[----:B------:R-:W-:Y:S02]  /*154e0*/  LOP3.LUT P6, RZ, R151, 0x3, RZ, 0xc0, !PT ;  /* 0x0000000397ff7812 */ /* 0x000fe400078cc0ff */
[----:B------:R-:W-:Y:S01]  /*154f0*/  LOP3.LUT R5, R5, 0xf24, R150, 0xf8, !PT ;  /* 0x00000f2405057812 */ /* 0x000fe200078ef896 */
[----:B------:R-:W1:Y:S01]  /*15500*/  @P5 MUFU.LG2 R22, R22 ;  /* 0x0000001600165308 */ /* 0x000e620000000c00 */
[----:B------:R-:W-:Y:S02]  /*15510*/  LOP3.LUT R150, R150, 0xffc, RZ, 0xc0, !PT ;  /* 0x00000ffc96967812 */ /* 0x000fe400078ec0ff */
[----:B------:R-:W-:Y:S01]  /*15520*/  IADD3 R33, PT, PT, R27, 0x10, RZ ;  /* 0x000000101b217810 */ /* 0x000fe20007ffe0ff */
[----:B------:R-:W-:Y:S01]  /*15530*/  IMAD R210, R5, 0x4, R210 ;  /* 0x0000000405d27824 */ /* 0x000fe200078e02d2 */
[----:B------:R-:W-:Y:S01]  /*15540*/  BAR.SYNC.DEFER_BLOCKING 0x0 ;  /* 0x0000000000007b1d */ /* 0x000fe20000010000 */
[----:B------:R-:W-:Y:S02]  /*15550*/  ISETP.GE.AND P4, PT, R27, R216, PT ;  /* 0x000000d81b00720c */ /* 0x000fe40003f86270 */
[----:B------:R-:W-:Y:S01]  /*15560*/  LOP3.LUT R152, R152, 0x30, RZ, 0xc0, !PT ;  /* 0x0000003098987812 */ /* 0x000fe200078ec0ff */
[----:B--2---:R-:W-:Y:S01]  /*15570*/  @P0 FMUL.FTZ R26, R26, 0.69314718246459960938 ;  /* 0x3f3172181a1a0820 */ /* 0x004fe20000410000 */
[----:B------:R-:W-:-:S02]  /*15580*/  SHF.R.U32.HI R151, RZ, 0x2, R151 ;  /* 0x00000002ff977819 */ /* 0x000fc40000011697 */
[----:B------:R-:W-:Y:S02]  /*15590*/  ISETP.GE.AND P3, PT, R33, R216, PT ;  /* 0x000000d82100720c */ /* 0x000fe40003f66270 */
[----:B------:R-:W-:Y:S02]  /*155a0*/  LOP3.LUT R151, R152, 0x7, R151, 0xf8, !PT ;  /* 0x0000000798977812 */ /* 0x000fe400078ef897 */
[----:B-1----:R-:W-:Y:S01]  /*155b0*/  SHF.L.U32 R2, R223, 0x6, RZ ;  /* 0x00000006df027819 */ /* 0x002fe200000006ff */
[----:B------:R-:W-:Y:S01]  /*155c0*/  @P5 FMUL.FTZ R22, R22, 0.69314718246459960938 ;  /* 0x3f31721816165820 */ /* 0x000fe20000410000 */
[----:B------:R1:W2:Y:S04]  /*155d0*/  LDS.128 R12, [R210] ;  /* 0x00000000d20c7984 */ /* 0x0002a80000000c00 */
[----:B------:R1:W1:Y:S04]  /*155e0*/  LDS.128 R8, [R210+0x800] ;  /* 0x00080000d2087984 */ /* 0x0002680000000c00 */
[----:B------:R1:W1:Y:S01]  /*155f0*/  LDS.128 R4, [R210+0x1000] ;  /* 0x00100000d2047984 */ /* 0x0002620000000c00 */
[----:B----4-:R-:W-:-:S02]  /*15600*/  IMAD R24, R24, R19, UR13 ;  /* 0x0000000d18187e24 */ /* 0x010fc4000f8e0213 */
[C---:B------:R-:W-:Y:S01]  /*15610*/  VIADD R19, R27.reuse, 0x20 ;  /* 0x000000201b137836 */ /* 0x040fe20000000000 */
[----:B------:R-:W-:Y:S01]  /*15620*/  IADD3 R27, PT, PT, R27, 0x30, RZ ;  /* 0x000000301b1b7810 */ /* 0x000fe20007ffe0ff */
[----:B---3--:R-:W-:-:S03]  /*15630*/  IMAD R3, R24, R17, UR11 ;  /* 0x0000000b18037e24 */ /* 0x008fc6000f8e0211 */
[----:B------:R-:W-:Y:S01]  /*15640*/  ISETP.GE.AND P2, PT, R19, R216, PT ;  /* 0x000000d81300720c */ /* 0x000fe20003f46270 */
[----:B------:R-:W-:Y:S01]  /*15650*/  IMAD R2, R25, R3, R2 ;  /* 0x0000000319027224 */ /* 0x000fe200078e0202 */
[----:B------:R3:W4:Y:S01]  /*15660*/  LDS.128 R16, [R210+0x1800] ;  /* 0x00180000d2107984 */ /* 0x0007220000000c00 */
[----:B------:R-:W-:Y:S02]  /*15670*/  IMAD.MOV.U32 R3, RZ, RZ, -0x800000 ;  /* 0xff800000ff037424 */ /* 0x000fe400078e00ff */
[C---:B-----5:R-:W-:Y:S01]  /*15680*/  @P0 FFMA.FTZ R3, R21.reuse, R20, R26 ;  /* 0x0000001415030223 */ /* 0x060fe2000001001a */
[----:B------:R-:W-:Y:S01]  /*15690*/  IMAD R23, R2, R23, RZ ;  /* 0x0000001702177224 */ /* 0x000fe200078e02ff */
[----:B------:R-:W-:Y:S01]  /*156a0*/  MOV R20, 0xff800000 ;  /* 0xff80000000147802 */ /* 0x000fe20000000f00 */
[----:B------:R-:W-:Y:S01]  /*156b0*/  @P5 FFMA.FTZ R20, R21, R0, R22 ;  /* 0x0000000015145223 */ /* 0x000fe20000010016 */
[----:B------:R-:W-:Y:S02]  /*156c0*/  ISETP.GE.AND P1, PT, R27, R216, PT ;  /* 0x000000d81b00720c */ /* 0x000fe40003f26270 */
        /* <DEDUP_REMOVED lines=14> */
.L_x_4856:
[----:B------:R-:W-:Y:S05]  /*157b0*/  BSYNC.RECONVERGENT B0 ;  /* 0x0000000000007941 */ /* 0x000fea0003800200 */
.L_x_4855:
[----:B------:R-:W-:Y:S01]  /*157c0*/  MOV R223, 0x0 ;  /* 0x0000000000df7802 */ /* 0x000fe20000000f00 */
[----:B------:R-:W-:Y:S04]  /*157d0*/  @!P4 ST.E.128 desc[UR4][R24.64], R12 ;  /* 0x0000000c1800c985 */ /* 0x000fe8000c101d04 */
[----:B------:R-:W-:Y:S04]  /*157e0*/  @!P3 ST.E.128 desc[UR4][R24.64+0x800], R8 ;  /* 0x000800081800b985 */ /* 0x000fe8000c101d04 */
[----:B------:R1:W-:Y:S02]  /*157f0*/  @!P2 ST.E.128 desc[UR4][R24.64+0x1000], R4 ;  /* 0x001000041800a985 */ /* 0x0003e4000c101d04 */
[----:B-1-34-:R-:W-:Y:S05]  /*15800*/  @P1 RET.REL.NODEC R222 `(_ZN5flash24flash_fwd_splitkv_kernelI23Flash_fwd_kernel_traitsILi32ELi64ELi256ELi4ELb0ELb0EN7cutlass6half_tE19Flash_kernel_traitsILi32ELi64ELi256ELi4ES3_EELb0ELb1ELb0ELb0ELb1ELb0ELb1ELb0EEEvNS_16Flash_fwd_paramsE) ;  /* 0xfffffea4defc1950 */ /* 0x01afea0003c3ffff */
[----:B------:R-:W-:Y:S01]  /*15810*/  MOV R223, 0x0 ;  /* 0x0000000000df7802 */ /* 0x000fe20000000f00 */
[----:B------:R1:W-:Y:S03]  /*15820*/  ST.E.128 desc[UR4][R24.64+0x1800], R16 ;  /* 0x0018001018007985 */ /* 0x0003e6000c101d04 */
[----:B-1----:R-:W-:Y:S05]  /*15830*/  RET.REL.NODEC R222 `(_ZN5flash24flash_fwd_splitkv_kernelI23Flash_fwd_kernel_traitsILi32ELi64ELi256ELi4ELb0ELb0EN7cutlass6half_tE19Flash_kernel_traitsILi32ELi64ELi256ELi4ES3_EELb0ELb1ELb0ELb0ELb1ELb0ELb1ELb0EEEvNS_16Flash_fwd_paramsE) ;  /* 0xfffffea4def07950 */ /* 0x002fea0003c3ffff */
.L_x_4854:
[----:B------:R-:W-:Y:S01]  /*15840*/  MOV R5, 0x2 ;  /* 0x0000000200057802 */ /* 0x000fe20000000f00 */
[----:B------:R-:W-:Y:S01]  /*15850*/  IMAD.MOV.U32 R4, RZ, RZ, 0x1f ;  /* 0x0000001fff047424 */ /* 0x000fe200078e00ff */
[----:B------:R-:W-:-:S07]  /*15860*/  MOV R6, 0xffffffff ;  /* 0xffffffff00067802 */ /* 0x000fce0000000f00 */
[----:B-1---5:R-:W-:Y:S05]  /*15870*/  WARPSYNC.COLLECTIVE R6, `(.L_x_4857) ;  /* 0x0000000006087348 */ /* 0x022fea0003c00000 */
[----:B------:R2:W3:Y:S02]  /*15880*/  SHFL.BFLY P0, R8, R245, R5, R4 ;  /* 0x0c000005f5087389 */ /* 0x0004e40000000004 */
[----:B-123-5:R-:W-:Y:S05]  /*15890*/  ENDCOLLECTIVE ;  /* 0x000000000000791b */ /* 0x02efea0003800000 */
.L_x_4857:
[----:B------:R-:W-:Y:S02]  /*158a0*/  IMAD.MOV.U32 R10, RZ, RZ, R8 ;  /* 0x000000ffff0a7224 */ /* 0x000fe400078e0008 */
[----:B------:R-:W-:Y:S02]  /*158b0*/  IMAD.MOV.U32 R5, RZ, RZ, 0x1 ;  /* 0x00000001ff057424 */ /* 0x000fe400078e00ff */
[----:B------:R-:W-:-:S05]  /*158c0*/  FADD.FTZ R7, R10, R245 ;  /* 0x000000f50a077221 */ /* 0x000fca0000010000 */
[----:B------:R-:W-:-:S07]  /*158d0*/  MOV R245, R7 ;  /* 0x0000000700f57202 */ /* 0x000fce0000000f00 */
[----:B------:R-:W-:Y:S05]  /*158e0*/  WARPSYNC.COLLECTIVE R6, `(.L_x_4858) ;  /* 0x0000000006087348 */ /* 0x000fea0003c00000 */
[----:B------:R1:W2:Y:S02]  /*158f0*/  SHFL.BFLY P0, R8, R245, R5, R4 ;  /* 0x0c000005f5087389 */ /* 0x0002a40000000004 */
[----:B-12---:R-:W-:Y:S05]  /*15900*/  ENDCOLLECTIVE ;  /* 0x000000000000791b */ /* 0x006fea0003800000 */
.L_x_4858:
[----:B------:R-:W-:Y:S01]  /*15910*/  MOV R245, R235 ;  /* 0x000000eb00f57202 */ /* 0x000fe20000000f00 */
[----:B------:R-:W-:Y:S01]  /*15920*/  IMAD.MOV.U32 R5, RZ, RZ, 0x2 ;  /* 0x00000002ff057424 */ /* 0x000fe200078e00ff */
[----:B------:R-:W-:-:S07]  /*15930*/  MOV R16, R8 ;  /* 0x0000000800107202 */ /* 0x000fce0000000f00 */
[----:B------:R-:W-:Y:S05]  /*15940*/  WARPSYNC.COLLECTIVE R6, `(.L_x_4859) ;  /* 0x0000000006087348 */ /* 0x000fea0003c00000 */
[----:B------:R1:W2:Y:S02]  /*15950*/  SHFL.BFLY P0, R8, R245, R5, R4 ;  /* 0x0c000005f5087389 */ /* 0x0002a40000000004 */
[----:B-12---:R-:W-:Y:S05]  /*15960*/  ENDCOLLECTIVE ;  /* 0x000000000000791b */ /* 0x006fea0003800000 */
.L_x_4859:
[----:B------:R-:W-:Y:S01]  /*15970*/  FADD.FTZ R16, R7, R16 ;  /* 0x0000001007107221 */ /* 0x000fe20000010000 */
[----:B------:R-:W-:Y:S01]  /*15980*/  FADD.FTZ R22, R8, R235 ;  /* 0x000000eb08167221 */ /* 0x000fe20000010000 */
[----:B------:R-:W-:-:S04]  /*15990*/  MOV R5, 0x1 ;  /* 0x0000000100057802 */ /* 0x000fc80000000f00 */
[----:B------:R-:W-:-:S07]  /*159a0*/  MOV R245, R22 ;  /* 0x0000001600f57202 */ /* 0x000fce0000000f00 */
[----:B------:R-:W-:Y:S05]  /*159b0*/  WARPSYNC.COLLECTIVE R6, `(.L_x_4860) ;  /* 0x0000000006087348 */ /* 0x000fea0003c00000 */
[----:B------:R1:W2:Y:S02]  /*159c0*/  SHFL.BFLY P0, R8, R245, R5, R4 ;  /* 0x0c000005f5087389 */ /* 0x0002a40000000004 */
[----:B-12---:R-:W-:Y:S05]  /*159d0*/  ENDCOLLECTIVE ;  /* 0x000000000000791b */ /* 0x006fea0003800000 */
.L_x_4860:
[----:B------:R-:W-:Y:S05]  /*159e0*/  BRA `(.L_x_4861) ;  /* 0xfffffff400e47947 */ /* 0x000fea000383ffff */
.L_x_4862:
        /* <DEDUP_REMOVED lines=9> */
.L_x_10266:


//--------------------- .text._ZN5flash24flash_fwd_splitkv_kernelI23Flash_fwd_kernel_traitsILi32ELi64ELi256ELi4ELb0ELb0EN7cutlass6half_tE19Flash_kernel_traitsILi32ELi64ELi256ELi4ES3_EELb0ELb1ELb0ELb0ELb1ELb1ELb1ELb0EEEvNS_16Flash_fwd_paramsE --------------------------
	.section	.text._ZN5flash24flash_fwd_splitkv_kernelI23Flash_fwd_kernel_traitsILi32ELi64ELi256ELi4ELb0ELb0EN7cutlass6half_tE19Flash_kernel_traitsILi32ELi64ELi256ELi4ES3_EELb0ELb1ELb0ELb0ELb1ELb1ELb1ELb0EEEvNS_16Flash_fwd_paramsE,"ax",@progbits
	.align	128
        .global         _ZN5flash24flash_fwd_splitkv_kernelI23Flash_fwd_kernel_traitsILi32ELi64ELi256ELi4ELb0ELb0EN7cutlass6half_tE19Flash_kernel_traitsILi32ELi64ELi256ELi4ES3_EELb0ELb1ELb0ELb0ELb1ELb1ELb1ELb0EEEvNS_16Flash_fwd_paramsE
        .type           _ZN5flash24flash_fwd_splitkv_kernelI23Flash_fwd_kernel_traitsILi32ELi64ELi256ELi4ELb0ELb0EN7cutlass6half_tE19Flash_kernel_traitsILi32ELi64ELi256ELi4ES3_EELb0ELb1ELb0ELb0ELb1ELb1ELb1ELb0EEEvNS_16Flash_fwd_paramsE,@function
        .size           _ZN5flash24flash_fwd_splitkv_kernelI23Flash_fwd_kernel_traitsILi32ELi64ELi256ELi4ELb0ELb0EN7cutlass6half_tE19Flash_kernel_traitsILi32ELi64ELi256ELi4ES3_EELb0ELb1ELb0ELb0ELb1ELb1ELb1ELb0EEEvNS_16Flash_fwd_paramsE,(.L_x_10267 - _ZN5flash24flash_fwd_splitkv_kernelI23Flash_fwd_kernel_traitsILi32ELi64ELi256ELi4ELb0ELb0EN7cutlass6half_tE19Flash_kernel_traitsILi32ELi64ELi256ELi4ES3_EELb0ELb1ELb0ELb0ELb1ELb1ELb1ELb0EEEvNS_16Flash_fwd_paramsE)
        .other          _ZN5flash24flash_fwd_splitkv_kernelI23Flash_fwd_kernel_traitsILi32ELi64ELi256ELi4ELb0ELb0EN7cutlass6half_tE19Flash_kernel_traitsILi32ELi64ELi256ELi4ES3_EELb0ELb1ELb0ELb0ELb1ELb1ELb1ELb0EEEvNS_16Flash_fwd_paramsE,@"STO_CUDA_ENTRY STV_DEFAULT"
_ZN5flash24flash_fwd_splitkv_kernelI23Flash_fwd_kernel_traitsILi32ELi64ELi256ELi4ELb0ELb0EN7cutlass6half_tE19Flash_kernel_traitsILi32ELi64ELi256ELi4ES3_EELb0ELb1ELb0ELb0ELb1ELb1ELb1ELb0EEEvNS_16Flash_fwd_paramsE:
.text._ZN5flash24flash_fwd_splitkv_kernelI23Flash_fwd_kernel_traitsILi32ELi64ELi256ELi4ELb0ELb0EN7cutlass6half_tE19Flash_kernel_traitsILi32ELi64ELi256ELi4ES3_EELb0ELb1ELb0ELb0ELb1ELb1ELb1ELb0EEEvNS_16Flash_fwd_paramsE:
[----:B------:R-:W1:Y:S01]  /*0000*/  LDC R1, c[0x0][0x37c] ;  /* 0x0000df00ff017b82 */ /* 0x000e620000000800 */
[----:B------:R-:W2:Y:S07]  /*0010*/  LDCU UR11, c[0x0][0x3e0] ;  /* 0x00007c00ff0b77ac */ /* 0x000eae0008000800 */
[----:B------:R-:W3:Y:S01]  /*0020*/  S2UR UR4, SR_CTAID.Z ;  /* 0x00000000000479c3 */ /* 0x000ee20000002700 */
[----:B------:R-:W4:Y:S01]  /*0030*/  S2R R179, SR_CTAID.X ;  /* 0x0000000000b37919 */ /* 0x000f220000002500 */
[----:B------:R-:W-:Y:S01]  /*0040*/  BSSY.RECONVERGENT B3, `(.L_x_4863) ;  /* 0x000001c000037945 */ /* 0x000fe20003800200 */
[----:B------:R-:W-:Y:S01]  /*0050*/  UMOV UR6, URZ ;  /* 0x000000ff00067c82 */ /* 0x000fe20008000000 */
[----:B-1----:R-:W-:Y:S01]  /*0060*/  VIADD R1, R1, 0xfffffff8 ;  /* 0xfffffff801017836 */ /* 0x002fe20000000000 */
[----:B------:R-:W-:-:S03]  /*0070*/  MOV R178, 0x200 ;  /* 0x0000020000b27802 */ /* 0x000fc60000000f00 */
[----:B------:R-:W1:Y:S08]  /*0080*/  S2UR UR10, SR_CTAID.Y ;  /* 0x00000000000a79c3 */ /* 0x000e700000002600 */
[----:B------:R-:W1:Y:S01]  /*0090*/  LDC R6, c[0x0][0x374] ;  /* 0x0000dd00ff067b82 */ /* 0x000e620000000800 */
[----:B--2---:R-:W2:Y:S01]  /*00a0*/  I2F.U32.RP R0, UR11 ;  /* 0x0000000b00007d06 */ /* 0x004ea20008209000 */
[----:B------:R-:W-:-:S06]  /*00b0*/  UISETP.NE.U32.AND UP0, UPT, UR11, URZ, UPT ;  /* 0x000000ff0b00728c */ /* 0x000fcc000bf05070 */
[----:B------:R-:W1:Y:S01]  /*00c0*/  LDC.64 R2, c[0x0][0x348] ;  /* 0x0000d200ff027b82 */ /* 0x000e620000000a00 */
[----:B--2---:R-:W2:Y:S02]  /*00d0*/  MUFU.RCP R0, R0 ;  /* 0x0000000000007308 */ /* 0x004ea40000001000 */
[----:B--2---:R-:W-:-:S06]  /*00e0*/  VIADD R0, R0, 0xffffffe ;  /* 0x0ffffffe00007836 */ /* 0x004fcc0000000000 */
[----:B------:R-:W2:Y:S02]  /*00f0*/  F2I.FTZ.U32.TRUNC.NTZ R0, R0 ;  /* 0x0000000000007305 */ /* 0x000ea4000021f000 */
[----:B--2---:R-:W-:-:S13]  /*0100*/  R2UR UR7, R0 ;  /* 0x00000000000772ca */ /* 0x004fda00000e0000 */
[----:B------:R-:W-:-:S04]  /*0110*/  UIADD3 UR5, UPT, UPT, URZ, -UR7, URZ ;  /* 0x80000007ff057290 */ /* 0x000fc8000fffe0ff */
[----:B------:R-:W-:-:S04]  /*0120*/  UIMAD UR5, UR5, UR11, URZ ;  /* 0x0000000b050572a4 */ /* 0x000fc8000f8e02ff */
[----:B------:R-:W-:-:S04]  /*0130*/  UIMAD.WIDE.U32 UR6, UR7, UR5, UR6 ;  /* 0x00000005070672a5 */ /* 0x000fc8000f8e0006 */
[----:B---3--:R-:W-:-:S04]  /*0140*/  UIMAD.WIDE.U32 UR12, UR7, UR4, URZ ;  /* 0x00000004070c72a5 */ /* 0x008fc8000f8e00ff */
        /* <DEDUP_REMOVED lines=9> */
[----:B-1--4-:R-:W-:-:S12]  /*01e0*/  UIMAD UR11, UR11, UR5, UR4 ;  /* 0x000000050b0b72a4 */ /* 0x012fd8000f8e0204 */
[----:B------:R-:W-:Y:S05]  /*01f0*/  CALL.REL.NOINC `($_ZN5flash24flash_fwd_splitkv_kernelI23Flash_fwd_kernel_traitsILi32ELi64ELi256ELi4ELb0ELb0EN7cutlass6half_tE19Flash_kernel_traitsILi32ELi64ELi256ELi4ES3_EELb0ELb1ELb0ELb0ELb1ELb1ELb1ELb0EEEvNS_16Flash_fwd_paramsE$_ZN5flash30compute_attn_1rowblock_splitkvI23Flash_fwd_kernel_traitsILi32ELi64ELi256ELi4ELb0ELb0EN7cutlass6half_tE19Flash_kernel_traitsILi32ELi64ELi256ELi4ES3_EELb0ELb1ELb0ELb0ELb1ELb1ELb1ELb0ENS_16Flash_fwd_paramsEEEvRKT8_iiiii) ;  /* 0x0000000000087944 */ /* 0x000fea0003c00000 */
[----:B------:R-:W-:Y:S05]  /*0200*/  BSYNC.RECONVERGENT B3 ;  /* 0x0000000000037941 */ /* 0x000fea0003800200 */
.L_x_4863:
[----:B------:R-:W-:Y:S05]  /*0210*/  EXIT ;  /* 0x000000000000794d */ /* 0x000fea0003800000 */
        .type           $_ZN5flash24flash_fwd_splitkv_kernelI23Flash_fwd_kernel_traitsILi32ELi64ELi256ELi4ELb0ELb0EN7cutlass6half_tE19Flash_kernel_traitsILi32ELi64ELi256ELi4ES3_EELb0ELb1ELb0ELb0ELb1ELb1ELb1ELb0EEEvNS_16Flash_fwd_paramsE$_ZN5flash30compute_attn_1rowblock_splitkvI23Flash_fwd_kernel_traitsILi32ELi64ELi256ELi4ELb0ELb0EN7cutlass6half_tE19Flash_kernel_traitsILi32ELi64ELi256ELi4ES3_EELb0ELb1ELb0ELb0ELb1ELb1ELb1ELb0ENS_16Flash_fwd_paramsEEEvRKT8_iiiii,@function
        .size           $_ZN5flash24flash_fwd_splitkv_kernelI23Flash_fwd_kernel_traitsILi32ELi64ELi256ELi4ELb0ELb0EN7cutlass6half_tE19Flash_kernel_traitsILi32ELi64ELi256ELi4ES3_EELb0ELb1ELb0ELb0ELb1ELb1ELb1ELb0EEEvNS_16Flash_fwd_paramsE$_ZN5flash30compute_attn_1rowblock_splitkvI23Flash_fwd_kernel_traitsILi32ELi64ELi256ELi4ELb0ELb0EN7cutlass6half_tE19Flash_kernel_traitsILi32ELi64ELi256ELi4ES3_EELb0ELb1ELb0ELb0ELb1ELb1ELb1ELb0ENS_16Flash_fwd_paramsEEEvRKT8_iiiii,(.L_x_10267 - $_ZN5flash24flash_fwd_splitkv_kernelI23Flash_fwd_kernel_traitsILi32ELi64ELi256ELi4ELb0ELb0EN7cutlass6half_tE19Flash_kernel_traitsILi32ELi64ELi256ELi4ES3_EELb0ELb1ELb0ELb0ELb1ELb1ELb1ELb0EEEvNS_16Flash_fwd_paramsE$_ZN5flash30compute_attn_1rowblock_splitkvI23Flash_fwd_kernel_traitsILi32ELi64ELi256ELi4ELb0ELb0EN7cutlass6half_tE19Flash_kernel_traitsILi32ELi64ELi256ELi4ES3_EELb0ELb1ELb0ELb0ELb1ELb1ELb1ELb0ENS_16Flash_fwd_paramsEEEvRKT8_iiiii)
$_ZN5flash24flash_fwd_splitkv_kernelI23Flash_fwd_kernel_traitsILi32ELi64ELi256ELi4ELb0ELb0EN7cutlass6half_tE19Flash_kernel_traitsILi32ELi64ELi256ELi4ES3_EELb0ELb1ELb0ELb0ELb1ELb1ELb1ELb0EEEvNS_16Flash_fwd_paramsE$_ZN5flash30compute_attn_1rowblock_splitkvI23Flash_fwd_kernel_traitsILi32ELi64ELi256ELi4ELb0ELb0EN7cutlass6half_tE19Flash_kernel_traitsILi32ELi64ELi256ELi4ES3_EELb0ELb1ELb0ELb0ELb1ELb1ELb1ELb0ENS_16Flash_fwd_paramsEEEvRKT8_iiiii:
[----:B------:R-:W1:Y:S02]  /*0220*/  LDCU.64 UR4, c[0x0][0x358] ;  /* 0x00006b00ff0477ac */ /* 0x000e640008000a00 */
[----:B-1----:R-:W2:Y:S04]  /*0230*/  LD.E.64 R16, desc[UR4][R2.64+0xe0] ;  /* 0x0000e00402107980 */ /* 0x002ea8000c101b00 */
[----:B------:R-:W3:Y:S04]  /*0240*/  LD.E.64 R4, desc[UR4][R2.64+0xe8] ;  /* 0x0000e80402047980 */ /* 0x000ee8000c101b00 */
[----:B------:R-:W4:Y:S04]  /*0250*/  LD.E.64 R8, desc[UR4][R2.64+0xf0] ;  /* 0x0000f00402087980 */ /* 0x000f28000c101b00 */
[----:B------:R-:W4:Y:S01]  /*0260*/  LD.E.64 R14, desc[UR4][R2.64+0xf8] ;  /* 0x0000f804020e7980 */ /* 0x000f22000c101b00 */
[----:B------:R-:W-:Y:S01]  /*0270*/  USHF.L.U32 UR9, UR13, 0x2, URZ ;  /* 0x000000020d097899 */ /* 0x000fe200080006ff */
[----:B------:R-:W-:Y:S01]  /*0280*/  IMAD.U32 R0, RZ, RZ, UR13 ;  /* 0x0000000dff007e24 */ /* 0x000fe2000f8e00ff */
[----:B--2---:R-:W-:-:S02]  /*0290*/  ISETP.NE.U32.AND P4, PT, R16, RZ, PT ;  /* 0x000000ff1000720c */ /* 0x004fc40003f85070 */
[----:B---3--:R-:W-:Y:S02]  /*02a0*/  ISETP.NE.U32.AND P3, PT, R4, RZ, PT ;  /* 0x000000ff0400720c */ /* 0x008fe40003f65070 */
[----:B------:R-:W-:Y:S02]  /*02b0*/  ISETP.NE.AND.EX P4, PT, R17, RZ, PT, P4 ;  /* 0x000000ff1100720c */ /* 0x000fe40003f85340 */
[----:B------:R-:W-:-:S11]  /*02c0*/  ISETP.NE.AND.EX P3, PT, R5, RZ, PT, P3 ;  /* 0x000000ff0500720c */ /* 0x000fd60003f65330 */
[----:B------:R-:W5:Y:S04]  /*02d0*/  @!P4 LD.E R77, desc[UR4][R2.64+0xb4] ;  /* 0x0000b404024dc980 */ /* 0x000f68000c101900 */
[----:B------:R-:W5:Y:S01]  /*02e0*/  @!P3 LD.E R73, desc[UR4][R2.64+0xb8] ;  /* 0x0000b8040249b980 */ /* 0x000f62000c101900 */
[----:B----4-:R-:W-:-:S04]  /*02f0*/  ISETP.NE.U32.AND P1, PT, R8, RZ, PT ;  /* 0x000000ff0800720c */ /* 0x010fc80003f25070 */
[----:B------:R-:W-:Y:S02]  /*0300*/  ISETP.NE.AND.EX P1, PT, R9, RZ, PT, P1 ;  /* 0x000000ff0900720c */ /* 0x000fe40003f25310 */
[----:B------:R-:W-:-:S04]  /*0310*/  ISETP.NE.U32.AND P2, PT, R16, RZ, PT ;  /* 0x000000ff1000720c */ /* 0x000fc80003f45070 */
[----:B------:R-:W-:Y:S01]  /*0320*/  ISETP.NE.AND.EX P2, PT, R17, RZ, PT, P2 ;  /* 0x000000ff1100720c */ /* 0x000fe20003f45320 */
[----:B------:R-:W-:Y:S01]  /*0330*/  IMAD.WIDE.U32 R16, R0, 0x4, R16 ;  /* 0x0000000400107825 */ /* 0x000fe200078e0010 */
[----:B------:R-:W-:-:S03]  /*0340*/  USHF.R.U32.HI UR8, URZ, 0x1e, UR13 ;  /* 0x0000001eff087899 */ /* 0x000fc6000801160d */
[----:B------:R-:W-:Y:S01]  /*0350*/  IMAD.MOV.U32 R11, RZ, RZ, RZ ;  /* 0x000000ffff0b7224 */ /* 0x000fe200078e00ff */
[----:B------:R-:W5:Y:S01]  /*0360*/  @P4 LD.E R0, desc[UR4][R16.64+0x4] ;  /* 0x0000040410004980 */ /* 0x000f62000c101900 */
[----:B------:R-:W-:Y:S01]  /*0370*/  @P1 IADD3 R12, P0, PT, R8, UR9, RZ ;  /* 0x00000009080c1c10 */ /* 0x000fe2000ff1e0ff */
[----:B------:R-:W-:-:S06]  /*0380*/  IMAD.MOV.U32 R8, RZ, RZ, -0x1 ;  /* 0xffffffffff087424 */ /* 0x000fcc00078e00ff */
[----:B------:R1:W5:Y:S01]  /*0390*/  @P2 LD.E R8, desc[UR4][R16.64] ;  /* 0x0000000410082980 */ /* 0x000362000c101900 */
[----:B------:R-:W-:-:S04]  /*03a0*/  ISETP.NE.U32.AND P2, PT, R4, RZ, PT ;  /* 0x000000ff0400720c */ /* 0x000fc80003f45070 */
[----:B------:R-:W-:Y:S02]  /*03b0*/  ISETP.NE.AND.EX P2, PT, R5, RZ, PT, P2 ;  /* 0x000000ff0500720c */ /* 0x000fe40003f45320 */
[----:B------:R-:W-:Y:S01]  /*03c0*/  @P1 IADD3.X R13, PT, PT, R9, UR8, RZ, P0, !PT ;  /* 0x00000008090d1c10 */ /* 0x000fe200087fe4ff */
[----:B------:R-:W-:Y:S01]  /*03d0*/  BSSY.RECONVERGENT B0, `(.L_x_4864) ;  /* 0x000000c000007945 */ /* 0x000fe20003800200 */
[----:B------:R-:W-:-:S03]  /*03e0*/  ISETP.NE.U32.AND P0, PT, R14, RZ, PT ;  /* 0x000000ff0e00720c */ /* 0x000fc60003f05070 */
[----:B------:R2:W5:Y:S01]  /*03f0*/  @P1 LD.E R11, desc[UR4][R12.64] ;  /* 0x000000040c0b1980 */ /* 0x000562000c101900 */
[----:B------:R-:W-:Y:S02]  /*0400*/  ISETP.NE.AND.EX P0, PT, R15, RZ, PT, P0 ;  /* 0x000000ff0f00720c */ /* 0x000fe40003f05300 */
        /* <DEDUP_REMOVED lines=8> */
.L_x_4865:
[----:B------:R-:W-:Y:S05]  /*0490*/  BSYNC.RECONVERGENT B0 ;  /* 0x0000000000007941 */ /* 0x000fea0003800200 */
.L_x_4864:
[----:B------:R-:W-:Y:S04]  /*04a0*/  BSSY.RECONVERGENT B0, `(.L_x_4866) ;  /* 0x0000007000007945 */ /* 0x000fe80003800200 */
[----:B------:R-:W-:Y:S05]  /*04b0*/  @!P3 BRA `(.L_x_4867) ;  /* 0x000000000014b947 */ /* 0x000fea0003800000 */
[----:B------:R-:W2:Y:S02]  /*04c0*/  LD.E.U8 R4, desc[UR4][R2.64+0x1b2] ;  /* 0x0001b20402047980 */ /* 0x000ea4000c101100 */
[----:B--2---:R-:W-:-:S13]  /*04d0*/  ISETP.NE.AND P1, PT, R4, RZ, PT ;  /* 0x000000ff0400720c */ /* 0x004fda0003f25270 */
[----:B-----5:R-:W2:Y:S02]  /*04e0*/  @P1 LD.E R73, desc[UR4][R16.64+0x4] ;  /* 0x0000040410491980 */ /* 0x020ea4000c101900 */
[----:B--2---:R-:W-:-:S06]  /*04f0*/  @P1 IADD3 R73, PT, PT, R73, -R12, RZ ;  /* 0x8000000c49491210 */ /* 0x004fcc0007ffe0ff */
[----:B------:R2:W5:Y:S02]  /*0500*/  @!P1 LD.E R73, desc[UR4][R16.64] ;  /* 0x0000000410499980 */ /* 0x000564000c101900 */
.L_x_4867:
[----:B------:R-:W-:Y:S05]  /*0510*/  BSYNC.RECONVERGENT B0 ;  /* 0x0000000000007941 */ /* 0x000fea0003800200 */
.L_x_4866:
        /* <DEDUP_REMOVED lines=8> */
.L_x_4869:
[----:B------:R-:W3:Y:S01]  /*05a0*/  LD.E.64 R4, desc[UR4][R2.64+0x108] ;  /* 0x0001080402047980 */ /* 0x000ee2000c101b00 */
[----:B------:R-:W-:Y:S01]  /*05b0*/  BSSY.RECONVERGENT B0, `(.L_x_4871) ;  /* 0x0000006000007945 */ /* 0x000fe20003800200 */
[----:B------:R-:W-:Y:S01]  /*05c0*/  IMAD.MOV.U32 R0, RZ, RZ, RZ ;  /* 0x000000ffff007224 */ /* 0x000fe200078e00ff */
[----:B---3--:R-:W-:-:S04]  /*05d0*/  ISETP.NE.U32.AND P0, PT, R4, RZ, PT ;  /* 0x000000ff0400720c */ /* 0x008fc80003f05070 */
[----:B------:R-:W-:-:S13]  /*05e0*/  ISETP.NE.AND.EX P0, PT, R5, RZ, PT, P0 ;  /* 0x000000ff0500720c */ /* 0x000fda0003f05300 */
[----:B------:R-:W-:Y:S05]  /*05f0*/  @!P0 BRA `(.L_x_4872) ;  /* 0x0000000000048947 */ /* 0x000fea0003800000 */
[----:B------:R3:W5:Y:S02]  /*0600*/  LD.E R0, desc[UR4][R2.64+0xbc] ;  /* 0x0000bc0402007980 */ /* 0x000764000c101900 */
.L_x_4872:
[----:B------:R-:W-:Y:S05]  /*0610*/  BSYNC.RECONVERGENT B0 ;  /* 0x0000000000007941 */ /* 0x000fea0003800200 */
.L_x_4871:
[----:B-----5:R-:W-:Y:S02]  /*0620*/  IADD3 R73, PT, PT, R0, R73, -R11 ;  /* 0x0000004900497210 */ /* 0x020fe40007ffe80b */
.L_x_4870:
[----:B------:R-:W-:Y:S05]  /*0630*/  BSYNC.RECONVERGENT B1 ;  /* 0x0000000000017941 */ /* 0x000fea0003800200 */
.L_x_4868:
[----:B------:R-:W-:Y:S01]  /*0640*/  IMAD.SHL.U32 R169, R179, 0x40, RZ ;  /* 0x00000040b3a97824 */ /* 0x000fe200078e00ff */
[----:B------:R-:W-:Y:S01]  /*0650*/  MOV R4, R178 ;  /* 0x000000b200047202 */ /* 0x000fe20000000f00 */
[----:B------:R-:W-:-:S03]  /*0660*/  IMAD.MOV.U32 R5, RZ, RZ, 0x0 ;  /* 0x00000000ff057424 */ /* 0x000fc600078e00ff */
[----:B------:R-:W-:-:S13]  /*0670*/  ISETP.GT.AND P0, PT, R77, R169, PT ;  /* 0x000000a94d00720c */ /* 0x000fda0003f04270 */
[----:B-123--:R-:W-:Y:S05]  /*0680*/  @!P0 RET.REL.NODEC R4 `(_ZN5flash24flash_fwd_splitkv_kernelI23Flash_fwd_kernel_traitsILi32ELi64ELi256ELi4ELb0ELb0EN7cutlass6half_tE19Flash_kernel_traitsILi32ELi64ELi256ELi4ES3_EELb0ELb1ELb0ELb0ELb1ELb1ELb1ELb0EEEvNS_16Flash_fwd_paramsE) ;  /* 0xfffffff8045c8950 */ /* 0x00efea0003c3ffff */
        /* <DEDUP_REMOVED lines=59> */
[----:B------:R-:W-:Y:S01]  /*0a40*/  IMAD.IADD R77, R77, 0x1, -R169 ;  /* 0x000000014d4d7824 */ /* 0x000fe200078e0aa9 */
[----:B-1----:R-:W2:Y:S02]  /*0a50*/  S2R R2, SR_CTAID.Y ;  /* 0x0000000000027919 */ /* 0x002ea40000002600 */
[----:B--2---:R-:W-:-:S04]  /*0a60*/  IMAD R2, R4, R2, UR13 ;  /* 0x0000000d04027e24 */ /* 0x004fc8000f8e0202 */
[----:B---3--:R-:W-:-:S04]  /*0a70*/  IMAD R2, R2, R6, UR11 ;  /* 0x0000000b02027e24 */ /* 0x008fc8000f8e0206 */
[----:B------:R-:W-:Y:S01]  /*0a80*/  IMAD R5, R5, R2, R169 ;  /* 0x0000000205057224 */ /* 0x000fe200078e02a9 */
[----:B------:R-:W-:-:S03]  /*0a90*/  SHF.R.U32.HI R2, RZ, 0x3, R151 ;  /* 0x00000003ff027819 */ /* 0x000fc60000011697 */
[C---:B----4-:R-:W-:Y:S01]  /*0aa0*/  IMAD R0, R5.reuse, R0, RZ ;  /* 0x0000000005007224 */ /* 0x050fe200078e02ff */
[C---:B------:R-:W-:Y:S01]  /*0ab0*/  IADD3 R3, P0, PT, R5.reuse, R2, RZ ;  /* 0x0000000205037210 */ /* 0x040fe20007f1e0ff */
[C---:B------:R-:W-:Y:S01]  /*0ac0*/  VIADD R6, R2.reuse, 0x10 ;  /* 0x0000001002067836 */ /* 0x040fe20000000000 */
[CC--:B------:R-:W-:Y:S01]  /*0ad0*/  ISETP.GE.AND P3, PT, R2.reuse, R77.reuse, PT ;  /* 0x0000004d0200720c */ /* 0x0c0fe20003f66270 */
[----:B------:R-:W-:Y:S01]  /*0ae0*/  VIADD R4, R2, 0x20 ;  /* 0x0000002002047836 */ /* 0x000fe20000000000 */
[----:B------:R-:W-:Y:S02]  /*0af0*/  LEA.HI.X.SX32 R5, R5, RZ, 0x1, P0 ;  /* 0x000000ff05057211 */ /* 0x000fe400000f0eff */
[----:B-----5:R-:W-:Y:S02]  /*0b00*/  LEA R8, P0, R3, R8, 0x2 ;  /* 0x0000000803087211 */ /* 0x020fe400078010ff */
[----:B------:R-:W-:Y:S02]  /*0b10*/  ISETP.GE.AND P2, PT, R6, R77, PT ;  /* 0x0000004d0600720c */ /* 0x000fe40003f46270 */
[----:B------:R-:W-:-:S02]  /*0b20*/  LOP3.LUT P6, R6, R151, 0x7, RZ, 0xc0, !PT ;  /* 0x0000000797067812 */ /* 0x000fc400078cc0ff */
[----:B------:R-:W-:Y:S01]  /*0b30*/  LEA.HI.X R9, R3, R9, R5, 0x2, P0 ;  /* 0x0000000903097211 */ /* 0x000fe200000f1405 */
[----:B------:R-:W-:Y:S01]  /*0b40*/  VIADD R3, R2, 0x30 ;  /* 0x0000003002037836 */ /* 0x000fe20000000000 */
[----:B------:R-:W-:Y:S02]  /*0b50*/  LEA R151, P0, R151, R0, 0x2 ;  /* 0x0000000097977211 */ /* 0x000fe400078010ff */
[-C--:B------:R-:W-:Y:S02]  /*0b60*/  ISETP.GE.AND P1, PT, R4, R77.reuse, PT ;  /* 0x0000004d0400720c */ /* 0x080fe40003f26270 */
[----:B------:R-:W-:Y:S02]  /*0b70*/  LEA.HI.X.SX32 R0, R0, RZ, 0x1, P0 ;  /* 0x000000ff00007211 */ /* 0x000fe400000f0eff */
[----:B------:R-:W-:Y:S02]  /*0b80*/  LEA R4, P0, R151, R10, 0x2 ;  /* 0x0000000a97047211 */ /* 0x000fe400078010ff */
[----:B------:R-:W-:-:S02]  /*0b90*/  ISETP.GE.OR P6, PT, R2, R77, P6 ;  /* 0x0000004d0200720c */ /* 0x000fc400037c6670 */
[----:B------:R-:W-:Y:S02]  /*0ba0*/  LEA.HI.X R5, R151, R11, R0, 0x2, P0 ;  /* 0x0000000b97057211 */ /* 0x000fe400000f1400 */
[----:B------:R-:W-:Y:S02]  /*0bb0*/  ISETP.GE.AND P0, PT, R3, R77, PT ;  /* 0x0000004d0300720c */ /* 0x000fe40003f06270 */
[C---:B------:R-:W-:Y:S01]  /*0bc0*/  ISETP.NE.OR P5, PT, R6.reuse, RZ, P2 ;  /* 0x000000ff0600720c */ /* 0x040fe200017a5670 */
[----:B------:R-:W-:Y:S01]  /*0bd0*/  @!P3 ST.E.128 desc[UR4][R4.64], RZ ;  /* 0x000000ff0400b985 */ /* 0x000fe2000c101d04 */
[----:B------:R-:W-:-:S03]  /*0be0*/  ISETP.NE.OR P4, PT, R6, RZ, P1 ;  /* 0x000000ff0600720c */ /* 0x000fc60000f85670 */
[----:B------:R-:W-:Y:S02]  /*0bf0*/  @!P2 ST.E.128 desc[UR4][R4.64+0x800], RZ ;  /* 0x000800ff0400a985 */ /* 0x000fe4000c101d04 */
[----:B------:R-:W-:Y:S02]  /*0c00*/  @!P6 IMAD.MOV.U32 R3, RZ, RZ, -0x800000 ;  /* 0xff800000ff03e424 */ /* 0x000fe400078e00ff */
[----:B------:R-:W-:Y:S04]  /*0c10*/  @!P1 ST.E.128 desc[UR4][R4.64+0x1000], RZ ;  /* 0x001000ff04009985 */ /* 0x000fe8000c101d04 */
[----:B------:R-:W-:Y:S01]  /*0c20*/  @!P0 ST.E.128 desc[UR4][R4.64+0x1800], RZ ;  /* 0x001800ff04008985 */ /* 0x000fe2000c101d04 */
[----:B------:R-:W-:Y:S01]  /*0c30*/  ISETP.NE.OR P0, PT, R6, RZ, P0 ;  /* 0x000000ff0600720c */ /* 0x000fe20000705670 */
[----:B------:R-:W-:-:S02]  /*0c40*/  @!P5 IMAD.MOV.U32 R2, RZ, RZ, -0x800000 ;  /* 0xff800000ff02d424 */ /* 0x000fc400078e00ff */
[----:B------:R-:W-:Y:S01]  /*0c50*/  @!P4 IMAD.MOV.U32 R0, RZ, RZ, -0x800000 ;  /* 0xff800000ff00c424 */ /* 0x000fe200078e00ff */
[----:B------:R1:W-:Y:S04]  /*0c60*/  @!P6 ST.E desc[UR4][R8.64], R3 ;  /* 0x000000030800e985 */ /* 0x0003e8000c101904 */
[----:B------:R2:W-:Y:S04]  /*0c70*/  @!P5 ST.E desc[UR4][R8.64+0x40], R2 ;  /* 0x000040020800d985 */ /* 0x0005e8000c101904 */
[----:B------:R3:W-:Y:S01]  /*0c80*/  @!P4 ST.E desc[UR4][R8.64+0x80], R0 ;  /* 0x000080000800c985 */ /* 0x0007e2000c101904 */
[----:B-1----:R-:W-:-:S02]  /*0c90*/  IMAD.MOV.U32 R3, RZ, RZ, 0x0 ;  /* 0x00000000ff037424 */ /* 0x002fc400078e00ff */
[----:B--2---:R-:W-:-:S04]  /*0ca0*/  IMAD.MOV.U32 R2, RZ, RZ, R178 ;  /* 0x000000ffff027224 */ /* 0x004fc800078e00b2 */
[----:B---3--:R-:W-:Y:S05]  /*0cb0*/  @P0 RET.REL.NODEC R2 `(_ZN5flash24flash_fwd_splitkv_kernelI23Flash_fwd_kernel_traitsILi32ELi64ELi256ELi4ELb0ELb0EN7cutlass6half_tE19Flash_kernel_traitsILi32ELi64ELi256ELi4ES3_EELb0ELb1ELb0ELb0ELb1ELb1ELb1ELb0EEEvNS_16Flash_fwd_paramsE) ;  /* 0xfffffff002d00950 */ /* 0x008fea0003c3ffff */
[----:B------:R-:W-:Y:S02]  /*0cc0*/  MOV R0, 0xff800000 ;  /* 0xff80000000007802 */ /* 0x000fe40000000f00 */
[----:B------:R-:W-:-:S03]  /*0cd0*/  MOV R179, 0x0 ;  /* 0x0000000000b37802 */ /* 0x000fc60000000f00 */
[----:B------:R1:W-:Y:S02]  /*0ce0*/  ST.E desc[UR4][R8.64+0xc0], R0 ;  /* 0x0000c00008007985 */ /* 0x0003e4000c101904 */
[----:B-1----:R-:W-:Y:S05]  /*0cf0*/  RET.REL.NODEC R178 `(_ZN5flash24flash_fwd_splitkv_kernelI23Flash_fwd_kernel_traitsILi32ELi64ELi256ELi4ELb0ELb0EN7cutlass6half_tE19Flash_kernel_traitsILi32ELi64ELi256ELi4ES3_EELb0ELb1ELb0ELb0ELb1ELb1ELb1ELb0EEEvNS_16Flash_fwd_paramsE) ;  /* 0xfffffff0b2c07950 */ /* 0x002fea0003c3ffff */
.L_x_4873:
        /* <DEDUP_REMOVED lines=87> */
[-C--:B------:R-:W-:Y:S02]  /*1270*/  IMAD R6, R19, R0.reuse, RZ ;  /* 0x0000000013067224 */ /* 0x080fe400078e02ff */
[----:B------:R-:W-:-:S04]  /*1280*/  IMAD.WIDE.U32 R10, R18, R0, RZ ;  /* 0x00000000120a7225 */ /* 0x000fc800078e00ff */
[----:B------:R-:W-:-:S05]  /*1290*/  IMAD R6, R18, R5, R6 ;  /* 0x0000000512067224 */ /* 0x000fca00078e0206 */
        /* <DEDUP_REMOVED lines=15> */
.L_x_4875:
        /* <DEDUP_REMOVED lines=53> */
[-C--:B------:R-:W-:Y:S01]  /*16e0*/  IMAD R5, R171, R15.reuse, RZ ;  /* 0x0000000fab057224 */ /* 0x080fe200078e02ff */
[----:B------:R-:W-:Y:S01]  /*16f0*/  SHF.R.S32.HI R14, RZ, 0x1f, R15 ;  /* 0x0000001fff0e7819 */ /* 0x000fe2000001140f */
[----:B------:R-:W-:Y:S01]  /*1700*/  @!P2 IMAD R0, R0, R28, R4 ;  /* 0x0000001c0000a224 */ /* 0x000fe200078e0204 */
[----:B------:R-:W-:Y:S01]  /*1710*/  @!P0 IADD3 R9, PT, PT, -R9, RZ, RZ ;  /* 0x000000ff09098210 */ /* 0x000fe20007ffe1ff */
[----:B------:R-:W-:Y:S01]  /*1720*/  IMAD.WIDE.U32 R6, R170, R15, R6 ;  /* 0x0000000faa067225 */ /* 0x000fe200078e0006 */
[----:B------:R-:W-:-:S03]  /*1730*/  @!P3 LOP3.LUT R9, RZ, R20, RZ, 0x33, !PT ;  /* 0x00000014ff09b212 */ /* 0x000fc600078e33ff */
[----:B------:R-:W-:-:S04]  /*1740*/  @!P2 IMAD.WIDE.U32 R22, R28, R11, RZ ;  /* 0x0000000b1c16a225 */ /* 0x000fc800078e00ff */
[----:B------:R-:W-:Y:S01]  /*1750*/  IMAD R5, R14, R170, R5 ;  /* 0x000000aa0e057224 */ /* 0x000fe200078e0205 */
[----:B------:R-:W-:Y:S01]  /*1760*/  @!P2 IADD3 R23, PT, PT, R23, R0, RZ ;  /* 0x000000001717a210 */ /* 0x000fe20007ffe0ff */
[----:B------:R-:W-:Y:S01]  /*1770*/  @P2 IMAD.IADD R11, R11, 0x1, R12 ;  /* 0x000000010b0b2824 */ /* 0x000fe200078e020c */
[----:B------:R-:W-:Y:S01]  /*1780*/  MOV R12, R6 ;  /* 0x00000006000c7202 */ /* 0x000fe20000000f00 */
[----:B----4-:R-:W-:Y:S01]  /*1790*/  @!P2 IMAD R4, R19, R10, RZ ;  /* 0x0000000a1304a224 */ /* 0x010fe200078e02ff */
[----:B------:R-:W-:Y:S01]  /*17a0*/  IADD3 R13, PT, PT, R7, R5, RZ ;  /* 0x00000005070d7210 */ /* 0x000fe20007ffe0ff */
[-C--:B------:R-:W-:Y:S01]  /*17b0*/  IMAD R5, R17, R9.reuse, RZ ;  /* 0x0000000911057224 */ /* 0x080fe200078e02ff */
[----:B------:R-:W-:Y:S02]  /*17c0*/  @!P2 SHF.R.S32.HI R0, RZ, 0x1f, R10 ;  /* 0x0000001fff00a819 */ /* 0x000fe4000001140a */
[----:B------:R-:W-:Y:S01]  /*17d0*/  SHF.R.S32.HI R6, RZ, 0x1f, R9 ;  /* 0x0000001fff067819 */ /* 0x000fe20000011409 */
[----:B------:R-:W-:-:S04]  /*17e0*/  IMAD.WIDE.U32 R12, R16, R9, R12 ;  /* 0x00000009100c7225 */ /* 0x000fc800078e000c */
[----:B------:R-:W-:Y:S02]  /*17f0*/  @!P2 IMAD R0, R18, R0, R4 ;  /* 0x000000001200a224 */ /* 0x000fe400078e0204 */
[----:B------:R-:W-:Y:S02]  /*1800*/  IMAD R6, R16, R6, R5 ;  /* 0x0000000610067224 */ /* 0x000fe400078e0205 */
[----:B------:R-:W-:-:S04]  /*1810*/  @!P2 IMAD.WIDE.U32 R18, R18, R10, R22 ;  /* 0x0000000a1212a225 */ /* 0x000fc800078e0016 */
        /* <DEDUP_REMOVED lines=8> */
.L_x_4876:
[----:B------:R-:W-:Y:S05]  /*18a0*/  BSYNC.RECONVERGENT B0 ;  /* 0x0000000000007941 */ /* 0x000fea0003800200 */
.L_x_4874:
[----:B------:R-:W-:Y:S01]  /*18b0*/  ISETP.NE.AND P0, PT, R8, -0x1, PT ;  /* 0xffffffff0800780c */ /* 0x000fe20003f05270 */
[----:B------:R-:W2:Y:S04]  /*18c0*/  LD.E.64 R22, desc[UR4][R2.64+0x30] ;  /* 0x0000300402167980 */ /* 0x000ea8000c101b00 */
[----:B------:R-:W3:Y:S04]  /*18d0*/  LD.E.64 R24, desc[UR4][R2.64+0x48] ;  /* 0x0000480402187980 */ /* 0x000ee8000c101b00 */
[----:B------:R-:W4:Y:S04]  /*18e0*/  LD.E.64 R12, desc[UR4][R2.64+0x8] ;  /* 0x00000804020c7980 */ /* 0x000f28000c101b00 */
[----:B------:R-:W3:Y:S04]  /*18f0*/  @!P0 LD.E.64 R10, desc[UR4][R2.64+0x18] ;  /* 0x00001804020a8980 */ /* 0x000ee8000c101b00 */
[----:B------:R-:W4:Y:S01]  /*1900*/  LD.E.64 R6, desc[UR4][R2.64] ;  /* 0x0000000402067980 */ /* 0x000f22000c101b00 */
[----:B------:R-:W-:Y:S01]  /*1910*/  IMAD.SHL.U32 R181, R151, 0x8, RZ ;  /* 0x0000000897b57824 */ /* 0x000fe200078e00ff */
[----:B------:R-:W-:Y:S01]  /*1920*/  SHF.R.U32.HI R82, RZ, 0x2, R151 ;  /* 0x00000002ff527819 */ /* 0x000fe20000011697 */
[----:B------:R-:W-:Y:S01]  /*1930*/  IMAD.IADD R169, R77, 0x1, -R169 ;  /* 0x000000014da97824 */ /* 0x000fe200078e0aa9 */
[----:B------:R-:W-:Y:S01]  /*1940*/  USHF.R.S32.HI UR6, URZ, 0x1f, UR11 ;  /* 0x0000001fff067899 */ /* 0x000fe2000801140b */
[----:B------:R-:W-:-:S03]  /*1950*/  IMAD.MOV.U32 R83, RZ, RZ, RZ ;  /* 0x000000ffff537224 */ /* 0x000fc600078e00ff */
[----:B------:R-:W-:Y:S01]  /*1960*/  ISETP.GE.AND P5, PT, R82, R169, PT ;  /* 0x000000a95200720c */ /* 0x000fe20003fa6270 */
[----:B------:R-:W-:-:S04]  /*1970*/  IMAD.WIDE.U32 R34, R179, 0x40, R82 ;  /* 0x00000040b3227825 */ /* 0x000fc800078e0052 */
[----:B------:R-:W-:Y:S01]  /*1980*/  IMAD R173, R171, R82, RZ ;  /* 0x00000052abad7224 */ /* 0x000fe200078e02ff */
[C---:B------:R-:W-:Y:S01]  /*1990*/  LOP3.LUT R180, R181.reuse, 0xc0, RZ, 0xc0, !PT ;  /* 0x000000c0b5b47812 */ /* 0x040fe200078ec0ff */
[----:B------:R-:W-:Y:S01]  /*19a0*/  UMOV UR7, 0x400 ;  /* 0x0000040000077882 */ /* 0x000fe20000000000 */
[----:B------:R-:W-:Y:S02]  /*19b0*/  SHF.L.U32 R51, R30, 0x8, RZ ;  /* 0x000000081e337819 */ /* 0x000fe400000006ff */
[----:B------:R-:W-:Y:S02]  /*19c0*/  LOP3.LUT R180, R180, 0x18, R151, 0xf8, !PT ;  /* 0x00000018b4b47812 */ /* 0x000fe400078ef897 */
[----:B------:R-:W-:Y:S01]  /*19d0*/  LOP3.LUT R175, R181, 0x1f20, RZ, 0xc0, !PT ;  /* 0x00001f20b5af7812 */ /* 0x000fe200078ec0ff */
[----:B--2---:R-:W-:Y:S02]  /*19e0*/  @P0 IMAD R9, R23, R8, RZ ;  /* 0x0000000817090224 */ /* 0x004fe400078e02ff */
[----:B---3--:R-:W-:-:S04]  /*19f0*/  @!P0 IMAD.WIDE.U32 R18, R10, UR13, RZ ;  /* 0x0000000d0a128c25 */ /* 0x008fc8000f8e00ff */
[----:B------:R-:W-:Y:S02]  /*1a00*/  @!P0 IMAD R5, R11, UR13, RZ ;  /* 0x0000000d0b058c24 */ /* 0x000fe4000f8e02ff */
[----:B------:R-:W-:-:S04]  /*1a10*/  @P0 IMAD.WIDE.U32 R10, R22, R8, RZ ;  /* 0x00000008160a0225 */ /* 0x000fc800078e00ff */
[----:B------:R-:W-:Y:S01]  /*1a20*/  @!P0 IMAD.MOV.U32 R8, RZ, RZ, R18 ;  /* 0x000000ffff088224 */ /* 0x000fe200078e0012 */
[----:B------:R-:W-:Y:S02]  /*1a30*/  @P0 MOV R8, R10 ;  /* 0x0000000a00080202 */ /* 0x000fe40000000f00 */
[----:B------:R-:W-:Y:S02]  /*1a40*/  IADD3 R10, PT, PT, R82, 0x20, RZ ;  /* 0x00000020520a7810 */ /* 0x000fe40007ffe0ff */
[----:B------:R-:W-:Y:S01]  /*1a50*/  LOP3.LUT R18, R181, 0x18, RZ, 0xc0, !PT ;  /* 0x00000018b5127812 */ /* 0x000fe200078ec0ff */
[----:B------:R-:W-:Y:S01]  /*1a60*/  @!P0 IMAD.IADD R5, R19, 0x1, R5 ;  /* 0x0000000113058824 */ /* 0x000fe200078e0205 */
[----:B------:R-:W-:Y:S01]  /*1a70*/  ISETP.GE.AND P3, PT, R10, R169, PT ;  /* 0x000000a90a00720c */ /* 0x000fe20003f66270 */
[----:B------:R-:W-:Y:S01]  /*1a80*/  @P0 IMAD.IADD R5, R11, 0x1, R9 ;  /* 0x000000010b050824 */ /* 0x000fe200078e0209 */
[----:B------:R-:W-:Y:S01]  /*1a90*/  IADD3 R32, P1, PT, R18, R8, RZ ;  /* 0x0000000812207210 */ /* 0x000fe20007f3e0ff */
[----:B------:R-:W-:-:S04]  /*1aa0*/  IMAD R8, R25, UR11, RZ ;  /* 0x0000000b19087c24 */ /* 0x000fc8000f8e02ff */
[----:B------:R-:W-:Y:S02]  /*1ab0*/  IMAD.X R33, RZ, RZ, R5, P1 ;  /* 0x000000ffff217224 */ /* 0x000fe400008e0605 */
[C---:B------:R-:W-:Y:S02]  /*1ac0*/  IMAD R8, R24.reuse, UR6, R8 ;  /* 0x0000000618087c24 */ /* 0x040fe4000f8e0208 */
[----:B------:R-:W-:Y:S01]  /*1ad0*/  IMAD.WIDE.U32 R24, R24, UR11, R32 ;  /* 0x0000000b18187c25 */ /* 0x000fe2000f8e0020 */
[-C--:B------:R-:W-:Y:S02]  /*1ae0*/  @!P0 MOV R32, R22.reuse ;  /* 0x0000001600208202 */ /* 0x080fe40000000f00 */
[----:B------:R-:W-:Y:S01]  /*1af0*/  @P0 MOV R32, R22 ;  /* 0x0000001600200202 */ /* 0x000fe20000000f00 */
[--C-:B------:R-:W-:Y:S02]  /*1b00*/  @!P0 IMAD.MOV.U32 R33, RZ, RZ, R23.reuse ;  /* 0x000000ffff218224 */ /* 0x100fe400078e0017 */
[----:B------:R-:W-:Y:S01]  /*1b10*/  @P0 IMAD.MOV.U32 R33, RZ, RZ, R23 ;  /* 0x000000ffff210224 */ /* 0x000fe200078e0017 */
[----:B------:R-:W-:Y:S01]  /*1b20*/  @!P3 IADD3 R5, P0, PT, R34, 0x20, RZ ;  /* 0x000000202205b810 */ /* 0x000fe20007f1e0ff */
[----:B------:R-:W-:Y:S01]  /*1b30*/  IMAD.IADD R9, R25, 0x1, R8 ;  /* 0x0000000119097824 */ /* 0x000fe200078e0208 */
[----:B------:R-:W-:-:S03]  /*1b40*/  IADD3 R22, P1, PT, R18, R4, RZ ;  /* 0x0000000412167210 */ /* 0x000fc60007f3e0ff */
[----:B------:R-:W-:Y:S01]  /*1b50*/  @!P3 IMAD.X R4, RZ, RZ, R35, P0 ;  /* 0x000000ffff04b224 */ /* 0x000fe200000e0623 */
[----:B------:R-:W-:Y:S01]  /*1b60*/  @!P3 MOV R25, R9 ;  /* 0x000000090019b202 */ /* 0x000fe20000000f00 */
[----:B------:R-:W-:Y:S02]  /*1b70*/  IMAD.X R23, RZ, RZ, R0, P1 ;  /* 0x000000ffff177224 */ /* 0x000fe400008e0600 */
[----:B------:R-:W-:Y:S02]  /*1b80*/  @!P5 IMAD.MOV.U32 R8, RZ, RZ, R24 ;  /* 0x000000ffff08d224 */ /* 0x000fe400078e0018 */
[-C--:B------:R-:W-:Y:S02]  /*1b90*/  @!P5 IMAD R0, R35, R32.reuse, RZ ;  /* 0x000000202300d224 */ /* 0x080fe400078e02ff */
[----:B------:R-:W-:Y:S02]  /*1ba0*/  @!P3 IMAD R4, R4, R32, RZ ;  /* 0x000000200404b224 */ /* 0x000fe400078e02ff */
[----:B------:R-:W-:-:S04]  /*1bb0*/  IMAD.WIDE.U32 R22, R82, R170, R22 ;  /* 0x000000aa52167225 */ /* 0x000fc800078e0016 */
[C---:B------:R-:W-:Y:S02]  /*1bc0*/  @!P5 IMAD R0, R34.reuse, R33, R0 ;  /* 0x000000212200d224 */ /* 0x040fe400078e0200 */
[----:B------:R-:W-:Y:S01]  /*1bd0*/  @!P5 IMAD.WIDE.U32 R8, R34, R32, R8 ;  /* 0x000000202208d225 */ /* 0x000fe200078e0008 */
[----:B------:R-:W-:-:S03]  /*1be0*/  IADD3 R173, PT, PT, R23, R173, RZ ;  /* 0x000000ad17ad7210 */ /* 0x000fc60007ffe0ff */
[-C--:B------:R-:W-:Y:S02]  /*1bf0*/  @!P3 IMAD R4, R33, R5.reuse, R4 ;  /* 0x000000052104b224 */ /* 0x080fe400078e0204 */
[----:B------:R-:W-:Y:S01]  /*1c00*/  @!P3 IMAD.WIDE.U32 R24, R32, R5, R24 ;  /* 0x000000052018b225 */ /* 0x000fe200078e0018 */
[----:B----4-:R-:W-:Y:S02]  /*1c10*/  LEA R174, P2, R22, R12, 0x1 ;  /* 0x0000000c16ae7211 */ /* 0x010fe400078408ff */
[-C--:B------:R-:W-:Y:S01]  /*1c20*/  @!P5 LEA R12, P1, R8, R6.reuse, 0x1 ;  /* 0x00000006080cd211 */ /* 0x080fe200078208ff */
[----:B------:R-:W-:Y:S01]  /*1c30*/  @!P5 IMAD.IADD R0, R9, 0x1, R0 ;  /* 0x000000010900d824 */ /* 0x000fe200078e0200 */
[----:B------:R-:W-:Y:S01]  /*1c40*/  @!P3 LEA R6, P0, R24, R6, 0x1 ;  /* 0x000000061806b211 */ /* 0x000fe200078008ff */
[----:B------:R-:W-:Y:S01]  /*1c50*/  @!P3 IMAD.IADD R4, R25, 0x1, R4 ;  /* 0x000000011904b824 */ /* 0x000fe200078e0204 */
[----:B------:R-:W-:Y:S02]  /*1c60*/  LEA.HI.X R173, R22, R13, R173, 0x1, P2 ;  /* 0x0000000d16ad7211 */ /* 0x000fe400010f0cad */
[----:B------:R-:W-:-:S02]  /*1c70*/  @!P5 LEA.HI.X R13, R8, R7, R0, 0x1, P1 ;  /* 0x00000007080dd211 */ /* 0x000fc400008f0c00 */
[----:B------:R-:W-:Y:S02]  /*1c80*/  @!P3 LEA.HI.X R7, R24, R7, R4, 0x1, P0 ;  /* 0x000000071807b211 */ /* 0x000fe400000f0c04 */
[----:B------:R-:W5:Y:S01]  /*1c90*/  LD.E.64 R24, desc[UR4][R2.64+0x10] ;  /* 0x0000100402187980 */ /* 0x000f62000c101b00 */
[----:B------:R-:W1:Y:S01]  /*1ca0*/  S2UR UR6, SR_CgaCtaId ;  /* 0x00000000000679c3 */ /* 0x000e620000008800 */
[----:B------:R-:W-:Y:S01]  /*1cb0*/  VIADD R9, R82, 0x40 ;  /* 0x0000004052097836 */ /* 0x000fe20000000000 */
[----:B------:R-:W-:Y:S02]  /*1cc0*/  IADD3 R0, PT, PT, R73, 0x100, -R51 ;  /* 0x0000010049007810 */ /* 0x000fe40007ffe833 */
[----:B------:R-:W-:Y:S01]  /*1cd0*/  LOP3.LUT R23, R180, R18, RZ, 0x3c, !PT ;  /* 0x00000012b4177212 */ /* 0x000fe200078e3cff */
[----:B------:R-:W-:Y:S01]  /*1ce0*/  IMAD.SHL.U32 R4, R170, 0x20, RZ ;  /* 0x00000020aa047824 */ /* 0x000fe200078e00ff */
[-C--:B------:R-:W-:Y:S02]  /*1cf0*/  ISETP.GE.AND P1, PT, R82, R0.reuse, PT ;  /* 0x000000005200720c */ /* 0x080fe40003f26270 */
[----:B------:R-:W-:-:S02]  /*1d00*/  ISETP.GE.AND P4, PT, R9, R0, PT ;  /* 0x000000000900720c */ /* 0x000fc40003f86270 */
[----:B------:R-:W-:Y:S01]  /*1d10*/  LOP3.LUT R23, R175, R23, RZ, 0xfc, !PT ;  /* 0x00000017af177212 */ /* 0x000fe200078efcff */
[----:B------:R-:W-:Y:S01]  /*1d20*/  VIADD R8, R82, 0x60 ;  /* 0x0000006052087836 */ /* 0x000fe20000000000 */
[----:B------:R-:W-:Y:S02]  /*1d30*/  SHF.L.U64.HI R5, R170, 0x5, R171 ;  /* 0x00000005aa057819 */ /* 0x000fe400000102ab */
[----:B------:R-:W-:Y:S01]  /*1d40*/  LEA R40, P0, R4, R174, 0x1 ;  /* 0x000000ae04287211 */ /* 0x000fe200078008ff */
[----:B-1----:R-:W-:-:S06]  /*1d50*/  ULEA UR6, UR6, UR7, 0x18 ;  /* 0x0000000706067291 */ /* 0x002fcc000f8ec0ff */
[----:B------:R-:W-:Y:S02]  /*1d60*/  MOV R166, UR6 ;  /* 0x0000000600a67c02 */ /* 0x000fe40008000f00 */
[----:B------:R-:W-:-:S03]  /*1d70*/  ISETP.GE.AND P2, PT, R10, R0, PT ;  /* 0x000000000a00720c */ /* 0x000fc60003f46270 */
[----:B------:R-:W-:Y:S01]  /*1d80*/  IMAD R23, R23, 0x2, R166 ;  /* 0x0000000217177824 */ /* 0x000fe200078e02a6 */
[----:B------:R-:W-:Y:S02]  /*1d90*/  LEA.HI.X R41, R4, R173, R5, 0x1, P0 ;  /* 0x000000ad04297211 */ /* 0x000fe400000f0c05 */
[----:B------:R-:W-:Y:S02]  /*1da0*/  ISETP.GE.AND P0, PT, R8, R0, PT ;  /* 0x000000000800720c */ /* 0x000fe40003f06270 */
[----:B------:R-:W-:Y:S01]  /*1db0*/  @!PT LDS RZ, [RZ] ;  /* 0x00000000fffff984 */ /* 0x000fe20000000800 */
[----:B------:R-:W-:Y:S01]  /*1dc0*/  @!PT LDS RZ, [RZ] ;  /* 0x00000000fffff984 */ /* 0x000fe20000000800 */
[----:B------:R-:W-:Y:S01]  /*1dd0*/  @!PT LDS RZ, [RZ] ;  /* 0x00000000fffff984 */ /* 0x000fe20000000800 */
[----:B------:R1:W-:Y:S01]  /*1de0*/  @!P5 LDGSTS.E.BYPASS.LTC128B.128 [R23], desc[UR4][R12.64] ;  /* 0x000000000c17dfae */ /* 0x0003e2000b981a04 */
[----:B------:R-:W-:Y:S01]  /*1df0*/  @!P1 MOV R4, R174 ;  /* 0x000000ae00049202 */ /* 0x000fe20000000f00 */
[----:B------:R-:W-:Y:S02]  /*1e00*/  @!P1 IMAD.MOV.U32 R5, RZ, RZ, R173 ;  /* 0x000000ffff059224 */ /* 0x000fe400078e00ad */
[----:B------:R2:W-:Y:S04]  /*1e10*/  @!P3 LDGSTS.E.BYPASS.LTC128B.128 [R23+0x800], desc[UR4][R6.64] ;  /* 0x008000000617bfae */ /* 0x0005e8000b981a04 */
[----:B------:R3:W-:Y:S04]  /*1e20*/  @!P1 LDGSTS.E.BYPASS.LTC128B.128 [R23+0x1000], desc[UR4][R4.64] ;  /* 0x0100000004179fae */ /* 0x0007e8000b981a04 */
[----:B------:R-:W-:Y:S01]  /*1e30*/  @!P2 LDGSTS.E.BYPASS.LTC128B.128 [R23+0x1800], desc[UR4][R40.64] ;  /* 0x018000002817afae */ /* 0x000fe2000b981a04 */
[----:B-1----:R-:W-:Y:S01]  /*1e40*/  @!P4 LEA R12, P3, R170, R40, 0x6 ;  /* 0x00000028aa0cc211 */ /* 0x002fe200078630ff */
[----:B--2---:R-:W-:-:S03]  /*1e50*/  VIADD R7, R82, 0x80 ;  /* 0x0000008052077836 */ /* 0x004fc60000000000 */
[----:B------:R-:W-:Y:S02]  /*1e60*/  @!P4 LEA.HI.X R13, R170, R41, R171, 0x6, P3 ;  /* 0x00000029aa0dc211 */ /* 0x000fe400018f34ab */
[C---:B---3--:R-:W-:Y:S02]  /*1e70*/  IADD3 R5, PT, PT, R82.reuse, 0xc0, RZ ;  /* 0x000000c052057810 */ /* 0x048fe40007ffe0ff */
[-C--:B------:R-:W-:Y:S01]  /*1e80*/  ISETP.GE.AND P5, PT, R7, R0.reuse, PT ;  /* 0x000000000700720c */ /* 0x080fe20003fa6270 */
[----:B------:R1:W-:Y:S01]  /*1e90*/  @!P4 LDGSTS.E.BYPASS.LTC128B.128 [R23+0x2000], desc[UR4][R12.64] ;  /* 0x020000000c17cfae */ /* 0x0003e2000b981a04 */
[----:B------:R-:W-:Y:S01]  /*1ea0*/  ISETP.GE.AND P3, PT, R5, R0, PT ;  /* 0x000000000500720c */ /* 0x000fe20003f66270 */
[----:B------:R-:W-:Y:S01]  /*1eb0*/  VIADD R6, R82, 0xa0 ;  /* 0x000000a052067836 */ /* 0x000fe20000000000 */
[----:B------:R-:W-:Y:S01]  /*1ec0*/  @!P0 LEA R38, P4, R170, R40, 0x7 ;  /* 0x00000028aa268211 */ /* 0x000fe200078838ff */
[----:B------:R-:W-:-:S03]  /*1ed0*/  VIADD R4, R82, 0xe0 ;  /* 0x000000e052047836 */ /* 0x000fc60000000000 */
[-C--:B------:R-:W-:Y:S02]  /*1ee0*/  @!P0 LEA.HI.X R39, R170, R41.reuse, R171, 0x7, P4 ;  /* 0x00000029aa278211 */ /* 0x080fe400020f3cab */
[-C--:B------:R-:W-:Y:S02]  /*1ef0*/  ISETP.GE.AND P4, PT, R6, R0.reuse, PT ;  /* 0x000000000600720c */ /* 0x080fe40003f86270 */
[----:B------:R-:W-:Y:S01]  /*1f00*/  ISETP.GE.AND P2, PT, R4, R0, PT ;  /* 0x000000000400720c */ /* 0x000fe20003f46270 */
[----:B------:R-:W-:Y:S01]  /*1f10*/  @!P5 IMAD.MOV.U32 R37, RZ, RZ, R41 ;  /* 0x000000ffff25d224 */ /* 0x000fe200078e0029 */
[----:B------:R-:W-:Y:S01]  /*1f20*/  @!P5 MOV R36, R40 ;  /* 0x000000280024d202 */ /* 0x000fe20000000f00 */
[----:B------:R-:W-:Y:S01]  /*1f30*/  @!P3 IMAD.MOV.U32 R34, RZ, RZ, R40 ;  /* 0x000000ffff22b224 */ /* 0x000fe200078e0028 */
[----:B------:R-:W-:Y:S01]  /*1f40*/  @!P3 MOV R35, R41 ;  /* 0x000000290023b202 */ /* 0x000fe20000000f00 */
[----:B------:R2:W-:Y:S02]  /*1f50*/  @!P0 LDGSTS.E.BYPASS.LTC128B.128 [R23+0x2800], desc[UR4][R38.64] ;  /* 0x0280000026178fae */ /* 0x0005e4000b981a04 */
[----:B------:R-:W-:-:S04]  /*1f60*/  @!P5 IMAD.WIDE.U32 R36, R170, 0xc0, R36 ;  /* 0x000000c0aa24d825 */ /* 0x000fc800078e0024 */
[----:B------:R-:W-:-:S04]  /*1f70*/  @!P3 IMAD.WIDE.U32 R34, R170, 0x140, R34 ;  /* 0x00000140aa22b825 */ /* 0x000fc800078e0022 */
[C---:B-1----:R-:W-:Y:S02]  /*1f80*/  @!P5 IMAD R13, R171.reuse, 0xc0, RZ ;  /* 0x000000c0ab0dd824 */ /* 0x042fe400078e02ff */
[----:B------:R-:W-:Y:S02]  /*1f90*/  @!P3 IMAD R12, R171, 0x140, RZ ;  /* 0x00000140ab0cb824 */ /* 0x000fe400078e02ff */
[----:B------:R-:W-:Y:S02]  /*1fa0*/  @!P2 IMAD.MOV.U32 R32, RZ, RZ, R40 ;  /* 0x000000ffff20a224 */ /* 0x000fe400078e0028 */
[----:B------:R-:W-:Y:S01]  /*1fb0*/  @!P2 IMAD.MOV.U32 R33, RZ, RZ, R41 ;  /* 0x000000ffff21a224 */ /* 0x000fe200078e0029 */
[----:B------:R-:W-:Y:S01]  /*1fc0*/  @!P5 IADD3 R37, PT, PT, R37, R13, RZ ;  /* 0x0000000d2525d210 */ /* 0x000fe20007ffe0ff */
[----:B------:R-:W-:Y:S01]  /*1fd0*/  @!P3 IMAD.IADD R13, R35, 0x1, R12 ;  /* 0x00000001230db824 */ /* 0x000fe200078e020c */
[----:B------:R-:W-:Y:S01]  /*1fe0*/  @!P3 MOV R12, R34 ;  /* 0x00000022000cb202 */ /* 0x000fe20000000f00 */
[----:B------:R-:W-:Y:S01]  /*1ff0*/  @!P2 IMAD R11, R171, 0x180, RZ ;  /* 0x00000180ab0ba824 */ /* 0x000fe200078e02ff */
[C---:B--2---:R-:W-:Y:S01]  /*2000*/  @!P4 LEA R38, P0, R170.reuse, R40, 0x8 ;  /* 0x00000028aa26c211 */ /* 0x044fe200078040ff */
[C---:B------:R-:W-:Y:S01]  /*2010*/  @!P2 IMAD.WIDE.U32 R32, R170.reuse, 0x180, R32 ;  /* 0x00000180aa20a825 */ /* 0x040fe200078e0020 */
[----:B------:R-:W-:Y:S02]  /*2020*/  @!P5 LDGSTS.E.BYPASS.LTC128B.128 [R23+0x3000], desc[UR4][R36.64] ;  /* 0x030000002417dfae */ /* 0x000fe4000b981a04 */
[----:B------:R-:W-:Y:S01]  /*2030*/  @!P4 LEA.HI.X R39, R170, R41, R171, 0x8, P0 ;  /* 0x00000029aa27c211 */ /* 0x000fe200000f44ab */
[----:B------:R-:W-:-:S04]  /*2040*/  @!P2 IMAD.IADD R33, R33, 0x1, R11 ;  /* 0x000000012121a824 */ /* 0x000fc800078e020b */
[----:B------:R-:W-:Y:S04]  /*2050*/  @!P4 LDGSTS.E.BYPASS.LTC128B.128 [R23+0x3800], desc[UR4][R38.64] ;  /* 0x038000002617cfae */ /* 0x000fe8000b981a04 */
[----:B------:R1:W-:Y:S04]  /*2060*/  @!P3 LDGSTS.E.BYPASS.LTC128B.128 [R23+0x4000], desc[UR4][R12.64] ;  /* 0x040000000c17bfae */ /* 0x0003e8000b981a04 */
[----:B------:R2:W-:Y:S01]  /*2070*/  @!P2 LDGSTS.E.BYPASS.LTC128B.128 [R23+0x4800], desc[UR4][R32.64] ;  /* 0x048000002017afae */ /* 0x0005e2000b981a04 */
[----:B-----5:R-:W-:-:S03]  /*2080*/  IMAD R14, R14, R28, RZ ;  /* 0x0000001c0e0e7224 */ /* 0x020fc600078e02ff */
[----:B------:R-:W0:Y:S01]  /*2090*/  LDGDEPBAR ;  /* 0x00000000000079af */ /* 0x000e220000000000 */
[----:B-1----:R-:W-:Y:S01]  /*20a0*/  IABS R13, R20 ;  /* 0x00000014000d7213 */ /* 0x002fe20000000000 */
[----:B------:R-:W-:Y:S01]  /*20b0*/  IMAD R176, R29, R82, RZ ;  /* 0x000000521db07224 */ /* 0x000fe200078e02ff */
[----:B------:R-:W-:Y:S01]  /*20c0*/  IABS R12, UR11 ;  /* 0x0000000b000c7c13 */ /* 0x000fe20008000000 */
[----:B------:R1:W5:Y:S01]  /*20d0*/  LD.E R76, desc[UR4][R2.64+0x184] ;  /* 0x00018404024c7980 */ /* 0x000362000c101900 */
[----:B--2---:R-:W2:Y:S01]  /*20e0*/  I2F.RP R32, R13 ;  /* 0x0000000d00207306 */ /* 0x004ea20000209400 */
[----:B------:R-:W-:Y:S02]  /*20f0*/  LOP3.LUT R191, R191, R190, RZ, 0x3c, !PT ;  /* 0x000000bebfbf7212 */ /* 0x000fe400078e3cff */
[----:B------:R1:W5:Y:S01]  /*2100*/  LD.E R78, desc[UR4][R2.64+0x188] ;  /* 0x00018804024e7980 */ /* 0x000362000c101900 */
[----:B------:R-:W-:-:S04]  /*2110*/  IMAD R14, R15, R29, R14 ;  /* 0x0000001d0f0e7224 */ /* 0x000fc800078e020e */
[----:B--2---:R-:W2:Y:S01]  /*2120*/  MUFU.RCP R32, R32 ;  /* 0x0000002000207308 */ /* 0x004ea20000001000 */
[----:B------:R-:W-:Y:S01]  /*2130*/  LOP3.LUT R190, R191, R190, RZ, 0x3c, !PT ;  /* 0x000000bebfbe7212 */ /* 0x000fe200078e3cff */
[----:B------:R-:W-:-:S04]  /*2140*/  DEPBAR.LE SB0, 0x0 ;  /* 0x000080000000791a */ /* 0x000fc80000000000 */
[----:B--2---:R-:W-:-:S04]  /*2150*/  VIADD R32, R32, 0xffffffe ;  /* 0x0ffffffe20207836 */ /* 0x004fc80000000000 */
[----:B------:R-:W2:Y:S02]  /*2160*/  F2I.FTZ.U32.TRUNC.NTZ R33, R32 ;  /* 0x0000002000217305 */ /* 0x000ea4000021f000 */
        /* <DEDUP_REMOVED lines=15> */
[----:B------:R-:W-:-:S06]  /*2260*/  @P3 VIADD R19, R19, 0x1 ;  /* 0x0000000113133836 */ /* 0x000fcc0000000000 */
[----:B------:R-:W-:Y:S02]  /*2270*/  @!P0 IMAD.MOV R19, RZ, RZ, -R19 ;  /* 0x000000ffff138224 */ /* 0x000fe400078e0a13 */
[----:B------:R-:W-:Y:S01]  /*2280*/  @!P2 LOP3.LUT R19, RZ, R20, RZ, 0x33, !PT ;  /* 0x00000014ff13a212 */ /* 0x000fe200078e33ff */
[----:B------:R-:W-:-:S03]  /*2290*/  IMAD.WIDE.U32 R20, R15, R28, RZ ;  /* 0x0000001c0f147225 */ /* 0x000fc600078e00ff */
[----:B------:R-:W-:Y:S01]  /*22a0*/  SHF.R.S32.HI R12, RZ, 0x1f, R19 ;  /* 0x0000001fff0c7819 */ /* 0x000fe20000011413 */
[----:B------:R-:W-:Y:S01]  /*22b0*/  IMAD R11, R27, R19, RZ ;  /* 0x000000131b0b7224 */ /* 0x000fe200078e02ff */
[----:B------:R-:W-:Y:S01]  /*22c0*/  IADD3 R17, P2, P0, R20, R17, R18 ;  /* 0x0000001114117210 */ /* 0x000fe2000785e012 */
[----:B------:R-:W-:Y:S01]  /*22d0*/  IMAD.WIDE.U32 R18, R26, R19, RZ ;  /* 0x000000131a127225 */ /* 0x000fe200078e00ff */
[----:B------:R-:W-:-:S03]  /*22e0*/  IADD3 R14, PT, PT, R21, R14, RZ ;  /* 0x0000000e150e7210 */ /* 0x000fc60007ffe0ff */
[----:B------:R-:W-:Y:S01]  /*22f0*/  IMAD R11, R12, R26, R11 ;  /* 0x0000001a0c0b7224 */ /* 0x000fe200078e020b */
[----:B------:R-:W-:Y:S02]  /*2300*/  IADD3.X R14, PT, PT, R14, R16, RZ, P2, P0 ;  /* 0x000000100e0e7210 */ /* 0x000fe400017e04ff */
[----:B------:R-:W-:Y:S01]  /*2310*/  IADD3 R12, P0, PT, R17, R18, RZ ;  /* 0x00000012110c7210 */ /* 0x000fe20007f1e0ff */
[----:B------:R-:W-:-:S04]  /*2320*/  IMAD.IADD R11, R19, 0x1, R11 ;  /* 0x00000001130b7824 */ /* 0x000fc800078e020b */
[----:B------:R-:W-:Y:S02]  /*2330*/  IMAD.X R13, R14, 0x1, R11, P0 ;  /* 0x000000010e0d7824 */ /* 0x000fe400000e060b */
[----:B-1----:R-:W-:-:S07]  /*2340*/  IMAD.WIDE.U32 R12, R82, R28, R12 ;  /* 0x0000001c520c7225 */ /* 0x002fce00078e000c */
[----:B------:R-:W-:Y:S05]  /*2350*/  WARPSYNC.ALL ;  /* 0x0000000000007948 */ /* 0x000fea0003800000 */
[----:B------:R-:W-:Y:S02]  /*2360*/  IADD3 R176, PT, PT, R13, R176, RZ ;  /* 0x000000b00db07210 */ /* 0x000fe40007ffe0ff */
[C---:B------:R-:W-:Y:S02]  /*2370*/  LEA R177, P0, R12.reuse, R24, 0x1 ;  /* 0x000000180cb17211 */ /* 0x040fe400078008ff */
[----:B------:R-:W-:Y:S02]  /*2380*/  LOP3.LUT R191, R191, R190, RZ, 0x3c, !PT ;  /* 0x000000bebfbf7212 */ /* 0x000fe400078e3cff */
[----:B------:R-:W-:Y:S01]  /*2390*/  LEA.HI.X R176, R12, R25, R176, 0x1, P0 ;  /* 0x000000190cb07211 */ /* 0x000fe200000f0cb0 */
[----:B------:R-:W-:Y:S01]  /*23a0*/  BAR.SYNC.DEFER_BLOCKING 0x0 ;  /* 0x0000000000007b1d */ /* 0x000fe20000010000 */
[----:B------:R-:W-:-:S02]  /*23b0*/  ISETP.GE.AND P5, PT, R10, R0, PT ;  /* 0x000000000a00720c */ /* 0x000fc40003fa6270 */
[-C--:B------:R-:W-:Y:S02]  /*23c0*/  ISETP.GE.AND P2, PT, R5, R0.reuse, PT ;  /* 0x000000000500720c */ /* 0x080fe40003f46270 */
[C---:B------:R-:W-:Y:S02]  /*23d0*/  SHF.L.U32 R5, R28.reuse, 0x5, RZ ;  /* 0x000000051c057819 */ /* 0x040fe400000006ff */
[-C--:B------:R-:W-:Y:S02]  /*23e0*/  ISETP.GE.AND P0, PT, R9, R0.reuse, PT ;  /* 0x000000000900720c */ /* 0x080fe40003f06270 */
[----:B------:R-:W-:Y:S02]  /*23f0*/  ISETP.GE.AND P4, PT, R7, R0, PT ;  /* 0x000000000700720c */ /* 0x000fe40003f86270 */
[----:B------:R-:W-:Y:S02]  /*2400*/  SHF.L.U64.HI R7, R28, 0x5, R29 ;  /* 0x000000051c077819 */ /* 0x000fe4000001021d */
[----:B------:R-:W-:-:S02]  /*2410*/  LEA R10, P3, R5, R177, 0x1 ;  /* 0x000000b1050a7211 */ /* 0x000fc400078608ff */
[----:B------:R-:W-:Y:S02]  /*2420*/  @!P1 MOV R12, R177 ;  /* 0x000000b1000c9202 */ /* 0x000fe40000000f00 */
[-C--:B------:R-:W-:Y:S02]  /*2430*/  @!P1 MOV R13, R176.reuse ;  /* 0x000000b0000d9202 */ /* 0x080fe40000000f00 */
[----:B------:R-:W-:-:S03]  /*2440*/  LEA.HI.X R11, R5, R176, R7, 0x1, P3 ;  /* 0x000000b0050b7211 */ /* 0x000fc600018f0c07 */
[----:B------:R-:W-:Y:S01]  /*2450*/  @!P4 MOV R14, R10 ;  /* 0x0000000a000ec202 */ /* 0x000fe20000000f00 */
[C---:B------:R-:W-:Y:S01]  /*2460*/  @!P4 IMAD R5, R29.reuse, 0xc0, RZ ;  /* 0x000000c01d05c824 */ /* 0x040fe200078e02ff */
[----:B------:R-:W-:Y:S01]  /*2470*/  @!PT LDS RZ, [RZ] ;  /* 0x00000000fffff984 */ /* 0x000fe20000000800 */
[----:B------:R-:W-:Y:S01]  /*2480*/  @!PT LDS RZ, [RZ] ;  /* 0x00000000fffff984 */ /* 0x000fe20000000800 */
[----:B------:R-:W-:Y:S01]  /*2490*/  @!PT LDS RZ, [RZ] ;  /* 0x00000000fffff984 */ /* 0x000fe20000000800 */
[----:B------:R1:W-:Y:S01]  /*24a0*/  @!P1 LDGSTS.E.BYPASS.LTC128B.128 [R23+0x5000], desc[UR4][R12.64] ;  /* 0x050000000c179fae */ /* 0x0003e2000b981a04 */
[-C--:B------:R-:W-:Y:S02]  /*24b0*/  @!P4 MOV R15, R11.reuse ;  /* 0x0000000b000fc202 */ /* 0x080fe40000000f00 */
[----:B------:R-:W-:Y:S01]  /*24c0*/  @!P2 MOV R9, R11 ;  /* 0x0000000b0009a202 */ /* 0x000fe20000000f00 */
[----:B------:R-:W-:Y:S01]  /*24d0*/  @P1 STS.128 [R23+0x5000], RZ ;  /* 0x005000ff17001388 */ /* 0x000fe20000000c00 */
[-C--:B------:R-:W-:Y:S01]  /*24e0*/  ISETP.GE.AND P1, PT, R4, R0.reuse, PT ;  /* 0x000000000400720c */ /* 0x080fe20003f26270 */
[----:B------:R-:W-:Y:S02]  /*24f0*/  @!P4 IMAD.WIDE.U32 R14, R28, 0xc0, R14 ;  /* 0x000000c01c0ec825 */ /* 0x000fe400078e000e */
[----:B------:R-:W-:Y:S02]  /*2500*/  @P5 STS.128 [R23+0x5800], RZ ;  /* 0x005800ff17005388 */ /* 0x000fe40000000c00 */
[----:B------:R-:W-:Y:S01]  /*2510*/  @!P2 IMAD R4, R29, 0x140, RZ ;  /* 0x000001401d04a824 */ /* 0x000fe200078e02ff */
[----:B------:R-:W-:Y:S01]  /*2520*/  @!P4 IADD3 R15, PT, PT, R15, R5, RZ ;  /* 0x000000050f0fc210 */ /* 0x000fe20007ffe0ff */
[----:B------:R-:W-:Y:S01]  /*2530*/  @!PT LDS RZ, [RZ] ;  /* 0x00000000fffff984 */ /* 0x000fe20000000800 */
[----:B------:R-:W-:Y:S01]  /*2540*/  @!PT LDS RZ, [RZ] ;  /* 0x00000000fffff984 */ /* 0x000fe20000000800 */
[----:B------:R-:W-:Y:S01]  /*2550*/  @!PT LDS RZ, [RZ] ;  /* 0x00000000fffff984 */ /* 0x000fe20000000800 */
[----:B------:R-:W-:Y:S01]  /*2560*/  @!P5 LDGSTS.E.BYPASS.LTC128B.128 [R23+0x5800], desc[UR4][R10.64] ;  /* 0x058000000a17dfae */ /* 0x000fe2000b981a04 */
[----:B------:R-:W-:-:S02]  /*2570*/  ISETP.GE.AND P5, PT, R8, R0, PT ;  /* 0x000000000800720c */ /* 0x000fc40003fa6270 */
[----:B------:R-:W-:Y:S01]  /*2580*/  @!P2 MOV R8, R10 ;  /* 0x0000000a0008a202 */ /* 0x000fe20000000f00 */
[----:B------:R-:W-:Y:S02]  /*2590*/  @P0 STS.128 [R23+0x6000], RZ ;  /* 0x006000ff17000388 */ /* 0x000fe40000000c00 */
[----:B------:R-:W-:Y:S02]  /*25a0*/  @!P1 MOV R7, R11 ;  /* 0x0000000b00079202 */ /* 0x000fe40000000f00 */
[----:B------:R-:W-:-:S05]  /*25b0*/  @!P2 IMAD.WIDE.U32 R8, R28, 0x140, R8 ;  /* 0x000001401c08a825 */ /* 0x000fca00078e0008 */
[----:B------:R-:W-:Y:S02]  /*25c0*/  @!P2 IADD3 R5, PT, PT, R9, R4, RZ ;  /* 0x000000040905a210 */ /* 0x000fe40007ffe0ff */
[C---:B-1----:R-:W-:Y:S02]  /*25d0*/  @!P0 LEA R12, P3, R28.reuse, R10, 0x6 ;  /* 0x0000000a1c0c8211 */ /* 0x042fe400078630ff */
[----:B------:R-:W-:Y:S02]  /*25e0*/  @!P2 MOV R4, R8 ;  /* 0x000000080004a202 */ /* 0x000fe40000000f00 */
[----:B------:R-:W-:Y:S02]  /*25f0*/  @!P0 LEA.HI.X R13, R28, R11, R29, 0x6, P3 ;  /* 0x0000000b1c0d8211 */ /* 0x000fe400018f341d */
[----:B------:R-:W-:Y:S01]  /*2600*/  ISETP.GE.AND P3, PT, R6, R0, PT ;  /* 0x000000000600720c */ /* 0x000fe20003f66270 */
[----:B------:R-:W-:Y:S01]  /*2610*/  @!P1 IMAD R0, R29, 0x180, RZ ;  /* 0x000001801d009824 */ /* 0x000fe200078e02ff */
[----:B------:R-:W-:Y:S01]  /*2620*/  @!P1 MOV R6, R10 ;  /* 0x0000000a00069202 */ /* 0x000fe20000000f00 */
[----:B------:R-:W-:Y:S01]  /*2630*/  @!PT LDS RZ, [RZ] ;  /* 0x00000000fffff984 */ /* 0x000fe20000000800 */
[----:B------:R-:W-:Y:S01]  /*2640*/  @!PT LDS RZ, [RZ] ;  /* 0x00000000fffff984 */ /* 0x000fe20000000800 */
[----:B------:R-:W-:Y:S01]  /*2650*/  @!PT LDS RZ, [RZ] ;  /* 0x00000000fffff984 */ /* 0x000fe20000000800 */
[----:B------:R1:W-:Y:S04]  /*2660*/  @!P0 LDGSTS.E.BYPASS.LTC128B.128 [R23+0x6000], desc[UR4][R12.64] ;  /* 0x060000000c178fae */ /* 0x0003e8000b981a04 */
[----:B------:R-:W-:Y:S01]  /*2670*/  @!P1 IMAD.WIDE.U32 R6, R28, 0x180, R6 ;  /* 0x000001801c069825 */ /* 0x000fe200078e0006 */
[----:B------:R-:W-:Y:S04]  /*2680*/  @P5 STS.128 [R23+0x6800], RZ ;  /* 0x006800ff17005388 */ /* 0x000fe80000000c00 */
[----:B------:R-:W-:-:S02]  /*2690*/  @!P1 IADD3 R7, PT, PT, R7, R0, RZ ;  /* 0x0000000007079210 */ /* 0x000fc40007ffe0ff */
[----:B-1----:R-:W-:-:S04]  /*26a0*/  @!P5 LEA R12, P0, R28, R10, 0x7 ;  /* 0x0000000a1c0cd211 */ /* 0x002fc800078038ff */
[C---:B------:R-:W-:Y:S02]  /*26b0*/  @!P5 LEA.HI.X R13, R28.reuse, R11, R29, 0x7, P0 ;  /* 0x0000000b1c0dd211 */ /* 0x040fe400000f3c1d */
[----:B------:R-:W-:-:S03]  /*26c0*/  @!P3 LEA R10, P0, R28, R10, 0x8 ;  /* 0x0000000a1c0ab211 */ /* 0x000fc600078040ff */
[----:B------:R-:W-:Y:S01]  /*26d0*/  @!PT LDS RZ, [RZ] ;  /* 0x00000000fffff984 */ /* 0x000fe20000000800 */
[----:B------:R-:W-:Y:S01]  /*26e0*/  @!PT LDS RZ, [RZ] ;  /* 0x00000000fffff984 */ /* 0x000fe20000000800 */
[----:B------:R-:W-:Y:S01]  /*26f0*/  @!PT LDS RZ, [RZ] ;  /* 0x00000000fffff984 */ /* 0x000fe20000000800 */
[----:B------:R-:W-:Y:S01]  /*2700*/  @!P5 LDGSTS.E.BYPASS.LTC128B.128 [R23+0x6800], desc[UR4][R12.64] ;  /* 0x068000000c17dfae */ /* 0x000fe2000b981a04 */
[----:B------:R-:W-:-:S03]  /*2710*/  @!P3 LEA.HI.X R11, R28, R11, R29, 0x8, P0 ;  /* 0x0000000b1c0bb211 */ /* 0x000fc600000f441d */
        /* <DEDUP_REMOVED lines=20> */
[----:B------:R-:W3:Y:S01]  /*2860*/  LD.E R31, desc[UR4][R2.64+0x18c] ;  /* 0x00018c04021f7980 */ /* 0x000ee2000c101900 */
[----:B------:R-:W-:Y:S01]  /*2870*/  SHF.R.U32.HI R48, RZ, 0x1, R151 ;  /* 0x00000001ff307819 */ /* 0x000fe20000011697 */
[----:B------:R-:W-:Y:S01]  /*2880*/  BSSY.RECONVERGENT B1, `(.L_x_4877) ;  /* 0x00001f6000017945 */ /* 0x000fe20003800200 */
[C---:B------:R-:W-:Y:S01]  /*2890*/  SHF.L.U32 R165, R151.reuse, 0x4, RZ ;  /* 0x0000000497a57819 */ /* 0x040fe200000006ff */
[----:B------:R-:W0:Y:S01]  /*28a0*/  LDGDEPBAR ;  /* 0x00000000000079af */ /* 0x000e220000000000 */
[----:B------:R-:W-:-:S02]  /*28b0*/  SHF.L.U32 R22, R151, 0x5, RZ ;  /* 0x0000000597167819 */ /* 0x000fc400000006ff */
[----:B------:R-:W-:Y:S02]  /*28c0*/  SHF.L.U32 R150, R151, 0x2, RZ ;  /* 0x0000000297967819 */ /* 0x000fe400000006ff */
[----:B------:R-:W-:Y:S02]  /*28d0*/  LOP3.LUT R21, R48, 0x8, RZ, 0xc0, !PT ;  /* 0x0000000830157812 */ /* 0x000fe400078ec0ff */
[----:B------:R-:W-:Y:S02]  /*28e0*/  LOP3.LUT R164, R165, 0x3e00, RZ, 0xc0, !PT ;  /* 0x00003e00a5a47812 */ /* 0x000fe400078ec0ff */
[----:B------:R-:W-:Y:S02]  /*28f0*/  LOP3.LUT R21, R21, 0xc0, R22, 0xf8, !PT ;  /* 0x000000c015157812 */ /* 0x000fe400078ef816 */
[----:B-1----:R-:W-:Y:S02]  /*2900*/  LOP3.LUT R4, R165, 0x100, RZ, 0xc0, !PT ;  /* 0x00000100a5047812 */ /* 0x002fe400078ec0ff */
[----:B------:R-:W-:-:S02]  /*2910*/  LOP3.LUT R5, R150, 0x18, RZ, 0xc0, !PT ;  /* 0x0000001896057812 */ /* 0x000fc400078ec0ff */
        /* <DEDUP_REMOVED lines=8> */
[-C--:B------:R-:W-:Y:S02]  /*29a0*/  LEA R164, R164, R166.reuse, 0x1 ;  /* 0x000000a6a4a47211 */ /* 0x080fe400078e08ff */
[----:B------:R-:W-:Y:S02]  /*29b0*/  LEA R45, R0, R166, 0x1 ;  /* 0x000000a6002d7211 */ /* 0x000fe400078e08ff */
[----:B------:R-:W-:Y:S01]  /*29c0*/  LOP3.LUT P0, R46, R151, 0x4, RZ, 0xc0, !PT ;  /* 0x00000004972e7812 */ /* 0x000fe2000780c0ff */
[----:B------:R-:W-:Y:S01]  /*29d0*/  LDSM.16.M88.4 R32, [R164] ;  /* 0x00000000a420783b */ /* 0x000fe20000000200 */
[----:B------:R-:W-:-:S02]  /*29e0*/  MOV R44, 0x20 ;  /* 0x00000020002c7802 */ /* 0x000fc40000000f00 */
[----:B-----5:R-:W-:Y:S01]  /*29f0*/  IADD3 R76, PT, PT, R73, -R77, -R76 ;  /* 0x8000004d494c7210 */ /* 0x020fe20007ffe84c */
[----:B------:R-:W1:Y:S01]  /*2a00*/  LDSM.16.M88.4 R8, [R45+0x1000] ;  /* 0x001000002d08783b */ /* 0x000e620000000200 */
[----:B------:R-:W-:Y:S02]  /*2a10*/  SEL R81, R44, 0xffffffe0, !P0 ;  /* 0xffffffe02c517807 */ /* 0x000fe40004000000 */
[----:B------:R-:W-:Y:S01]  /*2a20*/  IADD3 R78, PT, PT, R78, R73, -R77 ;  /* 0x000000494e4e7210 */ /* 0x000fe20007ffe84d */
[----:B--2---:R-:W-:Y:S01]  /*2a30*/  LDSM.16.M88.4 R4, [R45+0x1400] ;  /* 0x001400002d04783b */ /* 0x004fe20000000200 */
[----:B------:R-:W-:Y:S02]  /*2a40*/  IADD3 R16, PT, PT, R164, R81, RZ ;  /* 0x00000051a4107210 */ /* 0x000fe40007ffe0ff */
[----:B------:R-:W-:Y:S01]  /*2a50*/  IADD3 R81, PT, PT, R81, R45, RZ ;  /* 0x0000002d51517210 */ /* 0x000fe20007ffe0ff */
[----:B------:R-:W-:Y:S04]  /*2a60*/  LDSM.16.M88.4 R36, [R45+0x1800] ;  /* 0x001800002d24783b */ /* 0x000fe80000000200 */
[----:B------:R-:W-:Y:S04]  /*2a70*/  LDSM.16.M88.4 R16, [R16] ;  /* 0x000000001010783b */ /* 0x000fe80000000200 */
[----:B------:R-:W2:Y:S04]  /*2a80*/  LDSM.16.M88.4 R12, [R81+0x1000] ;  /* 0x00100000510c783b */ /* 0x000ea80000000200 */
[----:B------:R-:W4:Y:S04]  /*2a90*/  LDSM.16.M88.4 R24, [R81+0x1400] ;  /* 0x001400005118783b */ /* 0x000f280000000200 */
[----:B------:R-:W4:Y:S01]  /*2aa0*/  LDSM.16.M88.4 R84, [R81+0x1800] ;  /* 0x001800005154783b */ /* 0x000f220000000200 */
[C---:B-1----:R-:W-:Y:S08]  /*2ab0*/  HMMA.16816.F32 R40, R32.reuse, R8, RZ ;  /* 0x000000082028723c */ /* 0x042ff000000018ff */
[----:B------:R-:W-:-:S12]  /*2ac0*/  HMMA.16816.F32 R8, R32, R10, RZ ;  /* 0x0000000a2008723c */ /* 0x000fd800000018ff */
[C---:B--2---:R-:W-:Y:S08]  /*2ad0*/  HMMA.16816.F32 R40, R16.reuse, R12, R40 ;  /* 0x0000000c1028723c */ /* 0x044ff00000001828 */
        /* <DEDUP_REMOVED lines=302> */
[----:B---3--:R-:W3:Y:S01]  /*3dc0*/  LDSM.16.M88.4 R36, [R81+0x4c00] ;  /* 0x004c00005124783b */ /* 0x008ee20000000200 */
[----:B------:R-:W-:-:S06]  /*3dd0*/  DEPBAR.LE SB0, 0x0 ;  /* 0x000080000000791a */ /* 0x000fcc0000000000 */
[----:B------:R1:W3:Y:S01]  /*3de0*/  MUFU.TANH R182, R9 ;  /* 0x0000000900b67308 */ /* 0x0002e20000002400 */
[----:B----4-:R-:W-:Y:S01]  /*3df0*/  HMMA.16816.F32 R4, R32, R24, RZ ;  /* 0x000000182004723c */ /* 0x010fe200000018ff */
[----:B--2---:R-:W-:-:S06]  /*3e00*/  FMUL.FTZ R13, R14, R31 ;  /* 0x0000001f0e0d7220 */ /* 0x004fcc0000410000 */
[----:B------:R2:W4:Y:S01]  /*3e10*/  MUFU.TANH R160, R12 ;  /* 0x0000000c00a07308 */ /* 0x0005220000002400 */
[----:B------:R-:W-:Y:S01]  /*3e20*/  HMMA.16816.F32 R24, R32, R26, RZ ;  /* 0x0000001a2018723c */ /* 0x000fe200000018ff */
[-C--:B-1----:R-:W-:Y:S01]  /*3e30*/  FMUL.FTZ R8, R10, R31.reuse ;  /* 0x0000001f0a087220 */ /* 0x082fe20000410000 */
[-C--:B------:R-:W-:Y:S01]  /*3e40*/  FMUL.FTZ R33, R40, R31.reuse ;  /* 0x0000001f28217220 */ /* 0x080fe20000410000 */
[-C--:B------:R-:W-:Y:S01]  /*3e50*/  FMUL.FTZ R35, R41, R31.reuse ;  /* 0x0000001f29237220 */ /* 0x080fe20000410000 */
[----:B------:R-:W-:-:S03]  /*3e60*/  FMUL.FTZ R10, R43, R31 ;  /* 0x0000001f2b0a7220 */ /* 0x000fc60000410000 */
[----:B------:R-:W1:Y:S01]  /*3e70*/  MUFU.TANH R20, R20 ;  /* 0x0000001400147308 */ /* 0x000e620000002400 */
[-C--:B------:R-:W-:Y:S01]  /*3e80*/  FMUL.FTZ R9, R11, R31.reuse ;  /* 0x0000001f0b097220 */ /* 0x080fe20000410000 */
[----:B------:R-:W-:-:S06]  /*3e90*/  FMUL.FTZ R11, R42, R31 ;  /* 0x0000001f2a0b7220 */ /* 0x000fcc0000410000 */
[----:B------:R-:W1:Y:S01]  /*3ea0*/  MUFU.TANH R0, R0 ;  /* 0x0000000000007308 */ /* 0x000e620000002400 */
[----:B--2---:R-:W-:-:S07]  /*3eb0*/  FMUL.FTZ R12, R15, R31 ;  /* 0x0000001f0f0c7220 */ /* 0x004fce0000410000 */
[----:B------:R-:W2:Y:S01]  /*3ec0*/  MUFU.TANH R13, R13 ;  /* 0x0000000d000d7308 */ /* 0x000ea20000002400 */
[C---:B---3--:R-:W-:Y:S07]  /*3ed0*/  HMMA.16816.F32 R4, R16.reuse, R36, R4 ;  /* 0x000000241004723c */ /* 0x048fee0000001804 */
[----:B------:R-:W3:Y:S01]  /*3ee0*/  MUFU.TANH R12, R12 ;  /* 0x0000000c000c7308 */ /* 0x000ee20000002400 */
        /* <DEDUP_REMOVED lines=10> */
[-C--:B----4-:R-:W-:Y:S01]  /*3f90*/  FMUL.FTZ R5, R6, R31.reuse ;  /* 0x0000001f06057220 */ /* 0x090fe20000410000 */
[-C--:B------:R-:W-:Y:S01]  /*3fa0*/  FMUL.FTZ R6, R7, R31.reuse ;  /* 0x0000001f07067220 */ /* 0x080fe20000410000 */
[----:B------:R-:W-:Y:S01]  /*3fb0*/  FMUL.FTZ R7, R26, R31 ;  /* 0x0000001f1a077220 */ /* 0x000fe20000410000 */
[----:B------:R-:W-:-:S04]  /*3fc0*/  IADD3 R31, PT, PT, R30, -0x1, RZ ;  /* 0xffffffff1e1f7810 */ /* 0x000fc80007ffe0ff */
[----:B------:R-:W-:Y:S01]  /*3fd0*/  ISETP.GT.AND P0, PT, R31, R172, PT ;  /* 0x000000ac1f00720c */ /* 0x000fe20003f04270 */
[----:B------:R-:W4:Y:S01]  /*3fe0*/  MUFU.TANH R33, R33 ;  /* 0x0000002100217308 */ /* 0x000f220000002400 */
[----:B--2---:R-:W-:-:S04]  /*3ff0*/  LOP3.LUT R4, R48, 0x1f0, RZ, 0xc0, !PT ;  /* 0x000001f030047812 */ /* 0x004fc800078ec0ff */
[----:B------:R-:W-:-:S03]  /*4000*/  LOP3.LUT R4, R4, 0x7, R82, 0xf8, !PT ;  /* 0x0000000704047812 */ /* 0x000fc600078ef852 */
[----:B------:R-:W2:Y:S01]  /*4010*/  MUFU.TANH R35, R35 ;  /* 0x0000002300237308 */ /* 0x000ea20000002400 */
        /* <DEDUP_REMOVED lines=31> */
.L_x_4880:
[----:B------:R-:W2:Y:S01]  /*4210*/  LD.E R17, desc[UR4][R2.64+0x170] ;  /* 0x0001700402117980 */ /* 0x000ea2000c101900 */
[C---:B------:R-:W-:Y:S01]  /*4220*/  IADD3 R16, PT, PT, R51.reuse, -0x100, RZ ;  /* 0xffffff0033107810 */ /* 0x040fe20007ffe0ff */
[----:B------:R-:W-:-:S03]  /*4230*/  VIADD R51, R51, 0xfffffe00 ;  /* 0xfffffe0033337836 */ /* 0x000fc60000000000 */
        /* <DEDUP_REMOVED lines=59> */
.L_x_4881:
[----:B------:R-:W-:Y:S05]  /*45f0*/  BSYNC.RECONVERGENT B0 ;  /* 0x0000000000007941 */ /* 0x000fea0003800200 */
.L_x_4879:
[C---:B------:R-:W-:Y:S01]  /*4600*/  IMAD.SHL.U32 R16, R170.reuse, 0x40, RZ ;  /* 0x00000040aa107824 */ /* 0x040fe200078e00ff */
[----:B------:R-:W-:Y:S01]  /*4610*/  SHF.L.U64.HI R15, R170, 0x6, R171 ;  /* 0x00000006aa0f7819 */ /* 0x000fe200000102ab */
[----:B-1----:R-:W-:Y:S02]  /*4620*/  IMAD.MOV.U32 R24, RZ, RZ, R174 ;  /* 0x000000ffff187224 */ /* 0x002fe400078e00ae */
        /* <DEDUP_REMOVED lines=27> */
.L_x_4878:
[----:B------:R-:W-:Y:S05]  /*47e0*/  BSYNC.RECONVERGENT B1 ;  /* 0x0000000000017941 */ /* 0x000fea0003800200 */
.L_x_4877:
[----:B------:R-:W2:Y:S01]  /*47f0*/  LD.E R73, desc[UR4][R2.64+0xdc] ;  /* 0x0000dc0402497980 */ /* 0x000ea2000c101900 */
[----:B------:R-:W-:-:S05]  /*4800*/  IMAD.SHL.U32 R51, R151, 0x2, RZ ;  /* 0x0000000297337824 */ /* 0x000fca00078e00ff */
[----:B------:R-:W-:-:S05]  /*4810*/  LOP3.LUT R51, R51, 0x6, RZ, 0xc0, !PT ;  /* 0x0000000633337812 */ /* 0x000fca00078ec0ff */
[----:B------:R-:W-:-:S04]  /*4820*/  IMAD R15, R31, 0x100, R51 ;  /* 0x000001001f0f7824 */ /* 0x000fc800078e0233 */
[C---:B------:R-:W-:Y:S02]  /*4830*/  VIADD R32, R15.reuse, 0x1 ;  /* 0x000000010f207836 */ /* 0x040fe40000000000 */
[C---:B------:R-:W-:Y:S02]  /*4840*/  VIADD R218, R15.reuse, 0x8 ;  /* 0x000000080fda7836 */ /* 0x040fe40000000000 */
[C---:B---3--:R-:W-:Y:S01]  /*4850*/  VIADD R42, R15.reuse, 0x10 ;  /* 0x000000100f2a7836 */ /* 0x048fe20000000000 */
[-C--:B------:R-:W-:Y:S01]  /*4860*/  ISETP.GE.AND P2, PT, R32, R188.reuse, PT ;  /* 0x000000bc2000720c */ /* 0x080fe20003f46270 */
[C---:B------:R-:W-:Y:S01]  /*4870*/  VIADD R227, R15.reuse, 0x11 ;  /* 0x000000110fe37836 */ /* 0x040fe20000000000 */
[----:B------:R-:W-:Y:S01]  /*4880*/  ISETP.GE.AND P1, PT, R218, R188, PT ;  /* 0x000000bcda00720c */ /* 0x000fe20003f26270 */
[C---:B------:R-:W-:Y:S01]  /*4890*/  VIADD R217, R15.reuse, 0x9 ;  /* 0x000000090fd97836 */ /* 0x040fe20000000000 */
[----:B------:R-:W-:Y:S01]  /*48a0*/  ISETP.GE.AND P4, PT, R32, R187, PT ;  /* 0x000000bb2000720c */ /* 0x000fe20003f86270 */
[C---:B------:R-:W-:Y:S01]  /*48b0*/  VIADD R224, R15.reuse, 0x19 ;  /* 0x000000190fe07836 */ /* 0x040fe20000000000 */
[----:B------:R-:W-:Y:S01]  /*48c0*/  FSEL R74, R74, -INF , P2 ;  /* 0xff8000004a4a7808 */ /* 0x000fe20001000000 */
[----:B------:R-:W-:Y:S01]  /*48d0*/  VIADD R223, R15, 0x20 ;  /* 0x000000200fdf7836 */ /* 0x000fe20000000000 */
[----:B------:R-:W-:-:S02]  /*48e0*/  FSEL R72, R72, -INF , P1 ;  /* 0xff80000048487808 */ /* 0x000fc40000800000 */
[-C--:B------:R-:W-:Y:S02]  /*48f0*/  ISETP.GE.AND P0, PT, R15, R188.reuse, PT ;  /* 0x000000bc0f00720c */ /* 0x080fe40003f06270 */
[-C--:B------:R-:W-:Y:S02]  /*4900*/  ISETP.GE.AND P2, PT, R42, R188.reuse, PT ;  /* 0x000000bc2a00720c */ /* 0x080fe40003f46270 */
[----:B------:R-:W-:Y:S02]  /*4910*/  ISETP.GE.AND P1, PT, R227, R188, PT ;  /* 0x000000bce300720c */ /* 0x000fe40003f26270 */
[----:B------:R-:W-:Y:S01]  /*4920*/  FSEL R82, R74, -INF , !P4 ;  /* 0xff8000004a527808 */ /* 0x000fe20006000000 */
[----:B------:R-:W-:Y:S01]  /*4930*/  VIADD R225, R15, 0x18 ;  /* 0x000000180fe17836 */ /* 0x000fe20000000000 */
[----:B------:R-:W-:Y:S01]  /*4940*/  FSEL R75, R75, -INF , P0 ;  /* 0xff8000004b4b7808 */ /* 0x000fe20000000000 */
[C---:B------:R-:W-:Y:S01]  /*4950*/  VIADD R221, R15.reuse, 0x28 ;  /* 0x000000280fdd7836 */ /* 0x040fe20000000000 */
[-C--:B------:R-:W-:Y:S01]  /*4960*/  ISETP.GE.AND P3, PT, R218, R187.reuse, PT ;  /* 0x000000bbda00720c */ /* 0x080fe20003f66270 */
[----:B------:R-:W-:Y:S01]  /*4970*/  VIADD R216, R15, 0x29 ;  /* 0x000000290fd87836 */ /* 0x000fe20000000000 */
[----:B------:R-:W-:-:S02]  /*4980*/  ISETP.GE.AND P4, PT, R42, R187, PT ;  /* 0x000000bb2a00720c */ /* 0x000fc40003f86270 */
[----:B------:R-:W-:Y:S02]  /*4990*/  FSEL R70, R70, -INF , P2 ;  /* 0xff80000046467808 */ /* 0x000fe40001000000 */
[----:B------:R-:W-:Y:S02]  /*49a0*/  FSEL R69, R69, -INF , P1 ;  /* 0xff80000045457808 */ /* 0x000fe40000800000 */
[-C--:B------:R-:W-:Y:S02]  /*49b0*/  ISETP.GE.AND P0, PT, R217, R188.reuse, PT ;  /* 0x000000bcd900720c */ /* 0x080fe40003f06270 */
[-C--:B------:R-:W-:Y:S02]  /*49c0*/  ISETP.GE.AND P2, PT, R224, R188.reuse, PT ;  /* 0x000000bce000720c */ /* 0x080fe40003f46270 */
[----:B------:R-:W-:Y:S02]  /*49d0*/  ISETP.GE.AND P1, PT, R223, R188, PT ;  /* 0x000000bcdf00720c */ /* 0x000fe40003f26270 */
[----:B------:R-:W-:-:S02]  /*49e0*/  FSEL R184, R72, -INF , !P3 ;  /* 0xff80000048b87808 */ /* 0x000fc40005800000 */
[----:B------:R-:W-:Y:S01]  /*49f0*/  FSEL R70, R70, -INF , !P4 ;  /* 0xff80000046467808 */ /* 0x000fe20006000000 */
[C---:B------:R-:W-:Y:S01]  /*4a00*/  VIADD R222, R15.reuse, 0x21 ;  /* 0x000000210fde7836 */ /* 0x040fe20000000000 */
[CC--:B------:R-:W-:Y:S01]  /*4a10*/  ISETP.GE.AND P5, PT, R15.reuse, R187.reuse, PT ;  /* 0x000000bb0f00720c */ /* 0x0c0fe20003fa6270 */
[----:B------:R-:W-:Y:S01]  /*4a20*/  VIADD R214, R15, 0x31 ;  /* 0x000000310fd67836 */ /* 0x000fe20000000000 */
[----:B------:R-:W-:Y:S01]  /*4a30*/  FSEL R71, R71, -INF , P0 ;  /* 0xff80000047477808 */ /* 0x000fe20000000000 */
[----:B------:R-:W-:Y:S01]  /*4a40*/  VIADD R213, R15, 0x38 ;  /* 0x000000380fd57836 */ /* 0x000fe20000000000 */
[-C--:B------:R-:W-:Y:S02]  /*4a50*/  ISETP.GE.AND P3, PT, R227, R187.reuse, PT ;  /* 0x000000bbe300720c */ /* 0x080fe40003f66270 */
[----:B------:R-:W-:Y:S02]  /*4a60*/  ISETP.GE.AND P4, PT, R224, R187, PT ;  /* 0x000000bbe000720c */ /* 0x000fe40003f86270 */
[----:B------:R-:W-:-:S02]  /*4a70*/  FSEL R67, R67, -INF , P2 ;  /* 0xff80000043437808 */ /* 0x000fc40001000000 */
[----:B------:R-:W-:Y:S02]  /*4a80*/  FSEL R66, R66, -INF , P1 ;  /* 0xff80000042427808 */ /* 0x000fe40000800000 */
[-C--:B------:R-:W-:Y:S02]  /*4a90*/  ISETP.GE.AND P0, PT, R225, R188.reuse, PT ;  /* 0x000000bce100720c */ /* 0x080fe40003f06270 */
[-C--:B------:R-:W-:Y:S02]  /*4aa0*/  ISETP.GE.AND P2, PT, R221, R188.reuse, PT ;  /* 0x000000bcdd00720c */ /* 0x080fe40003f46270 */
[----:B------:R-:W-:Y:S02]  /*4ab0*/  ISETP.GE.AND P1, PT, R216, R188, PT ;  /* 0x000000bcd800720c */ /* 0x000fe40003f26270 */
[----:B------:R-:W-:Y:S02]  /*4ac0*/  FSEL R32, R75, -INF , !P5 ;  /* 0xff8000004b207808 */ /* 0x000fe40006800000 */
[----:B------:R-:W-:-:S02]  /*4ad0*/  FSEL R69, R69, -INF , !P3 ;  /* 0xff80000045457808 */ /* 0x000fc40005800000 */
[----:B------:R-:W-:Y:S01]  /*4ae0*/  FSEL R251, R67, -INF , !P4 ;  /* 0xff80000043fb7808 */ /* 0x000fe20006000000 */
[----:B------:R-:W-:Y:S01]  /*4af0*/  VIADD R215, R15, 0x30 ;  /* 0x000000300fd77836 */ /* 0x000fe20000000000 */
[-C--:B------:R-:W-:Y:S01]  /*4b00*/  ISETP.GE.AND P5, PT, R217, R187.reuse, PT ;  /* 0x000000bbd900720c */ /* 0x080fe20003fa6270 */
[C---:B------:R-:W-:Y:S01]  /*4b10*/  VIADD R220, R15.reuse, 0x40 ;  /* 0x000000400fdc7836 */ /* 0x040fe20000000000 */
        /* <DEDUP_REMOVED lines=27> */
[C---:B------:R-:W-:Y:S01]  /*4cd0*/  VIADD R209, R15.reuse, 0x48 ;  /* 0x000000480fd17836 */ /* 0x040fe20000000000 */
[-C--:B------:R-:W-:Y:S01]  /*4ce0*/  ISETP.GE.AND P5, PT, R222, R187.reuse, PT ;  /* 0x000000bbde00720c */ /* 0x080fe20003fa6270 */
[----:B------:R-:W-:Y:S01]  /*4cf0*/  VIADD R249, R15, 0x59 ;  /* 0x000000590ff97836 */ /* 0x000fe20000000000 */
[----:B------:R-:W-:Y:S02]  /*4d00*/  FSEL R62, R62, -INF , P0 ;  /* 0xff8000003e3e7808 */ /* 0x000fe40000000000 */
        /* <DEDUP_REMOVED lines=20> */
[----:B------:R-:W-:Y:S02]  /*4e50*/  ISETP.GE.AND P1, PT, R249, R188, PT ;  /* 0x000000bcf900720c */ /* 0x000fe40003f26270 */
[----:B------:R-:W-:Y:S02]  /*4e60*/  FSEL R243, R62, -INF , !P5 ;  /* 0xff8000003ef37808 */ /* 0x000fe40006800000 */
[----:B------:R-:W-:Y:S02]  /*4e70*/  FSEL R238, R88, -INF , !P3 ;  /* 0xff80000058ee7808 */ /* 0x000fe40005800000 */
[----:B------:R-:W-:Y:S01]  /*4e80*/  FSEL R235, R94, -INF , !P4 ;  /* 0xff8000005eeb7808 */ /* 0x000fe20006000000 */
[C---:B------:R-:W-:Y:S01]  /*4e90*/  VIADD R247, R15.reuse, 0x60 ;  /* 0x000000600ff77836 */ /* 0x040fe20000000000 */
[-C--:B------:R-:W-:Y:S01]  /*4ea0*/  ISETP.GE.AND P5, PT, R208, R187.reuse, PT ;  /* 0x000000bbd000720c */ /* 0x080fe20003fa6270 */
[----:B------:R-:W-:Y:S01]  /*4eb0*/  VIADD R244, R15, 0x61 ;  /* 0x000000610ff47836 */ /* 0x000fe20000000000 */
[----:B------:R-:W-:Y:S01]  /*4ec0*/  FSEL R91, R91, -INF , P0 ;  /* 0xff8000005b5b7808 */ /* 0x000fe20000000000 */
[----:B------:R-:W-:Y:S01]  /*4ed0*/  VIADD R198, R15, 0x71 ;  /* 0x000000710fc67836 */ /* 0x000fe20000000000 */
[----:B------:R-:W-:-:S02]  /*4ee0*/  ISETP.GE.AND P3, PT, R194, R187, PT ;  /* 0x000000bbc200720c */ /* 0x000fc40003f66270 */
[----:B------:R-:W-:Y:S02]  /*4ef0*/  FSEL R94, R102, -INF , P1 ;  /* 0xff800000665e7808 */ /* 0x000fe40000800000 */
[-C--:B------:R-:W-:Y:S02]  /*4f00*/  ISETP.GE.AND P0, PT, R252, R188.reuse, PT ;  /* 0x000000bcfc00720c */ /* 0x080fe40003f06270 */
[-C--:B------:R-:W-:Y:S02]  /*4f10*/  ISETP.GE.AND P2, PT, R183, R188.reuse, PT ;  /* 0x000000bcb700720c */ /* 0x080fe40003f46270 */
[----:B------:R-:W-:Y:S02]  /*4f20*/  ISETP.GE.AND P1, PT, R196, R188, PT ;  /* 0x000000bcc400720c */ /* 0x000fe40003f26270 */
[----:B------:R-:W-:Y:S02]  /*4f30*/  FSEL R240, R83, -INF , !P5 ;  /* 0xff80000053f07808 */ /* 0x000fe40006800000 */
[----:B------:R-:W-:Y:S01]  /*4f40*/  FSEL R234, R95, -INF , !P3 ;  /* 0xff8000005fea7808 */ /* 0x000fe20005800000 */
[----:B------:R-:W-:Y:S01]  /*4f50*/  VIADD R195, R15, 0x69 ;  /* 0x000000690fc37836 */ /* 0x000fe20000000000 */
[----:B------:R-:W-:Y:S01]  /*4f60*/  ISETP.GE.AND P5, PT, R209, R187, PT ;  /* 0x000000bbd100720c */ /* 0x000fe20003fa6270 */
[C---:B------:R-:W-:Y:S01]  /*4f70*/  VIADD R197, R15.reuse, 0x70 ;  /* 0x000000700fc57836 */ /* 0x040fe20000000000 */
[----:B------:R-:W-:Y:S01]  /*4f80*/  FSEL R96, R96, -INF , P0 ;  /* 0xff80000060607808 */ /* 0x000fe20000000000 */
[----:B------:R-:W-:Y:S01]  /*4f90*/  VIADD R205, R15, 0x80 ;  /* 0x000000800fcd7836 */ /* 0x000fe20000000000 */
[----:B------:R-:W-:-:S02]  /*4fa0*/  FSEL R95, R101, -INF , P2 ;  /* 0xff800000655f7808 */ /* 0x000fc40001000000 */
[----:B------:R-:W-:Y:S02]  /*4fb0*/  FSEL R87, R109, -INF , P1 ;  /* 0xff8000006d577808 */ /* 0x000fe40000800000 */
[-C--:B------:R-:W-:Y:S02]  /*4fc0*/  ISETP.GE.AND P0, PT, R247, R188.reuse, PT ;  /* 0x000000bcf700720c */ /* 0x080fe40003f06270 */
[-C--:B------:R-:W-:Y:S02]  /*4fd0*/  ISETP.GE.AND P2, PT, R244, R188.reuse, PT ;  /* 0x000000bcf400720c */ /* 0x080fe40003f46270 */
[----:B------:R-:W-:Y:S02]  /*4fe0*/  ISETP.GE.AND P1, PT, R198, R188, PT ;  /* 0x000000bcc600720c */ /* 0x000fe40003f26270 */
[----:B------:R-:W-:Y:S02]  /*4ff0*/  FSEL R236, R91, -INF , !P5 ;  /* 0xff8000005bec7808 */ /* 0x000fe40006800000 */
[----:B------:R-:W-:-:S02]  /*5000*/  FSEL R91, R103, -INF , P0 ;  /* 0xff800000675b7808 */ /* 0x000fc40000000000 */
[----:B------:R-:W-:Y:S02]  /*5010*/  FSEL R88, R105, -INF , P2 ;  /* 0xff80000069587808 */ /* 0x000fe40001000000 */
[----:B------:R-:W-:Y:S02]  /*5020*/  FSEL R74, R116, -INF , P1 ;  /* 0xff800000744a7808 */ /* 0x000fe40000800000 */
[-C--:B------:R-:W-:Y:S02]  /*5030*/  ISETP.GE.AND P0, PT, R195, R188.reuse, PT ;  /* 0x000000bcc300720c */ /* 0x080fe40003f06270 */
[-C--:B------:R-:W-:Y:S02]  /*5040*/  ISETP.GE.AND P2, PT, R197, R188.reuse, PT ;  /* 0x000000bcc500720c */ /* 0x080fe40003f46270 */
[----:B------:R-:W-:Y:S01]  /*5050*/  ISETP.GE.AND P1, PT, R205, R188, PT ;  /* 0x000000bccd00720c */ /* 0x000fe20003f26270 */
[----:B------:R-:W-:Y:S01]  /*5060*/  IMAD.MOV.U32 R103, RZ, RZ, R69 ;  /* 0x000000ffff677224 */ /* 0x000fe200078e0045 */
[----:B------:R-:W-:Y:S01]  /*5070*/  FSEL R80, R112, -INF , P0 ;  /* 0xff80000070507808 */ /* 0x000fe20000000000 */
[----:B------:R-:W-:Y:S01]  /*5080*/  IMAD.MOV.U32 R112, RZ, RZ, R82 ;  /* 0x000000ffff707224 */ /* 0x000fe200078e0052 */
[----:B------:R-:W-:Y:S01]  /*5090*/  FSEL R75, R115, -INF , P2 ;  /* 0xff800000734b7808 */ /* 0x000fe20001000000 */
[----:B------:R-:W-:Y:S01]  /*50a0*/  IMAD.MOV.U32 R115, RZ, RZ, R184 ;  /* 0x000000ffff737224 */ /* 0x000fe200078e00b8 */
[----:B------:R-:W-:Y:S01]  /*50b0*/  FSEL R69, R120, -INF , P1 ;  /* 0xff80000078457808 */ /* 0x000fe20000800000 */
[----:B------:R-:W-:-:S02]  /*50c0*/  IMAD.MOV.U32 R120, RZ, RZ, R32 ;  /* 0x000000ffff787224 */ /* 0x000fc400078e0020 */
[----:B------:R-:W-:Y:S02]  /*50d0*/  IMAD.MOV.U32 R105, RZ, RZ, R70 ;  /* 0x000000ffff697224 */ /* 0x000fe400078e0046 */
[----:B------:R-:W-:Y:S01]  /*50e0*/  IMAD.MOV.U32 R109, RZ, RZ, R71 ;  /* 0x000000ffff6d7224 */ /* 0x000fe200078e0047 */
[----:B------:R-:W-:Y:S01]  /*50f0*/  FMNMX3.FTZ R32, R120, R112, R115, !PT ;  /* 0x0000007078207276 */ /* 0x000fe20007810073 */
[----:B------:R-:W-:-:S03]  /*5100*/  IMAD.MOV.U32 R102, RZ, RZ, R68 ;  /* 0x000000ffff667224 */ /* 0x000fc600078e0044 */
        /* <DEDUP_REMOVED lines=8> */
[-C--:B------:R-:W-:Y:S02]  /*5190*/  ISETP.GE.AND P4, PT, R183, R187.reuse, PT ;  /* 0x000000bbb700720c */ /* 0x080fe40003f86270 */
[----:B------:R-:W-:Y:S02]  /*51a0*/  FMNMX3.FTZ R32, R32, R238, R236, !PT ;  /* 0x000000ee20207276 */ /* 0x000fe400078100ec */
[----:B------:R-:W-:Y:S02]  /*51b0*/  ISETP.GE.AND P3, PT, R249, R187, PT ;  /* 0x000000bbf900720c */ /* 0x000fe40003f66270 */
[----:B------:R-:W-:-:S02]  /*51c0*/  FSEL R233, R96, -INF , !P5 ;  /* 0xff80000060e97808 */ /* 0x000fc40006800000 */
[----:B------:R-:W-:Y:S02]  /*51d0*/  ISETP.GE.AND P5, PT, R247, R187, PT ;  /* 0x000000bbf700720c */ /* 0x000fe40003fa6270 */
[----:B------:R-:W-:Y:S02]  /*51e0*/  FSEL R95, R95, -INF , !P4 ;  /* 0xff8000005f5f7808 */ /* 0x000fe40006000000 */
[----:B------:R-:W-:Y:S01]  /*51f0*/  FMNMX3.FTZ R72, R32, R235, R234, !PT ;  /* 0x000000eb20487276 */ /* 0x000fe200078100ea */
[C---:B------:R-:W-:Y:S01]  /*5200*/  VIADD R204, R15.reuse, 0x78 ;  /* 0x000000780fcc7836 */ /* 0x040fe20000000000 */
[-C--:B------:R-:W-:Y:S02]  /*5210*/  ISETP.GE.AND P4, PT, R244, R187.reuse, PT ;  /* 0x000000bbf400720c */ /* 0x080fe40003f86270 */
[----:B------:R-:W-:Y:S01]  /*5220*/  FSEL R94, R94, -INF , !P3 ;  /* 0xff8000005e5e7808 */ /* 0x000fe20005800000 */
[----:B------:R-:W-:Y:S01]  /*5230*/  VIADD R202, R15, 0x79 ;  /* 0x000000790fca7836 */ /* 0x000fe20000000000 */
[----:B------:R-:W-:-:S02]  /*5240*/  ISETP.GE.AND P3, PT, R196, R187, PT ;  /* 0x000000bbc400720c */ /* 0x000fc40003f66270 */
[----:B------:R-:W-:Y:S02]  /*5250*/  FSEL R91, R91, -INF , !P5 ;  /* 0xff8000005b5b7808 */ /* 0x000fe40006800000 */
[----:B------:R-:W-:Y:S02]  /*5260*/  FMNMX3.FTZ R72, R72, R233, R95, !PT ;  /* 0x000000e948487276 */ /* 0x000fe4000781005f */
[-C--:B------:R-:W-:Y:S02]  /*5270*/  ISETP.GE.AND P5, PT, R195, R187.reuse, PT ;  /* 0x000000bbc300720c */ /* 0x080fe40003fa6270 */
[----:B------:R-:W-:Y:S02]  /*5280*/  FSEL R88, R88, -INF , !P4 ;  /* 0xff80000058587808 */ /* 0x000fe40006000000 */
[----:B------:R-:W-:Y:S02]  /*5290*/  ISETP.GE.AND P4, PT, R197, R187, PT ;  /* 0x000000bbc500720c */ /* 0x000fe40003f86270 */
[----:B------:R-:W-:-:S02]  /*52a0*/  FSEL R87, R87, -INF , !P3 ;  /* 0xff80000057577808 */ /* 0x000fc40005800000 */
[----:B------:R-:W-:Y:S02]  /*52b0*/  ISETP.GE.AND P0, PT, R204, R188, PT ;  /* 0x000000bccc00720c */ /* 0x000fe40003f06270 */
[----:B------:R-:W-:Y:S01]  /*52c0*/  FMNMX3.FTZ R72, R72, R94, R91, !PT ;  /* 0x0000005e48487276 */ /* 0x000fe2000781005b */
[C---:B------:R-:W-:Y:S01]  /*52d0*/  VIADD R203, R15.reuse, 0x81 ;  /* 0x000000810fcb7836 */ /* 0x040fe20000000000 */
[----:B------:R-:W-:Y:S01]  /*52e0*/  ISETP.GE.AND P2, PT, R202, R188, PT ;  /* 0x000000bcca00720c */ /* 0x000fe20003f46270 */
[----:B------:R-:W-:Y:S01]  /*52f0*/  VIADD R206, R15, 0x88 ;  /* 0x000000880fce7836 */ /* 0x000fe20000000000 */
[-C--:B------:R-:W-:Y:S02]  /*5300*/  ISETP.GE.AND P3, PT, R198, R187.reuse, PT ;  /* 0x000000bbc600720c */ /* 0x080fe40003f66270 */
[----:B------:R-:W-:Y:S02]  /*5310*/  FSEL R80, R80, -INF , !P5 ;  /* 0xff80000050507808 */ /* 0x000fe40006800000 */
[----:B------:R-:W-:-:S02]  /*5320*/  ISETP.GE.AND P5, PT, R204, R187, PT ;  /* 0x000000bbcc00720c */ /* 0x000fc40003fa6270 */
[----:B------:R-:W-:Y:S02]  /*5330*/  FSEL R75, R75, -INF , !P4 ;  /* 0xff8000004b4b7808 */ /* 0x000fe40006000000 */
[----:B------:R-:W-:Y:S02]  /*5340*/  FSEL R71, R117, -INF , P0 ;  /* 0xff80000075477808 */ /* 0x000fe40000000000 */
[----:B------:R-:W-:Y:S01]  /*5350*/  FMNMX3.FTZ R72, R72, R88, R87, !PT ;  /* 0x0000005848487276 */ /* 0x000fe20007810057 */
[C---:B------:R-:W-:Y:S01]  /*5360*/  VIADD R201, R15.reuse, 0x89 ;  /* 0x000000890fc97836 */ /* 0x040fe20000000000 */
[----:B------:R-:W-:Y:S01]  /*5370*/  ISETP.GE.AND P4, PT, R202, R187, PT ;  /* 0x000000bbca00720c */ /* 0x000fe20003f86270 */
[----:B------:R-:W-:Y:S01]  /*5380*/  VIADD R200, R15, 0x90 ;  /* 0x000000900fc87836 */ /* 0x000fe20000000000 */
[----:B------:R-:W-:Y:S01]  /*5390*/  FSEL R70, R119, -INF , P2 ;  /* 0xff80000077467808 */ /* 0x000fe20001000000 */
[----:B------:R-:W-:Y:S01]  /*53a0*/  VIADD R199, R15, 0x91 ;  /* 0x000000910fc77836 */ /* 0x000fe20000000000 */
[----:B------:R-:W-:-:S02]  /*53b0*/  FSEL R74, R74, -INF , !P3 ;  /* 0xff8000004a4a7808 */ /* 0x000fc40005800000 */
[-C--:B------:R-:W-:Y:S02]  /*53c0*/  ISETP.GE.AND P0, PT, R203, R188.reuse, PT ;  /* 0x000000bccb00720c */ /* 0x080fe40003f06270 */
[----:B------:R-:W-:Y:S02]  /*53d0*/  ISETP.GE.AND P2, PT, R206, R188, PT ;  /* 0x000000bcce00720c */ /* 0x000fe40003f46270 */
[-C--:B------:R-:W-:Y:S02]  /*53e0*/  ISETP.GE.AND P3, PT, R205, R187.reuse, PT ;  /* 0x000000bbcd00720c */ /* 0x080fe40003f66270 */
[----:B------:R-:W-:Y:S02]  /*53f0*/  FSEL R71, R71, -INF , !P5 ;  /* 0xff80000047477808 */ /* 0x000fe40006800000 */
[----:B------:R-:W-:Y:S01]  /*5400*/  FMNMX3.FTZ R72, R72, R80, R75, !PT ;  /* 0x0000005048487276 */ /* 0x000fe2000781004b */
[C---:B------:R-:W-:Y:S01]  /*5410*/  VIADD R189, R15.reuse, 0x98 ;  /* 0x000000980fbd7836 */ /* 0x040fe20000000000 */
[----:B------:R-:W-:Y:S01]  /*5420*/  FSEL R70, R70, -INF , !P4 ;  /* 0xff80000046467808 */ /* 0x000fe20006000000 */
[----:B------:R-:W-:Y:S01]  /*5430*/  VIADD R162, R15, 0xa0 ;  /* 0x000000a00fa27836 */ /* 0x000fe20000000000 */
[----:B------:R-:W-:-:S02]  /*5440*/  ISETP.GE.AND P5, PT, R203, R187, PT ;  /* 0x000000bbcb00720c */ /* 0x000fc40003fa6270 */
[----:B------:R-:W-:Y:S02]  /*5450*/  ISETP.GE.AND P4, PT, R206, R187, PT ;  /* 0x000000bbce00720c */ /* 0x000fe40003f86270 */
[-C--:B------:R-:W-:Y:S02]  /*5460*/  ISETP.GE.AND P1, PT, R201, R188.reuse, PT ;  /* 0x000000bcc900720c */ /* 0x080fe40003f26270 */
[----:B------:R-:W-:Y:S02]  /*5470*/  FSEL R68, R121, -INF , P0 ;  /* 0xff80000079447808 */ /* 0x000fe40000000000 */
[----:B------:R-:W-:Y:S02]  /*5480*/  FSEL R67, R124, -INF , P2 ;  /* 0xff8000007c437808 */ /* 0x000fe40001000000 */
[----:B------:R-:W-:Y:S02]  /*5490*/  FSEL R69, R69, -INF , !P3 ;  /* 0xff80000045457808 */ /* 0x000fe40005800000 */
[----:B------:R-:W-:-:S02]  /*54a0*/  ISETP.GE.AND P0, PT, R200, R188, PT ;  /* 0x000000bcc800720c */ /* 0x000fc40003f06270 */
[----:B------:R-:W-:Y:S02]  /*54b0*/  ISETP.GE.AND P2, PT, R199, R188, PT ;  /* 0x000000bcc700720c */ /* 0x000fe40003f46270 */
[----:B------:R-:W-:Y:S01]  /*54c0*/  FMNMX3.FTZ R72, R72, R74, R71, !PT ;  /* 0x0000004a48487276 */ /* 0x000fe20007810047 */
[----:B------:R-:W-:Y:S01]  /*54d0*/  VIADD R167, R15, 0x99 ;  /* 0x000000990fa77836 */ /* 0x000fe20000000000 */
[-C--:B------:R-:W-:Y:S02]  /*54e0*/  ISETP.GE.AND P3, PT, R201, R187.reuse, PT ;  /* 0x000000bbc900720c */ /* 0x080fe40003f66270 */
[----:B------:R-:W-:Y:S02]  /*54f0*/  FSEL R68, R68, -INF , !P5 ;  /* 0xff80000044447808 */ /* 0x000fe40006800000 */
[----:B------:R-:W-:Y:S02]  /*5500*/  FSEL R66, R125, -INF , P1 ;  /* 0xff8000007d427808 */ /* 0x000fe40000800000 */
[----:B------:R-:W-:Y:S01]  /*5510*/  FSEL R67, R67, -INF , !P4 ;  /* 0xff80000043437808 */ /* 0x000fe20006000000 */
[----:B------:R-:W-:Y:S01]  /*5520*/  VIADD R231, R15, 0xa9 ;  /* 0x000000a90fe77836 */ /* 0x000fe20000000000 */
[----:B------:R-:W-:-:S02]  /*5530*/  ISETP.GE.AND P5, PT, R200, R187, PT ;  /* 0x000000bbc800720c */ /* 0x000fc40003fa6270 */
[----:B------:R-:W-:Y:S02]  /*5540*/  ISETP.GE.AND P4, PT, R199, R187, PT ;  /* 0x000000bbc700720c */ /* 0x000fe40003f86270 */
[----:B------:R-:W-:Y:S02]  /*5550*/  ISETP.GE.AND P1, PT, R189, R188, PT ;  /* 0x000000bcbd00720c */ /* 0x000fe40003f26270 */
[----:B------:R-:W-:Y:S02]  /*5560*/  FSEL R65, R133, -INF , P0 ;  /* 0xff80000085417808 */ /* 0x000fe40000000000 */
[----:B------:R-:W-:Y:S02]  /*5570*/  FSEL R64, R135, -INF , P2 ;  /* 0xff80000087407808 */ /* 0x000fe40001000000 */
[----:B------:R-:W-:Y:S01]  /*5580*/  FMNMX3.FTZ R72, R72, R70, R69, !PT ;  /* 0x0000004648487276 */ /* 0x000fe20007810045 */
[C---:B------:R-:W-:Y:S01]  /*5590*/  VIADD R161, R15.reuse, 0xa1 ;  /* 0x000000a10fa17836 */ /* 0x040fe20000000000 */
[----:B------:R-:W-:Y:S01]  /*55a0*/  ISETP.GE.AND P2, PT, R162, R188, PT ;  /* 0x000000bca200720c */ /* 0x000fe20003f46270 */
[----:B------:R-:W-:Y:S01]  /*55b0*/  VIADD R232, R15, 0xa8 ;  /* 0x000000a80fe87836 */ /* 0x000fe20000000000 */
[----:B------:R-:W-:-:S02]  /*55c0*/  FSEL R66, R66, -INF , !P3 ;  /* 0xff80000042427808 */ /* 0x000fc40005800000 */
[----:B------:R-:W-:Y:S02]  /*55d0*/  ISETP.GE.AND P0, PT, R167, R188, PT ;  /* 0x000000bca700720c */ /* 0x000fe40003f06270 */
[-C--:B------:R-:W-:Y:S02]  /*55e0*/  ISETP.GE.AND P3, PT, R189, R187.reuse, PT ;  /* 0x000000bbbd00720c */ /* 0x080fe40003f66270 */
[----:B------:R-:W-:Y:S02]  /*55f0*/  FSEL R65, R65, -INF , !P5 ;  /* 0xff80000041417808 */ /* 0x000fe40006800000 */
[----:B------:R-:W-:Y:S02]  /*5600*/  FSEL R63, R139, -INF , P1 ;  /* 0xff8000008b3f7808 */ /* 0x000fe40000800000 */
[----:B------:R-:W-:Y:S02]  /*5610*/  FSEL R64, R64, -INF , !P4 ;  /* 0xff80000040407808 */ /* 0x000fe40006000000 */
[----:B------:R-:W-:Y:S01]  /*5620*/  FMNMX3.FTZ R72, R72, R68, R67, !PT ;  /* 0x0000004448487276 */ /* 0x000fe20007810043 */
[----:B------:R-:W-:Y:S01]  /*5630*/  VIADD R81, R15, 0xb8 ;  /* 0x000000b80f517836 */ /* 0x000fe20000000000 */
[----:B------:R-:W-:-:S02]  /*5640*/  ISETP.GE.AND P4, PT, R162, R187, PT ;  /* 0x000000bba200720c */ /* 0x000fc40003f86270 */
[----:B------:R-:W-:Y:S01]  /*5650*/  FSEL R141, R141, -INF , P2 ;  /* 0xff8000008d8d7808 */ /* 0x000fe20001000000 */
[----:B------:R-:W-:Y:S01]  /*5660*/  VIADD R230, R15, 0xb0 ;  /* 0x000000b00fe67836 */ /* 0x000fe20000000000 */
[-C--:B------:R-:W-:Y:S02]  /*5670*/  ISETP.GE.AND P2, PT, R231, R188.reuse, PT ;  /* 0x000000bce700720c */ /* 0x080fe40003f46270 */
[----:B------:R-:W-:Y:S02]  /*5680*/  ISETP.GE.AND P5, PT, R167, R187, PT ;  /* 0x000000bba700720c */ /* 0x000fe40003fa6270 */
[----:B------:R-:W-:Y:S02]  /*5690*/  ISETP.GE.AND P1, PT, R161, R188, PT ;  /* 0x000000bca100720c */ /* 0x000fe40003f26270 */
[----:B------:R-:W-:Y:S02]  /*56a0*/  FSEL R62, R140, -INF , P0 ;  /* 0xff8000008c3e7808 */ /* 0x000fe40000000000 */
[----:B------:R-:W-:-:S02]  /*56b0*/  FSEL R63, R63, -INF , !P3 ;  /* 0xff8000003f3f7808 */ /* 0x000fc40005800000 */
[----:B------:R-:W-:Y:S02]  /*56c0*/  ISETP.GE.AND P0, PT, R232, R188, PT ;  /* 0x000000bce800720c */ /* 0x000fe40003f06270 */
[----:B------:R-:W-:Y:S01]  /*56d0*/  FMNMX3.FTZ R72, R72, R66, R65, !PT ;  /* 0x0000004248487276 */ /* 0x000fe20007810041 */
[----:B------:R-:W-:Y:S01]  /*56e0*/  VIADD R226, R15, 0xb1 ;  /* 0x000000b10fe27836 */ /* 0x000fe20000000000 */
[----:B------:R-:W-:Y:S01]  /*56f0*/  FSEL R229, R141, -INF , !P4 ;  /* 0xff8000008de57808 */ /* 0x000fe20006000000 */
[----:B------:R-:W-:Y:S01]  /*5700*/  VIADD R76, R15, 0xc1 ;  /* 0x000000c10f4c7836 */ /* 0x000fe20000000000 */
[-C--:B------:R-:W-:Y:S02]  /*5710*/  ISETP.GE.AND P4, PT, R231, R187.reuse, PT ;  /* 0x000000bbe700720c */ /* 0x080fe40003f86270 */
[----:B------:R-:W-:Y:S02]  /*5720*/  FSEL R146, R146, -INF , P2 ;  /* 0xff80000092927808 */ /* 0x000fe40001000000 */
[----:B------:R-:W-:-:S02]  /*5730*/  ISETP.GE.AND P3, PT, R161, R187, PT ;  /* 0x000000bba100720c */ /* 0x000fc40003f66270 */
[----:B------:R-:W-:Y:S02]  /*5740*/  FSEL R62, R62, -INF , !P5 ;  /* 0xff8000003e3e7808 */ /* 0x000fe40006800000 */
[----:B------:R-:W-:Y:S02]  /*5750*/  FSEL R61, R144, -INF , P1 ;  /* 0xff800000903d7808 */ /* 0x000fe40000800000 */
[-C--:B------:R-:W-:Y:S02]  /*5760*/  ISETP.GE.AND P2, PT, R81, R188.reuse, PT ;  /* 0x000000bc5100720c */ /* 0x080fe40003f46270 */
[----:B------:R-:W-:Y:S02]  /*5770*/  ISETP.GE.AND P5, PT, R232, R187, PT ;  /* 0x000000bbe800720c */ /* 0x000fe40003fa6270 */
[----:B------:R-:W-:Y:S02]  /*5780*/  ISETP.GE.AND P1, PT, R230, R188, PT ;  /* 0x000000bce600720c */ /* 0x000fe40003f26270 */
[----:B------:R-:W-:-:S02]  /*5790*/  FSEL R145, R145, -INF , P0 ;  /* 0xff80000091917808 */ /* 0x000fc40000000000 */
[----:B------:R-:W-:Y:S01]  /*57a0*/  FMNMX3.FTZ R72, R72, R64, R63, !PT ;  /* 0x0000004048487276 */ /* 0x000fe2000781003f */
[C---:B------:R-:W-:Y:S01]  /*57b0*/  VIADD R78, R15.reuse, 0xb9 ;  /* 0x000000b90f4e7836 */ /* 0x040fe20000000000 */
[----:B------:R-:W-:Y:S01]  /*57c0*/  FSEL R223, R146, -INF , !P4 ;  /* 0xff80000092df7808 */ /* 0x000fe20006000000 */
[----:B------:R-:W-:Y:S01]  /*57d0*/  VIADD R77, R15, 0xc0 ;  /* 0x000000c00f4d7836 */ /* 0x000fe20000000000 */
[----:B------:R-:W-:Y:S01]  /*57e0*/  FSEL R61, R61, -INF , !P3 ;  /* 0xff8000003d3d7808 */ /* 0x000fe20005800000 */
[----:B------:R-:W-:Y:S01]  /*57f0*/  VIADD R39, R15, 0xd0 ;  /* 0x000000d00f277836 */ /* 0x000fe20000000000 */
[----:B------:R-:W-:Y:S02]  /*5800*/  ISETP.GE.AND P0, PT, R226, R188, PT ;  /* 0x000000bce200720c */ /* 0x000fe40003f06270 */
[----:B------:R-:W-:Y:S02]  /*5810*/  ISETP.GE.AND P4, PT, R81, R187, PT ;  /* 0x000000bb5100720c */ /* 0x000fe40003f86270 */
[----:B------:R-:W-:-:S02]  /*5820*/  FSEL R152, R152, -INF , P2 ;  /* 0xff80000098987808 */ /* 0x000fc40001000000 */
[-C--:B------:R-:W-:Y:S02]  /*5830*/  ISETP.GE.AND P3, PT, R230, R187.reuse, PT ;  /* 0x000000bbe600720c */ /* 0x080fe40003f66270 */
[----:B------:R-:W-:Y:S02]  /*5840*/  FSEL R228, R145, -INF , !P5 ;  /* 0xff80000091e47808 */ /* 0x000fe40006800000 */
[----:B------:R-:W-:Y:S02]  /*5850*/  FSEL R147, R147, -INF , P1 ;  /* 0xff80000093937808 */ /* 0x000fe40000800000 */
[----:B------:R-:W-:Y:S02]  /*5860*/  ISETP.GE.AND P2, PT, R76, R188, PT ;  /* 0x000000bc4c00720c */ /* 0x000fe40003f46270 */
[----:B------:R-:W-:Y:S01]  /*5870*/  FMNMX3.FTZ R72, R72, R62, R229, !PT ;  /* 0x0000003e48487276 */ /* 0x000fe200078100e5 */
[----:B------:R-:W-:Y:S01]  /*5880*/  VIADD R43, R15, 0xc8 ;  /* 0x000000c80f2b7836 */ /* 0x000fe20000000000 */
[----:B------:R-:W-:-:S02]  /*5890*/  ISETP.GE.AND P5, PT, R226, R187, PT ;  /* 0x000000bbe200720c */ /* 0x000fc40003fa6270 */
[-C--:B------:R-:W-:Y:S02]  /*58a0*/  ISETP.GE.AND P1, PT, R78, R188.reuse, PT ;  /* 0x000000bc4e00720c */ /* 0x080fe40003f26270 */
[----:B------:R-:W-:Y:S02]  /*58b0*/  FSEL R148, R148, -INF , P0 ;  /* 0xff80000094947808 */ /* 0x000fe40000000000 */
[----:B------:R-:W-:Y:S01]  /*58c0*/  FSEL R225, R152, -INF , !P4 ;  /* 0xff80000098e17808 */ /* 0x000fe20006000000 */
[----:B------:R-:W-:Y:S01]  /*58d0*/  VIADD R27, R15, 0xd9 ;  /* 0x000000d90f1b7836 */ /* 0x000fe20000000000 */
[----:B------:R-:W-:Y:S02]  /*58e0*/  FSEL R227, R147, -INF , !P3 ;  /* 0xff80000093e37808 */ /* 0x000fe40005800000 */
[----:B------:R-:W-:Y:S02]  /*58f0*/  ISETP.GE.AND P0, PT, R77, R188, PT ;  /* 0x000000bc4d00720c */ /* 0x000fe40003f06270 */
[----:B------:R-:W-:-:S02]  /*5900*/  ISETP.GE.AND P4, PT, R76, R187, PT ;  /* 0x000000bb4c00720c */ /* 0x000fc40003f86270 */
[----:B------:R-:W-:Y:S02]  /*5910*/  FSEL R155, R155, -INF , P2 ;  /* 0xff8000009b9b7808 */ /* 0x000fe40001000000 */
[----:B------:R-:W-:Y:S01]  /*5920*/  FMNMX3.FTZ R72, R72, R61, R228, !PT ;  /* 0x0000003d48487276 */ /* 0x000fe200078100e4 */
[----:B------:R-:W-:Y:S01]  /*5930*/  VIADD R40, R15, 0xc9 ;  /* 0x000000c90f287836 */ /* 0x000fe20000000000 */
[----:B------:R-:W-:Y:S02]  /*5940*/  ISETP.GE.AND P2, PT, R39, R188, PT ;  /* 0x000000bc2700720c */ /* 0x000fe40003f46270 */
[----:B------:R-:W-:Y:S02]  /*5950*/  ISETP.GE.AND P3, PT, R78, R187, PT ;  /* 0x000000bb4e00720c */ /* 0x000fe40003f66270 */
[----:B------:R-:W-:Y:S02]  /*5960*/  FSEL R222, R148, -INF , !P5 ;  /* 0xff80000094de7808 */ /* 0x000fe40006800000 */
[----:B------:R-:W-:-:S02]  /*5970*/  FSEL R153, R153, -INF , P1 ;  /* 0xff80000099997808 */ /* 0x000fc40000800000 */
[----:B------:R-:W-:Y:S02]  /*5980*/  ISETP.GE.AND P5, PT, R77, R187, PT ;  /* 0x000000bb4d00720c */ /* 0x000fe40003fa6270 */
[-C--:B------:R-:W-:Y:S02]  /*5990*/  ISETP.GE.AND P1, PT, R43, R188.reuse, PT ;  /* 0x000000bc2b00720c */ /* 0x080fe40003f26270 */
[----:B------:R-:W-:Y:S02]  /*59a0*/  FSEL R154, R154, -INF , P0 ;  /* 0xff8000009a9a7808 */ /* 0x000fe40000000000 */
[----:B------:R-:W-:Y:S02]  /*59b0*/  FSEL R219, R155, -INF , !P4 ;  /* 0xff8000009bdb7808 */ /* 0x000fe40006000000 */
[----:B------:R-:W-:Y:S01]  /*59c0*/  FMNMX3.FTZ R72, R72, R223, R227, !PT ;  /* 0x000000df48487276 */ /* 0x000fe200078100e3 */
[----:B------:R-:W-:Y:S01]  /*59d0*/  VIADD R37, R15, 0xd1 ;  /* 0x000000d10f257836 */ /* 0x000fe20000000000 */
[----:B------:R-:W-:Y:S01]  /*59e0*/  ISETP.GE.AND P4, PT, R39, R187, PT ;  /* 0x000000bb2700720c */ /* 0x000fe20003f86270 */
[C---:B-1----:R-:W-:Y:S01]  /*59f0*/  VIADD R24, R15.reuse, 0xe8 ;  /* 0x000000e80f187836 */ /* 0x042fe20000000000 */
[----:B------:R-:W-:Y:S01]  /*5a00*/  FSEL R158, R158, -INF , P2 ;  /* 0xff8000009e9e7808 */ /* 0x000fe20001000000 */
[----:B------:R-:W-:Y:S01]  /*5a10*/  VIADD R34, R15, 0xd8 ;  /* 0x000000d80f227836 */ /* 0x000fe20000000000 */
[----:B------:R-:W-:-:S02]  /*5a20*/  ISETP.GE.AND P2, PT, R27, R188, PT ;  /* 0x000000bc1b00720c */ /* 0x000fc40003f46270 */
[----:B------:R-:W-:Y:S02]  /*5a30*/  FSEL R221, R153, -INF , !P3 ;  /* 0xff80000099dd7808 */ /* 0x000fe40005800000 */
[----:B------:R-:W-:Y:S02]  /*5a40*/  ISETP.GE.AND P0, PT, R40, R188, PT ;  /* 0x000000bc2800720c */ /* 0x000fe40003f06270 */
[----:B------:R-:W-:Y:S02]  /*5a50*/  ISETP.GE.AND P3, PT, R43, R187, PT ;  /* 0x000000bb2b00720c */ /* 0x000fe40003f66270 */
[----:B------:R-:W-:Y:S02]  /*5a60*/  FSEL R224, R154, -INF , !P5 ;  /* 0xff8000009ae07808 */ /* 0x000fe40006800000 */
[----:B------:R-:W-:Y:S02]  /*5a70*/  FSEL R156, R156, -INF , P1 ;  /* 0xff8000009c9c7808 */ /* 0x000fe40000800000 */
[----:B------:R-:W-:-:S02]  /*5a80*/  FMNMX3.FTZ R72, R72, R222, R225, !PT ;  /* 0x000000de48487276 */ /* 0x000fc400078100e1 */
[----:B------:R-:W-:Y:S01]  /*5a90*/  FSEL R209, R158, -INF , !P4 ;  /* 0xff8000009ed17808 */ /* 0x000fe20006000000 */
[----:B------:R-:W-:Y:S01]  /*5aa0*/  VIADD R26, R15, 0xe0 ;  /* 0x000000e00f1a7836 */ /* 0x000fe20000000000 */
[-C--:B------:R-:W-:Y:S02]  /*5ab0*/  ISETP.GE.AND P4, PT, R27, R187.reuse, PT ;  /* 0x000000bb1b00720c */ /* 0x080fe40003f86270 */
[----:B------:R-:W-:Y:S02]  /*5ac0*/  FSEL R148, R163, -INF , P2 ;  /* 0xff800000a3947808 */ /* 0x000fe40001000000 */
[----:B------:R-:W-:Y:S02]  /*5ad0*/  ISETP.GE.AND P5, PT, R40, R187, PT ;  /* 0x000000bb2800720c */ /* 0x000fe40003fa6270 */
[----:B------:R-:W-:Y:S02]  /*5ae0*/  ISETP.GE.AND P1, PT, R37, R188, PT ;  /* 0x000000bc2500720c */ /* 0x000fe40003f26270 */
[----:B------:R-:W-:-:S02]  /*5af0*/  FSEL R32, R157, -INF , P0 ;  /* 0xff8000009d207808 */ /* 0x000fc40000000000 */
[-C--:B------:R-:W-:Y:S01]  /*5b00*/  ISETP.GE.AND P2, PT, R24, R188.reuse, PT ;  /* 0x000000bc1800720c */ /* 0x080fe20003f46270 */
[----:B------:R-:W-:Y:S01]  /*5b10*/  VIADD R25, R15, 0xe1 ;  /* 0x000000e10f197836 */ /* 0x000fe20000000000 */
[----:B------:R-:W-:Y:S02]  /*5b20*/  FSEL R220, R156, -INF , !P3 ;  /* 0xff8000009cdc7808 */ /* 0x000fe40005800000 */
[----:B------:R-:W-:Y:S02]  /*5b30*/  ISETP.GE.AND P0, PT, R34, R188, PT ;  /* 0x000000bc2200720c */ /* 0x000fe40003f06270 */
[----:B------:R-:W-:Y:S02]  /*5b40*/  FMNMX3.FTZ R72, R72, R221, R224, !PT ;  /* 0x000000dd48487276 */ /* 0x000fe400078100e0 */
[----:B------:R-:W-:Y:S02]  /*5b50*/  FSEL R148, R148, -INF , !P4 ;  /* 0xff80000094947808 */ /* 0x000fe40006000000 */
[----:B------:R-:W-:-:S02]  /*5b60*/  ISETP.GE.AND P3, PT, R37, R187, PT ;  /* 0x000000bb2500720c */ /* 0x000fc40003f66270 */
[----:B------:R-:W-:Y:S02]  /*5b70*/  FSEL R32, R32, -INF , !P5 ;  /* 0xff80000020207808 */ /* 0x000fe40006800000 */
[----:B------:R-:W-:Y:S02]  /*5b80*/  FSEL R154, R159, -INF , P1 ;  /* 0xff8000009f9a7808 */ /* 0x000fe40000800000 */
[-C--:B------:R-:W-:Y:S02]  /*5b90*/  ISETP.GE.AND P4, PT, R24, R187.reuse, PT ;  /* 0x000000bb1800720c */ /* 0x080fe40003f86270 */
[----:B------:R-:W-:Y:S02]  /*5ba0*/  FSEL R33, R33, -INF , P2 ;  /* 0xff80000021217808 */ /* 0x000fe40001000000 */
[----:B------:R-:W-:Y:S02]  /*5bb0*/  ISETP.GE.AND P5, PT, R34, R187, PT ;  /* 0x000000bb2200720c */ /* 0x000fe40003fa6270 */
[----:B------:R-:W-:-:S02]  /*5bc0*/  ISETP.GE.AND P1, PT, R26, R188, PT ;  /* 0x000000bc1a00720c */ /* 0x000fc40003f26270 */
[----:B------:R-:W-:Y:S02]  /*5bd0*/  FSEL R119, R160, -INF , P0 ;  /* 0xff800000a0777808 */ /* 0x000fe40000000000 */
[----:B------:R-:W-:Y:S01]  /*5be0*/  FMNMX3.FTZ R72, R72, R219, R220, !PT ;  /* 0x000000db48487276 */ /* 0x000fe200078100dc */
[----:B------:R-:W-:Y:S01]  /*5bf0*/  VIADD R19, R15, 0xe9 ;  /* 0x000000e90f137836 */ /* 0x000fe20000000000 */
[----:B------:R-:W-:Y:S01]  /*5c00*/  ISETP.GE.AND P0, PT, R25, R188, PT ;  /* 0x000000bc1900720c */ /* 0x000fe20003f06270 */
[----:B------:R-:W-:Y:S01]  /*5c10*/  VIADD R17, R15, 0xf0 ;  /* 0x000000f00f117836 */ /* 0x000fe20000000000 */
[----:B------:R-:W-:Y:S02]  /*5c20*/  FSEL R154, R154, -INF , !P3 ;  /* 0xff8000009a9a7808 */ /* 0x000fe40005800000 */
[----:B------:R-:W-:Y:S02]  /*5c30*/  FSEL R194, R33, -INF , !P4 ;  /* 0xff80000021c27808 */ /* 0x000fe40006000000 */
[----:B------:R-:W-:-:S02]  /*5c40*/  ISETP.GE.AND P3, PT, R26, R187, PT ;  /* 0x000000bb1a00720c */ /* 0x000fc40003f66270 */
[----:B------:R-:W-:Y:S02]  /*5c50*/  FSEL R119, R119, -INF , !P5 ;  /* 0xff80000077777808 */ /* 0x000fe40006800000 */
[----:B------:R-:W-:Y:S02]  /*5c60*/  FSEL R160, R168, -INF , P1 ;  /* 0xff800000a8a07808 */ /* 0x000fe40000800000 */
[----:B------:R-:W-:Y:S01]  /*5c70*/  FMNMX3.FTZ R33, R72, R32, R209, !PT ;  /* 0x0000002048217276 */ /* 0x000fe200078100d1 */
[C---:B------:R-:W-:Y:S01]  /*5c80*/  VIADD R16, R15.reuse, 0xf1 ;  /* 0x000000f10f107836 */ /* 0x040fe20000000000 */
[----:B------:R-:W-:Y:S01]  /*5c90*/  FSEL R182, R182, -INF , P0 ;  /* 0xff800000b6b67808 */ /* 0x000fe20000000000 */
[----:B------:R-:W-:Y:S01]  /*5ca0*/  VIADD R15, R15, 0xf8 ;  /* 0x000000f80f0f7836 */ /* 0x000fe20000000000 */
[----:B------:R-:W-:Y:S01]  /*5cb0*/  ISETP.GE.AND P5, PT, R25, R187, PT ;  /* 0x000000bb1900720c */ /* 0x000fe20003fa6270 */
[----:B------:R-:W-:Y:S01]  /*5cc0*/  IMAD R117, R31, 0x100, R51 ;  /* 0x000001001f757824 */ /* 0x000fe200078e0233 */
[----:B------:R-:W-:-:S02]  /*5cd0*/  ISETP.GE.AND P1, PT, R19, R188, PT ;  /* 0x000000bc1300720c */ /* 0x000fc40003f26270 */
[----:B------:R-:W-:Y:S02]  /*5ce0*/  ISETP.GE.AND P0, PT, R17, R188, PT ;  /* 0x000000bc1100720c */ /* 0x000fe40003f06270 */
[----:B------:R-:W-:Y:S02]  /*5cf0*/  FSEL R160, R160, -INF , !P3 ;  /* 0xff800000a0a07808 */ /* 0x000fe40005800000 */
[----:B------:R-:W-:Y:S01]  /*5d00*/  FMNMX3.FTZ R33, R33, R154, R119, !PT ;  /* 0x0000009a21217276 */ /* 0x000fe20007810077 */
[----:B------:R-:W-:Y:S01]  /*5d10*/  VIADD R237, R117, 0xf9 ;  /* 0x000000f975ed7836 */ /* 0x000fe20000000000 */
[----:B------:R-:W-:Y:S02]  /*5d20*/  ISETP.GE.AND P3, PT, R19, R187, PT ;  /* 0x000000bb1300720c */ /* 0x000fe40003f66270 */
[----:B------:R-:W-:Y:S02]  /*5d30*/  FSEL R184, R182, -INF , !P5 ;  /* 0xff800000b6b87808 */ /* 0x000fe40006800000 */
[----:B------:R-:W-:-:S02]  /*5d40*/  FSEL R35, R35, -INF , P1 ;  /* 0xff80000023237808 */ /* 0x000fc40000800000 */
[----:B------:R-:W-:Y:S02]  /*5d50*/  FSEL R101, R18, -INF , P0 ;  /* 0xff80000012657808 */ /* 0x000fe40000000000 */
[----:B------:R-:W-:Y:S02]  /*5d60*/  ISETP.GE.AND P5, PT, R17, R187, PT ;  /* 0x000000bb1100720c */ /* 0x000fe40003fa6270 */
[-C--:B------:R-:W-:Y:S02]  /*5d70*/  ISETP.GE.AND P2, PT, R16, R188.reuse, PT ;  /* 0x000000bc1000720c */ /* 0x080fe40003f46270 */
[----:B------:R-:W-:Y:S02]  /*5d80*/  ISETP.GE.AND P1, PT, R15, R188, PT ;  /* 0x000000bc0f00720c */ /* 0x000fe40003f26270 */
[----:B------:R-:W-:Y:S02]  /*5d90*/  FMNMX3.FTZ R18, R33, R148, R160, !PT ;  /* 0x0000009421127276 */ /* 0x000fe400078100a0 */
[----:B------:R-:W-:-:S02]  /*5da0*/  FSEL R133, R35, -INF , !P3 ;  /* 0xff80000023857808 */ /* 0x000fc40005800000 */
[-C--:B------:R-:W-:Y:S02]  /*5db0*/  ISETP.GE.AND P4, PT, R16, R187.reuse, PT ;  /* 0x000000bb1000720c */ /* 0x080fe40003f86270 */
[----:B------:R-:W-:Y:S02]  /*5dc0*/  ISETP.GE.AND P3, PT, R15, R187, PT ;  /* 0x000000bb0f00720c */ /* 0x000fe40003f66270 */
[----:B------:R-:W-:Y:S02]  /*5dd0*/  ISETP.GE.AND P0, PT, R237, R188, PT ;  /* 0x000000bced00720c */ /* 0x000fe40003f06270 */
[----:B------:R-:W-:Y:S02]  /*5de0*/  FSEL R36, R36, -INF , P2 ;  /* 0xff80000024247808 */ /* 0x000fe40001000000 */
[----:B------:R-:W-:Y:S02]  /*5df0*/  FSEL R41, R41, -INF , P1 ;  /* 0xff80000029297808 */ /* 0x000fe40000800000 */
[----:B------:R-:W-:-:S02]  /*5e00*/  FSEL R101, R101, -INF , !P5 ;  /* 0xff80000065657808 */ /* 0x000fc40006800000 */
[----:B------:R-:W-:Y:S02]  /*5e10*/  FMNMX3.FTZ R18, R18, R184, R194, !PT ;  /* 0x000000b812127276 */ /* 0x000fe400078100c2 */
[----:B------:R-:W-:Y:S02]  /*5e20*/  ISETP.GE.AND P2, PT, R237, R187, PT ;  /* 0x000000bbed00720c */ /* 0x000fe40003f46270 */
[----:B------:R-:W-:Y:S02]  /*5e30*/  FSEL R38, R38, -INF , P0 ;  /* 0xff80000026267808 */ /* 0x000fe40000000000 */
[----:B------:R-:W-:Y:S02]  /*5e40*/  FSEL R96, R36, -INF , !P4 ;  /* 0xff80000024607808 */ /* 0x000fe40006000000 */
[----:B------:R-:W-:Y:S02]  /*5e50*/  FSEL R83, R41, -INF , !P3 ;  /* 0xff80000029537808 */ /* 0x000fe40005800000 */
[----:B------:R-:W-:-:S02]  /*5e60*/  FMNMX3.FTZ R18, R18, R133, R101, !PT ;  /* 0x0000008512127276 */ /* 0x000fc40007810065 */
[----:B------:R-:W-:Y:S02]  /*5e70*/  FSEL R82, R38, -INF , !P2 ;  /* 0xff80000026527808 */ /* 0x000fe40005000000 */
[----:B------:R-:W-:-:S04]  /*5e80*/  FMNMX3.FTZ R18, R18, R96, R83, !PT ;  /* 0x0000006012127276 */ /* 0x000fc80007810053 */
[----:B------:R-:W-:Y:S01]  /*5e90*/  FMNMX.FTZ R18, R82, R18, !PT ;  /* 0x0000001252127209 */ /* 0x000fe20007810000 */
[----:B------:R-:W-:-:S04]  /*5ea0*/  IMAD R116, R31, 0x100, R51 ;  /* 0x000001001f747824 */ /* 0x000fc800078e0233 */
[----:B------:R-:W1:Y:S01]  /*5eb0*/  SHFL.BFLY PT, R33, R18, 0x2, 0x1f ;  /* 0x0c401f0012217f89 */ /* 0x000e6200000e0000 */
[----:B------:R-:W-:Y:S01]  /*5ec0*/  VIADD R116, R116, 0x1 ;  /* 0x0000000174747836 */ /* 0x000fe20000000000 */
[CC--:B------:R-:W-:Y:S02]  /*5ed0*/  ISETP.GE.AND P0, PT, R117.reuse, R186.reuse, PT ;  /* 0x000000ba7500720c */ /* 0x0c0fe40003f06270 */
[-C--:B------:R-:W-:Y:S02]  /*5ee0*/  ISETP.GE.AND P4, PT, R117, R185.reuse, PT ;  /* 0x000000b97500720c */ /* 0x080fe40003f86270 */
[C---:B------:R-:W-:Y:S02]  /*5ef0*/  ISETP.GE.AND P2, PT, R116.reuse, R186, PT ;  /* 0x000000ba7400720c */ /* 0x040fe40003f46270 */
[----:B------:R-:W-:Y:S01]  /*5f00*/  ISETP.GE.AND P3, PT, R116, R185, PT ;  /* 0x000000b97400720c */ /* 0x000fe20003f66270 */
[----:B------:R-:W-:Y:S01]  /*5f10*/  IMAD R116, R31, 0x100, R51 ;  /* 0x000001001f747824 */ /* 0x000fe200078e0233 */
[----:B------:R-:W-:-:S02]  /*5f20*/  FSEL R60, R60, -INF , P0 ;  /* 0xff8000003c3c7808 */ /* 0x000fc40000000000 */
[CC--:B------:R-:W-:Y:S02]  /*5f30*/  ISETP.GE.AND P1, PT, R218.reuse, R186.reuse, PT ;  /* 0x000000bada00720c */ /* 0x0c0fe40003f26270 */
[----:B------:R-:W-:Y:S02]  /*5f40*/  ISETP.GE.AND P0, PT, R217, R186, PT ;  /* 0x000000bad900720c */ /* 0x000fe40003f06270 */
[-C--:B------:R-:W-:Y:S02]  /*5f50*/  ISETP.GE.AND P5, PT, R218, R185.reuse, PT ;  /* 0x000000b9da00720c */ /* 0x080fe40003fa6270 */
[----:B------:R-:W-:Y:S01]  /*5f60*/  FSEL R59, R59, -INF , P2 ;  /* 0xff8000003b3b7808 */ /* 0x000fe20001000000 */
[----:B------:R-:W-:Y:S01]  /*5f70*/  VIADD R117, R117, 0x11 ;  /* 0x0000001175757836 */ /* 0x000fe20000000000 */
[----:B------:R-:W-:Y:S01]  /*5f80*/  FSEL R218, R60, -INF , !P4 ;  /* 0xff8000003cda7808 */ /* 0x000fe20006000000 */
[----:B------:R-:W-:Y:S01]  /*5f90*/  VIADD R116, R116, 0x18 ;  /* 0x0000001874747836 */ /* 0x000fe20000000000 */
[----:B------:R-:W-:-:S02]  /*5fa0*/  ISETP.GE.AND P4, PT, R217, R185, PT ;  /* 0x000000b9d900720c */ /* 0x000fc40003f86270 */
[----:B------:R-:W-:Y:S02]  /*5fb0*/  FSEL R58, R58, -INF , P1 ;  /* 0xff8000003a3a7808 */ /* 0x000fe40000800000 */
[----:B------:R-:W-:Y:S02]  /*5fc0*/  FSEL R41, R57, -INF , P0 ;  /* 0xff80000039297808 */ /* 0x000fe40000000000 */
[C---:B------:R-:W-:Y:S02]  /*5fd0*/  ISETP.GE.AND P2, PT, R42.reuse, R186, PT ;  /* 0x000000ba2a00720c */ /* 0x040fe40003f46270 */
[----:B------:R-:W-:Y:S02]  /*5fe0*/  FSEL R217, R59, -INF , !P3 ;  /* 0xff8000003bd97808 */ /* 0x000fe40005800000 */
[----:B------:R-:W-:Y:S02]  /*5ff0*/  ISETP.GE.AND P3, PT, R42, R185, PT ;  /* 0x000000b92a00720c */ /* 0x000fe40003f66270 */
[----:B------:R-:W-:-:S02]  /*6000*/  FSEL R42, R58, -INF , !P5 ;  /* 0xff8000003a2a7808 */ /* 0x000fc40006800000 */
[----:B------:R-:W-:Y:S02]  /*6010*/  FSEL R41, R41, -INF , !P4 ;  /* 0xff80000029297808 */ /* 0x000fe40006000000 */
[CC--:B------:R-:W-:Y:S02]  /*6020*/  ISETP.GE.AND P1, PT, R117.reuse, R186.reuse, PT ;  /* 0x000000ba7500720c */ /* 0x0c0fe40003f26270 */
[-C--:B------:R-:W-:Y:S01]  /*6030*/  ISETP.GE.AND P5, PT, R117, R185.reuse, PT ;  /* 0x000000b97500720c */ /* 0x080fe20003fa6270 */
[C-C-:B------:R-:W-:Y:S01]  /*6040*/  IMAD R117, R31.reuse, 0x100, R51.reuse ;  /* 0x000001001f757824 */ /* 0x140fe200078e0233 */
[C---:B------:R-:W-:Y:S02]  /*6050*/  ISETP.GE.AND P0, PT, R116.reuse, R186, PT ;  /* 0x000000ba7400720c */ /* 0x040fe40003f06270 */
[----:B------:R-:W-:Y:S01]  /*6060*/  ISETP.GE.AND P4, PT, R116, R185, PT ;  /* 0x000000b97400720c */ /* 0x000fe20003f86270 */
[----:B------:R-:W-:Y:S01]  /*6070*/  IMAD R116, R31, 0x100, R51 ;  /* 0x000001001f747824 */ /* 0x000fe200078e0233 */
[----:B------:R-:W-:-:S02]  /*6080*/  FSEL R35, R56, -INF , P2 ;  /* 0xff80000038237808 */ /* 0x000fc40001000000 */
[----:B-1----:R-:W-:Y:S01]  /*6090*/  FMNMX.FTZ R56, R18, R33, !PT ;  /* 0x0000002112387209 */ /* 0x002fe20007810000 */
[----:B------:R-:W-:Y:S01]  /*60a0*/  VIADD R117, R117, 0x19 ;  /* 0x0000001975757836 */ /* 0x000fe20000000000 */
[----:B------:R-:W-:Y:S01]  /*60b0*/  FSEL R38, R55, -INF , P1 ;  /* 0xff80000037267808 */ /* 0x000fe20000800000 */
[----:B------:R-:W-:Y:S02]  /*60c0*/  VIADD R116, R116, 0x20 ;  /* 0x0000002074747836 */ /* 0x000fe40000000000 */
[----:B------:R-:W1:Y:S01]  /*60d0*/  SHFL.BFLY PT, R55, R56, 0x1, 0x1f ;  /* 0x0c201f0038377f89 */ /* 0x000e6200000e0000 */
[----:B------:R-:W-:Y:S02]  /*60e0*/  FSEL R35, R35, -INF , !P3 ;  /* 0xff80000023237808 */ /* 0x000fe40005800000 */
[----:B------:R-:W-:Y:S02]  /*60f0*/  FSEL R38, R38, -INF , !P5 ;  /* 0xff80000026267808 */ /* 0x000fe40006800000 */
[----:B------:R-:W-:-:S02]  /*6100*/  ISETP.GE.AND P2, PT, R117, R186, PT ;  /* 0x000000ba7500720c */ /* 0x000fc40003f46270 */
[-C--:B------:R-:W-:Y:S01]  /*6110*/  ISETP.GE.AND P3, PT, R117, R185.reuse, PT ;  /* 0x000000b97500720c */ /* 0x080fe20003f66270 */
[C-C-:B------:R-:W-:Y:S01]  /*6120*/  IMAD R117, R31.reuse, 0x100, R51.reuse ;  /* 0x000001001f757824 */ /* 0x140fe200078e0233 */
[C---:B------:R-:W-:Y:S02]  /*6130*/  ISETP.GE.AND P1, PT, R116.reuse, R186, PT ;  /* 0x000000ba7400720c */ /* 0x040fe40003f26270 */
[----:B------:R-:W-:Y:S01]  /*6140*/  ISETP.GE.AND P5, PT, R116, R185, PT ;  /* 0x000000b97400720c */ /* 0x000fe20003fa6270 */
[----:B------:R-:W-:Y:S02]  /*6150*/  IMAD R116, R31, 0x100, R51 ;  /* 0x000001001f747824 */ /* 0x000fe400078e0233 */
[----:B------:R-:W-:Y:S02]  /*6160*/  VIADD R117, R117, 0x21 ;  /* 0x0000002175757836 */ /* 0x000fe40000000000 */
[----:B------:R-:W-:Y:S01]  /*6170*/  VIADD R116, R116, 0x28 ;  /* 0x0000002874747836 */ /* 0x000fe20000000000 */
[----:B------:R-:W-:-:S02]  /*6180*/  FSEL R33, R54, -INF , P0 ;  /* 0xff80000036217808 */ /* 0x000fc40000000000 */
[----:B------:R-:W-:Y:S02]  /*6190*/  FSEL R18, R53, -INF , P2 ;  /* 0xff80000035127808 */ /* 0x000fe40001000000 */
[-C--:B------:R-:W-:Y:S02]  /*61a0*/  ISETP.GE.AND P0, PT, R117, R186.reuse, PT ;  /* 0x000000ba7500720c */ /* 0x080fe40003f06270 */
[----:B------:R-:W-:Y:S02]  /*61b0*/  ISETP.GE.AND P2, PT, R116, R186, PT ;  /* 0x000000ba7400720c */ /* 0x000fe40003f46270 */
[----:B------:R-:W-:Y:S02]  /*61c0*/  FSEL R36, R52, -INF , P1 ;  /* 0xff80000034247808 */ /* 0x000fe40000800000 */
[----:B------:R-:W-:Y:S02]  /*61d0*/  FSEL R33, R33, -INF , !P4 ;  /* 0xff80000021217808 */ /* 0x000fe40006000000 */
[----:B------:R-:W-:-:S02]  /*61e0*/  FSEL R18, R18, -INF , !P3 ;  /* 0xff80000012127808 */ /* 0x000fc40005800000 */
[-C--:B------:R-:W-:Y:S02]  /*61f0*/  ISETP.GE.AND P4, PT, R117, R185.reuse, PT ;  /* 0x000000b97500720c */ /* 0x080fe40003f86270 */
[----:B------:R-:W-:Y:S02]  /*6200*/  ISETP.GE.AND P3, PT, R116, R185, PT ;  /* 0x000000b97400720c */ /* 0x000fe40003f66270 */
[----:B------:R-:W-:Y:S02]  /*6210*/  FSEL R50, R50, -INF , P0 ;  /* 0xff80000032327808 */ /* 0x000fe40000000000 */
[----:B------:R-:W-:Y:S02]  /*6220*/  FSEL R49, R49, -INF , P2 ;  /* 0xff80000031317808 */ /* 0x000fe40001000000 */
[----:B------:R-:W-:Y:S02]  /*6230*/  ISETP.GE.AND P1, PT, R216, R186, PT ;  /* 0x000000bad800720c */ /* 0x000fe40003f26270 */
[----:B------:R-:W-:-:S02]  /*6240*/  FSEL R36, R36, -INF , !P5 ;  /* 0xff80000024247808 */ /* 0x000fc40006800000 */
[-C--:B------:R-:W-:Y:S02]  /*6250*/  ISETP.GE.AND P5, PT, R216, R185.reuse, PT ;  /* 0x000000b9d800720c */ /* 0x080fe40003fa6270 */
[CC--:B------:R-:W-:Y:S02]  /*6260*/  ISETP.GE.AND P0, PT, R215.reuse, R186.reuse, PT ;  /* 0x000000bad700720c */ /* 0x0c0fe40003f06270 */
[----:B------:R-:W-:Y:S02]  /*6270*/  ISETP.GE.AND P2, PT, R215, R185, PT ;  /* 0x000000b9d700720c */ /* 0x000fe40003f46270 */
[----:B------:R-:W-:Y:S02]  /*6280*/  FSEL R216, R50, -INF , !P4 ;  /* 0xff80000032d87808 */ /* 0x000fe40006000000 */
[----:B------:R-:W-:Y:S02]  /*6290*/  FSEL R215, R49, -INF , !P3 ;  /* 0xff80000031d77808 */ /* 0x000fe40005800000 */
[----:B------:R-:W-:-:S02]  /*62a0*/  ISETP.GE.AND P4, PT, R214, R186, PT ;  /* 0x000000bad600720c */ /* 0x000fc40003f86270 */
[----:B------:R-:W-:Y:S02]  /*62b0*/  ISETP.GE.AND P3, PT, R214, R185, PT ;  /* 0x000000b9d600720c */ /* 0x000fe40003f66270 */
[----:B------:R-:W-:Y:S02]  /*62c0*/  FSEL R214, R20, -INF , P1 ;  /* 0xff80000014d67808 */ /* 0x000fe40000800000 */
[----:B-1----:R-:W-:Y:S01]  /*62d0*/  FMNMX.FTZ R20, R56, R55, !PT ;  /* 0x0000003738147209 */ /* 0x002fe20007810000 */
[----:B------:R-:W-:Y:S01]  /*62e0*/  IMAD R116, R31, 0x100, R51 ;  /* 0x000001001f747824 */ /* 0x000fe200078e0233 */
[----:B------:R-:W-:Y:S02]  /*62f0*/  FSEL R47, R47, -INF , P0 ;  /* 0xff8000002f2f7808 */ /* 0x000fe40000000000 */
[----:B------:R-:W-:Y:S01]  /*6300*/  FSETP.NEU.FTZ.AND P0, PT, R20, -INF , PT ;  /* 0xff8000001400780b */ /* 0x000fe20003f1d000 */
[----:B--2---:R-:W-:Y:S01]  /*6310*/  FMUL.FTZ R72, R73, R20 ;  /* 0x0000001449487220 */ /* 0x004fe20000410000 */
[----:B------:R-:W-:Y:S01]  /*6320*/  FSEL R214, R214, -INF , !P5 ;  /* 0xff800000d6d67808 */ /* 0x000fe20006800000 */
[----:B------:R-:W-:Y:S01]  /*6330*/  VIADD R116, R116, 0x40 ;  /* 0x0000004074747836 */ /* 0x000fe20000000000 */
[----:B------:R-:W-:-:S02]  /*6340*/  FSEL R0, R0, -INF , P4 ;  /* 0xff80000000007808 */ /* 0x000fc40002000000 */
[CC--:B------:R-:W-:Y:S02]  /*6350*/  ISETP.GE.AND P1, PT, R213.reuse, R186.reuse, PT ;  /* 0x000000bad500720c */ /* 0x0c0fe40003f26270 */
[-C--:B------:R-:W-:Y:S02]  /*6360*/  ISETP.GE.AND P5, PT, R213, R185.reuse, PT ;  /* 0x000000b9d500720c */ /* 0x080fe40003fa6270 */
[----:B------:R-:W-:Y:S01]  /*6370*/  FSEL R213, R47, -INF , !P2 ;  /* 0xff8000002fd57808 */ /* 0x000fe20005000000 */
[----:B------:R-:W-:Y:S01]  /*6380*/  IMAD R117, R31, 0x100, R51 ;  /* 0x000001001f757824 */ /* 0x000fe200078e0233 */
[----:B------:R-:W-:Y:S02]  /*6390*/  ISETP.GE.AND P2, PT, R208, R186, PT ;  /* 0x000000bad000720c */ /* 0x000fe40003f46270 */
[----:B------:R-:W-:Y:S02]  /*63a0*/  FSEL R72, R72, RZ, P0 ;  /* 0x000000ff48487208 */ /* 0x000fe40000000000 */
[----:B------:R-:W-:-:S02]  /*63b0*/  ISETP.GE.AND P4, PT, R208, R185, PT ;  /* 0x000000b9d000720c */ /* 0x000fc40003f86270 */
[----:B------:R-:W-:Y:S02]  /*63c0*/  FSEL R208, R0, -INF , !P3 ;  /* 0xff80000000d07808 */ /* 0x000fe40005800000 */
[C---:B------:R-:W-:Y:S02]  /*63d0*/  ISETP.GE.AND P0, PT, R116.reuse, R186, PT ;  /* 0x000000ba7400720c */ /* 0x040fe40003f06270 */
[----:B------:R-:W-:Y:S01]  /*63e0*/  ISETP.GE.AND P3, PT, R116, R185, PT ;  /* 0x000000b97400720c */ /* 0x000fe20003f66270 */
[--C-:B------:R-:W-:Y:S02]  /*63f0*/  IMAD R116, R31, 0x100, R51.reuse ;  /* 0x000001001f747824 */ /* 0x100fe400078e0233 */
[----:B------:R-:W-:Y:S01]  /*6400*/  FFMA.FTZ R152, R112, R73, -R72 ;  /* 0x0000004970987223 */ /* 0x000fe20000010848 */
[----:B------:R-:W-:Y:S02]  /*6410*/  VIADD R117, R117, 0x41 ;  /* 0x0000004175757836 */ /* 0x000fe40000000000 */
[----:B------:R-:W-:-:S02]  /*6420*/  IMAD R112, R31, 0x100, R51 ;  /* 0x000001001f707824 */ /* 0x000fc400078e0233 */
[----:B------:R-:W-:Y:S01]  /*6430*/  VIADD R116, R116, 0x48 ;  /* 0x0000004874747836 */ /* 0x000fe20000000000 */
[----:B------:R-:W-:Y:S01]  /*6440*/  FSEL R79, R79, -INF , P1 ;  /* 0xff8000004f4f7808 */ /* 0x000fe20000800000 */
[----:B------:R-:W-:Y:S01]  /*6450*/  VIADD R112, R112, 0x50 ;  /* 0x0000005070707836 */ /* 0x000fe20000000000 */
[-C--:B------:R-:W-:Y:S02]  /*6460*/  ISETP.GE.AND P1, PT, R117, R186.reuse, PT ;  /* 0x000000ba7500720c */ /* 0x080fe40003f26270 */
[----:B------:R-:W-:Y:S02]  /*6470*/  FSEL R84, R84, -INF , P2 ;  /* 0xff80000054547808 */ /* 0x000fe40001000000 */
[----:B------:R-:W-:Y:S02]  /*6480*/  ISETP.GE.AND P2, PT, R116, R186, PT ;  /* 0x000000ba7400720c */ /* 0x000fe40003f46270 */
[----:B------:R-:W-:Y:S02]  /*6490*/  FSEL R85, R85, -INF , P0 ;  /* 0xff80000055557808 */ /* 0x000fe40000000000 */
        /* <DEDUP_REMOVED lines=161> */
[-CC-:B------:R-:W-:Y:S01]  /*6eb0*/  FFMA.FTZ R98, R95, R73.reuse, -R72.reuse ;  /* 0x000000495f627223 */ /* 0x180fe20000010848 */
        /* <DEDUP_REMOVED lines=27> */
[----:B------:R-:W-:Y:S01]  /*7070*/  FMNMX3.FTZ R0, R0, R104, R94, !PT ;  /* 0x0000006800007276 */ /* 0x000fe2000781005e */
[----:B------:R-:W-:Y:S01]  /*7080*/  FFMA.FTZ R93, R91, R73, -R72 ;  /* 0x000000495b5d7223 */ /* 0x000fe20000010848 */
[----:B------:R-:W-:-:S02]  /*7090*/  ISETP.GE.AND P4, PT, R25, R185, PT ;  /* 0x000000b91900720c */ /* 0x000fc40003f86270 */
[----:B------:R-:W-:Y:S02]  /*70a0*/  FSEL R86, R12, -INF , !P3 ;  /* 0xff8000000c567808 */ /* 0x000fe40005800000 */
[-C--:B------:R-:W-:Y:S02]  /*70b0*/  ISETP.GE.AND P1, PT, R19, R186.reuse, PT ;  /* 0x000000ba1300720c */ /* 0x080fe40003f26270 */
[----:B------:R-:W-:Y:S01]  /*70c0*/  FSEL R9, R9, -INF , P2 ;  /* 0xff80000009097808 */ /* 0x000fe20001000000 */
[----:B------:R-:W-:Y:S01]  /*70d0*/  FFMA.FTZ R91, R88, R73, -R72 ;  /* 0x00000049585b7223 */ /* 0x000fe20000010848 */
[----:B------:R-:W-:Y:S02]  /*70e0*/  ISETP.GE.AND P3, PT, R24, R185, PT ;  /* 0x000000b91800720c */ /* 0x000fe40003f66270 */
[----:B------:R-:W-:Y:S02]  /*70f0*/  FSEL R81, R8, -INF , !P5 ;  /* 0xff80000008517808 */ /* 0x000fe40006800000 */
[----:B------:R-:W-:-:S02]  /*7100*/  ISETP.GE.AND P2, PT, R17, R186, PT ;  /* 0x000000ba1100720c */ /* 0x000fc40003f46270 */
        /* <DEDUP_REMOVED lines=8> */
[----:B------:R-:W-:Y:S02]  /*7190*/  FSEL R79, R11, -INF , !P3 ;  /* 0xff8000000b4f7808 */ /* 0x000fe40005800000 */
[----:B------:R-:W-:Y:S02]  /*71a0*/  ISETP.GE.AND P1, PT, R15, R186, PT ;  /* 0x000000ba0f00720c */ /* 0x000fe40003f26270 */
[----:B------:R-:W-:Y:S02]  /*71b0*/  FSEL R5, R5, -INF , P2 ;  /* 0xff80000005057808 */ /* 0x000fe40001000000 */
[----:B------:R-:W-:Y:S02]  /*71c0*/  FMNMX3.FTZ R0, R0, R86, R81, !PT ;  /* 0x0000005600007276 */ /* 0x000fe40007810051 */
[----:B------:R-:W-:-:S02]  /*71d0*/  FSEL R6, R6, -INF , P0 ;  /* 0xff80000006067808 */ /* 0x000fc40000000000 */
[-C--:B------:R-:W-:Y:S02]  /*71e0*/  ISETP.GE.AND P3, PT, R16, R185.reuse, PT ;  /* 0x000000b91000720c */ /* 0x080fe40003f66270 */
[----:B------:R-:W-:Y:S02]  /*71f0*/  ISETP.GE.AND P2, PT, R15, R185, PT ;  /* 0x000000b90f00720c */ /* 0x000fe40003f46270 */
[----:B------:R-:W-:Y:S02]  /*7200*/  ISETP.GE.AND P0, PT, R237, R186, PT ;  /* 0x000000baed00720c */ /* 0x000fe40003f06270 */
[----:B------:R-:W-:Y:S02]  /*7210*/  FSEL R7, R7, -INF , P1 ;  /* 0xff80000007077808 */ /* 0x000fe40000800000 */
[----:B------:R-:W-:Y:S02]  /*7220*/  FSEL R78, R10, -INF , !P5 ;  /* 0xff8000000a4e7808 */ /* 0x000fe40006800000 */
[----:B------:R-:W-:-:S02]  /*7230*/  FSEL R77, R5, -INF , !P4 ;  /* 0xff800000054d7808 */ /* 0x000fc40006000000 */
[----:B------:R-:W-:Y:S01]  /*7240*/  FMNMX3.FTZ R0, R0, R80, R79, !PT ;  /* 0x0000005000007276 */ /* 0x000fe2000781004f */
[-CC-:B------:R-:W-:Y:S01]  /*7250*/  FFMA.FTZ R90, R87, R73.reuse, -R72.reuse ;  /* 0x00000049575a7223 */ /* 0x180fe20000010848 */
[--C-:B------:R-:W-:Y:S01]  /*7260*/  FFMA.FTZ R87, R75, R73, -R72.reuse ;  /* 0x000000494b577223 */ /* 0x100fe20000010848 */
        /* <DEDUP_REMOVED lines=21> */
[----:B------:R-:W-:Y:S02]  /*73c0*/  FFMA.FTZ R140, R109, R73, -R72 ;  /* 0x000000496d8c7223 */ /* 0x000fe40000010848 */
        /* <DEDUP_REMOVED lines=50> */
[----:B------:R-:W-:Y:S01]  /*76f0*/  FFMA.FTZ R116, R245, R73, -R72 ;  /* 0x00000049f5747223 */ /* 0x000fe20000010848 */
        /* <DEDUP_REMOVED lines=148> */
[--C-:B------:R-:W-:Y:S01]  /*8040*/  FFMA.FTZ R206, R206, R73, -R49.reuse ;  /* 0x00000049cece7223 */ /* 0x100fe20000010831 */
[----:B---3--:R-:W-:Y:S01]  /*8050*/  F2FP.F16.F32.PACK_AB R12, R85, R87 ;  /* 0x00000057550c723e */ /* 0x008fe200000000ff */
[-CC-:B------:R-:W-:Y:S01]  /*8060*/  FFMA.FTZ R201, R201, R73.reuse, -R49.reuse ;  /* 0x00000049c9c97223 */ /* 0x180fe20000010831 */
[----:B-----5:R-:W-:Y:S01]  /*8070*/  F2FP.F16.F32.PACK_AB R14, R71, R84 ;  /* 0x00000054470e723e */ /* 0x020fe200000000ff */
[-CC-:B------:R-:W-:Y:S01]  /*8080*/  FFMA.FTZ R200, R200, R73.reuse, -R49.reuse ;  /* 0x00000049c8c87223 */ /* 0x180fe20000010831 */
[----:B-1----:R-:W-:Y:S01]  /*8090*/  F2FP.F16.F32.PACK_AB R13, R202, R204 ;  /* 0x000000ccca0d723e */ /* 0x002fe200000000ff */
        /* <DEDUP_REMOVED lines=53> */
[-C--:B------:R-:W-:Y:S02]  /*83f0*/  FFMA.FTZ R62, R229, R73.reuse, -R72 ;  /* 0x00000049e53e7223 */ /* 0x080fe40000010848 */
        /* <DEDUP_REMOVED lines=82> */
[-C--:B------:R-:W-:Y:S01]  /*8920*/  FFMA.FTZ R53, R219, R73.reuse, -R72 ;  /* 0x00000049db357223 */ /* 0x080fe20000010848 */
        /* <DEDUP_REMOVED lines=99> */
[C---:B------:R-:W-:Y:S01]  /*8f60*/  HMMA.16816.F32 R4, R36.reuse, R18, R4 ;  /* 0x000000122404723c */ /* 0x040fe20000001804 */
[----:B------:R-:W2:Y:S01]  /*8f70*/  LDSM.16.MT88.4 R16, [R46+0x8800] ;  /* 0x008800002e10783b */ /* 0x000ea20000004200 */
        /* <DEDUP_REMOVED lines=18> */
[----:B-----5:R-:W-:Y:S01]  /*90a0*/  HMMA.16816.F32 R32, R36, R12, R32 ;  /* 0x0000000c2420723c */ /* 0x020fe20000001820 */
[----:B------:R-:W3:Y:S01]  /*90b0*/  LDSM.16.MT88.4 R140, [R47+0x8c00] ;  /* 0x008c00002f8c783b */ /* 0x000ee20000004200 */
[----:B------:R-:W-:Y:S01]  /*90c0*/  FADD.FTZ R55, R53, R55 ;  /* 0x0000003735377221 */ /* 0x000fe20000010000 */
[----:B------:R-:W-:-:S03]  /*90d0*/  FADD.FTZ R105, R105, R114 ;  /* 0x0000007269697221 */ /* 0x000fc60000010000 */
[----:B------:R-:W-:Y:S01]  /*90e0*/  FADD.FTZ R55, R52, R55 ;  /* 0x0000003734377221 */ /* 0x000fe20000010000 */
[----:B------:R-:W-:Y:S01]  /*90f0*/  MUFU.EX2 R160, R160 ;  /* 0x000000a000a07308 */ /* 0x000fe20000000800 */
[----:B------:R-:W-:Y:S02]  /*9100*/  FADD.FTZ R105, R102, R105 ;  /* 0x0000006966697221 */ /* 0x000fe40000010000 */
[----:B------:R-:W-:-:S05]  /*9110*/  FADD.FTZ R50, R50, R55 ;  /* 0x0000003732327221 */ /* 0x000fca0000010000 */
[----:B------:R-:W4:Y:S01]  /*9120*/  MUFU.EX2 R184, R184 ;  /* 0x000000b800b87308 */ /* 0x000f220000000800 */
[----:B------:R-:W-:Y:S01]  /*9130*/  FADD.FTZ R50, R97, R50 ;  /* 0x0000003261327221 */ /* 0x000fe20000010000 */
[----:B------:R-:W-:Y:S01]  /*9140*/  FADD.FTZ R105, R93, R105 ;  /* 0x000000695d697221 */ /* 0x000fe20000010000 */
[----:B------:R-:W-:Y:S05]  /*9150*/  HMMA.16816.F32 R24, R36, R14, R24 ;  /* 0x0000000e2418723c */ /* 0x000fea0000001818 */
[----:B------:R-:W-:Y:S08]  /*9160*/  MUFU.EX2 R194, R194 ;  /* 0x000000c200c27308 */ /* 0x000ff00000000800 */
[----:B------:R5:W1:Y:S08]  /*9170*/  MUFU.EX2 R125, R133 ;  /* 0x00000085007d7308 */ /* 0x000a700000000800 */
[----:B------:R-:W-:Y:S08]  /*9180*/  MUFU.EX2 R69, R81 ;  /* 0x0000005100457308 */ /* 0x000ff00000000800 */
[----:B------:R-:W2:Y:S01]  /*9190*/  MUFU.EX2 R67, R80 ;  /* 0x0000005000437308 */ /* 0x000ea20000000800 */
[----:B-----5:R-:W5:Y:S07]  /*91a0*/  LDSM.16.MT88.4 R132, [R46+0x8c00] ;  /* 0x008c00002e84783b */ /* 0x020f6e0000004200 */
[----:B------:R-:W-:Y:S08]  /*91b0*/  MUFU.EX2 R65, R79 ;  /* 0x0000004f00417308 */ /* 0x000ff00000000800 */
[----:B------:R-:W3:Y:S01]  /*91c0*/  MUFU.EX2 R63, R78 ;  /* 0x0000004e003f7308 */ /* 0x000ee20000000800 */
[----:B------:R-:W-:Y:S01]  /*91d0*/  FADD.FTZ R113, R113, R50 ;  /* 0x0000003271717221 */ /* 0x000fe20000010000 */
[----:B------:R-:W-:Y:S01]  /*91e0*/  FADD.FTZ R90, R90, R105 ;  /* 0x000000695a5a7221 */ /* 0x000fe20000010000 */
[----:B------:R-:W-:-:S02]  /*91f0*/  FFMA.FTZ R36, R77, R73, -R49 ;  /* 0x000000494d247223 */ /* 0x000fc40000010831 */
        /* <DEDUP_REMOVED lines=11> */
[----:B----4-:R-:W-:-:S02]  /*92b0*/  F2FP.F16.F32.PACK_AB R12, R184, R160 ;  /* 0x000000a0b80c723e */ /* 0x010fc400000000ff */
[----:B-1----:R-:W-:Y:S02]  /*92c0*/  F2FP.F16.F32.PACK_AB R14, R125, R194 ;  /* 0x000000c27d0e723e */ /* 0x002fe400000000ff */
[----:B--2---:R-:W-:Y:S02]  /*92d0*/  F2FP.F16.F32.PACK_AB R13, R67, R69 ;  /* 0x00000045430d723e */ /* 0x004fe400000000ff */
[----:B---3--:R-:W-:Y:S01]  /*92e0*/  F2FP.F16.F32.PACK_AB R15, R63, R65 ;  /* 0x000000413f0f723e */ /* 0x008fe200000000ff */
[----:B------:R-:W-:Y:S01]  /*92f0*/  MUFU.EX2 R99, R101 ;  /* 0x0000006500637308 */ /* 0x000fe20000000800 */
[----:B------:R-:W-:Y:S01]  /*9300*/  FADD.FTZ R148, R160, R148 ;  /* 0x00000094a0947221 */ /* 0x000fe20000010000 */
[----:B------:R-:W-:-:S06]  /*9310*/  FADD.FTZ R84, R69, R84 ;  /* 0x0000005445547221 */ /* 0x000fcc0000010000 */
[----:B------:R-:W-:Y:S01]  /*9320*/  MUFU.EX2 R36, R36 ;  /* 0x0000002400247308 */ /* 0x000fe20000000800 */
[----:B------:R-:W-:Y:S01]  /*9330*/  HMMA.16816.F32 R8, R12, R40, R8 ;  /* 0x000000280c08723c */ /* 0x000fe20000001808 */
[----:B------:R-:W-:Y:S01]  /*9340*/  FADD.FTZ R184, R184, R148 ;  /* 0x00000094b8b87221 */ /* 0x000fe20000010000 */
[----:B------:R-:W-:-:S05]  /*9350*/  FADD.FTZ R67, R67, R84 ;  /* 0x0000005443437221 */ /* 0x000fca0000010000 */
[----:B------:R-:W1:Y:S01]  /*9360*/  MUFU.EX2 R95, R96 ;  /* 0x00000060005f7308 */ /* 0x000e620000000800 */
[C---:B------:R-:W-:Y:S07]  /*9370*/  HMMA.16816.F32 R32, R12.reuse, R16, R32 ;  /* 0x000000100c20723c */ /* 0x040fee0000001820 */
[----:B------:R-:W-:Y:S01]  /*9380*/  MUFU.EX2 R71, R83 ;  /* 0x0000005300477308 */ /* 0x000fe20000000800 */
[C---:B------:R-:W-:Y:S07]  /*9390*/  HMMA.16816.F32 R4, R12.reuse, R42, R4 ;  /* 0x0000002a0c04723c */ /* 0x040fee0000001804 */
[----:B------:R-:W2:Y:S01]  /*93a0*/  MUFU.EX2 R195, R195 ;  /* 0x000000c300c37308 */ /* 0x000ea20000000800 */
[----:B------:R-:W-:Y:S07]  /*93b0*/  HMMA.16816.F32 R24, R12, R18, R24 ;  /* 0x000000120c18723c */ /* 0x000fee0000001818 */
[----:B------:R-:W3:Y:S08]  /*93c0*/  MUFU.EX2 R37, R37 ;  /* 0x0000002500257308 */ /* 0x000ef00000000800 */
[----:B------:R-:W-:Y:S08]  /*93d0*/  MUFU.EX2 R38, R38 ;  /* 0x0000002600267308 */ /* 0x000ff00000000800 */
[----:B------:R-:W4:Y:S01]  /*93e0*/  MUFU.EX2 R39, R39 ;  /* 0x0000002700277308 */ /* 0x000f220000000800 */
[----:B------:R-:W-:Y:S01]  /*93f0*/  FADD.FTZ R184, R194, R184 ;  /* 0x000000b8c2b87221 */ /* 0x000fe20000010000 */
[----:B------:R-:W-:Y:S01]  /*9400*/  FADD.FTZ R67, R65, R67 ;  /* 0x0000004341437221 */ /* 0x000fe20000010000 */
[----:B------:R-:W-:-:S02]  /*9410*/  ISETP.GT.AND P0, PT, R31, R172, PT ;  /* 0x000000ac1f00720c */ /* 0x000fc40003f04270 */
[----:B------:R-:W-:Y:S01]  /*9420*/  FADD.FTZ R125, R125, R184 ;  /* 0x000000b87d7d7221 */ /* 0x000fe20000010000 */
[----:B------:R-:W-:Y:S01]  /*9430*/  FADD.FTZ R63, R63, R67 ;  /* 0x000000433f3f7221 */ /* 0x000fe20000010000 */
[----:B-1----:R-:W-:Y:S02]  /*9440*/  F2FP.F16.F32.PACK_AB R12, R95, R99 ;  /* 0x000000635f0c723e */ /* 0x002fe400000000ff */
[----:B------:R-:W-:Y:S01]  /*9450*/  FADD.FTZ R125, R99, R125 ;  /* 0x0000007d637d7221 */ /* 0x000fe20000010000 */
[----:B------:R-:W-:Y:S01]  /*9460*/  FADD.FTZ R63, R36, R63 ;  /* 0x0000003f243f7221 */ /* 0x000fe20000010000 */
[----:B--2---:R-:W-:Y:S02]  /*9470*/  F2FP.F16.F32.PACK_AB R14, R195, R71 ;  /* 0x00000047c30e723e */ /* 0x004fe400000000ff */
[----:B---3--:R-:W-:Y:S01]  /*9480*/  F2FP.F16.F32.PACK_AB R13, R37, R36 ;  /* 0x00000024250d723e */ /* 0x008fe200000000ff */
        /* <DEDUP_REMOVED lines=9> */
[C---:B-----5:R-:W-:Y:S08]  /*9520*/  HMMA.16816.F32 R136, R12.reuse, R132, R32 ;  /* 0x000000840c88723c */ /* 0x060ff00000001820 */
        /* <DEDUP_REMOVED lines=74> */
.L_x_4885:
        /* <DEDUP_REMOVED lines=8> */
.L_x_4886:
[----:B------:R-:W-:Y:S05]  /*9a50*/  BSYNC.RECONVERGENT B0 ;  /* 0x0000000000007941 */ /* 0x000fea0003800200 */
.L_x_4884:
        /* <DEDUP_REMOVED lines=30> */
[-C--:B------:R-:W-:Y:S01]  /*9c40*/  IADD3 R24, PT, PT, R164, R44.reuse, RZ ;  /* 0x0000002ca4187210 */ /* 0x080fe20007ffe0ff */
[----:B------:R-:W-:Y:S01]  /*9c50*/  BSSY.RECONVERGENT B1, `(.L_x_4887) ;  /* 0x00001d4000017945 */ /* 0x000fe20003800200 */
[----:B------:R-:W-:Y:S01]  /*9c60*/  IADD3 R68, PT, PT, R45, R44, RZ ;  /* 0x0000002c2d447210 */ /* 0x000fe20007ffe0ff */
[----:B----4-:R-:W-:Y:S01]  /*9c70*/  LDSM.16.M88.4 R8, [R45+0x1400] ;  /* 0x001400002d08783b */ /* 0x010fe20000000200 */
[----:B------:R-:W-:-:S02]  /*9c80*/  ISETP.GT.AND P0, PT, R31, R172, PT ;  /* 0x000000ac1f00720c */ /* 0x000fc40003f04270 */
[----:B------:R-:W-:Y:S01]  /*9c90*/  SHF.L.U32 R242, R30, 0x8, RZ ;  /* 0x000000081ef27819 */ /* 0x000fe200000006ff */
[----:B------:R-:W-:Y:S04]  /*9ca0*/  LDSM.16.M88.4 R24, [R24] ;  /* 0x000000001818783b */ /* 0x000fe80000000200 */
[----:B------:R-:W-:Y:S04]  /*9cb0*/  LDSM.16.M88.4 R16, [R68+0x1000] ;  /* 0x001000004410783b */ /* 0x000fe80000000200 */
        /* <DEDUP_REMOVED lines=330> */
[C---:B-----5:R-:W-:Y:S07]  /*b160*/  HMMA.16816.F32 R4, R24.reuse, R38, R4 ;  /* 0x000000261804723c */ /* 0x060fee0000001804 */
[----:B------:R-:W1:Y:S01]  /*b170*/  MUFU.TANH R206, R41 ;  /* 0x0000002900ce7308 */ /* 0x000e620000002400 */
[----:B------:R-:W-:Y:S01]  /*b180*/  HMMA.16816.F32 R16, R24, R36, R16 ;  /* 0x000000241810723c */ /* 0x000fe20000001810 */
[----:B------:R-:W-:-:S06]  /*b190*/  FMUL.FTZ R37, R40, R61 ;  /* 0x0000003d28257220 */ /* 0x000fcc0000410000 */
[----:B------:R-:W1:Y:S04]  /*b1a0*/  MUFU.TANH R37, R37 ;  /* 0x0000002500257308 */ /* 0x000e680000002400 */
[-C--:B------:R-:W-:Y:S01]  /*b1b0*/  FMUL.FTZ R5, R5, R61.reuse ;  /* 0x0000003d05057220 */ /* 0x080fe20000410000 */
[----:B------:R-:W-:-:S03]  /*b1c0*/  FMUL.FTZ R4, R4, R61 ;  /* 0x0000003d04047220 */ /* 0x000fc60000410000 */
        /* <DEDUP_REMOVED lines=8> */
[-C--:B-----5:R-:W-:Y:S01]  /*b250*/  FMUL.FTZ R5, R6, R61.reuse ;  /* 0x0000003d06057220 */ /* 0x0a0fe20000410000 */
[----:B------:R-:W-:-:S06]  /*b260*/  FMUL.FTZ R6, R7, R61 ;  /* 0x0000003d07067220 */ /* 0x000fcc0000410000 */
        /* <DEDUP_REMOVED lines=75> */
.L_x_4890:
        /* <DEDUP_REMOVED lines=8> */
.L_x_4891:
[----:B------:R-:W-:Y:S05]  /*b7a0*/  BSYNC.RECONVERGENT B0 ;  /* 0x0000000000007941 */ /* 0x000fea0003800200 */
.L_x_4889:
        /* <DEDUP_REMOVED lines=30> */
.L_x_4888:
[----:B------:R-:W-:Y:S05]  /*b990*/  BSYNC.RECONVERGENT B1 ;  /* 0x0000000000017941 */ /* 0x000fea0003800200 */
.L_x_4887:
[----:B------:R-:W-:Y:S01]  /*b9a0*/  LOP3.LUT R242, R242, R51, RZ, 0xfc, !PT ;  /* 0x00000033f2f27212 */ /* 0x000fe200078efcff */
[----:B----4-:R-:W2:Y:S01]  /*b9b0*/  LD.E R34, desc[UR4][R2.64+0xdc] ;  /* 0x0000dc0402227980 */ /* 0x010ea2000c101900 */
[----:B------:R-:W-:-:S03]  /*b9c0*/  LOP3.LUT R36, R21, 0x120, R22, 0xf8, !PT ;  /* 0x0000012015247812 */ /* 0x000fc600078ef816 */
[----:B-1----:R-:W-:Y:S02]  /*b9d0*/  VIADD R17, R242, 0xfffffe00 ;  /* 0xfffffe00f2117836 */ /* 0x002fe40000000000 */
[----:B------:R-:W-:Y:S02]  /*b9e0*/  IMAD R36, R36, 0x2, R166 ;  /* 0x0000000224247824 */ /* 0x000fe400078e02a6 */
[----:B------:R-:W-:Y:S01]  /*b9f0*/  VIADD R4, R242, 0xfffffe01 ;  /* 0xfffffe01f2047836 */ /* 0x000fe20000000000 */
[CC--:B------:R-:W-:Y:S01]  /*ba00*/  ISETP.GE.AND P4, PT, R17.reuse, R188.reuse, PT ;  /* 0x000000bc1100720c */ /* 0x0c0fe20003f86270 */
[----:B------:R-:W-:Y:S01]  /*ba10*/  VIADD R7, R36, 0x5000 ;  /* 0x0000500024077836 */ /* 0x000fe20000000000 */
[----:B------:R-:W-:Y:S01]  /*ba20*/  ISETP.GE.AND P1, PT, R17, R187, PT ;  /* 0x000000bb1100720c */ /* 0x000fe20003f26270 */
[----:B------:R-:W-:Y:S01]  /*ba30*/  VIADD R23, R242, 0xfffffe09 ;  /* 0xfffffe09f2177836 */ /* 0x000fe20000000000 */
[----:B------:R-:W-:Y:S01]  /*ba40*/  FSEL R60, R60, -INF , P4 ;  /* 0xff8000003c3c7808 */ /* 0x000fe20002000000 */
[----:B------:R-:W-:Y:S01]  /*ba50*/  VIADD R35, R36, 0x5020 ;  /* 0x0000502024237836 */ /* 0x000fe20000000000 */
[----:B------:R-:W-:Y:S01]  /*ba60*/  ISETP.GE.AND P4, PT, R4, R188, PT ;  /* 0x000000bc0400720c */ /* 0x000fe20003f86270 */
[----:B------:R-:W-:Y:S01]  /*ba70*/  @P3 VIADD R35, R7, 0xffffffe0 ;  /* 0xffffffe007233836 */ /* 0x000fe20000000000 */
[----:B------:R-:W-:Y:S01]  /*ba80*/  FSEL R7, R60, -INF , !P1 ;  /* 0xff8000003c077808 */ /* 0x000fe20004800000 */
[----:B------:R-:W-:Y:S01]  /*ba90*/  VIADD R221, R242, 0xfffffe11 ;  /* 0xfffffe11f2dd7836 */ /* 0x000fe20000000000 */
[----:B------:R-:W-:-:S02]  /*baa0*/  FSEL R59, R59, -INF , P4 ;  /* 0xff8000003b3b7808 */ /* 0x000fc40002000000 */
[-C--:B------:R-:W-:Y:S01]  /*bab0*/  ISETP.GE.AND P4, PT, R23, R188.reuse, PT ;  /* 0x000000bc1700720c */ /* 0x080fe20003f86270 */
[----:B------:R1:W-:Y:S01]  /*bac0*/  STL [R1], R7 ;  /* 0x0000000701007387 */ /* 0x0003e20000100800 */
[----:B------:R-:W-:Y:S01]  /*bad0*/  VIADD R26, R242, 0xfffffe21 ;  /* 0xfffffe21f21a7836 */ /* 0x000fe20000000000 */
[----:B------:R-:W-:Y:S02]  /*bae0*/  ISETP.GE.AND P6, PT, R4, R187, PT ;  /* 0x000000bb0400720c */ /* 0x000fe40003fc6270 */
[----:B------:R-:W-:Y:S02]  /*baf0*/  FSEL R56, R56, -INF , P4 ;  /* 0xff80000038387808 */ /* 0x000fe40002000000 */
[----:B------:R-:W-:Y:S01]  /*bb00*/  ISETP.GE.AND P4, PT, R221, R188, PT ;  /* 0x000000bcdd00720c */ /* 0x000fe20003f86270 */
[----:B------:R-:W-:Y:S01]  /*bb10*/  VIADD R219, R242, 0xfffffe29 ;  /* 0xfffffe29f2db7836 */ /* 0x000fe20000000000 */
[CC--:B------:R-:W-:Y:S02]  /*bb20*/  ISETP.GE.AND P2, PT, R17.reuse, R186.reuse, PT ;  /* 0x000000ba1100720c */ /* 0x0c0fe40003f46270 */
[----:B------:R-:W-:Y:S01]  /*bb30*/  FSEL R54, R54, -INF , P4 ;  /* 0xff80000036367808 */ /* 0x000fe20002000000 */
[----:B------:R-:W-:Y:S01]  /*bb40*/  VIADD R25, R242, 0xfffffe08 ;  /* 0xfffffe08f2197836 */ /* 0x000fe20000000000 */
[----:B------:R-:W-:Y:S01]  /*bb50*/  ISETP.GE.AND P3, PT, R4, R186, PT ;  /* 0x000000ba0400720c */ /* 0x000fe20003f66270 */
[----:B------:R-:W-:Y:S01]  /*bb60*/  VIADD R216, R242, 0xfffffe31 ;  /* 0xfffffe31f2d87836 */ /* 0x000fe20000000000 */
[-C--:B------:R-:W-:Y:S01]  /*bb70*/  ISETP.GE.AND P1, PT, R4, R185.reuse, PT ;  /* 0x000000b90400720c */ /* 0x080fe20003f26270 */
[C---:B------:R-:W-:Y:S01]  /*bb80*/  VIADD R22, R242.reuse, 0xfffffe10 ;  /* 0xfffffe10f2167836 */ /* 0x040fe20000000000 */
[----:B------:R-:W-:Y:S01]  /*bb90*/  ISETP.GE.AND P5, PT, R17, R185, PT ;  /* 0x000000b91100720c */ /* 0x000fe20003fa6270 */
[----:B-1----:R-:W-:-:S05]  /*bba0*/  VIADD R7, R242, 0xfffffe19 ;  /* 0xfffffe19f2077836 */ /* 0x002fca0000000000 */
[----:B------:R-:W-:-:S04]  /*bbb0*/  ISETP.GE.AND P4, PT, R7, R188, PT ;  /* 0x000000bc0700720c */ /* 0x000fc80003f86270 */
[----:B------:R-:W-:Y:S02]  /*bbc0*/  FSEL R63, R63, -INF , P4 ;  /* 0xff8000003f3f7808 */ /* 0x000fe40002000000 */
[----:B------:R-:W-:-:S04]  /*bbd0*/  ISETP.GE.AND P4, PT, R26, R188, PT ;  /* 0x000000bc1a00720c */ /* 0x000fc80003f86270 */
[----:B------:R-:W-:Y:S02]  /*bbe0*/  FSEL R67, R67, -INF , P4 ;  /* 0xff80000043437808 */ /* 0x000fe40002000000 */
[----:B------:R-:W-:Y:S02]  /*bbf0*/  ISETP.GE.AND P4, PT, R219, R188, PT ;  /* 0x000000bcdb00720c */ /* 0x000fe40003f86270 */
[----:B------:R-:W-:Y:S01]  /*bc00*/  FSEL R179, R59, -INF , !P6 ;  /* 0xff8000003bb37808 */ /* 0x000fe20007000000 */
[----:B------:R-:W-:Y:S01]  /*bc10*/  VIADD R208, R242, 0xfffffe39 ;  /* 0xfffffe39f2d07836 */ /* 0x000fe20000000000 */
[----:B------:R-:W-:Y:S02]  /*bc20*/  FSEL R4, R58, -INF , P2 ;  /* 0xff8000003a047808 */ /* 0x000fe40001000000 */
[----:B------:R-:W-:Y:S02]  /*bc30*/  ISETP.GE.AND P6, PT, R23, R187, PT ;  /* 0x000000bb1700720c */ /* 0x000fe40003fc6270 */
[----:B------:R-:W-:-:S02]  /*bc40*/  FSEL R72, R72, -INF , P4 ;  /* 0xff80000048487808 */ /* 0x000fc40002000000 */
[CC--:B------:R-:W-:Y:S02]  /*bc50*/  ISETP.GE.AND P2, PT, R25.reuse, R188.reuse, PT ;  /* 0x000000bc1900720c */ /* 0x0c0fe40003f46270 */
        /* <DEDUP_REMOVED lines=59> */
[----:B------:R-:W-:Y:S02]  /*c010*/  ISETP.GE.AND P4, PT, R222, R188, PT ;  /* 0x000000bcde00720c */ /* 0x000fe40003f86270 */
[----:B------:R-:W-:-:S02]  /*c020*/  FSEL R249, R73, -INF , !P5 ;  /* 0xff80000049f97808 */ /* 0x000fc40006800000 */
[----:B------:R-:W-:Y:S01]  /*c030*/  FSEL R243, R80, -INF , !P6 ;  /* 0xff80000050f37808 */ /* 0x000fe20007000000 */
[----:B------:R-:W-:Y:S01]  /*c040*/  VIADD R201, R242, 0xfffffe71 ;  /* 0xfffffe71f2c97836 */ /* 0x000fe20000000000 */
[----:B------:R-:W-:Y:S02]  /*c050*/  ISETP.GE.AND P5, PT, R213, R187, PT ;  /* 0x000000bbd500720c */ /* 0x000fe40003fa6270 */
[----:B------:R-:W-:Y:S02]  /*c060*/  FSEL R78, R78, -INF , P2 ;  /* 0xff8000004e4e7808 */ /* 0x000fe40001000000 */
[----:B------:R-:W-:Y:S02]  /*c070*/  FSEL R80, R101, -INF , P4 ;  /* 0xff80000065507808 */ /* 0x000fe40002000000 */
[----:B------:R-:W-:Y:S02]  /*c080*/  ISETP.GE.AND P4, PT, R197, R188, PT ;  /* 0x000000bcc500720c */ /* 0x000fe40003f86270 */
[----:B------:R-:W-:Y:S01]  /*c090*/  FSEL R245, R78, -INF , !P5 ;  /* 0xff8000004ef57808 */ /* 0x000fe20006800000 */
[----:B------:R-:W-:Y:S01]  /*c0a0*/  VIADD R202, R242, 0xfffffe79 ;  /* 0xfffffe79f2ca7836 */ /* 0x000fe20000000000 */
[----:B------:R-:W-:-:S02]  /*c0b0*/  FSEL R78, R106, -INF , P4 ;  /* 0xff8000006a4e7808 */ /* 0x000fc40002000000 */
[----:B------:R-:W-:Y:S01]  /*c0c0*/  ISETP.GE.AND P4, PT, R201, R188, PT ;  /* 0x000000bcc900720c */ /* 0x000fe20003f86270 */
[----:B------:R-:W-:-:S03]  /*c0d0*/  VIADD R196, R242, 0xfffffe81 ;  /* 0xfffffe81f2c47836 */ /* 0x000fc60000000000 */
[----:B------:R-:W-:Y:S02]  /*c0e0*/  FSEL R64, R109, -INF , P4 ;  /* 0xff8000006d407808 */ /* 0x000fe40002000000 */
        /* <DEDUP_REMOVED lines=11> */
[----:B------:R-:W-:Y:S01]  /*c1a0*/  VIADD R229, R242, 0xfffffea1 ;  /* 0xfffffea1f2e57836 */ /* 0x000fe20000000000 */
[----:B------:R-:W-:Y:S02]  /*c1b0*/  FSEL R56, R130, -INF , P4 ;  /* 0xff80000082387808 */ /* 0x000fe40002000000 */
[-C--:B------:R-:W-:Y:S01]  /*c1c0*/  ISETP.GE.AND P4, PT, R231, R188.reuse, PT ;  /* 0x000000bce700720c */ /* 0x080fe20003f86270 */
[C---:B------:R-:W-:Y:S01]  /*c1d0*/  VIADD R71, R242.reuse, 0xfffffe48 ;  /* 0xfffffe48f2477836 */ /* 0x040fe20000000000 */
[----:B------:R-:W-:Y:S01]  /*c1e0*/  ISETP.GE.AND P2, PT, R227, R188, PT ;  /* 0x000000bce300720c */ /* 0x000fe20003f46270 */
[----:B------:R-:W-:Y:S01]  /*c1f0*/  VIADD R68, R242, 0xfffffea9 ;  /* 0xfffffea9f2447836 */ /* 0x000fe20000000000 */
[----:B------:R-:W-:-:S02]  /*c200*/  FSEL R54, R149, -INF , P4 ;  /* 0xff80000095367808 */ /* 0x000fc40002000000 */
[-C--:B------:R-:W-:Y:S01]  /*c210*/  ISETP.GE.AND P4, PT, R229, R188.reuse, PT ;  /* 0x000000bce500720c */ /* 0x080fe20003f86270 */
[C---:B------:R-:W-:Y:S01]  /*c220*/  VIADD R42, R242.reuse, 0xfffffe50 ;  /* 0xfffffe50f22a7836 */ /* 0x040fe20000000000 */
[----:B------:R-:W-:Y:S02]  /*c230*/  ISETP.GE.AND P5, PT, R227, R187, PT ;  /* 0x000000bbe300720c */ /* 0x000fe40003fa6270 */
[----:B------:R-:W-:Y:S01]  /*c240*/  FSEL R83, R83, -INF , P2 ;  /* 0xff80000053537808 */ /* 0x000fe20001000000 */
[----:B------:R-:W-:Y:S01]  /*c250*/  VIADD R60, R242, 0xfffffeb1 ;  /* 0xfffffeb1f23c7836 */ /* 0x000fe20000000000 */
[-C--:B------:R-:W-:Y:S02]  /*c260*/  ISETP.GE.AND P2, PT, R71, R188.reuse, PT ;  /* 0x000000bc4700720c */ /* 0x080fe40003f46270 */
[----:B------:R-:W-:Y:S02]  /*c270*/  FSEL R153, R153, -INF , P4 ;  /* 0xff80000099997808 */ /* 0x000fe40002000000 */
[----:B------:R-:W-:-:S02]  /*c280*/  ISETP.GE.AND P4, PT, R68, R188, PT ;  /* 0x000000bc4400720c */ /* 0x000fc40003f86270 */
[----:B------:R-:W-:Y:S02]  /*c290*/  FSEL R241, R83, -INF , !P5 ;  /* 0xff80000053f17808 */ /* 0x000fe40006800000 */
[-C--:B------:R-:W-:Y:S02]  /*c2a0*/  ISETP.GE.AND P6, PT, R205, R187.reuse, PT ;  /* 0x000000bbcd00720c */ /* 0x080fe40003fc6270 */
[----:B------:R-:W-:Y:S02]  /*c2b0*/  ISETP.GE.AND P5, PT, R71, R187, PT ;  /* 0x000000bb4700720c */ /* 0x000fe40003fa6270 */
[----:B------:R-:W-:Y:S01]  /*c2c0*/  FSEL R85, R85, -INF , P2 ;  /* 0xff80000055557808 */ /* 0x000fe20001000000 */
[----:B------:R-:W-:Y:S01]  /*c2d0*/  VIADD R32, R242, 0xfffffeb9 ;  /* 0xfffffeb9f2207836 */ /* 0x000fe20000000000 */
[----:B------:R-:W-:Y:S02]  /*c2e0*/  ISETP.GE.AND P2, PT, R42, R188, PT ;  /* 0x000000bc2a00720c */ /* 0x000fe40003f46270 */
[----:B------:R-:W-:-:S02]  /*c2f0*/  FSEL R155, R155, -INF , P4 ;  /* 0xff8000009b9b7808 */ /* 0x000fc40002000000 */
[----:B------:R-:W-:Y:S01]  /*c300*/  ISETP.GE.AND P4, PT, R60, R188, PT ;  /* 0x000000bc3c00720c */ /* 0x000fe20003f86270 */
[----:B------:R-:W-:Y:S01]  /*c310*/  VIADD R41, R242, 0xfffffe58 ;  /* 0xfffffe58f2297836 */ /* 0x000fe20000000000 */
[----:B------:R-:W-:Y:S01]  /*c320*/  FSEL R240, R84, -INF , !P6 ;  /* 0xff80000054f07808 */ /* 0x000fe20007000000 */
[----:B------:R-:W-:Y:S01]  /*c330*/  IMAD.MOV.U32 R124, RZ, RZ, R43 ;  /* 0x000000ffff7c7224 */ /* 0x000fe200078e002b */
[----:B------:R-:W-:Y:S02]  /*c340*/  FSEL R239, R85, -INF , !P5 ;  /* 0xff80000055ef7808 */ /* 0x000fe40006800000 */
[-C--:B------:R-:W-:Y:S02]  /*c350*/  ISETP.GE.AND P6, PT, R43, R187.reuse, PT ;  /* 0x000000bb2b00720c */ /* 0x080fe40003fc6270 */
[----:B------:R-:W-:Y:S02]  /*c360*/  ISETP.GE.AND P5, PT, R42, R187, PT ;  /* 0x000000bb2a00720c */ /* 0x000fe40003fa6270 */
[----:B------:R-:W-:-:S02]  /*c370*/  FSEL R91, R91, -INF , P2 ;  /* 0xff8000005b5b7808 */ /* 0x000fc40001000000 */
[----:B------:R-:W-:Y:S02]  /*c380*/  FSEL R43, R157, -INF , P4 ;  /* 0xff8000009d2b7808 */ /* 0x000fe40002000000 */
[-C--:B------:R-:W-:Y:S01]  /*c390*/  ISETP.GE.AND P4, PT, R32, R188.reuse, PT ;  /* 0x000000bc2000720c */ /* 0x080fe20003f86270 */
[----:B------:R-:W-:Y:S01]  /*c3a0*/  IMAD.MOV.U32 R157, RZ, RZ, R41 ;  /* 0x000000ffff9d7224 */ /* 0x000fe200078e0029 */
[----:B------:R-:W-:Y:S02]  /*c3b0*/  FSEL R238, R91, -INF , !P5 ;  /* 0xff8000005bee7808 */ /* 0x000fe40006800000 */
[C---:B------:R-:W-:Y:S02]  /*c3c0*/  ISETP.GE.AND P2, PT, R41.reuse, R188, PT ;  /* 0x000000bc2900720c */ /* 0x040fe40003f46270 */
[----:B------:R-:W-:Y:S02]  /*c3d0*/  ISETP.GE.AND P5, PT, R41, R187, PT ;  /* 0x000000bb2900720c */ /* 0x000fe40003fa6270 */
[----:B------:R-:W-:-:S02]  /*c3e0*/  FSEL R41, R159, -INF , P4 ;  /* 0xff8000009f297808 */ /* 0x000fc40002000000 */
[----:B------:R-:W3:Y:S01]  /*c3f0*/  LDL.LU R159, [R1] ;  /* 0x00000000019f7983 */ /* 0x000ee20000300800 */
[----:B------:R-:W-:Y:S01]  /*c400*/  VIADD R27, R242, 0xfffffe60 ;  /* 0xfffffe60f21b7836 */ /* 0x000fe20000000000 */
[----:B------:R-:W-:Y:S02]  /*c410*/  FSEL R88, R88, -INF , !P6 ;  /* 0xff80000058587808 */ /* 0x000fe40007000000 */
[----:B------:R-:W-:Y:S01]  /*c420*/  ISETP.GE.AND P6, PT, R178, R187, PT ;  /* 0x000000bbb200720c */ /* 0x000fe20003fc6270 */
[----:B------:R-:W-:Y:S01]  /*c430*/  VIADD R198, R242, 0xfffffe68 ;  /* 0xfffffe68f2c67836 */ /* 0x000fe20000000000 */
[----:B------:R-:W-:Y:S02]  /*c440*/  FSEL R84, R95, -INF , P2 ;  /* 0xff8000005f547808 */ /* 0x000fe40001000000 */
[----:B------:R-:W-:Y:S02]  /*c450*/  ISETP.GE.AND P2, PT, R27, R188, PT ;  /* 0x000000bc1b00720c */ /* 0x000fe40003f46270 */
[----:B------:R-:W-:-:S02]  /*c460*/  FSEL R236, R94, -INF , !P6 ;  /* 0xff8000005eec7808 */ /* 0x000fc40007000000 */
[-C--:B------:R-:W-:Y:S01]  /*c470*/  ISETP.GE.AND P6, PT, R204, R187.reuse, PT ;  /* 0x000000bbcc00720c */ /* 0x080fe20003fc6270 */
[----:B------:R-:W-:Y:S01]  /*c480*/  VIADD R199, R242, 0xfffffe70 ;  /* 0xfffffe70f2c77836 */ /* 0x000fe20000000000 */
[----:B------:R-:W-:Y:S02]  /*c490*/  FSEL R83, R99, -INF , P2 ;  /* 0xff80000063537808 */ /* 0x000fe40001000000 */
[----:B------:R-:W-:Y:S02]  /*c4a0*/  ISETP.GE.AND P2, PT, R198, R188, PT ;  /* 0x000000bcc600720c */ /* 0x000fe40003f46270 */
[----:B------:R-:W-:Y:S02]  /*c4b0*/  FSEL R234, R98, -INF , !P6 ;  /* 0xff80000062ea7808 */ /* 0x000fe40007000000 */
[----:B------:R-:W-:Y:S01]  /*c4c0*/  ISETP.GE.AND P6, PT, R222, R187, PT ;  /* 0x000000bbde00720c */ /* 0x000fe20003fc6270 */
[----:B------:R-:W-:Y:S01]  /*c4d0*/  VIADD R203, R242, 0xfffffe78 ;  /* 0xfffffe78f2cb7836 */ /* 0x000fe20000000000 */
[----:B------:R-:W-:-:S02]  /*c4e0*/  FSEL R67, R105, -INF , P2 ;  /* 0xff80000069437808 */ /* 0x000fc40001000000 */
[-C--:B------:R-:W-:Y:S02]  /*c4f0*/  ISETP.GE.AND P2, PT, R199, R188.reuse, PT ;  /* 0x000000bcc700720c */ /* 0x080fe40003f46270 */
        /* <DEDUP_REMOVED lines=44> */
[----:B------:R-:W-:Y:S01]  /*c7c0*/  FSEL R154, R154, -INF , P2 ;  /* 0xff8000009a9a7808 */ /* 0x000fe20001000000 */
[----:B------:R-:W-:Y:S01]  /*c7d0*/  IMAD.MOV.U32 R114, RZ, RZ, R225 ;  /* 0x000000ffff727224 */ /* 0x000fe200078e00e1 */
        /* <DEDUP_REMOVED lines=8> */
[-C--:B------:R-:W-:Y:S02]  /*c860*/  ISETP.GE.AND P2, PT, R40, R188.reuse, PT ;  /* 0x000000bc2800720c */ /* 0x080fe40003f46270 */
[----:B------:R-:W-:Y:S02]  /*c870*/  FSEL R63, R63, -INF , !P5 ;  /* 0xff8000003f3f7808 */ /* 0x000fe40006800000 */
[----:B------:R-:W-:Y:S02]  /*c880*/  ISETP.GE.AND P5, PT, R200, R187, PT ;  /* 0x000000bbc800720c */ /* 0x000fe40003fa6270 */
[----:B------:R-:W-:Y:S01]  /*c890*/  FSEL R223, R155, -INF , !P6 ;  /* 0xff8000009bdf7808 */ /* 0x000fe20007000000 */
[----:B------:R-:W-:Y:S01]  /*c8a0*/  IMAD.MOV.U32 R155, RZ, RZ, R42 ;  /* 0x000000ffff9b7224 */ /* 0x000fe200078e002a */
[----:B------:R-:W-:Y:S01]  /*c8b0*/  FSEL R42, R158, -INF , P2 ;  /* 0xff8000009e2a7808 */ /* 0x000fe20001000000 */
[----:B------:R-:W-:Y:S01]  /*c8c0*/  VIADD R17, R242, 0xfffffec1 ;  /* 0xfffffec1f2117836 */ /* 0x000fe20000000000 */
[----:B------:R-:W-:-:S02]  /*c8d0*/  ISETP.GE.AND P2, PT, R18, R188, PT ;  /* 0x000000bc1200720c */ /* 0x000fc40003f46270 */
[----:B------:R-:W-:Y:S01]  /*c8e0*/  FSEL R73, R73, -INF , !P5 ;  /* 0xff80000049497808 */ /* 0x000fe20006800000 */
[----:B------:R-:W-:Y:S01]  /*c8f0*/  IMAD.MOV.U32 R158, RZ, RZ, R27 ;  /* 0x000000ffff9e7224 */ /* 0x000fe200078e001b */
[-C--:B------:R-:W-:Y:S02]  /*c900*/  ISETP.GE.AND P5, PT, R189, R187.reuse, PT ;  /* 0x000000bbbd00720c */ /* 0x080fe40003fa6270 */
[----:B------:R-:W-:Y:S02]  /*c910*/  FSEL R27, R160, -INF , P2 ;  /* 0xff800000a01b7808 */ /* 0x000fe40001000000 */
[----:B------:R-:W-:Y:S02]  /*c920*/  ISETP.GE.AND P2, PT, R17, R188, PT ;  /* 0x000000bc1100720c */ /* 0x000fe40003f46270 */
[----:B------:R-:W-:Y:S01]  /*c930*/  FSEL R59, R59, -INF , !P5 ;  /* 0xff8000003b3b7808 */ /* 0x000fe20006800000 */
[----:B------:R-:W-:Y:S01]  /*c940*/  IMAD.MOV.U32 R160, RZ, RZ, R26 ;  /* 0x000000ffffa07224 */ /* 0x000fe200078e001a */
[----:B------:R-:W-:Y:S01]  /*c950*/  ISETP.GE.AND P5, PT, R235, R187, PT ;  /* 0x000000bbeb00720c */ /* 0x000fe20003fa6270 */
[----:B------:R-:W-:Y:S01]  /*c960*/  IMAD.MOV.U32 R119, RZ, RZ, R224 ;  /* 0x000000ffff777224 */ /* 0x000fe200078e00e0 */
[----:B------:R-:W-:Y:S01]  /*c970*/  FSEL R26, R161, -INF , P2 ;  /* 0xff800000a11a7808 */ /* 0x000fe20001000000 */
[----:B------:R-:W-:Y:S01]  /*c980*/  IMAD.MOV.U32 R161, RZ, RZ, R39 ;  /* 0x000000ffffa17224 */ /* 0x000fe200078e0027 */
[----:B------:R-:W-:-:S02]  /*c990*/  FSEL R57, R57, -INF , !P5 ;  /* 0xff80000039397808 */ /* 0x000fc40006800000 */
[----:B------:R-:W-:Y:S01]  /*c9a0*/  ISETP.GE.AND P5, PT, R232, R187, PT ;  /* 0x000000bbe800720c */ /* 0x000fe20003fa6270 */
[----:B------:R-:W-:-:S03]  /*c9b0*/  IMAD.MOV.U32 R112, RZ, RZ, R244 ;  /* 0x000000ffff707224 */ /* 0x000fc600078e00f4 */
[----:B------:R-:W-:Y:S01]  /*c9c0*/  FSEL R55, R55, -INF , !P5 ;  /* 0xff80000037377808 */ /* 0x000fe20006800000 */
[----:B------:R-:W-:Y:S01]  /*c9d0*/  IMAD.MOV.U32 R85, RZ, RZ, R226 ;  /* 0x000000ffff557224 */ /* 0x000fe200078e00e2 */
[-C--:B------:R-:W-:Y:S01]  /*c9e0*/  ISETP.GE.AND P5, PT, R230, R187.reuse, PT ;  /* 0x000000bbe600720c */ /* 0x080fe20003fa6270 */
[----:B------:R-:W-:Y:S02]  /*c9f0*/  IMAD.MOV.U32 R108, RZ, RZ, R248 ;  /* 0x000000ffff6c7224 */ /* 0x000fe400078e00f8 */
[----:B------:R-:W-:Y:S01]  /*ca00*/  IMAD.MOV.U32 R109, RZ, RZ, R246 ;  /* 0x000000ffff6d7224 */ /* 0x000fe200078e00f6 */
[----:B------:R-:W-:Y:S01]  /*ca10*/  FSEL R226, R152, -INF , !P5 ;  /* 0xff80000098e27808 */ /* 0x000fe20006800000 */
[----:B------:R-:W-:Y:S01]  /*ca20*/  IMAD.MOV.U32 R152, RZ, RZ, R85 ;  /* 0x000000ffff987224 */ /* 0x000fe200078e0055 */
[----:B------:R-:W-:Y:S01]  /*ca30*/  ISETP.GE.AND P6, PT, R60, R187, PT ;  /* 0x000000bb3c00720c */ /* 0x000fe20003fc6270 */
[----:B------:R-:W-:Y:S02]  /*ca40*/  IMAD.MOV.U32 R106, RZ, RZ, R250 ;  /* 0x000000ffff6a7224 */ /* 0x000fe400078e00fa */
[----:B------:R-:W-:Y:S01]  /*ca50*/  VIADD R98, R242, 0xfffffec8 ;  /* 0xfffffec8f2627836 */ /* 0x000fe20000000000 */
[----:B------:R-:W-:-:S02]  /*ca60*/  FSEL R43, R43, -INF , !P6 ;  /* 0xff8000002b2b7808 */ /* 0x000fc40007000000 */
[-C--:B------:R-:W-:Y:S01]  /*ca70*/  ISETP.GE.AND P6, PT, R32, R187.reuse, PT ;  /* 0x000000bb2000720c */ /* 0x080fe20003fc6270 */
[----:B------:R-:W-:Y:S01]  /*ca80*/  VIADD R91, R242, 0xfffffec9 ;  /* 0xfffffec9f25b7836 */ /* 0x000fe20000000000 */
[----:B------:R-:W-:Y:S02]  /*ca90*/  ISETP.GE.AND P5, PT, R228, R187, PT ;  /* 0x000000bbe400720c */ /* 0x000fe40003fa6270 */
[----:B------:R-:W-:Y:S02]  /*caa0*/  ISETP.GE.AND P2, PT, R98, R188, PT ;  /* 0x000000bc6200720c */ /* 0x000fe40003f46270 */
[----:B------:R-:W-:Y:S02]  /*cab0*/  FSEL R41, R41, -INF , !P6 ;  /* 0xff80000029297808 */ /* 0x000fe40007000000 */
[----:B------:R-:W-:Y:S02]  /*cac0*/  FSEL R224, R154, -INF , !P5 ;  /* 0xff8000009ae07808 */ /* 0x000fe40006800000 */
[----:B------:R-:W-:-:S02]  /*cad0*/  ISETP.GE.AND P4, PT, R25, R186, PT ;  /* 0x000000ba1900720c */ /* 0x000fc40003f86270 */
[----:B------:R-:W-:Y:S01]  /*cae0*/  ISETP.GE.AND P6, PT, R25, R185, PT ;  /* 0x000000b91900720c */ /* 0x000fe20003fc6270 */
        /* <DEDUP_REMOVED lines=25> */
[----:B------:R-:W-:Y:S02]  /*cc80*/  FSEL R25, R25, -INF , !P5 ;  /* 0xff80000019197808 */ /* 0x000fe40006800000 */
[----:B------:R-:W-:Y:S02]  /*cc90*/  ISETP.GE.AND P5, PT, R91, R187, PT ;  /* 0x000000bb5b00720c */ /* 0x000fe40003fa6270 */
[----:B------:R-:W-:Y:S02]  /*cca0*/  FSEL R156, R183, -INF , P2 ;  /* 0xff800000b79c7808 */ /* 0x000fe40001000000 */
[----:B------:R-:W-:Y:S01]  /*ccb0*/  ISETP.GE.AND P2, PT, R94, R188, PT ;  /* 0x000000bc5e00720c */ /* 0x000fe20003f46270 */
[----:B------:R-:W-:Y:S01]  /*ccc0*/  IMAD.MOV.U32 R162, RZ, RZ, R221 ;  /* 0x000000ffffa27224 */ /* 0x000fe200078e00dd */
[----:B------:R-:W-:-:S02]  /*ccd0*/  FSEL R221, R163, -INF , !P5 ;  /* 0xff800000a3dd7808 */ /* 0x000fc40006800000 */
[----:B------:R-:W-:Y:S01]  /*cce0*/  FSEL R163, R33, -INF , P2 ;  /* 0xff80000021a37808 */ /* 0x000fe20001000000 */
[C---:B------:R-:W-:Y:S01]  /*ccf0*/  VIADD R101, R242.reuse, 0xfffffee1 ;  /* 0xfffffee1f2657836 */ /* 0x040fe20000000000 */
[----:B------:R-:W-:Y:S01]  /*cd00*/  ISETP.GE.AND P5, PT, R99, R187, PT ;  /* 0x000000bb6300720c */ /* 0x000fe20003fa6270 */
[----:B------:R-:W-:-:S03]  /*cd10*/  VIADD R148, R242, 0xfffffee8 ;  /* 0xfffffee8f2947836 */ /* 0x000fc60000000000 */
[----:B------:R-:W-:Y:S02]  /*cd20*/  ISETP.GE.AND P2, PT, R101, R188, PT ;  /* 0x000000bc6500720c */ /* 0x000fe40003f46270 */
[----:B------:R-:W-:Y:S02]  /*cd30*/  FSEL R105, R105, -INF , !P5 ;  /* 0xff80000069697808 */ /* 0x000fe40006800000 */
[----:B------:R-:W-:Y:S01]  /*cd40*/  ISETP.GE.AND P5, PT, R130, R187, PT ;  /* 0x000000bb8200720c */ /* 0x000fe20003fa6270 */
[----:B------:R-:W-:Y:S01]  /*cd50*/  VIADD R250, R242, 0xfffffee9 ;  /* 0xfffffee9f2fa7836 */ /* 0x000fe20000000000 */
[----:B------:R-:W-:Y:S02]  /*cd60*/  FSEL R184, R184, -INF , P2 ;  /* 0xff800000b8b87808 */ /* 0x000fe40001000000 */
[----:B---3--:R-:W-:-:S04]  /*cd70*/  FMNMX3.FTZ R39, R20, R159, R179, !PT ;  /* 0x0000009f14277276 */ /* 0x008fc800078100b3 */
        /* <DEDUP_REMOVED lines=18> */
[----:B------:R-:W-:Y:S02]  /*cea0*/  FSEL R127, R127, -INF , !P5 ;  /* 0xff8000007f7f7808 */ /* 0x000fe40006800000 */
[----:B------:R-:W-:Y:S02]  /*ceb0*/  ISETP.GE.AND P5, PT, R149, R187, PT ;  /* 0x000000bb9500720c */ /* 0x000fe40003fa6270 */
[----:B------:R-:W-:Y:S01]  /*cec0*/  FMNMX3.FTZ R33, R33, R57, R56, !PT ;  /* 0x0000003921217276 */ /* 0x000fe20007810038 */
[----:B------:R-:W-:Y:S01]  /*ced0*/  VIADD R248, R242, 0xfffffef0 ;  /* 0xfffffef0f2f87836 */ /* 0x000fe20000000000 */
[----:B------:R-:W-:-:S02]  /*cee0*/  FSEL R37, R37, -INF , P2 ;  /* 0xff80000025257808 */ /* 0x000fc40001000000 */
[-C--:B------:R-:W-:Y:S02]  /*cef0*/  ISETP.GE.AND P2, PT, R250, R188.reuse, PT ;  /* 0x000000bcfa00720c */ /* 0x080fe40003f46270 */
[----:B------:R-:W-:Y:S02]  /*cf00*/  FSEL R167, R167, -INF , !P5 ;  /* 0xff800000a7a77808 */ /* 0x000fe40006800000 */
[----:B------:R-:W-:Y:S02]  /*cf10*/  ISETP.GE.AND P5, PT, R95, R187, PT ;  /* 0x000000bb5f00720c */ /* 0x000fe40003fa6270 */
[----:B------:R-:W-:Y:S02]  /*cf20*/  FMNMX3.FTZ R33, R33, R55, R54, !PT ;  /* 0x0000003721217276 */ /* 0x000fe40007810036 */
[----:B------:R-:W-:Y:S02]  /*cf30*/  FSEL R113, R206, -INF , P2 ;  /* 0xff800000ce717808 */ /* 0x000fe40001000000 */
[----:B------:R-:W-:-:S02]  /*cf40*/  ISETP.GE.AND P2, PT, R248, R188, PT ;  /* 0x000000bcf800720c */ /* 0x000fc40003f46270 */
[----:B------:R-:W-:Y:S02]  /*cf50*/  FSEL R156, R156, -INF , !P5 ;  /* 0xff8000009c9c7808 */ /* 0x000fe40006800000 */
[----:B------:R-:W-:Y:S02]  /*cf60*/  FMNMX3.FTZ R33, R33, R226, R225, !PT ;  /* 0x000000e221217276 */ /* 0x000fe400078100e1 */
[----:B------:R-:W-:Y:S02]  /*cf70*/  ISETP.GE.AND P5, PT, R94, R187, PT ;  /* 0x000000bb5e00720c */ /* 0x000fe40003fa6270 */
[----:B------:R-:W-:Y:S02]  /*cf80*/  FSEL R85, R16, -INF , P2 ;  /* 0xff80000010557808 */ /* 0x000fe40001000000 */
[----:B------:R-:W-:Y:S02]  /*cf90*/  FMNMX3.FTZ R16, R33, R224, R223, !PT ;  /* 0x000000e021107276 */ /* 0x000fe400078100df */
[----:B------:R-:W-:-:S02]  /*cfa0*/  FSEL R163, R163, -INF , !P5 ;  /* 0xff800000a3a37808 */ /* 0x000fc40006800000 */
[-C--:B------:R-:W-:Y:S02]  /*cfb0*/  ISETP.GE.AND P5, PT, R101, R187.reuse, PT ;  /* 0x000000bb6500720c */ /* 0x080fe40003fa6270 */
[----:B------:R-:W-:Y:S02]  /*cfc0*/  FMNMX3.FTZ R16, R16, R222, R43, !PT ;  /* 0x000000de10107276 */ /* 0x000fe4000781002b */
[----:B------:R-:W-:Y:S02]  /*cfd0*/  FSEL R184, R184, -INF , !P5 ;  /* 0xff800000b8b87808 */ /* 0x000fe40006800000 */
[-C--:B------:R-:W-:Y:S02]  /*cfe0*/  ISETP.GE.AND P5, PT, R148, R187.reuse, PT ;  /* 0x000000bb9400720c */ /* 0x080fe40003fa6270 */
[----:B------:R-:W-:Y:S02]  /*cff0*/  FMNMX3.FTZ R16, R16, R42, R41, !PT ;  /* 0x0000002a10107276 */ /* 0x000fe40007810029 */
[----:B------:R-:W-:Y:S01]  /*d000*/  FSEL R153, R37, -INF , !P5 ;  /* 0xff80000025997808 */ /* 0x000fe20006800000 */
[----:B------:R-:W-:Y:S01]  /*d010*/  VIADD R246, R242, 0xfffffef1 ;  /* 0xfffffef1f2f67836 */ /* 0x000fe20000000000 */
[----:B------:R-:W-:-:S02]  /*d020*/  ISETP.GE.AND P5, PT, R250, R187, PT ;  /* 0x000000bbfa00720c */ /* 0x000fc40003fa6270 */
[----:B------:R-:W-:Y:S02]  /*d030*/  FMNMX3.FTZ R16, R16, R27, R26, !PT ;  /* 0x0000001b10107276 */ /* 0x000fe4000781001a */
        /* <DEDUP_REMOVED lines=35> */
[-C--:B------:R-:W-:Y:S02]  /*d270*/  ISETP.GE.AND P1, PT, R22, R185.reuse, PT ;  /* 0x000000b91600720c */ /* 0x080fe40003f26270 */
[----:B------:R-:W-:Y:S02]  /*d280*/  FSEL R22, R52, -INF , P4 ;  /* 0xff80000034167808 */ /* 0x000fe40002000000 */
[----:B------:R-:W-:Y:S02]  /*d290*/  ISETP.GE.AND P4, PT, R162, R186, PT ;  /* 0x000000baa200720c */ /* 0x000fe40003f86270 */
[----:B------:R-:W-:Y:S02]  /*d2a0*/  FSEL R16, R16, -INF , !P1 ;  /* 0xff80000010107808 */ /* 0x000fe40004800000 */
[----:B------:R-:W-:Y:S02]  /*d2b0*/  FSEL R22, R22, -INF , !P6 ;  /* 0xff80000016167808 */ /* 0x000fe40007000000 */
[----:B------:R-:W-:-:S02]  /*d2c0*/  ISETP.GE.AND P1, PT, R7, R185, PT ;  /* 0x000000b90700720c */ /* 0x000fc40003f26270 */
[----:B------:R-:W-:Y:S02]  /*d2d0*/  ISETP.GE.AND P6, PT, R162, R185, PT ;  /* 0x000000b9a200720c */ /* 0x000fe40003fc6270 */
[----:B------:R-:W-:Y:S02]  /*d2e0*/  FSEL R7, R47, -INF , P4 ;  /* 0xff8000002f077808 */ /* 0x000fe40002000000 */
[----:B------:R-:W-:Y:S02]  /*d2f0*/  FSEL R19, R50, -INF , P2 ;  /* 0xff80000032137808 */ /* 0x000fe40001000000 */
[----:B------:R-:W-:Y:S02]  /*d300*/  ISETP.GE.AND P2, PT, R161, R186, PT ;  /* 0x000000baa100720c */ /* 0x000fe40003f46270 */
[----:B------:R-:W-:Y:S02]  /*d310*/  FSEL R7, R7, -INF , !P6 ;  /* 0xff80000007077808 */ /* 0x000fe40007000000 */
[----:B------:R-:W-:-:S02]  /*d320*/  FSEL R19, R19, -INF , !P5 ;  /* 0xff80000013137808 */ /* 0x000fc40006800000 */
[CC--:B------:R-:W-:Y:S02]  /*d330*/  ISETP.GE.AND P4, PT, R21.reuse, R186.reuse, PT ;  /* 0x000000ba1500720c */ /* 0x0c0fe40003f86270 */
[-C--:B------:R-:W-:Y:S02]  /*d340*/  ISETP.GE.AND P6, PT, R21, R185.reuse, PT ;  /* 0x000000b91500720c */ /* 0x080fe40003fc6270 */
[----:B------:R-:W-:Y:S02]  /*d350*/  ISETP.GE.AND P5, PT, R161, R185, PT ;  /* 0x000000b9a100720c */ /* 0x000fe40003fa6270 */
[----:B------:R-:W-:Y:S02]  /*d360*/  FSEL R21, R46, -INF , P2 ;  /* 0xff8000002e157808 */ /* 0x000fe40001000000 */
[-C--:B------:R-:W-:Y:S02]  /*d370*/  ISETP.GE.AND P2, PT, R160, R186.reuse, PT ;  /* 0x000000baa000720c */ /* 0x080fe40003f46270 */
        /* <DEDUP_REMOVED lines=9> */
[----:B------:R-:W-:Y:S02]  /*d410*/  FSEL R220, R65, -INF , !P6 ;  /* 0xff80000041dc7808 */ /* 0x000fe40007000000 */
[----:B------:R-:W-:Y:S02]  /*d420*/  FSEL R70, R70, -INF , P3 ;  /* 0xff80000046467808 */ /* 0x000fe40001800000 */
[----:B------:R-:W-:Y:S02]  /*d430*/  ISETP.GE.AND P6, PT, R219, R185, PT ;  /* 0x000000b9db00720c */ /* 0x000fe40003fc6270 */
[----:B------:R-:W-:-:S02]  /*d440*/  ISETP.GE.AND P3, PT, R216, R186, PT ;  /* 0x000000bad800720c */ /* 0x000fc40003f66270 */
[----:B------:R-:W-:Y:S02]  /*d450*/  FSEL R69, R69, -INF , P4 ;  /* 0xff80000045457808 */ /* 0x000fe40002000000 */
[----:B------:R-:W-:Y:S02]  /*d460*/  FSEL R219, R66, -INF , !P5 ;  /* 0xff80000042db7808 */ /* 0x000fe40006800000 */
[----:B-1----:R-:W-:Y:S02]  /*d470*/  FMNMX.FTZ R33, R33, R44, !PT ;  /* 0x0000002c21217209 */ /* 0x002fe40007810000 */
[----:B------:R-:W-:Y:S01]  /*d480*/  ISETP.GE.AND P4, PT, R213, R186, PT ;  /* 0x000000bad500720c */ /* 0x000fe20003f86270 */
[----:B------:R-:W-:Y:S01]  /*d490*/  IMAD.MOV.U32 R161, RZ, RZ, R157 ;  /* 0x000000ffffa17224 */ /* 0x000fe200078e009d */
[-C--:B------:R-:W-:Y:S02]  /*d4a0*/  ISETP.GE.AND P5, PT, R217, R185.reuse, PT ;  /* 0x000000b9d900720c */ /* 0x080fe40003fa6270 */
[----:B------:R-:W-:Y:S01]  /*d4b0*/  FSEL R74, R74, -INF , P2 ;  /* 0xff8000004a4a7808 */ /* 0x000fe20001000000 */
[----:B------:R-:W-:Y:S01]  /*d4c0*/  IMAD.MOV.U32 R157, RZ, RZ, R155 ;  /* 0x000000ffff9d7224 */ /* 0x000fe200078e009b */
[----:B------:R-:W-:Y:S01]  /*d4d0*/  FSEL R217, R70, -INF , !P1 ;  /* 0xff80000046d97808 */ /* 0x000fe20004800000 */
[----:B------:R-:W-:Y:S01]  /*d4e0*/  IMAD.MOV.U32 R155, RZ, RZ, R71 ;  /* 0x000000ffff9b7224 */ /* 0x000fe200078e0047 */
[----:B------:R-:W-:-:S02]  /*d4f0*/  ISETP.GE.AND P1, PT, R216, R185, PT ;  /* 0x000000b9d800720c */ /* 0x000fc40003f26270 */
[----:B------:R-:W-:Y:S01]  /*d500*/  FSEL R75, R75, -INF , P3 ;  /* 0xff8000004b4b7808 */ /* 0x000fe20001800000 */
[----:B--2---:R-:W-:Y:S01]  /*d510*/  FMUL.FTZ R71, R34, R33 ;  /* 0x0000002122477220 */ /* 0x004fe20000410000 */
[----:B------:R-:W-:Y:S02]  /*d520*/  ISETP.GE.AND P2, PT, R213, R185, PT ;  /* 0x000000b9d500720c */ /* 0x000fe40003f46270 */
[----:B------:R-:W-:Y:S02]  /*d530*/  FSEL R77, R77, -INF , P4 ;  /* 0xff8000004d4d7808 */ /* 0x000fe40002000000 */
[----:B------:R-:W-:Y:S02]  /*d540*/  FSEL R216, R69, -INF , !P6 ;  /* 0xff80000045d87808 */ /* 0x000fe40007000000 */
[----:B------:R-:W-:Y:S02]  /*d550*/  FSEL R213, R74, -INF , !P5 ;  /* 0xff8000004ad57808 */ /* 0x000fe40006800000 */
[----:B------:R-:W-:-:S02]  /*d560*/  FSETP.NEU.FTZ.AND P3, PT, R33, -INF , PT ;  /* 0xff8000002100780b */ /* 0x000fc40003f7d000 */
[CC--:B------:R-:W-:Y:S02]  /*d570*/  ISETP.GE.AND P6, PT, R208.reuse, R186.reuse, PT ;  /* 0x000000bad000720c */ /* 0x0c0fe40003fc6270 */
[----:B------:R-:W-:Y:S02]  /*d580*/  ISETP.GE.AND P5, PT, R208, R185, PT ;  /* 0x000000b9d000720c */ /* 0x000fe40003fa6270 */
[----:B------:R-:W-:Y:S02]  /*d590*/  FSEL R208, R75, -INF , !P1 ;  /* 0xff8000004bd07808 */ /* 0x000fe40004800000 */
[-C--:B------:R-:W-:Y:S02]  /*d5a0*/  ISETP.GE.AND P1, PT, R227, R186.reuse, PT ;  /* 0x000000bae300720c */ /* 0x080fe40003f26270 */
[----:B------:R-:W-:Y:S02]  /*d5b0*/  FSEL R206, R77, -INF , !P2 ;  /* 0xff8000004dce7808 */ /* 0x000fe40005000000 */
[----:B------:R-:W-:-:S02]  /*d5c0*/  ISETP.GE.AND P2, PT, R205, R186, PT ;  /* 0x000000bacd00720c */ /* 0x000fc40003f46270 */
[----:B------:R-:W-:Y:S02]  /*d5d0*/  FSEL R44, R33, RZ, P3 ;  /* 0x000000ff212c7208 */ /* 0x000fe40001800000 */
[----:B------:R-:W-:Y:S02]  /*d5e0*/  FSEL R79, R79, -INF , P6 ;  /* 0xff8000004f4f7808 */ /* 0x000fe40003000000 */
[----:B------:R-:W-:Y:S02]  /*d5f0*/  FSEL R71, R71, RZ, P3 ;  /* 0x000000ff47477208 */ /* 0x000fe40001800000 */
[----:B------:R-:W-:Y:S02]  /*d600*/  ISETP.GE.AND P3, PT, R155, R186, PT ;  /* 0x000000ba9b00720c */ /* 0x000fe40003f66270 */
[----:B------:R-:W-:Y:S02]  /*d610*/  ISETP.GE.AND P4, PT, R227, R185, PT ;  /* 0x000000b9e300720c */ /* 0x000fe40003f86270 */
        /* <DEDUP_REMOVED lines=10> */
[-C--:B------:R-:W-:Y:S02]  /*d6c0*/  ISETP.GE.AND P4, PT, R124, R185.reuse, PT ;  /* 0x000000b97c00720c */ /* 0x080fe40003f86270 */
[----:B------:R-:W-:Y:S02]  /*d6d0*/  FSEL R155, R82, -INF , !P6 ;  /* 0xff800000529b7808 */ /* 0x000fe40007000000 */
[----:B------:R-:W-:Y:S01]  /*d6e0*/  FSEL R86, R86, -INF , P1 ;  /* 0xff80000056567808 */ /* 0x000fe20000800000 */
[----:B------:R-:W-:Y:S01]  /*d6f0*/  FADD.FTZ R227, R20, -R44 ;  /* 0x8000002c14e37221 */ /* 0x000fe20000010000 */
[----:B------:R-:W-:-:S02]  /*d700*/  ISETP.GE.AND P6, PT, R157, R185, PT ;  /* 0x000000b99d00720c */ /* 0x000fc40003fc6270 */
[----:B------:R-:W-:Y:S02]  /*d710*/  ISETP.GE.AND P1, PT, R161, R186, PT ;  /* 0x000000baa100720c */ /* 0x000fe40003f26270 */
[----:B------:R-:W-:Y:S01]  /*d720*/  FSEL R90, R90, -INF , P2 ;  /* 0xff8000005a5a7808 */ /* 0x000fe20001000000 */
[----:B------:R-:W-:Y:S01]  /*d730*/  FFMA.FTZ R20, R159, R34, -R71 ;  /* 0x000000229f147223 */ /* 0x000fe20000010847 */
        /* <DEDUP_REMOVED lines=17> */
[-C--:B------:R-:W-:Y:S02]  /*d850*/  ISETP.GE.AND P4, PT, R154, R185.reuse, PT ;  /* 0x000000b99a00720c */ /* 0x080fe40003f86270 */
        /* <DEDUP_REMOVED lines=8> */
[----:B------:R-:W-:Y:S02]  /*d8e0*/  FSEL R197, R96, -INF , !P4 ;  /* 0xff80000060c57808 */ /* 0x000fe40006000000 */
[----:B------:R-:W-:-:S02]  /*d8f0*/  FSEL R102, R102, -INF , P3 ;  /* 0xff80000066667808 */ /* 0x000fc40001800000 */
[-C--:B------:R-:W-:Y:S02]  /*d900*/  ISETP.GE.AND P4, PT, R199, R185.reuse, PT ;  /* 0x000000b9c700720c */ /* 0x080fe40003f86270 */
[----:B------:R-:W-:Y:S02]  /*d910*/  FSEL R199, R100, -INF , !P6 ;  /* 0xff80000064c77808 */ /* 0x000fe40007000000 */
[----:B------:R-:W-:Y:S02]  /*d920*/  FSEL R104, R104, -INF , P1 ;  /* 0xff80000068687808 */ /* 0x000fe40000800000 */
[C---:B------:R-:W-:Y:S02]  /*d930*/  ISETP.GE.AND P2, PT, R201.reuse, R186, PT ;  /* 0x000000bac900720c */ /* 0x040fe40003f46270 */
[----:B------:R-:W-:Y:S02]  /*d940*/  ISETP.GE.AND P6, PT, R201, R185, PT ;  /* 0x000000b9c900720c */ /* 0x000fe40003fc6270 */
[----:B------:R-:W-:-:S02]  /*d950*/  FSEL R201, R102, -INF , !P5 ;  /* 0xff80000066c97808 */ /* 0x000fc40006800000 */
[CC--:B------:R-:W-:Y:S02]  /*d960*/  ISETP.GE.AND P3, PT, R203.reuse, R186.reuse, PT ;  /* 0x000000bacb00720c */ /* 0x0c0fe40003f66270 */
[-C--:B------:R-:W-:Y:S02]  /*d970*/  ISETP.GE.AND P5, PT, R203, R185.reuse, PT ;  /* 0x000000b9cb00720c */ /* 0x080fe40003fa6270 */
[----:B------:R-:W-:Y:S02]  /*d980*/  FSEL R203, R104, -INF , !P4 ;  /* 0xff80000068cb7808 */ /* 0x000fe40006000000 */
[C---:B------:R-:W-:Y:S02]  /*d990*/  ISETP.GE.AND P1, PT, R202.reuse, R186, PT ;  /* 0x000000baca00720c */ /* 0x040fe40003f26270 */
[----:B------:R-:W-:Y:S02]  /*d9a0*/  ISETP.GE.AND P4, PT, R202, R185, PT ;  /* 0x000000b9ca00720c */ /* 0x000fe40003f86270 */
[----:B------:R-:W-:-:S02]  /*d9b0*/  FSEL R202, R103, -INF , P2 ;  /* 0xff80000067ca7808 */ /* 0x000fc40001000000 */
[----:B------:R-:W-:Y:S02]  /*d9c0*/  FSEL R110, R110, -INF , P3 ;  /* 0xff8000006e6e7808 */ /* 0x000fe40001800000 */
[----:B------:R-:W-:Y:S02]  /*d9d0*/  FSEL R202, R202, -INF , !P6 ;  /* 0xff800000caca7808 */ /* 0x000fe40007000000 */
[----:B------:R-:W-:Y:S02]  /*d9e0*/  FSEL R107, R107, -INF , P1 ;  /* 0xff8000006b6b7808 */ /* 0x000fe40000800000 */
[CC--:B------:R-:W-:Y:S02]  /*d9f0*/  ISETP.GE.AND P2, PT, R200.reuse, R186.reuse, PT ;  /* 0x000000bac800720c */ /* 0x0c0fe40003f46270 */
[----:B------:R-:W-:Y:S02]  /*da00*/  ISETP.GE.AND P6, PT, R200, R185, PT ;  /* 0x000000b9c800720c */ /* 0x000fe40003fc6270 */
[----:B------:R-:W-:-:S02]  /*da10*/  ISETP.GE.AND P1, PT, R189, R186, PT ;  /* 0x000000babd00720c */ /* 0x000fc40003f26270 */
[----:B------:R-:W-:Y:S02]  /*da20*/  FSEL R200, R110, -INF , !P5 ;  /* 0xff8000006ec87808 */ /* 0x000fe40006800000 */
[C---:B------:R-:W-:Y:S02]  /*da30*/  ISETP.GE.AND P3, PT, R196.reuse, R186, PT ;  /* 0x000000bac400720c */ /* 0x040fe40003f66270 */
[-C--:B------:R-:W-:Y:S02]  /*da40*/  ISETP.GE.AND P5, PT, R196, R185.reuse, PT ;  /* 0x000000b9c400720c */ /* 0x080fe40003fa6270 */
[----:B------:R-:W-:Y:S02]  /*da50*/  FSEL R196, R107, -INF , !P4 ;  /* 0xff8000006bc47808 */ /* 0x000fe40006000000 */
[----:B------:R-:W-:Y:S02]  /*da60*/  ISETP.GE.AND P4, PT, R189, R185, PT ;  /* 0x000000b9bd00720c */ /* 0x000fe40003f86270 */
[----:B------:R-:W-:-:S02]  /*da70*/  FSEL R117, R117, -INF , P1 ;  /* 0xff80000075757808 */ /* 0x000fc40000800000 */
[-C--:B------:R-:W-:Y:S02]  /*da80*/  ISETP.GE.AND P1, PT, R233, R186.reuse, PT ;  /* 0x000000bae900720c */ /* 0x080fe40003f26270 */
[----:B------:R-:W-:Y:S02]  /*da90*/  FSEL R161, R117, -INF , !P4 ;  /* 0xff80000075a17808 */ /* 0x000fe40006000000 */
[----:B------:R-:W-:Y:S02]  /*daa0*/  FSEL R111, R111, -INF , P3 ;  /* 0xff8000006f6f7808 */ /* 0x000fe40001800000 */
[----:B------:R-:W-:Y:S02]  /*dab0*/  ISETP.GE.AND P4, PT, R233, R185, PT ;  /* 0x000000b9e900720c */ /* 0x000fe40003f86270 */
[----:B------:R-:W-:Y:S02]  /*dac0*/  FSEL R118, R118, -INF , P1 ;  /* 0xff80000076767808 */ /* 0x000fe40000800000 */
[----:B------:R-:W-:-:S02]  /*dad0*/  ISETP.GE.AND P3, PT, R235, R186, PT ;  /* 0x000000baeb00720c */ /* 0x000fc40003f66270 */
[----:B------:R-:W-:Y:S01]  /*dae0*/  ISETP.GE.AND P1, PT, R230, R186, PT ;  /* 0x000000bae600720c */ /* 0x000fe20003f26270 */
[----:B------:R-:W-:Y:S01]  /*daf0*/  FFMA.FTZ R103, R152, R34, -R71 ;  /* 0x0000002298677223 */ /* 0x000fe20000010847 */
[----:B------:R-:W-:Y:S02]  /*db00*/  FSEL R162, R111, -INF , !P5 ;  /* 0xff8000006fa27808 */ /* 0x000fe40006800000 */
[----:B------:R-:W-:Y:S02]  /*db10*/  FSEL R152, R118, -INF , !P4 ;  /* 0xff80000076987808 */ /* 0x000fe40006000000 */
[-C--:B------:R-:W-:Y:S02]  /*db20*/  ISETP.GE.AND P5, PT, R235, R185.reuse, PT ;  /* 0x000000b9eb00720c */ /* 0x080fe40003fa6270 */
[----:B------:R-:W-:Y:S02]  /*db30*/  FSEL R121, R121, -INF , P3 ;  /* 0xff80000079797808 */ /* 0x000fe40001800000 */
[----:B------:R-:W-:-:S02]  /*db40*/  ISETP.GE.AND P4, PT, R230, R185, PT ;  /* 0x000000b9e600720c */ /* 0x000fc40003f86270 */
[----:B------:R-:W-:Y:S02]  /*db50*/  FSEL R126, R126, -INF , P1 ;  /* 0xff8000007e7e7808 */ /* 0x000fe40000800000 */
[----:B------:R-:W-:Y:S01]  /*db60*/  ISETP.GE.AND P1, PT, R68, R186, PT ;  /* 0x000000ba4400720c */ /* 0x000fe20003f26270 */
[----:B------:R-:W-:Y:S01]  /*db70*/  IMAD.MOV.U32 R46, RZ, RZ, R130 ;  /* 0x000000ffff2e7224 */ /* 0x000fe200078e0082 */
[----:B------:R-:W-:Y:S02]  /*db80*/  FSEL R154, R121, -INF , !P5 ;  /* 0xff800000799a7808 */ /* 0x000fe40006800000 */
[----:B------:R-:W-:Y:S02]  /*db90*/  FSEL R130, R126, -INF , !P4 ;  /* 0xff8000007e827808 */ /* 0x000fe40006000000 */
[----:B------:R-:W-:Y:S02]  /*dba0*/  ISETP.GE.AND P4, PT, R68, R185, PT ;  /* 0x000000b94400720c */ /* 0x000fe40003f86270 */
[----:B------:R-:W-:-:S02]  /*dbb0*/  FSEL R121, R128, -INF , P1 ;  /* 0xff80000080797808 */ /* 0x000fc40000800000 */
[CC--:B------:R-:W-:Y:S02]  /*dbc0*/  ISETP.GE.AND P1, PT, R40.reuse, R186.reuse, PT ;  /* 0x000000ba2800720c */ /* 0x0c0fe40003f26270 */
[----:B------:R-:W-:Y:S02]  /*dbd0*/  FSEL R121, R121, -INF , !P4 ;  /* 0xff80000079797808 */ /* 0x000fe40006000000 */
[----:B------:R-:W-:Y:S02]  /*dbe0*/  ISETP.GE.AND P4, PT, R40, R185, PT ;  /* 0x000000b92800720c */ /* 0x000fe40003f86270 */
[----:B------:R-:W-:Y:S02]  /*dbf0*/  FSEL R104, R210, -INF , P1 ;  /* 0xff800000d2687808 */ /* 0x000fe40000800000 */
[----:B------:R-:W-:Y:S02]  /*dc00*/  ISETP.GE.AND P1, PT, R17, R186, PT ;  /* 0x000000ba1100720c */ /* 0x000fe40003f26270 */
[----:B------:R-:W-:-:S02]  /*dc10*/  FSEL R104, R104, -INF , !P4 ;  /* 0xff80000068687808 */ /* 0x000fc40006000000 */
        /* <DEDUP_REMOVED lines=11> */
[-C--:B------:R-:W-:Y:S02]  /*dcd0*/  ISETP.GE.AND P2, PT, R232, R186.reuse, PT ;  /* 0x000000bae800720c */ /* 0x080fe40003f46270 */
[----:B------:R-:W-:Y:S02]  /*dce0*/  FMNMX3.FTZ R17, R17, R217, R216, !PT ;  /* 0x000000d911117276 */ /* 0x000fe400078100d8 */
[----:B------:R-:W-:Y:S02]  /*dcf0*/  FSEL R158, R116, -INF , !P6 ;  /* 0xff800000749e7808 */ /* 0x000fe40007000000 */
[----:B------:R-:W-:-:S02]  /*dd00*/  ISETP.GE.AND P3, PT, R231, R186, PT ;  /* 0x000000bae700720c */ /* 0x000fc40003f66270 */
[----:B------:R-:W-:Y:S02]  /*dd10*/  ISETP.GE.AND P6, PT, R232, R185, PT ;  /* 0x000000b9e800720c */ /* 0x000fe40003fc6270 */
[----:B------:R-:W-:Y:S02]  /*dd20*/  FSEL R122, R122, -INF , P2 ;  /* 0xff8000007a7a7808 */ /* 0x000fe40001000000 */
[----:B------:R-:W-:Y:S02]  /*dd30*/  FMNMX3.FTZ R17, R17, R213, R208, !PT ;  /* 0x000000d511117276 */ /* 0x000fe400078100d0 */
[----:B------:R-:W-:Y:S01]  /*dd40*/  ISETP.GE.AND P2, PT, R229, R186, PT ;  /* 0x000000bae500720c */ /* 0x000fe20003f46270 */
[----:B------:R-:W-:Y:S01]  /*dd50*/  IMAD.MOV.U32 R47, RZ, RZ, R149 ;  /* 0x000000ffff2f7224 */ /* 0x000fe200078e0095 */
        /* <DEDUP_REMOVED lines=28> */
[----:B------:R-:W-:Y:S01]  /*df20*/  ISETP.GE.AND P3, PT, R66, R186, PT ;  /* 0x000000ba4200720c */ /* 0x000fe20003f66270 */
        /* <DEDUP_REMOVED lines=38> */
[-C--:B------:R-:W-:Y:S02]  /*e190*/  ISETP.GE.AND P4, PT, R65, R185.reuse, PT ;  /* 0x000000b94100720c */ /* 0x080fe40003f86270 */
        /* <DEDUP_REMOVED lines=61> */
[----:B------:R-:W-:Y:S01]  /*e570*/  MUFU.EX2 R20, R20 ;  /* 0x0000001400147308 */ /* 0x000fe20000000800 */
[----:B-1----:R-:W-:-:S04]  /*e580*/  FMNMX.FTZ R32, R32, R5, !PT ;  /* 0x0000000520207209 */ /* 0x002fc80007810000 */
[----:B------:R-:W-:Y:S01]  /*e590*/  FSETP.NEU.FTZ.AND P1, PT, R32, -INF , PT ;  /* 0xff8000002000780b */ /* 0x000fe20003f3d000 */
[----:B------:R-:W-:-:S05]  /*e5a0*/  FMUL.FTZ R41, R34, R32 ;  /* 0x0000002022297220 */ /* 0x000fca0000410000 */
[----:B------:R-:W-:-:S05]  /*e5b0*/  FSEL R41, R41, RZ, P1 ;  /* 0x000000ff29297208 */ /* 0x000fca0000800000 */
[----:B------:R-:W-:Y:S01]  /*e5c0*/  FFMA.FTZ R126, R4, R34, -R41 ;  /* 0x00000022047e7223 */ /* 0x000fe20000010829 */
[----:B------:R-:W-:Y:S01]  /*e5d0*/  FSEL R4, R32, RZ, P1 ;  /* 0x000000ff20047208 */ /* 0x000fe20000800000 */
[----:B------:R-:W1:Y:S04]  /*e5e0*/  MUFU.EX2 R124, R124 ;  /* 0x0000007c007c7308 */ /* 0x000e680000000800 */
[----:B------:R-:W-:-:S04]  /*e5f0*/  FADD.FTZ R4, R0, -R4 ;  /* 0x8000000400047221 */ /* 0x000fc80000010000 */
[----:B------:R-:W2:Y:S01]  /*e600*/  MUFU.EX2 R0, R227 ;  /* 0x000000e300007308 */ /* 0x000ea20000000800 */
[----:B------:R-:W-:Y:S01]  /*e610*/  FMUL.FTZ R4, R34, R4 ;  /* 0x0000000422047220 */ /* 0x000fe20000410000 */
[-CC-:B------:R-:W-:Y:S01]  /*e620*/  FFMA.FTZ R120, R120, R34.reuse, -R71.reuse ;  /* 0x0000002278787223 */ /* 0x180fe20000010847 */
[-C--:B------:R-:W-:Y:S01]  /*e630*/  FFMA.FTZ R119, R119, R34.reuse, -R71 ;  /* 0x0000002277777223 */ /* 0x080fe20000010847 */
[-CC-:B------:R-:W-:Y:S01]  /*e640*/  FFMA.FTZ R123, R23, R34.reuse, -R41.reuse ;  /* 0x00000022177b7223 */ /* 0x180fe20000010829 */
[-CC-:B------:R-:W-:Y:S01]  /*e650*/  FFMA.FTZ R118, R22, R34.reuse, -R41.reuse ;  /* 0x0000002216767223 */ /* 0x180fe20000010829 */
[-CC-:B------:R-:W-:Y:S01]  /*e660*/  FFMA.FTZ R117, R19, R34.reuse, -R41.reuse ;  /* 0x0000002213757223 */ /* 0x180fe20000010829 */
[--C-:B------:R-:W-:Y:S01]  /*e670*/  FFMA.FTZ R111, R7, R34, -R41.reuse ;  /* 0x00000022076f7223 */ /* 0x100fe20000010829 */
        /* <DEDUP_REMOVED lines=27> */
[----:B------:R-:W-:Y:S01]  /*e830*/  FMUL.FTZ R17, R145, R0 ;  /* 0x0000000091117220 */ /* 0x000fe20000410000 */
[----:B----4-:R-:W-:Y:S01]  /*e840*/  F2FP.F16.F32.PACK_AB R15, R117, R118 ;  /* 0x00000076750f723e */ /* 0x010fe200000000ff */
[-C--:B------:R-:W-:Y:S01]  /*e850*/  FMUL.FTZ R18, R146, R128.reuse ;  /* 0x0000008092127220 */ /* 0x080fe20000410000 */
[----:B------:R-:W-:Y:S01]  /*e860*/  FMUL.FTZ R19, R147, R128 ;  /* 0x0000008093137220 */ /* 0x000fe20000410000 */
[-C--:B------:R-:W-:Y:S01]  /*e870*/  FMUL.FTZ R140, R140, R0.reuse ;  /* 0x000000008c8c7220 */ /* 0x080fe20000410000 */
[----:B------:R-:W-:Y:S01]  /*e880*/  FMUL.FTZ R141, R141, R0 ;  /* 0x000000008d8d7220 */ /* 0x000fe20000410000 */
[-C--:B------:R-:W-:Y:S01]  /*e890*/  FMUL.FTZ R142, R142, R128.reuse ;  /* 0x000000808e8e7220 */ /* 0x080fe20000410000 */
[----:B------:R-:W-:Y:S01]  /*e8a0*/  FMUL.FTZ R143, R143, R128 ;  /* 0x000000808f8f7220 */ /* 0x000fe20000410000 */
[----:B------:R-:W-:Y:S02]  /*e8b0*/  MUFU.EX2 R114, R114 ;  /* 0x0000007200727308 */ /* 0x000fe40000000800 */
[C---:B------:R-:W-:Y:S06]  /*e8c0*/  HMMA.16816.F32 R16, R12.reuse, R8, R16 ;  /* 0x000000080c10723c */ /* 0x040fec0000001810 */
[----:B------:R-:W3:Y:S02]  /*e8d0*/  MUFU.EX2 R112, R112 ;  /* 0x0000007000707308 */ /* 0x000ee40000000800 */
[----:B------:R-:W-:Y:S06]  /*e8e0*/  HMMA.16816.F32 R8, R12, R10, R140 ;  /* 0x0000000a0c08723c */ /* 0x000fec000000188c */
[----:B------:R-:W-:Y:S08]  /*e8f0*/  MUFU.EX2 R109, R109 ;  /* 0x0000006d006d7308 */ /* 0x000ff00000000800 */
[----:B------:R-:W-:Y:S08]  /*e900*/  MUFU.EX2 R108, R108 ;  /* 0x0000006c006c7308 */ /* 0x000ff00000000800 */
        /* <DEDUP_REMOVED lines=99> */
[-CC-:B------:R-:W-:Y:S01]  /*ef40*/  FFMA.FTZ R84, R84, R34.reuse, -R71.reuse ;  /* 0x0000002254547223 */ /* 0x180fe20000010847 */
[-C--:B------:R-:W-:Y:S02]  /*ef50*/  FFMA.FTZ R70, R234, R34.reuse, -R71 ;  /* 0x00000022ea467223 */ /* 0x080fe40000010847 */
[----:B------:R-:W-:Y:S01]  /*ef60*/  HMMA.16816.F32 R16, R24, R20, R16 ;  /* 0x000000141810723c */ /* 0x000fe20000001810 */
[-CC-:B------:R-:W-:Y:S01]  /*ef70*/  FFMA.FTZ R183, R183, R34.reuse, -R41.reuse ;  /* 0x00000022b7b77223 */ /* 0x180fe20000010829 */
[-CC-:B------:R-:W-:Y:S01]  /*ef80*/  FFMA.FTZ R167, R204, R34.reuse, -R41.reuse ;  /* 0x00000022cca77223 */ /* 0x180fe20000010829 */
[-CC-:B------:R-:W-:Y:S01]  /*ef90*/  FFMA.FTZ R168, R168, R34.reuse, -R41.reuse ;  /* 0x00000022a8a87223 */ /* 0x180fe20000010829 */
[----:B------:R-:W-:-:S04]  /*efa0*/  FFMA.FTZ R182, R182, R34, -R41 ;  /* 0x00000022b6b67223 */ /* 0x000fc80000010829 */
        /* <DEDUP_REMOVED lines=123> */
[-CC-:B------:R-:W-:Y:S01]  /*f760*/  FFMA.FTZ R129, R129, R34.reuse, -R41.reuse ;  /* 0x0000002281817223 */ /* 0x180fe20000010829 */
        /* <DEDUP_REMOVED lines=39> */
[-C--:B------:R-:W-:Y:S01]  /*f9e0*/  FFMA.FTZ R47, R222, R34.reuse, -R71 ;  /* 0x00000022de2f7223 */ /* 0x080fe20000010847 */
[----:B------:R-:W-:Y:S01]  /*f9f0*/  FADD.FTZ R141, R141, R143 ;  /* 0x0000008f8d8d7221 */ /* 0x000fe20000010000 */
[-CC-:B------:R-:W-:Y:S01]  /*fa00*/  FFMA.FTZ R110, R110, R34.reuse, -R41.reuse ;  /* 0x000000226e6e7223 */ /* 0x180fe20000010829 */
[----:B------:R-:W-:Y:S01]  /*fa10*/  FADD.FTZ R100, R100, R24 ;  /* 0x0000001864647221 */ /* 0x000fe20000010000 */
[-CC-:B------:R-:W-:Y:S01]  /*fa20*/  FFMA.FTZ R107, R107, R34.reuse, -R41.reuse ;  /* 0x000000226b6b7223 */ /* 0x180fe20000010829 */
        /* <DEDUP_REMOVED lines=32> */
[----:B-1----:R-:W-:Y:S01]  /*fc30*/  HMMA.16816.F32 R16, R12, R20, R16 ;  /* 0x000000140c10723c */ /* 0x002fe20000001810 */
[----:B------:R-:W-:Y:S01]  /*fc40*/  FADD.FTZ R20, R89, R92 ;  /* 0x0000005c59147221 */ /* 0x000fe20000010000 */
[----:B------:R-:W-:-:S03]  /*fc50*/  FADD.FTZ R157, R157, R160 ;  /* 0x000000a09d9d7221 */ /* 0x000fc60000010000 */
[----:B------:R-:W-:Y:S01]  /*fc60*/  FADD.FTZ R20, R88, R20 ;  /* 0x0000001458147221 */ /* 0x000fe20000010000 */
        /* <DEDUP_REMOVED lines=42> */
[-CC-:B------:R-:W-:Y:S01]  /*ff10*/  FFMA.FTZ R105, R105, R34.reuse, -R71.reuse ;  /* 0x0000002269697223 */ /* 0x180fe20000010847 */
        /* <DEDUP_REMOVED lines=9> */
[----:B------:R2:W-:Y:S03]  /*ffb0*/  MUFU.EX2 R70, R39 ;  /* 0x0000002700467308 */ /* 0x0005e60000000800 */
[----:B------:R-:W-:-:S05]  /*ffc0*/  FADD.FTZ R200, R200, R203 ;  /* 0x000000cbc8c87221 */ /* 0x000fca0000010000 */
[----:B------:R-:W-:Y:S01]  /*ffd0*/  MUFU.EX2 R105, R105 ;  /* 0x0000006900697308 */ /* 0x000fe20000000800 */
[----:B------:R-:W-:-:S07]  /*ffe0*/  FADD.FTZ R200, R196, R200 ;  /* 0x000000c8c4c87221 */ /* 0x000fce0000010000 */
[----:B------:R-:W3:Y:S01]  /*fff0*/  MUFU.EX2 R127, R127 ;  /* 0x0000007f007f7308 */ /* 0x000ee20000000800 */
[----:B--2---:R-:W-:-:S07]  /*10000*/  FADD.FTZ R39, R63, R4 ;  /* 0x000000043f277221 */ /* 0x004fce0000010000 */
        /* <DEDUP_REMOVED lines=12> */
[----:B------:R-:W1:Y:S02]  /*100d0*/  LDSM.16.MT88.4 R4, [R35+0x3400] ;  /* 0x003400002304783b */ /* 0x000e640000004200 */
[----:B------:R-:W-:-:S05]  /*100e0*/  FADD.FTZ R189, R161, R189 ;  /* 0x000000bda1bd7221 */ /* 0x000fca0000010000 */
[----:B-----5:R-:W-:Y:S01]  /*100f0*/  HMMA.16816.F32 R136, R12, R20, R136 ;  /* 0x000000140c88723c */ /* 0x020fe20000001888 */
[----:B------:R-:W-:Y:S01]  /*10100*/  FADD.FTZ R20, R59, R61 ;  /* 0x0000003d3b147221 */ /* 0x000fe20000010000 */
[----:B------:R-:W-:-:S06]  /*10110*/  FADD.FTZ R158, R158, R189 ;  /* 0x000000bd9e9e7221 */ /* 0x000fcc0000010000 */
[----:B------:R-:W-:Y:S01]  /*10120*/  HMMA.16816.F32 R132, R12, R22, R132 ;  /* 0x000000160c84723c */ /* 0x000fe20000001884 */
[----:B---3--:R-:W-:Y:S02]  /*10130*/  F2FP.F16.F32.PACK_AB R12, R127, R105 ;  /* 0x000000697f0c723e */ /* 0x008fe400000000ff */
[----:B--2---:R-:W-:Y:S02]  /*10140*/  F2FP.F16.F32.PACK_AB R13, R67, R69 ;  /* 0x00000045430d723e */ /* 0x004fe400000000ff */
        /* <DEDUP_REMOVED lines=23> */
[-CC-:B------:R-:W-:Y:S01]  /*102c0*/  FFMA.FTZ R184, R184, R34.reuse, -R71.reuse ;  /* 0x00000022b8b87223 */ /* 0x180fe20000010847 */
        /* <DEDUP_REMOVED lines=12> */
[----:B------:R-:W-:Y:S01]  /*10390*/  HMMA.16816.F32 R8, R12, R26, R8 ;  /* 0x0000001a0c08723c */ /* 0x000fe20000001808 */
[----:B------:R-:W-:Y:S01]  /*103a0*/  FADD.FTZ R44, R44, R46 ;  /* 0x0000002e2c2c7221 */ /* 0x000fe20000010000 */
[----:B------:R-:W-:Y:S01]  /*103b0*/  FADD.FTZ R99, R99, R108 ;  /* 0x0000006c63637221 */ /* 0x000fe20000010000 */
[----:B------:R-:W3:Y:S04]  /*103c0*/  LDSM.16.MT88.4 R24, [R35+0x3800] ;  /* 0x003800002318783b */ /* 0x000ee80000004200 */
        /* <DEDUP_REMOVED lines=14> */
[----:B------:R-:W-:-:S04]  /*104b0*/  FADD.FTZ R91, R91, R99 ;  /* 0x000000635b5b7221 */ /* 0x000fc80000010000 */
[----:B------:R-:W-:Y:S01]  /*104c0*/  HMMA.16816.F32 R132, R12, R6, R132 ;  /* 0x000000060c84723c */ /* 0x000fe20000001884 */
[----:B------:R-:W-:Y:S02]  /*104d0*/  F2FP.F16.F32.PACK_AB R6, R112, R153 ;  /* 0x000000997006723e */ /* 0x000fe400000000ff */
[----:B-----5:R-:W-:Y:S01]  /*104e0*/  F2FP.F16.F32.PACK_AB R7, R54, R56 ;  /* 0x000000383607723e */ /* 0x020fe200000000ff */
[-C--:B------:R-:W-:Y:S01]  /*104f0*/  FFMA.FTZ R38, R38, R34.reuse, -R71 ;  /* 0x0000002226267223 */ /* 0x080fe20000010847 */
[----:B------:R-:W-:Y:S01]  /*10500*/  FADD.FTZ R0, R0, R44 ;  /* 0x0000002c00007221 */ /* 0x000fe20000010000 */
[----:B------:R-:W-:Y:S01]  /*10510*/  FADD.FTZ R91, R88, R91 ;  /* 0x0000005b585b7221 */ /* 0x000fe20000010000 */
[----:B------:R-:W-:Y:S01]  /*10520*/  FFMA.FTZ R195, R37, R34, -R71 ;  /* 0x0000002225c37223 */ /* 0x000fe20000010847 */
[----:B------:R2:W-:Y:S01]  /*10530*/  MUFU.EX2 R62, R38 ;  /* 0x00000026003e7308 */ /* 0x0005e20000000800 */
[----:B------:R-:W-:Y:S01]  /*10540*/  FADD.FTZ R0, R105, R0 ;  /* 0x0000000069007221 */ /* 0x000fe20000010000 */
[----:B-1----:R-:W-:Y:S01]  /*10550*/  HMMA.16816.F32 R16, R4, R20, R16 ;  /* 0x000000140410723c */ /* 0x002fe20000001810 */
[----:B------:R-:W-:-:S02]  /*10560*/  FADD.FTZ R91, R69, R91 ;  /* 0x0000005b455b7221 */ /* 0x000fc40000010000 */
[----:B------:R-:W-:-:S05]  /*10570*/  FADD.FTZ R127, R127, R0 ;  /* 0x000000007f7f7221 */ /* 0x000fca0000010000 */
[----:B------:R-:W-:Y:S01]  /*10580*/  HMMA.16816.F32 R20, R4, R22, R8 ;  /* 0x000000160414723c */ /* 0x000fe20000001808 */
[----:B------:R-:W-:Y:S01]  /*10590*/  LDSM.16.MT88.4 R8, [R35+0x3c00] ;  /* 0x003c00002308783b */ /* 0x000fe20000004200 */
[----:B------:R-:W-:-:S03]  /*105a0*/  FADD.FTZ R67, R67, R91 ;  /* 0x0000005b43437221 */ /* 0x000fc60000010000 */
[----:B--2---:R-:W1:Y:S01]  /*105b0*/  LDSM.16.MT88.4 R36, [R36+0x8c00] ;  /* 0x008c00002424783b */ /* 0x004e620000004200 */
        /* <DEDUP_REMOVED lines=9> */
[----:B------:R-:W2:Y:S02]  /*10650*/  MUFU.EX2 R85, R85 ;  /* 0x0000005500557308 */ /* 0x000ea40000000800 */
[----:B------:R-:W-:Y:S01]  /*10660*/  FADD.FTZ R156, R163, R156 ;  /* 0x0000009ca39c7221 */ /* 0x000fe20000010000 */
[----:B------:R-:W-:-:S05]  /*10670*/  FADD.FTZ R63, R60, R63 ;  /* 0x0000003f3c3f7221 */ /* 0x000fca0000010000 */
[----:B------:R-:W4:Y:S01]  /*10680*/  MUFU.EX2 R12, R12 ;  /* 0x0000000c000c7308 */ /* 0x000f220000000800 */
[----:B------:R-:W-:Y:S01]  /*10690*/  FADD.FTZ R184, R184, R156 ;  /* 0x0000009cb8b87221 */ /* 0x000fe20000010000 */
[----:B------:R-:W-:Y:S01]  /*106a0*/  FADD.FTZ R58, R58, R63 ;  /* 0x0000003f3a3a7221 */ /* 0x000fe20000010000 */
[C---:B---3--:R-:W-:Y:S05]  /*106b0*/  HMMA.16816.F32 R136, R4.reuse, R24, R136 ;  /* 0x000000180488723c */ /* 0x048fea0000001888 */
[----:B------:R-:W-:Y:S03]  /*106c0*/  MUFU.EX2 R195, R195 ;  /* 0x000000c300c37308 */ /* 0x000fe60000000800 */
[----:B------:R-:W-:Y:S05]  /*106d0*/  HMMA.16816.F32 R132, R4, R26, R132 ;  /* 0x0000001a0484723c */ /* 0x000fea0000001884 */
[----:B------:R-:W3:Y:S01]  /*106e0*/  MUFU.EX2 R13, R13 ;  /* 0x0000000d000d7308 */ /* 0x000ee20000000800 */
[----:B------:R-:W1:Y:S07]  /*106f0*/  S2R R179, SR_CTAID.X ;  /* 0x0000000000b37919 */ /* 0x000e6e0000002500 */
[----:B------:R-:W-:Y:S01]  /*10700*/  MUFU.EX2 R14, R14 ;  /* 0x0000000e000e7308 */ /* 0x000fe20000000800 */
[----:B------:R-:W-:-:S07]  /*10710*/  FADD.FTZ R184, R153, R184 ;  /* 0x000000b899b87221 */ /* 0x000fce0000010000 */
[----:B------:R-:W5:Y:S01]  /*10720*/  MUFU.EX2 R194, R194 ;  /* 0x000000c200c27308 */ /* 0x000f620000000800 */
[----:B------:R-:W-:Y:S01]  /*10730*/  FADD.FTZ R58, R56, R58 ;  /* 0x0000003a383a7221 */ /* 0x000fe20000010000 */
[----:B------:R-:W-:-:S03]  /*10740*/  FADD.FTZ R112, R112, R184 ;  /* 0x000000b870707221 */ /* 0x000fc60000010000 */
[----:B------:R-:W-:Y:S01]  /*10750*/  FADD.FTZ R54, R54, R58 ;  /* 0x0000003a36367221 */ /* 0x000fe20000010000 */
[----:B--2---:R-:W-:Y:S01]  /*10760*/  FADD.FTZ R112, R85, R112 ;  /* 0x0000007055707221 */ /* 0x004fe20000010000 */
[----:B------:R-:W-:Y:S02]  /*10770*/  F2FP.F16.F32.PACK_AB R4, R70, R85 ;  /* 0x000000554604723e */ /* 0x000fe400000000ff */
[----:B----4-:R-:W-:Y:S01]  /*10780*/  FADD.FTZ R54, R12, R54 ;  /* 0x000000360c367221 */ /* 0x010fe20000010000 */
[----:B---3--:R-:W-:Y:S02]  /*10790*/  F2FP.F16.F32.PACK_AB R5, R13, R12 ;  /* 0x0000000c0d05723e */ /* 0x008fe400000000ff */
[----:B------:R-:W-:Y:S01]  /*107a0*/  F2FP.F16.F32.PACK_AB R6, R195, R62 ;  /* 0x0000003ec306723e */ /* 0x000fe200000000ff */
[----:B------:R-:W-:Y:S01]  /*107b0*/  FADD.FTZ R112, R70, R112 ;  /* 0x0000007046707221 */ /* 0x000fe20000010000 */
[----:B------:R-:W-:Y:S01]  /*107c0*/  FADD.FTZ R54, R13, R54 ;  /* 0x000000360d367221 */ /* 0x000fe20000010000 */
[----:B-----5:R-:W-:-:S02]  /*107d0*/  F2FP.F16.F32.PACK_AB R7, R194, R14 ;  /* 0x0000000ec207723e */ /* 0x020fc400000000ff */
[----:B------:R-:W-:Y:S01]  /*107e0*/  FADD.FTZ R112, R62, R112 ;  /* 0x000000703e707221 */ /* 0x000fe20000010000 */
[----:B------:R-:W-:Y:S01]  /*107f0*/  FADD.FTZ R54, R14, R54 ;  /* 0x000000360e367221 */ /* 0x000fe20000010000 */
[--C-:B------:R-:W-:Y:S01]  /*10800*/  IMAD.MOV.U32 R0, RZ, RZ, R32.reuse ;  /* 0x000000ffff007224 */ /* 0x100fe200078e0020 */
[----:B------:R-:W-:Y:S02]  /*10810*/  MOV R178, 0x200 ;  /* 0x0000020000b27802 */ /* 0x000fe40000000f00 */
[----:B-1----:R-:W-:Y:S01]  /*10820*/  HMMA.16816.F32 R144, R4, R36, R16 ;  /* 0x000000240490723c */ /* 0x002fe20000001810 */
[----:B------:R-:W-:Y:S02]  /*10830*/  @P0 IMAD.MOV.U32 R0, RZ, RZ, R32 ;  /* 0x000000ffff000224 */ /* 0x000fe400078e0020 */
[----:B------:R-:W-:Y:S01]  /*10840*/  FADD.FTZ R195, R195, R112 ;  /* 0x00000070c3c37221 */ /* 0x000fe20000010000 */
[----:B------:R-:W-:Y:S01]  /*10850*/  FADD.FTZ R194, R194, R54 ;  /* 0x00000036c2c27221 */ /* 0x000fe20000010000 */
[----:B------:R-:W-:-:S03]  /*10860*/  @P0 VIADD R189, R30, 0xfffffffd ;  /* 0xfffffffd1ebd0836 */ /* 0x000fc60000000000 */
[----:B------:R-:W-:Y:S01]  /*10870*/  HMMA.16816.F32 R140, R4, R38, R20 ;  /* 0x00000026048c723c */ /* 0x000fe20000001814 */
[--C-:B------:R-:W-:Y:S02]  /*10880*/  IMAD.MOV.U32 R20, RZ, RZ, R33.reuse ;  /* 0x000000ffff147224 */ /* 0x100fe400078e0021 */
[----:B------:R-:W-:-:S05]  /*10890*/  @P0 IMAD.MOV.U32 R20, RZ, RZ, R33 ;  /* 0x000000ffff140224 */ /* 0x000fca00078e0021 */
[C---:B------:R-:W-:Y:S08]  /*108a0*/  HMMA.16816.F32 R136, R4.reuse, R8, R136 ;  /* 0x000000080488723c */ /* 0x040ff00000001888 */
[----:B------:R-:W-:Y:S01]  /*108b0*/  HMMA.16816.F32 R132, R4, R10, R132 ;  /* 0x0000000a0484723c */ /* 0x000fe20000001884 */
[----:B------:R-:W-:-:S04]  /*108c0*/  NOP ;  /* 0x0000000000007918 */ /* 0x000fc80000000000 */
[----:B------:R-:W-:-:S15]  /*108d0*/  @P0 BRA `(.L_x_4892) ;  /* 0x0000000000040947 */ /* 0x000fde0003800000 */
.L_x_4883:
[----:B------:R-:W-:-:S07]  /*108e0*/  IADD3 R189, PT, PT, R31, -0x1, RZ ;  /* 0xffffffff1fbd7810 */ /* 0x000fce0007ffe0ff */
.L_x_4892:
[----:B------:R-:W-:Y:S05]  /*108f0*/  BSYNC B2 ;  /* 0x0000000000027941 */ /* 0x000fea0003800000 */
.L_x_4882:
        /* <DEDUP_REMOVED lines=9> */
.L_x_4900:
        /* <DEDUP_REMOVED lines=78> */
.L_x_4895:
[----:B------:R-:W-:Y:S05]  /*10e70*/  BSYNC.RECONVERGENT B0 ;  /* 0x0000000000007941 */ /* 0x000fea0003800200 */
.L_x_4894:
[-C--:B------:R-:W-:Y:S01]  /*10e80*/  MOV R12, R177.reuse ;  /* 0x000000b1000c7202 */ /* 0x080fe20000000f00 */
[----:B------:R-:W2:Y:S01]  /*10e90*/  S2UR UR6, SR_CgaCtaId ;  /* 0x00000000000679c3 */ /* 0x000ea20000008800 */
[-C--:B------:R-:W-:Y:S01]  /*10ea0*/  MOV R13, R176.reuse ;  /* 0x000000b0000d7202 */ /* 0x080fe20000000f00 */
[----:B------:R-:W-:Y:S01]  /*10eb0*/  UMOV UR7, 0x400 ;  /* 0x0000040000077882 */ /* 0x000fe20000000000 */
[----:B------:R-:W-:Y:S01]  /*10ec0*/  IADD3 R8, P0, PT, R183, R177, RZ ;  /* 0x000000b1b7087210 */ /* 0x000fe20007f1e0ff */
[----:B------:R-:W-:Y:S01]  /*10ed0*/  BSSY.RECONVERGENT B1, `(.L_x_4896) ;  /* 0x0000203000017945 */ /* 0x000fe20003800200 */
[----:B------:R-:W-:Y:S02]  /*10ee0*/  MOV R168, 0x20 ;  /* 0x0000002000a87802 */ /* 0x000fe40000000f00 */
        /* <DEDUP_REMOVED lines=11> */
[-C--:B------:R-:W-:Y:S02]  /*10fa0*/  IADD3 R14, P0, PT, R10, R183.reuse, RZ ;  /* 0x000000b70a0e7210 */ /* 0x080fe40007f1e0ff */
[----:B------:R-:W-:Y:S02]  /*10fb0*/  SHF.L.U32 R165, R151, 0x4, RZ ;  /* 0x0000000497a57819 */ /* 0x000fe400000006ff */
[----:B------:R-:W-:Y:S02]  /*10fc0*/  IADD3.X R15, PT, PT, R11, R184, RZ, P0, !PT ;  /* 0x000000b80b0f7210 */ /* 0x000fe400007fe4ff */
[----:B------:R-:W-:Y:S02]  /*10fd0*/  MOV R166, UR6 ;  /* 0x0000000600a67c02 */ /* 0x000fe40008000f00 */
[----:B------:R-:W-:Y:S02]  /*10fe0*/  LOP3.LUT R180, R181, 0xc0, RZ, 0xc0, !PT ;  /* 0x000000c0b5b47812 */ /* 0x000fe400078ec0ff */
[----:B------:R-:W-:Y:S02]  /*10ff0*/  ISETP.GT.AND P2, PT, R189, R172, PT ;  /* 0x000000acbd00720c */ /* 0x000fe40003f44270 */
[----:B------:R-:W-:Y:S04]  /*11000*/  LOP3.LUT R180, R180, 0x18, R151, 0xf8, !PT ;  /* 0x00000018b4b47812 */ /* 0x000fe800078ef897 */
[----:B------:R-:W-:Y:S04]  /*11010*/  LOP3.LUT R196, R180, 0x18, R181, 0x78, !PT ;  /* 0x00000018b4c47812 */ /* 0x000fe800078e78b5 */
        /* <DEDUP_REMOVED lines=9> */
[-C--:B--2---:R-:W-:Y:S04]  /*110b0*/  IADD3 R12, P0, PT, R14, R183.reuse, RZ ;  /* 0x000000b70e0c7210 */ /* 0x084fe80007f1e0ff */
[-C--:B------:R-:W-:Y:S03]  /*110c0*/  IADD3.X R13, PT, PT, R15, R184.reuse, RZ, P0, !PT ;  /* 0x000000b80f0d7210 */ /* 0x080fe600007fe4ff */
[----:B------:R-:W-:Y:S01]  /*110d0*/  LDGSTS.E.BYPASS.LTC128B.128 [R196+0x7000], desc[UR4][R10.64] ;  /* 0x070000000ac47fae */ /* 0x000fe2000b981a04 */
[----:B---3--:R-:W-:Y:S04]  /*110e0*/  IADD3 R8, P0, PT, R12, R183, RZ ;  /* 0x000000b70c087210 */ /* 0x008fe80007f1e0ff */
[----:B------:R-:W-:Y:S03]  /*110f0*/  IADD3.X R9, PT, PT, R13, R184, RZ, P0, !PT ;  /* 0x000000b80d097210 */ /* 0x000fe600007fe4ff */
[----:B------:R-:W-:Y:S01]  /*11100*/  LDGSTS.E.BYPASS.LTC128B.128 [R196+0x7800], desc[UR4][R14.64] ;  /* 0x078000000ec47fae */ /* 0x000fe2000b981a04 */
[----:B------:R-:W-:Y:S04]  /*11110*/  LOP3.LUT P0, RZ, R151, 0x4, RZ, 0xc0, !PT ;  /* 0x0000000497ff7812 */ /* 0x000fe8000780c0ff */
[----:B------:R-:W-:Y:S03]  /*11120*/  SEL R168, R168, 0xffffffe0, !P0 ;  /* 0xffffffe0a8a87807 */ /* 0x000fe60004000000 */
[----:B------:R-:W-:Y:S01]  /*11130*/  LDGSTS.E.BYPASS.LTC128B.128 [R196+0x8000], desc[UR4][R12.64] ;  /* 0x080000000cc47fae */ /* 0x000fe2000b981a04 */
[----:B------:R-:W-:Y:S02]  /*11140*/  IADD3 R156, PT, PT, R164, R168, RZ ;  /* 0x000000a8a49c7210 */ /* 0x000fe40007ffe0ff */
[----:B----4-:R-:W-:Y:S02]  /*11150*/  LOP3.LUT R5, R165, 0x100, RZ, 0xc0, !PT ;  /* 0x00000100a5057812 */ /* 0x010fe400078ec0ff */
[----:B------:R-:W-:Y:S02]  /*11160*/  LOP3.LUT R4, R167, 0xc0, RZ, 0xc0, !PT ;  /* 0x000000c0a7047812 */ /* 0x000fe400078ec0ff */
[----:B------:R-:W-:Y:S01]  /*11170*/  LOP3.LUT R5, R5, 0x20, R167, 0xf8, !PT ;  /* 0x0000002005057812 */ /* 0x000fe200078ef8a7 */
[----:B------:R2:W-:Y:S01]  /*11180*/  LDGSTS.E.BYPASS.LTC128B.128 [R196+0x8800], desc[UR4][R8.64] ;  /* 0x0880000008c47fae */ /* 0x0005e2000b981a04 */
[----:B------:R-:W-:Y:S04]  /*11190*/  LOP3.LUT R4, R4, 0x8, R151, 0xf8, !PT ;  /* 0x0000000804047812 */ /* 0x000fe800078ef897 */
[----:B------:R-:W-:Y:S03]  /*111a0*/  LOP3.LUT R4, R5, R4, R0, 0xf6, !PT ;  /* 0x0000000405047212 */ /* 0x000fe600078ef600 */
[----:B------:R-:W-:Y:S01]  /*111b0*/  LDSM.16.M88.4 R128, [R164] ;  /* 0x00000000a480783b */ /* 0x000fe20000000200 */
[----:B------:R-:W-:Y:S04]  /*111c0*/  LEA R152, R4, R166, 0x1 ;  /* 0x000000a604987211 */ /* 0x000fe800078e08ff */
[----:B------:R-:W-:Y:S03]  /*111d0*/  IADD3 R168, PT, PT, R152, R168, RZ ;  /* 0x000000a898a87210 */ /* 0x000fe60007ffe0ff */
[----:B------:R-:W0:Y:S08]  /*111e0*/  LDGDEPBAR ;  /* 0x00000000000079af */ /* 0x000e300000000000 */
[----:B------:R-:W3:Y:S04]  /*111f0*/  LD.E R197, desc[UR4][R2.64+0x18c] ;  /* 0x00018c0402c57980 */ /* 0x000ee8000c101900 */
[----:B------:R-:W-:Y:S08]  /*11200*/  LDSM.16.M88.4 R16, [R152+0x1400] ;  /* 0x001400009810783b */ /* 0x000ff00000000200 */
[----:B--2---:R-:W2:Y:S08]  /*11210*/  LDSM.16.M88.4 R8, [R152+0x1000] ;  /* 0x001000009808783b */ /* 0x004eb00000000200 */
[----:B------:R-:W4:Y:S08]  /*11220*/  LDSM.16.M88.4 R24, [R152+0x1800] ;  /* 0x001800009818783b */ /* 0x000f300000000200 */
        /* <DEDUP_REMOVED lines=252> */
[----:B------:R4:W1:Y:S01]  /*121f0*/  MUFU.TANH R239, R112 ;  /* 0x0000007000ef7308 */ /* 0x0008620000002400 */
[-C--:B------:R-:W-:Y:S01]  /*12200*/  FMUL.FTZ R108, R111, R197.reuse ;  /* 0x000000c56f6c7220 */ /* 0x080fe20000410000 */
[-C--:B------:R-:W-:Y:S01]  /*12210*/  FMUL.FTZ R109, R109, R197.reuse ;  /* 0x000000c56d6d7220 */ /* 0x080fe20000410000 */
[-C--:B------:R-:W-:Y:S01]  /*12220*/  FMUL.FTZ R111, R115, R197.reuse ;  /* 0x000000c5736f7220 */ /* 0x080fe20000410000 */
[-C--:B------:R-:W-:Y:S01]  /*12230*/  FMUL.FTZ R7, R118, R197.reuse ;  /* 0x000000c576077220 */ /* 0x080fe20000410000 */
[-C--:B------:R-:W-:Y:S01]  /*12240*/  FMUL.FTZ R116, R116, R197.reuse ;  /* 0x000000c574747220 */ /* 0x080fe20000410000 */
[-C--:B------:R-:W-:Y:S04]  /*12250*/  FMUL.FTZ R117, R117, R197.reuse ;  /* 0x000000c575757220 */ /* 0x080fe80000410000 */
[----:B------:R2:W1:Y:S01]  /*12260*/  MUFU.TANH R240, R113 ;  /* 0x0000007100f07308 */ /* 0x0004620000002400 */
[-C--:B------:R-:W-:Y:S01]  /*12270*/  FMUL.FTZ R114, R123, R197.reuse ;  /* 0x000000c57b727220 */ /* 0x080fe20000410000 */
[-C--:B------:R-:W-:Y:S01]  /*12280*/  FMUL.FTZ R120, R120, R197.reuse ;  /* 0x000000c578787220 */ /* 0x080fe20000410000 */
[C---:B-----5:R-:W-:Y:S07]  /*12290*/  HMMA.16816.F32 R124, R156.reuse, R8, R124 ;  /* 0x000000089c7c723c */ /* 0x060fee000000187c */
[----:B------:R-:W1:Y:S01]  /*122a0*/  MUFU.TANH R50, R50 ;  /* 0x0000003200327308 */ /* 0x000e620000002400 */
[-C--:B----4-:R-:W-:Y:S01]  /*122b0*/  FMUL.FTZ R112, R119, R197.reuse ;  /* 0x000000c577707220 */ /* 0x090fe20000410000 */
[-C--:B------:R-:W-:Y:S01]  /*122c0*/  FMUL.FTZ R121, R121, R197.reuse ;  /* 0x000000c579797220 */ /* 0x080fe20000410000 */
[----:B------:R-:W-:Y:S07]  /*122d0*/  HMMA.16816.F32 R128, R156, R10, R128 ;  /* 0x0000000a9c80723c */ /* 0x000fee0000001880 */
[----:B------:R-:W4:Y:S01]  /*122e0*/  MUFU.TANH R52, R52 ;  /* 0x0000003400347308 */ /* 0x000f220000002400 */
[-C--:B--2---:R-:W-:Y:S09]  /*122f0*/  FMUL.FTZ R113, R122, R197.reuse ;  /* 0x000000c57a717220 */ /* 0x084ff20000410000 */
        /* <DEDUP_REMOVED lines=124> */
[-C--:B------:R-:W-:Y:S01]  /*12ac0*/  @!P4 IADD3 R11, PT, PT, R11, -R48.reuse, RZ ;  /* 0x800000300b0bc210 */ /* 0x080fe20007ffe0ff */
[----:B------:R-:W-:Y:S01]  /*12ad0*/  @!P4 VIADD R116, R116, 0x1 ;  /* 0x000000017474c836 */ /* 0x000fe20000000000 */
[----:B------:R-:W-:Y:S01]  /*12ae0*/  ISETP.NE.AND P4, PT, R117, RZ, PT ;  /* 0x000000ff7500720c */ /* 0x000fe20003f85270 */
[----:B------:R-:W-:Y:S01]  /*12af0*/  @!P3 IMAD.IADD R8, R8, 0x1, -R48 ;  /* 0x000000010808b824 */ /* 0x000fe200078e0a30 */
[-C--:B------:R-:W-:Y:S01]  /*12b00*/  ISETP.GE.U32.AND P6, PT, R11, R48.reuse, PT ;  /* 0x000000300b00720c */ /* 0x080fe20003fc6070 */
[----:B------:R-:W-:Y:S01]  /*12b10*/  @!P3 VIADD R51, R51, 0x1 ;  /* 0x000000013333b836 */ /* 0x000fe20000000000 */
[----:B------:R-:W-:Y:S02]  /*12b20*/  ISETP.GE.AND P3, PT, R5, RZ, PT ;  /* 0x000000ff0500720c */ /* 0x000fe40003f66270 */
[----:B------:R-:W-:Y:S02]  /*12b30*/  ISETP.GE.U32.AND P5, PT, R8, R48, PT ;  /* 0x000000300800720c */ /* 0x000fe40003fa6070 */
[----:B------:R-:W-:Y:S07]  /*12b40*/  LOP3.LUT R5, RZ, R117, RZ, 0x33, !PT ;  /* 0x00000075ff057212 */ /* 0x000fee00078e33ff */
[----:B------:R-:W-:Y:S04]  /*12b50*/  @P6 VIADD R116, R116, 0x1 ;  /* 0x0000000174746836 */ /* 0x000fe80000000000 */
[----:B------:R-:W-:Y:S02]  /*12b60*/  @P5 IADD3 R51, PT, PT, R51, 0x1, RZ ;  /* 0x0000000133335810 */ /* 0x000fe40007ffe0ff */
[----:B------:R-:W-:Y:S03]  /*12b70*/  @!P3 IADD3 R116, PT, PT, -R116, RZ, RZ ;  /* 0x000000ff7474b210 */ /* 0x000fe60007ffe1ff */
[----:B------:R-:W-:Y:S01]  /*12b80*/  @!P2 IMAD.MOV R51, RZ, RZ, -R51 ;  /* 0x000000ffff33a224 */ /* 0x000fe200078e0a33 */
[C---:B------:R-:W-:Y:S04]  /*12b90*/  SEL R116, R5.reuse, R116, !P4 ;  /* 0x0000007405747207 */ /* 0x040fe80006000000 */
[CC--:B------:R-:W-:Y:S02]  /*12ba0*/  LEA R120, P2, R116.reuse, R190.reuse, 0x2 ;  /* 0x000000be74787211 */ /* 0x0c0fe400078410ff */
[----:B------:R-:W-:Y:S02]  /*12bb0*/  SEL R51, R5, R51, !P4 ;  /* 0x0000003305337207 */ /* 0x000fe40006000000 */
[CC--:B------:R-:W-:Y:S02]  /*12bc0*/  LEA.HI.X.SX32 R121, R116.reuse, R191.reuse, 0x2, P2 ;  /* 0x000000bf74797211 */ /* 0x0c0fe400010f16ff */
[C---:B------:R-:W-:Y:S03]  /*12bd0*/  LEA R8, P3, R51.reuse, R190, 0x2 ;  /* 0x000000be33087211 */ /* 0x040fe600078610ff */
[----:B------:R-:W3:Y:S01]  /*12be0*/  LD.E R5, desc[UR4][R120.64] ;  /* 0x0000000478057980 */ /* 0x000ee2000c101900 */
[----:B------:R-:W-:Y:S01]  /*12bf0*/  LEA.HI.X.SX32 R9, R51, R191, 0x2, P3 ;  /* 0x000000bf33097211 */ /* 0x000fe200018f16ff */
[----:B------:R-:W-:Y:S04]  /*12c00*/  IMAD.IADD R51, R116, 0x1, -R51 ;  /* 0x0000000174337824 */ /* 0x000fe800078e0a33 */
[----:B------:R-:W-:Y:S01]  /*12c10*/  IMAD R117, R117, R51, -0x100 ;  /* 0xffffff0075757424 */ /* 0x000fe200078e0233 */
[----:B------:R2:W3:Y:S04]  /*12c20*/  LD.E R8, desc[UR4][R8.64] ;  /* 0x0000000408087980 */ /* 0x0004e8000c101900 */
        /* <DEDUP_REMOVED lines=14> */
.L_x_4899:
[----:B------:R-:W-:Y:S05]  /*12d10*/  BSYNC.RECONVERGENT B0 ;  /* 0x0000000000007941 */ /* 0x000fea0003800200 */
.L_x_4898:
[----:B------:R-:W-:Y:S01]  /*12d20*/  IADD3 R8, P2, PT, R4, R174, RZ ;  /* 0x000000ae04087210 */ /* 0x000fe20007f5e0ff */
[----:B------:R-:W-:Y:S01]  /*12d30*/  IMAD.MOV.U32 R175, RZ, RZ, R173 ;  /* 0x000000ffffaf7224 */ /* 0x000fe200078e00ad */
[----:B------:R-:W-:Y:S01]  /*12d40*/  SHF.L.U64.HI R5, R170, 0x6, R171 ;  /* 0x00000006aa057819 */ /* 0x000fe200000102ab */
[----:B------:R-:W-:Y:S01]  /*12d50*/  IMAD.SHL.U32 R181, R151, 0x8, RZ ;  /* 0x0000000897b57824 */ /* 0x000fe200078e00ff */
[-C--:B------:R-:W-:Y:S02]  /*12d60*/  IADD3 R126, P3, PT, R8, R4.reuse, RZ ;  /* 0x00000004087e7210 */ /* 0x080fe40007f7e0ff */
[----:B------:R-:W-:Y:S01]  /*12d70*/  @!PT LDS RZ, [RZ] ;  /* 0x00000000fffff984 */ /* 0x000fe20000000800 */
[----:B------:R-:W-:Y:S01]  /*12d80*/  @!PT LDS RZ, [RZ] ;  /* 0x00000000fffff984 */ /* 0x000fe20000000800 */
[----:B------:R-:W-:Y:S01]  /*12d90*/  @!PT LDS RZ, [RZ] ;  /* 0x00000000fffff984 */ /* 0x000fe20000000800 */
[----:B------:R2:W-:Y:S01]  /*12da0*/  LDGSTS.E.BYPASS.LTC128B.128 [R196+0x1000], desc[UR4][R174.64] ;  /* 0x01000000aec47fae */ /* 0x0005e2000b981a04 */
        /* <DEDUP_REMOVED lines=13> */
[----:B--2---:R-:W-:Y:S02]  /*12e80*/  LOP3.LUT R175, R181, 0x1f20, RZ, 0xc0, !PT ;  /* 0x00001f20b5af7812 */ /* 0x004fe400078ec0ff */
[-C--:B-1----:R-:W-:Y:S04]  /*12e90*/  IADD3 R8, P3, PT, R116, R4.reuse, RZ ;  /* 0x0000000474087210 */ /* 0x082fe80007f7e0ff */
[----:B------:R-:W-:Y:S01]  /*12ea0*/  IADD3 R4, P2, PT, R8, R4, RZ ;  /* 0x0000000408047210 */ /* 0x000fe20007f5e0ff */
[--C-:B------:R-:W-:Y:S04]  /*12eb0*/  IMAD.X R9, R117, 0x1, R5.reuse, P3 ;  /* 0x0000000175097824 */ /* 0x100fe800018e0605 */
[----:B------:R-:W-:Y:S01]  /*12ec0*/  IMAD.X R5, R9, 0x1, R5, P2 ;  /* 0x0000000109057824 */ /* 0x000fe200010e0605 */
[----:B------:R3:W-:Y:S04]  /*12ed0*/  LDGSTS.E.BYPASS.LTC128B.128 [R196+0x4000], desc[UR4][R8.64] ;  /* 0x0400000008c47fae */ /* 0x0007e8000b981a04 */
[----:B------:R3:W-:Y:S04]  /*12ee0*/  LDGSTS.E.BYPASS.LTC128B.128 [R196+0x4800], desc[UR4][R4.64] ;  /* 0x0480000004c47fae */ /* 0x0007e8000b981a04 */
[----:B------:R-:W0:Y:S02]  /*12ef0*/  LDGDEPBAR ;  /* 0x00000000000079af */ /* 0x000e240000000000 */
.L_x_4897:
[----:B------:R-:W-:Y:S05]  /*12f00*/  BSYNC.RECONVERGENT B1 ;  /* 0x0000000000017941 */ /* 0x000fea0003800200 */
.L_x_4896:
[----:B---3--:R-:W-:Y:S01]  /*12f10*/  LOP3.LUT R5, R167, 0x120, RZ, 0xc0, !PT ;  /* 0x00000120a7057812 */ /* 0x008fe200078ec0ff */
[----:B------:R-:W-:Y:S04]  /*12f20*/  IMAD.MOV.U32 R151, RZ, RZ, R182 ;  /* 0x000000ffff977224 */ /* 0x000fe800078e00b6 */
[----:B------:R-:W-:Y:S01]  /*12f30*/  IMAD.SHL.U32 R51, R151, 0x2, RZ ;  /* 0x0000000297337824 */ /* 0x000fe200078e00ff */
[----:B------:R-:W-:Y:S04]  /*12f40*/  SHF.R.U32.HI R48, RZ, 0x1, R151 ;  /* 0x00000001ff307819 */ /* 0x000fe80000011697 */
[----:B------:R-:W-:Y:S02]  /*12f50*/  LOP3.LUT R51, R51, 0x6, RZ, 0xc0, !PT ;  /* 0x0000000633337812 */ /* 0x000fe400078ec0ff */
[----:B------:R-:W-:Y:S03]  /*12f60*/  LOP3.LUT R4, R48, 0x8, RZ, 0xc0, !PT ;  /* 0x0000000830047812 */ /* 0x000fe600078ec0ff */
[----:B------:R-:W-:Y:S01]  /*12f70*/  IMAD R203, R189, 0x100, R51 ;  /* 0x00000100bdcb7824 */ /* 0x000fe200078e0233 */
[----:B------:R-:W-:Y:S03]  /*12f80*/  LOP3.LUT R4, R4, 0xc0, R167, 0xf8, !PT ;  /* 0x000000c004047812 */ /* 0x000fe600078ef8a7 */
[C---:B------:R-:W-:Y:S01]  /*12f90*/  VIADD R211, R203.reuse, 0x69 ;  /* 0x00000069cbd37836 */ /* 0x040fe20000000000 */
[C---:B------:R-:W-:Y:S01]  /*12fa0*/  ISETP.GE.AND P4, PT, R203.reuse, R188, PT ;  /* 0x000000bccb00720c */ /* 0x040fe20003f86270 */
[C---:B------:R-:W-:Y:S01]  /*12fb0*/  VIADD R207, R203.reuse, 0x79 ;  /* 0x00000079cbcf7836 */ /* 0x040fe20000000000 */
[CC--:B------:R-:W-:Y:S01]  /*12fc0*/  ISETP.GE.AND P2, PT, R203.reuse, R187.reuse, PT ;  /* 0x000000bbcb00720c */ /* 0x0c0fe20003f46270 */
[C---:B------:R-:W-:Y:S01]  /*12fd0*/  VIADD R208, R203.reuse, 0x78 ;  /* 0x00000078cbd07836 */ /* 0x040fe20000000000 */
[----:B------:R-:W-:Y:S01]  /*12fe0*/  FSEL R162, R162, -INF , P4 ;  /* 0xff800000a2a27808 */ /* 0x000fe20002000000 */
[----:B------:R-:W-:Y:S01]  /*12ff0*/  VIADD R204, R203, 0x88 ;  /* 0x00000088cbcc7836 */ /* 0x000fe20000000000 */
[----:B------:R-:W-:Y:S01]  /*13000*/  LOP3.LUT R4, R5, R4, R0, 0xf6, !PT ;  /* 0x0000000405047212 */ /* 0x000fe200078ef600 */
[C---:B-1----:R-:W-:Y:S02]  /*13010*/  VIADD R124, R203.reuse, 0xc8 ;  /* 0x000000c8cb7c7836 */ /* 0x042fe40000000000 */
        /* <DEDUP_REMOVED lines=64> */
[----:B------:R-:W-:Y:S01]  /*13420*/  IMAD.MOV.U32 R20, RZ, RZ, R17 ;  /* 0x000000ffff147224 */ /* 0x000fe200078e0011 */
        /* <DEDUP_REMOVED lines=8> */
[----:B------:R-:W-:Y:S01]  /*134b0*/  FSEL R249, R25, -INF , P5 ;  /* 0xff80000019f97808 */ /* 0x000fe20002800000 */
[----:B------:R-:W-:Y:S01]  /*134c0*/  IMAD.MOV.U32 R25, RZ, RZ, R199 ;  /* 0x000000ffff197224 */ /* 0x000fe200078e00c7 */
        /* <DEDUP_REMOVED lines=31> */
[----:B------:R-:W-:Y:S01]  /*136c0*/  FSEL R16, R162, -INF , !P2 ;  /* 0xff800000a2107808 */ /* 0x000fe20005000000 */
[----:B------:R-:W-:Y:S01]  /*136d0*/  IMAD.MOV.U32 R162, RZ, RZ, R178 ;  /* 0x000000ffffa27224 */ /* 0x000fe200078e00b2 */
        /* <DEDUP_REMOVED lines=68> */
[-C--:B------:R-:W-:Y:S01]  /*13b20*/  ISETP.GE.AND P2, PT, R196, R188.reuse, PT ;  /* 0x000000bcc400720c */ /* 0x080fe20003f46270 */
[----:B------:R-:W-:Y:S01]  /*13b30*/  IMAD.MOV.U32 R81, RZ, RZ, R57 ;  /* 0x000000ffff517224 */ /* 0x000fe200078e0039 */
[-C--:B------:R-:W-:Y:S02]  /*13b40*/  ISETP.GE.AND P5, PT, R119, R188.reuse, PT ;  /* 0x000000bc7700720c */ /* 0x080fe40003fa6270 */
[----:B------:R-:W-:Y:S01]  /*13b50*/  FSEL R162, R105, -INF , P3 ;  /* 0xff80000069a27808 */ /* 0x000fe20001800000 */
[----:B------:R-:W-:Y:S01]  /*13b60*/  IMAD.MOV.U32 R105, RZ, RZ, R33 ;  /* 0x000000ffff697224 */ /* 0x000fe200078e0021 */
[----:B------:R-:W-:Y:S02]  /*13b70*/  FSEL R33, R109, -INF , P6 ;  /* 0xff8000006d217808 */ /* 0x000fe40003000000 */
[----:B------:R-:W-:Y:S02]  /*13b80*/  FSEL R77, R77, -INF , P2 ;  /* 0xff8000004d4d7808 */ /* 0x000fe40001000000 */
[----:B------:R-:W-:Y:S01]  /*13b90*/  FSEL R109, R239, -INF , P5 ;  /* 0xff800000ef6d7808 */ /* 0x000fe20002800000 */
[----:B------:R-:W-:Y:S01]  /*13ba0*/  IMAD.MOV.U32 R239, RZ, RZ, R24 ;  /* 0x000000ffffef7224 */ /* 0x000fe200078e0018 */
[-C--:B------:R-:W-:Y:S02]  /*13bb0*/  ISETP.GE.AND P2, PT, R157, R188.reuse, PT ;  /* 0x000000bc9d00720c */ /* 0x080fe40003f46270 */
        /* <DEDUP_REMOVED lines=10> */
[----:B------:R-:W-:Y:S02]  /*13c60*/  FSEL R40, R97, -INF , P2 ;  /* 0xff80000061287808 */ /* 0x000fe40001000000 */
[----:B------:R-:W-:Y:S02]  /*13c70*/  FSEL R89, R89, -INF , !P5 ;  /* 0xff80000059597808 */ /* 0x000fe40006800000 */
[-C--:B------:R-:W-:Y:S02]  /*13c80*/  ISETP.GE.AND P2, PT, R121, R188.reuse, PT ;  /* 0x000000bc7900720c */ /* 0x080fe40003f46270 */
[----:B------:R-:W-:Y:S01]  /*13c90*/  FSEL R200, R104, -INF , P4 ;  /* 0xff80000068c87808 */ /* 0x000fe20002000000 */
[----:B------:R-:W-:Y:S01]  /*13ca0*/  IMAD.MOV.U32 R104, RZ, RZ, R80 ;  /* 0x000000ffff687224 */ /* 0x000fe200078e0050 */
        /* <DEDUP_REMOVED lines=8> */
[----:B------:R-:W-:Y:S02]  /*13d30*/  FSEL R84, R84, -INF , !P5 ;  /* 0xff80000054547808 */ /* 0x000fe40006800000 */
        /* <DEDUP_REMOVED lines=8> */
[----:B------:R-:W-:Y:S02]  /*13dc0*/  FSEL R248, R248, -INF , !P5 ;  /* 0xff800000f8f87808 */ /* 0x000fe40006800000 */
[-C--:B------:R-:W-:Y:S02]  /*13dd0*/  ISETP.GE.AND P3, PT, R8, R188.reuse, PT ;  /* 0x000000bc0800720c */ /* 0x080fe40003f66270 */
[----:B------:R-:W-:Y:S02]  /*13de0*/  ISETP.GE.AND P2, PT, R5, R188, PT ;  /* 0x000000bc0500720c */ /* 0x000fe40003f46270 */
[----:B------:R-:W-:Y:S02]  /*13df0*/  FSEL R28, R245, -INF , P4 ;  /* 0xff800000f51c7808 */ /* 0x000fe40002000000 */
[-C--:B------:R-:W-:Y:S02]  /*13e00*/  ISETP.GE.AND P5, PT, R221, R187.reuse, PT ;  /* 0x000000bbdd00720c */ /* 0x080fe40003fa6270 */
[----:B------:R-:W-:Y:S02]  /*13e10*/  FSEL R106, R106, -INF , !P6 ;  /* 0xff8000006a6a7808 */ /* 0x000fe40007000000 */
[----:B------:R-:W-:Y:S02]  /*13e20*/  FSEL R24, R247, -INF , P2 ;  /* 0xff800000f7187808 */ /* 0x000fe40001000000 */
[-C--:B------:R-:W-:Y:S02]  /*13e30*/  ISETP.GE.AND P2, PT, R233, R187.reuse, PT ;  /* 0x000000bbe900720c */ /* 0x080fe40003f46270 */
[----:B------:R-:W-:Y:S02]  /*13e40*/  FSEL R243, R81, -INF , !P5 ;  /* 0xff80000051f37808 */ /* 0x000fe40006800000 */
[----:B------:R-:W-:Y:S02]  /*13e50*/  FSEL R88, R88, -INF , !P2 ;  /* 0xff80000058587808 */ /* 0x000fe40005000000 */
[-C--:B------:R-:W-:Y:S02]  /*13e60*/  ISETP.GE.AND P5, PT, R216, R187.reuse, PT ;  /* 0x000000bbd800720c */ /* 0x080fe40003fa6270 */
[----:B------:R-:W-:Y:S02]  /*13e70*/  FMNMX3.FTZ R81, R149, R16, R106, !PT ;  /* 0x0000001095517276 */ /* 0x000fe4000781006a */
[----:B------:R-:W-:Y:S02]  /*13e80*/  FSEL R199, R199, -INF , !P5 ;  /* 0xff800000c7c77808 */ /* 0x000fe40006800000 */
[-C--:B------:R-:W-:Y:S02]  /*13e90*/  ISETP.GE.AND P5, PT, R211, R187.reuse, PT ;  /* 0x000000bbd300720c */ /* 0x080fe40003fa6270 */
[-C--:B------:R-:W-:Y:S02]  /*13ea0*/  ISETP.GE.AND P6, PT, R232, R187.reuse, PT ;  /* 0x000000bbe800720c */ /* 0x080fe40003fc6270 */
[-C--:B------:R-:W-:Y:S02]  /*13eb0*/  ISETP.GE.AND P4, PT, R235, R187.reuse, PT ;  /* 0x000000bbeb00720c */ /* 0x080fe40003f86270 */
[----:B------:R-:W-:Y:S02]  /*13ec0*/  FSEL R57, R246, -INF , P3 ;  /* 0xff800000f6397808 */ /* 0x000fe40001800000 */
[----:B------:R-:W-:Y:S02]  /*13ed0*/  ISETP.GE.AND P3, PT, R234, R187, PT ;  /* 0x000000bbea00720c */ /* 0x000fe40003f66270 */
        /* <DEDUP_REMOVED lines=8> */
[----:B------:R-:W-:Y:S02]  /*13f60*/  FMNMX3.FTZ R81, R81, R92, R84, !PT ;  /* 0x0000005c51517276 */ /* 0x000fe40007810054 */
        /* <DEDUP_REMOVED lines=30> */
[----:B------:R-:W-:Y:S01]  /*14150*/  FSEL R96, R50, -INF , !P6 ;  /* 0xff80000032607808 */ /* 0x000fe20007000000 */
[----:B------:R-:W-:Y:S01]  /*14160*/  IMAD R50, R4, 0x2, R166 ;  /* 0x0000000204327824 */ /* 0x000fe200078e02a6 */
[-C--:B------:R-:W-:Y:S02]  /*14170*/  ISETP.GE.AND P2, PT, R213, R187.reuse, PT ;  /* 0x000000bbd500720c */ /* 0x080fe40003f46270 */
[-C--:B------:R-:W-:Y:S01]  /*14180*/  ISETP.GE.AND P6, PT, R197, R187.reuse, PT ;  /* 0x000000bbc500720c */ /* 0x080fe20003fc6270 */
[----:B------:R-:W-:Y:S01]  /*14190*/  VIADD R4, R50, 0x5000 ;  /* 0x0000500032047836 */ /* 0x000fe20000000000 */
[----:B------:R-:W-:Y:S02]  /*141a0*/  FSEL R155, R155, -INF , !P2 ;  /* 0xff8000009b9b7808 */ /* 0x000fe40005000000 */
[-C--:B------:R-:W-:Y:S02]  /*141b0*/  ISETP.GE.AND P2, PT, R208, R187.reuse, PT ;  /* 0x000000bbd000720c */ /* 0x080fe40003f46270 */
[-C--:B------:R-:W-:Y:S02]  /*141c0*/  ISETP.GE.AND P4, PT, R215, R187.reuse, PT ;  /* 0x000000bbd700720c */ /* 0x080fe40003f86270 */
[----:B------:R-:W-:Y:S01]  /*141d0*/  FSEL R100, R56, -INF , !P2 ;  /* 0xff80000038647808 */ /* 0x000fe20005000000 */
[----:B------:R-:W-:Y:S01]  /*141e0*/  IMAD.MOV.U32 R56, RZ, RZ, R88 ;  /* 0x000000ffff387224 */ /* 0x000fe200078e0058 */
[----:B------:R-:W-:Y:S02]  /*141f0*/  FSEL R88, R21, -INF , !P3 ;  /* 0xff80000015587808 */ /* 0x000fe40005800000 */
[----:B------:R-:W2:Y:S01]  /*14200*/  LD.E R21, desc[UR4][R2.64+0xdc] ;  /* 0x0000dc0402157980 */ /* 0x000ea2000c101900 */
[-C--:B------:R-:W-:Y:S02]  /*14210*/  ISETP.GE.AND P3, PT, R167, R187.reuse, PT ;  /* 0x000000bba700720c */ /* 0x080fe40003f66270 */
        /* <DEDUP_REMOVED lines=30> */
[----:B------:R-:W-:Y:S02]  /*14400*/  ISETP.GE.AND P5, PT, R203, R185, PT ;  /* 0x000000b9cb00720c */ /* 0x000fe40003fa6270 */
[----:B------:R-:W-:Y:S02]  /*14410*/  FMNMX3.FTZ R81, R81, R252, R251, !PT ;  /* 0x000000fc51517276 */ /* 0x000fe400078100fb */
[----:B------:R-:W-:Y:S02]  /*14420*/  MOV R178, 0x200 ;  /* 0x0000020000b27802 */ /* 0x000fe40000000f00 */
        /* <DEDUP_REMOVED lines=8> */
[----:B------:R-:W-:Y:S02]  /*144b0*/  ISETP.GE.AND P6, PT, R129, R187, PT ;  /* 0x000000bb8100720c */ /* 0x000fe40003fc6270 */
[----:B------:R-:W-:Y:S01]  /*144c0*/  FMNMX3.FTZ R49, R60, R240, R239, !PT ;  /* 0x000000f03c317276 */ /* 0x000fe200078100ef */
[----:B------:R-:W-:Y:S01]  /*144d0*/  IMAD.MOV.U32 R60, RZ, RZ, R89 ;  /* 0x000000ffff3c7224 */ /* 0x000fe200078e0059 */
[----:B------:R-:W-:Y:S02]  /*144e0*/  FSEL R41, R41, -INF , !P6 ;  /* 0xff80000029297808 */ /* 0x000fe40007000000 */
[----:B------:R-:W-:Y:S02]  /*144f0*/  FMNMX3.FTZ R49, R49, R199, R198, !PT ;  /* 0x000000c731317276 */ /* 0x000fe400078100c6 */
[----:B------:R-:W-:Y:S01]  /*14500*/  FSEL R89, R44, -INF , !P4 ;  /* 0xff8000002c597808 */ /* 0x000fe20006000000 */
[----:B------:R-:W-:Y:S01]  /*14510*/  IMAD.MOV.U32 R44, RZ, RZ, R84 ;  /* 0x000000ffff2c7224 */ /* 0x000fe200078e0054 */
[----:B------:R-:W-:Y:S02]  /*14520*/  FSEL R84, R20, -INF , !P2 ;  /* 0xff80000014547808 */ /* 0x000fe40005000000 */
[----:B------:R-:W-:Y:S01]  /*14530*/  FMNMX3.FTZ R20, R49, R163, R155, !PT ;  /* 0x000000a331147276 */ /* 0x000fe2000781009b */
[----:B------:R-:W-:Y:S01]  /*14540*/  VIADD R49, R50, 0x5020 ;  /* 0x0000502032317836 */ /* 0x000fe20000000000 */
[-C--:B------:R-:W-:Y:S01]  /*14550*/  ISETP.GE.AND P2, PT, R159, R187.reuse, PT ;  /* 0x000000bb9f00720c */ /* 0x080fe20003f46270 */
[----:B------:R-:W-:Y:S01]  /*14560*/  @P0 VIADD R49, R4, 0xffffffe0 ;  /* 0xffffffe004310836 */ /* 0x000fe20000000000 */
[----:B------:R-:W-:Y:S02]  /*14570*/  FMNMX3.FTZ R17, R20, R154, R105, !PT ;  /* 0x0000009a14117276 */ /* 0x000fe40007810069 */
[----:B------:R-:W-:Y:S02]  /*14580*/  FSEL R72, R72, -INF , !P2 ;  /* 0xff80000048487808 */ /* 0x000fe40005000000 */
[----:B------:R-:W-:Y:S02]  /*14590*/  FMNMX3.FTZ R17, R17, R104, R101, !PT ;  /* 0x0000006811117276 */ /* 0x000fe40007810065 */
[-C--:B------:R-:W-:Y:S02]  /*145a0*/  ISETP.GE.AND P2, PT, R130, R187.reuse, PT ;  /* 0x000000bb8200720c */ /* 0x080fe40003f46270 */
        /* <DEDUP_REMOVED lines=26> */
[----:B------:R-:W-:Y:S02]  /*14750*/  FMNMX3.FTZ R17, R17, R25, R33, !PT ;  /* 0x0000001911117276 */ /* 0x000fe40007810021 */
[-C--:B------:R-:W-:Y:S02]  /*14760*/  ISETP.GE.AND P6, PT, R9, R187.reuse, PT ;  /* 0x000000bb0900720c */ /* 0x080fe40003fc6270 */
[-C--:B------:R-:W-:Y:S02]  /*14770*/  ISETP.GE.AND P2, PT, R118, R187.reuse, PT ;  /* 0x000000bb7600720c */ /* 0x080fe40003f46270 */
        /* <DEDUP_REMOVED lines=11> */
[----:B------:R-:W-:Y:S02]  /*14830*/  ISETP.GE.AND P6, PT, R236, R186, PT ;  /* 0x000000baec00720c */ /* 0x000fe40003fc6270 */
[----:B------:R-:W-:Y:S02]  /*14840*/  ISETP.GE.AND P2, PT, R0, R188, PT ;  /* 0x000000bc0000720c */ /* 0x000fe40003f46270 */
[----:B------:R-:W-:Y:S02]  /*14850*/  FSEL R152, R152, -INF , P6 ;  /* 0xff80000098987808 */ /* 0x000fe40003000000 */
[-C--:B------:R-:W-:Y:S02]  /*14860*/  ISETP.GE.AND P6, PT, R233, R186.reuse, PT ;  /* 0x000000bae900720c */ /* 0x080fe40003fc6270 */
[----:B------:R-:W-:Y:S01]  /*14870*/  FSEL R17, R237, -INF , P2 ;  /* 0xff800000ed117808 */ /* 0x000fe20001000000 */
[----:B------:R-:W-:Y:S01]  /*14880*/  IMAD.MOV.U32 R237, RZ, RZ, R56 ;  /* 0x000000ffffed7224 */ /* 0x000fe200078e0038 */
[----:B------:R-:W-:Y:S02]  /*14890*/  ISETP.GE.AND P2, PT, R238, R186, PT ;  /* 0x000000baee00720c */ /* 0x000fe40003f46270 */
[----:B------:R-:W-:Y:S02]  /*148a0*/  FSEL R17, R17, -INF , !P3 ;  /* 0xff80000011117808 */ /* 0x000fe40005800000 */
[----:B------:R-:W-:Y:S02]  /*148b0*/  FSEL R161, R161, -INF , P2 ;  /* 0xff800000a1a17808 */ /* 0x000fe40001000000 */
[----:B------:R-:W-:Y:S02]  /*148c0*/  FMNMX3.FTZ R20, R20, R24, R17, !PT ;  /* 0x0000001814147276 */ /* 0x000fe40007810011 */
[-C--:B------:R-:W-:Y:S01]  /*148d0*/  ISETP.GE.AND P3, PT, R203, R186.reuse, PT ;  /* 0x000000bacb00720c */ /* 0x080fe20003f66270 */
[----:B------:R-:W-:Y:S01]  /*148e0*/  IMAD.MOV.U32 R203, RZ, RZ, R44 ;  /* 0x000000ffffcb7224 */ /* 0x000fe200078e002c */
[----:B------:R-:W-:Y:S01]  /*148f0*/  FSEL R44, R13, -INF , P6 ;  /* 0xff8000000d2c7808 */ /* 0x000fe20003000000 */
[----:B------:R-:W1:Y:S01]  /*14900*/  SHFL.BFLY PT, R4, R20, 0x2, 0x1f ;  /* 0x0c401f0014047f89 */ /* 0x000e6200000e0000 */
[-C--:B------:R-:W-:Y:S02]  /*14910*/  ISETP.GE.AND P6, PT, R230, R186.reuse, PT ;  /* 0x000000bae600720c */ /* 0x080fe40003fc6270 */
[----:B------:R-:W-:Y:S02]  /*14920*/  FSEL R160, R160, -INF , P3 ;  /* 0xff800000a0a07808 */ /* 0x000fe40001800000 */
[----:B------:R-:W-:Y:S02]  /*14930*/  FSEL R18, R18, -INF , P6 ;  /* 0xff80000012127808 */ /* 0x000fe40003000000 */
[-C--:B------:R-:W-:Y:S02]  /*14940*/  ISETP.GE.AND P2, PT, R234, R186.reuse, PT ;  /* 0x000000baea00720c */ /* 0x080fe40003f46270 */
[-C--:B------:R-:W-:Y:S02]  /*14950*/  ISETP.GE.AND P3, PT, R235, R186.reuse, PT ;  /* 0x000000baeb00720c */ /* 0x080fe40003f66270 */
[----:B------:R-:W-:Y:S02]  /*14960*/  FSEL R56, R12, -INF , P2 ;  /* 0xff8000000c387808 */ /* 0x000fe40001000000 */
[----:B------:R-:W-:Y:S01]  /*14970*/  FSEL R12, R160, -INF , !P5 ;  /* 0xff800000a00c7808 */ /* 0x000fe20006800000 */
[----:B------:R-:W-:Y:S01]  /*14980*/  IMAD.MOV.U32 R160, RZ, RZ, R237 ;  /* 0x000000ffffa07224 */ /* 0x000fe200078e00ed */
        /* <DEDUP_REMOVED lines=49> */
[----:B------:R-:W-:Y:S02]  /*14ca0*/  ISETP.GE.AND P6, PT, R210, R186, PT ;  /* 0x000000bad200720c */ /* 0x000fe40003fc6270 */
[----:B-1----:R-:W-:Y:S02]  /*14cb0*/  FMNMX.FTZ R4, R20, R4, !PT ;  /* 0x0000000414047209 */ /* 0x002fe40007810000 */
[----:B------:R-:W-:Y:S02]  /*14cc0*/  FSEL R93, R58, -INF , P6 ;  /* 0xff8000003a5d7808 */ /* 0x000fe40003000000 */
[-C--:B------:R-:W-:Y:S01]  /*14cd0*/  ISETP.GE.AND P6, PT, R207, R186.reuse, PT ;  /* 0x000000bacf00720c */ /* 0x080fe20003fc6270 */
[----:B------:R-:W1:Y:S01]  /*14ce0*/  SHFL.BFLY PT, R20, R4, 0x1, 0x1f ;  /* 0x0c201f0004147f89 */ /* 0x000e6200000e0000 */
        /* <DEDUP_REMOVED lines=12> */
[-C--:B------:R-:W-:Y:S04]  /*14db0*/  ISETP.GE.AND P5, PT, R202, R186.reuse, PT ;  /* 0x000000baca00720c */ /* 0x080fe80003fa6270 */
[----:B------:R-:W-:Y:S01]  /*14dc0*/  FSEL R238, R71, -INF , P5 ;  /* 0xff80000047ee7808 */ /* 0x000fe20002800000 */
[----:B------:R-:W-:Y:S01]  /*14dd0*/  IMAD.MOV.U32 R71, RZ, RZ, R62 ;  /* 0x000000ffff477224 */ /* 0x000fe200078e003e */
[----:B------:R-:W-:Y:S02]  /*14de0*/  ISETP.GE.AND P5, PT, R168, R186, PT ;  /* 0x000000baa800720c */ /* 0x000fe40003fa6270 */
[----:B-1----:R-:W-:Y:S04]  /*14df0*/  FMNMX.FTZ R20, R4, R20, !PT ;  /* 0x0000001404147209 */ /* 0x002fe80007810000 */
[C---:B------:R-:W-:Y:S04]  /*14e00*/  FSETP.NEU.FTZ.AND P0, PT, R20.reuse, -INF , PT ;  /* 0xff8000001400780b */ /* 0x040fe80003f1d000 */
[----:B------:R-:W-:Y:S05]  /*14e10*/  FSEL R4, R20, RZ, P0 ;  /* 0x000000ff14047208 */ /* 0x000fea0000000000 */
[----:B------:R-:W-:Y:S01]  /*14e20*/  FADD.FTZ R4, -R4, R149 ;  /* 0x0000009504047221 */ /* 0x000fe20000010100 */
        /* <DEDUP_REMOVED lines=8> */
[----:B------:R-:W-:Y:S01]  /*14eb0*/  FSEL R106, R70, -INF , P6 ;  /* 0xff800000466a7808 */ /* 0x000fe20003000000 */
[----:B--2---:R-:W-:Y:S01]  /*14ec0*/  FMUL.FTZ R4, R21, R4 ;  /* 0x0000000415047220 */ /* 0x004fe20000410000 */
        /* <DEDUP_REMOVED lines=28> */
[----:B------:R-:W-:Y:S02]  /*15090*/  FSEL R94, R152, -INF , !P3 ;  /* 0xff800000985e7808 */ /* 0x000fe40005800000 */
[----:B------:R-:W-:Y:S01]  /*150a0*/  FSEL R55, R91, -INF , P2 ;  /* 0xff8000005b377808 */ /* 0x000fe20001000000 */
[----:B------:R-:W-:Y:S01]  /*150b0*/  IMAD.MOV.U32 R91, RZ, RZ, R93 ;  /* 0x000000ffff5b7224 */ /* 0x000fe200078e005d */
[-C--:B------:R-:W-:Y:S02]  /*150c0*/  ISETP.GE.AND P2, PT, R127, R186.reuse, PT ;  /* 0x000000ba7f00720c */ /* 0x080fe40003f46270 */
[-C--:B------:R-:W-:Y:S02]  /*150d0*/  ISETP.GE.AND P6, PT, R126, R186.reuse, PT ;  /* 0x000000ba7e00720c */ /* 0x080fe40003fc6270 */
[----:B------:R-:W-:Y:S02]  /*150e0*/  FSEL R53, R98, -INF , P2 ;  /* 0xff80000062357808 */ /* 0x000fe40001000000 */
[----:B------:R-:W-:Y:S01]  /*150f0*/  FSEL R98, R161, -INF , !P4 ;  /* 0xff800000a1627808 */ /* 0x000fe20006000000 */
[----:B------:R-:W-:Y:S01]  /*15100*/  IMAD.MOV.U32 R161, RZ, RZ, R87 ;  /* 0x000000ffffa17224 */ /* 0x000fe200078e0057 */
[----:B------:R-:W-:Y:S02]  /*15110*/  FSEL R99, R99, -INF , P6 ;  /* 0xff80000063637808 */ /* 0x000fe40003000000 */
[-C--:B------:R-:W-:Y:S01]  /*15120*/  ISETP.GE.AND P4, PT, R232, R185.reuse, PT ;  /* 0x000000b9e800720c */ /* 0x080fe20003f86270 */
[----:B------:R-:W-:Y:S01]  /*15130*/  IMAD.MOV.U32 R232, RZ, RZ, R90 ;  /* 0x000000ffffe87224 */ /* 0x000fe200078e005a */
        /* <DEDUP_REMOVED lines=16> */
[----:B------:R-:W-:Y:S02]  /*15240*/  ISETP.GE.AND P5, PT, R11, R186, PT ;  /* 0x000000ba0b00720c */ /* 0x000fe40003fa6270 */
[----:B------:R-:W-:Y:S01]  /*15250*/  FSEL R63, R112, -INF , P2 ;  /* 0xff800000703f7808 */ /* 0x000fe20001000000 */
[----:B------:R-:W-:Y:S01]  /*15260*/  IMAD.MOV.U32 R231, RZ, RZ, R7 ;  /* 0x000000ffffe77224 */ /* 0x000fe200078e0007 */
[----:B------:R-:W-:Y:S02]  /*15270*/  FMNMX3.FTZ R7, R148, R12, R98, !PT ;  /* 0x0000000c94077276 */ /* 0x000fe40007810062 */
        /* <DEDUP_REMOVED lines=10> */
[----:B------:R-:W-:Y:S02]  /*15320*/  ISETP.GE.AND P5, PT, R5, R186, PT ;  /* 0x000000ba0500720c */ /* 0x000fe40003fa6270 */
        /* <DEDUP_REMOVED lines=40> */
[----:B------:R-:W-:Y:S02]  /*155b0*/  FMNMX3.FTZ R7, R7, R90, R87, !PT ;  /* 0x0000005a07077276 */ /* 0x000fe40007810057 */
[----:B------:R-:W-:Y:S01]  /*155c0*/  FSEL R44, R233, -INF , !P2 ;  /* 0xff800000e92c7808 */ /* 0x000fe20005000000 */
[----:B------:R-:W-:Y:S01]  /*155d0*/  IMAD.MOV.U32 R233, RZ, RZ, R125 ;  /* 0x000000ffffe97224 */ /* 0x000fe200078e007d */
[-C--:B------:R-:W-:Y:S02]  /*155e0*/  ISETP.GE.AND P5, PT, R228, R185.reuse, PT ;  /* 0x000000b9e400720c */ /* 0x080fe40003fa6270 */
        /* <DEDUP_REMOVED lines=34> */
[----:B------:R-:W-:Y:S01]  /*15810*/  FSEL R14, R232, -INF , !P4 ;  /* 0xff800000e80e7808 */ /* 0x000fe20006000000 */
[----:B------:R-:W-:Y:S01]  /*15820*/  IMAD.MOV.U32 R232, RZ, RZ, R111 ;  /* 0x000000ffffe87224 */ /* 0x000fe200078e006f */
        /* <DEDUP_REMOVED lines=13> */
[----:B------:R-:W-:Y:S01]  /*15900*/  FSEL R10, R152, -INF , !P5 ;  /* 0xff800000980a7808 */ /* 0x000fe20006800000 */
[----:B------:R-:W-:Y:S01]  /*15910*/  IMAD.MOV.U32 R152, RZ, RZ, R110 ;  /* 0x000000ffff987224 */ /* 0x000fe200078e006e */
        /* <DEDUP_REMOVED lines=34> */
[-C--:B------:R-:W-:Y:S02]  /*15b40*/  ISETP.GE.AND P3, PT, R128, R185.reuse, PT ;  /* 0x000000b98000720c */ /* 0x080fe40003f66270 */
[-C--:B------:R-:W-:Y:S02]  /*15b50*/  ISETP.GE.AND P2, PT, R127, R185.reuse, PT ;  /* 0x000000b97f00720c */ /* 0x080fe40003f46270 */
[----:B------:R-:W-:Y:S02]  /*15b60*/  FSEL R205, R95, -INF , !P3 ;  /* 0xff8000005fcd7808 */ /* 0x000fe40005800000 */
[----:B------:R-:W-:Y:S01]  /*15b70*/  FSEL R202, R53, -INF , !P2 ;  /* 0xff80000035ca7808 */ /* 0x000fe20005000000 */
[----:B------:R-:W-:Y:S01]  /*15b80*/  FMUL.FTZ R53, R21, R20 ;  /* 0x0000001415357220 */ /* 0x000fe20000410000 */
[-C--:B------:R-:W-:Y:S02]  /*15b90*/  ISETP.GE.AND P3, PT, R121, R185.reuse, PT ;  /* 0x000000b97900720c */ /* 0x080fe40003f66270 */
[----:B------:R-:W-:Y:S02]  /*15ba0*/  ISETP.GE.AND P2, PT, R120, R185, PT ;  /* 0x000000b97800720c */ /* 0x000fe40003f46270 */
[----:B------:R-:W-:Y:S02]  /*15bb0*/  FSEL R53, R53, RZ, P0 ;  /* 0x000000ff35357208 */ /* 0x000fe40000000000 */
[----:B------:R-:W-:Y:S02]  /*15bc0*/  FSEL R120, R107, -INF , !P3 ;  /* 0xff8000006b787808 */ /* 0x000fe40005800000 */
[----:B------:R-:W-:Y:S01]  /*15bd0*/  FSEL R206, R54, -INF , !P4 ;  /* 0xff80000036ce7808 */ /* 0x000fe20006000000 */
        /* <DEDUP_REMOVED lines=23> */
[--C-:B------:R-:W-:Y:S01]  /*15d50*/  FFMA.FTZ R62, R29, R21, -R53.reuse ;  /* 0x000000151d3e7223 */ /* 0x100fe20000010835 */
[----:B------:R-:W-:Y:S01]  /*15d60*/  ISETP.GE.AND P4, PT, R122, R185, PT ;  /* 0x000000b97a00720c */ /* 0x000fe20003f86270 */
[-CC-:B------:R-:W-:Y:S01]  /*15d70*/  FFMA.FTZ R228, R198, R21.reuse, -R53.reuse ;  /* 0x00000015c6e47223 */ /* 0x180fe20000010835 */
[-CC-:B------:R-:W-:Y:S01]  /*15d80*/  FFMA.FTZ R229, R199, R21.reuse, -R53.reuse ;  /* 0x00000015c7e57223 */ /* 0x180fe20000010835 */
[-CC-:B------:R-:W-:Y:S01]  /*15d90*/  FFMA.FTZ R227, R163, R21.reuse, -R53.reuse ;  /* 0x00000015a3e37223 */ /* 0x180fe20000010835 */
[----:B------:R-:W-:Y:S01]  /*15da0*/  FSEL R26, R103, -INF , !P4 ;  /* 0xff800000671a7808 */ /* 0x000fe20006000000 */
[--C-:B------:R-:W-:Y:S03]  /*15db0*/  FFMA.FTZ R103, R84, R21, -R53.reuse ;  /* 0x0000001554677223 */ /* 0x100fe60000010835 */
[----:B------:R-:W-:Y:S01]  /*15dc0*/  MUFU.EX2 R28, R107 ;  /* 0x0000006b001c7308 */ /* 0x000fe20000000800 */
[----:B------:R-:W-:Y:S01]  /*15dd0*/  ISETP.GE.AND P4, PT, R117, R185, PT ;  /* 0x000000b97500720c */ /* 0x000fe20003f86270 */
[-CC-:B------:R-:W-:Y:S01]  /*15de0*/  FFMA.FTZ R196, R232, R21.reuse, -R53.reuse ;  /* 0x00000015e8c47223 */ /* 0x180fe20000010835 */
[-CC-:B------:R-:W-:Y:S01]  /*15df0*/  FFMA.FTZ R168, R161, R21.reuse, -R53.reuse ;  /* 0x00000015a1a87223 */ /* 0x180fe20000010835 */
[-CC-:B------:R-:W-:Y:S01]  /*15e00*/  FFMA.FTZ R223, R73, R21.reuse, -R53.reuse ;  /* 0x0000001549df7223 */ /* 0x180fe20000010835 */
[----:B------:R-:W-:Y:S01]  /*15e10*/  FSEL R66, R66, -INF , !P4 ;  /* 0xff80000042427808 */ /* 0x000fe20006000000 */
[--C-:B------:R-:W-:Y:S01]  /*15e20*/  FFMA.FTZ R216, R68, R21, -R53.reuse ;  /* 0x0000001544d87223 */ /* 0x100fe20000010835 */
[----:B------:R-:W-:Y:S03]  /*15e30*/  ISETP.GE.AND P4, PT, R8, R185, PT ;  /* 0x000000b90800720c */ /* 0x000fe60003f86270 */
        /* <DEDUP_REMOVED lines=30> */
[--C-:B------:R-:W-:Y:S01]  /*16020*/  FFMA.FTZ R57, R57, R21, -R53.reuse ;  /* 0x0000001539397223 */ /* 0x100fe20000010835 */
[----:B------:R-:W-:Y:S03]  /*16030*/  ISETP.GE.AND P6, PT, R119, R185, PT ;  /* 0x000000b97700720c */ /* 0x000fe60003fc6270 */
[----:B------:R-:W-:Y:S01]  /*16040*/  MUFU.EX2 R168, R168 ;  /* 0x000000a800a87308 */ /* 0x000fe20000000800 */
[-CC-:B------:R-:W-:Y:S01]  /*16050*/  FFMA.FTZ R119, R247, R21.reuse, -R53.reuse ;  /* 0x00000015f7777223 */ /* 0x180fe20000010835 */
[----:B------:R-:W-:Y:S01]  /*16060*/  FSEL R111, R108, -INF , !P2 ;  /* 0xff8000006c6f7808 */ /* 0x000fe20005000000 */
[--C-:B------:R-:W-:Y:S01]  /*16070*/  FFMA.FTZ R108, R244, R21, -R53.reuse ;  /* 0x00000015f46c7223 */ /* 0x100fe20000010835 */
[----:B------:R-:W-:Y:S01]  /*16080*/  ISETP.GE.AND P3, PT, R116, R185, PT ;  /* 0x000000b97400720c */ /* 0x000fe20003f66270 */
[--C-:B------:R-:W-:Y:S01]  /*16090*/  FFMA.FTZ R116, R246, R21, -R53.reuse ;  /* 0x00000015f6747223 */ /* 0x100fe20000010835 */
[----:B------:R-:W-:Y:S04]  /*160a0*/  FSEL R93, R93, -INF , !P6 ;  /* 0xff8000005d5d7808 */ /* 0x000fe80007000000 */
[----:B------:R-:W-:Y:S01]  /*160b0*/  MUFU.EX2 R81, R92 ;  /* 0x0000005c00517308 */ /* 0x000fe20000000800 */
[----:B------:R-:W-:Y:S01]  /*160c0*/  ISETP.GE.AND P6, PT, R11, R185, PT ;  /* 0x000000b90b00720c */ /* 0x000fe20003fc6270 */
[--C-:B------:R-:W-:Y:S01]  /*160d0*/  FFMA.FTZ R11, R96, R21, -R53.reuse ;  /* 0x00000015600b7223 */ /* 0x100fe20000010835 */
[----:B------:R-:W-:Y:S01]  /*160e0*/  ISETP.GE.AND P2, PT, R115, R185, PT ;  /* 0x000000b97300720c */ /* 0x000fe20003f46270 */
[-CC-:B------:R-:W-:Y:S01]  /*160f0*/  FFMA.FTZ R115, R245, R21.reuse, -R53.reuse ;  /* 0x00000015f5737223 */ /* 0x180fe20000010835 */
[----:B------:R-:W-:Y:S01]  /*16100*/  FSEL R56, R52, -INF , !P5 ;  /* 0xff80000034387808 */ /* 0x000fe20006800000 */
[----:B------:R-:W-:Y:S01]  /*16110*/  FFMA.FTZ R52, R152, R21, -R53 ;  /* 0x0000001598347223 */ /* 0x000fe20000010835 */
        /* <DEDUP_REMOVED lines=8> */
[----:B------:R-:W-:Y:S02]  /*161a0*/  FSEL R59, R59, -INF , !P6 ;  /* 0xff8000003b3b7808 */ /* 0x000fe40007000000 */
[----:B------:R-:W-:Y:S02]  /*161b0*/  FSEL R6, R6, -INF , P2 ;  /* 0xff80000006067808 */ /* 0x000fe40001000000 */
[----:B------:R-:W-:Y:S03]  /*161c0*/  ISETP.GE.AND P6, PT, R0, R185, PT ;  /* 0x000000b90000720c */ /* 0x000fe60003fc6270 */
        /* <DEDUP_REMOVED lines=14> */
[----:B------:R-:W-:Y:S02]  /*162b0*/  FMNMX3.FTZ R0, R22, R66, R63, !PT ;  /* 0x0000004216007276 */ /* 0x000fe4000781003f */
[----:B------:R-:W-:Y:S03]  /*162c0*/  FSEL R22, R6, -INF , !P6 ;  /* 0xff80000006167808 */ /* 0x000fe60007000000 */
[----:B------:R-:W-:Y:S01]  /*162d0*/  MUFU.EX2 R129, R129 ;  /* 0x0000008100817308 */ /* 0x000fe20000000800 */
[-CC-:B------:R-:W-:Y:S01]  /*162e0*/  FFMA.FTZ R6, R101, R21.reuse, -R53.reuse ;  /* 0x0000001565067223 */ /* 0x180fe20000010835 */
[----:B------:R-:W-:Y:S01]  /*162f0*/  FFMA.FTZ R53, R17, R21, -R53 ;  /* 0x0000001511357223 */ /* 0x000fe20000010835 */
[----:B------:R-:W-:Y:S04]  /*16300*/  FMNMX3.FTZ R0, R0, R60, R59, !PT ;  /* 0x0000003c00007276 */ /* 0x000fe8000781003b */
[----:B------:R-:W-:Y:S03]  /*16310*/  FMNMX3.FTZ R0, R0, R56, R55, !PT ;  /* 0x0000003800007276 */ /* 0x000fe60007810037 */
[----:B------:R-:W-:Y:S01]  /*16320*/  MUFU.EX2 R64, R6 ;  /* 0x0000000600407308 */ /* 0x000fe20000000800 */
[----:B------:R-:W-:Y:S09]  /*16330*/  FMNMX3.FTZ R0, R0, R23, R22, !PT ;  /* 0x0000001700007276 */ /* 0x000ff20007810016 */
[----:B------:R-:W1:Y:S01]  /*16340*/  MUFU.EX2 R6, R4 ;  /* 0x0000000400067308 */ /* 0x000e620000000800 */
[----:B------:R-:W2:Y:S09]  /*16350*/  SHFL.BFLY PT, R5, R0, 0x2, 0x1f ;  /* 0x0c401f0000057f89 */ /* 0x000eb200000e0000 */
[----:B------:R-:W-:Y:S10]  /*16360*/  MUFU.EX2 R128, R128 ;  /* 0x0000008000807308 */ /* 0x000ff40000000800 */
[----:B------:R-:W-:Y:S01]  /*16370*/  MUFU.EX2 R122, R122 ;  /* 0x0000007a007a7308 */ /* 0x000fe20000000800 */
[C---:B-1----:R-:W-:Y:S01]  /*16380*/  FMUL.FTZ R8, R6.reuse, R140 ;  /* 0x0000008c06087220 */ /* 0x042fe20000410000 */
[C---:B------:R-:W-:Y:S01]  /*16390*/  FMUL.FTZ R9, R6.reuse, R141 ;  /* 0x0000008d06097220 */ /* 0x040fe20000410000 */
[C---:B------:R-:W-:Y:S01]  /*163a0*/  FMUL.FTZ R16, R6.reuse, R132 ;  /* 0x0000008406107220 */ /* 0x040fe20000410000 */
[C---:B------:R-:W-:Y:S01]  /*163b0*/  FMUL.FTZ R17, R6.reuse, R133 ;  /* 0x0000008506117220 */ /* 0x040fe20000410000 */
[----:B------:R-:W-:Y:S01]  /*163c0*/  FFMA.FTZ R195, R6, R195, R28 ;  /* 0x000000c306c37223 */ /* 0x000fe2000001001c */
[----:B------:R-:W-:Y:S04]  /*163d0*/  F2FP.F16.F32.PACK_AB R28, R198, R28 ;  /* 0x0000001cc61c723e */ /* 0x000fe800000000ff */
[----:B------:R-:W-:Y:S01]  /*163e0*/  MUFU.EX2 R119, R119 ;  /* 0x0000007700777308 */ /* 0x000fe20000000800 */
[----:B--2---:R-:W-:Y:S01]  /*163f0*/  FMNMX.FTZ R5, R0, R5, !PT ;  /* 0x0000000500057209 */ /* 0x004fe20007810000 */
[----:B------:R-:W-:Y:S04]  /*16400*/  FADD.FTZ R195, R198, R195 ;  /* 0x000000c3c6c37221 */ /* 0x000fe80000010000 */
[----:B------:R-:W1:Y:S01]  /*16410*/  SHFL.BFLY PT, R0, R5, 0x1, 0x1f ;  /* 0x0c201f0005007f89 */ /* 0x000e6200000e0000 */
[----:B------:R-:W-:Y:S03]  /*16420*/  FADD.FTZ R195, R196, R195 ;  /* 0x000000c3c4c37221 */ /* 0x000fe60000010000 */
[----:B------:R-:W-:Y:S10]  /*16430*/  MUFU.EX2 R116, R116 ;  /* 0x0000007400747308 */ /* 0x000ff40000000800 */
[----:B------:R-:W-:Y:S10]  /*16440*/  MUFU.EX2 R115, R115 ;  /* 0x0000007300737308 */ /* 0x000ff40000000800 */
[----:B------:R-:W-:Y:S01]  /*16450*/  MUFU.EX2 R108, R108 ;  /* 0x0000006c006c7308 */ /* 0x000fe20000000800 */
[----:B-1----:R-:W-:Y:S01]  /*16460*/  FMNMX.FTZ R0, R5, R0, !PT ;  /* 0x0000000005007209 */ /* 0x002fe20007810000 */
        /* <DEDUP_REMOVED lines=8> */
[C---:B------:R-:W-:Y:S01]  /*164f0*/  ISETP.GT.AND P0, PT, R189.reuse, R172, PT ;  /* 0x000000acbd00720c */ /* 0x040fe20003f04270 */
[----:B------:R-:W-:Y:S02]  /*16500*/  VIADD R189, R189, 0xffffffff ;  /* 0xffffffffbdbd7836 */ /* 0x000fe40000000000 */
[-CC-:B------:R-:W-:Y:S01]  /*16510*/  FFMA.FTZ R100, R43, R21.reuse, -R52.reuse ;  /* 0x000000152b647223 */ /* 0x180fe20000010834 */
[-CC-:B------:R-:W-:Y:S03]  /*16520*/  FFMA.FTZ R99, R42, R21.reuse, -R52.reuse ;  /* 0x000000152a637223 */ /* 0x180fe60000010834 */
[----:B------:R-:W-:Y:S01]  /*16530*/  MUFU.EX2 R101, R241 ;  /* 0x000000f100657308 */ /* 0x000fe20000000800 */
[----:B------:R-:W-:Y:S01]  /*16540*/  LDSM.16.MT88.4 R40, [R50+0x5400] ;  /* 0x005400003228783b */ /* 0x000fe20000004200 */
        /* <DEDUP_REMOVED lines=15> */
[----:B------:R-:W2:Y:S01]  /*16640*/  LDSM.16.MT88.4 R36, [R49] ;  /* 0x000000003124783b */ /* 0x000ea20000004200 */
[-CC-:B------:R-:W-:Y:S01]  /*16650*/  FFMA.FTZ R199, R12, R21.reuse, -R52.reuse ;  /* 0x000000150cc77223 */ /* 0x180fe20000010834 */
[C---:B------:R-:W-:Y:S01]  /*16660*/  FMUL.FTZ R12, R6.reuse, R136 ;  /* 0x00000088060c7220 */ /* 0x040fe20000410000 */
[----:B------:R-:W-:Y:S01]  /*16670*/  FMUL.FTZ R4, R21, R4 ;  /* 0x0000000415047220 */ /* 0x000fe20000410000 */
[--C-:B------:R-:W-:Y:S01]  /*16680*/  FFMA.FTZ R69, R13, R21, -R52.reuse ;  /* 0x000000150d457223 */ /* 0x100fe20000010834 */
[----:B------:R-:W-:Y:S01]  /*16690*/  FMUL.FTZ R13, R6, R137 ;  /* 0x00000089060d7220 */ /* 0x000fe20000410000 */
[-CC-:B------:R-:W-:Y:S03]  /*166a0*/  FFMA.FTZ R131, R82, R21.reuse, -R52.reuse ;  /* 0x0000001552837223 */ /* 0x180fe60000010834 */
[----:B------:R3:W4:Y:S01]  /*166b0*/  MUFU.EX2 R24, R4 ;  /* 0x0000000400187308 */ /* 0x0007220000000800 */
[----:B------:R-:W-:Y:S01]  /*166c0*/  LDSM.16.MT88.4 R44, [R49+0x800] ;  /* 0x00080000312c783b */ /* 0x000fe20000004200 */
        /* <DEDUP_REMOVED lines=15> */
[----:B---3--:R-:W-:Y:S01]  /*167c0*/  FMUL.FTZ R4, R6, R144 ;  /* 0x0000009006047220 */ /* 0x008fe20000410000 */
[C---:B----4-:R-:W-:Y:S01]  /*167d0*/  FMUL.FTZ R6, R24.reuse, R146 ;  /* 0x0000009218067220 */ /* 0x050fe20000410000 */
[C---:B------:R-:W-:Y:S01]  /*167e0*/  FMUL.FTZ R10, R24.reuse, R142 ;  /* 0x0000008e180a7220 */ /* 0x040fe20000410000 */
[C---:B------:R-:W-:Y:S01]  /*167f0*/  FMUL.FTZ R11, R24.reuse, R143 ;  /* 0x0000008f180b7220 */ /* 0x040fe20000410000 */
[C---:B------:R-:W-:Y:S01]  /*16800*/  FMUL.FTZ R14, R24.reuse, R138 ;  /* 0x0000008a180e7220 */ /* 0x040fe20000410000 */
[C---:B------:R-:W-:Y:S01]  /*16810*/  FMUL.FTZ R18, R24.reuse, R134 ;  /* 0x0000008618127220 */ /* 0x040fe20000410000 */
[----:B------:R-:W-:Y:S03]  /*16820*/  FMUL.FTZ R19, R24, R135 ;  /* 0x0000008718137220 */ /* 0x000fe60000410000 */
[----:B------:R-:W3:Y:S01]  /*16830*/  MUFU.EX2 R163, R163 ;  /* 0x000000a300a37308 */ /* 0x000ee20000000800 */
[----:B-----5:R-:W-:Y:S01]  /*16840*/  F2FP.F16.F32.PACK_AB R29, R197, R199 ;  /* 0x000000c7c51d723e */ /* 0x020fe200000000ff */
[-CC-:B------:R-:W-:Y:S01]  /*16850*/  FFMA.FTZ R142, R213, R21.reuse, -R52.reuse ;  /* 0x00000015d58e7223 */ /* 0x180fe20000010834 */
[-CC-:B------:R-:W-:Y:S01]  /*16860*/  FFMA.FTZ R75, R30, R21.reuse, -R52.reuse ;  /* 0x000000151e4b7223 */ /* 0x180fe20000010834 */
[----:B------:R-:W-:Y:S01]  /*16870*/  F2FP.F16.F32.PACK_AB R30, R168, R196 ;  /* 0x000000c4a81e723e */ /* 0x000fe200000000ff */
[C---:B------:R-:W-:Y:S01]  /*16880*/  FFMA.FTZ R199, R24.reuse, R194, R199 ;  /* 0x000000c218c77223 */ /* 0x040fe200000100c7 */
[-CC-:B------:R-:W-:Y:S01]  /*16890*/  FFMA.FTZ R112, R67, R21.reuse, -R52.reuse ;  /* 0x0000001543707223 */ /* 0x180fe20000010834 */
[--C-:B------:R-:W-:Y:S03]  /*168a0*/  FFMA.FTZ R67, R7, R21, -R52.reuse ;  /* 0x0000001507437223 */ /* 0x100fe60000010834 */
[----:B------:R-:W-:Y:S01]  /*168b0*/  MUFU.EX2 R160, R160 ;  /* 0x000000a000a07308 */ /* 0x000fe20000000800 */
[C---:B------:R-:W-:Y:S01]  /*168c0*/  FMUL.FTZ R7, R24.reuse, R147 ;  /* 0x0000009318077220 */ /* 0x040fe20000410000 */
[-CC-:B------:R-:W-:Y:S01]  /*168d0*/  FFMA.FTZ R27, R27, R21.reuse, -R52.reuse ;  /* 0x000000151b1b7223 */ /* 0x180fe20000010834 */
[-CC-:B------:R-:W-:Y:S01]  /*168e0*/  FFMA.FTZ R113, R71, R21.reuse, -R52.reuse ;  /* 0x0000001547717223 */ /* 0x180fe20000010834 */
[--C-:B------:R-:W-:Y:S01]  /*168f0*/  FFMA.FTZ R71, R15, R21, -R52.reuse ;  /* 0x000000150f477223 */ /* 0x100fe20000010834 */
[----:B------:R-:W-:Y:S01]  /*16900*/  FMUL.FTZ R15, R24, R139 ;  /* 0x0000008b180f7220 */ /* 0x000fe20000410000 */
        /* <DEDUP_REMOVED lines=11> */
[C---:B-1----:R-:W-:Y:S05]  /*169c0*/  HMMA.16816.F32 R4, R28.reuse, R32, R4 ;  /* 0x000000201c04723c */ /* 0x042fea0000001804 */
[-CC-:B------:R-:W-:Y:S01]  /*169d0*/  FFMA.FTZ R146, R209, R21.reuse, -R52.reuse ;  /* 0x00000015d1927223 */ /* 0x180fe20000010834 */
[-CC-:B------:R-:W-:Y:S03]  /*169e0*/  FFMA.FTZ R206, R206, R21.reuse, -R52.reuse ;  /* 0x00000015cece7223 */ /* 0x180fe60000010834 */
[----:B------:R-:W1:Y:S01]  /*169f0*/  MUFU.EX2 R27, R27 ;  /* 0x0000001b001b7308 */ /* 0x000e620000000800 */
[C---:B------:R-:W-:Y:S01]  /*16a00*/  HMMA.16816.F32 R8, R28.reuse, R34, R8 ;  /* 0x000000221c08723c */ /* 0x040fe20000001808 */
[----:B------:R-:W3:Y:S02]  /*16a10*/  LDSM.16.MT88.4 R32, [R49+0x400] ;  /* 0x000400003120783b */ /* 0x000ee40000004200 */
[-CC-:B------:R-:W-:Y:S01]  /*16a20*/  FFMA.FTZ R205, R205, R21.reuse, -R52.reuse ;  /* 0x00000015cdcd7223 */ /* 0x180fe20000010834 */
[-C--:B------:R-:W-:Y:S01]  /*16a30*/  FFMA.FTZ R202, R202, R21.reuse, -R52 ;  /* 0x00000015caca7223 */ /* 0x080fe20000010834 */
[----:B------:R-:W-:Y:S01]  /*16a40*/  FADD.FTZ R199, R197, R199 ;  /* 0x000000c7c5c77221 */ /* 0x000fe20000010000 */
[----:B------:R-:W-:Y:S03]  /*16a50*/  FADD.FTZ R168, R168, R195 ;  /* 0x000000c3a8a87221 */ /* 0x000fe60000010000 */
[----:B------:R-:W-:Y:S01]  /*16a60*/  MUFU.EX2 R152, R152 ;  /* 0x0000009800987308 */ /* 0x000fe20000000800 */
[C---:B--2---:R-:W-:Y:S03]  /*16a70*/  HMMA.16816.F32 R12, R28.reuse, R36, R12 ;  /* 0x000000241c0c723c */ /* 0x044fe6000000180c */
[----:B------:R-:W-:Y:S01]  /*16a80*/  FADD.FTZ R199, R167, R199 ;  /* 0x000000c7a7c77221 */ /* 0x000fe20000010000 */
[----:B------:R-:W-:Y:S01]  /*16a90*/  FADD.FTZ R168, R161, R168 ;  /* 0x000000a8a1a87221 */ /* 0x000fe20000010000 */
[-CC-:B------:R-:W-:Y:S01]  /*16aa0*/  FFMA.FTZ R66, R66, R21.reuse, -R52.reuse ;  /* 0x0000001542427223 */ /* 0x180fe20000010834 */
[----:B------:R-:W-:Y:S03]  /*16ab0*/  FFMA.FTZ R63, R63, R21, -R52 ;  /* 0x000000153f3f7223 */ /* 0x000fe60000010834 */
[----:B------:R-:W2:Y:S01]  /*16ac0*/  MUFU.EX2 R131, R131 ;  /* 0x0000008300837308 */ /* 0x000ea20000000800 */
[----:B------:R-:W-:Y:S01]  /*16ad0*/  HMMA.16816.F32 R16, R28, R38, R16 ;  /* 0x000000261c10723c */ /* 0x000fe20000001810 */
[----:B------:R-:W5:Y:S02]  /*16ae0*/  LDSM.16.MT88.4 R36, [R50+0x5800] ;  /* 0x005800003224783b */ /* 0x000f640000004200 */
[C---:B------:R-:W-:Y:S01]  /*16af0*/  F2FP.F16.F32.PACK_AB R28, R158.reuse, R161 ;  /* 0x000000a19e1c723e */ /* 0x040fe200000000ff */
[----:B------:R-:W-:Y:S01]  /*16b00*/  FADD.FTZ R163, R163, R199 ;  /* 0x000000c7a3a37221 */ /* 0x000fe20000010000 */
[----:B----4-:R-:W-:Y:S01]  /*16b10*/  F2FP.F16.F32.PACK_AB R29, R157, R160 ;  /* 0x000000a09d1d723e */ /* 0x010fe200000000ff */
[----:B------:R-:W-:Y:S03]  /*16b20*/  FADD.FTZ R158, R158, R168 ;  /* 0x000000a89e9e7221 */ /* 0x000fe60000010000 */
[----:B------:R-:W-:Y:S01]  /*16b30*/  MUFU.EX2 R127, R127 ;  /* 0x0000007f007f7308 */ /* 0x000fe20000000800 */
[----:B------:R-:W-:Y:S01]  /*16b40*/  F2FP.F16.F32.PACK_AB R30, R155, R156 ;  /* 0x0000009c9b1e723e */ /* 0x000fe200000000ff */
[----:B------:R-:W-:Y:S01]  /*16b50*/  FADD.FTZ R163, R160, R163 ;  /* 0x000000a3a0a37221 */ /* 0x000fe20000010000 */
[----:B-1----:R-:W-:Y:S01]  /*16b60*/  F2FP.F16.F32.PACK_AB R31, R27, R154 ;  /* 0x0000009a1b1f723e */ /* 0x002fe200000000ff */
[----:B------:R-:W-:Y:S01]  /*16b70*/  FADD.FTZ R158, R156, R158 ;  /* 0x0000009e9c9e7221 */ /* 0x000fe20000010000 */
[-CC-:B------:R-:W-:Y:S01]  /*16b80*/  FFMA.FTZ R60, R60, R21.reuse, -R52.reuse ;  /* 0x000000153c3c7223 */ /* 0x180fe20000010834 */
[----:B------:R-:W-:Y:S01]  /*16b90*/  FADD.FTZ R157, R157, R163 ;  /* 0x000000a39d9d7221 */ /* 0x000fe20000010000 */
[-C--:B------:R-:W-:Y:S03]  /*16ba0*/  FFMA.FTZ R59, R59, R21.reuse, -R52 ;  /* 0x000000153b3b7223 */ /* 0x080fe60000010834 */
[----:B------:R-:W1:Y:S01]  /*16bb0*/  MUFU.EX2 R126, R126 ;  /* 0x0000007e007e7308 */ /* 0x000e620000000800 */
[----:B------:R-:W-:Y:S01]  /*16bc0*/  FADD.FTZ R155, R155, R158 ;  /* 0x0000009e9b9b7221 */ /* 0x000fe20000010000 */
[C---:B------:R-:W-:Y:S03]  /*16bd0*/  HMMA.16816.F32 R4, R28.reuse, R40, R4 ;  /* 0x000000281c04723c */ /* 0x040fe60000001804 */
[----:B------:R-:W-:Y:S01]  /*16be0*/  FADD.FTZ R155, R153, R155 ;  /* 0x0000009b999b7221 */ /* 0x000fe20000010000 */
[-CC-:B------:R-:W-:Y:S01]  /*16bf0*/  FFMA.FTZ R56, R56, R21.reuse, -R52.reuse ;  /* 0x0000001538387223 */ /* 0x180fe20000010834 */
[-CC-:B------:R-:W-:Y:S03]  /*16c00*/  FFMA.FTZ R55, R55, R21.reuse, -R52.reuse ;  /* 0x0000001537377223 */ /* 0x180fe60000010834 */
[----:B------:R-:W-:Y:S01]  /*16c10*/  MUFU.EX2 R121, R121 ;  /* 0x0000007900797308 */ /* 0x000fe20000000800 */
[----:B------:R-:W-:Y:S01]  /*16c20*/  FFMA.FTZ R23, R23, R21, -R52 ;  /* 0x0000001517177223 */ /* 0x000fe20000010834 */
[C---:B------:R-:W-:Y:S01]  /*16c30*/  HMMA.16816.F32 R8, R28.reuse, R42, R8 ;  /* 0x0000002a1c08723c */ /* 0x040fe20000001808 */
[----:B------:R-:W-:Y:S07]  /*16c40*/  LDSM.16.MT88.4 R40, [R49+0xc00] ;  /* 0x000c00003128783b */ /* 0x000fee0000004200 */
[----:B------:R-:W4:Y:S01]  /*16c50*/  MUFU.EX2 R117, R117 ;  /* 0x0000007500757308 */ /* 0x000f220000000800 */
[C---:B---3--:R-:W-:Y:S09]  /*16c60*/  HMMA.16816.F32 R12, R28.reuse, R32, R12 ;  /* 0x000000201c0c723c */ /* 0x048ff2000000180c */
[----:B------:R-:W-:Y:S01]  /*16c70*/  MUFU.EX2 R113, R113 ;  /* 0x0000007100717308 */ /* 0x000fe20000000800 */
[----:B------:R-:W-:Y:S01]  /*16c80*/  HMMA.16816.F32 R16, R28, R34, R16 ;  /* 0x000000221c10723c */ /* 0x000fe20000001810 */
[----:B------:R-:W3:Y:S02]  /*16c90*/  LDSM.16.MT88.4 R32, [R50+0x5c00] ;  /* 0x005c00003220783b */ /* 0x000ee40000004200 */
[C---:B------:R-:W-:Y:S01]  /*16ca0*/  F2FP.F16.F32.PACK_AB R28, R149.reuse, R153 ;  /* 0x00000099951c723e */ /* 0x040fe200000000ff */
[----:B------:R-:W-:Y:S01]  /*16cb0*/  FADD.FTZ R149, R149, R155 ;  /* 0x0000009b95957221 */ /* 0x000fe20000010000 */
[----:B--2---:R-:W-:Y:S04]  /*16cc0*/  F2FP.F16.F32.PACK_AB R29, R131, R152 ;  /* 0x00000098831d723e */ /* 0x004fe800000000ff */
[----:B------:R-:W2:Y:S01]  /*16cd0*/  MUFU.EX2 R112, R112 ;  /* 0x0000007000707308 */ /* 0x000ea20000000800 */
[----:B------:R-:W-:Y:S01]  /*16ce0*/  F2FP.F16.F32.PACK_AB R30, R128, R129 ;  /* 0x00000081801e723e */ /* 0x000fe200000000ff */
[----:B------:R-:W-:Y:S01]  /*16cf0*/  FADD.FTZ R149, R129, R149 ;  /* 0x0000009581957221 */ /* 0x000fe20000010000 */
[----:B-1----:R-:W-:Y:S03]  /*16d00*/  F2FP.F16.F32.PACK_AB R31, R126, R127 ;  /* 0x0000007f7e1f723e */ /* 0x002fe600000000ff */
[----:B------:R-:W-:Y:S01]  /*16d10*/  FADD.FTZ R128, R128, R149 ;  /* 0x0000009580807221 */ /* 0x000fe20000010000 */
[----:B------:R-:W-:Y:S03]  /*16d20*/  IMAD.MOV.U32 R149, RZ, RZ, R20 ;  /* 0x000000ffff957224 */ /* 0x000fe600078e0014 */
[----:B------:R-:W1:Y:S01]  /*16d30*/  MUFU.EX2 R104, R104 ;  /* 0x0000006800687308 */ /* 0x000e620000000800 */
[C---:B-----5:R-:W-:Y:S03]  /*16d40*/  HMMA.16816.F32 R4, R28.reuse, R36, R4 ;  /* 0x000000241c04723c */ /* 0x060fe60000001804 */
[----:B------:R-:W-:Y:S06]  /*16d50*/  FADD.FTZ R128, R122, R128 ;  /* 0x000000807a807221 */ /* 0x000fec0000010000 */
[----:B------:R-:W-:Y:S01]  /*16d60*/  MUFU.EX2 R100, R100 ;  /* 0x0000006400647308 */ /* 0x000fe20000000800 */
[C---:B------:R-:W-:Y:S01]  /*16d70*/  HMMA.16816.F32 R8, R28.reuse, R38, R8 ;  /* 0x000000261c08723c */ /* 0x040fe20000001808 */
[----:B------:R-:W5:Y:S08]  /*16d80*/  LDSM.16.MT88.4 R36, [R50+0x6000] ;  /* 0x006000003224783b */ /* 0x000f700000004200 */
[----:B------:R-:W1:Y:S01]  /*16d90*/  MUFU.EX2 R99, R99 ;  /* 0x0000006300637308 */ /* 0x000e620000000800 */
[C---:B------:R-:W-:Y:S09]  /*16da0*/  HMMA.16816.F32 R12, R28.reuse, R44, R12 ;  /* 0x0000002c1c0c723c */ /* 0x040ff2000000180c */
[----:B------:R-:W5:Y:S01]  /*16db0*/  MUFU.EX2 R96, R240 ;  /* 0x000000f000607308 */ /* 0x000f620000000800 */
[----:B------:R-:W-:Y:S01]  /*16dc0*/  HMMA.16816.F32 R16, R28, R46, R16 ;  /* 0x0000002e1c10723c */ /* 0x000fe20000001810 */
[----:B------:R-:W5:Y:S02]  /*16dd0*/  LDSM.16.MT88.4 R44, [R49+0x1000] ;  /* 0x00100000312c783b */ /* 0x000f640000004200 */
[C---:B------:R-:W-:Y:S01]  /*16de0*/  F2FP.F16.F32.PACK_AB R28, R119.reuse, R122 ;  /* 0x0000007a771c723e */ /* 0x040fe200000000ff */
[----:B------:R-:W-:Y:S01]  /*16df0*/  FADD.FTZ R119, R119, R128 ;  /* 0x0000008077777221 */ /* 0x000fe20000010000 */
[----:B----4-:R-:W-:Y:S04]  /*16e00*/  F2FP.F16.F32.PACK_AB R29, R117, R121 ;  /* 0x00000079751d723e */ /* 0x010fe800000000ff */
[----:B------:R-:W4:Y:S01]  /*16e10*/  MUFU.EX2 R91, R239 ;  /* 0x000000ef005b7308 */ /* 0x000f220000000800 */
[C---:B------:R-:W-:Y:S01]  /*16e20*/  F2FP.F16.F32.PACK_AB R30, R115.reuse, R116 ;  /* 0x00000074731e723e */ /* 0x040fe200000000ff */
[----:B------:R-:W-:Y:S01]  /*16e30*/  FADD.FTZ R119, R116, R119 ;  /* 0x0000007774777221 */ /* 0x000fe20000010000 */
[----:B--2---:R-:W-:Y:S03]  /*16e40*/  F2FP.F16.F32.PACK_AB R31, R112, R113 ;  /* 0x00000071701f723e */ /* 0x004fe600000000ff */
[----:B------:R-:W-:Y:S04]  /*16e50*/  FADD.FTZ R115, R115, R119 ;  /* 0x0000007773737221 */ /* 0x000fe80000010000 */
[----:B------:R-:W-:Y:S01]  /*16e60*/  MUFU.EX2 R94, R94 ;  /* 0x0000005e005e7308 */ /* 0x000fe20000000800 */
[C---:B---3--:R-:W-:Y:S03]  /*16e70*/  HMMA.16816.F32 R4, R28.reuse, R32, R4 ;  /* 0x000000201c04723c */ /* 0x048fe60000001804 */
[----:B------:R-:W-:Y:S06]  /*16e80*/  FADD.FTZ R115, R108, R115 ;  /* 0x000000736c737221 */ /* 0x000fec0000010000 */
[----:B------:R-:W2:Y:S01]  /*16e90*/  MUFU.EX2 R90, R90 ;  /* 0x0000005a005a7308 */ /* 0x000ea20000000800 */
[C---:B------:R-:W-:Y:S01]  /*16ea0*/  HMMA.16816.F32 R8, R28.reuse, R34, R8 ;  /* 0x000000221c08723c */ /* 0x040fe20000001808 */
[----:B------:R-:W3:Y:S08]  /*16eb0*/  LDSM.16.MT88.4 R32, [R50+0x6400] ;  /* 0x006400003220783b */ /* 0x000ef00000004200 */
[----:B------:R-:W-:Y:S01]  /*16ec0*/  MUFU.EX2 R89, R229 ;  /* 0x000000e500597308 */ /* 0x000fe20000000800 */
[C---:B------:R-:W-:Y:S09]  /*16ed0*/  HMMA.16816.F32 R12, R28.reuse, R40, R12 ;  /* 0x000000281c0c723c */ /* 0x040ff2000000180c */
[----:B------:R-:W2:Y:S01]  /*16ee0*/  MUFU.EX2 R88, R228 ;  /* 0x000000e400587308 */ /* 0x000ea20000000800 */
[----:B------:R-:W-:Y:S01]  /*16ef0*/  HMMA.16816.F32 R16, R28, R42, R16 ;  /* 0x0000002a1c10723c */ /* 0x000fe20000001810 */
[----:B------:R-:W3:Y:S02]  /*16f00*/  LDSM.16.MT88.4 R40, [R49+0x1400] ;  /* 0x001400003128783b */ /* 0x000ee40000004200 */
[C---:B------:R-:W-:Y:S01]  /*16f10*/  F2FP.F16.F32.PACK_AB R28, R105.reuse, R108 ;  /* 0x0000006c691c723e */ /* 0x040fe200000000ff */
[----:B------:R-:W-:Y:S01]  /*16f20*/  FADD.FTZ R105, R105, R115 ;  /* 0x0000007369697221 */ /* 0x000fe20000010000 */
[----:B-1----:R-:W-:Y:S04]  /*16f30*/  F2FP.F16.F32.PACK_AB R29, R104, R107 ;  /* 0x0000006b681d723e */ /* 0x002fe800000000ff */
[----:B------:R-:W-:Y:S01]  /*16f40*/  MUFU.EX2 R87, R87 ;  /* 0x0000005700577308 */ /* 0x000fe20000000800 */
[----:B------:R-:W-:Y:S01]  /*16f50*/  F2FP.F16.F32.PACK_AB R30, R101, R102 ;  /* 0x00000066651e723e */ /* 0x000fe200000000ff */
[----:B------:R-:W-:Y:S01]  /*16f60*/  FADD.FTZ R105, R102, R105 ;  /* 0x0000006966697221 */ /* 0x000fe20000010000 */
[----:B------:R-:W-:Y:S03]  /*16f70*/  F2FP.F16.F32.PACK_AB R31, R99, R100 ;  /* 0x00000064631f723e */ /* 0x000fe600000000ff */
[----:B------:R-:W-:Y:S04]  /*16f80*/  FADD.FTZ R101, R101, R105 ;  /* 0x0000006965657221 */ /* 0x000fe80000010000 */
[----:B------:R-:W1:Y:S01]  /*16f90*/  MUFU.EX2 R86, R86 ;  /* 0x0000005600567308 */ /* 0x000e620000000800 */
[C---:B-----5:R-:W-:Y:S03]  /*16fa0*/  HMMA.16816.F32 R4, R28.reuse, R36, R4 ;  /* 0x000000241c04723c */ /* 0x060fe60000001804 */
[----:B------:R-:W-:Y:S06]  /*16fb0*/  FADD.FTZ R101, R96, R101 ;  /* 0x0000006560657221 */ /* 0x000fec0000010000 */
[----:B------:R-:W5:Y:S01]  /*16fc0*/  MUFU.EX2 R79, R227 ;  /* 0x000000e3004f7308 */ /* 0x000f620000000800 */
[C---:B------:R-:W-:Y:S01]  /*16fd0*/  HMMA.16816.F32 R8, R28.reuse, R38, R8 ;  /* 0x000000261c08723c */ /* 0x040fe20000001808 */
[----:B------:R-:W5:Y:S08]  /*16fe0*/  LDSM.16.MT88.4 R36, [R50+0x6800] ;  /* 0x006800003224783b */ /* 0x000f700000004200 */
[----:B------:R-:W5:Y:S01]  /*16ff0*/  MUFU.EX2 R77, R226 ;  /* 0x000000e2004d7308 */ /* 0x000f620000000800 */
[C---:B------:R-:W-:Y:S09]  /*17000*/  HMMA.16816.F32 R12, R28.reuse, R44, R12 ;  /* 0x0000002c1c0c723c */ /* 0x040ff2000000180c */
[----:B------:R-:W-:Y:S01]  /*17010*/  MUFU.EX2 R78, R78 ;  /* 0x0000004e004e7308 */ /* 0x000fe20000000800 */
[----:B------:R-:W-:Y:S01]  /*17020*/  HMMA.16816.F32 R16, R28, R46, R16 ;  /* 0x0000002e1c10723c */ /* 0x000fe20000001810 */
[----:B------:R-:W-:Y:S02]  /*17030*/  LDSM.16.MT88.4 R44, [R49+0x1c00] ;  /* 0x001c0000312c783b */ /* 0x000fe40000004200 */
[C---:B----4-:R-:W-:Y:S01]  /*17040*/  F2FP.F16.F32.PACK_AB R28, R91.reuse, R96 ;  /* 0x000000605b1c723e */ /* 0x050fe200000000ff */
[----:B------:R-:W-:Y:S01]  /*17050*/  FADD.FTZ R91, R91, R101 ;  /* 0x000000655b5b7221 */ /* 0x000fe20000010000 */
[----:B--2---:R-:W-:Y:S04]  /*17060*/  F2FP.F16.F32.PACK_AB R29, R90, R94 ;  /* 0x0000005e5a1d723e */ /* 0x004fe800000000ff */
[----:B------:R-:W2:Y:S01]  /*17070*/  MUFU.EX2 R75, R75 ;  /* 0x0000004b004b7308 */ /* 0x000ea20000000800 */
[----:B------:R-:W-:Y:S01]  /*17080*/  F2FP.F16.F32.PACK_AB R30, R88, R89 ;  /* 0x00000059581e723e */ /* 0x000fe200000000ff */
[----:B------:R-:W-:Y:S01]  /*17090*/  FADD.FTZ R91, R89, R91 ;  /* 0x0000005b595b7221 */ /* 0x000fe20000010000 */
[----:B-1----:R-:W-:Y:S03]  /*170a0*/  F2FP.F16.F32.PACK_AB R31, R86, R87 ;  /* 0x00000057561f723e */ /* 0x002fe600000000ff */
[----:B------:R-:W-:Y:S04]  /*170b0*/  FADD.FTZ R88, R88, R91 ;  /* 0x0000005b58587221 */ /* 0x000fe80000010000 */
[----:B------:R-:W1:Y:S01]  /*170c0*/  MUFU.EX2 R74, R225 ;  /* 0x000000e1004a7308 */ /* 0x000e620000000800 */
[C---:B---3--:R-:W-:Y:S03]  /*170d0*/  HMMA.16816.F32 R4, R28.reuse, R32, R4 ;  /* 0x000000201c04723c */ /* 0x048fe60000001804 */
[----:B-----5:R-:W-:Y:S06]  /*170e0*/  FADD.FTZ R88, R79, R88 ;  /* 0x000000584f587221 */ /* 0x020fec0000010000 */
[----:B------:R-:W-:Y:S01]  /*170f0*/  MUFU.EX2 R72, R72 ;  /* 0x0000004800487308 */ /* 0x000fe20000000800 */
        /* <DEDUP_REMOVED lines=9> */
[----:B--2---:R-:W-:Y:S04]  /*17190*/  F2FP.F16.F32.PACK_AB R29, R75, R78 ;  /* 0x0000004e4b1d723e */ /* 0x004fe800000000ff */
[----:B------:R-:W2:Y:S01]  /*171a0*/  MUFU.EX2 R67, R67 ;  /* 0x0000004300437308 */ /* 0x000ea20000000800 */
[----:B-1----:R-:W-:Y:S01]  /*171b0*/  F2FP.F16.F32.PACK_AB R30, R73, R74 ;  /* 0x0000004a491e723e */ /* 0x002fe200000000ff */
[----:B------:R-:W-:Y:S01]  /*171c0*/  FADD.FTZ R77, R74, R77 ;  /* 0x0000004d4a4d7221 */ /* 0x000fe20000010000 */
[----:B----4-:R-:W-:Y:S03]  /*171d0*/  F2FP.F16.F32.PACK_AB R31, R71, R72 ;  /* 0x00000048471f723e */ /* 0x010fe600000000ff */
[----:B------:R-:W-:Y:S04]  /*171e0*/  FADD.FTZ R73, R73, R77 ;  /* 0x0000004d49497221 */ /* 0x000fe80000010000 */
[----:B------:R-:W-:Y:S01]  /*171f0*/  MUFU.EX2 R82, R82 ;  /* 0x0000005200527308 */ /* 0x000fe20000000800 */
[C---:B------:R-:W-:Y:S03]  /*17200*/  HMMA.16816.F32 R4, R28.reuse, R36, R4 ;  /* 0x000000241c04723c */ /* 0x040fe60000001804 */
[----:B------:R-:W-:Y:S06]  /*17210*/  FADD.FTZ R73, R68, R73 ;  /* 0x0000004944497221 */ /* 0x000fec0000010000 */
[----:B------:R-:W1:Y:S01]  /*17220*/  MUFU.EX2 R84, R84 ;  /* 0x0000005400547308 */ /* 0x000e620000000800 */
[C---:B------:R-:W-:Y:S01]  /*17230*/  HMMA.16816.F32 R8, R28.reuse, R38, R8 ;  /* 0x000000261c08723c */ /* 0x040fe20000001808 */
[----:B------:R-:W4:Y:S08]  /*17240*/  LDSM.16.MT88.4 R36, [R50+0x7000] ;  /* 0x007000003224783b */ /* 0x000f300000004200 */
[----:B------:R-:W5:Y:S01]  /*17250*/  MUFU.EX2 R83, R224 ;  /* 0x000000e000537308 */ /* 0x000f620000000800 */
        /* <DEDUP_REMOVED lines=19> */
[C---:B------:R-:W-:Y:S03]  /*17390*/  HMMA.16816.F32 R12, R28.reuse, R44, R12 ;  /* 0x0000002c1c0c723c */ /* 0x040fe6000000180c */
[-CC-:B------:R-:W-:Y:S01]  /*173a0*/  FFMA.FTZ R44, R201, R21.reuse, -R52.reuse ;  /* 0x00000015c92c7223 */ /* 0x180fe20000010834 */
[--C-:B------:R-:W-:Y:S05]  /*173b0*/  FFMA.FTZ R45, R159, R21, -R52.reuse ;  /* 0x000000159f2d7223 */ /* 0x100fea0000010834 */
[----:B------:R-:W4:Y:S01]  /*173c0*/  MUFU.EX2 R110, R110 ;  /* 0x0000006e006e7308 */ /* 0x000f220000000800 */
[----:B------:R-:W-:Y:S03]  /*173d0*/  HMMA.16816.F32 R16, R28, R46, R16 ;  /* 0x0000002e1c10723c */ /* 0x000fe60000001810 */
[----:B------:R-:W-:Y:S01]  /*173e0*/  F2FP.F16.F32.PACK_AB R28, R81, R83 ;  /* 0x00000053511c723e */ /* 0x000fe200000000ff */
[----:B------:R-:W-:Y:S01]  /*173f0*/  FFMA.FTZ R46, R26, R21, -R52 ;  /* 0x000000151a2e7223 */ /* 0x000fe20000010834 */
[----:B--2---:R-:W-:Y:S04]  /*17400*/  F2FP.F16.F32.PACK_AB R29, R98, R92 ;  /* 0x0000005c621d723e */ /* 0x004fe800000000ff */
[----:B------:R-:W2:Y:S01]  /*17410*/  MUFU.EX2 R118, R118 ;  /* 0x0000007600767308 */ /* 0x000ea20000000800 */
[----:B-1----:R-:W-:Y:S01]  /*17420*/  F2FP.F16.F32.PACK_AB R30, R103, R95 ;  /* 0x0000005f671e723e */ /* 0x002fe200000000ff */
[----:B------:R-:W-:Y:S04]  /*17430*/  FADD.FTZ R81, R81, R76 ;  /* 0x0000004c51517221 */ /* 0x000fe80000010000 */
[----:B------:R-:W-:Y:S04]  /*17440*/  FADD.FTZ R81, R95, R81 ;  /* 0x000000515f517221 */ /* 0x000fe80000010000 */
[----:B------:R-:W1:Y:S01]  /*17450*/  MUFU.EX2 R114, R114 ;  /* 0x0000007200727308 */ /* 0x000e620000000800 */
[----:B----4-:R-:W-:Y:S01]  /*17460*/  F2FP.F16.F32.PACK_AB R31, R110, R106 ;  /* 0x0000006a6e1f723e */ /* 0x010fe200000000ff */
[----:B------:R-:W-:Y:S08]  /*17470*/  FADD.FTZ R103, R103, R81 ;  /* 0x0000005167677221 */ /* 0x000ff00000010000 */
[----:B------:R-:W-:Y:S01]  /*17480*/  MUFU.EX2 R123, R123 ;  /* 0x0000007b007b7308 */ /* 0x000fe20000000800 */
[C---:B------:R-:W-:Y:S03]  /*17490*/  HMMA.16816.F32 R4, R28.reuse, R36, R4 ;  /* 0x000000241c04723c */ /* 0x040fe60000001804 */
[----:B--2---:R-:W-:Y:S06]  /*174a0*/  FADD.FTZ R103, R118, R103 ;  /* 0x0000006776677221 */ /* 0x004fec0000010000 */
[----:B------:R-:W-:Y:S01]  /*174b0*/  MUFU.EX2 R125, R125 ;  /* 0x0000007d007d7308 */ /* 0x000fe20000000800 */
[C---:B------:R-:W-:Y:S01]  /*174c0*/  HMMA.16816.F32 R8, R28.reuse, R38, R8 ;  /* 0x000000261c08723c */ /* 0x040fe20000001808 */
[----:B------:R-:W2:Y:S02]  /*174d0*/  LDSM.16.MT88.4 R36, [R49+0x2400] ;  /* 0x002400003124783b */ /* 0x000ea40000004200 */
[C---:B-1----:R-:W-:Y:S01]  /*174e0*/  F2FP.F16.F32.PACK_AB R24, R114.reuse, R118 ;  /* 0x000000767218723e */ /* 0x042fe200000000ff */
[----:B------:R-:W-:Y:S05]  /*174f0*/  FADD.FTZ R114, R114, R103 ;  /* 0x0000006772727221 */ /* 0x000fea0000010000 */
[----:B------:R-:W1:Y:S01]  /*17500*/  MUFU.EX2 R130, R130 ;  /* 0x0000008200827308 */ /* 0x000e620000000800 */
[C---:B---3--:R-:W-:Y:S03]  /*17510*/  HMMA.16816.F32 R12, R28.reuse, R32, R12 ;  /* 0x000000201c0c723c */ /* 0x048fe6000000180c */
[----:B------:R-:W-:Y:S06]  /*17520*/  FADD.FTZ R32, R154, R157 ;  /* 0x0000009d9a207221 */ /* 0x000fec0000010000 */
[----:B------:R-:W3:Y:S01]  /*17530*/  MUFU.EX2 R133, R223 ;  /* 0x000000df00857308 */ /* 0x000ee20000000800 */
[----:B------:R-:W-:Y:S01]  /*17540*/  HMMA.16816.F32 R16, R28, R34, R16 ;  /* 0x000000221c10723c */ /* 0x000fe20000001810 */
[----:B------:R-:W4:Y:S02]  /*17550*/  LDSM.16.MT88.4 R28, [R50+0x7800] ;  /* 0x00780000321c783b */ /* 0x000f240000004200 */
[----:B------:R-:W-:Y:S06]  /*17560*/  FADD.FTZ R32, R27, R32 ;  /* 0x000000201b207221 */ /* 0x000fec0000010000 */
[----:B------:R-:W-:Y:S01]  /*17570*/  MUFU.EX2 R132, R132 ;  /* 0x0000008400847308 */ /* 0x000fe20000000800 */
[----:B------:R-:W-:Y:S01]  /*17580*/  FADD.FTZ R32, R152, R32 ;  /* 0x0000002098207221 */ /* 0x000fe20000010000 */
[----:B-1----:R-:W-:Y:S03]  /*17590*/  FADD.FTZ R114, R130, R114 ;  /* 0x0000007282727221 */ /* 0x002fe60000010000 */
[----:B------:R-:W-:Y:S02]  /*175a0*/  FADD.FTZ R131, R131, R32 ;  /* 0x0000002083837221 */ /* 0x000fe40000010000 */
[----:B------:R-:W1:Y:S03]  /*175b0*/  LDSM.16.MT88.4 R32, [R49+0x2800] ;  /* 0x002800003120783b */ /* 0x000e660000004200 */
[----:B------:R-:W5:Y:S01]  /*175c0*/  MUFU.EX2 R135, R135 ;  /* 0x0000008700877308 */ /* 0x000f620000000800 */
[C---:B---3--:R-:W-:Y:S01]  /*175d0*/  F2FP.F16.F32.PACK_AB R26, R133.reuse, R130 ;  /* 0x00000082851a723e */ /* 0x048fe200000000ff */
[----:B------:R-:W-:Y:S01]  /*175e0*/  FADD.FTZ R133, R133, R114 ;  /* 0x0000007285857221 */ /* 0x000fe20000010000 */
[----:B------:R-:W-:Y:S04]  /*175f0*/  FADD.FTZ R131, R127, R131 ;  /* 0x000000837f837221 */ /* 0x000fe80000010000 */
[----:B------:R-:W-:Y:S03]  /*17600*/  FADD.FTZ R126, R126, R131 ;  /* 0x000000837e7e7221 */ /* 0x000fe60000010000 */
[----:B------:R3:W-:Y:S01]  /*17610*/  MUFU.EX2 R47, R25 ;  /* 0x00000019002f7308 */ /* 0x0007e20000000800 */
[----:B------:R-:W-:Y:S04]  /*17620*/  FADD.FTZ R126, R121, R126 ;  /* 0x0000007e797e7221 */ /* 0x000fe80000010000 */
[----:B------:R-:W-:Y:S05]  /*17630*/  FADD.FTZ R117, R117, R126 ;  /* 0x0000007e75757221 */ /* 0x000fea0000010000 */
[----:B------:R-:W2:Y:S01]  /*17640*/  MUFU.EX2 R134, R220 ;  /* 0x000000dc00867308 */ /* 0x000ea20000000800 */
[----:B-----5:R-:W-:Y:S01]  /*17650*/  F2FP.F16.F32.PACK_AB R27, R135, R132 ;  /* 0x00000084871b723e */ /* 0x020fe200000000ff */
[----:B------:R-:W-:Y:S04]  /*17660*/  FADD.FTZ R117, R113, R117 ;  /* 0x0000007571757221 */ /* 0x000fe80000010000 */
[----:B------:R-:W-:Y:S04]  /*17670*/  FADD.FTZ R112, R112, R117 ;  /* 0x0000007570707221 */ /* 0x000fe80000010000 */
[----:B------:R-:W5:Y:S01]  /*17680*/  MUFU.EX2 R136, R219 ;  /* 0x000000db00887308 */ /* 0x000f620000000800 */
[----:B---3--:R-:W-:Y:S01]  /*17690*/  F2FP.F16.F32.PACK_AB R25, R125, R123 ;  /* 0x0000007b7d19723e */ /* 0x008fe200000000ff */
[----:B------:R-:W-:Y:S04]  /*176a0*/  FADD.FTZ R112, R107, R112 ;  /* 0x000000706b707221 */ /* 0x000fe80000010000 */
[----:B------:R-:W-:Y:S04]  /*176b0*/  FADD.FTZ R104, R104, R112 ;  /* 0x0000007068687221 */ /* 0x000fe80000010000 */
[----:B------:R-:W-:Y:S01]  /*176c0*/  MUFU.EX2 R137, R137 ;  /* 0x0000008900897308 */ /* 0x000fe20000000800 */
[C---:B------:R-:W-:Y:S05]  /*176d0*/  HMMA.16816.F32 R4, R24.reuse, R40, R4 ;  /* 0x000000281804723c */ /* 0x040fea0000001804 */
[-CC-:B------:R-:W-:Y:S01]  /*176e0*/  FFMA.FTZ R40, R120, R21.reuse, -R52.reuse ;  /* 0x0000001578287223 */ /* 0x180fe20000010834 */
[-CC-:B------:R-:W-:Y:S03]  /*176f0*/  FFMA.FTZ R41, R111, R21.reuse, -R52.reuse ;  /* 0x000000156f297223 */ /* 0x180fe60000010834 */
[----:B------:R-:W3:Y:S01]  /*17700*/  MUFU.EX2 R138, R138 ;  /* 0x0000008a008a7308 */ /* 0x000ee20000000800 */
[C---:B------:R-:W-:Y:S03]  /*17710*/  HMMA.16816.F32 R8, R24.reuse, R42, R8 ;  /* 0x0000002a1808723c */ /* 0x040fe60000001808 */
[-CC-:B------:R-:W-:Y:S01]  /*17720*/  FFMA.FTZ R42, R93, R21.reuse, -R52.reuse ;  /* 0x000000155d2a7223 */ /* 0x180fe20000010834 */
[-C--:B------:R-:W-:Y:S01]  /*17730*/  FFMA.FTZ R43, R85, R21.reuse, -R52 ;  /* 0x00000015552b7223 */ /* 0x080fe20000010834 */
[----:B--2---:R-:W-:Y:S01]  /*17740*/  FADD.FTZ R133, R134, R133 ;  /* 0x0000008586857221 */ /* 0x004fe20000010000 */
[----:B------:R-:W-:Y:S03]  /*17750*/  FADD.FTZ R104, R100, R104 ;  /* 0x0000006864687221 */ /* 0x000fe60000010000 */
[----:B------:R-:W2:Y:S01]  /*17760*/  MUFU.EX2 R139, R216 ;  /* 0x000000d8008b7308 */ /* 0x000ea20000000800 */
[C---:B------:R-:W-:Y:S03]  /*17770*/  HMMA.16816.F32 R12, R24.reuse, R36, R12 ;  /* 0x00000024180c723c */ /* 0x040fe6000000180c */
[----:B------:R-:W-:Y:S01]  /*17780*/  FADD.FTZ R99, R99, R104 ;  /* 0x0000006863637221 */ /* 0x000fe20000010000 */
[----:B------:R-:W-:Y:S05]  /*17790*/  FFMA.FTZ R52, R22, R21, -R52 ;  /* 0x0000001516347223 */ /* 0x000fea0000010834 */
[----:B------:R-:W4:Y:S01]  /*177a0*/  MUFU.EX2 R140, R215 ;  /* 0x000000d7008c7308 */ /* 0x000f220000000800 */
[----:B------:R-:W-:Y:S01]  /*177b0*/  HMMA.16816.F32 R16, R24, R38, R16 ;  /* 0x000000261810723c */ /* 0x000fe20000001810 */
[----:B------:R-:W1:Y:S02]  /*177c0*/  LDSM.16.MT88.4 R36, [R50+0x7c00] ;  /* 0x007c00003224783b */ /* 0x000e640000004200 */
[C---:B-----5:R-:W-:Y:S01]  /*177d0*/  F2FP.F16.F32.PACK_AB R24, R136.reuse, R134 ;  /* 0x000000868818723e */ /* 0x060fe200000000ff */
[----:B------:R-:W-:Y:S01]  /*177e0*/  FADD.FTZ R136, R136, R133 ;  /* 0x0000008588887221 */ /* 0x000fe20000010000 */
[----:B---3--:R-:W-:Y:S01]  /*177f0*/  F2FP.F16.F32.PACK_AB R25, R138, R137 ;  /* 0x000000898a19723e */ /* 0x008fe200000000ff */
[----:B------:R-:W-:Y:S03]  /*17800*/  FADD.FTZ R99, R94, R99 ;  /* 0x000000635e637221 */ /* 0x000fe60000010000 */
[----:B------:R-:W-:Y:S01]  /*17810*/  MUFU.EX2 R141, R141 ;  /* 0x0000008d008d7308 */ /* 0x000fe20000000800 */
[----:B--2---:R-:W-:Y:S01]  /*17820*/  FADD.FTZ R136, R139, R136 ;  /* 0x000000888b887221 */ /* 0x004fe20000010000 */
[----:B------:R-:W-:Y:S04]  /*17830*/  FADD.FTZ R90, R90, R99 ;  /* 0x000000635a5a7221 */ /* 0x000fe80000010000 */
[----:B------:R-:W-:Y:S04]  /*17840*/  FADD.FTZ R90, R87, R90 ;  /* 0x0000005a575a7221 */ /* 0x000fe80000010000 */
[----:B------:R-:W2:Y:S01]  /*17850*/  MUFU.EX2 R142, R142 ;  /* 0x0000008e008e7308 */ /* 0x000ea20000000800 */
[C---:B----4-:R-:W-:Y:S01]  /*17860*/  F2FP.F16.F32.PACK_AB R26, R140.reuse, R139 ;  /* 0x0000008b8c1a723e */ /* 0x050fe200000000ff */
[----:B------:R-:W-:Y:S01]  /*17870*/  FADD.FTZ R140, R140, R136 ;  /* 0x000000888c8c7221 */ /* 0x000fe20000010000 */
[----:B------:R-:W-:Y:S04]  /*17880*/  FADD.FTZ R86, R86, R90 ;  /* 0x0000005a56567221 */ /* 0x000fe80000010000 */
[----:B------:R-:W-:Y:S03]  /*17890*/  FADD.FTZ R86, R78, R86 ;  /* 0x000000564e567221 */ /* 0x000fe60000010000 */
[----:B------:R-:W3:Y:S01]  /*178a0*/  MUFU.EX2 R143, R212 ;  /* 0x000000d4008f7308 */ /* 0x000ee20000000800 */
        /* <DEDUP_REMOVED lines=8> */
[----:B---3--:R-:W-:Y:S01]  /*17930*/  FADD.FTZ R140, R143, R140 ;  /* 0x0000008c8f8c7221 */ /* 0x008fe20000010000 */
        /* <DEDUP_REMOVED lines=22> */
[----:B------:R-:W-:Y:S03]  /*17aa0*/  FADD.FTZ R110, R110, R98 ;  /* 0x000000626e6e7221 */ /* 0x000fe60000010000 */
[----:B------:R-:W-:Y:S01]  /*17ab0*/  FADD.FTZ R148, R204, R148 ;  /* 0x00000094cc947221 */ /* 0x000fe20000010000 */
[----:B------:R-:W-:Y:S03]  /*17ac0*/  FADD.FTZ R110, R123, R110 ;  /* 0x0000006e7b6e7221 */ /* 0x000fe60000010000 */
[----:B------:R-:W1:Y:S01]  /*17ad0*/  MUFU.EX2 R203, R203 ;  /* 0x000000cb00cb7308 */ /* 0x000e620000000800 */
[----:B------:R-:W-:Y:S04]  /*17ae0*/  FADD.FTZ R125, R125, R110 ;  /* 0x0000006e7d7d7221 */ /* 0x000fe80000010000 */
[----:B------:R-:W-:Y:S05]  /*17af0*/  FADD.FTZ R125, R132, R125 ;  /* 0x0000007d847d7221 */ /* 0x000fea0000010000 */
[----:B------:R-:W-:Y:S01]  /*17b00*/  MUFU.EX2 R202, R202 ;  /* 0x000000ca00ca7308 */ /* 0x000fe20000000800 */
[----:B--2---:R-:W-:Y:S01]  /*17b10*/  F2FP.F16.F32.PACK_AB R27, R205, R206 ;  /* 0x000000cecd1b723e */ /* 0x004fe200000000ff */
[----:B------:R-:W-:Y:S04]  /*17b20*/  FADD.FTZ R135, R135, R125 ;  /* 0x0000007d87877221 */ /* 0x000fe80000010000 */
[----:B------:R-:W-:Y:S04]  /*17b30*/  FADD.FTZ R135, R137, R135 ;  /* 0x0000008789877221 */ /* 0x000fe80000010000 */
[----:B------:R-:W2:Y:S01]  /*17b40*/  MUFU.EX2 R44, R44 ;  /* 0x0000002c002c7308 */ /* 0x000ea20000000800 */
[C---:B------:R-:W-:Y:S03]  /*17b50*/  HMMA.16816.F32 R4, R24.reuse, R36, R4 ;  /* 0x000000241804723c */ /* 0x040fe60000001804 */
[----:B------:R-:W-:Y:S01]  /*17b60*/  FADD.FTZ R135, R138, R135 ;  /* 0x000000878a877221 */ /* 0x000fe20000010000 */
[----:B-1----:R-:W-:Y:S05]  /*17b70*/  FADD.FTZ R148, R203, R148 ;  /* 0x00000094cb947221 */ /* 0x002fea0000010000 */
[----:B------:R-:W-:Y:S01]  /*17b80*/  MUFU.EX2 R200, R200 ;  /* 0x000000c800c87308 */ /* 0x000fe20000000800 */
[C---:B------:R-:W-:Y:S01]  /*17b90*/  HMMA.16816.F32 R8, R24.reuse, R38, R8 ;  /* 0x000000261808723c */ /* 0x040fe20000001808 */
[----:B------:R-:W1:Y:S02]  /*17ba0*/  LDSM.16.MT88.4 R36, [R49+0x3000] ;  /* 0x003000003124783b */ /* 0x000e640000004200 */
[----:B------:R-:W-:Y:S06]  /*17bb0*/  FADD.FTZ R141, R141, R135 ;  /* 0x000000878d8d7221 */ /* 0x000fec0000010000 */
[----:B------:R-:W4:Y:S01]  /*17bc0*/  MUFU.EX2 R162, R162 ;  /* 0x000000a200a27308 */ /* 0x000f220000000800 */
[C---:B---3--:R-:W-:Y:S03]  /*17bd0*/  HMMA.16816.F32 R12, R24.reuse, R28, R12 ;  /* 0x0000001c180c723c */ /* 0x048fe6000000180c */
[----:B------:R-:W-:Y:S06]  /*17be0*/  FADD.FTZ R141, R142, R141 ;  /* 0x0000008d8e8d7221 */ /* 0x000fec0000010000 */
[----:B------:R-:W-:Y:S01]  /*17bf0*/  MUFU.EX2 R45, R45 ;  /* 0x0000002d002d7308 */ /* 0x000fe20000000800 */
[----:B------:R-:W-:Y:S01]  /*17c00*/  HMMA.16816.F32 R16, R24, R30, R16 ;  /* 0x0000001e1810723c */ /* 0x000fe20000001810 */
[----:B------:R-:W3:Y:S02]  /*17c10*/  LDSM.16.MT88.4 R28, [R50+0x8400] ;  /* 0x00840000321c783b */ /* 0x000ee40000004200 */
[----:B------:R-:W-:Y:S01]  /*17c20*/  FADD.FTZ R145, R145, R141 ;  /* 0x0000008d91917221 */ /* 0x000fe20000010000 */
[----:B------:R-:W-:Y:S02]  /*17c30*/  F2FP.F16.F32.PACK_AB R24, R203, R204 ;  /* 0x000000cccb18723e */ /* 0x000fe400000000ff */
[----:B--2---:R-:W-:Y:S03]  /*17c40*/  F2FP.F16.F32.PACK_AB R25, R44, R202 ;  /* 0x000000ca2c19723e */ /* 0x004fe600000000ff */
[----:B------:R-:W2:Y:S01]  /*17c50*/  MUFU.EX2 R46, R46 ;  /* 0x0000002e002e7308 */ /* 0x000ea20000000800 */
[----:B----4-:R-:W-:Y:S01]  /*17c60*/  F2FP.F16.F32.PACK_AB R26, R162, R200 ;  /* 0x000000c8a21a723e */ /* 0x010fe200000000ff */
[----:B------:R-:W-:Y:S01]  /*17c70*/  LDSM.16.MT88.4 R140, [R50+0x8c00] ;  /* 0x008c0000328c783b */ /* 0x000fe20000004200 */
[----:B------:R-:W-:Y:S01]  /*17c80*/  FADD.FTZ R145, R146, R145 ;  /* 0x0000009192917221 */ /* 0x000fe20000010000 */
[----:B------:R-:W-:Y:S01]  /*17c90*/  FADD.FTZ R200, R200, R148 ;  /* 0x00000094c8c87221 */ /* 0x000fe20000010000 */
[----:B------:R-:W-:Y:S02]  /*17ca0*/  IMAD.MOV.U32 R148, RZ, RZ, R0 ;  /* 0x000000ffff947224 */ /* 0x000fe400078e0000 */
[----:B------:R-:W-:Y:S03]  /*17cb0*/  FADD.FTZ R206, R206, R145 ;  /* 0x00000091cece7221 */ /* 0x000fe60000010000 */
[----:B------:R-:W4:Y:S01]  /*17cc0*/  MUFU.EX2 R40, R40 ;  /* 0x0000002800287308 */ /* 0x000f220000000800 */
[----:B------:R-:W-:Y:S01]  /*17cd0*/  FADD.FTZ R200, R162, R200 ;  /* 0x000000c8a2c87221 */ /* 0x000fe20000010000 */
[----:B------:R-:W-:Y:S03]  /*17ce0*/  FADD.FTZ R206, R205, R206 ;  /* 0x000000cecdce7221 */ /* 0x000fe60000010000 */
[----:B------:R-:W-:Y:S01]  /*17cf0*/  FADD.FTZ R200, R47, R200 ;  /* 0x000000c82fc87221 */ /* 0x000fe20000010000 */
[----:B------:R-:W-:Y:S04]  /*17d00*/  FADD.FTZ R202, R202, R206 ;  /* 0x000000cecaca7221 */ /* 0x000fe80000010000 */
[----:B------:R-:W5:Y:S01]  /*17d10*/  MUFU.EX2 R41, R41 ;  /* 0x0000002900297308 */ /* 0x000f620000000800 */
[----:B--2---:R-:W-:Y:S01]  /*17d20*/  F2FP.F16.F32.PACK_AB R27, R46, R45 ;  /* 0x0000002d2e1b723e */ /* 0x004fe200000000ff */
[----:B------:R-:W-:Y:S04]  /*17d30*/  FADD.FTZ R202, R44, R202 ;  /* 0x000000ca2cca7221 */ /* 0x000fe80000010000 */
[----:B------:R-:W-:Y:S04]  /*17d40*/  FADD.FTZ R45, R45, R202 ;  /* 0x000000ca2d2d7221 */ /* 0x000fe80000010000 */
[----:B------:R-:W-:Y:S01]  /*17d50*/  MUFU.EX2 R109, R109 ;  /* 0x0000006d006d7308 */ /* 0x000fe20000000800 */
[C---:B------:R-:W-:Y:S03]  /*17d60*/  HMMA.16816.F32 R4, R24.reuse, R32, R4 ;  /* 0x000000201804723c */ /* 0x040fe60000001804 */
[----:B------:R-:W-:Y:S06]  /*17d70*/  FADD.FTZ R45, R46, R45 ;  /* 0x0000002d2e2d7221 */ /* 0x000fec0000010000 */
[----:B------:R-:W2:Y:S01]  /*17d80*/  MUFU.EX2 R97, R97 ;  /* 0x0000006100617308 */ /* 0x000ea20000000800 */
[C---:B------:R-:W-:Y:S01]  /*17d90*/  HMMA.16816.F32 R8, R24.reuse, R34, R8 ;  /* 0x000000221808723c */ /* 0x040fe20000001808 */
[----:B------:R-:W3:Y:S02]  /*17da0*/  LDSM.16.MT88.4 R32, [R49+0x3400] ;  /* 0x003400003120783b */ /* 0x000ee40000004200 */
[----:B----4-:R-:W-:Y:S06]  /*17db0*/  FADD.FTZ R45, R40, R45 ;  /* 0x0000002d282d7221 */ /* 0x010fec0000010000 */
[----:B------:R-:W4:Y:S01]  /*17dc0*/  MUFU.EX2 R42, R42 ;  /* 0x0000002a002a7308 */ /* 0x000f220000000800 */
[C---:B-1----:R-:W-:Y:S09]  /*17dd0*/  HMMA.16816.F32 R12, R24.reuse, R36, R12 ;  /* 0x00000024180c723c */ /* 0x042ff2000000180c */
[----:B------:R-:W1:Y:S01]  /*17de0*/  MUFU.EX2 R43, R43 ;  /* 0x0000002b002b7308 */ /* 0x000e620000000800 */
[----:B------:R-:W-:Y:S01]  /*17df0*/  HMMA.16816.F32 R16, R24, R38, R16 ;  /* 0x000000261810723c */ /* 0x000fe20000001810 */
[----:B------:R-:W3:Y:S02]  /*17e00*/  LDSM.16.MT88.4 R36, [R50+0x8800] ;  /* 0x008800003224783b */ /* 0x000ee40000004200 */
[C---:B------:R-:W-:Y:S01]  /*17e10*/  F2FP.F16.F32.PACK_AB R24, R124.reuse, R47 ;  /* 0x0000002f7c18723e */ /* 0x040fe200000000ff */
[----:B------:R-:W-:Y:S01]  /*17e20*/  FADD.FTZ R124, R124, R200 ;  /* 0x000000c87c7c7221 */ /* 0x000fe20000010000 */
[C---:B-----5:R-:W-:Y:S01]  /*17e30*/  F2FP.F16.F32.PACK_AB R25, R41.reuse, R40 ;  /* 0x000000282919723e */ /* 0x060fe200000000ff */
[----:B------:R-:W-:Y:S03]  /*17e40*/  FADD.FTZ R41, R41, R45 ;  /* 0x0000002d29297221 */ /* 0x000fe60000010000 */
[----:B------:R-:W5:Y:S01]  /*17e50*/  MUFU.EX2 R80, R80 ;  /* 0x0000005000507308 */ /* 0x000f620000000800 */
[----:B--2---:R-:W-:Y:S01]  /*17e60*/  F2FP.F16.F32.PACK_AB R26, R97, R109 ;  /* 0x0000006d611a723e */ /* 0x004fe200000000ff */
[----:B------:R-:W-:Y:S01]  /*17e70*/  FADD.FTZ R124, R109, R124 ;  /* 0x0000007c6d7c7221 */ /* 0x000fe20000010000 */
[----:B----4-:R-:W-:Y:S03]  /*17e80*/  FADD.FTZ R41, R42, R41 ;  /* 0x000000292a297221 */ /* 0x010fe60000010000 */
[----:B------:R-:W-:Y:S04]  /*17e90*/  FADD.FTZ R97, R97, R124 ;  /* 0x0000007c61617221 */ /* 0x000fe80000010000 */
[----:B------:R-:W2:Y:S01]  /*17ea0*/  MUFU.EX2 R70, R70 ;  /* 0x0000004600467308 */ /* 0x000ea20000000800 */
[C---:B-1----:R-:W-:Y:S01]  /*17eb0*/  F2FP.F16.F32.PACK_AB R27, R43.reuse, R42 ;  /* 0x0000002a2b1b723e */ /* 0x042fe200000000ff */
[----:B------:R-:W-:Y:S08]  /*17ec0*/  FADD.FTZ R41, R43, R41 ;  /* 0x000000292b297221 */ /* 0x000ff00000010000 */
[----:B------:R-:W-:Y:S01]  /*17ed0*/  MUFU.EX2 R66, R66 ;  /* 0x0000004200427308 */ /* 0x000fe20000000800 */
[C---:B---3--:R-:W-:Y:S03]  /*17ee0*/  HMMA.16816.F32 R4, R24.reuse, R28, R4 ;  /* 0x0000001c1804723c */ /* 0x048fe60000001804 */
[----:B-----5:R-:W-:Y:S06]  /*17ef0*/  FADD.FTZ R97, R80, R97 ;  /* 0x0000006150617221 */ /* 0x020fec0000010000 */
[----:B------:R-:W1:Y:S01]  /*17f00*/  MUFU.EX2 R63, R63 ;  /* 0x0000003f003f7308 */ /* 0x000e620000000800 */
[C---:B------:R-:W-:Y:S01]  /*17f10*/  HMMA.16816.F32 R8, R24.reuse, R30, R8 ;  /* 0x0000001e1808723c */ /* 0x040fe20000001808 */
[----:B------:R-:W3:Y:S08]  /*17f20*/  LDSM.16.MT88.4 R28, [R49+0x3800] ;  /* 0x00380000311c783b */ /* 0x000ef00000004200 */
[----:B------:R-:W4:Y:S01]  /*17f30*/  MUFU.EX2 R62, R62 ;  /* 0x0000003e003e7308 */ /* 0x000f220000000800 */
[C---:B------:R-:W-:Y:S09]  /*17f40*/  HMMA.16816.F32 R12, R24.reuse, R32, R12 ;  /* 0x00000020180c723c */ /* 0x040ff2000000180c */
[----:B------:R-:W5:Y:S01]  /*17f50*/  MUFU.EX2 R61, R61 ;  /* 0x0000003d003d7308 */ /* 0x000f620000000800 */
        /* <DEDUP_REMOVED lines=22> */
[C---:B----4-:R-:W-:Y:S01]  /*180c0*/  F2FP.F16.F32.PACK_AB R132, R57.reuse, R58 ;  /* 0x0000003a3984723e */ /* 0x050fe200000000ff */
[----:B------:R-:W-:Y:S02]  /*180d0*/  FADD.FTZ R57, R57, R61 ;  /* 0x0000003d39397221 */ /* 0x000fe40000010000 */
[C---:B---3--:R-:W-:Y:S06]  /*180e0*/  HMMA.16816.F32 R12, R24.reuse, R28, R12 ;  /* 0x0000001c180c723c */ /* 0x048fec000000180c */
        /* <DEDUP_REMOVED lines=20> */
.L_x_4893:
        /* <DEDUP_REMOVED lines=11> */
.L_x_4908:
[----:B----4-:R-:W-:Y:S01]  /*182e0*/  FADD.FTZ R16, R194, R16 ;  /* 0x00000010c2107221 */ /* 0x010fe20000010000 */
[----:B------:R-:W2:Y:S01]  /*182f0*/  MUFU.RCP R7, R4 ;  /* 0x0000000400077308 */ /* 0x000ea20000001000 */
[----:B------:R-:W-:Y:S01]  /*18300*/  IMAD.SHL.U32 R5, R151, 0x8, RZ ;  /* 0x0000000897057824 */ /* 0x000fe200078e00ff */
[----:B------:R-:W-:Y:S05]  /*18310*/  WARPSYNC.ALL ;  /* 0x0000000000007948 */ /* 0x000fea0003800000 */
[----:B------:R-:W-:Y:S01]  /*18320*/  LOP3.LUT R51, R51, 0x3e00, R165, 0xf8, !PT ;  /* 0x00003e0033337812 */ /* 0x000fe200078ef8a5 */
[----:B------:R-:W4:Y:S01]  /*18330*/  MUFU.RCP R6, R16 ;  /* 0x0000001000067308 */ /* 0x000f220000001000 */
        /* <DEDUP_REMOVED lines=25> */
[----:B------:R-:W-:Y:S01]  /*184d0*/  FMUL.FTZ R133, R7, R133 ;  /* 0x0000008507857220 */ /* 0x000fe20000410000 */
[----:B------:R2:W-:Y:S01]  /*184e0*/  STS.64 [R180], R144 ;  /* 0x00000090b4007388 */ /* 0x0005e20000000a00 */
[C---:B------:R-:W-:Y:S01]  /*184f0*/  IMAD.IADD R7, R180.reuse, 0x1, -R6 ;  /* 0x00000001b4077824 */ /* 0x040fe200078e0a06 */
[----:B------:R-:W-:-:S02]  /*18500*/  IADD3 R5, PT, PT, R180, -R5, RZ ;  /* 0x80000005b4057210 */ /* 0x000fc40007ffe0ff */
[----:B------:R2:W-:Y:S02]  /*18510*/  STS.64 [R180+0x400], R146 ;  /* 0x00040092b4007388 */ /* 0x0005e40000000a00 */
[----:B------:R-:W-:Y:S02]  /*18520*/  IADD3 R6, PT, PT, -R6, R5, RZ ;  /* 0x0000000506067210 */ /* 0x000fe40007ffe1ff */
        /* <DEDUP_REMOVED lines=8> */
[----:B------:R-:W2:Y:S04]  /*185b0*/  LD.E R24, desc[UR4][R2.64+0xcc] ;  /* 0x0000cc0402187980 */ /* 0x000ea8000c101900 */
[----:B------:R-:W2:Y:S01]  /*185c0*/  LD.E.64 R26, desc[UR4][R2.64+0x78] ;  /* 0x00007804021a7980 */ /* 0x000ea2000c101b00 */
[----:B------:R-:W4:Y:S03]  /*185d0*/  S2R R18, SR_CTAID.Y ;  /* 0x0000000000127919 */ /* 0x000f260000002600 */
[----:B------:R1:W5:Y:S01]  /*185e0*/  LD.E.64 R28, desc[UR4][R2.64+0xa8] ;  /* 0x0000a804021c7980 */ /* 0x000362000c101b00 */
[----:B------:R-:W-:Y:S01]  /*185f0*/  LOP3.LUT R19, R150, 0xd8, RZ, 0xc0, !PT ;  /* 0x000000d896137812 */ /* 0x000fe200078ec0ff */
[----:B------:R-:W-:Y:S01]  /*18600*/  BSSY.RECONVERGENT B0, `(.L_x_4902) ;  /* 0x0000031000007945 */ /* 0x000fe20003800200 */
[----:B------:R-:W-:-:S02]  /*18610*/  SHF.L.U32 R179, R179, 0x6, RZ ;  /* 0x00000006b3b37819 */ /* 0x000fc400000006ff */
[----:B------:R-:W-:Y:S01]  /*18620*/  LOP3.LUT R19, R19, 0x18, R48, 0x78, !PT ;  /* 0x0000001813137812 */ /* 0x000fe200078e7830 */
[----:B------:R-:W-:Y:S01]  /*18630*/  BAR.SYNC.DEFER_BLOCKING 0x0 ;  /* 0x0000000000007b1d */ /* 0x000fe20000010000 */
[----:B------:R-:W-:Y:S02]  /*18640*/  LOP3.LUT P6, RZ, R151, 0x3, RZ, 0xc0, !PT ;  /* 0x0000000397ff7812 */ /* 0x000fe400078cc0ff */
[----:B------:R-:W-:Y:S02]  /*18650*/  LOP3.LUT R19, R19, 0xf24, R150, 0xf8, !PT ;  /* 0x00000f2413137812 */ /* 0x000fe400078ef896 */
[----:B------:R-:W-:Y:S02]  /*18660*/  LOP3.LUT R150, R150, 0xffc, RZ, 0xc0, !PT ;  /* 0x00000ffc96967812 */ /* 0x000fe400078ec0ff */
[----:B------:R-:W-:Y:S01]  /*18670*/  LOP3.LUT R48, R48, 0x30, RZ, 0xc0, !PT ;  /* 0x0000003030307812 */ /* 0x000fe200078ec0ff */
[----:B------:R-:W-:Y:S01]  /*18680*/  IMAD R19, R19, 0x4, R166 ;  /* 0x0000000413137824 */ /* 0x000fe200078e02a6 */
[--C-:B-1----:R-:W-:Y:S01]  /*18690*/  SHF.R.U32.HI R2, RZ, 0x3, R151.reuse ;  /* 0x00000003ff027819 */ /* 0x102fe20000011697 */
[----:B------:R1:W1:Y:S01]  /*186a0*/  @P0 MUFU.LG2 R3, R4 ;  /* 0x0000000400030308 */ /* 0x0002620000000c00 */
[----:B------:R-:W-:-:S02]  /*186b0*/  SHF.R.U32.HI R151, RZ, 0x2, R151 ;  /* 0x00000002ff977819 */ /* 0x000fc40000011697 */
[C---:B------:R-:W-:Y:S01]  /*186c0*/  IADD3 R25, PT, PT, R2.reuse, 0x10, RZ ;  /* 0x0000001002197810 */ /* 0x040fe20007ffe0ff */
[----:B------:R2:W2:Y:S01]  /*186d0*/  LDS.128 R12, [R19] ;  /* 0x00000000130c7984 */ /* 0x0004a20000000c00 */
[-C--:B------:R-:W-:Y:S02]  /*186e0*/  ISETP.GE.AND P4, PT, R2, R169.reuse, PT ;  /* 0x000000a90200720c */ /* 0x080fe40003f86270 */
[----:B------:R-:W-:Y:S01]  /*186f0*/  ISETP.GE.AND P3, PT, R25, R169, PT ;  /* 0x000000a91900720c */ /* 0x000fe20003f66270 */
[----:B------:R2:W2:Y:S01]  /*18700*/  LDS.128 R8, [R19+0x800] ;  /* 0x0008000013087984 */ /* 0x0004a20000000c00 */
[----:B------:R-:W1:Y:S01]  /*18710*/  @P5 MUFU.LG2 R25, R16 ;  /* 0x0000001000195308 */ /* 0x000e620000000c00 */
[----:B------:R-:W-:Y:S02]  /*18720*/  LOP3.LUT R48, R48, 0x7, R151, 0xf8, !PT ;  /* 0x0000000730307812 */ /* 0x000fe400078ef897 */
[----:B-1----:R1:W1:Y:S01]  /*18730*/  LDS.128 R4, [R19+0x1000] ;  /* 0x0010000013047984 */ /* 0x0022620000000c00 */
[----:B------:R-:W-:Y:S01]  /*18740*/  @P0 FMUL.FTZ R3, R3, 0.69314718246459960938 ;  /* 0x3f31721803030820 */ /* 0x000fe20000410000 */
[----:B------:R-:W-:Y:S01]  /*18750*/  @P5 FMUL.FTZ R25, R25, 0.69314718246459960938 ;  /* 0x3f31721819195820 */ /* 0x000fe20000410000 */
[----:B----4-:R-:W-:-:S02]  /*18760*/  IMAD R22, R22, R18, UR13 ;  /* 0x0000000d16167e24 */ /* 0x010fc4000f8e0212 */
[C---:B------:R-:W-:Y:S01]  /*18770*/  VIADD R18, R2.reuse, 0x20 ;  /* 0x0000002002127836 */ /* 0x040fe20000000000 */
[----:B------:R-:W-:Y:S01]  /*18780*/  IADD3 R2, PT, PT, R2, 0x30, RZ ;  /* 0x0000003002027810 */ /* 0x000fe20007ffe0ff */
[----:B---3--:R-:W-:-:S03]  /*18790*/  IMAD R22, R22, R17, UR11 ;  /* 0x0000000b16167e24 */ /* 0x008fc6000f8e0211 */
[-C--:B------:R-:W-:Y:S01]  /*187a0*/  ISETP.GE.AND P2, PT, R18, R169.reuse, PT ;  /* 0x000000a91200720c */ /* 0x080fe20003f46270 */
[----:B------:R-:W-:Y:S01]  /*187b0*/  IMAD R22, R23, R22, R179 ;  /* 0x0000001617167224 */ /* 0x000fe200078e02b3 */
[----:B------:R-:W3:Y:S01]  /*187c0*/  LDS.128 R16, [R19+0x1800] ;  /* 0x0018000013107984 */ /* 0x000ee20000000c00 */
[----:B------:R-:W-:Y:S02]  /*187d0*/  IMAD.MOV.U32 R23, RZ, RZ, -0x800000 ;  /* 0xff800000ff177424 */ /* 0x000fe400078e00ff */
[C---:B-----5:R-:W-:Y:S01]  /*187e0*/  @P0 FFMA.FTZ R23, R21.reuse, R20, R3 ;  /* 0x0000001415170223 */ /* 0x060fe20000010003 */
[----:B--2---:R-:W-:Y:S01]  /*187f0*/  IMAD R24, R22, R24, RZ ;  /* 0x0000001816187224 */ /* 0x004fe200078e02ff */
[----:B------:R-:W-:Y:S02]  /*18800*/  ISETP.GE.AND P1, PT, R2, R169, PT ;  /* 0x000000a90200720c */ /* 0x000fe40003f26270 */
[----:B------:R-:W-:Y:S01]  /*18810*/  MOV R2, 0xff800000 ;  /* 0xff80000000027802 */ /* 0x000fe20000000f00 */
[----:B------:R-:W-:Y:S01]  /*18820*/  @P5 FFMA.FTZ R2, R21, R0, R25 ;  /* 0x0000000015025223 */ /* 0x000fe20000010019 */
[----:B------:R-:W-:-:S04]  /*18830*/  IADD3 R150, P0, PT, R24, R150, RZ ;  /* 0x0000009618967210 */ /* 0x000fc80007f1e0ff */
[----:B------:R-:W-:Y:S02]  /*18840*/  LEA.HI.X.SX32 R24, R24, RZ, 0x1, P0 ;  /* 0x000000ff18187211 */ /* 0x000fe400000f0eff */
[----:B------:R-:W-:-:S04]  /*18850*/  LEA R26, P0, R150, R26, 0x2 ;  /* 0x0000001a961a7211 */ /* 0x000fc800078010ff */
[----:B------:R-:W-:Y:S01]  /*18860*/  LEA.HI.X R27, R150, R27, R24, 0x2, P0 ;  /* 0x0000001b961b7211 */ /* 0x000fe200000f1418 */
[----:B-1----:R-:W-:Y:S08]  /*18870*/  @P6 BRA `(.L_x_4903) ;  /* 0x0000000000246947 */ /* 0x002ff00003800000 */
        /* <DEDUP_REMOVED lines=9> */
.L_x_4903:
[----:B------:R-:W-:Y:S05]  /*18910*/  BSYNC.RECONVERGENT B0 ;  /* 0x0000000000007941 */ /* 0x000fea0003800200 */
.L_x_4902:
[----:B-1----:R-:W-:Y:S01]  /*18920*/  MOV R2, R178 ;  /* 0x000000b200027202 */ /* 0x002fe20000000f00 */
[----:B------:R-:W-:Y:S01]  /*18930*/  @!P4 ST.E.128 desc[UR4][R26.64], R12 ;  /* 0x0000000c1a00c985 */ /* 0x000fe2000c101d04 */
[----:B------:R-:W-:-:S03]  /*18940*/  MOV R3, 0x0 ;  /* 0x0000000000037802 */ /* 0x000fc60000000f00 */
[----:B------:R-:W-:Y:S04]  /*18950*/  @!P3 ST.E.128 desc[UR4][R26.64+0x800], R8 ;  /* 0x000800081a00b985 */ /* 0x000fe8000c101d04 */
[----:B------:R3:W-:Y:S02]  /*18960*/  @!P2 ST.E.128 desc[UR4][R26.64+0x1000], R4 ;  /* 0x001000041a00a985 */ /* 0x0007e4000c101d04 */
[----:B---3--:R-:W-:Y:S05]  /*18970*/  @P1 RET.REL.NODEC R2 `(_ZN5flash24flash_fwd_splitkv_kernelI23Flash_fwd_kernel_traitsILi32ELi64ELi256ELi4ELb0ELb0EN7cutlass6half_tE19Flash_kernel_traitsILi32ELi64ELi256ELi4ES3_EELb0ELb1ELb0ELb0ELb1ELb1ELb1ELb0EEEvNS_16Flash_fwd_paramsE) ;  /* 0xfffffe7402a01950 */ /* 0x008fea0003c3ffff */
[----:B------:R-:W-:Y:S01]  /*18980*/  MOV R179, 0x0 ;  /* 0x0000000000b37802 */ /* 0x000fe20000000f00 */
[----:B------:R1:W-:Y:S03]  /*18990*/  ST.E.128 desc[UR4][R26.64+0x1800], R16 ;  /* 0x001800101a007985 */ /* 0x0003e6000c101d04 */
[----:B-1----:R-:W-:Y:S05]  /*189a0*/  RET.REL.NODEC R178 `(_ZN5flash24flash_fwd_splitkv_kernelI23Flash_fwd_kernel_traitsILi32ELi64ELi256ELi4ELb0ELb0EN7cutlass6half_tE19Flash_kernel_traitsILi32ELi64ELi256ELi4ES3_EELb0ELb1ELb0ELb0ELb1ELb1ELb1ELb0EEEvNS_16Flash_fwd_paramsE) ;  /* 0xfffffe74b2947950 */ /* 0x002fea0003c3ffff */
.L_x_4901:
[----:B------:R-:W-:Y:S01]  /*189b0*/  MOV R4, 0x1f ;  /* 0x0000001f00047802 */ /* 0x000fe20000000f00 */
[----:B------:R-:W-:Y:S01]  /*189c0*/  IMAD.MOV.U32 R5, RZ, RZ, 0x2 ;  /* 0x00000002ff057424 */ /* 0x000fe200078e00ff */
[----:B------:R-:W-:Y:S01]  /*189d0*/  MOV R7, R195 ;  /* 0x000000c300077202 */ /* 0x000fe20000000f00 */
[----:B------:R-:W-:-:S07]  /*189e0*/  IMAD.MOV.U32 R6, RZ, RZ, -0x1 ;  /* 0xffffffffff067424 */ /* 0x000fce00078e00ff */
[----:B-1---5:R-:W-:Y:S05]  /*189f0*/  WARPSYNC.COLLECTIVE R6, `(.L_x_4904) ;  /* 0x0000000006087348 */ /* 0x022fea0003c00000 */
[----:B------:R2:W3:Y:S02]  /*18a00*/  SHFL.BFLY P0, R4, R7, R5, R4 ;  /* 0x0c00000507047389 */ /* 0x0004e40000000004 */
[----:B-123-5:R-:W-:Y:S05]  /*18a10*/  ENDCOLLECTIVE ;  /* 0x000000000000791b */ /* 0x02efea0003800000 */
.L_x_4904:
        /* <DEDUP_REMOVED lines=8> */
.L_x_4905:
[----:B------:R-:W-:Y:S01]  /*18aa0*/  MOV R8, R4 ;  /* 0x0000000400087202 */ /* 0x000fe20000000f00 */
[----:B------:R-:W-:Y:S01]  /*18ab0*/  IMAD.MOV.U32 R5, RZ, RZ, 0x2 ;  /* 0x00000002ff057424 */ /* 0x000fe200078e00ff */
[----:B------:R-:W-:Y:S02]  /*18ac0*/  MOV R4, 0x1f ;  /* 0x0000001f00047802 */ /* 0x000fe40000000f00 */
[----:B------:R-:W-:-:S07]  /*18ad0*/  MOV R7, R194 ;  /* 0x000000c200077202 */ /* 0x000fce0000000f00 */
[----:B------:R-:W-:Y:S05]  /*18ae0*/  WARPSYNC.COLLECTIVE R6, `(.L_x_4906) ;  /* 0x0000000006087348 */ /* 0x000fea0003c00000 */
[----:B------:R1:W2:Y:S02]  /*18af0*/  SHFL.BFLY P0, R4, R7, R5, R4 ;  /* 0x0c00000507047389 */ /* 0x0002a40000000004 */
[----:B-12---:R-:W-:Y:S05]  /*18b00*/  ENDCOLLECTIVE ;  /* 0x000000000000791b */ /* 0x006fea0003800000 */
.L_x_4906:
[----:B------:R-:W-:Y:S01]  /*18b10*/  FADD.FTZ R194, R4, R194 ;  /* 0x000000c204c27221 */ /* 0x000fe20000010000 */
[----:B------:R-:W-:Y:S01]  /*18b20*/  MOV R4, 0x1f ;  /* 0x0000001f00047802 */ /* 0x000fe20000000f00 */
[----:B------:R-:W-:-:S03]  /*18b30*/  IMAD.MOV.U32 R5, RZ, RZ, 0x1 ;  /* 0x00000001ff057424 */ /* 0x000fc600078e00ff */
[----:B------:R-:W-:-:S07]  /*18b40*/  MOV R7, R194 ;  /* 0x000000c200077202 */ /* 0x000fce0000000f00 */
[----:B------:R-:W-:Y:S05]  /*18b50*/  WARPSYNC.COLLECTIVE R6, `(.L_x_4907) ;  /* 0x0000000006087348 */ /* 0x000fea0003c00000 */
[----:B------:R1:W2:Y:S02]  /*18b60*/  SHFL.BFLY P0, R4, R7, R5, R4 ;  /* 0x0c00000507047389 */ /* 0x0002a40000000004 */
[----:B-12---:R-:W-:Y:S05]  /*18b70*/  ENDCOLLECTIVE ;  /* 0x000000000000791b */ /* 0x006fea0003800000 */
.L_x_4907:
[----:B------:R-:W-:Y:S01]  /*18b80*/  MOV R16, R4 ;  /* 0x0000000400107202 */ /* 0x000fe20000000f00 */
[----:B------:R-:W-:Y:S01]  /*18b90*/  FADD.FTZ R4, R195, R8 ;  /* 0x00000008c3047221 */ /* 0x000fe20000010000 */
[----:B------:R-:W-:Y:S06]  /*18ba0*/  BRA `(.L_x_4908) ;  /* 0xfffffff400cc7947 */ /* 0x000fec000383ffff */
.L_x_4909:
        /* <DEDUP_REMOVED lines=13> */
.L_x_10267:


//--------------------- .text._ZN5flash24flash_fwd_splitkv_kernelI23Flash_fwd_kernel_traitsILi32ELi64ELi256ELi4ELb0ELb0EN7cutlass6half_tE19Flash_kernel_traitsILi32ELi64ELi256ELi4ES3_EELb0ELb1ELb1ELb0ELb0ELb0ELb1ELb0EEEvNS_16Flash_fwd_paramsE --------------------------
	.section	.text._ZN5flash24flash_fwd_splitkv_kernelI23Flash_fwd_kernel_traitsILi32ELi64ELi256ELi4ELb0ELb0EN7cutlass6half_tE19Flash_kernel_traitsILi32ELi64ELi256ELi4ES3_EELb0ELb1ELb1ELb0ELb0ELb0ELb1ELb0EEEvNS_16Flash_fwd_paramsE,"ax",@progbits
	.align	128
        .global         _ZN5flash24flash_fwd_splitkv_kernelI23Flash_fwd_kernel_traitsILi32ELi64ELi256ELi4ELb0ELb0EN7cutlass6half_tE19Flash_kernel_traitsILi32ELi64ELi256ELi4ES3_EELb0ELb1ELb1ELb0ELb0ELb0ELb1ELb0EEEvNS_16Flash_fwd_paramsE
        .type           _ZN5flash24flash_fwd_splitkv_kernelI23Flash_fwd_kernel_traitsILi32ELi64ELi256ELi4ELb0ELb0EN7cutlass6half_tE19Flash_kernel_traitsILi32ELi64ELi256ELi4ES3_EELb0ELb1ELb1ELb0ELb0ELb0ELb1ELb0EEEvNS_16Flash_fwd_paramsE,@function
        .size           _ZN5flash24flash_fwd_splitkv_kernelI23Flash_fwd_kernel_traitsILi32ELi64ELi256ELi4ELb0ELb0EN7cutlass6half_tE19Flash_kernel_traitsILi32ELi64ELi256ELi4ES3_EELb0ELb1ELb1ELb0ELb0ELb0ELb1ELb0EEEvNS_16Flash_fwd_paramsE,(.L_x_10268 - _ZN5flash24flash_fwd_splitkv_kernelI23Flash_fwd_kernel_traitsILi32ELi64ELi256ELi4ELb0ELb0EN7cutlass6half_tE19Flash_kernel_traitsILi32ELi64ELi256ELi4ES3_EELb0ELb1ELb1ELb0ELb0ELb0ELb1ELb0EEEvNS_16Flash_fwd_paramsE)
        .other          _ZN5flash24flash_fwd_splitkv_kernelI23Flash_fwd_kernel_traitsILi32ELi64ELi256ELi4ELb0ELb0EN7cutlass6half_tE19Flash_kernel_traitsILi32ELi64ELi256ELi4ES3_EELb0ELb1ELb1ELb0ELb0ELb0ELb1ELb0EEEvNS_16Flash_fwd_paramsE,@"STO_CUDA_ENTRY STV_DEFAULT"
_ZN5flash24flash_fwd_splitkv_kernelI23Flash_fwd_kernel_traitsILi32ELi64ELi256ELi4ELb0ELb0EN7cutlass6half_tE19Flash_kernel_traitsILi32ELi64ELi256ELi4ES3_EELb0ELb1ELb1ELb0ELb0ELb0ELb1ELb0EEEvNS_16Flash_fwd_paramsE:
.text._ZN5flash24flash_fwd_splitkv_kernelI23Flash_fwd_kernel_traitsILi32ELi64ELi256ELi4ELb0ELb0EN7cutlass6half_tE19Flash_kernel_traitsILi32ELi64ELi256ELi4ES3_EELb0ELb1ELb1ELb0ELb0ELb0ELb1ELb0EEEvNS_16Flash_fwd_paramsE:
        /* <DEDUP_REMOVED lines=30> */
[----:B------:R-:W-:Y:S05]  /*01e0*/  CALL.REL.NOINC `($_ZN5flash24flash_fwd_splitkv_kernelI23Flash_fwd_kernel_traitsILi32ELi64ELi256ELi4ELb0ELb0EN7cutlass6half_tE19Flash_kernel_traitsILi32ELi64ELi256ELi4ES3_EELb0ELb1ELb1ELb0ELb0ELb0ELb1ELb0EEEvNS_16Flash_fwd_paramsE$_ZN5flash30compute_attn_1rowblock_splitkvI23Flash_fwd_kernel_traitsILi32ELi64ELi256ELi4ELb0ELb0EN7cutlass6half_tE19Flash_kernel_traitsILi32ELi64ELi256ELi4ES3_EELb0ELb1ELb1ELb0ELb0ELb0ELb1ELb0ENS_16Flash_fwd_paramsEEEvRKT8_iiiii) ;  /* 0x0000000000087944 */ /* 0x000fea0003c00000 */
[----:B------:R-:W-:Y:S05]  /*01f0*/  BSYNC.RECONVERGENT B3 ;  /* 0x0000000000037941 */ /* 0x000fea0003800200 */
.L_x_4910:
[----:B------:R-:W-:Y:S05]  /*0200*/  EXIT ;  /* 0x000000000000794d */ /* 0x000fea0003800000 */
        .type           $_ZN5flash24flash_fwd_splitkv_kernelI23Flash_fwd_kernel_traitsILi32ELi64ELi256ELi4ELb0ELb0EN7cutlass6half_tE19Flash_kernel_traitsILi32ELi64ELi256ELi4ES3_EELb0ELb1ELb1ELb0ELb0ELb0ELb1ELb0EEEvNS_16Flash_fwd_paramsE$_ZN5flash30compute_attn_1rowblock_splitkvI23Flash_fwd_kernel_traitsILi32ELi64ELi256ELi4ELb0ELb0EN7cutlass6half_tE19Flash_kernel_traitsILi32ELi64ELi256ELi4ES3_EELb0ELb1ELb1ELb0ELb0ELb0ELb1ELb0ENS_16Flash_fwd_paramsEEEvRKT8_iiiii,@function
        .size           $_ZN5flash24flash_fwd_splitkv_kernelI23Flash_fwd_kernel_traitsILi32ELi64ELi256ELi4ELb0ELb0EN7cutlass6half_tE19Flash_kernel_traitsILi32ELi64ELi256ELi4ES3_EELb0ELb1ELb1ELb0ELb0ELb0ELb1ELb0EEEvNS_16Flash_fwd_paramsE$_ZN5flash30compute_attn_1rowblock_splitkvI23Flash_fwd_kernel_traitsILi32ELi64ELi256ELi4ELb0ELb0EN7cutlass6half_tE19Flash_kernel_traitsILi32ELi64ELi256ELi4ES3_EELb0ELb1ELb1ELb0ELb0ELb0ELb1ELb0ENS_16Flash_fwd_paramsEEEvRKT8_iiiii,(.L_x_10268 - $_ZN5flash24flash_fwd_splitkv_kernelI23Flash_fwd_kernel_traitsILi32ELi64ELi256ELi4ELb0ELb0EN7cutlass6half_tE19Flash_kernel_traitsILi32ELi64ELi256ELi4ES3_EELb0ELb1ELb1ELb0ELb0ELb0ELb1ELb0EEEvNS_16Flash_fwd_paramsE$_ZN5flash30compute_attn_1rowblock_splitkvI23Flash_fwd_kernel_traitsILi32ELi64ELi256ELi4ELb0ELb0EN7cutlass6half_tE19Flash_kernel_traitsILi32ELi64ELi256ELi4ES3_EELb0ELb1ELb1ELb0ELb0ELb0ELb1ELb0ENS_16Flash_fwd_paramsEEEvRKT8_iiiii)
$_ZN5flash24flash_fwd_splitkv_kernelI23Flash_fwd_kernel_traitsILi32ELi64ELi256ELi4ELb0ELb0EN7cutlass6half_tE19Flash_kernel_traitsILi32ELi64ELi256ELi4ES3_EELb0ELb1ELb1ELb0ELb0ELb0ELb1ELb0EEEvNS_16Flash_fwd_paramsE$_ZN5flash30compute_attn_1rowblock_splitkvI23Flash_fwd_kernel_traitsILi32ELi64ELi256ELi4ELb0ELb0EN7cutlass6half_tE19Flash_kernel_traitsILi32ELi64ELi256ELi4ES3_EELb0ELb1ELb1ELb0ELb0ELb0ELb1ELb0ENS_16Flash_fwd_paramsEEEvRKT8_iiiii:
[----:B------:R-:W1:Y:S02]  /*0210*/  LDCU.64 UR4, c[0x0][0x358] ;  /* 0x00006b00ff0477ac */ /* 0x000e640008000a00 */
[----:B-1----:R-:W2:Y:S04]  /*0220*/  LD.E.64 R6, desc[UR4][R2.64+0xf0] ;  /* 0x0000f00402067980 */ /* 0x002ea8000c101b00 */
[----:B------:R-:W3:Y:S04]  /*0230*/  LD.E.64 R4, desc[UR4][R2.64+0xe0] ;  /* 0x0000e00402047980 */ /* 0x000ee8000c101b00 */
[----:B------:R-:W4:Y:S01]  /*0240*/  LD.E.64 R14, desc[UR4][R2.64+0xe8] ;  /* 0x0000e804020e7980 */ /* 0x000f22000c101b00 */
[----:B------:R-:W-:Y:S01]  /*0250*/  USHF.L.U32 UR9, UR13, 0x2, URZ ;  /* 0x000000020d097899 */ /* 0x000fe200080006ff */
[----:B------:R-:W-:-:S02]  /*0260*/  IMAD.U32 R0, RZ, RZ, UR13 ;  /* 0x0000000dff007e24 */ /* 0x000fc4000f8e00ff */
[----:B------:R-:W4:Y:S01]  /*0270*/  LD.E.64 R10, desc[UR4][R2.64+0xf8] ;  /* 0x0000f804020a7980 */ /* 0x000f22000c101b00 */
[----:B--2---:R-:W-:-:S04]  /*0280*/  ISETP.NE.U32.AND P1, PT, R6, RZ, PT ;  /* 0x000000ff0600720c */ /* 0x004fc80003f25070 */
[----:B------:R-:W-:Y:S02]  /*0290*/  ISETP.NE.AND.EX P1, PT, R7, RZ, PT, P1 ;  /* 0x000000ff0700720c */ /* 0x000fe40003f25310 */
[C---:B---3--:R-:W-:Y:S02]  /*02a0*/  ISETP.NE.U32.AND P2, PT, R4.reuse, RZ, PT ;  /* 0x000000ff0400720c */ /* 0x048fe40003f45070 */
[----:B------:R-:W-:Y:S02]  /*02b0*/  ISETP.NE.U32.AND P4, PT, R4, RZ, PT ;  /* 0x000000ff0400720c */ /* 0x000fe40003f85070 */
[----:B----4-:R-:W-:Y:S02]  /*02c0*/  ISETP.NE.U32.AND P3, PT, R14, RZ, PT ;  /* 0x000000ff0e00720c */ /* 0x010fe40003f65070 */
[C---:B------:R-:W-:Y:S02]  /*02d0*/  ISETP.NE.AND.EX P2, PT, R5.reuse, RZ, PT, P2 ;  /* 0x000000ff0500720c */ /* 0x040fe40003f45320 */
[----:B------:R-:W-:-:S02]  /*02e0*/  ISETP.NE.AND.EX P4, PT, R5, RZ, PT, P4 ;  /* 0x000000ff0500720c */ /* 0x000fc40003f85340 */
[----:B------:R-:W-:Y:S02]  /*02f0*/  ISETP.NE.AND.EX P3, PT, R15, RZ, PT, P3 ;  /* 0x000000ff0f00720c */ /* 0x000fe40003f65330 */
[----:B------:R-:W-:Y:S01]  /*0300*/  @P1 IADD3 R16, P0, PT, R6, UR9, RZ ;  /* 0x0000000906101c10 */ /* 0x000fe2000ff1e0ff */
[----:B------:R-:W-:Y:S02]  /*0310*/  IMAD.MOV.U32 R6, RZ, RZ, -0x1 ;  /* 0xffffffffff067424 */ /* 0x000fe400078e00ff */
[----:B------:R-:W-:-:S05]  /*0320*/  IMAD.WIDE.U32 R4, R0, 0x4, R4 ;  /* 0x0000000400047825 */ /* 0x000fca00078e0004 */
[----:B------:R1:W5:Y:S04]  /*0330*/  @P2 LD.E R6, desc[UR4][R4.64] ;  /* 0x0000000404062980 */ /* 0x000368000c101900 */
[----:B------:R1:W5:Y:S04]  /*0340*/  @!P4 LD.E R235, desc[UR4][R2.64+0xb4] ;  /* 0x0000b40402ebc980 */ /* 0x000368000c101900 */
[----:B------:R1:W5:Y:S04]  /*0350*/  @!P3 LD.E R0, desc[UR4][R2.64+0xb8] ;  /* 0x0000b8040200b980 */ /* 0x000368000c101900 */
[----:B------:R1:W5:Y:S01]  /*0360*/  @P4 LD.E R4, desc[UR4][R4.64+0x4] ;  /* 0x0000040404044980 */ /* 0x000362000c101900 */
[----:B------:R-:W-:Y:S01]  /*0370*/  ISETP.NE.U32.AND P2, PT, R14, RZ, PT ;  /* 0x000000ff0e00720c */ /* 0x000fe20003f45070 */
[----:B------:R-:W-:-:S03]  /*0380*/  USHF.R.U32.HI UR8, URZ, 0x1e, UR13 ;  /* 0x0000001eff087899 */ /* 0x000fc6000801160d */
[----:B------:R-:W-:Y:S01]  /*0390*/  ISETP.NE.AND.EX P2, PT, R15, RZ, PT, P2 ;  /* 0x000000ff0f00720c */ /* 0x000fe20003f45320 */
[----:B------:R-:W-:Y:S02]  /*03a0*/  IMAD.MOV.U32 R12, RZ, RZ, RZ ;  /* 0x000000ffff0c7224 */ /* 0x000fe400078e00ff */
        /* <DEDUP_REMOVED lines=9> */
[----:B-1----:R-:W2:Y:S02]  /*0440*/  LD.E.U8 R5, desc[UR4][R2.64+0x1b2] ;  /* 0x0001b20402057980 */ /* 0x002ea4000c101100 */
[----:B--2---:R-:W-:-:S13]  /*0450*/  ISETP.NE.AND P1, PT, R5, RZ, PT ;  /* 0x000000ff0500720c */ /* 0x004fda0003f25270 */
[----:B------:R-:W-:Y:S05]  /*0460*/  @!P1 BRA `(.L_x_4912) ;  /* 0x0000000000049947 */ /* 0x000fea0003800000 */
[----:B------:R2:W5:Y:S02]  /*0470*/  LD.E R13, desc[UR4][R14.64] ;  /* 0x000000040e0d7980 */ /* 0x000564000c101900 */
.L_x_4912:
[----:B------:R-:W-:Y:S05]  /*0480*/  BSYNC.RECONVERGENT B0 ;  /* 0x0000000000007941 */ /* 0x000fea0003800200 */
.L_x_4911:
[----:B------:R-:W-:Y:S04]  /*0490*/  BSSY.RECONVERGENT B0, `(.L_x_4913) ;  /* 0x0000007000007945 */ /* 0x000fe80003800200 */
[----:B------:R-:W-:Y:S05]  /*04a0*/  @!P3 BRA `(.L_x_4914) ;  /* 0x000000000014b947 */ /* 0x000fea0003800000 */
[----:B-----5:R-:W3:Y:S02]  /*04b0*/  LD.E.U8 R0, desc[UR4][R2.64+0x1b2] ;  /* 0x0001b20402007980 */ /* 0x020ee4000c101100 */
[----:B---3--:R-:W-:-:S13]  /*04c0*/  ISETP.NE.AND P1, PT, R0, RZ, PT ;  /* 0x000000ff0000720c */ /* 0x008fda0003f25270 */
[----:B------:R-:W3:Y:S02]  /*04d0*/  @P1 LD.E R0, desc[UR4][R14.64+0x4] ;  /* 0x000004040e001980 */ /* 0x000ee4000c101900 */
[----:B---3--:R-:W-:-:S06]  /*04e0*/  @P1 IADD3 R0, PT, PT, R0, -R13, RZ ;  /* 0x8000000d00001210 */ /* 0x008fcc0007ffe0ff */
[----:B------:R3:W5:Y:S02]  /*04f0*/  @!P1 LD.E R0, desc[UR4][R14.64] ;  /* 0x000000040e009980 */ /* 0x000764000c101900 */
.L_x_4914:
[----:B------:R-:W-:Y:S05]  /*0500*/  BSYNC.RECONVERGENT B0 ;  /* 0x0000000000007941 */ /* 0x000fea0003800200 */
.L_x_4913:
[----:B------:R-:W-:Y:S01]  /*0510*/  BSSY.RECONVERGENT B1, `(.L_x_4915) ;  /* 0x0000011000017945 */ /* 0x000fe20003800200 */
[----:B-----5:R-:W-:-:S03]  /*0520*/  @P4 IADD3 R235, PT, PT, R4, -R6, RZ ;  /* 0x8000000604eb4210 */ /* 0x020fc60007ffe0ff */
[----:B------:R-:W-:Y:S05]  /*0530*/  @!P0 BRA `(.L_x_4916) ;  /* 0x0000000000148947 */ /* 0x000fea0003800000 */
[----:B-1----:R-:W-:-:S04]  /*0540*/  IADD3 R4, P0, PT, R10, UR9, RZ ;  /* 0x000000090a047c10 */ /* 0x002fc8000ff1e0ff */
[----:B------:R-:W-:-:S05]  /*0550*/  IADD3.X R5, PT, PT, R11, UR8, RZ, P0, !PT ;  /* 0x000000080b057c10 */ /* 0x000fca00087fe4ff */
[----:B------:R-:W4:Y:S02]  /*0560*/  LD.E R0, desc[UR4][R4.64] ;  /* 0x0000000404007980 */ /* 0x000f24000c101900 */
[----:B----4-:R-:W-:Y:S01]  /*0570*/  IMAD.IADD R0, R0, 0x1, -R12 ;  /* 0x0000000100007824 */ /* 0x010fe200078e0a0c */
[----:B------:R-:W-:Y:S05]  /*0580*/  BRA `(.L_x_4917) ;  /* 0x0000000000247947 */ /* 0x000fea0003800000 */
.L_x_4916:
[----:B-1----:R-:W4:Y:S01]  /*0590*/  LD.E.64 R4, desc[UR4][R2.64+0x108] ;  /* 0x0001080402047980 */ /* 0x002f22000c101b00 */
[----:B------:R-:W-:Y:S01]  /*05a0*/  BSSY.RECONVERGENT B0, `(.L_x_4918) ;  /* 0x0000006000007945 */ /* 0x000fe20003800200 */
[----:B----4-:R-:W-:Y:S01]  /*05b0*/  ISETP.NE.U32.AND P0, PT, R4, RZ, PT ;  /* 0x000000ff0400720c */ /* 0x010fe20003f05070 */
[----:B------:R-:W-:-:S03]  /*05c0*/  IMAD.MOV.U32 R4, RZ, RZ, RZ ;  /* 0x000000ffff047224 */ /* 0x000fc600078e00ff */
[----:B------:R-:W-:-:S13]  /*05d0*/  ISETP.NE.AND.EX P0, PT, R5, RZ, PT, P0 ;  /* 0x000000ff0500720c */ /* 0x000fda0003f05300 */
[----:B------:R-:W-:Y:S05]  /*05e0*/  @!P0 BRA `(.L_x_4919) ;  /* 0x0000000000048947 */ /* 0x000fea0003800000 */
[----:B------:R1:W5:Y:S02]  /*05f0*/  LD.E R4, desc[UR4][R2.64+0xbc] ;  /* 0x0000bc0402047980 */ /* 0x000364000c101900 */
.L_x_4919:
[----:B------:R-:W-:Y:S05]  /*0600*/  BSYNC.RECONVERGENT B0 ;  /* 0x0000000000007941 */ /* 0x000fea0003800200 */
.L_x_4918:
[----:B-----5:R-:W-:Y:S02]  /*0610*/  IADD3 R0, PT, PT, R4, R0, -R12 ;  /* 0x0000000004007210 */ /* 0x020fe40007ffe80c */
.L_x_4917:
[----:B------:R-:W-:Y:S05]  /*0620*/  BSYNC.RECONVERGENT B1 ;  /* 0x0000000000017941 */ /* 0x000fea0003800200 */
.L_x_4915:
[----:B------:R-:W-:Y:S01]  /*0630*/  IMAD.SHL.U32 R213, R229, 0x40, RZ ;  /* 0x00000040e5d57824 */ /* 0x000fe200078e00ff */
[----:B------:R-:W-:Y:S01]  /*0640*/  MOV R4, R228 ;  /* 0x000000e400047202 */ /* 0x000fe20000000f00 */
[----:B------:R-:W-:-:S03]  /*0650*/  IMAD.MOV.U32 R5, RZ, RZ, 0x0 ;  /* 0x00000000ff057424 */ /* 0x000fc600078e00ff */
[----:B------:R-:W-:-:S13]  /*0660*/  ISETP.GT.AND P0, PT, R235, R213, PT ;  /* 0x000000d5eb00720c */ /* 0x000fda0003f04270 */
[----:B-123--:R-:W-:Y:S05]  /*0670*/  @!P0 RET.REL.NODEC R4 `(_ZN5flash24flash_fwd_splitkv_kernelI23Flash_fwd_kernel_traitsILi32ELi64ELi256ELi4ELb0ELb0EN7cutlass6half_tE19Flash_kernel_traitsILi32ELi64ELi256ELi4ES3_EELb0ELb1ELb1ELb0ELb0ELb0ELb1ELb0EEEvNS_16Flash_fwd_paramsE) ;  /* 0xfffffff804608950 */ /* 0x00efea0003c3ffff */
        /* <DEDUP_REMOVED lines=59> */
[----:B------:R1:W5:Y:S02]  /*0a30*/  LD.E.64 R10, desc[UR4][R2.64+0xa8] ;  /* 0x0000a804020a7980 */ /* 0x000364000c101b00 */
[----:B-1----:R-:W2:Y:S02]  /*0a40*/  S2R R2, SR_CTAID.Y ;  /* 0x0000000000027919 */ /* 0x002ea40000002600 */
        /* <DEDUP_REMOVED lines=8> */
[----:B------:R-:W-:Y:S02]  /*0ad0*/  LOP3.LUT R2, R2, 0xffc, RZ, 0xc0, !PT ;  /* 0x00000ffc02027812 */ /* 0x000fe400078ec0ff */
[----:B-----5:R-:W-:Y:S01]  /*0ae0*/  ISETP.GE.AND P5, PT, R3, R0, PT ;  /* 0x000000000300720c */ /* 0x020fe20003fa6270 */
[----:B------:R-:W-:Y:S01]  /*0af0*/  VIADD R0, R151, 0x10 ;  /* 0x0000001097007836 */ /* 0x000fe20000000000 */
[----:B------:R-:W-:-:S02]  /*0b00*/  IADD3 R2, P1, PT, R6, R2, RZ ;  /* 0x0000000206027210 */ /* 0x000fc40007f3e0ff */
[-C--:B------:R-:W-:Y:S02]  /*0b10*/  ISETP.GE.OR P6, PT, R151, R213.reuse, P5 ;  /* 0x000000d59700720c */ /* 0x080fe40002fc6670 */
[----:B------:R-:W-:Y:S02]  /*0b20*/  LEA.HI.X.SX32 R6, R6, RZ, 0x1, P1 ;  /* 0x000000ff06067211 */ /* 0x000fe400008f0eff */
        /* <DEDUP_REMOVED lines=10> */
[----:B------:R-:W-:Y:S01]  /*0bd0*/  ISETP.GE.OR P6, PT, R2, R213, P5 ;  /* 0x000000d50200720c */ /* 0x000fe20002fc6670 */
[----:B------:R-:W-:Y:S01]  /*0be0*/  @!P0 ST.E.128 desc[UR4][R8.64+0x800], RZ ;  /* 0x000800ff08008985 */ /* 0x000fe2000c101d04 */
[C---:B------:R-:W-:Y:S02]  /*0bf0*/  IADD3 R151, P0, PT, R5.reuse, R151, RZ ;  /* 0x0000009705977210 */ /* 0x040fe40007f1e0ff */
[CC--:B------:R-:W-:Y:S02]  /*0c00*/  ISETP.GE.OR P5, PT, R0.reuse, R213.reuse, P5 ;  /* 0x000000d50000720c */ /* 0x0c0fe40002fa6670 */
        /* <DEDUP_REMOVED lines=14> */
[----:B---3--:R-:W-:Y:S05]  /*0cf0*/  @P4 RET.REL.NODEC R2 `(_ZN5flash24flash_fwd_splitkv_kernelI23Flash_fwd_kernel_traitsILi32ELi64ELi256ELi4ELb0ELb0EN7cutlass6half_tE19Flash_kernel_traitsILi32ELi64ELi256ELi4ES3_EELb0ELb1ELb1ELb0ELb0ELb0ELb1ELb0EEEvNS_16Flash_fwd_paramsE) ;  /* 0xfffffff002c04950 */ /* 0x008fea0003c3ffff */
[----:B------:R-:W-:Y:S02]  /*0d00*/  MOV R0, 0xff800000 ;  /* 0xff80000000007802 */ /* 0x000fe40000000f00 */
[----:B------:R-:W-:-:S03]  /*0d10*/  MOV R229, 0x0 ;  /* 0x0000000000e57802 */ /* 0x000fc60000000f00 */
[----:B------:R1:W-:Y:S02]  /*0d20*/  ST.E desc[UR4][R6.64+0xc0], R0 ;  /* 0x0000c00006007985 */ /* 0x0003e4000c101904 */
[----:B-1----:R-:W-:Y:S05]  /*0d30*/  RET.REL.NODEC R228 `(_ZN5flash24flash_fwd_splitkv_kernelI23Flash_fwd_kernel_traitsILi32ELi64ELi256ELi4ELb0ELb0EN7cutlass6half_tE19Flash_kernel_traitsILi32ELi64ELi256ELi4ES3_EELb0ELb1ELb1ELb0ELb0ELb0ELb1ELb0EEEvNS_16Flash_fwd_paramsE) ;  /* 0xfffffff0e4b07950 */ /* 0x002fea0003c3ffff */
.L_x_4920:
        /* <DEDUP_REMOVED lines=54> */
[----:B------:R-:W-:-:S06]  /*10a0*/  IMAD.WIDE R4, R10, 0x4, R4 ;  /* 0x000000040a047825 */ /* 0x000fcc00078e0204 */
        /* <DEDUP_REMOVED lines=45> */
[----:B------:R-:W-:-:S04]  /*1380*/  IADD3 R7, PT, PT, R11, R8, RZ ;  /* 0x000000080b077210 */ /* 0x000fc80007ffe0ff */
[----:B------:R-:W-:Y:S01]  /*1390*/  IADD3 R11, PT, PT, R15, R5, RZ ;  /* 0x000000050f0b7210 */ /* 0x000fe20007ffe0ff */
[----:B------:R-:W-:Y:S05]  /*13a0*/  BRA `(.L_x_4923) ;  /* 0x0000000400447947 */ /* 0x000fea0003800000 */
.L_x_4922:
        /* <DEDUP_REMOVED lines=33> */
[----:B------:R-:W-:-:S04]  /*15c0*/  @!P2 IMAD.WIDE.U32 R18, R18, R11, R22 ;  /* 0x0000000b1212a225 */ /* 0x000fc800078e0016 */
[-C--:B------:R-:W-:Y:S02]  /*15d0*/  @P2 IMAD R4, R215, R9.reuse, RZ ;  /* 0x00000009d7042224 */ /* 0x080fe400078e02ff */
[----:B------:R-:W-:Y:S01]  /*15e0*/  @P2 IMAD.WIDE.U32 R22, R214, R9, RZ ;  /* 0x00000009d6162225 */ /* 0x000fe200078e00ff */
[----:B------:R-:W-:-:S03]  /*15f0*/  @!P2 MOV R9, R18 ;  /* 0x000000120009a202 */ /* 0x000fc60000000f00 */
[----:B------:R-:W-:Y:S01]  /*1600*/  @!P2 IMAD.IADD R8, R19, 0x1, R8 ;  /* 0x000000011308a824 */ /* 0x000fe200078e0208 */
[-C--:B------:R-:W-:Y:S01]  /*1610*/  @!P1 IADD3 R7, PT, PT, R7, -R5.reuse, RZ ;  /* 0x8000000507079210 */ /* 0x080fe20007ffe0ff */
[----:B------:R-:W-:Y:S01]  /*1620*/  @P2 IMAD.IADD R8, R23, 0x1, R4 ;  /* 0x0000000117082824 */ /* 0x000fe200078e0204 */
[----:B------:R-:W-:Y:S02]  /*1630*/  @P2 MOV R9, R22 ;  /* 0x0000001600092202 */ /* 0x000fe40000000f00 */
[----:B------:R-:W-:Y:S02]  /*1640*/  ISETP.GE.U32.AND P4, PT, R7, R5, PT ;  /* 0x000000050700720c */ /* 0x000fe40003f86070 */
[-C--:B------:R-:W-:Y:S02]  /*1650*/  LOP3.LUT R9, R9, R8.reuse, RZ, 0x3c, !PT ;  /* 0x0000000809097212 */ /* 0x080fe400078e3cff */
[----:B------:R-:W-:Y:S02]  /*1660*/  LOP3.LUT R5, R21, UR11, RZ, 0x3c, !PT ;  /* 0x0000000b15057c12 */ /* 0x000fe4000f8e3cff */
[----:B------:R-:W-:-:S02]  /*1670*/  LOP3.LUT R8, R9, R8, RZ, 0x3c, !PT ;  /* 0x0000000809087212 */ /* 0x000fc400078e3cff */
[----:B------:R-:W-:Y:S02]  /*1680*/  ISETP.GE.AND P0, PT, R5, RZ, PT ;  /* 0x000000ff0500720c */ /* 0x000fe40003f06270 */
[----:B------:R-:W-:Y:S02]  /*1690*/  ISETP.NE.AND P3, PT, R21, RZ, PT ;  /* 0x000000ff1500720c */ /* 0x000fe40003f65270 */
[----:B------:R-:W-:Y:S02]  /*16a0*/  LEA R19, R148, 0xffffff00, 0x8 ;  /* 0xffffff0094137811 */ /* 0x000fe400078e40ff */
[----:B------:R-:W-:Y:S02]  /*16b0*/  @!P1 IADD3 R10, PT, PT, R10, 0x1, RZ ;  /* 0x000000010a0a9810 */ /* 0x000fe40007ffe0ff */
[----:B------:R-:W-:Y:S01]  /*16c0*/  LOP3.LUT R9, R9, R8, RZ, 0x3c, !PT ;  /* 0x0000000809097212 */ /* 0x000fe200078e3cff */
[----:B------:R-:W-:Y:S01]  /*16d0*/  @!P2 IMAD R5, R217, R12, RZ ;  /* 0x0000000cd905a224 */ /* 0x000fe200078e02ff */
[----:B------:R-:W-:Y:S01]  /*16e0*/  @!P2 SHF.R.S32.HI R4, RZ, 0x1f, R12 ;  /* 0x0000001fff04a819 */ /* 0x000fe2000001140c */
[----:B------:R-:W-:Y:S01]  /*16f0*/  IMAD R7, R215, R19, RZ ;  /* 0x00000013d7077224 */ /* 0x000fe200078e02ff */
[----:B------:R-:W-:Y:S01]  /*1700*/  SHF.R.S32.HI R18, RZ, 0x1f, R19 ;  /* 0x0000001fff127819 */ /* 0x000fe20000011413 */
[----:B------:R-:W-:-:S02]  /*1710*/  @P4 VIADD R10, R10, 0x1 ;  /* 0x000000010a0a4836 */ /* 0x000fc40000000000 */
[----:B------:R-:W-:-:S04]  /*1720*/  IMAD.WIDE.U32 R22, R214, R19, R8 ;  /* 0x00000013d6167225 */ /* 0x000fc800078e0008 */
[----:B------:R-:W-:Y:S02]  /*1730*/  @!P2 IMAD R4, R4, R216, R5 ;  /* 0x000000d80404a224 */ /* 0x000fe400078e0205 */
[----:B------:R-:W-:Y:S01]  /*1740*/  @!P2 IMAD.WIDE.U32 R8, R216, R12, RZ ;  /* 0x0000000cd808a225 */ /* 0x000fe200078e00ff */
[----:B------:R-:W-:-:S03]  /*1750*/  @!P0 IADD3 R10, PT, PT, -R10, RZ, RZ ;  /* 0x000000ff0a0a8210 */ /* 0x000fc60007ffe1ff */
[----:B------:R-:W-:Y:S01]  /*1760*/  IMAD R7, R18, R214, R7 ;  /* 0x000000d612077224 */ /* 0x000fe200078e0207 */
[----:B------:R-:W-:Y:S02]  /*1770*/  @!P2 IADD3 R25, PT, PT, R9, R4, RZ ;  /* 0x000000040919a210 */ /* 0x000fe40007ffe0ff */
[----:B------:R-:W-:Y:S01]  /*1780*/  @!P3 LOP3.LUT R10, RZ, R21, RZ, 0x33, !PT ;  /* 0x00000015ff0ab212 */ /* 0x000fe200078e33ff */
[----:B----4-:R-:W-:Y:S01]  /*1790*/  @!P2 IMAD R5, R17, R11, RZ ;  /* 0x0000000b1105a224 */ /* 0x010fe200078e02ff */
[----:B------:R-:W-:Y:S01]  /*17a0*/  @!P2 SHF.R.S32.HI R4, RZ, 0x1f, R11 ;  /* 0x0000001fff04a819 */ /* 0x000fe2000001140b */
[----:B------:R-:W-:Y:S01]  /*17b0*/  @P2 IMAD.IADD R12, R12, 0x1, R13 ;  /* 0x000000010c0c2824 */ /* 0x000fe200078e020d */
[----:B------:R-:W-:Y:S02]  /*17c0*/  @!P2 MOV R24, R8 ;  /* 0x000000080018a202 */ /* 0x000fe40000000f00 */
[----:B------:R-:W-:Y:S01]  /*17d0*/  IADD3 R23, PT, PT, R23, R7, RZ ;  /* 0x0000000717177210 */ /* 0x000fe20007ffe0ff */
[----:B------:R-:W-:Y:S01]  /*17e0*/  IMAD R7, R15, R10, RZ ;  /* 0x0000000a0f077224 */ /* 0x000fe200078e02ff */
[----:B------:R-:W-:Y:S01]  /*17f0*/  SHF.R.S32.HI R8, RZ, 0x1f, R10 ;  /* 0x0000001fff087819 */ /* 0x000fe2000001140a */
[----:B------:R-:W-:-:S02]  /*1800*/  @!P2 IMAD R4, R16, R4, R5 ;  /* 0x000000041004a224 */ /* 0x000fc400078e0205 */
[----:B------:R-:W-:-:S04]  /*1810*/  @!P2 IMAD.WIDE.U32 R16, R16, R11, R24 ;  /* 0x0000000b1010a225 */ /* 0x000fc800078e0018 */
[----:B------:R-:W-:Y:S02]  /*1820*/  @P2 IMAD R5, R217, R12, RZ ;  /* 0x0000000cd9052224 */ /* 0x000fe400078e02ff */
[----:B------:R-:W-:-:S04]  /*1830*/  IMAD.WIDE.U32 R22, R14, R10, R22 ;  /* 0x0000000a0e167225 */ /* 0x000fc800078e0016 */
        /* <DEDUP_REMOVED lines=8> */
.L_x_4923:
[----:B------:R-:W-:Y:S05]  /*18c0*/  BSYNC.RECONVERGENT B0 ;  /* 0x0000000000007941 */ /* 0x000fea0003800200 */
.L_x_4921:
        /* <DEDUP_REMOVED lines=25> */
[----:B------:R-:W-:Y:S02]  /*1a60*/  LOP3.LUT R15, R21, UR11, RZ, 0x3c, !PT ;  /* 0x0000000b150f7c12 */ /* 0x000fe4000f8e3cff */
        /* <DEDUP_REMOVED lines=18> */
[----:B------:R-:W-:Y:S01]  /*1b90*/  IADD3 R18, P1, PT, R14, R20, RZ ;  /* 0x000000140e127210 */ /* 0x000fe20007f3e0ff */
[----:B------:R-:W-:Y:S01]  /*1ba0*/  IMAD.IADD R17, R21, 0x1, R17 ;  /* 0x0000000115117824 */ /* 0x000fe200078e0211 */
[----:B------:R-:W-:Y:S02]  /*1bb0*/  SHF.R.U32.HI R198, RZ, 0x2, R151 ;  /* 0x00000002ffc67819 */ /* 0x000fe40000011697 */
[----:B------:R-:W-:Y:S02]  /*1bc0*/  LOP3.LUT R16, R15, 0xc0, RZ, 0xc0, !PT ;  /* 0x000000c00f107812 */ /* 0x000fe400078ec0ff */
[----:B------:R-:W-:Y:S01]  /*1bd0*/  IADD3.X R19, PT, PT, R11, R17, RZ, P1, !PT ;  /* 0x000000110b137210 */ /* 0x000fe20000ffe4ff */
[----:B------:R-:W-:Y:S01]  /*1be0*/  IMAD R11, R217, R198, RZ ;  /* 0x000000c6d90b7224 */ /* 0x000fe200078e02ff */
[----:B------:R-:W-:-:S02]  /*1bf0*/  IADD3 R28, P1, PT, R234, R10, RZ ;  /* 0x0000000aea1c7210 */ /* 0x000fc40007f3e0ff */
[----:B------:R-:W-:Y:S01]  /*1c00*/  LOP3.LUT R16, R16, 0x18, R151, 0xf8, !PT ;  /* 0x0000001810107812 */ /* 0x000fe200078ef897 */
[----:B------:R-:W-:Y:S01]  /*1c10*/  IMAD.WIDE.U32 R18, R198, R216, R18 ;  /* 0x000000d8c6127225 */ /* 0x000fe200078e0012 */
[----:B------:R-:W1:Y:S02]  /*1c20*/  S2UR UR6, SR_CgaCtaId ;  /* 0x00000000000679c3 */ /* 0x000e640000008800 */
[----:B------:R-:W-:Y:S01]  /*1c30*/  LOP3.LUT R16, R16, R234, RZ, 0x3c, !PT ;  /* 0x000000ea10107212 */ /* 0x000fe200078e3cff */
[----:B------:R-:W-:Y:S02]  /*1c40*/  IMAD.X R29, RZ, RZ, R7, P1 ;  /* 0x000000ffff1d7224 */ /* 0x000fe400008e0607 */
[----:B------:R-:W-:Y:S01]  /*1c50*/  IMAD.IADD R11, R19, 0x1, R11 ;  /* 0x00000001130b7824 */ /* 0x000fe200078e020b */
[----:B------:R-:W-:Y:S01]  /*1c60*/  LOP3.LUT R15, R16, 0x1f20, R15, 0xf8, !PT ;  /* 0x00001f20100f7812 */ /* 0x000fe200078ef80f */
[----:B------:R-:W-:Y:S02]  /*1c70*/  IMAD R7, R215, R198, RZ ;  /* 0x000000c6d7077224 */ /* 0x000fe400078e02ff */
[----:B------:R-:W-:-:S04]  /*1c80*/  IMAD.WIDE.U32 R16, R198, R214, R28 ;  /* 0x000000d6c6107225 */ /* 0x000fc800078e001c */
[----:B------:R-:W-:Y:S01]  /*1c90*/  IMAD.IADD R224, R17, 0x1, R7 ;  /* 0x0000000111e07824 */ /* 0x000fe200078e0207 */
[----:B------:R-:W-:Y:S01]  /*1ca0*/  IADD3 R213, PT, PT, -R213, R235, RZ ;  /* 0x000000ebd5d57210 */ /* 0x000fe20007ffe1ff */
[----:B------:R-:W-:Y:S01]  /*1cb0*/  UMOV UR7, 0x400 ;  /* 0x0000040000077882 */ /* 0x000fe20000000000 */
[-C--:B------:R-:W-:Y:S02]  /*1cc0*/  LOP3.LUT R237, R237, R236.reuse, RZ, 0x3c, !PT ;  /* 0x000000eceded7212 */ /* 0x080fe400078e3cff */
[----:B------:R-:W-:Y:S01]  /*1cd0*/  MOV R199, RZ ;  /* 0x000000ff00c77202 */ /* 0x000fe20000000f00 */
[----:B-1----:R-:W-:Y:S01]  /*1ce0*/  ULEA UR6, UR6, UR7, 0x18 ;  /* 0x0000000706067291 */ /* 0x002fe2000f8ec0ff */
[C---:B------:R-:W-:Y:S01]  /*1cf0*/  LOP3.LUT R236, R237.reuse, R236, RZ, 0x3c, !PT ;  /* 0x000000ecedec7212 */ /* 0x040fe200078e3cff */
[----:B------:R-:W-:Y:S04]  /*1d00*/  BSSY.RECONVERGENT B0, `(.L_x_4924) ;  /* 0x000002e000007945 */ /* 0x000fe80003800200 */
[----:B------:R-:W-:Y:S01]  /*1d10*/  IMAD.U32 R210, RZ, RZ, UR6 ;  /* 0x00000006ffd27e24 */ /* 0x000fe2000f8e00ff */
[----:B------:R-:W-:-:S03]  /*1d20*/  LOP3.LUT R237, R237, R236, RZ, 0x3c, !PT ;  /* 0x000000eceded7212 */ /* 0x000fc600078e3cff */
[----:B------:R-:W-:Y:S01]  /*1d30*/  IMAD R233, R15, 0x2, R210 ;  /* 0x000000020fe97824 */ /* 0x000fe200078e02d2 */
[----:B--2---:R-:W-:-:S04]  /*1d40*/  LEA R227, P1, R18, R26, 0x1 ;  /* 0x0000001a12e37211 */ /* 0x004fc800078208ff */
[----:B------:R-:W-:Y:S01]  /*1d50*/  LEA.HI.X R226, R18, R27, R11, 0x1, P1 ;  /* 0x0000001b12e27211 */ /* 0x000fe200008f0c0b */
[----:B---3--:R-:W-:-:S04]  /*1d60*/  @P0 IMAD.WIDE.U32 R18, R8, R6, RZ ;  /* 0x0000000608120225 */ /* 0x008fc800078e00ff */
[----:B----4-:R-:W-:Y:S01]  /*1d70*/  @!P0 IMAD.WIDE.U32 R20, R24, UR13, RZ ;  /* 0x0000000d18148c25 */ /* 0x010fe2000f8e00ff */
[----:B------:R-:W-:-:S03]  /*1d80*/  LEA R225, P1, R16, R22, 0x1 ;  /* 0x0000001610e17211 */ /* 0x000fc600078208ff */
[----:B------:R-:W-:Y:S01]  /*1d90*/  @!P0 IMAD R24, R25, UR13, RZ ;  /* 0x0000000d19188c24 */ /* 0x000fe2000f8e02ff */
[----:B------:R-:W-:Y:S01]  /*1da0*/  @!P0 MOV R10, R20 ;  /* 0x00000014000a8202 */ /* 0x000fe20000000f00 */
[----:B------:R-:W-:Y:S01]  /*1db0*/  @P0 IMAD R6, R9, R6, RZ ;  /* 0x0000000609060224 */ /* 0x000fe200078e02ff */
[----:B------:R-:W-:Y:S01]  /*1dc0*/  @P0 MOV R10, R18 ;  /* 0x00000012000a0202 */ /* 0x000fe20000000f00 */
[----:B------:R-:W-:Y:S01]  /*1dd0*/  @!P0 IMAD.IADD R7, R21, 0x1, R24 ;  /* 0x0000000115078824 */ /* 0x000fe200078e0218 */
[----:B------:R-:W-:Y:S02]  /*1de0*/  LEA.HI.X R224, R16, R23, R224, 0x1, P1 ;  /* 0x0000001710e07211 */ /* 0x000fe400008f0ce0 */
[----:B------:R-:W-:Y:S02]  /*1df0*/  @P0 IADD3 R7, PT, PT, R19, R6, RZ ;  /* 0x0000000613070210 */ /* 0x000fe40007ffe0ff */
[----:B------:R-:W-:Y:S01]  /*1e00*/  IADD3 R10, P1, PT, R234, R10, RZ ;  /* 0x0000000aea0a7210 */ /* 0x000fe20007f3e0ff */
[----:B------:R-:W-:-:S04]  /*1e10*/  IMAD.U32 R16, RZ, RZ, UR11 ;  /* 0x0000000bff107e24 */ /* 0x000fc8000f8e00ff */
[----:B------:R-:W-:Y:S01]  /*1e20*/  IMAD.X R11, RZ, RZ, R7, P1 ;  /* 0x000000ffff0b7224 */ /* 0x000fe200008e0607 */
[----:B------:R-:W-:Y:S01]  /*1e30*/  ISETP.GE.AND P1, PT, R198, R213, PT ;  /* 0x000000d5c600720c */ /* 0x000fe20003f26270 */
[----:B------:R-:W-:Y:S01]  /*1e40*/  IMAD R6, R13, UR11, RZ ;  /* 0x0000000b0d067c24 */ /* 0x000fe2000f8e02ff */
[----:B------:R-:W-:-:S05]  /*1e50*/  SHF.R.S32.HI R17, RZ, 0x1f, R16 ;  /* 0x0000001fff117819 */ /* 0x000fca0000011410 */
[C---:B------:R-:W-:Y:S02]  /*1e60*/  IMAD R6, R12.reuse, R17, R6 ;  /* 0x000000110c067224 */ /* 0x040fe400078e0206 */
[----:B------:R-:W-:Y:S01]  /*1e70*/  IMAD.WIDE.U32 R12, R12, UR11, R10 ;  /* 0x0000000b0c0c7c25 */ /* 0x000fe2000f8e000a */
        /* <DEDUP_REMOVED lines=21> */
.L_x_4926:
[----:B------:R2:W-:Y:S02]  /*1fd0*/  STS.128 [R233], RZ ;  /* 0x000000ffe9007388 */ /* 0x0005e40000000c00 */
.L_x_4925:
[----:B------:R-:W-:Y:S05]  /*1fe0*/  BSYNC.RECONVERGENT B0 ;  /* 0x0000000000007941 */ /* 0x000fea0003800200 */
.L_x_4924:
        /* <DEDUP_REMOVED lines=23> */
.L_x_4928:
[----:B------:R-:W-:Y:S05]  /*2160*/  BSYNC.RECONVERGENT B0 ;  /* 0x0000000000007941 */ /* 0x000fea0003800200 */
.L_x_4927:
        /* <DEDUP_REMOVED lines=13> */
.L_x_4931:
[----:B------:R4:W-:Y:S02]  /*2240*/  STS.128 [R233+0x1000], RZ ;  /* 0x001000ffe9007388 */ /* 0x0009e40000000c00 */
.L_x_4930:
[----:B------:R-:W-:Y:S05]  /*2250*/  BSYNC.RECONVERGENT B0 ;  /* 0x0000000000007941 */ /* 0x000fea0003800200 */
.L_x_4929:
[----:B------:R-:W-:Y:S01]  /*2260*/  ISETP.GE.AND P2, PT, R10, R6, PT ;  /* 0x000000060a00720c */ /* 0x000fe20003f46270 */
[----:B------:R-:W-:Y:S01]  /*2270*/  VIADD R13, R198, 0x40 ;  /* 0x00000040c60d7836 */ /* 0x000fe20000000000 */
[----:B-1----:R-:W-:Y:S01]  /*2280*/  LEA R14, P0, R4, R225, 0x1 ;  /* 0x000000e1040e7211 */ /* 0x002fe200078008ff */
[C---:B------:R-:W-:Y:S01]  /*2290*/  VIADD R12, R198.reuse, 0x60 ;  /* 0x00000060c60c7836 */ /* 0x040fe20000000000 */
[----:B------:R-:W-:Y:S01]  /*22a0*/  BSSY.RECONVERGENT B0, `(.L_x_4932) ;  /* 0x0000011000007945 */ /* 0x000fe20003800200 */
[----:B------:R-:W-:Y:S01]  /*22b0*/  VIADD R11, R198, 0x80 ;  /* 0x00000080c60b7836 */ /* 0x000fe20000000000 */
[----:B------:R-:W-:Y:S01]  /*22c0*/  LEA.HI.X R15, R4, R224, R5, 0x1, P0 ;  /* 0x000000e0040f7211 */ /* 0x000fe200000f0c05 */
[C---:B----4-:R-:W-:Y:S01]  /*22d0*/  VIADD R8, R198.reuse, 0xa0 ;  /* 0x000000a0c6087836 */ /* 0x050fe20000000000 */
        /* <DEDUP_REMOVED lines=13> */
.L_x_4933:
[----:B------:R-:W-:Y:S05]  /*23b0*/  BSYNC.RECONVERGENT B0 ;  /* 0x0000000000007941 */ /* 0x000fea0003800200 */
.L_x_4932:
        /* <DEDUP_REMOVED lines=13> */
.L_x_4935:
[----:B------:R-:W-:Y:S05]  /*2490*/  BSYNC.RECONVERGENT B0 ;  /* 0x0000000000007941 */ /* 0x000fea0003800200 */
.L_x_4934:
        /* <DEDUP_REMOVED lines=12> */
.L_x_4937:
[----:B------:R-:W-:Y:S05]  /*2560*/  BSYNC.RECONVERGENT B0 ;  /* 0x0000000000007941 */ /* 0x000fea0003800200 */
.L_x_4936:
        /* <DEDUP_REMOVED lines=15> */
.L_x_4939:
[----:B------:R-:W-:Y:S05]  /*2660*/  BSYNC.RECONVERGENT B0 ;  /* 0x0000000000007941 */ /* 0x000fea0003800200 */
.L_x_4938:
        /* <DEDUP_REMOVED lines=11> */
.L_x_4941:
[----:B------:R-:W-:Y:S05]  /*2720*/  BSYNC.RECONVERGENT B0 ;  /* 0x0000000000007941 */ /* 0x000fea0003800200 */
.L_x_4940:
        /* <DEDUP_REMOVED lines=15> */
.L_x_4943:
[----:B------:R-:W-:Y:S05]  /*2820*/  BSYNC.RECONVERGENT B0 ;  /* 0x0000000000007941 */ /* 0x000fea0003800200 */
.L_x_4942:
[----:B------:R-:W-:Y:S04]  /*2830*/  BSSY.RECONVERGENT B0, `(.L_x_4944) ;  /* 0x000000d000007945 */ /* 0x000fe80003800200 */
[----:B------:R-:W-:Y:S05]  /*2840*/  @P1 BRA `(.L_x_4945) ;  /* 0x00000000002c1947 */ /* 0x000fea0003800000 */
[----:B------:R-:W-:-:S13]  /*2850*/  ISETP.GE.AND P0, PT, R234, R231, PT ;  /* 0x000000e7ea00720c */ /* 0x000fda0003f06270 */
[----:B------:R1:W-:Y:S01]  /*2860*/  @P0 STS.128 [R233+0x4800], RZ ;  /* 0x004800ffe9000388 */ /* 0x0003e20000000c00 */
[----:B------:R-:W-:Y:S05]  /*2870*/  @P0 BRA `(.L_x_4945) ;  /* 0x0000000000200947 */ /* 0x000fea0003800000 */
[----:B-1----:R-:W-:Y:S02]  /*2880*/  IMAD R4, R215, 0x180, RZ ;  /* 0x00000180d7047824 */ /* 0x002fe400078e02ff */
[----:B----4-:R-:W-:-:S05]  /*2890*/  IMAD.WIDE.U32 R14, R214, 0x180, R14 ;  /* 0x00000180d60e7825 */ /* 0x010fca00078e000e */
[----:B------:R-:W-:Y:S02]  /*28a0*/  IADD3 R5, PT, PT, R15, R4, RZ ;  /* 0x000000040f057210 */ /* 0x000fe40007ffe0ff */
[----:B------:R-:W-:-:S05]  /*28b0*/  MOV R4, R14 ;  /* 0x0000000e00047202 */ /* 0x000fca0000000f00 */
[----:B------:R-:W-:Y:S01]  /*28c0*/  @!PT LDS RZ, [RZ] ;  /* 0x00000000fffff984 */ /* 0x000fe20000000800 */
[----:B------:R-:W-:Y:S01]  /*28d0*/  @!PT LDS RZ, [RZ] ;  /* 0x00000000fffff984 */ /* 0x000fe20000000800 */
[----:B------:R-:W-:Y:S01]  /*28e0*/  @!PT LDS RZ, [RZ] ;  /* 0x00000000fffff984 */ /* 0x000fe20000000800 */
[----:B------:R1:W-:Y:S02]  /*28f0*/  LDGSTS.E.BYPASS.LTC128B.128 [R233+0x4800], desc[UR4][R4.64] ;  /* 0x0480000004e97fae */ /* 0x0003e4000b981a04 */
.L_x_4945:
[----:B------:R-:W-:Y:S05]  /*2900*/  BSYNC.RECONVERGENT B0 ;  /* 0x0000000000007941 */ /* 0x000fea0003800200 */
.L_x_4944:
[----:B------:R-:W2:Y:S04]  /*2910*/  LD.E.64 R18, desc[UR4][R2.64+0x1c0] ;  /* 0x0001c00402127980 */ /* 0x000ea8000c101b00 */
[----:B----4-:R-:W4:Y:S01]  /*2920*/  LD.E.64 R14, desc[UR4][R2.64+0x1b8] ;  /* 0x0001b804020e7980 */ /* 0x010f22000c101b00 */
[----:B------:R-:W-:-:S03]  /*2930*/  MOV R16, UR11 ;  /* 0x0000000b00107c02 */ /* 0x000fc60008000f00 */
[----:B-1----:R-:W3:Y:S04]  /*2940*/  LD.E R4, desc[UR4][R2.64+0xd8] ;  /* 0x0000d80402047980 */ /* 0x002ee8000c101900 */
[----:B------:R-:W0:Y:S04]  /*2950*/  LDGDEPBAR ;  /* 0x00000000000079af */ /* 0x000e280000000000 */
[----:B------:R1:W5:Y:S04]  /*2960*/  LD.E R196, desc[UR4][R2.64+0x184] ;  /* 0x0001840402c47980 */ /* 0x000368000c101900 */
[----:B------:R1:W5:Y:S01]  /*2970*/  LD.E R197, desc[UR4][R2.64+0x188] ;  /* 0x0001880402c57980 */ /* 0x000362000c101900 */
[----:B--2---:R-:W-:-:S04]  /*2980*/  IMAD.WIDE.U32 R16, R18, UR13, R16 ;  /* 0x0000000d12107c25 */ /* 0x004fc8000f8e0010 */
[----:B------:R-:W-:Y:S01]  /*2990*/  IMAD R5, R19, UR13, RZ ;  /* 0x0000000d13057c24 */ /* 0x000fe2000f8e02ff */
[----:B----4-:R-:W-:-:S04]  /*29a0*/  LEA R14, P0, R16, R14, 0x2 ;  /* 0x0000000e100e7211 */ /* 0x010fc800078010ff */
[----:B------:R-:W-:-:S04]  /*29b0*/  IADD3 R5, PT, PT, R17, R5, RZ ;  /* 0x0000000511057210 */ /* 0x000fc80007ffe0ff */
[----:B------:R-:W-:-:S05]  /*29c0*/  LEA.HI.X R15, R16, R15, R5, 0x2, P0 ;  /* 0x0000000f100f7211 */ /* 0x000fca00000f1405 */
[----:B------:R1:W5:Y:S01]  /*29d0*/  LD.E R232, desc[UR4][R14.64] ;  /* 0x000000040ee87980 */ /* 0x000362000c101900 */
[----:B---3--:R-:W2:Y:S01]  /*29e0*/  MUFU.RCP R4, R4 ;  /* 0x0000000400047308 */ /* 0x008ea20000001000 */
        /* <DEDUP_REMOVED lines=17> */
.L_x_4948:
[----:B------:R3:W-:Y:S01]  /*2b00*/  STS.128 [R233+0x5000], RZ ;  /* 0x005000ffe9007388 */ /* 0x0007e20000000c00 */
[----:B------:R-:W-:Y:S05]  /*2b10*/  BRA `(.L_x_4949) ;  /* 0x0000000000047947 */ /* 0x000fea0003800000 */
.L_x_4947:
[----:B------:R2:W-:Y:S02]  /*2b20*/  STS.128 [R233+0x5000], RZ ;  /* 0x005000ffe9007388 */ /* 0x0005e40000000c00 */
.L_x_4949:
[----:B------:R-:W-:Y:S05]  /*2b30*/  BSYNC.RECONVERGENT B0 ;  /* 0x0000000000007941 */ /* 0x000fea0003800200 */
.L_x_4946:
[-C--:B------:R-:W-:Y:S01]  /*2b40*/  ISETP.GE.AND P1, PT, R10, R6.reuse, PT ;  /* 0x000000060a00720c */ /* 0x080fe20003f26270 */
[C---:B------:R-:W-:Y:S01]  /*2b50*/  IMAD.SHL.U32 R192, R151.reuse, 0x20, RZ ;  /* 0x0000002097c07824 */ /* 0x040fe200078e00ff */
[C---:B------:R-:W-:Y:S01]  /*2b60*/  LEA R10, P2, R4.reuse, R227, 0x1 ;  /* 0x000000e3040a7211 */ /* 0x040fe200078408ff */
[----:B------:R-:W-:Y:S01]  /*2b70*/  IMAD.SHL.U32 R150, R151, 0x4, RZ ;  /* 0x0000000497967824 */ /* 0x000fe200078e00ff */
[----:B------:R-:W-:Y:S01]  /*2b80*/  ISETP.GE.AND P4, PT, R11, R6, PT ;  /* 0x000000060b00720c */ /* 0x000fe20003f86270 */
[----:B------:R-:W-:Y:S01]  /*2b90*/  BSSY.RECONVERGENT B0, `(.L_x_4950) ;  /* 0x000001c000007945 */ /* 0x000fe20003800200 */
[----:B------:R-:W-:Y:S01]  /*2ba0*/  LEA.HI.X R11, R4, R226, R5, 0x1, P2 ;  /* 0x000000e2040b7211 */ /* 0x000fe200010f0c05 */
[----:B------:R-:W-:Y:S01]  /*2bb0*/  IMAD.SHL.U32 R5, R151, 0x10, RZ ;  /* 0x0000001097057824 */ /* 0x000fe200078e00ff */
[----:B------:R-:W-:Y:S02]  /*2bc0*/  SHF.R.U32.HI R208, RZ, 0x1, R151 ;  /* 0x00000001ffd07819 */ /* 0x000fe40000011697 */
[----:B------:R-:W-:-:S02]  /*2bd0*/  ISETP.GE.AND P3, PT, R8, R6, PT ;  /* 0x000000060800720c */ /* 0x000fc40003f66270 */
[----:B------:R-:W-:Y:S01]  /*2be0*/  LOP3.LUT R209, R5, 0x3e00, RZ, 0xc0, !PT ;  /* 0x00003e0005d17812 */ /* 0x000fe200078ec0ff */
[----:B------:R1:W-:Y:S01]  /*2bf0*/  @P1 STS.128 [R233+0x5800], RZ ;  /* 0x005800ffe9001388 */ /* 0x0003e20000000c00 */
[----:B------:R-:W-:Y:S02]  /*2c00*/  LOP3.LUT R149, R208, 0x8, RZ, 0xc0, !PT ;  /* 0x00000008d0957812 */ /* 0x000fe400078ec0ff */
[----:B------:R-:W-:Y:S02]  /*2c10*/  ISETP.GE.AND P2, PT, R7, R6, PT ;  /* 0x000000060700720c */ /* 0x000fe40003f46270 */
[----:B------:R-:W-:Y:S02]  /*2c20*/  LOP3.LUT R5, R5, 0x100, RZ, 0xc0, !PT ;  /* 0x0000010005057812 */ /* 0x000fe400078ec0ff */
[----:B------:R-:W-:Y:S02]  /*2c30*/  LOP3.LUT R4, R192, 0xc0, RZ, 0xc0, !PT ;  /* 0x000000c0c0047812 */ /* 0x000fe400078ec0ff */
[----:B------:R-:W-:-:S02]  /*2c40*/  LOP3.LUT R7, R150, 0x18, RZ, 0xc0, !PT ;  /* 0x0000001896077812 */ /* 0x000fc400078ec0ff */
[--C-:B------:R-:W-:Y:S02]  /*2c50*/  LOP3.LUT R149, R149, 0xc0, R192.reuse, 0xf8, !PT ;  /* 0x000000c095957812 */ /* 0x100fe400078ef8c0 */
[--C-:B------:R-:W-:Y:S02]  /*2c60*/  LOP3.LUT R8, R209, 0x20, R192.reuse, 0xf8, !PT ;  /* 0x00000020d1087812 */ /* 0x100fe400078ef8c0 */
        /* <DEDUP_REMOVED lines=14> */
.L_x_4951:
[----:B------:R-:W-:Y:S05]  /*2d50*/  BSYNC.RECONVERGENT B0 ;  /* 0x0000000000007941 */ /* 0x000fea0003800200 */
.L_x_4950:
        /* <DEDUP_REMOVED lines=17> */
.L_x_4953:
[----:B------:R-:W-:Y:S05]  /*2e70*/  BSYNC.RECONVERGENT B0 ;  /* 0x0000000000007941 */ /* 0x000fea0003800200 */
.L_x_4952:
        /* <DEDUP_REMOVED lines=12> */
.L_x_4955:
[----:B------:R-:W-:Y:S05]  /*2f40*/  BSYNC.RECONVERGENT B0 ;  /* 0x0000000000007941 */ /* 0x000fea0003800200 */
.L_x_4954:
        /* <DEDUP_REMOVED lines=16> */
.L_x_4957:
[----:B------:R-:W-:Y:S05]  /*3050*/  BSYNC.RECONVERGENT B0 ;  /* 0x0000000000007941 */ /* 0x000fea0003800200 */
.L_x_4956:
        /* <DEDUP_REMOVED lines=12> */
.L_x_4959:
[----:B------:R-:W-:Y:S05]  /*3120*/  BSYNC.RECONVERGENT B0 ;  /* 0x0000000000007941 */ /* 0x000fea0003800200 */
.L_x_4958:
        /* <DEDUP_REMOVED lines=16> */
.L_x_4961:
[----:B------:R-:W-:Y:S05]  /*3230*/  BSYNC.RECONVERGENT B0 ;  /* 0x0000000000007941 */ /* 0x000fea0003800200 */
.L_x_4960:
        /* <DEDUP_REMOVED lines=14> */
.L_x_4963:
[----:B------:R-:W-:Y:S05]  /*3320*/  BSYNC.RECONVERGENT B0 ;  /* 0x0000000000007941 */ /* 0x000fea0003800200 */
.L_x_4962:
[----:B------:R-:W-:Y:S01]  /*3330*/  LDSM.16.M88.4 R36, [R194] ;  /* 0x00000000c224783b */ /* 0x000fe20000000200 */
[----:B------:R-:W-:Y:S01]  /*3340*/  IMAD.MOV.U32 R195, RZ, RZ, 0x20 ;  /* 0x00000020ffc37424 */ /* 0x000fe200078e00ff */
[----:B------:R-:W-:Y:S01]  /*3350*/  LOP3.LUT P0, RZ, R151, 0x4, RZ, 0xc0, !PT ;  /* 0x0000000497ff7812 */ /* 0x000fe2000780c0ff */
[----:B------:R-:W-:Y:S01]  /*3360*/  IMAD R220, R229, 0x40, R0 ;  /* 0x00000040e5dc7824 */ /* 0x000fe200078e0200 */
[----:B----4-:R-:W4:Y:S01]  /*3370*/  LDSM.16.M88.4 R12, [R193+0x1800] ;  /* 0x00180000c10c783b */ /* 0x010f220000000200 */
[----:B------:R-:W-:Y:S01]  /*3380*/  IADD3 R197, PT, PT, R197, R0, -R235 ;  /* 0x00000000c5c57210 */ /* 0x000fe20007ffe8eb */
[----:B------:R-:W-:Y:S01]  /*3390*/  BSSY.RECONVERGENT B1, `(.L_x_4964) ;  /* 0x000010a000017945 */ /* 0x000fe20003800200 */
[----:B------:R-:W-:Y:S01]  /*33a0*/  SEL R199, R195, 0xffffffe0, !P0 ;  /* 0xffffffe0c3c77807 */ /* 0x000fe20004000000 */
[----:B------:R-:W5:Y:S01]  /*33b0*/  LDSM.16.M88.4 R28, [R193+0x1000] ;  /* 0x00100000c11c783b */ /* 0x000f620000000200 */
[----:B------:R-:W-:-:S03]  /*33c0*/  IADD3 R196, PT, PT, R0, -R235, -R196 ;  /* 0x800000eb00c47210 */ /* 0x000fc60007ffe8c4 */
[----:B------:R-:W-:Y:S01]  /*33d0*/  IMAD.IADD R184, R194, 0x1, R199 ;  /* 0x00000001c2b87824 */ /* 0x000fe200078e02c7 */
[----:B------:R-:W2:Y:S01]  /*33e0*/  LDSM.16.M88.4 R20, [R193+0x1400] ;  /* 0x00140000c114783b */ /* 0x000ea20000000200 */
[----:B------:R-:W-:-:S03]  /*33f0*/  IMAD.IADD R199, R199, 0x1, R193 ;  /* 0x00000001c7c77824 */ /* 0x000fc600078e02c1 */
[----:B-1----:R-:W-:Y:S04]  /*3400*/  LDSM.16.M88.4 R4, [R193+0x1c00] ;  /* 0x001c0000c104783b */ /* 0x002fe80000000200 */
[----:B------:R-:W-:Y:S04]  /*3410*/  LDSM.16.M88.4 R184, [R184] ;  /* 0x00000000b8b8783b */ /* 0x000fe80000000200 */
[----:B------:R-:W1:Y:S04]  /*3420*/  LDSM.16.M88.4 R132, [R199+0x1800] ;  /* 0x00180000c784783b */ /* 0x000e680000000200 */
[----:B------:R-:W3:Y:S04]  /*3430*/  LDSM.16.M88.4 R124, [R193+0x2000] ;  /* 0x00200000c17c783b */ /* 0x000ee80000000200 */
[----:B------:R-:W3:Y:S04]  /*3440*/  LDSM.16.M88.4 R116, [R193+0x2400] ;  /* 0x00240000c174783b */ /* 0x000ee80000000200 */
        /* <DEDUP_REMOVED lines=14> */
[C---:B------:R-:W-:Y:S03]  /*3530*/  HMMA.16816.F32 R28, R36.reuse, R30, RZ ;  /* 0x0000001e241c723c */ /* 0x040fe600000018ff */
[----:B------:R-:W2:Y:S04]  /*3540*/  LDSM.16.M88.4 R140, [R199+0x1000] ;  /* 0x00100000c78c783b */ /* 0x000ea80000000200 */
[----:B------:R-:W2:Y:S01]  /*3550*/  LDSM.16.M88.4 R136, [R199+0x1400] ;  /* 0x00140000c788783b */ /* 0x000ea20000000200 */
[----:B------:R-:W-:Y:S03]  /*3560*/  HMMA.16816.F32 R20, R36, R22, RZ ;  /* 0x000000162414723c */ /* 0x000fe600000018ff */
[----:B------:R-:W2:Y:S04]  /*3570*/  LDSM.16.M88.4 R152, [R199+0x3c00] ;  /* 0x003c0000c798783b */ /* 0x000ea80000000200 */
        /* <DEDUP_REMOVED lines=13> */
[C---:B------:R-:W-:Y:S03]  /*3650*/  HMMA.16816.F32 R120, R36.reuse, R116, RZ ;  /* 0x000000742478723c */ /* 0x040fe600000018ff */
[----:B------:R-:W0:Y:S05]  /*3660*/  LDGDEPBAR ;  /* 0x00000000000079af */ /* 0x000e2a0000000000 */
        /* <DEDUP_REMOVED lines=26> */
[----:B------:R-:W4:Y:S07]  /*3810*/  LDSM.16.M88.4 R140, [R199+0x4400] ;  /* 0x00440000c78c783b */ /* 0x000f2e0000000200 */
[C---:B------:R-:W-:Y:S08]  /*3820*/  HMMA.16816.F32 R24, R184.reuse, R136, R24 ;  /* 0x00000088b818723c */ /* 0x040ff00000001818 */
[----:B------:R-:W-:Y:S01]  /*3830*/  HMMA.16816.F32 R20, R184, R138, R20 ;  /* 0x0000008ab814723c */ /* 0x000fe20000001814 */
[----:B------:R-:W5:Y:S01]  /*3840*/  LDSM.16.M88.4 R136, [R199+0x4800] ;  /* 0x00480000c788783b */ /* 0x000f620000000200 */
[----:B------:R-:W-:-:S06]  /*3850*/  DEPBAR.LE SB0, 0x0 ;  /* 0x000080000000791a */ /* 0x000fcc0000000000 */
[----:B------:R-:W-:Y:S01]  /*3860*/  HMMA.16816.F32 R72, R184, R152, R72 ;  /* 0x00000098b848723c */ /* 0x000fe20000001848 */
[----:B------:R-:W-:-:S05]  /*3870*/  VIADD R153, R148, 0xffffffff ;  /* 0xffffffff94997836 */ /* 0x000fca0000000000 */
[----:B------:R-:W-:Y:S02]  /*3880*/  ISETP.GT.AND P0, PT, R153, R223, PT ;  /* 0x000000df9900720c */ /* 0x000fe40003f04270 */
[----:B-1----:R-:W-:Y:S01]  /*3890*/  HMMA.16816.F32 R40, R184, R132, R40 ;  /* 0x00000084b828723c */ /* 0x002fe20000001828 */
[----:B------:R-:W-:-:S04]  /*38a0*/  LOP3.LUT R132, R208, 0x1f0, RZ, 0xc0, !PT ;  /* 0x000001f0d0847812 */ /* 0x000fc800078ec0ff */
[----:B------:R-:W-:-:S03]  /*38b0*/  LOP3.LUT R198, R132, 0x7, R198, 0xf8, !PT ;  /* 0x0000000784c67812 */ /* 0x000fc600078ef8c6 */
[C---:B------:R-:W-:Y:S02]  /*38c0*/  HMMA.16816.F32 R8, R184.reuse, R188, R8 ;  /* 0x000000bcb808723c */ /* 0x040fe40000001808 */
[----:B------:R-:W-:Y:S02]  /*38d0*/  IMAD R219, R229, 0x40, R198 ;  /* 0x00000040e5db7824 */ /* 0x000fe400078e02c6 */
[----:B------:R-:W-:Y:S02]  /*38e0*/  IMAD.IADD R220, R198, 0x1, R220 ;  /* 0x00000001c6dc7824 */ /* 0x000fe400078e02dc */
[C---:B------:R-:W-:Y:S02]  /*38f0*/  IMAD.IADD R218, R219.reuse, 0x1, R197 ;  /* 0x00000001dbda7824 */ /* 0x040fe400078e02c5 */
[----:B------:R-:W-:Y:S01]  /*3900*/  IMAD.IADD R219, R219, 0x1, R196 ;  /* 0x00000001dbdb7824 */ /* 0x000fe200078e02c4 */
[----:B------:R-:W-:Y:S02]  /*3910*/  HMMA.16816.F32 R4, R184, R190, R4 ;  /* 0x000000beb804723c */ /* 0x000fe40000001804 */
[----:B------:R-:W-:-:S02]  /*3920*/  VIADDMNMX R221, R218, 0x1, R0, PT ;  /* 0x00000001dadd7846 */ /* 0x000fc40003800100 */
        /* <DEDUP_REMOVED lines=18> */
[C---:B--2---:R-:W-:Y:S08]  /*3a50*/  HMMA.16816.F32 R64, R184.reuse, R144, R64 ;  /* 0x00000090b840723c */ /* 0x044ff00000001840 */
[C---:B------:R-:W-:Y:S08]  /*3a60*/  HMMA.16816.F32 R60, R184.reuse, R146, R60 ;  /* 0x00000092b83c723c */ /* 0x040ff0000000183c */
[C---:B----4-:R-:W-:Y:S08]  /*3a70*/  HMMA.16816.F32 R56, R184.reuse, R140, R56 ;  /* 0x0000008cb838723c */ /* 0x050ff00000001838 */
[C---:B------:R-:W-:Y:S08]  /*3a80*/  HMMA.16816.F32 R52, R184.reuse, R142, R52 ;  /* 0x0000008eb834723c */ /* 0x040ff00000001834 */
[C---:B-----5:R-:W-:Y:S08]  /*3a90*/  HMMA.16816.F32 R48, R184.reuse, R136, R48 ;  /* 0x00000088b830723c */ /* 0x060ff00000001830 */
[C---:B------:R-:W-:Y:S08]  /*3aa0*/  HMMA.16816.F32 R44, R184.reuse, R138, R44 ;  /* 0x0000008ab82c723c */ /* 0x040ff0000000182c */
[----:B------:R-:W-:Y:S01]  /*3ab0*/  HMMA.16816.F32 R36, R184, R134, R36 ;  /* 0x00000086b824723c */ /* 0x000fe20000001824 */
[----:B------:R-:W-:Y:S06]  /*3ac0*/  BAR.SYNC.DEFER_BLOCKING 0x0 ;  /* 0x0000000000007b1d */ /* 0x000fec0000010000 */
[----:B------:R-:W-:-:S13]  /*3ad0*/  @!P0 BRA `(.L_x_4965) ;  /* 0x0000000800548947 */ /* 0x000fda0003800000 */
[----:B------:R-:W-:Y:S01]  /*3ae0*/  ISETP.NE.U32.AND P0, PT, R238, RZ, PT ;  /* 0x000000ffee00720c */ /* 0x000fe20003f05070 */
[----:B------:R-:W-:Y:S01]  /*3af0*/  BSSY.RECONVERGENT B0, `(.L_x_4966) ;  /* 0x000004b000007945 */ /* 0x000fe20003800200 */
[----:B------:R-:W-:Y:S02]  /*3b00*/  IMAD.SHL.U32 R0, R153, 0x100, RZ ;  /* 0x0000010099007824 */ /* 0x000fe400078e00ff */
        /* <DEDUP_REMOVED lines=11> */
.L_x_4967:
[----:B------:R-:W2:Y:S01]  /*3bc0*/  LD.E R139, desc[UR4][R2.64+0x170] ;  /* 0x00017004028b7980 */ /* 0x000ea2000c101900 */
[C---:B------:R-:W-:Y:S02]  /*3bd0*/  IADD3 R137, PT, PT, R0.reuse, -0x100, RZ ;  /* 0xffffff0000897810 */ /* 0x040fe40007ffe0ff */
        /* <DEDUP_REMOVED lines=60> */
.L_x_4968:
[----:B------:R-:W-:Y:S05]  /*3fa0*/  BSYNC.RECONVERGENT B0 ;  /* 0x0000000000007941 */ /* 0x000fea0003800200 */
.L_x_4966:
        /* <DEDUP_REMOVED lines=10> */
[----:B------:R-:W-:Y:S01]  /*4050*/  @!P0 MOV R144, R134 ;  /* 0x0000008600908202 */ /* 0x000fe20000000f00 */
        /* <DEDUP_REMOVED lines=59> */
.L_x_4970:
[----:B------:R-:W-:Y:S05]  /*4410*/  BSYNC.RECONVERGENT B0 ;  /* 0x0000000000007941 */ /* 0x000fea0003800200 */
.L_x_4969:
[----:B------:R-:W0:Y:S02]  /*4420*/  LDGDEPBAR ;  /* 0x00000000000079af */ /* 0x000e240000000000 */
.L_x_4965:
[----:B------:R-:W-:Y:S05]  /*4430*/  BSYNC.RECONVERGENT B1 ;  /* 0x0000000000017941 */ /* 0x000fea0003800200 */
.L_x_4964:
[----:B------:R-:W-:Y:S02]  /*4440*/  IMAD.SHL.U32 R152, R151, 0x2, RZ ;  /* 0x0000000297987824 */ /* 0x000fe400078e00ff */
[----:B--2---:R-:W-:-:S03]  /*4450*/  VIADD R132, R220, 0x8 ;  /* 0x00000008dc847836 */ /* 0x004fc60000000000 */
[----:B------:R-:W-:-:S05]  /*4460*/  LOP3.LUT R152, R152, 0x6, RZ, 0xc0, !PT ;  /* 0x0000000698987812 */ /* 0x000fca00078ec0ff */
[----:B------:R-:W-:-:S04]  /*4470*/  IMAD R0, R153, 0x100, R152 ;  /* 0x0000010099007824 */ /* 0x000fc800078e0298 */
[C---:B------:R-:W-:Y:S01]  /*4480*/  IMAD.IADD R139, R0.reuse, 0x1, R235 ;  /* 0x00000001008b7824 */ /* 0x040fe200078e02eb */
[C---:B------:R-:W-:Y:S01]  /*4490*/  ISETP.GE.AND P5, PT, R0.reuse, R219, PT ;  /* 0x000000db0000720c */ /* 0x040fe20003fa6270 */
[C---:B-1----:R-:W-:Y:S01]  /*44a0*/  VIADD R135, R0.reuse, 0x1 ;  /* 0x0000000100877836 */ /* 0x042fe20000000000 */
[----:B------:R-:W-:Y:S01]  /*44b0*/  ISETP.GE.AND P4, PT, R0, R218, PT ;  /* 0x000000da0000720c */ /* 0x000fe20003f86270 */
[--C-:B------:R-:W-:Y:S01]  /*44c0*/  IMAD.IADD R134, R132, 0x1, -R139.reuse ;  /* 0x0000000184867824 */ /* 0x100fe200078e0a8b */
[----:B------:R-:W-:Y:S02]  /*44d0*/  IADD3 R133, PT, PT, R220, -0x1, -R139 ;  /* 0xffffffffdc857810 */ /* 0x000fe40007ffe88b */
[----:B------:R-:W-:Y:S02]  /*44e0*/  ISETP.GE.AND P2, PT, R135, R222, PT ;  /* 0x000000de8700720c */ /* 0x000fe40003f46270 */
[----:B------:R-:W-:Y:S02]  /*44f0*/  IABS R134, R134 ;  /* 0x0000008600867213 */ /* 0x000fe40000000000 */
[----:B------:R-:W-:-:S02]  /*4500*/  IABS R133, R133 ;  /* 0x0000008500857213 */ /* 0x000fc40000000000 */
[----:B------:R-:W-:Y:S02]  /*4510*/  I2FP.F32.S32 R134, R134 ;  /* 0x0000008600867245 */ /* 0x000fe40000201400 */
[----:B------:R-:W-:Y:S02]  /*4520*/  I2FP.F32.S32 R133, R133 ;  /* 0x0000008500857245 */ /* 0x000fe40000201400 */
[C---:B------:R-:W-:Y:S01]  /*4530*/  ISETP.GE.AND P3, PT, R135.reuse, R221, PT ;  /* 0x000000dd8700720c */ /* 0x040fe20003f66270 */
[----:B------:R-:W-:Y:S01]  /*4540*/  FFMA.FTZ R134, -R232, R134, R34 ;  /* 0x00000086e8867223 */ /* 0x000fe20000010122 */
[----:B------:R-:W-:Y:S02]  /*4550*/  IMAD.IADD R34, R220, 0x1, -R139 ;  /* 0x00000001dc227824 */ /* 0x000fe400078e0a8b */
[----:B------:R-:W-:Y:S01]  /*4560*/  FFMA.FTZ R33, -R232, R133, R33 ;  /* 0x00000085e8217223 */ /* 0x000fe20000010121 */
[----:B------:R-:W-:Y:S02]  /*4570*/  IADD3 R133, PT, PT, R132, -0x1, -R139 ;  /* 0xffffffff84857810 */ /* 0x000fe40007ffe88b */
[C---:B------:R-:W-:Y:S01]  /*4580*/  ISETP.GE.AND P1, PT, R135.reuse, R219, PT ;  /* 0x000000db8700720c */ /* 0x040fe20003f26270 */
[----:B------:R-:W-:Y:S01]  /*4590*/  VIADD R145, R34, 0xfffffff8 ;  /* 0xfffffff822917836 */ /* 0x000fe20000000000 */
[----:B------:R-:W-:Y:S01]  /*45a0*/  ISETP.GE.AND P0, PT, R135, R218, PT ;  /* 0x000000da8700720c */ /* 0x000fe20003f06270 */
[----:B------:R-:W-:Y:S01]  /*45b0*/  VIADD R135, R0, 0x8 ;  /* 0x0000000800877836 */ /* 0x000fe20000000000 */
[----:B------:R-:W-:-:S02]  /*45c0*/  FSEL R134, R134, -INF , P5 ;  /* 0xff80000086867808 */ /* 0x000fc40002800000 */
[----:B------:R-:W-:Y:S02]  /*45d0*/  FSEL R33, R33, -INF , P2 ;  /* 0xff80000021217808 */ /* 0x000fe40001000000 */
[----:B------:R-:W-:Y:S02]  /*45e0*/  IABS R133, R133 ;  /* 0x0000008500857213 */ /* 0x000fe40000000000 */
[----:B------:R-:W-:Y:S02]  /*45f0*/  FSEL R134, R134, -INF , !P4 ;  /* 0xff80000086867808 */ /* 0x000fe40006000000 */
[----:B------:R-:W-:Y:S02]  /*4600*/  FSEL R33, R33, -INF , !P3 ;  /* 0xff80000021217808 */ /* 0x000fe40005800000 */
[----:B------:R-:W-:Y:S02]  /*4610*/  IABS R34, R34 ;  /* 0x0000002200227213 */ /* 0x000fe40000000000 */
[----:B------:R-:W-:-:S02]  /*4620*/  ISETP.GE.AND P5, PT, R135, R222, PT ;  /* 0x000000de8700720c */ /* 0x000fc40003fa6270 */
[C---:B------:R-:W-:Y:S02]  /*4630*/  ISETP.GE.AND P4, PT, R135.reuse, R221, PT ;  /* 0x000000dd8700720c */ /* 0x040fe40003f86270 */
[C---:B------:R-:W-:Y:S02]  /*4640*/  ISETP.GE.AND P2, PT, R135.reuse, R219, PT ;  /* 0x000000db8700720c */ /* 0x040fe40003f46270 */
[----:B------:R-:W-:Y:S02]  /*4650*/  ISETP.GE.AND P3, PT, R135, R218, PT ;  /* 0x000000da8700720c */ /* 0x000fe40003f66270 */
[----:B------:R-:W-:Y:S02]  /*4660*/  IABS R145, R145 ;  /* 0x0000009100917213 */ /* 0x000fe40000000000 */
[----:B------:R-:W-:Y:S02]  /*4670*/  I2FP.F32.S32 R133, R133 ;  /* 0x0000008500857245 */ /* 0x000fe40000201400 */
[----:B------:R-:W-:-:S02]  /*4680*/  IADD3 R135, PT, PT, R220, -0x9, -R139 ;  /* 0xfffffff7dc877810 */ /* 0x000fc40007ffe88b */
[----:B------:R-:W-:Y:S01]  /*4690*/  I2FP.F32.S32 R34, R34 ;  /* 0x0000002200227245 */ /* 0x000fe20000201400 */
[C---:B------:R-:W-:Y:S01]  /*46a0*/  FFMA.FTZ R35, -R232.reuse, R133, R35 ;  /* 0x00000085e8237223 */ /* 0x040fe20000010123 */
[----:B------:R-:W-:Y:S02]  /*46b0*/  I2FP.F32.S32 R145, R145 ;  /* 0x0000009100917245 */ /* 0x000fe40000201400 */
[----:B------:R-:W-:Y:S01]  /*46c0*/  IABS R135, R135 ;  /* 0x0000008700877213 */ /* 0x000fe20000000000 */
[C---:B------:R-:W-:Y:S01]  /*46d0*/  FFMA.FTZ R138, -R232.reuse, R34, R30 ;  /* 0x00000022e88a7223 */ /* 0x040fe2000001011e */
[----:B------:R-:W-:Y:S01]  /*46e0*/  FSEL R35, R35, -INF , P1 ;  /* 0xff80000023237808 */ /* 0x000fe20000800000 */
[----:B------:R-:W-:Y:S01]  /*46f0*/  FFMA.FTZ R145, -R232, R145, R28 ;  /* 0x00000091e8917223 */ /* 0x000fe2000001011c */
[----:B------:R-:W-:Y:S01]  /*4700*/  I2FP.F32.S32 R30, R135 ;  /* 0x00000087001e7245 */ /* 0x000fe20000201400 */
[----:B------:R-:W-:Y:S01]  /*4710*/  VIADD R28, R0, 0x9 ;  /* 0x00000009001c7836 */ /* 0x000fe20000000000 */
[----:B------:R-:W-:-:S02]  /*4720*/  IADD3 R135, PT, PT, R132, -0x10, -R139 ;  /* 0xfffffff084877810 */ /* 0x000fc40007ffe88b */
[----:B------:R-:W-:Y:S01]  /*4730*/  IADD3 R133, PT, PT, R132, -0x9, -R139 ;  /* 0xfffffff784857810 */ /* 0x000fe20007ffe88b */
[----:B------:R-:W-:Y:S01]  /*4740*/  FFMA.FTZ R30, -R232, R30, R29 ;  /* 0x0000001ee81e7223 */ /* 0x000fe2000001011d */
[----:B------:R-:W-:Y:S02]  /*4750*/  FSEL R35, R35, -INF , !P0 ;  /* 0xff80000023237808 */ /* 0x000fe40004000000 */
[----:B------:R-:W-:Y:S02]  /*4760*/  FSEL R145, R145, -INF , P5 ;  /* 0xff80000091917808 */ /* 0x000fe40002800000 */
[----:B------:R-:W-:Y:S02]  /*4770*/  FSEL R138, R138, -INF , P2 ;  /* 0xff8000008a8a7808 */ /* 0x000fe40001000000 */
[----:B------:R-:W-:Y:S02]  /*4780*/  IABS R29, R135 ;  /* 0x00000087001d7213 */ /* 0x000fe40000000000 */
[----:B------:R-:W-:-:S02]  /*4790*/  ISETP.GE.AND P1, PT, R28, R222, PT ;  /* 0x000000de1c00720c */ /* 0x000fc40003f26270 */
[C---:B------:R-:W-:Y:S02]  /*47a0*/  ISETP.GE.AND P0, PT, R28.reuse, R221, PT ;  /* 0x000000dd1c00720c */ /* 0x040fe40003f06270 */
[C---:B------:R-:W-:Y:S02]  /*47b0*/  ISETP.GE.AND P5, PT, R28.reuse, R219, PT ;  /* 0x000000db1c00720c */ /* 0x040fe40003fa6270 */
[----:B------:R-:W-:Y:S02]  /*47c0*/  ISETP.GE.AND P2, PT, R28, R218, PT ;  /* 0x000000da1c00720c */ /* 0x000fe40003f46270 */
[----:B------:R-:W-:Y:S02]  /*47d0*/  IABS R133, R133 ;  /* 0x0000008500857213 */ /* 0x000fe40000000000 */
[----:B------:R-:W-:Y:S02]  /*47e0*/  IADD3 R28, PT, PT, R220, -0x10, -R139 ;  /* 0xfffffff0dc1c7810 */ /* 0x000fe40007ffe88b */
[----:B------:R-:W-:-:S02]  /*47f0*/  I2FP.F32.S32 R29, R29 ;  /* 0x0000001d001d7245 */ /* 0x000fc40000201400 */
[----:B------:R-:W-:Y:S02]  /*4800*/  I2FP.F32.S32 R133, R133 ;  /* 0x0000008500857245 */ /* 0x000fe40000201400 */
[----:B------:R-:W-:Y:S01]  /*4810*/  IABS R28, R28 ;  /* 0x0000001c001c7213 */ /* 0x000fe20000000000 */
[----:B------:R-:W-:Y:S01]  /*4820*/  FFMA.FTZ R26, -R232, R29, R26 ;  /* 0x0000001de81a7223 */ /* 0x000fe2000001011a */
[----:B------:R-:W-:Y:S01]  /*4830*/  IADD3 R29, PT, PT, R132, -0x11, -R139 ;  /* 0xffffffef841d7810 */ /* 0x000fe20007ffe88b */
[----:B------:R-:W-:Y:S01]  /*4840*/  FFMA.FTZ R31, -R232, R133, R31 ;  /* 0x00000085e81f7223 */ /* 0x000fe2000001011f */
[----:B------:R-:W-:Y:S01]  /*4850*/  I2FP.F32.S32 R28, R28 ;  /* 0x0000001c001c7245 */ /* 0x000fe20000201400 */
[----:B------:R-:W-:Y:S01]  /*4860*/  VIADD R133, R0, 0x10 ;  /* 0x0000001000857836 */ /* 0x000fe20000000000 */
[----:B------:R-:W-:Y:S02]  /*4870*/  IABS R29, R29 ;  /* 0x0000001d001d7213 */ /* 0x000fe40000000000 */
[----:B------:R-:W-:Y:S01]  /*4880*/  FSEL R138, R138, -INF , !P3 ;  /* 0xff8000008a8a7808 */ /* 0x000fe20005800000 */
[----:B------:R-:W-:Y:S01]  /*4890*/  FFMA.FTZ R24, -R232, R28, R24 ;  /* 0x0000001ce8187223 */ /* 0x000fe20000010118 */
[----:B------:R-:W-:-:S02]  /*48a0*/  FSEL R30, R30, -INF , P1 ;  /* 0xff8000001e1e7808 */ /* 0x000fc40000800000 */
[----:B------:R-:W-:Y:S02]  /*48b0*/  IADD3 R28, PT, PT, R220, -0x11, -R139 ;  /* 0xffffffefdc1c7810 */ /* 0x000fe40007ffe88b */
[----:B------:R-:W-:Y:S02]  /*48c0*/  ISETP.GE.AND P3, PT, R133, R222, PT ;  /* 0x000000de8500720c */ /* 0x000fe40003f66270 */
[----:B------:R-:W-:Y:S02]  /*48d0*/  I2FP.F32.S32 R29, R29 ;  /* 0x0000001d001d7245 */ /* 0x000fe40000201400 */
[----:B------:R-:W-:Y:S02]  /*48e0*/  FSEL R30, R30, -INF , !P0 ;  /* 0xff8000001e1e7808 */ /* 0x000fe40004000000 */
[----:B------:R-:W-:Y:S01]  /*48f0*/  FSEL R141, R31, -INF , P5 ;  /* 0xff8000001f8d7808 */ /* 0x000fe20002800000 */
[----:B------:R-:W-:Y:S01]  /*4900*/  VIADD R31, R0, 0x11 ;  /* 0x00000011001f7836 */ /* 0x000fe20000000000 */
[----:B------:R-:W-:Y:S01]  /*4910*/  IABS R28, R28 ;  /* 0x0000001c001c7213 */ /* 0x000fe20000000000 */
[----:B------:R-:W-:Y:S01]  /*4920*/  FFMA.FTZ R27, -R232, R29, R27 ;  /* 0x0000001de81b7223 */ /* 0x000fe2000001011b */
[----:B------:R-:W-:-:S02]  /*4930*/  ISETP.GE.AND P1, PT, R133, R221, PT ;  /* 0x000000dd8500720c */ /* 0x000fc40003f26270 */
[----:B------:R-:W-:Y:S02]  /*4940*/  ISETP.GE.AND P0, PT, R133, R219, PT ;  /* 0x000000db8500720c */ /* 0x000fe40003f06270 */
[----:B------:R-:W-:Y:S02]  /*4950*/  FSEL R24, R24, -INF , P3 ;  /* 0xff80000018187808 */ /* 0x000fe40001800000 */
[----:B------:R-:W-:Y:S02]  /*4960*/  I2FP.F32.S32 R28, R28 ;  /* 0x0000001c001c7245 */ /* 0x000fe40000201400 */
[----:B------:R-:W-:Y:S02]  /*4970*/  IADD3 R29, PT, PT, R220, -0x18, -R139 ;  /* 0xffffffe8dc1d7810 */ /* 0x000fe40007ffe88b */
[----:B------:R-:W-:Y:S01]  /*4980*/  FSEL R141, R141, -INF , !P2 ;  /* 0xff8000008d8d7808 */ /* 0x000fe20005000000 */
[----:B------:R-:W-:Y:S01]  /*4990*/  FFMA.FTZ R25, -R232, R28, R25 ;  /* 0x0000001ce8197223 */ /* 0x000fe20000010119 */
[----:B------:R-:W-:-:S02]  /*49a0*/  FSEL R24, R24, -INF , !P1 ;  /* 0xff80000018187808 */ /* 0x000fc40004800000 */
[----:B------:R-:W-:Y:S02]  /*49b0*/  FSEL R26, R26, -INF , P0 ;  /* 0xff8000001a1a7808 */ /* 0x000fe40000000000 */
[C---:B------:R-:W-:Y:S02]  /*49c0*/  ISETP.GE.AND P2, PT, R31.reuse, R222, PT ;  /* 0x000000de1f00720c */ /* 0x040fe40003f46270 */
[C---:B------:R-:W-:Y:S02]  /*49d0*/  ISETP.GE.AND P3, PT, R31.reuse, R221, PT ;  /* 0x000000dd1f00720c */ /* 0x040fe40003f66270 */
[C---:B------:R-:W-:Y:S02]  /*49e0*/  ISETP.GE.AND P1, PT, R31.reuse, R219, PT ;  /* 0x000000db1f00720c */ /* 0x040fe40003f26270 */
[----:B------:R-:W-:Y:S02]  /*49f0*/  ISETP.GE.AND P0, PT, R31, R218, PT ;  /* 0x000000da1f00720c */ /* 0x000fe40003f06270 */
[----:B------:R-:W-:-:S02]  /*4a00*/  IADD3 R31, PT, PT, R132, -0x18, -R139 ;  /* 0xffffffe8841f7810 */ /* 0x000fc40007ffe88b */
[----:B------:R-:W-:Y:S02]  /*4a10*/  IABS R29, R29 ;  /* 0x0000001d001d7213 */ /* 0x000fe40000000000 */
[----:B------:R-:W-:Y:S02]  /*4a20*/  FSEL R28, R27, -INF , P1 ;  /* 0xff8000001b1c7808 */ /* 0x000fe40000800000 */
[----:B------:R-:W-:Y:S02]  /*4a30*/  IABS R31, R31 ;  /* 0x0000001f001f7213 */ /* 0x000fe40000000000 */
[----:B------:R-:W-:Y:S02]  /*4a40*/  IADD3 R27, PT, PT, R132, -0x19, -R139 ;  /* 0xffffffe7841b7810 */ /* 0x000fe40007ffe88b */
[----:B------:R-:W-:Y:S02]  /*4a50*/  I2FP.F32.S32 R29, R29 ;  /* 0x0000001d001d7245 */ /* 0x000fe40000201400 */
[----:B------:R-:W-:Y:S01]  /*4a60*/  ISETP.GE.AND P5, PT, R133, R218, PT ;  /* 0x000000da8500720c */ /* 0x000fe20003fa6270 */
[----:B------:R-:W-:Y:S01]  /*4a70*/  VIADD R133, R0, 0x18 ;  /* 0x0000001800857836 */ /* 0x000fe20000000000 */
[----:B------:R-:W-:Y:S01]  /*4a80*/  I2FP.F32.S32 R31, R31 ;  /* 0x0000001f001f7245 */ /* 0x000fe20000201400 */
[----:B------:R-:W-:Y:S01]  /*4a90*/  FFMA.FTZ R20, -R232, R29, R20 ;  /* 0x0000001de8147223 */ /* 0x000fe20000010114 */
[----:B------:R-:W-:-:S02]  /*4aa0*/  IABS R27, R27 ;  /* 0x0000001b001b7213 */ /* 0x000fc40000000000 */
[----:B------:R-:W-:Y:S01]  /*4ab0*/  FSEL R25, R25, -INF , P2 ;  /* 0xff80000019197808 */ /* 0x000fe20001000000 */
[----:B------:R-:W-:Y:S01]  /*4ac0*/  FFMA.FTZ R31, -R232, R31, R22 ;  /* 0x0000001fe81f7223 */ /* 0x000fe20000010116 */
[----:B------:R-:W-:Y:S02]  /*4ad0*/  IADD3 R29, PT, PT, R220, -0x19, -R139 ;  /* 0xffffffe7dc1d7810 */ /* 0x000fe40007ffe88b */
[----:B------:R-:W-:Y:S02]  /*4ae0*/  FSEL R26, R26, -INF , !P5 ;  /* 0xff8000001a1a7808 */ /* 0x000fe40006800000 */
[----:B------:R-:W-:Y:S02]  /*4af0*/  I2FP.F32.S32 R27, R27 ;  /* 0x0000001b001b7245 */ /* 0x000fe40000201400 */
[----:B------:R-:W-:Y:S02]  /*4b00*/  ISETP.GE.AND P5, PT, R133, R222, PT ;  /* 0x000000de8500720c */ /* 0x000fe40003fa6270 */
[----:B------:R-:W-:Y:S01]  /*4b10*/  FSEL R22, R28, -INF , !P0 ;  /* 0xff8000001c167808 */ /* 0x000fe20004000000 */
[----:B------:R-:W-:Y:S01]  /*4b20*/  FFMA.FTZ R23, -R232, R27, R23 ;  /* 0x0000001be8177223 */ /* 0x000fe20000010117 */
[----:B------:R-:W-:-:S02]  /*4b30*/  FSEL R25, R25, -INF , !P3 ;  /* 0xff80000019197808 */ /* 0x000fc40005800000 */
[----:B------:R-:W-:Y:S02]  /*4b40*/  IABS R28, R29 ;  /* 0x0000001d001c7213 */ /* 0x000fe40000000000 */
[C---:B------:R-:W-:Y:S02]  /*4b50*/  ISETP.GE.AND P2, PT, R133.reuse, R221, PT ;  /* 0x000000dd8500720c */ /* 0x040fe40003f46270 */
[C---:B------:R-:W-:Y:S02]  /*4b60*/  ISETP.GE.AND P3, PT, R133.reuse, R219, PT ;  /* 0x000000db8500720c */ /* 0x040fe40003f66270 */
[----:B------:R-:W-:Y:S01]  /*4b70*/  ISETP.GE.AND P1, PT, R133, R218, PT ;  /* 0x000000da8500720c */ /* 0x000fe20003f26270 */
[----:B------:R-:W-:Y:S01]  /*4b80*/  VIADD R133, R0, 0x19 ;  /* 0x0000001900857836 */ /* 0x000fe20000000000 */
[----:B------:R-:W-:Y:S02]  /*4b90*/  FSEL R29, R20, -INF , P5 ;  /* 0xff800000141d7808 */ /* 0x000fe40002800000 */
[----:B------:R-:W-:-:S02]  /*4ba0*/  IADD3 R27, PT, PT, R220, -0x20, -R139 ;  /* 0xffffffe0dc1b7810 */ /* 0x000fc40007ffe88b */
[----:B------:R-:W-:Y:S02]  /*4bb0*/  I2FP.F32.S32 R28, R28 ;  /* 0x0000001c001c7245 */ /* 0x000fe40000201400 */
[----:B------:R-:W-:Y:S02]  /*4bc0*/  FSEL R20, R31, -INF , P3 ;  /* 0xff8000001f147808 */ /* 0x000fe40001800000 */
[----:B------:R-:W-:Y:S01]  /*4bd0*/  FSEL R29, R29, -INF , !P2 ;  /* 0xff8000001d1d7808 */ /* 0x000fe20005000000 */
[----:B------:R-:W-:Y:S01]  /*4be0*/  FFMA.FTZ R28, -R232, R28, R21 ;  /* 0x0000001ce81c7223 */ /* 0x000fe20000010115 */
[----:B------:R-:W-:Y:S02]  /*4bf0*/  IADD3 R31, PT, PT, R132, -0x20, -R139 ;  /* 0xffffffe0841f7810 */ /* 0x000fe40007ffe88b */
[----:B------:R-:W-:Y:S02]  /*4c00*/  ISETP.GE.AND P2, PT, R133, R219, PT ;  /* 0x000000db8500720c */ /* 0x000fe40003f46270 */
[----:B------:R-:W-:-:S02]  /*4c10*/  IABS R27, R27 ;  /* 0x0000001b001b7213 */ /* 0x000fc40000000000 */
[----:B------:R-:W-:Y:S02]  /*4c20*/  IADD3 R179, PT, PT, R220, -0x21, -R139 ;  /* 0xffffffdfdcb37810 */ /* 0x000fe40007ffe88b */
[----:B------:R-:W-:Y:S02]  /*4c30*/  IABS R21, R31 ;  /* 0x0000001f00157213 */ /* 0x000fe40000000000 */
[C---:B------:R-:W-:Y:S02]  /*4c40*/  ISETP.GE.AND P0, PT, R133.reuse, R222, PT ;  /* 0x000000de8500720c */ /* 0x040fe40003f06270 */
[C---:B------:R-:W-:Y:S02]  /*4c50*/  ISETP.GE.AND P5, PT, R133.reuse, R221, PT ;  /* 0x000000dd8500720c */ /* 0x040fe40003fa6270 */
[----:B------:R-:W-:Y:S01]  /*4c60*/  ISETP.GE.AND P3, PT, R133, R218, PT ;  /* 0x000000da8500720c */ /* 0x000fe20003f66270 */
[----:B------:R-:W-:Y:S01]  /*4c70*/  VIADD R133, R0, 0x20 ;  /* 0x0000002000857836 */ /* 0x000fe20000000000 */
[----:B------:R-:W-:-:S02]  /*4c80*/  I2FP.F32.S32 R27, R27 ;  /* 0x0000001b001b7245 */ /* 0x000fc40000201400 */
[----:B------:R-:W-:Y:S02]  /*4c90*/  FSEL R31, R23, -INF , P2 ;  /* 0xff800000171f7808 */ /* 0x000fe40001000000 */
[----:B------:R-:W-:Y:S01]  /*4ca0*/  IADD3 R23, PT, PT, R132, -0x21, -R139 ;  /* 0xffffffdf84177810 */ /* 0x000fe20007ffe88b */
[----:B------:R-:W-:Y:S01]  /*4cb0*/  FFMA.FTZ R16, -R232, R27, R16 ;  /* 0x0000001be8107223 */ /* 0x000fe20000010110 */
[----:B------:R-:W-:Y:S01]  /*4cc0*/  IABS R179, R179 ;  /* 0x000000b300b37213 */ /* 0x000fe20000000000 */
[----:B------:R-:W-:Y:S01]  /*4cd0*/  VIADD R27, R0, 0x21 ;  /* 0x00000021001b7836 */ /* 0x000fe20000000000 */
[----:B------:R-:W-:Y:S02]  /*4ce0*/  I2FP.F32.S32 R21, R21 ;  /* 0x0000001500157245 */ /* 0x000fe40000201400 */
[----:B------:R-:W-:Y:S02]  /*4cf0*/  FSEL R20, R20, -INF , !P1 ;  /* 0xff80000014147808 */ /* 0x000fe40004800000 */
[----:B------:R-:W-:Y:S01]  /*4d00*/  IABS R23, R23 ;  /* 0x0000001700177213 */ /* 0x000fe20000000000 */
[----:B------:R-:W-:Y:S01]  /*4d10*/  FFMA.FTZ R21, -R232, R21, R18 ;  /* 0x00000015e8157223 */ /* 0x000fe20000010112 */
[----:B------:R-:W-:-:S02]  /*4d20*/  I2FP.F32.S32 R179, R179 ;  /* 0x000000b300b37245 */ /* 0x000fc40000201400 */
[C---:B------:R-:W-:Y:S02]  /*4d30*/  ISETP.GE.AND P1, PT, R133.reuse, R222, PT ;  /* 0x000000de8500720c */ /* 0x040fe40003f26270 */
[----:B------:R-:W-:Y:S01]  /*4d40*/  FSEL R28, R28, -INF , P0 ;  /* 0xff8000001c1c7808 */ /* 0x000fe20000000000 */
[----:B------:R-:W-:Y:S01]  /*4d50*/  FFMA.FTZ R179, -R232, R179, R17 ;  /* 0x000000b3e8b37223 */ /* 0x000fe20000010111 */
[----:B------:R-:W-:Y:S01]  /*4d60*/  I2FP.F32.S32 R23, R23 ;  /* 0x0000001700177245 */ /* 0x000fe20000201400 */
[----:B------:R-:W-:Y:S01]  /*4d70*/  VIADD R17, R0, 0x28 ;  /* 0x0000002800117836 */ /* 0x000fe20000000000 */
[----:B------:R-:W-:Y:S02]  /*4d80*/  ISETP.GE.AND P0, PT, R133, R221, PT ;  /* 0x000000dd8500720c */ /* 0x000fe40003f06270 */
[----:B------:R-:W-:Y:S01]  /*4d90*/  FSEL R28, R28, -INF , !P5 ;  /* 0xff8000001c1c7808 */ /* 0x000fe20006800000 */
[----:B------:R-:W-:Y:S01]  /*4da0*/  FFMA.FTZ R23, -R232, R23, R19 ;  /* 0x00000017e8177223 */ /* 0x000fe20000010113 */
[----:B------:R-:W-:Y:S01]  /*4db0*/  FSEL R18, R31, -INF , !P3 ;  /* 0xff8000001f127808 */ /* 0x000fe20005800000 */
[----:B------:R-:W-:Y:S01]  /*4dc0*/  VIADD R31, R0, 0x68 ;  /* 0x00000068001f7836 */ /* 0x000fe20000000000 */
[----:B------:R-:W-:-:S02]  /*4dd0*/  FSEL R180, R16, -INF , P1 ;  /* 0xff80000010b47808 */ /* 0x000fc40000800000 */
[----:B------:R-:W-:Y:S02]  /*4de0*/  ISETP.GE.AND P5, PT, R133, R219, PT ;  /* 0x000000db8500720c */ /* 0x000fe40003fa6270 */
[----:B------:R-:W-:Y:S02]  /*4df0*/  ISETP.GE.AND P3, PT, R27, R222, PT ;  /* 0x000000de1b00720c */ /* 0x000fe40003f66270 */
[----:B------:R-:W-:Y:S02]  /*4e00*/  FSEL R180, R180, -INF , !P0 ;  /* 0xff800000b4b47808 */ /* 0x000fe40004000000 */
[----:B------:R-:W-:Y:S02]  /*4e10*/  ISETP.GE.AND P2, PT, R133, R218, PT ;  /* 0x000000da8500720c */ /* 0x000fe40003f46270 */
[C---:B------:R-:W-:Y:S02]  /*4e20*/  ISETP.GE.AND P1, PT, R27.reuse, R221, PT ;  /* 0x000000dd1b00720c */ /* 0x040fe40003f26270 */
[----:B------:R-:W-:-:S02]  /*4e30*/  ISETP.GE.AND P0, PT, R27, R219, PT ;  /* 0x000000db1b00720c */ /* 0x000fc40003f06270 */
[----:B------:R-:W-:Y:S02]  /*4e40*/  FSEL R16, R21, -INF , P5 ;  /* 0xff80000015107808 */ /* 0x000fe40002800000 */
[----:B------:R-:W-:Y:S02]  /*4e50*/  FSEL R179, R179, -INF , P3 ;  /* 0xff800000b3b37808 */ /* 0x000fe40001800000 */
[--C-:B------:R-:W-:Y:S02]  /*4e60*/  IADD3 R21, PT, PT, R220, -0x28, -R139.reuse ;  /* 0xffffffd8dc157810 */ /* 0x100fe40007ffe88b */
[----:B------:R-:W-:Y:S02]  /*4e70*/  IADD3 R19, PT, PT, R132, -0x28, -R139 ;  /* 0xffffffd884137810 */ /* 0x000fe40007ffe88b */
[----:B------:R-:W-:Y:S02]  /*4e80*/  FSEL R16, R16, -INF , !P2 ;  /* 0xff80000010107808 */ /* 0x000fe40005000000 */
[----:B------:R-:W-:-:S02]  /*4e90*/  FSEL R179, R179, -INF , !P1 ;  /* 0xff800000b3b37808 */ /* 0x000fc40004800000 */
[----:B------:R-:W-:Y:S02]  /*4ea0*/  FSEL R23, R23, -INF , P0 ;  /* 0xff80000017177808 */ /* 0x000fe40000000000 */
[C---:B------:R-:W-:Y:S02]  /*4eb0*/  ISETP.GE.AND P2, PT, R17.reuse, R222, PT ;  /* 0x000000de1100720c */ /* 0x040fe40003f46270 */
[----:B------:R-:W-:Y:S02]  /*4ec0*/  IABS R21, R21 ;  /* 0x0000001500157213 */ /* 0x000fe40000000000 */
[C---:B------:R-:W-:Y:S02]  /*4ed0*/  ISETP.GE.AND P3, PT, R17.reuse, R221, PT ;  /* 0x000000dd1100720c */ /* 0x040fe40003f66270 */
[C---:B------:R-:W-:Y:S02]  /*4ee0*/  ISETP.GE.AND P1, PT, R17.reuse, R219, PT ;  /* 0x000000db1100720c */ /* 0x040fe40003f26270 */
[----:B------:R-:W-:-:S02]  /*4ef0*/  ISETP.GE.AND P0, PT, R17, R218, PT ;  /* 0x000000da1100720c */ /* 0x000fc40003f06270 */
[----:B------:R-:W-:Y:S02]  /*4f00*/  IABS R19, R19 ;  /* 0x0000001300137213 */ /* 0x000fe40000000000 */
[--C-:B------:R-:W-:Y:S02]  /*4f10*/  IADD3 R17, PT, PT, R132, -0x29, -R139.reuse ;  /* 0xffffffd784117810 */ /* 0x100fe40007ffe88b */
[----:B------:R-:W-:Y:S02]  /*4f20*/  I2FP.F32.S32 R21, R21 ;  /* 0x0000001500157245 */ /* 0x000fe40000201400 */
[----:B------:R-:W-:Y:S02]  /*4f30*/  I2FP.F32.S32 R19, R19 ;  /* 0x0000001300137245 */ /* 0x000fe40000201400 */
[----:B------:R-:W-:Y:S01]  /*4f40*/  IABS R17, R17 ;  /* 0x0000001100117213 */ /* 0x000fe20000000000 */
[----:B------:R-:W-:Y:S01]  /*4f50*/  FFMA.FTZ R12, -R232, R21, R12 ;  /* 0x00000015e80c7223 */ /* 0x000fe2000001010c */
[----:B------:R-:W-:Y:S01]  /*4f60*/  IADD3 R133, PT, PT, R220, -0x29, -R139 ;  /* 0xffffffd7dc857810 */ /* 0x000fe20007ffe88b */
[----:B------:R-:W-:Y:S01]  /*4f70*/  FFMA.FTZ R19, -R232, R19, R14 ;  /* 0x00000013e8137223 */ /* 0x000fe2000001010e */
[----:B------:R-:W-:Y:S01]  /*4f80*/  I2FP.F32.S32 R17, R17 ;  /* 0x0000001100117245 */ /* 0x000fe20000201400 */
[----:B------:R-:W-:Y:S01]  /*4f90*/  VIADD R21, R0, 0x29 ;  /* 0x0000002900157836 */ /* 0x000fe20000000000 */
[----:B------:R-:W-:-:S02]  /*4fa0*/  IABS R133, R133 ;  /* 0x0000008500857213 */ /* 0x000fc40000000000 */
[----:B------:R-:W-:Y:S01]  /*4fb0*/  FSEL R174, R12, -INF , P2 ;  /* 0xff8000000cae7808 */ /* 0x000fe20001000000 */
[----:B------:R-:W-:Y:S01]  /*4fc0*/  FFMA.FTZ R15, -R232, R17, R15 ;  /* 0x00000011e80f7223 */ /* 0x000fe2000001010f */
[----:B------:R-:W-:Y:S02]  /*4fd0*/  I2FP.F32.S32 R133, R133 ;  /* 0x0000008500857245 */ /* 0x000fe40000201400 */
[----:B------:R-:W-:Y:S02]  /*4fe0*/  FSEL R12, R19, -INF , P1 ;  /* 0xff800000130c7808 */ /* 0x000fe40000800000 */
[----:B------:R-:W-:Y:S01]  /*4ff0*/  IADD3 R17, PT, PT, R220, -0x30, -R139 ;  /* 0xffffffd0dc117810 */ /* 0x000fe20007ffe88b */
[----:B------:R-:W-:Y:S01]  /*5000*/  FFMA.FTZ R133, -R232, R133, R13 ;  /* 0x00000085e8857223 */ /* 0x000fe2000001010d */
[----:B------:R-:W-:Y:S02]  /*5010*/  ISETP.GE.AND P5, PT, R27, R218, PT ;  /* 0x000000da1b00720c */ /* 0x000fe40003fa6270 */
[----:B------:R-:W-:-:S02]  /*5020*/  IADD3 R19, PT, PT, R132, -0x30, -R139 ;  /* 0xffffffd084137810 */ /* 0x000fc40007ffe88b */
[----:B------:R-:W-:Y:S02]  /*5030*/  FSEL R174, R174, -INF , !P3 ;  /* 0xff800000aeae7808 */ /* 0x000fe40005800000 */
[----:B------:R-:W-:Y:S02]  /*5040*/  IABS R17, R17 ;  /* 0x0000001100117213 */ /* 0x000fe40000000000 */
[----:B------:R-:W-:Y:S01]  /*5050*/  FSEL R14, R23, -INF , !P5 ;  /* 0xff800000170e7808 */ /* 0x000fe20006800000 */
[----:B------:R-:W-:Y:S01]  /*5060*/  VIADD R23, R0, 0x58 ;  /* 0x0000005800177836 */ /* 0x000fe20000000000 */
[C---:B------:R-:W-:Y:S02]  /*5070*/  ISETP.GE.AND P3, PT, R21.reuse, R219, PT ;  /* 0x000000db1500720c */ /* 0x040fe40003f66270 */
[----:B------:R-:W-:Y:S02]  /*5080*/  IABS R13, R19 ;  /* 0x00000013000d7213 */ /* 0x000fe40000000000 */
[----:B------:R-:W-:-:S02]  /*5090*/  ISETP.GE.AND P5, PT, R21, R222, PT ;  /* 0x000000de1500720c */ /* 0x000fc40003fa6270 */
[--C-:B------:R-:W-:Y:S02]  /*50a0*/  IADD3 R137, PT, PT, R220, -0x31, -R139.reuse ;  /* 0xffffffcfdc897810 */ /* 0x100fe40007ffe88b */
[C---:B------:R-:W-:Y:S02]  /*50b0*/  ISETP.GE.AND P2, PT, R21.reuse, R221, PT ;  /* 0x000000dd1500720c */ /* 0x040fe40003f46270 */
[----:B------:R-:W-:Y:S01]  /*50c0*/  ISETP.GE.AND P1, PT, R21, R218, PT ;  /* 0x000000da1500720c */ /* 0x000fe20003f26270 */
[----:B------:R-:W-:Y:S01]  /*50d0*/  VIADD R21, R0, 0x30 ;  /* 0x0000003000157836 */ /* 0x000fe20000000000 */
[----:B------:R-:W-:Y:S02]  /*50e0*/  I2FP.F32.S32 R17, R17 ;  /* 0x0000001100117245 */ /* 0x000fe40000201400 */
[----:B------:R-:W-:Y:S02]  /*50f0*/  I2FP.F32.S32 R13, R13 ;  /* 0x0000000d000d7245 */ /* 0x000fe40000201400 */
[----:B------:R-:W-:Y:S01]  /*5100*/  FSEL R19, R15, -INF , P3 ;  /* 0xff8000000f137808 */ /* 0x000fe20001800000 */
[C---:B------:R-:W-:Y:S01]  /*5110*/  FFMA.FTZ R8, -R232.reuse, R17, R8 ;  /* 0x00000011e8087223 */ /* 0x040fe20000010108 */
[----:B------:R-:W-:Y:S01]  /*5120*/  FSEL R133, R133, -INF , P5 ;  /* 0xff80000085857808 */ /* 0x000fe20002800000 */
[----:B------:R-:W-:Y:S01]  /*5130*/  FFMA.FTZ R13, -R232, R13, R10 ;  /* 0x0000000de80d7223 */ /* 0x000fe2000001010a */
[----:B------:R-:W-:Y:S01]  /*5140*/  IADD3 R15, PT, PT, R132, -0x31, -R139 ;  /* 0xffffffcf840f7810 */ /* 0x000fe20007ffe88b */
[----:B------:R-:W-:Y:S01]  /*5150*/  VIADD R17, R0, 0x31 ;  /* 0x0000003100117836 */ /* 0x000fe20000000000 */
[----:B------:R-:W-:-:S02]  /*5160*/  IABS R137, R137 ;  /* 0x0000008900897213 */ /* 0x000fc40000000000 */
[----:B------:R-:W-:Y:S02]  /*5170*/  FSEL R12, R12, -INF , !P0 ;  /* 0xff8000000c0c7808 */ /* 0x000fe40004000000 */
[----:B------:R-:W-:Y:S02]  /*5180*/  ISETP.GE.AND P0, PT, R21, R222, PT ;  /* 0x000000de1500720c */ /* 0x000fe40003f06270 */
[----:B------:R-:W-:Y:S02]  /*5190*/  FSEL R133, R133, -INF , !P2 ;  /* 0xff80000085857808 */ /* 0x000fe40005000000 */
[----:B------:R-:W-:Y:S02]  /*51a0*/  IABS R15, R15 ;  /* 0x0000000f000f7213 */ /* 0x000fe40000000000 */
[----:B------:R-:W-:Y:S02]  /*51b0*/  I2FP.F32.S32 R137, R137 ;  /* 0x0000008900897245 */ /* 0x000fe40000201400 */
[----:B------:R-:W-:-:S02]  /*51c0*/  ISETP.GE.AND P2, PT, R21, R219, PT ;  /* 0x000000db1500720c */ /* 0x000fc40003f46270 */
[----:B------:R-:W-:Y:S01]  /*51d0*/  FSEL R154, R8, -INF , P0 ;  /* 0xff800000089a7808 */ /* 0x000fe20000000000 */
[----:B------:R-:W-:Y:S01]  /*51e0*/  FFMA.FTZ R137, -R232, R137, R9 ;  /* 0x00000089e8897223 */ /* 0x000fe20000010109 */
[----:B------:R-:W-:Y:S01]  /*51f0*/  I2FP.F32.S32 R15, R15 ;  /* 0x0000000f000f7245 */ /* 0x000fe20000201400 */
[----:B------:R-:W-:Y:S01]  /*5200*/  VIADD R9, R0, 0x38 ;  /* 0x0000003800097836 */ /* 0x000fe20000000000 */
[----:B------:R-:W-:Y:S02]  /*5210*/  ISETP.GE.AND P5, PT, R21, R221, PT ;  /* 0x000000dd1500720c */ /* 0x000fe40003fa6270 */
[----:B------:R-:W-:Y:S01]  /*5220*/  FSEL R10, R19, -INF , !P1 ;  /* 0xff800000130a7808 */ /* 0x000fe20004800000 */
[----:B------:R-:W-:Y:S01]  /*5230*/  FFMA.FTZ R15, -R232, R15, R11 ;  /* 0x0000000fe80f7223 */ /* 0x000fe2000001010b */
[----:B------:R-:W-:Y:S02]  /*5240*/  FSEL R8, R13, -INF , P2 ;  /* 0xff8000000d087808 */ /* 0x000fe40001000000 */
[----:B------:R-:W-:-:S02]  /*5250*/  ISETP.GE.AND P1, PT, R17, R222, PT ;  /* 0x000000de1100720c */ /* 0x000fc40003f26270 */
[--C-:B------:R-:W-:Y:S02]  /*5260*/  IADD3 R13, PT, PT, R220, -0x38, -R139.reuse ;  /* 0xffffffc8dc0d7810 */ /* 0x100fe40007ffe88b */
[----:B------:R-:W-:Y:S02]  /*5270*/  FSEL R154, R154, -INF , !P5 ;  /* 0xff8000009a9a7808 */ /* 0x000fe40006800000 */
[----:B------:R-:W-:Y:S01]  /*5280*/  ISETP.GE.AND P3, PT, R21, R218, PT ;  /* 0x000000da1500720c */ /* 0x000fe20003f66270 */
[----:B------:R-:W-:Y:S01]  /*5290*/  VIADD R21, R0, 0x51 ;  /* 0x0000005100157836 */ /* 0x000fe20000000000 */
[C---:B------:R-:W-:Y:S02]  /*52a0*/  ISETP.GE.AND P0, PT, R17.reuse, R221, PT ;  /* 0x000000dd1100720c */ /* 0x040fe40003f06270 */
[----:B------:R-:W-:Y:S02]  /*52b0*/  ISETP.GE.AND P5, PT, R17, R219, PT ;  /* 0x000000db1100720c */ /* 0x000fe40003fa6270 */
[----:B------:R-:W-:-:S02]  /*52c0*/  IADD3 R11, PT, PT, R132, -0x38, -R139 ;  /* 0xffffffc8840b7810 */ /* 0x000fc40007ffe88b */
[----:B------:R-:W-:Y:S02]  /*52d0*/  IABS R13, R13 ;  /* 0x0000000d000d7213 */ /* 0x000fe40000000000 */
[----:B------:R-:W-:Y:S02]  /*52e0*/  FSEL R137, R137, -INF , P1 ;  /* 0xff80000089897808 */ /* 0x000fe40000800000 */
[----:B------:R-:W-:Y:S02]  /*52f0*/  IADD3 R147, PT, PT, R220, -0x39, -R139 ;  /* 0xffffffc7dc937810 */ /* 0x000fe40007ffe88b */
[----:B------:R-:W-:Y:S02]  /*5300*/  IABS R11, R11 ;  /* 0x0000000b000b7213 */ /* 0x000fe40000000000 */
[----:B------:R-:W-:Y:S02]  /*5310*/  FSEL R8, R8, -INF , !P3 ;  /* 0xff80000008087808 */ /* 0x000fe40005800000 */
[----:B------:R-:W-:-:S02]  /*5320*/  FSEL R137, R137, -INF , !P0 ;  /* 0xff80000089897808 */ /* 0x000fc40004000000 */
[----:B------:R-:W-:Y:S02]  /*5330*/  I2FP.F32.S32 R13, R13 ;  /* 0x0000000d000d7245 */ /* 0x000fe40000201400 */
[----:B------:R-:W-:Y:S02]  /*5340*/  FSEL R15, R15, -INF , P5 ;  /* 0xff8000000f0f7808 */ /* 0x000fe40002800000 */
[C---:B------:R-:W-:Y:S01]  /*5350*/  ISETP.GE.AND P3, PT, R9.reuse, R222, PT ;  /* 0x000000de0900720c */ /* 0x040fe20003f66270 */
[----:B------:R-:W-:Y:S01]  /*5360*/  FFMA.FTZ R4, -R232, R13, R4 ;  /* 0x0000000de8047223 */ /* 0x000fe20000010104 */
[C---:B------:R-:W-:Y:S01]  /*5370*/  ISETP.GE.AND P1, PT, R9.reuse, R221, PT ;  /* 0x000000dd0900720c */ /* 0x040fe20003f26270 */
[----:B------:R-:W-:Y:S01]  /*5380*/  VIADD R13, R0, 0x39 ;  /* 0x00000039000d7836 */ /* 0x000fe20000000000 */
[C---:B------:R-:W-:Y:S02]  /*5390*/  ISETP.GE.AND P0, PT, R9.reuse, R219, PT ;  /* 0x000000db0900720c */ /* 0x040fe40003f06270 */
[----:B------:R-:W-:-:S02]  /*53a0*/  ISETP.GE.AND P5, PT, R9, R218, PT ;  /* 0x000000da0900720c */ /* 0x000fc40003fa6270 */
[----:B------:R-:W-:Y:S02]  /*53b0*/  IADD3 R9, PT, PT, R132, -0x39, -R139 ;  /* 0xffffffc784097810 */ /* 0x000fe40007ffe88b */
[----:B------:R-:W-:Y:S02]  /*53c0*/  IABS R147, R147 ;  /* 0x0000009300937213 */ /* 0x000fe40000000000 */
[----:B------:R-:W-:Y:S02]  /*53d0*/  I2FP.F32.S32 R11, R11 ;  /* 0x0000000b000b7245 */ /* 0x000fe40000201400 */
[----:B------:R-:W-:Y:S02]  /*53e0*/  IABS R9, R9 ;  /* 0x0000000900097213 */ /* 0x000fe40000000000 */
[----:B------:R-:W-:Y:S01]  /*53f0*/  I2FP.F32.S32 R147, R147 ;  /* 0x0000009300937245 */ /* 0x000fe20000201400 */
[----:B------:R-:W-:Y:S01]  /*5400*/  FFMA.FTZ R11, -R232, R11, R6 ;  /* 0x0000000be80b7223 */ /* 0x000fe20000010106 */
[----:B------:R-:W-:-:S02]  /*5410*/  ISETP.GE.AND P2, PT, R17, R218, PT ;  /* 0x000000da1100720c */ /* 0x000fc40003f46270 */
[----:B------:R-:W-:Y:S01]  /*5420*/  FSEL R144, R4, -INF , P3 ;  /* 0xff80000004907808 */ /* 0x000fe20001800000 */
[----:B------:R-:W-:Y:S01]  /*5430*/  FFMA.FTZ R147, -R232, R147, R5 ;  /* 0x00000093e8937223 */ /* 0x000fe20000010105 */
[----:B------:R-:W-:Y:S02]  /*5440*/  I2FP.F32.S32 R9, R9 ;  /* 0x0000000900097245 */ /* 0x000fe40000201400 */
[----:B------:R-:W-:Y:S01]  /*5450*/  FSEL R6, R15, -INF , !P2 ;  /* 0xff8000000f067808 */ /* 0x000fe20005000000 */
[----:B------:R-:W-:Y:S01]  /*5460*/  VIADD R15, R0, 0x48 ;  /* 0x00000048000f7836 */ /* 0x000fe20000000000 */
[----:B------:R-:W-:Y:S01]  /*5470*/  ISETP.GE.AND P2, PT, R13, R222, PT ;  /* 0x000000de0d00720c */ /* 0x000fe20003f46270 */
[----:B------:R-:W-:Y:S01]  /*5480*/  FFMA.FTZ R7, -R232, R9, R7 ;  /* 0x00000009e8077223 */ /* 0x000fe20000010107 */
[----:B------:R-:W-:Y:S02]  /*5490*/  FSEL R144, R144, -INF , !P1 ;  /* 0xff80000090907808 */ /* 0x000fe40004800000 */
[----:B------:R-:W-:-:S02]  /*54a0*/  FSEL R4, R11, -INF , P0 ;  /* 0xff8000000b047808 */ /* 0x000fc40000000000 */
[C---:B------:R-:W-:Y:S02]  /*54b0*/  ISETP.GE.AND P3, PT, R13.reuse, R221, PT ;  /* 0x000000dd0d00720c */ /* 0x040fe40003f66270 */
[C---:B------:R-:W-:Y:S02]  /*54c0*/  ISETP.GE.AND P1, PT, R13.reuse, R219, PT ;  /* 0x000000db0d00720c */ /* 0x040fe40003f26270 */
[----:B------:R-:W-:Y:S01]  /*54d0*/  ISETP.GE.AND P0, PT, R13, R218, PT ;  /* 0x000000da0d00720c */ /* 0x000fe20003f06270 */
[----:B------:R-:W-:Y:S01]  /*54e0*/  VIADD R13, R0, 0x40 ;  /* 0x00000040000d7836 */ /* 0x000fe20000000000 */
[--C-:B------:R-:W-:Y:S02]  /*54f0*/  IADD3 R5, PT, PT, R220, -0x40, -R139.reuse ;  /* 0xffffffc0dc057810 */ /* 0x100fe40007ffe88b */
[----:B------:R-:W-:Y:S02]  /*5500*/  FSEL R147, R147, -INF , P2 ;  /* 0xff80000093937808 */ /* 0x000fe40001000000 */
[----:B------:R-:W-:-:S02]  /*5510*/  IADD3 R9, PT, PT, R132, -0x40, -R139 ;  /* 0xffffffc084097810 */ /* 0x000fc40007ffe88b */
[----:B------:R-:W-:Y:S02]  /*5520*/  FSEL R4, R4, -INF , !P5 ;  /* 0xff80000004047808 */ /* 0x000fe40006800000 */
[----:B------:R-:W-:Y:S02]  /*5530*/  IABS R5, R5 ;  /* 0x0000000500057213 */ /* 0x000fe40000000000 */
[----:B------:R-:W-:Y:S02]  /*5540*/  FSEL R147, R147, -INF , !P3 ;  /* 0xff80000093937808 */ /* 0x000fe40005800000 */
[----:B------:R-:W-:Y:S02]  /*5550*/  FSEL R11, R7, -INF , P1 ;  /* 0xff800000070b7808 */ /* 0x000fe40000800000 */
[C---:B------:R-:W-:Y:S02]  /*5560*/  ISETP.GE.AND P5, PT, R13.reuse, R222, PT ;  /* 0x000000de0d00720c */ /* 0x040fe40003fa6270 */
[----:B------:R-:W-:-:S02]  /*5570*/  ISETP.GE.AND P2, PT, R13, R221, PT ;  /* 0x000000dd0d00720c */ /* 0x000fc40003f46270 */
[C---:B------:R-:W-:Y:S02]  /*5580*/  ISETP.GE.AND P3, PT, R13.reuse, R219, PT ;  /* 0x000000db0d00720c */ /* 0x040fe40003f66270 */
[----:B------:R-:W-:Y:S02]  /*5590*/  ISETP.GE.AND P1, PT, R13, R218, PT ;  /* 0x000000da0d00720c */ /* 0x000fe40003f26270 */
[----:B------:R-:W-:Y:S02]  /*55a0*/  IADD3 R13, PT, PT, R220, -0x41, -R139 ;  /* 0xffffffbfdc0d7810 */ /* 0x000fe40007ffe88b */
[----:B------:R-:W-:Y:S02]  /*55b0*/  IABS R9, R9 ;  /* 0x0000000900097213 */ /* 0x000fe40000000000 */
[----:B------:R-:W-:Y:S02]  /*55c0*/  I2FP.F32.S32 R5, R5 ;  /* 0x0000000500057245 */ /* 0x000fe40000201400 */
[----:B------:R-:W-:-:S02]  /*55d0*/  IABS R13, R13 ;  /* 0x0000000d000d7213 */ /* 0x000fc40000000000 */
[----:B------:R-:W-:Y:S01]  /*55e0*/  I2FP.F32.S32 R9, R9 ;  /* 0x0000000900097245 */ /* 0x000fe20000201400 */
[----:B------:R-:W-:Y:S01]  /*55f0*/  FFMA.FTZ R128, -R232, R5, R128 ;  /* 0x00000005e8807223 */ /* 0x000fe20000010180 */
[----:B------:R-:W-:Y:S01]  /*5600*/  I2FP.F32.S32 R13, R13 ;  /* 0x0000000d000d7245 */ /* 0x000fe20000201400 */
[----:B------:R-:W-:Y:S01]  /*5610*/  VIADD R5, R0, 0x41 ;  /* 0x0000004100057836 */ /* 0x000fe20000000000 */
[----:B------:R-:W-:Y:S01]  /*5620*/  IADD3 R7, PT, PT, R132, -0x41, -R139 ;  /* 0xffffffbf84077810 */ /* 0x000fe20007ffe88b */
[----:B------:R-:W-:Y:S01]  /*5630*/  FFMA.FTZ R9, -R232, R9, R130 ;  /* 0x00000009e8097223 */ /* 0x000fe20000010182 */
[----:B------:R-:W-:Y:S01]  /*5640*/  FSEL R163, R128, -INF , P5 ;  /* 0xff80000080a37808 */ /* 0x000fe20002800000 */
[----:B------:R-:W-:Y:S01]  /*5650*/  FFMA.FTZ R129, -R232, R13, R129 ;  /* 0x0000000de8817223 */ /* 0x000fe20000010181 */
[----:B------:R-:W-:Y:S02]  /*5660*/  IADD3 R13, PT, PT, R220, -0x48, -R139 ;  /* 0xffffffb8dc0d7810 */ /* 0x000fe40007ffe88b */
        /* <DEDUP_REMOVED lines=8> */
[----:B------:R-:W-:Y:S02]  /*56f0*/  IADD3 R5, PT, PT, R132, -0x48, -R139 ;  /* 0xffffffb884057810 */ /* 0x000fe40007ffe88b */
        /* <DEDUP_REMOVED lines=8> */
[----:B------:R-:W-:Y:S01]  /*5780*/  FSEL R162, R129, -INF , P0 ;  /* 0xff80000081a27808 */ /* 0x000fe20000000000 */
[----:B------:R-:W-:Y:S01]  /*5790*/  FFMA.FTZ R5, -R232, R5, R126 ;  /* 0x00000005e8057223 */ /* 0x000fe2000001017e */
[C---:B------:R-:W-:Y:S01]  /*57a0*/  ISETP.GE.AND P1, PT, R15.reuse, R222, PT ;  /* 0x000000de0f00720c */ /* 0x040fe20003f26270 */
[----:B------:R-:W-:Y:S01]  /*57b0*/  VIADD R13, R0, 0x49 ;  /* 0x00000049000d7836 */ /* 0x000fe20000000000 */
[----:B------:R-:W-:Y:S02]  /*57c0*/  IADD3 R17, PT, PT, R220, -0x49, -R139 ;  /* 0xffffffb7dc117810 */ /* 0x000fe40007ffe88b */
[----:B------:R-:W-:Y:S02]  /*57d0*/  FSEL R162, R162, -INF , !P5 ;  /* 0xff800000a2a27808 */ /* 0x000fe40006800000 */
[----:B------:R-:W-:-:S02]  /*57e0*/  ISETP.GE.AND P0, PT, R15, R221, PT ;  /* 0x000000dd0f00720c */ /* 0x000fc40003f06270 */
[----:B------:R-:W-:Y:S02]  /*57f0*/  ISETP.GE.AND P5, PT, R15, R219, PT ;  /* 0x000000db0f00720c */ /* 0x000fe40003fa6270 */
[----:B------:R-:W-:Y:S02]  /*5800*/  FSEL R7, R7, -INF , P2 ;  /* 0xff80000007077808 */ /* 0x000fe40001000000 */
[----:B------:R-:W-:Y:S02]  /*5810*/  FSEL R160, R124, -INF , P1 ;  /* 0xff8000007ca07808 */ /* 0x000fe40000800000 */
[----:B------:R-:W-:Y:S02]  /*5820*/  ISETP.GE.AND P2, PT, R15, R218, PT ;  /* 0x000000da0f00720c */ /* 0x000fe40003f46270 */
[----:B------:R-:W-:Y:S02]  /*5830*/  IABS R17, R17 ;  /* 0x0000001100117213 */ /* 0x000fe40000000000 */
[----:B------:R-:W-:-:S02]  /*5840*/  IADD3 R15, PT, PT, R132, -0x49, -R139 ;  /* 0xffffffb7840f7810 */ /* 0x000fc40007ffe88b */
[----:B------:R-:W-:Y:S02]  /*5850*/  IADD3 R19, PT, PT, R220, -0x50, -R139 ;  /* 0xffffffb0dc137810 */ /* 0x000fe40007ffe88b */
[----:B------:R-:W-:Y:S02]  /*5860*/  FSEL R7, R7, -INF , !P3 ;  /* 0xff80000007077808 */ /* 0x000fe40005800000 */
[----:B------:R-:W-:Y:S02]  /*5870*/  FSEL R160, R160, -INF , !P0 ;  /* 0xff800000a0a07808 */ /* 0x000fe40004000000 */
[----:B------:R-:W-:Y:S02]  /*5880*/  FSEL R5, R5, -INF , P5 ;  /* 0xff80000005057808 */ /* 0x000fe40002800000 */
[C---:B------:R-:W-:Y:S02]  /*5890*/  ISETP.GE.AND P3, PT, R13.reuse, R222, PT ;  /* 0x000000de0d00720c */ /* 0x040fe40003f66270 */
[----:B------:R-:W-:-:S02]  /*58a0*/  ISETP.GE.AND P1, PT, R13, R221, PT ;  /* 0x000000dd0d00720c */ /* 0x000fc40003f26270 */
[C---:B------:R-:W-:Y:S02]  /*58b0*/  ISETP.GE.AND P0, PT, R13.reuse, R219, PT ;  /* 0x000000db0d00720c */ /* 0x040fe40003f06270 */
[----:B------:R-:W-:Y:S02]  /*58c0*/  I2FP.F32.S32 R17, R17 ;  /* 0x0000001100117245 */ /* 0x000fe40000201400 */
[----:B------:R-:W-:Y:S02]  /*58d0*/  ISETP.GE.AND P5, PT, R13, R218, PT ;  /* 0x000000da0d00720c */ /* 0x000fe40003fa6270 */
[----:B------:R-:W-:Y:S01]  /*58e0*/  IABS R15, R15 ;  /* 0x0000000f000f7213 */ /* 0x000fe20000000000 */
[----:B------:R-:W-:Y:S01]  /*58f0*/  FFMA.FTZ R125, -R232, R17, R125 ;  /* 0x00000011e87d7223 */ /* 0x000fe2000001017d */
[----:B------:R-:W-:Y:S01]  /*5900*/  IADD3 R13, PT, PT, R132, -0x50, -R139 ;  /* 0xffffffb0840d7810 */ /* 0x000fe20007ffe88b */
[----:B------:R-:W-:Y:S01]  /*5910*/  VIADD R17, R0, 0x50 ;  /* 0x0000005000117836 */ /* 0x000fe20000000000 */
[----:B------:R-:W-:-:S02]  /*5920*/  IABS R19, R19 ;  /* 0x0000001300137213 */ /* 0x000fc40000000000 */
[----:B------:R-:W-:Y:S02]  /*5930*/  I2FP.F32.S32 R15, R15 ;  /* 0x0000000f000f7245 */ /* 0x000fe40000201400 */
[----:B------:R-:W-:Y:S02]  /*5940*/  IABS R13, R13 ;  /* 0x0000000d000d7213 */ /* 0x000fe40000000000 */
[----:B------:R-:W-:Y:S01]  /*5950*/  I2FP.F32.S32 R19, R19 ;  /* 0x0000001300137245 */ /* 0x000fe20000201400 */
[C---:B------:R-:W-:Y:S01]  /*5960*/  FFMA.FTZ R15, -R232.reuse, R15, R127 ;  /* 0x0000000fe80f7223 */ /* 0x040fe2000001017f */
[----:B------:R-:W-:Y:S02]  /*5970*/  I2FP.F32.S32 R13, R13 ;  /* 0x0000000d000d7245 */ /* 0x000fe40000201400 */
[----:B------:R-:W-:Y:S01]  /*5980*/  FSEL R5, R5, -INF , !P2 ;  /* 0xff80000005057808 */ /* 0x000fe20005000000 */
[C---:B------:R-:W-:Y:S01]  /*5990*/  FFMA.FTZ R120, -R232.reuse, R19, R120 ;  /* 0x00000013e8787223 */ /* 0x040fe20000010178 */
[----:B------:R-:W-:Y:S01]  /*59a0*/  FSEL R165, R125, -INF , P3 ;  /* 0xff8000007da57808 */ /* 0x000fe20001800000 */
[----:B------:R-:W-:Y:S01]  /*59b0*/  FFMA.FTZ R13, -R232, R13, R122 ;  /* 0x0000000de80d7223 */ /* 0x000fe2000001017a */
[----:B------:R-:W-:-:S02]  /*59c0*/  ISETP.GE.AND P2, PT, R17, R222, PT ;  /* 0x000000de1100720c */ /* 0x000fc40003f46270 */
[----:B------:R-:W-:Y:S02]  /*59d0*/  FSEL R165, R165, -INF , !P1 ;  /* 0xff800000a5a57808 */ /* 0x000fe40004800000 */
[C---:B------:R-:W-:Y:S02]  /*59e0*/  ISETP.GE.AND P3, PT, R17.reuse, R221, PT ;  /* 0x000000dd1100720c */ /* 0x040fe40003f66270 */
[----:B------:R-:W-:Y:S02]  /*59f0*/  ISETP.GE.AND P1, PT, R17, R219, PT ;  /* 0x000000db1100720c */ /* 0x000fe40003f26270 */
[----:B------:R-:W-:Y:S02]  /*5a00*/  FSEL R15, R15, -INF , P0 ;  /* 0xff8000000f0f7808 */ /* 0x000fe40000000000 */
[----:B------:R-:W-:Y:S02]  /*5a10*/  FSEL R170, R120, -INF , P2 ;  /* 0xff80000078aa7808 */ /* 0x000fe40001000000 */
[----:B------:R-:W-:-:S02]  /*5a20*/  IADD3 R19, PT, PT, R220, -0x51, -R139 ;  /* 0xffffffafdc137810 */ /* 0x000fc40007ffe88b */
[----:B------:R-:W-:Y:S02]  /*5a30*/  FSEL R15, R15, -INF , !P5 ;  /* 0xff8000000f0f7808 */ /* 0x000fe40006800000 */
[----:B------:R-:W-:Y:S02]  /*5a40*/  FSEL R170, R170, -INF , !P3 ;  /* 0xff800000aaaa7808 */ /* 0x000fe40005800000 */
[----:B------:R-:W-:Y:S02]  /*5a50*/  FSEL R13, R13, -INF , P1 ;  /* 0xff8000000d0d7808 */ /* 0x000fe40000800000 */
[C---:B------:R-:W-:Y:S02]  /*5a60*/  ISETP.GE.AND P5, PT, R21.reuse, R222, PT ;  /* 0x000000de1500720c */ /* 0x040fe40003fa6270 */
[----:B------:R-:W-:Y:S02]  /*5a70*/  IABS R19, R19 ;  /* 0x0000001300137213 */ /* 0x000fe40000000000 */
[----:B------:R-:W-:-:S02]  /*5a80*/  ISETP.GE.AND P2, PT, R21, R221, PT ;  /* 0x000000dd1500720c */ /* 0x000fc40003f46270 */
[C---:B------:R-:W-:Y:S02]  /*5a90*/  ISETP.GE.AND P3, PT, R21.reuse, R219, PT ;  /* 0x000000db1500720c */ /* 0x040fe40003f66270 */
[-C--:B------:R-:W-:Y:S02]  /*5aa0*/  ISETP.GE.AND P1, PT, R21, R218.reuse, PT ;  /* 0x000000da1500720c */ /* 0x080fe40003f26270 */
[----:B------:R-:W-:Y:S02]  /*5ab0*/  IADD3 R21, PT, PT, R132, -0x58, -R139 ;  /* 0xffffffa884157810 */ /* 0x000fe40007ffe88b */
[----:B------:R-:W-:Y:S02]  /*5ac0*/  I2FP.F32.S32 R19, R19 ;  /* 0x0000001300137245 */ /* 0x000fe40000201400 */
[----:B------:R-:W-:Y:S02]  /*5ad0*/  IABS R21, R21 ;  /* 0x0000001500157213 */ /* 0x000fe40000000000 */
[----:B------:R-:W-:Y:S01]  /*5ae0*/  ISETP.GE.AND P0, PT, R17, R218, PT ;  /* 0x000000da1100720c */ /* 0x000fe20003f06270 */
[----:B------:R-:W-:Y:S01]  /*5af0*/  FFMA.FTZ R121, -R232, R19, R121 ;  /* 0x00000013e8797223 */ /* 0x000fe20000010179 */
[----:B------:R-:W-:-:S02]  /*5b00*/  I2FP.F32.S32 R21, R21 ;  /* 0x0000001500157245 */ /* 0x000fc40000201400 */
[--C-:B------:R-:W-:Y:S02]  /*5b10*/  IADD3 R19, PT, PT, R220, -0x58, -R139.reuse ;  /* 0xffffffa8dc137810 */ /* 0x100fe40007ffe88b */
[--C-:B------:R-:W-:Y:S01]  /*5b20*/  IADD3 R17, PT, PT, R132, -0x51, -R139.reuse ;  /* 0xffffffaf84117810 */ /* 0x100fe20007ffe88b */
[----:B------:R-:W-:Y:S01]  /*5b30*/  FFMA.FTZ R118, -R232, R21, R118 ;  /* 0x00000015e8767223 */ /* 0x000fe20000010176 */
[----:B------:R-:W-:Y:S02]  /*5b40*/  IABS R19, R19 ;  /* 0x0000001300137213 */ /* 0x000fe40000000000 */
[----:B------:R-:W-:Y:S02]  /*5b50*/  IADD3 R21, PT, PT, R132, -0x59, -R139 ;  /* 0xffffffa784157810 */ /* 0x000fe40007ffe88b */
[----:B------:R-:W-:Y:S02]  /*5b60*/  IABS R17, R17 ;  /* 0x0000001100117213 */ /* 0x000fe40000000000 */
[----:B------:R-:W-:-:S02]  /*5b70*/  I2FP.F32.S32 R19, R19 ;  /* 0x0000001300137245 */ /* 0x000fc40000201400 */
[----:B------:R-:W-:Y:S02]  /*5b80*/  IABS R21, R21 ;  /* 0x0000001500157213 */ /* 0x000fe40000000000 */
[----:B------:R-:W-:Y:S01]  /*5b90*/  I2FP.F32.S32 R17, R17 ;  /* 0x0000001100117245 */ /* 0x000fe20000201400 */
[----:B------:R-:W-:Y:S01]  /*5ba0*/  FFMA.FTZ R116, -R232, R19, R116 ;  /* 0x00000013e8747223 */ /* 0x000fe20000010174 */
[----:B------:R-:W-:Y:S02]  /*5bb0*/  I2FP.F32.S32 R21, R21 ;  /* 0x0000001500157245 */ /* 0x000fe40000201400 */
[----:B------:R-:W-:Y:S01]  /*5bc0*/  IADD3 R19, PT, PT, R220, -0x59, -R139 ;  /* 0xffffffa7dc137810 */ /* 0x000fe20007ffe88b */
[C---:B------:R-:W-:Y:S01]  /*5bd0*/  FFMA.FTZ R17, -R232.reuse, R17, R123 ;  /* 0x00000011e8117223 */ /* 0x040fe2000001017b */
[----:B------:R-:W-:Y:S01]  /*5be0*/  FSEL R169, R121, -INF , P5 ;  /* 0xff80000079a97808 */ /* 0x000fe20002800000 */
[----:B------:R-:W-:Y:S01]  /*5bf0*/  FFMA.FTZ R119, -R232, R21, R119 ;  /* 0x00000015e8777223 */ /* 0x000fe20000010177 */
[----:B------:R-:W-:-:S02]  /*5c00*/  IABS R19, R19 ;  /* 0x0000001300137213 */ /* 0x000fc40000000000 */
[----:B------:R-:W-:Y:S02]  /*5c10*/  IADD3 R21, PT, PT, R220, -0x60, -R139 ;  /* 0xffffffa0dc157810 */ /* 0x000fe40007ffe88b */
[----:B------:R-:W-:Y:S02]  /*5c20*/  FSEL R13, R13, -INF , !P0 ;  /* 0xff8000000d0d7808 */ /* 0x000fe40004000000 */
[----:B------:R-:W-:Y:S02]  /*5c30*/  FSEL R169, R169, -INF , !P2 ;  /* 0xff800000a9a97808 */ /* 0x000fe40005000000 */
[----:B------:R-:W-:Y:S02]  /*5c40*/  FSEL R17, R17, -INF , P3 ;  /* 0xff80000011117808 */ /* 0x000fe40001800000 */
[C---:B------:R-:W-:Y:S02]  /*5c50*/  ISETP.GE.AND P0, PT, R23.reuse, R222, PT ;  /* 0x000000de1700720c */ /* 0x040fe40003f06270 */
[----:B------:R-:W-:-:S02]  /*5c60*/  ISETP.GE.AND P5, PT, R23, R221, PT ;  /* 0x000000dd1700720c */ /* 0x000fc40003fa6270 */
[C---:B------:R-:W-:Y:S02]  /*5c70*/  ISETP.GE.AND P2, PT, R23.reuse, R219, PT ;  /* 0x000000db1700720c */ /* 0x040fe40003f46270 */
[----:B------:R-:W-:Y:S01]  /*5c80*/  ISETP.GE.AND P3, PT, R23, R218, PT ;  /* 0x000000da1700720c */ /* 0x000fe20003f66270 */
[----:B------:R-:W-:Y:S01]  /*5c90*/  VIADD R23, R0, 0x59 ;  /* 0x0000005900177836 */ /* 0x000fe20000000000 */
[----:B------:R-:W-:Y:S02]  /*5ca0*/  I2FP.F32.S32 R19, R19 ;  /* 0x0000001300137245 */ /* 0x000fe40000201400 */
[----:B------:R-:W-:Y:S02]  /*5cb0*/  IADD3 R27, PT, PT, R132, -0x60, -R139 ;  /* 0xffffffa0841b7810 */ /* 0x000fe40007ffe88b */
[----:B------:R-:W-:Y:S01]  /*5cc0*/  IABS R21, R21 ;  /* 0x0000001500157213 */ /* 0x000fe20000000000 */
[----:B------:R-:W-:Y:S01]  /*5cd0*/  FFMA.FTZ R117, -R232, R19, R117 ;  /* 0x00000013e8757223 */ /* 0x000fe20000010175 */
[----:B------:R-:W-:Y:S01]  /*5ce0*/  FSEL R172, R116, -INF , P0 ;  /* 0xff80000074ac7808 */ /* 0x000fe20000000000 */
[----:B------:R-:W-:Y:S01]  /*5cf0*/  VIADD R19, R0, 0x60 ;  /* 0x0000006000137836 */ /* 0x000fe20000000000 */
[----:B------:R-:W-:-:S02]  /*5d00*/  FSEL R17, R17, -INF , !P1 ;  /* 0xff80000011117808 */ /* 0x000fc40004800000 */
[----:B------:R-:W-:Y:S02]  /*5d10*/  IABS R27, R27 ;  /* 0x0000001b001b7213 */ /* 0x000fe40000000000 */
[----:B------:R-:W-:Y:S02]  /*5d20*/  I2FP.F32.S32 R21, R21 ;  /* 0x0000001500157245 */ /* 0x000fe40000201400 */
[C---:B------:R-:W-:Y:S02]  /*5d30*/  ISETP.GE.AND P1, PT, R23.reuse, R222, PT ;  /* 0x000000de1700720c */ /* 0x040fe40003f26270 */
[----:B------:R-:W-:Y:S01]  /*5d40*/  FSEL R127, R118, -INF , P2 ;  /* 0xff800000767f7808 */ /* 0x000fe20001000000 */
[----:B------:R-:W-:Y:S01]  /*5d50*/  FFMA.FTZ R112, -R232, R21, R112 ;  /* 0x00000015e8707223 */ /* 0x000fe20000010170 */
[----:B------:R-:W-:Y:S01]  /*5d60*/  FSEL R172, R172, -INF , !P5 ;  /* 0xff800000acac7808 */ /* 0x000fe20006800000 */
[----:B------:R-:W-:Y:S01]  /*5d70*/  VIADD R21, R0, 0x61 ;  /* 0x0000006100157836 */ /* 0x000fe20000000000 */
[----:B------:R-:W-:-:S02]  /*5d80*/  ISETP.GE.AND P0, PT, R23, R221, PT ;  /* 0x000000dd1700720c */ /* 0x000fc40003f06270 */
[C---:B------:R-:W-:Y:S02]  /*5d90*/  ISETP.GE.AND P5, PT, R23.reuse, R219, PT ;  /* 0x000000db1700720c */ /* 0x040fe40003fa6270 */
[----:B------:R-:W-:Y:S02]  /*5da0*/  ISETP.GE.AND P2, PT, R23, R218, PT ;  /* 0x000000da1700720c */ /* 0x000fe40003f46270 */
[----:B------:R-:W-:Y:S02]  /*5db0*/  I2FP.F32.S32 R27, R27 ;  /* 0x0000001b001b7245 */ /* 0x000fe40000201400 */
[----:B------:R-:W-:Y:S02]  /*5dc0*/  FSEL R127, R127, -INF , !P3 ;  /* 0xff8000007f7f7808 */ /* 0x000fe40005800000 */
[----:B------:R-:W-:Y:S01]  /*5dd0*/  FSEL R143, R117, -INF , P1 ;  /* 0xff800000758f7808 */ /* 0x000fe20000800000 */
[----:B------:R-:W-:Y:S01]  /*5de0*/  FFMA.FTZ R27, -R232, R27, R114 ;  /* 0x0000001be81b7223 */ /* 0x000fe20000010172 */
[----:B------:R-:W-:-:S02]  /*5df0*/  IADD3 R23, PT, PT, R220, -0x61, -R139 ;  /* 0xffffff9fdc177810 */ /* 0x000fc40007ffe88b */
[----:B------:R-:W-:Y:S02]  /*5e00*/  ISETP.GE.AND P3, PT, R19, R222, PT ;  /* 0x000000de1300720c */ /* 0x000fe40003f66270 */
[----:B------:R-:W-:Y:S02]  /*5e10*/  FSEL R143, R143, -INF , !P0 ;  /* 0xff8000008f8f7808 */ /* 0x000fe40004000000 */
[----:B------:R-:W-:Y:S02]  /*5e20*/  IABS R23, R23 ;  /* 0x0000001700177213 */ /* 0x000fe40000000000 */
[C---:B------:R-:W-:Y:S02]  /*5e30*/  ISETP.GE.AND P1, PT, R19.reuse, R221, PT ;  /* 0x000000dd1300720c */ /* 0x040fe40003f26270 */
[----:B------:R-:W-:Y:S02]  /*5e40*/  ISETP.GE.AND P0, PT, R19, R219, PT ;  /* 0x000000db1300720c */ /* 0x000fe40003f06270 */
[----:B------:R-:W-:-:S02]  /*5e50*/  FSEL R126, R119, -INF , P5 ;  /* 0xff800000777e7808 */ /* 0x000fc40002800000 */
[----:B------:R-:W-:Y:S02]  /*5e60*/  FSEL R176, R112, -INF , P3 ;  /* 0xff80000070b07808 */ /* 0x000fe40001800000 */
[----:B------:R-:W-:Y:S02]  /*5e70*/  I2FP.F32.S32 R23, R23 ;  /* 0x0000001700177245 */ /* 0x000fe40000201400 */
[----:B------:R-:W-:Y:S02]  /*5e80*/  FSEL R126, R126, -INF , !P2 ;  /* 0xff8000007e7e7808 */ /* 0x000fe40005000000 */
[----:B------:R-:W-:Y:S01]  /*5e90*/  FSEL R176, R176, -INF , !P1 ;  /* 0xff800000b0b07808 */ /* 0x000fe20004800000 */
[----:B------:R-:W-:Y:S01]  /*5ea0*/  FFMA.FTZ R113, -R232, R23, R113 ;  /* 0x00000017e8717223 */ /* 0x000fe20000010171 */
[----:B------:R-:W-:Y:S02]  /*5eb0*/  FSEL R27, R27, -INF , P0 ;  /* 0xff8000001b1b7808 */ /* 0x000fe40000000000 */
[----:B------:R-:W-:-:S02]  /*5ec0*/  ISETP.GE.AND P2, PT, R21, R222, PT ;  /* 0x000000de1500720c */ /* 0x000fc40003f46270 */
[C---:B------:R-:W-:Y:S02]  /*5ed0*/  ISETP.GE.AND P3, PT, R21.reuse, R221, PT ;  /* 0x000000dd1500720c */ /* 0x040fe40003f66270 */
[C---:B------:R-:W-:Y:S02]  /*5ee0*/  ISETP.GE.AND P1, PT, R21.reuse, R219, PT ;  /* 0x000000db1500720c */ /* 0x040fe40003f26270 */
[----:B------:R-:W-:Y:S02]  /*5ef0*/  ISETP.GE.AND P0, PT, R21, R218, PT ;  /* 0x000000da1500720c */ /* 0x000fe40003f06270 */
[--C-:B------:R-:W-:Y:S02]  /*5f00*/  IADD3 R21, PT, PT, R132, -0x68, -R139.reuse ;  /* 0xffffff9884157810 */ /* 0x100fe40007ffe88b */
[----:B------:R-:W-:Y:S02]  /*5f10*/  IADD3 R23, PT, PT, R220, -0x68, -R139 ;  /* 0xffffff98dc177810 */ /* 0x000fe40007ffe88b */
[----:B------:R-:W-:-:S02]  /*5f20*/  IABS R21, R21 ;  /* 0x0000001500157213 */ /* 0x000fc40000000000 */
[----:B------:R-:W-:Y:S02]  /*5f30*/  IABS R23, R23 ;  /* 0x0000001700177213 */ /* 0x000fe40000000000 */
[----:B------:R-:W-:Y:S02]  /*5f40*/  I2FP.F32.S32 R21, R21 ;  /* 0x0000001500157245 */ /* 0x000fe40000201400 */
[----:B------:R-:W-:Y:S02]  /*5f50*/  I2FP.F32.S32 R23, R23 ;  /* 0x0000001700177245 */ /* 0x000fe40000201400 */
[----:B------:R-:W-:Y:S01]  /*5f60*/  ISETP.GE.AND P5, PT, R19, R218, PT ;  /* 0x000000da1300720c */ /* 0x000fe20003fa6270 */
[----:B------:R-:W-:Y:S01]  /*5f70*/  FFMA.FTZ R110, -R232, R21, R110 ;  /* 0x00000015e86e7223 */ /* 0x000fe2000001016e */
[--C-:B------:R-:W-:Y:S01]  /*5f80*/  IADD3 R19, PT, PT, R132, -0x61, -R139.reuse ;  /* 0xffffff9f84137810 */ /* 0x100fe20007ffe88b */
[----:B------:R-:W-:Y:S01]  /*5f90*/  FFMA.FTZ R108, -R232, R23, R108 ;  /* 0x00000017e86c7223 */ /* 0x000fe2000001016c */
[----:B------:R-:W-:-:S02]  /*5fa0*/  IADD3 R21, PT, PT, R132, -0x69, -R139 ;  /* 0xffffff9784157810 */ /* 0x000fc40007ffe88b */
[----:B------:R-:W-:Y:S02]  /*5fb0*/  IADD3 R23, PT, PT, R220, -0x69, -R139 ;  /* 0xffffff97dc177810 */ /* 0x000fe40007ffe88b */
[----:B------:R-:W-:Y:S02]  /*5fc0*/  IABS R19, R19 ;  /* 0x0000001300137213 */ /* 0x000fe40000000000 */
[----:B------:R-:W-:Y:S02]  /*5fd0*/  IABS R21, R21 ;  /* 0x0000001500157213 */ /* 0x000fe40000000000 */
[----:B------:R-:W-:Y:S02]  /*5fe0*/  IABS R23, R23 ;  /* 0x0000001700177213 */ /* 0x000fe40000000000 */
[----:B------:R-:W-:Y:S02]  /*5ff0*/  I2FP.F32.S32 R19, R19 ;  /* 0x0000001300137245 */ /* 0x000fe40000201400 */
[----:B------:R-:W-:-:S02]  /*6000*/  I2FP.F32.S32 R21, R21 ;  /* 0x0000001500157245 */ /* 0x000fc40000201400 */
[----:B------:R-:W-:Y:S01]  /*6010*/  I2FP.F32.S32 R23, R23 ;  /* 0x0000001700177245 */ /* 0x000fe20000201400 */
[C---:B------:R-:W-:Y:S01]  /*6020*/  FFMA.FTZ R19, -R232.reuse, R19, R115 ;  /* 0x00000013e8137223 */ /* 0x040fe20000010173 */
[----:B------:R-:W-:Y:S01]  /*6030*/  FSEL R173, R113, -INF , P2 ;  /* 0xff80000071ad7808 */ /* 0x000fe20001000000 */
[----:B------:R-:W-:Y:S01]  /*6040*/  FFMA.FTZ R111, -R232, R21, R111 ;  /* 0x00000015e86f7223 */ /* 0x000fe2000001016f */
[----:B------:R-:W-:Y:S01]  /*6050*/  IADD3 R21, PT, PT, R132, -0x70, -R139 ;  /* 0xffffff9084157810 */ /* 0x000fe20007ffe88b */
[----:B------:R-:W-:Y:S01]  /*6060*/  FFMA.FTZ R109, -R232, R23, R109 ;  /* 0x00000017e86d7223 */ /* 0x000fe2000001016d */
[----:B------:R-:W-:Y:S02]  /*6070*/  FSEL R27, R27, -INF , !P5 ;  /* 0xff8000001b1b7808 */ /* 0x000fe40006800000 */
[----:B------:R-:W-:Y:S02]  /*6080*/  ISETP.GE.AND P5, PT, R31, R222, PT ;  /* 0x000000de1f00720c */ /* 0x000fe40003fa6270 */
[----:B------:R-:W-:-:S02]  /*6090*/  IADD3 R23, PT, PT, R220, -0x70, -R139 ;  /* 0xffffff90dc177810 */ /* 0x000fc40007ffe88b */
[----:B------:R-:W-:Y:S02]  /*60a0*/  FSEL R173, R173, -INF , !P3 ;  /* 0xff800000adad7808 */ /* 0x000fe40005800000 */
[----:B------:R-:W-:Y:S02]  /*60b0*/  FSEL R19, R19, -INF , P1 ;  /* 0xff80000013137808 */ /* 0x000fe40000800000 */
[----:B------:R-:W-:Y:S02]  /*60c0*/  IABS R21, R21 ;  /* 0x0000001500157213 */ /* 0x000fe40000000000 */
[C---:B------:R-:W-:Y:S02]  /*60d0*/  ISETP.GE.AND P2, PT, R31.reuse, R221, PT ;  /* 0x000000dd1f00720c */ /* 0x040fe40003f46270 */
[C---:B------:R-:W-:Y:S02]  /*60e0*/  ISETP.GE.AND P3, PT, R31.reuse, R219, PT ;  /* 0x000000db1f00720c */ /* 0x040fe40003f66270 */
[----:B------:R-:W-:Y:S01]  /*60f0*/  ISETP.GE.AND P1, PT, R31, R218, PT ;  /* 0x000000da1f00720c */ /* 0x000fe20003f26270 */
[----:B------:R-:W-:Y:S01]  /*6100*/  VIADD R31, R0, 0x69 ;  /* 0x00000069001f7836 */ /* 0x000fe20000000000 */
[----:B------:R-:W-:-:S02]  /*6110*/  FSEL R171, R108, -INF , P5 ;  /* 0xff8000006cab7808 */ /* 0x000fc40002800000 */
[----:B------:R-:W-:Y:S02]  /*6120*/  IABS R23, R23 ;  /* 0x0000001700177213 */ /* 0x000fe40000000000 */
        /* <DEDUP_REMOVED lines=8> */
[----:B------:R-:W-:Y:S01]  /*61b0*/  ISETP.GE.AND P3, PT, R31, R218, PT ;  /* 0x000000da1f00720c */ /* 0x000fe20003f66270 */
[----:B------:R-:W-:Y:S01]  /*61c0*/  VIADD R31, R0, 0x70 ;  /* 0x00000070001f7836 */ /* 0x000fe20000000000 */
[----:B------:R-:W-:Y:S02]  /*61d0*/  I2FP.F32.S32 R23, R23 ;  /* 0x0000001700177245 */ /* 0x000fe40000201400 */
[----:B------:R-:W-:Y:S02]  /*61e0*/  IADD3 R21, PT, PT, R132, -0x71, -R139 ;  /* 0xffffff8f84157810 */ /* 0x000fe40007ffe88b */
[----:B------:R-:W-:Y:S01]  /*61f0*/  FSEL R166, R109, -INF , P0 ;  /* 0xff8000006da67808 */ /* 0x000fe20000000000 */
[----:B------:R-:W-:Y:S01]  /*6200*/  FFMA.FTZ R104, -R232, R23, R104 ;  /* 0x00000017e8687223 */ /* 0x000fe20000010168 */
[----:B------:R-:W-:-:S02]  /*6210*/  FSEL R128, R128, -INF , !P1 ;  /* 0xff80000080807808 */ /* 0x000fc40004800000 */
[----:B------:R-:W-:Y:S02]  /*6220*/  ISETP.GE.AND P1, PT, R31, R222, PT ;  /* 0x000000de1f00720c */ /* 0x000fe40003f26270 */
[----:B------:R-:W-:Y:S02]  /*6230*/  IABS R21, R21 ;  /* 0x0000001500157213 */ /* 0x000fe40000000000 */
[----:B------:R-:W-:Y:S02]  /*6240*/  FSEL R166, R166, -INF , !P5 ;  /* 0xff800000a6a67808 */ /* 0x000fe40006800000 */
[----:B------:R-:W-:Y:S02]  /*6250*/  FSEL R129, R111, -INF , P2 ;  /* 0xff8000006f817808 */ /* 0x000fe40001000000 */
[C---:B------:R-:W-:Y:S02]  /*6260*/  ISETP.GE.AND P0, PT, R31.reuse, R221, PT ;  /* 0x000000dd1f00720c */ /* 0x040fe40003f06270 */
[----:B------:R-:W-:-:S02]  /*6270*/  ISETP.GE.AND P5, PT, R31, R219, PT ;  /* 0x000000db1f00720c */ /* 0x000fc40003fa6270 */
[----:B------:R-:W-:Y:S01]  /*6280*/  ISETP.GE.AND P2, PT, R31, R218, PT ;  /* 0x000000da1f00720c */ /* 0x000fe20003f46270 */
[----:B------:R-:W-:Y:S01]  /*6290*/  VIADD R31, R0, 0x71 ;  /* 0x00000071001f7836 */ /* 0x000fe20000000000 */
[----:B------:R-:W-:Y:S02]  /*62a0*/  FSEL R168, R104, -INF , P1 ;  /* 0xff80000068a87808 */ /* 0x000fe40000800000 */
[----:B------:R-:W-:Y:S02]  /*62b0*/  IADD3 R23, PT, PT, R220, -0x71, -R139 ;  /* 0xffffff8fdc177810 */ /* 0x000fe40007ffe88b */
[----:B------:R-:W-:Y:S02]  /*62c0*/  I2FP.F32.S32 R21, R21 ;  /* 0x0000001500157245 */ /* 0x000fe40000201400 */
[----:B------:R-:W-:Y:S02]  /*62d0*/  FSEL R129, R129, -INF , !P3 ;  /* 0xff80000081817808 */ /* 0x000fe40005800000 */
[----:B------:R-:W-:Y:S01]  /*62e0*/  FSEL R168, R168, -INF , !P0 ;  /* 0xff800000a8a87808 */ /* 0x000fe20004000000 */
[----:B------:R-:W-:Y:S01]  /*62f0*/  FFMA.FTZ R107, -R232, R21, R107 ;  /* 0x00000015e86b7223 */ /* 0x000fe2000001016b */
[----:B------:R-:W-:-:S02]  /*6300*/  FSEL R146, R106, -INF , P5 ;  /* 0xff8000006a927808 */ /* 0x000fc40002800000 */
[C---:B------:R-:W-:Y:S02]  /*6310*/  ISETP.GE.AND P3, PT, R31.reuse, R222, PT ;  /* 0x000000de1f00720c */ /* 0x040fe40003f66270 */
[----:B------:R-:W-:Y:S02]  /*6320*/  IABS R23, R23 ;  /* 0x0000001700177213 */ /* 0x000fe40000000000 */
[C---:B------:R-:W-:Y:S02]  /*6330*/  ISETP.GE.AND P1, PT, R31.reuse, R221, PT ;  /* 0x000000dd1f00720c */ /* 0x040fe40003f26270 */
[C---:B------:R-:W-:Y:S02]  /*6340*/  ISETP.GE.AND P0, PT, R31.reuse, R219, PT ;  /* 0x000000db1f00720c */ /* 0x040fe40003f06270 */
[----:B------:R-:W-:Y:S02]  /*6350*/  ISETP.GE.AND P5, PT, R31, R218, PT ;  /* 0x000000da1f00720c */ /* 0x000fe40003fa6270 */
[----:B------:R-:W-:-:S02]  /*6360*/  IADD3 R31, PT, PT, R220, -0x78, -R139 ;  /* 0xffffff88dc1f7810 */ /* 0x000fc40007ffe88b */
[----:B------:R-:W-:Y:S02]  /*6370*/  IADD3 R21, PT, PT, R132, -0x78, -R139 ;  /* 0xffffff8884157810 */ /* 0x000fe40007ffe88b */
[----:B------:R-:W-:Y:S02]  /*6380*/  I2FP.F32.S32 R23, R23 ;  /* 0x0000001700177245 */ /* 0x000fe40000201400 */
[----:B------:R-:W-:Y:S02]  /*6390*/  IABS R31, R31 ;  /* 0x0000001f001f7213 */ /* 0x000fe40000000000 */
[----:B------:R-:W-:Y:S01]  /*63a0*/  IABS R21, R21 ;  /* 0x0000001500157213 */ /* 0x000fe20000000000 */
[----:B------:R-:W-:Y:S01]  /*63b0*/  FFMA.FTZ R105, -R232, R23, R105 ;  /* 0x00000017e8697223 */ /* 0x000fe20000010169 */
[----:B------:R-:W-:Y:S01]  /*63c0*/  I2FP.F32.S32 R31, R31 ;  /* 0x0000001f001f7245 */ /* 0x000fe20000201400 */
[----:B------:R-:W-:Y:S01]  /*63d0*/  VIADD R23, R0, 0x78 ;  /* 0x0000007800177836 */ /* 0x000fe20000000000 */
[----:B------:R-:W-:-:S02]  /*63e0*/  I2FP.F32.S32 R21, R21 ;  /* 0x0000001500157245 */ /* 0x000fc40000201400 */
[----:B------:R-:W-:Y:S01]  /*63f0*/  FSEL R146, R146, -INF , !P2 ;  /* 0xff80000092927808 */ /* 0x000fe20005000000 */
[C---:B------:R-:W-:Y:S01]  /*6400*/  FFMA.FTZ R100, -R232.reuse, R31, R100 ;  /* 0x0000001fe8647223 */ /* 0x040fe20000010164 */
[----:B------:R-:W-:Y:S01]  /*6410*/  FSEL R161, R105, -INF , P3 ;  /* 0xff80000069a17808 */ /* 0x000fe20001800000 */
[----:B------:R-:W-:Y:S01]  /*6420*/  FFMA.FTZ R102, -R232, R21, R102 ;  /* 0x00000015e8667223 */ /* 0x000fe20000010166 */
[----:B------:R-:W-:Y:S01]  /*6430*/  ISETP.GE.AND P2, PT, R23, R222, PT ;  /* 0x000000de1700720c */ /* 0x000fe20003f46270 */
[----:B------:R-:W-:Y:S01]  /*6440*/  VIADD R31, R0, 0x79 ;  /* 0x00000079001f7836 */ /* 0x000fe20000000000 */
[----:B------:R-:W-:Y:S02]  /*6450*/  IADD3 R21, PT, PT, R220, -0x79, -R139 ;  /* 0xffffff87dc157810 */ /* 0x000fe40007ffe88b */
[----:B------:R-:W-:Y:S02]  /*6460*/  FSEL R161, R161, -INF , !P1 ;  /* 0xff800000a1a17808 */ /* 0x000fe40004800000 */
[----:B------:R-:W-:-:S02]  /*6470*/  ISETP.GE.AND P3, PT, R23, R221, PT ;  /* 0x000000dd1700720c */ /* 0x000fc40003f66270 */
[----:B------:R-:W-:Y:S02]  /*6480*/  ISETP.GE.AND P1, PT, R23, R219, PT ;  /* 0x000000db1700720c */ /* 0x000fe40003f26270 */
[----:B------:R-:W-:Y:S02]  /*6490*/  FSEL R130, R107, -INF , P0 ;  /* 0xff8000006b827808 */ /* 0x000fe40000000000 */
[----:B------:R-:W-:Y:S01]  /*64a0*/  FSEL R159, R100, -INF , P2 ;  /* 0xff800000649f7808 */ /* 0x000fe20001000000 */
[----:B------:R-:W-:Y:S01]  /*64b0*/  VIADD R100, R0, 0x80 ;  /* 0x0000008000647836 */ /* 0x000fe20000000000 */
[----:B------:R-:W-:Y:S02]  /*64c0*/  ISETP.GE.AND P0, PT, R23, R218, PT ;  /* 0x000000da1700720c */ /* 0x000fe40003f06270 */
[----:B------:R-:W-:Y:S02]  /*64d0*/  IABS R21, R21 ;  /* 0x0000001500157213 */ /* 0x000fe40000000000 */
[----:B------:R-:W-:-:S02]  /*64e0*/  IADD3 R23, PT, PT, R132, -0x79, -R139 ;  /* 0xffffff8784177810 */ /* 0x000fc40007ffe88b */
[----:B------:R-:W-:Y:S02]  /*64f0*/  FSEL R130, R130, -INF , !P5 ;  /* 0xff80000082827808 */ /* 0x000fe40006800000 */
[----:B------:R-:W-:Y:S02]  /*6500*/  FSEL R159, R159, -INF , !P3 ;  /* 0xff8000009f9f7808 */ /* 0x000fe40005800000 */
[----:B------:R-:W-:Y:S02]  /*6510*/  FSEL R181, R102, -INF , P1 ;  /* 0xff80000066b57808 */ /* 0x000fe40000800000 */
[C---:B------:R-:W-:Y:S02]  /*6520*/  ISETP.GE.AND P5, PT, R31.reuse, R222, PT ;  /* 0x000000de1f00720c */ /* 0x040fe40003fa6270 */
[----:B------:R-:W-:Y:S02]  /*6530*/  ISETP.GE.AND P2, PT, R31, R221, PT ;  /* 0x000000dd1f00720c */ /* 0x000fe40003f46270 */
[----:B------:R-:W-:-:S02]  /*6540*/  I2FP.F32.S32 R21, R21 ;  /* 0x0000001500157245 */ /* 0x000fc40000201400 */
[C---:B------:R-:W-:Y:S02]  /*6550*/  ISETP.GE.AND P3, PT, R31.reuse, R219, PT ;  /* 0x000000db1f00720c */ /* 0x040fe40003f66270 */
[----:B------:R-:W-:Y:S01]  /*6560*/  ISETP.GE.AND P1, PT, R31, R218, PT ;  /* 0x000000da1f00720c */ /* 0x000fe20003f26270 */
[----:B------:R-:W-:Y:S01]  /*6570*/  FFMA.FTZ R101, -R232, R21, R101 ;  /* 0x00000015e8657223 */ /* 0x000fe20000010165 */
[----:B------:R-:W-:Y:S02]  /*6580*/  IABS R23, R23 ;  /* 0x0000001700177213 */ /* 0x000fe40000000000 */
[----:B------:R-:W-:Y:S02]  /*6590*/  IADD3 R31, PT, PT, R220, -0x80, -R139 ;  /* 0xffffff80dc1f7810 */ /* 0x000fe40007ffe88b */
[----:B------:R-:W-:Y:S02]  /*65a0*/  I2FP.F32.S32 R23, R23 ;  /* 0x0000001700177245 */ /* 0x000fe40000201400 */
[----:B------:R-:W-:-:S02]  /*65b0*/  IABS R31, R31 ;  /* 0x0000001f001f7213 */ /* 0x000fc40000000000 */
[----:B------:R-:W-:Y:S01]  /*65c0*/  IADD3 R21, PT, PT, R220, -0x81, -R139 ;  /* 0xffffff7fdc157810 */ /* 0x000fe20007ffe88b */
[C---:B------:R-:W-:Y:S01]  /*65d0*/  FFMA.FTZ R103, -R232.reuse, R23, R103 ;  /* 0x00000017e8677223 */ /* 0x040fe20000010167 */
[----:B------:R-:W-:Y:S02]  /*65e0*/  I2FP.F32.S32 R31, R31 ;  /* 0x0000001f001f7245 */ /* 0x000fe40000201400 */
[----:B------:R-:W-:Y:S02]  /*65f0*/  IABS R21, R21 ;  /* 0x0000001500157213 */ /* 0x000fe40000000000 */
[----:B------:R-:W-:Y:S01]  /*6600*/  FSEL R103, R103, -INF , P3 ;  /* 0xff80000067677808 */ /* 0x000fe20001800000 */
[----:B------:R-:W-:Y:S01]  /*6610*/  FFMA.FTZ R96, -R232, R31, R96 ;  /* 0x0000001fe8607223 */ /* 0x000fe20000010160 */
[----:B------:R-:W-:Y:S01]  /*6620*/  I2FP.F32.S32 R21, R21 ;  /* 0x0000001500157245 */ /* 0x000fe20000201400 */
[----:B------:R-:W-:Y:S01]  /*6630*/  VIADD R31, R0, 0x81 ;  /* 0x00000081001f7836 */ /* 0x000fe20000000000 */
[----:B------:R-:W-:-:S02]  /*6640*/  FSEL R181, R181, -INF , !P0 ;  /* 0xff800000b5b57808 */ /* 0x000fc40004000000 */
[----:B------:R-:W-:Y:S01]  /*6650*/  FSEL R183, R103, -INF , !P1 ;  /* 0xff80000067b77808 */ /* 0x000fe20004800000 */
[----:B------:R-:W-:Y:S01]  /*6660*/  FFMA.FTZ R21, -R232, R21, R97 ;  /* 0x00000015e8157223 */ /* 0x000fe20000010161 */
[-C--:B------:R-:W-:Y:S02]  /*6670*/  ISETP.GE.AND P0, PT, R100, R222.reuse, PT ;  /* 0x000000de6400720c */ /* 0x080fe40003f06270 */
[----:B------:R-:W-:Y:S02]  /*6680*/  ISETP.GE.AND P1, PT, R31, R222, PT ;  /* 0x000000de1f00720c */ /* 0x000fe40003f26270 */
[----:B------:R-:W-:Y:S02]  /*6690*/  FSEL R155, R96, -INF , P0 ;  /* 0xff800000609b7808 */ /* 0x000fe40000000000 */
[----:B------:R-:W-:Y:S02]  /*66a0*/  FSEL R21, R21, -INF , P1 ;  /* 0xff80000015157808 */ /* 0x000fe40000800000 */
[----:B------:R-:W-:-:S02]  /*66b0*/  ISETP.GE.AND P0, PT, R31, R221, PT ;  /* 0x000000dd1f00720c */ /* 0x000fc40003f06270 */
[----:B------:R-:W-:Y:S02]  /*66c0*/  FSEL R157, R101, -INF , P5 ;  /* 0xff800000659d7808 */ /* 0x000fe40002800000 */
[----:B------:R-:W-:Y:S02]  /*66d0*/  FSEL R135, R21, -INF , !P0 ;  /* 0xff80000015877808 */ /* 0x000fe40004000000 */
[----:B------:R-:W2:Y:S01]  /*66e0*/  LD.E R21, desc[UR4][R2.64+0xdc] ;  /* 0x0000dc0402157980 */ /* 0x000ea2000c101900 */
[----:B------:R-:W-:Y:S02]  /*66f0*/  FSEL R157, R157, -INF , !P2 ;  /* 0xff8000009d9d7808 */ /* 0x000fe40005000000 */
[C---:B------:R-:W-:Y:S02]  /*6700*/  ISETP.GE.AND P5, PT, R100.reuse, R221, PT ;  /* 0x000000dd6400720c */ /* 0x040fe40003fa6270 */
[C---:B------:R-:W-:Y:S02]  /*6710*/  ISETP.GE.AND P2, PT, R100.reuse, R219, PT ;  /* 0x000000db6400720c */ /* 0x040fe40003f46270 */
[----:B------:R-:W-:-:S02]  /*6720*/  ISETP.GE.AND P3, PT, R100, R218, PT ;  /* 0x000000da6400720c */ /* 0x000fc40003f66270 */
[C-C-:B------:R-:W-:Y:S02]  /*6730*/  IADD3 R100, PT, PT, R132.reuse, -0x81, -R139.reuse ;  /* 0xffffff7f84647810 */ /* 0x140fe40007ffe88b */
[C-C-:B------:R-:W-:Y:S02]  /*6740*/  IADD3 R23, PT, PT, R132.reuse, -0x80, -R139.reuse ;  /* 0xffffff8084177810 */ /* 0x140fe40007ffe88b */
[----:B------:R-:W-:Y:S02]  /*6750*/  IABS R100, R100 ;  /* 0x0000006400647213 */ /* 0x000fe40000000000 */
[----:B------:R-:W-:Y:S02]  /*6760*/  IABS R23, R23 ;  /* 0x0000001700177213 */ /* 0x000fe40000000000 */
[----:B------:R-:W-:Y:S01]  /*6770*/  IADD3 R102, PT, PT, R132, -0x99, -R139 ;  /* 0xffffff6784667810 */ /* 0x000fe20007ffe88b */
[----:B------:R-:W-:Y:S01]  /*6780*/  IMAD.MOV.U32 R97, RZ, RZ, R100 ;  /* 0x000000ffff617224 */ /* 0x000fe200078e0064 */
[----:B------:R-:W-:-:S02]  /*6790*/  I2FP.F32.S32 R23, R23 ;  /* 0x0000001700177245 */ /* 0x000fc40000201400 */
[----:B------:R-:W-:Y:S02]  /*67a0*/  IABS R102, R102 ;  /* 0x0000006600667213 */ /* 0x000fe40000000000 */
[----:B------:R-:W-:Y:S01]  /*67b0*/  I2FP.F32.S32 R97, R97 ;  /* 0x0000006100617245 */ /* 0x000fe20000201400 */
[C---:B------:R-:W-:Y:S01]  /*67c0*/  FFMA.FTZ R23, -R232.reuse, R23, R98 ;  /* 0x00000017e8177223 */ /* 0x040fe20000010162 */
[----:B------:R-:W-:Y:S02]  /*67d0*/  FSEL R155, R155, -INF , !P5 ;  /* 0xff8000009b9b7808 */ /* 0x000fe40006800000 */
[----:B------:R-:W-:Y:S01]  /*67e0*/  I2FP.F32.S32 R102, R102 ;  /* 0x0000006600667245 */ /* 0x000fe20000201400 */
[----:B------:R-:W-:Y:S01]  /*67f0*/  FFMA.FTZ R99, -R232, R97, R99 ;  /* 0x00000061e8637223 */ /* 0x000fe20000010163 */
[----:B------:R-:W-:Y:S01]  /*6800*/  FSEL R182, R23, -INF , P2 ;  /* 0xff80000017b67808 */ /* 0x000fe20001000000 */
[----:B------:R-:W-:Y:S01]  /*6810*/  VIADD R23, R0, 0x88 ;  /* 0x0000008800177836 */ /* 0x000fe20000000000 */
[----:B------:R-:W-:Y:S01]  /*6820*/  ISETP.GE.AND P5, PT, R31, R219, PT ;  /* 0x000000db1f00720c */ /* 0x000fe20003fa6270 */
[----:B------:R-:W-:Y:S01]  /*6830*/  FFMA.FTZ R102, -R232, R102, R87 ;  /* 0x00000066e8667223 */ /* 0x000fe20000010157 */
[----:B------:R-:W-:-:S02]  /*6840*/  FSEL R182, R182, -INF , !P3 ;  /* 0xff800000b6b67808 */ /* 0x000fc40005800000 */
[----:B------:R-:W-:Y:S02]  /*6850*/  FSEL R188, R99, -INF , P5 ;  /* 0xff80000063bc7808 */ /* 0x000fe40002800000 */
[----:B------:R-:W-:Y:S02]  /*6860*/  IADD3 R112, PT, PT, R132, -0x90, -R139 ;  /* 0xffffff7084707810 */ /* 0x000fe40007ffe88b */
[C---:B------:R-:W-:Y:S02]  /*6870*/  ISETP.GE.AND P3, PT, R23.reuse, R222, PT ;  /* 0x000000de1700720c */ /* 0x040fe40003f66270 */
[C---:B------:R-:W-:Y:S02]  /*6880*/  ISETP.GE.AND P1, PT, R23.reuse, R221, PT ;  /* 0x000000dd1700720c */ /* 0x040fe40003f26270 */
[C---:B------:R-:W-:Y:S02]  /*6890*/  ISETP.GE.AND P0, PT, R23.reuse, R219, PT ;  /* 0x000000db1700720c */ /* 0x040fe40003f06270 */
[----:B------:R-:W-:-:S02]  /*68a0*/  ISETP.GE.AND P5, PT, R23, R218, PT ;  /* 0x000000da1700720c */ /* 0x000fc40003fa6270 */
[C-C-:B------:R-:W-:Y:S02]  /*68b0*/  IADD3 R87, PT, PT, R132.reuse, -0xd9, -R139.reuse ;  /* 0xffffff2784577810 */ /* 0x140fe40007ffe88b */
[----:B------:R-:W-:Y:S02]  /*68c0*/  IADD3 R23, PT, PT, R132, -0xe9, -R139 ;  /* 0xffffff1784177810 */ /* 0x000fe40007ffe88b */
[----:B------:R-:W-:Y:S02]  /*68d0*/  IABS R112, R112 ;  /* 0x0000007000707213 */ /* 0x000fe40000000000 */
[----:B------:R-:W-:Y:S02]  /*68e0*/  IABS R87, R87 ;  /* 0x0000005700577213 */ /* 0x000fe40000000000 */
[----:B------:R-:W-:Y:S02]  /*68f0*/  IABS R23, R23 ;  /* 0x0000001700177213 */ /* 0x000fe40000000000 */
[----:B------:R-:W-:-:S02]  /*6900*/  I2FP.F32.S32 R112, R112 ;  /* 0x0000007000707245 */ /* 0x000fc40000201400 */
[----:B------:R-:W-:Y:S02]  /*6910*/  I2FP.F32.S32 R87, R87 ;  /* 0x0000005700577245 */ /* 0x000fe40000201400 */
[----:B------:R-:W-:Y:S01]  /*6920*/  IADD3 R103, PT, PT, R132, -0x98, -R139 ;  /* 0xffffff6884677810 */ /* 0x000fe20007ffe88b */
[C---:B------:R-:W-:Y:S01]  /*6930*/  FFMA.FTZ R112, -R232.reuse, R112, R90 ;  /* 0x00000070e8707223 */ /* 0x040fe2000001015a */
[----:B------:R-:W-:Y:S01]  /*6940*/  I2FP.F32.S32 R23, R23 ;  /* 0x0000001700177245 */ /* 0x000fe20000201400 */
[----:B------:R-:W-:Y:S01]  /*6950*/  FFMA.FTZ R87, -R232, R87, R55 ;  /* 0x00000057e8577223 */ /* 0x000fe20000010137 */
[----:B------:R-:W-:Y:S02]  /*6960*/  IABS R103, R103 ;  /* 0x0000006700677213 */ /* 0x000fe40000000000 */
[----:B------:R-:W-:Y:S01]  /*6970*/  IADD3 R90, PT, PT, R132, -0xd8, -R139 ;  /* 0xffffff28845a7810 */ /* 0x000fe20007ffe88b */
[----:B------:R-:W-:Y:S01]  /*6980*/  FFMA.FTZ R55, -R232, R23, R47 ;  /* 0x00000017e8377223 */ /* 0x000fe2000001012f */
[----:B------:R-:W-:-:S02]  /*6990*/  IADD3 R98, PT, PT, R132, -0xa9, -R139 ;  /* 0xffffff5784627810 */ /* 0x000fc40007ffe88b */
[--C-:B------:R-:W-:Y:S02]  /*69a0*/  IADD3 R47, PT, PT, R220, -0x88, -R139.reuse ;  /* 0xffffff78dc2f7810 */ /* 0x100fe40007ffe88b */
[----:B------:R-:W-:Y:S02]  /*69b0*/  I2FP.F32.S32 R103, R103 ;  /* 0x0000006700677245 */ /* 0x000fe40000201400 */
[----:B------:R-:W-:Y:S02]  /*69c0*/  IABS R90, R90 ;  /* 0x0000005a005a7213 */ /* 0x000fe40000000000 */
[----:B------:R-:W-:Y:S01]  /*69d0*/  IABS R98, R98 ;  /* 0x0000006200627213 */ /* 0x000fe20000000000 */
[----:B------:R-:W-:Y:S01]  /*69e0*/  FFMA.FTZ R103, -R232, R103, R86 ;  /* 0x00000067e8677223 */ /* 0x000fe20000010156 */
[----:B------:R-:W-:Y:S02]  /*69f0*/  IADD3 R96, PT, PT, R132, -0x88, -R139 ;  /* 0xffffff7884607810 */ /* 0x000fe40007ffe88b */
[----:B------:R-:W-:-:S02]  /*6a00*/  IABS R47, R47 ;  /* 0x0000002f002f7213 */ /* 0x000fc40000000000 */
[--C-:B------:R-:W-:Y:S02]  /*6a10*/  IADD3 R113, PT, PT, R132, -0x89, -R139.reuse ;  /* 0xffffff7784717810 */ /* 0x100fe40007ffe88b */
[----:B------:R-:W-:Y:S02]  /*6a20*/  I2FP.F32.S32 R90, R90 ;  /* 0x0000005a005a7245 */ /* 0x000fe40000201400 */
[----:B------:R-:W-:Y:S02]  /*6a30*/  I2FP.F32.S32 R98, R98 ;  /* 0x0000006200627245 */ /* 0x000fe40000201400 */
[----:B------:R-:W-:Y:S01]  /*6a40*/  IABS R96, R96 ;  /* 0x0000006000607213 */ /* 0x000fe20000000000 */
[----:B------:R-:W-:Y:S01]  /*6a50*/  FFMA.FTZ R90, -R232, R90, R54 ;  /* 0x0000005ae85a7223 */ /* 0x000fe20000010136 */
[----:B------:R-:W-:Y:S01]  /*6a60*/  IADD3 R86, PT, PT, R132, -0xb1, -R139 ;  /* 0xffffff4f84567810 */ /* 0x000fe20007ffe88b */
[----:B------:R-:W-:Y:S01]  /*6a70*/  FFMA.FTZ R98, -R232, R98, R79 ;  /* 0x00000062e8627223 */ /* 0x000fe2000001014f */
[----:B------:R-:W-:-:S02]  /*6a80*/  I2FP.F32.S32 R47, R47 ;  /* 0x0000002f002f7245 */ /* 0x000fc40000201400 */
[----:B------:R-:W-:Y:S02]  /*6a90*/  IABS R113, R113 ;  /* 0x0000007100717213 */ /* 0x000fe40000000000 */
[--C-:B------:R-:W-:Y:S01]  /*6aa0*/  IADD3 R97, PT, PT, R132, -0xb0, -R139.reuse ;  /* 0xffffff5084617810 */ /* 0x100fe20007ffe88b */
[----:B------:R-:W-:Y:S01]  /*6ab0*/  FFMA.FTZ R92, -R232, R47, R92 ;  /* 0x0000002fe85c7223 */ /* 0x000fe2000001015c */
[----:B------:R-:W-:Y:S02]  /*6ac0*/  I2FP.F32.S32 R96, R96 ;  /* 0x0000006000607245 */ /* 0x000fe40000201400 */
[----:B------:R-:W-:Y:S02]  /*6ad0*/  IABS R86, R86 ;  /* 0x0000005600567213 */ /* 0x000fe40000000000 */
[----:B------:R-:W-:Y:S01]  /*6ae0*/  IADD3 R54, PT, PT, R132, -0xe8, -R139 ;  /* 0xffffff1884367810 */ /* 0x000fe20007ffe88b */
[----:B------:R-:W-:Y:S01]  /*6af0*/  VIADD R111, R0, 0x89 ;  /* 0x00000089006f7836 */ /* 0x000fe20000000000 */
[----:B------:R-:W-:Y:S01]  /*6b00*/  I2FP.F32.S32 R113, R113 ;  /* 0x0000007100717245 */ /* 0x000fe20000201400 */
[----:B------:R-:W-:Y:S01]  /*6b10*/  FFMA.FTZ R114, -R232, R96, R94 ;  /* 0x00000060e8727223 */ /* 0x000fe2000001015e */
[----:B------:R-:W-:-:S02]  /*6b20*/  IABS R97, R97 ;  /* 0x0000006100617213 */ /* 0x000fc40000000000 */
[----:B------:R-:W-:Y:S01]  /*6b30*/  IADD3 R79, PT, PT, R132, -0xe0, -R139 ;  /* 0xffffff20844f7810 */ /* 0x000fe20007ffe88b */
[----:B------:R-:W-:Y:S01]  /*6b40*/  FFMA.FTZ R113, -R232, R113, R95 ;  /* 0x00000071e8717223 */ /* 0x000fe2000001015f */
[C-C-:B------:R-:W-:Y:S02]  /*6b50*/  IADD3 R110, PT, PT, R132.reuse, -0x91, -R139.reuse ;  /* 0xffffff6f846e7810 */ /* 0x140fe40007ffe88b */
[----:B------:R-:W-:Y:S02]  /*6b60*/  I2FP.F32.S32 R86, R86 ;  /* 0x0000005600567245 */ /* 0x000fe40000201400 */
[----:B------:R-:W-:Y:S02]  /*6b70*/  IABS R54, R54 ;  /* 0x0000003600367213 */ /* 0x000fe40000000000 */
[----:B------:R-:W-:Y:S01]  /*6b80*/  IADD3 R99, PT, PT, R132, -0xa8, -R139 ;  /* 0xffffff5884637810 */ /* 0x000fe20007ffe88b */
[----:B------:R-:W-:Y:S01]  /*6b90*/  FFMA.FTZ R86, -R232, R86, R75 ;  /* 0x00000056e8567223 */ /* 0x000fe2000001014b */
[----:B------:R-:W-:-:S02]  /*6ba0*/  I2FP.F32.S32 R97, R97 ;  /* 0x0000006100617245 */ /* 0x000fc40000201400 */
[----:B------:R-:W-:Y:S02]  /*6bb0*/  IABS R79, R79 ;  /* 0x0000004f004f7213 */ /* 0x000fe40000000000 */
[----:B------:R-:W-:Y:S01]  /*6bc0*/  IABS R110, R110 ;  /* 0x0000006e006e7213 */ /* 0x000fe20000000000 */
[----:B------:R-:W-:Y:S01]  /*6bd0*/  FFMA.FTZ R97, -R232, R97, R74 ;  /* 0x00000061e8617223 */ /* 0x000fe2000001014a */
[----:B------:R-:W-:Y:S02]  /*6be0*/  FSEL R167, R92, -INF , P3 ;  /* 0xff8000005ca77808 */ /* 0x000fe40001800000 */
[----:B------:R-:W-:Y:S02]  /*6bf0*/  ISETP.GE.AND P3, PT, R111, R219, PT ;  /* 0x000000db6f00720c */ /* 0x000fe40003f66270 */
[----:B------:R-:W-:Y:S01]  /*6c00*/  I2FP.F32.S32 R54, R54 ;  /* 0x0000003600367245 */ /* 0x000fe20000201400 */
[----:B------:R-:W-:Y:S01]  /*6c10*/  VIADD R108, R0, 0x90 ;  /* 0x00000090006c7836 */ /* 0x000fe20000000000 */
[----:B------:R-:W-:-:S02]  /*6c20*/  IABS R99, R99 ;  /* 0x0000006300637213 */ /* 0x000fc40000000000 */
[----:B------:R-:W-:Y:S01]  /*6c30*/  I2FP.F32.S32 R79, R79 ;  /* 0x0000004f004f7245 */ /* 0x000fe20000201400 */
[----:B------:R-:W-:Y:S01]  /*6c40*/  VIADD R107, R0, 0x91 ;  /* 0x00000091006b7836 */ /* 0x000fe20000000000 */
[----:B------:R-:W-:Y:S02]  /*6c50*/  I2FP.F32.S32 R110, R110 ;  /* 0x0000006e006e7245 */ /* 0x000fe40000201400 */
[----:B------:R-:W-:Y:S02]  /*6c60*/  FSEL R75, R114, -INF , P0 ;  /* 0xff800000724b7808 */ /* 0x000fe40000000000 */
[----:B------:R-:W-:Y:S02]  /*6c70*/  ISETP.GE.AND P0, PT, R111, R218, PT ;  /* 0x000000da6f00720c */ /* 0x000fe40003f06270 */
[----:B------:R-:W-:Y:S01]  /*6c80*/  FSEL R74, R113, -INF , P3 ;  /* 0xff800000714a7808 */ /* 0x000fe20001800000 */
[C---:B------:R-:W-:Y:S01]  /*6c90*/  FFMA.FTZ R54, -R232.reuse, R54, R46 ;  /* 0x00000036e8367223 */ /* 0x040fe2000001012e */
[----:B------:R-:W-:Y:S01]  /*6ca0*/  I2FP.F32.S32 R99, R99 ;  /* 0x0000006300637245 */ /* 0x000fe20000201400 */
[----:B------:R-:W-:Y:S01]  /*6cb0*/  FFMA.FTZ R79, -R232, R79, R50 ;  /* 0x0000004fe84f7223 */ /* 0x000fe20000010132 */
[----:B------:R-:W-:Y:S01]  /*6cc0*/  IADD3 R95, PT, PT, R132, -0xb9, -R139 ;  /* 0xffffff47845f7810 */ /* 0x000fe20007ffe88b */
[----:B------:R-:W-:Y:S01]  /*6cd0*/  FFMA.FTZ R110, -R232, R110, R91 ;  /* 0x0000006ee86e7223 */ /* 0x000fe2000001015b */
[--C-:B------:R-:W-:Y:S01]  /*6ce0*/  IADD3 R46, PT, PT, R132, -0xf0, -R139.reuse ;  /* 0xffffff10842e7810 */ /* 0x100fe20007ffe88b */
[----:B------:R-:W-:Y:S01]  /*6cf0*/  FFMA.FTZ R99, -R232, R99, R78 ;  /* 0x00000063e8637223 */ /* 0x000fe2000001014e */
[----:B------:R-:W-:-:S02]  /*6d00*/  IADD3 R96, PT, PT, R132, -0xb8, -R139 ;  /* 0xffffff4884607810 */ /* 0x000fc40007ffe88b */
[--C-:B------:R-:W-:Y:S02]  /*6d10*/  IADD3 R50, PT, PT, R132, -0xf8, -R139.reuse ;  /* 0xffffff0884327810 */ /* 0x100fe40007ffe88b */
[-C--:B------:R-:W-:Y:S02]  /*6d20*/  ISETP.GE.AND P3, PT, R108, R219.reuse, PT ;  /* 0x000000db6c00720c */ /* 0x080fe40003f66270 */
[----:B------:R-:W-:Y:S02]  /*6d30*/  FSEL R74, R74, -INF , !P0 ;  /* 0xff8000004a4a7808 */ /* 0x000fe40004000000 */
[----:B------:R-:W-:Y:S01]  /*6d40*/  ISETP.GE.AND P0, PT, R107, R219, PT ;  /* 0x000000db6b00720c */ /* 0x000fe20003f06270 */
[C---:B------:R-:W-:Y:S01]  /*6d50*/  VIADD R106, R0.reuse, 0x98 ;  /* 0x00000098006a7836 */ /* 0x040fe20000000000 */
[----:B------:R-:W-:Y:S02]  /*6d60*/  IABS R95, R95 ;  /* 0x0000005f005f7213 */ /* 0x000fe40000000000 */
[----:B------:R-:W-:Y:S01]  /*6d70*/  IABS R46, R46 ;  /* 0x0000002e002e7213 */ /* 0x000fe20000000000 */
[----:B------:R-:W-:Y:S01]  /*6d80*/  VIADD R105, R0, 0x99 ;  /* 0x0000009900697836 */ /* 0x000fe20000000000 */
[----:B------:R-:W-:-:S02]  /*6d90*/  IADD3 R101, PT, PT, R132, -0xa0, -R139 ;  /* 0xffffff6084657810 */ /* 0x000fc40007ffe88b */
[----:B------:R-:W-:Y:S02]  /*6da0*/  IABS R96, R96 ;  /* 0x0000006000607213 */ /* 0x000fe40000000000 */
[----:B------:R-:W-:Y:S02]  /*6db0*/  IABS R50, R50 ;  /* 0x0000003200327213 */ /* 0x000fe40000000000 */
[----:B------:R-:W-:Y:S02]  /*6dc0*/  FSEL R78, R112, -INF , P3 ;  /* 0xff800000704e7808 */ /* 0x000fe40001800000 */
[----:B------:R-:W-:Y:S02]  /*6dd0*/  IADD3 R100, PT, PT, R132, -0xa1, -R139 ;  /* 0xffffff5f84647810 */ /* 0x000fe40007ffe88b */
[----:B------:R-:W-:Y:S02]  /*6de0*/  ISETP.GE.AND P3, PT, R107, R218, PT ;  /* 0x000000da6b00720c */ /* 0x000fe40003f66270 */
[----:B------:R-:W-:-:S02]  /*6df0*/  FSEL R110, R110, -INF , P0 ;  /* 0xff8000006e6e7808 */ /* 0x000fc40000000000 */
[----:B------:R-:W-:Y:S02]  /*6e00*/  I2FP.F32.S32 R95, R95 ;  /* 0x0000005f005f7245 */ /* 0x000fe40000201400 */
[----:B------:R-:W-:Y:S02]  /*6e10*/  I2FP.F32.S32 R46, R46 ;  /* 0x0000002e002e7245 */ /* 0x000fe40000201400 */
[----:B------:R-:W-:Y:S01]  /*6e20*/  IABS R101, R101 ;  /* 0x0000006500657213 */ /* 0x000fe20000000000 */
[----:B------:R-:W-:Y:S01]  /*6e30*/  FFMA.FTZ R95, -R232, R95, R71 ;  /* 0x0000005fe85f7223 */ /* 0x000fe20000010147 */
[----:B------:R-:W-:Y:S02]  /*6e40*/  I2FP.F32.S32 R96, R96 ;  /* 0x0000006000607245 */ /* 0x000fe40000201400 */
[----:B------:R-:W-:Y:S02]  /*6e50*/  I2FP.F32.S32 R50, R50 ;  /* 0x0000003200327245 */ /* 0x000fe40000201400 */
[----:B------:R-:W-:-:S02]  /*6e60*/  IABS R100, R100 ;  /* 0x0000006400647213 */ /* 0x000fc40000000000 */
[-C--:B------:R-:W-:Y:S02]  /*6e70*/  ISETP.GE.AND P0, PT, R106, R219.reuse, PT ;  /* 0x000000db6a00720c */ /* 0x080fe40003f06270 */
[----:B------:R-:W-:Y:S01]  /*6e80*/  FSEL R187, R110, -INF , !P3 ;  /* 0xff8000006ebb7808 */ /* 0x000fe20005800000 */
[C---:B------:R-:W-:Y:S01]  /*6e90*/  FFMA.FTZ R46, -R232.reuse, R46, R42 ;  /* 0x0000002ee82e7223 */ /* 0x040fe2000001012a */
[----:B------:R-:W-:Y:S01]  /*6ea0*/  ISETP.GE.AND P3, PT, R105, R219, PT ;  /* 0x000000db6900720c */ /* 0x000fe20003f66270 */
[C---:B------:R-:W-:Y:S01]  /*6eb0*/  FFMA.FTZ R96, -R232.reuse, R96, R70 ;  /* 0x00000060e8607223 */ /* 0x040fe20000010146 */
[----:B------:R-:W-:Y:S01]  /*6ec0*/  I2FP.F32.S32 R101, R101 ;  /* 0x0000006500657245 */ /* 0x000fe20000201400 */
[----:B------:R-:W-:Y:S01]  /*6ed0*/  FFMA.FTZ R42, -R232, R50, R38 ;  /* 0x00000032e82a7223 */ /* 0x000fe20000010126 */
[----:B------:R-:W-:Y:S01]  /*6ee0*/  I2FP.F32.S32 R100, R100 ;  /* 0x0000006400647245 */ /* 0x000fe20000201400 */
[C---:B------:R-:W-:Y:S01]  /*6ef0*/  VIADD R104, R0.reuse, 0xa0 ;  /* 0x000000a000687836 */ /* 0x040fe20000000000 */
[----:B------:R-:W-:Y:S01]  /*6f00*/  FSEL R71, R103, -INF , P0 ;  /* 0xff80000067477808 */ /* 0x000fe20000000000 */
[----:B------:R-:W-:Y:S01]  /*6f10*/  VIADD R50, R0, 0xa1 ;  /* 0x000000a100327836 */ /* 0x000fe20000000000 */
[----:B------:R-:W-:Y:S01]  /*6f20*/  ISETP.GE.AND P0, PT, R105, R218, PT ;  /* 0x000000da6900720c */ /* 0x000fe20003f06270 */
[----:B------:R-:W-:Y:S01]  /*6f30*/  FFMA.FTZ R101, -R232, R101, R82 ;  /* 0x00000065e8657223 */ /* 0x000fe20000010152 */
[----:B------:R-:W-:Y:S01]  /*6f40*/  FSEL R70, R102, -INF , P3 ;  /* 0xff80000066467808 */ /* 0x000fe20001800000 */
[----:B------:R-:W-:Y:S01]  /*6f50*/  FFMA.FTZ R100, -R232, R100, R83 ;  /* 0x00000064e8647223 */ /* 0x000fe20000010153 */
[----:B------:R-:W-:-:S02]  /*6f60*/  FSEL R75, R75, -INF , !P5 ;  /* 0xff8000004b4b7808 */ /* 0x000fc40006800000 */
[--C-:B------:R-:W-:Y:S02]  /*6f70*/  IADD3 R91, PT, PT, R132, -0xc1, -R139.reuse ;  /* 0xffffff3f845b7810 */ /* 0x100fe40007ffe88b */
[----:B------:R-:W-:Y:S02]  /*6f80*/  ISETP.GE.AND P5, PT, R108, R218, PT ;  /* 0x000000da6c00720c */ /* 0x000fe40003fa6270 */
[----:B------:R-:W-:Y:S02]  /*6f90*/  IADD3 R82, PT, PT, R132, -0xc0, -R139 ;  /* 0xffffff4084527810 */ /* 0x000fe40007ffe88b */
[-C--:B------:R-:W-:Y:S02]  /*6fa0*/  ISETP.GE.AND P3, PT, R104, R219.reuse, PT ;  /* 0x000000db6800720c */ /* 0x080fe40003f66270 */
[----:B------:R-:W-:Y:S02]  /*6fb0*/  FSEL R70, R70, -INF , !P0 ;  /* 0xff80000046467808 */ /* 0x000fe40004000000 */
[----:B------:R-:W-:-:S02]  /*6fc0*/  ISETP.GE.AND P0, PT, R50, R219, PT ;  /* 0x000000db3200720c */ /* 0x000fc40003f06270 */
[----:B------:R-:W-:Y:S01]  /*6fd0*/  FMNMX3.FTZ R112, R134, R35, R138, !PT ;  /* 0x0000002386707276 */ /* 0x000fe2000781008a */
[----:B------:R-:W-:Y:S01]  /*6fe0*/  VIADD R38, R0, 0xa8 ;  /* 0x000000a800267836 */ /* 0x000fe20000000000 */
[----:B------:R-:W-:Y:S02]  /*6ff0*/  IABS R91, R91 ;  /* 0x0000005b005b7213 */ /* 0x000fe40000000000 */
[----:B------:R-:W-:Y:S01]  /*7000*/  FSEL R78, R78, -INF , !P5 ;  /* 0xff8000004e4e7808 */ /* 0x000fe20006800000 */
[----:B------:R-:W-:Y:S01]  /*7010*/  VIADD R103, R0, 0xa9 ;  /* 0x000000a900677836 */ /* 0x000fe20000000000 */
[----:B------:R-:W-:Y:S02]  /*7020*/  IABS R82, R82 ;  /* 0x0000005200527213 */ /* 0x000fe40000000000 */
[----:B------:R-:W-:Y:S02]  /*7030*/  ISETP.GE.AND P5, PT, R106, R218, PT ;  /* 0x000000da6a00720c */ /* 0x000fe40003fa6270 */
[----:B------:R-:W-:-:S02]  /*7040*/  FSEL R101, R101, -INF , P3 ;  /* 0xff80000065657808 */ /* 0x000fc40001800000 */
[----:B------:R-:W-:Y:S02]  /*7050*/  ISETP.GE.AND P3, PT, R50, R218, PT ;  /* 0x000000da3200720c */ /* 0x000fe40003f66270 */
[----:B------:R-:W-:Y:S02]  /*7060*/  FSEL R100, R100, -INF , P0 ;  /* 0xff80000064647808 */ /* 0x000fe40000000000 */
[----:B------:R-:W-:Y:S02]  /*7070*/  FMNMX3.FTZ R112, R112, R141, R26, !PT ;  /* 0x0000008d70707276 */ /* 0x000fe4000781001a */
[----:B------:R-:W-:Y:S02]  /*7080*/  I2FP.F32.S32 R91, R91 ;  /* 0x0000005b005b7245 */ /* 0x000fe40000201400 */
[----:B------:R-:W-:Y:S02]  /*7090*/  I2FP.F32.S32 R82, R82 ;  /* 0x0000005200527245 */ /* 0x000fe40000201400 */
[----:B------:R-:W-:Y:S01]  /*70a0*/  FSEL R71, R71, -INF , !P5 ;  /* 0xff80000047477808 */ /* 0x000fe20006800000 */
[----:B------:R-:W-:Y:S01]  /*70b0*/  FFMA.FTZ R91, -R232, R91, R67 ;  /* 0x0000005be85b7223 */ /* 0x000fe20000010143 */
[----:B------:R-:W-:Y:S01]  /*70c0*/  ISETP.GE.AND P5, PT, R104, R218, PT ;  /* 0x000000da6800720c */ /* 0x000fe20003fa6270 */
[----:B------:R-:W-:Y:S01]  /*70d0*/  FFMA.FTZ R82, -R232, R82, R66 ;  /* 0x00000052e8527223 */ /* 0x000fe20000010142 */
[----:B------:R-:W-:-:S02]  /*70e0*/  ISETP.GE.AND P0, PT, R38, R219, PT ;  /* 0x000000db2600720c */ /* 0x000fc40003f06270 */
[----:B------:R-:W-:Y:S02]  /*70f0*/  FSEL R185, R100, -INF , !P3 ;  /* 0xff80000064b97808 */ /* 0x000fe40005800000 */
[----:B------:R-:W-:Y:S02]  /*7100*/  ISETP.GE.AND P3, PT, R103, R219, PT ;  /* 0x000000db6700720c */ /* 0x000fe40003f66270 */
[----:B------:R-:W-:Y:S01]  /*7110*/  FMNMX3.FTZ R112, R112, R22, R20, !PT ;  /* 0x0000001670707276 */ /* 0x000fe20007810014 */
[C---:B------:R-:W-:Y:S01]  /*7120*/  VIADD R102, R0.reuse, 0xb0 ;  /* 0x000000b000667836 */ /* 0x040fe20000000000 */
[----:B------:R-:W-:Y:S02]  /*7130*/  ISETP.GE.AND P2, PT, R31, R218, PT ;  /* 0x000000da1f00720c */ /* 0x000fe40003f46270 */
[----:B------:R-:W-:Y:S01]  /*7140*/  FSEL R186, R101, -INF , !P5 ;  /* 0xff80000065ba7808 */ /* 0x000fe20006800000 */
[----:B------:R-:W-:Y:S01]  /*7150*/  VIADD R101, R0, 0xb1 ;  /* 0x000000b100657836 */ /* 0x000fe20000000000 */
[----:B------:R-:W-:-:S02]  /*7160*/  FSEL R67, R99, -INF , P0 ;  /* 0xff80000063437808 */ /* 0x000fc40000000000 */
[--C-:B------:R-:W-:Y:S02]  /*7170*/  IADD3 R31, PT, PT, R132, -0xc9, -R139.reuse ;  /* 0xffffff37841f7810 */ /* 0x100fe40007ffe88b */
[----:B------:R-:W-:Y:S02]  /*7180*/  ISETP.GE.AND P0, PT, R103, R218, PT ;  /* 0x000000da6700720c */ /* 0x000fe40003f06270 */
[----:B------:R-:W-:Y:S02]  /*7190*/  FSEL R66, R98, -INF , P3 ;  /* 0xff80000062427808 */ /* 0x000fe40001800000 */
[----:B------:R-:W-:Y:S02]  /*71a0*/  FMNMX3.FTZ R112, R112, R18, R16, !PT ;  /* 0x0000001270707276 */ /* 0x000fe40007810010 */
[----:B------:R-:W-:Y:S01]  /*71b0*/  IADD3 R94, PT, PT, R132, -0xd0, -R139 ;  /* 0xffffff30845e7810 */ /* 0x000fe20007ffe88b */
[----:B------:R-:W-:Y:S01]  /*71c0*/  VIADD R100, R0, 0xb8 ;  /* 0x000000b800647836 */ /* 0x000fe20000000000 */
[----:B------:R-:W-:-:S02]  /*71d0*/  IABS R31, R31 ;  /* 0x0000001f001f7213 */ /* 0x000fc40000000000 */
[-C--:B------:R-:W-:Y:S02]  /*71e0*/  ISETP.GE.AND P3, PT, R102, R219.reuse, PT ;  /* 0x000000db6600720c */ /* 0x080fe40003f66270 */
[----:B------:R-:W-:Y:S02]  /*71f0*/  FSEL R66, R66, -INF , !P0 ;  /* 0xff80000042427808 */ /* 0x000fe40004000000 */
[----:B------:R-:W-:Y:S02]  /*7200*/  FMNMX3.FTZ R112, R112, R14, R12, !PT ;  /* 0x0000000e70707276 */ /* 0x000fe4000781000c */
[----:B------:R-:W-:Y:S02]  /*7210*/  IADD3 R83, PT, PT, R132, -0xc8, -R139 ;  /* 0xffffff3884537810 */ /* 0x000fe40007ffe88b */
[----:B------:R-:W-:Y:S02]  /*7220*/  ISETP.GE.AND P0, PT, R101, R219, PT ;  /* 0x000000db6500720c */ /* 0x000fe40003f06270 */
[----:B------:R-:W-:-:S02]  /*7230*/  IABS R94, R94 ;  /* 0x0000005e005e7213 */ /* 0x000fc40000000000 */
[----:B------:R-:W-:Y:S02]  /*7240*/  I2FP.F32.S32 R31, R31 ;  /* 0x0000001f001f7245 */ /* 0x000fe40000201400 */
[----:B------:R-:W-:Y:S02]  /*7250*/  FSEL R97, R97, -INF , P3 ;  /* 0xff80000061617808 */ /* 0x000fe40001800000 */
[----:B------:R-:W-:Y:S01]  /*7260*/  FMNMX3.FTZ R112, R112, R10, R8, !PT ;  /* 0x0000000a70707276 */ /* 0x000fe20007810008 */
[----:B------:R-:W-:Y:S01]  /*7270*/  VIADD R99, R0, 0xb9 ;  /* 0x000000b900637836 */ /* 0x000fe20000000000 */
[----:B------:R-:W-:Y:S01]  /*7280*/  IABS R83, R83 ;  /* 0x0000005300537213 */ /* 0x000fe20000000000 */
[----:B------:R-:W-:Y:S01]  /*7290*/  FFMA.FTZ R31, -R232, R31, R63 ;  /* 0x0000001fe81f7223 */ /* 0x000fe2000001013f */
[----:B------:R-:W-:Y:S02]  /*72a0*/  ISETP.GE.AND P3, PT, R101, R218, PT ;  /* 0x000000da6500720c */ /* 0x000fe40003f66270 */
[----:B------:R-:W-:-:S02]  /*72b0*/  FSEL R86, R86, -INF , P0 ;  /* 0xff80000056567808 */ /* 0x000fc40000000000 */
[----:B------:R-:W-:Y:S02]  /*72c0*/  ISETP.GE.AND P5, PT, R38, R218, PT ;  /* 0x000000da2600720c */ /* 0x000fe40003fa6270 */
[----:B------:R-:W-:Y:S02]  /*72d0*/  ISETP.GE.AND P0, PT, R100, R219, PT ;  /* 0x000000db6400720c */ /* 0x000fe40003f06270 */
[----:B------:R-:W-:Y:S02]  /*72e0*/  I2FP.F32.S32 R94, R94 ;  /* 0x0000005e005e7245 */ /* 0x000fe40000201400 */
[----:B------:R-:W-:Y:S02]  /*72f0*/  FMNMX3.FTZ R112, R112, R6, R4, !PT ;  /* 0x0000000670707276 */ /* 0x000fe40007810004 */
[----:B------:R-:W-:Y:S01]  /*7300*/  I2FP.F32.S32 R83, R83 ;  /* 0x0000005300537245 */ /* 0x000fe20000201400 */
[----:B------:R-:W-:Y:S01]  /*7310*/  VIADD R98, R0, 0xc0 ;  /* 0x000000c000627836 */ /* 0x000fe20000000000 */
[----:B------:R-:W-:Y:S01]  /*7320*/  FSEL R86, R86, -INF , !P3 ;  /* 0xff80000056567808 */ /* 0x000fe20005800000 */
[C---:B------:R-:W-:Y:S01]  /*7330*/  FFMA.FTZ R94, -R232.reuse, R94, R58 ;  /* 0x0000005ee85e7223 */ /* 0x040fe2000001013a */
[----:B------:R-:W-:Y:S01]  /*7340*/  FSEL R67, R67, -INF , !P5 ;  /* 0xff80000043437808 */ /* 0x000fe20006800000 */
[----:B------:R-:W-:Y:S01]  /*7350*/  FFMA.FTZ R83, -R232, R83, R62 ;  /* 0x00000053e8537223 */ /* 0x000fe2000001013e */
[----:B------:R-:W-:-:S02]  /*7360*/  ISETP.GE.AND P3, PT, R100, R218, PT ;  /* 0x000000da6400720c */ /* 0x000fc40003f66270 */
[----:B------:R-:W-:Y:S02]  /*7370*/  FSEL R63, R96, -INF , P0 ;  /* 0xff800000603f7808 */ /* 0x000fe40000000000 */
[----:B------:R-:W-:Y:S02]  /*7380*/  IADD3 R109, PT, PT, R132, -0xd1, -R139 ;  /* 0xffffff2f846d7810 */ /* 0x000fe40007ffe88b */
[----:B------:R-:W-:Y:S02]  /*7390*/  ISETP.GE.AND P5, PT, R102, R218, PT ;  /* 0x000000da6600720c */ /* 0x000fe40003fa6270 */
[----:B------:R-:W-:Y:S02]  /*73a0*/  ISETP.GE.AND P0, PT, R99, R219, PT ;  /* 0x000000db6300720c */ /* 0x000fe40003f06270 */
[----:B------:R-:W-:Y:S02]  /*73b0*/  FMNMX3.FTZ R112, R112, R11, R9, !PT ;  /* 0x0000000b70707276 */ /* 0x000fe40007810009 */
[----:B------:R-:W-:-:S02]  /*73c0*/  IADD3 R58, PT, PT, R132, -0xe1, -R139 ;  /* 0xffffff1f843a7810 */ /* 0x000fc40007ffe88b */
[----:B------:R-:W-:Y:S02]  /*73d0*/  FSEL R63, R63, -INF , !P3 ;  /* 0xff8000003f3f7808 */ /* 0x000fe40005800000 */
[----:B------:R-:W-:Y:S02]  /*73e0*/  IABS R109, R109 ;  /* 0x0000006d006d7213 */ /* 0x000fe40000000000 */
[----:B------:R-:W-:Y:S01]  /*73f0*/  FSEL R184, R97, -INF , !P5 ;  /* 0xff80000061b87808 */ /* 0x000fe20006800000 */
[----:B------:R-:W-:Y:S01]  /*7400*/  VIADD R97, R0, 0xc1 ;  /* 0x000000c100617836 */ /* 0x000fe20000000000 */
[----:B------:R-:W-:Y:S02]  /*7410*/  ISETP.GE.AND P3, PT, R99, R218, PT ;  /* 0x000000da6300720c */ /* 0x000fe40003f66270 */
[----:B------:R-:W-:Y:S02]  /*7420*/  FSEL R62, R95, -INF , P0 ;  /* 0xff8000005f3e7808 */ /* 0x000fe40000000000 */
[----:B------:R-:W-:-:S02]  /*7430*/  IADD3 R23, PT, PT, R132, -0xf9, -R139 ;  /* 0xffffff0784177810 */ /* 0x000fc40007ffe88b */
[----:B------:R-:W-:Y:S02]  /*7440*/  ISETP.GE.AND P0, PT, R98, R219, PT ;  /* 0x000000db6200720c */ /* 0x000fe40003f06270 */
[----:B------:R-:W-:Y:S02]  /*7450*/  FMNMX3.FTZ R112, R112, R7, R5, !PT ;  /* 0x0000000770707276 */ /* 0x000fe40007810005 */
[----:B------:R-:W-:Y:S02]  /*7460*/  IABS R58, R58 ;  /* 0x0000003a003a7213 */ /* 0x000fe40000000000 */
[----:B------:R-:W-:Y:S02]  /*7470*/  I2FP.F32.S32 R109, R109 ;  /* 0x0000006d006d7245 */ /* 0x000fe40000201400 */
[----:B------:R-:W-:Y:S01]  /*7480*/  FSEL R62, R62, -INF , !P3 ;  /* 0xff8000003e3e7808 */ /* 0x000fe20005800000 */
[----:B------:R-:W-:Y:S01]  /*7490*/  VIADD R96, R0, 0xc8 ;  /* 0x000000c800607836 */ /* 0x000fe20000000000 */
[----:B------:R-:W-:Y:S01]  /*74a0*/  IABS R23, R23 ;  /* 0x0000001700177213 */ /* 0x000fe20000000000 */
[----:B------:R-:W-:Y:S01]  /*74b0*/  FFMA.FTZ R109, -R232, R109, R59 ;  /* 0x0000006de86d7223 */ /* 0x000fe2000001013b */
[----:B------:R-:W-:-:S02]  /*74c0*/  ISETP.GE.AND P3, PT, R98, R218, PT ;  /* 0x000000da6200720c */ /* 0x000fc40003f66270 */
[----:B------:R-:W-:Y:S02]  /*74d0*/  FSEL R82, R82, -INF , P0 ;  /* 0xff80000052527808 */ /* 0x000fe40000000000 */
[----:B------:R-:W-:Y:S02]  /*74e0*/  FMNMX3.FTZ R112, R112, R15, R13, !PT ;  /* 0x0000000f70707276 */ /* 0x000fe4000781000d */
[----:B------:R-:W-:Y:S02]  /*74f0*/  I2FP.F32.S32 R58, R58 ;  /* 0x0000003a003a7245 */ /* 0x000fe40000201400 */
[----:B------:R-:W-:Y:S02]  /*7500*/  ISETP.GE.AND P0, PT, R97, R219, PT ;  /* 0x000000db6100720c */ /* 0x000fe40003f06270 */
[----:B------:R-:W-:Y:S02]  /*7510*/  I2FP.F32.S32 R23, R23 ;  /* 0x0000001700177245 */ /* 0x000fe40000201400 */
[----:B------:R-:W-:-:S02]  /*7520*/  FSEL R82, R82, -INF , !P3 ;  /* 0xff80000052527808 */ /* 0x000fc40005800000 */
[----:B------:R-:W-:Y:S01]  /*7530*/  FMNMX3.FTZ R112, R112, R17, R127, !PT ;  /* 0x0000001170707276 */ /* 0x000fe2000781007f */
[----:B------:R-:W-:Y:S01]  /*7540*/  FFMA.FTZ R58, -R232, R58, R51 ;  /* 0x0000003ae83a7223 */ /* 0x000fe20000010133 */
[----:B------:R-:W-:Y:S01]  /*7550*/  ISETP.GE.AND P3, PT, R97, R218, PT ;  /* 0x000000da6100720c */ /* 0x000fe20003f66270 */
[----:B------:R-:W-:Y:S01]  /*7560*/  VIADD R95, R0, 0xc9 ;  /* 0x000000c9005f7836 */ /* 0x000fe20000000000 */
[----:B------:R-:W-:Y:S02]  /*7570*/  FSEL R59, R91, -INF , P0 ;  /* 0xff8000005b3b7808 */ /* 0x000fe40000000000 */
[----:B------:R-:W-:Y:S02]  /*7580*/  ISETP.GE.AND P0, PT, R96, R219, PT ;  /* 0x000000db6000720c */ /* 0x000fe40003f06270 */
[----:B------:R-:W-:Y:S01]  /*7590*/  IADD3 R51, PT, PT, R132, -0xf1, -R139 ;  /* 0xffffff0f84337810 */ /* 0x000fe20007ffe88b */
[----:B------:R-:W-:Y:S01]  /*75a0*/  FFMA.FTZ R23, -R232, R23, R39 ;  /* 0x00000017e8177223 */ /* 0x000fe20000010127 */
[----:B------:R-:W-:-:S02]  /*75b0*/  FMNMX3.FTZ R112, R112, R126, R27, !PT ;  /* 0x0000007e70707276 */ /* 0x000fc4000781001b */
[----:B------:R-:W-:Y:S01]  /*75c0*/  FSEL R59, R59, -INF , !P3 ;  /* 0xff8000003b3b7808 */ /* 0x000fe20005800000 */
[----:B------:R-:W-:Y:S01]  /*75d0*/  VIADD R91, R0, 0xd0 ;  /* 0x000000d0005b7836 */ /* 0x000fe20000000000 */
[----:B------:R-:W-:Y:S02]  /*75e0*/  ISETP.GE.AND P3, PT, R96, R218, PT ;  /* 0x000000da6000720c */ /* 0x000fe40003f66270 */
[----:B------:R-:W-:Y:S02]  /*75f0*/  FSEL R39, R83, -INF , P0 ;  /* 0xff80000053277808 */ /* 0x000fe40000000000 */
[----:B------:R-:W-:Y:S02]  /*7600*/  IABS R51, R51 ;  /* 0x0000003300337213 */ /* 0x000fe40000000000 */
[----:B------:R-:W-:Y:S02]  /*7610*/  ISETP.GE.AND P0, PT, R95, R219, PT ;  /* 0x000000db5f00720c */ /* 0x000fe40003f06270 */
[----:B------:R-:W-:-:S02]  /*7620*/  FMNMX3.FTZ R112, R112, R19, R128, !PT ;  /* 0x0000001370707276 */ /* 0x000fc40007810080 */
[----:B------:R-:W-:Y:S01]  /*7630*/  FSEL R39, R39, -INF , !P3 ;  /* 0xff80000027277808 */ /* 0x000fe20005800000 */
[----:B------:R-:W-:Y:S01]  /*7640*/  VIADD R83, R0, 0xd1 ;  /* 0x000000d100537836 */ /* 0x000fe20000000000 */
[----:B------:R-:W-:Y:S02]  /*7650*/  I2FP.F32.S32 R51, R51 ;  /* 0x0000003300337245 */ /* 0x000fe40000201400 */
[-C--:B------:R-:W-:Y:S02]  /*7660*/  ISETP.GE.AND P3, PT, R95, R218.reuse, PT ;  /* 0x000000da5f00720c */ /* 0x080fe40003f66270 */
[----:B------:R-:W-:Y:S02]  /*7670*/  FSEL R31, R31, -INF , P0 ;  /* 0xff8000001f1f7808 */ /* 0x000fe40000000000 */
[----:B------:R-:W-:Y:S02]  /*7680*/  ISETP.GE.AND P0, PT, R91, R219, PT ;  /* 0x000000db5b00720c */ /* 0x000fe40003f06270 */
[----:B------:R-:W-:Y:S01]  /*7690*/  FMNMX3.FTZ R112, R112, R129, R146, !PT ;  /* 0x0000008170707276 */ /* 0x000fe20007810092 */
[----:B------:R-:W-:Y:S01]  /*76a0*/  FFMA.FTZ R43, -R232, R51, R43 ;  /* 0x00000033e82b7223 */ /* 0x000fe2000001012b */
[----:B------:R-:W-:Y:S01]  /*76b0*/  FSEL R31, R31, -INF , !P3 ;  /* 0xff8000001f1f7808 */ /* 0x000fe20005800000 */
[----:B------:R-:W-:Y:S01]  /*76c0*/  VIADD R51, R0, 0xd8 ;  /* 0x000000d800337836 */ /* 0x000fe20000000000 */
[----:B------:R-:W-:-:S02]  /*76d0*/  ISETP.GE.AND P3, PT, R91, R218, PT ;  /* 0x000000da5b00720c */ /* 0x000fc40003f66270 */
[----:B------:R-:W-:Y:S02]  /*76e0*/  FSEL R94, R94, -INF , P0 ;  /* 0xff8000005e5e7808 */ /* 0x000fe40000000000 */
[----:B------:R-:W-:Y:S02]  /*76f0*/  FMNMX3.FTZ R112, R112, R130, R181, !PT ;  /* 0x0000008270707276 */ /* 0x000fe400078100b5 */
[C---:B------:R-:W-:Y:S02]  /*7700*/  ISETP.GE.AND P0, PT, R83.reuse, R219, PT ;  /* 0x000000db5300720c */ /* 0x040fe40003f06270 */
[----:B------:R-:W-:Y:S02]  /*7710*/  FSEL R188, R188, -INF , !P2 ;  /* 0xff800000bcbc7808 */ /* 0x000fe40005000000 */
[----:B------:R-:W-:Y:S02]  /*7720*/  FSEL R94, R94, -INF , !P3 ;  /* 0xff8000005e5e7808 */ /* 0x000fe40005800000 */
[----:B------:R-:W-:Y:S01]  /*7730*/  FMNMX3.FTZ R112, R112, R183, R182, !PT ;  /* 0x000000b770707276 */ /* 0x000fe200078100b6 */
        /* <DEDUP_REMOVED lines=29> */
[----:B------:R-:W-:Y:S02]  /*7910*/  FMNMX3.FTZ R112, R112, R66, R184, !PT ;  /* 0x0000004270707276 */ /* 0x000fe400078100b8 */
[----:B------:R-:W-:-:S02]  /*7920*/  FSEL R175, R58, -INF , !P3 ;  /* 0xff8000003aaf7808 */ /* 0x000fc40005800000 */
[----:B------:R-:W-:Y:S02]  /*7930*/  ISETP.GE.AND P3, PT, R189, R218, PT ;  /* 0x000000dabd00720c */ /* 0x000fe40003f66270 */
[----:B------:R-:W-:Y:S01]  /*7940*/  FSEL R156, R54, -INF , P0 ;  /* 0xff800000369c7808 */ /* 0x000fe20000000000 */
[----:B------:R-:W-:Y:S01]  /*7950*/  VIADD R54, R0, 0xf0 ;  /* 0x000000f000367836 */ /* 0x000fe20000000000 */
[C---:B------:R-:W-:Y:S02]  /*7960*/  ISETP.GE.AND P0, PT, R87.reuse, R219, PT ;  /* 0x000000db5700720c */ /* 0x040fe40003f06270 */
        /* <DEDUP_REMOVED lines=12> */
[----:B------:R-:W-:Y:S01]  /*7a30*/  ISETP.GE.AND P0, PT, R58, R219, PT ;  /* 0x000000db3a00720c */ /* 0x000fe20003f06270 */
[C---:B------:R-:W-:Y:S01]  /*7a40*/  VIADD R79, R0.reuse, 0xf9 ;  /* 0x000000f9004f7836 */ /* 0x040fe20000000000 */
[C---:B------:R-:W-:Y:S02]  /*7a50*/  ISETP.GE.AND P2, PT, R0.reuse, R222, PT ;  /* 0x000000de0000720c */ /* 0x040fe40003f46270 */
[----:B------:R-:W-:Y:S02]  /*7a60*/  ISETP.GE.AND P5, PT, R0, R221, PT ;  /* 0x000000dd0000720c */ /* 0x000fe40003fa6270 */
[----:B------:R-:W-:Y:S02]  /*7a70*/  FSEL R46, R46, -INF , !P3 ;  /* 0xff8000002e2e7808 */ /* 0x000fe40005800000 */
[----:B------:R-:W-:-:S02]  /*7a80*/  FMNMX3.FTZ R0, R112, R31, R94, !PT ;  /* 0x0000001f70007276 */ /* 0x000fc4000781005e */
        /* <DEDUP_REMOVED lines=9> */
[----:B------:R-:W-:Y:S02]  /*7b20*/  ISETP.GE.AND P3, PT, R79, R219, PT ;  /* 0x000000db4f00720c */ /* 0x000fe40003f66270 */
[----:B------:R-:W-:Y:S02]  /*7b30*/  FMNMX3.FTZ R0, R0, R175, R156, !PT ;  /* 0x000000af00007276 */ /* 0x000fe4000781009c */
[----:B------:R-:W-:-:S02]  /*7b40*/  IADD3 R113, PT, PT, R220, -0x89, -R139 ;  /* 0xffffff77dc717810 */ /* 0x000fc40007ffe88b */
[----:B------:R-:W-:Y:S02]  /*7b50*/  FSEL R23, R23, -INF , P3 ;  /* 0xff80000017177808 */ /* 0x000fe40001800000 */
[----:B------:R-:W-:Y:S02]  /*7b60*/  ISETP.GE.AND P3, PT, R79, R218, PT ;  /* 0x000000da4f00720c */ /* 0x000fe40003f66270 */
[----:B------:R-:W-:Y:S02]  /*7b70*/  FMNMX3.FTZ R0, R0, R109, R46, !PT ;  /* 0x0000006d00007276 */ /* 0x000fe4000781002e */
[----:B------:R-:W-:Y:S02]  /*7b80*/  IABS R113, R113 ;  /* 0x0000007100717213 */ /* 0x000fe40000000000 */
[----:B------:R-:W-:Y:S02]  /*7b90*/  FSEL R23, R23, -INF , !P3 ;  /* 0xff80000017177808 */ /* 0x000fe40005800000 */
[----:B------:R-:W-:-:S02]  /*7ba0*/  FMNMX3.FTZ R0, R0, R43, R42, !PT ;  /* 0x0000002b00007276 */ /* 0x000fc4000781002a */
[----:B------:R-:W-:Y:S02]  /*7bb0*/  IADD3 R112, PT, PT, R220, -0x90, -R139 ;  /* 0xffffff70dc707810 */ /* 0x000fe40007ffe88b */
[----:B------:R-:W-:Y:S02]  /*7bc0*/  I2FP.F32.S32 R113, R113 ;  /* 0x0000007100717245 */ /* 0x000fe40000201400 */
[----:B------:R-:W-:Y:S02]  /*7bd0*/  FMNMX.FTZ R0, R23, R0, !PT ;  /* 0x0000000017007209 */ /* 0x000fe40007810000 */
[----:B------:R-:W-:Y:S01]  /*7be0*/  IABS R112, R112 ;  /* 0x0000007000707213 */ /* 0x000fe20000000000 */
[----:B------:R-:W-:Y:S02]  /*7bf0*/  FFMA.FTZ R113, -R232, R113, R93 ;  /* 0x00000071e8717223 */ /* 0x000fe4000001015d */
[----:B------:R-:W1:Y:S01]  /*7c00*/  SHFL.BFLY PT, R93, R0, 0x2, 0x1f ;  /* 0x0c401f00005d7f89 */ /* 0x000e6200000e0000 */
[----:B------:R-:W-:-:S02]  /*7c10*/  I2FP.F32.S32 R112, R112 ;  /* 0x0000007000707245 */ /* 0x000fc40000201400 */
[----:B------:R-:W-:-:S03]  /*7c20*/  ISETP.GE.AND P0, PT, R111, R222, PT ;  /* 0x000000de6f00720c */ /* 0x000fc60003f06270 */
[----:B------:R-:W-:Y:S01]  /*7c30*/  FFMA.FTZ R112, -R232, R112, R88 ;  /* 0x00000070e8707223 */ /* 0x000fe20000010158 */
[C-C-:B------:R-:W-:Y:S02]  /*7c40*/  IADD3 R88, PT, PT, R220.reuse, -0x98, -R139.reuse ;  /* 0xffffff68dc587810 */ /* 0x140fe40007ffe88b */
[----:B------:R-:W-:Y:S02]  /*7c50*/  IADD3 R114, PT, PT, R220, -0x91, -R139 ;  /* 0xffffff6fdc727810 */ /* 0x000fe40007ffe88b */
[----:B------:R-:W-:Y:S02]  /*7c60*/  FSEL R167, R167, -INF , !P1 ;  /* 0xff800000a7a77808 */ /* 0x000fe40004800000 */
[----:B------:R-:W-:Y:S02]  /*7c70*/  ISETP.GE.AND P3, PT, R111, R221, PT ;  /* 0x000000dd6f00720c */ /* 0x000fe40003f66270 */
[----:B------:R-:W-:Y:S02]  /*7c80*/  ISETP.GE.AND P1, PT, R108, R222, PT ;  /* 0x000000de6c00720c */ /* 0x000fe40003f26270 */
[----:B------:R-:W-:-:S02]  /*7c90*/  FSEL R113, R113, -INF , P0 ;  /* 0xff80000071717808 */ /* 0x000fc40000000000 */
[----:B------:R-:W-:Y:S02]  /*7ca0*/  IABS R88, R88 ;  /* 0x0000005800587213 */ /* 0x000fe40000000000 */
[----:B------:R-:W-:Y:S02]  /*7cb0*/  IABS R111, R114 ;  /* 0x00000072006f7213 */ /* 0x000fe40000000000 */
[----:B------:R-:W-:Y:S02]  /*7cc0*/  FSEL R164, R113, -INF , !P3 ;  /* 0xff80000071a47808 */ /* 0x000fe40005800000 */
[----:B------:R-:W-:Y:S02]  /*7cd0*/  FSEL R112, R112, -INF , P1 ;  /* 0xff80000070707808 */ /* 0x000fe40000800000 */
[C---:B------:R-:W-:Y:S02]  /*7ce0*/  ISETP.GE.AND P3, PT, R107.reuse, R222, PT ;  /* 0x000000de6b00720c */ /* 0x040fe40003f66270 */
[----:B------:R-:W-:Y:S01]  /*7cf0*/  ISETP.GE.AND P1, PT, R107, R221, PT ;  /* 0x000000dd6b00720c */ /* 0x000fe20003f26270 */
[----:B------:R-:W-:Y:S01]  /*7d00*/  IMAD.MOV.U32 R107, RZ, RZ, R88 ;  /* 0x000000ffff6b7224 */ /* 0x000fe200078e0058 */
[----:B------:R-:W-:-:S02]  /*7d10*/  I2FP.F32.S32 R111, R111 ;  /* 0x0000006f006f7245 */ /* 0x000fc40000201400 */
[----:B------:R-:W-:-:S03]  /*7d20*/  IADD3 R88, PT, PT, R220, -0x99, -R139 ;  /* 0xffffff67dc587810 */ /* 0x000fc60007ffe88b */
[----:B------:R-:W-:Y:S01]  /*7d30*/  FFMA.FTZ R89, -R232, R111, R89 ;  /* 0x0000006fe8597223 */ /* 0x000fe20000010159 */
[----:B------:R-:W-:Y:S02]  /*7d40*/  IABS R88, R88 ;  /* 0x0000005800587213 */ /* 0x000fe40000000000 */
[----:B------:R-:W-:Y:S02]  /*7d50*/  ISETP.GE.AND P0, PT, R108, R221, PT ;  /* 0x000000dd6c00720c */ /* 0x000fe40003f06270 */
[----:B-1----:R-:W-:Y:S01]  /*7d60*/  FMNMX.FTZ R0, R0, R93, !PT ;  /* 0x0000005d00007209 */ /* 0x002fe20007810000 */
[----:B------:R-:W-:Y:S01]  /*7d70*/  IMAD.MOV.U32 R93, RZ, RZ, R88 ;  /* 0x000000ffff5d7224 */ /* 0x000fe200078e0058 */
[----:B------:R-:W-:Y:S02]  /*7d80*/  FSEL R89, R89, -INF , P3 ;  /* 0xff80000059597808 */ /* 0x000fe40001800000 */
[----:B------:R-:W-:Y:S02]  /*7d90*/  FSEL R158, R112, -INF , !P0 ;  /* 0xff800000709e7808 */ /* 0x000fe40004000000 */
[----:B------:R-:W-:-:S02]  /*7da0*/  ISETP.GE.AND P0, PT, R106, R222, PT ;  /* 0x000000de6a00720c */ /* 0x000fc40003f06270 */
[----:B------:R-:W-:Y:S02]  /*7db0*/  I2FP.F32.S32 R107, R107 ;  /* 0x0000006b006b7245 */ /* 0x000fe40000201400 */
[----:B------:R-:W-:Y:S02]  /*7dc0*/  ISETP.GE.AND P3, PT, R106, R221, PT ;  /* 0x000000dd6a00720c */ /* 0x000fe40003f66270 */
[C-C-:B------:R-:W-:Y:S02]  /*7dd0*/  IADD3 R106, PT, PT, R220.reuse, -0xa0, -R139.reuse ;  /* 0xffffff60dc6a7810 */ /* 0x140fe40007ffe88b */
[----:B------:R-:W-:Y:S02]  /*7de0*/  FSEL R142, R89, -INF , !P1 ;  /* 0xff800000598e7808 */ /* 0x000fe40004800000 */
[----:B------:R-:W-:Y:S01]  /*7df0*/  I2FP.F32.S32 R93, R93 ;  /* 0x0000005d005d7245 */ /* 0x000fe20000201400 */
[----:B------:R-:W1:Y:S01]  /*7e00*/  SHFL.BFLY PT, R88, R0, 0x1, 0x1f ;  /* 0x0c201f0000587f89 */ /* 0x000e6200000e0000 */
[----:B------:R-:W-:Y:S01]  /*7e10*/  IADD3 R89, PT, PT, R220, -0xa1, -R139 ;  /* 0xffffff5fdc597810 */ /* 0x000fe20007ffe88b */
[C---:B------:R-:W-:Y:S01]  /*7e20*/  FFMA.FTZ R84, -R232.reuse, R107, R84 ;  /* 0x0000006be8547223 */ /* 0x040fe20000010154 */
[----:B------:R-:W-:Y:S01]  /*7e30*/  IABS R106, R106 ;  /* 0x0000006a006a7213 */ /* 0x000fe20000000000 */
[----:B------:R-:W-:Y:S01]  /*7e40*/  FFMA.FTZ R85, -R232, R93, R85 ;  /* 0x0000005de8557223 */ /* 0x000fe20000010155 */
[----:B------:R-:W-:-:S02]  /*7e50*/  IABS R89, R89 ;  /* 0x0000005900597213 */ /* 0x000fc40000000000 */
[C---:B------:R-:W-:Y:S02]  /*7e60*/  ISETP.GE.AND P1, PT, R105.reuse, R222, PT ;  /* 0x000000de6900720c */ /* 0x040fe40003f26270 */
[----:B------:R-:W-:Y:S02]  /*7e70*/  I2FP.F32.S32 R106, R106 ;  /* 0x0000006a006a7245 */ /* 0x000fe40000201400 */
[----:B------:R-:W-:Y:S02]  /*7e80*/  FSEL R84, R84, -INF , P0 ;  /* 0xff80000054547808 */ /* 0x000fe40000000000 */
[----:B------:R-:W-:Y:S02]  /*7e90*/  I2FP.F32.S32 R89, R89 ;  /* 0x0000005900597245 */ /* 0x000fe40000201400 */
[----:B------:R-:W-:Y:S02]  /*7ea0*/  ISETP.GE.AND P0, PT, R105, R221, PT ;  /* 0x000000dd6900720c */ /* 0x000fe40003f06270 */
[----:B------:R-:W-:Y:S01]  /*7eb0*/  FSEL R85, R85, -INF , P1 ;  /* 0xff80000055557808 */ /* 0x000fe20000800000 */
[----:B------:R-:W-:Y:S01]  /*7ec0*/  FFMA.FTZ R106, -R232, R106, R80 ;  /* 0x0000006ae86a7223 */ /* 0x000fe20000010150 */
[----:B------:R-:W-:Y:S01]  /*7ed0*/  FSEL R140, R84, -INF , !P3 ;  /* 0xff800000548c7808 */ /* 0x000fe20005800000 */
[----:B------:R-:W-:Y:S01]  /*7ee0*/  FFMA.FTZ R81, -R232, R89, R81 ;  /* 0x00000059e8517223 */ /* 0x000fe20000010151 */
[----:B------:R-:W-:-:S02]  /*7ef0*/  ISETP.GE.AND P3, PT, R104, R222, PT ;  /* 0x000000de6800720c */ /* 0x000fc40003f66270 */
[----:B------:R-:W-:Y:S02]  /*7f00*/  IADD3 R80, PT, PT, R220, -0xa8, -R139 ;  /* 0xffffff58dc507810 */ /* 0x000fe40007ffe88b */
[----:B------:R-:W-:Y:S02]  /*7f10*/  FSEL R136, R85, -INF , !P0 ;  /* 0xff80000055887808 */ /* 0x000fe40004000000 */
[----:B------:R-:W-:Y:S02]  /*7f20*/  ISETP.GE.AND P0, PT, R50, R222, PT ;  /* 0x000000de3200720c */ /* 0x000fe40003f06270 */
[----:B------:R-:W-:Y:S02]  /*7f30*/  IABS R80, R80 ;  /* 0x0000005000507213 */ /* 0x000fe40000000000 */
[----:B------:R-:W-:Y:S02]  /*7f40*/  FSEL R106, R106, -INF , P3 ;  /* 0xff8000006a6a7808 */ /* 0x000fe40001800000 */
[----:B------:R-:W-:-:S02]  /*7f50*/  ISETP.GE.AND P3, PT, R50, R221, PT ;  /* 0x000000dd3200720c */ /* 0x000fc40003f66270 */
[----:B------:R-:W-:Y:S02]  /*7f60*/  FSEL R81, R81, -INF , P0 ;  /* 0xff80000051517808 */ /* 0x000fe40000000000 */
[----:B------:R-:W-:Y:S02]  /*7f70*/  I2FP.F32.S32 R80, R80 ;  /* 0x0000005000507245 */ /* 0x000fe40000201400 */
[----:B------:R-:W-:Y:S02]  /*7f80*/  ISETP.GE.AND P1, PT, R104, R221, PT ;  /* 0x000000dd6800720c */ /* 0x000fe40003f26270 */
[----:B------:R-:W-:Y:S02]  /*7f90*/  FSEL R131, R81, -INF , !P3 ;  /* 0xff80000051837808 */ /* 0x000fe40005800000 */
[----:B------:R-:W-:Y:S01]  /*7fa0*/  IADD3 R81, PT, PT, R220, -0xa9, -R139 ;  /* 0xffffff57dc517810 */ /* 0x000fe20007ffe88b */
[----:B------:R-:W-:Y:S01]  /*7fb0*/  FFMA.FTZ R76, -R232, R80, R76 ;  /* 0x00000050e84c7223 */ /* 0x000fe2000001014c */
[----:B-1----:R-:W-:-:S02]  /*7fc0*/  FMNMX.FTZ R0, R0, R88, !PT ;  /* 0x0000005800007209 */ /* 0x002fc40007810000 */
[----:B------:R-:W-:Y:S02]  /*7fd0*/  FSEL R132, R106, -INF , !P1 ;  /* 0xff8000006a847808 */ /* 0x000fe40004800000 */
[----:B------:R-:W-:Y:S02]  /*7fe0*/  ISETP.GE.AND P1, PT, R38, R222, PT ;  /* 0x000000de2600720c */ /* 0x000fe40003f26270 */
[----:B------:R-:W-:Y:S01]  /*7ff0*/  IABS R81, R81 ;  /* 0x0000005100517213 */ /* 0x000fe20000000000 */
[----:B--2---:R-:W-:Y:S01]  /*8000*/  FMUL.FTZ R50, R21, R0 ;  /* 0x0000000015327220 */ /* 0x004fe20000410000 */
[----:B------:R-:W-:Y:S02]  /*8010*/  FSETP.NEU.FTZ.AND P0, PT, R0, -INF , PT ;  /* 0xff8000000000780b */ /* 0x000fe40003f1d000 */
[----:B------:R-:W-:Y:S01]  /*8020*/  FSEL R121, R76, -INF , P1 ;  /* 0xff8000004c797808 */ /* 0x000fe20000800000 */
[----:B------:R-:W-:Y:S01]  /*8030*/  IMAD.MOV.U32 R76, RZ, RZ, R81 ;  /* 0x000000ffff4c7224 */ /* 0x000fe200078e0051 */
[----:B------:R-:W-:-:S02]  /*8040*/  FSEL R50, R50, RZ, P0 ;  /* 0x000000ff32327208 */ /* 0x000fc40000000000 */
[C-C-:B------:R-:W-:Y:S02]  /*8050*/  IADD3 R80, PT, PT, R220.reuse, -0xb0, -R139.reuse ;  /* 0xffffff50dc507810 */ /* 0x140fe40007ffe88b */
[----:B------:R-:W-:Y:S01]  /*8060*/  I2FP.F32.S32 R76, R76 ;  /* 0x0000004c004c7245 */ /* 0x000fe20000201400 */
[-CC-:B------:R-:W-:Y:S01]  /*8070*/  FFMA.FTZ R124, R35, R21.reuse, -R50.reuse ;  /* 0x00000015237c7223 */ /* 0x180fe20000010832 */
[----:B------:R-:W-:Y:S02]  /*8080*/  IADD3 R35, PT, PT, R220, -0xb1, -R139 ;  /* 0xffffff4fdc237810 */ /* 0x000fe40007ffe88b */
[----:B------:R-:W-:Y:S01]  /*8090*/  IABS R80, R80 ;  /* 0x0000005000507213 */ /* 0x000fe20000000000 */
[----:B------:R-:W-:Y:S01]  /*80a0*/  FFMA.FTZ R76, -R232, R76, R77 ;  /* 0x0000004ce84c7223 */ /* 0x000fe2000001014d */
[----:B------:R-:W-:Y:S01]  /*80b0*/  IADD3 R77, PT, PT, R220, -0xb8, -R139 ;  /* 0xffffff48dc4d7810 */ /* 0x000fe20007ffe88b */
[--C-:B------:R-:W-:Y:S01]  /*80c0*/  FFMA.FTZ R120, R26, R21, -R50.reuse ;  /* 0x000000151a787223 */ /* 0x100fe20000010832 */
[----:B------:R-:W-:Y:S01]  /*80d0*/  IABS R35, R35 ;  /* 0x0000002300237213 */ /* 0x000fe20000000000 */
[----:B------:R-:W-:Y:S01]  /*80e0*/  FFMA.FTZ R117, R22, R21, -R50 ;  /* 0x0000001516757223 */ /* 0x000fe20000010832 */
[----:B------:R-:W-:-:S02]  /*80f0*/  I2FP.F32.S32 R80, R80 ;  /* 0x0000005000507245 */ /* 0x000fc40000201400 */
[--C-:B------:R-:W-:Y:S02]  /*8100*/  IADD3 R26, PT, PT, R220, -0xb9, -R139.reuse ;  /* 0xffffff47dc1a7810 */ /* 0x100fe40007ffe88b */
[----:B------:R-:W-:Y:S01]  /*8110*/  IABS R77, R77 ;  /* 0x0000004d004d7213 */ /* 0x000fe20000000000 */
[-CC-:B------:R-:W-:Y:S01]  /*8120*/  FFMA.FTZ R116, R20, R21.reuse, -R50.reuse ;  /* 0x0000001514747223 */ /* 0x180fe20000010832 */
[----:B------:R-:W-:Y:S01]  /*8130*/  IADD3 R22, PT, PT, R220, -0xc0, -R139 ;  /* 0xffffff40dc167810 */ /* 0x000fe20007ffe88b */
[----:B------:R-:W-:Y:S01]  /*8140*/  FFMA.FTZ R114, R18, R21, -R50 ;  /* 0x0000001512727223 */ /* 0x000fe20000010832 */
[----:B------:R-:W-:Y:S01]  /*8150*/  I2FP.F32.S32 R35, R35 ;  /* 0x0000002300237245 */ /* 0x000fe20000201400 */
[----:B------:R-:W-:Y:S01]  /*8160*/  FFMA.FTZ R72, -R232, R80, R72 ;  /* 0x00000050e8487223 */ /* 0x000fe20000010148 */
[----:B------:R-:W-:Y:S02]  /*8170*/  ISETP.GE.AND P0, PT, R103, R222, PT ;  /* 0x000000de6700720c */ /* 0x000fe40003f06270 */
[----:B------:R-:W-:-:S02]  /*8180*/  IABS R20, R26 ;  /* 0x0000001a00147213 */ /* 0x000fc40000000000 */
[----:B------:R-:W-:Y:S02]  /*8190*/  ISETP.GE.AND P3, PT, R38, R221, PT ;  /* 0x000000dd2600720c */ /* 0x000fe40003f66270 */
[----:B------:R-:W-:Y:S02]  /*81a0*/  I2FP.F32.S32 R77, R77 ;  /* 0x0000004d004d7245 */ /* 0x000fe40000201400 */
[----:B------:R-:W-:Y:S01]  /*81b0*/  IADD3 R18, PT, PT, R220, -0xc1, -R139 ;  /* 0xffffff3fdc127810 */ /* 0x000fe20007ffe88b */
[--C-:B------:R-:W-:Y:S01]  /*81c0*/  FFMA.FTZ R115, R16, R21, -R50.reuse ;  /* 0x0000001510737223 */ /* 0x100fe20000010832 */
[----:B------:R-:W-:Y:S02]  /*81d0*/  ISETP.GE.AND P1, PT, R102, R222, PT ;  /* 0x000000de6600720c */ /* 0x000fe40003f26270 */
[----:B------:R-:W-:Y:S01]  /*81e0*/  IABS R22, R22 ;  /* 0x0000001600167213 */ /* 0x000fe20000000000 */
[----:B------:R-:W-:Y:S01]  /*81f0*/  FFMA.FTZ R35, -R232, R35, R73 ;  /* 0x00000023e8237223 */ /* 0x000fe20000010149 */
[----:B------:R-:W-:Y:S01]  /*8200*/  FSEL R38, R145, -INF , !P4 ;  /* 0xff80000091267808 */ /* 0x000fe20006000000 */
[----:B------:R-:W-:Y:S01]  /*8210*/  FFMA.FTZ R107, R12, R21, -R50 ;  /* 0x000000150c6b7223 */ /* 0x000fe20000010832 */
[----:B------:R-:W-:-:S02]  /*8220*/  ISETP.GE.AND P4, PT, R103, R221, PT ;  /* 0x000000dd6700720c */ /* 0x000fc40003f86270 */
[----:B------:R-:W-:Y:S02]  /*8230*/  FSEL R76, R76, -INF , P0 ;  /* 0xff8000004c4c7808 */ /* 0x000fe40000000000 */
[----:B------:R-:W-:Y:S02]  /*8240*/  I2FP.F32.S32 R20, R20 ;  /* 0x0000001400147245 */ /* 0x000fe40000201400 */
[----:B------:R-:W-:Y:S01]  /*8250*/  IADD3 R16, PT, PT, R220, -0xc8, -R139 ;  /* 0xffffff38dc107810 */ /* 0x000fe20007ffe88b */
[----:B------:R-:W-:Y:S01]  /*8260*/  FFMA.FTZ R68, -R232, R77, R68 ;  /* 0x0000004de8447223 */ /* 0x000fe20000010144 */
[----:B------:R-:W-:Y:S02]  /*8270*/  FSEL R121, R121, -INF , !P3 ;  /* 0xff80000079797808 */ /* 0x000fe40005800000 */
[----:B------:R-:W-:Y:S02]  /*8280*/  ISETP.GE.AND P0, PT, R101, R222, PT ;  /* 0x000000de6500720c */ /* 0x000fe40003f06270 */
[----:B------:R-:W-:-:S02]  /*8290*/  IABS R18, R18 ;  /* 0x0000001200127213 */ /* 0x000fc40000000000 */
[----:B------:R-:W-:Y:S02]  /*82a0*/  ISETP.GE.AND P3, PT, R102, R221, PT ;  /* 0x000000dd6600720c */ /* 0x000fe40003f66270 */
[----:B------:R-:W-:Y:S02]  /*82b0*/  FSEL R72, R72, -INF , P1 ;  /* 0xff80000048487808 */ /* 0x000fe40000800000 */
[----:B------:R-:W-:Y:S02]  /*82c0*/  I2FP.F32.S32 R22, R22 ;  /* 0x0000001600167245 */ /* 0x000fe40000201400 */
[----:B------:R-:W-:Y:S01]  /*82d0*/  IADD3 R12, PT, PT, R220, -0xc9, -R139 ;  /* 0xffffff37dc0c7810 */ /* 0x000fe20007ffe88b */
[-CC-:B------:R-:W-:Y:S01]  /*82e0*/  FFMA.FTZ R108, R10, R21.reuse, -R50.reuse ;  /* 0x000000150a6c7223 */ /* 0x180fe20000010832 */
[----:B------:R-:W-:Y:S01]  /*82f0*/  ISETP.GE.AND P1, PT, R100, R222, PT ;  /* 0x000000de6400720c */ /* 0x000fe20003f26270 */
[----:B------:R-:W-:Y:S01]  /*8300*/  FFMA.FTZ R20, -R232, R20, R69 ;  /* 0x00000014e8147223 */ /* 0x000fe20000010145 */
[----:B------:R-:W-:Y:S01]  /*8310*/  FSEL R119, R76, -INF , !P4 ;  /* 0xff8000004c777808 */ /* 0x000fe20006000000 */
[-CC-:B------:R-:W-:Y:S01]  /*8320*/  FFMA.FTZ R105, R8, R21.reuse, -R50.reuse ;  /* 0x0000001508697223 */ /* 0x180fe20000010832 */
[----:B------:R-:W-:Y:S01]  /*8330*/  IABS R16, R16 ;  /* 0x0000001000107213 */ /* 0x000fe20000000000 */
        /* <DEDUP_REMOVED lines=11> */
[----:B------:R-:W-:Y:S02]  /*83f0*/  IADD3 R6, PT, PT, R220, -0xd1, -R139 ;  /* 0xffffff2fdc067810 */ /* 0x000fe40007ffe88b */
[----:B------:R-:W-:Y:S02]  /*8400*/  ISETP.GE.AND P1, PT, R98, R222, PT ;  /* 0x000000de6200720c */ /* 0x000fe40003f26270 */
[----:B------:R-:W-:Y:S01]  /*8410*/  I2FP.F32.S32 R16, R16 ;  /* 0x0000001000107245 */ /* 0x000fe20000201400 */
[----:B------:R-:W-:Y:S01]  /*8420*/  FFMA.FTZ R18, -R232, R18, R65 ;  /* 0x00000012e8127223 */ /* 0x000fe20000010141 */
[----:B------:R-:W-:-:S02]  /*8430*/  FSEL R112, R35, -INF , !P4 ;  /* 0xff80000023707808 */ /* 0x000fc40006000000 */
[----:B------:R-:W-:Y:S02]  /*8440*/  IABS R10, R10 ;  /* 0x0000000a000a7213 */ /* 0x000fe40000000000 */
[----:B------:R-:W-:Y:S02]  /*8450*/  ISETP.GE.AND P4, PT, R99, R221, PT ;  /* 0x000000dd6300720c */ /* 0x000fe40003f86270 */
[----:B------:R-:W-:Y:S02]  /*8460*/  FSEL R20, R20, -INF , P0 ;  /* 0xff80000014147808 */ /* 0x000fe40000000000 */
[----:B------:R-:W-:Y:S01]  /*8470*/  I2FP.F32.S32 R8, R8 ;  /* 0x0000000800087245 */ /* 0x000fe20000201400 */
[----:B------:R-:W-:Y:S01]  /*8480*/  FFMA.FTZ R102, R4, R21, -R50 ;  /* 0x0000001504667223 */ /* 0x000fe20000010832 */
[----:B------:R-:W-:Y:S02]  /*8490*/  FSEL R106, R106, -INF , !P3 ;  /* 0xff8000006a6a7808 */ /* 0x000fe40005800000 */
[----:B------:R-:W-:-:S02]  /*84a0*/  ISETP.GE.AND P0, PT, R97, R222, PT ;  /* 0x000000de6100720c */ /* 0x000fc40003f06270 */
[----:B------:R-:W-:Y:S01]  /*84b0*/  IABS R6, R6 ;  /* 0x0000000600067213 */ /* 0x000fe20000000000 */
[----:B------:R-:W-:Y:S01]  /*84c0*/  FFMA.FTZ R16, -R232, R16, R60 ;  /* 0x00000010e8107223 */ /* 0x000fe2000001013c */
[----:B------:R-:W-:Y:S02]  /*84d0*/  ISETP.GE.AND P3, PT, R98, R221, PT ;  /* 0x000000dd6200720c */ /* 0x000fe40003f66270 */
[----:B------:R-:W-:Y:S02]  /*84e0*/  FSEL R22, R22, -INF , P1 ;  /* 0xff80000016167808 */ /* 0x000fe40000800000 */
[----:B------:R-:W-:Y:S02]  /*84f0*/  I2FP.F32.S32 R10, R10 ;  /* 0x0000000a000a7245 */ /* 0x000fe40000201400 */
[----:B------:R-:W-:Y:S01]  /*8500*/  IADD3 R4, PT, PT, R220, -0xd8, -R139 ;  /* 0xffffff28dc047810 */ /* 0x000fe20007ffe88b */
[----:B------:R-:W-:Y:S01]  /*8510*/  FFMA.FTZ R8, -R232, R8, R61 ;  /* 0x00000008e8087223 */ /* 0x000fe2000001013d */
[----:B------:R-:W-:-:S02]  /*8520*/  FSEL R103, R20, -INF , !P4 ;  /* 0xff80000014677808 */ /* 0x000fc40006000000 */
[----:B------:R-:W-:Y:S02]  /*8530*/  ISETP.GE.AND P1, PT, R96, R222, PT ;  /* 0x000000de6000720c */ /* 0x000fe40003f26270 */
[-C--:B------:R-:W-:Y:S02]  /*8540*/  ISETP.GE.AND P4, PT, R97, R221.reuse, PT ;  /* 0x000000dd6100720c */ /* 0x080fe40003f86270 */
[----:B------:R-:W-:Y:S02]  /*8550*/  FSEL R18, R18, -INF , P0 ;  /* 0xff80000012127808 */ /* 0x000fe40000000000 */
[----:B------:R-:W-:Y:S02]  /*8560*/  I2FP.F32.S32 R6, R6 ;  /* 0x0000000600067245 */ /* 0x000fe40000201400 */
[----:B------:R-:W-:Y:S02]  /*8570*/  FSEL R99, R22, -INF , !P3 ;  /* 0xff80000016637808 */ /* 0x000fe40005800000 */
[----:B------:R-:W-:Y:S01]  /*8580*/  ISETP.GE.AND P0, PT, R95, R222, PT ;  /* 0x000000de5f00720c */ /* 0x000fe20003f06270 */
[----:B------:R-:W-:Y:S01]  /*8590*/  FFMA.FTZ R10, -R232, R10, R56 ;  /* 0x0000000ae80a7223 */ /* 0x000fe20000010138 */
[----:B------:R-:W-:-:S02]  /*85a0*/  ISETP.GE.AND P3, PT, R96, R221, PT ;  /* 0x000000dd6000720c */ /* 0x000fc40003f66270 */
[----:B------:R-:W-:Y:S02]  /*85b0*/  IABS R4, R4 ;  /* 0x0000000400047213 */ /* 0x000fe40000000000 */
[----:B------:R-:W-:Y:S01]  /*85c0*/  FSEL R96, R16, -INF , P1 ;  /* 0xff80000010607808 */ /* 0x000fe20000800000 */
[----:B------:R-:W-:Y:S01]  /*85d0*/  FFMA.FTZ R6, -R232, R6, R57 ;  /* 0x00000006e8067223 */ /* 0x000fe20000010139 */
[----:B------:R-:W-:Y:S02]  /*85e0*/  FSEL R100, R18, -INF , !P4 ;  /* 0xff80000012647808 */ /* 0x000fe40006000000 */
[----:B------:R-:W-:Y:S02]  /*85f0*/  ISETP.GE.AND P1, PT, R91, R222, PT ;  /* 0x000000de5b00720c */ /* 0x000fe40003f26270 */
[----:B------:R-:W-:Y:S02]  /*8600*/  ISETP.GE.AND P4, PT, R95, R221, PT ;  /* 0x000000dd5f00720c */ /* 0x000fe40003f86270 */
[----:B------:R-:W-:-:S02]  /*8610*/  FSEL R8, R8, -INF , P0 ;  /* 0xff80000008087808 */ /* 0x000fc40000000000 */
[----:B------:R-:W-:Y:S02]  /*8620*/  ISETP.GE.AND P0, PT, R83, R222, PT ;  /* 0x000000de5300720c */ /* 0x000fe40003f06270 */
[----:B------:R-:W-:Y:S02]  /*8630*/  I2FP.F32.S32 R4, R4 ;  /* 0x0000000400047245 */ /* 0x000fe40000201400 */
[----:B------:R-:W-:Y:S02]  /*8640*/  FSEL R96, R96, -INF , !P3 ;  /* 0xff80000060607808 */ /* 0x000fe40005800000 */
[-C--:B------:R-:W-:Y:S02]  /*8650*/  ISETP.GE.AND P3, PT, R91, R221.reuse, PT ;  /* 0x000000dd5b00720c */ /* 0x080fe40003f66270 */
[----:B------:R-:W-:Y:S02]  /*8660*/  FSEL R10, R10, -INF , P1 ;  /* 0xff8000000a0a7808 */ /* 0x000fe40000800000 */
[----:B------:R-:W-:Y:S01]  /*8670*/  FSEL R91, R8, -INF , !P4 ;  /* 0xff800000085b7808 */ /* 0x000fe20006000000 */
[----:B------:R-:W-:Y:S01]  /*8680*/  FFMA.FTZ R4, -R232, R4, R52 ;  /* 0x00000004e8047223 */ /* 0x000fe20000010134 */
[----:B------:R-:W-:-:S02]  /*8690*/  ISETP.GE.AND P4, PT, R83, R221, PT ;  /* 0x000000dd5300720c */ /* 0x000fc40003f86270 */
[----:B------:R-:W-:Y:S02]  /*86a0*/  FSEL R6, R6, -INF , P0 ;  /* 0xff80000006067808 */ /* 0x000fe40000000000 */
[CC--:B------:R-:W-:Y:S02]  /*86b0*/  ISETP.GE.AND P1, PT, R51.reuse, R222.reuse, PT ;  /* 0x000000de3300720c */ /* 0x0c0fe40003f26270 */
[----:B------:R-:W-:Y:S02]  /*86c0*/  FSEL R83, R10, -INF , !P3 ;  /* 0xff8000000a537808 */ /* 0x000fe40005800000 */
[----:B------:R-:W-:Y:S02]  /*86d0*/  ISETP.GE.AND P3, PT, R51, R221, PT ;  /* 0x000000dd3300720c */ /* 0x000fe40003f66270 */
[----:B------:R-:W-:Y:S02]  /*86e0*/  FSEL R51, R6, -INF , !P4 ;  /* 0xff80000006337808 */ /* 0x000fe40006000000 */
[----:B------:R-:W-:-:S02]  /*86f0*/  ISETP.GE.AND P0, PT, R47, R222, PT ;  /* 0x000000de2f00720c */ /* 0x000fc40003f06270 */
[----:B------:R-:W-:Y:S02]  /*8700*/  ISETP.GE.AND P4, PT, R47, R221, PT ;  /* 0x000000dd2f00720c */ /* 0x000fe40003f86270 */
[----:B------:R-:W-:Y:S02]  /*8710*/  FSEL R47, R4, -INF , P1 ;  /* 0xff800000042f7808 */ /* 0x000fe40000800000 */
[----:B------:R-:W-:Y:S01]  /*8720*/  IADD3 R4, PT, PT, R220, -0xe0, -R139 ;  /* 0xffffff20dc047810 */ /* 0x000fe20007ffe88b */
[----:B------:R-:W-:-:S03]  /*8730*/  FFMA.FTZ R32, -R232, R34, R32 ;  /* 0x00000022e8207223 */ /* 0x000fc60000010120 */
[----:B------:R-:W-:Y:S02]  /*8740*/  IABS R4, R4 ;  /* 0x0000000400047213 */ /* 0x000fe40000000000 */
[----:B------:R-:W-:Y:S02]  /*8750*/  FSEL R32, R32, -INF , P2 ;  /* 0xff80000020207808 */ /* 0x000fe40001000000 */
[----:B------:R-:W-:-:S05]  /*8760*/  I2FP.F32.S32 R4, R4 ;  /* 0x0000000400047245 */ /* 0x000fca0000201400 */
[----:B------:R-:W-:Y:S01]  /*8770*/  FFMA.FTZ R6, -R232, R4, R48 ;  /* 0x00000004e8067223 */ /* 0x000fe20000010130 */
[----:B------:R-:W-:-:S04]  /*8780*/  FSEL R4, R32, -INF , !P5 ;  /* 0xff80000020047808 */ /* 0x000fc80006800000 */
[----:B------:R-:W-:-:S04]  /*8790*/  FMNMX3.FTZ R8, R4, R33, R38, !PT ;  /* 0x0000002104087276 */ /* 0x000fc80007810026 */
[----:B------:R-:W-:Y:S02]  /*87a0*/  FMNMX3.FTZ R8, R8, R30, R24, !PT ;  /* 0x0000001e08087276 */ /* 0x000fe40007810018 */
[----:B------:R-:W-:Y:S02]  /*87b0*/  ISETP.GE.AND P1, PT, R90, R222, PT ;  /* 0x000000de5a00720c */ /* 0x000fe40003f26270 */
[----:B------:R-:W-:Y:S02]  /*87c0*/  FMNMX3.FTZ R8, R8, R25, R29, !PT ;  /* 0x0000001908087276 */ /* 0x000fe4000781001d */
[----:B------:R-:W-:Y:S02]  /*87d0*/  FSEL R47, R47, -INF , !P3 ;  /* 0xff8000002f2f7808 */ /* 0x000fe40005800000 */
[----:B------:R-:W-:Y:S02]  /*87e0*/  ISETP.GE.AND P3, PT, R90, R221, PT ;  /* 0x000000dd5a00720c */ /* 0x000fe40003f66270 */
[----:B------:R-:W-:-:S02]  /*87f0*/  FSEL R6, R6, -INF , P1 ;  /* 0xff80000006067808 */ /* 0x000fc40000800000 */
[----:B------:R-:W-:Y:S02]  /*8800*/  FMNMX3.FTZ R8, R8, R28, R180, !PT ;  /* 0x0000001c08087276 */ /* 0x000fe400078100b4 */
[----:B------:R-:W-:Y:S02]  /*8810*/  FSEL R52, R6, -INF , !P3 ;  /* 0xff80000006347808 */ /* 0x000fe40005800000 */
        /* <DEDUP_REMOVED lines=8> */
[----:B------:R-:W-:Y:S02]  /*88a0*/  FMNMX3.FTZ R6, R6, R143, R176, !PT ;  /* 0x0000008f06067276 */ /* 0x000fe400078100b0 */
[----:B------:R-:W-:Y:S02]  /*88b0*/  IADD3 R7, PT, PT, R220, -0xd9, -R139 ;  /* 0xffffff27dc077810 */ /* 0x000fe40007ffe88b */
[----:B------:R-:W-:Y:S01]  /*88c0*/  FMNMX3.FTZ R6, R6, R173, R171, !PT ;  /* 0x000000ad06067276 */ /* 0x000fe200078100ab */
[----:B------:R-:W-:Y:S01]  /*88d0*/  FFMA.FTZ R93, R5, R21, -R50 ;  /* 0x00000015055d7223 */ /* 0x000fe20000010832 */
[----:B------:R-:W-:Y:S02]  /*88e0*/  IABS R7, R7 ;  /* 0x0000000700077213 */ /* 0x000fe40000000000 */
[----:B------:R-:W-:Y:S02]  /*88f0*/  IADD3 R5, PT, PT, R220, -0xe1, -R139 ;  /* 0xffffff1fdc057810 */ /* 0x000fe40007ffe88b */
[----:B------:R-:W-:-:S02]  /*8900*/  FMNMX3.FTZ R6, R6, R166, R168, !PT ;  /* 0x000000a606067276 */ /* 0x000fc400078100a8 */
[----:B------:R-:W-:Y:S02]  /*8910*/  I2FP.F32.S32 R7, R7 ;  /* 0x0000000700077245 */ /* 0x000fe40000201400 */
[----:B------:R-:W-:Y:S02]  /*8920*/  IABS R5, R5 ;  /* 0x0000000500057213 */ /* 0x000fe40000000000 */
[----:B------:R-:W-:Y:S01]  /*8930*/  FMNMX3.FTZ R6, R6, R161, R159, !PT ;  /* 0x000000a106067276 */ /* 0x000fe2000781009f */
[----:B------:R-:W-:Y:S01]  /*8940*/  FFMA.FTZ R7, -R232, R7, R53 ;  /* 0x00000007e8077223 */ /* 0x000fe20000010135 */
[----:B------:R-:W-:Y:S02]  /*8950*/  I2FP.F32.S32 R5, R5 ;  /* 0x0000000500057245 */ /* 0x000fe40000201400 */
[----:B------:R-:W-:Y:S02]  /*8960*/  FMNMX3.FTZ R6, R6, R157, R155, !PT ;  /* 0x0000009d06067276 */ /* 0x000fe4000781009b */
[----:B------:R-:W-:Y:S01]  /*8970*/  FSEL R7, R7, -INF , P0 ;  /* 0xff80000007077808 */ /* 0x000fe20000000000 */
[----:B------:R-:W-:Y:S01]  /*8980*/  FFMA.FTZ R5, -R232, R5, R49 ;  /* 0x00000005e8057223 */ /* 0x000fe20000010131 */
[----:B------:R-:W-:-:S02]  /*8990*/  FMNMX3.FTZ R6, R6, R135, R167, !PT ;  /* 0x0000008706067276 */ /* 0x000fc400078100a7 */
[----:B------:R-:W-:Y:S02]  /*89a0*/  ISETP.GE.AND P0, PT, R92, R222, PT ;  /* 0x000000de5c00720c */ /* 0x000fe40003f06270 */
[----:B------:R-:W-:Y:S02]  /*89b0*/  FMNMX3.FTZ R6, R6, R164, R158, !PT ;  /* 0x000000a406067276 */ /* 0x000fe4000781009e */
[----:B------:R-:W-:Y:S02]  /*89c0*/  ISETP.GE.AND P2, PT, R92, R221, PT ;  /* 0x000000dd5c00720c */ /* 0x000fe40003f46270 */
[----:B------:R-:W-:Y:S02]  /*89d0*/  FSEL R5, R5, -INF , P0 ;  /* 0xff80000005057808 */ /* 0x000fe40000000000 */
[----:B------:R-:W-:Y:S02]  /*89e0*/  FMNMX3.FTZ R6, R6, R142, R140, !PT ;  /* 0x0000008e06067276 */ /* 0x000fe4000781008c */
[----:B------:R-:W-:-:S02]  /*89f0*/  FSEL R48, R7, -INF , !P4 ;  /* 0xff80000007307808 */ /* 0x000fc40006000000 */
[----:B------:R-:W-:Y:S02]  /*8a00*/  FSEL R49, R5, -INF , !P2 ;  /* 0xff80000005317808 */ /* 0x000fe40005000000 */
[C-C-:B------:R-:W-:Y:S02]  /*8a10*/  IADD3 R7, PT, PT, R220.reuse, -0xf0, -R139.reuse ;  /* 0xffffff10dc077810 */ /* 0x140fe40007ffe88b */
[----:B------:R-:W-:Y:S02]  /*8a20*/  IADD3 R5, PT, PT, R220, -0xe9, -R139 ;  /* 0xffffff17dc057810 */ /* 0x000fe40007ffe88b */
[----:B------:R-:W-:Y:S02]  /*8a30*/  FMNMX3.FTZ R6, R6, R136, R132, !PT ;  /* 0x0000008806067276 */ /* 0x000fe40007810084 */
[----:B------:R-:W-:Y:S02]  /*8a40*/  IABS R7, R7 ;  /* 0x0000000700077213 */ /* 0x000fe40000000000 */
[----:B------:R-:W-:-:S02]  /*8a50*/  IABS R5, R5 ;  /* 0x0000000500057213 */ /* 0x000fc40000000000 */
[----:B------:R-:W-:Y:S02]  /*8a60*/  FMNMX3.FTZ R6, R6, R131, R121, !PT ;  /* 0x0000008306067276 */ /* 0x000fe40007810079 */
[----:B------:R-:W-:Y:S02]  /*8a70*/  I2FP.F32.S32 R7, R7 ;  /* 0x0000000700077245 */ /* 0x000fe40000201400 */
[----:B------:R-:W-:Y:S02]  /*8a80*/  I2FP.F32.S32 R5, R5 ;  /* 0x0000000500057245 */ /* 0x000fe40000201400 */
[----:B------:R-:W-:Y:S01]  /*8a90*/  FMNMX3.FTZ R6, R6, R119, R113, !PT ;  /* 0x0000007706067276 */ /* 0x000fe20007810071 */
[----:B------:R-:W-:Y:S01]  /*8aa0*/  FFMA.FTZ R7, -R232, R7, R40 ;  /* 0x00000007e8077223 */ /* 0x000fe20000010128 */
[----:B------:R-:W-:Y:S01]  /*8ab0*/  IADD3 R8, PT, PT, R220, -0xe8, -R139 ;  /* 0xffffff18dc087810 */ /* 0x000fe20007ffe88b */
[----:B------:R-:W-:Y:S01]  /*8ac0*/  FFMA.FTZ R5, -R232, R5, R45 ;  /* 0x00000005e8057223 */ /* 0x000fe2000001012d */
[----:B------:R-:W-:-:S02]  /*8ad0*/  ISETP.GE.AND P0, PT, R54, R222, PT ;  /* 0x000000de3600720c */ /* 0x000fc40003f06270 */
[----:B------:R-:W-:Y:S02]  /*8ae0*/  FMNMX3.FTZ R6, R6, R112, R106, !PT ;  /* 0x0000007006067276 */ /* 0x000fe4000781006a */
[----:B------:R-:W-:Y:S02]  /*8af0*/  ISETP.GE.AND P1, PT, R87, R222, PT ;  /* 0x000000de5700720c */ /* 0x000fe40003f26270 */
[----:B------:R-:W-:Y:S02]  /*8b00*/  IABS R8, R8 ;  /* 0x0000000800087213 */ /* 0x000fe40000000000 */
[----:B------:R-:W-:Y:S02]  /*8b10*/  FSEL R80, R7, -INF , P0 ;  /* 0xff80000007507808 */ /* 0x000fe40000000000 */
[----:B------:R-:W-:Y:S02]  /*8b20*/  FMNMX3.FTZ R6, R6, R103, R99, !PT ;  /* 0x0000006706067276 */ /* 0x000fe40007810063 */
[----:B------:R-:W-:-:S02]  /*8b30*/  FSEL R81, R5, -INF , P1 ;  /* 0xff80000005517808 */ /* 0x000fc40000800000 */
[C-C-:B------:R-:W-:Y:S02]  /*8b40*/  IADD3 R7, PT, PT, R220.reuse, -0xf1, -R139.reuse ;  /* 0xffffff0fdc077810 */ /* 0x140fe40007ffe88b */
[----:B------:R-:W-:Y:S02]  /*8b50*/  I2FP.F32.S32 R8, R8 ;  /* 0x0000000800087245 */ /* 0x000fe40000201400 */
[--C-:B------:R-:W-:Y:S02]  /*8b60*/  IADD3 R5, PT, PT, R220, -0xf8, -R139.reuse ;  /* 0xffffff08dc057810 */ /* 0x100fe40007ffe88b */
[----:B------:R-:W-:Y:S02]  /*8b70*/  FMNMX3.FTZ R6, R6, R100, R96, !PT ;  /* 0x0000006406067276 */ /* 0x000fe40007810060 */
[----:B------:R-:W-:Y:S01]  /*8b80*/  IABS R7, R7 ;  /* 0x0000000700077213 */ /* 0x000fe20000000000 */
[----:B------:R-:W-:Y:S01]  /*8b90*/  FFMA.FTZ R8, -R232, R8, R44 ;  /* 0x00000008e8087223 */ /* 0x000fe2000001012c */
[----:B------:R-:W-:-:S02]  /*8ba0*/  IADD3 R139, PT, PT, R220, -0xf9, -R139 ;  /* 0xffffff07dc8b7810 */ /* 0x000fc40007ffe88b */
[----:B------:R-:W-:Y:S02]  /*8bb0*/  IABS R5, R5 ;  /* 0x0000000500057213 */ /* 0x000fe40000000000 */
[----:B------:R-:W-:Y:S02]  /*8bc0*/  ISETP.GE.AND P5, PT, R189, R222, PT ;  /* 0x000000debd00720c */ /* 0x000fe40003fa6270 */
[----:B------:R-:W-:Y:S02]  /*8bd0*/  FMNMX3.FTZ R6, R6, R91, R83, !PT ;  /* 0x0000005b06067276 */ /* 0x000fe40007810053 */
[----:B------:R-:W-:Y:S02]  /*8be0*/  I2FP.F32.S32 R7, R7 ;  /* 0x0000000700077245 */ /* 0x000fe40000201400 */
[----:B------:R-:W-:Y:S02]  /*8bf0*/  IABS R139, R139 ;  /* 0x0000008b008b7213 */ /* 0x000fe40000000000 */
[----:B------:R-:W-:-:S02]  /*8c00*/  I2FP.F32.S32 R5, R5 ;  /* 0x0000000500057245 */ /* 0x000fc40000201400 */
[----:B------:R-:W-:Y:S02]  /*8c10*/  ISETP.GE.AND P4, PT, R189, R221, PT ;  /* 0x000000ddbd00720c */ /* 0x000fe40003f86270 */
[----:B------:R-:W-:Y:S02]  /*8c20*/  FSEL R8, R8, -INF , P5 ;  /* 0xff80000008087808 */ /* 0x000fe40002800000 */
[----:B------:R-:W-:Y:S01]  /*8c30*/  FMNMX3.FTZ R6, R6, R51, R47, !PT ;  /* 0x0000003306067276 */ /* 0x000fe2000781002f */
[C---:B------:R-:W-:Y:S01]  /*8c40*/  FFMA.FTZ R7, -R232.reuse, R7, R41 ;  /* 0x00000007e8077223 */ /* 0x040fe20000010129 */
[----:B------:R-:W-:Y:S01]  /*8c50*/  I2FP.F32.S32 R139, R139 ;  /* 0x0000008b008b7245 */ /* 0x000fe20000201400 */
[----:B------:R-:W-:Y:S01]  /*8c60*/  FFMA.FTZ R5, -R232, R5, R36 ;  /* 0x00000005e8057223 */ /* 0x000fe20000010124 */
[----:B------:R-:W-:Y:S02]  /*8c70*/  ISETP.GE.AND P2, PT, R54, R221, PT ;  /* 0x000000dd3600720c */ /* 0x000fe40003f46270 */
[----:B------:R-:W-:-:S02]  /*8c80*/  ISETP.GE.AND P5, PT, R58, R222, PT ;  /* 0x000000de3a00720c */ /* 0x000fc40003fa6270 */
[----:B------:R-:W-:Y:S02]  /*8c90*/  ISETP.GE.AND P3, PT, R87, R221, PT ;  /* 0x000000dd5700720c */ /* 0x000fe40003f66270 */
[----:B------:R-:W-:Y:S02]  /*8ca0*/  FSEL R54, R8, -INF , !P4 ;  /* 0xff80000008367808 */ /* 0x000fe40006000000 */
[----:B------:R-:W-:Y:S02]  /*8cb0*/  ISETP.GE.AND P1, PT, R55, R222, PT ;  /* 0x000000de3700720c */ /* 0x000fe40003f26270 */
[----:B------:R-:W-:Y:S01]  /*8cc0*/  FMNMX3.FTZ R6, R6, R48, R52, !PT ;  /* 0x0000003006067276 */ /* 0x000fe20007810034 */
[----:B------:R-:W-:Y:S01]  /*8cd0*/  FFMA.FTZ R37, -R232, R139, R37 ;  /* 0x0000008be8257223 */ /* 0x000fe20000010125 */
[----:B------:R-:W-:Y:S02]  /*8ce0*/  FSEL R7, R7, -INF , P5 ;  /* 0xff80000007077808 */ /* 0x000fe40002800000 */
[----:B------:R-:W-:-:S02]  /*8cf0*/  ISETP.GE.AND P4, PT, R58, R221, PT ;  /* 0x000000dd3a00720c */ /* 0x000fc40003f86270 */
[----:B------:R-:W-:Y:S02]  /*8d00*/  ISETP.GE.AND P0, PT, R55, R221, PT ;  /* 0x000000dd3700720c */ /* 0x000fe40003f06270 */
[----:B------:R-:W-:Y:S02]  /*8d10*/  ISETP.GE.AND P5, PT, R79, R222, PT ;  /* 0x000000de4f00720c */ /* 0x000fe40003fa6270 */
[----:B------:R-:W-:Y:S02]  /*8d20*/  FSEL R5, R5, -INF , P1 ;  /* 0xff80000005057808 */ /* 0x000fe40000800000 */
[----:B------:R-:W-:Y:S02]  /*8d30*/  FSEL R81, R81, -INF , !P3 ;  /* 0xff80000051517808 */ /* 0x000fe40005800000 */
[----:B------:R-:W-:Y:S02]  /*8d40*/  FSEL R80, R80, -INF , !P2 ;  /* 0xff80000050507808 */ /* 0x000fe40005000000 */
[----:B------:R-:W-:Y:S01]  /*8d50*/  FMNMX3.FTZ R6, R6, R49, R54, !PT ;  /* 0x0000003106067276 */ /* 0x000fe20007810036 */
[----:B------:R-:W-:Y:S01]  /*8d60*/  FFMA.FTZ R73, R78, R21, -R50 ;  /* 0x000000154e497223 */ /* 0x000fe20000010832 */
        /* <DEDUP_REMOVED lines=8> */
[----:B------:R-:W1:Y:S02]  /*8df0*/  SHFL.BFLY PT, R5, R20, 0x2, 0x1f ;  /* 0x0c401f0014057f89 */ /* 0x000e6400000e0000 */
[----:B-1----:R-:W-:-:S05]  /*8e00*/  FMNMX.FTZ R20, R20, R5, !PT ;  /* 0x0000000514147209 */ /* 0x002fca0007810000 */
[----:B------:R-:W1:Y:S01]  /*8e10*/  SHFL.BFLY PT, R5, R20, 0x1, 0x1f ;  /* 0x0c201f0014057f89 */ /* 0x000e6200000e0000 */
[----:B------:R-:W-:Y:S01]  /*8e20*/  LOP3.LUT R41, R149, 0x120, R192, 0xf8, !PT ;  /* 0x0000012095297812 */ /* 0x000fe200078ef8c0 */
[----:B------:R-:W-:-:S04]  /*8e30*/  FFMA.FTZ R45, R146, R21, -R50 ;  /* 0x00000015922d7223 */ /* 0x000fc80000010832 */
[----:B------:R-:W-:Y:S01]  /*8e40*/  IMAD R41, R41, 0x2, R210 ;  /* 0x0000000229297824 */ /* 0x000fe200078e02d2 */
[----:B-1----:R-:W-:-:S04]  /*8e50*/  FMNMX.FTZ R20, R20, R5, !PT ;  /* 0x0000000514147209 */ /* 0x002fc80007810000 */
[----:B------:R-:W-:Y:S01]  /*8e60*/  FSETP.NEU.FTZ.AND P0, PT, R20, -INF , PT ;  /* 0xff8000001400780b */ /* 0x000fe20003f1d000 */
[----:B------:R-:W-:-:S05]  /*8e70*/  FMUL.FTZ R76, R21, R20 ;  /* 0x00000014154c7220 */ /* 0x000fca0000410000 */
[----:B------:R-:W-:Y:S02]  /*8e80*/  FSEL R76, R76, RZ, P0 ;  /* 0x000000ff4c4c7208 */ /* 0x000fe40000000000 */
[----:B------:R-:W-:-:S03]  /*8e90*/  LOP3.LUT P0, R22, R151, 0x4, RZ, 0xc0, !PT ;  /* 0x0000000497167812 */ /* 0x000fc6000780c0ff */
[-C--:B------:R-:W-:Y:S02]  /*8ea0*/  FFMA.FTZ R146, R4, R21.reuse, -R76 ;  /* 0x0000001504927223 */ /* 0x080fe4000001084c */
        /* <DEDUP_REMOVED lines=11> */
[-CC-:B------:R-:W-:Y:S01]  /*8f60*/  FFMA.FTZ R95, R15, R21.reuse, -R50.reuse ;  /* 0x000000150f5f7223 */ /* 0x180fe20000010832 */
[-CC-:B------:R-:W-:Y:S01]  /*8f70*/  FFMA.FTZ R90, R13, R21.reuse, -R50.reuse ;  /* 0x000000150d5a7223 */ /* 0x180fe20000010832 */
[-CC-:B------:R-:W-:Y:S01]  /*8f80*/  FFMA.FTZ R17, R17, R21.reuse, -R50.reuse ;  /* 0x0000001511117223 */ /* 0x180fe20000010832 */
[----:B------:R-:W2:Y:S01]  /*8f90*/  LDSM.16.MT88.4 R12, [R82+0x5000] ;  /* 0x00500000520c783b */ /* 0x000ea20000004200 */
[----:B------:R-:W-:Y:S01]  /*8fa0*/  MUFU.EX2 R125, R125 ;  /* 0x0000007d007d7308 */ /* 0x000fe20000000800 */
[----:B------:R-:W-:-:S07]  /*8fb0*/  FFMA.FTZ R85, R19, R21, -R50 ;  /* 0x0000001513557223 */ /* 0x000fce0000010832 */
[----:B------:R-:W3:Y:S08]  /*8fc0*/  MUFU.EX2 R124, R124 ;  /* 0x0000007c007c7308 */ /* 0x000ef00000000800 */
[----:B------:R-:W-:Y:S08]  /*8fd0*/  MUFU.EX2 R118, R118 ;  /* 0x0000007600767308 */ /* 0x000ff00000000800 */
[----:B------:R-:W-:Y:S01]  /*8fe0*/  MUFU.EX2 R146, R146 ;  /* 0x0000009200927308 */ /* 0x000fe20000000800 */
[-CC-:B------:R-:W-:Y:S01]  /*8ff0*/  FFMA.FTZ R130, R130, R21.reuse, -R50.reuse ;  /* 0x0000001582827223 */ /* 0x180fe20000010832 */
[-C--:B------:R-:W-:Y:S01]  /*9000*/  FFMA.FTZ R89, R127, R21.reuse, -R50 ;  /* 0x000000157f597223 */ /* 0x080fe20000010832 */
[-CC-:B------:R-:W-:Y:S01]  /*9010*/  FFMA.FTZ R138, R24, R21.reuse, -R76.reuse ;  /* 0x00000015188a7223 */ /* 0x180fe2000001084c */
[-C--:B------:R-:W-:Y:S01]  /*9020*/  FFMA.FTZ R134, R25, R21.reuse, -R76 ;  /* 0x0000001519867223 */ /* 0x080fe2000001084c */
[-CC-:B------:R-:W-:Y:S01]  /*9030*/  FFMA.FTZ R87, R27, R21.reuse, -R50.reuse ;  /* 0x000000151b577223 */ /* 0x180fe20000010832 */
[----:B------:R-:W-:-:S02]  /*9040*/  FFMA.FTZ R101, R11, R21, -R50 ;  /* 0x000000150b657223 */ /* 0x000fc40000010832 */
[----:B------:R-:W-:Y:S01]  /*9050*/  MUFU.EX2 R120, R120 ;  /* 0x0000007800787308 */ /* 0x000fe20000000800 */
[-C--:B------:R-:W-:Y:S01]  /*9060*/  FFMA.FTZ R98, R9, R21.reuse, -R50 ;  /* 0x0000001509627223 */ /* 0x080fe20000010832 */
[----:B------:R-:W-:Y:S06]  /*9070*/  LDSM.16.MT88.4 R32, [R82+0x5400] ;  /* 0x005400005220783b */ /* 0x000fec0000004200 */
[----:B------:R-:W4:Y:S08]  /*9080*/  MUFU.EX2 R123, R123 ;  /* 0x0000007b007b7308 */ /* 0x000f300000000800 */
[----:B------:R-:W5:Y:S08]  /*9090*/  MUFU.EX2 R145, R145 ;  /* 0x0000009100917308 */ /* 0x000f700000000800 */
[----:B------:R-:W-:Y:S08]  /*90a0*/  MUFU.EX2 R141, R141 ;  /* 0x0000008d008d7308 */ /* 0x000ff00000000800 */
[----:B------:R-:W1:Y:S08]  /*90b0*/  MUFU.EX2 R139, R139 ;  /* 0x0000008b008b7308 */ /* 0x000e700000000800 */
[----:B------:R2:W-:Y:S01]  /*90c0*/  MUFU.EX2 R92, R17 ;  /* 0x00000011005c7308 */ /* 0x0005e20000000800 */
[----:B------:R-:W-:Y:S01]  /*90d0*/  FFMA.FTZ R127, R29, R21, -R76 ;  /* 0x000000151d7f7223 */ /* 0x000fe2000001084c */
[----:B---3--:R-:W-:-:S02]  /*90e0*/  F2FP.F16.F32.PACK_AB R25, R124, R125 ;  /* 0x0000007d7c19723e */ /* 0x008fc400000000ff */
[----:B----4-:R-:W-:-:S04]  /*90f0*/  F2FP.F16.F32.PACK_AB R27, R118, R123 ;  /* 0x0000007b761b723e */ /* 0x010fc800000000ff */
[----:B------:R3:W-:Y:S01]  /*9100*/  MUFU.EX2 R58, R130 ;  /* 0x00000082003a7308 */ /* 0x0007e20000000800 */
[----:B--2---:R-:W2:Y:S01]  /*9110*/  LDSM.16.MT88.4 R16, [R41+0x5400] ;  /* 0x005400002910783b */ /* 0x004ea20000004200 */
[----:B-----5:R-:W-:Y:S02]  /*9120*/  F2FP.F16.F32.PACK_AB R24, R145, R146 ;  /* 0x000000929118723e */ /* 0x020fe400000000ff */
[----:B-1----:R-:W-:Y:S01]  /*9130*/  F2FP.F16.F32.PACK_AB R26, R139, R141 ;  /* 0x0000008d8b1a723e */ /* 0x002fe200000000ff */
[----:B---3--:R-:W-:-:S03]  /*9140*/  FFMA.FTZ R130, R28, R21, -R76 ;  /* 0x000000151c827223 */ /* 0x008fc6000001084c */
[----:B------:R-:W1:Y:S03]  /*9150*/  MUFU.EX2 R117, R117 ;  /* 0x0000007500757308 */ /* 0x000e660000000800 */
[C---:B------:R-:W-:Y:S05]  /*9160*/  HMMA.16816.F32 R8, R24.reuse, R4, RZ ;  /* 0x000000041808723c */ /* 0x040fea00000018ff */
[----:B------:R-:W-:Y:S03]  /*9170*/  MUFU.EX2 R116, R116 ;  /* 0x0000007400747308 */ /* 0x000fe60000000800 */
[C---:B------:R-:W-:Y:S05]  /*9180*/  HMMA.16816.F32 R4, R24.reuse, R6, RZ ;  /* 0x000000061804723c */ /* 0x040fea00000018ff */
[----:B------:R-:W-:Y:S08]  /*9190*/  MUFU.EX2 R114, R114 ;  /* 0x0000007200727308 */ /* 0x000ff00000000800 */
[----:B------:R-:W-:Y:S08]  /*91a0*/  MUFU.EX2 R138, R138 ;  /* 0x0000008a008a7308 */ /* 0x000ff00000000800 */
[----:B------:R-:W3:Y:S08]  /*91b0*/  MUFU.EX2 R134, R134 ;  /* 0x0000008600867308 */ /* 0x000ef00000000800 */
[----:B------:R-:W-:Y:S08]  /*91c0*/  MUFU.EX2 R127, R127 ;  /* 0x0000007f007f7308 */ /* 0x000ff00000000800 */
[----:B------:R-:W4:Y:S01]  /*91d0*/  MUFU.EX2 R130, R130 ;  /* 0x0000008200827308 */ /* 0x000f220000000800 */
[-CC-:B------:R-:W-:Y:S01]  /*91e0*/  FFMA.FTZ R64, R86, R21.reuse, -R50.reuse ;  /* 0x0000001556407223 */ /* 0x180fe20000010832 */
[-CC-:B------:R-:W-:Y:S01]  /*91f0*/  FFMA.FTZ R86, R31, R21.reuse, -R50.reuse ;  /* 0x000000151f567223 */ /* 0x180fe20000010832 */
[-CC-:B------:R-:W-:Y:S01]  /*9200*/  FFMA.FTZ R60, R59, R21.reuse, -R50.reuse ;  /* 0x000000153b3c7223 */ /* 0x180fe20000010832 */
[----:B------:R-:W-:Y:S01]  /*9210*/  HMMA.16816.F32 R28, R24, R12, RZ ;  /* 0x0000000c181c723c */ /* 0x000fe200000018ff */
[----:B------:R-:W-:Y:S01]  /*9220*/  FFMA.FTZ R59, R39, R21, -R50 ;  /* 0x00000015273b7223 */ /* 0x000fe20000010832 */
[----:B-1----:R-:W-:Y:S01]  /*9230*/  F2FP.F16.F32.PACK_AB R13, R117, R120 ;  /* 0x00000078750d723e */ /* 0x002fe200000000ff */
[----:B------:R-:W1:Y:S01]  /*9240*/  LDSM.16.MT88.4 R36, [R41+0x5800] ;  /* 0x005800002924783b */ /* 0x000e620000004200 */
[----:B---3--:R-:W-:-:S04]  /*9250*/  F2FP.F16.F32.PACK_AB R12, R134, R138 ;  /* 0x0000008a860c723e */ /* 0x008fc800000000ff */
[----:B------:R-:W-:Y:S01]  /*9260*/  HMMA.16816.F32 R24, R24, R14, RZ ;  /* 0x0000000e1818723c */ /* 0x000fe200000018ff */
[----:B------:R-:W-:Y:S02]  /*9270*/  F2FP.F16.F32.PACK_AB R15, R114, R116 ;  /* 0x00000074720f723e */ /* 0x000fe400000000ff */
[----:B----4-:R-:W-:Y:S01]  /*9280*/  F2FP.F16.F32.PACK_AB R14, R130, R127 ;  /* 0x0000007f820e723e */ /* 0x010fe200000000ff */
[-CC-:B------:R-:W-:Y:S01]  /*9290*/  FFMA.FTZ R88, R126, R21.reuse, -R50.reuse ;  /* 0x000000157e587223 */ /* 0x180fe20000010832 */
[-CC-:B------:R-:W-:Y:S01]  /*92a0*/  FFMA.FTZ R84, R128, R21.reuse, -R50.reuse ;  /* 0x0000001580547223 */ /* 0x180fe20000010832 */
[-C--:B------:R-:W-:Y:S01]  /*92b0*/  FFMA.FTZ R53, R129, R21.reuse, -R50 ;  /* 0x0000001581357223 */ /* 0x080fe20000010832 */
[----:B------:R-:W-:-:S03]  /*92c0*/  FFMA.FTZ R129, R180, R21, -R76 ;  /* 0x00000015b4817223 */ /* 0x000fc6000001084c */
[----:B--2---:R-:W-:Y:S01]  /*92d0*/  HMMA.16816.F32 R8, R12, R16, R8 ;  /* 0x000000100c08723c */ /* 0x004fe20000001808 */
        /* <DEDUP_REMOVED lines=89> */
[-C--:B------:R-:W-:Y:S02]  /*9870*/  FFMA.FTZ R177, R166, R21.reuse, -R76 ;  /* 0x00000015a6b17223 */ /* 0x080fe4000001084c */
        /* <DEDUP_REMOVED lines=14> */
[-C--:B------:R-:W-:Y:S01]  /*9960*/  FFMA.FTZ R166, R178, R21.reuse, -R50 ;  /* 0x00000015b2a67223 */ /* 0x080fe20000010832 */
[-C--:B------:R-:W-:Y:S01]  /*9970*/  FFMA.FTZ R178, R159, R21.reuse, -R76 ;  /* 0x000000159fb27223 */ /* 0x080fe2000001084c */
[-CC-:B------:R-:W-:Y:S01]  /*9980*/  FFMA.FTZ R57, R181, R21.reuse, -R50.reuse ;  /* 0x00000015b5397223 */ /* 0x180fe20000010832 */
[-C--:B------:R-:W-:Y:S01]  /*9990*/  FFMA.FTZ R56, R183, R21.reuse, -R50 ;  /* 0x00000015b7387223 */ /* 0x080fe20000010832 */
[-CC-:B------:R-:W-:Y:S01]  /*99a0*/  FFMA.FTZ R168, R168, R21.reuse, -R76.reuse ;  /* 0x00000015a8a87223 */ /* 0x180fe2000001084c */
[-CC-:B------:R-:W-:Y:S01]  /*99b0*/  FFMA.FTZ R161, R161, R21.reuse, -R76.reuse ;  /* 0x00000015a1a17223 */ /* 0x180fe2000001084c */
[----:B------:R-:W-:Y:S01]  /*99c0*/  FFMA.FTZ R159, R157, R21, -R76 ;  /* 0x000000159d9f7223 */ /* 0x000fe2000001084c */
[----:B--2---:R-:W-:-:S02]  /*99d0*/  F2FP.F16.F32.PACK_AB R13, R85, R87 ;  /* 0x00000057550d723e */ /* 0x004fc400000000ff */
[----:B----4-:R-:W-:Y:S02]  /*99e0*/  F2FP.F16.F32.PACK_AB R15, R53, R84 ;  /* 0x00000054350f723e */ /* 0x010fe400000000ff */
[----:B---3--:R-:W-:Y:S01]  /*99f0*/  F2FP.F16.F32.PACK_AB R12, R173, R176 ;  /* 0x000000b0ad0c723e */ /* 0x008fe200000000ff */
[----:B------:R-:W2:Y:S01]  /*9a00*/  MUFU.EX2 R45, R45 ;  /* 0x0000002d002d7308 */ /* 0x000ea20000000800 */
[----:B-1----:R-:W-:-:S07]  /*9a10*/  F2FP.F16.F32.PACK_AB R14, R177, R171 ;  /* 0x000000abb10e723e */ /* 0x002fce00000000ff */
[----:B------:R-:W-:Y:S01]  /*9a20*/  MUFU.EX2 R57, R57 ;  /* 0x0000003900397308 */ /* 0x000fe20000000800 */
[C---:B------:R-:W-:Y:S07]  /*9a30*/  HMMA.16816.F32 R8, R12.reuse, R32, R8 ;  /* 0x000000200c08723c */ /* 0x040fee0000001808 */
[----:B------:R-:W1:Y:S01]  /*9a40*/  MUFU.EX2 R56, R56 ;  /* 0x0000003800387308 */ /* 0x000e620000000800 */
        /* <DEDUP_REMOVED lines=8> */
[----:B--2---:R-:W-:Y:S01]  /*9ad0*/  F2FP.F16.F32.PACK_AB R13, R58, R45 ;  /* 0x0000002d3a0d723e */ /* 0x004fe200000000ff */
[----:B------:R-:W2:Y:S01]  /*9ae0*/  LDSM.16.MT88.4 R36, [R41+0x7000] ;  /* 0x007000002924783b */ /* 0x000ea20000004200 */
[----:B-1----:R-:W-:-:S02]  /*9af0*/  F2FP.F16.F32.PACK_AB R15, R56, R57 ;  /* 0x00000039380f723e */ /* 0x002fc400000000ff */
[----:B----4-:R-:W-:Y:S02]  /*9b00*/  F2FP.F16.F32.PACK_AB R12, R161, R168 ;  /* 0x000000a8a10c723e */ /* 0x010fe400000000ff */
[----:B-----5:R-:W-:Y:S01]  /*9b10*/  F2FP.F16.F32.PACK_AB R14, R159, R178 ;  /* 0x000000b29f0e723e */ /* 0x020fe200000000ff */
[-C--:B------:R-:W-:Y:S01]  /*9b20*/  FFMA.FTZ R157, R175, R21.reuse, -R50 ;  /* 0x00000015af9d7223 */ /* 0x080fe20000010832 */
[-C--:B------:R-:W-:Y:S01]  /*9b30*/  FFMA.FTZ R175, R155, R21.reuse, -R76 ;  /* 0x000000159baf7223 */ /* 0x080fe2000001084c */
        /* <DEDUP_REMOVED lines=9> */
[----:B------:R-:W1:Y:S01]  /*9bd0*/  LDSM.16.MT88.4 R16, [R82+0x7000] ;  /* 0x007000005210783b */ /* 0x000e620000004200 */
[----:B------:R-:W-:Y:S08]  /*9be0*/  MUFU.EX2 R55, R55 ;  /* 0x0000003700377308 */ /* 0x000ff00000000800 */
[----:B------:R-:W4:Y:S08]  /*9bf0*/  MUFU.EX2 R40, R40 ;  /* 0x0000002800287308 */ /* 0x000f300000000800 */
[----:B------:R-:W-:Y:S08]  /*9c00*/  MUFU.EX2 R75, R75 ;  /* 0x0000004b004b7308 */ /* 0x000ff00000000800 */
[----:B------:R-:W5:Y:S08]  /*9c10*/  MUFU.EX2 R74, R74 ;  /* 0x0000004a004a7308 */ /* 0x000f700000000800 */
[----:B------:R-:W-:Y:S08]  /*9c20*/  MUFU.EX2 R175, R175 ;  /* 0x000000af00af7308 */ /* 0x000ff00000000800 */
[----:B------:R-:W2:Y:S08]  /*9c30*/  MUFU.EX2 R155, R155 ;  /* 0x0000009b009b7308 */ /* 0x000eb00000000800 */
[----:B------:R-:W-:Y:S08]  /*9c40*/  MUFU.EX2 R167, R167 ;  /* 0x000000a700a77308 */ /* 0x000ff00000000800 */
[----:B------:R-:W1:Y:S01]  /*9c50*/  MUFU.EX2 R164, R164 ;  /* 0x000000a400a47308 */ /* 0x000e620000000800 */
[C---:B---3--:R-:W-:Y:S08]  /*9c60*/  HMMA.16816.F32 R28, R12.reuse, R32, R28 ;  /* 0x000000200c1c723c */ /* 0x048ff0000000181c */
[----:B------:R-:W-:Y:S01]  /*9c70*/  HMMA.16816.F32 R24, R12, R34, R24 ;  /* 0x000000220c18723c */ /* 0x000fe20000001818 */
[----:B------:R-:W3:Y:S01]  /*9c80*/  LDSM.16.MT88.4 R32, [R41+0x7400] ;  /* 0x007400002920783b */ /* 0x000ee20000004200 */
[----:B----4-:R-:W-:-:S02]  /*9c90*/  F2FP.F16.F32.PACK_AB R13, R40, R55 ;  /* 0x00000037280d723e */ /* 0x010fc400000000ff */
[----:B-----5:R-:W-:Y:S02]  /*9ca0*/  F2FP.F16.F32.PACK_AB R15, R74, R75 ;  /* 0x0000004b4a0f723e */ /* 0x020fe400000000ff */
[----:B--2---:R-:W-:Y:S02]  /*9cb0*/  F2FP.F16.F32.PACK_AB R12, R155, R175 ;  /* 0x000000af9b0c723e */ /* 0x004fe400000000ff */
        /* <DEDUP_REMOVED lines=11> */
[----:B------:R-:W-:Y:S01]  /*9d70*/  HMMA.16816.F32 R4, R12, R38, R4 ;  /* 0x000000260c04723c */ /* 0x000fe20000001804 */
[----:B------:R-:W1:Y:S01]  /*9d80*/  LDSM.16.MT88.4 R36, [R82+0x7400] ;  /* 0x007400005224783b */ /* 0x000e620000004200 */
[----:B------:R-:W2:Y:S01]  /*9d90*/  MUFU.EX2 R72, R72 ;  /* 0x0000004800487308 */ /* 0x000ea20000000800 */
[----:B------:R-:W-:Y:S01]  /*9da0*/  FADD.FTZ R124, R125, R124 ;  /* 0x0000007c7d7c7221 */ /* 0x000fe20000010000 */
[----:B------:R-:W-:-:S06]  /*9db0*/  FADD.FTZ R145, R146, R145 ;  /* 0x0000009192917221 */ /* 0x000fcc0000010000 */
[----:B------:R-:W-:Y:S01]  /*9dc0*/  MUFU.EX2 R71, R71 ;  /* 0x0000004700477308 */ /* 0x000fe20000000800 */
[----:B------:R-:W-:Y:S01]  /*9dd0*/  HMMA.16816.F32 R28, R12, R16, R28 ;  /* 0x000000100c1c723c */ /* 0x000fe2000000181c */
[----:B------:R-:W-:-:S06]  /*9de0*/  FADD.FTZ R123, R123, R124 ;  /* 0x0000007c7b7b7221 */ /* 0x000fcc0000010000 */
[----:B------:R-:W4:Y:S01]  /*9df0*/  MUFU.EX2 R70, R70 ;  /* 0x0000004600467308 */ /* 0x000f220000000800 */
[----:B------:R-:W-:Y:S01]  /*9e00*/  HMMA.16816.F32 R24, R12, R18, R24 ;  /* 0x000000120c18723c */ /* 0x000fe20000001818 */
[----:B------:R-:W5:Y:S06]  /*9e10*/  LDSM.16.MT88.4 R12, [R41+0x7800] ;  /* 0x00780000290c783b */ /* 0x000f6c0000004200 */
[----:B------:R-:W-:Y:S01]  /*9e20*/  MUFU.EX2 R156, R156 ;  /* 0x0000009c009c7308 */ /* 0x000fe20000000800 */
[----:B------:R-:W-:-:S07]  /*9e30*/  FADD.FTZ R141, R141, R145 ;  /* 0x000000918d8d7221 */ /* 0x000fce0000010000 */
[----:B------:R-:W3:Y:S08]  /*9e40*/  MUFU.EX2 R142, R142 ;  /* 0x0000008e008e7308 */ /* 0x000ef00000000800 */
[----:B------:R-:W-:Y:S08]  /*9e50*/  MUFU.EX2 R140, R140 ;  /* 0x0000008c008c7308 */ /* 0x000ff00000000800 */
[----:B------:R-:W1:Y:S01]  /*9e60*/  MUFU.EX2 R136, R136 ;  /* 0x0000008800887308 */ /* 0x000e620000000800 */
        /* <DEDUP_REMOVED lines=12> */
[----:B--2---:R-:W-:-:S02]  /*9f30*/  F2FP.F16.F32.PACK_AB R17, R72, R73 ;  /* 0x000000494811723e */ /* 0x004fc400000000ff */
[----:B----4-:R-:W-:Y:S01]  /*9f40*/  F2FP.F16.F32.PACK_AB R19, R70, R71 ;  /* 0x000000474613723e */ /* 0x010fe200000000ff */
[----:B------:R-:W-:Y:S01]  /*9f50*/  FADD.FTZ R120, R117, R120 ;  /* 0x0000007875787221 */ /* 0x000fe20000010000 */
[----:B---3--:R-:W-:Y:S01]  /*9f60*/  F2FP.F16.F32.PACK_AB R16, R142, R156 ;  /* 0x0000009c8e10723e */ /* 0x008fe200000000ff */
[----:B------:R-:W-:Y:S01]  /*9f70*/  FADD.FTZ R138, R134, R138 ;  /* 0x0000008a868a7221 */ /* 0x000fe20000010000 */
        /* <DEDUP_REMOVED lines=8> */
[----:B------:R-:W-:Y:S01]  /*a000*/  HMMA.16816.F32 R4, R16, R34, R4 ;  /* 0x000000221004723c */ /* 0x000fe20000001804 */
[----:B------:R-:W2:Y:S06]  /*a010*/  LDSM.16.MT88.4 R32, [R82+0x7800] ;  /* 0x007800005220783b */ /* 0x000eac0000004200 */
[----:B------:R-:W-:Y:S01]  /*a020*/  MUFU.EX2 R66, R66 ;  /* 0x0000004200427308 */ /* 0x000fe20000000800 */
[----:B------:R-:W-:-:S07]  /*a030*/  FADD.FTZ R130, R130, R138 ;  /* 0x0000008a82827221 */ /* 0x000fce0000010000 */
[----:B------:R-:W-:Y:S08]  /*a040*/  MUFU.EX2 R132, R132 ;  /* 0x0000008400847308 */ /* 0x000ff00000000800 */
[----:B------:R-:W3:Y:S08]  /*a050*/  MUFU.EX2 R131, R131 ;  /* 0x0000008300837308 */ /* 0x000ef00000000800 */
[----:B------:R-:W-:Y:S08]  /*a060*/  MUFU.EX2 R121, R121 ;  /* 0x0000007900797308 */ /* 0x000ff00000000800 */
[----:B------:R-:W4:Y:S01]  /*a070*/  MUFU.EX2 R118, R118 ;  /* 0x0000007600767308 */ /* 0x000f220000000800 */
[----:B------:R-:W-:Y:S01]  /*a080*/  FADD.FTZ R115, R115, R116 ;  /* 0x0000007473737221 */ /* 0x000fe20000010000 */
[----:B------:R-:W-:Y:S01]  /*a090*/  FADD.FTZ R130, R129, R130 ;  /* 0x0000008281827221 */ /* 0x000fe20000010000 */
[----:B------:R-:W-:Y:S02]  /*a0a0*/  HMMA.16816.F32 R28, R16, R36, R28 ;  /* 0x00000024101c723c */ /* 0x000fe4000000181c */
[----:B------:R-:W-:Y:S01]  /*a0b0*/  FADD.FTZ R115, R111, R115 ;  /* 0x000000736f737221 */ /* 0x000fe20000010000 */
[----:B------:R-:W-:Y:S01]  /*a0c0*/  FADD.FTZ R128, R128, R130 ;  /* 0x0000008280807221 */ /* 0x000fe20000010000 */
[----:B-1----:R-:W-:-:S02]  /*a0d0*/  F2FP.F16.F32.PACK_AB R37, R68, R69 ;  /* 0x000000454425723e */ /* 0x002fc400000000ff */
[----:B---3--:R-:W-:Y:S02]  /*a0e0*/  F2FP.F16.F32.PACK_AB R36, R131, R132 ;  /* 0x000000848324723e */ /* 0x008fe400000000ff */
[----:B------:R-:W-:Y:S01]  /*a0f0*/  HMMA.16816.F32 R24, R16, R38, R24 ;  /* 0x000000261018723c */ /* 0x000fe20000001818 */
[----:B------:R-:W-:Y:S01]  /*a100*/  F2FP.F16.F32.PACK_AB R39, R66, R67 ;  /* 0x000000434227723e */ /* 0x000fe200000000ff */
[----:B------:R-:W-:Y:S01]  /*a110*/  FADD.FTZ R115, R107, R115 ;  /* 0x000000736b737221 */ /* 0x000fe20000010000 */
[----:B------:R-:W-:Y:S01]  /*a120*/  FADD.FTZ R128, R126, R128 ;  /* 0x000000807e807221 */ /* 0x000fe20000010000 */
[----:B----4-:R-:W-:Y:S02]  /*a130*/  F2FP.F16.F32.PACK_AB R38, R118, R121 ;  /* 0x000000797626723e */ /* 0x010fe400000000ff */
[----:B------:R-:W-:Y:S01]  /*a140*/  FADD.FTZ R108, R108, R115 ;  /* 0x000000736c6c7221 */ /* 0x000fe20000010000 */
[----:B------:R-:W-:Y:S01]  /*a150*/  FADD.FTZ R133, R133, R128 ;  /* 0x0000008085857221 */ /* 0x000fe20000010000 */
[----:B------:R-:W-:-:S02]  /*a160*/  FFMA.FTZ R16, R112, R21, -R76 ;  /* 0x0000001570107223 */ /* 0x000fc4000001084c */
[----:B------:R-:W-:Y:S01]  /*a170*/  FADD.FTZ R108, R105, R108 ;  /* 0x0000006c696c7221 */ /* 0x000fe20000010000 */
[----:B-----5:R-:W-:Y:S01]  /*a180*/  HMMA.16816.F32 R8, R36, R12, R8 ;  /* 0x0000000c2408723c */ /* 0x020fe20000001808 */
[----:B------:R-:W-:Y:S02]  /*a190*/  FADD.FTZ R133, R154, R133 ;  /* 0x000000859a857221 */ /* 0x000fe40000010000 */
[----:B------:R-:W-:-:S05]  /*a1a0*/  FADD.FTZ R104, R104, R108 ;  /* 0x0000006c68687221 */ /* 0x000fca0000010000 */
[C---:B------:R-:W-:Y:S01]  /*a1b0*/  HMMA.16816.F32 R4, R36.reuse, R14, R4 ;  /* 0x0000000e2404723c */ /* 0x040fe20000001804 */
[----:B------:R-:W1:Y:S01]  /*a1c0*/  LDSM.16.MT88.4 R12, [R82+0x7c00] ;  /* 0x007c0000520c783b */ /* 0x000e620000004200 */
[----:B------:R-:W-:Y:S01]  /*a1d0*/  FADD.FTZ R133, R137, R133 ;  /* 0x0000008589857221 */ /* 0x000fe20000010000 */
[----:B------:R3:W-:Y:S01]  /*a1e0*/  MUFU.EX2 R111, R16 ;  /* 0x00000010006f7308 */ /* 0x0007e20000000800 */
[----:B------:R-:W-:Y:S01]  /*a1f0*/  FADD.FTZ R104, R102, R104 ;  /* 0x0000006866687221 */ /* 0x000fe20000010000 */
[-CC-:B------:R-:W-:Y:S01]  /*a200*/  FFMA.FTZ R65, R184, R21.reuse, -R50.reuse ;  /* 0x00000015b8417223 */ /* 0x180fe20000010832 */
        /* <DEDUP_REMOVED lines=8> */
[----:B---3--:R-:W3:Y:S01]  /*a290*/  LDSM.16.MT88.4 R16, [R41+0x7c00] ;  /* 0x007c00002910783b */ /* 0x008ee20000004200 */
[----:B------:R-:W-:Y:S01]  /*a2a0*/  MUFU.EX2 R65, R65 ;  /* 0x0000004100417308 */ /* 0x000fe20000000800 */
[----:B------:R-:W-:Y:S01]  /*a2b0*/  FADD.FTZ R101, R98, R101 ;  /* 0x0000006562657221 */ /* 0x000fe20000010000 */
[----:B------:R-:W-:Y:S01]  /*a2c0*/  FADD.FTZ R144, R163, R144 ;  /* 0x00000090a3907221 */ /* 0x000fe20000010000 */
[----:B--2---:R-:W-:Y:S05]  /*a2d0*/  HMMA.16816.F32 R28, R36, R32, R28 ;  /* 0x00000020241c723c */ /* 0x004fea000000181c */
[----:B------:R-:W2:Y:S01]  /*a2e0*/  MUFU.EX2 R64, R64 ;  /* 0x0000004000407308 */ /* 0x000ea20000000800 */
[----:B------:R-:W-:Y:S01]  /*a2f0*/  FADD.FTZ R97, R97, R101 ;  /* 0x0000006561617221 */ /* 0x000fe20000010000 */
[----:B------:R-:W-:-:S06]  /*a300*/  FADD.FTZ R162, R162, R144 ;  /* 0x00000090a2a27221 */ /* 0x000fcc0000010000 */
[----:B------:R-:W-:Y:S08]  /*a310*/  MUFU.EX2 R63, R63 ;  /* 0x0000003f003f7308 */ /* 0x000ff00000000800 */
        /* <DEDUP_REMOVED lines=9> */
[----:B--2---:R-:W-:Y:S01]  /*a3b0*/  F2FP.F16.F32.PACK_AB R37, R64, R65 ;  /* 0x000000414025723e */ /* 0x004fe200000000ff */
[----:B------:R-:W2:Y:S01]  /*a3c0*/  LDSM.16.MT88.4 R24, [R41+0x8000] ;  /* 0x008000002918783b */ /* 0x000ea20000004200 */
[----:B----4-:R-:W-:Y:S01]  /*a3d0*/  F2FP.F16.F32.PACK_AB R39, R62, R63 ;  /* 0x0000003f3e27723e */ /* 0x010fe200000000ff */
[----:B------:R-:W-:Y:S01]  /*a3e0*/  FADD.FTZ R95, R90, R95 ;  /* 0x0000005f5a5f7221 */ /* 0x000fe20000010000 */
[----:B-----5:R-:W-:Y:S01]  /*a3f0*/  F2FP.F16.F32.PACK_AB R36, R111, R112 ;  /* 0x000000706f24723e */ /* 0x020fe200000000ff */
[----:B------:R-:W-:Y:S01]  /*a400*/  FADD.FTZ R165, R170, R165 ;  /* 0x000000a5aaa57221 */ /* 0x000fe20000010000 */
[----:B-1----:R-:W-:Y:S01]  /*a410*/  F2FP.F16.F32.PACK_AB R38, R103, R106 ;  /* 0x0000006a6726723e */ /* 0x002fe200000000ff */
[----:B------:R-:W-:-:S02]  /*a420*/  FADD.FTZ R92, R92, R95 ;  /* 0x0000005f5c5c7221 */ /* 0x000fc40000010000 */
[----:B------:R-:W-:-:S04]  /*a430*/  FADD.FTZ R169, R169, R165 ;  /* 0x000000a5a9a97221 */ /* 0x000fc80000010000 */
[----:B------:R-:W-:Y:S01]  /*a440*/  FADD.FTZ R169, R172, R169 ;  /* 0x000000a9aca97221 */ /* 0x000fe20000010000 */
[C---:B------:R-:W-:Y:S01]  /*a450*/  HMMA.16816.F32 R28, R36.reuse, R12, R28 ;  /* 0x0000000c241c723c */ /* 0x040fe2000000181c */
[----:B------:R-:W-:Y:S02]  /*a460*/  FADD.FTZ R12, R89, R92 ;  /* 0x0000005c590c7221 */ /* 0x000fe40000010000 */
[----:B------:R-:W-:Y:S02]  /*a470*/  FADD.FTZ R174, R174, R169 ;  /* 0x000000a9aeae7221 */ /* 0x000fe40000010000 */
[----:B------:R-:W-:Y:S02]  /*a480*/  FADD.FTZ R12, R88, R12 ;  /* 0x0000000c580c7221 */ /* 0x000fe40000010000 */
[----:B------:R-:W-:Y:S01]  /*a490*/  FADD.FTZ R174, R176, R174 ;  /* 0x000000aeb0ae7221 */ /* 0x000fe20000010000 */
[----:B---3--:R-:W-:Y:S03]  /*a4a0*/  HMMA.16816.F32 R8, R36, R16, R8 ;  /* 0x000000102408723c */ /* 0x008fe60000001808 */
[----:B------:R-:W-:-:S05]  /*a4b0*/  FADD.FTZ R173, R173, R174 ;  /* 0x000000aeadad7221 */ /* 0x000fca0000010000 */
[C---:B------:R-:W-:Y:S08]  /*a4c0*/  HMMA.16816.F32 R4, R36.reuse, R18, R4 ;  /* 0x000000122404723c */ /* 0x040ff00000001804 */
[----:B------:R-:W-:Y:S01]  /*a4d0*/  HMMA.16816.F32 R32, R36, R14, R32 ;  /* 0x0000000e2420723c */ /* 0x000fe20000001820 */
[----:B------:R-:W-:Y:S01]  /*a4e0*/  FADD.FTZ R36, R87, R12 ;  /* 0x0000000c57247221 */ /* 0x000fe20000010000 */
[----:B------:R-:W-:Y:S01]  /*a4f0*/  FADD.FTZ R173, R171, R173 ;  /* 0x000000adabad7221 */ /* 0x000fe20000010000 */
[-CC-:B------:R-:W-:Y:S01]  /*a500*/  FFMA.FTZ R99, R99, R21.reuse, -R76.reuse ;  /* 0x0000001563637223 */ /* 0x180fe2000001084c */
[-C--:B------:R-:W-:Y:S01]  /*a510*/  FFMA.FTZ R96, R96, R21.reuse, -R76 ;  /* 0x0000001560607223 */ /* 0x080fe2000001084c */
[----:B------:R-:W-:Y:S01]  /*a520*/  FADD.FTZ R36, R85, R36 ;  /* 0x0000002455247221 */ /* 0x000fe20000010000 */
[-CC-:B------:R-:W-:Y:S01]  /*a530*/  FFMA.FTZ R91, R91, R21.reuse, -R76.reuse ;  /* 0x000000155b5b7223 */ /* 0x180fe2000001084c */
[----:B------:R-:W-:Y:S01]  /*a540*/  FFMA.FTZ R100, R100, R21, -R76 ;  /* 0x0000001564647223 */ /* 0x000fe2000001084c */
[----:B------:R-:W-:Y:S01]  /*a550*/  MUFU.EX2 R61, R61 ;  /* 0x0000003d003d7308 */ /* 0x000fe20000000800 */
[----:B------:R-:W-:Y:S01]  /*a560*/  FADD.FTZ R84, R84, R36 ;  /* 0x0000002454547221 */ /* 0x000fe20000010000 */
[----:B------:R-:W-:Y:S01]  /*a570*/  FADD.FTZ R173, R177, R173 ;  /* 0x000000adb1ad7221 */ /* 0x000fe20000010000 */
[----:B------:R-:W1:Y:S02]  /*a580*/  LDSM.16.MT88.4 R16, [R82+0x8000] ;  /* 0x008000005210783b */ /* 0x000e640000004200 */
[----:B------:R-:W-:Y:S01]  /*a590*/  FADD.FTZ R84, R53, R84 ;  /* 0x0000005435547221 */ /* 0x000fe20000010000 */
[----:B------:R-:W-:Y:S01]  /*a5a0*/  FADD.FTZ R168, R168, R173 ;  /* 0x000000ada8a87221 */ /* 0x000fe20000010000 */
[----:B------:R-:W3:Y:S02]  /*a5b0*/  LDSM.16.MT88.4 R36, [R41+0x8400] ;  /* 0x008400002924783b */ /* 0x000ee40000004200 */
[----:B------:R-:W-:Y:S01]  /*a5c0*/  FADD.FTZ R84, R45, R84 ;  /* 0x000000542d547221 */ /* 0x000fe20000010000 */
[----:B------:R-:W-:-:S03]  /*a5d0*/  FADD.FTZ R168, R161, R168 ;  /* 0x000000a8a1a87221 */ /* 0x000fc60000010000 */
[----:B------:R-:W-:Y:S01]  /*a5e0*/  FADD.FTZ R58, R58, R84 ;  /* 0x000000543a3a7221 */ /* 0x000fe20000010000 */
[----:B------:R-:W-:-:S03]  /*a5f0*/  FADD.FTZ R178, R178, R168 ;  /* 0x000000a8b2b27221 */ /* 0x000fc60000010000 */
[----:B------:R-:W-:Y:S01]  /*a600*/  FADD.FTZ R58, R57, R58 ;  /* 0x0000003a393a7221 */ /* 0x000fe20000010000 */
[----:B------:R-:W-:-:S03]  /*a610*/  FADD.FTZ R178, R159, R178 ;  /* 0x000000b29fb27221 */ /* 0x000fc60000010000 */
[----:B------:R-:W-:Y:S01]  /*a620*/  FADD.FTZ R56, R56, R58 ;  /* 0x0000003a38387221 */ /* 0x000fe20000010000 */
[----:B------:R-:W4:Y:S01]  /*a630*/  MUFU.EX2 R60, R60 ;  /* 0x0000003c003c7308 */ /* 0x000f220000000800 */
[----:B------:R-:W-:Y:S02]  /*a640*/  FADD.FTZ R175, R175, R178 ;  /* 0x000000b2afaf7221 */ /* 0x000fe40000010000 */
[----:B------:R-:W-:-:S05]  /*a650*/  FADD.FTZ R56, R55, R56 ;  /* 0x0000003837387221 */ /* 0x000fca0000010000 */
[----:B------:R-:W-:Y:S01]  /*a660*/  MUFU.EX2 R59, R59 ;  /* 0x0000003b003b7308 */ /* 0x000fe20000000800 */
[----:B------:R-:W-:Y:S01]  /*a670*/  FADD.FTZ R40, R40, R56 ;  /* 0x0000003828287221 */ /* 0x000fe20000010000 */
[----:B------:R-:W-:-:S06]  /*a680*/  FADD.FTZ R175, R155, R175 ;  /* 0x000000af9baf7221 */ /* 0x000fcc0000010000 */
[----:B------:R-:W5:Y:S08]  /*a690*/  MUFU.EX2 R86, R86 ;  /* 0x0000005600567308 */ /* 0x000f700000000800 */
[----:B------:R-:W-:Y:S08]  /*a6a0*/  MUFU.EX2 R99, R99 ;  /* 0x0000006300637308 */ /* 0x000ff00000000800 */
[----:B------:R-:W2:Y:S08]  /*a6b0*/  MUFU.EX2 R98, R100 ;  /* 0x0000006400627308 */ /* 0x000eb00000000800 */
[----:B------:R-:W-:Y:S08]  /*a6c0*/  MUFU.EX2 R96, R96 ;  /* 0x0000006000607308 */ /* 0x000ff00000000800 */
[----:B------:R-:W1:Y:S01]  /*a6d0*/  MUFU.EX2 R91, R91 ;  /* 0x0000005b005b7308 */ /* 0x000e620000000800 */
[----:B------:R-:W-:Y:S01]  /*a6e0*/  FADD.FTZ R40, R75, R40 ;  /* 0x000000284b287221 */ /* 0x000fe20000010000 */
[----:B------:R-:W-:-:S03]  /*a6f0*/  FADD.FTZ R175, R167, R175 ;  /* 0x000000afa7af7221 */ /* 0x000fc60000010000 */
[----:B------:R-:W-:Y:S01]  /*a700*/  FADD.FTZ R40, R74, R40 ;  /* 0x000000284a287221 */ /* 0x000fe20000010000 */
[----:B------:R-:W-:Y:S01]  /*a710*/  FADD.FTZ R164, R164, R175 ;  /* 0x000000afa4a47221 */ /* 0x000fe20000010000 */
[----:B----4-:R-:W-:Y:S02]  /*a720*/  F2FP.F16.F32.PACK_AB R13, R60, R61 ;  /* 0x0000003d3c0d723e */ /* 0x010fe400000000ff */
[----:B------:R-:W-:Y:S01]  /*a730*/  FADD.FTZ R73, R73, R40 ;  /* 0x0000002849497221 */ /* 0x000fe20000010000 */
[----:B------:R-:W-:Y:S01]  /*a740*/  FADD.FTZ R164, R156, R164 ;  /* 0x000000a49ca47221 */ /* 0x000fe20000010000 */
[----:B-----5:R-:W-:Y:S02]  /*a750*/  F2FP.F16.F32.PACK_AB R15, R86, R59 ;  /* 0x0000003b560f723e */ /* 0x020fe400000000ff */
[----:B--2---:R-:W-:Y:S01]  /*a760*/  F2FP.F16.F32.PACK_AB R12, R98, R99 ;  /* 0x00000063620c723e */ /* 0x004fe200000000ff */
        /* <DEDUP_REMOVED lines=30> */
[----:B------:R-:W3:Y:S01]  /*a950*/  MUFU.EX2 R48, R48 ;  /* 0x0000003000307308 */ /* 0x000ee20000000800 */
[----:B------:R-:W-:Y:S01]  /*a960*/  FADD.FTZ R66, R66, R69 ;  /* 0x0000004542427221 */ /* 0x000fe20000010000 */
[----:B------:R-:W-:Y:S01]  /*a970*/  FADD.FTZ R121, R118, R121 ;  /* 0x0000007976797221 */ /* 0x000fe20000010000 */
[----:B------:R-:W-:Y:S02]  /*a980*/  HMMA.16816.F32 R28, R12, R16, R28 ;  /* 0x000000100c1c723c */ /* 0x000fe4000000181c */
[----:B------:R-:W-:Y:S01]  /*a990*/  FADD.FTZ R66, R65, R66 ;  /* 0x0000004241427221 */ /* 0x000fe20000010000 */
[----:B------:R-:W-:-:S05]  /*a9a0*/  FADD.FTZ R112, R112, R121 ;  /* 0x0000007970707221 */ /* 0x000fca0000010000 */
[----:B------:R-:W-:Y:S01]  /*a9b0*/  HMMA.16816.F32 R32, R12, R18, R32 ;  /* 0x000000120c20723c */ /* 0x000fe20000001820 */
[----:B------:R-:W1:Y:S01]  /*a9c0*/  LDSM.16.MT88.4 R16, [R41+0x8800] ;  /* 0x008800002910783b */ /* 0x000e620000004200 */
[----:B------:R-:W-:Y:S01]  /*a9d0*/  FADD.FTZ R64, R64, R66 ;  /* 0x0000004240407221 */ /* 0x000fe20000010000 */
[----:B------:R-:W-:Y:S01]  /*a9e0*/  FADD.FTZ R111, R111, R112 ;  /* 0x000000706f6f7221 */ /* 0x000fe20000010000 */
[----:B--2---:R-:W-:Y:S02]  /*a9f0*/  F2FP.F16.F32.PACK_AB R13, R110, R94 ;  /* 0x0000005e6e0d723e */ /* 0x004fe400000000ff */
[----:B----4-:R-:W-:Y:S02]  /*aa00*/  F2FP.F16.F32.PACK_AB R15, R143, R122 ;  /* 0x0000007a8f0f723e */ /* 0x010fe400000000ff */
[----:B-----5:R-:W-:Y:S02]  /*aa10*/  F2FP.F16.F32.PACK_AB R12, R51, R87 ;  /* 0x00000057330c723e */ /* 0x020fe400000000ff */
[----:B---3--:R-:W-:Y:S01]  /*aa20*/  F2FP.F16.F32.PACK_AB R14, R48, R45 ;  /* 0x0000002d300e723e */ /* 0x008fe200000000ff */
[----:B------:R-:W-:Y:S01]  /*aa30*/  FADD.FTZ R64, R63, R64 ;  /* 0x000000403f407221 */ /* 0x000fe20000010000 */
[----:B------:R-:W-:Y:S01]  /*aa40*/  FADD.FTZ R111, R106, R111 ;  /* 0x0000006f6a6f7221 */ /* 0x000fe20000010000 */
[-C--:B------:R-:W-:Y:S01]  /*aa50*/  FFMA.FTZ R109, R109, R21.reuse, -R50 ;  /* 0x000000156d6d7223 */ /* 0x080fe20000010832 */
[-CC-:B------:R-:W-:Y:S01]  /*aa60*/  FFMA.FTZ R52, R52, R21.reuse, -R76.reuse ;  /* 0x0000001534347223 */ /* 0x180fe2000001084c */
[-CC-:B------:R-:W-:Y:S01]  /*aa70*/  FFMA.FTZ R49, R49, R21.reuse, -R76.reuse ;  /* 0x0000001531317223 */ /* 0x180fe2000001084c */
[-C--:B------:R-:W-:Y:S01]  /*aa80*/  FFMA.FTZ R53, R54, R21.reuse, -R76 ;  /* 0x0000001536357223 */ /* 0x080fe2000001084c */
[----:B------:R-:W-:Y:S01]  /*aa90*/  HMMA.16816.F32 R8, R12, R36, R8 ;  /* 0x000000240c08723c */ /* 0x000fe20000001808 */
[----:B------:R-:W-:Y:S01]  /*aaa0*/  FADD.FTZ R64, R62, R64 ;  /* 0x000000403e407221 */ /* 0x000fe20000010000 */
[----:B------:R-:W-:Y:S01]  /*aab0*/  FADD.FTZ R103, R103, R111 ;  /* 0x0000006f67677221 */ /* 0x000fe20000010000 */
[----:B------:R-:W-:-:S05]  /*aac0*/  FFMA.FTZ R81, R81, R21, -R76 ;  /* 0x0000001551517223 */ /* 0x000fca000001084c */
[C---:B------:R-:W-:Y:S01]  /*aad0*/  HMMA.16816.F32 R4, R12.reuse, R38, R4 ;  /* 0x000000260c04723c */ /* 0x040fe20000001804 */
[----:B------:R-:W2:Y:S01]  /*aae0*/  LDSM.16.MT88.4 R36, [R82+0x8800] ;  /* 0x008800005224783b */ /* 0x000ea20000004200 */
[----:B------:R-:W-:Y:S01]  /*aaf0*/  FADD.FTZ R61, R61, R64 ;  /* 0x000000403d3d7221 */ /* 0x000fe20000010000 */
[----:B------:R-:W-:Y:S01]  /*ab00*/  FADD.FTZ R103, R99, R103 ;  /* 0x0000006763677221 */ /* 0x000fe20000010000 */
[----:B------:R-:W-:Y:S04]  /*ab10*/  MUFU.EX2 R166, R166 ;  /* 0x000000a600a67308 */ /* 0x000fe80000000800 */
[----:B-1----:R-:W-:Y:S01]  /*ab20*/  HMMA.16816.F32 R28, R12, R24, R28 ;  /* 0x000000180c1c723c */ /* 0x002fe2000000181c */
[----:B------:R-:W-:Y:S01]  /*ab30*/  FADD.FTZ R61, R60, R61 ;  /* 0x0000003d3c3d7221 */ /* 0x000fe20000010000 */
[----:B------:R-:W-:-:S02]  /*ab40*/  FADD.FTZ R103, R98, R103 ;  /* 0x0000006762677221 */ /* 0x000fc40000010000 */
[----:B------:R-:W1:Y:S01]  /*ab50*/  MUFU.EX2 R157, R157 ;  /* 0x0000009d009d7308 */ /* 0x000e620000000800 */
[----:B------:R-:W-:Y:S01]  /*ab60*/  FADD.FTZ R61, R59, R61 ;  /* 0x0000003d3b3d7221 */ /* 0x000fe20000010000 */
[----:B------:R-:W-:-:S06]  /*ab70*/  FADD.FTZ R103, R96, R103 ;  /* 0x0000006760677221 */ /* 0x000fcc0000010000 */
[----:B------:R-:W-:Y:S08]  /*ab80*/  MUFU.EX2 R135, R135 ;  /* 0x0000008700877308 */ /* 0x000ff00000000800 */
[----:B------:R-:W3:Y:S08]  /*ab90*/  MUFU.EX2 R109, R109 ;  /* 0x0000006d006d7308 */ /* 0x000ef00000000800 */
[----:B------:R-:W-:Y:S08]  /*aba0*/  MUFU.EX2 R52, R52 ;  /* 0x0000003400347308 */ /* 0x000ff00000000800 */
[----:B------:R-:W4:Y:S08]  /*abb0*/  MUFU.EX2 R49, R49 ;  /* 0x0000003100317308 */ /* 0x000f300000000800 */
[----:B------:R-:W-:Y:S08]  /*abc0*/  MUFU.EX2 R53, R53 ;  /* 0x0000003500357308 */ /* 0x000ff00000000800 */
[----:B------:R5:W2:Y:S01]  /*abd0*/  MUFU.EX2 R24, R81 ;  /* 0x0000005100187308 */ /* 0x000aa20000000800 */
[-CC-:B------:R-:W-:Y:S01]  /*abe0*/  FFMA.FTZ R43, R43, R21.reuse, -R50.reuse ;  /* 0x000000152b2b7223 */ /* 0x180fe20000010832 */
[----:B------:R-:W-:Y:S01]  /*abf0*/  FADD.FTZ R86, R86, R61 ;  /* 0x0000003d56567221 */ /* 0x000fe20000010000 */
[----:B------:R-:W-:Y:S01]  /*ac00*/  FADD.FTZ R91, R91, R103 ;  /* 0x000000675b5b7221 */ /* 0x000fe20000010000 */
[-CC-:B------:R-:W-:Y:S01]  /*ac10*/  FFMA.FTZ R240, R23, R21.reuse, -R50.reuse ;  /* 0x0000001517f07223 */ /* 0x180fe20000010832 */
[-C--:B------:R-:W-:Y:S01]  /*ac20*/  FFMA.FTZ R47, R42, R21.reuse, -R50 ;  /* 0x000000152a2f7223 */ /* 0x080fe20000010832 */
[----:B------:R-:W-:Y:S01]  /*ac30*/  FFMA.FTZ R23, R80, R21, -R76 ;  /* 0x0000001550177223 */ /* 0x000fe2000001084c */
[----:B------:R-:W-:Y:S01]  /*ac40*/  FADD.FTZ R86, R94, R86 ;  /* 0x000000565e567221 */ /* 0x000fe20000010000 */
[----:B------:R2:W-:Y:S01]  /*ac50*/  MUFU.EX2 R88, R43 ;  /* 0x0000002b00587308 */ /* 0x0005e20000000800 */
[----:B------:R-:W-:Y:S01]  /*ac60*/  FADD.FTZ R91, R87, R91 ;  /* 0x0000005b575b7221 */ /* 0x000fe20000010000 */
[----:B------:R-:W-:Y:S01]  /*ac70*/  HMMA.16816.F32 R32, R12, R26, R32 ;  /* 0x0000001a0c20723c */ /* 0x000fe20000001820 */
[----:B-1----:R-:W-:Y:S01]  /*ac80*/  F2FP.F16.F32.PACK_AB R13, R157, R166 ;  /* 0x000000a69d0d723e */ /* 0x002fe200000000ff */
[----:B------:R-:W-:Y:S01]  /*ac90*/  FADD.FTZ R86, R110, R86 ;  /* 0x000000566e567221 */ /* 0x000fe20000010000 */
[----:B---3--:R-:W-:Y:S01]  /*aca0*/  F2FP.F16.F32.PACK_AB R15, R109, R135 ;  /* 0x000000876d0f723e */ /* 0x008fe200000000ff */
[----:B------:R-:W-:Y:S01]  /*acb0*/  FADD.FTZ R51, R51, R91 ;  /* 0x0000005b33337221 */ /* 0x000fe20000010000 */
[----:B----4-:R-:W-:Y:S01]  /*acc0*/  F2FP.F16.F32.PACK_AB R12, R49, R52 ;  /* 0x00000034310c723e */ /* 0x010fe200000000ff */
[----:B-----5:R-:W-:Y:S01]  /*acd0*/  LDSM.16.MT88.4 R80, [R82+0x8c00] ;  /* 0x008c00005250783b */ /* 0x020fe20000004200 */
[----:B--2---:R-:W-:-:S03]  /*ace0*/  F2FP.F16.F32.PACK_AB R14, R24, R53 ;  /* 0x00000035180e723e */ /* 0x004fc600000000ff */
[----:B------:R-:W1:Y:S01]  /*acf0*/  LDSM.16.MT88.4 R40, [R41+0x8c00] ;  /* 0x008c00002928783b */ /* 0x000e620000004200 */
[-C--:B------:R-:W-:Y:S01]  /*ad00*/  FFMA.FTZ R46, R46, R21.reuse, -R50 ;  /* 0x000000152e2e7223 */ /* 0x080fe20000010832 */
[----:B------:R-:W-:Y:S01]  /*ad10*/  FADD.FTZ R122, R122, R86 ;  /* 0x000000567a7a7221 */ /* 0x000fe20000010000 */
[----:B------:R-:W-:Y:S01]  /*ad20*/  FADD.FTZ R51, R45, R51 ;  /* 0x000000332d337221 */ /* 0x000fe20000010000 */
[----:B------:R-:W-:Y:S01]  /*ad30*/  HMMA.16816.F32 R8, R12, R16, R8 ;  /* 0x000000100c08723c */ /* 0x000fe20000001808 */
        /* <DEDUP_REMOVED lines=8> */
[----:B------:R-:W3:Y:S01]  /*adc0*/  MUFU.EX2 R23, R23 ;  /* 0x0000001700177308 */ /* 0x000ee20000000800 */
[----:B------:R-:W-:Y:S01]  /*add0*/  FADD.FTZ R166, R157, R166 ;  /* 0x000000a69da67221 */ /* 0x000fe20000010000 */
[----:B------:R-:W-:Y:S01]  /*ade0*/  FADD.FTZ R49, R49, R48 ;  /* 0x0000003031317221 */ /* 0x000fe20000010000 */
[C---:B------:R-:W-:Y:S05]  /*adf0*/  HMMA.16816.F32 R4, R12.reuse, R18, R4 ;  /* 0x000000120c04723c */ /* 0x040fea0000001804 */
[----:B------:R-:W-:Y:S03]  /*ae00*/  MUFU.EX2 R47, R47 ;  /* 0x0000002f002f7308 */ /* 0x000fe60000000800 */
[C---:B------:R-:W-:Y:S05]  /*ae10*/  HMMA.16816.F32 R28, R12.reuse, R36, R28 ;  /* 0x000000240c1c723c */ /* 0x040fea000000181c */
[----:B------:R-:W4:Y:S03]  /*ae20*/  MUFU.EX2 R240, R240 ;  /* 0x000000f000f07308 */ /* 0x000f260000000800 */
[----:B------:R-:W-:Y:S05]  /*ae30*/  HMMA.16816.F32 R32, R12, R38, R32 ;  /* 0x000000260c20723c */ /* 0x000fea0000001820 */
[----:B------:R-:W5:Y:S01]  /*ae40*/  MUFU.EX2 R25, R25 ;  /* 0x0000001900197308 */ /* 0x000f620000000800 */
[----:B------:R-:W-:-:S07]  /*ae50*/  FADD.FTZ R135, R135, R166 ;  /* 0x000000a687877221 */ /* 0x000fce0000010000 */
[----:B------:R-:W-:Y:S01]  /*ae60*/  MUFU.EX2 R16, R16 ;  /* 0x0000001000107308 */ /* 0x000fe20000000800 */
[----:B------:R-:W-:-:S07]  /*ae70*/  FADD.FTZ R49, R53, R49 ;  /* 0x0000003135317221 */ /* 0x000fce0000010000 */
[----:B------:R-:W1:Y:S01]  /*ae80*/  MUFU.EX2 R241, R241 ;  /* 0x000000f100f17308 */ /* 0x000e620000000800 */
[----:B------:R-:W-:Y:S01]  /*ae90*/  FADD.FTZ R135, R109, R135 ;  /* 0x000000876d877221 */ /* 0x000fe20000010000 */
[----:B------:R-:W-:Y:S01]  /*aea0*/  FADD.FTZ R24, R24, R49 ;  /* 0x0000003118187221 */ /* 0x000fe20000010000 */
[----:B------:R-:W-:Y:S02]  /*aeb0*/  ISETP.GT.AND P0, PT, R153, R223, PT ;  /* 0x000000df9900720c */ /* 0x000fe40003f04270 */
[----:B--2---:R-:W-:Y:S01]  /*aec0*/  F2FP.F16.F32.PACK_AB R13, R88, R46 ;  /* 0x0000002e580d723e */ /* 0x004fe200000000ff */
[----:B------:R-:W-:Y:S01]  /*aed0*/  FADD.FTZ R46, R46, R135 ;  /* 0x000000872e2e7221 */ /* 0x000fe20000010000 */
[----:B---3--:R-:W-:Y:S01]  /*aee0*/  FADD.FTZ R24, R23, R24 ;  /* 0x0000001817187221 */ /* 0x008fe20000010000 */
[----:B----4-:R-:W-:Y:S02]  /*aef0*/  F2FP.F16.F32.PACK_AB R15, R240, R47 ;  /* 0x0000002ff00f723e */ /* 0x010fe400000000ff */
[C---:B-----5:R-:W-:Y:S01]  /*af00*/  F2FP.F16.F32.PACK_AB R12, R25.reuse, R23 ;  /* 0x00000017190c723e */ /* 0x060fe200000000ff */
[----:B------:R-:W-:Y:S01]  /*af10*/  FADD.FTZ R46, R88, R46 ;  /* 0x0000002e582e7221 */ /* 0x000fe20000010000 */
[----:B------:R-:W-:Y:S01]  /*af20*/  FADD.FTZ R24, R25, R24 ;  /* 0x0000001819187221 */ /* 0x000fe20000010000 */
[----:B-1----:R-:W-:-:S02]  /*af30*/  F2FP.F16.F32.PACK_AB R14, R241, R16 ;  /* 0x00000010f10e723e */ /* 0x002fc400000000ff */
[----:B------:R-:W-:Y:S01]  /*af40*/  FADD.FTZ R46, R47, R46 ;  /* 0x0000002e2f2e7221 */ /* 0x000fe20000010000 */
[----:B------:R-:W-:Y:S01]  /*af50*/  FADD.FTZ R24, R16, R24 ;  /* 0x0000001810187221 */ /* 0x000fe20000010000 */
[----:B------:R-:W-:Y:S03]  /*af60*/  BSSY B2, `(.L_x_4971) ;  /* 0x0000879000027945 */ /* 0x000fe60003800000 */
[----:B------:R-:W-:Y:S01]  /*af70*/  HMMA.16816.F32 R144, R12, R40, R8 ;  /* 0x000000280c90723c */ /* 0x000fe20000001808 */
[----:B------:R-:W-:Y:S01]  /*af80*/  FADD.FTZ R240, R240, R46 ;  /* 0x0000002ef0f07221 */ /* 0x000fe20000010000 */
[----:B------:R-:W-:-:S06]  /*af90*/  FADD.FTZ R241, R241, R24 ;  /* 0x00000018f1f17221 */ /* 0x000fcc0000010000 */
[C---:B------:R-:W-:Y:S08]  /*afa0*/  HMMA.16816.F32 R140, R12.reuse, R42, R4 ;  /* 0x0000002a0c8c723c */ /* 0x040ff00000001804 */
[C---:B------:R-:W-:Y:S08]  /*afb0*/  HMMA.16816.F32 R136, R12.reuse, R80, R28 ;  /* 0x000000500c88723c */ /* 0x040ff0000000181c */
[----:B------:R-:W-:Y:S01]  /*afc0*/  HMMA.16816.F32 R132, R12, R82, R32 ;  /* 0x000000520c84723c */ /* 0x000fe20000001820 */
[----:B------:R-:W-:Y:S01]  /*afd0*/  IMAD.MOV.U32 R32, RZ, RZ, R153 ;  /* 0x000000ffff207224 */ /* 0x000fe200078e0099 */
[----:B------:R-:W-:-:S03]  /*afe0*/  NOP ;  /* 0x0000000000007918 */ /* 0x000fc60000000000 */
        /* <DEDUP_REMOVED lines=71> */
.L_x_4974:
        /* <DEDUP_REMOVED lines=8> */
.L_x_4975:
[----:B------:R-:W-:Y:S05]  /*b4e0*/  BSYNC.RECONVERGENT B0 ;  /* 0x0000000000007941 */ /* 0x000fea0003800200 */
.L_x_4973:
[----:B------:R-:W-:Y:S01]  /*b4f0*/  ISETP.GE.AND P0, PT, R234, R231, PT ;  /* 0x000000e7ea00720c */ /* 0x000fe20003f06270 */
[C---:B------:R-:W-:Y:S01]  /*b500*/  IMAD.SHL.U32 R5, R216.reuse, 0x40, RZ ;  /* 0x00000040d8057824 */ /* 0x040fe200078e00ff */
[----:B------:R-:W-:Y:S01]  /*b510*/  SHF.L.U64.HI R4, R216, 0x6, R217 ;  /* 0x00000006d8047819 */ /* 0x000fe200000102d9 */
[----:B------:R-:W-:Y:S01]  /*b520*/  IMAD.SHL.U32 R63, R148, 0x100, RZ ;  /* 0x00000100943f7824 */ /* 0x000fe200078e00ff */
[----:B------:R-:W-:Y:S01]  /*b530*/  BSSY.RECONVERGENT B1, `(.L_x_4976) ;  /* 0x0000583000017945 */ /* 0x000fe20003800200 */
[----:B------:R-:W-:Y:S01]  /*b540*/  VIADD R64, R220, 0x8 ;  /* 0x00000008dc407836 */ /* 0x000fe20000000000 */
[----:B------:R-:W-:Y:S02]  /*b550*/  IADD3 R8, P1, PT, R5, R227, RZ ;  /* 0x000000e305087210 */ /* 0x000fe40007f3e0ff */
[----:B------:R-:W-:-:S03]  /*b560*/  LOP3.LUT R63, R63, R152, RZ, 0xfc, !PT ;  /* 0x000000983f3f7212 */ /* 0x000fc600078efcff */
        /* <DEDUP_REMOVED lines=27> */
[----:B------:R-:W-:Y:S02]  /*b720*/  @!P0 IMAD R5, R217, 0x140, RZ ;  /* 0x00000140d9058824 */ /* 0x000fe400078e02ff */
[----:B------:R-:W-:Y:S02]  /*b730*/  IMAD.IADD R33, R63, 0x1, R235 ;  /* 0x000000013f217824 */ /* 0x000fe400078e02eb */
[----:B------:R-:W-:Y:S02]  /*b740*/  @!P0 IMAD.X R11, R9, 0x1, R4, P1 ;  /* 0x00000001090b8824 */ /* 0x000fe400008e0604 */
[----:B------:R-:W-:Y:S01]  /*b750*/  @!P0 IMAD R4, R217, 0x180, RZ ;  /* 0x00000180d9048824 */ /* 0x000fe200078e02ff */
[----:B------:R-:W-:Y:S01]  /*b760*/  IADD3 R24, PT, PT, R220, 0x200, -R33 ;  /* 0x00000200dc187810 */ /* 0x000fe20007ffe821 */
[----:B------:R-:W-:Y:S01]  /*b770*/  @!P0 IMAD.IADD R15, R5, 0x1, R15 ;  /* 0x00000001050f8824 */ /* 0x000fe200078e020f */
[----:B------:R-:W-:Y:S01]  /*b780*/  @!PT LDS RZ, [RZ] ;  /* 0x00000000fffff984 */ /* 0x000fe20000000800 */
[----:B------:R-:W-:Y:S01]  /*b790*/  @!PT LDS RZ, [RZ] ;  /* 0x00000000fffff984 */ /* 0x000fe20000000800 */
[----:B------:R-:W-:Y:S01]  /*b7a0*/  @!PT LDS RZ, [RZ] ;  /* 0x00000000fffff984 */ /* 0x000fe20000000800 */
[----:B------:R1:W-:Y:S01]  /*b7b0*/  @!P0 LDGSTS.E.BYPASS.LTC128B.128 [R233+0x6000], desc[UR4][R10.64] ;  /* 0x060000000ae98fae */ /* 0x0003e2000b981a04 */
[----:B------:R-:W-:Y:S01]  /*b7c0*/  @!P0 IMAD.IADD R13, R4, 0x1, R13 ;  /* 0x00000001040d8824 */ /* 0x000fe200078e020d */
[----:B------:R-:W-:Y:S01]  /*b7d0*/  @!P0 LEA R4, P1, R216, R8, 0x8 ;  /* 0x00000008d8048211 */ /* 0x000fe200078240ff */
[----:B------:R-:W-:Y:S01]  /*b7e0*/  VIADD R21, R63, 0xfffffef9 ;  /* 0xfffffef93f157836 */ /* 0x000fe20000000000 */
[----:B------:R-:W-:Y:S01]  /*b7f0*/  @P0 STS.128 [R233+0x6800], RZ ;  /* 0x006800ffe9000388 */ /* 0x000fe20000000c00 */
[----:B------:R-:W-:-:S02]  /*b800*/  IABS R24, R24 ;  /* 0x0000001800187213 */ /* 0x000fc40000000000 */
[----:B------:R-:W-:Y:S02]  /*b810*/  @!P0 LEA.HI.X R5, R216, R9, R217, 0x8, P1 ;  /* 0x00000009d8058211 */ /* 0x000fe400008f44d9 */
[C---:B------:R-:W-:Y:S02]  /*b820*/  ISETP.GE.AND P4, PT, R21.reuse, R222, PT ;  /* 0x000000de1500720c */ /* 0x040fe40003f86270 */
[C---:B------:R-:W-:Y:S02]  /*b830*/  ISETP.GE.AND P5, PT, R21.reuse, R221, PT ;  /* 0x000000dd1500720c */ /* 0x040fe40003fa6270 */
[----:B------:R-:W-:Y:S02]  /*b840*/  I2FP.F32.S32 R118, R24 ;  /* 0x0000001800767245 */ /* 0x000fe40000201400 */
[----:B------:R-:W-:Y:S02]  /*b850*/  ISETP.GE.AND P1, PT, R21, R218, PT ;  /* 0x000000da1500720c */ /* 0x000fe40003f26270 */
[----:B------:R-:W-:-:S02]  /*b860*/  IADD3 R56, PT, PT, R64, 0x1e8, -R33 ;  /* 0x000001e840387810 */ /* 0x000fc40007ffe821 */
[--C-:B------:R-:W-:Y:S02]  /*b870*/  IADD3 R131, PT, PT, R220, 0x1d8, -R33.reuse ;  /* 0x000001d8dc837810 */ /* 0x100fe40007ffe821 */
[----:B------:R-:W-:Y:S02]  /*b880*/  IABS R56, R56 ;  /* 0x0000003800387213 */ /* 0x000fe40000000000 */
[----:B------:R-:W-:Y:S02]  /*b890*/  IADD3 R34, PT, PT, R64, 0x1d8, -R33 ;  /* 0x000001d840227810 */ /* 0x000fe40007ffe821 */
[----:B------:R-:W-:Y:S02]  /*b8a0*/  I2FP.F32.S32 R56, R56 ;  /* 0x0000003800387245 */ /* 0x000fe40000201400 */
[----:B-1----:R-:W-:Y:S02]  /*b8b0*/  @!P0 LEA R10, P2, R216, R8, 0x7 ;  /* 0x00000008d80a8211 */ /* 0x002fe400078438ff */
[----:B------:R-:W-:-:S02]  /*b8c0*/  IABS R131, R131 ;  /* 0x0000008300837213 */ /* 0x000fc40000000000 */
[----:B------:R-:W-:Y:S02]  /*b8d0*/  @!P0 LEA.HI.X R11, R216, R9, R217, 0x7, P2 ;  /* 0x00000009d80b8211 */ /* 0x000fe400010f3cd9 */
[----:B------:R-:W-:Y:S02]  /*b8e0*/  ISETP.GE.AND P2, PT, R21, R219, PT ;  /* 0x000000db1500720c */ /* 0x000fe40003f46270 */
[----:B------:R-:W-:Y:S01]  /*b8f0*/  IADD3 R21, PT, PT, R64, 0x200, -R33 ;  /* 0x0000020040157810 */ /* 0x000fe20007ffe821 */
[----:B------:R-:W-:Y:S01]  /*b900*/  @!PT LDS RZ, [RZ] ;  /* 0x00000000fffff984 */ /* 0x000fe20000000800 */
[----:B------:R-:W-:Y:S01]  /*b910*/  @!PT LDS RZ, [RZ] ;  /* 0x00000000fffff984 */ /* 0x000fe20000000800 */
[----:B------:R-:W-:Y:S01]  /*b920*/  @!PT LDS RZ, [RZ] ;  /* 0x00000000fffff984 */ /* 0x000fe20000000800 */
[----:B------:R1:W-:Y:S01]  /*b930*/  @!P0 LDGSTS.E.BYPASS.LTC128B.128 [R233+0x6800], desc[UR4][R10.64] ;  /* 0x068000000ae98fae */ /* 0x0003e2000b981a04 */
[----:B------:R-:W-:Y:S02]  /*b940*/  IABS R34, R34 ;  /* 0x0000002200227213 */ /* 0x000fe40000000000 */
[----:B------:R-:W-:Y:S01]  /*b950*/  IABS R21, R21 ;  /* 0x0000001500157213 */ /* 0x000fe20000000000 */
[----:B------:R-:W-:Y:S01]  /*b960*/  @P0 STS.128 [R233+0x7000], RZ ;  /* 0x007000ffe9000388 */ /* 0x000fe20000000c00 */
[----:B------:R-:W-:-:S02]  /*b970*/  I2FP.F32.S32 R131, R131 ;  /* 0x0000008300837245 */ /* 0x000fc40000201400 */
[----:B------:R-:W-:Y:S01]  /*b980*/  I2FP.F32.S32 R62, R21 ;  /* 0x00000015003e7245 */ /* 0x000fe20000201400 */
[----:B------:R-:W-:Y:S01]  /*b990*/  @!PT LDS RZ, [RZ] ;  /* 0x00000000fffff984 */ /* 0x000fe20000000800 */
[----:B------:R-:W-:Y:S01]  /*b9a0*/  @!PT LDS RZ, [RZ] ;  /* 0x00000000fffff984 */ /* 0x000fe20000000800 */
[----:B------:R-:W-:Y:S01]  /*b9b0*/  @!PT LDS RZ, [RZ] ;  /* 0x00000000fffff984 */ /* 0x000fe20000000800 */
[----:B------:R-:W-:Y:S01]  /*b9c0*/  @!P0 LDGSTS.E.BYPASS.LTC128B.128 [R233+0x7000], desc[UR4][R6.64] ;  /* 0x0700000006e98fae */ /* 0x000fe2000b981a04 */
[----:B------:R-:W-:Y:S01]  /*b9d0*/  VIADD R21, R63, 0xfffffe01 ;  /* 0xfffffe013f157836 */ /* 0x000fe20000000000 */
[----:B------:R-:W-:Y:S02]  /*b9e0*/  I2FP.F32.S32 R34, R34 ;  /* 0x0000002200227245 */ /* 0x000fe40000201400 */
[----:B------:R-:W-:Y:S01]  /*b9f0*/  @P0 STS.128 [R233+0x7800], RZ ;  /* 0x007800ffe9000388 */ /* 0x000fe20000000c00 */
[--C-:B------:R-:W-:Y:S02]  /*ba00*/  IADD3 R67, PT, PT, R64, 0x1c8, -R33.reuse ;  /* 0x000001c840437810 */ /* 0x100fe40007ffe821 */
[----:B------:R-:W-:Y:S01]  /*ba10*/  IADD3 R179, PT, PT, R220, 0x1c8, -R33 ;  /* 0x000001c8dcb37810 */ /* 0x000fe20007ffe821 */
[----:B------:R-:W-:Y:S01]  /*ba20*/  @!PT LDS RZ, [RZ] ;  /* 0x00000000fffff984 */ /* 0x000fe20000000800 */
[----:B------:R-:W-:Y:S01]  /*ba30*/  @!PT LDS RZ, [RZ] ;  /* 0x00000000fffff984 */ /* 0x000fe20000000800 */
[----:B------:R-:W-:Y:S01]  /*ba40*/  @!PT LDS RZ, [RZ] ;  /* 0x00000000fffff984 */ /* 0x000fe20000000800 */
[----:B------:R2:W-:Y:S01]  /*ba50*/  @!P0 LDGSTS.E.BYPASS.LTC128B.128 [R233+0x7800], desc[UR4][R4.64] ;  /* 0x0780000004e98fae */ /* 0x0005e2000b981a04 */
[----:B------:R-:W-:-:S02]  /*ba60*/  IABS R67, R67 ;  /* 0x0000004300437213 */ /* 0x000fc40000000000 */
[----:B------:R-:W-:Y:S01]  /*ba70*/  IABS R179, R179 ;  /* 0x000000b300b37213 */ /* 0x000fe20000000000 */
[----:B------:R-:W-:Y:S01]  /*ba80*/  @P0 STS.128 [R233+0x8000], RZ ;  /* 0x008000ffe9000388 */ /* 0x000fe20000000c00 */
[----:B------:R-:W-:Y:S02]  /*ba90*/  I2FP.F32.S32 R67, R67 ;  /* 0x0000004300437245 */ /* 0x000fe40000201400 */
[----:B------:R-:W-:Y:S01]  /*baa0*/  I2FP.F32.S32 R179, R179 ;  /* 0x000000b300b37245 */ /* 0x000fe20000201400 */
[----:B------:R-:W-:Y:S01]  /*bab0*/  @!PT LDS RZ, [RZ] ;  /* 0x00000000fffff984 */ /* 0x000fe20000000800 */
[----:B------:R-:W-:Y:S01]  /*bac0*/  @!PT LDS RZ, [RZ] ;  /* 0x00000000fffff984 */ /* 0x000fe20000000800 */
[----:B------:R-:W-:Y:S01]  /*bad0*/  @!PT LDS RZ, [RZ] ;  /* 0x00000000fffff984 */ /* 0x000fe20000000800 */
[----:B------:R-:W-:Y:S01]  /*bae0*/  @!P0 LDGSTS.E.BYPASS.LTC128B.128 [R233+0x8000], desc[UR4][R14.64] ;  /* 0x080000000ee98fae */ /* 0x000fe2000b981a04 */
[--C-:B------:R-:W-:Y:S02]  /*baf0*/  IADD3 R176, PT, PT, R220, 0x1b8, -R33.reuse ;  /* 0x000001b8dcb07810 */ /* 0x100fe40007ffe821 */
[----:B------:R-:W-:Y:S01]  /*bb00*/  IADD3 R75, PT, PT, R64, 0x1a8, -R33 ;  /* 0x000001a8404b7810 */ /* 0x000fe20007ffe821 */
[----:B------:R-:W-:Y:S01]  /*bb10*/  @P0 STS.128 [R233+0x8800], RZ ;  /* 0x008800ffe9000388 */ /* 0x000fe20000000c00 */
[----:B------:R-:W-:-:S02]  /*bb20*/  IABS R176, R176 ;  /* 0x000000b000b07213 */ /* 0x000fc40000000000 */
[----:B------:R-:W-:Y:S01]  /*bb30*/  IABS R75, R75 ;  /* 0x0000004b004b7213 */ /* 0x000fe20000000000 */
[----:B------:R-:W-:Y:S01]  /*bb40*/  @!PT LDS RZ, [RZ] ;  /* 0x00000000fffff984 */ /* 0x000fe20000000800 */
[----:B------:R-:W-:Y:S01]  /*bb50*/  @!PT LDS RZ, [RZ] ;  /* 0x00000000fffff984 */ /* 0x000fe20000000800 */
[----:B------:R-:W-:Y:S01]  /*bb60*/  @!PT LDS RZ, [RZ] ;  /* 0x00000000fffff984 */ /* 0x000fe20000000800 */
[----:B------:R3:W-:Y:S01]  /*bb70*/  @!P0 LDGSTS.E.BYPASS.LTC128B.128 [R233+0x8800], desc[UR4][R12.64] ;  /* 0x088000000ce98fae */ /* 0x0007e2000b981a04 */
[----:B------:R-:W-:Y:S02]  /*bb80*/  I2FP.F32.S32 R176, R176 ;  /* 0x000000b000b07245 */ /* 0x000fe40000201400 */
[C-C-:B------:R-:W-:Y:S01]  /*bb90*/  IADD3 R171, PT, PT, R220.reuse, 0x1a8, -R33.reuse ;  /* 0x000001a8dcab7810 */ /* 0x140fe20007ffe821 */
[----:B-1----:R-:W-:Y:S01]  /*bba0*/  LDSM.16.M88.4 R8, [R194] ;  /* 0x00000000c208783b */ /* 0x002fe20000000200 */
[----:B------:R-:W-:Y:S02]  /*bbb0*/  I2FP.F32.S32 R75, R75 ;  /* 0x0000004b004b7245 */ /* 0x000fe40000201400 */
[----:B------:R-:W-:Y:S01]  /*bbc0*/  IABS R171, R171 ;  /* 0x000000ab00ab7213 */ /* 0x000fe20000000000 */
[----:B------:R-:W1:Y:S01]  /*bbd0*/  LDSM.16.M88.4 R40, [R193+0x4c00] ;  /* 0x004c0000c128783b */ /* 0x000e620000000200 */
[----:B------:R-:W-:Y:S01]  /*bbe0*/  IADD3 R167, PT, PT, R220, 0x198, -R33 ;  /* 0x00000198dca77810 */ /* 0x000fe20007ffe821 */
[----:B--2---:R-:W-:-:S02]  /*bbf0*/  IMAD.IADD R4, R194, 0x1, R44 ;  /* 0x00000001c2047824 */ /* 0x004fc400078e022c */
[----:B------:R-:W-:Y:S01]  /*bc00*/  LDSM.16.M88.4 R24, [R193+0x1400] ;  /* 0x00140000c118783b */ /* 0x000fe20000000200 */
[----:B------:R-:W-:Y:S01]  /*bc10*/  IMAD.IADD R44, R193, 0x1, R44 ;  /* 0x00000001c12c7824 */ /* 0x000fe200078e022c */
[----:B------:R-:W-:Y:S02]  /*bc20*/  I2FP.F32.S32 R171, R171 ;  /* 0x000000ab00ab7245 */ /* 0x000fe40000201400 */
[----:B------:R-:W-:Y:S01]  /*bc30*/  IABS R167, R167 ;  /* 0x000000a700a77213 */ /* 0x000fe20000000000 */
[----:B------:R-:W-:Y:S01]  /*bc40*/  LDSM.16.M88.4 R4, [R4] ;  /* 0x000000000404783b */ /* 0x000fe20000000200 */
[----:B------:R-:W-:Y:S02]  /*bc50*/  IADD3 R189, PT, PT, R64, 0x188, -R33 ;  /* 0x0000018840bd7810 */ /* 0x000fe40007ffe821 */
[----:B------:R-:W-:Y:S01]  /*bc60*/  I2FP.F32.S32 R167, R167 ;  /* 0x000000a700a77245 */ /* 0x000fe20000201400 */
[----:B------:R-:W2:Y:S01]  /*bc70*/  LDSM.16.M88.4 R36, [R44+0x4c00] ;  /* 0x004c00002c24783b */ /* 0x000ea20000000200 */
[----:B------:R-:W-:-:S02]  /*bc80*/  IABS R189, R189 ;  /* 0x000000bd00bd7213 */ /* 0x000fc40000000000 */
[C-C-:B------:R-:W-:Y:S01]  /*bc90*/  IADD3 R163, PT, PT, R220.reuse, 0x188, -R33.reuse ;  /* 0x00000188dca37810 */ /* 0x140fe20007ffe821 */
[----:B------:R-:W-:Y:S01]  /*bca0*/  LDSM.16.M88.4 R28, [R44+0x1000] ;  /* 0x001000002c1c783b */ /* 0x000fe20000000200 */
[----:B------:R-:W-:Y:S02]  /*bcb0*/  I2FP.F32.S32 R189, R189 ;  /* 0x000000bd00bd7245 */ /* 0x000fe40000201400 */
[----:B------:R-:W-:Y:S01]  /*bcc0*/  IABS R163, R163 ;  /* 0x000000a300a37213 */ /* 0x000fe20000000000 */
[----:B---3--:R-:W3:Y:S01]  /*bcd0*/  LDSM.16.M88.4 R12, [R193+0x1000] ;  /* 0x00100000c10c783b */ /* 0x008ee20000000200 */
[----:B------:R-:W-:Y:S02]  /*bce0*/  IADD3 R159, PT, PT, R220, 0x178, -R33 ;  /* 0x00000178dc9f7810 */ /* 0x000fe40007ffe821 */
[----:B------:R-:W-:Y:S01]  /*bcf0*/  I2FP.F32.S32 R163, R163 ;  /* 0x000000a300a37245 */ /* 0x000fe20000201400 */
[----:B------:R-:W0:Y:S01]  /*bd00*/  LDGDEPBAR ;  /* 0x00000000000079af */ /* 0x000e220000000000 */
[----:B------:R-:W-:-:S02]  /*bd10*/  IABS R159, R159 ;  /* 0x0000009f009f7213 */ /* 0x000fc40000000000 */
[--C-:B------:R-:W-:Y:S02]  /*bd20*/  IADD3 R199, PT, PT, R64, 0x168, -R33.reuse ;  /* 0x0000016840c77810 */ /* 0x100fe40007ffe821 */
[----:B------:R-:W-:Y:S02]  /*bd30*/  I2FP.F32.S32 R159, R159 ;  /* 0x0000009f009f7245 */ /* 0x000fe40000201400 */
[----:B------:R-:W-:Y:S02]  /*bd40*/  IABS R199, R199 ;  /* 0x000000c700c77213 */ /* 0x000fe40000000000 */
[C-C-:B------:R-:W-:Y:S02]  /*bd50*/  IADD3 R155, PT, PT, R220.reuse, 0x168, -R33.reuse ;  /* 0x00000168dc9b7810 */ /* 0x140fe40007ffe821 */
[----:B------:R-:W-:Y:S02]  /*bd60*/  I2FP.F32.S32 R199, R199 ;  /* 0x000000c700c77245 */ /* 0x000fe40000201400 */
[----:B------:R-:W-:Y:S01]  /*bd70*/  IABS R155, R155 ;  /* 0x0000009b009b7213 */ /* 0x000fe20000000000 */
[----:B-1----:R-:W-:Y:S01]  /*bd80*/  HMMA.16816.F32 R52, R8, R42, RZ ;  /* 0x0000002a0834723c */ /* 0x002fe200000018ff */
[----:B------:R-:W-:-:S02]  /*bd90*/  IADD3 R120, PT, PT, R220, 0x158, -R33 ;  /* 0x00000158dc787810 */ /* 0x000fc40007ffe821 */
[----:B------:R-:W-:Y:S02]  /*bda0*/  I2FP.F32.S32 R155, R155 ;  /* 0x0000009b009b7245 */ /* 0x000fe40000201400 */
[----:B------:R-:W-:Y:S02]  /*bdb0*/  IABS R120, R120 ;  /* 0x0000007800787213 */ /* 0x000fe40000000000 */
[--C-:B------:R-:W-:Y:S02]  /*bdc0*/  IADD3 R207, PT, PT, R64, 0x148, -R33.reuse ;  /* 0x0000014840cf7810 */ /* 0x100fe40007ffe821 */
[----:B------:R-:W-:Y:S02]  /*bdd0*/  I2FP.F32.S32 R120, R120 ;  /* 0x0000007800787245 */ /* 0x000fe40000201400 */
[----:B------:R-:W-:Y:S02]  /*bde0*/  IABS R207, R207 ;  /* 0x000000cf00cf7213 */ /* 0x000fe40000000000 */
[----:B------:R-:W-:-:S02]  /*bdf0*/  IADD3 R100, PT, PT, R220, 0x148, -R33 ;  /* 0x00000148dc647810 */ /* 0x000fc40007ffe821 */
[----:B------:R-:W-:Y:S02]  /*be00*/  I2FP.F32.S32 R207, R207 ;  /* 0x000000cf00cf7245 */ /* 0x000fe40000201400 */
[----:B------:R-:W-:Y:S02]  /*be10*/  IABS R100, R100 ;  /* 0x0000006400647213 */ /* 0x000fe40000000000 */
[--C-:B------:R-:W-:Y:S01]  /*be20*/  IADD3 R89, PT, PT, R220, 0x138, -R33.reuse ;  /* 0x00000138dc597810 */ /* 0x100fe20007ffe821 */
[----:B--2---:R-:W-:Y:S01]  /*be30*/  HMMA.16816.F32 R52, R4, R38, R52 ;  /* 0x000000260434723c */ /* 0x004fe20000001834 */
[----:B------:R-:W-:Y:S02]  /*be40*/  IADD3 R39, PT, PT, R64, 0x1b8, -R33 ;  /* 0x000001b840277810 */ /* 0x000fe40007ffe821 */
[----:B------:R-:W-:Y:S02]  /*be50*/  I2FP.F32.S32 R100, R100 ;  /* 0x0000006400647245 */ /* 0x000fe40000201400 */
[----:B------:R-:W-:-:S02]  /*be60*/  IABS R39, R39 ;  /* 0x0000002700277213 */ /* 0x000fc40000000000 */
[----:B------:R-:W-:Y:S01]  /*be70*/  IABS R89, R89 ;  /* 0x0000005900597213 */ /* 0x000fe20000000000 */
[----:B---3--:R-:W-:Y:S01]  /*be80*/  HMMA.16816.F32 R16, R8, R12, RZ ;  /* 0x0000000c0810723c */ /* 0x008fe200000018ff */
[--C-:B------:R-:W-:Y:S02]  /*be90*/  IADD3 R13, PT, PT, R220, 0x107, -R33.reuse ;  /* 0x00000107dc0d7810 */ /* 0x100fe40007ffe821 */
[----:B------:R-:W-:Y:S02]  /*bea0*/  IADD3 R12, PT, PT, R64, 0x107, -R33 ;  /* 0x00000107400c7810 */ /* 0x000fe40007ffe821 */
[----:B------:R-:W-:Y:S02]  /*beb0*/  IABS R13, R13 ;  /* 0x0000000d000d7213 */ /* 0x000fe40000000000 */
[----:B------:R-:W-:Y:S02]  /*bec0*/  IABS R12, R12 ;  /* 0x0000000c000c7213 */ /* 0x000fe40000000000 */
[----:B------:R-:W-:-:S02]  /*bed0*/  I2FP.F32.S32 R13, R13 ;  /* 0x0000000d000d7245 */ /* 0x000fc40000201400 */
[----:B------:R-:W-:Y:S01]  /*bee0*/  I2FP.F32.S32 R23, R12 ;  /* 0x0000000c00177245 */ /* 0x000fe20000201400 */
[----:B------:R-:W-:Y:S01]  /*bef0*/  VIADD R12, R63, 0xfffffe00 ;  /* 0xfffffe003f0c7836 */ /* 0x000fe20000000000 */
[----:B------:R-:W-:Y:S01]  /*bf00*/  I2FP.F32.S32 R39, R39 ;  /* 0x0000002700277245 */ /* 0x000fe20000201400 */
[C---:B------:R-:W-:Y:S01]  /*bf10*/  FFMA.FTZ R13, -R232.reuse, R13, R53 ;  /* 0x0000000de80d7223 */ /* 0x040fe20000010135 */
[----:B------:R-:W-:Y:S01]  /*bf20*/  I2FP.F32.S32 R89, R89 ;  /* 0x0000005900597245 */ /* 0x000fe20000201400 */
[----:B------:R-:W-:Y:S01]  /*bf30*/  FFMA.FTZ R23, -R232, R23, R55 ;  /* 0x00000017e8177223 */ /* 0x000fe20000010137 */
[----:B------:R-:W-:Y:S02]  /*bf40*/  ISETP.GE.AND P3, PT, R12, R222, PT ;  /* 0x000000de0c00720c */ /* 0x000fe40003f66270 */
[----:B------:R-:W-:Y:S01]  /*bf50*/  FSEL R13, R13, -INF , P4 ;  /* 0xff8000000d0d7808 */ /* 0x000fe20002000000 */
[----:B------:R-:W-:Y:S01]  /*bf60*/  HMMA.16816.F32 R16, R4, R28, R16 ;  /* 0x0000001c0410723c */ /* 0x000fe20000001810 */
[----:B------:R-:W-:-:S02]  /*bf70*/  FSEL R35, R23, -INF , P2 ;  /* 0xff80000017237808 */ /* 0x000fc40001000000 */
[----:B------:R-:W-:Y:S02]  /*bf80*/  FSEL R38, R13, -INF , !P5 ;  /* 0xff8000000d267808 */ /* 0x000fe40006800000 */
[C---:B------:R-:W-:Y:S02]  /*bf90*/  ISETP.GE.AND P4, PT, R12.reuse, R221, PT ;  /* 0x000000dd0c00720c */ /* 0x040fe40003f86270 */
[C---:B------:R-:W-:Y:S02]  /*bfa0*/  ISETP.GE.AND P5, PT, R12.reuse, R218, PT ;  /* 0x000000da0c00720c */ /* 0x040fe40003fa6270 */
[----:B------:R-:W-:Y:S02]  /*bfb0*/  ISETP.GE.AND P2, PT, R12, R219, PT ;  /* 0x000000db0c00720c */ /* 0x000fe40003f46270 */
[----:B------:R-:W-:Y:S01]  /*bfc0*/  HMMA.16816.F32 R12, R8, R14, RZ ;  /* 0x0000000e080c723c */ /* 0x000fe200000018ff */
[----:B------:R-:W-:Y:S02]  /*bfd0*/  FSEL R35, R35, -INF , !P1 ;  /* 0xff80000023237808 */ /* 0x000fe40004800000 */
[----:B------:R-:W-:-:S02]  /*bfe0*/  ISETP.GE.AND P1, PT, R21, R222, PT ;  /* 0x000000de1500720c */ /* 0x000fc40003f26270 */
[C-C-:B------:R-:W-:Y:S02]  /*bff0*/  IADD3 R23, PT, PT, R64.reuse, 0x1f8, -R33.reuse ;  /* 0x000001f840177810 */ /* 0x140fe40007ffe821 */
[--C-:B------:R-:W-:Y:S01]  /*c000*/  IADD3 R185, PT, PT, R64, 0x128, -R33.reuse ;  /* 0x0000012840b97810 */ /* 0x100fe20007ffe821 */
[----:B------:R-:W-:Y:S01]  /*c010*/  FFMA.FTZ R62, -R232, R62, R18 ;  /* 0x0000003ee83e7223 */ /* 0x000fe20000010112 */
[--C-:B------:R-:W-:Y:S01]  /*c020*/  IADD3 R18, PT, PT, R220, 0x1ff, -R33.reuse ;  /* 0x000001ffdc127810 */ /* 0x100fe20007ffe821 */
[----:B------:R-:W-:Y:S01]  /*c030*/  FFMA.FTZ R118, -R232, R118, R16 ;  /* 0x00000076e8767223 */ /* 0x000fe20000010110 */
[----:B------:R-:W-:Y:S02]  /*c040*/  IADD3 R16, PT, PT, R64, 0x1ff, -R33 ;  /* 0x000001ff40107810 */ /* 0x000fe40007ffe821 */
[----:B------:R-:W-:Y:S02]  /*c050*/  IABS R18, R18 ;  /* 0x0000001200127213 */ /* 0x000fe40000000000 */
[----:B------:R-:W-:-:S02]  /*c060*/  IABS R16, R16 ;  /* 0x0000001000107213 */ /* 0x000fc40000000000 */
[----:B------:R-:W-:Y:S02]  /*c070*/  I2FP.F32.S32 R18, R18 ;  /* 0x0000001200127245 */ /* 0x000fe40000201400 */
[----:B------:R-:W-:Y:S01]  /*c080*/  I2FP.F32.S32 R16, R16 ;  /* 0x0000001000107245 */ /* 0x000fe20000201400 */
[----:B------:R-:W-:Y:S01]  /*c090*/  HMMA.16816.F32 R28, R4, R30, R12 ;  /* 0x0000001e041c723c */ /* 0x000fe2000000180c */
[----:B------:R-:W1:Y:S01]  /*c0a0*/  LDSM.16.M88.4 R12, [R44+0x1400] ;  /* 0x001400002c0c783b */ /* 0x000e620000000200 */
[----:B------:R-:W-:Y:S01]  /*c0b0*/  FFMA.FTZ R18, -R232, R18, R17 ;  /* 0x00000012e8127223 */ /* 0x000fe20000010111 */
[----:B------:R-:W-:Y:S01]  /*c0c0*/  FSEL R118, R118, -INF , P3 ;  /* 0xff80000076767808 */ /* 0x000fe20001800000 */
[----:B------:R-:W-:Y:S01]  /*c0d0*/  FFMA.FTZ R16, -R232, R16, R19 ;  /* 0x00000010e8107223 */ /* 0x000fe20000010113 */
[----:B------:R-:W-:Y:S01]  /*c0e0*/  FSEL R62, R62, -INF , P2 ;  /* 0xff8000003e3e7808 */ /* 0x000fe20001000000 */
[----:B------:R-:W-:Y:S01]  /*c0f0*/  VIADD R17, R63, 0xfffffe08 ;  /* 0xfffffe083f117836 */ /* 0x000fe20000000000 */
[----:B------:R-:W-:-:S02]  /*c100*/  ISETP.GE.AND P3, PT, R21, R221, PT ;  /* 0x000000dd1500720c */ /* 0x000fc40003f66270 */
[----:B------:R-:W-:Y:S02]  /*c110*/  ISETP.GE.AND P2, PT, R21, R219, PT ;  /* 0x000000db1500720c */ /* 0x000fe40003f46270 */
[----:B------:R-:W-:Y:S02]  /*c120*/  FSEL R117, R18, -INF , P1 ;  /* 0xff80000012757808 */ /* 0x000fe40000800000 */
[----:B------:R-:W-:Y:S02]  /*c130*/  IABS R23, R23 ;  /* 0x0000001700177213 */ /* 0x000fe40000000000 */
[----:B------:R-:W-:Y:S02]  /*c140*/  FSEL R62, R62, -INF , !P5 ;  /* 0xff8000003e3e7808 */ /* 0x000fe40006800000 */
[----:B------:R-:W-:Y:S02]  /*c150*/  FSEL R117, R117, -INF , !P3 ;  /* 0xff80000075757808 */ /* 0x000fe40005800000 */
[----:B------:R-:W-:-:S02]  /*c160*/  FSEL R61, R16, -INF , P2 ;  /* 0xff800000103d7808 */ /* 0x000fc40001000000 */
[C---:B------:R-:W-:Y:S02]  /*c170*/  ISETP.GE.AND P5, PT, R17.reuse, R222, PT ;  /* 0x000000de1100720c */ /* 0x040fe40003fa6270 */
[C---:B------:R-:W-:Y:S02]  /*c180*/  ISETP.GE.AND P1, PT, R17.reuse, R221, PT ;  /* 0x000000dd1100720c */ /* 0x040fe40003f26270 */
[CC--:B------:R-:W-:Y:S02]  /*c190*/  ISETP.GE.AND P3, PT, R17.reuse, R218.reuse, PT ;  /* 0x000000da1100720c */ /* 0x0c0fe40003f66270 */
[----:B------:R-:W-:Y:S02]  /*c1a0*/  ISETP.GE.AND P2, PT, R17, R219, PT ;  /* 0x000000db1100720c */ /* 0x000fe40003f46270 */
[----:B------:R-:W-:Y:S01]  /*c1b0*/  FSEL R118, R118, -INF , !P4 ;  /* 0xff80000076767808 */ /* 0x000fe20006000000 */
[----:B------:R-:W-:Y:S01]  /*c1c0*/  HMMA.16816.F32 R16, R8, R24, RZ ;  /* 0x000000180810723c */ /* 0x000fe200000018ff */
[----:B------:R-:W-:Y:S01]  /*c1d0*/  I2FP.F32.S32 R23, R23 ;  /* 0x0000001700177245 */ /* 0x000fe20000201400 */
[----:B------:R-:W-:Y:S01]  /*c1e0*/  VIADD R24, R63, 0xfffffe09 ;  /* 0xfffffe093f187836 */ /* 0x000fe20000000000 */
[----:B------:R-:W-:-:S02]  /*c1f0*/  ISETP.GE.AND P4, PT, R21, R218, PT ;  /* 0x000000da1500720c */ /* 0x000fc40003f86270 */
[--C-:B------:R-:W-:Y:S01]  /*c200*/  IADD3 R21, PT, PT, R220, 0x1f8, -R33.reuse ;  /* 0x000001f8dc157810 */ /* 0x100fe20007ffe821 */
[----:B------:R-:W-:Y:S01]  /*c210*/  FFMA.FTZ R30, -R232, R23, R30 ;  /* 0x00000017e81e7223 */ /* 0x000fe2000001011e */
[----:B------:R-:W-:Y:S02]  /*c220*/  IADD3 R23, PT, PT, R220, 0x1f7, -R33 ;  /* 0x000001f7dc177810 */ /* 0x000fe40007ffe821 */
[----:B------:R-:W-:Y:S02]  /*c230*/  IABS R21, R21 ;  /* 0x0000001500157213 */ /* 0x000fe40000000000 */
[----:B------:R-:W-:Y:S02]  /*c240*/  IABS R23, R23 ;  /* 0x0000001700177213 */ /* 0x000fe40000000000 */
[----:B------:R-:W-:Y:S02]  /*c250*/  I2FP.F32.S32 R21, R21 ;  /* 0x0000001500157245 */ /* 0x000fe40000201400 */
[----:B------:R-:W-:-:S02]  /*c260*/  I2FP.F32.S32 R23, R23 ;  /* 0x0000001700177245 */ /* 0x000fc40000201400 */
[----:B------:R-:W-:Y:S01]  /*c270*/  FSEL R61, R61, -INF , !P4 ;  /* 0xff8000003d3d7808 */ /* 0x000fe20006000000 */
[----:B------:R-:W-:Y:S01]  /*c280*/  FFMA.FTZ R28, -R232, R21, R28 ;  /* 0x00000015e81c7223 */ /* 0x000fe2000001011c */
[----:B------:R-:W-:Y:S01]  /*c290*/  IADD3 R21, PT, PT, R64, 0x1f7, -R33 ;  /* 0x000001f740157810 */ /* 0x000fe20007ffe821 */
[----:B------:R-:W-:Y:S01]  /*c2a0*/  FFMA.FTZ R29, -R232, R23, R29 ;  /* 0x00000017e81d7223 */ /* 0x000fe2000001011d */
[----:B------:R-:W-:Y:S01]  /*c2b0*/  ISETP.GE.AND P4, PT, R24, R222, PT ;  /* 0x000000de1800720c */ /* 0x000fe20003f86270 */
[----:B-1----:R-:W-:Y:S01]  /*c2c0*/  HMMA.16816.F32 R16, R4, R12, R16 ;  /* 0x0000000c0410723c */ /* 0x002fe20000001810 */
[----:B------:R-:W-:Y:S01]  /*c2d0*/  IABS R21, R21 ;  /* 0x0000001500157213 */ /* 0x000fe20000000000 */
[----:B------:R-:W-:Y:S01]  /*c2e0*/  VIADD R12, R63, 0xfffffe10 ;  /* 0xfffffe103f0c7836 */ /* 0x000fe20000000000 */
[----:B------:R-:W-:Y:S02]  /*c2f0*/  FSEL R114, R28, -INF , P5 ;  /* 0xff8000001c727808 */ /* 0x000fe40002800000 */
[----:B------:R-:W-:-:S02]  /*c300*/  I2FP.F32.S32 R21, R21 ;  /* 0x0000001500157245 */ /* 0x000fc40000201400 */
[----:B------:R-:W-:Y:S02]  /*c310*/  FSEL R29, R29, -INF , P4 ;  /* 0xff8000001d1d7808 */ /* 0x000fe40002000000 */
[----:B------:R-:W-:Y:S01]  /*c320*/  ISETP.GE.AND P5, PT, R24, R221, PT ;  /* 0x000000dd1800720c */ /* 0x000fe20003fa6270 */
[----:B------:R-:W-:Y:S01]  /*c330*/  FFMA.FTZ R21, -R232, R21, R31 ;  /* 0x00000015e8157223 */ /* 0x000fe2000001011f */
[----:B------:R-:W-:Y:S02]  /*c340*/  IADD3 R23, PT, PT, R220, 0x1f0, -R33 ;  /* 0x000001f0dc177810 */ /* 0x000fe40007ffe821 */
[----:B------:R-:W-:Y:S02]  /*c350*/  FSEL R114, R114, -INF , !P1 ;  /* 0xff80000072727808 */ /* 0x000fe40004800000 */
[----:B------:R-:W-:Y:S02]  /*c360*/  FSEL R60, R30, -INF , P2 ;  /* 0xff8000001e3c7808 */ /* 0x000fe40001000000 */
[----:B------:R-:W-:-:S02]  /*c370*/  ISETP.GE.AND P1, PT, R24, R218, PT ;  /* 0x000000da1800720c */ /* 0x000fc40003f26270 */
[----:B------:R-:W-:Y:S02]  /*c380*/  ISETP.GE.AND P2, PT, R24, R219, PT ;  /* 0x000000db1800720c */ /* 0x000fe40003f46270 */
[----:B------:R-:W-:Y:S01]  /*c390*/  FSEL R81, R29, -INF , !P5 ;  /* 0xff8000001d517808 */ /* 0x000fe20006800000 */
[----:B------:R-:W-:Y:S01]  /*c3a0*/  HMMA.16816.F32 R24, R8, R26, RZ ;  /* 0x0000001a0818723c */ /* 0x000fe200000018ff */
[----:B------:R-:W-:Y:S01]  /*c3b0*/  IADD3 R13, PT, PT, R64, 0x1f0, -R33 ;  /* 0x000001f0400d7810 */ /* 0x000fe20007ffe821 */
[----:B------:R-:W1:Y:S01]  /*c3c0*/  LDSM.16.M88.4 R28, [R193+0x1800] ;  /* 0x00180000c11c783b */ /* 0x000e620000000200 */
[----:B------:R-:W-:Y:S02]  /*c3d0*/  IABS R23, R23 ;  /* 0x0000001700177213 */ /* 0x000fe40000000000 */
[----:B------:R-:W-:Y:S02]  /*c3e0*/  IABS R13, R13 ;  /* 0x0000000d000d7213 */ /* 0x000fe40000000000 */
[----:B------:R-:W-:-:S02]  /*c3f0*/  I2FP.F32.S32 R109, R23 ;  /* 0x00000017006d7245 */ /* 0x000fc40000201400 */
[----:B------:R-:W-:Y:S02]  /*c400*/  I2FP.F32.S32 R58, R13 ;  /* 0x0000000d003a7245 */ /* 0x000fe40000201400 */
[----:B------:R-:W-:Y:S01]  /*c410*/  FSEL R60, R60, -INF , !P3 ;  /* 0xff8000003c3c7808 */ /* 0x000fe20005800000 */
[----:B------:R-:W-:Y:S01]  /*c420*/  FFMA.FTZ R109, -R232, R109, R16 ;  /* 0x0000006de86d7223 */ /* 0x000fe20000010110 */
[----:B------:R-:W-:Y:S01]  /*c430*/  ISETP.GE.AND P3, PT, R12, R222, PT ;  /* 0x000000de0c00720c */ /* 0x000fe20003f66270 */
[----:B------:R-:W-:Y:S01]  /*c440*/  FFMA.FTZ R58, -R232, R58, R18 ;  /* 0x0000003ae83a7223 */ /* 0x000fe20000010112 */
[----:B------:R-:W-:Y:S02]  /*c450*/  FSEL R59, R21, -INF , P2 ;  /* 0xff800000153b7808 */ /* 0x000fe40001000000 */
[C---:B------:R-:W-:Y:S02]  /*c460*/  ISETP.GE.AND P4, PT, R12.reuse, R221, PT ;  /* 0x000000dd0c00720c */ /* 0x040fe40003f86270 */
[C---:B------:R-:W-:Y:S01]  /*c470*/  ISETP.GE.AND P5, PT, R12.reuse, R218, PT ;  /* 0x000000da0c00720c */ /* 0x040fe20003fa6270 */
[----:B------:R-:W-:Y:S01]  /*c480*/  HMMA.16816.F32 R24, R4, R14, R24 ;  /* 0x0000000e0418723c */ /* 0x000fe20000001818 */
[----:B------:R-:W-:Y:S01]  /*c490*/  ISETP.GE.AND P2, PT, R12, R219, PT ;  /* 0x000000db0c00720c */ /* 0x000fe20003f46270 */
[----:B------:R-:W-:Y:S01]  /*c4a0*/  VIADD R12, R63, 0xfffffe11 ;  /* 0xfffffe113f0c7836 */ /* 0x000fe20000000000 */
[----:B------:R-:W-:-:S02]  /*c4b0*/  FSEL R109, R109, -INF , P3 ;  /* 0xff8000006d6d7808 */ /* 0x000fc40001800000 */
[----:B------:R-:W-:Y:S02]  /*c4c0*/  IADD3 R18, PT, PT, R220, 0x1ef, -R33 ;  /* 0x000001efdc127810 */ /* 0x000fe40007ffe821 */
[----:B------:R-:W-:Y:S02]  /*c4d0*/  FSEL R59, R59, -INF , !P1 ;  /* 0xff8000003b3b7808 */ /* 0x000fe40004800000 */
[----:B------:R-:W-:Y:S02]  /*c4e0*/  FSEL R109, R109, -INF , !P4 ;  /* 0xff8000006d6d7808 */ /* 0x000fe40006000000 */
[----:B------:R-:W-:Y:S02]  /*c4f0*/  FSEL R58, R58, -INF , P2 ;  /* 0xff8000003a3a7808 */ /* 0x000fe40001000000 */
[C---:B------:R-:W-:Y:S02]  /*c500*/  ISETP.GE.AND P1, PT, R12.reuse, R222, PT ;  /* 0x000000de0c00720c */ /* 0x040fe40003f26270 */
[----:B------:R-:W-:-:S02]  /*c510*/  ISETP.GE.AND P3, PT, R12, R221, PT ;  /* 0x000000dd0c00720c */ /* 0x000fc40003f66270 */
[C---:B------:R-:W-:Y:S02]  /*c520*/  ISETP.GE.AND P4, PT, R12.reuse, R218, PT ;  /* 0x000000da0c00720c */ /* 0x040fe40003f86270 */
[----:B------:R-:W-:Y:S01]  /*c530*/  ISETP.GE.AND P2, PT, R12, R219, PT ;  /* 0x000000db0c00720c */ /* 0x000fe20003f46270 */
[----:B------:R-:W-:Y:S01]  /*c540*/  FFMA.FTZ R56, -R232, R56, R26 ;  /* 0x00000038e8387223 */ /* 0x000fe2000001011a */
[----:B------:R-:W-:Y:S01]  /*c550*/  IADD3 R16, PT, PT, R64, 0x1ef, -R33 ;  /* 0x000001ef40107810 */ /* 0x000fe20007ffe821 */
[----:B------:R-:W2:Y:S01]  /*c560*/  LDSM.16.M88.4 R12, [R44+0x1800] ;  /* 0x001800002c0c783b */ /* 0x000ea20000000200 */
[----:B------:R-:W-:Y:S02]  /*c570*/  IABS R18, R18 ;  /* 0x0000001200127213 */ /* 0x000fe40000000000 */
[----:B------:R-:W-:Y:S02]  /*c580*/  IABS R16, R16 ;  /* 0x0000001000107213 */ /* 0x000fe40000000000 */
[----:B------:R-:W-:-:S02]  /*c590*/  I2FP.F32.S32 R18, R18 ;  /* 0x0000001200127245 */ /* 0x000fc40000201400 */
[----:B------:R-:W-:Y:S02]  /*c5a0*/  I2FP.F32.S32 R16, R16 ;  /* 0x0000001000107245 */ /* 0x000fe40000201400 */
[----:B------:R-:W-:Y:S01]  /*c5b0*/  IADD3 R21, PT, PT, R220, 0x1e8, -R33 ;  /* 0x000001e8dc157810 */ /* 0x000fe20007ffe821 */
[C---:B------:R-:W-:Y:S01]  /*c5c0*/  FFMA.FTZ R18, -R232.reuse, R18, R17 ;  /* 0x00000012e8127223 */ /* 0x040fe20000010111 */
[----:B------:R-:W-:Y:S02]  /*c5d0*/  VIADD R17, R63, 0xfffffe18 ;  /* 0xfffffe183f117836 */ /* 0x000fe40000000000 */
[----:B------:R-:W-:Y:S01]  /*c5e0*/  FFMA.FTZ R16, -R232, R16, R19 ;  /* 0x00000010e8107223 */ /* 0x000fe20000010113 */
[----:B------:R-:W-:Y:S02]  /*c5f0*/  FSEL R58, R58, -INF , !P5 ;  /* 0xff8000003a3a7808 */ /* 0x000fe40006800000 */
[----:B------:R-:W-:Y:S02]  /*c600*/  FSEL R23, R18, -INF , P1 ;  /* 0xff80000012177808 */ /* 0x000fe40000800000 */
[----:B------:R-:W-:-:S02]  /*c610*/  FSEL R57, R16, -INF , P2 ;  /* 0xff80000010397808 */ /* 0x000fc40001000000 */
[----:B------:R-:W-:Y:S02]  /*c620*/  FSEL R23, R23, -INF , !P3 ;  /* 0xff80000017177808 */ /* 0x000fe40005800000 */
[C---:B------:R-:W-:Y:S02]  /*c630*/  ISETP.GE.AND P5, PT, R17.reuse, R222, PT ;  /* 0x000000de1100720c */ /* 0x040fe40003fa6270 */
[C---:B------:R-:W-:Y:S02]  /*c640*/  ISETP.GE.AND P1, PT, R17.reuse, R221, PT ;  /* 0x000000dd1100720c */ /* 0x040fe40003f26270 */
[C---:B------:R-:W-:Y:S02]  /*c650*/  ISETP.GE.AND P3, PT, R17.reuse, R218, PT ;  /* 0x000000da1100720c */ /* 0x040fe40003f66270 */
[----:B------:R-:W-:Y:S02]  /*c660*/  ISETP.GE.AND P2, PT, R17, R219, PT ;  /* 0x000000db1100720c */ /* 0x000fe40003f46270 */
[----:B-1----:R-:W-:Y:S01]  /*c670*/  HMMA.16816.F32 R16, R8, R28, RZ ;  /* 0x0000001c0810723c */ /* 0x002fe200000018ff */
[----:B------:R-:W-:Y:S01]  /*c680*/  IABS R21, R21 ;  /* 0x0000001500157213 */ /* 0x000fe20000000000 */
[----:B------:R-:W-:Y:S01]  /*c690*/  VIADD R28, R63, 0xfffffe19 ;  /* 0xfffffe193f1c7836 */ /* 0x000fe20000000000 */
[----:B------:R-:W-:-:S02]  /*c6a0*/  IADD3 R26, PT, PT, R220, 0x1e7, -R33 ;  /* 0x000001e7dc1a7810 */ /* 0x000fc40007ffe821 */
[----:B------:R-:W-:Y:S02]  /*c6b0*/  I2FP.F32.S32 R21, R21 ;  /* 0x0000001500157245 */ /* 0x000fe40000201400 */
[----:B------:R-:W-:Y:S02]  /*c6c0*/  IABS R26, R26 ;  /* 0x0000001a001a7213 */ /* 0x000fe40000000000 */
[----:B------:R-:W-:Y:S01]  /*c6d0*/  FSEL R57, R57, -INF , !P4 ;  /* 0xff80000039397808 */ /* 0x000fe20006000000 */
[----:B------:R-:W-:Y:S01]  /*c6e0*/  FFMA.FTZ R21, -R232, R21, R24 ;  /* 0x00000015e8157223 */ /* 0x000fe20000010118 */
[----:B------:R-:W-:Y:S02]  /*c6f0*/  IADD3 R24, PT, PT, R64, 0x1e7, -R33 ;  /* 0x000001e740187810 */ /* 0x000fe40007ffe821 */
[----:B------:R-:W-:Y:S02]  /*c700*/  I2FP.F32.S32 R26, R26 ;  /* 0x0000001a001a7245 */ /* 0x000fe40000201400 */
[----:B------:R-:W-:-:S02]  /*c710*/  IABS R24, R24 ;  /* 0x0000001800187213 */ /* 0x000fc40000000000 */
[----:B------:R-:W-:Y:S01]  /*c720*/  ISETP.GE.AND P4, PT, R28, R222, PT ;  /* 0x000000de1c00720c */ /* 0x000fe20003f86270 */
[----:B------:R-:W-:Y:S01]  /*c730*/  FFMA.FTZ R26, -R232, R26, R25 ;  /* 0x0000001ae81a7223 */ /* 0x000fe20000010119 */
[----:B------:R-:W-:Y:S01]  /*c740*/  I2FP.F32.S32 R24, R24 ;  /* 0x0000001800187245 */ /* 0x000fe20000201400 */
[----:B--2---:R-:W-:Y:S01]  /*c750*/  HMMA.16816.F32 R16, R4, R12, R16 ;  /* 0x0000000c0410723c */ /* 0x004fe20000001810 */
[----:B------:R-:W-:Y:S01]  /*c760*/  IADD3 R25, PT, PT, R220, 0x1e0, -R33 ;  /* 0x000001e0dc197810 */ /* 0x000fe20007ffe821 */
[----:B------:R-:W-:Y:S01]  /*c770*/  VIADD R12, R63, 0xfffffe20 ;  /* 0xfffffe203f0c7836 */ /* 0x000fe20000000000 */
[----:B------:R-:W-:Y:S01]  /*c780*/  FSEL R21, R21, -INF , P5 ;  /* 0xff80000015157808 */ /* 0x000fe20002800000 */
[----:B------:R-:W-:Y:S01]  /*c790*/  FFMA.FTZ R24, -R232, R24, R27 ;  /* 0x00000018e8187223 */ /* 0x000fe2000001011b */
[----:B------:R-:W-:Y:S02]  /*c7a0*/  FSEL R56, R56, -INF , P2 ;  /* 0xff80000038387808 */ /* 0x000fe40001000000 */
[----:B------:R-:W-:-:S02]  /*c7b0*/  IABS R25, R25 ;  /* 0x0000001900197213 */ /* 0x000fc40000000000 */
[----:B------:R-:W-:Y:S02]  /*c7c0*/  FSEL R26, R26, -INF , P4 ;  /* 0xff8000001a1a7808 */ /* 0x000fe40002000000 */
[C---:B------:R-:W-:Y:S02]  /*c7d0*/  ISETP.GE.AND P5, PT, R28.reuse, R221, PT ;  /* 0x000000dd1c00720c */ /* 0x040fe40003fa6270 */
[C---:B------:R-:W-:Y:S02]  /*c7e0*/  ISETP.GE.AND P2, PT, R28.reuse, R219, PT ;  /* 0x000000db1c00720c */ /* 0x040fe40003f46270 */
        /* <DEDUP_REMOVED lines=14> */
[----:B------:R-:W-:Y:S01]  /*c8d0*/  ISETP.GE.AND P5, PT, R12, R218, PT ;  /* 0x000000da0c00720c */ /* 0x000fe20003fa6270 */
        /* <DEDUP_REMOVED lines=13> */
[----:B------:R-:W-:Y:S01]  /*c9b0*/  IADD3 R16, PT, PT, R64, 0x1df, -R33 ;  /* 0x000001df40107810 */ /* 0x000fe20007ffe821 */
[----:B------:R-:W2:Y:S01]  /*c9c0*/  LDSM.16.M88.4 R12, [R44+0x1c00] ;  /* 0x001c00002c0c783b */ /* 0x000ea20000000200 */
[----:B------:R-:W-:Y:S01]  /*c9d0*/  IABS R18, R18 ;  /* 0x0000001200127213 */ /* 0x000fe20000000000 */
[C---:B------:R-:W-:Y:S01]  /*c9e0*/  FFMA.FTZ R131, -R232.reuse, R131, R28 ;  /* 0x00000083e8837223 */ /* 0x040fe2000001011c */
[----:B------:R-:W-:Y:S01]  /*c9f0*/  IABS R16, R16 ;  /* 0x0000001000107213 */ /* 0x000fe20000000000 */
[----:B------:R-:W-:Y:S01]  /*ca00*/  VIADD R28, R63, 0xfffffe29 ;  /* 0xfffffe293f1c7836 */ /* 0x000fe20000000000 */
[----:B------:R-:W-:Y:S01]  /*ca10*/  I2FP.F32.S32 R18, R18 ;  /* 0x0000001200127245 */ /* 0x000fe20000201400 */
[C---:B------:R-:W-:Y:S01]  /*ca20*/  FFMA.FTZ R30, -R232.reuse, R34, R30 ;  /* 0x00000022e81e7223 */ /* 0x040fe2000001011e */
[----:B------:R-:W-:Y:S02]  /*ca30*/  I2FP.F32.S32 R16, R16 ;  /* 0x0000001000107245 */ /* 0x000fe40000201400 */
[----:B------:R-:W-:Y:S01]  /*ca40*/  FSEL R53, R53, -INF , !P5 ;  /* 0xff80000035357808 */ /* 0x000fe20006800000 */
[----:B------:R-:W-:Y:S01]  /*ca50*/  FFMA.FTZ R18, -R232, R18, R17 ;  /* 0x00000012e8127223 */ /* 0x000fe20000010111 */
[----:B------:R-:W-:-:S02]  /*ca60*/  VIADD R17, R63, 0xfffffe28 ;  /* 0xfffffe283f117836 */ /* 0x000fc40000000000 */
[----:B------:R-:W-:Y:S01]  /*ca70*/  FFMA.FTZ R16, -R232, R16, R19 ;  /* 0x00000010e8107223 */ /* 0x000fe20000010113 */
[----:B------:R-:W-:Y:S02]  /*ca80*/  IADD3 R47, PT, PT, R220, 0x128, -R33 ;  /* 0x00000128dc2f7810 */ /* 0x000fe40007ffe821 */
[----:B------:R-:W-:Y:S02]  /*ca90*/  FSEL R183, R18, -INF , P1 ;  /* 0xff80000012b77808 */ /* 0x000fe40000800000 */
[----:B------:R-:W-:Y:S02]  /*caa0*/  FSEL R51, R16, -INF , P2 ;  /* 0xff80000010337808 */ /* 0x000fe40001000000 */
[----:B------:R-:W-:Y:S02]  /*cab0*/  FSEL R183, R183, -INF , !P3 ;  /* 0xff800000b7b77808 */ /* 0x000fe40005800000 */
[C---:B------:R-:W-:Y:S02]  /*cac0*/  ISETP.GE.AND P5, PT, R17.reuse, R222, PT ;  /* 0x000000de1100720c */ /* 0x040fe40003fa6270 */
[----:B------:R-:W-:-:S02]  /*cad0*/  ISETP.GE.AND P1, PT, R17, R221, PT ;  /* 0x000000dd1100720c */ /* 0x000fc40003f26270 */
[C---:B------:R-:W-:Y:S02]  /*cae0*/  ISETP.GE.AND P3, PT, R17.reuse, R218, PT ;  /* 0x000000da1100720c */ /* 0x040fe40003f66270 */
[----:B------:R-:W-:Y:S02]  /*caf0*/  ISETP.GE.AND P2, PT, R17, R219, PT ;  /* 0x000000db1100720c */ /* 0x000fe40003f46270 */
[----:B-1----:R-:W-:Y:S01]  /*cb00*/  HMMA.16816.F32 R16, R8, R24, RZ ;  /* 0x000000180810723c */ /* 0x002fe200000018ff */
[--C-:B------:R-:W-:Y:S02]  /*cb10*/  IADD3 R25, PT, PT, R220, 0x1d7, -R33.reuse ;  /* 0x000001d7dc197810 */ /* 0x100fe40007ffe821 */
[----:B------:R-:W-:Y:S02]  /*cb20*/  IADD3 R24, PT, PT, R64, 0x1d7, -R33 ;  /* 0x000001d740187810 */ /* 0x000fe40007ffe821 */
[----:B------:R-:W-:Y:S02]  /*cb30*/  IABS R25, R25 ;  /* 0x0000001900197213 */ /* 0x000fe40000000000 */
[----:B------:R-:W-:-:S02]  /*cb40*/  IABS R24, R24 ;  /* 0x0000001800187213 */ /* 0x000fc40000000000 */
[----:B------:R-:W-:Y:S02]  /*cb50*/  I2FP.F32.S32 R25, R25 ;  /* 0x0000001900197245 */ /* 0x000fe40000201400 */
[----:B------:R-:W-:Y:S02]  /*cb60*/  I2FP.F32.S32 R24, R24 ;  /* 0x0000001800187245 */ /* 0x000fe40000201400 */
[----:B------:R-:W-:Y:S01]  /*cb70*/  FSEL R51, R51, -INF , !P4 ;  /* 0xff80000033337808 */ /* 0x000fe20006000000 */
[----:B------:R-:W-:Y:S01]  /*cb80*/  FFMA.FTZ R29, -R232, R25, R29 ;  /* 0x00000019e81d7223 */ /* 0x000fe2000001011d */
[----:B------:R-:W-:Y:S01]  /*cb90*/  ISETP.GE.AND P4, PT, R28, R222, PT ;  /* 0x000000de1c00720c */ /* 0x000fe20003f86270 */
[----:B------:R-:W-:Y:S01]  /*cba0*/  FFMA.FTZ R24, -R232, R24, R31 ;  /* 0x00000018e8187223 */ /* 0x000fe2000001011f */
[----:B------:R-:W-:Y:S02]  /*cbb0*/  IADD3 R25, PT, PT, R220, 0x1d0, -R33 ;  /* 0x000001d0dc197810 */ /* 0x000fe40007ffe821 */
[----:B------:R-:W-:Y:S01]  /*cbc0*/  FSEL R50, R30, -INF , P2 ;  /* 0xff8000001e327808 */ /* 0x000fe20001000000 */
[----:B--2---:R-:W-:Y:S01]  /*cbd0*/  HMMA.16816.F32 R16, R4, R12, R16 ;  /* 0x0000000c0410723c */ /* 0x004fe20000001810 */
[----:B------:R-:W-:Y:S01]  /*cbe0*/  FSEL R131, R131, -INF , P5 ;  /* 0xff80000083837808 */ /* 0x000fe20002800000 */
[----:B------:R-:W-:Y:S01]  /*cbf0*/  VIADD R12, R63, 0xfffffe30 ;  /* 0xfffffe303f0c7836 */ /* 0x000fe20000000000 */
[----:B------:R-:W-:-:S02]  /*cc00*/  ISETP.GE.AND P2, PT, R28, R219, PT ;  /* 0x000000db1c00720c */ /* 0x000fc40003f46270 */
[----:B------:R-:W-:Y:S02]  /*cc10*/  IABS R25, R25 ;  /* 0x0000001900197213 */ /* 0x000fe40000000000 */
[----:B------:R-:W-:Y:S02]  /*cc20*/  FSEL R29, R29, -INF , P4 ;  /* 0xff8000001d1d7808 */ /* 0x000fe40002000000 */
[----:B------:R-:W-:Y:S02]  /*cc30*/  ISETP.GE.AND P5, PT, R28, R221, PT ;  /* 0x000000dd1c00720c */ /* 0x000fe40003fa6270 */
[----:B------:R-:W-:Y:S02]  /*cc40*/  FSEL R131, R131, -INF , !P1 ;  /* 0xff80000083837808 */ /* 0x000fe40004800000 */
[----:B------:R-:W-:Y:S02]  /*cc50*/  I2FP.F32.S32 R181, R25 ;  /* 0x0000001900b57245 */ /* 0x000fe40000201400 */
[----:B------:R-:W-:-:S02]  /*cc60*/  FSEL R34, R24, -INF , P2 ;  /* 0xff80000018227808 */ /* 0x000fc40001000000 */
[----:B------:R-:W-:Y:S01]  /*cc70*/  ISETP.GE.AND P1, PT, R28, R218, PT ;  /* 0x000000da1c00720c */ /* 0x000fe20003f26270 */
[----:B------:R-:W-:Y:S01]  /*cc80*/  HMMA.16816.F32 R24, R8, R26, RZ ;  /* 0x0000001a0818723c */ /* 0x000fe200000018ff */
[----:B------:R-:W-:Y:S01]  /*cc90*/  FSEL R108, R29, -INF , !P5 ;  /* 0xff8000001d6c7808 */ /* 0x000fe20006800000 */
[----:B------:R-:W-:Y:S01]  /*cca0*/  FFMA.FTZ R181, -R232, R181, R16 ;  /* 0x000000b5e8b57223 */ /* 0x000fe20000010110 */
[----:B------:R-:W-:Y:S01]  /*ccb0*/  IADD3 R13, PT, PT, R64, 0x1d0, -R33 ;  /* 0x000001d0400d7810 */ /* 0x000fe20007ffe821 */
[----:B------:R-:W1:Y:S01]  /*ccc0*/  LDSM.16.M88.4 R28, [R193+0x2000] ;  /* 0x00200000c11c783b */ /* 0x000e620000000200 */
[----:B------:R-:W-:Y:S02]  /*ccd0*/  FSEL R50, R50, -INF , !P3 ;  /* 0xff80000032327808 */ /* 0x000fe40005800000 */
[----:B------:R-:W-:Y:S02]  /*cce0*/  IABS R13, R13 ;  /* 0x0000000d000d7213 */ /* 0x000fe40000000000 */
[----:B------:R-:W-:-:S02]  /*ccf0*/  ISETP.GE.AND P3, PT, R12, R222, PT ;  /* 0x000000de0c00720c */ /* 0x000fc40003f66270 */
[----:B------:R-:W-:Y:S02]  /*cd00*/  I2FP.F32.S32 R65, R13 ;  /* 0x0000000d00417245 */ /* 0x000fe40000201400 */
[C---:B------:R-:W-:Y:S02]  /*cd10*/  ISETP.GE.AND P4, PT, R12.reuse, R221, PT ;  /* 0x000000dd0c00720c */ /* 0x040fe40003f86270 */
[----:B------:R-:W-:Y:S01]  /*cd20*/  ISETP.GE.AND P5, PT, R12, R218, PT ;  /* 0x000000da0c00720c */ /* 0x000fe20003fa6270 */
[----:B------:R-:W-:Y:S01]  /*cd30*/  FFMA.FTZ R65, -R232, R65, R18 ;  /* 0x00000041e8417223 */ /* 0x000fe20000010112 */
[----:B------:R-:W-:Y:S01]  /*cd40*/  ISETP.GE.AND P2, PT, R12, R219, PT ;  /* 0x000000db0c00720c */ /* 0x000fe20003f46270 */
[----:B------:R-:W-:Y:S01]  /*cd50*/  VIADD R12, R63, 0xfffffe31 ;  /* 0xfffffe313f0c7836 */ /* 0x000fe20000000000 */
[----:B------:R-:W-:Y:S01]  /*cd60*/  FSEL R181, R181, -INF , P3 ;  /* 0xff800000b5b57808 */ /* 0x000fe20001800000 */
[----:B------:R-:W-:Y:S01]  /*cd70*/  HMMA.16816.F32 R24, R4, R14, R24 ;  /* 0x0000000e0418723c */ /* 0x000fe20000001818 */
        /* <DEDUP_REMOVED lines=17> */
[C---:B------:R-:W-:Y:S01]  /*ce90*/  FFMA.FTZ R18, -R232.reuse, R18, R17 ;  /* 0x00000012e8127223 */ /* 0x040fe20000010111 */
        /* <DEDUP_REMOVED lines=18> */
[----:B------:R-:W-:Y:S02]  /*cfc0*/  I2FP.F32.S32 R24, R24 ;  /* 0x0000001800187245 */ /* 0x000fe40000201400 */
[----:B------:R-:W-:Y:S02]  /*cfd0*/  ISETP.GE.AND P4, PT, R28, R222, PT ;  /* 0x000000de1c00720c */ /* 0x000fe40003f86270 */
[----:B------:R-:W-:Y:S01]  /*cfe0*/  IADD3 R25, PT, PT, R220, 0x1c0, -R33 ;  /* 0x000001c0dc197810 */ /* 0x000fe20007ffe821 */
[----:B------:R-:W-:Y:S01]  /*cff0*/  FFMA.FTZ R24, -R232, R24, R27 ;  /* 0x00000018e8187223 */ /* 0x000fe2000001011b */
[----:B------:R-:W-:-:S02]  /*d000*/  FSEL R179, R179, -INF , P5 ;  /* 0xff800000b3b37808 */ /* 0x000fc40002800000 */
[----:B------:R-:W-:Y:S01]  /*d010*/  FSEL R67, R67, -INF , P2 ;  /* 0xff80000043437808 */ /* 0x000fe20001000000 */
[----:B--2---:R-:W-:Y:S01]  /*d020*/  HMMA.16816.F32 R16, R4, R12, R16 ;  /* 0x0000000c0410723c */ /* 0x004fe20000001810 */
[----:B------:R-:W-:Y:S01]  /*d030*/  IABS R25, R25 ;  /* 0x0000001900197213 */ /* 0x000fe20000000000 */
[----:B------:R-:W-:Y:S01]  /*d040*/  VIADD R12, R63, 0xfffffe40 ;  /* 0xfffffe403f0c7836 */ /* 0x000fe20000000000 */
[----:B------:R-:W-:Y:S02]  /*d050*/  FSEL R26, R26, -INF , P4 ;  /* 0xff8000001a1a7808 */ /* 0x000fe40002000000 */
[C---:B------:R-:W-:Y:S02]  /*d060*/  ISETP.GE.AND P5, PT, R28.reuse, R221, PT ;  /* 0x000000dd1c00720c */ /* 0x040fe40003fa6270 */
[----:B------:R-:W-:Y:S02]  /*d070*/  ISETP.GE.AND P2, PT, R28, R219, PT ;  /* 0x000000db1c00720c */ /* 0x000fe40003f46270 */
[----:B------:R-:W-:-:S02]  /*d080*/  FSEL R179, R179, -INF , !P1 ;  /* 0xff800000b3b37808 */ /* 0x000fc40004800000 */
[----:B------:R-:W-:Y:S02]  /*d090*/  ISETP.GE.AND P1, PT, R28, R218, PT ;  /* 0x000000da1c00720c */ /* 0x000fe40003f26270 */
[----:B------:R-:W-:Y:S01]  /*d0a0*/  FSEL R130, R26, -INF , !P5 ;  /* 0xff8000001a827808 */ /* 0x000fe20006800000 */
[----:B------:R-:W-:Y:S01]  /*d0b0*/  HMMA.16816.F32 R28, R8, R30, RZ ;  /* 0x0000001e081c723c */ /* 0x000fe200000018ff */
[----:B------:R-:W-:Y:S02]  /*d0c0*/  I2FP.F32.S32 R178, R25 ;  /* 0x0000001900b27245 */ /* 0x000fe40000201400 */
[----:B------:R-:W-:Y:S02]  /*d0d0*/  FSEL R68, R24, -INF , P2 ;  /* 0xff80000018447808 */ /* 0x000fe40001000000 */
[----:B------:R-:W-:Y:S01]  /*d0e0*/  IADD3 R13, PT, PT, R64, 0x1c0, -R33 ;  /* 0x000001c0400d7810 */ /* 0x000fe20007ffe821 */
[----:B------:R-:W1:Y:S01]  /*d0f0*/  LDSM.16.M88.4 R24, [R193+0x2400] ;  /* 0x00240000c118783b */ /* 0x000e620000000200 */
[----:B------:R-:W-:Y:S01]  /*d100*/  FSEL R67, R67, -INF , !P3 ;  /* 0xff80000043437808 */ /* 0x000fe20005800000 */
[----:B------:R-:W-:Y:S01]  /*d110*/  FFMA.FTZ R178, -R232, R178, R16 ;  /* 0x000000b2e8b27223 */ /* 0x000fe20000010110 */
[----:B------:R-:W-:-:S02]  /*d120*/  IABS R13, R13 ;  /* 0x0000000d000d7213 */ /* 0x000fc40000000000 */
[C---:B------:R-:W-:Y:S02]  /*d130*/  ISETP.GE.AND P3, PT, R12.reuse, R222, PT ;  /* 0x000000de0c00720c */ /* 0x040fe40003f66270 */
        /* <DEDUP_REMOVED lines=21> */
[----:B------:R-:W-:Y:S01]  /*d290*/  VIADD R28, R63, 0xfffffe49 ;  /* 0xfffffe493f1c7836 */ /* 0x000fe20000000000 */
[----:B------:R-:W-:Y:S01]  /*d2a0*/  I2FP.F32.S32 R18, R18 ;  /* 0x0000001200127245 */ /* 0x000fe20000201400 */
[----:B------:R-:W-:Y:S01]  /*d2b0*/  FFMA.FTZ R30, -R232, R39, R30 ;  /* 0x00000027e81e7223 */ /* 0x000fe2000001011e */
        /* <DEDUP_REMOVED lines=14> */
[--C-:B------:R-:W-:Y:S02]  /*d3a0*/  IADD3 R25, PT, PT, R220, 0x1b7, -R33.reuse ;  /* 0x000001b7dc197810 */ /* 0x100fe40007ffe821 */
[----:B------:R-:W-:-:S02]  /*d3b0*/  IADD3 R24, PT, PT, R64, 0x1b7, -R33 ;  /* 0x000001b740187810 */ /* 0x000fc40007ffe821 */
[----:B------:R-:W-:Y:S02]  /*d3c0*/  IABS R25, R25 ;  /* 0x0000001900197213 */ /* 0x000fe40000000000 */
[----:B------:R-:W-:Y:S02]  /*d3d0*/  IABS R24, R24 ;  /* 0x0000001800187213 */ /* 0x000fe40000000000 */
[----:B------:R-:W-:Y:S02]  /*d3e0*/  I2FP.F32.S32 R25, R25 ;  /* 0x0000001900197245 */ /* 0x000fe40000201400 */
[----:B------:R-:W-:Y:S02]  /*d3f0*/  I2FP.F32.S32 R24, R24 ;  /* 0x0000001800187245 */ /* 0x000fe40000201400 */
[----:B------:R-:W-:Y:S01]  /*d400*/  FSEL R70, R70, -INF , !P4 ;  /* 0xff80000046467808 */ /* 0x000fe20006000000 */
[----:B------:R-:W-:Y:S01]  /*d410*/  FFMA.FTZ R29, -R232, R25, R29 ;  /* 0x00000019e81d7223 */ /* 0x000fe2000001011d */
[----:B------:R-:W-:Y:S01]  /*d420*/  ISETP.GE.AND P4, PT, R28, R222, PT ;  /* 0x000000de1c00720c */ /* 0x000fe20003f86270 */
[----:B------:R-:W-:Y:S01]  /*d430*/  FFMA.FTZ R24, -R232, R24, R31 ;  /* 0x00000018e8187223 */ /* 0x000fe2000001011f */
[----:B------:R-:W-:-:S02]  /*d440*/  IADD3 R25, PT, PT, R220, 0x1b0, -R33 ;  /* 0x000001b0dc197810 */ /* 0x000fc40007ffe821 */
[----:B------:R-:W-:Y:S01]  /*d450*/  FSEL R71, R30, -INF , P2 ;  /* 0xff8000001e477808 */ /* 0x000fe20001000000 */
[----:B--2---:R-:W-:Y:S01]  /*d460*/  HMMA.16816.F32 R16, R4, R12, R16 ;  /* 0x0000000c0410723c */ /* 0x004fe20000001810 */
[----:B------:R-:W-:Y:S01]  /*d470*/  FSEL R176, R176, -INF , P5 ;  /* 0xff800000b0b07808 */ /* 0x000fe20002800000 */
[----:B------:R-:W-:Y:S01]  /*d480*/  VIADD R12, R63, 0xfffffe50 ;  /* 0xfffffe503f0c7836 */ /* 0x000fe20000000000 */
[C---:B------:R-:W-:Y:S02]  /*d490*/  ISETP.GE.AND P2, PT, R28.reuse, R219, PT ;  /* 0x000000db1c00720c */ /* 0x040fe40003f46270 */
[----:B------:R-:W-:Y:S02]  /*d4a0*/  IABS R25, R25 ;  /* 0x0000001900197213 */ /* 0x000fe40000000000 */
[----:B------:R-:W-:Y:S02]  /*d4b0*/  FSEL R29, R29, -INF , P4 ;  /* 0xff8000001d1d7808 */ /* 0x000fe40002000000 */
[----:B------:R-:W-:-:S02]  /*d4c0*/  ISETP.GE.AND P5, PT, R28, R221, PT ;  /* 0x000000dd1c00720c */ /* 0x000fc40003fa6270 */
[----:B------:R-:W-:Y:S02]  /*d4d0*/  FSEL R176, R176, -INF , !P1 ;  /* 0xff800000b0b07808 */ /* 0x000fe40004800000 */
[----:B------:R-:W-:Y:S02]  /*d4e0*/  I2FP.F32.S32 R174, R25 ;  /* 0x0000001900ae7245 */ /* 0x000fe40000201400 */
[----:B------:R-:W-:Y:S02]  /*d4f0*/  FSEL R72, R24, -INF , P2 ;  /* 0xff80000018487808 */ /* 0x000fe40001000000 */
[----:B------:R-:W-:Y:S01]  /*d500*/  ISETP.GE.AND P1, PT, R28, R218, PT ;  /* 0x000000da1c00720c */ /* 0x000fe20003f26270 */
[----:B------:R-:W-:Y:S01]  /*d510*/  HMMA.16816.F32 R24, R8, R26, RZ ;  /* 0x0000001a0818723c */ /* 0x000fe200000018ff */
        /* <DEDUP_REMOVED lines=100> */
[C---:B------:R-:W-:Y:S01]  /*db60*/  FFMA.FTZ R18, -R232.reuse, R18, R17 ;  /* 0x00000012e8127223 */ /* 0x040fe20000010111 */
        /* <DEDUP_REMOVED lines=14> */
[----:B------:R-:W-:Y:S02]  /*dc50*/  I2FP.F32.S32 R39, R39 ;  /* 0x0000002700277245 */ /* 0x000fe40000201400 */
[----:B------:R-:W-:Y:S02]  /*dc60*/  IABS R24, R24 ;  /* 0x0000001800187213 */ /* 0x000fe40000000000 */
[----:B------:R-:W-:Y:S01]  /*dc70*/  I2FP.F32.S32 R25, R25 ;  /* 0x0000001900197245 */ /* 0x000fe20000201400 */
[C---:B------:R-:W-:Y:S01]  /*dc80*/  FFMA.FTZ R30, -R232.reuse, R39, R30 ;  /* 0x00000027e81e7223 */ /* 0x040fe2000001011e */
[----:B------:R-:W-:Y:S02]  /*dc90*/  I2FP.F32.S32 R24, R24 ;  /* 0x0000001800187245 */ /* 0x000fe40000201400 */
[----:B------:R-:W-:Y:S01]  /*dca0*/  FSEL R119, R119, -INF , !P4 ;  /* 0xff80000077777808 */ /* 0x000fe20006000000 */
[----:B------:R-:W-:Y:S01]  /*dcb0*/  FFMA.FTZ R29, -R232, R25, R29 ;  /* 0x00000019e81d7223 */ /* 0x000fe2000001011d */
[----:B------:R-:W-:Y:S01]  /*dcc0*/  ISETP.GE.AND P4, PT, R28, R222, PT ;  /* 0x000000de1c00720c */ /* 0x000fe20003f86270 */
[----:B------:R-:W-:Y:S01]  /*dcd0*/  FFMA.FTZ R24, -R232, R24, R31 ;  /* 0x00000018e8187223 */ /* 0x000fe2000001011f */
[----:B------:R-:W-:Y:S01]  /*dce0*/  IADD3 R25, PT, PT, R220, 0x190, -R33 ;  /* 0x00000190dc197810 */ /* 0x000fe20007ffe821 */
[----:B--2---:R-:W-:Y:S01]  /*dcf0*/  HMMA.16816.F32 R16, R4, R12, R16 ;  /* 0x0000000c0410723c */ /* 0x004fe20000001810 */
        /* <DEDUP_REMOVED lines=11> */
[----:B------:R-:W-:Y:S01]  /*ddb0*/  HMMA.16816.F32 R24, R8, R26, RZ ;  /* 0x0000001a0818723c */ /* 0x000fe200000018ff */
[----:B------:R-:W-:Y:S01]  /*ddc0*/  FSEL R166, R29, -INF , !P5 ;  /* 0xff8000001da67808 */ /* 0x000fe20006800000 */
[----:B------:R-:W-:Y:S01]  /*ddd0*/  FFMA.FTZ R165, -R232, R165, R16 ;  /* 0x000000a5e8a57223 */ /* 0x000fe20000010110 */
[----:B------:R-:W-:Y:S01]  /*dde0*/  IADD3 R13, PT, PT, R64, 0x190, -R33 ;  /* 0x00000190400d7810 */ /* 0x000fe20007ffe821 */
[----:B------:R-:W1:Y:S01]  /*ddf0*/  LDSM.16.M88.4 R28, [R193+0x3000] ;  /* 0x00300000c11c783b */ /* 0x000e620000000200 */
[----:B------:R-:W-:Y:S02]  /*de00*/  FSEL R123, R123, -INF , !P3 ;  /* 0xff8000007b7b7808 */ /* 0x000fe40005800000 */
        /* <DEDUP_REMOVED lines=107> */
[----:B------:R-:W-:Y:S02]  /*e4c0*/  IADD3 R25, PT, PT, R220, 0x177, -R33 ;  /* 0x00000177dc197810 */ /* 0x000fe40007ffe821 */
[----:B------:R-:W-:-:S02]  /*e4d0*/  IABS R39, R39 ;  /* 0x0000002700277213 */ /* 0x000fc40000000000 */
        /* <DEDUP_REMOVED lines=8> */
[----:B------:R-:W-:Y:S01]  /*e560*/  FFMA.FTZ R29, -R232, R25, R29 ;  /* 0x00000019e81d7223 */ /* 0x000fe2000001011d */
[----:B------:R-:W-:Y:S01]  /*e570*/  ISETP.GE.AND P4, PT, R28, R222, PT ;  /* 0x000000de1c00720c */ /* 0x000fe20003f86270 */
[----:B--2---:R-:W-:Y:S01]  /*e580*/  HMMA.16816.F32 R16, R4, R12, R16 ;  /* 0x0000000c0410723c */ /* 0x004fe20000001810 */
[----:B------:R-:W-:Y:S01]  /*e590*/  IADD3 R25, PT, PT, R220, 0x170, -R33 ;  /* 0x00000170dc197810 */ /* 0x000fe20007ffe821 */
[----:B------:R-:W-:Y:S01]  /*e5a0*/  FFMA.FTZ R24, -R232, R24, R31 ;  /* 0x00000018e8187223 */ /* 0x000fe2000001011f */
[----:B------:R-:W-:Y:S01]  /*e5b0*/  FSEL R195, R30, -INF , P2 ;  /* 0xff8000001ec37808 */ /* 0x000fe20001000000 */
[----:B------:R-:W-:Y:S01]  /*e5c0*/  VIADD R12, R63, 0xfffffe90 ;  /* 0xfffffe903f0c7836 */ /* 0x000fe20000000000 */
[----:B------:R-:W-:Y:S02]  /*e5d0*/  FSEL R159, R159, -INF , P5 ;  /* 0xff8000009f9f7808 */ /* 0x000fe40002800000 */
        /* <DEDUP_REMOVED lines=275> */
[----:B------:R-:W-:Y:S01]  /*f710*/  IADD3 R25, PT, PT, R220, 0x130, -R33 ;  /* 0x00000130dc197810 */ /* 0x000fe20007ffe821 */
[----:B------:R-:W-:Y:S01]  /*f720*/  VIADD R24, R63, 0xfffffed0 ;  /* 0xfffffed03f187836 */ /* 0x000fe20000000000 */
[----:B------:R-:W-:Y:S02]  /*f730*/  FSEL R89, R89, -INF , P5 ;  /* 0xff80000059597808 */ /* 0x000fe40002800000 */
[----:B------:R-:W-:-:S02]  /*f740*/  FSEL R242, R30, -INF , P2 ;  /* 0xff8000001ef27808 */ /* 0x000fc40001000000 */
[C---:B------:R-:W-:Y:S02]  /*f750*/  ISETP.GE.AND P5, PT, R28.reuse, R221, PT ;  /* 0x000000dd1c00720c */ /* 0x040fe40003fa6270 */
[----:B------:R-:W-:Y:S02]  /*f760*/  ISETP.GE.AND P2, PT, R28, R219, PT ;  /* 0x000000db1c00720c */ /* 0x000fe40003f46270 */
[----:B------:R-:W-:Y:S02]  /*f770*/  IABS R13, R13 ;  /* 0x0000000d000d7213 */ /* 0x000fe40000000000 */
[----:B------:R-:W-:Y:S02]  /*f780*/  FSEL R29, R29, -INF , P4 ;  /* 0xff8000001d1d7808 */ /* 0x000fe40002000000 */
[----:B------:R-:W-:Y:S02]  /*f790*/  IABS R25, R25 ;  /* 0x0000001900197213 */ /* 0x000fe40000000000 */
[----:B------:R-:W-:-:S02]  /*f7a0*/  FSEL R242, R242, -INF , !P3 ;  /* 0xff800000f2f27808 */ /* 0x000fc40005800000 */
[----:B------:R-:W-:Y:S02]  /*f7b0*/  I2FP.F32.S32 R187, R13 ;  /* 0x0000000d00bb7245 */ /* 0x000fe40000201400 */
[----:B------:R-:W-:Y:S02]  /*f7c0*/  FSEL R86, R29, -INF , !P5 ;  /* 0xff8000001d567808 */ /* 0x000fe40006800000 */
[----:B------:R-:W-:Y:S01]  /*f7d0*/  FSEL R12, R12, -INF , P2 ;  /* 0xff8000000c0c7808 */ /* 0x000fe20001000000 */
[----:B------:R-:W-:Y:S01]  /*f7e0*/  FFMA.FTZ R187, -R232, R187, R18 ;  /* 0x000000bbe8bb7223 */ /* 0x000fe20000010112 */
[----:B------:R-:W-:Y:S02]  /*f7f0*/  FSEL R89, R89, -INF , !P1 ;  /* 0xff80000059597808 */ /* 0x000fe40004800000 */
[C---:B------:R-:W-:Y:S02]  /*f800*/  ISETP.GE.AND P3, PT, R24.reuse, R222, PT ;  /* 0x000000de1800720c */ /* 0x040fe40003f66270 */
[----:B------:R-:W-:-:S02]  /*f810*/  ISETP.GE.AND P4, PT, R24, R221, PT ;  /* 0x000000dd1800720c */ /* 0x000fc40003f86270 */
[CC--:B------:R-:W-:Y:S02]  /*f820*/  ISETP.GE.AND P5, PT, R24.reuse, R218.reuse, PT ;  /* 0x000000da1800720c */ /* 0x0c0fe40003fa6270 */
[----:B------:R-:W-:Y:S02]  /*f830*/  I2FP.F32.S32 R13, R25 ;  /* 0x00000019000d7245 */ /* 0x000fe40000201400 */
[----:B------:R-:W-:Y:S02]  /*f840*/  ISETP.GE.AND P2, PT, R24, R219, PT ;  /* 0x000000db1800720c */ /* 0x000fe40003f46270 */
[----:B------:R-:W-:Y:S01]  /*f850*/  ISETP.GE.AND P1, PT, R28, R218, PT ;  /* 0x000000da1c00720c */ /* 0x000fe20003f26270 */
[----:B------:R-:W-:Y:S01]  /*f860*/  HMMA.16816.F32 R24, R8, R26, RZ ;  /* 0x0000001a0818723c */ /* 0x000fe200000018ff */
[----:B------:R1:W2:Y:S01]  /*f870*/  LDSM.16.M88.4 R28, [R193+0x4800] ;  /* 0x00480000c11c783b */ /* 0x0002a20000000200 */
[----:B------:R-:W-:Y:S01]  /*f880*/  FFMA.FTZ R49, -R232, R13, R16 ;  /* 0x0000000de8317223 */ /* 0x000fe20000010110 */
[----:B------:R-:W-:Y:S01]  /*f890*/  VIADD R13, R63, 0xfffffed1 ;  /* 0xfffffed13f0d7836 */ /* 0x000fe20000000000 */
[----:B------:R-:W-:-:S02]  /*f8a0*/  IADD3 R18, PT, PT, R220, 0x12f, -R33 ;  /* 0x0000012fdc127810 */ /* 0x000fc40007ffe821 */
[----:B------:R-:W-:Y:S02]  /*f8b0*/  FSEL R187, R187, -INF , P2 ;  /* 0xff800000bbbb7808 */ /* 0x000fe40001000000 */
[----:B------:R-:W-:Y:S02]  /*f8c0*/  FSEL R49, R49, -INF , P3 ;  /* 0xff80000031317808 */ /* 0x000fe40001800000 */
[----:B------:R-:W-:Y:S02]  /*f8d0*/  ISETP.GE.AND P3, PT, R13, R221, PT ;  /* 0x000000dd0d00720c */ /* 0x000fe40003f66270 */
[----:B------:R-:W-:Y:S02]  /*f8e0*/  FSEL R49, R49, -INF , !P4 ;  /* 0xff80000031317808 */ /* 0x000fe40006000000 */
[C---:B------:R-:W-:Y:S02]  /*f8f0*/  ISETP.GE.AND P4, PT, R13.reuse, R218, PT ;  /* 0x000000da0d00720c */ /* 0x040fe40003f86270 */
[----:B------:R-:W-:-:S02]  /*f900*/  ISETP.GE.AND P2, PT, R13, R219, PT ;  /* 0x000000db0d00720c */ /* 0x000fc40003f46270 */
[----:B------:R-:W-:Y:S02]  /*f910*/  IADD3 R16, PT, PT, R64, 0x12f, -R33 ;  /* 0x0000012f40107810 */ /* 0x000fe40007ffe821 */
[----:B------:R-:W-:Y:S01]  /*f920*/  HMMA.16816.F32 R24, R4, R14, R24 ;  /* 0x0000000e0418723c */ /* 0x000fe20000001818 */
[----:B------:R-:W-:Y:S02]  /*f930*/  IABS R18, R18 ;  /* 0x0000001200127213 */ /* 0x000fe40000000000 */
[----:B------:R-:W-:Y:S02]  /*f940*/  IABS R16, R16 ;  /* 0x0000001000107213 */ /* 0x000fe40000000000 */
[----:B-1----:R-:W-:Y:S02]  /*f950*/  FSEL R193, R12, -INF , !P1 ;  /* 0xff8000000cc17808 */ /* 0x002fe40004800000 */
[----:B------:R-:W-:Y:S02]  /*f960*/  ISETP.GE.AND P1, PT, R13, R222, PT ;  /* 0x000000de0d00720c */ /* 0x000fe40003f26270 */
[----:B------:R-:W1:Y:S01]  /*f970*/  LDSM.16.M88.4 R12, [R44+0x4800] ;  /* 0x004800002c0c783b */ /* 0x000e620000000200 */
[----:B------:R-:W-:Y:S01]  /*f980*/  I2FP.F32.S32 R18, R18 ;  /* 0x0000001200127245 */ /* 0x000fe20000201400 */
[----:B------:R-:W-:-:S04]  /*f990*/  DEPBAR.LE SB0, 0x0 ;  /* 0x000080000000791a */ /* 0x000fc80000000000 */
[----:B------:R-:W-:Y:S01]  /*f9a0*/  I2FP.F32.S32 R16, R16 ;  /* 0x0000001000107245 */ /* 0x000fe20000201400 */
[C---:B------:R-:W-:Y:S01]  /*f9b0*/  FFMA.FTZ R18, -R232.reuse, R18, R17 ;  /* 0x00000012e8127223 */ /* 0x040fe20000010111 */
[----:B------:R-:W-:Y:S01]  /*f9c0*/  VIADD R17, R63, 0xfffffed8 ;  /* 0xfffffed83f117836 */ /* 0x000fe20000000000 */
[----:B------:R-:W-:Y:S02]  /*f9d0*/  FSEL R187, R187, -INF , !P5 ;  /* 0xff800000bbbb7808 */ /* 0x000fe40006800000 */
[----:B------:R-:W-:Y:S01]  /*f9e0*/  FFMA.FTZ R16, -R232, R16, R19 ;  /* 0x00000010e8107223 */ /* 0x000fe20000010113 */
[----:B------:R-:W-:Y:S01]  /*f9f0*/  FSEL R48, R18, -INF , P1 ;  /* 0xff80000012307808 */ /* 0x000fe20000800000 */
[----:B------:R-:W-:Y:S01]  /*fa00*/  BAR.SYNC.DEFER_BLOCKING 0x0 ;  /* 0x0000000000007b1d */ /* 0x000fe20000010000 */
[----:B------:R-:W-:Y:S02]  /*fa10*/  ISETP.GE.AND P5, PT, R17, R222, PT ;  /* 0x000000de1100720c */ /* 0x000fe40003fa6270 */
[----:B------:R-:W-:-:S02]  /*fa20*/  FSEL R48, R48, -INF , !P3 ;  /* 0xff80000030307808 */ /* 0x000fc40005800000 */
[----:B------:R-:W-:Y:S02]  /*fa30*/  FSEL R186, R16, -INF , P2 ;  /* 0xff80000010ba7808 */ /* 0x000fe40001000000 */
[C---:B------:R-:W-:Y:S02]  /*fa40*/  ISETP.GE.AND P1, PT, R17.reuse, R221, PT ;  /* 0x000000dd1100720c */ /* 0x040fe40003f26270 */
[C---:B------:R-:W-:Y:S02]  /*fa50*/  ISETP.GE.AND P3, PT, R17.reuse, R218, PT ;  /* 0x000000da1100720c */ /* 0x040fe40003f66270 */
[----:B------:R-:W-:Y:S02]  /*fa60*/  ISETP.GE.AND P2, PT, R17, R219, PT ;  /* 0x000000db1100720c */ /* 0x000fe40003f46270 */
[----:B--2---:R-:W-:Y:S01]  /*fa70*/  HMMA.16816.F32 R16, R8, R28, RZ ;  /* 0x0000001c0810723c */ /* 0x004fe200000018ff */
[----:B------:R-:W-:Y:S01]  /*fa80*/  IABS R185, R185 ;  /* 0x000000b900b97213 */ /* 0x000fe20000000000 */
[----:B------:R-:W-:Y:S01]  /*fa90*/  VIADD R28, R63, 0xfffffed9 ;  /* 0xfffffed93f1c7836 */ /* 0x000fe20000000000 */
[----:B------:R-:W-:-:S02]  /*faa0*/  IABS R47, R47 ;  /* 0x0000002f002f7213 */ /* 0x000fc40000000000 */
[----:B------:R-:W-:Y:S02]  /*fab0*/  I2FP.F32.S32 R185, R185 ;  /* 0x000000b900b97245 */ /* 0x000fe40000201400 */
[----:B------:R-:W-:Y:S02]  /*fac0*/  I2FP.F32.S32 R47, R47 ;  /* 0x0000002f002f7245 */ /* 0x000fe40000201400 */
[----:B------:R-:W-:Y:S01]  /*fad0*/  FSEL R186, R186, -INF , !P4 ;  /* 0xff800000baba7808 */ /* 0x000fe20006000000 */
[----:B------:R-:W-:Y:S01]  /*fae0*/  FFMA.FTZ R185, -R232, R185, R26 ;  /* 0x000000b9e8b97223 */ /* 0x000fe2000001011a */
[--C-:B------:R-:W-:Y:S01]  /*faf0*/  IADD3 R26, PT, PT, R220, 0x127, -R33.reuse ;  /* 0x00000127dc1a7810 */ /* 0x100fe20007ffe821 */
[----:B------:R-:W-:Y:S01]  /*fb00*/  FFMA.FTZ R47, -R232, R47, R24 ;  /* 0x0000002fe82f7223 */ /* 0x000fe20000010118 */
[----:B------:R-:W-:Y:S02]  /*fb10*/  IADD3 R24, PT, PT, R64, 0x127, -R33 ;  /* 0x0000012740187810 */ /* 0x000fe40007ffe821 */
[----:B------:R-:W-:-:S02]  /*fb20*/  IABS R26, R26 ;  /* 0x0000001a001a7213 */ /* 0x000fc40000000000 */
[----:B------:R-:W-:Y:S02]  /*fb30*/  FSEL R47, R47, -INF , P5 ;  /* 0xff8000002f2f7808 */ /* 0x000fe40002800000 */
[----:B------:R-:W-:Y:S01]  /*fb40*/  IABS R24, R24 ;  /* 0x0000001800187213 */ /* 0x000fe20000000000 */
[----:B-1----:R-:W-:Y:S01]  /*fb50*/  HMMA.16816.F32 R16, R4, R12, R16 ;  /* 0x0000000c0410723c */ /* 0x002fe20000001810 */
[----:B------:R-:W-:Y:S01]  /*fb60*/  I2FP.F32.S32 R26, R26 ;  /* 0x0000001a001a7245 */ /* 0x000fe20000201400 */
[----:B------:R-:W-:Y:S01]  /*fb70*/  VIADD R13, R63, 0xfffffee0 ;  /* 0xfffffee03f0d7836 */ /* 0x000fe20000000000 */
[----:B------:R-:W-:Y:S02]  /*fb80*/  FSEL R47, R47, -INF , !P1 ;  /* 0xff8000002f2f7808 */ /* 0x000fe40004800000 */
[----:B------:R-:W-:Y:S01]  /*fb90*/  FSEL R185, R185, -INF , P2 ;  /* 0xff800000b9b97808 */ /* 0x000fe20001000000 */
[----:B------:R-:W-:Y:S01]  /*fba0*/  FFMA.FTZ R25, -R232, R26, R25 ;  /* 0x0000001ae8197223 */ /* 0x000fe20000010119 */
[----:B------:R-:W-:-:S02]  /*fbb0*/  ISETP.GE.AND P4, PT, R28, R222, PT ;  /* 0x000000de1c00720c */ /* 0x000fc40003f86270 */
[C---:B------:R-:W-:Y:S02]  /*fbc0*/  ISETP.GE.AND P5, PT, R28.reuse, R221, PT ;  /* 0x000000dd1c00720c */ /* 0x040fe40003fa6270 */
[C---:B------:R-:W-:Y:S02]  /*fbd0*/  ISETP.GE.AND P1, PT, R28.reuse, R218, PT ;  /* 0x000000da1c00720c */ /* 0x040fe40003f26270 */
[----:B------:R-:W-:Y:S02]  /*fbe0*/  ISETP.GE.AND P2, PT, R28, R219, PT ;  /* 0x000000db1c00720c */ /* 0x000fe40003f46270 */
[----:B------:R-:W-:Y:S01]  /*fbf0*/  I2FP.F32.S32 R24, R24 ;  /* 0x0000001800187245 */ /* 0x000fe20000201400 */
[----:B------:R-:W-:Y:S01]  /*fc00*/  HMMA.16816.F32 R28, R8, R30, RZ ;  /* 0x0000001e081c723c */ /* 0x000fe200000018ff */
[----:B------:R-:W-:Y:S02]  /*fc10*/  IADD3 R12, PT, PT, R64, 0x120, -R33 ;  /* 0x00000120400c7810 */ /* 0x000fe40007ffe821 */
[----:B------:R-:W-:Y:S01]  /*fc20*/  FSEL R46, R25, -INF , P4 ;  /* 0xff800000192e7808 */ /* 0x000fe20002000000 */
[----:B------:R-:W-:Y:S01]  /*fc30*/  FFMA.FTZ R24, -R232, R24, R27 ;  /* 0x00000018e8187223 */ /* 0x000fe2000001011b */
[----:B------:R-:W-:-:S02]  /*fc40*/  IABS R12, R12 ;  /* 0x0000000c000c7213 */ /* 0x000fc40000000000 */
[----:B------:R-:W-:Y:S01]  /*fc50*/  FSEL R185, R185, -INF , !P3 ;  /* 0xff800000b9b97808 */ /* 0x000fe20005800000 */
[----:B------:R-:W-:Y:S01]  /*fc60*/  HMMA.16816.F32 R8, R8, R40, RZ ;  /* 0x000000280808723c */ /* 0x000fe200000018ff */
[----:B------:R-:W-:Y:S02]  /*fc70*/  FSEL R46, R46, -INF , !P5 ;  /* 0xff8000002e2e7808 */ /* 0x000fe40006800000 */
[----:B------:R-:W-:Y:S02]  /*fc80*/  I2FP.F32.S32 R12, R12 ;  /* 0x0000000c000c7245 */ /* 0x000fe40000201400 */
[----:B------:R-:W-:Y:S02]  /*fc90*/  FSEL R184, R24, -INF , P2 ;  /* 0xff80000018b87808 */ /* 0x000fe40001000000 */
[C---:B------:R-:W-:Y:S01]  /*fca0*/  ISETP.GE.AND P3, PT, R13.reuse, R222, PT ;  /* 0x000000de0d00720c */ /* 0x040fe20003f66270 */
[----:B------:R-:W-:Y:S01]  /*fcb0*/  FFMA.FTZ R18, -R232, R12, R18 ;  /* 0x0000000ce8127223 */ /* 0x000fe20000010112 */
[----:B------:R-:W-:-:S02]  /*fcc0*/  ISETP.GE.AND P4, PT, R13, R221, PT ;  /* 0x000000dd0d00720c */ /* 0x000fc40003f86270 */
[C---:B------:R-:W-:Y:S01]  /*fcd0*/  ISETP.GE.AND P5, PT, R13.reuse, R218, PT ;  /* 0x000000da0d00720c */ /* 0x040fe20003fa6270 */
[C---:B------:R-:W-:Y:S01]  /*fce0*/  HMMA.16816.F32 R28, R4.reuse, R14, R28 ;  /* 0x0000000e041c723c */ /* 0x040fe2000000181c */
[----:B------:R-:W-:Y:S01]  /*fcf0*/  ISETP.GE.AND P2, PT, R13, R219, PT ;  /* 0x000000db0d00720c */ /* 0x000fe20003f46270 */
[C---:B------:R-:W-:Y:S01]  /*fd00*/  VIADD R14, R63.reuse, 0xfffffee8 ;  /* 0xfffffee83f0e7836 */ /* 0x040fe20000000000 */
[--C-:B------:R-:W-:Y:S02]  /*fd10*/  IADD3 R13, PT, PT, R220, 0x11f, -R33.reuse ;  /* 0x0000011fdc0d7810 */ /* 0x100fe40007ffe821 */
[--C-:B------:R-:W-:Y:S02]  /*fd20*/  IADD3 R12, PT, PT, R64, 0x11f, -R33.reuse ;  /* 0x0000011f400c7810 */ /* 0x100fe40007ffe821 */
[----:B------:R-:W-:Y:S01]  /*fd30*/  IABS R13, R13 ;  /* 0x0000000d000d7213 */ /* 0x000fe20000000000 */
[----:B------:R-:W-:Y:S01]  /*fd40*/  HMMA.16816.F32 R8, R4, R36, R8 ;  /* 0x000000240408723c */ /* 0x000fe20000001808 */
[----:B------:R-:W-:Y:S01]  /*fd50*/  IADD3 R45, PT, PT, R220, 0x120, -R33 ;  /* 0x00000120dc2d7810 */ /* 0x000fe20007ffe821 */
[----:B------:R-:W-:Y:S01]  /*fd60*/  VIADD R6, R63, 0xfffffef0 ;  /* 0xfffffef03f067836 */ /* 0x000fe20000000000 */
[----:B------:R-:W-:-:S02]  /*fd70*/  IABS R12, R12 ;  /* 0x0000000c000c7213 */ /* 0x000fc40000000000 */
[----:B------:R-:W-:Y:S02]  /*fd80*/  I2FP.F32.S32 R13, R13 ;  /* 0x0000000d000d7245 */ /* 0x000fe40000201400 */
[----:B------:R-:W-:Y:S02]  /*fd90*/  IABS R45, R45 ;  /* 0x0000002d002d7213 */ /* 0x000fe40000000000 */
[----:B------:R-:W-:Y:S01]  /*fda0*/  I2FP.F32.S32 R12, R12 ;  /* 0x0000000c000c7245 */ /* 0x000fe20000201400 */
[----:B------:R-:W-:Y:S01]  /*fdb0*/  FFMA.FTZ R17, -R232, R13, R17 ;  /* 0x0000000de8117223 */ /* 0x000fe20000010111 */
[----:B------:R-:W-:Y:S02]  /*fdc0*/  IADD3 R13, PT, PT, R220, 0x118, -R33 ;  /* 0x00000118dc0d7810 */ /* 0x000fe40007ffe821 */
[----:B------:R-:W-:Y:S01]  /*fdd0*/  I2FP.F32.S32 R45, R45 ;  /* 0x0000002d002d7245 */ /* 0x000fe20000201400 */
[----:B------:R-:W-:Y:S01]  /*fde0*/  FFMA.FTZ R19, -R232, R12, R19 ;  /* 0x0000000ce8137223 */ /* 0x000fe20000010113 */
[----:B------:R-:W-:-:S02]  /*fdf0*/  IADD3 R12, PT, PT, R64, 0x118, -R33 ;  /* 0x00000118400c7810 */ /* 0x000fc40007ffe821 */
[----:B------:R-:W-:Y:S01]  /*fe00*/  IABS R13, R13 ;  /* 0x0000000d000d7213 */ /* 0x000fe20000000000 */
[----:B------:R-:W-:Y:S01]  /*fe10*/  FFMA.FTZ R45, -R232, R45, R16 ;  /* 0x0000002de82d7223 */ /* 0x000fe20000010110 */
[----:B------:R-:W-:Y:S01]  /*fe20*/  VIADD R16, R63, 0xfffffee1 ;  /* 0xfffffee13f107836 */ /* 0x000fe20000000000 */
[----:B------:R-:W-:Y:S02]  /*fe30*/  IABS R12, R12 ;  /* 0x0000000c000c7213 */ /* 0x000fe40000000000 */
[----:B------:R-:W-:Y:S02]  /*fe40*/  I2FP.F32.S32 R13, R13 ;  /* 0x0000000d000d7245 */ /* 0x000fe40000201400 */
[----:B------:R-:W-:Y:S02]  /*fe50*/  FSEL R184, R184, -INF , !P1 ;  /* 0xff800000b8b87808 */ /* 0x000fe40004800000 */
[----:B------:R-:W-:Y:S01]  /*fe60*/  I2FP.F32.S32 R12, R12 ;  /* 0x0000000c000c7245 */ /* 0x000fe20000201400 */
[----:B------:R-:W-:Y:S01]  /*fe70*/  FFMA.FTZ R28, -R232, R13, R28 ;  /* 0x0000000de81c7223 */ /* 0x000fe2000001011c */
[----:B------:R-:W-:-:S02]  /*fe80*/  ISETP.GE.AND P1, PT, R16, R222, PT ;  /* 0x000000de1000720c */ /* 0x000fc40003f26270 */
[----:B------:R-:W-:Y:S01]  /*fe90*/  IADD3 R13, PT, PT, R220, 0x117, -R33 ;  /* 0x00000117dc0d7810 */ /* 0x000fe20007ffe821 */
[----:B------:R-:W-:Y:S01]  /*fea0*/  FFMA.FTZ R30, -R232, R12, R30 ;  /* 0x0000000ce81e7223 */ /* 0x000fe2000001011e */
[----:B------:R-:W-:Y:S02]  /*feb0*/  FSEL R45, R45, -INF , P3 ;  /* 0xff8000002d2d7808 */ /* 0x000fe40001800000 */
[----:B------:R-:W-:Y:S02]  /*fec0*/  FSEL R182, R18, -INF , P2 ;  /* 0xff80000012b67808 */ /* 0x000fe40001000000 */
[C---:B------:R-:W-:Y:S02]  /*fed0*/  ISETP.GE.AND P3, PT, R16.reuse, R221, PT ;  /* 0x000000dd1000720c */ /* 0x040fe40003f66270 */
[----:B------:R-:W-:Y:S02]  /*fee0*/  ISETP.GE.AND P2, PT, R16, R219, PT ;  /* 0x000000db1000720c */ /* 0x000fe40003f46270 */
[----:B------:R-:W-:-:S02]  /*fef0*/  FSEL R44, R17, -INF , P1 ;  /* 0xff800000112c7808 */ /* 0x000fc40000800000 */
[--C-:B------:R-:W-:Y:S02]  /*ff00*/  IADD3 R12, PT, PT, R64, 0x117, -R33.reuse ;  /* 0x00000117400c7810 */ /* 0x100fe40007ffe821 */
[----:B------:R-:W-:Y:S02]  /*ff10*/  IABS R13, R13 ;  /* 0x0000000d000d7213 */ /* 0x000fe40000000000 */
[----:B------:R-:W-:Y:S02]  /*ff20*/  IADD3 R5, PT, PT, R220, 0x110, -R33 ;  /* 0x00000110dc057810 */ /* 0x000fe40007ffe821 */
[----:B------:R-:W-:Y:S02]  /*ff30*/  FSEL R182, R182, -INF , !P5 ;  /* 0xff800000b6b67808 */ /* 0x000fe40006800000 */
[----:B------:R-:W-:Y:S02]  /*ff40*/  FSEL R44, R44, -INF , !P3 ;  /* 0xff8000002c2c7808 */ /* 0x000fe40005800000 */
[----:B------:R-:W-:-:S02]  /*ff50*/  FSEL R172, R19, -INF , P2 ;  /* 0xff80000013ac7808 */ /* 0x000fc40001000000 */
[----:B------:R-:W-:Y:S02]  /*ff60*/  FSEL R45, R45, -INF , !P4 ;  /* 0xff8000002d2d7808 */ /* 0x000fe40006000000 */
[C---:B------:R-:W-:Y:S02]  /*ff70*/  ISETP.GE.AND P5, PT, R14.reuse, R222, PT ;  /* 0x000000de0e00720c */ /* 0x040fe40003fa6270 */
[C---:B------:R-:W-:Y:S02]  /*ff80*/  ISETP.GE.AND P1, PT, R14.reuse, R221, PT ;  /* 0x000000dd0e00720c */ /* 0x040fe40003f26270 */
[C---:B------:R-:W-:Y:S02]  /*ff90*/  ISETP.GE.AND P3, PT, R14.reuse, R218, PT ;  /* 0x000000da0e00720c */ /* 0x040fe40003f66270 */
[----:B------:R-:W-:Y:S01]  /*ffa0*/  ISETP.GE.AND P2, PT, R14, R219, PT ;  /* 0x000000db0e00720c */ /* 0x000fe20003f46270 */
[----:B------:R-:W-:Y:S01]  /*ffb0*/  VIADD R14, R63, 0xfffffee9 ;  /* 0xfffffee93f0e7836 */ /* 0x000fe20000000000 */
[----:B------:R-:W-:-:S02]  /*ffc0*/  IABS R12, R12 ;  /* 0x0000000c000c7213 */ /* 0x000fc40000000000 */
[----:B------:R-:W-:Y:S02]  /*ffd0*/  I2FP.F32.S32 R13, R13 ;  /* 0x0000000d000d7245 */ /* 0x000fe40000201400 */
[----:B------:R-:W-:Y:S02]  /*ffe0*/  IABS R5, R5 ;  /* 0x0000000500057213 */ /* 0x000fe40000000000 */
[----:B------:R-:W-:Y:S01]  /*fff0*/  ISETP.GE.AND P4, PT, R16, R218, PT ;  /* 0x000000da1000720c */ /* 0x000fe20003f86270 */
[----:B------:R-:W-:Y:S01]  /*10000*/  FFMA.FTZ R13, -R232, R13, R29 ;  /* 0x0000000de80d7223 */ /* 0x000fe2000001011d */
[----:B------:R-:W-:Y:S02]  /*10010*/  I2FP.F32.S32 R12, R12 ;  /* 0x0000000c000c7245 */ /* 0x000fe40000201400 */
[----:B------:R-:W-:Y:S02]  /*10020*/  I2FP.F32.S32 R5, R5 ;  /* 0x0000000500057245 */ /* 0x000fe40000201400 */
[----:B------:R-:W-:Y:S01]  /*10030*/  FSEL R172, R172, -INF , !P4 ;  /* 0xff800000acac7808 */ /* 0x000fe20006000000 */
[----:B------:R-:W-:Y:S01]  /*10040*/  FFMA.FTZ R12, -R232, R12, R31 ;  /* 0x0000000ce80c7223 */ /* 0x000fe2000001011f */
[----:B------:R-:W-:Y:S01]  /*10050*/  ISETP.GE.AND P4, PT, R14, R222, PT ;  /* 0x000000de0e00720c */ /* 0x000fe20003f86270 */
[----:B------:R-:W-:Y:S01]  /*10060*/  FFMA.FTZ R8, -R232, R5, R8 ;  /* 0x00000005e8087223 */ /* 0x000fe20000010108 */
[----:B------:R-:W-:-:S02]  /*10070*/  IADD3 R7, PT, PT, R220, 0x10f, -R33 ;  /* 0x0000010fdc077810 */ /* 0x000fc40007ffe821 */
[----:B------:R-:W-:Y:S02]  /*10080*/  FSEL R43, R28, -INF , P5 ;  /* 0xff8000001c2b7808 */ /* 0x000fe40002800000 */
[----:B------:R-:W-:Y:S02]  /*10090*/  FSEL R153, R30, -INF , P2 ;  /* 0xff8000001e997808 */ /* 0x000fe40001000000 */
[C---:B------:R-:W-:Y:S02]  /*100a0*/  ISETP.GE.AND P5, PT, R14.reuse, R221, PT ;  /* 0x000000dd0e00720c */ /* 0x040fe40003fa6270 */
[----:B------:R-:W-:Y:S02]  /*100b0*/  ISETP.GE.AND P2, PT, R14, R219, PT ;  /* 0x000000db0e00720c */ /* 0x000fe40003f46270 */
[----:B------:R-:W-:Y:S02]  /*100c0*/  IADD3 R4, PT, PT, R64, 0x110, -R33 ;  /* 0x0000011040047810 */ /* 0x000fe40007ffe821 */
[----:B------:R-:W-:-:S02]  /*100d0*/  FSEL R13, R13, -INF , P4 ;  /* 0xff8000000d0d7808 */ /* 0x000fc40002000000 */
[C-C-:B------:R-:W-:Y:S02]  /*100e0*/  IADD3 R5, PT, PT, R64.reuse, 0x10f, -R33.reuse ;  /* 0x0000010f40057810 */ /* 0x140fe40007ffe821 */
[--C-:B------:R-:W-:Y:S02]  /*100f0*/  IADD3 R64, PT, PT, R64, 0x108, -R33.reuse ;  /* 0x0000010840407810 */ /* 0x100fe40007ffe821 */
[----:B------:R-:W-:Y:S02]  /*10100*/  IABS R7, R7 ;  /* 0x0000000700077213 */ /* 0x000fe40000000000 */
[----:B------:R-:W-:Y:S02]  /*10110*/  IADD3 R33, PT, PT, R220, 0x108, -R33 ;  /* 0x00000108dc217810 */ /* 0x000fe40007ffe821 */
[----:B------:R-:W-:Y:S02]  /*10120*/  FSEL R153, R153, -INF , !P3 ;  /* 0xff80000099997808 */ /* 0x000fe40005800000 */
[----:B------:R-:W-:-:S02]  /*10130*/  FSEL R42, R13, -INF , !P5 ;  /* 0xff8000000d2a7808 */ /* 0x000fc40006800000 */
[----:B------:R-:W-:Y:S02]  /*10140*/  FSEL R12, R12, -INF , P2 ;  /* 0xff8000000c0c7808 */ /* 0x000fe40001000000 */
[----:B------:R-:W-:Y:S02]  /*10150*/  FSEL R43, R43, -INF , !P1 ;  /* 0xff8000002b2b7808 */ /* 0x000fe40004800000 */
[C---:B------:R-:W-:Y:S02]  /*10160*/  ISETP.GE.AND P3, PT, R6.reuse, R222, PT ;  /* 0x000000de0600720c */ /* 0x040fe40003f66270 */
[C---:B------:R-:W-:Y:S02]  /*10170*/  ISETP.GE.AND P4, PT, R6.reuse, R221, PT ;  /* 0x000000dd0600720c */ /* 0x040fe40003f86270 */
[CC--:B------:R-:W-:Y:S02]  /*10180*/  ISETP.GE.AND P5, PT, R6.reuse, R218.reuse, PT ;  /* 0x000000da0600720c */ /* 0x0c0fe40003fa6270 */
        /* <DEDUP_REMOVED lines=8> */
[----:B------:R-:W-:Y:S02]  /*10210*/  FSEL R111, R12, -INF , !P1 ;  /* 0xff8000000c6f7808 */ /* 0x000fe40004800000 */
[----:B------:R-:W-:Y:S02]  /*10220*/  I2FP.F32.S32 R33, R33 ;  /* 0x0000002100217245 */ /* 0x000fe40000201400 */
[----:B------:R-:W-:Y:S02]  /*10230*/  ISETP.GE.AND P1, PT, R6, R222, PT ;  /* 0x000000de0600720c */ /* 0x000fe40003f26270 */
[----:B------:R-:W-:Y:S01]  /*10240*/  I2FP.F32.S32 R4, R4 ;  /* 0x0000000400047245 */ /* 0x000fe20000201400 */
[----:B------:R-:W-:Y:S01]  /*10250*/  FFMA.FTZ R52, -R232, R33, R52 ;  /* 0x00000021e8347223 */ /* 0x000fe20000010134 */
[----:B------:R-:W-:-:S02]  /*10260*/  IABS R5, R5 ;  /* 0x0000000500057213 */ /* 0x000fc40000000000 */
[----:B------:R-:W-:Y:S01]  /*10270*/  FSEL R7, R7, -INF , P1 ;  /* 0xff80000007077808 */ /* 0x000fe20000800000 */
[----:B------:R-:W-:Y:S01]  /*10280*/  FFMA.FTZ R4, -R232, R4, R10 ;  /* 0x00000004e8047223 */ /* 0x000fe2000001010a */
[----:B------:R-:W-:Y:S02]  /*10290*/  ISETP.GE.AND P1, PT, R63, R222, PT ;  /* 0x000000de3f00720c */ /* 0x000fe40003f26270 */
[----:B------:R-:W-:Y:S02]  /*102a0*/  I2FP.F32.S32 R5, R5 ;  /* 0x0000000500057245 */ /* 0x000fe40000201400 */
[----:B------:R-:W-:Y:S02]  /*102b0*/  IABS R64, R64 ;  /* 0x0000004000407213 */ /* 0x000fe40000000000 */
[----:B------:R-:W-:Y:S01]  /*102c0*/  FSEL R39, R52, -INF , P1 ;  /* 0xff80000034277808 */ /* 0x000fe20000800000 */
[----:B------:R-:W-:Y:S01]  /*102d0*/  FFMA.FTZ R5, -R232, R5, R11 ;  /* 0x00000005e8057223 */ /* 0x000fe2000001010b */
[----:B------:R-:W-:-:S02]  /*102e0*/  ISETP.GT.AND P1, PT, R32, R223, PT ;  /* 0x000000df2000720c */ /* 0x000fc40003f24270 */
[----:B------:R-:W-:Y:S02]  /*102f0*/  I2FP.F32.S32 R64, R64 ;  /* 0x0000004000407245 */ /* 0x000fe40000201400 */
[----:B------:R-:W-:Y:S02]  /*10300*/  FSEL R4, R4, -INF , P2 ;  /* 0xff80000004047808 */ /* 0x000fe40001000000 */
[----:B------:R-:W-:Y:S01]  /*10310*/  ISETP.GE.AND P2, PT, R6, R219, PT ;  /* 0x000000db0600720c */ /* 0x000fe20003f46270 */
[----:B------:R-:W-:Y:S01]  /*10320*/  FFMA.FTZ R54, -R232, R64, R54 ;  /* 0x00000040e8367223 */ /* 0x000fe20000010136 */
[----:B------:R-:W-:Y:S02]  /*10330*/  FSEL R8, R8, -INF , P3 ;  /* 0xff80000008087808 */ /* 0x000fe40001800000 */
[----:B------:R-:W-:Y:S02]  /*10340*/  ISETP.GE.AND P3, PT, R6, R221, PT ;  /* 0x000000dd0600720c */ /* 0x000fe40003f66270 */
[----:B------:R-:W-:-:S02]  /*10350*/  FSEL R5, R5, -INF , P2 ;  /* 0xff80000005057808 */ /* 0x000fc40001000000 */
[----:B------:R-:W-:Y:S02]  /*10360*/  ISETP.GE.AND P2, PT, R63, R219, PT ;  /* 0x000000db3f00720c */ /* 0x000fe40003f46270 */
[----:B------:R-:W-:Y:S02]  /*10370*/  FSEL R41, R8, -INF , !P4 ;  /* 0xff80000008297808 */ /* 0x000fe40006000000 */
[----:B------:R-:W-:Y:S02]  /*10380*/  FSEL R83, R4, -INF , !P5 ;  /* 0xff80000004537808 */ /* 0x000fe40006800000 */
[----:B------:R-:W-:Y:S02]  /*10390*/  FSEL R40, R7, -INF , !P3 ;  /* 0xff80000007287808 */ /* 0x000fe40005800000 */
[----:B------:R-:W-:Y:S02]  /*103a0*/  ISETP.GE.AND P4, PT, R6, R218, PT ;  /* 0x000000da0600720c */ /* 0x000fe40003f86270 */
[----:B------:R-:W-:-:S02]  /*103b0*/  ISETP.GE.AND P5, PT, R63, R221, PT ;  /* 0x000000dd3f00720c */ /* 0x000fc40003fa6270 */
[----:B------:R-:W-:Y:S02]  /*103c0*/  ISETP.GE.AND P3, PT, R63, R218, PT ;  /* 0x000000da3f00720c */ /* 0x000fe40003f66270 */
[----:B------:R-:W-:Y:S02]  /*103d0*/  FSEL R36, R54, -INF , P2 ;  /* 0xff80000036247808 */ /* 0x000fe40001000000 */
[----:B------:R-:W-:Y:S02]  /*103e0*/  SHF.R.U32.HI R4, RZ, 0x3, R151 ;  /* 0x00000003ff047819 */ /* 0x000fe40000011697 */
[----:B------:R-:W-:Y:S02]  /*103f0*/  FSEL R37, R5, -INF , !P4 ;  /* 0xff80000005257808 */ /* 0x000fe40006000000 */
[----:B------:R-:W-:Y:S02]  /*10400*/  FSEL R39, R39, -INF , !P5 ;  /* 0xff80000027277808 */ /* 0x000fe40006800000 */
[----:B------:R-:W-:Y:S01]  /*10410*/  FSEL R36, R36, -INF , !P3 ;  /* 0xff80000024247808 */ /* 0x000fe20005800000 */
[----:B------:R-:W-:Y:S05]  /*10420*/  @!P1 BRA `(.L_x_4977) ;  /* 0x00000008004c9947 */ /* 0x000fea0003800000 */
[----:B------:R-:W-:Y:S04]  /*10430*/  BSSY.RECONVERGENT B0, `(.L_x_4978) ;  /* 0x000004c000007945 */ /* 0x000fe80003800200 */
[----:B------:R-:W-:Y:S05]  /*10440*/  @!P6 BRA `(.L_x_4979) ;  /* 0x000000040008e947 */ /* 0x000fea0003800000 */
[----:B------:R-:W2:Y:S01]  /*10450*/  LD.E R13, desc[UR4][R2.64+0x170] ;  /* 0x00017004020d7980 */ /* 0x000ea2000c101900 */
[----:B------:R-:W-:-:S05]  /*10460*/  SHF.L.U32 R10, R148, 0x8, RZ ;  /* 0x00000008940a7819 */ /* 0x000fca00000006ff */
[C---:B------:R-:W-:Y:S02]  /*10470*/  VIADD R12, R10.reuse, 0xfffffe00 ;  /* 0xfffffe000a0c7836 */ /* 0x040fe40000000000 */
[----:B------:R-:W-:-:S03]  /*10480*/  VIADD R10, R10, 0xfffffd00 ;  /* 0xfffffd000a0a7836 */ /* 0x000fc60000000000 */
[----:B------:R-:W-:Y:S02]  /*10490*/  IABS R7, R12 ;  /* 0x0000000c00077213 */ /* 0x000fe40000000000 */
[----:B------:R-:W-:Y:S02]  /*104a0*/  IABS R5, R10 ;  /* 0x0000000a00057213 */ /* 0x000fe40000000000 */
[-C--:B--2---:R-:W-:Y:S02]  /*104b0*/  IABS R8, R13.reuse ;  /* 0x0000000d00087213 */ /* 0x084fe40000000000 */
[-C--:B------:R-:W-:Y:S02]  /*104c0*/  IABS R6, R13.reuse ;  /* 0x0000000d00067213 */ /* 0x080fe40000000000 */
[----:B------:R-:W1:Y:S01]  /*104d0*/  I2F.RP R14, R8 ;  /* 0x00000008000e7306 */ /* 0x000e620000209400 */
[-C--:B------:R-:W-:Y:S02]  /*104e0*/  LOP3.LUT R12, R12, R13.reuse, RZ, 0x3c, !PT ;  /* 0x0000000d0c0c7212 */ /* 0x080fe400078e3cff */
[----:B------:R-:W-:Y:S01]  /*104f0*/  IMAD.MOV R6, RZ, RZ, -R6 ;  /* 0x000000ffff067224 */ /* 0x000fe200078e0a06 */
[----:B------:R-:W-:-:S02]  /*10500*/  LOP3.LUT R10, R10, R13, RZ, 0x3c, !PT ;  /* 0x0000000d0a0a7212 */ /* 0x000fc400078e3cff */
[----:B------:R-:W-:Y:S02]  /*10510*/  ISETP.GE.AND P4, PT, R12, RZ, PT ;  /* 0x000000ff0c00720c */ /* 0x000fe40003f86270 */
        /* <DEDUP_REMOVED lines=8> */
[----:B------:R-:W-:-:S04]  /*105a0*/  IMAD.HI.U32 R9, R11, R5, RZ ;  /* 0x000000050b097227 */ /* 0x000fc800078e00ff */
[----:B------:R-:W-:Y:S02]  /*105b0*/  IMAD R5, R9, R6, R5 ;  /* 0x0000000609057224 */ /* 0x000fe400078e0205 */
[----:B------:R-:W-:-:S03]  /*105c0*/  IMAD.HI.U32 R11, R11, R7, RZ ;  /* 0x000000070b0b7227 */ /* 0x000fc600078e00ff */
[----:B------:R-:W-:Y:S01]  /*105d0*/  ISETP.GT.U32.AND P3, PT, R8, R5, PT ;  /* 0x000000050800720c */ /* 0x000fe20003f64070 */
[----:B------:R-:W-:Y:S01]  /*105e0*/  IMAD R6, R11, R6, R7 ;  /* 0x000000060b067224 */ /* 0x000fe200078e0207 */
[----:B------:R-:W-:-:S04]  /*105f0*/  LOP3.LUT R7, RZ, R13, RZ, 0x33, !PT ;  /* 0x0000000dff077212 */ /* 0x000fc800078e33ff */
        /* <DEDUP_REMOVED lines=8> */
[----:B------:R-:W-:-:S07]  /*10680*/  ISETP.GE.U32.AND P6, PT, R6, R8, PT ;  /* 0x000000080600720c */ /* 0x000fce0003fc6070 */
[----:B------:R-:W-:-:S04]  /*10690*/  @P5 VIADD R9, R9, 0x1 ;  /* 0x0000000109095836 */ /* 0x000fc80000000000 */
[----:B------:R-:W-:Y:S02]  /*106a0*/  IMAD.MOV.U32 R8, RZ, RZ, R9 ;  /* 0x000000ffff087224 */ /* 0x000fe400078e0009 */
[----:B------:R-:W-:-:S03]  /*106b0*/  @P6 IADD3 R11, PT, PT, R11, 0x1, RZ ;  /* 0x000000010b0b6810 */ /* 0x000fc60007ffe0ff */
[----:B------:R-:W-:Y:S02]  /*106c0*/  @!P2 IADD3 R8, PT, PT, -R8, RZ, RZ ;  /* 0x000000ff0808a210 */ /* 0x000fe40007ffe1ff */
[----:B------:R-:W-:Y:S02]  /*106d0*/  @!P4 IMAD.MOV R11, RZ, RZ, -R11 ;  /* 0x000000ffff0bc224 */ /* 0x000fe400078e0a0b */
[----:B------:R-:W-:-:S03]  /*106e0*/  SEL R8, R7, R8, !P3 ;  /* 0x0000000807087207 */ /* 0x000fc60005800000 */
[----:B------:R-:W-:Y:S02]  /*106f0*/  SEL R7, R7, R11, !P3 ;  /* 0x0000000b07077207 */ /* 0x000fe40005800000 */
[----:B-1----:R-:W2:Y:S01]  /*10700*/  LD.E.64 R10, desc[UR4][R14.64+0x38] ;  /* 0x000038040e0a7980 */ /* 0x002ea2000c101b00 */
        /* <DEDUP_REMOVED lines=11> */
[----:B------:R-:W-:Y:S02]  /*107c0*/  IMAD.MOV.U32 R8, RZ, RZ, R12 ;  /* 0x000000ffff087224 */ /* 0x000fe400078e000c */
[----:B---3--:R-:W-:Y:S01]  /*107d0*/  IMAD.IADD R5, R6, 0x1, -R5 ;  /* 0x0000000106057824 */ /* 0x008fe200078e0a05 */
[----:B------:R-:W-:-:S04]  /*107e0*/  IADD3 R9, PT, PT, R13, R7, RZ ;  /* 0x000000070d097210 */ /* 0x000fc80007ffe0ff */
        /* <DEDUP_REMOVED lines=8> */
.L_x_4979:
        /* <DEDUP_REMOVED lines=8> */
.L_x_4980:
[----:B------:R-:W-:Y:S05]  /*108f0*/  BSYNC.RECONVERGENT B0 ;  /* 0x0000000000007941 */ /* 0x000fea0003800200 */
.L_x_4978:
        /* <DEDUP_REMOVED lines=36> */
[----:B------:R-:W-:Y:S01]  /*10b40*/  @!P0 IMAD.MOV.U32 R6, RZ, RZ, R18 ;  /* 0x000000ffff068224 */ /* 0x000fe200078e0012 */
        /* <DEDUP_REMOVED lines=31> */
.L_x_4982:
[----:B------:R-:W-:Y:S05]  /*10d40*/  BSYNC.RECONVERGENT B0 ;  /* 0x0000000000007941 */ /* 0x000fea0003800200 */
.L_x_4981:
[----:B------:R-:W0:Y:S02]  /*10d50*/  LDGDEPBAR ;  /* 0x00000000000079af */ /* 0x000e240000000000 */
.L_x_4977:
[----:B------:R-:W-:Y:S05]  /*10d60*/  BSYNC.RECONVERGENT B1 ;  /* 0x0000000000017941 */ /* 0x000fea0003800200 */
.L_x_4976:
[----:B------:R-:W3:Y:S01]  /*10d70*/  LD.E R80, desc[UR4][R2.64+0xdc] ;  /* 0x0000dc0402507980 */ /* 0x000ee2000c101900 */
[----:B-1----:R-:W-:Y:S02]  /*10d80*/  FMNMX3.FTZ R6, R0, R62, R61, !PT ;  /* 0x0000003e00067276 */ /* 0x002fe4000781003d */
[----:B------:R-:W-:Y:S02]  /*10d90*/  SHF.L.U32 R4, R4, 0x8, RZ ;  /* 0x0000000804047819 */ /* 0x000fe400000006ff */
[----:B------:R-:W-:Y:S02]  /*10da0*/  FMNMX3.FTZ R6, R6, R60, R59, !PT ;  /* 0x0000003c06067276 */ /* 0x000fe4000781003b */
[----:B------:R-:W-:Y:S02]  /*10db0*/  LOP3.LUT R4, R4, 0x100, RZ, 0xc0, !PT ;  /* 0x0000010004047812 */ /* 0x000fe400078ec0ff */
[----:B------:R-:W-:Y:S02]  /*10dc0*/  FMNMX3.FTZ R6, R6, R58, R57, !PT ;  /* 0x0000003a06067276 */ /* 0x000fe40007810039 */
[----:B------:R-:W-:-:S02]  /*10dd0*/  LOP3.LUT R4, R4, 0x20, R192, 0xf8, !PT ;  /* 0x0000002004047812 */ /* 0x000fc400078ef8c0 */
[----:B------:R-:W-:Y:S02]  /*10de0*/  FMNMX3.FTZ R6, R6, R56, R55, !PT ;  /* 0x0000003806067276 */ /* 0x000fe40007810037 */
[----:B------:R-:W-:Y:S02]  /*10df0*/  LOP3.LUT R4, R4, R149, RZ, 0xfc, !PT ;  /* 0x0000009504047212 */ /* 0x000fe400078efcff */
        /* <DEDUP_REMOVED lines=32> */
[----:B------:R-:W-:-:S04]  /*11000*/  FSETP.NEU.FTZ.AND P0, PT, R33, -INF , PT ;  /* 0xff8000002100780b */ /* 0x000fc80003f1d000 */
[----:B------:R-:W-:-:S05]  /*11010*/  FSEL R149, R33, RZ, P0 ;  /* 0x000000ff21957208 */ /* 0x000fca0000000000 */
[----:B------:R-:W-:Y:S01]  /*11020*/  FADD.FTZ R149, R0, -R149 ;  /* 0x8000009500957221 */ /* 0x000fe20000010000 */
[----:B---3--:R-:W-:-:S03]  /*11030*/  FMUL.FTZ R78, R80, R33 ;  /* 0x00000021504e7220 */ /* 0x008fc60000410000 */
[----:B------:R-:W-:Y:S02]  /*11040*/  FMUL.FTZ R149, R80, R149 ;  /* 0x0000009550957220 */ /* 0x000fe40000410000 */
[----:B------:R-:W-:Y:S02]  /*11050*/  FSEL R78, R78, RZ, P0 ;  /* 0x000000ff4e4e7208 */ /* 0x000fe40000000000 */
[----:B------:R-:W-:Y:S02]  /*11060*/  ISETP.NE.AND P0, PT, R22, RZ, PT ;  /* 0x000000ff1600720c */ /* 0x000fe40003f05270 */
[----:B------:R-:W1:Y:S01]  /*11070*/  MUFU.EX2 R149, R149 ;  /* 0x0000009500957308 */ /* 0x000e620000000800 */
        /* <DEDUP_REMOVED lines=26> */
[----:B------:R-:W-:Y:S01]  /*11220*/  FFMA.FTZ R106, R55, R80, -R78 ;  /* 0x00000050376a7223 */ /* 0x000fe2000001084e */
[-C--:B-1----:R-:W-:Y:S01]  /*11230*/  FMUL.FTZ R18, R146, R149.reuse ;  /* 0x0000009592127220 */ /* 0x082fe20000410000 */
[----:B------:R-:W-:Y:S01]  /*11240*/  FMUL.FTZ R19, R147, R149 ;  /* 0x0000009593137220 */ /* 0x000fe20000410000 */
[----:B------:R-:W-:Y:S01]  /*11250*/  FMNMX3.FTZ R34, R34, R179, R130, !PT ;  /* 0x000000b322227276 */ /* 0x000fe20007810082 */
[----:B------:R-:W1:Y:S01]  /*11260*/  MUFU.EX2 R122, R122 ;  /* 0x0000007a007a7308 */ /* 0x000e620000000800 */
[-C--:B------:R-:W-:Y:S01]  /*11270*/  FMUL.FTZ R142, R142, R149.reuse ;  /* 0x000000958e8e7220 */ /* 0x080fe20000410000 */
[-C--:B------:R-:W-:Y:S01]  /*11280*/  FMUL.FTZ R143, R143, R149.reuse ;  /* 0x000000958f8f7220 */ /* 0x080fe20000410000 */
[----:B------:R-:W-:Y:S01]  /*11290*/  FMNMX3.FTZ R34, R34, R178, R177, !PT ;  /* 0x000000b222227276 */ /* 0x000fe200078100b1 */
[-C--:B------:R-:W-:Y:S01]  /*112a0*/  FMUL.FTZ R138, R138, R149.reuse ;  /* 0x000000958a8a7220 */ /* 0x080fe20000410000 */
[-C--:B------:R-:W-:Y:S01]  /*112b0*/  FMUL.FTZ R139, R139, R149.reuse ;  /* 0x000000958b8b7220 */ /* 0x080fe20000410000 */
[-C--:B------:R-:W-:Y:S01]  /*112c0*/  FMUL.FTZ R134, R134, R149.reuse ;  /* 0x0000009586867220 */ /* 0x080fe20000410000 */
[----:B------:R-:W-:Y:S01]  /*112d0*/  FMNMX3.FTZ R34, R34, R176, R175, !PT ;  /* 0x000000b022227276 */ /* 0x000fe200078100af */
[----:B------:R-:W-:Y:S01]  /*112e0*/  MUFU.EX2 R116, R116 ;  /* 0x0000007400747308 */ /* 0x000fe20000000800 */
[----:B------:R-:W-:Y:S01]  /*112f0*/  FMUL.FTZ R135, R135, R149 ;  /* 0x0000009587877220 */ /* 0x000fe20000410000 */
[--C-:B------:R-:W-:Y:S01]  /*11300*/  FFMA.FTZ R104, R53, R80, -R78.reuse ;  /* 0x0000005035687223 */ /* 0x100fe2000001084e */
[----:B------:R-:W-:Y:S01]  /*11310*/  FMNMX3.FTZ R34, R34, R174, R173, !PT ;  /* 0x000000ae22227276 */ /* 0x000fe200078100ad */
[-CC-:B------:R-:W-:Y:S01]  /*11320*/  FFMA.FTZ R102, R51, R80.reuse, -R78.reuse ;  /* 0x0000005033667223 */ /* 0x180fe2000001084e */
[-CC-:B------:R-:W-:Y:S01]  /*11330*/  FFMA.FTZ R101, R50, R80.reuse, -R78.reuse ;  /* 0x0000005032657223 */ /* 0x180fe2000001084e */
[-C--:B------:R-:W-:Y:S01]  /*11340*/  FFMA.FTZ R98, R65, R80.reuse, -R78 ;  /* 0x0000005041627223 */ /* 0x080fe2000001084e */
[----:B------:R-:W-:Y:S01]  /*11350*/  FMNMX3.FTZ R34, R34, R171, R170, !PT ;  /* 0x000000ab22227276 */ /* 0x000fe200078100aa */
[----:B------:R-:W3:Y:S01]  /*11360*/  MUFU.EX2 R115, R115 ;  /* 0x0000007300737308 */ /* 0x000ee20000000800 */
        /* <DEDUP_REMOVED lines=15> */
[----:B------:R-:W1:Y:S01]  /*11460*/  MUFU.EX2 R110, R110 ;  /* 0x0000006e006e7308 */ /* 0x000e620000000800 */
[----:B---3--:R-:W-:Y:S01]  /*11470*/  F2FP.F16.F32.PACK_AB R15, R115, R116 ;  /* 0x00000074730f723e */ /* 0x008fe200000000ff */
[----:B------:R-:W-:Y:S01]  /*11480*/  FFMA.FTZ R129, R240, R149, R129 ;  /* 0x00000095f0817223 */ /* 0x000fe20000010081 */
[----:B------:R-:W-:Y:S01]  /*11490*/  FMNMX3.FTZ R34, R34, R161, R160, !PT ;  /* 0x000000a122227276 */ /* 0x000fe200078100a0 */
[-CC-:B------:R-:W-:Y:S01]  /*114a0*/  FFMA.FTZ R68, R191, R80.reuse, -R78.reuse ;  /* 0x00000050bf447223 */ /* 0x180fe2000001084e */
[-C--:B------:R-:W-:Y:S01]  /*114b0*/  FFMA.FTZ R67, R194, R80.reuse, -R78 ;  /* 0x00000050c2437223 */ /* 0x080fe2000001084e */
[----:B------:R-:W-:Y:S01]  /*114c0*/  FADD.FTZ R129, R122, R129 ;  /* 0x000000817a817221 */ /* 0x000fe20000010000 */
[----:B------:R-:W-:Y:S01]  /*114d0*/  FMNMX3.FTZ R34, R34, R159, R158, !PT ;  /* 0x0000009f22227276 */ /* 0x000fe2000781009e */
[----:B------:R-:W3:Y:S01]  /*114e0*/  MUFU.EX2 R107, R107 ;  /* 0x0000006b006b7308 */ /* 0x000ee20000000800 */
[-C--:B------:R-:W-:Y:S01]  /*114f0*/  FFMA.FTZ R66, R195, R80.reuse, -R78 ;  /* 0x00000050c3427223 */ /* 0x080fe2000001084e */
[----:B------:R-:W-:Y:S01]  /*11500*/  FADD.FTZ R129, R116, R129 ;  /* 0x0000008174817221 */ /* 0x000fe20000010000 */
[----:B------:R-:W-:Y:S01]  /*11510*/  FMNMX3.FTZ R34, R34, R157, R156, !PT ;  /* 0x0000009d22227276 */ /* 0x000fe2000781009c */
[-CC-:B------:R-:W-:Y:S01]  /*11520*/  FFMA.FTZ R65, R196, R80.reuse, -R78.reuse ;  /* 0x00000050c4417223 */ /* 0x180fe2000001084e */
[----:B------:R-:W-:Y:S01]  /*11530*/  FFMA.FTZ R64, R197, R80, -R78 ;  /* 0x00000050c5407223 */ /* 0x000fe2000001084e */
[----:B------:R-:W-:Y:S01]  /*11540*/  FADD.FTZ R115, R115, R129 ;  /* 0x0000008173737221 */ /* 0x000fe20000010000 */
[----:B------:R-:W-:Y:S01]  /*11550*/  FMNMX3.FTZ R34, R34, R155, R154, !PT ;  /* 0x0000009b22227276 */ /* 0x000fe2000781009a */
[----:B------:R-:W4:Y:S01]  /*11560*/  MUFU.EX2 R106, R106 ;  /* 0x0000006a006a7308 */ /* 0x000f220000000800 */
[----:B-1----:R-:W-:Y:S01]  /*11570*/  F2FP.F16.F32.PACK_AB R29, R110, R112 ;  /* 0x000000706e1d723e */ /* 0x002fe200000000ff */
[----:B------:R-:W-:Y:S01]  /*11580*/  FADD.FTZ R115, R112, R115 ;  /* 0x0000007370737221 */ /* 0x000fe20000010000 */
[----:B------:R-:W-:Y:S01]  /*11590*/  FMNMX3.FTZ R34, R34, R128, R127, !PT ;  /* 0x0000008022227276 */ /* 0x000fe2000781007f */
[-CC-:B------:R-:W-:Y:S01]  /*115a0*/  FFMA.FTZ R112, R111, R80.reuse, -R78.reuse ;  /* 0x000000506f707223 */ /* 0x180fe2000001084e */
[--C-:B------:R-:W-:Y:S01]  /*115b0*/  FFMA.FTZ R63, R198, R80, -R78.reuse ;  /* 0x00000050c63f7223 */ /* 0x100fe2000001084e */
[----:B------:R-:W-:Y:S01]  /*115c0*/  FADD.FTZ R111, R110, R115 ;  /* 0x000000736e6f7221 */ /* 0x000fe20000010000 */
[----:B------:R-:W-:Y:S01]  /*115d0*/  FMNMX3.FTZ R34, R34, R120, R113, !PT ;  /* 0x0000007822227276 */ /* 0x000fe20007810071 */
[----:B------:R-:W1:Y:S01]  /*115e0*/  MUFU.EX2 R104, R104 ;  /* 0x0000006800687308 */ /* 0x000e620000000800 */
[-CC-:B------:R-:W-:Y:S01]  /*115f0*/  FFMA.FTZ R62, R199, R80.reuse, -R78.reuse ;  /* 0x00000050c73e7223 */ /* 0x180fe2000001084e */
[----:B---3--:R-:W-:Y:S01]  /*11600*/  FADD.FTZ R111, R107, R111 ;  /* 0x0000006f6b6f7221 */ /* 0x008fe20000010000 */
[----:B------:R-:W-:Y:S01]  /*11610*/  FMNMX3.FTZ R34, R34, R105, R103, !PT ;  /* 0x0000006922227276 */ /* 0x000fe20007810067 */
[-CC-:B------:R-:W-:Y:S01]  /*11620*/  FFMA.FTZ R61, R200, R80.reuse, -R78.reuse ;  /* 0x00000050c83d7223 */ /* 0x180fe2000001084e */
[-CC-:B------:R-:W-:Y:S01]  /*11630*/  FFMA.FTZ R60, R201, R80.reuse, -R78.reuse ;  /* 0x00000050c93c7223 */ /* 0x180fe2000001084e */
[--C-:B------:R-:W-:Y:S01]  /*11640*/  FFMA.FTZ R59, R202, R80, -R78.reuse ;  /* 0x00000050ca3b7223 */ /* 0x100fe2000001084e */
[----:B------:R-:W-:Y:S01]  /*11650*/  FMNMX3.FTZ R34, R34, R100, R97, !PT ;  /* 0x0000006422227276 */ /* 0x000fe20007810061 */
[----:B------:R-:W3:Y:S01]  /*11660*/  MUFU.EX2 R102, R102 ;  /* 0x0000006600667308 */ /* 0x000ee20000000800 */
[C---:B----4-:R-:W-:Y:S01]  /*11670*/  F2FP.F16.F32.PACK_AB R31, R106.reuse, R107 ;  /* 0x0000006b6a1f723e */ /* 0x050fe200000000ff */
[----:B------:R-:W-:Y:S01]  /*11680*/  FADD.FTZ R106, R106, R111 ;  /* 0x0000006f6a6a7221 */ /* 0x000fe20000010000 */
[----:B------:R-:W-:Y:S01]  /*11690*/  FMNMX3.FTZ R34, R34, R94, R93, !PT ;  /* 0x0000005e22227276 */ /* 0x000fe2000781005d */
[-CC-:B------:R-:W-:Y:S01]  /*116a0*/  FFMA.FTZ R58, R203, R80.reuse, -R78.reuse ;  /* 0x00000050cb3a7223 */ /* 0x180fe2000001084e */
[-CC-:B------:R-:W-:Y:S01]  /*116b0*/  FFMA.FTZ R57, R204, R80.reuse, -R78.reuse ;  /* 0x00000050cc397223 */ /* 0x180fe2000001084e */
[-C--:B------:R-:W-:Y:S01]  /*116c0*/  FFMA.FTZ R56, R205, R80.reuse, -R78 ;  /* 0x00000050cd387223 */ /* 0x080fe2000001084e */
[----:B------:R-:W-:Y:S01]  /*116d0*/  FMNMX3.FTZ R34, R34, R89, R86, !PT ;  /* 0x0000005922227276 */ /* 0x000fe20007810056 */
[----:B------:R-:W-:Y:S01]  /*116e0*/  MUFU.EX2 R101, R101 ;  /* 0x0000006500657308 */ /* 0x000fe20000000800 */
[----:B-1----:R-:W-:Y:S01]  /*116f0*/  FADD.FTZ R106, R104, R106 ;  /* 0x0000006a686a7221 */ /* 0x002fe20000010000 */
[-C--:B------:R-:W-:Y:S01]  /*11700*/  FFMA.FTZ R55, R206, R80.reuse, -R78 ;  /* 0x00000050ce377223 */ /* 0x080fe2000001084e */
[----:B------:R-:W-:Y:S01]  /*11710*/  FMNMX3.FTZ R34, R34, R49, R48, !PT ;  /* 0x0000003122227276 */ /* 0x000fe20007810030 */
[-CC-:B------:R-:W-:Y:S01]  /*11720*/  FFMA.FTZ R54, R207, R80.reuse, -R78.reuse ;  /* 0x00000050cf367223 */ /* 0x180fe2000001084e */
[-CC-:B------:R-:W-:Y:S01]  /*11730*/  FFMA.FTZ R53, R211, R80.reuse, -R78.reuse ;  /* 0x00000050d3357223 */ /* 0x180fe2000001084e */
[-C--:B------:R-:W-:Y:S01]  /*11740*/  FFMA.FTZ R52, R212, R80.reuse, -R78 ;  /* 0x00000050d4347223 */ /* 0x080fe2000001084e */
[----:B------:R-:W-:Y:S01]  /*11750*/  FMNMX3.FTZ R34, R34, R47, R46, !PT ;  /* 0x0000002f22227276 */ /* 0x000fe2000781002e */
[----:B------:R-:W-:Y:S01]  /*11760*/  MUFU.EX2 R99, R99 ;  /* 0x0000006300637308 */ /* 0x000fe20000000800 */
[----:B---3--:R-:W-:Y:S01]  /*11770*/  FADD.FTZ R106, R102, R106 ;  /* 0x0000006a666a7221 */ /* 0x008fe20000010000 */
        /* <DEDUP_REMOVED lines=11> */
[----:B------:R-:W-:-:S02]  /*11830*/  @P1 IADD3 R230, PT, PT, R148, -0x3, RZ ;  /* 0xfffffffd94e61810 */ /* 0x000fc40007ffe0ff */
[----:B------:R-:W-:Y:S01]  /*11840*/  FMNMX3.FTZ R34, R34, R39, R38, !PT ;  /* 0x0000002722227276 */ /* 0x000fe20007810026 */
        /* <DEDUP_REMOVED lines=14> */
[----:B------:R-:W-:Y:S01]  /*11930*/  MUFU.EX2 R84, R84 ;  /* 0x0000005400547308 */ /* 0x000fe20000000800 */
[----:B------:R-:W-:Y:S02]  /*11940*/  FSEL R0, R34, RZ, P2 ;  /* 0x000000ff22007208 */ /* 0x000fe40001000000 */
[----:B------:R-:W-:-:S03]  /*11950*/  FSEL R79, R79, RZ, P2 ;  /* 0x000000ff4f4f7208 */ /* 0x000fc60001000000 */
[----:B------:R-:W-:Y:S02]  /*11960*/  FADD.FTZ R0, R20, -R0 ;  /* 0x8000000014007221 */ /* 0x000fe40000010000 */
[--C-:B------:R-:W-:Y:S01]  /*11970*/  FFMA.FTZ R119, R81, R80, -R79.reuse ;  /* 0x0000005051777223 */ /* 0x100fe2000001084f */
[----:B------:R-:W-:Y:S01]  /*11980*/  LEA R81, R4, R210, 0x1 ;  /* 0x000000d204517211 */ /* 0x000fe200078e08ff */
[----:B------:R-:W-:Y:S01]  /*11990*/  FMUL.FTZ R0, R80, R0 ;  /* 0x0000000050007220 */ /* 0x000fe20000410000 */
[-CC-:B------:R-:W-:Y:S01]  /*119a0*/  FFMA.FTZ R124, R118, R80.reuse, -R79.reuse ;  /* 0x00000050767c7223 */ /* 0x180fe2000001084f */
[-CC-:B------:R-:W-:Y:S01]  /*119b0*/  FFMA.FTZ R123, R117, R80.reuse, -R79.reuse ;  /* 0x00000050757b7223 */ /* 0x180fe2000001084f */
[----:B--2---:R-:W-:Y:S01]  /*119c0*/  IADD3 R8, PT, PT, R81, 0x5000, RZ ;  /* 0x0000500051087810 */ /* 0x004fe20007ffe0ff */
[----:B------:R-:W1:Y:S01]  /*119d0*/  LDSM.16.MT88.4 R4, [R81+0x5000] ;  /* 0x005000005104783b */ /* 0x000e620000004200 */
[----:B------:R2:W3:Y:S01]  /*119e0*/  MUFU.EX2 R125, R0 ;  /* 0x00000000007d7308 */ /* 0x0004e20000000800 */
[-CC-:B------:R-:W-:Y:S01]  /*119f0*/  FFMA.FTZ R118, R114, R80.reuse, -R79.reuse ;  /* 0x0000005072767223 */ /* 0x180fe2000001084f */
        /* <DEDUP_REMOVED lines=23> */
[----:B------:R-:W-:Y:S01]  /*11b70*/  MUFU.EX2 R118, R118 ;  /* 0x0000007600767308 */ /* 0x000fe20000000800 */
[-C--:B------:R-:W-:Y:S01]  /*11b80*/  FMUL.FTZ R137, R137, R125.reuse ;  /* 0x0000007d89897220 */ /* 0x080fe20000410000 */
[-C--:B------:R-:W-:Y:S01]  /*11b90*/  FMUL.FTZ R132, R132, R125.reuse ;  /* 0x0000007d84847220 */ /* 0x080fe20000410000 */
[----:B------:R-:W3:Y:S01]  /*11ba0*/  LDSM.16.MT88.4 R24, [R0+0x400] ;  /* 0x000400000018783b */ /* 0x000ee20000004200 */
[-C--:B------:R-:W-:Y:S01]  /*11bb0*/  FMUL.FTZ R133, R133, R125.reuse ;  /* 0x0000007d85857220 */ /* 0x080fe20000410000 */
        /* <DEDUP_REMOVED lines=13> */
[----:B------:R-:W-:Y:S01]  /*11c90*/  FFMA.FTZ R124, R241, R125, R124 ;  /* 0x0000007df17c7223 */ /* 0x000fe2000001007c */
[-CC-:B------:R-:W-:Y:S01]  /*11ca0*/  FFMA.FTZ R161, R161, R80.reuse, -R79.reuse ;  /* 0x00000050a1a17223 */ /* 0x180fe2000001084f */
[-CC-:B------:R-:W-:Y:S01]  /*11cb0*/  FFMA.FTZ R160, R160, R80.reuse, -R79.reuse ;  /* 0x00000050a0a07223 */ /* 0x180fe2000001084f */
[-CC-:B------:R-:W-:Y:S01]  /*11cc0*/  FFMA.FTZ R159, R159, R80.reuse, -R79.reuse ;  /* 0x000000509f9f7223 */ /* 0x180fe2000001084f */
[----:B------:R-:W-:Y:S01]  /*11cd0*/  FADD.FTZ R123, R123, R124 ;  /* 0x0000007c7b7b7221 */ /* 0x000fe20000010000 */
[----:B------:R-:W-:Y:S01]  /*11ce0*/  FFMA.FTZ R177, R158, R80, -R79 ;  /* 0x000000509eb17223 */ /* 0x000fe2000001084f */
[----:B------:R-:W2:Y:S01]  /*11cf0*/  MUFU.EX2 R109, R109 ;  /* 0x0000006d006d7308 */ /* 0x000ea20000000800 */
[----:B-----5:R-:W-:Y:S01]  /*11d00*/  F2FP.F16.F32.PACK_AB R14, R119, R118 ;  /* 0x00000076770e723e */ /* 0x020fe200000000ff */
[----:B------:R-:W-:Y:S01]  /*11d10*/  FADD.FTZ R123, R118, R123 ;  /* 0x0000007b767b7221 */ /* 0x000fe20000010000 */
[-CC-:B------:R-:W-:Y:S01]  /*11d20*/  FFMA.FTZ R157, R157, R80.reuse, -R79.reuse ;  /* 0x000000509d9d7223 */ /* 0x180fe2000001084f */
[-CC-:B------:R-:W-:Y:S01]  /*11d30*/  FFMA.FTZ R156, R156, R80.reuse, -R79.reuse ;  /* 0x000000509c9c7223 */ /* 0x180fe2000001084f */
[-C--:B------:R-:W-:Y:S01]  /*11d40*/  FFMA.FTZ R155, R155, R80.reuse, -R79 ;  /* 0x000000509b9b7223 */ /* 0x080fe2000001084f */
[----:B------:R-:W-:Y:S01]  /*11d50*/  FADD.FTZ R119, R119, R123 ;  /* 0x0000007b77777221 */ /* 0x000fe20000010000 */
[-C--:B------:R-:W-:Y:S01]  /*11d60*/  FFMA.FTZ R154, R154, R80.reuse, -R79 ;  /* 0x000000509a9a7223 */ /* 0x080fe2000001084f */
[----:B------:R-:W-:Y:S01]  /*11d70*/  MUFU.EX2 R117, R117 ;  /* 0x0000007500757308 */ /* 0x000fe20000000800 */
[C---:B-1----:R-:W-:Y:S01]  /*11d80*/  HMMA.16816.F32 R16, R12.reuse, R4, R16 ;  /* 0x000000040c10723c */ /* 0x042fe20000001810 */
[----:B----4-:R-:W-:Y:S01]  /*11d90*/  FADD.FTZ R119, R114, R119 ;  /* 0x0000007772777221 */ /* 0x010fe20000010000 */
[-CC-:B------:R-:W-:Y:S01]  /*11da0*/  FFMA.FTZ R128, R128, R80.reuse, -R79.reuse ;  /* 0x0000005080807223 */ /* 0x180fe2000001084f */
[-CC-:B------:R-:W-:Y:S01]  /*11db0*/  FFMA.FTZ R127, R127, R80.reuse, -R79.reuse ;  /* 0x000000507f7f7223 */ /* 0x180fe2000001084f */
[-CC-:B------:R-:W-:Y:S01]  /*11dc0*/  FFMA.FTZ R120, R120, R80.reuse, -R79.reuse ;  /* 0x0000005078787223 */ /* 0x180fe2000001084f */
[-CC-:B------:R-:W-:Y:S01]  /*11dd0*/  FFMA.FTZ R113, R113, R80.reuse, -R79.reuse ;  /* 0x0000005071717223 */ /* 0x180fe2000001084f */
[--C-:B------:R-:W-:Y:S01]  /*11de0*/  FFMA.FTZ R105, R105, R80, -R79.reuse ;  /* 0x0000005069697223 */ /* 0x100fe2000001084f */
[----:B------:R-:W1:Y:S01]  /*11df0*/  MUFU.EX2 R121, R121 ;  /* 0x0000007900797308 */ /* 0x000e620000000800 */
[C---:B------:R-:W-:Y:S01]  /*11e00*/  HMMA.16816.F32 R4, R12.reuse, R6, R140 ;  /* 0x000000060c04723c */ /* 0x040fe2000000188c */
[----:B--2---:R-:W-:Y:S01]  /*11e10*/  F2FP.F16.F32.PACK_AB R28, R109, R114 ;  /* 0x000000726d1c723e */ /* 0x004fe200000000ff */
[-CC-:B------:R-:W-:Y:S01]  /*11e20*/  FFMA.FTZ R140, R179, R80.reuse, -R79.reuse ;  /* 0x00000050b38c7223 */ /* 0x180fe2000001084f */
[-CC-:B------:R-:W-:Y:S01]  /*11e30*/  FFMA.FTZ R142, R130, R80.reuse, -R79.reuse ;  /* 0x00000050828e7223 */ /* 0x180fe2000001084f */
[-C--:B------:R-:W-:Y:S01]  /*11e40*/  FFMA.FTZ R143, R178, R80.reuse, -R79 ;  /* 0x00000050b28f7223 */ /* 0x080fe2000001084f */
        /* <DEDUP_REMOVED lines=10> */
[----:B------:R-:W-:Y:S01]  /*11ef0*/  MUFU.EX2 R131, R131 ;  /* 0x0000008300837308 */ /* 0x000fe20000000800 */
[----:B------:R-:W-:Y:S01]  /*11f00*/  HMMA.16816.F32 R12, R12, R10, R132 ;  /* 0x0000000a0c0c723c */ /* 0x000fe20000001884 */
[----:B-1----:R-:W-:Y:S01]  /*11f10*/  F2FP.F16.F32.PACK_AB R30, R121, R117 ;  /* 0x00000075791e723e */ /* 0x002fe200000000ff */
[----:B------:R-:W1:Y:S01]  /*11f20*/  LDSM.16.MT88.4 R8, [R81+0x5800] ;  /* 0x005800005108783b */ /* 0x000e620000004200 */
[-CC-:B------:R-:W-:Y:S01]  /*11f30*/  FFMA.FTZ R133, R108, R80.reuse, -R79.reuse ;  /* 0x000000506c857223 */ /* 0x180fe2000001084f */
[-CC-:B------:R-:W-:Y:S01]  /*11f40*/  FFMA.FTZ R134, R181, R80.reuse, -R79.reuse ;  /* 0x00000050b5867223 */ /* 0x180fe2000001084f */
[-C--:B------:R-:W-:Y:S01]  /*11f50*/  FFMA.FTZ R135, R180, R80.reuse, -R79 ;  /* 0x00000050b4877223 */ /* 0x080fe2000001084f */
[----:B------:R-:W-:Y:S01]  /*11f60*/  FADD.FTZ R117, R117, R119 ;  /* 0x0000007775757221 */ /* 0x000fe20000010000 */
[----:B------:R-:W2:Y:S01]  /*11f70*/  MUFU.EX2 R132, R183 ;  /* 0x000000b700847308 */ /* 0x000ea20000000800 */
[C---:B------:R-:W-:Y:S01]  /*11f80*/  HMMA.16816.F32 R16, R28.reuse, R20, R16 ;  /* 0x000000141c10723c */ /* 0x040fe20000001810 */
[-CC-:B------:R-:W-:Y:S01]  /*11f90*/  FFMA.FTZ R108, R193, R80.reuse, -R78.reuse ;  /* 0x00000050c16c7223 */ /* 0x180fe2000001084e */
[----:B------:R-:W-:Y:S01]  /*11fa0*/  FADD.FTZ R117, R121, R117 ;  /* 0x0000007579757221 */ /* 0x000fe20000010000 */
[-CC-:B------:R-:W-:Y:S01]  /*11fb0*/  FFMA.FTZ R130, R187, R80.reuse, -R78.reuse ;  /* 0x00000050bb827223 */ /* 0x180fe2000001084e */
[-CC-:B------:R-:W-:Y:S01]  /*11fc0*/  FFMA.FTZ R141, R186, R80.reuse, -R78.reuse ;  /* 0x00000050ba8d7223 */ /* 0x180fe2000001084e */
[-CC-:B------:R-:W-:Y:S01]  /*11fd0*/  FFMA.FTZ R170, R185, R80.reuse, -R78.reuse ;  /* 0x00000050b9aa7223 */ /* 0x180fe2000001084e */
[-CC-:B------:R-:W-:Y:S01]  /*11fe0*/  FFMA.FTZ R166, R184, R80.reuse, -R78.reuse ;  /* 0x00000050b8a67223 */ /* 0x180fe2000001084e */
[----:B------:R-:W4:Y:S01]  /*11ff0*/  MUFU.EX2 R133, R133 ;  /* 0x0000008500857308 */ /* 0x000f220000000800 */
[C---:B------:R-:W-:Y:S01]  /*12000*/  HMMA.16816.F32 R4, R28.reuse, R22, R4 ;  /* 0x000000161c04723c */ /* 0x040fe20000001804 */
[----:B------:R-:W5:Y:S01]  /*12010*/  LDSM.16.MT88.4 R20, [R0+0x800] ;  /* 0x000800000014783b */ /* 0x000f620000004200 */
[-CC-:B------:R-:W-:Y:S01]  /*12020*/  FFMA.FTZ R49, R49, R80.reuse, -R79.reuse ;  /* 0x0000005031317223 */ /* 0x180fe2000001084f */
[-CC-:B------:R-:W-:Y:S01]  /*12030*/  FFMA.FTZ R48, R48, R80.reuse, -R79.reuse ;  /* 0x0000005030307223 */ /* 0x180fe2000001084f */
[-CC-:B------:R-:W-:Y:S01]  /*12040*/  FFMA.FTZ R47, R47, R80.reuse, -R79.reuse ;  /* 0x000000502f2f7223 */ /* 0x180fe2000001084f */
[-CC-:B------:R-:W-:Y:S01]  /*12050*/  FFMA.FTZ R46, R46, R80.reuse, -R79.reuse ;  /* 0x000000502e2e7223 */ /* 0x180fe2000001084f */
[-CC-:B------:R-:W-:Y:S01]  /*12060*/  FFMA.FTZ R162, R182, R80.reuse, -R78.reuse ;  /* 0x00000050b6a27223 */ /* 0x180fe2000001084e */
[----:B------:R-:W-:Y:S01]  /*12070*/  MUFU.EX2 R134, R134 ;  /* 0x0000008600867308 */ /* 0x000fe20000000800 */
[C---:B---3--:R-:W-:Y:S01]  /*12080*/  HMMA.16816.F32 R136, R28.reuse, R24, R136 ;  /* 0x000000181c88723c */ /* 0x048fe20000001888 */
[-C--:B------:R-:W-:Y:S01]  /*12090*/  FFMA.FTZ R158, R172, R80.reuse, -R78 ;  /* 0x00000050ac9e7223 */ /* 0x080fe2000001084e */
[-CC-:B------:R-:W-:Y:S01]  /*120a0*/  FFMA.FTZ R45, R45, R80.reuse, -R79.reuse ;  /* 0x000000502d2d7223 */ /* 0x180fe2000001084f */
[-CC-:B------:R-:W-:Y:S01]  /*120b0*/  FFMA.FTZ R44, R44, R80.reuse, -R79.reuse ;  /* 0x000000502c2c7223 */ /* 0x180fe2000001084f */
[-CC-:B------:R-:W-:Y:S01]  /*120c0*/  FFMA.FTZ R43, R43, R80.reuse, -R79.reuse ;  /* 0x000000502b2b7223 */ /* 0x180fe2000001084f */
[-CC-:B------:R-:W-:Y:S01]  /*120d0*/  FFMA.FTZ R42, R42, R80.reuse, -R79.reuse ;  /* 0x000000502a2a7223 */ /* 0x180fe2000001084f */
[----:B------:R-:W-:Y:S01]  /*120e0*/  FFMA.FTZ R41, R41, R80, -R79 ;  /* 0x0000005029297223 */ /* 0x000fe2000001084f */
[----:B------:R-:W3:Y:S01]  /*120f0*/  MUFU.EX2 R135, R135 ;  /* 0x0000008700877308 */ /* 0x000ee20000000800 */
[----:B------:R-:W-:Y:S01]  /*12100*/  HMMA.16816.F32 R24, R28, R26, R12 ;  /* 0x0000001a1c18723c */ /* 0x000fe2000000180c */
[----:B------:R-:W3:Y:S01]  /*12110*/  LDSM.16.MT88.4 R12, [R81+0x5c00] ;  /* 0x005c0000510c783b */ /* 0x000ee20000004200 */
[----:B--2---:R-:W-:Y:S01]  /*12120*/  F2FP.F16.F32.PACK_AB R28, R132, R126 ;  /* 0x0000007e841c723e */ /* 0x004fe200000000ff */
[----:B------:R-:W-:Y:S01]  /*12130*/  FADD.FTZ R126, R126, R117 ;  /* 0x000000757e7e7221 */ /* 0x000fe20000010000 */
[----:B------:R-:W-:Y:S01]  /*12140*/  F2FP.F16.F32.PACK_AB R29, R102, R104 ;  /* 0x00000068661d723e */ /* 0x000fe200000000ff */
[----:B------:R-:W-:Y:S01]  /*12150*/  FFMA.FTZ R241, R38, R80, -R79 ;  /* 0x0000005026f17223 */ /* 0x000fe2000001084f */
[----:B----4-:R-:W-:Y:S01]  /*12160*/  F2FP.F16.F32.PACK_AB R30, R133, R131 ;  /* 0x00000083851e723e */ /* 0x010fe200000000ff */
[----:B------:R-:W-:Y:S01]  /*12170*/  MUFU.EX2 R140, R140 ;  /* 0x0000008c008c7308 */ /* 0x000fe20000000800 */
[----:B------:R-:W-:Y:S01]  /*12180*/  F2FP.F16.F32.PACK_AB R31, R99, R101 ;  /* 0x00000065631f723e */ /* 0x000fe200000000ff */
[----:B------:R-:W-:Y:S01]  /*12190*/  FADD.FTZ R126, R132, R126 ;  /* 0x0000007e847e7221 */ /* 0x000fe20000010000 */
[----:B------:R-:W-:-:S03]  /*121a0*/  FADD.FTZ R101, R101, R106 ;  /* 0x0000006a65657221 */ /* 0x000fc60000010000 */
[----:B------:R-:W-:Y:S01]  /*121b0*/  FADD.FTZ R131, R131, R126 ;  /* 0x0000007e83837221 */ /* 0x000fe20000010000 */
[----:B------:R-:W-:Y:S01]  /*121c0*/  FADD.FTZ R101, R99, R101 ;  /* 0x0000006563657221 */ /* 0x000fe20000010000 */
[----:B------:R-:W2:Y:S01]  /*121d0*/  MUFU.EX2 R142, R142 ;  /* 0x0000008e008e7308 */ /* 0x000ea20000000800 */
[----:B-1----:R-:W-:Y:S01]  /*121e0*/  HMMA.16816.F32 R16, R28, R8, R16 ;  /* 0x000000081c10723c */ /* 0x002fe20000001810 */
[----:B------:R-:W-:-:S06]  /*121f0*/  FADD.FTZ R131, R133, R131 ;  /* 0x0000008385837221 */ /* 0x000fcc0000010000 */
[----:B------:R-:W-:Y:S01]  /*12200*/  MUFU.EX2 R143, R143 ;  /* 0x0000008f008f7308 */ /* 0x000fe20000000800 */
[C---:B------:R-:W-:Y:S01]  /*12210*/  HMMA.16816.F32 R4, R28.reuse, R10, R4 ;  /* 0x0000000a1c04723c */ /* 0x040fe20000001804 */
[----:B------:R-:W1:Y:S06]  /*12220*/  LDSM.16.MT88.4 R8, [R0+0xc00] ;  /* 0x000c00000008783b */ /* 0x000e6c0000004200 */
[----:B------:R-:W4:Y:S01]  /*12230*/  MUFU.EX2 R144, R144 ;  /* 0x0000009000907308 */ /* 0x000f220000000800 */
[C---:B-----5:R-:W-:Y:S07]  /*12240*/  HMMA.16816.F32 R136, R28.reuse, R20, R136 ;  /* 0x000000141c88723c */ /* 0x060fee0000001888 */
[----:B------:R-:W-:Y:S01]  /*12250*/  MUFU.EX2 R145, R145 ;  /* 0x0000009100917308 */ /* 0x000fe20000000800 */
[----:B------:R-:W-:Y:S01]  /*12260*/  HMMA.16816.F32 R24, R28, R22, R24 ;  /* 0x000000161c18723c */ /* 0x000fe20000001818 */
[----:B------:R-:W5:Y:S01]  /*12270*/  LDSM.16.MT88.4 R20, [R81+0x6000] ;  /* 0x006000005114783b */ /* 0x000f620000004200 */
[C---:B---3--:R-:W-:Y:S01]  /*12280*/  F2FP.F16.F32.PACK_AB R28, R135.reuse, R134 ;  /* 0x00000086871c723e */ /* 0x048fe200000000ff */
        /* <DEDUP_REMOVED lines=10> */
[C---:B------:R-:W-:Y:S01]  /*12330*/  HMMA.16816.F32 R16, R28.reuse, R12, R16 ;  /* 0x0000000c1c10723c */ /* 0x040fe20000001810 */
[----:B------:R-:W-:Y:S01]  /*12340*/  MUFU.EX2 R82, R82 ;  /* 0x0000005200527308 */ /* 0x000fe20000000800 */
[----:B------:R-:W-:Y:S01]  /*12350*/  FADD.FTZ R95, R92, R95 ;  /* 0x0000005f5c5f7221 */ /* 0x000fe20000010000 */
[----:B------:R-:W-:Y:S01]  /*12360*/  FADD.FTZ R140, R142, R140 ;  /* 0x0000008c8e8c7221 */ /* 0x000fe20000010000 */
[----:B------:R-:W-:Y:S02]  /*12370*/  LDSM.16.MT88.4 R132, [R0+0x3c00] ;  /* 0x003c00000084783b */ /* 0x000fe40000004200 */
[----:B------:R-:W-:Y:S02]  /*12380*/  FADD.FTZ R95, R91, R95 ;  /* 0x0000005f5b5f7221 */ /* 0x000fe40000010000 */
[C---:B------:R-:W-:Y:S01]  /*12390*/  HMMA.16816.F32 R4, R28.reuse, R14, R4 ;  /* 0x0000000e1c04723c */ /* 0x040fe20000001804 */
[----:B------:R-:W3:Y:S01]  /*123a0*/  LDSM.16.MT88.4 R12, [R0+0x1000] ;  /* 0x00100000000c783b */ /* 0x000ee20000004200 */
[----:B------:R-:W-:Y:S06]  /*123b0*/  MUFU.EX2 R77, R77 ;  /* 0x0000004d004d7308 */ /* 0x000fec0000000800 */
[C---:B-1----:R-:W-:Y:S02]  /*123c0*/  HMMA.16816.F32 R136, R28.reuse, R8, R136 ;  /* 0x000000081c88723c */ /* 0x042fe40000001888 */
[----:B------:R-:W-:Y:S06]  /*123d0*/  MUFU.EX2 R147, R147 ;  /* 0x0000009300937308 */ /* 0x000fec0000000800 */
[----:B------:R-:W-:Y:S01]  /*123e0*/  HMMA.16816.F32 R24, R28, R10, R24 ;  /* 0x0000000a1c18723c */ /* 0x000fe20000001818 */
[----:B----4-:R-:W-:Y:S01]  /*123f0*/  F2FP.F16.F32.PACK_AB R28, R144, R143 ;  /* 0x0000008f901c723e */ /* 0x010fe200000000ff */
[----:B------:R-:W1:Y:S01]  /*12400*/  LDSM.16.MT88.4 R8, [R81+0x6400] ;  /* 0x006400005108783b */ /* 0x000e620000004200 */
[----:B------:R-:W-:Y:S01]  /*12410*/  F2FP.F16.F32.PACK_AB R29, R90, R91 ;  /* 0x0000005b5a1d723e */ /* 0x000fe200000000ff */
[----:B------:R-:W4:Y:S01]  /*12420*/  MUFU.EX2 R174, R174 ;  /* 0x000000ae00ae7308 */ /* 0x000f220000000800 */
[----:B--2---:R-:W-:Y:S01]  /*12430*/  F2FP.F16.F32.PACK_AB R30, R146, R145 ;  /* 0x00000091921e723e */ /* 0x004fe200000000ff */
[----:B------:R-:W-:Y:S01]  /*12440*/  FADD.FTZ R143, R143, R140 ;  /* 0x0000008c8f8f7221 */ /* 0x000fe20000010000 */
[----:B------:R-:W-:Y:S01]  /*12450*/  F2FP.F16.F32.PACK_AB R31, R87, R88 ;  /* 0x00000058571f723e */ /* 0x000fe200000000ff */
[----:B------:R-:W-:-:S02]  /*12460*/  FADD.FTZ R90, R90, R95 ;  /* 0x0000005f5a5a7221 */ /* 0x000fc40000010000 */
[----:B------:R-:W-:Y:S02]  /*12470*/  FADD.FTZ R143, R144, R143 ;  /* 0x0000008f908f7221 */ /* 0x000fe40000010000 */
[----:B------:R-:W-:Y:S01]  /*12480*/  MUFU.EX2 R171, R171 ;  /* 0x000000ab00ab7308 */ /* 0x000fe20000000800 */
[----:B------:R-:W-:Y:S01]  /*12490*/  FADD.FTZ R90, R88, R90 ;  /* 0x0000005a585a7221 */ /* 0x000fe20000010000 */
[C---:B-----5:R-:W-:Y:S01]  /*124a0*/  HMMA.16816.F32 R16, R28.reuse, R20, R16 ;  /* 0x000000141c10723c */ /* 0x060fe20000001810 */
[----:B------:R-:W-:Y:S02]  /*124b0*/  FADD.FTZ R145, R145, R143 ;  /* 0x0000008f91917221 */ /* 0x000fe40000010000 */
[----:B------:R-:W-:Y:S02]  /*124c0*/  FADD.FTZ R87, R87, R90 ;  /* 0x0000005a57577221 */ /* 0x000fe40000010000 */
[----:B------:R-:W-:Y:S01]  /*124d0*/  FADD.FTZ R145, R146, R145 ;  /* 0x0000009192917221 */ /* 0x000fe20000010000 */
[----:B------:R-:W2:Y:S01]  /*124e0*/  MUFU.EX2 R173, R173 ;  /* 0x000000ad00ad7308 */ /* 0x000ea20000000800 */
[----:B------:R-:W-:Y:S01]  /*124f0*/  FADD.FTZ R87, R85, R87 ;  /* 0x0000005755577221 */ /* 0x000fe20000010000 */
[C---:B------:R-:W-:Y:S01]  /*12500*/  HMMA.16816.F32 R4, R28.reuse, R22, R4 ;  /* 0x000000161c04723c */ /* 0x040fe20000001804 */
[----:B------:R-:W5:Y:S05]  /*12510*/  LDSM.16.MT88.4 R20, [R0+0x1400] ;  /* 0x001400000014783b */ /* 0x000f6a0000004200 */
[----:B------:R-:W1:Y:S02]  /*12520*/  MUFU.EX2 R76, R76 ;  /* 0x0000004c004c7308 */ /* 0x000e640000000800 */
[C---:B---3--:R-:W-:Y:S06]  /*12530*/  HMMA.16816.F32 R136, R28.reuse, R12, R136 ;  /* 0x0000000c1c88723c */ /* 0x048fec0000001888 */
[----:B------:R-:W3:Y:S02]  /*12540*/  MUFU.EX2 R75, R75 ;  /* 0x0000004b004b7308 */ /* 0x000ee40000000800 */
[----:B------:R-:W-:Y:S01]  /*12550*/  HMMA.16816.F32 R24, R28, R14, R24 ;  /* 0x0000000e1c18723c */ /* 0x000fe20000001818 */
[----:B------:R-:W3:Y:S01]  /*12560*/  LDSM.16.MT88.4 R12, [R81+0x6800] ;  /* 0x00680000510c783b */ /* 0x000ee20000004200 */
[----:B----4-:R-:W-:Y:S01]  /*12570*/  F2FP.F16.F32.PACK_AB R28, R174, R147 ;  /* 0x00000093ae1c723e */ /* 0x010fe200000000ff */
[----:B------:R-:W-:Y:S01]  /*12580*/  FADD.FTZ R147, R147, R145 ;  /* 0x0000009193937221 */ /* 0x000fe20000010000 */
        /* <DEDUP_REMOVED lines=9> */
[----:B------:R-:W-:Y:S01]  /*12620*/  MUFU.EX2 R73, R73 ;  /* 0x0000004900497308 */ /* 0x000fe20000000800 */
[----:B-1----:R-:W-:Y:S01]  /*12630*/  HMMA.16816.F32 R16, R28, R8, R16 ;  /* 0x000000081c10723c */ /* 0x002fe20000001810 */
[----:B------:R-:W-:Y:S01]  /*12640*/  FADD.FTZ R171, R173, R171 ;  /* 0x000000abadab7221 */ /* 0x000fe20000010000 */
[----:B------:R-:W-:-:S05]  /*12650*/  FADD.FTZ R77, R76, R77 ;  /* 0x0000004d4c4d7221 */ /* 0x000fca0000010000 */
[----:B------:R-:W1:Y:S01]  /*12660*/  MUFU.EX2 R169, R169 ;  /* 0x000000a900a97308 */ /* 0x000e620000000800 */
[C---:B------:R-:W-:Y:S01]  /*12670*/  HMMA.16816.F32 R4, R28.reuse, R10, R4 ;  /* 0x0000000a1c04723c */ /* 0x040fe20000001804 */
[----:B------:R-:W2:Y:S06]  /*12680*/  LDSM.16.MT88.4 R8, [R0+0x1800] ;  /* 0x001800000008783b */ /* 0x000eac0000004200 */
[----:B------:R-:W4:Y:S01]  /*12690*/  MUFU.EX2 R175, R175 ;  /* 0x000000af00af7308 */ /* 0x000f220000000800 */
[C---:B-----5:R-:W-:Y:S07]  /*126a0*/  HMMA.16816.F32 R136, R28.reuse, R20, R136 ;  /* 0x000000141c88723c */ /* 0x060fee0000001888 */
[----:B------:R-:W5:Y:S01]  /*126b0*/  MUFU.EX2 R167, R167 ;  /* 0x000000a700a77308 */ /* 0x000f620000000800 */
[----:B------:R-:W-:Y:S01]  /*126c0*/  HMMA.16816.F32 R24, R28, R22, R24 ;  /* 0x000000161c18723c */ /* 0x000fe20000001818 */
[----:B------:R-:W2:Y:S01]  /*126d0*/  LDSM.16.MT88.4 R20, [R81+0x6c00] ;  /* 0x006c00005114783b */ /* 0x000ea20000004200 */
[----:B---3--:R-:W-:Y:S01]  /*126e0*/  F2FP.F16.F32.PACK_AB R29, R75, R76 ;  /* 0x0000004c4b1d723e */ /* 0x008fe200000000ff */
[----:B-1----:R-:W-:Y:S01]  /*126f0*/  FADD.FTZ R171, R169, R171 ;  /* 0x000000aba9ab7221 */ /* 0x002fe20000010000 */
[----:B------:R-:W-:Y:S01]  /*12700*/  F2FP.F16.F32.PACK_AB R31, R73, R74 ;  /* 0x0000004a491f723e */ /* 0x000fe200000000ff */
[----:B------:R-:W-:-:S02]  /*12710*/  FADD.FTZ R75, R75, R77 ;  /* 0x0000004d4b4b7221 */ /* 0x000fc40000010000 */
[----:B------:R-:W1:Y:S01]  /*12720*/  MUFU.EX2 R168, R168 ;  /* 0x000000a800a87308 */ /* 0x000e620000000800 */
[C---:B----4-:R-:W-:Y:S01]  /*12730*/  F2FP.F16.F32.PACK_AB R28, R175.reuse, R169 ;  /* 0x000000a9af1c723e */ /* 0x050fe200000000ff */
[----:B------:R-:W-:Y:S01]  /*12740*/  FADD.FTZ R175, R175, R171 ;  /* 0x000000abafaf7221 */ /* 0x000fe20000010000 */
[----:B------:R-:W-:-:S04]  /*12750*/  FADD.FTZ R75, R74, R75 ;  /* 0x0000004b4a4b7221 */ /* 0x000fc80000010000 */
[----:B------:R-:W-:Y:S01]  /*12760*/  FADD.FTZ R75, R73, R75 ;  /* 0x0000004b494b7221 */ /* 0x000fe20000010000 */
[----:B------:R-:W-:Y:S01]  /*12770*/  MUFU.EX2 R72, R72 ;  /* 0x0000004800487308 */ /* 0x000fe20000000800 */
[----:B-----5:R-:W-:-:S07]  /*12780*/  FADD.FTZ R175, R167, R175 ;  /* 0x000000afa7af7221 */ /* 0x020fce0000010000 */
[----:B------:R-:W3:Y:S01]  /*12790*/  MUFU.EX2 R71, R71 ;  /* 0x0000004700477308 */ /* 0x000ee20000000800 */
[C---:B-1----:R-:W-:Y:S01]  /*127a0*/  F2FP.F16.F32.PACK_AB R30, R168.reuse, R167 ;  /* 0x000000a7a81e723e */ /* 0x042fe200000000ff */
[----:B------:R-:W-:-:S06]  /*127b0*/  FADD.FTZ R175, R168, R175 ;  /* 0x000000afa8af7221 */ /* 0x000fcc0000010000 */
        /* <DEDUP_REMOVED lines=8> */
[----:B---3--:R-:W-:Y:S01]  /*12840*/  F2FP.F16.F32.PACK_AB R29, R71, R72 ;  /* 0x00000048471d723e */ /* 0x008fe200000000ff */
[----:B------:R-:W2:Y:S01]  /*12850*/  MUFU.EX2 R164, R164 ;  /* 0x000000a400a47308 */ /* 0x000ea20000000800 */
[----:B----4-:R-:W-:Y:S01]  /*12860*/  F2FP.F16.F32.PACK_AB R31, R69, R70 ;  /* 0x00000046451f723e */ /* 0x010fe200000000ff */
[----:B------:R-:W3:Y:S01]  /*12870*/  LDSM.16.MT88.4 R8, [R81+0x7000] ;  /* 0x007000005108783b */ /* 0x000ee20000004200 */
[----:B------:R-:W-:-:S04]  /*12880*/  FADD.FTZ R72, R72, R75 ;  /* 0x0000004b48487221 */ /* 0x000fc80000010000 */
[----:B------:R-:W-:Y:S01]  /*12890*/  FADD.FTZ R72, R71, R72 ;  /* 0x0000004847487221 */ /* 0x000fe20000010000 */
[----:B------:R-:W-:Y:S03]  /*128a0*/  MUFU.EX2 R176, R176 ;  /* 0x000000b000b07308 */ /* 0x000fe60000000800 */
[----:B------:R-:W-:-:S04]  /*128b0*/  FADD.FTZ R70, R70, R72 ;  /* 0x0000004846467221 */ /* 0x000fc80000010000 */
[----:B------:R-:W-:Y:S01]  /*128c0*/  FADD.FTZ R70, R69, R70 ;  /* 0x0000004645467221 */ /* 0x000fe20000010000 */
        /* <DEDUP_REMOVED lines=19> */
[----:B--2---:R-:W-:Y:S01]  /*12a00*/  F2FP.F16.F32.PACK_AB R29, R67, R68 ;  /* 0x00000044431d723e */ /* 0x004fe200000000ff */
[----:B------:R-:W-:Y:S01]  /*12a10*/  FADD.FTZ R68, R68, R70 ;  /* 0x0000004644447221 */ /* 0x000fe20000010000 */
[----:B-----5:R-:W-:-:S03]  /*12a20*/  F2FP.F16.F32.PACK_AB R31, R65, R66 ;  /* 0x00000042411f723e */ /* 0x020fc600000000ff */
[----:B------:R-:W-:Y:S02]  /*12a30*/  FADD.FTZ R68, R67, R68 ;  /* 0x0000004443447221 */ /* 0x000fe40000010000 */
[----:B------:R-:W2:Y:S02]  /*12a40*/  MUFU.EX2 R159, R159 ;  /* 0x0000009f009f7308 */ /* 0x000ea40000000800 */
[----:B------:R-:W-:-:S04]  /*12a50*/  FADD.FTZ R68, R66, R68 ;  /* 0x0000004442447221 */ /* 0x000fc80000010000 */
[----:B------:R-:W-:Y:S02]  /*12a60*/  FADD.FTZ R65, R65, R68 ;  /* 0x0000004441417221 */ /* 0x000fe40000010000 */
[----:B------:R-:W5:Y:S01]  /*12a70*/  MUFU.EX2 R177, R177 ;  /* 0x000000b100b17308 */ /* 0x000f620000000800 */
[----:B---3--:R-:W-:Y:S01]  /*12a80*/  F2FP.F16.F32.PACK_AB R28, R160, R161 ;  /* 0x000000a1a01c723e */ /* 0x008fe200000000ff */
[----:B------:R-:W-:-:S04]  /*12a90*/  FADD.FTZ R161, R161, R176 ;  /* 0x000000b0a1a17221 */ /* 0x000fc80000010000 */
[----:B------:R-:W-:Y:S02]  /*12aa0*/  FADD.FTZ R161, R160, R161 ;  /* 0x000000a1a0a17221 */ /* 0x000fe40000010000 */
[----:B------:R-:W3:Y:S02]  /*12ab0*/  MUFU.EX2 R64, R64 ;  /* 0x0000004000407308 */ /* 0x000ee40000000800 */
[----:B--2---:R-:W-:-:S06]  /*12ac0*/  FADD.FTZ R161, R159, R161 ;  /* 0x000000a19fa17221 */ /* 0x004fcc0000010000 */
[----:B------:R-:W2:Y:S01]  /*12ad0*/  MUFU.EX2 R63, R63 ;  /* 0x0000003f003f7308 */ /* 0x000ea20000000800 */
[C---:B-----5:R-:W-:Y:S01]  /*12ae0*/  F2FP.F16.F32.PACK_AB R30, R177.reuse, R159 ;  /* 0x0000009fb11e723e */ /* 0x060fe200000000ff */
[----:B------:R-:W-:-:S06]  /*12af0*/  FADD.FTZ R177, R177, R161 ;  /* 0x000000a1b1b17221 */ /* 0x000fcc0000010000 */
[----:B------:R-:W5:Y:S01]  /*12b00*/  MUFU.EX2 R62, R62 ;  /* 0x0000003e003e7308 */ /* 0x000f620000000800 */
[----:B------:R-:W-:Y:S01]  /*12b10*/  HMMA.16816.F32 R16, R28, R8, R16 ;  /* 0x000000081c10723c */ /* 0x000fe20000001810 */
[----:B---3--:R-:W-:-:S06]  /*12b20*/  FADD.FTZ R65, R64, R65 ;  /* 0x0000004140417221 */ /* 0x008fcc0000010000 */
[----:B------:R-:W3:Y:S01]  /*12b30*/  MUFU.EX2 R61, R61 ;  /* 0x0000003d003d7308 */ /* 0x000ee20000000800 */
[C---:B------:R-:W-:Y:S01]  /*12b40*/  HMMA.16816.F32 R4, R28.reuse, R10, R4 ;  /* 0x0000000a1c04723c */ /* 0x040fe20000001804 */
[----:B------:R-:W1:Y:S06]  /*12b50*/  LDSM.16.MT88.4 R8, [R0+0x2400] ;  /* 0x002400000008783b */ /* 0x000e6c0000004200 */
[----:B------:R-:W3:Y:S01]  /*12b60*/  MUFU.EX2 R157, R157 ;  /* 0x0000009d009d7308 */ /* 0x000ee20000000800 */
[----:B----4-:R-:W-:Y:S01]  /*12b70*/  HMMA.16816.F32 R136, R28, R20, R136 ;  /* 0x000000141c88723c */ /* 0x010fe20000001888 */
[C---:B--2---:R-:W-:Y:S01]  /*12b80*/  F2FP.F16.F32.PACK_AB R21, R63.reuse, R64 ;  /* 0x000000403f15723e */ /* 0x044fe200000000ff */
[----:B------:R-:W-:-:S04]  /*12b90*/  FADD.FTZ R63, R63, R65 ;  /* 0x000000413f3f7221 */ /* 0x000fc80000010000 */
[----:B-----5:R-:W-:Y:S01]  /*12ba0*/  FADD.FTZ R63, R62, R63 ;  /* 0x0000003f3e3f7221 */ /* 0x020fe20000010000 */
[----:B------:R-:W2:Y:S01]  /*12bb0*/  MUFU.EX2 R156, R156 ;  /* 0x0000009c009c7308 */ /* 0x000ea20000000800 */
[----:B------:R-:W-:Y:S01]  /*12bc0*/  HMMA.16816.F32 R24, R28, R22, R24 ;  /* 0x000000161c18723c */ /* 0x000fe20000001818 */
[----:B------:R-:W4:Y:S01]  /*12bd0*/  LDSM.16.MT88.4 R28, [R81+0x7800] ;  /* 0x00780000511c783b */ /* 0x000f220000004200 */
[C---:B---3--:R-:W-:Y:S01]  /*12be0*/  F2FP.F16.F32.PACK_AB R23, R61.reuse, R62 ;  /* 0x0000003e3d17723e */ /* 0x048fe200000000ff */
[----:B------:R-:W-:-:S04]  /*12bf0*/  FADD.FTZ R61, R61, R63 ;  /* 0x0000003f3d3d7221 */ /* 0x000fc80000010000 */
[----:B------:R-:W3:Y:S01]  /*12c00*/  MUFU.EX2 R155, R155 ;  /* 0x0000009b009b7308 */ /* 0x000ee20000000800 */
[----:B------:R-:W-:-:S07]  /*12c10*/  FADD.FTZ R177, R157, R177 ;  /* 0x000000b19db17221 */ /* 0x000fce0000010000 */
        /* <DEDUP_REMOVED lines=8> */
[----:B-1----:R-:W-:Y:S01]  /*12ca0*/  HMMA.16816.F32 R16, R20, R12, R16 ;  /* 0x0000000c1410723c */ /* 0x002fe20000001810 */
[----:B------:R-:W-:Y:S01]  /*12cb0*/  MUFU.EX2 R58, R58 ;  /* 0x0000003a003a7308 */ /* 0x000fe20000000800 */
[----:B--2---:R-:W-:-:S06]  /*12cc0*/  FADD.FTZ R61, R60, R61 ;  /* 0x0000003d3c3d7221 */ /* 0x004fcc0000010000 */
[----:B------:R-:W-:Y:S01]  /*12cd0*/  HMMA.16816.F32 R4, R20, R14, R4 ;  /* 0x0000000e1404723c */ /* 0x000fe20000001804 */
[----:B------:R-:W1:Y:S01]  /*12ce0*/  LDSM.16.MT88.4 R12, [R0+0x2800] ;  /* 0x00280000000c783b */ /* 0x000e620000004200 */
[----:B------:R-:W2:Y:S01]  /*12cf0*/  MUFU.EX2 R57, R57 ;  /* 0x0000003900397308 */ /* 0x000ea20000000800 */
[----:B---3--:R-:W-:-:S05]  /*12d00*/  FADD.FTZ R61, R59, R61 ;  /* 0x0000003d3b3d7221 */ /* 0x008fca0000010000 */
[C---:B------:R-:W-:Y:S01]  /*12d10*/  HMMA.16816.F32 R136, R20.reuse, R8, R136 ;  /* 0x000000081488723c */ /* 0x040fe20000001888 */
[----:B------:R-:W-:Y:S01]  /*12d20*/  F2FP.F16.F32.PACK_AB R9, R59, R60 ;  /* 0x0000003c3b09723e */ /* 0x000fe200000000ff */
[----:B------:R-:W3:Y:S06]  /*12d30*/  MUFU.EX2 R128, R128 ;  /* 0x0000008000807308 */ /* 0x000eec0000000800 */
[----:B------:R-:W-:Y:S01]  /*12d40*/  HMMA.16816.F32 R24, R20, R10, R24 ;  /* 0x0000000a1418723c */ /* 0x000fe20000001818 */
[----:B------:R-:W5:Y:S01]  /*12d50*/  LDSM.16.MT88.4 R20, [R81+0x7c00] ;  /* 0x007c00005114783b */ /* 0x000f620000004200 */
        /* <DEDUP_REMOVED lines=19> */
[----:B-1----:R-:W-:Y:S01]  /*12e90*/  HMMA.16816.F32 R136, R8, R12, R136 ;  /* 0x0000000c0888723c */ /* 0x002fe20000001888 */
        /* <DEDUP_REMOVED lines=21> */
[----:B------:R-:W-:Y:S01]  /*12ff0*/  HMMA.16816.F32 R16, R12, R20, R16 ;  /* 0x000000140c10723c */ /* 0x000fe20000001810 */
[----:B---3--:R-:W-:-:S06]  /*13000*/  FADD.FTZ R53, R52, R53 ;  /* 0x0000003534357221 */ /* 0x008fcc0000010000 */
[----:B------:R-:W3:Y:S01]  /*13010*/  MUFU.EX2 R108, R108 ;  /* 0x0000006c006c7308 */ /* 0x000ee20000000800 */
[----:B------:R-:W-:Y:S01]  /*13020*/  HMMA.16816.F32 R4, R12, R22, R4 ;  /* 0x000000160c04723c */ /* 0x000fe20000001804 */
[----:B------:R-:W1:Y:S01]  /*13030*/  LDSM.16.MT88.4 R20, [R0+0x3000] ;  /* 0x003000000014783b */ /* 0x000e620000004200 */
[----:B----4-:R-:W-:-:S05]  /*13040*/  FADD.FTZ R53, R51, R53 ;  /* 0x0000003533357221 */ /* 0x010fca0000010000 */
[----:B------:R-:W4:Y:S01]  /*13050*/  MUFU.EX2 R94, R94 ;  /* 0x0000005e005e7308 */ /* 0x000f220000000800 */
[----:B--2---:R-:W-:Y:S01]  /*13060*/  HMMA.16816.F32 R136, R12, R28, R136 ;  /* 0x0000001c0c88723c */ /* 0x004fe20000001888 */
[----:B-----5:R-:W-:-:S06]  /*13070*/  FADD.FTZ R53, R50, R53 ;  /* 0x0000003532357221 */ /* 0x020fcc0000010000 */
[----:B------:R-:W2:Y:S01]  /*13080*/  MUFU.EX2 R92, R93 ;  /* 0x0000005d005c7308 */ /* 0x000ea20000000800 */
[----:B------:R-:W-:Y:S01]  /*13090*/  HMMA.16816.F32 R24, R12, R30, R24 ;  /* 0x0000001e0c18723c */ /* 0x000fe20000001818 */
[----:B------:R-:W5:Y:S01]  /*130a0*/  LDSM.16.MT88.4 R28, [R81+0x8400] ;  /* 0x00840000511c783b */ /* 0x000f620000004200 */
[----:B------:R-:W-:Y:S02]  /*130b0*/  F2FP.F16.F32.PACK_AB R13, R51, R52 ;  /* 0x00000034330d723e */ /* 0x000fe400000000ff */
[C---:B---3--:R-:W-:Y:S01]  /*130c0*/  F2FP.F16.F32.PACK_AB R15, R108.reuse, R50 ;  /* 0x000000326c0f723e */ /* 0x048fe200000000ff */
[----:B------:R-:W-:Y:S02]  /*130d0*/  FADD.FTZ R108, R108, R53 ;  /* 0x000000356c6c7221 */ /* 0x000fe40000010000 */
        /* <DEDUP_REMOVED lines=11> */
[----:B------:R-:W-:Y:S01]  /*13190*/  MUFU.EX2 R170, R170 ;  /* 0x000000aa00aa7308 */ /* 0x000fe20000000800 */
[----:B--2---:R-:W-:-:S06]  /*131a0*/  FADD.FTZ R108, R130, R108 ;  /* 0x0000006c826c7221 */ /* 0x004fcc0000010000 */
[C---:B------:R-:W-:Y:S01]  /*131b0*/  HMMA.16816.F32 R4, R12.reuse, R10, R4 ;  /* 0x0000000a0c04723c */ /* 0x040fe20000001804 */
[----:B------:R-:W1:Y:S01]  /*131c0*/  LDSM.16.MT88.4 R8, [R0+0x3400] ;  /* 0x003400000008783b */ /* 0x000e620000004200 */
[----:B------:R-:W2:Y:S06]  /*131d0*/  MUFU.EX2 R166, R166 ;  /* 0x000000a600a67308 */ /* 0x000eac0000000800 */
[C---:B------:R-:W-:Y:S02]  /*131e0*/  HMMA.16816.F32 R136, R12.reuse, R20, R136 ;  /* 0x000000140c88723c */ /* 0x040fe40000001888 */
[----:B------:R-:W3:Y:S06]  /*131f0*/  MUFU.EX2 R49, R49 ;  /* 0x0000003100317308 */ /* 0x000eec0000000800 */
[----:B------:R-:W-:Y:S01]  /*13200*/  HMMA.16816.F32 R24, R12, R22, R24 ;  /* 0x000000160c18723c */ /* 0x000fe20000001818 */
[C---:B----4-:R-:W-:Y:S01]  /*13210*/  F2FP.F16.F32.PACK_AB R13, R141.reuse, R130 ;  /* 0x000000828d0d723e */ /* 0x050fe200000000ff */
[----:B------:R-:W4:Y:S01]  /*13220*/  MUFU.EX2 R48, R48 ;  /* 0x0000003000307308 */ /* 0x000f220000000800 */
[----:B--2---:R-:W-:Y:S01]  /*13230*/  F2FP.F16.F32.PACK_AB R15, R166, R170 ;  /* 0x000000aaa60f723e */ /* 0x004fe200000000ff */
[----:B------:R-:W-:Y:S01]  /*13240*/  LDSM.16.MT88.4 R20, [R81+0x8800] ;  /* 0x008800005114783b */ /* 0x000fe20000004200 */
[----:B------:R-:W-:-:S04]  /*13250*/  FADD.FTZ R141, R141, R108 ;  /* 0x0000006c8d8d7221 */ /* 0x000fc80000010000 */
        /* <DEDUP_REMOVED lines=13> */
[----:B------:R-:W-:Y:S01]  /*13330*/  MUFU.EX2 R153, R153 ;  /* 0x0000009900997308 */ /* 0x000fe20000000800 */
[----:B----4-:R-:W-:-:S06]  /*13340*/  FADD.FTZ R166, R162, R166 ;  /* 0x000000a6a2a67221 */ /* 0x010fcc0000010000 */
[C---:B------:R-:W-:Y:S01]  /*13350*/  HMMA.16816.F32 R4, R12.reuse, R30, R4 ;  /* 0x0000001e0c04723c */ /* 0x040fe20000001804 */
[----:B------:R3:W4:Y:S01]  /*13360*/  LDSM.16.MT88.4 R28, [R0+0x3800] ;  /* 0x00380000001c783b */ /* 0x0007220000004200 */
[----:B------:R-:W5:Y:S06]  /*13370*/  MUFU.EX2 R110, R112 ;  /* 0x00000070006e7308 */ /* 0x000f6c0000000800 */
[----:B-1----:R-:W-:Y:S01]  /*13380*/  HMMA.16816.F32 R136, R12, R8, R136 ;  /* 0x000000080c88723c */ /* 0x002fe20000001888 */
[-CC-:B------:R-:W-:Y:S01]  /*13390*/  FFMA.FTZ R8, R40, R80.reuse, -R79.reuse ;  /* 0x0000005028087223 */ /* 0x180fe2000001084f */
[----:B------:R-:W1:Y:S01]  /*133a0*/  MUFU.EX2 R45, R45 ;  /* 0x0000002d002d7308 */ /* 0x000e620000000800 */
[----:B------:R-:W-:-:S05]  /*133b0*/  FFMA.FTZ R40, R39, R80, -R79 ;  /* 0x0000005027287223 */ /* 0x000fca000001084f */
[----:B------:R-:W-:Y:S01]  /*133c0*/  HMMA.16816.F32 R24, R12, R10, R24 ;  /* 0x0000000a0c18723c */ /* 0x000fe20000001818 */
        /* <DEDUP_REMOVED lines=19> */
[----:B--2---:R-:W2:Y:S01]  /*13500*/  LDSM.16.MT88.4 R8, [R81+0x8c00] ;  /* 0x008c00005108783b */ /* 0x004ea20000004200 */
[C---:B----4-:R-:W-:Y:S06]  /*13510*/  HMMA.16816.F32 R136, R12.reuse, R28, R136 ;  /* 0x0000001c0c88723c */ /* 0x050fec0000001888 */
[----:B------:R-:W4:Y:S01]  /*13520*/  MUFU.EX2 R37, R37 ;  /* 0x0000002500257308 */ /* 0x000f220000000800 */
[----:B---3--:R-:W-:Y:S01]  /*13530*/  FADD.FTZ R110, R83, R110 ;  /* 0x0000006e536e7221 */ /* 0x008fe20000010000 */
[----:B------:R-:W-:Y:S01]  /*13540*/  HMMA.16816.F32 R16, R12, R20, R16 ;  /* 0x000000140c10723c */ /* 0x000fe20000001810 */
[----:B------:R-:W-:-:S02]  /*13550*/  MOV R20, R34 ;  /* 0x0000002200147202 */ /* 0x000fc40000000f00 */
[----:B------:R-:W-:-:S03]  /*13560*/  @P1 MOV R20, R34 ;  /* 0x0000002200141202 */ /* 0x000fc60000000f00 */
[----:B------:R-:W3:Y:S01]  /*13570*/  MUFU.EX2 R36, R36 ;  /* 0x0000002400247308 */ /* 0x000ee20000000800 */
[----:B-1----:R-:W-:Y:S01]  /*13580*/  FADD.FTZ R42, R41, R42 ;  /* 0x0000002a292a7221 */ /* 0x002fe20000010000 */
[----:B------:R-:W-:Y:S03]  /*13590*/  HMMA.16816.F32 R4, R12, R22, R4 ;  /* 0x000000160c04723c */ /* 0x000fe60000001804 */
[----:B------:R-:W-:-:S03]  /*135a0*/  FADD.FTZ R42, R39, R42 ;  /* 0x0000002a272a7221 */ /* 0x000fc60000010000 */
[----:B------:R-:W1:Y:S01]  /*135b0*/  MUFU.EX2 R40, R40 ;  /* 0x0000002800287308 */ /* 0x000e620000000800 */
[----:B----4-:R-:W-:Y:S01]  /*135c0*/  FADD.FTZ R110, R37, R110 ;  /* 0x0000006e256e7221 */ /* 0x010fe20000010000 */
[----:B------:R-:W-:Y:S01]  /*135d0*/  HMMA.16816.F32 R24, R12, R30, R24 ;  /* 0x0000001e0c18723c */ /* 0x000fe20000001818 */
[----:B------:R-:W-:Y:S02]  /*135e0*/  F2FP.F16.F32.PACK_AB R12, R39, R41 ;  /* 0x00000029270c723e */ /* 0x000fe400000000ff */
[----:B------:R-:W-:-:S03]  /*135f0*/  F2FP.F16.F32.PACK_AB R13, R37, R83 ;  /* 0x00000053250d723e */ /* 0x000fc600000000ff */
[----:B------:R-:W4:Y:S01]  /*13600*/  MUFU.EX2 R241, R241 ;  /* 0x000000f100f17308 */ /* 0x000f220000000800 */
[----:B---3--:R-:W-:-:S07]  /*13610*/  FADD.FTZ R110, R36, R110 ;  /* 0x0000006e246e7221 */ /* 0x008fce0000010000 */
[----:B------:R-:W3:Y:S01]  /*13620*/  MUFU.EX2 R240, R240 ;  /* 0x000000f000f07308 */ /* 0x000ee20000000800 */
[----:B-1----:R-:W-:Y:S01]  /*13630*/  FADD.FTZ R42, R40, R42 ;  /* 0x0000002a282a7221 */ /* 0x002fe20000010000 */
[----:B----4-:R-:W-:-:S03]  /*13640*/  F2FP.F16.F32.PACK_AB R14, R241, R40 ;  /* 0x00000028f10e723e */ /* 0x010fc600000000ff */
[----:B------:R-:W-:Y:S01]  /*13650*/  FADD.FTZ R241, R241, R42 ;  /* 0x0000002af1f17221 */ /* 0x000fe20000010000 */
[C---:B---3--:R-:W-:Y:S01]  /*13660*/  F2FP.F16.F32.PACK_AB R15, R240.reuse, R36 ;  /* 0x00000024f00f723e */ /* 0x048fe200000000ff */
[----:B------:R-:W-:-:S06]  /*13670*/  FADD.FTZ R240, R240, R110 ;  /* 0x0000006ef0f07221 */ /* 0x000fcc0000010000 */
[C---:B------:R-:W-:Y:S08]  /*13680*/  HMMA.16816.F32 R136, R12.reuse, R132, R136 ;  /* 0x000000840c88723c */ /* 0x040ff00000001888 */
[C---:B--2---:R-:W-:Y:S08]  /*13690*/  HMMA.16816.F32 R144, R12.reuse, R8, R16 ;  /* 0x000000080c90723c */ /* 0x044ff00000001810 */
[C---:B------:R-:W-:Y:S08]  /*136a0*/  HMMA.16816.F32 R140, R12.reuse, R10, R4 ;  /* 0x0000000a0c8c723c */ /* 0x040ff00000001804 */
[----:B------:R-:W-:Y:S01]  /*136b0*/  HMMA.16816.F32 R132, R12, R134, R24 ;  /* 0x000000860c84723c */ /* 0x000fe20000001818 */
[----:B------:R-:W-:-:S04]  /*136c0*/  NOP ;  /* 0x0000000000007918 */ /* 0x000fc80000000000 */
[----:B------:R-:W-:-:S15]  /*136d0*/  @P1 BRA `(.L_x_4983) ;  /* 0x0000000000041947 */ /* 0x000fde0003800000 */
.L_x_4972:
[----:B------:R-:W-:-:S07]  /*136e0*/  IADD3 R230, PT, PT, R32, -0x1, RZ ;  /* 0xffffffff20e67810 */ /* 0x000fce0007ffe0ff */
.L_x_4983:
[----:B------:R-:W-:Y:S05]  /*136f0*/  BSYNC B2 ;  /* 0x0000000000027941 */ /* 0x000fea0003800000 */
.L_x_4971:
[----:B------:R-:W-:-:S13]  /*13700*/  ISETP.GE.AND P0, PT, R230, R223, PT ;  /* 0x000000dfe600720c */ /* 0x000fda0003f06270 */
[----:B------:R-:W-:Y:S05]  /*13710*/  @!P0 BRA `(.L_x_4984) ;  /* 0x0000008800c08947 */ /* 0x000fea0003800000 */
[----:B------:R-:W-:Y:S01]  /*13720*/  ISETP.NE.U32.AND P3, PT, R238, RZ, PT ;  /* 0x000000ffee00720c */ /* 0x000fe20003f65070 */
[----:B------:R-:W-:Y:S02]  /*13730*/  IMAD.MOV.U32 R149, RZ, RZ, R0 ;  /* 0x000000ffff957224 */ /* 0x000fe400078e0000 */
[----:B------:R-:W-:Y:S01]  /*13740*/  IMAD.MOV.U32 R148, RZ, RZ, R20 ;  /* 0x000000ffff947224 */ /* 0x000fe200078e0014 */
[----:B------:R-:W-:-:S13]  /*13750*/  ISETP.NE.AND.EX P3, PT, R239, RZ, PT, P3 ;  /* 0x000000ffef00720c */ /* 0x000fda0003f65330 */
.L_x_4991:
        /* <DEDUP_REMOVED lines=9> */
[----:B--2---:R-:W-:Y:S04]  /*137f0*/  @!P3 IMAD.SHL.U32 R5, R5, 0x100, RZ ;  /* 0x000001000505b824 */ /* 0x004fe800078e00ff */
[----:B------:R-:W-:Y:S01]  /*13800*/  @!P3 IMAD.X R5, RZ, RZ, ~R5, P0 ;  /* 0x000000ffff05b224 */ /* 0x000fe200000e0e05 */
[----:B------:R-:W-:Y:S04]  /*13810*/  ISETP.GE.AND P0, PT, R234, R231, PT ;  /* 0x000000e7ea00720c */ /* 0x000fe80003f06270 */
[----:B------:R-:W-:Y:S04]  /*13820*/  @!P3 SHF.R.S64 R0, R0, 0x1f, R5 ;  /* 0x0000001f0000b819 */ /* 0x000fe80000001005 */
[----:B------:R-:W-:Y:S01]  /*13830*/  @!P3 IADD3 R227, P1, PT, R227, R0, RZ ;  /* 0x00000000e3e3b210 */ /* 0x000fe20007f3e0ff */
[----:B------:R-:W-:Y:S03]  /*13840*/  IMAD.MOV.U32 R0, RZ, RZ, R226 ;  /* 0x000000ffff007224 */ /* 0x000fe600078e00e2 */
[----:B------:R-:W-:Y:S01]  /*13850*/  @!P3 LEA.HI.X.SX32 R226, R5, R226, 0x1, P1 ;  /* 0x000000e205e2b211 */ /* 0x000fe200008f0eff */
[----:B-1----:R-:W-:Y:S08]  /*13860*/  @!P3 BRA `(.L_x_4986) ;  /* 0x0000000000fcb947 */ /* 0x002ff00003800000 */
        /* <DEDUP_REMOVED lines=13> */
[----:B------:R-:W-:Y:S02]  /*13940*/  LOP3.LUT R5, RZ, R12, RZ, 0x33, !PT ;  /* 0x0000000cff057212 */ /* 0x000fe400078e33ff */
        /* <DEDUP_REMOVED lines=49> */
.L_x_4986:
[----:B------:R-:W-:Y:S05]  /*13c60*/  BSYNC.RECONVERGENT B0 ;  /* 0x0000000000007941 */ /* 0x000fea0003800200 */
.L_x_4985:
[C---:B------:R-:W-:Y:S01]  /*13c70*/  IMAD.SHL.U32 R209, R151.reuse, 0x10, RZ ;  /* 0x0000001097d17824 */ /* 0x040fe200078e00ff */
[----:B------:R-:W-:Y:S01]  /*13c80*/  ISETP.GE.AND P1, PT, R234, R231, PT ;  /* 0x000000e7ea00720c */ /* 0x000fe20003f26270 */
[----:B------:R-:W-:Y:S01]  /*13c90*/  IMAD.SHL.U32 R5, R216, 0x40, RZ ;  /* 0x00000040d8057824 */ /* 0x000fe200078e00ff */
[C---:B------:R-:W-:Y:S01]  /*13ca0*/  LOP3.LUT R152, R151.reuse, 0x8, RZ, 0xc0, !PT ;  /* 0x0000000897987812 */ /* 0x040fe200078ec0ff */
[----:B------:R-:W-:Y:S01]  /*13cb0*/  IMAD.SHL.U32 R212, R151, 0x20, RZ ;  /* 0x0000002097d47824 */ /* 0x000fe200078e00ff */
[----:B------:R-:W-:Y:S01]  /*13cc0*/  LOP3.LUT R4, R209, 0x100, RZ, 0xc0, !PT ;  /* 0x00000100d1047812 */ /* 0x000fe200078ec0ff */
[----:B------:R-:W-:Y:S01]  /*13cd0*/  IMAD.SHL.U32 R150, R151, 0x4, RZ ;  /* 0x0000000497967824 */ /* 0x000fe200078e00ff */
[----:B------:R-:W-:Y:S01]  /*13ce0*/  IADD3 R8, P4, PT, R5, R227, RZ ;  /* 0x000000e305087210 */ /* 0x000fe20007f9e0ff */
[----:B------:R-:W-:Y:S01]  /*13cf0*/  IMAD.MOV.U32 R44, RZ, RZ, 0x20 ;  /* 0x00000020ff2c7424 */ /* 0x000fe200078e00ff */
[--C-:B------:R-:W-:Y:S01]  /*13d00*/  LOP3.LUT R4, R4, 0x20, R212.reuse, 0xf8, !PT ;  /* 0x0000002004047812 */ /* 0x100fe200078ef8d4 */
[----:B------:R-:W-:Y:S01]  /*13d10*/  BSSY.RECONVERGENT B1, `(.L_x_4987) ;  /* 0x000014d000017945 */ /* 0x000fe20003800200 */
[----:B------:R-:W-:Y:S02]  /*13d20*/  LOP3.LUT R152, R152, 0xc0, R212, 0xf8, !PT ;  /* 0x000000c098987812 */ /* 0x000fe400078ef8d4 */
[----:B------:R-:W-:Y:S02]  /*13d30*/  LOP3.LUT R0, R150, 0x18, RZ, 0xc0, !PT ;  /* 0x0000001896007812 */ /* 0x000fe400078ec0ff */
[----:B------:R-:W-:Y:S01]  /*13d40*/  @!P0 IADD3 R12, P2, PT, R8, R5, RZ ;  /* 0x00000005080c8210 */ /* 0x000fe20007f5e0ff */
[----:B------:R-:W-:Y:S01]  /*13d50*/  @!P1 IMAD.MOV.U32 R5, RZ, RZ, R226 ;  /* 0x000000ffff059224 */ /* 0x000fe200078e00e2 */
[----:B------:R-:W-:Y:S01]  /*13d60*/  LOP3.LUT R152, R4, R152, R0, 0xf6, !PT ;  /* 0x0000009804987212 */ /* 0x000fe200078ef600 */
[----:B------:R-:W-:Y:S01]  /*13d70*/  @!P1 IMAD.MOV.U32 R4, RZ, RZ, R227 ;  /* 0x000000ffff049224 */ /* 0x000fe200078e00e3 */
[----:B------:R-:W-:Y:S02]  /*13d80*/  SHF.L.U64.HI R6, R216, 0x6, R217 ;  /* 0x00000006d8067819 */ /* 0x000fe400000102d9 */
[----:B------:R-:W-:Y:S01]  /*13d90*/  SHF.R.U32.HI R208, RZ, 0x1, R151 ;  /* 0x00000001ffd07819 */ /* 0x000fe20000011697 */
[----:B------:R-:W-:Y:S01]  /*13da0*/  IMAD R152, R152, 0x2, R210 ;  /* 0x0000000298987824 */ /* 0x000fe200078e02d2 */
[----:B------:R-:W-:Y:S01]  /*13db0*/  @!PT LDS RZ, [RZ] ;  /* 0x00000000fffff984 */ /* 0x000fe20000000800 */
[----:B------:R-:W-:Y:S01]  /*13dc0*/  @!PT LDS RZ, [RZ] ;  /* 0x00000000fffff984 */ /* 0x000fe20000000800 */
[----:B------:R-:W-:Y:S01]  /*13dd0*/  @!PT LDS RZ, [RZ] ;  /* 0x00000000fffff984 */ /* 0x000fe20000000800 */
[----:B------:R1:W-:Y:S01]  /*13de0*/  @!P1 LDGSTS.E.BYPASS.LTC128B.128 [R233+0x5000], desc[UR4][R4.64] ;  /* 0x0500000004e99fae */ /* 0x0003e2000b981a04 */
[----:B------:R-:W-:Y:S01]  /*13df0*/  IMAD.X R9, R6, 0x1, R226, P4 ;  /* 0x0000000106097824 */ /* 0x000fe200020e06e2 */
[----:B------:R-:W-:Y:S03]  /*13e00*/  LOP3.LUT R211, R208, 0x8, RZ, 0xc0, !PT ;  /* 0x00000008d0d37812 */ /* 0x000fe600078ec0ff */
[----:B------:R-:W-:Y:S01]  /*13e10*/  @P1 STS.128 [R233+0x5000], RZ ;  /* 0x005000ffe9001388 */ /* 0x000fe20000000c00 */
[----:B------:R-:W-:Y:S01]  /*13e20*/  @!P0 IMAD.X R13, R9, 0x1, R6, P2 ;  /* 0x00000001090d8824 */ /* 0x000fe200010e0606 */
[----:B------:R-:W-:Y:S01]  /*13e30*/  LOP3.LUT R211, R211, 0xc0, R212, 0xf8, !PT ;  /* 0x000000c0d3d37812 */ /* 0x000fe200078ef8d4 */
[C-C-:B------:R-:W-:Y:S02]  /*13e40*/  @!P0 IMAD.WIDE.U32 R10, R216.reuse, 0xc0, R8.reuse ;  /* 0x000000c0d80a8825 */ /* 0x140fe400078e0008 */
[----:B------:R-:W-:Y:S01]  /*13e50*/  @P0 STS.128 [R233+0x5800], RZ ;  /* 0x005800ffe9000388 */ /* 0x000fe20000000c00 */
[----:B------:R-:W-:Y:S01]  /*13e60*/  LOP3.LUT R211, R211, R0, RZ, 0x3c, !PT ;  /* 0x00000000d3d37212 */ /* 0x000fe200078e3cff */
[--C-:B------:R-:W-:Y:S03]  /*13e70*/  @!P0 IMAD.MOV.U32 R6, RZ, RZ, R8.reuse ;  /* 0x000000ffff068224 */ /* 0x100fe600078e0008 */
[----:B------:R-:W-:Y:S01]  /*13e80*/  @!PT LDS RZ, [RZ] ;  /* 0x00000000fffff984 */ /* 0x000fe20000000800 */
[----:B------:R-:W-:Y:S01]  /*13e90*/  @!PT LDS RZ, [RZ] ;  /* 0x00000000fffff984 */ /* 0x000fe20000000800 */
[----:B------:R-:W-:Y:S01]  /*13ea0*/  @!PT LDS RZ, [RZ] ;  /* 0x00000000fffff984 */ /* 0x000fe20000000800 */
[----:B------:R-:W-:Y:S01]  /*13eb0*/  @!P0 LDGSTS.E.BYPASS.LTC128B.128 [R233+0x5800], desc[UR4][R8.64] ;  /* 0x0580000008e98fae */ /* 0x000fe2000b981a04 */
[C---:B------:R-:W-:Y:S01]  /*13ec0*/  @!P0 IMAD.WIDE.U32 R14, R216.reuse, 0x140, R8 ;  /* 0x00000140d80e8825 */ /* 0x040fe200078e0008 */
[----:B------:R-:W-:Y:S03]  /*13ed0*/  LOP3.LUT R209, R209, 0x3e00, RZ, 0xc0, !PT ;  /* 0x00003e00d1d17812 */ /* 0x000fe600078ec0ff */
[----:B------:R-:W-:Y:S01]  /*13ee0*/  @P0 STS.128 [R233+0x6000], RZ ;  /* 0x006000ffe9000388 */ /* 0x000fe20000000c00 */
[----:B------:R-:W-:Y:S02]  /*13ef0*/  @!P0 IMAD.MOV.U32 R7, RZ, RZ, R9 ;  /* 0x000000ffff078224 */ /* 0x000fe400078e0009 */
[----:B------:R-:W-:Y:S02]  /*13f00*/  @!P0 IMAD R0, R217, 0x180, RZ ;  /* 0x00000180d9008824 */ /* 0x000fe400078e02ff */
[----:B------:R-:W-:Y:S01]  /*13f10*/  @!PT LDS RZ, [RZ] ;  /* 0x00000000fffff984 */ /* 0x000fe20000000800 */
[----:B------:R-:W-:Y:S01]  /*13f20*/  @!PT LDS RZ, [RZ] ;  /* 0x00000000fffff984 */ /* 0x000fe20000000800 */
[----:B------:R-:W-:Y:S01]  /*13f30*/  @!PT LDS RZ, [RZ] ;  /* 0x00000000fffff984 */ /* 0x000fe20000000800 */
[----:B------:R2:W-:Y:S01]  /*13f40*/  @!P0 LDGSTS.E.BYPASS.LTC128B.128 [R233+0x6000], desc[UR4][R12.64] ;  /* 0x060000000ce98fae */ /* 0x0005e2000b981a04 */
[----:B------:R-:W-:Y:S04]  /*13f50*/  @!P0 IMAD.WIDE.U32 R6, R216, 0x180, R6 ;  /* 0x00000180d8068825 */ /* 0x000fe800078e0006 */
[----:B------:R-:W-:Y:S01]  /*13f60*/  @P0 STS.128 [R233+0x6800], RZ ;  /* 0x006800ffe9000388 */ /* 0x000fe20000000c00 */
[----:B------:R-:W-:Y:S01]  /*13f70*/  @!P0 IMAD.IADD R7, R0, 0x1, R7 ;  /* 0x0000000100078824 */ /* 0x000fe200078e0207 */
[--C-:B------:R-:W-:Y:S01]  /*13f80*/  LOP3.LUT R0, R209, 0x20, R212.reuse, 0xf8, !PT ;  /* 0x00000020d1007812 */ /* 0x100fe200078ef8d4 */
[C---:B-1----:R-:W-:Y:S02]  /*13f90*/  @!P0 IMAD R5, R217.reuse, 0xc0, RZ ;  /* 0x000000c0d9058824 */ /* 0x042fe400078e02ff */
[----:B------:R-:W-:Y:S01]  /*13fa0*/  @!P0 IMAD R4, R217, 0x140, RZ ;  /* 0x00000140d9048824 */ /* 0x000fe200078e02ff */
[----:B------:R-:W-:Y:S01]  /*13fb0*/  LOP3.LUT R0, R0, 0x100, R212, 0xf8, !PT ;  /* 0x0000010000007812 */ /* 0x000fe200078ef8d4 */
[----:B------:R-:W-:Y:S02]  /*13fc0*/  @!P0 IMAD.IADD R11, R5, 0x1, R11 ;  /* 0x00000001050b8824 */ /* 0x000fe400078e020b */
[----:B------:R-:W-:Y:S01]  /*13fd0*/  @!P0 IMAD.IADD R5, R4, 0x1, R15 ;  /* 0x0000000104058824 */ /* 0x000fe200078e020f */
[----:B------:R-:W-:Y:S01]  /*13fe0*/  LOP3.LUT R0, R0, R211, RZ, 0xfc, !PT ;  /* 0x000000d300007212 */ /* 0x000fe200078efcff */
[----:B------:R-:W-:Y:S04]  /*13ff0*/  @!P0 IMAD.MOV.U32 R4, RZ, RZ, R14 ;  /* 0x000000ffff048224 */ /* 0x000fe800078e000e */
[----:B------:R-:W-:Y:S01]  /*14000*/  IMAD R0, R0, 0x2, R210 ;  /* 0x0000000200007824 */ /* 0x000fe200078e02d2 */
[CC--:B--2---:R-:W-:Y:S02]  /*14010*/  @!P0 LEA R12, P4, R216.reuse, R8.reuse, 0x7 ;  /* 0x00000008d80c8211 */ /* 0x0c4fe400078838ff */
        /* <DEDUP_REMOVED lines=9> */
[----:B------:R-:W-:Y:S02]  /*140b0*/  SEL R44, R44, 0xffffffe0, !P2 ;  /* 0xffffffe02c2c7807 */ /* 0x000fe40005000000 */
[----:B------:R-:W-:Y:S05]  /*140c0*/  @P0 STS.128 [R233+0x7000], RZ ;  /* 0x007000ffe9000388 */ /* 0x000fea0000000c00 */
        /* <DEDUP_REMOVED lines=21> */
[----:B------:R-:W-:Y:S05]  /*14220*/  LDSM.16.M88.4 R16, [R152+0x1400] ;  /* 0x001400009810783b */ /* 0x000fea0000000200 */
[----:B-1----:R-:W2:Y:S05]  /*14230*/  LDSM.16.M88.4 R8, [R152+0x1000] ;  /* 0x001000009808783b */ /* 0x002eaa0000000200 */
[----:B------:R-:W1:Y:S05]  /*14240*/  LDSM.16.M88.4 R24, [R152+0x1800] ;  /* 0x001800009818783b */ /* 0x000e6a0000000200 */
[----:B------:R-:W0:Y:S01]  /*14250*/  LDGDEPBAR ;  /* 0x00000000000079af */ /* 0x000e220000000000 */
[----:B---3--:R-:W-:Y:S04]  /*14260*/  IMAD.IADD R0, R44, 0x1, R152 ;  /* 0x000000012c007824 */ /* 0x008fe800078e0298 */
        /* <DEDUP_REMOVED lines=16> */
[C---:B-1----:R-:W-:Y:S03]  /*14370*/  HMMA.16816.F32 R20, R128.reuse, R24, RZ ;  /* 0x000000188014723c */ /* 0x042fe600000018ff */
[----:B------:R-:W1:Y:S05]  /*14380*/  LDSM.16.M88.4 R152, [R152+0x4c00] ;  /* 0x004c00009898783b */ /* 0x000e6a0000000200 */
[C---:B------:R-:W-:Y:S01]  /*14390*/  HMMA.16816.F32 R24, R128.reuse, R26, RZ ;  /* 0x0000001a8018723c */ /* 0x040fe200000018ff */
[----:B------:R-:W-:Y:S05]  /*143a0*/  LDSM.16.M88.4 R156, [R156] ;  /* 0x000000009c9c783b */ /* 0x000fea0000000200 */
[----:B------:R-:W1:Y:S02]  /*143b0*/  LDSM.16.M88.4 R160, [R0+0x1000] ;  /* 0x0010000000a0783b */ /* 0x000e640000000200 */
[C---:B---3--:R-:W-:Y:S03]  /*143c0*/  HMMA.16816.F32 R28, R128.reuse, R32, RZ ;  /* 0x00000020801c723c */ /* 0x048fe600000018ff */
[----:B------:R-:W3:Y:S05]  /*143d0*/  LDSM.16.M88.4 R164, [R0+0x1400] ;  /* 0x0014000000a4783b */ /* 0x000eea0000000200 */
[C---:B------:R-:W-:Y:S01]  /*143e0*/  HMMA.16816.F32 R32, R128.reuse, R34, RZ ;  /* 0x000000228020723c */ /* 0x040fe200000018ff */
[----:B------:R-:W3:Y:S05]  /*143f0*/  LDSM.16.M88.4 R168, [R0+0x1800] ;  /* 0x0018000000a8783b */ /* 0x000eea0000000200 */
        /* <DEDUP_REMOVED lines=37> */
[C---:B---3--:R-:W-:Y:S08]  /*14650*/  HMMA.16816.F32 R12, R156.reuse, R164, R12 ;  /* 0x000000a49c0c723c */ /* 0x048ff0000000180c */
        /* <DEDUP_REMOVED lines=36> */
[----:B------:R-:W-:Y:S01]  /*148a0*/  IMAD.SHL.U32 R153, R151, 0x8, RZ ;  /* 0x0000000897997824 */ /* 0x000fe200078e00ff */
[----:B------:R-:W-:Y:S02]  /*148b0*/  BSSY.RECONVERGENT B0, `(.L_x_4989) ;  /* 0x0000052000007945 */ /* 0x000fe40003800200 */
[----:B------:R-:W-:Y:S02]  /*148c0*/  ISETP.NE.AND.EX P3, PT, R239, RZ, PT, P3 ;  /* 0x000000ffef00720c */ /* 0x000fe40003f65330 */
[C---:B------:R-:W-:Y:S02]  /*148d0*/  LOP3.LUT R233, R153.reuse, 0xc0, RZ, 0xc0, !PT ;  /* 0x000000c099e97812 */ /* 0x040fe400078ec0ff */
[----:B------:R-:W-:Y:S02]  /*148e0*/  LOP3.LUT R234, R153, 0x18, RZ, 0xc0, !PT ;  /* 0x0000001899ea7812 */ /* 0x000fe400078ec0ff */
[----:B------:R-:W-:Y:S04]  /*148f0*/  LOP3.LUT R233, R233, 0x18, R151, 0xf8, !PT ;  /* 0x00000018e9e97812 */ /* 0x000fe800078ef897 */
[----:B------:R-:W-:Y:S03]  /*14900*/  LOP3.LUT R233, R233, R234, RZ, 0x3c, !PT ;  /* 0x000000eae9e97212 */ /* 0x000fe600078e3cff */
[----:B------:R-:W2:Y:S01]  /*14910*/  @!P3 LD.E R152, desc[UR4][R2.64+0x38] ;  /* 0x000038040298b980 */ /* 0x000ea2000c101900 */
[----:B------:R-:W-:Y:S01]  /*14920*/  LOP3.LUT R233, R233, 0x1f20, R153, 0xf8, !PT ;  /* 0x00001f20e9e97812 */ /* 0x000fe200078ef899 */
[----:B------:R-:W-:Y:S01]  /*14930*/  @!P3 IMAD.MOV.U32 R0, RZ, RZ, RZ ;  /* 0x000000ffff00b224 */ /* 0x000fe200078e00ff */
[----:B------:R-:W-:Y:S03]  /*14940*/  SHF.L.U64.HI R153, R214, 0x6, R215 ;  /* 0x00000006d6997819 */ /* 0x000fe600000102d7 */
[----:B------:R-:W-:Y:S01]  /*14950*/  IMAD R233, R233, 0x2, R210 ;  /* 0x00000002e9e97824 */ /* 0x000fe200078e02d2 */
        /* <DEDUP_REMOVED lines=46> */
[C---:B------:R-:W-:Y:S04]  /*14c40*/  ISETP.NE.AND P6, PT, R161.reuse, RZ, PT ;  /* 0x000000ffa100720c */ /* 0x040fe80003fc5270 */
[----:B------:R-:W-:Y:S03]  /*14c50*/  SEL R158, R152, R158, !P6 ;  /* 0x0000009e989e7207 */ /* 0x000fe60007000000 */
[----:B------:R-:W-:Y:S02]  /*14c60*/  @!P5 IADD3 R160, PT, PT, -R160, RZ, RZ ;  /* 0x000000ffa0a0d210 */ /* 0x000fe40007ffe1ff */
[----:B------:R-:W-:Y:S02]  /*14c70*/  LEA R154, P5, R158, R236, 0x2 ;  /* 0x000000ec9e9a7211 */ /* 0x000fe400078a10ff */
[----:B------:R-:W-:Y:S02]  /*14c80*/  SEL R160, R152, R160, !P6 ;  /* 0x000000a098a07207 */ /* 0x000fe40007000000 */
[-C--:B------:R-:W-:Y:S02]  /*14c90*/  LEA.HI.X.SX32 R155, R158, R237.reuse, 0x2, P5 ;  /* 0x000000ed9e9b7211 */ /* 0x080fe400028f16ff */
[C---:B------:R-:W-:Y:S01]  /*14ca0*/  LEA R156, P4, R160.reuse, R236, 0x2 ;  /* 0x000000eca09c7211 */ /* 0x040fe200078810ff */
[C---:B------:R-:W-:Y:S02]  /*14cb0*/  IMAD.IADD R158, R160.reuse, 0x1, -R158 ;  /* 0x00000001a09e7824 */ /* 0x040fe400078e0a9e */
[----:B------:R-:W4:Y:S01]  /*14cc0*/  LD.E R154, desc[UR4][R154.64] ;  /* 0x000000049a9a7980 */ /* 0x000f22000c101900 */
[----:B------:R-:W-:Y:S01]  /*14cd0*/  LEA.HI.X.SX32 R157, R160, R237, 0x2, P4 ;  /* 0x000000eda09d7211 */ /* 0x000fe200020f16ff */
[----:B------:R-:W-:Y:S04]  /*14ce0*/  IMAD R161, R161, R158, -0x100 ;  /* 0xffffff00a1a17424 */ /* 0x000fe800078e029e */
        /* <DEDUP_REMOVED lines=14> */
.L_x_4990:
[----:B------:R-:W-:Y:S05]  /*14dd0*/  BSYNC.RECONVERGENT B0 ;  /* 0x0000000000007941 */ /* 0x000fea0003800200 */
.L_x_4989:
        /* <DEDUP_REMOVED lines=10> */
[--C-:B------:R-:W-:Y:S02]  /*14e80*/  @!P0 IMAD.MOV.U32 R158, RZ, RZ, R154.reuse ;  /* 0x000000ffff9e8224 */ /* 0x100fe400078e009a */
        /* <DEDUP_REMOVED lines=14> */
[----:B-1----:R-:W-:Y:S03]  /*14f70*/  @!P0 IADD3 R156, P4, PT, R154, R0, RZ ;  /* 0x000000009a9c8210 */ /* 0x002fe60007f9e0ff */
[----:B------:R-:W-:Y:S01]  /*14f80*/  @!P0 IMAD R0, R215, 0x140, RZ ;  /* 0x00000140d7008824 */ /* 0x000fe200078e02ff */
[----:B------:R-:W-:Y:S01]  /*14f90*/  @!P0 IADD3.X R157, PT, PT, R155, R153, RZ, P4, !PT ;  /* 0x000000999b9d8210 */ /* 0x000fe200027fe4ff */
[----:B------:R-:W-:Y:S03]  /*14fa0*/  @!P0 IMAD R153, R215, 0x180, RZ ;  /* 0x00000180d7998824 */ /* 0x000fe600078e02ff */
[----:B------:R-:W-:Y:S01]  /*14fb0*/  @!P0 IADD3 R161, PT, PT, R0, R161, RZ ;  /* 0x000000a100a18210 */ /* 0x000fe20007ffe0ff */
[----:B------:R-:W-:Y:S01]  /*14fc0*/  @!PT LDS RZ, [RZ] ;  /* 0x00000000fffff984 */ /* 0x000fe20000000800 */
[----:B------:R-:W-:Y:S01]  /*14fd0*/  @!PT LDS RZ, [RZ] ;  /* 0x00000000fffff984 */ /* 0x000fe20000000800 */
[----:B------:R-:W-:Y:S01]  /*14fe0*/  @!PT LDS RZ, [RZ] ;  /* 0x00000000fffff984 */ /* 0x000fe20000000800 */
[----:B------:R1:W-:Y:S01]  /*14ff0*/  @!P0 LDGSTS.E.BYPASS.LTC128B.128 [R233+0x2000], desc[UR4][R156.64] ;  /* 0x020000009ce98fae */ /* 0x0003e2000b981a04 */
[----:B------:R-:W-:Y:S01]  /*15000*/  @!P0 IMAD.IADD R159, R153, 0x1, R159 ;  /* 0x00000001999f8824 */ /* 0x000fe200078e029f */
[CCC-:B------:R-:W-:Y:S02]  /*15010*/  @!P0 LEA.HI.X R153, R214.reuse, R155.reuse, R215.reuse, 0x8, P1 ;  /* 0x0000009bd6998211 */ /* 0x1c0fe400008f44d7 */
        /* <DEDUP_REMOVED lines=28> */
.L_x_4988:
[----:B------:R-:W-:Y:S05]  /*151e0*/  BSYNC.RECONVERGENT B1 ;  /* 0x0000000000017941 */ /* 0x000fea0003800200 */
.L_x_4987:
[----:B------:R-:W1:Y:S01]  /*151f0*/  S2UR UR6, SR_CgaCtaId ;  /* 0x00000000000679c3 */ /* 0x000e620000008800 */
[----:B------:R-:W-:Y:S01]  /*15200*/  UMOV UR7, 0x400 ;  /* 0x0000040000077882 */ /* 0x000fe20000000000 */
[----:B--2---:R-:W-:Y:S05]  /*15210*/  IMAD.SHL.U32 R152, R151, 0x2, RZ ;  /* 0x0000000297987824 */ /* 0x004fea00078e00ff */
[----:B------:R-:W-:Y:S05]  /*15220*/  LOP3.LUT R152, R152, 0x6, RZ, 0xc0, !PT ;  /* 0x0000000698987812 */ /* 0x000fea00078ec0ff */
[----:B------:R-:W-:Y:S04]  /*15230*/  IMAD R154, R230, 0x100, R152 ;  /* 0x00000100e69a7824 */ /* 0x000fe800078e0298 */
[C---:B------:R-:W-:Y:S01]  /*15240*/  IMAD.IADD R153, R154.reuse, 0x1, R235 ;  /* 0x000000019a997824 */ /* 0x040fe200078e02eb */
[C---:B------:R-:W-:Y:S01]  /*15250*/  ISETP.GE.AND P0, PT, R154.reuse, R222, PT ;  /* 0x000000de9a00720c */ /* 0x040fe20003f06270 */
[C---:B------:R-:W-:Y:S01]  /*15260*/  VIADD R243, R154.reuse, 0x11 ;  /* 0x000000119af37836 */ /* 0x040fe20000000000 */
[C---:B------:R-:W-:Y:S01]  /*15270*/  ISETP.GE.AND P4, PT, R154.reuse, R219, PT ;  /* 0x000000db9a00720c */ /* 0x040fe20003f86270 */
[----:B------:R-:W-:Y:S01]  /*15280*/  VIADD R210, R154, 0x19 ;  /* 0x000000199ad27836 */ /* 0x000fe20000000000 */
[--C-:B------:R-:W-:Y:S01]  /*15290*/  IADD3 R0, PT, PT, R220, -0x1, -R153.reuse ;  /* 0xffffffffdc007810 */ /* 0x100fe20007ffe899 */
[----:B------:R-:W-:Y:S01]  /*152a0*/  VIADD R206, R154, 0x21 ;  /* 0x000000219ace7836 */ /* 0x000fe20000000000 */
[--C-:B------:R-:W-:Y:S01]  /*152b0*/  IADD3 R155, PT, PT, R220, -0x19, -R153.reuse ;  /* 0xffffffe7dc9b7810 */ /* 0x100fe20007ffe899 */
[C---:B------:R-:W-:Y:S01]  /*152c0*/  VIADD R174, R154.reuse, 0x8 ;  /* 0x000000089aae7836 */ /* 0x040fe20000000000 */
[----:B------:R-:W-:Y:S01]  /*152d0*/  IABS R0, R0 ;  /* 0x0000000000007213 */ /* 0x000fe20000000000 */
[----:B------:R-:W-:Y:S01]  /*152e0*/  VIADD R201, R154, 0x38 ;  /* 0x000000389ac97836 */ /* 0x000fe20000000000 */
[----:B------:R-:W-:Y:S01]  /*152f0*/  IADD3 R156, PT, PT, R220, -0x11, -R153 ;  /* 0xffffffefdc9c7810 */ /* 0x000fe20007ffe899 */
[C---:B------:R-:W-:Y:S01]  /*15300*/  VIADD R200, R154.reuse, 0x39 ;  /* 0x000000399ac87836 */ /* 0x040fe20000000000 */
[----:B------:R-:W-:Y:S01]  /*15310*/  I2FP.F32.S32 R0, R0 ;  /* 0x0000000000007245 */ /* 0x000fe20000201400 */
[C---:B------:R-:W-:Y:S01]  /*15320*/  VIADD R199, R154.reuse, 0x40 ;  /* 0x000000409ac77836 */ /* 0x040fe20000000000 */
[----:B------:R-:W-:Y:S01]  /*15330*/  IABS R155, R155 ;  /* 0x0000009b009b7213 */ /* 0x000fe20000000000 */
[----:B------:R-:W-:Y:S01]  /*15340*/  VIADD R198, R154, 0x41 ;  /* 0x000000419ac67836 */ /* 0x000fe20000000000 */
[----:B------:R-:W-:Y:S01]  /*15350*/  IABS R156, R156 ;  /* 0x0000009c009c7213 */ /* 0x000fe20000000000 */
[----:B------:R-:W-:Y:S01]  /*15360*/  FFMA.FTZ R5, -R232, R0, R5 ;  /* 0x00000000e8057223 */ /* 0x000fe20000010105 */
[----:B------:R-:W-:Y:S01]  /*15370*/  IADD3 R0, PT, PT, R220, -0x18, -R153 ;  /* 0xffffffe8dc007810 */ /* 0x000fe20007ffe899 */
[C---:B------:R-:W-:Y:S01]  /*15380*/  VIADD R197, R154.reuse, 0x48 ;  /* 0x000000489ac57836 */ /* 0x040fe20000000000 */
        /* <DEDUP_REMOVED lines=8> */
[----:B------:R-:W-:Y:S01]  /*15410*/  IADD3 R155, PT, PT, R220, -0x28, -R153 ;  /* 0xffffffd8dc9b7810 */ /* 0x000fe20007ffe899 */
[----:B------:R-:W-:Y:S01]  /*15420*/  FFMA.FTZ R13, -R232, R156, R13 ;  /* 0x0000009ce80d7223 */ /* 0x000fe2000001010d */
[--C-:B------:R-:W-:Y:S01]  /*15430*/  IADD3 R158, PT, PT, R220, -0x9, -R153.reuse ;  /* 0xfffffff7dc9e7810 */ /* 0x100fe20007ffe899 */
[C---:B------:R-:W-:Y:S01]  /*15440*/  VIADD R192, R154.reuse, 0x59 ;  /* 0x000000599ac07836 */ /* 0x040fe20000000000 */
[----:B------:R-:W-:Y:S01]  /*15450*/  IABS R155, R155 ;  /* 0x0000009b009b7213 */ /* 0x000fe20000000000 */
[----:B------:R-:W-:Y:S01]  /*15460*/  VIADD R188, R154, 0x69 ;  /* 0x000000699abc7836 */ /* 0x000fe20000000000 */
[--C-:B------:R-:W-:Y:S01]  /*15470*/  IADD3 R159, PT, PT, R220, -0x20, -R153.reuse ;  /* 0xffffffe0dc9f7810 */ /* 0x100fe20007ffe899 */
[C---:B------:R-:W-:Y:S01]  /*15480*/  VIADD R187, R154.reuse, 0x70 ;  /* 0x000000709abb7836 */ /* 0x040fe20000000000 */
[----:B------:R-:W-:Y:S01]  /*15490*/  IABS R158, R158 ;  /* 0x0000009e009e7213 */ /* 0x000fe20000000000 */
[C---:B------:R-:W-:Y:S01]  /*154a0*/  VIADD R186, R154.reuse, 0x71 ;  /* 0x000000719aba7836 */ /* 0x040fe20000000000 */
[----:B------:R-:W-:Y:S01]  /*154b0*/  I2FP.F32.S32 R155, R155 ;  /* 0x0000009b009b7245 */ /* 0x000fe20000201400 */
[----:B------:R-:W-:Y:S01]  /*154c0*/  VIADD R184, R154, 0x79 ;  /* 0x000000799ab87836 */ /* 0x000fe20000000000 */
[--C-:B------:R-:W-:Y:S01]  /*154d0*/  IADD3 R157, PT, PT, R220, -0x10, -R153.reuse ;  /* 0xfffffff0dc9d7810 */ /* 0x100fe20007ffe899 */
[----:B------:R-:W-:Y:S01]  /*154e0*/  VIADD R183, R154, 0x80 ;  /* 0x000000809ab77836 */ /* 0x000fe20000000000 */
[----:B------:R-:W-:Y:S01]  /*154f0*/  IABS R159, R159 ;  /* 0x0000009f009f7213 */ /* 0x000fe20000000000 */
[----:B------:R-:W-:Y:S01]  /*15500*/  FFMA.FTZ R24, -R232, R155, R24 ;  /* 0x0000009be8187223 */ /* 0x000fe20000010118 */
[----:B------:R-:W-:Y:S01]  /*15510*/  I2FP.F32.S32 R158, R158 ;  /* 0x0000009e009e7245 */ /* 0x000fe20000201400 */
[----:B------:R-:W-:Y:S01]  /*15520*/  IMAD.IADD R155, R220, 0x1, -R153 ;  /* 0x00000001dc9b7824 */ /* 0x000fe200078e0a99 */
[----:B------:R-:W-:Y:S01]  /*15530*/  IABS R157, R157 ;  /* 0x0000009d009d7213 */ /* 0x000fe20000000000 */
[----:B------:R-:W-:Y:S01]  /*15540*/  VIADD R182, R154, 0x81 ;  /* 0x000000819ab67836 */ /* 0x000fe20000000000 */
[----:B------:R-:W-:Y:S01]  /*15550*/  I2FP.F32.S32 R159, R159 ;  /* 0x0000009f009f7245 */ /* 0x000fe20000201400 */
[----:B------:R-:W-:Y:S01]  /*15560*/  FFMA.FTZ R9, -R232, R158, R9 ;  /* 0x0000009ee8097223 */ /* 0x000fe20000010109 */
[----:B------:R-:W-:Y:S01]  /*15570*/  I2FP.F32.S32 R157, R157 ;  /* 0x0000009d009d7245 */ /* 0x000fe20000201400 */
[----:B------:R-:W-:Y:S01]  /*15580*/  VIADD R176, R154, 0x99 ;  /* 0x000000999ab07836 */ /* 0x000fe20000000000 */
[--C-:B------:R-:W-:Y:S01]  /*15590*/  IADD3 R158, PT, PT, R220, -0x21, -R153.reuse ;  /* 0xffffffdfdc9e7810 */ /* 0x100fe20007ffe899 */
[----:B------:R-:W-:Y:S01]  /*155a0*/  VIADD R173, R154, 0xa9 ;  /* 0x000000a99aad7836 */ /* 0x000fe20000000000 */
[----:B------:R-:W-:Y:S01]  /*155b0*/  IADD3 R160, PT, PT, R220, -0x29, -R153 ;  /* 0xffffffd7dca07810 */ /* 0x000fe20007ffe899 */
[----:B------:R-:W-:Y:S01]  /*155c0*/  FFMA.FTZ R12, -R232, R157, R12 ;  /* 0x0000009de80c7223 */ /* 0x000fe2000001010c */
[----:B------:R-:W-:Y:S01]  /*155d0*/  IABS R158, R158 ;  /* 0x0000009e009e7213 */ /* 0x000fe20000000000 */
[----:B------:R-:W-:Y:S01]  /*155e0*/  VIADD R169, R154, 0xb1 ;  /* 0x000000b19aa97836 */ /* 0x000fe20000000000 */
[----:B------:R-:W-:Y:S01]  /*155f0*/  IABS R160, R160 ;  /* 0x000000a000a07213 */ /* 0x000fe20000000000 */
[----:B-1----:R-:W-:Y:S01]  /*15600*/  ULEA UR6, UR6, UR7, 0x18 ;  /* 0x0000000706067291 */ /* 0x002fe2000f8ec0ff */
[----:B------:R-:W-:Y:S01]  /*15610*/  I2FP.F32.S32 R158, R158 ;  /* 0x0000009e009e7245 */ /* 0x000fe20000201400 */
[----:B------:R-:W-:Y:S01]  /*15620*/  FFMA.FTZ R16, -R232, R0, R16 ;  /* 0x00000000e8107223 */ /* 0x000fe20000010110 */
[----:B------:R-:W-:Y:S01]  /*15630*/  I2FP.F32.S32 R160, R160 ;  /* 0x000000a000a07245 */ /* 0x000fe20000201400 */
[----:B------:R-:W-:Y:S01]  /*15640*/  VIADD R0, R220, 0x8 ;  /* 0x00000008dc007836 */ /* 0x000fe20000000000 */
[----:B------:R-:W-:Y:S01]  /*15650*/  ISETP.GE.AND P5, PT, R154, R221, PT ;  /* 0x000000dd9a00720c */ /* 0x000fe20003fa6270 */
[----:B------:R-:W-:Y:S01]  /*15660*/  FFMA.FTZ R21, -R232, R158, R21 ;  /* 0x0000009ee8157223 */ /* 0x000fe20000010115 */
[----:B------:R-:W-:Y:S01]  /*15670*/  ISETP.GE.AND P6, PT, R154, R218, PT ;  /* 0x000000da9a00720c */ /* 0x000fe20003fc6270 */
[C-C-:B------:R-:W-:Y:S01]  /*15680*/  IMAD.IADD R156, R0.reuse, 0x1, -R153.reuse ;  /* 0x00000001009c7824 */ /* 0x140fe200078e0a99 */
[----:B------:R-:W-:Y:S01]  /*15690*/  IADD3 R157, PT, PT, R0, -0x1, -R153 ;  /* 0xffffffff009d7810 */ /* 0x000fe20007ffe899 */
[----:B------:R-:W-:Y:S01]  /*156a0*/  FFMA.FTZ R25, -R232, R160, R25 ;  /* 0x000000a0e8197223 */ /* 0x000fe20000010119 */
[--C-:B------:R-:W-:Y:S01]  /*156b0*/  IADD3 R158, PT, PT, R0, -0x9, -R153.reuse ;  /* 0xfffffff7009e7810 */ /* 0x100fe20007ffe899 */
[----:B------:R-:W-:Y:S01]  /*156c0*/  FFMA.FTZ R20, -R232, R159, R20 ;  /* 0x0000009fe8147223 */ /* 0x000fe20000010114 */
        /* <DEDUP_REMOVED lines=10> */
[--C-:B------:R-:W-:Y:S01]  /*15770*/  IADD3 R156, PT, PT, R220, -0x31, -R153.reuse ;  /* 0xffffffcfdc9c7810 */ /* 0x100fe20007ffe899 */
[C---:B------:R-:W-:Y:S01]  /*15780*/  FFMA.FTZ R4, -R232.reuse, R159, R4 ;  /* 0x0000009fe8047223 */ /* 0x040fe20000010104 */
[----:B------:R-:W-:Y:S01]  /*15790*/  I2FP.F32.S32 R157, R157 ;  /* 0x0000009d009d7245 */ /* 0x000fe20000201400 */
[----:B------:R-:W-:Y:S01]  /*157a0*/  FFMA.FTZ R10, -R232, R159, R10 ;  /* 0x0000009fe80a7223 */ /* 0x000fe2000001010a */
[----:B------:R-:W-:Y:S01]  /*157b0*/  IABS R156, R156 ;  /* 0x0000009c009c7213 */ /* 0x000fe20000000000 */
[----:B------:R-:W-:Y:S01]  /*157c0*/  VIADD R205, R154, 0x28 ;  /* 0x000000289acd7836 */ /* 0x000fe20000000000 */
[----:B------:R-:W-:Y:S01]  /*157d0*/  IADD3 R159, PT, PT, R0, -0x11, -R153 ;  /* 0xffffffef009f7810 */ /* 0x000fe20007ffe899 */
[----:B------:R-:W-:Y:S01]  /*157e0*/  FFMA.FTZ R7, -R232, R157, R7 ;  /* 0x0000009de8077223 */ /* 0x000fe20000010107 */
[----:B------:R-:W-:Y:S01]  /*157f0*/  I2FP.F32.S32 R156, R156 ;  /* 0x0000009c009c7245 */ /* 0x000fe20000201400 */
[C---:B------:R-:W-:Y:S01]  /*15800*/  VIADD R202, R154.reuse, 0x31 ;  /* 0x000000319aca7836 */ /* 0x040fe20000000000 */
[----:B------:R-:W-:Y:S01]  /*15810*/  IABS R159, R159 ;  /* 0x0000009f009f7213 */ /* 0x000fe20000000000 */
[----:B------:R-:W-:Y:S01]  /*15820*/  VIADD R193, R154, 0x58 ;  /* 0x000000589ac17836 */ /* 0x000fe20000000000 */
[----:B------:R-:W-:Y:S01]  /*15830*/  IABS R158, R158 ;  /* 0x0000009e009e7213 */ /* 0x000fe20000000000 */
[----:B------:R-:W-:Y:S01]  /*15840*/  FFMA.FTZ R29, -R232, R156, R29 ;  /* 0x0000009ce81d7223 */ /* 0x000fe2000001011d */
        /* <DEDUP_REMOVED lines=12> */
[----:B------:R-:W-:Y:S01]  /*15910*/  I2FP.F32.S32 R156, R156 ;  /* 0x0000009c009c7245 */ /* 0x000fe20000201400 */
[----:B------:R-:W-:Y:S01]  /*15920*/  FFMA.FTZ R11, -R232, R158, R11 ;  /* 0x0000009ee80b7223 */ /* 0x000fe2000001010b */
[--C-:B------:R-:W-:Y:S01]  /*15930*/  IADD3 R159, PT, PT, R220, -0x40, -R153.reuse ;  /* 0xffffffc0dc9f7810 */ /* 0x100fe20007ffe899 */
[----:B------:R-:W-:Y:S01]  /*15940*/  VIADD R180, R154, 0x89 ;  /* 0x000000899ab47836 */ /* 0x000fe20000000000 */
[----:B------:R-:W-:Y:S01]  /*15950*/  I2FP.F32.S32 R157, R157 ;  /* 0x0000009d009d7245 */ /* 0x000fe20000201400 */
[----:B------:R-:W-:Y:S01]  /*15960*/  FFMA.FTZ R18, -R232, R156, R18 ;  /* 0x0000009ce8127223 */ /* 0x000fe20000010112 */
[--C-:B------:R-:W-:Y:S01]  /*15970*/  IADD3 R158, PT, PT, R220, -0x38, -R153.reuse ;  /* 0xffffffc8dc9e7810 */ /* 0x100fe20007ffe899 */
[----:B------:R-:W-:Y:S01]  /*15980*/  VIADD R175, R154, 0xa0 ;  /* 0x000000a09aaf7836 */ /* 0x000fe20000000000 */
[--C-:B------:R-:W-:Y:S01]  /*15990*/  IADD3 R156, PT, PT, R0, -0x21, -R153.reuse ;  /* 0xffffffdf009c7810 */ /* 0x100fe20007ffe899 */
[----:B------:R-:W-:Y:S01]  /*159a0*/  FFMA.FTZ R28, -R232, R157, R28 ;  /* 0x0000009de81c7223 */ /* 0x000fe2000001011c */
[----:B------:R-:W-:Y:S01]  /*159b0*/  IABS R159, R159 ;  /* 0x0000009f009f7213 */ /* 0x000fe20000000000 */
        /* <DEDUP_REMOVED lines=8> */
[C---:B------:R-:W-:Y:S01]  /*15a40*/  VIADD R167, R154.reuse, 0xb9 ;  /* 0x000000b99aa77836 */ /* 0x040fe20000000000 */
[----:B------:R-:W-:Y:S01]  /*15a50*/  I2FP.F32.S32 R158, R158 ;  /* 0x0000009e009e7245 */ /* 0x000fe20000201400 */
[----:B------:R-:W-:Y:S01]  /*15a60*/  VIADD R166, R154, 0xc0 ;  /* 0x000000c09aa67836 */ /* 0x000fe20000000000 */
[--C-:B------:R-:W-:Y:S01]  /*15a70*/  IADD3 R160, PT, PT, R0, -0x10, -R153.reuse ;  /* 0xfffffff000a07810 */ /* 0x100fe20007ffe899 */
[C---:B------:R-:W-:Y:S01]  /*15a80*/  FFMA.FTZ R36, -R232.reuse, R159, R36 ;  /* 0x0000009fe8247223 */ /* 0x040fe20000010124 */
[----:B------:R-:W-:Y:S01]  /*15a90*/  IABS R157, R157 ;  /* 0x0000009d009d7213 */ /* 0x000fe20000000000 */
[----:B------:R-:W-:Y:S01]  /*15aa0*/  FFMA.FTZ R32, -R232, R158, R32 ;  /* 0x0000009ee8207223 */ /* 0x000fe20000010120 */
[----:B------:R-:W-:Y:S01]  /*15ab0*/  I2FP.F32.S32 R156, R156 ;  /* 0x0000009c009c7245 */ /* 0x000fe20000201400 */
[----:B------:R-:W-:Y:S01]  /*15ac0*/  VIADD R165, R154, 0xc1 ;  /* 0x000000c19aa57836 */ /* 0x000fe20000000000 */
[----:B------:R-:W-:Y:S01]  /*15ad0*/  IADD3 R159, PT, PT, R220, -0x49, -R153 ;  /* 0xffffffb7dc9f7810 */ /* 0x000fe20007ffe899 */
[----:B------:R-:W-:Y:S01]  /*15ae0*/  VIADD R164, R154, 0xc8 ;  /* 0x000000c89aa47836 */ /* 0x000fe20000000000 */
[----:B------:R-:W-:Y:S01]  /*15af0*/  IABS R160, R160 ;  /* 0x000000a000a07213 */ /* 0x000fe20000000000 */
        /* <DEDUP_REMOVED lines=8> */
[C---:B------:R-:W-:Y:S01]  /*15b80*/  VIADD R204, R154.reuse, 0x29 ;  /* 0x000000299acc7836 */ /* 0x040fe20000000000 */
[----:B------:R-:W-:Y:S01]  /*15b90*/  I2FP.F32.S32 R160, R160 ;  /* 0x000000a000a07245 */ /* 0x000fe20000201400 */
[C---:B------:R-:W-:Y:S01]  /*15ba0*/  VIADD R203, R154.reuse, 0x30 ;  /* 0x000000309acb7836 */ /* 0x040fe20000000000 */
[----:B------:R-:W-:Y:S01]  /*15bb0*/  IABS R158, R158 ;  /* 0x0000009e009e7213 */ /* 0x000fe20000000000 */
[----:B------:R-:W-:Y:S01]  /*15bc0*/  VIADD R179, R154, 0x90 ;  /* 0x000000909ab37836 */ /* 0x000fe20000000000 */
[--C-:B------:R-:W-:Y:S01]  /*15bd0*/  IADD3 R157, PT, PT, R0, -0x20, -R153.reuse ;  /* 0xffffffe0009d7810 */ /* 0x100fe20007ffe899 */
[----:B------:R-:W-:Y:S01]  /*15be0*/  FFMA.FTZ R14, -R232, R160, R14 ;  /* 0x000000a0e80e7223 */ /* 0x000fe2000001010e */
[----:B------:R-:W-:Y:S01]  /*15bf0*/  IABS R156, R156 ;  /* 0x0000009c009c7213 */ /* 0x000fe20000000000 */
[C---:B------:R-:W-:Y:S01]  /*15c00*/  VIADD R178, R154.reuse, 0x91 ;  /* 0x000000919ab27836 */ /* 0x040fe20000000000 */
[----:B------:R-:W-:Y:S01]  /*15c10*/  I2FP.F32.S32 R159, R159 ;  /* 0x0000009f009f7245 */ /* 0x000fe20000201400 */
[C---:B------:R-:W-:Y:S01]  /*15c20*/  VIADD R177, R154.reuse, 0x98 ;  /* 0x000000989ab17836 */ /* 0x040fe20000000000 */
[----:B------:R-:W-:Y:S01]  /*15c30*/  I2FP.F32.S32 R158, R158 ;  /* 0x0000009e009e7245 */ /* 0x000fe20000201400 */
[----:B------:R-:W-:Y:S01]  /*15c40*/  VIADD R163, R154, 0xc9 ;  /* 0x000000c99aa37836 */ /* 0x000fe20000000000 */
[----:B------:R-:W-:Y:S01]  /*15c50*/  IADD3 R160, PT, PT, R0, -0x19, -R153 ;  /* 0xffffffe700a07810 */ /* 0x000fe20007ffe899 */
[C---:B------:R-:W-:Y:S01]  /*15c60*/  FFMA.FTZ R41, -R232.reuse, R159, R41 ;  /* 0x0000009fe8297223 */ /* 0x040fe20000010129 */
[----:B------:R-:W-:Y:S01]  /*15c70*/  IABS R157, R157 ;  /* 0x0000009d009d7213 */ /* 0x000fe20000000000 */
[----:B------:R-:W-:Y:S01]  /*15c80*/  FFMA.FTZ R37, -R232, R158, R37 ;  /* 0x0000009ee8257223 */ /* 0x000fe20000010125 */
[----:B------:R-:W-:Y:S01]  /*15c90*/  I2FP.F32.S32 R156, R156 ;  /* 0x0000009c009c7245 */ /* 0x000fe20000201400 */
[----:B------:R-:W-:Y:S01]  /*15ca0*/  VIADD R162, R154, 0xd1 ;  /* 0x000000d19aa27836 */ /* 0x000fe20000000000 */
[--C-:B------:R-:W-:Y:S01]  /*15cb0*/  IADD3 R159, PT, PT, R0, -0x30, -R153.reuse ;  /* 0xffffffd0009f7810 */ /* 0x100fe20007ffe899 */
[----:B------:R-:W-:Y:S01]  /*15cc0*/  VIADD R155, R155, 0xfffffff8 ;  /* 0xfffffff89b9b7836 */ /* 0x000fe20000000000 */
[----:B------:R-:W-:Y:S01]  /*15cd0*/  IABS R160, R160 ;  /* 0x000000a000a07213 */ /* 0x000fe20000000000 */
[----:B------:R-:W-:Y:S01]  /*15ce0*/  FFMA.FTZ R44, -R232, R156, R44 ;  /* 0x0000009ce82c7223 */ /* 0x000fe2000001012c */
[----:B------:R-:W-:Y:S02]  /*15cf0*/  I2FP.F32.S32 R157, R157 ;  /* 0x0000009d009d7245 */ /* 0x000fe40000201400 */
[--C-:B------:R-:W-:Y:S02]  /*15d00*/  IADD3 R158, PT, PT, R0, -0x28, -R153.reuse ;  /* 0xffffffd8009e7810 */ /* 0x100fe40007ffe899 */
[--C-:B------:R-:W-:Y:S01]  /*15d10*/  IADD3 R156, PT, PT, R220, -0x59, -R153.reuse ;  /* 0xffffffa7dc9c7810 */ /* 0x100fe20007ffe899 */
[----:B------:R-:W-:Y:S01]  /*15d20*/  FFMA.FTZ R22, -R232, R157, R22 ;  /* 0x0000009de8167223 */ /* 0x000fe20000010116 */
[----:B------:R-:W-:Y:S02]  /*15d30*/  IABS R159, R159 ;  /* 0x0000009f009f7213 */ /* 0x000fe40000000000 */
[----:B------:R-:W-:Y:S02]  /*15d40*/  I2FP.F32.S32 R160, R160 ;  /* 0x000000a000a07245 */ /* 0x000fe40000201400 */
[----:B------:R-:W-:Y:S02]  /*15d50*/  IABS R158, R158 ;  /* 0x0000009e009e7213 */ /* 0x000fe40000000000 */
[----:B------:R-:W-:Y:S01]  /*15d60*/  IADD3 R157, PT, PT, R0, -0x29, -R153 ;  /* 0xffffffd7009d7810 */ /* 0x000fe20007ffe899 */
[----:B------:R-:W-:Y:S01]  /*15d70*/  FFMA.FTZ R19, -R232, R160, R19 ;  /* 0x000000a0e8137223 */ /* 0x000fe20000010113 */
[----:B------:R-:W-:Y:S02]  /*15d80*/  IABS R156, R156 ;  /* 0x0000009c009c7213 */ /* 0x000fe40000000000 */
[----:B------:R-:W-:Y:S02]  /*15d90*/  I2FP.F32.S32 R159, R159 ;  /* 0x0000009f009f7245 */ /* 0x000fe40000201400 */
[----:B------:R-:W-:Y:S02]  /*15da0*/  I2FP.F32.S32 R158, R158 ;  /* 0x0000009e009e7245 */ /* 0x000fe40000201400 */
[--C-:B------:R-:W-:Y:S01]  /*15db0*/  IADD3 R160, PT, PT, R220, -0x48, -R153.reuse ;  /* 0xffffffb8dca07810 */ /* 0x100fe20007ffe899 */
[C---:B------:R-:W-:Y:S01]  /*15dc0*/  FFMA.FTZ R30, -R232.reuse, R159, R30 ;  /* 0x0000009fe81e7223 */ /* 0x040fe2000001011e */
[----:B------:R-:W-:Y:S01]  /*15dd0*/  IABS R157, R157 ;  /* 0x0000009d009d7213 */ /* 0x000fe20000000000 */
[----:B------:R-:W-:Y:S01]  /*15de0*/  FFMA.FTZ R26, -R232, R158, R26 ;  /* 0x0000009ee81a7223 */ /* 0x000fe2000001011a */
[----:B------:R-:W-:Y:S02]  /*15df0*/  I2FP.F32.S32 R156, R156 ;  /* 0x0000009c009c7245 */ /* 0x000fe40000201400 */
[----:B------:R-:W-:Y:S02]  /*15e00*/  IADD3 R159, PT, PT, R0, -0x39, -R153 ;  /* 0xffffffc7009f7810 */ /* 0x000fe40007ffe899 */
[----:B------:R-:W-:Y:S01]  /*15e10*/  IABS R160, R160 ;  /* 0x000000a000a07213 */ /* 0x000fe20000000000 */
[----:B------:R-:W-:Y:S01]  /*15e20*/  FFMA.FTZ R49, -R232, R156, R49 ;  /* 0x0000009ce8317223 */ /* 0x000fe20000010131 */
[----:B------:R-:W-:Y:S02]  /*15e30*/  I2FP.F32.S32 R157, R157 ;  /* 0x0000009d009d7245 */ /* 0x000fe40000201400 */
[C-C-:B------:R-:W-:Y:S02]  /*15e40*/  IADD3 R158, PT, PT, R0.reuse, -0x31, -R153.reuse ;  /* 0xffffffcf009e7810 */ /* 0x140fe40007ffe899 */
[----:B------:R-:W-:Y:S01]  /*15e50*/  IADD3 R156, PT, PT, R0, -0x40, -R153 ;  /* 0xffffffc0009c7810 */ /* 0x000fe20007ffe899 */
[----:B------:R-:W-:Y:S01]  /*15e60*/  FFMA.FTZ R27, -R232, R157, R27 ;  /* 0x0000009de81b7223 */ /* 0x000fe2000001011b */
[----:B------:R-:W-:Y:S02]  /*15e70*/  IABS R159, R159 ;  /* 0x0000009f009f7213 */ /* 0x000fe40000000000 */
[----:B------:R-:W-:Y:S02]  /*15e80*/  I2FP.F32.S32 R160, R160 ;  /* 0x000000a000a07245 */ /* 0x000fe40000201400 */
[----:B------:R-:W-:Y:S02]  /*15e90*/  IABS R158, R158 ;  /* 0x0000009e009e7213 */ /* 0x000fe40000000000 */
[--C-:B------:R-:W-:Y:S01]  /*15ea0*/  IADD3 R157, PT, PT, R220, -0x58, -R153.reuse ;  /* 0xffffffa8dc9d7810 */ /* 0x100fe20007ffe899 */
[----:B------:R-:W-:Y:S01]  /*15eb0*/  FFMA.FTZ R40, -R232, R160, R40 ;  /* 0x000000a0e8287223 */ /* 0x000fe20000010128 */
[----:B------:R-:W-:Y:S02]  /*15ec0*/  IABS R156, R156 ;  /* 0x0000009c009c7213 */ /* 0x000fe40000000000 */
[----:B------:R-:W-:Y:S02]  /*15ed0*/  I2FP.F32.S32 R159, R159 ;  /* 0x0000009f009f7245 */ /* 0x000fe40000201400 */
[----:B------:R-:W-:Y:S02]  /*15ee0*/  I2FP.F32.S32 R158, R158 ;  /* 0x0000009e009e7245 */ /* 0x000fe40000201400 */
[----:B------:R-:W-:Y:S01]  /*15ef0*/  IADD3 R160, PT, PT, R220, -0x51, -R153 ;  /* 0xffffffafdca07810 */ /* 0x000fe20007ffe899 */
[C---:B------:R-:W-:Y:S01]  /*15f00*/  FFMA.FTZ R35, -R232.reuse, R159, R35 ;  /* 0x0000009fe8237223 */ /* 0x040fe20000010123 */
[----:B------:R-:W-:Y:S01]  /*15f10*/  IABS R157, R157 ;  /* 0x0000009d009d7213 */ /* 0x000fe20000000000 */
[----:B------:R-:W-:Y:S01]  /*15f20*/  FFMA.FTZ R31, -R232, R158, R31 ;  /* 0x0000009ee81f7223 */ /* 0x000fe2000001011f */
[----:B------:R-:W-:Y:S02]  /*15f30*/  I2FP.F32.S32 R156, R156 ;  /* 0x0000009c009c7245 */ /* 0x000fe40000201400 */
[--C-:B------:R-:W-:Y:S02]  /*15f40*/  IADD3 R159, PT, PT, R220, -0x68, -R153.reuse ;  /* 0xffffff98dc9f7810 */ /* 0x100fe40007ffe899 */
        /* <DEDUP_REMOVED lines=107> */
[----:B------:R-:W-:Y:S02]  /*16600*/  ISETP.GE.AND P1, PT, R246, R222, PT ;  /* 0x000000def600720c */ /* 0x000fe40003f26270 */
[----:B------:R-:W-:Y:S02]  /*16610*/  I2FP.F32.S32 R160, R160 ;  /* 0x000000a000a07245 */ /* 0x000fe40000201400 */
[----:B------:R-:W-:Y:S02]  /*16620*/  IABS R158, R158 ;  /* 0x0000009e009e7213 */ /* 0x000fe40000000000 */
[----:B------:R-:W-:Y:S01]  /*16630*/  IADD3 R157, PT, PT, R0, -0x70, -R153 ;  /* 0xffffff90009d7810 */ /* 0x000fe20007ffe899 */
[----:B------:R-:W-:Y:S01]  /*16640*/  FFMA.FTZ R54, -R232, R160, R54 ;  /* 0x000000a0e8367223 */ /* 0x000fe20000010136 */
[----:B------:R-:W-:Y:S02]  /*16650*/  IABS R156, R156 ;  /* 0x0000009c009c7213 */ /* 0x000fe40000000000 */
[----:B------:R-:W-:Y:S02]  /*16660*/  I2FP.F32.S32 R159, R159 ;  /* 0x0000009f009f7245 */ /* 0x000fe40000201400 */
[----:B------:R-:W-:Y:S01]  /*16670*/  FSEL R247, R5, -INF , P1 ;  /* 0xff80000005f77808 */ /* 0x000fe20000800000 */
[----:B------:R-:W-:Y:S01]  /*16680*/  VIADD R5, R154, 0xf1 ;  /* 0x000000f19a057836 */ /* 0x000fe20000000000 */
[----:B------:R-:W-:Y:S01]  /*16690*/  ISETP.GE.AND P1, PT, R245, R222, PT ;  /* 0x000000def500720c */ /* 0x000fe20003f26270 */
[----:B------:R-:W-:Y:S01]  /*166a0*/  FFMA.FTZ R81, -R232, R159, R81 ;  /* 0x0000009fe8517223 */ /* 0x000fe20000010151 */
[----:B------:R-:W-:Y:S02]  /*166b0*/  I2FP.F32.S32 R158, R158 ;  /* 0x0000009e009e7245 */ /* 0x000fe40000201400 */
[----:B------:R-:W-:Y:S01]  /*166c0*/  FSEL R248, R4, -INF , P0 ;  /* 0xff80000004f87808 */ /* 0x000fe20000000000 */
[----:B------:R-:W-:Y:S01]  /*166d0*/  VIADD R4, R154, 0xf0 ;  /* 0x000000f09a047836 */ /* 0x000fe20000000000 */
[----:B------:R-:W-:Y:S01]  /*166e0*/  IADD3 R160, PT, PT, R0, -0x69, -R153 ;  /* 0xffffff9700a07810 */ /* 0x000fe20007ffe899 */
[----:B------:R-:W-:Y:S01]  /*166f0*/  FFMA.FTZ R77, -R232, R158, R77 ;  /* 0x0000009ee84d7223 */ /* 0x000fe2000001014d */
[----:B------:R-:W-:Y:S02]  /*16700*/  IABS R157, R157 ;  /* 0x0000009d009d7213 */ /* 0x000fe40000000000 */
[----:B------:R-:W-:Y:S02]  /*16710*/  I2FP.F32.S32 R156, R156 ;  /* 0x0000009c009c7245 */ /* 0x000fe40000201400 */
[----:B------:R-:W-:Y:S02]  /*16720*/  ISETP.GE.AND P0, PT, R244, R222, PT ;  /* 0x000000def400720c */ /* 0x000fe40003f06270 */
[--C-:B------:R-:W-:Y:S01]  /*16730*/  IADD3 R159, PT, PT, R0, -0x80, -R153.reuse ;  /* 0xffffff80009f7810 */ /* 0x100fe20007ffe899 */
[----:B------:R-:W-:Y:S01]  /*16740*/  FFMA.FTZ R84, -R232, R156, R84 ;  /* 0x0000009ce8547223 */ /* 0x000fe20000010154 */
[----:B------:R-:W-:Y:S01]  /*16750*/  FSEL R249, R9, -INF , P1 ;  /* 0xff80000009f97808 */ /* 0x000fe20000800000 */
[----:B------:R-:W-:Y:S01]  /*16760*/  VIADD R9, R154, 0xf8 ;  /* 0x000000f89a097836 */ /* 0x000fe20000000000 */
[----:B------:R-:W-:Y:S02]  /*16770*/  ISETP.GE.AND P1, PT, R243, R222, PT ;  /* 0x000000def300720c */ /* 0x000fe40003f26270 */
[----:B------:R-:W-:Y:S02]  /*16780*/  IABS R160, R160 ;  /* 0x000000a000a07213 */ /* 0x000fe40000000000 */
[----:B------:R-:W-:Y:S02]  /*16790*/  I2FP.F32.S32 R157, R157 ;  /* 0x0000009d009d7245 */ /* 0x000fe40000201400 */
[----:B------:R-:W-:Y:S02]  /*167a0*/  FSEL R12, R12, -INF , P0 ;  /* 0xff8000000c0c7808 */ /* 0x000fe40000000000 */
[--C-:B------:R-:W-:Y:S01]  /*167b0*/  IADD3 R158, PT, PT, R0, -0x78, -R153.reuse ;  /* 0xffffff88009e7810 */ /* 0x100fe20007ffe899 */
[----:B------:R-:W-:Y:S01]  /*167c0*/  FFMA.FTZ R62, -R232, R157, R62 ;  /* 0x0000009de83e7223 */ /* 0x000fe2000001013e */
[----:B------:R-:W-:Y:S02]  /*167d0*/  ISETP.GE.AND P0, PT, R242, R222, PT ;  /* 0x000000def200720c */ /* 0x000fe40003f06270 */
[----:B------:R-:W-:Y:S02]  /*167e0*/  IADD3 R156, PT, PT, R220, -0xa9, -R153 ;  /* 0xffffff57dc9c7810 */ /* 0x000fe40007ffe899 */
[----:B------:R-:W-:Y:S02]  /*167f0*/  IABS R159, R159 ;  /* 0x0000009f009f7213 */ /* 0x000fe40000000000 */
[----:B------:R-:W-:Y:S02]  /*16800*/  FSEL R13, R13, -INF , P1 ;  /* 0xff8000000d0d7808 */ /* 0x000fe40000800000 */
[----:B------:R-:W-:Y:S02]  /*16810*/  I2FP.F32.S32 R160, R160 ;  /* 0x000000a000a07245 */ /* 0x000fe40000201400 */
[----:B------:R-:W-:Y:S02]  /*16820*/  ISETP.GE.AND P1, PT, R210, R222, PT ;  /* 0x000000ded200720c */ /* 0x000fe40003f26270 */
[----:B------:R-:W-:Y:S01]  /*16830*/  IABS R158, R158 ;  /* 0x0000009e009e7213 */ /* 0x000fe20000000000 */
[----:B------:R-:W-:Y:S01]  /*16840*/  FFMA.FTZ R59, -R232, R160, R59 ;  /* 0x000000a0e83b7223 */ /* 0x000fe2000001013b */
[----:B------:R-:W-:Y:S02]  /*16850*/  FSEL R16, R16, -INF , P0 ;  /* 0xff80000010107808 */ /* 0x000fe40000000000 */
[--C-:B------:R-:W-:Y:S02]  /*16860*/  IADD3 R157, PT, PT, R0, -0x79, -R153.reuse ;  /* 0xffffff87009d7810 */ /* 0x100fe40007ffe899 */
[----:B------:R-:W-:Y:S02]  /*16870*/  IABS R156, R156 ;  /* 0x0000009c009c7213 */ /* 0x000fe40000000000 */
[----:B------:R-:W-:Y:S02]  /*16880*/  I2FP.F32.S32 R159, R159 ;  /* 0x0000009f009f7245 */ /* 0x000fe40000201400 */
[----:B------:R-:W-:Y:S02]  /*16890*/  ISETP.GE.AND P0, PT, R207, R222, PT ;  /* 0x000000decf00720c */ /* 0x000fe40003f06270 */
[----:B------:R-:W-:Y:S01]  /*168a0*/  FSEL R17, R17, -INF , P1 ;  /* 0xff80000011117808 */ /* 0x000fe20000800000 */
[----:B------:R-:W-:Y:S01]  /*168b0*/  FFMA.FTZ R70, -R232, R159, R70 ;  /* 0x0000009fe8467223 */ /* 0x000fe20000010146 */
[----:B------:R-:W-:Y:S02]  /*168c0*/  I2FP.F32.S32 R158, R158 ;  /* 0x0000009e009e7245 */ /* 0x000fe40000201400 */
[----:B------:R-:W-:Y:S02]  /*168d0*/  ISETP.GE.AND P1, PT, R206, R222, PT ;  /* 0x000000dece00720c */ /* 0x000fe40003f26270 */
[----:B------:R-:W-:Y:S01]  /*168e0*/  IADD3 R160, PT, PT, R220, -0x98, -R153 ;  /* 0xffffff68dca07810 */ /* 0x000fe20007ffe899 */
[----:B------:R-:W-:Y:S01]  /*168f0*/  FFMA.FTZ R66, -R232, R158, R66 ;  /* 0x0000009ee8427223 */ /* 0x000fe20000010142 */
[----:B------:R-:W-:Y:S02]  /*16900*/  IABS R157, R157 ;  /* 0x0000009d009d7213 */ /* 0x000fe40000000000 */
[----:B------:R-:W-:Y:S02]  /*16910*/  I2FP.F32.S32 R156, R156 ;  /* 0x0000009c009c7245 */ /* 0x000fe40000201400 */
[----:B------:R-:W-:Y:S02]  /*16920*/  FSEL R20, R20, -INF , P0 ;  /* 0xff80000014147808 */ /* 0x000fe40000000000 */
[----:B------:R-:W-:Y:S01]  /*16930*/  ISETP.GE.AND P0, PT, R246, R219, PT ;  /* 0x000000dbf600720c */ /* 0x000fe20003f06270 */
[----:B------:R-:W-:Y:S01]  /*16940*/  FFMA.FTZ R89, -R232, R156, R89 ;  /* 0x0000009ce8597223 */ /* 0x000fe20000010159 */
[C-C-:B------:R-:W-:Y:S02]  /*16950*/  IADD3 R159, PT, PT, R0.reuse, -0x89, -R153.reuse ;  /* 0xffffff77009f7810 */ /* 0x140fe40007ffe899 */
[----:B------:R-:W-:Y:S02]  /*16960*/  FSEL R21, R21, -INF , P1 ;  /* 0xff80000015157808 */ /* 0x000fe40000800000 */
[----:B------:R-:W-:Y:S02]  /*16970*/  IABS R160, R160 ;  /* 0x000000a000a07213 */ /* 0x000fe40000000000 */
[----:B------:R-:W-:Y:S02]  /*16980*/  I2FP.F32.S32 R157, R157 ;  /* 0x0000009d009d7245 */ /* 0x000fe40000201400 */
[-C--:B------:R-:W-:Y:S02]  /*16990*/  ISETP.GE.AND P1, PT, R205, R222.reuse, PT ;  /* 0x000000decd00720c */ /* 0x080fe40003f26270 */
[----:B------:R-:W-:Y:S01]  /*169a0*/  IADD3 R158, PT, PT, R0, -0x81, -R153 ;  /* 0xffffff7f009e7810 */ /* 0x000fe20007ffe899 */
[----:B------:R-:W-:Y:S01]  /*169b0*/  FFMA.FTZ R67, -R232, R157, R67 ;  /* 0x0000009de8437223 */ /* 0x000fe20000010143 */
[----:B------:R-:W-:Y:S02]  /*169c0*/  FSEL R7, R7, -INF , P0 ;  /* 0xff80000007077808 */ /* 0x000fe40000000000 */
[--C-:B------:R-:W-:Y:S02]  /*169d0*/  IADD3 R156, PT, PT, R0, -0x90, -R153.reuse ;  /* 0xffffff70009c7810 */ /* 0x100fe40007ffe899 */
[----:B------:R-:W-:Y:S02]  /*169e0*/  IABS R159, R159 ;  /* 0x0000009f009f7213 */ /* 0x000fe40000000000 */
[----:B------:R-:W-:Y:S02]  /*169f0*/  ISETP.GE.AND P0, PT, R204, R222, PT ;  /* 0x000000decc00720c */ /* 0x000fe40003f06270 */
[----:B------:R-:W-:Y:S02]  /*16a00*/  I2FP.F32.S32 R160, R160 ;  /* 0x000000a000a07245 */ /* 0x000fe40000201400 */
[----:B------:R-:W-:Y:S02]  /*16a10*/  FSEL R6, R6, -INF , P4 ;  /* 0xff80000006067808 */ /* 0x000fe40002000000 */
[----:B------:R-:W-:Y:S01]  /*16a20*/  FSEL R24, R24, -INF , P1 ;  /* 0xff80000018187808 */ /* 0x000fe20000800000 */
[----:B------:R-:W-:Y:S01]  /*16a30*/  FFMA.FTZ R80, -R232, R160, R80 ;  /* 0x000000a0e8507223 */ /* 0x000fe20000010150 */
[----:B------:R-:W-:Y:S02]  /*16a40*/  IABS R158, R158 ;  /* 0x0000009e009e7213 */ /* 0x000fe40000000000 */
[-C--:B------:R-:W-:Y:S02]  /*16a50*/  ISETP.GE.AND P4, PT, R174, R219.reuse, PT ;  /* 0x000000dbae00720c */ /* 0x080fe40003f86270 */
[----:B------:R-:W-:Y:S02]  /*16a60*/  ISETP.GE.AND P1, PT, R245, R219, PT ;  /* 0x000000dbf500720c */ /* 0x000fe40003f26270 */
[----:B------:R-:W-:Y:S02]  /*16a70*/  IADD3 R157, PT, PT, R220, -0xa8, -R153 ;  /* 0xffffff58dc9d7810 */ /* 0x000fe40007ffe899 */
[----:B------:R-:W-:Y:S02]  /*16a80*/  IABS R156, R156 ;  /* 0x0000009c009c7213 */ /* 0x000fe40000000000 */
[----:B------:R-:W-:Y:S02]  /*16a90*/  I2FP.F32.S32 R159, R159 ;  /* 0x0000009f009f7245 */ /* 0x000fe40000201400 */
[----:B------:R-:W-:Y:S02]  /*16aa0*/  FSEL R25, R25, -INF , P0 ;  /* 0xff80000019197808 */ /* 0x000fe40000000000 */
[----:B------:R-:W-:Y:S01]  /*16ab0*/  ISETP.GE.AND P0, PT, R203, R222, PT ;  /* 0x000000decb00720c */ /* 0x000fe20003f06270 */
[----:B------:R-:W-:Y:S01]  /*16ac0*/  FFMA.FTZ R75, -R232, R159, R75 ;  /* 0x0000009fe84b7223 */ /* 0x000fe2000001014b */
[----:B------:R-:W-:Y:S02]  /*16ad0*/  I2FP.F32.S32 R158, R158 ;  /* 0x0000009e009e7245 */ /* 0x000fe40000201400 */
[----:B------:R-:W-:Y:S02]  /*16ae0*/  FSEL R10, R10, -INF , P4 ;  /* 0xff8000000a0a7808 */ /* 0x000fe40002000000 */
[----:B------:R-:W-:Y:S01]  /*16af0*/  FSEL R11, R11, -INF , P1 ;  /* 0xff8000000b0b7808 */ /* 0x000fe20000800000 */
[----:B------:R-:W-:Y:S01]  /*16b00*/  FFMA.FTZ R71, -R232, R158, R71 ;  /* 0x0000009ee8477223 */ /* 0x000fe20000010147 */
[--C-:B------:R-:W-:Y:S02]  /*16b10*/  IADD3 R160, PT, PT, R220, -0xa1, -R153.reuse ;  /* 0xffffff5fdca07810 */ /* 0x100fe40007ffe899 */
[----:B------:R-:W-:Y:S02]  /*16b20*/  IABS R157, R157 ;  /* 0x0000009d009d7213 */ /* 0x000fe40000000000 */
[----:B------:R-:W-:Y:S02]  /*16b30*/  I2FP.F32.S32 R156, R156 ;  /* 0x0000009c009c7245 */ /* 0x000fe40000201400 */
[----:B------:R-:W-:Y:S02]  /*16b40*/  ISETP.GE.AND P4, PT, R202, R222, PT ;  /* 0x000000deca00720c */ /* 0x000fe40003f86270 */
[-C--:B------:R-:W-:Y:S01]  /*16b50*/  ISETP.GE.AND P1, PT, R244, R219.reuse, PT ;  /* 0x000000dbf400720c */ /* 0x080fe20003f26270 */
[----:B------:R-:W-:Y:S01]  /*16b60*/  FFMA.FTZ R78, -R232, R156, R78 ;  /* 0x0000009ce84e7223 */ /* 0x000fe2000001014e */
[----:B------:R-:W-:Y:S02]  /*16b70*/  FSEL R28, R28, -INF , P0 ;  /* 0xff8000001c1c7808 */ /* 0x000fe40000000000 */
[--C-:B------:R-:W-:Y:S02]  /*16b80*/  IADD3 R159, PT, PT, R220, -0xb8, -R153.reuse ;  /* 0xffffff48dc9f7810 */ /* 0x100fe40007ffe899 */
[----:B------:R-:W-:Y:S02]  /*16b90*/  ISETP.GE.AND P0, PT, R243, R219, PT ;  /* 0x000000dbf300720c */ /* 0x000fe40003f06270 */
[----:B------:R-:W-:Y:S02]  /*16ba0*/  IABS R160, R160 ;  /* 0x000000a000a07213 */ /* 0x000fe40000000000 */
[----:B------:R-:W-:Y:S02]  /*16bb0*/  I2FP.F32.S32 R157, R157 ;  /* 0x0000009d009d7245 */ /* 0x000fe40000201400 */
[----:B------:R-:W-:Y:S02]  /*16bc0*/  FSEL R29, R29, -INF , P4 ;  /* 0xff8000001d1d7808 */ /* 0x000fe40002000000 */
[----:B------:R-:W-:Y:S01]  /*16bd0*/  FSEL R14, R14, -INF , P1 ;  /* 0xff8000000e0e7808 */ /* 0x000fe20000800000 */
[----:B------:R-:W-:Y:S01]  /*16be0*/  FFMA.FTZ R88, -R232, R157, R88 ;  /* 0x0000009de8587223 */ /* 0x000fe20000010158 */
[--C-:B------:R-:W-:Y:S02]  /*16bf0*/  IADD3 R158, PT, PT, R220, -0xb0, -R153.reuse ;  /* 0xffffff50dc9e7810 */ /* 0x100fe40007ffe899 */
[-C--:B------:R-:W-:Y:S02]  /*16c00*/  ISETP.GE.AND P4, PT, R201, R222.reuse, PT ;  /* 0x000000dec900720c */ /* 0x080fe40003f86270 */
[----:B------:R-:W-:Y:S02]  /*16c10*/  ISETP.GE.AND P1, PT, R200, R222, PT ;  /* 0x000000dec800720c */ /* 0x000fe40003f26270 */
[----:B------:R-:W-:Y:S02]  /*16c20*/  IADD3 R156, PT, PT, R0, -0x99, -R153 ;  /* 0xffffff67009c7810 */ /* 0x000fe40007ffe899 */
[----:B------:R-:W-:Y:S02]  /*16c30*/  IABS R159, R159 ;  /* 0x0000009f009f7213 */ /* 0x000fe40000000000 */
[----:B------:R-:W-:Y:S02]  /*16c40*/  FSEL R15, R15, -INF , P0 ;  /* 0xff8000000f0f7808 */ /* 0x000fe40000000000 */
[----:B------:R-:W-:Y:S02]  /*16c50*/  ISETP.GE.AND P0, PT, R242, R219, PT ;  /* 0x000000dbf200720c */ /* 0x000fe40003f06270 */
[----:B------:R-:W-:Y:S02]  /*16c60*/  I2FP.F32.S32 R160, R160 ;  /* 0x000000a000a07245 */ /* 0x000fe40000201400 */
[----:B------:R-:W-:Y:S02]  /*16c70*/  IABS R158, R158 ;  /* 0x0000009e009e7213 */ /* 0x000fe40000000000 */
[----:B------:R-:W-:Y:S01]  /*16c80*/  FSEL R32, R32, -INF , P4 ;  /* 0xff80000020207808 */ /* 0x000fe20002000000 */
[----:B------:R-:W-:Y:S01]  /*16c90*/  FFMA.FTZ R85, -R232, R160, R85 ;  /* 0x000000a0e8557223 */ /* 0x000fe20000010155 */
[----:B------:R-:W-:Y:S02]  /*16ca0*/  FSEL R33, R33, -INF , P1 ;  /* 0xff80000021217808 */ /* 0x000fe40000800000 */
[--C-:B------:R-:W-:Y:S02]  /*16cb0*/  IADD3 R157, PT, PT, R220, -0xb1, -R153.reuse ;  /* 0xffffff4fdc9d7810 */ /* 0x100fe40007ffe899 */
[----:B------:R-:W-:Y:S02]  /*16cc0*/  IABS R156, R156 ;  /* 0x0000009c009c7213 */ /* 0x000fe40000000000 */
[----:B------:R-:W-:Y:S02]  /*16cd0*/  I2FP.F32.S32 R159, R159 ;  /* 0x0000009f009f7245 */ /* 0x000fe40000201400 */
[----:B------:R-:W-:Y:S02]  /*16ce0*/  ISETP.GE.AND P4, PT, R210, R219, PT ;  /* 0x000000dbd200720c */ /* 0x000fe40003f86270 */
[-C--:B------:R-:W-:Y:S01]  /*16cf0*/  ISETP.GE.AND P1, PT, R199, R222.reuse, PT ;  /* 0x000000dec700720c */ /* 0x080fe20003f26270 */
[----:B------:R-:W-:Y:S01]  /*16d00*/  FFMA.FTZ R96, -R232, R159, R96 ;  /* 0x0000009fe8607223 */ /* 0x000fe20000010160 */
[----:B------:R-:W-:Y:S02]  /*16d10*/  FSEL R18, R18, -INF , P0 ;  /* 0xff80000012127808 */ /* 0x000fe40000000000 */
[----:B------:R-:W-:Y:S02]  /*16d20*/  ISETP.GE.AND P0, PT, R198, R222, PT ;  /* 0x000000dec600720c */ /* 0x000fe40003f06270 */
[----:B------:R-:W-:Y:S02]  /*16d30*/  I2FP.F32.S32 R158, R158 ;  /* 0x0000009e009e7245 */ /* 0x000fe40000201400 */
[----:B------:R-:W-:Y:S02]  /*16d40*/  IADD3 R160, PT, PT, R0, -0x88, -R153 ;  /* 0xffffff7800a07810 */ /* 0x000fe40007ffe899 */
[----:B------:R-:W-:Y:S01]  /*16d50*/  IABS R157, R157 ;  /* 0x0000009d009d7213 */ /* 0x000fe20000000000 */
[----:B------:R-:W-:Y:S01]  /*16d60*/  FFMA.FTZ R92, -R232, R158, R92 ;  /* 0x0000009ee85c7223 */ /* 0x000fe2000001015c */
[----:B------:R-:W-:Y:S02]  /*16d70*/  I2FP.F32.S32 R156, R156 ;  /* 0x0000009c009c7245 */ /* 0x000fe40000201400 */
[----:B------:R-:W-:Y:S02]  /*16d80*/  FSEL R19, R19, -INF , P4 ;  /* 0xff80000013137808 */ /* 0x000fe40002000000 */
[----:B------:R-:W-:Y:S01]  /*16d90*/  FSEL R36, R36, -INF , P1 ;  /* 0xff80000024247808 */ /* 0x000fe20000800000 */
[----:B------:R-:W-:Y:S01]  /*16da0*/  FFMA.FTZ R83, -R232, R156, R83 ;  /* 0x0000009ce8537223 */ /* 0x000fe20000010153 */
[-C--:B------:R-:W-:Y:S02]  /*16db0*/  ISETP.GE.AND P4, PT, R207, R219.reuse, PT ;  /* 0x000000dbcf00720c */ /* 0x080fe40003f86270 */
[----:B------:R-:W-:Y:S02]  /*16dc0*/  ISETP.GE.AND P1, PT, R206, R219, PT ;  /* 0x000000dbce00720c */ /* 0x000fe40003f26270 */
[C-C-:B------:R-:W-:Y:S02]  /*16dd0*/  IADD3 R159, PT, PT, R220.reuse, -0xc1, -R153.reuse ;  /* 0xffffff3fdc9f7810 */ /* 0x140fe40007ffe899 */
[----:B------:R-:W-:Y:S02]  /*16de0*/  FSEL R37, R37, -INF , P0 ;  /* 0xff80000025257808 */ /* 0x000fe40000000000 */
[----:B------:R-:W-:Y:S02]  /*16df0*/  ISETP.GE.AND P0, PT, R197, R222, PT ;  /* 0x000000dec500720c */ /* 0x000fe40003f06270 */
[----:B------:R-:W-:Y:S02]  /*16e00*/  IABS R160, R160 ;  /* 0x000000a000a07213 */ /* 0x000fe40000000000 */
[----:B------:R-:W-:Y:S02]  /*16e10*/  I2FP.F32.S32 R157, R157 ;  /* 0x0000009d009d7245 */ /* 0x000fe40000201400 */
[----:B------:R-:W-:Y:S02]  /*16e20*/  IADD3 R158, PT, PT, R220, -0xb9, -R153 ;  /* 0xffffff47dc9e7810 */ /* 0x000fe40007ffe899 */
[----:B------:R-:W-:Y:S01]  /*16e30*/  FSEL R22, R22, -INF , P4 ;  /* 0xff80000016167808 */ /* 0x000fe20002000000 */
[----:B------:R-:W-:Y:S01]  /*16e40*/  FFMA.FTZ R93, -R232, R157, R93 ;  /* 0x0000009de85d7223 */ /* 0x000fe2000001015d */
[----:B------:R-:W-:Y:S02]  /*16e50*/  FSEL R23, R23, -INF , P1 ;  /* 0xff80000017177808 */ /* 0x000fe40000800000 */
[--C-:B------:R-:W-:Y:S02]  /*16e60*/  IADD3 R156, PT, PT, R220, -0xc8, -R153.reuse ;  /* 0xffffff38dc9c7810 */ /* 0x100fe40007ffe899 */
[----:B------:R-:W-:Y:S02]  /*16e70*/  IABS R159, R159 ;  /* 0x0000009f009f7213 */ /* 0x000fe40000000000 */
[----:B------:R-:W-:Y:S02]  /*16e80*/  ISETP.GE.AND P4, PT, R196, R222, PT ;  /* 0x000000dec400720c */ /* 0x000fe40003f86270 */
[-C--:B------:R-:W-:Y:S02]  /*16e90*/  ISETP.GE.AND P1, PT, R205, R219.reuse, PT ;  /* 0x000000dbcd00720c */ /* 0x080fe40003f26270 */
[----:B------:R-:W-:Y:S02]  /*16ea0*/  FSEL R40, R40, -INF , P0 ;  /* 0xff80000028287808 */ /* 0x000fe40000000000 */
[----:B------:R-:W-:Y:S02]  /*16eb0*/  I2FP.F32.S32 R160, R160 ;  /* 0x000000a000a07245 */ /* 0x000fe40000201400 */
[----:B------:R-:W-:Y:S02]  /*16ec0*/  ISETP.GE.AND P0, PT, R204, R219, PT ;  /* 0x000000dbcc00720c */ /* 0x000fe40003f06270 */
[----:B------:R-:W-:Y:S01]  /*16ed0*/  IABS R158, R158 ;  /* 0x0000009e009e7213 */ /* 0x000fe20000000000 */
[----:B------:R-:W-:Y:S01]  /*16ee0*/  FFMA.FTZ R74, -R232, R160, R74 ;  /* 0x000000a0e84a7223 */ /* 0x000fe2000001014a */
[----:B------:R-:W-:Y:S02]  /*16ef0*/  IADD3 R157, PT, PT, R0, -0x98, -R153 ;  /* 0xffffff68009d7810 */ /* 0x000fe40007ffe899 */
[----:B------:R-:W-:Y:S02]  /*16f00*/  IABS R156, R156 ;  /* 0x0000009c009c7213 */ /* 0x000fe40000000000 */
[----:B------:R-:W-:Y:S02]  /*16f10*/  I2FP.F32.S32 R159, R159 ;  /* 0x0000009f009f7245 */ /* 0x000fe40000201400 */
[----:B------:R-:W-:Y:S02]  /*16f20*/  FSEL R41, R41, -INF , P4 ;  /* 0xff80000029297808 */ /* 0x000fe40002000000 */
[----:B------:R-:W-:Y:S01]  /*16f30*/  FSEL R26, R26, -INF , P1 ;  /* 0xff8000001a1a7808 */ /* 0x000fe20000800000 */
[----:B------:R-:W-:Y:S01]  /*16f40*/  FFMA.FTZ R101, -R232, R159, R101 ;  /* 0x0000009fe8657223 */ /* 0x000fe20000010165 */
[-C--:B------:R-:W-:Y:S02]  /*16f50*/  ISETP.GE.AND P4, PT, R195, R222.reuse, PT ;  /* 0x000000dec300720c */ /* 0x080fe40003f86270 */
[----:B------:R-:W-:Y:S02]  /*16f60*/  ISETP.GE.AND P1, PT, R194, R222, PT ;  /* 0x000000dec200720c */ /* 0x000fe40003f26270 */
[----:B------:R-:W-:Y:S02]  /*16f70*/  FSEL R27, R27, -INF , P0 ;  /* 0xff8000001b1b7808 */ /* 0x000fe40000000000 */
[----:B------:R-:W-:Y:S02]  /*16f80*/  I2FP.F32.S32 R158, R158 ;  /* 0x0000009e009e7245 */ /* 0x000fe40000201400 */
[----:B------:R-:W-:Y:S02]  /*16f90*/  ISETP.GE.AND P0, PT, R203, R219, PT ;  /* 0x000000dbcb00720c */ /* 0x000fe40003f06270 */
[----:B------:R-:W-:Y:S01]  /*16fa0*/  IADD3 R160, PT, PT, R0, -0x91, -R153 ;  /* 0xffffff6f00a07810 */ /* 0x000fe20007ffe899 */
[----:B------:R-:W-:Y:S01]  /*16fb0*/  FFMA.FTZ R97, -R232, R158, R97 ;  /* 0x0000009ee8617223 */ /* 0x000fe20000010161 */
[----:B------:R-:W-:Y:S02]  /*16fc0*/  IABS R157, R157 ;  /* 0x0000009d009d7213 */ /* 0x000fe40000000000 */
[----:B------:R-:W-:Y:S02]  /*16fd0*/  I2FP.F32.S32 R156, R156 ;  /* 0x0000009c009c7245 */ /* 0x000fe40000201400 */
[----:B------:R-:W-:Y:S02]  /*16fe0*/  FSEL R44, R44, -INF , P4 ;  /* 0xff8000002c2c7808 */ /* 0x000fe40002000000 */
[----:B------:R-:W-:Y:S01]  /*16ff0*/  FSEL R45, R45, -INF , P1 ;  /* 0xff8000002d2d7808 */ /* 0x000fe20000800000 */
[----:B------:R-:W-:Y:S01]  /*17000*/  FFMA.FTZ R104, -R232, R156, R104 ;  /* 0x0000009ce8687223 */ /* 0x000fe20000010168 */
[--C-:B------:R-:W-:Y:S02]  /*17010*/  IADD3 R159, PT, PT, R0, -0xa8, -R153.reuse ;  /* 0xffffff58009f7810 */ /* 0x100fe40007ffe899 */
[----:B------:R-:W-:Y:S02]  /*17020*/  ISETP.GE.AND P4, PT, R202, R219, PT ;  /* 0x000000dbca00720c */ /* 0x000fe40003f86270 */
[----:B------:R-:W-:Y:S02]  /*17030*/  ISETP.GE.AND P1, PT, R193, R222, PT ;  /* 0x000000dec100720c */ /* 0x000fe40003f26270 */
[----:B------:R-:W-:Y:S02]  /*17040*/  FSEL R30, R30, -INF , P0 ;  /* 0xff8000001e1e7808 */ /* 0x000fe40000000000 */
[----:B------:R-:W-:Y:S02]  /*17050*/  IABS R160, R160 ;  /* 0x000000a000a07213 */ /* 0x000fe40000000000 */
[----:B------:R-:W-:Y:S02]  /*17060*/  I2FP.F32.S32 R157, R157 ;  /* 0x0000009d009d7245 */ /* 0x000fe40000201400 */
[----:B------:R-:W-:Y:S02]  /*17070*/  ISETP.GE.AND P0, PT, R192, R222, PT ;  /* 0x000000dec000720c */ /* 0x000fe40003f06270 */
[--C-:B------:R-:W-:Y:S01]  /*17080*/  IADD3 R158, PT, PT, R0, -0xa0, -R153.reuse ;  /* 0xffffff60009e7810 */ /* 0x100fe20007ffe899 */
[----:B------:R-:W-:Y:S01]  /*17090*/  FFMA.FTZ R82, -R232, R157, R82 ;  /* 0x0000009de8527223 */ /* 0x000fe20000010152 */
[----:B------:R-:W-:Y:S02]  /*170a0*/  IADD3 R156, PT, PT, R220, -0xd1, -R153 ;  /* 0xffffff2fdc9c7810 */ /* 0x000fe40007ffe899 */
[----:B------:R-:W-:Y:S02]  /*170b0*/  IABS R159, R159 ;  /* 0x0000009f009f7213 */ /* 0x000fe40000000000 */
[----:B------:R-:W-:Y:S02]  /*170c0*/  FSEL R31, R31, -INF , P4 ;  /* 0xff8000001f1f7808 */ /* 0x000fe40002000000 */
[----:B------:R-:W-:Y:S02]  /*170d0*/  FSEL R48, R48, -INF , P1 ;  /* 0xff80000030307808 */ /* 0x000fe40000800000 */
[-C--:B------:R-:W-:Y:S02]  /*170e0*/  ISETP.GE.AND P4, PT, R201, R219.reuse, PT ;  /* 0x000000dbc900720c */ /* 0x080fe40003f86270 */
[----:B------:R-:W-:Y:S02]  /*170f0*/  ISETP.GE.AND P1, PT, R200, R219, PT ;  /* 0x000000dbc800720c */ /* 0x000fe40003f26270 */
[----:B------:R-:W-:Y:S02]  /*17100*/  I2FP.F32.S32 R160, R160 ;  /* 0x000000a000a07245 */ /* 0x000fe40000201400 */
[----:B------:R-:W-:Y:S02]  /*17110*/  FSEL R49, R49, -INF , P0 ;  /* 0xff80000031317808 */ /* 0x000fe40000000000 */
[----:B------:R-:W-:Y:S01]  /*17120*/  IABS R158, R158 ;  /* 0x0000009e009e7213 */ /* 0x000fe20000000000 */
[----:B------:R-:W-:Y:S01]  /*17130*/  FFMA.FTZ R79, -R232, R160, R79 ;  /* 0x000000a0e84f7223 */ /* 0x000fe2000001014f */
[----:B------:R-:W-:Y:S02]  /*17140*/  ISETP.GE.AND P0, PT, R191, R222, PT ;  /* 0x000000debf00720c */ /* 0x000fe40003f06270 */
[--C-:B------:R-:W-:Y:S02]  /*17150*/  IADD3 R157, PT, PT, R0, -0xa1, -R153.reuse ;  /* 0xffffff5f009d7810 */ /* 0x100fe40007ffe899 */
[----:B------:R-:W-:Y:S02]  /*17160*/  IABS R156, R156 ;  /* 0x0000009c009c7213 */ /* 0x000fe40000000000 */
[----:B------:R-:W-:Y:S02]  /*17170*/  I2FP.F32.S32 R159, R159 ;  /* 0x0000009f009f7245 */ /* 0x000fe40000201400 */
[----:B------:R-:W-:Y:S02]  /*17180*/  FSEL R34, R34, -INF , P4 ;  /* 0xff80000022227808 */ /* 0x000fe40002000000 */
[----:B------:R-:W-:Y:S01]  /*17190*/  FSEL R35, R35, -INF , P1 ;  /* 0xff80000023237808 */ /* 0x000fe20000800000 */
[----:B------:R-:W-:Y:S01]  /*171a0*/  FFMA.FTZ R90, -R232, R159, R90 ;  /* 0x0000009fe85a7223 */ /* 0x000fe2000001015a */
[----:B------:R-:W-:Y:S02]  /*171b0*/  ISETP.GE.AND P4, PT, R190, R222, PT ;  /* 0x000000debe00720c */ /* 0x000fe40003f86270 */
[----:B------:R-:W-:Y:S02]  /*171c0*/  ISETP.GE.AND P1, PT, R199, R219, PT ;  /* 0x000000dbc700720c */ /* 0x000fe40003f26270 */
[----:B------:R-:W-:Y:S02]  /*171d0*/  I2FP.F32.S32 R158, R158 ;  /* 0x0000009e009e7245 */ /* 0x000fe40000201400 */
[----:B------:R-:W-:Y:S02]  /*171e0*/  FSEL R52, R52, -INF , P0 ;  /* 0xff80000034347808 */ /* 0x000fe40000000000 */
[--C-:B------:R-:W-:Y:S01]  /*171f0*/  IADD3 R160, PT, PT, R220, -0xc0, -R153.reuse ;  /* 0xffffff40dca07810 */ /* 0x100fe20007ffe899 */
[----:B------:R-:W-:Y:S01]  /*17200*/  FFMA.FTZ R86, -R232, R158, R86 ;  /* 0x0000009ee8567223 */ /* 0x000fe20000010156 */
[----:B------:R-:W-:Y:S02]  /*17210*/  IABS R157, R157 ;  /* 0x0000009d009d7213 */ /* 0x000fe40000000000 */
[----:B------:R-:W-:Y:S02]  /*17220*/  I2FP.F32.S32 R156, R156 ;  /* 0x0000009c009c7245 */ /* 0x000fe40000201400 */
[----:B------:R-:W-:Y:S02]  /*17230*/  ISETP.GE.AND P0, PT, R198, R219, PT ;  /* 0x000000dbc600720c */ /* 0x000fe40003f06270 */
[----:B------:R-:W-:Y:S01]  /*17240*/  IADD3 R159, PT, PT, R0, -0xb1, -R153 ;  /* 0xffffff4f009f7810 */ /* 0x000fe20007ffe899 */
[----:B------:R-:W-:Y:S01]  /*17250*/  FFMA.FTZ R109, -R232, R156, R109 ;  /* 0x0000009ce86d7223 */ /* 0x000fe2000001016d */
[----:B------:R-:W-:Y:S02]  /*17260*/  FSEL R53, R53, -INF , P4 ;  /* 0xff80000035357808 */ /* 0x000fe40002000000 */
[----:B------:R-:W-:Y:S02]  /*17270*/  FSEL R38, R38, -INF , P1 ;  /* 0xff80000026267808 */ /* 0x000fe40000800000 */
[-C--:B------:R-:W-:Y:S02]  /*17280*/  ISETP.GE.AND P4, PT, R189, R222.reuse, PT ;  /* 0x000000debd00720c */ /* 0x080fe40003f86270 */
[----:B------:R-:W-:Y:S02]  /*17290*/  ISETP.GE.AND P1, PT, R188, R222, PT ;  /* 0x000000debc00720c */ /* 0x000fe40003f26270 */
[----:B------:R-:W-:Y:S02]  /*172a0*/  IABS R160, R160 ;  /* 0x000000a000a07213 */ /* 0x000fe40000000000 */
[----:B------:R-:W-:Y:S02]  /*172b0*/  I2FP.F32.S32 R157, R157 ;  /* 0x0000009d009d7245 */ /* 0x000fe40000201400 */
[----:B------:R-:W-:Y:S02]  /*172c0*/  FSEL R39, R39, -INF , P0 ;  /* 0xff80000027277808 */ /* 0x000fe40000000000 */
[----:B------:R-:W-:Y:S01]  /*172d0*/  IADD3 R158, PT, PT, R0, -0xa9, -R153 ;  /* 0xffffff57009e7810 */ /* 0x000fe20007ffe899 */
[----:B------:R-:W-:Y:S01]  /*172e0*/  FFMA.FTZ R87, -R232, R157, R87 ;  /* 0x0000009de8577223 */ /* 0x000fe20000010157 */
[----:B------:R-:W-:Y:S02]  /*172f0*/  ISETP.GE.AND P0, PT, R197, R219, PT ;  /* 0x000000dbc500720c */ /* 0x000fe40003f06270 */
[--C-:B------:R-:W-:Y:S02]  /*17300*/  IADD3 R156, PT, PT, R0, -0xb8, -R153.reuse ;  /* 0xffffff48009c7810 */ /* 0x100fe40007ffe899 */
[----:B------:R-:W-:Y:S02]  /*17310*/  IABS R159, R159 ;  /* 0x0000009f009f7213 */ /* 0x000fe40000000000 */
[----:B------:R-:W-:Y:S02]  /*17320*/  FSEL R56, R56, -INF , P4 ;  /* 0xff80000038387808 */ /* 0x000fe40002000000 */
[----:B------:R-:W-:Y:S02]  /*17330*/  FSEL R57, R57, -INF , P1 ;  /* 0xff80000039397808 */ /* 0x000fe40000800000 */
[----:B------:R-:W-:Y:S02]  /*17340*/  I2FP.F32.S32 R160, R160 ;  /* 0x000000a000a07245 */ /* 0x000fe40000201400 */
[----:B------:R-:W-:Y:S02]  /*17350*/  ISETP.GE.AND P4, PT, R196, R219, PT ;  /* 0x000000dbc400720c */ /* 0x000fe40003f86270 */
[----:B------:R-:W-:Y:S01]  /*17360*/  ISETP.GE.AND P1, PT, R187, R222, PT ;  /* 0x000000debb00720c */ /* 0x000fe20003f26270 */
[----:B------:R-:W-:Y:S01]  /*17370*/  FFMA.FTZ R100, -R232, R160, R100 ;  /* 0x000000a0e8647223 */ /* 0x000fe20000010164 */
[----:B------:R-:W-:Y:S02]  /*17380*/  IABS R158, R158 ;  /* 0x0000009e009e7213 */ /* 0x000fe40000000000 */
[----:B------:R-:W-:Y:S02]  /*17390*/  FSEL R42, R42, -INF , P0 ;  /* 0xff8000002a2a7808 */ /* 0x000fe40000000000 */
[----:B------:R-:W-:Y:S02]  /*173a0*/  IADD3 R157, PT, PT, R220, -0xd0, -R153 ;  /* 0xffffff30dc9d7810 */ /* 0x000fe40007ffe899 */
[----:B------:R-:W-:Y:S02]  /*173b0*/  IABS R156, R156 ;  /* 0x0000009c009c7213 */ /* 0x000fe40000000000 */
[----:B------:R-:W-:Y:S02]  /*173c0*/  I2FP.F32.S32 R159, R159 ;  /* 0x0000009f009f7245 */ /* 0x000fe40000201400 */
[----:B------:R-:W-:Y:S02]  /*173d0*/  ISETP.GE.AND P0, PT, R186, R222, PT ;  /* 0x000000deba00720c */ /* 0x000fe40003f06270 */
[----:B------:R-:W-:Y:S01]  /*173e0*/  FSEL R43, R43, -INF , P4 ;  /* 0xff8000002b2b7808 */ /* 0x000fe20002000000 */
[----:B------:R-:W-:Y:S01]  /*173f0*/  FFMA.FTZ R95, -R232, R159, R95 ;  /* 0x0000009fe85f7223 */ /* 0x000fe2000001015f */
[----:B------:R-:W-:Y:S02]  /*17400*/  FSEL R60, R60, -INF , P1 ;  /* 0xff8000003c3c7808 */ /* 0x000fe40000800000 */
[----:B------:R-:W-:Y:S02]  /*17410*/  I2FP.F32.S32 R158, R158 ;  /* 0x0000009e009e7245 */ /* 0x000fe40000201400 */
[-C--:B------:R-:W-:Y:S02]  /*17420*/  ISETP.GE.AND P4, PT, R195, R219.reuse, PT ;  /* 0x000000dbc300720c */ /* 0x080fe40003f86270 */
[----:B------:R-:W-:Y:S01]  /*17430*/  ISETP.GE.AND P1, PT, R194, R219, PT ;  /* 0x000000dbc200720c */ /* 0x000fe20003f26270 */
[----:B------:R-:W-:Y:S01]  /*17440*/  FFMA.FTZ R91, -R232, R158, R91 ;  /* 0x0000009ee85b7223 */ /* 0x000fe2000001015b */
[--C-:B------:R-:W-:Y:S02]  /*17450*/  IADD3 R160, PT, PT, R220, -0xc9, -R153.reuse ;  /* 0xffffff37dca07810 */ /* 0x100fe40007ffe899 */
[----:B------:R-:W-:Y:S02]  /*17460*/  IABS R157, R157 ;  /* 0x0000009d009d7213 */ /* 0x000fe40000000000 */
[----:B------:R-:W-:Y:S02]  /*17470*/  I2FP.F32.S32 R156, R156 ;  /* 0x0000009c009c7245 */ /* 0x000fe40000201400 */
[----:B------:R-:W-:Y:S02]  /*17480*/  FSEL R61, R61, -INF , P0 ;  /* 0xff8000003d3d7808 */ /* 0x000fe40000000000 */
[----:B------:R-:W-:Y:S01]  /*17490*/  ISETP.GE.AND P0, PT, R185, R222, PT ;  /* 0x000000deb900720c */ /* 0x000fe20003f06270 */
[----:B------:R-:W-:Y:S01]  /*174a0*/  FFMA.FTZ R98, -R232, R156, R98 ;  /* 0x0000009ce8627223 */ /* 0x000fe20000010162 */
[--C-:B------:R-:W-:Y:S02]  /*174b0*/  IADD3 R159, PT, PT, R220, -0xe0, -R153.reuse ;  /* 0xffffff20dc9f7810 */ /* 0x100fe40007ffe899 */
[----:B------:R-:W-:Y:S02]  /*174c0*/  FSEL R46, R46, -INF , P4 ;  /* 0xff8000002e2e7808 */ /* 0x000fe40002000000 */
[----:B------:R-:W-:Y:S02]  /*174d0*/  FSEL R47, R47, -INF , P1 ;  /* 0xff8000002f2f7808 */ /* 0x000fe40000800000 */
[----:B------:R-:W-:Y:S02]  /*174e0*/  IABS R160, R160 ;  /* 0x000000a000a07213 */ /* 0x000fe40000000000 */
[----:B------:R-:W-:Y:S02]  /*174f0*/  I2FP.F32.S32 R157, R157 ;  /* 0x0000009d009d7245 */ /* 0x000fe40000201400 */
[----:B------:R-:W-:Y:S02]  /*17500*/  ISETP.GE.AND P4, PT, R184, R222, PT ;  /* 0x000000deb800720c */ /* 0x000fe40003f86270 */
[----:B------:R-:W-:Y:S01]  /*17510*/  ISETP.GE.AND P1, PT, R193, R219, PT ;  /* 0x000000dbc100720c */ /* 0x000fe20003f26270 */
[----:B------:R-:W-:Y:S01]  /*17520*/  FFMA.FTZ R108, -R232, R157, R108 ;  /* 0x0000009de86c7223 */ /* 0x000fe2000001016c */
[--C-:B------:R-:W-:Y:S02]  /*17530*/  IADD3 R158, PT, PT, R220, -0xd8, -R153.reuse ;  /* 0xffffff28dc9e7810 */ /* 0x100fe40007ffe899 */
[----:B------:R-:W-:Y:S02]  /*17540*/  FSEL R250, R64, -INF , P0 ;  /* 0xff80000040fa7808 */ /* 0x000fe40000000000 */
[----:B------:R-:W-:Y:S02]  /*17550*/  IADD3 R156, PT, PT, R0, -0xc1, -R153 ;  /* 0xffffff3f009c7810 */ /* 0x000fe40007ffe899 */
        /* <DEDUP_REMOVED lines=9> */
[--C-:B------:R-:W-:Y:S02]  /*175f0*/  IADD3 R157, PT, PT, R220, -0xd9, -R153.reuse ;  /* 0xffffff27dc9d7810 */ /* 0x100fe40007ffe899 */
        /* <DEDUP_REMOVED lines=9> */
[----:B------:R-:W-:Y:S02]  /*17690*/  IADD3 R160, PT, PT, R0, -0xb0, -R153 ;  /* 0xffffff5000a07810 */ /* 0x000fe40007ffe899 */
[----:B------:R-:W-:Y:S02]  /*176a0*/  IABS R157, R157 ;  /* 0x0000009d009d7213 */ /* 0x000fe40000000000 */
[----:B------:R-:W-:Y:S02]  /*176b0*/  I2FP.F32.S32 R156, R156 ;  /* 0x0000009c009c7245 */ /* 0x000fe40000201400 */
[----:B------:R-:W-:Y:S02]  /*176c0*/  ISETP.GE.AND P4, PT, R190, R219, PT ;  /* 0x000000dbbe00720c */ /* 0x000fe40003f86270 */
[----:B------:R-:W-:Y:S01]  /*176d0*/  ISETP.GE.AND P1, PT, R181, R222, PT ;  /* 0x000000deb500720c */ /* 0x000fe20003f26270 */
[----:B------:R-:W-:Y:S01]  /*176e0*/  FFMA.FTZ R103, -R232, R156, R103 ;  /* 0x0000009ce8677223 */ /* 0x000fe20000010167 */
[----:B------:R-:W-:Y:S02]  /*176f0*/  FSEL R54, R54, -INF , P0 ;  /* 0xff80000036367808 */ /* 0x000fe40000000000 */
[----:B------:R-:W-:Y:S02]  /*17700*/  IADD3 R159, PT, PT, R220, -0xe9, -R153 ;  /* 0xffffff17dc9f7810 */ /* 0x000fe40007ffe899 */
        /* <DEDUP_REMOVED lines=9> */
[--C-:B------:R-:W-:Y:S02]  /*177a0*/  IADD3 R156, PT, PT, R220, -0xf0, -R153.reuse ;  /* 0xffffff10dc9c7810 */ /* 0x100fe40007ffe899 */
        /* <DEDUP_REMOVED lines=8> */
[----:B------:R-:W-:Y:S02]  /*17830*/  IADD3 R157, PT, PT, R0, -0xc0, -R153 ;  /* 0xffffff40009d7810 */ /* 0x000fe40007ffe899 */
[----:B------:R-:W-:Y:S02]  /*17840*/  IABS R156, R156 ;  /* 0x0000009c009c7213 */ /* 0x000fe40000000000 */
[----:B------:R-:W-:Y:S02]  /*17850*/  I2FP.F32.S32 R159, R159 ;  /* 0x0000009f009f7245 */ /* 0x000fe40000201400 */
[----:B------:R-:W-:Y:S02]  /*17860*/  ISETP.GE.AND P4, PT, R178, R222, PT ;  /* 0x000000deb200720c */ /* 0x000fe40003f86270 */
[----:B------:R-:W-:Y:S01]  /*17870*/  ISETP.GE.AND P1, PT, R187, R219, PT ;  /* 0x000000dbbb00720c */ /* 0x000fe20003f26270 */
        /* <DEDUP_REMOVED lines=18> */
[--C-:B------:R-:W-:Y:S02]  /*179a0*/  IADD3 R158, PT, PT, R0, -0xc8, -R153.reuse ;  /* 0xffffff38009e7810 */ /* 0x100fe40007ffe899 */
[----:B------:R-:W-:Y:S01]  /*179b0*/  FSEL R80, R80, -INF , P4 ;  /* 0xff80000050507808 */ /* 0x000fe20002000000 */
[----:B------:R-:W-:Y:S01]  /*179c0*/  FFMA.FTZ R102, -R232, R157, R102 ;  /* 0x0000009de8667223 */ /* 0x000fe20000010166 */
[----:B------:R-:W-:Y:S02]  /*179d0*/  FSEL R81, R81, -INF , P1 ;  /* 0xff80000051517808 */ /* 0x000fe40000800000 */
[----:B------:R-:W-:Y:S02]  /*179e0*/  IADD3 R156, PT, PT, R220, -0xf9, -R153 ;  /* 0xffffff07dc9c7810 */ /* 0x000fe40007ffe899 */
[----:B------:R-:W-:Y:S02]  /*179f0*/  IABS R159, R159 ;  /* 0x0000009f009f7213 */ /* 0x000fe40000000000 */
[----:B------:R-:W-:Y:S02]  /*17a00*/  ISETP.GE.AND P4, PT, R184, R219, PT ;  /* 0x000000dbb800720c */ /* 0x000fe40003f86270 */
[----:B------:R-:W-:Y:S02]  /*17a10*/  ISETP.GE.AND P1, PT, R175, R222, PT ;  /* 0x000000deaf00720c */ /* 0x000fe40003f26270 */
[----:B------:R-:W-:Y:S02]  /*17a20*/  FSEL R66, R66, -INF , P0 ;  /* 0xff80000042427808 */ /* 0x000fe40000000000 */
[----:B------:R-:W-:Y:S02]  /*17a30*/  I2FP.F32.S32 R160, R160 ;  /* 0x000000a000a07245 */ /* 0x000fe40000201400 */
[----:B------:R-:W-:Y:S02]  /*17a40*/  ISETP.GE.AND P0, PT, R172, R222, PT ;  /* 0x000000deac00720c */ /* 0x000fe40003f06270 */
[----:B------:R-:W-:Y:S01]  /*17a50*/  IABS R158, R158 ;  /* 0x0000009e009e7213 */ /* 0x000fe20000000000 */
[----:B------:R-:W-:Y:S01]  /*17a60*/  FFMA.FTZ R99, -R232, R160, R99 ;  /* 0x000000a0e8637223 */ /* 0x000fe20000010163 */
[--C-:B------:R-:W-:Y:S02]  /*17a70*/  IADD3 R157, PT, PT, R0, -0xc9, -R153.reuse ;  /* 0xffffff37009d7810 */ /* 0x100fe40007ffe899 */
        /* <DEDUP_REMOVED lines=20> */
[----:B------:R-:W-:Y:S01]  /*17bc0*/  FSEL R64, R88, -INF , P0 ;  /* 0xff80000058407808 */ /* 0x000fe20000000000 */
[----:B------:R-:W-:Y:S01]  /*17bd0*/  IMAD.MOV.U32 R88, RZ, RZ, R62 ;  /* 0x000000ffff587224 */ /* 0x000fe200078e003e */
[----:B------:R-:W-:Y:S02]  /*17be0*/  IABS R160, R160 ;  /* 0x000000a000a07213 */ /* 0x000fe40000000000 */
[----:B------:R-:W-:Y:S02]  /*17bf0*/  I2FP.F32.S32 R157, R157 ;  /* 0x0000009d009d7245 */ /* 0x000fe40000201400 */
[----:B------:R-:W-:Y:S02]  /*17c00*/  ISETP.GE.AND P0, PT, R180, R219, PT ;  /* 0x000000dbb400720c */ /* 0x000fe40003f06270 */
[----:B------:R-:W-:Y:S01]  /*17c10*/  IADD3 R158, PT, PT, R0, -0xd1, -R153 ;  /* 0xffffff2f009e7810 */ /* 0x000fe20007ffe899 */
[----:B------:R-:W-:Y:S01]  /*17c20*/  FFMA.FTZ R107, -R232, R157, R107 ;  /* 0x0000009de86b7223 */ /* 0x000fe2000001016b */
[----:B------:R-:W-:Y:S02]  /*17c30*/  IADD3 R156, PT, PT, R0, -0xe8, -R153 ;  /* 0xffffff18009c7810 */ /* 0x000fe40007ffe899 */
[----:B------:R-:W-:Y:S02]  /*17c40*/  IABS R159, R159 ;  /* 0x0000009f009f7213 */ /* 0x000fe40000000000 */
[----:B------:R-:W-:Y:S02]  /*17c50*/  FSEL R62, R89, -INF , P4 ;  /* 0xff800000593e7808 */ /* 0x000fe40002000000 */
[----:B------:R-:W-:Y:S01]  /*17c60*/  FSEL R70, R74, -INF , P1 ;  /* 0xff8000004a467808 */ /* 0x000fe20000800000 */
[----:B------:R-:W-:Y:S01]  /*17c70*/  IMAD.MOV.U32 R74, RZ, RZ, R67 ;  /* 0x000000ffff4a7224 */ /* 0x000fe200078e0043 */
[----:B------:R-:W-:Y:S02]  /*17c80*/  ISETP.GE.AND P4, PT, R170, R222, PT ;  /* 0x000000deaa00720c */ /* 0x000fe40003f86270 */
[----:B------:R-:W-:Y:S02]  /*17c90*/  I2FP.F32.S32 R160, R160 ;  /* 0x000000a000a07245 */ /* 0x000fe40000201400 */
[----:B------:R-:W-:Y:S02]  /*17ca0*/  ISETP.GE.AND P1, PT, R169, R222, PT ;  /* 0x000000dea900720c */ /* 0x000fe40003f26270 */
[----:B------:R-:W-:Y:S01]  /*17cb0*/  FSEL R67, R75, -INF , P0 ;  /* 0xff8000004b437808 */ /* 0x000fe20000000000 */
[----:B------:R-:W-:Y:S01]  /*17cc0*/  FFMA.FTZ R120, -R232, R160, R120 ;  /* 0x000000a0e8787223 */ /* 0x000fe20000010178 */
[----:B------:R-:W-:Y:S02]  /*17cd0*/  IABS R158, R158 ;  /* 0x0000009e009e7213 */ /* 0x000fe40000000000 */
[----:B------:R-:W-:Y:S02]  /*17ce0*/  ISETP.GE.AND P0, PT, R179, R219, PT ;  /* 0x000000dbb300720c */ /* 0x000fe40003f06270 */
[----:B------:R-:W-:Y:S02]  /*17cf0*/  IADD3 R157, PT, PT, R220, -0xf8, -R153 ;  /* 0xffffff08dc9d7810 */ /* 0x000fe40007ffe899 */
[----:B------:R-:W-:Y:S02]  /*17d00*/  IABS R156, R156 ;  /* 0x0000009c009c7213 */ /* 0x000fe40000000000 */
[----:B------:R-:W-:Y:S02]  /*17d10*/  I2FP.F32.S32 R159, R159 ;  /* 0x0000009f009f7245 */ /* 0x000fe40000201400 */
[----:B------:R-:W-:Y:S01]  /*17d20*/  FSEL R71, R92, -INF , P4 ;  /* 0xff8000005c477808 */ /* 0x000fe20002000000 */
[----:B------:R-:W-:Y:S01]  /*17d30*/  IMAD.MOV.U32 R92, RZ, RZ, R88 ;  /* 0x000000ffff5c7224 */ /* 0x000fe200078e0058 */
[----:B------:R-:W-:Y:S01]  /*17d40*/  ISETP.GE.AND P4, PT, R178, R219, PT ;  /* 0x000000dbb200720c */ /* 0x000fe20003f86270 */
[----:B------:R-:W-:Y:S01]  /*17d50*/  FFMA.FTZ R115, -R232, R159, R115 ;  /* 0x0000009fe8737223 */ /* 0x000fe20000010173 */
[--C-:B------:R-:W-:Y:S02]  /*17d60*/  IADD3 R160, PT, PT, R220, -0xf1, -R153.reuse ;  /* 0xffffff0fdca07810 */ /* 0x100fe40007ffe899 */
[----:B------:R-:W-:Y:S02]  /*17d70*/  IADD3 R159, PT, PT, R0, -0xe9, -R153 ;  /* 0xffffff17009f7810 */ /* 0x000fe40007ffe899 */
[----:B------:R-:W-:Y:S02]  /*17d80*/  I2FP.F32.S32 R158, R158 ;  /* 0x0000009e009e7245 */ /* 0x000fe40000201400 */
[----:B------:R-:W-:Y:S02]  /*17d90*/  I2FP.F32.S32 R156, R156 ;  /* 0x0000009c009c7245 */ /* 0x000fe40000201400 */
[----:B------:R-:W-:Y:S01]  /*17da0*/  FSEL R75, R93, -INF , P1 ;  /* 0xff8000005d4b7808 */ /* 0x000fe20000800000 */
[----:B------:R-:W-:Y:S01]  /*17db0*/  FFMA.FTZ R111, -R232, R158, R111 ;  /* 0x0000009ee86f7223 */ /* 0x000fe2000001016f */
[--C-:B------:R-:W-:Y:S01]  /*17dc0*/  IADD3 R158, PT, PT, R0, -0xe0, -R153.reuse ;  /* 0xffffff20009e7810 */ /* 0x100fe20007ffe899 */
[----:B------:R-:W-:Y:S01]  /*17dd0*/  FFMA.FTZ R122, -R232, R156, R122 ;  /* 0x0000009ce87a7223 */ /* 0x000fe2000001017a */
[--C-:B------:R-:W-:Y:S02]  /*17de0*/  IADD3 R156, PT, PT, R0, -0xf8, -R153.reuse ;  /* 0xffffff08009c7810 */ /* 0x100fe40007ffe899 */
[----:B------:R-:W-:Y:S02]  /*17df0*/  ISETP.GE.AND P1, PT, R168, R222, PT ;  /* 0x000000dea800720c */ /* 0x000fe40003f26270 */
[----:B------:R-:W-:Y:S02]  /*17e00*/  IABS R157, R157 ;  /* 0x0000009d009d7213 */ /* 0x000fe40000000000 */
[----:B------:R-:W-:Y:S02]  /*17e10*/  FSEL R89, R79, -INF , P4 ;  /* 0xff8000004f597808 */ /* 0x000fe40002000000 */
[----:B------:R-:W-:Y:S02]  /*17e20*/  I2FP.F32.S32 R157, R157 ;  /* 0x0000009d009d7245 */ /* 0x000fe40000201400 */
[----:B------:R-:W-:Y:S02]  /*17e30*/  FSEL R96, R96, -INF , P1 ;  /* 0xff80000060607808 */ /* 0x000fe40000800000 */
[----:B------:R-:W-:Y:S01]  /*17e40*/  ISETP.GE.AND P1, PT, R176, R219, PT ;  /* 0x000000dbb000720c */ /* 0x000fe20003f26270 */
[----:B------:R-:W-:Y:S01]  /*17e50*/  FFMA.FTZ R128, -R232, R157, R128 ;  /* 0x0000009de8807223 */ /* 0x000fe20000010180 */
[----:B------:R-:W-:Y:S02]  /*17e60*/  IADD3 R157, PT, PT, R0, -0xe1, -R153 ;  /* 0xffffff1f009d7810 */ /* 0x000fe40007ffe899 */
[----:B------:R-:W-:Y:S02]  /*17e70*/  IABS R160, R160 ;  /* 0x000000a000a07213 */ /* 0x000fe40000000000 */
[----:B------:R-:W-:Y:S02]  /*17e80*/  IABS R158, R158 ;  /* 0x0000009e009e7213 */ /* 0x000fe40000000000 */
[----:B------:R-:W-:Y:S02]  /*17e90*/  I2FP.F32.S32 R160, R160 ;  /* 0x000000a000a07245 */ /* 0x000fe40000201400 */
[----:B------:R-:W-:Y:S02]  /*17ea0*/  I2FP.F32.S32 R158, R158 ;  /* 0x0000009e009e7245 */ /* 0x000fe40000201400 */
[----:B------:R-:W-:Y:S01]  /*17eb0*/  IABS R157, R157 ;  /* 0x0000009d009d7213 */ /* 0x000fe20000000000 */
[----:B------:R-:W-:Y:S01]  /*17ec0*/  FFMA.FTZ R125, -R232, R160, R125 ;  /* 0x000000a0e87d7223 */ /* 0x000fe2000001017d */
[--C-:B------:R-:W-:Y:S01]  /*17ed0*/  IADD3 R160, PT, PT, R0, -0xd8, -R153.reuse ;  /* 0xffffff2800a07810 */ /* 0x100fe20007ffe899 */
[----:B------:R-:W-:Y:S01]  /*17ee0*/  FFMA.FTZ R118, -R232, R158, R118 ;  /* 0x0000009ee8767223 */ /* 0x000fe20000010176 */
[----:B------:R-:W-:Y:S02]  /*17ef0*/  IADD3 R158, PT, PT, R0, -0xf0, -R153 ;  /* 0xffffff10009e7810 */ /* 0x000fe40007ffe899 */
[----:B------:R-:W-:Y:S02]  /*17f00*/  I2FP.F32.S32 R157, R157 ;  /* 0x0000009d009d7245 */ /* 0x000fe40000201400 */
[----:B------:R-:W-:Y:S02]  /*17f10*/  FSEL R248, R248, -INF , !P5 ;  /* 0xff800000f8f87808 */ /* 0x000fe40006800000 */
[----:B------:R-:W-:Y:S01]  /*17f20*/  ISETP.GE.AND P5, PT, R243, R221, PT ;  /* 0x000000ddf300720c */ /* 0x000fe20003fa6270 */
[----:B------:R-:W-:Y:S01]  /*17f30*/  FFMA.FTZ R119, -R232, R157, R119 ;  /* 0x0000009de8777223 */ /* 0x000fe20000010177 */
[C-C-:B------:R-:W-:Y:S02]  /*17f40*/  IADD3 R157, PT, PT, R0.reuse, -0xf1, -R153.reuse ;  /* 0xffffff0f009d7810 */ /* 0x140fe40007ffe899 */
[----:B------:R-:W-:Y:S02]  /*17f50*/  IADD3 R0, PT, PT, R0, -0xf9, -R153 ;  /* 0xffffff0700007810 */ /* 0x000fe40007ffe899 */
[----:B------:R-:W-:Y:S02]  /*17f60*/  IABS R157, R157 ;  /* 0x0000009d009d7213 */ /* 0x000fe40000000000 */
[----:B------:R-:W-:Y:S01]  /*17f70*/  FSEL R93, R78, -INF , P0 ;  /* 0xff8000004e5d7808 */ /* 0x000fe20000000000 */
[----:B------:R-:W-:Y:S01]  /*17f80*/  IMAD.MOV.U32 R78, RZ, RZ, R74 ;  /* 0x000000ffff4e7224 */ /* 0x000fe200078e004a */
[----:B------:R-:W-:Y:S02]  /*17f90*/  I2FP.F32.S32 R157, R157 ;  /* 0x0000009d009d7245 */ /* 0x000fe40000201400 */
[-C--:B------:R-:W-:Y:S02]  /*17fa0*/  ISETP.GE.AND P0, PT, R167, R222.reuse, PT ;  /* 0x000000dea700720c */ /* 0x080fe40003f06270 */
[----:B------:R-:W-:Y:S01]  /*17fb0*/  ISETP.GE.AND P4, PT, R177, R219, PT ;  /* 0x000000dbb100720c */ /* 0x000fe20003f86270 */
[----:B------:R-:W-:Y:S01]  /*17fc0*/  FFMA.FTZ R127, -R232, R157, R127 ;  /* 0x0000009de87f7223 */ /* 0x000fe2000001017f */
[----:B------:R-:W-:Y:S01]  /*17fd0*/  VIADD R157, R154, 0xe8 ;  /* 0x000000e89a9d7836 */ /* 0x000fe20000000000 */
        /* <DEDUP_REMOVED lines=13> */
[----:B------:R-:W-:Y:S02]  /*180b0*/  IABS R159, R159 ;  /* 0x0000009f009f7213 */ /* 0x000fe40000000000 */
[----:B------:R-:W-:Y:S02]  /*180c0*/  FSEL R90, R90, -INF , P0 ;  /* 0xff8000005a5a7808 */ /* 0x000fe40000000000 */
[----:B------:R-:W-:Y:S02]  /*180d0*/  I2FP.F32.S32 R159, R159 ;  /* 0x0000009f009f7245 */ /* 0x000fe40000201400 */
[-C--:B------:R-:W-:Y:S02]  /*180e0*/  ISETP.GE.AND P0, PT, R162, R222.reuse, PT ;  /* 0x000000dea200720c */ /* 0x080fe40003f06270 */
[----:B------:R-:W-:Y:S01]  /*180f0*/  FSEL R88, R82, -INF , P4 ;  /* 0xff80000052587808 */ /* 0x000fe20002000000 */
[----:B------:R-:W-:Y:S01]  /*18100*/  FFMA.FTZ R123, -R232, R159, R123 ;  /* 0x0000009fe87b7223 */ /* 0x000fe2000001017b */
[----:B------:R-:W-:Y:S01]  /*18110*/  VIADD R159, R154, 0xd0 ;  /* 0x000000d09a9f7836 */ /* 0x000fe20000000000 */
[-C--:B------:R-:W-:Y:S02]  /*18120*/  ISETP.GE.AND P4, PT, R165, R222.reuse, PT ;  /* 0x000000dea500720c */ /* 0x080fe40003f86270 */
[----:B------:R-:W-:Y:S02]  /*18130*/  FSEL R109, R109, -INF , P0 ;  /* 0xff8000006d6d7808 */ /* 0x000fe40000000000 */
[----:B------:R-:W-:Y:S01]  /*18140*/  FSEL R74, R101, -INF , P4 ;  /* 0xff800000654a7808 */ /* 0x000fe20002000000 */
[----:B------:R-:W-:Y:S01]  /*18150*/  IMAD.MOV.U32 R101, RZ, RZ, R59 ;  /* 0x000000ffff657224 */ /* 0x000fe200078e003b */
[----:B------:R-:W-:Y:S02]  /*18160*/  ISETP.GE.AND P4, PT, R164, R222, PT ;  /* 0x000000dea400720c */ /* 0x000fe40003f86270 */
[----:B------:R-:W-:Y:S02]  /*18170*/  IABS R156, R156 ;  /* 0x0000009c009c7213 */ /* 0x000fe40000000000 */
[----:B------:R-:W-:Y:S01]  /*18180*/  FSEL R59, R104, -INF , P4 ;  /* 0xff800000683b7808 */ /* 0x000fe20002000000 */
[----:B------:R-:W-:Y:S01]  /*18190*/  IMAD.MOV.U32 R104, RZ, RZ, R64 ;  /* 0x000000ffff687224 */ /* 0x000fe200078e0040 */
[-C--:B------:R-:W-:Y:S02]  /*181a0*/  ISETP.GE.AND P4, PT, R173, R219.reuse, PT ;  /* 0x000000dbad00720c */ /* 0x080fe40003f86270 */
[----:B------:R-:W-:Y:S02]  /*181b0*/  FSEL R64, R105, -INF , P1 ;  /* 0xff80000069407808 */ /* 0x000fe40000800000 */
[----:B------:R-:W-:Y:S02]  /*181c0*/  ISETP.GE.AND P1, PT, R159, R222, PT ;  /* 0x000000de9f00720c */ /* 0x000fe40003f26270 */
[----:B------:R-:W-:Y:S02]  /*181d0*/  I2FP.F32.S32 R156, R156 ;  /* 0x0000009c009c7245 */ /* 0x000fe40000201400 */
[----:B------:R-:W-:Y:S02]  /*181e0*/  FSEL R91, R91, -INF , P4 ;  /* 0xff8000005b5b7808 */ /* 0x000fe40002000000 */
[-C--:B------:R-:W-:Y:S01]  /*181f0*/  ISETP.GE.AND P4, PT, R170, R219.reuse, PT ;  /* 0x000000dbaa00720c */ /* 0x080fe20003f86270 */
[----:B------:R-:W-:Y:S01]  /*18200*/  FFMA.FTZ R130, -R232, R156, R130 ;  /* 0x0000009ce8827223 */ /* 0x000fe20000010182 */
[----:B------:R-:W-:Y:S01]  /*18210*/  VIADD R156, R154, 0xd8 ;  /* 0x000000d89a9c7836 */ /* 0x000fe20000000000 */
        /* <DEDUP_REMOVED lines=9> */
[----:B------:R-:W-:Y:S02]  /*182b0*/  ISETP.GE.AND P1, PT, R168, R219, PT ;  /* 0x000000dba800720c */ /* 0x000fe40003f26270 */
[----:B------:R-:W-:Y:S02]  /*182c0*/  IABS R155, R155 ;  /* 0x0000009b009b7213 */ /* 0x000fe40000000000 */
[----:B------:R-:W-:Y:S02]  /*182d0*/  FSEL R98, R98, -INF , P1 ;  /* 0xff80000062627808 */ /* 0x000fe40000800000 */
[----:B------:R-:W-:Y:S02]  /*182e0*/  I2FP.F32.S32 R155, R155 ;  /* 0x0000009b009b7245 */ /* 0x000fe40000201400 */
[----:B------:R-:W-:Y:S02]  /*182f0*/  ISETP.GE.AND P4, PT, R161, R222, PT ;  /* 0x000000dea100720c */ /* 0x000fe40003f86270 */
[----:B------:R-:W-:Y:S01]  /*18300*/  IABS R160, R160 ;  /* 0x000000a000a07213 */ /* 0x000fe20000000000 */
[----:B------:R-:W-:Y:S01]  /*18310*/  FFMA.FTZ R8, -R232, R155, R8 ;  /* 0x0000009be8087223 */ /* 0x000fe20000010108 */
[----:B------:R-:W-:Y:S01]  /*18320*/  FSEL R100, R113, -INF , P4 ;  /* 0xff80000071647808 */ /* 0x000fe20002000000 */
[----:B------:R-:W-:Y:S01]  /*18330*/  IMAD.MOV.U32 R113, RZ, RZ, R79 ;  /* 0x000000ffff717224 */ /* 0x000fe200078e004f */
[----:B------:R-:W-:Y:S01]  /*18340*/  FSEL R79, R99, -INF , P0 ;  /* 0xff800000634f7808 */ /* 0x000fe20000000000 */
[----:B------:R-:W-:Y:S01]  /*18350*/  VIADD R155, R154, 0xe9 ;  /* 0x000000e99a9b7836 */ /* 0x000fe20000000000 */
[----:B------:R-:W-:Y:S02]  /*18360*/  I2FP.F32.S32 R160, R160 ;  /* 0x000000a000a07245 */ /* 0x000fe40000201400 */
[-C--:B------:R-:W-:Y:S02]  /*18370*/  ISETP.GE.AND P0, PT, R166, R219.reuse, PT ;  /* 0x000000dba600720c */ /* 0x080fe40003f06270 */
[----:B------:R-:W-:Y:S01]  /*18380*/  IABS R158, R158 ;  /* 0x0000009e009e7213 */ /* 0x000fe20000000000 */
[----:B------:R-:W-:Y:S01]  /*18390*/  FFMA.FTZ R114, -R232, R160, R114 ;  /* 0x000000a0e8727223 */ /* 0x000fe20000010172 */
[----:B------:R-:W-:Y:S01]  /*183a0*/  FSEL R102, R102, -INF , P0 ;  /* 0xff80000066667808 */ /* 0x000fe20000000000 */
[----:B------:R-:W-:Y:S01]  /*183b0*/  VIADD R160, R154, 0xe0 ;  /* 0x000000e09aa07836 */ /* 0x000fe20000000000 */
[----:B------:R-:W-:Y:S02]  /*183c0*/  ISETP.GE.AND P0, PT, R155, R222, PT ;  /* 0x000000de9b00720c */ /* 0x000fe40003f06270 */
[----:B------:R-:W-:Y:S02]  /*183d0*/  I2FP.F32.S32 R158, R158 ;  /* 0x0000009e009e7245 */ /* 0x000fe40000201400 */
[----:B------:R-:W-:Y:S02]  /*183e0*/  ISETP.GE.AND P4, PT, R160, R222, PT ;  /* 0x000000dea000720c */ /* 0x000fe40003f86270 */
[----:B------:R-:W-:Y:S01]  /*183f0*/  FSEL R105, R121, -INF , P0 ;  /* 0xff80000079697808 */ /* 0x000fe20000000000 */
[----:B------:R-:W-:Y:S01]  /*18400*/  FFMA.FTZ R126, -R232, R158, R126 ;  /* 0x0000009ee87e7223 */ /* 0x000fe2000001017e */
[-C--:B------:R-:W-:Y:S01]  /*18410*/  ISETP.GE.AND P0, PT, R4, R222.reuse, PT ;  /* 0x000000de0400720c */ /* 0x080fe20003f06270 */
[----:B------:R-:W-:Y:S01]  /*18420*/  VIADD R158, R154, 0xe1 ;  /* 0x000000e19a9e7836 */ /* 0x000fe20000000000 */
[----:B------:R-:W-:Y:S01]  /*18430*/  FSEL R116, R116, -INF , P4 ;  /* 0xff80000074747808 */ /* 0x000fe20002000000 */
[----:B------:R-:W-:Y:S01]  /*18440*/  VIADD R154, R154, 0xf9 ;  /* 0x000000f99a9a7836 */ /* 0x000fe20000000000 */
        /* <DEDUP_REMOVED lines=44> */
[----:B------:R-:W-:Y:S02]  /*18710*/  ISETP.GE.AND P0, PT, R174, R222, PT ;  /* 0x000000deae00720c */ /* 0x000fe40003f06270 */
[----:B------:R-:W-:Y:S01]  /*18720*/  FSEL R71, R122, -INF , P4 ;  /* 0xff8000007a477808 */ /* 0x000fe20002000000 */
[----:B------:R-:W-:Y:S01]  /*18730*/  IMAD.MOV.U32 R122, RZ, RZ, R112 ;  /* 0x000000ffff7a7224 */ /* 0x000fe200078e0070 */
[----:B------:R-:W-:Y:S01]  /*18740*/  FSEL R107, R8, -INF , P0 ;  /* 0xff800000086b7808 */ /* 0x000fe20000000000 */
[----:B------:R-:W-:Y:S01]  /*18750*/  IMAD.MOV.U32 R112, RZ, RZ, R67 ;  /* 0x000000ffff707224 */ /* 0x000fe200078e0043 */
[----:B------:R-:W-:Y:S02]  /*18760*/  ISETP.GE.AND P4, PT, R5, R219, PT ;  /* 0x000000db0500720c */ /* 0x000fe40003f86270 */
[-C--:B------:R-:W-:Y:S02]  /*18770*/  ISETP.GE.AND P0, PT, R245, R221.reuse, PT ;  /* 0x000000ddf500720c */ /* 0x080fe40003f06270 */
[----:B------:R-:W-:Y:S01]  /*18780*/  FSEL R67, R127, -INF , P4 ;  /* 0xff8000007f437808 */ /* 0x000fe20002000000 */
[----:B------:R-:W-:Y:S01]  /*18790*/  IMAD.MOV.U32 R127, RZ, RZ, R59 ;  /* 0x000000ffff7f7224 */ /* 0x000fe200078e003b */
[-C--:B------:R-:W-:Y:S02]  /*187a0*/  ISETP.GE.AND P4, PT, R246, R221.reuse, PT ;  /* 0x000000ddf600720c */ /* 0x080fe40003f86270 */
[----:B------:R-:W-:Y:S02]  /*187b0*/  FSEL R249, R249, -INF , !P0 ;  /* 0xff800000f9f97808 */ /* 0x000fe40004000000 */
[-C--:B------:R-:W-:Y:S02]  /*187c0*/  ISETP.GE.AND P0, PT, R242, R221.reuse, PT ;  /* 0x000000ddf200720c */ /* 0x080fe40003f06270 */
[----:B------:R-:W-:Y:S02]  /*187d0*/  FSEL R247, R247, -INF , !P4 ;  /* 0xff800000f7f77808 */ /* 0x000fe40006000000 */
[----:B------:R-:W-:Y:S01]  /*187e0*/  FSEL R59, R16, -INF , !P0 ;  /* 0xff800000103b7808 */ /* 0x000fe20004000000 */
[----:B------:R-:W-:Y:S01]  /*187f0*/  IMAD.MOV.U32 R16, RZ, RZ, R115 ;  /* 0x000000ffff107224 */ /* 0x000fe200078e0073 */
[-C--:B------:R-:W-:Y:S02]  /*18800*/  ISETP.GE.AND P0, PT, R206, R221.reuse, PT ;  /* 0x000000ddce00720c */ /* 0x080fe40003f06270 */
[----:B------:R-:W-:Y:S02]  /*18810*/  ISETP.GE.AND P4, PT, R244, R221, PT ;  /* 0x000000ddf400720c */ /* 0x000fe40003f86270 */
[----:B------:R-:W-:Y:S02]  /*18820*/  ISETP.GE.AND P1, PT, R155, R219, PT ;  /* 0x000000db9b00720c */ /* 0x000fe40003f26270 */
[----:B------:R-:W-:Y:S02]  /*18830*/  FSEL R64, R12, -INF , !P4 ;  /* 0xff8000000c407808 */ /* 0x000fe40006000000 */
[----:B------:R-:W-:Y:S02]  /*18840*/  FSEL R12, R21, -INF , !P0 ;  /* 0xff800000150c7808 */ /* 0x000fe40004000000 */
[----:B------:R-:W2:Y:S01]  /*18850*/  LD.E R21, desc[UR4][R2.64+0xdc] ;  /* 0x0000dc0402157980 */ /* 0x000ea2000c101900 */
[-C--:B------:R-:W-:Y:S02]  /*18860*/  ISETP.GE.AND P4, PT, R210, R221.reuse, PT ;  /* 0x000000ddd200720c */ /* 0x080fe40003f86270 */
[----:B------:R-:W-:Y:S02]  /*18870*/  ISETP.GE.AND P0, PT, R205, R221, PT ;  /* 0x000000ddcd00720c */ /* 0x000fe40003f06270 */
[----:B------:R-:W-:Y:S02]  /*18880*/  FSEL R123, R123, -INF , P1 ;  /* 0xff8000007b7b7808 */ /* 0x000fe40000800000 */
[----:B------:R-:W-:Y:S02]  /*18890*/  FSEL R24, R24, -INF , !P0 ;  /* 0xff80000018187808 */ /* 0x000fe40004000000 */
[-C--:B------:R-:W-:Y:S02]  /*188a0*/  ISETP.GE.AND P0, PT, R243, R218.reuse, PT ;  /* 0x000000daf300720c */ /* 0x080fe40003f06270 */
[----:B------:R-:W-:Y:S02]  /*188b0*/  ISETP.GE.AND P1, PT, R9, R219, PT ;  /* 0x000000db0900720c */ /* 0x000fe40003f26270 */
[----:B------:R-:W-:Y:S02]  /*188c0*/  FSEL R15, R15, -INF , !P0 ;  /* 0xff8000000f0f7808 */ /* 0x000fe40004000000 */
[-C--:B------:R-:W-:Y:S02]  /*188d0*/  ISETP.GE.AND P0, PT, R207, R218.reuse, PT ;  /* 0x000000dacf00720c */ /* 0x080fe40003f06270 */
[----:B------:R-:W-:Y:S02]  /*188e0*/  FSEL R130, R130, -INF , P1 ;  /* 0xff80000082827808 */ /* 0x000fe40000800000 */
[-C--:B------:R-:W-:Y:S01]  /*188f0*/  ISETP.GE.AND P1, PT, R246, R218.reuse, PT ;  /* 0x000000daf600720c */ /* 0x080fe20003f26270 */
[----:B------:R-:W-:Y:S01]  /*18900*/  IMAD.MOV.U32 R246, RZ, RZ, R62 ;  /* 0x000000fffff67224 */ /* 0x000fe200078e003e */
[----:B------:R-:W-:Y:S02]  /*18910*/  FSEL R62, R13, -INF , !P5 ;  /* 0xff8000000d3e7808 */ /* 0x000fe40006800000 */
[----:B------:R-:W-:Y:S01]  /*18920*/  FSEL R13, R17, -INF , !P4 ;  /* 0xff800000110d7808 */ /* 0x000fe20006000000 */
[----:B------:R-:W-:Y:S01]  /*18930*/  IMAD.MOV.U32 R17, RZ, RZ, R97 ;  /* 0x000000ffff117224 */ /* 0x000fe200078e0061 */
        /* <DEDUP_REMOVED lines=29> */
[----:B------:R-:W-:Y:S02]  /*18b10*/  IABS R0, R0 ;  /* 0x0000000000007213 */ /* 0x000fe40000000000 */
[----:B------:R-:W-:Y:S02]  /*18b20*/  FSEL R28, R28, -INF , !P1 ;  /* 0xff8000001c1c7808 */ /* 0x000fe40004800000 */
[----:B------:R-:W-:Y:S01]  /*18b30*/  ISETP.GE.AND P1, PT, R210, R218, PT ;  /* 0x000000dad200720c */ /* 0x000fe20003f26270 */
[----:B------:R-:W-:Y:S01]  /*18b40*/  IMAD.MOV.U32 R210, RZ, RZ, R16 ;  /* 0x000000ffffd27224 */ /* 0x000fe200078e0010 */
[----:B------:R-:W-:Y:S01]  /*18b50*/  I2FP.F32.S32 R0, R0 ;  /* 0x0000000000007245 */ /* 0x000fe20000201400 */
[----:B------:R-:W-:Y:S01]  /*18b60*/  IMAD.MOV.U32 R16, RZ, RZ, R246 ;  /* 0x000000ffff107224 */ /* 0x000fe200078e00f6 */
[----:B------:R-:W-:Y:S01]  /*18b70*/  FSEL R206, R19, -INF , !P1 ;  /* 0xff80000013ce7808 */ /* 0x000fe20004800000 */
[----:B------:R-:W-:Y:S01]  /*18b80*/  IMAD.MOV.U32 R246, RZ, RZ, R122 ;  /* 0x000000fffff67224 */ /* 0x000fe200078e007a */
[----:B------:R-:W-:Y:S01]  /*18b90*/  ISETP.GE.AND P1, PT, R205, R218, PT ;  /* 0x000000dacd00720c */ /* 0x000fe20003f26270 */
[----:B------:R-:W-:Y:S01]  /*18ba0*/  IMAD.MOV.U32 R122, RZ, RZ, R114 ;  /* 0x000000ffff7a7224 */ /* 0x000fe200078e0072 */
[----:B------:R-:W-:Y:S01]  /*18bb0*/  FSEL R114, R14, -INF , !P5 ;  /* 0xff8000000e727808 */ /* 0x000fe20006800000 */
[----:B------:R-:W-:Y:S01]  /*18bc0*/  FFMA.FTZ R131, -R232, R0, R131 ;  /* 0x00000000e8837223 */ /* 0x000fe20000010183 */
[-C--:B------:R-:W-:Y:S02]  /*18bd0*/  ISETP.GE.AND P5, PT, R200, R221.reuse, PT ;  /* 0x000000ddc800720c */ /* 0x080fe40003fa6270 */
        /* <DEDUP_REMOVED lines=11> */
[----:B------:R-:W-:Y:S01]  /*18c90*/  FSEL R202, R27, -INF , !P5 ;  /* 0xff8000001bca7808 */ /* 0x000fe20006800000 */
        /* <DEDUP_REMOVED lines=73> */
[----:B------:R-:W-:Y:S02]  /*19130*/  ISETP.GE.AND P4, PT, R173, R221, PT ;  /* 0x000000ddad00720c */ /* 0x000fe40003f86270 */
[----:B------:R-:W-:Y:S02]  /*19140*/  ISETP.GE.AND P5, PT, R181, R218, PT ;  /* 0x000000dab500720c */ /* 0x000fe40003fa6270 */
[----:B------:R-:W-:Y:S02]  /*19150*/  FSEL R185, R22, -INF , !P4 ;  /* 0xff80000016b97808 */ /* 0x000fe40006000000 */
[----:B------:R-:W-:Y:S02]  /*19160*/  FMNMX3.FTZ R22, R149, R97, R7, !PT ;  /* 0x0000006195167276 */ /* 0x000fe40007810007 */
[----:B------:R-:W-:Y:S02]  /*19170*/  FSEL R118, R118, -INF , !P5 ;  /* 0xff80000076767808 */ /* 0x000fe40006800000 */
[----:B------:R-:W-:Y:S02]  /*19180*/  FMNMX3.FTZ R22, R22, R243, R115, !PT ;  /* 0x000000f316167276 */ /* 0x000fe40007810073 */
[-C--:B------:R-:W-:Y:S02]  /*19190*/  ISETP.GE.AND P5, PT, R169, R221.reuse, PT ;  /* 0x000000dda900720c */ /* 0x080fe40003fa6270 */
        /* <DEDUP_REMOVED lines=20> */
[----:B------:R-:W-:Y:S01]  /*192e0*/  IMAD.U32 R210, RZ, RZ, UR6 ;  /* 0x00000006ffd27e24 */ /* 0x000fe2000f8e00ff */
        /* <DEDUP_REMOVED lines=108> */
[C---:B------:R-:W-:Y:S02]  /*199b0*/  ISETP.GE.AND P0, PT, R154.reuse, R219, PT ;  /* 0x000000db9a00720c */ /* 0x040fe40003f06270 */
        /* <DEDUP_REMOVED lines=77> */
[-C--:B------:R-:W-:Y:S01]  /*19e90*/  FFMA.FTZ R85, R45, R21.reuse, -R50 ;  /* 0x000000152d557223 */ /* 0x080fe20000010832 */
[----:B------:R-:W-:Y:S03]  /*19ea0*/  LOP3.LUT R45, R211, 0x120, R212, 0xf8, !PT ;  /* 0x00000120d32d7812 */ /* 0x000fe600078ef8d4 */
[----:B------:R-:W-:Y:S01]  /*19eb0*/  MUFU.EX2 R124, R124 ;  /* 0x0000007c007c7308 */ /* 0x000fe20000000800 */
[-CC-:B------:R-:W-:Y:S01]  /*19ec0*/  FFMA.FTZ R89, R44, R21.reuse, -R50.reuse ;  /* 0x000000152c597223 */ /* 0x180fe20000010832 */
[-CC-:B------:R-:W-:Y:S01]  /*19ed0*/  FFMA.FTZ R116, R28, R21.reuse, -R50.reuse ;  /* 0x000000151c747223 */ /* 0x180fe20000010832 */
[-C--:B------:R-:W-:Y:S01]  /*19ee0*/  FFMA.FTZ R109, R29, R21.reuse, -R50 ;  /* 0x000000151d6d7223 */ /* 0x080fe20000010832 */
[----:B------:R-:W-:Y:S02]  /*19ef0*/  IMAD R45, R45, 0x2, R210 ;  /* 0x000000022d2d7824 */ /* 0x000fe400078e02d2 */
[-CC-:B------:R-:W-:Y:S01]  /*19f00*/  FFMA.FTZ R68, R19, R21.reuse, -R50.reuse ;  /* 0x0000001513447223 */ /* 0x180fe20000010832 */
[-CC-:B------:R-:W-:Y:S01]  /*19f10*/  FFMA.FTZ R91, R16, R21.reuse, -R50.reuse ;  /* 0x00000015105b7223 */ /* 0x180fe20000010832 */
[----:B-1----:R-:W-:Y:S02]  /*19f20*/  FMNMX.FTZ R0, R4, R0, !PT ;  /* 0x0000000004007209 */ /* 0x002fe40007810000 */
[----:B------:R-:W-:Y:S01]  /*19f30*/  MUFU.EX2 R165, R165 ;  /* 0x000000a500a57308 */ /* 0x000fe20000000800 */
[----:B------:R-:W-:Y:S02]  /*19f40*/  VIADD R44, R45, 0x5020 ;  /* 0x000050202d2c7836 */ /* 0x000fe40000000000 */
[-CC-:B------:R-:W-:Y:S01]  /*19f50*/  FFMA.FTZ R120, R24, R21.reuse, -R50.reuse ;  /* 0x0000001518787223 */ /* 0x180fe20000010832 */
[----:B------:R-:W-:Y:S01]  /*19f60*/  FSETP.NEU.FTZ.AND P0, PT, R0, -INF , PT ;  /* 0xff8000000000780b */ /* 0x000fe20003f1d000 */
[----:B------:R-:W-:Y:S01]  /*19f70*/  FMUL.FTZ R4, R21, R0 ;  /* 0x0000000015047220 */ /* 0x000fe20000410000 */
[-CC-:B------:R-:W-:Y:S01]  /*19f80*/  FFMA.FTZ R168, R248, R21.reuse, -R50.reuse ;  /* 0x00000015f8a87223 */ /* 0x180fe20000010832 */
[-CC-:B------:R-:W-:Y:S01]  /*19f90*/  FFMA.FTZ R167, R247, R21.reuse, -R50.reuse ;  /* 0x00000015f7a77223 */ /* 0x180fe20000010832 */
[--C-:B------:R-:W-:Y:S02]  /*19fa0*/  FFMA.FTZ R163, R249, R21, -R50.reuse ;  /* 0x00000015f9a37223 */ /* 0x100fe40000010832 */
[----:B------:R-:W-:Y:S01]  /*19fb0*/  MUFU.EX2 R120, R120 ;  /* 0x0000007800787308 */ /* 0x000fe20000000800 */
[----:B------:R-:W-:Y:S01]  /*19fc0*/  FSEL R46, R4, RZ, P0 ;  /* 0x000000ff042e7208 */ /* 0x000fe20000000000 */
[----:B------:R-:W-:Y:S01]  /*19fd0*/  FMUL.FTZ R5, R21, R5 ;  /* 0x0000000515057220 */ /* 0x000fe20000410000 */
[-CC-:B------:R-:W-:Y:S01]  /*19fe0*/  FFMA.FTZ R117, R25, R21.reuse, -R50.reuse ;  /* 0x0000001519757223 */ /* 0x180fe20000010832 */
[-CC-:B------:R-:W-:Y:S01]  /*19ff0*/  FFMA.FTZ R158, R62, R21.reuse, -R50.reuse ;  /* 0x000000153e9e7223 */ /* 0x180fe20000010832 */
[-C--:B------:R-:W-:Y:S01]  /*1a000*/  FFMA.FTZ R62, R31, R21.reuse, -R50 ;  /* 0x000000151f3e7223 */ /* 0x080fe20000010832 */
        /* <DEDUP_REMOVED lines=13> */
[----:B------:R-:W-:Y:S01]  /*1a0e0*/  LDSM.16.MT88.4 R36, [R45+0x5400] ;  /* 0x005400002d24783b */ /* 0x000fe20000004200 */
[-CC-:B------:R-:W-:Y:S01]  /*1a0f0*/  FFMA.FTZ R80, R17, R21.reuse, -R46.reuse ;  /* 0x0000001511507223 */ /* 0x180fe2000001082e */
[-CC-:B------:R-:W-:Y:S01]  /*1a100*/  FFMA.FTZ R148, R175, R21.reuse, -R46.reuse ;  /* 0x00000015af947223 */ /* 0x180fe2000001082e */
[-CC-:B------:R-:W-:Y:S01]  /*1a110*/  FFMA.FTZ R174, R174, R21.reuse, -R46.reuse ;  /* 0x00000015aeae7223 */ /* 0x180fe2000001082e */
[-CC-:B------:R-:W-:Y:S03]  /*1a120*/  FFMA.FTZ R166, R7, R21.reuse, -R46.reuse ;  /* 0x0000001507a67223 */ /* 0x180fe6000001082e */
[----:B------:R-:W3:Y:S01]  /*1a130*/  MUFU.EX2 R163, R163 ;  /* 0x000000a300a37308 */ /* 0x000ee20000000800 */
        /* <DEDUP_REMOVED lines=10> */
[-C--:B------:R-:W-:Y:S01]  /*1a1e0*/  FFMA.FTZ R162, R64, R21.reuse, -R50 ;  /* 0x0000001540a27223 */ /* 0x080fe20000010832 */
[-CC-:B------:R-:W-:Y:S01]  /*1a1f0*/  FFMA.FTZ R160, R114, R21.reuse, -R46.reuse ;  /* 0x0000001572a07223 */ /* 0x180fe2000001082e */
[-CC-:B------:R-:W-:Y:S01]  /*1a200*/  FFMA.FTZ R154, R207, R21.reuse, -R46.reuse ;  /* 0x00000015cf9a7223 */ /* 0x180fe2000001082e */
[-CC-:B------:R-:W-:Y:S01]  /*1a210*/  FFMA.FTZ R130, R206, R21.reuse, -R46.reuse ;  /* 0x00000015ce827223 */ /* 0x180fe2000001082e */
[--C-:B------:R-:W-:Y:S03]  /*1a220*/  FFMA.FTZ R129, R205, R21, -R46.reuse ;  /* 0x00000015cd817223 */ /* 0x100fe6000001082e */
[----:B------:R-:W2:Y:S01]  /*1a230*/  MUFU.EX2 R166, R166 ;  /* 0x000000a600a67308 */ /* 0x000ea20000000800 */
        /* <DEDUP_REMOVED lines=15> */
[----:B------:R-:W3:Y:S01]  /*1a330*/  MUFU.EX2 R161, R161 ;  /* 0x000000a100a17308 */ /* 0x000ee20000000800 */
[----:B--2---:R-:W-:Y:S01]  /*1a340*/  F2FP.F16.F32.PACK_AB R29, R166, R169 ;  /* 0x000000a9a61d723e */ /* 0x004fe200000000ff */
[-CC-:B------:R-:W-:Y:S01]  /*1a350*/  FFMA.FTZ R65, R60, R21.reuse, -R50.reuse ;  /* 0x000000153c417223 */ /* 0x180fe20000010832 */
[-C--:B------:R-:W-:Y:S01]  /*1a360*/  FFMA.FTZ R60, R250, R21.reuse, -R50 ;  /* 0x00000015fa3c7223 */ /* 0x080fe20000010832 */
[-C--:B------:R-:W-:Y:S01]  /*1a370*/  FFMA.FTZ R64, R251, R21.reuse, -R46 ;  /* 0x00000015fb407223 */ /* 0x080fe2000001082e */
[-CC-:B------:R-:W-:Y:S01]  /*1a380*/  FFMA.FTZ R96, R96, R21.reuse, -R50.reuse ;  /* 0x0000001560607223 */ /* 0x180fe20000010832 */
[-CC-:B------:R-:W-:Y:S01]  /*1a390*/  FFMA.FTZ R92, R92, R21.reuse, -R50.reuse ;  /* 0x000000155c5c7223 */ /* 0x180fe20000010832 */
[-C--:B------:R-:W-:Y:S03]  /*1a3a0*/  FFMA.FTZ R95, R95, R21.reuse, -R50 ;  /* 0x000000155f5f7223 */ /* 0x080fe60000010832 */
[----:B------:R-:W2:Y:S01]  /*1a3b0*/  MUFU.EX2 R25, R5 ;  /* 0x0000000500197308 */ /* 0x000ea20000000800 */
[-CC-:B------:R-:W-:Y:S01]  /*1a3c0*/  FFMA.FTZ R113, R113, R21.reuse, -R46.reuse ;  /* 0x0000001571717223 */ /* 0x180fe2000001082e */
[-CC-:B------:R-:W-:Y:S01]  /*1a3d0*/  FFMA.FTZ R110, R110, R21.reuse, -R46.reuse ;  /* 0x000000156e6e7223 */ /* 0x180fe2000001082e */
[-CC-:B------:R-:W-:Y:S01]  /*1a3e0*/  FFMA.FTZ R118, R118, R21.reuse, -R46.reuse ;  /* 0x0000001576767223 */ /* 0x180fe2000001082e */
[-C--:B------:R-:W-:Y:S01]  /*1a3f0*/  FFMA.FTZ R112, R112, R21.reuse, -R46 ;  /* 0x0000001570707223 */ /* 0x080fe2000001082e */
[-CC-:B------:R-:W-:Y:S01]  /*1a400*/  FFMA.FTZ R121, R121, R21.reuse, -R50.reuse ;  /* 0x0000001579797223 */ /* 0x180fe20000010832 */
[-CC-:B------:R-:W-:Y:S01]  /*1a410*/  FFMA.FTZ R122, R122, R21.reuse, -R50.reuse ;  /* 0x000000157a7a7223 */ /* 0x180fe20000010832 */
[-CC-:B------:R-:W-:Y:S03]  /*1a420*/  FFMA.FTZ R125, R125, R21.reuse, -R50.reuse ;  /* 0x000000157d7d7223 */ /* 0x180fe60000010832 */
[----:B------:R-:W-:Y:S01]  /*1a430*/  MUFU.EX2 R162, R162 ;  /* 0x000000a200a27308 */ /* 0x000fe20000000800 */
[----:B---3--:R-:W-:Y:S01]  /*1a440*/  F2FP.F16.F32.PACK_AB R31, R161, R164 ;  /* 0x000000a4a11f723e */ /* 0x008fe200000000ff */
[-C--:B------:R-:W-:Y:S01]  /*1a450*/  FFMA.FTZ R128, R128, R21.reuse, -R50 ;  /* 0x0000001580807223 */ /* 0x080fe20000010832 */
[-C--:B------:R-:W-:Y:S01]  /*1a460*/  FFMA.FTZ R173, R173, R21.reuse, -R46 ;  /* 0x00000015adad7223 */ /* 0x080fe2000001082e */
[-CC-:B------:R-:W-:Y:S01]  /*1a470*/  FFMA.FTZ R172, R172, R21.reuse, -R50.reuse ;  /* 0x00000015acac7223 */ /* 0x180fe20000010832 */
[-CC-:B------:R-:W-:Y:S01]  /*1a480*/  FFMA.FTZ R171, R171, R21.reuse, -R50.reuse ;  /* 0x00000015abab7223 */ /* 0x180fe20000010832 */
[-C--:B------:R-:W-:Y:S01]  /*1a490*/  FFMA.FTZ R170, R170, R21.reuse, -R50 ;  /* 0x00000015aaaa7223 */ /* 0x080fe20000010832 */
[--C-:B------:R-:W-:Y:S03]  /*1a4a0*/  FFMA.FTZ R127, R127, R21, -R46.reuse ;  /* 0x000000157f7f7223 */ /* 0x100fe6000001082e */
[----:B------:R-:W-:Y:S01]  /*1a4b0*/  MUFU.EX2 R158, R158 ;  /* 0x0000009e009e7308 */ /* 0x000fe20000000800 */
[C---:B--2---:R-:W-:Y:S01]  /*1a4c0*/  FMUL.FTZ R16, R25.reuse, R132 ;  /* 0x0000008419107220 */ /* 0x044fe20000410000 */
[C---:B------:R-:W-:Y:S01]  /*1a4d0*/  FMUL.FTZ R17, R25.reuse, R133 ;  /* 0x0000008519117220 */ /* 0x040fe20000410000 */
[C---:B------:R-:W-:Y:S01]  /*1a4e0*/  FMUL.FTZ R5, R25.reuse, R145 ;  /* 0x0000009119057220 */ /* 0x040fe20000410000 */
[C---:B------:R-:W-:Y:S01]  /*1a4f0*/  FMUL.FTZ R8, R25.reuse, R140 ;  /* 0x0000008c19087220 */ /* 0x040fe20000410000 */
[--C-:B------:R-:W-:Y:S01]  /*1a500*/  FFMA.FTZ R140, R184, R21, -R46.reuse ;  /* 0x00000015b88c7223 */ /* 0x100fe2000001082e */
[C---:B------:R-:W-:Y:S01]  /*1a510*/  FMUL.FTZ R9, R25.reuse, R141 ;  /* 0x0000008d19097220 */ /* 0x040fe20000410000 */
[----:B------:R-:W-:Y:S03]  /*1a520*/  FFMA.FTZ R141, R182, R21, -R46 ;  /* 0x00000015b68d7223 */ /* 0x000fe6000001082e */
[----:B------:R-:W-:Y:S01]  /*1a530*/  MUFU.EX2 R155, R155 ;  /* 0x0000009b009b7308 */ /* 0x000fe20000000800 */
[----:B------:R-:W-:Y:S01]  /*1a540*/  FFMA.FTZ R168, R25, R241, R168 ;  /* 0x000000f119a87223 */ /* 0x000fe200000100a8 */
[-CC-:B------:R-:W-:Y:S01]  /*1a550*/  FFMA.FTZ R132, R191, R21.reuse, -R46.reuse ;  /* 0x00000015bf847223 */ /* 0x180fe2000001082e */
[-C--:B------:R-:W-:Y:S01]  /*1a560*/  FFMA.FTZ R133, R190, R21.reuse, -R46 ;  /* 0x00000015be857223 */ /* 0x080fe2000001082e */
[-CC-:B------:R-:W-:Y:S01]  /*1a570*/  FFMA.FTZ R145, R179, R21.reuse, -R50.reuse ;  /* 0x00000015b3917223 */ /* 0x180fe20000010832 */
[-CC-:B------:R-:W-:Y:S01]  /*1a580*/  FFMA.FTZ R126, R126, R21.reuse, -R50.reuse ;  /* 0x000000157e7e7223 */ /* 0x180fe20000010832 */
[-CC-:B------:R-:W-:Y:S01]  /*1a590*/  FFMA.FTZ R111, R111, R21.reuse, -R50.reuse ;  /* 0x000000156f6f7223 */ /* 0x180fe20000010832 */
[-CC-:B------:R-:W-:Y:S03]  /*1a5a0*/  FFMA.FTZ R107, R107, R21.reuse, -R50.reuse ;  /* 0x000000156b6b7223 */ /* 0x180fe60000010832 */
[----:B------:R-:W-:Y:S01]  /*1a5b0*/  MUFU.EX2 R160, R160 ;  /* 0x000000a000a07308 */ /* 0x000fe20000000800 */
[-C--:B------:R-:W-:Y:S01]  /*1a5c0*/  FFMA.FTZ R100, R100, R21.reuse, -R50 ;  /* 0x0000001564647223 */ /* 0x080fe20000010832 */
[-CC-:B------:R-:W-:Y:S01]  /*1a5d0*/  FFMA.FTZ R99, R99, R21.reuse, -R46.reuse ;  /* 0x0000001563637223 */ /* 0x180fe2000001082e */
[-CC-:B------:R-:W-:Y:S01]  /*1a5e0*/  FFMA.FTZ R86, R86, R21.reuse, -R46.reuse ;  /* 0x0000001556567223 */ /* 0x180fe2000001082e */
[-CC-:B------:R-:W-:Y:S01]  /*1a5f0*/  FFMA.FTZ R83, R83, R21.reuse, -R46.reuse ;  /* 0x0000001553537223 */ /* 0x180fe2000001082e */
[----:B------:R-:W-:Y:S01]  /*1a600*/  FFMA.FTZ R75, R75, R21, -R46 ;  /* 0x000000154b4b7223 */ /* 0x000fe2000001082e */
[----:B------:R-:W-:Y:S01]  /*1a610*/  FSEL R4, R0, RZ, P0 ;  /* 0x000000ff00047208 */ /* 0x000fe20000000000 */
[----:B------:R-:W-:Y:S03]  /*1a620*/  FADD.FTZ R168, R167, R168 ;  /* 0x000000a8a7a87221 */ /* 0x000fe60000010000 */
[----:B------:R-:W-:Y:S01]  /*1a630*/  MUFU.EX2 R157, R157 ;  /* 0x0000009d009d7308 */ /* 0x000fe20000000800 */
[C---:B------:R-:W-:Y:S01]  /*1a640*/  ISETP.GT.AND P0, PT, R230.reuse, R223, PT ;  /* 0x000000dfe600720c */ /* 0x040fe20003f04270 */
[----:B------:R-:W-:Y:S02]  /*1a650*/  VIADD R230, R230, 0xffffffff ;  /* 0xffffffffe6e67836 */ /* 0x000fe40000000000 */
[----:B------:R-:W-:Y:S01]  /*1a660*/  FADD.FTZ R4, -R4, R149 ;  /* 0x0000009504047221 */ /* 0x000fe20000010100 */
[-C--:B------:R-:W-:Y:S01]  /*1a670*/  FFMA.FTZ R149, R176, R21.reuse, -R46 ;  /* 0x00000015b0957223 */ /* 0x080fe2000001082e */
[----:B------:R-:W-:Y:S01]  /*1a680*/  FADD.FTZ R165, R165, R168 ;  /* 0x000000a8a5a57221 */ /* 0x000fe20000010000 */
[-CC-:B------:R-:W-:Y:S01]  /*1a690*/  FFMA.FTZ R72, R72, R21.reuse, -R50.reuse ;  /* 0x0000001548487223 */ /* 0x180fe20000010832 */
[----:B------:R-:W-:Y:S02]  /*1a6a0*/  FMUL.FTZ R4, R21, R4 ;  /* 0x0000000415047220 */ /* 0x000fe40000410000 */
[----:B------:R-:W-:Y:S01]  /*1a6b0*/  MUFU.EX2 R154, R154 ;  /* 0x0000009a009a7308 */ /* 0x000fe20000000800 */
[----:B------:R-:W-:Y:S01]  /*1a6c0*/  FADD.FTZ R165, R163, R165 ;  /* 0x000000a5a3a57221 */ /* 0x000fe20000010000 */
[-CC-:B------:R-:W-:Y:S01]  /*1a6d0*/  FFMA.FTZ R63, R63, R21.reuse, -R50.reuse ;  /* 0x000000153f3f7223 */ /* 0x180fe20000010832 */
[-CC-:B------:R-:W-:Y:S01]  /*1a6e0*/  FFMA.FTZ R61, R61, R21.reuse, -R50.reuse ;  /* 0x000000153d3d7223 */ /* 0x180fe20000010832 */
[-C--:B------:R-:W-:Y:S01]  /*1a6f0*/  FFMA.FTZ R58, R58, R21.reuse, -R50 ;  /* 0x000000153a3a7223 */ /* 0x080fe20000010832 */
[-CC-:B------:R-:W-:Y:S01]  /*1a700*/  FFMA.FTZ R57, R57, R21.reuse, -R46.reuse ;  /* 0x0000001539397223 */ /* 0x180fe2000001082e */
[-CC-:B------:R-:W-:Y:S01]  /*1a710*/  FFMA.FTZ R56, R56, R21.reuse, -R46.reuse ;  /* 0x0000001538387223 */ /* 0x180fe2000001082e */
[-CC-:B------:R-:W-:Y:S03]  /*1a720*/  FFMA.FTZ R55, R55, R21.reuse, -R46.reuse ;  /* 0x0000001537377223 */ /* 0x180fe6000001082e */
[----:B------:R2:W3:Y:S01]  /*1a730*/  MUFU.EX2 R24, R4 ;  /* 0x0000000400187308 */ /* 0x0004e20000000800 */
[-C--:B------:R-:W-:Y:S01]  /*1a740*/  FFMA.FTZ R54, R54, R21.reuse, -R46 ;  /* 0x0000001536367223 */ /* 0x080fe2000001082e */
[-CC-:B------:R-:W-:Y:S01]  /*1a750*/  FFMA.FTZ R53, R53, R21.reuse, -R50.reuse ;  /* 0x0000001535357223 */ /* 0x180fe20000010832 */
[-CC-:B------:R-:W-:Y:S01]  /*1a760*/  FFMA.FTZ R52, R52, R21.reuse, -R50.reuse ;  /* 0x0000001534347223 */ /* 0x180fe20000010832 */
[-C--:B------:R-:W-:Y:S01]  /*1a770*/  FFMA.FTZ R51, R51, R21.reuse, -R50 ;  /* 0x0000001533337223 */ /* 0x080fe20000010832 */
[-CC-:B------:R-:W-:Y:S01]  /*1a780*/  FFMA.FTZ R48, R48, R21.reuse, -R46.reuse ;  /* 0x0000001530307223 */ /* 0x180fe2000001082e */
[--C-:B------:R-:W-:Y:S04]  /*1a790*/  FFMA.FTZ R23, R23, R21, -R46.reuse ;  /* 0x0000001517177223 */ /* 0x100fe8000001082e */
[----:B------:R-:W4:Y:S10]  /*1a7a0*/  MUFU.EX2 R130, R130 ;  /* 0x0000008200827308 */ /* 0x000f340000000800 */
[----:B------:R-:W5:Y:S01]  /*1a7b0*/  MUFU.EX2 R131, R131 ;  /* 0x0000008300837308 */ /* 0x000f620000000800 */
[----:B--2---:R-:W-:Y:S02]  /*1a7c0*/  VIADD R4, R45, 0x5000 ;  /* 0x000050002d047836 */ /* 0x004fe40000000000 */
[C---:B---3--:R-:W-:Y:S01]  /*1a7d0*/  FMUL.FTZ R18, R24.reuse, R134 ;  /* 0x0000008618127220 */ /* 0x048fe20000410000 */
[C---:B------:R-:W-:Y:S01]  /*1a7e0*/  FMUL.FTZ R19, R24.reuse, R135 ;  /* 0x0000008718137220 */ /* 0x040fe20000410000 */
[----:B------:R-:W-:Y:S01]  /*1a7f0*/  FMUL.FTZ R6, R24, R146 ;  /* 0x0000009218067220 */ /* 0x000fe20000410000 */
[----:B------:R-:W-:Y:S02]  /*1a800*/  @P2 VIADD R44, R4, 0xffffffe0 ;  /* 0xffffffe0042c2836 */ /* 0x000fe40000000000 */
[----:B------:R-:W-:Y:S01]  /*1a810*/  FMUL.FTZ R4, R25, R144 ;  /* 0x0000009019047220 */ /* 0x000fe20000410000 */
[C---:B------:R-:W-:Y:S01]  /*1a820*/  FMUL.FTZ R7, R24.reuse, R147 ;  /* 0x0000009318077220 */ /* 0x040fe20000410000 */
[----:B------:R-:W2:Y:S01]  /*1a830*/  MUFU.EX2 R117, R117 ;  /* 0x0000007500757308 */ /* 0x000ea20000000800 */
[C---:B------:R-:W-:Y:S01]  /*1a840*/  FMUL.FTZ R10, R24.reuse, R142 ;  /* 0x0000008e180a7220 */ /* 0x040fe20000410000 */
[----:B------:R-:W3:Y:S01]  /*1a850*/  LDSM.16.MT88.4 R32, [R44] ;  /* 0x000000002c20783b */ /* 0x000ee20000004200 */
[C---:B------:R-:W-:Y:S01]  /*1a860*/  FMUL.FTZ R11, R24.reuse, R143 ;  /* 0x0000008f180b7220 */ /* 0x040fe20000410000 */
[C---:B------:R-:W-:Y:S01]  /*1a870*/  FFMA.FTZ R169, R24.reuse, R240, R169 ;  /* 0x000000f018a97223 */ /* 0x040fe200000100a9 */
[--C-:B------:R-:W-:Y:S01]  /*1a880*/  FFMA.FTZ R142, R183, R21, -R46.reuse ;  /* 0x00000015b78e7223 */ /* 0x100fe2000001082e */
[C---:B-1----:R-:W-:Y:S04]  /*1a890*/  HMMA.16816.F32 R4, R28.reuse, R12, R4 ;  /* 0x0000000c1c04723c */ /* 0x042fe80000001804 */
[----:B------:R-:W-:Y:S01]  /*1a8a0*/  MUFU.EX2 R129, R129 ;  /* 0x0000008100817308 */ /* 0x000fe20000000800 */
[----:B------:R-:W1:Y:S01]  /*1a8b0*/  LDSM.16.MT88.4 R40, [R44+0x400] ;  /* 0x000400002c28783b */ /* 0x000e620000004200 */
[C---:B------:R-:W-:Y:S01]  /*1a8c0*/  FMUL.FTZ R12, R25.reuse, R136 ;  /* 0x00000088190c7220 */ /* 0x040fe20000410000 */
[----:B------:R-:W-:Y:S01]  /*1a8d0*/  FMUL.FTZ R13, R25, R137 ;  /* 0x00000089190d7220 */ /* 0x000fe20000410000 */
[--C-:B------:R-:W-:Y:S01]  /*1a8e0*/  FFMA.FTZ R143, R181, R21, -R46.reuse ;  /* 0x00000015b58f7223 */ /* 0x100fe2000001082e */
[C---:B------:R-:W-:Y:S05]  /*1a8f0*/  HMMA.16816.F32 R8, R28.reuse, R14, R8 ;  /* 0x0000000e1c08723c */ /* 0x040fea0000001808 */
[----:B------:R-:W2:Y:S01]  /*1a900*/  MUFU.EX2 R123, R123 ;  /* 0x0000007b007b7308 */ /* 0x000ea20000000800 */
        /* <DEDUP_REMOVED lines=11> */
[----:B------:R-:W-:Y:S01]  /*1a9c0*/  FFMA.FTZ R146, R177, R21, -R50 ;  /* 0x00000015b1927223 */ /* 0x000fe20000010832 */
[----:B------:R-:W-:Y:S05]  /*1a9d0*/  FADD.FTZ R169, R166, R169 ;  /* 0x000000a9a6a97221 */ /* 0x000fea0000010000 */
[----:B------:R-:W2:Y:S01]  /*1a9e0*/  MUFU.EX2 R115, R115 ;  /* 0x0000007300737308 */ /* 0x000ea20000000800 */
[----:B------:R-:W-:Y:S04]  /*1a9f0*/  FADD.FTZ R164, R164, R169 ;  /* 0x000000a9a4a47221 */ /* 0x000fe80000010000 */
[----:B------:R-:W-:Y:S05]  /*1aa00*/  FADD.FTZ R164, R161, R164 ;  /* 0x000000a4a1a47221 */ /* 0x000fea0000010000 */
[----:B------:R-:W-:Y:S01]  /*1aa10*/  MUFU.EX2 R116, R116 ;  /* 0x0000007400747308 */ /* 0x000fe20000000800 */
[C---:B---3--:R-:W-:Y:S09]  /*1aa20*/  HMMA.16816.F32 R12, R28.reuse, R32, R12 ;  /* 0x000000201c0c723c */ /* 0x048ff2000000180c */
[----:B------:R-:W3:Y:S01]  /*1aa30*/  MUFU.EX2 R109, R109 ;  /* 0x0000006d006d7308 */ /* 0x000ee20000000800 */
[----:B------:R-:W-:Y:S01]  /*1aa40*/  HMMA.16816.F32 R16, R28, R34, R16 ;  /* 0x000000221c10723c */ /* 0x000fe20000001810 */
[----:B------:R-:W3:Y:S02]  /*1aa50*/  LDSM.16.MT88.4 R32, [R45+0x5800] ;  /* 0x005800002d20783b */ /* 0x000ee40000004200 */
[----:B------:R-:W-:Y:S01]  /*1aa60*/  F2FP.F16.F32.PACK_AB R28, R158, R162 ;  /* 0x000000a29e1c723e */ /* 0x000fe200000000ff */
[----:B------:R-:W-:Y:S01]  /*1aa70*/  FADD.FTZ R162, R162, R165 ;  /* 0x000000a5a2a27221 */ /* 0x000fe20000010000 */
[----:B------:R-:W-:Y:S04]  /*1aa80*/  F2FP.F16.F32.PACK_AB R30, R153, R155 ;  /* 0x0000009b991e723e */ /* 0x000fe800000000ff */
[----:B------:R-:W-:Y:S01]  /*1aa90*/  MUFU.EX2 R106, R106 ;  /* 0x0000006a006a7308 */ /* 0x000fe20000000800 */
[C---:B------:R-:W-:Y:S01]  /*1aaa0*/  F2FP.F16.F32.PACK_AB R29, R157.reuse, R160 ;  /* 0x000000a09d1d723e */ /* 0x040fe200000000ff */
[----:B------:R-:W-:Y:S01]  /*1aab0*/  FADD.FTZ R160, R160, R164 ;  /* 0x000000a4a0a07221 */ /* 0x000fe20000010000 */
[----:B----4-:R-:W-:Y:S01]  /*1aac0*/  F2FP.F16.F32.PACK_AB R31, R130, R154 ;  /* 0x0000009a821f723e */ /* 0x010fe200000000ff */
[----:B------:R-:W-:Y:S02]  /*1aad0*/  FADD.FTZ R162, R158, R162 ;  /* 0x000000a29ea27221 */ /* 0x000fe40000010000 */
[----:B------:R-:W-:Y:S04]  /*1aae0*/  FADD.FTZ R160, R157, R160 ;  /* 0x000000a09da07221 */ /* 0x000fe80000010000 */
[----:B------:R-:W4:Y:S01]  /*1aaf0*/  MUFU.EX2 R104, R104 ;  /* 0x0000006800687308 */ /* 0x000f220000000800 */
[----:B------:R-:W-:Y:S01]  /*1ab00*/  FADD.FTZ R155, R155, R162 ;  /* 0x000000a29b9b7221 */ /* 0x000fe20000010000 */
[C---:B------:R-:W-:Y:S03]  /*1ab10*/  HMMA.16816.F32 R4, R28.reuse, R36, R4 ;  /* 0x000000241c04723c */ /* 0x040fe60000001804 */
[----:B------:R-:W-:Y:S01]  /*1ab20*/  FADD.FTZ R154, R154, R160 ;  /* 0x000000a09a9a7221 */ /* 0x000fe20000010000 */
[----:B------:R-:W-:Y:S04]  /*1ab30*/  FADD.FTZ R155, R153, R155 ;  /* 0x0000009b999b7221 */ /* 0x000fe80000010000 */
[----:B------:R-:W-:Y:S01]  /*1ab40*/  MUFU.EX2 R114, R114 ;  /* 0x0000007200727308 */ /* 0x000fe20000000800 */
[----:B------:R-:W-:Y:S01]  /*1ab50*/  FADD.FTZ R154, R130, R154 ;  /* 0x0000009a829a7221 */ /* 0x000fe20000010000 */
[C---:B------:R-:W-:Y:S01]  /*1ab60*/  HMMA.16816.F32 R8, R28.reuse, R38, R8 ;  /* 0x000000261c08723c */ /* 0x040fe20000001808 */
[----:B------:R-:W4:Y:S07]  /*1ab70*/  LDSM.16.MT88.4 R36, [R44+0x800] ;  /* 0x000800002c24783b */ /* 0x000f2e0000004200 */
[----:B------:R-:W4:Y:S01]  /*1ab80*/  MUFU.EX2 R108, R108 ;  /* 0x0000006c006c7308 */ /* 0x000f220000000800 */
[C---:B-1----:R-:W-:Y:S09]  /*1ab90*/  HMMA.16816.F32 R12, R28.reuse, R40, R12 ;  /* 0x000000281c0c723c */ /* 0x042ff2000000180c */
[----:B------:R-:W-:Y:S01]  /*1aba0*/  MUFU.EX2 R105, R105 ;  /* 0x0000006900697308 */ /* 0x000fe20000000800 */
[----:B------:R-:W-:Y:S01]  /*1abb0*/  HMMA.16816.F32 R16, R28, R42, R16 ;  /* 0x0000002a1c10723c */ /* 0x000fe20000001810 */
[----:B------:R-:W1:Y:S02]  /*1abc0*/  LDSM.16.MT88.4 R40, [R45+0x5c00] ;  /* 0x005c00002d28783b */ /* 0x000e640000004200 */
[C---:B-----5:R-:W-:Y:S01]  /*1abd0*/  F2FP.F16.F32.PACK_AB R28, R124.reuse, R131 ;  /* 0x000000837c1c723e */ /* 0x060fe200000000ff */
[----:B------:R-:W-:Y:S01]  /*1abe0*/  FADD.FTZ R131, R131, R155 ;  /* 0x0000009b83837221 */ /* 0x000fe20000010000 */
[----:B--2---:R-:W-:Y:S04]  /*1abf0*/  F2FP.F16.F32.PACK_AB R30, R117, R120 ;  /* 0x00000078751e723e */ /* 0x004fe800000000ff */
        /* <DEDUP_REMOVED lines=8> */
[C---:B---3--:R-:W-:Y:S03]  /*1ac80*/  HMMA.16816.F32 R4, R28.reuse, R32, R4 ;  /* 0x000000201c04723c */ /* 0x048fe60000001804 */
[----:B------:R-:W-:Y:S01]  /*1ac90*/  FADD.FTZ R119, R119, R129 ;  /* 0x0000008177777221 */ /* 0x000fe20000010000 */
[----:B------:R-:W-:Y:S04]  /*1aca0*/  FADD.FTZ R120, R117, R120 ;  /* 0x0000007875787221 */ /* 0x000fe80000010000 */
[----:B------:R-:W3:Y:S01]  /*1acb0*/  MUFU.EX2 R98, R98 ;  /* 0x0000006200627308 */ /* 0x000ee20000000800 */
        /* <DEDUP_REMOVED lines=10> */
[----:B------:R-:W-:Y:S04]  /*1ad60*/  F2FP.F16.F32.PACK_AB R30, R104, R106 ;  /* 0x0000006a681e723e */ /* 0x000fe800000000ff */
[----:B------:R-:W-:Y:S01]  /*1ad70*/  MUFU.EX2 R101, R101 ;  /* 0x0000006500657308 */ /* 0x000fe20000000800 */
[----:B------:R-:W-:Y:S01]  /*1ad80*/  F2FP.F16.F32.PACK_AB R29, R108, R114 ;  /* 0x000000726c1d723e */ /* 0x000fe200000000ff */
[----:B------:R-:W-:Y:S01]  /*1ad90*/  FADD.FTZ R114, R114, R119 ;  /* 0x0000007772727221 */ /* 0x000fe20000010000 */
[----:B--2---:R-:W-:Y:S01]  /*1ada0*/  F2FP.F16.F32.PACK_AB R31, R102, R105 ;  /* 0x00000069661f723e */ /* 0x004fe200000000ff */
[----:B------:R-:W-:Y:S02]  /*1adb0*/  FADD.FTZ R116, R109, R116 ;  /* 0x000000746d747221 */ /* 0x000fe40000010000 */
[----:B------:R-:W-:Y:S04]  /*1adc0*/  FADD.FTZ R114, R108, R114 ;  /* 0x000000726c727221 */ /* 0x000fe80000010000 */
[----:B------:R-:W2:Y:S01]  /*1add0*/  MUFU.EX2 R97, R97 ;  /* 0x0000006100617308 */ /* 0x000ea20000000800 */
[----:B------:R-:W-:Y:S01]  /*1ade0*/  FADD.FTZ R106, R106, R116 ;  /* 0x000000746a6a7221 */ /* 0x000fe20000010000 */
[C---:B-1----:R-:W-:Y:S03]  /*1adf0*/  HMMA.16816.F32 R4, R28.reuse, R40, R4 ;  /* 0x000000281c04723c */ /* 0x042fe60000001804 */
[----:B------:R-:W-:Y:S01]  /*1ae00*/  FADD.FTZ R105, R105, R114 ;  /* 0x0000007269697221 */ /* 0x000fe20000010000 */
[----:B------:R-:W-:Y:S04]  /*1ae10*/  FADD.FTZ R106, R104, R106 ;  /* 0x0000006a686a7221 */ /* 0x000fe80000010000 */
[----:B------:R-:W-:Y:S01]  /*1ae20*/  MUFU.EX2 R93, R93 ;  /* 0x0000005d005d7308 */ /* 0x000fe20000000800 */
[----:B------:R-:W-:Y:S01]  /*1ae30*/  FADD.FTZ R105, R102, R105 ;  /* 0x0000006966697221 */ /* 0x000fe20000010000 */
[C---:B------:R-:W-:Y:S01]  /*1ae40*/  HMMA.16816.F32 R8, R28.reuse, R42, R8 ;  /* 0x0000002a1c08723c */ /* 0x040fe20000001808 */
[----:B------:R-:W1:Y:S07]  /*1ae50*/  LDSM.16.MT88.4 R40, [R44+0x1000] ;  /* 0x001000002c28783b */ /* 0x000e6e0000004200 */
[----:B------:R-:W2:Y:S01]  /*1ae60*/  MUFU.EX2 R88, R88 ;  /* 0x0000005800587308 */ /* 0x000ea20000000800 */
[C---:B-----5:R-:W-:Y:S09]  /*1ae70*/  HMMA.16816.F32 R12, R28.reuse, R32, R12 ;  /* 0x000000201c0c723c */ /* 0x060ff2000000180c */
[----:B------:R-:W-:Y:S01]  /*1ae80*/  MUFU.EX2 R89, R89 ;  /* 0x0000005900597308 */ /* 0x000fe20000000800 */
[----:B------:R-:W-:Y:S01]  /*1ae90*/  HMMA.16816.F32 R16, R28, R34, R16 ;  /* 0x000000221c10723c */ /* 0x000fe20000001810 */
[----:B------:R-:W5:Y:S02]  /*1aea0*/  LDSM.16.MT88.4 R32, [R45+0x6400] ;  /* 0x006400002d20783b */ /* 0x000f640000004200 */
[----:B---3--:R-:W-:Y:S01]  /*1aeb0*/  F2FP.F16.F32.PACK_AB R28, R98, R103 ;  /* 0x00000067621c723e */ /* 0x008fe200000000ff */
[----:B------:R-:W-:Y:S01]  /*1aec0*/  FADD.FTZ R103, R103, R106 ;  /* 0x0000006a67677221 */ /* 0x000fe20000010000 */
[----:B----4-:R-:W-:Y:S04]  /*1aed0*/  F2FP.F16.F32.PACK_AB R30, R90, R94 ;  /* 0x0000005e5a1e723e */ /* 0x010fe800000000ff */
[----:B------:R-:W3:Y:S01]  /*1aee0*/  MUFU.EX2 R85, R85 ;  /* 0x0000005500557308 */ /* 0x000ee20000000800 */
[----:B--2---:R-:W-:Y:S01]  /*1aef0*/  F2FP.F16.F32.PACK_AB R29, R97, R101 ;  /* 0x00000065611d723e */ /* 0x004fe200000000ff */
        /* <DEDUP_REMOVED lines=12> */
[----:B------:R-:W4:Y:S07]  /*1afc0*/  LDSM.16.MT88.4 R36, [R44+0x1400] ;  /* 0x001400002c24783b */ /* 0x000f2e0000004200 */
[----:B------:R-:W-:Y:S01]  /*1afd0*/  MUFU.EX2 R87, R87 ;  /* 0x0000005700577308 */ /* 0x000fe20000000800 */
[C---:B-1----:R-:W-:Y:S09]  /*1afe0*/  HMMA.16816.F32 R12, R28.reuse, R40, R12 ;  /* 0x000000281c0c723c */ /* 0x042ff2000000180c */
[----:B------:R-:W1:Y:S01]  /*1aff0*/  MUFU.EX2 R84, R84 ;  /* 0x0000005400547308 */ /* 0x000e620000000800 */
[----:B------:R-:W-:Y:S01]  /*1b000*/  HMMA.16816.F32 R16, R28, R42, R16 ;  /* 0x0000002a1c10723c */ /* 0x000fe20000001810 */
[----:B------:R-:W4:Y:S02]  /*1b010*/  LDSM.16.MT88.4 R40, [R45+0x6800] ;  /* 0x006800002d28783b */ /* 0x000f240000004200 */
[----:B---3--:R-:W-:Y:S01]  /*1b020*/  F2FP.F16.F32.PACK_AB R28, R85, R89 ;  /* 0x00000059551c723e */ /* 0x008fe200000000ff */
[----:B------:R-:W-:Y:S01]  /*1b030*/  FADD.FTZ R89, R89, R94 ;  /* 0x0000005e59597221 */ /* 0x000fe20000010000 */
[----:B--2---:R-:W-:Y:S04]  /*1b040*/  F2FP.F16.F32.PACK_AB R30, R79, R82 ;  /* 0x000000524f1e723e */ /* 0x004fe800000000ff */
[----:B------:R-:W-:Y:S01]  /*1b050*/  MUFU.EX2 R81, R81 ;  /* 0x0000005100517308 */ /* 0x000fe20000000800 */
[----:B------:R-:W-:Y:S04]  /*1b060*/  FADD.FTZ R89, R85, R89 ;  /* 0x0000005955597221 */ /* 0x000fe80000010000 */
[----:B------:R-:W-:Y:S05]  /*1b070*/  FADD.FTZ R82, R82, R89 ;  /* 0x0000005952527221 */ /* 0x000fea0000010000 */
[----:B------:R-:W2:Y:S01]  /*1b080*/  MUFU.EX2 R77, R77 ;  /* 0x0000004d004d7308 */ /* 0x000ea20000000800 */
[C---:B-1----:R-:W-:Y:S01]  /*1b090*/  F2FP.F16.F32.PACK_AB R29, R84.reuse, R87 ;  /* 0x00000057541d723e */ /* 0x042fe200000000ff */
[----:B------:R-:W-:Y:S01]  /*1b0a0*/  FADD.FTZ R87, R87, R93 ;  /* 0x0000005d57577221 */ /* 0x000fe20000010000 */
[----:B------:R-:W-:Y:S03]  /*1b0b0*/  FADD.FTZ R82, R79, R82 ;  /* 0x000000524f527221 */ /* 0x000fe60000010000 */
[----:B------:R-:W-:Y:S04]  /*1b0c0*/  FADD.FTZ R87, R84, R87 ;  /* 0x0000005754577221 */ /* 0x000fe80000010000 */
[----:B------:R-:W-:Y:S10]  /*1b0d0*/  MUFU.EX2 R78, R78 ;  /* 0x0000004e004e7308 */ /* 0x000ff40000000800 */
[----:B------:R-:W1:Y:S01]  /*1b0e0*/  MUFU.EX2 R71, R71 ;  /* 0x0000004700477308 */ /* 0x000e620000000800 */
[----:B--2---:R-:W-:Y:S01]  /*1b0f0*/  F2FP.F16.F32.PACK_AB R31, R77, R81 ;  /* 0x000000514d1f723e */ /* 0x004fe200000000ff */
[----:B------:R-:W-:Y:S04]  /*1b100*/  FADD.FTZ R81, R81, R87 ;  /* 0x0000005751517221 */ /* 0x000fe80000010000 */
[----:B------:R-:W-:Y:S04]  /*1b110*/  FADD.FTZ R81, R77, R81 ;  /* 0x000000514d517221 */ /* 0x000fe80000010000 */
[----:B------:R-:W-:Y:S01]  /*1b120*/  MUFU.EX2 R68, R68 ;  /* 0x0000004400447308 */ /* 0x000fe20000000800 */
[C---:B-----5:R-:W-:Y:S09]  /*1b130*/  HMMA.16816.F32 R4, R28.reuse, R32, R4 ;  /* 0x000000201c04723c */ /* 0x060ff20000001804 */
[----:B------:R-:W2:Y:S01]  /*1b140*/  MUFU.EX2 R66, R66 ;  /* 0x0000004200427308 */ /* 0x000ea20000000800 */
[C---:B------:R-:W-:Y:S01]  /*1b150*/  HMMA.16816.F32 R8, R28.reuse, R34, R8 ;  /* 0x000000221c08723c */ /* 0x040fe20000001808 */
[----:B------:R-:W3:Y:S08]  /*1b160*/  LDSM.16.MT88.4 R32, [R44+0x1800] ;  /* 0x001800002c20783b */ /* 0x000ef00000004200 */
[----:B------:R-:W-:Y:S01]  /*1b170*/  MUFU.EX2 R76, R76 ;  /* 0x0000004c004c7308 */ /* 0x000fe20000000800 */
[C---:B----4-:R-:W-:Y:S09]  /*1b180*/  HMMA.16816.F32 R12, R28.reuse, R36, R12 ;  /* 0x000000241c0c723c */ /* 0x050ff2000000180c */
[----:B------:R-:W4:Y:S01]  /*1b190*/  MUFU.EX2 R70, R70 ;  /* 0x0000004600467308 */ /* 0x000f220000000800 */
[----:B------:R-:W-:Y:S01]  /*1b1a0*/  HMMA.16816.F32 R16, R28, R38, R16 ;  /* 0x000000261c10723c */ /* 0x000fe20000001810 */
[----:B------:R-:W5:Y:S02]  /*1b1b0*/  LDSM.16.MT88.4 R36, [R45+0x6c00] ;  /* 0x006c00002d24783b */ /* 0x000f640000004200 */
[C---:B-1----:R-:W-:Y:S01]  /*1b1c0*/  F2FP.F16.F32.PACK_AB R28, R71.reuse, R78 ;  /* 0x0000004e471c723e */ /* 0x042fe200000000ff */
[----:B------:R-:W-:Y:S01]  /*1b1d0*/  FADD.FTZ R78, R78, R82 ;  /* 0x000000524e4e7221 */ /* 0x000fe20000010000 */
[----:B--2---:R-:W-:Y:S04]  /*1b1e0*/  F2FP.F16.F32.PACK_AB R30, R66, R68 ;  /* 0x00000044421e723e */ /* 0x004fe800000000ff */
[----:B------:R-:W-:Y:S01]  /*1b1f0*/  MUFU.EX2 R67, R67 ;  /* 0x0000004300437308 */ /* 0x000fe20000000800 */
[----:B------:R-:W-:Y:S04]  /*1b200*/  FADD.FTZ R78, R71, R78 ;  /* 0x0000004e474e7221 */ /* 0x000fe80000010000 */
[----:B------:R-:W-:Y:S05]  /*1b210*/  FADD.FTZ R68, R68, R78 ;  /* 0x0000004e44447221 */ /* 0x000fea0000010000 */
[----:B------:R-:W1:Y:S01]  /*1b220*/  MUFU.EX2 R64, R64 ;  /* 0x0000004000407308 */ /* 0x000e620000000800 */
[----:B----4-:R-:W-:Y:S01]  /*1b230*/  F2FP.F16.F32.PACK_AB R29, R70, R76 ;  /* 0x0000004c461d723e */ /* 0x010fe200000000ff */
        /* <DEDUP_REMOVED lines=31> */
[----:B-1----:R-:W-:Y:S01]  /*1b430*/  F2FP.F16.F32.PACK_AB R31, R80, R74 ;  /* 0x0000004a501f723e */ /* 0x002fe200000000ff */
[----:B------:R-:W-:Y:S04]  /*1b440*/  FADD.FTZ R74, R74, R73 ;  /* 0x000000494a4a7221 */ /* 0x000fe80000010000 */
[----:B------:R-:W-:Y:S04]  /*1b450*/  FADD.FTZ R74, R80, R74 ;  /* 0x0000004a504a7221 */ /* 0x000fe80000010000 */
[----:B------:R-:W-:Y:S01]  /*1b460*/  MUFU.EX2 R92, R92 ;  /* 0x0000005c005c7308 */ /* 0x000fe20000000800 */
[C---:B-----5:R-:W-:Y:S09]  /*1b470*/  HMMA.16816.F32 R4, R28.reuse, R36, R4 ;  /* 0x000000241c04723c */ /* 0x060ff20000001804 */
[----:B------:R-:W1:Y:S01]  /*1b480*/  MUFU.EX2 R95, R95 ;  /* 0x0000005f005f7308 */ /* 0x000e620000000800 */
[C---:B------:R-:W-:Y:S01]  /*1b490*/  HMMA.16816.F32 R8, R28.reuse, R38, R8 ;  /* 0x000000261c08723c */ /* 0x040fe20000001808 */
[----:B------:R-:W3:Y:S02]  /*1b4a0*/  LDSM.16.MT88.4 R36, [R44+0x2000] ;  /* 0x002000002c24783b */ /* 0x000ee40000004200 */
[----:B--2---:R-:W-:Y:S01]  /*1b4b0*/  F2FP.F16.F32.PACK_AB R24, R96, R91 ;  /* 0x0000005b6018723e */ /* 0x004fe200000000ff */
[----:B------:R-:W-:Y:S05]  /*1b4c0*/  FADD.FTZ R91, R91, R60 ;  /* 0x0000003c5b5b7221 */ /* 0x000fea0000010000 */
[----:B------:R-:W-:Y:S01]  /*1b4d0*/  MUFU.EX2 R113, R113 ;  /* 0x0000007100717308 */ /* 0x000fe20000000800 */
[C---:B----4-:R-:W-:Y:S03]  /*1b4e0*/  HMMA.16816.F32 R12, R28.reuse, R40, R12 ;  /* 0x000000281c0c723c */ /* 0x050fe6000000180c */
[-C--:B------:R-:W-:Y:S01]  /*1b4f0*/  FFMA.FTZ R40, R27, R21.reuse, -R50 ;  /* 0x000000151b287223 */ /* 0x080fe20000010832 */
[-C--:B------:R-:W-:Y:S01]  /*1b500*/  FFMA.FTZ R41, R26, R21.reuse, -R46 ;  /* 0x000000151a297223 */ /* 0x080fe2000001082e */
[----:B------:R-:W-:Y:S01]  /*1b510*/  FADD.FTZ R91, R96, R91 ;  /* 0x0000005b605b7221 */ /* 0x000fe20000010000 */
[-C--:B------:R-:W-:Y:S03]  /*1b520*/  FFMA.FTZ R50, R49, R21.reuse, -R50 ;  /* 0x0000001531327223 */ /* 0x080fe60000010832 */
[----:B------:R-:W2:Y:S01]  /*1b530*/  MUFU.EX2 R110, R110 ;  /* 0x0000006e006e7308 */ /* 0x000ea20000000800 */
[----:B------:R-:W-:Y:S01]  /*1b540*/  HMMA.16816.F32 R16, R28, R42, R16 ;  /* 0x0000002a1c10723c */ /* 0x000fe20000001810 */
[----:B------:R-:W4:Y:S02]  /*1b550*/  LDSM.16.MT88.4 R28, [R45+0x7400] ;  /* 0x007400002d1c783b */ /* 0x000f240000004200 */
[----:B-1----:R-:W-:Y:S01]  /*1b560*/  F2FP.F16.F32.PACK_AB R26, R95, R92 ;  /* 0x0000005c5f1a723e */ /* 0x002fe200000000ff */
[-CC-:B------:R-:W-:Y:S01]  /*1b570*/  FFMA.FTZ R42, R159, R21.reuse, -R46.reuse ;  /* 0x000000159f2a7223 */ /* 0x180fe2000001082e */
[----:B------:R-:W-:Y:S01]  /*1b580*/  FFMA.FTZ R43, R156, R21, -R46 ;  /* 0x000000159c2b7223 */ /* 0x000fe2000001082e */
[----:B------:R-:W-:Y:S03]  /*1b590*/  FADD.FTZ R92, R92, R91 ;  /* 0x0000005b5c5c7221 */ /* 0x000fe60000010000 */
        /* <DEDUP_REMOVED lines=8> */
[----:B-1----:R-:W-:Y:S01]  /*1b620*/  F2FP.F16.F32.PACK_AB R27, R112, R118 ;  /* 0x00000076701b723e */ /* 0x002fe200000000ff */
        /* <DEDUP_REMOVED lines=29> */
[C---:B----4-:R-:W-:Y:S09]  /*1b800*/  HMMA.16816.F32 R4, R24.reuse, R28, R4 ;  /* 0x0000001c1804723c */ /* 0x050ff20000001804 */
[----:B------:R-:W2:Y:S01]  /*1b810*/  MUFU.EX2 R138, R138 ;  /* 0x0000008a008a7308 */ /* 0x000ea20000000800 */
[C---:B------:R-:W-:Y:S01]  /*1b820*/  HMMA.16816.F32 R8, R24.reuse, R30, R8 ;  /* 0x0000001e1808723c */ /* 0x040fe20000001808 */
[----:B------:R-:W3:Y:S08]  /*1b830*/  LDSM.16.MT88.4 R28, [R44+0x2800] ;  /* 0x002800002c1c783b */ /* 0x000ef00000004200 */
[----:B------:R-:W4:Y:S01]  /*1b840*/  MUFU.EX2 R140, R140 ;  /* 0x0000008c008c7308 */ /* 0x000f220000000800 */
[C---:B-----5:R-:W-:Y:S09]  /*1b850*/  HMMA.16816.F32 R12, R24.reuse, R32, R12 ;  /* 0x00000020180c723c */ /* 0x060ff2000000180c */
[----:B------:R-:W5:Y:S01]  /*1b860*/  MUFU.EX2 R142, R142 ;  /* 0x0000008e008e7308 */ /* 0x000f620000000800 */
[----:B------:R-:W-:Y:S01]  /*1b870*/  HMMA.16816.F32 R16, R24, R34, R16 ;  /* 0x000000221810723c */ /* 0x000fe20000001810 */
[----:B------:R-:W3:Y:S02]  /*1b880*/  LDSM.16.MT88.4 R32, [R45+0x7c00] ;  /* 0x007c00002d20783b */ /* 0x000ee40000004200 */
[----:B-1----:R-:W-:Y:S01]  /*1b890*/  F2FP.F16.F32.PACK_AB R24, R135, R139 ;  /* 0x0000008b8718723e */ /* 0x002fe200000000ff */
[----:B------:R-:W-:Y:S01]  /*1b8a0*/  FADD.FTZ R139, R139, R125 ;  /* 0x0000007d8b8b7221 */ /* 0x000fe20000010000 */
[----:B--2---:R-:W-:Y:S04]  /*1b8b0*/  F2FP.F16.F32.PACK_AB R26, R138, R137 ;  /* 0x000000898a1a723e */ /* 0x004fe800000000ff */
[----:B------:R-:W1:Y:S01]  /*1b8c0*/  MUFU.EX2 R141, R141 ;  /* 0x0000008d008d7308 */ /* 0x000e620000000800 */
[----:B----4-:R-:W-:Y:S01]  /*1b8d0*/  FADD.FTZ R136, R140, R136 ;  /* 0x000000888c887221 */ /* 0x010fe20000010000 */
[----:B------:R-:W-:Y:S04]  /*1b8e0*/  FADD.FTZ R139, R135, R139 ;  /* 0x0000008b878b7221 */ /* 0x000fe80000010000 */
[----:B------:R-:W-:Y:S04]  /*1b8f0*/  FADD.FTZ R139, R137, R139 ;  /* 0x0000008b898b7221 */ /* 0x000fe80000010000 */
[----:B------:R-:W2:Y:S01]  /*1b900*/  MUFU.EX2 R143, R143 ;  /* 0x0000008f008f7308 */ /* 0x000ea20000000800 */
[C---:B-----5:R-:W-:Y:S01]  /*1b910*/  F2FP.F16.F32.PACK_AB R25, R142.reuse, R140 ;  /* 0x0000008c8e19723e */ /* 0x060fe200000000ff */
[----:B------:R-:W-:Y:S01]  /*1b920*/  FADD.FTZ R142, R142, R136 ;  /* 0x000000888e8e7221 */ /* 0x000fe20000010000 */
[----:B------:R-:W-:Y:S07]  /*1b930*/  FADD.FTZ R138, R138, R139 ;  /* 0x0000008b8a8a7221 */ /* 0x000fee0000010000 */
        /* <DEDUP_REMOVED lines=18> */
[C---:B--2---:R-:W-:Y:S04]  /*1ba60*/  F2FP.F16.F32.PACK_AB R26, R146.reuse, R147 ;  /* 0x00000093921a723e */ /* 0x044fe800000000ff */
[----:B------:R-:W-:Y:S01]  /*1ba70*/  MUFU.EX2 R174, R174 ;  /* 0x000000ae00ae7308 */ /* 0x000fe20000000800 */
[----:B-----5:R-:W-:Y:S01]  /*1ba80*/  FADD.FTZ R143, R149, R143 ;  /* 0x0000008f958f7221 */ /* 0x020fe20000010000 */
[----:B------:R-:W-:Y:S04]  /*1ba90*/  FADD.FTZ R145, R147, R145 ;  /* 0x0000009193917221 */ /* 0x000fe80000010000 */
[----:B------:R-:W-:Y:S04]  /*1baa0*/  FADD.FTZ R146, R146, R145 ;  /* 0x0000009192927221 */ /* 0x000fe80000010000 */
[----:B------:R-:W1:Y:S01]  /*1bab0*/  MUFU.EX2 R173, R173 ;  /* 0x000000ad00ad7308 */ /* 0x000e620000000800 */
[C---:B---3--:R-:W-:Y:S01]  /*1bac0*/  FADD.FTZ R143, R148.reuse, R143 ;  /* 0x0000008f948f7221 */ /* 0x048fe20000010000 */
[----:B------:R-:W-:Y:S01]  /*1bad0*/  F2FP.F16.F32.PACK_AB R25, R148, R149 ;  /* 0x000000959419723e */ /* 0x000fe200000000ff */
[----:B------:R-:W-:Y:S02]  /*1bae0*/  IMAD.MOV.U32 R149, RZ, RZ, R0 ;  /* 0x000000ffff957224 */ /* 0x000fe400078e0000 */
[----:B------:R-:W-:Y:S05]  /*1baf0*/  IMAD.MOV.U32 R148, RZ, RZ, R20 ;  /* 0x000000ffff947224 */ /* 0x000fea00078e0014 */
[----:B------:R-:W2:Y:S10]  /*1bb00*/  MUFU.EX2 R172, R172 ;  /* 0x000000ac00ac7308 */ /* 0x000eb40000000800 */
[----:B------:R-:W3:Y:S01]  /*1bb10*/  MUFU.EX2 R171, R171 ;  /* 0x000000ab00ab7308 */ /* 0x000ee20000000800 */
[C---:B-1----:R-:W-:Y:S01]  /*1bb20*/  F2FP.F16.F32.PACK_AB R27, R173.reuse, R174 ;  /* 0x000000aead1b723e */ /* 0x042fe200000000ff */
[----:B------:R-:W-:Y:S02]  /*1bb30*/  FADD.FTZ R174, R174, R143 ;  /* 0x0000008faeae7221 */ /* 0x000fe40000010000 */
[----:B------:R-:W-:Y:S02]  /*1bb40*/  LDSM.16.MT88.4 R140, [R45+0x8c00] ;  /* 0x008c00002d8c783b */ /* 0x000fe40000004200 */
[----:B------:R-:W-:Y:S04]  /*1bb50*/  FADD.FTZ R174, R173, R174 ;  /* 0x000000aeadae7221 */ /* 0x000fe80000010000 */
[----:B------:R-:W-:Y:S01]  /*1bb60*/  MUFU.EX2 R170, R170 ;  /* 0x000000aa00aa7308 */ /* 0x000fe20000000800 */
[C---:B------:R-:W-:Y:S03]  /*1bb70*/  HMMA.16816.F32 R4, R24.reuse, R32, R4 ;  /* 0x000000201804723c */ /* 0x040fe60000001804 */
[----:B--2---:R-:W-:Y:S06]  /*1bb80*/  FADD.FTZ R146, R172, R146 ;  /* 0x00000092ac927221 */ /* 0x004fec0000010000 */
[----:B------:R-:W1:Y:S01]  /*1bb90*/  MUFU.EX2 R40, R40 ;  /* 0x0000002800287308 */ /* 0x000e620000000800 */
[C---:B------:R-:W-:Y:S01]  /*1bba0*/  HMMA.16816.F32 R8, R24.reuse, R34, R8 ;  /* 0x000000221808723c */ /* 0x040fe20000001808 */
[----:B------:R-:W2:Y:S02]  /*1bbb0*/  LDSM.16.MT88.4 R32, [R44+0x3000] ;  /* 0x003000002c20783b */ /* 0x000ea40000004200 */
[C---:B---3--:R-:W-:Y:S06]  /*1bbc0*/  FADD.FTZ R146, R171.reuse, R146 ;  /* 0x00000092ab927221 */ /* 0x048fec0000010000 */
[----:B------:R-:W-:Y:S01]  /*1bbd0*/  MUFU.EX2 R41, R41 ;  /* 0x0000002900297308 */ /* 0x000fe20000000800 */
[C---:B----4-:R-:W-:Y:S09]  /*1bbe0*/  HMMA.16816.F32 R12, R24.reuse, R36, R12 ;  /* 0x00000024180c723c */ /* 0x050ff2000000180c */
[----:B------:R-:W3:Y:S01]  /*1bbf0*/  MUFU.EX2 R42, R42 ;  /* 0x0000002a002a7308 */ /* 0x000ee20000000800 */
        /* <DEDUP_REMOVED lines=8> */
[C---:B---3--:R-:W-:Y:S01]  /*1bc80*/  F2FP.F16.F32.PACK_AB R25, R42.reuse, R41 ;  /* 0x000000292a19723e */ /* 0x048fe200000000ff */
[----:B------:R-:W-:Y:S04]  /*1bc90*/  FADD.FTZ R41, R41, R174 ;  /* 0x000000ae29297221 */ /* 0x000fe80000010000 */
[----:B------:R-:W-:Y:S04]  /*1bca0*/  FADD.FTZ R41, R42, R41 ;  /* 0x000000292a297221 */ /* 0x000fe80000010000 */
        /* <DEDUP_REMOVED lines=15> */
[----:B------:R3:W3:Y:S02]  /*1bda0*/  LDSM.16.MT88.4 R32, [R45+0x8800] ;  /* 0x008800002d20783b */ /* 0x0006e40000004200 */
[C---:B-----5:R-:W-:Y:S01]  /*1bdb0*/  F2FP.F16.F32.PACK_AB R24, R111.reuse, R126 ;  /* 0x0000007e6f18723e */ /* 0x060fe200000000ff */
[----:B------:R-:W-:Y:S01]  /*1bdc0*/  FADD.FTZ R111, R111, R170 ;  /* 0x000000aa6f6f7221 */ /* 0x000fe20000010000 */
[C---:B-1----:R-:W-:Y:S04]  /*1bdd0*/  F2FP.F16.F32.PACK_AB R26, R100.reuse, R107 ;  /* 0x0000006b641a723e */ /* 0x042fe800000000ff */
[----:B------:R-:W1:Y:S01]  /*1bde0*/  MUFU.EX2 R83, R83 ;  /* 0x0000005300537308 */ /* 0x000e620000000800 */
[----:B----4-:R-:W-:Y:S01]  /*1bdf0*/  FADD.FTZ R43, R99, R43 ;  /* 0x0000002b632b7221 */ /* 0x010fe20000010000 */
[----:B------:R-:W-:Y:S04]  /*1be00*/  FADD.FTZ R111, R107, R111 ;  /* 0x0000006f6b6f7221 */ /* 0x000fe80000010000 */
[----:B------:R-:W-:Y:S04]  /*1be10*/  FADD.FTZ R100, R100, R111 ;  /* 0x0000006f64647221 */ /* 0x000fe80000010000 */
[----:B------:R-:W4:Y:S01]  /*1be20*/  MUFU.EX2 R75, R75 ;  /* 0x0000004b004b7308 */ /* 0x000f220000000800 */
[C---:B--2---:R-:W-:Y:S01]  /*1be30*/  F2FP.F16.F32.PACK_AB R25, R86.reuse, R99 ;  /* 0x000000635619723e */ /* 0x044fe200000000ff */
[----:B------:R-:W-:Y:S08]  /*1be40*/  FADD.FTZ R86, R86, R43 ;  /* 0x0000002b56567221 */ /* 0x000ff00000010000 */
[----:B------:R-:W2:Y:S01]  /*1be50*/  MUFU.EX2 R72, R72 ;  /* 0x0000004800487308 */ /* 0x000ea20000000800 */
[-CC-:B---3--:R-:W-:Y:S01]  /*1be60*/  FFMA.FTZ R45, R47, R21.reuse, -R46.reuse ;  /* 0x000000152f2d7223 */ /* 0x188fe2000001082e */
[----:B------:R-:W-:Y:S01]  /*1be70*/  FFMA.FTZ R46, R22, R21, -R46 ;  /* 0x00000015162e7223 */ /* 0x000fe2000001082e */
[----:B-1----:R-:W-:Y:S07]  /*1be80*/  FADD.FTZ R86, R83, R86 ;  /* 0x0000005653567221 */ /* 0x002fee0000010000 */
[----:B------:R-:W1:Y:S01]  /*1be90*/  MUFU.EX2 R63, R63 ;  /* 0x0000003f003f7308 */ /* 0x000e620000000800 */
[C---:B----4-:R-:W-:Y:S01]  /*1bea0*/  F2FP.F16.F32.PACK_AB R27, R75.reuse, R83 ;  /* 0x000000534b1b723e */ /* 0x050fe200000000ff */
[----:B------:R-:W-:Y:S08]  /*1beb0*/  FADD.FTZ R86, R75, R86 ;  /* 0x000000564b567221 */ /* 0x000ff00000010000 */
[----:B------:R-:W-:Y:S01]  /*1bec0*/  MUFU.EX2 R61, R61 ;  /* 0x0000003d003d7308 */ /* 0x000fe20000000800 */
[C---:B------:R-:W-:Y:S03]  /*1bed0*/  HMMA.16816.F32 R4, R24.reuse, R36, R4 ;  /* 0x000000241804723c */ /* 0x040fe60000001804 */
[----:B--2---:R-:W-:Y:S06]  /*1bee0*/  FADD.FTZ R100, R72, R100 ;  /* 0x0000006448647221 */ /* 0x004fec0000010000 */
[----:B------:R-:W2:Y:S01]  /*1bef0*/  MUFU.EX2 R58, R58 ;  /* 0x0000003a003a7308 */ /* 0x000ea20000000800 */
[C---:B------:R-:W-:Y:S01]  /*1bf00*/  HMMA.16816.F32 R8, R24.reuse, R38, R8 ;  /* 0x000000261808723c */ /* 0x040fe20000001808 */
[----:B------:R-:W3:Y:S08]  /*1bf10*/  LDSM.16.MT88.4 R36, [R44+0x3800] ;  /* 0x003800002c24783b */ /* 0x000ef00000004200 */
[----:B------:R-:W-:Y:S01]  /*1bf20*/  MUFU.EX2 R57, R57 ;  /* 0x0000003900397308 */ /* 0x000fe20000000800 */
[C---:B------:R-:W-:Y:S09]  /*1bf30*/  HMMA.16816.F32 R12, R24.reuse, R28, R12 ;  /* 0x0000001c180c723c */ /* 0x040ff2000000180c */
        /* <DEDUP_REMOVED lines=13> */
[----:B------:R-:W2:Y:S10]  /*1c010*/  MUFU.EX2 R53, R53 ;  /* 0x0000003500357308 */ /* 0x000eb40000000800 */
[----:B------:R-:W4:Y:S01]  /*1c020*/  MUFU.EX2 R52, R52 ;  /* 0x0000003400347308 */ /* 0x000f220000000800 */
[C---:B-1----:R-:W-:Y:S01]  /*1c030*/  F2FP.F16.F32.PACK_AB R27, R54.reuse, R55 ;  /* 0x00000037361b723e */ /* 0x042fe200000000ff */
[----:B------:R-:W-:Y:S04]  /*1c040*/  FADD.FTZ R55, R55, R57 ;  /* 0x0000003937377221 */ /* 0x000fe80000010000 */
[----:B------:R-:W-:Y:S02]  /*1c050*/  FADD.FTZ R55, R54, R55 ;  /* 0x0000003736377221 */ /* 0x000fe40000010000 */
[C---:B------:R-:W-:Y:S02]  /*1c060*/  HMMA.16816.F32 R4, R24.reuse, R32, R4 ;  /* 0x000000201804723c */ /* 0x040fe40000001804 */
[----:B------:R-:W1:Y:S01]  /*1c070*/  MUFU.EX2 R51, R51 ;  /* 0x0000003300337308 */ /* 0x000e620000000800 */
[----:B--2---:R-:W-:Y:S05]  /*1c080*/  FADD.FTZ R58, R53, R58 ;  /* 0x0000003a353a7221 */ /* 0x004fea0000010000 */
[C---:B------:R-:W-:Y:S04]  /*1c090*/  HMMA.16816.F32 R8, R24.reuse, R34, R8 ;  /* 0x000000221808723c */ /* 0x040fe80000001808 */
[----:B------:R-:W2:Y:S01]  /*1c0a0*/  MUFU.EX2 R50, R50 ;  /* 0x0000003200327308 */ /* 0x000ea20000000800 */
[C---:B----4-:R-:W-:Y:S01]  /*1c0b0*/  F2FP.F16.F32.PACK_AB R132, R52.reuse, R53 ;  /* 0x000000353484723e */ /* 0x050fe200000000ff */
[----:B------:R-:W-:Y:S02]  /*1c0c0*/  FADD.FTZ R52, R52, R58 ;  /* 0x0000003a34347221 */ /* 0x000fe40000010000 */
[C---:B---3--:R-:W-:Y:S06]  /*1c0d0*/  HMMA.16816.F32 R12, R24.reuse, R36, R12 ;  /* 0x00000024180c723c */ /* 0x048fec000000180c */
[----:B------:R-:W-:Y:S01]  /*1c0e0*/  MUFU.EX2 R48, R48 ;  /* 0x0000003000307308 */ /* 0x000fe20000000800 */
[----:B-1----:R-:W-:Y:S01]  /*1c0f0*/  FADD.FTZ R52, R51, R52 ;  /* 0x0000003433347221 */ /* 0x002fe20000010000 */
[----:B------:R-:W-:Y:S08]  /*1c100*/  HMMA.16816.F32 R16, R24, R38, R16 ;  /* 0x000000261810723c */ /* 0x000ff00000001810 */
[----:B------:R-:W1:Y:S01]  /*1c110*/  MUFU.EX2 R45, R45 ;  /* 0x0000002d002d7308 */ /* 0x000e620000000800 */
[C---:B--2---:R-:W-:Y:S01]  /*1c120*/  F2FP.F16.F32.PACK_AB R134, R50.reuse, R51 ;  /* 0x000000333286723e */ /* 0x044fe200000000ff */
[----:B------:R-:W-:Y:S08]  /*1c130*/  FADD.FTZ R241, R50, R52 ;  /* 0x0000003432f17221 */ /* 0x000ff00000010000 */
[----:B------:R-:W2:Y:S10]  /*1c140*/  MUFU.EX2 R23, R23 ;  /* 0x0000001700177308 */ /* 0x000eb40000000800 */
[----:B------:R-:W3:Y:S01]  /*1c150*/  MUFU.EX2 R46, R46 ;  /* 0x0000002e002e7308 */ /* 0x000ee20000000800 */
[C---:B-1----:R-:W-:Y:S01]  /*1c160*/  F2FP.F16.F32.PACK_AB R133, R45.reuse, R48 ;  /* 0x000000302d85723e */ /* 0x042fe200000000ff */
[----:B------:R-:W-:Y:S04]  /*1c170*/  FADD.FTZ R48, R48, R55 ;  /* 0x0000003730307221 */ /* 0x000fe80000010000 */
[----:B------:R-:W-:Y:S04]  /*1c180*/  FADD.FTZ R48, R45, R48 ;  /* 0x000000302d307221 */ /* 0x000fe80000010000 */
[----:B--2---:R-:W-:Y:S01]  /*1c190*/  FADD.FTZ R48, R23, R48 ;  /* 0x0000003017307221 */ /* 0x004fe20000010000 */
[C---:B---3--:R-:W-:Y:S03]  /*1c1a0*/  F2FP.F16.F32.PACK_AB R135, R46.reuse, R23 ;  /* 0x000000172e87723e */ /* 0x048fe600000000ff */
[----:B------:R-:W-:Y:S04]  /*1c1b0*/  FADD.FTZ R240, R46, R48 ;  /* 0x000000302ef07221 */ /* 0x000fe80000010000 */
[C---:B------:R-:W-:Y:S08]  /*1c1c0*/  HMMA.16816.F32 R144, R132.reuse, R140, R4 ;  /* 0x0000008c8490723c */ /* 0x040ff00000001804 */
[C---:B------:R-:W-:Y:S08]  /*1c1d0*/  HMMA.16816.F32 R140, R132.reuse, R142, R8 ;  /* 0x0000008e848c723c */ /* 0x040ff00000001808 */
[C---:B-----5:R-:W-:Y:S08]  /*1c1e0*/  HMMA.16816.F32 R136, R132.reuse, R28, R12 ;  /* 0x0000001c8488723c */ /* 0x060ff0000000180c */
[----:B------:R-:W-:Y:S01]  /*1c1f0*/  HMMA.16816.F32 R132, R132, R30, R16 ;  /* 0x0000001e8484723c */ /* 0x000fe20000001810 */
[----:B------:R-:W-:Y:S08]  /*1c200*/  @!UPT UIADD3 URZ, UPT, UPT, URZ, URZ, URZ ;  /* 0x000000fffffff290 */ /* 0x000ff0000fffe0ff */
[----:B------:R-:W-:Y:S11]  /*1c210*/  @P0 BRA `(.L_x_4991) ;  /* 0xffffff7400500947 */ /* 0x000ff6000383ffff */
.L_x_4984:
        /* <DEDUP_REMOVED lines=11> */
.L_x_4999:
[----:B----4-:R-:W-:Y:S01]  /*1c2d0*/  FADD.FTZ R6, R240, R6 ;  /* 0x00000006f0067221 */ /* 0x010fe20000010000 */
[----:B------:R-:W2:Y:S01]  /*1c2e0*/  MUFU.RCP R10, R7 ;  /* 0x00000007000a7308 */ /* 0x000ea20000001000 */
[----:B------:R-:W-:Y:S01]  /*1c2f0*/  SHF.L.U32 R5, R151, 0x3, RZ ;  /* 0x0000000397057819 */ /* 0x000fe200000006ff */
[----:B------:R-:W-:Y:S05]  /*1c300*/  WARPSYNC.ALL ;  /* 0x0000000000007948 */ /* 0x000fea0003800000 */
[----:B------:R-:W-:Y:S01]  /*1c310*/  BAR.SYNC.DEFER_BLOCKING 0x0 ;  /* 0x0000000000007b1d */ /* 0x000fe20000010000 */
[----:B------:R-:W-:Y:S02]  /*1c320*/  LOP3.LUT R11, R152, R209, RZ, 0xfc, !PT ;  /* 0x000000d1980b7212 */ /* 0x000fe400078efcff */
[----:B------:R-:W-:-:S02]  /*1c330*/  LOP3.LUT R9, R5, 0xc0, RZ, 0xc0, !PT ;  /* 0x000000c005097812 */ /* 0x000fc400078ec0ff */
[----:B------:R-:W-:Y:S01]  /*1c340*/  FSETP.NE.FTZ.AND P0, PT, R6, RZ, PT ;  /* 0x000000ff0600720b */ /* 0x000fe20003f15000 */
[----:B------:R-:W4:Y:S01]  /*1c350*/  MUFU.RCP R8, R6 ;  /* 0x0000000600087308 */ /* 0x000f220000001000 */
[----:B------:R-:W-:Y:S02]  /*1c360*/  LOP3.LUT R11, R11, 0x20, R5, 0xf8, !PT ;  /* 0x000000200b0b7812 */ /* 0x000fe400078ef805 */
[----:B------:R-:W-:Y:S02]  /*1c370*/  LOP3.LUT R9, R9, 0x18, R151, 0xf8, !PT ;  /* 0x0000001809097812 */ /* 0x000fe400078ef897 */
[----:B------:R-:W-:Y:S02]  /*1c380*/  FSETP.NE.FTZ.AND P1, PT, R7, RZ, PT ;  /* 0x000000ff0700720b */ /* 0x000fe40003f35000 */
[----:B------:R-:W-:Y:S02]  /*1c390*/  LOP3.LUT R9, R11, R9, RZ, 0xfc, !PT ;  /* 0x000000090b097212 */ /* 0x000fe400078efcff */
[----:B--2---:R-:W-:-:S02]  /*1c3a0*/  FSEL R10, R10, 1, P1 ;  /* 0x3f8000000a0a7808 */ /* 0x004fc40000800000 */
        /* <DEDUP_REMOVED lines=18> */
[----:B------:R-:W-:Y:S01]  /*1c4d0*/  FMUL.FTZ R133, R10, R133 ;  /* 0x000000850a857220 */ /* 0x000fe20000410000 */
[----:B------:R-:W-:Y:S01]  /*1c4e0*/  LOP3.LUT R5, R5, 0x80, RZ, 0xc0, !PT ;  /* 0x0000008005057812 */ /* 0x000fe200078ec0ff */
[----:B------:R-:W-:Y:S01]  /*1c4f0*/  STS.64 [R9], R144 ;  /* 0x0000009009007388 */ /* 0x000fe20000000a00 */
[----:B------:R-:W-:-:S02]  /*1c500*/  IADD3 R10, PT, PT, R9, -R8, RZ ;  /* 0x80000008090a7210 */ /* 0x000fc40007ffe0ff */
[----:B------:R-:W-:Y:S01]  /*1c510*/  IADD3 R5, PT, PT, R9, -R5, RZ ;  /* 0x8000000509057210 */ /* 0x000fe20007ffe0ff */
[----:B------:R-:W-:Y:S03]  /*1c520*/  STS.64 [R9+0x400], R146 ;  /* 0x0004009209007388 */ /* 0x000fe60000000a00 */
[----:B------:R-:W-:Y:S01]  /*1c530*/  IADD3 R8, PT, PT, -R8, R5, RZ ;  /* 0x0000000508087210 */ /* 0x000fe20007ffe1ff */
[----:B------:R-:W-:Y:S04]  /*1c540*/  STS.64 [R10+0x20], R140 ;  /* 0x0000208c0a007388 */ /* 0x000fe80000000a00 */
[----:B------:R2:W-:Y:S04]  /*1c550*/  STS.64 [R10+0x420], R142 ;  /* 0x0004208e0a007388 */ /* 0x0005e80000000a00 */
[----:B------:R-:W-:Y:S04]  /*1c560*/  STS.64 [R5+0x40], R136 ;  /* 0x0000408805007388 */ /* 0x000fe80000000a00 */
[----:B------:R4:W-:Y:S04]  /*1c570*/  STS.64 [R5+0x440], R138 ;  /* 0x0004408a05007388 */ /* 0x0009e80000000a00 */
[----:B------:R-:W-:Y:S04]  /*1c580*/  STS.64 [R8+0x60], R132 ;  /* 0x0000608408007388 */ /* 0x000fe80000000a00 */
[----:B------:R1:W-:Y:S01]  /*1c590*/  STS.64 [R8+0x460], R134 ;  /* 0x0004608608007388 */ /* 0x0003e20000000a00 */
[----:B------:R-:W3:Y:S03]  /*1c5a0*/  @P1 MUFU.LG2 R7, R7 ;  /* 0x0000000700071308 */ /* 0x000ee60000000c00 */
[----:B------:R3:W5:Y:S04]  /*1c5b0*/  LD.E R24, desc[UR4][R2.64+0xcc] ;  /* 0x0000cc0402187980 */ /* 0x000768000c101900 */
[----:B------:R3:W5:Y:S01]  /*1c5c0*/  LD.E.64 R28, desc[UR4][R2.64+0x78] ;  /* 0x00007804021c7980 */ /* 0x000762000c101b00 */
[----:B--2---:R-:W2:Y:S01]  /*1c5d0*/  S2R R10, SR_CTAID.Y ;  /* 0x00000000000a7919 */ /* 0x004ea20000002600 */
[----:B------:R-:W3:Y:S02]  /*1c5e0*/  @P0 MUFU.LG2 R6, R6 ;  /* 0x0000000600060308 */ /* 0x000ee40000000c00 */
[----:B------:R2:W5:Y:S04]  /*1c5f0*/  LD.E.64 R26, desc[UR4][R2.64+0xa8] ;  /* 0x0000a804021a7980 */ /* 0x000568000c101b00 */
[----:B----4-:R-:W4:Y:S04]  /*1c600*/  LD.E R5, desc[UR4][R2.64+0x60] ;  /* 0x0000600402057980 */ /* 0x010f28000c101900 */
[----:B-1----:R-:W2:Y:S01]  /*1c610*/  LD.E.64 R8, desc[UR4][R2.64+0xb0] ;  /* 0x0000b00402087980 */ /* 0x002ea2000c101b00 */
[----:B------:R-:W-:-:S02]  /*1c620*/  LOP3.LUT R12, R150, 0xd8, RZ, 0xc0, !PT ;  /* 0x000000d8960c7812 */ /* 0x000fc400078ec0ff */
[----:B------:R-:W-:Y:S02]  /*1c630*/  LOP3.LUT R11, R208, 0x30, RZ, 0xc0, !PT ;  /* 0x00000030d00b7812 */ /* 0x000fe400078ec0ff */
[----:B------:R-:W-:-:S04]  /*1c640*/  LOP3.LUT R208, R12, 0x18, R208, 0x78, !PT ;  /* 0x000000180cd07812 */ /* 0x000fc800078e78d0 */
[----:B------:R-:W-:Y:S01]  /*1c650*/  LOP3.LUT R208, R208, 0xf24, R150, 0xf8, !PT ;  /* 0x00000f24d0d07812 */ /* 0x000fe200078ef896 */
[----:B---3--:R-:W-:Y:S01]  /*1c660*/  @P1 FMUL.FTZ R7, R7, 0.69314718246459960938 ;  /* 0x3f31721807071820 */ /* 0x008fe20000410000 */
[----:B------:R-:W-:Y:S01]  /*1c670*/  SHF.L.U32 R25, R229, 0x6, RZ ;  /* 0x00000006e5197819 */ /* 0x000fe200000006ff */
[----:B------:R-:W-:Y:S01]  /*1c680*/  @P0 FMUL.FTZ R6, R6, 0.69314718246459960938 ;  /* 0x3f31721806060820 */ /* 0x000fe20000410000 */
[----:B------:R-:W-:Y:S02]  /*1c690*/  SHF.R.U32.HI R21, RZ, 0x2, R151 ;  /* 0x00000002ff157819 */ /* 0x000fe40000011697 */
[----:B------:R-:W-:Y:S01]  /*1c6a0*/  MOV R23, 0xff800000 ;  /* 0xff80000000177802 */ /* 0x000fe20000000f00 */
[C---:B-----5:R-:W-:Y:S01]  /*1c6b0*/  @P1 FFMA.FTZ R23, R4.reuse, R20, R7 ;  /* 0x0000001404171223 */ /* 0x060fe20000010007 */
[----:B------:R-:W-:Y:S02]  /*1c6c0*/  LOP3.LUT R21, R11, 0x7, R21, 0xf8, !PT ;  /* 0x000000070b157812 */ /* 0x000fe400078ef815 */
[----:B------:R-:W-:Y:S01]  /*1c6d0*/  MOV R22, 0xff800000 ;  /* 0xff80000000167802 */ /* 0x000fe20000000f00 */
[----:B------:R-:W-:Y:S01]  /*1c6e0*/  @P0 FFMA.FTZ R22, R4, R0, R6 ;  /* 0x0000000004160223 */ /* 0x000fe20000010006 */
[----:B------:R-:W-:Y:S01]  /*1c6f0*/  BAR.SYNC.DEFER_BLOCKING 0x0 ;  /* 0x0000000000007b1d */ /* 0x000fe20000010000 */
[----:B------:R-:W-:-:S05]  /*1c700*/  LOP3.LUT P0, RZ, R151, 0x3, RZ, 0xc0, !PT ;  /* 0x0000000397ff7812 */ /* 0x000fca000780c0ff */
[----:B------:R-:W-:Y:S01]  /*1c710*/  BSSY.RECONVERGENT B0, `(.L_x_4993) ;  /* 0x0000013000007945 */ /* 0x000fe20003800200 */
[----:B--2---:R-:W-:-:S04]  /*1c720*/  IMAD R8, R8, R10, UR13 ;  /* 0x0000000d08087e24 */ /* 0x004fc8000f8e020a */
[----:B----4-:R-:W-:Y:S01]  /*1c730*/  IMAD R8, R8, R5, UR11 ;  /* 0x0000000b08087e24 */ /* 0x010fe2000f8e0205 */
[----:B------:R-:W-:-:S03]  /*1c740*/  LEA R5, R208, R210, 0x2 ;  /* 0x000000d2d0057211 */ /* 0x000fc600078e10ff */
[----:B------:R-:W-:Y:S02]  /*1c750*/  IMAD R25, R9, R8, R25 ;  /* 0x0000000809197224 */ /* 0x000fe400078e0219 */
[----:B------:R1:W2:Y:S04]  /*1c760*/  LDS.128 R16, [R5] ;  /* 0x0000000005107984 */ /* 0x0002a80000000c00 */
[----:B------:R1:W3:Y:S04]  /*1c770*/  LDS.128 R12, [R5+0x800] ;  /* 0x00080000050c7984 */ /* 0x0002e80000000c00 */
[----:B------:R1:W4:Y:S04]  /*1c780*/  LDS.128 R8, [R5+0x1000] ;  /* 0x0010000005087984 */ /* 0x0003280000000c00 */
[----:B------:R-:W1:Y:S01]  /*1c790*/  LDS.128 R4, [R5+0x1800] ;  /* 0x0018000005047984 */ /* 0x000e620000000c00 */
        /* <DEDUP_REMOVED lines=10> */
.L_x_4994:
[----:B------:R-:W-:Y:S05]  /*1c840*/  BSYNC.RECONVERGENT B0 ;  /* 0x0000000000007941 */ /* 0x000fea0003800200 */
.L_x_4993:
        /* <DEDUP_REMOVED lines=22> */
[----:B-1----:R-:W-:Y:S05]  /*1c9b0*/  @P4 RET.REL.NODEC R8 `(_ZN5flash24flash_fwd_splitkv_kernelI23Flash_fwd_kernel_traitsILi32ELi64ELi256ELi4ELb0ELb0EN7cutlass6half_tE19Flash_kernel_traitsILi32ELi64ELi256ELi4ES3_EELb0ELb1ELb1ELb0ELb0ELb0ELb1ELb0EEEvNS_16Flash_fwd_paramsE) ;  /* 0xfffffe3408904950 */ /* 0x002fea0003c3ffff */
[----:B------:R-:W-:Y:S01]  /*1c9c0*/  MOV R229, 0x0 ;  /* 0x0000000000e57802 */ /* 0x000fe20000000f00 */
[----:B------:R1:W-:Y:S03]  /*1c9d0*/  ST.E.128 desc[UR4][R2.64+0x1800], R4 ;  /* 0x0018000402007985 */ /* 0x0003e6000c101d04 */
[----:B-1----:R-:W-:Y:S05]  /*1c9e0*/  RET.REL.NODEC R228 `(_ZN5flash24flash_fwd_splitkv_kernelI23Flash_fwd_kernel_traitsILi32ELi64ELi256ELi4ELb0ELb0EN7cutlass6half_tE19Flash_kernel_traitsILi32ELi64ELi256ELi4ES3_EELb0ELb1ELb1ELb0ELb0ELb0ELb1ELb0EEEvNS_16Flash_fwd_paramsE) ;  /* 0xfffffe34e4847950 */ /* 0x002fea0003c3ffff */
.L_x_4992:
[----:B------:R-:W-:Y:S01]  /*1c9f0*/  MOV R5, 0x1f ;  /* 0x0000001f00057802 */ /* 0x000fe20000000f00 */
[----:B------:R-:W-:Y:S01]  /*1ca00*/  IMAD.MOV.U32 R6, RZ, RZ, 0x2 ;  /* 0x00000002ff067424 */ /* 0x000fe200078e00ff */
[----:B------:R-:W-:Y:S01]  /*1ca10*/  MOV R8, R241 ;  /* 0x000000f100087202 */ /* 0x000fe20000000f00 */
[----:B------:R-:W-:-:S07]  /*1ca20*/  IMAD.MOV.U32 R7, RZ, RZ, -0x1 ;  /* 0xffffffffff077424 */ /* 0x000fce00078e00ff */
[----:B-1---5:R-:W-:Y:S05]  /*1ca30*/  WARPSYNC.COLLECTIVE R7, `(.L_x_4995) ;  /* 0x0000000007087348 */ /* 0x022fea0003c00000 */
[----:B------:R2:W3:Y:S02]  /*1ca40*/  SHFL.BFLY P0, R5, R8, R6, R5 ;  /* 0x0c00000608057389 */ /* 0x0004e40000000005 */
[----:B-123-5:R-:W-:Y:S05]  /*1ca50*/  ENDCOLLECTIVE ;  /* 0x000000000000791b */ /* 0x02efea0003800000 */
.L_x_4995:
        /* <DEDUP_REMOVED lines=8> */
.L_x_4996:
[----:B------:R-:W-:Y:S01]  /*1cae0*/  MOV R9, R5 ;  /* 0x0000000500097202 */ /* 0x000fe20000000f00 */
[----:B------:R-:W-:Y:S01]  /*1caf0*/  IMAD.MOV.U32 R6, RZ, RZ, 0x2 ;  /* 0x00000002ff067424 */ /* 0x000fe200078e00ff */
[----:B------:R-:W-:Y:S02]  /*1cb00*/  MOV R5, 0x1f ;  /* 0x0000001f00057802 */ /* 0x000fe40000000f00 */
[----:B------:R-:W-:-:S07]  /*1cb10*/  MOV R8, R240 ;  /* 0x000000f000087202 */ /* 0x000fce0000000f00 */
[----:B------:R-:W-:Y:S05]  /*1cb20*/  WARPSYNC.COLLECTIVE R7, `(.L_x_4997) ;  /* 0x0000000007087348 */ /* 0x000fea0003c00000 */
[----:B------:R1:W2:Y:S02]  /*1cb30*/  SHFL.BFLY P0, R5, R8, R6, R5 ;  /* 0x0c00000608057389 */ /* 0x0002a40000000005 */
[----:B-12---:R-:W-:Y:S05]  /*1cb40*/  ENDCOLLECTIVE ;  /* 0x000000000000791b */ /* 0x006fea0003800000 */
.L_x_4997:
[----:B------:R-:W-:Y:S01]  /*1cb50*/  FADD.FTZ R240, R5, R240 ;  /* 0x000000f005f07221 */ /* 0x000fe20000010000 */
[----:B------:R-:W-:Y:S01]  /*1cb60*/  MOV R5, 0x1f ;  /* 0x0000001f00057802 */ /* 0x000fe20000000f00 */
[----:B------:R-:W-:-:S03]  /*1cb70*/  IMAD.MOV.U32 R6, RZ, RZ, 0x1 ;  /* 0x00000001ff067424 */ /* 0x000fc600078e00ff */
[----:B------:R-:W-:-:S07]  /*1cb80*/  MOV R8, R240 ;  /* 0x000000f000087202 */ /* 0x000fce0000000f00 */
[----:B------:R-:W-:Y:S05]  /*1cb90*/  WARPSYNC.COLLECTIVE R7, `(.L_x_4998) ;  /* 0x0000000007087348 */ /* 0x000fea0003c00000 */
[----:B------:R1:W2:Y:S02]  /*1cba0*/  SHFL.BFLY P0, R5, R8, R6, R5 ;  /* 0x0c00000608057389 */ /* 0x0002a40000000005 */
[----:B-12---:R-:W-:Y:S05]  /*1cbb0*/  ENDCOLLECTIVE ;  /* 0x000000000000791b */ /* 0x006fea0003800000 */
.L_x_4998:
[----:B------:R-:W-:Y:S01]  /*1cbc0*/  MOV R6, R5 ;  /* 0x0000000500067202 */ /* 0x000fe20000000f00 */
[----:B------:R-:W-:Y:S01]  /*1cbd0*/  FADD.FTZ R7, R241, R9 ;  /* 0x00000009f1077221 */ /* 0x000fe20000010000 */
[----:B------:R-:W-:Y:S06]  /*1cbe0*/  BRA `(.L_x_4999) ;  /* 0xfffffff400b87947 */ /* 0x000fec000383ffff */
.L_x_5000:
        /* <DEDUP_REMOVED lines=9> */
.L_x_10268:


//--------------------- .text._ZN5flash24flash_fwd_splitkv_kernelI23Flash_fwd_kernel_traitsILi32ELi64ELi256ELi4ELb0ELb0EN7cutlass6half_tE19Flash_kernel_traitsILi32ELi64ELi256ELi4ES3_EELb0ELb1ELb1ELb0ELb0ELb1ELb1ELb0EEEvNS_16Flash_fwd_paramsE --------------------------
	.section	.text._ZN5flash24flash_fwd_splitkv_kernelI23Flash_fwd_kernel_traitsILi32ELi64ELi256ELi4ELb0ELb0EN7cutlass6half_tE19Flash_kernel_traitsILi32ELi64ELi256ELi4ES3_EELb0ELb1ELb1ELb0ELb0ELb1ELb1ELb0EEEvNS_16Flash_fwd_paramsE,"ax",@progbits
	.align	128
        .global         _ZN5flash24flash_fwd_splitkv_kernelI23Flash_fwd_kernel_traitsILi32ELi64ELi256ELi4ELb0ELb0EN7cutlass6half_tE19Flash_kernel_traitsILi32ELi64ELi256ELi4ES3_EELb0ELb1ELb1ELb0ELb0ELb1ELb1ELb0EEEvNS_16Flash_fwd_paramsE
        .type           _ZN5flash24flash_fwd_splitkv_kernelI23Flash_fwd_kernel_traitsILi32ELi64ELi256ELi4ELb0ELb0EN7cutlass6half_tE19Flash_kernel_traitsILi32ELi64ELi256ELi4ES3_EELb0ELb1ELb1ELb0ELb0ELb1ELb1ELb0EEEvNS_16Flash_fwd_paramsE,@function
        .size           _ZN5flash24flash_fwd_splitkv_kernelI23Flash_fwd_kernel_traitsILi32ELi64ELi256ELi4ELb0ELb0EN7cutlass6half_tE19Flash_kernel_traitsILi32ELi64ELi256ELi4ES3_EELb0ELb1ELb1ELb0ELb0ELb1ELb1ELb0EEEvNS_16Flash_fwd_paramsE,(.L_x_10269 - _ZN5flash24flash_fwd_splitkv_kernelI23Flash_fwd_kernel_traitsILi32ELi64ELi256ELi4ELb0ELb0EN7cutlass6half_tE19Flash_kernel_traitsILi32ELi64ELi256ELi4ES3_EELb0ELb1ELb1ELb0ELb0ELb1ELb1ELb0EEEvNS_16Flash_fwd_paramsE)
        .other          _ZN5flash24flash_fwd_splitkv_kernelI23Flash_fwd_kernel_traitsILi32ELi64ELi256ELi4ELb0ELb0EN7cutlass6half_tE19Flash_kernel_traitsILi32ELi64ELi256ELi4ES3_EELb0ELb1ELb1ELb0ELb0ELb1ELb1ELb0EEEvNS_16Flash_fwd_paramsE,@"STO_CUDA_ENTRY STV_DEFAULT"
_ZN5flash24flash_fwd_splitkv_kernelI23Flash_fwd_kernel_traitsILi32ELi64ELi256ELi4ELb0ELb0EN7cutlass6half_tE19Flash_kernel_traitsILi32ELi64ELi256ELi4ES3_EELb0ELb1ELb1ELb0ELb0ELb1ELb1ELb0EEEvNS_16Flash_fwd_paramsE:
.text._ZN5flash24flash_fwd_splitkv_kernelI23Flash_fwd_kernel_traitsILi32ELi64ELi256ELi4ELb0ELb0EN7cutlass6half_tE19Flash_kernel_traitsILi32ELi64ELi256ELi4ES3_EELb0ELb1ELb1ELb0ELb0ELb1ELb1ELb0EEEvNS_16Flash_fwd_paramsE:
        /* <DEDUP_REMOVED lines=31> */
[----:B------:R-:W-:Y:S05]  /*01f0*/  CALL.REL.NOINC `($_ZN5flash24flash_fwd_splitkv_kernelI23Flash_fwd_kernel_traitsILi32ELi64ELi256ELi4ELb0ELb0EN7cutlass6half_tE19Flash_kernel_traitsILi32ELi64ELi256ELi4ES3_EELb0ELb1ELb1ELb0ELb0ELb1ELb1ELb0EEEvNS_16Flash_fwd_paramsE$_ZN5flash30compute_attn_1rowblock_splitkvI23Flash_fwd_kernel_traitsILi32ELi64ELi256ELi4ELb0ELb0EN7cutlass6half_tE19Flash_kernel_traitsILi32ELi64ELi256ELi4ES3_EELb0ELb1ELb1ELb0ELb0ELb1ELb1ELb0ENS_16Flash_fwd_paramsEEEvRKT8_iiiii) ;  /* 0x0000000000087944 */ /* 0x000fea0003c00000 */
[----:B------:R-:W-:Y:S05]  /*0200*/  BSYNC.RECONVERGENT B3 ;  /* 0x0000000000037941 */ /* 0x000fea0003800200 */
.L_x_5001:
[----:B------:R-:W-:Y:S05]  /*0210*/  EXIT ;  /* 0x000000000000794d */ /* 0x000fea0003800000 */
        .type           $_ZN5flash24flash_fwd_splitkv_kernelI23Flash_fwd_kernel_traitsILi32ELi64ELi256ELi4ELb0ELb0EN7cutlass6half_tE19Flash_kernel_traitsILi32ELi64ELi256ELi4ES3_EELb0ELb1ELb1ELb0ELb0ELb1ELb1ELb0EEEvNS_16Flash_fwd_paramsE$_ZN5flash30compute_attn_1rowblock_splitkvI23Flash_fwd_kernel_traitsILi32ELi64ELi256ELi4ELb0ELb0EN7cutlass6half_tE19Flash_kernel_traitsILi32ELi64ELi256ELi4ES3_EELb0ELb1ELb1ELb0ELb0ELb1ELb1ELb0ENS_16Flash_fwd_paramsEEEvRKT8_iiiii,@function
        .size           $_ZN5flash24flash_fwd_splitkv_kernelI23Flash_fwd_kernel_traitsILi32ELi64ELi256ELi4ELb0ELb0EN7cutlass6half_tE19Flash_kernel_traitsILi32ELi64ELi256ELi4ES3_EELb0ELb1ELb1ELb0ELb0ELb1ELb1ELb0EEEvNS_16Flash_fwd_paramsE$_ZN5flash30compute_attn_1rowblock_splitkvI23Flash_fwd_kernel_traitsILi32ELi64ELi256ELi4ELb0ELb0EN7cutlass6half_tE19Flash_kernel_traitsILi32ELi64ELi256ELi4ES3_EELb0ELb1ELb1ELb0ELb0ELb1ELb1ELb0ENS_16Flash_fwd_paramsEEEvRKT8_iiiii,(.L_x_10269 - $_ZN5flash24flash_fwd_splitkv_kernelI23Flash_fwd_kernel_traitsILi32ELi64ELi256ELi4ELb0ELb0EN7cutlass6half_tE19Flash_kernel_traitsILi32ELi64ELi256ELi4ES3_EELb0ELb1ELb1ELb0ELb0ELb1ELb1ELb0EEEvNS_16Flash_fwd_paramsE$_ZN5flash30compute_attn_1rowblock_splitkvI23Flash_fwd_kernel_traitsILi32ELi64ELi256ELi4ELb0ELb0EN7cutlass6half_tE19Flash_kernel_traitsILi32ELi64ELi256ELi4ES3_EELb0ELb1ELb1ELb0ELb0ELb1ELb1ELb0ENS_16Flash_fwd_paramsEEEvRKT8_iiiii)
$_ZN5flash24flash_fwd_splitkv_kernelI23Flash_fwd_kernel_traitsILi32ELi64ELi256ELi4ELb0ELb0EN7cutlass6half_tE19Flash_kernel_traitsILi32ELi64ELi256ELi4ES3_EELb0ELb1ELb1ELb0ELb0ELb1ELb1ELb0EEEvNS_16Flash_fwd_paramsE$_ZN5flash30compute_attn_1rowblock_splitkvI23Flash_fwd_kernel_traitsILi32ELi64ELi256ELi4ELb0ELb0EN7cutlass6half_tE19Flash_kernel_traitsILi32ELi64ELi256ELi4ES3_EELb0ELb1ELb1ELb0ELb0ELb1ELb1ELb0ENS_16Flash_fwd_paramsEEEvRKT8_iiiii:
[----:B------:R-:W1:Y:S02]  /*0220*/  LDCU.64 UR4, c[0x0][0x358] ;  /* 0x00006b00ff0477ac */ /* 0x000e640008000a00 */
[----:B-1----:R-:W2:Y:S04]  /*0230*/  LD.E.64 R4, desc[UR4][R2.64+0xe0] ;  /* 0x0000e00402047980 */ /* 0x002ea8000c101b00 */
[----:B------:R-:W3:Y:S04]  /*0240*/  LD.E.64 R12, desc[UR4][R2.64+0xe8] ;  /* 0x0000e804020c7980 */ /* 0x000ee8000c101b00 */
[----:B------:R-:W4:Y:S01]  /*0250*/  LD.E.64 R10, desc[UR4][R2.64+0xf0] ;  /* 0x0000f004020a7980 */ /* 0x000f22000c101b00 */
[----:B------:R-:W-:-:S03]  /*0260*/  IMAD.U32 R0, RZ, RZ, UR13 ;  /* 0x0000000dff007e24 */ /* 0x000fc6000f8e00ff */
[----:B------:R-:W4:Y:S01]  /*0270*/  LD.E.64 R8, desc[UR4][R2.64+0xf8] ;  /* 0x0000f80402087980 */ /* 0x000f22000c101b00 */
[C---:B--2---:R-:W-:Y:S02]  /*0280*/  ISETP.NE.U32.AND P2, PT, R4.reuse, RZ, PT ;  /* 0x000000ff0400720c */ /* 0x044fe40003f45070 */
[----:B------:R-:W-:Y:S02]  /*0290*/  ISETP.NE.U32.AND P4, PT, R4, RZ, PT ;  /* 0x000000ff0400720c */ /* 0x000fe40003f85070 */
[----:B---3--:R-:W-:Y:S02]  /*02a0*/  ISETP.NE.U32.AND P3, PT, R12, RZ, PT ;  /* 0x000000ff0c00720c */ /* 0x008fe40003f65070 */
[C---:B------:R-:W-:Y:S02]  /*02b0*/  ISETP.NE.AND.EX P2, PT, R5.reuse, RZ, PT, P2 ;  /* 0x000000ff0500720c */ /* 0x040fe40003f45320 */
[----:B------:R-:W-:Y:S02]  /*02c0*/  ISETP.NE.AND.EX P4, PT, R5, RZ, PT, P4 ;  /* 0x000000ff0500720c */ /* 0x000fe40003f85340 */
[----:B------:R-:W-:Y:S01]  /*02d0*/  ISETP.NE.AND.EX P3, PT, R13, RZ, PT, P3 ;  /* 0x000000ff0d00720c */ /* 0x000fe20003f65330 */
[----:B------:R-:W-:-:S04]  /*02e0*/  IMAD.WIDE.U32 R4, R0, 0x4, R4 ;  /* 0x0000000400047825 */ /* 0x000fc800078e0004 */
[----:B------:R-:W-:-:S06]  /*02f0*/  IMAD.MOV.U32 R0, RZ, RZ, -0x1 ;  /* 0xffffffffff007424 */ /* 0x000fcc00078e00ff */
[----:B------:R-:W5:Y:S04]  /*0300*/  @P2 LD.E R0, desc[UR4][R4.64] ;  /* 0x0000000404002980 */ /* 0x000f68000c101900 */
[----:B------:R-:W5:Y:S04]  /*0310*/  @!P4 LD.E R191, desc[UR4][R2.64+0xb4] ;  /* 0x0000b40402bfc980 */ /* 0x000f68000c101900 */
[----:B------:R-:W5:Y:S04]  /*0320*/  @!P3 LD.E R46, desc[UR4][R2.64+0xb8] ;  /* 0x0000b804022eb980 */ /* 0x000f68000c101900 */
[----:B------:R-:W5:Y:S01]  /*0330*/  @P4 LD.E R4, desc[UR4][R4.64+0x4] ;  /* 0x0000040404044980 */ /* 0x000f62000c101900 */
[----:B----4-:R-:W-:-:S04]  /*0340*/  ISETP.NE.U32.AND P1, PT, R10, RZ, PT ;  /* 0x000000ff0a00720c */ /* 0x010fc80003f25070 */
[----:B------:R-:W-:Y:S01]  /*0350*/  ISETP.NE.AND.EX P1, PT, R11, RZ, PT, P1 ;  /* 0x000000ff0b00720c */ /* 0x000fe20003f25310 */
[----:B------:R-:W-:Y:S01]  /*0360*/  USHF.L.U32 UR9, UR13, 0x2, URZ ;  /* 0x000000020d097899 */ /* 0x000fe200080006ff */
[----:B------:R-:W-:Y:S01]  /*0370*/  ISETP.NE.U32.AND P2, PT, R12, RZ, PT ;  /* 0x000000ff0c00720c */ /* 0x000fe20003f45070 */
[----:B------:R-:W-:-:S03]  /*0380*/  USHF.R.U32.HI UR8, URZ, 0x1e, UR13 ;  /* 0x0000001eff087899 */ /* 0x000fc6000801160d */
[----:B------:R-:W-:-:S07]  /*0390*/  ISETP.NE.AND.EX P2, PT, R13, RZ, PT, P2 ;  /* 0x000000ff0d00720c */ /* 0x000fce0003f45320 */
[----:B------:R-:W-:-:S04]  /*03a0*/  @P1 IADD3 R14, P0, PT, R10, UR9, RZ ;  /* 0x000000090a0e1c10 */ /* 0x000fc8000ff1e0ff */
[----:B------:R-:W-:Y:S01]  /*03b0*/  @P1 IADD3.X R15, PT, PT, R11, UR8, RZ, P0, !PT ;  /* 0x000000080b0f1c10 */ /* 0x000fe200087fe4ff */
[----:B------:R-:W-:Y:S01]  /*03c0*/  IMAD.MOV.U32 R11, RZ, RZ, RZ ;  /* 0x000000ffff0b7224 */ /* 0x000fe200078e00ff */
[----:B------:R-:W-:Y:S01]  /*03d0*/  ISETP.NE.U32.AND P0, PT, R8, RZ, PT ;  /* 0x000000ff0800720c */ /* 0x000fe20003f05070 */
[----:B------:R-:W-:Y:S04]  /*03e0*/  BSSY.RECONVERGENT B0, `(.L_x_5002) ;  /* 0x000000b000007945 */ /* 0x000fe80003800200 */
[----:B------:R1:W5:Y:S01]  /*03f0*/  @P1 LD.E R11, desc[UR4][R14.64] ;  /* 0x000000040e0b1980 */ /* 0x000362000c101900 */
[----:B------:R-:W-:Y:S02]  /*0400*/  ISETP.NE.AND.EX P0, PT, R9, RZ, PT, P0 ;  /* 0x000000ff0900720c */ /* 0x000fe40003f05300 */
[----:B-1----:R-:W-:Y:S01]  /*0410*/  IADD3 R14, P1, PT, R12, UR9, RZ ;  /* 0x000000090c0e7c10 */ /* 0x002fe2000ff3e0ff */
[----:B------:R-:W-:-:S03]  /*0420*/  IMAD.MOV.U32 R12, RZ, RZ, -0x1 ;  /* 0xffffffffff0c7424 */ /* 0x000fc600078e00ff */
[----:B------:R-:W-:Y:S01]  /*0430*/  IADD3.X R15, PT, PT, R13, UR8, RZ, P1, !PT ;  /* 0x000000080d0f7c10 */ /* 0x000fe20008ffe4ff */
[----:B------:R-:W-:Y:S08]  /*0440*/  @!P2 BRA `(.L_x_5003) ;  /* 0x000000000010a947 */ /* 0x000ff00003800000 */
[----:B------:R-:W2:Y:S02]  /*0450*/  LD.E.U8 R5, desc[UR4][R2.64+0x1b2] ;  /* 0x0001b20402057980 */ /* 0x000ea4000c101100 */
[----:B--2---:R-:W-:-:S13]  /*0460*/  ISETP.NE.AND P1, PT, R5, RZ, PT ;  /* 0x000000ff0500720c */ /* 0x004fda0003f25270 */
[----:B------:R-:W-:Y:S05]  /*0470*/  @!P1 BRA `(.L_x_5003) ;  /* 0x0000000000049947 */ /* 0x000fea0003800000 */
[----:B------:R1:W5:Y:S02]  /*0480*/  LD.E R12, desc[UR4][R14.64] ;  /* 0x000000040e0c7980 */ /* 0x000364000c101900 */
.L_x_5003:
[----:B------:R-:W-:Y:S05]  /*0490*/  BSYNC.RECONVERGENT B0 ;  /* 0x0000000000007941 */ /* 0x000fea0003800200 */
.L_x_5002:
[----:B------:R-:W-:Y:S04]  /*04a0*/  BSSY.RECONVERGENT B0, `(.L_x_5004) ;  /* 0x0000007000007945 */ /* 0x000fe80003800200 */
[----:B------:R-:W-:Y:S05]  /*04b0*/  @!P3 BRA `(.L_x_5005) ;  /* 0x000000000014b947 */ /* 0x000fea0003800000 */
[----:B------:R-:W2:Y:S02]  /*04c0*/  LD.E.U8 R5, desc[UR4][R2.64+0x1b2] ;  /* 0x0001b20402057980 */ /* 0x000ea4000c101100 */
[----:B--2---:R-:W-:-:S13]  /*04d0*/  ISETP.NE.AND P1, PT, R5, RZ, PT ;  /* 0x000000ff0500720c */ /* 0x004fda0003f25270 */
[----:B-----5:R-:W2:Y:S02]  /*04e0*/  @P1 LD.E R46, desc[UR4][R14.64+0x4] ;  /* 0x000004040e2e1980 */ /* 0x020ea4000c101900 */
[----:B--2---:R-:W-:-:S06]  /*04f0*/  @P1 IADD3 R46, PT, PT, R46, -R12, RZ ;  /* 0x8000000c2e2e1210 */ /* 0x004fcc0007ffe0ff */
[----:B------:R2:W5:Y:S02]  /*0500*/  @!P1 LD.E R46, desc[UR4][R14.64] ;  /* 0x000000040e2e9980 */ /* 0x000564000c101900 */
.L_x_5005:
[----:B------:R-:W-:Y:S05]  /*0510*/  BSYNC.RECONVERGENT B0 ;  /* 0x0000000000007941 */ /* 0x000fea0003800200 */
.L_x_5004:
        /* <DEDUP_REMOVED lines=8> */
.L_x_5007:
[----:B------:R-:W3:Y:S01]  /*05a0*/  LD.E.64 R4, desc[UR4][R2.64+0x108] ;  /* 0x0001080402047980 */ /* 0x000ee2000c101b00 */
[----:B------:R-:W-:Y:S01]  /*05b0*/  BSSY.RECONVERGENT B0, `(.L_x_5009) ;  /* 0x0000006000007945 */ /* 0x000fe20003800200 */
[----:B---3--:R-:W-:Y:S01]  /*05c0*/  ISETP.NE.U32.AND P0, PT, R4, RZ, PT ;  /* 0x000000ff0400720c */ /* 0x008fe20003f05070 */
[----:B------:R-:W-:-:S03]  /*05d0*/  IMAD.MOV.U32 R4, RZ, RZ, RZ ;  /* 0x000000ffff047224 */ /* 0x000fc600078e00ff */
[----:B------:R-:W-:-:S13]  /*05e0*/  ISETP.NE.AND.EX P0, PT, R5, RZ, PT, P0 ;  /* 0x000000ff0500720c */ /* 0x000fda0003f05300 */
[----:B------:R-:W-:Y:S05]  /*05f0*/  @!P0 BRA `(.L_x_5010) ;  /* 0x0000000000048947 */ /* 0x000fea0003800000 */
[----:B------:R3:W5:Y:S02]  /*0600*/  LD.E R4, desc[UR4][R2.64+0xbc] ;  /* 0x0000bc0402047980 */ /* 0x000764000c101900 */
.L_x_5010:
[----:B------:R-:W-:Y:S05]  /*0610*/  BSYNC.RECONVERGENT B0 ;  /* 0x0000000000007941 */ /* 0x000fea0003800200 */
.L_x_5009:
[----:B-----5:R-:W-:Y:S02]  /*0620*/  IADD3 R46, PT, PT, R4, R46, -R11 ;  /* 0x0000002e042e7210 */ /* 0x020fe40007ffe80b */
.L_x_5008:
[----:B------:R-:W-:Y:S05]  /*0630*/  BSYNC.RECONVERGENT B1 ;  /* 0x0000000000017941 */ /* 0x000fea0003800200 */
.L_x_5006:
[----:B------:R-:W-:Y:S01]  /*0640*/  IMAD.SHL.U32 R169, R185, 0x40, RZ ;  /* 0x00000040b9a97824 */ /* 0x000fe200078e00ff */
[----:B------:R-:W-:Y:S01]  /*0650*/  MOV R4, R184 ;  /* 0x000000b800047202 */ /* 0x000fe20000000f00 */
[----:B------:R-:W-:-:S03]  /*0660*/  IMAD.MOV.U32 R5, RZ, RZ, 0x0 ;  /* 0x00000000ff057424 */ /* 0x000fc600078e00ff */
[----:B------:R-:W-:-:S13]  /*0670*/  ISETP.GT.AND P0, PT, R191, R169, PT ;  /* 0x000000a9bf00720c */ /* 0x000fda0003f04270 */
[----:B-123--:R-:W-:Y:S05]  /*0680*/  @!P0 RET.REL.NODEC R4 `(_ZN5flash24flash_fwd_splitkv_kernelI23Flash_fwd_kernel_traitsILi32ELi64ELi256ELi4ELb0ELb0EN7cutlass6half_tE19Flash_kernel_traitsILi32ELi64ELi256ELi4ES3_EELb0ELb1ELb1ELb0ELb0ELb1ELb1ELb0EEEvNS_16Flash_fwd_paramsE) ;  /* 0xfffffff8045c8950 */ /* 0x00efea0003c3ffff */
        /* <DEDUP_REMOVED lines=103> */
[----:B---3--:R-:W-:Y:S05]  /*0d00*/  @P4 RET.REL.NODEC R2 `(_ZN5flash24flash_fwd_splitkv_kernelI23Flash_fwd_kernel_traitsILi32ELi64ELi256ELi4ELb0ELb0EN7cutlass6half_tE19Flash_kernel_traitsILi32ELi64ELi256ELi4ES3_EELb0ELb1ELb1ELb0ELb0ELb1ELb1ELb0EEEvNS_16Flash_fwd_paramsE) ;  /* 0xfffffff002bc4950 */ /* 0x008fea0003c3ffff */
[----:B------:R-:W-:Y:S02]  /*0d10*/  MOV R0, 0xff800000 ;  /* 0xff80000000007802 */ /* 0x000fe40000000f00 */
[----:B------:R-:W-:-:S03]  /*0d20*/  MOV R185, 0x0 ;  /* 0x0000000000b97802 */ /* 0x000fc60000000f00 */
[----:B------:R1:W-:Y:S02]  /*0d30*/  ST.E desc[UR4][R6.64+0xc0], R0 ;  /* 0x0000c00006007985 */ /* 0x0003e4000c101904 */
[----:B-1----:R-:W-:Y:S05]  /*0d40*/  RET.REL.NODEC R184 `(_ZN5flash24flash_fwd_splitkv_kernelI23Flash_fwd_kernel_traitsILi32ELi64ELi256ELi4ELb0ELb0EN7cutlass6half_tE19Flash_kernel_traitsILi32ELi64ELi256ELi4ES3_EELb0ELb1ELb1ELb0ELb0ELb1ELb1ELb0EEEvNS_16Flash_fwd_paramsE) ;  /* 0xfffffff0b8ac7950 */ /* 0x002fea0003c3ffff */
.L_x_5011:
        /* <DEDUP_REMOVED lines=42> */
[----:B---3--:R-:W-:Y:S01]  /*0ff0*/  IMAD.WIDE.U32 R192, R8, UR13, RZ ;  /* 0x0000000d08c07c25 */ /* 0x008fe2000f8e00ff */
[----:B------:R-:W-:-:S03]  /*1000*/  ISETP.GE.AND P1, PT, R4, RZ, PT ;  /* 0x000000ff0400720c */ /* 0x000fc60003f26270 */
[----:B------:R-:W-:-:S04]  /*1010*/  IMAD R4, R9, UR13, RZ ;  /* 0x0000000d09047c24 */ /* 0x000fc8000f8e02ff */
        /* <DEDUP_REMOVED lines=9> */
[----:B------:R-:W-:-:S06]  /*10b0*/  IMAD.WIDE R4, R9, 0x4, R4 ;  /* 0x0000000409047825 */ /* 0x000fcc00078e0204 */
[----:B------:R1:W3:Y:S01]  /*10c0*/  LD.E R4, desc[UR4][R4.64] ;  /* 0x0000000404047980 */ /* 0x0002e2000c101900 */
        /* <DEDUP_REMOVED lines=19> */
[----:B------:R-:W-:Y:S01]  /*1200*/  @!P1 IADD3 R5, PT, PT, R5, 0x1, RZ ;  /* 0x0000000105059810 */ /* 0x000fe20007ffe0ff */
[----:B------:R-:W-:Y:S01]  /*1210*/  IMAD R18, R10, R9, R18 ;  /* 0x000000090a127224 */ /* 0x000fe200078e0212 */
[----:B------:R-:W-:Y:S02]  /*1220*/  ISETP.GE.AND P0, PT, R8, RZ, PT ;  /* 0x000000ff0800720c */ /* 0x000fe40003f06270 */
[----:B------:R-:W-:-:S05]  /*1230*/  ISETP.NE.AND P1, PT, R20, RZ, PT ;  /* 0x000000ff1400720c */ /* 0x000fca0003f25270 */
[----:B------:R-:W-:Y:S01]  /*1240*/  @P2 VIADD R5, R5, 0x1 ;  /* 0x0000000105052836 */ /* 0x000fe20000000000 */
[----:B---3--:R-:W-:Y:S01]  /*1250*/  SHF.R.S32.HI R6, RZ, 0x1f, R4 ;  /* 0x0000001fff067819 */ /* 0x008fe20000011404 */
[-C--:B------:R-:W-:Y:S02]  /*1260*/  IMAD R7, R17, R4.reuse, RZ ;  /* 0x0000000411077224 */ /* 0x080fe400078e02ff */
[----:B------:R-:W-:-:S04]  /*1270*/  IMAD.WIDE.U32 R10, R16, R4, RZ ;  /* 0x00000004100a7225 */ /* 0x000fc800078e00ff */
[----:B------:R-:W-:Y:S01]  /*1280*/  IMAD R7, R16, R6, R7 ;  /* 0x0000000610077224 */ /* 0x000fe200078e0207 */
[----:B------:R-:W-:-:S04]  /*1290*/  SHF.R.S32.HI R17, RZ, 0x1f, R18 ;  /* 0x0000001fff117819 */ /* 0x000fc80000011412 */
[----:B------:R-:W-:Y:S01]  /*12a0*/  IADD3 R11, PT, PT, R11, R7, RZ ;  /* 0x000000070b0b7210 */ /* 0x000fe20007ffe0ff */
[----:B------:R-:W-:Y:S02]  /*12b0*/  IMAD.MOV.U32 R7, RZ, RZ, R5 ;  /* 0x000000ffff077224 */ /* 0x000fe400078e0005 */
[----:B------:R-:W-:Y:S02]  /*12c0*/  IMAD R5, R171, R18, RZ ;  /* 0x00000012ab057224 */ /* 0x000fe400078e02ff */
[----:B------:R-:W-:Y:S01]  /*12d0*/  IMAD.WIDE.U32 R10, R18, R170, R10 ;  /* 0x000000aa120a7225 */ /* 0x000fe200078e000a */
[----:B------:R-:W-:Y:S02]  /*12e0*/  @!P0 IADD3 R7, PT, PT, -R7, RZ, RZ ;  /* 0x000000ff07078210 */ /* 0x000fe40007ffe1ff */
[----:B------:R-:W-:Y:S01]  /*12f0*/  @!P1 LOP3.LUT R7, RZ, R20, RZ, 0x33, !PT ;  /* 0x00000014ff079212 */ /* 0x000fe200078e33ff */
[----:B------:R-:W-:-:S04]  /*1300*/  IMAD R5, R170, R17, R5 ;  /* 0x00000011aa057224 */ /* 0x000fc800078e0205 */
[----:B------:R-:W-:Y:S01]  /*1310*/  IMAD.IADD R11, R11, 0x1, R5 ;  /* 0x000000010b0b7824 */ /* 0x000fe200078e0205 */
[----:B------:R-:W-:Y:S01]  /*1320*/  SHF.R.S32.HI R5, RZ, 0x1f, R7 ;  /* 0x0000001fff057819 */ /* 0x000fe20000011407 */
[----:B------:R-:W-:-:S04]  /*1330*/  IMAD R8, R15, R7, RZ ;  /* 0x000000070f087224 */ /* 0x000fc800078e02ff */
[----:B------:R-:W-:Y:S02]  /*1340*/  IMAD R8, R14, R5, R8 ;  /* 0x000000050e087224 */ /* 0x000fe400078e0208 */
[----:B--2---:R-:W-:Y:S02]  /*1350*/  IMAD R5, R13, R4, RZ ;  /* 0x000000040d057224 */ /* 0x004fe400078e02ff */
        /* <DEDUP_REMOVED lines=8> */
.L_x_5013:
        /* <DEDUP_REMOVED lines=25> */
[-C--:B--2---:R-:W-:Y:S02]  /*1570*/  @!P2 IMAD R4, R171, R11.reuse, RZ ;  /* 0x0000000bab04a224 */ /* 0x084fe400078e02ff */
[----:B------:R-:W-:-:S04]  /*1580*/  @!P2 IMAD.WIDE.U32 R18, R170, R11, RZ ;  /* 0x0000000baa12a225 */ /* 0x000fc800078e00ff */
[----:B------:R-:W-:Y:S02]  /*1590*/  @!P2 IMAD R4, R7, R170, R4 ;  /* 0x000000aa0704a224 */ /* 0x000fe400078e0204 */
[----:B---3-5:R-:W-:-:S03]  /*15a0*/  @!P2 IMAD R7, R17, R10, RZ ;  /* 0x0000000a1107a224 */ /* 0x028fc600078e02ff */
[----:B------:R-:W-:Y:S02]  /*15b0*/  @!P2 IADD3 R19, PT, PT, R19, R4, RZ ;  /* 0x000000041313a210 */ /* 0x000fe40007ffe0ff */
[-C--:B------:R-:W-:Y:S02]  /*15c0*/  @!P1 IADD3 R6, PT, PT, R6, -R5.reuse, RZ ;  /* 0x8000000506069210 */ /* 0x080fe40007ffe0ff */
[----:B------:R-:W-:Y:S01]  /*15d0*/  @!P2 SHF.R.S32.HI R4, RZ, 0x1f, R10 ;  /* 0x0000001fff04a819 */ /* 0x000fe2000001140a */
[----:B------:R-:W-:Y:S01]  /*15e0*/  @P2 IMAD.IADD R8, R11, 0x1, R12 ;  /* 0x000000010b082824 */ /* 0x000fe200078e020c */
[----:B------:R-:W-:Y:S01]  /*15f0*/  ISETP.GE.U32.AND P4, PT, R6, R5, PT ;  /* 0x000000050600720c */ /* 0x000fe20003f86070 */
[----:B------:R-:W-:Y:S01]  /*1600*/  @!P2 IMAD.WIDE.U32 R18, R16, R10, R18 ;  /* 0x0000000a1012a225 */ /* 0x000fe200078e0012 */
[----:B------:R-:W-:-:S03]  /*1610*/  LOP3.LUT R5, R20, UR11, RZ, 0x3c, !PT ;  /* 0x0000000b14057c12 */ /* 0x000fc6000f8e3cff */
[----:B------:R-:W-:Y:S02]  /*1620*/  @!P2 IMAD R7, R16, R4, R7 ;  /* 0x000000041007a224 */ /* 0x000fe400078e0207 */
[-C--:B------:R-:W-:Y:S02]  /*1630*/  @P2 IMAD R4, R171, R8.reuse, RZ ;  /* 0x00000008ab042224 */ /* 0x080fe400078e02ff */
[----:B------:R-:W-:Y:S01]  /*1640*/  @P2 IMAD.WIDE.U32 R16, R170, R8, RZ ;  /* 0x00000008aa102225 */ /* 0x000fe200078e00ff */
[----:B------:R-:W-:Y:S02]  /*1650*/  ISETP.GE.AND P0, PT, R5, RZ, PT ;  /* 0x000000ff0500720c */ /* 0x000fe40003f06270 */
[----:B------:R-:W-:Y:S01]  /*1660*/  ISETP.NE.AND P3, PT, R20, RZ, PT ;  /* 0x000000ff1400720c */ /* 0x000fe20003f65270 */
[----:B------:R-:W-:Y:S01]  /*1670*/  @!P2 IMAD.MOV.U32 R8, RZ, RZ, R18 ;  /* 0x000000ffff08a224 */ /* 0x000fe200078e0012 */
[----:B------:R-:W-:Y:S01]  /*1680*/  @!P2 IADD3 R7, PT, PT, R19, R7, RZ ;  /* 0x000000071307a210 */ /* 0x000fe20007ffe0ff */
[----:B------:R-:W-:Y:S01]  /*1690*/  @!P1 VIADD R9, R9, 0x1 ;  /* 0x0000000109099836 */ /* 0x000fe20000000000 */
[----:B------:R-:W-:-:S02]  /*16a0*/  LEA R18, R51, 0xffffff00, 0x8 ;  /* 0xffffff0033127811 */ /* 0x000fc400078e40ff */
[----:B------:R-:W-:Y:S02]  /*16b0*/  @P2 IADD3 R7, PT, PT, R17, R4, RZ ;  /* 0x0000000411072210 */ /* 0x000fe40007ffe0ff */
[----:B------:R-:W-:Y:S01]  /*16c0*/  @P2 MOV R8, R16 ;  /* 0x0000001000082202 */ /* 0x000fe20000000f00 */
[----:B------:R-:W-:Y:S01]  /*16d0*/  @!P2 IMAD R5, R173, R11, RZ ;  /* 0x0000000bad05a224 */ /* 0x000fe200078e02ff */
[----:B------:R-:W-:Y:S01]  /*16e0*/  @!P2 SHF.R.S32.HI R4, RZ, 0x1f, R11 ;  /* 0x0000001fff04a819 */ /* 0x000fe2000001140b */
[----:B------:R-:W-:Y:S01]  /*16f0*/  IMAD R6, R171, R18, RZ ;  /* 0x00000012ab067224 */ /* 0x000fe200078e02ff */
[----:B------:R-:W-:Y:S01]  /*1700*/  SHF.R.S32.HI R17, RZ, 0x1f, R18 ;  /* 0x0000001fff117819 */ /* 0x000fe20000011412 */
[----:B------:R-:W-:Y:S01]  /*1710*/  @P4 VIADD R9, R9, 0x1 ;  /* 0x0000000109094836 */ /* 0x000fe20000000000 */
[----:B------:R-:W-:Y:S02]  /*1720*/  MOV R24, R8 ;  /* 0x0000000800187202 */ /* 0x000fe40000000f00 */
[----:B------:R-:W-:Y:S01]  /*1730*/  MOV R25, R7 ;  /* 0x0000000700197202 */ /* 0x000fe20000000f00 */
[----:B------:R-:W-:-:S02]  /*1740*/  @!P2 IMAD R4, R4, R172, R5 ;  /* 0x000000ac0404a224 */ /* 0x000fc400078e0205 */
[----:B------:R-:W-:Y:S01]  /*1750*/  @!P2 IMAD.WIDE.U32 R26, R172, R11, RZ ;  /* 0x0000000bac1aa225 */ /* 0x000fe200078e00ff */
[----:B------:R-:W-:-:S03]  /*1760*/  @!P0 IADD3 R9, PT, PT, -R9, RZ, RZ ;  /* 0x000000ff09098210 */ /* 0x000fc60007ffe1ff */
[----:B------:R-:W-:Y:S02]  /*1770*/  IMAD R6, R17, R170, R6 ;  /* 0x000000aa11067224 */ /* 0x000fe400078e0206 */
[----:B------:R-:W-:Y:S01]  /*1780*/  IMAD.WIDE.U32 R24, R170, R18, R24 ;  /* 0x00000012aa187225 */ /* 0x000fe200078e0018 */
[----:B------:R-:W-:Y:S02]  /*1790*/  @!P2 IADD3 R27, PT, PT, R27, R4, RZ ;  /* 0x000000041b1ba210 */ /* 0x000fe40007ffe0ff */
[----:B------:R-:W-:Y:S01]  /*17a0*/  @!P3 LOP3.LUT R9, RZ, R20, RZ, 0x33, !PT ;  /* 0x00000014ff09b212 */ /* 0x000fe200078e33ff */
[----:B------:R-:W-:Y:S01]  /*17b0*/  @P2 IMAD.IADD R11, R11, 0x1, R12 ;  /* 0x000000010b0b2824 */ /* 0x000fe200078e020c */
[----:B------:R-:W-:Y:S01]  /*17c0*/  @!P2 SHF.R.S32.HI R4, RZ, 0x1f, R10 ;  /* 0x0000001fff04a819 */ /* 0x000fe2000001140a */
[----:B----4-:R-:W-:Y:S01]  /*17d0*/  @!P2 IMAD R5, R23, R10, RZ ;  /* 0x0000000a1705a224 */ /* 0x010fe200078e02ff */
[----:B------:R-:W-:Y:S02]  /*17e0*/  IADD3 R13, PT, PT, R25, R6, RZ ;  /* 0x00000006190d7210 */ /* 0x000fe40007ffe0ff */
[----:B------:R-:W-:Y:S01]  /*17f0*/  MOV R12, R24 ;  /* 0x00000018000c7202 */ /* 0x000fe20000000f00 */
[----:B------:R-:W-:Y:S01]  /*1800*/  IMAD R6, R15, R9, RZ ;  /* 0x000000090f067224 */ /* 0x000fe200078e02ff */
[----:B------:R-:W-:Y:S01]  /*1810*/  SHF.R.S32.HI R7, RZ, 0x1f, R9 ;  /* 0x0000001fff077819 */ /* 0x000fe20000011409 */
[----:B------:R-:W-:-:S02]  /*1820*/  @!P2 IMAD R4, R22, R4, R5 ;  /* 0x000000041604a224 */ /* 0x000fc400078e0205 */
[----:B------:R-:W-:-:S04]  /*1830*/  @!P2 IMAD.WIDE.U32 R22, R22, R10, R26 ;  /* 0x0000000a1616a225 */ /* 0x000fc800078e001a */
[----:B------:R-:W-:Y:S02]  /*1840*/  @P2 IMAD R5, R173, R11, RZ ;  /* 0x0000000bad052224 */ /* 0x000fe400078e02ff */
[----:B------:R-:W-:-:S04]  /*1850*/  IMAD.WIDE.U32 R24, R14, R9, R12 ;  /* 0x000000090e187225 */ /* 0x000fc800078e000c */
        /* <DEDUP_REMOVED lines=8> */
.L_x_5014:
[----:B------:R-:W-:Y:S05]  /*18e0*/  BSYNC.RECONVERGENT B0 ;  /* 0x0000000000007941 */ /* 0x000fea0003800200 */
.L_x_5012:
        /* <DEDUP_REMOVED lines=46> */
[----:B------:R-:W-:-:S04]  /*1bd0*/  SHF.R.U32.HI R72, RZ, 0x2, R151 ;  /* 0x00000002ff487819 */ /* 0x000fc80000011697 */
[----:B------:R-:W-:Y:S01]  /*1be0*/  IADD3.X R19, PT, PT, R12, R16, RZ, P1, !PT ;  /* 0x000000100c137210 */ /* 0x000fe20000ffe4ff */
[----:B------:R-:W-:Y:S01]  /*1bf0*/  IMAD R12, R173, R72, RZ ;  /* 0x00000048ad0c7224 */ /* 0x000fe200078e02ff */
[----:B------:R-:W-:Y:S01]  /*1c00*/  IADD3 R16, P1, PT, R190, R9, RZ ;  /* 0x00000009be107210 */ /* 0x000fe20007f3e0ff */
[----:B------:R-:W-:Y:S01]  /*1c10*/  IMAD.WIDE.U32 R182, R72, R172, R18 ;  /* 0x000000ac48b67225 */ /* 0x000fe200078e0012 */
[----:B------:R-:W1:Y:S03]  /*1c20*/  S2UR UR6, SR_CgaCtaId ;  /* 0x00000000000679c3 */ /* 0x000e660000008800 */
[----:B------:R-:W-:Y:S02]  /*1c30*/  IMAD.X R17, RZ, RZ, R8, P1 ;  /* 0x000000ffff117224 */ /* 0x000fe400008e0608 */
[----:B------:R-:W-:Y:S02]  /*1c40*/  IMAD.IADD R12, R183, 0x1, R12 ;  /* 0x00000001b70c7824 */ /* 0x000fe400078e020c */
[----:B------:R-:W-:-:S02]  /*1c50*/  IMAD R8, R171, R72, RZ ;  /* 0x00000048ab087224 */ /* 0x000fc400078e02ff */
[----:B------:R-:W-:Y:S01]  /*1c60*/  IMAD.WIDE.U32 R16, R72, R170, R16 ;  /* 0x000000aa48107225 */ /* 0x000fe200078e0010 */
[----:B------:R-:W-:-:S03]  /*1c70*/  LOP3.LUT R15, R14, 0xc0, RZ, 0xc0, !PT ;  /* 0x000000c00e0f7812 */ /* 0x000fc600078ec0ff */
[----:B------:R-:W-:Y:S01]  /*1c80*/  IMAD.IADD R180, R17, 0x1, R8 ;  /* 0x0000000111b47824 */ /* 0x000fe200078e0208 */
[----:B------:R-:W-:Y:S02]  /*1c90*/  LOP3.LUT R15, R15, 0x18, R151, 0xf8, !PT ;  /* 0x000000180f0f7812 */ /* 0x000fe400078ef897 */
[----:B------:R-:W-:Y:S02]  /*1ca0*/  IADD3 R169, PT, PT, -R169, R191, RZ ;  /* 0x000000bfa9a97210 */ /* 0x000fe40007ffe1ff */
[----:B------:R-:W-:-:S04]  /*1cb0*/  LOP3.LUT R15, R15, R190, RZ, 0x3c, !PT ;  /* 0x000000be0f0f7212 */ /* 0x000fc800078e3cff */
[----:B------:R-:W-:Y:S01]  /*1cc0*/  LOP3.LUT R14, R15, 0x1f20, R14, 0xf8, !PT ;  /* 0x00001f200f0e7812 */ /* 0x000fe200078ef80e */
[----:B------:R-:W-:Y:S01]  /*1cd0*/  IMAD.U32 R15, RZ, RZ, UR11 ;  /* 0x0000000bff0f7e24 */ /* 0x000fe2000f8e00ff */
[----:B------:R-:W-:Y:S02]  /*1ce0*/  UMOV UR7, 0x400 ;  /* 0x0000040000077882 */ /* 0x000fe40000000000 */
[----:B-1----:R-:W-:Y:S02]  /*1cf0*/  ULEA UR6, UR6, UR7, 0x18 ;  /* 0x0000000706067291 */ /* 0x002fe4000f8ec0ff */
[----:B------:R-:W-:Y:S02]  /*1d00*/  SHF.R.S32.HI R15, RZ, 0x1f, R15 ;  /* 0x0000001fff0f7819 */ /* 0x000fe4000001140f */
[-C--:B------:R-:W-:Y:S02]  /*1d10*/  LOP3.LUT R193, R193, R192.reuse, RZ, 0x3c, !PT ;  /* 0x000000c0c1c17212 */ /* 0x080fe400078e3cff */
[----:B------:R-:W-:Y:S01]  /*1d20*/  MOV R73, RZ ;  /* 0x000000ff00497202 */ /* 0x000fe20000000f00 */
[----:B------:R-:W-:Y:S01]  /*1d30*/  IMAD.U32 R166, RZ, RZ, UR6 ;  /* 0x00000006ffa67e24 */ /* 0x000fe2000f8e00ff */
[C---:B------:R-:W-:Y:S01]  /*1d40*/  LOP3.LUT R192, R193.reuse, R192, RZ, 0x3c, !PT ;  /* 0x000000c0c1c07212 */ /* 0x040fe200078e3cff */
[----:B------:R-:W-:Y:S02]  /*1d50*/  BSSY.RECONVERGENT B0, `(.L_x_5015) ;  /* 0x000002b000007945 */ /* 0x000fe40003800200 */
[----:B------:R-:W-:Y:S01]  /*1d60*/  IMAD R189, R14, 0x2, R166 ;  /* 0x000000020ebd7824 */ /* 0x000fe200078e02a6 */
[----:B------:R-:W-:-:S02]  /*1d70*/  LOP3.LUT R193, R193, R192, RZ, 0x3c, !PT ;  /* 0x000000c0c1c17212 */ /* 0x000fc400078e3cff */
        /* <DEDUP_REMOVED lines=12> */
[----:B------:R-:W-:-:S05]  /*1e40*/  IADD3 R16, P1, PT, R190, R9, RZ ;  /* 0x00000009be107210 */ /* 0x000fca0007f3e0ff */
[----:B------:R-:W-:Y:S01]  /*1e50*/  IMAD.X R17, RZ, RZ, R8, P1 ;  /* 0x000000ffff117224 */ /* 0x000fe200008e0608 */
[----:B------:R-:W-:Y:S01]  /*1e60*/  ISETP.GE.AND P1, PT, R72, R169, PT ;  /* 0x000000a94800720c */ /* 0x000fe20003f26270 */
[----:B------:R-:W-:-:S04]  /*1e70*/  IMAD R0, R11, UR11, RZ ;  /* 0x0000000b0b007c24 */ /* 0x000fc8000f8e02ff */
        /* <DEDUP_REMOVED lines=23> */
.L_x_5017:
[----:B------:R2:W-:Y:S02]  /*1ff0*/  STS.128 [R189], RZ ;  /* 0x000000ffbd007388 */ /* 0x0005e40000000c00 */
.L_x_5016:
[----:B------:R-:W-:Y:S05]  /*2000*/  BSYNC.RECONVERGENT B0 ;  /* 0x0000000000007941 */ /* 0x000fea0003800200 */
.L_x_5015:
        /* <DEDUP_REMOVED lines=23> */
.L_x_5019:
[----:B------:R-:W-:Y:S05]  /*2180*/  BSYNC.RECONVERGENT B0 ;  /* 0x0000000000007941 */ /* 0x000fea0003800200 */
.L_x_5018:
        /* <DEDUP_REMOVED lines=13> */
.L_x_5022:
[----:B------:R4:W-:Y:S02]  /*2260*/  STS.128 [R189+0x1000], RZ ;  /* 0x001000ffbd007388 */ /* 0x0009e40000000c00 */
.L_x_5021:
[----:B------:R-:W-:Y:S05]  /*2270*/  BSYNC.RECONVERGENT B0 ;  /* 0x0000000000007941 */ /* 0x000fea0003800200 */
.L_x_5020:
        /* <DEDUP_REMOVED lines=21> */
.L_x_5024:
[----:B------:R-:W-:Y:S05]  /*23d0*/  BSYNC.RECONVERGENT B0 ;  /* 0x0000000000007941 */ /* 0x000fea0003800200 */
.L_x_5023:
        /* <DEDUP_REMOVED lines=13> */
.L_x_5026:
[----:B------:R-:W-:Y:S05]  /*24b0*/  BSYNC.RECONVERGENT B0 ;  /* 0x0000000000007941 */ /* 0x000fea0003800200 */
.L_x_5025:
        /* <DEDUP_REMOVED lines=12> */
.L_x_5028:
[----:B------:R-:W-:Y:S05]  /*2580*/  BSYNC.RECONVERGENT B0 ;  /* 0x0000000000007941 */ /* 0x000fea0003800200 */
.L_x_5027:
        /* <DEDUP_REMOVED lines=15> */
.L_x_5030:
[----:B------:R-:W-:Y:S05]  /*2680*/  BSYNC.RECONVERGENT B0 ;  /* 0x0000000000007941 */ /* 0x000fea0003800200 */
.L_x_5029:
        /* <DEDUP_REMOVED lines=11> */
.L_x_5032:
[----:B------:R-:W-:Y:S05]  /*2740*/  BSYNC.RECONVERGENT B0 ;  /* 0x0000000000007941 */ /* 0x000fea0003800200 */
.L_x_5031:
        /* <DEDUP_REMOVED lines=15> */
.L_x_5034:
[----:B------:R-:W-:Y:S05]  /*2840*/  BSYNC.RECONVERGENT B0 ;  /* 0x0000000000007941 */ /* 0x000fea0003800200 */
.L_x_5033:
        /* <DEDUP_REMOVED lines=13> */
.L_x_5036:
[----:B------:R-:W-:Y:S05]  /*2920*/  BSYNC.RECONVERGENT B0 ;  /* 0x0000000000007941 */ /* 0x000fea0003800200 */
.L_x_5035:
[----:B-1----:R-:W2:Y:S04]  /*2930*/  LD.E.64 R18, desc[UR4][R2.64+0x1c0] ;  /* 0x0001c00402127980 */ /* 0x002ea8000c101b00 */
[----:B------:R-:W3:Y:S01]  /*2940*/  LD.E.64 R16, desc[UR4][R2.64+0x1b8] ;  /* 0x0001b80402107980 */ /* 0x000ee2000c101b00 */
[----:B------:R-:W-:-:S03]  /*2950*/  MOV R14, UR11 ;  /* 0x0000000b000e7c02 */ /* 0x000fc60008000f00 */
[----:B------:R-:W4:Y:S04]  /*2960*/  LD.E R4, desc[UR4][R2.64+0xd8] ;  /* 0x0000d80402047980 */ /* 0x000f28000c101900 */
[----:B------:R-:W0:Y:S04]  /*2970*/  LDGDEPBAR ;  /* 0x00000000000079af */ /* 0x000e280000000000 */
[----:B------:R1:W5:Y:S04]  /*2980*/  LD.E R69, desc[UR4][R2.64+0x184] ;  /* 0x0001840402457980 */ /* 0x000368000c101900 */
[----:B------:R1:W5:Y:S01]  /*2990*/  LD.E R70, desc[UR4][R2.64+0x188] ;  /* 0x0001880402467980 */ /* 0x000362000c101900 */
[----:B--2---:R-:W-:-:S04]  /*29a0*/  IMAD.WIDE.U32 R14, R18, UR13, R14 ;  /* 0x0000000d120e7c25 */ /* 0x004fc8000f8e000e */
[----:B------:R-:W-:Y:S01]  /*29b0*/  IMAD R5, R19, UR13, RZ ;  /* 0x0000000d13057c24 */ /* 0x000fe2000f8e02ff */
        /* <DEDUP_REMOVED lines=8> */
[C---:B------:R-:W-:Y:S01]  /*2a40*/  SHF.L.U64.HI R5, R172.reuse, 0x5, R173 ;  /* 0x00000005ac057819 */ /* 0x040fe200000102ad */
        /* <DEDUP_REMOVED lines=13> */
.L_x_5039:
[----:B------:R3:W-:Y:S01]  /*2b20*/  STS.128 [R189+0x5000], RZ ;  /* 0x005000ffbd007388 */ /* 0x0007e20000000c00 */
[----:B------:R-:W-:Y:S05]  /*2b30*/  BRA `(.L_x_5040) ;  /* 0x0000000000047947 */ /* 0x000fea0003800000 */
.L_x_5038:
[----:B------:R2:W-:Y:S02]  /*2b40*/  STS.128 [R189+0x5000], RZ ;  /* 0x005000ffbd007388 */ /* 0x0005e40000000c00 */
.L_x_5040:
[----:B------:R-:W-:Y:S05]  /*2b50*/  BSYNC.RECONVERGENT B0 ;  /* 0x0000000000007941 */ /* 0x000fea0003800200 */
.L_x_5037:
        /* <DEDUP_REMOVED lines=18> */
.L_x_5042:
[----:B------:R-:W-:Y:S05]  /*2c80*/  BSYNC.RECONVERGENT B0 ;  /* 0x0000000000007941 */ /* 0x000fea0003800200 */
.L_x_5041:
        /* <DEDUP_REMOVED lines=13> */
.L_x_5044:
[----:B------:R-:W-:Y:S05]  /*2d60*/  BSYNC.RECONVERGENT B0 ;  /* 0x0000000000007941 */ /* 0x000fea0003800200 */
.L_x_5043:
        /* <DEDUP_REMOVED lines=12> */
.L_x_5046:
[----:B------:R-:W-:Y:S05]  /*2e30*/  BSYNC.RECONVERGENT B0 ;  /* 0x0000000000007941 */ /* 0x000fea0003800200 */
.L_x_5045:
        /* <DEDUP_REMOVED lines=15> */
.L_x_5048:
[----:B------:R-:W-:Y:S05]  /*2f30*/  BSYNC.RECONVERGENT B0 ;  /* 0x0000000000007941 */ /* 0x000fea0003800200 */
.L_x_5047:
        /* <DEDUP_REMOVED lines=12> */
.L_x_5050:
[----:B------:R-:W-:Y:S05]  /*3000*/  BSYNC.RECONVERGENT B0 ;  /* 0x0000000000007941 */ /* 0x000fea0003800200 */
.L_x_5049:
        /* <DEDUP_REMOVED lines=15> */
.L_x_5052:
[----:B------:R-:W-:Y:S05]  /*3100*/  BSYNC.RECONVERGENT B0 ;  /* 0x0000000000007941 */ /* 0x000fea0003800200 */
.L_x_5051:
        /* <DEDUP_REMOVED lines=13> */
.L_x_5054:
[----:B------:R-:W-:Y:S05]  /*31e0*/  BSYNC.RECONVERGENT B0 ;  /* 0x0000000000007941 */ /* 0x000fea0003800200 */
.L_x_5053:
        /* <DEDUP_REMOVED lines=25> */
[----:B------:R-:W-:Y:S01]  /*3380*/  LOP3.LUT R176, R164, 0x1f0, RZ, 0xc0, !PT ;  /* 0x000001f0a4b07812 */ /* 0x000fe200078ec0ff */
[----:B------:R-:W1:Y:S01]  /*3390*/  LDSM.16.M88.4 R8, [R44+0x1000] ;  /* 0x001000002c08783b */ /* 0x000e620000000200 */
[----:B------:R-:W-:Y:S02]  /*33a0*/  SEL R75, R21, 0xffffffe0, !P0 ;  /* 0xffffffe0154b7807 */ /* 0x000fe40004000000 */
[----:B------:R-:W-:Y:S01]  /*33b0*/  LOP3.LUT R176, R176, 0x7, R72, 0xf8, !PT ;  /* 0x00000007b0b07812 */ /* 0x000fe200078ef848 */
[----:B------:R-:W-:Y:S01]  /*33c0*/  LDSM.16.M88.4 R4, [R44+0x1400] ;  /* 0x001400002c04783b */ /* 0x000fe20000000200 */
[----:B------:R-:W-:-:S02]  /*33d0*/  IADD3 R16, PT, PT, R23, R75, RZ ;  /* 0x0000004b17107210 */ /* 0x000fc40007ffe0ff */
[----:B------:R-:W-:Y:S01]  /*33e0*/  IADD3 R75, PT, PT, R75, R44, RZ ;  /* 0x0000002c4b4b7210 */ /* 0x000fe20007ffe0ff */
[----:B------:R-:W-:Y:S01]  /*33f0*/  LDSM.16.M88.4 R32, [R44+0x1800] ;  /* 0x001800002c20783b */ /* 0x000fe20000000200 */
[----:B------:R-:W-:Y:S02]  /*3400*/  IADD3 R70, PT, PT, R70, R46, -R191 ;  /* 0x0000002e46467210 */ /* 0x000fe40007ffe8bf */
[----:B------:R-:W-:Y:S01]  /*3410*/  LEA R175, R185, R176, 0x6 ;  /* 0x000000b0b9af7211 */ /* 0x000fe200078e30ff */
[----:B------:R-:W-:Y:S01]  /*3420*/  LDSM.16.M88.4 R16, [R16] ;  /* 0x000000001010783b */ /* 0x000fe20000000200 */
[----:B------:R-:W-:Y:S02]  /*3430*/  IADD3 R69, PT, PT, R46, -R191, -R69 ;  /* 0x800000bf2e457210 */ /* 0x000fe40007ffe845 */
[C---:B------:R-:W-:Y:S01]  /*3440*/  IADD3 R174, PT, PT, R175.reuse, R70, RZ ;  /* 0x00000046afae7210 */ /* 0x040fe20007ffe0ff */
[----:B----4-:R-:W4:Y:S01]  /*3450*/  LDSM.16.M88.4 R12, [R75+0x1000] ;  /* 0x001000004b0c783b */ /* 0x010f220000000200 */
[----:B------:R-:W-:-:S02]  /*3460*/  IADD3 R175, PT, PT, R175, R69, RZ ;  /* 0x00000045afaf7210 */ /* 0x000fc40007ffe0ff */
[C-C-:B------:R-:W-:Y:S01]  /*3470*/  VIADDMNMX R177, R174.reuse, 0x1, R46.reuse, PT ;  /* 0x00000001aeb17846 */ /* 0x140fe2000380012e */
[----:B------:R-:W2:Y:S01]  /*3480*/  LDSM.16.M88.4 R24, [R75+0x1400] ;  /* 0x001400004b18783b */ /* 0x000ea20000000200 */
[----:B------:R-:W-:Y:S02]  /*3490*/  VIMNMX R178, PT, PT, RZ, R175, !PT ;  /* 0x000000afffb27248 */ /* 0x000fe40007fe0100 */
[----:B------:R-:W-:Y:S01]  /*34a0*/  VIADDMNMX R174, R174, 0x9, R46, PT ;  /* 0x00000009aeae7846 */ /* 0x000fe2000380012e */
[----:B------:R-:W3:Y:S01]  /*34b0*/  LDSM.16.M88.4 R76, [R75+0x1800] ;  /* 0x001800004b4c783b */ /* 0x000ee20000000200 */
[----:B------:R-:W-:Y:S01]  /*34c0*/  VIADDMNMX R175, R175, 0x8, RZ, !PT ;  /* 0x00000008afaf7846 */ /* 0x000fe200078001ff */
        /* <DEDUP_REMOVED lines=79> */
[----:B------:R2:W1:Y:S01]  /*39c0*/  MUFU.TANH R22, R14 ;  /* 0x0000000e00167308 */ /* 0x0004620000002400 */
[----:B------:R-:W-:Y:S07]  /*39d0*/  HMMA.16816.F32 R4, R28, R6, RZ ;  /* 0x000000061c04723c */ /* 0x000fee00000018ff */
[----:B------:R-:W1:Y:S05]  /*39e0*/  MUFU.TANH R71, R8 ;  /* 0x0000000800477308 */ /* 0x000e6a0000002400 */
[C---:B-----5:R-:W-:Y:S03]  /*39f0*/  HMMA.16816.F32 R32, R16.reuse, R24, R32 ;  /* 0x000000181020723c */ /* 0x060fe60000001820 */
[----:B------:R-:W1:Y:S01]  /*3a00*/  MUFU.TANH R73, R9 ;  /* 0x0000000900497308 */ /* 0x000e620000002400 */
[----:B--2---:R-:W2:Y:S04]  /*3a10*/  LDSM.16.M88.4 R12, [R75+0x2400] ;  /* 0x002400004b0c783b */ /* 0x004ea80000000200 */
[----:B------:R-:W-:Y:S01]  /*3a20*/  HMMA.16816.F32 R4, R16, R26, R4 ;  /* 0x0000001a1004723c */ /* 0x000fe20000001804 */
[----:B------:R-:W5:Y:S02]  /*3a30*/  LDSM.16.M88.4 R24, [R44+0x2800] ;  /* 0x002800002c18783b */ /* 0x000f640000000200 */
        /* <DEDUP_REMOVED lines=220> */
[----:B------:R-:W-:Y:S01]  /*4800*/  FMUL.FTZ R11, R11, R40 ;  /* 0x000000280b0b7220 */ /* 0x000fe20000410000 */
[----:B------:R-:W1:Y:S01]  /*4810*/  MUFU.TANH R20, R20 ;  /* 0x0000001400147308 */ /* 0x000e620000002400 */
[----:B-----5:R5:W3:Y:S01]  /*4820*/  LDSM.16.M88.4 R32, [R75+0x4c00] ;  /* 0x004c00004b20783b */ /* 0x020ae20000000200 */
[----:B------:R-:W-:-:S06]  /*4830*/  DEPBAR.LE SB0, 0x0 ;  /* 0x000080000000791a */ /* 0x000fcc0000000000 */
[----:B------:R-:W1:Y:S01]  /*4840*/  MUFU.TANH R0, R0 ;  /* 0x0000000000007308 */ /* 0x000e620000002400 */
[C---:B----4-:R-:W-:Y:S07]  /*4850*/  HMMA.16816.F32 R4, R28.reuse, R24, RZ ;  /* 0x000000181c04723c */ /* 0x050fee00000018ff */
[----:B------:R-:W4:Y:S01]  /*4860*/  MUFU.TANH R12, R12 ;  /* 0x0000000c000c7308 */ /* 0x000f220000002400 */
[----:B------:R-:W-:Y:S01]  /*4870*/  HMMA.16816.F32 R24, R28, R26, RZ ;  /* 0x0000001a1c18723c */ /* 0x000fe200000018ff */
[-C--:B------:R-:W-:Y:S01]  /*4880*/  FMUL.FTZ R29, R36, R40.reuse ;  /* 0x00000028241d7220 */ /* 0x080fe20000410000 */
[-C--:B------:R-:W-:Y:S01]  /*4890*/  FMUL.FTZ R28, R37, R40.reuse ;  /* 0x00000028251c7220 */ /* 0x080fe20000410000 */
[----:B------:R-:W-:-:S04]  /*48a0*/  FMUL.FTZ R31, R38, R40 ;  /* 0x00000028261f7220 */ /* 0x000fc80000410000 */
[----:B-----5:R-:W1:Y:S08]  /*48b0*/  MUFU.TANH R75, R15 ;  /* 0x0000000f004b7308 */ /* 0x020e700000002400 */
[----:B------:R-:W1:Y:S08]  /*48c0*/  MUFU.TANH R13, R13 ;  /* 0x0000000d000d7308 */ /* 0x000e700000002400 */
[----:B------:R-:W1:Y:S01]  /*48d0*/  MUFU.TANH R15, R8 ;  /* 0x00000008000f7308 */ /* 0x000e620000002400 */
[----:B---3--:R-:W-:Y:S01]  /*48e0*/  HMMA.16816.F32 R4, R16, R32, R4 ;  /* 0x000000201004723c */ /* 0x008fe20000001804 */
[----:B------:R-:W-:-:S06]  /*48f0*/  FMUL.FTZ R33, R39, R40 ;  /* 0x0000002827217220 */ /* 0x000fcc0000410000 */
[----:B------:R-:W3:Y:S01]  /*4900*/  MUFU.TANH R14, R9 ;  /* 0x00000009000e7308 */ /* 0x000ee20000002400 */
[----:B------:R-:W-:Y:S07]  /*4910*/  HMMA.16816.F32 R24, R16, R34, R24 ;  /* 0x000000221018723c */ /* 0x000fee0000001818 */
[----:B------:R-:W1:Y:S04]  /*4920*/  MUFU.TANH R197, R10 ;  /* 0x0000000a00c57308 */ /* 0x000e680000002400 */
[-C--:B------:R-:W-:Y:S01]  /*4930*/  FMUL.FTZ R6, R6, R40.reuse ;  /* 0x0000002806067220 */ /* 0x080fe20000410000 */
[-C--:B------:R-:W-:Y:S01]  /*4940*/  FMUL.FTZ R7, R7, R40.reuse ;  /* 0x0000002807077220 */ /* 0x080fe20000410000 */
[-C--:B------:R-:W-:Y:S01]  /*4950*/  FMUL.FTZ R4, R4, R40.reuse ;  /* 0x0000002804047220 */ /* 0x080fe20000410000 */
[-C--:B------:R-:W-:Y:S01]  /*4960*/  FMUL.FTZ R5, R5, R40.reuse ;  /* 0x0000002805057220 */ /* 0x080fe20000410000 */
[----:B------:R5:W1:Y:S04]  /*4970*/  MUFU.TANH R202, R6 ;  /* 0x0000000600ca7308 */ /* 0x000a680000002400 */
[-C--:B------:R-:W-:Y:S01]  /*4980*/  FMUL.FTZ R26, R26, R40.reuse ;  /* 0x000000281a1a7220 */ /* 0x080fe20000410000 */
[----:B------:R-:W-:-:S03]  /*4990*/  FMUL.FTZ R27, R27, R40 ;  /* 0x000000281b1b7220 */ /* 0x000fc60000410000 */
[----:B------:R2:W1:Y:S08]  /*49a0*/  MUFU.TANH R203, R7 ;  /* 0x0000000700cb7308 */ /* 0x0004700000002400 */
[----:B------:R-:W1:Y:S01]  /*49b0*/  MUFU.TANH R30, R11 ;  /* 0x0000000b001e7308 */ /* 0x000e620000002400 */
[----:B-----5:R-:W-:-:S07]  /*49c0*/  FMUL.FTZ R6, R24, R40 ;  /* 0x0000002818067220 */ /* 0x020fce0000410000 */
[----:B------:R-:W1:Y:S01]  /*49d0*/  MUFU.TANH R29, R29 ;  /* 0x0000001d001d7308 */ /* 0x000e620000002400 */
[----:B--2---:R-:W-:Y:S01]  /*49e0*/  FMUL.FTZ R7, R25, R40 ;  /* 0x0000002819077220 */ /* 0x004fe20000410000 */
[----:B------:R-:W-:-:S04]  /*49f0*/  IADD3 R40, PT, PT, R51, -0x1, RZ ;  /* 0xffffffff33287810 */ /* 0x000fc80007ffe0ff */
[----:B------:R-:W-:Y:S02]  /*4a00*/  ISETP.GT.AND P0, PT, R40, R179, PT ;  /* 0x000000b32800720c */ /* 0x000fe40003f04270 */
[----:B------:R-:W2:Y:S08]  /*4a10*/  MUFU.TANH R28, R28 ;  /* 0x0000001c001c7308 */ /* 0x000eb00000002400 */
        /* <DEDUP_REMOVED lines=8> */
[----:B-----5:R-:W-:-:S04]  /*4aa0*/  LEA R4, R185, R46, 0x6 ;  /* 0x0000002eb9047211 */ /* 0x020fc800078e30ff */
[----:B------:R-:W-:Y:S01]  /*4ab0*/  IADD3 R176, PT, PT, R176, R4, RZ ;  /* 0x00000004b0b07210 */ /* 0x000fe20007ffe0ff */
[----:B------:R-:W-:Y:S06]  /*4ac0*/  BAR.SYNC.DEFER_BLOCKING 0x0 ;  /* 0x0000000000007b1d */ /* 0x000fec0000010000 */
[----:B-1234-:R-:W-:Y:S05]  /*4ad0*/  @!P0 BRA `(.L_x_5056) ;  /* 0x0000000800548947 */ /* 0x01efea0003800000 */
        /* <DEDUP_REMOVED lines=14> */
.L_x_5058:
        /* <DEDUP_REMOVED lines=35> */
[----:B------:R-:W-:-:S04]  /*4df0*/  IMAD.MOV.U32 R10, RZ, RZ, R16 ;  /* 0x000000ffff0a7224 */ /* 0x000fc800078e0010 */
[----:B------:R-:W-:Y:S01]  /*4e00*/  @!P2 IMAD.MOV R19, RZ, RZ, -R19 ;  /* 0x000000ffff13a224 */ /* 0x000fe200078e0a13 */
[----:B------:R-:W-:-:S04]  /*4e10*/  @!P0 IADD3 R10, PT, PT, -R10, RZ, RZ ;  /* 0x000000ff0a0a8210 */ /* 0x000fc80007ffe1ff */
        /* <DEDUP_REMOVED lines=23> */
[----:B------:R-:W-:Y:S02]  /*4f90*/  LEA.HI.X R180, R10, R180, R8, 0x1, P0 ;  /* 0x000000b40ab47211 */ /* 0x000fe400000f0c08 */
.L_x_5059:
[----:B------:R-:W-:Y:S05]  /*4fa0*/  BSYNC.RECONVERGENT B0 ;  /* 0x0000000000007941 */ /* 0x000fea0003800200 */
.L_x_5057:
        /* <DEDUP_REMOVED lines=70> */
.L_x_5061:
[----:B------:R-:W-:Y:S05]  /*5410*/  BSYNC.RECONVERGENT B0 ;  /* 0x0000000000007941 */ /* 0x000fea0003800200 */
.L_x_5060:
[----:B------:R-:W0:Y:S02]  /*5420*/  LDGDEPBAR ;  /* 0x00000000000079af */ /* 0x000e240000000000 */
.L_x_5056:
[----:B------:R-:W-:Y:S05]  /*5430*/  BSYNC.RECONVERGENT B1 ;  /* 0x0000000000017941 */ /* 0x000fea0003800200 */
.L_x_5055:
[----:B------:R-:W-:Y:S02]  /*5440*/  IMAD.SHL.U32 R46, R151, 0x2, RZ ;  /* 0x00000002972e7824 */ /* 0x000fe400078e00ff */
[----:B------:R-:W-:-:S03]  /*5450*/  VIADD R216, R176, 0x8 ;  /* 0x00000008b0d87836 */ /* 0x000fc60000000000 */
[----:B------:R-:W-:-:S05]  /*5460*/  LOP3.LUT R46, R46, 0x6, RZ, 0xc0, !PT ;  /* 0x000000062e2e7812 */ /* 0x000fca00078ec0ff */
[----:B------:R-:W-:-:S04]  /*5470*/  IMAD R70, R40, 0x100, R46 ;  /* 0x0000010028467824 */ /* 0x000fc800078e022e */
[C---:B--2---:R-:W-:Y:S01]  /*5480*/  IMAD.IADD R19, R70.reuse, 0x1, R191 ;  /* 0x0000000146137824 */ /* 0x044fe200078e02bf */
[C---:B------:R-:W-:Y:S01]  /*5490*/  ISETP.GE.AND P5, PT, R70.reuse, R175, PT ;  /* 0x000000af4600720c */ /* 0x040fe20003fa6270 */
[C---:B------:R-:W-:Y:S01]  /*54a0*/  VIADD R8, R70.reuse, 0x1 ;  /* 0x0000000146087836 */ /* 0x040fe20000000000 */
[----:B------:R-:W-:Y:S01]  /*54b0*/  ISETP.GE.AND P4, PT, R70, R174, PT ;  /* 0x000000ae4600720c */ /* 0x000fe20003f86270 */
[--C-:B------:R-:W-:Y:S01]  /*54c0*/  IMAD.IADD R24, R216, 0x1, -R19.reuse ;  /* 0x00000001d8187824 */ /* 0x100fe200078e0a13 */
[C-C-:B------:R-:W-:Y:S01]  /*54d0*/  IADD3 R4, PT, PT, R176.reuse, -0x1, -R19.reuse ;  /* 0xffffffffb0047810 */ /* 0x140fe20007ffe813 */
[--C-:B------:R-:W-:Y:S01]  /*54e0*/  IMAD.IADD R18, R176, 0x1, -R19.reuse ;  /* 0x00000001b0127824 */ /* 0x100fe200078e0a13 */
[----:B------:R-:W-:Y:S01]  /*54f0*/  IADD3 R25, PT, PT, R216, -0x1, -R19 ;  /* 0xffffffffd8197810 */ /* 0x000fe20007ffe813 */
[----:B------:R-:W-:Y:S01]  /*5500*/  VIADD R16, R70, 0x18 ;  /* 0x0000001846107836 */ /* 0x000fe20000000000 */
[----:B------:R-:W-:Y:S01]  /*5510*/  IABS R24, R24 ;  /* 0x0000001800187213 */ /* 0x000fe20000000000 */
[----:B------:R-:W-:Y:S01]  /*5520*/  VIADD R37, R18, 0xfffffff8 ;  /* 0xfffffff812257836 */ /* 0x000fe20000000000 */
[----:B------:R-:W-:Y:S01]  /*5530*/  IABS R4, R4 ;  /* 0x0000000400047213 */ /* 0x000fe20000000000 */
[----:B------:R-:W-:Y:S01]  /*5540*/  VIADD R32, R70, 0x19 ;  /* 0x0000001946207836 */ /* 0x000fe20000000000 */
[----:B------:R-:W-:-:S02]  /*5550*/  I2FP.F32.S32 R24, R24 ;  /* 0x0000001800187245 */ /* 0x000fc40000201400 */
[----:B------:R-:W-:Y:S02]  /*5560*/  I2FP.F32.S32 R4, R4 ;  /* 0x0000000400047245 */ /* 0x000fe40000201400 */
[----:B------:R-:W-:Y:S01]  /*5570*/  IABS R25, R25 ;  /* 0x0000001900197213 */ /* 0x000fe20000000000 */
[C---:B------:R-:W-:Y:S01]  /*5580*/  FFMA.FTZ R24, -R187.reuse, R24, R67 ;  /* 0x00000018bb187223 */ /* 0x040fe20000010143 */
[----:B------:R-:W-:Y:S01]  /*5590*/  ISETP.GE.AND P2, PT, R8, R178, PT ;  /* 0x000000b20800720c */ /* 0x000fe20003f46270 */
[----:B------:R-:W-:Y:S01]  /*55a0*/  FFMA.FTZ R4, -R187, R4, R68 ;  /* 0x00000004bb047223 */ /* 0x000fe20000010144 */
[----:B------:R-:W-:Y:S01]  /*55b0*/  IABS R37, R37 ;  /* 0x0000002500257213 */ /* 0x000fe20000000000 */
[----:B------:R-:W-:Y:S01]  /*55c0*/  VIADD R67, R70, 0x80 ;  /* 0x0000008046437836 */ /* 0x000fe20000000000 */
[----:B------:R-:W-:Y:S02]  /*55d0*/  I2FP.F32.S32 R25, R25 ;  /* 0x0000001900197245 */ /* 0x000fe40000201400 */
[----:B------:R-:W-:-:S02]  /*55e0*/  IABS R18, R18 ;  /* 0x0000001200127213 */ /* 0x000fc40000000000 */
[----:B-1----:R-:W-:Y:S01]  /*55f0*/  IADD3 R11, PT, PT, R176, -0x9, -R19 ;  /* 0xfffffff7b00b7810 */ /* 0x002fe20007ffe813 */
[----:B------:R-:W-:Y:S01]  /*5600*/  FFMA.FTZ R25, -R187, R25, R66 ;  /* 0x00000019bb197223 */ /* 0x000fe20000010142 */
[C---:B------:R-:W-:Y:S02]  /*5610*/  ISETP.GE.AND P3, PT, R8.reuse, R177, PT ;  /* 0x000000b10800720c */ /* 0x040fe40003f66270 */
[C---:B------:R-:W-:Y:S02]  /*5620*/  ISETP.GE.AND P1, PT, R8.reuse, R175, PT ;  /* 0x000000af0800720c */ /* 0x040fe40003f26270 */
[----:B------:R-:W-:Y:S01]  /*5630*/  ISETP.GE.AND P0, PT, R8, R174, PT ;  /* 0x000000ae0800720c */ /* 0x000fe20003f06270 */
[----:B------:R-:W-:Y:S01]  /*5640*/  VIADD R8, R70, 0x8 ;  /* 0x0000000846087836 */ /* 0x000fe20000000000 */
[----:B------:R-:W-:Y:S02]  /*5650*/  FSEL R24, R24, -INF , P5 ;  /* 0xff80000018187808 */ /* 0x000fe40002800000 */
[----:B------:R-:W-:-:S02]  /*5660*/  FSEL R4, R4, -INF , P2 ;  /* 0xff80000004047808 */ /* 0x000fc40001000000 */
[----:B------:R-:W-:Y:S02]  /*5670*/  I2FP.F32.S32 R37, R37 ;  /* 0x0000002500257245 */ /* 0x000fe40000201400 */
[----:B------:R-:W-:Y:S02]  /*5680*/  I2FP.F32.S32 R18, R18 ;  /* 0x0000001200127245 */ /* 0x000fe40000201400 */
[----:B------:R-:W-:Y:S01]  /*5690*/  IADD3 R36, PT, PT, R216, -0x9, -R19 ;  /* 0xfffffff7d8247810 */ /* 0x000fe20007ffe813 */
[C---:B------:R-:W-:Y:S01]  /*56a0*/  FFMA.FTZ R37, -R187.reuse, R37, R65 ;  /* 0x00000025bb257223 */ /* 0x040fe20000010141 */
[----:B------:R-:W-:Y:S01]  /*56b0*/  IABS R11, R11 ;  /* 0x0000000b000b7213 */ /* 0x000fe20000000000 */
[----:B------:R-:W-:Y:S01]  /*56c0*/  FFMA.FTZ R26, -R187, R18, R63 ;  /* 0x00000012bb1a7223 */ /* 0x000fe2000001013f */
[----:B------:R-:W-:Y:S02]  /*56d0*/  IADD3 R9, PT, PT, R176, -0x10, -R19 ;  /* 0xfffffff0b0097810 */ /* 0x000fe40007ffe813 */
[----:B------:R-:W-:-:S02]  /*56e0*/  FSEL R24, R24, -INF , !P4 ;  /* 0xff80000018187808 */ /* 0x000fc40006000000 */
        /* <DEDUP_REMOVED lines=8> */
[----:B------:R-:W-:Y:S02]  /*5770*/  FSEL R25, R25, -INF , P1 ;  /* 0xff80000019197808 */ /* 0x000fe40000800000 */
[----:B------:R-:W-:Y:S01]  /*5780*/  IADD3 R35, PT, PT, R216, -0x10, -R19 ;  /* 0xfffffff0d8237810 */ /* 0x000fe20007ffe813 */
[----:B------:R-:W-:Y:S01]  /*5790*/  FFMA.FTZ R11, -R187, R11, R64 ;  /* 0x0000000bbb0b7223 */ /* 0x000fe20000010140 */
[----:B------:R-:W-:Y:S01]  /*57a0*/  IABS R9, R9 ;  /* 0x0000000900097213 */ /* 0x000fe20000000000 */
[----:B------:R-:W-:Y:S01]  /*57b0*/  VIADD R64, R70, 0x71 ;  /* 0x0000007146407836 */ /* 0x000fe20000000000 */
[----:B------:R-:W-:Y:S02]  /*57c0*/  I2FP.F32.S32 R36, R36 ;  /* 0x0000002400247245 */ /* 0x000fe40000201400 */
[----:B------:R-:W-:-:S02]  /*57d0*/  FSEL R25, R25, -INF , !P0 ;  /* 0xff80000019197808 */ /* 0x000fc40004000000 */
[----:B------:R-:W-:Y:S01]  /*57e0*/  FSEL R37, R37, -INF , P5 ;  /* 0xff80000025257808 */ /* 0x000fe20002800000 */
[----:B------:R-:W-:Y:S01]  /*57f0*/  FFMA.FTZ R36, -R187, R36, R62 ;  /* 0x00000024bb247223 */ /* 0x000fe2000001013e */
[----:B------:R-:W-:Y:S01]  /*5800*/  FSEL R26, R26, -INF , P2 ;  /* 0xff8000001a1a7808 */ /* 0x000fe20001000000 */
[----:B------:R-:W-:Y:S01]  /*5810*/  VIADD R62, R70, 0x69 ;  /* 0x00000069463e7836 */ /* 0x000fe20000000000 */
        /* <DEDUP_REMOVED lines=8> */
[----:B------:R-:W-:Y:S01]  /*58a0*/  I2FP.F32.S32 R35, R35 ;  /* 0x0000002300237245 */ /* 0x000fe20000201400 */
[C---:B------:R-:W-:Y:S01]  /*58b0*/  FFMA.FTZ R9, -R187.reuse, R9, R61 ;  /* 0x00000009bb097223 */ /* 0x040fe2000001013d */
[----:B------:R-:W-:Y:S01]  /*58c0*/  FSEL R26, R26, -INF , !P3 ;  /* 0xff8000001a1a7808 */ /* 0x000fe20005800000 */
[----:B------:R-:W-:Y:S01]  /*58d0*/  VIADD R61, R70, 0x68 ;  /* 0x00000068463d7836 */ /* 0x000fe20000000000 */
[----:B------:R-:W-:Y:S01]  /*58e0*/  ISETP.GE.AND P3, PT, R8, R178, PT ;  /* 0x000000b20800720c */ /* 0x000fe20003f66270 */
[----:B------:R-:W-:Y:S01]  /*58f0*/  FFMA.FTZ R35, -R187, R35, R59 ;  /* 0x00000023bb237223 */ /* 0x000fe2000001013b */
[----:B------:R-:W-:-:S02]  /*5900*/  FSEL R11, R11, -INF , !P0 ;  /* 0xff8000000b0b7808 */ /* 0x000fc40004000000 */
[----:B------:R-:W-:Y:S02]  /*5910*/  FSEL R36, R36, -INF , P5 ;  /* 0xff80000024247808 */ /* 0x000fe40002800000 */
[C---:B------:R-:W-:Y:S02]  /*5920*/  ISETP.GE.AND P1, PT, R8.reuse, R177, PT ;  /* 0x000000b10800720c */ /* 0x040fe40003f26270 */
[C---:B------:R-:W-:Y:S02]  /*5930*/  ISETP.GE.AND P0, PT, R8.reuse, R175, PT ;  /* 0x000000af0800720c */ /* 0x040fe40003f06270 */
[----:B------:R-:W-:Y:S01]  /*5940*/  ISETP.GE.AND P5, PT, R8, R174, PT ;  /* 0x000000ae0800720c */ /* 0x000fe20003fa6270 */
[----:B------:R-:W-:Y:S01]  /*5950*/  VIADD R8, R70, 0x11 ;  /* 0x0000001146087836 */ /* 0x000fe20000000000 */
        /* <DEDUP_REMOVED lines=9> */
[----:B------:R-:W-:Y:S02]  /*59f0*/  ISETP.GE.AND P0, PT, R8, R174, PT ;  /* 0x000000ae0800720c */ /* 0x000fe40003f06270 */
[--C-:B------:R-:W-:Y:S02]  /*5a00*/  IADD3 R34, PT, PT, R216, -0x11, -R19.reuse ;  /* 0xffffffefd8227810 */ /* 0x100fe40007ffe813 */
[----:B------:R-:W-:Y:S02]  /*5a10*/  IADD3 R8, PT, PT, R176, -0x18, -R19 ;  /* 0xffffffe8b0087810 */ /* 0x000fe40007ffe813 */
[----:B------:R-:W-:Y:S02]  /*5a20*/  I2FP.F32.S32 R10, R10 ;  /* 0x0000000a000a7245 */ /* 0x000fe40000201400 */
[----:B------:R-:W-:-:S02]  /*5a30*/  IABS R34, R34 ;  /* 0x0000002200227213 */ /* 0x000fc40000000000 */
[----:B------:R-:W-:Y:S01]  /*5a40*/  IADD3 R27, PT, PT, R216, -0x18, -R19 ;  /* 0xffffffe8d81b7810 */ /* 0x000fe20007ffe813 */
[C---:B------:R-:W-:Y:S01]  /*5a50*/  FFMA.FTZ R10, -R187.reuse, R10, R60 ;  /* 0x0000000abb0a7223 */ /* 0x040fe2000001013c */
[----:B------:R-:W-:Y:S01]  /*5a60*/  IABS R8, R8 ;  /* 0x0000000800087213 */ /* 0x000fe20000000000 */
[----:B------:R-:W-:Y:S01]  /*5a70*/  VIADD R60, R70, 0x61 ;  /* 0x00000061463c7836 */ /* 0x000fe20000000000 */
        /* <DEDUP_REMOVED lines=9> */
[----:B------:R-:W-:Y:S01]  /*5b10*/  ISETP.GE.AND P5, PT, R16, R178, PT ;  /* 0x000000b21000720c */ /* 0x000fe20003fa6270 */
[----:B------:R-:W-:Y:S01]  /*5b20*/  VIADD R55, R70, 0x50 ;  /* 0x0000005046377836 */ /* 0x000fe20000000000 */
[----:B------:R-:W-:Y:S02]  /*5b30*/  FSEL R10, R10, -INF , !P3 ;  /* 0xff8000000a0a7808 */ /* 0x000fe40005800000 */
[C---:B------:R-:W-:Y:S02]  /*5b40*/  ISETP.GE.AND P2, PT, R16.reuse, R177, PT ;  /* 0x000000b11000720c */ /* 0x040fe40003f46270 */
[----:B------:R-:W-:-:S02]  /*5b50*/  ISETP.GE.AND P3, PT, R16, R175, PT ;  /* 0x000000af1000720c */ /* 0x000fc40003f66270 */
[----:B------:R-:W-:Y:S02]  /*5b60*/  FSEL R34, R34, -INF , P1 ;  /* 0xff80000022227808 */ /* 0x000fe40000800000 */
[----:B------:R-:W-:Y:S02]  /*5b70*/  FSEL R8, R8, -INF , P5 ;  /* 0xff80000008087808 */ /* 0x000fe40002800000 */
[----:B------:R-:W-:Y:S02]  /*5b80*/  ISETP.GE.AND P1, PT, R16, R174, PT ;  /* 0x000000ae1000720c */ /* 0x000fe40003f26270 */
[----:B------:R-:W-:Y:S02]  /*5b90*/  FSEL R34, R34, -INF , !P0 ;  /* 0xff80000022227808 */ /* 0x000fe40004000000 */
[----:B------:R-:W-:Y:S02]  /*5ba0*/  FSEL R8, R8, -INF , !P2 ;  /* 0xff80000008087808 */ /* 0x000fe40005000000 */
[----:B------:R-:W-:-:S02]  /*5bb0*/  FSEL R27, R27, -INF , P3 ;  /* 0xff8000001b1b7808 */ /* 0x000fc40001800000 */
[--C-:B------:R-:W-:Y:S02]  /*5bc0*/  IADD3 R16, PT, PT, R176, -0x19, -R19.reuse ;  /* 0xffffffe7b0107810 */ /* 0x100fe40007ffe813 */
[C---:B------:R-:W-:Y:S02]  /*5bd0*/  ISETP.GE.AND P0, PT, R32.reuse, R178, PT ;  /* 0x000000b22000720c */ /* 0x040fe40003f06270 */
[C---:B------:R-:W-:Y:S02]  /*5be0*/  ISETP.GE.AND P5, PT, R32.reuse, R177, PT ;  /* 0x000000b12000720c */ /* 0x040fe40003fa6270 */
[C---:B------:R-:W-:Y:S02]  /*5bf0*/  ISETP.GE.AND P2, PT, R32.reuse, R175, PT ;  /* 0x000000af2000720c */ /* 0x040fe40003f46270 */
[----:B------:R-:W-:Y:S02]  /*5c00*/  ISETP.GE.AND P3, PT, R32, R174, PT ;  /* 0x000000ae2000720c */ /* 0x000fe40003f66270 */
[----:B------:R-:W-:-:S02]  /*5c10*/  IADD3 R32, PT, PT, R176, -0x20, -R19 ;  /* 0xffffffe0b0207810 */ /* 0x000fc40007ffe813 */
[C-C-:B------:R-:W-:Y:S02]  /*5c20*/  IADD3 R39, PT, PT, R216.reuse, -0x19, -R19.reuse ;  /* 0xffffffe7d8277810 */ /* 0x140fe40007ffe813 */
[----:B------:R-:W-:Y:S02]  /*5c30*/  IADD3 R38, PT, PT, R216, -0x20, -R19 ;  /* 0xffffffe0d8267810 */ /* 0x000fe40007ffe813 */
        /* <DEDUP_REMOVED lines=10> */
[----:B------:R-:W-:Y:S01]  /*5ce0*/  IADD3 R53, PT, PT, R176, -0x21, -R19 ;  /* 0xffffffdfb0357810 */ /* 0x000fe20007ffe813 */
[----:B------:R-:W-:Y:S01]  /*5cf0*/  FFMA.FTZ R39, -R187, R39, R54 ;  /* 0x00000027bb277223 */ /* 0x000fe20000010136 */
[----:B------:R-:W-:-:S02]  /*5d00*/  VIADD R54, R70, 0x20 ;  /* 0x0000002046367836 */ /* 0x000fc40000000000 */
[----:B------:R-:W-:Y:S01]  /*5d10*/  FFMA.FTZ R38, -R187, R38, R50 ;  /* 0x00000026bb267223 */ /* 0x000fe20000010132 */
[----:B------:R-:W-:Y:S01]  /*5d20*/  IADD3 R50, PT, PT, R216, -0x21, -R19 ;  /* 0xffffffdfd8327810 */ /* 0x000fe20007ffe813 */
[----:B------:R-:W-:Y:S01]  /*5d30*/  VIADD R56, R70, 0x51 ;  /* 0x0000005146387836 */ /* 0x000fe20000000000 */
[----:B------:R-:W-:Y:S02]  /*5d40*/  FSEL R16, R16, -INF , P0 ;  /* 0xff80000010107808 */ /* 0x000fe40000000000 */
[----:B------:R-:W-:Y:S02]  /*5d50*/  IABS R53, R53 ;  /* 0x0000003500357213 */ /* 0x000fe40000000000 */
[----:B------:R-:W-:Y:S02]  /*5d60*/  FSEL R27, R27, -INF , !P1 ;  /* 0xff8000001b1b7808 */ /* 0x000fe40004800000 */
[----:B------:R-:W-:Y:S02]  /*5d70*/  IABS R50, R50 ;  /* 0x0000003200327213 */ /* 0x000fe40000000000 */
[----:B------:R-:W-:-:S02]  /*5d80*/  ISETP.GE.AND P1, PT, R54, R178, PT ;  /* 0x000000b23600720c */ /* 0x000fc40003f26270 */
[----:B------:R-:W-:Y:S02]  /*5d90*/  FSEL R16, R16, -INF , !P5 ;  /* 0xff80000010107808 */ /* 0x000fe40006800000 */
[----:B------:R-:W-:Y:S02]  /*5da0*/  FSEL R39, R39, -INF , P2 ;  /* 0xff80000027277808 */ /* 0x000fe40001000000 */
[C---:B------:R-:W-:Y:S02]  /*5db0*/  ISETP.GE.AND P0, PT, R54.reuse, R177, PT ;  /* 0x000000b13600720c */ /* 0x040fe40003f06270 */
[C---:B------:R-:W-:Y:S02]  /*5dc0*/  ISETP.GE.AND P5, PT, R54.reuse, R175, PT ;  /* 0x000000af3600720c */ /* 0x040fe40003fa6270 */
[----:B------:R-:W-:Y:S01]  /*5dd0*/  ISETP.GE.AND P2, PT, R54, R174, PT ;  /* 0x000000ae3600720c */ /* 0x000fe20003f46270 */
[----:B------:R-:W-:Y:S01]  /*5de0*/  VIADD R54, R70, 0x21 ;  /* 0x0000002146367836 */ /* 0x000fe20000000000 */
[----:B------:R-:W-:-:S02]  /*5df0*/  I2FP.F32.S32 R53, R53 ;  /* 0x0000003500357245 */ /* 0x000fc40000201400 */
[----:B------:R-:W-:Y:S02]  /*5e00*/  I2FP.F32.S32 R50, R50 ;  /* 0x0000003200327245 */ /* 0x000fe40000201400 */
[----:B------:R-:W-:Y:S01]  /*5e10*/  FSEL R32, R32, -INF , P1 ;  /* 0xff80000020207808 */ /* 0x000fe20000800000 */
[----:B------:R-:W-:Y:S01]  /*5e20*/  FFMA.FTZ R52, -R187, R53, R52 ;  /* 0x00000035bb347223 */ /* 0x000fe20000010134 */
[----:B------:R-:W-:Y:S01]  /*5e30*/  FSEL R39, R39, -INF , !P3 ;  /* 0xff80000027277808 */ /* 0x000fe20005800000 */
[----:B------:R-:W-:Y:S01]  /*5e40*/  FFMA.FTZ R49, -R187, R50, R49 ;  /* 0x00000032bb317223 */ /* 0x000fe20000010131 */
[----:B------:R-:W-:Y:S01]  /*5e50*/  ISETP.GE.AND P3, PT, R54, R178, PT ;  /* 0x000000b23600720c */ /* 0x000fe20003f66270 */
[----:B------:R-:W-:Y:S01]  /*5e60*/  VIADD R53, R70, 0x28 ;  /* 0x0000002846357836 */ /* 0x000fe20000000000 */
[----:B------:R-:W-:Y:S02]  /*5e70*/  FSEL R32, R32, -INF , !P0 ;  /* 0xff80000020207808 */ /* 0x000fe40004000000 */
[----:B------:R-:W-:-:S02]  /*5e80*/  ISETP.GE.AND P0, PT, R54, R175, PT ;  /* 0x000000af3600720c */ /* 0x000fc40003f06270 */
[----:B------:R-:W-:Y:S02]  /*5e90*/  FSEL R212, R52, -INF , P3 ;  /* 0xff80000034d47808 */ /* 0x000fe40001800000 */
[----:B------:R-:W-:Y:S02]  /*5ea0*/  FSEL R52, R49, -INF , P0 ;  /* 0xff80000031347808 */ /* 0x000fe40000000000 */
[--C-:B------:R-:W-:Y:S02]  /*5eb0*/  IADD3 R49, PT, PT, R216, -0x29, -R19.reuse ;  /* 0xffffffd7d8317810 */ /* 0x100fe40007ffe813 */
[----:B------:R-:W-:Y:S02]  /*5ec0*/  IADD3 R158, PT, PT, R176, -0x29, -R19 ;  /* 0xffffffd7b09e7810 */ /* 0x000fe40007ffe813 */
[----:B------:R-:W-:Y:S02]  /*5ed0*/  IABS R49, R49 ;  /* 0x0000003100317213 */ /* 0x000fe40000000000 */
[----:B------:R-:W-:-:S02]  /*5ee0*/  IABS R158, R158 ;  /* 0x0000009e009e7213 */ /* 0x000fc40000000000 */
[----:B------:R-:W-:Y:S02]  /*5ef0*/  I2FP.F32.S32 R49, R49 ;  /* 0x0000003100317245 */ /* 0x000fe40000201400 */
[----:B------:R-:W-:Y:S02]  /*5f00*/  I2FP.F32.S32 R158, R158 ;  /* 0x0000009e009e7245 */ /* 0x000fe40000201400 */
[----:B------:R-:W-:Y:S01]  /*5f10*/  IADD3 R211, PT, PT, R176, -0x28, -R19 ;  /* 0xffffffd8b0d37810 */ /* 0x000fe20007ffe813 */
[C---:B------:R-:W-:Y:S01]  /*5f20*/  FFMA.FTZ R49, -R187.reuse, R49, R43 ;  /* 0x00000031bb317223 */ /* 0x040fe2000001012b */
[C---:B------:R-:W-:Y:S01]  /*5f30*/  IADD3 R43, PT, PT, R216.reuse, -0x30, -R19 ;  /* 0xffffffd0d82b7810 */ /* 0x040fe20007ffe813 */
[----:B------:R-:W-:Y:S01]  /*5f40*/  FFMA.FTZ R158, -R187, R158, R47 ;  /* 0x0000009ebb9e7223 */ /* 0x000fe2000001012f */
[----:B------:R-:W-:Y:S02]  /*5f50*/  IADD3 R50, PT, PT, R216, -0x28, -R19 ;  /* 0xffffffd8d8327810 */ /* 0x000fe40007ffe813 */
[----:B------:R-:W-:-:S02]  /*5f60*/  IABS R47, R43 ;  /* 0x0000002b002f7213 */ /* 0x000fc40000000000 */
[----:B------:R-:W-:Y:S02]  /*5f70*/  IABS R211, R211 ;  /* 0x000000d300d37213 */ /* 0x000fe40000000000 */
[----:B------:R-:W-:Y:S02]  /*5f80*/  I2FP.F32.S32 R47, R47 ;  /* 0x0000002f002f7245 */ /* 0x000fe40000201400 */
[----:B------:R-:W-:Y:S02]  /*5f90*/  IABS R50, R50 ;  /* 0x0000003200327213 */ /* 0x000fe40000000000 */
[----:B------:R-:W-:Y:S01]  /*5fa0*/  I2FP.F32.S32 R211, R211 ;  /* 0x000000d300d37245 */ /* 0x000fe20000201400 */
[C---:B------:R-:W-:Y:S01]  /*5fb0*/  FFMA.FTZ R22, -R187.reuse, R47, R22 ;  /* 0x0000002fbb167223 */ /* 0x040fe20000010116 */
[----:B------:R-:W-:Y:S02]  /*5fc0*/  IADD3 R47, PT, PT, R216, -0x31, -R19 ;  /* 0xffffffcfd82f7810 */ /* 0x000fe40007ffe813 */
[----:B------:R-:W-:Y:S01]  /*5fd0*/  FSEL R38, R38, -INF , P5 ;  /* 0xff80000026267808 */ /* 0x000fe20002800000 */
[----:B------:R-:W-:Y:S01]  /*5fe0*/  FFMA.FTZ R211, -R187, R211, R48 ;  /* 0x000000d3bbd37223 */ /* 0x000fe20000010130 */
[----:B------:R-:W-:Y:S01]  /*5ff0*/  IABS R47, R47 ;  /* 0x0000002f002f7213 */ /* 0x000fe20000000000 */
[----:B------:R-:W-:Y:S01]  /*6000*/  VIADD R48, R70, 0x29 ;  /* 0x0000002946307836 */ /* 0x000fe20000000000 */
[----:B------:R-:W-:-:S02]  /*6010*/  I2FP.F32.S32 R50, R50 ;  /* 0x0000003200327245 */ /* 0x000fc40000201400 */
[----:B------:R-:W-:Y:S02]  /*6020*/  I2FP.F32.S32 R47, R47 ;  /* 0x0000002f002f7245 */ /* 0x000fe40000201400 */
[----:B------:R-:W-:Y:S01]  /*6030*/  ISETP.GE.AND P1, PT, R54, R177, PT ;  /* 0x000000b13600720c */ /* 0x000fe20003f26270 */
[C---:B------:R-:W-:Y:S01]  /*6040*/  FFMA.FTZ R50, -R187.reuse, R50, R45 ;  /* 0x00000032bb327223 */ /* 0x040fe2000001012d */
[----:B------:R-:W-:Y:S01]  /*6050*/  FSEL R38, R38, -INF , !P2 ;  /* 0xff80000026267808 */ /* 0x000fe20005000000 */
[----:B------:R-:W-:Y:S01]  /*6060*/  FFMA.FTZ R47, -R187, R47, R0 ;  /* 0x0000002fbb2f7223 */ /* 0x000fe20000010100 */
[----:B------:R-:W-:Y:S02]  /*6070*/  IADD3 R0, PT, PT, R176, -0x38, -R19 ;  /* 0xffffffc8b0007810 */ /* 0x000fe40007ffe813 */
[----:B------:R-:W-:Y:S02]  /*6080*/  ISETP.GE.AND P2, PT, R53, R178, PT ;  /* 0x000000b23500720c */ /* 0x000fe40003f46270 */
[----:B------:R-:W-:-:S02]  /*6090*/  IABS R0, R0 ;  /* 0x0000000000007213 */ /* 0x000fc40000000000 */
[----:B------:R-:W-:Y:S02]  /*60a0*/  IADD3 R147, PT, PT, R176, -0x30, -R19 ;  /* 0xffffffd0b0937810 */ /* 0x000fe40007ffe813 */
[----:B------:R-:W-:Y:S02]  /*60b0*/  I2FP.F32.S32 R0, R0 ;  /* 0x0000000000007245 */ /* 0x000fe40000201400 */
[----:B------:R-:W-:Y:S02]  /*60c0*/  FSEL R212, R212, -INF , !P1 ;  /* 0xff800000d4d47808 */ /* 0x000fe40004800000 */
[----:B------:R-:W-:Y:S01]  /*60d0*/  ISETP.GE.AND P5, PT, R54, R174, PT ;  /* 0x000000ae3600720c */ /* 0x000fe20003fa6270 */
[----:B------:R-:W-:Y:S01]  /*60e0*/  FFMA.FTZ R71, -R187, R0, R71 ;  /* 0x00000000bb477223 */ /* 0x000fe20000010147 */
[----:B------:R-:W-:Y:S02]  /*60f0*/  IADD3 R0, PT, PT, R176, -0x39, -R19 ;  /* 0xffffffc7b0007810 */ /* 0x000fe40007ffe813 */
[----:B------:R-:W-:-:S02]  /*6100*/  ISETP.GE.AND P3, PT, R53, R177, PT ;  /* 0x000000b13500720c */ /* 0x000fc40003f66270 */
[----:B------:R-:W-:Y:S02]  /*6110*/  IABS R0, R0 ;  /* 0x0000000000007213 */ /* 0x000fe40000000000 */
[----:B------:R-:W-:Y:S02]  /*6120*/  ISETP.GE.AND P1, PT, R53, R175, PT ;  /* 0x000000af3500720c */ /* 0x000fe40003f26270 */
[----:B------:R-:W-:Y:S02]  /*6130*/  I2FP.F32.S32 R0, R0 ;  /* 0x0000000000007245 */ /* 0x000fe40000201400 */
[----:B------:R-:W-:Y:S02]  /*6140*/  FSEL R211, R211, -INF , P2 ;  /* 0xff800000d3d37808 */ /* 0x000fe40001000000 */
[----:B------:R-:W-:Y:S01]  /*6150*/  IABS R147, R147 ;  /* 0x0000009300937213 */ /* 0x000fe20000000000 */
[----:B------:R-:W-:Y:S01]  /*6160*/  FFMA.FTZ R73, -R187, R0, R73 ;  /* 0x00000000bb497223 */ /* 0x000fe20000010149 */
[----:B------:R-:W-:-:S02]  /*6170*/  IADD3 R0, PT, PT, R176, -0x40, -R19 ;  /* 0xffffffc0b0007810 */ /* 0x000fc40007ffe813 */
[----:B------:R-:W-:Y:S02]  /*6180*/  FSEL R45, R52, -INF , !P5 ;  /* 0xff800000342d7808 */ /* 0x000fe40006800000 */
[----:B------:R-:W-:Y:S02]  /*6190*/  IABS R0, R0 ;  /* 0x0000000000007213 */ /* 0x000fe40000000000 */
[----:B------:R-:W-:Y:S02]  /*61a0*/  FSEL R211, R211, -INF , !P3 ;  /* 0xff800000d3d37808 */ /* 0x000fe40005800000 */
[----:B------:R-:W-:Y:S02]  /*61b0*/  I2FP.F32.S32 R0, R0 ;  /* 0x0000000000007245 */ /* 0x000fe40000201400 */
[----:B------:R-:W-:Y:S02]  /*61c0*/  FSEL R50, R50, -INF , P1 ;  /* 0xff80000032327808 */ /* 0x000fe40000800000 */
[----:B------:R-:W-:Y:S01]  /*61d0*/  ISETP.GE.AND P5, PT, R48, R178, PT ;  /* 0x000000b23000720c */ /* 0x000fe20003fa6270 */
[----:B------:R-:W-:Y:S01]  /*61e0*/  FFMA.FTZ R77, -R187, R0, R77 ;  /* 0x00000000bb4d7223 */ /* 0x000fe2000001014d */
[----:B------:R-:W-:-:S02]  /*61f0*/  IADD3 R0, PT, PT, R176, -0x41, -R19 ;  /* 0xffffffbfb0007810 */ /* 0x000fc40007ffe813 */
[C---:B------:R-:W-:Y:S02]  /*6200*/  ISETP.GE.AND P2, PT, R48.reuse, R177, PT ;  /* 0x000000b13000720c */ /* 0x040fe40003f46270 */
[----:B------:R-:W-:Y:S02]  /*6210*/  IABS R0, R0 ;  /* 0x0000000000007213 */ /* 0x000fe40000000000 */
[C---:B------:R-:W-:Y:S02]  /*6220*/  ISETP.GE.AND P3, PT, R48.reuse, R175, PT ;  /* 0x000000af3000720c */ /* 0x040fe40003f66270 */
[----:B------:R-:W-:Y:S02]  /*6230*/  I2FP.F32.S32 R0, R0 ;  /* 0x0000000000007245 */ /* 0x000fe40000201400 */
[----:B------:R-:W-:Y:S01]  /*6240*/  ISETP.GE.AND P1, PT, R48, R174, PT ;  /* 0x000000ae3000720c */ /* 0x000fe20003f26270 */
[----:B------:R-:W-:Y:S01]  /*6250*/  VIADD R48, R70, 0x30 ;  /* 0x0000003046307836 */ /* 0x000fe20000000000 */
[----:B------:R-:W-:Y:S01]  /*6260*/  I2FP.F32.S32 R147, R147 ;  /* 0x0000009300937245 */ /* 0x000fe20000201400 */
[----:B------:R-:W-:Y:S01]  /*6270*/  FFMA.FTZ R78, -R187, R0, R78 ;  /* 0x00000000bb4e7223 */ /* 0x000fe2000001014e */
[----:B------:R-:W-:-:S02]  /*6280*/  IADD3 R0, PT, PT, R176, -0x48, -R19 ;  /* 0xffffffb8b0007810 */ /* 0x000fc40007ffe813 */
[----:B------:R-:W-:Y:S01]  /*6290*/  ISETP.GE.AND P0, PT, R53, R174, PT ;  /* 0x000000ae3500720c */ /* 0x000fe20003f06270 */
[C---:B------:R-:W-:Y:S01]  /*62a0*/  FFMA.FTZ R147, -R187.reuse, R147, R42 ;  /* 0x00000093bb937223 */ /* 0x040fe2000001012a */
[----:B------:R-:W-:Y:S01]  /*62b0*/  IABS R0, R0 ;  /* 0x0000000000007213 */ /* 0x000fe20000000000 */
[----:B------:R-:W-:Y:S01]  /*62c0*/  VIADD R53, R70, 0x48 ;  /* 0x0000004846357836 */ /* 0x000fe20000000000 */
[----:B------:R-:W-:Y:S02]  /*62d0*/  IADD3 R136, PT, PT, R176, -0x31, -R19 ;  /* 0xffffffcfb0887810 */ /* 0x000fe40007ffe813 */
[----:B------:R-:W-:Y:S02]  /*62e0*/  I2FP.F32.S32 R0, R0 ;  /* 0x0000000000007245 */ /* 0x000fe40000201400 */
[----:B------:R-:W-:Y:S02]  /*62f0*/  FSEL R158, R158, -INF , P5 ;  /* 0xff8000009e9e7808 */ /* 0x000fe40002800000 */
[----:B------:R-:W-:Y:S01]  /*6300*/  FSEL R43, R50, -INF , !P0 ;  /* 0xff800000322b7808 */ /* 0x000fe20004000000 */
[----:B------:R-:W-:Y:S01]  /*6310*/  FFMA.FTZ R81, -R187, R0, R81 ;  /* 0x00000000bb517223 */ /* 0x000fe20000010151 */
[----:B------:R-:W-:-:S02]  /*6320*/  IADD3 R0, PT, PT, R176, -0x49, -R19 ;  /* 0xffffffb7b0007810 */ /* 0x000fc40007ffe813 */
[----:B------:R-:W-:Y:S02]  /*6330*/  IABS R136, R136 ;  /* 0x0000008800887213 */ /* 0x000fe40000000000 */
[----:B------:R-:W-:Y:S02]  /*6340*/  ISETP.GE.AND P0, PT, R48, R178, PT ;  /* 0x000000b23000720c */ /* 0x000fe40003f06270 */
[----:B------:R-:W-:Y:S02]  /*6350*/  FSEL R49, R49, -INF , P3 ;  /* 0xff80000031317808 */ /* 0x000fe40001800000 */
[----:B------:R-:W-:Y:S02]  /*6360*/  IABS R0, R0 ;  /* 0x0000000000007213 */ /* 0x000fe40000000000 */
[----:B------:R-:W-:Y:S02]  /*6370*/  FSEL R158, R158, -INF , !P2 ;  /* 0xff8000009e9e7808 */ /* 0x000fe40005000000 */
[----:B------:R-:W-:-:S02]  /*6380*/  ISETP.GE.AND P5, PT, R48, R177, PT ;  /* 0x000000b13000720c */ /* 0x000fc40003fa6270 */
[C---:B------:R-:W-:Y:S02]  /*6390*/  ISETP.GE.AND P2, PT, R48.reuse, R175, PT ;  /* 0x000000af3000720c */ /* 0x040fe40003f46270 */
[----:B------:R-:W-:Y:S01]  /*63a0*/  ISETP.GE.AND P3, PT, R48, R174, PT ;  /* 0x000000ae3000720c */ /* 0x000fe20003f66270 */
[----:B------:R-:W-:Y:S01]  /*63b0*/  VIADD R48, R70, 0x31 ;  /* 0x0000003146307836 */ /* 0x000fe20000000000 */
[----:B------:R-:W-:Y:S02]  /*63c0*/  I2FP.F32.S32 R136, R136 ;  /* 0x0000008800887245 */ /* 0x000fe40000201400 */
[----:B------:R-:W-:Y:S02]  /*63d0*/  FSEL R42, R49, -INF , !P1 ;  /* 0xff800000312a7808 */ /* 0x000fe40004800000 */
[----:B------:R-:W-:Y:S01]  /*63e0*/  FSEL R147, R147, -INF , P0 ;  /* 0xff80000093937808 */ /* 0x000fe20000000000 */
[----:B------:R-:W-:Y:S01]  /*63f0*/  FFMA.FTZ R136, -R187, R136, R41 ;  /* 0x00000088bb887223 */ /* 0x000fe20000010129 */
[----:B------:R-:W-:-:S02]  /*6400*/  IADD3 R49, PT, PT, R216, -0x38, -R19 ;  /* 0xffffffc8d8317810 */ /* 0x000fc40007ffe813 */
[----:B------:R-:W-:Y:S02]  /*6410*/  I2FP.F32.S32 R0, R0 ;  /* 0x0000000000007245 */ /* 0x000fe40000201400 */
[----:B------:R-:W-:Y:S02]  /*6420*/  FSEL R147, R147, -INF , !P5 ;  /* 0xff80000093937808 */ /* 0x000fe40006800000 */
[----:B------:R-:W-:Y:S01]  /*6430*/  FSEL R22, R22, -INF , P2 ;  /* 0xff80000016167808 */ /* 0x000fe20001000000 */
[----:B------:R-:W-:Y:S01]  /*6440*/  FFMA.FTZ R82, -R187, R0, R82 ;  /* 0x00000000bb527223 */ /* 0x000fe20000010152 */
[C---:B------:R-:W-:Y:S02]  /*6450*/  ISETP.GE.AND P1, PT, R48.reuse, R178, PT ;  /* 0x000000b23000720c */ /* 0x040fe40003f26270 */
[C---:B------:R-:W-:Y:S02]  /*6460*/  ISETP.GE.AND P0, PT, R48.reuse, R177, PT ;  /* 0x000000b13000720c */ /* 0x040fe40003f06270 */
[----:B------:R-:W-:-:S02]  /*6470*/  ISETP.GE.AND P5, PT, R48, R175, PT ;  /* 0x000000af3000720c */ /* 0x000fc40003fa6270 */
[----:B------:R-:W-:Y:S01]  /*6480*/  ISETP.GE.AND P2, PT, R48, R174, PT ;  /* 0x000000ae3000720c */ /* 0x000fe20003f46270 */
[----:B------:R-:W-:Y:S01]  /*6490*/  VIADD R48, R70, 0x38 ;  /* 0x0000003846307836 */ /* 0x000fe20000000000 */
[----:B------:R-:W-:Y:S02]  /*64a0*/  IABS R41, R49 ;  /* 0x0000003100297213 */ /* 0x000fe40000000000 */
[----:B------:R-:W-:Y:S02]  /*64b0*/  IADD3 R0, PT, PT, R176, -0x50, -R19 ;  /* 0xffffffb0b0007810 */ /* 0x000fe40007ffe813 */
[----:B------:R-:W-:Y:S02]  /*64c0*/  FSEL R136, R136, -INF , P1 ;  /* 0xff80000088887808 */ /* 0x000fe40000800000 */
[----:B------:R-:W-:Y:S02]  /*64d0*/  I2FP.F32.S32 R41, R41 ;  /* 0x0000002900297245 */ /* 0x000fe40000201400 */
[----:B------:R-:W-:-:S02]  /*64e0*/  FSEL R22, R22, -INF , !P3 ;  /* 0xff80000016167808 */ /* 0x000fc40005800000 */
[----:B------:R-:W-:Y:S01]  /*64f0*/  IADD3 R52, PT, PT, R216, -0x39, -R19 ;  /* 0xffffffc7d8347810 */ /* 0x000fe20007ffe813 */
[----:B------:R-:W-:Y:S01]  /*6500*/  FFMA.FTZ R41, -R187, R41, R74 ;  /* 0x00000029bb297223 */ /* 0x000fe2000001014a */
[----:B------:R-:W-:Y:S02]  /*6510*/  ISETP.GE.AND P3, PT, R48, R178, PT ;  /* 0x000000b23000720c */ /* 0x000fe40003f66270 */
[----:B------:R-:W-:Y:S02]  /*6520*/  IABS R0, R0 ;  /* 0x0000000000007213 */ /* 0x000fe40000000000 */
[----:B------:R-:W-:Y:S02]  /*6530*/  FSEL R136, R136, -INF , !P0 ;  /* 0xff80000088887808 */ /* 0x000fe40004000000 */
[----:B------:R-:W-:Y:S02]  /*6540*/  FSEL R47, R47, -INF , P5 ;  /* 0xff8000002f2f7808 */ /* 0x000fe40002800000 */
[----:B------:R-:W-:-:S02]  /*6550*/  ISETP.GE.AND P1, PT, R48, R177, PT ;  /* 0x000000b13000720c */ /* 0x000fc40003f26270 */
[C---:B------:R-:W-:Y:S02]  /*6560*/  ISETP.GE.AND P0, PT, R48.reuse, R175, PT ;  /* 0x000000af3000720c */ /* 0x040fe40003f06270 */
[----:B------:R-:W-:Y:S01]  /*6570*/  ISETP.GE.AND P5, PT, R48, R174, PT ;  /* 0x000000ae3000720c */ /* 0x000fe20003fa6270 */
[----:B------:R-:W-:Y:S01]  /*6580*/  VIADD R48, R70, 0x39 ;  /* 0x0000003946307836 */ /* 0x000fe20000000000 */
[----:B------:R-:W-:Y:S02]  /*6590*/  IABS R52, R52 ;  /* 0x0000003400347213 */ /* 0x000fe40000000000 */
[----:B------:R-:W-:Y:S02]  /*65a0*/  FSEL R143, R71, -INF , P3 ;  /* 0xff800000478f7808 */ /* 0x000fe40001800000 */
[----:B------:R-:W-:Y:S02]  /*65b0*/  I2FP.F32.S32 R0, R0 ;  /* 0x0000000000007245 */ /* 0x000fe40000201400 */
[----:B------:R-:W-:-:S02]  /*65c0*/  IADD3 R50, PT, PT, R216, -0x40, -R19 ;  /* 0xffffffc0d8327810 */ /* 0x000fc40007ffe813 */
[----:B------:R-:W-:Y:S01]  /*65d0*/  I2FP.F32.S32 R52, R52 ;  /* 0x0000003400347245 */ /* 0x000fe20000201400 */
[----:B------:R-:W-:Y:S01]  /*65e0*/  FFMA.FTZ R86, -R187, R0, R86 ;  /* 0x00000000bb567223 */ /* 0x000fe20000010156 */
[----:B------:R-:W-:Y:S02]  /*65f0*/  FSEL R47, R47, -INF , !P2 ;  /* 0xff8000002f2f7808 */ /* 0x000fe40005000000 */
[----:B------:R-:W-:Y:S01]  /*6600*/  FSEL R143, R143, -INF , !P1 ;  /* 0xff8000008f8f7808 */ /* 0x000fe20004800000 */
[----:B------:R-:W-:Y:S01]  /*6610*/  FFMA.FTZ R52, -R187, R52, R76 ;  /* 0x00000034bb347223 */ /* 0x000fe2000001014c */
[----:B------:R-:W-:Y:S02]  /*6620*/  FSEL R41, R41, -INF , P0 ;  /* 0xff80000029297808 */ /* 0x000fe40000000000 */
[C---:B------:R-:W-:Y:S02]  /*6630*/  ISETP.GE.AND P2, PT, R48.reuse, R178, PT ;  /* 0x000000b23000720c */ /* 0x040fe40003f46270 */
[----:B------:R-:W-:-:S02]  /*6640*/  ISETP.GE.AND P3, PT, R48, R177, PT ;  /* 0x000000b13000720c */ /* 0x000fc40003f66270 */
[C---:B------:R-:W-:Y:S02]  /*6650*/  ISETP.GE.AND P1, PT, R48.reuse, R175, PT ;  /* 0x000000af3000720c */ /* 0x040fe40003f26270 */
[----:B------:R-:W-:Y:S01]  /*6660*/  ISETP.GE.AND P0, PT, R48, R174, PT ;  /* 0x000000ae3000720c */ /* 0x000fe20003f06270 */
[----:B------:R-:W-:Y:S01]  /*6670*/  VIADD R48, R70, 0x40 ;  /* 0x0000004046307836 */ /* 0x000fe20000000000 */
[----:B------:R-:W-:Y:S02]  /*6680*/  IABS R50, R50 ;  /* 0x0000003200327213 */ /* 0x000fe40000000000 */
[----:B------:R-:W-:Y:S02]  /*6690*/  IADD3 R0, PT, PT, R176, -0x51, -R19 ;  /* 0xffffffafb0007810 */ /* 0x000fe40007ffe813 */
[----:B------:R-:W-:Y:S02]  /*66a0*/  FSEL R146, R73, -INF , P2 ;  /* 0xff80000049927808 */ /* 0x000fe40001000000 */
[----:B------:R-:W-:-:S02]  /*66b0*/  I2FP.F32.S32 R50, R50 ;  /* 0x0000003200327245 */ /* 0x000fc40000201400 */
[----:B------:R-:W-:Y:S02]  /*66c0*/  FSEL R41, R41, -INF , !P5 ;  /* 0xff80000029297808 */ /* 0x000fe40006800000 */
[----:B------:R-:W-:Y:S01]  /*66d0*/  IABS R0, R0 ;  /* 0x0000000000007213 */ /* 0x000fe20000000000 */
[----:B------:R-:W-:Y:S01]  /*66e0*/  FFMA.FTZ R50, -R187, R50, R79 ;  /* 0x00000032bb327223 */ /* 0x000fe2000001014f */
[----:B------:R-:W-:Y:S02]  /*66f0*/  ISETP.GE.AND P5, PT, R48, R178, PT ;  /* 0x000000b23000720c */ /* 0x000fe40003fa6270 */
[----:B------:R-:W-:Y:S02]  /*6700*/  IADD3 R49, PT, PT, R216, -0x41, -R19 ;  /* 0xffffffbfd8317810 */ /* 0x000fe40007ffe813 */
[----:B------:R-:W-:Y:S02]  /*6710*/  FSEL R146, R146, -INF , !P3 ;  /* 0xff80000092927808 */ /* 0x000fe40005800000 */
[----:B------:R-:W-:-:S02]  /*6720*/  FSEL R52, R52, -INF , P1 ;  /* 0xff80000034347808 */ /* 0x000fc40000800000 */
[C---:B------:R-:W-:Y:S02]  /*6730*/  ISETP.GE.AND P2, PT, R48.reuse, R177, PT ;  /* 0x000000b13000720c */ /* 0x040fe40003f46270 */
[C---:B------:R-:W-:Y:S02]  /*6740*/  ISETP.GE.AND P3, PT, R48.reuse, R175, PT ;  /* 0x000000af3000720c */ /* 0x040fe40003f66270 */
[----:B------:R-:W-:Y:S01]  /*6750*/  ISETP.GE.AND P1, PT, R48, R174, PT ;  /* 0x000000ae3000720c */ /* 0x000fe20003f26270 */
[----:B------:R-:W-:Y:S01]  /*6760*/  VIADD R48, R70, 0x41 ;  /* 0x0000004146307836 */ /* 0x000fe20000000000 */
[----:B------:R-:W-:Y:S02]  /*6770*/  I2FP.F32.S32 R0, R0 ;  /* 0x0000000000007245 */ /* 0x000fe40000201400 */
[----:B------:R-:W-:Y:S02]  /*6780*/  FSEL R156, R77, -INF , P5 ;  /* 0xff8000004d9c7808 */ /* 0x000fe40002800000 */
[----:B------:R-:W-:Y:S01]  /*6790*/  IABS R49, R49 ;  /* 0x0000003100317213 */ /* 0x000fe20000000000 */
[----:B------:R-:W-:Y:S01]  /*67a0*/  FFMA.FTZ R87, -R187, R0, R87 ;  /* 0x00000000bb577223 */ /* 0x000fe20000010157 */
[----:B------:R-:W-:-:S02]  /*67b0*/  FSEL R52, R52, -INF , !P0 ;  /* 0xff80000034347808 */ /* 0x000fc40004000000 */
[----:B------:R-:W-:Y:S02]  /*67c0*/  FSEL R156, R156, -INF , !P2 ;  /* 0xff8000009c9c7808 */ /* 0x000fe40005000000 */
[----:B------:R-:W-:Y:S02]  /*67d0*/  FSEL R50, R50, -INF , P3 ;  /* 0xff80000032327808 */ /* 0x000fe40001800000 */
[C---:B------:R-:W-:Y:S02]  /*67e0*/  ISETP.GE.AND P0, PT, R48.reuse, R178, PT ;  /* 0x000000b23000720c */ /* 0x040fe40003f06270 */
[C---:B------:R-:W-:Y:S02]  /*67f0*/  ISETP.GE.AND P5, PT, R48.reuse, R177, PT ;  /* 0x000000b13000720c */ /* 0x040fe40003fa6270 */
[----:B------:R-:W-:Y:S02]  /*6800*/  I2FP.F32.S32 R49, R49 ;  /* 0x0000003100317245 */ /* 0x000fe40000201400 */
[----:B------:R-:W-:-:S02]  /*6810*/  ISETP.GE.AND P2, PT, R48, R175, PT ;  /* 0x000000af3000720c */ /* 0x000fc40003f46270 */
[----:B------:R-:W-:Y:S01]  /*6820*/  ISETP.GE.AND P3, PT, R48, R174, PT ;  /* 0x000000ae3000720c */ /* 0x000fe20003f66270 */
[----:B------:R-:W-:Y:S01]  /*6830*/  FFMA.FTZ R49, -R187, R49, R80 ;  /* 0x00000031bb317223 */ /* 0x000fe20000010150 */
[--C-:B------:R-:W-:Y:S02]  /*6840*/  IADD3 R0, PT, PT, R176, -0x58, -R19.reuse ;  /* 0xffffffa8b0007810 */ /* 0x100fe40007ffe813 */
[----:B------:R-:W-:Y:S02]  /*6850*/  IADD3 R48, PT, PT, R216, -0x48, -R19 ;  /* 0xffffffb8d8307810 */ /* 0x000fe40007ffe813 */
[----:B------:R-:W-:Y:S02]  /*6860*/  IABS R0, R0 ;  /* 0x0000000000007213 */ /* 0x000fe40000000000 */
[----:B------:R-:W-:Y:S02]  /*6870*/  IABS R48, R48 ;  /* 0x0000003000307213 */ /* 0x000fe40000000000 */
[----:B------:R-:W-:-:S02]  /*6880*/  FSEL R155, R78, -INF , P0 ;  /* 0xff8000004e9b7808 */ /* 0x000fc40000000000 */
[----:B------:R-:W-:Y:S02]  /*6890*/  IADD3 R54, PT, PT, R216, -0x49, -R19 ;  /* 0xffffffb7d8367810 */ /* 0x000fe40007ffe813 */
[----:B------:R-:W-:Y:S02]  /*68a0*/  I2FP.F32.S32 R0, R0 ;  /* 0x0000000000007245 */ /* 0x000fe40000201400 */
[----:B------:R-:W-:Y:S02]  /*68b0*/  I2FP.F32.S32 R48, R48 ;  /* 0x0000003000307245 */ /* 0x000fe40000201400 */
[----:B------:R-:W-:Y:S01]  /*68c0*/  FSEL R50, R50, -INF , !P1 ;  /* 0xff80000032327808 */ /* 0x000fe20004800000 */
[----:B------:R-:W-:Y:S01]  /*68d0*/  FFMA.FTZ R90, -R187, R0, R90 ;  /* 0x00000000bb5a7223 */ /* 0x000fe2000001015a */
[----:B------:R-:W-:Y:S01]  /*68e0*/  FSEL R155, R155, -INF , !P5 ;  /* 0xff8000009b9b7808 */ /* 0x000fe20006800000 */
[----:B------:R-:W-:Y:S01]  /*68f0*/  FFMA.FTZ R48, -R187, R48, R84 ;  /* 0x00000030bb307223 */ /* 0x000fe20000010154 */
[----:B------:R-:W-:-:S02]  /*6900*/  FSEL R49, R49, -INF , P2 ;  /* 0xff80000031317808 */ /* 0x000fc40001000000 */
[C---:B------:R-:W-:Y:S02]  /*6910*/  ISETP.GE.AND P1, PT, R53.reuse, R178, PT ;  /* 0x000000b23500720c */ /* 0x040fe40003f26270 */
[C---:B------:R-:W-:Y:S02]  /*6920*/  ISETP.GE.AND P0, PT, R53.reuse, R177, PT ;  /* 0x000000b13500720c */ /* 0x040fe40003f06270 */
[C---:B------:R-:W-:Y:S02]  /*6930*/  ISETP.GE.AND P5, PT, R53.reuse, R175, PT ;  /* 0x000000af3500720c */ /* 0x040fe40003fa6270 */
[----:B------:R-:W-:Y:S01]  /*6940*/  ISETP.GE.AND P2, PT, R53, R174, PT ;  /* 0x000000ae3500720c */ /* 0x000fe20003f46270 */
[----:B------:R-:W-:Y:S01]  /*6950*/  VIADD R53, R70, 0x49 ;  /* 0x0000004946357836 */ /* 0x000fe20000000000 */
[----:B------:R-:W-:Y:S02]  /*6960*/  IABS R54, R54 ;  /* 0x0000003600367213 */ /* 0x000fe40000000000 */
[----:B------:R-:W-:-:S02]  /*6970*/  IADD3 R0, PT, PT, R176, -0x59, -R19 ;  /* 0xffffffa7b0007810 */ /* 0x000fc40007ffe813 */
[----:B------:R-:W-:Y:S02]  /*6980*/  FSEL R154, R81, -INF , P1 ;  /* 0xff800000519a7808 */ /* 0x000fe40000800000 */
[----:B------:R-:W-:Y:S02]  /*6990*/  I2FP.F32.S32 R54, R54 ;  /* 0x0000003600367245 */ /* 0x000fe40000201400 */
[----:B------:R-:W-:Y:S02]  /*69a0*/  FSEL R49, R49, -INF , !P3 ;  /* 0xff80000031317808 */ /* 0x000fe40005800000 */
[----:B------:R-:W-:Y:S01]  /*69b0*/  ISETP.GE.AND P3, PT, R53, R178, PT ;  /* 0x000000b23500720c */ /* 0x000fe20003f66270 */
[----:B------:R-:W-:Y:S01]  /*69c0*/  FFMA.FTZ R54, -R187, R54, R85 ;  /* 0x00000036bb367223 */ /* 0x000fe20000010155 */
[----:B------:R-:W-:Y:S02]  /*69d0*/  IABS R0, R0 ;  /* 0x0000000000007213 */ /* 0x000fe40000000000 */
[----:B------:R-:W-:-:S02]  /*69e0*/  FSEL R154, R154, -INF , !P0 ;  /* 0xff8000009a9a7808 */ /* 0x000fc40004000000 */
[----:B------:R-:W-:Y:S02]  /*69f0*/  FSEL R48, R48, -INF , P5 ;  /* 0xff80000030307808 */ /* 0x000fe40002800000 */
[C---:B------:R-:W-:Y:S02]  /*6a00*/  ISETP.GE.AND P1, PT, R53.reuse, R177, PT ;  /* 0x000000b13500720c */ /* 0x040fe40003f26270 */
[C---:B------:R-:W-:Y:S02]  /*6a10*/  ISETP.GE.AND P0, PT, R53.reuse, R175, PT ;  /* 0x000000af3500720c */ /* 0x040fe40003f06270 */
[----:B------:R-:W-:Y:S02]  /*6a20*/  ISETP.GE.AND P5, PT, R53, R174, PT ;  /* 0x000000ae3500720c */ /* 0x000fe40003fa6270 */
[----:B------:R-:W-:Y:S02]  /*6a30*/  IADD3 R53, PT, PT, R216, -0x50, -R19 ;  /* 0xffffffb0d8357810 */ /* 0x000fe40007ffe813 */
[----:B------:R-:W-:-:S02]  /*6a40*/  FSEL R117, R82, -INF , P3 ;  /* 0xff80000052757808 */ /* 0x000fc40001800000 */
[----:B------:R-:W-:Y:S02]  /*6a50*/  I2FP.F32.S32 R0, R0 ;  /* 0x0000000000007245 */ /* 0x000fe40000201400 */
[----:B------:R-:W-:Y:S02]  /*6a60*/  IABS R53, R53 ;  /* 0x0000003500357213 */ /* 0x000fe40000000000 */
[----:B------:R-:W-:Y:S01]  /*6a70*/  FSEL R48, R48, -INF , !P2 ;  /* 0xff80000030307808 */ /* 0x000fe20005000000 */
[----:B------:R-:W-:Y:S01]  /*6a80*/  FFMA.FTZ R91, -R187, R0, R91 ;  /* 0x00000000bb5b7223 */ /* 0x000fe2000001015b */
[----:B------:R-:W-:Y:S02]  /*6a90*/  FSEL R117, R117, -INF , !P1 ;  /* 0xff80000075757808 */ /* 0x000fe40004800000 */
[----:B------:R-:W-:Y:S02]  /*6aa0*/  FSEL R54, R54, -INF , P0 ;  /* 0xff80000036367808 */ /* 0x000fe40000000000 */
[----:B------:R-:W-:-:S02]  /*6ab0*/  ISETP.GE.AND P2, PT, R55, R178, PT ;  /* 0x000000b23700720c */ /* 0x000fc40003f46270 */
[C---:B------:R-:W-:Y:S02]  /*6ac0*/  ISETP.GE.AND P3, PT, R55.reuse, R177, PT ;  /* 0x000000b13700720c */ /* 0x040fe40003f66270 */
[C---:B------:R-:W-:Y:S02]  /*6ad0*/  ISETP.GE.AND P1, PT, R55.reuse, R175, PT ;  /* 0x000000af3700720c */ /* 0x040fe40003f26270 */
[----:B------:R-:W-:Y:S02]  /*6ae0*/  ISETP.GE.AND P0, PT, R55, R174, PT ;  /* 0x000000ae3700720c */ /* 0x000fe40003f06270 */
[--C-:B------:R-:W-:Y:S02]  /*6af0*/  IADD3 R55, PT, PT, R216, -0x51, -R19.reuse ;  /* 0xffffffafd8377810 */ /* 0x100fe40007ffe813 */
[----:B------:R-:W-:Y:S02]  /*6b00*/  IADD3 R0, PT, PT, R176, -0x60, -R19 ;  /* 0xffffffa0b0007810 */ /* 0x000fe40007ffe813 */
[----:B------:R-:W-:-:S02]  /*6b10*/  I2FP.F32.S32 R53, R53 ;  /* 0x0000003500357245 */ /* 0x000fc40000201400 */
[----:B------:R-:W-:Y:S02]  /*6b20*/  IABS R55, R55 ;  /* 0x0000003700377213 */ /* 0x000fe40000000000 */
[----:B------:R-:W-:Y:S01]  /*6b30*/  IABS R0, R0 ;  /* 0x0000000000007213 */ /* 0x000fe20000000000 */
[C---:B------:R-:W-:Y:S01]  /*6b40*/  FFMA.FTZ R53, -R187.reuse, R53, R88 ;  /* 0x00000035bb357223 */ /* 0x040fe20000010158 */
[----:B------:R-:W-:Y:S02]  /*6b50*/  FSEL R163, R86, -INF , P2 ;  /* 0xff80000056a37808 */ /* 0x000fe40001000000 */
[----:B------:R-:W-:Y:S02]  /*6b60*/  I2FP.F32.S32 R55, R55 ;  /* 0x0000003700377245 */ /* 0x000fe40000201400 */
[----:B------:R-:W-:Y:S02]  /*6b70*/  FSEL R54, R54, -INF , !P5 ;  /* 0xff80000036367808 */ /* 0x000fe40006800000 */
[----:B------:R-:W-:Y:S01]  /*6b80*/  IADD3 R59, PT, PT, R216, -0x58, -R19 ;  /* 0xffffffa8d83b7810 */ /* 0x000fe20007ffe813 */
[----:B------:R-:W-:Y:S01]  /*6b90*/  FFMA.FTZ R55, -R187, R55, R89 ;  /* 0x00000037bb377223 */ /* 0x000fe20000010159 */
[----:B------:R-:W-:-:S02]  /*6ba0*/  I2FP.F32.S32 R0, R0 ;  /* 0x0000000000007245 */ /* 0x000fc40000201400 */
[C---:B------:R-:W-:Y:S02]  /*6bb0*/  ISETP.GE.AND P5, PT, R56.reuse, R178, PT ;  /* 0x000000b23800720c */ /* 0x040fe40003fa6270 */
[----:B------:R-:W-:Y:S01]  /*6bc0*/  FSEL R163, R163, -INF , !P3 ;  /* 0xff800000a3a37808 */ /* 0x000fe20005800000 */
[----:B------:R-:W-:Y:S01]  /*6bd0*/  FFMA.FTZ R94, -R187, R0, R94 ;  /* 0x00000000bb5e7223 */ /* 0x000fe2000001015e */
[----:B------:R-:W-:Y:S02]  /*6be0*/  FSEL R53, R53, -INF , P1 ;  /* 0xff80000035357808 */ /* 0x000fe40000800000 */
[C---:B------:R-:W-:Y:S02]  /*6bf0*/  ISETP.GE.AND P2, PT, R56.reuse, R177, PT ;  /* 0x000000b13800720c */ /* 0x040fe40003f46270 */
[C---:B------:R-:W-:Y:S02]  /*6c00*/  ISETP.GE.AND P3, PT, R56.reuse, R175, PT ;  /* 0x000000af3800720c */ /* 0x040fe40003f66270 */
[----:B------:R-:W-:Y:S01]  /*6c10*/  ISETP.GE.AND P1, PT, R56, R174, PT ;  /* 0x000000ae3800720c */ /* 0x000fe20003f26270 */
[----:B------:R-:W-:Y:S01]  /*6c20*/  VIADD R56, R70, 0x58 ;  /* 0x0000005846387836 */ /* 0x000fe20000000000 */
[----:B------:R-:W-:-:S02]  /*6c30*/  IABS R59, R59 ;  /* 0x0000003b003b7213 */ /* 0x000fc40000000000 */
[----:B------:R-:W-:Y:S02]  /*6c40*/  FSEL R162, R87, -INF , P5 ;  /* 0xff80000057a27808 */ /* 0x000fe40002800000 */
[--C-:B------:R-:W-:Y:S02]  /*6c50*/  IADD3 R58, PT, PT, R216, -0x59, -R19.reuse ;  /* 0xffffffa7d83a7810 */ /* 0x100fe40007ffe813 */
[----:B------:R-:W-:Y:S02]  /*6c60*/  IADD3 R0, PT, PT, R176, -0x61, -R19 ;  /* 0xffffff9fb0007810 */ /* 0x000fe40007ffe813 */
[----:B------:R-:W-:Y:S02]  /*6c70*/  I2FP.F32.S32 R59, R59 ;  /* 0x0000003b003b7245 */ /* 0x000fe40000201400 */
[----:B------:R-:W-:Y:S02]  /*6c80*/  FSEL R53, R53, -INF , !P0 ;  /* 0xff80000035357808 */ /* 0x000fe40004000000 */
        /* <DEDUP_REMOVED lines=9> */
[----:B------:R-:W-:-:S02]  /*6d20*/  IABS R0, R0 ;  /* 0x0000000000007213 */ /* 0x000fc40000000000 */
[----:B------:R-:W-:Y:S02]  /*6d30*/  FSEL R168, R90, -INF , P0 ;  /* 0xff8000005aa87808 */ /* 0x000fe40000000000 */
[----:B------:R-:W-:Y:S02]  /*6d40*/  I2FP.F32.S32 R58, R58 ;  /* 0x0000003a003a7245 */ /* 0x000fe40000201400 */
[----:B------:R-:W-:Y:S02]  /*6d50*/  I2FP.F32.S32 R0, R0 ;  /* 0x0000000000007245 */ /* 0x000fe40000201400 */
[----:B------:R-:W-:Y:S01]  /*6d60*/  FSEL R55, R55, -INF , !P1 ;  /* 0xff80000037377808 */ /* 0x000fe20004800000 */
[C---:B------:R-:W-:Y:S01]  /*6d70*/  FFMA.FTZ R58, -R187.reuse, R58, R93 ;  /* 0x0000003abb3a7223 */ /* 0x040fe2000001015d */
        /* <DEDUP_REMOVED lines=8> */
[----:B------:R-:W-:Y:S02]  /*6e00*/  IADD3 R57, PT, PT, R216, -0x60, -R19 ;  /* 0xffffffa0d8397810 */ /* 0x000fe40007ffe813 */
[----:B------:R-:W-:-:S02]  /*6e10*/  FSEL R186, R91, -INF , P1 ;  /* 0xff8000005bba7808 */ /* 0x000fc40000800000 */
[----:B------:R-:W-:Y:S02]  /*6e20*/  IADD3 R0, PT, PT, R176, -0x68, -R19 ;  /* 0xffffff98b0007810 */ /* 0x000fe40007ffe813 */
[----:B------:R-:W-:Y:S02]  /*6e30*/  IABS R57, R57 ;  /* 0x0000003900397213 */ /* 0x000fe40000000000 */
[----:B------:R-:W-:Y:S02]  /*6e40*/  FSEL R59, R59, -INF , !P3 ;  /* 0xff8000003b3b7808 */ /* 0x000fe40005800000 */
[----:B------:R-:W-:Y:S02]  /*6e50*/  FSEL R186, R186, -INF , !P0 ;  /* 0xff800000baba7808 */ /* 0x000fe40004000000 */
[----:B------:R-:W-:Y:S02]  /*6e60*/  FSEL R58, R58, -INF , P5 ;  /* 0xff8000003a3a7808 */ /* 0x000fe40002800000 */
[----:B------:R-:W-:-:S02]  /*6e70*/  IABS R0, R0 ;  /* 0x0000000000007213 */ /* 0x000fc40000000000 */
[C---:B------:R-:W-:Y:S02]  /*6e80*/  ISETP.GE.AND P3, PT, R56.reuse, R178, PT ;  /* 0x000000b23800720c */ /* 0x040fe40003f66270 */
[C---:B------:R-:W-:Y:S02]  /*6e90*/  ISETP.GE.AND P1, PT, R56.reuse, R177, PT ;  /* 0x000000b13800720c */ /* 0x040fe40003f26270 */
[C---:B------:R-:W-:Y:S02]  /*6ea0*/  ISETP.GE.AND P0, PT, R56.reuse, R175, PT ;  /* 0x000000af3800720c */ /* 0x040fe40003f06270 */
[----:B------:R-:W-:Y:S02]  /*6eb0*/  ISETP.GE.AND P5, PT, R56, R174, PT ;  /* 0x000000ae3800720c */ /* 0x000fe40003fa6270 */
[----:B------:R-:W-:Y:S02]  /*6ec0*/  IADD3 R56, PT, PT, R216, -0x61, -R19 ;  /* 0xffffff9fd8387810 */ /* 0x000fe40007ffe813 */
[----:B------:R-:W-:-:S02]  /*6ed0*/  I2FP.F32.S32 R57, R57 ;  /* 0x0000003900397245 */ /* 0x000fc40000201400 */
[----:B------:R-:W-:Y:S02]  /*6ee0*/  I2FP.F32.S32 R0, R0 ;  /* 0x0000000000007245 */ /* 0x000fe40000201400 */
[----:B------:R-:W-:Y:S01]  /*6ef0*/  IABS R56, R56 ;  /* 0x0000003800387213 */ /* 0x000fe20000000000 */
[C---:B------:R-:W-:Y:S01]  /*6f00*/  FFMA.FTZ R57, -R187.reuse, R57, R96 ;  /* 0x00000039bb397223 */ /* 0x040fe20000010160 */
[----:B------:R-:W-:Y:S01]  /*6f10*/  FSEL R201, R94, -INF , P3 ;  /* 0xff8000005ec97808 */ /* 0x000fe20001800000 */
[C---:B------:R-:W-:Y:S01]  /*6f20*/  FFMA.FTZ R98, -R187.reuse, R0, R98 ;  /* 0x00000000bb627223 */ /* 0x040fe20000010162 */
[----:B------:R-:W-:Y:S02]  /*6f30*/  I2FP.F32.S32 R56, R56 ;  /* 0x0000003800387245 */ /* 0x000fe40000201400 */
[----:B------:R-:W-:Y:S02]  /*6f40*/  IADD3 R0, PT, PT, R176, -0x69, -R19 ;  /* 0xffffff97b0007810 */ /* 0x000fe40007ffe813 */
[----:B------:R-:W-:Y:S01]  /*6f50*/  FSEL R58, R58, -INF , !P2 ;  /* 0xff8000003a3a7808 */ /* 0x000fe20005000000 */
[----:B------:R-:W-:Y:S01]  /*6f60*/  FFMA.FTZ R56, -R187, R56, R97 ;  /* 0x00000038bb387223 */ /* 0x000fe20000010161 */
[----:B------:R-:W-:-:S02]  /*6f70*/  ISETP.GE.AND P2, PT, R60, R178, PT ;  /* 0x000000b23c00720c */ /* 0x000fc40003f46270 */
[----:B------:R-:W-:Y:S02]  /*6f80*/  FSEL R201, R201, -INF , !P1 ;  /* 0xff800000c9c97808 */ /* 0x000fe40004800000 */
[----:B------:R-:W-:Y:S02]  /*6f90*/  FSEL R57, R57, -INF , P0 ;  /* 0xff80000039397808 */ /* 0x000fe40000000000 */
[----:B------:R-:W-:Y:S02]  /*6fa0*/  IABS R0, R0 ;  /* 0x0000000000007213 */ /* 0x000fe40000000000 */
[C---:B------:R-:W-:Y:S02]  /*6fb0*/  ISETP.GE.AND P3, PT, R60.reuse, R177, PT ;  /* 0x000000b13c00720c */ /* 0x040fe40003f66270 */
[C---:B------:R-:W-:Y:S02]  /*6fc0*/  ISETP.GE.AND P1, PT, R60.reuse, R175, PT ;  /* 0x000000af3c00720c */ /* 0x040fe40003f26270 */
[----:B------:R-:W-:-:S02]  /*6fd0*/  ISETP.GE.AND P0, PT, R60, R174, PT ;  /* 0x000000ae3c00720c */ /* 0x000fc40003f06270 */
[----:B------:R-:W-:Y:S02]  /*6fe0*/  IADD3 R60, PT, PT, R216, -0x68, -R19 ;  /* 0xffffff98d83c7810 */ /* 0x000fe40007ffe813 */
[----:B------:R-:W-:Y:S02]  /*6ff0*/  FSEL R198, R95, -INF , P2 ;  /* 0xff8000005fc67808 */ /* 0x000fe40001000000 */
[----:B------:R-:W-:Y:S02]  /*7000*/  I2FP.F32.S32 R0, R0 ;  /* 0x0000000000007245 */ /* 0x000fe40000201400 */
[----:B------:R-:W-:Y:S02]  /*7010*/  IABS R60, R60 ;  /* 0x0000003c003c7213 */ /* 0x000fe40000000000 */
        /* <DEDUP_REMOVED lines=9> */
[----:B------:R-:W-:Y:S02]  /*70b0*/  I2FP.F32.S32 R60, R60 ;  /* 0x0000003c003c7245 */ /* 0x000fe40000201400 */
[----:B------:R-:W-:Y:S02]  /*70c0*/  IADD3 R0, PT, PT, R176, -0x70, -R19 ;  /* 0xffffff90b0007810 */ /* 0x000fe40007ffe813 */
[----:B------:R-:W-:Y:S01]  /*70d0*/  IABS R61, R61 ;  /* 0x0000003d003d7213 */ /* 0x000fe20000000000 */
[----:B------:R-:W-:Y:S01]  /*70e0*/  FFMA.FTZ R60, -R187, R60, R100 ;  /* 0x0000003cbb3c7223 */ /* 0x000fe20000010164 */
[----:B------:R-:W-:Y:S02]  /*70f0*/  IABS R0, R0 ;  /* 0x0000000000007213 */ /* 0x000fe40000000000 */
[----:B------:R-:W-:Y:S02]  /*7100*/  FSEL R199, R98, -INF , P5 ;  /* 0xff80000062c77808 */ /* 0x000fe40002800000 */
[----:B------:R-:W-:-:S02]  /*7110*/  I2FP.F32.S32 R61, R61 ;  /* 0x0000003d003d7245 */ /* 0x000fc40000201400 */
[----:B------:R-:W-:Y:S02]  /*7120*/  FSEL R56, R56, -INF , !P0 ;  /* 0xff80000038387808 */ /* 0x000fe40004000000 */
[----:B------:R-:W-:Y:S01]  /*7130*/  ISETP.GE.AND P0, PT, R62, R178, PT ;  /* 0x000000b23e00720c */ /* 0x000fe20003f06270 */
[----:B------:R-:W-:Y:S01]  /*7140*/  FFMA.FTZ R61, -R187, R61, R101 ;  /* 0x0000003dbb3d7223 */ /* 0x000fe20000010165 */
[----:B------:R-:W-:Y:S02]  /*7150*/  I2FP.F32.S32 R0, R0 ;  /* 0x0000000000007245 */ /* 0x000fe40000201400 */
[----:B------:R-:W-:Y:S02]  /*7160*/  FSEL R199, R199, -INF , !P2 ;  /* 0xff800000c7c77808 */ /* 0x000fe40005000000 */
[----:B------:R-:W-:Y:S01]  /*7170*/  FSEL R60, R60, -INF , P3 ;  /* 0xff8000003c3c7808 */ /* 0x000fe20001800000 */
[----:B------:R-:W-:Y:S01]  /*7180*/  FFMA.FTZ R103, -R187, R0, R103 ;  /* 0x00000000bb677223 */ /* 0x000fe20000010167 */
[----:B------:R-:W-:-:S02]  /*7190*/  ISETP.GE.AND P5, PT, R62, R177, PT ;  /* 0x000000b13e00720c */ /* 0x000fc40003fa6270 */
[C---:B------:R-:W-:Y:S02]  /*71a0*/  ISETP.GE.AND P2, PT, R62.reuse, R175, PT ;  /* 0x000000af3e00720c */ /* 0x040fe40003f46270 */
[----:B------:R-:W-:Y:S01]  /*71b0*/  ISETP.GE.AND P3, PT, R62, R174, PT ;  /* 0x000000ae3e00720c */ /* 0x000fe20003f66270 */
[----:B------:R-:W-:Y:S01]  /*71c0*/  VIADD R62, R70, 0x70 ;  /* 0x00000070463e7836 */ /* 0x000fe20000000000 */
[----:B------:R-:W-:Y:S02]  /*71d0*/  FSEL R200, R99, -INF , P0 ;  /* 0xff80000063c87808 */ /* 0x000fe40000000000 */
[--C-:B------:R-:W-:Y:S02]  /*71e0*/  IADD3 R63, PT, PT, R216, -0x70, -R19.reuse ;  /* 0xffffff90d83f7810 */ /* 0x100fe40007ffe813 */
        /* <DEDUP_REMOVED lines=27> */
[----:B------:R-:W-:Y:S02]  /*73a0*/  IADD3 R66, PT, PT, R176, -0x78, -R19 ;  /* 0xffffff88b0427810 */ /* 0x000fe40007ffe813 */
[----:B------:R-:W-:Y:S02]  /*73b0*/  FSEL R63, R63, -INF , !P2 ;  /* 0xff8000003f3f7808 */ /* 0x000fe40005000000 */
[----:B------:R-:W-:Y:S02]  /*73c0*/  FSEL R205, R205, -INF , !P1 ;  /* 0xff800000cdcd7808 */ /* 0x000fe40004800000 */
[----:B------:R-:W-:-:S02]  /*73d0*/  FSEL R62, R62, -INF , P0 ;  /* 0xff8000003e3e7808 */ /* 0x000fc40000000000 */
[----:B------:R-:W-:Y:S02]  /*73e0*/  ISETP.GE.AND P5, PT, R64, R174, PT ;  /* 0x000000ae4000720c */ /* 0x000fe40003fa6270 */
[C---:B------:R-:W-:Y:S02]  /*73f0*/  ISETP.GE.AND P2, PT, R0.reuse, R178, PT ;  /* 0x000000b20000720c */ /* 0x040fe40003f46270 */
[----:B------:R-:W-:Y:S02]  /*7400*/  IABS R66, R66 ;  /* 0x0000004200427213 */ /* 0x000fe40000000000 */
[C---:B------:R-:W-:Y:S02]  /*7410*/  ISETP.GE.AND P3, PT, R0.reuse, R177, PT ;  /* 0x000000b10000720c */ /* 0x040fe40003f66270 */
[C---:B------:R-:W-:Y:S02]  /*7420*/  ISETP.GE.AND P1, PT, R0.reuse, R175, PT ;  /* 0x000000af0000720c */ /* 0x040fe40003f26270 */
[----:B------:R-:W-:-:S02]  /*7430*/  ISETP.GE.AND P0, PT, R0, R174, PT ;  /* 0x000000ae0000720c */ /* 0x000fc40003f06270 */
[--C-:B------:R-:W-:Y:S02]  /*7440*/  IADD3 R64, PT, PT, R216, -0x78, -R19.reuse ;  /* 0xffffff88d8407810 */ /* 0x100fe40007ffe813 */
[--C-:B------:R-:W-:Y:S02]  /*7450*/  IADD3 R0, PT, PT, R176, -0x79, -R19.reuse ;  /* 0xffffff87b0007810 */ /* 0x100fe40007ffe813 */
[----:B------:R-:W-:Y:S02]  /*7460*/  I2FP.F32.S32 R66, R66 ;  /* 0x0000004200427245 */ /* 0x000fe40000201400 */
[----:B------:R-:W-:Y:S02]  /*7470*/  IABS R64, R64 ;  /* 0x0000004000407213 */ /* 0x000fe40000000000 */
[----:B------:R-:W-:Y:S01]  /*7480*/  IADD3 R65, PT, PT, R216, -0x79, -R19 ;  /* 0xffffff87d8417810 */ /* 0x000fe20007ffe813 */
[----:B------:R-:W-:Y:S01]  /*7490*/  FFMA.FTZ R106, -R187, R66, R106 ;  /* 0x00000042bb6a7223 */ /* 0x000fe2000001016a */
        /* <DEDUP_REMOVED lines=17> */
[----:B------:R-:W-:-:S02]  /*75b0*/  FSEL R64, R64, -INF , !P0 ;  /* 0xff80000040407808 */ /* 0x000fc40004000000 */
[----:B------:R-:W-:Y:S02]  /*75c0*/  FSEL R206, R206, -INF , !P2 ;  /* 0xff800000cece7808 */ /* 0x000fe40005000000 */
[----:B------:R-:W-:Y:S02]  /*75d0*/  FSEL R108, R108, -INF , P3 ;  /* 0xff8000006c6c7808 */ /* 0x000fe40001800000 */
[C---:B------:R-:W-:Y:S02]  /*75e0*/  ISETP.GE.AND P0, PT, R67.reuse, R178, PT ;  /* 0x000000b24300720c */ /* 0x040fe40003f06270 */
[C---:B------:R-:W-:Y:S02]  /*75f0*/  ISETP.GE.AND P5, PT, R67.reuse, R177, PT ;  /* 0x000000b14300720c */ /* 0x040fe40003fa6270 */
[C---:B------:R-:W-:Y:S02]  /*7600*/  ISETP.GE.AND P2, PT, R67.reuse, R175, PT ;  /* 0x000000af4300720c */ /* 0x040fe40003f46270 */
[----:B------:R-:W-:-:S02]  /*7610*/  ISETP.GE.AND P3, PT, R67, R174, PT ;  /* 0x000000ae4300720c */ /* 0x000fc40003f66270 */
[--C-:B------:R-:W-:Y:S02]  /*7620*/  IADD3 R67, PT, PT, R216, -0x81, -R19.reuse ;  /* 0xffffff7fd8437810 */ /* 0x100fe40007ffe813 */
[----:B------:R-:W-:Y:S02]  /*7630*/  ISETP.GE.AND P1, PT, R66, R174, PT ;  /* 0x000000ae4200720c */ /* 0x000fe40003f26270 */
[----:B------:R-:W-:Y:S02]  /*7640*/  IABS R68, R67 ;  /* 0x0000004300447213 */ /* 0x000fe40000000000 */
[--C-:B------:R-:W-:Y:S02]  /*7650*/  IADD3 R66, PT, PT, R176, -0x80, -R19.reuse ;  /* 0xffffff80b0427810 */ /* 0x100fe40007ffe813 */
[C-C-:B------:R-:W-:Y:S01]  /*7660*/  IADD3 R65, PT, PT, R216.reuse, -0x80, -R19.reuse ;  /* 0xffffff80d8417810 */ /* 0x140fe20007ffe813 */
[----:B------:R-:W-:Y:S01]  /*7670*/  IMAD.MOV.U32 R69, RZ, RZ, R68 ;  /* 0x000000ffff457224 */ /* 0x000fe200078e0044 */
[----:B------:R-:W-:-:S02]  /*7680*/  IADD3 R68, PT, PT, R216, -0x88, -R19 ;  /* 0xffffff78d8447810 */ /* 0x000fc40007ffe813 */
[----:B------:R-:W-:Y:S02]  /*7690*/  IABS R66, R66 ;  /* 0x0000004200427213 */ /* 0x000fe40000000000 */
[----:B------:R-:W-:Y:S02]  /*76a0*/  I2FP.F32.S32 R69, R69 ;  /* 0x0000004500457245 */ /* 0x000fe40000201400 */
[----:B------:R-:W-:Y:S02]  /*76b0*/  IABS R68, R68 ;  /* 0x0000004400447213 */ /* 0x000fe40000000000 */
[----:B------:R-:W-:Y:S01]  /*76c0*/  IADD3 R0, PT, PT, R176, -0x81, -R19 ;  /* 0xffffff7fb0007810 */ /* 0x000fe20007ffe813 */
[----:B------:R-:W-:Y:S01]  /*76d0*/  FFMA.FTZ R113, -R187, R69, R113 ;  /* 0x00000045bb717223 */ /* 0x000fe20000010171 */
[----:B------:R-:W-:Y:S02]  /*76e0*/  IADD3 R69, PT, PT, R216, -0x91, -R19 ;  /* 0xffffff6fd8457810 */ /* 0x000fe40007ffe813 */
[----:B------:R-:W-:-:S02]  /*76f0*/  I2FP.F32.S32 R68, R68 ;  /* 0x0000004400447245 */ /* 0x000fc40000201400 */
[----:B------:R-:W-:Y:S02]  /*7700*/  IABS R69, R69 ;  /* 0x0000004500457213 */ /* 0x000fe40000000000 */
[----:B------:R-:W-:Y:S01]  /*7710*/  IABS R65, R65 ;  /* 0x0000004100417213 */ /* 0x000fe20000000000 */
[C---:B------:R-:W-:Y:S01]  /*7720*/  FFMA.FTZ R120, -R187.reuse, R68, R120 ;  /* 0x00000044bb787223 */ /* 0x040fe20000010178 */
[----:B------:R-:W-:Y:S02]  /*7730*/  I2FP.F32.S32 R69, R69 ;  /* 0x0000004500457245 */ /* 0x000fe40000201400 */
[C---:B------:R-:W-:Y:S02]  /*7740*/  IADD3 R68, PT, PT, R216.reuse, -0x98, -R19 ;  /* 0xffffff68d8447810 */ /* 0x040fe40007ffe813 */
[----:B------:R-:W-:Y:S01]  /*7750*/  I2FP.F32.S32 R66, R66 ;  /* 0x0000004200427245 */ /* 0x000fe20000201400 */
[----:B------:R-:W-:Y:S01]  /*7760*/  FFMA.FTZ R125, -R187, R69, R125 ;  /* 0x00000045bb7d7223 */ /* 0x000fe2000001017d */
[----:B------:R-:W-:-:S02]  /*7770*/  IADD3 R69, PT, PT, R216, -0xa8, -R19 ;  /* 0xffffff58d8457810 */ /* 0x000fc40007ffe813 */
[----:B------:R-:W-:Y:S01]  /*7780*/  IABS R68, R68 ;  /* 0x0000004400447213 */ /* 0x000fe20000000000 */
[C---:B------:R-:W-:Y:S01]  /*7790*/  FFMA.FTZ R110, -R187.reuse, R66, R110 ;  /* 0x00000042bb6e7223 */ /* 0x040fe2000001016e */
[----:B------:R-:W-:Y:S01]  /*77a0*/  IABS R69, R69 ;  /* 0x0000004500457213 */ /* 0x000fe20000000000 */
[----:B------:R-:W-:Y:S01]  /*77b0*/  VIADD R66, R70, 0x81 ;  /* 0x0000008146427836 */ /* 0x000fe20000000000 */
[----:B------:R-:W-:Y:S02]  /*77c0*/  IABS R0, R0 ;  /* 0x0000000000007213 */ /* 0x000fe40000000000 */
[----:B------:R-:W-:Y:S02]  /*77d0*/  I2FP.F32.S32 R69, R69 ;  /* 0x0000004500457245 */ /* 0x000fe40000201400 */
[----:B------:R-:W-:Y:S02]  /*77e0*/  I2FP.F32.S32 R65, R65 ;  /* 0x0000004100417245 */ /* 0x000fe40000201400 */
[----:B------:R-:W-:Y:S01]  /*77f0*/  I2FP.F32.S32 R68, R68 ;  /* 0x0000004400447245 */ /* 0x000fe20000201400 */
[C---:B------:R-:W-:Y:S01]  /*7800*/  FFMA.FTZ R139, -R187.reuse, R69, R139 ;  /* 0x00000045bb8b7223 */ /* 0x040fe2000001018b */
[----:B------:R-:W-:Y:S01]  /*7810*/  IADD3 R69, PT, PT, R216, -0xb9, -R19 ;  /* 0xffffff47d8457810 */ /* 0x000fe20007ffe813 */
[C---:B------:R-:W-:Y:S01]  /*7820*/  FFMA.FTZ R65, -R187.reuse, R65, R114 ;  /* 0x00000041bb417223 */ /* 0x040fe20000010172 */
[----:B------:R-:W-:Y:S01]  /*7830*/  I2FP.F32.S32 R0, R0 ;  /* 0x0000000000007245 */ /* 0x000fe20000201400 */
[----:B------:R-:W-:Y:S01]  /*7840*/  FFMA.FTZ R129, -R187, R68, R129 ;  /* 0x00000044bb817223 */ /* 0x000fe20000010181 */
[----:B------:R-:W-:-:S02]  /*7850*/  IABS R69, R69 ;  /* 0x0000004500457213 */ /* 0x000fc40000000000 */
[--C-:B------:R-:W-:Y:S01]  /*7860*/  IADD3 R73, PT, PT, R216, -0x89, -R19.reuse ;  /* 0xffffff77d8497810 */ /* 0x100fe20007ffe813 */
[C---:B------:R-:W-:Y:S01]  /*7870*/  FFMA.FTZ R0, -R187.reuse, R0, R112 ;  /* 0x00000000bb007223 */ /* 0x040fe20000010170 */
[----:B------:R-:W-:Y:S02]  /*7880*/  I2FP.F32.S32 R69, R69 ;  /* 0x0000004500457245 */ /* 0x000fe40000201400 */
[----:B------:R-:W-:Y:S02]  /*7890*/  FSEL R67, R108, -INF , !P1 ;  /* 0xff8000006c437808 */ /* 0x000fe40004800000 */
[----:B------:R-:W-:Y:S01]  /*78a0*/  FSEL R110, R110, -INF , P0 ;  /* 0xff8000006e6e7808 */ /* 0x000fe20000000000 */
[----:B------:R-:W-:Y:S01]  /*78b0*/  FFMA.FTZ R152, -R187, R69, R152 ;  /* 0x00000045bb987223 */ /* 0x000fe20000010198 */
[C-C-:B------:R-:W-:Y:S02]  /*78c0*/  IADD3 R69, PT, PT, R216.reuse, -0xd0, -R19.reuse ;  /* 0xffffff30d8457810 */ /* 0x140fe40007ffe813 */
[----:B------:R-:W-:-:S02]  /*78d0*/  IADD3 R68, PT, PT, R216, -0xa9, -R19 ;  /* 0xffffff57d8447810 */ /* 0x000fc40007ffe813 */
[----:B------:R-:W-:Y:S02]  /*78e0*/  IABS R69, R69 ;  /* 0x0000004500457213 */ /* 0x000fe40000000000 */
[----:B------:R-:W-:Y:S02]  /*78f0*/  ISETP.GE.AND P1, PT, R66, R178, PT ;  /* 0x000000b24200720c */ /* 0x000fe40003f26270 */
[----:B------:R-:W-:Y:S02]  /*7900*/  I2FP.F32.S32 R69, R69 ;  /* 0x0000004500457245 */ /* 0x000fe40000201400 */
[----:B------:R-:W-:Y:S02]  /*7910*/  IABS R73, R73 ;  /* 0x0000004900497213 */ /* 0x000fe40000000000 */
[----:B------:R-:W-:Y:S01]  /*7920*/  FSEL R209, R110, -INF , !P5 ;  /* 0xff8000006ed17808 */ /* 0x000fe20006800000 */
[----:B------:R-:W-:Y:S01]  /*7930*/  FFMA.FTZ R161, -R187, R69, R161 ;  /* 0x00000045bba17223 */ /* 0x000fe200000101a1 */
[----:B------:R-:W-:Y:S01]  /*7940*/  FSEL R65, R65, -INF , P2 ;  /* 0xff80000041417808 */ /* 0x000fe20001000000 */
[----:B------:R-:W2:Y:S01]  /*7950*/  LD.E R69, desc[UR4][R2.64+0xdc] ;  /* 0x0000dc0402457980 */ /* 0x000ea2000c101900 */
[----:B------:R-:W-:-:S02]  /*7960*/  IABS R68, R68 ;  /* 0x0000004400447213 */ /* 0x000fc40000000000 */
[C---:B------:R-:W-:Y:S02]  /*7970*/  ISETP.GE.AND P0, PT, R66.reuse, R177, PT ;  /* 0x000000b14200720c */ /* 0x040fe40003f06270 */
[C---:B------:R-:W-:Y:S02]  /*7980*/  ISETP.GE.AND P5, PT, R66.reuse, R175, PT ;  /* 0x000000af4200720c */ /* 0x040fe40003fa6270 */
[----:B------:R-:W-:Y:S01]  /*7990*/  ISETP.GE.AND P2, PT, R66, R174, PT ;  /* 0x000000ae4200720c */ /* 0x000fe20003f46270 */
[----:B------:R-:W-:Y:S01]  /*79a0*/  VIADD R66, R70, 0x88 ;  /* 0x0000008846427836 */ /* 0x000fe20000000000 */
        /* <DEDUP_REMOVED lines=12> */
[----:B------:R-:W-:Y:S02]  /*7a70*/  ISETP.GE.AND P5, PT, R66, R174, PT ;  /* 0x000000ae4200720c */ /* 0x000fe40003fa6270 */
[C-C-:B------:R-:W-:Y:S02]  /*7a80*/  IADD3 R66, PT, PT, R216.reuse, -0x99, -R19.reuse ;  /* 0xffffff67d8427810 */ /* 0x140fe40007ffe813 */
[----:B------:R-:W-:Y:S02]  /*7a90*/  IABS R71, R71 ;  /* 0x0000004700477213 */ /* 0x000fe40000000000 */
[C-C-:B------:R-:W-:Y:S02]  /*7aa0*/  IADD3 R73, PT, PT, R216.reuse, -0xa0, -R19.reuse ;  /* 0xffffff60d8497810 */ /* 0x140fe40007ffe813 */
[----:B------:R-:W-:-:S02]  /*7ab0*/  IADD3 R68, PT, PT, R216, -0xc0, -R19 ;  /* 0xffffff40d8447810 */ /* 0x000fc40007ffe813 */
[----:B------:R-:W-:Y:S02]  /*7ac0*/  IABS R66, R66 ;  /* 0x0000004200427213 */ /* 0x000fe40000000000 */
[----:B------:R-:W-:Y:S02]  /*7ad0*/  I2FP.F32.S32 R71, R71 ;  /* 0x0000004700477245 */ /* 0x000fe40000201400 */
[----:B------:R-:W-:Y:S02]  /*7ae0*/  IABS R73, R73 ;  /* 0x0000004900497213 */ /* 0x000fe40000000000 */
[----:B------:R-:W-:Y:S01]  /*7af0*/  IABS R68, R68 ;  /* 0x0000004400447213 */ /* 0x000fe20000000000 */
[----:B------:R-:W-:Y:S01]  /*7b00*/  FFMA.FTZ R124, -R187, R71, R124 ;  /* 0x00000047bb7c7223 */ /* 0x000fe2000001017c */
[----:B------:R-:W-:Y:S02]  /*7b10*/  IADD3 R77, PT, PT, R216, -0xe1, -R19 ;  /* 0xffffff1fd84d7810 */ /* 0x000fe40007ffe813 */
[----:B------:R-:W-:-:S02]  /*7b20*/  I2FP.F32.S32 R66, R66 ;  /* 0x0000004200427245 */ /* 0x000fc40000201400 */
[----:B------:R-:W-:Y:S02]  /*7b30*/  I2FP.F32.S32 R73, R73 ;  /* 0x0000004900497245 */ /* 0x000fe40000201400 */
[C---:B------:R-:W-:Y:S01]  /*7b40*/  IADD3 R71, PT, PT, R216.reuse, -0xa1, -R19 ;  /* 0xffffff5fd8477810 */ /* 0x040fe20007ffe813 */
[C---:B------:R-:W-:Y:S01]  /*7b50*/  FFMA.FTZ R132, -R187.reuse, R66, R132 ;  /* 0x00000042bb847223 */ /* 0x040fe20000010184 */
[----:B------:R-:W-:Y:S01]  /*7b60*/  I2FP.F32.S32 R68, R68 ;  /* 0x0000004400447245 */ /* 0x000fe20000201400 */
[C---:B------:R-:W-:Y:S01]  /*7b70*/  FFMA.FTZ R133, -R187.reuse, R73, R133 ;  /* 0x00000049bb857223 */ /* 0x040fe20000010185 */
[----:B------:R-:W-:Y:S02]  /*7b80*/  IABS R77, R77 ;  /* 0x0000004d004d7213 */ /* 0x000fe40000000000 */
[----:B------:R-:W-:Y:S01]  /*7b90*/  IADD3 R66, PT, PT, R216, -0xb0, -R19 ;  /* 0xffffff50d8427810 */ /* 0x000fe20007ffe813 */
[----:B------:R-:W-:Y:S01]  /*7ba0*/  FFMA.FTZ R153, -R187, R68, R153 ;  /* 0x00000044bb997223 */ /* 0x000fe20000010199 */
[----:B------:R-:W-:-:S02]  /*7bb0*/  IABS R71, R71 ;  /* 0x0000004700477213 */ /* 0x000fc40000000000 */
[C-C-:B------:R-:W-:Y:S02]  /*7bc0*/  IADD3 R73, PT, PT, R216.reuse, -0xb1, -R19.reuse ;  /* 0xffffff4fd8497810 */ /* 0x140fe40007ffe813 */
[----:B------:R-:W-:Y:S02]  /*7bd0*/  I2FP.F32.S32 R77, R77 ;  /* 0x0000004d004d7245 */ /* 0x000fe40000201400 */
[----:B------:R-:W-:Y:S02]  /*7be0*/  IADD3 R68, PT, PT, R216, -0xd1, -R19 ;  /* 0xffffff2fd8447810 */ /* 0x000fe40007ffe813 */
[----:B------:R-:W-:Y:S02]  /*7bf0*/  IABS R66, R66 ;  /* 0x0000004200427213 */ /* 0x000fe40000000000 */
[----:B------:R-:W-:Y:S01]  /*7c00*/  I2FP.F32.S32 R71, R71 ;  /* 0x0000004700477245 */ /* 0x000fe20000201400 */
[----:B------:R-:W-:Y:S01]  /*7c10*/  FFMA.FTZ R77, -R187, R77, R30 ;  /* 0x0000004dbb4d7223 */ /* 0x000fe2000001011e */
[----:B------:R-:W-:-:S02]  /*7c20*/  IABS R73, R73 ;  /* 0x0000004900497213 */ /* 0x000fc40000000000 */
[----:B------:R-:W-:Y:S01]  /*7c30*/  IABS R68, R68 ;  /* 0x0000004400447213 */ /* 0x000fe20000000000 */
[C---:B------:R-:W-:Y:S01]  /*7c40*/  FFMA.FTZ R135, -R187.reuse, R71, R135 ;  /* 0x00000047bb877223 */ /* 0x040fe20000010187 */
[--C-:B------:R-:W-:Y:S02]  /*7c50*/  IADD3 R30, PT, PT, R176, -0x88, -R19.reuse ;  /* 0xffffff78b01e7810 */ /* 0x100fe40007ffe813 */
[----:B------:R-:W-:Y:S02]  /*7c60*/  I2FP.F32.S32 R66, R66 ;  /* 0x0000004200427245 */ /* 0x000fe40000201400 */
[----:B------:R-:W-:Y:S02]  /*7c70*/  I2FP.F32.S32 R73, R73 ;  /* 0x0000004900497245 */ /* 0x000fe40000201400 */
[C-C-:B------:R-:W-:Y:S01]  /*7c80*/  IADD3 R71, PT, PT, R216.reuse, -0xb8, -R19.reuse ;  /* 0xffffff48d8477810 */ /* 0x140fe20007ffe813 */
[C---:B------:R-:W-:Y:S01]  /*7c90*/  FFMA.FTZ R142, -R187.reuse, R66, R142 ;  /* 0x00000042bb8e7223 */ /* 0x040fe2000001018e */
[----:B------:R-:W-:Y:S01]  /*7ca0*/  I2FP.F32.S32 R68, R68 ;  /* 0x0000004400447245 */ /* 0x000fe20000201400 */
[----:B------:R-:W-:Y:S01]  /*7cb0*/  FFMA.FTZ R144, -R187, R73, R144 ;  /* 0x00000049bb907223 */ /* 0x000fe20000010190 */
[----:B------:R-:W-:-:S02]  /*7cc0*/  IADD3 R74, PT, PT, R216, -0xf1, -R19 ;  /* 0xffffff0fd84a7810 */ /* 0x000fc40007ffe813 */
[----:B------:R-:W-:Y:S01]  /*7cd0*/  IABS R30, R30 ;  /* 0x0000001e001e7213 */ /* 0x000fe20000000000 */
[----:B------:R-:W-:Y:S01]  /*7ce0*/  FFMA.FTZ R167, -R187, R68, R167 ;  /* 0x00000044bba77223 */ /* 0x000fe200000101a7 */
[C-C-:B------:R-:W-:Y:S02]  /*7cf0*/  IADD3 R66, PT, PT, R216.reuse, -0xc1, -R19.reuse ;  /* 0xffffff3fd8427810 */ /* 0x140fe40007ffe813 */
[----:B------:R-:W-:Y:S02]  /*7d00*/  IABS R71, R71 ;  /* 0x0000004700477213 */ /* 0x000fe40000000000 */
[----:B------:R-:W-:Y:S02]  /*7d10*/  IADD3 R73, PT, PT, R216, -0xc8, -R19 ;  /* 0xffffff38d8497810 */ /* 0x000fe40007ffe813 */
[----:B------:R-:W-:Y:S02]  /*7d20*/  IABS R74, R74 ;  /* 0x0000004a004a7213 */ /* 0x000fe40000000000 */
[----:B------:R-:W-:-:S02]  /*7d30*/  I2FP.F32.S32 R30, R30 ;  /* 0x0000001e001e7245 */ /* 0x000fc40000201400 */
[----:B------:R-:W-:Y:S02]  /*7d40*/  IADD3 R68, PT, PT, R216, -0xf9, -R19 ;  /* 0xffffff07d8447810 */ /* 0x000fe40007ffe813 */
[----:B------:R-:W-:Y:S02]  /*7d50*/  IABS R66, R66 ;  /* 0x0000004200427213 */ /* 0x000fe40000000000 */
[----:B------:R-:W-:Y:S01]  /*7d60*/  I2FP.F32.S32 R71, R71 ;  /* 0x0000004700477245 */ /* 0x000fe20000201400 */
[C---:B------:R-:W-:Y:S01]  /*7d70*/  FFMA.FTZ R118, -R187.reuse, R30, R118 ;  /* 0x0000001ebb767223 */ /* 0x040fe20000010176 */
[----:B------:R-:W-:Y:S02]  /*7d80*/  IABS R73, R73 ;  /* 0x0000004900497213 */ /* 0x000fe40000000000 */
[----:B------:R-:W-:Y:S01]  /*7d90*/  I2FP.F32.S32 R74, R74 ;  /* 0x0000004a004a7245 */ /* 0x000fe20000201400 */
[----:B------:R-:W-:Y:S01]  /*7da0*/  VIADD R106, R70, 0x89 ;  /* 0x00000089466a7836 */ /* 0x000fe20000000000 */
[----:B------:R-:W-:Y:S01]  /*7db0*/  IABS R68, R68 ;  /* 0x0000004400447213 */ /* 0x000fe20000000000 */
[C---:B------:R-:W-:Y:S01]  /*7dc0*/  FFMA.FTZ R145, -R187.reuse, R71, R145 ;  /* 0x00000047bb917223 */ /* 0x040fe20000010191 */
[----:B------:R-:W-:Y:S01]  /*7dd0*/  I2FP.F32.S32 R66, R66 ;  /* 0x0000004200427245 */ /* 0x000fe20000201400 */
[----:B------:R-:W-:Y:S01]  /*7de0*/  FFMA.FTZ R74, -R187, R74, R203 ;  /* 0x0000004abb4a7223 */ /* 0x000fe200000101cb */
[----:B------:R-:W-:-:S02]  /*7df0*/  I2FP.F32.S32 R73, R73 ;  /* 0x0000004900497245 */ /* 0x000fc40000201400 */
[----:B------:R-:W-:Y:S01]  /*7e00*/  IADD3 R71, PT, PT, R216, -0xc9, -R19 ;  /* 0xffffff37d8477810 */ /* 0x000fe20007ffe813 */
[C---:B------:R-:W-:Y:S01]  /*7e10*/  FFMA.FTZ R157, -R187.reuse, R66, R157 ;  /* 0x00000042bb9d7223 */ /* 0x040fe2000001019d */
[----:B------:R-:W-:Y:S01]  /*7e20*/  I2FP.F32.S32 R68, R68 ;  /* 0x0000004400447245 */ /* 0x000fe20000201400 */
[C---:B------:R-:W-:Y:S01]  /*7e30*/  FFMA.FTZ R159, -R187.reuse, R73, R159 ;  /* 0x00000049bb9f7223 */ /* 0x040fe2000001019f */
[----:B------:R-:W-:Y:S02]  /*7e40*/  FSEL R203, R118, -INF , P3 ;  /* 0xff80000076cb7808 */ /* 0x000fe40001800000 */
[----:B------:R-:W-:Y:S01]  /*7e50*/  ISETP.GE.AND P3, PT, R106, R175, PT ;  /* 0x000000af6a00720c */ /* 0x000fe20003f66270 */
[----:B------:R-:W-:Y:S01]  /*7e60*/  FFMA.FTZ R68, -R187, R68, R72 ;  /* 0x00000044bb447223 */ /* 0x000fe20000010148 */
[----:B------:R-:W-:Y:S01]  /*7e70*/  IADD3 R66, PT, PT, R216, -0xd8, -R19 ;  /* 0xffffff28d8427810 */ /* 0x000fe20007ffe813 */
[C---:B------:R-:W-:Y:S01]  /*7e80*/  VIADD R104, R70.reuse, 0x90 ;  /* 0x0000009046687836 */ /* 0x040fe20000000000 */
[----:B------:R-:W-:Y:S01]  /*7e90*/  IABS R71, R71 ;  /* 0x0000004700477213 */ /* 0x000fe20000000000 */
[----:B------:R-:W-:Y:S01]  /*7ea0*/  VIADD R103, R70, 0x91 ;  /* 0x0000009146677836 */ /* 0x000fe20000000000 */
[----:B------:R-:W-:-:S02]  /*7eb0*/  FSEL R73, R120, -INF , P0 ;  /* 0xff80000078497808 */ /* 0x000fc40000000000 */
[----:B------:R-:W-:Y:S02]  /*7ec0*/  ISETP.GE.AND P0, PT, R106, R174, PT ;  /* 0x000000ae6a00720c */ /* 0x000fe40003f06270 */
[----:B------:R-:W-:Y:S02]  /*7ed0*/  FSEL R72, R121, -INF , P3 ;  /* 0xff80000079487808 */ /* 0x000fe40001800000 */
[----:B------:R-:W-:Y:S02]  /*7ee0*/  IABS R66, R66 ;  /* 0x0000004200427213 */ /* 0x000fe40000000000 */
[----:B------:R-:W-:Y:S02]  /*7ef0*/  I2FP.F32.S32 R71, R71 ;  /* 0x0000004700477245 */ /* 0x000fe40000201400 */
[----:B------:R-:W-:Y:S02]  /*7f00*/  IADD3 R78, PT, PT, R216, -0xd9, -R19 ;  /* 0xffffff27d84e7810 */ /* 0x000fe40007ffe813 */
[----:B------:R-:W-:Y:S01]  /*7f10*/  ISETP.GE.AND P3, PT, R104, R175, PT ;  /* 0x000000af6800720c */ /* 0x000fe20003f66270 */
[----:B------:R-:W-:Y:S01]  /*7f20*/  FFMA.FTZ R160, -R187, R71, R160 ;  /* 0x00000047bba07223 */ /* 0x000fe200000101a0 */
[----:B------:R-:W-:-:S02]  /*7f30*/  FSEL R72, R72, -INF , !P0 ;  /* 0xff80000048487808 */ /* 0x000fc40004000000 */
[----:B------:R-:W-:Y:S02]  /*7f40*/  ISETP.GE.AND P0, PT, R103, R175, PT ;  /* 0x000000af6700720c */ /* 0x000fe40003f06270 */
[----:B------:R-:W-:Y:S01]  /*7f50*/  I2FP.F32.S32 R66, R66 ;  /* 0x0000004200427245 */ /* 0x000fe20000201400 */
[C---:B------:R-:W-:Y:S01]  /*7f60*/  VIADD R102, R70.reuse, 0x98 ;  /* 0x0000009846667836 */ /* 0x040fe20000000000 */
[----:B------:R-:W-:Y:S01]  /*7f70*/  IABS R78, R78 ;  /* 0x0000004e004e7213 */ /* 0x000fe20000000000 */
[----:B------:R-:W-:Y:S01]  /*7f80*/  VIADD R101, R70, 0x99 ;  /* 0x0000009946657836 */ /* 0x000fe20000000000 */
[----:B------:R-:W-:Y:S01]  /*7f90*/  FSEL R71, R124, -INF , P3 ;  /* 0xff8000007c477808 */ /* 0x000fe20001800000 */
[----:B------:R-:W-:Y:S01]  /*7fa0*/  FFMA.FTZ R196, -R187, R66, R196 ;  /* 0x00000042bbc47223 */ /* 0x000fe200000101c4 */
[----:B------:R-:W-:Y:S02]  /*7fb0*/  ISETP.GE.AND P3, PT, R103, R174, PT ;  /* 0x000000ae6700720c */ /* 0x000fe40003f66270 */
[----:B------:R-:W-:-:S02]  /*7fc0*/  FSEL R125, R125, -INF , P0 ;  /* 0xff8000007d7d7808 */ /* 0x000fc40000000000 */
[----:B------:R-:W-:Y:S02]  /*7fd0*/  I2FP.F32.S32 R78, R78 ;  /* 0x0000004e004e7245 */ /* 0x000fe40000201400 */
[----:B------:R-:W-:Y:S02]  /*7fe0*/  IADD3 R66, PT, PT, R216, -0xe0, -R19 ;  /* 0xffffff20d8427810 */ /* 0x000fe40007ffe813 */
[-C--:B------:R-:W-:Y:S02]  /*7ff0*/  ISETP.GE.AND P0, PT, R102, R175.reuse, PT ;  /* 0x000000af6600720c */ /* 0x080fe40003f06270 */
[----:B------:R-:W-:Y:S02]  /*8000*/  FSEL R225, R125, -INF , !P3 ;  /* 0xff8000007de17808 */ /* 0x000fe40005800000 */
[----:B------:R-:W-:Y:S01]  /*8010*/  ISETP.GE.AND P3, PT, R101, R175, PT ;  /* 0x000000af6500720c */ /* 0x000fe20003f66270 */
[----:B------:R-:W-:Y:S01]  /*8020*/  FFMA.FTZ R78, -R187, R78, R75 ;  /* 0x0000004ebb4e7223 */ /* 0x000fe2000001014b */
[----:B------:R-:W-:Y:S01]  /*8030*/  IABS R66, R66 ;  /* 0x0000004200427213 */ /* 0x000fe20000000000 */
[----:B------:R-:W-:Y:S01]  /*8040*/  VIADD R100, R70, 0xa0 ;  /* 0x000000a046647836 */ /* 0x000fe20000000000 */
[----:B------:R-:W-:Y:S01]  /*8050*/  FSEL R75, R0, -INF , !P2 ;  /* 0xff800000004b7808 */ /* 0x000fe20005000000 */
[----:B------:R-:W-:Y:S01]  /*8060*/  VIADD R0, R70, 0xa1 ;  /* 0x000000a146007836 */ /* 0x000fe20000000000 */
[----:B------:R-:W-:-:S02]  /*8070*/  FSEL R129, R129, -INF , P0 ;  /* 0xff80000081817808 */ /* 0x000fc40000000000 */
[----:B------:R-:W-:Y:S02]  /*8080*/  ISETP.GE.AND P0, PT, R101, R174, PT ;  /* 0x000000ae6500720c */ /* 0x000fe40003f06270 */
[----:B------:R-:W-:Y:S02]  /*8090*/  FSEL R132, R132, -INF , P3 ;  /* 0xff80000084847808 */ /* 0x000fe40001800000 */
[----:B------:R-:W-:Y:S02]  /*80a0*/  I2FP.F32.S32 R66, R66 ;  /* 0x0000004200427245 */ /* 0x000fe40000201400 */
[-C--:B------:R-:W-:Y:S02]  /*80b0*/  ISETP.GE.AND P3, PT, R100, R175.reuse, PT ;  /* 0x000000af6400720c */ /* 0x080fe40003f66270 */
[----:B------:R-:W-:Y:S02]  /*80c0*/  FSEL R223, R132, -INF , !P0 ;  /* 0xff80000084df7808 */ /* 0x000fe40004000000 */
[----:B------:R-:W-:Y:S01]  /*80d0*/  ISETP.GE.AND P0, PT, R0, R175, PT ;  /* 0x000000af0000720c */ /* 0x000fe20003f06270 */
[----:B------:R-:W-:Y:S01]  /*80e0*/  FFMA.FTZ R197, -R187, R66, R197 ;  /* 0x00000042bbc57223 */ /* 0x000fe200000101c5 */
[C---:B------:R-:W-:Y:S01]  /*80f0*/  VIADD R66, R70.reuse, 0xa8 ;  /* 0x000000a846427836 */ /* 0x040fe20000000000 */
[----:B------:R-:W-:Y:S01]  /*8100*/  FSEL R133, R133, -INF , P3 ;  /* 0xff80000085857808 */ /* 0x000fe20001800000 */
[----:B------:R-:W-:Y:S01]  /*8110*/  VIADD R99, R70, 0xa9 ;  /* 0x000000a946637836 */ /* 0x000fe20000000000 */
[----:B------:R-:W-:-:S02]  /*8120*/  ISETP.GE.AND P3, PT, R0, R174, PT ;  /* 0x000000ae0000720c */ /* 0x000fc40003f66270 */
[----:B------:R-:W-:Y:S02]  /*8130*/  FSEL R135, R135, -INF , P0 ;  /* 0xff80000087877808 */ /* 0x000fe40000000000 */
[----:B------:R-:W-:Y:S02]  /*8140*/  FMNMX3.FTZ R93, R24, R25, R26, !PT ;  /* 0x00000019185d7276 */ /* 0x000fe4000781001a */
[-C--:B------:R-:W-:Y:S02]  /*8150*/  ISETP.GE.AND P0, PT, R66, R175.reuse, PT ;  /* 0x000000af4200720c */ /* 0x080fe40003f06270 */
[----:B------:R-:W-:Y:S02]  /*8160*/  FSEL R221, R135, -INF , !P3 ;  /* 0xff80000087dd7808 */ /* 0x000fe40005800000 */
[----:B------:R-:W-:Y:S02]  /*8170*/  FMNMX3.FTZ R93, R93, R36, R35, !PT ;  /* 0x000000245d5d7276 */ /* 0x000fe40007810023 */
[----:B------:R-:W-:Y:S01]  /*8180*/  ISETP.GE.AND P3, PT, R99, R175, PT ;  /* 0x000000af6300720c */ /* 0x000fe20003f66270 */
[C---:B------:R-:W-:Y:S01]  /*8190*/  VIADD R97, R70.reuse, 0xb0 ;  /* 0x000000b046617836 */ /* 0x040fe20000000000 */
[----:B------:R-:W-:Y:S01]  /*81a0*/  FSEL R139, R139, -INF , P0 ;  /* 0xff8000008b8b7808 */ /* 0x000fe20000000000 */
[----:B------:R-:W-:Y:S01]  /*81b0*/  VIADD R96, R70, 0xb1 ;  /* 0x000000b146607836 */ /* 0x000fe20000000000 */
[----:B------:R-:W-:-:S02]  /*81c0*/  FMNMX3.FTZ R93, R93, R34, R27, !PT ;  /* 0x000000225d5d7276 */ /* 0x000fc4000781001b */
[----:B------:R-:W-:Y:S02]  /*81d0*/  ISETP.GE.AND P0, PT, R99, R174, PT ;  /* 0x000000ae6300720c */ /* 0x000fe40003f06270 */
[----:B------:R-:W-:Y:S02]  /*81e0*/  FSEL R140, R140, -INF , P3 ;  /* 0xff8000008c8c7808 */ /* 0x000fe40001800000 */
[----:B------:R-:W-:Y:S01]  /*81f0*/  FMNMX3.FTZ R93, R93, R39, R38, !PT ;  /* 0x000000275d5d7276 */ /* 0x000fe20007810026 */
[----:B------:R-:W-:Y:S01]  /*8200*/  VIADD R95, R70, 0xb8 ;  /* 0x000000b8465f7836 */ /* 0x000fe20000000000 */
[----:B------:R-:W-:Y:S02]  /*8210*/  IADD3 R76, PT, PT, R216, -0xe8, -R19 ;  /* 0xffffff18d84c7810 */ /* 0x000fe40007ffe813 */
[----:B------:R-:W-:Y:S02]  /*8220*/  FSEL R219, R140, -INF , !P0 ;  /* 0xff8000008cdb7808 */ /* 0x000fe40004000000 */
[----:B------:R-:W-:-:S02]  /*8230*/  ISETP.GE.AND P3, PT, R97, R175, PT ;  /* 0x000000af6100720c */ /* 0x000fc40003f66270 */
[----:B------:R-:W-:Y:S02]  /*8240*/  ISETP.GE.AND P0, PT, R96, R175, PT ;  /* 0x000000af6000720c */ /* 0x000fe40003f06270 */
[----:B------:R-:W-:Y:S02]  /*8250*/  FMNMX3.FTZ R93, R93, R45, R43, !PT ;  /* 0x0000002d5d5d7276 */ /* 0x000fe4000781002b */
[----:B------:R-:W-:Y:S01]  /*8260*/  IABS R76, R76 ;  /* 0x0000004c004c7213 */ /* 0x000fe20000000000 */
[----:B------:R-:W-:Y:S01]  /*8270*/  VIADD R92, R70, 0xb9 ;  /* 0x000000b9465c7836 */ /* 0x000fe20000000000 */
[----:B------:R-:W-:Y:S02]  /*8280*/  FSEL R142, R142, -INF , P3 ;  /* 0xff8000008e8e7808 */ /* 0x000fe40001800000 */
[----:B------:R-:W-:Y:S02]  /*8290*/  FSEL R144, R144, -INF , P0 ;  /* 0xff80000090907808 */ /* 0x000fe40000000000 */
[----:B------:R-:W-:-:S02]  /*82a0*/  ISETP.GE.AND P3, PT, R96, R174, PT ;  /* 0x000000ae6000720c */ /* 0x000fc40003f66270 */
[----:B------:R-:W-:Y:S02]  /*82b0*/  ISETP.GE.AND P0, PT, R95, R175, PT ;  /* 0x000000af5f00720c */ /* 0x000fe40003f06270 */
[----:B------:R-:W-:Y:S02]  /*82c0*/  FMNMX3.FTZ R93, R93, R42, R22, !PT ;  /* 0x0000002a5d5d7276 */ /* 0x000fe40007810016 */
[----:B------:R-:W-:Y:S01]  /*82d0*/  I2FP.F32.S32 R76, R76 ;  /* 0x0000004c004c7245 */ /* 0x000fe20000201400 */
[----:B------:R-:W-:Y:S01]  /*82e0*/  VIADD R91, R70, 0xc0 ;  /* 0x000000c0465b7836 */ /* 0x000fe20000000000 */
[----:B------:R-:W-:Y:S02]  /*82f0*/  FSEL R217, R144, -INF , !P3 ;  /* 0xff80000090d97808 */ /* 0x000fe40005800000 */
[----:B------:R-:W-:Y:S02]  /*8300*/  FSEL R145, R145, -INF , P0 ;  /* 0xff80000091917808 */ /* 0x000fe40000000000 */
[----:B------:R-:W-:-:S02]  /*8310*/  IADD3 R79, PT, PT, R216, -0xe9, -R19 ;  /* 0xffffff17d84f7810 */ /* 0x000fc40007ffe813 */
[----:B------:R-:W-:Y:S02]  /*8320*/  ISETP.GE.AND P3, PT, R95, R174, PT ;  /* 0x000000ae5f00720c */ /* 0x000fe40003f66270 */
[----:B------:R-:W-:Y:S02]  /*8330*/  ISETP.GE.AND P0, PT, R92, R175, PT ;  /* 0x000000af5c00720c */ /* 0x000fe40003f06270 */
[----:B------:R-:W-:Y:S01]  /*8340*/  FMNMX3.FTZ R93, R93, R47, R41, !PT ;  /* 0x0000002f5d5d7276 */ /* 0x000fe20007810029 */
[----:B------:R-:W-:Y:S01]  /*8350*/  FFMA.FTZ R76, -R187, R76, R31 ;  /* 0x0000004cbb4c7223 */ /* 0x000fe2000001011f */
[C-C-:B------:R-:W-:Y:S02]  /*8360*/  IADD3 R31, PT, PT, R216.reuse, -0xf0, -R19.reuse ;  /* 0xffffff10d81f7810 */ /* 0x140fe40007ffe813 */
[----:B------:R-:W-:Y:S01]  /*8370*/  IADD3 R105, PT, PT, R216, -0xf8, -R19 ;  /* 0xffffff08d8697810 */ /* 0x000fe20007ffe813 */
[----:B------:R-:W-:Y:S01]  /*8380*/  VIADD R90, R70, 0xc1 ;  /* 0x000000c1465a7836 */ /* 0x000fe20000000000 */
[----:B------:R-:W-:-:S02]  /*8390*/  IABS R79, R79 ;  /* 0x0000004f004f7213 */ /* 0x000fc40000000000 */
[----:B------:R-:W-:Y:S02]  /*83a0*/  FSEL R216, R145, -INF , !P3 ;  /* 0xff80000091d87808 */ /* 0x000fe40005800000 */
[----:B------:R-:W-:Y:S02]  /*83b0*/  FSEL R132, R152, -INF , P0 ;  /* 0xff80000098847808 */ /* 0x000fe40000000000 */
[----:B------:R-:W-:Y:S02]  /*83c0*/  FMNMX3.FTZ R93, R93, R52, R50, !PT ;  /* 0x000000345d5d7276 */ /* 0x000fe40007810032 */
[----:B------:R-:W-:Y:S02]  /*83d0*/  ISETP.GE.AND P3, PT, R92, R174, PT ;  /* 0x000000ae5c00720c */ /* 0x000fe40003f66270 */
[----:B------:R-:W-:Y:S02]  /*83e0*/  ISETP.GE.AND P0, PT, R91, R175, PT ;  /* 0x000000af5b00720c */ /* 0x000fe40003f06270 */
[----:B------:R-:W-:-:S02]  /*83f0*/  I2FP.F32.S32 R79, R79 ;  /* 0x0000004f004f7245 */ /* 0x000fc40000201400 */
[----:B------:R-:W-:Y:S01]  /*8400*/  FMNMX3.FTZ R93, R93, R49, R48, !PT ;  /* 0x000000315d5d7276 */ /* 0x000fe20007810030 */
[----:B------:R-:W-:Y:S01]  /*8410*/  VIADD R89, R70, 0xc8 ;  /* 0x000000c846597836 */ /* 0x000fe20000000000 */
[----:B------:R-:W-:Y:S02]  /*8420*/  IABS R31, R31 ;  /* 0x0000001f001f7213 */ /* 0x000fe40000000000 */
[----:B------:R-:W-:Y:S02]  /*8430*/  FSEL R132, R132, -INF , !P3 ;  /* 0xff80000084847808 */ /* 0x000fe40005800000 */
[----:B------:R-:W-:Y:S02]  /*8440*/  FSEL R124, R153, -INF , P0 ;  /* 0xff800000997c7808 */ /* 0x000fe40000000000 */
[----:B------:R-:W-:Y:S02]  /*8450*/  ISETP.GE.AND P3, PT, R91, R174, PT ;  /* 0x000000ae5b00720c */ /* 0x000fe40003f66270 */
[----:B------:R-:W-:Y:S01]  /*8460*/  ISETP.GE.AND P0, PT, R90, R175, PT ;  /* 0x000000af5a00720c */ /* 0x000fe20003f06270 */
[----:B------:R-:W-:Y:S01]  /*8470*/  FFMA.FTZ R79, -R187, R79, R33 ;  /* 0x0000004fbb4f7223 */ /* 0x000fe20000010121 */
[----:B------:R-:W-:-:S02]  /*8480*/  FMNMX3.FTZ R93, R93, R54, R53, !PT ;  /* 0x000000365d5d7276 */ /* 0x000fc40007810035 */
[----:B------:R-:W-:Y:S01]  /*8490*/  I2FP.F32.S32 R31, R31 ;  /* 0x0000001f001f7245 */ /* 0x000fe20000201400 */
[----:B------:R-:W-:Y:S01]  /*84a0*/  VIADD R88, R70, 0xc9 ;  /* 0x000000c946587836 */ /* 0x000fe20000000000 */
[----:B------:R-:W-:Y:S02]  /*84b0*/  FSEL R124, R124, -INF , !P3 ;  /* 0xff8000007c7c7808 */ /* 0x000fe40005800000 */
[----:B------:R-:W-:Y:S02]  /*84c0*/  FSEL R33, R157, -INF , P0 ;  /* 0xff8000009d217808 */ /* 0x000fe40000000000 */
[----:B------:R-:W-:Y:S02]  /*84d0*/  ISETP.GE.AND P3, PT, R90, R174, PT ;  /* 0x000000ae5a00720c */ /* 0x000fe40003f66270 */
[----:B------:R-:W-:Y:S02]  /*84e0*/  ISETP.GE.AND P0, PT, R89, R175, PT ;  /* 0x000000af5900720c */ /* 0x000fe40003f06270 */
[----:B------:R-:W-:Y:S01]  /*84f0*/  FMNMX3.FTZ R93, R93, R55, R59, !PT ;  /* 0x000000375d5d7276 */ /* 0x000fe2000781003b */
[----:B------:R-:W-:Y:S01]  /*8500*/  FFMA.FTZ R202, -R187, R31, R202 ;  /* 0x0000001fbbca7223 */ /* 0x000fe200000101ca */
[----:B------:R-:W-:Y:S01]  /*8510*/  FSEL R33, R33, -INF , !P3 ;  /* 0xff80000021217808 */ /* 0x000fe20005800000 */
[----:B------:R-:W-:Y:S01]  /*8520*/  VIADD R87, R70, 0xd0 ;  /* 0x000000d046577836 */ /* 0x000fe20000000000 */
[----:B------:R-:W-:-:S02]  /*8530*/  FSEL R31, R159, -INF , P0 ;  /* 0xff8000009f1f7808 */ /* 0x000fc40000000000 */
[----:B------:R-:W-:Y:S02]  /*8540*/  ISETP.GE.AND P3, PT, R89, R174, PT ;  /* 0x000000ae5900720c */ /* 0x000fe40003f66270 */
[----:B------:R-:W-:Y:S02]  /*8550*/  ISETP.GE.AND P0, PT, R88, R175, PT ;  /* 0x000000af5800720c */ /* 0x000fe40003f06270 */
[----:B------:R-:W-:Y:S01]  /*8560*/  FMNMX3.FTZ R93, R93, R58, R57, !PT ;  /* 0x0000003a5d5d7276 */ /* 0x000fe20007810039 */
[----:B------:R-:W-:Y:S01]  /*8570*/  VIADD R86, R70, 0xd1 ;  /* 0x000000d146567836 */ /* 0x000fe20000000000 */
[----:B------:R-:W-:Y:S02]  /*8580*/  FSEL R31, R31, -INF , !P3 ;  /* 0xff8000001f1f7808 */ /* 0x000fe40005800000 */
[----:B------:R-:W-:Y:S02]  /*8590*/  FSEL R30, R160, -INF , P0 ;  /* 0xff800000a01e7808 */ /* 0x000fe40000000000 */
[----:B------:R-:W-:-:S02]  /*85a0*/  FMNMX3.FTZ R93, R93, R56, R60, !PT ;  /* 0x000000385d5d7276 */ /* 0x000fc4000781003c */
[-C--:B------:R-:W-:Y:S02]  /*85b0*/  ISETP.GE.AND P3, PT, R88, R174.reuse, PT ;  /* 0x000000ae5800720c */ /* 0x080fe40003f66270 */
[----:B------:R-:W-:Y:S02]  /*85c0*/  ISETP.GE.AND P0, PT, R87, R175, PT ;  /* 0x000000af5700720c */ /* 0x000fe40003f06270 */
[----:B------:R-:W-:Y:S01]  /*85d0*/  FMNMX3.FTZ R93, R93, R61, R63, !PT ;  /* 0x0000003d5d5d7276 */ /* 0x000fe2000781003f */
[----:B------:R-:W-:Y:S01]  /*85e0*/  VIADD R85, R70, 0xd8 ;  /* 0x000000d846557836 */ /* 0x000fe20000000000 */
[----:B------:R-:W-:Y:S02]  /*85f0*/  FSEL R30, R30, -INF , !P3 ;  /* 0xff8000001e1e7808 */ /* 0x000fe40005800000 */
[----:B------:R-:W-:Y:S02]  /*8600*/  FSEL R94, R161, -INF , P0 ;  /* 0xff800000a15e7808 */ /* 0x000fe40000000000 */
[----:B------:R-:W-:-:S02]  /*8610*/  ISETP.GE.AND P3, PT, R87, R174, PT ;  /* 0x000000ae5700720c */ /* 0x000fc40003f66270 */
[----:B------:R-:W-:Y:S02]  /*8620*/  ISETP.GE.AND P0, PT, R86, R175, PT ;  /* 0x000000af5600720c */ /* 0x000fe40003f06270 */
[----:B------:R-:W-:Y:S02]  /*8630*/  FSEL R73, R73, -INF , !P5 ;  /* 0xff80000049497808 */ /* 0x000fe40006800000 */
[----:B------:R-:W-:Y:S02]  /*8640*/  ISETP.GE.AND P5, PT, R104, R174, PT ;  /* 0x000000ae6800720c */ /* 0x000fe40003fa6270 */
[----:B------:R-:W-:Y:S01]  /*8650*/  FMNMX3.FTZ R93, R93, R62, R64, !PT ;  /* 0x0000003e5d5d7276 */ /* 0x000fe20007810040 */
[----:B------:R-:W-:Y:S01]  /*8660*/  VIADD R84, R70, 0xd9 ;  /* 0x000000d946547836 */ /* 0x000fe20000000000 */
[----:B------:R-:W-:Y:S02]  /*8670*/  IABS R105, R105 ;  /* 0x0000006900697213 */ /* 0x000fe40000000000 */
[----:B------:R-:W-:-:S02]  /*8680*/  FSEL R94, R94, -INF , !P3 ;  /* 0xff8000005e5e7808 */ /* 0x000fc40005800000 */
[----:B------:R-:W-:Y:S02]  /*8690*/  FSEL R109, R167, -INF , P0 ;  /* 0xff800000a76d7808 */ /* 0x000fe40000000000 */
[-C--:B------:R-:W-:Y:S02]  /*86a0*/  ISETP.GE.AND P3, PT, R86, R174.reuse, PT ;  /* 0x000000ae5600720c */ /* 0x080fe40003f66270 */
[----:B------:R-:W-:Y:S02]  /*86b0*/  ISETP.GE.AND P0, PT, R85, R175, PT ;  /* 0x000000af5500720c */ /* 0x000fe40003f06270 */
[----:B------:R-:W-:Y:S02]  /*86c0*/  FSEL R71, R71, -INF , !P5 ;  /* 0xff80000047477808 */ /* 0x000fe40006800000 */
[----:B------:R-:W-:Y:S02]  /*86d0*/  FMNMX3.FTZ R93, R93, R67, R65, !PT ;  /* 0x000000435d5d7276 */ /* 0x000fe40007810041 */
[----:B------:R-:W-:-:S02]  /*86e0*/  ISETP.GE.AND P5, PT, R102, R174, PT ;  /* 0x000000ae6600720c */ /* 0x000fc40003fa6270 */
[----:B------:R-:W-:Y:S01]  /*86f0*/  I2FP.F32.S32 R105, R105 ;  /* 0x0000006900697245 */ /* 0x000fe20000201400 */
[----:B------:R-:W-:Y:S01]  /*8700*/  VIADD R82, R70, 0xe0 ;  /* 0x000000e046527836 */ /* 0x000fe20000000000 */
[----:B------:R-:W-:Y:S02]  /*8710*/  FSEL R109, R109, -INF , !P3 ;  /* 0xff8000006d6d7808 */ /* 0x000fe40005800000 */
[----:B------:R-:W-:Y:S02]  /*8720*/  FSEL R196, R196, -INF , P0 ;  /* 0xff800000c4c47808 */ /* 0x000fe40000000000 */
[----:B------:R-:W-:Y:S02]  /*8730*/  ISETP.GE.AND P3, PT, R85, R174, PT ;  /* 0x000000ae5500720c */ /* 0x000fe40003f66270 */
[----:B------:R-:W-:Y:S02]  /*8740*/  ISETP.GE.AND P0, PT, R84, R175, PT ;  /* 0x000000af5400720c */ /* 0x000fe40003f06270 */
[----:B------:R-:W-:-:S02]  /*8750*/  FMNMX3.FTZ R93, R93, R75, R73, !PT ;  /* 0x0000004b5d5d7276 */ /* 0x000fc40007810049 */
[----:B------:R-:W-:Y:S01]  /*8760*/  FSEL R224, R129, -INF , !P5 ;  /* 0xff80000081e07808 */ /* 0x000fe20006800000 */
[----:B------:R-:W-:Y:S01]  /*8770*/  FFMA.FTZ R105, -R187, R105, R210 ;  /* 0x00000069bb697223 */ /* 0x000fe200000101d2 */
[----:B------:R-:W-:Y:S01]  /*8780*/  ISETP.GE.AND P5, PT, R100, R174, PT ;  /* 0x000000ae6400720c */ /* 0x000fe20003fa6270 */
[----:B------:R-:W-:Y:S01]  /*8790*/  VIADD R81, R70, 0xe1 ;  /* 0x000000e146517836 */ /* 0x000fe20000000000 */
[----:B------:R-:W-:Y:S02]  /*87a0*/  FSEL R210, R196, -INF , !P3 ;  /* 0xff800000c4d27808 */ /* 0x000fe40005800000 */
[----:B------:R-:W-:Y:S02]  /*87b0*/  FSEL R78, R78, -INF , P0 ;  /* 0xff8000004e4e7808 */ /* 0x000fe40000000000 */
[----:B------:R-:W-:Y:S02]  /*87c0*/  FMNMX3.FTZ R93, R93, R72, R71, !PT ;  /* 0x000000485d5d7276 */ /* 0x000fe40007810047 */
[----:B------:R-:W-:-:S02]  /*87d0*/  ISETP.GE.AND P3, PT, R84, R174, PT ;  /* 0x000000ae5400720c */ /* 0x000fc40003f66270 */
[----:B------:R-:W-:Y:S02]  /*87e0*/  ISETP.GE.AND P0, PT, R82, R175, PT ;  /* 0x000000af5200720c */ /* 0x000fe40003f06270 */
[----:B------:R-:W-:Y:S02]  /*87f0*/  FSEL R222, R133, -INF , !P5 ;  /* 0xff80000085de7808 */ /* 0x000fe40006800000 */
[----:B------:R-:W-:Y:S02]  /*8800*/  ISETP.GE.AND P5, PT, R66, R174, PT ;  /* 0x000000ae4200720c */ /* 0x000fe40003fa6270 */
[----:B------:R-:W-:Y:S02]  /*8810*/  FMNMX3.FTZ R93, R93, R225, R224, !PT ;  /* 0x000000e15d5d7276 */ /* 0x000fe400078100e0 */
[----:B------:R-:W-:Y:S01]  /*8820*/  FSEL R133, R78, -INF , !P3 ;  /* 0xff8000004e857808 */ /* 0x000fe20005800000 */
[----:B------:R-:W-:Y:S01]  /*8830*/  VIADD R78, R70, 0xe8 ;  /* 0x000000e8464e7836 */ /* 0x000fe20000000000 */
[----:B------:R-:W-:-:S02]  /*8840*/  FSEL R157, R197, -INF , P0 ;  /* 0xff800000c59d7808 */ /* 0x000fc40000000000 */
[----:B------:R-:W-:Y:S02]  /*8850*/  ISETP.GE.AND P0, PT, R81, R175, PT ;  /* 0x000000af5100720c */ /* 0x000fe40003f06270 */
[----:B------:R-:W-:Y:S02]  /*8860*/  FSEL R220, R139, -INF , !P5 ;  /* 0xff8000008bdc7808 */ /* 0x000fe40006800000 */
[-C--:B------:R-:W-:Y:S02]  /*8870*/  ISETP.GE.AND P5, PT, R97, R174.reuse, PT ;  /* 0x000000ae6100720c */ /* 0x080fe40003fa6270 */
[----:B------:R-:W-:Y:S02]  /*8880*/  ISETP.GE.AND P3, PT, R82, R174, PT ;  /* 0x000000ae5200720c */ /* 0x000fe40003f66270 */
[----:B------:R-:W-:Y:S02]  /*8890*/  FMNMX3.FTZ R93, R93, R223, R222, !PT ;  /* 0x000000df5d5d7276 */ /* 0x000fe400078100de */
[----:B------:R-:W-:Y:S01]  /*88a0*/  FSEL R167, R77, -INF , P0 ;  /* 0xff8000004da77808 */ /* 0x000fe20000000000 */
[----:B------:R-:W-:Y:S01]  /*88b0*/  VIADD R77, R70, 0xe9 ;  /* 0x000000e9464d7836 */ /* 0x000fe20000000000 */
[----:B------:R-:W-:-:S02]  /*88c0*/  ISETP.GE.AND P0, PT, R78, R175, PT ;  /* 0x000000af4e00720c */ /* 0x000fc40003f06270 */
[----:B------:R-:W-:Y:S02]  /*88d0*/  FSEL R218, R142, -INF , !P5 ;  /* 0xff8000008eda7808 */ /* 0x000fe40006800000 */
[----:B------:R-:W-:Y:S02]  /*88e0*/  FSEL R157, R157, -INF , !P3 ;  /* 0xff8000009d9d7808 */ /* 0x000fe40005800000 */
[----:B------:R-:W-:Y:S02]  /*88f0*/  FMNMX3.FTZ R93, R93, R221, R220, !PT ;  /* 0x000000dd5d5d7276 */ /* 0x000fe400078100dc */
[----:B------:R-:W-:Y:S02]  /*8900*/  ISETP.GE.AND P3, PT, R81, R174, PT ;  /* 0x000000ae5100720c */ /* 0x000fe40003f66270 */
[----:B------:R-:W-:Y:S01]  /*8910*/  FSEL R196, R76, -INF , P0 ;  /* 0xff8000004cc47808 */ /* 0x000fe20000000000 */
[----:B------:R-:W-:Y:S01]  /*8920*/  VIADD R76, R70, 0xf0 ;  /* 0x000000f0464c7836 */ /* 0x000fe20000000000 */
        /* <DEDUP_REMOVED lines=8> */
[----:B------:R-:W-:Y:S02]  /*89b0*/  FSEL R196, R196, -INF , !P3 ;  /* 0xff800000c4c47808 */ /* 0x000fe40005800000 */
[----:B------:R-:W-:Y:S02]  /*89c0*/  ISETP.GE.AND P3, PT, R77, R174, PT ;  /* 0x000000ae4d00720c */ /* 0x000fe40003f66270 */
[----:B------:R-:W-:Y:S02]  /*89d0*/  FMNMX3.FTZ R93, R93, R132, R124, !PT ;  /* 0x000000845d5d7276 */ /* 0x000fe4000781007c */
[----:B------:R-:W-:Y:S02]  /*89e0*/  FSEL R98, R202, -INF , P0 ;  /* 0xff800000ca627808 */ /* 0x000fe40000000000 */
[----:B------:R-:W-:Y:S02]  /*89f0*/  ISETP.GE.AND P0, PT, R80, R175, PT ;  /* 0x000000af5000720c */ /* 0x000fe40003f06270 */
[----:B------:R-:W-:Y:S01]  /*8a00*/  FSEL R129, R79, -INF , !P3 ;  /* 0xff8000004f817808 */ /* 0x000fe20005800000 */
[----:B------:R-:W-:Y:S01]  /*8a10*/  VIADD R79, R70, 0xf8 ;  /* 0x000000f8464f7836 */ /* 0x000fe20000000000 */
[----:B------:R-:W-:-:S02]  /*8a20*/  ISETP.GE.AND P3, PT, R76, R174, PT ;  /* 0x000000ae4c00720c */ /* 0x000fc40003f66270 */
[----:B------:R-:W-:Y:S02]  /*8a30*/  FMNMX3.FTZ R93, R93, R33, R31, !PT ;  /* 0x000000215d5d7276 */ /* 0x000fe4000781001f */
[----:B------:R-:W-:Y:S01]  /*8a40*/  FSEL R107, R74, -INF , P0 ;  /* 0xff8000004a6b7808 */ /* 0x000fe20000000000 */
[C---:B------:R-:W-:Y:S01]  /*8a50*/  VIADD R74, R70.reuse, 0xf9 ;  /* 0x000000f9464a7836 */ /* 0x040fe20000000000 */
[C---:B------:R-:W-:Y:S02]  /*8a60*/  ISETP.GE.AND P2, PT, R70.reuse, R178, PT ;  /* 0x000000b24600720c */ /* 0x040fe40003f46270 */
[----:B------:R-:W-:Y:S02]  /*8a70*/  ISETP.GE.AND P5, PT, R70, R177, PT ;  /* 0x000000b14600720c */ /* 0x000fe40003fa6270 */
[----:B------:R-:W-:Y:S02]  /*8a80*/  FSEL R98, R98, -INF , !P3 ;  /* 0xff80000062627808 */ /* 0x000fe40005800000 */
[----:B------:R-:W-:-:S02]  /*8a90*/  FMNMX3.FTZ R70, R93, R30, R94, !PT ;  /* 0x0000001e5d467276 */ /* 0x000fc4000781005e */
[-C--:B------:R-:W-:Y:S02]  /*8aa0*/  ISETP.GE.AND P3, PT, R80, R174.reuse, PT ;  /* 0x000000ae5000720c */ /* 0x080fe40003f66270 */
[----:B------:R-:W-:Y:S02]  /*8ab0*/  ISETP.GE.AND P0, PT, R79, R175, PT ;  /* 0x000000af4f00720c */ /* 0x000fe40003f06270 */
[----:B------:R-:W-:Y:S02]  /*8ac0*/  FMNMX3.FTZ R70, R70, R109, R210, !PT ;  /* 0x0000006d46467276 */ /* 0x000fe400078100d2 */
[----:B------:R-:W-:Y:S02]  /*8ad0*/  FSEL R93, R107, -INF , !P3 ;  /* 0xff8000006b5d7808 */ /* 0x000fe40005800000 */
[----:B------:R-:W-:Y:S02]  /*8ae0*/  ISETP.GE.AND P3, PT, R79, R174, PT ;  /* 0x000000ae4f00720c */ /* 0x000fe40003f66270 */
[----:B------:R-:W-:-:S02]  /*8af0*/  FSEL R107, R105, -INF , P0 ;  /* 0xff800000696b7808 */ /* 0x000fc40000000000 */
[----:B------:R-:W-:Y:S02]  /*8b00*/  FMNMX3.FTZ R105, R70, R133, R157, !PT ;  /* 0x0000008546697276 */ /* 0x000fe4000781009d */
[----:B------:R-:W-:Y:S02]  /*8b10*/  FSEL R70, R107, -INF , !P3 ;  /* 0xff8000006b467808 */ /* 0x000fe40005800000 */
[----:B------:R-:W-:Y:S02]  /*8b20*/  ISETP.GE.AND P3, PT, R74, R175, PT ;  /* 0x000000af4a00720c */ /* 0x000fe40003f66270 */
[----:B------:R-:W-:Y:S02]  /*8b30*/  FMNMX3.FTZ R105, R105, R167, R196, !PT ;  /* 0x000000a769697276 */ /* 0x000fe400078100c4 */
[----:B------:R-:W-:Y:S02]  /*8b40*/  FSEL R68, R68, -INF , P3 ;  /* 0xff80000044447808 */ /* 0x000fe40001800000 */
[----:B------:R-:W-:-:S02]  /*8b50*/  ISETP.GE.AND P3, PT, R74, R174, PT ;  /* 0x000000ae4a00720c */ /* 0x000fc40003f66270 */
[----:B------:R-:W-:Y:S02]  /*8b60*/  FMNMX3.FTZ R105, R105, R129, R98, !PT ;  /* 0x0000008169697276 */ /* 0x000fe40007810062 */
[----:B------:R-:W-:Y:S02]  /*8b70*/  FSEL R68, R68, -INF , !P3 ;  /* 0xff80000044447808 */ /* 0x000fe40005800000 */
[----:B------:R-:W-:Y:S02]  /*8b80*/  FMNMX3.FTZ R105, R105, R93, R70, !PT ;  /* 0x0000005d69697276 */ /* 0x000fe40007810046 */
[----:B------:R-:W-:Y:S02]  /*8b90*/  IADD3 R110, PT, PT, R176, -0x89, -R19 ;  /* 0xffffff77b06e7810 */ /* 0x000fe40007ffe813 */
[----:B------:R-:W-:Y:S02]  /*8ba0*/  FMNMX.FTZ R105, R68, R105, !PT ;  /* 0x0000006944697209 */ /* 0x000fe40007810000 */
[----:B------:R-:W-:-:S02]  /*8bb0*/  ISETP.GE.AND P0, PT, R106, R178, PT ;  /* 0x000000b26a00720c */ /* 0x000fc40003f06270 */
[----:B------:R-:W-:Y:S02]  /*8bc0*/  IADD3 R108, PT, PT, R176, -0x90, -R19 ;  /* 0xffffff70b06c7810 */ /* 0x000fe40007ffe813 */
[----:B------:R-:W-:Y:S02]  /*8bd0*/  IABS R110, R110 ;  /* 0x0000006e006e7213 */ /* 0x000fe40000000000 */
[----:B------:R-:W-:Y:S02]  /*8be0*/  ISETP.GE.AND P3, PT, R106, R177, PT ;  /* 0x000000b16a00720c */ /* 0x000fe40003f66270 */
[----:B------:R-:W1:Y:S01]  /*8bf0*/  SHFL.BFLY PT, R106, R105, 0x2, 0x1f ;  /* 0x0c401f00696a7f89 */ /* 0x000e6200000e0000 */
[----:B------:R-:W-:Y:S02]  /*8c00*/  IABS R108, R108 ;  /* 0x0000006c006c7213 */ /* 0x000fe40000000000 */
[----:B------:R-:W-:Y:S02]  /*8c10*/  I2FP.F32.S32 R110, R110 ;  /* 0x0000006e006e7245 */ /* 0x000fe40000201400 */
[----:B------:R-:W-:-:S03]  /*8c20*/  I2FP.F32.S32 R108, R108 ;  /* 0x0000006c006c7245 */ /* 0x000fc60000201400 */
[----:B------:R-:W-:Y:S01]  /*8c30*/  FFMA.FTZ R111, -R187, R110, R111 ;  /* 0x0000006ebb6f7223 */ /* 0x000fe2000001016f */
[----:B------:R-:W-:Y:S01]  /*8c40*/  FSEL R203, R203, -INF , !P1 ;  /* 0xff800000cbcb7808 */ /* 0x000fe20004800000 */
[----:B------:R-:W-:Y:S01]  /*8c50*/  FFMA.FTZ R108, -R187, R108, R116 ;  /* 0x0000006cbb6c7223 */ /* 0x000fe20000010174 */
[----:B------:R-:W-:Y:S02]  /*8c60*/  IADD3 R107, PT, PT, R176, -0x91, -R19 ;  /* 0xffffff6fb06b7810 */ /* 0x000fe40007ffe813 */
[----:B------:R-:W-:Y:S02]  /*8c70*/  ISETP.GE.AND P1, PT, R104, R178, PT ;  /* 0x000000b26800720c */ /* 0x000fe40003f26270 */
[----:B------:R-:W-:Y:S02]  /*8c80*/  FSEL R111, R111, -INF , P0 ;  /* 0xff8000006f6f7808 */ /* 0x000fe40000000000 */
[----:B------:R-:W-:Y:S02]  /*8c90*/  IABS R107, R107 ;  /* 0x0000006b006b7213 */ /* 0x000fe40000000000 */
[----:B------:R-:W-:-:S02]  /*8ca0*/  FSEL R202, R111, -INF , !P3 ;  /* 0xff8000006fca7808 */ /* 0x000fc40005800000 */
[----:B------:R-:W-:Y:S02]  /*8cb0*/  FSEL R108, R108, -INF , P1 ;  /* 0xff8000006c6c7808 */ /* 0x000fe40000800000 */
[C---:B------:R-:W-:Y:S02]  /*8cc0*/  ISETP.GE.AND P3, PT, R103.reuse, R178, PT ;  /* 0x000000b26700720c */ /* 0x040fe40003f66270 */
[----:B------:R-:W-:Y:S02]  /*8cd0*/  ISETP.GE.AND P1, PT, R103, R177, PT ;  /* 0x000000b16700720c */ /* 0x000fe40003f26270 */
[----:B------:R-:W-:Y:S02]  /*8ce0*/  IADD3 R103, PT, PT, R176, -0x99, -R19 ;  /* 0xffffff67b0677810 */ /* 0x000fe40007ffe813 */
[----:B------:R-:W-:Y:S02]  /*8cf0*/  I2FP.F32.S32 R107, R107 ;  /* 0x0000006b006b7245 */ /* 0x000fe40000201400 */
[----:B------:R-:W-:-:S02]  /*8d00*/  ISETP.GE.AND P0, PT, R104, R177, PT ;  /* 0x000000b16800720c */ /* 0x000fc40003f06270 */
[----:B------:R-:W-:Y:S02]  /*8d10*/  IABS R103, R103 ;  /* 0x0000006700677213 */ /* 0x000fe40000000000 */
[----:B------:R-:W-:Y:S02]  /*8d20*/  IADD3 R104, PT, PT, R176, -0x98, -R19 ;  /* 0xffffff68b0687810 */ /* 0x000fe40007ffe813 */
[----:B-1----:R-:W-:Y:S01]  /*8d30*/  FMNMX.FTZ R106, R105, R106, !PT ;  /* 0x0000006a696a7209 */ /* 0x002fe20007810000 */
[----:B------:R-:W-:Y:S01]  /*8d40*/  FFMA.FTZ R107, -R187, R107, R119 ;  /* 0x0000006bbb6b7223 */ /* 0x000fe20000010177 */
[----:B------:R-:W-:Y:S01]  /*8d50*/  IABS R104, R104 ;  /* 0x0000006800687213 */ /* 0x000fe20000000000 */
[----:B------:R-:W-:Y:S02]  /*8d60*/  IMAD.MOV.U32 R105, RZ, RZ, R103 ;  /* 0x000000ffff697224 */ /* 0x000fe400078e0067 */
[----:B------:R-:W1:Y:S01]  /*8d70*/  SHFL.BFLY PT, R103, R106, 0x1, 0x1f ;  /* 0x0c201f006a677f89 */ /* 0x000e6200000e0000 */
[----:B------:R-:W-:-:S02]  /*8d80*/  FSEL R197, R108, -INF , !P0 ;  /* 0xff8000006cc57808 */ /* 0x000fc40004000000 */
[----:B------:R-:W-:Y:S02]  /*8d90*/  FSEL R107, R107, -INF , P3 ;  /* 0xff8000006b6b7808 */ /* 0x000fe40001800000 */
[C---:B------:R-:W-:Y:S02]  /*8da0*/  ISETP.GE.AND P0, PT, R102.reuse, R178, PT ;  /* 0x000000b26600720c */ /* 0x040fe40003f06270 */
[----:B------:R-:W-:Y:S02]  /*8db0*/  I2FP.F32.S32 R104, R104 ;  /* 0x0000006800687245 */ /* 0x000fe40000201400 */
[----:B------:R-:W-:Y:S02]  /*8dc0*/  ISETP.GE.AND P3, PT, R102, R177, PT ;  /* 0x000000b16600720c */ /* 0x000fe40003f66270 */
[----:B------:R-:W-:Y:S01]  /*8dd0*/  IADD3 R102, PT, PT, R176, -0xa0, -R19 ;  /* 0xffffff60b0667810 */ /* 0x000fe20007ffe813 */
[----:B------:R-:W-:Y:S01]  /*8de0*/  FFMA.FTZ R104, -R187, R104, R122 ;  /* 0x00000068bb687223 */ /* 0x000fe2000001017a */
[----:B------:R-:W-:-:S02]  /*8df0*/  FSEL R161, R107, -INF , !P1 ;  /* 0xff8000006ba17808 */ /* 0x000fc40004800000 */
[----:B------:R-:W-:Y:S02]  /*8e00*/  IABS R102, R102 ;  /* 0x0000006600667213 */ /* 0x000fe40000000000 */
[----:B------:R-:W-:Y:S02]  /*8e10*/  I2FP.F32.S32 R107, R105 ;  /* 0x00000069006b7245 */ /* 0x000fe40000201400 */
[----:B------:R-:W-:Y:S02]  /*8e20*/  IADD3 R105, PT, PT, R176, -0xa1, -R19 ;  /* 0xffffff5fb0697810 */ /* 0x000fe40007ffe813 */
[----:B------:R-:W-:Y:S01]  /*8e30*/  I2FP.F32.S32 R102, R102 ;  /* 0x0000006600667245 */ /* 0x000fe20000201400 */
[----:B------:R-:W-:Y:S01]  /*8e40*/  FFMA.FTZ R107, -R187, R107, R123 ;  /* 0x0000006bbb6b7223 */ /* 0x000fe2000001017b */
[----:B------:R-:W-:Y:S02]  /*8e50*/  FSEL R104, R104, -INF , P0 ;  /* 0xff80000068687808 */ /* 0x000fe40000000000 */
[----:B------:R-:W-:-:S02]  /*8e60*/  ISETP.GE.AND P1, PT, R101, R178, PT ;  /* 0x000000b26500720c */ /* 0x000fc40003f26270 */
[----:B------:R-:W-:Y:S01]  /*8e70*/  IABS R105, R105 ;  /* 0x0000006900697213 */ /* 0x000fe20000000000 */
[----:B------:R-:W-:Y:S01]  /*8e80*/  FFMA.FTZ R102, -R187, R102, R127 ;  /* 0x00000066bb667223 */ /* 0x000fe2000001017f */
[----:B------:R-:W-:Y:S02]  /*8e90*/  FSEL R160, R104, -INF , !P3 ;  /* 0xff80000068a07808 */ /* 0x000fe40005800000 */
[----:B------:R-:W-:Y:S02]  /*8ea0*/  ISETP.GE.AND P0, PT, R101, R177, PT ;  /* 0x000000b16500720c */ /* 0x000fe40003f06270 */
[----:B------:R-:W-:Y:S02]  /*8eb0*/  ISETP.GE.AND P3, PT, R100, R178, PT ;  /* 0x000000b26400720c */ /* 0x000fe40003f66270 */
[----:B------:R-:W-:Y:S02]  /*8ec0*/  FSEL R107, R107, -INF , P1 ;  /* 0xff8000006b6b7808 */ /* 0x000fe40000800000 */
[----:B------:R-:W-:-:S02]  /*8ed0*/  I2FP.F32.S32 R105, R105 ;  /* 0x0000006900697245 */ /* 0x000fc40000201400 */
[----:B------:R-:W-:Y:S02]  /*8ee0*/  ISETP.GE.AND P1, PT, R100, R177, PT ;  /* 0x000000b16400720c */ /* 0x000fe40003f26270 */
[----:B------:R-:W-:Y:S01]  /*8ef0*/  IADD3 R100, PT, PT, R176, -0xa8, -R19 ;  /* 0xffffff58b0647810 */ /* 0x000fe20007ffe813 */
[----:B------:R-:W-:Y:S01]  /*8f00*/  FFMA.FTZ R105, -R187, R105, R126 ;  /* 0x00000069bb697223 */ /* 0x000fe2000001017e */
[----:B------:R-:W-:Y:S02]  /*8f10*/  FSEL R159, R107, -INF , !P0 ;  /* 0xff8000006b9f7808 */ /* 0x000fe40004000000 */
[----:B------:R-:W-:Y:S02]  /*8f20*/  FSEL R102, R102, -INF , P3 ;  /* 0xff80000066667808 */ /* 0x000fe40001800000 */
[C---:B------:R-:W-:Y:S02]  /*8f30*/  ISETP.GE.AND P0, PT, R0.reuse, R178, PT ;  /* 0x000000b20000720c */ /* 0x040fe40003f06270 */
[----:B------:R-:W-:-:S02]  /*8f40*/  ISETP.GE.AND P3, PT, R0, R177, PT ;  /* 0x000000b10000720c */ /* 0x000fc40003f66270 */
[----:B------:R-:W-:Y:S02]  /*8f50*/  IABS R100, R100 ;  /* 0x0000006400647213 */ /* 0x000fe40000000000 */
[----:B-1----:R-:W-:Y:S02]  /*8f60*/  FMNMX.FTZ R0, R106, R103, !PT ;  /* 0x000000676a007209 */ /* 0x002fe40007810000 */
[----:B------:R-:W-:Y:S02]  /*8f70*/  FSEL R105, R105, -INF , P0 ;  /* 0xff80000069697808 */ /* 0x000fe40000000000 */
[----:B------:R-:W-:Y:S01]  /*8f80*/  I2FP.F32.S32 R101, R100 ;  /* 0x0000006400657245 */ /* 0x000fe20000201400 */
[----:B--2---:R-:W-:Y:S01]  /*8f90*/  FMUL.FTZ R100, R69, R0 ;  /* 0x0000000045647220 */ /* 0x004fe20000410000 */
[----:B------:R-:W-:Y:S02]  /*8fa0*/  FSETP.NEU.FTZ.AND P0, PT, R0, -INF , PT ;  /* 0xff8000000000780b */ /* 0x000fe40003f1d000 */
[----:B------:R-:W-:-:S02]  /*8fb0*/  FSEL R153, R102, -INF , !P1 ;  /* 0xff80000066997808 */ /* 0x000fc40004800000 */
[----:B------:R-:W-:Y:S02]  /*8fc0*/  FSEL R152, R105, -INF , !P3 ;  /* 0xff80000069987808 */ /* 0x000fe40005800000 */
[C---:B------:R-:W-:Y:S02]  /*8fd0*/  ISETP.GE.AND P1, PT, R66.reuse, R178, PT ;  /* 0x000000b24200720c */ /* 0x040fe40003f26270 */
[----:B------:R-:W-:Y:S02]  /*8fe0*/  ISETP.GE.AND P3, PT, R66, R177, PT ;  /* 0x000000b14200720c */ /* 0x000fe40003f66270 */
[----:B------:R-:W-:Y:S02]  /*8ff0*/  FSEL R66, R100, RZ, P0 ;  /* 0x000000ff64427208 */ /* 0x000fe40000000000 */
[----:B------:R-:W-:-:S04]  /*9000*/  IADD3 R100, PT, PT, R176, -0xa9, -R19 ;  /* 0xffffff57b0647810 */ /* 0x000fc80007ffe813 */
[----:B------:R-:W-:Y:S01]  /*9010*/  IABS R100, R100 ;  /* 0x0000006400647213 */ /* 0x000fe20000000000 */
[----:B------:R-:W-:-:S03]  /*9020*/  FFMA.FTZ R144, R25, R69, -R66 ;  /* 0x0000004519907223 */ /* 0x000fc60000010842 */
[----:B------:R-:W-:Y:S01]  /*9030*/  I2FP.F32.S32 R25, R100 ;  /* 0x0000006400197245 */ /* 0x000fe20000201400 */
[-CC-:B------:R-:W-:Y:S01]  /*9040*/  FFMA.FTZ R145, R24, R69.reuse, -R66.reuse ;  /* 0x0000004518917223 */ /* 0x180fe20000010842 */
[--C-:B------:R-:W-:Y:S01]  /*9050*/  IADD3 R24, PT, PT, R176, -0xb1, -R19.reuse ;  /* 0xffffff4fb0187810 */ /* 0x100fe20007ffe813 */
[----:B------:R-:W-:Y:S01]  /*9060*/  FFMA.FTZ R140, R26, R69, -R66 ;  /* 0x000000451a8c7223 */ /* 0x000fe20000010842 */
[----:B------:R-:W-:Y:S01]  /*9070*/  ISETP.GE.AND P0, PT, R99, R178, PT ;  /* 0x000000b26300720c */ /* 0x000fe20003f06270 */
[C---:B------:R-:W-:Y:S01]  /*9080*/  FFMA.FTZ R25, -R187.reuse, R25, R128 ;  /* 0x00000019bb197223 */ /* 0x040fe20000010180 */
[----:B------:R-:W-:Y:S01]  /*9090*/  IADD3 R26, PT, PT, R176, -0xb8, -R19 ;  /* 0xffffff48b01a7810 */ /* 0x000fe20007ffe813 */
[----:B------:R-:W-:Y:S01]  /*90a0*/  FFMA.FTZ R130, -R187, R101, R130 ;  /* 0x00000065bb827223 */ /* 0x000fe20000010182 */
[----:B------:R-:W-:Y:S02]  /*90b0*/  FSEL R37, R37, -INF , !P4 ;  /* 0xff80000025257808 */ /* 0x000fe40006000000 */
[----:B------:R-:W-:-:S02]  /*90c0*/  IABS R24, R24 ;  /* 0x0000001800187213 */ /* 0x000fc40000000000 */
[----:B------:R-:W-:Y:S02]  /*90d0*/  ISETP.GE.AND P4, PT, R99, R177, PT ;  /* 0x000000b16300720c */ /* 0x000fe40003f86270 */
[----:B------:R-:W-:Y:S02]  /*90e0*/  FSEL R25, R25, -INF , P0 ;  /* 0xff80000019197808 */ /* 0x000fe40000000000 */
[----:B------:R-:W-:Y:S02]  /*90f0*/  IADD3 R101, PT, PT, R176, -0xb0, -R19 ;  /* 0xffffff50b0657810 */ /* 0x000fe40007ffe813 */
[----:B------:R-:W-:Y:S02]  /*9100*/  IABS R26, R26 ;  /* 0x0000001a001a7213 */ /* 0x000fe40000000000 */
[----:B------:R-:W-:Y:S02]  /*9110*/  I2FP.F32.S32 R24, R24 ;  /* 0x0000001800187245 */ /* 0x000fe40000201400 */
[----:B------:R-:W-:-:S02]  /*9120*/  FSEL R139, R25, -INF , !P4 ;  /* 0xff800000198b7808 */ /* 0x000fc40006000000 */
[----:B------:R-:W-:Y:S02]  /*9130*/  IABS R99, R101 ;  /* 0x0000006500637213 */ /* 0x000fe40000000000 */
[----:B------:R-:W-:Y:S02]  /*9140*/  I2FP.F32.S32 R26, R26 ;  /* 0x0000001a001a7245 */ /* 0x000fe40000201400 */
[----:B------:R-:W-:Y:S01]  /*9150*/  IADD3 R25, PT, PT, R176, -0xb9, -R19 ;  /* 0xffffff47b0197810 */ /* 0x000fe20007ffe813 */
[C---:B------:R-:W-:Y:S01]  /*9160*/  FFMA.FTZ R24, -R187.reuse, R24, R134 ;  /* 0x00000018bb187223 */ /* 0x040fe20000010186 */
[----:B------:R-:W-:Y:S01]  /*9170*/  I2FP.F32.S32 R99, R99 ;  /* 0x0000006300637245 */ /* 0x000fe20000201400 */
[----:B------:R-:W-:Y:S01]  /*9180*/  FFMA.FTZ R116, -R187, R26, R138 ;  /* 0x0000001abb747223 */ /* 0x000fe2000001018a */
[----:B------:R-:W-:Y:S02]  /*9190*/  ISETP.GE.AND P0, PT, R96, R178, PT ;  /* 0x000000b26000720c */ /* 0x000fe40003f06270 */
[----:B------:R-:W-:-:S02]  /*91a0*/  IABS R25, R25 ;  /* 0x0000001900197213 */ /* 0x000fc40000000000 */
[----:B------:R-:W-:Y:S01]  /*91b0*/  IADD3 R26, PT, PT, R176, -0xc0, -R19 ;  /* 0xffffff40b01a7810 */ /* 0x000fe20007ffe813 */
[----:B------:R-:W-:Y:S01]  /*91c0*/  FFMA.FTZ R99, -R187, R99, R131 ;  /* 0x00000063bb637223 */ /* 0x000fe20000010183 */
[----:B------:R-:W-:Y:S02]  /*91d0*/  ISETP.GE.AND P4, PT, R96, R177, PT ;  /* 0x000000b16000720c */ /* 0x000fe40003f86270 */
[----:B------:R-:W-:Y:S02]  /*91e0*/  FSEL R24, R24, -INF , P0 ;  /* 0xff80000018187808 */ /* 0x000fe40000000000 */
[----:B------:R-:W-:Y:S02]  /*91f0*/  I2FP.F32.S32 R25, R25 ;  /* 0x0000001900197245 */ /* 0x000fe40000201400 */
[----:B------:R-:W-:Y:S02]  /*9200*/  FSEL R142, R130, -INF , P1 ;  /* 0xff800000828e7808 */ /* 0x000fe40000800000 */
[----:B------:R-:W-:-:S02]  /*9210*/  ISETP.GE.AND P1, PT, R97, R178, PT ;  /* 0x000000b26100720c */ /* 0x000fc40003f26270 */
[----:B------:R-:W-:Y:S01]  /*9220*/  IABS R26, R26 ;  /* 0x0000001a001a7213 */ /* 0x000fe20000000000 */
[----:B------:R-:W-:Y:S01]  /*9230*/  FFMA.FTZ R25, -R187, R25, R137 ;  /* 0x00000019bb197223 */ /* 0x000fe20000010189 */
[----:B------:R-:W-:Y:S02]  /*9240*/  FSEL R119, R24, -INF , !P4 ;  /* 0xff80000018777808 */ /* 0x000fe40006000000 */
[----:B------:R-:W-:Y:S02]  /*9250*/  FSEL R142, R142, -INF , !P3 ;  /* 0xff8000008e8e7808 */ /* 0x000fe40005800000 */
[----:B------:R-:W-:Y:S02]  /*9260*/  IADD3 R24, PT, PT, R176, -0xc1, -R19 ;  /* 0xffffff3fb0187810 */ /* 0x000fe40007ffe813 */
[----:B------:R-:W-:Y:S02]  /*9270*/  ISETP.GE.AND P3, PT, R97, R177, PT ;  /* 0x000000b16100720c */ /* 0x000fe40003f66270 */
[----:B------:R-:W-:-:S02]  /*9280*/  FSEL R99, R99, -INF , P1 ;  /* 0xff80000063637808 */ /* 0x000fc40000800000 */
[C---:B------:R-:W-:Y:S02]  /*9290*/  ISETP.GE.AND P0, PT, R92.reuse, R178, PT ;  /* 0x000000b25c00720c */ /* 0x040fe40003f06270 */
[----:B------:R-:W-:Y:S02]  /*92a0*/  I2FP.F32.S32 R26, R26 ;  /* 0x0000001a001a7245 */ /* 0x000fe40000201400 */
[----:B------:R-:W-:Y:S01]  /*92b0*/  ISETP.GE.AND P1, PT, R95, R178, PT ;  /* 0x000000b25f00720c */ /* 0x000fe20003f26270 */
[----:B------:R-:W-:Y:S01]  /*92c0*/  FFMA.FTZ R125, R27, R69, -R66 ;  /* 0x000000451b7d7223 */ /* 0x000fe20000010842 */
[----:B------:R-:W-:Y:S01]  /*92d0*/  IABS R24, R24 ;  /* 0x0000001800187213 */ /* 0x000fe20000000000 */
[----:B------:R-:W-:Y:S01]  /*92e0*/  FFMA.FTZ R26, -R187, R26, R141 ;  /* 0x0000001abb1a7223 */ /* 0x000fe2000001018d */
[----:B------:R-:W-:Y:S02]  /*92f0*/  FSEL R122, R99, -INF , !P3 ;  /* 0xff800000637a7808 */ /* 0x000fe40005800000 */
[----:B------:R-:W-:-:S02]  /*9300*/  ISETP.GE.AND P4, PT, R92, R177, PT ;  /* 0x000000b15c00720c */ /* 0x000fc40003f86270 */
[----:B------:R-:W-:Y:S02]  /*9310*/  IADD3 R27, PT, PT, R176, -0xc8, -R19 ;  /* 0xffffff38b01b7810 */ /* 0x000fe40007ffe813 */
[----:B------:R-:W-:Y:S02]  /*9320*/  FSEL R25, R25, -INF , P0 ;  /* 0xff80000019197808 */ /* 0x000fe40000000000 */
[----:B------:R-:W-:Y:S02]  /*9330*/  ISETP.GE.AND P3, PT, R95, R177, PT ;  /* 0x000000b15f00720c */ /* 0x000fe40003f66270 */
[----:B------:R-:W-:Y:S02]  /*9340*/  FSEL R116, R116, -INF , P1 ;  /* 0xff80000074747808 */ /* 0x000fe40000800000 */
[----:B------:R-:W-:Y:S02]  /*9350*/  ISETP.GE.AND P1, PT, R91, R178, PT ;  /* 0x000000b25b00720c */ /* 0x000fe40003f26270 */
[----:B------:R-:W-:-:S02]  /*9360*/  I2FP.F32.S32 R24, R24 ;  /* 0x0000001800187245 */ /* 0x000fc40000201400 */
[----:B------:R-:W-:Y:S02]  /*9370*/  IABS R27, R27 ;  /* 0x0000001b001b7213 */ /* 0x000fe40000000000 */
[----:B------:R-:W-:Y:S02]  /*9380*/  FSEL R112, R25, -INF , !P4 ;  /* 0xff80000019707808 */ /* 0x000fe40006000000 */
[----:B------:R-:W-:Y:S02]  /*9390*/  FSEL R116, R116, -INF , !P3 ;  /* 0xff80000074747808 */ /* 0x000fe40005800000 */
[----:B------:R-:W-:Y:S02]  /*93a0*/  IADD3 R25, PT, PT, R176, -0xd0, -R19 ;  /* 0xffffff30b0197810 */ /* 0x000fe40007ffe813 */
[----:B------:R-:W-:Y:S02]  /*93b0*/  ISETP.GE.AND P3, PT, R91, R177, PT ;  /* 0x000000b15b00720c */ /* 0x000fe40003f66270 */
[----:B------:R-:W-:Y:S01]  /*93c0*/  FSEL R26, R26, -INF , P1 ;  /* 0xff8000001a1a7808 */ /* 0x000fe20000800000 */
[----:B------:R-:W-:Y:S01]  /*93d0*/  FFMA.FTZ R24, -R187, R24, R148 ;  /* 0x00000018bb187223 */ /* 0x000fe20000010194 */
[----:B------:R-:W-:-:S02]  /*93e0*/  I2FP.F32.S32 R27, R27 ;  /* 0x0000001b001b7245 */ /* 0x000fc40000201400 */
[----:B------:R-:W-:Y:S02]  /*93f0*/  ISETP.GE.AND P0, PT, R90, R178, PT ;  /* 0x000000b25a00720c */ /* 0x000fe40003f06270 */
[----:B------:R-:W-:Y:S02]  /*9400*/  IABS R25, R25 ;  /* 0x0000001900197213 */ /* 0x000fe40000000000 */
[----:B------:R-:W-:Y:S02]  /*9410*/  FSEL R108, R26, -INF , !P3 ;  /* 0xff8000001a6c7808 */ /* 0x000fe40005800000 */
[----:B------:R-:W-:Y:S01]  /*9420*/  IADD3 R26, PT, PT, R176, -0xd8, -R19 ;  /* 0xffffff28b01a7810 */ /* 0x000fe20007ffe813 */
[----:B------:R-:W-:Y:S01]  /*9430*/  FFMA.FTZ R27, -R187, R27, R149 ;  /* 0x0000001bbb1b7223 */ /* 0x000fe20000010195 */
[----:B------:R-:W-:Y:S02]  /*9440*/  FSEL R107, R24, -INF , P0 ;  /* 0xff800000186b7808 */ /* 0x000fe40000000000 */
[----:B------:R-:W-:-:S02]  /*9450*/  I2FP.F32.S32 R25, R25 ;  /* 0x0000001900197245 */ /* 0x000fc40000201400 */
[----:B------:R-:W-:Y:S02]  /*9460*/  ISETP.GE.AND P1, PT, R89, R178, PT ;  /* 0x000000b25900720c */ /* 0x000fe40003f26270 */
[----:B------:R-:W-:Y:S02]  /*9470*/  IADD3 R24, PT, PT, R176, -0xc9, -R19 ;  /* 0xffffff37b0187810 */ /* 0x000fe40007ffe813 */
[----:B------:R-:W-:Y:S01]  /*9480*/  IABS R26, R26 ;  /* 0x0000001a001a7213 */ /* 0x000fe20000000000 */
[----:B------:R-:W-:Y:S01]  /*9490*/  FFMA.FTZ R25, -R187, R25, R215 ;  /* 0x00000019bb197223 */ /* 0x000fe200000101d7 */
[----:B------:R-:W-:Y:S02]  /*94a0*/  ISETP.GE.AND P3, PT, R89, R177, PT ;  /* 0x000000b15900720c */ /* 0x000fe40003f66270 */
[----:B------:R-:W-:Y:S02]  /*94b0*/  IABS R24, R24 ;  /* 0x0000001800187213 */ /* 0x000fe40000000000 */
[----:B------:R-:W-:-:S02]  /*94c0*/  FSEL R103, R27, -INF , P1 ;  /* 0xff8000001b677808 */ /* 0x000fc40000800000 */
[----:B------:R-:W-:Y:S02]  /*94d0*/  ISETP.GE.AND P1, PT, R87, R178, PT ;  /* 0x000000b25700720c */ /* 0x000fe40003f26270 */
[----:B------:R-:W-:Y:S02]  /*94e0*/  I2FP.F32.S32 R26, R26 ;  /* 0x0000001a001a7245 */ /* 0x000fe40000201400 */
[----:B------:R-:W-:Y:S02]  /*94f0*/  I2FP.F32.S32 R24, R24 ;  /* 0x0000001800187245 */ /* 0x000fe40000201400 */
[----:B------:R-:W-:Y:S01]  /*9500*/  FSEL R103, R103, -INF , !P3 ;  /* 0xff80000067677808 */ /* 0x000fe20005800000 */
[----:B------:R-:W-:Y:S01]  /*9510*/  FFMA.FTZ R12, -R187, R26, R12 ;  /* 0x0000001abb0c7223 */ /* 0x000fe2000001010c */
[----:B------:R-:W-:Y:S02]  /*9520*/  ISETP.GE.AND P3, PT, R87, R177, PT ;  /* 0x000000b15700720c */ /* 0x000fe40003f66270 */
[----:B------:R-:W-:-:S02]  /*9530*/  FSEL R25, R25, -INF , P1 ;  /* 0xff80000019197808 */ /* 0x000fc40000800000 */
[----:B------:R-:W-:Y:S01]  /*9540*/  ISETP.GE.AND P1, PT, R85, R178, PT ;  /* 0x000000b25500720c */ /* 0x000fe20003f26270 */
[----:B------:R-:W-:Y:S01]  /*9550*/  FFMA.FTZ R24, -R187, R24, R213 ;  /* 0x00000018bb187223 */ /* 0x000fe200000101d5 */
[-C--:B------:R-:W-:Y:S02]  /*9560*/  ISETP.GE.AND P4, PT, R90, R177.reuse, PT ;  /* 0x000000b15a00720c */ /* 0x080fe40003f86270 */
[----:B------:R-:W-:Y:S02]  /*9570*/  FSEL R91, R25, -INF , !P3 ;  /* 0xff800000195b7808 */ /* 0x000fe40005800000 */
[----:B------:R-:W-:Y:S02]  /*9580*/  ISETP.GE.AND P0, PT, R88, R178, PT ;  /* 0x000000b25800720c */ /* 0x000fe40003f06270 */
[----:B------:R-:W-:Y:S02]  /*9590*/  ISETP.GE.AND P3, PT, R85, R177, PT ;  /* 0x000000b15500720c */ /* 0x000fe40003f66270 */
[----:B------:R-:W-:Y:S01]  /*95a0*/  FSEL R85, R12, -INF , P1 ;  /* 0xff8000000c557808 */ /* 0x000fe20000800000 */
[----:B------:R-:W-:Y:S01]  /*95b0*/  FFMA.FTZ R111, R22, R69, -R66 ;  /* 0x00000045166f7223 */ /* 0x000fe20000010842 */
[----:B------:R-:W-:-:S02]  /*95c0*/  IADD3 R12, PT, PT, R176, -0xe0, -R19 ;  /* 0xffffff20b00c7810 */ /* 0x000fc40007ffe813 */
[----:B------:R-:W-:Y:S02]  /*95d0*/  FSEL R107, R107, -INF , !P4 ;  /* 0xff8000006b6b7808 */ /* 0x000fe40006000000 */
[----:B------:R-:W-:Y:S02]  /*95e0*/  ISETP.GE.AND P4, PT, R88, R177, PT ;  /* 0x000000b15800720c */ /* 0x000fe40003f86270 */
[----:B------:R-:W-:Y:S02]  /*95f0*/  IADD3 R22, PT, PT, R176, -0xd1, -R19 ;  /* 0xffffff2fb0167810 */ /* 0x000fe40007ffe813 */
[----:B------:R-:W-:Y:S01]  /*9600*/  FSEL R24, R24, -INF , P0 ;  /* 0xff80000018187808 */ /* 0x000fe20000000000 */
[----:B------:R-:W-:Y:S01]  /*9610*/  FFMA.FTZ R20, -R187, R18, R20 ;  /* 0x00000012bb147223 */ /* 0x000fe20000010114 */
[----:B------:R-:W-:Y:S02]  /*9620*/  IABS R12, R12 ;  /* 0x0000000c000c7213 */ /* 0x000fe40000000000 */
[----:B------:R-:W-:-:S02]  /*9630*/  IABS R22, R22 ;  /* 0x0000001600167213 */ /* 0x000fc40000000000 */
[----:B------:R-:W-:Y:S02]  /*9640*/  FSEL R101, R24, -INF , !P4 ;  /* 0xff80000018657808 */ /* 0x000fe40006000000 */
[----:B------:R-:W-:Y:S02]  /*9650*/  IADD3 R24, PT, PT, R176, -0xd9, -R19 ;  /* 0xffffff27b0187810 */ /* 0x000fe40007ffe813 */
[----:B------:R-:W-:Y:S02]  /*9660*/  I2FP.F32.S32 R12, R12 ;  /* 0x0000000c000c7245 */ /* 0x000fe40000201400 */
[----:B------:R-:W-:Y:S02]  /*9670*/  I2FP.F32.S32 R22, R22 ;  /* 0x0000001600167245 */ /* 0x000fe40000201400 */
[----:B------:R-:W-:Y:S02]  /*9680*/  FSEL R20, R20, -INF , P2 ;  /* 0xff80000014147808 */ /* 0x000fe40001000000 */
[----:B------:R-:W-:Y:S01]  /*9690*/  IABS R24, R24 ;  /* 0x0000001800187213 */ /* 0x000fe20000000000 */
[C---:B------:R-:W-:Y:S01]  /*96a0*/  FFMA.FTZ R15, -R187.reuse, R12, R15 ;  /* 0x0000000cbb0f7223 */ /* 0x040fe2000001010f */
[----:B------:R-:W-:Y:S01]  /*96b0*/  FSEL R12, R20, -INF , !P5 ;  /* 0xff800000140c7808 */ /* 0x000fe20006800000 */
[----:B------:R-:W-:Y:S01]  /*96c0*/  FFMA.FTZ R22, -R187, R22, R214 ;  /* 0x00000016bb167223 */ /* 0x000fe200000101d6 */
[----:B------:R-:W-:-:S02]  /*96d0*/  I2FP.F32.S32 R24, R24 ;  /* 0x0000001800187245 */ /* 0x000fc40000201400 */
[----:B------:R-:W-:Y:S02]  /*96e0*/  IADD3 R18, PT, PT, R176, -0xe1, -R19 ;  /* 0xffffff1fb0127810 */ /* 0x000fe40007ffe813 */
[----:B------:R-:W-:Y:S02]  /*96f0*/  ISETP.GE.AND P0, PT, R86, R178, PT ;  /* 0x000000b25600720c */ /* 0x000fe40003f06270 */
[----:B------:R-:W-:Y:S01]  /*9700*/  FMNMX3.FTZ R20, R12, R4, R37, !PT ;  /* 0x000000040c147276 */ /* 0x000fe20007810025 */
[----:B------:R-:W-:Y:S01]  /*9710*/  FFMA.FTZ R13, -R187, R24, R13 ;  /* 0x00000018bb0d7223 */ /* 0x000fe2000001010d */
[----:B------:R-:W-:Y:S02]  /*9720*/  IABS R18, R18 ;  /* 0x0000001200127213 */ /* 0x000fe40000000000 */
[----:B------:R-:W-:Y:S02]  /*9730*/  ISETP.GE.AND P4, PT, R86, R177, PT ;  /* 0x000000b15600720c */ /* 0x000fe40003f86270 */
[----:B------:R-:W-:-:S02]  /*9740*/  FSEL R22, R22, -INF , P0 ;  /* 0xff80000016167808 */ /* 0x000fc40000000000 */
[-C--:B------:R-:W-:Y:S02]  /*9750*/  ISETP.GE.AND P0, PT, R84, R178.reuse, PT ;  /* 0x000000b25400720c */ /* 0x080fe40003f06270 */
[----:B------:R-:W-:Y:S02]  /*9760*/  FMNMX3.FTZ R20, R20, R11, R9, !PT ;  /* 0x0000000b14147276 */ /* 0x000fe40007810009 */
[----:B------:R-:W-:Y:S02]  /*9770*/  ISETP.GE.AND P1, PT, R82, R178, PT ;  /* 0x000000b25200720c */ /* 0x000fe40003f26270 */
[----:B------:R-:W-:Y:S02]  /*9780*/  I2FP.F32.S32 R18, R18 ;  /* 0x0000001200127245 */ /* 0x000fe40000201400 */
[----:B------:R-:W-:Y:S02]  /*9790*/  FSEL R89, R22, -INF , !P4 ;  /* 0xff80000016597808 */ /* 0x000fe40006000000 */
[----:B------:R-:W-:-:S02]  /*97a0*/  ISETP.GE.AND P4, PT, R84, R177, PT ;  /* 0x000000b15400720c */ /* 0x000fc40003f86270 */
[----:B------:R-:W-:Y:S02]  /*97b0*/  FSEL R13, R13, -INF , P0 ;  /* 0xff8000000d0d7808 */ /* 0x000fe40000000000 */
[----:B------:R-:W-:Y:S02]  /*97c0*/  FSEL R85, R85, -INF , !P3 ;  /* 0xff80000055557808 */ /* 0x000fe40005800000 */
[----:B------:R-:W-:Y:S01]  /*97d0*/  FMNMX3.FTZ R20, R20, R10, R8, !PT ;  /* 0x0000000a14147276 */ /* 0x000fe20007810008 */
[----:B------:R-:W-:Y:S01]  /*97e0*/  FFMA.FTZ R14, -R187, R18, R14 ;  /* 0x00000012bb0e7223 */ /* 0x000fe2000001010e */
[----:B------:R-:W-:Y:S02]  /*97f0*/  ISETP.GE.AND P3, PT, R82, R177, PT ;  /* 0x000000b15200720c */ /* 0x000fe40003f66270 */
[----:B------:R-:W-:Y:S02]  /*9800*/  FSEL R15, R15, -INF , P1 ;  /* 0xff8000000f0f7808 */ /* 0x000fe40000800000 */
[----:B------:R-:W-:-:S02]  /*9810*/  ISETP.GE.AND P0, PT, R81, R178, PT ;  /* 0x000000b25100720c */ /* 0x000fc40003f06270 */
[-C--:B------:R-:W-:Y:S02]  /*9820*/  ISETP.GE.AND P2, PT, R81, R177.reuse, PT ;  /* 0x000000b15100720c */ /* 0x080fe40003f46270 */
[----:B------:R-:W-:Y:S02]  /*9830*/  FSEL R81, R13, -INF , !P4 ;  /* 0xff8000000d517808 */ /* 0x000fe40006000000 */
[C---:B------:R-:W-:Y:S02]  /*9840*/  ISETP.GE.AND P5, PT, R78.reuse, R178, PT ;  /* 0x000000b24e00720c */ /* 0x040fe40003fa6270 */
[----:B------:R-:W-:Y:S02]  /*9850*/  ISETP.GE.AND P4, PT, R78, R177, PT ;  /* 0x000000b14e00720c */ /* 0x000fe40003f86270 */
[----:B------:R-:W-:Y:S02]  /*9860*/  FMNMX3.FTZ R20, R20, R16, R32, !PT ;  /* 0x0000001014147276 */ /* 0x000fe40007810020 */
[----:B------:R-:W-:-:S02]  /*9870*/  FSEL R78, R15, -INF , !P3 ;  /* 0xff8000000f4e7808 */ /* 0x000fc40005800000 */
[C---:B------:R-:W-:Y:S02]  /*9880*/  ISETP.GE.AND P1, PT, R77.reuse, R178, PT ;  /* 0x000000b24d00720c */ /* 0x040fe40003f26270 */
[----:B------:R-:W-:Y:S02]  /*9890*/  ISETP.GE.AND P3, PT, R77, R177, PT ;  /* 0x000000b14d00720c */ /* 0x000fe40003f66270 */
[----:B------:R-:W-:Y:S02]  /*98a0*/  FSEL R77, R14, -INF , P0 ;  /* 0xff8000000e4d7808 */ /* 0x000fe40000000000 */
[----:B------:R-:W-:-:S04]  /*98b0*/  FMNMX3.FTZ R14, R20, R212, R211, !PT ;  /* 0x000000d4140e7276 */ /* 0x000fc800078100d3 */
[----:B------:R-:W-:-:S04]  /*98c0*/  FMNMX3.FTZ R14, R14, R158, R147, !PT ;  /* 0x0000009e0e0e7276 */ /* 0x000fc80007810093 */
[----:B------:R-:W-:-:S04]  /*98d0*/  FMNMX3.FTZ R14, R14, R136, R143, !PT ;  /* 0x000000880e0e7276 */ /* 0x000fc8000781008f */
[----:B------:R-:W-:-:S04]  /*98e0*/  FMNMX3.FTZ R14, R14, R146, R156, !PT ;  /* 0x000000920e0e7276 */ /* 0x000fc8000781009c */
[----:B------:R-:W-:-:S04]  /*98f0*/  FMNMX3.FTZ R14, R14, R155, R154, !PT ;  /* 0x0000009b0e0e7276 */ /* 0x000fc8000781009a */
[----:B------:R-:W-:-:S04]  /*9900*/  FMNMX3.FTZ R14, R14, R117, R163, !PT ;  /* 0x000000750e0e7276 */ /* 0x000fc800078100a3 */
[----:B------:R-:W-:Y:S02]  /*9910*/  FMNMX3.FTZ R14, R14, R162, R168, !PT ;  /* 0x000000a20e0e7276 */ /* 0x000fe400078100a8 */
[----:B------:R-:W-:Y:S02]  /*9920*/  IADD3 R15, PT, PT, R176, -0xf0, -R19 ;  /* 0xffffff10b00f7810 */ /* 0x000fe40007ffe813 */
[----:B------:R-:W-:Y:S02]  /*9930*/  FMNMX3.FTZ R14, R14, R186, R201, !PT ;  /* 0x000000ba0e0e7276 */ /* 0x000fe400078100c9 */
[----:B------:R-:W-:Y:S02]  /*9940*/  IABS R15, R15 ;  /* 0x0000000f000f7213 */ /* 0x000fe40000000000 */
[----:B------:R-:W-:Y:S02]  /*9950*/  FMNMX3.FTZ R14, R14, R198, R199, !PT ;  /* 0x000000c60e0e7276 */ /* 0x000fe400078100c7 */
[----:B------:R-:W-:-:S02]  /*9960*/  I2FP.F32.S32 R15, R15 ;  /* 0x0000000f000f7245 */ /* 0x000fc40000201400 */
[----:B------:R-:W-:-:S04]  /*9970*/  FMNMX3.FTZ R14, R14, R200, R207, !PT ;  /* 0x000000c80e0e7276 */ /* 0x000fc800078100cf */
[----:B------:R-:W-:Y:S01]  /*9980*/  FMNMX3.FTZ R14, R14, R205, R208, !PT ;  /* 0x000000cd0e0e7276 */ /* 0x000fe200078100d0 */
[----:B------:R-:W-:-:S03]  /*9990*/  FFMA.FTZ R15, -R187, R15, R17 ;  /* 0x0000000fbb0f7223 */ /* 0x000fc60000010111 */
[----:B------:R-:W-:Y:S02]  /*99a0*/  FMNMX3.FTZ R17, R14, R206, R209, !PT ;  /* 0x000000ce0e117276 */ /* 0x000fe400078100d1 */
[C---:B------:R-:W-:Y:S02]  /*99b0*/  IADD3 R13, PT, PT, R176.reuse, -0xe9, -R19 ;  /* 0xffffff17b00d7810 */ /* 0x040fe40007ffe813 */
[----:B------:R-:W-:Y:S02]  /*99c0*/  FMNMX3.FTZ R17, R17, R204, R203, !PT ;  /* 0x000000cc11117276 */ /* 0x000fe400078100cb */
[----:B------:R-:W-:Y:S02]  /*99d0*/  IADD3 R18, PT, PT, R176, -0xe8, -R19 ;  /* 0xffffff18b0127810 */ /* 0x000fe40007ffe813 */
[----:B------:R-:W-:Y:S02]  /*99e0*/  FMNMX3.FTZ R17, R17, R202, R197, !PT ;  /* 0x000000ca11117276 */ /* 0x000fe400078100c5 */
[----:B------:R-:W-:-:S02]  /*99f0*/  IABS R13, R13 ;  /* 0x0000000d000d7213 */ /* 0x000fc40000000000 */
[----:B------:R-:W-:Y:S02]  /*9a00*/  IABS R18, R18 ;  /* 0x0000001200127213 */ /* 0x000fe40000000000 */
[----:B------:R-:W-:Y:S02]  /*9a10*/  FMNMX3.FTZ R17, R17, R161, R160, !PT ;  /* 0x000000a111117276 */ /* 0x000fe400078100a0 */
[----:B------:R-:W-:Y:S02]  /*9a20*/  I2FP.F32.S32 R13, R13 ;  /* 0x0000000d000d7245 */ /* 0x000fe40000201400 */
[----:B------:R-:W-:Y:S02]  /*9a30*/  I2FP.F32.S32 R18, R18 ;  /* 0x0000001200127245 */ /* 0x000fe40000201400 */
[----:B------:R-:W-:Y:S01]  /*9a40*/  FMNMX3.FTZ R17, R17, R159, R153, !PT ;  /* 0x0000009f11117276 */ /* 0x000fe20007810099 */
[C---:B------:R-:W-:Y:S01]  /*9a50*/  FFMA.FTZ R13, -R187.reuse, R13, R28 ;  /* 0x0000000dbb0d7223 */ /* 0x040fe2000001011c */
[----:B------:R-:W-:Y:S01]  /*9a60*/  ISETP.GE.AND P0, PT, R76, R178, PT ;  /* 0x000000b24c00720c */ /* 0x000fe20003f06270 */
[----:B------:R-:W-:Y:S01]  /*9a70*/  FFMA.FTZ R18, -R187, R18, R29 ;  /* 0x00000012bb127223 */ /* 0x000fe2000001011d */
[----:B------:R-:W-:-:S02]  /*9a80*/  FMNMX3.FTZ R17, R17, R152, R142, !PT ;  /* 0x0000009811117276 */ /* 0x000fc4000781008e */
[----:B------:R-:W-:Y:S02]  /*9a90*/  FSEL R14, R13, -INF , P1 ;  /* 0xff8000000d0e7808 */ /* 0x000fe40000800000 */
[----:B------:R-:W-:Y:S02]  /*9aa0*/  FMNMX3.FTZ R17, R17, R139, R122, !PT ;  /* 0x0000008b11117276 */ /* 0x000fe4000781007a */
[----:B------:R-:W-:Y:S02]  /*9ab0*/  FSEL R13, R15, -INF , P0 ;  /* 0xff8000000f0d7808 */ /* 0x000fe40000000000 */
[----:B------:R-:W-:Y:S02]  /*9ac0*/  FSEL R18, R18, -INF , P5 ;  /* 0xff80000012127808 */ /* 0x000fe40002800000 */
[----:B------:R-:W-:Y:S02]  /*9ad0*/  IADD3 R15, PT, PT, R176, -0xf8, -R19 ;  /* 0xffffff08b00f7810 */ /* 0x000fe40007ffe813 */
[----:B------:R-:W-:-:S02]  /*9ae0*/  FSEL R77, R77, -INF , !P2 ;  /* 0xff8000004d4d7808 */ /* 0x000fc40005000000 */
[----:B------:R-:W-:Y:S02]  /*9af0*/  FMNMX3.FTZ R17, R17, R119, R116, !PT ;  /* 0x0000007711117276 */ /* 0x000fe40007810074 */
[----:B------:R-:W-:Y:S02]  /*9b00*/  ISETP.GE.AND P2, PT, R76, R177, PT ;  /* 0x000000b14c00720c */ /* 0x000fe40003f46270 */
[----:B------:R-:W-:Y:S02]  /*9b10*/  FSEL R76, R18, -INF , !P4 ;  /* 0xff800000124c7808 */ /* 0x000fe40006000000 */
[----:B------:R-:W-:Y:S02]  /*9b20*/  IABS R15, R15 ;  /* 0x0000000f000f7213 */ /* 0x000fe40000000000 */
[----:B------:R-:W-:Y:S02]  /*9b30*/  IADD3 R18, PT, PT, R176, -0xf1, -R19 ;  /* 0xffffff0fb0127810 */ /* 0x000fe40007ffe813 */
[----:B------:R-:W-:-:S02]  /*9b40*/  FMNMX3.FTZ R17, R17, R112, R108, !PT ;  /* 0x0000007011117276 */ /* 0x000fc4000781006c */
[----:B------:R-:W-:Y:S02]  /*9b50*/  I2FP.F32.S32 R15, R15 ;  /* 0x0000000f000f7245 */ /* 0x000fe40000201400 */
[----:B------:R-:W-:Y:S02]  /*9b60*/  IADD3 R19, PT, PT, R176, -0xf9, -R19 ;  /* 0xffffff07b0137810 */ /* 0x000fe40007ffe813 */
[----:B------:R-:W-:Y:S02]  /*9b70*/  IABS R18, R18 ;  /* 0x0000001200127213 */ /* 0x000fe40000000000 */
[----:B------:R-:W-:Y:S01]  /*9b80*/  FMNMX3.FTZ R17, R17, R107, R103, !PT ;  /* 0x0000006b11117276 */ /* 0x000fe20007810067 */
[----:B------:R-:W-:Y:S01]  /*9b90*/  FFMA.FTZ R6, -R187, R15, R6 ;  /* 0x0000000fbb067223 */ /* 0x000fe20000010106 */
[----:B------:R-:W-:Y:S02]  /*9ba0*/  IABS R19, R19 ;  /* 0x0000001300137213 */ /* 0x000fe40000000000 */
[----:B------:R-:W-:-:S02]  /*9bb0*/  I2FP.F32.S32 R18, R18 ;  /* 0x0000001200127245 */ /* 0x000fc40000201400 */
[----:B------:R-:W-:Y:S02]  /*9bc0*/  FMNMX3.FTZ R15, R17, R101, R91, !PT ;  /* 0x00000065110f7276 */ /* 0x000fe4000781005b */
[----:B------:R-:W-:Y:S01]  /*9bd0*/  I2FP.F32.S32 R19, R19 ;  /* 0x0000001300137245 */ /* 0x000fe20000201400 */
[----:B------:R-:W-:Y:S01]  /*9be0*/  FFMA.FTZ R5, -R187, R18, R5 ;  /* 0x00000012bb057223 */ /* 0x000fe20000010105 */
[----:B------:R-:W-:Y:S02]  /*9bf0*/  FMNMX3.FTZ R15, R15, R89, R85, !PT ;  /* 0x000000590f0f7276 */ /* 0x000fe40007810055 */
[-C--:B------:R-:W-:Y:S02]  /*9c00*/  ISETP.GE.AND P5, PT, R80, R178.reuse, PT ;  /* 0x000000b25000720c */ /* 0x080fe40003fa6270 */
[----:B------:R-:W-:Y:S01]  /*9c10*/  ISETP.GE.AND P1, PT, R79, R178, PT ;  /* 0x000000b24f00720c */ /* 0x000fe20003f26270 */
[----:B------:R-:W-:Y:S01]  /*9c20*/  FFMA.FTZ R19, -R187, R19, R7 ;  /* 0x00000013bb137223 */ /* 0x000fe20000010107 */
[----:B------:R-:W-:-:S02]  /*9c30*/  FMNMX3.FTZ R15, R15, R81, R78, !PT ;  /* 0x000000510f0f7276 */ /* 0x000fc4000781004e */
[----:B------:R-:W-:Y:S01]  /*9c40*/  ISETP.GE.AND P4, PT, R80, R177, PT ;  /* 0x000000b15000720c */ /* 0x000fe20003f86270 */
[-CC-:B------:R-:W-:Y:S01]  /*9c50*/  FFMA.FTZ R80, R64, R69.reuse, -R66.reuse ;  /* 0x0000004540507223 */ /* 0x180fe20000010842 */
[----:B------:R-:W-:Y:S02]  /*9c60*/  FSEL R5, R5, -INF , P5 ;  /* 0xff80000005057808 */ /* 0x000fe40002800000 */
[----:B------:R-:W-:Y:S01]  /*9c70*/  FSEL R7, R6, -INF , P1 ;  /* 0xff80000006077808 */ /* 0x000fe20000800000 */
[----:B------:R-:W-:Y:S01]  /*9c80*/  FFMA.FTZ R64, R75, R69, -R66 ;  /* 0x000000454b407223 */ /* 0x000fe20000010842 */
[C---:B------:R-:W-:Y:S02]  /*9c90*/  ISETP.GE.AND P5, PT, R74.reuse, R178, PT ;  /* 0x000000b24a00720c */ /* 0x040fe40003fa6270 */
[----:B------:R-:W-:Y:S02]  /*9ca0*/  ISETP.GE.AND P1, PT, R74, R177, PT ;  /* 0x000000b14a00720c */ /* 0x000fe40003f26270 */
[----:B------:R-:W-:-:S02]  /*9cb0*/  FSEL R74, R13, -INF , !P2 ;  /* 0xff8000000d4a7808 */ /* 0x000fc40005000000 */
[----:B------:R-:W-:Y:S02]  /*9cc0*/  ISETP.GE.AND P0, PT, R79, R177, PT ;  /* 0x000000b14f00720c */ /* 0x000fe40003f06270 */
[----:B------:R-:W-:Y:S02]  /*9cd0*/  FSEL R75, R14, -INF , !P3 ;  /* 0xff8000000e4b7808 */ /* 0x000fe40005800000 */
[----:B------:R-:W-:Y:S01]  /*9ce0*/  FMNMX3.FTZ R13, R15, R77, R76, !PT ;  /* 0x0000004d0f0d7276 */ /* 0x000fe2000781004c */
[-CC-:B------:R-:W-:Y:S01]  /*9cf0*/  FFMA.FTZ R84, R63, R69.reuse, -R66.reuse ;  /* 0x000000453f547223 */ /* 0x180fe20000010842 */
[-CC-:B------:R-:W-:Y:S01]  /*9d00*/  FFMA.FTZ R82, R62, R69.reuse, -R66.reuse ;  /* 0x000000453e527223 */ /* 0x180fe20000010842 */
[-CC-:B------:R-:W-:Y:S01]  /*9d10*/  FFMA.FTZ R63, R73, R69.reuse, -R66.reuse ;  /* 0x00000045493f7223 */ /* 0x180fe20000010842 */
[----:B------:R-:W-:Y:S01]  /*9d20*/  FFMA.FTZ R62, R72, R69, -R66 ;  /* 0x00000045483e7223 */ /* 0x000fe20000010842 */
[----:B------:R-:W-:Y:S02]  /*9d30*/  FSEL R6, R19, -INF , P5 ;  /* 0xff80000013067808 */ /* 0x000fe40002800000 */
[----:B------:R-:W-:-:S02]  /*9d40*/  FSEL R73, R5, -INF , !P4 ;  /* 0xff80000005497808 */ /* 0x000fc40006000000 */
[----:B------:R-:W-:Y:S02]  /*9d50*/  FSEL R72, R7, -INF , !P0 ;  /* 0xff80000007487808 */ /* 0x000fe40004000000 */
[----:B------:R-:W-:Y:S01]  /*9d60*/  FMNMX3.FTZ R13, R13, R75, R74, !PT ;  /* 0x0000004b0d0d7276 */ /* 0x000fe2000781004a */
[-CC-:B------:R-:W-:Y:S01]  /*9d70*/  FFMA.FTZ R86, R61, R69.reuse, -R66.reuse ;  /* 0x000000453d567223 */ /* 0x180fe20000010842 */
[----:B------:R-:W-:Y:S01]  /*9d80*/  FFMA.FTZ R61, R71, R69, -R66 ;  /* 0x00000045473d7223 */ /* 0x000fe20000010842 */
        /* <DEDUP_REMOVED lines=8> */
[----:B------:R-:W-:-:S05]  /*9e10*/  LOP3.LUT R42, R83, 0x120, R115, 0xf8, !PT ;  /* 0x00000120532a7812 */ /* 0x000fca00078ef873 */
[----:B------:R-:W-:Y:S01]  /*9e20*/  IMAD R42, R42, 0x2, R166 ;  /* 0x000000022a2a7824 */ /* 0x000fe200078e02a6 */
[----:B-1----:R-:W-:-:S04]  /*9e30*/  FMNMX.FTZ R20, R20, R5, !PT ;  /* 0x0000000514147209 */ /* 0x002fc80007810000 */
[----:B------:R-:W-:Y:S01]  /*9e40*/  FSETP.NEU.FTZ.AND P0, PT, R20, -INF , PT ;  /* 0xff8000001400780b */ /* 0x000fe20003f1d000 */
[----:B------:R-:W-:-:S05]  /*9e50*/  FMUL.FTZ R67, R69, R20 ;  /* 0x0000001445437220 */ /* 0x000fca0000410000 */
[----:B------:R-:W-:Y:S02]  /*9e60*/  FSEL R67, R67, RZ, P0 ;  /* 0x000000ff43437208 */ /* 0x000fe40000000000 */
[----:B------:R-:W-:-:S03]  /*9e70*/  LOP3.LUT P0, R22, R151, 0x4, RZ, 0xc0, !PT ;  /* 0x0000000497167812 */ /* 0x000fc6000780c0ff */
        /* <DEDUP_REMOVED lines=8> */
[----:B------:R-:W2:Y:S01]  /*9f00*/  LDSM.16.MT88.4 R12, [R41+0x5000] ;  /* 0x00500000290c783b */ /* 0x000ea20000004200 */
[-CC-:B------:R-:W-:Y:S01]  /*9f10*/  FFMA.FTZ R138, R11, R69.reuse, -R67.reuse ;  /* 0x000000450b8a7223 */ /* 0x180fe20000010843 */
        /* <DEDUP_REMOVED lines=26> */
[----:B------:R1:W-:Y:S08]  /*a0c0*/  MUFU.EX2 R134, R35 ;  /* 0x0000002300867308 */ /* 0x0003f00000000800 */
[----:B------:R-:W2:Y:S01]  /*a0d0*/  MUFU.EX2 R130, R130 ;  /* 0x0000008200827308 */ /* 0x000ea20000000800 */
        /* <DEDUP_REMOVED lines=14> */
[----:B------:R-:W-:Y:S01]  /*a1c0*/  HMMA.16816.F32 R28, R24, R12, RZ ;  /* 0x0000000c181c723c */ /* 0x000fe200000018ff */
[----:B------:R-:W-:-:S02]  /*a1d0*/  FFMA.FTZ R127, R32, R69, -R67 ;  /* 0x00000045207f7223 */ /* 0x000fc40000010843 */
[----:B-1----:R-:W1:Y:S05]  /*a1e0*/  LDSM.16.MT88.4 R32, [R42+0x5800] ;  /* 0x005800002a20783b */ /* 0x002e6a0000004200 */
[----:B------:R-:W-:Y:S01]  /*a1f0*/  HMMA.16816.F32 R24, R24, R14, RZ ;  /* 0x0000000e1818723c */ /* 0x000fe200000018ff */
[----:B--2---:R-:W-:Y:S02]  /*a200*/  F2FP.F16.F32.PACK_AB R13, R130, R134 ;  /* 0x00000086820d723e */ /* 0x004fe400000000ff */
[----:B----4-:R-:W-:Y:S02]  /*a210*/  F2FP.F16.F32.PACK_AB R15, R121, R125 ;  /* 0x0000007d790f723e */ /* 0x010fe400000000ff */
[----:B-----5:R-:W-:-:S02]  /*a220*/  F2FP.F16.F32.PACK_AB R12, R132, R137 ;  /* 0x00000089840c723e */ /* 0x020fc400000000ff */
[----:B---3--:R-:W-:Y:S01]  /*a230*/  F2FP.F16.F32.PACK_AB R14, R128, R124 ;  /* 0x0000007c800e723e */ /* 0x008fe200000000ff */
[-CC-:B------:R-:W-:Y:S01]  /*a240*/  FFMA.FTZ R126, R212, R69.reuse, -R67.reuse ;  /* 0x00000045d47e7223 */ /* 0x180fe20000010843 */
[-CC-:B------:R-:W-:Y:S01]  /*a250*/  FFMA.FTZ R123, R211, R69.reuse, -R67.reuse ;  /* 0x00000045d37b7223 */ /* 0x180fe20000010843 */
[----:B------:R-:W-:-:S04]  /*a260*/  FFMA.FTZ R131, R158, R69, -R67 ;  /* 0x000000459e837223 */ /* 0x000fc80000010843 */
[C---:B------:R-:W-:Y:S01]  /*a270*/  HMMA.16816.F32 R8, R12.reuse, R36, R8 ;  /* 0x000000240c08723c */ /* 0x040fe20000001808 */
[----:B------:R-:W-:Y:S07]  /*a280*/  MUFU.EX2 R120, R120 ;  /* 0x0000007800787308 */ /* 0x000fee0000000800 */
[C---:B------:R-:W-:Y:S01]  /*a290*/  HMMA.16816.F32 R4, R12.reuse, R38, R4 ;  /* 0x000000260c04723c */ /* 0x040fe20000001804 */
[----:B------:R-:W2:Y:S01]  /*a2a0*/  LDSM.16.MT88.4 R36, [R41+0x5800] ;  /* 0x005800002924783b */ /* 0x000ea20000004200 */
[----:B------:R-:W3:Y:S08]  /*a2b0*/  MUFU.EX2 R118, R118 ;  /* 0x0000007600767308 */ /* 0x000ef00000000800 */
[----:B------:R-:W-:Y:S01]  /*a2c0*/  MUFU.EX2 R114, R114 ;  /* 0x0000007200727308 */ /* 0x000fe20000000800 */
[C---:B------:R-:W-:Y:S07]  /*a2d0*/  HMMA.16816.F32 R28, R12.reuse, R16, R28 ;  /* 0x000000100c1c723c */ /* 0x040fee000000181c */
[----:B------:R-:W4:Y:S01]  /*a2e0*/  MUFU.EX2 R113, R113 ;  /* 0x0000007100717308 */ /* 0x000f220000000800 */
[----:B------:R-:W-:Y:S01]  /*a2f0*/  HMMA.16816.F32 R24, R12, R18, R24 ;  /* 0x000000120c18723c */ /* 0x000fe20000001818 */
[----:B------:R-:W5:Y:S06]  /*a300*/  LDSM.16.MT88.4 R16, [R42+0x5c00] ;  /* 0x005c00002a10783b */ /* 0x000f6c0000004200 */
[----:B------:R-:W-:Y:S08]  /*a310*/  MUFU.EX2 R127, R127 ;  /* 0x0000007f007f7308 */ /* 0x000ff00000000800 */
[----:B------:R-:W1:Y:S08]  /*a320*/  MUFU.EX2 R126, R126 ;  /* 0x0000007e007e7308 */ /* 0x000e700000000800 */
[----:B------:R-:W-:Y:S08]  /*a330*/  MUFU.EX2 R123, R123 ;  /* 0x0000007b007b7308 */ /* 0x000ff00000000800 */
[----:B------:R-:W2:Y:S01]  /*a340*/  MUFU.EX2 R131, R131 ;  /* 0x0000008300837308 */ /* 0x000ea20000000800 */
[-C--:B------:R-:W-:Y:S01]  /*a350*/  FFMA.FTZ R105, R52, R69.reuse, -R66 ;  /* 0x0000004534697223 */ /* 0x080fe20000010842 */
[-CC-:B------:R-:W-:Y:S01]  /*a360*/  FFMA.FTZ R147, R147, R69.reuse, -R67.reuse ;  /* 0x0000004593937223 */ /* 0x180fe20000010843 */
[-CC-:B------:R-:W-:Y:S01]  /*a370*/  FFMA.FTZ R136, R136, R69.reuse, -R67.reuse ;  /* 0x0000004588887223 */ /* 0x180fe20000010843 */
[-CC-:B------:R-:W-:Y:S01]  /*a380*/  FFMA.FTZ R143, R143, R69.reuse, -R67.reuse ;  /* 0x000000458f8f7223 */ /* 0x180fe20000010843 */
[----:B------:R-:W-:Y:S01]  /*a390*/  FFMA.FTZ R146, R146, R69, -R67 ;  /* 0x0000004592927223 */ /* 0x000fe20000010843 */
[----:B---3--:R-:W-:-:S02]  /*a3a0*/  F2FP.F16.F32.PACK_AB R13, R118, R120 ;  /* 0x00000078760d723e */ /* 0x008fc400000000ff */
[----:B----4-:R-:W-:Y:S02]  /*a3b0*/  F2FP.F16.F32.PACK_AB R15, R113, R114 ;  /* 0x00000072710f723e */ /* 0x010fe400000000ff */
[----:B-1----:R-:W-:Y:S01]  /*a3c0*/  F2FP.F16.F32.PACK_AB R12, R126, R127 ;  /* 0x0000007f7e0c723e */ /* 0x002fe200000000ff */
        /* <DEDUP_REMOVED lines=157> */
[----:B------:R-:W-:Y:S01]  /*ada0*/  HMMA.16816.F32 R28, R12, R36, R28 ;  /* 0x000000240c1c723c */ /* 0x000fe2000000181c */
[----:B------:R-:W-:Y:S01]  /*adb0*/  FADD.FTZ R145, R145, R144 ;  /* 0x0000009091917221 */ /* 0x000fe20000010000 */
[----:B------:R-:W-:-:S06]  /*adc0*/  FFMA.FTZ R144, R142, R69, -R67 ;  /* 0x000000458e907223 */ /* 0x000fcc0000010843 */
[----:B------:R-:W-:Y:S01]  /*add0*/  HMMA.16816.F32 R24, R12, R38, R24 ;  /* 0x000000260c18723c */ /* 0x000fe20000001818 */
[----:B-1----:R-:W-:Y:S01]  /*ade0*/  F2FP.F16.F32.PACK_AB R13, R60, R61 ;  /* 0x0000003d3c0d723e */ /* 0x002fe200000000ff */
[----:B------:R-:W-:Y:S01]  /*adf0*/  FADD.FTZ R142, R140, R145 ;  /* 0x000000918c8e7221 */ /* 0x000fe20000010000 */
[----:B---3--:R-:W-:Y:S01]  /*ae00*/  F2FP.F16.F32.PACK_AB R15, R58, R59 ;  /* 0x0000003b3a0f723e */ /* 0x008fe200000000ff */
[----:B------:R-:W1:Y:S01]  /*ae10*/  LDSM.16.MT88.4 R36, [R42+0x7800] ;  /* 0x007800002a24783b */ /* 0x000e620000004200 */
        /* <DEDUP_REMOVED lines=9> */
[-CC-:B------:R-:W-:Y:S01]  /*aeb0*/  FFMA.FTZ R57, R222, R69.reuse, -R66.reuse ;  /* 0x00000045de397223 */ /* 0x180fe20000010842 */
[-CC-:B------:R-:W-:Y:S01]  /*aec0*/  FFMA.FTZ R56, R221, R69.reuse, -R66.reuse ;  /* 0x00000045dd387223 */ /* 0x180fe20000010842 */
[-CC-:B------:R-:W-:Y:S01]  /*aed0*/  FFMA.FTZ R55, R220, R69.reuse, -R66.reuse ;  /* 0x00000045dc377223 */ /* 0x180fe20000010842 */
[-C--:B------:R-:W-:Y:S01]  /*aee0*/  FFMA.FTZ R54, R219, R69.reuse, -R66 ;  /* 0x00000045db367223 */ /* 0x080fe20000010842 */
[-CC-:B------:R-:W-:Y:S01]  /*aef0*/  FFMA.FTZ R153, R153, R69.reuse, -R67.reuse ;  /* 0x0000004599997223 */ /* 0x180fe20000010843 */
[-CC-:B------:R-:W-:Y:S01]  /*af00*/  FFMA.FTZ R152, R152, R69.reuse, -R67.reuse ;  /* 0x0000004598987223 */ /* 0x180fe20000010843 */
[----:B------:R-:W-:Y:S01]  /*af10*/  FADD.FTZ R125, R125, R130 ;  /* 0x000000827d7d7221 */ /* 0x000fe20000010000 */
[----:B------:R-:W-:Y:S01]  /*af20*/  FFMA.FTZ R139, R139, R69, -R67 ;  /* 0x000000458b8b7223 */ /* 0x000fe20000010843 */
[----:B------:R-:W-:Y:S01]  /*af30*/  FADD.FTZ R137, R137, R141 ;  /* 0x0000008d89897221 */ /* 0x000fe20000010000 */
[----:B------:R-:W-:Y:S01]  /*af40*/  MUFU.EX2 R57, R57 ;  /* 0x0000003900397308 */ /* 0x000fe20000000800 */
[----:B------:R-:W-:Y:S01]  /*af50*/  FADD.FTZ R125, R121, R125 ;  /* 0x0000007d797d7221 */ /* 0x000fe20000010000 */
[----:B------:R-:W-:Y:S01]  /*af60*/  HMMA.16816.F32 R4, R12, R18, R4 ;  /* 0x000000120c04723c */ /* 0x000fe20000001804 */
[----:B------:R-:W-:Y:S01]  /*af70*/  FADD.FTZ R137, R132, R137 ;  /* 0x0000008984897221 */ /* 0x000fe20000010000 */
[----:B------:R-:W3:Y:S01]  /*af80*/  LDSM.16.MT88.4 R16, [R41+0x7800] ;  /* 0x007800002910783b */ /* 0x000ee20000004200 */
[----:B------:R-:W-:-:S03]  /*af90*/  FADD.FTZ R120, R120, R125 ;  /* 0x0000007d78787221 */ /* 0x000fc60000010000 */
[----:B------:R-:W4:Y:S02]  /*afa0*/  MUFU.EX2 R56, R56 ;  /* 0x0000003800387308 */ /* 0x000f240000000800 */
[----:B--2---:R-:W-:Y:S01]  /*afb0*/  HMMA.16816.F32 R28, R12, R32, R28 ;  /* 0x000000200c1c723c */ /* 0x004fe2000000181c */
[----:B------:R-:W-:-:S05]  /*afc0*/  FFMA.FTZ R32, R119, R69, -R67 ;  /* 0x0000004577207223 */ /* 0x000fca0000010843 */
[----:B------:R-:W-:Y:S01]  /*afd0*/  MUFU.EX2 R55, R55 ;  /* 0x0000003700377308 */ /* 0x000fe20000000800 */
[----:B------:R-:W-:-:S07]  /*afe0*/  FADD.FTZ R137, R124, R137 ;  /* 0x000000897c897221 */ /* 0x000fce0000010000 */
[----:B------:R-:W2:Y:S01]  /*aff0*/  MUFU.EX2 R54, R54 ;  /* 0x0000003600367308 */ /* 0x000ea20000000800 */
[----:B------:R-:W-:-:S07]  /*b000*/  FADD.FTZ R120, R118, R120 ;  /* 0x0000007876787221 */ /* 0x000fce0000010000 */
[----:B------:R-:W-:Y:S08]  /*b010*/  MUFU.EX2 R153, R153 ;  /* 0x0000009900997308 */ /* 0x000ff00000000800 */
[----:B------:R-:W5:Y:S08]  /*b020*/  MUFU.EX2 R152, R152 ;  /* 0x0000009800987308 */ /* 0x000f700000000800 */
[----:B------:R-:W-:Y:S08]  /*b030*/  MUFU.EX2 R140, R144 ;  /* 0x00000090008c7308 */ /* 0x000ff00000000800 */
[----:B------:R-:W1:Y:S01]  /*b040*/  MUFU.EX2 R134, R139 ;  /* 0x0000008b00867308 */ /* 0x000e620000000800 */
[----:B------:R-:W-:Y:S01]  /*b050*/  HMMA.16816.F32 R24, R12, R34, R24 ;  /* 0x000000220c18723c */ /* 0x000fe20000001818 */
[----:B------:R-:W-:-:S06]  /*b060*/  FADD.FTZ R128, R128, R137 ;  /* 0x0000008980807221 */ /* 0x000fcc0000010000 */
[----:B------:R3:W-:Y:S01]  /*b070*/  MUFU.EX2 R118, R32 ;  /* 0x0000002000767308 */ /* 0x0007e20000000800 */
[----:B------:R-:W-:Y:S01]  /*b080*/  FADD.FTZ R128, R127, R128 ;  /* 0x000000807f807221 */ /* 0x000fe20000010000 */
[----:B------:R-:W-:Y:S01]  /*b090*/  FADD.FTZ R120, R114, R120 ;  /* 0x0000007872787221 */ /* 0x000fe20000010000 */
[----:B----4-:R-:W-:Y:S02]  /*b0a0*/  F2FP.F16.F32.PACK_AB R13, R56, R57 ;  /* 0x00000039380d723e */ /* 0x010fe400000000ff */
[----:B--2---:R-:W-:Y:S01]  /*b0b0*/  F2FP.F16.F32.PACK_AB R15, R54, R55 ;  /* 0x00000037360f723e */ /* 0x004fe200000000ff */
[----:B------:R-:W-:Y:S01]  /*b0c0*/  FADD.FTZ R126, R126, R128 ;  /* 0x000000807e7e7221 */ /* 0x000fe20000010000 */
[----:B-----5:R-:W-:Y:S02]  /*b0d0*/  F2FP.F16.F32.PACK_AB R12, R152, R153 ;  /* 0x00000099980c723e */ /* 0x020fe400000000ff */
[----:B-1----:R-:W-:Y:S01]  /*b0e0*/  F2FP.F16.F32.PACK_AB R14, R134, R140 ;  /* 0x0000008c860e723e */ /* 0x002fe200000000ff */
[----:B---3--:R-:W1:Y:S01]  /*b0f0*/  LDSM.16.MT88.4 R32, [R42+0x7c00] ;  /* 0x007c00002a20783b */ /* 0x008e620000004200 */
[-CC-:B------:R-:W-:Y:S01]  /*b100*/  FFMA.FTZ R53, R218, R69.reuse, -R66.reuse ;  /* 0x00000045da357223 */ /* 0x180fe20000010842 */
[-CC-:B------:R-:W-:Y:S01]  /*b110*/  FFMA.FTZ R52, R217, R69.reuse, -R66.reuse ;  /* 0x00000045d9347223 */ /* 0x180fe20000010842 */
[-C--:B------:R-:W-:Y:S01]  /*b120*/  FFMA.FTZ R50, R216, R69.reuse, -R66 ;  /* 0x00000045d8327223 */ /* 0x080fe20000010842 */
[----:B------:R-:W-:Y:S01]  /*b130*/  FADD.FTZ R113, R113, R120 ;  /* 0x0000007871717221 */ /* 0x000fe20000010000 */
[-CC-:B------:R-:W-:Y:S01]  /*b140*/  FFMA.FTZ R122, R122, R69.reuse, -R67.reuse ;  /* 0x000000457a7a7223 */ /* 0x180fe20000010843 */
[-CC-:B------:R-:W-:Y:S01]  /*b150*/  FFMA.FTZ R116, R116, R69.reuse, -R67.reuse ;  /* 0x0000004574747223 */ /* 0x180fe20000010843 */
[----:B------:R-:W-:Y:S01]  /*b160*/  FADD.FTZ R126, R123, R126 ;  /* 0x0000007e7b7e7221 */ /* 0x000fe20000010000 */
[----:B------:R-:W-:Y:S01]  /*b170*/  FFMA.FTZ R112, R112, R69, -R67 ;  /* 0x0000004570707223 */ /* 0x000fe20000010843 */
[----:B------:R-:W-:Y:S01]  /*b180*/  HMMA.16816.F32 R8, R12, R36, R8 ;  /* 0x000000240c08723c */ /* 0x000fe20000001808 */
[----:B------:R-:W-:Y:S01]  /*b190*/  FADD.FTZ R113, R111, R113 ;  /* 0x000000716f717221 */ /* 0x000fe20000010000 */
[----:B------:R-:W-:Y:S01]  /*b1a0*/  MUFU.EX2 R53, R53 ;  /* 0x0000003500357308 */ /* 0x000fe20000000800 */
[----:B------:R-:W-:-:S05]  /*b1b0*/  FADD.FTZ R131, R131, R126 ;  /* 0x0000007e83837221 */ /* 0x000fca0000010000 */
[----:B------:R-:W-:Y:S01]  /*b1c0*/  HMMA.16816.F32 R4, R12, R38, R4 ;  /* 0x000000260c04723c */ /* 0x000fe20000001804 */
[----:B------:R-:W2:Y:S01]  /*b1d0*/  LDSM.16.MT88.4 R36, [R41+0x7c00] ;  /* 0x007c00002924783b */ /* 0x000ea20000004200 */
[----:B------:R-:W3:Y:S01]  /*b1e0*/  MUFU.EX2 R52, R52 ;  /* 0x0000003400347308 */ /* 0x000ee20000000800 */
        /* <DEDUP_REMOVED lines=14> */
[----:B------:R-:W-:Y:S01]  /*b2d0*/  FADD.FTZ R105, R104, R105 ;  /* 0x0000006968697221 */ /* 0x000fe20000010000 */
[----:B----4-:R-:W-:-:S04]  /*b2e0*/  F2FP.F16.F32.PACK_AB R16, R118, R119 ;  /* 0x000000777610723e */ /* 0x010fc800000000ff */
[----:B------:R-:W-:Y:S01]  /*b2f0*/  HMMA.16816.F32 R24, R12, R18, R24 ;  /* 0x000000120c18723c */ /* 0x000fe20000001818 */
[----:B------:R-:W-:Y:S01]  /*b300*/  F2FP.F16.F32.PACK_AB R19, R49, R50 ;  /* 0x000000323113723e */ /* 0x000fe200000000ff */
[----:B------:R-:W-:Y:S01]  /*b310*/  FADD.FTZ R143, R156, R143 ;  /* 0x0000008f9c8f7221 */ /* 0x000fe20000010000 */
[----:B-----5:R-:W-:Y:S01]  /*b320*/  F2FP.F16.F32.PACK_AB R18, R111, R114 ;  /* 0x000000726f12723e */ /* 0x020fe200000000ff */
[----:B------:R-:W-:Y:S01]  /*b330*/  FADD.FTZ R105, R102, R105 ;  /* 0x0000006966697221 */ /* 0x000fe20000010000 */
[----:B------:R-:W3:Y:S01]  /*b340*/  LDSM.16.MT88.4 R12, [R42+0x8000] ;  /* 0x008000002a0c783b */ /* 0x000ee20000004200 */
[----:B------:R-:W-:-:S04]  /*b350*/  FADD.FTZ R155, R155, R143 ;  /* 0x0000008f9b9b7221 */ /* 0x000fc80000010000 */
        /* <DEDUP_REMOVED lines=14> */
[C---:B------:R-:W-:Y:S01]  /*b440*/  HMMA.16816.F32 R4, R16.reuse, R34, R4 ;  /* 0x000000221004723c */ /* 0x040fe20000001804 */
[-CC-:B------:R-:W-:Y:S01]  /*b450*/  FFMA.FTZ R102, R103, R69.reuse, -R67.reuse ;  /* 0x0000004567667223 */ /* 0x180fe20000010843 */
[-CC-:B------:R-:W-:Y:S01]  /*b460*/  FFMA.FTZ R108, R108, R69.reuse, -R67.reuse ;  /* 0x000000456c6c7223 */ /* 0x180fe20000010843 */
[----:B------:R-:W-:Y:S01]  /*b470*/  FADD.FTZ R186, R201, R186 ;  /* 0x000000bac9ba7221 */ /* 0x000fe20000010000 */
[-CC-:B------:R-:W-:Y:S01]  /*b480*/  FFMA.FTZ R107, R107, R69.reuse, -R67.reuse ;  /* 0x000000456b6b7223 */ /* 0x180fe20000010843 */
[----:B------:R-:W-:Y:S01]  /*b490*/  FFMA.FTZ R101, R101, R69, -R67 ;  /* 0x0000004565657223 */ /* 0x000fe20000010843 */
[----:B------:R-:W1:Y:S02]  /*b4a0*/  LDSM.16.MT88.4 R32, [R41+0x8000] ;  /* 0x008000002920783b */ /* 0x000e640000004200 */
[----:B------:R-:W-:Y:S01]  /*b4b0*/  HMMA.16816.F32 R24, R16, R38, R24 ;  /* 0x000000261018723c */ /* 0x000fe20000001818 */
[----:B------:R-:W-:Y:S01]  /*b4c0*/  FADD.FTZ R16, R90, R36 ;  /* 0x000000245a107221 */ /* 0x000fe20000010000 */
[----:B------:R-:W-:-:S03]  /*b4d0*/  FADD.FTZ R198, R198, R186 ;  /* 0x000000bac6c67221 */ /* 0x000fc60000010000 */
[----:B------:R-:W-:Y:S01]  /*b4e0*/  FADD.FTZ R16, R88, R16 ;  /* 0x0000001058107221 */ /* 0x000fe20000010000 */
[----:B------:R-:W-:Y:S03]  /*b4f0*/  MUFU.EX2 R48, R48 ;  /* 0x0000003000307308 */ /* 0x000fe60000000800 */
[----:B------:R-:W-:Y:S01]  /*b500*/  FADD.FTZ R16, R87, R16 ;  /* 0x0000001057107221 */ /* 0x000fe20000010000 */
[----:B------:R-:W-:-:S04]  /*b510*/  FADD.FTZ R198, R199, R198 ;  /* 0x000000c6c7c67221 */ /* 0x000fc80000010000 */
[----:B------:R-:W2:Y:S01]  /*b520*/  MUFU.EX2 R47, R47 ;  /* 0x0000002f002f7308 */ /* 0x000ea20000000800 */
[----:B------:R-:W-:Y:S01]  /*b530*/  FADD.FTZ R86, R86, R16 ;  /* 0x0000001056567221 */ /* 0x000fe20000010000 */
[----:B------:R-:W-:Y:S01]  /*b540*/  FADD.FTZ R198, R200, R198 ;  /* 0x000000c6c8c67221 */ /* 0x000fe20000010000 */
[----:B------:R-:W4:Y:S05]  /*b550*/  LDSM.16.MT88.4 R16, [R42+0x8400] ;  /* 0x008400002a10783b */ /* 0x000f2a0000004200 */
[----:B------:R-:W-:Y:S08]  /*b560*/  MUFU.EX2 R45, R45 ;  /* 0x0000002d002d7308 */ /* 0x000ff00000000800 */
[----:B------:R-:W5:Y:S08]  /*b570*/  MUFU.EX2 R43, R43 ;  /* 0x0000002b002b7308 */ /* 0x000f700000000800 */
[----:B------:R-:W-:Y:S08]  /*b580*/  MUFU.EX2 R106, R108 ;  /* 0x0000006c006a7308 */ /* 0x000ff00000000800 */
        /* <DEDUP_REMOVED lines=15> */
[----:B--2---:R-:W-:Y:S01]  /*b680*/  F2FP.F16.F32.PACK_AB R37, R47, R48 ;  /* 0x000000302f25723e */ /* 0x004fe200000000ff */
[----:B------:R-:W-:Y:S01]  /*b690*/  FADD.FTZ R82, R80, R82 ;  /* 0x0000005250527221 */ /* 0x000fe20000010000 */
[----:B-----5:R-:W-:Y:S01]  /*b6a0*/  F2FP.F16.F32.PACK_AB R39, R43, R45 ;  /* 0x0000002d2b27723e */ /* 0x020fe200000000ff */
[----:B------:R-:W-:Y:S01]  /*b6b0*/  FADD.FTZ R208, R208, R207 ;  /* 0x000000cfd0d07221 */ /* 0x000fe20000010000 */
[----:B---3--:R-:W-:-:S02]  /*b6c0*/  F2FP.F16.F32.PACK_AB R36, R104, R106 ;  /* 0x0000006a6824723e */ /* 0x008fc400000000ff */
[----:B-1----:R-:W-:Y:S01]  /*b6d0*/  F2FP.F16.F32.PACK_AB R38, R99, R102 ;  /* 0x000000666326723e */ /* 0x002fe200000000ff */
[----:B------:R-:W-:Y:S01]  /*b6e0*/  MUFU.EX2 R94, R94 ;  /* 0x0000005e005e7308 */ /* 0x000fe20000000800 */
[----:B------:R-:W-:Y:S01]  /*b6f0*/  FADD.FTZ R79, R79, R82 ;  /* 0x000000524f4f7221 */ /* 0x000fe20000010000 */
[----:B------:R-:W-:-:S06]  /*b700*/  FADD.FTZ R208, R206, R208 ;  /* 0x000000d0ced07221 */ /* 0x000fcc0000010000 */
[----:B------:R-:W1:Y:S01]  /*b710*/  MUFU.EX2 R109, R109 ;  /* 0x0000006d006d7308 */ /* 0x000e620000000800 */
[----:B------:R-:W-:Y:S01]  /*b720*/  HMMA.16816.F32 R8, R36, R12, R8 ;  /* 0x0000000c2408723c */ /* 0x000fe20000001808 */
[----:B------:R-:W-:Y:S01]  /*b730*/  FADD.FTZ R79, R65, R79 ;  /* 0x0000004f414f7221 */ /* 0x000fe20000010000 */
[----:B------:R-:W-:-:S05]  /*b740*/  FADD.FTZ R209, R209, R208 ;  /* 0x000000d0d1d17221 */ /* 0x000fca0000010000 */
[----:B------:R-:W-:Y:S08]  /*b750*/  MUFU.EX2 R117, R117 ;  /* 0x0000007500757308 */ /* 0x000ff00000000800 */
[----:B------:R-:W-:Y:S08]  /*b760*/  MUFU.EX2 R133, R133 ;  /* 0x0000008500857308 */ /* 0x000ff00000000800 */
[----:B------:R-:W-:Y:S08]  /*b770*/  MUFU.EX2 R90, R90 ;  /* 0x0000005a005a7308 */ /* 0x000ff00000000800 */
[----:B------:R-:W2:Y:S08]  /*b780*/  MUFU.EX2 R87, R89 ;  /* 0x0000005900577308 */ /* 0x000eb00000000800 */
[----:B------:R-:W-:Y:S08]  /*b790*/  MUFU.EX2 R84, R85 ;  /* 0x0000005500547308 */ /* 0x000ff00000000800 */
[----:B------:R-:W3:Y:S01]  /*b7a0*/  MUFU.EX2 R80, R81 ;  /* 0x0000005100507308 */ /* 0x000ee20000000800 */
        /* <DEDUP_REMOVED lines=14> */
[----:B------:R-:W-:Y:S02]  /*b890*/  FADD.FTZ R202, R197, R202 ;  /* 0x000000cac5ca7221 */ /* 0x000fe40000010000 */
[----:B------:R-:W-:Y:S02]  /*b8a0*/  FADD.FTZ R36, R61, R36 ;  /* 0x000000243d247221 */ /* 0x000fe40000010000 */
[----:B------:R-:W-:Y:S02]  /*b8b0*/  FADD.FTZ R161, R161, R202 ;  /* 0x000000caa1a17221 */ /* 0x000fe40000010000 */
[----:B----4-:R-:W-:Y:S01]  /*b8c0*/  HMMA.16816.F32 R8, R32, R16, R8 ;  /* 0x000000102008723c */ /* 0x010fe20000001808 */
        /* <DEDUP_REMOVED lines=80> */
[----:B------:R-:W3:Y:S01]  /*bdd0*/  MUFU.EX2 R32, R32 ;  /* 0x0000002000207308 */ /* 0x000ee20000000800 */
[C---:B------:R-:W-:Y:S07]  /*bde0*/  HMMA.16816.F32 R28, R12.reuse, R16, R28 ;  /* 0x000000100c1c723c */ /* 0x040fee000000181c */
[----:B------:R-:W-:Y:S01]  /*bdf0*/  MUFU.EX2 R65, R70 ;  /* 0x0000004600417308 */ /* 0x000fe20000000800 */
[----:B------:R-:W-:Y:S07]  /*be00*/  HMMA.16816.F32 R24, R12, R18, R24 ;  /* 0x000000120c18723c */ /* 0x000fee0000001818 */
[----:B------:R-:W5:Y:S08]  /*be10*/  MUFU.EX2 R55, R66 ;  /* 0x0000004200377308 */ /* 0x000f700000000800 */
[----:B------:R-:W4:Y:S08]  /*be20*/  MUFU.EX2 R33, R33 ;  /* 0x0000002100217308 */ /* 0x000f300000000800 */
[----:B------:R-:W-:Y:S08]  /*be30*/  MUFU.EX2 R34, R34 ;  /* 0x0000002200227308 */ /* 0x000ff00000000800 */
[----:B------:R-:W1:Y:S01]  /*be40*/  MUFU.EX2 R197, R197 ;  /* 0x000000c500c57308 */ /* 0x000e620000000800 */
[----:B------:R-:W-:Y:S01]  /*be50*/  FADD.FTZ R196, R196, R157 ;  /* 0x0000009dc4c47221 */ /* 0x000fe20000010000 */
[----:B------:R-:W-:Y:S01]  /*be60*/  FADD.FTZ R61, R59, R61 ;  /* 0x0000003d3b3d7221 */ /* 0x000fe20000010000 */
[----:B------:R-:W-:-:S02]  /*be70*/  ISETP.GT.AND P0, PT, R40, R179, PT ;  /* 0x000000b32800720c */ /* 0x000fc40003f04270 */
[----:B------:R-:W-:Y:S01]  /*be80*/  FADD.FTZ R196, R124, R196 ;  /* 0x000000c47cc47221 */ /* 0x000fe20000010000 */
[----:B------:R-:W-:Y:S01]  /*be90*/  FADD.FTZ R57, R57, R61 ;  /* 0x0000003d39397221 */ /* 0x000fe20000010000 */
[----:B--2---:R-:W-:Y:S02]  /*bea0*/  F2FP.F16.F32.PACK_AB R13, R92, R96 ;  /* 0x000000605c0d723e */ /* 0x004fe400000000ff */
[----:B------:R-:W-:Y:S01]  /*beb0*/  FADD.FTZ R96, R96, R196 ;  /* 0x000000c460607221 */ /* 0x000fe20000010000 */
[----:B---3--:R-:W-:Y:S01]  /*bec0*/  FADD.FTZ R57, R32, R57 ;  /* 0x0000003920397221 */ /* 0x008fe20000010000 */
[----:B-----5:R-:W-:Y:S02]  /*bed0*/  F2FP.F16.F32.PACK_AB R15, R55, R65 ;  /* 0x00000041370f723e */ /* 0x020fe400000000ff */
[----:B----4-:R-:W-:Y:S01]  /*bee0*/  F2FP.F16.F32.PACK_AB R12, R33, R32 ;  /* 0x00000020210c723e */ /* 0x010fe200000000ff */
[----:B------:R-:W-:Y:S01]  /*bef0*/  FADD.FTZ R96, R92, R96 ;  /* 0x000000605c607221 */ /* 0x000fe20000010000 */
[----:B-1----:R-:W-:Y:S01]  /*bf00*/  F2FP.F16.F32.PACK_AB R14, R197, R34 ;  /* 0x00000022c50e723e */ /* 0x002fe200000000ff */
[----:B------:R-:W-:-:S02]  /*bf10*/  FADD.FTZ R57, R33, R57 ;  /* 0x0000003921397221 */ /* 0x000fc40000010000 */
[----:B------:R-:W-:Y:S01]  /*bf20*/  FADD.FTZ R96, R65, R96 ;  /* 0x0000006041607221 */ /* 0x000fe20000010000 */
[----:B------:R-:W-:Y:S01]  /*bf30*/  BSSY B2, `(.L_x_5062) ;  /* 0x0000989000027945 */ /* 0x000fe20003800000 */
[----:B------:R-:W-:Y:S02]  /*bf40*/  FADD.FTZ R57, R34, R57 ;  /* 0x0000003922397221 */ /* 0x000fe40000010000 */
[----:B------:R-:W-:Y:S01]  /*bf50*/  HMMA.16816.F32 R144, R12, R140, R8 ;  /* 0x0000008c0c90723c */ /* 0x000fe20000001808 */
[----:B------:R-:W-:Y:S01]  /*bf60*/  FADD.FTZ R196, R55, R96 ;  /* 0x0000006037c47221 */ /* 0x000fe20000010000 */
[----:B------:R-:W-:Y:S01]  /*bf70*/  FADD.FTZ R197, R197, R57 ;  /* 0x00000039c5c57221 */ /* 0x000fe20000010000 */
[----:B------:R-:W-:-:S05]  /*bf80*/  IMAD.MOV.U32 R32, RZ, RZ, R40 ;  /* 0x000000ffff207224 */ /* 0x000fca00078e0028 */
        /* <DEDUP_REMOVED lines=75> */
.L_x_5065:
        /* <DEDUP_REMOVED lines=8> */
.L_x_5066:
[----:B------:R-:W-:Y:S05]  /*c4c0*/  BSYNC.RECONVERGENT B0 ;  /* 0x0000000000007941 */ /* 0x000fea0003800200 */
.L_x_5064:
        /* <DEDUP_REMOVED lines=70> */
[----:B------:R-:W-:Y:S01]  /*c930*/  IMAD.IADD R45, R44, 0x1, R21 ;  /* 0x000000012c2d7824 */ /* 0x000fe200078e0215 */
[----:B------:R-:W-:Y:S01]  /*c940*/  BSSY.RECONVERGENT B1, `(.L_x_5067) ;  /* 0x000064f000017945 */ /* 0x000fe20003800200 */
[----:B------:R-:W-:Y:S01]  /*c950*/  IMAD.SHL.U32 R66, R51, 0x100, RZ ;  /* 0x0000010033427824 */ /* 0x000fe200078e00ff */
[----:B-1----:R-:W-:Y:S01]  /*c960*/  LDSM.16.M88.4 R8, [R23] ;  /* 0x000000001708783b */ /* 0x002fe20000000200 */
[----:B------:R-:W-:-:S02]  /*c970*/  VIADD R68, R176, 0x8 ;  /* 0x00000008b0447836 */ /* 0x000fc40000000000 */
[----:B--2---:R-:W-:Y:S01]  /*c980*/  IMAD.IADD R4, R23, 0x1, R21 ;  /* 0x0000000117047824 */ /* 0x004fe200078e0215 */
[----:B------:R-:W1:Y:S01]  /*c990*/  LDSM.16.M88.4 R40, [R44+0x4c00] ;  /* 0x004c00002c28783b */ /* 0x000e620000000200 */
[----:B------:R-:W-:-:S03]  /*c9a0*/  LOP3.LUT R66, R66, R46, RZ, 0xfc, !PT ;  /* 0x0000002e42427212 */ /* 0x000fc600078efcff */
[----:B------:R-:W-:Y:S02]  /*c9b0*/  LDSM.16.M88.4 R36, [R45+0x4c00] ;  /* 0x004c00002d24783b */ /* 0x000fe40000000200 */
[----:B------:R-:W-:Y:S02]  /*c9c0*/  VIADD R34, R66, 0xfffffe28 ;  /* 0xfffffe2842227836 */ /* 0x000fe40000000000 */
[----:B------:R-:W-:Y:S04]  /*c9d0*/  LDSM.16.M88.4 R4, [R4] ;  /* 0x000000000404783b */ /* 0x000fe80000000200 */
[----:B------:R-:W-:Y:S04]  /*c9e0*/  LDSM.16.M88.4 R16, [R45+0x1000] ;  /* 0x001000002d10783b */ /* 0x000fe80000000200 */
[----:B---3--:R-:W2:Y:S04]  /*c9f0*/  LDSM.16.M88.4 R12, [R44+0x1000] ;  /* 0x001000002c0c783b */ /* 0x008ea80000000200 */
[----:B------:R-:W3:Y:S04]  /*ca00*/  LDSM.16.M88.4 R24, [R44+0x1400] ;  /* 0x001400002c18783b */ /* 0x000ee80000000200 */
[----:B------:R-:W0:Y:S01]  /*ca10*/  LDGDEPBAR ;  /* 0x00000000000079af */ /* 0x000e220000000000 */
[C---:B-1----:R-:W-:Y:S08]  /*ca20*/  HMMA.16816.F32 R52, R8.reuse, R42, RZ ;  /* 0x0000002a0834723c */ /* 0x042ff000000018ff */
        /* <DEDUP_REMOVED lines=37> */
[----:B------:R-:W-:Y:S01]  /*cc80*/  FSEL R38, R38, -INF , !P5 ;  /* 0xff80000026267808 */ /* 0x000fe20006800000 */
[----:B------:R-:W-:Y:S01]  /*cc90*/  HMMA.16816.F32 R12, R8, R14, RZ ;  /* 0x0000000e080c723c */ /* 0x000fe200000018ff */
[C---:B------:R-:W-:Y:S02]  /*cca0*/  ISETP.GE.AND P4, PT, R16.reuse, R177, PT ;  /* 0x000000b11000720c */ /* 0x040fe40003f86270 */
[----:B------:R-:W-:Y:S02]  /*ccb0*/  FSEL R35, R35, -INF , P2 ;  /* 0xff80000023237808 */ /* 0x000fe40001000000 */
[C---:B------:R-:W-:Y:S01]  /*ccc0*/  ISETP.GE.AND P5, PT, R16.reuse, R174, PT ;  /* 0x000000ae1000720c */ /* 0x040fe20003fa6270 */
[----:B------:R2:W5:Y:S01]  /*ccd0*/  MUFU.TANH R64, R31 ;  /* 0x0000001f00407308 */ /* 0x0005620000002400 */
[----:B------:R-:W-:Y:S01]  /*cce0*/  ISETP.GE.AND P2, PT, R16, R175, PT ;  /* 0x000000af1000720c */ /* 0x000fe20003f46270 */
[----:B----4-:R-:W-:Y:S01]  /*ccf0*/  FFMA.FTZ R65, -R187, R28, R65 ;  /* 0x0000001cbb417223 */ /* 0x010fe20000010141 */
[----:B------:R-:W-:-:S04]  /*cd00*/  FSEL R35, R35, -INF , !P3 ;  /* 0xff80000023237808 */ /* 0x000fc80005800000 */
        /* <DEDUP_REMOVED lines=67> */
[C---:B------:R-:W-:Y:S01]  /*d140*/  ISETP.GE.AND P4, PT, R17.reuse, R178, PT ;  /* 0x000000b21100720c */ /* 0x040fe20003f86270 */
        /* <DEDUP_REMOVED lines=159> */
[----:B------:R-:W-:Y:S01]  /*db40*/  FSEL R42, R42, -INF , P3 ;  /* 0xff8000002a2a7808 */ /* 0x000fe20001800000 */
[----:B------:R-:W-:Y:S01]  /*db50*/  HMMA.16816.F32 R12, R4, R28, R12 ;  /* 0x0000001c040c723c */ /* 0x000fe2000000180c */
[----:B------:R-:W-:-:S02]  /*db60*/  ISETP.GE.AND P5, PT, R34, R178, PT ;  /* 0x000000b22200720c */ /* 0x000fc40003fa6270 */
[----:B------:R-:W-:Y:S02]  /*db70*/  IABS R19, R19 ;  /* 0x0000001300137213 */ /* 0x000fe40000000000 */
[----:B------:R-:W-:Y:S02]  /*db80*/  IABS R16, R16 ;  /* 0x0000001000107213 */ /* 0x000fe40000000000 */
[----:B------:R-:W-:Y:S01]  /*db90*/  FSEL R214, R42, -INF , !P1 ;  /* 0xff8000002ad67808 */ /* 0x000fe20004800000 */
[----:B------:R-:W-:Y:S01]  /*dba0*/  VIADD R42, R66, 0xfffffe38 ;  /* 0xfffffe38422a7836 */ /* 0x000fe20000000000 */
[----:B------:R-:W-:Y:S02]  /*dbb0*/  FSEL R56, R56, -INF , P2 ;  /* 0xff80000038387808 */ /* 0x000fe40001000000 */
[C---:B------:R-:W-:Y:S02]  /*dbc0*/  ISETP.GE.AND P3, PT, R34.reuse, R177, PT ;  /* 0x000000b12200720c */ /* 0x040fe40003f66270 */
[----:B------:R-:W-:-:S02]  /*dbd0*/  ISETP.GE.AND P1, PT, R34, R174, PT ;  /* 0x000000ae2200720c */ /* 0x000fc40003f26270 */
[----:B------:R-:W-:Y:S02]  /*dbe0*/  ISETP.GE.AND P2, PT, R34, R175, PT ;  /* 0x000000af2200720c */ /* 0x000fe40003f46270 */
[----:B------:R-:W-:Y:S02]  /*dbf0*/  FSEL R24, R24, -INF , P5 ;  /* 0xff80000018187808 */ /* 0x000fe40002800000 */
[----:B------:R-:W-:Y:S01]  /*dc00*/  I2FP.F32.S32 R19, R19 ;  /* 0x0000001300137245 */ /* 0x000fe20000201400 */
[-C--:B------:R-:W-:Y:S01]  /*dc10*/  FMUL.FTZ R34, R14, R33.reuse ;  /* 0x000000210e227220 */ /* 0x080fe20000410000 */
[----:B------:R-:W-:Y:S01]  /*dc20*/  I2FP.F32.S32 R16, R16 ;  /* 0x0000001000107245 */ /* 0x000fe20000201400 */
        /* <DEDUP_REMOVED lines=9> */
[C---:B------:R-:W-:Y:S01]  /*dcc0*/  ISETP.GE.AND P5, PT, R17.reuse, R177, PT ;  /* 0x000000b11100720c */ /* 0x040fe20003fa6270 */
[----:B------:R-:W-:Y:S01]  /*dcd0*/  VIADD R14, R66, 0xfffffe30 ;  /* 0xfffffe30420e7836 */ /* 0x000fe20000000000 */
[----:B------:R-:W-:Y:S01]  /*dce0*/  ISETP.GE.AND P3, PT, R17, R174, PT ;  /* 0x000000ae1100720c */ /* 0x000fe20003f66270 */
[----:B------:R-:W-:Y:S01]  /*dcf0*/  FMUL.FTZ R67, R15, R33 ;  /* 0x000000210f437220 */ /* 0x000fe20000410000 */
[----:B------:R-:W-:Y:S01]  /*dd00*/  ISETP.GE.AND P2, PT, R17, R175, PT ;  /* 0x000000af1100720c */ /* 0x000fe20003f46270 */
[----:B------:R-:W-:Y:S01]  /*dd10*/  FMUL.FTZ R43, R13, R33 ;  /* 0x000000210d2b7220 */ /* 0x000fe20000410000 */
[----:B------:R-:W2:Y:S01]  /*dd20*/  LDSM.16.M88.4 R16, [R44+0x2000] ;  /* 0x002000002c10783b */ /* 0x000ea20000000200 */
[----:B------:R-:W3:Y:S01]  /*dd30*/  MUFU.TANH R12, R12 ;  /* 0x0000000c000c7308 */ /* 0x000ee20000002400 */
[--C-:B------:R-:W-:Y:S01]  /*dd40*/  IADD3 R29, PT, PT, R68, 0x1d0, -R39.reuse ;  /* 0x000001d0441d7810 */ /* 0x100fe20007ffe827 */
[----:B------:R-:W-:Y:S01]  /*dd50*/  VIADD R13, R66, 0xfffffe31 ;  /* 0xfffffe31420d7836 */ /* 0x000fe20000000000 */
[----:B------:R-:W-:-:S02]  /*dd60*/  IADD3 R28, PT, PT, R176, 0x1d0, -R39 ;  /* 0x000001d0b01c7810 */ /* 0x000fc40007ffe827 */
[----:B------:R-:W-:Y:S02]  /*dd70*/  FSEL R105, R105, -INF , P4 ;  /* 0xff80000069697808 */ /* 0x000fe40002000000 */
[----:B------:R-:W-:Y:S01]  /*dd80*/  IABS R29, R29 ;  /* 0x0000001d001d7213 */ /* 0x000fe20000000000 */
[----:B------:R-:W4:Y:S01]  /*dd90*/  MUFU.TANH R67, R67 ;  /* 0x0000004300437308 */ /* 0x000f220000002400 */
[----:B------:R-:W-:Y:S01]  /*dda0*/  IABS R28, R28 ;  /* 0x0000001c001c7213 */ /* 0x000fe20000000000 */
[----:B------:R-:W-:Y:S01]  /*ddb0*/  HMMA.16816.F32 R24, R4, R30, R24 ;  /* 0x0000001e0418723c */ /* 0x000fe20000001818 */
[----:B------:R-:W-:Y:S02]  /*ddc0*/  FSEL R55, R55, -INF , !P1 ;  /* 0xff80000037377808 */ /* 0x000fe40004800000 */
[----:B------:R-:W-:Y:S02]  /*ddd0*/  FSEL R105, R105, -INF , !P5 ;  /* 0xff80000069697808 */ /* 0x000fe40006800000 */
[----:B------:R-:W-:Y:S01]  /*dde0*/  FSEL R53, R53, -INF , P2 ;  /* 0xff80000035357808 */ /* 0x000fe20001000000 */
[----:B------:R-:W5:Y:S01]  /*ddf0*/  MUFU.TANH R43, R43 ;  /* 0x0000002b002b7308 */ /* 0x000f620000002400 */
[----:B------:R-:W-:-:S02]  /*de00*/  ISETP.GE.AND P1, PT, R14, R178, PT ;  /* 0x000000b20e00720c */ /* 0x000fc40003f26270 */
[C---:B------:R-:W-:Y:S02]  /*de10*/  ISETP.GE.AND P4, PT, R14.reuse, R177, PT ;  /* 0x000000b10e00720c */ /* 0x040fe40003f86270 */
[C---:B------:R-:W-:Y:S02]  /*de20*/  ISETP.GE.AND P5, PT, R14.reuse, R174, PT ;  /* 0x000000ae0e00720c */ /* 0x040fe40003fa6270 */
[----:B------:R-:W-:Y:S02]  /*de30*/  ISETP.GE.AND P2, PT, R14, R175, PT ;  /* 0x000000af0e00720c */ /* 0x000fe40003f46270 */
[----:B------:R-:W-:Y:S02]  /*de40*/  I2FP.F32.S32 R15, R29 ;  /* 0x0000001d000f7245 */ /* 0x000fe40000201400 */
[----:B------:R-:W-:Y:S02]  /*de50*/  I2FP.F32.S32 R14, R28 ;  /* 0x0000001c000e7245 */ /* 0x000fe40000201400 */
[----:B------:R-:W2:Y:S01]  /*de60*/  LDSM.16.M88.4 R28, [R45+0x2000] ;  /* 0x002000002d1c783b */ /* 0x000ea20000000200 */
[----:B-1----:R-:W-:Y:S01]  /*de70*/  FFMA.FTZ R34, -R187, R15, R34 ;  /* 0x0000000fbb227223 */ /* 0x002fe20000010122 */
[----:B------:R-:W-:Y:S01]  /*de80*/  FSEL R53, R53, -INF , !P3 ;  /* 0xff80000035357808 */ /* 0x000fe20005800000 */
[----:B---3--:R-:W-:Y:S01]  /*de90*/  FFMA.FTZ R15, -R187, R14, R12 ;  /* 0x0000000ebb0f7223 */ /* 0x008fe2000001010c */
[--C-:B------:R-:W-:Y:S01]  /*dea0*/  IADD3 R14, PT, PT, R176, 0x1cf, -R39.reuse ;  /* 0x000001cfb00e7810 */ /* 0x100fe20007ffe827 */
[-C--:B------:R-:W-:Y:S01]  /*deb0*/  FMUL.FTZ R24, R24, R33.reuse ;  /* 0x0000002118187220 */ /* 0x080fe20000410000 */
[----:B------:R-:W-:Y:S01]  /*dec0*/  IADD3 R12, PT, PT, R68, 0x1cf, -R39 ;  /* 0x000001cf440c7810 */ /* 0x000fe20007ffe827 */
[-C--:B------:R-:W-:Y:S01]  /*ded0*/  FMUL.FTZ R25, R25, R33.reuse ;  /* 0x0000002119197220 */ /* 0x080fe20000410000 */
[----:B------:R-:W-:Y:S01]  /*dee0*/  IABS R14, R14 ;  /* 0x0000000e000e7213 */ /* 0x000fe20000000000 */
[----:B------:R-:W-:Y:S01]  /*def0*/  FMUL.FTZ R27, R27, R33 ;  /* 0x000000211b1b7220 */ /* 0x000fe20000410000 */
[----:B------:R-:W-:Y:S01]  /*df00*/  FSEL R211, R15, -INF , P1 ;  /* 0xff8000000fd37808 */ /* 0x000fe20000800000 */
[----:B------:R-:W1:Y:S01]  /*df10*/  MUFU.TANH R24, R24 ;  /* 0x0000001800187308 */ /* 0x000e620000002400 */
[----:B------:R-:W-:Y:S01]  /*df20*/  IABS R12, R12 ;  /* 0x0000000c000c7213 */ /* 0x000fe20000000000 */
[----:B------:R-:W-:Y:S01]  /*df30*/  IMAD.MOV.U32 R15, RZ, RZ, R14 ;  /* 0x000000ffff0f7224 */ /* 0x000fe200078e000e */
[----:B------:R-:W-:-:S02]  /*df40*/  FSEL R211, R211, -INF , !P4 ;  /* 0xff800000d3d37808 */ /* 0x000fc40006000000 */
[----:B------:R-:W-:Y:S02]  /*df50*/  I2FP.F32.S32 R14, R12 ;  /* 0x0000000c000e7245 */ /* 0x000fe40000201400 */
[----:B------:R-:W-:Y:S01]  /*df60*/  I2FP.F32.S32 R12, R15 ;  /* 0x0000000f000c7245 */ /* 0x000fe20000201400 */
[----:B------:R-:W-:Y:S01]  /*df70*/  MUFU.TANH R122, R25 ;  /* 0x00000019007a7308 */ /* 0x000fe20000002400 */
[----:B------:R-:W-:Y:S01]  /*df80*/  FSEL R34, R34, -INF , P2 ;  /* 0xff80000022227808 */ /* 0x000fe20001000000 */
[----:B----4-:R-:W-:Y:S01]  /*df90*/  FFMA.FTZ R67, -R187, R14, R67 ;  /* 0x0000000ebb437223 */ /* 0x010fe20000010143 */
[----:B------:R-:W-:Y:S01]  /*dfa0*/  ISETP.GE.AND P3, PT, R13, R178, PT ;  /* 0x000000b20d00720c */ /* 0x000fe20003f66270 */
[----:B-----5:R-:W-:Y:S01]  /*dfb0*/  FFMA.FTZ R43, -R187, R12, R43 ;  /* 0x0000000cbb2b7223 */ /* 0x020fe2000001012b */
[C---:B------:R-:W-:Y:S02]  /*dfc0*/  ISETP.GE.AND P1, PT, R13.reuse, R177, PT ;  /* 0x000000b10d00720c */ /* 0x040fe40003f26270 */
[C---:B------:R-:W-:Y:S01]  /*dfd0*/  ISETP.GE.AND P4, PT, R13.reuse, R174, PT ;  /* 0x000000ae0d00720c */ /* 0x040fe20003f86270 */
[----:B------:R3:W-:Y:S01]  /*dfe0*/  MUFU.TANH R70, R27 ;  /* 0x0000001b00467308 */ /* 0x0007e20000002400 */
[----:B------:R-:W-:-:S02]  /*dff0*/  ISETP.GE.AND P2, PT, R13, R175, PT ;  /* 0x000000af0d00720c */ /* 0x000fc40003f46270 */
[----:B--2---:R-:W-:Y:S01]  /*e000*/  HMMA.16816.F32 R12, R8, R16, RZ ;  /* 0x00000010080c723c */ /* 0x004fe200000018ff */
[----:B------:R-:W-:Y:S01]  /*e010*/  FMUL.FTZ R16, R26, R33 ;  /* 0x000000211a107220 */ /* 0x000fe20000410000 */
[--C-:B------:R-:W-:Y:S02]  /*e020*/  IADD3 R17, PT, PT, R68, 0x1c8, -R39.reuse ;  /* 0x000001c844117810 */ /* 0x100fe40007ffe827 */
[----:B------:R-:W-:Y:S02]  /*e030*/  IADD3 R26, PT, PT, R176, 0x1c8, -R39 ;  /* 0x000001c8b01a7810 */ /* 0x000fe40007ffe827 */
[----:B------:R-:W-:Y:S01]  /*e040*/  IABS R17, R17 ;  /* 0x0000001100117213 */ /* 0x000fe20000000000 */
[----:B------:R-:W2:Y:S01]  /*e050*/  MUFU.TANH R16, R16 ;  /* 0x0000001000107308 */ /* 0x000ea20000002400 */
[----:B------:R-:W-:Y:S02]  /*e060*/  IABS R26, R26 ;  /* 0x0000001a001a7213 */ /* 0x000fe40000000000 */
[----:B------:R-:W-:-:S02]  /*e070*/  I2FP.F32.S32 R17, R17 ;  /* 0x0000001100117245 */ /* 0x000fc40000201400 */
[----:B------:R-:W-:Y:S02]  /*e080*/  I2FP.F32.S32 R26, R26 ;  /* 0x0000001a001a7245 */ /* 0x000fe40000201400 */
[--C-:B---3--:R-:W-:Y:S02]  /*e090*/  IADD3 R27, PT, PT, R68, 0x1c7, -R39.reuse ;  /* 0x000001c7441b7810 */ /* 0x108fe40007ffe827 */
[----:B------:R-:W-:Y:S01]  /*e0a0*/  FSEL R34, R34, -INF , !P5 ;  /* 0xff80000022227808 */ /* 0x000fe20006800000 */
[----:B-1----:R-:W-:Y:S01]  /*e0b0*/  FFMA.FTZ R26, -R187, R26, R24 ;  /* 0x0000001abb1a7223 */ /* 0x002fe20000010118 */
[----:B------:R-:W-:Y:S01]  /*e0c0*/  ISETP.GE.AND P5, PT, R42, R178, PT ;  /* 0x000000b22a00720c */ /* 0x000fe20003fa6270 */
[----:B------:R-:W-:Y:S01]  /*e0d0*/  VIADD R24, R66, 0xfffffe39 ;  /* 0xfffffe3942187836 */ /* 0x000fe20000000000 */
[----:B------:R-:W-:Y:S01]  /*e0e0*/  HMMA.16816.F32 R12, R4, R28, R12 ;  /* 0x0000001c040c723c */ /* 0x000fe2000000180c */
[----:B------:R-:W-:Y:S02]  /*e0f0*/  IABS R25, R27 ;  /* 0x0000001b00197213 */ /* 0x000fe40000000000 */
[----:B------:R-:W-:Y:S01]  /*e100*/  FSEL R43, R43, -INF , P3 ;  /* 0xff8000002b2b7808 */ /* 0x000fe20001800000 */
[----:B--2---:R-:W-:Y:S01]  /*e110*/  FFMA.FTZ R16, -R187, R17, R16 ;  /* 0x00000011bb107223 */ /* 0x004fe20000010110 */
[----:B------:R-:W-:-:S02]  /*e120*/  IADD3 R17, PT, PT, R176, 0x1c7, -R39 ;  /* 0x000001c7b0117810 */ /* 0x000fc40007ffe827 */
[----:B------:R-:W-:Y:S02]  /*e130*/  FSEL R67, R67, -INF , P2 ;  /* 0xff80000043437808 */ /* 0x000fe40001000000 */
[----:B------:R-:W-:Y:S02]  /*e140*/  IABS R17, R17 ;  /* 0x0000001100117213 */ /* 0x000fe40000000000 */
[C---:B------:R-:W-:Y:S02]  /*e150*/  ISETP.GE.AND P3, PT, R42.reuse, R177, PT ;  /* 0x000000b12a00720c */ /* 0x040fe40003f66270 */
[----:B------:R-:W-:Y:S02]  /*e160*/  I2FP.F32.S32 R17, R17 ;  /* 0x0000001100117245 */ /* 0x000fe40000201400 */
        /* <DEDUP_REMOVED lines=184> */
[C---:B------:R-:W-:Y:S01]  /*ecf0*/  FFMA.FTZ R201, -R187.reuse, R17, R201 ;  /* 0x00000011bbc97223 */ /* 0x040fe200000101c9 */
        /* <DEDUP_REMOVED lines=641> */
[----:B--2---:R-:W-:Y:S01]  /*11510*/  FFMA.FTZ R225, -R187, R19, R225 ;  /* 0x00000013bbe17223 */ /* 0x004fe200000101e1 */
        /* <DEDUP_REMOVED lines=115> */
[C---:B------:R-:W-:Y:S01]  /*11c50*/  VIADD R15, R66.reuse, 0xfffffee1 ;  /* 0xfffffee1420f7836 */ /* 0x040fe20000000000 */
[----:B------:R-:W-:Y:S02]  /*11c60*/  FSEL R215, R215, -INF , P2 ;  /* 0xff800000d7d77808 */ /* 0x000fe40001000000 */
[C---:B------:R-:W-:Y:S01]  /*11c70*/  ISETP.GE.AND P1, PT, R13.reuse, R178, PT ;  /* 0x000000b20d00720c */ /* 0x040fe20003f26270 */
[----:B------:R-:W-:Y:S01]  /*11c80*/  MUFU.TANH R14, R14 ;  /* 0x0000000e000e7308 */ /* 0x000fe20000002400 */
[C---:B------:R-:W-:Y:S01]  /*11c90*/  ISETP.GE.AND P4, PT, R13.reuse, R177, PT ;  /* 0x000000b10d00720c */ /* 0x040fe20003f86270 */
[----:B------:R-:W-:Y:S01]  /*11ca0*/  HMMA.16816.F32 R8, R4, R36, R8 ;  /* 0x000000240408723c */ /* 0x000fe20000001808 */
[C---:B------:R-:W-:Y:S01]  /*11cb0*/  ISETP.GE.AND P5, PT, R13.reuse, R174, PT ;  /* 0x000000ae0d00720c */ /* 0x040fe20003fa6270 */
        /* <DEDUP_REMOVED lines=95> */
[----:B------:R-:W-:Y:S01]  /*122b0*/  VIADD R7, R66, 0xfffffef1 ;  /* 0xfffffef142077836 */ /* 0x000fe20000000000 */
        /* <DEDUP_REMOVED lines=104> */
.L_x_5070:
        /* <DEDUP_REMOVED lines=8> */
.L_x_5071:
[----:B------:R-:W-:Y:S05]  /*129c0*/  BSYNC.RECONVERGENT B0 ;  /* 0x0000000000007941 */ /* 0x000fea0003800200 */
.L_x_5069:
        /* <DEDUP_REMOVED lines=68> */
.L_x_5073:
[----:B------:R-:W-:Y:S05]  /*12e10*/  BSYNC.RECONVERGENT B0 ;  /* 0x0000000000007941 */ /* 0x000fea0003800200 */
.L_x_5072:
[----:B------:R-:W0:Y:S02]  /*12e20*/  LDGDEPBAR ;  /* 0x00000000000079af */ /* 0x000e240000000000 */
.L_x_5068:
[----:B------:R-:W-:Y:S05]  /*12e30*/  BSYNC.RECONVERGENT B1 ;  /* 0x0000000000017941 */ /* 0x000fea0003800200 */
.L_x_5067:
        /* <DEDUP_REMOVED lines=9> */
[----:B------:R-:W-:Y:S02]  /*12ed0*/  FMNMX3.FTZ R6, R6, R57, R56, !PT ;  /* 0x0000003906067276 */ /* 0x000fe40007810038 */
[----:B------:R-:W-:Y:S02]  /*12ee0*/  LEA R83, R83, R166, 0x1 ;  /* 0x000000a653537211 */ /* 0x000fe400078e08ff */
[----:B------:R-:W-:Y:S02]  /*12ef0*/  FMNMX3.FTZ R6, R6, R55, R53, !PT ;  /* 0x0000003706067276 */ /* 0x000fe40007810035 */
[----:B--2---:R-:W-:-:S02]  /*12f00*/  IADD3 R8, PT, PT, R83, 0x5000, RZ ;  /* 0x0000500053087810 */ /* 0x004fc40007ffe0ff */
        /* <DEDUP_REMOVED lines=33> */
[--C-:B------:R-:W-:Y:S01]  /*13120*/  FFMA.FTZ R100, R34, R82, -R80.reuse ;  /* 0x0000005222647223 */ /* 0x100fe20000010850 */
        /* <DEDUP_REMOVED lines=20> */
[----:B------:R-:W-:Y:S01]  /*13270*/  FMUL.FTZ R149, R82, R149 ;  /* 0x0000009552957220 */ /* 0x000fe20000410000 */
[----:B------:R-:W-:Y:S01]  /*13280*/  FMNMX3.FTZ R34, R34, R213, R105, !PT ;  /* 0x000000d522227276 */ /* 0x000fe20007810069 */
[----:B------:R-:W-:Y:S01]  /*13290*/  MUFU.EX2 R148, R148 ;  /* 0x0000009400947308 */ /* 0x000fe20000000800 */
[-CC-:B------:R-:W-:Y:S01]  /*132a0*/  FFMA.FTZ R114, R61, R82.reuse, -R80.reuse ;  /* 0x000000523d727223 */ /* 0x180fe20000010850 */
[-C--:B------:R-:W-:Y:S01]  /*132b0*/  FFMA.FTZ R112, R60, R82.reuse, -R80 ;  /* 0x000000523c707223 */ /* 0x080fe20000010850 */
[----:B------:R-:W-:Y:S01]  /*132c0*/  FMNMX3.FTZ R34, R34, R211, R210, !PT ;  /* 0x000000d322227276 */ /* 0x000fe200078100d2 */
[-CC-:B------:R-:W-:Y:S01]  /*132d0*/  FFMA.FTZ R110, R59, R82.reuse, -R80.reuse ;  /* 0x000000523b6e7223 */ /* 0x180fe20000010850 */
[-CC-:B------:R-:W-:Y:S01]  /*132e0*/  FFMA.FTZ R109, R58, R82.reuse, -R80.reuse ;  /* 0x000000523a6d7223 */ /* 0x180fe20000010850 */
[-C--:B------:R-:W-:Y:S01]  /*132f0*/  FFMA.FTZ R107, R57, R82.reuse, -R80 ;  /* 0x00000052396b7223 */ /* 0x080fe20000010850 */
[----:B------:R-:W-:Y:S01]  /*13300*/  FMNMX3.FTZ R34, R34, R209, R122, !PT ;  /* 0x000000d122227276 */ /* 0x000fe2000781007a */
[----:B------:R-:W1:Y:S01]  /*13310*/  MUFU.EX2 R125, R125 ;  /* 0x0000007d007d7308 */ /* 0x000e620000000800 */
        /* <DEDUP_REMOVED lines=21> */
[----:B------:R-:W-:Y:S01]  /*13470*/  FFMA.FTZ R71, R222, R82, -R80 ;  /* 0x00000052de477223 */ /* 0x000fe20000010850 */
[----:B------:R-:W-:Y:S01]  /*13480*/  FMNMX3.FTZ R34, R34, R186, R168, !PT ;  /* 0x000000ba22227276 */ /* 0x000fe200078100a8 */
[----:B------:R-:W1:Y:S01]  /*13490*/  MUFU.EX2 R149, R149 ;  /* 0x0000009500957308 */ /* 0x000e620000000800 */
[-CC-:B------:R-:W-:Y:S01]  /*134a0*/  FFMA.FTZ R70, R223, R82.reuse, -R80.reuse ;  /* 0x00000052df467223 */ /* 0x180fe20000010850 */
[-CC-:B------:R-:W-:Y:S01]  /*134b0*/  FFMA.FTZ R69, R224, R82.reuse, -R80.reuse ;  /* 0x00000052e0457223 */ /* 0x180fe20000010850 */
[----:B------:R-:W-:Y:S01]  /*134c0*/  FMNMX3.FTZ R34, R34, R167, R163, !PT ;  /* 0x000000a722227276 */ /* 0x000fe200078100a3 */
[-CC-:B------:R-:W-:Y:S01]  /*134d0*/  FFMA.FTZ R68, R226, R82.reuse, -R80.reuse ;  /* 0x00000052e2447223 */ /* 0x180fe20000010850 */
[-CC-:B------:R-:W-:Y:S01]  /*134e0*/  FFMA.FTZ R67, R227, R82.reuse, -R80.reuse ;  /* 0x00000052e3437223 */ /* 0x180fe20000010850 */
[--C-:B------:R-:W-:Y:S01]  /*134f0*/  FFMA.FTZ R66, R228, R82, -R80.reuse ;  /* 0x00000052e4427223 */ /* 0x100fe20000010850 */
[----:B------:R-:W-:Y:S01]  /*13500*/  FMNMX3.FTZ R34, R34, R162, R161, !PT ;  /* 0x000000a222227276 */ /* 0x000fe200078100a1 */
[----:B------:R-:W-:Y:S01]  /*13510*/  MUFU.EX2 R114, R114 ;  /* 0x0000007200727308 */ /* 0x000fe20000000800 */
[----:B--2---:R-:W-:Y:S01]  /*13520*/  F2FP.F16.F32.PACK_AB R15, R118, R119 ;  /* 0x00000077760f723e */ /* 0x004fe200000000ff */
[--C-:B------:R-:W-:Y:S01]  /*13530*/  FFMA.FTZ R65, R229, R82, -R80.reuse ;  /* 0x00000052e5417223 */ /* 0x100fe20000010850 */
[----:B------:R-:W-:Y:S01]  /*13540*/  FMNMX3.FTZ R34, R34, R160, R159, !PT ;  /* 0x000000a022227276 */ /* 0x000fe2000781009f */
[-CC-:B------:R-:W-:Y:S01]  /*13550*/  FFMA.FTZ R64, R230, R82.reuse, -R80.reuse ;  /* 0x00000052e6407223 */ /* 0x180fe20000010850 */
[-CC-:B------:R-:W-:Y:S01]  /*13560*/  FFMA.FTZ R63, R231, R82.reuse, -R80.reuse ;  /* 0x00000052e73f7223 */ /* 0x180fe20000010850 */
[----:B------:R-:W-:Y:S01]  /*13570*/  FFMA.FTZ R62, R232, R82, -R80 ;  /* 0x00000052e83e7223 */ /* 0x000fe20000010850 */
[----:B------:R-:W-:Y:S01]  /*13580*/  FMNMX3.FTZ R34, R34, R158, R157, !PT ;  /* 0x0000009e22227276 */ /* 0x000fe2000781009d */
[----:B------:R-:W2:Y:S01]  /*13590*/  MUFU.EX2 R112, R112 ;  /* 0x0000007000707308 */ /* 0x000ea20000000800 */
[-C--:B-1----:R-:W-:Y:S01]  /*135a0*/  FMUL.FTZ R18, R146, R149.reuse ;  /* 0x0000009592127220 */ /* 0x082fe20000410000 */
[-C--:B------:R-:W-:Y:S01]  /*135b0*/  FMUL.FTZ R19, R147, R149.reuse ;  /* 0x0000009593137220 */ /* 0x080fe20000410000 */
[----:B------:R-:W-:Y:S01]  /*135c0*/  FMNMX3.FTZ R34, R34, R156, R155, !PT ;  /* 0x0000009c22227276 */ /* 0x000fe2000781009b */
[-C--:B------:R-:W-:Y:S01]  /*135d0*/  FMUL.FTZ R142, R142, R149.reuse ;  /* 0x000000958e8e7220 */ /* 0x080fe20000410000 */
[-C--:B------:R-:W-:Y:S01]  /*135e0*/  FMUL.FTZ R143, R143, R149.reuse ;  /* 0x000000958f8f7220 */ /* 0x080fe20000410000 */
[-C--:B------:R-:W-:Y:S01]  /*135f0*/  FMUL.FTZ R138, R138, R149.reuse ;  /* 0x000000958a8a7220 */ /* 0x080fe20000410000 */
[----:B------:R-:W-:Y:S01]  /*13600*/  FMNMX3.FTZ R34, R34, R154, R153, !PT ;  /* 0x0000009a22227276 */ /* 0x000fe20007810099 */
[-C--:B------:R-:W-:Y:S01]  /*13610*/  FMUL.FTZ R139, R139, R149.reuse ;  /* 0x000000958b8b7220 */ /* 0x080fe20000410000 */
[-C--:B------:R-:W-:Y:S01]  /*13620*/  FMUL.FTZ R134, R134, R149.reuse ;  /* 0x0000009586867220 */ /* 0x080fe20000410000 */
[----:B------:R-:W-:Y:S01]  /*13630*/  FMUL.FTZ R135, R135, R149 ;  /* 0x0000009587877220 */ /* 0x000fe20000410000 */
[----:B------:R-:W-:Y:S01]  /*13640*/  FMNMX3.FTZ R34, R34, R131, R130, !PT ;  /* 0x0000008322227276 */ /* 0x000fe20007810082 */
[----:B------:R-:W-:Y:S01]  /*13650*/  MUFU.EX2 R110, R110 ;  /* 0x0000006e006e7308 */ /* 0x000fe20000000800 */
[----:B------:R-:W-:Y:S01]  /*13660*/  FFMA.FTZ R148, R196, R149, R148 ;  /* 0x00000095c4947223 */ /* 0x000fe20000010094 */
[--C-:B------:R-:W-:Y:S01]  /*13670*/  FFMA.FTZ R61, R233, R82, -R80.reuse ;  /* 0x00000052e93d7223 */ /* 0x100fe20000010850 */
[----:B------:R-:W-:Y:S01]  /*13680*/  FMNMX3.FTZ R34, R34, R124, R117, !PT ;  /* 0x0000007c22227276 */ /* 0x000fe20007810075 */
[----:B------:R-:W-:Y:S01]  /*13690*/  FFMA.FTZ R60, R234, R82, -R80 ;  /* 0x00000052ea3c7223 */ /* 0x000fe20000010850 */
[----:B--2---:R-:W-:Y:S01]  /*136a0*/  F2FP.F16.F32.PACK_AB R29, R112, R114 ;  /* 0x00000072701d723e */ /* 0x004fe200000000ff */
[----:B------:R-:W-:Y:S01]  /*136b0*/  FADD.FTZ R148, R125, R148 ;  /* 0x000000947d947221 */ /* 0x000fe20000010000 */
[----:B------:R-:W-:Y:S01]  /*136c0*/  FMNMX3.FTZ R34, R34, R108, R106, !PT ;  /* 0x0000006c22227276 */ /* 0x000fe2000781006a */
[----:B------:R-:W1:Y:S01]  /*136d0*/  MUFU.EX2 R109, R109 ;  /* 0x0000006d006d7308 */ /* 0x000e620000000800 */
[----:B------:R-:W-:Y:S01]  /*136e0*/  FFMA.FTZ R59, R235, R82, -R80 ;  /* 0x00000052eb3b7223 */ /* 0x000fe20000010850 */
[----:B------:R-:W-:Y:S01]  /*136f0*/  FADD.FTZ R148, R119, R148 ;  /* 0x0000009477947221 */ /* 0x000fe20000010000 */
[----:B------:R-:W-:Y:S01]  /*13700*/  FMNMX3.FTZ R34, R34, R102, R99, !PT ;  /* 0x0000006622227276 */ /* 0x000fe20007810063 */
[-CC-:B------:R-:W-:Y:S01]  /*13710*/  FFMA.FTZ R58, R236, R82.reuse, -R80.reuse ;  /* 0x00000052ec3a7223 */ /* 0x180fe20000010850 */
[----:B------:R-:W-:Y:S01]  /*13720*/  FFMA.FTZ R57, R237, R82, -R80 ;  /* 0x00000052ed397223 */ /* 0x000fe20000010850 */
[----:B------:R-:W-:Y:S01]  /*13730*/  FADD.FTZ R118, R118, R148 ;  /* 0x0000009476767221 */ /* 0x000fe20000010000 */
[----:B------:R-:W-:Y:S01]  /*13740*/  FMNMX3.FTZ R34, R34, R96, R95, !PT ;  /* 0x0000006022227276 */ /* 0x000fe2000781005f */
[----:B------:R-:W2:Y:S01]  /*13750*/  MUFU.EX2 R107, R107 ;  /* 0x0000006b006b7308 */ /* 0x000ea20000000800 */
[-C--:B------:R-:W-:Y:S01]  /*13760*/  FFMA.FTZ R56, R238, R82.reuse, -R80 ;  /* 0x00000052ee387223 */ /* 0x080fe20000010850 */
[----:B------:R-:W-:Y:S01]  /*13770*/  FADD.FTZ R118, R114, R118 ;  /* 0x0000007672767221 */ /* 0x000fe20000010000 */
[----:B------:R-:W-:Y:S01]  /*13780*/  FMNMX3.FTZ R34, R34, R91, R88, !PT ;  /* 0x0000005b22227276 */ /* 0x000fe20007810058 */
[-CC-:B------:R-:W-:Y:S01]  /*13790*/  FFMA.FTZ R114, R113, R82.reuse, -R80.reuse ;  /* 0x0000005271727223 */ /* 0x180fe20000010850 */
[----:B------:R-:W-:Y:S01]  /*137a0*/  FFMA.FTZ R55, R239, R82, -R80 ;  /* 0x00000052ef377223 */ /* 0x000fe20000010850 */
[----:B------:R-:W-:Y:S01]  /*137b0*/  FADD.FTZ R113, R112, R118 ;  /* 0x0000007670717221 */ /* 0x000fe20000010000 */
[----:B------:R-:W-:Y:S01]  /*137c0*/  FMNMX3.FTZ R34, R34, R50, R49, !PT ;  /* 0x0000003222227276 */ /* 0x000fe20007810031 */
[----:B------:R-:W3:Y:S01]  /*137d0*/  MUFU.EX2 R104, R104 ;  /* 0x0000006800687308 */ /* 0x000ee20000000800 */
[----:B-1----:R-:W-:Y:S01]  /*137e0*/  F2FP.F16.F32.PACK_AB R31, R109, R110 ;  /* 0x0000006e6d1f723e */ /* 0x002fe200000000ff */
[----:B------:R-:W-:Y:S01]  /*137f0*/  FADD.FTZ R113, R110, R113 ;  /* 0x000000716e717221 */ /* 0x000fe20000010000 */
[----:B------:R-:W-:Y:S01]  /*13800*/  FMNMX3.FTZ R34, R34, R48, R47, !PT ;  /* 0x0000003022227276 */ /* 0x000fe2000781002f */
[-CC-:B------:R-:W-:Y:S01]  /*13810*/  FFMA.FTZ R54, R240, R82.reuse, -R80.reuse ;  /* 0x00000052f0367223 */ /* 0x180fe20000010850 */
[-C--:B------:R-:W-:Y:S01]  /*13820*/  FFMA.FTZ R53, R241, R82.reuse, -R80 ;  /* 0x00000052f1357223 */ /* 0x080fe20000010850 */
[----:B------:R-:W-:Y:S01]  /*13830*/  FADD.FTZ R109, R109, R113 ;  /* 0x000000716d6d7221 */ /* 0x000fe20000010000 */
[----:B------:R-:W-:Y:S01]  /*13840*/  FMNMX3.FTZ R34, R34, R45, R44, !PT ;  /* 0x0000002d22227276 */ /* 0x000fe2000781002c */
[----:B------:R-:W-:Y:S01]  /*13850*/  MUFU.EX2 R103, R103 ;  /* 0x0000006700677308 */ /* 0x000fe20000000800 */
[-C--:B------:R-:W-:Y:S01]  /*13860*/  FFMA.FTZ R52, R242, R82.reuse, -R80 ;  /* 0x00000052f2347223 */ /* 0x080fe20000010850 */
[----:B--2---:R-:W-:Y:S01]  /*13870*/  FADD.FTZ R109, R107, R109 ;  /* 0x0000006d6b6d7221 */ /* 0x004fe20000010000 */
        /* <DEDUP_REMOVED lines=9> */
[----:B------:R-:W-:-:S04]  /*13910*/  FFMA.FTZ R196, R35, R82, -R80 ;  /* 0x0000005223c47223 */ /* 0x000fc80000010850 */
        /* <DEDUP_REMOVED lines=489> */
.L_x_5063:
[----:B------:R-:W-:-:S07]  /*157b0*/  IADD3 R186, PT, PT, R32, -0x1, RZ ;  /* 0xffffffff20ba7810 */ /* 0x000fce0007ffe0ff */
.L_x_5074:
[----:B------:R-:W-:Y:S05]  /*157c0*/  BSYNC B2 ;  /* 0x0000000000027941 */ /* 0x000fea0003800000 */
.L_x_5062:
[----:B------:R-:W-:-:S13]  /*157d0*/  ISETP.GE.AND P0, PT, R186, R179, PT ;  /* 0x000000b3ba00720c */ /* 0x000fda0003f06270 */
[----:B------:R-:W-:Y:S05]  /*157e0*/  @!P0 BRA `(.L_x_5075) ;  /* 0x0000009c00e88947 */ /* 0x000fea0003800000 */
[----:B------:R-:W-:Y:S01]  /*157f0*/  ISETP.NE.U32.AND P3, PT, R194, RZ, PT ;  /* 0x000000ffc200720c */ /* 0x000fe20003f65070 */
[----:B------:R-:W-:Y:S02]  /*15800*/  IMAD.MOV.U32 R149, RZ, RZ, R0 ;  /* 0x000000ffff957224 */ /* 0x000fe400078e0000 */
[----:B------:R-:W-:Y:S01]  /*15810*/  IMAD.MOV.U32 R148, RZ, RZ, R20 ;  /* 0x000000ffff947224 */ /* 0x000fe200078e0014 */
[----:B------:R-:W-:-:S13]  /*15820*/  ISETP.NE.AND.EX P3, PT, R195, RZ, PT, P3 ;  /* 0x000000ffc300720c */ /* 0x000fda0003f65330 */
.L_x_5082:
[----:B------:R-:W-:Y:S01]  /*15830*/  ISETP.GE.AND P1, PT, R190, R188, PT ;  /* 0x000000bcbe00720c */ /* 0x000fe20003f26270 */
[----:B------:R-:W-:Y:S04]  /*15840*/  DEPBAR.LE SB0, 0x0 ;  /* 0x000080000000791a */ /* 0x000fe80000000000 */
[----:B------:R-:W-:Y:S05]  /*15850*/  WARPSYNC.ALL ;  /* 0x0000000000007948 */ /* 0x000fea0003800000 */
[----:B------:R-:W-:Y:S01]  /*15860*/  BAR.SYNC.DEFER_BLOCKING 0x0 ;  /* 0x0000000000007b1d */ /* 0x000fe20000010000 */
[----:B------:R-:W-:Y:S02]  /*15870*/  @!P3 IMAD.MOV.U32 R0, RZ, RZ, RZ ;  /* 0x000000ffff00b224 */ /* 0x000fe400078e00ff */
[----:B------:R-:W-:Y:S02]  /*15880*/  IMAD.MOV.U32 R5, RZ, RZ, R183 ;  /* 0x000000ffff057224 */ /* 0x000fe400078e00b7 */
[----:B------:R-:W-:Y:S01]  /*15890*/  IMAD.MOV.U32 R4, RZ, RZ, R182 ;  /* 0x000000ffff047224 */ /* 0x000fe200078e00b6 */
        /* <DEDUP_REMOVED lines=8> */
[----:B------:R-:W-:Y:S03]  /*15920*/  IMAD.SHL.U32 R0, R172, 0x40, RZ ;  /* 0x00000040ac007824 */ /* 0x000fe600078e00ff */
[----:B------:R-:W-:Y:S01]  /*15930*/  @!P3 LEA.HI.X.SX32 R182, R6, R182, 0x1, P2 ;  /* 0x000000b606b6b211 */ /* 0x000fe200010f0eff */
[----:B-----5:R-:W-:Y:S08]  /*15940*/  @!P3 BRA `(.L_x_5077) ;  /* 0x0000000000fcb947 */ /* 0x020ff00003800000 */
        /* <DEDUP_REMOVED lines=32> */
[----:B------:R-:W-:Y:S01]  /*15b50*/  ISETP.GE.U32.AND P6, PT, R9, R10, PT ;  /* 0x0000000a0900720c */ /* 0x000fe20003fc6070 */
[----:B------:R-:W3:Y:S01]  /*15b60*/  LD.E.64 R14, desc[UR4][R2.64+0x40] ;  /* 0x00004004020e7980 */ /* 0x000ee2000c101b00 */
[----:B------:R-:W-:Y:S05]  /*15b70*/  LOP3.LUT R6, RZ, R13, RZ, 0x33, !PT ;  /* 0x0000000dff067212 */ /* 0x000fea00078e33ff */
[----:B------:R-:W-:Y:S02]  /*15b80*/  @P5 IADD3 R11, PT, PT, R11, 0x1, RZ ;  /* 0x000000010b0b5810 */ /* 0x000fe40007ffe0ff */
[----:B------:R-:W-:Y:S03]  /*15b90*/  ISETP.NE.AND P5, PT, R13, RZ, PT ;  /* 0x000000ff0d00720c */ /* 0x000fe60003fa5270 */
        /* <DEDUP_REMOVED lines=26> */
.L_x_5077:
[----:B------:R-:W-:Y:S05]  /*15d40*/  BSYNC.RECONVERGENT B0 ;  /* 0x0000000000007941 */ /* 0x000fea0003800200 */
.L_x_5076:
[-C--:B------:R-:W-:Y:S01]  /*15d50*/  @!P1 MOV R8, R183.reuse ;  /* 0x000000b700089202 */ /* 0x080fe20000000f00 */
[----:B------:R-:W-:Y:S01]  /*15d60*/  @!P0 IMAD R4, R173, 0xc0, RZ ;  /* 0x000000c0ad048824 */ /* 0x000fe200078e02ff */
[----:B------:R-:W-:Y:S01]  /*15d70*/  @!P1 MOV R9, R182 ;  /* 0x000000b600099202 */ /* 0x000fe20000000f00 */
[----:B------:R-:W1:Y:S01]  /*15d80*/  S2R R151, SR_TID.X ;  /* 0x0000000000977919 */ /* 0x000e620000002100 */
[----:B------:R-:W-:Y:S01]  /*15d90*/  IADD3 R6, P2, PT, R0, R183, RZ ;  /* 0x000000b700067210 */ /* 0x000fe20007f5e0ff */
[----:B------:R-:W-:Y:S01]  /*15da0*/  BSSY.RECONVERGENT B1, `(.L_x_5078) ;  /* 0x0000252000017945 */ /* 0x000fe20003800200 */
[C---:B------:R-:W-:Y:S01]  /*15db0*/  SHF.L.U64.HI R5, R172.reuse, 0x6, R173 ;  /* 0x00000006ac057819 */ /* 0x040fe200000102ad */
[----:B------:R-:W-:Y:S01]  /*15dc0*/  @!PT LDS RZ, [RZ] ;  /* 0x00000000fffff984 */ /* 0x000fe20000000800 */
[----:B------:R-:W-:Y:S01]  /*15dd0*/  @!PT LDS RZ, [RZ] ;  /* 0x00000000fffff984 */ /* 0x000fe20000000800 */
[----:B------:R-:W-:Y:S01]  /*15de0*/  @!PT LDS RZ, [RZ] ;  /* 0x00000000fffff984 */ /* 0x000fe20000000800 */
[----:B------:R2:W-:Y:S01]  /*15df0*/  @!P1 LDGSTS.E.BYPASS.LTC128B.128 [R189+0x5000], desc[UR4][R8.64] ;  /* 0x0500000008bd9fae */ /* 0x0005e2000b981a04 */
[----:B------:R-:W-:Y:S02]  /*15e00*/  @!P0 MOV R10, R6 ;  /* 0x00000006000a8202 */ /* 0x000fe40000000f00 */
[----:B------:R-:W-:Y:S02]  /*15e10*/  IADD3.X R7, PT, PT, R5, R182, RZ, P2, !PT ;  /* 0x000000b605077210 */ /* 0x000fe400017fe4ff */
[----:B------:R-:W-:Y:S02]  /*15e20*/  @!P0 MOV R12, R6 ;  /* 0x00000006000c8202 */ /* 0x000fe40000000f00 */
[-C--:B------:R-:W-:Y:S01]  /*15e30*/  @!P0 MOV R11, R7.reuse ;  /* 0x00000007000b8202 */ /* 0x080fe20000000f00 */
[----:B------:R-:W-:Y:S01]  /*15e40*/  @P1 STS.128 [R189+0x5000], RZ ;  /* 0x005000ffbd001388 */ /* 0x000fe20000000c00 */
[C---:B------:R-:W-:Y:S01]  /*15e50*/  @!P0 IMAD.WIDE.U32 R14, R172.reuse, 0xc0, R6 ;  /* 0x000000c0ac0e8825 */ /* 0x040fe200078e0006 */
[----:B------:R-:W-:Y:S03]  /*15e60*/  @!P0 MOV R13, R7 ;  /* 0x00000007000d8202 */ /* 0x000fe60000000f00 */
[----:B------:R-:W-:Y:S01]  /*15e70*/  @!P0 IMAD.WIDE.U32 R10, R172, 0x180, R10 ;  /* 0x00000180ac0a8825 */ /* 0x000fe200078e000a */
[----:B------:R-:W-:Y:S02]  /*15e80*/  @!P0 IADD3 R15, PT, PT, R4, R15, RZ ;  /* 0x0000000f040f8210 */ /* 0x000fe40007ffe0ff */
[----:B------:R-:W-:Y:S01]  /*15e90*/  @P0 STS.128 [R189+0x5800], RZ ;  /* 0x005800ffbd000388 */ /* 0x000fe20000000c00 */
[----:B------:R-:W-:Y:S07]  /*15ea0*/  @!P0 IMAD.WIDE.U32 R12, R172, 0x140, R12 ;  /* 0x00000140ac0c8825 */ /* 0x000fee00078e000c */
[----:B------:R-:W-:Y:S01]  /*15eb0*/  @!PT LDS RZ, [RZ] ;  /* 0x00000000fffff984 */ /* 0x000fe20000000800 */
[----:B------:R-:W-:Y:S01]  /*15ec0*/  @!PT LDS RZ, [RZ] ;  /* 0x00000000fffff984 */ /* 0x000fe20000000800 */
[----:B------:R-:W-:Y:S01]  /*15ed0*/  @!PT LDS RZ, [RZ] ;  /* 0x00000000fffff984 */ /* 0x000fe20000000800 */
[----:B------:R-:W-:Y:S01]  /*15ee0*/  @!P0 LDGSTS.E.BYPASS.LTC128B.128 [R189+0x5800], desc[UR4][R6.64] ;  /* 0x0580000006bd8fae */ /* 0x000fe2000b981a04 */
[----:B--2---:R-:W-:Y:S01]  /*15ef0*/  @!P0 IADD3 R8, P2, PT, R6, R0, RZ ;  /* 0x0000000006088210 */ /* 0x004fe20007f5e0ff */
[----:B------:R-:W-:Y:S01]  /*15f00*/  @!P0 IMAD R0, R173, 0x140, RZ ;  /* 0x00000140ad008824 */ /* 0x000fe200078e02ff */
[----:B-1----:R-:W-:Y:S02]  /*15f10*/  SHF.L.U32 R150, R151, 0x2, RZ ;  /* 0x0000000297967819 */ /* 0x002fe400000006ff */
[----:B------:R-:W-:Y:S03]  /*15f20*/  @!P0 IADD3.X R9, PT, PT, R7, R5, RZ, P2, !PT ;  /* 0x0000000507098210 */ /* 0x000fe600017fe4ff */
[----:B------:R-:W-:Y:S01]  /*15f30*/  @P0 STS.128 [R189+0x6000], RZ ;  /* 0x006000ffbd000388 */ /* 0x000fe20000000c00 */
[----:B------:R-:W-:Y:S01]  /*15f40*/  @!P0 LEA R4, P2, R172, R6, 0x8 ;  /* 0x00000006ac048211 */ /* 0x000fe200078440ff */
[----:B------:R-:W-:Y:S01]  /*15f50*/  @!P0 IMAD R5, R173, 0x180, RZ ;  /* 0x00000180ad058824 */ /* 0x000fe200078e02ff */
[----:B------:R-:W-:Y:S02]  /*15f60*/  @!P0 IADD3 R13, PT, PT, R0, R13, RZ ;  /* 0x0000000d000d8210 */ /* 0x000fe40007ffe0ff */
[----:B------:R-:W-:Y:S02]  /*15f70*/  LOP3.LUT R0, R150, 0x18, RZ, 0xc0, !PT ;  /* 0x0000001896007812 */ /* 0x000fe400078ec0ff */
[----:B------:R-:W-:Y:S01]  /*15f80*/  @!P0 IADD3 R11, PT, PT, R5, R11, RZ ;  /* 0x0000000b050b8210 */ /* 0x000fe20007ffe0ff */
[----:B------:R-:W-:Y:S01]  /*15f90*/  @!PT LDS RZ, [RZ] ;  /* 0x00000000fffff984 */ /* 0x000fe20000000800 */
[----:B------:R-:W-:Y:S01]  /*15fa0*/  @!PT LDS RZ, [RZ] ;  /* 0x00000000fffff984 */ /* 0x000fe20000000800 */
[----:B------:R-:W-:Y:S01]  /*15fb0*/  @!PT LDS RZ, [RZ] ;  /* 0x00000000fffff984 */ /* 0x000fe20000000800 */
[----:B------:R1:W-:Y:S01]  /*15fc0*/  @!P0 LDGSTS.E.BYPASS.LTC128B.128 [R189+0x6000], desc[UR4][R8.64] ;  /* 0x0600000008bd8fae */ /* 0x0003e2000b981a04 */
[-C--:B------:R-:W-:Y:S02]  /*15fd0*/  @!P0 LEA.HI.X R5, R172, R7.reuse, R173, 0x8, P2 ;  /* 0x00000007ac058211 */ /* 0x080fe400010f44ad */
[C---:B------:R-:W-:Y:S02]  /*15fe0*/  LOP3.LUT P2, RZ, R151.reuse, 0x4, RZ, 0xc0, !PT ;  /* 0x0000000497ff7812 */ /* 0x040fe4000784c0ff */
[----:B------:R-:W-:Y:S02]  /*15ff0*/  SHF.L.U32 R168, R151, 0x5, RZ ;  /* 0x0000000597a87819 */ /* 0x000fe400000006ff */
[----:B------:R-:W-:Y:S01]  /*16000*/  SHF.R.U32.HI R164, RZ, 0x1, R151 ;  /* 0x00000001ffa47819 */ /* 0x000fe20000011697 */
[----:B------:R-:W-:Y:S03]  /*16010*/  @P0 STS.128 [R189+0x6800], RZ ;  /* 0x006800ffbd000388 */ /* 0x000fe60000000c00 */
[----:B------:R-:W-:Y:S04]  /*16020*/  LOP3.LUT R167, R164, 0x8, RZ, 0xc0, !PT ;  /* 0x00000008a4a77812 */ /* 0x000fe800078ec0ff */
[--C-:B------:R-:W-:Y:S04]  /*16030*/  LOP3.LUT R167, R167, 0xc0, R168.reuse, 0xf8, !PT ;  /* 0x000000c0a7a77812 */ /* 0x100fe800078ef8a8 */
[----:B------:R-:W-:Y:S02]  /*16040*/  LOP3.LUT R167, R167, R0, RZ, 0x3c, !PT ;  /* 0x00000000a7a77212 */ /* 0x000fe400078e3cff */
[C---:B-1----:R-:W-:Y:S04]  /*16050*/  @!P0 LEA R8, P4, R172.reuse, R6, 0x7 ;  /* 0x00000006ac088211 */ /* 0x042fe800078838ff */
[----:B------:R-:W-:Y:S02]  /*16060*/  @!P0 LEA.HI.X R9, R172, R7, R173, 0x7, P4 ;  /* 0x00000007ac098211 */ /* 0x000fe400020f3cad */
[----:B------:R-:W-:Y:S03]  /*16070*/  ISETP.GT.AND P4, PT, R186, R179, PT ;  /* 0x000000b3ba00720c */ /* 0x000fe60003f84270 */
        /* <DEDUP_REMOVED lines=26> */
[----:B------:R1:W-:Y:S01]  /*16220*/  @!P0 LDGSTS.E.BYPASS.LTC128B.128 [R189+0x8800], desc[UR4][R10.64] ;  /* 0x088000000abd8fae */ /* 0x0003e2000b981a04 */
[C---:B------:R-:W-:Y:S02]  /*16230*/  LOP3.LUT R165, R5.reuse, 0x3e00, RZ, 0xc0, !PT ;  /* 0x00003e0005a57812 */ /* 0x040fe400078ec0ff */
[----:B------:R-:W-:Y:S02]  /*16240*/  LOP3.LUT R5, R5, 0x100, RZ, 0xc0, !PT ;  /* 0x0000010005057812 */ /* 0x000fe400078ec0ff */
[--C-:B------:R-:W-:Y:S02]  /*16250*/  LOP3.LUT R156, R165, 0x20, R168.reuse, 0xf8, !PT ;  /* 0x00000020a59c7812 */ /* 0x100fe400078ef8a8 */
[--C-:B------:R-:W-:Y:S01]  /*16260*/  LOP3.LUT R5, R5, 0x20, R168.reuse, 0xf8, !PT ;  /* 0x0000002005057812 */ /* 0x100fe200078ef8a8 */
[----:B------:R-:W2:Y:S01]  /*16270*/  LD.E R198, desc[UR4][R2.64+0x18c] ;  /* 0x00018c0402c67980 */ /* 0x000ea2000c101900 */
[----:B------:R-:W-:Y:S02]  /*16280*/  LOP3.LUT R156, R156, 0x100, R168, 0xf8, !PT ;  /* 0x000001009c9c7812 */ /* 0x000fe400078ef8a8 */
[----:B------:R-:W-:Y:S01]  /*16290*/  LOP3.LUT R4, R5, R4, R0, 0xf6, !PT ;  /* 0x0000000405047212 */ /* 0x000fe200078ef600 */
[----:B------:R-:W0:Y:S01]  /*162a0*/  LDGDEPBAR ;  /* 0x00000000000079af */ /* 0x000e220000000000 */
[----:B------:R-:W-:Y:S02]  /*162b0*/  LOP3.LUT R156, R156, R167, RZ, 0xfc, !PT ;  /* 0x000000a79c9c7212 */ /* 0x000fe400078efcff */
[-C--:B------:R-:W-:Y:S02]  /*162c0*/  LEA R152, R4, R166.reuse, 0x1 ;  /* 0x000000a604987211 */ /* 0x080fe400078e08ff */
[----:B------:R-:W-:Y:S02]  /*162d0*/  LEA R156, R156, R166, 0x1 ;  /* 0x000000a69c9c7211 */ /* 0x000fe400078e08ff */
[----:B------:R-:W-:Y:S01]  /*162e0*/  MOV R0, 0x20 ;  /* 0x0000002000007802 */ /* 0x000fe20000000f00 */
[----:B------:R-:W-:Y:S03]  /*162f0*/  LDSM.16.M88.4 R16, [R152+0x1400] ;  /* 0x001400009810783b */ /* 0x000fe60000000200 */
[----:B------:R-:W-:Y:S05]  /*16300*/  SEL R0, R0, 0xffffffe0, !P2 ;  /* 0xffffffe000007807 */ /* 0x000fea0005000000 */
[----:B------:R3:W-:Y:S08]  /*16310*/  LDSM.16.M88.4 R128, [R156] ;  /* 0x000000009c80783b */ /* 0x0007f00000000200 */
[----:B-1----:R-:W1:Y:S08]  /*16320*/  LDSM.16.M88.4 R8, [R152+0x1000] ;  /* 0x001000009808783b */ /* 0x002e700000000200 */
[----:B------:R-:W4:Y:S01]  /*16330*/  LDSM.16.M88.4 R24, [R152+0x1800] ;  /* 0x001800009818783b */ /* 0x000f220000000200 */
[----:B---3--:R-:W-:Y:S07]  /*16340*/  IADD3 R156, PT, PT, R156, R0, RZ ;  /* 0x000000009c9c7210 */ /* 0x008fee0007ffe0ff */
[----:B------:R-:W3:Y:S01]  /*16350*/  LDSM.16.M88.4 R32, [R152+0x1c00] ;  /* 0x001c00009820783b */ /* 0x000ee20000000200 */
[----:B------:R-:W-:Y:S07]  /*16360*/  IADD3 R0, PT, PT, R0, R152, RZ ;  /* 0x0000009800007210 */ /* 0x000fee0007ffe0ff */
        /* <DEDUP_REMOVED lines=11> */
[C---:B----4-:R-:W-:Y:S07]  /*16420*/  HMMA.16816.F32 R20, R128.reuse, R24, RZ ;  /* 0x000000188014723c */ /* 0x050fee00000018ff */
[----:B------:R-:W4:Y:S01]  /*16430*/  LDSM.16.M88.4 R96, [R152+0x3c00] ;  /* 0x003c00009860783b */ /* 0x000f220000000200 */
[C---:B------:R-:W-:Y:S07]  /*16440*/  HMMA.16816.F32 R24, R128.reuse, R26, RZ ;  /* 0x0000001a8018723c */ /* 0x040fee00000018ff */
[----:B------:R-:W4:Y:S01]  /*16450*/  LDSM.16.M88.4 R104, [R152+0x4000] ;  /* 0x004000009868783b */ /* 0x000f220000000200 */
        /* <DEDUP_REMOVED lines=184> */
[-C--:B------:R-:W-:Y:S08]  /*16fe0*/  FMUL.FTZ R85, R85, R198.reuse ;  /* 0x000000c655557220 */ /* 0x080ff00000410000 */
[----:B------:R4:W1:Y:S01]  /*16ff0*/  MUFU.TANH R222, R84 ;  /* 0x0000005400de7308 */ /* 0x0008620000002400 */
[-C--:B------:R-:W-:Y:S01]  /*17000*/  FMUL.FTZ R88, R88, R198.reuse ;  /* 0x000000c658587220 */ /* 0x080fe20000410000 */
[-C--:B------:R-:W-:Y:S01]  /*17010*/  FMUL.FTZ R89, R89, R198.reuse ;  /* 0x000000c659597220 */ /* 0x080fe20000410000 */
[-C--:B------:R-:W-:Y:S01]  /*17020*/  FMUL.FTZ R90, R90, R198.reuse ;  /* 0x000000c65a5a7220 */ /* 0x080fe20000410000 */
[-C--:B------:R-:W-:Y:S01]  /*17030*/  FMUL.FTZ R91, R91, R198.reuse ;  /* 0x000000c65b5b7220 */ /* 0x080fe20000410000 */
[C---:B-----5:R-:W-:Y:S05]  /*17040*/  HMMA.16816.F32 R92, R156.reuse, R8, R92 ;  /* 0x000000089c5c723c */ /* 0x060fea000000185c */
[----:B------:R5:W1:Y:S03]  /*17050*/  MUFU.TANH R220, R88 ;  /* 0x0000005800dc7308 */ /* 0x000a660000002400 */
[C---:B------:R-:W-:Y:S01]  /*17060*/  HMMA.16816.F32 R96, R156.reuse, R10, R96 ;  /* 0x0000000a9c60723c */ /* 0x040fe20000001860 */
[----:B------:R-:W2:Y:S06]  /*17070*/  LDSM.16.M88.4 R8, [R0+0x4400] ;  /* 0x004400000008783b */ /* 0x000eac0000000200 */
[----:B------:R-:W1:Y:S01]  /*17080*/  MUFU.TANH R219, R89 ;  /* 0x0000005900db7308 */ /* 0x000e620000002400 */
[-C--:B----4-:R-:W-:Y:S01]  /*17090*/  FMUL.FTZ R84, R86, R198.reuse ;  /* 0x000000c656547220 */ /* 0x090fe20000410000 */
[C---:B---3--:R-:W-:Y:S08]  /*170a0*/  HMMA.16816.F32 R100, R156.reuse, R4, R100 ;  /* 0x000000049c64723c */ /* 0x048ff00000001864 */
[----:B------:R3:W4:Y:S01]  /*170b0*/  MUFU.TANH R216, R90 ;  /* 0x0000005a00d87308 */ /* 0x0007220000002400 */
        /* <DEDUP_REMOVED lines=14> */
[-C--:B-----5:R-:W-:Y:S01]  /*171a0*/  FMUL.FTZ R88, R102, R198.reuse ;  /* 0x000000c666587220 */ /* 0x0a0fe20000410000 */
[-C--:B------:R-:W-:Y:S06]  /*171b0*/  FMUL.FTZ R86, R103, R198.reuse ;  /* 0x000000c667567220 */ /* 0x080fec0000410000 */
[----:B------:R5:W1:Y:S01]  /*171c0*/  MUFU.TANH R221, R85 ;  /* 0x0000005500dd7308 */ /* 0x000a620000002400 */
[-C--:B------:R-:W-:Y:S01]  /*171d0*/  FMUL.FTZ R104, R104, R198.reuse ;  /* 0x000000c668687220 */ /* 0x080fe20000410000 */
[-C--:B---3--:R-:W-:Y:S01]  /*171e0*/  FMUL.FTZ R90, R106, R198.reuse ;  /* 0x000000c66a5a7220 */ /* 0x088fe20000410000 */
[-C--:B------:R-:W-:Y:S01]  /*171f0*/  FMUL.FTZ R89, R107, R198.reuse ;  /* 0x000000c66b597220 */ /* 0x080fe20000410000 */
[C---:B--2---:R-:W-:Y:S06]  /*17200*/  HMMA.16816.F32 R108, R156.reuse, R8, R108 ;  /* 0x000000089c6c723c */ /* 0x044fec000000186c */
[----:B------:R2:W3:Y:S01]  /*17210*/  MUFU.TANH R215, R91 ;  /* 0x0000005b00d77308 */ /* 0x0004e20000002400 */
[-C--:B----4-:R-:W-:Y:S01]  /*17220*/  FMUL.FTZ R95, R105, R198.reuse ;  /* 0x000000c6695f7220 */ /* 0x090fe20000410000 */
[C---:B------:R-:W-:Y:S01]  /*17230*/  HMMA.16816.F32 R112, R156.reuse, R10, R112 ;  /* 0x0000000a9c70723c */ /* 0x040fe20000001870 */
[----:B------:R-:W4:Y:S07]  /*17240*/  LDSM.16.M88.4 R8, [R0+0x4c00] ;  /* 0x004c00000008783b */ /* 0x000f2e0000000200 */
[----:B------:R3:W3:Y:S01]  /*17250*/  MUFU.TANH R214, R92 ;  /* 0x0000005c00d67308 */ /* 0x0006e20000002400 */
[----:B------:R-:W-:Y:S04]  /*17260*/  DEPBAR.LE SB0, 0x0 ;  /* 0x000080000000791a */ /* 0x000fe80000000000 */
[-C--:B-----5:R-:W-:Y:S01]  /*17270*/  FMUL.FTZ R85, R87, R198.reuse ;  /* 0x000000c657557220 */ /* 0x0a0fe20000410000 */
[C---:B-1----:R-:W-:Y:S04]  /*17280*/  HMMA.16816.F32 R116, R156.reuse, R4, R116 ;  /* 0x000000049c74723c */ /* 0x042fe80000001874 */
[----:B------:R1:W1:Y:S01]  /*17290*/  MUFU.TANH R213, R93 ;  /* 0x0000005d00d57308 */ /* 0x0002620000002400 */
[----:B------:R-:W-:Y:S01]  /*172a0*/  BAR.SYNC.DEFER_BLOCKING 0x0 ;  /* 0x0000000000007b1d */ /* 0x000fe20000010000 */
[-C--:B------:R-:W-:Y:S01]  /*172b0*/  FMUL.FTZ R94, R108, R198.reuse ;  /* 0x000000c66c5e7220 */ /* 0x080fe20000410000 */
[-C--:B--2---:R-:W-:Y:S01]  /*172c0*/  FMUL.FTZ R91, R111, R198.reuse ;  /* 0x000000c66f5b7220 */ /* 0x084fe20000410000 */
[C---:B------:R-:W-:Y:S06]  /*172d0*/  HMMA.16816.F32 R120, R156.reuse, R6, R120 ;  /* 0x000000069c78723c */ /* 0x040fec0000001878 */
[----:B------:R2:W2:Y:S01]  /*172e0*/  MUFU.TANH R212, R96 ;  /* 0x0000006000d47308 */ /* 0x0004a20000002400 */
[-C--:B------:R-:W-:Y:S01]  /*172f0*/  FMUL.FTZ R108, R112, R198.reuse ;  /* 0x000000c6706c7220 */ /* 0x080fe20000410000 */
[-C--:B---3--:R-:W-:Y:S08]  /*17300*/  FMUL.FTZ R92, R115, R198.reuse ;  /* 0x000000c6735c7220 */ /* 0x088ff00000410000 */
[----:B------:R3:W3:Y:S01]  /*17310*/  MUFU.TANH R211, R97 ;  /* 0x0000006100d37308 */ /* 0x0006e20000002400 */
[-C--:B-1----:R-:W-:Y:S01]  /*17320*/  FMUL.FTZ R93, R114, R198.reuse ;  /* 0x000000c6725d7220 */ /* 0x082fe20000410000 */
[-C--:B------:R-:W-:Y:S01]  /*17330*/  FMUL.FTZ R7, R118, R198.reuse ;  /* 0x000000c676077220 */ /* 0x080fe20000410000 */
[-C--:B------:R-:W-:Y:S07]  /*17340*/  FMUL.FTZ R6, R119, R198.reuse ;  /* 0x000000c677067220 */ /* 0x080fee0000410000 */
[----:B------:R1:W1:Y:S01]  /*17350*/  MUFU.TANH R208, R98 ;  /* 0x0000006200d07308 */ /* 0x0002620000002400 */
[-C--:B--2---:R-:W-:Y:S01]  /*17360*/  FMUL.FTZ R96, R109, R198.reuse ;  /* 0x000000c66d607220 */ /* 0x084fe20000410000 */
[-C--:B------:R-:W-:Y:S01]  /*17370*/  FMUL.FTZ R103, R120, R198.reuse ;  /* 0x000000c678677220 */ /* 0x080fe20000410000 */
[-C--:B------:R-:W-:Y:S01]  /*17380*/  FMUL.FTZ R102, R121, R198.reuse ;  /* 0x000000c679667220 */ /* 0x080fe20000410000 */
[C---:B----4-:R-:W-:Y:S06]  /*17390*/  HMMA.16816.F32 R124, R156.reuse, R8, R124 ;  /* 0x000000089c7c723c */ /* 0x050fec000000187c */
[----:B------:R2:W4:Y:S01]  /*173a0*/  MUFU.TANH R207, R99 ;  /* 0x0000006300cf7308 */ /* 0x0005220000002400 */
[-C--:B---3--:R-:W-:Y:S01]  /*173b0*/  FMUL.FTZ R97, R117, R198.reuse ;  /* 0x000000c675617220 */ /* 0x088fe20000410000 */
[-C--:B------:R-:W-:Y:S01]  /*173c0*/  FMUL.FTZ R9, R122, R198.reuse ;  /* 0x000000c67a097220 */ /* 0x080fe20000410000 */
[-C--:B------:R-:W-:Y:S01]  /*173d0*/  FMUL.FTZ R8, R123, R198.reuse ;  /* 0x000000c67b087220 */ /* 0x080fe20000410000 */
[----:B------:R-:W-:Y:S06]  /*173e0*/  HMMA.16816.F32 R128, R156, R10, R128 ;  /* 0x0000000a9c80723c */ /* 0x000fec0000001880 */
[----:B------:R3:W3:Y:S01]  /*173f0*/  MUFU.TANH R206, R100 ;  /* 0x0000006400ce7308 */ /* 0x0006e20000002400 */
[-C--:B-1----:R-:W-:Y:S09]  /*17400*/  FMUL.FTZ R98, R116, R198.reuse ;  /* 0x000000c674627220 */ /* 0x082ff20000410000 */
[----:B------:R1:W1:Y:S01]  /*17410*/  MUFU.TANH R205, R101 ;  /* 0x0000006500cd7308 */ /* 0x0002620000002400 */
[-C--:B--2---:R-:W-:Y:S01]  /*17420*/  FMUL.FTZ R99, R124, R198.reuse ;  /* 0x000000c67c637220 */ /* 0x084fe20000410000 */
[-C--:B------:R-:W-:Y:S01]  /*17430*/  FMUL.FTZ R107, R125, R198.reuse ;  /* 0x000000c67d6b7220 */ /* 0x080fe20000410000 */
[-C--:B------:R-:W-:Y:S01]  /*17440*/  FMUL.FTZ R11, R126, R198.reuse ;  /* 0x000000c67e0b7220 */ /* 0x080fe20000410000 */
[-C--:B------:R-:W-:Y:S06]  /*17450*/  FMUL.FTZ R10, R127, R198.reuse ;  /* 0x000000c67f0a7220 */ /* 0x080fec0000410000 */
[----:B------:R2:W2:Y:S01]  /*17460*/  MUFU.TANH R204, R104 ;  /* 0x0000006800cc7308 */ /* 0x0004a20000002400 */
[-C--:B---3--:R-:W-:Y:S01]  /*17470*/  FMUL.FTZ R100, R110, R198.reuse ;  /* 0x000000c66e647220 */ /* 0x088fe20000410000 */
[-C--:B------:R-:W-:Y:S01]  /*17480*/  FMUL.FTZ R106, R128, R198.reuse ;  /* 0x000000c6806a7220 */ /* 0x080fe20000410000 */
[-C--:B------:R-:W-:Y:S01]  /*17490*/  FMUL.FTZ R105, R129, R198.reuse ;  /* 0x000000c681697220 */ /* 0x080fe20000410000 */
[-C--:B------:R-:W-:Y:S06]  /*174a0*/  FMUL.FTZ R0, R131, R198.reuse ;  /* 0x000000c683007220 */ /* 0x080fec0000410000 */
[----:B------:R-:W3:Y:S01]  /*174b0*/  MUFU.TANH R42, R42 ;  /* 0x0000002a002a7308 */ /* 0x000ee20000002400 */
[-C--:B-1----:R-:W-:Y:S09]  /*174c0*/  FMUL.FTZ R101, R113, R198.reuse ;  /* 0x000000c671657220 */ /* 0x082ff20000410000 */
[----:B------:R-:W1:Y:S01]  /*174d0*/  MUFU.TANH R43, R43 ;  /* 0x0000002b002b7308 */ /* 0x000e620000002400 */
[----:B--2---:R-:W-:Y:S09]  /*174e0*/  FMUL.FTZ R104, R130, R198 ;  /* 0x000000c682687220 */ /* 0x004ff20000410000 */
[----:B------:R-:W2:Y:S10]  /*174f0*/  MUFU.TANH R44, R44 ;  /* 0x0000002c002c7308 */ /* 0x000eb40000002400 */
        /* <DEDUP_REMOVED lines=72> */
[----:B-1----:R-:W-:Y:S01]  /*17980*/  IMAD.SHL.U32 R46, R151, 0x8, RZ ;  /* 0x00000008972e7824 */ /* 0x002fe200078e00ff */
        /* <DEDUP_REMOVED lines=82> */
.L_x_5081:
[----:B------:R-:W-:Y:S05]  /*17eb0*/  BSYNC.RECONVERGENT B0 ;  /* 0x0000000000007941 */ /* 0x000fea0003800200 */
.L_x_5080:
        /* <DEDUP_REMOVED lines=11> */
[C---:B------:R-:W-:Y:S01]  /*17f70*/  @!P0 IMAD.WIDE.U32 R118, R170.reuse, 0xc0, R110 ;  /* 0x000000c0aa768825 */ /* 0x040fe200078e006e */
[----:B------:R2:W-:Y:S02]  /*17f80*/  @P0 STS.128 [R189+0x1800], RZ ;  /* 0x001800ffbd000388 */ /* 0x0005e40000000c00 */
[-C--:B------:R-:W-:Y:S01]  /*17f90*/  @!P0 MOV R117, R111.reuse ;  /* 0x0000006f00758202 */ /* 0x080fe20000000f00 */
[----:B------:R-:W-:Y:S01]  /*17fa0*/  @!P0 IMAD.IADD R119, R5, 0x1, R119 ;  /* 0x0000000105778824 */ /* 0x000fe200078e0277 */
[----:B------:R-:W-:Y:S01]  /*17fb0*/  @!PT LDS RZ, [RZ] ;  /* 0x00000000fffff984 */ /* 0x000fe20000000800 */
[----:B------:R-:W-:Y:S01]  /*17fc0*/  @!PT LDS RZ, [RZ] ;  /* 0x00000000fffff984 */ /* 0x000fe20000000800 */
[----:B------:R-:W-:Y:S01]  /*17fd0*/  @!PT LDS RZ, [RZ] ;  /* 0x00000000fffff984 */ /* 0x000fe20000000800 */
[----:B------:R-:W-:Y:S01]  /*17fe0*/  @!P0 LDGSTS.E.BYPASS.LTC128B.128 [R189+0x1800], desc[UR4][R110.64] ;  /* 0x018000006ebd8fae */ /* 0x000fe2000b981a04 */
[----:B------:R-:W-:Y:S01]  /*17ff0*/  @!P0 MOV R115, R111 ;  /* 0x0000006f00738202 */ /* 0x000fe20000000f00 */
[----:B------:R-:W-:Y:S02]  /*18000*/  @!P0 IMAD.MOV.U32 R114, RZ, RZ, R110 ;  /* 0x000000ffff728224 */ /* 0x000fe400078e006e */
[----:B------:R2:W-:Y:S01]  /*18010*/  @P0 STS.128 [R189+0x2000], RZ ;  /* 0x002000ffbd000388 */ /* 0x0005e20000000c00 */
[C---:B------:R-:W-:Y:S04]  /*18020*/  @!P0 IMAD.WIDE.U32 R116, R170.reuse, 0x140, R116 ;  /* 0x00000140aa748825 */ /* 0x040fe800078e0074 */
[----:B------:R-:W-:Y:S01]  /*18030*/  @!P0 IMAD.WIDE.U32 R114, R170, 0x180, R114 ;  /* 0x00000180aa728825 */ /* 0x000fe200078e0072 */
[----:B-1----:R-:W-:Y:S03]  /*18040*/  @!P0 IADD3 R112, P4, PT, R110, R4, RZ ;  /* 0x000000046e708210 */ /* 0x002fe60007f9e0ff */
[----:B------:R-:W-:Y:S01]  /*18050*/  @!P0 IMAD R4, R171, 0x140, RZ ;  /* 0x00000140ab048824 */ /* 0x000fe200078e02ff */
[----:B------:R-:W-:Y:S01]  /*18060*/  @!P0 IADD3.X R113, PT, PT, R111, R46, RZ, P4, !PT ;  /* 0x0000002e6f718210 */ /* 0x000fe200027fe4ff */
[----:B------:R-:W-:Y:S03]  /*18070*/  @!P0 IMAD R46, R171, 0x180, RZ ;  /* 0x00000180ab2e8824 */ /* 0x000fe600078e02ff */
[----:B------:R-:W-:Y:S02]  /*18080*/  @!P0 IADD3 R117, PT, PT, R4, R117, RZ ;  /* 0x0000007504758210 */ /* 0x000fe40007ffe0ff */
[-C--:B------:R-:W-:Y:S01]  /*18090*/  @!P0 LEA R4, P1, R170, R110.reuse, 0x8 ;  /* 0x0000006eaa048211 */ /* 0x080fe200078240ff */
[----:B------:R-:W-:Y:S01]  /*180a0*/  @!PT LDS RZ, [RZ] ;  /* 0x00000000fffff984 */ /* 0x000fe20000000800 */
[----:B------:R-:W-:Y:S01]  /*180b0*/  @!PT LDS RZ, [RZ] ;  /* 0x00000000fffff984 */ /* 0x000fe20000000800 */
[----:B------:R-:W-:Y:S01]  /*180c0*/  @!PT LDS RZ, [RZ] ;  /* 0x00000000fffff984 */ /* 0x000fe20000000800 */
[----:B------:R1:W-:Y:S01]  /*180d0*/  @!P0 LDGSTS.E.BYPASS.LTC128B.128 [R189+0x2000], desc[UR4][R112.64] ;  /* 0x0200000070bd8fae */ /* 0x0003e2000b981a04 */
[----:B------:R-:W-:Y:S02]  /*180e0*/  @!P0 IMAD.IADD R115, R46, 0x1, R115 ;  /* 0x000000012e738824 */ /* 0x000fe400078e0273 */
[CCC-:B------:R-:W-:Y:S01]  /*180f0*/  @!P0 LEA.HI.X R5, R170.reuse, R111.reuse, R171.reuse, 0x8, P1 ;  /* 0x0000006faa058211 */ /* 0x1c0fe200008f44ab */
        /* <DEDUP_REMOVED lines=28> */
.L_x_5079:
[----:B------:R-:W-:Y:S05]  /*182c0*/  BSYNC.RECONVERGENT B1 ;  /* 0x0000000000017941 */ /* 0x000fea0003800200 */
.L_x_5078:
[----:B------:R-:W-:Y:S01]  /*182d0*/  STL [R1+0x4], R164 ;  /* 0x000004a401007387 */ /* 0x000fe20000100800 */
[----:B-1----:R-:W-:Y:S01]  /*182e0*/  IMAD.SHL.U32 R46, R151, 0x2, RZ ;  /* 0x00000002972e7824 */ /* 0x002fe200078e00ff */
[----:B------:R-:W1:Y:S01]  /*182f0*/  S2UR UR6, SR_CgaCtaId ;  /* 0x00000000000679c3 */ /* 0x000e620000008800 */
[----:B------:R-:W-:Y:S01]  /*18300*/  UMOV UR7, 0x400 ;  /* 0x0000040000077882 */ /* 0x000fe20000000000 */
[----:B------:R3:W-:Y:S02]  /*18310*/  STL [R1], R150 ;  /* 0x0000009601007387 */ /* 0x0007e40000100800 */
[----:B------:R-:W-:Y:S05]  /*18320*/  LOP3.LUT R46, R46, 0x6, RZ, 0xc0, !PT ;  /* 0x000000062e2e7812 */ /* 0x000fea00078ec0ff */
[----:B--2---:R-:W-:Y:S04]  /*18330*/  IMAD R5, R186, 0x100, R46 ;  /* 0x00000100ba057824 */ /* 0x004fe800078e022e */
[C---:B------:R-:W-:Y:S01]  /*18340*/  VIADD R157, R5.reuse, 0x8 ;  /* 0x00000008059d7836 */ /* 0x040fe20000000000 */
[C---:B------:R-:W-:Y:S01]  /*18350*/  ISETP.GE.AND P0, PT, R5.reuse, R178, PT ;  /* 0x000000b20500720c */ /* 0x040fe20003f06270 */
[C---:B------:R-:W-:Y:S01]  /*18360*/  VIADD R248, R5.reuse, 0x31 ;  /* 0x0000003105f87836 */ /* 0x040fe20000000000 */
[C---:B------:R-:W-:Y:S01]  /*18370*/  ISETP.GE.AND P4, PT, R5.reuse, R175, PT ;  /* 0x000000af0500720c */ /* 0x040fe20003f86270 */
[C---:B------:R-:W-:Y:S01]  /*18380*/  VIADD R245, R5.reuse, 0x40 ;  /* 0x0000004005f57836 */ /* 0x040fe20000000000 */
[C---:B------:R-:W-:Y:S01]  /*18390*/  ISETP.GE.AND P5, PT, R5.reuse, R177, PT ;  /* 0x000000b10500720c */ /* 0x040fe20003fa6270 */
[C---:B------:R-:W-:Y:S01]  /*183a0*/  VIADD R244, R5.reuse, 0x41 ;  /* 0x0000004105f47836 */ /* 0x040fe20000000000 */
[C---:B------:R-:W-:Y:S01]  /*183b0*/  ISETP.GE.AND P6, PT, R5.reuse, R174, PT ;  /* 0x000000ae0500720c */ /* 0x040fe20003fc6270 */
[C---:B------:R-:W-:Y:S02]  /*183c0*/  VIADD R243, R5.reuse, 0x48 ;  /* 0x0000004805f37836 */ /* 0x040fe40000000000 */
[C---:B------:R-:W-:Y:S01]  /*183d0*/  VIADD R242, R5.reuse, 0x49 ;  /* 0x0000004905f27836 */ /* 0x040fe20000000000 */
[----:B-1----:R-:W-:Y:S01]  /*183e0*/  ULEA UR6, UR6, UR7, 0x18 ;  /* 0x0000000706067291 */ /* 0x002fe2000f8ec0ff */
        /* <DEDUP_REMOVED lines=26> */
[C---:B------:R-:W-:Y:S02]  /*18590*/  IMAD.IADD R87, R5.reuse, 0x1, R191 ;  /* 0x0000000105577824 */ /* 0x040fe400078e02bf */
        /* <DEDUP_REMOVED lines=14> */
[C---:B------:R-:W-:Y:S01]  /*18680*/  IADD3 R112, PT, PT, R176.reuse, -0x9, -R87 ;  /* 0xfffffff7b0707810 */ /* 0x040fe20007ffe857 */
[C---:B------:R-:W-:Y:S01]  /*18690*/  FFMA.FTZ R161, -R187.reuse, R4, R161 ;  /* 0x00000004bba17223 */ /* 0x040fe200000101a1 */
[C-C-:B------:R-:W-:Y:S01]  /*186a0*/  IADD3 R4, PT, PT, R176.reuse, -0x18, -R87.reuse ;  /* 0xffffffe8b0047810 */ /* 0x140fe20007ffe857 */
[----:B------:R-:W-:Y:S01]  /*186b0*/  FFMA.FTZ R12, -R187, R111, R12 ;  /* 0x0000006fbb0c7223 */ /* 0x000fe2000001010c */
[----:B------:R-:W-:Y:S01]  /*186c0*/  IABS R112, R112 ;  /* 0x0000007000707213 */ /* 0x000fe20000000000 */
[C---:B------:R-:W-:Y:S01]  /*186d0*/  VIADD R158, R5.reuse, 0xa0 ;  /* 0x000000a0059e7836 */ /* 0x040fe20000000000 */
[----:B------:R-:W-:Y:S01]  /*186e0*/  IABS R4, R4 ;  /* 0x0000000400047213 */ /* 0x000fe20000000000 */
[C---:B------:R-:W-:Y:S01]  /*186f0*/  VIADD R131, R5.reuse, 0xa8 ;  /* 0x000000a805837836 */ /* 0x040fe20000000000 */
[C-C-:B------:R-:W-:Y:S01]  /*18700*/  IADD3 R109, PT, PT, R176.reuse, -0x19, -R87.reuse ;  /* 0xffffffe7b06d7810 */ /* 0x140fe20007ffe857 */
[C---:B------:R-:W-:Y:S01]  /*18710*/  VIADD R125, R5.reuse, 0xb0 ;  /* 0x000000b0057d7836 */ /* 0x040fe20000000000 */
[----:B------:R-:W-:Y:S01]  /*18720*/  I2FP.F32.S32 R4, R4 ;  /* 0x0000000400047245 */ /* 0x000fe20000201400 */
[----:B------:R-:W-:Y:S01]  /*18730*/  VIADD R124, R5, 0xb1 ;  /* 0x000000b1057c7836 */ /* 0x000fe20000000000 */
[----:B------:R-:W-:Y:S02]  /*18740*/  I2FP.F32.S32 R112, R112 ;  /* 0x0000007000707245 */ /* 0x000fe40000201400 */
[----:B------:R-:W-:Y:S01]  /*18750*/  IABS R109, R109 ;  /* 0x0000006d006d7213 */ /* 0x000fe20000000000 */
[C---:B------:R-:W-:Y:S01]  /*18760*/  FFMA.FTZ R16, -R187.reuse, R4, R16 ;  /* 0x00000004bb107223 */ /* 0x040fe20000010110 */
[C---:B------:R-:W-:Y:S01]  /*18770*/  IADD3 R114, PT, PT, R176.reuse, -0x29, -R87 ;  /* 0xffffffd7b0727810 */ /* 0x040fe20007ffe857 */
[C---:B------:R-:W-:Y:S01]  /*18780*/  VIADD R4, R176.reuse, 0x8 ;  /* 0x00000008b0047836 */ /* 0x040fe20000000000 */
[----:B------:R-:W-:Y:S01]  /*18790*/  I2FP.F32.S32 R109, R109 ;  /* 0x0000006d006d7245 */ /* 0x000fe20000201400 */
[C---:B------:R-:W-:Y:S01]  /*187a0*/  FFMA.FTZ R153, -R187.reuse, R112, R153 ;  /* 0x00000070bb997223 */ /* 0x040fe20000010199 */
[--C-:B------:R-:W-:Y:S02]  /*187b0*/  IADD3 R112, PT, PT, R176, -0x21, -R87.reuse ;  /* 0xffffffdfb0707810 */ /* 0x100fe40007ffe857 */
[----:B------:R-:W-:Y:S01]  /*187c0*/  IADD3 R111, PT, PT, R4, -0x1, -R87 ;  /* 0xffffffff046f7810 */ /* 0x000fe20007ffe857 */
[C---:B------:R-:W-:Y:S01]  /*187d0*/  FFMA.FTZ R17, -R187.reuse, R109, R17 ;  /* 0x0000006dbb117223 */ /* 0x040fe20000010111 */
[----:B------:R-:W-:Y:S02]  /*187e0*/  IABS R114, R114 ;  /* 0x0000007200727213 */ /* 0x000fe40000000000 */
[----:B------:R-:W-:Y:S02]  /*187f0*/  IABS R111, R111 ;  /* 0x0000006f006f7213 */ /* 0x000fe40000000000 */
[----:B------:R-:W-:Y:S02]  /*18800*/  IABS R112, R112 ;  /* 0x0000007000707213 */ /* 0x000fe40000000000 */
[----:B------:R-:W-:Y:S02]  /*18810*/  I2FP.F32.S32 R111, R111 ;  /* 0x0000006f006f7245 */ /* 0x000fe40000201400 */
[----:B------:R-:W-:Y:S02]  /*18820*/  I2FP.F32.S32 R114, R114 ;  /* 0x0000007200727245 */ /* 0x000fe40000201400 */
[C---:B------:R-:W-:Y:S01]  /*18830*/  IADD3 R109, PT, PT, R176.reuse, -0x28, -R87 ;  /* 0xffffffd8b06d7810 */ /* 0x040fe20007ffe857 */
[C---:B------:R-:W-:Y:S01]  /*18840*/  FFMA.FTZ R163, -R187.reuse, R111, R163 ;  /* 0x0000006fbba37223 */ /* 0x040fe200000101a3 */
[C---:B------:R-:W-:Y:S01]  /*18850*/  IADD3 R111, PT, PT, R176.reuse, -0x30, -R87 ;  /* 0xffffffd0b06f7810 */ /* 0x040fe20007ffe857 */
[C---:B------:R-:W-:Y:S01]  /*18860*/  FFMA.FTZ R25, -R187.reuse, R114, R25 ;  /* 0x00000072bb197223 */ /* 0x040fe20000010119 */
[C---:B------:R-:W-:Y:S02]  /*18870*/  IADD3 R110, PT, PT, R176.reuse, -0x11, -R87 ;  /* 0xffffffefb06e7810 */ /* 0x040fe40007ffe857 */
[----:B------:R-:W-:Y:S02]  /*18880*/  IABS R111, R111 ;  /* 0x0000006f006f7213 */ /* 0x000fe40000000000 */
[----:B------:R-:W-:Y:S02]  /*18890*/  I2FP.F32.S32 R112, R112 ;  /* 0x0000007000707245 */ /* 0x000fe40000201400 */
[----:B------:R-:W-:Y:S02]  /*188a0*/  I2FP.F32.S32 R111, R111 ;  /* 0x0000006f006f7245 */ /* 0x000fe40000201400 */
[----:B------:R-:W-:Y:S01]  /*188b0*/  IABS R109, R109 ;  /* 0x0000006d006d7213 */ /* 0x000fe20000000000 */
[C---:B------:R-:W-:Y:S01]  /*188c0*/  FFMA.FTZ R21, -R187.reuse, R112, R21 ;  /* 0x00000070bb157223 */ /* 0x040fe20000010115 */
[----:B------:R-:W-:Y:S01]  /*188d0*/  IABS R110, R110 ;  /* 0x0000006e006e7213 */ /* 0x000fe20000000000 */
[C---:B------:R-:W-:Y:S01]  /*188e0*/  FFMA.FTZ R28, -R187.reuse, R111, R28 ;  /* 0x0000006fbb1c7223 */ /* 0x040fe2000001011c */
[C-C-:B------:R-:W-:Y:S02]  /*188f0*/  IADD3 R111, PT, PT, R176.reuse, -0x39, -R87.reuse ;  /* 0xffffffc7b06f7810 */ /* 0x140fe40007ffe857 */
[--C-:B------:R-:W-:Y:S02]  /*18900*/  IADD3 R113, PT, PT, R176, -0x20, -R87.reuse ;  /* 0xffffffe0b0717810 */ /* 0x100fe40007ffe857 */
[----:B------:R-:W-:Y:S02]  /*18910*/  IABS R111, R111 ;  /* 0x0000006f006f7213 */ /* 0x000fe40000000000 */
[C---:B------:R-:W-:Y:S02]  /*18920*/  IADD3 R114, PT, PT, R4.reuse, -0x10, -R87 ;  /* 0xfffffff004727810 */ /* 0x040fe40007ffe857 */
[----:B------:R-:W-:Y:S02]  /*18930*/  I2FP.F32.S32 R111, R111 ;  /* 0x0000006f006f7245 */ /* 0x000fe40000201400 */
[----:B------:R-:W-:Y:S02]  /*18940*/  I2FP.F32.S32 R109, R109 ;  /* 0x0000006d006d7245 */ /* 0x000fe40000201400 */
[----:B------:R-:W-:Y:S01]  /*18950*/  I2FP.F32.S32 R110, R110 ;  /* 0x0000006e006e7245 */ /* 0x000fe20000201400 */
[C---:B------:R-:W-:Y:S01]  /*18960*/  FFMA.FTZ R33, -R187.reuse, R111, R33 ;  /* 0x0000006fbb217223 */ /* 0x040fe20000010121 */
[C---:B------:R-:W-:Y:S01]  /*18970*/  IADD3 R111, PT, PT, R4.reuse, -0x20, -R87 ;  /* 0xffffffe0046f7810 */ /* 0x040fe20007ffe857 */
[C---:B------:R-:W-:Y:S01]  /*18980*/  FFMA.FTZ R24, -R187.reuse, R109, R24 ;  /* 0x0000006dbb187223 */ /* 0x040fe20000010118 */
[----:B------:R-:W-:Y:S01]  /*18990*/  IABS R113, R113 ;  /* 0x0000007100717213 */ /* 0x000fe20000000000 */
[C---:B------:R-:W-:Y:S01]  /*189a0*/  FFMA.FTZ R13, -R187.reuse, R110, R13 ;  /* 0x0000006ebb0d7223 */ /* 0x040fe2000001010d */
[--C-:B------:R-:W-:Y:S01]  /*189b0*/  IADD3 R112, PT, PT, R4, -0x9, -R87.reuse ;  /* 0xfffffff704707810 */ /* 0x100fe20007ffe857 */
[--C-:B------:R-:W-:Y:S01]  /*189c0*/  IMAD.IADD R109, R176, 0x1, -R87.reuse ;  /* 0x00000001b06d7824 */ /* 0x100fe200078e0a57 */
[----:B------:R-:W-:Y:S01]  /*189d0*/  IABS R114, R114 ;  /* 0x0000007200727213 */ /* 0x000fe20000000000 */
[C-C-:B------:R-:W-:Y:S01]  /*189e0*/  IMAD.IADD R110, R4.reuse, 0x1, -R87.reuse ;  /* 0x00000001046e7824 */ /* 0x140fe200078e0a57 */
[----:B------:R-:W-:Y:S02]  /*189f0*/  IABS R111, R111 ;  /* 0x0000006f006f7213 */ /* 0x000fe40000000000 */
[----:B------:R-:W-:Y:S02]  /*18a00*/  I2FP.F32.S32 R113, R113 ;  /* 0x0000007100717245 */ /* 0x000fe40000201400 */
[----:B------:R-:W-:Y:S02]  /*18a10*/  IABS R112, R112 ;  /* 0x0000007000707213 */ /* 0x000fe40000000000 */
[----:B------:R-:W-:Y:S01]  /*18a20*/  I2FP.F32.S32 R114, R114 ;  /* 0x0000007200727245 */ /* 0x000fe20000201400 */
[C---:B------:R-:W-:Y:S01]  /*18a30*/  FFMA.FTZ R20, -R187.reuse, R113, R20 ;  /* 0x00000071bb147223 */ /* 0x040fe20000010114 */
[----:B------:R-:W-:Y:S02]  /*18a40*/  I2FP.F32.S32 R111, R111 ;  /* 0x0000006f006f7245 */ /* 0x000fe40000201400 */
[----:B------:R-:W-:Y:S01]  /*18a50*/  I2FP.F32.S32 R112, R112 ;  /* 0x0000007000707245 */ /* 0x000fe20000201400 */
[C---:B------:R-:W-:Y:S01]  /*18a60*/  FFMA.FTZ R14, -R187.reuse, R114, R14 ;  /* 0x00000072bb0e7223 */ /* 0x040fe2000001010e */
[----:B------:R-:W-:Y:S01]  /*18a70*/  IABS R113, R109 ;  /* 0x0000006d00717213 */ /* 0x000fe20000000000 */
[C---:B------:R-:W-:Y:S01]  /*18a80*/  FFMA.FTZ R22, -R187.reuse, R111, R22 ;  /* 0x0000006fbb167223 */ /* 0x040fe20000010116 */
[C-C-:B------:R-:W-:Y:S01]  /*18a90*/  IADD3 R114, PT, PT, R4.reuse, -0x19, -R87.reuse ;  /* 0xffffffe704727810 */ /* 0x140fe20007ffe857 */
[C---:B------:R-:W-:Y:S01]  /*18aa0*/  FFMA.FTZ R200, -R187.reuse, R112, R200 ;  /* 0x00000070bbc87223 */ /* 0x040fe200000101c8 */
[--C-:B------:R-:W-:Y:S02]  /*18ab0*/  IADD3 R111, PT, PT, R4, -0x29, -R87.reuse ;  /* 0xffffffd7046f7810 */ /* 0x100fe40007ffe857 */
[----:B------:R-:W-:Y:S02]  /*18ac0*/  IABS R110, R110 ;  /* 0x0000006e006e7213 */ /* 0x000fe40000000000 */
[----:B------:R-:W-:Y:S02]  /*18ad0*/  I2FP.F32.S32 R113, R113 ;  /* 0x0000007100717245 */ /* 0x000fe40000201400 */
[----:B------:R-:W-:Y:S02]  /*18ae0*/  IADD3 R112, PT, PT, R176, -0x38, -R87 ;  /* 0xffffffc8b0707810 */ /* 0x000fe40007ffe857 */
[----:B------:R-:W-:Y:S01]  /*18af0*/  IABS R114, R114 ;  /* 0x0000007200727213 */ /* 0x000fe20000000000 */
[C---:B------:R-:W-:Y:S01]  /*18b00*/  FFMA.FTZ R199, -R187.reuse, R113, R199 ;  /* 0x00000071bbc77223 */ /* 0x040fe200000101c7 */
[----:B------:R-:W-:Y:S01]  /*18b10*/  IABS R111, R111 ;  /* 0x0000006f006f7213 */ /* 0x000fe20000000000 */
[C---:B------:R-:W-:Y:S01]  /*18b20*/  FFMA.FTZ R160, -R187.reuse, R113, R160 ;  /* 0x00000071bba07223 */ /* 0x040fe200000101a0 */
[----:B------:R-:W-:Y:S02]  /*18b30*/  I2FP.F32.S32 R110, R110 ;  /* 0x0000006e006e7245 */ /* 0x000fe40000201400 */
[----:B------:R-:W-:Y:S02]  /*18b40*/  IABS R112, R112 ;  /* 0x0000007000707213 */ /* 0x000fe40000000000 */
        /* <DEDUP_REMOVED lines=8> */
[----:B------:R-:W-:Y:S02]  /*18bd0*/  IABS R113, R113 ;  /* 0x0000007100717213 */ /* 0x000fe40000000000 */
[C-C-:B------:R-:W-:Y:S01]  /*18be0*/  IADD3 R114, PT, PT, R176.reuse, -0x48, -R87.reuse ;  /* 0xffffffb8b0727810 */ /* 0x140fe20007ffe857 */
[C---:B------:R-:W-:Y:S01]  /*18bf0*/  FFMA.FTZ R32, -R187.reuse, R112, R32 ;  /* 0x00000070bb207223 */ /* 0x040fe20000010120 */
[C-C-:B------:R-:W-:Y:S02]  /*18c00*/  IADD3 R111, PT, PT, R176.reuse, -0x58, -R87.reuse ;  /* 0xffffffa8b06f7810 */ /* 0x140fe40007ffe857 */
[----:B------:R-:W-:Y:S02]  /*18c10*/  IABS R110, R110 ;  /* 0x0000006e006e7213 */ /* 0x000fe40000000000 */
[----:B------:R-:W-:Y:S02]  /*18c20*/  I2FP.F32.S32 R113, R113 ;  /* 0x0000007100717245 */ /* 0x000fe40000201400 */
[C---:B------:R-:W-:Y:S02]  /*18c30*/  IADD3 R112, PT, PT, R176.reuse, -0x41, -R87 ;  /* 0xffffffbfb0707810 */ /* 0x040fe40007ffe857 */
[----:B------:R-:W-:Y:S01]  /*18c40*/  IABS R114, R114 ;  /* 0x0000007200727213 */ /* 0x000fe20000000000 */
[C---:B------:R-:W-:Y:S01]  /*18c50*/  FFMA.FTZ R15, -R187.reuse, R113, R15 ;  /* 0x00000071bb0f7223 */ /* 0x040fe2000001010f */
[----:B------:R-:W-:Y:S02]  /*18c60*/  IABS R111, R111 ;  /* 0x0000006f006f7213 */ /* 0x000fe40000000000 */
[----:B------:R-:W-:Y:S02]  /*18c70*/  I2FP.F32.S32 R110, R110 ;  /* 0x0000006e006e7245 */ /* 0x000fe40000201400 */
[----:B------:R-:W-:Y:S02]  /*18c80*/  IABS R112, R112 ;  /* 0x0000007000707213 */ /* 0x000fe40000000000 */
[----:B------:R-:W-:Y:S01]  /*18c90*/  I2FP.F32.S32 R114, R114 ;  /* 0x0000007200727245 */ /* 0x000fe20000201400 */
[C---:B------:R-:W-:Y:S01]  /*18ca0*/  FFMA.FTZ R29, -R187.reuse, R110, R29 ;  /* 0x0000006ebb1d7223 */ /* 0x040fe2000001011d */
[----:B------:R-:W-:Y:S02]  /*18cb0*/  I2FP.F32.S32 R111, R111 ;  /* 0x0000006f006f7245 */ /* 0x000fe40000201400 */
[--C-:B------:R-:W-:Y:S01]  /*18cc0*/  IADD3 R113, PT, PT, R176, -0x40, -R87.reuse ;  /* 0xffffffc0b0717810 */ /* 0x100fe20007ffe857 */
[C---:B------:R-:W-:Y:S01]  /*18cd0*/  FFMA.FTZ R40, -R187.reuse, R114, R40 ;  /* 0x00000072bb287223 */ /* 0x040fe20000010128 */
[--C-:B------:R-:W-:Y:S01]  /*18ce0*/  IADD3 R110, PT, PT, R4, -0x18, -R87.reuse ;  /* 0xffffffe8046e7810 */ /* 0x100fe20007ffe857 */
[C---:B------:R-:W-:Y:S01]  /*18cf0*/  FFMA.FTZ R48, -R187.reuse, R111, R48 ;  /* 0x0000006fbb307223 */ /* 0x040fe20000010130 */
[----:B------:R-:W-:Y:S02]  /*18d00*/  I2FP.F32.S32 R112, R112 ;  /* 0x0000007000707245 */ /* 0x000fe40000201400 */
[----:B------:R-:W-:Y:S02]  /*18d10*/  IABS R113, R113 ;  /* 0x0000007100717213 */ /* 0x000fe40000000000 */
[C---:B------:R-:W-:Y:S01]  /*18d20*/  IADD3 R114, PT, PT, R176.reuse, -0x51, -R87 ;  /* 0xffffffafb0727810 */ /* 0x040fe20007ffe857 */
[C---:B------:R-:W-:Y:S01]  /*18d30*/  FFMA.FTZ R37, -R187.reuse, R112, R37 ;  /* 0x00000070bb257223 */ /* 0x040fe20000010125 */
[--C-:B------:R-:W-:Y:S02]  /*18d40*/  IADD3 R111, PT, PT, R176, -0x61, -R87.reuse ;  /* 0xffffff9fb06f7810 */ /* 0x100fe40007ffe857 */
[----:B------:R-:W-:Y:S02]  /*18d50*/  IABS R110, R110 ;  /* 0x0000006e006e7213 */ /* 0x000fe40000000000 */
[----:B------:R-:W-:Y:S02]  /*18d60*/  I2FP.F32.S32 R113, R113 ;  /* 0x0000007100717245 */ /* 0x000fe40000201400 */
[--C-:B------:R-:W-:Y:S02]  /*18d70*/  IADD3 R112, PT, PT, R4, -0x28, -R87.reuse ;  /* 0xffffffd804707810 */ /* 0x100fe40007ffe857 */
        /* <DEDUP_REMOVED lines=164> */
[C---:B------:R-:W-:Y:S02]  /*197c0*/  IADD3 R127, PT, PT, R176.reuse, -0xd0, -R87 ;  /* 0xffffff30b07f7810 */ /* 0x040fe40007ffe857 */
[----:B------:R-:W-:Y:S01]  /*197d0*/  IABS R112, R112 ;  /* 0x0000007000707213 */ /* 0x000fe20000000000 */
[C---:B------:R-:W-:Y:S01]  /*197e0*/  FFMA.FTZ R58, -R187.reuse, R110, R58 ;  /* 0x0000006ebb3a7223 */ /* 0x040fe2000001013a */
[----:B------:R-:W-:Y:S02]  /*197f0*/  I2FP.F32.S32 R114, R114 ;  /* 0x0000007200727245 */ /* 0x000fe40000201400 */
[----:B------:R-:W-:Y:S02]  /*19800*/  I2FP.F32.S32 R111, R111 ;  /* 0x0000006f006f7245 */ /* 0x000fe40000201400 */
[----:B------:R-:W-:Y:S01]  /*19810*/  IABS R127, R127 ;  /* 0x0000007f007f7213 */ /* 0x000fe20000000000 */
[C---:B------:R-:W-:Y:S01]  /*19820*/  FFMA.FTZ R221, -R187.reuse, R114, R221 ;  /* 0x00000072bbdd7223 */ /* 0x040fe200000101dd */
[----:B------:R-:W-:Y:S01]  /*19830*/  IADD3 R113, PT, PT, R176, -0x99, -R87 ;  /* 0xffffff67b0717810 */ /* 0x000fe20007ffe857 */
[C---:B------:R-:W-:Y:S01]  /*19840*/  FFMA.FTZ R213, -R187.reuse, R111, R213 ;  /* 0x0000006fbbd57223 */ /* 0x040fe200000101d5 */
[C-C-:B------:R-:W-:Y:S02]  /*19850*/  IADD3 R110, PT, PT, R4.reuse, -0x71, -R87.reuse ;  /* 0xffffff8f046e7810 */ /* 0x140fe40007ffe857 */
[----:B------:R-:W-:Y:S02]  /*19860*/  I2FP.F32.S32 R112, R112 ;  /* 0x0000007000707245 */ /* 0x000fe40000201400 */
[----:B------:R-:W-:Y:S02]  /*19870*/  I2FP.F32.S32 R127, R127 ;  /* 0x0000007f007f7245 */ /* 0x000fe40000201400 */
[----:B------:R-:W-:Y:S01]  /*19880*/  IABS R113, R113 ;  /* 0x0000007100717213 */ /* 0x000fe20000000000 */
[C---:B------:R-:W-:Y:S01]  /*19890*/  FFMA.FTZ R66, -R187.reuse, R112, R66 ;  /* 0x00000070bb427223 */ /* 0x040fe20000010142 */
        /* <DEDUP_REMOVED lines=17> */
[--C-:B------:R-:W-:Y:S01]  /*199b0*/  IADD3 R113, PT, PT, R4, -0x80, -R87.reuse ;  /* 0xffffff8004717810 */ /* 0x100fe20007ffe857 */
[C---:B------:R-:W-:Y:S01]  /*199c0*/  FFMA.FTZ R82, -R187.reuse, R111, R82 ;  /* 0x0000006fbb527223 */ /* 0x040fe20000010152 */
[----:B------:R-:W-:Y:S02]  /*199d0*/  IADD3 R110, PT, PT, R176, -0xa0, -R87 ;  /* 0xffffff60b06e7810 */ /* 0x000fe40007ffe857 */
[----:B------:R-:W-:Y:S02]  /*199e0*/  I2FP.F32.S32 R112, R112 ;  /* 0x0000007000707245 */ /* 0x000fe40000201400 */
[----:B------:R-:W-:Y:S02]  /*199f0*/  I2FP.F32.S32 R94, R94 ;  /* 0x0000005e005e7245 */ /* 0x000fe40000201400 */
[----:B------:R-:W-:Y:S01]  /*19a00*/  IABS R113, R113 ;  /* 0x0000007100717213 */ /* 0x000fe20000000000 */
[C---:B------:R-:W-:Y:S01]  /*19a10*/  FFMA.FTZ R71, -R187.reuse, R112, R71 ;  /* 0x00000070bb477223 */ /* 0x040fe20000010147 */
[C-C-:B------:R-:W-:Y:S01]  /*19a20*/  IADD3 R114, PT, PT, R4.reuse, -0x91, -R87.reuse ;  /* 0xffffff6f04727810 */ /* 0x140fe20007ffe857 */
        /* <DEDUP_REMOVED lines=27> */
[--C-:B------:R-:W-:Y:S02]  /*19be0*/  IADD3 R159, PT, PT, R4, -0xc1, -R87.reuse ;  /* 0xffffff3f049f7810 */ /* 0x100fe40007ffe857 */
[----:B------:R-:W-:Y:S02]  /*19bf0*/  I2FP.F32.S32 R113, R113 ;  /* 0x0000007100717245 */ /* 0x000fe40000201400 */
[C---:B------:R-:W-:Y:S02]  /*19c00*/  IADD3 R112, PT, PT, R176.reuse, -0xb9, -R87 ;  /* 0xffffff47b0707810 */ /* 0x040fe40007ffe857 */
[----:B------:R-:W-:Y:S01]  /*19c10*/  IABS R114, R114 ;  /* 0x0000007200727213 */ /* 0x000fe20000000000 */
[C---:B------:R-:W-:Y:S01]  /*19c20*/  FFMA.FTZ R75, -R187.reuse, R113, R75 ;  /* 0x00000071bb4b7223 */ /* 0x040fe2000001014b */
[----:B------:R-:W-:Y:S02]  /*19c30*/  IABS R111, R111 ;  /* 0x0000006f006f7213 */ /* 0x000fe40000000000 */
[----:B------:R-:W-:Y:S02]  /*19c40*/  I2FP.F32.S32 R110, R110 ;  /* 0x0000006e006e7245 */ /* 0x000fe40000201400 */
[----:B------:R-:W-:Y:S02]  /*19c50*/  IABS R159, R159 ;  /* 0x0000009f009f7213 */ /* 0x000fe40000000000 */
[C---:B------:R-:W-:Y:S01]  /*19c60*/  IADD3 R88, PT, PT, R176.reuse, -0xe9, -R87 ;  /* 0xffffff17b0587810 */ /* 0x040fe20007ffe857 */
[C---:B------:R-:W-:Y:S01]  /*19c70*/  FFMA.FTZ R219, -R187.reuse, R110, R219 ;  /* 0x0000006ebbdb7223 */ /* 0x040fe200000101db */
[----:B------:R-:W-:Y:S02]  /*19c80*/  IABS R112, R112 ;  /* 0x0000007000707213 */ /* 0x000fe40000000000 */
[----:B------:R-:W-:Y:S02]  /*19c90*/  I2FP.F32.S32 R114, R114 ;  /* 0x0000007200727245 */ /* 0x000fe40000201400 */
[----:B------:R-:W-:Y:S02]  /*19ca0*/  I2FP.F32.S32 R111, R111 ;  /* 0x0000006f006f7245 */ /* 0x000fe40000201400 */
[----:B------:R-:W-:Y:S01]  /*19cb0*/  I2FP.F32.S32 R159, R159 ;  /* 0x0000009f009f7245 */ /* 0x000fe20000201400 */
[C---:B------:R-:W-:Y:S01]  /*19cc0*/  FFMA.FTZ R206, -R187.reuse, R114, R206 ;  /* 0x00000072bbce7223 */ /* 0x040fe200000101ce */
[----:B------:R-:W-:Y:S01]  /*19cd0*/  IABS R88, R88 ;  /* 0x0000005800587213 */ /* 0x000fe20000000000 */
[C---:B------:R-:W-:Y:S01]  /*19ce0*/  FFMA.FTZ R216, -R187.reuse, R111, R216 ;  /* 0x0000006fbbd87223 */ /* 0x040fe200000101d8 */
[--C-:B------:R-:W-:Y:S01]  /*19cf0*/  IADD3 R113, PT, PT, R176, -0xb8, -R87.reuse ;  /* 0xffffff48b0717810 */ /* 0x100fe20007ffe857 */
[C---:B------:R-:W-:Y:S01]  /*19d00*/  FFMA.FTZ R159, -R187.reuse, R159, R86 ;  /* 0x0000009fbb9f7223 */ /* 0x040fe20000010156 */
[C-C-:B------:R-:W-:Y:S02]  /*19d10*/  IADD3 R110, PT, PT, R4.reuse, -0x90, -R87.reuse ;  /* 0xffffff70046e7810 */ /* 0x140fe40007ffe857 */
[C-C-:B------:R-:W-:Y:S02]  /*19d20*/  IADD3 R129, PT, PT, R4.reuse, -0xc9, -R87.reuse ;  /* 0xffffff3704817810 */ /* 0x140fe40007ffe857 */
[----:B------:R-:W-:Y:S02]  /*19d30*/  I2FP.F32.S32 R112, R112 ;  /* 0x0000007000707245 */ /* 0x000fe40000201400 */
[----:B------:R-:W-:Y:S02]  /*19d40*/  IADD3 R156, PT, PT, R4, -0xc8, -R87 ;  /* 0xffffff38049c7810 */ /* 0x000fe40007ffe857 */
[----:B------:R-:W-:Y:S01]  /*19d50*/  I2FP.F32.S32 R88, R88 ;  /* 0x0000005800587245 */ /* 0x000fe20000201400 */
[C---:B------:R-:W-:Y:S01]  /*19d60*/  FFMA.FTZ R211, -R187.reuse, R112, R211 ;  /* 0x00000070bbd37223 */ /* 0x040fe200000101d3 */
[----:B------:R-:W-:Y:S02]  /*19d70*/  IABS R113, R113 ;  /* 0x0000007100717213 */ /* 0x000fe40000000000 */
[--C-:B------:R-:W-:Y:S01]  /*19d80*/  IADD3 R114, PT, PT, R176, -0xd1, -R87.reuse ;  /* 0xffffff2fb0727810 */ /* 0x100fe20007ffe857 */
[C---:B------:R-:W-:Y:S01]  /*19d90*/  FFMA.FTZ R102, -R187.reuse, R88, R102 ;  /* 0x00000058bb667223 */ /* 0x040fe20000010166 */
[--C-:B------:R-:W-:Y:S02]  /*19da0*/  IADD3 R111, PT, PT, R4, -0xb0, -R87.reuse ;  /* 0xffffff50046f7810 */ /* 0x100fe40007ffe857 */
[----:B------:R-:W-:Y:S02]  /*19db0*/  IABS R110, R110 ;  /* 0x0000006e006e7213 */ /* 0x000fe40000000000 */
[--C-:B------:R-:W-:Y:S02]  /*19dc0*/  IADD3 R86, PT, PT, R176, -0xf0, -R87.reuse ;  /* 0xffffff10b0567810 */ /* 0x100fe40007ffe857 */
[----:B------:R-:W-:Y:S02]  /*19dd0*/  IABS R129, R129 ;  /* 0x0000008100817213 */ /* 0x000fe40000000000 */
        /* <DEDUP_REMOVED lines=10> */
[C---:B------:R-:W-:Y:S02]  /*19e80*/  IADD3 R88, PT, PT, R176.reuse, -0xf8, -R87 ;  /* 0xffffff08b0587810 */ /* 0x040fe40007ffe857 */
[----:B------:R-:W-:Y:S01]  /*19e90*/  I2FP.F32.S32 R156, R156 ;  /* 0x0000009c009c7245 */ /* 0x000fe20000201400 */
[C---:B------:R-:W-:Y:S01]  /*19ea0*/  FFMA.FTZ R129, -R187.reuse, R129, R89 ;  /* 0x00000081bb817223 */ /* 0x040fe20000010159 */
        /* <DEDUP_REMOVED lines=8> */
[----:B------:R-:W-:Y:S01]  /*19f30*/  IADD3 R113, PT, PT, R176, -0xc1, -R87 ;  /* 0xffffff3fb0717810 */ /* 0x000fe20007ffe857 */
[----:B------:R-:W-:Y:S01]  /*19f40*/  FFMA.FTZ R111, -R187, R86, R99 ;  /* 0x00000056bb6f7223 */ /* 0x000fe20000010163 */
[C-C-:B------:R-:W-:Y:S01]  /*19f50*/  IADD3 R110, PT, PT, R4.reuse, -0x99, -R87.reuse ;  /* 0xffffff67046e7810 */ /* 0x140fe20007ffe857 */
[----:B------:R-:W-:Y:S01]  /*19f60*/  VIADD R99, R5, 0xf0 ;  /* 0x000000f005637836 */ /* 0x000fe20000000000 */
[C-C-:B------:R-:W-:Y:S02]  /*19f70*/  IADD3 R89, PT, PT, R4.reuse, -0xd1, -R87.reuse ;  /* 0xffffff2f04597810 */ /* 0x140fe40007ffe857 */
[----:B------:R-:W-:Y:S02]  /*19f80*/  I2FP.F32.S32 R112, R112 ;  /* 0x0000007000707245 */ /* 0x000fe40000201400 */
[--C-:B------:R-:W-:Y:S02]  /*19f90*/  IADD3 R90, PT, PT, R4, -0xd0, -R87.reuse ;  /* 0xffffff30045a7810 */ /* 0x100fe40007ffe857 */
[----:B------:R-:W-:Y:S01]  /*19fa0*/  I2FP.F32.S32 R88, R88 ;  /* 0x0000005800587245 */ /* 0x000fe20000201400 */
[C---:B------:R-:W-:Y:S01]  /*19fb0*/  FFMA.FTZ R84, -R187.reuse, R112, R84 ;  /* 0x00000070bb547223 */ /* 0x040fe20000010154 */
[----:B------:R-:W-:Y:S02]  /*19fc0*/  IABS R113, R113 ;  /* 0x0000007100717213 */ /* 0x000fe40000000000 */
[C-C-:B------:R-:W-:Y:S01]  /*19fd0*/  IADD3 R96, PT, PT, R176.reuse, -0xd8, -R87.reuse ;  /* 0xffffff28b0607810 */ /* 0x140fe20007ffe857 */
[----:B------:R-:W-:Y:S01]  /*19fe0*/  FFMA.FTZ R218, -R187, R88, R106 ;  /* 0x00000058bbda7223 */ /* 0x000fe2000001016a */
[----:B------:R-:W-:Y:S01]  /*19ff0*/  IABS R110, R110 ;  /* 0x0000006e006e7213 */ /* 0x000fe20000000000 */
[----:B------:R-:W-:Y:S01]  /*1a000*/  VIADD R106, R5, 0xd9 ;  /* 0x000000d9056a7836 */ /* 0x000fe20000000000 */
[C-C-:B------:R-:W-:Y:S02]  /*1a010*/  IADD3 R86, PT, PT, R176.reuse, -0xf9, -R87.reuse ;  /* 0xffffff07b0567810 */ /* 0x140fe40007ffe857 */
[----:B------:R-:W-:Y:S02]  /*1a020*/  IABS R89, R89 ;  /* 0x0000005900597213 */ /* 0x000fe40000000000 */
        /* <DEDUP_REMOVED lines=8> */
[C---:B------:R-:W-:Y:S01]  /*1a0b0*/  FFMA.FTZ R83, -R187.reuse, R110, R83 ;  /* 0x0000006ebb537223 */ /* 0x040fe20000010153 */
[----:B------:R-:W-:Y:S02]  /*1a0c0*/  IADD3 R88, PT, PT, R4, -0xe1, -R87 ;  /* 0xffffff1f04587810 */ /* 0x000fe40007ffe857 */
[----:B------:R-:W-:Y:S01]  /*1a0d0*/  I2FP.F32.S32 R90, R90 ;  /* 0x0000005a005a7245 */ /* 0x000fe20000201400 */
[C---:B------:R-:W-:Y:S01]  /*1a0e0*/  FFMA.FTZ R113, -R187.reuse, R89, R91 ;  /* 0x00000059bb717223 */ /* 0x040fe2000001015b */
[----:B------:R-:W-:Y:S02]  /*1a0f0*/  IABS R112, R112 ;  /* 0x0000007000707213 */ /* 0x000fe40000000000 */
[----:B------:R-:W-:Y:S01]  /*1a100*/  I2FP.F32.S32 R96, R96 ;  /* 0x0000006000607245 */ /* 0x000fe20000201400 */
[C---:B------:R-:W-:Y:S01]  /*1a110*/  FFMA.FTZ R100, -R187.reuse, R90, R100 ;  /* 0x0000005abb647223 */ /* 0x040fe20000010164 */
[----:B------:R-:W-:Y:S02]  /*1a120*/  I2FP.F32.S32 R86, R86 ;  /* 0x0000005600567245 */ /* 0x000fe40000201400 */
[----:B------:R-:W-:Y:S01]  /*1a130*/  IABS R88, R88 ;  /* 0x0000005800587213 */ /* 0x000fe20000000000 */
[C---:B------:R-:W-:Y:S01]  /*1a140*/  FFMA.FTZ R108, -R187.reuse, R96, R108 ;  /* 0x00000060bb6c7223 */ /* 0x040fe2000001016c */
[C---:B------:R-:W-:Y:S01]  /*1a150*/  IADD3 R94, PT, PT, R176.reuse, -0xe8, -R87 ;  /* 0xffffff18b05e7810 */ /* 0x040fe20007ffe857 */
[----:B---3--:R-:W-:Y:S01]  /*1a160*/  FFMA.FTZ R150, -R187, R86, R105 ;  /* 0x00000056bb967223 */ /* 0x008fe20000010169 */
[--C-:B------:R-:W-:Y:S01]  /*1a170*/  IADD3 R110, PT, PT, R176, -0xc8, -R87.reuse ;  /* 0xffffff38b06e7810 */ /* 0x100fe20007ffe857 */
[----:B------:R-:W-:Y:S01]  /*1a180*/  VIADD R105, R5, 0xe0 ;  /* 0x000000e005697836 */ /* 0x000fe20000000000 */
[C-C-:B------:R-:W-:Y:S02]  /*1a190*/  IADD3 R89, PT, PT, R4.reuse, -0xe0, -R87.reuse ;  /* 0xffffff2004597810 */ /* 0x140fe40007ffe857 */
[----:B------:R-:W-:Y:S02]  /*1a1a0*/  I2FP.F32.S32 R112, R112 ;  /* 0x0000007000707245 */ /* 0x000fe40000201400 */
[----:B------:R-:W-:Y:S02]  /*1a1b0*/  IADD3 R90, PT, PT, R4, -0xd9, -R87 ;  /* 0xffffff27045a7810 */ /* 0x000fe40007ffe857 */
[----:B------:R-:W-:Y:S01]  /*1a1c0*/  I2FP.F32.S32 R88, R88 ;  /* 0x0000005800587245 */ /* 0x000fe20000201400 */
[C---:B------:R-:W-:Y:S01]  /*1a1d0*/  FFMA.FTZ R119, -R187.reuse, R112, R95 ;  /* 0x00000070bb777223 */ /* 0x040fe2000001015f */
[--C-:B------:R-:W-:Y:S02]  /*1a1e0*/  IADD3 R96, PT, PT, R176, -0xe0, -R87.reuse ;  /* 0xffffff20b0607810 */ /* 0x100fe40007ffe857 */
[----:B------:R-:W-:Y:S01]  /*1a1f0*/  IABS R94, R94 ;  /* 0x0000005e005e7213 */ /* 0x000fe20000000000 */
[----:B------:R-:W-:Y:S01]  /*1a200*/  FFMA.FTZ R126, -R187, R88, R6 ;  /* 0x00000058bb7e7223 */ /* 0x000fe20000010106 */
[----:B------:R-:W-:Y:S01]  /*1a210*/  IABS R110, R110 ;  /* 0x0000006e006e7213 */ /* 0x000fe20000000000 */
[----:B------:R-:W-:Y:S01]  /*1a220*/  VIADD R6, R109, 0xfffffff8 ;  /* 0xfffffff86d067836 */ /* 0x000fe20000000000 */
[--C-:B------:R-:W-:Y:S01]  /*1a230*/  IADD3 R86, PT, PT, R4, -0xe8, -R87.reuse ;  /* 0xffffff1804567810 */ /* 0x100fe20007ffe857 */
[----:B------:R-:W-:Y:S01]  /*1a240*/  VIADD R109, R5, 0xd1 ;  /* 0x000000d1056d7836 */ /* 0x000fe20000000000 */
[----:B------:R-:W-:Y:S02]  /*1a250*/  IABS R89, R89 ;  /* 0x0000005900597213 */ /* 0x000fe40000000000 */
[----:B------:R-:W-:Y:S02]  /*1a260*/  IABS R90, R90 ;  /* 0x0000005a005a7213 */ /* 0x000fe40000000000 */
[C---:B------:R-:W-:Y:S02]  /*1a270*/  IADD3 R95, PT, PT, R176.reuse, -0xd9, -R87 ;  /* 0xffffff27b05f7810 */ /* 0x040fe40007ffe857 */
[----:B------:R-:W-:Y:S02]  /*1a280*/  IABS R96, R96 ;  /* 0x0000006000607213 */ /* 0x000fe40000000000 */
[----:B------:R-:W-:Y:S02]  /*1a290*/  I2FP.F32.S32 R94, R94 ;  /* 0x0000005e005e7245 */ /* 0x000fe40000201400 */
[----:B------:R-:W-:Y:S02]  /*1a2a0*/  I2FP.F32.S32 R110, R110 ;  /* 0x0000006e006e7245 */ /* 0x000fe40000201400 */
[----:B------:R-:W-:Y:S01]  /*1a2b0*/  IABS R86, R86 ;  /* 0x0000005600567213 */ /* 0x000fe20000000000 */
[C---:B------:R-:W-:Y:S01]  /*1a2c0*/  FFMA.FTZ R103, -R187.reuse, R94, R103 ;  /* 0x0000005ebb677223 */ /* 0x040fe20000010167 */
[----:B------:R-:W-:Y:S01]  /*1a2d0*/  I2FP.F32.S32 R89, R89 ;  /* 0x0000005900597245 */ /* 0x000fe20000201400 */
[C---:B------:R-:W-:Y:S01]  /*1a2e0*/  FFMA.FTZ R204, -R187.reuse, R110, R204 ;  /* 0x0000006ebbcc7223 */ /* 0x040fe200000101cc */
[----:B------:R-:W-:Y:S02]  /*1a2f0*/  I2FP.F32.S32 R90, R90 ;  /* 0x0000005a005a7245 */ /* 0x000fe40000201400 */
[----:B------:R-:W-:Y:S01]  /*1a300*/  IABS R95, R95 ;  /* 0x0000005f005f7213 */ /* 0x000fe20000000000 */
[C---:B------:R-:W-:Y:S01]  /*1a310*/  FFMA.FTZ R217, -R187.reuse, R89, R7 ;  /* 0x00000059bbd97223 */ /* 0x040fe20000010107 */
[----:B------:R-:W-:Y:S01]  /*1a320*/  I2FP.F32.S32 R96, R96 ;  /* 0x0000006000607245 */ /* 0x000fe20000201400 */
[----:B------:R-:W-:Y:S01]  /*1a330*/  FFMA.FTZ R224, -R187, R90, R92 ;  /* 0x0000005abbe07223 */ /* 0x000fe2000001015c */
[----:B------:R-:W-:Y:S01]  /*1a340*/  I2FP.F32.S32 R86, R86 ;  /* 0x0000005600567245 */ /* 0x000fe20000201400 */
[----:B------:R-:W-:Y:S01]  /*1a350*/  VIADD R90, R5, 0x1 ;  /* 0x00000001055a7836 */ /* 0x000fe20000000000 */
[--C-:B------:R-:W-:Y:S01]  /*1a360*/  IADD3 R94, PT, PT, R176, -0xf1, -R87.reuse ;  /* 0xffffff0fb05e7810 */ /* 0x100fe20007ffe857 */
[----:B------:R-:W-:Y:S01]  /*1a370*/  FFMA.FTZ R250, -R187, R96, R98 ;  /* 0x00000060bbfa7223 */ /* 0x000fe20000010162 */
[----:B------:R-:W-:Y:S01]  /*1a380*/  IABS R6, R6 ;  /* 0x0000000600067213 */ /* 0x000fe20000000000 */
[C---:B------:R-:W-:Y:S01]  /*1a390*/  VIADD R98, R5.reuse, 0xf1 ;  /* 0x000000f105627836 */ /* 0x040fe20000000000 */
[C-C-:B------:R-:W-:Y:S01]  /*1a3a0*/  IADD3 R110, PT, PT, R4.reuse, -0xa9, -R87.reuse ;  /* 0xffffff57046e7810 */ /* 0x140fe20007ffe857 */
[----:B------:R-:W-:Y:S01]  /*1a3b0*/  VIADD R89, R5, 0x9 ;  /* 0x0000000905597836 */ /* 0x000fe20000000000 */
[C---:B------:R-:W-:Y:S01]  /*1a3c0*/  IADD3 R7, PT, PT, R4.reuse, -0xf8, -R87 ;  /* 0xffffff0804077810 */ /* 0x040fe20007ffe857 */
[C---:B------:R-:W-:Y:S01]  /*1a3d0*/  FFMA.FTZ R96, -R187.reuse, R86, R9 ;  /* 0x00000056bb607223 */ /* 0x040fe20000010109 */
[----:B------:R-:W-:Y:S02]  /*1a3e0*/  I2FP.F32.S32 R95, R95 ;  /* 0x0000005f005f7245 */ /* 0x000fe40000201400 */
[----:B------:R-:W-:Y:S02]  /*1a3f0*/  IABS R94, R94 ;  /* 0x0000005e005e7213 */ /* 0x000fe40000000000 */
[----:B------:R-:W-:Y:S01]  /*1a400*/  I2FP.F32.S32 R6, R6 ;  /* 0x0000000600067245 */ /* 0x000fe20000201400 */
[C---:B------:R-:W-:Y:S01]  /*1a410*/  FFMA.FTZ R101, -R187.reuse, R95, R101 ;  /* 0x0000005fbb657223 */ /* 0x040fe20000010165 */
[----:B------:R-:W-:Y:S02]  /*1a420*/  IABS R110, R110 ;  /* 0x0000006e006e7213 */ /* 0x000fe40000000000 */
[--C-:B------:R-:W-:Y:S01]  /*1a430*/  IADD3 R86, PT, PT, R4, -0xf0, -R87.reuse ;  /* 0xffffff1004567810 */ /* 0x100fe20007ffe857 */
[----:B------:R-:W-:Y:S01]  /*1a440*/  FFMA.FTZ R152, -R187, R6, R152 ;  /* 0x00000006bb987223 */ /* 0x000fe20000010198 */
[----:B------:R-:W-:Y:S01]  /*1a450*/  IABS R7, R7 ;  /* 0x0000000700077213 */ /* 0x000fe20000000000 */
[----:B------:R-:W-:Y:S01]  /*1a460*/  VIADD R6, R5, 0x10 ;  /* 0x0000001005067836 */ /* 0x000fe20000000000 */
[----:B------:R-:W-:Y:S02]  /*1a470*/  IADD3 R95, PT, PT, R176, -0xe1, -R87 ;  /* 0xffffff1fb05f7810 */ /* 0x000fe40007ffe857 */
[----:B------:R-:W-:Y:S02]  /*1a480*/  I2FP.F32.S32 R94, R94 ;  /* 0x0000005e005e7245 */ /* 0x000fe40000201400 */
[----:B------:R-:W-:Y:S02]  /*1a490*/  ISETP.GE.AND P1, PT, R90, R178, PT ;  /* 0x000000b25a00720c */ /* 0x000fe40003f26270 */
[----:B------:R-:W-:Y:S01]  /*1a4a0*/  I2FP.F32.S32 R110, R110 ;  /* 0x0000006e006e7245 */ /* 0x000fe20000201400 */
[----:B------:R-:W-:Y:S01]  /*1a4b0*/  FFMA.FTZ R112, -R187, R94, R107 ;  /* 0x0000005ebb707223 */ /* 0x000fe2000001016b */
[----:B------:R-:W-:Y:S01]  /*1a4c0*/  IADD3 R9, PT, PT, R4, -0xf1, -R87 ;  /* 0xffffff0f04097810 */ /* 0x000fe20007ffe857 */
[----:B------:R-:W-:Y:S01]  /*1a4d0*/  VIADD R107, R5, 0xd8 ;  /* 0x000000d8056b7836 */ /* 0x000fe20000000000 */
[----:B------:R-:W-:Y:S01]  /*1a4e0*/  IABS R86, R86 ;  /* 0x0000005600567213 */ /* 0x000fe20000000000 */
[----:B------:R-:W-:Y:S01]  /*1a4f0*/  FFMA.FTZ R215, -R187, R110, R215 ;  /* 0x0000006ebbd77223 */ /* 0x000fe200000101d7 */
[----:B------:R-:W-:Y:S02]  /*1a500*/  I2FP.F32.S32 R7, R7 ;  /* 0x0000000700077245 */ /* 0x000fe40000201400 */
[----:B------:R-:W-:Y:S02]  /*1a510*/  IABS R95, R95 ;  /* 0x0000005f005f7213 */ /* 0x000fe40000000000 */
[----:B------:R-:W-:Y:S01]  /*1a520*/  FSEL R128, R161, -INF , P1 ;  /* 0xff800000a1807808 */ /* 0x000fe20000800000 */
[----:B------:R-:W-:Y:S01]  /*1a530*/  FFMA.FTZ R123, -R187, R7, R104 ;  /* 0x00000007bb7b7223 */ /* 0x000fe20000010168 */
[----:B------:R-:W-:Y:S01]  /*1a540*/  IABS R9, R9 ;  /* 0x0000000900097213 */ /* 0x000fe20000000000 */
[C---:B------:R-:W-:Y:S01]  /*1a550*/  VIADD R104, R5.reuse, 0xe1 ;  /* 0x000000e105687836 */ /* 0x040fe20000000000 */
[----:B------:R-:W-:Y:S01]  /*1a560*/  I2FP.F32.S32 R86, R86 ;  /* 0x0000005600567245 */ /* 0x000fe20000201400 */
[----:B------:R-:W-:Y:S01]  /*1a570*/  VIADD R7, R5, 0x18 ;  /* 0x0000001805077836 */ /* 0x000fe20000000000 */
[----:B------:R-:W-:Y:S02]  /*1a580*/  ISETP.GE.AND P1, PT, R89, R178, PT ;  /* 0x000000b25900720c */ /* 0x000fe40003f26270 */
[----:B------:R-:W-:Y:S01]  /*1a590*/  FSEL R94, R160, -INF , P0 ;  /* 0xff800000a05e7808 */ /* 0x000fe20000000000 */
[----:B------:R-:W-:Y:S01]  /*1a5a0*/  VIADD R160, R5, 0x28 ;  /* 0x0000002805a07836 */ /* 0x000fe20000000000 */
[----:B------:R-:W-:Y:S01]  /*1a5b0*/  IADD3 R110, PT, PT, R4, -0xb1, -R87 ;  /* 0xffffff4f046e7810 */ /* 0x000fe20007ffe857 */
[C---:B------:R-:W-:Y:S01]  /*1a5c0*/  FFMA.FTZ R223, -R187.reuse, R86, R11 ;  /* 0x00000056bbdf7223 */ /* 0x040fe2000001010b */
[-C--:B------:R-:W-:Y:S02]  /*1a5d0*/  ISETP.GE.AND P0, PT, R6, R178.reuse, PT ;  /* 0x000000b20600720c */ /* 0x080fe40003f06270 */
[----:B------:R-:W-:Y:S02]  /*1a5e0*/  I2FP.F32.S32 R95, R95 ;  /* 0x0000005f005f7245 */ /* 0x000fe40000201400 */
[----:B------:R-:W-:Y:S02]  /*1a5f0*/  IADD3 R91, PT, PT, R4, -0xd8, -R87 ;  /* 0xffffff28045b7810 */ /* 0x000fe40007ffe857 */
[----:B------:R-:W-:Y:S01]  /*1a600*/  I2FP.F32.S32 R9, R9 ;  /* 0x0000000900097245 */ /* 0x000fe20000201400 */
[----:B------:R-:W-:Y:S01]  /*1a610*/  FFMA.FTZ R251, -R187, R95, R97 ;  /* 0x0000005fbbfb7223 */ /* 0x000fe20000010161 */
[----:B------:R-:W-:Y:S01]  /*1a620*/  FSEL R92, R153, -INF , P1 ;  /* 0xff800000995c7808 */ /* 0x000fe20000800000 */
[----:B------:R-:W-:Y:S01]  /*1a630*/  VIADD R95, R5, 0xf8 ;  /* 0x000000f8055f7836 */ /* 0x000fe20000000000 */
[----:B------:R-:W-:Y:S01]  /*1a640*/  ISETP.GE.AND P1, PT, R185, R178, PT ;  /* 0x000000b2b900720c */ /* 0x000fe20003f26270 */
[----:B------:R-:W-:Y:S01]  /*1a650*/  FFMA.FTZ R225, -R187, R9, R10 ;  /* 0x00000009bbe17223 */ /* 0x000fe2000001010a */
[----:B------:R-:W-:Y:S01]  /*1a660*/  IABS R110, R110 ;  /* 0x0000006e006e7213 */ /* 0x000fe20000000000 */
[C---:B------:R-:W-:Y:S01]  /*1a670*/  VIADD R10, R5.reuse, 0x21 ;  /* 0x00000021050a7836 */ /* 0x040fe20000000000 */
[----:B------:R-:W-:Y:S01]  /*1a680*/  FSEL R86, R12, -INF , P0 ;  /* 0xff8000000c567808 */ /* 0x000fe20000000000 */
[----:B------:R-:W-:Y:S01]  /*1a690*/  IMAD.MOV.U32 R9, RZ, RZ, R103 ;  /* 0x000000ffff097224 */ /* 0x000fe200078e0067 */
[----:B------:R-:W-:Y:S01]  /*1a6a0*/  IABS R91, R91 ;  /* 0x0000005b005b7213 */ /* 0x000fe20000000000 */
[----:B------:R-:W-:Y:S01]  /*1a6b0*/  VIADD R103, R5, 0xe8 ;  /* 0x000000e805677836 */ /* 0x000fe20000000000 */
[----:B------:R-:W-:Y:S01]  /*1a6c0*/  ISETP.GE.AND P0, PT, R7, R178, PT ;  /* 0x000000b20700720c */ /* 0x000fe20003f06270 */
[----:B------:R-:W-:Y:S01]  /*1a6d0*/  IMAD.MOV.U32 R161, RZ, RZ, R9 ;  /* 0x000000ffffa17224 */ /* 0x000fe200078e0009 */
[----:B------:R-:W-:Y:S02]  /*1a6e0*/  FSEL R97, R13, -INF , P1 ;  /* 0xff8000000d617808 */ /* 0x000fe40000800000 */
[----:B------:R-:W-:Y:S02]  /*1a6f0*/  I2FP.F32.S32 R110, R110 ;  /* 0x0000006e006e7245 */ /* 0x000fe40000201400 */
[----:B------:R-:W-:Y:S02]  /*1a700*/  IADD3 R88, PT, PT, R4, -0xe9, -R87 ;  /* 0xffffff1704587810 */ /* 0x000fe40007ffe857 */
[----:B------:R-:W-:Y:S01]  /*1a710*/  ISETP.GE.AND P1, PT, R184, R178, PT ;  /* 0x000000b2b800720c */ /* 0x000fe20003f26270 */
[C---:B------:R-:W-:Y:S01]  /*1a720*/  FFMA.FTZ R209, -R187.reuse, R110, R209 ;  /* 0x0000006ebbd17223 */ /* 0x040fe200000101d1 */
[----:B------:R-:W-:Y:S02]  /*1a730*/  I2FP.F32.S32 R91, R91 ;  /* 0x0000005b005b7245 */ /* 0x000fe40000201400 */
[----:B------:R-:W-:Y:S02]  /*1a740*/  FSEL R151, R16, -INF , P0 ;  /* 0xff80000010977808 */ /* 0x000fe40000000000 */
[----:B------:R-:W-:Y:S01]  /*1a750*/  ISETP.GE.AND P0, PT, R168, R178, PT ;  /* 0x000000b2a800720c */ /* 0x000fe20003f06270 */
[----:B------:R-:W-:Y:S01]  /*1a760*/  FFMA.FTZ R226, -R187, R91, R93 ;  /* 0x0000005bbbe27223 */ /* 0x000fe2000001015d */
[----:B------:R-:W-:Y:S01]  /*1a770*/  IABS R88, R88 ;  /* 0x0000005800587213 */ /* 0x000fe20000000000 */
[----:B------:R-:W-:Y:S01]  /*1a780*/  IMAD.MOV.U32 R91, RZ, RZ, R102 ;  /* 0x000000ffff5b7224 */ /* 0x000fe200078e0066 */
[----:B------:R-:W-:Y:S01]  /*1a790*/  FSEL R17, R17, -INF , P1 ;  /* 0xff80000011117808 */ /* 0x000fe20000800000 */
[C---:B------:R-:W-:Y:S01]  /*1a7a0*/  VIADD R102, R5.reuse, 0xe9 ;  /* 0x000000e905667836 */ /* 0x040fe20000000000 */
[----:B------:R-:W-:Y:S01]  /*1a7b0*/  ISETP.GE.AND P1, PT, R10, R178, PT ;  /* 0x000000b20a00720c */ /* 0x000fe20003f26270 */
[----:B------:R-:W-:Y:S01]  /*1a7c0*/  IMAD.MOV.U32 R11, RZ, RZ, R91 ;  /* 0x000000ffff0b7224 */ /* 0x000fe200078e005b */
[----:B------:R-:W-:Y:S01]  /*1a7d0*/  IADD3 R110, PT, PT, R4, -0xb9, -R87 ;  /* 0xffffff47046e7810 */ /* 0x000fe20007ffe857 */
[----:B------:R-:W-:Y:S01]  /*1a7e0*/  IMAD.MOV.U32 R93, RZ, RZ, R115 ;  /* 0x000000ffff5d7224 */ /* 0x000fe200078e0073 */
[----:B------:R-:W-:Y:S01]  /*1a7f0*/  FSEL R122, R20, -INF , P0 ;  /* 0xff800000147a7808 */ /* 0x000fe20000000000 */
[C---:B------:R-:W-:Y:S01]  /*1a800*/  VIADD R20, R5.reuse, 0xf9 ;  /* 0x000000f905147836 */ /* 0x040fe20000000000 */
[-C--:B------:R-:W-:Y:S01]  /*1a810*/  ISETP.GE.AND P0, PT, R90, R175.reuse, PT ;  /* 0x000000af5a00720c */ /* 0x080fe20003f06270 */
[----:B------:R-:W-:Y:S01]  /*1a820*/  VIADD R115, R5, 0xc9 ;  /* 0x000000c905737836 */ /* 0x000fe20000000000 */
[----:B------:R-:W-:Y:S01]  /*1a830*/  I2FP.F32.S32 R88, R88 ;  /* 0x0000005800587245 */ /* 0x000fe20000201400 */
[----:B------:R-:W-:Y:S01]  /*1a840*/  IMAD.MOV.U32 R13, RZ, RZ, R11 ;  /* 0x000000ffff0d7224 */ /* 0x000fe200078e000b */
[----:B------:R-:W-:Y:S01]  /*1a850*/  FSEL R16, R21, -INF , P1 ;  /* 0xff80000015107808 */ /* 0x000fe20000800000 */
[----:B------:R-:W-:Y:S01]  /*1a860*/  IMAD.MOV.U32 R11, RZ, RZ, R93 ;  /* 0x000000ffff0b7224 */ /* 0x000fe200078e005d */
[----:B------:R-:W-:Y:S01]  /*1a870*/  IABS R110, R110 ;  /* 0x0000006e006e7213 */ /* 0x000fe20000000000 */
[----:B------:R-:W-:Y:S01]  /*1a880*/  FFMA.FTZ R164, -R187, R88, R8 ;  /* 0x00000058bba47223 */ /* 0x000fe20000010108 */
[-C--:B------:R-:W-:Y:S01]  /*1a890*/  ISETP.GE.AND P1, PT, R160, R178.reuse, PT ;  /* 0x000000b2a000720c */ /* 0x080fe20003f26270 */
[----:B------:R-:W-:Y:S01]  /*1a8a0*/  IMAD.MOV.U32 R93, RZ, RZ, R251 ;  /* 0x000000ffff5d7224 */ /* 0x000fe200078e00fb */
[----:B------:R-:W-:Y:S02]  /*1a8b0*/  FSEL R90, R163, -INF , P0 ;  /* 0xff800000a35a7808 */ /* 0x000fe40000000000 */
[----:B------:R-:W-:Y:S02]  /*1a8c0*/  ISETP.GE.AND P0, PT, R252, R178, PT ;  /* 0x000000b2fc00720c */ /* 0x000fe40003f06270 */
[----:B------:R-:W-:Y:S02]  /*1a8d0*/  FSEL R91, R162, -INF , P4 ;  /* 0xff800000a25b7808 */ /* 0x000fe40002000000 */
[-C--:B------:R-:W-:Y:S02]  /*1a8e0*/  ISETP.GE.AND P4, PT, R157, R175.reuse, PT ;  /* 0x000000af9d00720c */ /* 0x080fe40003f86270 */
[----:B------:R-:W-:Y:S02]  /*1a8f0*/  I2FP.F32.S32 R110, R110 ;  /* 0x0000006e006e7245 */ /* 0x000fe40000201400 */
[----:B------:R-:W-:Y:S02]  /*1a900*/  FSEL R8, R24, -INF , P1 ;  /* 0xff80000018087808 */ /* 0x000fe40000800000 */
[-C--:B------:R-:W-:Y:S01]  /*1a910*/  ISETP.GE.AND P1, PT, R89, R175.reuse, PT ;  /* 0x000000af5900720c */ /* 0x080fe20003f26270 */
[----:B------:R-:W-:Y:S01]  /*1a920*/  FFMA.FTZ R207, -R187, R110, R207 ;  /* 0x0000006ebbcf7223 */ /* 0x000fe200000101cf */
        /* <DEDUP_REMOVED lines=24> */
[-C--:B------:R-:W-:Y:S01]  /*1aab0*/  ISETP.GE.AND P1, PT, R10, R175.reuse, PT ;  /* 0x000000af0a00720c */ /* 0x080fe20003f26270 */
[----:B------:R-:W-:Y:S01]  /*1aac0*/  IMAD.MOV.U32 R10, RZ, RZ, R250 ;  /* 0x000000ffff0a7224 */ /* 0x000fe200078e00fa */
[----:B------:R-:W-:Y:S02]  /*1aad0*/  FSEL R251, R37, -INF , P0 ;  /* 0xff80000025fb7808 */ /* 0x000fe40000000000 */
        /* <DEDUP_REMOVED lines=119> */
[----:B------:R-:W-:Y:S01]  /*1b250*/  FSEL R17, R67, -INF , P4 ;  /* 0xff80000043117808 */ /* 0x000fe20002000000 */
[C-C-:B------:R-:W-:Y:S01]  /*1b260*/  IMAD R67, R186.reuse, 0x100, R46.reuse ;  /* 0x00000100ba437824 */ /* 0x140fe200078e022e */
[-C--:B------:R-:W-:Y:S02]  /*1b270*/  ISETP.GE.AND P0, PT, R203, R178.reuse, PT ;  /* 0x000000b2cb00720c */ /* 0x080fe40003f06270 */
[-C--:B------:R-:W-:Y:S01]  /*1b280*/  ISETP.GE.AND P4, PT, R229, R175.reuse, PT ;  /* 0x000000afe500720c */ /* 0x080fe20003f86270 */
[----:B------:R-:W-:Y:S01]  /*1b290*/  VIADD R67, R67, 0x10 ;  /* 0x0000001043437836 */ /* 0x000fe20000000000 */
[----:B------:R-:W-:Y:S01]  /*1b2a0*/  FSEL R128, R81, -INF , P1 ;  /* 0xff80000051807808 */ /* 0x000fe20000800000 */
[----:B------:R-:W-:Y:S01]  /*1b2b0*/  IMAD R81, R186, 0x100, R46 ;  /* 0x00000100ba517824 */ /* 0x000fe200078e022e */
[----:B------:R-:W-:Y:S01]  /*1b2c0*/  FSEL R96, R73, -INF , P0 ;  /* 0xff80000049607808 */ /* 0x000fe20000000000 */
[----:B------:R-:W-:Y:S01]  /*1b2d0*/  IMAD.MOV.U32 R73, RZ, RZ, R226 ;  /* 0x000000ffff497224 */ /* 0x000fe200078e00e2 */
[----:B------:R-:W-:Y:S01]  /*1b2e0*/  FSEL R113, R70, -INF , P4 ;  /* 0xff80000046717808 */ /* 0x000fe20002000000 */
[----:B------:R-:W-:Y:S01]  /*1b2f0*/  VIADD R81, R81, 0x1 ;  /* 0x0000000151517836 */ /* 0x000fe20000000000 */
[-C--:B------:R-:W-:Y:S01]  /*1b300*/  ISETP.GE.AND P1, PT, R158, R178.reuse, PT ;  /* 0x000000b29e00720c */ /* 0x080fe20003f26270 */
[----:B------:R-:W-:Y:S01]  /*1b310*/  IMAD.MOV.U32 R70, RZ, RZ, R154 ;  /* 0x000000ffff467224 */ /* 0x000fe200078e009a */
[-C--:B------:R-:W-:Y:S01]  /*1b320*/  ISETP.GE.AND P0, PT, R202, R178.reuse, PT ;  /* 0x000000b2ca00720c */ /* 0x080fe20003f06270 */
[----:B------:R-:W-:Y:S01]  /*1b330*/  IMAD.MOV.U32 R154, RZ, RZ, R61 ;  /* 0x000000ffff9a7224 */ /* 0x000fe200078e003d */
[-C--:B------:R-:W-:Y:S01]  /*1b340*/  ISETP.GE.AND P4, PT, R130, R178.reuse, PT ;  /* 0x000000b28200720c */ /* 0x080fe20003f86270 */
[----:B------:R-:W-:Y:S01]  /*1b350*/  IMAD R61, R186, 0x100, R46 ;  /* 0x00000100ba3d7824 */ /* 0x000fe200078e022e */
[----:B------:R-:W-:Y:S02]  /*1b360*/  FSEL R222, R222, -INF , P1 ;  /* 0xff800000dede7808 */ /* 0x000fe40000800000 */
[----:B------:R-:W-:Y:S01]  /*1b370*/  FSEL R122, R76, -INF , P0 ;  /* 0xff8000004c7a7808 */ /* 0x000fe20000000000 */
[----:B------:R-:W-:Y:S01]  /*1b380*/  IMAD.MOV.U32 R76, RZ, RZ, R59 ;  /* 0x000000ffff4c7224 */ /* 0x000fe200078e003b */
[-C--:B------:R-:W-:Y:S01]  /*1b390*/  ISETP.GE.AND P1, PT, R228, R175.reuse, PT ;  /* 0x000000afe400720c */ /* 0x080fe20003f26270 */
[----:B------:R-:W-:Y:S01]  /*1b3a0*/  IMAD.MOV.U32 R59, RZ, RZ, R41 ;  /* 0x000000ffff3b7224 */ /* 0x000fe200078e0029 */
[----:B------:R-:W-:Y:S01]  /*1b3b0*/  FSEL R219, R219, -INF , P4 ;  /* 0xff800000dbdb7808 */ /* 0x000fe20002000000 */
[----:B------:R-:W-:Y:S01]  /*1b3c0*/  IMAD.MOV.U32 R41, RZ, RZ, R164 ;  /* 0x000000ffff297224 */ /* 0x000fe200078e00a4 */
[-C--:B------:R-:W-:Y:S01]  /*1b3d0*/  ISETP.GE.AND P0, PT, R232, R175.reuse, PT ;  /* 0x000000afe800720c */ /* 0x080fe20003f06270 */
[----:B------:R1:W5:Y:S01]  /*1b3e0*/  LDL.LU R164, [R1+0x4] ;  /* 0x0000040001a47983 */ /* 0x0003620000300800 */
[-C--:B------:R-:W-:Y:S01]  /*1b3f0*/  ISETP.GE.AND P4, PT, R125, R178.reuse, PT ;  /* 0x000000b27d00720c */ /* 0x080fe20003f86270 */
[----:B------:R-:W-:Y:S01]  /*1b400*/  VIADD R61, R61, 0x20 ;  /* 0x000000203d3d7836 */ /* 0x000fe20000000000 */
        /* <DEDUP_REMOVED lines=9> */
[----:B------:R-:W-:Y:S01]  /*1b4a0*/  IMAD.MOV.U32 R66, RZ, RZ, R60 ;  /* 0x000000ffff427224 */ /* 0x000fe200078e003c */
[-C--:B------:R-:W-:Y:S01]  /*1b4b0*/  ISETP.GE.AND P1, PT, R124, R178.reuse, PT ;  /* 0x000000b27c00720c */ /* 0x080fe20003f26270 */
[----:B------:R-:W-:Y:S01]  /*1b4c0*/  IMAD.MOV.U32 R60, RZ, RZ, R43 ;  /* 0x000000ffff3c7224 */ /* 0x000fe200078e002b */
[----:B------:R-:W-:Y:S01]  /*1b4d0*/  ISETP.GE.AND P0, PT, R155, R178, PT ;  /* 0x000000b29b00720c */ /* 0x000fe20003f06270 */
[----:B------:R-:W-:Y:S01]  /*1b4e0*/  IMAD R43, R186, 0x100, R46 ;  /* 0x00000100ba2b7824 */ /* 0x000fe200078e022e */
[----:B------:R-:W-:Y:S02]  /*1b4f0*/  ISETP.GE.AND P4, PT, R198, R175, PT ;  /* 0x000000afc600720c */ /* 0x000fe40003f86270 */
[----:B------:R-:W-:Y:S01]  /*1b500*/  FSEL R94, R94, -INF , !P5 ;  /* 0xff8000005e5e7808 */ /* 0x000fe20006800000 */
[----:B------:R-:W-:Y:S01]  /*1b510*/  VIADD R43, R43, 0x21 ;  /* 0x000000212b2b7836 */ /* 0x000fe20000000000 */
[----:B------:R-:W-:Y:S02]  /*1b520*/  FSEL R91, R91, -INF , !P6 ;  /* 0xff8000005b5b7808 */ /* 0x000fe40007000000 */
[----:B------:R-:W-:Y:S02]  /*1b530*/  ISETP.GE.AND P6, PT, R157, R174, PT ;  /* 0x000000ae9d00720c */ /* 0x000fe40003fc6270 */
[----:B------:R-:W-:Y:S02]  /*1b540*/  FSEL R224, R82, -INF , P4 ;  /* 0xff80000052e07808 */ /* 0x000fe40002000000 */
[----:B------:R-:W-:Y:S02]  /*1b550*/  FSEL R89, R89, -INF , !P6 ;  /* 0xff80000059597808 */ /* 0x000fe40007000000 */
[-C--:B------:R-:W-:Y:S02]  /*1b560*/  ISETP.GE.AND P4, PT, R117, R178.reuse, PT ;  /* 0x000000b27500720c */ /* 0x080fe40003f86270 */
[----:B------:R-:W-:Y:S02]  /*1b570*/  ISETP.GE.AND P6, PT, R248, R177, PT ;  /* 0x000000b1f800720c */ /* 0x000fe40003fc6270 */
        /* <DEDUP_REMOVED lines=51> */
[----:B------:R-:W-:Y:S01]  /*1b8b0*/  FSEL R156, R156, -INF , P4 ;  /* 0xff8000009c9c7808 */ /* 0x000fe20002000000 */
[----:B------:R1:W5:Y:S01]  /*1b8c0*/  LDL.LU R150, [R1] ;  /* 0x0000000001967983 */ /* 0x0003620000300800 */
[-C--:B------:R-:W-:Y:S01]  /*1b8d0*/  ISETP.GE.AND P4, PT, R98, R178.reuse, PT ;  /* 0x000000b26200720c */ /* 0x080fe20003f86270 */
        /* <DEDUP_REMOVED lines=10> */
[----:B------:R-:W2:Y:S01]  /*1b980*/  S2R R151, SR_TID.X ;  /* 0x0000000000977919 */ /* 0x000ea20000002100 */
        /* <DEDUP_REMOVED lines=37> */
[----:B--2---:R-:W-:Y:S01]  /*1bbe0*/  IMAD.SHL.U32 R168, R151, 0x20, RZ ;  /* 0x0000002097a87824 */ /* 0x004fe200078e00ff */
[-C--:B------:R-:W-:Y:S01]  /*1bbf0*/  ISETP.GE.AND P0, PT, R107, R175.reuse, PT ;  /* 0x000000af6b00720c */ /* 0x080fe20003f06270 */
[----:B------:R-:W-:Y:S01]  /*1bc00*/  IMAD.MOV.U32 R73, RZ, RZ, R69 ;  /* 0x000000ffff497224 */ /* 0x000fe200078e0045 */
[----:B------:R-:W-:Y:S01]  /*1bc10*/  FSEL R47, R47, -INF , P4 ;  /* 0xff8000002f2f7808 */ /* 0x000fe20002000000 */
[--C-:B------:R-:W-:Y:S01]  /*1bc20*/  IMAD R69, R186, 0x100, R46.reuse ;  /* 0x00000100ba457824 */ /* 0x100fe200078e022e */
[----:B------:R-:W-:Y:S01]  /*1bc30*/  FSEL R84, R80, -INF , P0 ;  /* 0xff80000050547808 */ /* 0x000fe20000000000 */
[----:B------:R-:W-:Y:S01]  /*1bc40*/  IMAD.MOV.U32 R80, RZ, RZ, R63 ;  /* 0x000000ffff507224 */ /* 0x000fe200078e003f */
[----:B------:R-:W-:Y:S01]  /*1bc50*/  ISETP.GE.AND P0, PT, R104, R175, PT ;  /* 0x000000af6800720c */ /* 0x000fe20003f06270 */
[----:B------:R-:W-:Y:S01]  /*1bc60*/  IMAD.MOV.U32 R63, RZ, RZ, R77 ;  /* 0x000000ffff3f7224 */ /* 0x000fe200078e004d */
[----:B------:R-:W-:Y:S01]  /*1bc70*/  ISETP.GE.AND P4, PT, R81, R177, PT ;  /* 0x000000b15100720c */ /* 0x000fe20003f86270 */
[----:B------:R-:W-:Y:S01]  /*1bc80*/  IMAD R77, R186, 0x100, R46 ;  /* 0x00000100ba4d7824 */ /* 0x000fe200078e022e */
[----:B------:R-:W-:Y:S01]  /*1bc90*/  FSEL R57, R57, -INF , P0 ;  /* 0xff80000039397808 */ /* 0x000fe20000000000 */
[----:B------:R-:W-:Y:S01]  /*1bca0*/  VIADD R69, R69, 0x19 ;  /* 0x0000001945457836 */ /* 0x000fe20000000000 */
[----:B------:R-:W-:Y:S01]  /*1bcb0*/  ISETP.GE.AND P0, PT, R99, R175, PT ;  /* 0x000000af6300720c */ /* 0x000fe20003f06270 */
[----:B------:R-:W-:Y:S01]  /*1bcc0*/  VIADD R77, R77, 0x9 ;  /* 0x000000094d4d7836 */ /* 0x000fe20000000000 */
[----:B------:R-:W-:Y:S01]  /*1bcd0*/  FSEL R48, R48, -INF , !P4 ;  /* 0xff80000030307808 */ /* 0x000fe20006000000 */
[----:B------:R-:W-:Y:S01]  /*1bce0*/  IMAD.MOV.U32 R75, RZ, RZ, R80 ;  /* 0x000000ffff4b7224 */ /* 0x000fe200078e0050 */
[-C--:B------:R-:W-:Y:S01]  /*1bcf0*/  ISETP.GE.AND P4, PT, R67, R177.reuse, PT ;  /* 0x000000b14300720c */ /* 0x080fe20003f86270 */
[----:B------:R-:W-:Y:S01]  /*1bd00*/  IMAD R80, R186, 0x100, R46 ;  /* 0x00000100ba507824 */ /* 0x000fe200078e022e */
[----:B------:R-:W-:Y:S01]  /*1bd10*/  FSEL R49, R49, -INF , P0 ;  /* 0xff80000031317808 */ /* 0x000fe20000000000 */
[----:B------:R-:W2:Y:S01]  /*1bd20*/  S2R R185, SR_CTAID.X ;  /* 0x0000000000b97919 */ /* 0x000ea20000002500 */
[----:B------:R-:W-:Y:S01]  /*1bd30*/  FSEL R86, R86, -INF , !P4 ;  /* 0xff80000056567808 */ /* 0x000fe20006000000 */
[----:B------:R-:W-:Y:S01]  /*1bd40*/  VIADD R80, R80, 0x18 ;  /* 0x0000001850507836 */ /* 0x000fe20000000000 */
[----:B------:R-:W-:Y:S02]  /*1bd50*/  ISETP.GE.AND P0, PT, R157, R178, PT ;  /* 0x000000b29d00720c */ /* 0x000fe40003f06270 */
[-C--:B------:R-:W-:Y:S02]  /*1bd60*/  ISETP.GE.AND P4, PT, R69, R177.reuse, PT ;  /* 0x000000b14500720c */ /* 0x080fe40003f86270 */
[----:B------:R-:W-:Y:S02]  /*1bd70*/  FSEL R152, R152, -INF , P0 ;  /* 0xff80000098987808 */ /* 0x000fe40000000000 */
[CC--:B------:R-:W-:Y:S02]  /*1bd80*/  ISETP.GE.AND P0, PT, R77.reuse, R177.reuse, PT ;  /* 0x000000b14d00720c */ /* 0x0c0fe40003f06270 */
        /* <DEDUP_REMOVED lines=8> */
[----:B------:R-:W-:Y:S02]  /*1be10*/  IADD3 R4, PT, PT, R4, -0xf9, -R87 ;  /* 0xffffff0704047810 */ /* 0x000fe40007ffe857 */
[----:B------:R-:W-:Y:S02]  /*1be20*/  FSEL R62, R62, -INF , P1 ;  /* 0xff8000003e3e7808 */ /* 0x000fe40000800000 */
[-C--:B------:R-:W-:Y:S02]  /*1be30*/  ISETP.GE.AND P1, PT, R115, R175.reuse, PT ;  /* 0x000000af7300720c */ /* 0x080fe40003f26270 */
[----:B------:R-:W-:Y:S02]  /*1be40*/  IABS R4, R4 ;  /* 0x0000000400047213 */ /* 0x000fe40000000000 */
[----:B------:R-:W-:Y:S02]  /*1be50*/  FSEL R129, R129, -INF , P1 ;  /* 0xff80000081817808 */ /* 0x000fe40000800000 */
[-C--:B------:R-:W-:Y:S02]  /*1be60*/  ISETP.GE.AND P1, PT, R110, R175.reuse, PT ;  /* 0x000000af6e00720c */ /* 0x080fe40003f26270 */
[----:B------:R-:W-:Y:S02]  /*1be70*/  I2FP.F32.S32 R4, R4 ;  /* 0x0000000400047245 */ /* 0x000fe40000201400 */
[----:B------:R-:W-:Y:S02]  /*1be80*/  FSEL R100, R100, -INF , P1 ;  /* 0xff80000064647808 */ /* 0x000fe40000800000 */
[----:B------:R-:W-:Y:S01]  /*1be90*/  ISETP.GE.AND P1, PT, R20, R178, PT ;  /* 0x000000b21400720c */ /* 0x000fe20003f26270 */
[----:B------:R-:W-:Y:S01]  /*1bea0*/  FFMA.FTZ R0, -R187, R4, R0 ;  /* 0x00000004bb007223 */ /* 0x000fe20000010100 */
[----:B------:R-:W-:Y:S02]  /*1beb0*/  MOV R184, 0x200 ;  /* 0x0000020000b87802 */ /* 0x000fe40000000f00 */
[----:B------:R-:W-:Y:S02]  /*1bec0*/  FSEL R50, R50, -INF , P1 ;  /* 0xff80000032327808 */ /* 0x000fe40000800000 */
[-C--:B------:R-:W-:Y:S04]  /*1bed0*/  ISETP.GE.AND P1, PT, R105, R175.reuse, PT ;  /* 0x000000af6900720c */ /* 0x080fe80003f26270 */
[----:B------:R-:W-:Y:S02]  /*1bee0*/  FSEL R58, R58, -INF , P1 ;  /* 0xff8000003a3a7808 */ /* 0x000fe40000800000 */
[-C--:B------:R-:W-:Y:S04]  /*1bef0*/  ISETP.GE.AND P1, PT, R102, R175.reuse, PT ;  /* 0x000000af6600720c */ /* 0x080fe80003f26270 */
[----:B------:R-:W-:Y:S02]  /*1bf00*/  FSEL R55, R55, -INF , P1 ;  /* 0xff80000037377808 */ /* 0x000fe40000800000 */
[----:B------:R-:W-:Y:S04]  /*1bf10*/  ISETP.GE.AND P1, PT, R95, R175, PT ;  /* 0x000000af5f00720c */ /* 0x000fe80003f26270 */
[----:B------:R-:W-:Y:S02]  /*1bf20*/  FSEL R23, R23, -INF , P1 ;  /* 0xff80000017177808 */ /* 0x000fe40000800000 */
[-C--:B------:R-:W-:Y:S01]  /*1bf30*/  ISETP.GE.AND P1, PT, R81, R174.reuse, PT ;  /* 0x000000ae5100720c */ /* 0x080fe20003f26270 */
[----:B------:R-:W-:Y:S03]  /*1bf40*/  IMAD R81, R186, 0x100, R46 ;  /* 0x00000100ba517824 */ /* 0x000fe600078e022e */
[----:B------:R-:W-:Y:S01]  /*1bf50*/  FSEL R90, R90, -INF , !P1 ;  /* 0xff8000005a5a7808 */ /* 0x000fe20004800000 */
[----:B------:R-:W-:Y:S01]  /*1bf60*/  VIADD R81, R81, 0x11 ;  /* 0x0000001151517836 */ /* 0x000fe20000000000 */
[-C--:B------:R-:W-:Y:S04]  /*1bf70*/  ISETP.GE.AND P1, PT, R252, R177.reuse, PT ;  /* 0x000000b1fc00720c */ /* 0x080fe80003f26270 */
[-C--:B------:R-:W-:Y:S02]  /*1bf80*/  ISETP.GE.AND P5, PT, R81, R177.reuse, PT ;  /* 0x000000b15100720c */ /* 0x080fe40003fa6270 */
[----:B------:R-:W-:Y:S02]  /*1bf90*/  FSEL R72, R72, -INF , !P1 ;  /* 0xff80000048487808 */ /* 0x000fe40004800000 */
[----:B------:R-:W-:Y:S02]  /*1bfa0*/  FSEL R85, R75, -INF , !P5 ;  /* 0xff8000004b557808 */ /* 0x000fe40006800000 */
[-C--:B------:R-:W-:Y:S02]  /*1bfb0*/  ISETP.GE.AND P5, PT, R61, R177.reuse, PT ;  /* 0x000000b13d00720c */ /* 0x080fe40003fa6270 */
[----:B------:R-:W-:Y:S02]  /*1bfc0*/  FSEL R75, R66, -INF , !P0 ;  /* 0xff800000424b7808 */ /* 0x000fe40004000000 */
[----:B------:R-:W-:Y:S01]  /*1bfd0*/  FSEL R77, R42, -INF , !P5 ;  /* 0xff8000002a4d7808 */ /* 0x000fe20006800000 */
[----:B------:R-:W-:Y:S01]  /*1bfe0*/  IMAD.MOV.U32 R42, RZ, RZ, R39 ;  /* 0x000000ffff2a7224 */ /* 0x000fe200078e0027 */
[----:B------:R-:W-:Y:S01]  /*1bff0*/  FSEL R66, R68, -INF , !P6 ;  /* 0xff80000044427808 */ /* 0x000fe20007000000 */
[----:B------:R-:W-:Y:S01]  /*1c000*/  IMAD.MOV.U32 R39, RZ, RZ, R34 ;  /* 0x000000ffff277224 */ /* 0x000fe200078e0022 */
[-C--:B------:R-:W-:Y:S01]  /*1c010*/  ISETP.GE.AND P6, PT, R247, R177.reuse, PT ;  /* 0x000000b1f700720c */ /* 0x080fe20003fc6270 */
[----:B------:R-:W-:Y:S01]  /*1c020*/  IMAD R34, R186, 0x100, R46 ;  /* 0x00000100ba227824 */ /* 0x000fe200078e022e */
[-C--:B------:R-:W-:Y:S02]  /*1c030*/  ISETP.GE.AND P5, PT, R67, R174.reuse, PT ;  /* 0x000000ae4300720c */ /* 0x080fe40003fa6270 */
[----:B------:R-:W-:Y:S01]  /*1c040*/  FSEL R79, R39, -INF , !P4 ;  /* 0xff800000274f7808 */ /* 0x000fe20006000000 */
[----:B------:R-:W-:Y:S01]  /*1c050*/  VIADD R34, R34, 0x28 ;  /* 0x0000002822227836 */ /* 0x000fe20000000000 */
[-C--:B------:R-:W-:Y:S02]  /*1c060*/  ISETP.GE.AND P4, PT, R244, R177.reuse, PT ;  /* 0x000000b1f400720c */ /* 0x080fe40003f86270 */
[-C--:B------:R-:W-:Y:S02]  /*1c070*/  ISETP.GE.AND P1, PT, R249, R177.reuse, PT ;  /* 0x000000b1f900720c */ /* 0x080fe40003f26270 */
[CC--:B------:R-:W-:Y:S02]  /*1c080*/  ISETP.GE.AND P0, PT, R34.reuse, R177.reuse, PT ;  /* 0x000000b12200720c */ /* 0x0c0fe40003f06270 */
        /* <DEDUP_REMOVED lines=21> */
[----:B------:R-:W3:Y:S01]  /*1c1e0*/  LD.E R21, desc[UR4][R2.64+0xdc] ;  /* 0x0000dc0402157980 */ /* 0x000ee2000c101900 */
        /* <DEDUP_REMOVED lines=197> */
[-C--:B------:R-:W-:Y:S01]  /*1ce40*/  ISETP.GE.AND P4, PT, R166, R174.reuse, PT ;  /* 0x000000aea600720c */ /* 0x080fe20003f86270 */
[----:B------:R-:W-:Y:S01]  /*1ce50*/  IMAD.U32 R166, RZ, RZ, UR6 ;  /* 0x00000006ffa67e24 */ /* 0x000fe2000f8e00ff */
        /* <DEDUP_REMOVED lines=62> */
[----:B------:R-:W4:Y:S01]  /*1d240*/  SHFL.BFLY PT, R95, R52, 0x2, 0x1f ;  /* 0x0c401f00345f7f89 */ /* 0x000f2200000e0000 */
[----:B------:R-:W-:Y:S04]  /*1d250*/  FMNMX3.FTZ R4, R4, R58, R57, !PT ;  /* 0x0000003a04047276 */ /* 0x000fe80007810039 */
[----:B------:R-:W-:Y:S04]  /*1d260*/  FMNMX3.FTZ R4, R4, R56, R55, !PT ;  /* 0x0000003804047276 */ /* 0x000fe80007810037 */
[----:B------:R-:W-:Y:S04]  /*1d270*/  FMNMX3.FTZ R0, R4, R49, R47, !PT ;  /* 0x0000003104007276 */ /* 0x000fe8000781002f */
[----:B------:R-:W-:Y:S05]  /*1d280*/  FMNMX3.FTZ R0, R0, R23, R22, !PT ;  /* 0x0000001700007276 */ /* 0x000fea0007810016 */
[----:B------:R-:W1:Y:S01]  /*1d290*/  SHFL.BFLY PT, R4, R0, 0x2, 0x1f ;  /* 0x0c401f0000047f89 */ /* 0x000e6200000e0000 */
[----:B----4-:R-:W-:Y:S07]  /*1d2a0*/  FMNMX.FTZ R95, R52, R95, !PT ;  /* 0x0000005f345f7209 */ /* 0x010fee0007810000 */
[----:B------:R-:W4:Y:S01]  /*1d2b0*/  SHFL.BFLY PT, R20, R95, 0x1, 0x1f ;  /* 0x0c201f005f147f89 */ /* 0x000f2200000e0000 */
[----:B-1----:R-:W-:Y:S07]  /*1d2c0*/  FMNMX.FTZ R4, R0, R4, !PT ;  /* 0x0000000400047209 */ /* 0x002fee0007810000 */
[----:B------:R-:W1:Y:S01]  /*1d2d0*/  SHFL.BFLY PT, R0, R4, 0x1, 0x1f ;  /* 0x0c201f0004007f89 */ /* 0x000e6200000e0000 */
[----:B----4-:R-:W-:Y:S04]  /*1d2e0*/  FMNMX.FTZ R20, R95, R20, !PT ;  /* 0x000000145f147209 */ /* 0x010fe80007810000 */
[----:B------:R-:W-:Y:S01]  /*1d2f0*/  FSETP.NEU.FTZ.AND P1, PT, R20, -INF , PT ;  /* 0xff8000001400780b */ /* 0x000fe20003f3d000 */
[----:B---3--:R-:W-:Y:S05]  /*1d300*/  FMUL.FTZ R52, R21, R20 ;  /* 0x0000001415347220 */ /* 0x008fea0000410000 */
[----:B------:R-:W-:Y:S05]  /*1d310*/  FSEL R52, R52, RZ, P1 ;  /* 0x000000ff34347208 */ /* 0x000fea0000800000 */
        /* <DEDUP_REMOVED lines=39> */
[-C--:B------:R-:W-:Y:S01]  /*1d590*/  FFMA.FTZ R203, R91, R21.reuse, -R48 ;  /* 0x000000155bcb7223 */ /* 0x080fe20000010830 */
[-C--:B------:R-:W-:Y:S01]  /*1d5a0*/  FFMA.FTZ R91, R40, R21.reuse, -R52 ;  /* 0x00000015285b7223 */ /* 0x080fe20000010834 */
[-C--:B------:R-:W-:Y:S01]  /*1d5b0*/  FFMA.FTZ R200, R90, R21.reuse, -R48 ;  /* 0x000000155ac87223 */ /* 0x080fe20000010830 */
[-C--:B------:R-:W-:Y:S01]  /*1d5c0*/  FFMA.FTZ R90, R35, R21.reuse, -R52 ;  /* 0x00000015235a7223 */ /* 0x080fe20000010834 */
[-CC-:B------:R-:W-:Y:S01]  /*1d5d0*/  FFMA.FTZ R198, R89, R21.reuse, -R48.reuse ;  /* 0x0000001559c67223 */ /* 0x180fe20000010830 */
[-CC-:B------:R-:W-:Y:S01]  /*1d5e0*/  FFMA.FTZ R89, R36, R21.reuse, -R48.reuse ;  /* 0x0000001524597223 */ /* 0x180fe20000010830 */
[-C--:B------:R-:W-:Y:S03]  /*1d5f0*/  FFMA.FTZ R157, R80, R21.reuse, -R48 ;  /* 0x00000015509d7223 */ /* 0x080fe60000010830 */
[----:B------:R-:W-:Y:S01]  /*1d600*/  MUFU.EX2 R203, R203 ;  /* 0x000000cb00cb7308 */ /* 0x000fe20000000800 */
[-C--:B------:R-:W-:Y:S01]  /*1d610*/  FFMA.FTZ R80, R32, R21.reuse, -R52 ;  /* 0x0000001520507223 */ /* 0x080fe20000010834 */
[-C--:B------:R-:W-:Y:S01]  /*1d620*/  FFMA.FTZ R106, R45, R21.reuse, -R48 ;  /* 0x000000152d6a7223 */ /* 0x080fe20000010830 */
[----:B------:R-:W-:Y:S01]  /*1d630*/  LOP3.LUT R45, R167, 0x120, R168, 0xf8, !PT ;  /* 0x00000120a72d7812 */ /* 0x000fe200078ef8a8 */
[-CC-:B------:R-:W-:Y:S01]  /*1d640*/  FFMA.FTZ R103, R44, R21.reuse, -R48.reuse ;  /* 0x000000152c677223 */ /* 0x180fe20000010830 */
[-CC-:B------:R-:W-:Y:S01]  /*1d650*/  FFMA.FTZ R85, R30, R21.reuse, -R48.reuse ;  /* 0x000000151e557223 */ /* 0x180fe20000010830 */
[-CC-:B------:R-:W-:Y:S01]  /*1d660*/  FFMA.FTZ R82, R29, R21.reuse, -R48.reuse ;  /* 0x000000151d527223 */ /* 0x180fe20000010830 */
[----:B------:R-:W-:Y:S03]  /*1d670*/  FFMA.FTZ R73, R7, R21, -R48 ;  /* 0x0000001507497223 */ /* 0x000fe60000010830 */
[----:B------:R-:W3:Y:S01]  /*1d680*/  MUFU.EX2 R200, R200 ;  /* 0x000000c800c87308 */ /* 0x000ee20000000800 */
[----:B------:R-:W-:Y:S01]  /*1d690*/  IMAD R45, R45, 0x2, R166 ;  /* 0x000000022d2d7824 */ /* 0x000fe200078e02a6 */
[----:B-1----:R-:W-:Y:S01]  /*1d6a0*/  F2FP.F16.F32.PACK_AB R30, R163, R199 ;  /* 0x000000c7a31e723e */ /* 0x002fe200000000ff */
[-C--:B------:R-:W-:Y:S01]  /*1d6b0*/  FFMA.FTZ R66, R11, R21.reuse, -R52 ;  /* 0x000000150b427223 */ /* 0x080fe20000010834 */
[-CC-:B------:R-:W-:Y:S01]  /*1d6c0*/  FFMA.FTZ R75, R8, R21.reuse, -R48.reuse ;  /* 0x00000015084b7223 */ /* 0x180fe20000010830 */
[----:B------:R-:W-:Y:S01]  /*1d6d0*/  VIADD R44, R45, 0x5020 ;  /* 0x000050202d2c7836 */ /* 0x000fe20000000000 */
[----:B------:R-:W1:Y:S01]  /*1d6e0*/  LDSM.16.MT88.4 R12, [R45+0x5000] ;  /* 0x005000002d0c783b */ /* 0x000e620000004200 */
[-CC-:B------:R-:W-:Y:S03]  /*1d6f0*/  FFMA.FTZ R168, R208, R21.reuse, -R48.reuse ;  /* 0x00000015d0a87223 */ /* 0x180fe60000010830 */
[----:B------:R-:W-:Y:S01]  /*1d700*/  MUFU.EX2 R198, R198 ;  /* 0x000000c600c67308 */ /* 0x000fe20000000800 */
[-C--:B------:R-:W-:Y:S01]  /*1d710*/  FFMA.FTZ R115, R61, R21.reuse, -R48 ;  /* 0x000000153d737223 */ /* 0x080fe20000010830 */
[-C--:B------:R-:W-:Y:S01]  /*1d720*/  FFMA.FTZ R61, R5, R21.reuse, -R52 ;  /* 0x00000015053d7223 */ /* 0x080fe20000010834 */
[-CC-:B------:R-:W-:Y:S01]  /*1d730*/  FFMA.FTZ R161, R88, R21.reuse, -R48.reuse ;  /* 0x0000001558a17223 */ /* 0x180fe20000010830 */
[-CC-:B------:R-:W-:Y:S01]  /*1d740*/  FFMA.FTZ R88, R31, R21.reuse, -R48.reuse ;  /* 0x000000151f587223 */ /* 0x180fe20000010830 */
[-C--:B------:R-:W-:Y:S01]  /*1d750*/  FFMA.FTZ R154, R79, R21.reuse, -R48 ;  /* 0x000000154f9a7223 */ /* 0x080fe20000010830 */
[----:B------:R-:W-:Y:S01]  /*1d760*/  LDSM.16.MT88.4 R36, [R45+0x5400] ;  /* 0x005400002d24783b */ /* 0x000fe20000004200 */
[----:B------:R-:W-:Y:S03]  /*1d770*/  FFMA.FTZ R79, R25, R21, -R52 ;  /* 0x00000015194f7223 */ /* 0x000fe60000010834 */
[----:B------:R-:W-:Y:S01]  /*1d780*/  MUFU.EX2 R162, R162 ;  /* 0x000000a200a27308 */ /* 0x000fe20000000800 */
[----:B---3--:R-:W-:Y:S01]  /*1d790*/  F2FP.F16.F32.PACK_AB R29, R200, R203 ;  /* 0x000000cbc81d723e */ /* 0x008fe200000000ff */
[-CC-:B------:R-:W-:Y:S01]  /*1d7a0*/  FFMA.FTZ R131, R78, R21.reuse, -R48.reuse ;  /* 0x000000154e837223 */ /* 0x180fe20000010830 */
[-CC-:B------:R-:W-:Y:S01]  /*1d7b0*/  FFMA.FTZ R78, R28, R21.reuse, -R48.reuse ;  /* 0x000000151c4e7223 */ /* 0x180fe20000010830 */
[----:B------:R-:W-:Y:S01]  /*1d7c0*/  F2FP.F16.F32.PACK_AB R28, R201, R202 ;  /* 0x000000cac91c723e */ /* 0x000fe200000000ff */
[-CC-:B------:R-:W-:Y:S01]  /*1d7d0*/  FFMA.FTZ R124, R70, R21.reuse, -R48.reuse ;  /* 0x00000015467c7223 */ /* 0x180fe20000010830 */
[-C--:B------:R-:W-:Y:S01]  /*1d7e0*/  FFMA.FTZ R70, R6, R21.reuse, -R48 ;  /* 0x0000001506467223 */ /* 0x080fe20000010830 */
[-CC-:B------:R-:W-:Y:S03]  /*1d7f0*/  FFMA.FTZ R105, R63, R21.reuse, -R52.reuse ;  /* 0x000000153f697223 */ /* 0x180fe60000010834 */
[----:B------:R-:W3:Y:S01]  /*1d800*/  MUFU.EX2 R161, R161 ;  /* 0x000000a100a17308 */ /* 0x000ee20000000800 */
        /* <DEDUP_REMOVED lines=12> */
[-C--:B------:R-:W-:Y:S01]  /*1d8d0*/  FFMA.FTZ R96, R96, R21.reuse, -R52 ;  /* 0x0000001560607223 */ /* 0x080fe20000010834 */
[-CC-:B------:R-:W-:Y:S01]  /*1d8e0*/  FFMA.FTZ R113, R113, R21.reuse, -R48.reuse ;  /* 0x0000001571717223 */ /* 0x180fe20000010830 */
[-CC-:B------:R-:W-:Y:S03]  /*1d8f0*/  FFMA.FTZ R111, R111, R21.reuse, -R48.reuse ;  /* 0x000000156f6f7223 */ /* 0x180fe60000010830 */
[----:B------:R-:W-:Y:S01]  /*1d900*/  MUFU.EX2 R155, R155 ;  /* 0x0000009b009b7308 */ /* 0x000fe20000000800 */
[----:B---3--:R-:W-:Y:S01]  /*1d910*/  F2FP.F16.F32.PACK_AB R31, R161, R198 ;  /* 0x000000c6a11f723e */ /* 0x008fe200000000ff */
[-CC-:B------:R-:W-:Y:S01]  /*1d920*/  FFMA.FTZ R119, R119, R21.reuse, -R48.reuse ;  /* 0x0000001577777223 */ /* 0x180fe20000010830 */
[-C--:B------:R-:W-:Y:S01]  /*1d930*/  FFMA.FTZ R112, R112, R21.reuse, -R48 ;  /* 0x0000001570707223 */ /* 0x080fe20000010830 */
        /* <DEDUP_REMOVED lines=8> */
[-C--:B------:R-:W-:Y:S01]  /*1d9c0*/  FFMA.FTZ R204, R204, R21.reuse, -R52 ;  /* 0x00000015cccc7223 */ /* 0x080fe20000010834 */
[-C--:B------:R-:W-:Y:S01]  /*1d9d0*/  FFMA.FTZ R129, R129, R21.reuse, -R48 ;  /* 0x0000001581817223 */ /* 0x080fe20000010830 */
[-CC-:B------:R-:W-:Y:S01]  /*1d9e0*/  FFMA.FTZ R127, R127, R21.reuse, -R52.reuse ;  /* 0x000000157f7f7223 */ /* 0x180fe20000010834 */
[-CC-:B------:R-:W-:Y:S03]  /*1d9f0*/  FFMA.FTZ R114, R114, R21.reuse, -R52.reuse ;  /* 0x0000001572727223 */ /* 0x180fe60000010834 */
[----:B------:R-:W-:Y:S01]  /*1da00*/  MUFU.EX2 R160, R160 ;  /* 0x000000a000a07308 */ /* 0x000fe20000000800 */
[-CC-:B------:R-:W-:Y:S01]  /*1da10*/  FFMA.FTZ R108, R108, R21.reuse, -R52.reuse ;  /* 0x000000156c6c7223 */ /* 0x180fe20000010834 */
[-C--:B------:R-:W-:Y:S01]  /*1da20*/  FFMA.FTZ R101, R101, R21.reuse, -R52 ;  /* 0x0000001565657223 */ /* 0x080fe20000010834 */
[-CC-:B------:R-:W-:Y:S01]  /*1da30*/  FFMA.FTZ R100, R100, R21.reuse, -R48.reuse ;  /* 0x0000001564647223 */ /* 0x180fe20000010830 */
[-CC-:B------:R-:W-:Y:S01]  /*1da40*/  FFMA.FTZ R87, R87, R21.reuse, -R48.reuse ;  /* 0x0000001557577223 */ /* 0x180fe20000010830 */
[-CC-:B------:R-:W-:Y:S01]  /*1da50*/  FFMA.FTZ R84, R84, R21.reuse, -R48.reuse ;  /* 0x0000001554547223 */ /* 0x180fe20000010830 */
[-C--:B------:R-:W-:Y:S01]  /*1da60*/  FFMA.FTZ R76, R76, R21.reuse, -R48 ;  /* 0x000000154c4c7223 */ /* 0x080fe20000010830 */
[----:B------:R-:W-:Y:S03]  /*1da70*/  FSEL R4, R0, RZ, P0 ;  /* 0x000000ff00047208 */ /* 0x000fe60000000000 */
[----:B------:R-:W-:Y:S01]  /*1da80*/  MUFU.EX2 R157, R157 ;  /* 0x0000009d009d7308 */ /* 0x000fe20000000800 */
[----:B------:R-:W-:Y:S01]  /*1da90*/  FSEL R5, R20, RZ, P1 ;  /* 0x000000ff14057208 */ /* 0x000fe20000800000 */
[----:B------:R-:W-:Y:S01]  /*1daa0*/  FFMA.FTZ R74, R74, R21, -R52 ;  /* 0x000000154a4a7223 */ /* 0x000fe20000010834 */
[----:B------:R-:W-:Y:S01]  /*1dab0*/  ISETP.GT.AND P0, PT, R186, R179, PT ;  /* 0x000000b3ba00720c */ /* 0x000fe20003f04270 */
[----:B------:R-:W-:Y:S01]  /*1dac0*/  FADD.FTZ R4, -R4, R149 ;  /* 0x0000009504047221 */ /* 0x000fe20000010100 */
[-C--:B------:R-:W-:Y:S01]  /*1dad0*/  FFMA.FTZ R149, R210, R21.reuse, -R48 ;  /* 0x00000015d2957223 */ /* 0x080fe20000010830 */
[----:B------:R-:W-:Y:S01]  /*1dae0*/  FADD.FTZ R5, -R5, R148 ;  /* 0x0000009405057221 */ /* 0x000fe20000010100 */
[----:B------:R-:W-:Y:S03]  /*1daf0*/  FFMA.FTZ R148, R209, R21, -R48 ;  /* 0x00000015d1947223 */ /* 0x000fe60000010830 */
[----:B------:R-:W-:Y:S01]  /*1db00*/  MUFU.EX2 R154, R154 ;  /* 0x0000009a009a7308 */ /* 0x000fe20000000800 */
[C---:B------:R-:W-:Y:S01]  /*1db10*/  FMUL.FTZ R4, R21.reuse, R4 ;  /* 0x0000000415047220 */ /* 0x040fe20000410000 */
[----:B------:R-:W-:Y:S01]  /*1db20*/  FMUL.FTZ R5, R21, R5 ;  /* 0x0000000515057220 */ /* 0x000fe20000410000 */
[-CC-:B------:R-:W-:Y:S01]  /*1db30*/  FFMA.FTZ R64, R64, R21.reuse, -R52.reuse ;  /* 0x0000001540407223 */ /* 0x180fe20000010834 */
[----:B------:R-:W-:Y:S02]  /*1db40*/  VIADD R186, R186, 0xffffffff ;  /* 0xffffffffbaba7836 */ /* 0x000fe40000000000 */
[-CC-:B------:R-:W-:Y:S01]  /*1db50*/  FFMA.FTZ R62, R62, R21.reuse, -R52.reuse ;  /* 0x000000153e3e7223 */ /* 0x180fe20000010834 */
[-C--:B------:R-:W-:Y:S01]  /*1db60*/  FFMA.FTZ R59, R59, R21.reuse, -R52 ;  /* 0x000000153b3b7223 */ /* 0x080fe20000010834 */
[-CC-:B------:R-:W-:Y:S02]  /*1db70*/  FFMA.FTZ R58, R58, R21.reuse, -R48.reuse ;  /* 0x000000153a3a7223 */ /* 0x180fe40000010830 */
[----:B------:R3:W4:Y:S01]  /*1db80*/  MUFU.EX2 R24, R4 ;  /* 0x0000000400187308 */ /* 0x0007220000000800 */
[-CC-:B------:R-:W-:Y:S01]  /*1db90*/  FFMA.FTZ R57, R57, R21.reuse, -R48.reuse ;  /* 0x0000001539397223 */ /* 0x180fe20000010830 */
[-CC-:B------:R-:W-:Y:S01]  /*1dba0*/  FFMA.FTZ R56, R56, R21.reuse, -R48.reuse ;  /* 0x0000001538387223 */ /* 0x180fe20000010830 */
[-C--:B------:R-:W-:Y:S01]  /*1dbb0*/  FFMA.FTZ R55, R55, R21.reuse, -R48 ;  /* 0x0000001537377223 */ /* 0x080fe20000010830 */
[-CC-:B------:R-:W-:Y:S01]  /*1dbc0*/  FFMA.FTZ R54, R54, R21.reuse, -R52.reuse ;  /* 0x0000001536367223 */ /* 0x180fe20000010834 */
[-CC-:B------:R-:W-:Y:S01]  /*1dbd0*/  FFMA.FTZ R53, R53, R21.reuse, -R52.reuse ;  /* 0x0000001535357223 */ /* 0x180fe20000010834 */
[-C--:B------:R-:W-:Y:S01]  /*1dbe0*/  FFMA.FTZ R51, R51, R21.reuse, -R52 ;  /* 0x0000001533337223 */ /* 0x080fe20000010834 */
[-CC-:B------:R-:W-:Y:S03]  /*1dbf0*/  FFMA.FTZ R49, R49, R21.reuse, -R48.reuse ;  /* 0x0000001531317223 */ /* 0x180fe60000010830 */
[----:B------:R-:W2:Y:S01]  /*1dc00*/  MUFU.EX2 R25, R5 ;  /* 0x0000000500197308 */ /* 0x000ea20000000800 */
[--C-:B------:R-:W-:Y:S09]  /*1dc10*/  FFMA.FTZ R23, R23, R21, -R48.reuse ;  /* 0x0000001517177223 */ /* 0x100ff20000010830 */
[----:B------:R-:W1:Y:S01]  /*1dc20*/  MUFU.EX2 R131, R131 ;  /* 0x0000008300837308 */ /* 0x000e620000000800 */
[----:B---3--:R-:W-:Y:S02]  /*1dc30*/  VIADD R4, R45, 0x5000 ;  /* 0x000050002d047836 */ /* 0x008fe40000000000 */
[C---:B----4-:R-:W-:Y:S01]  /*1dc40*/  FMUL.FTZ R18, R24.reuse, R134 ;  /* 0x0000008618127220 */ /* 0x050fe20000410000 */
[C---:B------:R-:W-:Y:S01]  /*1dc50*/  FMUL.FTZ R19, R24.reuse, R135 ;  /* 0x0000008718137220 */ /* 0x040fe20000410000 */
[----:B------:R-:W-:Y:S01]  /*1dc60*/  FMUL.FTZ R6, R24, R146 ;  /* 0x0000009218067220 */ /* 0x000fe20000410000 */
[----:B------:R-:W-:Y:S02]  /*1dc70*/  @P2 VIADD R44, R4, 0xffffffe0 ;  /* 0xffffffe0042c2836 */ /* 0x000fe40000000000 */
[C---:B------:R-:W-:Y:S01]  /*1dc80*/  FMUL.FTZ R7, R24.reuse, R147 ;  /* 0x0000009318077220 */ /* 0x040fe20000410000 */
[----:B------:R-:W-:Y:S01]  /*1dc90*/  FMUL.FTZ R10, R24, R142 ;  /* 0x0000008e180a7220 */ /* 0x000fe20000410000 */
[----:B------:R-:W-:Y:S01]  /*1dca0*/  MUFU.EX2 R152, R152 ;  /* 0x0000009800987308 */ /* 0x000fe20000000800 */
[C---:B--2---:R-:W-:Y:S01]  /*1dcb0*/  FMUL.FTZ R16, R25.reuse, R132 ;  /* 0x0000008419107220 */ /* 0x044fe20000410000 */
[----:B------:R-:W2:Y:S01]  /*1dcc0*/  LDSM.16.MT88.4 R32, [R44] ;  /* 0x000000002c20783b */ /* 0x000ea20000004200 */
[C---:B------:R-:W-:Y:S01]  /*1dcd0*/  FMUL.FTZ R17, R25.reuse, R133 ;  /* 0x0000008519117220 */ /* 0x040fe20000410000 */
[C---:B------:R-:W-:Y:S01]  /*1dce0*/  FMUL.FTZ R4, R25.reuse, R144 ;  /* 0x0000009019047220 */ /* 0x040fe20000410000 */
[C---:B------:R-:W-:Y:S01]  /*1dcf0*/  FMUL.FTZ R5, R25.reuse, R145 ;  /* 0x0000009119057220 */ /* 0x040fe20000410000 */
[C---:B------:R-:W-:Y:S01]  /*1dd00*/  FMUL.FTZ R8, R25.reuse, R140 ;  /* 0x0000008c19087220 */ /* 0x040fe20000410000 */
[--C-:B------:R-:W-:Y:S03]  /*1dd10*/  FFMA.FTZ R140, R218, R21, -R48.reuse ;  /* 0x00000015da8c7223 */ /* 0x100fe60000010830 */
[----:B------:R-:W3:Y:S01]  /*1dd20*/  MUFU.EX2 R125, R125 ;  /* 0x0000007d007d7308 */ /* 0x000ee20000000800 */
[C---:B------:R-:W-:Y:S01]  /*1dd30*/  FMUL.FTZ R9, R25.reuse, R141 ;  /* 0x0000008d19097220 */ /* 0x040fe20000410000 */
[----:B------:R-:W4:Y:S01]  /*1dd40*/  LDSM.16.MT88.4 R40, [R44+0x400] ;  /* 0x000400002c28783b */ /* 0x000f220000004200 */
[----:B------:R-:W-:Y:S01]  /*1dd50*/  FFMA.FTZ R141, R216, R21, -R48 ;  /* 0x00000015d88d7223 */ /* 0x000fe20000010830 */
[C---:B-1----:R-:W-:Y:S06]  /*1dd60*/  HMMA.16816.F32 R4, R28.reuse, R12, R4 ;  /* 0x0000000c1c04723c */ /* 0x042fec0000001804 */
[----:B------:R-:W-:Y:S01]  /*1dd70*/  MUFU.EX2 R121, R121 ;  /* 0x0000007900797308 */ /* 0x000fe20000000800 */
[C---:B------:R-:W-:Y:S01]  /*1dd80*/  FMUL.FTZ R12, R25.reuse, R136 ;  /* 0x00000088190c7220 */ /* 0x040fe20000410000 */
[C---:B------:R-:W-:Y:S01]  /*1dd90*/  FMUL.FTZ R13, R25.reuse, R137 ;  /* 0x00000089190d7220 */ /* 0x040fe20000410000 */
[C---:B------:R-:W-:Y:S01]  /*1dda0*/  FMUL.FTZ R11, R24.reuse, R143 ;  /* 0x0000008f180b7220 */ /* 0x040fe20000410000 */
[----:B------:R-:W-:Y:S01]  /*1ddb0*/  FFMA.FTZ R203, R24, R196, R203 ;  /* 0x000000c418cb7223 */ /* 0x000fe200000100cb */
[----:B------:R-:W-:Y:S01]  /*1ddc0*/  FFMA.FTZ R202, R25, R197, R202 ;  /* 0x000000c519ca7223 */ /* 0x000fe200000100ca */
[-CC-:B------:R-:W-:Y:S01]  /*1ddd0*/  FFMA.FTZ R142, R217, R21.reuse, -R48.reuse ;  /* 0x00000015d98e7223 */ /* 0x180fe20000010830 */
[-CC-:B------:R-:W-:Y:S03]  /*1dde0*/  FFMA.FTZ R143, R215, R21.reuse, -R48.reuse ;  /* 0x00000015d78f7223 */ /* 0x180fe60000010830 */
[----:B------:R-:W1:Y:S01]  /*1ddf0*/  MUFU.EX2 R118, R118 ;  /* 0x0000007600767308 */ /* 0x000e620000000800 */
[--C-:B------:R-:W-:Y:S01]  /*1de00*/  FFMA.FTZ R134, R226, R21, -R48.reuse ;  /* 0x00000015e2867223 */ /* 0x100fe20000010830 */
[C---:B------:R-:W-:Y:S03]  /*1de10*/  HMMA.16816.F32 R8, R28.reuse, R14, R8 ;  /* 0x0000000e1c08723c */ /* 0x040fe60000001808 */
[C---:B------:R-:W-:Y:S01]  /*1de20*/  FMUL.FTZ R14, R24.reuse, R138 ;  /* 0x0000008a180e7220 */ /* 0x040fe20000410000 */
[----:B------:R-:W-:Y:S01]  /*1de30*/  FMUL.FTZ R15, R24, R139 ;  /* 0x0000008b180f7220 */ /* 0x000fe20000410000 */
[-CC-:B------:R-:W-:Y:S03]  /*1de40*/  FFMA.FTZ R132, R225, R21.reuse, -R48.reuse ;  /* 0x00000015e1847223 */ /* 0x180fe60000010830 */
        /* <DEDUP_REMOVED lines=10> */
[C---:B--2---:R-:W-:Y:S03]  /*1def0*/  HMMA.16816.F32 R12, R28.reuse, R32, R12 ;  /* 0x000000201c0c723c */ /* 0x044fe6000000180c */
[-CC-:B------:R-:W-:Y:S01]  /*1df00*/  FFMA.FTZ R147, R212, R21.reuse, -R52.reuse ;  /* 0x00000015d4937223 */ /* 0x180fe20000010834 */
[----:B------:R-:W-:Y:S01]  /*1df10*/  FFMA.FTZ R146, R211, R21, -R52 ;  /* 0x00000015d3927223 */ /* 0x000fe20000010834 */
[----:B------:R-:W-:Y:S03]  /*1df20*/  FADD.FTZ R203, R200, R203 ;  /* 0x000000cbc8cb7221 */ /* 0x000fe60000010000 */
[----:B------:R-:W-:Y:S01]  /*1df30*/  MUFU.EX2 R120, R120 ;  /* 0x0000007800787308 */ /* 0x000fe20000000800 */
[----:B------:R-:W-:Y:S01]  /*1df40*/  FADD.FTZ R202, R201, R202 ;  /* 0x000000cac9ca7221 */ /* 0x000fe20000010000 */
[----:B------:R-:W-:Y:S01]  /*1df50*/  HMMA.16816.F32 R16, R28, R34, R16 ;  /* 0x000000221c10723c */ /* 0x000fe20000001810 */
[----:B------:R-:W2:Y:S02]  /*1df60*/  LDSM.16.MT88.4 R32, [R45+0x5800] ;  /* 0x005800002d20783b */ /* 0x000ea40000004200 */
[----:B------:R-:W-:Y:S01]  /*1df70*/  F2FP.F16.F32.PACK_AB R28, R158, R162 ;  /* 0x000000a29e1c723e */ /* 0x000fe200000000ff */
[----:B------:R-:W-:Y:S01]  /*1df80*/  FADD.FTZ R198, R198, R203 ;  /* 0x000000cbc6c67221 */ /* 0x000fe20000010000 */
[----:B------:R-:W-:Y:S03]  /*1df90*/  F2FP.F16.F32.PACK_AB R30, R153, R155 ;  /* 0x0000009b991e723e */ /* 0x000fe600000000ff */
[----:B------:R-:W1:Y:S01]  /*1dfa0*/  MUFU.EX2 R116, R116 ;  /* 0x0000007400747308 */ /* 0x000e620000000800 */
        /* <DEDUP_REMOVED lines=14> */
[----:B------:R-:W-:Y:S01]  /*1e090*/  FADD.FTZ R154, R131, R154 ;  /* 0x0000009a839a7221 */ /* 0x000fe20000010000 */
[----:B------:R-:W-:Y:S04]  /*1e0a0*/  FADD.FTZ R162, R158, R162 ;  /* 0x000000a29ea27221 */ /* 0x000fe80000010000 */
[----:B------:R-:W-:Y:S01]  /*1e0b0*/  MUFU.EX2 R107, R107 ;  /* 0x0000006b006b7308 */ /* 0x000fe20000000800 */
[C---:B----4-:R-:W-:Y:S03]  /*1e0c0*/  HMMA.16816.F32 R12, R28.reuse, R40, R12 ;  /* 0x000000281c0c723c */ /* 0x050fe6000000180c */
[----:B------:R-:W-:Y:S06]  /*1e0d0*/  FADD.FTZ R155, R155, R162 ;  /* 0x000000a29b9b7221 */ /* 0x000fec0000010000 */
[----:B------:R-:W4:Y:S01]  /*1e0e0*/  MUFU.EX2 R105, R105 ;  /* 0x0000006900697308 */ /* 0x000f220000000800 */
[----:B------:R-:W-:Y:S01]  /*1e0f0*/  FADD.FTZ R155, R153, R155 ;  /* 0x0000009b999b7221 */ /* 0x000fe20000010000 */
[----:B------:R-:W-:Y:S01]  /*1e100*/  HMMA.16816.F32 R16, R28, R42, R16 ;  /* 0x0000002a1c10723c */ /* 0x000fe20000001810 */
[----:B------:R-:W4:Y:S02]  /*1e110*/  LDSM.16.MT88.4 R40, [R45+0x5c00] ;  /* 0x005c00002d28783b */ /* 0x000f240000004200 */
[C---:B---3--:R-:W-:Y:S01]  /*1e120*/  F2FP.F16.F32.PACK_AB R28, R125.reuse, R152 ;  /* 0x000000987d1c723e */ /* 0x048fe200000000ff */
[----:B------:R-:W-:Y:S01]  /*1e130*/  FADD.FTZ R152, R152, R155 ;  /* 0x0000009b98987221 */ /* 0x000fe20000010000 */
[----:B-1----:R-:W-:Y:S03]  /*1e140*/  F2FP.F16.F32.PACK_AB R30, R118, R121 ;  /* 0x00000079761e723e */ /* 0x002fe600000000ff */
        /* <DEDUP_REMOVED lines=14> */
[----:B------:R-:W2:Y:S07]  /*1e230*/  LDSM.16.MT88.4 R32, [R44+0xc00] ;  /* 0x000c00002c20783b */ /* 0x000eae0000004200 */
[----:B------:R-:W3:Y:S01]  /*1e240*/  MUFU.EX2 R103, R103 ;  /* 0x0000006700677308 */ /* 0x000ee20000000800 */
[C---:B------:R-:W-:Y:S09]  /*1e250*/  HMMA.16816.F32 R12, R28.reuse, R36, R12 ;  /* 0x000000241c0c723c */ /* 0x040ff2000000180c */
[----:B------:R-:W2:Y:S01]  /*1e260*/  MUFU.EX2 R99, R99 ;  /* 0x0000006300637308 */ /* 0x000ea20000000800 */
[----:B------:R-:W-:Y:S01]  /*1e270*/  HMMA.16816.F32 R16, R28, R38, R16 ;  /* 0x000000261c10723c */ /* 0x000fe20000001810 */
[----:B------:R-:W2:Y:S02]  /*1e280*/  LDSM.16.MT88.4 R36, [R45+0x6000] ;  /* 0x006000002d24783b */ /* 0x000ea40000004200 */
[C---:B------:R-:W-:Y:S01]  /*1e290*/  F2FP.F16.F32.PACK_AB R28, R110.reuse, R117 ;  /* 0x000000756e1c723e */ /* 0x040fe200000000ff */
[----:B------:R-:W-:Y:S01]  /*1e2a0*/  FADD.FTZ R117, R117, R121 ;  /* 0x0000007975757221 */ /* 0x000fe20000010000 */
[----:B----4-:R-:W-:Y:S04]  /*1e2b0*/  F2FP.F16.F32.PACK_AB R30, R105, R107 ;  /* 0x0000006b691e723e */ /* 0x010fe800000000ff */
[----:B------:R-:W-:Y:S01]  /*1e2c0*/  MUFU.EX2 R95, R95 ;  /* 0x0000005f005f7308 */ /* 0x000fe20000000800 */
[----:B-1----:R-:W-:Y:S01]  /*1e2d0*/  F2FP.F16.F32.PACK_AB R29, R109, R115 ;  /* 0x000000736d1d723e */ /* 0x002fe200000000ff */
[----:B------:R-:W-:Y:S01]  /*1e2e0*/  FADD.FTZ R115, R115, R120 ;  /* 0x0000007873737221 */ /* 0x000fe20000010000 */
[----:B---3--:R-:W-:Y:S01]  /*1e2f0*/  F2FP.F16.F32.PACK_AB R31, R103, R106 ;  /* 0x0000006a671f723e */ /* 0x008fe200000000ff */
[----:B------:R-:W-:Y:S02]  /*1e300*/  FADD.FTZ R117, R110, R117 ;  /* 0x000000756e757221 */ /* 0x000fe40000010000 */
[----:B------:R-:W-:Y:S04]  /*1e310*/  FADD.FTZ R115, R109, R115 ;  /* 0x000000736d737221 */ /* 0x000fe80000010000 */
[----:B------:R-:W1:Y:S01]  /*1e320*/  MUFU.EX2 R91, R91 ;  /* 0x0000005b005b7308 */ /* 0x000e620000000800 */
[----:B------:R-:W-:Y:S01]  /*1e330*/  FADD.FTZ R107, R107, R117 ;  /* 0x000000756b6b7221 */ /* 0x000fe20000010000 */
[C---:B------:R-:W-:Y:S03]  /*1e340*/  HMMA.16816.F32 R4, R28.reuse, R40, R4 ;  /* 0x000000281c04723c */ /* 0x040fe60000001804 */
[----:B------:R-:W-:Y:S01]  /*1e350*/  FADD.FTZ R106, R106, R115 ;  /* 0x000000736a6a7221 */ /* 0x000fe20000010000 */
[----:B------:R-:W-:Y:S04]  /*1e360*/  FADD.FTZ R107, R105, R107 ;  /* 0x0000006b696b7221 */ /* 0x000fe80000010000 */
[----:B------:R-:W-:Y:S01]  /*1e370*/  MUFU.EX2 R102, R102 ;  /* 0x0000006600667308 */ /* 0x000fe20000000800 */
[----:B------:R-:W-:Y:S01]  /*1e380*/  FADD.FTZ R106, R103, R106 ;  /* 0x0000006a676a7221 */ /* 0x000fe20000010000 */
[C---:B------:R-:W-:Y:S01]  /*1e390*/  HMMA.16816.F32 R8, R28.reuse, R42, R8 ;  /* 0x0000002a1c08723c */ /* 0x040fe20000001808 */
[----:B------:R-:W3:Y:S07]  /*1e3a0*/  LDSM.16.MT88.4 R40, [R44+0x1000] ;  /* 0x001000002c28783b */ /* 0x000eee0000004200 */
[----:B------:R-:W4:Y:S01]  /*1e3b0*/  MUFU.EX2 R98, R98 ;  /* 0x0000006200627308 */ /* 0x000f220000000800 */
[C---:B--2---:R-:W-:Y:S09]  /*1e3c0*/  HMMA.16816.F32 R12, R28.reuse, R32, R12 ;  /* 0x000000201c0c723c */ /* 0x044ff2000000180c */
[----:B------:R-:W-:Y:S01]  /*1e3d0*/  MUFU.EX2 R94, R94 ;  /* 0x0000005e005e7308 */ /* 0x000fe20000000800 */
[----:B------:R-:W-:Y:S01]  /*1e3e0*/  HMMA.16816.F32 R16, R28, R34, R16 ;  /* 0x000000221c10723c */ /* 0x000fe20000001810 */
[----:B------:R-:W2:Y:S02]  /*1e3f0*/  LDSM.16.MT88.4 R32, [R45+0x6400] ;  /* 0x006400002d20783b */ /* 0x000ea40000004200 */
[----:B------:R-:W-:Y:S01]  /*1e400*/  F2FP.F16.F32.PACK_AB R28, R99, R104 ;  /* 0x00000068631c723e */ /* 0x000fe200000000ff */
[----:B------:R-:W-:Y:S01]  /*1e410*/  FADD.FTZ R104, R104, R107 ;  /* 0x0000006b68687221 */ /* 0x000fe20000010000 */
[----:B-1----:R-:W-:Y:S04]  /*1e420*/  F2FP.F16.F32.PACK_AB R30, R91, R95 ;  /* 0x0000005f5b1e723e */ /* 0x002fe800000000ff */
        /* <DEDUP_REMOVED lines=8> */
[----:B------:R-:W4:Y:S01]  /*1e4b0*/  MUFU.EX2 R86, R86 ;  /* 0x0000005600567308 */ /* 0x000f220000000800 */
[C---:B-1----:R-:W-:Y:S01]  /*1e4c0*/  F2FP.F16.F32.PACK_AB R31, R89.reuse, R94 ;  /* 0x0000005e591f723e */ /* 0x042fe200000000ff */
[----:B------:R-:W-:Y:S04]  /*1e4d0*/  FADD.FTZ R94, R94, R102 ;  /* 0x000000665e5e7221 */ /* 0x000fe80000010000 */
[----:B------:R-:W-:Y:S04]  /*1e4e0*/  FADD.FTZ R94, R89, R94 ;  /* 0x0000005e595e7221 */ /* 0x000fe80000010000 */
[----:B------:R-:W-:Y:S01]  /*1e4f0*/  MUFU.EX2 R83, R83 ;  /* 0x0000005300537308 */ /* 0x000fe20000000800 */
[C---:B------:R-:W-:Y:S09]  /*1e500*/  HMMA.16816.F32 R4, R28.reuse, R36, R4 ;  /* 0x000000241c04723c */ /* 0x040ff20000001804 */
        /* <DEDUP_REMOVED lines=16> */
[----:B------:R-:W-:Y:S01]  /*1e610*/  FADD.FTZ R88, R88, R94 ;  /* 0x0000005e58587221 */ /* 0x000fe20000010000 */
[----:B------:R-:W-:Y:S03]  /*1e620*/  FADD.FTZ R83, R80, R83 ;  /* 0x0000005350537221 */ /* 0x000fe60000010000 */
[----:B------:R-:W-:Y:S04]  /*1e630*/  FADD.FTZ R88, R85, R88 ;  /* 0x0000005855587221 */ /* 0x000fe80000010000 */
[----:B------:R-:W-:Y:S10]  /*1e640*/  MUFU.EX2 R79, R79 ;  /* 0x0000004f004f7308 */ /* 0x000ff40000000800 */
[----:B------:R-:W3:Y:S01]  /*1e650*/  MUFU.EX2 R72, R72 ;  /* 0x0000004800487308 */ /* 0x000ee20000000800 */
[----:B-1----:R-:W-:Y:S01]  /*1e660*/  F2FP.F16.F32.PACK_AB R31, R78, R82 ;  /* 0x000000524e1f723e */ /* 0x002fe200000000ff */
        /* <DEDUP_REMOVED lines=8> */
[C---:B------:R-:W-:Y:S09]  /*1e6f0*/  HMMA.16816.F32 R12, R28.reuse, R36, R12 ;  /* 0x000000241c0c723c */ /* 0x040ff2000000180c */
[----:B------:R-:W4:Y:S01]  /*1e700*/  MUFU.EX2 R71, R71 ;  /* 0x0000004700477308 */ /* 0x000f220000000800 */
[----:B------:R-:W-:Y:S01]  /*1e710*/  HMMA.16816.F32 R16, R28, R38, R16 ;  /* 0x000000261c10723c */ /* 0x000fe20000001810 */
[----:B------:R-:W2:Y:S02]  /*1e720*/  LDSM.16.MT88.4 R36, [R45+0x6c00] ;  /* 0x006c00002d24783b */ /* 0x000ea40000004200 */
[C---:B---3--:R-:W-:Y:S01]  /*1e730*/  F2FP.F16.F32.PACK_AB R28, R72.reuse, R79 ;  /* 0x0000004f481c723e */ /* 0x048fe200000000ff */
[----:B------:R-:W-:Y:S01]  /*1e740*/  FADD.FTZ R79, R79, R83 ;  /* 0x000000534f4f7221 */ /* 0x000fe20000010000 */
[----:B-1----:R-:W-:Y:S04]  /*1e750*/  F2FP.F16.F32.PACK_AB R30, R67, R69 ;  /* 0x00000045431e723e */ /* 0x002fe800000000ff */
        /* <DEDUP_REMOVED lines=23> */
[C---:B---3--:R-:W-:Y:S01]  /*1e8d0*/  F2FP.F16.F32.PACK_AB R28, R63.reuse, R66 ;  /* 0x000000423f1c723e */ /* 0x048fe200000000ff */
[----:B------:R-:W-:Y:S01]  /*1e8e0*/  FADD.FTZ R66, R66, R69 ;  /* 0x0000004542427221 */ /* 0x000fe20000010000 */
[----:B-1----:R-:W-:Y:S04]  /*1e8f0*/  F2FP.F16.F32.PACK_AB R30, R60, R61 ;  /* 0x0000003d3c1e723e */ /* 0x002fe800000000ff */
[----:B------:R-:W-:Y:S01]  /*1e900*/  MUFU.EX2 R75, R75 ;  /* 0x0000004b004b7308 */ /* 0x000fe20000000800 */
[----:B------:R-:W-:Y:S04]  /*1e910*/  FADD.FTZ R66, R63, R66 ;  /* 0x000000423f427221 */ /* 0x000fe80000010000 */
[----:B------:R-:W-:Y:S05]  /*1e920*/  FADD.FTZ R61, R61, R66 ;  /* 0x000000423d3d7221 */ /* 0x000fea0000010000 */
[----:B------:R-:W1:Y:S01]  /*1e930*/  MUFU.EX2 R81, R81 ;  /* 0x0000005100517308 */ /* 0x000e620000000800 */
[----:B--2---:R-:W-:Y:S01]  /*1e940*/  F2FP.F16.F32.PACK_AB R29, R70, R73 ;  /* 0x00000049461d723e */ /* 0x004fe200000000ff */
        /* <DEDUP_REMOVED lines=20> */
[----:B------:R-:W-:Y:S03]  /*1ea90*/  FFMA.FTZ R52, R50, R21, -R52 ;  /* 0x0000001532347223 */ /* 0x000fe60000010834 */
        /* <DEDUP_REMOVED lines=10> */
[----:B--2---:R-:W-:Y:S01]  /*1eb40*/  F2FP.F16.F32.PACK_AB R25, R111, R113 ;  /* 0x000000716f19723e */ /* 0x004fe200000000ff */
        /* <DEDUP_REMOVED lines=39> */
[C---:B------:R-:W-:Y:S09]  /*1edc0*/  HMMA.16816.F32 R12, R24.reuse, R32, R12 ;  /* 0x00000020180c723c */ /* 0x040ff2000000180c */
[----:B------:R-:W3:Y:S01]  /*1edd0*/  MUFU.EX2 R142, R142 ;  /* 0x0000008e008e7308 */ /* 0x000ee20000000800 */
        /* <DEDUP_REMOVED lines=10> */
[C---:B---3--:R-:W-:Y:S01]  /*1ee80*/  F2FP.F16.F32.PACK_AB R25, R142.reuse, R140 ;  /* 0x0000008c8e19723e */ /* 0x048fe200000000ff */
[----:B------:R-:W-:Y:S01]  /*1ee90*/  FADD.FTZ R142, R142, R136 ;  /* 0x000000888e8e7221 */ /* 0x000fe20000010000 */
[----:B------:R-:W-:Y:S07]  /*1eea0*/  FADD.FTZ R138, R138, R139 ;  /* 0x0000008b8a8a7221 */ /* 0x000fee0000010000 */
        /* <DEDUP_REMOVED lines=16> */
[C---:B-1----:R-:W-:Y:S01]  /*1efb0*/  F2FP.F16.F32.PACK_AB R24, R145.reuse, R144 ;  /* 0x000000909118723e */ /* 0x042fe200000000ff */
[----:B------:R-:W-:Y:S01]  /*1efc0*/  FADD.FTZ R145, R145, R138 ;  /* 0x0000008a91917221 */ /* 0x000fe20000010000 */
[C---:B--2---:R-:W-:Y:S04]  /*1efd0*/  F2FP.F16.F32.PACK_AB R26, R146.reuse, R147 ;  /* 0x00000093921a723e */ /* 0x044fe800000000ff */
[----:B------:R-:W-:Y:S01]  /*1efe0*/  MUFU.EX2 R168, R168 ;  /* 0x000000a800a87308 */ /* 0x000fe20000000800 */
[----:B----4-:R-:W-:Y:S01]  /*1eff0*/  FADD.FTZ R143, R149, R143 ;  /* 0x0000008f958f7221 */ /* 0x010fe20000010000 */
        /* <DEDUP_REMOVED lines=21> */
[C---:B------:R-:W-:Y:S09]  /*1f150*/  HMMA.16816.F32 R12, R24.reuse, R36, R12 ;  /* 0x00000024180c723c */ /* 0x040ff2000000180c */
        /* <DEDUP_REMOVED lines=23> */
[----:B------:R-:W1:Y:S01]  /*1f2d0*/  MUFU.EX2 R100, R100 ;  /* 0x0000006400647308 */ /* 0x000e620000000800 */
[C---:B--2---:R-:W-:Y:S09]  /*1f2e0*/  HMMA.16816.F32 R12, R24.reuse, R32, R12 ;  /* 0x00000020180c723c */ /* 0x044ff2000000180c */
[----:B------:R-:W2:Y:S01]  /*1f2f0*/  MUFU.EX2 R87, R87 ;  /* 0x0000005700577308 */ /* 0x000ea20000000800 */
[----:B------:R-:W-:Y:S01]  /*1f300*/  HMMA.16816.F32 R16, R24, R34, R16 ;  /* 0x000000221810723c */ /* 0x000fe20000001810 */
[----:B------:R3:W3:Y:S02]  /*1f310*/  LDSM.16.MT88.4 R32, [R45+0x8800] ;  /* 0x008800002d20783b */ /* 0x0006e40000004200 */
[C---:B----4-:R-:W-:Y:S01]  /*1f320*/  F2FP.F16.F32.PACK_AB R24, R114.reuse, R127 ;  /* 0x0000007f7218723e */ /* 0x050fe200000000ff */
[----:B------:R-:W-:Y:S01]  /*1f330*/  FADD.FTZ R114, R114, R204 ;  /* 0x000000cc72727221 */ /* 0x000fe20000010000 */
[C---:B-1----:R-:W-:Y:S04]  /*1f340*/  F2FP.F16.F32.PACK_AB R26, R101.reuse, R108 ;  /* 0x0000006c651a723e */ /* 0x042fe800000000ff */
[----:B------:R-:W1:Y:S01]  /*1f350*/  MUFU.EX2 R84, R84 ;  /* 0x0000005400547308 */ /* 0x000e620000000800 */
[----:B------:R-:W-:Y:S01]  /*1f360*/  FADD.FTZ R43, R100, R43 ;  /* 0x0000002b642b7221 */ /* 0x000fe20000010000 */
        /* <DEDUP_REMOVED lines=22> */
[----:B------:R-:W3:Y:S02]  /*1f4d0*/  LDSM.16.MT88.4 R28, [R44+0x3c00] ;  /* 0x003c00002c1c783b */ /* 0x000ee40000004200 */
        /* <DEDUP_REMOVED lines=31> */
[----:B-1----:R-:W-:Y:S01]  /*1f6d0*/  F2FP.F16.F32.PACK_AB R133, R45, R49 ;  /* 0x000000312d85723e */ /* 0x002fe200000000ff */
[----:B------:R-:W-:Y:S04]  /*1f6e0*/  FADD.FTZ R49, R49, R56 ;  /* 0x0000003831317221 */ /* 0x000fe80000010000 */
[----:B------:R-:W-:Y:S04]  /*1f6f0*/  FADD.FTZ R49, R45, R49 ;  /* 0x000000312d317221 */ /* 0x000fe80000010000 */
[----:B--2---:R-:W-:Y:S01]  /*1f700*/  FADD.FTZ R49, R23, R49 ;  /* 0x0000003117317221 */ /* 0x004fe20000010000 */
[C---:B---3--:R-:W-:Y:S03]  /*1f710*/  F2FP.F16.F32.PACK_AB R135, R48.reuse, R23 ;  /* 0x000000173087723e */ /* 0x048fe600000000ff */
[----:B------:R-:W-:Y:S04]  /*1f720*/  FADD.FTZ R196, R48, R49 ;  /* 0x0000003130c47221 */ /* 0x000fe80000010000 */
[C---:B------:R-:W-:Y:S08]  /*1f730*/  HMMA.16816.F32 R144, R132.reuse, R140, R4 ;  /* 0x0000008c8490723c */ /* 0x040ff00000001804 */
[C---:B------:R-:W-:Y:S08]  /*1f740*/  HMMA.16816.F32 R140, R132.reuse, R142, R8 ;  /* 0x0000008e848c723c */ /* 0x040ff00000001808 */
[C---:B------:R-:W-:Y:S08]  /*1f750*/  HMMA.16816.F32 R136, R132.reuse, R28, R12 ;  /* 0x0000001c8488723c */ /* 0x040ff0000000180c */
[----:B------:R-:W-:Y:S01]  /*1f760*/  HMMA.16816.F32 R132, R132, R30, R16 ;  /* 0x0000001e8484723c */ /* 0x000fe20000001810 */
[----:B------:R-:W-:Y:S08]  /*1f770*/  @!UPT UIADD3 URZ, UPT, UPT, URZ, URZ, URZ ;  /* 0x000000fffffff290 */ /* 0x000ff0000fffe0ff */
[----:B------:R-:W-:Y:S11]  /*1f780*/  @P0 BRA `(.L_x_5082) ;  /* 0xffffff6000280947 */ /* 0x000ff6000383ffff */
.L_x_5075:
        /* <DEDUP_REMOVED lines=11> */
.L_x_5090:
        /* <DEDUP_REMOVED lines=53> */
[----:B-----5:R-:W-:-:S02]  /*1fb90*/  LOP3.LUT R12, R150, 0xd8, RZ, 0xc0, !PT ;  /* 0x000000d8960c7812 */ /* 0x020fc400078ec0ff */
        /* <DEDUP_REMOVED lines=8> */
[C---:B------:R-:W-:Y:S01]  /*1fc20*/  @P1 FFMA.FTZ R23, R4.reuse, R20, R7 ;  /* 0x0000001404171223 */ /* 0x040fe20000010007 */
        /* <DEDUP_REMOVED lines=24> */
.L_x_5085:
[----:B------:R-:W-:Y:S05]  /*1fdb0*/  BSYNC.RECONVERGENT B0 ;  /* 0x0000000000007941 */ /* 0x000fea0003800200 */
.L_x_5084:
        /* <DEDUP_REMOVED lines=22> */
[----:B-1----:R-:W-:Y:S05]  /*1ff20*/  @P4 RET.REL.NODEC R8 `(_ZN5flash24flash_fwd_splitkv_kernelI23Flash_fwd_kernel_traitsILi32ELi64ELi256ELi4ELb0ELb0EN7cutlass6half_tE19Flash_kernel_traitsILi32ELi64ELi256ELi4ES3_EELb0ELb1ELb1ELb0ELb0ELb1ELb1ELb0EEEvNS_16Flash_fwd_paramsE) ;  /* 0xfffffe0008344950 */ /* 0x002fea0003c3ffff */
[----:B------:R-:W-:Y:S01]  /*1ff30*/  MOV R185, 0x0 ;  /* 0x0000000000b97802 */ /* 0x000fe20000000f00 */
[----:B------:R1:W-:Y:S03]  /*1ff40*/  ST.E.128 desc[UR4][R2.64+0x1800], R4 ;  /* 0x0018000402007985 */ /* 0x0003e6000c101d04 */
[----:B-1----:R-:W-:Y:S05]  /*1ff50*/  RET.REL.NODEC R184 `(_ZN5flash24flash_fwd_splitkv_kernelI23Flash_fwd_kernel_traitsILi32ELi64ELi256ELi4ELb0ELb0EN7cutlass6half_tE19Flash_kernel_traitsILi32ELi64ELi256ELi4ES3_EELb0ELb1ELb1ELb0ELb0ELb1ELb1ELb0EEEvNS_16Flash_fwd_paramsE) ;  /* 0xfffffe00b8287950 */ /* 0x002fea0003c3ffff */
.L_x_5083:
[----:B------:R-:W-:Y:S01]  /*1ff60*/  MOV R5, 0x1f ;  /* 0x0000001f00057802 */ /* 0x000fe20000000f00 */
[----:B------:R-:W-:Y:S01]  /*1ff70*/  IMAD.MOV.U32 R6, RZ, RZ, 0x2 ;  /* 0x00000002ff067424 */ /* 0x000fe200078e00ff */
[----:B------:R-:W-:Y:S01]  /*1ff80*/  MOV R8, R197 ;  /* 0x000000c500087202 */ /* 0x000fe20000000f00 */
[----:B------:R-:W-:-:S07]  /*1ff90*/  IMAD.MOV.U32 R7, RZ, RZ, -0x1 ;  /* 0xffffffffff077424 */ /* 0x000fce00078e00ff */
[----:B-1---5:R-:W-:Y:S05]  /*1ffa0*/  WARPSYNC.COLLECTIVE R7, `(.L_x_5086) ;  /* 0x0000000007087348 */ /* 0x022fea0003c00000 */
[----:B------:R2:W3:Y:S02]  /*1ffb0*/  SHFL.BFLY P0, R5, R8, R6, R5 ;  /* 0x0c00000608057389 */ /* 0x0004e40000000005 */
[----:B-123-5:R-:W-:Y:S05]  /*1ffc0*/  ENDCOLLECTIVE ;  /* 0x000000000000791b */ /* 0x02efea0003800000 */
.L_x_5086:
        /* <DEDUP_REMOVED lines=8> */
.L_x_5087:
[----:B------:R-:W-:Y:S01]  /*20050*/  MOV R9, R5 ;  /* 0x0000000500097202 */ /* 0x000fe20000000f00 */
[----:B------:R-:W-:Y:S01]  /*20060*/  IMAD.MOV.U32 R6, RZ, RZ, 0x2 ;  /* 0x00000002ff067424 */ /* 0x000fe200078e00ff */
[----:B------:R-:W-:Y:S02]  /*20070*/  MOV R5, 0x1f ;  /* 0x0000001f00057802 */ /* 0x000fe40000000f00 */
[----:B------:R-:W-:-:S07]  /*20080*/  MOV R8, R196 ;  /* 0x000000c400087202 */ /* 0x000fce0000000f00 */
[----:B------:R-:W-:Y:S05]  /*20090*/  WARPSYNC.COLLECTIVE R7, `(.L_x_5088) ;  /* 0x0000000007087348 */ /* 0x000fea0003c00000 */
[----:B------:R1:W2:Y:S02]  /*200a0*/  SHFL.BFLY P0, R5, R8, R6, R5 ;  /* 0x0c00000608057389 */ /* 0x0002a40000000005 */
[----:B-12---:R-:W-:Y:S05]  /*200b0*/  ENDCOLLECTIVE ;  /* 0x000000000000791b */ /* 0x006fea0003800000 */
.L_x_5088:
[----:B------:R-:W-:Y:S01]  /*200c0*/  FADD.FTZ R196, R5, R196 ;  /* 0x000000c405c47221 */ /* 0x000fe20000010000 */
[----:B------:R-:W-:Y:S01]  /*200d0*/  MOV R5, 0x1f ;  /* 0x0000001f00057802 */ /* 0x000fe20000000f00 */
[----:B------:R-:W-:-:S03]  /*200e0*/  IMAD.MOV.U32 R6, RZ, RZ, 0x1 ;  /* 0x00000001ff067424 */ /* 0x000fc600078e00ff */
[----:B------:R-:W-:-:S07]  /*200f0*/  MOV R8, R196 ;  /* 0x000000c400087202 */ /* 0x000fce0000000f00 */
[----:B------:R-:W-:Y:S05]  /*20100*/  WARPSYNC.COLLECTIVE R7, `(.L_x_5089) ;  /* 0x0000000007087348 */ /* 0x000fea0003c00000 */
[----:B------:R1:W2:Y:S02]  /*20110*/  SHFL.BFLY P0, R5, R8, R6, R5 ;  /* 0x0c00000608057389 */ /* 0x0002a40000000005 */
[----:B-12---:R-:W-:Y:S05]  /*20120*/  ENDCOLLECTIVE ;  /* 0x000000000000791b */ /* 0x006fea0003800000 */
.L_x_5089:
[----:B------:R-:W-:Y:S01]  /*20130*/  MOV R6, R5 ;  /* 0x0000000500067202 */ /* 0x000fe20000000f00 */
[----:B------:R-:W-:Y:S01]  /*20140*/  FADD.FTZ R7, R197, R9 ;  /* 0x00000009c5077221 */ /* 0x000fe20000010000 */
[----:B------:R-:W-:Y:S06]  /*20150*/  BRA `(.L_x_5090) ;  /* 0xfffffff400b87947 */ /* 0x000fec000383ffff */
.L_x_5091:
        /* <DEDUP_REMOVED lines=10> */
.L_x_10269:


//--------------------- .text._ZN5flash24flash_fwd_splitkv_kernelI23Flash_fwd_kernel_traitsILi32ELi64ELi256ELi4ELb0ELb0EN7cutlass6half_tE19Flash_kernel_traitsILi32ELi64ELi256ELi4ES3_EELb0ELb1ELb0ELb0ELb1ELb0ELb1ELb1EEEvNS_16Flash_fwd_paramsE --------------------------
	.section	.text._ZN5flash24flash_fwd_splitkv_kernelI23Flash_fwd_kernel_traitsILi32ELi64ELi256ELi4ELb0ELb0EN7cutlass6half_tE19Flash_kernel_traitsILi32ELi64ELi256ELi4ES3_EELb0ELb1ELb0ELb0ELb1ELb0ELb1ELb1EEEvNS_16Flash_fwd_paramsE,"ax",@progbits
	.align	128
        .global         _ZN5flash24flash_fwd_splitkv_kernelI23Flash_fwd_kernel_traitsILi32ELi64ELi256ELi4ELb0ELb0EN7cutlass6half_tE19Flash_kernel_traitsILi32ELi64ELi256ELi4ES3_EELb0ELb1ELb0ELb0ELb1ELb0ELb1ELb1EEEvNS_16Flash_fwd_paramsE
        .type           _ZN5flash24flash_fwd_splitkv_kernelI23Flash_fwd_kernel_traitsILi32ELi64ELi256ELi4ELb0ELb0EN7cutlass6half_tE19Flash_kernel_traitsILi32ELi64ELi256ELi4ES3_EELb0ELb1ELb0ELb0ELb1ELb0ELb1ELb1EEEvNS_16Flash_fwd_paramsE,@function
        .size           _ZN5flash24flash_fwd_splitkv_kernelI23Flash_fwd_kernel_traitsILi32ELi64ELi256ELi4ELb0ELb0EN7cutlass6half_tE19Flash_kernel_traitsILi32ELi64ELi256ELi4ES3_EELb0ELb1ELb0ELb0ELb1ELb0ELb1ELb1EEEvNS_16Flash_fwd_paramsE,(.L_x_10270 - _ZN5flash24flash_fwd_splitkv_kernelI23Flash_fwd_kernel_traitsILi32ELi64ELi256ELi4ELb0ELb0EN7cutlass6half_tE19Flash_kernel_traitsILi32ELi64ELi256ELi4ES3_EELb0ELb1ELb0ELb0ELb1ELb0ELb1ELb1EEEvNS_16Flash_fwd_paramsE)
        .other          _ZN5flash24flash_fwd_splitkv_kernelI23Flash_fwd_kernel_traitsILi32ELi64ELi256ELi4ELb0ELb0EN7cutlass6half_tE19Flash_kernel_traitsILi32ELi64ELi256ELi4ES3_EELb0ELb1ELb0ELb0ELb1ELb0ELb1ELb1EEEvNS_16Flash_fwd_paramsE,@"STO_CUDA_ENTRY STV_DEFAULT"
_ZN5flash24flash_fwd_splitkv_kernelI23Flash_fwd_kernel_traitsILi32ELi64ELi256ELi4ELb0ELb0EN7cutlass6half_tE19Flash_kernel_traitsILi32ELi64ELi256ELi4ES3_EELb0ELb1ELb0ELb0ELb1ELb0ELb1ELb1EEEvNS_16Flash_fwd_paramsE:
.text._ZN5flash24flash_fwd_splitkv_kernelI23Flash_fwd_kernel_traitsILi32ELi64ELi256ELi4ELb0ELb0EN7cutlass6half_tE19Flash_kernel_traitsILi32ELi64ELi256ELi4ES3_EELb0ELb1ELb0ELb0ELb1ELb0ELb1ELb1EEEvNS_16Flash_fwd_paramsE:
        /* <DEDUP_REMOVED lines=30> */
[----:B------:R-:W-:Y:S05]  /*01e0*/  CALL.REL.NOINC `($_ZN5flash24flash_fwd_splitkv_kernelI23Flash_fwd_kernel_traitsILi32ELi64ELi256ELi4ELb0ELb0EN7cutlass6half_tE19Flash_kernel_traitsILi32ELi64ELi256ELi4ES3_EELb0ELb1ELb0ELb0ELb1ELb0ELb1ELb1EEEvNS_16Flash_fwd_paramsE$_ZN5flash30compute_attn_1rowblock_splitkvI23Flash_fwd_kernel_traitsILi32ELi64ELi256ELi4ELb0ELb0EN7cutlass6half_tE19Flash_kernel_traitsILi32ELi64ELi256ELi4ES3_EELb0ELb1ELb0ELb0ELb1ELb0ELb1ELb1ENS_16Flash_fwd_paramsEEEvRKT8_iiiii) ;  /* 0x0000000000087944 */ /* 0x000fea0003c00000 */
[----:B------:R-:W-:Y:S05]  /*01f0*/  BSYNC.RECONVERGENT B3 ;  /* 0x0000000000037941 */ /* 0x000fea0003800200 */
.L_x_5092:
[----:B------:R-:W-:Y:S05]  /*0200*/  EXIT ;  /* 0x000000000000794d */ /* 0x000fea0003800000 */
        .type           $_ZN5flash24flash_fwd_splitkv_kernelI23Flash_fwd_kernel_traitsILi32ELi64ELi256ELi4ELb0ELb0EN7cutlass6half_tE19Flash_kernel_traitsILi32ELi64ELi256ELi4ES3_EELb0ELb1ELb0ELb0ELb1ELb0ELb1ELb1EEEvNS_16Flash_fwd_paramsE$_ZN5flash30compute_attn_1rowblock_splitkvI23Flash_fwd_kernel_traitsILi32ELi64ELi256ELi4ELb0ELb0EN7cutlass6half_tE19Flash_kernel_traitsILi32ELi64ELi256ELi4ES3_EELb0ELb1ELb0ELb0ELb1ELb0ELb1ELb1ENS_16Flash_fwd_paramsEEEvRKT8_iiiii,@function
        .size           $_ZN5flash24flash_fwd_splitkv_kernelI23Flash_fwd_kernel_traitsILi32ELi64ELi256ELi4ELb0ELb0EN7cutlass6half_tE19Flash_kernel_traitsILi32ELi64ELi256ELi4ES3_EELb0ELb1ELb0ELb0ELb1ELb0ELb1ELb1EEEvNS_16Flash_fwd_paramsE$_ZN5flash30compute_attn_1rowblock_splitkvI23Flash_fwd_kernel_traitsILi32ELi64ELi256ELi4ELb0ELb0EN7cutlass6half_tE19Flash_kernel_traitsILi32ELi64ELi256ELi4ES3_EELb0ELb1ELb0ELb0ELb1ELb0ELb1ELb1ENS_16Flash_fwd_paramsEEEvRKT8_iiiii,(.L_x_10270 - $_ZN5flash24flash_fwd_splitkv_kernelI23Flash_fwd_kernel_traitsILi32ELi64ELi256ELi4ELb0ELb0EN7cutlass6half_tE19Flash_kernel_traitsILi32ELi64ELi256ELi4ES3_EELb0ELb1ELb0ELb0ELb1ELb0ELb1ELb1EEEvNS_16Flash_fwd_paramsE$_ZN5flash30compute_attn_1rowblock_splitkvI23Flash_fwd_kernel_traitsILi32ELi64ELi256ELi4ELb0ELb0EN7cutlass6half_tE19Flash_kernel_traitsILi32ELi64ELi256ELi4ES3_EELb0ELb1ELb0ELb0ELb1ELb0ELb1ELb1ENS_16Flash_fwd_paramsEEEvRKT8_iiiii)
$_ZN5flash24flash_fwd_splitkv_kernelI23Flash_fwd_kernel_traitsILi32ELi64ELi256ELi4ELb0ELb0EN7cutlass6half_tE19Flash_kernel_traitsILi32ELi64ELi256ELi4ES3_EELb0ELb1ELb0ELb0ELb1ELb0ELb1ELb1EEEvNS_16Flash_fwd_paramsE$_ZN5flash30compute_attn_1rowblock_splitkvI23Flash_fwd_kernel_traitsILi32ELi64ELi256ELi4ELb0ELb0EN7cutlass6half_tE19Flash_kernel_traitsILi32ELi64ELi256ELi4ES3_EELb0ELb1ELb0ELb0ELb1ELb0ELb1ELb1ENS_16Flash_fwd_paramsEEEvRKT8_iiiii:
        /* <DEDUP_REMOVED lines=17> */
[----:B------:R-:W-:Y:S01]  /*0320*/  ISETP.NE.AND.EX P1, PT, R15, RZ, PT, P0 ;  /* 0x000000ff0f00720c */ /* 0x000fe20003f25300 */
[----:B------:R-:W-:Y:S01]  /*0330*/  IMAD.WIDE.U32 R14, R0, 0x4, R14 ;  /* 0x00000004000e7825 */ /* 0x000fe200078e000e */
[----:B------:R-:W-:-:S03]  /*0340*/  IADD3 R34, P0, PT, R8, UR9, RZ ;  /* 0x0000000908227c10 */ /* 0x000fc6000ff1e0ff */
[----:B------:R1:W5:Y:S01]  /*0350*/  @!P3 LD.E R224, desc[UR4][R148.64+0xb4] ;  /* 0x0000b40494e0b980 */ /* 0x000362000c101900 */
[----:B------:R-:W-:-:S03]  /*0360*/  IADD3.X R35, PT, PT, R9, UR8, RZ, P0, !PT ;  /* 0x0000000809237c10 */ /* 0x000fc600087fe4ff */
[----:B------:R1:W5:Y:S04]  /*0370*/  @P3 LD.E R0, desc[UR4][R14.64+0x4] ;  /* 0x000004040e003980 */ /* 0x000368000c101900 */
[----:B------:R1:W5:Y:S04]  /*0380*/  @!P4 LD.E R76, desc[UR4][R148.64+0xb8] ;  /* 0x0000b804944cc980 */ /* 0x000368000c101900 */
[----:B------:R1:W5:Y:S01]  /*0390*/  @P6 LD.E R11, desc[UR4][R34.64] ;  /* 0x00000004220b6980 */ /* 0x000362000c101900 */
[----:B------:R-:W-:Y:S01]  /*03a0*/  ISETP.NE.U32.AND P2, PT, R2, RZ, PT ;  /* 0x000000ff0200720c */ /* 0x000fe20003f45070 */
[----:B------:R-:W2:Y:S03]  /*03b0*/  S2R R208, SR_TID.X ;  /* 0x0000000000d07919 */ /* 0x000ea60000002100 */
[----:B------:R-:W-:Y:S01]  /*03c0*/  ISETP.NE.AND.EX P2, PT, R3, RZ, PT, P2 ;  /* 0x000000ff0300720c */ /* 0x000fe20003f45320 */
[----:B------:R-:W-:Y:S01]  /*03d0*/  BSSY.RECONVERGENT B0, `(.L_x_5093) ;  /* 0x000000c000007945 */ /* 0x000fe20003800200 */
[----:B------:R-:W-:Y:S01]  /*03e0*/  ISETP.NE.U32.AND P0, PT, R6, RZ, PT ;  /* 0x000000ff0600720c */ /* 0x000fe20003f05070 */
[----:B------:R1:W5:Y:S01]  /*03f0*/  @P1 LD.E R13, desc[UR4][R14.64] ;  /* 0x000000040e0d1980 */ /* 0x000362000c101900 */
[----:B------:R-:W-:Y:S01]  /*0400*/  IADD3 R8, P1, PT, R2, UR9, RZ ;  /* 0x0000000902087c10 */ /* 0x000fe2000ff3e0ff */
[----:B------:R-:W-:Y:S01]  /*0410*/  IMAD.MOV.U32 R12, RZ, RZ, -0x1 ;  /* 0xffffffffff0c7424 */ /* 0x000fe200078e00ff */
[----:B------:R-:W-:-:S02]  /*0420*/  ISETP.NE.AND.EX P5, PT, R7, RZ, PT, P0 ;  /* 0x000000ff0700720c */ /* 0x000fc40003fa5300 */
[----:B------:R-:W-:-:S05]  /*0430*/  IADD3.X R9, PT, PT, R3, UR8, RZ, P1, !PT ;  /* 0x0000000803097c10 */ /* 0x000fca0008ffe4ff */
[----:B------:R-:W-:Y:S06]  /*0440*/  @!P2 BRA `(.L_x_5094) ;  /* 0x000000000010a947 */ /* 0x000fec0003800000 */
[----:B------:R-:W3:Y:S02]  /*0450*/  LD.E.U8 R2, desc[UR4][R148.64+0x1b2] ;  /* 0x0001b20494027980 */ /* 0x000ee4000c101100 */
[----:B---3--:R-:W-:-:S13]  /*0460*/  ISETP.NE.AND P0, PT, R2, RZ, PT ;  /* 0x000000ff0200720c */ /* 0x008fda0003f05270 */
[----:B------:R-:W-:Y:S05]  /*0470*/  @!P0 BRA `(.L_x_5094) ;  /* 0x0000000000048947 */ /* 0x000fea0003800000 */
[----:B------:R3:W5:Y:S02]  /*0480*/  LD.E R12, desc[UR4][R8.64] ;  /* 0x00000004080c7980 */ /* 0x000764000c101900 */
.L_x_5094:
[----:B------:R-:W-:Y:S05]  /*0490*/  BSYNC.RECONVERGENT B0 ;  /* 0x0000000000007941 */ /* 0x000fea0003800200 */
.L_x_5093:
[----:B------:R-:W-:Y:S04]  /*04a0*/  BSSY.RECONVERGENT B0, `(.L_x_5095) ;  /* 0x0000007000007945 */ /* 0x000fe80003800200 */
[----:B------:R-:W-:Y:S05]  /*04b0*/  @!P4 BRA `(.L_x_5096) ;  /* 0x000000000014c947 */ /* 0x000fea0003800000 */
[----:B------:R-:W4:Y:S02]  /*04c0*/  LD.E.U8 R2, desc[UR4][R148.64+0x1b2] ;  /* 0x0001b20494027980 */ /* 0x000f24000c101100 */
[----:B----4-:R-:W-:-:S13]  /*04d0*/  ISETP.NE.AND P0, PT, R2, RZ, PT ;  /* 0x000000ff0200720c */ /* 0x010fda0003f05270 */
[----:B------:R-:W4:Y:S02]  /*04e0*/  @P0 LD.E R3, desc[UR4][R8.64+0x4] ;  /* 0x0000040408030980 */ /* 0x000f24000c101900 */
[----:B----45:R-:W-:-:S06]  /*04f0*/  @P0 IADD3 R76, PT, PT, R3, -R12, RZ ;  /* 0x8000000c034c0210 */ /* 0x030fcc0007ffe0ff */
[----:B------:R4:W5:Y:S02]  /*0500*/  @!P0 LD.E R76, desc[UR4][R8.64] ;  /* 0x00000004084c8980 */ /* 0x000964000c101900 */
.L_x_5096:
[----:B------:R-:W-:Y:S05]  /*0510*/  BSYNC.RECONVERGENT B0 ;  /* 0x0000000000007941 */ /* 0x000fea0003800200 */
.L_x_5095:
[----:B------:R-:W-:Y:S01]  /*0520*/  BSSY.RECONVERGENT B1, `(.L_x_5097) ;  /* 0x0000012000017945 */ /* 0x000fe20003800200 */
[----:B-----5:R-:W-:Y:S02]  /*0530*/  @P3 IADD3 R224, PT, PT, R0, -R13, RZ ;  /* 0x8000000d00e03210 */ /* 0x020fe40007ffe0ff */
[----:B------:R-:W-:Y:S01]  /*0540*/  IADD3 R76, PT, PT, R76, -R11, RZ ;  /* 0x8000000b4c4c7210 */ /* 0x000fe20007ffe0ff */
[----:B------:R-:W-:Y:S06]  /*0550*/  @!P5 BRA `(.L_x_5098) ;  /* 0x000000000014d947 */ /* 0x000fec0003800000 */
[----:B------:R-:W-:-:S04]  /*0560*/  IADD3 R2, P0, PT, R6, UR9, RZ ;  /* 0x0000000906027c10 */ /* 0x000fc8000ff1e0ff */
[----:B------:R-:W-:-:S05]  /*0570*/  IADD3.X R3, PT, PT, R7, UR8, RZ, P0, !PT ;  /* 0x0000000807037c10 */ /* 0x000fca00087fe4ff */
[----:B------:R-:W5:Y:S02]  /*0580*/  LD.E R0, desc[UR4][R2.64] ;  /* 0x0000000402007980 */ /* 0x000f64000c101900 */
[----:B-----5:R-:W-:Y:S01]  /*0590*/  IMAD.IADD R67, R0, 0x1, -R11 ;  /* 0x0000000100437824 */ /* 0x020fe200078e0a0b */
[----:B------:R-:W-:Y:S05]  /*05a0*/  BRA `(.L_x_5099) ;  /* 0x0000000000247947 */ /* 0x000fea0003800000 */
.L_x_5098:
[----:B------:R-:W5:Y:S01]  /*05b0*/  LD.E.64 R2, desc[UR4][R148.64+0x108] ;  /* 0x0001080494027980 */ /* 0x000f62000c101b00 */
[----:B------:R-:W-:Y:S01]  /*05c0*/  BSSY.RECONVERGENT B0, `(.L_x_5100) ;  /* 0x0000006000007945 */ /* 0x000fe20003800200 */
[----:B------:R-:W-:Y:S01]  /*05d0*/  IMAD.MOV.U32 R67, RZ, RZ, RZ ;  /* 0x000000ffff437224 */ /* 0x000fe200078e00ff */
[----:B-----5:R-:W-:-:S04]  /*05e0*/  ISETP.NE.U32.AND P0, PT, R2, RZ, PT ;  /* 0x000000ff0200720c */ /* 0x020fc80003f05070 */
[----:B------:R-:W-:-:S13]  /*05f0*/  ISETP.NE.AND.EX P0, PT, R3, RZ, PT, P0 ;  /* 0x000000ff0300720c */ /* 0x000fda0003f05300 */
[----:B------:R-:W-:Y:S05]  /*0600*/  @!P0 BRA `(.L_x_5101) ;  /* 0x0000000000048947 */ /* 0x000fea0003800000 */
[----:B------:R1:W5:Y:S02]  /*0610*/  LD.E R67, desc[UR4][R148.64+0xbc] ;  /* 0x0000bc0494437980 */ /* 0x000364000c101900 */
.L_x_5101:
[----:B------:R-:W-:Y:S05]  /*0620*/  BSYNC.RECONVERGENT B0 ;  /* 0x0000000000007941 */ /* 0x000fea0003800200 */
.L_x_5100:
[----:B-----5:R-:W-:Y:S02]  /*0630*/  IADD3 R67, PT, PT, R76, R67, RZ ;  /* 0x000000434c437210 */ /* 0x020fe40007ffe0ff */
.L_x_5099:
[----:B------:R-:W-:Y:S05]  /*0640*/  BSYNC.RECONVERGENT B1 ;  /* 0x0000000000017941 */ /* 0x000fea0003800200 */
.L_x_5097:
[----:B------:R-:W-:Y:S01]  /*0650*/  IMAD.SHL.U32 R77, R221, 0x40, RZ ;  /* 0x00000040dd4d7824 */ /* 0x000fe200078e00ff */
[----:B------:R-:W-:Y:S01]  /*0660*/  MOV R2, R220 ;  /* 0x000000dc00027202 */ /* 0x000fe20000000f00 */
[----:B------:R-:W-:-:S03]  /*0670*/  IMAD.MOV.U32 R3, RZ, RZ, 0x0 ;  /* 0x00000000ff037424 */ /* 0x000fc600078e00ff */
[----:B------:R-:W-:-:S13]  /*0680*/  ISETP.GT.AND P0, PT, R224, R77, PT ;  /* 0x0000004de000720c */ /* 0x000fda0003f04270 */
[----:B-1234-:R-:W-:Y:S05]  /*0690*/  @!P0 RET.REL.NODEC R2 `(_ZN5flash24flash_fwd_splitkv_kernelI23Flash_fwd_kernel_traitsILi32ELi64ELi256ELi4ELb0ELb0EN7cutlass6half_tE19Flash_kernel_traitsILi32ELi64ELi256ELi4ES3_EELb0ELb1ELb0ELb0ELb1ELb0ELb1ELb1EEEvNS_16Flash_fwd_paramsE) ;  /* 0xfffffff802588950 */ /* 0x01efea0003c3ffff */
        /* <DEDUP_REMOVED lines=52> */
[----:B------:R-:W-:Y:S05]  /*09e0*/  @!P0 BRA `(.L_x_5102) ;  /* 0x0000000000c08947 */ /* 0x000fea0003800000 */
[----:B------:R-:W2:Y:S04]  /*09f0*/  LD.E.64 R2, desc[UR4][R148.64+0xb0] ;  /* 0x0000b00494027980 */ /* 0x000ea8000c101b00 */
[----:B------:R-:W3:Y:S04]  /*0a00*/  LD.E R4, desc[UR4][R148.64+0x60] ;  /* 0x0000600494047980 */ /* 0x000ee8000c101900 */
[----:B------:R-:W4:Y:S04]  /*0a10*/  LD.E R0, desc[UR4][R148.64+0xcc] ;  /* 0x0000cc0494007980 */ /* 0x000f28000c101900 */
[----:B------:R-:W5:Y:S04]  /*0a20*/  LD.E.64 R6, desc[UR4][R148.64+0xa8] ;  /* 0x0000a80494067980 */ /* 0x000f68000c101b00 */
[----:B------:R-:W5:Y:S01]  /*0a30*/  LD.E.64 R8, desc[UR4][R148.64+0x78] ;  /* 0x0000780494087980 */ /* 0x000f62000c101b00 */
[----:B------:R-:W-:Y:S01]  /*0a40*/  IMAD.MOV.U32 R221, RZ, RZ, 0x0 ;  /* 0x00000000ffdd7424 */ /* 0x000fe200078e00ff */
[----:B------:R-:W2:Y:S02]  /*0a50*/  S2R R5, SR_CTAID.Y ;  /* 0x0000000000057919 */ /* 0x000ea40000002600 */
        /* <DEDUP_REMOVED lines=9> */
[----:B------:R-:W-:-:S02]  /*0af0*/  LOP3.LUT P1, R0, R208, 0x7, RZ, 0xc0, !PT ;  /* 0x00000007d0007812 */ /* 0x000fc4000782c0ff */
[----:B------:R-:W-:Y:S02]  /*0b00*/  LEA.HI.X.SX32 R3, R3, RZ, 0x1, P0 ;  /* 0x000000ff03037211 */ /* 0x000fe400000f0eff */
[C---:B-----5:R-:W-:Y:S02]  /*0b10*/  LEA R6, P0, R5.reuse, R6, 0x2 ;  /* 0x0000000605067211 */ /* 0x060fe400078010ff */
[----:B------:R-:W-:Y:S01]  /*0b20*/  ISETP.GE.AND P4, PT, R4, R77, PT ;  /* 0x0000004d0400720c */ /* 0x000fe20003f86270 */
[----:B------:R-:W-:Y:S01]  /*0b30*/  VIADD R4, R2, 0x30 ;  /* 0x0000003002047836 */ /* 0x000fe20000000000 */
[----:B------:R-:W-:Y:S02]  /*0b40*/  LEA.HI.X R7, R5, R7, R3, 0x2, P0 ;  /* 0x0000000705077211 */ /* 0x000fe400000f1403 */
[----:B------:R-:W-:Y:S02]  /*0b50*/  LEA R3, P0, R208, R11, 0x2 ;  /* 0x0000000bd0037211 */ /* 0x000fe400078010ff */
[----:B------:R-:W-:-:S02]  /*0b60*/  ISETP.GE.AND P5, PT, R10, R77, PT ;  /* 0x0000004d0a00720c */ /* 0x000fc40003fa6270 */
[----:B------:R-:W-:Y:S02]  /*0b70*/  LEA.HI.X.SX32 R11, R11, RZ, 0x1, P0 ;  /* 0x000000ff0b0b7211 */ /* 0x000fe400000f0eff */
[C---:B------:R-:W-:Y:S02]  /*0b80*/  LEA R8, P0, R3.reuse, R8, 0x2 ;  /* 0x0000000803087211 */ /* 0x040fe400078010ff */
[----:B------:R-:W-:Y:S02]  /*0b90*/  ISETP.GE.OR P3, PT, R2, R77, P1 ;  /* 0x0000004d0200720c */ /* 0x000fe40000f66670 */
[----:B------:R-:W-:Y:S02]  /*0ba0*/  LEA.HI.X R9, R3, R9, R11, 0x2, P0 ;  /* 0x0000000903097211 */ /* 0x000fe400000f140b */
[----:B------:R-:W-:Y:S02]  /*0bb0*/  ISETP.GE.AND P0, PT, R4, R77, PT ;  /* 0x0000004d0400720c */ /* 0x000fe40003f06270 */
[C---:B------:R-:W-:Y:S01]  /*0bc0*/  ISETP.NE.OR P2, PT, R0.reuse, RZ, P5 ;  /* 0x000000ff0000720c */ /* 0x040fe20002f45670 */
[----:B------:R-:W-:Y:S01]  /*0bd0*/  @!P5 ST.E.128 desc[UR4][R8.64+0x800], RZ ;  /* 0x000800ff0800d985 */ /* 0x000fe2000c101d04 */
[----:B------:R-:W-:-:S02]  /*0be0*/  ISETP.NE.OR P1, PT, R0, RZ, P4 ;  /* 0x000000ff0000720c */ /* 0x000fc40002725670 */
[----:B------:R-:W-:Y:S01]  /*0bf0*/  ISETP.GE.AND P6, PT, R2, R77, PT ;  /* 0x0000004d0200720c */ /* 0x000fe20003fc6270 */
[----:B------:R-:W-:Y:S02]  /*0c00*/  @!P4 ST.E.128 desc[UR4][R8.64+0x1000], RZ ;  /* 0x001000ff0800c985 */ /* 0x000fe4000c101d04 */
[----:B------:R-:W-:-:S04]  /*0c10*/  @!P3 IMAD.MOV.U32 R11, RZ, RZ, -0x800000 ;  /* 0xff800000ff0bb424 */ /* 0x000fc800078e00ff */
[----:B------:R-:W-:Y:S01]  /*0c20*/  @!P0 ST.E.128 desc[UR4][R8.64+0x1800], RZ ;  /* 0x001800ff08008985 */ /* 0x000fe2000c101d04 */
[----:B------:R-:W-:Y:S01]  /*0c30*/  ISETP.NE.OR P0, PT, R0, RZ, P0 ;  /* 0x000000ff0000720c */ /* 0x000fe20000705670 */
[----:B------:R-:W-:Y:S02]  /*0c40*/  @!P2 IMAD.MOV.U32 R5, RZ, RZ, -0x800000 ;  /* 0xff800000ff05a424 */ /* 0x000fe400078e00ff */
[----:B------:R-:W-:Y:S02]  /*0c50*/  @!P1 IMAD.MOV.U32 R3, RZ, RZ, -0x800000 ;  /* 0xff800000ff039424 */ /* 0x000fe400078e00ff */
[----:B------:R-:W-:Y:S04]  /*0c60*/  @!P6 ST.E.128 desc[UR4][R8.64], RZ ;  /* 0x000000ff0800e985 */ /* 0x000fe8000c101d04 */
[----:B------:R-:W-:Y:S04]  /*0c70*/  @!P2 ST.E desc[UR4][R6.64+0x40], R5 ;  /* 0x000040050600a985 */ /* 0x000fe8000c101904 */
[----:B------:R-:W-:Y:S04]  /*0c80*/  @!P1 ST.E desc[UR4][R6.64+0x80], R3 ;  /* 0x0000800306009985 */ /* 0x000fe8000c101904 */
[----:B------:R1:W-:Y:S02]  /*0c90*/  @!P3 ST.E desc[UR4][R6.64], R11 ;  /* 0x0000000b0600b985 */ /* 0x0003e4000c101904 */
[----:B-1----:R-:W-:Y:S05]  /*0ca0*/  @P0 RET.REL.NODEC R220 `(_ZN5flash24flash_fwd_splitkv_kernelI23Flash_fwd_kernel_traitsILi32ELi64ELi256ELi4ELb0ELb0EN7cutlass6half_tE19Flash_kernel_traitsILi32ELi64ELi256ELi4ES3_EELb0ELb1ELb0ELb0ELb1ELb0ELb1ELb1EEEvNS_16Flash_fwd_paramsE) ;  /* 0xfffffff0dcd40950 */ /* 0x002fea0003c3ffff */
[----:B------:R-:W-:Y:S02]  /*0cb0*/  MOV R3, 0xff800000 ;  /* 0xff80000000037802 */ /* 0x000fe40000000f00 */
[----:B------:R-:W-:-:S03]  /*0cc0*/  MOV R221, 0x0 ;  /* 0x0000000000dd7802 */ /* 0x000fc60000000f00 */
[----:B------:R1:W-:Y:S02]  /*0cd0*/  ST.E desc[UR4][R6.64+0xc0], R3 ;  /* 0x0000c00306007985 */ /* 0x0003e4000c101904 */
[----:B-1----:R-:W-:Y:S05]  /*0ce0*/  RET.REL.NODEC R220 `(_ZN5flash24flash_fwd_splitkv_kernelI23Flash_fwd_kernel_traitsILi32ELi64ELi256ELi4ELb0ELb0EN7cutlass6half_tE19Flash_kernel_traitsILi32ELi64ELi256ELi4ES3_EELb0ELb1ELb0ELb0ELb1ELb0ELb1ELb1EEEvNS_16Flash_fwd_paramsE) ;  /* 0xfffffff0dcc47950 */ /* 0x002fea0003c3ffff */
.L_x_5102:
[----:B------:R-:W2:Y:S04]  /*0cf0*/  LD.E.64 R2, desc[UR4][R148.64+0x158] ;  /* 0x0001580494027980 */ /* 0x000ea8000c101b00 */
[----:B------:R-:W3:Y:S01]  /*0d00*/  LD.E.64 R228, desc[UR4][R148.64+0x160] ;  /* 0x0001600494e47980 */ /* 0x000ee2000c101b00 */
[----:B------:R-:W-:Y:S01]  /*0d10*/  IMAD.U32 R8, RZ, RZ, UR13 ;  /* 0x0000000dff087e24 */ /* 0x000fe2000f8e00ff */
[----:B------:R-:W-:Y:S01]  /*0d20*/  BSSY.RECONVERGENT B0, `(.L_x_5103) ;  /* 0x00000af000007945 */ /* 0x000fe20003800200 */
[----:B--2---:R-:W-:-:S04]  /*0d30*/  ISETP.NE.U32.AND P0, PT, R2, RZ, PT ;  /* 0x000000ff0200720c */ /* 0x004fc80003f05070 */
[----:B------:R-:W-:-:S13]  /*0d40*/  ISETP.NE.AND.EX P0, PT, R3, RZ, PT, P0 ;  /* 0x000000ff0300720c */ /* 0x000fda0003f05300 */
[----:B------:R-:W-:-:S04]  /*0d50*/  @P0 IADD3 R2, P1, PT, R2, UR9, RZ ;  /* 0x0000000902020c10 */ /* 0x000fc8000ff3e0ff */
[----:B------:R-:W-:-:S05]  /*0d60*/  @P0 IADD3.X R3, PT, PT, R3, UR8, RZ, P1, !PT ;  /* 0x0000000803030c10 */ /* 0x000fca0008ffe4ff */
        /* <DEDUP_REMOVED lines=34> */
[----:B---3--:R-:W-:Y:S02]  /*0f90*/  IMAD R0, R15, UR13, RZ ;  /* 0x0000000d0f007c24 */ /* 0x008fe4000f8e02ff */
[----:B------:R-:W-:Y:S02]  /*0fa0*/  IMAD.WIDE.U32 R14, R14, UR13, RZ ;  /* 0x0000000d0e0e7c25 */ /* 0x000fe4000f8e00ff */
[----:B------:R-:W-:Y:S02]  /*0fb0*/  @P1 IADD3 R6, PT, PT, R6, 0x1, RZ ;  /* 0x0000000106061810 */ /* 0x000fe40007ffe0ff */
[----:B------:R-:W-:Y:S01]  /*0fc0*/  IMAD.IADD R227, R15, 0x1, R0 ;  /* 0x000000010fe37824 */ /* 0x000fe200078e0200 */
[----:B------:R-:W-:-:S03]  /*0fd0*/  LEA R226, P0, R14, R228, 0x2 ;  /* 0x000000e40ee27211 */ /* 0x000fc600078010ff */
        /* <DEDUP_REMOVED lines=54> */
.L_x_5104:
        /* <DEDUP_REMOVED lines=77> */
.L_x_5105:
[----:B------:R-:W-:Y:S05]  /*1810*/  BSYNC.RECONVERGENT B0 ;  /* 0x0000000000007941 */ /* 0x000fea0003800200 */
.L_x_5103:
        /* <DEDUP_REMOVED lines=25> */
[----:B------:R-:W-:Y:S01]  /*19b0*/  IMAD.SHL.U32 R223, R208, 0x8, RZ ;  /* 0x00000008d0df7824 */ /* 0x000fe200078e00ff */
[----:B------:R-:W-:-:S11]  /*19c0*/  LOP3.LUT R0, R10, UR11, RZ, 0x3c, !PT ;  /* 0x0000000b0a007c12 */ /* 0x000fd6000f8e3cff */
[----:B------:R-:W-:-:S04]  /*19d0*/  @!P1 IADD3 R5, PT, PT, R5, -R12, RZ ;  /* 0x8000000c05059210 */ /* 0x000fc80007ffe0ff */
[----:B------:R-:W-:Y:S01]  /*19e0*/  ISETP.GE.U32.AND P4, PT, R5, R12, PT ;  /* 0x0000000c0500720c */ /* 0x000fe20003f86070 */
[----:B------:R-:W-:Y:S01]  /*19f0*/  @!P1 VIADD R14, R14, 0x1 ;  /* 0x000000010e0e9836 */ /* 0x000fe20000000000 */
[----:B------:R-:W-:Y:S02]  /*1a00*/  ISETP.GE.AND P2, PT, R0, RZ, PT ;  /* 0x000000ff0000720c */ /* 0x000fe40003f46270 */
[----:B------:R-:W-:Y:S02]  /*1a10*/  LOP3.LUT R12, R223, 0x18, RZ, 0xc0, !PT ;  /* 0x00000018df0c7812 */ /* 0x000fe400078ec0ff */
[----:B------:R-:W-:Y:S02]  /*1a20*/  ISETP.NE.AND P3, PT, R10, RZ, PT ;  /* 0x000000ff0a00720c */ /* 0x000fe40003f65270 */
[----:B------:R-:W-:-:S05]  /*1a30*/  IADD3 R20, P1, PT, R12, R20, RZ ;  /* 0x000000140c147210 */ /* 0x000fca0007f3e0ff */
[----:B------:R-:W-:Y:S01]  /*1a40*/  @P4 IADD3 R14, PT, PT, R14, 0x1, RZ ;  /* 0x000000010e0e4810 */ /* 0x000fe20007ffe0ff */
[----:B-----5:R-:W-:Y:S01]  /*1a50*/  IMAD R0, R9, R62, RZ ;  /* 0x0000003e09007224 */ /* 0x020fe200078e02ff */
[----:B------:R-:W-:-:S03]  /*1a60*/  IADD3.X R21, PT, PT, RZ, R6, RZ, P1, !PT ;  /* 0x00000006ff157210 */ /* 0x000fc60000ffe4ff */
[----:B------:R-:W-:Y:S02]  /*1a70*/  IMAD.MOV.U32 R6, RZ, RZ, R14 ;  /* 0x000000ffff067224 */ /* 0x000fe400078e000e */
[C---:B------:R-:W-:Y:S02]  /*1a80*/  IMAD R0, R7.reuse, R63, R0 ;  /* 0x0000003f07007224 */ /* 0x040fe400078e0200 */
[----:B------:R-:W-:Y:S01]  /*1a90*/  @!P2 IMAD.MOV R6, RZ, RZ, -R6 ;  /* 0x000000ffff06a224 */ /* 0x000fe200078e0a06 */
[----:B------:R-:W-:Y:S01]  /*1aa0*/  @!P3 LOP3.LUT R6, RZ, R10, RZ, 0x33, !PT ;  /* 0x0000000aff06b212 */ /* 0x000fe200078e33ff */
[----:B------:R-:W-:-:S04]  /*1ab0*/  IMAD.WIDE.U32 R20, R7, R62, R20 ;  /* 0x0000003e07147225 */ /* 0x000fc800078e0014 */
[----:B------:R-:W-:Y:S01]  /*1ac0*/  IMAD.IADD R21, R21, 0x1, R0 ;  /* 0x0000000115157824 */ /* 0x000fe200078e0200 */
[----:B------:R-:W-:Y:S01]  /*1ad0*/  SHF.R.S32.HI R0, RZ, 0x1f, R6 ;  /* 0x0000001fff007819 */ /* 0x000fe20000011406 */
[----:B------:R-:W-:Y:S02]  /*1ae0*/  IMAD R7, R27, R6, RZ ;  /* 0x000000061b077224 */ /* 0x000fe400078e02ff */
[----:B------:R-:W-:-:S04]  /*1af0*/  IMAD.WIDE.U32 R20, R6, R26, R20 ;  /* 0x0000001a06147225 */ /* 0x000fc800078e0014 */
[----:B------:R-:W-:Y:S01]  /*1b00*/  IMAD R7, R0, R26, R7 ;  /* 0x0000001a00077224 */ /* 0x000fe200078e0207 */
[----:B------:R-:W1:Y:S01]  /*1b10*/  S2R R53, SR_CgaCtaId ;  /* 0x0000000000357919 */ /* 0x000e620000008800 */
[----:B------:R-:W-:Y:S02]  /*1b20*/  USHF.R.S32.HI UR6, URZ, 0x1f, UR11 ;  /* 0x0000001fff067899 */ /* 0x000fe4000801140b */
[----:B------:R-:W-:Y:S01]  /*1b30*/  IMAD.IADD R21, R21, 0x1, R7 ;  /* 0x0000000115157824 */ /* 0x000fe200078e0207 */
[----:B------:R-:W-:Y:S02]  /*1b40*/  SHF.R.S32.HI R7, RZ, 0x1f, R76 ;  /* 0x0000001fff077819 */ /* 0x000fe4000001144c */
[----:B------:R-:W-:Y:S02]  /*1b50*/  SHF.R.U32.HI R132, RZ, 0x2, R208 ;  /* 0x00000002ff847819 */ /* 0x000fe400000116d0 */
[----:B------:R-:W-:-:S03]  /*1b60*/  MOV R133, RZ ;  /* 0x000000ff00857202 */ /* 0x000fc60000000f00 */
[----:B------:R-:W-:Y:S02]  /*1b70*/  IMAD R219, R63, R132, RZ ;  /* 0x000000843fdb7224 */ /* 0x000fe400078e02ff */
[----:B------:R-:W-:-:S04]  /*1b80*/  IMAD.WIDE.U32 R20, R132, R62, R20 ;  /* 0x0000003e84147225 */ /* 0x000fc800078e0014 */
[----:B------:R-:W-:Y:S02]  /*1b90*/  IMAD.IADD R219, R21, 0x1, R219 ;  /* 0x0000000115db7824 */ /* 0x000fe400078e02db */
[----:B------:R-:W-:Y:S01]  /*1ba0*/  IMAD R217, R215, R132, RZ ;  /* 0x00000084d7d97224 */ /* 0x000fe200078e02ff */
[----:B------:R-:W-:Y:S01]  /*1bb0*/  MOV R10, 0x400 ;  /* 0x00000400000a7802 */ /* 0x000fe20000000f00 */
[----:B------:R-:W-:Y:S01]  /*1bc0*/  IMAD.SHL.U32 R66, R208, 0x4, RZ ;  /* 0x00000004d0427824 */ /* 0x000fe200078e00ff */
[----:B------:R-:W-:Y:S01]  /*1bd0*/  SHF.L.U32 R65, R64, 0x8, RZ ;  /* 0x0000000840417819 */ /* 0x000fe200000006ff */
[----:B------:R-:W-:Y:S01]  /*1be0*/  IMAD.SHL.U32 R68, R214, 0x20, RZ ;  /* 0x00000020d6447824 */ /* 0x000fe200078e00ff */
[C---:B------:R-:W-:Y:S02]  /*1bf0*/  SHF.L.U64.HI R71, R62.reuse, 0x5, R63 ;  /* 0x000000053e477819 */ /* 0x040fe4000001023f */
[----:B------:R-:W-:Y:S02]  /*1c00*/  SHF.L.U32 R70, R62, 0x5, RZ ;  /* 0x000000053e467819 */ /* 0x000fe400000006ff */
[----:B------:R-:W-:-:S02]  /*1c10*/  SHF.L.U64.HI R69, R214, 0x5, R215 ;  /* 0x00000005d6457819 */ /* 0x000fc400000102d7 */
[----:B------:R-:W-:Y:S02]  /*1c20*/  LOP3.LUT R222, R223, 0x1f20, RZ, 0xc0, !PT ;  /* 0x00001f20dfde7812 */ /* 0x000fe400078ec0ff */
[----:B-1----:R-:W-:Y:S02]  /*1c30*/  LEA R53, R53, R10, 0x18 ;  /* 0x0000000a35357211 */ /* 0x002fe400078ec0ff */
[----:B------:R-:W-:Y:S02]  /*1c40*/  IADD3 R72, PT, PT, R65, -0x100, RZ ;  /* 0xffffff0041487810 */ /* 0x000fe40007ffe0ff */
[----:B------:R-:W-:Y:S01]  /*1c50*/  LOP3.LUT R78, R66, 0xc, RZ, 0xc0, !PT ;  /* 0x0000000c424e7812 */ /* 0x000fe200078ec0ff */
[----:B--2---:R-:W-:Y:S02]  /*1c60*/  @P0 IMAD R14, R23, R13, RZ ;  /* 0x0000000d170e0224 */ /* 0x004fe400078e02ff */
[----:B---3--:R-:W-:Y:S02]  /*1c70*/  @!P0 IMAD R5, R29, UR13, RZ ;  /* 0x0000000d1d058c24 */ /* 0x008fe4000f8e02ff */
[----:B------:R-:W-:-:S04]  /*1c80*/  @!P0 IMAD.WIDE.U32 R28, R28, UR13, RZ ;  /* 0x0000000d1c1c8c25 */ /* 0x000fc8000f8e00ff */
[----:B------:R-:W-:Y:S02]  /*1c90*/  @!P0 IMAD.IADD R5, R29, 0x1, R5 ;  /* 0x000000011d058824 */ /* 0x000fe400078e0205 */
[----:B------:R-:W-:Y:S02]  /*1ca0*/  @!P0 IMAD.MOV.U32 R9, RZ, RZ, R28 ;  /* 0x000000ffff098224 */ /* 0x000fe400078e001c */
[----:B------:R-:W-:Y:S01]  /*1cb0*/  @P0 IMAD.WIDE.U32 R28, R22, R13, RZ ;  /* 0x0000000d161c0225 */ /* 0x000fe200078e00ff */
[----:B------:R-:W-:-:S03]  /*1cc0*/  @!P0 MOV R27, R23 ;  /* 0x00000017001b8202 */ /* 0x000fc60000000f00 */
[----:B------:R-:W-:Y:S01]  /*1cd0*/  @!P0 IMAD.MOV.U32 R26, RZ, RZ, R22 ;  /* 0x000000ffff1a8224 */ /* 0x000fe200078e0016 */
[----:B------:R-:W-:Y:S01]  /*1ce0*/  @P0 MOV R9, R28 ;  /* 0x0000001c00090202 */ /* 0x000fe20000000f00 */
[----:B------:R-:W-:Y:S01]  /*1cf0*/  @P0 IMAD.IADD R5, R29, 0x1, R14 ;  /* 0x000000011d050824 */ /* 0x000fe200078e020e */
[----:B------:R-:W-:Y:S01]  /*1d00*/  @P0 MOV R26, R22 ;  /* 0x00000016001a0202 */ /* 0x000fe20000000f00 */
[----:B------:R-:W-:Y:S01]  /*1d10*/  @P0 IMAD.MOV.U32 R27, RZ, RZ, R23 ;  /* 0x000000ffff1b0224 */ /* 0x000fe200078e0017 */
[C---:B------:R-:W-:Y:S02]  /*1d20*/  IADD3 R22, P0, PT, R12.reuse, R8, RZ ;  /* 0x000000080c167210 */ /* 0x040fe40007f1e0ff */
[----:B------:R-:W-:Y:S01]  /*1d30*/  IADD3 R28, P1, PT, R12, R9, RZ ;  /* 0x000000090c1c7210 */ /* 0x000fe20007f3e0ff */
[----:B------:R-:W-:Y:S02]  /*1d40*/  IMAD R9, R25, UR11, RZ ;  /* 0x0000000b19097c24 */ /* 0x000fe4000f8e02ff */
[----:B------:R-:W-:Y:S01]  /*1d50*/  IMAD.X R23, RZ, RZ, R4, P0 ;  /* 0x000000ffff177224 */ /* 0x000fe200000e0604 */
[----:B------:R-:W-:-:S02]  /*1d60*/  IADD3.X R29, PT, PT, RZ, R5, RZ, P1, !PT ;  /* 0x00000005ff1d7210 */ /* 0x000fc40000ffe4ff */
[----:B------:R-:W-:Y:S01]  /*1d70*/  LEA.HI R4, R7, R76, RZ, 0x8 ;  /* 0x0000004c07047211 */ /* 0x000fe200078f40ff */
[C---:B------:R-:W-:Y:S02]  /*1d80*/  IMAD R9, R24.reuse, UR6, R9 ;  /* 0x0000000618097c24 */ /* 0x040fe4000f8e0209 */
[----:B------:R-:W-:Y:S01]  /*1d90*/  IMAD.WIDE.U32 R24, R24, UR11, R28 ;  /* 0x0000000b18187c25 */ /* 0x000fe2000f8e001c */
[----:B------:R-:W-:Y:S02]  /*1da0*/  SHF.R.S32.HI R4, RZ, 0x8, R4 ;  /* 0x00000008ff047819 */ /* 0x000fe40000011404 */
[C---:B----4-:R-:W-:Y:S01]  /*1db0*/  LEA R218, P0, R20.reuse, R16, 0x1 ;  /* 0x0000001014da7211 */ /* 0x050fe200078008ff */
[----:B------:R-:W-:Y:S01]  /*1dc0*/  IMAD.IADD R25, R25, 0x1, R9 ;  /* 0x0000000119197824 */ /* 0x000fe200078e0209 */
[----:B------:R-:W-:Y:S01]  /*1dd0*/  VIMNMX R73, PT, PT, R213, R4, !PT ;  /* 0x00000004d5497248 */ /* 0x000fe20007fe0100 */
[----:B------:R-:W-:Y:S01]  /*1de0*/  IMAD.WIDE.U32 R8, R221, 0x40, R132 ;  /* 0x00000040dd087825 */ /* 0x000fe200078e0084 */
[----:B------:R-:W-:-:S02]  /*1df0*/  LEA.HI.X R219, R20, R17, R219, 0x1, P0 ;  /* 0x0000001114db7211 */ /* 0x000fc400000f0cdb */
[----:B------:R-:W-:Y:S01]  /*1e00*/  ISETP.GT.AND P0, PT, R64, R73, PT ;  /* 0x000000494000720c */ /* 0x000fe20003f04270 */
        /* <DEDUP_REMOVED lines=12> */
[----:B------:R-:W-:Y:S01]  /*1ed0*/  LEA.HI R11, R11, R11, RZ, 0x1 ;  /* 0x0000000b0b0b7211 */ /* 0x000fe200078f08ff */
        /* <DEDUP_REMOVED lines=113> */
.L_x_5145:
[C---:B------:R-:W-:Y:S01]  /*25f0*/  LEA R18, P1, R70.reuse, R98, 0x1 ;  /* 0x0000006246127211 */ /* 0x040fe200078208ff */
        /* <DEDUP_REMOVED lines=146> */
.L_x_5108:
        /* <DEDUP_REMOVED lines=66> */
.L_x_5112:
[----:B------:R-:W-:Y:S05]  /*3340*/  BSYNC.RECONVERGENT B0 ;  /* 0x0000000000007941 */ /* 0x000fea0003800200 */
.L_x_5111:
        /* <DEDUP_REMOVED lines=54> */
.L_x_5114:
[----:B------:R-:W-:Y:S05]  /*36b0*/  BSYNC.RECONVERGENT B0 ;  /* 0x0000000000007941 */ /* 0x000fea0003800200 */
.L_x_5113:
        /* <DEDUP_REMOVED lines=58> */
.L_x_5116:
[----:B------:R-:W-:Y:S05]  /*3a60*/  BSYNC.RECONVERGENT B0 ;  /* 0x0000000000007941 */ /* 0x000fea0003800200 */
.L_x_5115:
        /* <DEDUP_REMOVED lines=57> */
.L_x_5118:
[----:B------:R-:W-:Y:S05]  /*3e00*/  BSYNC.RECONVERGENT B0 ;  /* 0x0000000000007941 */ /* 0x000fea0003800200 */
.L_x_5117:
        /* <DEDUP_REMOVED lines=58> */
.L_x_5120:
[----:B------:R-:W-:Y:S05]  /*41b0*/  BSYNC.RECONVERGENT B0 ;  /* 0x0000000000007941 */ /* 0x000fea0003800200 */
.L_x_5119:
        /* <DEDUP_REMOVED lines=59> */
.L_x_5122:
[----:B------:R-:W-:Y:S05]  /*4570*/  BSYNC.RECONVERGENT B0 ;  /* 0x0000000000007941 */ /* 0x000fea0003800200 */
.L_x_5121:
        /* <DEDUP_REMOVED lines=59> */
.L_x_5124:
[----:B------:R-:W-:Y:S05]  /*4930*/  BSYNC.RECONVERGENT B0 ;  /* 0x0000000000007941 */ /* 0x000fea0003800200 */
.L_x_5123:
        /* <DEDUP_REMOVED lines=61> */
.L_x_5126:
[----:B------:R-:W-:Y:S05]  /*4d10*/  BSYNC.RECONVERGENT B0 ;  /* 0x0000000000007941 */ /* 0x000fea0003800200 */
.L_x_5125:
[----:B------:R-:W5:Y:S02]  /*4d20*/  LD.E R3, desc[UR4][R148.64+0xd0] ;  /* 0x0000d00494037980 */ /* 0x000f64000c101900 */
[----:B-----5:R-:W-:Y:S05]  /*4d30*/  IMAD.U32 R3, R3, -0x80, RZ ;  /* 0xffffff8003037824 */ /* 0x020fea00078e00ff */
[C---:B------:R-:W-:Y:S02]  /*4d40*/  LEA R14, P1, R3.reuse, R14, 0x1 ;  /* 0x0000000e030e7211 */ /* 0x040fe400078208ff */
[C---:B------:R-:W-:Y:S02]  /*4d50*/  LEA R54, P0, R3.reuse, R54, 0x1 ;  /* 0x0000003603367211 */ /* 0x040fe400078008ff */
[C---:B------:R-:W-:Y:S02]  /*4d60*/  LEA.HI.X.SX32 R15, R3.reuse, R15, 0x1, P1 ;  /* 0x0000000f030f7211 */ /* 0x040fe400008f0eff */
[----:B------:R-:W-:Y:S01]  /*4d70*/  LEA.HI.X.SX32 R55, R3, R55, 0x1, P0 ;  /* 0x0000003703377211 */ /* 0x000fe200000f0eff */
[----:B------:R-:W-:Y:S05]  /*4d80*/  BRA `(.L_x_5109) ;  /* 0x0000003000147947 */ /* 0x000fea0003800000 */
.L_x_5110:
        /* <DEDUP_REMOVED lines=66> */
[----:B------:R-:W-:Y:S01]  /*51b0*/  @!P2 FADD.FTZ R27, -R27, -RZ ;  /* 0x800000ff1b1ba221 */ /* 0x000fe20000010100 */
[----:B------:R-:W-:Y:S01]  /*51c0*/  @!P0 HADD2.F32 R50, -RZ, R51.H1_H1 ;  /* 0x30000033ff328230 */ /* 0x000fe20000004100 */
[----:B------:R-:W-:Y:S01]  /*51d0*/  @!P0 MOV R51, R59 ;  /* 0x0000003b00338202 */ /* 0x000fe20000000f00 */
[--C-:B------:R-:W-:Y:S01]  /*51e0*/  @!P0 HADD2.F32 R42, -RZ, R52.reuse.H0_H0 ;  /* 0x20000034ff2a8230 */ /* 0x100fe20000004100 */
[----:B------:R-:W-:Y:S01]  /*51f0*/  @!P0 F2FP.F16.F32.PACK_AB R61, R2, R0 ;  /* 0x00000000023d823e */ /* 0x000fe200000000ff */
[--C-:B------:R-:W-:Y:S02]  /*5200*/  @!P0 HADD2.F32 R21, -RZ, R23.reuse.H0_H0 ;  /* 0x20000017ff158230 */ /* 0x100fe40000004100 */
[----:B------:R-:W-:Y:S01]  /*5210*/  @!P2 FADD.FTZ R26, -R26, -RZ ;  /* 0x800000ff1a1aa221 */ /* 0x000fe20000010100 */
[----:B------:R-:W-:Y:S01]  /*5220*/  @!P0 HADD2.F32 R41, -RZ, R52.H1_H1 ;  /* 0x30000034ff298230 */ /* 0x000fe20000004100 */
[----:B------:R-:W-:Y:S01]  /*5230*/  @!P0 MOV R56, R61 ;  /* 0x0000003d00388202 */ /* 0x000fe20000000f00 */
        /* <DEDUP_REMOVED lines=23> */
.L_x_5128:
[----:B------:R-:W-:Y:S05]  /*53b0*/  BSYNC.RECONVERGENT B0 ;  /* 0x0000000000007941 */ /* 0x000fea0003800200 */
.L_x_5127:
        /* <DEDUP_REMOVED lines=92> */
.L_x_5130:
[----:B------:R-:W-:Y:S05]  /*5980*/  BSYNC.RECONVERGENT B0 ;  /* 0x0000000000007941 */ /* 0x000fea0003800200 */
.L_x_5129:
        /* <DEDUP_REMOVED lines=62> */
[----:B------:R-:W-:Y:S01]  /*5d70*/  @!P2 FADD.FTZ R28, -R28, -RZ ;  /* 0x800000ff1c1ca221 */ /* 0x000fe20000010100 */
[--C-:B------:R-:W-:Y:S01]  /*5d80*/  @!P0 HADD2.F32 R50, -RZ, R51.reuse.H0_H0 ;  /* 0x20000033ff328230 */ /* 0x100fe20000004100 */
[----:B------:R-:W-:Y:S01]  /*5d90*/  @!P0 MOV R56, R125 ;  /* 0x0000007d00388202 */ /* 0x000fe20000000f00 */
[----:B------:R-:W-:Y:S01]  /*5da0*/  @!P0 HADD2.F32 R52, -RZ, R51.H1_H1 ;  /* 0x30000033ff348230 */ /* 0x000fe20000004100 */
[----:B------:R-:W-:Y:S01]  /*5db0*/  @!P0 MOV R51, R58 ;  /* 0x0000003a00338202 */ /* 0x000fe20000000f00 */
[----:B------:R-:W-:Y:S02]  /*5dc0*/  @!P0 HADD2.F32 R18, -RZ, R147.H1_H1 ;  /* 0x30000093ff128230 */ /* 0x000fe40000004100 */
[----:B------:R-:W-:Y:S01]  /*5dd0*/  @!P0 FFMA.FTZ R3, R44, R46, R3 ;  /* 0x0000002e2c038223 */ /* 0x000fe20000010003 */
[----:B------:R-:W-:Y:S02]  /*5de0*/  @!P0 HADD2.F32 R43, -RZ, R60.H1_H1 ;  /* 0x3000003cff2b8230 */ /* 0x000fe40000004100 */
[----:B------:R-:W-:Y:S01]  /*5df0*/  @!P0 FMUL.FTZ R4, R20, R29 ;  /* 0x0000001d14048220 */ /* 0x000fe20000410000 */
[--C-:B------:R-:W-:Y:S02]  /*5e00*/  @!P0 HADD2.F32 R36, -RZ, R51.reuse.H0_H0 ;  /* 0x20000033ff248230 */ /* 0x100fe40000004100 */
[----:B------:R-:W-:Y:S01]  /*5e10*/  @!P0 FMUL.FTZ R5, R31, R28 ;  /* 0x0000001c1f058220 */ /* 0x000fe20000410000 */
[----:B------:R-:W-:Y:S01]  /*5e20*/  @!P2 FADD.FTZ R27, -R27, -RZ ;  /* 0x800000ff1b1ba221 */ /* 0x000fe20000010100 */
[----:B------:R-:W-:Y:S01]  /*5e30*/  @!P2 FADD.FTZ R26, -R26, -RZ ;  /* 0x800000ff1a1aa221 */ /* 0x000fe20000010100 */
[----:B------:R-:W-:Y:S01]  /*5e40*/  @!P2 FADD.FTZ R18, -R18, -RZ ;  /* 0x800000ff1212a221 */ /* 0x000fe20000010100 */
        /* <DEDUP_REMOVED lines=18> */
.L_x_5132:
[----:B------:R-:W-:Y:S05]  /*5f70*/  BSYNC.RECONVERGENT B0 ;  /* 0x0000000000007941 */ /* 0x000fea0003800200 */
.L_x_5131:
        /* <DEDUP_REMOVED lines=94> */
.L_x_5134:
[----:B------:R-:W-:Y:S05]  /*6560*/  BSYNC.RECONVERGENT B0 ;  /* 0x0000000000007941 */ /* 0x000fea0003800200 */
.L_x_5133:
        /* <DEDUP_REMOVED lines=94> */
.L_x_5136:
[----:B------:R-:W-:Y:S05]  /*6b50*/  BSYNC.RECONVERGENT B0 ;  /* 0x0000000000007941 */ /* 0x000fea0003800200 */
.L_x_5135:
        /* <DEDUP_REMOVED lines=95> */
.L_x_5138:
[----:B------:R-:W-:Y:S05]  /*7150*/  BSYNC.RECONVERGENT B0 ;  /* 0x0000000000007941 */ /* 0x000fea0003800200 */
.L_x_5137:
        /* <DEDUP_REMOVED lines=95> */
.L_x_5140:
[----:B------:R-:W-:Y:S05]  /*7750*/  BSYNC.RECONVERGENT B0 ;  /* 0x0000000000007941 */ /* 0x000fea0003800200 */
.L_x_5139:
        /* <DEDUP_REMOVED lines=13> */
[----:B---34-:R-:W-:Y:S03]  /*7830*/  @!P0 IADD3 R57, P2, PT, R111, R50, RZ ;  /* 0x000000326f398210 */ /* 0x018fe60007f5e0ff */
        /* <DEDUP_REMOVED lines=83> */
.L_x_5142:
[----:B------:R-:W-:Y:S05]  /*7d70*/  BSYNC.RECONVERGENT B0 ;  /* 0x0000000000007941 */ /* 0x000fea0003800200 */
.L_x_5141:
[----:B------:R-:W5:Y:S02]  /*7d80*/  LD.E R3, desc[UR4][R148.64+0xd0] ;  /* 0x0000d00494037980 */ /* 0x000f64000c101900 */
[----:B-----5:R-:W-:Y:S05]  /*7d90*/  IMAD.U32 R3, R3, -0x80, RZ ;  /* 0xffffff8003037824 */ /* 0x020fea00078e00ff */
[C---:B------:R-:W-:Y:S02]  /*7da0*/  LEA R94, P1, R3.reuse, R94, 0x1 ;  /* 0x0000005e035e7211 */ /* 0x040fe400078208ff */
[C---:B------:R-:W-:Y:S02]  /*7db0*/  LEA R92, P0, R3.reuse, R92, 0x1 ;  /* 0x0000005c035c7211 */ /* 0x040fe400078008ff */
[C---:B------:R-:W-:Y:S02]  /*7dc0*/  LEA.HI.X.SX32 R95, R3.reuse, R95, 0x1, P1 ;  /* 0x0000005f035f7211 */ /* 0x040fe400008f0eff */
[----:B------:R-:W-:Y:S09]  /*7dd0*/  LEA.HI.X.SX32 R93, R3, R93, 0x1, P0 ;  /* 0x0000005d035d7211 */ /* 0x000ff200000f0eff */
.L_x_5109:
[----:B------:R-:W-:Y:S05]  /*7de0*/  BSYNC.RECONVERGENT B1 ;  /* 0x0000000000017941 */ /* 0x000fea0003800200 */
.L_x_5107:
        /* <DEDUP_REMOVED lines=101> */
.L_x_5144:
[----:B------:R-:W-:Y:S05]  /*8440*/  BSYNC.RECONVERGENT B0 ;  /* 0x0000000000007941 */ /* 0x000fea0003800200 */
.L_x_5143:
[----:B------:R-:W-:Y:S11]  /*8450*/  ISETP.NE.AND P0, PT, R117, RZ, PT ;  /* 0x000000ff7500720c */ /* 0x000ff60003f05270 */
[----:B------:R-:W-:Y:S02]  /*8460*/  @!UPT UIADD3 URZ, UPT, UPT, URZ, URZ, URZ ;  /* 0x000000fffffff290 */ /* 0x000fe4000fffe0ff */
[----:B------:R-:W-:Y:S05]  /*8470*/  @P0 BRA `(.L_x_5145) ;  /* 0xffffffa0005c0947 */ /* 0x000fea000383ffff */
.L_x_5106:
[----:B------:R-:W-:Y:S05]  /*8480*/  WARPSYNC.ALL ;  /* 0x0000000000007948 */ /* 0x000fea0003800000 */
[----:B------:R-:W-:Y:S06]  /*8490*/  BAR.SYNC.DEFER_BLOCKING 0x0 ;  /* 0x0000000000007b1d */ /* 0x000fec0000010000 */
[----:B----4-:R-:W2:Y:S01]  /*84a0*/  LD.E R21, desc[UR4][R148.64+0xd0] ;  /* 0x0000d00494157980 */ /* 0x010ea2000c101900 */
[C---:B------:R-:W-:Y:S01]  /*84b0*/  LOP3.LUT R3, R223.reuse, 0xc0, RZ, 0xc0, !PT ;  /* 0x000000c0df037812 */ /* 0x040fe200078ec0ff */
[----:B------:R-:W-:Y:S01]  /*84c0*/  BSSY.RECONVERGENT B2, `(.L_x_5146) ;  /* 0x000015b000027945 */ /* 0x000fe20003800200 */
[----:B------:R-:W-:-:S02]  /*84d0*/  LOP3.LUT R0, R223, 0x18, RZ, 0xc0, !PT ;  /* 0x00000018df007812 */ /* 0x000fc400078ec0ff */
[----:B------:R-:W-:-:S04]  /*84e0*/  LOP3.LUT R230, R3, 0x18, R208, 0xf8, !PT ;  /* 0x0000001803e67812 */ /* 0x000fc800078ef8d0 */
[----:B------:R-:W-:-:S04]  /*84f0*/  LOP3.LUT R3, R230, 0x18, R223, 0x78, !PT ;  /* 0x00000018e6037812 */ /* 0x000fc800078e78df */
[----:B------:R-:W-:-:S05]  /*8500*/  LOP3.LUT R2, R222, R3, RZ, 0xfc, !PT ;  /* 0x00000003de027212 */ /* 0x000fca00078efcff */
[----:B------:R-:W-:Y:S01]  /*8510*/  IMAD R3, R2, 0x2, R53 ;  /* 0x0000000202037824 */ /* 0x000fe200078e0235 */
        /* <DEDUP_REMOVED lines=12> */
.L_x_5149:
[----:B------:R-:W-:Y:S05]  /*85e0*/  BSYNC.RECONVERGENT B0 ;  /* 0x0000000000007941 */ /* 0x000fea0003800200 */
.L_x_5148:
        /* <DEDUP_REMOVED lines=8> */
.L_x_5147:
        /* <DEDUP_REMOVED lines=41> */
[----:B------:R-:W3:Y:S01]  /*8900*/  LD.E.64 R4, desc[UR4][R4.64] ;  /* 0x0000000404047980 */ /* 0x000ee2000c101b00 */
[--C-:B------:R-:W-:Y:S02]  /*8910*/  HADD2.F32 R18, -RZ, R9.reuse.H0_H0 ;  /* 0x20000009ff127230 */ /* 0x100fe40000004100 */
[----:B------:R-:W-:Y:S02]  /*8920*/  HADD2.F32 R19, -RZ, R9.H1_H1 ;  /* 0x30000009ff137230 */ /* 0x000fe40000004100 */
[--C-:B------:R-:W-:Y:S01]  /*8930*/  HADD2.F32 R16, -RZ, R11.reuse.H1_H1 ;  /* 0x3000000bff107230 */ /* 0x100fe20000004100 */
[----:B------:R-:W-:Y:S01]  /*8940*/  MOV R17, R10 ;  /* 0x0000000a00117202 */ /* 0x000fe20000000f00 */
[----:B------:R-:W-:-:S02]  /*8950*/  HADD2.F32 R20, -RZ, R11.H0_H0 ;  /* 0x2000000bff147230 */ /* 0x000fc40000004100 */
[----:B--2---:R-:W-:Y:S02]  /*8960*/  HADD2.F32 R14, -RZ, R7.H1_H1 ;  /* 0x30000007ff0e7230 */ /* 0x004fe40000004100 */
[----:B---3--:R-:W-:Y:S02]  /*8970*/  HADD2.F32 R9, -RZ, R5.H1_H1 ;  /* 0x30000005ff097230 */ /* 0x008fe40000004100 */
[----:B------:R-:W-:Y:S02]  /*8980*/  HADD2.F32 R10, -RZ, R4.H1_H1 ;  /* 0x30000004ff0a7230 */ /* 0x000fe40000004100 */
[--C-:B------:R-:W-:Y:S02]  /*8990*/  HADD2.F32 R15, -RZ, R6.reuse.H1_H1 ;  /* 0x30000006ff0f7230 */ /* 0x100fe40000004100 */
[C---:B------:R-:W-:Y:S01]  /*89a0*/  FMUL.FTZ R11, R16.reuse, R9 ;  /* 0x00000009100b7220 */ /* 0x040fe20000410000 */
[----:B------:R-:W-:Y:S01]  /*89b0*/  FMUL.FTZ R16, R16, R14 ;  /* 0x0000000e10107220 */ /* 0x000fe20000410000 */
[----:B------:R-:W-:Y:S01]  /*89c0*/  FMUL.FTZ R27, R19, R10 ;  /* 0x0000000a131b7220 */ /* 0x000fe20000410000 */
[----:B------:R-:W-:-:S02]  /*89d0*/  HADD2.F32 R6, -RZ, R6.H0_H0 ;  /* 0x20000006ff067230 */ /* 0x000fc40000004100 */
[----:B------:R-:W-:Y:S01]  /*89e0*/  FMUL.FTZ R19, R19, R15 ;  /* 0x0000000f13137220 */ /* 0x000fe20000410000 */
[C---:B------:R-:W-:Y:S01]  /*89f0*/  FFMA.FTZ R16, R20.reuse, R9, R16 ;  /* 0x0000000914107223 */ /* 0x040fe20000010010 */
[----:B------:R-:W-:Y:S01]  /*8a00*/  FFMA.FTZ R11, R20, R14, -R11 ;  /* 0x0000000e140b7223 */ /* 0x000fe2000001080b */
[----:B------:R-:W-:Y:S02]  /*8a10*/  HADD2.F32 R9, -RZ, R8.H1_H1 ;  /* 0x30000008ff097230 */ /* 0x000fe40000004100 */
[----:B------:R-:W-:Y:S02]  /*8a20*/  HADD2.F32 R4, -RZ, R4.H0_H0 ;  /* 0x20000004ff047230 */ /* 0x000fe40000004100 */
[----:B------:R-:W-:Y:S02]  /*8a30*/  HADD2.F32 R5, -RZ, R5.H0_H0 ;  /* 0x20000005ff057230 */ /* 0x000fe40000004100 */
[----:B------:R-:W-:Y:S02]  /*8a40*/  HADD2.F32 R14, -RZ, R17.H1_H1 ;  /* 0x30000011ff0e7230 */ /* 0x000fe40000004100 */
[----:B------:R-:W-:Y:S01]  /*8a50*/  FFMA.FTZ R27, R18, R15, -R27 ;  /* 0x0000000f121b7223 */ /* 0x000fe2000001081b */
[----:B------:R-:W-:-:S02]  /*8a60*/  HADD2.F32 R7, -RZ, R7.H0_H0 ;  /* 0x20000007ff077230 */ /* 0x000fc40000004100 */
[----:B------:R-:W-:Y:S01]  /*8a70*/  FFMA.FTZ R10, R18, R10, R19 ;  /* 0x0000000a120a7223 */ /* 0x000fe20000010013 */
[----:B------:R-:W-:Y:S02]  /*8a80*/  HADD2.F32 R15, -RZ, R8.H0_H0 ;  /* 0x20000008ff0f7230 */ /* 0x000fe40000004100 */
[C---:B------:R-:W-:Y:S01]  /*8a90*/  FMUL.FTZ R8, R9.reuse, R4 ;  /* 0x0000000409087220 */ /* 0x040fe20000410000 */
[----:B------:R-:W-:Y:S02]  /*8aa0*/  HADD2.F32 R18, -RZ, R17.H0_H0 ;  /* 0x20000011ff127230 */ /* 0x000fe40000004100 */
[----:B------:R-:W-:Y:S01]  /*8ab0*/  FMUL.FTZ R17, R9, R6 ;  /* 0x0000000609117220 */ /* 0x000fe20000410000 */
[C---:B------:R-:W-:Y:S01]  /*8ac0*/  FMUL.FTZ R9, R14.reuse, R5 ;  /* 0x000000050e097220 */ /* 0x040fe20000410000 */
[----:B------:R-:W-:-:S03]  /*8ad0*/  FMUL.FTZ R14, R14, R7 ;  /* 0x000000070e0e7220 */ /* 0x000fc60000410000 */
[C---:B------:R-:W-:Y:S01]  /*8ae0*/  FFMA.FTZ R9, R18.reuse, R7, -R9 ;  /* 0x0000000712097223 */ /* 0x040fe20000010809 */
[----:B------:R-:W-:Y:S01]  /*8af0*/  FFMA.FTZ R14, R18, R5, R14 ;  /* 0x00000005120e7223 */ /* 0x000fe2000001000e */
[C---:B------:R-:W-:Y:S01]  /*8b00*/  FFMA.FTZ R8, R15.reuse, R6, -R8 ;  /* 0x000000060f087223 */ /* 0x040fe20000010808 */
[----:B------:R-:W-:Y:S01]  /*8b10*/  FFMA.FTZ R17, R15, R4, R17 ;  /* 0x000000040f117223 */ /* 0x000fe20000010011 */
[----:B------:R-:W-:Y:S02]  /*8b20*/  F2FP.F16.F32.PACK_AB R10, R10, R27 ;  /* 0x0000001b0a0a723e */ /* 0x000fe400000000ff */
[----:B------:R-:W-:Y:S02]  /*8b30*/  F2FP.F16.F32.PACK_AB R14, R14, R9 ;  /* 0x000000090e0e723e */ /* 0x000fe400000000ff */
[----:B------:R-:W-:Y:S02]  /*8b40*/  MOV R9, R10 ;  /* 0x0000000a00097202 */ /* 0x000fe40000000f00 */
[----:B------:R-:W-:-:S02]  /*8b50*/  F2FP.F16.F32.PACK_AB R11, R16, R11 ;  /* 0x0000000b100b723e */ /* 0x000fc400000000ff */
[----:B------:R-:W-:Y:S02]  /*8b60*/  F2FP.F16.F32.PACK_AB R8, R17, R8 ;  /* 0x000000081108723e */ /* 0x000fe400000000ff */
[----:B------:R-:W-:Y:S02]  /*8b70*/  MOV R10, R14 ;  /* 0x0000000e000a7202 */ /* 0x000fe40000000f00 */
.L_x_5155:
[----:B------:R-:W-:Y:S05]  /*8b80*/  BSYNC.RECONVERGENT B0 ;  /* 0x0000000000007941 */ /* 0x000fea0003800200 */
.L_x_5154:
[----:B-----5:R1:W-:Y:S02]  /*8b90*/  STS.128 [R3], R8 ;  /* 0x0000000803007388 */ /* 0x0203e40000000c00 */
.L_x_5153:
[----:B------:R-:W-:Y:S05]  /*8ba0*/  BSYNC.RECONVERGENT B1 ;  /* 0x0000000000017941 */ /* 0x000fea0003800200 */
.L_x_5152:
        /* <DEDUP_REMOVED lines=19> */
[--C-:B------:R-:W-:Y:S02]  /*8ce0*/  HADD2.F32 R13, -RZ, R9.reuse.H0_H0 ;  /* 0x20000009ff0d7230 */ /* 0x100fe40000004100 */
[----:B------:R-:W-:Y:S02]  /*8cf0*/  HADD2.F32 R9, -RZ, R9.H1_H1 ;  /* 0x30000009ff097230 */ /* 0x000fe40000004100 */
[--C-:B------:R-:W-:Y:S02]  /*8d00*/  HADD2.F32 R12, -RZ, R8.reuse.H1_H1 ;  /* 0x30000008ff0c7230 */ /* 0x100fe40000004100 */
[----:B------:R-:W-:-:S02]  /*8d10*/  HADD2.F32 R8, -RZ, R8.H0_H0 ;  /* 0x20000008ff087230 */ /* 0x000fc40000004100 */
[--C-:B--2---:R-:W-:Y:S02]  /*8d20*/  HADD2.F32 R0, -RZ, R4.reuse.H1_H1 ;  /* 0x30000004ff007230 */ /* 0x104fe40000004100 */
[----:B------:R-:W-:Y:S02]  /*8d30*/  HADD2.F32 R15, -RZ, R4.H0_H0 ;  /* 0x20000004ff0f7230 */ /* 0x000fe40000004100 */
[--C-:B---3--:R-:W-:Y:S02]  /*8d40*/  HADD2.F32 R2, -RZ, R6.reuse.H1_H1 ;  /* 0x30000006ff027230 */ /* 0x108fe40000004100 */
[----:B------:R-:W-:Y:S01]  /*8d50*/  FMUL.FTZ R4, R9, R0 ;  /* 0x0000000009047220 */ /* 0x000fe20000410000 */
[----:B------:R-:W-:Y:S02]  /*8d60*/  HADD2.F32 R17, -RZ, R6.H0_H0 ;  /* 0x20000006ff117230 */ /* 0x000fe40000004100 */
[----:B------:R-:W-:Y:S01]  /*8d70*/  FMUL.FTZ R19, R12, R15 ;  /* 0x0000000f0c137220 */ /* 0x000fe20000410000 */
[----:B------:R-:W-:-:S02]  /*8d80*/  HADD2.F32 R6, -RZ, R11.H1_H1 ;  /* 0x3000000bff067230 */ /* 0x000fc40000004100 */
[-C--:B------:R-:W-:Y:S01]  /*8d90*/  FMUL.FTZ R9, R9, R2.reuse ;  /* 0x0000000209097220 */ /* 0x080fe20000410000 */
[C---:B------:R-:W-:Y:S01]  /*8da0*/  FFMA.FTZ R4, R13.reuse, R2, -R4 ;  /* 0x000000020d047223 */ /* 0x040fe20000010804 */
[-C--:B------:R-:W-:Y:S01]  /*8db0*/  FMUL.FTZ R12, R12, R17.reuse ;  /* 0x000000110c0c7220 */ /* 0x080fe20000410000 */
[----:B------:R-:W-:Y:S02]  /*8dc0*/  HADD2.F32 R2, -RZ, R5.H0_H0 ;  /* 0x20000005ff027230 */ /* 0x000fe40000004100 */
        /* <DEDUP_REMOVED lines=21> */
.L_x_5157:
[----:B------:R-:W-:Y:S05]  /*8f20*/  BSYNC.RECONVERGENT B0 ;  /* 0x0000000000007941 */ /* 0x000fea0003800200 */
.L_x_5156:
[----:B-----5:R4:W-:Y:S01]  /*8f30*/  STS.128 [R3+0x800], R8 ;  /* 0x0008000803007388 */ /* 0x0209e20000000c00 */
[----:B------:R-:W-:Y:S05]  /*8f40*/  BRA `(.L_x_5150) ;  /* 0x0000000800c87947 */ /* 0x000fea0003800000 */
.L_x_5151:
        /* <DEDUP_REMOVED lines=28> */
[----:B------:R-:W-:Y:S01]  /*9110*/  MOV R20, R18 ;  /* 0x0000001200147202 */ /* 0x000fe20000000f00 */
        /* <DEDUP_REMOVED lines=60> */
.L_x_5161:
[----:B------:R-:W-:Y:S05]  /*94e0*/  BSYNC.RECONVERGENT B0 ;  /* 0x0000000000007941 */ /* 0x000fea0003800200 */
.L_x_5160:
[----:B-----5:R2:W-:Y:S02]  /*94f0*/  STS.128 [R3], R16 ;  /* 0x0000001003007388 */ /* 0x0205e40000000c00 */
.L_x_5159:
[----:B------:R-:W-:Y:S05]  /*9500*/  BSYNC.RECONVERGENT B1 ;  /* 0x0000000000017941 */ /* 0x000fea0003800200 */
.L_x_5158:
        /* <DEDUP_REMOVED lines=12> */
[--C-:B------:R-:W-:Y:S02]  /*95d0*/  SHF.R.S32.HI R0, RZ, 0x1f, R2.reuse ;  /* 0x0000001fff007819 */ /* 0x100fe40000011402 */
[----:B------:R-:W-:Y:S01]  /*95e0*/  IADD3 R28, P2, P1, R28, R27, R2 ;  /* 0x0000001b1c1c7210 */ /* 0x000fe2000795e002 */
[----:B------:R-:W3:Y:S03]  /*95f0*/  LD.E.128 R12, desc[UR4][R12.64] ;  /* 0x000000040c0c7980 */ /* 0x000ee6000c101d00 */
[----:B------:R-:W-:-:S02]  /*9600*/  IADD3.X R11, PT, PT, R29, R26, R0, P2, P1 ;  /* 0x0000001a1d0b7210 */ /* 0x000fc400017e2400 */
[C---:B------:R-:W-:Y:S02]  /*9610*/  SHF.L.U32 R9, R28.reuse, 0x1, RZ ;  /* 0x000000011c097819 */ /* 0x040fe400000006ff */
[----:B------:R-:W-:Y:S02]  /*9620*/  SHF.L.U64.HI R11, R28, 0x1, R11 ;  /* 0x000000011c0b7819 */ /* 0x000fe4000001020b */
[----:B--2--5:R-:W-:-:S04]  /*9630*/  IADD3 R4, P1, PT, R24, R9, RZ ;  /* 0x0000000918047210 */ /* 0x024fc80007f3e0ff */
[----:B------:R-:W-:Y:S02]  /*9640*/  IADD3.X R5, PT, PT, R25, R11, RZ, P1, !PT ;  /* 0x0000000b19057210 */ /* 0x000fe40000ffe4ff */
[----:B------:R-:W-:-:S04]  /*9650*/  IADD3 R8, P1, PT, R22, R9, RZ ;  /* 0x0000000916087210 */ /* 0x000fc80007f3e0ff */
[----:B------:R-:W2:Y:S01]  /*9660*/  LD.E.128 R4, desc[UR4][R4.64] ;  /* 0x0000000404047980 */ /* 0x000ea2000c101d00 */
        /* <DEDUP_REMOVED lines=8> */
[----:B------:R-:W-:Y:S02]  /*96f0*/  HADD2.F32 R0, -RZ, R12.H0_H0 ;  /* 0x2000000cff007230 */ /* 0x000fe40000004100 */
        /* <DEDUP_REMOVED lines=8> */
[----:B------:R-:W-:Y:S01]  /*9780*/  @!P0 FADD.FTZ R4, -R4, -RZ ;  /* 0x800000ff04048221 */ /* 0x000fe20000010100 */
[----:B------:R-:W-:Y:S01]  /*9790*/  @!P0 FADD.FTZ R15, -R15, -RZ ;  /* 0x800000ff0f0f8221 */ /* 0x000fe20000010100 */
[----:B------:R-:W-:Y:S01]  /*97a0*/  @!P0 FADD.FTZ R5, -R5, -RZ ;  /* 0x800000ff05058221 */ /* 0x000fe20000010100 */
[----:B------:R-:W-:Y:S02]  /*97b0*/  HADD2.F32 R12, -RZ, R12.H1_H1 ;  /* 0x3000000cff0c7230 */ /* 0x000fe40000004100 */
        /* <DEDUP_REMOVED lines=41> */
.L_x_5163:
[----:B------:R-:W-:Y:S05]  /*9a50*/  BSYNC.RECONVERGENT B0 ;  /* 0x0000000000007941 */ /* 0x000fea0003800200 */
.L_x_5162:
[----:B-----5:R3:W-:Y:S02]  /*9a60*/  STS.128 [R3+0x800], R16 ;  /* 0x0008001003007388 */ /* 0x0207e40000000c00 */
.L_x_5150:
[----:B------:R-:W-:Y:S05]  /*9a70*/  BSYNC.RECONVERGENT B2 ;  /* 0x0000000000027941 */ /* 0x000fea0003800200 */
.L_x_5146:
[----:B--2---:R-:W-:Y:S01]  /*9a80*/  IMAD.IADD R5, R67, 0x1, -R72 ;  /* 0x0000000143057824 */ /* 0x004fe200078e0a48 */
[----:B---3--:R-:W-:Y:S01]  /*9a90*/  LEA R16, P0, R68, R216, 0x1 ;  /* 0x000000d844107211 */ /* 0x008fe200078008ff */
[C---:B------:R-:W-:Y:S01]  /*9aa0*/  VIADD R4, R132.reuse, 0x40 ;  /* 0x0000004084047836 */ /* 0x040fe20000000000 */
[----:B------:R-:W-:Y:S01]  /*9ab0*/  SHF.R.U32.HI R40, RZ, 0x1, R208 ;  /* 0x00000001ff287819 */ /* 0x000fe200000116d0 */
[C---:B-1--4-:R-:W-:Y:S01]  /*9ac0*/  VIADD R10, R132.reuse, 0xc0 ;  /* 0x000000c0840a7836 */ /* 0x052fe20000000000 */
[CC--:B------:R-:W-:Y:S01]  /*9ad0*/  ISETP.GE.AND P2, PT, R132.reuse, R5.reuse, PT ;  /* 0x000000058400720c */ /* 0x0c0fe20003f46270 */
[----:B------:R-:W-:Y:S01]  /*9ae0*/  VIADD R14, R132, 0x60 ;  /* 0x00000060840e7836 */ /* 0x000fe20000000000 */
[-C--:B------:R-:W-:Y:S01]  /*9af0*/  ISETP.GE.AND P1, PT, R20, R5.reuse, PT ;  /* 0x000000051400720c */ /* 0x080fe20003f26270 */
[----:B------:R-:W-:Y:S01]  /*9b00*/  VIADD R12, R132, 0x80 ;  /* 0x00000080840c7836 */ /* 0x000fe20000000000 */
[----:B------:R-:W-:Y:S01]  /*9b10*/  ISETP.GE.AND P3, PT, R4, R5, PT ;  /* 0x000000050400720c */ /* 0x000fe20003f66270 */
[----:B------:R-:W-:Y:S01]  /*9b20*/  VIADD R2, R132, 0xe0 ;  /* 0x000000e084027836 */ /* 0x000fe20000000000 */
[----:B------:R-:W-:Y:S01]  /*9b30*/  LEA.HI.X R17, R68, R217, R69, 0x1, P0 ;  /* 0x000000d944117211 */ /* 0x000fe200000f0c45 */
[----:B------:R-:W-:Y:S01]  /*9b40*/  VIADD R0, R132, 0xa0 ;  /* 0x000000a084007836 */ /* 0x000fe20000000000 */
[----:B------:R-:W-:Y:S01]  /*9b50*/  P2R R6, PR, RZ, 0x4 ;  /* 0x00000004ff067803 */ /* 0x000fe20000000000 */
[----:B------:R-:W-:Y:S01]  /*9b60*/  IMAD.SHL.U32 R41, R208, 0x20, RZ ;  /* 0x00000020d0297824 */ /* 0x000fe200078e00ff */
[-C--:B------:R-:W-:Y:S01]  /*9b70*/  ISETP.GE.AND P4, PT, R14, R5.reuse, PT ;  /* 0x000000050e00720c */ /* 0x080fe20003f86270 */
[----:B------:R-:W-:Y:S01]  /*9b80*/  IMAD.SHL.U32 R210, R208, 0x10, RZ ;  /* 0x00000010d0d27824 */ /* 0x000fe200078e00ff */
[-C--:B------:R-:W-:Y:S01]  /*9b90*/  ISETP.GE.AND P0, PT, R2, R5.reuse, PT ;  /* 0x000000050200720c */ /* 0x080fe20003f06270 */
[----:B------:R-:W-:Y:S01]  /*9ba0*/  @!PT LDS RZ, [RZ] ;  /* 0x00000000fffff984 */ /* 0x000fe20000000800 */
[----:B------:R-:W-:Y:S01]  /*9bb0*/  @!PT LDS RZ, [RZ] ;  /* 0x00000000fffff984 */ /* 0x000fe20000000800 */
[----:B------:R-:W-:Y:S01]  /*9bc0*/  @!PT LDS RZ, [RZ] ;  /* 0x00000000fffff984 */ /* 0x000fe20000000800 */
[----:B------:R-:W-:Y:S01]  /*9bd0*/  @!P2 LDGSTS.E.BYPASS.LTC128B.128 [R3+0x1000], desc[UR4][R216.64] ;  /* 0x01000000d803afae */ /* 0x000fe2000b981a04 */
[----:B------:R-:W-:-:S02]  /*9be0*/  ISETP.GE.AND P2, PT, R12, R5, PT ;  /* 0x000000050c00720c */ /* 0x000fc40003f46270 */
[-C--:B------:R-:W-:Y:S01]  /*9bf0*/  ISETP.GE.AND P6, PT, R20, R5.reuse, PT ;  /* 0x000000051400720c */ /* 0x080fe20003fc6270 */
[----:B------:R-:W-:Y:S01]  /*9c00*/  @!P1 LDGSTS.E.BYPASS.LTC128B.128 [R3+0x1800], desc[UR4][R16.64] ;  /* 0x0180000010039fae */ /* 0x000fe2000b981a04 */
[-C--:B------:R-:W-:Y:S02]  /*9c10*/  @!P3 LEA R18, P5, R214, R16.reuse, 0x6 ;  /* 0x00000010d612b211 */ /* 0x080fe400078a30ff */
[----:B------:R-:W-:Y:S02]  /*9c20*/  ISETP.GE.AND P1, PT, R10, R5, PT ;  /* 0x000000050a00720c */ /* 0x000fe40003f26270 */
[C-C-:B------:R-:W-:Y:S02]  /*9c30*/  @!P3 LEA.HI.X R19, R214.reuse, R17, R215.reuse, 0x6, P5 ;  /* 0x00000011d613b211 */ /* 0x140fe400028f34d7 */
[----:B------:R-:W-:Y:S01]  /*9c40*/  @!P4 LEA R26, P5, R214, R16, 0x7 ;  /* 0x00000010d61ac211 */ /* 0x000fe200078a38ff */
[----:B------:R-:W-:Y:S01]  /*9c50*/  @!P0 IMAD R7, R215, 0x180, RZ ;  /* 0x00000180d7078824 */ /* 0x000fe200078e02ff */
[----:B------:R-:W-:Y:S01]  /*9c60*/  LOP3.LUT R13, R41, 0xc0, RZ, 0xc0, !PT ;  /* 0x000000c0290d7812 */ /* 0x000fe200078ec0ff */
[----:B------:R1:W-:Y:S01]  /*9c70*/  @!P3 LDGSTS.E.BYPASS.LTC128B.128 [R3+0x2000], desc[UR4][R18.64] ;  /* 0x020000001203bfae */ /* 0x0003e2000b981a04 */
[----:B------:R-:W-:Y:S01]  /*9c80*/  ISETP.GE.AND P3, PT, R0, R5, PT ;  /* 0x000000050000720c */ /* 0x000fe20003f66270 */
[----:B-----5:R-:W-:Y:S01]  /*9c90*/  @!P2 IMAD.MOV.U32 R24, RZ, RZ, R16 ;  /* 0x000000ffff18a224 */ /* 0x020fe200078e0010 */
[----:B------:R-:W-:Y:S01]  /*9ca0*/  @!P4 LEA.HI.X R27, R214, R17, R215, 0x7, P5 ;  /* 0x00000011d61bc211 */ /* 0x000fe200028f3cd7 */
[----:B------:R-:W-:-:S02]  /*9cb0*/  @!P2 IMAD.MOV.U32 R25, RZ, RZ, R17 ;  /* 0x000000ffff19a224 */ /* 0x000fc400078e0011 */
[----:B------:R-:W-:Y:S02]  /*9cc0*/  @!P1 IMAD.MOV.U32 R22, RZ, RZ, R16 ;  /* 0x000000ffff169224 */ /* 0x000fe400078e0010 */
[----:B------:R-:W-:Y:S01]  /*9cd0*/  @!P1 IMAD.MOV.U32 R23, RZ, RZ, R17 ;  /* 0x000000ffff179224 */ /* 0x000fe200078e0011 */
[----:B------:R-:W-:Y:S01]  /*9ce0*/  @!P4 LDGSTS.E.BYPASS.LTC128B.128 [R3+0x2800], desc[UR4][R26.64] ;  /* 0x028000001a03cfae */ /* 0x000fe2000b981a04 */
[C---:B------:R-:W-:Y:S02]  /*9cf0*/  @!P1 IMAD R8, R215.reuse, 0x140, RZ ;  /* 0x00000140d7089824 */ /* 0x040fe400078e02ff */
[----:B------:R-:W-:Y:S01]  /*9d00*/  @!P2 IMAD R9, R215, 0xc0, RZ ;  /* 0x000000c0d709a824 */ /* 0x000fe200078e02ff */
[----:B------:R-:W-:Y:S01]  /*9d10*/  LOP3.LUT R13, R13, 0x8, R208, 0xf8, !PT ;  /* 0x000000080d0d7812 */ /* 0x000fe200078ef8d0 */
[----:B------:R-:W-:Y:S01]  /*9d20*/  @!P1 IMAD.WIDE.U32 R22, R214, 0x140, R22 ;  /* 0x00000140d6169825 */ /* 0x000fe200078e0016 */
[----:B------:R-:W-:-:S03]  /*9d30*/  ISETP.GE.AND P4, PT, R14, R5, PT ;  /* 0x000000050e00720c */ /* 0x000fc60003f86270 */
[----:B------:R-:W-:-:S04]  /*9d40*/  @!P2 IMAD.WIDE.U32 R24, R214, 0xc0, R24 ;  /* 0x000000c0d618a825 */ /* 0x000fc800078e0018 */
[----:B------:R-:W-:Y:S01]  /*9d50*/  @!P1 IMAD.IADD R23, R8, 0x1, R23 ;  /* 0x0000000108179824 */ /* 0x000fe200078e0217 */
[C---:B------:R-:W-:Y:S01]  /*9d60*/  @!P3 LEA R8, P5, R214.reuse, R16, 0x8 ;  /* 0x00000010d608b211 */ /* 0x040fe200078a40ff */
[----:B------:R-:W-:Y:S02]  /*9d70*/  @!P2 IMAD.IADD R25, R9, 0x1, R25 ;  /* 0x000000010919a824 */ /* 0x000fe400078e0219 */
[----:B-1----:R-:W-:Y:S01]  /*9d80*/  @!P0 IMAD.MOV.U32 R18, RZ, RZ, R16 ;  /* 0x000000ffff128224 */ /* 0x002fe200078e0010 */
[----:B------:R-:W-:Y:S01]  /*9d90*/  @!P3 LEA.HI.X R9, R214, R17, R215, 0x8, P5 ;  /* 0x00000011d609b211 */ /* 0x000fe200028f44d7 */
[----:B------:R-:W-:Y:S01]  /*9da0*/  @!P0 IMAD.MOV.U32 R19, RZ, RZ, R17 ;  /* 0x000000ffff138224 */ /* 0x000fe200078e0011 */
[----:B------:R-:W-:Y:S01]  /*9db0*/  @!P2 LDGSTS.E.BYPASS.LTC128B.128 [R3+0x3000], desc[UR4][R24.64] ;  /* 0x030000001803afae */ /* 0x000fe2000b981a04 */
[----:B------:R-:W-:Y:S01]  /*9dc0*/  ISETP.GE.AND P5, PT, R4, R5, PT ;  /* 0x000000050400720c */ /* 0x000fe20003fa6270 */
[----:B------:R-:W-:Y:S02]  /*9dd0*/  @!P0 IMAD.WIDE.U32 R18, R214, 0x180, R18 ;  /* 0x00000180d6128825 */ /* 0x000fe400078e0012 */
[----:B------:R1:W-:Y:S01]  /*9de0*/  @!P3 LDGSTS.E.BYPASS.LTC128B.128 [R3+0x3800], desc[UR4][R8.64] ;  /* 0x038000000803bfae */ /* 0x0003e2000b981a04 */
[----:B------:R-:W-:Y:S01]  /*9df0*/  ISETP.NE.AND P3, PT, R6, RZ, PT ;  /* 0x000000ff0600720c */ /* 0x000fe20003f65270 */
[----:B------:R-:W-:-:S02]  /*9e00*/  @!P0 IMAD.IADD R19, R7, 0x1, R19 ;  /* 0x0000000107138824 */ /* 0x000fc400078e0213 */
[----:B------:R-:W-:Y:S01]  /*9e10*/  @!P1 LDGSTS.E.BYPASS.LTC128B.128 [R3+0x4000], desc[UR4][R22.64] ;  /* 0x0400000016039fae */ /* 0x000fe2000b981a04 */
[-C--:B------:R-:W-:Y:S02]  /*9e20*/  ISETP.GE.AND P2, PT, R12, R5.reuse, PT ;  /* 0x000000050c00720c */ /* 0x080fe40003f46270 */
[----:B------:R-:W-:Y:S01]  /*9e30*/  ISETP.GE.AND P1, PT, R10, R5, PT ;  /* 0x000000050a00720c */ /* 0x000fe20003f26270 */
[----:B------:R2:W-:Y:S01]  /*9e40*/  @!P0 LDGSTS.E.BYPASS.LTC128B.128 [R3+0x4800], desc[UR4][R18.64] ;  /* 0x0480000012038fae */ /* 0x0005e2000b981a04 */
[----:B------:R-:W-:Y:S02]  /*9e50*/  LEA R6, P0, R70, R218, 0x1 ;  /* 0x000000da46067211 */ /* 0x000fe400078008ff */
[----:B------:R-:W-:Y:S01]  /*9e60*/  LOP3.LUT R4, R210, 0x100, RZ, 0xc0, !PT ;  /* 0x00000100d2047812 */ /* 0x000fe200078ec0ff */
[----:B------:R-:W3:Y:S01]  /*9e70*/  LD.E R55, desc[UR4][R148.64+0x188] ;  /* 0x0001880494377980 */ /* 0x000ee2000c101900 */
[----:B------:R-:W-:Y:S02]  /*9e80*/  LEA.HI.X R7, R70, R219, R71, 0x1, P0 ;  /* 0x000000db46077211 */ /* 0x000fe400000f0c47 */
[----:B------:R-:W-:Y:S01]  /*9e90*/  ISETP.GE.AND P0, PT, R2, R5, PT ;  /* 0x000000050200720c */ /* 0x000fe20003f06270 */
[----:B------:R-:W0:Y:S04]  /*9ea0*/  LDGDEPBAR ;  /* 0x00000000000079af */ /* 0x000e280000000000 */
[----:B------:R-:W4:Y:S01]  /*9eb0*/  LD.E R2, desc[UR4][R148.64+0x184] ;  /* 0x0001840494027980 */ /* 0x000f22000c101900 */
[----:B-1----:R-:W-:Y:S01]  /*9ec0*/  LOP3.LUT R8, R40, 0x8, RZ, 0xc0, !PT ;  /* 0x0000000828087812 */ /* 0x002fe200078ec0ff */
[----:B------:R-:W-:-:S04]  /*9ed0*/  DEPBAR.LE SB0, 0x0 ;  /* 0x000080000000791a */ /* 0x000fc80000000000 */
[----:B------:R-:W-:Y:S01]  /*9ee0*/  BAR.SYNC.DEFER_BLOCKING 0x0 ;  /* 0x0000000000007b1d */ /* 0x000fe20000010000 */
[----:B------:R-:W-:Y:S01]  /*9ef0*/  LOP3.LUT R11, R8, 0xc0, R41, 0xf8, !PT ;  /* 0x000000c0080b7812 */ /* 0x000fe200078ef829 */
[----:B------:R-:W-:Y:S01]  /*9f00*/  @!P0 IMAD.MOV.U32 R12, RZ, RZ, R6 ;  /* 0x000000ffff0c8224 */ /* 0x000fe200078e0006 */
[----:B------:R-:W-:Y:S01]  /*9f10*/  LOP3.LUT R8, R13, 0x18, R66, 0x78, !PT ;  /* 0x000000180d087812 */ /* 0x000fe200078e7842 */
[----:B------:R-:W-:Y:S02]  /*9f20*/  @!P0 IMAD.MOV.U32 R13, RZ, RZ, R7 ;  /* 0x000000ffff0d8224 */ /* 0x000fe400078e0007 */
[----:B------:R-:W-:Y:S01]  /*9f30*/  @!P0 IMAD.WIDE.U32 R12, R62, 0x180, R12 ;  /* 0x000001803e0c8825 */ /* 0x000fe200078e000c */
[----:B------:R-:W-:Y:S01]  /*9f40*/  LOP3.LUT R9, R4, 0x20, R41, 0xf8, !PT ;  /* 0x0000002004097812 */ /* 0x000fe200078ef829 */
[----:B------:R-:W-:Y:S01]  /*9f50*/  @!PT LDS RZ, [RZ] ;  /* 0x00000000fffff984 */ /* 0x000fe20000000800 */
[----:B------:R-:W-:Y:S01]  /*9f60*/  @!PT LDS RZ, [RZ] ;  /* 0x00000000fffff984 */ /* 0x000fe20000000800 */
[----:B------:R-:W-:Y:S01]  /*9f70*/  @!PT LDS RZ, [RZ] ;  /* 0x00000000fffff984 */ /* 0x000fe20000000800 */
[----:B------:R-:W-:Y:S04]  /*9f80*/  @!P3 LDGSTS.E.BYPASS.LTC128B.128 [R3+0x5000], desc[UR4][R218.64] ;  /* 0x05000000da03bfae */ /* 0x000fe8000b981a04 */
[----:B------:R-:W-:Y:S01]  /*9f90*/  @P3 STS.128 [R3+0x5000], RZ ;  /* 0x005000ff03003388 */ /* 0x000fe20000000c00 */
[----:B------:R-:W-:-:S03]  /*9fa0*/  ISETP.GE.AND P3, PT, R0, R5, PT ;  /* 0x000000050000720c */ /* 0x000fc60003f66270 */
[----:B------:R-:W-:Y:S01]  /*9fb0*/  @P6 STS.128 [R3+0x5800], RZ ;  /* 0x005800ff03006388 */ /* 0x000fe20000000c00 */
[----:B------:R-:W-:-:S03]  /*9fc0*/  @!P0 IMAD R0, R63, 0x180, RZ ;  /* 0x000001803f008824 */ /* 0x000fc600078e02ff */
[----:B------:R-:W-:Y:S01]  /*9fd0*/  @!PT LDS RZ, [RZ] ;  /* 0x00000000fffff984 */ /* 0x000fe20000000800 */
[----:B------:R-:W-:Y:S01]  /*9fe0*/  @!PT LDS RZ, [RZ] ;  /* 0x00000000fffff984 */ /* 0x000fe20000000800 */
[----:B------:R-:W-:Y:S01]  /*9ff0*/  @!PT LDS RZ, [RZ] ;  /* 0x00000000fffff984 */ /* 0x000fe20000000800 */
[----:B------:R1:W-:Y:S01]  /*a000*/  @!P6 LDGSTS.E.BYPASS.LTC128B.128 [R3+0x5800], desc[UR4][R6.64] ;  /* 0x058000000603efae */ /* 0x0003e2000b981a04 */
[----:B------:R-:W-:Y:S01]  /*a010*/  @!P5 LEA R20, P6, R62, R6, 0x6 ;  /* 0x000000063e14d211 */ /* 0x000fe200078c30ff */
[----:B------:R-:W-:-:S03]  /*a020*/  @!P0 IMAD.IADD R13, R0, 0x1, R13 ;  /* 0x00000001000d8824 */ /* 0x000fc600078e020d */
[----:B------:R-:W-:Y:S01]  /*a030*/  @!P5 LEA.HI.X R21, R62, R7, R63, 0x6, P6 ;  /* 0x000000073e15d211 */ /* 0x000fe200030f343f */
[----:B------:R-:W-:Y:S01]  /*a040*/  @P5 STS.128 [R3+0x6000], RZ ;  /* 0x006000ff03005388 */ /* 0x000fe20000000c00 */
[----:B------:R-:W-:Y:S01]  /*a050*/  LOP3.LUT R0, R210, 0x3e00, RZ, 0xc0, !PT ;  /* 0x00003e00d2007812 */ /* 0x000fe200078ec0ff */
[----:B------:R-:W-:Y:S01]  /*a060*/  @!P2 IMAD R4, R63, 0xc0, RZ ;  /* 0x000000c03f04a824 */ /* 0x000fe200078e02ff */
[CC--:B------:R-:W-:Y:S01]  /*a070*/  @!P4 LEA R10, P6, R62.reuse, R6.reuse, 0x7 ;  /* 0x000000063e0ac211 */ /* 0x0c0fe200078c38ff */
[----:B------:R-:W-:Y:S01]  /*a080*/  @!PT LDS RZ, [RZ] ;  /* 0x00000000fffff984 */ /* 0x000fe20000000800 */
[----:B------:R-:W-:Y:S01]  /*a090*/  @!PT LDS RZ, [RZ] ;  /* 0x00000000fffff984 */ /* 0x000fe20000000800 */
[----:B------:R-:W-:Y:S01]  /*a0a0*/  @!PT LDS RZ, [RZ] ;  /* 0x00000000fffff984 */ /* 0x000fe20000000800 */
[----:B------:R-:W-:Y:S01]  /*a0b0*/  @!P5 LDGSTS.E.BYPASS.LTC128B.128 [R3+0x6000], desc[UR4][R20.64] ;  /* 0x060000001403dfae */ /* 0x000fe2000b981a04 */
[C---:B------:R-:W-:Y:S01]  /*a0c0*/  @!P3 LEA R16, P5, R62.reuse, R6, 0x8 ;  /* 0x000000063e10b211 */ /* 0x040fe200078a40ff */
[----:B------:R-:W-:Y:S01]  /*a0d0*/  @!P2 IMAD.WIDE.U32 R14, R62, 0xc0, R6 ;  /* 0x000000c03e0ea825 */ /* 0x000fe200078e0006 */
[----:B------:R-:W-:Y:S02]  /*a0e0*/  LOP3.LUT R0, R0, 0x20, R41, 0xf8, !PT ;  /* 0x0000002000007812 */ /* 0x000fe400078ef829 */
[----:B------:R-:W-:Y:S01]  /*a0f0*/  LOP3.LUT R42, R11, 0x18, R66, 0x78, !PT ;  /* 0x000000180b2a7812 */ /* 0x000fe200078e7842 */
[----:B--2---:R-:W-:-:S02]  /*a100*/  @!P1 IMAD.MOV.U32 R18, RZ, RZ, R6 ;  /* 0x000000ffff129224 */ /* 0x004fc400078e0006 */
[----:B------:R-:W-:Y:S01]  /*a110*/  @!P1 IMAD.MOV.U32 R19, RZ, RZ, R7 ;  /* 0x000000ffff139224 */ /* 0x000fe200078e0007 */
[-C--:B------:R-:W-:Y:S01]  /*a120*/  @!P4 LEA.HI.X R11, R62, R7.reuse, R63, 0x7, P6 ;  /* 0x000000073e0bc211 */ /* 0x080fe200030f3c3f */
[----:B------:R-:W-:Y:S01]  /*a130*/  @!P2 IMAD.IADD R15, R4, 0x1, R15 ;  /* 0x00000001040fa824 */ /* 0x000fe200078e020f */
[C---:B------:R-:W-:Y:S01]  /*a140*/  @!P3 LEA.HI.X R17, R62.reuse, R7, R63, 0x8, P5 ;  /* 0x000000073e11b211 */ /* 0x040fe200028f443f */
[----:B------:R-:W-:Y:S02]  /*a150*/  @!P1 IMAD R4, R63, 0x140, RZ ;  /* 0x000001403f049824 */ /* 0x000fe400078e02ff */
[----:B------:R-:W-:Y:S01]  /*a160*/  @!P1 IMAD.WIDE.U32 R18, R62, 0x140, R18 ;  /* 0x000001403e129825 */ /* 0x000fe200078e0012 */
[----:B-1----:R-:W-:Y:S01]  /*a170*/  LOP3.LUT R7, R0, 0x100, R41, 0xf8, !PT ;  /* 0x0000010000077812 */ /* 0x002fe200078ef829 */
[----:B------:R-:W-:Y:S01]  /*a180*/  @P4 STS.128 [R3+0x6800], RZ ;  /* 0x006800ff03004388 */ /* 0x000fe20000000c00 */
[----:B------:R-:W-:Y:S01]  /*a190*/  LOP3.LUT R8, R9, R8, RZ, 0xfc, !PT ;  /* 0x0000000809087212 */ /* 0x000fe200078efcff */
[----:B------:R-:W-:Y:S01]  /*a1a0*/  @!P1 IMAD.IADD R5, R4, 0x1, R19 ;  /* 0x0000000104059824 */ /* 0x000fe200078e0213 */
[----:B------:R-:W-:Y:S01]  /*a1b0*/  LOP3.LUT R0, R7, R42, RZ, 0xfc, !PT ;  /* 0x0000002a07007212 */ /* 0x000fe200078efcff */
[----:B------:R-:W-:Y:S01]  /*a1c0*/  @!PT LDS RZ, [RZ] ;  /* 0x00000000fffff984 */ /* 0x000fe20000000800 */
[----:B------:R-:W-:Y:S01]  /*a1d0*/  @!PT LDS RZ, [RZ] ;  /* 0x00000000fffff984 */ /* 0x000fe20000000800 */
[----:B------:R-:W-:Y:S01]  /*a1e0*/  @!PT LDS RZ, [RZ] ;  /* 0x00000000fffff984 */ /* 0x000fe20000000800 */
[----:B------:R-:W-:Y:S01]  /*a1f0*/  @!P4 LDGSTS.E.BYPASS.LTC128B.128 [R3+0x6800], desc[UR4][R10.64] ;  /* 0x068000000a03cfae */ /* 0x000fe2000b981a04 */
[----:B------:R-:W-:-:S03]  /*a200*/  @!P1 IMAD.MOV.U32 R4, RZ, RZ, R18 ;  /* 0x000000ffff049224 */ /* 0x000fc600078e0012 */
        /* <DEDUP_REMOVED lines=23> */
[----:B------:R-:W2:Y:S04]  /*a380*/  LDSM.16.M88.4 R72, [R43+0x1000] ;  /* 0x001000002b48783b */ /* 0x000ea80000000200 */
[----:B------:R-:W2:Y:S04]  /*a390*/  LDSM.16.M88.4 R56, [R43+0x1400] ;  /* 0x001400002b38783b */ /* 0x000ea80000000200 */
[----:B------:R-:W2:Y:S04]  /*a3a0*/  LDSM.16.M88.4 R44, [R43+0x1800] ;  /* 0x001800002b2c783b */ /* 0x000ea80000000200 */
[----:B------:R-:W2:Y:S04]  /*a3b0*/  LDSM.16.M88.4 R32, [R43+0x1c00] ;  /* 0x001c00002b20783b */ /* 0x000ea80000000200 */
[----:B------:R-:W2:Y:S04]  /*a3c0*/  LDSM.16.M88.4 R24, [R43+0x2000] ;  /* 0x002000002b18783b */ /* 0x000ea80000000200 */
[----:B-1----:R-:W1:Y:S04]  /*a3d0*/  LDSM.16.M88.4 R16, [R43+0x2400] ;  /* 0x002400002b10783b */ /* 0x002e680000000200 */
        /* <DEDUP_REMOVED lines=9> */
[----:B------:R-:W3:Y:S01]  /*a470*/  LDSM.16.M88.4 R156, [R43+0x4c00] ;  /* 0x004c00002b9c783b */ /* 0x000ee20000000200 */
[----:B------:R-:W-:Y:S01]  /*a480*/  IMAD.MOV.U32 R52, RZ, RZ, 0x20 ;  /* 0x00000020ff347424 */ /* 0x000fe200078e00ff */
[----:B------:R-:W-:-:S02]  /*a490*/  LOP3.LUT P0, R54, R208, 0x4, RZ, 0xc0, !PT ;  /* 0x00000004d0367812 */ /* 0x000fc4000780c0ff */
[----:B------:R-:W0:Y:S02]  /*a4a0*/  LDGDEPBAR ;  /* 0x00000000000079af */ /* 0x000e240000000000 */
[----:B------:R-:W-:Y:S01]  /*a4b0*/  SEL R0, R52, 0xffffffe0, !P0 ;  /* 0xffffffe034007807 */ /* 0x000fe20004000000 */
[C---:B--2---:R-:W-:Y:S04]  /*a4c0*/  HMMA.16816.F32 R76, R80.reuse, R72, RZ ;  /* 0x00000048504c723c */ /* 0x044fe800000018ff */
[----:B------:R-:W-:Y:S02]  /*a4d0*/  IMAD.IADD R188, R209, 0x1, R0 ;  /* 0x00000001d1bc7824 */ /* 0x000fe400078e0200 */
[----:B------:R-:W-:Y:S02]  /*a4e0*/  IMAD.IADD R0, R0, 0x1, R43 ;  /* 0x0000000100007824 */ /* 0x000fe400078e022b */
[C---:B------:R-:W-:Y:S02]  /*a4f0*/  HMMA.16816.F32 R68, R80.reuse, R56, RZ ;  /* 0x000000385044723c */ /* 0x040fe400000018ff */
[----:B------:R-:W-:Y:S04]  /*a500*/  LDSM.16.M88.4 R188, [R188] ;  /* 0x00000000bcbc783b */ /* 0x000fe80000000200 */
[----:B------:R-:W2:Y:S02]  /*a510*/  LDSM.16.M88.4 R172, [R0+0x1000] ;  /* 0x0010000000ac783b */ /* 0x000ea40000000200 */
[C---:B------:R-:W-:Y:S02]  /*a520*/  HMMA.16816.F32 R48, R80.reuse, R44, RZ ;  /* 0x0000002c5030723c */ /* 0x040fe400000018ff */
[----:B------:R-:W2:Y:S04]  /*a530*/  LDSM.16.M88.4 R168, [R0+0x1400] ;  /* 0x0014000000a8783b */ /* 0x000ea80000000200 */
[----:B------:R-:W2:Y:S02]  /*a540*/  LDSM.16.M88.4 R164, [R0+0x1800] ;  /* 0x0018000000a4783b */ /* 0x000ea40000000200 */
[C---:B------:R-:W-:Y:S02]  /*a550*/  HMMA.16816.F32 R36, R80.reuse, R32, RZ ;  /* 0x000000205024723c */ /* 0x040fe400000018ff */
[----:B------:R-:W2:Y:S04]  /*a560*/  LDSM.16.M88.4 R160, [R0+0x1c00] ;  /* 0x001c000000a0783b */ /* 0x000ea80000000200 */
[----:B------:R-:W-:Y:S02]  /*a570*/  LDSM.16.M88.4 R200, [R0+0x2400] ;  /* 0x0024000000c8783b */ /* 0x000fe40000000200 */
[C---:B------:R-:W-:Y:S02]  /*a580*/  HMMA.16816.F32 R28, R80.reuse, R24, RZ ;  /* 0x00000018501c723c */ /* 0x040fe400000018ff */
[----:B------:R-:W-:Y:S04]  /*a590*/  LDSM.16.M88.4 R196, [R0+0x2800] ;  /* 0x0028000000c4783b */ /* 0x000fe80000000200 */
[----:B------:R-:W-:Y:S02]  /*a5a0*/  LDSM.16.M88.4 R192, [R0+0x2c00] ;  /* 0x002c000000c0783b */ /* 0x000fe40000000200 */
[C---:B-1----:R-:W-:Y:S02]  /*a5b0*/  HMMA.16816.F32 R20, R80.reuse, R16, RZ ;  /* 0x000000105014723c */ /* 0x042fe400000018ff */
[----:B------:R-:W-:Y:S04]  /*a5c0*/  LDSM.16.M88.4 R184, [R0+0x3000] ;  /* 0x0030000000b8783b */ /* 0x000fe80000000200 */
[----:B------:R-:W-:Y:S02]  /*a5d0*/  LDSM.16.M88.4 R180, [R0+0x3400] ;  /* 0x0034000000b4783b */ /* 0x000fe40000000200 */
[C---:B------:R-:W-:Y:S02]  /*a5e0*/  HMMA.16816.F32 R12, R80.reuse, R8, RZ ;  /* 0x00000008500c723c */ /* 0x040fe400000018ff */
[----:B------:R-:W-:Y:S06]  /*a5f0*/  LDSM.16.M88.4 R176, [R0+0x3800] ;  /* 0x0038000000b0783b */ /* 0x000fec0000000200 */
        /* <DEDUP_REMOVED lines=34> */
[----:B------:R-:W3:Y:S07]  /*a820*/  LDSM.16.M88.4 R164, [R0+0x4400] ;  /* 0x0044000000a4783b */ /* 0x000eee0000000200 */
[C---:B------:R-:W-:Y:S08]  /*a830*/  HMMA.16816.F32 R36, R188.reuse, R160, R36 ;  /* 0x000000a0bc24723c */ /* 0x040ff00000001824 */
[C---:B------:R-:W-:Y:S01]  /*a840*/  HMMA.16816.F32 R32, R188.reuse, R162, R32 ;  /* 0x000000a2bc20723c */ /* 0x040fe20000001820 */
[----:B------:R-:W3:Y:S07]  /*a850*/  LDSM.16.M88.4 R160, [R0+0x4800] ;  /* 0x0048000000a0783b */ /* 0x000eee0000000200 */
[C---:B-1----:R-:W-:Y:S08]  /*a860*/  HMMA.16816.F32 R28, R188.reuse, R156, R28 ;  /* 0x0000009cbc1c723c */ /* 0x042ff0000000181c */
[----:B------:R-:W-:Y:S01]  /*a870*/  HMMA.16816.F32 R24, R188, R158, R24 ;  /* 0x0000009ebc18723c */ /* 0x000fe20000001818 */
[----:B------:R1:W3:Y:S01]  /*a880*/  LDSM.16.M88.4 R156, [R0+0x4c00] ;  /* 0x004c0000009c783b */ /* 0x0002e20000000200 */
[----:B------:R-:W-:Y:S01]  /*a890*/  VIADD R60, R64, 0xffffffff ;  /* 0xffffffff403c7836 */ /* 0x000fe20000000000 */
[----:B------:R-:W-:Y:S01]  /*a8a0*/  LOP3.LUT R61, R40, 0x1f0, RZ, 0xc0, !PT ;  /* 0x000001f0283d7812 */ /* 0x000fe200078ec0ff */
[----:B------:R-:W-:-:S04]  /*a8b0*/  DEPBAR.LE SB0, 0x0 ;  /* 0x000080000000791a */ /* 0x000fc80000000000 */
[----:B------:R-:W-:Y:S02]  /*a8c0*/  LOP3.LUT R132, R61, 0x7, R132, 0xf8, !PT ;  /* 0x000000073d847812 */ /* 0x000fe400078ef884 */
[----:B------:R-:W-:Y:S02]  /*a8d0*/  ISETP.GT.AND P0, PT, R60, R213, PT ;  /* 0x000000d53c00720c */ /* 0x000fe40003f04270 */
[----:B------:R-:W-:Y:S01]  /*a8e0*/  IADD3 R55, PT, PT, R55, R67, -R224 ;  /* 0x0000004337377210 */ /* 0x000fe20007ffe8e0 */
[----:B------:R-:W-:Y:S01]  /*a8f0*/  IMAD R132, R221, 0x40, R132 ;  /* 0x00000040dd847824 */ /* 0x000fe200078e0284 */
[----:B----4-:R-:W-:Y:S01]  /*a900*/  IADD3 R61, PT, PT, R67, -R224, -R2 ;  /* 0x800000e0433d7210 */ /* 0x010fe20007ffe802 */
[----:B------:R-:W-:Y:S01]  /*a910*/  HMMA.16816.F32 R20, R188, R200, R20 ;  /* 0x000000c8bc14723c */ /* 0x000fe20000001814 */
[----:B------:R-:W-:Y:S01]  /*a920*/  BSSY.RECONVERGENT B1, `(.L_x_5164) ;  /* 0x0000086000017945 */ /* 0x000fe20003800200 */
[----:B------:R-:W-:Y:S01]  /*a930*/  SHF.R.U32.HI R150, RZ, 0x3, R208 ;  /* 0x00000003ff967819 */ /* 0x000fe200000116d0 */
[----:B-1----:R-:W-:-:S02]  /*a940*/  IMAD.IADD R0, R132, 0x1, R55 ;  /* 0x0000000184007824 */ /* 0x002fc400078e0237 */
[----:B------:R-:W-:-:S03]  /*a950*/  IMAD.IADD R132, R132, 0x1, R61 ;  /* 0x0000000184847824 */ /* 0x000fc600078e023d */
[----:B------:R-:W-:Y:S01]  /*a960*/  HMMA.16816.F32 R16, R188, R202, R16 ;  /* 0x000000cabc10723c */ /* 0x000fe20000001810 */
[C-C-:B------:R-:W-:Y:S02]  /*a970*/  VIADDMNMX R225, R0.reuse, 0x1, R67.reuse, PT ;  /* 0x0000000100e17846 */ /* 0x140fe40003800143 */
[----:B------:R-:W-:Y:S01]  /*a980*/  VIADDMNMX R231, R0, 0x9, R67, PT ;  /* 0x0000000900e77846 */ /* 0x000fe20003800143 */
[----:B------:R-:W-:-:S04]  /*a990*/  IMAD.SHL.U32 R0, R60, 0x100, RZ ;  /* 0x000001003c007824 */ /* 0x000fc800078e00ff */
[----:B------:R-:W-:Y:S01]  /*a9a0*/  HMMA.16816.F32 R12, R188, R196, R12 ;  /* 0x000000c4bc0c723c */ /* 0x000fe2000000180c */
[----:B------:R-:W-:Y:S02]  /*a9b0*/  VIMNMX R233, PT, PT, RZ, R132, !PT ;  /* 0x00000084ffe97248 */ /* 0x000fe40007fe0100 */
[----:B------:R-:W-:-:S05]  /*a9c0*/  VIADDMNMX R232, R132, 0x8, RZ, !PT ;  /* 0x0000000884e87846 */ /* 0x000fca00078001ff */
        /* <DEDUP_REMOVED lines=34> */
.L_x_5167:
        /* <DEDUP_REMOVED lines=60> */
.L_x_5168:
[----:B------:R-:W-:Y:S05]  /*afb0*/  BSYNC.RECONVERGENT B0 ;  /* 0x0000000000007941 */ /* 0x000fea0003800200 */
.L_x_5166:
        /* <DEDUP_REMOVED lines=28> */
.L_x_5165:
[----:B------:R-:W-:Y:S05]  /*b180*/  BSYNC.RECONVERGENT B1 ;  /* 0x0000000000017941 */ /* 0x000fea0003800200 */
.L_x_5164:
[----:B------:R-:W-:Y:S01]  /*b190*/  IMAD.SHL.U32 R247, R208, 0x2, RZ ;  /* 0x00000002d0f77824 */ /* 0x000fe200078e00ff */
[----:B------:R-:W2:Y:S04]  /*b1a0*/  LD.E R55, desc[UR4][R148.64+0xdc] ;  /* 0x0000dc0494377980 */ /* 0x000ea8000c101900 */
[----:B------:R-:W-:-:S04]  /*b1b0*/  LOP3.LUT R247, R247, 0x6, RZ, 0xc0, !PT ;  /* 0x00000006f7f77812 */ /* 0x000fc800078ec0ff */
[----:B------:R-:W-:-:S04]  /*b1c0*/  LOP3.LUT R237, R0, R247, RZ, 0xfc, !PT ;  /* 0x000000f700ed7212 */ /* 0x000fc800078efcff */
[CC--:B------:R-:W-:Y:S01]  /*b1d0*/  ISETP.GE.AND P0, PT, R237.reuse, R233.reuse, PT ;  /* 0x000000e9ed00720c */ /* 0x0c0fe20003f06270 */
[C---:B------:R-:W-:Y:S02]  /*b1e0*/  VIADD R235, R237.reuse, 0x1 ;  /* 0x00000001edeb7836 */ /* 0x040fe40000000000 */
        /* <DEDUP_REMOVED lines=10> */
[----:B------:R-:W-:Y:S01]  /*b290*/  VIADD R192, R237, 0x11 ;  /* 0x00000011edc07836 */ /* 0x000fe20000000000 */
[----:B-1----:R-:W-:Y:S01]  /*b2a0*/  FSEL R159, R73, -INF , P2 ;  /* 0xff800000499f7808 */ /* 0x002fe20001000000 */
[----:B------:R-:W-:Y:S01]  /*b2b0*/  VIADD R201, R237, 0x21 ;  /* 0x00000021edc97836 */ /* 0x000fe20000000000 */
[-C--:B------:R-:W-:Y:S01]  /*b2c0*/  ISETP.GE.AND P1, PT, R211, R233.reuse, PT ;  /* 0x000000e9d300720c */ /* 0x080fe20003f26270 */
[----:B------:R-:W-:Y:S01]  /*b2d0*/  VIADD R199, R237, 0x28 ;  /* 0x00000028edc77836 */ /* 0x000fe20000000000 */
[----:B------:R-:W-:-:S02]  /*b2e0*/  ISETP.GE.AND P2, PT, R207, R233, PT ;  /* 0x000000e9cf00720c */ /* 0x000fc40003f46270 */
[----:B------:R-:W-:Y:S02]  /*b2f0*/  FSEL R239, R68, -INF , P0 ;  /* 0xff80000044ef7808 */ /* 0x000fe40000000000 */
[-C--:B------:R-:W-:Y:S01]  /*b300*/  ISETP.GE.AND P0, PT, R205, R233.reuse, PT ;  /* 0x000000e9cd00720c */ /* 0x080fe20003f06270 */
[C---:B------:R-:W-:Y:S01]  /*b310*/  VIADD R203, R237.reuse, 0x20 ;  /* 0x00000020edcb7836 */ /* 0x040fe20000000000 */
[----:B------:R-:W-:Y:S01]  /*b320*/  FSEL R241, R72, -INF , P1 ;  /* 0xff80000048f17808 */ /* 0x000fe20000800000 */
[C---:B------:R-:W-:Y:S01]  /*b330*/  VIADD R195, R237.reuse, 0x30 ;  /* 0x00000030edc37836 */ /* 0x040fe20000000000 */
[----:B------:R-:W-:Y:S01]  /*b340*/  FSEL R73, R56, -INF , P2 ;  /* 0xff80000038497808 */ /* 0x000fe20001000000 */
[----:B------:R-:W-:Y:S01]  /*b350*/  VIADD R151, R237, 0x31 ;  /* 0x00000031ed977836 */ /* 0x000fe20000000000 */
[-C--:B------:R-:W-:Y:S02]  /*b360*/  ISETP.GE.AND P1, PT, R192, R233.reuse, PT ;  /* 0x000000e9c000720c */ /* 0x080fe40003f26270 */
[----:B------:R-:W-:-:S02]  /*b370*/  ISETP.GE.AND P2, PT, R201, R233, PT ;  /* 0x000000e9c900720c */ /* 0x000fc40003f46270 */
[----:B------:R-:W-:Y:S02]  /*b380*/  FSEL R72, R57, -INF , P0 ;  /* 0xff80000039487808 */ /* 0x000fe40000000000 */
[-C--:B------:R-:W-:Y:S01]  /*b390*/  ISETP.GE.AND P0, PT, R199, R233.reuse, PT ;  /* 0x000000e9c700720c */ /* 0x080fe20003f06270 */
[----:B------:R-:W-:Y:S01]  /*b3a0*/  VIADD R171, R237, 0x39 ;  /* 0x00000039edab7836 */ /* 0x000fe20000000000 */
[----:B------:R-:W-:Y:S02]  /*b3b0*/  FSEL R77, R69, -INF , P1 ;  /* 0xff800000454d7808 */ /* 0x000fe40000800000 */
[----:B------:R-:W-:Y:S01]  /*b3c0*/  FSEL R61, R49, -INF , P2 ;  /* 0xff800000313d7808 */ /* 0x000fe20001000000 */
[----:B------:R-:W-:Y:S01]  /*b3d0*/  VIADD R193, R237, 0x40 ;  /* 0x00000040edc17836 */ /* 0x000fe20000000000 */
[-C--:B------:R-:W-:Y:S02]  /*b3e0*/  ISETP.GE.AND P1, PT, R203, R233.reuse, PT ;  /* 0x000000e9cb00720c */ /* 0x080fe40003f26270 */
[----:B------:R-:W-:-:S02]  /*b3f0*/  ISETP.GE.AND P2, PT, R195, R233, PT ;  /* 0x000000e9c300720c */ /* 0x000fc40003f46270 */
[----:B------:R-:W-:Y:S02]  /*b400*/  FSEL R57, R44, -INF , P0 ;  /* 0xff8000002c397808 */ /* 0x000fe40000000000 */
[-C--:B------:R-:W-:Y:S01]  /*b410*/  ISETP.GE.AND P0, PT, R151, R233.reuse, PT ;  /* 0x000000e99700720c */ /* 0x080fe20003f06270 */
[C---:B------:R-:W-:Y:S01]  /*b420*/  VIADD R197, R237.reuse, 0x29 ;  /* 0x00000029edc57836 */ /* 0x040fe20000000000 */
[----:B------:R-:W-:Y:S02]  /*b430*/  FSEL R68, R48, -INF , P1 ;  /* 0xff80000030447808 */ /* 0x000fe40000800000 */
[----:B------:R-:W-:Y:S01]  /*b440*/  FSEL R49, R36, -INF , P2 ;  /* 0xff80000024317808 */ /* 0x000fe20001000000 */
[----:B------:R-:W-:Y:S01]  /*b450*/  VIADD R135, R237, 0x49 ;  /* 0x00000049ed877836 */ /* 0x000fe20000000000 */
[----:B------:R-:W-:Y:S02]  /*b460*/  ISETP.GE.AND P2, PT, R171, R233, PT ;  /* 0x000000e9ab00720c */ /* 0x000fe40003f46270 */
[----:B------:R-:W-:-:S02]  /*b470*/  FSEL R48, R37, -INF , P0 ;  /* 0xff80000025307808 */ /* 0x000fc40000000000 */
[-C--:B------:R-:W-:Y:S01]  /*b480*/  ISETP.GE.AND P0, PT, R193, R233.reuse, PT ;  /* 0x000000e9c100720c */ /* 0x080fe20003f06270 */
[----:B------:R-:W-:Y:S01]  /*b490*/  VIADD R2, R237, 0x38 ;  /* 0x00000038ed027836 */ /* 0x000fe20000000000 */
[----:B------:R-:W-:Y:S01]  /*b4a0*/  FSEL R36, R33, -INF , P2 ;  /* 0xff80000021247808 */ /* 0x000fe20001000000 */
[----:B------:R-:W-:Y:S01]  /*b4b0*/  VIADD R185, R237, 0x58 ;  /* 0x00000058edb97836 */ /* 0x000fe20000000000 */
[-C--:B------:R-:W-:Y:S02]  /*b4c0*/  ISETP.GE.AND P1, PT, R197, R233.reuse, PT ;  /* 0x000000e9c500720c */ /* 0x080fe40003f26270 */
[----:B------:R-:W-:Y:S02]  /*b4d0*/  FSEL R33, R28, -INF , P0 ;  /* 0xff8000001c217808 */ /* 0x000fe40000000000 */
[-C--:B------:R-:W-:Y:S01]  /*b4e0*/  ISETP.GE.AND P0, PT, R135, R233.reuse, PT ;  /* 0x000000e98700720c */ /* 0x080fe20003f06270 */
[----:B------:R-:W-:Y:S01]  /*b4f0*/  VIADD R134, R237, 0x41 ;  /* 0x00000041ed867836 */ /* 0x000fe20000000000 */
[----:B------:R-:W-:Y:S01]  /*b500*/  FSEL R56, R45, -INF , P1 ;  /* 0xff8000002d387808 */ /* 0x000fe20000800000 */
[C---:B------:R-:W-:Y:S01]  /*b510*/  VIADD R179, R237.reuse, 0x48 ;  /* 0x00000048edb37836 */ /* 0x040fe20000000000 */
[----:B------:R-:W-:Y:S01]  /*b520*/  ISETP.GE.AND P1, PT, R2, R233, PT ;  /* 0x000000e90200720c */ /* 0x000fe20003f26270 */
[----:B------:R-:W-:Y:S01]  /*b530*/  VIADD R181, R237, 0x61 ;  /* 0x00000061edb57836 */ /* 0x000fe20000000000 */
[----:B------:R-:W-:-:S02]  /*b540*/  FSEL R25, R25, -INF , P0 ;  /* 0xff80000019197808 */ /* 0x000fc40000000000 */
[-C--:B------:R-:W-:Y:S02]  /*b550*/  ISETP.GE.AND P0, PT, R185, R233.reuse, PT ;  /* 0x000000e9b900720c */ /* 0x080fe40003f06270 */
[----:B------:R-:W-:Y:S01]  /*b560*/  FSEL R37, R32, -INF , P1 ;  /* 0xff80000020257808 */ /* 0x000fe20000800000 */
[C---:B------:R-:W-:Y:S01]  /*b570*/  VIADD R191, R237.reuse, 0x51 ;  /* 0x00000051edbf7836 */ /* 0x040fe20000000000 */
[-C--:B------:R-:W-:Y:S01]  /*b580*/  ISETP.GE.AND P1, PT, R134, R233.reuse, PT ;  /* 0x000000e98600720c */ /* 0x080fe20003f26270 */
[----:B------:R-:W-:Y:S01]  /*b590*/  VIADD R163, R237, 0x70 ;  /* 0x00000070eda37836 */ /* 0x000fe20000000000 */
[----:B------:R-:W-:Y:S02]  /*b5a0*/  FSEL R16, R16, -INF , P0 ;  /* 0xff80000010107808 */ /* 0x000fe40000000000 */
[-C--:B------:R-:W-:Y:S02]  /*b5b0*/  ISETP.GE.AND P2, PT, R179, R233.reuse, PT ;  /* 0x000000e9b300720c */ /* 0x080fe40003f46270 */
[----:B------:R-:W-:-:S02]  /*b5c0*/  ISETP.GE.AND P0, PT, R181, R233, PT ;  /* 0x000000e9b500720c */ /* 0x000fc40003f06270 */
[----:B------:R-:W-:Y:S01]  /*b5d0*/  FSEL R32, R29, -INF , P1 ;  /* 0xff8000001d207808 */ /* 0x000fe20000800000 */
[C---:B------:R-:W-:Y:S01]  /*b5e0*/  VIADD R183, R237.reuse, 0x60 ;  /* 0x00000060edb77836 */ /* 0x040fe20000000000 */
[----:B------:R-:W-:Y:S01]  /*b5f0*/  FSEL R29, R24, -INF , P2 ;  /* 0xff800000181d7808 */ /* 0x000fe20001000000 */
[----:B------:R-:W-:Y:S01]  /*b600*/  VIADD R250, R237, 0x79 ;  /* 0x00000079edfa7836 */ /* 0x000fe20000000000 */
[----:B------:R-:W-:Y:S02]  /*b610*/  FSEL R13, R13, -INF , P0 ;  /* 0xff8000000d0d7808 */ /* 0x000fe40000000000 */
[-C--:B------:R-:W-:Y:S02]  /*b620*/  ISETP.GE.AND P2, PT, R191, R233.reuse, PT ;  /* 0x000000e9bf00720c */ /* 0x080fe40003f46270 */
[-C--:B------:R-:W-:Y:S01]  /*b630*/  ISETP.GE.AND P0, PT, R163, R233.reuse, PT ;  /* 0x000000e9a300720c */ /* 0x080fe20003f06270 */
[----:B------:R-:W-:Y:S01]  /*b640*/  VIADD R132, R237, 0x50 ;  /* 0x00000050ed847836 */ /* 0x000fe20000000000 */
[----:B------:R-:W-:Y:S01]  /*b650*/  FSEL R21, R21, -INF , P2 ;  /* 0xff80000015157808 */ /* 0x000fe20001000000 */
[C---:B------:R-:W-:Y:S01]  /*b660*/  VIADD R167, R237.reuse, 0x69 ;  /* 0x00000069eda77836 */ /* 0x040fe20000000000 */
[----:B------:R-:W-:Y:S01]  /*b670*/  FSEL R4, R4, -INF , P0 ;  /* 0xff80000004047808 */ /* 0x000fe20000000000 */
[----:B------:R-:W-:Y:S01]  /*b680*/  VIADD R242, R237, 0x89 ;  /* 0x00000089edf27836 */ /* 0x000fe20000000000 */
[----:B------:R-:W-:-:S02]  /*b690*/  ISETP.GE.AND P2, PT, R183, R233, PT ;  /* 0x000000e9b700720c */ /* 0x000fc40003f46270 */
        /* <DEDUP_REMOVED lines=8> */
[-C--:B------:R-:W-:Y:S02]  /*b720*/  ISETP.GE.AND P2, PT, R167, R233.reuse, PT ;  /* 0x000000e9a700720c */ /* 0x080fe40003f46270 */
[-C--:B------:R-:W-:Y:S01]  /*b730*/  ISETP.GE.AND P0, PT, R242, R233.reuse, PT ;  /* 0x000000e9f200720c */ /* 0x080fe20003f06270 */
[C---:B------:R-:W-:Y:S01]  /*b740*/  VIADD R246, R237.reuse, 0x81 ;  /* 0x00000081edf67836 */ /* 0x040fe20000000000 */
        /* <DEDUP_REMOVED lines=8> */
[----:B------:R-:W-:Y:S01]  /*b7d0*/  ISETP.GE.AND P0, PT, R206, R233, PT ;  /* 0x000000e9ce00720c */ /* 0x000fe20003f06270 */
[C---:B------:R-:W-:Y:S01]  /*b7e0*/  VIADD R240, R237.reuse, 0x90 ;  /* 0x00000090edf07836 */ /* 0x040fe20000000000 */
[----:B------:R-:W-:Y:S01]  /*b7f0*/  FSEL R76, R152, -INF , P3 ;  /* 0xff800000984c7808 */ /* 0x000fe20001800000 */
[----:B------:R-:W-:Y:S01]  /*b800*/  VIADD R157, R237, 0x71 ;  /* 0x00000071ed9d7836 */ /* 0x000fe20000000000 */
[----:B------:R-:W-:-:S02]  /*b810*/  FSEL R17, R17, -INF , P1 ;  /* 0xff80000011117808 */ /* 0x000fc40000800000 */
[----:B------:R-:W-:Y:S01]  /*b820*/  ISETP.GE.AND P3, PT, R246, R233, PT ;  /* 0x000000e9f600720c */ /* 0x000fe20003f66270 */
[----:B------:R-:W-:Y:S01]  /*b830*/  VIADD R202, R237, 0xa0 ;  /* 0x000000a0edca7836 */ /* 0x000fe20000000000 */
[----:B------:R-:W-:Y:S02]  /*b840*/  ISETP.GE.AND P5, PT, R211, R225, PT ;  /* 0x000000e1d300720c */ /* 0x000fe40003fa6270 */
[-C--:B------:R-:W-:Y:S02]  /*b850*/  ISETP.GE.AND P1, PT, R175, R233.reuse, PT ;  /* 0x000000e9af00720c */ /* 0x080fe40003f26270 */
[----:B------:R-:W-:Y:S02]  /*b860*/  FSEL R65, R144, -INF , P2 ;  /* 0xff80000090417808 */ /* 0x000fe40001000000 */
[----:B------:R-:W-:Y:S02]  /*b870*/  FSEL R20, R129, -INF , P0 ;  /* 0xff80000081147808 */ /* 0x000fe40000000000 */
[----:B------:R-:W-:-:S02]  /*b880*/  ISETP.GE.AND P2, PT, R238, R233, PT ;  /* 0x000000e9ee00720c */ /* 0x000fc40003f46270 */
[----:B------:R-:W-:Y:S02]  /*b890*/  ISETP.GE.AND P0, PT, R200, R225, PT ;  /* 0x000000e1c800720c */ /* 0x000fe40003f06270 */
[----:B------:R-:W-:Y:S01]  /*b8a0*/  FSEL R212, R145, -INF , P3 ;  /* 0xff80000091d47808 */ /* 0x000fe20001800000 */
[----:B------:R-:W-:Y:S01]  /*b8b0*/  VIADD R244, R237, 0x88 ;  /* 0x00000088edf47836 */ /* 0x000fe20000000000 */
[----:B------:R-:W-:Y:S02]  /*b8c0*/  FSEL R8, R8, -INF , P1 ;  /* 0xff80000008087808 */ /* 0x000fe40000800000 */
[-C--:B------:R-:W-:Y:S02]  /*b8d0*/  ISETP.GE.AND P3, PT, R240, R233.reuse, PT ;  /* 0x000000e9f000720c */ /* 0x080fe40003f66270 */
[----:B------:R-:W-:Y:S02]  /*b8e0*/  FSEL R241, R241, -INF , !P5 ;  /* 0xff800000f1f17808 */ /* 0x000fe40006800000 */
[----:B------:R-:W-:-:S02]  /*b8f0*/  ISETP.GE.AND P1, PT, R157, R233, PT ;  /* 0x000000e99d00720c */ /* 0x000fc40003f26270 */
[----:B------:R-:W-:Y:S02]  /*b900*/  FSEL R28, R137, -INF , P2 ;  /* 0xff800000891c7808 */ /* 0x000fe40001000000 */
[----:B------:R-:W-:Y:S02]  /*b910*/  ISETP.GE.AND P5, PT, R205, R225, PT ;  /* 0x000000e1cd00720c */ /* 0x000fe40003fa6270 */
[----:B------:R-:W-:Y:S02]  /*b920*/  FSEL R239, R239, -INF , !P0 ;  /* 0xff800000efef7808 */ /* 0x000fe40004000000 */
[----:B------:R-:W-:Y:S02]  /*b930*/  ISETP.GE.AND P2, PT, R202, R233, PT ;  /* 0x000000e9ca00720c */ /* 0x000fe40003f46270 */
[----:B------:R-:W-:Y:S02]  /*b940*/  ISETP.GE.AND P0, PT, R201, R225, PT ;  /* 0x000000e1c900720c */ /* 0x000fe40003f06270 */
[----:B------:R-:W-:Y:S01]  /*b950*/  FSEL R44, R136, -INF , P3 ;  /* 0xff800000882c7808 */ /* 0x000fe20001800000 */
[----:B------:R-:W-:Y:S01]  /*b960*/  VIADD R236, R237, 0x98 ;  /* 0x00000098edec7836 */ /* 0x000fe20000000000 */
[----:B------:R-:W-:-:S02]  /*b970*/  FSEL R5, R5, -INF , P1 ;  /* 0xff80000005057808 */ /* 0x000fc40000800000 */
[----:B------:R-:W-:Y:S02]  /*b980*/  ISETP.GE.AND P3, PT, R204, R225, PT ;  /* 0x000000e1cc00720c */ /* 0x000fe40003f66270 */
[----:B------:R-:W-:Y:S02]  /*b990*/  FSEL R187, R72, -INF , !P5 ;  /* 0xff80000048bb7808 */ /* 0x000fe40006800000 */
[----:B------:R-:W-:Y:S02]  /*b9a0*/  ISETP.GE.AND P1, PT, R244, R233, PT ;  /* 0x000000e9f400720c */ /* 0x000fe40003f26270 */
[----:B------:R-:W-:Y:S02]  /*b9b0*/  FSEL R153, R124, -INF , P2 ;  /* 0xff8000007c997808 */ /* 0x000fe40001000000 */
[----:B------:R-:W-:Y:S02]  /*b9c0*/  ISETP.GE.AND P5, PT, R195, R225, PT ;  /* 0x000000e1c300720c */ /* 0x000fe40003fa6270 */
[----:B------:R-:W-:-:S02]  /*b9d0*/  FSEL R173, R61, -INF , !P0 ;  /* 0xff8000003dad7808 */ /* 0x000fc40004000000 */
[-C--:B------:R-:W-:Y:S02]  /*b9e0*/  ISETP.GE.AND P2, PT, R203, R225.reuse, PT ;  /* 0x000000e1cb00720c */ /* 0x080fe40003f46270 */
[-C--:B------:R-:W-:Y:S02]  /*b9f0*/  ISETP.GE.AND P0, PT, R2, R225.reuse, PT ;  /* 0x000000e10200720c */ /* 0x080fe40003f06270 */
[----:B------:R-:W-:Y:S02]  /*ba00*/  FSEL R129, R159, -INF , !P3 ;  /* 0xff8000009f817808 */ /* 0x000fe40005800000 */
[----:B------:R-:W-:Y:S02]  /*ba10*/  FSEL R69, R140, -INF , P1 ;  /* 0xff8000008c457808 */ /* 0x000fe40000800000 */
[----:B------:R-:W-:Y:S02]  /*ba20*/  ISETP.GE.AND P3, PT, R197, R225, PT ;  /* 0x000000e1c500720c */ /* 0x000fe40003f66270 */
[----:B------:R-:W-:-:S02]  /*ba30*/  FSEL R165, R49, -INF , !P5 ;  /* 0xff80000031a57808 */ /* 0x000fc40006800000 */
[----:B------:R-:W-:Y:S02]  /*ba40*/  ISETP.GE.AND P1, PT, R236, R233, PT ;  /* 0x000000e9ec00720c */ /* 0x000fe40003f26270 */
[----:B------:R-:W-:Y:S02]  /*ba50*/  FSEL R177, R68, -INF , !P2 ;  /* 0xff80000044b17808 */ /* 0x000fe40005000000 */
[-C--:B------:R-:W-:Y:S02]  /*ba60*/  ISETP.GE.AND P5, PT, R134, R225.reuse, PT ;  /* 0x000000e18600720c */ /* 0x080fe40003fa6270 */
[----:B------:R-:W-:Y:S02]  /*ba70*/  FSEL R37, R37, -INF , !P0 ;  /* 0xff80000025257808 */ /* 0x000fe40004000000 */
[-C--:B------:R-:W-:Y:S02]  /*ba80*/  ISETP.GE.AND P2, PT, R151, R225.reuse, PT ;  /* 0x000000e19700720c */ /* 0x080fe40003f46270 */
[----:B------:R-:W-:-:S02]  /*ba90*/  ISETP.GE.AND P0, PT, R135, R225, PT ;  /* 0x000000e18700720c */ /* 0x000fc40003f06270 */
[----:B------:R-:W-:Y:S02]  /*baa0*/  FSEL R56, R56, -INF , !P3 ;  /* 0xff80000038387808 */ /* 0x000fe40005800000 */
[----:B------:R-:W-:Y:S02]  /*bab0*/  FSEL R24, R128, -INF , P1 ;  /* 0xff80000080187808 */ /* 0x000fe40000800000 */
[-C--:B------:R-:W-:Y:S02]  /*bac0*/  ISETP.GE.AND P3, PT, R179, R225.reuse, PT ;  /* 0x000000e1b300720c */ /* 0x080fe40003f66270 */
[----:B------:R-:W-:Y:S02]  /*bad0*/  FSEL R32, R32, -INF , !P5 ;  /* 0xff80000020207808 */ /* 0x000fe40006800000 */
[----:B------:R-:W-:Y:S02]  /*bae0*/  ISETP.GE.AND P1, PT, R192, R225, PT ;  /* 0x000000e1c000720c */ /* 0x000fe40003f26270 */
[----:B------:R-:W-:-:S02]  /*baf0*/  FSEL R161, R48, -INF , !P2 ;  /* 0xff80000030a17808 */ /* 0x000fc40005000000 */
[-C--:B------:R-:W-:Y:S02]  /*bb00*/  ISETP.GE.AND P5, PT, R185, R225.reuse, PT ;  /* 0x000000e1b900720c */ /* 0x080fe40003fa6270 */
[----:B------:R-:W-:Y:S02]  /*bb10*/  FSEL R137, R25, -INF , !P0 ;  /* 0xff80000019897808 */ /* 0x000fe40004000000 */
[-C--:B------:R-:W-:Y:S02]  /*bb20*/  ISETP.GE.AND P4, PT, R235, R225.reuse, PT ;  /* 0x000000e1eb00720c */ /* 0x080fe40003f86270 */
[-C--:B------:R-:W-:Y:S02]  /*bb30*/  ISETP.GE.AND P2, PT, R132, R225.reuse, PT ;  /* 0x000000e18400720c */ /* 0x080fe40003f46270 */
[----:B------:R-:W-:Y:S02]  /*bb40*/  ISETP.GE.AND P0, PT, R181, R225, PT ;  /* 0x000000e1b500720c */ /* 0x000fe40003f06270 */
[----:B------:R-:W-:-:S02]  /*bb50*/  FSEL R145, R29, -INF , !P3 ;  /* 0xff8000001d917808 */ /* 0x000fc40005800000 */
[----:B------:R-:W-:Y:S02]  /*bb60*/  FSEL R128, R77, -INF , !P1 ;  /* 0xff8000004d807808 */ /* 0x000fe40004800000 */
[-C--:B------:R-:W-:Y:S02]  /*bb70*/  ISETP.GE.AND P3, PT, R133, R225.reuse, PT ;  /* 0x000000e18500720c */ /* 0x080fe40003f66270 */
[----:B------:R-:W-:Y:S02]  /*bb80*/  FSEL R16, R16, -INF , !P5 ;  /* 0xff80000010107808 */ /* 0x000fe40006800000 */
[----:B------:R-:W-:Y:S02]  /*bb90*/  FSEL R243, R243, -INF , !P4 ;  /* 0xff800000f3f37808 */ /* 0x000fe40006000000 */
[----:B------:R-:W-:Y:S02]  /*bba0*/  ISETP.GE.AND P1, PT, R199, R225, PT ;  /* 0x000000e1c700720c */ /* 0x000fe40003f26270 */
[----:B------:R-:W-:-:S02]  /*bbb0*/  FSEL R45, R45, -INF , !P2 ;  /* 0xff8000002d2d7808 */ /* 0x000fc40005000000 */
[-C--:B------:R-:W-:Y:S02]  /*bbc0*/  ISETP.GE.AND P5, PT, R167, R225.reuse, PT ;  /* 0x000000e1a700720c */ /* 0x080fe40003fa6270 */
[----:B------:R-:W-:Y:S02]  /*bbd0*/  FSEL R144, R13, -INF , !P0 ;  /* 0xff8000000d907808 */ /* 0x000fe40004000000 */
[-C--:B------:R-:W-:Y:S02]  /*bbe0*/  ISETP.GE.AND P6, PT, R237, R225.reuse, PT ;  /* 0x000000e1ed00720c */ /* 0x080fe40003fc6270 */
[-C--:B------:R-:W-:Y:S02]  /*bbf0*/  ISETP.GE.AND P4, PT, R207, R225.reuse, PT ;  /* 0x000000e1cf00720c */ /* 0x080fe40003f86270 */
[-C--:B------:R-:W-:Y:S02]  /*bc00*/  ISETP.GE.AND P2, PT, R157, R225.reuse, PT ;  /* 0x000000e19d00720c */ /* 0x080fe40003f46270 */
[----:B------:R-:W-:-:S02]  /*bc10*/  ISETP.GE.AND P0, PT, R250, R225, PT ;  /* 0x000000e1fa00720c */ /* 0x000fc40003f06270 */
[----:B------:R-:W-:Y:S02]  /*bc20*/  FSEL R152, R17, -INF , !P3 ;  /* 0xff80000011987808 */ /* 0x000fe40005800000 */
[----:B------:R-:W-:Y:S02]  /*bc30*/  FSEL R251, R57, -INF , !P1 ;  /* 0xff80000039fb7808 */ /* 0x000fe40004800000 */
[-C--:B------:R-:W-:Y:S02]  /*bc40*/  ISETP.GE.AND P3, PT, R163, R225.reuse, PT ;  /* 0x000000e1a300720c */ /* 0x080fe40003f66270 */
[----:B------:R-:W-:Y:S01]  /*bc50*/  FSEL R68, R9, -INF , !P5 ;  /* 0xff80000009447808 */ /* 0x000fe20006800000 */
[----:B------:R-:W-:Y:S01]  /*bc60*/  VIADD R198, R237, 0xa1 ;  /* 0x000000a1edc67836 */ /* 0x000fe20000000000 */
[----:B------:R-:W-:Y:S01]  /*bc70*/  FSEL R124, R73, -INF , !P4 ;  /* 0xff800000497c7808 */ /* 0x000fe20006000000 */
[----:B------:R-:W-:Y:S01]  /*bc80*/  VIADD R196, R237, 0xa8 ;  /* 0x000000a8edc47836 */ /* 0x000fe20000000000 */
[----:B------:R-:W-:-:S02]  /*bc90*/  ISETP.GE.AND P1, PT, R171, R225, PT ;  /* 0x000000e1ab00720c */ /* 0x000fc40003f26270 */
[-C--:B------:R-:W-:Y:S02]  /*bca0*/  ISETP.GE.AND P5, PT, R248, R225.reuse, PT ;  /* 0x000000e1f800720c */ /* 0x080fe40003fa6270 */
[----:B------:R-:W-:Y:S02]  /*bcb0*/  FSEL R61, R5, -INF , !P2 ;  /* 0xff800000053d7808 */ /* 0x000fe40005000000 */
[----:B------:R-:W-:Y:S02]  /*bcc0*/  FSEL R67, R67, -INF , !P0 ;  /* 0xff80000043437808 */ /* 0x000fe40004000000 */
[----:B------:R-:W-:Y:S02]  /*bcd0*/  FSEL R245, R245, -INF , !P6 ;  /* 0xff800000f5f57808 */ /* 0x000fe40007000000 */
[-C--:B------:R-:W-:Y:S02]  /*bce0*/  ISETP.GE.AND P4, PT, R193, R225.reuse, PT ;  /* 0x000000e1c100720c */ /* 0x080fe40003f86270 */
[----:B------:R-:W-:-:S02]  /*bcf0*/  ISETP.GE.AND P2, PT, R242, R225, PT ;  /* 0x000000e1f200720c */ /* 0x000fc40003f46270 */
[----:B------:R-:W-:Y:S02]  /*bd00*/  ISETP.GE.AND P0, PT, R238, R225, PT ;  /* 0x000000e1ee00720c */ /* 0x000fe40003f06270 */
[----:B------:R-:W-:Y:S01]  /*bd10*/  FSEL R57, R4, -INF , !P3 ;  /* 0xff80000004397808 */ /* 0x000fe20005800000 */
[----:B------:R-:W-:Y:S01]  /*bd20*/  VIADD R194, R237, 0xa9 ;  /* 0x000000a9edc27836 */ /* 0x000fe20000000000 */
[----:B------:R-:W-:Y:S02]  /*bd30*/  FSEL R169, R36, -INF , !P1 ;  /* 0xff80000024a97808 */ /* 0x000fe40004800000 */
[----:B------:R-:W-:Y:S02]  /*bd40*/  FSEL R65, R65, -INF , !P5 ;  /* 0xff80000041417808 */ /* 0x000fe40006800000 */
[----:B------:R-:W-:Y:S02]  /*bd50*/  FMNMX3.FTZ R4, R245, R243, R241, !PT ;  /* 0x000000f3f5047276 */ /* 0x000fe400078100f1 */
[----:B------:R-:W-:-:S02]  /*bd60*/  FSEL R249, R33, -INF , !P4 ;  /* 0xff80000021f97808 */ /* 0x000fc40006000000 */
[-C--:B------:R-:W-:Y:S02]  /*bd70*/  ISETP.GE.AND P1, PT, R183, R225.reuse, PT ;  /* 0x000000e1b700720c */ /* 0x080fe40003f26270 */
[-C--:B------:R-:W-:Y:S02]  /*bd80*/  ISETP.GE.AND P5, PT, R236, R225.reuse, PT ;  /* 0x000000e1ec00720c */ /* 0x080fe40003fa6270 */
[----:B------:R-:W-:Y:S02]  /*bd90*/  FSEL R136, R141, -INF , !P2 ;  /* 0xff8000008d887808 */ /* 0x000fe40005000000 */
[----:B------:R-:W-:Y:S02]  /*bda0*/  FSEL R28, R28, -INF , !P0 ;  /* 0xff8000001c1c7808 */ /* 0x000fe40004000000 */
[----:B------:R-:W-:Y:S02]  /*bdb0*/  ISETP.GE.AND P4, PT, R191, R225, PT ;  /* 0x000000e1bf00720c */ /* 0x000fe40003f86270 */
[----:B------:R-:W-:-:S02]  /*bdc0*/  ISETP.GE.AND P2, PT, R198, R233, PT ;  /* 0x000000e9c600720c */ /* 0x000fc40003f46270 */
[----:B------:R-:W-:Y:S02]  /*bdd0*/  ISETP.GE.AND P0, PT, R196, R233, PT ;  /* 0x000000e9c400720c */ /* 0x000fe40003f06270 */
[----:B------:R-:W-:Y:S02]  /*bde0*/  FMNMX3.FTZ R5, R4, R129, R239, !PT ;  /* 0x0000008104057276 */ /* 0x000fe400078100ef */
[----:B------:R-:W-:Y:S02]  /*bdf0*/  FSEL R49, R12, -INF , !P1 ;  /* 0xff8000000c317808 */ /* 0x000fe40004800000 */
[----:B------:R-:W-:Y:S02]  /*be00*/  FSEL R24, R24, -INF , !P5 ;  /* 0xff80000018187808 */ /* 0x000fe40006800000 */
[----:B------:R-:W-:Y:S02]  /*be10*/  FSEL R140, R21, -INF , !P4 ;  /* 0xff800000158c7808 */ /* 0x000fe40006000000 */
[----:B------:R-:W-:-:S02]  /*be20*/  ISETP.GE.AND P5, PT, R194, R233, PT ;  /* 0x000000e9c200720c */ /* 0x000fc40003fa6270 */
[----:B------:R-:W-:Y:S01]  /*be30*/  FSEL R12, R125, -INF , P2 ;  /* 0xff8000007d0c7808 */ /* 0x000fe20001000000 */
[----:B------:R-:W-:Y:S01]  /*be40*/  IMAD.MOV.U32 R125, RZ, RZ, R187 ;  /* 0x000000ffff7d7224 */ /* 0x000fe200078e00bb */
[----:B------:R-:W-:Y:S01]  /*be50*/  FSEL R77, R120, -INF , P0 ;  /* 0xff800000784d7808 */ /* 0x000fe20000000000 */
[----:B------:R-:W-:Y:S01]  /*be60*/  IMAD.MOV.U32 R120, RZ, RZ, R177 ;  /* 0x000000ffff787224 */ /* 0x000fe200078e00b1 */
[----:B------:R-:W-:Y:S02]  /*be70*/  ISETP.GE.AND P4, PT, R175, R225, PT ;  /* 0x000000e1af00720c */ /* 0x000fe40003f86270 */
[----:B------:R-:W-:Y:S02]  /*be80*/  FMNMX3.FTZ R5, R5, R128, R124, !PT ;  /* 0x0000008005057276 */ /* 0x000fe4000781007c */
[----:B------:R-:W-:Y:S01]  /*be90*/  FSEL R4, R121, -INF , P5 ;  /* 0xff80000079047808 */ /* 0x000fe20002800000 */
[----:B------:R-:W-:Y:S01]  /*bea0*/  IMAD.MOV.U32 R121, RZ, RZ, R173 ;  /* 0x000000ffff797224 */ /* 0x000fe200078e00ad */
        /* <DEDUP_REMOVED lines=14> */
[----:B------:R-:W-:-:S02]  /*bf90*/  ISETP.GE.AND P4, PT, R246, R225, PT ;  /* 0x000000e1f600720c */ /* 0x000fc40003f86270 */
[----:B------:R-:W-:Y:S02]  /*bfa0*/  ISETP.GE.AND P3, PT, R244, R225, PT ;  /* 0x000000e1f400720c */ /* 0x000fe40003f66270 */
[----:B------:R-:W-:Y:S02]  /*bfb0*/  FMNMX3.FTZ R8, R8, R61, R76, !PT ;  /* 0x0000003d08087276 */ /* 0x000fe4000781004c */
[----:B------:R-:W-:Y:S02]  /*bfc0*/  ISETP.GE.AND P1, PT, R240, R225, PT ;  /* 0x000000e1f000720c */ /* 0x000fe40003f26270 */
[----:B------:R-:W-:Y:S02]  /*bfd0*/  FSEL R212, R212, -INF , !P4 ;  /* 0xff800000d4d47808 */ /* 0x000fe40006000000 */
[----:B------:R-:W-:Y:S02]  /*bfe0*/  FSEL R69, R69, -INF , !P3 ;  /* 0xff80000045457808 */ /* 0x000fe40005800000 */
[----:B------:R-:W-:-:S02]  /*bff0*/  FMNMX3.FTZ R9, R8, R67, R65, !PT ;  /* 0x0000004308097276 */ /* 0x000fc40007810041 */
[----:B------:R-:W-:Y:S02]  /*c000*/  FSEL R44, R44, -INF , !P1 ;  /* 0xff8000002c2c7808 */ /* 0x000fe40004800000 */
[----:B------:R-:W-:Y:S01]  /*c010*/  FMNMX3.FTZ R9, R9, R212, R69, !PT ;  /* 0x000000d409097276 */ /* 0x000fe20007810045 */
[----:B------:R-:W-:Y:S01]  /*c020*/  VIADD R190, R237, 0xb0 ;  /* 0x000000b0edbe7836 */ /* 0x000fe20000000000 */
[-C--:B------:R-:W-:Y:S02]  /*c030*/  ISETP.GE.AND P4, PT, R206, R225.reuse, PT ;  /* 0x000000e1ce00720c */ /* 0x080fe40003f86270 */
[-C--:B------:R-:W-:Y:S02]  /*c040*/  ISETP.GE.AND P3, PT, R202, R225.reuse, PT ;  /* 0x000000e1ca00720c */ /* 0x080fe40003f66270 */
[----:B------:R-:W-:Y:S01]  /*c050*/  FMNMX3.FTZ R9, R9, R136, R44, !PT ;  /* 0x0000008809097276 */ /* 0x000fe2000781002c */
[C---:B------:R-:W-:Y:S01]  /*c060*/  VIADD R188, R237.reuse, 0xb1 ;  /* 0x000000b1edbc7836 */ /* 0x040fe20000000000 */
[-C--:B------:R-:W-:Y:S01]  /*c070*/  ISETP.GE.AND P1, PT, R198, R225.reuse, PT ;  /* 0x000000e1c600720c */ /* 0x080fe20003f26270 */
[C---:B------:R-:W-:Y:S01]  /*c080*/  VIADD R186, R237.reuse, 0xb8 ;  /* 0x000000b8edba7836 */ /* 0x040fe20000000000 */
[----:B------:R-:W-:Y:S01]  /*c090*/  FSEL R20, R20, -INF , !P4 ;  /* 0xff80000014147808 */ /* 0x000fe20006000000 */
[----:B------:R-:W-:Y:S01]  /*c0a0*/  VIADD R184, R237, 0xb9 ;  /* 0x000000b9edb87836 */ /* 0x000fe20000000000 */
[----:B------:R-:W-:-:S02]  /*c0b0*/  ISETP.GE.AND P6, PT, R196, R225, PT ;  /* 0x000000e1c400720c */ /* 0x000fc40003fc6270 */
[----:B------:R-:W-:Y:S02]  /*c0c0*/  FSEL R153, R153, -INF , !P3 ;  /* 0xff80000099997808 */ /* 0x000fe40005800000 */
[----:B------:R-:W-:Y:S02]  /*c0d0*/  ISETP.GE.AND P4, PT, R190, R233, PT ;  /* 0x000000e9be00720c */ /* 0x000fe40003f86270 */
[----:B------:R-:W-:Y:S02]  /*c0e0*/  FMNMX3.FTZ R8, R9, R28, R24, !PT ;  /* 0x0000001c09087276 */ /* 0x000fe40007810018 */
[-C--:B------:R-:W-:Y:S01]  /*c0f0*/  ISETP.GE.AND P5, PT, R194, R225.reuse, PT ;  /* 0x000000e1c200720c */ /* 0x080fe20003fa6270 */
[----:B------:R-:W-:Y:S01]  /*c100*/  VIADD R182, R237, 0xc0 ;  /* 0x000000c0edb67836 */ /* 0x000fe20000000000 */
[----:B------:R-:W-:Y:S02]  /*c110*/  FSEL R12, R12, -INF , !P1 ;  /* 0xff8000000c0c7808 */ /* 0x000fe40004800000 */
[----:B------:R-:W-:-:S02]  /*c120*/  ISETP.GE.AND P3, PT, R190, R225, PT ;  /* 0x000000e1be00720c */ /* 0x000fc40003f66270 */
[-C--:B------:R-:W-:Y:S02]  /*c130*/  ISETP.GE.AND P1, PT, R188, R233.reuse, PT ;  /* 0x000000e9bc00720c */ /* 0x080fe40003f26270 */
[----:B------:R-:W-:Y:S02]  /*c140*/  FSEL R77, R77, -INF , !P6 ;  /* 0xff8000004d4d7808 */ /* 0x000fe40007000000 */
[-C--:B------:R-:W-:Y:S02]  /*c150*/  ISETP.GE.AND P0, PT, R186, R233.reuse, PT ;  /* 0x000000e9ba00720c */ /* 0x080fe40003f06270 */
[----:B------:R-:W-:Y:S02]  /*c160*/  FSEL R73, R116, -INF , P4 ;  /* 0xff80000074497808 */ /* 0x000fe40002000000 */
[----:B------:R-:W-:Y:S01]  /*c170*/  FMNMX3.FTZ R8, R8, R20, R153, !PT ;  /* 0x0000001408087276 */ /* 0x000fe20007810099 */
[C---:B------:R-:W-:Y:S01]  /*c180*/  VIADD R178, R237.reuse, 0xc8 ;  /* 0x000000c8edb27836 */ /* 0x040fe20000000000 */
[----:B------:R-:W-:Y:S01]  /*c190*/  FSEL R4, R4, -INF , !P5 ;  /* 0xff80000004047808 */ /* 0x000fe20006800000 */
[C---:B------:R-:W-:Y:S01]  /*c1a0*/  VIADD R180, R237.reuse, 0xc1 ;  /* 0x000000c1edb47836 */ /* 0x040fe20000000000 */
[----:B------:R-:W-:Y:S01]  /*c1b0*/  ISETP.GE.AND P5, PT, R184, R233, PT ;  /* 0x000000e9b800720c */ /* 0x000fe20003fa6270 */
[----:B------:R-:W-:Y:S01]  /*c1c0*/  VIADD R174, R237, 0xd0 ;  /* 0x000000d0edae7836 */ /* 0x000fe20000000000 */
[----:B------:R-:W-:-:S02]  /*c1d0*/  ISETP.GE.AND P2, PT, R188, R225, PT ;  /* 0x000000e1bc00720c */ /* 0x000fc40003f46270 */
[----:B------:R-:W-:Y:S02]  /*c1e0*/  ISETP.GE.AND P6, PT, R186, R225, PT ;  /* 0x000000e1ba00720c */ /* 0x000fe40003fc6270 */
[----:B------:R-:W-:Y:S02]  /*c1f0*/  FSEL R73, R73, -INF , !P3 ;  /* 0xff80000049497808 */ /* 0x000fe40005800000 */
[-C--:B------:R-:W-:Y:S02]  /*c200*/  ISETP.GE.AND P4, PT, R182, R233.reuse, PT ;  /* 0x000000e9b600720c */ /* 0x080fe40003f86270 */
[----:B------:R-:W-:Y:S02]  /*c210*/  FSEL R117, R117, -INF , P1 ;  /* 0xff80000075757808 */ /* 0x000fe40000800000 */
[----:B------:R-:W-:Y:S02]  /*c220*/  FSEL R21, R112, -INF , P0 ;  /* 0xff80000070157808 */ /* 0x000fe40000000000 */
[----:B------:R-:W-:Y:S01]  /*c230*/  FMNMX3.FTZ R8, R8, R12, R77, !PT ;  /* 0x0000000c08087276 */ /* 0x000fe2000781004d */
[----:B------:R-:W-:Y:S01]  /*c240*/  VIADD R176, R237, 0xc9 ;  /* 0x000000c9edb07836 */ /* 0x000fe20000000000 */
[----:B------:R-:W-:Y:S01]  /*c250*/  FSEL R113, R113, -INF , P5 ;  /* 0xff80000071717808 */ /* 0x000fe20002800000 */
[----:B------:R-:W-:Y:S01]  /*c260*/  IMAD.MOV.U32 R112, RZ, RZ, R165 ;  /* 0x000000ffff707224 */ /* 0x000fe200078e00a5 */
[----:B------:R-:W-:-:S02]  /*c270*/  ISETP.GE.AND P0, PT, R178, R233, PT ;  /* 0x000000e9b200720c */ /* 0x000fc40003f06270 */
[-C--:B------:R-:W-:Y:S02]  /*c280*/  ISETP.GE.AND P5, PT, R184, R225.reuse, PT ;  /* 0x000000e1b800720c */ /* 0x080fe40003fa6270 */
[----:B------:R-:W-:Y:S02]  /*c290*/  ISETP.GE.AND P3, PT, R182, R225, PT ;  /* 0x000000e1b600720c */ /* 0x000fe40003f66270 */
[----:B------:R-:W-:Y:S02]  /*c2a0*/  FSEL R165, R117, -INF , !P2 ;  /* 0xff80000075a57808 */ /* 0x000fe40005000000 */
[----:B------:R-:W-:Y:S02]  /*c2b0*/  ISETP.GE.AND P1, PT, R180, R233, PT ;  /* 0x000000e9b400720c */ /* 0x000fe40003f26270 */
[----:B------:R-:W-:Y:S02]  /*c2c0*/  FSEL R21, R21, -INF , !P6 ;  /* 0xff80000015157808 */ /* 0x000fe40007000000 */
[----:B------:R-:W-:-:S02]  /*c2d0*/  FSEL R17, R108, -INF , P4 ;  /* 0xff8000006c117808 */ /* 0x000fc40002000000 */
[----:B------:R-:W-:Y:S02]  /*c2e0*/  FMNMX3.FTZ R8, R8, R4, R73, !PT ;  /* 0x0000000408087276 */ /* 0x000fe40007810049 */
[----:B------:R-:W-:Y:S01]  /*c2f0*/  ISETP.GE.AND P4, PT, R174, R233, PT ;  /* 0x000000e9ae00720c */ /* 0x000fe20003f86270 */
[C---:B------:R-:W-:Y:S01]  /*c300*/  VIADD R66, R237.reuse, 0xd1 ;  /* 0x000000d1ed427836 */ /* 0x040fe20000000000 */
[-C--:B------:R-:W-:Y:S01]  /*c310*/  ISETP.GE.AND P6, PT, R178, R225.reuse, PT ;  /* 0x000000e1b200720c */ /* 0x080fe20003fc6270 */
[----:B------:R-:W-:Y:S01]  /*c320*/  VIADD R172, R237, 0xd8 ;  /* 0x000000d8edac7836 */ /* 0x000fe20000000000 */
[----:B------:R-:W-:Y:S02]  /*c330*/  FSEL R159, R113, -INF , !P5 ;  /* 0xff800000719f7808 */ /* 0x000fe40006800000 */
[----:B------:R-:W-:Y:S01]  /*c340*/  FSEL R5, R104, -INF , P0 ;  /* 0xff80000068057808 */ /* 0x000fe20000000000 */
[----:B------:R-:W-:Y:S01]  /*c350*/  VIADD R168, R237, 0xe0 ;  /* 0x000000e0eda87836 */ /* 0x000fe20000000000 */
[----:B------:R-:W-:-:S02]  /*c360*/  ISETP.GE.AND P2, PT, R180, R225, PT ;  /* 0x000000e1b400720c */ /* 0x000fc40003f46270 */
[----:B------:R-:W-:Y:S02]  /*c370*/  ISETP.GE.AND P5, PT, R176, R233, PT ;  /* 0x000000e9b000720c */ /* 0x000fe40003fa6270 */
[----:B------:R-:W-:Y:S02]  /*c380*/  FSEL R17, R17, -INF , !P3 ;  /* 0xff80000011117808 */ /* 0x000fe40005800000 */
[----:B------:R-:W-:Y:S02]  /*c390*/  FSEL R13, R109, -INF , P1 ;  /* 0xff8000006d0d7808 */ /* 0x000fe40000800000 */
[----:B------:R-:W-:Y:S01]  /*c3a0*/  FMNMX3.FTZ R8, R8, R165, R21, !PT ;  /* 0x000000a508087276 */ /* 0x000fe20007810015 */
[----:B------:R-:W-:Y:S01]  /*c3b0*/  VIADD R170, R237, 0xd9 ;  /* 0x000000d9edaa7836 */ /* 0x000fe20000000000 */
[----:B------:R-:W-:Y:S02]  /*c3c0*/  ISETP.GE.AND P3, PT, R174, R225, PT ;  /* 0x000000e1ae00720c */ /* 0x000fe40003f66270 */
[----:B------:R-:W-:Y:S01]  /*c3d0*/  FSEL R100, R100, -INF , P4 ;  /* 0xff80000064647808 */ /* 0x000fe20002000000 */
[----:B------:R-:W-:Y:S01]  /*c3e0*/  IMAD.MOV.U32 R108, RZ, RZ, R169 ;  /* 0x000000ffff6c7224 */ /* 0x000fe200078e00a9 */
[----:B------:R-:W-:-:S02]  /*c3f0*/  FSEL R5, R5, -INF , !P6 ;  /* 0xff80000005057808 */ /* 0x000fc40007000000 */
[----:B------:R-:W-:Y:S02]  /*c400*/  FSEL R13, R13, -INF , !P2 ;  /* 0xff8000000d0d7808 */ /* 0x000fe40005000000 */
[-C--:B------:R-:W-:Y:S02]  /*c410*/  ISETP.GE.AND P1, PT, R66, R233.reuse, PT ;  /* 0x000000e94200720c */ /* 0x080fe40003f26270 */
[----:B------:R-:W-:Y:S02]  /*c420*/  ISETP.GE.AND P0, PT, R172, R233, PT ;  /* 0x000000e9ac00720c */ /* 0x000fe40003f06270 */
[----:B------:R-:W-:Y:S02]  /*c430*/  FSEL R25, R105, -INF , P5 ;  /* 0xff80000069197808 */ /* 0x000fe40002800000 */
[----:B------:R-:W-:Y:S02]  /*c440*/  ISETP.GE.AND P6, PT, R176, R225, PT ;  /* 0x000000e1b000720c */ /* 0x000fe40003fc6270 */
[----:B------:R-:W-:Y:S01]  /*c450*/  FMNMX3.FTZ R8, R8, R159, R17, !PT ;  /* 0x0000009f08087276 */ /* 0x000fe20007810011 */
[C---:B------:R-:W-:Y:S01]  /*c460*/  VIADD R166, R237.reuse, 0xe1 ;  /* 0x000000e1eda67836 */ /* 0x040fe20000000000 */
[----:B------:R-:W-:Y:S01]  /*c470*/  FSEL R169, R100, -INF , !P3 ;  /* 0xff80000064a97808 */ /* 0x000fe20005800000 */
[----:B------:R-:W-:Y:S01]  /*c480*/  VIADD R164, R237, 0xe8 ;  /* 0x000000e8eda47836 */ /* 0x000fe20000000000 */
[----:B------:R-:W-:-:S02]  /*c490*/  ISETP.GE.AND P3, PT, R168, R233, PT ;  /* 0x000000e9a800720c */ /* 0x000fc40003f66270 */
[----:B------:R-:W-:Y:S02]  /*c4a0*/  ISETP.GE.AND P4, PT, R170, R233, PT ;  /* 0x000000e9aa00720c */ /* 0x000fe40003f86270 */
[-C--:B------:R-:W-:Y:S02]  /*c4b0*/  ISETP.GE.AND P2, PT, R66, R225.reuse, PT ;  /* 0x000000e14200720c */ /* 0x080fe40003f46270 */
[----:B------:R-:W-:Y:S02]  /*c4c0*/  ISETP.GE.AND P5, PT, R172, R225, PT ;  /* 0x000000e1ac00720c */ /* 0x000fe40003fa6270 */
[----:B------:R-:W-:Y:S02]  /*c4d0*/  FSEL R25, R25, -INF , !P6 ;  /* 0xff80000019197808 */ /* 0x000fe40007000000 */
[----:B------:R-:W-:Y:S02]  /*c4e0*/  FSEL R101, R101, -INF , P1 ;  /* 0xff80000065657808 */ /* 0x000fe40000800000 */
[----:B------:R-:W-:-:S02]  /*c4f0*/  FSEL R96, R96, -INF , P0 ;  /* 0xff80000060607808 */ /* 0x000fc40000000000 */
[----:B------:R-:W-:Y:S01]  /*c500*/  FMNMX3.FTZ R8, R8, R13, R5, !PT ;  /* 0x0000000d08087276 */ /* 0x000fe20007810005 */
[C---:B------:R-:W-:Y:S01]  /*c510*/  VIADD R160, R237.reuse, 0xf0 ;  /* 0x000000f0eda07836 */ /* 0x040fe20000000000 */
[----:B------:R-:W-:Y:S01]  /*c520*/  ISETP.GE.AND P6, PT, R168, R225, PT ;  /* 0x000000e1a800720c */ /* 0x000fe20003fc6270 */
[----:B------:R-:W-:Y:S01]  /*c530*/  VIADD R162, R237, 0xe9 ;  /* 0x000000e9eda27836 */ /* 0x000fe20000000000 */
[----:B------:R-:W-:Y:S02]  /*c540*/  FSEL R92, R92, -INF , P3 ;  /* 0xff8000005c5c7808 */ /* 0x000fe40001800000 */
[-C--:B------:R-:W-:Y:S02]  /*c550*/  ISETP.GE.AND P1, PT, R166, R233.reuse, PT ;  /* 0x000000e9a600720c */ /* 0x080fe40003f26270 */
[----:B------:R-:W-:Y:S02]  /*c560*/  ISETP.GE.AND P0, PT, R164, R233, PT ;  /* 0x000000e9a400720c */ /* 0x000fe40003f06270 */
[----:B------:R-:W-:-:S02]  /*c570*/  FSEL R97, R97, -INF , P4 ;  /* 0xff80000061617808 */ /* 0x000fc40002000000 */
[----:B------:R-:W-:Y:S02]  /*c580*/  FSEL R177, R101, -INF , !P2 ;  /* 0xff80000065b17808 */ /* 0x000fe40005000000 */
[----:B------:R-:W-:Y:S02]  /*c590*/  FSEL R189, R96, -INF , !P5 ;  /* 0xff80000060bd7808 */ /* 0x000fe40006800000 */
        /* <DEDUP_REMOVED lines=12> */
[----:B------:R-:W-:Y:S01]  /*c660*/  FMNMX3.FTZ R8, R8, R177, R189, !PT ;  /* 0x000000b108087276 */ /* 0x000fe200078100bd */
[----:B------:R-:W-:Y:S01]  /*c670*/  IMAD.MOV.U32 R109, RZ, RZ, R161 ;  /* 0x000000ffff6d7224 */ /* 0x000fe200078e00a1 */
[----:B------:R-:W-:Y:S01]  /*c680*/  FSEL R161, R93, -INF , !P2 ;  /* 0xff8000005da17808 */ /* 0x000fe20005000000 */
[----:B------:R-:W-:Y:S01]  /*c690*/  VIADD R0, R237, 0xf9 ;  /* 0x000000f9ed007836 */ /* 0x000fe20000000000 */
[----:B------:R-:W-:Y:S02]  /*c6a0*/  FSEL R141, R88, -INF , !P5 ;  /* 0xff800000588d7808 */ /* 0x000fe40006800000 */
[----:B------:R-:W-:Y:S02]  /*c6b0*/  FSEL R36, R84, -INF , P6 ;  /* 0xff80000054247808 */ /* 0x000fe40003000000 */
[-C--:B------:R-:W-:Y:S02]  /*c6c0*/  ISETP.GE.AND P0, PT, R158, R233.reuse, PT ;  /* 0x000000e99e00720c */ /* 0x080fe40003f06270 */
[----:B------:R-:W-:-:S02]  /*c6d0*/  ISETP.GE.AND P2, PT, R156, R233, PT ;  /* 0x000000e99c00720c */ /* 0x000fc40003f46270 */
[----:B------:R-:W-:Y:S02]  /*c6e0*/  FSEL R89, R89, -INF , P3 ;  /* 0xff80000059597808 */ /* 0x000fe40001800000 */
[-C--:B------:R-:W-:Y:S02]  /*c6f0*/  ISETP.GE.AND P6, PT, R162, R225.reuse, PT ;  /* 0x000000e1a200720c */ /* 0x080fe40003fc6270 */
[----:B------:R-:W-:Y:S02]  /*c700*/  ISETP.GE.AND P5, PT, R160, R225, PT ;  /* 0x000000e1a000720c */ /* 0x000fe40003fa6270 */
[----:B------:R-:W-:Y:S01]  /*c710*/  FMNMX3.FTZ R8, R8, R173, R187, !PT ;  /* 0x000000ad08087276 */ /* 0x000fe200078100bb */
[----:B------:R-:W-:Y:S01]  /*c720*/  IMAD.MOV.U32 R117, RZ, RZ, R56 ;  /* 0x000000ffff757224 */ /* 0x000fe200078e0038 */
[-C--:B------:R-:W-:Y:S01]  /*c730*/  ISETP.GE.AND P4, PT, R158, R225.reuse, PT ;  /* 0x000000e19e00720c */ /* 0x080fe20003f86270 */
[----:B------:R-:W-:Y:S01]  /*c740*/  IMAD.MOV.U32 R113, RZ, RZ, R37 ;  /* 0x000000ffff717224 */ /* 0x000fe200078e0025 */
[----:B------:R-:W-:-:S02]  /*c750*/  ISETP.GE.AND P3, PT, R156, R225, PT ;  /* 0x000000e19c00720c */ /* 0x000fc40003f66270 */
[----:B------:R-:W-:Y:S02]  /*c760*/  ISETP.GE.AND P1, PT, R0, R233, PT ;  /* 0x000000e90000720c */ /* 0x000fe40003f26270 */
[----:B------:R-:W-:Y:S02]  /*c770*/  FSEL R37, R85, -INF , P0 ;  /* 0xff80000055257808 */ /* 0x000fe40000000000 */
        /* <DEDUP_REMOVED lines=8> */
[----:B------:R-:W-:Y:S02]  /*c800*/  FMNMX3.FTZ R8, R8, R101, R36, !PT ;  /* 0x0000006508087276 */ /* 0x000fe40007810024 */
[----:B------:R-:W-:-:S02]  /*c810*/  FSEL R48, R48, -INF , !P0 ;  /* 0xff80000030307808 */ /* 0x000fc40004000000 */
[----:B------:R-:W-:Y:S02]  /*c820*/  FMNMX3.FTZ R9, R8, R37, R56, !PT ;  /* 0x0000002508097276 */ /* 0x000fe40007810038 */
[----:B------:R-:W-:Y:S02]  /*c830*/  ISETP.GE.AND P5, PT, R211, R231, PT ;  /* 0x000000e7d300720c */ /* 0x000fe40003fa6270 */
[----:B------:R-:W-:Y:S02]  /*c840*/  FMNMX.FTZ R8, R48, R9, !PT ;  /* 0x0000000930087209 */ /* 0x000fe40007810000 */
[----:B------:R-:W-:-:S03]  /*c850*/  LOP3.LUT R234, R234, 0xfffffffe, RZ, 0xc0, !PT ;  /* 0xfffffffeeaea7812 */ /* 0x000fc600078ec0ff */
[----:B------:R-:W1:Y:S06]  /*c860*/  SHFL.BFLY PT, R9, R8, 0x2, 0x1f ;  /* 0x0c401f0008097f89 */ /* 0x000e6c00000e0000 */
[----:B------:R-:W-:Y:S02]  /*c870*/  @P5 LOP3.LUT R234, R234, 0x1, RZ, 0xfc, !PT ;  /* 0x00000001eaea5812 */ /* 0x000fe400078efcff */
[----:B------:R-:W-:Y:S02]  /*c880*/  ISETP.GE.AND P5, PT, R204, R231, PT ;  /* 0x000000e7cc00720c */ /* 0x000fe40003fa6270 */
[----:B------:R-:W-:-:S02]  /*c890*/  LOP3.LUT R234, R234, 0xfffffffd, RZ, 0xc0, !PT ;  /* 0xfffffffdeaea7812 */ /* 0x000fc400078ec0ff */
[-C--:B------:R-:W-:Y:S01]  /*c8a0*/  ISETP.GE.AND P1, PT, R211, R232.reuse, PT ;  /* 0x000000e8d300720c */ /* 0x080fe20003f26270 */
[----:B------:R-:W-:Y:S01]  /*c8b0*/  IMAD.MOV.U32 R97, RZ, RZ, R16 ;  /* 0x000000ffff617224 */ /* 0x000fe200078e0010 */
[----:B------:R-:W-:Y:S02]  /*c8c0*/  ISETP.GE.AND P0, PT, R237, R232, PT ;  /* 0x000000e8ed00720c */ /* 0x000fe40003f06270 */
[----:B------:R-:W-:-:S05]  /*c8d0*/  FSEL R74, R74, -INF , P1 ;  /* 0xff8000004a4a7808 */ /* 0x000fca0000800000 */
[----:B------:R-:W-:Y:S02]  /*c8e0*/  @P5 LOP3.LUT R234, R234, 0x2, RZ, 0xfc, !PT ;  /* 0x00000002eaea5812 */ /* 0x000fe400078efcff */
[-C--:B------:R-:W-:Y:S02]  /*c8f0*/  ISETP.GE.AND P5, PT, R200, R232.reuse, PT ;  /* 0x000000e8c800720c */ /* 0x080fe40003fa6270 */
[-C--:B------:R-:W-:Y:S02]  /*c900*/  ISETP.GE.AND P1, PT, R192, R232.reuse, PT ;  /* 0x000000e8c000720c */ /* 0x080fe40003f26270 */
[----:B------:R-:W-:Y:S02]  /*c910*/  FSEL R16, R70, -INF , P5 ;  /* 0xff80000046107808 */ /* 0x000fe40002800000 */
[----:B-1----:R-:W-:Y:S02]  /*c920*/  FMNMX.FTZ R70, R8, R9, !PT ;  /* 0x0000000908467209 */ /* 0x002fe40007810000 */
[----:B------:R-:W-:-:S02]  /*c930*/  ISETP.GE.AND P2, PT, R235, R232, PT ;  /* 0x000000e8eb00720c */ /* 0x000fc40003f46270 */
[----:B------:R-:W-:Y:S02]  /*c940*/  FSEL R78, R78, -INF , P0 ;  /* 0xff8000004e4e7808 */ /* 0x000fe40000000000 */
[----:B------:R-:W-:Y:S02]  /*c950*/  ISETP.GE.AND P0, PT, R204, R232, PT ;  /* 0x000000e8cc00720c */ /* 0x000fe40003f06270 */
[----:B------:R-:W-:Y:S02]  /*c960*/  FSEL R29, R71, -INF , P1 ;  /* 0xff800000471d7808 */ /* 0x000fe40000800000 */
[----:B------:R-:W1:Y:S01]  /*c970*/  SHFL.BFLY PT, R71, R70, 0x1, 0x1f ;  /* 0x0c201f0046477f89 */ /* 0x000e6200000e0000 */
[-C--:B------:R-:W-:Y:S01]  /*c980*/  ISETP.GE.AND P3, PT, R235, R231.reuse, PT ;  /* 0x000000e7eb00720c */ /* 0x080fe20003f66270 */
[----:B------:R-:W-:Y:S01]  /*c990*/  IMAD.MOV.U32 R105, RZ, RZ, R32 ;  /* 0x000000ffff697224 */ /* 0x000fe200078e0020 */
[----:B------:R-:W-:Y:S02]  /*c9a0*/  FSEL R79, R79, -INF , P2 ;  /* 0xff8000004f4f7808 */ /* 0x000fe40001000000 */
[----:B------:R-:W-:-:S02]  /*c9b0*/  ISETP.GE.AND P4, PT, R237, R231, PT ;  /* 0x000000e7ed00720c */ /* 0x000fc40003f86270 */
[----:B------:R-:W-:Y:S02]  /*c9c0*/  LOP3.LUT P2, RZ, R234, 0x2, RZ, 0xc0, !PT ;  /* 0x00000002eaff7812 */ /* 0x000fe4000784c0ff */
[----:B------:R-:W-:Y:S02]  /*c9d0*/  FSEL R32, R75, -INF , P0 ;  /* 0xff8000004b207808 */ /* 0x000fe40000000000 */
[-C--:B------:R-:W-:Y:S02]  /*c9e0*/  ISETP.GE.AND P5, PT, R205, R231.reuse, PT ;  /* 0x000000e7cd00720c */ /* 0x080fe40003fa6270 */
[----:B------:R-:W-:Y:S02]  /*c9f0*/  ISETP.GE.AND P6, PT, R200, R231, PT ;  /* 0x000000e7c800720c */ /* 0x000fe40003fc6270 */
[----:B------:R-:W-:Y:S02]  /*ca00*/  ISETP.GE.AND P0, PT, R207, R232, PT ;  /* 0x000000e8cf00720c */ /* 0x000fe40003f06270 */
[----:B------:R-:W-:-:S02]  /*ca10*/  FSEL R200, R79, -INF , !P3 ;  /* 0xff8000004fc87808 */ /* 0x000fc40005800000 */
[----:B------:R-:W-:Y:S02]  /*ca20*/  FSEL R204, R78, -INF , !P4 ;  /* 0xff8000004ecc7808 */ /* 0x000fe40006000000 */
[----:B------:R-:W-:Y:S02]  /*ca30*/  LOP3.LUT P3, RZ, R234, 0x1, RZ, 0xc0, !PT ;  /* 0x00000001eaff7812 */ /* 0x000fe4000786c0ff */
[----:B------:R-:W-:Y:S02]  /*ca40*/  ISETP.GE.AND P4, PT, R192, R231, PT ;  /* 0x000000e7c000720c */ /* 0x000fe40003f86270 */
[----:B------:R-:W-:Y:S02]  /*ca50*/  FSEL R32, R32, -INF , !P2 ;  /* 0xff80000020207808 */ /* 0x000fe40005000000 */
[----:B------:R-:W-:Y:S02]  /*ca60*/  P2R R9, PR, RZ, 0x20 ;  /* 0x00000020ff097803 */ /* 0x000fe40000000000 */
[----:B------:R-:W-:-:S02]  /*ca70*/  ISETP.GE.AND P2, PT, R205, R232, PT ;  /* 0x000000e8cd00720c */ /* 0x000fc40003f46270 */
[-C--:B------:R-:W-:Y:S02]  /*ca80*/  ISETP.GE.AND P5, PT, R203, R231.reuse, PT ;  /* 0x000000e7cb00720c */ /* 0x080fe40003fa6270 */
[----:B------:R-:W-:Y:S02]  /*ca90*/  FSEL R58, R58, -INF , P0 ;  /* 0xff8000003a3a7808 */ /* 0x000fe40000000000 */
[----:B------:R-:W-:Y:S02]  /*caa0*/  ISETP.GE.AND P0, PT, R201, R232, PT ;  /* 0x000000e8c900720c */ /* 0x000fe40003f06270 */
[----:B------:R-:W-:Y:S02]  /*cab0*/  FSEL R192, R74, -INF , !P3 ;  /* 0xff8000004ac07808 */ /* 0x000fe40005800000 */
[----:B------:R-:W-:Y:S02]  /*cac0*/  ISETP.GE.AND P3, PT, R207, R231, PT ;  /* 0x000000e7cf00720c */ /* 0x000fe40003f66270 */
[----:B------:R-:W-:-:S02]  /*cad0*/  FSEL R8, R29, -INF , !P4 ;  /* 0xff8000001d087808 */ /* 0x000fc40006000000 */
[----:B------:R-:W-:Y:S02]  /*cae0*/  FSEL R16, R16, -INF , !P6 ;  /* 0xff80000010107808 */ /* 0x000fe40007000000 */
[----:B------:R-:W-:Y:S02]  /*caf0*/  P2R R33, PR, RZ, 0x20 ;  /* 0x00000020ff217803 */ /* 0x000fe40000000000 */
[----:B------:R-:W-:Y:S02]  /*cb00*/  FSEL R29, R59, -INF , P2 ;  /* 0xff8000003b1d7808 */ /* 0x000fe40001000000 */
[-C--:B------:R-:W-:Y:S02]  /*cb10*/  ISETP.GE.AND P1, PT, R203, R232.reuse, PT ;  /* 0x000000e8cb00720c */ /* 0x080fe40003f26270 */
[----:B------:R-:W-:Y:S02]  /*cb20*/  ISETP.GE.AND P6, PT, R201, R231, PT ;  /* 0x000000e7c900720c */ /* 0x000fe40003fc6270 */
[----:B------:R-:W-:-:S02]  /*cb30*/  ISETP.GE.AND P2, PT, R199, R232, PT ;  /* 0x000000e8c700720c */ /* 0x000fc40003f46270 */
[----:B------:R-:W-:Y:S02]  /*cb40*/  FSEL R51, R51, -INF , P0 ;  /* 0xff80000033337808 */ /* 0x000fe40000000000 */
[----:B------:R-:W-:Y:S01]  /*cb50*/  ISETP.NE.AND P4, PT, R9, RZ, PT ;  /* 0x000000ff0900720c */ /* 0x000fe20003f85270 */
[----:B------:R-:W-:Y:S01]  /*cb60*/  IMAD.MOV.U32 R96, RZ, RZ, R152 ;  /* 0x000000ffff607224 */ /* 0x000fe200078e0098 */
[----:B------:R-:W-:Y:S02]  /*cb70*/  FSEL R9, R58, -INF , !P3 ;  /* 0xff8000003a097808 */ /* 0x000fe40005800000 */
[----:B------:R-:W-:Y:S02]  /*cb80*/  ISETP.NE.AND P3, PT, R33, RZ, PT ;  /* 0x000000ff2100720c */ /* 0x000fe40003f65270 */
[----:B------:R-:W-:Y:S02]  /*cb90*/  ISETP.GE.AND P5, PT, R199, R231, PT ;  /* 0x000000e7c700720c */ /* 0x000fe40003fa6270 */
[----:B------:R-:W-:-:S02]  /*cba0*/  FSEL R33, R50, -INF , P1 ;  /* 0xff80000032217808 */ /* 0x000fc40000800000 */
[----:B------:R-:W-:Y:S02]  /*cbb0*/  FSEL R46, R46, -INF , P2 ;  /* 0xff8000002e2e7808 */ /* 0x000fe40001000000 */
[----:B------:R-:W-:Y:S02]  /*cbc0*/  FSEL R152, R51, -INF , !P6 ;  /* 0xff80000033987808 */ /* 0x000fe40007000000 */
[-C--:B------:R-:W-:Y:S02]  /*cbd0*/  ISETP.GE.AND P1, PT, R197, R232.reuse, PT ;  /* 0x000000e8c500720c */ /* 0x080fe40003f26270 */
[----:B------:R-:W-:Y:S01]  /*cbe0*/  ISETP.GE.AND P6, PT, R151, R231, PT ;  /* 0x000000e79700720c */ /* 0x000fe20003fc6270 */
[----:B------:R-:W-:Y:S01]  /*cbf0*/  IMAD.MOV.U32 R100, RZ, RZ, R144 ;  /* 0x000000ffff647224 */ /* 0x000fe200078e0090 */
[----:B------:R-:W-:Y:S02]  /*cc00*/  ISETP.GE.AND P0, PT, R195, R232, PT ;  /* 0x000000e8c300720c */ /* 0x000fe40003f06270 */
[----:B------:R-:W-:-:S02]  /*cc10*/  FSEL R29, R29, -INF , !P4 ;  /* 0xff8000001d1d7808 */ /* 0x000fc40006000000 */
[----:B------:R-:W-:Y:S02]  /*cc20*/  FSEL R144, R46, -INF , !P5 ;  /* 0xff8000002e907808 */ /* 0x000fe40006800000 */
[----:B------:R-:W-:Y:S02]  /*cc30*/  ISETP.GE.AND P4, PT, R197, R231, PT ;  /* 0x000000e7c500720c */ /* 0x000fe40003f86270 */
[----:B------:R-:W-:Y:S02]  /*cc40*/  FSEL R47, R47, -INF , P1 ;  /* 0xff8000002f2f7808 */ /* 0x000fe40000800000 */
[----:B------:R-:W-:Y:S02]  /*cc50*/  P2R R46, PR, RZ, 0x40 ;  /* 0x00000040ff2e7803 */ /* 0x000fe40000000000 */
[----:B------:R-:W-:Y:S02]  /*cc60*/  FSEL R33, R33, -INF , !P3 ;  /* 0xff80000021217808 */ /* 0x000fe40005800000 */
[----:B------:R-:W-:-:S02]  /*cc70*/  ISETP.GE.AND P1, PT, R2, R232, PT ;  /* 0x000000e80200720c */ /* 0x000fc40003f26270 */
[-C--:B------:R-:W-:Y:S02]  /*cc80*/  ISETP.GE.AND P6, PT, R2, R231.reuse, PT ;  /* 0x000000e70200720c */ /* 0x080fe40003fc6270 */
[----:B------:R-:W-:Y:S02]  /*cc90*/  ISETP.GE.AND P3, PT, R195, R231, PT ;  /* 0x000000e7c300720c */ /* 0x000fe40003f66270 */
[----:B-1----:R-:W-:Y:S02]  /*cca0*/  FMNMX.FTZ R2, R70, R71, !PT ;  /* 0x0000004746027209 */ /* 0x002fe40007810000 */
[----:B------:R-:W-:Y:S02]  /*ccb0*/  FSEL R38, R38, -INF , P0 ;  /* 0xff80000026267808 */ /* 0x000fe40000000000 */
[----:B------:R-:W-:Y:S02]  /*ccc0*/  ISETP.GE.AND P2, PT, R151, R232, PT ;  /* 0x000000e89700720c */ /* 0x000fe40003f46270 */
[----:B------:R-:W-:-:S02]  /*ccd0*/  FSEL R151, R47, -INF , !P4 ;  /* 0xff8000002f977808 */ /* 0x000fc40006000000 */
[C---:B------:R-:W-:Y:S02]  /*cce0*/  ISETP.GE.AND P4, PT, R171.reuse, R232, PT ;  /* 0x000000e8ab00720c */ /* 0x040fe40003f86270 */
[----:B------:R-:W-:Y:S02]  /*ccf0*/  ISETP.GE.AND P5, PT, R171, R231, PT ;  /* 0x000000e7ab00720c */ /* 0x000fe40003fa6270 */
[----:B------:R-:W-:Y:S02]  /*cd00*/  FSEL R34, R34, -INF , P1 ;  /* 0xff80000022227808 */ /* 0x000fe40000800000 */
[----:B------:R-:W-:Y:S01]  /*cd10*/  FSEL R171, R38, -INF , !P3 ;  /* 0xff80000026ab7808 */ /* 0x000fe20005800000 */
[----:B--2---:R-:W-:Y:S01]  /*cd20*/  FMUL.FTZ R38, R55, R2 ;  /* 0x0000000237267220 */ /* 0x004fe20000410000 */
[----:B------:R-:W-:Y:S01]  /*cd30*/  IMAD.MOV.U32 R116, RZ, RZ, R251 ;  /* 0x000000ffff747224 */ /* 0x000fe200078e00fb */
[----:B------:R-:W-:Y:S02]  /*cd40*/  FSETP.NEU.FTZ.AND P0, PT, R2, -INF , PT ;  /* 0xff8000000200780b */ /* 0x000fe40003f1d000 */
[----:B------:R-:W-:-:S02]  /*cd50*/  FSEL R251, R34, -INF , !P6 ;  /* 0xff80000022fb7808 */ /* 0x000fc40007000000 */
[----:B------:R-:W-:Y:S02]  /*cd60*/  FSEL R35, R35, -INF , P4 ;  /* 0xff80000023237808 */ /* 0x000fe40002000000 */
[C---:B------:R-:W-:Y:S01]  /*cd70*/  ISETP.GE.AND P6, PT, R179.reuse, R231, PT ;  /* 0x000000e7b300720c */ /* 0x040fe20003fc6270 */
[----:B------:R-:W-:Y:S01]  /*cd80*/  IMAD.MOV.U32 R104, RZ, RZ, R249 ;  /* 0x000000ffff687224 */ /* 0x000fe200078e00f9 */
[----:B------:R-:W-:Y:S02]  /*cd90*/  FSEL R38, R38, RZ, P0 ;  /* 0x000000ff26267208 */ /* 0x000fe40000000000 */
[----:B------:R-:W-:Y:S02]  /*cda0*/  ISETP.GE.AND P4, PT, R179, R232, PT ;  /* 0x000000e8b300720c */ /* 0x000fe40003f86270 */
[----:B------:R-:W-:Y:S02]  /*cdb0*/  FSEL R249, R35, -INF , !P5 ;  /* 0xff80000023f97808 */ /* 0x000fe40006800000 */
[----:B------:R-:W-:-:S02]  /*cdc0*/  P2R R34, PR, RZ, 0x40 ;  /* 0x00000040ff227803 */ /* 0x000fc40000000000 */
[----:B------:R-:W-:Y:S02]  /*cdd0*/  FSEL R39, R39, -INF , P2 ;  /* 0xff80000027277808 */ /* 0x000fe40001000000 */
[-C--:B------:R-:W-:Y:S01]  /*cde0*/  ISETP.GE.AND P5, PT, R135, R232.reuse, PT ;  /* 0x000000e88700720c */ /* 0x080fe20003fa6270 */
[----:B------:R-:W-:Y:S01]  /*cdf0*/  FFMA.FTZ R243, R243, R55, -R38 ;  /* 0x00000037f3f37223 */ /* 0x000fe20000010826 */
[----:B------:R-:W-:Y:S02]  /*ce00*/  ISETP.NE.AND P3, PT, R46, RZ, PT ;  /* 0x000000ff2e00720c */ /* 0x000fe40003f65270 */
[-C--:B------:R-:W-:Y:S02]  /*ce10*/  ISETP.GE.AND P2, PT, R193, R232.reuse, PT ;  /* 0x000000e8c100720c */ /* 0x080fe40003f46270 */
[----:B------:R-:W-:Y:S02]  /*ce20*/  ISETP.GE.AND P0, PT, R134, R232, PT ;  /* 0x000000e88600720c */ /* 0x000fe40003f06270 */
[----:B------:R-:W-:Y:S01]  /*ce30*/  FSEL R26, R26, -INF , P4 ;  /* 0xff8000001a1a7808 */ /* 0x000fe20002000000 */
[----:B------:R-:W-:Y:S01]  /*ce40*/  IMAD.MOV.U32 R92, RZ, RZ, R140 ;  /* 0x000000ffff5c7224 */ /* 0x000fe200078e008c */
[----:B------:R-:W-:-:S02]  /*ce50*/  ISETP.NE.AND P4, PT, R34, RZ, PT ;  /* 0x000000ff2200720c */ /* 0x000fc40003f85270 */
[----:B------:R-:W-:Y:S02]  /*ce60*/  FSEL R27, R27, -INF , P5 ;  /* 0xff8000001b1b7808 */ /* 0x000fe40002800000 */
[-C--:B------:R-:W-:Y:S02]  /*ce70*/  ISETP.GE.AND P1, PT, R193, R231.reuse, PT ;  /* 0x000000e7c100720c */ /* 0x080fe40003f26270 */
[----:B------:R-:W-:Y:S02]  /*ce80*/  FSEL R140, R39, -INF , !P3 ;  /* 0xff800000278c7808 */ /* 0x000fe40005800000 */
[----:B------:R-:W-:Y:S02]  /*ce90*/  FSEL R30, R30, -INF , P2 ;  /* 0xff8000001e1e7808 */ /* 0x000fe40001000000 */
[-C--:B------:R-:W-:Y:S02]  /*cea0*/  ISETP.GE.AND P6, PT, R135, R231.reuse, PT ;  /* 0x000000e78700720c */ /* 0x080fe40003fc6270 */
[-C--:B------:R-:W-:Y:S01]  /*ceb0*/  ISETP.GE.AND P5, PT, R185, R231.reuse, PT ;  /* 0x000000e7b900720c */ /* 0x080fe20003fa6270 */
[----:B------:R1:W-:Y:S01]  /*cec0*/  MUFU.EX2 R135, R243 ;  /* 0x000000f300877308 */ /* 0x0003e20000000800 */
[----:B------:R-:W-:-:S02]  /*ced0*/  ISETP.GE.AND P3, PT, R134, R231, PT ;  /* 0x000000e78600720c */ /* 0x000fc40003f66270 */
[----:B------:R-:W-:Y:S02]  /*cee0*/  FSEL R31, R31, -INF , P0 ;  /* 0xff8000001f1f7808 */ /* 0x000fe40000000000 */
[-C--:B------:R-:W-:Y:S01]  /*cef0*/  ISETP.GE.AND P0, PT, R191, R232.reuse, PT ;  /* 0x000000e8bf00720c */ /* 0x080fe20003f06270 */
[--C-:B------:R-:W-:Y:S01]  /*cf00*/  FFMA.FTZ R134, R245, R55, -R38.reuse ;  /* 0x00000037f5867223 */ /* 0x100fe20000010826 */
[----:B------:R-:W-:Y:S02]  /*cf10*/  FSEL R179, R30, -INF , !P1 ;  /* 0xff8000001eb37808 */ /* 0x000fe40004800000 */
[C---:B------:R-:W-:Y:S02]  /*cf20*/  ISETP.GE.AND P1, PT, R132.reuse, R232, PT ;  /* 0x000000e88400720c */ /* 0x040fe40003f26270 */
[----:B------:R-:W-:Y:S01]  /*cf30*/  ISETP.GE.AND P2, PT, R132, R231, PT ;  /* 0x000000e78400720c */ /* 0x000fe20003f46270 */
[----:B------:R-:W-:Y:S01]  /*cf40*/  FFMA.FTZ R132, R241, R55, -R38 ;  /* 0x00000037f1847223 */ /* 0x000fe20000010826 */
[----:B------:R-:W-:-:S02]  /*cf50*/  FSEL R245, R31, -INF , !P3 ;  /* 0xff8000001ff57808 */ /* 0x000fc40005800000 */
[----:B-1----:R-:W-:Y:S02]  /*cf60*/  FSEL R243, R26, -INF , !P4 ;  /* 0xff8000001af37808 */ /* 0x002fe40006000000 */
[-C--:B------:R-:W-:Y:S02]  /*cf70*/  ISETP.GE.AND P4, PT, R185, R232.reuse, PT ;  /* 0x000000e8b900720c */ /* 0x080fe40003f86270 */
[----:B------:R-:W-:Y:S02]  /*cf80*/  P2R R26, PR, RZ, 0x20 ;  /* 0x00000020ff1a7803 */ /* 0x000fe40000000000 */
[----:B------:R-:W-:Y:S02]  /*cf90*/  ISETP.GE.AND P5, PT, R133, R232, PT ;  /* 0x000000e88500720c */ /* 0x000fe40003fa6270 */
[----:B------:R-:W-:Y:S02]  /*cfa0*/  ISETP.GE.AND P3, PT, R191, R231, PT ;  /* 0x000000e7bf00720c */ /* 0x000fe40003f66270 */
[----:B------:R-:W-:-:S02]  /*cfb0*/  FSEL R23, R23, -INF , P0 ;  /* 0xff80000017177808 */ /* 0x000fc40000000000 */
[----:B------:R-:W-:Y:S02]  /*cfc0*/  FSEL R241, R27, -INF , !P6 ;  /* 0xff8000001bf17808 */ /* 0x000fe40007000000 */
[----:B------:R-:W-:Y:S02]  /*cfd0*/  ISETP.GE.AND P0, PT, R181, R232, PT ;  /* 0x000000e8b500720c */ /* 0x000fe40003f06270 */
[----:B------:R-:W-:Y:S02]  /*cfe0*/  FSEL R18, R18, -INF , P4 ;  /* 0xff80000012127808 */ /* 0x000fe40002000000 */
[----:B------:R-:W-:Y:S01]  /*cff0*/  ISETP.GE.AND P6, PT, R133, R231, PT ;  /* 0x000000e78500720c */ /* 0x000fe20003fc6270 */
[----:B------:R-:W-:Y:S01]  /*d000*/  FFMA.FTZ R133, R239, R55, -R38 ;  /* 0x00000037ef857223 */ /* 0x000fe20000010826 */
[----:B------:R-:W-:Y:S02]  /*d010*/  ISETP.NE.AND P4, PT, R26, RZ, PT ;  /* 0x000000ff1a00720c */ /* 0x000fe40003f85270 */
[----:B------:R-:W-:-:S02]  /*d020*/  FSEL R19, R19, -INF , P5 ;  /* 0xff80000013137808 */ /* 0x000fc40002800000 */
[----:B------:R-:W-:Y:S02]  /*d030*/  FSEL R239, R23, -INF , !P3 ;  /* 0xff80000017ef7808 */ /* 0x000fe40005800000 */
[-C--:B------:R-:W-:Y:S02]  /*d040*/  ISETP.GE.AND P5, PT, R175, R231.reuse, PT ;  /* 0x000000e7af00720c */ /* 0x080fe40003fa6270 */
[----:B------:R-:W-:Y:S02]  /*d050*/  ISETP.GE.AND P3, PT, R181, R231, PT ;  /* 0x000000e7b500720c */ /* 0x000fe40003f66270 */
[----:B------:R-:W-:Y:S02]  /*d060*/  FSEL R15, R15, -INF , P0 ;  /* 0xff8000000f0f7808 */ /* 0x000fe40000000000 */
[----:B------:R-:W-:Y:S02]  /*d070*/  FSEL R237, R18, -INF , !P4 ;  /* 0xff80000012ed7808 */ /* 0x000fe40006000000 */
[----:B------:R-:W-:-:S02]  /*d080*/  ISETP.GE.AND P0, PT, R157, R232, PT ;  /* 0x000000e89d00720c */ /* 0x000fc40003f06270 */
[-C--:B------:R-:W-:Y:S02]  /*d090*/  ISETP.GE.AND P4, PT, R175, R232.reuse, PT ;  /* 0x000000e8af00720c */ /* 0x080fe40003f86270 */
[----:B------:R-:W-:Y:S02]  /*d0a0*/  P2R R18, PR, RZ, 0x20 ;  /* 0x00000020ff127803 */ /* 0x000fe40000000000 */
[----:B------:R-:W-:Y:S02]  /*d0b0*/  ISETP.GE.AND P5, PT, R167, R232, PT ;  /* 0x000000e8a700720c */ /* 0x000fe40003fa6270 */
[----:B------:R-:W-:Y:S02]  /*d0c0*/  FSEL R211, R15, -INF , !P3 ;  /* 0xff8000000fd37808 */ /* 0x000fe40005800000 */
[----:B------:R-:W-:Y:S02]  /*d0d0*/  ISETP.GE.AND P3, PT, R157, R231, PT ;  /* 0x000000e79d00720c */ /* 0x000fe40003f66270 */
[----:B------:R-:W-:-:S02]  /*d0e0*/  FSEL R7, R7, -INF , P0 ;  /* 0xff80000007077808 */ /* 0x000fc40000000000 */
[----:B------:R-:W-:Y:S02]  /*d0f0*/  FSEL R10, R10, -INF , P4 ;  /* 0xff8000000a0a7808 */ /* 0x000fe40002000000 */
[----:B------:R-:W-:Y:S02]  /*d100*/  ISETP.NE.AND P4, PT, R18, RZ, PT ;  /* 0x000000ff1200720c */ /* 0x000fe40003f85270 */
[----:B------:R-:W-:Y:S02]  /*d110*/  FSEL R11, R11, -INF , P5 ;  /* 0xff8000000b0b7808 */ /* 0x000fe40002800000 */
[----:B------:R-:W-:Y:S02]  /*d120*/  ISETP.GE.AND P5, PT, R252, R231, PT ;  /* 0x000000e7fc00720c */ /* 0x000fe40003fa6270 */
[----:B------:R-:W-:Y:S02]  /*d130*/  FSEL R203, R7, -INF , !P3 ;  /* 0xff80000007cb7808 */ /* 0x000fe40005800000 */
[----:B------:R-:W-:-:S02]  /*d140*/  FMNMX3.FTZ R7, R204, R200, R192, !PT ;  /* 0x000000c8cc077276 */ /* 0x000fc400078100c0 */
[----:B------:R-:W-:Y:S02]  /*d150*/  FSEL R207, R10, -INF , !P4 ;  /* 0xff8000000acf7808 */ /* 0x000fe40006000000 */
[----:B------:R-:W-:Y:S02]  /*d160*/  ISETP.GE.AND P4, PT, R252, R232, PT ;  /* 0x000000e8fc00720c */ /* 0x000fe40003f86270 */
[----:B------:R-:W-:Y:S02]  /*d170*/  P2R R10, PR, RZ, 0x20 ;  /* 0x00000020ff0a7803 */ /* 0x000fe40000000000 */
[----:B------:R-:W-:Y:S02]  /*d180*/  FMNMX3.FTZ R7, R7, R32, R16, !PT ;  /* 0x0000002007077276 */ /* 0x000fe40007810010 */
[----:B------:R-:W-:Y:S02]  /*d190*/  FSEL R154, R154, -INF , P4 ;  /* 0xff8000009a9a7808 */ /* 0x000fe40002000000 */
[----:B------:R-:W-:-:S02]  /*d1a0*/  ISETP.NE.AND P4, PT, R10, RZ, PT ;  /* 0x000000ff0a00720c */ /* 0x000fc40003f85270 */
        /* <DEDUP_REMOVED lines=12> */
[----:B------:R-:W-:Y:S02]  /*d270*/  ISETP.GE.AND P5, PT, R250, R232, PT ;  /* 0x000000e8fa00720c */ /* 0x000fe40003fa6270 */
[----:B------:R-:W-:Y:S02]  /*d280*/  FMNMX3.FTZ R10, R10, R245, R243, !PT ;  /* 0x000000f50a0a7276 */ /* 0x000fe400078100f3 */
[----:B------:R-:W-:-:S02]  /*d290*/  FSEL R197, R14, -INF , !P2 ;  /* 0xff8000000ec57808 */ /* 0x000fc40005000000 */
[-C--:B------:R-:W-:Y:S02]  /*d2a0*/  ISETP.GE.AND P2, PT, R163, R231.reuse, PT ;  /* 0x000000e7a300720c */ /* 0x080fe40003f46270 */
[----:B------:R-:W-:Y:S02]  /*d2b0*/  FSEL R6, R6, -INF , P1 ;  /* 0xff80000006067808 */ /* 0x000fe40000800000 */
[----:B------:R-:W-:Y:S02]  /*d2c0*/  FSEL R155, R155, -INF , P5 ;  /* 0xff8000009b9b7808 */ /* 0x000fe40002800000 */
[----:B------:R-:W-:Y:S02]  /*d2d0*/  ISETP.GE.AND P5, PT, R244, R231, PT ;  /* 0x000000e7f400720c */ /* 0x000fe40003fa6270 */
[----:B------:R-:W-:Y:S02]  /*d2e0*/  FMNMX3.FTZ R10, R10, R241, R191, !PT ;  /* 0x000000f10a0a7276 */ /* 0x000fe400078100bf */
[----:B------:R-:W-:-:S02]  /*d2f0*/  FSEL R205, R6, -INF , !P2 ;  /* 0xff80000006cd7808 */ /* 0x000fc40005000000 */
[----:B------:R-:W-:Y:S02]  /*d300*/  FSEL R199, R154, -INF , !P4 ;  /* 0xff8000009ac77808 */ /* 0x000fe40006000000 */
[----:B------:R-:W-:Y:S02]  /*d310*/  FSEL R235, R19, -INF , !P6 ;  /* 0xff80000013eb7808 */ /* 0x000fe40007000000 */
[-C--:B------:R-:W-:Y:S02]  /*d320*/  ISETP.GE.AND P4, PT, R244, R232.reuse, PT ;  /* 0x000000e8f400720c */ /* 0x080fe40003f86270 */
[----:B------:R-:W-:Y:S02]  /*d330*/  P2R R6, PR, RZ, 0x20 ;  /* 0x00000020ff067803 */ /* 0x000fe40000000000 */
[----:B------:R-:W-:Y:S02]  /*d340*/  FMNMX3.FTZ R10, R10, R239, R237, !PT ;  /* 0x000000ef0a0a7276 */ /* 0x000fe400078100ed */
[----:B------:R-:W-:-:S02]  /*d350*/  ISETP.GE.AND P5, PT, R242, R232, PT ;  /* 0x000000e8f200720c */ /* 0x000fc40003fa6270 */
[----:B------:R-:W-:Y:S02]  /*d360*/  ISETP.GE.AND P6, PT, R167, R231, PT ;  /* 0x000000e7a700720c */ /* 0x000fe40003fc6270 */
[----:B------:R-:W-:Y:S02]  /*d370*/  FSEL R142, R142, -INF , P4 ;  /* 0xff8000008e8e7808 */ /* 0x000fe40002000000 */
[----:B------:R-:W-:Y:S02]  /*d380*/  FMNMX3.FTZ R10, R10, R235, R197, !PT ;  /* 0x000000eb0a0a7276 */ /* 0x000fe400078100c5 */
[----:B------:R-:W-:Y:S02]  /*d390*/  ISETP.NE.AND P4, PT, R6, RZ, PT ;  /* 0x000000ff0600720c */ /* 0x000fe40003f85270 */
[----:B------:R-:W-:Y:S02]  /*d3a0*/  FSEL R143, R143, -INF , P5 ;  /* 0xff8000008f8f7808 */ /* 0x000fe40002800000 */
[----:B------:R-:W-:-:S02]  /*d3b0*/  ISETP.GE.AND P5, PT, R236, R231, PT ;  /* 0x000000e7ec00720c */ /* 0x000fc40003fa6270 */
[----:B------:R-:W-:Y:S02]  /*d3c0*/  FSEL R201, R11, -INF , !P6 ;  /* 0xff8000000bc97808 */ /* 0x000fe40007000000 */
[-C--:B------:R-:W-:Y:S02]  /*d3d0*/  ISETP.GE.AND P1, PT, R248, R232.reuse, PT ;  /* 0x000000e8f800720c */ /* 0x080fe40003f26270 */
[----:B------:R-:W-:Y:S02]  /*d3e0*/  FMNMX3.FTZ R10, R10, R211, R207, !PT ;  /* 0x000000d30a0a7276 */ /* 0x000fe400078100cf */
[----:B------:R-:W-:Y:S02]  /*d3f0*/  FSEL R183, R142, -INF , !P4 ;  /* 0xff8000008eb77808 */ /* 0x000fe40006000000 */
[----:B------:R-:W-:Y:S02]  /*d400*/  ISETP.GE.AND P4, PT, R236, R232, PT ;  /* 0x000000e8ec00720c */ /* 0x000fe40003f86270 */
[----:B------:R-:W-:-:S02]  /*d410*/  P2R R6, PR, RZ, 0x20 ;  /* 0x00000020ff067803 */ /* 0x000fc40000000000 */
[-C--:B------:R-:W-:Y:S02]  /*d420*/  ISETP.GE.AND P5, PT, R206, R232.reuse, PT ;  /* 0x000000e8ce00720c */ /* 0x080fe40003fa6270 */
[-C--:B------:R-:W-:Y:S02]  /*d430*/  ISETP.GE.AND P6, PT, R250, R231.reuse, PT ;  /* 0x000000e7fa00720c */ /* 0x080fe40003fc6270 */
[----:B------:R-:W-:Y:S02]  /*d440*/  ISETP.GE.AND P2, PT, R248, R231, PT ;  /* 0x000000e7f800720c */ /* 0x000fe40003f46270 */
[----:B------:R-:W-:Y:S02]  /*d450*/  ISETP.GE.AND P0, PT, R246, R232, PT ;  /* 0x000000e8f600720c */ /* 0x000fe40003f06270 */
[----:B------:R-:W-:Y:S02]  /*d460*/  FSEL R146, R146, -INF , P1 ;  /* 0xff80000092927808 */ /* 0x000fe40000800000 */
[----:B------:R-:W-:-:S02]  /*d470*/  FMNMX3.FTZ R10, R10, R201, R205, !PT ;  /* 0x000000c90a0a7276 */ /* 0x000fc400078100cd */
[----:B------:R-:W-:Y:S02]  /*d480*/  FSEL R130, R130, -INF , P4 ;  /* 0xff80000082827808 */ /* 0x000fe40002000000 */
[----:B------:R-:W-:Y:S02]  /*d490*/  ISETP.NE.AND P4, PT, R6, RZ, PT ;  /* 0x000000ff0600720c */ /* 0x000fe40003f85270 */
[----:B------:R-:W-:Y:S02]  /*d4a0*/  FSEL R131, R131, -INF , P5 ;  /* 0xff80000083837808 */ /* 0x000fe40002800000 */
[----:B------:R-:W-:Y:S02]  /*d4b0*/  ISETP.GE.AND P3, PT, R246, R231, PT ;  /* 0x000000e7f600720c */ /* 0x000fe40003f66270 */
[----:B------:R-:W-:Y:S02]  /*d4c0*/  FSEL R195, R155, -INF , !P6 ;  /* 0xff8000009bc37808 */ /* 0x000fe40007000000 */
[----:B------:R-:W-:-:S02]  /*d4d0*/  FSEL R147, R147, -INF , P0 ;  /* 0xff80000093937808 */ /* 0x000fc40000000000 */
[----:B------:R-:W-:Y:S02]  /*d4e0*/  FSEL R193, R146, -INF , !P2 ;  /* 0xff80000092c17808 */ /* 0x000fe40005000000 */
[----:B------:R-:W-:Y:S02]  /*d4f0*/  ISETP.GE.AND P1, PT, R240, R232, PT ;  /* 0x000000e8f000720c */ /* 0x000fe40003f26270 */
        /* <DEDUP_REMOVED lines=8> */
[----:B------:R-:W-:Y:S02]  /*d580*/  ISETP.GE.AND P4, PT, R196, R232, PT ;  /* 0x000000e8c400720c */ /* 0x000fe40003f86270 */
[----:B------:R-:W-:-:S02]  /*d590*/  P2R R6, PR, RZ, 0x20 ;  /* 0x00000020ff067803 */ /* 0x000fc40000000000 */
[----:B------:R-:W-:Y:S02]  /*d5a0*/  FMNMX3.FTZ R10, R10, R195, R193, !PT ;  /* 0x000000c30a0a7276 */ /* 0x000fe400078100c1 */
[----:B------:R-:W-:Y:S02]  /*d5b0*/  ISETP.GE.AND P5, PT, R194, R232, PT ;  /* 0x000000e8c200720c */ /* 0x000fe40003fa6270 */
[----:B------:R-:W-:Y:S02]  /*d5c0*/  ISETP.GE.AND P3, PT, R238, R231, PT ;  /* 0x000000e7ee00720c */ /* 0x000fe40003f66270 */
[----:B------:R-:W-:Y:S02]  /*d5d0*/  FSEL R181, R143, -INF , !P6 ;  /* 0xff8000008fb57808 */ /* 0x000fe40007000000 */
[----:B------:R-:W-:Y:S02]  /*d5e0*/  FSEL R139, R139, -INF , P0 ;  /* 0xff8000008b8b7808 */ /* 0x000fe40000000000 */
[----:B------:R-:W-:-:S02]  /*d5f0*/  FSEL R175, R138, -INF , !P2 ;  /* 0xff8000008aaf7808 */ /* 0x000fc40005000000 */
[----:B------:R-:W-:Y:S02]  /*d600*/  ISETP.GE.AND P1, PT, R202, R232, PT ;  /* 0x000000e8ca00720c */ /* 0x000fe40003f26270 */
[----:B------:R-:W-:Y:S02]  /*d610*/  FSEL R122, R122, -INF , P4 ;  /* 0xff8000007a7a7808 */ /* 0x000fe40002000000 */
[----:B------:R-:W-:Y:S02]  /*d620*/  FMNMX3.FTZ R10, R10, R185, R183, !PT ;  /* 0x000000b90a0a7276 */ /* 0x000fe400078100b7 */
[----:B------:R-:W-:Y:S02]  /*d630*/  ISETP.NE.AND P4, PT, R6, RZ, PT ;  /* 0x000000ff0600720c */ /* 0x000fe40003f85270 */
[----:B------:R-:W-:Y:S02]  /*d640*/  FSEL R123, R123, -INF , P5 ;  /* 0xff8000007b7b7808 */ /* 0x000fe40002800000 */
[----:B------:R-:W-:-:S02]  /*d650*/  ISETP.GE.AND P5, PT, R186, R231, PT ;  /* 0x000000e7ba00720c */ /* 0x000fc40003fa6270 */
[-C--:B------:R-:W-:Y:S02]  /*d660*/  ISETP.GE.AND P6, PT, R206, R231.reuse, PT ;  /* 0x000000e7ce00720c */ /* 0x080fe40003fc6270 */
[----:B------:R-:W-:Y:S02]  /*d670*/  ISETP.GE.AND P2, PT, R202, R231, PT ;  /* 0x000000e7ca00720c */ /* 0x000fe40003f46270 */
[----:B------:R-:W-:Y:S02]  /*d680*/  FSEL R167, R139, -INF , !P3 ;  /* 0xff8000008ba77808 */ /* 0x000fe40005800000 */
[----:B------:R-:W-:Y:S02]  /*d690*/  ISETP.GE.AND P0, PT, R198, R232, PT ;  /* 0x000000e8c600720c */ /* 0x000fe40003f06270 */
[----:B------:R-:W-:Y:S02]  /*d6a0*/  FSEL R126, R126, -INF , P1 ;  /* 0xff8000007e7e7808 */ /* 0x000fe40000800000 */
[----:B------:R-:W-:-:S02]  /*d6b0*/  FMNMX3.FTZ R10, R10, R181, R175, !PT ;  /* 0x000000b50a0a7276 */ /* 0x000fc400078100af */
[----:B------:R-:W-:Y:S02]  /*d6c0*/  FSEL R143, R122, -INF , !P4 ;  /* 0xff8000007a8f7808 */ /* 0x000fe40006000000 */
[-C--:B------:R-:W-:Y:S02]  /*d6d0*/  ISETP.GE.AND P4, PT, R186, R232.reuse, PT ;  /* 0x000000e8ba00720c */ /* 0x080fe40003f86270 */
[----:B------:R-:W-:Y:S02]  /*d6e0*/  P2R R6, PR, RZ, 0x20 ;  /* 0x00000020ff067803 */ /* 0x000fe40000000000 */
[----:B------:R-:W-:Y:S02]  /*d6f0*/  ISETP.GE.AND P5, PT, R184, R232, PT ;  /* 0x000000e8b800720c */ /* 0x000fe40003fa6270 */
[----:B------:R-:W-:Y:S02]  /*d700*/  ISETP.GE.AND P3, PT, R198, R231, PT ;  /* 0x000000e7c600720c */ /* 0x000fe40003f66270 */
[----:B------:R-:W-:-:S02]  /*d710*/  FSEL R157, R131, -INF , !P6 ;  /* 0xff800000839d7808 */ /* 0x000fc40007000000 */
[----:B------:R-:W-:Y:S02]  /*d720*/  FSEL R127, R127, -INF , P0 ;  /* 0xff8000007f7f7808 */ /* 0x000fe40000000000 */
[----:B------:R-:W-:Y:S02]  /*d730*/  FSEL R147, R126, -INF , !P2 ;  /* 0xff8000007e937808 */ /* 0x000fe40005000000 */
[-C--:B------:R-:W-:Y:S02]  /*d740*/  ISETP.GE.AND P1, PT, R190, R232.reuse, PT ;  /* 0x000000e8be00720c */ /* 0x080fe40003f26270 */
[----:B------:R-:W-:Y:S01]  /*d750*/  FMNMX3.FTZ R10, R10, R167, R163, !PT ;  /* 0x000000a70a0a7276 */ /* 0x000fe200078100a3 */
[----:B------:R-:W-:Y:S01]  /*d760*/  FFMA.FTZ R39, R145, R55, -R38 ;  /* 0x0000003791277223 */ /* 0x000fe20000010826 */
[----:B------:R-:W-:Y:S02]  /*d770*/  FSEL R114, R114, -INF , P4 ;  /* 0xff80000072727808 */ /* 0x000fe40002000000 */
[----:B------:R-:W-:-:S02]  /*d780*/  ISETP.GE.AND P0, PT, R188, R232, PT ;  /* 0x000000e8bc00720c */ /* 0x000fc40003f06270 */
[----:B------:R-:W-:Y:S02]  /*d790*/  ISETP.NE.AND P4, PT, R6, RZ, PT ;  /* 0x000000ff0600720c */ /* 0x000fe40003f85270 */
[----:B------:R-:W-:Y:S02]  /*d7a0*/  FSEL R115, R115, -INF , P5 ;  /* 0xff80000073737808 */ /* 0x000fe40002800000 */
[-C--:B------:R-:W-:Y:S02]  /*d7b0*/  ISETP.GE.AND P6, PT, R194, R231.reuse, PT ;  /* 0x000000e7c200720c */ /* 0x080fe40003fc6270 */
[----:B------:R-:W-:Y:S02]  /*d7c0*/  ISETP.GE.AND P2, PT, R190, R231, PT ;  /* 0x000000e7be00720c */ /* 0x000fe40003f46270 */
[----:B------:R-:W-:Y:S02]  /*d7d0*/  FSEL R145, R127, -INF , !P3 ;  /* 0xff8000007f917808 */ /* 0x000fe40005800000 */
[----:B------:R-:W-:-:S02]  /*d7e0*/  FSEL R118, R118, -INF , P1 ;  /* 0xff80000076767808 */ /* 0x000fc40000800000 */
[----:B------:R-:W-:Y:S02]  /*d7f0*/  ISETP.GE.AND P5, PT, R178, R231, PT ;  /* 0x000000e7b200720c */ /* 0x000fe40003fa6270 */
[----:B------:R-:W-:Y:S01]  /*d800*/  FMNMX3.FTZ R10, R10, R157, R147, !PT ;  /* 0x0000009d0a0a7276 */ /* 0x000fe20007810093 */
[----:B------:R-:W-:Y:S01]  /*d810*/  FFMA.FTZ R46, R137, R55, -R38 ;  /* 0x00000037892e7223 */ /* 0x000fe20000010826 */
[----:B------:R-:W-:Y:S02]  /*d820*/  ISETP.GE.AND P1, PT, R182, R232, PT ;  /* 0x000000e8b600720c */ /* 0x000fe40003f26270 */
[----:B------:R-:W-:Y:S02]  /*d830*/  ISETP.GE.AND P3, PT, R188, R231, PT ;  /* 0x000000e7bc00720c */ /* 0x000fe40003f66270 */
[----:B------:R-:W-:Y:S02]  /*d840*/  FSEL R119, R119, -INF , P0 ;  /* 0xff80000077777808 */ /* 0x000fe40000000000 */
[----:B------:R-:W-:-:S02]  /*d850*/  FSEL R127, R114, -INF , !P4 ;  /* 0xff800000727f7808 */ /* 0x000fc40006000000 */
[----:B------:R-:W-:Y:S02]  /*d860*/  FSEL R139, R123, -INF , !P6 ;  /* 0xff8000007b8b7808 */ /* 0x000fe40007000000 */
[----:B------:R-:W-:Y:S02]  /*d870*/  FSEL R137, R118, -INF , !P2 ;  /* 0xff80000076897808 */ /* 0x000fe40005000000 */
[-C--:B------:R-:W-:Y:S02]  /*d880*/  ISETP.GE.AND P0, PT, R180, R232.reuse, PT ;  /* 0x000000e8b400720c */ /* 0x080fe40003f06270 */
[----:B------:R-:W-:Y:S02]  /*d890*/  ISETP.GE.AND P4, PT, R178, R232, PT ;  /* 0x000000e8b200720c */ /* 0x000fe40003f86270 */
[----:B------:R-:W-:Y:S02]  /*d8a0*/  P2R R6, PR, RZ, 0x20 ;  /* 0x00000020ff067803 */ /* 0x000fe40000000000 */
[----:B------:R-:W-:-:S02]  /*d8b0*/  FMNMX3.FTZ R10, R10, R145, R143, !PT ;  /* 0x000000910a0a7276 */ /* 0x000fc4000781008f */
[-C--:B------:R-:W-:Y:S02]  /*d8c0*/  ISETP.GE.AND P5, PT, R176, R232.reuse, PT ;  /* 0x000000e8b000720c */ /* 0x080fe40003fa6270 */
[----:B------:R-:W-:Y:S02]  /*d8d0*/  FSEL R110, R110, -INF , P1 ;  /* 0xff8000006e6e7808 */ /* 0x000fe40000800000 */
[-C--:B------:R-:W-:Y:S02]  /*d8e0*/  ISETP.GE.AND P6, PT, R184, R231.reuse, PT ;  /* 0x000000e7b800720c */ /* 0x080fe40003fc6270 */
[----:B------:R-:W-:Y:S02]  /*d8f0*/  FSEL R131, R119, -INF , !P3 ;  /* 0xff80000077837808 */ /* 0x000fe40005800000 */
[----:B------:R-:W-:Y:S02]  /*d900*/  ISETP.GE.AND P1, PT, R174, R232, PT ;  /* 0x000000e8ae00720c */ /* 0x000fe40003f26270 */
[----:B------:R-:W-:-:S02]  /*d910*/  ISETP.GE.AND P2, PT, R182, R231, PT ;  /* 0x000000e7b600720c */ /* 0x000fc40003f46270 */
[----:B------:R-:W-:Y:S02]  /*d920*/  ISETP.GE.AND P3, PT, R180, R231, PT ;  /* 0x000000e7b400720c */ /* 0x000fe40003f66270 */
[----:B------:R-:W-:Y:S02]  /*d930*/  FSEL R111, R111, -INF , P0 ;  /* 0xff8000006f6f7808 */ /* 0x000fe40000000000 */
[----:B------:R-:W-:Y:S02]  /*d940*/  FSEL R106, R106, -INF , P4 ;  /* 0xff8000006a6a7808 */ /* 0x000fe40002000000 */
[----:B------:R-:W-:Y:S01]  /*d950*/  FMNMX3.FTZ R10, R10, R139, R137, !PT ;  /* 0x0000008b0a0a7276 */ /* 0x000fe20007810089 */
[----:B------:R-:W-:Y:S01]  /*d960*/  FFMA.FTZ R51, R72, R55, -R38 ;  /* 0x0000003748337223 */ /* 0x000fe20000010826 */
[----:B------:R-:W-:Y:S02]  /*d970*/  ISETP.NE.AND P4, PT, R6, RZ, PT ;  /* 0x000000ff0600720c */ /* 0x000fe40003f85270 */
[----:B------:R-:W-:-:S02]  /*d980*/  FSEL R107, R107, -INF , P5 ;  /* 0xff8000006b6b7808 */ /* 0x000fc40002800000 */
[----:B------:R-:W-:Y:S02]  /*d990*/  ISETP.GE.AND P5, PT, R172, R231, PT ;  /* 0x000000e7ac00720c */ /* 0x000fe40003fa6270 */
[----:B------:R-:W-:Y:S02]  /*d9a0*/  FSEL R123, R115, -INF , !P6 ;  /* 0xff800000737b7808 */ /* 0x000fe40007000000 */
[----:B------:R-:W-:Y:S02]  /*d9b0*/  FSEL R72, R102, -INF , P1 ;  /* 0xff80000066487808 */ /* 0x000fe40000800000 */
[----:B------:R-:W-:Y:S02]  /*d9c0*/  FSEL R119, R110, -INF , !P2 ;  /* 0xff8000006e777808 */ /* 0x000fe40005000000 */
[----:B------:R-:W-:Y:S02]  /*d9d0*/  FSEL R115, R111, -INF , !P3 ;  /* 0xff8000006f737808 */ /* 0x000fe40005800000 */
[----:B------:R-:W-:-:S02]  /*d9e0*/  ISETP.GE.AND P0, PT, R66, R232, PT ;  /* 0x000000e84200720c */ /* 0x000fc40003f06270 */
[-C--:B------:R-:W-:Y:S02]  /*d9f0*/  ISETP.GE.AND P1, PT, R168, R232.reuse, PT ;  /* 0x000000e8a800720c */ /* 0x080fe40003f26270 */
[----:B------:R-:W-:Y:S02]  /*da00*/  FMNMX3.FTZ R10, R10, R131, R127, !PT ;  /* 0x000000830a0a7276 */ /* 0x000fe4000781007f */
[----:B------:R-:W-:Y:S02]  /*da10*/  ISETP.GE.AND P2, PT, R174, R231, PT ;  /* 0x000000e7ae00720c */ /* 0x000fe40003f46270 */
[----:B------:R-:W-:Y:S02]  /*da20*/  FSEL R111, R106, -INF , !P4 ;  /* 0xff8000006a6f7808 */ /* 0x000fe40006000000 */
[----:B------:R-:W-:Y:S02]  /*da30*/  ISETP.GE.AND P4, PT, R172, R232, PT ;  /* 0x000000e8ac00720c */ /* 0x000fe40003f86270 */
[----:B------:R-:W-:-:S02]  /*da40*/  P2R R6, PR, RZ, 0x20 ;  /* 0x00000020ff067803 */ /* 0x000fc40000000000 */
[----:B------:R-:W-:Y:S02]  /*da50*/  ISETP.GE.AND P5, PT, R170, R232, PT ;  /* 0x000000e8aa00720c */ /* 0x000fe40003fa6270 */
[----:B------:R-:W-:Y:S02]  /*da60*/  ISETP.GE.AND P6, PT, R176, R231, PT ;  /* 0x000000e7b000720c */ /* 0x000fe40003fc6270 */
[----:B------:R-:W-:Y:S02]  /*da70*/  FSEL R70, R103, -INF , P0 ;  /* 0xff80000067467808 */ /* 0x000fe40000000000 */
[----:B------:R-:W-:Y:S02]  /*da80*/  FSEL R94, R94, -INF , P1 ;  /* 0xff8000005e5e7808 */ /* 0x000fe40000800000 */
[----:B------:R-:W-:Y:S02]  /*da90*/  FMNMX3.FTZ R10, R10, R123, R119, !PT ;  /* 0x0000007b0a0a7276 */ /* 0x000fe40007810077 */
[----:B------:R-:W-:-:S02]  /*daa0*/  FSEL R72, R72, -INF , !P2 ;  /* 0xff80000048487808 */ /* 0x000fc40005000000 */
[----:B------:R-:W-:Y:S02]  /*dab0*/  ISETP.GE.AND P0, PT, R166, R232, PT ;  /* 0x000000e8a600720c */ /* 0x000fe40003f06270 */
[-C--:B------:R-:W-:Y:S02]  /*dac0*/  ISETP.GE.AND P1, PT, R162, R231.reuse, PT ;  /* 0x000000e7a200720c */ /* 0x080fe40003f26270 */
[----:B------:R-:W-:Y:S02]  /*dad0*/  ISETP.GE.AND P2, PT, R168, R231, PT ;  /* 0x000000e7a800720c */ /* 0x000fe40003f46270 */
[----:B------:R-:W-:Y:S02]  /*dae0*/  FSEL R98, R98, -INF , P4 ;  /* 0xff80000062627808 */ /* 0x000fe40002000000 */
[----:B------:R-:W-:Y:S02]  /*daf0*/  ISETP.NE.AND P4, PT, R6, RZ, PT ;  /* 0x000000ff0600720c */ /* 0x000fe40003f85270 */
[----:B------:R-:W-:Y:S01]  /*db00*/  FSEL R99, R99, -INF , P5 ;  /* 0xff80000063637808 */ /* 0x000fe20002800000 */
[----:B------:R-:W-:Y:S01]  /*db10*/  FFMA.FTZ R78, R67, R55, -R38 ;  /* 0x00000037434e7223 */ /* 0x000fe20000010826 */
[----:B------:R-:W-:-:S02]  /*db20*/  ISETP.GE.AND P3, PT, R66, R231, PT ;  /* 0x000000e74200720c */ /* 0x000fc40003f66270 */
[----:B------:R-:W-:Y:S02]  /*db30*/  FSEL R107, R107, -INF , !P6 ;  /* 0xff8000006b6b7808 */ /* 0x000fe40007000000 */
[----:B------:R-:W-:Y:S02]  /*db40*/  ISETP.GE.AND P5, PT, R164, R231, PT ;  /* 0x000000e7a400720c */ /* 0x000fe40003fa6270 */
[----:B------:R-:W-:Y:S01]  /*db50*/  FMNMX3.FTZ R10, R10, R115, R111, !PT ;  /* 0x000000730a0a7276 */ /* 0x000fe2000781006f */
[----:B------:R-:W-:Y:S01]  /*db60*/  FFMA.FTZ R74, R61, R55, -R38 ;  /* 0x000000373d4a7223 */ /* 0x000fe20000010826 */
[----:B------:R-:W-:Y:S02]  /*db70*/  P2R R7, PR, RZ, 0x2 ;  /* 0x00000002ff077803 */ /* 0x000fe40000000000 */
[----:B------:R-:W-:Y:S02]  /*db80*/  FSEL R80, R95, -INF , P0 ;  /* 0xff8000005f507808 */ /* 0x000fe40000000000 */
[----:B------:R-:W-:-:S02]  /*db90*/  FSEL R67, R94, -INF , !P2 ;  /* 0xff8000005e437808 */ /* 0x000fc40005000000 */
[-C--:B------:R-:W-:Y:S02]  /*dba0*/  ISETP.GE.AND P1, PT, R160, R232.reuse, PT ;  /* 0x000000e8a000720c */ /* 0x080fe40003f26270 */
[-C--:B------:R-:W-:Y:S02]  /*dbb0*/  ISETP.GE.AND P0, PT, R158, R232.reuse, PT ;  /* 0x000000e89e00720c */ /* 0x080fe40003f06270 */
[----:B------:R-:W-:Y:S02]  /*dbc0*/  FSEL R61, R98, -INF , !P4 ;  /* 0xff800000623d7808 */ /* 0x000fe40006000000 */
[----:B------:R-:W-:Y:S02]  /*dbd0*/  ISETP.GE.AND P2, PT, R156, R232, PT ;  /* 0x000000e89c00720c */ /* 0x000fe40003f46270 */
[----:B------:R-:W-:Y:S02]  /*dbe0*/  ISETP.GE.AND P6, PT, R170, R231, PT ;  /* 0x000000e7aa00720c */ /* 0x000fe40003fc6270 */
[----:B------:R-:W-:-:S02]  /*dbf0*/  FSEL R70, R70, -INF , !P3 ;  /* 0xff80000046467808 */ /* 0x000fc40005800000 */
[-C--:B------:R-:W-:Y:S02]  /*dc00*/  ISETP.GE.AND P4, PT, R164, R232.reuse, PT ;  /* 0x000000e8a400720c */ /* 0x080fe40003f86270 */
[----:B------:R-:W-:Y:S02]  /*dc10*/  P2R R6, PR, RZ, 0x20 ;  /* 0x00000020ff067803 */ /* 0x000fe40000000000 */
[----:B------:R-:W-:Y:S01]  /*dc20*/  FMNMX3.FTZ R10, R10, R107, R72, !PT ;  /* 0x0000006b0a0a7276 */ /* 0x000fe20007810048 */
[----:B------:R-:W-:Y:S01]  /*dc30*/  FFMA.FTZ R59, R76, R55, -R38 ;  /* 0x000000374c3b7223 */ /* 0x000fe20000010826 */
[----:B------:R-:W-:Y:S02]  /*dc40*/  FSEL R86, R86, -INF , P1 ;  /* 0xff80000056567808 */ /* 0x000fe40000800000 */
[----:B------:R-:W-:Y:S02]  /*dc50*/  FSEL R87, R87, -INF , P0 ;  /* 0xff80000057577808 */ /* 0x000fe40000000000 */
[----:B------:R-:W-:-:S02]  /*dc60*/  ISETP.GE.AND P5, PT, R162, R232, PT ;  /* 0x000000e8a200720c */ /* 0x000fc40003fa6270 */
[----:B------:R-:W-:Y:S02]  /*dc70*/  ISETP.GE.AND P0, PT, R0, R232, PT ;  /* 0x000000e80000720c */ /* 0x000fe40003f06270 */
[----:B------:R-:W-:Y:S02]  /*dc80*/  FSEL R82, R82, -INF , P2 ;  /* 0xff80000052527808 */ /* 0x000fe40001000000 */
[-C--:B------:R-:W-:Y:S02]  /*dc90*/  ISETP.GE.AND P1, PT, R0, R231.reuse, PT ;  /* 0x000000e70000720c */ /* 0x080fe40003f26270 */
[----:B------:R-:W-:Y:S02]  /*dca0*/  ISETP.GE.AND P3, PT, R166, R231, PT ;  /* 0x000000e7a600720c */ /* 0x000fe40003f66270 */
[----:B------:R-:W-:Y:S02]  /*dcb0*/  FSEL R76, R99, -INF , !P6 ;  /* 0xff800000634c7808 */ /* 0x000fe40007000000 */
[----:B------:R-:W-:-:S02]  /*dcc0*/  FSEL R90, R90, -INF , P4 ;  /* 0xff8000005a5a7808 */ /* 0x000fc40002000000 */
[----:B------:R-:W-:Y:S02]  /*dcd0*/  ISETP.NE.AND P2, PT, R6, RZ, PT ;  /* 0x000000ff0600720c */ /* 0x000fe40003f45270 */
[----:B------:R-:W-:Y:S01]  /*dce0*/  FMNMX3.FTZ R0, R10, R70, R61, !PT ;  /* 0x000000460a007276 */ /* 0x000fe2000781003d */
[----:B------:R-:W-:Y:S01]  /*dcf0*/  FFMA.FTZ R47, R97, R55, -R38 ;  /* 0x00000037612f7223 */ /* 0x000fe20000010826 */
[----:B------:R-:W-:Y:S02]  /*dd00*/  FSEL R91, R91, -INF , P5 ;  /* 0xff8000005b5b7808 */ /* 0x000fe40002800000 */
[----:B------:R-:W-:Y:S02]  /*dd10*/  ISETP.GE.AND P6, PT, R160, R231, PT ;  /* 0x000000e7a000720c */ /* 0x000fe40003fc6270 */
[----:B------:R-:W-:Y:S02]  /*dd20*/  FSEL R80, R80, -INF , !P3 ;  /* 0xff80000050507808 */ /* 0x000fe40005800000 */
[----:B------:R-:W-:-:S02]  /*dd30*/  ISETP.NE.AND P5, PT, R7, RZ, PT ;  /* 0x000000ff0700720c */ /* 0x000fc40003fa5270 */
[----:B------:R-:W-:Y:S02]  /*dd40*/  FSEL R97, R90, -INF , !P2 ;  /* 0xff8000005a617808 */ /* 0x000fe40005000000 */
[----:B------:R-:W-:Y:S02]  /*dd50*/  FMNMX3.FTZ R0, R0, R76, R67, !PT ;  /* 0x0000004c00007276 */ /* 0x000fe40007810043 */
[-C--:B------:R-:W-:Y:S02]  /*dd60*/  ISETP.GE.AND P4, PT, R158, R231.reuse, PT ;  /* 0x000000e79e00720c */ /* 0x080fe40003f86270 */
[----:B------:R-:W-:Y:S02]  /*dd70*/  ISETP.GE.AND P3, PT, R156, R231, PT ;  /* 0x000000e79c00720c */ /* 0x000fe40003f66270 */
[----:B------:R-:W-:Y:S02]  /*dd80*/  FSEL R95, R91, -INF , !P5 ;  /* 0xff8000005b5f7808 */ /* 0x000fe40006800000 */
[----:B------:R-:W-:-:S02]  /*dd90*/  FSEL R93, R86, -INF , !P6 ;  /* 0xff800000565d7808 */ /* 0x000fc40007000000 */
[----:B------:R-:W-:Y:S02]  /*dda0*/  FMNMX3.FTZ R0, R0, R80, R97, !PT ;  /* 0x0000005000007276 */ /* 0x000fe40007810061 */
[----:B------:R-:W-:Y:S02]  /*ddb0*/  FSEL R83, R83, -INF , P0 ;  /* 0xff80000053537808 */ /* 0x000fe40000000000 */
[----:B------:R-:W-:Y:S02]  /*ddc0*/  FSEL R91, R87, -INF , !P4 ;  /* 0xff800000575b7808 */ /* 0x000fe40006000000 */
[----:B------:R-:W-:Y:S02]  /*ddd0*/  FSEL R89, R82, -INF , !P3 ;  /* 0xff80000052597808 */ /* 0x000fe40005800000 */
[----:B------:R-:W-:Y:S02]  /*dde0*/  FMNMX3.FTZ R0, R0, R95, R93, !PT ;  /* 0x0000005f00007276 */ /* 0x000fe4000781005d */
[----:B------:R-:W-:-:S02]  /*ddf0*/  FSEL R87, R83, -INF , !P1 ;  /* 0xff80000053577808 */ /* 0x000fc40004800000 */
[----:B------:R-:W-:-:S04]  /*de00*/  FMNMX3.FTZ R0, R0, R91, R89, !PT ;  /* 0x0000005b00007276 */ /* 0x000fc80007810059 */
[----:B------:R-:W-:-:S05]  /*de10*/  FMNMX.FTZ R0, R87, R0, !PT ;  /* 0x0000000057007209 */ /* 0x000fca0007810000 */
[----:B------:R-:W1:Y:S01]  /*de20*/  SHFL.BFLY PT, R7, R0, 0x2, 0x1f ;  /* 0x0c401f0000077f89 */ /* 0x000e6200000e0000 */
[----:B------:R-:W-:Y:S01]  /*de30*/  FFMA.FTZ R79, R4, R55, -R38 ;  /* 0x00000037044f7223 */ /* 0x000fe20000010826 */
[----:B-1----:R-:W-:-:S05]  /*de40*/  FMNMX.FTZ R4, R0, R7, !PT ;  /* 0x0000000700047209 */ /* 0x002fca0007810000 */
[----:B------:R-:W1:Y:S01]  /*de50*/  SHFL.BFLY PT, R7, R4, 0x1, 0x1f ;  /* 0x0c201f0004077f89 */ /* 0x000e6200000e0000 */
[----:B------:R-:W-:Y:S01]  /*de60*/  FFMA.FTZ R71, R5, R55, -R38 ;  /* 0x0000003705477223 */ /* 0x000fe20000010826 */
[----:B------:R-:W-:Y:S02]  /*de70*/  ISETP.NE.AND P2, PT, R54, RZ, PT ;  /* 0x000000ff3600720c */ /* 0x000fe40003f45270 */
[----:B-1----:R-:W-:Y:S01]  /*de80*/  FMNMX.FTZ R0, R4, R7, !PT ;  /* 0x0000000704007209 */ /* 0x002fe20007810000 */
[----:B------:R-:W-:-:S05]  /*de90*/  IMAD.SHL.U32 R4, R150, 0x100, RZ ;  /* 0x0000010096047824 */ /* 0x000fca00078e00ff */
[----:B------:R-:W-:-:S04]  /*dea0*/  LOP3.LUT R4, R4, 0x100, RZ, 0xc0, !PT ;  /* 0x0000010004047812 */ /* 0x000fc800078ec0ff */
[----:B------:R-:W-:-:S04]  /*deb0*/  LOP3.LUT R5, R4, 0x20, R41, 0xf8, !PT ;  /* 0x0000002004057812 */ /* 0x000fc800078ef829 */
[----:B------:R-:W-:-:S05]  /*dec0*/  LOP3.LUT R4, R5, R42, RZ, 0xfc, !PT ;  /* 0x0000002a05047212 */ /* 0x000fca00078efcff */
[----:B------:R-:W-:Y:S02]  /*ded0*/  IMAD R53, R4, 0x2, R53 ;  /* 0x0000000204357824 */ /* 0x000fe400078e0235 */
[----:B------:R-:W-:Y:S01]  /*dee0*/  FMUL.FTZ R82, R55, R0 ;  /* 0x0000000037527220 */ /* 0x000fe20000410000 */
[-CC-:B------:R-:W-:Y:S01]  /*def0*/  FFMA.FTZ R98, R44, R55.reuse, -R38.reuse ;  /* 0x000000372c627223 */ /* 0x180fe20000010826 */
[----:B------:R-:W-:Y:S01]  /*df00*/  FSETP.NEU.FTZ.AND P0, PT, R0, -INF , PT ;  /* 0xff8000000000780b */ /* 0x000fe20003f1d000 */
[----:B------:R-:W1:Y:S01]  /*df10*/  LDSM.16.MT88.4 R4, [R53+0x5000] ;  /* 0x005000003504783b */ /* 0x000e620000004200 */
[----:B------:R-:W-:Y:S02]  /*df20*/  SEL R44, R52, 0xffffffe0, !P2 ;  /* 0xffffffe0342c7807 */ /* 0x000fe40005000000 */
[----:B------:R-:W-:Y:S01]  /*df30*/  FSEL R82, R82, RZ, P0 ;  /* 0x000000ff52527208 */ /* 0x000fe20000000000 */
[-CC-:B------:R-:W-:Y:S01]  /*df40*/  FFMA.FTZ R50, R92, R55.reuse, -R38.reuse ;  /* 0x000000375c327223 */ /* 0x180fe20000010826 */
[----:B------:R-:W-:Y:S01]  /*df50*/  FFMA.FTZ R66, R100, R55, -R38 ;  /* 0x0000003764427223 */ /* 0x000fe20000010826 */
[----:B------:R-:W-:-:S02]  /*df60*/  IMAD.IADD R52, R53, 0x1, R44 ;  /* 0x0000000135347824 */ /* 0x000fc400078e022c */
        /* <DEDUP_REMOVED lines=11> */
[----:B------:R-:W-:-:S02]  /*e020*/  FFMA.FTZ R73, R13, R55, -R38 ;  /* 0x000000370d497223 */ /* 0x000fc40000010826 */
[----:B------:R-:W2:Y:S01]  /*e030*/  LDSM.16.MT88.4 R12, [R52+0x5000] ;  /* 0x00500000340c783b */ /* 0x000ea20000004200 */
[----:B------:R-:W3:Y:S01]  /*e040*/  MUFU.EX2 R134, R134 ;  /* 0x0000008600867308 */ /* 0x000ee20000000800 */
[-C--:B------:R-:W-:Y:S01]  /*e050*/  FFMA.FTZ R86, R17, R55.reuse, -R38 ;  /* 0x0000003711567223 */ /* 0x080fe20000010826 */
[-C--:B------:R-:W-:Y:S02]  /*e060*/  FFMA.FTZ R155, R16, R55.reuse, -R82 ;  /* 0x00000037109b7223 */ /* 0x080fe40000010852 */
        /* <DEDUP_REMOVED lines=21> */
[-CC-:B------:R-:W-:Y:S02]  /*e1c0*/  FFMA.FTZ R85, R28, R55.reuse, -R38.reuse ;  /* 0x000000371c557223 */ /* 0x180fe40000010826 */
[----:B------:R-:W1:Y:S05]  /*e1d0*/  LDSM.16.MT88.4 R28, [R52+0x5400] ;  /* 0x00540000341c783b */ /* 0x000e6a0000004200 */
[----:B------:R-:W2:Y:S01]  /*e1e0*/  MUFU.EX2 R128, R128 ;  /* 0x0000008000807308 */ /* 0x000ea20000000800 */
[C---:B------:R-:W-:Y:S07]  /*e1f0*/  HMMA.16816.F32 R8, R20.reuse, R4, RZ ;  /* 0x000000041408723c */ /* 0x040fee00000018ff */
[----:B------:R-:W-:Y:S01]  /*e200*/  MUFU.EX2 R124, R124 ;  /* 0x0000007c007c7308 */ /* 0x000fe20000000800 */
[C---:B------:R-:W-:Y:S07]  /*e210*/  HMMA.16816.F32 R4, R20.reuse, R6, RZ ;  /* 0x000000061404723c */ /* 0x040fee00000018ff */
[----:B------:R-:W-:Y:S08]  /*e220*/  MUFU.EX2 R125, R125 ;  /* 0x0000007d007d7308 */ /* 0x000ff00000000800 */
[----:B------:R-:W-:Y:S08]  /*e230*/  MUFU.EX2 R155, R155 ;  /* 0x0000009b009b7308 */ /* 0x000ff00000000800 */
[----:B------:R-:W3:Y:S08]  /*e240*/  MUFU.EX2 R122, R122 ;  /* 0x0000007a007a7308 */ /* 0x000ef00000000800 */
[----:B------:R-:W-:Y:S08]  /*e250*/  MUFU.EX2 R114, R114 ;  /* 0x0000007200727308 */ /* 0x000ff00000000800 */
[----:B------:R-:W5:Y:S01]  /*e260*/  MUFU.EX2 R153, R153 ;  /* 0x0000009900997308 */ /* 0x000f620000000800 */
[-CC-:B------:R-:W-:Y:S01]  /*e270*/  FFMA.FTZ R58, R96, R55.reuse, -R38.reuse ;  /* 0x00000037603a7223 */ /* 0x180fe20000010826 */
[-CC-:B------:R-:W-:Y:S01]  /*e280*/  FFMA.FTZ R96, R24, R55.reuse, -R38.reuse ;  /* 0x0000003718607223 */ /* 0x180fe20000010826 */
[-C--:B------:R-:W-:Y:S01]  /*e290*/  FFMA.FTZ R54, R25, R55.reuse, -R38 ;  /* 0x0000003719367223 */ /* 0x080fe20000010826 */
[----:B------:R-:W-:Y:S01]  /*e2a0*/  FFMA.FTZ R118, R33, R55, -R82 ;  /* 0x0000003721767223 */ /* 0x000fe20000010852 */
[----:B------:R-:W-:Y:S01]  /*e2b0*/  HMMA.16816.F32 R24, R20, R12, RZ ;  /* 0x0000000c1418723c */ /* 0x000fe200000018ff */
[----:B--2---:R-:W-:Y:S01]  /*e2c0*/  F2FP.F16.F32.PACK_AB R12, R128, R133 ;  /* 0x00000085800c723e */ /* 0x004fe200000000ff */
[----:B------:R-:W2:Y:S01]  /*e2d0*/  LDSM.16.MT88.4 R32, [R53+0x5800] ;  /* 0x005800003520783b */ /* 0x000ea20000004200 */
[----:B---3--:R-:W-:-:S05]  /*e2e0*/  F2FP.F16.F32.PACK_AB R13, R122, R155 ;  /* 0x0000009b7a0d723e */ /* 0x008fca00000000ff */
[----:B------:R-:W-:Y:S01]  /*e2f0*/  HMMA.16816.F32 R20, R20, R14, RZ ;  /* 0x0000000e1414723c */ /* 0x000fe200000018ff */
[----:B------:R-:W-:Y:S02]  /*e300*/  F2FP.F16.F32.PACK_AB R14, R125, R124 ;  /* 0x0000007c7d0e723e */ /* 0x000fe400000000ff */
[----:B-----5:R-:W-:Y:S01]  /*e310*/  F2FP.F16.F32.PACK_AB R15, R153, R114 ;  /* 0x00000072990f723e */ /* 0x020fe200000000ff */
[-CC-:B------:R-:W-:Y:S01]  /*e320*/  FFMA.FTZ R120, R120, R55.reuse, -R38.reuse ;  /* 0x0000003778787223 */ /* 0x180fe20000010826 */
[-CC-:B------:R-:W-:Y:S01]  /*e330*/  FFMA.FTZ R121, R121, R55.reuse, -R38.reuse ;  /* 0x0000003779797223 */ /* 0x180fe20000010826 */
[-CC-:B------:R-:W-:Y:S01]  /*e340*/  FFMA.FTZ R116, R116, R55.reuse, -R38.reuse ;  /* 0x0000003774747223 */ /* 0x180fe20000010826 */
[----:B------:R-:W-:-:S03]  /*e350*/  FFMA.FTZ R117, R117, R55, -R38 ;  /* 0x0000003775757223 */ /* 0x000fc60000010826 */
[----:B----4-:R-:W-:Y:S01]  /*e360*/  HMMA.16816.F32 R8, R12, R16, R8 ;  /* 0x000000100c08723c */ /* 0x010fe20000001808 */
        /* <DEDUP_REMOVED lines=10> */
[----:B------:R-:W2:Y:S08]  /*e410*/  MUFU.EX2 R103, R103 ;  /* 0x0000006700677308 */ /* 0x000eb00000000800 */
[----:B------:R-:W-:Y:S08]  /*e420*/  MUFU.EX2 R110, R110 ;  /* 0x0000006e006e7308 */ /* 0x000ff00000000800 */
[----:B------:R-:W3:Y:S01]  /*e430*/  MUFU.EX2 R151, R151 ;  /* 0x0000009700977308 */ /* 0x000ee20000000800 */
[C---:B-1----:R-:W-:Y:S08]  /*e440*/  HMMA.16816.F32 R24, R12.reuse, R28, R24 ;  /* 0x0000001c0c18723c */ /* 0x042ff00000001818 */
[----:B------:R-:W-:Y:S01]  /*e450*/  HMMA.16816.F32 R20, R12, R30, R20 ;  /* 0x0000001e0c14723c */ /* 0x000fe20000001814 */
[----:B------:R-:W1:Y:S01]  /*e460*/  LDSM.16.MT88.4 R28, [R53+0x5c00] ;  /* 0x005c0000351c783b */ /* 0x000e620000004200 */
[----:B----4-:R-:W-:-:S02]  /*e470*/  F2FP.F16.F32.PACK_AB R12, R121, R120 ;  /* 0x00000078790c723e */ /* 0x010fc400000000ff */
[----:B-----5:R-:W-:Y:S02]  /*e480*/  F2FP.F16.F32.PACK_AB R14, R117, R116 ;  /* 0x00000074750e723e */ /* 0x020fe400000000ff */
[----:B--2---:R-:W-:Y:S02]  /*e490*/  F2FP.F16.F32.PACK_AB R13, R103, R118 ;  /* 0x00000076670d723e */ /* 0x004fe400000000ff */
        /* <DEDUP_REMOVED lines=154> */
[----:B------:R-:W-:Y:S02]  /*ee40*/  FFMA.FTZ R168, R157, R55, -R82 ;  /* 0x000000379da87223 */ /* 0x000fe40000010852 */
[C---:B------:R-:W-:Y:S01]  /*ee50*/  HMMA.16816.F32 R8, R12.reuse, R32, R8 ;  /* 0x000000200c08723c */ /* 0x040fe20000001808 */
[----:B------:R-:W-:Y:S07]  /*ee60*/  MUFU.EX2 R98, R98 ;  /* 0x0000006200627308 */ /* 0x000fee0000000800 */
[----:B------:R-:W-:Y:S01]  /*ee70*/  HMMA.16816.F32 R4, R12, R34, R4 ;  /* 0x000000220c04723c */ /* 0x000fe20000001804 */
[----:B------:R-:W1:Y:S01]  /*ee80*/  LDSM.16.MT88.4 R32, [R52+0x7400] ;  /* 0x007400003420783b */ /* 0x000e620000004200 */
[----:B------:R-:W3:Y:S01]  /*ee90*/  MUFU.EX2 R85, R85 ;  /* 0x0000005500557308 */ /* 0x000ee20000000800 */
[----:B------:R-:W-:-:S07]  /*eea0*/  FADD.FTZ R135, R134, R135 ;  /* 0x0000008786877221 */ /* 0x000fce0000010000 */
        /* <DEDUP_REMOVED lines=11> */
[-CC-:B------:R-:W-:Y:S01]  /*ef60*/  FFMA.FTZ R147, R147, R55.reuse, -R82.reuse ;  /* 0x0000003793937223 */ /* 0x180fe20000010852 */
[-C--:B------:R-:W-:Y:S01]  /*ef70*/  FFMA.FTZ R170, R145, R55.reuse, -R82 ;  /* 0x0000003791aa7223 */ /* 0x080fe20000010852 */
[----:B------:R-:W-:Y:S01]  /*ef80*/  FADD.FTZ R134, R129, R134 ;  /* 0x0000008681867221 */ /* 0x000fe20000010000 */
[-CC-:B------:R-:W-:Y:S01]  /*ef90*/  FFMA.FTZ R129, R139, R55.reuse, -R82.reuse ;  /* 0x000000378b817223 */ /* 0x180fe20000010852 */
[----:B------:R-:W-:Y:S01]  /*efa0*/  FFMA.FTZ R143, R143, R55, -R82 ;  /* 0x000000378f8f7223 */ /* 0x000fe20000010852 */
[----:B---3--:R-:W-:Y:S01]  /*efb0*/  F2FP.F16.F32.PACK_AB R16, R85, R98 ;  /* 0x000000625510723e */ /* 0x008fe200000000ff */
[----:B------:R-:W-:Y:S01]  /*efc0*/  FADD.FTZ R159, R159, R136 ;  /* 0x000000889f9f7221 */ /* 0x000fe20000010000 */
[----:B----4-:R-:W-:-:S02]  /*efd0*/  F2FP.F16.F32.PACK_AB R18, R83, R96 ;  /* 0x000000605312723e */ /* 0x010fc400000000ff */
[----:B--2---:R-:W-:Y:S01]  /*efe0*/  F2FP.F16.F32.PACK_AB R17, R141, R166 ;  /* 0x000000a68d11723e */ /* 0x004fe200000000ff */
[----:B------:R-:W-:Y:S01]  /*eff0*/  MUFU.EX2 R94, R94 ;  /* 0x0000005e005e7308 */ /* 0x000fe20000000800 */
[----:B-1----:R-:W-:Y:S01]  /*f000*/  F2FP.F16.F32.PACK_AB R19, R168, R163 ;  /* 0x000000a3a813723e */ /* 0x002fe200000000ff */
[----:B------:R-:W-:-:S06]  /*f010*/  FADD.FTZ R130, R130, R159 ;  /* 0x0000009f82827221 */ /* 0x000fcc0000010000 */
[----:B------:R-:W1:Y:S01]  /*f020*/  MUFU.EX2 R81, R81 ;  /* 0x0000005100517308 */ /* 0x000e620000000800 */
[----:B------:R-:W-:Y:S01]  /*f030*/  FADD.FTZ R135, R155, R130 ;  /* 0x000000829b877221 */ /* 0x000fe20000010000 */
[C---:B------:R-:W-:Y:S06]  /*f040*/  HMMA.16816.F32 R8, R16.reuse, R28, R8 ;  /* 0x0000001c1008723c */ /* 0x040fec0000001808 */
        /* <DEDUP_REMOVED lines=16> */
[----:B--2---:R-:W-:Y:S01]  /*f150*/  F2FP.F16.F32.PACK_AB R33, R170, R147 ;  /* 0x00000093aa21723e */ /* 0x004fe200000000ff */
[----:B------:R-:W-:-:S04]  /*f160*/  FADD.FTZ R133, R125, R124 ;  /* 0x0000007c7d857221 */ /* 0x000fc80000010000 */
[----:B------:R-:W-:Y:S01]  /*f170*/  HMMA.16816.F32 R20, R16, R34, R20 ;  /* 0x000000221014723c */ /* 0x000fe20000001814 */
[----:B------:R-:W-:Y:S01]  /*f180*/  F2FP.F16.F32.PACK_AB R34, R79, R92 ;  /* 0x0000005c4f22723e */ /* 0x000fe200000000ff */
[----:B------:R-:W-:Y:S01]  /*f190*/  FADD.FTZ R118, R118, R153 ;  /* 0x0000009976767221 */ /* 0x000fe20000010000 */
[----:B---3--:R-:W-:Y:S01]  /*f1a0*/  F2FP.F16.F32.PACK_AB R35, R129, R132 ;  /* 0x000000848123723e */ /* 0x008fe200000000ff */
[----:B------:R-:W1:Y:S01]  /*f1b0*/  LDSM.16.MT88.4 R16, [R53+0x7c00] ;  /* 0x007c00003510783b */ /* 0x000e620000004200 */
[----:B------:R-:W-:-:S05]  /*f1c0*/  FADD.FTZ R120, R120, R133 ;  /* 0x0000008578787221 */ /* 0x000fca0000010000 */
[----:B-----5:R-:W-:Y:S01]  /*f1d0*/  HMMA.16816.F32 R8, R32, R12, R8 ;  /* 0x0000000c2008723c */ /* 0x020fe20000001808 */
        /* <DEDUP_REMOVED lines=15> */
[----:B------:R-:W2:Y:S03]  /*f2d0*/  LDSM.16.MT88.4 R12, [R52+0x7c00] ;  /* 0x007c0000340c783b */ /* 0x000ea60000004200 */
[----:B------:R-:W3:Y:S01]  /*f2e0*/  MUFU.EX2 R77, R77 ;  /* 0x0000004d004d7308 */ /* 0x000ee20000000800 */
        /* <DEDUP_REMOVED lines=10> */
[----:B----4-:R-:W-:Y:S02]  /*f390*/  HMMA.16816.F32 R24, R32, R28, R24 ;  /* 0x0000001c2018723c */ /* 0x010fe40000001818 */
[----:B------:R-:W-:Y:S01]  /*f3a0*/  FADD.FTZ R113, R108, R113 ;  /* 0x000000716c717221 */ /* 0x000fe20000010000 */
[----:B------:R-:W-:-:S03]  /*f3b0*/  FADD.FTZ R179, R179, R138 ;  /* 0x0000008ab3b37221 */ /* 0x000fc60000010000 */
[----:B------:R-:W-:Y:S02]  /*f3c0*/  FADD.FTZ R112, R104, R113 ;  /* 0x0000007168707221 */ /* 0x000fe40000010000 */
[----:B------:R-:W-:Y:S01]  /*f3d0*/  HMMA.16816.F32 R28, R32, R30, R20 ;  /* 0x0000001e201c723c */ /* 0x000fe20000001814 */
[----:B---3--:R-:W-:Y:S01]  /*f3e0*/  F2FP.F16.F32.PACK_AB R32, R77, R90 ;  /* 0x0000005a4d20723e */ /* 0x008fe200000000ff */
[----:B------:R-:W-:Y:S01]  /*f3f0*/  FADD.FTZ R179, R140, R179 ;  /* 0x000000b38cb37221 */ /* 0x000fe20000010000 */
[----:B-----5:R-:W-:Y:S01]  /*f400*/  F2FP.F16.F32.PACK_AB R34, R75, R88 ;  /* 0x000000584b22723e */ /* 0x020fe200000000ff */
[----:B------:R-:W-:Y:S01]  /*f410*/  FADD.FTZ R112, R105, R112 ;  /* 0x0000007069707221 */ /* 0x000fe20000010000 */
[----:B-1----:R-:W-:Y:S02]  /*f420*/  F2FP.F16.F32.PACK_AB R33, R114, R125 ;  /* 0x0000007d7221723e */ /* 0x002fe400000000ff */
[----:B--2---:R-:W-:Y:S01]  /*f430*/  F2FP.F16.F32.PACK_AB R35, R110, R103 ;  /* 0x000000676e23723e */ /* 0x004fe200000000ff */
[----:B------:R-:W-:Y:S01]  /*f440*/  FADD.FTZ R142, R142, R179 ;  /* 0x000000b38e8e7221 */ /* 0x000fe20000010000 */
[----:B------:R-:W1:Y:S03]  /*f450*/  LDSM.16.MT88.4 R20, [R53+0x8000] ;  /* 0x008000003514783b */ /* 0x000e660000004200 */
[----:B------:R-:W-:-:S02]  /*f460*/  FADD.FTZ R142, R177, R142 ;  /* 0x0000008eb18e7221 */ /* 0x000fc40000010000 */
        /* <DEDUP_REMOVED lines=11> */
[-CC-:B------:R-:W-:Y:S01]  /*f520*/  FFMA.FTZ R104, R111, R55.reuse, -R82.reuse ;  /* 0x000000376f687223 */ /* 0x180fe20000010852 */
[-CC-:B------:R-:W-:Y:S01]  /*f530*/  FFMA.FTZ R39, R107, R55.reuse, -R82.reuse ;  /* 0x000000376b277223 */ /* 0x180fe20000010852 */
[----:B------:R-:W-:Y:S01]  /*f540*/  FADD.FTZ R58, R58, R47 ;  /* 0x0000002f3a3a7221 */ /* 0x000fe20000010000 */
[-CC-:B------:R-:W-:Y:S01]  /*f550*/  FFMA.FTZ R119, R119, R55.reuse, -R82.reuse ;  /* 0x0000003777777223 */ /* 0x180fe20000010852 */
[----:B------:R-:W-:Y:S01]  /*f560*/  FFMA.FTZ R115, R115, R55, -R82 ;  /* 0x0000003773737223 */ /* 0x000fe20000010852 */
[----:B------:R-:W2:Y:S02]  /*f570*/  LDSM.16.MT88.4 R16, [R52+0x8000] ;  /* 0x008000003410783b */ /* 0x000ea40000004200 */
[----:B------:R-:W-:Y:S01]  /*f580*/  HMMA.16816.F32 R24, R32, R12, R24 ;  /* 0x0000000c2018723c */ /* 0x000fe20000001818 */
[----:B------:R-:W-:-:S07]  /*f590*/  FADD.FTZ R49, R49, R58 ;  /* 0x0000003a31317221 */ /* 0x000fce0000010000 */
[----:B------:R-:W-:Y:S01]  /*f5a0*/  HMMA.16816.F32 R28, R32, R14, R28 ;  /* 0x0000000e201c723c */ /* 0x000fe2000000181c */
[----:B------:R-:W-:Y:S01]  /*f5b0*/  FADD.FTZ R33, R197, R146 ;  /* 0x00000092c5217221 */ /* 0x000fe20000010000 */
[----:B------:R-:W-:Y:S03]  /*f5c0*/  MUFU.EX2 R86, R86 ;  /* 0x0000005600567308 */ /* 0x000fe60000000800 */
[----:B------:R-:W-:Y:S01]  /*f5d0*/  FADD.FTZ R33, R152, R33 ;  /* 0x0000002198217221 */ /* 0x000fe20000010000 */
[----:B------:R-:W-:-:S04]  /*f5e0*/  FADD.FTZ R66, R66, R49 ;  /* 0x0000003142427221 */ /* 0x000fc80000010000 */
[----:B------:R-:W3:Y:S01]  /*f5f0*/  MUFU.EX2 R73, R73 ;  /* 0x0000004900497308 */ /* 0x000ee20000000800 */
[----:B------:R-:W-:Y:S01]  /*f600*/  FADD.FTZ R154, R154, R33 ;  /* 0x000000219a9a7221 */ /* 0x000fe20000010000 */
[----:B------:R-:W-:Y:S01]  /*f610*/  FADD.FTZ R51, R51, R66 ;  /* 0x0000004233337221 */ /* 0x000fe20000010000 */
[----:B------:R-:W4:Y:S05]  /*f620*/  LDSM.16.MT88.4 R32, [R53+0x8400] ;  /* 0x008400003520783b */ /* 0x000f2a0000004200 */
        /* <DEDUP_REMOVED lines=15> */
[----:B---3--:R-:W-:Y:S01]  /*f720*/  F2FP.F16.F32.PACK_AB R12, R73, R86 ;  /* 0x00000056490c723e */ /* 0x008fe200000000ff */
[----:B------:R-:W-:Y:S01]  /*f730*/  FADD.FTZ R74, R74, R57 ;  /* 0x000000394a4a7221 */ /* 0x000fe20000010000 */
[----:B-----5:R-:W-:Y:S01]  /*f740*/  F2FP.F16.F32.PACK_AB R14, R54, R71 ;  /* 0x00000047360e723e */ /* 0x020fe200000000ff */
[----:B------:R-:W-:Y:S01]  /*f750*/  FADD.FTZ R156, R156, R187 ;  /* 0x000000bb9c9c7221 */ /* 0x000fe20000010000 */
[----:B-1----:R-:W-:-:S02]  /*f760*/  F2FP.F16.F32.PACK_AB R13, R108, R109 ;  /* 0x0000006d6c0d723e */ /* 0x002fc400000000ff */
        /* <DEDUP_REMOVED lines=19> */
[----:B------:R-:W4:Y:S02]  /*f8a0*/  LDSM.16.MT88.4 R20, [R52+0x8400] ;  /* 0x008400003414783b */ /* 0x000f240000004200 */
[----:B------:R-:W-:-:S05]  /*f8b0*/  FADD.FTZ R164, R164, R193 ;  /* 0x000000c1a4a47221 */ /* 0x000fca0000010000 */
[----:B------:R-:W-:Y:S01]  /*f8c0*/  HMMA.16816.F32 R24, R12, R16, R24 ;  /* 0x000000100c18723c */ /* 0x000fe20000001818 */
        /* <DEDUP_REMOVED lines=9> */
[C---:B----4-:R-:W-:Y:S01]  /*f960*/  HMMA.16816.F32 R8, R12.reuse, R32, R8 ;  /* 0x000000200c08723c */ /* 0x050fe20000001808 */
[----:B------:R-:W-:Y:S01]  /*f970*/  FADD.FTZ R32, R166, R181 ;  /* 0x000000b5a6207221 */ /* 0x000fe20000010000 */
[----:B------:R-:W-:Y:S01]  /*f980*/  FADD.FTZ R85, R85, R98 ;  /* 0x0000006255557221 */ /* 0x000fe20000010000 */
[----:B------:R-:W1:Y:S02]  /*f990*/  LDSM.16.MT88.4 R16, [R53+0x8800] ;  /* 0x008800003510783b */ /* 0x000e640000004200 */
        /* <DEDUP_REMOVED lines=8> */
[----:B------:R-:W-:Y:S01]  /*fa20*/  FADD.FTZ R168, R168, R163 ;  /* 0x000000a3a8a87221 */ /* 0x000fe20000010000 */
[----:B------:R-:W-:Y:S01]  /*fa30*/  FADD.FTZ R94, R94, R83 ;  /* 0x000000535e5e7221 */ /* 0x000fe20000010000 */
[-CC-:B------:R-:W-:Y:S01]  /*fa40*/  FFMA.FTZ R57, R97, R55.reuse, -R82.reuse ;  /* 0x0000003761397223 */ /* 0x180fe20000010852 */
[----:B------:R-:W-:Y:S01]  /*fa50*/  FFMA.FTZ R95, R95, R55, -R82 ;  /* 0x000000375f5f7223 */ /* 0x000fe20000010852 */
[----:B------:R-:W-:Y:S01]  /*fa60*/  FADD.FTZ R147, R147, R168 ;  /* 0x000000a893937221 */ /* 0x000fe20000010000 */
[----:B------:R-:W-:Y:S01]  /*fa70*/  FADD.FTZ R81, R81, R94 ;  /* 0x0000005e51517221 */ /* 0x000fe20000010000 */
[----:B------:R-:W-:Y:S01]  /*fa80*/  HMMA.16816.F32 R24, R12, R20, R24 ;  /* 0x000000140c18723c */ /* 0x000fe20000001818 */
[----:B------:R-:W-:Y:S01]  /*fa90*/  MUFU.EX2 R150, R150 ;  /* 0x0000009600967308 */ /* 0x000fe20000000800 */
[----:B------:R-:W-:Y:S01]  /*faa0*/  FADD.FTZ R147, R170, R147 ;  /* 0x00000093aa937221 */ /* 0x000fe20000010000 */
[----:B------:R-:W-:Y:S01]  /*fab0*/  FADD.FTZ R92, R92, R81 ;  /* 0x000000515c5c7221 */ /* 0x000fe20000010000 */
[----:B------:R-:W-:Y:S02]  /*fac0*/  LDSM.16.MT88.4 R140, [R53+0x8c00] ;  /* 0x008c0000358c783b */ /* 0x000fe40000004200 */
[----:B------:R-:W-:Y:S01]  /*fad0*/  FADD.FTZ R132, R132, R147 ;  /* 0x0000009384847221 */ /* 0x000fe20000010000 */
[----:B------:R-:W-:-:S03]  /*fae0*/  FADD.FTZ R79, R79, R92 ;  /* 0x0000005c4f4f7221 */ /* 0x000fc60000010000 */
[----:B------:R-:W-:Y:S01]  /*faf0*/  FADD.FTZ R132, R129, R132 ;  /* 0x0000008481847221 */ /* 0x000fe20000010000 */
[----:B------:R-:W-:Y:S01]  /*fb00*/  FADD.FTZ R90, R90, R79 ;  /* 0x0000004f5a5a7221 */ /* 0x000fe20000010000 */
[----:B------:R-:W-:Y:S02]  /*fb10*/  FFMA.FTZ R56, R80, R55, -R82 ;  /* 0x0000003750387223 */ /* 0x000fe40000010852 */
[----:B------:R-:W-:Y:S01]  /*fb20*/  FADD.FTZ R125, R125, R132 ;  /* 0x000000847d7d7221 */ /* 0x000fe20000010000 */
[----:B------:R-:W-:Y:S01]  /*fb30*/  FADD.FTZ R77, R77, R90 ;  /* 0x0000005a4d4d7221 */ /* 0x000fe20000010000 */
[----:B------:R-:W2:Y:S01]  /*fb40*/  MUFU.EX2 R161, R161 ;  /* 0x000000a100a17308 */ /* 0x000ea20000000800 */
[----:B------:R-:W-:Y:S01]  /*fb50*/  HMMA.16816.F32 R4, R12, R34, R4 ;  /* 0x000000220c04723c */ /* 0x000fe20000001804 */
[----:B------:R-:W-:Y:S01]  /*fb60*/  FADD.FTZ R114, R114, R125 ;  /* 0x0000007d72727221 */ /* 0x000fe20000010000 */
[----:B------:R-:W-:Y:S01]  /*fb70*/  FADD.FTZ R88, R88, R77 ;  /* 0x0000004d58587221 */ /* 0x000fe20000010000 */
[----:B------:R-:W3:Y:S02]  /*fb80*/  LDSM.16.MT88.4 R32, [R52+0x8800] ;  /* 0x008800003420783b */ /* 0x000ee40000004200 */
[----:B------:R-:W-:-:S02]  /*fb90*/  FADD.FTZ R103, R103, R114 ;  /* 0x0000007267677221 */ /* 0x000fc40000010000 */
[----:B------:R-:W-:Y:S01]  /*fba0*/  MUFU.EX2 R160, R160 ;  /* 0x000000a000a07308 */ /* 0x000fe20000000800 */
[----:B------:R-:W-:Y:S01]  /*fbb0*/  FADD.FTZ R75, R75, R88 ;  /* 0x000000584b4b7221 */ /* 0x000fe20000010000 */
[----:B------:R-:W-:Y:S01]  /*fbc0*/  FADD.FTZ R110, R110, R103 ;  /* 0x000000676e6e7221 */ /* 0x000fe20000010000 */
[----:B------:R-:W-:Y:S01]  /*fbd0*/  HMMA.16816.F32 R28, R12, R22, R28 ;  /* 0x000000160c1c723c */ /* 0x000fe2000000181c */
[----:B------:R-:W4:Y:S04]  /*fbe0*/  LDSM.16.MT88.4 R132, [R52+0x8c00] ;  /* 0x008c00003484783b */ /* 0x000f280000004200 */
        /* <DEDUP_REMOVED lines=10> */
[----:B-----5:R-:W-:Y:S01]  /*fc90*/  F2FP.F16.F32.PACK_AB R14, R101, R160 ;  /* 0x000000a0650e723e */ /* 0x020fe200000000ff */
[----:B------:R-:W-:Y:S01]  /*fca0*/  FADD.FTZ R71, R71, R86 ;  /* 0x0000005647477221 */ /* 0x000fe20000010000 */
[----:B-1----:R-:W-:Y:S01]  /*fcb0*/  F2FP.F16.F32.PACK_AB R13, R56, R51 ;  /* 0x00000033380d723e */ /* 0x002fe200000000ff */
[----:B------:R-:W-:Y:S01]  /*fcc0*/  FADD.FTZ R104, R104, R109 ;  /* 0x0000006d68687221 */ /* 0x000fe20000010000 */
[----:B---3--:R-:W-:Y:S01]  /*fcd0*/  F2FP.F16.F32.PACK_AB R15, R20, R57 ;  /* 0x00000039140f723e */ /* 0x008fe200000000ff */
[----:B------:R-:W-:Y:S02]  /*fce0*/  FADD.FTZ R54, R54, R71 ;  /* 0x0000004736367221 */ /* 0x000fe40000010000 */
[----:B------:R-:W-:-:S04]  /*fcf0*/  FADD.FTZ R104, R39, R104 ;  /* 0x0000006827687221 */ /* 0x000fc80000010000 */
[----:B------:R-:W-:Y:S01]  /*fd00*/  FADD.FTZ R45, R45, R104 ;  /* 0x000000682d2d7221 */ /* 0x000fe20000010000 */
[----:B------:R-:W-:Y:S01]  /*fd10*/  HMMA.16816.F32 R8, R12, R16, R8 ;  /* 0x000000100c08723c */ /* 0x000fe20000001808 */
[----:B------:R-:W-:Y:S02]  /*fd20*/  FADD.FTZ R17, R99, R54 ;  /* 0x0000003663117221 */ /* 0x000fe40000010000 */
[----:B------:R-:W-:Y:S02]  /*fd30*/  FADD.FTZ R46, R46, R45 ;  /* 0x0000002d2e2e7221 */ /* 0x000fe40000010000 */
[----:B------:R-:W-:Y:S01]  /*fd40*/  FADD.FTZ R17, R102, R17 ;  /* 0x0000001166117221 */ /* 0x000fe20000010000 */
[-CC-:B------:R-:W-:Y:S01]  /*fd50*/  FFMA.FTZ R36, R36, R55.reuse, -R38.reuse ;  /* 0x0000003724247223 */ /* 0x180fe20000010826 */
[-C--:B------:R-:W-:Y:S01]  /*fd60*/  FFMA.FTZ R37, R37, R55.reuse, -R38 ;  /* 0x0000003725257223 */ /* 0x080fe20000010826 */
[-CC-:B------:R-:W-:Y:S01]  /*fd70*/  FFMA.FTZ R21, R93, R55.reuse, -R82.reuse ;  /* 0x000000375d157223 */ /* 0x180fe20000010852 */
[-C--:B------:R-:W-:Y:S01]  /*fd80*/  FFMA.FTZ R22, R91, R55.reuse, -R82 ;  /* 0x000000375b167223 */ /* 0x080fe20000010852 */
[----:B------:R-:W-:Y:S01]  /*fd90*/  FADD.FTZ R106, R106, R17 ;  /* 0x000000116a6a7221 */ /* 0x000fe20000010000 */
[----:B------:R-:W-:Y:S01]  /*fda0*/  FADD.FTZ R47, R47, R46 ;  /* 0x0000002e2f2f7221 */ /* 0x000fe20000010000 */
        /* <DEDUP_REMOVED lines=21> */
[----:B------:R-:W-:Y:S01]  /*ff00*/  FADD.FTZ R57, R57, R56 ;  /* 0x0000003839397221 */ /* 0x000fe20000010000 */
[----:B------:R-:W-:-:S02]  /*ff10*/  ISETP.GT.AND P0, PT, R60, R213, PT ;  /* 0x000000d53c00720c */ /* 0x000fc40003f04270 */
        /* <DEDUP_REMOVED lines=9> */
[----:B------:R-:W-:Y:S01]  /*ffb0*/  FADD.FTZ R21, R22, R21 ;  /* 0x0000001516157221 */ /* 0x000fe20000010000 */
[----:B------:R-:W-:Y:S01]  /*ffc0*/  LOP3.LUT R234, R234, 0xfffffffd, RZ, 0xc0, !PT ;  /* 0xfffffffdeaea7812 */ /* 0x000fe200078ec0ff */
[----:B------:R-:W-:Y:S01]  /*ffd0*/  FADD.FTZ R49, R49, R36 ;  /* 0x0000002431317221 */ /* 0x000fe20000010000 */
[----:B------:R-:W-:Y:S01]  /*ffe0*/  BSSY B2, `(.L_x_5169) ;  /* 0x0000641000027945 */ /* 0x000fe20003800000 */
[----:B------:R-:W-:-:S02]  /*fff0*/  FADD.FTZ R16, R16, R21 ;  /* 0x0000001510107221 */ /* 0x000fc40000010000 */
[----:B------:R-:W-:Y:S01]  /*10000*/  HMMA.16816.F32 R144, R12, R140, R8 ;  /* 0x0000008c0c90723c */ /* 0x000fe20000001808 */
[----:B------:R-:W-:Y:S01]  /*10010*/  @P2 LOP3.LUT R234, R234, 0x2, RZ, 0xfc, !PT ;  /* 0x00000002eaea2812 */ /* 0x000fe200078efcff */
[----:B------:R-:W-:Y:S01]  /*10020*/  FADD.FTZ R244, R244, R49 ;  /* 0x00000031f4f47221 */ /* 0x000fe20000010000 */
[----:B------:R-:W-:-:S05]  /*10030*/  FADD.FTZ R245, R245, R16 ;  /* 0x00000010f5f57221 */ /* 0x000fca0000010000 */
        /* <DEDUP_REMOVED lines=75> */
.L_x_5172:
        /* <DEDUP_REMOVED lines=8> */
.L_x_5173:
[----:B------:R-:W-:Y:S05]  /*10570*/  BSYNC.RECONVERGENT B0 ;  /* 0x0000000000007941 */ /* 0x000fea0003800200 */
.L_x_5171:
[C---:B------:R-:W-:Y:S01]  /*10580*/  IMAD.SHL.U32 R5, R62.reuse, 0x40, RZ ;  /* 0x000000403e057824 */ /* 0x040fe200078e00ff */
[----:B------:R-:W-:Y:S01]  /*10590*/  SHF.L.U64.HI R4, R62, 0x6, R63 ;  /* 0x000000063e047819 */ /* 0x000fe2000001023f */
[----:B------:R-:W-:Y:S01]  /*105a0*/  @!PT LDS RZ, [RZ] ;  /* 0x00000000fffff984 */ /* 0x000fe20000000800 */
[----:B------:R-:W-:Y:S01]  /*105b0*/  @!PT LDS RZ, [RZ] ;  /* 0x00000000fffff984 */ /* 0x000fe20000000800 */
[----:B------:R-:W-:Y:S01]  /*105c0*/  @!PT LDS RZ, [RZ] ;  /* 0x00000000fffff984 */ /* 0x000fe20000000800 */
[----:B------:R-:W-:Y:S01]  /*105d0*/  LDGSTS.E.BYPASS.LTC128B.128 [R3+0x5000], desc[UR4][R218.64] ;  /* 0x05000000da037fae */ /* 0x000fe2000b981a04 */
[--C-:B------:R-:W-:Y:S01]  /*105e0*/  IMAD.IADD R240, R209, 0x1, R44.reuse ;  /* 0x00000001d1f07824 */ /* 0x100fe200078e022c */
[----:B------:R-:W-:Y:S01]  /*105f0*/  ISETP.GT.AND P2, PT, R60, R213, PT ;  /* 0x000000d53c00720c */ /* 0x000fe20003f44270 */
[----:B------:R-:W-:Y:S01]  /*10600*/  IMAD.IADD R61, R43, 0x1, R44 ;  /* 0x000000012b3d7824 */ /* 0x000fe200078e022c */
[----:B------:R-:W-:Y:S01]  /*10610*/  IADD3 R12, P0, PT, R5, R218, RZ ;  /* 0x000000da050c7210 */ /* 0x000fe20007f1e0ff */
[----:B------:R-:W-:Y:S01]  /*10620*/  BSSY.RECONVERGENT B1, `(.L_x_5174) ;  /* 0x00000e3000017945 */ /* 0x000fe20003800200 */
[----:B------:R-:W-:Y:S01]  /*10630*/  LOP3.LUT R234, R234, 0xfffffffe, RZ, 0xc0, !PT ;  /* 0xfffffffeeaea7812 */ /* 0x000fe200078ec0ff */
[----:B------:R-:W-:Y:S01]  /*10640*/  IMAD.SHL.U32 R66, R64, 0x100, RZ ;  /* 0x0000010040427824 */ /* 0x000fe200078e00ff */
        /* <DEDUP_REMOVED lines=41> */
[----:B------:R-:W-:Y:S01]  /*108e0*/  LDSM.16.M88.4 R240, [R240] ;  /* 0x00000000f0f0783b */ /* 0x000fe20000000200 */
        /* <DEDUP_REMOVED lines=115> */
[----:B------:R-:W3:Y:S01]  /*11020*/  LD.E.64 R168, desc[UR4][R148.64+0x38] ;  /* 0x0000380494a87980 */ /* 0x000ee2000c101b00 */
[----:B------:R-:W-:Y:S02]  /*11030*/  ISETP.GE.AND P1, PT, R164, RZ, PT ;  /* 0x000000ffa400720c */ /* 0x000fe40003f26270 */
[----:B------:R-:W-:-:S02]  /*11040*/  ISETP.NE.AND P0, PT, R166, RZ, PT ;  /* 0x000000ffa600720c */ /* 0x000fc40003f05270 */
[----:B------:R-:W-:-:S05]  /*11050*/  LOP3.LUT R150, RZ, R166, RZ, 0x33, !PT ;  /* 0x000000a6ff967212 */ /* 0x000fca00078e33ff */
        /* <DEDUP_REMOVED lines=26> */
.L_x_5177:
        /* <DEDUP_REMOVED lines=8> */
.L_x_5178:
[----:B------:R-:W-:Y:S05]  /*11280*/  BSYNC.RECONVERGENT B0 ;  /* 0x0000000000007941 */ /* 0x000fea0003800200 */
.L_x_5176:
        /* <DEDUP_REMOVED lines=28> */
.L_x_5175:
[----:B------:R-:W-:Y:S05]  /*11450*/  BSYNC.RECONVERGENT B1 ;  /* 0x0000000000017941 */ /* 0x000fea0003800200 */
.L_x_5174:
[----:B-1----:R-:W-:Y:S01]  /*11460*/  LOP3.LUT R177, R66, R247, RZ, 0xfc, !PT ;  /* 0x000000f742b17212 */ /* 0x002fe200078efcff */
[----:B------:R-:W2:Y:S04]  /*11470*/  LD.E R3, desc[UR4][R148.64+0xdc] ;  /* 0x0000dc0494037980 */ /* 0x000ea8000c101900 */
[C---:B------:R-:W-:Y:S02]  /*11480*/  VIADD R66, R177.reuse, 0xfffffe00 ;  /* 0xfffffe00b1427836 */ /* 0x040fe40000000000 */
[C---:B------:R-:W-:Y:S02]  /*11490*/  VIADD R196, R177.reuse, 0xfffffe01 ;  /* 0xfffffe01b1c47836 */ /* 0x040fe40000000000 */
[C---:B------:R-:W-:Y:S01]  /*114a0*/  VIADD R174, R177.reuse, 0xfffffe08 ;  /* 0xfffffe08b1ae7836 */ /* 0x040fe20000000000 */
[C---:B------:R-:W-:Y:S01]  /*114b0*/  ISETP.GE.AND P0, PT, R66.reuse, R233, PT ;  /* 0x000000e94200720c */ /* 0x040fe20003f06270 */
[C---:B------:R-:W-:Y:S01]  /*114c0*/  VIADD R172, R177.reuse, 0xfffffe09 ;  /* 0xfffffe09b1ac7836 */ /* 0x040fe20000000000 */
[----:B------:R-:W-:Y:S01]  /*114d0*/  ISETP.GE.AND P2, PT, R66, R225, PT ;  /* 0x000000e14200720c */ /* 0x000fe20003f46270 */
[----:B------:R-:W-:Y:S01]  /*114e0*/  VIADD R170, R177, 0xfffffe10 ;  /* 0xfffffe10b1aa7836 */ /* 0x000fe20000000000 */
[----:B------:R-:W-:-:S02]  /*114f0*/  FSEL R32, R32, -INF , P0 ;  /* 0xff80000020207808 */ /* 0x000fc40000000000 */
[-C--:B------:R-:W-:Y:S02]  /*11500*/  ISETP.GE.AND P1, PT, R196, R233.reuse, PT ;  /* 0x000000e9c400720c */ /* 0x080fe40003f26270 */
[----:B------:R-:W-:Y:S02]  /*11510*/  ISETP.GE.AND P0, PT, R174, R233, PT ;  /* 0x000000e9ae00720c */ /* 0x000fe40003f06270 */
[----:B------:R-:W-:Y:S01]  /*11520*/  FSEL R239, R32, -INF , !P2 ;  /* 0xff80000020ef7808 */ /* 0x000fe20005000000 */
[----:B------:R-:W-:Y:S01]  /*11530*/  VIADD R151, R177, 0xfffffe11 ;  /* 0xfffffe11b1977836 */ /* 0x000fe20000000000 */
[----:B------:R-:W-:Y:S01]  /*11540*/  FSEL R33, R33, -INF , P1 ;  /* 0xff80000021217808 */ /* 0x000fe20000800000 */
[C---:B------:R-:W-:Y:S01]  /*11550*/  VIADD R240, R177.reuse, 0xfffffe18 ;  /* 0xfffffe18b1f07836 */ /* 0x040fe20000000000 */
[-C--:B------:R-:W-:Y:S02]  /*11560*/  ISETP.GE.AND P2, PT, R174, R225.reuse, PT ;  /* 0x000000e1ae00720c */ /* 0x080fe40003f46270 */
[----:B------:R-:W-:Y:S01]  /*11570*/  FSEL R28, R28, -INF , P0 ;  /* 0xff8000001c1c7808 */ /* 0x000fe20000000000 */
[----:B------:R-:W-:Y:S01]  /*11580*/  VIADD R43, R177, 0xfffffe19 ;  /* 0xfffffe19b12b7836 */ /* 0x000fe20000000000 */
[----:B------:R-:W-:-:S02]  /*11590*/  ISETP.GE.AND P3, PT, R196, R225, PT ;  /* 0x000000e1c400720c */ /* 0x000fc40003f66270 */
[-C--:B------:R-:W-:Y:S02]  /*115a0*/  ISETP.GE.AND P1, PT, R172, R233.reuse, PT ;  /* 0x000000e9ac00720c */ /* 0x080fe40003f26270 */
[----:B------:R-:W-:Y:S02]  /*115b0*/  ISETP.GE.AND P0, PT, R170, R233, PT ;  /* 0x000000e9aa00720c */ /* 0x000fe40003f06270 */
[----:B------:R-:W-:Y:S01]  /*115c0*/  FSEL R207, R28, -INF , !P2 ;  /* 0xff8000001ccf7808 */ /* 0x000fe20005000000 */
[----:B------:R-:W-:Y:S01]  /*115d0*/  VIADD R248, R177, 0xfffffe20 ;  /* 0xfffffe20b1f87836 */ /* 0x000fe20000000000 */
[----:B------:R-:W-:Y:S01]  /*115e0*/  FSEL R235, R33, -INF , !P3 ;  /* 0xff80000021eb7808 */ /* 0x000fe20005800000 */
[----:B------:R-:W-:Y:S01]  /*115f0*/  IMAD.MOV.U32 R33, RZ, RZ, R43 ;  /* 0x000000ffff217224 */ /* 0x000fe200078e002b */
[----:B------:R-:W-:Y:S02]  /*11600*/  FSEL R29, R29, -INF , P1 ;  /* 0xff8000001d1d7808 */ /* 0x000fe40000800000 */
[----:B------:R-:W-:-:S02]  /*11610*/  ISETP.GE.AND P2, PT, R170, R225, PT ;  /* 0x000000e1aa00720c */ /* 0x000fc40003f46270 */
[----:B------:R-:W-:Y:S02]  /*11620*/  FSEL R24, R24, -INF , P0 ;  /* 0xff80000018187808 */ /* 0x000fe40000000000 */
[-C--:B------:R-:W-:Y:S02]  /*11630*/  ISETP.GE.AND P1, PT, R151, R233.reuse, PT ;  /* 0x000000e99700720c */ /* 0x080fe40003f26270 */
[----:B------:R-:W-:Y:S02]  /*11640*/  ISETP.GE.AND P0, PT, R240, R233, PT ;  /* 0x000000e9f000720c */ /* 0x000fe40003f06270 */
[----:B------:R-:W-:Y:S01]  /*11650*/  FSEL R203, R24, -INF , !P2 ;  /* 0xff80000018cb7808 */ /* 0x000fe20005000000 */
[----:B------:R-:W-:Y:S01]  /*11660*/  VIADD R198, R177, 0xfffffe21 ;  /* 0xfffffe21b1c67836 */ /* 0x000fe20000000000 */
        /* <DEDUP_REMOVED lines=12> */
[----:B------:R-:W-:Y:S02]  /*11730*/  ISETP.GE.AND P3, PT, R172, R225, PT ;  /* 0x000000e1ac00720c */ /* 0x000fe40003f66270 */
[-C--:B------:R-:W-:Y:S02]  /*11740*/  ISETP.GE.AND P1, PT, R198, R233.reuse, PT ;  /* 0x000000e9c600720c */ /* 0x080fe40003f26270 */
[----:B------:R-:W-:Y:S02]  /*11750*/  ISETP.GE.AND P0, PT, R169, R233, PT ;  /* 0x000000e9a900720c */ /* 0x000fe40003f06270 */
[----:B------:R-:W-:Y:S01]  /*11760*/  FSEL R181, R16, -INF , !P2 ;  /* 0xff80000010b57808 */ /* 0x000fe20005000000 */
[----:B------:R-:W-:Y:S01]  /*11770*/  VIADD R249, R177, 0xfffffe31 ;  /* 0xfffffe31b1f97836 */ /* 0x000fe20000000000 */
[----:B------:R-:W-:Y:S01]  /*11780*/  FSEL R32, R29, -INF , !P3 ;  /* 0xff8000001d207808 */ /* 0x000fe20005800000 */
[----:B------:R-:W-:Y:S01]  /*11790*/  VIADD R243, R177, 0xfffffe38 ;  /* 0xfffffe38b1f37836 */ /* 0x000fe20000000000 */
[----:B------:R-:W-:-:S02]  /*117a0*/  FSEL R17, R17, -INF , P1 ;  /* 0xff80000011117808 */ /* 0x000fc40000800000 */
[-C--:B------:R-:W-:Y:S02]  /*117b0*/  ISETP.GE.AND P2, PT, R169, R225.reuse, PT ;  /* 0x000000e1a900720c */ /* 0x080fe40003f46270 */
        /* <DEDUP_REMOVED lines=54> */
[----:B------:R-:W-:-:S02]  /*11b20*/  ISETP.GE.AND P4, PT, R66, R232, PT ;  /* 0x000000e84200720c */ /* 0x000fc40003f86270 */
[----:B------:R-:W-:Y:S02]  /*11b30*/  ISETP.GE.AND P5, PT, R66, R231, PT ;  /* 0x000000e74200720c */ /* 0x000fe40003fa6270 */
[----:B------:R-:W-:Y:S01]  /*11b40*/  FSEL R184, R152, -INF , !P2 ;  /* 0xff80000098b87808 */ /* 0x000fe20005000000 */
[----:B------:R-:W-:Y:S01]  /*11b50*/  VIADD R238, R177, 0xfffffe61 ;  /* 0xfffffe61b1ee7836 */ /* 0x000fe20000000000 */
[----:B------:R-:W-:Y:S01]  /*11b60*/  FSEL R66, R5, -INF , !P3 ;  /* 0xff80000005427808 */ /* 0x000fe20005800000 */
[----:B------:R-:W-:Y:S01]  /*11b70*/  VIADD R236, R177, 0xfffffe68 ;  /* 0xfffffe68b1ec7836 */ /* 0x000fe20000000000 */
[----:B------:R-:W-:Y:S02]  /*11b80*/  FSEL R61, R153, -INF , P1 ;  /* 0xff800000993d7808 */ /* 0x000fe40000800000 */
[----:B------:R-:W-:Y:S02]  /*11b90*/  ISETP.GE.AND P2, PT, R187, R225, PT ;  /* 0x000000e1bb00720c */ /* 0x000fe40003f46270 */
[----:B------:R-:W-:-:S02]  /*11ba0*/  FSEL R65, R128, -INF , P0 ;  /* 0xff80000080417808 */ /* 0x000fc40000000000 */
[----:B------:R-:W-:Y:S02]  /*11bb0*/  ISETP.GE.AND P3, PT, R185, R225, PT ;  /* 0x000000e1b900720c */ /* 0x000fe40003f66270 */
[-C--:B------:R-:W-:Y:S02]  /*11bc0*/  ISETP.GE.AND P1, PT, R179, R233.reuse, PT ;  /* 0x000000e9b300720c */ /* 0x080fe40003f26270 */
[----:B------:R-:W-:Y:S02]  /*11bd0*/  ISETP.GE.AND P0, PT, R173, R233, PT ;  /* 0x000000e9ad00720c */ /* 0x000fe40003f06270 */
[----:B------:R-:W-:Y:S01]  /*11be0*/  FSEL R65, R65, -INF , !P2 ;  /* 0xff80000041417808 */ /* 0x000fe20005000000 */
[C---:B------:R-:W-:Y:S01]  /*11bf0*/  VIADD R200, R177.reuse, 0xfffffe69 ;  /* 0xfffffe69b1c87836 */ /* 0x040fe20000000000 */
        /* <DEDUP_REMOVED lines=24> */
[----:B------:R-:W-:Y:S01]  /*11d80*/  FSEL R116, R116, -INF , P0 ;  /* 0xff80000074747808 */ /* 0x000fe20000000000 */
[----:B------:R-:W-:Y:S01]  /*11d90*/  VIADD R164, R177, 0xfffffe88 ;  /* 0xfffffe88b1a47836 */ /* 0x000fe20000000000 */
[----:B------:R-:W-:Y:S02]  /*11da0*/  ISETP.GE.AND P3, PT, R179, R225, PT ;  /* 0x000000e1b300720c */ /* 0x000fe40003f66270 */
[-C--:B------:R-:W-:Y:S02]  /*11db0*/  ISETP.GE.AND P1, PT, R206, R233.reuse, PT ;  /* 0x000000e9ce00720c */ /* 0x080fe40003f26270 */
[----:B------:R-:W-:Y:S02]  /*11dc0*/  ISETP.GE.AND P0, PT, R204, R233, PT ;  /* 0x000000e9cc00720c */ /* 0x000fe40003f06270 */
[----:B------:R-:W-:Y:S01]  /*11dd0*/  FSEL R168, R116, -INF , !P2 ;  /* 0xff80000074a87808 */ /* 0x000fe20005000000 */
[----:B------:R-:W-:Y:S01]  /*11de0*/  VIADD R242, R177, 0xfffffe81 ;  /* 0xfffffe81b1f27836 */ /* 0x000fe20000000000 */
[----:B------:R-:W-:Y:S01]  /*11df0*/  FSEL R182, R129, -INF , !P3 ;  /* 0xff80000081b67808 */ /* 0x000fe20005800000 */
[----:B------:R-:W-:Y:S01]  /*11e00*/  IMAD.MOV.U32 R116, RZ, RZ, R164 ;  /* 0x000000ffff747224 */ /* 0x000fe200078e00a4 */
        /* <DEDUP_REMOVED lines=31> */
[----:B------:R-:W-:Y:S02]  /*12000*/  FSEL R100, R100, -INF , P0 ;  /* 0xff80000064647808 */ /* 0x000fe40000000000 */
[----:B------:R-:W-:Y:S02]  /*12010*/  ISETP.GE.AND P3, PT, R202, R225, PT ;  /* 0x000000e1ca00720c */ /* 0x000fe40003f66270 */
[-C--:B------:R-:W-:Y:S02]  /*12020*/  ISETP.GE.AND P1, PT, R250, R233.reuse, PT ;  /* 0x000000e9fa00720c */ /* 0x080fe40003f26270 */
[----:B------:R-:W-:Y:S01]  /*12030*/  ISETP.GE.AND P0, PT, R153, R233, PT ;  /* 0x000000e99900720c */ /* 0x000fe20003f06270 */
[----:B------:R-:W-:Y:S01]  /*12040*/  VIADD R29, R177, 0xfffffea1 ;  /* 0xfffffea1b11d7836 */ /* 0x000fe20000000000 */
[----:B------:R-:W-:Y:S01]  /*12050*/  FSEL R160, R113, -INF , !P3 ;  /* 0xff80000071a07808 */ /* 0x000fe20005800000 */
[----:B------:R-:W-:Y:S01]  /*12060*/  VIADD R121, R177, 0xfffffea8 ;  /* 0xfffffea8b1797836 */ /* 0x000fe20000000000 */
[----:B------:R-:W-:-:S02]  /*12070*/  FSEL R28, R101, -INF , P1 ;  /* 0xff800000651c7808 */ /* 0x000fc40000800000 */
[----:B------:R-:W-:Y:S01]  /*12080*/  FSEL R12, R96, -INF , P0 ;  /* 0xff800000600c7808 */ /* 0x000fe20000000000 */
[----:B------:R-:W-:Y:S01]  /*12090*/  VIADD R4, R177, 0xfffffea9 ;  /* 0xfffffea9b1047836 */ /* 0x000fe20000000000 */
[----:B------:R-:W-:Y:S02]  /*120a0*/  ISETP.GE.AND P3, PT, R242, R225, PT ;  /* 0x000000e1f200720c */ /* 0x000fe40003f66270 */
[-C--:B------:R-:W-:Y:S02]  /*120b0*/  ISETP.GE.AND P1, PT, R129, R233.reuse, PT ;  /* 0x000000e98100720c */ /* 0x080fe40003f26270 */
[----:B------:R-:W-:Y:S01]  /*120c0*/  ISETP.GE.AND P0, PT, R128, R233, PT ;  /* 0x000000e98000720c */ /* 0x000fe20003f06270 */
[----:B------:R-:W-:Y:S01]  /*120d0*/  VIADD R108, R177, 0xfffffeb0 ;  /* 0xfffffeb0b16c7836 */ /* 0x000fe20000000000 */
[----:B------:R-:W-:Y:S01]  /*120e0*/  FSEL R152, R109, -INF , !P3 ;  /* 0xff8000006d987808 */ /* 0x000fe20005800000 */
[----:B------:R-:W-:Y:S01]  /*120f0*/  IMAD.MOV.U32 R109, RZ, RZ, R4 ;  /* 0x000000ffff6d7224 */ /* 0x000fe200078e0004 */
[----:B------:R-:W-:-:S02]  /*12100*/  FSEL R24, R97, -INF , P1 ;  /* 0xff80000061187808 */ /* 0x000fc40000800000 */
[----:B------:R-:W-:Y:S02]  /*12110*/  FSEL R8, R92, -INF , P0 ;  /* 0xff8000005c087808 */ /* 0x000fe40000000000 */
[-C--:B------:R-:W-:Y:S02]  /*12120*/  ISETP.GE.AND P1, PT, R29, R233.reuse, PT ;  /* 0x000000e91d00720c */ /* 0x080fe40003f26270 */
[-C--:B------:R-:W-:Y:S01]  /*12130*/  ISETP.GE.AND P0, PT, R121, R233.reuse, PT ;  /* 0x000000e97900720c */ /* 0x080fe20003f06270 */
[----:B------:R-:W-:Y:S01]  /*12140*/  VIADD R97, R177, 0xfffffeb8 ;  /* 0xfffffeb8b1617836 */ /* 0x000fe20000000000 */
[----:B------:R-:W-:Y:S02]  /*12150*/  FSEL R20, R93, -INF , P1 ;  /* 0xff8000005d147808 */ /* 0x000fe40000800000 */
[----:B------:R-:W-:Y:S01]  /*12160*/  FSEL R4, R88, -INF , P0 ;  /* 0xff80000058047808 */ /* 0x000fe20000000000 */
[----:B------:R-:W-:Y:S01]  /*12170*/  IMAD.MOV.U32 R92, RZ, RZ, R177 ;  /* 0x000000ffff5c7224 */ /* 0x000fe200078e00b1 */
[----:B------:R-:W-:-:S02]  /*12180*/  ISETP.GE.AND P1, PT, R109, R233, PT ;  /* 0x000000e96d00720c */ /* 0x000fc40003f26270 */
[-C--:B------:R-:W-:Y:S02]  /*12190*/  ISETP.GE.AND P0, PT, R108, R233.reuse, PT ;  /* 0x000000e96c00720c */ /* 0x080fe40003f06270 */
[----:B------:R-:W-:Y:S01]  /*121a0*/  FSEL R16, R89, -INF , P1 ;  /* 0xff80000059107808 */ /* 0x000fe20000800000 */
[----:B------:R-:W-:Y:S01]  /*121b0*/  VIADD R89, R92, 0xfffffec0 ;  /* 0xfffffec05c597836 */ /* 0x000fe20000000000 */
[----:B------:R-:W-:Y:S02]  /*121c0*/  FSEL R84, R84, -INF , P0 ;  /* 0xff80000054547808 */ /* 0x000fe40000000000 */
[----:B------:R-:W-:Y:S01]  /*121d0*/  ISETP.GE.AND P0, PT, R97, R233, PT ;  /* 0x000000e96100720c */ /* 0x000fe20003f06270 */
[----:B------:R-:W-:-:S03]  /*121e0*/  VIADD R112, R92, 0xfffffec8 ;  /* 0xfffffec85c707836 */ /* 0x000fc60000000000 */
[----:B------:R-:W-:Y:S02]  /*121f0*/  FSEL R17, R80, -INF , P0 ;  /* 0xff80000050117808 */ /* 0x000fe40000000000 */
[----:B------:R-:W-:-:S04]  /*12200*/  ISETP.GE.AND P0, PT, R89, R233, PT ;  /* 0x000000e95900720c */ /* 0x000fc80003f06270 */
[----:B------:R-:W-:Y:S01]  /*12210*/  FSEL R13, R76, -INF , P0 ;  /* 0xff8000004c0d7808 */ /* 0x000fe20000000000 */
[----:B------:R-:W-:Y:S01]  /*12220*/  VIADD R76, R92, 0xfffffec9 ;  /* 0xfffffec95c4c7836 */ /* 0x000fe20000000000 */
[----:B------:R-:W-:-:S04]  /*12230*/  ISETP.GE.AND P0, PT, R112, R233, PT ;  /* 0x000000e97000720c */ /* 0x000fc80003f06270 */
[----:B------:R-:W-:Y:S02]  /*12240*/  FSEL R5, R72, -INF , P0 ;  /* 0xff80000048057808 */ /* 0x000fe40000000000 */
[----:B------:R-:W-:Y:S01]  /*12250*/  ISETP.GE.AND P0, PT, R76, R233, PT ;  /* 0x000000e94c00720c */ /* 0x000fe20003f06270 */
[----:B------:R-:W-:-:S03]  /*12260*/  VIADD R93, R92, 0xfffffed0 ;  /* 0xfffffed05c5d7836 */ /* 0x000fc60000000000 */
[----:B------:R-:W-:Y:S02]  /*12270*/  FSEL R25, R73, -INF , P0 ;  /* 0xff80000049197808 */ /* 0x000fe40000000000 */
[----:B------:R-:W-:Y:S01]  /*12280*/  ISETP.GE.AND P0, PT, R76, R225, PT ;  /* 0x000000e14c00720c */ /* 0x000fe20003f06270 */
[----:B------:R-:W-:Y:S01]  /*12290*/  IMAD.MOV.U32 R120, RZ, RZ, R32 ;  /* 0x000000ffff787224 */ /* 0x000fe200078e0020 */
[----:B------:R-:W-:Y:S02]  /*122a0*/  FMNMX3.FTZ R32, R2, R239, R235, !PT ;  /* 0x000000ef02207276 */ /* 0x000fe400078100eb */
[----:B------:R-:W-:Y:S02]  /*122b0*/  FSEL R25, R25, -INF , !P0 ;  /* 0xff80000019197808 */ /* 0x000fe40004000000 */
[----:B------:R-:W-:Y:S02]  /*122c0*/  ISETP.GE.AND P2, PT, R252, R225, PT ;  /* 0x000000e1fc00720c */ /* 0x000fe40003f46270 */
[----:B------:R-:W-:-:S02]  /*122d0*/  ISETP.GE.AND P0, PT, R93, R233, PT ;  /* 0x000000e95d00720c */ /* 0x000fc40003f06270 */
[----:B------:R-:W-:Y:S01]  /*122e0*/  FMNMX3.FTZ R32, R32, R207, R120, !PT ;  /* 0x000000cf20207276 */ /* 0x000fe20007810078 */
[----:B------:R-:W-:Y:S01]  /*122f0*/  VIADD R80, R92, 0xfffffed1 ;  /* 0xfffffed15c507836 */ /* 0x000fe20000000000 */
[----:B------:R-:W-:Y:S02]  /*12300*/  FSEL R100, R100, -INF , !P2 ;  /* 0xff80000064647808 */ /* 0x000fe40005000000 */
[----:B------:R-:W-:Y:S02]  /*12310*/  FSEL R68, R68, -INF , P0 ;  /* 0xff80000044447808 */ /* 0x000fe40000000000 */
[-C--:B------:R-:W-:Y:S02]  /*12320*/  ISETP.GE.AND P2, PT, R153, R225.reuse, PT ;  /* 0x000000e19900720c */ /* 0x080fe40003f46270 */
[----:B------:R-:W-:Y:S02]  /*12330*/  ISETP.GE.AND P0, PT, R93, R225, PT ;  /* 0x000000e15d00720c */ /* 0x000fe40003f06270 */
[----:B------:R-:W-:-:S02]  /*12340*/  FMNMX3.FTZ R32, R32, R203, R199, !PT ;  /* 0x000000cb20207276 */ /* 0x000fc400078100c7 */
[----:B------:R-:W-:Y:S02]  /*12350*/  FSEL R12, R12, -INF , !P2 ;  /* 0xff8000000c0c7808 */ /* 0x000fe40005000000 */
[----:B------:R-:W-:Y:S02]  /*12360*/  FSEL R237, R68, -INF , !P0 ;  /* 0xff80000044ed7808 */ /* 0x000fe40004000000 */
[----:B------:R-:W-:Y:S02]  /*12370*/  ISETP.GE.AND P2, PT, R128, R225, PT ;  /* 0x000000e18000720c */ /* 0x000fe40003f46270 */
[----:B------:R-:W-:Y:S02]  /*12380*/  ISETP.GE.AND P0, PT, R80, R233, PT ;  /* 0x000000e95000720c */ /* 0x000fe40003f06270 */
[----:B------:R-:W-:Y:S01]  /*12390*/  FMNMX3.FTZ R32, R32, R195, R193, !PT ;  /* 0x000000c320207276 */ /* 0x000fe200078100c1 */
[----:B------:R-:W-:Y:S01]  /*123a0*/  VIADD R101, R177, 0xfffffeb1 ;  /* 0xfffffeb1b1657836 */ /* 0x000fe20000000000 */
[----:B------:R-:W-:Y:S01]  /*123b0*/  FSEL R8, R8, -INF , !P2 ;  /* 0xff80000008087808 */ /* 0x000fe20005000000 */
[----:B------:R-:W-:Y:S01]  /*123c0*/  VIADD R73, R92, 0xfffffed8 ;  /* 0xfffffed85c497836 */ /* 0x000fe20000000000 */
[----:B------:R-:W-:-:S02]  /*123d0*/  FSEL R69, R69, -INF , P0 ;  /* 0xff80000045457808 */ /* 0x000fc40000000000 */
[-C--:B------:R-:W-:Y:S02]  /*123e0*/  ISETP.GE.AND P2, PT, R121, R225.reuse, PT ;  /* 0x000000e17900720c */ /* 0x080fe40003f46270 */
[----:B------:R-:W-:Y:S02]  /*123f0*/  ISETP.GE.AND P0, PT, R80, R225, PT ;  /* 0x000000e15000720c */ /* 0x000fe40003f06270 */
[----:B------:R-:W-:Y:S01]  /*12400*/  FMNMX3.FTZ R32, R32, R181, R175, !PT ;  /* 0x000000b520207276 */ /* 0x000fe200078100af */
[----:B------:R-:W-:Y:S01]  /*12410*/  VIADD R113, R92, 0xfffffeb9 ;  /* 0xfffffeb95c717836 */ /* 0x000fe20000000000 */
[----:B------:R-:W-:Y:S02]  /*12420*/  FSEL R4, R4, -INF , !P2 ;  /* 0xff80000004047808 */ /* 0x000fe40005000000 */
[----:B------:R-:W-:Y:S02]  /*12430*/  FSEL R183, R69, -INF , !P0 ;  /* 0xff80000045b77808 */ /* 0x000fe40004000000 */
[----:B------:R-:W-:-:S02]  /*12440*/  FMNMX3.FTZ R32, R32, R43, R171, !PT ;  /* 0x0000002b20207276 */ /* 0x000fc400078100ab */
[----:B------:R-:W-:Y:S02]  /*12450*/  ISETP.GE.AND P2, PT, R108, R225, PT ;  /* 0x000000e16c00720c */ /* 0x000fe40003f46270 */
[-C--:B------:R-:W-:Y:S02]  /*12460*/  ISETP.GE.AND P1, PT, R101, R233.reuse, PT ;  /* 0x000000e96500720c */ /* 0x080fe40003f26270 */
[----:B------:R-:W-:Y:S01]  /*12470*/  ISETP.GE.AND P0, PT, R73, R233, PT ;  /* 0x000000e94900720c */ /* 0x000fe20003f06270 */
[----:B------:R-:W-:Y:S01]  /*12480*/  IMAD.MOV.U32 R157, RZ, RZ, R151 ;  /* 0x000000ffff9d7224 */ /* 0x000fe200078e0097 */
[----:B------:R-:W-:Y:S01]  /*12490*/  FMNMX3.FTZ R21, R32, R167, R165, !PT ;  /* 0x000000a720157276 */ /* 0x000fe200078100a5 */
[----:B------:R-:W-:Y:S01]  /*124a0*/  VIADD R105, R92, 0xfffffec1 ;  /* 0xfffffec15c697836 */ /* 0x000fe20000000000 */
[----:B------:R-:W-:Y:S01]  /*124b0*/  FSEL R151, R84, -INF , !P2 ;  /* 0xff80000054977808 */ /* 0x000fe20005000000 */
[----:B------:R-:W-:Y:S01]  /*124c0*/  VIADD R84, R92, 0xfffffed9 ;  /* 0xfffffed95c547836 */ /* 0x000fe20000000000 */
[----:B------:R-:W-:-:S02]  /*124d0*/  FSEL R85, R85, -INF , P1 ;  /* 0xff80000055557808 */ /* 0x000fc40000800000 */
[----:B------:R-:W-:Y:S02]  /*124e0*/  FSEL R56, R56, -INF , P0 ;  /* 0xff80000038387808 */ /* 0x000fe40000000000 */
[----:B------:R-:W-:Y:S02]  /*124f0*/  ISETP.GE.AND P1, PT, R113, R233, PT ;  /* 0x000000e97100720c */ /* 0x000fe40003f26270 */
[----:B------:R-:W-:Y:S02]  /*12500*/  ISETP.GE.AND P0, PT, R73, R225, PT ;  /* 0x000000e14900720c */ /* 0x000fe40003f06270 */
[----:B------:R-:W-:Y:S02]  /*12510*/  FMNMX3.FTZ R21, R21, R194, R66, !PT ;  /* 0x000000c215157276 */ /* 0x000fe40007810042 */
[----:B------:R-:W-:Y:S02]  /*12520*/  FSEL R81, R81, -INF , P1 ;  /* 0xff80000051517808 */ /* 0x000fe40000800000 */
[----:B------:R-:W-:-:S02]  /*12530*/  FSEL R189, R56, -INF , !P0 ;  /* 0xff80000038bd7808 */ /* 0x000fc40004000000 */
[-C--:B------:R-:W-:Y:S02]  /*12540*/  ISETP.GE.AND P1, PT, R105, R233.reuse, PT ;  /* 0x000000e96900720c */ /* 0x080fe40003f26270 */
[----:B------:R-:W-:Y:S02]  /*12550*/  ISETP.GE.AND P0, PT, R84, R233, PT ;  /* 0x000000e95400720c */ /* 0x000fe40003f06270 */
[----:B------:R-:W-:Y:S02]  /*12560*/  FMNMX3.FTZ R21, R21, R192, R190, !PT ;  /* 0x000000c015157276 */ /* 0x000fe400078100be */
[----:B------:R-:W-:Y:S01]  /*12570*/  FSEL R9, R77, -INF , P1 ;  /* 0xff8000004d097808 */ /* 0x000fe20000800000 */
[----:B------:R-:W-:Y:S01]  /*12580*/  VIADD R77, R92, 0xfffffee0 ;  /* 0xfffffee05c4d7836 */ /* 0x000fe20000000000 */
[----:B------:R-:W-:Y:S02]  /*12590*/  FSEL R57, R57, -INF , P0 ;  /* 0xff80000039397808 */ /* 0x000fe40000000000 */
[----:B------:R-:W-:-:S02]  /*125a0*/  ISETP.GE.AND P0, PT, R84, R225, PT ;  /* 0x000000e15400720c */ /* 0x000fc40003f06270 */
[----:B------:R-:W-:Y:S02]  /*125b0*/  FMNMX3.FTZ R21, R21, R188, R186, !PT ;  /* 0x000000bc15157276 */ /* 0x000fe400078100ba */
        /* <DEDUP_REMOVED lines=12> */
[----:B------:R-:W-:Y:S02]  /*12680*/  FMNMX3.FTZ R21, R21, R178, R176, !PT ;  /* 0x000000b215157276 */ /* 0x000fe400078100b0 */
[-C--:B------:R-:W-:Y:S01]  /*12690*/  ISETP.GE.AND P3, PT, R161, R225.reuse, PT ;  /* 0x000000e1a100720c */ /* 0x080fe20003f66270 */
[----:B------:R-:W-:Y:S01]  /*126a0*/  IMAD.MOV.U32 R56, RZ, RZ, R240 ;  /* 0x000000ffff387224 */ /* 0x000fe200078e00f0 */
[----:B------:R-:W-:Y:S01]  /*126b0*/  FSEL R53, R53, -INF , P0 ;  /* 0xff80000035357808 */ /* 0x000fe20000000000 */
[----:B------:R-:W-:Y:S01]  /*126c0*/  VIADD R240, R92, 0xfffffee8 ;  /* 0xfffffee85cf07836 */ /* 0x000fe20000000000 */
[----:B------:R-:W-:-:S02]  /*126d0*/  ISETP.GE.AND P0, PT, R248, R225, PT ;  /* 0x000000e1f800720c */ /* 0x000fc40003f06270 */
[----:B------:R-:W-:Y:S02]  /*126e0*/  FMNMX3.FTZ R21, R21, R168, R166, !PT ;  /* 0x000000a815157276 */ /* 0x000fe400078100a6 */
[----:B------:R-:W-:Y:S01]  /*126f0*/  FSEL R104, R104, -INF , !P3 ;  /* 0xff80000068687808 */ /* 0x000fe20005800000 */
[----:B------:R-:W-:Y:S01]  /*12700*/  IMAD.MOV.U32 R57, RZ, RZ, R157 ;  /* 0x000000ffff397224 */ /* 0x000fe200078e009d */
[----:B------:R-:W-:Y:S02]  /*12710*/  ISETP.GE.AND P3, PT, R250, R225, PT ;  /* 0x000000e1fa00720c */ /* 0x000fe40003f66270 */
[----:B------:R-:W-:Y:S02]  /*12720*/  FSEL R157, R53, -INF , !P0 ;  /* 0xff800000359d7808 */ /* 0x000fe40004000000 */
[----:B------:R-:W-:Y:S02]  /*12730*/  FMNMX3.FTZ R21, R21, R164, R160, !PT ;  /* 0x000000a415157276 */ /* 0x000fe400078100a0 */
[----:B------:R-:W-:-:S02]  /*12740*/  ISETP.GE.AND P0, PT, R240, R233, PT ;  /* 0x000000e9f000720c */ /* 0x000fc40003f06270 */
[----:B------:R-:W-:Y:S02]  /*12750*/  FSEL R28, R28, -INF , !P3 ;  /* 0xff8000001c1c7808 */ /* 0x000fe40005800000 */
[-C--:B------:R-:W-:Y:S02]  /*12760*/  ISETP.GE.AND P3, PT, R129, R225.reuse, PT ;  /* 0x000000e18100720c */ /* 0x080fe40003f66270 */
[----:B------:R-:W-:Y:S01]  /*12770*/  FMNMX3.FTZ R21, R21, R156, R152, !PT ;  /* 0x0000009c15157276 */ /* 0x000fe20007810098 */
[----:B------:R-:W-:Y:S01]  /*12780*/  VIADD R88, R92, 0xfffffee9 ;  /* 0xfffffee95c587836 */ /* 0x000fe20000000000 */
[----:B------:R-:W-:Y:S02]  /*12790*/  FSEL R48, R48, -INF , P0 ;  /* 0xff80000030307808 */ /* 0x000fe40000000000 */
[----:B------:R-:W-:Y:S02]  /*127a0*/  ISETP.GE.AND P0, PT, R240, R225, PT ;  /* 0x000000e1f000720c */ /* 0x000fe40003f06270 */
[----:B------:R-:W-:-:S02]  /*127b0*/  FSEL R24, R24, -INF , !P3 ;  /* 0xff80000018187808 */ /* 0x000fc40005800000 */
[----:B------:R-:W-:Y:S02]  /*127c0*/  ISETP.GE.AND P3, PT, R29, R225, PT ;  /* 0x000000e11d00720c */ /* 0x000fe40003f66270 */
[----:B------:R-:W-:Y:S02]  /*127d0*/  FMNMX3.FTZ R21, R21, R124, R104, !PT ;  /* 0x0000007c15157276 */ /* 0x000fe40007810068 */
[----:B------:R-:W-:Y:S02]  /*127e0*/  FSEL R125, R48, -INF , !P0 ;  /* 0xff800000307d7808 */ /* 0x000fe40004000000 */
[----:B------:R-:W-:Y:S02]  /*127f0*/  ISETP.GE.AND P0, PT, R88, R233, PT ;  /* 0x000000e95800720c */ /* 0x000fe40003f06270 */
[----:B------:R-:W-:Y:S02]  /*12800*/  FSEL R20, R20, -INF , !P3 ;  /* 0xff80000014147808 */ /* 0x000fe40005800000 */
[----:B------:R-:W-:-:S02]  /*12810*/  FMNMX3.FTZ R21, R21, R100, R28, !PT ;  /* 0x0000006415157276 */ /* 0x000fc4000781001c */
[-C--:B------:R-:W-:Y:S01]  /*12820*/  ISETP.GE.AND P3, PT, R109, R225.reuse, PT ;  /* 0x000000e16d00720c */ /* 0x080fe20003f66270 */
[----:B------:R-:W-:Y:S01]  /*12830*/  IMAD.MOV.U32 R72, RZ, RZ, R198 ;  /* 0x000000ffff487224 */ /* 0x000fe200078e00c6 */
[-C--:B------:R-:W-:Y:S01]  /*12840*/  ISETP.GE.AND P2, PT, R97, R225.reuse, PT ;  /* 0x000000e16100720c */ /* 0x080fe20003f46270 */
[----:B------:R-:W-:Y:S01]  /*12850*/  VIADD R198, R92, 0xfffffef0 ;  /* 0xfffffef05cc67836 */ /* 0x000fe20000000000 */
[----:B------:R-:W-:Y:S02]  /*12860*/  FSEL R32, R49, -INF , P0 ;  /* 0xff80000031207808 */ /* 0x000fe40000000000 */
[----:B------:R-:W-:Y:S02]  /*12870*/  ISETP.GE.AND P0, PT, R88, R225, PT ;  /* 0x000000e15800720c */ /* 0x000fe40003f06270 */
[----:B------:R-:W-:Y:S02]  /*12880*/  FMNMX3.FTZ R21, R21, R12, R24, !PT ;  /* 0x0000000c15157276 */ /* 0x000fe40007810018 */
[----:B------:R-:W-:-:S02]  /*12890*/  FSEL R16, R16, -INF , !P3 ;  /* 0xff80000010107808 */ /* 0x000fc40005800000 */
[-C--:B------:R-:W-:Y:S02]  /*128a0*/  ISETP.GE.AND P3, PT, R101, R225.reuse, PT ;  /* 0x000000e16500720c */ /* 0x080fe40003f66270 */
[----:B------:R-:W-:Y:S02]  /*128b0*/  FSEL R17, R17, -INF , !P2 ;  /* 0xff80000011117808 */ /* 0x000fe40005000000 */
[-C--:B------:R-:W-:Y:S02]  /*128c0*/  ISETP.GE.AND P2, PT, R89, R225.reuse, PT ;  /* 0x000000e15900720c */ /* 0x080fe40003f46270 */
[----:B------:R-:W-:Y:S02]  /*128d0*/  ISETP.GE.AND P1, PT, R112, R225, PT ;  /* 0x000000e17000720c */ /* 0x000fe40003f26270 */
[----:B------:R-:W-:Y:S02]  /*128e0*/  FSEL R32, R32, -INF , !P0 ;  /* 0xff80000020207808 */ /* 0x000fe40004000000 */
[----:B------:R-:W-:-:S02]  /*128f0*/  FMNMX3.FTZ R21, R21, R8, R20, !PT ;  /* 0x0000000815157276 */ /* 0x000fc40007810014 */
[----:B------:R-:W-:Y:S02]  /*12900*/  ISETP.GE.AND P0, PT, R198, R233, PT ;  /* 0x000000e9c600720c */ /* 0x000fe40003f06270 */
[----:B------:R-:W-:Y:S02]  /*12910*/  FSEL R85, R85, -INF , !P3 ;  /* 0xff80000055557808 */ /* 0x000fe40005800000 */
[----:B------:R-:W-:Y:S02]  /*12920*/  ISETP.GE.AND P3, PT, R113, R225, PT ;  /* 0x000000e17100720c */ /* 0x000fe40003f66270 */
[----:B------:R-:W-:Y:S02]  /*12930*/  FSEL R13, R13, -INF , !P2 ;  /* 0xff8000000d0d7808 */ /* 0x000fe40005000000 */
[----:B------:R-:W-:Y:S02]  /*12940*/  FSEL R5, R5, -INF , !P1 ;  /* 0xff80000005057808 */ /* 0x000fe40004800000 */
[----:B------:R-:W-:-:S02]  /*12950*/  FMNMX3.FTZ R48, R21, R4, R16, !PT ;  /* 0x0000000415307276 */ /* 0x000fc40007810010 */
[C---:B------:R-:W-:Y:S02]  /*12960*/  ISETP.GE.AND P2, PT, R196.reuse, R232, PT ;  /* 0x000000e8c400720c */ /* 0x040fe40003f46270 */
[----:B------:R-:W-:Y:S01]  /*12970*/  ISETP.GE.AND P1, PT, R196, R231, PT ;  /* 0x000000e7c400720c */ /* 0x000fe20003f26270 */
[----:B------:R-:W-:Y:S01]  /*12980*/  VIADD R196, R92, 0xfffffef1 ;  /* 0xfffffef15cc47836 */ /* 0x000fe20000000000 */
[----:B------:R-:W-:Y:S02]  /*12990*/  FSEL R44, R44, -INF , P0 ;  /* 0xff8000002c2c7808 */ /* 0x000fe40000000000 */
[-C--:B------:R-:W-:Y:S02]  /*129a0*/  ISETP.GE.AND P0, PT, R198, R225.reuse, PT ;  /* 0x000000e1c600720c */ /* 0x080fe40003f06270 */
[----:B------:R-:W-:Y:S02]  /*129b0*/  FSEL R81, R81, -INF , !P3 ;  /* 0xff80000051517808 */ /* 0x000fe40005800000 */
[----:B------:R-:W-:-:S02]  /*129c0*/  ISETP.GE.AND P3, PT, R105, R225, PT ;  /* 0x000000e16900720c */ /* 0x000fc40003f66270 */
[----:B------:R-:W-:Y:S02]  /*129d0*/  FMNMX3.FTZ R48, R48, R151, R85, !PT ;  /* 0x0000009730307276 */ /* 0x000fe40007810055 */
[----:B------:R-:W-:Y:S02]  /*129e0*/  FSEL R44, R44, -INF , !P0 ;  /* 0xff8000002c2c7808 */ /* 0x000fe40004000000 */
[----:B------:R-:W-:Y:S02]  /*129f0*/  ISETP.GE.AND P0, PT, R196, R233, PT ;  /* 0x000000e9c400720c */ /* 0x000fe40003f06270 */
[----:B------:R-:W-:Y:S02]  /*12a00*/  FSEL R9, R9, -INF , !P3 ;  /* 0xff80000009097808 */ /* 0x000fe40005800000 */
        /* <DEDUP_REMOVED lines=29> */
[----:B------:R-:W-:Y:S02]  /*12be0*/  ISETP.GE.AND P2, PT, R172, R232, PT ;  /* 0x000000e8ac00720c */ /* 0x000fe40003f46270 */
[----:B------:R-:W-:-:S02]  /*12bf0*/  FSEL R30, R30, -INF , P0 ;  /* 0xff8000001e1e7808 */ /* 0x000fc40000000000 */
[----:B------:R-:W-:Y:S02]  /*12c00*/  ISETP.GE.AND P0, PT, R57, R232, PT ;  /* 0x000000e83900720c */ /* 0x000fe40003f06270 */
[-C--:B------:R-:W-:Y:S02]  /*12c10*/  ISETP.GE.AND P5, PT, R172, R231.reuse, PT ;  /* 0x000000e7ac00720c */ /* 0x080fe40003fa6270 */
[----:B------:R-:W-:Y:S02]  /*12c20*/  FSEL R31, R31, -INF , P2 ;  /* 0xff8000001f1f7808 */ /* 0x000fe40001000000 */
[----:B------:R-:W-:Y:S02]  /*12c30*/  FSEL R172, R35, -INF , !P1 ;  /* 0xff80000023ac7808 */ /* 0x000fe40004800000 */
[----:B------:R-:W-:Y:S02]  /*12c40*/  ISETP.GE.AND P4, PT, R57, R231, PT ;  /* 0x000000e73900720c */ /* 0x000fe40003f86270 */
[----:B------:R-:W-:-:S02]  /*12c50*/  FSEL R27, R27, -INF , P0 ;  /* 0xff8000001b1b7808 */ /* 0x000fc40000000000 */
[CC--:B------:R-:W-:Y:S02]  /*12c60*/  ISETP.GE.AND P1, PT, R170.reuse, R232.reuse, PT ;  /* 0x000000e8aa00720c */ /* 0x0c0fe40003f26270 */
[----:B------:R-:W-:Y:S02]  /*12c70*/  ISETP.GE.AND P6, PT, R170, R231, PT ;  /* 0x000000e7aa00720c */ /* 0x000fe40003fc6270 */
[----:B------:R-:W-:Y:S02]  /*12c80*/  ISETP.GE.AND P0, PT, R69, R232, PT ;  /* 0x000000e84500720c */ /* 0x000fe40003f06270 */
[----:B-1----:R-:W-:Y:S02]  /*12c90*/  FMNMX.FTZ R34, R21, R34, !PT ;  /* 0x0000002215227209 */ /* 0x002fe40007810000 */
[----:B------:R-:W-:Y:S02]  /*12ca0*/  FSEL R170, R30, -INF , !P3 ;  /* 0xff8000001eaa7808 */ /* 0x000fe40005800000 */
[----:B------:R-:W-:-:S02]  /*12cb0*/  FSEL R30, R31, -INF , !P5 ;  /* 0xff8000001f1e7808 */ /* 0x000fc40006800000 */
[----:B------:R-:W-:Y:S02]  /*12cc0*/  FSEL R31, R27, -INF , !P4 ;  /* 0xff8000001b1f7808 */ /* 0x000fe40006000000 */
[----:B------:R-:W-:Y:S02]  /*12cd0*/  FSEL R27, R23, -INF , P0 ;  /* 0xff800000171b7808 */ /* 0x000fe40000000000 */
[----:B------:R-:W1:Y:S01]  /*12ce0*/  SHFL.BFLY PT, R23, R34, 0x1, 0x1f ;  /* 0x0c201f0022177f89 */ /* 0x000e6200000e0000 */
[CC--:B------:R-:W-:Y:S02]  /*12cf0*/  ISETP.GE.AND P2, PT, R56.reuse, R232.reuse, PT ;  /* 0x000000e83800720c */ /* 0x0c0fe40003f46270 */
[----:B------:R-:W-:Y:S02]  /*12d00*/  ISETP.GE.AND P3, PT, R56, R231, PT ;  /* 0x000000e73800720c */ /* 0x000fe40003f66270 */
[----:B------:R-:W-:Y:S02]  /*12d10*/  FSEL R22, R22, -INF , P2 ;  /* 0xff80000016167808 */ /* 0x000fe40001000000 */
[----:B------:R-:W-:-:S02]  /*12d20*/  ISETP.GE.AND P0, PT, R72, R232, PT ;  /* 0x000000e84800720c */ /* 0x000fc40003f06270 */
[----:B------:R-:W-:Y:S02]  /*12d30*/  FSEL R26, R26, -INF , P1 ;  /* 0xff8000001a1a7808 */ /* 0x000fe40000800000 */
[----:B------:R-:W-:Y:S02]  /*12d40*/  ISETP.GE.AND P1, PT, R68, R232, PT ;  /* 0x000000e84400720c */ /* 0x000fe40003f26270 */
[----:B------:R-:W-:Y:S02]  /*12d50*/  FSEL R21, R22, -INF , !P3 ;  /* 0xff80000016157808 */ /* 0x000fe40005800000 */
[-C--:B------:R-:W-:Y:S02]  /*12d60*/  ISETP.GE.AND P3, PT, R72, R231.reuse, PT ;  /* 0x000000e74800720c */ /* 0x080fe40003f66270 */
[----:B------:R-:W-:Y:S02]  /*12d70*/  FSEL R19, R19, -INF , P0 ;  /* 0xff80000013137808 */ /* 0x000fe40000000000 */
[----:B------:R-:W-:Y:S01]  /*12d80*/  ISETP.GE.AND P5, PT, R69, R231, PT ;  /* 0x000000e74500720c */ /* 0x000fe20003fa6270 */
[----:B------:R-:W-:Y:S01]  /*12d90*/  IMAD.MOV.U32 R69, RZ, RZ, R128 ;  /* 0x000000ffff457224 */ /* 0x000fe200078e0080 */
[----:B------:R-:W-:-:S02]  /*12da0*/  FSEL R18, R18, -INF , P1 ;  /* 0xff80000012127808 */ /* 0x000fc40000800000 */
[-C--:B------:R-:W-:Y:S02]  /*12db0*/  ISETP.GE.AND P1, PT, R117, R232.reuse, PT ;  /* 0x000000e87500720c */ /* 0x080fe40003f26270 */
[----:B------:R-:W-:Y:S02]  /*12dc0*/  FSEL R128, R19, -INF , !P3 ;  /* 0xff80000013807808 */ /* 0x000fe40005800000 */
[-C--:B------:R-:W-:Y:S02]  /*12dd0*/  ISETP.GE.AND P3, PT, R150, R232.reuse, PT ;  /* 0x000000e89600720c */ /* 0x080fe40003f66270 */
[----:B------:R-:W-:Y:S02]  /*12de0*/  ISETP.GE.AND P2, PT, R117, R231, PT ;  /* 0x000000e77500720c */ /* 0x000fe40003f46270 */
[----:B------:R-:W-:Y:S02]  /*12df0*/  ISETP.GE.AND P0, PT, R251, R232, PT ;  /* 0x000000e8fb00720c */ /* 0x000fe40003f06270 */
[----:B------:R-:W-:-:S02]  /*12e00*/  FSEL R14, R14, -INF , P1 ;  /* 0xff8000000e0e7808 */ /* 0x000fc40000800000 */
[----:B------:R-:W-:Y:S02]  /*12e10*/  FSEL R27, R27, -INF , !P5 ;  /* 0xff8000001b1b7808 */ /* 0x000fe40006800000 */
[----:B-1----:R-:W-:Y:S02]  /*12e20*/  FMNMX.FTZ R34, R34, R23, !PT ;  /* 0x0000001722227209 */ /* 0x002fe40007810000 */
[-C--:B------:R-:W-:Y:S02]  /*12e30*/  ISETP.GE.AND P4, PT, R68, R231.reuse, PT ;  /* 0x000000e74400720c */ /* 0x080fe40003f86270 */
[----:B------:R-:W-:Y:S02]  /*12e40*/  ISETP.GE.AND P5, PT, R150, R231, PT ;  /* 0x000000e79600720c */ /* 0x000fe40003fa6270 */
[----:B------:R-:W-:Y:S01]  /*12e50*/  FSEL R10, R10, -INF , P3 ;  /* 0xff8000000a0a7808 */ /* 0x000fe20001800000 */
[----:B------:R-:W-:Y:S01]  /*12e60*/  IMAD.MOV.U32 R56, RZ, RZ, R29 ;  /* 0x000000ffff387224 */ /* 0x000fe200078e001d */
[----:B------:R-:W-:-:S02]  /*12e70*/  FSEL R15, R15, -INF , P0 ;  /* 0xff8000000f0f7808 */ /* 0x000fc40000000000 */
[----:B------:R-:W-:Y:S01]  /*12e80*/  FSEL R150, R14, -INF , !P2 ;  /* 0xff8000000e967808 */ /* 0x000fe20005000000 */
[----:B--2---:R-:W-:Y:S01]  /*12e90*/  FMUL.FTZ R48, R3, R34 ;  /* 0x0000002203307220 */ /* 0x004fe20000410000 */
[CC--:B------:R-:W-:Y:S02]  /*12ea0*/  ISETP.GE.AND P1, PT, R249.reuse, R232.reuse, PT ;  /* 0x000000e8f900720c */ /* 0x0c0fe40003f26270 */
[----:B------:R-:W-:Y:S02]  /*12eb0*/  ISETP.GE.AND P2, PT, R249, R231, PT ;  /* 0x000000e7f900720c */ /* 0x000fe40003f46270 */
[----:B------:R-:W-:Y:S02]  /*12ec0*/  ISETP.GE.AND P0, PT, R243, R232, PT ;  /* 0x000000e8f300720c */ /* 0x000fe40003f06270 */
[----:B------:R-:W-:Y:S02]  /*12ed0*/  FSEL R29, R18, -INF , !P4 ;  /* 0xff800000121d7808 */ /* 0x000fe40006000000 */
[----:B------:R-:W-:-:S02]  /*12ee0*/  FSEL R249, R10, -INF , !P5 ;  /* 0xff8000000af97808 */ /* 0x000fc40006800000 */
[----:B------:R-:W-:Y:S02]  /*12ef0*/  ISETP.GE.AND P4, PT, R251, R231, PT ;  /* 0x000000e7fb00720c */ /* 0x000fe40003f86270 */
[----:B------:R-:W-:Y:S02]  /*12f00*/  FSETP.NEU.FTZ.AND P5, PT, R34, -INF , PT ;  /* 0xff8000002200780b */ /* 0x000fe40003fbd000 */
[----:B------:R-:W-:Y:S02]  /*12f10*/  FSEL R11, R11, -INF , P1 ;  /* 0xff8000000b0b7808 */ /* 0x000fe40000800000 */
[-C--:B------:R-:W-:Y:S02]  /*12f20*/  ISETP.GE.AND P3, PT, R241, R232.reuse, PT ;  /* 0x000000e8f100720c */ /* 0x080fe40003f66270 */
[----:B------:R-:W-:Y:S02]  /*12f30*/  FSEL R6, R6, -INF , P0 ;  /* 0xff80000006067808 */ /* 0x000fe40000000000 */
[----:B------:R-:W-:-:S02]  /*12f40*/  ISETP.GE.AND P0, PT, R211, R232, PT ;  /* 0x000000e8d300720c */ /* 0x000fc40003f06270 */
[----:B------:R-:W-:Y:S02]  /*12f50*/  FSEL R251, R15, -INF , !P4 ;  /* 0xff8000000ffb7808 */ /* 0x000fe40006000000 */
[----:B------:R-:W-:Y:S02]  /*12f60*/  FSEL R48, R48, RZ, P5 ;  /* 0x000000ff30307208 */ /* 0x000fe40002800000 */
[-C--:B------:R-:W-:Y:S02]  /*12f70*/  ISETP.GE.AND P4, PT, R243, R231.reuse, PT ;  /* 0x000000e7f300720c */ /* 0x080fe40003f86270 */
[----:B------:R-:W-:Y:S02]  /*12f80*/  FSEL R243, R11, -INF , !P2 ;  /* 0xff8000000bf37808 */ /* 0x000fe40005000000 */
[----:B------:R-:W-:Y:S02]  /*12f90*/  ISETP.GE.AND P1, PT, R241, R231, PT ;  /* 0x000000e7f100720c */ /* 0x000fe40003f26270 */
[----:B------:R-:W-:Y:S01]  /*12fa0*/  FSEL R7, R7, -INF , P3 ;  /* 0xff80000007077808 */ /* 0x000fe20001800000 */
[----:B------:R-:W-:Y:S01]  /*12fb0*/  IMAD.MOV.U32 R72, RZ, RZ, R121 ;  /* 0x000000ffff487224 */ /* 0x000fe200078e0079 */
[----:B------:R-:W-:-:S02]  /*12fc0*/  ISETP.GE.AND P2, PT, R185, R232, PT ;  /* 0x000000e8b900720c */ /* 0x000fc40003f46270 */
[----:B------:R-:W-:Y:S01]  /*12fd0*/  FSEL R162, R162, -INF , P0 ;  /* 0xff800000a2a27808 */ /* 0x000fe20000000000 */
[----:B------:R-:W-:Y:S01]  /*12fe0*/  FFMA.FTZ R121, R239, R3, -R48 ;  /* 0x00000003ef797223 */ /* 0x000fe20000010830 */
[-C--:B------:R-:W-:Y:S02]  /*12ff0*/  ISETP.GE.AND P0, PT, R205, R232.reuse, PT ;  /* 0x000000e8cd00720c */ /* 0x080fe40003f06270 */
[----:B------:R-:W-:Y:S02]  /*13000*/  FSEL R239, R7, -INF , !P1 ;  /* 0xff80000007ef7808 */ /* 0x000fe40004800000 */
[----:B------:R-:W-:Y:S02]  /*13010*/  ISETP.GE.AND P1, PT, R185, R231, PT ;  /* 0x000000e7b900720c */ /* 0x000fe40003f26270 */
[----:B------:R-:W-:Y:S02]  /*13020*/  FSEL R163, R163, -INF , P2 ;  /* 0xff800000a3a37808 */ /* 0x000fe40001000000 */
[----:B------:R-:W-:-:S02]  /*13030*/  ISETP.GE.AND P2, PT, R201, R232, PT ;  /* 0x000000e8c900720c */ /* 0x000fc40003f46270 */
[----:B------:R-:W-:Y:S01]  /*13040*/  FSEL R158, R158, -INF , P0 ;  /* 0xff8000009e9e7808 */ /* 0x000fe20000000000 */
[----:B------:R-:W-:Y:S01]  /*13050*/  FFMA.FTZ R117, R235, R3, -R48 ;  /* 0x00000003eb757223 */ /* 0x000fe20000010830 */
[-C--:B------:R-:W-:Y:S02]  /*13060*/  ISETP.GE.AND P3, PT, R205, R231.reuse, PT ;  /* 0x000000e7cd00720c */ /* 0x080fe40003f66270 */
[----:B------:R-:W-:Y:S02]  /*13070*/  ISETP.GE.AND P0, PT, R197, R232, PT ;  /* 0x000000e8c500720c */ /* 0x000fe40003f06270 */
[----:B------:R-:W-:Y:S02]  /*13080*/  FSEL R241, R6, -INF , !P4 ;  /* 0xff80000006f17808 */ /* 0x000fe40006000000 */
[----:B------:R-:W-:Y:S02]  /*13090*/  FSEL R235, R163, -INF , !P1 ;  /* 0xff800000a3eb7808 */ /* 0x000fe40004800000 */
[----:B------:R-:W-:-:S02]  /*130a0*/  ISETP.GE.AND P4, PT, R211, R231, PT ;  /* 0x000000e7d300720c */ /* 0x000fc40003f86270 */
[----:B------:R-:W-:Y:S02]  /*130b0*/  ISETP.GE.AND P1, PT, R201, R231, PT ;  /* 0x000000e7c900720c */ /* 0x000fe40003f26270 */
[----:B------:R-:W-:Y:S02]  /*130c0*/  FSEL R159, R159, -INF , P2 ;  /* 0xff8000009f9f7808 */ /* 0x000fe40001000000 */
[----:B------:R-:W-:Y:S01]  /*130d0*/  FMNMX3.FTZ R7, R0, R174, R172, !PT ;  /* 0x000000ae00077276 */ /* 0x000fe200078100ac */
[----:B------:R-:W-:Y:S01]  /*130e0*/  IMAD.MOV.U32 R68, RZ, RZ, R113 ;  /* 0x000000ffff447224 */ /* 0x000fe200078e0071 */
[----:B------:R-:W-:Y:S02]  /*130f0*/  FSEL R211, R158, -INF , !P3 ;  /* 0xff8000009ed37808 */ /* 0x000fe40005800000 */
[----:B------:R-:W-:Y:S01]  /*13100*/  FSEL R154, R154, -INF , P0 ;  /* 0xff8000009a9a7808 */ /* 0x000fe20000000000 */
[----:B------:R-:W-:Y:S01]  /*13110*/  FFMA.FTZ R113, R207, R3, -R48 ;  /* 0x00000003cf717223 */ /* 0x000fe20000010830 */
[----:B------:R-:W-:-:S02]  /*13120*/  ISETP.GE.AND P3, PT, R197, R231, PT ;  /* 0x000000e7c500720c */ /* 0x000fc40003f66270 */
[-C--:B------:R-:W-:Y:S02]  /*13130*/  ISETP.GE.AND P2, PT, R191, R232.reuse, PT ;  /* 0x000000e8bf00720c */ /* 0x080fe40003f46270 */
[----:B------:R-:W-:Y:S02]  /*13140*/  ISETP.GE.AND P0, PT, R187, R232, PT ;  /* 0x000000e8bb00720c */ /* 0x000fe40003f06270 */
        /* <DEDUP_REMOVED lines=8> */
[-C--:B------:R-:W-:Y:S02]  /*131d0*/  ISETP.GE.AND P2, PT, R179, R232.reuse, PT ;  /* 0x000000e8b300720c */ /* 0x080fe40003f46270 */
[----:B------:R-:W-:Y:S01]  /*131e0*/  ISETP.GE.AND P0, PT, R173, R232, PT ;  /* 0x000000e8ad00720c */ /* 0x000fe20003f06270 */
[----:B------:R-:W-:Y:S01]  /*131f0*/  IMAD.MOV.U32 R22, RZ, RZ, R116 ;  /* 0x000000ffff167224 */ /* 0x000fe200078e0074 */
[----:B------:R-:W-:Y:S01]  /*13200*/  FMNMX3.FTZ R6, R6, R26, R31, !PT ;  /* 0x0000001a06067276 */ /* 0x000fe2000781001f */
[----:B------:R-:W-:Y:S01]  /*13210*/  FFMA.FTZ R116, R203, R3, -R48 ;  /* 0x00000003cb747223 */ /* 0x000fe20000010830 */
[----:B------:R-:W-:-:S02]  /*13220*/  FSEL R205, R155, -INF , !P1 ;  /* 0xff8000009bcd7808 */ /* 0x000fc40004800000 */
[-C--:B------:R-:W-:Y:S02]  /*13230*/  ISETP.GE.AND P1, PT, R179, R231.reuse, PT ;  /* 0x000000e7b300720c */ /* 0x080fe40003f26270 */
[----:B------:R-:W-:Y:S02]  /*13240*/  FSEL R203, R130, -INF , !P3 ;  /* 0xff80000082cb7808 */ /* 0x000fe40005800000 */
[----:B------:R-:W-:Y:S02]  /*13250*/  FSEL R131, R131, -INF , P2 ;  /* 0xff80000083837808 */ /* 0x000fe40001000000 */
[----:B------:R-:W-:Y:S02]  /*13260*/  FSEL R126, R126, -INF , P0 ;  /* 0xff8000007e7e7808 */ /* 0x000fe40000000000 */
[----:B------:R-:W-:Y:S02]  /*13270*/  ISETP.GE.AND P3, PT, R173, R231, PT ;  /* 0x000000e7ad00720c */ /* 0x000fe40003f66270 */
[----:B------:R-:W-:-:S02]  /*13280*/  ISETP.GE.AND P2, PT, R238, R232, PT ;  /* 0x000000e8ee00720c */ /* 0x000fc40003f46270 */
[----:B------:R-:W-:Y:S02]  /*13290*/  ISETP.GE.AND P0, PT, R236, R232, PT ;  /* 0x000000e8ec00720c */ /* 0x000fe40003f06270 */
[----:B------:R-:W-:Y:S01]  /*132a0*/  FMNMX3.FTZ R6, R6, R21, R27, !PT ;  /* 0x0000001506067276 */ /* 0x000fe2000781001b */
[----:B------:R-:W-:Y:S02]  /*132b0*/  IMAD.MOV.U32 R57, RZ, RZ, R109 ;  /* 0x000000ffff397224 */ /* 0x000fe400078e006d */
[----:B------:R-:W-:Y:S01]  /*132c0*/  FFMA.FTZ R109, R199, R3, -R48 ;  /* 0x00000003c76d7223 */ /* 0x000fe20000010830 */
[----:B------:R-:W-:Y:S02]  /*132d0*/  FSEL R201, R131, -INF , !P1 ;  /* 0xff80000083c97808 */ /* 0x000fe40004800000 */
[----:B------:R-:W-:Y:S02]  /*132e0*/  ISETP.GE.AND P1, PT, R238, R231, PT ;  /* 0x000000e7ee00720c */ /* 0x000fe40003f26270 */
[----:B------:R-:W-:-:S02]  /*132f0*/  FSEL R199, R126, -INF , !P3 ;  /* 0xff8000007ec77808 */ /* 0x000fc40005800000 */
[----:B------:R-:W-:Y:S02]  /*13300*/  FSEL R127, R127, -INF , P2 ;  /* 0xff8000007f7f7808 */ /* 0x000fe40001000000 */
[----:B------:R-:W-:Y:S02]  /*13310*/  FSEL R122, R122, -INF , P0 ;  /* 0xff8000007a7a7808 */ /* 0x000fe40000000000 */
[----:B------:R-:W-:Y:S01]  /*13320*/  FMNMX3.FTZ R6, R6, R29, R128, !PT ;  /* 0x0000001d06067276 */ /* 0x000fe20007810080 */
[----:B------:R-:W-:Y:S01]  /*13330*/  IMAD.MOV.U32 R49, RZ, RZ, R68 ;  /* 0x000000ffff317224 */ /* 0x000fe200078e0044 */
[----:B------:R-:W-:Y:S02]  /*13340*/  ISETP.GE.AND P3, PT, R236, R231, PT ;  /* 0x000000e7ec00720c */ /* 0x000fe40003f66270 */
[-C--:B------:R-:W-:Y:S02]  /*13350*/  ISETP.GE.AND P2, PT, R200, R232.reuse, PT ;  /* 0x000000e8c800720c */ /* 0x080fe40003f46270 */
[----:B------:R-:W-:Y:S01]  /*13360*/  ISETP.GE.AND P0, PT, R212, R232, PT ;  /* 0x000000e8d400720c */ /* 0x000fe20003f06270 */
[----:B------:R-:W-:-:S02]  /*13370*/  IMAD.MOV.U32 R68, RZ, RZ, R105 ;  /* 0x000000ffff447224 */ /* 0x000fc400078e0069 */
[----:B------:R-:W-:Y:S01]  /*13380*/  FFMA.FTZ R105, R195, R3, -R48 ;  /* 0x00000003c3697223 */ /* 0x000fe20000010830 */
[----:B------:R-:W-:Y:S02]  /*13390*/  FSEL R197, R127, -INF , !P1 ;  /* 0xff8000007fc57808 */ /* 0x000fe40004800000 */
[----:B------:R-:W-:Y:S01]  /*133a0*/  FMNMX3.FTZ R6, R6, R150, R251, !PT ;  /* 0x0000009606067276 */ /* 0x000fe200078100fb */
[----:B------:R-:W-:Y:S01]  /*133b0*/  IMAD.MOV.U32 R45, RZ, RZ, R72 ;  /* 0x000000ffff2d7224 */ /* 0x000fe200078e0048 */
[-C--:B------:R-:W-:Y:S02]  /*133c0*/  ISETP.GE.AND P1, PT, R200, R231.reuse, PT ;  /* 0x000000e7c800720c */ /* 0x080fe40003f26270 */
[----:B------:R-:W-:Y:S02]  /*133d0*/  FSEL R195, R122, -INF , !P3 ;  /* 0xff8000007ac37808 */ /* 0x000fe40005800000 */
[----:B------:R-:W-:Y:S02]  /*133e0*/  FSEL R123, R123, -INF , P2 ;  /* 0xff8000007b7b7808 */ /* 0x000fe40001000000 */
[----:B------:R-:W-:Y:S01]  /*133f0*/  FSEL R118, R118, -INF , P0 ;  /* 0xff80000076767808 */ /* 0x000fe20000000000 */
[----:B------:R-:W-:Y:S01]  /*13400*/  IMAD.MOV.U32 R72, RZ, RZ, R112 ;  /* 0x000000ffff487224 */ /* 0x000fe200078e0070 */
[----:B------:R-:W-:-:S02]  /*13410*/  ISETP.GE.AND P3, PT, R212, R231, PT ;  /* 0x000000e7d400720c */ /* 0x000fc40003f66270 */
[-C--:B------:R-:W-:Y:S02]  /*13420*/  ISETP.GE.AND P2, PT, R206, R232.reuse, PT ;  /* 0x000000e8ce00720c */ /* 0x080fe40003f46270 */
[----:B------:R-:W-:Y:S01]  /*13430*/  ISETP.GE.AND P0, PT, R204, R232, PT ;  /* 0x000000e8cc00720c */ /* 0x000fe20003f06270 */
[----:B------:R-:W-:Y:S01]  /*13440*/  FFMA.FTZ R112, R193, R3, -R48 ;  /* 0x00000003c1707223 */ /* 0x000fe20000010830 */
[----:B------:R-:W-:Y:S02]  /*13450*/  FMNMX3.FTZ R6, R6, R249, R243, !PT ;  /* 0x000000f906067276 */ /* 0x000fe400078100f3 */
[----:B------:R-:W-:Y:S01]  /*13460*/  FSEL R193, R123, -INF , !P1 ;  /* 0xff8000007bc17808 */ /* 0x000fe20004800000 */
[----:B------:R-:W-:Y:S01]  /*13470*/  IMAD.MOV.U32 R53, RZ, RZ, R69 ;  /* 0x000000ffff357224 */ /* 0x000fe200078e0045 */
[----:B------:R-:W-:Y:S02]  /*13480*/  ISETP.GE.AND P1, PT, R206, R231, PT ;  /* 0x000000e7ce00720c */ /* 0x000fe40003f26270 */
[----:B------:R-:W-:-:S02]  /*13490*/  FSEL R187, R118, -INF , !P3 ;  /* 0xff80000076bb7808 */ /* 0x000fc40005800000 */
[----:B------:R-:W-:Y:S02]  /*134a0*/  FSEL R119, R119, -INF , P2 ;  /* 0xff80000077777808 */ /* 0x000fe40001000000 */
[----:B------:R-:W-:Y:S01]  /*134b0*/  FSEL R114, R114, -INF , P0 ;  /* 0xff80000072727808 */ /* 0x000fe20000000000 */
[----:B------:R-:W-:Y:S01]  /*134c0*/  IMAD.MOV.U32 R69, RZ, RZ, R108 ;  /* 0x000000ffff457224 */ /* 0x000fe200078e006c */
[----:B------:R-:W-:Y:S02]  /*134d0*/  ISETP.GE.AND P3, PT, R204, R231, PT ;  /* 0x000000e7cc00720c */ /* 0x000fe40003f66270 */
[-C--:B------:R-:W-:Y:S02]  /*134e0*/  ISETP.GE.AND P2, PT, R202, R232.reuse, PT ;  /* 0x000000e8ca00720c */ /* 0x080fe40003f46270 */
[----:B------:R-:W-:Y:S01]  /*134f0*/  ISETP.GE.AND P0, PT, R246, R232, PT ;  /* 0x000000e8f600720c */ /* 0x000fe20003f06270 */
[----:B------:R-:W-:Y:S01]  /*13500*/  FFMA.FTZ R108, R181, R3, -R48 ;  /* 0x00000003b56c7223 */ /* 0x000fe20000010830 */
[----:B------:R-:W-:-:S02]  /*13510*/  FSEL R185, R162, -INF , !P4 ;  /* 0xff800000a2b97808 */ /* 0x000fc40006000000 */
[----:B------:R-:W-:Y:S02]  /*13520*/  FMNMX3.FTZ R6, R6, R241, R239, !PT ;  /* 0x000000f106067276 */ /* 0x000fe400078100ef */
[----:B------:R-:W-:Y:S02]  /*13530*/  FSEL R181, R119, -INF , !P1 ;  /* 0xff80000077b57808 */ /* 0x000fe40004800000 */
[----:B------:R-:W-:Y:S02]  /*13540*/  ISETP.GE.AND P1, PT, R202, R231, PT ;  /* 0x000000e7ca00720c */ /* 0x000fe40003f26270 */
[----:B------:R-:W-:Y:S02]  /*13550*/  FSEL R179, R114, -INF , !P3 ;  /* 0xff80000072b37808 */ /* 0x000fe40005800000 */
[----:B------:R-:W-:Y:S02]  /*13560*/  FSEL R115, R115, -INF , P2 ;  /* 0xff80000073737808 */ /* 0x000fe40001000000 */
[----:B------:R-:W-:-:S02]  /*13570*/  FSEL R110, R110, -INF , P0 ;  /* 0xff8000006e6e7808 */ /* 0x000fc40000000000 */
[----:B------:R-:W-:Y:S02]  /*13580*/  ISETP.GE.AND P3, PT, R246, R231, PT ;  /* 0x000000e7f600720c */ /* 0x000fe40003f66270 */
[-C--:B------:R-:W-:Y:S02]  /*13590*/  ISETP.GE.AND P2, PT, R242, R232.reuse, PT ;  /* 0x000000e8f200720c */ /* 0x080fe40003f46270 */
[----:B------:R-:W-:Y:S02]  /*135a0*/  ISETP.GE.AND P0, PT, R22, R232, PT ;  /* 0x000000e81600720c */ /* 0x000fe40003f06270 */
[----:B------:R-:W-:Y:S01]  /*135b0*/  FMNMX3.FTZ R6, R6, R185, R235, !PT ;  /* 0x000000b906067276 */ /* 0x000fe200078100eb */
[----:B------:R-:W-:Y:S01]  /*135c0*/  FFMA.FTZ R35, R175, R3, -R48 ;  /* 0x00000003af237223 */ /* 0x000fe20000010830 */
[----:B------:R-:W-:Y:S02]  /*135d0*/  FSEL R175, R115, -INF , !P1 ;  /* 0xff80000073af7808 */ /* 0x000fe40004800000 */
[----:B------:R-:W-:-:S02]  /*135e0*/  ISETP.GE.AND P1, PT, R242, R231, PT ;  /* 0x000000e7f200720c */ /* 0x000fc40003f26270 */
[----:B------:R-:W-:Y:S02]  /*135f0*/  FSEL R173, R110, -INF , !P3 ;  /* 0xff8000006ead7808 */ /* 0x000fe40005800000 */
[----:B------:R-:W-:Y:S02]  /*13600*/  FSEL R111, R111, -INF , P2 ;  /* 0xff8000006f6f7808 */ /* 0x000fe40001000000 */
[----:B------:R-:W-:Y:S02]  /*13610*/  FSEL R106, R106, -INF , P0 ;  /* 0xff8000006a6a7808 */ /* 0x000fe40000000000 */
[----:B------:R-:W-:Y:S02]  /*13620*/  FMNMX3.FTZ R6, R6, R211, R207, !PT ;  /* 0x000000d306067276 */ /* 0x000fe400078100cf */
[----:B------:R-:W-:Y:S02]  /*13630*/  ISETP.GE.AND P3, PT, R22, R231, PT ;  /* 0x000000e71600720c */ /* 0x000fe40003f66270 */
[----:B------:R-:W-:-:S02]  /*13640*/  ISETP.GE.AND P2, PT, R161, R232, PT ;  /* 0x000000e8a100720c */ /* 0x000fc40003f46270 */
[----:B------:R-:W-:Y:S01]  /*13650*/  ISETP.GE.AND P0, PT, R252, R232, PT ;  /* 0x000000e8fc00720c */ /* 0x000fe20003f06270 */
[-CC-:B------:R-:W-:Y:S01]  /*13660*/  FFMA.FTZ R52, R171, R3.reuse, -R48.reuse ;  /* 0x00000003ab347223 */ /* 0x180fe20000010830 */
[----:B------:R-:W-:Y:S02]  /*13670*/  IMAD.MOV.U32 R22, RZ, RZ, R45 ;  /* 0x000000ffff167224 */ /* 0x000fe400078e002d */
[----:B------:R-:W-:Y:S01]  /*13680*/  FFMA.FTZ R45, R167, R3, -R48 ;  /* 0x00000003a72d7223 */ /* 0x000fe20000010830 */
[----:B------:R-:W-:Y:S02]  /*13690*/  FSEL R171, R111, -INF , !P1 ;  /* 0xff8000006fab7808 */ /* 0x000fe40004800000 */
[----:B------:R-:W-:Y:S02]  /*136a0*/  FMNMX3.FTZ R6, R6, R191, R205, !PT ;  /* 0x000000bf06067276 */ /* 0x000fe400078100cd */
        /* <DEDUP_REMOVED lines=9> */
[----:B------:R-:W-:-:S02]  /*13740*/  FMNMX3.FTZ R6, R6, R203, R201, !PT ;  /* 0x000000cb06067276 */ /* 0x000fc400078100c9 */
[----:B------:R-:W-:Y:S02]  /*13750*/  FSEL R165, R107, -INF , !P1 ;  /* 0xff8000006ba57808 */ /* 0x000fe40004800000 */
[-C--:B------:R-:W-:Y:S02]  /*13760*/  ISETP.GE.AND P1, PT, R250, R231.reuse, PT ;  /* 0x000000e7fa00720c */ /* 0x080fe40003f26270 */
[----:B------:R-:W-:Y:S02]  /*13770*/  FSEL R163, R102, -INF , !P3 ;  /* 0xff80000066a37808 */ /* 0x000fe40005800000 */
[----:B------:R-:W-:Y:S02]  /*13780*/  FSEL R103, R103, -INF , P2 ;  /* 0xff80000067677808 */ /* 0x000fe40001000000 */
[----:B------:R-:W-:Y:S02]  /*13790*/  FSEL R98, R98, -INF , P0 ;  /* 0xff80000062627808 */ /* 0x000fe40000000000 */
[----:B------:R-:W-:-:S02]  /*137a0*/  ISETP.GE.AND P3, PT, R153, R231, PT ;  /* 0x000000e79900720c */ /* 0x000fc40003f66270 */
[-C--:B------:R-:W-:Y:S02]  /*137b0*/  ISETP.GE.AND P2, PT, R129, R232.reuse, PT ;  /* 0x000000e88100720c */ /* 0x080fe40003f46270 */
[----:B------:R-:W-:Y:S02]  /*137c0*/  ISETP.GE.AND P0, PT, R53, R232, PT ;  /* 0x000000e83500720c */ /* 0x000fe40003f06270 */
[----:B------:R-:W-:Y:S02]  /*137d0*/  FMNMX3.FTZ R6, R6, R199, R197, !PT ;  /* 0x000000c706067276 */ /* 0x000fe400078100c5 */
[----:B------:R-:W-:Y:S02]  /*137e0*/  FSEL R161, R103, -INF , !P1 ;  /* 0xff80000067a17808 */ /* 0x000fe40004800000 */
[----:B------:R-:W-:Y:S02]  /*137f0*/  ISETP.GE.AND P1, PT, R129, R231, PT ;  /* 0x000000e78100720c */ /* 0x000fe40003f26270 */
[----:B------:R-:W-:-:S02]  /*13800*/  FSEL R159, R98, -INF , !P3 ;  /* 0xff800000629f7808 */ /* 0x000fc40005800000 */
[----:B------:R-:W-:Y:S02]  /*13810*/  FSEL R99, R99, -INF , P2 ;  /* 0xff80000063637808 */ /* 0x000fe40001000000 */
[----:B------:R-:W-:Y:S01]  /*13820*/  FSEL R94, R94, -INF , P0 ;  /* 0xff8000005e5e7808 */ /* 0x000fe20000000000 */
[----:B------:R-:W-:Y:S01]  /*13830*/  IMAD.MOV.U32 R18, RZ, RZ, R49 ;  /* 0x000000ffff127224 */ /* 0x000fe200078e0031 */
[----:B------:R-:W-:Y:S02]  /*13840*/  ISETP.GE.AND P3, PT, R53, R231, PT ;  /* 0x000000e73500720c */ /* 0x000fe40003f66270 */
[-C--:B------:R-:W-:Y:S02]  /*13850*/  ISETP.GE.AND P0, PT, R22, R232.reuse, PT ;  /* 0x000000e81600720c */ /* 0x080fe40003f06270 */
[----:B------:R-:W-:Y:S02]  /*13860*/  FMNMX3.FTZ R6, R6, R195, R193, !PT ;  /* 0x000000c306067276 */ /* 0x000fe400078100c1 */
[----:B------:R-:W-:-:S02]  /*13870*/  ISETP.GE.AND P2, PT, R19, R232, PT ;  /* 0x000000e81300720c */ /* 0x000fc40003f46270 */
[----:B------:R-:W-:Y:S02]  /*13880*/  FSEL R153, R99, -INF , !P1 ;  /* 0xff80000063997808 */ /* 0x000fe40004800000 */
[----:B------:R-:W-:Y:S01]  /*13890*/  ISETP.GE.AND P1, PT, R19, R231, PT ;  /* 0x000000e71300720c */ /* 0x000fe20003f26270 */
[----:B------:R-:W-:Y:S01]  /*138a0*/  IMAD.MOV.U32 R19, RZ, RZ, R18 ;  /* 0x000000ffff137224 */ /* 0x000fe200078e0012 */
[----:B------:R-:W-:Y:S02]  /*138b0*/  FSEL R129, R94, -INF , !P3 ;  /* 0xff8000005e817808 */ /* 0x000fe40005800000 */
[----:B------:R-:W-:Y:S02]  /*138c0*/  FSEL R90, R90, -INF , P0 ;  /* 0xff8000005a5a7808 */ /* 0x000fe40000000000 */
[----:B------:R-:W-:Y:S02]  /*138d0*/  FMNMX3.FTZ R6, R6, R187, R181, !PT ;  /* 0x000000bb06067276 */ /* 0x000fe400078100b5 */
[----:B------:R-:W-:-:S02]  /*138e0*/  ISETP.GE.AND P3, PT, R22, R231, PT ;  /* 0x000000e71600720c */ /* 0x000fc40003f66270 */
[----:B------:R-:W-:Y:S02]  /*138f0*/  FSEL R95, R95, -INF , P2 ;  /* 0xff8000005f5f7808 */ /* 0x000fe40001000000 */
[-C--:B------:R-:W-:Y:S02]  /*13900*/  ISETP.GE.AND P0, PT, R69, R232.reuse, PT ;  /* 0x000000e84500720c */ /* 0x080fe40003f06270 */
[----:B------:R-:W-:Y:S02]  /*13910*/  ISETP.GE.AND P2, PT, R57, R232, PT ;  /* 0x000000e83900720c */ /* 0x000fe40003f46270 */
[----:B------:R-:W-:Y:S02]  /*13920*/  FMNMX3.FTZ R6, R6, R179, R175, !PT ;  /* 0x000000b306067276 */ /* 0x000fe400078100af */
[----:B------:R-:W-:Y:S02]  /*13930*/  FSEL R131, R95, -INF , !P1 ;  /* 0xff8000005f837808 */ /* 0x000fe40004800000 */
[----:B------:R-:W-:-:S02]  /*13940*/  FSEL R127, R90, -INF , !P3 ;  /* 0xff8000005a7f7808 */ /* 0x000fc40005800000 */
[----:B------:R-:W-:Y:S02]  /*13950*/  FSEL R86, R86, -INF , P0 ;  /* 0xff80000056567808 */ /* 0x000fe40000000000 */
[----:B------:R-:W-:Y:S02]  /*13960*/  ISETP.GE.AND P1, PT, R57, R231, PT ;  /* 0x000000e73900720c */ /* 0x000fe40003f26270 */
[----:B------:R-:W-:Y:S02]  /*13970*/  FSEL R91, R91, -INF , P2 ;  /* 0xff8000005b5b7808 */ /* 0x000fe40001000000 */
[-C--:B------:R-:W-:Y:S02]  /*13980*/  ISETP.GE.AND P3, PT, R101, R232.reuse, PT ;  /* 0x000000e86500720c */ /* 0x080fe40003f66270 */
[----:B------:R-:W-:Y:S02]  /*13990*/  ISETP.GE.AND P0, PT, R19, R232, PT ;  /* 0x000000e81300720c */ /* 0x000fe40003f06270 */
[----:B------:R-:W-:Y:S01]  /*139a0*/  FMNMX3.FTZ R6, R6, R173, R171, !PT ;  /* 0x000000ad06067276 */ /* 0x000fe200078100ab */
[----:B------:R-:W-:Y:S01]  /*139b0*/  IMAD.MOV.U32 R18, RZ, RZ, R68 ;  /* 0x000000ffff127224 */ /* 0x000fe200078e0044 */
[----:B------:R-:W-:Y:S01]  /*139c0*/  FSEL R123, R91, -INF , !P1 ;  /* 0xff8000005b7b7808 */ /* 0x000fe20004800000 */
[----:B------:R-:W-:Y:S01]  /*139d0*/  IMAD.MOV.U32 R22, RZ, RZ, R72 ;  /* 0x000000ffff167224 */ /* 0x000fe200078e0048 */
[----:B------:R-:W-:-:S02]  /*139e0*/  ISETP.GE.AND P2, PT, R101, R231, PT ;  /* 0x000000e76500720c */ /* 0x000fc40003f46270 */
[----:B------:R-:W-:Y:S02]  /*139f0*/  FSEL R87, R87, -INF , P3 ;  /* 0xff80000057577808 */ /* 0x000fe40001800000 */
[----:B------:R-:W-:Y:S02]  /*13a00*/  FSEL R83, R83, -INF , P0 ;  /* 0xff80000053537808 */ /* 0x000fe40000000000 */
[-C--:B------:R-:W-:Y:S02]  /*13a10*/  ISETP.GE.AND P1, PT, R97, R232.reuse, PT ;  /* 0x000000e86100720c */ /* 0x080fe40003f26270 */
[----:B------:R-:W-:Y:S02]  /*13a20*/  ISETP.GE.AND P0, PT, R89, R232, PT ;  /* 0x000000e85900720c */ /* 0x000fe40003f06270 */
[----:B------:R-:W-:Y:S02]  /*13a30*/  FMNMX3.FTZ R6, R6, R167, R165, !PT ;  /* 0x000000a706067276 */ /* 0x000fe400078100a5 */
[----:B------:R-:W-:-:S02]  /*13a40*/  FSEL R115, R87, -INF , !P2 ;  /* 0xff80000057737808 */ /* 0x000fc40005000000 */
[-C--:B------:R-:W-:Y:S02]  /*13a50*/  ISETP.GE.AND P4, PT, R69, R231.reuse, PT ;  /* 0x000000e74500720c */ /* 0x080fe40003f86270 */
[----:B------:R-:W-:Y:S02]  /*13a60*/  FSEL R82, R82, -INF , P1 ;  /* 0xff80000052527808 */ /* 0x000fe40000800000 */
[-C--:B------:R-:W-:Y:S02]  /*13a70*/  ISETP.GE.AND P3, PT, R19, R231.reuse, PT ;  /* 0x000000e71300720c */ /* 0x080fe40003f66270 */
[----:B------:R-:W-:Y:S02]  /*13a80*/  ISETP.GE.AND P2, PT, R89, R231, PT ;  /* 0x000000e75900720c */ /* 0x000fe40003f46270 */
[----:B------:R-:W-:Y:S01]  /*13a90*/  FSEL R78, R78, -INF , P0 ;  /* 0xff8000004e4e7808 */ /* 0x000fe20000000000 */
[----:B------:R-:W-:Y:S01]  /*13aa0*/  IMAD.MOV.U32 R69, RZ, RZ, R76 ;  /* 0x000000ffff457224 */ /* 0x000fe200078e004c */
[----:B------:R-:W-:-:S02]  /*13ab0*/  ISETP.GE.AND P1, PT, R18, R232, PT ;  /* 0x000000e81200720c */ /* 0x000fc40003f26270 */
[----:B------:R-:W-:Y:S02]  /*13ac0*/  ISETP.GE.AND P0, PT, R22, R232, PT ;  /* 0x000000e81600720c */ /* 0x000fe40003f06270 */
[----:B------:R-:W-:Y:S02]  /*13ad0*/  FMNMX3.FTZ R6, R6, R163, R161, !PT ;  /* 0x000000a306067276 */ /* 0x000fe400078100a1 */
[----:B------:R-:W-:Y:S02]  /*13ae0*/  FSEL R119, R86, -INF , !P4 ;  /* 0xff80000056777808 */ /* 0x000fe40006000000 */
[----:B------:R-:W-:Y:S02]  /*13af0*/  FSEL R107, R83, -INF , !P3 ;  /* 0xff800000536b7808 */ /* 0x000fe40005800000 */
[----:B------:R-:W-:Y:S02]  /*13b00*/  FSEL R101, R78, -INF , !P2 ;  /* 0xff8000004e657808 */ /* 0x000fe40005000000 */
[----:B------:R-:W-:-:S02]  /*13b10*/  ISETP.GE.AND P4, PT, R97, R231, PT ;  /* 0x000000e76100720c */ /* 0x000fc40003f86270 */
[-C--:B------:R-:W-:Y:S02]  /*13b20*/  ISETP.GE.AND P3, PT, R18, R231.reuse, PT ;  /* 0x000000e71200720c */ /* 0x080fe40003f66270 */
[----:B------:R-:W-:Y:S02]  /*13b30*/  ISETP.GE.AND P2, PT, R22, R231, PT ;  /* 0x000000e71600720c */ /* 0x000fe40003f46270 */
[----:B------:R-:W-:Y:S02]  /*13b40*/  FSEL R79, R79, -INF , P1 ;  /* 0xff8000004f4f7808 */ /* 0x000fe40000800000 */
[----:B------:R-:W-:Y:S02]  /*13b50*/  FSEL R74, R74, -INF , P0 ;  /* 0xff8000004a4a7808 */ /* 0x000fe40000000000 */
[----:B------:R-:W-:Y:S02]  /*13b60*/  FMNMX3.FTZ R6, R6, R159, R153, !PT ;  /* 0x0000009f06067276 */ /* 0x000fe40007810099 */
[----:B------:R-:W-:-:S02]  /*13b70*/  ISETP.GE.AND P0, PT, R93, R232, PT ;  /* 0x000000e85d00720c */ /* 0x000fc40003f06270 */
[----:B------:R-:W-:Y:S02]  /*13b80*/  ISETP.GE.AND P1, PT, R69, R232, PT ;  /* 0x000000e84500720c */ /* 0x000fe40003f26270 */
[----:B------:R-:W-:Y:S02]  /*13b90*/  FSEL R111, R82, -INF , !P4 ;  /* 0xff800000526f7808 */ /* 0x000fe40006000000 */
[----:B------:R-:W-:Y:S02]  /*13ba0*/  FSEL R103, R79, -INF , !P3 ;  /* 0xff8000004f677808 */ /* 0x000fe40005800000 */
[----:B------:R-:W-:Y:S02]  /*13bb0*/  FSEL R74, R74, -INF , !P2 ;  /* 0xff8000004a4a7808 */ /* 0x000fe40005000000 */
[----:B------:R-:W-:Y:S02]  /*13bc0*/  FMNMX3.FTZ R6, R6, R129, R131, !PT ;  /* 0x0000008106067276 */ /* 0x000fe40007810083 */
[----:B------:R-:W-:-:S02]  /*13bd0*/  ISETP.GE.AND P3, PT, R69, R231, PT ;  /* 0x000000e74500720c */ /* 0x000fc40003f66270 */
[----:B------:R-:W-:Y:S02]  /*13be0*/  ISETP.GE.AND P2, PT, R93, R231, PT ;  /* 0x000000e75d00720c */ /* 0x000fe40003f46270 */
[----:B------:R-:W-:Y:S02]  /*13bf0*/  FSEL R82, R70, -INF , P0 ;  /* 0xff80000046527808 */ /* 0x000fe40000000000 */
[----:B------:R-:W-:Y:S02]  /*13c00*/  FSEL R69, R75, -INF , P1 ;  /* 0xff8000004b457808 */ /* 0x000fe40000800000 */
[----:B------:R-:W-:Y:S02]  /*13c10*/  ISETP.GE.AND P1, PT, R80, R232, PT ;  /* 0x000000e85000720c */ /* 0x000fe40003f26270 */
[----:B------:R-:W-:Y:S02]  /*13c20*/  FMNMX3.FTZ R6, R6, R127, R123, !PT ;  /* 0x0000007f06067276 */ /* 0x000fe4000781007b */
[----:B------:R-:W-:-:S02]  /*13c30*/  FSEL R82, R82, -INF , !P2 ;  /* 0xff80000052527808 */ /* 0x000fc40005000000 */
[----:B------:R-:W-:Y:S02]  /*13c40*/  FSEL R69, R69, -INF , !P3 ;  /* 0xff80000045457808 */ /* 0x000fe40005800000 */
[C---:B------:R-:W-:Y:S02]  /*13c50*/  ISETP.GE.AND P0, PT, R73.reuse, R232, PT ;  /* 0x000000e84900720c */ /* 0x040fe40003f06270 */
[-C--:B------:R-:W-:Y:S02]  /*13c60*/  ISETP.GE.AND P2, PT, R73, R231.reuse, PT ;  /* 0x000000e74900720c */ /* 0x080fe40003f46270 */
[----:B------:R-:W-:Y:S02]  /*13c70*/  ISETP.GE.AND P3, PT, R80, R231, PT ;  /* 0x000000e75000720c */ /* 0x000fe40003f66270 */
[----:B------:R-:W-:Y:S02]  /*13c80*/  FSEL R73, R71, -INF , P1 ;  /* 0xff80000047497808 */ /* 0x000fe40000800000 */
[----:B------:R-:W-:-:S02]  /*13c90*/  FMNMX3.FTZ R6, R6, R119, R115, !PT ;  /* 0x0000007706067276 */ /* 0x000fc40007810073 */
[C---:B------:R-:W-:Y:S02]  /*13ca0*/  ISETP.GE.AND P1, PT, R84.reuse, R232, PT ;  /* 0x000000e85400720c */ /* 0x040fe40003f26270 */
[----:B------:R-:W-:Y:S02]  /*13cb0*/  FSEL R73, R73, -INF , !P3 ;  /* 0xff80000049497808 */ /* 0x000fe40005800000 */
[----:B------:R-:W-:Y:S02]  /*13cc0*/  ISETP.GE.AND P3, PT, R84, R231, PT ;  /* 0x000000e75400720c */ /* 0x000fe40003f66270 */
[----:B------:R-:W-:Y:S02]  /*13cd0*/  FMNMX3.FTZ R6, R6, R111, R107, !PT ;  /* 0x0000006f06067276 */ /* 0x000fe4000781006b */
[----:B------:R-:W-:Y:S02]  /*13ce0*/  FSEL R84, R58, -INF , P0 ;  /* 0xff8000003a547808 */ /* 0x000fe40000000000 */
[----:B------:R-:W-:-:S02]  /*13cf0*/  FSEL R75, R59, -INF , P1 ;  /* 0xff8000003b4b7808 */ /* 0x000fc40000800000 */
[-C--:B------:R-:W-:Y:S02]  /*13d00*/  ISETP.GE.AND P1, PT, R248, R232.reuse, PT ;  /* 0x000000e8f800720c */ /* 0x080fe40003f26270 */
[C---:B------:R-:W-:Y:S02]  /*13d10*/  ISETP.GE.AND P0, PT, R77.reuse, R232, PT ;  /* 0x000000e84d00720c */ /* 0x040fe40003f06270 */
[----:B------:R-:W-:Y:S02]  /*13d20*/  FMNMX3.FTZ R6, R6, R101, R103, !PT ;  /* 0x0000006506067276 */ /* 0x000fe40007810067 */
[----:B------:R-:W-:Y:S02]  /*13d30*/  FSEL R84, R84, -INF , !P2 ;  /* 0xff80000054547808 */ /* 0x000fe40005000000 */
[----:B------:R-:W-:Y:S02]  /*13d40*/  ISETP.GE.AND P2, PT, R77, R231, PT ;  /* 0x000000e74d00720c */ /* 0x000fe40003f46270 */
[----:B------:R-:W-:-:S02]  /*13d50*/  FSEL R75, R75, -INF , !P3 ;  /* 0xff8000004b4b7808 */ /* 0x000fc40005800000 */
[----:B------:R-:W-:Y:S02]  /*13d60*/  ISETP.GE.AND P3, PT, R248, R231, PT ;  /* 0x000000e7f800720c */ /* 0x000fe40003f66270 */
[----:B------:R-:W-:Y:S02]  /*13d70*/  FSEL R77, R55, -INF , P1 ;  /* 0xff800000374d7808 */ /* 0x000fe40000800000 */
[----:B------:R-:W-:Y:S02]  /*13d80*/  FSEL R86, R54, -INF , P0 ;  /* 0xff80000036567808 */ /* 0x000fe40000000000 */
[----:B------:R-:W-:Y:S02]  /*13d90*/  FMNMX3.FTZ R6, R6, R74, R69, !PT ;  /* 0x0000004a06067276 */ /* 0x000fe40007810045 */
[-C--:B------:R-:W-:Y:S02]  /*13da0*/  ISETP.GE.AND P0, PT, R240, R232.reuse, PT ;  /* 0x000000e8f000720c */ /* 0x080fe40003f06270 */
[----:B------:R-:W-:-:S02]  /*13db0*/  ISETP.GE.AND P1, PT, R88, R232, PT ;  /* 0x000000e85800720c */ /* 0x000fc40003f26270 */
[----:B------:R-:W-:Y:S02]  /*13dc0*/  FSEL R77, R77, -INF , !P3 ;  /* 0xff8000004d4d7808 */ /* 0x000fe40005800000 */
[-C--:B------:R-:W-:Y:S02]  /*13dd0*/  ISETP.GE.AND P3, PT, R88, R231.reuse, PT ;  /* 0x000000e75800720c */ /* 0x080fe40003f66270 */
[----:B------:R-:W-:Y:S02]  /*13de0*/  FMNMX3.FTZ R6, R6, R82, R73, !PT ;  /* 0x0000005206067276 */ /* 0x000fe40007810049 */
[----:B------:R-:W-:Y:S02]  /*13df0*/  FSEL R86, R86, -INF , !P2 ;  /* 0xff80000056567808 */ /* 0x000fe40005000000 */
[----:B------:R-:W-:Y:S02]  /*13e00*/  FSEL R88, R50, -INF , P0 ;  /* 0xff80000032587808 */ /* 0x000fe40000000000 */
[----:B------:R-:W-:-:S02]  /*13e10*/  ISETP.GE.AND P2, PT, R240, R231, PT ;  /* 0x000000e7f000720c */ /* 0x000fc40003f46270 */
[-C--:B------:R-:W-:Y:S02]  /*13e20*/  ISETP.GE.AND P0, PT, R198, R232.reuse, PT ;  /* 0x000000e8c600720c */ /* 0x080fe40003f06270 */
[----:B------:R-:W-:Y:S02]  /*13e30*/  FSEL R79, R51, -INF , P1 ;  /* 0xff800000334f7808 */ /* 0x000fe40000800000 */
[----:B------:R-:W-:Y:S02]  /*13e40*/  ISETP.GE.AND P1, PT, R196, R232, PT ;  /* 0x000000e8c400720c */ /* 0x000fe40003f26270 */
[----:B------:R-:W-:Y:S02]  /*13e50*/  FMNMX3.FTZ R6, R6, R84, R75, !PT ;  /* 0x0000005406067276 */ /* 0x000fe4000781004b */
[----:B------:R-:W-:Y:S02]  /*13e60*/  FSEL R88, R88, -INF , !P2 ;  /* 0xff80000058587808 */ /* 0x000fe40005000000 */
[----:B------:R-:W-:-:S02]  /*13e70*/  FSEL R90, R46, -INF , P0 ;  /* 0xff8000002e5a7808 */ /* 0x000fc40000000000 */
[-C--:B------:R-:W-:Y:S02]  /*13e80*/  ISETP.GE.AND P2, PT, R198, R231.reuse, PT ;  /* 0x000000e7c600720c */ /* 0x080fe40003f46270 */
[----:B------:R-:W-:Y:S02]  /*13e90*/  FSEL R79, R79, -INF , !P3 ;  /* 0xff8000004f4f7808 */ /* 0x000fe40005800000 */
[-C--:B------:R-:W-:Y:S02]  /*13ea0*/  ISETP.GE.AND P0, PT, R96, R232.reuse, PT ;  /* 0x000000e86000720c */ /* 0x080fe40003f06270 */
[----:B------:R-:W-:Y:S02]  /*13eb0*/  FSEL R99, R47, -INF , P1 ;  /* 0xff8000002f637808 */ /* 0x000fe40000800000 */
[----:B------:R-:W-:Y:S02]  /*13ec0*/  ISETP.GE.AND P3, PT, R196, R231, PT ;  /* 0x000000e7c400720c */ /* 0x000fe40003f66270 */
[----:B------:R-:W-:-:S02]  /*13ed0*/  ISETP.GE.AND P1, PT, R92, R232, PT ;  /* 0x000000e85c00720c */ /* 0x000fc40003f26270 */
[----:B------:R-:W-:Y:S02]  /*13ee0*/  FMNMX3.FTZ R6, R6, R86, R77, !PT ;  /* 0x0000005606067276 */ /* 0x000fe4000781004d */
[----:B------:R-:W-:Y:S02]  /*13ef0*/  FSEL R90, R90, -INF , !P2 ;  /* 0xff8000005a5a7808 */ /* 0x000fe40005000000 */
[----:B------:R-:W-:Y:S02]  /*13f00*/  FSEL R38, R38, -INF , P0 ;  /* 0xff80000026267808 */ /* 0x000fe40000000000 */
[-C--:B------:R-:W-:Y:S02]  /*13f10*/  ISETP.GE.AND P2, PT, R96, R231.reuse, PT ;  /* 0x000000e76000720c */ /* 0x080fe40003f46270 */
[----:B------:R-:W-:Y:S02]  /*13f20*/  ISETP.GE.AND P0, PT, R92, R231, PT ;  /* 0x000000e75c00720c */ /* 0x000fe40003f06270 */
[----:B------:R-:W-:-:S02]  /*13f30*/  FSEL R39, R39, -INF , P1 ;  /* 0xff80000027277808 */ /* 0x000fc40000800000 */
[----:B------:R-:W-:Y:S02]  /*13f40*/  FSEL R99, R99, -INF , !P3 ;  /* 0xff80000063637808 */ /* 0x000fe40005800000 */
[----:B------:R-:W-:Y:S02]  /*13f50*/  FMNMX3.FTZ R6, R6, R88, R79, !PT ;  /* 0x0000005806067276 */ /* 0x000fe4000781004f */
[----:B------:R-:W-:Y:S02]  /*13f60*/  FSEL R97, R38, -INF , !P2 ;  /* 0xff80000026617808 */ /* 0x000fe40005000000 */
[----:B------:R-:W-:Y:S02]  /*13f70*/  FSEL R95, R39, -INF , !P0 ;  /* 0xff800000275f7808 */ /* 0x000fe40004000000 */
[----:B------:R-:W-:-:S04]  /*13f80*/  FMNMX3.FTZ R6, R6, R90, R99, !PT ;  /* 0x0000005a06067276 */ /* 0x000fc80007810063 */
[----:B------:R-:W-:-:S05]  /*13f90*/  FMNMX3.FTZ R6, R6, R97, R95, !PT ;  /* 0x0000006106067276 */ /* 0x000fca000781005f */
[----:B------:R-:W1:Y:S01]  /*13fa0*/  SHFL.BFLY PT, R7, R6, 0x2, 0x1f ;  /* 0x0c401f0006077f89 */ /* 0x000e6200000e0000 */
[-CC-:B------:R-:W-:Y:S01]  /*13fb0*/  FFMA.FTZ R106, R100, R3.reuse, -R48.reuse ;  /* 0x00000003646a7223 */ /* 0x180fe20000010830 */
[----:B------:R-:W-:Y:S01]  /*13fc0*/  FFMA.FTZ R100, R4, R3, -R48 ;  /* 0x0000000304647223 */ /* 0x000fe20000010830 */
[----:B------:R-:W2:Y:S01]  /*13fd0*/  S2UR UR6, SR_CgaCtaId ;  /* 0x00000000000679c3 */ /* 0x000ea20000008800 */
[----:B-1----:R-:W-:-:S05]  /*13fe0*/  FMNMX.FTZ R4, R6, R7, !PT ;  /* 0x0000000706047209 */ /* 0x002fca0007810000 */
[----:B------:R-:W1:Y:S01]  /*13ff0*/  SHFL.BFLY PT, R7, R4, 0x1, 0x1f ;  /* 0x0c201f0004077f89 */ /* 0x000e6200000e0000 */
[----:B------:R-:W-:Y:S02]  /*14000*/  UMOV UR7, 0x400 ;  /* 0x0000040000077882 */ /* 0x000fe40000000000 */
[----:B--2---:R-:W-:Y:S01]  /*14010*/  ULEA UR6, UR6, UR7, 0x18 ;  /* 0x0000000706067291 */ /* 0x004fe2000f8ec0ff */
[----:B------:R-:W-:Y:S01]  /*14020*/  LOP3.LUT R41, R42, 0x120, R41, 0xf8, !PT ;  /* 0x000001202a297812 */ /* 0x000fe200078ef829 */
[-CC-:B------:R-:W-:Y:S01]  /*14030*/  FFMA.FTZ R39, R5, R3.reuse, -R48.reuse ;  /* 0x0000000305277223 */ /* 0x180fe20000010830 */
[----:B------:R-:W-:Y:S01]  /*14040*/  FSEL R5, R34, RZ, P5 ;  /* 0x000000ff22057208 */ /* 0x000fe20002800000 */
[-CC-:B------:R-:W-:Y:S01]  /*14050*/  FFMA.FTZ R83, R81, R3.reuse, -R48.reuse ;  /* 0x0000000351537223 */ /* 0x180fe20000010830 */
[----:B------:R-:W-:Y:S01]  /*14060*/  LOP3.LUT P6, RZ, R234, 0x2, RZ, 0xc0, !PT ;  /* 0x00000002eaff7812 */ /* 0x000fe200078cc0ff */
[----:B------:R-:W-:Y:S01]  /*14070*/  FFMA.FTZ R81, R9, R3, -R48 ;  /* 0x0000000309517223 */ /* 0x000fe20000010830 */
[----:B------:R-:W-:Y:S01]  /*14080*/  LEA R41, R41, UR6, 0x1 ;  /* 0x0000000629297c11 */ /* 0x000fe2000f8e08ff */
[----:B------:R-:W-:Y:S01]  /*14090*/  FADD.FTZ R130, R2, -R5 ;  /* 0x8000000502827221 */ /* 0x000fe20000010000 */
[----:B-1----:R-:W-:-:S03]  /*140a0*/  FMNMX.FTZ R38, R4, R7, !PT ;  /* 0x0000000704267209 */ /* 0x002fc60007810000 */
[----:B------:R-:W1:Y:S01]  /*140b0*/  LDSM.16.MT88.4 R4, [R41+0x5000] ;  /* 0x005000002904783b */ /* 0x000e620000004200 */
[----:B------:R-:W-:Y:S01]  /*140c0*/  FSETP.NEU.FTZ.AND P0, PT, R38, -INF , PT ;  /* 0xff8000002600780b */ /* 0x000fe20003f1d000 */
[----:B------:R-:W-:-:S03]  /*140d0*/  FMUL.FTZ R92, R3, R38 ;  /* 0x00000026035c7220 */ /* 0x000fc60000410000 */
[----:B------:R-:W-:Y:S01]  /*140e0*/  FSEL R9, R38, RZ, P0 ;  /* 0x000000ff26097208 */ /* 0x000fe20000000000 */
[----:B------:R-:W-:Y:S01]  /*140f0*/  VIADD R2, R41, 0x5000 ;  /* 0x0000500029027836 */ /* 0x000fe20000000000 */
[----:B------:R-:W-:-:S03]  /*14100*/  FSEL R92, R92, RZ, P0 ;  /* 0x000000ff5c5c7208 */ /* 0x000fc60000000000 */
[----:B------:R-:W-:Y:S01]  /*14110*/  FADD.FTZ R0, R0, -R9 ;  /* 0x8000000900007221 */ /* 0x000fe20000010000 */
[----:B------:R-:W-:-:S03]  /*14120*/  FFMA.FTZ R46, R124, R3, -R48 ;  /* 0x000000037c2e7223 */ /* 0x000fc60000010830 */
[----:B------:R-:W-:Y:S01]  /*14130*/  FMUL.FTZ R126, R3, R0 ;  /* 0x00000000037e7220 */ /* 0x000fe20000410000 */
[----:B------:R-:W-:Y:S02]  /*14140*/  VIADD R0, R41, 0x5020 ;  /* 0x0000502029007836 */ /* 0x000fe40000000000 */
[----:B------:R-:W-:Y:S02]  /*14150*/  @P6 VIADD R0, R2, 0xffffffe0 ;  /* 0xffffffe002006836 */ /* 0x000fe40000000000 */
[-C--:B------:R-:W-:Y:S01]  /*14160*/  FFMA.FTZ R120, R120, R3.reuse, -R48 ;  /* 0x0000000378787223 */ /* 0x080fe20000010830 */
[-CC-:B------:R-:W-:Y:S01]  /*14170*/  FFMA.FTZ R124, R174, R3.reuse, -R92.reuse ;  /* 0x00000003ae7c7223 */ /* 0x180fe2000001085c */
[-CC-:B------:R-:W-:Y:S01]  /*14180*/  FFMA.FTZ R122, R172, R3.reuse, -R92.reuse ;  /* 0x00000003ac7a7223 */ /* 0x180fe2000001085c */
[-CC-:B------:R-:W-:Y:S01]  /*14190*/  FFMA.FTZ R118, R170, R3.reuse, -R92.reuse ;  /* 0x00000003aa767223 */ /* 0x180fe2000001085c */
[-C--:B------:R-:W-:Y:S01]  /*141a0*/  FFMA.FTZ R155, R30, R3.reuse, -R92 ;  /* 0x000000031e9b7223 */ /* 0x080fe2000001085c */
        /* <DEDUP_REMOVED lines=25> */
[-C--:B------:R-:W-:Y:S01]  /*14340*/  FFMA.FTZ R28, R27, R3.reuse, -R92 ;  /* 0x000000031b1c7223 */ /* 0x080fe2000001085c */
[----:B------:R-:W-:Y:S01]  /*14350*/  FFMA.FTZ R2, R25, R3, -R48 ;  /* 0x0000000319027223 */ /* 0x000fe20000010830 */
        /* <DEDUP_REMOVED lines=37> */
[----:B------:R-:W-:Y:S02]  /*145b0*/  F2FP.F16.F32.PACK_AB R30, R112, R105 ;  /* 0x00000069701e723e */ /* 0x000fe400000000ff */
[----:B----4-:R-:W-:Y:S02]  /*145c0*/  F2FP.F16.F32.PACK_AB R28, R109, R116 ;  /* 0x000000746d1c723e */ /* 0x010fe400000000ff */
[----:B-----5:R-:W-:Y:S01]  /*145d0*/  F2FP.F16.F32.PACK_AB R31, R141, R114 ;  /* 0x000000728d1f723e */ /* 0x020fe200000000ff */
[-C--:B------:R-:W-:Y:S01]  /*145e0*/  FFMA.FTZ R43, R43, R3.reuse, -R48 ;  /* 0x000000032b2b7223 */ /* 0x080fe20000010830 */
[-CC-:B------:R-:W-:Y:S01]  /*145f0*/  FFMA.FTZ R128, R128, R3.reuse, -R92.reuse ;  /* 0x0000000380807223 */ /* 0x180fe2000001085c */
[-CC-:B------:R-:W-:Y:S01]  /*14600*/  FFMA.FTZ R132, R150, R3.reuse, -R92.reuse ;  /* 0x0000000396847223 */ /* 0x180fe2000001085c */
[----:B------:R-:W-:-:S03]  /*14610*/  FFMA.FTZ R135, R251, R3, -R92 ;  /* 0x00000003fb877223 */ /* 0x000fc6000001085c */
        /* <DEDUP_REMOVED lines=181> */
[----:B------:R-:W-:Y:S08]  /*15170*/  MUFU.EX2 R91, R91 ;  /* 0x0000005b005b7308 */ /* 0x000ff00000000800 */
[----:B------:R-:W-:Y:S08]  /*15180*/  MUFU.EX2 R168, R168 ;  /* 0x000000a800a87308 */ /* 0x000ff00000000800 */
[----:B------:R-:W4:Y:S08]  /*15190*/  MUFU.EX2 R161, R161 ;  /* 0x000000a100a17308 */ /* 0x000f300000000800 */
[----:B------:R-:W-:Y:S08]  /*151a0*/  MUFU.EX2 R159, R159 ;  /* 0x0000009f009f7308 */ /* 0x000ff00000000800 */
[----:B------:R-:W5:Y:S01]  /*151b0*/  MUFU.EX2 R170, R170 ;  /* 0x000000aa00aa7308 */ /* 0x000f620000000800 */
[----:B------:R-:W-:Y:S01]  /*151c0*/  HMMA.16816.F32 R4, R28, R10, R4 ;  /* 0x0000000a1c04723c */ /* 0x000fe20000001804 */
[----:B------:R-:W2:Y:S01]  /*151d0*/  LDSM.16.MT88.4 R8, [R0+0x2400] ;  /* 0x002400000008783b */ /* 0x000ea20000004200 */
[----:B------:R-:W-:-:S06]  /*151e0*/  FFMA.FTZ R244, R244, R130, R121 ;  /* 0x00000082f4f47223 */ /* 0x000fcc0000010079 */
[----:B-1----:R-:W-:Y:S01]  /*151f0*/  HMMA.16816.F32 R136, R28, R20, R136 ;  /* 0x000000141c88723c */ /* 0x002fe20000001888 */
[----:B---3--:R-:W-:Y:S02]  /*15200*/  F2FP.F16.F32.PACK_AB R20, R93, R106 ;  /* 0x0000006a5d14723e */ /* 0x008fe400000000ff */
[----:B----4-:R-:W-:-:S05]  /*15210*/  F2FP.F16.F32.PACK_AB R21, R161, R168 ;  /* 0x000000a8a115723e */ /* 0x010fca00000000ff */
[----:B------:R-:W-:Y:S01]  /*15220*/  HMMA.16816.F32 R24, R28, R22, R24 ;  /* 0x000000161c18723c */ /* 0x000fe20000001818 */
[----:B------:R-:W-:Y:S01]  /*15230*/  F2FP.F16.F32.PACK_AB R22, R91, R104 ;  /* 0x000000685b16723e */ /* 0x000fe200000000ff */
[----:B------:R-:W-:Y:S01]  /*15240*/  FADD.FTZ R244, R117, R244 ;  /* 0x000000f475f47221 */ /* 0x000fe20000010000 */
[----:B-----5:R-:W-:Y:S01]  /*15250*/  F2FP.F16.F32.PACK_AB R23, R170, R159 ;  /* 0x0000009faa17723e */ /* 0x020fe200000000ff */
[----:B------:R-:W-:Y:S01]  /*15260*/  FFMA.FTZ R121, R245, R126, R124 ;  /* 0x0000007ef5797223 */ /* 0x000fe2000001007c */
[----:B------:R-:W1:Y:S05]  /*15270*/  LDSM.16.MT88.4 R28, [R41+0x7800] ;  /* 0x00780000291c783b */ /* 0x000e6a0000004200 */
[----:B--2---:R-:W-:Y:S01]  /*15280*/  HMMA.16816.F32 R16, R20, R12, R16 ;  /* 0x0000000c1410723c */ /* 0x004fe20000001810 */
        /* <DEDUP_REMOVED lines=11> */
[C---:B------:R-:W-:Y:S01]  /*15340*/  HMMA.16816.F32 R4, R20.reuse, R14, R4 ;  /* 0x0000000e1404723c */ /* 0x040fe20000001804 */
[-CC-:B------:R-:W-:Y:S01]  /*15350*/  FFMA.FTZ R131, R131, R3.reuse, -R92.reuse ;  /* 0x0000000383837223 */ /* 0x180fe2000001085c */
[----:B------:R-:W-:Y:S01]  /*15360*/  FFMA.FTZ R127, R127, R3, -R92 ;  /* 0x000000037f7f7223 */ /* 0x000fe2000001085c */
[----:B------:R-:W2:Y:S01]  /*15370*/  LDSM.16.MT88.4 R12, [R0+0x2800] ;  /* 0x00280000000c783b */ /* 0x000ea20000004200 */
[----:B------:R-:W-:Y:S01]  /*15380*/  FADD.FTZ R151, R42, R151 ;  /* 0x000000972a977221 */ /* 0x000fe20000010000 */
[----:B------:R-:W-:Y:S01]  /*15390*/  FADD.FTZ R109, R112, R109 ;  /* 0x0000006d706d7221 */ /* 0x000fe20000010000 */
[----:B------:R-:W-:Y:S02]  /*153a0*/  MUFU.EX2 R102, R102 ;  /* 0x0000006600667308 */ /* 0x000fe40000000800 */
[----:B------:R-:W-:Y:S01]  /*153b0*/  FADD.FTZ R114, R114, R151 ;  /* 0x0000009772727221 */ /* 0x000fe20000010000 */
[----:B------:R-:W-:Y:S01]  /*153c0*/  FADD.FTZ R108, R108, R109 ;  /* 0x0000006d6c6c7221 */ /* 0x000fe20000010000 */
[----:B------:R-:W-:Y:S04]  /*153d0*/  HMMA.16816.F32 R136, R20, R8, R136 ;  /* 0x000000081488723c */ /* 0x000fe80000001888 */
[----:B------:R-:W3:Y:S01]  /*153e0*/  MUFU.EX2 R89, R89 ;  /* 0x0000005900597308 */ /* 0x000ee20000000800 */
[----:B------:R-:W-:-:S03]  /*153f0*/  FADD.FTZ R114, R141, R114 ;  /* 0x000000728d727221 */ /* 0x000fc60000010000 */
[----:B------:R-:W-:Y:S01]  /*15400*/  HMMA.16816.F32 R24, R20, R10, R24 ;  /* 0x0000000a1418723c */ /* 0x000fe20000001818 */
[----:B------:R-:W4:Y:S03]  /*15410*/  LDSM.16.MT88.4 R20, [R41+0x7c00] ;  /* 0x007c00002914783b */ /* 0x000f260000004200 */
[----:B------:R-:W-:Y:S01]  /*15420*/  MUFU.EX2 R100, R100 ;  /* 0x0000006400647308 */ /* 0x000fe20000000800 */
[----:B------:R-:W-:-:S07]  /*15430*/  FADD.FTZ R108, R35, R108 ;  /* 0x0000006c236c7221 */ /* 0x000fce0000010000 */
[----:B------:R-:W-:Y:S08]  /*15440*/  MUFU.EX2 R87, R87 ;  /* 0x0000005700577308 */ /* 0x000ff00000000800 */
[----:B------:R-:W-:Y:S08]  /*15450*/  MUFU.EX2 R129, R129 ;  /* 0x0000008100817308 */ /* 0x000ff00000000800 */
[----:B------:R-:W5:Y:S08]  /*15460*/  MUFU.EX2 R130, R131 ;  /* 0x0000008300827308 */ /* 0x000f700000000800 */
[----:B------:R-:W-:Y:S08]  /*15470*/  MUFU.EX2 R117, R127 ;  /* 0x0000007f00757308 */ /* 0x000ff00000000800 */
[----:B------:R-:W1:Y:S01]  /*15480*/  MUFU.EX2 R118, R118 ;  /* 0x0000007600767308 */ /* 0x000e620000000800 */
[----:B------:R-:W-:Y:S01]  /*15490*/  FADD.FTZ R143, R143, R114 ;  /* 0x000000728f8f7221 */ /* 0x000fe20000010000 */
[----:B------:R-:W-:Y:S01]  /*154a0*/  FADD.FTZ R43, R43, R108 ;  /* 0x0000006c2b2b7221 */ /* 0x000fe20000010000 */
[----:B------:R-:W-:-:S02]  /*154b0*/  FFMA.FTZ R85, R85, R3, -R48 ;  /* 0x0000000355557223 */ /* 0x000fc40000010830 */
[----:B------:R-:W-:Y:S01]  /*154c0*/  FADD.FTZ R143, R128, R143 ;  /* 0x0000008f808f7221 */ /* 0x000fe20000010000 */
[-CC-:B------:R-:W-:Y:S01]  /*154d0*/  FFMA.FTZ R105, R119, R3.reuse, -R92.reuse ;  /* 0x0000000377697223 */ /* 0x180fe2000001085c */
[-CC-:B------:R-:W-:Y:S01]  /*154e0*/  FFMA.FTZ R42, R115, R3.reuse, -R92.reuse ;  /* 0x00000003732a7223 */ /* 0x180fe2000001085c */
[-CC-:B------:R-:W-:Y:S01]  /*154f0*/  FFMA.FTZ R35, R111, R3.reuse, -R92.reuse ;  /* 0x000000036f237223 */ /* 0x180fe2000001085c */
[----:B------:R-:W-:Y:S01]  /*15500*/  FADD.FTZ R52, R52, R43 ;  /* 0x0000002b34347221 */ /* 0x000fe20000010000 */
[----:B------:R-:W-:Y:S01]  /*15510*/  FADD.FTZ R132, R132, R143 ;  /* 0x0000008f84847221 */ /* 0x000fe20000010000 */
[----:B------:R-:W-:Y:S01]  /*15520*/  FFMA.FTZ R107, R107, R3, -R92 ;  /* 0x000000036b6b7223 */ /* 0x000fe2000001085c */
[----:B---3--:R-:W-:Y:S02]  /*15530*/  F2FP.F16.F32.PACK_AB R8, R89, R102 ;  /* 0x000000665908723e */ /* 0x008fe400000000ff */
[----:B-----5:R-:W-:Y:S02]  /*15540*/  F2FP.F16.F32.PACK_AB R9, R130, R129 ;  /* 0x000000818209723e */ /* 0x020fe400000000ff */
[----:B------:R-:W-:-:S02]  /*15550*/  F2FP.F16.F32.PACK_AB R10, R87, R100 ;  /* 0x00000064570a723e */ /* 0x000fc400000000ff */
[----:B-1----:R-:W-:Y:S01]  /*15560*/  F2FP.F16.F32.PACK_AB R11, R118, R117 ;  /* 0x00000075760b723e */ /* 0x002fe200000000ff */
[----:B------:R-:W-:Y:S01]  /*15570*/  FADD.FTZ R45, R45, R52 ;  /* 0x000000342d2d7221 */ /* 0x000fe20000010000 */
[----:B------:R-:W-:Y:S01]  /*15580*/  MUFU.EX2 R98, R98 ;  /* 0x0000006200627308 */ /* 0x000fe20000000800 */
[----:B------:R-:W-:Y:S02]  /*15590*/  FADD.FTZ R132, R135, R132 ;  /* 0x0000008487847221 */ /* 0x000fe40000010000 */
[----:B------:R-:W-:-:S05]  /*155a0*/  FADD.FTZ R56, R56, R45 ;  /* 0x0000002d38387221 */ /* 0x000fca0000010000 */
[----:B------:R-:W1:Y:S01]  /*155b0*/  MUFU.EX2 R85, R85 ;  /* 0x0000005500557308 */ /* 0x000e620000000800 */
[----:B------:R-:W-:Y:S01]  /*155c0*/  HMMA.16816.F32 R16, R8, R28, R16 ;  /* 0x0000001c0810723c */ /* 0x000fe20000001810 */
[----:B------:R-:W-:-:S06]  /*155d0*/  FADD.FTZ R147, R147, R132 ;  /* 0x0000008493937221 */ /* 0x000fcc0000010000 */
[----:B------:R-:W-:Y:S01]  /*155e0*/  MUFU.EX2 R96, R96 ;  /* 0x0000006000607308 */ /* 0x000fe20000000800 */
[----:B------:R-:W-:Y:S01]  /*155f0*/  HMMA.16816.F32 R4, R8, R30, R4 ;  /* 0x0000001e0804723c */ /* 0x000fe20000001804 */
[----:B------:R-:W3:Y:S06]  /*15600*/  LDSM.16.MT88.4 R28, [R0+0x2c00] ;  /* 0x002c0000001c783b */ /* 0x000eec0000004200 */
[----:B------:R-:W-:Y:S08]  /*15610*/  MUFU.EX2 R83, R83 ;  /* 0x0000005300537308 */ /* 0x000ff00000000800 */
        /* <DEDUP_REMOVED lines=12> */
[----:B-1----:R-:W-:Y:S01]  /*156e0*/  F2FP.F16.F32.PACK_AB R8, R85, R98 ;  /* 0x000000625508723e */ /* 0x002fe200000000ff */
[----:B------:R-:W-:Y:S01]  /*156f0*/  FADD.FTZ R185, R185, R142 ;  /* 0x0000008eb9b97221 */ /* 0x000fe20000010000 */
[----:B-----5:R-:W-:Y:S01]  /*15700*/  F2FP.F16.F32.PACK_AB R9, R42, R105 ;  /* 0x000000692a09723e */ /* 0x020fe200000000ff */
[----:B------:R-:W-:Y:S01]  /*15710*/  FADD.FTZ R68, R68, R53 ;  /* 0x0000003544447221 */ /* 0x000fe20000010000 */
[----:B------:R-:W-:Y:S02]  /*15720*/  F2FP.F16.F32.PACK_AB R10, R83, R96 ;  /* 0x00000060530a723e */ /* 0x000fe400000000ff */
[----:B----4-:R-:W-:Y:S01]  /*15730*/  F2FP.F16.F32.PACK_AB R11, R52, R35 ;  /* 0x00000023340b723e */ /* 0x010fe200000000ff */
[----:B------:R-:W-:Y:S01]  /*15740*/  FADD.FTZ R185, R144, R185 ;  /* 0x000000b990b97221 */ /* 0x000fe20000010000 */
[----:B------:R-:W1:Y:S01]  /*15750*/  LDSM.16.MT88.4 R12, [R41+0x8000] ;  /* 0x00800000290c783b */ /* 0x000e620000004200 */
        /* <DEDUP_REMOVED lines=8> */
[----:B------:R-:W2:Y:S01]  /*157e0*/  MUFU.EX2 R81, R81 ;  /* 0x0000005100517308 */ /* 0x000ea20000000800 */
[----:B------:R-:W-:Y:S01]  /*157f0*/  FADD.FTZ R21, R72, R21 ;  /* 0x0000001548157221 */ /* 0x000fe20000010000 */
[----:B------:R-:W-:-:S06]  /*15800*/  FADD.FTZ R146, R183, R146 ;  /* 0x00000092b7927221 */ /* 0x000fcc0000010000 */
        /* <DEDUP_REMOVED lines=13> */
[----:B---3--:R-:W-:Y:S01]  /*158e0*/  HMMA.16816.F32 R136, R8, R28, R136 ;  /* 0x0000001c0888723c */ /* 0x008fe20000001888 */
[----:B------:R-:W-:Y:S01]  /*158f0*/  FADD.FTZ R189, R189, R152 ;  /* 0x00000098bdbd7221 */ /* 0x000fe20000010000 */
[----:B------:R-:W-:Y:S01]  /*15900*/  MUFU.EX2 R133, R133 ;  /* 0x0000008500857308 */ /* 0x000fe20000000800 */
[----:B------:R-:W-:-:S07]  /*15910*/  FADD.FTZ R29, R67, R78 ;  /* 0x0000004e431d7221 */ /* 0x000fce0000010000 */
[----:B------:R-:W-:Y:S01]  /*15920*/  MUFU.EX2 R134, R134 ;  /* 0x0000008600867308 */ /* 0x000fe20000000800 */
[C---:B------:R-:W-:Y:S01]  /*15930*/  HMMA.16816.F32 R4, R8.reuse, R22, R4 ;  /* 0x000000160804723c */ /* 0x040fe20000001804 */
[----:B------:R-:W3:Y:S01]  /*15940*/  LDSM.16.MT88.4 R20, [R0+0x3000] ;  /* 0x003000000014783b */ /* 0x000ee20000004200 */
[----:B------:R-:W-:Y:S01]  /*15950*/  FADD.FTZ R156, R156, R189 ;  /* 0x000000bd9c9c7221 */ /* 0x000fe20000010000 */
[----:B------:R-:W-:Y:S01]  /*15960*/  FADD.FTZ R29, R80, R29 ;  /* 0x0000001d501d7221 */ /* 0x000fe20000010000 */
[-CC-:B------:R-:W-:Y:S01]  /*15970*/  FFMA.FTZ R157, R157, R3.reuse, -R48.reuse ;  /* 0x000000039d9d7223 */ /* 0x180fe20000010830 */
[-C--:B------:R-:W-:Y:S01]  /*15980*/  FFMA.FTZ R125, R125, R3.reuse, -R48 ;  /* 0x000000037d7d7223 */ /* 0x080fe20000010830 */
[----:B------:R-:W-:Y:S01]  /*15990*/  FADD.FTZ R197, R197, R156 ;  /* 0x0000009cc5c57221 */ /* 0x000fe20000010000 */
[----:B------:R-:W-:Y:S01]  /*159a0*/  MUFU.EX2 R43, R43 ;  /* 0x0000002b002b7308 */ /* 0x000fe20000000800 */
[----:B------:R-:W-:Y:S01]  /*159b0*/  HMMA.16816.F32 R24, R8, R30, R24 ;  /* 0x0000001e0818723c */ /* 0x000fe20000001818 */
[----:B------:R-:W-:Y:S01]  /*159c0*/  FADD.FTZ R70, R70, R29 ;  /* 0x0000001d46467221 */ /* 0x000fe20000010000 */
[----:B------:R-:W-:Y:S01]  /*159d0*/  FADD.FTZ R158, R158, R197 ;  /* 0x000000c59e9e7221 */ /* 0x000fe20000010000 */
[----:B------:R-:W4:Y:S04]  /*159e0*/  LDSM.16.MT88.4 R28, [R41+0x8400] ;  /* 0x00840000291c783b */ /* 0x000f280000004200 */
[----:B------:R-:W5:Y:S01]  /*159f0*/  MUFU.EX2 R56, R56 ;  /* 0x0000003800387308 */ /* 0x000f620000000800 */
[----:B------:R-:W-:Y:S01]  /*15a00*/  FADD.FTZ R71, R71, R70 ;  /* 0x0000004647477221 */ /* 0x000fe20000010000 */
[-C--:B------:R-:W-:Y:S01]  /*15a10*/  FFMA.FTZ R32, R32, R3.reuse, -R48 ;  /* 0x0000000320207223 */ /* 0x080fe20000010830 */
[-CC-:B------:R-:W-:Y:S01]  /*15a20*/  FFMA.FTZ R86, R86, R3.reuse, -R92.reuse ;  /* 0x0000000356567223 */ /* 0x180fe2000001085c */
[-CC-:B------:R-:W-:Y:S01]  /*15a30*/  FFMA.FTZ R77, R77, R3.reuse, -R92.reuse ;  /* 0x000000034d4d7223 */ /* 0x180fe2000001085c */
[----:B------:R-:W-:-:S03]  /*15a40*/  FFMA.FTZ R79, R79, R3, -R92 ;  /* 0x000000034f4f7223 */ /* 0x000fc6000001085c */
[----:B------:R-:W-:Y:S01]  /*15a50*/  MUFU.EX2 R154, R154 ;  /* 0x0000009a009a7308 */ /* 0x000fe20000000800 */
[-CC-:B------:R-:W-:Y:S01]  /*15a60*/  FFMA.FTZ R44, R44, R3.reuse, -R48.reuse ;  /* 0x000000032c2c7223 */ /* 0x180fe20000010830 */
[-CC-:B------:R-:W-:Y:S01]  /*15a70*/  FFMA.FTZ R33, R33, R3.reuse, -R48.reuse ;  /* 0x0000000321217223 */ /* 0x180fe20000010830 */
[-CC-:B------:R-:W-:Y:S01]  /*15a80*/  FFMA.FTZ R36, R36, R3.reuse, -R48.reuse ;  /* 0x0000000324247223 */ /* 0x180fe20000010830 */
[-C--:B------:R-:W-:Y:S01]  /*15a90*/  FFMA.FTZ R37, R37, R3.reuse, -R48 ;  /* 0x0000000325257223 */ /* 0x080fe20000010830 */
[-C--:B------:R-:W-:Y:S01]  /*15aa0*/  FFMA.FTZ R245, R95, R3.reuse, -R92 ;  /* 0x000000035ff57223 */ /* 0x080fe2000001085c */
[----:B------:R-:W-:Y:S02]  /*15ab0*/  LDSM.16.MT88.4 R140, [R41+0x8c00] ;  /* 0x008c0000298c783b */ /* 0x000fe40000004200 */
[----:B------:R-:W-:Y:S08]  /*15ac0*/  MUFU.EX2 R45, R45 ;  /* 0x0000002d002d7308 */ /* 0x000ff00000000800 */
[----:B------:R-:W1:Y:S01]  /*15ad0*/  MUFU.EX2 R66, R66 ;  /* 0x0000004200427308 */ /* 0x000e620000000800 */
[----:B------:R-:W-:Y:S01]  /*15ae0*/  FADD.FTZ R158, R193, R158 ;  /* 0x0000009ec19e7221 */ /* 0x000fe20000010000 */
[----:B------:R-:W-:Y:S01]  /*15af0*/  FADD.FTZ R58, R58, R71 ;  /* 0x000000473a3a7221 */ /* 0x000fe20000010000 */
[-CC-:B------:R-:W-:Y:S01]  /*15b00*/  FFMA.FTZ R68, R73, R3.reuse, -R92.reuse ;  /* 0x0000000349447223 */ /* 0x180fe2000001085c */
[----:B------:R-:W-:Y:S01]  /*15b10*/  FFMA.FTZ R53, R84, R3, -R92 ;  /* 0x0000000354357223 */ /* 0x000fe2000001085c */
[----:B------:R-:W-:Y:S01]  /*15b20*/  FADD.FTZ R169, R169, R158 ;  /* 0x0000009ea9a97221 */ /* 0x000fe20000010000 */
[----:B------:R-:W-:Y:S01]  /*15b30*/  FADD.FTZ R59, R59, R58 ;  /* 0x0000003a3b3b7221 */ /* 0x000fe20000010000 */
[----:B--2---:R-:W-:-:S02]  /*15b40*/  F2FP.F16.F32.PACK_AB R8, R81, R94 ;  /* 0x0000005e5108723e */ /* 0x004fc400000000ff */
[----:B-----5:R-:W-:Y:S01]  /*15b50*/  F2FP.F16.F32.PACK_AB R9, R56, R43 ;  /* 0x0000002b3809723e */ /* 0x020fe200000000ff */
[----:B------:R-:W-:Y:S01]  /*15b60*/  FADD.FTZ R160, R160, R169 ;  /* 0x000000a9a0a07221 */ /* 0x000fe20000010000 */
[----:B------:R-:W-:Y:S01]  /*15b70*/  F2FP.F16.F32.PACK_AB R10, R2, R39 ;  /* 0x00000027020a723e */ /* 0x000fe200000000ff */
[----:B------:R-:W-:Y:S01]  /*15b80*/  FADD.FTZ R58, R54, R59 ;  /* 0x0000003b363a7221 */ /* 0x000fe20000010000 */
[----:B------:R-:W2:Y:S01]  /*15b90*/  MUFU.EX2 R110, R110 ;  /* 0x0000006e006e7308 */ /* 0x000ea20000000800 */
[----:B-1----:R-:W-:Y:S01]  /*15ba0*/  F2FP.F16.F32.PACK_AB R11, R66, R45 ;  /* 0x0000002d420b723e */ /* 0x002fe200000000ff */
[----:B------:R-:W-:-:S06]  /*15bb0*/  FADD.FTZ R179, R179, R160 ;  /* 0x000000a0b3b37221 */ /* 0x000fcc0000010000 */
[----:B------:R-:W-:Y:S01]  /*15bc0*/  MUFU.EX2 R177, R177 ;  /* 0x000000b100b17308 */ /* 0x000fe20000000800 */
[----:B------:R-:W-:Y:S01]  /*15bd0*/  FADD.FTZ R55, R55, R58 ;  /* 0x0000003a37377221 */ /* 0x000fe20000010000 */
[----:B------:R-:W-:Y:S01]  /*15be0*/  FADD.FTZ R162, R162, R179 ;  /* 0x000000b3a2a27221 */ /* 0x000fe20000010000 */
[----:B------:R-:W-:Y:S05]  /*15bf0*/  HMMA.16816.F32 R16, R8, R12, R16 ;  /* 0x0000000c0810723c */ /* 0x000fea0000001810 */
[----:B------:R-:W-:Y:S08]  /*15c00*/  MUFU.EX2 R49, R49 ;  /* 0x0000003100317308 */ /* 0x000ff00000000800 */
[----:B------:R-:W1:Y:S08]  /*15c10*/  MUFU.EX2 R68, R68 ;  /* 0x0000004400447308 */ /* 0x000e700000000800 */
[----:B------:R-:W-:Y:S08]  /*15c20*/  MUFU.EX2 R53, R53 ;  /* 0x0000003500357308 */ /* 0x000ff00000000800 */
[----:B------:R-:W5:Y:S01]  /*15c30*/  MUFU.EX2 R54, R75 ;  /* 0x0000004b00367308 */ /* 0x000f620000000800 */
[----:B------:R-:W-:Y:S01]  /*15c40*/  FADD.FTZ R50, R50, R55 ;  /* 0x0000003732327221 */ /* 0x000fe20000010000 */
[----:B------:R-:W-:-:S03]  /*15c50*/  FADD.FTZ R173, R173, R162 ;  /* 0x000000a2adad7221 */ /* 0x000fc60000010000 */
[----:B------:R-:W-:Y:S01]  /*15c60*/  FADD.FTZ R51, R51, R50 ;  /* 0x0000003233337221 */ /* 0x000fe20000010000 */
[----:B------:R-:W-:Y:S01]  /*15c70*/  FADD.FTZ R173, R164, R173 ;  /* 0x000000ada4ad7221 */ /* 0x000fe20000010000 */
[----:B------:R-:W-:Y:S01]  /*15c80*/  HMMA.16816.F32 R4, R8, R14, R4 ;  /* 0x0000000e0804723c */ /* 0x000fe20000001804 */
[----:B------:R-:W4:Y:S01]  /*15c90*/  LDSM.16.MT88.4 R12, [R0+0x3400] ;  /* 0x00340000000c783b */ /* 0x000f220000004200 */
[----:B------:R-:W-:Y:S01]  /*15ca0*/  FADD.FTZ R46, R46, R51 ;  /* 0x000000332e2e7221 */ /* 0x000fe20000010000 */
[----:B------:R-:W-:-:S05]  /*15cb0*/  FADD.FTZ R166, R166, R173 ;  /* 0x000000ada6a67221 */ /* 0x000fca0000010000 */
[----:B---3--:R-:W-:Y:S01]  /*15cc0*/  HMMA.16816.F32 R136, R8, R20, R136 ;  /* 0x000000140888723c */ /* 0x008fe20000001888 */
[----:B------:R-:W-:Y:S01]  /*15cd0*/  FADD.FTZ R21, R47, R46 ;  /* 0x0000002e2f157221 */ /* 0x000fe20000010000 */
[----:B------:R-:W-:-:S06]  /*15ce0*/  FADD.FTZ R165, R165, R166 ;  /* 0x000000a6a5a57221 */ /* 0x000fcc0000010000 */
[----:B------:R-:W-:Y:S01]  /*15cf0*/  HMMA.16816.F32 R24, R8, R22, R24 ;  /* 0x000000160818723c */ /* 0x000fe20000001818 */
[----:B--2---:R-:W-:Y:S02]  /*15d00*/  F2FP.F16.F32.PACK_AB R8, R133, R110 ;  /* 0x0000006e8508723e */ /* 0x004fe400000000ff */
[----:B-1----:R-:W-:Y:S02]  /*15d10*/  F2FP.F16.F32.PACK_AB R9, R68, R49 ;  /* 0x000000314409723e */ /* 0x002fe400000000ff */
[----:B------:R-:W-:Y:S02]  /*15d20*/  F2FP.F16.F32.PACK_AB R10, R177, R134 ;  /* 0x00000086b10a723e */ /* 0x000fe400000000ff */
[----:B-----5:R-:W-:Y:S01]  /*15d30*/  F2FP.F16.F32.PACK_AB R11, R54, R53 ;  /* 0x00000035360b723e */ /* 0x020fe200000000ff */
[----:B------:R-:W-:Y:S02]  /*15d40*/  FADD.FTZ R106, R106, R21 ;  /* 0x000000156a6a7221 */ /* 0x000fe40000010000 */
[----:B------:R-:W1:Y:S04]  /*15d50*/  LDSM.16.MT88.4 R20, [R41+0x8800] ;  /* 0x008800002914783b */ /* 0x000e680000004200 */
[----:B----4-:R-:W-:Y:S01]  /*15d60*/  HMMA.16816.F32 R16, R8, R28, R16 ;  /* 0x0000001c0810723c */ /* 0x010fe20000001810 */
        /* <DEDUP_REMOVED lines=21> */
[----:B------:R-:W2:Y:S01]  /*15ec0*/  MUFU.EX2 R157, R157 ;  /* 0x0000009d009d7308 */ /* 0x000ea20000000800 */
[----:B------:R-:W-:-:S02]  /*15ed0*/  FADD.FTZ R96, R96, R85 ;  /* 0x0000005560607221 */ /* 0x000fc40000010000 */
[----:B------:R-:W-:-:S05]  /*15ee0*/  FADD.FTZ R35, R35, R42 ;  /* 0x0000002a23237221 */ /* 0x000fca0000010000 */
[----:B------:R-:W-:Y:S01]  /*15ef0*/  MUFU.EX2 R125, R125 ;  /* 0x0000007d007d7308 */ /* 0x000fe20000000800 */
[C---:B------:R-:W-:Y:S01]  /*15f00*/  HMMA.16816.F32 R4, R8.reuse, R30, R4 ;  /* 0x0000001e0804723c */ /* 0x040fe20000001804 */
[----:B------:R-:W-:Y:S01]  /*15f10*/  FADD.FTZ R83, R83, R96 ;  /* 0x0000006053537221 */ /* 0x000fe20000010000 */
[----:B------:R-:W-:Y:S01]  /*15f20*/  FADD.FTZ R52, R52, R35 ;  /* 0x0000002334347221 */ /* 0x000fe20000010000 */
[----:B------:R-:W3:Y:S04]  /*15f30*/  LDSM.16.MT88.4 R28, [R0+0x3800] ;  /* 0x00380000001c783b */ /* 0x000ee80000004200 */
[----:B------:R-:W-:Y:S08]  /*15f40*/  MUFU.EX2 R32, R32 ;  /* 0x0000002000207308 */ /* 0x000ff00000000800 */
        /* <DEDUP_REMOVED lines=9> */
[-CC-:B------:R-:W-:Y:S01]  /*15fe0*/  FFMA.FTZ R12, R90, R3.reuse, -R92.reuse ;  /* 0x000000035a0c7223 */ /* 0x180fe2000001085c */
[-CC-:B------:R-:W-:Y:S01]  /*15ff0*/  FFMA.FTZ R15, R99, R3.reuse, -R92.reuse ;  /* 0x00000003630f7223 */ /* 0x180fe2000001085c */
[----:B------:R-:W-:Y:S01]  /*16000*/  FFMA.FTZ R14, R97, R3, -R92 ;  /* 0x00000003610e7223 */ /* 0x000fe2000001085c */
[----:B--2---:R-:W-:Y:S01]  /*16010*/  F2FP.F16.F32.PACK_AB R8, R157, R154 ;  /* 0x0000009a9d08723e */ /* 0x004fe200000000ff */
[----:B------:R-:W-:Y:S01]  /*16020*/  FADD.FTZ R3, R39, R94 ;  /* 0x0000005e27037221 */ /* 0x000fe20000010000 */
[----:B----4-:R-:W-:Y:S01]  /*16030*/  F2FP.F16.F32.PACK_AB R9, R47, R50 ;  /* 0x000000322f09723e */ /* 0x010fe200000000ff */
[----:B------:R-:W-:Y:S01]  /*16040*/  FADD.FTZ R45, R45, R56 ;  /* 0x000000382d2d7221 */ /* 0x000fe20000010000 */
[----:B------:R-:W-:-:S02]  /*16050*/  F2FP.F16.F32.PACK_AB R10, R32, R125 ;  /* 0x0000007d200a723e */ /* 0x000fc400000000ff */
[----:B-----5:R-:W-:Y:S01]  /*16060*/  F2FP.F16.F32.PACK_AB R11, R13, R46 ;  /* 0x0000002e0d0b723e */ /* 0x020fe200000000ff */
        /* <DEDUP_REMOVED lines=8> */
[----:B------:R1:W2:Y:S01]  /*160f0*/  LDSM.16.MT88.4 R4, [R0+0x3c00] ;  /* 0x003c00000004783b */ /* 0x0002a20000004200 */
[----:B------:R-:W-:Y:S01]  /*16100*/  FADD.FTZ R134, R134, R133 ;  /* 0x0000008586867221 */ /* 0x000fe20000010000 */
[----:B------:R-:W-:Y:S01]  /*16110*/  FADD.FTZ R3, R53, R68 ;  /* 0x0000004435037221 */ /* 0x000fe20000010000 */
[----:B------:R-:W-:Y:S02]  /*16120*/  MUFU.EX2 R44, R44 ;  /* 0x0000002c002c7308 */ /* 0x000fe40000000800 */
[----:B------:R-:W-:Y:S01]  /*16130*/  FADD.FTZ R177, R177, R134 ;  /* 0x00000086b1b17221 */ /* 0x000fe20000010000 */
[----:B------:R-:W-:-:S05]  /*16140*/  FADD.FTZ R3, R54, R3 ;  /* 0x0000000336037221 */ /* 0x000fca0000010000 */
[----:B------:R-:W4:Y:S01]  /*16150*/  MUFU.EX2 R33, R33 ;  /* 0x0000002100217308 */ /* 0x000f220000000800 */
[----:B------:R-:W-:-:S07]  /*16160*/  FADD.FTZ R50, R50, R3 ;  /* 0x0000000332327221 */ /* 0x000fce0000010000 */
[----:B------:R-:W-:Y:S01]  /*16170*/  MUFU.EX2 R12, R12 ;  /* 0x0000000c000c7308 */ /* 0x000fe20000000800 */
[----:B-1----:R-:W-:-:S07]  /*16180*/  FADD.FTZ R0, R154, R177 ;  /* 0x000000b19a007221 */ /* 0x002fce0000010000 */
[----:B------:R-:W1:Y:S01]  /*16190*/  MUFU.EX2 R15, R15 ;  /* 0x0000000f000f7308 */ /* 0x000e620000000800 */
[----:B------:R-:W-:Y:S01]  /*161a0*/  FADD.FTZ R0, R157, R0 ;  /* 0x000000009d007221 */ /* 0x000fe20000010000 */
[----:B------:R-:W-:Y:S01]  /*161b0*/  FADD.FTZ R47, R47, R50 ;  /* 0x000000322f2f7221 */ /* 0x000fe20000010000 */
[C---:B---3--:R-:W-:Y:S05]  /*161c0*/  HMMA.16816.F32 R136, R8.reuse, R28, R136 ;  /* 0x0000001c0888723c */ /* 0x048fea0000001888 */
[----:B------:R-:W-:Y:S03]  /*161d0*/  MUFU.EX2 R36, R36 ;  /* 0x0000002400247308 */ /* 0x000fe60000000800 */
[----:B------:R-:W-:Y:S05]  /*161e0*/  HMMA.16816.F32 R24, R8, R30, R24 ;  /* 0x0000001e0818723c */ /* 0x000fea0000001818 */
[----:B------:R-:W3:Y:S08]  /*161f0*/  MUFU.EX2 R37, R37 ;  /* 0x0000002500257308 */ /* 0x000ef00000000800 */
[----:B------:R-:W-:Y:S08]  /*16200*/  MUFU.EX2 R14, R14 ;  /* 0x0000000e000e7308 */ /* 0x000ff00000000800 */
[----:B------:R-:W5:Y:S01]  /*16210*/  MUFU.EX2 R245, R245 ;  /* 0x000000f500f57308 */ /* 0x000f620000000800 */
[----:B------:R-:W-:Y:S01]  /*16220*/  FADD.FTZ R3, R125, R0 ;  /* 0x000000007d037221 */ /* 0x000fe20000010000 */
[----:B------:R-:W-:Y:S01]  /*16230*/  FADD.FTZ R46, R46, R47 ;  /* 0x0000002f2e2e7221 */ /* 0x000fe20000010000 */
[----:B------:R-:W-:-:S02]  /*16240*/  LOP3.LUT P6, RZ, R234, 0x1, RZ, 0xc0, !PT ;  /* 0x00000001eaff7812 */ /* 0x000fc400078cc0ff */
[----:B------:R-:W-:Y:S01]  /*16250*/  FADD.FTZ R3, R32, R3 ;  /* 0x0000000320037221 */ /* 0x000fe20000010000 */
[----:B------:R-:W-:Y:S01]  /*16260*/  FADD.FTZ R13, R13, R46 ;  /* 0x0000002e0d0d7221 */ /* 0x000fe20000010000 */
[----:B----4-:R-:W-:Y:S02]  /*16270*/  F2FP.F16.F32.PACK_AB R8, R33, R44 ;  /* 0x0000002c2108723e */ /* 0x010fe400000000ff */
[----:B-1----:R-:W-:Y:S01]  /*16280*/  F2FP.F16.F32.PACK_AB R9, R15, R12 ;  /* 0x0000000c0f09723e */ /* 0x002fe200000000ff */
        /* <DEDUP_REMOVED lines=17> */
[C---:B--2---:R-:W-:Y:S08]  /*163a0*/  HMMA.16816.F32 R136, R8.reuse, R4, R136 ;  /* 0x000000040888723c */ /* 0x044ff00000001888 */
[----:B------:R-:W-:Y:S01]  /*163b0*/  HMMA.16816.F32 R132, R8, R6, R24 ;  /* 0x000000060884723c */ /* 0x000fe20000001818 */
[----:B------:R-:W-:-:S04]  /*163c0*/  NOP ;  /* 0x0000000000007918 */ /* 0x000fc80000000000 */
[----:B------:R-:W-:-:S15]  /*163d0*/  @P6 BRA `(.L_x_5179) ;  /* 0x0000000000046947 */ /* 0x000fde0003800000 */
.L_x_5170:
[----:B------:R-:W-:-:S07]  /*163e0*/  IADD3 R236, PT, PT, R60, -0x1, RZ ;  /* 0xffffffff3cec7810 */ /* 0x000fce0007ffe0ff */
.L_x_5179:
[----:B------:R-:W-:Y:S05]  /*163f0*/  BSYNC B2 ;  /* 0x0000000000027941 */ /* 0x000fea0003800000 */
.L_x_5169:
        /* <DEDUP_REMOVED lines=11> */
.L_x_5187:
        /* <DEDUP_REMOVED lines=79> */
.L_x_5182:
[----:B------:R-:W-:Y:S05]  /*169a0*/  BSYNC.RECONVERGENT B0 ;  /* 0x0000000000007941 */ /* 0x000fea0003800200 */
.L_x_5181:
[----:B------:R-:W2:Y:S01]  /*169b0*/  S2UR UR6, SR_CgaCtaId ;  /* 0x00000000000679c3 */ /* 0x000ea20000008800 */
[----:B------:R-:W-:Y:S01]  /*169c0*/  LOP3.LUT R17, R223, 0xc0, RZ, 0xc0, !PT ;  /* 0x000000c0df117812 */ /* 0x000fe200078ec0ff */
[----:B------:R-:W-:Y:S01]  /*169d0*/  UMOV UR7, 0x400 ;  /* 0x0000040000077882 */ /* 0x000fe20000000000 */
[----:B------:R-:W-:Y:S01]  /*169e0*/  IADD3 R18, P0, PT, R237, R218, RZ ;  /* 0x000000daed127210 */ /* 0x000fe20007f1e0ff */
[C---:B------:R-:W-:Y:S01]  /*169f0*/  IMAD.SHL.U32 R210, R208.reuse, 0x10, RZ ;  /* 0x00000010d0d27824 */ /* 0x040fe200078e00ff */
[----:B------:R-:W-:Y:S01]  /*16a00*/  LOP3.LUT R230, R17, 0x18, R208, 0xf8, !PT ;  /* 0x0000001811e67812 */ /* 0x000fe200078ef8d0 */
[C---:B------:R-:W-:Y:S01]  /*16a10*/  IMAD.SHL.U32 R212, R208.reuse, 0x20, RZ ;  /* 0x00000020d0d47824 */ /* 0x040fe200078e00ff */
[----:B------:R-:W-:Y:S01]  /*16a20*/  LOP3.LUT P2, RZ, R208, 0x4, RZ, 0xc0, !PT ;  /* 0x00000004d0ff7812 */ /* 0x000fe2000784c0ff */
[----:B------:R-:W-:Y:S01]  /*16a30*/  IMAD.X R19, R238, 0x1, R219, P0 ;  /* 0x00000001ee137824 */ /* 0x000fe200000e06db */
[----:B------:R-:W-:Y:S01]  /*16a40*/  LOP3.LUT R17, R230, 0x18, R223, 0x78, !PT ;  /* 0x00000018e6117812 */ /* 0x000fe200078e78df */
[----:B------:R-:W-:Y:S01]  /*16a50*/  IMAD.SHL.U32 R211, R208, 0x4, RZ ;  /* 0x00000004d0d37824 */ /* 0x000fe200078e00ff */
[----:B------:R-:W-:Y:S01]  /*16a60*/  IADD3 R22, P0, PT, R18, R237, RZ ;  /* 0x000000ed12167210 */ /* 0x000fe20007f1e0ff */
[----:B------:R-:W-:Y:S01]  /*16a70*/  BSSY.RECONVERGENT B1, `(.L_x_5183) ;  /* 0x00000fa000017945 */ /* 0x000fe20003800200 */
[----:B------:R-:W-:Y:S02]  /*16a80*/  LOP3.LUT R16, R222, R17, RZ, 0xfc, !PT ;  /* 0x00000011de107212 */ /* 0x000fe400078efcff */
[----:B------:R-:W-:Y:S01]  /*16a90*/  LOP3.LUT R153, R210, 0x100, RZ, 0xc0, !PT ;  /* 0x00000100d2997812 */ /* 0x000fe200078ec0ff */
[----:B------:R-:W-:Y:S01]  /*16aa0*/  IMAD.X R23, R19, 0x1, R238, P0 ;  /* 0x0000000113177824 */ /* 0x000fe200000e06ee */
[-C--:B------:R-:W-:Y:S02]  /*16ab0*/  IADD3 R20, P0, PT, R22, R237.reuse, RZ ;  /* 0x000000ed16147210 */ /* 0x080fe40007f1e0ff */
[----:B------:R-:W-:Y:S02]  /*16ac0*/  LOP3.LUT R3, R212, 0xc0, RZ, 0xc0, !PT ;  /* 0x000000c0d4037812 */ /* 0x000fe400078ec0ff */
[----:B------:R-:W-:Y:S01]  /*16ad0*/  LOP3.LUT R2, R153, 0x20, R212, 0xf8, !PT ;  /* 0x0000002099027812 */ /* 0x000fe200078ef8d4 */
[----:B------:R-:W-:Y:S01]  /*16ae0*/  IMAD.X R21, R23, 0x1, R238, P0 ;  /* 0x0000000117157824 */ /* 0x000fe200000e06ee */
[-C--:B------:R-:W-:Y:S01]  /*16af0*/  IADD3 R24, P0, PT, R20, R237.reuse, RZ ;  /* 0x000000ed14187210 */ /* 0x080fe20007f1e0ff */
[----:B--2---:R-:W-:Y:S01]  /*16b00*/  ULEA UR6, UR6, UR7, 0x18 ;  /* 0x0000000706067291 */ /* 0x004fe2000f8ec0ff */
[----:B------:R-:W-:Y:S02]  /*16b10*/  LOP3.LUT R211, R211, 0x18, RZ, 0xc0, !PT ;  /* 0x00000018d3d37812 */ /* 0x000fe400078ec0ff */
[----:B------:R-:W-:Y:S01]  /*16b20*/  LOP3.LUT R0, R3, 0x8, R208, 0xf8, !PT ;  /* 0x0000000803007812 */ /* 0x000fe200078ef8d0 */
[--C-:B------:R-:W-:Y:S02]  /*16b30*/  IMAD.X R25, R21, 0x1, R238.reuse, P0 ;  /* 0x0000000115197824 */ /* 0x100fe400000e06ee */
[----:B------:R-:W-:Y:S02]  /*16b40*/  LEA R239, R16, UR6, 0x1 ;  /* 0x0000000610ef7c11 */ /* 0x000fe4000f8e08ff */
[-C--:B------:R-:W-:Y:S02]  /*16b50*/  IADD3 R16, P0, PT, R24, R237.reuse, RZ ;  /* 0x000000ed18107210 */ /* 0x080fe40007f1e0ff */
[----:B------:R-:W-:Y:S01]  /*16b60*/  LOP3.LUT R2, R2, R0, R211, 0xf6, !PT ;  /* 0x0000000002027212 */ /* 0x000fe200078ef6d3 */
[----:B------:R-:W-:Y:S01]  /*16b70*/  @!PT LDS RZ, [RZ] ;  /* 0x00000000fffff984 */ /* 0x000fe20000000800 */
[----:B------:R-:W-:Y:S01]  /*16b80*/  @!PT LDS RZ, [RZ] ;  /* 0x00000000fffff984 */ /* 0x000fe20000000800 */
[----:B------:R-:W-:Y:S01]  /*16b90*/  @!PT LDS RZ, [RZ] ;  /* 0x00000000fffff984 */ /* 0x000fe20000000800 */
[----:B------:R-:W-:Y:S01]  /*16ba0*/  LDGSTS.E.BYPASS.LTC128B.128 [R239+0x5000], desc[UR4][R218.64] ;  /* 0x05000000daef7fae */ /* 0x000fe2000b981a04 */
[----:B------:R-:W-:Y:S02]  /*16bb0*/  IMAD.MOV.U32 R0, RZ, RZ, 0x20 ;  /* 0x00000020ff007424 */ /* 0x000fe400078e00ff */
[--C-:B------:R-:W-:Y:S02]  /*16bc0*/  IMAD.X R17, R25, 0x1, R238.reuse, P0 ;  /* 0x0000000119117824 */ /* 0x100fe400000e06ee */
[----:B------:R-:W-:Y:S01]  /*16bd0*/  LDGSTS.E.BYPASS.LTC128B.128 [R239+0x5800], desc[UR4][R18.64] ;  /* 0x0580000012ef7fae */ /* 0x000fe2000b981a04 */
[-C--:B------:R-:W-:Y:S02]  /*16be0*/  IADD3 R26, P0, PT, R16, R237.reuse, RZ ;  /* 0x000000ed101a7210 */ /* 0x080fe40007f1e0ff */
[----:B------:R-:W-:Y:S02]  /*16bf0*/  LEA R2, R2, UR6, 0x1 ;  /* 0x0000000602027c11 */ /* 0x000fe4000f8e08ff */
[----:B------:R-:W-:Y:S01]  /*16c00*/  LDGSTS.E.BYPASS.LTC128B.128 [R239+0x6000], desc[UR4][R22.64] ;  /* 0x0600000016ef7fae */ /* 0x000fe2000b981a04 */
[----:B------:R-:W-:Y:S01]  /*16c10*/  SEL R0, R0, 0xffffffe0, !P2 ;  /* 0xffffffe000007807 */ /* 0x000fe20005000000 */
[--C-:B------:R-:W-:Y:S01]  /*16c20*/  IMAD.X R27, R17, 0x1, R238.reuse, P0 ;  /* 0x00000001111b7824 */ /* 0x100fe200000e06ee */
[----:B------:R-:W-:Y:S02]  /*16c30*/  IADD3 R28, P0, PT, R26, R237, RZ ;  /* 0x000000ed1a1c7210 */ /* 0x000fe40007f1e0ff */
[----:B------:R-:W-:Y:S05]  /*16c40*/  LDGSTS.E.BYPASS.LTC128B.128 [R239+0x6800], desc[UR4][R20.64] ;  /* 0x0680000014ef7fae */ /* 0x000fea000b981a04 */
[----:B------:R-:W-:Y:S01]  /*16c50*/  LDGSTS.E.BYPASS.LTC128B.128 [R239+0x7000], desc[UR4][R24.64] ;  /* 0x0700000018ef7fae */ /* 0x000fe2000b981a04 */
[----:B------:R-:W-:Y:S01]  /*16c60*/  IMAD.X R29, R27, 0x1, R238, P0 ;  /* 0x000000011b1d7824 */ /* 0x000fe200000e06ee */
[----:B------:R-:W-:Y:S03]  /*16c70*/  ISETP.GT.AND P0, PT, R236, R213, PT ;  /* 0x000000d5ec00720c */ /* 0x000fe60003f04270 */
[----:B------:R2:W-:Y:S05]  /*16c80*/  LDGSTS.E.BYPASS.LTC128B.128 [R239+0x7800], desc[UR4][R16.64] ;  /* 0x0780000010ef7fae */ /* 0x0005ea000b981a04 */
[----:B------:R3:W-:Y:S05]  /*16c90*/  LDGSTS.E.BYPASS.LTC128B.128 [R239+0x8000], desc[UR4][R26.64] ;  /* 0x080000001aef7fae */ /* 0x0007ea000b981a04 */
[----:B------:R4:W-:Y:S05]  /*16ca0*/  LDGSTS.E.BYPASS.LTC128B.128 [R239+0x8800], desc[UR4][R28.64] ;  /* 0x088000001cef7fae */ /* 0x0009ea000b981a04 */
[----:B------:R-:W-:Y:S05]  /*16cb0*/  LDSM.16.M88.4 R152, [R209] ;  /* 0x00000000d198783b */ /* 0x000fea0000000200 */
[----:B------:R-:W5:Y:S05]  /*16cc0*/  LDSM.16.M88.4 R156, [R2+0x1000] ;  /* 0x00100000029c783b */ /* 0x000f6a0000000200 */
[----:B------:R-:W1:Y:S05]  /*16cd0*/  LDSM.16.M88.4 R160, [R2+0x1400] ;  /* 0x0014000002a0783b */ /* 0x000e6a0000000200 */
[----:B------:R-:W3:Y:S05]  /*16ce0*/  LDSM.16.M88.4 R164, [R2+0x1800] ;  /* 0x0018000002a4783b */ /* 0x000eea0000000200 */
        /* <DEDUP_REMOVED lines=10> */
[C---:B------:R-:W-:Y:S01]  /*16d90*/  HMMA.16816.F32 R8, R152.reuse, R158, RZ ;  /* 0x0000009e9808723c */ /* 0x040fe200000018ff */
[----:B------:R-:W5:Y:S05]  /*16da0*/  LDSM.16.M88.4 R80, [R2+0x3400] ;  /* 0x003400000250783b */ /* 0x000f6a0000000200 */
[----:B------:R-:W5:Y:S02]  /*16db0*/  LDSM.16.M88.4 R88, [R2+0x3800] ;  /* 0x003800000258783b */ /* 0x000f640000000200 */
[C---:B-1----:R-:W-:Y:S03]  /*16dc0*/  HMMA.16816.F32 R12, R152.reuse, R160, RZ ;  /* 0x000000a0980c723c */ /* 0x042fe600000018ff */
[----:B------:R-:W1:Y:S05]  /*16dd0*/  LDSM.16.M88.4 R96, [R2+0x3c00] ;  /* 0x003c00000260783b */ /* 0x000e6a0000000200 */
[C---:B--2---:R-:W-:Y:S01]  /*16de0*/  HMMA.16816.F32 R16, R152.reuse, R162, RZ ;  /* 0x000000a29810723c */ /* 0x044fe200000018ff */
[----:B------:R-:W2:Y:S05]  /*16df0*/  LDSM.16.M88.4 R104, [R2+0x4000] ;  /* 0x004000000268783b */ /* 0x000eaa0000000200 */
[----:B------:R-:W2:Y:S02]  /*16e00*/  LDSM.16.M88.4 R112, [R2+0x4400] ;  /* 0x004400000270783b */ /* 0x000ea40000000200 */
[C---:B---3--:R-:W-:Y:S03]  /*16e10*/  HMMA.16816.F32 R20, R152.reuse, R164, RZ ;  /* 0x000000a49814723c */ /* 0x048fe600000018ff */
[----:B------:R-:W3:Y:S05]  /*16e20*/  LDSM.16.M88.4 R120, [R2+0x4800] ;  /* 0x004800000278783b */ /* 0x000eea0000000200 */
[C---:B------:R-:W-:Y:S01]  /*16e30*/  HMMA.16816.F32 R24, R152.reuse, R166, RZ ;  /* 0x000000a69818723c */ /* 0x040fe200000018ff */
[----:B------:R-:W3:Y:S05]  /*16e40*/  LDSM.16.M88.4 R128, [R2+0x4c00] ;  /* 0x004c00000280783b */ /* 0x000eea0000000200 */
[----:B------:R-:W-:Y:S02]  /*16e50*/  LDSM.16.M88.4 R156, [R156] ;  /* 0x000000009c9c783b */ /* 0x000fe40000000200 */
[C---:B----4-:R-:W-:Y:S03]  /*16e60*/  HMMA.16816.F32 R28, R152.reuse, R168, RZ ;  /* 0x000000a8981c723c */ /* 0x050fe600000018ff */
        /* <DEDUP_REMOVED lines=156> */
.L_x_5186:
[----:B------:R-:W-:Y:S05]  /*17830*/  BSYNC.RECONVERGENT B0 ;  /* 0x0000000000007941 */ /* 0x000fea0003800200 */
.L_x_5185:
        /* <DEDUP_REMOVED lines=29> */
.L_x_5184:
[----:B------:R-:W-:Y:S05]  /*17a10*/  BSYNC.RECONVERGENT B1 ;  /* 0x0000000000017941 */ /* 0x000fea0003800200 */
.L_x_5183:
[----:B------:R-:W-:Y:S01]  /*17a20*/  LOP3.LUT R234, R234, 0xfffffffe, RZ, 0xc0, !PT ;  /* 0xfffffffeeaea7812 */ /* 0x000fe200078ec0ff */
[----:B------:R-:W-:Y:S01]  /*17a30*/  IMAD.MOV.U32 R208, RZ, RZ, R235 ;  /* 0x000000ffffd07224 */ /* 0x000fe200078e00eb */
[----:B------:R-:W-:Y:S03]  /*17a40*/  P2R R0, PR, RZ, 0x4 ;  /* 0x00000004ff007803 */ /* 0x000fe60000000000 */
[----:B------:R-:W-:Y:S05]  /*17a50*/  IMAD.SHL.U32 R247, R208, 0x2, RZ ;  /* 0x00000002d0f77824 */ /* 0x000fea00078e00ff */
[----:B------:R-:W-:Y:S05]  /*17a60*/  LOP3.LUT R247, R247, 0x6, RZ, 0xc0, !PT ;  /* 0x00000006f7f77812 */ /* 0x000fea00078ec0ff */
[----:B-1----:R-:W-:Y:S04]  /*17a70*/  IMAD R2, R236, 0x100, R247 ;  /* 0x00000100ec027824 */ /* 0x002fe800078e02f7 */
[C---:B------:R-:W-:Y:S01]  /*17a80*/  VIADD R162, R2.reuse, 0x19 ;  /* 0x0000001902a27836 */ /* 0x040fe20000000000 */
[C---:B------:R-:W-:Y:S01]  /*17a90*/  ISETP.GE.AND P4, PT, R2.reuse, R233, PT ;  /* 0x000000e90200720c */ /* 0x040fe20003f86270 */
[C---:B------:R-:W-:Y:S01]  /*17aa0*/  VIADD R164, R2.reuse, 0x31 ;  /* 0x0000003102a47836 */ /* 0x040fe20000000000 */
[CC--:B------:R-:W-:Y:S01]  /*17ab0*/  ISETP.GE.AND P1, PT, R2.reuse, R232.reuse, PT ;  /* 0x000000e80200720c */ /* 0x0c0fe20003f26270 */
[----:B------:R-:W-:Y:S01]  /*17ac0*/  VIADD R174, R2, 0x39 ;  /* 0x0000003902ae7836 */ /* 0x000fe20000000000 */
[----:B------:R-:W-:Y:S01]  /*17ad0*/  FSEL R3, R4, -INF , P4 ;  /* 0xff80000004037808 */ /* 0x000fe20002000000 */
[----:B------:R-:W-:Y:S01]  /*17ae0*/  VIADD R172, R2, 0x40 ;  /* 0x0000004002ac7836 */ /* 0x000fe20000000000 */
[----:B------:R-:W-:Y:S01]  /*17af0*/  FSEL R6, R6, -INF , P1 ;  /* 0xff80000006067808 */ /* 0x000fe20000800000 */
[C---:B------:R-:W-:Y:S01]  /*17b00*/  VIADD R170, R2.reuse, 0x41 ;  /* 0x0000004102aa7836 */ /* 0x040fe20000000000 */
[CC--:B------:R-:W-:Y:S01]  /*17b10*/  ISETP.GE.AND P5, PT, R2.reuse, R225.reuse, PT ;  /* 0x000000e10200720c */ /* 0x0c0fe20003fa6270 */
        /* <DEDUP_REMOVED lines=8> */
[-C--:B------:R-:W-:Y:S01]  /*17ba0*/  ISETP.GE.AND P0, PT, R152, R232.reuse, PT ;  /* 0x000000e89800720c */ /* 0x080fe20003f06270 */
[----:B------:R-:W-:Y:S01]  /*17bb0*/  VIADD R160, R2, 0x20 ;  /* 0x0000002002a07836 */ /* 0x000fe20000000000 */
[-C--:B------:R-:W-:Y:S01]  /*17bc0*/  ISETP.GE.AND P3, PT, R152, R233.reuse, PT ;  /* 0x000000e99800720c */ /* 0x080fe20003f66270 */
[C---:B------:R-:W-:Y:S01]  /*17bd0*/  VIADD R158, R2.reuse, 0x21 ;  /* 0x00000021029e7836 */ /* 0x040fe20000000000 */
[----:B------:R-:W-:Y:S01]  /*17be0*/  FSEL R7, R7, -INF , P0 ;  /* 0xff80000007077808 */ /* 0x000fe20000000000 */
[----:B------:R-:W-:Y:S01]  /*17bf0*/  VIADD R168, R2, 0x29 ;  /* 0x0000002902a87836 */ /* 0x000fe20000000000 */
[----:B------:R-:W-:Y:S01]  /*17c00*/  ISETP.GE.AND P0, PT, R4, R233, PT ;  /* 0x000000e90400720c */ /* 0x000fe20003f06270 */
[----:B------:R-:W-:Y:S01]  /*17c10*/  VIADD R166, R2, 0x30 ;  /* 0x0000003002a67836 */ /* 0x000fe20000000000 */
[----:B------:R-:W-:Y:S01]  /*17c20*/  ISETP.GE.AND P2, PT, R152, R231, PT ;  /* 0x000000e79800720c */ /* 0x000fe20003f46270 */
[----:B------:R-:W-:Y:S01]  /*17c30*/  VIADD R152, R2, 0x11 ;  /* 0x0000001102987836 */ /* 0x000fe20000000000 */
[----:B------:R-:W-:Y:S01]  /*17c40*/  FSEL R8, R8, -INF , P0 ;  /* 0xff80000008087808 */ /* 0x000fe20000000000 */
[----:B------:R-:W-:Y:S01]  /*17c50*/  VIADD R180, R2, 0x49 ;  /* 0x0000004902b47836 */ /* 0x000fe20000000000 */
[----:B------:R-:W-:Y:S01]  /*17c60*/  @P4 LOP3.LUT R234, R234, 0x1, RZ, 0xfc, !PT ;  /* 0x00000001eaea4812 */ /* 0x000fe200078efcff */
        /* <DEDUP_REMOVED lines=65> */
[----:B------:R-:W-:Y:S02]  /*18080*/  FSEL R40, R40, -INF , P0 ;  /* 0xff80000028287808 */ /* 0x000fe40000000000 */
[-C--:B------:R-:W-:Y:S02]  /*18090*/  ISETP.GE.AND P3, PT, R156, R233.reuse, PT ;  /* 0x000000e99c00720c */ /* 0x080fe40003f66270 */
[-C--:B------:R-:W-:Y:S02]  /*180a0*/  ISETP.GE.AND P0, PT, R180, R232.reuse, PT ;  /* 0x000000e8b400720c */ /* 0x080fe40003f06270 */
[-C--:B------:R-:W-:Y:S02]  /*180b0*/  ISETP.GE.AND P4, PT, R178, R233.reuse, PT ;  /* 0x000000e9b200720c */ /* 0x080fe40003f86270 */
[----:B------:R-:W-:Y:S02]  /*180c0*/  FSEL R26, R26, -INF , P1 ;  /* 0xff8000001a1a7808 */ /* 0x000fe40000800000 */
        /* <DEDUP_REMOVED lines=67> */
[----:B------:R-:W-:Y:S01]  /*18500*/  FSEL R173, R66, -INF , P1 ;  /* 0xff80000042ad7808 */ /* 0x000fe20000800000 */
[----:B------:R-:W-:Y:S01]  /*18510*/  VIADD R66, R2, 0xb1 ;  /* 0x000000b102427836 */ /* 0x000fe20000000000 */
[----:B------:R-:W-:Y:S02]  /*18520*/  FSEL R49, R49, -INF , P3 ;  /* 0xff80000031317808 */ /* 0x000fe40001800000 */
[----:B------:R-:W-:Y:S01]  /*18530*/  FSEL R187, R60, -INF , P4 ;  /* 0xff8000003cbb7808 */ /* 0x000fe20002000000 */
[----:B------:R-:W-:Y:S01]  /*18540*/  VIADD R60, R2, 0xd1 ;  /* 0x000000d1023c7836 */ /* 0x000fe20000000000 */
        /* <DEDUP_REMOVED lines=23> */
[----:B------:R-:W-:Y:S02]  /*186c0*/  FSEL R189, R61, -INF , P3 ;  /* 0xff8000003dbd7808 */ /* 0x000fe40001800000 */
[----:B------:R-:W-:Y:S02]  /*186d0*/  FSEL R67, R79, -INF , P0 ;  /* 0xff8000004f437808 */ /* 0x000fe40000000000 */
[----:B------:R-:W-:Y:S02]  /*186e0*/  ISETP.GE.AND P0, PT, R76, R233, PT ;  /* 0x000000e94c00720c */ /* 0x000fe40003f06270 */
        /* <DEDUP_REMOVED lines=32> */
[-C--:B------:R-:W-:Y:S04]  /*188f0*/  ISETP.GE.AND P3, PT, R185, R233.reuse, PT ;  /* 0x000000e9b900720c */ /* 0x080fe80003f66270 */
        /* <DEDUP_REMOVED lines=25> */
[----:B------:R-:W-:Y:S01]  /*18a90*/  FSEL R85, R3, -INF , !P5 ;  /* 0xff80000003557808 */ /* 0x000fe20006800000 */
[----:B------:R-:W-:Y:S01]  /*18aa0*/  IMAD.MOV.U32 R3, RZ, RZ, R71 ;  /* 0x000000ffff037224 */ /* 0x000fe200078e0047 */
[-C--:B------:R-:W-:Y:S02]  /*18ab0*/  ISETP.GE.AND P1, PT, R246, R232.reuse, PT ;  /* 0x000000e8f600720c */ /* 0x080fe40003f26270 */
[----:B------:R-:W-:Y:S02]  /*18ac0*/  LOP3.LUT P5, RZ, R234, 0x1, RZ, 0xc0, !PT ;  /* 0x00000001eaff7812 */ /* 0x000fe400078ac0ff */
[----:B------:R-:W-:Y:S02]  /*18ad0*/  FSEL R91, R114, -INF , P1 ;  /* 0xff800000725b7808 */ /* 0x000fe40000800000 */
[-C--:B------:R-:W-:Y:S02]  /*18ae0*/  ISETP.GE.AND P1, PT, R80, R232.reuse, PT ;  /* 0x000000e85000720c */ /* 0x080fe40003f26270 */
[-C--:B------:R-:W-:Y:S02]  /*18af0*/  ISETP.GE.AND P3, PT, R181, R233.reuse, PT ;  /* 0x000000e9b500720c */ /* 0x080fe40003f66270 */
[----:B------:R-:W-:Y:S02]  /*18b00*/  FSEL R118, R118, -INF , P1 ;  /* 0xff80000076767808 */ /* 0x000fe40000800000 */
[----:B------:R-:W-:Y:S01]  /*18b10*/  FSEL R239, R89, -INF , P3 ;  /* 0xff80000059ef7808 */ /* 0x000fe20001800000 */
[----:B------:R-:W-:Y:S01]  /*18b20*/  IMAD.MOV.U32 R89, RZ, RZ, R242 ;  /* 0x000000ffff597224 */ /* 0x000fe200078e00f2 */
[----:B------:R-:W-:Y:S01]  /*18b30*/  ISETP.GE.AND P3, PT, R66, R233, PT ;  /* 0x000000e94200720c */ /* 0x000fe20003f66270 */
[C---:B------:R-:W-:Y:S01]  /*18b40*/  VIADD R242, R2.reuse, 0xd9 ;  /* 0x000000d902f27836 */ /* 0x040fe20000000000 */
[----:B------:R-:W-:Y:S02]  /*18b50*/  ISETP.GE.AND P4, PT, R2, R231, PT ;  /* 0x000000e70200720c */ /* 0x000fe40003f86270 */
        /* <DEDUP_REMOVED lines=31> */
[----:B------:R-:W-:Y:S02]  /*18d50*/  FSEL R122, R122, -INF , P3 ;  /* 0xff8000007a7a7808 */ /* 0x000fe40001800000 */
[----:B------:R-:W-:Y:S01]  /*18d60*/  FSEL R109, R112, -INF , P0 ;  /* 0xff800000706d7808 */ /* 0x000fe20000000000 */
[----:B------:R-:W-:Y:S01]  /*18d70*/  VIADD R112, R2, 0xf1 ;  /* 0x000000f102707836 */ /* 0x000fe20000000000 */
[-C--:B------:R-:W-:Y:S04]  /*18d80*/  ISETP.GE.AND P0, PT, R242, R232.reuse, PT ;  /* 0x000000e8f200720c */ /* 0x080fe80003f06270 */
[----:B------:R-:W-:Y:S01]  /*18d90*/  FSEL R83, R115, -INF , P0 ;  /* 0xff80000073537808 */ /* 0x000fe20000000000 */
[----:B------:R-:W-:Y:S01]  /*18da0*/  VIADD R115, R2, 0xf0 ;  /* 0x000000f002737836 */ /* 0x000fe20000000000 */
[-C--:B------:R-:W-:Y:S04]  /*18db0*/  ISETP.GE.AND P0, PT, R56, R232.reuse, PT ;  /* 0x000000e83800720c */ /* 0x080fe80003f06270 */
[----:B------:R-:W-:Y:S01]  /*18dc0*/  FSEL R96, R119, -INF , P0 ;  /* 0xff80000077607808 */ /* 0x000fe20000000000 */
[----:B------:R-:W-:Y:S01]  /*18dd0*/  IMAD.MOV.U32 R119, RZ, RZ, R65 ;  /* 0x000000ffff777224 */ /* 0x000fe200078e0041 */
[-C--:B------:R-:W-:Y:S02]  /*18de0*/  ISETP.GE.AND P0, PT, R116, R233.reuse, PT ;  /* 0x000000e97400720c */ /* 0x080fe40003f06270 */
[-C--:B------:R-:W-:Y:S02]  /*18df0*/  ISETP.GE.AND P1, PT, R115, R233.reuse, PT ;  /* 0x000000e97300720c */ /* 0x080fe40003f26270 */
[----:B------:R-:W-:Y:S01]  /*18e00*/  FSEL R69, R120, -INF , P0 ;  /* 0xff80000078457808 */ /* 0x000fe20000000000 */
[----:B------:R-:W-:Y:S01]  /*18e10*/  VIADD R120, R2, 0xf8 ;  /* 0x000000f802787836 */ /* 0x000fe20000000000 */
[-C--:B------:R-:W-:Y:S02]  /*18e20*/  ISETP.GE.AND P0, PT, R117, R232.reuse, PT ;  /* 0x000000e87500720c */ /* 0x080fe40003f06270 */
[----:B------:R-:W-:Y:S01]  /*18e30*/  FSEL R121, R124, -INF , P1 ;  /* 0xff8000007c797808 */ /* 0x000fe20000800000 */
[----:B------:R-:W-:Y:S01]  /*18e40*/  IMAD.MOV.U32 R124, RZ, RZ, R105 ;  /* 0x000000ffff7c7224 */ /* 0x000fe200078e0069 */
[----:B------:R-:W-:Y:S01]  /*18e50*/  FSEL R105, R5, -INF , !P5 ;  /* 0xff80000005697808 */ /* 0x000fe20006800000 */
[----:B------:R-:W-:Y:S01]  /*18e60*/  IMAD.MOV.U32 R5, RZ, RZ, R77 ;  /* 0x000000ffff057224 */ /* 0x000fe200078e004d */
[----:B------:R-:W-:Y:S02]  /*18e70*/  FSEL R123, R123, -INF , P0 ;  /* 0xff8000007b7b7808 */ /* 0x000fe40000000000 */
[-C--:B------:R-:W-:Y:S02]  /*18e80*/  ISETP.GE.AND P1, PT, R115, R232.reuse, PT ;  /* 0x000000e87300720c */ /* 0x080fe40003f26270 */
[----:B------:R-:W-:Y:S02]  /*18e90*/  ISETP.GE.AND P3, PT, R120, R233, PT ;  /* 0x000000e97800720c */ /* 0x000fe40003f66270 */
[----:B------:R-:W-:Y:S02]  /*18ea0*/  FSEL R126, R126, -INF , P1 ;  /* 0xff8000007e7e7808 */ /* 0x000fe40000800000 */
[----:B------:R-:W-:Y:S02]  /*18eb0*/  FSEL R103, R128, -INF , P3 ;  /* 0xff80000080677808 */ /* 0x000fe40001800000 */
[----:B------:R-:W-:Y:S01]  /*18ec0*/  ISETP.GE.AND P3, PT, R4, R225, PT ;  /* 0x000000e10400720c */ /* 0x000fe20003f66270 */
[----:B------:R-:W-:Y:S01]  /*18ed0*/  IMAD.MOV.U32 R4, RZ, RZ, R73 ;  /* 0x000000ffff047224 */ /* 0x000fe200078e0049 */
[----:B------:R-:W-:Y:S02]  /*18ee0*/  FSEL R65, R6, -INF , !P4 ;  /* 0xff80000006417808 */ /* 0x000fe40006000000 */
[----:B------:R-:W-:Y:S01]  /*18ef0*/  FSEL R6, R7, -INF , !P2 ;  /* 0xff80000007067808 */ /* 0x000fe20005000000 */
[----:B------:R-:W-:Y:S01]  /*18f00*/  IMAD.MOV.U32 R7, RZ, RZ, R3 ;  /* 0x000000ffff077224 */ /* 0x000fe200078e0003 */
[----:B------:R-:W-:Y:S01]  /*18f10*/  ISETP.GE.AND P2, PT, R28, R231, PT ;  /* 0x000000e71c00720c */ /* 0x000fe20003f46270 */
[----:B------:R-:W2:Y:S01]  /*18f20*/  LD.E R3, desc[UR4][R148.64+0xdc] ;  /* 0x0000dc0494037980 */ /* 0x000ea2000c101900 */
[----:B------:R-:W-:Y:S01]  /*18f30*/  FSEL R101, R8, -INF , !P3 ;  /* 0xff80000008657808 */ /* 0x000fe20005800000 */
[----:B------:R-:W-:Y:S01]  /*18f40*/  IMAD.MOV.U32 R8, RZ, RZ, R108 ;  /* 0x000000ffff087224 */ /* 0x000fe200078e006c */
[-C--:B------:R-:W-:Y:S01]  /*18f50*/  ISETP.GE.AND P3, PT, R12, R225.reuse, PT ;  /* 0x000000e10c00720c */ /* 0x080fe20003f66270 */
[----:B------:R-:W-:Y:S01]  /*18f60*/  IMAD.MOV.U32 R108, RZ, RZ, R79 ;  /* 0x000000ffff6c7224 */ /* 0x000fe200078e004f */
[----:B------:R-:W-:Y:S02]  /*18f70*/  ISETP.GE.AND P4, PT, R152, R225, PT ;  /* 0x000000e19800720c */ /* 0x000fe40003f86270 */
[-C--:B------:R-:W-:Y:S02]  /*18f80*/  ISETP.GE.AND P5, PT, R156, R231.reuse, PT ;  /* 0x000000e79c00720c */ /* 0x080fe40003fa6270 */
[----:B------:R-:W-:Y:S02]  /*18f90*/  FSEL R79, R13, -INF , !P4 ;  /* 0xff8000000d4f7808 */ /* 0x000fe40006000000 */
[----:B------:R-:W-:Y:S02]  /*18fa0*/  ISETP.GE.AND P4, PT, R154, R231, PT ;  /* 0x000000e79a00720c */ /* 0x000fe40003f86270 */
[-C--:B------:R-:W-:Y:S04]  /*18fb0*/  ISETP.GE.AND P0, PT, R112, R233.reuse, PT ;  /* 0x000000e97000720c */ /* 0x080fe80003f06270 */
[----:B------:R-:W-:Y:S01]  /*18fc0*/  FSEL R113, R125, -INF , P0 ;  /* 0xff8000007d717808 */ /* 0x000fe20000000000 */
[----:B------:R-:W-:Y:S01]  /*18fd0*/  VIADD R125, R2, 0xf9 ;  /* 0x000000f9027d7836 */ /* 0x000fe20000000000 */
[-C--:B------:R-:W-:Y:S04]  /*18fe0*/  ISETP.GE.AND P0, PT, R112, R232.reuse, PT ;  /* 0x000000e87000720c */ /* 0x080fe80003f06270 */
[----:B------:R-:W-:Y:S01]  /*18ff0*/  FSEL R2, R127, -INF , P0 ;  /* 0xff8000007f027808 */ /* 0x000fe20000000000 */
[----:B------:R-:W-:Y:S01]  /*19000*/  IMAD.MOV.U32 R127, RZ, RZ, R69 ;  /* 0x000000ffff7f7224 */ /* 0x000fe200078e0045 */
[----:B------:R-:W-:Y:S02]  /*19010*/  ISETP.GE.AND P0, PT, R120, R232, PT ;  /* 0x000000e87800720c */ /* 0x000fe40003f06270 */
[----:B------:R-:W-:Y:S02]  /*19020*/  ISETP.GE.AND P1, PT, R125, R233, PT ;  /* 0x000000e97d00720c */ /* 0x000fe40003f26270 */
[----:B------:R-:W-:Y:S01]  /*19030*/  FSEL R128, R130, -INF , P0 ;  /* 0xff80000082807808 */ /* 0x000fe20000000000 */
[----:B------:R-:W-:Y:S01]  /*19040*/  IMAD.MOV.U32 R130, RZ, RZ, R93 ;  /* 0x000000ffff827224 */ /* 0x000fe200078e005d */
[----:B------:R-:W-:Y:S02]  /*19050*/  FSEL R114, R129, -INF , P1 ;  /* 0xff80000081727808 */ /* 0x000fe40000800000 */
[----:B------:R-:W-:Y:S02]  /*19060*/  FSEL R129, R11, -INF , !P5 ;  /* 0xff8000000b817808 */ /* 0x000fe40006800000 */
[----:B------:R-:W-:Y:S02]  /*19070*/  ISETP.GE.AND P5, PT, R162, R231, PT ;  /* 0x000000e7a200720c */ /* 0x000fe40003fa6270 */
[-C--:B------:R-:W-:Y:S01]  /*19080*/  ISETP.GE.AND P1, PT, R156, R225.reuse, PT ;  /* 0x000000e19c00720c */ /* 0x080fe20003f26270 */
[----:B------:R-:W-:Y:S01]  /*19090*/  IMAD.MOV.U32 R156, RZ, RZ, R89 ;  /* 0x000000ffff9c7224 */ /* 0x000fe200078e0059 */
        /* <DEDUP_REMOVED lines=15> */
[----:B------:R-:W-:Y:S02]  /*19190*/  ISETP.GE.AND P1, PT, R28, R225, PT ;  /* 0x000000e11c00720c */ /* 0x000fe40003f26270 */
[----:B------:R-:W-:Y:S02]  /*191a0*/  ISETP.GE.AND P6, PT, R12, R231, PT ;  /* 0x000000e70c00720c */ /* 0x000fe40003fc6270 */
[----:B------:R-:W-:Y:S02]  /*191b0*/  ISETP.GE.AND P3, PT, R158, R225, PT ;  /* 0x000000e19e00720c */ /* 0x000fe40003f66270 */
[----:B------:R-:W-:Y:S02]  /*191c0*/  FSEL R154, R18, -INF , !P6 ;  /* 0xff800000129a7808 */ /* 0x000fe40007000000 */
[-C--:B------:R-:W-:Y:S01]  /*191d0*/  ISETP.GE.AND P6, PT, R20, R231.reuse, PT ;  /* 0x000000e71400720c */ /* 0x080fe20003fc6270 */
[----:B------:R-:W-:Y:S01]  /*191e0*/  IMAD.MOV.U32 R20, RZ, RZ, R103 ;  /* 0x000000ffff147224 */ /* 0x000fe200078e0067 */
[----:B------:R-:W-:Y:S01]  /*191f0*/  FSEL R69, R21, -INF , !P3 ;  /* 0xff80000015457808 */ /* 0x000fe20005800000 */
[----:B------:R-:W-:Y:S01]  /*19200*/  IMAD.MOV.U32 R21, RZ, RZ, R5 ;  /* 0x000000ffff157224 */ /* 0x000fe200078e0005 */
[----:B------:R-:W-:Y:S02]  /*19210*/  FSEL R28, R26, -INF , !P6 ;  /* 0xff8000001a1c7808 */ /* 0x000fe40007000000 */
[----:B------:R-:W-:Y:S02]  /*19220*/  FSEL R5, R14, -INF , !P4 ;  /* 0xff8000000e057808 */ /* 0x000fe40006000000 */
[-C--:B------:R-:W-:Y:S02]  /*19230*/  ISETP.GE.AND P6, PT, R36, R231.reuse, PT ;  /* 0x000000e72400720c */ /* 0x080fe40003fc6270 */
[----:B------:R-:W-:Y:S01]  /*19240*/  ISETP.GE.AND P3, PT, R152, R231, PT ;  /* 0x000000e79800720c */ /* 0x000fe20003f66270 */
[----:B------:R-:W-:Y:S01]  /*19250*/  IMAD.MOV.U32 R152, RZ, RZ, R114 ;  /* 0x000000ffff987224 */ /* 0x000fe200078e0072 */
[-C--:B------:R-:W-:Y:S01]  /*19260*/  ISETP.GE.AND P0, PT, R160, R225.reuse, PT ;  /* 0x000000e1a000720c */ /* 0x080fe20003f06270 */
[----:B------:R-:W-:Y:S01]  /*19270*/  IMAD.MOV.U32 R114, RZ, RZ, R86 ;  /* 0x000000ffff727224 */ /* 0x000fe200078e0056 */
[----:B------:R-:W-:Y:S02]  /*19280*/  FSEL R24, R15, -INF , !P3 ;  /* 0xff8000000f187808 */ /* 0x000fe40005800000 */
[----:B------:R-:W-:Y:S02]  /*19290*/  FSEL R15, R32, -INF , !P1 ;  /* 0xff800000200f7808 */ /* 0x000fe40004800000 */
[----:B------:R-:W-:Y:S01]  /*192a0*/  FSEL R32, R19, -INF , !P5 ;  /* 0xff80000013207808 */ /* 0x000fe20006800000 */
[----:B------:R-:W-:Y:S01]  /*192b0*/  IMAD.MOV.U32 R19, RZ, RZ, R104 ;  /* 0x000000ffff137224 */ /* 0x000fe200078e0068 */
[-C--:B------:R-:W-:Y:S02]  /*192c0*/  ISETP.GE.AND P1, PT, R172, R225.reuse, PT ;  /* 0x000000e1ac00720c */ /* 0x080fe40003f26270 */
[----:B------:R-:W-:Y:S02]  /*192d0*/  FSEL R155, R155, -INF , !P0 ;  /* 0xff8000009b9b7808 */ /* 0x000fe40004000000 */
[----:B------:R-:W-:Y:S01]  /*192e0*/  FSEL R89, R159, -INF , !P1 ;  /* 0xff8000009f597808 */ /* 0x000fe20004800000 */
[----:B------:R-:W-:Y:S01]  /*192f0*/  IMAD.MOV.U32 R159, RZ, RZ, R19 ;  /* 0x000000ffff9f7224 */ /* 0x000fe200078e0013 */
[-C--:B------:R-:W-:Y:S02]  /*19300*/  ISETP.GE.AND P1, PT, R36, R225.reuse, PT ;  /* 0x000000e12400720c */ /* 0x080fe40003f26270 */
[----:B------:R-:W-:Y:S02]  /*19310*/  ISETP.GE.AND P0, PT, R168, R225, PT ;  /* 0x000000e1a800720c */ /* 0x000fe40003f06270 */
[----:B------:R-:W-:Y:S01]  /*19320*/  ISETP.GE.AND P3, PT, R158, R231, PT ;  /* 0x000000e79e00720c */ /* 0x000fe20003f66270 */
[----:B------:R-:W-:Y:S01]  /*19330*/  IMAD.MOV.U32 R158, RZ, RZ, R127 ;  /* 0x000000ffff9e7224 */ /* 0x000fe200078e007f */
[----:B------:R-:W-:Y:S01]  /*19340*/  FSEL R71, R25, -INF , !P0 ;  /* 0xff80000019477808 */ /* 0x000fe20004000000 */
[----:B------:R-:W-:Y:S01]  /*19350*/  IMAD.MOV.U32 R127, RZ, RZ, R119 ;  /* 0x000000ffff7f7224 */ /* 0x000fe200078e0077 */
[----:B------:R-:W-:Y:S02]  /*19360*/  ISETP.GE.AND P0, PT, R164, R225, PT ;  /* 0x000000e1a400720c */ /* 0x000fe40003f06270 */
[----:B------:R-:W-:Y:S02]  /*19370*/  ISETP.GE.AND P5, PT, R168, R231, PT ;  /* 0x000000e7a800720c */ /* 0x000fe40003fa6270 */
[----:B------:R-:W-:Y:S02]  /*19380*/  FSEL R29, R29, -INF , !P0 ;  /* 0xff8000001d1d7808 */ /* 0x000fe40004000000 */
[-C--:B------:R-:W-:Y:S02]  /*19390*/  ISETP.GE.AND P0, PT, R174, R225.reuse, PT ;  /* 0x000000e1ae00720c */ /* 0x080fe40003f06270 */
[----:B------:R-:W-:Y:S02]  /*193a0*/  FSEL R26, R27, -INF , !P5 ;  /* 0xff8000001b1a7808 */ /* 0x000fe40006800000 */
[----:B------:R-:W-:Y:S02]  /*193b0*/  FSEL R33, R33, -INF , !P0 ;  /* 0xff80000021217808 */ /* 0x000fe40004000000 */
[----:B------:R-:W-:Y:S02]  /*193c0*/  ISETP.GE.AND P0, PT, R170, R225, PT ;  /* 0x000000e1aa00720c */ /* 0x000fe40003f06270 */
[-C--:B------:R-:W-:Y:S02]  /*193d0*/  ISETP.GE.AND P5, PT, R174, R231.reuse, PT ;  /* 0x000000e7ae00720c */ /* 0x080fe40003fa6270 */
[----:B------:R-:W-:Y:S02]  /*193e0*/  FSEL R37, R37, -INF , !P0 ;  /* 0xff80000025257808 */ /* 0x000fe40004000000 */
[----:B------:R-:W-:Y:S02]  /*193f0*/  ISETP.GE.AND P4, PT, R160, R231, PT ;  /* 0x000000e7a000720c */ /* 0x000fe40003f86270 */
[----:B------:R-:W-:Y:S02]  /*19400*/  ISETP.GE.AND P0, PT, R180, R225, PT ;  /* 0x000000e1b400720c */ /* 0x000fe40003f06270 */
[----:B------:R-:W-:Y:S02]  /*19410*/  FSEL R168, R22, -INF , !P4 ;  /* 0xff80000016a87808 */ /* 0x000fe40006000000 */
[----:B------:R-:W-:Y:S02]  /*19420*/  FSEL R22, R23, -INF , !P3 ;  /* 0xff80000017167808 */ /* 0x000fe40005800000 */
[----:B------:R-:W-:Y:S02]  /*19430*/  ISETP.GE.AND P3, PT, R164, R231, PT ;  /* 0x000000e7a400720c */ /* 0x000fe40003f66270 */
[----:B------:R-:W-:Y:S02]  /*19440*/  FSEL R164, R34, -INF , !P2 ;  /* 0xff80000022a47808 */ /* 0x000fe40005000000 */
[----:B------:R-:W-:Y:S02]  /*19450*/  FSEL R34, R35, -INF , !P5 ;  /* 0xff80000023227808 */ /* 0x000fe40006800000 */
[----:B------:R-:W-:Y:S02]  /*19460*/  FSEL R23, R40, -INF , !P1 ;  /* 0xff80000028177808 */ /* 0x000fe40004800000 */
[----:B------:R-:W-:Y:S02]  /*19470*/  ISETP.GE.AND P1, PT, R178, R225, PT ;  /* 0x000000e1b200720c */ /* 0x000fe40003f26270 */
[----:B------:R-:W-:Y:S02]  /*19480*/  ISETP.GE.AND P4, PT, R166, R231, PT ;  /* 0x000000e7a600720c */ /* 0x000fe40003f86270 */
[----:B------:R-:W-:Y:S01]  /*19490*/  FSEL R27, R161, -INF , !P1 ;  /* 0xff800000a11b7808 */ /* 0x000fe20004800000 */
[----:B------:R-:W-:Y:S01]  /*194a0*/  IMAD.MOV.U32 R161, RZ, RZ, R154 ;  /* 0x000000ffffa17224 */ /* 0x000fe200078e009a */
[-C--:B------:R-:W-:Y:S01]  /*194b0*/  ISETP.GE.AND P1, PT, R44, R225.reuse, PT ;  /* 0x000000e12c00720c */ /* 0x080fe20003f26270 */
[----:B------:R-:W-:Y:S01]  /*194c0*/  IMAD.MOV.U32 R154, RZ, RZ, R130 ;  /* 0x000000ffff9a7224 */ /* 0x000fe200078e0082 */
[----:B------:R-:W-:Y:S02]  /*194d0*/  FSEL R40, R30, -INF , !P4 ;  /* 0xff8000001e287808 */ /* 0x000fe40006000000 */
[----:B------:R-:W-:Y:S02]  /*194e0*/  FSEL R30, R31, -INF , !P3 ;  /* 0xff8000001f1e7808 */ /* 0x000fe40005800000 */
[----:B------:R-:W-:Y:S01]  /*194f0*/  FSEL R31, R48, -INF , !P1 ;  /* 0xff800000301f7808 */ /* 0x000fe20004800000 */
[----:B------:R-:W-:Y:S01]  /*19500*/  IMAD.MOV.U32 R48, RZ, RZ, R9 ;  /* 0x000000ffff307224 */ /* 0x000fe200078e0009 */
[----:B------:R-:W-:Y:S02]  /*19510*/  ISETP.GE.AND P1, PT, R184, R225, PT ;  /* 0x000000e1b800720c */ /* 0x000fe40003f26270 */
[----:B------:R-:W-:Y:S02]  /*19520*/  ISETP.GE.AND P3, PT, R170, R231, PT ;  /* 0x000000e7aa00720c */ /* 0x000fe40003f66270 */
[----:B------:R-:W-:Y:S01]  /*19530*/  FSEL R35, R163, -INF , !P1 ;  /* 0xff800000a3237808 */ /* 0x000fe20004800000 */
[----:B------:R-:W-:Y:S01]  /*19540*/  IMAD.MOV.U32 R163, RZ, RZ, R111 ;  /* 0x000000ffffa37224 */ /* 0x000fe200078e006f */
[----:B------:R-:W-:Y:S02]  /*19550*/  FSEL R36, R39, -INF , !P3 ;  /* 0xff80000027247808 */ /* 0x000fe40005800000 */
[----:B------:R-:W-:Y:S02]  /*19560*/  ISETP.GE.AND P1, PT, R188, R225, PT ;  /* 0x000000e1bc00720c */ /* 0x000fe40003f26270 */
[----:B------:R-:W-:Y:S02]  /*19570*/  ISETP.GE.AND P4, PT, R172, R231, PT ;  /* 0x000000e7ac00720c */ /* 0x000fe40003f86270 */
[----:B------:R-:W-:Y:S02]  /*19580*/  FSEL R39, R175, -INF , !P1 ;  /* 0xff800000af277808 */ /* 0x000fe40004800000 */
[----:B------:R-:W-:Y:S02]  /*19590*/  FSEL R38, R38, -INF , !P4 ;  /* 0xff80000026267808 */ /* 0x000fe40006000000 */
        /* <DEDUP_REMOVED lines=11> */
[----:B------:R-:W-:Y:S01]  /*19650*/  FSEL R4, R45, -INF , !P0 ;  /* 0xff8000002d047808 */ /* 0x000fe20004000000 */
[----:B------:R-:W-:Y:S01]  /*19660*/  IMAD.MOV.U32 R45, RZ, RZ, R158 ;  /* 0x000000ffff2d7224 */ /* 0x000fe200078e009e */
[-C--:B------:R-:W-:Y:S01]  /*19670*/  ISETP.GE.AND P0, PT, R186, R225.reuse, PT ;  /* 0x000000e1ba00720c */ /* 0x080fe20003f06270 */
[----:B------:R-:W-:Y:S01]  /*19680*/  IMAD.MOV.U32 R158, RZ, RZ, R162 ;  /* 0x000000ffff9e7224 */ /* 0x000fe200078e00a2 */
[-C--:B------:R-:W-:Y:S02]  /*19690*/  ISETP.GE.AND P1, PT, R196, R225.reuse, PT ;  /* 0x000000e1c400720c */ /* 0x080fe40003f26270 */
[----:B------:R-:W-:Y:S01]  /*196a0*/  FSEL R8, R49, -INF , !P0 ;  /* 0xff80000031087808 */ /* 0x000fe20004000000 */
[----:B------:R-:W-:Y:S01]  /*196b0*/  IMAD.MOV.U32 R49, RZ, RZ, R100 ;  /* 0x000000ffff317224 */ /* 0x000fe200078e0064 */
[-C--:B------:R-:W-:Y:S02]  /*196c0*/  ISETP.GE.AND P0, PT, R182, R225.reuse, PT ;  /* 0x000000e1b600720c */ /* 0x080fe40003f06270 */
[----:B------:R-:W-:Y:S02]  /*196d0*/  FSEL R25, R193, -INF , !P1 ;  /* 0xff800000c1197808 */ /* 0x000fe40004800000 */
[----:B------:R-:W-:Y:S01]  /*196e0*/  FSEL R10, R53, -INF , !P0 ;  /* 0xff800000350a7808 */ /* 0x000fe20004000000 */
[----:B------:R-:W-:Y:S01]  /*196f0*/  IMAD.MOV.U32 R53, RZ, RZ, R49 ;  /* 0x000000ffff357224 */ /* 0x000fe200078e0031 */
[-C--:B------:R-:W-:Y:S01]  /*19700*/  ISETP.GE.AND P0, PT, R192, R225.reuse, PT ;  /* 0x000000e1c000720c */ /* 0x080fe20003f06270 */
[----:B------:R-:W-:Y:S01]  /*19710*/  IMAD.MOV.U32 R49, RZ, RZ, R124 ;  /* 0x000000ffff317224 */ /* 0x000fe200078e007c */
        /* <DEDUP_REMOVED lines=42> */
[----:B------:R-:W-:Y:S02]  /*199c0*/  FSEL R114, R114, -INF , !P1 ;  /* 0xff80000072727808 */ /* 0x000fe40004800000 */
[----:B------:R-:W-:Y:S02]  /*199d0*/  ISETP.GE.AND P3, PT, R70, R231, PT ;  /* 0x000000e74600720c */ /* 0x000fe40003f66270 */
[-C--:B------:R-:W-:Y:S02]  /*199e0*/  ISETP.GE.AND P1, PT, R72, R225.reuse, PT ;  /* 0x000000e14800720c */ /* 0x080fe40003f26270 */
[----:B------:R-:W-:Y:S02]  /*199f0*/  ISETP.GE.AND P0, PT, R204, R225, PT ;  /* 0x000000e1cc00720c */ /* 0x000fe40003f06270 */
[----:B------:R-:W-:Y:S02]  /*19a00*/  FSEL R130, R84, -INF , !P1 ;  /* 0xff80000054827808 */ /* 0x000fe40004800000 */
[----:B------:R-:W-:Y:S02]  /*19a10*/  FSEL R84, R169, -INF , !P4 ;  /* 0xff800000a9547808 */ /* 0x000fe40006000000 */
[----:B------:R-:W-:Y:S02]  /*19a20*/  FSEL R11, R191, -INF , !P0 ;  /* 0xff800000bf0b7808 */ /* 0x000fe40004000000 */
[----:B------:R-:W-:Y:S02]  /*19a30*/  FSEL R191, R98, -INF , !P6 ;  /* 0xff80000062bf7808 */ /* 0x000fe40007000000 */
[----:B------:R-:W-:Y:S02]  /*19a40*/  ISETP.GE.AND P4, PT, R198, R231, PT ;  /* 0x000000e7c600720c */ /* 0x000fe40003f86270 */
        /* <DEDUP_REMOVED lines=16> */
[----:B------:R-:W-:Y:S02]  /*19b50*/  FSEL R158, R67, -INF , !P3 ;  /* 0xff800000439e7808 */ /* 0x000fe40005800000 */
[----:B------:R-:W-:Y:S02]  /*19b60*/  ISETP.GE.AND P0, PT, R68, R225, PT ;  /* 0x000000e14400720c */ /* 0x000fe40003f06270 */
[----:B------:R-:W-:Y:S01]  /*19b70*/  FSEL R187, R48, -INF , !P1 ;  /* 0xff80000030bb7808 */ /* 0x000fe20004800000 */
[----:B------:R-:W-:Y:S01]  /*19b80*/  IMAD.MOV.U32 R48, RZ, RZ, R45 ;  /* 0x000000ffff307224 */ /* 0x000fe200078e002d */
[----:B------:R-:W-:Y:S01]  /*19b90*/  FSEL R251, R251, -INF , !P0 ;  /* 0xff800000fbfb7808 */ /* 0x000fe20004000000 */
[----:B------:R-:W-:Y:S01]  /*19ba0*/  IMAD.MOV.U32 R45, RZ, RZ, R20 ;  /* 0x000000ffff2d7224 */ /* 0x000fe200078e0014 */
[----:B------:R-:W-:Y:S02]  /*19bb0*/  FMNMX3.FTZ R20, R150, R85, R105, !PT ;  /* 0x0000005596147276 */ /* 0x000fe40007810069 */
        /* <DEDUP_REMOVED lines=15> */
[----:B------:R-:W-:Y:S02]  /*19cb0*/  P2R R5, PR, RZ, 0x4 ;  /* 0x00000004ff057803 */ /* 0x000fe40000000000 */
[----:B------:R-:W-:Y:S02]  /*19cc0*/  FMNMX3.FTZ R20, R20, R89, R37, !PT ;  /* 0x0000005914147276 */ /* 0x000fe40007810025 */
[----:B------:R-:W-:Y:S02]  /*19cd0*/  ISETP.NE.AND P4, PT, R5, RZ, PT ;  /* 0x000000ff0500720c */ /* 0x000fe40003f85270 */
        /* <DEDUP_REMOVED lines=19> */
[----:B------:R-:W-:Y:S02]  /*19e10*/  ISETP.NE.AND P2, PT, R0, RZ, PT ;  /* 0x000000ff0000720c */ /* 0x000fe40003f45270 */
[----:B------:R-:W-:Y:S02]  /*19e20*/  FMNMX3.FTZ R5, R5, R172, R170, !PT ;  /* 0x000000ac05057276 */ /* 0x000fe400078100aa */
[C---:B------:R-:W-:Y:S02]  /*19e30*/  ISETP.GE.AND P0, PT, R252.reuse, R225, PT ;  /* 0x000000e1fc00720c */ /* 0x040fe40003f06270 */
[----:B------:R-:W-:Y:S02]  /*19e40*/  ISETP.GE.AND P4, PT, R252, R231, PT ;  /* 0x000000e7fc00720c */ /* 0x000fe40003f86270 */
[----:B------:R-:W-:Y:S02]  /*19e50*/  FSEL R195, R154, -INF , !P0 ;  /* 0xff8000009ac37808 */ /* 0x000fe40004000000 */
[----:B------:R-:W-:Y:S02]  /*19e60*/  ISETP.GE.AND P0, PT, R64, R225, PT ;  /* 0x000000e14000720c */ /* 0x000fe40003f06270 */
[----:B------:R-:W-:Y:S02]  /*19e70*/  FSEL R189, R99, -INF , !P4 ;  /* 0xff80000063bd7808 */ /* 0x000fe40006000000 */
        /* <DEDUP_REMOVED lines=13> */
[----:B------:R-:W-:Y:S02]  /*19f50*/  ISETP.GE.AND P0, PT, R60, R225, PT ;  /* 0x000000e13c00720c */ /* 0x000fe40003f06270 */
[-C--:B------:R-:W-:Y:S02]  /*19f60*/  ISETP.GE.AND P4, PT, R248, R231.reuse, PT ;  /* 0x000000e7f800720c */ /* 0x080fe40003f86270 */
        /* <DEDUP_REMOVED lines=19> */
[----:B------:R-:W-:Y:S04]  /*1a0a0*/  ISETP.GE.AND P0, PT, R242, R225, PT ;  /* 0x000000e1f200720c */ /* 0x000fe80003f06270 */
[----:B------:R-:W-:Y:S02]  /*1a0b0*/  FSEL R97, R97, -INF , !P0 ;  /* 0xff80000061617808 */ /* 0x000fe40004000000 */
[----:B------:R-:W-:Y:S04]  /*1a0c0*/  ISETP.GE.AND P0, PT, R250, R231, PT ;  /* 0x000000e7fa00720c */ /* 0x000fe80003f06270 */
[----:B------:R-:W-:Y:S02]  /*1a0d0*/  P2R R7, PR, RZ, 0x1 ;  /* 0x00000001ff077803 */ /* 0x000fe40000000000 */
[----:B------:R-:W-:Y:S02]  /*1a0e0*/  ISETP.GE.AND P0, PT, R56, R225, PT ;  /* 0x000000e13800720c */ /* 0x000fe40003f06270 */
[----:B------:R-:W-:Y:S02]  /*1a0f0*/  ISETP.NE.AND P6, PT, R7, RZ, PT ;  /* 0x000000ff0700720c */ /* 0x000fe40003fc5270 */
[----:B------:R-:W-:Y:S02]  /*1a100*/  FMNMX3.FTZ R7, R20, R39, R12, !PT ;  /* 0x0000002714077276 */ /* 0x000fe4000781000c */
[----:B------:R-:W-:Y:S02]  /*1a110*/  FSEL R67, R21, -INF , !P0 ;  /* 0xff80000015437808 */ /* 0x000fe40004000000 */
[----:B------:R-:W-:Y:S02]  /*1a120*/  FMNMX3.FTZ R20, R7, R18, R14, !PT ;  /* 0x0000001207147276 */ /* 0x000fe4000781000e */
        /* <DEDUP_REMOVED lines=10> */
[----:B------:R-:W-:Y:S02]  /*1a1d0*/  FMNMX3.FTZ R20, R20, R9, R19, !PT ;  /* 0x0000000914147276 */ /* 0x000fe40007810013 */
[----:B------:R-:W-:Y:S02]  /*1a1e0*/  FMNMX3.FTZ R21, R21, R104, R160, !PT ;  /* 0x0000006815157276 */ /* 0x000fe400078100a0 */
[----:B------:R-:W-:Y:S02]  /*1a1f0*/  FSEL R165, R106, -INF , !P6 ;  /* 0xff8000006aa57808 */ /* 0x000fe40007000000 */
[----:B------:R-:W-:Y:S02]  /*1a200*/  FMNMX3.FTZ R21, R21, R114, R156, !PT ;  /* 0x0000007215157276 */ /* 0x000fe4000781009c */
[----:B------:R-:W-:Y:S02]  /*1a210*/  FSEL R57, R159, -INF , !P0 ;  /* 0xff8000009f397808 */ /* 0x000fe40004000000 */
[----:B------:R-:W-:Y:S02]  /*1a220*/  FMNMX3.FTZ R44, R21, R130, R251, !PT ;  /* 0x00000082152c7276 */ /* 0x000fe400078100fb */
[----:B------:R-:W-:Y:S02]  /*1a230*/  FSEL R159, R107, -INF , !P4 ;  /* 0xff8000006b9f7808 */ /* 0x000fe40006000000 */
[----:B------:R-:W-:Y:S02]  /*1a240*/  ISETP.NE.AND P4, PT, R5, RZ, PT ;  /* 0x000000ff0500720c */ /* 0x000fe40003f85270 */
        /* <DEDUP_REMOVED lines=10> */
[----:B------:R-:W-:Y:S02]  /*1a2f0*/  ISETP.GE.AND P0, PT, R120, R225, PT ;  /* 0x000000e17800720c */ /* 0x000fe40003f06270 */
[----:B------:R-:W-:Y:S02]  /*1a300*/  FSEL R61, R96, -INF , !P1 ;  /* 0xff800000603d7808 */ /* 0x000fe40004800000 */
[C---:B------:R-:W-:Y:S02]  /*1a310*/  ISETP.GE.AND P1, PT, R125.reuse, R231, PT ;  /* 0x000000e77d00720c */ /* 0x040fe40003f26270 */
[----:B------:R-:W-:Y:S02]  /*1a320*/  ISETP.GE.AND P3, PT, R125, R225, PT ;  /* 0x000000e17d00720c */ /* 0x000fe40003f66270 */
        /* <DEDUP_REMOVED lines=8> */
[----:B------:R-:W-:Y:S02]  /*1a3b0*/  FSEL R47, R126, -INF , !P6 ;  /* 0xff8000007e2f7808 */ /* 0x000fe40007000000 */
        /* <DEDUP_REMOVED lines=106> */
[-C--:B------:R-:W-:Y:S01]  /*1aa60*/  FFMA.FTZ R47, R47, R3.reuse, -R44 ;  /* 0x000000032f2f7223 */ /* 0x080fe2000001082c */
[----:B------:R-:W-:Y:S01]  /*1aa70*/  FADD.FTZ R6, -R7, R150 ;  /* 0x0000009607067221 */ /* 0x000fe20000010100 */
[-C--:B------:R-:W-:Y:S01]  /*1aa80*/  FFMA.FTZ R150, R183, R3.reuse, -R44 ;  /* 0x00000003b7967223 */ /* 0x080fe2000001082c */
[-CC-:B------:R-:W-:Y:S01]  /*1aa90*/  FFMA.FTZ R78, R41, R3.reuse, -R48.reuse ;  /* 0x00000003294e7223 */ /* 0x180fe20000010830 */
[-C--:B------:R-:W-:Y:S01]  /*1aaa0*/  FFMA.FTZ R152, R85, R3.reuse, -R48 ;  /* 0x0000000355987223 */ /* 0x080fe20000010830 */
[-C--:B------:R-:W-:Y:S03]  /*1aab0*/  FFMA.FTZ R85, R174, R3.reuse, -R44 ;  /* 0x00000003ae557223 */ /* 0x080fe6000001082c */
[----:B------:R-:W-:Y:S01]  /*1aac0*/  MUFU.EX2 R167, R167 ;  /* 0x000000a700a77308 */ /* 0x000fe20000000800 */
[-C--:B------:R-:W-:Y:S01]  /*1aad0*/  FFMA.FTZ R122, R93, R3.reuse, -R48 ;  /* 0x000000035d7a7223 */ /* 0x080fe20000010830 */
[-C--:B------:R-:W-:Y:S01]  /*1aae0*/  FFMA.FTZ R93, R172, R3.reuse, -R44 ;  /* 0x00000003ac5d7223 */ /* 0x080fe2000001082c */
[-CC-:B------:R-:W-:Y:S01]  /*1aaf0*/  FFMA.FTZ R95, R27, R3.reuse, -R48.reuse ;  /* 0x000000031b5f7223 */ /* 0x180fe20000010830 */
[-C--:B------:R-:W-:Y:S01]  /*1ab00*/  FFMA.FTZ R112, R73, R3.reuse, -R48 ;  /* 0x0000000349707223 */ /* 0x080fe20000010830 */
[-C--:B------:R-:W-:Y:S01]  /*1ab10*/  FFMA.FTZ R73, R58, R3.reuse, -R44 ;  /* 0x000000033a497223 */ /* 0x080fe2000001082c */
[-CC-:B------:R-:W-:Y:S01]  /*1ab20*/  FFMA.FTZ R68, R8, R3.reuse, -R48.reuse ;  /* 0x0000000308447223 */ /* 0x180fe20000010830 */
[----:B------:R-:W-:Y:S03]  /*1ab30*/  FFMA.FTZ R169, R153, R3, -R48 ;  /* 0x0000000399a97223 */ /* 0x000fe60000010830 */
[----:B------:R-:W2:Y:S01]  /*1ab40*/  MUFU.EX2 R152, R152 ;  /* 0x0000009800987308 */ /* 0x000ea20000000800 */
[----:B-1----:R-:W-:Y:S01]  /*1ab50*/  F2FP.F16.F32.PACK_AB R27, R120, R173 ;  /* 0x000000ad781b723e */ /* 0x002fe200000000ff */
        /* <DEDUP_REMOVED lines=12> */
[-CC-:B------:R-:W-:Y:S01]  /*1ac20*/  FFMA.FTZ R175, R101, R3.reuse, -R48.reuse ;  /* 0x0000000365af7223 */ /* 0x180fe20000010830 */
[-CC-:B------:R-:W-:Y:S03]  /*1ac30*/  FFMA.FTZ R101, R23, R3.reuse, -R48.reuse ;  /* 0x0000000317657223 */ /* 0x180fe60000010830 */
[----:B------:R-:W-:Y:S01]  /*1ac40*/  MUFU.EX2 R169, R169 ;  /* 0x000000a900a97308 */ /* 0x000fe20000000800 */
[----:B--2---:R-:W-:Y:S01]  /*1ac50*/  F2FP.F16.F32.PACK_AB R24, R128, R152 ;  /* 0x000000988018723e */ /* 0x004fe200000000ff */
[-CC-:B------:R-:W-:Y:S01]  /*1ac60*/  FFMA.FTZ R163, R75, R3.reuse, -R48.reuse ;  /* 0x000000034ba37223 */ /* 0x180fe20000010830 */
[--C-:B------:R-:W-:Y:S01]  /*1ac70*/  FFMA.FTZ R75, R25, R3, -R48.reuse ;  /* 0x00000003194b7223 */ /* 0x100fe20000010830 */
[----:B------:R-:W-:Y:S01]  /*1ac80*/  F2FP.F16.F32.PACK_AB R25, R126, R177 ;  /* 0x000000b17e19723e */ /* 0x000fe200000000ff */
        /* <DEDUP_REMOVED lines=16> */
[-C--:B------:R-:W-:Y:S01]  /*1ad90*/  FFMA.FTZ R109, R109, R3.reuse, -R48 ;  /* 0x000000036d6d7223 */ /* 0x080fe20000010830 */
[----:B------:R-:W-:Y:S01]  /*1ada0*/  SHF.R.U32.HI R40, RZ, 0x1, R208 ;  /* 0x00000001ff287819 */ /* 0x000fe200000116d0 */
[--C-:B------:R-:W-:Y:S03]  /*1adb0*/  FFMA.FTZ R67, R67, R3, -R48.reuse ;  /* 0x0000000343437223 */ /* 0x100fe60000010830 */
[----:B------:R-:W-:Y:S01]  /*1adc0*/  MUFU.EX2 R163, R163 ;  /* 0x000000a300a37308 */ /* 0x000fe20000000800 */
[----:B-1----:R-:W-:Y:S01]  /*1add0*/  F2FP.F16.F32.PACK_AB R26, R122, R175 ;  /* 0x000000af7a1a723e */ /* 0x002fe200000000ff */
[-CC-:B------:R-:W-:Y:S01]  /*1ade0*/  FFMA.FTZ R57, R57, R3.reuse, -R48.reuse ;  /* 0x0000000339397223 */ /* 0x180fe20000010830 */
[----:B------:R-:W-:Y:S01]  /*1adf0*/  LOP3.LUT R5, R40, 0x8, RZ, 0xc0, !PT ;  /* 0x0000000828057812 */ /* 0x000fe200078ec0ff */
[-CC-:B------:R-:W-:Y:S01]  /*1ae00*/  FFMA.FTZ R81, R81, R3.reuse, -R48.reuse ;  /* 0x0000000351517223 */ /* 0x180fe20000010830 */
[-CC-:B------:R-:W-:Y:S01]  /*1ae10*/  FFMA.FTZ R59, R59, R3.reuse, -R48.reuse ;  /* 0x000000033b3b7223 */ /* 0x180fe20000010830 */
[----:B------:R-:W-:Y:S01]  /*1ae20*/  FFMA.FTZ R51, R51, R3, -R48 ;  /* 0x0000000333337223 */ /* 0x000fe20000010830 */
[----:B------:R-:W-:Y:S03]  /*1ae30*/  LOP3.LUT R4, R5, 0xc0, R212, 0xf8, !PT ;  /* 0x000000c005047812 */ /* 0x000fe600078ef8d4 */
[----:B------:R-:W-:Y:S01]  /*1ae40*/  MUFU.EX2 R112, R112 ;  /* 0x0000007000707308 */ /* 0x000fe20000000800 */
[----:B------:R-:W-:Y:S01]  /*1ae50*/  FMUL.FTZ R5, R3, R6 ;  /* 0x0000000603057220 */ /* 0x000fe20000410000 */
[----:B------:R-:W-:Y:S04]  /*1ae60*/  LOP3.LUT R212, R212, 0x120, RZ, 0xc0, !PT ;  /* 0x00000120d4d47812 */ /* 0x000fe800078ec0ff */
[----:B------:R-:W-:Y:S04]  /*1ae70*/  LOP3.LUT R4, R212, R4, R211, 0xf6, !PT ;  /* 0x00000004d4047212 */ /* 0x000fe800078ef6d3 */
[----:B------:R-:W1:Y:S01]  /*1ae80*/  MUFU.EX2 R23, R5 ;  /* 0x0000000500177308 */ /* 0x000e620000000800 */
[----:B------:R-:W-:Y:S02]  /*1ae90*/  LEA R42, R4, UR6, 0x1 ;  /* 0x00000006042a7c11 */ /* 0x000fe4000f8e08ff */
[----:B------:R-:W-:Y:S02]  /*1aea0*/  FSEL R4, R0, RZ, P0 ;  /* 0x000000ff00047208 */ /* 0x000fe40000000000 */
[----:B------:R-:W-:Y:S01]  /*1aeb0*/  ISETP.GT.AND P0, PT, R236, R213, PT ;  /* 0x000000d5ec00720c */ /* 0x000fe20003f04270 */
[----:B------:R-:W2:Y:S04]  /*1aec0*/  LDSM.16.MT88.4 R12, [R42+0x5000] ;  /* 0x005000002a0c783b */ /* 0x000ea80000004200 */
[----:B------:R-:W-:Y:S01]  /*1aed0*/  MUFU.EX2 R161, R161 ;  /* 0x000000a100a17308 */ /* 0x000fe20000000800 */
[----:B------:R-:W-:Y:S02]  /*1aee0*/  VIADD R41, R42, 0x5020 ;  /* 0x000050202a297836 */ /* 0x000fe40000000000 */
[----:B------:R-:W-:Y:S01]  /*1aef0*/  FADD.FTZ R4, -R4, R151 ;  /* 0x0000009704047221 */ /* 0x000fe20000010100 */
[--C-:B------:R-:W-:Y:S01]  /*1af00*/  FFMA.FTZ R151, R205, R3, -R44.reuse ;  /* 0x00000003cd977223 */ /* 0x100fe2000001082c */
[----:B------:R-:W-:Y:S02]  /*1af10*/  VIADD R236, R236, 0xffffffff ;  /* 0xffffffffecec7836 */ /* 0x000fe40000000000 */
[----:B------:R-:W-:Y:S01]  /*1af20*/  FMUL.FTZ R7, R3, R4 ;  /* 0x0000000403077220 */ /* 0x000fe20000410000 */
[----:B------:R-:W-:Y:S02]  /*1af30*/  LDSM.16.MT88.4 R32, [R42+0x5400] ;  /* 0x005400002a20783b */ /* 0x000fe40000004200 */
[----:B------:R-:W-:Y:S01]  /*1af40*/  MUFU.EX2 R110, R110 ;  /* 0x0000006e006e7308 */ /* 0x000fe20000000800 */
[----:B------:R-:W-:Y:S02]  /*1af50*/  VIADD R4, R42, 0x5000 ;  /* 0x000050002a047836 */ /* 0x000fe40000000000 */
[C---:B-1----:R-:W-:Y:S01]  /*1af60*/  FMUL.FTZ R5, R23.reuse, R145 ;  /* 0x0000009117057220 */ /* 0x042fe20000410000 */
[C---:B------:R-:W-:Y:S01]  /*1af70*/  FMUL.FTZ R8, R23.reuse, R140 ;  /* 0x0000008c17087220 */ /* 0x040fe20000410000 */
[C---:B------:R-:W-:Y:S01]  /*1af80*/  FMUL.FTZ R9, R23.reuse, R141 ;  /* 0x0000008d17097220 */ /* 0x040fe20000410000 */
[----:B------:R-:W-:Y:S02]  /*1af90*/  @P2 VIADD R41, R4, 0xffffffe0 ;  /* 0xffffffe004292836 */ /* 0x000fe40000000000 */
[C---:B------:R-:W-:Y:S01]  /*1afa0*/  FMUL.FTZ R4, R23.reuse, R144 ;  /* 0x0000009017047220 */ /* 0x040fe20000410000 */
[C---:B------:R-:W-:Y:S01]  /*1afb0*/  FMUL.FTZ R16, R23.reuse, R132 ;  /* 0x0000008417107220 */ /* 0x040fe20000410000 */
[----:B------:R-:W1:Y:S01]  /*1afc0*/  MUFU.EX2 R22, R7 ;  /* 0x0000000700167308 */ /* 0x000e620000000800 */
[C---:B------:R-:W-:Y:S01]  /*1afd0*/  FMUL.FTZ R17, R23.reuse, R133 ;  /* 0x0000008517117220 */ /* 0x040fe20000410000 */
[----:B------:R-:W3:Y:S01]  /*1afe0*/  LDSM.16.MT88.4 R28, [R41] ;  /* 0x00000000291c783b */ /* 0x000ee20000004200 */
[-C--:B------:R-:W-:Y:S01]  /*1aff0*/  FFMA.FTZ R133, R162, R3.reuse, -R44 ;  /* 0x00000003a2857223 */ /* 0x080fe2000001082c */
[----:B------:R-:W-:Y:S01]  /*1b000*/  FFMA.FTZ R152, R23, R244, R152 ;  /* 0x000000f417987223 */ /* 0x000fe20000010098 */
[-CC-:B------:R-:W-:Y:S01]  /*1b010*/  FFMA.FTZ R141, R154, R3.reuse, -R44.reuse ;  /* 0x000000039a8d7223 */ /* 0x180fe2000001082c */
[-CC-:B------:R-:W-:Y:S01]  /*1b020*/  FFMA.FTZ R132, R249, R3.reuse, -R44.reuse ;  /* 0x00000003f9847223 */ /* 0x180fe2000001082c */
[-CC-:B------:R-:W-:Y:S03]  /*1b030*/  FFMA.FTZ R145, R243, R3.reuse, -R44.reuse ;  /* 0x00000003f3917223 */ /* 0x180fe6000001082c */
[----:B------:R-:W-:Y:S01]  /*1b040*/  MUFU.EX2 R155, R155 ;  /* 0x0000009b009b7308 */ /* 0x000fe20000000800 */
[-CC-:B------:R-:W-:Y:S01]  /*1b050*/  FFMA.FTZ R140, R201, R3.reuse, -R44.reuse ;  /* 0x00000003c98c7223 */ /* 0x180fe2000001082c */
[----:B------:R-:W4:Y:S01]  /*1b060*/  LDSM.16.MT88.4 R36, [R41+0x400] ;  /* 0x000400002924783b */ /* 0x000f220000004200 */
[-C--:B------:R-:W-:Y:S01]  /*1b070*/  FFMA.FTZ R144, R189, R3.reuse, -R44 ;  /* 0x00000003bd907223 */ /* 0x080fe2000001082c */
[----:B------:R-:W-:Y:S01]  /*1b080*/  FFMA.FTZ R154, R181, R3, -R48 ;  /* 0x00000003b59a7223 */ /* 0x000fe20000010830 */
[----:B------:R-:W-:Y:S05]  /*1b090*/  FADD.FTZ R152, R128, R152 ;  /* 0x0000009880987221 */ /* 0x000fea0000010000 */
[----:B------:R-:W5:Y:S01]  /*1b0a0*/  MUFU.EX2 R106, R106 ;  /* 0x0000006a006a7308 */ /* 0x000f620000000800 */
[C---:B-1----:R-:W-:Y:S01]  /*1b0b0*/  FMUL.FTZ R18, R22.reuse, R134 ;  /* 0x0000008616127220 */ /* 0x042fe20000410000 */
        /* <DEDUP_REMOVED lines=9> */
[C---:B--2---:R-:W-:Y:S07]  /*1b150*/  HMMA.16816.F32 R4, R24.reuse, R12, R4 ;  /* 0x0000000c1804723c */ /* 0x044fee0000001804 */
[----:B------:R-:W1:Y:S01]  /*1b160*/  MUFU.EX2 R102, R102 ;  /* 0x0000006600667308 */ /* 0x000e620000000800 */
[C---:B------:R-:W-:Y:S01]  /*1b170*/  FMUL.FTZ R12, R23.reuse, R136 ;  /* 0x00000088170c7220 */ /* 0x040fe20000410000 */
[----:B------:R-:W-:Y:S01]  /*1b180*/  FMUL.FTZ R13, R23, R137 ;  /* 0x00000089170d7220 */ /* 0x000fe20000410000 */
[C---:B------:R-:W-:Y:S03]  /*1b190*/  HMMA.16816.F32 R8, R24.reuse, R14, R8 ;  /* 0x0000000e1808723c */ /* 0x040fe60000001808 */
[C---:B------:R-:W-:Y:S01]  /*1b1a0*/  FMUL.FTZ R14, R22.reuse, R138 ;  /* 0x0000008a160e7220 */ /* 0x040fe20000410000 */
[----:B------:R-:W-:Y:S03]  /*1b1b0*/  FMUL.FTZ R15, R22, R139 ;  /* 0x0000008b160f7220 */ /* 0x000fe60000410000 */
[----:B------:R-:W2:Y:S01]  /*1b1c0*/  MUFU.EX2 R98, R98 ;  /* 0x0000006200627308 */ /* 0x000ea20000000800 */
[-CC-:B------:R-:W-:Y:S01]  /*1b1d0*/  FFMA.FTZ R137, R158, R3.reuse, -R44.reuse ;  /* 0x000000039e897223 */ /* 0x180fe2000001082c */
[-CC-:B------:R-:W-:Y:S01]  /*1b1e0*/  FFMA.FTZ R136, R207, R3.reuse, -R44.reuse ;  /* 0x00000003cf887223 */ /* 0x180fe2000001082c */
[-C--:B------:R-:W-:Y:S01]  /*1b1f0*/  FFMA.FTZ R22, R165, R3.reuse, -R44 ;  /* 0x00000003a5167223 */ /* 0x080fe2000001082c */
[-CC-:B------:R-:W-:Y:S01]  /*1b200*/  FFMA.FTZ R139, R156, R3.reuse, -R48.reuse ;  /* 0x000000039c8b7223 */ /* 0x180fe20000010830 */
[-CC-:B------:R-:W-:Y:S01]  /*1b210*/  FFMA.FTZ R134, R241, R3.reuse, -R48.reuse ;  /* 0x00000003f1867223 */ /* 0x180fe20000010830 */
[C---:B---3--:R-:W-:Y:S04]  /*1b220*/  HMMA.16816.F32 R12, R24.reuse, R28, R12 ;  /* 0x0000001c180c723c */ /* 0x048fe8000000180c */
[----:B------:R-:W-:Y:S01]  /*1b230*/  MUFU.EX2 R129, R129 ;  /* 0x0000008100817308 */ /* 0x000fe20000000800 */
[-CC-:B------:R-:W-:Y:S01]  /*1b240*/  FFMA.FTZ R142, R199, R3.reuse, -R48.reuse ;  /* 0x00000003c78e7223 */ /* 0x180fe20000010830 */
[-CC-:B------:R-:W-:Y:S01]  /*1b250*/  FFMA.FTZ R135, R160, R3.reuse, -R48.reuse ;  /* 0x00000003a0877223 */ /* 0x180fe20000010830 */
[-CC-:B------:R-:W-:Y:S01]  /*1b260*/  FFMA.FTZ R147, R239, R3.reuse, -R48.reuse ;  /* 0x00000003ef937223 */ /* 0x180fe20000010830 */
[-CC-:B------:R-:W-:Y:S01]  /*1b270*/  FFMA.FTZ R138, R203, R3.reuse, -R48.reuse ;  /* 0x00000003cb8a7223 */ /* 0x180fe20000010830 */
[----:B------:R-:W-:Y:S01]  /*1b280*/  FFMA.FTZ R146, R187, R3, -R48 ;  /* 0x00000003bb927223 */ /* 0x000fe20000010830 */
[----:B------:R-:W-:Y:S01]  /*1b290*/  HMMA.16816.F32 R16, R24, R30, R16 ;  /* 0x0000001e1810723c */ /* 0x000fe20000001810 */
[----:B------:R-:W3:Y:S03]  /*1b2a0*/  LDSM.16.MT88.4 R28, [R42+0x5800] ;  /* 0x005800002a1c783b */ /* 0x000ee60000004200 */
[----:B------:R-:W2:Y:S01]  /*1b2b0*/  MUFU.EX2 R96, R96 ;  /* 0x0000006000607308 */ /* 0x000ea20000000800 */
[----:B------:R-:W-:Y:S01]  /*1b2c0*/  F2FP.F16.F32.PACK_AB R24, R118, R169 ;  /* 0x000000a97618723e */ /* 0x000fe200000000ff */
[----:B------:R-:W-:Y:S01]  /*1b2d0*/  FADD.FTZ R126, R126, R177 ;  /* 0x000000b17e7e7221 */ /* 0x000fe20000010000 */
[----:B------:R-:W-:Y:S01]  /*1b2e0*/  F2FP.F16.F32.PACK_AB R25, R116, R167 ;  /* 0x000000a77419723e */ /* 0x000fe200000000ff */
        /* <DEDUP_REMOVED lines=8> */
[C---:B------:R-:W-:Y:S04]  /*1b370*/  HMMA.16816.F32 R4, R24.reuse, R32, R4 ;  /* 0x000000201804723c */ /* 0x040fe80000001804 */
[----:B------:R-:W-:Y:S01]  /*1b380*/  MUFU.EX2 R123, R123 ;  /* 0x0000007b007b7308 */ /* 0x000fe20000000800 */
[----:B------:R-:W-:Y:S01]  /*1b390*/  FADD.FTZ R167, R167, R120 ;  /* 0x00000078a7a77221 */ /* 0x000fe20000010000 */
[----:B------:R-:W-:Y:S03]  /*1b3a0*/  FADD.FTZ R118, R118, R169 ;  /* 0x000000a976767221 */ /* 0x000fe60000010000 */
[----:B------:R-:W-:Y:S01]  /*1b3b0*/  FADD.FTZ R116, R116, R167 ;  /* 0x000000a774747221 */ /* 0x000fe20000010000 */
[C---:B------:R-:W-:Y:S01]  /*1b3c0*/  HMMA.16816.F32 R8, R24.reuse, R34, R8 ;  /* 0x000000221808723c */ /* 0x040fe20000001808 */
[----:B------:R-:W3:Y:S03]  /*1b3d0*/  LDSM.16.MT88.4 R32, [R41+0x800] ;  /* 0x000800002920783b */ /* 0x000ee60000004200 */
[----:B------:R-:W3:Y:S01]  /*1b3e0*/  MUFU.EX2 R92, R92 ;  /* 0x0000005c005c7308 */ /* 0x000ee20000000800 */
[----:B------:R-:W-:Y:S01]  /*1b3f0*/  FADD.FTZ R161, R161, R116 ;  /* 0x00000074a1a17221 */ /* 0x000fe20000010000 */
[----:B------:R-:W-:Y:S02]  /*1b400*/  FADD.FTZ R163, R163, R118 ;  /* 0x00000076a3a37221 */ /* 0x000fe40000010000 */
[C---:B----4-:R-:W-:Y:S06]  /*1b410*/  HMMA.16816.F32 R12, R24.reuse, R36, R12 ;  /* 0x00000024180c723c */ /* 0x050fec000000180c */
[----:B------:R-:W-:Y:S01]  /*1b420*/  MUFU.EX2 R117, R117 ;  /* 0x0000007500757308 */ /* 0x000fe20000000800 */
[----:B------:R-:W-:Y:S01]  /*1b430*/  FADD.FTZ R112, R112, R163 ;  /* 0x000000a370707221 */ /* 0x000fe20000010000 */
[----:B------:R-:W-:Y:S01]  /*1b440*/  HMMA.16816.F32 R16, R24, R38, R16 ;  /* 0x000000261810723c */ /* 0x000fe20000001810 */
[----:B------:R-:W4:Y:S07]  /*1b450*/  LDSM.16.MT88.4 R36, [R42+0x5c00] ;  /* 0x005c00002a24783b */ /* 0x000f2e0000004200 */
[----:B------:R-:W4:Y:S01]  /*1b460*/  MUFU.EX2 R90, R90 ;  /* 0x0000005a005a7308 */ /* 0x000f220000000800 */
[----:B-----5:R-:W-:Y:S01]  /*1b470*/  F2FP.F16.F32.PACK_AB R24, R106, R155 ;  /* 0x0000009b6a18723e */ /* 0x020fe200000000ff */
[----:B------:R-:W-:Y:S01]  /*1b480*/  FADD.FTZ R155, R155, R112 ;  /* 0x000000709b9b7221 */ /* 0x000fe20000010000 */
[----:B-1----:R-:W-:Y:S02]  /*1b490*/  F2FP.F16.F32.PACK_AB R25, R102, R153 ;  /* 0x000000996619723e */ /* 0x002fe400000000ff */
[----:B--2---:R-:W-:Y:S01]  /*1b4a0*/  F2FP.F16.F32.PACK_AB R26, R98, R131 ;  /* 0x00000083621a723e */ /* 0x004fe200000000ff */
[----:B------:R-:W-:Y:S01]  /*1b4b0*/  FADD.FTZ R106, R106, R155 ;  /* 0x0000009b6a6a7221 */ /* 0x000fe20000010000 */
[----:B------:R-:W-:Y:S03]  /*1b4c0*/  F2FP.F16.F32.PACK_AB R27, R96, R129 ;  /* 0x00000081601b723e */ /* 0x000fe600000000ff */
[----:B------:R-:W-:Y:S01]  /*1b4d0*/  MUFU.EX2 R115, R115 ;  /* 0x0000007300737308 */ /* 0x000fe20000000800 */
[----:B------:R-:W-:Y:S03]  /*1b4e0*/  FADD.FTZ R131, R131, R106 ;  /* 0x0000006a83837221 */ /* 0x000fe60000010000 */
[C---:B---3--:R-:W-:Y:S06]  /*1b4f0*/  HMMA.16816.F32 R4, R24.reuse, R28, R4 ;  /* 0x0000001c1804723c */ /* 0x048fec0000001804 */
[----:B------:R-:W1:Y:S01]  /*1b500*/  MUFU.EX2 R88, R88 ;  /* 0x0000005800587308 */ /* 0x000e620000000800 */
[----:B------:R-:W-:Y:S01]  /*1b510*/  FADD.FTZ R98, R98, R131 ;  /* 0x0000008362627221 */ /* 0x000fe20000010000 */
[C---:B------:R-:W-:Y:S01]  /*1b520*/  HMMA.16816.F32 R8, R24.reuse, R30, R8 ;  /* 0x0000001e1808723c */ /* 0x040fe20000001808 */
[----:B------:R-:W2:Y:S07]  /*1b530*/  LDSM.16.MT88.4 R28, [R41+0xc00] ;  /* 0x000c0000291c783b */ /* 0x000eae0000004200 */
[----:B------:R-:W-:Y:S01]  /*1b540*/  MUFU.EX2 R107, R107 ;  /* 0x0000006b006b7308 */ /* 0x000fe20000000800 */
[C---:B------:R-:W-:Y:S09]  /*1b550*/  HMMA.16816.F32 R12, R24.reuse, R32, R12 ;  /* 0x00000020180c723c */ /* 0x040ff2000000180c */
[----:B------:R-:W3:Y:S01]  /*1b560*/  MUFU.EX2 R82, R82 ;  /* 0x0000005200527308 */ /* 0x000ee20000000800 */
[----:B------:R-:W-:Y:S01]  /*1b570*/  HMMA.16816.F32 R16, R24, R34, R16 ;  /* 0x000000221810723c */ /* 0x000fe20000001810 */
[----:B------:R-:W5:Y:S08]  /*1b580*/  LDSM.16.MT88.4 R32, [R42+0x6000] ;  /* 0x006000002a20783b */ /* 0x000f700000004200 */
[----:B------:R-:W-:Y:S01]  /*1b590*/  MUFU.EX2 R105, R105 ;  /* 0x0000006900697308 */ /* 0x000fe20000000800 */
[----:B------:R-:W-:Y:S01]  /*1b5a0*/  F2FP.F16.F32.PACK_AB R24, R94, R125 ;  /* 0x0000007d5e18723e */ /* 0x000fe200000000ff */
[----:B------:R-:W-:Y:S01]  /*1b5b0*/  FADD.FTZ R125, R125, R98 ;  /* 0x000000627d7d7221 */ /* 0x000fe20000010000 */
[----:B------:R-:W-:Y:S02]  /*1b5c0*/  F2FP.F16.F32.PACK_AB R25, R92, R123 ;  /* 0x0000007b5c19723e */ /* 0x000fe400000000ff */
[----:B----4-:R-:W-:Y:S01]  /*1b5d0*/  F2FP.F16.F32.PACK_AB R26, R90, R117 ;  /* 0x000000755a1a723e */ /* 0x010fe200000000ff */
[----:B------:R-:W-:Y:S01]  /*1b5e0*/  FADD.FTZ R94, R94, R125 ;  /* 0x0000007d5e5e7221 */ /* 0x000fe20000010000 */
[----:B-1----:R-:W-:Y:S03]  /*1b5f0*/  F2FP.F16.F32.PACK_AB R27, R88, R115 ;  /* 0x00000073581b723e */ /* 0x002fe600000000ff */
[----:B------:R-:W1:Y:S01]  /*1b600*/  MUFU.EX2 R80, R80 ;  /* 0x0000005000507308 */ /* 0x000e620000000800 */
[----:B------:R-:W-:Y:S03]  /*1b610*/  FADD.FTZ R117, R117, R94 ;  /* 0x0000005e75757221 */ /* 0x000fe60000010000 */
[C---:B------:R-:W-:Y:S06]  /*1b620*/  HMMA.16816.F32 R4, R24.reuse, R36, R4 ;  /* 0x000000241804723c */ /* 0x040fec0000001804 */
[----:B------:R-:W-:Y:S01]  /*1b630*/  MUFU.EX2 R101, R101 ;  /* 0x0000006500657308 */ /* 0x000fe20000000800 */
[----:B------:R-:W-:Y:S01]  /*1b640*/  FADD.FTZ R90, R90, R117 ;  /* 0x000000755a5a7221 */ /* 0x000fe20000010000 */
[C---:B------:R-:W-:Y:S01]  /*1b650*/  HMMA.16816.F32 R8, R24.reuse, R38, R8 ;  /* 0x000000261808723c */ /* 0x040fe20000001808 */
[----:B------:R-:W4:Y:S07]  /*1b660*/  LDSM.16.MT88.4 R36, [R41+0x1000] ;  /* 0x001000002924783b */ /* 0x000f2e0000004200 */
[----:B------:R-:W5:Y:S01]  /*1b670*/  MUFU.EX2 R78, R78 ;  /* 0x0000004e004e7308 */ /* 0x000f620000000800 */
[C---:B--2---:R-:W-:Y:S09]  /*1b680*/  HMMA.16816.F32 R12, R24.reuse, R28, R12 ;  /* 0x0000001c180c723c */ /* 0x044ff2000000180c */
[----:B------:R-:W-:Y:S01]  /*1b690*/  MUFU.EX2 R99, R99 ;  /* 0x0000006300637308 */ /* 0x000fe20000000800 */
[----:B------:R-:W-:Y:S01]  /*1b6a0*/  HMMA.16816.F32 R16, R24, R30, R16 ;  /* 0x0000001e1810723c */ /* 0x000fe20000001810 */
[----:B------:R-:W2:Y:S08]  /*1b6b0*/  LDSM.16.MT88.4 R28, [R42+0x6400] ;  /* 0x006400002a1c783b */ /* 0x000eb00000004200 */
[----:B------:R-:W4:Y:S01]  /*1b6c0*/  MUFU.EX2 R76, R76 ;  /* 0x0000004c004c7308 */ /* 0x000f220000000800 */
[----:B---3--:R-:W-:Y:S01]  /*1b6d0*/  F2FP.F16.F32.PACK_AB R24, R82, R107 ;  /* 0x0000006b5218723e */ /* 0x008fe200000000ff */
[----:B------:R-:W-:Y:S01]  /*1b6e0*/  FADD.FTZ R107, R107, R90 ;  /* 0x0000005a6b6b7221 */ /* 0x000fe20000010000 */
[----:B-1----:R-:W-:Y:S02]  /*1b6f0*/  F2FP.F16.F32.PACK_AB R25, R80, R105 ;  /* 0x000000695019723e */ /* 0x002fe400000000ff */
[----:B-----5:R-:W-:Y:S01]  /*1b700*/  F2FP.F16.F32.PACK_AB R26, R78, R101 ;  /* 0x000000654e1a723e */ /* 0x020fe200000000ff */
[----:B------:R-:W-:Y:S04]  /*1b710*/  FADD.FTZ R82, R82, R107 ;  /* 0x0000006b52527221 */ /* 0x000fe80000010000 */
[----:B------:R-:W-:Y:S01]  /*1b720*/  MUFU.EX2 R95, R95 ;  /* 0x0000005f005f7308 */ /* 0x000fe20000000800 */
[----:B------:R-:W-:Y:S04]  /*1b730*/  FADD.FTZ R101, R101, R82 ;  /* 0x0000005265657221 */ /* 0x000fe80000010000 */
[----:B------:R-:W-:Y:S05]  /*1b740*/  FADD.FTZ R78, R78, R101 ;  /* 0x000000654e4e7221 */ /* 0x000fea0000010000 */
[----:B------:R-:W1:Y:S01]  /*1b750*/  MUFU.EX2 R72, R72 ;  /* 0x0000004800487308 */ /* 0x000e620000000800 */
[----:B----4-:R-:W-:Y:S09]  /*1b760*/  F2FP.F16.F32.PACK_AB R27, R76, R99 ;  /* 0x000000634c1b723e */ /* 0x010ff200000000ff */
[----:B------:R-:W-:Y:S01]  /*1b770*/  MUFU.EX2 R93, R93 ;  /* 0x0000005d005d7308 */ /* 0x000fe20000000800 */
[C---:B------:R-:W-:Y:S09]  /*1b780*/  HMMA.16816.F32 R4, R24.reuse, R32, R4 ;  /* 0x000000201804723c */ /* 0x040ff20000001804 */
[----:B------:R-:W3:Y:S01]  /*1b790*/  MUFU.EX2 R70, R70 ;  /* 0x0000004600467308 */ /* 0x000ee20000000800 */
[C---:B------:R-:W-:Y:S01]  /*1b7a0*/  HMMA.16816.F32 R8, R24.reuse, R34, R8 ;  /* 0x000000221808723c */ /* 0x040fe20000001808 */
[----:B------:R-:W4:Y:S08]  /*1b7b0*/  LDSM.16.MT88.4 R32, [R41+0x1400] ;  /* 0x001400002920783b */ /* 0x000f300000004200 */
[----:B------:R-:W-:Y:S01]  /*1b7c0*/  MUFU.EX2 R87, R87 ;  /* 0x0000005700577308 */ /* 0x000fe20000000800 */
[C---:B------:R-:W-:Y:S09]  /*1b7d0*/  HMMA.16816.F32 R12, R24.reuse, R36, R12 ;  /* 0x00000024180c723c */ /* 0x040ff2000000180c */
        /* <DEDUP_REMOVED lines=201> */
[----:B------:R-:W-:Y:S01]  /*1c470*/  FADD.FTZ R136, R151, R136 ;  /* 0x0000008897887221 */ /* 0x000fe20000010000 */
[----:B------:R-:W-:Y:S04]  /*1c480*/  IMAD.MOV.U32 R151, RZ, RZ, R0 ;  /* 0x000000ffff977224 */ /* 0x000fe800078e0000 */
        /* <DEDUP_REMOVED lines=27> */
[----:B------:R1:W-:Y:S02]  /*1c640*/  LDSM.16.MT88.4 R140, [R42+0x8c00] ;  /* 0x008c00002a8c783b */ /* 0x0003e40000004200 */
[----:B------:R-:W-:Y:S04]  /*1c650*/  FADD.FTZ R146, R146, R195 ;  /* 0x000000c392927221 */ /* 0x000fe80000010000 */
[----:B------:R-:W-:Y:S01]  /*1c660*/  MUFU.EX2 R54, R63 ;  /* 0x0000003f00367308 */ /* 0x000fe20000000800 */
[C---:B-----5:R-:W-:Y:S03]  /*1c670*/  HMMA.16816.F32 R4, R24.reuse, R32, R4 ;  /* 0x000000201804723c */ /* 0x060fe60000001804 */
[----:B------:R-:W-:Y:S06]  /*1c680*/  FADD.FTZ R185, R185, R146 ;  /* 0x00000092b9b97221 */ /* 0x000fec0000010000 */
[----:B------:R-:W5:Y:S01]  /*1c690*/  MUFU.EX2 R61, R61 ;  /* 0x0000003d003d7308 */ /* 0x000f620000000800 */
[C---:B------:R-:W-:Y:S01]  /*1c6a0*/  HMMA.16816.F32 R8, R24.reuse, R34, R8 ;  /* 0x000000221808723c */ /* 0x040fe20000001808 */
[----:B------:R-:W2:Y:S02]  /*1c6b0*/  LDSM.16.MT88.4 R32, [R41+0x3800] ;  /* 0x003800002920783b */ /* 0x000ea40000004200 */
[----:B------:R-:W-:Y:S06]  /*1c6c0*/  FADD.FTZ R154, R154, R185 ;  /* 0x000000b99a9a7221 */ /* 0x000fec0000010000 */
[----:B------:R-:W-:Y:S01]  /*1c6d0*/  MUFU.EX2 R50, R59 ;  /* 0x0000003b00327308 */ /* 0x000fe20000000800 */
[C---:B----4-:R-:W-:Y:S03]  /*1c6e0*/  HMMA.16816.F32 R12, R24.reuse, R36, R12 ;  /* 0x00000024180c723c */ /* 0x050fe6000000180c */
[----:B-1----:R-:W-:Y:S01]  /*1c6f0*/  FADD.FTZ R42, R22, R179 ;  /* 0x000000b3162a7221 */ /* 0x002fe20000010000 */
[-CC-:B------:R-:W-:Y:S01]  /*1c700*/  FFMA.FTZ R36, R43, R3.reuse, -R48.reuse ;  /* 0x000000032b247223 */ /* 0x180fe20000010830 */
[-C--:B------:R-:W-:Y:S01]  /*1c710*/  FFMA.FTZ R48, R46, R3.reuse, -R48 ;  /* 0x000000032e307223 */ /* 0x080fe20000010830 */
[----:B------:R-:W-:Y:S03]  /*1c720*/  FADD.FTZ R171, R171, R154 ;  /* 0x0000009aabab7221 */ /* 0x000fe60000010000 */
[----:B------:R-:W1:Y:S01]  /*1c730*/  MUFU.EX2 R57, R57 ;  /* 0x0000003900397308 */ /* 0x000e620000000800 */
[----:B------:R-:W-:Y:S03]  /*1c740*/  HMMA.16816.F32 R16, R24, R38, R16 ;  /* 0x000000261810723c */ /* 0x000fe60000001810 */
[-CC-:B------:R-:W-:Y:S01]  /*1c750*/  FFMA.FTZ R38, R21, R3.reuse, -R44.reuse ;  /* 0x0000000315267223 */ /* 0x180fe2000001082c */
[----:B------:R-:W-:Y:S01]  /*1c760*/  FFMA.FTZ R44, R20, R3, -R44 ;  /* 0x00000003142c7223 */ /* 0x000fe2000001082c */
[----:B---3--:R-:W-:Y:S01]  /*1c770*/  F2FP.F16.F32.PACK_AB R24, R67, R66 ;  /* 0x000000424318723e */ /* 0x008fe200000000ff */
[----:B------:R-:W3:Y:S03]  /*1c780*/  LDSM.16.MT88.4 R20, [R41+0x3c00] ;  /* 0x003c00002914783b */ /* 0x000ee60000004200 */
[----:B------:R-:W-:Y:S01]  /*1c790*/  MUFU.EX2 R52, R55 ;  /* 0x0000003700347308 */ /* 0x000fe20000000800 */
[----:B------:R-:W-:Y:S01]  /*1c7a0*/  FADD.FTZ R159, R159, R42 ;  /* 0x0000002a9f9f7221 */ /* 0x000fe20000010000 */
[----:B-----5:R-:W-:Y:S01]  /*1c7b0*/  F2FP.F16.F32.PACK_AB R25, R61, R54 ;  /* 0x000000363d19723e */ /* 0x020fe200000000ff */
[----:B------:R-:W-:Y:S02]  /*1c7c0*/  FADD.FTZ R110, R110, R171 ;  /* 0x000000ab6e6e7221 */ /* 0x000fe40000010000 */
[----:B------:R-:W-:Y:S02]  /*1c7d0*/  FADD.FTZ R96, R96, R159 ;  /* 0x0000009f60607221 */ /* 0x000fe40000010000 */
[----:B------:R-:W-:Y:S03]  /*1c7e0*/  FADD.FTZ R127, R127, R110 ;  /* 0x0000006e7f7f7221 */ /* 0x000fe60000010000 */
[----:B------:R-:W4:Y:S01]  /*1c7f0*/  MUFU.EX2 R53, R53 ;  /* 0x0000003500357308 */ /* 0x000f220000000800 */
        /* <DEDUP_REMOVED lines=12> */
[----:B------:R-:W-:Y:S04]  /*1c8c0*/  FADD.FTZ R61, R61, R54 ;  /* 0x000000363d3d7221 */ /* 0x000fe80000010000 */
[----:B------:R-:W-:Y:S02]  /*1c8d0*/  FADD.FTZ R52, R52, R61 ;  /* 0x0000003d34347221 */ /* 0x000fe40000010000 */
[C---:B--2---:R-:W-:Y:S02]  /*1c8e0*/  HMMA.16816.F32 R4, R24.reuse, R28, R4 ;  /* 0x0000001c1804723c */ /* 0x044fe40000001804 */
[----:B------:R-:W-:Y:S01]  /*1c8f0*/  MUFU.EX2 R47, R47 ;  /* 0x0000002f002f7308 */ /* 0x000fe20000000800 */
[----:B------:R-:W-:Y:S05]  /*1c900*/  FADD.FTZ R52, R53, R52 ;  /* 0x0000003435347221 */ /* 0x000fea0000010000 */
[C---:B------:R-:W-:Y:S04]  /*1c910*/  HMMA.16816.F32 R8, R24.reuse, R30, R8 ;  /* 0x0000001e1808723c */ /* 0x040fe80000001808 */
[----:B------:R-:W2:Y:S01]  /*1c920*/  MUFU.EX2 R58, R58 ;  /* 0x0000003a003a7308 */ /* 0x000ea20000000800 */
[----:B-1----:R-:W-:Y:S03]  /*1c930*/  F2FP.F16.F32.PACK_AB R132, R56, R51 ;  /* 0x000000333884723e */ /* 0x002fe600000000ff */
[C---:B------:R-:W-:Y:S06]  /*1c940*/  HMMA.16816.F32 R12, R24.reuse, R32, R12 ;  /* 0x00000020180c723c */ /* 0x040fec000000180c */
[----:B------:R-:W-:Y:S02]  /*1c950*/  MUFU.EX2 R36, R36 ;  /* 0x0000002400247308 */ /* 0x000fe40000000800 */
[----:B------:R-:W-:Y:S08]  /*1c960*/  HMMA.16816.F32 R16, R24, R34, R16 ;  /* 0x000000221810723c */ /* 0x000ff00000001810 */
[----:B------:R-:W1:Y:S01]  /*1c970*/  MUFU.EX2 R37, R48 ;  /* 0x0000003000257308 */ /* 0x000e620000000800 */
[C---:B--2---:R-:W-:Y:S01]  /*1c980*/  F2FP.F16.F32.PACK_AB R133, R58.reuse, R47 ;  /* 0x0000002f3a85723e */ /* 0x044fe200000000ff */
[----:B------:R-:W-:Y:S04]  /*1c990*/  FADD.FTZ R47, R47, R52 ;  /* 0x000000342f2f7221 */ /* 0x000fe80000010000 */
[----:B------:R-:W-:Y:S04]  /*1c9a0*/  FADD.FTZ R47, R58, R47 ;  /* 0x0000002f3a2f7221 */ /* 0x000fe80000010000 */
[----:B------:R-:W-:Y:S10]  /*1c9b0*/  MUFU.EX2 R28, R38 ;  /* 0x00000026001c7308 */ /* 0x000ff40000000800 */
[----:B------:R-:W2:Y:S01]  /*1c9c0*/  MUFU.EX2 R245, R44 ;  /* 0x0000002c00f57308 */ /* 0x000ea20000000800 */
[----:B-1----:R-:W-:Y:S02]  /*1c9d0*/  F2FP.F16.F32.PACK_AB R134, R37, R36 ;  /* 0x000000242586723e */ /* 0x002fe400000000ff */
        /* <DEDUP_REMOVED lines=8> */
[C---:B---3--:R-:W-:Y:S03]  /*1ca60*/  HMMA.16816.F32 R136, R132.reuse, R20, R12 ;  /* 0x000000148488723c */ /* 0x048fe6000000180c */
[----:B------:R-:W-:Y:S04]  /*1ca70*/  FADD.FTZ R3, R56, R3 ;  /* 0x0000000338037221 */ /* 0x000fe80000010000 */
[----:B------:R-:W-:Y:S01]  /*1ca80*/  FADD.FTZ R36, R36, R3 ;  /* 0x0000000324247221 */ /* 0x000fe20000010000 */
[----:B------:R-:W-:Y:S03]  /*1ca90*/  HMMA.16816.F32 R132, R132, R22, R16 ;  /* 0x000000168484723c */ /* 0x000fe60000001810 */
[----:B------:R-:W-:Y:S05]  /*1caa0*/  FADD.FTZ R244, R37, R36 ;  /* 0x0000002425f47221 */ /* 0x000fea0000010000 */
[----:B------:R-:W-:Y:S01]  /*1cab0*/  @!UPT UIADD3 URZ, UPT, UPT, URZ, URZ, URZ ;  /* 0x000000fffffff290 */ /* 0x000fe2000fffe0ff */
[----:B------:R-:W-:Y:S11]  /*1cac0*/  @P0 BRA `(.L_x_5187) ;  /* 0xffffff9800780947 */ /* 0x000ff6000383ffff */
.L_x_5180:
        /* <DEDUP_REMOVED lines=10> */
.L_x_5195:
[----:B------:R-:W-:Y:S01]  /*1cb70*/  FSETP.NE.FTZ.AND P1, PT, R11, RZ, PT ;  /* 0x000000ff0b00720b */ /* 0x000fe20003f35000 */
[----:B----4-:R-:W-:Y:S01]  /*1cb80*/  FADD.FTZ R8, R9, R10 ;  /* 0x0000000a09087221 */ /* 0x010fe20000010000 */
[----:B------:R-:W2:Y:S01]  /*1cb90*/  S2R R3, SR_TID.X ;  /* 0x0000000000037919 */ /* 0x000ea20000002100 */
[----:B------:R-:W4:Y:S01]  /*1cba0*/  MUFU.RCP R7, R11 ;  /* 0x0000000b00077308 */ /* 0x000f220000001000 */
[----:B------:R-:W-:Y:S01]  /*1cbb0*/  MOV R20, 0xff800000 ;  /* 0xff80000000147802 */ /* 0x000fe20000000f00 */
[----:B------:R-:W-:Y:S05]  /*1cbc0*/  WARPSYNC.ALL ;  /* 0x0000000000007948 */ /* 0x000fea0003800000 */
[----:B------:R-:W-:Y:S01]  /*1cbd0*/  FSETP.NE.FTZ.AND P0, PT, R8, RZ, PT ;  /* 0x000000ff0800720b */ /* 0x000fe20003f15000 */
[----:B------:R-:W1:Y:S01]  /*1cbe0*/  MUFU.RCP R4, R8 ;  /* 0x0000000800047308 */ /* 0x000e620000001000 */
[----:B------:R-:W-:-:S07]  /*1cbf0*/  LOP3.LUT R210, R247, 0x3e00, R210, 0xf8, !PT ;  /* 0x00003e00f7d27812 */ /* 0x000fce00078ef8d2 */
[----:B------:R-:W3:Y:S01]  /*1cc00*/  @P1 MUFU.LG2 R6, R11 ;  /* 0x0000000b00061308 */ /* 0x000ee20000000c00 */
[----:B----4-:R-:W-:-:S05]  /*1cc10*/  FSEL R7, R7, 1, P1 ;  /* 0x3f80000007077808 */ /* 0x010fca0000800000 */
        /* <DEDUP_REMOVED lines=8> */
[----:B-1----:R-:W-:Y:S02]  /*1cca0*/  FSEL R4, R4, 1, P0 ;  /* 0x3f80000004047808 */ /* 0x002fe40000000000 */
[----:B--2---:R-:W-:Y:S01]  /*1ccb0*/  SHF.L.U32 R7, R3, 0x3, RZ ;  /* 0x0000000303077819 */ /* 0x004fe200000006ff */
[----:B---3--:R-:W-:-:S02]  /*1ccc0*/  @P1 FMUL.FTZ R6, R6, 0.69314718246459960938 ;  /* 0x3f31721806061820 */ /* 0x008fc40000410000 */
[----:B------:R-:W-:Y:S01]  /*1ccd0*/  FMUL.FTZ R146, R4, R146 ;  /* 0x0000009204927220 */ /* 0x000fe20000410000 */
[----:B------:R-:W-:Y:S01]  /*1cce0*/  LOP3.LUT R9, R210, 0x20, R7, 0xf8, !PT ;  /* 0x00000020d2097812 */ /* 0x000fe200078ef807 */
[----:B-----5:R-:W-:Y:S01]  /*1ccf0*/  @P1 FFMA.FTZ R20, R5, R2, R6 ;  /* 0x0000000205141223 */ /* 0x020fe20000010006 */
[----:B------:R-:W-:Y:S01]  /*1cd00*/  MOV R2, 0xff800000 ;  /* 0xff80000000027802 */ /* 0x000fe20000000f00 */
[----:B------:R-:W1:Y:S01]  /*1cd10*/  @P0 MUFU.LG2 R6, R8 ;  /* 0x0000000800060308 */ /* 0x000e620000000c00 */
        /* <DEDUP_REMOVED lines=8> */
[----:B-1----:R-:W-:-:S04]  /*1cda0*/  @P0 FMUL.FTZ R6, R6, 0.69314718246459960938 ;  /* 0x3f31721806060820 */ /* 0x002fc80000410000 */
[----:B------:R-:W-:Y:S01]  /*1cdb0*/  @P0 FFMA.FTZ R2, R5, R0, R6 ;  /* 0x0000000005020223 */ /* 0x000fe20000010006 */
[----:B------:R-:W-:Y:S01]  /*1cdc0*/  SHF.R.U32.HI R0, RZ, 0x2, R3 ;  /* 0x00000002ff007819 */ /* 0x000fe20000011603 */
        /* <DEDUP_REMOVED lines=8> */
[----:B------:R1:W-:Y:S01]  /*1ce50*/  STS.64 [R9], R144 ;  /* 0x0000009009007388 */ /* 0x0003e20000000a00 */
        /* <DEDUP_REMOVED lines=10> */
[----:B------:R-:W3:Y:S04]  /*1cf00*/  LD.E R16, desc[UR4][R148.64+0x60] ;  /* 0x0000600494107980 */ /* 0x000ee8000c101900 */
[----:B------:R-:W4:Y:S04]  /*1cf10*/  LD.E R21, desc[UR4][R148.64+0xcc] ;  /* 0x0000cc0494157980 */ /* 0x000f28000c101900 */
[----:B------:R-:W4:Y:S01]  /*1cf20*/  LD.E.64 R26, desc[UR4][R148.64+0x78] ;  /* 0x00007804941a7980 */ /* 0x000f22000c101b00 */
[----:B------:R-:W2:Y:S01]  /*1cf30*/  S2R R17, SR_CTAID.Y ;  /* 0x0000000000117919 */ /* 0x000ea20000002600 */
[----:B------:R-:W-:-:S02]  /*1cf40*/  IMAD.SHL.U32 R24, R3, 0x4, RZ ;  /* 0x0000000403187824 */ /* 0x000fc400078e00ff */
[----:B------:R1:W5:Y:S01]  /*1cf50*/  LD.E.64 R28, desc[UR4][R148.64+0xa8] ;  /* 0x0000a804941c7980 */ /* 0x000362000c101b00 */
[----:B------:R-:W-:Y:S02]  /*1cf60*/  IMAD.SHL.U32 R221, R221, 0x40, RZ ;  /* 0x00000040dddd7824 */ /* 0x000fe400078e00ff */
[----:B------:R-:W-:Y:S01]  /*1cf70*/  LOP3.LUT R31, R24, 0xd8, RZ, 0xc0, !PT ;  /* 0x000000d8181f7812 */ /* 0x000fe200078ec0ff */
[----:B------:R-:W-:Y:S01]  /*1cf80*/  BSSY.RECONVERGENT B0, `(.L_x_5189) ;  /* 0x0000029000007945 */ /* 0x000fe20003800200 */
[----:B------:R-:W-:Y:S01]  /*1cf90*/  BAR.SYNC.DEFER_BLOCKING 0x0 ;  /* 0x0000000000007b1d */ /* 0x000fe20000010000 */
[----:B------:R-:W-:Y:S02]  /*1cfa0*/  LOP3.LUT P1, RZ, R3, 0x3, RZ, 0xc0, !PT ;  /* 0x0000000303ff7812 */ /* 0x000fe4000782c0ff */
[----:B------:R-:W-:Y:S02]  /*1cfb0*/  LOP3.LUT R31, R31, 0x18, R40, 0x78, !PT ;  /* 0x000000181f1f7812 */ /* 0x000fe400078e7828 */
[----:B------:R-:W-:-:S02]  /*1cfc0*/  SHF.R.U32.HI R3, RZ, 0x3, R3 ;  /* 0x00000003ff037819 */ /* 0x000fc40000011603 */
[----:B------:R-:W-:-:S03]  /*1cfd0*/  LOP3.LUT R31, R31, 0xf24, R24, 0xf8, !PT ;  /* 0x00000f241f1f7812 */ /* 0x000fc600078ef818 */
[----:B------:R-:W-:Y:S01]  /*1cfe0*/  VIADD R25, R3, 0x10 ;  /* 0x0000001003197836 */ /* 0x000fe20000000000 */
[----:B------:R-:W-:-:S05]  /*1cff0*/  LEA R31, R31, UR6, 0x2 ;  /* 0x000000061f1f7c11 */ /* 0x000fca000f8e10ff */
[----:B------:R1:W1:Y:S04]  /*1d000*/  LDS.128 R12, [R31] ;  /* 0x000000001f0c7984 */ /* 0x0002680000000c00 */
[----:B------:R1:W1:Y:S04]  /*1d010*/  LDS.128 R8, [R31+0x800] ;  /* 0x000800001f087984 */ /* 0x0002680000000c00 */
[----:B------:R1:W1:Y:S01]  /*1d020*/  LDS.128 R4, [R31+0x1000] ;  /* 0x001000001f047984 */ /* 0x0002620000000c00 */
[----:B--2---:R-:W-:-:S04]  /*1d030*/  IMAD R17, R22, R17, UR13 ;  /* 0x0000000d16117e24 */ /* 0x004fc8000f8e0211 */
[----:B---3--:R-:W-:Y:S02]  /*1d040*/  IMAD R22, R17, R16, UR11 ;  /* 0x0000000b11167e24 */ /* 0x008fe4000f8e0210 */
[----:B------:R2:W3:Y:S02]  /*1d050*/  LDS.128 R16, [R31+0x1800] ;  /* 0x001800001f107984 */ /* 0x0004e40000000c00 */
[--C-:B------:R-:W-:Y:S01]  /*1d060*/  IMAD R22, R23, R22, R221.reuse ;  /* 0x0000001617167224 */ /* 0x100fe200078e02dd */
[----:B------:R-:W-:Y:S01]  /*1d070*/  LOP3.LUT R23, R24, 0xffc, RZ, 0xc0, !PT ;  /* 0x00000ffc18177812 */ /* 0x000fe200078ec0ff */
[----:B------:R-:W-:Y:S02]  /*1d080*/  IMAD.IADD R24, R224, 0x1, -R221 ;  /* 0x00000001e0187824 */ /* 0x000fe400078e0add */
[----:B----4-:R-:W-:Y:S02]  /*1d090*/  IMAD R30, R22, R21, RZ ;  /* 0x00000015161e7224 */ /* 0x010fe400078e02ff */
[C---:B------:R-:W-:Y:S01]  /*1d0a0*/  VIADD R21, R3.reuse, 0x20 ;  /* 0x0000002003157836 */ /* 0x040fe20000000000 */
[C---:B------:R-:W-:Y:S01]  /*1d0b0*/  ISETP.GE.AND P6, PT, R3.reuse, R24, PT ;  /* 0x000000180300720c */ /* 0x040fe20003fc6270 */
[----:B------:R-:W-:Y:S01]  /*1d0c0*/  VIADD R3, R3, 0x30 ;  /* 0x0000003003037836 */ /* 0x000fe20000000000 */
[----:B------:R-:W-:-:S02]  /*1d0d0*/  IADD3 R23, P0, PT, R30, R23, RZ ;  /* 0x000000171e177210 */ /* 0x000fc40007f1e0ff */
[-C--:B------:R-:W-:Y:S02]  /*1d0e0*/  ISETP.GE.AND P5, PT, R25, R24.reuse, PT ;  /* 0x000000181900720c */ /* 0x080fe40003fa6270 */
[-C--:B------:R-:W-:Y:S02]  /*1d0f0*/  ISETP.GE.AND P4, PT, R21, R24.reuse, PT ;  /* 0x000000181500720c */ /* 0x080fe40003f86270 */
[----:B------:R-:W-:Y:S02]  /*1d100*/  ISETP.GE.AND P3, PT, R3, R24, PT ;  /* 0x000000180300720c */ /* 0x000fe40003f66270 */
[----:B------:R-:W-:Y:S02]  /*1d110*/  LEA.HI.X.SX32 R30, R30, RZ, 0x1, P0 ;  /* 0x000000ff1e1e7211 */ /* 0x000fe400000f0eff */
[----:B------:R-:W-:Y:S02]  /*1d120*/  LEA R24, P0, R23, R26, 0x2 ;  /* 0x0000001a17187211 */ /* 0x000fe400078010ff */
[----:B------:R-:W-:-:S02]  /*1d130*/  LOP3.LUT R3, R40, 0x30, RZ, 0xc0, !PT ;  /* 0x0000003028037812 */ /* 0x000fc400078ec0ff */
        /* <DEDUP_REMOVED lines=13> */
.L_x_5190:
[----:B------:R-:W-:Y:S05]  /*1d210*/  BSYNC.RECONVERGENT B0 ;  /* 0x0000000000007941 */ /* 0x000fea0003800200 */
.L_x_5189:
[----:B------:R-:W-:Y:S01]  /*1d220*/  MOV R221, 0x0 ;  /* 0x0000000000dd7802 */ /* 0x000fe20000000f00 */
[----:B------:R-:W-:Y:S04]  /*1d230*/  @!P6 ST.E.128 desc[UR4][R24.64], R12 ;  /* 0x0000000c1800e985 */ /* 0x000fe8000c101d04 */
[----:B------:R-:W-:Y:S04]  /*1d240*/  @!P5 ST.E.128 desc[UR4][R24.64+0x800], R8 ;  /* 0x000800081800d985 */ /* 0x000fe8000c101d04 */
[----:B------:R1:W-:Y:S02]  /*1d250*/  @!P4 ST.E.128 desc[UR4][R24.64+0x1000], R4 ;  /* 0x001000041800c985 */ /* 0x0003e4000c101d04 */
[----:B-1-3-5:R-:W-:Y:S05]  /*1d260*/  @P3 RET.REL.NODEC R220 `(_ZN5flash24flash_fwd_splitkv_kernelI23Flash_fwd_kernel_traitsILi32ELi64ELi256ELi4ELb0ELb0EN7cutlass6half_tE19Flash_kernel_traitsILi32ELi64ELi256ELi4ES3_EELb0ELb1ELb0ELb0ELb1ELb0ELb1ELb1EEEvNS_16Flash_fwd_paramsE) ;  /* 0xfffffe2cdc643950 */ /* 0x02afea0003c3ffff */
[----:B------:R-:W-:Y:S01]  /*1d270*/  MOV R221, 0x0 ;  /* 0x0000000000dd7802 */ /* 0x000fe20000000f00 */
[----:B------:R1:W-:Y:S03]  /*1d280*/  ST.E.128 desc[UR4][R24.64+0x1800], R16 ;  /* 0x0018001018007985 */ /* 0x0003e6000c101d04 */
[----:B-1----:R-:W-:Y:S05]  /*1d290*/  RET.REL.NODEC R220 `(_ZN5flash24flash_fwd_splitkv_kernelI23Flash_fwd_kernel_traitsILi32ELi64ELi256ELi4ELb0ELb0EN7cutlass6half_tE19Flash_kernel_traitsILi32ELi64ELi256ELi4ES3_EELb0ELb1ELb0ELb0ELb1ELb0ELb1ELb1EEEvNS_16Flash_fwd_paramsE) ;  /* 0xfffffe2cdc587950 */ /* 0x002fea0003c3ffff */
.L_x_5188:
[----:B------:R-:W-:Y:S01]  /*1d2a0*/  MOV R4, 0x2 ;  /* 0x0000000200047802 */ /* 0x000fe20000000f00 */
[----:B------:R-:W-:Y:S01]  /*1d2b0*/  IMAD.MOV.U32 R3, RZ, RZ, 0x1f ;  /* 0x0000001fff037424 */ /* 0x000fe200078e00ff */
[----:B------:R-:W-:-:S07]  /*1d2c0*/  MOV R6, 0xffffffff ;  /* 0xffffffff00067802 */ /* 0x000fce0000000f00 */
[----:B-1---5:R-:W-:Y:S05]  /*1d2d0*/  WARPSYNC.COLLECTIVE R6, `(.L_x_5191) ;  /* 0x0000000006087348 */ /* 0x022fea0003c00000 */
[----:B------:R2:W3:Y:S02]  /*1d2e0*/  SHFL.BFLY P0, R10, R244, R4, R3 ;  /* 0x0c000004f40a7389 */ /* 0x0004e40000000003 */
[----:B-123-5:R-:W-:Y:S05]  /*1d2f0*/  ENDCOLLECTIVE ;  /* 0x000000000000791b */ /* 0x02efea0003800000 */
.L_x_5191:
[----:B------:R-:W-:Y:S02]  /*1d300*/  IMAD.MOV.U32 R7, RZ, RZ, R10 ;  /* 0x000000ffff077224 */ /* 0x000fe400078e000a */
[----:B------:R-:W-:Y:S02]  /*1d310*/  IMAD.MOV.U32 R4, RZ, RZ, 0x1 ;  /* 0x00000001ff047424 */ /* 0x000fe400078e00ff */
[----:B------:R-:W-:-:S05]  /*1d320*/  FADD.FTZ R8, R7, R244 ;  /* 0x000000f407087221 */ /* 0x000fca0000010000 */
[----:B------:R-:W-:-:S07]  /*1d330*/  MOV R244, R8 ;  /* 0x0000000800f47202 */ /* 0x000fce0000000f00 */
[----:B------:R-:W-:Y:S05]  /*1d340*/  WARPSYNC.COLLECTIVE R6, `(.L_x_5192) ;  /* 0x0000000006087348 */ /* 0x000fea0003c00000 */
[----:B------:R1:W2:Y:S02]  /*1d350*/  SHFL.BFLY P0, R10, R244, R4, R3 ;  /* 0x0c000004f40a7389 */ /* 0x0002a40000000003 */
[----:B-12---:R-:W-:Y:S05]  /*1d360*/  ENDCOLLECTIVE ;  /* 0x000000000000791b */ /* 0x006fea0003800000 */
.L_x_5192:
[----:B------:R-:W-:Y:S01]  /*1d370*/  MOV R244, R245 ;  /* 0x000000f500f47202 */ /* 0x000fe20000000f00 */
[----:B------:R-:W-:Y:S01]  /*1d380*/  IMAD.MOV.U32 R4, RZ, RZ, 0x2 ;  /* 0x00000002ff047424 */ /* 0x000fe200078e00ff */
[----:B------:R-:W-:-:S07]  /*1d390*/  MOV R7, R10 ;  /* 0x0000000a00077202 */ /* 0x000fce0000000f00 */
[----:B------:R-:W-:Y:S05]  /*1d3a0*/  WARPSYNC.COLLECTIVE R6, `(.L_x_5193) ;  /* 0x0000000006087348 */ /* 0x000fea0003c00000 */
[----:B------:R1:W2:Y:S02]  /*1d3b0*/  SHFL.BFLY P0, R10, R244, R4, R3 ;  /* 0x0c000004f40a7389 */ /* 0x0002a40000000003 */
[----:B-12---:R-:W-:Y:S05]  /*1d3c0*/  ENDCOLLECTIVE ;  /* 0x000000000000791b */ /* 0x006fea0003800000 */
.L_x_5193:
[----:B------:R-:W-:Y:S01]  /*1d3d0*/  FADD.FTZ R11, R8, R7 ;  /* 0x00000007080b7221 */ /* 0x000fe20000010000 */
[----:B------:R-:W-:Y:S01]  /*1d3e0*/  FADD.FTZ R9, R10, R245 ;  /* 0x000000f50a097221 */ /* 0x000fe20000010000 */
[----:B------:R-:W-:-:S04]  /*1d3f0*/  MOV R4, 0x1 ;  /* 0x0000000100047802 */ /* 0x000fc80000000f00 */
[----:B------:R-:W-:-:S07]  /*1d400*/  MOV R244, R9 ;  /* 0x0000000900f47202 */ /* 0x000fce0000000f00 */
[----:B------:R-:W-:Y:S05]  /*1d410*/  WARPSYNC.COLLECTIVE R6, `(.L_x_5194) ;  /* 0x0000000006087348 */ /* 0x000fea0003c00000 */
[----:B------:R1:W2:Y:S02]  /*1d420*/  SHFL.BFLY P0, R10, R244, R4, R3 ;  /* 0x0c000004f40a7389 */ /* 0x0002a40000000003 */
[----:B-12---:R-:W-:Y:S05]  /*1d430*/  ENDCOLLECTIVE ;  /* 0x000000000000791b */ /* 0x006fea0003800000 */
.L_x_5194:
[----:B------:R-:W-:Y:S05]  /*1d440*/  BRA `(.L_x_5195) ;  /* 0xfffffff400c87947 */ /* 0x000fea000383ffff */
.L_x_5196:
        /* <DEDUP_REMOVED lines=11> */
.L_x_10270:


//--------------------- .text._ZN5flash24flash_fwd_splitkv_kernelI23Flash_fwd_kernel_traitsILi32ELi64ELi256ELi4ELb0ELb0EN7cutlass6half_tE19Flash_kernel_traitsILi32ELi64ELi256ELi4ES3_EELb0ELb1ELb0ELb0ELb1ELb1ELb1ELb1EEEvNS_16Flash_fwd_paramsE --------------------------
	.section	.text._ZN5flash24flash_fwd_splitkv_kernelI23Flash_fwd_kernel_traitsILi32ELi64ELi256ELi4ELb0ELb0EN7cutlass6half_tE19Flash_kernel_traitsILi32ELi64ELi256ELi4ES3_EELb0ELb1ELb0ELb0ELb1ELb1ELb1ELb1EEEvNS_16Flash_fwd_paramsE,"ax",@progbits
	.align	128
        .global         _ZN5flash24flash_fwd_splitkv_kernelI23Flash_fwd_kernel_traitsILi32ELi64ELi256ELi4ELb0ELb0EN7cutlass6half_tE19Flash_kernel_traitsILi32ELi64ELi256ELi4ES3_EELb0ELb1ELb0ELb0ELb1ELb1ELb1ELb1EEEvNS_16Flash_fwd_paramsE
        .type           _ZN5flash24flash_fwd_splitkv_kernelI23Flash_fwd_kernel_traitsILi32ELi64ELi256ELi4ELb0ELb0EN7cutlass6half_tE19Flash_kernel_traitsILi32ELi64ELi256ELi4ES3_EELb0ELb1ELb0ELb0ELb1ELb1ELb1ELb1EEEvNS_16Flash_fwd_paramsE,@function
        .size           _ZN5flash24flash_fwd_splitkv_kernelI23Flash_fwd_kernel_traitsILi32ELi64ELi256ELi4ELb0ELb0EN7cutlass6half_tE19Flash_kernel_traitsILi32ELi64ELi256ELi4ES3_EELb0ELb1ELb0ELb0ELb1ELb1ELb1ELb1EEEvNS_16Flash_fwd_paramsE,(.L_x_10271 - _ZN5flash24flash_fwd_splitkv_kernelI23Flash_fwd_kernel_traitsILi32ELi64ELi256ELi4ELb0ELb0EN7cutlass6half_tE19Flash_kernel_traitsILi32ELi64ELi256ELi4ES3_EELb0ELb1ELb0ELb0ELb1ELb1ELb1ELb1EEEvNS_16Flash_fwd_paramsE)
        .other          _ZN5flash24flash_fwd_splitkv_kernelI23Flash_fwd_kernel_traitsILi32ELi64ELi256ELi4ELb0ELb0EN7cutlass6half_tE19Flash_kernel_traitsILi32ELi64ELi256ELi4ES3_EELb0ELb1ELb0ELb0ELb1ELb1ELb1ELb1EEEvNS_16Flash_fwd_paramsE,@"STO_CUDA_ENTRY STV_DEFAULT"
_ZN5flash24flash_fwd_splitkv_kernelI23Flash_fwd_kernel_traitsILi32ELi64ELi256ELi4ELb0ELb0EN7cutlass6half_tE19Flash_kernel_traitsILi32ELi64ELi256ELi4ES3_EELb0ELb1ELb0ELb0ELb1ELb1ELb1ELb1EEEvNS_16Flash_fwd_paramsE:
.text._ZN5flash24flash_fwd_splitkv_kernelI23Flash_fwd_kernel_traitsILi32ELi64ELi256ELi4ELb0ELb0EN7cutlass6half_tE19Flash_kernel_traitsILi32ELi64ELi256ELi4ES3_EELb0ELb1ELb0ELb0ELb1ELb1ELb1ELb1EEEvNS_16Flash_fwd_paramsE:
        /* <DEDUP_REMOVED lines=30> */
[----:B------:R-:W-:Y:S05]  /*01e0*/  CALL.REL.NOINC `($_ZN5flash24flash_fwd_splitkv_kernelI23Flash_fwd_kernel_traitsILi32ELi64ELi256ELi4ELb0ELb0EN7cutlass6half_tE19Flash_kernel_traitsILi32ELi64ELi256ELi4ES3_EELb0ELb1ELb0ELb0ELb1ELb1ELb1ELb1EEEvNS_16Flash_fwd_paramsE$_ZN5flash30compute_attn_1rowblock_splitkvI23Flash_fwd_kernel_traitsILi32ELi64ELi256ELi4ELb0ELb0EN7cutlass6half_tE19Flash_kernel_traitsILi32ELi64ELi256ELi4ES3_EELb0ELb1ELb0ELb0ELb1ELb1ELb1ELb1ENS_16Flash_fwd_paramsEEEvRKT8_iiiii) ;  /* 0x0000000000087944 */ /* 0x000fea0003c00000 */
[----:B------:R-:W-:Y:S05]  /*01f0*/  BSYNC.RECONVERGENT B3 ;  /* 0x0000000000037941 */ /* 0x000fea0003800200 */
.L_x_5197:
[----:B------:R-:W-:Y:S05]  /*0200*/  EXIT ;  /* 0x000000000000794d */ /* 0x000fea0003800000 */
        .type           $_ZN5flash24flash_fwd_splitkv_kernelI23Flash_fwd_kernel_traitsILi32ELi64ELi256ELi4ELb0ELb0EN7cutlass6half_tE19Flash_kernel_traitsILi32ELi64ELi256ELi4ES3_EELb0ELb1ELb0ELb0ELb1ELb1ELb1ELb1EEEvNS_16Flash_fwd_paramsE$_ZN5flash30compute_attn_1rowblock_splitkvI23Flash_fwd_kernel_traitsILi32ELi64ELi256ELi4ELb0ELb0EN7cutlass6half_tE19Flash_kernel_traitsILi32ELi64ELi256ELi4ES3_EELb0ELb1ELb0ELb0ELb1ELb1ELb1ELb1ENS_16Flash_fwd_paramsEEEvRKT8_iiiii,@function
        .size           $_ZN5flash24flash_fwd_splitkv_kernelI23Flash_fwd_kernel_traitsILi32ELi64ELi256ELi4ELb0ELb0EN7cutlass6half_tE19Flash_kernel_traitsILi32ELi64ELi256ELi4ES3_EELb0ELb1ELb0ELb0ELb1ELb1ELb1ELb1EEEvNS_16Flash_fwd_paramsE$_ZN5flash30compute_attn_1rowblock_splitkvI23Flash_fwd_kernel_traitsILi32ELi64ELi256ELi4ELb0ELb0EN7cutlass6half_tE19Flash_kernel_traitsILi32ELi64ELi256ELi4ES3_EELb0ELb1ELb0ELb0ELb1ELb1ELb1ELb1ENS_16Flash_fwd_paramsEEEvRKT8_iiiii,(.L_x_10271 - $_ZN5flash24flash_fwd_splitkv_kernelI23Flash_fwd_kernel_traitsILi32ELi64ELi256ELi4ELb0ELb0EN7cutlass6half_tE19Flash_kernel_traitsILi32ELi64ELi256ELi4ES3_EELb0ELb1ELb0ELb0ELb1ELb1ELb1ELb1EEEvNS_16Flash_fwd_paramsE$_ZN5flash30compute_attn_1rowblock_splitkvI23Flash_fwd_kernel_traitsILi32ELi64ELi256ELi4ELb0ELb0EN7cutlass6half_tE19Flash_kernel_traitsILi32ELi64ELi256ELi4ES3_EELb0ELb1ELb0ELb0ELb1ELb1ELb1ELb1ENS_16Flash_fwd_paramsEEEvRKT8_iiiii)
$_ZN5flash24flash_fwd_splitkv_kernelI23Flash_fwd_kernel_traitsILi32ELi64ELi256ELi4ELb0ELb0EN7cutlass6half_tE19Flash_kernel_traitsILi32ELi64ELi256ELi4ES3_EELb0ELb1ELb0ELb0ELb1ELb1ELb1ELb1EEEvNS_16Flash_fwd_paramsE$_ZN5flash30compute_attn_1rowblock_splitkvI23Flash_fwd_kernel_traitsILi32ELi64ELi256ELi4ELb0ELb0EN7cutlass6half_tE19Flash_kernel_traitsILi32ELi64ELi256ELi4ES3_EELb0ELb1ELb0ELb0ELb1ELb1ELb1ELb1ENS_16Flash_fwd_paramsEEEvRKT8_iiiii:
        /* <DEDUP_REMOVED lines=40> */
.L_x_5199:
[----:B------:R-:W-:Y:S05]  /*0490*/  BSYNC.RECONVERGENT B0 ;  /* 0x0000000000007941 */ /* 0x000fea0003800200 */
.L_x_5198:
[----:B------:R-:W-:Y:S04]  /*04a0*/  BSSY.RECONVERGENT B0, `(.L_x_5200) ;  /* 0x0000007000007945 */ /* 0x000fe80003800200 */
[----:B------:R-:W-:Y:S05]  /*04b0*/  @!P4 BRA `(.L_x_5201) ;  /* 0x000000000014c947 */ /* 0x000fea0003800000 */
[----:B------:R-:W4:Y:S02]  /*04c0*/  LD.E.U8 R2, desc[UR4][R148.64+0x1b2] ;  /* 0x0001b20494027980 */ /* 0x000f24000c101100 */
[----:B----4-:R-:W-:-:S13]  /*04d0*/  ISETP.NE.AND P0, PT, R2, RZ, PT ;  /* 0x000000ff0200720c */ /* 0x010fda0003f05270 */
[----:B------:R-:W4:Y:S02]  /*04e0*/  @P0 LD.E R3, desc[UR4][R8.64+0x4] ;  /* 0x0000040408030980 */ /* 0x000f24000c101900 */
[----:B----45:R-:W-:-:S06]  /*04f0*/  @P0 IADD3 R76, PT, PT, R3, -R12, RZ ;  /* 0x8000000c034c0210 */ /* 0x030fcc0007ffe0ff */
[----:B------:R4:W5:Y:S02]  /*0500*/  @!P0 LD.E R76, desc[UR4][R8.64] ;  /* 0x00000004084c8980 */ /* 0x000964000c101900 */
.L_x_5201:
[----:B------:R-:W-:Y:S05]  /*0510*/  BSYNC.RECONVERGENT B0 ;  /* 0x0000000000007941 */ /* 0x000fea0003800200 */
.L_x_5200:
        /* <DEDUP_REMOVED lines=9> */
.L_x_5203:
[----:B------:R-:W5:Y:S01]  /*05b0*/  LD.E.64 R2, desc[UR4][R148.64+0x108] ;  /* 0x0001080494027980 */ /* 0x000f62000c101b00 */
[----:B------:R-:W-:Y:S01]  /*05c0*/  BSSY.RECONVERGENT B0, `(.L_x_5205) ;  /* 0x0000006000007945 */ /* 0x000fe20003800200 */
[----:B------:R-:W-:Y:S01]  /*05d0*/  IMAD.MOV.U32 R67, RZ, RZ, RZ ;  /* 0x000000ffff437224 */ /* 0x000fe200078e00ff */
[----:B-----5:R-:W-:-:S04]  /*05e0*/  ISETP.NE.U32.AND P0, PT, R2, RZ, PT ;  /* 0x000000ff0200720c */ /* 0x020fc80003f05070 */
[----:B------:R-:W-:-:S13]  /*05f0*/  ISETP.NE.AND.EX P0, PT, R3, RZ, PT, P0 ;  /* 0x000000ff0300720c */ /* 0x000fda0003f05300 */
[----:B------:R-:W-:Y:S05]  /*0600*/  @!P0 BRA `(.L_x_5206) ;  /* 0x0000000000048947 */ /* 0x000fea0003800000 */
[----:B------:R1:W5:Y:S02]  /*0610*/  LD.E R67, desc[UR4][R148.64+0xbc] ;  /* 0x0000bc0494437980 */ /* 0x000364000c101900 */
.L_x_5206:
[----:B------:R-:W-:Y:S05]  /*0620*/  BSYNC.RECONVERGENT B0 ;  /* 0x0000000000007941 */ /* 0x000fea0003800200 */
.L_x_5205:
[----:B-----5:R-:W-:Y:S02]  /*0630*/  IADD3 R67, PT, PT, R76, R67, RZ ;  /* 0x000000434c437210 */ /* 0x020fe40007ffe0ff */
.L_x_5204:
[----:B------:R-:W-:Y:S05]  /*0640*/  BSYNC.RECONVERGENT B1 ;  /* 0x0000000000017941 */ /* 0x000fea0003800200 */
.L_x_5202:
[----:B------:R-:W-:Y:S01]  /*0650*/  IMAD.SHL.U32 R77, R185, 0x40, RZ ;  /* 0x00000040b94d7824 */ /* 0x000fe200078e00ff */
[----:B------:R-:W-:Y:S01]  /*0660*/  MOV R2, R184 ;  /* 0x000000b800027202 */ /* 0x000fe20000000f00 */
[----:B------:R-:W-:-:S03]  /*0670*/  IMAD.MOV.U32 R3, RZ, RZ, 0x0 ;  /* 0x00000000ff037424 */ /* 0x000fc600078e00ff */
[----:B------:R-:W-:-:S13]  /*0680*/  ISETP.GT.AND P0, PT, R188, R77, PT ;  /* 0x0000004dbc00720c */ /* 0x000fda0003f04270 */
[----:B-1234-:R-:W-:Y:S05]  /*0690*/  @!P0 RET.REL.NODEC R2 `(_ZN5flash24flash_fwd_splitkv_kernelI23Flash_fwd_kernel_traitsILi32ELi64ELi256ELi4ELb0ELb0EN7cutlass6half_tE19Flash_kernel_traitsILi32ELi64ELi256ELi4ES3_EELb0ELb1ELb0ELb0ELb1ELb1ELb1ELb1EEEvNS_16Flash_fwd_paramsE) ;  /* 0xfffffff802588950 */ /* 0x01efea0003c3ffff */
        /* <DEDUP_REMOVED lines=96> */
[----:B-1----:R-:W-:Y:S05]  /*0ca0*/  @P0 RET.REL.NODEC R184 `(_ZN5flash24flash_fwd_splitkv_kernelI23Flash_fwd_kernel_traitsILi32ELi64ELi256ELi4ELb0ELb0EN7cutlass6half_tE19Flash_kernel_traitsILi32ELi64ELi256ELi4ES3_EELb0ELb1ELb0ELb0ELb1ELb1ELb1ELb1EEEvNS_16Flash_fwd_paramsE) ;  /* 0xfffffff0b8d40950 */ /* 0x002fea0003c3ffff */
[----:B------:R-:W-:Y:S02]  /*0cb0*/  MOV R3, 0xff800000 ;  /* 0xff80000000037802 */ /* 0x000fe40000000f00 */
[----:B------:R-:W-:-:S03]  /*0cc0*/  MOV R185, 0x0 ;  /* 0x0000000000b97802 */ /* 0x000fc60000000f00 */
[----:B------:R1:W-:Y:S02]  /*0cd0*/  ST.E desc[UR4][R6.64+0xc0], R3 ;  /* 0x0000c00306007985 */ /* 0x0003e4000c101904 */
[----:B-1----:R-:W-:Y:S05]  /*0ce0*/  RET.REL.NODEC R184 `(_ZN5flash24flash_fwd_splitkv_kernelI23Flash_fwd_kernel_traitsILi32ELi64ELi256ELi4ELb0ELb0EN7cutlass6half_tE19Flash_kernel_traitsILi32ELi64ELi256ELi4ES3_EELb0ELb1ELb0ELb0ELb1ELb1ELb1ELb1EEEvNS_16Flash_fwd_paramsE) ;  /* 0xfffffff0b8c47950 */ /* 0x002fea0003c3ffff */
.L_x_5207:
        /* <DEDUP_REMOVED lines=101> */
.L_x_5209:
        /* <DEDUP_REMOVED lines=77> */
.L_x_5210:
[----:B------:R-:W-:Y:S05]  /*1810*/  BSYNC.RECONVERGENT B0 ;  /* 0x0000000000007941 */ /* 0x000fea0003800200 */
.L_x_5208:
        /* <DEDUP_REMOVED lines=221> */
.L_x_5250:
        /* <DEDUP_REMOVED lines=147> */
.L_x_5213:
        /* <DEDUP_REMOVED lines=66> */
.L_x_5217:
[----:B------:R-:W-:Y:S05]  /*3340*/  BSYNC.RECONVERGENT B0 ;  /* 0x0000000000007941 */ /* 0x000fea0003800200 */
.L_x_5216:
        /* <DEDUP_REMOVED lines=54> */
.L_x_5219:
[----:B------:R-:W-:Y:S05]  /*36b0*/  BSYNC.RECONVERGENT B0 ;  /* 0x0000000000007941 */ /* 0x000fea0003800200 */
.L_x_5218:
        /* <DEDUP_REMOVED lines=58> */
.L_x_5221:
[----:B------:R-:W-:Y:S05]  /*3a60*/  BSYNC.RECONVERGENT B0 ;  /* 0x0000000000007941 */ /* 0x000fea0003800200 */
.L_x_5220:
        /* <DEDUP_REMOVED lines=57> */
.L_x_5223:
[----:B------:R-:W-:Y:S05]  /*3e00*/  BSYNC.RECONVERGENT B0 ;  /* 0x0000000000007941 */ /* 0x000fea0003800200 */
.L_x_5222:
        /* <DEDUP_REMOVED lines=58> */
.L_x_5225:
[----:B------:R-:W-:Y:S05]  /*41b0*/  BSYNC.RECONVERGENT B0 ;  /* 0x0000000000007941 */ /* 0x000fea0003800200 */
.L_x_5224:
        /* <DEDUP_REMOVED lines=59> */
.L_x_5227:
[----:B------:R-:W-:Y:S05]  /*4570*/  BSYNC.RECONVERGENT B0 ;  /* 0x0000000000007941 */ /* 0x000fea0003800200 */
.L_x_5226:
        /* <DEDUP_REMOVED lines=59> */
.L_x_5229:
[----:B------:R-:W-:Y:S05]  /*4930*/  BSYNC.RECONVERGENT B0 ;  /* 0x0000000000007941 */ /* 0x000fea0003800200 */
.L_x_5228:
        /* <DEDUP_REMOVED lines=61> */
.L_x_5231:
[----:B------:R-:W-:Y:S05]  /*4d10*/  BSYNC.RECONVERGENT B0 ;  /* 0x0000000000007941 */ /* 0x000fea0003800200 */
.L_x_5230:
[----:B------:R-:W5:Y:S02]  /*4d20*/  LD.E R3, desc[UR4][R148.64+0xd0] ;  /* 0x0000d00494037980 */ /* 0x000f64000c101900 */
[----:B-----5:R-:W-:Y:S05]  /*4d30*/  IMAD.U32 R3, R3, -0x80, RZ ;  /* 0xffffff8003037824 */ /* 0x020fea00078e00ff */
[C---:B------:R-:W-:Y:S02]  /*4d40*/  LEA R14, P1, R3.reuse, R14, 0x1 ;  /* 0x0000000e030e7211 */ /* 0x040fe400078208ff */
[C---:B------:R-:W-:Y:S02]  /*4d50*/  LEA R54, P0, R3.reuse, R54, 0x1 ;  /* 0x0000003603367211 */ /* 0x040fe400078008ff */
[C---:B------:R-:W-:Y:S02]  /*4d60*/  LEA.HI.X.SX32 R15, R3.reuse, R15, 0x1, P1 ;  /* 0x0000000f030f7211 */ /* 0x040fe400008f0eff */
[----:B------:R-:W-:Y:S01]  /*4d70*/  LEA.HI.X.SX32 R55, R3, R55, 0x1, P0 ;  /* 0x0000003703377211 */ /* 0x000fe200000f0eff */
[----:B------:R-:W-:Y:S05]  /*4d80*/  BRA `(.L_x_5214) ;  /* 0x0000003000147947 */ /* 0x000fea0003800000 */
.L_x_5215:
        /* <DEDUP_REMOVED lines=98> */
.L_x_5233:
[----:B------:R-:W-:Y:S05]  /*53b0*/  BSYNC.RECONVERGENT B0 ;  /* 0x0000000000007941 */ /* 0x000fea0003800200 */
.L_x_5232:
        /* <DEDUP_REMOVED lines=92> */
.L_x_5235:
[----:B------:R-:W-:Y:S05]  /*5980*/  BSYNC.RECONVERGENT B0 ;  /* 0x0000000000007941 */ /* 0x000fea0003800200 */
.L_x_5234:
        /* <DEDUP_REMOVED lines=94> */
.L_x_5237:
[----:B------:R-:W-:Y:S05]  /*5f70*/  BSYNC.RECONVERGENT B0 ;  /* 0x0000000000007941 */ /* 0x000fea0003800200 */
.L_x_5236:
        /* <DEDUP_REMOVED lines=94> */
.L_x_5239:
[----:B------:R-:W-:Y:S05]  /*6560*/  BSYNC.RECONVERGENT B0 ;  /* 0x0000000000007941 */ /* 0x000fea0003800200 */
.L_x_5238:
        /* <DEDUP_REMOVED lines=94> */
.L_x_5241:
[----:B------:R-:W-:Y:S05]  /*6b50*/  BSYNC.RECONVERGENT B0 ;  /* 0x0000000000007941 */ /* 0x000fea0003800200 */
.L_x_5240:
        /* <DEDUP_REMOVED lines=95> */
.L_x_5243:
[----:B------:R-:W-:Y:S05]  /*7150*/  BSYNC.RECONVERGENT B0 ;  /* 0x0000000000007941 */ /* 0x000fea0003800200 */
.L_x_5242:
        /* <DEDUP_REMOVED lines=95> */
.L_x_5245:
[----:B------:R-:W-:Y:S05]  /*7750*/  BSYNC.RECONVERGENT B0 ;  /* 0x0000000000007941 */ /* 0x000fea0003800200 */
.L_x_5244:
        /* <DEDUP_REMOVED lines=97> */
.L_x_5247:
[----:B------:R-:W-:Y:S05]  /*7d70*/  BSYNC.RECONVERGENT B0 ;  /* 0x0000000000007941 */ /* 0x000fea0003800200 */
.L_x_5246:
[----:B------:R-:W5:Y:S02]  /*7d80*/  LD.E R3, desc[UR4][R148.64+0xd0] ;  /* 0x0000d00494037980 */ /* 0x000f64000c101900 */
[----:B-----5:R-:W-:Y:S05]  /*7d90*/  IMAD.U32 R3, R3, -0x80, RZ ;  /* 0xffffff8003037824 */ /* 0x020fea00078e00ff */
[C---:B------:R-:W-:Y:S02]  /*7da0*/  LEA R94, P1, R3.reuse, R94, 0x1 ;  /* 0x0000005e035e7211 */ /* 0x040fe400078208ff */
[C---:B------:R-:W-:Y:S02]  /*7db0*/  LEA R92, P0, R3.reuse, R92, 0x1 ;  /* 0x0000005c035c7211 */ /* 0x040fe400078008ff */
[C---:B------:R-:W-:Y:S02]  /*7dc0*/  LEA.HI.X.SX32 R95, R3.reuse, R95, 0x1, P1 ;  /* 0x0000005f035f7211 */ /* 0x040fe400008f0eff */
[----:B------:R-:W-:Y:S09]  /*7dd0*/  LEA.HI.X.SX32 R93, R3, R93, 0x1, P0 ;  /* 0x0000005d035d7211 */ /* 0x000ff200000f0eff */
.L_x_5214:
[----:B------:R-:W-:Y:S05]  /*7de0*/  BSYNC.RECONVERGENT B1 ;  /* 0x0000000000017941 */ /* 0x000fea0003800200 */
.L_x_5212:
        /* <DEDUP_REMOVED lines=101> */
.L_x_5249:
[----:B------:R-:W-:Y:S05]  /*8440*/  BSYNC.RECONVERGENT B0 ;  /* 0x0000000000007941 */ /* 0x000fea0003800200 */
.L_x_5248:
[----:B------:R-:W-:Y:S11]  /*8450*/  ISETP.NE.AND P0, PT, R117, RZ, PT ;  /* 0x000000ff7500720c */ /* 0x000ff60003f05270 */
[----:B------:R-:W-:Y:S02]  /*8460*/  @!UPT UIADD3 URZ, UPT, UPT, URZ, URZ, URZ ;  /* 0x000000fffffff290 */ /* 0x000fe4000fffe0ff */
[----:B------:R-:W-:Y:S05]  /*8470*/  @P0 BRA `(.L_x_5250) ;  /* 0xffffffa0005c0947 */ /* 0x000fea000383ffff */
.L_x_5211:
        /* <DEDUP_REMOVED lines=22> */
.L_x_5254:
[----:B------:R-:W-:Y:S05]  /*85e0*/  BSYNC.RECONVERGENT B0 ;  /* 0x0000000000007941 */ /* 0x000fea0003800200 */
.L_x_5253:
        /* <DEDUP_REMOVED lines=8> */
.L_x_5252:
        /* <DEDUP_REMOVED lines=81> */
.L_x_5260:
[----:B------:R-:W-:Y:S05]  /*8b80*/  BSYNC.RECONVERGENT B0 ;  /* 0x0000000000007941 */ /* 0x000fea0003800200 */
.L_x_5259:
[----:B-----5:R1:W-:Y:S02]  /*8b90*/  STS.128 [R3], R8 ;  /* 0x0000000803007388 */ /* 0x0203e40000000c00 */
.L_x_5258:
[----:B------:R-:W-:Y:S05]  /*8ba0*/  BSYNC.RECONVERGENT B1 ;  /* 0x0000000000017941 */ /* 0x000fea0003800200 */
.L_x_5257:
        /* <DEDUP_REMOVED lines=55> */
.L_x_5262:
[----:B------:R-:W-:Y:S05]  /*8f20*/  BSYNC.RECONVERGENT B0 ;  /* 0x0000000000007941 */ /* 0x000fea0003800200 */
.L_x_5261:
[----:B-----5:R4:W-:Y:S01]  /*8f30*/  STS.128 [R3+0x800], R8 ;  /* 0x0008000803007388 */ /* 0x0209e20000000c00 */
[----:B------:R-:W-:Y:S05]  /*8f40*/  BRA `(.L_x_5255) ;  /* 0x0000000800c87947 */ /* 0x000fea0003800000 */
.L_x_5256:
        /* <DEDUP_REMOVED lines=89> */
.L_x_5266:
[----:B------:R-:W-:Y:S05]  /*94e0*/  BSYNC.RECONVERGENT B0 ;  /* 0x0000000000007941 */ /* 0x000fea0003800200 */
.L_x_5265:
[----:B-----5:R2:W-:Y:S02]  /*94f0*/  STS.128 [R3], R16 ;  /* 0x0000001003007388 */ /* 0x0205e40000000c00 */
.L_x_5264:
[----:B------:R-:W-:Y:S05]  /*9500*/  BSYNC.RECONVERGENT B1 ;  /* 0x0000000000017941 */ /* 0x000fea0003800200 */
.L_x_5263:
        /* <DEDUP_REMOVED lines=84> */
.L_x_5268:
[----:B------:R-:W-:Y:S05]  /*9a50*/  BSYNC.RECONVERGENT B0 ;  /* 0x0000000000007941 */ /* 0x000fea0003800200 */
.L_x_5267:
[----:B-----5:R3:W-:Y:S02]  /*9a60*/  STS.128 [R3+0x800], R16 ;  /* 0x0008001003007388 */ /* 0x0207e40000000c00 */
.L_x_5255:
[----:B------:R-:W-:Y:S05]  /*9a70*/  BSYNC.RECONVERGENT B2 ;  /* 0x0000000000027941 */ /* 0x000fea0003800200 */
.L_x_5251:
[----:B--2---:R-:W-:Y:S02]  /*9a80*/  IADD3 R5, PT, PT, -R72, R67, RZ ;  /* 0x0000004348057210 */ /* 0x004fe40007ffe1ff */
[C---:B------:R-:W-:Y:S02]  /*9a90*/  IADD3 R4, PT, PT, R132.reuse, 0x40, RZ ;  /* 0x0000004084047810 */ /* 0x040fe40007ffe0ff */
[-C--:B------:R-:W-:Y:S02]  /*9aa0*/  ISETP.GE.AND P6, PT, R132, R5.reuse, PT ;  /* 0x000000058400720c */ /* 0x080fe40003fc6270 */
[-C--:B------:R-:W-:Y:S02]  /*9ab0*/  ISETP.GE.AND P3, PT, R4, R5.reuse, PT ;  /* 0x000000050400720c */ /* 0x080fe40003f66270 */
[----:B------:R-:W-:Y:S02]  /*9ac0*/  ISETP.GE.AND P1, PT, R20, R5, PT ;  /* 0x000000051400720c */ /* 0x000fe40003f26270 */
[----:B------:R-:W-:-:S02]  /*9ad0*/  LEA R14, P0, R68, R180, 0x1 ;  /* 0x000000b4440e7211 */ /* 0x000fc400078008ff */
[----:B-1----:R-:W-:Y:S02]  /*9ae0*/  IADD3 R12, PT, PT, R132, 0x80, RZ ;  /* 0x00000080840c7810 */ /* 0x002fe40007ffe0ff */
[----:B------:R-:W-:Y:S02]  /*9af0*/  LEA.HI.X R15, R68, R181, R69, 0x1, P0 ;  /* 0x000000b5440f7211 */ /* 0x000fe400000f0c45 */
[C---:B------:R-:W-:Y:S01]  /*9b00*/  IADD3 R2, PT, PT, R132.reuse, 0x60, RZ ;  /* 0x0000006084027810 */ /* 0x040fe20007ffe0ff */
[----:B------:R-:W-:Y:S01]  /*9b10*/  @!PT LDS RZ, [RZ] ;  /* 0x00000000fffff984 */ /* 0x000fe20000000800 */
[----:B------:R-:W-:Y:S01]  /*9b20*/  @!PT LDS RZ, [RZ] ;  /* 0x00000000fffff984 */ /* 0x000fe20000000800 */
[----:B------:R-:W-:Y:S01]  /*9b30*/  @!PT LDS RZ, [RZ] ;  /* 0x00000000fffff984 */ /* 0x000fe20000000800 */
[----:B------:R-:W-:Y:S01]  /*9b40*/  @!P6 LDGSTS.E.BYPASS.LTC128B.128 [R3+0x1000], desc[UR4][R180.64] ;  /* 0x01000000b403efae */ /* 0x000fe2000b981a04 */
[----:B----4-:R-:W-:Y:S02]  /*9b50*/  IADD3 R10, PT, PT, R132, 0xc0, RZ ;  /* 0x000000c0840a7810 */ /* 0x010fe40007ffe0ff */
[----:B---3--:R-:W-:Y:S01]  /*9b60*/  @!P3 LEA R16, P5, R178, R14, 0x6 ;  /* 0x0000000eb210b211 */ /* 0x008fe200078a30ff */
[----:B------:R-:W-:Y:S01]  /*9b70*/  @!P1 LDGSTS.E.BYPASS.LTC128B.128 [R3+0x1800], desc[UR4][R14.64] ;  /* 0x018000000e039fae */ /* 0x000fe2000b981a04 */
[----:B------:R-:W-:-:S02]  /*9b80*/  IADD3 R8, PT, PT, R132, 0xe0, RZ ;  /* 0x000000e084087810 */ /* 0x000fc40007ffe0ff */
[----:B------:R-:W-:Y:S02]  /*9b90*/  ISETP.GE.AND P2, PT, R12, R5, PT ;  /* 0x000000050c00720c */ /* 0x000fe40003f46270 */
[----:B------:R-:W-:Y:S02]  /*9ba0*/  @!P3 LEA.HI.X R17, R178, R15, R179, 0x6, P5 ;  /* 0x0000000fb211b211 */ /* 0x000fe400028f34b3 */
[-C--:B------:R-:W-:Y:S02]  /*9bb0*/  ISETP.GE.AND P4, PT, R2, R5.reuse, PT ;  /* 0x000000050200720c */ /* 0x080fe40003f86270 */
[-C--:B------:R-:W-:Y:S01]  /*9bc0*/  ISETP.GE.AND P1, PT, R10, R5.reuse, PT ;  /* 0x000000050a00720c */ /* 0x080fe20003f26270 */
[----:B------:R1:W-:Y:S01]  /*9bd0*/  @!P3 LDGSTS.E.BYPASS.LTC128B.128 [R3+0x2000], desc[UR4][R16.64] ;  /* 0x020000001003bfae */ /* 0x0003e2000b981a04 */
[----:B------:R-:W-:Y:S02]  /*9be0*/  ISETP.GE.AND P0, PT, R8, R5, PT ;  /* 0x000000050800720c */ /* 0x000fe40003f06270 */
[----:B------:R-:W-:-:S03]  /*9bf0*/  IADD3 R0, PT, PT, R132, 0xa0, RZ ;  /* 0x000000a084007810 */ /* 0x000fc60007ffe0ff */
[-C--:B-----5:R-:W-:Y:S01]  /*9c00*/  @!P2 MOV R22, R14.reuse ;  /* 0x0000000e0016a202 */ /* 0x0a0fe20000000f00 */
[C---:B------:R-:W-:Y:S01]  /*9c10*/  @!P2 IMAD R9, R179.reuse, 0xc0, RZ ;  /* 0x000000c0b309a824 */ /* 0x040fe200078e02ff */
[----:B------:R-:W-:Y:S02]  /*9c20*/  ISETP.GE.AND P3, PT, R0, R5, PT ;  /* 0x000000050000720c */ /* 0x000fe40003f66270 */
[-C--:B------:R-:W-:Y:S02]  /*9c30*/  @!P2 MOV R23, R15.reuse ;  /* 0x0000000f0017a202 */ /* 0x080fe40000000f00 */
[CC--:B------:R-:W-:Y:S01]  /*9c40*/  @!P4 LEA R24, P5, R178.reuse, R14.reuse, 0x7 ;  /* 0x0000000eb218c211 */ /* 0x0c0fe200078a38ff */
[----:B------:R-:W-:Y:S01]  /*9c50*/  @!P1 IMAD R7, R179, 0x140, RZ ;  /* 0x00000140b3079824 */ /* 0x000fe200078e02ff */
[----:B------:R-:W-:Y:S01]  /*9c60*/  @!P1 MOV R18, R14 ;  /* 0x0000000e00129202 */ /* 0x000fe20000000f00 */
[----:B------:R-:W-:Y:S01]  /*9c70*/  @!P2 IMAD.WIDE.U32 R22, R178, 0xc0, R22 ;  /* 0x000000c0b216a825 */ /* 0x000fe200078e0016 */
[----:B------:R-:W-:-:S02]  /*9c80*/  @!P1 MOV R19, R15 ;  /* 0x0000000f00139202 */ /* 0x000fc40000000f00 */
[C---:B------:R-:W-:Y:S01]  /*9c90*/  @!P4 LEA.HI.X R25, R178.reuse, R15, R179, 0x7, P5 ;  /* 0x0000000fb219c211 */ /* 0x040fe200028f3cb3 */
[----:B------:R-:W-:Y:S01]  /*9ca0*/  @!P0 IMAD R6, R179, 0x180, RZ ;  /* 0x00000180b3068824 */ /* 0x000fe200078e02ff */
[----:B------:R-:W-:Y:S01]  /*9cb0*/  @!P2 IADD3 R23, PT, PT, R9, R23, RZ ;  /* 0x000000170917a210 */ /* 0x000fe20007ffe0ff */
[----:B------:R-:W-:Y:S02]  /*9cc0*/  @!P1 IMAD.WIDE.U32 R18, R178, 0x140, R18 ;  /* 0x00000140b2129825 */ /* 0x000fe400078e0012 */
[----:B------:R-:W-:Y:S03]  /*9cd0*/  @!P4 LDGSTS.E.BYPASS.LTC128B.128 [R3+0x2800], desc[UR4][R24.64] ;  /* 0x028000001803cfae */ /* 0x000fe6000b981a04 */
[----:B------:R-:W-:Y:S01]  /*9ce0*/  @!P1 IADD3 R19, PT, PT, R7, R19, RZ ;  /* 0x0000001307139210 */ /* 0x000fe20007ffe0ff */
[----:B------:R-:W-:Y:S01]  /*9cf0*/  @!P2 LDGSTS.E.BYPASS.LTC128B.128 [R3+0x3000], desc[UR4][R22.64] ;  /* 0x030000001603afae */ /* 0x000fe2000b981a04 */
[----:B-1----:R-:W-:-:S02]  /*9d00*/  @!P0 MOV R16, R14 ;  /* 0x0000000e00108202 */ /* 0x002fc40000000f00 */
[----:B------:R-:W-:Y:S02]  /*9d10*/  @!P0 MOV R17, R15 ;  /* 0x0000000f00118202 */ /* 0x000fe40000000f00 */
[----:B------:R-:W-:Y:S02]  /*9d20*/  @!P3 LEA R14, P5, R178, R14, 0x8 ;  /* 0x0000000eb20eb211 */ /* 0x000fe400078a40ff */
[----:B------:R-:W-:Y:S01]  /*9d30*/  ISETP.GE.AND P2, PT, R12, R5, PT ;  /* 0x000000050c00720c */ /* 0x000fe20003f46270 */
[C---:B------:R-:W-:Y:S01]  /*9d40*/  @!P0 IMAD.WIDE.U32 R16, R178.reuse, 0x180, R16 ;  /* 0x00000180b2108825 */ /* 0x040fe200078e0010 */
[----:B------:R-:W-:Y:S02]  /*9d50*/  @!P3 LEA.HI.X R15, R178, R15, R179, 0x8, P5 ;  /* 0x0000000fb20fb211 */ /* 0x000fe400028f44b3 */
[----:B------:R-:W-:Y:S02]  /*9d60*/  ISETP.GE.AND P5, PT, R4, R5, PT ;  /* 0x000000050400720c */ /* 0x000fe40003fa6270 */
[----:B------:R-:W-:Y:S01]  /*9d70*/  @!P0 IADD3 R17, PT, PT, R6, R17, RZ ;  /* 0x0000001106118210 */ /* 0x000fe20007ffe0ff */
[----:B------:R-:W-:Y:S04]  /*9d80*/  @!P3 LDGSTS.E.BYPASS.LTC128B.128 [R3+0x3800], desc[UR4][R14.64] ;  /* 0x038000000e03bfae */ /* 0x000fe8000b981a04 */
[----:B------:R-:W-:Y:S01]  /*9d90*/  @!P1 LDGSTS.E.BYPASS.LTC128B.128 [R3+0x4000], desc[UR4][R18.64] ;  /* 0x0400000012039fae */ /* 0x000fe2000b981a04 */
[----:B------:R-:W-:-:S03]  /*9da0*/  ISETP.GE.AND P1, PT, R20, R5, PT ;  /* 0x000000051400720c */ /* 0x000fc60003f26270 */
[----:B------:R1:W-:Y:S01]  /*9db0*/  @!P0 LDGSTS.E.BYPASS.LTC128B.128 [R3+0x4800], desc[UR4][R16.64] ;  /* 0x0480000010038fae */ /* 0x0003e2000b981a04 */
[----:B------:R-:W-:Y:S02]  /*9dc0*/  P2R R4, PR, RZ, 0x2 ;  /* 0x00000002ff047803 */ /* 0x000fe40000000000 */
[----:B------:R-:W-:Y:S01]  /*9dd0*/  LEA R6, P0, R70, R182, 0x1 ;  /* 0x000000b646067211 */ /* 0x000fe200078008ff */
[----:B------:R-:W0:Y:S01]  /*9de0*/  LDGDEPBAR ;  /* 0x00000000000079af */ /* 0x000e220000000000 */
[-C--:B------:R-:W-:Y:S02]  /*9df0*/  ISETP.GE.AND P1, PT, R10, R5.reuse, PT ;  /* 0x000000050a00720c */ /* 0x080fe40003f26270 */
[----:B------:R-:W-:Y:S01]  /*9e00*/  ISETP.GE.AND P4, PT, R2, R5, PT ;  /* 0x000000050200720c */ /* 0x000fe20003f86270 */
[----:B------:R-:W2:Y:S01]  /*9e10*/  LD.E R74, desc[UR4][R148.64+0x184] ;  /* 0x00018404944a7980 */ /* 0x000ea2000c101900 */
[----:B------:R-:W-:Y:S02]  /*9e20*/  LEA.HI.X R7, R70, R183, R71, 0x1, P0 ;  /* 0x000000b746077211 */ /* 0x000fe400000f0c47 */
[----:B------:R-:W-:Y:S01]  /*9e30*/  ISETP.GE.AND P0, PT, R8, R5, PT ;  /* 0x000000050800720c */ /* 0x000fe20003f06270 */
[----:B------:R-:W3:Y:S01]  /*9e40*/  LD.E R43, desc[UR4][R148.64+0x188] ;  /* 0x00018804942b7980 */ /* 0x000ee2000c101900 */
[----:B------:R-:W-:-:S04]  /*9e50*/  DEPBAR.LE SB0, 0x0 ;  /* 0x000080000000791a */ /* 0x000fc80000000000 */
[----:B------:R-:W-:Y:S01]  /*9e60*/  BAR.SYNC.DEFER_BLOCKING 0x0 ;  /* 0x0000000000007b1d */ /* 0x000fe20000010000 */
[----:B------:R-:W-:Y:S02]  /*9e70*/  ISETP.GE.AND P3, PT, R0, R5, PT ;  /* 0x000000050000720c */ /* 0x000fe40003f66270 */
[----:B------:R-:W-:Y:S02]  /*9e80*/  @!P2 MOV R12, R6 ;  /* 0x00000006000ca202 */ /* 0x000fe40000000f00 */
[----:B------:R-:W-:Y:S01]  /*9e90*/  @!P2 MOV R13, R7 ;  /* 0x00000007000da202 */ /* 0x000fe20000000f00 */
[----:B------:R-:W-:Y:S01]  /*9ea0*/  @!PT LDS RZ, [RZ] ;  /* 0x00000000fffff984 */ /* 0x000fe20000000800 */
[----:B------:R-:W-:Y:S01]  /*9eb0*/  @!PT LDS RZ, [RZ] ;  /* 0x00000000fffff984 */ /* 0x000fe20000000800 */
[----:B------:R-:W-:Y:S01]  /*9ec0*/  @!PT LDS RZ, [RZ] ;  /* 0x00000000fffff984 */ /* 0x000fe20000000800 */
[----:B------:R-:W-:Y:S04]  /*9ed0*/  @!P6 LDGSTS.E.BYPASS.LTC128B.128 [R3+0x5000], desc[UR4][R182.64] ;  /* 0x05000000b603efae */ /* 0x000fe8000b981a04 */
[----:B------:R-:W-:Y:S01]  /*9ee0*/  @P6 STS.128 [R3+0x5000], RZ ;  /* 0x005000ff03006388 */ /* 0x000fe20000000c00 */
[----:B------:R-:W-:Y:S01]  /*9ef0*/  ISETP.NE.AND P6, PT, R4, RZ, PT ;  /* 0x000000ff0400720c */ /* 0x000fe20003fc5270 */
[----:B------:R-:W-:-:S02]  /*9f00*/  @!P2 IMAD R4, R63, 0xc0, RZ ;  /* 0x000000c03f04a824 */ /* 0x000fc400078e02ff */
[----:B------:R-:W-:Y:S01]  /*9f10*/  @!P2 IMAD.WIDE.U32 R12, R62, 0xc0, R12 ;  /* 0x000000c03e0ca825 */ /* 0x000fe200078e000c */
[----:B------:R-:W-:-:S09]  /*9f20*/  @!P1 MOV R10, R6 ;  /* 0x00000006000a9202 */ /* 0x000fd20000000f00 */
[----:B------:R-:W-:Y:S04]  /*9f30*/  @P6 STS.128 [R3+0x5800], RZ ;  /* 0x005800ff03006388 */ /* 0x000fe80000000c00 */
[----:B------:R-:W-:Y:S01]  /*9f40*/  @!PT LDS RZ, [RZ] ;  /* 0x00000000fffff984 */ /* 0x000fe20000000800 */
[----:B------:R-:W-:Y:S01]  /*9f50*/  @!PT LDS RZ, [RZ] ;  /* 0x00000000fffff984 */ /* 0x000fe20000000800 */
[----:B------:R-:W-:Y:S01]  /*9f60*/  @!PT LDS RZ, [RZ] ;  /* 0x00000000fffff984 */ /* 0x000fe20000000800 */
[----:B------:R4:W-:Y:S01]  /*9f70*/  @!P6 LDGSTS.E.BYPASS.LTC128B.128 [R3+0x5800], desc[UR4][R6.64] ;  /* 0x058000000603efae */ /* 0x0009e2000b981a04 */
[CC--:B-1----:R-:W-:Y:S02]  /*9f80*/  @!P5 LEA R16, P6, R62.reuse, R6.reuse, 0x6 ;  /* 0x000000063e10d211 */ /* 0x0c2fe400078c30ff */
[-C--:B------:R-:W-:Y:S02]  /*9f90*/  @!P1 MOV R11, R7.reuse ;  /* 0x00000007000b9202 */ /* 0x080fe40000000f00 */
[C---:B------:R-:W-:Y:S02]  /*9fa0*/  @!P5 LEA.HI.X R17, R62.reuse, R7, R63, 0x6, P6 ;  /* 0x000000073e11d211 */ /* 0x040fe400030f343f */
[-C--:B------:R-:W-:Y:S01]  /*9fb0*/  @!P4 LEA R14, P6, R62, R6.reuse, 0x7 ;  /* 0x000000063e0ec211 */ /* 0x080fe200078c38ff */
[----:B------:R-:W-:Y:S01]  /*9fc0*/  @P5 STS.128 [R3+0x6000], RZ ;  /* 0x006000ff03005388 */ /* 0x000fe20000000c00 */
[----:B------:R-:W-:-:S02]  /*9fd0*/  @!P0 MOV R8, R6 ;  /* 0x0000000600088202 */ /* 0x000fc40000000f00 */
[----:B------:R-:W-:Y:S01]  /*9fe0*/  @!P0 MOV R9, R7 ;  /* 0x0000000700098202 */ /* 0x000fe20000000f00 */
[----:B------:R-:W-:Y:S01]  /*9ff0*/  @!PT LDS RZ, [RZ] ;  /* 0x00000000fffff984 */ /* 0x000fe20000000800 */
[----:B------:R-:W-:Y:S01]  /*a000*/  @!PT LDS RZ, [RZ] ;  /* 0x00000000fffff984 */ /* 0x000fe20000000800 */
[----:B------:R-:W-:Y:S01]  /*a010*/  @!PT LDS RZ, [RZ] ;  /* 0x00000000fffff984 */ /* 0x000fe20000000800 */
[----:B------:R-:W-:Y:S01]  /*a020*/  @!P5 LDGSTS.E.BYPASS.LTC128B.128 [R3+0x6000], desc[UR4][R16.64] ;  /* 0x060000001003dfae */ /* 0x000fe2000b981a04 */
[----:B------:R-:W-:Y:S01]  /*a030*/  @!P2 IADD3 R13, PT, PT, R4, R13, RZ ;  /* 0x0000000d040da210 */ /* 0x000fe20007ffe0ff */
[C---:B------:R-:W-:Y:S01]  /*a040*/  @!P1 IMAD R2, R63.reuse, 0x140, RZ ;  /* 0x000001403f029824 */ /* 0x040fe200078e02ff */
[C---:B------:R-:W-:Y:S01]  /*a050*/  @!P3 LEA R4, P5, R62.reuse, R6, 0x8 ;  /* 0x000000063e04b211 */ /* 0x040fe200078a40ff */
[C---:B------:R-:W-:Y:S01]  /*a060*/  @!P1 IMAD.WIDE.U32 R10, R62.reuse, 0x140, R10 ;  /* 0x000001403e0a9825 */ /* 0x040fe200078e000a */
[CCC-:B------:R-:W-:Y:S01]  /*a070*/  @!P4 LEA.HI.X R15, R62.reuse, R7.reuse, R63.reuse, 0x7, P6 ;  /* 0x000000073e0fc211 */ /* 0x1c0fe200030f3c3f */
[----:B------:R-:W-:Y:S01]  /*a080*/  @P4 STS.128 [R3+0x6800], RZ ;  /* 0x006800ff03004388 */ /* 0x000fe20000000c00 */
[C---:B------:R-:W-:Y:S01]  /*a090*/  @!P3 LEA.HI.X R5, R62.reuse, R7, R63, 0x8, P5 ;  /* 0x000000073e05b211 */ /* 0x040fe200028f443f */
[----:B------:R-:W-:Y:S02]  /*a0a0*/  @!P0 IMAD R0, R63, 0x180, RZ ;  /* 0x000001803f008824 */ /* 0x000fe400078e02ff */
[----:B------:R-:W-:Y:S01]  /*a0b0*/  @!P0 IMAD.WIDE.U32 R8, R62, 0x180, R8 ;  /* 0x000001803e088825 */ /* 0x000fe200078e0008 */
[----:B------:R-:W-:Y:S01]  /*a0c0*/  @!PT LDS RZ, [RZ] ;  /* 0x00000000fffff984 */ /* 0x000fe20000000800 */
[----:B------:R-:W-:Y:S01]  /*a0d0*/  @!PT LDS RZ, [RZ] ;  /* 0x00000000fffff984 */ /* 0x000fe20000000800 */
[----:B------:R-:W-:Y:S01]  /*a0e0*/  @!PT LDS RZ, [RZ] ;  /* 0x00000000fffff984 */ /* 0x000fe20000000800 */
[----:B------:R-:W-:Y:S01]  /*a0f0*/  @!P4 LDGSTS.E.BYPASS.LTC128B.128 [R3+0x6800], desc[UR4][R14.64] ;  /* 0x068000000e03cfae */ /* 0x000fe2000b981a04 */
[----:B------:R-:W-:-:S03]  /*a100*/  @!P1 IADD3 R11, PT, PT, R2, R11, RZ ;  /* 0x0000000b020b9210 */ /* 0x000fc60007ffe0ff */
[----:B------:R-:W-:Y:S01]  /*a110*/  @P2 STS.128 [R3+0x7000], RZ ;  /* 0x007000ff03002388 */ /* 0x000fe20000000c00 */
[----:B------:R-:W-:Y:S02]  /*a120*/  @!P0 IADD3 R19, PT, PT, R0, R9, RZ ;  /* 0x0000000900138210 */ /* 0x000fe40007ffe0ff */
[----:B------:R-:W-:Y:S01]  /*a130*/  @!P0 MOV R18, R8 ;  /* 0x0000000800128202 */ /* 0x000fe20000000f00 */
        /* <DEDUP_REMOVED lines=19> */
[----:B------:R-:W2:Y:S01]  /*a270*/  LD.E R32, desc[UR4][R148.64+0x18c] ;  /* 0x00018c0494207980 */ /* 0x000ea2000c101900 */
[----:B------:R-:W-:-:S02]  /*a280*/  SHF.R.U32.HI R40, RZ, 0x1, R172 ;  /* 0x00000001ff287819 */ /* 0x000fc400000116ac */
[C---:B------:R-:W-:Y:S01]  /*a290*/  SHF.L.U32 R94, R172.reuse, 0x5, RZ ;  /* 0x00000005ac5e7819 */ /* 0x040fe200000006ff */
[----:B------:R-:W0:Y:S01]  /*a2a0*/  LDGDEPBAR ;  /* 0x00000000000079af */ /* 0x000e220000000000 */
[----:B------:R-:W-:Y:S02]  /*a2b0*/  SHF.L.U32 R174, R172, 0x4, RZ ;  /* 0x00000004acae7819 */ /* 0x000fe400000006ff */
[----:B------:R-:W-:Y:S02]  /*a2c0*/  LOP3.LUT R73, R40, 0x8, RZ, 0xc0, !PT ;  /* 0x0000000828497812 */ /* 0x000fe400078ec0ff */
[----:B------:R-:W-:Y:S02]  /*a2d0*/  LOP3.LUT R9, R94, 0xc0, RZ, 0xc0, !PT ;  /* 0x000000c05e097812 */ /* 0x000fe400078ec0ff */
[----:B----4-:R-:W-:Y:S02]  /*a2e0*/  LOP3.LUT R7, R174, 0x3e00, RZ, 0xc0, !PT ;  /* 0x00003e00ae077812 */ /* 0x010fe400078ec0ff */
[----:B------:R-:W-:-:S02]  /*a2f0*/  LOP3.LUT R73, R73, 0xc0, R94, 0xf8, !PT ;  /* 0x000000c049497812 */ /* 0x000fc400078ef85e */
[----:B------:R-:W-:Y:S02]  /*a300*/  LOP3.LUT R9, R9, 0x8, R172, 0xf8, !PT ;  /* 0x0000000809097812 */ /* 0x000fe400078ef8ac */
[----:B------:R-:W-:Y:S02]  /*a310*/  LOP3.LUT R7, R7, 0x20, R94, 0xf8, !PT ;  /* 0x0000002007077812 */ /* 0x000fe400078ef85e */
[----:B-1----:R-:W-:Y:S02]  /*a320*/  LOP3.LUT R5, R174, 0x100, RZ, 0xc0, !PT ;  /* 0x00000100ae057812 */ /* 0x002fe400078ec0ff */
[--C-:B------:R-:W-:Y:S02]  /*a330*/  LOP3.LUT R73, R73, 0x18, R66.reuse, 0x78, !PT ;  /* 0x0000001849497812 */ /* 0x100fe400078e7842 */
[----:B------:R-:W-:Y:S02]  /*a340*/  LOP3.LUT R66, R9, 0x18, R66, 0x78, !PT ;  /* 0x0000001809427812 */ /* 0x000fe400078e7842 */
[----:B------:R-:W-:-:S02]  /*a350*/  LOP3.LUT R0, R7, 0x100, R94, 0xf8, !PT ;  /* 0x0000010007007812 */ /* 0x000fc400078ef85e */
[----:B------:R-:W-:Y:S02]  /*a360*/  LOP3.LUT R5, R5, 0x20, R94, 0xf8, !PT ;  /* 0x0000002005057812 */ /* 0x000fe400078ef85e */
[----:B------:R-:W-:Y:S02]  /*a370*/  LOP3.LUT R0, R0, R73, RZ, 0xfc, !PT ;  /* 0x0000004900007212 */ /* 0x000fe400078efcff */
[----:B------:R-:W-:Y:S02]  /*a380*/  LOP3.LUT R66, R5, R66, RZ, 0xfc, !PT ;  /* 0x0000004205427212 */ /* 0x000fe400078efcff */
[-C--:B------:R-:W-:Y:S02]  /*a390*/  LEA R173, R0, R53.reuse, 0x1 ;  /* 0x0000003500ad7211 */ /* 0x080fe400078e08ff */
[----:B------:R-:W-:-:S03]  /*a3a0*/  LEA R33, R66, R53, 0x1 ;  /* 0x0000003542217211 */ /* 0x000fc600078e08ff */
[----:B------:R-:W-:Y:S04]  /*a3b0*/  LDSM.16.M88.4 R24, [R173] ;  /* 0x00000000ad18783b */ /* 0x000fe80000000200 */
[----:B------:R-:W1:Y:S01]  /*a3c0*/  LDSM.16.M88.4 R8, [R33+0x1000] ;  /* 0x001000002108783b */ /* 0x000e620000000200 */
[----:B------:R-:W-:Y:S02]  /*a3d0*/  LOP3.LUT P0, R84, R172, 0x4, RZ, 0xc0, !PT ;  /* 0x00000004ac547812 */ /* 0x000fe4000780c0ff */
[----:B------:R-:W-:Y:S01]  /*a3e0*/  MOV R34, 0x20 ;  /* 0x0000002000227802 */ /* 0x000fe20000000f00 */
[----:B------:R-:W-:Y:S03]  /*a3f0*/  LDSM.16.M88.4 R4, [R33+0x1400] ;  /* 0x001400002104783b */ /* 0x000fe60000000200 */
[----:B------:R-:W-:Y:S01]  /*a400*/  SEL R0, R34, 0xffffffe0, !P0 ;  /* 0xffffffe022007807 */ /* 0x000fe20004000000 */
[----:B------:R-:W-:Y:S03]  /*a410*/  LDSM.16.M88.4 R28, [R33+0x1800] ;  /* 0x00180000211c783b */ /* 0x000fe60000000200 */
[----:B------:R-:W-:-:S02]  /*a420*/  IADD3 R16, PT, PT, R173, R0, RZ ;  /* 0x00000000ad107210 */ /* 0x000fc40007ffe0ff */
[----:B------:R-:W-:-:S04]  /*a430*/  IADD3 R81, PT, PT, R0, R33, RZ ;  /* 0x0000002100517210 */ /* 0x000fc80007ffe0ff */
[----:B------:R-:W-:Y:S04]  /*a440*/  LDSM.16.M88.4 R16, [R16] ;  /* 0x000000001010783b */ /* 0x000fe80000000200 */
[----:B------:R-:W4:Y:S04]  /*a450*/  LDSM.16.M88.4 R12, [R81+0x1000] ;  /* 0x00100000510c783b */ /* 0x000f280000000200 */
[----:B------:R-:W4:Y:S04]  /*a460*/  LDSM.16.M88.4 R20, [R81+0x1400] ;  /* 0x001400005114783b */ /* 0x000f280000000200 */
[----:B------:R-:W4:Y:S01]  /*a470*/  LDSM.16.M88.4 R76, [R81+0x1800] ;  /* 0x00180000514c783b */ /* 0x000f220000000200 */
[C---:B-1----:R-:W-:Y:S08]  /*a480*/  HMMA.16816.F32 R36, R24.reuse, R8, RZ ;  /* 0x000000081824723c */ /* 0x042ff000000018ff */
[----:B------:R-:W-:-:S15]  /*a490*/  HMMA.16816.F32 R8, R24, R10, RZ ;  /* 0x0000000a1808723c */ /* 0x000fde00000018ff */
[----:B------:R-:W-:-:S05]  /*a4a0*/  NOP ;  /* 0x0000000000007918 */ /* 0x000fca0000000000 */
[C---:B----4-:R-:W-:Y:S08]  /*a4b0*/  HMMA.16816.F32 R8, R16.reuse, R14, R8 ;  /* 0x0000000e1008723c */ /* 0x050ff00000001808 */
        /* <DEDUP_REMOVED lines=17> */
[----:B-1----:R-:W1:Y:S01]  /*a5d0*/  LDSM.16.M88.4 R8, [R33+0x1c00] ;  /* 0x001c00002108783b */ /* 0x002e620000000200 */
[----:B------:R-:W-:-:S03]  /*a5e0*/  FMUL.FTZ R39, R39, R32 ;  /* 0x0000002027277220 */ /* 0x000fc60000410000 */
[----:B------:R-:W4:Y:S08]  /*a5f0*/  MUFU.TANH R72, R36 ;  /* 0x0000002400487308 */ /* 0x000f300000002400 */
[----:B------:R-:W1:Y:S08]  /*a600*/  MUFU.TANH R71, R37 ;  /* 0x0000002500477308 */ /* 0x000e700000002400 */
[----:B------:R-:W1:Y:S08]  /*a610*/  MUFU.TANH R52, R38 ;  /* 0x0000002600347308 */ /* 0x000e700000002400 */
[----:B------:R3:W1:Y:S01]  /*a620*/  MUFU.TANH R51, R39 ;  /* 0x0000002700337308 */ /* 0x0006620000002400 */
[-C--:B------:R-:W-:Y:S01]  /*a630*/  FMUL.FTZ R12, R12, R32.reuse ;  /* 0x000000200c0c7220 */ /* 0x080fe20000410000 */
[-C--:B------:R-:W-:Y:S01]  /*a640*/  FMUL.FTZ R13, R13, R32.reuse ;  /* 0x000000200d0d7220 */ /* 0x080fe20000410000 */
[----:B---3--:R-:W3:Y:S01]  /*a650*/  LDSM.16.M88.4 R36, [R81+0x1c00] ;  /* 0x001c00005124783b */ /* 0x008ee20000000200 */
[-C--:B------:R-:W-:Y:S01]  /*a660*/  FMUL.FTZ R14, R14, R32.reuse ;  /* 0x000000200e0e7220 */ /* 0x080fe20000410000 */
[-C--:B------:R-:W-:Y:S01]  /*a670*/  FMUL.FTZ R15, R15, R32.reuse ;  /* 0x000000200f0f7220 */ /* 0x080fe20000410000 */
[-C--:B------:R-:W-:Y:S01]  /*a680*/  FMUL.FTZ R4, R4, R32.reuse ;  /* 0x0000002004047220 */ /* 0x080fe20000410000 */
[-C--:B------:R-:W-:Y:S01]  /*a690*/  FMUL.FTZ R5, R5, R32.reuse ;  /* 0x0000002005057220 */ /* 0x080fe20000410000 */
[-C--:B------:R-:W-:Y:S01]  /*a6a0*/  FMUL.FTZ R6, R6, R32.reuse ;  /* 0x0000002006067220 */ /* 0x080fe20000410000 */
[----:B------:R-:W1:Y:S01]  /*a6b0*/  MUFU.TANH R68, R12 ;  /* 0x0000000c00447308 */ /* 0x000e620000002400 */
[----:B------:R-:W-:-:S07]  /*a6c0*/  FMUL.FTZ R45, R7, R32 ;  /* 0x00000020072d7220 */ /* 0x000fce0000410000 */
[----:B------:R-:W1:Y:S08]  /*a6d0*/  MUFU.TANH R66, R13 ;  /* 0x0000000d00427308 */ /* 0x000e700000002400 */
[----:B------:R-:W1:Y:S08]  /*a6e0*/  MUFU.TANH R48, R14 ;  /* 0x0000000e00307308 */ /* 0x000e700000002400 */
[----:B------:R1:W1:Y:S08]  /*a6f0*/  MUFU.TANH R47, R15 ;  /* 0x0000000f002f7308 */ /* 0x0002700000002400 */
[----:B------:R-:W2:Y:S01]  /*a700*/  MUFU.TANH R61, R4 ;  /* 0x00000004003d7308 */ /* 0x000ea20000002400 */
[C---:B-1----:R-:W-:Y:S07]  /*a710*/  HMMA.16816.F32 R12, R24.reuse, R8, RZ ;  /* 0x00000008180c723c */ /* 0x042fee00000018ff */
[----:B------:R-:W1:Y:S01]  /*a720*/  MUFU.TANH R60, R5 ;  /* 0x00000005003c7308 */ /* 0x000e620000002400 */
[----:B------:R-:W-:Y:S07]  /*a730*/  HMMA.16816.F32 R8, R24, R10, RZ ;  /* 0x0000000a1808723c */ /* 0x000fee00000018ff */
[----:B------:R4:W1:Y:S01]  /*a740*/  MUFU.TANH R46, R6 ;  /* 0x00000006002e7308 */ /* 0x0008620000002400 */
[-C--:B------:R-:W-:Y:S01]  /*a750*/  FMUL.FTZ R20, R20, R32.reuse ;  /* 0x0000002014147220 */ /* 0x080fe20000410000 */
[-C--:B------:R-:W-:Y:S01]  /*a760*/  FMUL.FTZ R21, R21, R32.reuse ;  /* 0x0000002015157220 */ /* 0x080fe20000410000 */
[-C--:B------:R-:W-:Y:S01]  /*a770*/  FMUL.FTZ R22, R22, R32.reuse ;  /* 0x0000002016167220 */ /* 0x080fe20000410000 */
[----:B----4-:R-:W4:Y:S01]  /*a780*/  LDSM.16.M88.4 R4, [R33+0x2000] ;  /* 0x002000002104783b */ /* 0x010f220000000200 */
[----:B---3--:R-:W-:Y:S03]  /*a790*/  HMMA.16816.F32 R12, R16, R36, R12 ;  /* 0x00000024100c723c */ /* 0x008fe6000000180c */
[----:B------:R-:W3:Y:S01]  /*a7a0*/  MUFU.TANH R59, R20 ;  /* 0x00000014003b7308 */ /* 0x000ee20000002400 */
[----:B------:R-:W-:-:S04]  /*a7b0*/  FMUL.FTZ R42, R23, R32 ;  /* 0x00000020172a7220 */ /* 0x000fc80000410000 */
[----:B------:R-:W-:Y:S03]  /*a7c0*/  HMMA.16816.F32 R8, R16, R38, R8 ;  /* 0x000000261008723c */ /* 0x000fe60000001808 */
[----:B------:R-:W1:Y:S01]  /*a7d0*/  MUFU.TANH R58, R21 ;  /* 0x00000015003a7308 */ /* 0x000e620000002400 */
[----:B------:R-:W-:Y:S07]  /*a7e0*/  LDSM.16.M88.4 R36, [R33+0x2400] ;  /* 0x002400002124783b */ /* 0x000fee0000000200 */
[----:B------:R2:W1:Y:S01]  /*a7f0*/  MUFU.TANH R44, R22 ;  /* 0x00000016002c7308 */ /* 0x0004620000002400 */
[-C--:B------:R-:W-:Y:S01]  /*a800*/  FMUL.FTZ R28, R28, R32.reuse ;  /* 0x000000201c1c7220 */ /* 0x080fe20000410000 */
[-C--:B------:R-:W-:Y:S01]  /*a810*/  FMUL.FTZ R29, R29, R32.reuse ;  /* 0x000000201d1d7220 */ /* 0x080fe20000410000 */
[----:B--2---:R-:W2:Y:S01]  /*a820*/  LDSM.16.M88.4 R20, [R81+0x2000] ;  /* 0x002000005114783b */ /* 0x004ea20000000200 */
[-C--:B------:R-:W-:Y:S01]  /*a830*/  FMUL.FTZ R12, R12, R32.reuse ;  /* 0x000000200c0c7220 */ /* 0x080fe20000410000 */
[----:B------:R-:W-:-:S03]  /*a840*/  FMUL.FTZ R13, R13, R32 ;  /* 0x000000200d0d7220 */ /* 0x000fc60000410000 */
[----:B------:R-:W1:Y:S01]  /*a850*/  MUFU.TANH R57, R28 ;  /* 0x0000001c00397308 */ /* 0x000e620000002400 */
[-C--:B------:R-:W-:Y:S01]  /*a860*/  FMUL.FTZ R41, R30, R32.reuse ;  /* 0x000000201e297220 */ /* 0x080fe20000410000 */
[-C--:B------:R-:W-:Y:S01]  /*a870*/  FMUL.FTZ R2, R31, R32.reuse ;  /* 0x000000201f027220 */ /* 0x080fe20000410000 */
[-C--:B------:R-:W-:Y:S01]  /*a880*/  FMUL.FTZ R35, R14, R32.reuse ;  /* 0x000000200e237220 */ /* 0x080fe20000410000 */
[----:B------:R-:W-:-:S04]  /*a890*/  FMUL.FTZ R0, R15, R32 ;  /* 0x000000200f007220 */ /* 0x000fc80000410000 */
[----:B------:R4:W1:Y:S08]  /*a8a0*/  MUFU.TANH R56, R29 ;  /* 0x0000001d00387308 */ /* 0x0008700000002400 */
[----:B------:R-:W1:Y:S08]  /*a8b0*/  MUFU.TANH R55, R12 ;  /* 0x0000000c00377308 */ /* 0x000e700000002400 */
[----:B------:R3:W1:Y:S01]  /*a8c0*/  MUFU.TANH R54, R13 ;  /* 0x0000000d00367308 */ /* 0x0006620000002400 */
[C---:B----4-:R-:W-:Y:S08]  /*a8d0*/  HMMA.16816.F32 R28, R24.reuse, R4, RZ ;  /* 0x00000004181c723c */ /* 0x050ff000000018ff */
[----:B------:R-:W-:Y:S01]  /*a8e0*/  HMMA.16816.F32 R4, R24, R6, RZ ;  /* 0x000000061804723c */ /* 0x000fe200000018ff */
[----:B---3--:R-:W3:Y:S01]  /*a8f0*/  LDSM.16.M88.4 R12, [R81+0x2400] ;  /* 0x00240000510c783b */ /* 0x008ee20000000200 */
[-C--:B------:R-:W-:Y:S01]  /*a900*/  FMUL.FTZ R8, R8, R32.reuse ;  /* 0x0000002008087220 */ /* 0x080fe20000410000 */
[-C--:B------:R-:W-:Y:S01]  /*a910*/  FMUL.FTZ R78, R9, R32.reuse ;  /* 0x00000020094e7220 */ /* 0x080fe20000410000 */
[----:B------:R-:W-:-:S08]  /*a920*/  FMUL.FTZ R75, R10, R32 ;  /* 0x000000200a4b7220 */ /* 0x000fd00000410000 */
[----:B--2---:R-:W-:Y:S01]  /*a930*/  HMMA.16816.F32 R28, R16, R20, R28 ;  /* 0x00000014101c723c */ /* 0x004fe2000000181c */
[----:B------:R2:W4:Y:S01]  /*a940*/  MUFU.TANH R76, R8 ;  /* 0x00000008004c7308 */ /* 0x0005220000002400 */
[----:B------:R-:W-:-:S06]  /*a950*/  FMUL.FTZ R77, R11, R32 ;  /* 0x000000200b4d7220 */ /* 0x000fcc0000410000 */
[----:B------:R-:W-:Y:S01]  /*a960*/  HMMA.16816.F32 R4, R16, R22, R4 ;  /* 0x000000161004723c */ /* 0x000fe20000001804 */
[----:B------:R-:W1:Y:S07]  /*a970*/  LDSM.16.M88.4 R20, [R33+0x2800] ;  /* 0x002800002114783b */ /* 0x000e6e0000000200 */
[C---:B--2---:R-:W-:Y:S08]  /*a980*/  HMMA.16816.F32 R8, R24.reuse, R36, RZ ;  /* 0x000000241808723c */ /* 0x044ff000000018ff */
[----:B------:R-:W-:Y:S01]  /*a990*/  HMMA.16816.F32 R36, R24, R38, RZ ;  /* 0x000000261824723c */ /* 0x000fe200000018ff */
[-C--:B------:R-:W-:Y:S01]  /*a9a0*/  FMUL.FTZ R28, R28, R32.reuse ;  /* 0x000000201c1c7220 */ /* 0x080fe20000410000 */
[-C--:B------:R-:W-:Y:S01]  /*a9b0*/  FMUL.FTZ R86, R29, R32.reuse ;  /* 0x000000201d567220 */ /* 0x080fe20000410000 */
[-C--:B------:R-:W-:Y:S01]  /*a9c0*/  FMUL.FTZ R80, R30, R32.reuse ;  /* 0x000000201e507220 */ /* 0x080fe20000410000 */
[-C--:B------:R-:W-:Y:S01]  /*a9d0*/  FMUL.FTZ R79, R31, R32.reuse ;  /* 0x000000201f4f7220 */ /* 0x080fe20000410000 */
[----:B------:R2:W1:Y:S07]  /*a9e0*/  MUFU.TANH R82, R28 ;  /* 0x0000001c00527308 */ /* 0x00046e0000002400 */
[C---:B---3--:R-:W-:Y:S08]  /*a9f0*/  HMMA.16816.F32 R8, R16.reuse, R12, R8 ;  /* 0x0000000c1008723c */ /* 0x048ff00000001808 */
[----:B------:R-:W-:Y:S01]  /*aa00*/  HMMA.16816.F32 R36, R16, R14, R36 ;  /* 0x0000000e1024723c */ /* 0x000fe20000001824 */
[----:B------:R-:W-:Y:S04]  /*aa10*/  LDSM.16.M88.4 R12, [R33+0x2c00] ;  /* 0x002c0000210c783b */ /* 0x000fe80000000200 */
[----:B--2---:R-:W2:Y:S01]  /*aa20*/  LDSM.16.M88.4 R28, [R81+0x2800] ;  /* 0x00280000511c783b */ /* 0x004ea20000000200 */
[-C--:B------:R-:W-:Y:S01]  /*aa30*/  FMUL.FTZ R87, R4, R32.reuse ;  /* 0x0000002004577220 */ /* 0x080fe20000410000 */
[-C--:B------:R-:W-:Y:S01]  /*aa40*/  FMUL.FTZ R90, R5, R32.reuse ;  /* 0x00000020055a7220 */ /* 0x080fe20000410000 */
[----:B------:R-:W-:-:S03]  /*aa50*/  FMUL.FTZ R85, R6, R32 ;  /* 0x0000002006557220 */ /* 0x000fc60000410000 */
[-C--:B------:R-:W-:Y:S01]  /*aa60*/  FMUL.FTZ R8, R8, R32.reuse ;  /* 0x0000002008087220 */ /* 0x080fe20000410000 */
[-C--:B------:R-:W-:Y:S01]  /*aa70*/  FMUL.FTZ R9, R9, R32.reuse ;  /* 0x0000002009097220 */ /* 0x080fe20000410000 */
[-C--:B------:R-:W-:Y:S01]  /*aa80*/  FMUL.FTZ R10, R10, R32.reuse ;  /* 0x000000200a0a7220 */ /* 0x080fe20000410000 */
[-C--:B------:R-:W-:Y:S01]  /*aa90*/  FMUL.FTZ R83, R7, R32.reuse ;  /* 0x0000002007537220 */ /* 0x080fe20000410000 */
[----:B------:R-:W3:Y:S01]  /*aaa0*/  MUFU.TANH R91, R8 ;  /* 0x00000008005b7308 */ /* 0x000ee20000002400 */
[----:B-1----:R-:W-:Y:S01]  /*aab0*/  HMMA.16816.F32 R4, R24, R20, RZ ;  /* 0x000000141804723c */ /* 0x002fe200000018ff */
[----:B------:R-:W-:-:S06]  /*aac0*/  FMUL.FTZ R88, R11, R32 ;  /* 0x000000200b587220 */ /* 0x000fcc0000410000 */
[----:B------:R-:W1:Y:S01]  /*aad0*/  MUFU.TANH R93, R9 ;  /* 0x00000009005d7308 */ /* 0x000e620000002400 */
[----:B------:R-:W-:Y:S07]  /*aae0*/  HMMA.16816.F32 R20, R24, R22, RZ ;  /* 0x000000161814723c */ /* 0x000fee00000018ff */
[----:B------:R4:W1:Y:S02]  /*aaf0*/  MUFU.TANH R89, R10 ;  /* 0x0000000a00597308 */ /* 0x0008640000002400 */
[----:B----4-:R-:W4:Y:S01]  /*ab00*/  LDSM.16.M88.4 R8, [R81+0x2c00] ;  /* 0x002c00005108783b */ /* 0x010f220000000200 */
[-C--:B------:R-:W-:Y:S01]  /*ab10*/  FMUL.FTZ R36, R36, R32.reuse ;  /* 0x0000002024247220 */ /* 0x080fe20000410000 */
[-C--:B------:R-:W-:Y:S01]  /*ab20*/  FMUL.FTZ R37, R37, R32.reuse ;  /* 0x0000002025257220 */ /* 0x080fe20000410000 */
[----:B--2---:R-:W-:Y:S01]  /*ab30*/  HMMA.16816.F32 R4, R16, R28, R4 ;  /* 0x0000001c1004723c */ /* 0x004fe20000001804 */
[----:B------:R-:W-:-:S02]  /*ab40*/  FMUL.FTZ R95, R38, R32 ;  /* 0x00000020265f7220 */ /* 0x000fc40000410000 */
[----:B------:R-:W2:Y:S01]  /*ab50*/  MUFU.TANH R98, R36 ;  /* 0x0000002400627308 */ /* 0x000ea20000002400 */
[----:B------:R-:W-:-:S04]  /*ab60*/  FMUL.FTZ R92, R39, R32 ;  /* 0x00000020275c7220 */ /* 0x000fc80000410000 */
[----:B------:R-:W-:Y:S03]  /*ab70*/  HMMA.16816.F32 R20, R16, R30, R20 ;  /* 0x0000001e1014723c */ /* 0x000fe60000001814 */
[----:B------:R3:W1:Y:S05]  /*ab80*/  MUFU.TANH R99, R37 ;  /* 0x0000002500637308 */ /* 0x00066a0000002400 */
[----:B------:R-:W-:Y:S01]  /*ab90*/  HMMA.16816.F32 R28, R24, R12, RZ ;  /* 0x0000000c181c723c */ /* 0x000fe200000018ff */
[----:B---3--:R-:W3:Y:S02]  /*aba0*/  LDSM.16.M88.4 R36, [R33+0x3000] ;  /* 0x003000002124783b */ /* 0x008ee40000000200 */
[-C--:B------:R-:W-:Y:S01]  /*abb0*/  FMUL.FTZ R4, R4, R32.reuse ;  /* 0x0000002004047220 */ /* 0x080fe20000410000 */
[----:B------:R-:W-:-:S07]  /*abc0*/  FMUL.FTZ R5, R5, R32 ;  /* 0x0000002005057220 */ /* 0x000fce0000410000 */
[-C--:B------:R-:W-:Y:S01]  /*abd0*/  FMUL.FTZ R20, R20, R32.reuse ;  /* 0x0000002014147220 */ /* 0x080fe20000410000 */
[-C--:B------:R-:W-:Y:S01]  /*abe0*/  FMUL.FTZ R97, R6, R32.reuse ;  /* 0x0000002006617220 */ /* 0x080fe20000410000 */
[----:B------:R-:W1:Y:S01]  /*abf0*/  MUFU.TANH R100, R4 ;  /* 0x0000000400647308 */ /* 0x000e620000002400 */
[-C--:B------:R-:W-:Y:S01]  /*ac00*/  FMUL.FTZ R96, R7, R32.reuse ;  /* 0x0000002007607220 */ /* 0x080fe20000410000 */
[----:B------:R-:W-:Y:S01]  /*ac10*/  HMMA.16816.F32 R12, R24, R14, RZ ;  /* 0x0000000e180c723c */ /* 0x000fe200000018ff */
[-C--:B------:R-:W-:Y:S01]  /*ac20*/  FMUL.FTZ R107, R21, R32.reuse ;  /* 0x00000020156b7220 */ /* 0x080fe20000410000 */
[-C--:B------:R-:W-:Y:S01]  /*ac30*/  FMUL.FTZ R101, R22, R32.reuse ;  /* 0x0000002016657220 */ /* 0x080fe20000410000 */
[----:B------:R-:W-:-:S05]  /*ac40*/  FMUL.FTZ R102, R23, R32 ;  /* 0x0000002017667220 */ /* 0x000fca0000410000 */
[C---:B----4-:R-:W-:Y:S01]  /*ac50*/  HMMA.16816.F32 R28, R16.reuse, R8, R28 ;  /* 0x00000008101c723c */ /* 0x050fe2000000181c */
[----:B------:R4:W1:Y:S08]  /*ac60*/  MUFU.TANH R103, R5 ;  /* 0x0000000500677308 */ /* 0x0008700000002400 */
[----:B------:R2:W1:Y:S01]  /*ac70*/  MUFU.TANH R106, R20 ;  /* 0x00000014006a7308 */ /* 0x0004620000002400 */
[----:B----4-:R-:W4:Y:S04]  /*ac80*/  LDSM.16.M88.4 R4, [R81+0x3000] ;  /* 0x003000005104783b */ /* 0x010f280000000200 */
[----:B--2---:R-:W2:Y:S05]  /*ac90*/  LDSM.16.M88.4 R20, [R33+0x3400] ;  /* 0x003400002114783b */ /* 0x004eaa0000000200 */
[-C--:B------:R-:W-:Y:S01]  /*aca0*/  FMUL.FTZ R28, R28, R32.reuse ;  /* 0x000000201c1c7220 */ /* 0x080fe20000410000 */
[----:B------:R-:W-:Y:S01]  /*acb0*/  HMMA.16816.F32 R12, R16, R10, R12 ;  /* 0x0000000a100c723c */ /* 0x000fe2000000180c */
[-C--:B------:R-:W-:Y:S01]  /*acc0*/  FMUL.FTZ R115, R29, R32.reuse ;  /* 0x000000201d737220 */ /* 0x080fe20000410000 */
[-C--:B------:R-:W-:Y:S01]  /*acd0*/  FMUL.FTZ R105, R30, R32.reuse ;  /* 0x000000201e697220 */ /* 0x080fe20000410000 */
[----:B------:R1:W1:Y:S01]  /*ace0*/  MUFU.TANH R111, R28 ;  /* 0x0000001c006f7308 */ /* 0x0002620000002400 */
[----:B------:R-:W-:-:S04]  /*acf0*/  FMUL.FTZ R104, R31, R32 ;  /* 0x000000201f687220 */ /* 0x000fc80000410000 */
[C---:B---3--:R-:W-:Y:S08]  /*ad00*/  HMMA.16816.F32 R8, R24.reuse, R36, RZ ;  /* 0x000000241808723c */ /* 0x048ff000000018ff */
[----:B------:R-:W-:Y:S01]  /*ad10*/  HMMA.16816.F32 R36, R24, R38, RZ ;  /* 0x000000261824723c */ /* 0x000fe200000018ff */
[----:B-1----:R-:W1:Y:S02]  /*ad20*/  LDSM.16.M88.4 R28, [R81+0x3400] ;  /* 0x00340000511c783b */ /* 0x002e640000000200 */
[-C--:B------:R-:W-:Y:S01]  /*ad30*/  FMUL.FTZ R117, R12, R32.reuse ;  /* 0x000000200c757220 */ /* 0x080fe20000410000 */
[-C--:B------:R-:W-:Y:S01]  /*ad40*/  FMUL.FTZ R119, R13, R32.reuse ;  /* 0x000000200d777220 */ /* 0x080fe20000410000 */
[-C--:B------:R-:W-:Y:S01]  /*ad50*/  FMUL.FTZ R109, R14, R32.reuse ;  /* 0x000000200e6d7220 */ /* 0x080fe20000410000 */
[----:B------:R-:W-:-:S06]  /*ad60*/  FMUL.FTZ R108, R15, R32 ;  /* 0x000000200f6c7220 */ /* 0x000fcc0000410000 */
[----:B----4-:R-:W-:Y:S08]  /*ad70*/  HMMA.16816.F32 R8, R16, R4, R8 ;  /* 0x000000041008723c */ /* 0x010ff00000001808 */
[----:B--2---:R-:W-:Y:S08]  /*ad80*/  HMMA.16816.F32 R12, R24, R20, RZ ;  /* 0x00000014180c723c */ /* 0x004ff000000018ff */
[----:B------:R-:W-:Y:S01]  /*ad90*/  HMMA.16816.F32 R36, R16, R6, R36 ;  /* 0x000000061024723c */ /* 0x000fe20000001824 */
[----:B------:R-:W2:Y:S02]  /*ada0*/  LDSM.16.M88.4 R4, [R33+0x3800] ;  /* 0x003800002104783b */ /* 0x000ea40000000200 */
[-C--:B------:R-:W-:Y:S01]  /*adb0*/  FMUL.FTZ R8, R8, R32.reuse ;  /* 0x0000002008087220 */ /* 0x080fe20000410000 */
[-C--:B------:R-:W-:Y:S01]  /*adc0*/  FMUL.FTZ R9, R9, R32.reuse ;  /* 0x0000002009097220 */ /* 0x080fe20000410000 */
[-C--:B------:R-:W-:Y:S01]  /*add0*/  FMUL.FTZ R10, R10, R32.reuse ;  /* 0x000000200a0a7220 */ /* 0x080fe20000410000 */
[-C--:B------:R-:W-:Y:S01]  /*ade0*/  FMUL.FTZ R110, R11, R32.reuse ;  /* 0x000000200b6e7220 */ /* 0x080fe20000410000 */
[----:B------:R-:W3:Y:S01]  /*adf0*/  MUFU.TANH R121, R8 ;  /* 0x0000000800797308 */ /* 0x000ee20000002400 */
[----:B------:R-:W-:Y:S08]  /*ae00*/  HMMA.16816.F32 R20, R24, R22, RZ ;  /* 0x000000161814723c */ /* 0x000ff000000018ff */
[----:B-1----:R-:W-:Y:S03]  /*ae10*/  HMMA.16816.F32 R12, R16, R28, R12 ;  /* 0x0000001c100c723c */ /* 0x002fe6000000180c */
[-C--:B------:R-:W-:Y:S01]  /*ae20*/  FMUL.FTZ R36, R36, R32.reuse ;  /* 0x0000002024247220 */ /* 0x080fe20000410000 */
[-C--:B------:R-:W-:Y:S01]  /*ae30*/  FMUL.FTZ R37, R37, R32.reuse ;  /* 0x0000002025257220 */ /* 0x080fe20000410000 */
[----:B------:R-:W1:Y:S01]  /*ae40*/  MUFU.TANH R122, R9 ;  /* 0x00000009007a7308 */ /* 0x000e620000002400 */
[-C--:B------:R-:W-:Y:S01]  /*ae50*/  FMUL.FTZ R114, R38, R32.reuse ;  /* 0x0000002026727220 */ /* 0x080fe20000410000 */
[----:B------:R-:W-:-:S06]  /*ae60*/  FMUL.FTZ R113, R39, R32 ;  /* 0x0000002027717220 */ /* 0x000fcc0000410000 */
[----:B------:R4:W1:Y:S08]  /*ae70*/  MUFU.TANH R112, R10 ;  /* 0x0000000a00707308 */ /* 0x0008700000002400 */
[----:B------:R-:W1:Y:S08]  /*ae80*/  MUFU.TANH R123, R36 ;  /* 0x00000024007b7308 */ /* 0x000e700000002400 */
[----:B------:R3:W1:Y:S01]  /*ae90*/  MUFU.TANH R126, R37 ;  /* 0x00000025007e7308 */ /* 0x0006620000002400 */
[----:B----4-:R-:W4:Y:S01]  /*aea0*/  LDSM.16.M88.4 R8, [R81+0x3800] ;  /* 0x003800005108783b */ /* 0x010f220000000200 */
[-C--:B------:R-:W-:Y:S01]  /*aeb0*/  FMUL.FTZ R12, R12, R32.reuse ;  /* 0x000000200c0c7220 */ /* 0x080fe20000410000 */
[----:B------:R-:W-:-:S02]  /*aec0*/  FMUL.FTZ R13, R13, R32 ;  /* 0x000000200d0d7220 */ /* 0x000fc40000410000 */
[----:B---3--:R-:W3:Y:S01]  /*aed0*/  LDSM.16.M88.4 R36, [R33+0x3c00] ;  /* 0x003c00002124783b */ /* 0x008ee20000000200 */
[----:B------:R-:W-:Y:S02]  /*aee0*/  HMMA.16816.F32 R20, R16, R30, R20 ;  /* 0x0000001e1014723c */ /* 0x000fe40000001814 */
[----:B------:R-:W1:Y:S01]  /*aef0*/  MUFU.TANH R130, R12 ;  /* 0x0000000c00827308 */ /* 0x000e620000002400 */
[-C--:B------:R-:W-:Y:S01]  /*af00*/  FMUL.FTZ R118, R14, R32.reuse ;  /* 0x000000200e767220 */ /* 0x080fe20000410000 */
[----:B------:R-:W-:-:S04]  /*af10*/  FMUL.FTZ R116, R15, R32 ;  /* 0x000000200f747220 */ /* 0x000fc80000410000 */
[C---:B--2---:R-:W-:Y:S02]  /*af20*/  HMMA.16816.F32 R28, R24.reuse, R4, RZ ;  /* 0x00000004181c723c */ /* 0x044fe400000018ff */
[----:B------:R2:W1:Y:S06]  /*af30*/  MUFU.TANH R133, R13 ;  /* 0x0000000d00857308 */ /* 0x00046c0000002400 */
[----:B------:R-:W-:Y:S01]  /*af40*/  HMMA.16816.F32 R4, R24, R6, RZ ;  /* 0x000000061804723c */ /* 0x000fe200000018ff */
[----:B--2---:R-:W2:Y:S02]  /*af50*/  LDSM.16.M88.4 R12, [R81+0x3c00] ;  /* 0x003c0000510c783b */ /* 0x004ea40000000200 */
[----:B------:R-:W-:-:S09]  /*af60*/  FMUL.FTZ R20, R20, R32 ;  /* 0x0000002014147220 */ /* 0x000fd20000410000 */
[----:B----4-:R-:W-:Y:S01]  /*af70*/  HMMA.16816.F32 R28, R16, R8, R28 ;  /* 0x00000008101c723c */ /* 0x010fe2000000181c */
[-C--:B------:R-:W-:Y:S01]  /*af80*/  FMUL.FTZ R135, R21, R32.reuse ;  /* 0x0000002015877220 */ /* 0x080fe20000410000 */
[-C--:B------:R-:W-:Y:S01]  /*af90*/  FMUL.FTZ R120, R22, R32.reuse ;  /* 0x0000002016787220 */ /* 0x080fe20000410000 */
[----:B------:R4:W1:Y:S01]  /*afa0*/  MUFU.TANH R134, R20 ;  /* 0x0000001400867308 */ /* 0x0008620000002400 */
[----:B------:R-:W-:-:S04]  /*afb0*/  FMUL.FTZ R124, R23, R32 ;  /* 0x00000020177c7220 */ /* 0x000fc80000410000 */
[----:B------:R-:W-:Y:S08]  /*afc0*/  HMMA.16816.F32 R4, R16, R10, R4 ;  /* 0x0000000a1004723c */ /* 0x000ff00000001804 */
[C---:B---3--:R-:W-:Y:S01]  /*afd0*/  HMMA.16816.F32 R8, R24.reuse, R36, RZ ;  /* 0x000000241808723c */ /* 0x048fe200000018ff */
[----:B----4-:R-:W3:Y:S07]  /*afe0*/  LDSM.16.M88.4 R20, [R33+0x4000] ;  /* 0x004000002114783b */ /* 0x010eee0000000200 */
[----:B------:R-:W-:Y:S01]  /*aff0*/  HMMA.16816.F32 R36, R24, R38, RZ ;  /* 0x000000261824723c */ /* 0x000fe200000018ff */
[-C--:B------:R-:W-:Y:S01]  /*b000*/  FMUL.FTZ R28, R28, R32.reuse ;  /* 0x000000201c1c7220 */ /* 0x080fe20000410000 */
[-C--:B------:R-:W-:Y:S01]  /*b010*/  FMUL.FTZ R141, R29, R32.reuse ;  /* 0x000000201d8d7220 */ /* 0x080fe20000410000 */
[-C--:B------:R-:W-:Y:S01]  /*b020*/  FMUL.FTZ R127, R30, R32.reuse ;  /* 0x000000201e7f7220 */ /* 0x080fe20000410000 */
[-C--:B------:R-:W-:Y:S01]  /*b030*/  FMUL.FTZ R125, R31, R32.reuse ;  /* 0x000000201f7d7220 */ /* 0x080fe20000410000 */
[----:B------:R4:W1:Y:S07]  /*b040*/  MUFU.TANH R139, R28 ;  /* 0x0000001c008b7308 */ /* 0x00086e0000002400 */
[C---:B--2---:R-:W-:Y:S01]  /*b050*/  HMMA.16816.F32 R8, R16.reuse, R12, R8 ;  /* 0x0000000c1008723c */ /* 0x044fe20000001808 */
[----:B----4-:R-:W2:Y:S07]  /*b060*/  LDSM.16.M88.4 R28, [R81+0x4000] ;  /* 0x00400000511c783b */ /* 0x010eae0000000200 */
[----:B------:R-:W-:Y:S01]  /*b070*/  HMMA.16816.F32 R36, R16, R14, R36 ;  /* 0x0000000e1024723c */ /* 0x000fe20000001824 */
[----:B------:R-:W4:Y:S01]  /*b080*/  LDSM.16.M88.4 R12, [R33+0x4400] ;  /* 0x00440000210c783b */ /* 0x000f220000000200 */
[-C--:B------:R-:W-:Y:S01]  /*b090*/  FMUL.FTZ R145, R4, R32.reuse ;  /* 0x0000002004917220 */ /* 0x080fe20000410000 */
[-C--:B------:R-:W-:Y:S01]  /*b0a0*/  FMUL.FTZ R146, R5, R32.reuse ;  /* 0x0000002005927220 */ /* 0x080fe20000410000 */
[-C--:B------:R-:W-:Y:S01]  /*b0b0*/  FMUL.FTZ R129, R6, R32.reuse ;  /* 0x0000002006817220 */ /* 0x080fe20000410000 */
[----:B------:R-:W-:-:S06]  /*b0c0*/  FMUL.FTZ R128, R7, R32 ;  /* 0x0000002007807220 */ /* 0x000fcc0000410000 */
[-C--:B------:R-:W-:Y:S01]  /*b0d0*/  FMUL.FTZ R8, R8, R32.reuse ;  /* 0x0000002008087220 */ /* 0x080fe20000410000 */
[-C--:B------:R-:W-:Y:S01]  /*b0e0*/  FMUL.FTZ R9, R9, R32.reuse ;  /* 0x0000002009097220 */ /* 0x080fe20000410000 */
[-C--:B------:R-:W-:Y:S01]  /*b0f0*/  FMUL.FTZ R10, R10, R32.reuse ;  /* 0x000000200a0a7220 */ /* 0x080fe20000410000 */
[----:B---3--:R-:W-:Y:S01]  /*b100*/  HMMA.16816.F32 R4, R24, R20, RZ ;  /* 0x000000141804723c */ /* 0x008fe200000018ff */
[----:B------:R-:W3:Y:S01]  /*b110*/  MUFU.TANH R147, R8 ;  /* 0x0000000800937308 */ /* 0x000ee20000002400 */
[----:B------:R-:W-:-:S06]  /*b120*/  FMUL.FTZ R131, R11, R32 ;  /* 0x000000200b837220 */ /* 0x000fcc0000410000 */
[----:B------:R-:W-:Y:S01]  /*b130*/  HMMA.16816.F32 R20, R24, R22, RZ ;  /* 0x000000161814723c */ /* 0x000fe200000018ff */
[----:B------:R-:W1:Y:S08]  /*b140*/  MUFU.TANH R150, R9 ;  /* 0x0000000900967308 */ /* 0x000e700000002400 */
[----:B------:R3:W1:Y:S02]  /*b150*/  MUFU.TANH R136, R10 ;  /* 0x0000000a00887308 */ /* 0x0006640000002400 */
[----:B---3--:R-:W3:Y:S01]  /*b160*/  LDSM.16.M88.4 R8, [R81+0x4400] ;  /* 0x004400005108783b */ /* 0x008ee20000000200 */
[-C--:B------:R-:W-:Y:S01]  /*b170*/  FMUL.FTZ R36, R36, R32.reuse ;  /* 0x0000002024247220 */ /* 0x080fe20000410000 */
[-C--:B------:R-:W-:Y:S01]  /*b180*/  FMUL.FTZ R37, R37, R32.reuse ;  /* 0x0000002025257220 */ /* 0x080fe20000410000 */
[-C--:B------:R-:W-:Y:S01]  /*b190*/  FMUL.FTZ R38, R38, R32.reuse ;  /* 0x0000002026267220 */ /* 0x080fe20000410000 */
[----:B--2---:R-:W-:Y:S02]  /*b1a0*/  HMMA.16816.F32 R4, R16, R28, R4 ;  /* 0x0000001c1004723c */ /* 0x004fe40000001804 */
[----:B------:R-:W2:Y:S01]  /*b1b0*/  MUFU.TANH R151, R36 ;  /* 0x0000002400977308 */ /* 0x000ea20000002400 */
[----:B------:R-:W-:-:S05]  /*b1c0*/  FMUL.FTZ R137, R39, R32 ;  /* 0x0000002027897220 */ /* 0x000fca0000410000 */
[----:B------:R-:W-:Y:S02]  /*b1d0*/  HMMA.16816.F32 R20, R16, R30, R20 ;  /* 0x0000001e1014723c */ /* 0x000fe40000001814 */
[----:B------:R-:W1:Y:S06]  /*b1e0*/  MUFU.TANH R154, R37 ;  /* 0x00000025009a7308 */ /* 0x000e6c0000002400 */
[----:B----4-:R-:W-:Y:S02]  /*b1f0*/  HMMA.16816.F32 R28, R24, R12, RZ ;  /* 0x0000000c181c723c */ /* 0x010fe400000018ff */
[----:B------:R4:W1:Y:S01]  /*b200*/  MUFU.TANH R138, R38 ;  /* 0x00000026008a7308 */ /* 0x0008620000002400 */
[-C--:B------:R-:W-:Y:S01]  /*b210*/  FMUL.FTZ R4, R4, R32.reuse ;  /* 0x0000002004047220 */ /* 0x080fe20000410000 */
[----:B----4-:R-:W4:Y:S01]  /*b220*/  LDSM.16.M88.4 R36, [R33+0x4800] ;  /* 0x004800002124783b */ /* 0x010f220000000200 */
[----:B------:R-:W-:-:S06]  /*b230*/  FMUL.FTZ R5, R5, R32 ;  /* 0x0000002005057220 */ /* 0x000fcc0000410000 */
[-C--:B------:R-:W-:Y:S01]  /*b240*/  FMUL.FTZ R20, R20, R32.reuse ;  /* 0x0000002014147220 */ /* 0x080fe20000410000 */
[----:B------:R-:W-:-:S08]  /*b250*/  FMUL.FTZ R21, R21, R32 ;  /* 0x0000002015157220 */ /* 0x000fd00000410000 */
[----:B---3--:R-:W-:Y:S01]  /*b260*/  HMMA.16816.F32 R28, R16, R8, R28 ;  /* 0x00000008101c723c */ /* 0x008fe2000000181c */
[----:B------:R-:W3:Y:S01]  /*b270*/  MUFU.TANH R155, R4 ;  /* 0x00000004009b7308 */ /* 0x000ee20000002400 */
[-C--:B------:R-:W-:Y:S01]  /*b280*/  FMUL.FTZ R142, R6, R32.reuse ;  /* 0x00000020068e7220 */ /* 0x080fe20000410000 */
[-C--:B------:R-:W-:Y:S01]  /*b290*/  FMUL.FTZ R140, R7, R32.reuse ;  /* 0x00000020078c7220 */ /* 0x080fe20000410000 */
[-C--:B------:R-:W-:Y:S01]  /*b2a0*/  FMUL.FTZ R144, R22, R32.reuse ;  /* 0x0000002016907220 */ /* 0x080fe20000410000 */
[----:B------:R-:W-:-:S03]  /*b2b0*/  FMUL.FTZ R143, R23, R32 ;  /* 0x00000020178f7220 */ /* 0x000fc60000410000 */
[----:B------:R-:W-:Y:S01]  /*b2c0*/  HMMA.16816.F32 R12, R24, R14, RZ ;  /* 0x0000000e180c723c */ /* 0x000fe200000018ff */
[----:B------:R2:W1:Y:S08]  /*b2d0*/  MUFU.TANH R156, R5 ;  /* 0x00000005009c7308 */ /* 0x0004700000002400 */
[----:B------:R-:W1:Y:S08]  /*b2e0*/  MUFU.TANH R157, R20 ;  /* 0x00000014009d7308 */ /* 0x000e700000002400 */
[----:B------:R3:W1:Y:S01]  /*b2f0*/  MUFU.TANH R159, R21 ;  /* 0x00000015009f7308 */ /* 0x0006620000002400 */
[----:B--2---:R-:W2:Y:S01]  /*b300*/  LDSM.16.M88.4 R4, [R81+0x4800] ;  /* 0x004800005104783b */ /* 0x004ea20000000200 */
[-C--:B------:R-:W-:Y:S01]  /*b310*/  FMUL.FTZ R28, R28, R32.reuse ;  /* 0x000000201c1c7220 */ /* 0x080fe20000410000 */
[----:B------:R-:W-:-:S02]  /*b320*/  FMUL.FTZ R29, R29, R32 ;  /* 0x000000201d1d7220 */ /* 0x000fc40000410000 */
[----:B---3--:R-:W3:Y:S01]  /*b330*/  LDSM.16.M88.4 R20, [R33+0x4c00] ;  /* 0x004c00002114783b */ /* 0x008ee20000000200 */
[----:B------:R-:W-:Y:S02]  /*b340*/  HMMA.16816.F32 R12, R16, R10, R12 ;  /* 0x0000000a100c723c */ /* 0x000fe4000000180c */
[----:B------:R-:W1:Y:S01]  /*b350*/  MUFU.TANH R160, R28 ;  /* 0x0000001c00a07308 */ /* 0x000e620000002400 */
[-C--:B------:R-:W-:Y:S01]  /*b360*/  FMUL.FTZ R153, R30, R32.reuse ;  /* 0x000000201e997220 */ /* 0x080fe20000410000 */
[----:B------:R-:W-:-:S04]  /*b370*/  FMUL.FTZ R152, R31, R32 ;  /* 0x000000201f987220 */ /* 0x000fc80000410000 */
[C---:B----4-:R-:W-:Y:S02]  /*b380*/  HMMA.16816.F32 R8, R24.reuse, R36, RZ ;  /* 0x000000241808723c */ /* 0x050fe400000018ff */
[----:B------:R4:W1:Y:S06]  /*b390*/  MUFU.TANH R162, R29 ;  /* 0x0000001d00a27308 */ /* 0x00086c0000002400 */
[----:B------:R-:W-:Y:S01]  /*b3a0*/  HMMA.16816.F32 R36, R24, R38, RZ ;  /* 0x000000261824723c */ /* 0x000fe200000018ff */
[----:B----4-:R-:W4:Y:S02]  /*b3b0*/  LDSM.16.M88.4 R28, [R81+0x4c00] ;  /* 0x004c0000511c783b */ /* 0x010f240000000200 */
[----:B------:R-:W-:-:S09]  /*b3c0*/  FMUL.FTZ R166, R13, R32 ;  /* 0x000000200da67220 */ /* 0x000fd20000410000 */
[C---:B--2---:R-:W-:Y:S08]  /*b3d0*/  HMMA.16816.F32 R8, R16.reuse, R4, R8 ;  /* 0x000000041008723c */ /* 0x044ff00000001808 */
[----:B------:R-:W-:Y:S01]  /*b3e0*/  HMMA.16816.F32 R36, R16, R6, R36 ;  /* 0x000000061024723c */ /* 0x000fe20000001824 */
[----:B------:R-:W-:Y:S01]  /*b3f0*/  FMUL.FTZ R164, R12, R32 ;  /* 0x000000200ca47220 */ /* 0x000fe20000410000 */
[----:B------:R-:W2:Y:S01]  /*b400*/  MUFU.TANH R69, R69 ;  /* 0x0000004500457308 */ /* 0x000ea20000002400 */
[----:B------:R-:W-:Y:S01]  /*b410*/  IADD3 R43, PT, PT, R43, R67, -R188 ;  /* 0x000000432b2b7210 */ /* 0x000fe20007ffe8bc */
[----:B------:R-:W-:-:S04]  /*b420*/  DEPBAR.LE SB0, 0x0 ;  /* 0x000080000000791a */ /* 0x000fc80000000000 */
[C---:B---3--:R-:W-:Y:S08]  /*b430*/  HMMA.16816.F32 R4, R24.reuse, R20, RZ ;  /* 0x000000141804723c */ /* 0x048ff000000018ff */
[----:B------:R-:W-:-:S12]  /*b440*/  HMMA.16816.F32 R20, R24, R22, RZ ;  /* 0x000000161814723c */ /* 0x000fd800000018ff */
[C---:B----4-:R-:W-:Y:S08]  /*b450*/  HMMA.16816.F32 R4, R16.reuse, R28, R4 ;  /* 0x0000001c1004723c */ /* 0x050ff00000001804 */
[----:B------:R-:W-:Y:S01]  /*b460*/  HMMA.16816.F32 R20, R16, R30, R20 ;  /* 0x0000001e1014723c */ /* 0x000fe20000001814 */
[-C--:B------:R-:W-:Y:S01]  /*b470*/  FMUL.FTZ R176, R8, R32.reuse ;  /* 0x0000002008b07220 */ /* 0x080fe20000410000 */
[-C--:B------:R-:W-:Y:S01]  /*b480*/  FMUL.FTZ R198, R9, R32.reuse ;  /* 0x0000002009c67220 */ /* 0x080fe20000410000 */
[-C--:B------:R-:W-:Y:S01]  /*b490*/  FMUL.FTZ R13, R14, R32.reuse ;  /* 0x000000200e0d7220 */ /* 0x080fe20000410000 */
[----:B------:R-:W-:-:S07]  /*b4a0*/  FMUL.FTZ R8, R10, R32 ;  /* 0x000000200a087220 */ /* 0x000fce0000410000 */
[-C--:B------:R-:W-:Y:S01]  /*b4b0*/  FMUL.FTZ R19, R5, R32.reuse ;  /* 0x0000002005137220 */ /* 0x080fe20000410000 */
[-C--:B------:R-:W-:Y:S01]  /*b4c0*/  FMUL.FTZ R5, R6, R32.reuse ;  /* 0x0000002006057220 */ /* 0x080fe20000410000 */
[-C--:B------:R-:W-:Y:S01]  /*b4d0*/  FMUL.FTZ R6, R7, R32.reuse ;  /* 0x0000002007067220 */ /* 0x080fe20000410000 */
[----:B------:R-:W-:Y:S01]  /*b4e0*/  LOP3.LUT R7, R40, 0x1f0, RZ, 0xc0, !PT ;  /* 0x000001f028077812 */ /* 0x000fe200078ec0ff */
[-C--:B------:R-:W-:Y:S01]  /*b4f0*/  FMUL.FTZ R9, R11, R32.reuse ;  /* 0x000000200b097220 */ /* 0x080fe20000410000 */
[-C--:B------:R-:W-:Y:S01]  /*b500*/  FMUL.FTZ R12, R15, R32.reuse ;  /* 0x000000200f0c7220 */ /* 0x080fe20000410000 */
[-C--:B------:R-:W-:Y:S01]  /*b510*/  FMUL.FTZ R27, R36, R32.reuse ;  /* 0x00000020241b7220 */ /* 0x080fe20000410000 */
[----:B------:R-:W-:Y:S01]  /*b520*/  LOP3.LUT R196, R7, 0x7, R132, 0xf8, !PT ;  /* 0x0000000707c47812 */ /* 0x000fe200078ef884 */
[-C--:B------:R-:W-:Y:S01]  /*b530*/  FMUL.FTZ R24, R37, R32.reuse ;  /* 0x0000002025187220 */ /* 0x080fe20000410000 */
[-C--:B------:R-:W-:Y:S01]  /*b540*/  FMUL.FTZ R10, R38, R32.reuse ;  /* 0x00000020260a7220 */ /* 0x080fe20000410000 */
[-C--:B------:R-:W-:Y:S01]  /*b550*/  FMUL.FTZ R11, R39, R32.reuse ;  /* 0x00000020270b7220 */ /* 0x080fe20000410000 */
[-C--:B------:R-:W-:Y:S01]  /*b560*/  FMUL.FTZ R4, R4, R32.reuse ;  /* 0x0000002004047220 */ /* 0x080fe20000410000 */
[-C--:B------:R-:W-:Y:S01]  /*b570*/  FMUL.FTZ R20, R20, R32.reuse ;  /* 0x0000002014147220 */ /* 0x080fe20000410000 */
[-C--:B------:R-:W-:Y:S01]  /*b580*/  FMUL.FTZ R21, R21, R32.reuse ;  /* 0x0000002015157220 */ /* 0x080fe20000410000 */
[-C--:B------:R-:W-:Y:S01]  /*b590*/  FMUL.FTZ R7, R22, R32.reuse ;  /* 0x0000002016077220 */ /* 0x080fe20000410000 */
[----:B------:R-:W-:Y:S01]  /*b5a0*/  FMUL.FTZ R14, R23, R32 ;  /* 0x00000020170e7220 */ /* 0x000fe20000410000 */
[----:B------:R-:W-:Y:S01]  /*b5b0*/  IADD3 R32, PT, PT, R64, -0x1, RZ ;  /* 0xffffffff40207810 */ /* 0x000fe20007ffe0ff */
[----:B------:R-:W3:Y:S03]  /*b5c0*/  MUFU.TANH R50, R50 ;  /* 0x0000003200327308 */ /* 0x000ee60000002400 */
[----:B------:R-:W-:-:S02]  /*b5d0*/  ISETP.GT.AND P0, PT, R32, R177, PT ;  /* 0x000000b12000720c */ /* 0x000fc40003f04270 */
[----:B------:R-:W-:-:S03]  /*b5e0*/  LEA R196, R185, R196, 0x6 ;  /* 0x000000c4b9c47211 */ /* 0x000fc600078e30ff */
[----:B------:R-:W4:Y:S01]  /*b5f0*/  MUFU.TANH R49, R49 ;  /* 0x0000003100317308 */ /* 0x000f220000002400 */
[----:B------:R-:W-:-:S07]  /*b600*/  IADD3 R15, PT, PT, R67, -R188, -R74 ;  /* 0x800000bc430f7210 */ /* 0x000fce0007ffe84a */
        /* <DEDUP_REMOVED lines=72> */
[----:B------:R-:W1:Y:S01]  /*ba90*/  MUFU.TANH R14, R14 ;  /* 0x0000000e000e7308 */ /* 0x000e620000002400 */
[----:B------:R-:W-:Y:S07]  /*baa0*/  BSSY.RECONVERGENT B1, `(.L_x_5269) ;  /* 0x0000072000017945 */ /* 0x000fee0003800200 */
[----:B------:R2:W1:Y:S01]  /*bab0*/  MUFU.TANH R17, R4 ;  /* 0x0000000400117308 */ /* 0x0004620000002400 */
[----:B------:R-:W-:-:S02]  /*bac0*/  SHF.L.U32 R16, R32, 0x8, RZ ;  /* 0x0000000820107819 */ /* 0x000fc400000006ff */
[C---:B--2---:R-:W-:Y:S02]  /*bad0*/  IADD3 R4, PT, PT, R196.reuse, R43, RZ ;  /* 0x0000002bc4047210 */ /* 0x044fe40007ffe0ff */
[----:B------:R-:W-:Y:S02]  /*bae0*/  IADD3 R196, PT, PT, R196, R15, RZ ;  /* 0x0000000fc4c47210 */ /* 0x000fe40007ffe0ff */
[C-C-:B------:R-:W-:Y:S02]  /*baf0*/  VIADDMNMX R189, R4.reuse, 0x1, R67.reuse, PT ;  /* 0x0000000104bd7846 */ /* 0x140fe40003800143 */
[----:B------:R-:W-:Y:S02]  /*bb00*/  VIADDMNMX R195, R4, 0x9, R67, PT ;  /* 0x0000000904c37846 */ /* 0x000fe40003800143 */
[----:B------:R-:W-:Y:S02]  /*bb10*/  VIMNMX R197, PT, PT, RZ, R196, !PT ;  /* 0x000000c4ffc57248 */ /* 0x000fe40007fe0100 */
[----:B------:R-:W-:-:S02]  /*bb20*/  SHF.R.U32.HI R4, RZ, 0x3, R172 ;  /* 0x00000003ff047819 */ /* 0x000fc400000116ac */
[----:B------:R-:W-:Y:S01]  /*bb30*/  VIADDMNMX R196, R196, 0x8, RZ, !PT ;  /* 0x00000008c4c47846 */ /* 0x000fe200078001ff */
[----:B------:R-:W-:Y:S06]  /*bb40*/  BAR.SYNC.DEFER_BLOCKING 0x0 ;  /* 0x0000000000007b1d */ /* 0x000fec0000010000 */
[----:B-1-34-:R-:W-:Y:S05]  /*bb50*/  @!P0 BRA `(.L_x_5270) ;  /* 0x0000000400988947 */ /* 0x01afea0003800000 */
        /* <DEDUP_REMOVED lines=13> */
.L_x_5272:
        /* <DEDUP_REMOVED lines=60> */
.L_x_5273:
[----:B------:R-:W-:Y:S05]  /*bff0*/  BSYNC.RECONVERGENT B0 ;  /* 0x0000000000007941 */ /* 0x000fea0003800200 */
.L_x_5271:
        /* <DEDUP_REMOVED lines=28> */
.L_x_5270:
[----:B------:R-:W-:Y:S05]  /*c1c0*/  BSYNC.RECONVERGENT B1 ;  /* 0x0000000000017941 */ /* 0x000fea0003800200 */
.L_x_5269:
[----:B------:R-:W-:Y:S01]  /*c1d0*/  IMAD.SHL.U32 R43, R172, 0x2, RZ ;  /* 0x00000002ac2b7824 */ /* 0x000fe200078e00ff */
[----:B------:R-:W2:Y:S04]  /*c1e0*/  LD.E R67, desc[UR4][R148.64+0xdc] ;  /* 0x0000dc0494437980 */ /* 0x000ea8000c101900 */
[----:B------:R-:W-:-:S04]  /*c1f0*/  LOP3.LUT R43, R43, 0x6, RZ, 0xc0, !PT ;  /* 0x000000062b2b7812 */ /* 0x000fc800078ec0ff */
[----:B-1----:R-:W-:-:S05]  /*c200*/  LOP3.LUT R171, R16, R43, RZ, 0xfc, !PT ;  /* 0x0000002b10ab7212 */ /* 0x002fca00078efcff */
[C---:B------:R-:W-:Y:S02]  /*c210*/  VIADD R199, R171.reuse, 0x1 ;  /* 0x00000001abc77836 */ /* 0x040fe40000000000 */
[C---:B------:R-:W-:Y:S02]  /*c220*/  VIADD R203, R171.reuse, 0x8 ;  /* 0x00000008abcb7836 */ /* 0x040fe40000000000 */
[----:B------:R-:W-:Y:S01]  /*c230*/  VIADD R207, R171, 0x9 ;  /* 0x00000009abcf7836 */ /* 0x000fe20000000000 */
[-C--:B------:R-:W-:Y:S01]  /*c240*/  ISETP.GE.AND P0, PT, R199, R197.reuse, PT ;  /* 0x000000c5c700720c */ /* 0x080fe20003f06270 */
[----:B------:R-:W-:Y:S01]  /*c250*/  VIADD R25, R171, 0x10 ;  /* 0x00000010ab197836 */ /* 0x000fe20000000000 */
[-C--:B------:R-:W-:Y:S01]  /*c260*/  ISETP.GE.AND P1, PT, R203, R197.reuse, PT ;  /* 0x000000c5cb00720c */ /* 0x080fe20003f26270 */
[----:B------:R-:W-:Y:S01]  /*c270*/  VIADD R169, R171, 0x11 ;  /* 0x00000011aba97836 */ /* 0x000fe20000000000 */
[----:B------:R-:W-:Y:S02]  /*c280*/  FSEL R71, R71, -INF , P0 ;  /* 0xff80000047477808 */ /* 0x000fe40000000000 */
[----:B------:R-:W-:Y:S01]  /*c290*/  ISETP.GE.AND P0, PT, R207, R197, PT ;  /* 0x000000c5cf00720c */ /* 0x000fe20003f06270 */
[C---:B------:R-:W-:Y:S01]  /*c2a0*/  VIADD R163, R171.reuse, 0x18 ;  /* 0x00000018aba37836 */ /* 0x040fe20000000000 */
[----:B------:R-:W-:Y:S01]  /*c2b0*/  FSEL R70, R70, -INF , P1 ;  /* 0xff80000046467808 */ /* 0x000fe20000800000 */
[----:B------:R-:W-:Y:S01]  /*c2c0*/  VIADD R175, R171, 0x19 ;  /* 0x00000019abaf7836 */ /* 0x000fe20000000000 */
[----:B------:R-:W-:-:S02]  /*c2d0*/  FSEL R69, R69, -INF , P0 ;  /* 0xff80000045457808 */ /* 0x000fc40000000000 */
[-C--:B------:R-:W-:Y:S02]  /*c2e0*/  ISETP.GE.AND P1, PT, R25, R197.reuse, PT ;  /* 0x000000c51900720c */ /* 0x080fe40003f26270 */
[-C--:B------:R-:W-:Y:S01]  /*c2f0*/  ISETP.GE.AND P0, PT, R169, R197.reuse, PT ;  /* 0x000000c5a900720c */ /* 0x080fe20003f06270 */
[C---:B------:R-:W-:Y:S01]  /*c300*/  VIADD R201, R171.reuse, 0x20 ;  /* 0x00000020abc97836 */ /* 0x040fe20000000000 */
[----:B------:R-:W-:Y:S01]  /*c310*/  FSEL R68, R68, -INF , P1 ;  /* 0xff80000044447808 */ /* 0x000fe20000800000 */
[----:B------:R-:W-:Y:S01]  /*c320*/  VIADD R30, R171, 0x21 ;  /* 0x00000021ab1e7836 */ /* 0x000fe20000000000 */
[----:B------:R-:W-:Y:S02]  /*c330*/  FSEL R66, R66, -INF , P0 ;  /* 0xff80000042427808 */ /* 0x000fe40000000000 */
[-C--:B------:R-:W-:Y:S02]  /*c340*/  ISETP.GE.AND P1, PT, R163, R197.reuse, PT ;  /* 0x000000c5a300720c */ /* 0x080fe40003f26270 */
[----:B------:R-:W-:Y:S01]  /*c350*/  ISETP.GE.AND P0, PT, R175, R197, PT ;  /* 0x000000c5af00720c */ /* 0x000fe20003f06270 */
[----:B------:R-:W-:Y:S01]  /*c360*/  VIADD R167, R171, 0x28 ;  /* 0x00000028aba77836 */ /* 0x000fe20000000000 */
[----:B------:R-:W-:Y:S01]  /*c370*/  ISETP.GE.AND P2, PT, R199, R189, PT ;  /* 0x000000bdc700720c */ /* 0x000fe20003f46270 */
[----:B------:R-:W-:Y:S01]  /*c380*/  VIADD R28, R171, 0x29 ;  /* 0x00000029ab1c7836 */ /* 0x000fe20000000000 */
[----:B------:R-:W-:-:S02]  /*c390*/  FSEL R61, R61, -INF , P1 ;  /* 0xff8000003d3d7808 */ /* 0x000fc40000800000 */
[----:B------:R-:W-:Y:S02]  /*c3a0*/  FSEL R60, R60, -INF , P0 ;  /* 0xff8000003c3c7808 */ /* 0x000fe40000000000 */
[----:B------:R-:W-:Y:S02]  /*c3b0*/  ISETP.GE.AND P3, PT, R203, R189, PT ;  /* 0x000000bdcb00720c */ /* 0x000fe40003f66270 */
[-C--:B------:R-:W-:Y:S02]  /*c3c0*/  ISETP.GE.AND P1, PT, R201, R197.reuse, PT ;  /* 0x000000c5c900720c */ /* 0x080fe40003f26270 */
[----:B------:R-:W-:Y:S02]  /*c3d0*/  ISETP.GE.AND P0, PT, R30, R197, PT ;  /* 0x000000c51e00720c */ /* 0x000fe40003f06270 */
[-C--:B------:R-:W-:Y:S02]  /*c3e0*/  ISETP.GE.AND P4, PT, R207, R189.reuse, PT ;  /* 0x000000bdcf00720c */ /* 0x080fe40003f86270 */
[----:B------:R-:W-:Y:S01]  /*c3f0*/  FSEL R209, R71, -INF , !P2 ;  /* 0xff80000047d17808 */ /* 0x000fe20005000000 */
[----:B------:R-:W-:Y:S01]  /*c400*/  VIADD R252, R171, 0x30 ;  /* 0x00000030abfc7836 */ /* 0x000fe20000000000 */
[----:B------:R-:W-:Y:S01]  /*c410*/  ISETP.GE.AND P2, PT, R25, R189, PT ;  /* 0x000000bd1900720c */ /* 0x000fe20003f46270 */
[----:B------:R-:W-:Y:S01]  /*c420*/  VIADD R250, R171, 0x31 ;  /* 0x00000031abfa7836 */ /* 0x000fe20000000000 */
[----:B------:R-:W-:-:S02]  /*c430*/  FSEL R211, R70, -INF , !P3 ;  /* 0xff80000046d37808 */ /* 0x000fc40005800000 */
[----:B------:R-:W-:Y:S02]  /*c440*/  FSEL R59, R59, -INF , P1 ;  /* 0xff8000003b3b7808 */ /* 0x000fe40000800000 */
[----:B------:R-:W-:Y:S01]  /*c450*/  FSEL R58, R58, -INF , P0 ;  /* 0xff8000003a3a7808 */ /* 0x000fe20000000000 */
[----:B------:R-:W-:Y:S01]  /*c460*/  VIADD R223, R171, 0x39 ;  /* 0x00000039abdf7836 */ /* 0x000fe20000000000 */
[----:B------:R-:W-:Y:S02]  /*c470*/  ISETP.GE.AND P3, PT, R169, R189, PT ;  /* 0x000000bda900720c */ /* 0x000fe40003f66270 */
[-C--:B------:R-:W-:Y:S02]  /*c480*/  ISETP.GE.AND P1, PT, R167, R197.reuse, PT ;  /* 0x000000c5a700720c */ /* 0x080fe40003f26270 */
[----:B------:R-:W-:Y:S02]  /*c490*/  ISETP.GE.AND P0, PT, R28, R197, PT ;  /* 0x000000c51c00720c */ /* 0x000fe40003f06270 */
[----:B------:R-:W-:-:S02]  /*c4a0*/  FSEL R213, R69, -INF , !P4 ;  /* 0xff80000045d57808 */ /* 0x000fc40006000000 */
[-C--:B------:R-:W-:Y:S02]  /*c4b0*/  ISETP.GE.AND P4, PT, R163, R189.reuse, PT ;  /* 0x000000bda300720c */ /* 0x080fe40003f86270 */
[----:B------:R-:W-:Y:S01]  /*c4c0*/  FSEL R217, R68, -INF , !P2 ;  /* 0xff80000044d97808 */ /* 0x000fe20005000000 */
[----:B------:R-:W-:Y:S01]  /*c4d0*/  VIADD R248, R171, 0x38 ;  /* 0x00000038abf87836 */ /* 0x000fe20000000000 */
[----:B------:R-:W-:Y:S02]  /*c4e0*/  ISETP.GE.AND P2, PT, R175, R189, PT ;  /* 0x000000bdaf00720c */ /* 0x000fe40003f46270 */
[----:B------:R-:W-:Y:S01]  /*c4f0*/  FSEL R219, R66, -INF , !P3 ;  /* 0xff80000042db7808 */ /* 0x000fe20005800000 */
[----:B------:R-:W-:Y:S01]  /*c500*/  IMAD.MOV.U32 R66, RZ, RZ, R223 ;  /* 0x000000ffff427224 */ /* 0x000fe200078e00df */
[----:B------:R-:W-:Y:S02]  /*c510*/  FSEL R57, R57, -INF , P1 ;  /* 0xff80000039397808 */ /* 0x000fe40000800000 */
[----:B------:R-:W-:-:S02]  /*c520*/  FSEL R56, R56, -INF , P0 ;  /* 0xff80000038387808 */ /* 0x000fc40000000000 */
[-C--:B------:R-:W-:Y:S02]  /*c530*/  ISETP.GE.AND P1, PT, R252, R197.reuse, PT ;  /* 0x000000c5fc00720c */ /* 0x080fe40003f26270 */
[----:B------:R-:W-:Y:S02]  /*c540*/  ISETP.GE.AND P0, PT, R250, R197, PT ;  /* 0x000000c5fa00720c */ /* 0x000fe40003f06270 */
[----:B------:R-:W-:Y:S02]  /*c550*/  FSEL R61, R61, -INF , !P4 ;  /* 0xff8000003d3d7808 */ /* 0x000fe40006000000 */
[-C--:B------:R-:W-:Y:S02]  /*c560*/  ISETP.GE.AND P4, PT, R30, R189.reuse, PT ;  /* 0x000000bd1e00720c */ /* 0x080fe40003f86270 */
[----:B------:R-:W-:Y:S01]  /*c570*/  FSEL R70, R60, -INF , !P2 ;  /* 0xff8000003c467808 */ /* 0x000fe20005000000 */
[----:B------:R-:W-:Y:S01]  /*c580*/  VIADD R246, R171, 0x40 ;  /* 0x00000040abf67836 */ /* 0x000fe20000000000 */
[----:B------:R-:W-:Y:S01]  /*c590*/  ISETP.GE.AND P2, PT, R167, R189, PT ;  /* 0x000000bda700720c */ /* 0x000fe20003f46270 */
[----:B------:R-:W-:Y:S01]  /*c5a0*/  VIADD R244, R171, 0x41 ;  /* 0x00000041abf47836 */ /* 0x000fe20000000000 */
[----:B------:R-:W-:-:S02]  /*c5b0*/  FSEL R55, R55, -INF , P1 ;  /* 0xff80000037377808 */ /* 0x000fc40000800000 */
        /* <DEDUP_REMOVED lines=8> */
[----:B------:R-:W-:Y:S02]  /*c640*/  FSEL R78, R78, -INF , P0 ;  /* 0xff8000004e4e7808 */ /* 0x000fe40000000000 */
[-C--:B------:R-:W-:Y:S02]  /*c650*/  ISETP.GE.AND P1, PT, R246, R197.reuse, PT ;  /* 0x000000c5f600720c */ /* 0x080fe40003f26270 */
[----:B------:R-:W-:Y:S01]  /*c660*/  ISETP.GE.AND P0, PT, R244, R197, PT ;  /* 0x000000c5f400720c */ /* 0x000fe20003f06270 */
[----:B------:R-:W-:Y:S01]  /*c670*/  VIADD R165, R171, 0x48 ;  /* 0x00000048aba57836 */ /* 0x000fe20000000000 */
[----:B------:R-:W-:Y:S02]  /*c680*/  FSEL R249, R54, -INF , !P2 ;  /* 0xff80000036f97808 */ /* 0x000fe40005000000 */
[----:B------:R-:W-:-:S02]  /*c690*/  ISETP.GE.AND P2, PT, R246, R189, PT ;  /* 0x000000bdf600720c */ /* 0x000fc40003f46270 */
[----:B------:R-:W-:Y:S02]  /*c6a0*/  FSEL R82, R82, -INF , P1 ;  /* 0xff80000052527808 */ /* 0x000fe40000800000 */
[----:B------:R-:W-:Y:S02]  /*c6b0*/  FSEL R86, R86, -INF , P0 ;  /* 0xff80000056567808 */ /* 0x000fe40000000000 */
[-C--:B------:R-:W-:Y:S01]  /*c6c0*/  ISETP.GE.AND P0, PT, R200, R197.reuse, PT ;  /* 0x000000c5c800720c */ /* 0x080fe20003f06270 */
[----:B------:R-:W-:Y:S01]  /*c6d0*/  VIADD R242, R171, 0x50 ;  /* 0x00000050abf27836 */ /* 0x000fe20000000000 */
[----:B------:R-:W-:Y:S01]  /*c6e0*/  ISETP.GE.AND P1, PT, R165, R197, PT ;  /* 0x000000c5a500720c */ /* 0x000fe20003f26270 */
[C---:B------:R-:W-:Y:S01]  /*c6f0*/  VIADD R240, R171.reuse, 0x51 ;  /* 0x00000051abf07836 */ /* 0x040fe20000000000 */
[----:B------:R-:W-:Y:S01]  /*c700*/  FSEL R243, R82, -INF , !P2 ;  /* 0xff80000052f37808 */ /* 0x000fe20005000000 */
[----:B------:R-:W-:Y:S01]  /*c710*/  VIADD R215, R171, 0x58 ;  /* 0x00000058abd77836 */ /* 0x000fe20000000000 */
[----:B------:R-:W-:-:S02]  /*c720*/  ISETP.GE.AND P2, PT, R200, R189, PT ;  /* 0x000000bdc800720c */ /* 0x000fc40003f46270 */
[----:B------:R-:W-:Y:S02]  /*c730*/  FSEL R90, R90, -INF , P0 ;  /* 0xff8000005a5a7808 */ /* 0x000fe40000000000 */
[----:B------:R-:W-:Y:S01]  /*c740*/  FSEL R87, R87, -INF , P1 ;  /* 0xff80000057577808 */ /* 0x000fe20000800000 */
[----:B------:R-:W-:Y:S01]  /*c750*/  VIADD R210, R171, 0x59 ;  /* 0x00000059abd27836 */ /* 0x000fe20000000000 */
[----:B------:R-:W-:Y:S02]  /*c760*/  ISETP.GE.AND P3, PT, R201, R189, PT ;  /* 0x000000bdc900720c */ /* 0x000fe40003f66270 */
[----:B------:R-:W-:Y:S02]  /*c770*/  ISETP.GE.AND P1, PT, R242, R197, PT ;  /* 0x000000c5f200720c */ /* 0x000fe40003f26270 */
[----:B------:R-:W-:Y:S01]  /*c780*/  FSEL R237, R90, -INF , !P2 ;  /* 0xff8000005aed7808 */ /* 0x000fe20005000000 */
[----:B------:R-:W-:Y:S01]  /*c790*/  IMAD.MOV.U32 R90, RZ, RZ, R215 ;  /* 0x000000ffff5a7224 */ /* 0x000fe200078e00d7 */
[----:B------:R-:W-:-:S02]  /*c7a0*/  ISETP.GE.AND P4, PT, R252, R189, PT ;  /* 0x000000bdfc00720c */ /* 0x000fc40003f86270 */
[----:B------:R-:W-:Y:S02]  /*c7b0*/  ISETP.GE.AND P0, PT, R240, R197, PT ;  /* 0x000000c5f000720c */ /* 0x000fe40003f06270 */
[----:B------:R-:W-:Y:S02]  /*c7c0*/  FSEL R68, R59, -INF , !P3 ;  /* 0xff8000003b447808 */ /* 0x000fe40005800000 */
[----:B------:R-:W-:Y:S01]  /*c7d0*/  FSEL R235, R91, -INF , P1 ;  /* 0xff8000005beb7808 */ /* 0x000fe20000800000 */
[C---:B------:R-:W-:Y:S01]  /*c7e0*/  VIADD R238, R171.reuse, 0x60 ;  /* 0x00000060abee7836 */ /* 0x040fe20000000000 */
[-C--:B------:R-:W-:Y:S01]  /*c7f0*/  ISETP.GE.AND P3, PT, R28, R189.reuse, PT ;  /* 0x000000bd1c00720c */ /* 0x080fe20003f66270 */
[----:B------:R-:W-:Y:S01]  /*c800*/  VIADD R208, R171, 0x61 ;  /* 0x00000061abd07836 */ /* 0x000fe20000000000 */
[----:B------:R-:W-:Y:S02]  /*c810*/  FSEL R251, R55, -INF , !P4 ;  /* 0xff80000037fb7808 */ /* 0x000fe40006000000 */
[----:B------:R-:W-:Y:S01]  /*c820*/  FSEL R91, R93, -INF , P0 ;  /* 0xff8000005d5b7808 */ /* 0x000fe20000000000 */
[----:B------:R-:W-:Y:S01]  /*c830*/  VIADD R221, R171, 0x68 ;  /* 0x00000068abdd7836 */ /* 0x000fe20000000000 */
[----:B------:R-:W-:-:S02]  /*c840*/  ISETP.GE.AND P4, PT, R66, R189, PT ;  /* 0x000000bd4200720c */ /* 0x000fc40003f86270 */
[-C--:B------:R-:W-:Y:S02]  /*c850*/  ISETP.GE.AND P1, PT, R90, R197.reuse, PT ;  /* 0x000000c55a00720c */ /* 0x080fe40003f26270 */
[----:B------:R-:W-:Y:S02]  /*c860*/  ISETP.GE.AND P0, PT, R210, R197, PT ;  /* 0x000000c5d200720c */ /* 0x000fe40003f06270 */
[----:B------:R-:W-:Y:S01]  /*c870*/  FSEL R56, R56, -INF , !P3 ;  /* 0xff80000038387808 */ /* 0x000fe20005800000 */
[----:B------:R-:W-:Y:S01]  /*c880*/  VIADD R216, R171, 0x69 ;  /* 0x00000069abd87836 */ /* 0x000fe20000000000 */
[----:B------:R-:W-:Y:S02]  /*c890*/  ISETP.GE.AND P3, PT, R248, R189, PT ;  /* 0x000000bdf800720c */ /* 0x000fe40003f66270 */
[----:B------:R-:W-:Y:S01]  /*c8a0*/  FSEL R245, R78, -INF , !P4 ;  /* 0xff8000004ef57808 */ /* 0x000fe20006000000 */
[----:B------:R-:W-:Y:S01]  /*c8b0*/  IMAD.MOV.U32 R78, RZ, RZ, R221 ;  /* 0x000000ffff4e7224 */ /* 0x000fe200078e00dd */
[----:B------:R-:W-:-:S02]  /*c8c0*/  FSEL R98, R98, -INF , P1 ;  /* 0xff80000062627808 */ /* 0x000fc40000800000 */
[----:B------:R-:W-:Y:S02]  /*c8d0*/  FSEL R99, R99, -INF , P0 ;  /* 0xff80000063637808 */ /* 0x000fe40000000000 */
[-C--:B------:R-:W-:Y:S02]  /*c8e0*/  ISETP.GE.AND P1, PT, R238, R197.reuse, PT ;  /* 0x000000c5ee00720c */ /* 0x080fe40003f26270 */
[----:B------:R-:W-:Y:S02]  /*c8f0*/  ISETP.GE.AND P0, PT, R208, R197, PT ;  /* 0x000000c5d000720c */ /* 0x000fe40003f06270 */
[----:B------:R-:W-:Y:S01]  /*c900*/  FSEL R247, R76, -INF , !P3 ;  /* 0xff8000004cf77808 */ /* 0x000fe20005800000 */
[C---:B------:R-:W-:Y:S01]  /*c910*/  VIADD R236, R171.reuse, 0x70 ;  /* 0x00000070abec7836 */ /* 0x040fe20000000000 */
[-C--:B------:R-:W-:Y:S01]  /*c920*/  ISETP.GE.AND P3, PT, R244, R189.reuse, PT ;  /* 0x000000bdf400720c */ /* 0x080fe20003f66270 */
[----:B------:R-:W-:Y:S01]  /*c930*/  VIADD R234, R171, 0x71 ;  /* 0x00000071abea7836 */ /* 0x000fe20000000000 */
[----:B------:R-:W-:-:S02]  /*c940*/  ISETP.GE.AND P2, PT, R90, R189, PT ;  /* 0x000000bd5a00720c */ /* 0x000fc40003f46270 */
[----:B------:R-:W-:Y:S02]  /*c950*/  FSEL R100, R100, -INF , P1 ;  /* 0xff80000064647808 */ /* 0x000fe40000800000 */
[----:B------:R-:W-:Y:S02]  /*c960*/  FSEL R103, R103, -INF , P0 ;  /* 0xff80000067677808 */ /* 0x000fe40000000000 */
[-C--:B------:R-:W-:Y:S02]  /*c970*/  ISETP.GE.AND P1, PT, R78, R197.reuse, PT ;  /* 0x000000c54e00720c */ /* 0x080fe40003f26270 */
[----:B------:R-:W-:Y:S02]  /*c980*/  ISETP.GE.AND P0, PT, R216, R197, PT ;  /* 0x000000c5d800720c */ /* 0x000fe40003f06270 */
[----:B------:R-:W-:Y:S02]  /*c990*/  FSEL R241, R86, -INF , !P3 ;  /* 0xff80000056f17808 */ /* 0x000fe40005800000 */
[----:B------:R-:W-:Y:S01]  /*c9a0*/  FSEL R233, R98, -INF , !P2 ;  /* 0xff80000062e97808 */ /* 0x000fe20005000000 */
[----:B------:R-:W-:Y:S01]  /*c9b0*/  VIADD R226, R171, 0x79 ;  /* 0x00000079abe27836 */ /* 0x000fe20000000000 */
[----:B------:R-:W-:-:S02]  /*c9c0*/  ISETP.GE.AND P3, PT, R242, R189, PT ;  /* 0x000000bdf200720c */ /* 0x000fc40003f66270 */
[----:B------:R-:W-:Y:S02]  /*c9d0*/  ISETP.GE.AND P2, PT, R208, R189, PT ;  /* 0x000000bdd000720c */ /* 0x000fe40003f46270 */
[----:B------:R-:W-:Y:S02]  /*c9e0*/  FSEL R106, R106, -INF , P1 ;  /* 0xff8000006a6a7808 */ /* 0x000fe40000800000 */
[----:B------:R-:W-:Y:S02]  /*c9f0*/  FSEL R107, R107, -INF , P0 ;  /* 0xff8000006b6b7808 */ /* 0x000fe40000000000 */
[-C--:B------:R-:W-:Y:S02]  /*ca00*/  ISETP.GE.AND P1, PT, R236, R197.reuse, PT ;  /* 0x000000c5ec00720c */ /* 0x080fe40003f26270 */
[----:B------:R-:W-:Y:S02]  /*ca10*/  ISETP.GE.AND P0, PT, R234, R197, PT ;  /* 0x000000c5ea00720c */ /* 0x000fe40003f06270 */
[----:B------:R-:W-:-:S02]  /*ca20*/  FSEL R235, R235, -INF , !P3 ;  /* 0xff800000ebeb7808 */ /* 0x000fc40005800000 */
[----:B------:R-:W-:Y:S01]  /*ca30*/  FSEL R227, R103, -INF , !P2 ;  /* 0xff80000067e37808 */ /* 0x000fe20005000000 */
[----:B------:R-:W-:Y:S01]  /*ca40*/  VIADD R220, R171, 0x78 ;  /* 0x00000078abdc7836 */ /* 0x000fe20000000000 */
[-C--:B------:R-:W-:Y:S02]  /*ca50*/  ISETP.GE.AND P3, PT, R210, R189.reuse, PT ;  /* 0x000000bdd200720c */ /* 0x080fe40003f66270 */
[----:B------:R-:W-:Y:S02]  /*ca60*/  ISETP.GE.AND P2, PT, R236, R189, PT ;  /* 0x000000bdec00720c */ /* 0x000fe40003f46270 */
[----:B------:R-:W-:Y:S02]  /*ca70*/  FSEL R111, R111, -INF , P1 ;  /* 0xff8000006f6f7808 */ /* 0x000fe40000800000 */
[----:B------:R-:W-:Y:S02]  /*ca80*/  FSEL R115, R115, -INF , P0 ;  /* 0xff80000073737808 */ /* 0x000fe40000000000 */
[----:B------:R-:W-:Y:S01]  /*ca90*/  ISETP.GE.AND P0, PT, R226, R197, PT ;  /* 0x000000c5e200720c */ /* 0x000fe20003f06270 */
[----:B------:R-:W-:Y:S01]  /*caa0*/  VIADD R214, R171, 0x88 ;  /* 0x00000088abd67836 */ /* 0x000fe20000000000 */
[----:B------:R-:W-:-:S02]  /*cab0*/  FSEL R231, R99, -INF , !P3 ;  /* 0xff80000063e77808 */ /* 0x000fc40005800000 */
[----:B------:R-:W-:Y:S01]  /*cac0*/  FSEL R221, R111, -INF , !P2 ;  /* 0xff8000006fdd7808 */ /* 0x000fe20005000000 */
[----:B------:R-:W-:Y:S01]  /*cad0*/  VIADD R232, R171, 0x80 ;  /* 0x00000080abe87836 */ /* 0x000fe20000000000 */
[-C--:B------:R-:W-:Y:S02]  /*cae0*/  ISETP.GE.AND P3, PT, R78, R189.reuse, PT ;  /* 0x000000bd4e00720c */ /* 0x080fe40003f66270 */
[----:B------:R-:W-:Y:S02]  /*caf0*/  ISETP.GE.AND P2, PT, R226, R189, PT ;  /* 0x000000bde200720c */ /* 0x000fe40003f46270 */
[----:B------:R-:W-:Y:S02]  /*cb00*/  FSEL R119, R119, -INF , P0 ;  /* 0xff80000077777808 */ /* 0x000fe40000000000 */
[----:B------:R-:W-:Y:S01]  /*cb10*/  ISETP.GE.AND P1, PT, R220, R197, PT ;  /* 0x000000c5dc00720c */ /* 0x000fe20003f26270 */
[----:B------:R-:W-:Y:S01]  /*cb20*/  VIADD R218, R171, 0x98 ;  /* 0x00000098abda7836 */ /* 0x000fe20000000000 */
[----:B------:R-:W-:-:S02]  /*cb30*/  FSEL R225, R106, -INF , !P3 ;  /* 0xff8000006ae17808 */ /* 0x000fc40005800000 */
[----:B------:R-:W-:Y:S02]  /*cb40*/  FSEL R215, R119, -INF , !P2 ;  /* 0xff80000077d77808 */ /* 0x000fe40005000000 */
[----:B------:R-:W-:Y:S02]  /*cb50*/  ISETP.GE.AND P3, PT, R234, R189, PT ;  /* 0x000000bdea00720c */ /* 0x000fe40003f66270 */
[----:B------:R-:W-:Y:S02]  /*cb60*/  FSEL R117, R117, -INF , P1 ;  /* 0xff80000075757808 */ /* 0x000fe40000800000 */
[-C--:B------:R-:W-:Y:S02]  /*cb70*/  ISETP.GE.AND P2, PT, R214, R197.reuse, PT ;  /* 0x000000c5d600720c */ /* 0x080fe40003f46270 */
[C---:B------:R-:W-:Y:S01]  /*cb80*/  ISETP.GE.AND P1, PT, R232.reuse, R197, PT ;  /* 0x000000c5e800720c */ /* 0x040fe20003f26270 */
[----:B------:R-:W-:Y:S01]  /*cb90*/  IMAD.MOV.U32 R76, RZ, RZ, R61 ;  /* 0x000000ffff4c7224 */ /* 0x000fe200078e003d */
[----:B------:R-:W-:Y:S01]  /*cba0*/  FSEL R61, R123, -INF , P2 ;  /* 0xff8000007b3d7808 */ /* 0x000fe20001000000 */
[----:B------:R-:W-:Y:S01]  /*cbb0*/  IMAD.MOV.U32 R82, RZ, RZ, R219 ;  /* 0x000000ffff527224 */ /* 0x000fe200078e00db */
[----:B------:R-:W-:Y:S01]  /*cbc0*/  FSEL R219, R115, -INF , !P3 ;  /* 0xff80000073db7808 */ /* 0x000fe20005800000 */
[----:B------:R-:W-:Y:S01]  /*cbd0*/  VIADD R222, R171, 0x91 ;  /* 0x00000091abde7836 */ /* 0x000fe20000000000 */
[----:B------:R-:W-:-:S02]  /*cbe0*/  ISETP.GE.AND P3, PT, R232, R189, PT ;  /* 0x000000bde800720c */ /* 0x000fc40003f66270 */
[----:B------:R-:W-:Y:S02]  /*cbf0*/  FSEL R121, R121, -INF , P1 ;  /* 0xff80000079797808 */ /* 0x000fe40000800000 */
[----:B------:R-:W-:Y:S02]  /*cc00*/  ISETP.GE.AND P2, PT, R218, R197, PT ;  /* 0x000000c5da00720c */ /* 0x000fe40003f46270 */
[-C--:B------:R-:W-:Y:S01]  /*cc10*/  ISETP.GE.AND P4, PT, R165, R189.reuse, PT ;  /* 0x000000bda500720c */ /* 0x080fe20003f86270 */
[----:B------:R-:W-:Y:S01]  /*cc20*/  IMAD.MOV.U32 R98, RZ, RZ, R213 ;  /* 0x000000ffff627224 */ /* 0x000fe200078e00d5 */
[----:B------:R-:W-:Y:S02]  /*cc30*/  ISETP.GE.AND P6, PT, R214, R189, PT ;  /* 0x000000bdd600720c */ /* 0x000fe40003fc6270 */
[----:B------:R-:W-:Y:S02]  /*cc40*/  FSEL R213, R121, -INF , !P3 ;  /* 0xff80000079d57808 */ /* 0x000fe40005800000 */
[----:B------:R-:W-:Y:S01]  /*cc50*/  FSEL R57, R134, -INF , P2 ;  /* 0xff80000086397808 */ /* 0x000fe20001000000 */
[----:B------:R-:W-:Y:S01]  /*cc60*/  IMAD.MOV.U32 R134, RZ, RZ, R171 ;  /* 0x000000ffff867224 */ /* 0x000fe200078e00ab */
[----:B------:R-:W-:-:S02]  /*cc70*/  FSEL R239, R87, -INF , !P4 ;  /* 0xff80000057ef7808 */ /* 0x000fc40006000000 */
[----:B------:R-:W-:Y:S02]  /*cc80*/  ISETP.GE.AND P3, PT, R222, R197, PT ;  /* 0x000000c5de00720c */ /* 0x000fe40003f66270 */
[-C--:B------:R-:W-:Y:S02]  /*cc90*/  ISETP.GE.AND P4, PT, R240, R189.reuse, PT ;  /* 0x000000bdf000720c */ /* 0x080fe40003f86270 */
[----:B------:R-:W-:Y:S02]  /*cca0*/  FSEL R61, R61, -INF , !P6 ;  /* 0xff8000003d3d7808 */ /* 0x000fe40007000000 */
[----:B------:R-:W-:Y:S02]  /*ccb0*/  ISETP.GE.AND P6, PT, R222, R189, PT ;  /* 0x000000bdde00720c */ /* 0x000fe40003fc6270 */
[----:B------:R-:W-:Y:S02]  /*ccc0*/  FSEL R133, R133, -INF , P3 ;  /* 0xff80000085857808 */ /* 0x000fe40001800000 */
[----:B------:R-:W-:-:S02]  /*ccd0*/  FSEL R91, R91, -INF , !P4 ;  /* 0xff8000005b5b7808 */ /* 0x000fc40006000000 */
[----:B------:R-:W-:Y:S01]  /*cce0*/  ISETP.GE.AND P2, PT, R134, R197, PT ;  /* 0x000000c58600720c */ /* 0x000fe20003f46270 */
[----:B------:R-:W-:Y:S01]  /*ccf0*/  IMAD.MOV.U32 R119, RZ, RZ, R207 ;  /* 0x000000ffff777224 */ /* 0x000fe200078e00cf */
[-C--:B------:R-:W-:Y:S02]  /*cd00*/  ISETP.GE.AND P4, PT, R238, R189.reuse, PT ;  /* 0x000000bdee00720c */ /* 0x080fe40003f86270 */
[----:B------:R-:W-:Y:S02]  /*cd10*/  FSEL R207, R133, -INF , !P6 ;  /* 0xff80000085cf7808 */ /* 0x000fe40007000000 */
[----:B------:R-:W-:Y:S02]  /*cd20*/  FSEL R72, R72, -INF , P2 ;  /* 0xff80000048487808 */ /* 0x000fe40001000000 */
[-C--:B------:R-:W-:Y:S02]  /*cd30*/  ISETP.GE.AND P6, PT, R134, R189.reuse, PT ;  /* 0x000000bd8600720c */ /* 0x080fe40003fc6270 */
        /* <DEDUP_REMOVED lines=21> */
[C---:B------:R-:W-:Y:S01]  /*ce90*/  VIADD R230, R171.reuse, 0x89 ;  /* 0x00000089abe67836 */ /* 0x040fe20000000000 */
[----:B------:R-:W-:Y:S02]  /*cea0*/  ISETP.GE.AND P4, PT, R220, R189, PT ;  /* 0x000000bddc00720c */ /* 0x000fe40003f86270 */
[----:B------:R-:W-:Y:S01]  /*ceb0*/  FMNMX3.FTZ R54, R54, R227, R225, !PT ;  /* 0x000000e336367276 */ /* 0x000fe200078100e1 */
[----:B------:R-:W-:Y:S01]  /*cec0*/  VIADD R224, R171, 0x90 ;  /* 0x00000090abe07836 */ /* 0x000fe20000000000 */
[----:B------:R-:W-:Y:S02]  /*ced0*/  ISETP.GE.AND P0, PT, R228, R197, PT ;  /* 0x000000c5e400720c */ /* 0x000fe40003f06270 */
[----:B------:R-:W-:Y:S02]  /*cee0*/  FSEL R217, R117, -INF , !P4 ;  /* 0xff80000075d97808 */ /* 0x000fe40006000000 */
[----:B------:R-:W-:-:S02]  /*cef0*/  FMNMX3.FTZ R54, R54, R223, R221, !PT ;  /* 0x000000df36367276 */ /* 0x000fc400078100dd */
[----:B------:R-:W-:Y:S02]  /*cf00*/  ISETP.GE.AND P1, PT, R230, R197, PT ;  /* 0x000000c5e600720c */ /* 0x000fe40003f26270 */
[----:B------:R-:W-:Y:S02]  /*cf10*/  ISETP.GE.AND P4, PT, R228, R189, PT ;  /* 0x000000bde400720c */ /* 0x000fe40003f86270 */
[----:B------:R-:W-:Y:S02]  /*cf20*/  FSEL R122, R122, -INF , P0 ;  /* 0xff8000007a7a7808 */ /* 0x000fe40000000000 */
[----:B------:R-:W-:Y:S02]  /*cf30*/  ISETP.GE.AND P0, PT, R224, R197, PT ;  /* 0x000000c5e000720c */ /* 0x000fe40003f06270 */
[----:B------:R-:W-:Y:S01]  /*cf40*/  FMNMX3.FTZ R54, R54, R219, R217, !PT ;  /* 0x000000db36367276 */ /* 0x000fe200078100d9 */
[C---:B------:R-:W-:Y:S01]  /*cf50*/  VIADD R212, R171.reuse, 0x99 ;  /* 0x00000099abd47836 */ /* 0x040fe20000000000 */
[----:B------:R-:W-:Y:S01]  /*cf60*/  ISETP.GE.AND P5, PT, R230, R189, PT ;  /* 0x000000bde600720c */ /* 0x000fe20003fa6270 */
[----:B------:R-:W-:Y:S01]  /*cf70*/  VIADD R206, R171, 0xa0 ;  /* 0x000000a0abce7836 */ /* 0x000fe20000000000 */
[----:B------:R-:W-:-:S02]  /*cf80*/  FSEL R126, R126, -INF , P1 ;  /* 0xff8000007e7e7808 */ /* 0x000fc40000800000 */
[----:B------:R-:W-:Y:S02]  /*cf90*/  FSEL R211, R122, -INF , !P4 ;  /* 0xff8000007ad37808 */ /* 0x000fe40006000000 */
[----:B------:R-:W-:Y:S02]  /*cfa0*/  ISETP.GE.AND P4, PT, R224, R189, PT ;  /* 0x000000bde000720c */ /* 0x000fe40003f86270 */
        /* <DEDUP_REMOVED lines=10> */
[----:B------:R-:W-:Y:S01]  /*d050*/  FMNMX3.FTZ R54, R54, R211, R61, !PT ;  /* 0x000000d336367276 */ /* 0x000fe2000781003d */
[----:B------:R-:W-:Y:S01]  /*d060*/  VIADD R168, R171, 0xb0 ;  /* 0x000000b0aba87836 */ /* 0x000fe20000000000 */
[----:B------:R-:W-:Y:S02]  /*d070*/  ISETP.GE.AND P4, PT, R212, R189, PT ;  /* 0x000000bdd400720c */ /* 0x000fe40003f86270 */
[----:B------:R-:W-:Y:S02]  /*d080*/  FSEL R135, R135, -INF , P1 ;  /* 0xff80000087877808 */ /* 0x000fe40000800000 */
[----:B------:R-:W-:-:S02]  /*d090*/  FSEL R55, R139, -INF , P0 ;  /* 0xff8000008b377808 */ /* 0x000fc40000000000 */
[----:B------:R-:W-:Y:S02]  /*d0a0*/  FSEL R57, R57, -INF , !P5 ;  /* 0xff80000039397808 */ /* 0x000fe40006800000 */
[----:B------:R-:W-:Y:S02]  /*d0b0*/  ISETP.GE.AND P3, PT, R206, R189, PT ;  /* 0x000000bdce00720c */ /* 0x000fe40003f66270 */
[-C--:B------:R-:W-:Y:S02]  /*d0c0*/  ISETP.GE.AND P1, PT, R204, R197.reuse, PT ;  /* 0x000000c5cc00720c */ /* 0x080fe40003f26270 */
[-C--:B------:R-:W-:Y:S02]  /*d0d0*/  ISETP.GE.AND P0, PT, R202, R197.reuse, PT ;  /* 0x000000c5ca00720c */ /* 0x080fe40003f06270 */
[----:B------:R-:W-:Y:S02]  /*d0e0*/  ISETP.GE.AND P5, PT, R170, R197, PT ;  /* 0x000000c5aa00720c */ /* 0x000fe40003fa6270 */
[----:B------:R-:W-:Y:S01]  /*d0f0*/  FMNMX3.FTZ R54, R54, R209, R59, !PT ;  /* 0x000000d136367276 */ /* 0x000fe2000781003b */
[----:B------:R-:W-:Y:S01]  /*d100*/  IMAD.MOV.U32 R130, RZ, RZ, R203 ;  /* 0x000000ffff827224 */ /* 0x000fe200078e00cb */
[----:B------:R-:W-:Y:S01]  /*d110*/  FSEL R203, R135, -INF , !P4 ;  /* 0xff80000087cb7808 */ /* 0x000fe20006000000 */
[C---:B------:R-:W-:Y:S01]  /*d120*/  VIADD R205, R171.reuse, 0xb1 ;  /* 0x000000b1abcd7836 */ /* 0x040fe20000000000 */
[-C--:B------:R-:W-:Y:S01]  /*d130*/  ISETP.GE.AND P2, PT, R204, R189.reuse, PT ;  /* 0x000000bdcc00720c */ /* 0x080fe20003f46270 */
[C---:B------:R-:W-:Y:S01]  /*d140*/  VIADD R81, R171.reuse, 0xb8 ;  /* 0x000000b8ab517836 */ /* 0x040fe20000000000 */
[----:B------:R-:W-:Y:S01]  /*d150*/  ISETP.GE.AND P6, PT, R202, R189, PT ;  /* 0x000000bdca00720c */ /* 0x000fe20003fc6270 */
[----:B------:R-:W-:Y:S01]  /*d160*/  VIADD R65, R171, 0xb9 ;  /* 0x000000b9ab417836 */ /* 0x000fe20000000000 */
[----:B------:R-:W-:-:S02]  /*d170*/  FSEL R55, R55, -INF , !P3 ;  /* 0xff80000037377808 */ /* 0x000fc40005800000 */
[----:B------:R-:W-:Y:S02]  /*d180*/  ISETP.GE.AND P4, PT, R168, R197, PT ;  /* 0x000000c5a800720c */ /* 0x000fe40003f86270 */
[----:B------:R-:W-:Y:S02]  /*d190*/  FSEL R141, R141, -INF , P1 ;  /* 0xff8000008d8d7808 */ /* 0x000fe40000800000 */
[----:B------:R-:W-:Y:S02]  /*d1a0*/  FSEL R145, R145, -INF , P0 ;  /* 0xff80000091917808 */ /* 0x000fe40000000000 */
[----:B------:R-:W-:Y:S02]  /*d1b0*/  FSEL R146, R146, -INF , P5 ;  /* 0xff80000092927808 */ /* 0x000fe40002800000 */
[----:B------:R-:W-:Y:S02]  /*d1c0*/  FMNMX3.FTZ R54, R54, R207, R57, !PT ;  /* 0x000000cf36367276 */ /* 0x000fe40007810039 */
[-C--:B------:R-:W-:Y:S01]  /*d1d0*/  ISETP.GE.AND P5, PT, R170, R189.reuse, PT ;  /* 0x000000bdaa00720c */ /* 0x080fe20003fa6270 */
[----:B------:R-:W-:Y:S01]  /*d1e0*/  VIADD R132, R171, 0xc0 ;  /* 0x000000c0ab847836 */ /* 0x000fe20000000000 */
[----:B------:R-:W-:Y:S01]  /*d1f0*/  ISETP.GE.AND P3, PT, R168, R189, PT ;  /* 0x000000bda800720c */ /* 0x000fe20003f66270 */
[----:B------:R-:W-:Y:S01]  /*d200*/  IMAD.MOV.U32 R111, RZ, RZ, R201 ;  /* 0x000000ffff6f7224 */ /* 0x000fe200078e00c9 */
[----:B------:R-:W-:Y:S01]  /*d210*/  FSEL R201, R141, -INF , !P2 ;  /* 0xff8000008dc97808 */ /* 0x000fe20005000000 */
[----:B------:R-:W-:Y:S01]  /*d220*/  IMAD.MOV.U32 R69, RZ, RZ, R169 ;  /* 0x000000ffff457224 */ /* 0x000fe200078e00a9 */
[----:B------:R-:W-:Y:S01]  /*d230*/  ISETP.GE.AND P1, PT, R205, R197, PT ;  /* 0x000000c5cd00720c */ /* 0x000fe20003f26270 */
[----:B------:R-:W-:Y:S01]  /*d240*/  IMAD.MOV.U32 R126, RZ, RZ, R199 ;  /* 0x000000ffff7e7224 */ /* 0x000fe200078e00c7 */
[----:B------:R-:W-:-:S02]  /*d250*/  FSEL R169, R145, -INF , !P6 ;  /* 0xff80000091a97808 */ /* 0x000fc40007000000 */
[----:B------:R-:W-:Y:S02]  /*d260*/  ISETP.GE.AND P0, PT, R81, R197, PT ;  /* 0x000000c55100720c */ /* 0x000fe40003f06270 */
[----:B------:R-:W-:Y:S02]  /*d270*/  FSEL R147, R147, -INF , P4 ;  /* 0xff80000093937808 */ /* 0x000fe40002000000 */
[----:B------:R-:W-:Y:S01]  /*d280*/  FMNMX3.FTZ R54, R54, R203, R55, !PT ;  /* 0x000000cb36367276 */ /* 0x000fe20007810037 */
[C---:B------:R-:W-:Y:S01]  /*d290*/  VIADD R37, R171.reuse, 0xc8 ;  /* 0x000000c8ab257836 */ /* 0x040fe20000000000 */
[----:B------:R-:W-:Y:S01]  /*d2a0*/  FSEL R199, R146, -INF , !P5 ;  /* 0xff80000092c77808 */ /* 0x000fe20006800000 */
[----:B------:R-:W-:Y:S01]  /*d2b0*/  VIADD R39, R171, 0xc1 ;  /* 0x000000c1ab277836 */ /* 0x000fe20000000000 */
[----:B------:R-:W-:Y:S01]  /*d2c0*/  ISETP.GE.AND P5, PT, R65, R197, PT ;  /* 0x000000c54100720c */ /* 0x000fe20003fa6270 */
[----:B------:R-:W-:Y:S01]  /*d2d0*/  IMAD.MOV.U32 R87, RZ, RZ, R167 ;  /* 0x000000ffff577224 */ /* 0x000fe200078e00a7 */
[-C--:B------:R-:W-:Y:S01]  /*d2e0*/  ISETP.GE.AND P2, PT, R205, R189.reuse, PT ;  /* 0x000000bdcd00720c */ /* 0x080fe20003f46270 */
[----:B------:R-:W-:Y:S01]  /*d2f0*/  VIADD R23, R171, 0xd0 ;  /* 0x000000d0ab177836 */ /* 0x000fe20000000000 */
[----:B------:R-:W-:-:S02]  /*d300*/  ISETP.GE.AND P6, PT, R81, R189, PT ;  /* 0x000000bd5100720c */ /* 0x000fc40003fc6270 */
[----:B------:R-:W-:Y:S02]  /*d310*/  FSEL R167, R147, -INF , !P3 ;  /* 0xff80000093a77808 */ /* 0x000fe40005800000 */
[----:B------:R-:W-:Y:S02]  /*d320*/  ISETP.GE.AND P4, PT, R132, R197, PT ;  /* 0x000000c58400720c */ /* 0x000fe40003f86270 */
[----:B------:R-:W-:Y:S02]  /*d330*/  FSEL R150, R150, -INF , P1 ;  /* 0xff80000096967808 */ /* 0x000fe40000800000 */
[----:B------:R-:W-:Y:S02]  /*d340*/  FSEL R151, R151, -INF , P0 ;  /* 0xff80000097977808 */ /* 0x000fe40000000000 */
[----:B------:R-:W-:Y:S01]  /*d350*/  FMNMX3.FTZ R54, R54, R201, R169, !PT ;  /* 0x000000c936367276 */ /* 0x000fe200078100a9 */
[----:B------:R-:W-:Y:S01]  /*d360*/  VIADD R29, R171, 0xc9 ;  /* 0x000000c9ab1d7836 */ /* 0x000fe20000000000 */
[----:B------:R-:W-:Y:S01]  /*d370*/  FSEL R154, R154, -INF , P5 ;  /* 0xff8000009a9a7808 */ /* 0x000fe20002800000 */
[----:B------:R-:W-:Y:S01]  /*d380*/  IMAD.MOV.U32 R121, RZ, RZ, R175 ;  /* 0x000000ffff797224 */ /* 0x000fe200078e00af */
[----:B------:R-:W-:Y:S01]  /*d390*/  ISETP.GE.AND P0, PT, R37, R197, PT ;  /* 0x000000c52500720c */ /* 0x000fe20003f06270 */
[----:B------:R-:W-:Y:S01]  /*d3a0*/  IMAD.MOV.U32 R93, RZ, RZ, R165 ;  /* 0x000000ffff5d7224 */ /* 0x000fe200078e00a5 */
[----:B------:R-:W-:-:S02]  /*d3b0*/  ISETP.GE.AND P5, PT, R65, R189, PT ;  /* 0x000000bd4100720c */ /* 0x000fc40003fa6270 */
[----:B------:R-:W-:Y:S02]  /*d3c0*/  ISETP.GE.AND P3, PT, R132, R189, PT ;  /* 0x000000bd8400720c */ /* 0x000fe40003f66270 */
[----:B------:R-:W-:Y:S02]  /*d3d0*/  FSEL R175, R150, -INF , !P2 ;  /* 0xff80000096af7808 */ /* 0x000fe40005000000 */
[----:B------:R-:W-:Y:S02]  /*d3e0*/  ISETP.GE.AND P1, PT, R39, R197, PT ;  /* 0x000000c52700720c */ /* 0x000fe40003f26270 */
[----:B------:R-:W-:Y:S02]  /*d3f0*/  FSEL R165, R151, -INF , !P6 ;  /* 0xff80000097a57808 */ /* 0x000fe40007000000 */
[----:B------:R-:W-:Y:S02]  /*d400*/  FSEL R155, R155, -INF , P4 ;  /* 0xff8000009b9b7808 */ /* 0x000fe40002000000 */
[----:B------:R-:W-:Y:S01]  /*d410*/  FMNMX3.FTZ R54, R54, R199, R167, !PT ;  /* 0x000000c736367276 */ /* 0x000fe200078100a7 */
[----:B------:R-:W-:Y:S01]  /*d420*/  VIADD R21, R171, 0xd1 ;  /* 0x000000d1ab157836 */ /* 0x000fe20000000000 */
[----:B------:R-:W-:Y:S01]  /*d430*/  ISETP.GE.AND P4, PT, R23, R197, PT ;  /* 0x000000c51700720c */ /* 0x000fe20003f86270 */
[----:B------:R-:W-:Y:S01]  /*d440*/  VIADD R15, R171, 0xd8 ;  /* 0x000000d8ab0f7836 */ /* 0x000fe20000000000 */
[----:B------:R-:W-:Y:S01]  /*d450*/  ISETP.GE.AND P6, PT, R37, R189, PT ;  /* 0x000000bd2500720c */ /* 0x000fe20003fc6270 */
[----:B------:R-:W-:Y:S01]  /*d460*/  VIADD R158, R171, 0xd9 ;  /* 0x000000d9ab9e7836 */ /* 0x000fe20000000000 */
[----:B------:R-:W-:Y:S01]  /*d470*/  FSEL R157, R157, -INF , P0 ;  /* 0xff8000009d9d7808 */ /* 0x000fe20000000000 */
[----:B------:R-:W-:-:S02]  /*d480*/  VIADD R74, R171, 0xe0 ;  /* 0x000000e0ab4a7836 */ /* 0x000fc40000000000 */
[C---:B------:R-:W-:Y:S02]  /*d490*/  VIADD R38, R171.reuse, 0xe1 ;  /* 0x000000e1ab267836 */ /* 0x040fe40000000000 */
[C---:B------:R-:W-:Y:S02]  /*d4a0*/  VIADD R36, R171.reuse, 0xe8 ;  /* 0x000000e8ab247836 */ /* 0x040fe40000000000 */
[C---:B------:R-:W-:Y:S02]  /*d4b0*/  VIADD R26, R171.reuse, 0xe9 ;  /* 0x000000e9ab1a7836 */ /* 0x040fe40000000000 */
[C---:B------:R-:W-:Y:S02]  /*d4c0*/  VIADD R22, R171.reuse, 0xf0 ;  /* 0x000000f0ab167836 */ /* 0x040fe40000000000 */
[C---:B------:R-:W-:Y:S02]  /*d4d0*/  VIADD R20, R171.reuse, 0xf1 ;  /* 0x000000f1ab147836 */ /* 0x040fe40000000000 */
[----:B------:R-:W-:-:S02]  /*d4e0*/  VIADD R18, R171, 0xf8 ;  /* 0x000000f8ab127836 */ /* 0x000fc40000000000 */
[----:B------:R-:W-:Y:S01]  /*d4f0*/  VIADD R16, R171, 0xf9 ;  /* 0x000000f9ab107836 */ /* 0x000fe20000000000 */
[----:B------:R-:W-:Y:S01]  /*d500*/  FSEL R171, R154, -INF , !P5 ;  /* 0xff8000009aab7808 */ /* 0x000fe20006800000 */
[----:B------:R-:W-:Y:S01]  /*d510*/  IMAD.MOV.U32 R106, RZ, RZ, R163 ;  /* 0x000000ffff6a7224 */ /* 0x000fe200078e00a3 */
[----:B------:R-:W-:Y:S02]  /*d520*/  ISETP.GE.AND P2, PT, R39, R189, PT ;  /* 0x000000bd2700720c */ /* 0x000fe40003f46270 */
[----:B------:R-:W-:Y:S02]  /*d530*/  ISETP.GE.AND P5, PT, R29, R197, PT ;  /* 0x000000c51d00720c */ /* 0x000fe40003fa6270 */
[----:B------:R-:W-:Y:S02]  /*d540*/  FSEL R163, R155, -INF , !P3 ;  /* 0xff8000009ba37808 */ /* 0x000fe40005800000 */
[----:B------:R-:W-:Y:S02]  /*d550*/  FSEL R156, R156, -INF , P1 ;  /* 0xff8000009c9c7808 */ /* 0x000fe40000800000 */
[----:B------:R-:W-:-:S02]  /*d560*/  FMNMX3.FTZ R54, R54, R175, R165, !PT ;  /* 0x000000af36367276 */ /* 0x000fc400078100a5 */
[----:B------:R-:W-:Y:S02]  /*d570*/  ISETP.GE.AND P3, PT, R23, R189, PT ;  /* 0x000000bd1700720c */ /* 0x000fe40003f66270 */
[----:B------:R-:W-:Y:S01]  /*d580*/  FSEL R151, R160, -INF , P4 ;  /* 0xff800000a0977808 */ /* 0x000fe20002000000 */
[----:B------:R-:W-:Y:S01]  /*d590*/  IMAD.MOV.U32 R71, RZ, RZ, R161 ;  /* 0x000000ffff477224 */ /* 0x000fe200078e00a1 */
[----:B------:R-:W-:Y:S02]  /*d5a0*/  FSEL R157, R157, -INF , !P6 ;  /* 0xff8000009d9d7808 */ /* 0x000fe40007000000 */
[----:B------:R-:W-:Y:S02]  /*d5b0*/  FSEL R161, R156, -INF , !P2 ;  /* 0xff8000009ca17808 */ /* 0x000fe40005000000 */
[-C--:B------:R-:W-:Y:S02]  /*d5c0*/  ISETP.GE.AND P1, PT, R21, R197.reuse, PT ;  /* 0x000000c51500720c */ /* 0x080fe40003f26270 */
[----:B------:R-:W-:-:S02]  /*d5d0*/  ISETP.GE.AND P0, PT, R15, R197, PT ;  /* 0x000000c50f00720c */ /* 0x000fc40003f06270 */
[----:B------:R-:W-:Y:S02]  /*d5e0*/  FSEL R25, R159, -INF , P5 ;  /* 0xff8000009f197808 */ /* 0x000fe40002800000 */
[----:B------:R-:W-:Y:S02]  /*d5f0*/  ISETP.GE.AND P6, PT, R29, R189, PT ;  /* 0x000000bd1d00720c */ /* 0x000fe40003fc6270 */
[----:B------:R-:W-:Y:S02]  /*d600*/  FMNMX3.FTZ R54, R54, R171, R163, !PT ;  /* 0x000000ab36367276 */ /* 0x000fe400078100a3 */
[----:B------:R-:W-:Y:S02]  /*d610*/  FSEL R151, R151, -INF , !P3 ;  /* 0xff80000097977808 */ /* 0x000fe40005800000 */
[-C--:B------:R-:W-:Y:S02]  /*d620*/  ISETP.GE.AND P3, PT, R74, R197.reuse, PT ;  /* 0x000000c54a00720c */ /* 0x080fe40003f66270 */
[----:B------:R-:W-:-:S02]  /*d630*/  ISETP.GE.AND P4, PT, R158, R197, PT ;  /* 0x000000c59e00720c */ /* 0x000fc40003f86270 */
[-C--:B------:R-:W-:Y:S02]  /*d640*/  ISETP.GE.AND P2, PT, R21, R189.reuse, PT ;  /* 0x000000bd1500720c */ /* 0x080fe40003f46270 */
[----:B------:R-:W-:Y:S02]  /*d650*/  ISETP.GE.AND P5, PT, R15, R189, PT ;  /* 0x000000bd0f00720c */ /* 0x000fe40003fa6270 */
[----:B------:R-:W-:Y:S02]  /*d660*/  FSEL R25, R25, -INF , !P6 ;  /* 0xff80000019197808 */ /* 0x000fe40007000000 */
[----:B------:R-:W-:Y:S02]  /*d670*/  FSEL R135, R162, -INF , P1 ;  /* 0xff800000a2877808 */ /* 0x000fe40000800000 */
[----:B------:R-:W-:Y:S02]  /*d680*/  FSEL R141, R164, -INF , P0 ;  /* 0xff800000a48d7808 */ /* 0x000fe40000000000 */
[----:B------:R-:W-:-:S02]  /*d690*/  FMNMX3.FTZ R54, R54, R161, R157, !PT ;  /* 0x000000a136367276 */ /* 0x000fc4000781009d */
[----:B------:R-:W-:Y:S02]  /*d6a0*/  ISETP.GE.AND P6, PT, R74, R189, PT ;  /* 0x000000bd4a00720c */ /* 0x000fe40003fc6270 */
[----:B------:R-:W-:Y:S02]  /*d6b0*/  FSEL R139, R176, -INF , P3 ;  /* 0xff800000b08b7808 */ /* 0x000fe40001800000 */
[-C--:B------:R-:W-:Y:S02]  /*d6c0*/  ISETP.GE.AND P1, PT, R38, R197.reuse, PT ;  /* 0x000000c52600720c */ /* 0x080fe40003f26270 */
[-C--:B------:R-:W-:Y:S02]  /*d6d0*/  ISETP.GE.AND P0, PT, R36, R197.reuse, PT ;  /* 0x000000c52400720c */ /* 0x080fe40003f06270 */
[----:B------:R-:W-:Y:S02]  /*d6e0*/  FSEL R147, R166, -INF , P4 ;  /* 0xff800000a6937808 */ /* 0x000fe40002000000 */
[----:B------:R-:W-:-:S02]  /*d6f0*/  ISETP.GE.AND P3, PT, R26, R197, PT ;  /* 0x000000c51a00720c */ /* 0x000fc40003f66270 */
[----:B------:R-:W-:Y:S02]  /*d700*/  FSEL R135, R135, -INF , !P2 ;  /* 0xff80000087877808 */ /* 0x000fe40005000000 */
[----:B------:R-:W-:Y:S02]  /*d710*/  FSEL R141, R141, -INF , !P5 ;  /* 0xff8000008d8d7808 */ /* 0x000fe40006800000 */
[----:B------:R-:W-:Y:S02]  /*d720*/  ISETP.GE.AND P4, PT, R158, R189, PT ;  /* 0x000000bd9e00720c */ /* 0x000fe40003f86270 */
[----:B------:R-:W-:Y:S02]  /*d730*/  FMNMX3.FTZ R54, R54, R25, R151, !PT ;  /* 0x0000001936367276 */ /* 0x000fe40007810097 */
[----:B------:R-:W-:Y:S02]  /*d740*/  FSEL R139, R139, -INF , !P6 ;  /* 0xff8000008b8b7808 */ /* 0x000fe40007000000 */
[----:B------:R-:W-:-:S02]  /*d750*/  ISETP.GE.AND P2, PT, R38, R189, PT ;  /* 0x000000bd2600720c */ /* 0x000fc40003f46270 */
[----:B------:R-:W-:Y:S02]  /*d760*/  ISETP.GE.AND P5, PT, R36, R189, PT ;  /* 0x000000bd2400720c */ /* 0x000fe40003fa6270 */
[----:B------:R-:W-:Y:S02]  /*d770*/  ISETP.GE.AND P6, PT, R22, R197, PT ;  /* 0x000000c51600720c */ /* 0x000fe40003fc6270 */
[----:B------:R-:W-:Y:S02]  /*d780*/  FSEL R155, R198, -INF , P1 ;  /* 0xff800000c69b7808 */ /* 0x000fe40000800000 */
[----:B------:R-:W-:Y:S02]  /*d790*/  FSEL R27, R27, -INF , P0 ;  /* 0xff8000001b1b7808 */ /* 0x000fe40000000000 */
[----:B------:R-:W-:Y:S02]  /*d7a0*/  FSEL R117, R24, -INF , P3 ;  /* 0xff80000018757808 */ /* 0x000fe40001800000 */
[----:B------:R-:W-:-:S02]  /*d7b0*/  FSEL R147, R147, -INF , !P4 ;  /* 0xff80000093937808 */ /* 0x000fc40006000000 */
[----:B------:R-:W-:Y:S02]  /*d7c0*/  FMNMX3.FTZ R24, R54, R135, R141, !PT ;  /* 0x0000008736187276 */ /* 0x000fe4000781008d */
[----:B------:R-:W-:Y:S02]  /*d7d0*/  FSEL R155, R155, -INF , !P2 ;  /* 0xff8000009b9b7808 */ /* 0x000fe40005000000 */
[----:B------:R-:W-:Y:S02]  /*d7e0*/  FSEL R145, R27, -INF , !P5 ;  /* 0xff8000001b917808 */ /* 0x000fe40006800000 */
[----:B------:R-:W-:Y:S02]  /*d7f0*/  FSEL R17, R17, -INF , P6 ;  /* 0xff80000011117808 */ /* 0x000fe40003000000 */
[-C--:B------:R-:W-:Y:S02]  /*d800*/  ISETP.GE.AND P0, PT, R20, R197.reuse, PT ;  /* 0x000000c51400720c */ /* 0x080fe40003f06270 */
[----:B------:R-:W-:-:S02]  /*d810*/  ISETP.GE.AND P2, PT, R18, R197, PT ;  /* 0x000000c51200720c */ /* 0x000fc40003f46270 */
[-C--:B------:R-:W-:Y:S02]  /*d820*/  ISETP.GE.AND P6, PT, R26, R189.reuse, PT ;  /* 0x000000bd1a00720c */ /* 0x080fe40003fc6270 */
[----:B------:R-:W-:Y:S02]  /*d830*/  ISETP.GE.AND P5, PT, R22, R189, PT ;  /* 0x000000bd1600720c */ /* 0x000fe40003fa6270 */
[----:B------:R-:W-:Y:S01]  /*d840*/  FMNMX3.FTZ R24, R24, R147, R139, !PT ;  /* 0x0000009318187276 */ /* 0x000fe2000781008b */
[----:B------:R-:W-:Y:S01]  /*d850*/  IMAD.MOV.U32 R123, RZ, RZ, R106 ;  /* 0x000000ffff7b7224 */ /* 0x000fe200078e006a */
[-C--:B------:R-:W-:Y:S01]  /*d860*/  ISETP.GE.AND P4, PT, R20, R189.reuse, PT ;  /* 0x000000bd1400720c */ /* 0x080fe20003f86270 */
[----:B------:R-:W-:Y:S01]  /*d870*/  IMAD.MOV.U32 R106, RZ, RZ, R93 ;  /* 0x000000ffff6a7224 */ /* 0x000fe200078e005d */
[----:B------:R-:W-:Y:S02]  /*d880*/  ISETP.GE.AND P3, PT, R18, R189, PT ;  /* 0x000000bd1200720c */ /* 0x000fe40003f66270 */
[----:B------:R-:W-:-:S02]  /*d890*/  ISETP.GE.AND P1, PT, R16, R197, PT ;  /* 0x000000c51000720c */ /* 0x000fc40003f26270 */
[----:B------:R-:W-:Y:S02]  /*d8a0*/  FSEL R19, R19, -INF , P0 ;  /* 0xff80000013137808 */ /* 0x000fe40000000000 */
[----:B------:R-:W-:Y:S02]  /*d8b0*/  FSEL R71, R71, -INF , P2 ;  /* 0xff80000047477808 */ /* 0x000fe40001000000 */
[----:B------:R-:W-:Y:S02]  /*d8c0*/  FSEL R117, R117, -INF , !P6 ;  /* 0xff80000075757808 */ /* 0x000fe40007000000 */
[----:B------:R-:W-:Y:S02]  /*d8d0*/  FSEL R93, R17, -INF , !P5 ;  /* 0xff800000115d7808 */ /* 0x000fe40006800000 */
[----:B------:R-:W-:Y:S01]  /*d8e0*/  FMNMX3.FTZ R24, R24, R155, R145, !PT ;  /* 0x0000009b18187276 */ /* 0x000fe20007810091 */
[----:B------:R-:W-:Y:S01]  /*d8f0*/  IMAD.MOV.U32 R115, RZ, RZ, R107 ;  /* 0x000000ffff737224 */ /* 0x000fe200078e006b */
[----:B------:R-:W-:Y:S01]  /*d900*/  ISETP.GE.AND P0, PT, R16, R189, PT ;  /* 0x000000bd1000720c */ /* 0x000fe20003f06270 */
[----:B------:R-:W-:Y:S01]  /*d910*/  IMAD.MOV.U32 R107, RZ, RZ, R87 ;  /* 0x000000ffff6b7224 */ /* 0x000fe200078e0057 */
[----:B------:R-:W-:-:S02]  /*d920*/  FSEL R31, R31, -INF , P1 ;  /* 0xff8000001f1f7808 */ /* 0x000fc40000800000 */
[----:B------:R-:W-:Y:S02]  /*d930*/  FSEL R87, R19, -INF , !P4 ;  /* 0xff80000013577808 */ /* 0x000fe40006000000 */
[----:B------:R-:W-:Y:S02]  /*d940*/  FSEL R71, R71, -INF , !P3 ;  /* 0xff80000047477808 */ /* 0x000fe40005800000 */
[----:B------:R-:W-:Y:S01]  /*d950*/  FMNMX3.FTZ R24, R24, R117, R93, !PT ;  /* 0x0000007518187276 */ /* 0x000fe2000781005d */
[----:B------:R-:W-:Y:S01]  /*d960*/  IMAD.MOV.U32 R122, RZ, RZ, R69 ;  /* 0x000000ffff7a7224 */ /* 0x000fe200078e0045 */
[----:B------:R-:W-:Y:S02]  /*d970*/  FSEL R69, R31, -INF , !P0 ;  /* 0xff8000001f457808 */ /* 0x000fe40004000000 */
[----:B------:R-:W-:-:S04]  /*d980*/  FMNMX3.FTZ R24, R24, R87, R71, !PT ;  /* 0x0000005718187276 */ /* 0x000fc80007810047 */
[----:B------:R-:W-:-:S05]  /*d990*/  FMNMX.FTZ R17, R69, R24, !PT ;  /* 0x0000001845117209 */ /* 0x000fca0007810000 */
[----:B------:R-:W1:Y:S01]  /*d9a0*/  SHFL.BFLY PT, R24, R17, 0x2, 0x1f ;  /* 0x0c401f0011187f89 */ /* 0x000e6200000e0000 */
[-C--:B------:R-:W-:Y:S02]  /*d9b0*/  ISETP.GE.AND P1, PT, R126, R196.reuse, PT ;  /* 0x000000c47e00720c */ /* 0x080fe40003f26270 */
[C---:B------:R-:W-:Y:S02]  /*d9c0*/  ISETP.GE.AND P0, PT, R134.reuse, R196, PT ;  /* 0x000000c48600720c */ /* 0x040fe40003f06270 */
[----:B------:R-:W-:Y:S02]  /*d9d0*/  FSEL R51, R51, -INF , P1 ;  /* 0xff80000033337808 */ /* 0x000fe40000800000 */
[-C--:B------:R-:W-:Y:S02]  /*d9e0*/  ISETP.GE.AND P2, PT, R134, R195.reuse, PT ;  /* 0x000000c38600720c */ /* 0x080fe40003f46270 */
[----:B------:R-:W-:Y:S02]  /*d9f0*/  FSEL R52, R52, -INF , P0 ;  /* 0xff80000034347808 */ /* 0x000fe40000000000 */
[----:B------:R-:W-:-:S02]  /*da00*/  ISETP.GE.AND P1, PT, R115, R195, PT ;  /* 0x000000c37300720c */ /* 0x000fc40003f26270 */
[CC--:B------:R-:W-:Y:S02]  /*da10*/  ISETP.GE.AND P3, PT, R119.reuse, R196.reuse, PT ;  /* 0x000000c47700720c */ /* 0x0c0fe40003f66270 */
[----:B------:R-:W-:Y:S02]  /*da20*/  ISETP.GE.AND P5, PT, R119, R195, PT ;  /* 0x000000c37700720c */ /* 0x000fe40003fa6270 */
[----:B------:R-:W-:Y:S02]  /*da30*/  FSEL R119, R52, -INF , !P2 ;  /* 0xff80000034777808 */ /* 0x000fe40005000000 */
[----:B------:R-:W-:Y:S02]  /*da40*/  P2R R19, PR, RZ, 0x2 ;  /* 0x00000002ff137803 */ /* 0x000fe40000000000 */
[----:B------:R-:W-:Y:S02]  /*da50*/  ISETP.GE.AND P2, PT, R115, R196, PT ;  /* 0x000000c47300720c */ /* 0x000fe40003f46270 */
[----:B------:R-:W-:-:S02]  /*da60*/  FSEL R27, R49, -INF , P3 ;  /* 0xff800000311b7808 */ /* 0x000fc40001800000 */
[-C--:B------:R-:W-:Y:S02]  /*da70*/  ISETP.GE.AND P0, PT, R130, R196.reuse, PT ;  /* 0x000000c48200720c */ /* 0x080fe40003f06270 */
[----:B------:R-:W-:Y:S02]  /*da80*/  ISETP.NE.AND P3, PT, R19, RZ, PT ;  /* 0x000000ff1300720c */ /* 0x000fe40003f65270 */
[----:B------:R-:W-:Y:S02]  /*da90*/  FSEL R19, R48, -INF , P2 ;  /* 0xff80000030137808 */ /* 0x000fe40001000000 */
[----:B------:R-:W-:Y:S02]  /*daa0*/  ISETP.GE.AND P1, PT, R122, R196, PT ;  /* 0x000000c47a00720c */ /* 0x000fe40003f26270 */
[----:B-1----:R-:W-:Y:S02]  /*dab0*/  FMNMX.FTZ R48, R17, R24, !PT ;  /* 0x0000001811307209 */ /* 0x002fe40007810000 */
[----:B------:R-:W-:-:S02]  /*dac0*/  LOP3.LUT R198, R198, 0xfffffffd, RZ, 0xc0, !PT ;  /* 0xfffffffdc6c67812 */ /* 0x000fc400078ec0ff */
[----:B------:R-:W-:Y:S02]  /*dad0*/  FSEL R31, R50, -INF , P0 ;  /* 0xff800000321f7808 */ /* 0x000fe40000000000 */
[----:B------:R-:W-:Y:S02]  /*dae0*/  ISETP.GE.AND P0, PT, R123, R196, PT ;  /* 0x000000c47b00720c */ /* 0x000fe40003f06270 */
[----:B------:R-:W-:Y:S02]  /*daf0*/  FSEL R17, R19, -INF , !P3 ;  /* 0xff80000013117808 */ /* 0x000fe40005800000 */
[----:B------:R-:W-:Y:S02]  /*db00*/  FSEL R19, R47, -INF , P1 ;  /* 0xff8000002f137808 */ /* 0x000fe40000800000 */
[----:B------:R-:W-:Y:S01]  /*db10*/  ISETP.GE.AND P6, PT, R130, R195, PT ;  /* 0x000000c38200720c */ /* 0x000fe20003fc6270 */
[----:B------:R-:W1:Y:S01]  /*db20*/  SHFL.BFLY PT, R47, R48, 0x1, 0x1f ;  /* 0x0c201f00302f7f89 */ /* 0x000e6200000e0000 */
[----:B------:R-:W-:-:S02]  /*db30*/  @P5 LOP3.LUT R198, R198, 0x2, RZ, 0xfc, !PT ;  /* 0x00000002c6c65812 */ /* 0x000fc400078efcff */
[-C--:B------:R-:W-:Y:S02]  /*db40*/  ISETP.GE.AND P1, PT, R111, R195.reuse, PT ;  /* 0x000000c36f00720c */ /* 0x080fe40003f26270 */
[----:B------:R-:W-:Y:S02]  /*db50*/  FSEL R46, R46, -INF , P0 ;  /* 0xff8000002e2e7808 */ /* 0x000fe40000000000 */
[-C--:B------:R-:W-:Y:S02]  /*db60*/  ISETP.GE.AND P4, PT, R126, R195.reuse, PT ;  /* 0x000000c37e00720c */ /* 0x080fe40003f86270 */
[----:B------:R-:W-:Y:S02]  /*db70*/  ISETP.GE.AND P0, PT, R30, R195, PT ;  /* 0x000000c31e00720c */ /* 0x000fe40003f06270 */
[----:B------:R-:W-:Y:S02]  /*db80*/  FSEL R31, R31, -INF , !P6 ;  /* 0xff8000001f1f7808 */ /* 0x000fe40007000000 */
[----:B------:R-:W-:-:S02]  /*db90*/  LOP3.LUT P6, RZ, R198, 0x2, RZ, 0xc0, !PT ;  /* 0x00000002c6ff7812 */ /* 0x000fc400078cc0ff */
[----:B------:R-:W-:Y:S02]  /*dba0*/  P2R R24, PR, RZ, 0x2 ;  /* 0x00000002ff187803 */ /* 0x000fe40000000000 */
[----:B------:R-:W-:Y:S02]  /*dbb0*/  ISETP.GE.AND P5, PT, R122, R195, PT ;  /* 0x000000c37a00720c */ /* 0x000fe40003fa6270 */
[-C--:B------:R-:W-:Y:S02]  /*dbc0*/  ISETP.GE.AND P2, PT, R121, R196.reuse, PT ;  /* 0x000000c47900720c */ /* 0x080fe40003f46270 */
[----:B------:R-:W-:Y:S02]  /*dbd0*/  ISETP.GE.AND P1, PT, R30, R196, PT ;  /* 0x000000c41e00720c */ /* 0x000fe40003f26270 */
[----:B------:R-:W-:Y:S02]  /*dbe0*/  FSEL R115, R51, -INF , !P4 ;  /* 0xff80000033737808 */ /* 0x000fe40006000000 */
[----:B------:R-:W-:-:S02]  /*dbf0*/  P2R R30, PR, RZ, 0x1 ;  /* 0x00000001ff1e7803 */ /* 0x000fc40000000000 */
[-C--:B------:R-:W-:Y:S02]  /*dc00*/  ISETP.GE.AND P4, PT, R123, R195.reuse, PT ;  /* 0x000000c37b00720c */ /* 0x080fe40003f86270 */
[----:B------:R-:W-:Y:S02]  /*dc10*/  FSEL R27, R27, -INF , !P6 ;  /* 0xff8000001b1b7808 */ /* 0x000fe40007000000 */
[----:B------:R-:W-:Y:S02]  /*dc20*/  ISETP.GE.AND P6, PT, R121, R195, PT ;  /* 0x000000c37900720c */ /* 0x000fe40003fc6270 */
[----:B------:R-:W-:Y:S02]  /*dc30*/  FSEL R19, R19, -INF , !P5 ;  /* 0xff80000013137808 */ /* 0x000fe40006800000 */
[----:B------:R-:W-:Y:S02]  /*dc40*/  FSEL R45, R45, -INF , P2 ;  /* 0xff8000002d2d7808 */ /* 0x000fe40001000000 */
[----:B------:R-:W-:-:S02]  /*dc50*/  ISETP.GE.AND P3, PT, R111, R196, PT ;  /* 0x000000c46f00720c */ /* 0x000fc40003f66270 */
[----:B------:R-:W-:Y:S02]  /*dc60*/  ISETP.NE.AND P2, PT, R30, RZ, PT ;  /* 0x000000ff1e00720c */ /* 0x000fe40003f45270 */
[----:B------:R-:W-:Y:S02]  /*dc70*/  ISETP.GE.AND P5, PT, R107, R195, PT ;  /* 0x000000c36b00720c */ /* 0x000fe40003fa6270 */
[----:B------:R-:W-:Y:S02]  /*dc80*/  FSEL R30, R46, -INF , !P4 ;  /* 0xff8000002e1e7808 */ /* 0x000fe40006000000 */
[----:B------:R-:W-:Y:S02]  /*dc90*/  ISETP.NE.AND P4, PT, R24, RZ, PT ;  /* 0x000000ff1800720c */ /* 0x000fe40003f85270 */
[----:B------:R-:W-:Y:S02]  /*dca0*/  FSEL R24, R45, -INF , !P6 ;  /* 0xff8000002d187808 */ /* 0x000fe40007000000 */
[----:B------:R-:W-:-:S02]  /*dcb0*/  ISETP.GE.AND P0, PT, R107, R196, PT ;  /* 0x000000c46b00720c */ /* 0x000fc40003f06270 */
[----:B------:R-:W-:Y:S02]  /*dcc0*/  FSEL R44, R44, -INF , P3 ;  /* 0xff8000002c2c7808 */ /* 0x000fe40001800000 */
[----:B------:R-:W-:Y:S02]  /*dcd0*/  P2R R45, PR, RZ, 0x20 ;  /* 0x00000020ff2d7803 */ /* 0x000fe40000000000 */
[----:B------:R-:W-:Y:S02]  /*dce0*/  FSEL R42, R42, -INF , P1 ;  /* 0xff8000002a2a7808 */ /* 0x000fe40000800000 */
[C---:B------:R-:W-:Y:S02]  /*dcf0*/  ISETP.GE.AND P5, PT, R28.reuse, R196, PT ;  /* 0x000000c41c00720c */ /* 0x040fe40003fa6270 */
[----:B------:R-:W-:Y:S02]  /*dd00*/  ISETP.GE.AND P6, PT, R28, R195, PT ;  /* 0x000000c31c00720c */ /* 0x000fe40003fc6270 */
[----:B------:R-:W-:-:S02]  /*dd10*/  ISETP.NE.AND P1, PT, R45, RZ, PT ;  /* 0x000000ff2d00720c */ /* 0x000fc40003f25270 */
[----:B------:R-:W-:Y:S02]  /*dd20*/  FSEL R28, R44, -INF , !P4 ;  /* 0xff8000002c1c7808 */ /* 0x000fe40006000000 */
[----:B------:R-:W-:Y:S02]  /*dd30*/  FSEL R41, R41, -INF , P0 ;  /* 0xff80000029297808 */ /* 0x000fe40000000000 */
[C---:B------:R-:W-:Y:S02]  /*dd40*/  ISETP.GE.AND P3, PT, R252.reuse, R196, PT ;  /* 0x000000c4fc00720c */ /* 0x040fe40003f66270 */
[-C--:B------:R-:W-:Y:S02]  /*dd50*/  ISETP.GE.AND P4, PT, R252, R195.reuse, PT ;  /* 0x000000c3fc00720c */ /* 0x080fe40003f86270 */
[----:B------:R-:W-:Y:S02]  /*dd60*/  ISETP.GE.AND P0, PT, R250, R195, PT ;  /* 0x000000c3fa00720c */ /* 0x000fe40003f06270 */
[----:B------:R-:W-:-:S02]  /*dd70*/  FSEL R252, R42, -INF , !P2 ;  /* 0xff8000002afc7808 */ /* 0x000fc40005000000 */
[----:B------:R-:W-:Y:S02]  /*dd80*/  ISETP.GE.AND P2, PT, R250, R196, PT ;  /* 0x000000c4fa00720c */ /* 0x000fe40003f46270 */
[----:B------:R-:W-:Y:S02]  /*dd90*/  FSEL R250, R41, -INF , !P1 ;  /* 0xff80000029fa7808 */ /* 0x000fe40004800000 */
[----:B------:R-:W-:Y:S02]  /*dda0*/  FSEL R42, R2, -INF , P5 ;  /* 0xff800000022a7808 */ /* 0x000fe40002800000 */
[----:B------:R-:W-:Y:S02]  /*ddb0*/  P2R R41, PR, RZ, 0x1 ;  /* 0x00000001ff297803 */ /* 0x000fe40000000000 */
[----:B-1----:R-:W-:Y:S02]  /*ddc0*/  FMNMX.FTZ R2, R48, R47, !PT ;  /* 0x0000002f30027209 */ /* 0x002fe40007810000 */
[----:B------:R-:W-:-:S02]  /*ddd0*/  ISETP.GE.AND P0, PT, R248, R195, PT ;  /* 0x000000c3f800720c */ /* 0x000fc40003f06270 */
[-C--:B------:R-:W-:Y:S02]  /*dde0*/  ISETP.GE.AND P1, PT, R248, R196.reuse, PT ;  /* 0x000000c4f800720c */ /* 0x080fe40003f26270 */
[----:B------:R-:W-:Y:S02]  /*ddf0*/  FSEL R248, R42, -INF , !P6 ;  /* 0xff8000002af87808 */ /* 0x000fe40007000000 */
[----:B------:R-:W-:Y:S02]  /*de00*/  FSEL R166, R35, -INF , P3 ;  /* 0xff80000023a67808 */ /* 0x000fe40001800000 */
[C---:B------:R-:W-:Y:S02]  /*de10*/  ISETP.GE.AND P5, PT, R66.reuse, R196, PT ;  /* 0x000000c44200720c */ /* 0x040fe40003fa6270 */
[----:B------:R-:W-:Y:S01]  /*de20*/  ISETP.GE.AND P6, PT, R66, R195, PT ;  /* 0x000000c34200720c */ /* 0x000fe20003fc6270 */
[----:B--2---:R-:W-:Y:S01]  /*de30*/  FMUL.FTZ R66, R67, R2 ;  /* 0x0000000243427220 */ /* 0x004fe20000410000 */
[----:B------:R-:W-:-:S02]  /*de40*/  P2R R35, PR, RZ, 0x1 ;  /* 0x00000001ff237803 */ /* 0x000fc40000000000 */
[----:B------:R-:W-:Y:S02]  /*de50*/  FSETP.NEU.FTZ.AND P0, PT, R2, -INF , PT ;  /* 0xff8000000200780b */ /* 0x000fe40003f1d000 */
[----:B------:R-:W-:Y:S02]  /*de60*/  FSEL R0, R0, -INF , P2 ;  /* 0xff80000000007808 */ /* 0x000fe40001000000 */
[----:B------:R-:W-:Y:S02]  /*de70*/  ISETP.NE.AND P2, PT, R41, RZ, PT ;  /* 0x000000ff2900720c */ /* 0x000fe40003f45270 */
[----:B------:R-:W-:Y:S02]  /*de80*/  FSEL R66, R66, RZ, P0 ;  /* 0x000000ff42427208 */ /* 0x000fe40000000000 */
[----:B------:R-:W-:Y:S02]  /*de90*/  FSEL R166, R166, -INF , !P4 ;  /* 0xff800000a6a67808 */ /* 0x000fe40006000000 */
[----:B------:R-:W-:-:S02]  /*dea0*/  FSEL R75, R75, -INF , P1 ;  /* 0xff8000004b4b7808 */ /* 0x000fc40000800000 */
[----:B------:R-:W-:Y:S02]  /*deb0*/  ISETP.NE.AND P0, PT, R35, RZ, PT ;  /* 0x000000ff2300720c */ /* 0x000fe40003f05270 */
[C---:B------:R-:W-:Y:S02]  /*dec0*/  ISETP.GE.AND P4, PT, R246.reuse, R196, PT ;  /* 0x000000c4f600720c */ /* 0x040fe40003f86270 */
[-C--:B------:R-:W-:Y:S02]  /*ded0*/  ISETP.GE.AND P3, PT, R246, R195.reuse, PT ;  /* 0x000000c3f600720c */ /* 0x080fe40003f66270 */
[----:B------:R-:W-:Y:S02]  /*dee0*/  FSEL R77, R77, -INF , P5 ;  /* 0xff8000004d4d7808 */ /* 0x000fe40002800000 */
[----:B------:R-:W-:Y:S02]  /*def0*/  FSEL R246, R0, -INF , !P2 ;  /* 0xff80000000f67808 */ /* 0x000fe40005000000 */
[----:B------:R-:W-:-:S02]  /*df00*/  ISETP.GE.AND P5, PT, R106, R195, PT ;  /* 0x000000c36a00720c */ /* 0x000fc40003fa6270 */
[CC--:B------:R-:W-:Y:S02]  /*df10*/  ISETP.GE.AND P1, PT, R244.reuse, R196.reuse, PT ;  /* 0x000000c4f400720c */ /* 0x0c0fe40003f26270 */
[----:B------:R-:W-:Y:S02]  /*df20*/  ISETP.GE.AND P2, PT, R244, R195, PT ;  /* 0x000000c3f400720c */ /* 0x000fe40003f46270 */
[----:B------:R-:W-:Y:S02]  /*df30*/  FSEL R244, R75, -INF , !P0 ;  /* 0xff8000004bf47808 */ /* 0x000fe40004000000 */
[----:B------:R-:W-:Y:S02]  /*df40*/  ISETP.GE.AND P0, PT, R106, R196, PT ;  /* 0x000000c46a00720c */ /* 0x000fe40003f06270 */
[----:B------:R-:W-:Y:S02]  /*df50*/  FSEL R80, R80, -INF , P4 ;  /* 0xff80000050507808 */ /* 0x000fe40002000000 */
[----:B------:R-:W-:-:S02]  /*df60*/  P2R R0, PR, RZ, 0x20 ;  /* 0x00000020ff007803 */ /* 0x000fc40000000000 */
[C---:B------:R-:W-:Y:S02]  /*df70*/  ISETP.GE.AND P5, PT, R200.reuse, R196, PT ;  /* 0x000000c4c800720c */ /* 0x040fe40003fa6270 */
[----:B------:R-:W-:Y:S02]  /*df80*/  FSEL R164, R77, -INF , !P6 ;  /* 0xff8000004da47808 */ /* 0x000fe40007000000 */
[----:B------:R-:W-:Y:S02]  /*df90*/  FSEL R79, R79, -INF , P1 ;  /* 0xff8000004f4f7808 */ /* 0x000fe40000800000 */
[----:B------:R-:W-:Y:S02]  /*dfa0*/  ISETP.GE.AND P6, PT, R200, R195, PT ;  /* 0x000000c3c800720c */ /* 0x000fe40003fc6270 */
[----:B------:R-:W-:Y:S02]  /*dfb0*/  FSEL R85, R85, -INF , P0 ;  /* 0xff80000055557808 */ /* 0x000fe40000000000 */
[----:B------:R-:W-:-:S02]  /*dfc0*/  FSEL R200, R80, -INF , !P3 ;  /* 0xff80000050c87808 */ /* 0x000fc40005800000 */
        /* <DEDUP_REMOVED lines=12> */
[----:B------:R-:W-:Y:S02]  /*e090*/  ISETP.GE.AND P5, PT, R210, R196, PT ;  /* 0x000000c4d200720c */ /* 0x000fe40003fa6270 */
        /* <DEDUP_REMOVED lines=71> */
[----:B------:R-:W-:Y:S02]  /*e510*/  FSEL R218, R113, -INF , !P6 ;  /* 0xff80000071da7808 */ /* 0x000fe40007000000 */
[----:B------:R-:W-:Y:S02]  /*e520*/  ISETP.GE.AND P5, PT, R212, R196, PT ;  /* 0x000000c4d400720c */ /* 0x000fe40003fa6270 */
[----:B------:R-:W-:Y:S02]  /*e530*/  FSEL R116, R116, -INF , P1 ;  /* 0xff80000074747808 */ /* 0x000fe40000800000 */
[----:B------:R-:W-:Y:S02]  /*e540*/  ISETP.GE.AND P6, PT, R212, R195, PT ;  /* 0x000000c3d400720c */ /* 0x000fe40003fc6270 */
[----:B------:R-:W-:Y:S02]  /*e550*/  FSEL R120, R120, -INF , P0 ;  /* 0xff80000078787808 */ /* 0x000fe40000000000 */
[----:B------:R-:W-:-:S02]  /*e560*/  FSEL R212, R118, -INF , !P3 ;  /* 0xff80000076d47808 */ /* 0x000fc40005800000 */
[-C--:B------:R-:W-:Y:S02]  /*e570*/  ISETP.GE.AND P4, PT, R206, R196.reuse, PT ;  /* 0x000000c4ce00720c */ /* 0x080fe40003f86270 */
[----:B------:R-:W-:Y:S02]  /*e580*/  ISETP.NE.AND P0, PT, R0, RZ, PT ;  /* 0x000000ff0000720c */ /* 0x000fe40003f05270 */
        /* <DEDUP_REMOVED lines=10> */
[----:B------:R-:W-:Y:S02]  /*e630*/  P2R R0, PR, RZ, 0x20 ;  /* 0x00000020ff007803 */ /* 0x000fe40000000000 */
[CC--:B------:R-:W-:Y:S02]  /*e640*/  ISETP.GE.AND P4, PT, R170.reuse, R196.reuse, PT ;  /* 0x000000c4aa00720c */ /* 0x0c0fe40003f86270 */
[----:B------:R-:W-:Y:S02]  /*e650*/  ISETP.GE.AND P6, PT, R170, R195, PT ;  /* 0x000000c3aa00720c */ /* 0x000fe40003fc6270 */
[----:B------:R-:W-:Y:S02]  /*e660*/  FSEL R170, R127, -INF , !P3 ;  /* 0xff8000007faa7808 */ /* 0x000fe40005800000 */
[----:B------:R-:W-:Y:S02]  /*e670*/  ISETP.GE.AND P3, PT, R168, R196, PT ;  /* 0x000000c4a800720c */ /* 0x000fe40003f66270 */
[----:B------:R-:W-:-:S02]  /*e680*/  FSEL R125, R125, -INF , P1 ;  /* 0xff8000007d7d7808 */ /* 0x000fc40000800000 */
[----:B------:R-:W-:Y:S02]  /*e690*/  FSEL R129, R129, -INF , P0 ;  /* 0xff80000081817808 */ /* 0x000fe40000000000 */
[----:B------:R-:W-:Y:S02]  /*e6a0*/  ISETP.NE.AND P0, PT, R0, RZ, PT ;  /* 0x000000ff0000720c */ /* 0x000fe40003f05270 */
[----:B------:R-:W-:Y:S02]  /*e6b0*/  ISETP.GE.AND P1, PT, R205, R196, PT ;  /* 0x000000c4cd00720c */ /* 0x000fe40003f26270 */
[----:B------:R-:W-:Y:S02]  /*e6c0*/  FSEL R128, R128, -INF , P4 ;  /* 0xff80000080807808 */ /* 0x000fe40002000000 */
[-C--:B------:R-:W-:Y:S02]  /*e6d0*/  ISETP.GE.AND P4, PT, R81, R195.reuse, PT ;  /* 0x000000c35100720c */ /* 0x080fe40003f86270 */
        /* <DEDUP_REMOVED lines=8> */
[----:B------:R-:W-:Y:S02]  /*e760*/  P2R R0, PR, RZ, 0x10 ;  /* 0x00000010ff007803 */ /* 0x000fe40000000000 */
[----:B------:R-:W-:Y:S02]  /*e770*/  FSEL R136, R136, -INF , !P5 ;  /* 0xff80000088887808 */ /* 0x000fe40006800000 */
[----:B------:R-:W-:Y:S02]  /*e780*/  FMNMX3.FTZ R42, R119, R115, R31, !PT ;  /* 0x00000073772a7276 */ /* 0x000fe4000781001f */
[C---:B------:R-:W-:Y:S02]  /*e790*/  ISETP.GE.AND P5, PT, R132.reuse, R196, PT ;  /* 0x000000c48400720c */ /* 0x040fe40003fa6270 */
[----:B------:R-:W-:-:S02]  /*e7a0*/  ISETP.GE.AND P1, PT, R132, R195, PT ;  /* 0x000000c38400720c */ /* 0x000fc40003f26270 */
[----:B------:R-:W-:Y:S02]  /*e7b0*/  FSEL R150, R128, -INF , !P6 ;  /* 0xff80000080967808 */ /* 0x000fe40007000000 */
[----:B------:R-:W-:Y:S02]  /*e7c0*/  ISETP.GE.AND P4, PT, R65, R195, PT ;  /* 0x000000c34100720c */ /* 0x000fe40003f86270 */
[----:B------:R-:W-:Y:S02]  /*e7d0*/  FSEL R132, R131, -INF , !P2 ;  /* 0xff80000083847808 */ /* 0x000fe40005000000 */
[----:B------:R-:W-:Y:S02]  /*e7e0*/  FSEL R124, R137, -INF , P3 ;  /* 0xff800000897c7808 */ /* 0x000fe40001800000 */
[----:B------:R-:W-:Y:S02]  /*e7f0*/  FSEL R128, R138, -INF , P0 ;  /* 0xff8000008a807808 */ /* 0x000fe40000000000 */
[----:B------:R-:W-:-:S02]  /*e800*/  ISETP.NE.AND P2, PT, R0, RZ, PT ;  /* 0x000000ff0000720c */ /* 0x000fc40003f45270 */
[----:B------:R-:W-:Y:S02]  /*e810*/  FMNMX3.FTZ R42, R42, R27, R17, !PT ;  /* 0x0000001b2a2a7276 */ /* 0x000fe40007810011 */
[----:B------:R-:W-:Y:S02]  /*e820*/  FSEL R124, R124, -INF , !P4 ;  /* 0xff8000007c7c7808 */ /* 0x000fe40006000000 */
[----:B------:R-:W-:Y:S02]  /*e830*/  FSEL R128, R128, -INF , !P2 ;  /* 0xff80000080807808 */ /* 0x000fe40005000000 */
[CC--:B------:R-:W-:Y:S02]  /*e840*/  ISETP.GE.AND P3, PT, R29.reuse, R196.reuse, PT ;  /* 0x000000c41d00720c */ /* 0x0c0fe40003f66270 */
[----:B------:R-:W-:Y:S02]  /*e850*/  ISETP.GE.AND P4, PT, R29, R195, PT ;  /* 0x000000c31d00720c */ /* 0x000fe40003f86270 */
[----:B------:R-:W-:-:S02]  /*e860*/  ISETP.GE.AND P2, PT, R37, R196, PT ;  /* 0x000000c42500720c */ /* 0x000fc40003f46270 */
[----:B------:R-:W-:Y:S02]  /*e870*/  FMNMX3.FTZ R29, R42, R19, R30, !PT ;  /* 0x000000132a1d7276 */ /* 0x000fe4000781001e */
[----:B------:R-:W-:Y:S02]  /*e880*/  ISETP.GE.AND P0, PT, R39, R196, PT ;  /* 0x000000c42700720c */ /* 0x000fe40003f06270 */
[----:B------:R-:W-:Y:S02]  /*e890*/  P2R R35, PR, RZ, 0x4 ;  /* 0x00000004ff237803 */ /* 0x000fe40000000000 */
[----:B------:R-:W-:Y:S02]  /*e8a0*/  FMNMX3.FTZ R29, R29, R24, R28, !PT ;  /* 0x000000181d1d7276 */ /* 0x000fe4000781001c */
[-C--:B------:R-:W-:Y:S02]  /*e8b0*/  ISETP.GE.AND P2, PT, R37, R195.reuse, PT ;  /* 0x000000c32500720c */ /* 0x080fe40003f46270 */
[----:B------:R-:W-:-:S02]  /*e8c0*/  ISETP.GE.AND P6, PT, R39, R195, PT ;  /* 0x000000c32700720c */ /* 0x000fc40003fc6270 */
[----:B------:R-:W-:Y:S02]  /*e8d0*/  FSEL R118, R142, -INF , P5 ;  /* 0xff8000008e767808 */ /* 0x000fe40002800000 */
[----:B------:R-:W-:Y:S02]  /*e8e0*/  FSEL R116, R140, -INF , P0 ;  /* 0xff8000008c747808 */ /* 0x000fe40000000000 */
[----:B------:R-:W-:Y:S02]  /*e8f0*/  FMNMX3.FTZ R29, R29, R252, R250, !PT ;  /* 0x000000fc1d1d7276 */ /* 0x000fe400078100fa */
[----:B------:R-:W-:Y:S02]  /*e900*/  P2R R0, PR, RZ, 0x4 ;  /* 0x00000004ff007803 */ /* 0x000fe40000000000 */
[----:B------:R-:W-:Y:S02]  /*e910*/  ISETP.NE.AND P5, PT, R35, RZ, PT ;  /* 0x000000ff2300720c */ /* 0x000fe40003fa5270 */
[----:B------:R-:W-:-:S02]  /*e920*/  FSEL R116, R116, -INF , !P6 ;  /* 0xff80000074747808 */ /* 0x000fc40007000000 */
[----:B------:R-:W-:Y:S02]  /*e930*/  FMNMX3.FTZ R29, R29, R248, R166, !PT ;  /* 0x000000f81d1d7276 */ /* 0x000fe400078100a6 */
[----:B------:R-:W-:Y:S02]  /*e940*/  ISETP.NE.AND P6, PT, R0, RZ, PT ;  /* 0x000000ff0000720c */ /* 0x000fe40003fc5270 */
[----:B------:R-:W-:Y:S02]  /*e950*/  FSEL R112, R144, -INF , P5 ;  /* 0xff80000090707808 */ /* 0x000fe40002800000 */
[C---:B------:R-:W-:Y:S02]  /*e960*/  ISETP.GE.AND P0, PT, R21.reuse, R196, PT ;  /* 0x000000c41500720c */ /* 0x040fe40003f06270 */
[----:B------:R-:W-:Y:S02]  /*e970*/  ISETP.GE.AND P5, PT, R21, R195, PT ;  /* 0x000000c31500720c */ /* 0x000fe40003fa6270 */
[----:B------:R-:W-:-:S02]  /*e980*/  FMNMX3.FTZ R21, R29, R246, R244, !PT ;  /* 0x000000f61d157276 */ /* 0x000fc400078100f4 */
[----:B------:R-:W-:Y:S02]  /*e990*/  FSEL R112, R112, -INF , !P6 ;  /* 0xff80000070707808 */ /* 0x000fe40007000000 */
[----:B------:R-:W-:Y:S02]  /*e9a0*/  ISETP.GE.AND P6, PT, R15, R196, PT ;  /* 0x000000c40f00720c */ /* 0x000fe40003fc6270 */
[----:B------:R-:W-:Y:S02]  /*e9b0*/  FMNMX3.FTZ R21, R21, R164, R200, !PT ;  /* 0x000000a415157276 */ /* 0x000fe400078100c8 */
[----:B------:R-:W-:Y:S02]  /*e9c0*/  P2R R0, PR, RZ, 0x40 ;  /* 0x00000040ff007803 */ /* 0x000fe40000000000 */
[----:B------:R-:W-:Y:S02]  /*e9d0*/  ISETP.GE.AND P6, PT, R15, R195, PT ;  /* 0x000000c30f00720c */ /* 0x000fe40003fc6270 */
[----:B------:R-:W-:-:S04]  /*e9e0*/  FMNMX3.FTZ R15, R21, R242, R240, !PT ;  /* 0x000000f2150f7276 */ /* 0x000fc800078100f0 */
[----:B------:R-:W-:-:S04]  /*e9f0*/  FMNMX3.FTZ R15, R15, R176, R210, !PT ;  /* 0x000000b00f0f7276 */ /* 0x000fc800078100d2 */
[----:B------:R-:W-:-:S04]  /*ea00*/  FMNMX3.FTZ R15, R15, R238, R208, !PT ;  /* 0x000000ee0f0f7276 */ /* 0x000fc800078100d0 */
[----:B------:R-:W-:Y:S02]  /*ea10*/  FMNMX3.FTZ R15, R15, R160, R216, !PT ;  /* 0x000000a00f0f7276 */ /* 0x000fe400078100d8 */
[----:B------:R-:W-:Y:S02]  /*ea20*/  FSEL R108, R143, -INF , P3 ;  /* 0xff8000008f6c7808 */ /* 0x000fe40001800000 */
[----:B------:R-:W-:Y:S02]  /*ea30*/  FMNMX3.FTZ R15, R15, R236, R234, !PT ;  /* 0x000000ec0f0f7276 */ /* 0x000fe400078100ea */
[----:B------:R-:W-:Y:S02]  /*ea40*/  ISETP.NE.AND P3, PT, R0, RZ, PT ;  /* 0x000000ff0000720c */ /* 0x000fe40003f65270 */
[----:B------:R-:W-:Y:S02]  /*ea50*/  FSEL R96, R152, -INF , P0 ;  /* 0xff80000098607808 */ /* 0x000fe40000000000 */
[----:B------:R-:W-:-:S02]  /*ea60*/  P2R R0, PR, RZ, 0x40 ;  /* 0x00000040ff007803 */ /* 0x000fc40000000000 */
[----:B------:R-:W-:Y:S02]  /*ea70*/  FMNMX3.FTZ R15, R15, R220, R226, !PT ;  /* 0x000000dc0f0f7276 */ /* 0x000fe400078100e2 */
[----:B------:R-:W-:Y:S02]  /*ea80*/  FSEL R96, R96, -INF , !P5 ;  /* 0xff80000060607808 */ /* 0x000fe40006800000 */
[----:B------:R-:W-:Y:S02]  /*ea90*/  ISETP.NE.AND P5, PT, R0, RZ, PT ;  /* 0x000000ff0000720c */ /* 0x000fe40003fa5270 */
[----:B------:R-:W-:Y:S02]  /*eaa0*/  FSEL R13, R13, -INF , P3 ;  /* 0xff8000000d0d7808 */ /* 0x000fe40001800000 */
[----:B------:R-:W-:Y:S02]  /*eab0*/  FMNMX3.FTZ R15, R15, R232, R228, !PT ;  /* 0x000000e80f0f7276 */ /* 0x000fe400078100e4 */
[----:B------:R-:W-:-:S02]  /*eac0*/  FSEL R90, R13, -INF , !P5 ;  /* 0xff8000000d5a7808 */ /* 0x000fc40006800000 */
        /* <DEDUP_REMOVED lines=8> */
[----:B------:R-:W-:Y:S02]  /*eb50*/  FSEL R118, R118, -INF , !P1 ;  /* 0xff80000076767808 */ /* 0x000fe40004800000 */
[----:B------:R-:W-:Y:S02]  /*eb60*/  ISETP.GE.AND P2, PT, R23, R196, PT ;  /* 0x000000c41700720c */ /* 0x000fe40003f46270 */
[----:B------:R-:W-:Y:S01]  /*eb70*/  FMNMX3.FTZ R13, R13, R132, R128, !PT ;  /* 0x000000840d0d7276 */ /* 0x000fe20007810080 */
[----:B------:R-:W-:Y:S01]  /*eb80*/  FFMA.FTZ R154, R100, R67, -R66 ;  /* 0x00000043649a7223 */ /* 0x000fe20000010842 */
[----:B------:R-:W-:-:S02]  /*eb90*/  ISETP.GE.AND P6, PT, R158, R196, PT ;  /* 0x000000c49e00720c */ /* 0x000fc40003fc6270 */
[-C--:B------:R-:W-:Y:S02]  /*eba0*/  ISETP.GE.AND P3, PT, R38, R195.reuse, PT ;  /* 0x000000c32600720c */ /* 0x080fe40003f66270 */
[----:B------:R-:W-:Y:S02]  /*ebb0*/  FSEL R9, R9, -INF , P0 ;  /* 0xff80000009097808 */ /* 0x000fe40000000000 */
[----:B------:R-:W-:Y:S02]  /*ebc0*/  ISETP.GE.AND P1, PT, R23, R195, PT ;  /* 0x000000c31700720c */ /* 0x000fe40003f26270 */
[----:B------:R-:W-:Y:S02]  /*ebd0*/  FSEL R100, R153, -INF , P2 ;  /* 0xff80000099647808 */ /* 0x000fe40001000000 */
[----:B------:R-:W-:Y:S02]  /*ebe0*/  FMNMX3.FTZ R13, R13, R124, R118, !PT ;  /* 0x0000007c0d0d7276 */ /* 0x000fe40007810076 */
[----:B------:R-:W-:-:S02]  /*ebf0*/  FSEL R108, R108, -INF , !P4 ;  /* 0xff8000006c6c7808 */ /* 0x000fc40006000000 */
[----:B------:R-:W-:Y:S02]  /*ec00*/  ISETP.GE.AND P2, PT, R74, R196, PT ;  /* 0x000000c44a00720c */ /* 0x000fe40003f46270 */
[----:B------:R-:W-:Y:S02]  /*ec10*/  ISETP.GE.AND P4, PT, R158, R195, PT ;  /* 0x000000c39e00720c */ /* 0x000fe40003f86270 */
[----:B------:R-:W-:Y:S01]  /*ec20*/  FSEL R12, R12, -INF , P6 ;  /* 0xff8000000c0c7808 */ /* 0x000fe20003000000 */
[-CC-:B------:R-:W-:Y:S01]  /*ec30*/  FFMA.FTZ R121, R82, R67.reuse, -R66.reuse ;  /* 0x0000004352797223 */ /* 0x180fe20000010842 */
[----:B------:R-:W-:Y:S01]  /*ec40*/  FSEL R80, R9, -INF , !P3 ;  /* 0xff80000009507808 */ /* 0x000fe20005800000 */
[----:B------:R-:W-:Y:S01]  /*ec50*/  FFMA.FTZ R146, R86, R67, -R66 ;  /* 0x0000004356927223 */ /* 0x000fe20000010842 */
[----:B------:R-:W-:Y:S02]  /*ec60*/  FSEL R100, R100, -INF , !P1 ;  /* 0xff80000064647808 */ /* 0x000fe40004800000 */
[----:B------:R-:W-:-:S02]  /*ec70*/  ISETP.GE.AND P6, PT, R36, R195, PT ;  /* 0x000000c32400720c */ /* 0x000fc40003fc6270 */
[----:B------:R-:W-:Y:S02]  /*ec80*/  FMNMX3.FTZ R9, R13, R116, R112, !PT ;  /* 0x000000740d097276 */ /* 0x000fe40007810070 */
[----:B------:R-:W-:Y:S02]  /*ec90*/  FSEL R82, R8, -INF , P2 ;  /* 0xff80000008527808 */ /* 0x000fe40001000000 */
[----:B------:R-:W-:Y:S02]  /*eca0*/  FSEL R86, R12, -INF , !P4 ;  /* 0xff8000000c567808 */ /* 0x000fe40006000000 */
[CC--:B------:R-:W-:Y:S02]  /*ecb0*/  ISETP.GE.AND P2, PT, R26.reuse, R195.reuse, PT ;  /* 0x000000c31a00720c */ /* 0x0c0fe40003f46270 */
[----:B------:R-:W-:Y:S02]  /*ecc0*/  ISETP.GE.AND P4, PT, R26, R196, PT ;  /* 0x000000c41a00720c */ /* 0x000fe40003f86270 */
[----:B------:R-:W-:-:S02]  /*ecd0*/  ISETP.GE.AND P1, PT, R74, R195, PT ;  /* 0x000000c34a00720c */ /* 0x000fc40003f26270 */
[----:B------:R-:W-:Y:S02]  /*ece0*/  ISETP.GE.AND P5, PT, R36, R196, PT ;  /* 0x000000c42400720c */ /* 0x000fe40003fa6270 */
[----:B------:R-:W-:Y:S02]  /*ecf0*/  P2R R0, PR, RZ, 0x40 ;  /* 0x00000040ff007803 */ /* 0x000fe40000000000 */
[----:B------:R-:W-:Y:S02]  /*ed00*/  FMNMX3.FTZ R9, R9, R108, R100, !PT ;  /* 0x0000006c09097276 */ /* 0x000fe40007810064 */
[----:B------:R-:W-:Y:S02]  /*ed10*/  P2R R8, PR, RZ, 0x4 ;  /* 0x00000004ff087803 */ /* 0x000fe40000000000 */
[----:B------:R-:W-:Y:S02]  /*ed20*/  ISETP.GE.AND P2, PT, R22, R196, PT ;  /* 0x000000c41600720c */ /* 0x000fe40003f46270 */
[----:B------:R-:W-:-:S02]  /*ed30*/  FSEL R11, R11, -INF , P4 ;  /* 0xff8000000b0b7808 */ /* 0x000fc40002000000 */
[----:B------:R-:W-:Y:S02]  /*ed40*/  FSEL R82, R82, -INF , !P1 ;  /* 0xff80000052527808 */ /* 0x000fe40004800000 */
[----:B------:R-:W-:Y:S02]  /*ed50*/  FSEL R10, R10, -INF , P5 ;  /* 0xff8000000a0a7808 */ /* 0x000fe40002800000 */
[----:B------:R-:W-:Y:S02]  /*ed60*/  ISETP.NE.AND P4, PT, R0, RZ, PT ;  /* 0x000000ff0000720c */ /* 0x000fe40003f85270 */
[----:B------:R-:W-:Y:S02]  /*ed70*/  FMNMX3.FTZ R9, R9, R96, R90, !PT ;  /* 0x0000006009097276 */ /* 0x000fe4000781005a */
[----:B------:R-:W-:Y:S02]  /*ed80*/  ISETP.GE.AND P6, PT, R22, R195, PT ;  /* 0x000000c31600720c */ /* 0x000fe40003fc6270 */
[----:B------:R-:W-:-:S02]  /*ed90*/  ISETP.GE.AND P0, PT, R20, R196, PT ;  /* 0x000000c41400720c */ /* 0x000fc40003f06270 */
[----:B------:R-:W-:Y:S02]  /*eda0*/  FSEL R5, R5, -INF , P2 ;  /* 0xff80000005057808 */ /* 0x000fe40001000000 */
[----:B------:R-:W-:Y:S02]  /*edb0*/  ISETP.NE.AND P5, PT, R8, RZ, PT ;  /* 0x000000ff0800720c */ /* 0x000fe40003fa5270 */
[----:B------:R-:W-:Y:S02]  /*edc0*/  ISETP.GE.AND P1, PT, R18, R196, PT ;  /* 0x000000c41200720c */ /* 0x000fe40003f26270 */
[----:B------:R-:W-:Y:S02]  /*edd0*/  FSEL R78, R10, -INF , !P4 ;  /* 0xff8000000a4e7808 */ /* 0x000fe40006000000 */
[----:B------:R-:W-:Y:S01]  /*ede0*/  FMNMX3.FTZ R9, R9, R86, R82, !PT ;  /* 0x0000005609097276 */ /* 0x000fe20007810052 */
[----:B------:R-:W-:Y:S01]  /*edf0*/  FFMA.FTZ R134, R76, R67, -R66 ;  /* 0x000000434c867223 */ /* 0x000fe20000010842 */
[----:B------:R-:W-:-:S02]  /*ee00*/  FSEL R6, R6, -INF , P0 ;  /* 0xff80000006067808 */ /* 0x000fc40000000000 */
[----:B------:R-:W-:Y:S02]  /*ee10*/  FSEL R74, R5, -INF , !P6 ;  /* 0xff800000054a7808 */ /* 0x000fe40007000000 */
[-C--:B------:R-:W-:Y:S02]  /*ee20*/  ISETP.GE.AND P3, PT, R20, R195.reuse, PT ;  /* 0x000000c31400720c */ /* 0x080fe40003f66270 */
[----:B------:R-:W-:Y:S02]  /*ee30*/  ISETP.GE.AND P2, PT, R18, R195, PT ;  /* 0x000000c31200720c */ /* 0x000fe40003f46270 */
[----:B------:R-:W-:Y:S02]  /*ee40*/  ISETP.GE.AND P0, PT, R16, R196, PT ;  /* 0x000000c41000720c */ /* 0x000fe40003f06270 */
[----:B------:R-:W-:Y:S02]  /*ee50*/  FSEL R7, R7, -INF , P1 ;  /* 0xff80000007077808 */ /* 0x000fe40000800000 */
[----:B------:R-:W-:-:S02]  /*ee60*/  FSEL R76, R11, -INF , !P5 ;  /* 0xff8000000b4c7808 */ /* 0x000fc40006800000 */
[----:B------:R-:W-:Y:S01]  /*ee70*/  FMNMX3.FTZ R5, R9, R80, R78, !PT ;  /* 0x0000005009057276 */ /* 0x000fe2000781004e */
[----:B------:R-:W-:Y:S01]  /*ee80*/  FFMA.FTZ R111, R70, R67, -R66 ;  /* 0x00000043466f7223 */ /* 0x000fe20000010842 */
        /* <DEDUP_REMOVED lines=12> */
[----:B------:R-:W-:Y:S01]  /*ef50*/  IMAD.SHL.U32 R4, R4, 0x100, RZ ;  /* 0x0000010004047824 */ /* 0x000fe200078e00ff */
[----:B------:R-:W-:-:S04]  /*ef60*/  ISETP.NE.AND P4, PT, R84, RZ, PT ;  /* 0x000000ff5400720c */ /* 0x000fc80003f85270 */
[----:B------:R-:W-:Y:S02]  /*ef70*/  SEL R34, R34, 0xffffffe0, !P4 ;  /* 0xffffffe022227807 */ /* 0x000fe40006000000 */
[----:B-1----:R-:W-:Y:S02]  /*ef80*/  FMNMX.FTZ R0, R5, R0, !PT ;  /* 0x0000000005007209 */ /* 0x002fe40007810000 */
[----:B------:R-:W-:-:S04]  /*ef90*/  LOP3.LUT R5, R4, 0x100, RZ, 0xc0, !PT ;  /* 0x0000010004057812 */ /* 0x000fc800078ec0ff */
        /* <DEDUP_REMOVED lines=10> */
[-C--:B------:R-:W-:Y:S01]  /*f040*/  FFMA.FTZ R123, R98, R67.reuse, -R66 ;  /* 0x00000043627b7223 */ /* 0x080fe20000010842 */
[----:B------:R-:W2:Y:S01]  /*f050*/  LDSM.16.MT88.4 R12, [R53+0x5000] ;  /* 0x00500000350c783b */ /* 0x000ea20000004200 */
[-CC-:B------:R-:W-:Y:S01]  /*f060*/  FFMA.FTZ R158, R119, R67.reuse, -R35.reuse ;  /* 0x00000043779e7223 */ /* 0x180fe20000010823 */
[-CC-:B------:R-:W-:Y:S01]  /*f070*/  FFMA.FTZ R129, R115, R67.reuse, -R35.reuse ;  /* 0x0000004373817223 */ /* 0x180fe20000010823 */
[-CC-:B------:R-:W-:Y:S01]  /*f080*/  FFMA.FTZ R152, R31, R67.reuse, -R35.reuse ;  /* 0x000000431f987223 */ /* 0x180fe20000010823 */
[-CC-:B------:R-:W-:Y:S01]  /*f090*/  FFMA.FTZ R127, R27, R67.reuse, -R35.reuse ;  /* 0x000000431b7f7223 */ /* 0x180fe20000010823 */
[----:B------:R-:W-:Y:S01]  /*f0a0*/  MUFU.EX2 R162, R162 ;  /* 0x000000a200a27308 */ /* 0x000fe20000000800 */
[----:B------:R-:W3:Y:S07]  /*f0b0*/  LDSM.16.MT88.4 R36, [R75+0x5400] ;  /* 0x005400004b24783b */ /* 0x000eee0000004200 */
        /* <DEDUP_REMOVED lines=11> */
[----:B------:R-:W-:Y:S01]  /*f170*/  FFMA.FTZ R142, R24, R67, -R35 ;  /* 0x00000043188e7223 */ /* 0x000fe20000010823 */
[----:B----4-:R-:W-:Y:S02]  /*f180*/  F2FP.F16.F32.PACK_AB R20, R133, R162 ;  /* 0x000000a28514723e */ /* 0x010fe400000000ff */
[----:B-----5:R-:W-:Y:S02]  /*f190*/  F2FP.F16.F32.PACK_AB R22, R123, R154 ;  /* 0x0000009a7b16723e */ /* 0x020fe400000000ff */
[----:B-1----:R-:W-:Y:S01]  /*f1a0*/  F2FP.F16.F32.PACK_AB R21, R129, R158 ;  /* 0x0000009e8115723e */ /* 0x002fe200000000ff */
[----:B------:R-:W-:Y:S01]  /*f1b0*/  MUFU.EX2 R146, R146 ;  /* 0x0000009200927308 */ /* 0x000fe20000000800 */
[----:B--2---:R-:W-:-:S07]  /*f1c0*/  F2FP.F16.F32.PACK_AB R23, R127, R152 ;  /* 0x000000987f17723e */ /* 0x004fce00000000ff */
        /* <DEDUP_REMOVED lines=226> */
[----:B------:R-:W-:Y:S01]  /*fff0*/  FFMA.FTZ R49, R167, R67, -R66 ;  /* 0x00000043a7317223 */ /* 0x000fe20000010842 */
[----:B------:R-:W-:Y:S01]  /*10000*/  HMMA.16816.F32 R24, R12, R36, R24 ;  /* 0x000000240c18723c */ /* 0x000fe20000001818 */
[----:B------:R-:W-:-:S07]  /*10010*/  FADD.FTZ R167, R162, R133 ;  /* 0x00000085a2a77221 */ /* 0x000fce0000010000 */
[----:B------:R-:W-:Y:S01]  /*10020*/  HMMA.16816.F32 R20, R12, R38, R20 ;  /* 0x000000260c14723c */ /* 0x000fe20000001814 */
[----:B-1----:R-:W-:Y:S01]  /*10030*/  F2FP.F16.F32.PACK_AB R12, R54, R59 ;  /* 0x0000003b360c723e */ /* 0x002fe200000000ff */
[----:B------:R-:W-:Y:S01]  /*10040*/  FADD.FTZ R154, R154, R167 ;  /* 0x000000a79a9a7221 */ /* 0x000fe20000010000 */
[----:B---3--:R-:W-:Y:S01]  /*10050*/  F2FP.F16.F32.PACK_AB R14, R52, R57 ;  /* 0x00000039340e723e */ /* 0x008fe200000000ff */
[----:B------:R-:W-:Y:S01]  /*10060*/  FADD.FTZ R133, R158, R129 ;  /* 0x000000819e857221 */ /* 0x000fe20000010000 */
[----:B----4-:R-:W-:Y:S01]  /*10070*/  F2FP.F16.F32.PACK_AB R13, R145, R212 ;  /* 0x000000d4910d723e */ /* 0x010fe200000000ff */
[----:B------:R-:W1:Y:S01]  /*10080*/  LDSM.16.MT88.4 R36, [R75+0x7800] ;  /* 0x007800004b24783b */ /* 0x000e620000004200 */
[----:B-----5:R-:W-:Y:S01]  /*10090*/  F2FP.F16.F32.PACK_AB R15, R202, R163 ;  /* 0x000000a3ca0f723e */ /* 0x020fe200000000ff */
[----:B------:R-:W-:-:S06]  /*100a0*/  FADD.FTZ R152, R152, R133 ;  /* 0x0000008598987221 */ /* 0x000fcc0000010000 */
[----:B------:R-:W-:Y:S01]  /*100b0*/  HMMA.16816.F32 R8, R12, R16, R8 ;  /* 0x000000100c08723c */ /* 0x000fe20000001808 */
[----:B------:R-:W-:-:S04]  /*100c0*/  FADD.FTZ R17, R123, R154 ;  /* 0x0000009a7b117221 */ /* 0x000fc80000010000 */
[----:B------:R-:W-:Y:S01]  /*100d0*/  FADD.FTZ R16, R146, R17 ;  /* 0x0000001192107221 */ /* 0x000fe20000010000 */
[----:B------:R-:W-:Y:S02]  /*100e0*/  FADD.FTZ R127, R127, R152 ;  /* 0x000000987f7f7221 */ /* 0x000fe40000010000 */
[C---:B------:R-:W-:Y:S01]  /*100f0*/  HMMA.16816.F32 R4, R12.reuse, R18, R4 ;  /* 0x000000120c04723c */ /* 0x040fe20000001804 */
[----:B------:R-:W-:Y:S02]  /*10100*/  FADD.FTZ R121, R121, R16 ;  /* 0x0000001079797221 */ /* 0x000fe40000010000 */
[----:B------:R-:W3:Y:S01]  /*10110*/  LDSM.16.MT88.4 R16, [R53+0x7800] ;  /* 0x007800003510783b */ /* 0x000ee20000004200 */
[----:B------:R-:W-:Y:S01]  /*10120*/  FADD.FTZ R144, R144, R127 ;  /* 0x0000007f90907221 */ /* 0x000fe20000010000 */
[-CC-:B------:R-:W-:Y:S01]  /*10130*/  FFMA.FTZ R47, R165, R67.reuse, -R66.reuse ;  /* 0x00000043a52f7223 */ /* 0x180fe20000010842 */
[-CC-:B------:R-:W-:Y:S01]  /*10140*/  FFMA.FTZ R55, R55, R67.reuse, -R66.reuse ;  /* 0x0000004337377223 */ /* 0x180fe20000010842 */
[-CC-:B------:R-:W-:Y:S01]  /*10150*/  FFMA.FTZ R50, R201, R67.reuse, -R66.reuse ;  /* 0x00000043c9327223 */ /* 0x180fe20000010842 */
[-CC-:B------:R-:W-:Y:S01]  /*10160*/  FFMA.FTZ R51, R169, R67.reuse, -R66.reuse ;  /* 0x00000043a9337223 */ /* 0x180fe20000010842 */
[-C--:B------:R-:W-:Y:S01]  /*10170*/  FFMA.FTZ R48, R199, R67.reuse, -R66 ;  /* 0x00000043c7307223 */ /* 0x080fe20000010842 */
[-CC-:B------:R-:W-:Y:S01]  /*10180*/  FFMA.FTZ R165, R170, R67.reuse, -R35.reuse ;  /* 0x00000043aaa57223 */ /* 0x180fe20000010823 */
[-CC-:B------:R-:W-:Y:S01]  /*10190*/  FFMA.FTZ R168, R168, R67.reuse, -R35.reuse ;  /* 0x00000043a8a87223 */ /* 0x180fe20000010823 */
[----:B------:R-:W-:Y:S01]  /*101a0*/  FADD.FTZ R144, R119, R144 ;  /* 0x0000009077907221 */ /* 0x000fe20000010000 */
[-CC-:B------:R-:W-:Y:S01]  /*101b0*/  FFMA.FTZ R156, R156, R67.reuse, -R35.reuse ;  /* 0x000000439c9c7223 */ /* 0x180fe20000010823 */
[----:B------:R-:W-:Y:S01]  /*101c0*/  FFMA.FTZ R123, R150, R67, -R35 ;  /* 0x00000043967b7223 */ /* 0x000fe20000010823 */
[----:B--2---:R-:W-:Y:S01]  /*101d0*/  HMMA.16816.F32 R24, R12, R28, R24 ;  /* 0x0000001c0c18723c */ /* 0x004fe20000001818 */
[----:B------:R-:W-:Y:S01]  /*101e0*/  FADD.FTZ R29, R115, R144 ;  /* 0x00000090731d7221 */ /* 0x000fe20000010000 */
[----:B------:R-:W-:Y:S01]  /*101f0*/  FADD.FTZ R134, R134, R121 ;  /* 0x0000007986867221 */ /* 0x000fe20000010000 */
[----:B------:R-:W-:Y:S02]  /*10200*/  MUFU.EX2 R55, R55 ;  /* 0x0000003700377308 */ /* 0x000fe40000000800 */
[----:B------:R-:W-:Y:S01]  /*10210*/  FADD.FTZ R29, R142, R29 ;  /* 0x0000001d8e1d7221 */ /* 0x000fe20000010000 */
[----:B------:R-:W-:-:S05]  /*10220*/  FADD.FTZ R111, R111, R134 ;  /* 0x000000866f6f7221 */ /* 0x000fca0000010000 */
[----:B------:R-:W2:Y:S01]  /*10230*/  MUFU.EX2 R50, R50 ;  /* 0x0000003200327308 */ /* 0x000ea20000000800 */
[----:B------:R-:W-:Y:S07]  /*10240*/  HMMA.16816.F32 R20, R12, R30, R20 ;  /* 0x0000001e0c14723c */ /* 0x000fee0000001814 */
[----:B------:R-:W-:Y:S01]  /*10250*/  MUFU.EX2 R51, R51 ;  /* 0x0000003300337308 */ /* 0x000fe20000000800 */
[----:B------:R-:W-:-:S07]  /*10260*/  FADD.FTZ R130, R130, R111 ;  /* 0x0000006f82827221 */ /* 0x000fce0000010000 */
[----:B------:R-:W4:Y:S01]  /*10270*/  MUFU.EX2 R48, R48 ;  /* 0x0000003000307308 */ /* 0x000f220000000800 */
[----:B------:R-:W-:Y:S02]  /*10280*/  FADD.FTZ R140, R140, R29 ;  /* 0x0000001d8c8c7221 */ /* 0x000fe40000010000 */
[----:B------:R-:W5:Y:S05]  /*10290*/  LDSM.16.MT88.4 R28, [R75+0x7c00] ;  /* 0x007c00004b1c783b */ /* 0x000f6a0000004200 */
[----:B------:R-:W-:Y:S08]  /*102a0*/  MUFU.EX2 R165, R165 ;  /* 0x000000a500a57308 */ /* 0x000ff00000000800 */
[----:B------:R-:W1:Y:S08]  /*102b0*/  MUFU.EX2 R168, R168 ;  /* 0x000000a800a87308 */ /* 0x000e700000000800 */
[----:B------:R-:W-:Y:S08]  /*102c0*/  MUFU.EX2 R129, R156 ;  /* 0x0000009c00817308 */ /* 0x000ff00000000800 */
[----:B------:R-:W3:Y:S01]  /*102d0*/  MUFU.EX2 R146, R123 ;  /* 0x0000007b00927308 */ /* 0x000ee20000000800 */
[----:B------:R-:W-:Y:S01]  /*102e0*/  FADD.FTZ R107, R107, R130 ;  /* 0x000000826b6b7221 */ /* 0x000fe20000010000 */
[----:B--2---:R-:W-:-:S03]  /*102f0*/  F2FP.F16.F32.PACK_AB R12, R50, R55 ;  /* 0x00000037320c723e */ /* 0x004fc600000000ff */
[----:B------:R-:W-:Y:S01]  /*10300*/  FADD.FTZ R126, R126, R107 ;  /* 0x0000006b7e7e7221 */ /* 0x000fe20000010000 */
[----:B----4-:R-:W-:Y:S01]  /*10310*/  F2FP.F16.F32.PACK_AB R14, R48, R51 ;  /* 0x00000033300e723e */ /* 0x010fe200000000ff */
[--C-:B------:R-:W-:Y:S01]  /*10320*/  FFMA.FTZ R46, R175, R67, -R66.reuse ;  /* 0x00000043af2e7223 */ /* 0x100fe20000010842 */
[----:B-1----:R-:W-:Y:S01]  /*10330*/  F2FP.F16.F32.PACK_AB R13, R168, R165 ;  /* 0x000000a5a80d723e */ /* 0x002fe200000000ff */
[-C--:B------:R-:W-:Y:S01]  /*10340*/  FFMA.FTZ R44, R171, R67.reuse, -R66 ;  /* 0x00000043ab2c7223 */ /* 0x080fe20000010842 */
[----:B------:R-:W-:Y:S01]  /*10350*/  FADD.FTZ R140, R109, R140 ;  /* 0x0000008c6d8c7221 */ /* 0x000fe20000010000 */
[----:B------:R-:W-:Y:S01]  /*10360*/  FADD.FTZ R103, R103, R126 ;  /* 0x0000007e67677221 */ /* 0x000fe20000010000 */
[-CC-:B------:R-:W-:Y:S01]  /*10370*/  FFMA.FTZ R136, R136, R67.reuse, -R35.reuse ;  /* 0x0000004388887223 */ /* 0x180fe20000010823 */
[-CC-:B------:R-:W-:Y:S01]  /*10380*/  FFMA.FTZ R115, R132, R67.reuse, -R35.reuse ;  /* 0x0000004384737223 */ /* 0x180fe20000010823 */
[--C-:B------:R-:W-:Y:S01]  /*10390*/  FFMA.FTZ R128, R128, R67, -R35.reuse ;  /* 0x0000004380807223 */ /* 0x100fe20000010823 */
[----:B---3--:R-:W-:Y:S01]  /*103a0*/  F2FP.F16.F32.PACK_AB R15, R146, R129 ;  /* 0x00000081920f723e */ /* 0x008fe200000000ff */
        /* <DEDUP_REMOVED lines=45> */
[----:B--2---:R-:W-:Y:S01]  /*10680*/  HMMA.16816.F32 R24, R16, R36, R24 ;  /* 0x000000241018723c */ /* 0x004fe20000001818 */
[----:B------:R-:W-:Y:S01]  /*10690*/  FADD.FTZ R210, R210, R137 ;  /* 0x00000089d2d27221 */ /* 0x000fe20000010000 */
[----:B------:R-:W-:-:S05]  /*106a0*/  FADD.FTZ R36, R102, R29 ;  /* 0x0000001d66247221 */ /* 0x000fca0000010000 */
[----:B------:R-:W2:Y:S01]  /*106b0*/  MUFU.EX2 R42, R42 ;  /* 0x0000002a002a7308 */ /* 0x000ea20000000800 */
[----:B------:R-:W-:Y:S01]  /*106c0*/  HMMA.16816.F32 R4, R16, R30, R4 ;  /* 0x0000001e1004723c */ /* 0x000fe20000001804 */
[----:B------:R-:W3:Y:S06]  /*106d0*/  LDSM.16.MT88.4 R28, [R53+0x8000] ;  /* 0x00800000351c783b */ /* 0x000eec0000004200 */
        /* <DEDUP_REMOVED lines=13> */
[----:B----4-:R-:W-:Y:S01]  /*107b0*/  F2FP.F16.F32.PACK_AB R38, R84, R41 ;  /* 0x000000295426723e */ /* 0x010fe200000000ff */
[----:B------:R-:W-:Y:S01]  /*107c0*/  FADD.FTZ R16, R216, R143 ;  /* 0x0000008fd8107221 */ /* 0x000fe20000010000 */
[----:B-----5:R-:W-:Y:S01]  /*107d0*/  F2FP.F16.F32.PACK_AB R37, R114, R101 ;  /* 0x000000657225723e */ /* 0x020fe200000000ff */
[----:B------:R-:W-:Y:S01]  /*107e0*/  FADD.FTZ R83, R83, R98 ;  /* 0x0000006253537221 */ /* 0x000fe20000010000 */
[----:B-1----:R-:W-:Y:S01]  /*107f0*/  F2FP.F16.F32.PACK_AB R39, R106, R97 ;  /* 0x000000616a27723e */ /* 0x002fe200000000ff */
[----:B------:R-:W-:Y:S01]  /*10800*/  FADD.FTZ R16, R147, R16 ;  /* 0x0000001093107221 */ /* 0x000fe20000010000 */
[-CC-:B------:R-:W-:Y:S01]  /*10810*/  FFMA.FTZ R85, R100, R67.reuse, -R35.reuse ;  /* 0x0000004364557223 */ /* 0x180fe20000010823 */
[-CC-:B------:R-:W-:Y:S01]  /*10820*/  FFMA.FTZ R86, R86, R67.reuse, -R35.reuse ;  /* 0x0000004356567223 */ /* 0x180fe20000010823 */
[-CC-:B------:R-:W-:Y:S01]  /*10830*/  FFMA.FTZ R96, R96, R67.reuse, -R35.reuse ;  /* 0x0000004360607223 */ /* 0x180fe20000010823 */
[----:B------:R-:W-:Y:S01]  /*10840*/  FADD.FTZ R151, R151, R16 ;  /* 0x0000001097977221 */ /* 0x000fe20000010000 */
[----:B------:R-:W-:Y:S01]  /*10850*/  FFMA.FTZ R90, R90, R67, -R35 ;  /* 0x000000435a5a7223 */ /* 0x000fe20000010823 */
[----:B------:R-:W-:Y:S01]  /*10860*/  HMMA.16816.F32 R8, R36, R12, R8 ;  /* 0x0000000c2408723c */ /* 0x000fe20000001808 */
[----:B------:R-:W-:Y:S01]  /*10870*/  FADD.FTZ R12, R92, R83 ;  /* 0x000000535c0c7221 */ /* 0x000fe20000010000 */
[----:B------:R-:W1:Y:S01]  /*10880*/  LDSM.16.MT88.4 R16, [R75+0x8400] ;  /* 0x008400004b10783b */ /* 0x000e620000004200 */
[----:B------:R-:W-:-:S02]  /*10890*/  FADD.FTZ R151, R220, R151 ;  /* 0x00000097dc977221 */ /* 0x000fc40000010000 */
        /* <DEDUP_REMOVED lines=8> */
[----:B------:R-:W-:-:S06]  /*10920*/  FADD.FTZ R228, R228, R153 ;  /* 0x00000099e4e47221 */ /* 0x000fcc0000010000 */
[----:B------:R-:W4:Y:S01]  /*10930*/  MUFU.EX2 R160, R160 ;  /* 0x000000a000a07308 */ /* 0x000f220000000800 */
[----:B------:R-:W-:Y:S01]  /*10940*/  FADD.FTZ R77, R77, R88 ;  /* 0x000000584d4d7221 */ /* 0x000fe20000010000 */
[C---:B---3--:R-:W-:Y:S01]  /*10950*/  HMMA.16816.F32 R24, R36.reuse, R28, R24 ;  /* 0x0000001c2418723c */ /* 0x048fe20000001818 */
[----:B------:R-:W-:Y:S01]  /*10960*/  FADD.FTZ R157, R157, R228 ;  /* 0x000000e49d9d7221 */ /* 0x000fe20000010000 */
[-CC-:B------:R-:W-:Y:S01]  /*10970*/  FFMA.FTZ R139, R139, R67.reuse, -R66.reuse ;  /* 0x000000438b8b7223 */ /* 0x180fe20000010842 */
[----:B------:R-:W-:Y:S01]  /*10980*/  FADD.FTZ R28, R60, R77 ;  /* 0x0000004d3c1c7221 */ /* 0x000fe20000010000 */
[-C--:B------:R-:W-:Y:S01]  /*10990*/  FFMA.FTZ R150, R117, R67.reuse, -R66 ;  /* 0x0000004375967223 */ /* 0x080fe20000010842 */
[-C--:B------:R-:W-:Y:S01]  /*109a0*/  FFMA.FTZ R82, R82, R67.reuse, -R35 ;  /* 0x0000004352527223 */ /* 0x080fe20000010823 */
[----:B------:R-:W-:Y:S01]  /*109b0*/  MUFU.EX2 R85, R85 ;  /* 0x0000005500557308 */ /* 0x000fe20000000800 */
[----:B------:R-:W-:Y:S01]  /*109c0*/  FADD.FTZ R65, R65, R28 ;  /* 0x0000001c41417221 */ /* 0x000fe20000010000 */
[----:B------:R-:W-:Y:S01]  /*109d0*/  FADD.FTZ R230, R230, R157 ;  /* 0x0000009de6e67221 */ /* 0x000fe20000010000 */
[----:B------:R-:W-:Y:S01]  /*109e0*/  FFMA.FTZ R78, R78, R67, -R35 ;  /* 0x000000434e4e7223 */ /* 0x000fe20000010823 */
[----:B------:R-:W-:Y:S04]  /*109f0*/  LDSM.16.MT88.4 R140, [R75+0x8c00] ;  /* 0x008c00004b8c783b */ /* 0x000fe80000004200 */
[----:B------:R-:W3:Y:S01]  /*10a00*/  MUFU.EX2 R92, R96 ;  /* 0x00000060005c7308 */ /* 0x000ee20000000800 */
[C---:B------:R-:W-:Y:S07]  /*10a10*/  HMMA.16816.F32 R4, R36.reuse, R14, R4 ;  /* 0x0000000e2404723c */ /* 0x040fee0000001804 */
[----:B------:R-:W-:Y:S01]  /*10a20*/  MUFU.EX2 R81, R90 ;  /* 0x0000005a00517308 */ /* 0x000fe20000000800 */
[----:B------:R-:W-:Y:S07]  /*10a30*/  HMMA.16816.F32 R20, R36, R30, R20 ;  /* 0x0000001e2414723c */ /* 0x000fee0000001814 */
[----:B------:R-:W5:Y:S01]  /*10a40*/  MUFU.EX2 R86, R86 ;  /* 0x0000005600567308 */ /* 0x000f620000000800 */
[----:B------:R-:W-:Y:S01]  /*10a50*/  FADD.FTZ R36, R58, R65 ;  /* 0x000000413a247221 */ /* 0x000fe20000010000 */
[----:B------:R-:W-:Y:S01]  /*10a60*/  FADD.FTZ R230, R159, R230 ;  /* 0x000000e69fe67221 */ /* 0x000fe20000010000 */
[----:B--2---:R-:W-:Y:S01]  /*10a70*/  F2FP.F16.F32.PACK_AB R28, R120, R89 ;  /* 0x00000059781c723e */ /* 0x004fe200000000ff */
[----:B------:R-:W2:Y:S01]  /*10a80*/  LDSM.16.MT88.4 R12, [R53+0x8400] ;  /* 0x00840000350c783b */ /* 0x000ea20000004200 */
[----:B------:R-:W-:Y:S01]  /*10a90*/  FADD.FTZ R37, R61, R36 ;  /* 0x000000243d257221 */ /* 0x000fe20000010000 */
[----:B------:R-:W-:Y:S01]  /*10aa0*/  FADD.FTZ R161, R161, R230 ;  /* 0x000000e6a1a17221 */ /* 0x000fe20000010000 */
[----:B----4-:R-:W-:-:S02]  /*10ab0*/  F2FP.F16.F32.PACK_AB R30, R160, R105 ;  /* 0x00000069a01e723e */ /* 0x010fc400000000ff */
[----:B------:R-:W-:Y:S01]  /*10ac0*/  FADD.FTZ R56, R56, R37 ;  /* 0x0000002538387221 */ /* 0x000fe20000010000 */
[----:B---3--:R-:W-:Y:S01]  /*10ad0*/  F2FP.F16.F32.PACK_AB R29, R92, R85 ;  /* 0x000000555c1d723e */ /* 0x008fe200000000ff */
[----:B------:R-:W-:Y:S02]  /*10ae0*/  FADD.FTZ R37, R218, R161 ;  /* 0x000000a1da257221 */ /* 0x000fe40000010000 */
[----:B------:R-:W-:Y:S01]  /*10af0*/  FADD.FTZ R59, R59, R56 ;  /* 0x000000383b3b7221 */ /* 0x000fe20000010000 */
[----:B-----5:R-:W-:Y:S01]  /*10b00*/  F2FP.F16.F32.PACK_AB R31, R86, R81 ;  /* 0x00000051561f723e */ /* 0x020fe200000000ff */
[----:B------:R-:W-:Y:S02]  /*10b10*/  FADD.FTZ R56, R212, R37 ;  /* 0x00000025d4387221 */ /* 0x000fe40000010000 */
[----:B------:R-:W3:Y:S02]  /*10b20*/  LDSM.16.MT88.4 R36, [R75+0x8800] ;  /* 0x008800004b24783b */ /* 0x000ee40000004200 */
[----:B------:R-:W-:-:S02]  /*10b30*/  FADD.FTZ R56, R145, R56 ;  /* 0x0000003891387221 */ /* 0x000fc40000010000 */
        /* <DEDUP_REMOVED lines=12> */
[----:B------:R-:W-:Y:S01]  /*10c00*/  HMMA.16816.F32 R4, R28, R18, R4 ;  /* 0x000000121c04723c */ /* 0x000fe20000001804 */
[----:B------:R-:W1:Y:S01]  /*10c10*/  LDSM.16.MT88.4 R16, [R53+0x8800] ;  /* 0x008800003510783b */ /* 0x000e620000004200 */
        /* <DEDUP_REMOVED lines=16> */
[----:B--2---:R-:W-:Y:S01]  /*10d20*/  HMMA.16816.F32 R24, R28, R12, R24 ;  /* 0x0000000c1c18723c */ /* 0x004fe20000001818 */
[-C--:B------:R-:W-:Y:S01]  /*10d30*/  FFMA.FTZ R102, R87, R67.reuse, -R66 ;  /* 0x0000004357667223 */ /* 0x080fe20000010842 */
[----:B------:R-:W-:Y:S01]  /*10d40*/  FADD.FTZ R47, R47, R46 ;  /* 0x0000002e2f2f7221 */ /* 0x000fe20000010000 */
[----:B------:R-:W-:Y:S01]  /*10d50*/  FADD.FTZ R107, R107, R132 ;  /* 0x000000846b6b7221 */ /* 0x000fe20000010000 */
[-C--:B------:R-:W-:Y:S01]  /*10d60*/  FFMA.FTZ R203, R68, R67.reuse, -R35 ;  /* 0x0000004344cb7223 */ /* 0x080fe20000010823 */
[-CC-:B------:R-:W-:Y:S01]  /*10d70*/  FFMA.FTZ R93, R93, R67.reuse, -R66.reuse ;  /* 0x000000435d5d7223 */ /* 0x180fe20000010842 */
[----:B------:R-:W-:-:S02]  /*10d80*/  FFMA.FTZ R71, R71, R67, -R66 ;  /* 0x0000004347477223 */ /* 0x000fc40000010842 */
[----:B------:R-:W-:Y:S01]  /*10d90*/  HMMA.16816.F32 R20, R28, R14, R20 ;  /* 0x0000000e1c14723c */ /* 0x000fe20000001814 */
[-CC-:B------:R-:W-:Y:S01]  /*10da0*/  FFMA.FTZ R28, R74, R67.reuse, -R35.reuse ;  /* 0x000000434a1c7223 */ /* 0x180fe20000010823 */
[-CC-:B------:R-:W-:Y:S01]  /*10db0*/  FFMA.FTZ R29, R72, R67.reuse, -R35.reuse ;  /* 0x00000043481d7223 */ /* 0x180fe20000010823 */
[-C--:B------:R-:W-:Y:S01]  /*10dc0*/  FFMA.FTZ R30, R70, R67.reuse, -R35 ;  /* 0x00000043461e7223 */ /* 0x080fe20000010823 */
[----:B------:R-:W-:Y:S01]  /*10dd0*/  FFMA.FTZ R66, R69, R67, -R66 ;  /* 0x0000004345427223 */ /* 0x000fe20000010842 */
[----:B----4-:R-:W-:Y:S01]  /*10de0*/  F2FP.F16.F32.PACK_AB R12, R214, R139 ;  /* 0x0000008bd60c723e */ /* 0x010fe200000000ff */
[----:B------:R-:W-:Y:S01]  /*10df0*/  FADD.FTZ R44, R44, R47 ;  /* 0x0000002f2c2c7221 */ /* 0x000fe20000010000 */
[----:B-----5:R-:W-:Y:S01]  /*10e00*/  F2FP.F16.F32.PACK_AB R14, R150, R155 ;  /* 0x0000009b960e723e */ /* 0x020fe200000000ff */
[----:B------:R-:W-:Y:S01]  /*10e10*/  FADD.FTZ R122, R122, R107 ;  /* 0x0000006b7a7a7221 */ /* 0x000fe20000010000 */
[----:B---3--:R-:W-:Y:S01]  /*10e20*/  F2FP.F16.F32.PACK_AB R13, R61, R58 ;  /* 0x0000003a3d0d723e */ /* 0x008fe200000000ff */
[----:B------:R-:W-:Y:S01]  /*10e30*/  MUFU.EX2 R102, R102 ;  /* 0x0000006600667308 */ /* 0x000fe20000000800 */
[----:B-1----:R-:W-:Y:S01]  /*10e40*/  F2FP.F16.F32.PACK_AB R15, R57, R54 ;  /* 0x00000036390f723e */ /* 0x002fe200000000ff */
[----:B------:R-:W-:Y:S01]  /*10e50*/  FADD.FTZ R45, R45, R44 ;  /* 0x0000002c2d2d7221 */ /* 0x000fe20000010000 */
[----:B------:R-:W-:Y:S01]  /*10e60*/  FADD.FTZ R101, R101, R122 ;  /* 0x0000007a65657221 */ /* 0x000fe20000010000 */
[----:B------:R-:W1:Y:S04]  /*10e70*/  LDSM.16.MT88.4 R132, [R53+0x8c00] ;  /* 0x008c00003584783b */ /* 0x000e680000004200 */
        /* <DEDUP_REMOVED lines=43> */
[----:B------:R-:W-:Y:S01]  /*11130*/  LOP3.LUT R198, R198, 0xfffffffd, RZ, 0xc0, !PT ;  /* 0xfffffffdc6c67812 */ /* 0x000fe200078ec0ff */
[----:B-1----:R-:W-:Y:S01]  /*11140*/  HMMA.16816.F32 R136, R12, R132, R24 ;  /* 0x000000840c88723c */ /* 0x002fe20000001818 */
[----:B------:R-:W-:Y:S01]  /*11150*/  FADD.FTZ R60, R60, R91 ;  /* 0x0000005b3c3c7221 */ /* 0x000fe20000010000 */
[----:B------:R-:W-:Y:S01]  /*11160*/  FADD.FTZ R30, R30, R29 ;  /* 0x0000001d1e1e7221 */ /* 0x000fe20000010000 */
[----:B------:R-:W-:Y:S01]  /*11170*/  BSSY B2, `(.L_x_5274) ;  /* 0x0000745000027945 */ /* 0x000fe20003800000 */
[----:B------:R-:W-:Y:S01]  /*11180*/  @P4 LOP3.LUT R198, R198, 0x2, RZ, 0xfc, !PT ;  /* 0x00000002c6c64812 */ /* 0x000fe200078efcff */
[----:B------:R-:W-:-:S03]  /*11190*/  FADD.FTZ R204, R55, R60 ;  /* 0x0000003c37cc7221 */ /* 0x000fc60000010000 */
[----:B------:R-:W-:Y:S01]  /*111a0*/  HMMA.16816.F32 R140, R12, R142, R4 ;  /* 0x0000008e0c8c723c */ /* 0x000fe20000001804 */
[----:B------:R-:W-:-:S07]  /*111b0*/  FADD.FTZ R203, R203, R30 ;  /* 0x0000001ecbcb7221 */ /* 0x000fce0000010000 */
        /* <DEDUP_REMOVED lines=73> */
.L_x_5277:
        /* <DEDUP_REMOVED lines=8> */
.L_x_5278:
[----:B------:R-:W-:Y:S05]  /*116d0*/  BSYNC.RECONVERGENT B0 ;  /* 0x0000000000007941 */ /* 0x000fea0003800200 */
.L_x_5276:
[C---:B------:R-:W-:Y:S01]  /*116e0*/  SHF.L.U32 R5, R62.reuse, 0x6, RZ ;  /* 0x000000063e057819 */ /* 0x040fe200000006ff */
[----:B------:R-:W-:Y:S01]  /*116f0*/  @!PT LDS RZ, [RZ] ;  /* 0x00000000fffff984 */ /* 0x000fe20000000800 */
[----:B------:R-:W-:Y:S01]  /*11700*/  @!PT LDS RZ, [RZ] ;  /* 0x00000000fffff984 */ /* 0x000fe20000000800 */
[----:B------:R-:W-:Y:S01]  /*11710*/  @!PT LDS RZ, [RZ] ;  /* 0x00000000fffff984 */ /* 0x000fe20000000800 */
[----:B------:R-:W-:Y:S01]  /*11720*/  LDGSTS.E.BYPASS.LTC128B.128 [R3+0x5000], desc[UR4][R182.64] ;  /* 0x05000000b6037fae */ /* 0x000fe2000b981a04 */
[----:B------:R-:W-:Y:S02]  /*11730*/  SHF.L.U64.HI R4, R62, 0x6, R63 ;  /* 0x000000063e047819 */ /* 0x000fe4000001023f */
[----:B------:R-:W-:-:S04]  /*11740*/  IADD3 R6, P0, PT, R5, R182, RZ ;  /* 0x000000b605067210 */ /* 0x000fc80007f1e0ff */
[----:B------:R-:W-:Y:S02]  /*11750*/  IADD3 R12, P1, PT, R6, R5, RZ ;  /* 0x00000005060c7210 */ /* 0x000fe40007f3e0ff */
[----:B------:R-:W-:Y:S02]  /*11760*/  IADD3.X R7, PT, PT, R4, R183, RZ, P0, !PT ;  /* 0x000000b704077210 */ /* 0x000fe400007fe4ff */
[-C--:B------:R-:W-:Y:S02]  /*11770*/  IADD3 R10, P0, PT, R12, R5.reuse, RZ ;  /* 0x000000050c0a7210 */ /* 0x080fe40007f1e0ff */
[-C--:B------:R-:W-:Y:S01]  /*11780*/  IADD3.X R13, PT, PT, R7, R4.reuse, RZ, P1, !PT ;  /* 0x00000004070d7210 */ /* 0x080fe20000ffe4ff */
[----:B------:R1:W-:Y:S01]  /*11790*/  LDGSTS.E.BYPASS.LTC128B.128 [R3+0x5800], desc[UR4][R6.64] ;  /* 0x0580000006037fae */ /* 0x0003e2000b981a04 */
[-C--:B------:R-:W-:Y:S02]  /*117a0*/  IADD3 R8, P1, PT, R10, R5.reuse, RZ ;  /* 0x000000050a087210 */ /* 0x080fe40007f3e0ff */
[----:B------:R-:W-:Y:S01]  /*117b0*/  IADD3.X R11, PT, PT, R13, R4, RZ, P0, !PT ;  /* 0x000000040d0b7210 */ /* 0x000fe200007fe4ff */
[----:B------:R2:W-:Y:S01]  /*117c0*/  LDGSTS.E.BYPASS.LTC128B.128 [R3+0x6000], desc[UR4][R12.64] ;  /* 0x060000000c037fae */ /* 0x0005e2000b981a04 */
[----:B------:R-:W-:-:S02]  /*117d0*/  IADD3 R24, P0, PT, R8, R5, RZ ;  /* 0x0000000508187210 */ /* 0x000fc40007f1e0ff */
[-C--:B------:R-:W-:Y:S01]  /*117e0*/  IADD3.X R9, PT, PT, R11, R4.reuse, RZ, P1, !PT ;  /* 0x000000040b097210 */ /* 0x080fe20000ffe4ff */
[----:B------:R-:W-:Y:S01]  /*117f0*/  LDGSTS.E.BYPASS.LTC128B.128 [R3+0x6800], desc[UR4][R10.64] ;  /* 0x068000000a037fae */ /* 0x000fe2000b981a04 */
[-C--:B------:R-:W-:Y:S02]  /*11800*/  IADD3 R26, P1, PT, R24, R5.reuse, RZ ;  /* 0x00000005181a7210 */ /* 0x080fe40007f3e0ff */
[-C--:B------:R-:W-:Y:S01]  /*11810*/  IADD3.X R25, PT, PT, R9, R4.reuse, RZ, P0, !PT ;  /* 0x0000000409197210 */ /* 0x080fe200007fe4ff */
[----:B------:R3:W-:Y:S01]  /*11820*/  LDGSTS.E.BYPASS.LTC128B.128 [R3+0x7000], desc[UR4][R8.64] ;  /* 0x0700000008037fae */ /* 0x0007e2000b981a04 */
[----:B------:R-:W-:Y:S02]  /*11830*/  IADD3 R28, P0, PT, R26, R5, RZ ;  /* 0x000000051a1c7210 */ /* 0x000fe40007f1e0ff */
[-C--:B------:R-:W-:Y:S01]  /*11840*/  IADD3.X R27, PT, PT, R25, R4.reuse, RZ, P1, !PT ;  /* 0x00000004191b7210 */ /* 0x080fe20000ffe4ff */
[----:B------:R-:W-:Y:S03]  /*11850*/  LDGSTS.E.BYPASS.LTC128B.128 [R3+0x7800], desc[UR4][R24.64] ;  /* 0x0780000018037fae */ /* 0x000fe6000b981a04 */
[----:B------:R-:W-:Y:S01]  /*11860*/  IADD3.X R29, PT, PT, R27, R4, RZ, P0, !PT ;  /* 0x000000041b1d7210 */ /* 0x000fe200007fe4ff */
[----:B------:R4:W-:Y:S04]  /*11870*/  LDGSTS.E.BYPASS.LTC128B.128 [R3+0x8000], desc[UR4][R26.64] ;  /* 0x080000001a037fae */ /* 0x0009e8000b981a04 */
[----:B------:R5:W-:Y:S04]  /*11880*/  LDGSTS.E.BYPASS.LTC128B.128 [R3+0x8800], desc[UR4][R28.64] ;  /* 0x088000001c037fae */ /* 0x000be8000b981a04 */
[----:B------:R-:W5:Y:S01]  /*11890*/  LD.E R54, desc[UR4][R148.64+0x18c] ;  /* 0x00018c0494367980 */ /* 0x000f62000c101900 */
[-C--:B------:R-:W-:Y:S01]  /*118a0*/  IADD3 R20, PT, PT, R173, R34.reuse, RZ ;  /* 0x00000022ad147210 */ /* 0x080fe20007ffe0ff */
[----:B------:R-:W-:Y:S01]  /*118b0*/  BSSY.RECONVERGENT B1, `(.L_x_5279) ;  /* 0x00001cf000017945 */ /* 0x000fe20003800200 */
[----:B------:R-:W-:Y:S01]  /*118c0*/  IADD3 R60, PT, PT, R33, R34, RZ ;  /* 0x00000022213c7210 */ /* 0x000fe20007ffe0ff */
[----:B-1----:R-:W-:Y:S01]  /*118d0*/  LDSM.16.M88.4 R4, [R173] ;  /* 0x00000000ad04783b */ /* 0x002fe20000000200 */
[----:B------:R-:W-:-:S03]  /*118e0*/  ISETP.GT.AND P6, PT, R32, R177, PT ;  /* 0x000000b12000720c */ /* 0x000fc60003fc4270 */
[----:B--2---:R-:W1:Y:S04]  /*118f0*/  LDSM.16.M88.4 R12, [R33+0x1000] ;  /* 0x00100000210c783b */ /* 0x004e680000000200 */
[----:B------:R-:W-:Y:S04]  /*11900*/  LDSM.16.M88.4 R20, [R20] ;  /* 0x000000001414783b */ /* 0x000fe80000000200 */
[----:B------:R-:W2:Y:S04]  /*11910*/  LDSM.16.M88.4 R16, [R60+0x1000] ;  /* 0x001000003c10783b */ /* 0x000ea80000000200 */
[----:B---3--:R-:W3:Y:S04]  /*11920*/  LDSM.16.M88.4 R8, [R33+0x1400] ;  /* 0x001400002108783b */ /* 0x008ee80000000200 */
[----:B----4-:R-:W4:Y:S04]  /*11930*/  LDSM.16.M88.4 R24, [R60+0x1400] ;  /* 0x001400003c18783b */ /* 0x010f280000000200 */
[----:B-----5:R-:W5:Y:S04]  /*11940*/  LDSM.16.M88.4 R28, [R33+0x1800] ;  /* 0x00180000211c783b */ /* 0x020f680000000200 */
[----:B------:R-:W5:Y:S04]  /*11950*/  LDSM.16.M88.4 R56, [R60+0x1800] ;  /* 0x001800003c38783b */ /* 0x000f680000000200 */
[----:B------:R-:W0:Y:S01]  /*11960*/  LDGDEPBAR ;  /* 0x00000000000079af */ /* 0x000e220000000000 */
[C---:B-1----:R-:W-:Y:S08]  /*11970*/  HMMA.16816.F32 R36, R4.reuse, R12, RZ ;  /* 0x0000000c0424723c */ /* 0x042ff000000018ff */
[----:B------:R-:W-:-:S12]  /*11980*/  HMMA.16816.F32 R12, R4, R14, RZ ;  /* 0x0000000e040c723c */ /* 0x000fd800000018ff */
[C---:B--2---:R-:W-:Y:S08]  /*11990*/  HMMA.16816.F32 R36, R20.reuse, R16, R36 ;  /* 0x000000101424723c */ /* 0x044ff00000001824 */
[----:B------:R-:W-:Y:S08]  /*119a0*/  HMMA.16816.F32 R12, R20, R18, R12 ;  /* 0x00000012140c723c */ /* 0x000ff0000000180c */
[C---:B---3--:R-:W-:Y:S08]  /*119b0*/  HMMA.16816.F32 R16, R4.reuse, R8, RZ ;  /* 0x000000080410723c */ /* 0x048ff000000018ff */
[----:B------:R-:W-:-:S12]  /*119c0*/  HMMA.16816.F32 R8, R4, R10, RZ ;  /* 0x0000000a0408723c */ /* 0x000fd800000018ff */
[C---:B----4-:R-:W-:Y:S08]  /*119d0*/  HMMA.16816.F32 R16, R20.reuse, R24, R16 ;  /* 0x000000181410723c */ /* 0x050ff00000001810 */
[----:B------:R-:W-:Y:S01]  /*119e0*/  HMMA.16816.F32 R8, R20, R26, R8 ;  /* 0x0000001a1408723c */ /* 0x000fe20000001808 */
[----:B------:R-:W1:Y:S01]  /*119f0*/  LDSM.16.M88.4 R24, [R33+0x1c00] ;  /* 0x001c00002118783b */ /* 0x000e620000000200 */
        /* <DEDUP_REMOVED lines=18> */
[----:B------:R-:W4:Y:S01]  /*11b20*/  MUFU.TANH R52, R37 ;  /* 0x0000002500347308 */ /* 0x000f220000002400 */
[C---:B-----5:R-:W-:Y:S07]  /*11b30*/  HMMA.16816.F32 R12, R4.reuse, R28, RZ ;  /* 0x0000001c040c723c */ /* 0x060fee00000018ff */
[----:B------:R-:W1:Y:S01]  /*11b40*/  MUFU.TANH R47, R38 ;  /* 0x00000026002f7308 */ /* 0x000e620000002400 */
        /* <DEDUP_REMOVED lines=20> */
[----:B------:R1:W1:Y:S08]  /*11c90*/  MUFU.TANH R35, R10 ;  /* 0x0000000a00237308 */ /* 0x0002700000002400 */
[----:B------:R3:W2:Y:S05]  /*11ca0*/  MUFU.TANH R57, R12 ;  /* 0x0000000c00397308 */ /* 0x0006aa0000002400 */
[----:B-----5:R-:W-:Y:S03]  /*11cb0*/  HMMA.16816.F32 R16, R20, R36, R16 ;  /* 0x000000241410723c */ /* 0x020fe60000001810 */
[----:B------:R-:W2:Y:S01]  /*11cc0*/  MUFU.TANH R67, R28 ;  /* 0x0000001c00437308 */ /* 0x000ea20000002400 */
[----:B-1----:R-:W1:Y:S07]  /*11cd0*/  LDSM.16.M88.4 R8, [R33+0x2000] ;  /* 0x002000002108783b */ /* 0x002e6e0000000200 */
[----:B------:R1:W1:Y:S01]  /*11ce0*/  MUFU.TANH R68, R29 ;  /* 0x0000001d00447308 */ /* 0x0002620000002400 */
[----:B---3--:R-:W-:Y:S01]  /*11cf0*/  HMMA.16816.F32 R12, R4, R26, RZ ;  /* 0x0000001a040c723c */ /* 0x008fe200000018ff */
[----:B------:R-:W3:Y:S06]  /*11d00*/  LDSM.16.M88.4 R24, [R60+0x2000] ;  /* 0x002000003c18783b */ /* 0x000eec0000000200 */
[-C--:B------:R-:W-:Y:S01]  /*11d10*/  FMUL.FTZ R16, R16, R54.reuse ;  /* 0x0000003610107220 */ /* 0x080fe20000410000 */
[-C--:B------:R-:W-:Y:S01]  /*11d20*/  FMUL.FTZ R17, R17, R54.reuse ;  /* 0x0000003611117220 */ /* 0x080fe20000410000 */
[-C--:B------:R-:W-:Y:S01]  /*11d30*/  FMUL.FTZ R71, R18, R54.reuse ;  /* 0x0000003612477220 */ /* 0x080fe20000410000 */
[-C--:B------:R-:W-:Y:S01]  /*11d40*/  FMUL.FTZ R70, R19, R54.reuse ;  /* 0x0000003613467220 */ /* 0x080fe20000410000 */
[----:B------:R-:W1:Y:S08]  /*11d50*/  MUFU.TANH R69, R16 ;  /* 0x0000001000457308 */ /* 0x000e700000002400 */
[----:B------:R5:W2:Y:S01]  /*11d60*/  MUFU.TANH R74, R17 ;  /* 0x00000011004a7308 */ /* 0x000aa20000002400 */
[----:B------:R-:W-:Y:S01]  /*11d70*/  HMMA.16816.F32 R12, R20, R38, R12 ;  /* 0x00000026140c723c */ /* 0x000fe2000000180c */
[----:B------:R-:W4:Y:S06]  /*11d80*/  LDSM.16.M88.4 R36, [R33+0x2400] ;  /* 0x002400002124783b */ /* 0x000f2c0000000200 */
[----:B------:R-:W2:Y:S01]  /*11d90*/  MUFU.TANH R50, R50 ;  /* 0x0000003200327308 */ /* 0x000ea20000002400 */
[C---:B-1----:R-:W-:Y:S07]  /*11da0*/  HMMA.16816.F32 R28, R4.reuse, R8, RZ ;  /* 0x00000008041c723c */ /* 0x042fee00000018ff */
[----:B------:R-:W1:Y:S01]  /*11db0*/  MUFU.TANH R45, R45 ;  /* 0x0000002d002d7308 */ /* 0x000e620000002400 */
[----:B-----5:R-:W5:Y:S03]  /*11dc0*/  LDSM.16.M88.4 R16, [R60+0x2400] ;  /* 0x002400003c10783b */ /* 0x020f660000000200 */
[-C--:B------:R-:W-:Y:S01]  /*11dd0*/  FMUL.FTZ R12, R12, R54.reuse ;  /* 0x000000360c0c7220 */ /* 0x080fe20000410000 */
[----:B------:R-:W-:Y:S01]  /*11de0*/  HMMA.16816.F32 R8, R4, R10, RZ ;  /* 0x0000000a0408723c */ /* 0x000fe200000018ff */
[-C--:B------:R-:W-:Y:S01]  /*11df0*/  FMUL.FTZ R78, R13, R54.reuse ;  /* 0x000000360d4e7220 */ /* 0x080fe20000410000 */
[-C--:B------:R-:W-:Y:S01]  /*11e00*/  FMUL.FTZ R75, R14, R54.reuse ;  /* 0x000000360e4b7220 */ /* 0x080fe20000410000 */
[----:B------:R4:W1:Y:S01]  /*11e10*/  MUFU.TANH R76, R12 ;  /* 0x0000000c004c7308 */ /* 0x0008620000002400 */
[----:B------:R-:W-:-:S07]  /*11e20*/  FMUL.FTZ R77, R15, R54 ;  /* 0x000000360f4d7220 */ /* 0x000fce0000410000 */
[----:B------:R-:W1:Y:S01]  /*11e30*/  MUFU.TANH R44, R44 ;  /* 0x0000002c002c7308 */ /* 0x000e620000002400 */
[C---:B---3--:R-:W-:Y:S07]  /*11e40*/  HMMA.16816.F32 R28, R20.reuse, R24, R28 ;  /* 0x00000018141c723c */ /* 0x048fee000000181c */
[----:B------:R-:W3:Y:S01]  /*11e50*/  MUFU.TANH R34, R34 ;  /* 0x0000002200227308 */ /* 0x000ee20000002400 */
[----:B------:R-:W-:Y:S01]  /*11e60*/  HMMA.16816.F32 R8, R20, R26, R8 ;  /* 0x0000001a1408723c */ /* 0x000fe20000001808 */
[----:B------:R-:W2:Y:S06]  /*11e70*/  LDSM.16.M88.4 R24, [R33+0x2800] ;  /* 0x002800002118783b */ /* 0x000eac0000000200 */
[----:B------:R-:W1:Y:S01]  /*11e80*/  MUFU.TANH R61, R61 ;  /* 0x0000003d003d7308 */ /* 0x000e620000002400 */
        /* <DEDUP_REMOVED lines=12> */
[C---:B-----5:R-:W-:Y:S03]  /*11f50*/  HMMA.16816.F32 R12, R20.reuse, R16, R12 ;  /* 0x00000010140c723c */ /* 0x060fe6000000180c */
[----:B------:R-:W1:Y:S01]  /*11f60*/  MUFU.TANH R59, R59 ;  /* 0x0000003b003b7308 */ /* 0x000e620000002400 */
[----:B----4-:R-:W4:Y:S04]  /*11f70*/  LDSM.16.M88.4 R28, [R60+0x2800] ;  /* 0x002800003c1c783b */ /* 0x010f280000000200 */
[----:B------:R-:W-:Y:S01]  /*11f80*/  HMMA.16816.F32 R36, R20, R18, R36 ;  /* 0x000000121424723c */ /* 0x000fe20000001824 */
[----:B------:R-:W5:Y:S02]  /*11f90*/  LDSM.16.M88.4 R16, [R33+0x2c00] ;  /* 0x002c00002110783b */ /* 0x000f640000000200 */
[----:B------:R-:W1:Y:S05]  /*11fa0*/  MUFU.TANH R65, R65 ;  /* 0x0000004100417308 */ /* 0x000e6a0000002400 */
        /* <DEDUP_REMOVED lines=13> */
[C---:B----4-:R-:W-:Y:S07]  /*12080*/  HMMA.16816.F32 R8, R20.reuse, R28, R8 ;  /* 0x0000001c1408723c */ /* 0x050fee0000001808 */
[----:B------:R-:W4:Y:S01]  /*12090*/  MUFU.TANH R96, R36 ;  /* 0x0000002400607308 */ /* 0x000f220000002400 */
[----:B------:R-:W-:Y:S07]  /*120a0*/  HMMA.16816.F32 R24, R20, R30, R24 ;  /* 0x0000001e1418723c */ /* 0x000fee0000001818 */
[----:B------:R2:W1:Y:S01]  /*120b0*/  MUFU.TANH R97, R37 ;  /* 0x0000002500617308 */ /* 0x0004620000002400 */
[----:B---3--:R-:W3:Y:S01]  /*120c0*/  LDSM.16.M88.4 R12, [R60+0x2c00] ;  /* 0x002c00003c0c783b */ /* 0x008ee20000000200 */
[C---:B-----5:R-:W-:Y:S02]  /*120d0*/  HMMA.16816.F32 R28, R4.reuse, R16, RZ ;  /* 0x00000010041c723c */ /* 0x060fe400000018ff */
[-C--:B------:R-:W-:Y:S01]  /*120e0*/  FMUL.FTZ R8, R8, R54.reuse ;  /* 0x0000003608087220 */ /* 0x080fe20000410000 */
[-C--:B------:R-:W-:Y:S01]  /*120f0*/  FMUL.FTZ R9, R9, R54.reuse ;  /* 0x0000003609097220 */ /* 0x080fe20000410000 */
[-C--:B------:R-:W-:Y:S01]  /*12100*/  FMUL.FTZ R93, R10, R54.reuse ;  /* 0x000000360a5d7220 */ /* 0x080fe20000410000 */
[-C--:B------:R-:W-:Y:S01]  /*12110*/  FMUL.FTZ R95, R11, R54.reuse ;  /* 0x000000360b5f7220 */ /* 0x080fe20000410000 */
[----:B------:R-:W1:Y:S02]  /*12120*/  MUFU.TANH R98, R8 ;  /* 0x0000000800627308 */ /* 0x000e640000002400 */
[----:B------:R-:W-:Y:S02]  /*12130*/  HMMA.16816.F32 R16, R4, R18, RZ ;  /* 0x000000120410723c */ /* 0x000fe400000018ff */
[-C--:B------:R-:W-:Y:S01]  /*12140*/  FMUL.FTZ R24, R24, R54.reuse ;  /* 0x0000003618187220 */ /* 0x080fe20000410000 */
[----:B--2---:R-:W2:Y:S01]  /*12150*/  LDSM.16.M88.4 R36, [R33+0x3000] ;  /* 0x003000002124783b */ /* 0x004ea20000000200 */
[-C--:B------:R-:W-:Y:S01]  /*12160*/  FMUL.FTZ R107, R25, R54.reuse ;  /* 0x00000036196b7220 */ /* 0x080fe20000410000 */
[-C--:B------:R-:W-:Y:S01]  /*12170*/  FMUL.FTZ R99, R26, R54.reuse ;  /* 0x000000361a637220 */ /* 0x080fe20000410000 */
[----:B------:R5:W1:Y:S01]  /*12180*/  MUFU.TANH R100, R9 ;  /* 0x0000000900647308 */ /* 0x000a620000002400 */
[----:B------:R-:W-:-:S07]  /*12190*/  FMUL.FTZ R101, R27, R54 ;  /* 0x000000361b657220 */ /* 0x000fce0000410000 */
[----:B------:R4:W1:Y:S08]  /*121a0*/  MUFU.TANH R102, R24 ;  /* 0x0000001800667308 */ /* 0x0008700000002400 */
[----:B------:R-:W1:Y:S01]  /*121b0*/  MUFU.TANH R66, R66 ;  /* 0x0000004200427308 */ /* 0x000e620000002400 */
[----:B-----5:R-:W5:Y:S01]  /*121c0*/  LDSM.16.M88.4 R8, [R60+0x3000] ;  /* 0x003000003c08783b */ /* 0x020f620000000200 */
[C---:B---3--:R-:W-:Y:S06]  /*121d0*/  HMMA.16816.F32 R28, R20.reuse, R12, R28 ;  /* 0x0000000c141c723c */ /* 0x048fec000000181c */
[----:B------:R-:W3:Y:S01]  /*121e0*/  MUFU.TANH R71, R71 ;  /* 0x0000004700477308 */ /* 0x000ee20000002400 */
[----:B----4-:R-:W4:Y:S01]  /*121f0*/  LDSM.16.M88.4 R24, [R33+0x3400] ;  /* 0x003400002118783b */ /* 0x010f220000000200 */
[----:B------:R-:W-:Y:S06]  /*12200*/  HMMA.16816.F32 R16, R20, R14, R16 ;  /* 0x0000000e1410723c */ /* 0x000fec0000001810 */
[----:B------:R-:W1:Y:S02]  /*12210*/  MUFU.TANH R70, R70 ;  /* 0x0000004600467308 */ /* 0x000e640000002400 */
        /* <DEDUP_REMOVED lines=12> */
[----:B-----5:R-:W-:Y:S03]  /*122e0*/  HMMA.16816.F32 R12, R20, R8, R12 ;  /* 0x00000008140c723c */ /* 0x020fe6000000180c */
[----:B------:R-:W1:Y:S01]  /*122f0*/  MUFU.TANH R75, R75 ;  /* 0x0000004b004b7308 */ /* 0x000e620000002400 */
[----:B--2---:R-:W2:Y:S04]  /*12300*/  LDSM.16.M88.4 R28, [R60+0x3400] ;  /* 0x003400003c1c783b */ /* 0x004ea80000000200 */
[----:B----4-:R-:W-:Y:S03]  /*12310*/  HMMA.16816.F32 R16, R4, R24, RZ ;  /* 0x000000180410723c */ /* 0x010fe600000018ff */
[----:B------:R-:W4:Y:S05]  /*12320*/  MUFU.TANH R77, R77 ;  /* 0x0000004d004d7308 */ /* 0x000f2a0000002400 */
[----:B------:R-:W-:Y:S01]  /*12330*/  HMMA.16816.F32 R36, R20, R10, R36 ;  /* 0x0000000a1424723c */ /* 0x000fe20000001824 */
[----:B------:R-:W5:Y:S02]  /*12340*/  LDSM.16.M88.4 R8, [R33+0x3800] ;  /* 0x003800002108783b */ /* 0x000f640000000200 */
[-C--:B------:R-:W-:Y:S01]  /*12350*/  FMUL.FTZ R12, R12, R54.reuse ;  /* 0x000000360c0c7220 */ /* 0x080fe20000410000 */
[-C--:B------:R-:W-:Y:S01]  /*12360*/  FMUL.FTZ R13, R13, R54.reuse ;  /* 0x000000360d0d7220 */ /* 0x080fe20000410000 */
[-C--:B------:R-:W-:Y:S01]  /*12370*/  FMUL.FTZ R14, R14, R54.reuse ;  /* 0x000000360e0e7220 */ /* 0x080fe20000410000 */
[-C--:B------:R-:W-:Y:S01]  /*12380*/  FMUL.FTZ R110, R15, R54.reuse ;  /* 0x000000360f6e7220 */ /* 0x080fe20000410000 */
[----:B------:R-:W1:Y:S01]  /*12390*/  MUFU.TANH R119, R12 ;  /* 0x0000000c00777308 */ /* 0x000e620000002400 */
[----:B------:R-:W-:Y:S07]  /*123a0*/  HMMA.16816.F32 R24, R4, R26, RZ ;  /* 0x0000001a0418723c */ /* 0x000fee00000018ff */
[----:B------:R-:W1:Y:S04]  /*123b0*/  MUFU.TANH R121, R13 ;  /* 0x0000000d00797308 */ /* 0x000e680000002400 */
[-C--:B------:R-:W-:Y:S01]  /*123c0*/  FMUL.FTZ R36, R36, R54.reuse ;  /* 0x0000003624247220 */ /* 0x080fe20000410000 */
[-C--:B------:R-:W-:Y:S01]  /*123d0*/  FMUL.FTZ R37, R37, R54.reuse ;  /* 0x0000003625257220 */ /* 0x080fe20000410000 */
[-C--:B------:R-:W-:Y:S01]  /*123e0*/  FMUL.FTZ R113, R38, R54.reuse ;  /* 0x0000003626717220 */ /* 0x080fe20000410000 */
[-C--:B------:R-:W-:Y:S01]  /*123f0*/  FMUL.FTZ R111, R39, R54.reuse ;  /* 0x00000036276f7220 */ /* 0x080fe20000410000 */
[----:B------:R3:W1:Y:S01]  /*12400*/  MUFU.TANH R109, R14 ;  /* 0x0000000e006d7308 */ /* 0x0006620000002400 */
[C---:B--2---:R-:W-:Y:S07]  /*12410*/  HMMA.16816.F32 R16, R20.reuse, R28, R16 ;  /* 0x0000001c1410723c */ /* 0x044fee0000001810 */
[----:B------:R-:W2:Y:S01]  /*12420*/  MUFU.TANH R124, R36 ;  /* 0x00000024007c7308 */ /* 0x000ea20000002400 */
        /* <DEDUP_REMOVED lines=11> */
[----:B----4-:R-:W4:Y:S01]  /*124e0*/  LDSM.16.M88.4 R36, [R33+0x3c00] ;  /* 0x003c00002124783b */ /* 0x010f220000000200 */
        /* <DEDUP_REMOVED lines=9> */
[----:B--2---:R-:W2:Y:S01]  /*12580*/  LDSM.16.M88.4 R24, [R33+0x4000] ;  /* 0x004000002118783b */ /* 0x004ea20000000200 */
        /* <DEDUP_REMOVED lines=56> */
[----:B----4-:R4:W1:Y:S01]  /*12910*/  LDSM.16.M88.4 R24, [R33+0x4c00] ;  /* 0x004c00002118783b */ /* 0x0108620000000200 */
        /* <DEDUP_REMOVED lines=10> */
[----:B----4-:R-:W-:-:S03]  /*129c0*/  FMUL.FTZ R33, R17, R54 ;  /* 0x0000003611217220 */ /* 0x010fc60000410000 */
[----:B------:R-:W4:Y:S05]  /*129d0*/  MUFU.TANH R90, R90 ;  /* 0x0000005a005a7308 */ /* 0x000f2a0000002400 */
[----:B-----5:R-:W-:Y:S01]  /*129e0*/  HMMA.16816.F32 R12, R20, R8, R12 ;  /* 0x00000008140c723c */ /* 0x020fe2000000180c */
[-C--:B------:R-:W-:Y:S01]  /*129f0*/  FMUL.FTZ R9, R18, R54.reuse ;  /* 0x0000003612097220 */ /* 0x080fe20000410000 */
[----:B------:R-:W-:Y:S01]  /*12a00*/  FMUL.FTZ R8, R19, R54 ;  /* 0x0000003613087220 */ /* 0x000fe20000410000 */
[----:B------:R-:W3:Y:S01]  /*12a10*/  MUFU.TANH R93, R93 ;  /* 0x0000005d005d7308 */ /* 0x000ee20000002400 */
[----:B--2---:R-:W2:Y:S01]  /*12a20*/  LDSM.16.M88.4 R28, [R60+0x4c00] ;  /* 0x004c00003c1c783b */ /* 0x004ea20000000200 */
[----:B------:R-:W-:-:S04]  /*12a30*/  DEPBAR.LE SB0, 0x0 ;  /* 0x000080000000791a */ /* 0x000fc80000000000 */
[C---:B-1----:R-:W-:Y:S02]  /*12a40*/  HMMA.16816.F32 R16, R4.reuse, R24, RZ ;  /* 0x000000180410723c */ /* 0x042fe400000018ff */
[----:B------:R-:W1:Y:S06]  /*12a50*/  MUFU.TANH R95, R95 ;  /* 0x0000005f005f7308 */ /* 0x000e6c0000002400 */
[----:B------:R-:W-:Y:S02]  /*12a60*/  HMMA.16816.F32 R4, R4, R26, RZ ;  /* 0x0000001a0404723c */ /* 0x000fe400000018ff */
[-C--:B------:R-:W-:Y:S01]  /*12a70*/  FMUL.FTZ R12, R12, R54.reuse ;  /* 0x000000360c0c7220 */ /* 0x080fe20000410000 */
[-C--:B------:R-:W-:Y:S01]  /*12a80*/  FMUL.FTZ R13, R13, R54.reuse ;  /* 0x000000360d0d7220 */ /* 0x080fe20000410000 */
[----:B------:R-:W1:Y:S04]  /*12a90*/  MUFU.TANH R107, R107 ;  /* 0x0000006b006b7308 */ /* 0x000e680000002400 */
[----:B------:R-:W-:Y:S01]  /*12aa0*/  HMMA.16816.F32 R36, R20, R10, R36 ;  /* 0x0000000a1424723c */ /* 0x000fe20000001824 */
[-C--:B------:R-:W-:Y:S01]  /*12ab0*/  FMUL.FTZ R11, R14, R54.reuse ;  /* 0x000000360e0b7220 */ /* 0x080fe20000410000 */
[----:B------:R-:W-:-:S02]  /*12ac0*/  FMUL.FTZ R10, R15, R54 ;  /* 0x000000360f0a7220 */ /* 0x000fc40000410000 */
[----:B------:R5:W1:Y:S08]  /*12ad0*/  MUFU.TANH R25, R12 ;  /* 0x0000000c00197308 */ /* 0x000a700000002400 */
[----:B------:R4:W1:Y:S01]  /*12ae0*/  MUFU.TANH R201, R13 ;  /* 0x0000000d00c97308 */ /* 0x0008620000002400 */
[C---:B--2---:R-:W-:Y:S06]  /*12af0*/  HMMA.16816.F32 R16, R20.reuse, R28, R16 ;  /* 0x0000001c1410723c */ /* 0x044fec0000001810 */
[-C--:B------:R-:W-:Y:S01]  /*12b00*/  FMUL.FTZ R29, R36, R54.reuse ;  /* 0x00000036241d7220 */ /* 0x080fe20000410000 */
[-C--:B------:R-:W-:Y:S01]  /*12b10*/  FMUL.FTZ R27, R37, R54.reuse ;  /* 0x00000036251b7220 */ /* 0x080fe20000410000 */
[-C--:B-----5:R-:W-:Y:S01]  /*12b20*/  FMUL.FTZ R12, R39, R54.reuse ;  /* 0x00000036270c7220 */ /* 0x0a0fe20000410000 */
[----:B------:R-:W2:Y:S01]  /*12b30*/  MUFU.TANH R99, R99 ;  /* 0x0000006300637308 */ /* 0x000ea20000002400 */
[----:B------:R-:W-:Y:S01]  /*12b40*/  HMMA.16816.F32 R4, R20, R30, R4 ;  /* 0x0000001e1404723c */ /* 0x000fe20000001804 */
[----:B----4-:R-:W-:-:S06]  /*12b50*/  FMUL.FTZ R13, R38, R54 ;  /* 0x00000036260d7220 */ /* 0x010fcc0000410000 */
[----:B------:R-:W4:Y:S02]  /*12b60*/  MUFU.TANH R101, R101 ;  /* 0x0000006500657308 */ /* 0x000f240000002400 */
[-C--:B------:R-:W-:Y:S01]  /*12b70*/  FMUL.FTZ R31, R17, R54.reuse ;  /* 0x00000036111f7220 */ /* 0x080fe20000410000 */
[-C--:B------:R-:W-:Y:S01]  /*12b80*/  FMUL.FTZ R14, R19, R54.reuse ;  /* 0x00000036130e7220 */ /* 0x080fe20000410000 */
[-C--:B------:R-:W-:Y:S01]  /*12b90*/  FMUL.FTZ R15, R18, R54.reuse ;  /* 0x00000036120f7220 */ /* 0x080fe20000410000 */
[----:B------:R-:W-:-:S03]  /*12ba0*/  FMUL.FTZ R16, R16, R54 ;  /* 0x0000003610107220 */ /* 0x000fc60000410000 */
        /* <DEDUP_REMOVED lines=122> */
.L_x_5282:
        /* <DEDUP_REMOVED lines=8> */
.L_x_5283:
[----:B------:R-:W-:Y:S05]  /*133d0*/  BSYNC.RECONVERGENT B0 ;  /* 0x0000000000007941 */ /* 0x000fea0003800200 */
.L_x_5281:
        /* <DEDUP_REMOVED lines=28> */
.L_x_5280:
[----:B------:R-:W-:Y:S05]  /*135a0*/  BSYNC.RECONVERGENT B1 ;  /* 0x0000000000017941 */ /* 0x000fea0003800200 */
.L_x_5279:
[----:B------:R-:W-:Y:S01]  /*135b0*/  LOP3.LUT R244, R6, R43, RZ, 0xfc, !PT ;  /* 0x0000002b06f47212 */ /* 0x000fe200078efcff */
[----:B------:R-:W3:Y:S04]  /*135c0*/  LD.E R72, desc[UR4][R148.64+0xdc] ;  /* 0x0000dc0494487980 */ /* 0x000ee8000c101900 */
[----:B------:R-:W-:-:S05]  /*135d0*/  VIADD R6, R244, 0xfffffe00 ;  /* 0xfffffe00f4067836 */ /* 0x000fca0000000000 */
[----:B------:R-:W-:Y:S01]  /*135e0*/  ISETP.GE.AND P1, PT, R6, R195, PT ;  /* 0x000000c30600720c */ /* 0x000fe20003f26270 */
[----:B------:R-:W-:Y:S01]  /*135f0*/  VIADD R24, R244, 0xfffffe01 ;  /* 0xfffffe01f4187836 */ /* 0x000fe20000000000 */
[----:B------:R-:W-:Y:S01]  /*13600*/  LOP3.LUT R198, R198, 0xfffffffe, RZ, 0xc0, !PT ;  /* 0xfffffffec6c67812 */ /* 0x000fe200078ec0ff */
[----:B------:R-:W-:Y:S01]  /*13610*/  VIADD R236, R244, 0xfffffe08 ;  /* 0xfffffe08f4ec7836 */ /* 0x000fe20000000000 */
[----:B------:R-:W-:Y:S01]  /*13620*/  ISETP.GE.AND P0, PT, R6, R197, PT ;  /* 0x000000c50600720c */ /* 0x000fe20003f06270 */
[----:B------:R-:W-:Y:S01]  /*13630*/  VIADD R238, R244, 0xfffffe09 ;  /* 0xfffffe09f4ee7836 */ /* 0x000fe20000000000 */
[----:B------:R-:W-:Y:S01]  /*13640*/  ISETP.GE.AND P2, PT, R6, R189, PT ;  /* 0x000000bd0600720c */ /* 0x000fe20003f46270 */
[----:B------:R-:W-:Y:S01]  /*13650*/  VIADD R250, R244, 0xfffffe10 ;  /* 0xfffffe10f4fa7836 */ /* 0x000fe20000000000 */
[----:B--2---:R-:W-:Y:S02]  /*13660*/  FSEL R3, R53, -INF , P0 ;  /* 0xff80000035037808 */ /* 0x004fe40000000000 */
[----:B------:R-:W-:Y:S01]  /*13670*/  ISETP.GE.AND P0, PT, R236, R197, PT ;  /* 0x000000c5ec00720c */ /* 0x000fe20003f06270 */
[----:B-1----:R-:W-:Y:S01]  /*13680*/  VIADD R17, R244, 0xfffffe11 ;  /* 0xfffffe11f4117836 */ /* 0x002fe20000000000 */
[----:B------:R-:W-:-:S02]  /*13690*/  ISETP.GE.AND P4, PT, R6, R196, PT ;  /* 0x000000c40600720c */ /* 0x000fc40003f86270 */
[----:B------:R-:W-:Y:S02]  /*136a0*/  @P1 LOP3.LUT R198, R198, 0x1, RZ, 0xfc, !PT ;  /* 0x00000001c6c61812 */ /* 0x000fe400078efcff */
[C---:B------:R-:W-:Y:S02]  /*136b0*/  ISETP.GE.AND P1, PT, R24.reuse, R197, PT ;  /* 0x000000c51800720c */ /* 0x040fe40003f26270 */
[----:B------:R-:W-:Y:S02]  /*136c0*/  ISETP.GE.AND P3, PT, R24, R189, PT ;  /* 0x000000bd1800720c */ /* 0x000fe40003f66270 */
[----:B------:R-:W-:Y:S02]  /*136d0*/  FSEL R52, R52, -INF , P1 ;  /* 0xff80000034347808 */ /* 0x000fe40000800000 */
[----:B------:R-:W-:Y:S01]  /*136e0*/  ISETP.GE.AND P1, PT, R238, R197, PT ;  /* 0x000000c5ee00720c */ /* 0x000fe20003f26270 */
[----:B------:R-:W-:Y:S01]  /*136f0*/  VIADD R23, R244, 0xfffffe18 ;  /* 0xfffffe18f4177836 */ /* 0x000fe20000000000 */
[----:B------:R-:W-:-:S02]  /*13700*/  FSEL R51, R51, -INF , P0 ;  /* 0xff80000033337808 */ /* 0x000fc40000000000 */
[----:B------:R-:W-:Y:S02]  /*13710*/  ISETP.GE.AND P0, PT, R250, R197, PT ;  /* 0x000000c5fa00720c */ /* 0x000fe40003f06270 */
[----:B------:R-:W-:Y:S01]  /*13720*/  FSEL R20, R52, -INF , !P3 ;  /* 0xff80000034147808 */ /* 0x000fe20005800000 */
[----:B------:R-:W-:Y:S01]  /*13730*/  VIADD R7, R244, 0xfffffe19 ;  /* 0xfffffe19f4077836 */ /* 0x000fe20000000000 */
        /* <DEDUP_REMOVED lines=14> */
[----:B------:R-:W-:Y:S02]  /*13820*/  FSEL R18, R3, -INF , !P2 ;  /* 0xff80000003127808 */ /* 0x000fe40005000000 */
[----:B------:R-:W-:Y:S01]  /*13830*/  FSEL R229, R48, -INF , !P3 ;  /* 0xff80000030e57808 */ /* 0x000fe20005800000 */
[----:B------:R-:W-:Y:S01]  /*13840*/  VIADD R247, R244, 0xfffffe29 ;  /* 0xfffffe29f4f77836 */ /* 0x000fe20000000000 */
[-C--:B------:R-:W-:Y:S02]  /*13850*/  ISETP.GE.AND P2, PT, R236, R189.reuse, PT ;  /* 0x000000bdec00720c */ /* 0x080fe40003f46270 */
[----:B------:R-:W-:Y:S02]  /*13860*/  ISETP.GE.AND P3, PT, R7, R189, PT ;  /* 0x000000bd0700720c */ /* 0x000fe40003f66270 */
[----:B------:R-:W-:-:S02]  /*13870*/  FSEL R56, R56, -INF , P1 ;  /* 0xff80000038387808 */ /* 0x000fc40000800000 */
[-C--:B------:R-:W-:Y:S01]  /*13880*/  ISETP.GE.AND P1, PT, R251, R197.reuse, PT ;  /* 0x000000c5fb00720c */ /* 0x080fe20003f26270 */
[----:B------:R-:W-:Y:S01]  /*13890*/  VIADD R245, R244, 0xfffffe30 ;  /* 0xfffffe30f4f57836 */ /* 0x000fe20000000000 */
[----:B------:R-:W-:Y:S02]  /*138a0*/  FSEL R57, R57, -INF , P0 ;  /* 0xff80000039397808 */ /* 0x000fe40000000000 */
[----:B------:R-:W-:Y:S02]  /*138b0*/  ISETP.GE.AND P0, PT, R249, R197, PT ;  /* 0x000000c5f900720c */ /* 0x000fe40003f06270 */
[----:B------:R-:W-:Y:S02]  /*138c0*/  FSEL R22, R51, -INF , !P2 ;  /* 0xff80000033167808 */ /* 0x000fe40005000000 */
        /* <DEDUP_REMOVED lines=8> */
[----:B------:R-:W-:Y:S02]  /*13950*/  ISETP.GE.AND P0, PT, R245, R197, PT ;  /* 0x000000c5f500720c */ /* 0x000fe40003f06270 */
[----:B------:R-:W-:-:S02]  /*13960*/  FSEL R231, R49, -INF , !P2 ;  /* 0xff80000031e77808 */ /* 0x000fc40005000000 */
[----:B------:R-:W-:Y:S01]  /*13970*/  FSEL R217, R61, -INF , !P3 ;  /* 0xff8000003dd97808 */ /* 0x000fe20005800000 */
[----:B------:R-:W-:Y:S01]  /*13980*/  VIADD R239, R244, 0xfffffe39 ;  /* 0xfffffe39f4ef7836 */ /* 0x000fe20000000000 */
[-C--:B------:R-:W-:Y:S02]  /*13990*/  ISETP.GE.AND P3, PT, R247, R189.reuse, PT ;  /* 0x000000bdf700720c */ /* 0x080fe40003f66270 */
[----:B------:R-:W-:Y:S02]  /*139a0*/  FSEL R49, R68, -INF , P1 ;  /* 0xff80000044317808 */ /* 0x000fe40000800000 */
[----:B------:R-:W-:Y:S02]  /*139b0*/  ISETP.GE.AND P2, PT, R23, R189, PT ;  /* 0x000000bd1700720c */ /* 0x000fe40003f46270 */
[----:B------:R-:W-:Y:S01]  /*139c0*/  ISETP.GE.AND P1, PT, R243, R197, PT ;  /* 0x000000c5f300720c */ /* 0x000fe20003f26270 */
[----:B------:R-:W-:Y:S01]  /*139d0*/  VIADD R237, R244, 0xfffffe40 ;  /* 0xfffffe40f4ed7836 */ /* 0x000fe20000000000 */
[----:B------:R-:W-:-:S02]  /*139e0*/  FSEL R69, R69, -INF , P0 ;  /* 0xff80000045457808 */ /* 0x000fc40000000000 */
[----:B------:R-:W-:Y:S02]  /*139f0*/  ISETP.GE.AND P0, PT, R241, R197, PT ;  /* 0x000000c5f100720c */ /* 0x000fe40003f06270 */
[----:B------:R-:W-:Y:S01]  /*13a00*/  FSEL R49, R49, -INF , !P3 ;  /* 0xff80000031317808 */ /* 0x000fe20005800000 */
[----:B------:R-:W-:Y:S01]  /*13a10*/  VIADD R205, R244, 0xfffffe41 ;  /* 0xfffffe41f4cd7836 */ /* 0x000fe20000000000 */
[----:B------:R-:W-:Y:S02]  /*13a20*/  FSEL R225, R55, -INF , !P2 ;  /* 0xff80000037e17808 */ /* 0x000fe40005000000 */
[-C--:B------:R-:W-:Y:S02]  /*13a30*/  ISETP.GE.AND P3, PT, R243, R189.reuse, PT ;  /* 0x000000bdf300720c */ /* 0x080fe40003f66270 */
[----:B------:R-:W-:Y:S02]  /*13a40*/  FSEL R74, R74, -INF , P1 ;  /* 0xff8000004a4a7808 */ /* 0x000fe40000800000 */
[----:B------:R-:W-:-:S02]  /*13a50*/  ISETP.GE.AND P2, PT, R21, R189, PT ;  /* 0x000000bd1500720c */ /* 0x000fc40003f46270 */
[-C--:B------:R-:W-:Y:S01]  /*13a60*/  ISETP.GE.AND P1, PT, R239, R197.reuse, PT ;  /* 0x000000c5ef00720c */ /* 0x080fe20003f26270 */
[----:B------:R-:W-:Y:S01]  /*13a70*/  VIADD R235, R244, 0xfffffe48 ;  /* 0xfffffe48f4eb7836 */ /* 0x000fe20000000000 */
[----:B------:R-:W-:Y:S02]  /*13a80*/  FSEL R76, R76, -INF , P0 ;  /* 0xff8000004c4c7808 */ /* 0x000fe40000000000 */
[----:B------:R-:W-:Y:S02]  /*13a90*/  ISETP.GE.AND P0, PT, R237, R197, PT ;  /* 0x000000c5ed00720c */ /* 0x000fe40003f06270 */
[----:B------:R-:W-:Y:S01]  /*13aa0*/  FSEL R246, R74, -INF , !P3 ;  /* 0xff8000004af67808 */ /* 0x000fe20005800000 */
[----:B------:R-:W-:Y:S01]  /*13ab0*/  VIADD R233, R244, 0xfffffe49 ;  /* 0xfffffe49f4e97836 */ /* 0x000fe20000000000 */
[----:B------:R-:W-:Y:S02]  /*13ac0*/  FSEL R221, R57, -INF , !P2 ;  /* 0xff80000039dd7808 */ /* 0x000fe40005000000 */
[----:B------:R-:W-:-:S02]  /*13ad0*/  ISETP.GE.AND P3, PT, R239, R189, PT ;  /* 0x000000bdef00720c */ /* 0x000fc40003f66270 */
[----:B------:R-:W-:Y:S02]  /*13ae0*/  FSEL R78, R78, -INF , P1 ;  /* 0xff8000004e4e7808 */ /* 0x000fe40000800000 */
[----:B------:R-:W-:Y:S02]  /*13af0*/  ISETP.GE.AND P2, PT, R249, R189, PT ;  /* 0x000000bdf900720c */ /* 0x000fe40003f46270 */
[-C--:B------:R-:W-:Y:S01]  /*13b00*/  ISETP.GE.AND P1, PT, R205, R197.reuse, PT ;  /* 0x000000c5cd00720c */ /* 0x080fe20003f26270 */
[----:B------:R-:W-:Y:S01]  /*13b10*/  VIADD R227, R244, 0xfffffe50 ;  /* 0xfffffe50f4e37836 */ /* 0x000fe20000000000 */
[----:B------:R-:W-:Y:S02]  /*13b20*/  FSEL R80, R80, -INF , P0 ;  /* 0xff80000050507808 */ /* 0x000fe40000000000 */
[----:B------:R-:W-:Y:S02]  /*13b30*/  ISETP.GE.AND P0, PT, R235, R197, PT ;  /* 0x000000c5eb00720c */ /* 0x000fe40003f06270 */
[----:B------:R-:W-:Y:S01]  /*13b40*/  FSEL R240, R78, -INF , !P3 ;  /* 0xff8000004ef07808 */ /* 0x000fe20005800000 */
[----:B------:R-:W-:Y:S01]  /*13b50*/  VIADD R213, R244, 0xfffffe51 ;  /* 0xfffffe51f4d57836 */ /* 0x000fe20000000000 */
[----:B------:R-:W-:-:S02]  /*13b60*/  FSEL R67, R67, -INF , !P2 ;  /* 0xff80000043437808 */ /* 0x000fc40005000000 */
[-C--:B------:R-:W-:Y:S02]  /*13b70*/  ISETP.GE.AND P3, PT, R205, R189.reuse, PT ;  /* 0x000000bdcd00720c */ /* 0x080fe40003f66270 */
[----:B------:R-:W-:Y:S02]  /*13b80*/  FSEL R82, R82, -INF , P1 ;  /* 0xff80000052527808 */ /* 0x000fe40000800000 */
[----:B------:R-:W-:Y:S02]  /*13b90*/  ISETP.GE.AND P2, PT, R245, R189, PT ;  /* 0x000000bdf500720c */ /* 0x000fe40003f46270 */
[-C--:B------:R-:W-:Y:S01]  /*13ba0*/  ISETP.GE.AND P1, PT, R233, R197.reuse, PT ;  /* 0x000000c5e900720c */ /* 0x080fe20003f26270 */
[----:B------:R-:W-:Y:S01]  /*13bb0*/  VIADD R219, R244, 0xfffffe58 ;  /* 0xfffffe58f4db7836 */ /* 0x000fe20000000000 */
[----:B------:R-:W-:Y:S02]  /*13bc0*/  FSEL R85, R85, -INF , P0 ;  /* 0xff80000055557808 */ /* 0x000fe40000000000 */
[----:B------:R-:W-:-:S02]  /*13bd0*/  ISETP.GE.AND P0, PT, R227, R197, PT ;  /* 0x000000c5e300720c */ /* 0x000fc40003f06270 */
[----:B------:R-:W-:Y:S01]  /*13be0*/  FSEL R232, R82, -INF , !P3 ;  /* 0xff80000052e87808 */ /* 0x000fe20005800000 */
[----:B------:R-:W-:Y:S01]  /*13bf0*/  VIADD R211, R244, 0xfffffe59 ;  /* 0xfffffe59f4d37836 */ /* 0x000fe20000000000 */
[----:B------:R-:W-:Y:S02]  /*13c00*/  FSEL R248, R69, -INF , !P2 ;  /* 0xff80000045f87808 */ /* 0x000fe40005000000 */
[----:B------:R-:W-:Y:S02]  /*13c10*/  FSEL R82, R88, -INF , P1 ;  /* 0xff80000058527808 */ /* 0x000fe40000800000 */
[-C--:B------:R-:W-:Y:S02]  /*13c20*/  ISETP.GE.AND P2, PT, R241, R189.reuse, PT ;  /* 0x000000bdf100720c */ /* 0x080fe40003f46270 */
[----:B------:R-:W-:Y:S02]  /*13c30*/  ISETP.GE.AND P3, PT, R233, R189, PT ;  /* 0x000000bde900720c */ /* 0x000fe40003f66270 */
[----:B------:R-:W-:Y:S01]  /*13c40*/  ISETP.GE.AND P1, PT, R213, R197, PT ;  /* 0x000000c5d500720c */ /* 0x000fe20003f26270 */
[----:B------:R-:W-:Y:S01]  /*13c50*/  VIADD R215, R244, 0xfffffe60 ;  /* 0xfffffe60f4d77836 */ /* 0x000fe20000000000 */
[----:B------:R-:W-:-:S02]  /*13c60*/  FSEL R89, R89, -INF , P0 ;  /* 0xff80000059597808 */ /* 0x000fc40000000000 */
[----:B------:R-:W-:Y:S01]  /*13c70*/  ISETP.GE.AND P0, PT, R219, R197, PT ;  /* 0x000000c5db00720c */ /* 0x000fe20003f06270 */
[----:B------:R-:W-:Y:S01]  /*13c80*/  VIADD R209, R244, 0xfffffe61 ;  /* 0xfffffe61f4d17836 */ /* 0x000fe20000000000 */
[----:B------:R-:W-:Y:S02]  /*13c90*/  FSEL R242, R76, -INF , !P2 ;  /* 0xff8000004cf27808 */ /* 0x000fe40005000000 */
[----:B------:R-:W-:Y:S02]  /*13ca0*/  FSEL R82, R82, -INF , !P3 ;  /* 0xff80000052527808 */ /* 0x000fe40005800000 */
[----:B------:R-:W-:Y:S02]  /*13cb0*/  FSEL R92, R92, -INF , P1 ;  /* 0xff8000005c5c7808 */ /* 0x000fe40000800000 */
[-C--:B------:R-:W-:Y:S02]  /*13cc0*/  ISETP.GE.AND P2, PT, R237, R189.reuse, PT ;  /* 0x000000bded00720c */ /* 0x080fe40003f46270 */
[----:B------:R-:W-:-:S02]  /*13cd0*/  ISETP.GE.AND P3, PT, R213, R189, PT ;  /* 0x000000bdd500720c */ /* 0x000fc40003f66270 */
[-C--:B------:R-:W-:Y:S01]  /*13ce0*/  ISETP.GE.AND P1, PT, R211, R197.reuse, PT ;  /* 0x000000c5d300720c */ /* 0x080fe20003f26270 */
[----:B------:R-:W-:Y:S01]  /*13cf0*/  VIADD R53, R244, 0xfffffe68 ;  /* 0xfffffe68f4357836 */ /* 0x000fe20000000000 */
[----:B------:R-:W-:Y:S02]  /*13d00*/  FSEL R68, R96, -INF , P0 ;  /* 0xff80000060447808 */ /* 0x000fe40000000000 */
[----:B------:R-:W-:Y:S01]  /*13d10*/  ISETP.GE.AND P0, PT, R215, R197, PT ;  /* 0x000000c5d700720c */ /* 0x000fe20003f06270 */
[----:B------:R-:W-:Y:S01]  /*13d20*/  VIADD R3, R244, 0xfffffe69 ;  /* 0xfffffe69f4037836 */ /* 0x000fe20000000000 */
[----:B------:R-:W-:Y:S02]  /*13d30*/  FSEL R234, R80, -INF , !P2 ;  /* 0xff80000050ea7808 */ /* 0x000fe40005000000 */
[----:B------:R-:W-:Y:S02]  /*13d40*/  FSEL R222, R92, -INF , !P3 ;  /* 0xff8000005cde7808 */ /* 0x000fe40005800000 */
[----:B------:R-:W-:-:S02]  /*13d50*/  FSEL R97, R97, -INF , P1 ;  /* 0xff80000061617808 */ /* 0x000fc40000800000 */
[-C--:B------:R-:W-:Y:S02]  /*13d60*/  ISETP.GE.AND P2, PT, R235, R189.reuse, PT ;  /* 0x000000bdeb00720c */ /* 0x080fe40003f46270 */
[----:B------:R-:W-:Y:S02]  /*13d70*/  ISETP.GE.AND P3, PT, R211, R189, PT ;  /* 0x000000bdd300720c */ /* 0x000fe40003f66270 */
[-C--:B------:R-:W-:Y:S01]  /*13d80*/  ISETP.GE.AND P1, PT, R209, R197.reuse, PT ;  /* 0x000000c5d100720c */ /* 0x080fe20003f26270 */
[----:B------:R-:W-:Y:S01]  /*13d90*/  VIADD R252, R244, 0xfffffe70 ;  /* 0xfffffe70f4fc7836 */ /* 0x000fe20000000000 */
[----:B------:R-:W-:Y:S02]  /*13da0*/  FSEL R98, R98, -INF , P0 ;  /* 0xff80000062627808 */ /* 0x000fe40000000000 */
[----:B------:R-:W-:Y:S01]  /*13db0*/  ISETP.GE.AND P0, PT, R53, R197, PT ;  /* 0x000000c53500720c */ /* 0x000fe20003f06270 */
[----:B------:R-:W-:Y:S01]  /*13dc0*/  VIADD R39, R244, 0xfffffe71 ;  /* 0xfffffe71f4277836 */ /* 0x000fe20000000000 */
[----:B------:R-:W-:-:S02]  /*13dd0*/  FSEL R230, R85, -INF , !P2 ;  /* 0xff80000055e67808 */ /* 0x000fc40005000000 */
        /* <DEDUP_REMOVED lines=31> */
[----:B------:R-:W-:Y:S01]  /*13fd0*/  FSEL R56, R117, -INF , P1 ;  /* 0xff80000075387808 */ /* 0x000fe20000800000 */
[C---:B------:R-:W-:Y:S01]  /*13fe0*/  VIADD R26, R244.reuse, 0xfffffe91 ;  /* 0xfffffe91f41a7836 */ /* 0x040fe20000000000 */
[-C--:B------:R-:W-:Y:S02]  /*13ff0*/  ISETP.GE.AND P2, PT, R53, R189.reuse, PT ;  /* 0x000000bd3500720c */ /* 0x080fe40003f46270 */
[----:B------:R-:W-:Y:S02]  /*14000*/  ISETP.GE.AND P3, PT, R207, R189, PT ;  /* 0x000000bdcf00720c */ /* 0x000fe40003f66270 */
[-C--:B------:R-:W-:Y:S01]  /*14010*/  ISETP.GE.AND P1, PT, R57, R197.reuse, PT ;  /* 0x000000c53900720c */ /* 0x080fe20003f26270 */
[C---:B------:R-:W-:Y:S01]  /*14020*/  VIADD R88, R244.reuse, 0xfffffe90 ;  /* 0xfffffe90f4587836 */ /* 0x040fe20000000000 */
[----:B------:R-:W-:Y:S01]  /*14030*/  FSEL R119, R119, -INF , P0 ;  /* 0xff80000077777808 */ /* 0x000fe20000000000 */
[----:B------:R-:W-:Y:S01]  /*14040*/  VIADD R6, R244, 0xfffffe98 ;  /* 0xfffffe98f4067836 */ /* 0x000fe20000000000 */
[----:B------:R-:W-:Y:S01]  /*14050*/  ISETP.GE.AND P0, PT, R55, R197, PT ;  /* 0x000000c53700720c */ /* 0x000fe20003f06270 */
[----:B------:R-:W-:Y:S01]  /*14060*/  IMAD.MOV.U32 R96, RZ, RZ, R26 ;  /* 0x000000ffff607224 */ /* 0x000fe200078e001a */
[----:B------:R-:W-:-:S02]  /*14070*/  FSEL R214, R102, -INF , !P2 ;  /* 0xff80000066d67808 */ /* 0x000fc40005000000 */
[----:B------:R-:W-:Y:S02]  /*14080*/  FSEL R56, R56, -INF , !P3 ;  /* 0xff80000038387808 */ /* 0x000fe40005800000 */
[----:B------:R-:W-:Y:S02]  /*14090*/  FSEL R54, R121, -INF , P1 ;  /* 0xff80000079367808 */ /* 0x000fe40000800000 */
[-C--:B------:R-:W-:Y:S02]  /*140a0*/  ISETP.GE.AND P2, PT, R252, R189.reuse, PT ;  /* 0x000000bdfc00720c */ /* 0x080fe40003f46270 */
[----:B------:R-:W-:Y:S02]  /*140b0*/  ISETP.GE.AND P3, PT, R57, R189, PT ;  /* 0x000000bd3900720c */ /* 0x000fe40003f66270 */
[----:B------:R-:W-:Y:S01]  /*140c0*/  ISETP.GE.AND P1, PT, R69, R197, PT ;  /* 0x000000c54500720c */ /* 0x000fe20003f26270 */
[----:B------:R-:W-:Y:S01]  /*140d0*/  IMAD.MOV.U32 R100, RZ, RZ, R6 ;  /* 0x000000ffff647224 */ /* 0x000fe200078e0006 */
        /* <DEDUP_REMOVED lines=12> */
[----:B------:R-:W-:Y:S01]  /*141a0*/  IMAD.MOV.U32 R108, RZ, RZ, R16 ;  /* 0x000000ffff6c7224 */ /* 0x000fe200078e0010 */
[----:B------:R-:W-:Y:S01]  /*141b0*/  FSEL R208, R116, -INF , !P2 ;  /* 0xff80000074d07808 */ /* 0x000fe20005000000 */
[----:B------:R-:W-:Y:S01]  /*141c0*/  VIADD R16, R244, 0xfffffea1 ;  /* 0xfffffea1f4107836 */ /* 0x000fe20000000000 */
        /* <DEDUP_REMOVED lines=39> */
[----:B------:R-:W-:Y:S01]  /*14440*/  IMAD.MOV.U32 R112, RZ, RZ, R20 ;  /* 0x000000ffff707224 */ /* 0x000fe200078e0014 */
[----:B------:R-:W-:Y:S01]  /*14450*/  FSEL R30, R30, -INF , !P2 ;  /* 0xff8000001e1e7808 */ /* 0x000fe20005000000 */
[----:B------:R-:W-:Y:S01]  /*14460*/  VIADD R74, R244, 0xfffffec1 ;  /* 0xfffffec1f44a7836 */ /* 0x000fe20000000000 */
[----:B------:R-:W-:-:S02]  /*14470*/  FSEL R98, R98, -INF , !P3 ;  /* 0xff80000062627808 */ /* 0x000fc40005800000 */
[----:B------:R-:W-:Y:S02]  /*14480*/  FSEL R38, R157, -INF , P1 ;  /* 0xff8000009d267808 */ /* 0x000fe40000800000 */
[-C--:B------:R-:W-:Y:S02]  /*14490*/  ISETP.GE.AND P2, PT, R89, R189.reuse, PT ;  /* 0x000000bd5900720c */ /* 0x080fe40003f46270 */
[----:B------:R-:W-:Y:S02]  /*144a0*/  ISETP.GE.AND P3, PT, R129, R189, PT ;  /* 0x000000bd8100720c */ /* 0x000fe40003f66270 */
[-C--:B------:R-:W-:Y:S01]  /*144b0*/  ISETP.GE.AND P1, PT, R92, R197.reuse, PT ;  /* 0x000000c55c00720c */ /* 0x080fe20003f26270 */
[----:B------:R-:W-:Y:S01]  /*144c0*/  VIADD R153, R244, 0xfffffec8 ;  /* 0xfffffec8f4997836 */ /* 0x000fe20000000000 */
[----:B------:R-:W-:Y:S02]  /*144d0*/  FSEL R20, R159, -INF , P0 ;  /* 0xff8000009f147808 */ /* 0x000fe40000000000 */
[----:B------:R-:W-:Y:S01]  /*144e0*/  ISETP.GE.AND P0, PT, R51, R197, PT ;  /* 0x000000c53300720c */ /* 0x000fe20003f06270 */
[----:B------:R-:W-:Y:S01]  /*144f0*/  IMAD.MOV.U32 R159, RZ, RZ, R18 ;  /* 0x000000ffff9f7224 */ /* 0x000fe200078e0012 */
[----:B------:R-:W-:-:S02]  /*14500*/  FSEL R28, R28, -INF , !P2 ;  /* 0xff8000001c1c7808 */ /* 0x000fc40005000000 */
[----:B------:R-:W-:Y:S02]  /*14510*/  FSEL R38, R38, -INF , !P3 ;  /* 0xff80000026267808 */ /* 0x000fe40005800000 */
[----:B------:R-:W-:Y:S02]  /*14520*/  FSEL R36, R161, -INF , P1 ;  /* 0xff800000a1247808 */ /* 0x000fe40000800000 */
[-C--:B------:R-:W-:Y:S02]  /*14530*/  ISETP.GE.AND P2, PT, R107, R189.reuse, PT ;  /* 0x000000bd6b00720c */ /* 0x080fe40003f46270 */
[----:B------:R-:W-:Y:S02]  /*14540*/  ISETP.GE.AND P3, PT, R92, R189, PT ;  /* 0x000000bd5c00720c */ /* 0x000fe40003f66270 */
[-C--:B------:R-:W-:Y:S01]  /*14550*/  ISETP.GE.AND P1, PT, R74, R197.reuse, PT ;  /* 0x000000c54a00720c */ /* 0x080fe20003f26270 */
[----:B------:R-:W-:Y:S01]  /*14560*/  VIADD R125, R244, 0xfffffec9 ;  /* 0xfffffec9f47d7836 */ /* 0x000fe20000000000 */
[----:B------:R-:W-:Y:S01]  /*14570*/  FSEL R18, R163, -INF , P0 ;  /* 0xff800000a3127808 */ /* 0x000fe20000000000 */
[----:B------:R-:W-:Y:S01]  /*14580*/  IMAD.MOV.U32 R163, RZ, RZ, R16 ;  /* 0x000000ffffa37224 */ /* 0x000fe200078e0010 */
[----:B------:R-:W-:-:S02]  /*14590*/  ISETP.GE.AND P0, PT, R153, R197, PT ;  /* 0x000000c59900720c */ /* 0x000fc40003f06270 */
[----:B------:R-:W-:Y:S02]  /*145a0*/  FSEL R26, R26, -INF , !P2 ;  /* 0xff8000001a1a7808 */ /* 0x000fe40005000000 */
[----:B------:R-:W-:Y:S02]  /*145b0*/  FSEL R36, R36, -INF , !P3 ;  /* 0xff80000024247808 */ /* 0x000fe40005800000 */
[----:B------:R-:W-:Y:S01]  /*145c0*/  FSEL R16, R165, -INF , P1 ;  /* 0xff800000a5107808 */ /* 0x000fe20000800000 */
[----:B------:R-:W-:Y:S01]  /*145d0*/  IMAD.MOV.U32 R165, RZ, RZ, R6 ;  /* 0x000000ffffa57224 */ /* 0x000fe200078e0006 */
[-C--:B------:R-:W-:Y:S02]  /*145e0*/  ISETP.GE.AND P2, PT, R6, R189.reuse, PT ;  /* 0x000000bd0600720c */ /* 0x080fe40003f46270 */
[----:B------:R-:W-:Y:S02]  /*145f0*/  ISETP.GE.AND P3, PT, R74, R189, PT ;  /* 0x000000bd4a00720c */ /* 0x000fe40003f66270 */
[----:B------:R-:W-:-:S02]  /*14600*/  FSEL R6, R167, -INF , P0 ;  /* 0xff800000a7067808 */ /* 0x000fc40000000000 */
[----:B------:R-:W-:Y:S02]  /*14610*/  ISETP.GE.AND P0, PT, R125, R197, PT ;  /* 0x000000c57d00720c */ /* 0x000fe40003f06270 */
[----:B------:R-:W-:Y:S02]  /*14620*/  FSEL R16, R16, -INF , !P3 ;  /* 0xff80000010107808 */ /* 0x000fe40005800000 */
[C---:B------:R-:W-:Y:S02]  /*14630*/  ISETP.GE.AND P3, PT, R24.reuse, R196, PT ;  /* 0x000000c41800720c */ /* 0x040fe40003f66270 */
[----:B------:R-:W-:Y:S01]  /*14640*/  ISETP.GE.AND P5, PT, R24, R195, PT ;  /* 0x000000c31800720c */ /* 0x000fe20003fa6270 */
[----:B------:R-:W-:Y:S01]  /*14650*/  VIADD R161, R244, 0xfffffed0 ;  /* 0xfffffed0f4a17836 */ /* 0x000fe20000000000 */
[----:B------:R-:W-:Y:S02]  /*14660*/  FSEL R24, R169, -INF , P0 ;  /* 0xff800000a9187808 */ /* 0x000fe40000000000 */
[----:B------:R-:W-:Y:S01]  /*14670*/  ISETP.GE.AND P0, PT, R125, R189, PT ;  /* 0x000000bd7d00720c */ /* 0x000fe20003f06270 */
[----:B------:R-:W-:Y:S01]  /*14680*/  IMAD.MOV.U32 R169, RZ, RZ, R74 ;  /* 0x000000ffffa97224 */ /* 0x000fe200078e004a */
[----:B------:R-:W-:-:S02]  /*14690*/  FMNMX3.FTZ R74, R2, R159, R112, !PT ;  /* 0x0000009f024a7276 */ /* 0x000fc40007810070 */
[----:B------:R-:W-:Y:S02]  /*146a0*/  FSEL R24, R24, -INF , !P0 ;  /* 0xff80000018187808 */ /* 0x000fe40004000000 */
[----:B------:R-:W-:Y:S01]  /*146b0*/  ISETP.GE.AND P0, PT, R161, R197, PT ;  /* 0x000000c5a100720c */ /* 0x000fe20003f06270 */
[----:B------:R-:W-:Y:S01]  /*146c0*/  VIADD R157, R244, 0xfffffed1 ;  /* 0xfffffed1f49d7836 */ /* 0x000fe20000000000 */
[----:B------:R-:W-:Y:S02]  /*146d0*/  FMNMX3.FTZ R74, R74, R151, R108, !PT ;  /* 0x000000974a4a7276 */ /* 0x000fe4000781006c */
[----:B------:R-:W-:Y:S02]  /*146e0*/  FSEL R128, R171, -INF , P0 ;  /* 0xff800000ab807808 */ /* 0x000fe40000000000 */
[----:B------:R-:W-:Y:S02]  /*146f0*/  ISETP.GE.AND P0, PT, R161, R189, PT ;  /* 0x000000bda100720c */ /* 0x000fe40003f06270 */
[----:B------:R-:W-:-:S02]  /*14700*/  FMNMX3.FTZ R74, R74, R231, R229, !PT ;  /* 0x000000e74a4a7276 */ /* 0x000fc400078100e5 */
[----:B------:R-:W-:Y:S02]  /*14710*/  FSEL R128, R128, -INF , !P0 ;  /* 0xff80000080807808 */ /* 0x000fe40004000000 */
[----:B------:R-:W-:Y:S02]  /*14720*/  ISETP.GE.AND P0, PT, R157, R197, PT ;  /* 0x000000c59d00720c */ /* 0x000fe40003f06270 */
        /* <DEDUP_REMOVED lines=10> */
[----:B------:R-:W-:Y:S02]  /*147d0*/  FSEL R156, R156, -INF , !P0 ;  /* 0xff8000009c9c7808 */ /* 0x000fe40004000000 */
[----:B------:R-:W-:-:S02]  /*147e0*/  ISETP.GE.AND P0, PT, R167, R197, PT ;  /* 0x000000c5a700720c */ /* 0x000fc40003f06270 */
[----:B------:R-:W-:Y:S01]  /*147f0*/  FMNMX3.FTZ R51, R74, R67, R49, !PT ;  /* 0x000000434a337276 */ /* 0x000fe20007810031 */
[----:B------:R-:W-:Y:S01]  /*14800*/  IMAD.MOV.U32 R74, RZ, RZ, R244 ;  /* 0x000000ffff4a7224 */ /* 0x000fe200078e00f4 */
[----:B------:R-:W-:Y:S02]  /*14810*/  FSEL R124, R199, -INF , P0 ;  /* 0xff800000c77c7808 */ /* 0x000fe40000000000 */
[----:B------:R-:W-:Y:S01]  /*14820*/  FMNMX3.FTZ R51, R51, R248, R246, !PT ;  /* 0x000000f833337276 */ /* 0x000fe200078100f6 */
[----:B------:R-:W-:Y:S01]  /*14830*/  VIADD R117, R74, 0xfffffed9 ;  /* 0xfffffed94a757836 */ /* 0x000fe20000000000 */
[----:B------:R-:W-:Y:S02]  /*14840*/  ISETP.GE.AND P0, PT, R167, R189, PT ;  /* 0x000000bda700720c */ /* 0x000fe40003f06270 */
[----:B------:R-:W-:Y:S02]  /*14850*/  FMNMX3.FTZ R51, R51, R242, R240, !PT ;  /* 0x000000f233337276 */ /* 0x000fe400078100f0 */
[----:B------:R-:W-:-:S02]  /*14860*/  FSEL R124, R124, -INF , !P0 ;  /* 0xff8000007c7c7808 */ /* 0x000fc40004000000 */
[----:B------:R-:W-:Y:S02]  /*14870*/  ISETP.GE.AND P0, PT, R117, R197, PT ;  /* 0x000000c57500720c */ /* 0x000fe40003f06270 */
[----:B------:R-:W-:Y:S01]  /*14880*/  FMNMX3.FTZ R51, R51, R234, R232, !PT ;  /* 0x000000ea33337276 */ /* 0x000fe200078100e8 */
[----:B------:R-:W-:Y:S01]  /*14890*/  VIADD R85, R74, 0xfffffee0 ;  /* 0xfffffee04a557836 */ /* 0x000fe20000000000 */
[----:B------:R-:W-:Y:S02]  /*148a0*/  FSEL R154, R33, -INF , P0 ;  /* 0xff800000219a7808 */ /* 0x000fe40000000000 */
[----:B------:R-:W-:Y:S02]  /*148b0*/  ISETP.GE.AND P0, PT, R117, R189, PT ;  /* 0x000000bd7500720c */ /* 0x000fe40003f06270 */
[----:B------:R-:W-:Y:S02]  /*148c0*/  FMNMX3.FTZ R33, R51, R230, R82, !PT ;  /* 0x000000e633217276 */ /* 0x000fe40007810052 */
[----:B------:R-:W-:-:S02]  /*148d0*/  FSEL R154, R154, -INF , !P0 ;  /* 0xff8000009a9a7808 */ /* 0x000fc40004000000 */
[----:B------:R-:W-:Y:S02]  /*148e0*/  ISETP.GE.AND P0, PT, R85, R197, PT ;  /* 0x000000c55500720c */ /* 0x000fe40003f06270 */
[----:B------:R-:W-:Y:S02]  /*148f0*/  FMNMX3.FTZ R33, R33, R224, R222, !PT ;  /* 0x000000e021217276 */ /* 0x000fe400078100de */
[----:B------:R-:W-:Y:S02]  /*14900*/  FSEL R152, R25, -INF , P0 ;  /* 0xff80000019987808 */ /* 0x000fe40000000000 */
[----:B------:R-:W-:Y:S01]  /*14910*/  FMNMX3.FTZ R25, R33, R68, R220, !PT ;  /* 0x0000004421197276 */ /* 0x000fe200078100dc */
[----:B------:R-:W-:Y:S01]  /*14920*/  VIADD R51, R74, 0xfffffee1 ;  /* 0xfffffee14a337836 */ /* 0x000fe20000000000 */
[----:B------:R-:W-:Y:S02]  /*14930*/  ISETP.GE.AND P0, PT, R85, R189, PT ;  /* 0x000000bd5500720c */ /* 0x000fe40003f06270 */
[----:B------:R-:W-:-:S02]  /*14940*/  FMNMX3.FTZ R25, R25, R218, R216, !PT ;  /* 0x000000da19197276 */ /* 0x000fc400078100d8 */
[----:B------:R-:W-:Y:S02]  /*14950*/  FSEL R152, R152, -INF , !P0 ;  /* 0xff80000098987808 */ /* 0x000fe40004000000 */
[----:B------:R-:W-:Y:S02]  /*14960*/  ISETP.GE.AND P0, PT, R51, R197, PT ;  /* 0x000000c53300720c */ /* 0x000fe40003f06270 */
[----:B------:R-:W-:Y:S01]  /*14970*/  FMNMX3.FTZ R25, R25, R214, R60, !PT ;  /* 0x000000d619197276 */ /* 0x000fe2000781003c */
[----:B------:R-:W-:Y:S01]  /*14980*/  IMAD.MOV.U32 R175, RZ, RZ, R250 ;  /* 0x000000ffffaf7224 */ /* 0x000fe200078e00fa */
[----:B------:R-:W-:Y:S01]  /*14990*/  FSEL R150, R201, -INF , P0 ;  /* 0xff800000c9967808 */ /* 0x000fe20000000000 */
[----:B------:R-:W-:Y:S01]  /*149a0*/  VIADD R250, R74, 0xfffffee8 ;  /* 0xfffffee84afa7836 */ /* 0x000fe20000000000 */
[----:B------:R-:W-:Y:S02]  /*149b0*/  ISETP.GE.AND P0, PT, R51, R189, PT ;  /* 0x000000bd3300720c */ /* 0x000fe40003f06270 */
[----:B------:R-:W-:-:S02]  /*149c0*/  FMNMX3.FTZ R25, R25, R212, R210, !PT ;  /* 0x000000d419197276 */ /* 0x000fc400078100d2 */
[----:B------:R-:W-:Y:S02]  /*149d0*/  FSEL R150, R150, -INF , !P0 ;  /* 0xff80000096967808 */ /* 0x000fe40004000000 */
[----:B------:R-:W-:Y:S02]  /*149e0*/  FMNMX3.FTZ R25, R25, R208, R56, !PT ;  /* 0x000000d019197276 */ /* 0x000fe40007810038 */
[----:B------:R-:W-:Y:S02]  /*149f0*/  ISETP.GE.AND P0, PT, R250, R197, PT ;  /* 0x000000c5fa00720c */ /* 0x000fe40003f06270 */
[----:B------:R-:W-:Y:S01]  /*14a00*/  FMNMX3.FTZ R25, R25, R206, R54, !PT ;  /* 0x000000ce19197276 */ /* 0x000fe20007810036 */
[----:B------:R-:W-:Y:S01]  /*14a10*/  VIADD R244, R74, 0xfffffee9 ;  /* 0xfffffee94af47836 */ /* 0x000fe20000000000 */
[----:B------:R-:W-:Y:S02]  /*14a20*/  FSEL R29, R29, -INF , P0 ;  /* 0xff8000001d1d7808 */ /* 0x000fe40000000000 */
[----:B------:R-:W-:-:S02]  /*14a30*/  ISETP.GE.AND P0, PT, R250, R189, PT ;  /* 0x000000bdfa00720c */ /* 0x000fc40003f06270 */
        /* <DEDUP_REMOVED lines=16> */
[----:B------:R-:W-:Y:S02]  /*14b40*/  ISETP.GE.AND P0, PT, R238, R189, PT ;  /* 0x000000bdee00720c */ /* 0x000fe40003f06270 */
[----:B------:R-:W-:Y:S02]  /*14b50*/  FMNMX3.FTZ R25, R25, R22, R38, !PT ;  /* 0x0000001619197276 */ /* 0x000fe40007810026 */
[----:B------:R-:W-:Y:S02]  /*14b60*/  FSEL R80, R80, -INF , !P0 ;  /* 0xff80000050507808 */ /* 0x000fe40004000000 */
[----:B------:R-:W-:Y:S02]  /*14b70*/  ISETP.GE.AND P0, PT, R236, R197, PT ;  /* 0x000000c5ec00720c */ /* 0x000fe40003f06270 */
[----:B------:R-:W-:Y:S02]  /*14b80*/  FSEL R18, R18, -INF , !P2 ;  /* 0xff80000012127808 */ /* 0x000fe40005000000 */
[----:B------:R-:W-:-:S02]  /*14b90*/  ISETP.GE.AND P1, PT, R153, R189, PT ;  /* 0x000000bd9900720c */ /* 0x000fc40003f26270 */
[----:B------:R-:W-:Y:S01]  /*14ba0*/  FMNMX3.FTZ R25, R25, R20, R36, !PT ;  /* 0x0000001419197276 */ /* 0x000fe20007810024 */
[----:B------:R-:W-:Y:S01]  /*14bb0*/  IMAD.MOV.U32 R76, RZ, RZ, R228 ;  /* 0x000000ffff4c7224 */ /* 0x000fe200078e00e4 */
[----:B------:R-:W-:Y:S01]  /*14bc0*/  FSEL R31, R31, -INF , P0 ;  /* 0xff8000001f1f7808 */ /* 0x000fe20000000000 */
[----:B------:R-:W-:Y:S01]  /*14bd0*/  VIADD R228, R74, 0xfffffef8 ;  /* 0xfffffef84ae47836 */ /* 0x000fe20000000000 */
[----:B------:R-:W-:Y:S02]  /*14be0*/  FSEL R6, R6, -INF , !P1 ;  /* 0xff80000006067808 */ /* 0x000fe40004800000 */
[----:B------:R-:W-:Y:S02]  /*14bf0*/  ISETP.GE.AND P0, PT, R236, R189, PT ;  /* 0x000000bdec00720c */ /* 0x000fe40003f06270 */
[----:B------:R-:W-:Y:S02]  /*14c00*/  FMNMX3.FTZ R25, R25, R18, R16, !PT ;  /* 0x0000001219197276 */ /* 0x000fe40007810010 */
[----:B------:R-:W-:-:S02]  /*14c10*/  FSEL R78, R31, -INF , !P0 ;  /* 0xff8000001f4e7808 */ /* 0x000fc40004000000 */
[----:B------:R-:W-:Y:S02]  /*14c20*/  FMNMX3.FTZ R25, R25, R6, R24, !PT ;  /* 0x0000000619197276 */ /* 0x000fe40007810018 */
[----:B------:R-:W-:Y:S02]  /*14c30*/  ISETP.GE.AND P0, PT, R228, R197, PT ;  /* 0x000000c5e400720c */ /* 0x000fe40003f06270 */
[----:B------:R-:W-:Y:S01]  /*14c40*/  FMNMX3.FTZ R25, R25, R128, R156, !PT ;  /* 0x0000008019197276 */ /* 0x000fe2000781009c */
[----:B------:R-:W-:Y:S01]  /*14c50*/  VIADD R226, R74, 0xfffffef9 ;  /* 0xfffffef94ae27836 */ /* 0x000fe20000000000 */
[----:B------:R-:W-:Y:S02]  /*14c60*/  FSEL R76, R76, -INF , P0 ;  /* 0xff8000004c4c7808 */ /* 0x000fe40000000000 */
[----:B------:R-:W-:Y:S02]  /*14c70*/  ISETP.GE.AND P0, PT, R228, R189, PT ;  /* 0x000000bde400720c */ /* 0x000fe40003f06270 */
[----:B------:R-:W-:-:S02]  /*14c80*/  FMNMX3.FTZ R25, R25, R124, R154, !PT ;  /* 0x0000007c19197276 */ /* 0x000fc4000781009a */
[----:B------:R-:W-:Y:S02]  /*14c90*/  FSEL R76, R76, -INF , !P0 ;  /* 0xff8000004c4c7808 */ /* 0x000fe40004000000 */
[C---:B------:R-:W-:Y:S02]  /*14ca0*/  ISETP.GE.AND P0, PT, R226.reuse, R197, PT ;  /* 0x000000c5e200720c */ /* 0x040fe40003f06270 */
[----:B------:R-:W-:Y:S02]  /*14cb0*/  FMNMX3.FTZ R25, R25, R152, R150, !PT ;  /* 0x0000009819197276 */ /* 0x000fe40007810096 */
[----:B------:R-:W-:Y:S02]  /*14cc0*/  FSEL R19, R19, -INF , P0 ;  /* 0xff80000013137808 */ /* 0x000fe40000000000 */
[----:B------:R-:W-:Y:S02]  /*14cd0*/  ISETP.GE.AND P0, PT, R226, R189, PT ;  /* 0x000000bde200720c */ /* 0x000fe40003f06270 */
[----:B------:R-:W-:-:S02]  /*14ce0*/  FMNMX3.FTZ R25, R25, R130, R102, !PT ;  /* 0x0000008219197276 */ /* 0x000fc40007810066 */
[----:B------:R-:W-:Y:S02]  /*14cf0*/  FSEL R74, R19, -INF , !P0 ;  /* 0xff800000134a7808 */ /* 0x000fe40004000000 */
[----:B------:R-:W-:-:S04]  /*14d00*/  FMNMX3.FTZ R25, R25, R80, R78, !PT ;  /* 0x0000005019197276 */ /* 0x000fc8000781004e */
[----:B------:R-:W-:Y:S02]  /*14d10*/  FMNMX3.FTZ R25, R25, R76, R74, !PT ;  /* 0x0000004c19197276 */ /* 0x000fe4000781004a */
[----:B------:R-:W-:-:S03]  /*14d20*/  FSEL R31, R46, -INF , P3 ;  /* 0xff8000002e1f7808 */ /* 0x000fc60001800000 */
[----:B------:R-:W1:Y:S01]  /*14d30*/  SHFL.BFLY PT, R46, R25, 0x2, 0x1f ;  /* 0x0c401f00192e7f89 */ /* 0x000e6200000e0000 */
[----:B------:R-:W-:Y:S02]  /*14d40*/  LOP3.LUT P0, RZ, R198, 0x1, RZ, 0xc0, !PT ;  /* 0x00000001c6ff7812 */ /* 0x000fe4000780c0ff */
[----:B------:R-:W-:-:S04]  /*14d50*/  FSEL R19, R47, -INF , P4 ;  /* 0xff8000002f137808 */ /* 0x000fc80002000000 */
[----:B------:R-:W-:Y:S02]  /*14d60*/  FSEL R19, R19, -INF , !P0 ;  /* 0xff80000013137808 */ /* 0x000fe40004000000 */
[-C--:B------:R-:W-:Y:S02]  /*14d70*/  ISETP.GE.AND P0, PT, R199, R196.reuse, PT ;  /* 0x000000c4c700720c */ /* 0x080fe40003f06270 */
[-C--:B------:R-:W-:Y:S02]  /*14d80*/  ISETP.GE.AND P1, PT, R33, R196.reuse, PT ;  /* 0x000000c42100720c */ /* 0x080fe40003f26270 */
[----:B------:R-:W-:Y:S02]  /*14d90*/  FSEL R44, R44, -INF , P0 ;  /* 0xff8000002c2c7808 */ /* 0x000fe40000000000 */
[----:B------:R-:W-:Y:S02]  /*14da0*/  ISETP.GE.AND P0, PT, R23, R196, PT ;  /* 0x000000c41700720c */ /* 0x000fe40003f06270 */
[----:B------:R-:W-:-:S02]  /*14db0*/  ISETP.GE.AND P2, PT, R33, R195, PT ;  /* 0x000000c32100720c */ /* 0x000fc40003f46270 */
[----:B------:R-:W-:Y:S02]  /*14dc0*/  FSEL R27, R45, -INF , P1 ;  /* 0xff8000002d1b7808 */ /* 0x000fe40000800000 */
[-C--:B------:R-:W-:Y:S02]  /*14dd0*/  ISETP.GE.AND P3, PT, R175, R196.reuse, PT ;  /* 0x000000c4af00720c */ /* 0x080fe40003f66270 */
[----:B------:R-:W-:Y:S02]  /*14de0*/  FSEL R35, R35, -INF , P0 ;  /* 0xff80000023237808 */ /* 0x000fe40000000000 */
[-C--:B------:R-:W-:Y:S02]  /*14df0*/  ISETP.GE.AND P0, PT, R21, R196.reuse, PT ;  /* 0x000000c41500720c */ /* 0x080fe40003f06270 */
[----:B------:R-:W-:Y:S02]  /*14e00*/  ISETP.GE.AND P4, PT, R199, R195, PT ;  /* 0x000000c3c700720c */ /* 0x000fe40003f86270 */
[----:B------:R-:W-:-:S02]  /*14e10*/  ISETP.GE.AND P1, PT, R17, R196, PT ;  /* 0x000000c41100720c */ /* 0x000fc40003f26270 */
[----:B------:R-:W-:Y:S02]  /*14e20*/  FSEL R31, R31, -INF , !P5 ;  /* 0xff8000001f1f7808 */ /* 0x000fe40006800000 */
[-C--:B------:R-:W-:Y:S02]  /*14e30*/  ISETP.GE.AND P5, PT, R175, R195.reuse, PT ;  /* 0x000000c3af00720c */ /* 0x080fe40003fa6270 */
[----:B------:R-:W-:Y:S02]  /*14e40*/  FSEL R27, R27, -INF , !P2 ;  /* 0xff8000001b1b7808 */ /* 0x000fe40005000000 */
[----:B------:R-:W-:Y:S02]  /*14e50*/  FSEL R42, R42, -INF , P3 ;  /* 0xff8000002a2a7808 */ /* 0x000fe40001800000 */
[----:B------:R-:W-:Y:S02]  /*14e60*/  ISETP.GE.AND P2, PT, R17, R195, PT ;  /* 0x000000c31100720c */ /* 0x000fe40003f46270 */
[----:B------:R-:W-:-:S02]  /*14e70*/  FSEL R29, R58, -INF , P0 ;  /* 0xff8000003a1d7808 */ /* 0x000fc40000000000 */
[----:B------:R-:W-:Y:S02]  /*14e80*/  FSEL R17, R44, -INF , !P4 ;  /* 0xff8000002c117808 */ /* 0x000fe40006000000 */
[----:B------:R-:W-:Y:S02]  /*14e90*/  FSEL R41, R41, -INF , P1 ;  /* 0xff80000029297808 */ /* 0x000fe40000800000 */
[----:B-1----:R-:W-:Y:S02]  /*14ea0*/  FMNMX.FTZ R46, R25, R46, !PT ;  /* 0x0000002e192e7209 */ /* 0x002fe40007810000 */
[----:B------:R-:W-:Y:S02]  /*14eb0*/  ISETP.GE.AND P0, PT, R247, R196, PT ;  /* 0x000000c4f700720c */ /* 0x000fe40003f06270 */
[----:B------:R-:W-:Y:S02]  /*14ec0*/  ISETP.GE.AND P4, PT, R23, R195, PT ;  /* 0x000000c31700720c */ /* 0x000fe40003f86270 */
[----:B------:R-:W-:-:S02]  /*14ed0*/  FSEL R23, R42, -INF , !P5 ;  /* 0xff8000002a177808 */ /* 0x000fc40006800000 */
[CC--:B------:R-:W-:Y:S02]  /*14ee0*/  ISETP.GE.AND P1, PT, R7.reuse, R196.reuse, PT ;  /* 0x000000c40700720c */ /* 0x0c0fe40003f26270 */
[----:B------:R-:W-:Y:S01]  /*14ef0*/  ISETP.GE.AND P5, PT, R7, R195, PT ;  /* 0x000000c30700720c */ /* 0x000fe20003fa6270 */
[----:B------:R-:W1:Y:S01]  /*14f00*/  SHFL.BFLY PT, R33, R46, 0x1, 0x1f ;  /* 0x0c201f002e217f89 */ /* 0x000e6200000e0000 */
[----:B------:R-:W-:Y:S02]  /*14f10*/  FSEL R7, R41, -INF , !P2 ;  /* 0xff80000029077808 */ /* 0x000fe40005000000 */
[----:B------:R-:W-:Y:S02]  /*14f20*/  FSEL R66, R66, -INF , P0 ;  /* 0xff80000042427808 */ /* 0x000fe40000000000 */
[-C--:B------:R-:W-:Y:S02]  /*14f30*/  ISETP.GE.AND P2, PT, R251, R196.reuse, PT ;  /* 0x000000c4fb00720c */ /* 0x080fe40003f46270 */
[----:B------:R-:W-:-:S02]  /*14f40*/  ISETP.GE.AND P0, PT, R243, R196, PT ;  /* 0x000000c4f300720c */ /* 0x000fc40003f06270 */
[----:B------:R-:W-:Y:S02]  /*14f50*/  ISETP.GE.AND P3, PT, R21, R195, PT ;  /* 0x000000c31500720c */ /* 0x000fe40003f66270 */
[----:B------:R-:W-:Y:S02]  /*14f60*/  FSEL R25, R34, -INF , P1 ;  /* 0xff80000022197808 */ /* 0x000fe40000800000 */
[----:B------:R-:W-:Y:S02]  /*14f70*/  ISETP.GE.AND P1, PT, R249, R196, PT ;  /* 0x000000c4f900720c */ /* 0x000fe40003f26270 */
[----:B------:R-:W-:Y:S02]  /*14f80*/  FSEL R59, R59, -INF , P2 ;  /* 0xff8000003b3b7808 */ /* 0x000fe40001000000 */
[----:B------:R-:W-:Y:S02]  /*14f90*/  FSEL R70, R70, -INF , P0 ;  /* 0xff80000046467808 */ /* 0x000fe40000000000 */
[----:B------:R-:W-:-:S02]  /*14fa0*/  FSEL R29, R29, -INF , !P3 ;  /* 0xff8000001d1d7808 */ /* 0x000fc40005800000 */
[-C--:B------:R-:W-:Y:S02]  /*14fb0*/  ISETP.GE.AND P2, PT, R245, R196.reuse, PT ;  /* 0x000000c4f500720c */ /* 0x080fe40003f46270 */
[-C--:B------:R-:W-:Y:S02]  /*14fc0*/  ISETP.GE.AND P0, PT, R239, R196.reuse, PT ;  /* 0x000000c4ef00720c */ /* 0x080fe40003f06270 */
[----:B------:R-:W-:Y:S02]  /*14fd0*/  ISETP.GE.AND P3, PT, R247, R195, PT ;  /* 0x000000c3f700720c */ /* 0x000fe40003f66270 */
[----:B------:R-:W-:Y:S02]  /*14fe0*/  FSEL R65, R65, -INF , P1 ;  /* 0xff80000041417808 */ /* 0x000fe40000800000 */
[----:B------:R-:W-:Y:S02]  /*14ff0*/  ISETP.GE.AND P1, PT, R241, R196, PT ;  /* 0x000000c4f100720c */ /* 0x000fe40003f26270 */
[----:B------:R-:W-:-:S02]  /*15000*/  FSEL R71, R71, -INF , P2 ;  /* 0xff80000047477808 */ /* 0x000fc40001000000 */
[----:B------:R-:W-:Y:S02]  /*15010*/  FSEL R77, R77, -INF , P0 ;  /* 0xff8000004d4d7808 */ /* 0x000fe40000000000 */
[----:B------:R-:W-:Y:S02]  /*15020*/  FSEL R247, R66, -INF , !P3 ;  /* 0xff80000042f77808 */ /* 0x000fe40005800000 */
[-C--:B------:R-:W-:Y:S02]  /*15030*/  ISETP.GE.AND P2, PT, R237, R196.reuse, PT ;  /* 0x000000c4ed00720c */ /* 0x080fe40003f46270 */
[----:B------:R-:W-:Y:S02]  /*15040*/  ISETP.GE.AND P0, PT, R205, R196, PT ;  /* 0x000000c4cd00720c */ /* 0x000fe40003f06270 */
[----:B------:R-:W-:Y:S02]  /*15050*/  ISETP.GE.AND P3, PT, R241, R195, PT ;  /* 0x000000c3f100720c */ /* 0x000fe40003f66270 */
[----:B------:R-:W-:-:S02]  /*15060*/  FSEL R75, R75, -INF , P1 ;  /* 0xff8000004b4b7808 */ /* 0x000fc40000800000 */
[----:B------:R-:W-:Y:S02]  /*15070*/  ISETP.GE.AND P1, PT, R237, R195, PT ;  /* 0x000000c3ed00720c */ /* 0x000fe40003f26270 */
[----:B------:R-:W-:Y:S02]  /*15080*/  FSEL R81, R81, -INF , P2 ;  /* 0xff80000051517808 */ /* 0x000fe40001000000 */
[----:B------:R-:W-:Y:S02]  /*15090*/  FSEL R79, R79, -INF , P0 ;  /* 0xff8000004f4f7808 */ /* 0x000fe40000000000 */
[----:B------:R-:W-:Y:S02]  /*150a0*/  FSEL R241, R75, -INF , !P3 ;  /* 0xff8000004bf17808 */ /* 0x000fe40005800000 */
[-C--:B------:R-:W-:Y:S02]  /*150b0*/  ISETP.GE.AND P2, PT, R235, R196.reuse, PT ;  /* 0x000000c4eb00720c */ /* 0x080fe40003f46270 */
[----:B------:R-:W-:-:S02]  /*150c0*/  ISETP.GE.AND P0, PT, R233, R196, PT ;  /* 0x000000c4e900720c */ /* 0x000fc40003f06270 */
[-C--:B------:R-:W-:Y:S02]  /*150d0*/  ISETP.GE.AND P3, PT, R205, R195.reuse, PT ;  /* 0x000000c3cd00720c */ /* 0x080fe40003f66270 */
[----:B------:R-:W-:Y:S02]  /*150e0*/  FSEL R21, R35, -INF , !P4 ;  /* 0xff80000023157808 */ /* 0x000fe40006000000 */
[----:B------:R-:W-:Y:S02]  /*150f0*/  FSEL R205, R81, -INF , !P1 ;  /* 0xff80000051cd7808 */ /* 0x000fe40004800000 */
[-C--:B------:R-:W-:Y:S02]  /*15100*/  ISETP.GE.AND P4, PT, R251, R195.reuse, PT ;  /* 0x000000c3fb00720c */ /* 0x080fe40003f86270 */
[----:B------:R-:W-:Y:S02]  /*15110*/  FSEL R25, R25, -INF , !P5 ;  /* 0xff80000019197808 */ /* 0x000fe40006800000 */
[----:B------:R-:W-:-:S02]  /*15120*/  ISETP.GE.AND P1, PT, R235, R195, PT ;  /* 0x000000c3eb00720c */ /* 0x000fc40003f26270 */
[----:B------:R-:W-:Y:S02]  /*15130*/  FSEL R83, R83, -INF , P2 ;  /* 0xff80000053537808 */ /* 0x000fe40001000000 */
[----:B------:R-:W-:Y:S02]  /*15140*/  FSEL R84, R84, -INF , P0 ;  /* 0xff80000054547808 */ /* 0x000fe40000000000 */
[----:B------:R-:W-:Y:S02]  /*15150*/  ISETP.GE.AND P5, PT, R249, R195, PT ;  /* 0x000000c3f900720c */ /* 0x000fe40003fa6270 */
[----:B------:R-:W-:Y:S02]  /*15160*/  FSEL R237, R79, -INF , !P3 ;  /* 0xff8000004fed7808 */ /* 0x000fe40005800000 */
[-C--:B------:R-:W-:Y:S02]  /*15170*/  ISETP.GE.AND P2, PT, R227, R196.reuse, PT ;  /* 0x000000c4e300720c */ /* 0x080fe40003f46270 */
[----:B------:R-:W-:-:S02]  /*15180*/  ISETP.GE.AND P0, PT, R213, R196, PT ;  /* 0x000000c4d500720c */ /* 0x000fc40003f06270 */
[-C--:B------:R-:W-:Y:S02]  /*15190*/  ISETP.GE.AND P3, PT, R233, R195.reuse, PT ;  /* 0x000000c3e900720c */ /* 0x080fe40003f66270 */
[----:B------:R-:W-:Y:S02]  /*151a0*/  FSEL R251, R59, -INF , !P4 ;  /* 0xff8000003bfb7808 */ /* 0x000fe40006000000 */
[----:B------:R-:W-:Y:S02]  /*151b0*/  FSEL R235, R83, -INF , !P1 ;  /* 0xff80000053eb7808 */ /* 0x000fe40004800000 */
[----:B------:R-:W-:Y:S02]  /*151c0*/  ISETP.GE.AND P4, PT, R245, R195, PT ;  /* 0x000000c3f500720c */ /* 0x000fe40003f86270 */
[----:B------:R-:W-:Y:S02]  /*151d0*/  FSEL R249, R65, -INF , !P5 ;  /* 0xff80000041f97808 */ /* 0x000fe40006800000 */
[----:B-1----:R-:W-:-:S02]  /*151e0*/  FMNMX.FTZ R33, R46, R33, !PT ;  /* 0x000000212e217209 */ /* 0x002fc40007810000 */
[-C--:B------:R-:W-:Y:S02]  /*151f0*/  ISETP.GE.AND P1, PT, R227, R195.reuse, PT ;  /* 0x000000c3e300720c */ /* 0x080fe40003f26270 */
[----:B------:R-:W-:Y:S02]  /*15200*/  FSEL R86, R86, -INF , P2 ;  /* 0xff80000056567808 */ /* 0x000fe40001000000 */
[----:B------:R-:W-:Y:S02]  /*15210*/  FSEL R87, R87, -INF , P0 ;  /* 0xff80000057577808 */ /* 0x000fe40000000000 */
[----:B------:R-:W-:Y:S02]  /*15220*/  ISETP.GE.AND P5, PT, R243, R195, PT ;  /* 0x000000c3f300720c */ /* 0x000fe40003fa6270 */
[----:B------:R-:W-:Y:S02]  /*15230*/  FSEL R201, R84, -INF , !P3 ;  /* 0xff80000054c97808 */ /* 0x000fe40005800000 */
[----:B------:R-:W-:-:S02]  /*15240*/  ISETP.GE.AND P2, PT, R219, R196, PT ;  /* 0x000000c4db00720c */ /* 0x000fc40003f46270 */
[----:B------:R-:W-:Y:S02]  /*15250*/  ISETP.GE.AND P0, PT, R211, R196, PT ;  /* 0x000000c4d300720c */ /* 0x000fe40003f06270 */
[----:B------:R-:W-:Y:S02]  /*15260*/  ISETP.GE.AND P3, PT, R213, R195, PT ;  /* 0x000000c3d500720c */ /* 0x000fe40003f66270 */
[----:B------:R-:W-:Y:S01]  /*15270*/  FSEL R245, R71, -INF , !P4 ;  /* 0xff80000047f57808 */ /* 0x000fe20006000000 */
[----:B---3--:R-:W-:Y:S01]  /*15280*/  FMUL.FTZ R71, R72, R33 ;  /* 0x0000002148477220 */ /* 0x008fe20000410000 */
[----:B------:R-:W-:Y:S02]  /*15290*/  FSEL R213, R86, -INF , !P1 ;  /* 0xff80000056d57808 */ /* 0x000fe40004800000 */
[----:B------:R-:W-:Y:S02]  /*152a0*/  FSEL R243, R70, -INF , !P5 ;  /* 0xff80000046f37808 */ /* 0x000fe40006800000 */
[----:B------:R-:W-:-:S02]  /*152b0*/  ISETP.GE.AND P1, PT, R219, R195, PT ;  /* 0x000000c3db00720c */ /* 0x000fc40003f26270 */
[----:B------:R-:W-:Y:S02]  /*152c0*/  FSEL R91, R91, -INF , P2 ;  /* 0xff8000005b5b7808 */ /* 0x000fe40001000000 */
[----:B------:R-:W-:Y:S02]  /*152d0*/  FSEL R90, R90, -INF , P0 ;  /* 0xff8000005a5a7808 */ /* 0x000fe40000000000 */
[----:B------:R-:W-:Y:S02]  /*152e0*/  FSETP.NEU.FTZ.AND P5, PT, R33, -INF , PT ;  /* 0xff8000002100780b */ /* 0x000fe40003fbd000 */
[----:B------:R-:W-:Y:S02]  /*152f0*/  FSEL R233, R87, -INF , !P3 ;  /* 0xff80000057e97808 */ /* 0x000fe40005800000 */
[-C--:B------:R-:W-:Y:S02]  /*15300*/  ISETP.GE.AND P2, PT, R215, R196.reuse, PT ;  /* 0x000000c4d700720c */ /* 0x080fe40003f46270 */
[----:B------:R-:W-:-:S02]  /*15310*/  ISETP.GE.AND P0, PT, R209, R196, PT ;  /* 0x000000c4d100720c */ /* 0x000fc40003f06270 */
[-C--:B------:R-:W-:Y:S02]  /*15320*/  ISETP.GE.AND P3, PT, R211, R195.reuse, PT ;  /* 0x000000c3d300720c */ /* 0x080fe40003f66270 */
[----:B------:R-:W-:Y:S02]  /*15330*/  FSEL R211, R91, -INF , !P1 ;  /* 0xff8000005bd37808 */ /* 0x000fe40004800000 */
[----:B------:R-:W-:Y:S02]  /*15340*/  FSEL R71, R71, RZ, P5 ;  /* 0x000000ff47477208 */ /* 0x000fe40002800000 */
[----:B------:R-:W-:Y:S02]  /*15350*/  ISETP.GE.AND P1, PT, R215, R195, PT ;  /* 0x000000c3d700720c */ /* 0x000fe40003f26270 */
[----:B------:R-:W-:Y:S02]  /*15360*/  FSEL R93, R93, -INF , P2 ;  /* 0xff8000005d5d7808 */ /* 0x000fe40001000000 */
[----:B------:R-:W-:-:S02]  /*15370*/  FSEL R95, R95, -INF , P0 ;  /* 0xff8000005f5f7808 */ /* 0x000fc40000000000 */
[----:B------:R-:W-:Y:S02]  /*15380*/  FSEL R175, R90, -INF , !P3 ;  /* 0xff8000005aaf7808 */ /* 0x000fe40005800000 */
[-C--:B------:R-:W-:Y:S02]  /*15390*/  ISETP.GE.AND P2, PT, R53, R196.reuse, PT ;  /* 0x000000c43500720c */ /* 0x080fe40003f46270 */
[----:B------:R-:W-:Y:S02]  /*153a0*/  ISETP.GE.AND P0, PT, R3, R196, PT ;  /* 0x000000c40300720c */ /* 0x000fe40003f06270 */
[-C--:B------:R-:W-:Y:S01]  /*153b0*/  ISETP.GE.AND P3, PT, R209, R195.reuse, PT ;  /* 0x000000c3d100720c */ /* 0x080fe20003f66270 */
[----:B------:R-:W-:Y:S01]  /*153c0*/  IMAD.MOV.U32 R44, RZ, RZ, R129 ;  /* 0x000000ffff2c7224 */ /* 0x000fe200078e0081 */
[----:B------:R-:W-:Y:S01]  /*153d0*/  FSEL R219, R93, -INF , !P1 ;  /* 0xff8000005ddb7808 */ /* 0x000fe20004800000 */
[----:B------:R-:W-:Y:S01]  /*153e0*/  FFMA.FTZ R129, R231, R72, -R71 ;  /* 0x00000048e7817223 */ /* 0x000fe20000010847 */
[----:B------:R-:W-:-:S02]  /*153f0*/  ISETP.GE.AND P1, PT, R53, R195, PT ;  /* 0x000000c33500720c */ /* 0x000fc40003f26270 */
[----:B------:R-:W-:Y:S02]  /*15400*/  FSEL R99, R99, -INF , P2 ;  /* 0xff80000063637808 */ /* 0x000fe40001000000 */
[----:B------:R-:W-:Y:S01]  /*15410*/  FSEL R101, R101, -INF , P0 ;  /* 0xff80000065657808 */ /* 0x000fe20000000000 */
[----:B------:R-:W-:Y:S01]  /*15420*/  IMAD.MOV.U32 R34, RZ, RZ, R100 ;  /* 0x000000ffff227224 */ /* 0x000fe200078e0064 */
[----:B------:R-:W-:Y:S02]  /*15430*/  FSEL R231, R95, -INF , !P3 ;  /* 0xff8000005fe77808 */ /* 0x000fe40005800000 */
[CC--:B------:R-:W-:Y:S02]  /*15440*/  ISETP.GE.AND P2, PT, R252.reuse, R196.reuse, PT ;  /* 0x000000c4fc00720c */ /* 0x0c0fe40003f46270 */
[----:B------:R-:W-:Y:S01]  /*15450*/  ISETP.GE.AND P0, PT, R39, R196, PT ;  /* 0x000000c42700720c */ /* 0x000fe20003f06270 */
[-CC-:B------:R-:W-:Y:S01]  /*15460*/  FFMA.FTZ R100, R229, R72.reuse, -R71.reuse ;  /* 0x00000048e5647223 */ /* 0x180fe20000010847 */
[-C--:B------:R-:W-:Y:S01]  /*15470*/  ISETP.GE.AND P3, PT, R3, R195.reuse, PT ;  /* 0x000000c30300720c */ /* 0x080fe20003f66270 */
[----:B------:R-:W-:Y:S01]  /*15480*/  IMAD.MOV.U32 R42, RZ, RZ, R96 ;  /* 0x000000ffff2a7224 */ /* 0x000fe200078e0060 */
[----:B------:R-:W-:Y:S01]  /*15490*/  FSEL R229, R99, -INF , !P1 ;  /* 0xff80000063e57808 */ /* 0x000fe20004800000 */
[----:B------:R-:W-:Y:S01]  /*154a0*/  FFMA.FTZ R96, R223, R72, -R71 ;  /* 0x00000048df607223 */ /* 0x000fe20000010847 */
[----:B------:R-:W-:-:S02]  /*154b0*/  ISETP.GE.AND P1, PT, R252, R195, PT ;  /* 0x000000c3fc00720c */ /* 0x000fc40003f26270 */
[----:B------:R-:W-:Y:S02]  /*154c0*/  FSEL R104, R104, -INF , P2 ;  /* 0xff80000068687808 */ /* 0x000fe40001000000 */
[----:B------:R-:W-:Y:S02]  /*154d0*/  FSEL R103, R103, -INF , P0 ;  /* 0xff80000067677808 */ /* 0x000fe40000000000 */
        /* <DEDUP_REMOVED lines=12> */
[-C--:B------:R-:W-:Y:S02]  /*155a0*/  ISETP.GE.AND P2, PT, R61, R196.reuse, PT ;  /* 0x000000c43d00720c */ /* 0x080fe40003f46270 */
[----:B------:R-:W-:Y:S01]  /*155b0*/  ISETP.GE.AND P0, PT, R57, R196, PT ;  /* 0x000000c43900720c */ /* 0x000fe20003f06270 */
[----:B------:R-:W-:Y:S01]  /*155c0*/  IMAD.MOV.U32 R45, RZ, RZ, R171 ;  /* 0x000000ffff2d7224 */ /* 0x000fe200078e00ab */
[-C--:B------:R-:W-:Y:S01]  /*155d0*/  ISETP.GE.AND P3, PT, R207, R195.reuse, PT ;  /* 0x000000c3cf00720c */ /* 0x080fe20003f66270 */
[-CC-:B------:R-:W-:Y:S01]  /*155e0*/  FFMA.FTZ R121, R221, R72.reuse, -R71.reuse ;  /* 0x00000048dd797223 */ /* 0x180fe20000010847 */
        /* <DEDUP_REMOVED lines=9> */
[----:B------:R-:W-:-:S02]  /*15680*/  ISETP.GE.AND P3, PT, R57, R195, PT ;  /* 0x000000c33900720c */ /* 0x000fc40003f66270 */
[----:B------:R-:W-:Y:S02]  /*15690*/  FSEL R215, R109, -INF , !P1 ;  /* 0xff8000006dd77808 */ /* 0x000fe40004800000 */
[----:B------:R-:W-:Y:S02]  /*156a0*/  ISETP.GE.AND P1, PT, R55, R195, PT ;  /* 0x000000c33700720c */ /* 0x000fe40003f26270 */
[----:B------:R-:W-:Y:S02]  /*156b0*/  FSEL R207, R113, -INF , P2 ;  /* 0xff80000071cf7808 */ /* 0x000fe40001000000 */
[----:B------:R-:W-:Y:S02]  /*156c0*/  FSEL R111, R111, -INF , P0 ;  /* 0xff8000006f6f7808 */ /* 0x000fe40000000000 */
[----:B------:R-:W-:Y:S02]  /*156d0*/  FSEL R209, R110, -INF , !P3 ;  /* 0xff8000006ed17808 */ /* 0x000fe40005800000 */
[----:B------:R-:W-:-:S02]  /*156e0*/  ISETP.GE.AND P2, PT, R88, R196, PT ;  /* 0x000000c45800720c */ /* 0x000fc40003f46270 */
[----:B------:R-:W-:Y:S02]  /*156f0*/  ISETP.GE.AND P0, PT, R42, R196, PT ;  /* 0x000000c42a00720c */ /* 0x000fe40003f06270 */
[-C--:B------:R-:W-:Y:S02]  /*15700*/  ISETP.GE.AND P3, PT, R69, R195.reuse, PT ;  /* 0x000000c34500720c */ /* 0x080fe40003f66270 */
[----:B------:R-:W-:Y:S02]  /*15710*/  FSEL R207, R207, -INF , !P1 ;  /* 0xff800000cfcf7808 */ /* 0x000fe40004800000 */
[----:B------:R-:W-:Y:S02]  /*15720*/  ISETP.GE.AND P1, PT, R88, R195, PT ;  /* 0x000000c35800720c */ /* 0x000fe40003f26270 */
[----:B------:R-:W-:Y:S02]  /*15730*/  FSEL R114, R114, -INF , P2 ;  /* 0xff80000072727808 */ /* 0x000fe40001000000 */
[----:B------:R-:W-:-:S02]  /*15740*/  FSEL R115, R115, -INF , P0 ;  /* 0xff80000073737808 */ /* 0x000fc40000000000 */
[----:B------:R-:W-:Y:S02]  /*15750*/  FSEL R199, R111, -INF , !P3 ;  /* 0xff8000006fc77808 */ /* 0x000fe40005800000 */
[-C--:B------:R-:W-:Y:S02]  /*15760*/  ISETP.GE.AND P2, PT, R34, R196.reuse, PT ;  /* 0x000000c42200720c */ /* 0x080fe40003f46270 */
[-C--:B------:R-:W-:Y:S02]  /*15770*/  ISETP.GE.AND P0, PT, R97, R196.reuse, PT ;  /* 0x000000c46100720c */ /* 0x080fe40003f06270 */
[-C--:B------:R-:W-:Y:S01]  /*15780*/  ISETP.GE.AND P3, PT, R42, R195.reuse, PT ;  /* 0x000000c32a00720c */ /* 0x080fe20003f66270 */
[----:B------:R-:W-:Y:S01]  /*15790*/  IMAD.MOV.U32 R42, RZ, RZ, R171 ;  /* 0x000000ffff2a7224 */ /* 0x000fe200078e00ab */
[----:B------:R-:W-:Y:S01]  /*157a0*/  FSEL R171, R114, -INF , !P1 ;  /* 0xff80000072ab7808 */ /* 0x000fe20004800000 */
[----:B------:R-:W-:Y:S01]  /*157b0*/  IMAD.MOV.U32 R65, RZ, RZ, R44 ;  /* 0x000000ffff417224 */ /* 0x000fe200078e002c */
[----:B------:R-:W-:Y:S01]  /*157c0*/  ISETP.GE.AND P1, PT, R34, R195, PT ;  /* 0x000000c32200720c */ /* 0x000fe20003f26270 */
[----:B------:R-:W-:Y:S01]  /*157d0*/  IMAD.MOV.U32 R58, RZ, RZ, R35 ;  /* 0x000000ffff3a7224 */ /* 0x000fe200078e0023 */
[----:B------:R-:W-:Y:S01]  /*157e0*/  FSEL R118, R118, -INF , P2 ;  /* 0xff80000076767808 */ /* 0x000fe20001000000 */
[----:B------:R-:W-:Y:S01]  /*157f0*/  IMAD.MOV.U32 R44, RZ, RZ, R169 ;  /* 0x000000ffff2c7224 */ /* 0x000fe200078e00a9 */
[----:B------:R-:W-:Y:S01]  /*15800*/  FSEL R120, R120, -INF , P0 ;  /* 0xff80000078787808 */ /* 0x000fe20000000000 */
[----:B------:R-:W-:Y:S01]  /*15810*/  IMAD.MOV.U32 R34, RZ, RZ, R45 ;  /* 0x000000ffff227224 */ /* 0x000fe200078e002d */
[----:B------:R-:W-:-:S02]  /*15820*/  ISETP.GE.AND P2, PT, R89, R196, PT ;  /* 0x000000c45900720c */ /* 0x000fc40003f46270 */
[----:B------:R-:W-:Y:S01]  /*15830*/  ISETP.GE.AND P0, PT, R163, R196, PT ;  /* 0x000000c4a300720c */ /* 0x000fe20003f06270 */
[----:B------:R-:W-:Y:S01]  /*15840*/  IMAD.MOV.U32 R45, RZ, RZ, R167 ;  /* 0x000000ffff2d7224 */ /* 0x000fe200078e00a7 */
[----:B------:R-:W-:Y:S02]  /*15850*/  FSEL R169, R115, -INF , !P3 ;  /* 0xff80000073a97808 */ /* 0x000fe40005800000 */
[-C--:B------:R-:W-:Y:S01]  /*15860*/  ISETP.GE.AND P3, PT, R97, R195.reuse, PT ;  /* 0x000000c36100720c */ /* 0x080fe20003f66270 */
[----:B------:R-:W-:Y:S01]  /*15870*/  IMAD.MOV.U32 R59, RZ, RZ, R107 ;  /* 0x000000ffff3b7224 */ /* 0x000fe200078e006b */
[----:B------:R-:W-:Y:S01]  /*15880*/  FSEL R167, R118, -INF , !P1 ;  /* 0xff80000076a77808 */ /* 0x000fe20004800000 */
[----:B------:R-:W-:Y:S01]  /*15890*/  IMAD.MOV.U32 R35, RZ, RZ, R165 ;  /* 0x000000ffff237224 */ /* 0x000fe200078e00a5 */
[----:B------:R-:W-:Y:S02]  /*158a0*/  ISETP.GE.AND P1, PT, R89, R195, PT ;  /* 0x000000c35900720c */ /* 0x000fe40003f26270 */
[----:B------:R-:W-:-:S02]  /*158b0*/  FSEL R123, R123, -INF , P2 ;  /* 0xff8000007b7b7808 */ /* 0x000fc40001000000 */
[----:B------:R-:W-:Y:S02]  /*158c0*/  FSEL R122, R122, -INF , P0 ;  /* 0xff8000007a7a7808 */ /* 0x000fe40000000000 */
[-C--:B------:R-:W-:Y:S02]  /*158d0*/  ISETP.GE.AND P0, PT, R58, R196.reuse, PT ;  /* 0x000000c43a00720c */ /* 0x080fe40003f06270 */
[----:B------:R-:W-:Y:S02]  /*158e0*/  FSEL R165, R120, -INF , !P3 ;  /* 0xff80000078a57808 */ /* 0x000fe40005800000 */
[----:B------:R-:W-:Y:S02]  /*158f0*/  ISETP.GE.AND P3, PT, R163, R195, PT ;  /* 0x000000c3a300720c */ /* 0x000fe40003f66270 */
[----:B------:R-:W-:Y:S02]  /*15900*/  FSEL R163, R123, -INF , !P1 ;  /* 0xff8000007ba37808 */ /* 0x000fe40004800000 */
[----:B------:R-:W-:-:S02]  /*15910*/  ISETP.GE.AND P2, PT, R59, R196, PT ;  /* 0x000000c43b00720c */ /* 0x000fc40003f46270 */
[-C--:B------:R-:W-:Y:S01]  /*15920*/  ISETP.GE.AND P1, PT, R59, R195.reuse, PT ;  /* 0x000000c33b00720c */ /* 0x080fe20003f26270 */
[----:B------:R-:W-:Y:S01]  /*15930*/  IMAD.MOV.U32 R59, RZ, RZ, R42 ;  /* 0x000000ffff3b7224 */ /* 0x000fe200078e002a */
[----:B------:R-:W-:Y:S01]  /*15940*/  FSEL R127, R127, -INF , P0 ;  /* 0xff8000007f7f7808 */ /* 0x000fe20000000000 */
[----:B------:R-:W-:Y:S01]  /*15950*/  IMAD.MOV.U32 R42, RZ, RZ, R161 ;  /* 0x000000ffff2a7224 */ /* 0x000fe200078e00a1 */
[----:B------:R-:W-:Y:S02]  /*15960*/  ISETP.GE.AND P0, PT, R65, R196, PT ;  /* 0x000000c44100720c */ /* 0x000fe40003f06270 */
[----:B------:R-:W-:Y:S02]  /*15970*/  FSEL R161, R122, -INF , !P3 ;  /* 0xff8000007aa17808 */ /* 0x000fe40005800000 */
[-C--:B------:R-:W-:Y:S01]  /*15980*/  ISETP.GE.AND P3, PT, R58, R195.reuse, PT ;  /* 0x000000c33a00720c */ /* 0x080fe20003f66270 */
[----:B------:R-:W-:Y:S01]  /*15990*/  IMAD.MOV.U32 R58, RZ, RZ, R34 ;  /* 0x000000ffff3a7224 */ /* 0x000fe200078e0022 */
[----:B------:R-:W-:Y:S01]  /*159a0*/  FSEL R123, R155, -INF , P0 ;  /* 0xff8000009b7b7808 */ /* 0x000fe20000000000 */
[----:B------:R-:W-:Y:S01]  /*159b0*/  IMAD.MOV.U32 R34, RZ, RZ, R44 ;  /* 0x000000ffff227224 */ /* 0x000fe200078e002c */
[----:B------:R-:W-:-:S02]  /*159c0*/  ISETP.GE.AND P4, PT, R239, R195, PT ;  /* 0x000000c3ef00720c */ /* 0x000fc40003f86270 */
[-C--:B------:R-:W-:Y:S02]  /*159d0*/  ISETP.GE.AND P0, PT, R59, R196.reuse, PT ;  /* 0x000000c43b00720c */ /* 0x080fe40003f06270 */
[----:B------:R-:W-:Y:S02]  /*159e0*/  FSEL R239, R77, -INF , !P4 ;  /* 0xff8000004def7808 */ /* 0x000fe40006000000 */
[----:B------:R-:W-:Y:S02]  /*159f0*/  FSEL R115, R158, -INF , P0 ;  /* 0xff8000009e737808 */ /* 0x000fe40000000000 */
        /* <DEDUP_REMOVED lines=13> */
[----:B------:R-:W-:Y:S01]  /*15ad0*/  IMAD.MOV.U32 R44, RZ, RZ, R157 ;  /* 0x000000ffff2c7224 */ /* 0x000fe200078e009d */
[----:B------:R-:W-:Y:S02]  /*15ae0*/  FSEL R109, R162, -INF , P0 ;  /* 0xff800000a26d7808 */ /* 0x000fe40000000000 */
[----:B------:R-:W-:Y:S02]  /*15af0*/  FMNMX3.FTZ R34, R34, R211, R175, !PT ;  /* 0x000000d322227276 */ /* 0x000fe400078100af */
[----:B------:R-:W-:Y:S02]  /*15b00*/  ISETP.GE.AND P0, PT, R41, R196, PT ;  /* 0x000000c42900720c */ /* 0x000fe40003f06270 */
[----:B------:R-:W-:Y:S01]  /*15b10*/  FMNMX3.FTZ R34, R34, R219, R231, !PT ;  /* 0x000000db22227276 */ /* 0x000fe200078100e7 */
[----:B------:R-:W-:Y:S01]  /*15b20*/  IMAD.MOV.U32 R47, RZ, RZ, R117 ;  /* 0x000000ffff2f7224 */ /* 0x000fe200078e0075 */
[----:B------:R-:W-:-:S02]  /*15b30*/  FSEL R101, R168, -INF , P0 ;  /* 0xff800000a8657808 */ /* 0x000fc40000000000 */
[-C--:B------:R-:W-:Y:S02]  /*15b40*/  ISETP.GE.AND P0, PT, R44, R196.reuse, PT ;  /* 0x000000c42c00720c */ /* 0x080fe40003f06270 */
[----:B------:R-:W-:Y:S02]  /*15b50*/  FMNMX3.FTZ R34, R34, R229, R223, !PT ;  /* 0x000000e522227276 */ /* 0x000fe400078100df */
[----:B------:R-:W-:Y:S02]  /*15b60*/  FSEL R95, R170, -INF , P0 ;  /* 0xff800000aa5f7808 */ /* 0x000fe40000000000 */
[----:B------:R-:W-:Y:S02]  /*15b70*/  ISETP.GE.AND P0, PT, R47, R196, PT ;  /* 0x000000c42f00720c */ /* 0x000fe40003f06270 */
[----:B------:R-:W-:Y:S02]  /*15b80*/  FMNMX3.FTZ R34, R34, R227, R225, !PT ;  /* 0x000000e322227276 */ /* 0x000fe400078100e1 */
[----:B------:R-:W-:-:S02]  /*15b90*/  FSEL R91, R8, -INF , P0 ;  /* 0xff800000085b7808 */ /* 0x000fc40000000000 */
[----:B------:R-:W-:Y:S02]  /*15ba0*/  FMNMX3.FTZ R8, R34, R221, R217, !PT ;  /* 0x000000dd22087276 */ /* 0x000fe400078100d9 */
[----:B------:R-:W-:Y:S02]  /*15bb0*/  FSEL R126, R126, -INF , P2 ;  /* 0xff8000007e7e7808 */ /* 0x000fe40001000000 */
[----:B------:R-:W-:Y:S02]  /*15bc0*/  FMNMX3.FTZ R8, R8, R215, R209, !PT ;  /* 0x000000d708087276 */ /* 0x000fe400078100d1 */
[C---:B------:R-:W-:Y:S02]  /*15bd0*/  ISETP.GE.AND P2, PT, R35.reuse, R196, PT ;  /* 0x000000c42300720c */ /* 0x040fe40003f46270 */
[----:B------:R-:W-:Y:S02]  /*15be0*/  FSEL R157, R126, -INF , !P1 ;  /* 0xff8000007e9d7808 */ /* 0x000fe40004800000 */
[----:B------:R-:W-:Y:S01]  /*15bf0*/  ISETP.GE.AND P1, PT, R35, R195, PT ;  /* 0x000000c32300720c */ /* 0x000fe20003f26270 */
[----:B------:R-:W-:Y:S01]  /*15c00*/  IMAD.MOV.U32 R35, RZ, RZ, R153 ;  /* 0x000000ffff237224 */ /* 0x000fe200078e0099 */
[----:B------:R-:W-:-:S02]  /*15c10*/  FMNMX3.FTZ R8, R8, R207, R199, !PT ;  /* 0x000000cf08087276 */ /* 0x000fc400078100c7 */
[----:B------:R-:W-:Y:S02]  /*15c20*/  FSEL R153, R127, -INF , !P3 ;  /* 0xff8000007f997808 */ /* 0x000fe40005800000 */
[----:B------:R-:W-:Y:S02]  /*15c30*/  FSEL R127, R131, -INF , P2 ;  /* 0xff800000837f7808 */ /* 0x000fe40001000000 */
[----:B------:R-:W-:Y:S02]  /*15c40*/  ISETP.GE.AND P2, PT, R119, R196, PT ;  /* 0x000000c47700720c */ /* 0x000fe40003f46270 */
[----:B------:R-:W-:Y:S02]  /*15c50*/  FMNMX3.FTZ R8, R8, R171, R169, !PT ;  /* 0x000000ab08087276 */ /* 0x000fe400078100a9 */
[----:B------:R-:W-:Y:S02]  /*15c60*/  FSEL R127, R127, -INF , !P1 ;  /* 0xff8000007f7f7808 */ /* 0x000fe40004800000 */
[----:B------:R-:W-:-:S02]  /*15c70*/  ISETP.GE.AND P1, PT, R119, R195, PT ;  /* 0x000000c37700720c */ /* 0x000fc40003f26270 */
[----:B------:R-:W-:Y:S02]  /*15c80*/  FSEL R119, R160, -INF , P2 ;  /* 0xff800000a0777808 */ /* 0x000fe40001000000 */
[----:B------:R-:W-:Y:S02]  /*15c90*/  FMNMX3.FTZ R8, R8, R167, R165, !PT ;  /* 0x000000a708087276 */ /* 0x000fe400078100a5 */
[----:B------:R-:W-:Y:S02]  /*15ca0*/  ISETP.GE.AND P3, PT, R65, R195, PT ;  /* 0x000000c34100720c */ /* 0x000fe40003f66270 */
[----:B------:R-:W-:Y:S02]  /*15cb0*/  ISETP.GE.AND P2, PT, R58, R196, PT ;  /* 0x000000c43a00720c */ /* 0x000fe40003f46270 */
[----:B------:R-:W-:Y:S02]  /*15cc0*/  FSEL R119, R119, -INF , !P1 ;  /* 0xff80000077777808 */ /* 0x000fe40004800000 */
[----:B------:R-:W-:-:S02]  /*15cd0*/  FMNMX3.FTZ R8, R8, R163, R161, !PT ;  /* 0x000000a308087276 */ /* 0x000fc400078100a1 */
[----:B------:R-:W-:Y:S02]  /*15ce0*/  FSEL R123, R123, -INF , !P3 ;  /* 0xff8000007b7b7808 */ /* 0x000fe40005800000 */
[-C--:B------:R-:W-:Y:S02]  /*15cf0*/  ISETP.GE.AND P1, PT, R58, R195.reuse, PT ;  /* 0x000000c33a00720c */ /* 0x080fe40003f26270 */
[----:B------:R-:W-:Y:S02]  /*15d00*/  FSEL R111, R164, -INF , P2 ;  /* 0xff800000a46f7808 */ /* 0x000fe40001000000 */
[----:B------:R-:W-:Y:S02]  /*15d10*/  ISETP.GE.AND P3, PT, R59, R195, PT ;  /* 0x000000c33b00720c */ /* 0x000fe40003f66270 */
[----:B------:R-:W-:Y:S02]  /*15d20*/  ISETP.GE.AND P2, PT, R35, R196, PT ;  /* 0x000000c42300720c */ /* 0x000fe40003f46270 */
[----:B------:R-:W-:-:S02]  /*15d30*/  FMNMX3.FTZ R8, R8, R157, R153, !PT ;  /* 0x0000009d08087276 */ /* 0x000fc40007810099 */
[----:B------:R-:W-:Y:S02]  /*15d40*/  FSEL R111, R111, -INF , !P1 ;  /* 0xff8000006f6f7808 */ /* 0x000fe40004800000 */
[----:B------:R-:W-:Y:S02]  /*15d50*/  FSEL R115, R115, -INF , !P3 ;  /* 0xff80000073737808 */ /* 0x000fe40005800000 */
[----:B------:R-:W-:Y:S02]  /*15d60*/  ISETP.GE.AND P1, PT, R42, R196, PT ;  /* 0x000000c42a00720c */ /* 0x000fe40003f26270 */
[----:B------:R-:W-:Y:S02]  /*15d70*/  ISETP.GE.AND P3, PT, R35, R195, PT ;  /* 0x000000c32300720c */ /* 0x000fe40003f66270 */
[----:B------:R-:W-:Y:S02]  /*15d80*/  FSEL R105, R166, -INF , P2 ;  /* 0xff800000a6697808 */ /* 0x000fe40001000000 */
[----:B------:R-:W-:-:S02]  /*15d90*/  FMNMX3.FTZ R8, R8, R127, R123, !PT ;  /* 0x0000007f08087276 */ /* 0x000fc4000781007b */
[----:B------:R-:W-:Y:S02]  /*15da0*/  FSEL R97, R176, -INF , P1 ;  /* 0xff800000b0617808 */ /* 0x000fe40000800000 */
[----:B------:R-:W-:Y:S02]  /*15db0*/  FSEL R109, R109, -INF , !P4 ;  /* 0xff8000006d6d7808 */ /* 0x000fe40006000000 */
[----:B------:R-:W-:Y:S02]  /*15dc0*/  FSEL R105, R105, -INF , !P3 ;  /* 0xff80000069697808 */ /* 0x000fe40005800000 */
[-C--:B------:R-:W-:Y:S02]  /*15dd0*/  ISETP.GE.AND P2, PT, R42, R195.reuse, PT ;  /* 0x000000c32a00720c */ /* 0x080fe40003f46270 */
[----:B------:R-:W-:Y:S02]  /*15de0*/  ISETP.GE.AND P1, PT, R45, R196, PT ;  /* 0x000000c42d00720c */ /* 0x000fe40003f26270 */
[----:B------:R-:W-:-:S02]  /*15df0*/  ISETP.GE.AND P4, PT, R41, R195, PT ;  /* 0x000000c32900720c */ /* 0x000fc40003f86270 */
[----:B------:R-:W-:Y:S02]  /*15e00*/  ISETP.GE.AND P3, PT, R44, R195, PT ;  /* 0x000000c32c00720c */ /* 0x000fe40003f66270 */
[----:B------:R-:W-:Y:S02]  /*15e10*/  FMNMX3.FTZ R8, R8, R119, R115, !PT ;  /* 0x0000007708087276 */ /* 0x000fe40007810073 */
[----:B------:R-:W-:Y:S02]  /*15e20*/  FSEL R97, R97, -INF , !P2 ;  /* 0xff80000061617808 */ /* 0x000fe40005000000 */
[----:B------:R-:W-:Y:S02]  /*15e30*/  FSEL R9, R9, -INF , P1 ;  /* 0xff80000009097808 */ /* 0x000fe40000800000 */
[----:B------:R-:W-:Y:S02]  /*15e40*/  FSEL R101, R101, -INF , !P4 ;  /* 0xff80000065657808 */ /* 0x000fe40006000000 */
        /* <DEDUP_REMOVED lines=8> */
[----:B------:R-:W-:Y:S02]  /*15ed0*/  FMNMX3.FTZ R8, R8, R105, R101, !PT ;  /* 0x0000006908087276 */ /* 0x000fe40007810065 */
[----:B------:R-:W-:Y:S02]  /*15ee0*/  ISETP.GE.AND P2, PT, R85, R195, PT ;  /* 0x000000c35500720c */ /* 0x000fe40003f46270 */
[----:B------:R-:W-:Y:S02]  /*15ef0*/  FSEL R91, R91, -INF , !P3 ;  /* 0xff8000005b5b7808 */ /* 0x000fe40005800000 */
[----:B------:R-:W-:Y:S02]  /*15f00*/  ISETP.GE.AND P1, PT, R250, R196, PT ;  /* 0x000000c4fa00720c */ /* 0x000fe40003f26270 */
[----:B------:R-:W-:-:S02]  /*15f10*/  FSEL R10, R10, -INF , P0 ;  /* 0xff8000000a0a7808 */ /* 0x000fc40000000000 */
[----:B------:R-:W-:Y:S02]  /*15f20*/  ISETP.GE.AND P3, PT, R51, R195, PT ;  /* 0x000000c33300720c */ /* 0x000fe40003f66270 */
[----:B------:R-:W-:Y:S02]  /*15f30*/  ISETP.GE.AND P0, PT, R244, R196, PT ;  /* 0x000000c4f400720c */ /* 0x000fe40003f06270 */
        /* <DEDUP_REMOVED lines=8> */
[----:B------:R-:W-:Y:S02]  /*15fc0*/  ISETP.GE.AND P0, PT, R236, R196, PT ;  /* 0x000000c4ec00720c */ /* 0x000fe40003f06270 */
[----:B------:R-:W-:-:S02]  /*15fd0*/  FMNMX3.FTZ R8, R8, R93, R91, !PT ;  /* 0x0000005d08087276 */ /* 0x000fc4000781005b */
[----:B------:R-:W-:Y:S02]  /*15fe0*/  FSEL R85, R13, -INF , !P2 ;  /* 0xff8000000d557808 */ /* 0x000fe40005000000 */
[----:B------:R-:W-:Y:S02]  /*15ff0*/  FSEL R15, R15, -INF , P1 ;  /* 0xff8000000f0f7808 */ /* 0x000fe40000800000 */
        /* <DEDUP_REMOVED lines=10> */
[----:B------:R-:W-:Y:S02]  /*160a0*/  ISETP.GE.AND P1, PT, R226, R195, PT ;  /* 0x000000c3e200720c */ /* 0x000fe40003f26270 */
[----:B------:R-:W-:Y:S02]  /*160b0*/  FSEL R5, R5, -INF , P0 ;  /* 0xff80000005057808 */ /* 0x000fe40000000000 */
[----:B------:R-:W-:Y:S02]  /*160c0*/  FSEL R79, R14, -INF , !P3 ;  /* 0xff8000000e4f7808 */ /* 0x000fe40005800000 */
[----:B------:R-:W-:Y:S02]  /*160d0*/  FMNMX3.FTZ R8, R8, R85, R83, !PT ;  /* 0x0000005508087276 */ /* 0x000fe40007810053 */
        /* <DEDUP_REMOVED lines=11> */
[----:B------:R-:W-:Y:S01]  /*16190*/  LOP3.LUT P4, RZ, R198, 0x2, RZ, 0xc0, !PT ;  /* 0x00000002c6ff7812 */ /* 0x000fe2000788c0ff */
[-CC-:B------:R-:W-:Y:S02]  /*161a0*/  FFMA.FTZ R41, R38, R72.reuse, -R71.reuse ;  /* 0x0000004826297223 */ /* 0x180fe40000010847 */
[----:B------:R-:W-:Y:S01]  /*161b0*/  LEA R73, R73, UR6, 0x1 ;  /* 0x0000000649497c11 */ /* 0x000fe2000f8e08ff */
[----:B------:R-:W-:Y:S01]  /*161c0*/  FFMA.FTZ R38, R36, R72, -R71 ;  /* 0x0000004824267223 */ /* 0x000fe20000010847 */
[----:B-1----:R-:W-:-:S04]  /*161d0*/  FMNMX.FTZ R3, R4, R3, !PT ;  /* 0x0000000304037209 */ /* 0x002fc80007810000 */
[----:B------:R-:W-:Y:S01]  /*161e0*/  FSETP.NEU.FTZ.AND P0, PT, R3, -INF , PT ;  /* 0xff8000000300780b */ /* 0x000fe20003f1d000 */
[----:B------:R-:W-:Y:S01]  /*161f0*/  FMUL.FTZ R34, R72, R3 ;  /* 0x0000000348227220 */ /* 0x000fe20000410000 */
[----:B------:R-:W-:-:S04]  /*16200*/  FSEL R9, R33, RZ, P5 ;  /* 0x000000ff21097208 */ /* 0x000fc80002800000 */
[----:B------:R-:W-:Y:S01]  /*16210*/  FSEL R34, R34, RZ, P0 ;  /* 0x000000ff22227208 */ /* 0x000fe20000000000 */
[-CC-:B------:R-:W-:Y:S01]  /*16220*/  FFMA.FTZ R37, R18, R72.reuse, -R71.reuse ;  /* 0x0000004812257223 */ /* 0x180fe20000010847 */
[-C--:B------:R-:W-:Y:S01]  /*16230*/  FFMA.FTZ R36, R16, R72.reuse, -R71 ;  /* 0x0000004810247223 */ /* 0x080fe20000010847 */
[----:B------:R-:W-:Y:S02]  /*16240*/  FSEL R5, R3, RZ, P0 ;  /* 0x000000ff03057208 */ /* 0x000fe40000000000 */
[-CC-:B------:R-:W-:Y:S01]  /*16250*/  FFMA.FTZ R114, R19, R72.reuse, -R34.reuse ;  /* 0x0000004813727223 */ /* 0x180fe20000010822 */
[----:B------:R-:W-:Y:S02]  /*16260*/  FFMA.FTZ R155, R17, R72, -R34 ;  /* 0x00000048119b7223 */ /* 0x000fe40000010822 */
[----:B------:R-:W1:Y:S01]  /*16270*/  LDSM.16.MT88.4 R16, [R73+0x5000] ;  /* 0x005000004910783b */ /* 0x000e620000004200 */
[----:B------:R-:W-:Y:S01]  /*16280*/  FADD.FTZ R9, R2, -R9 ;  /* 0x8000000902097221 */ /* 0x000fe20000010000 */
[----:B------:R-:W-:-:S02]  /*16290*/  VIADD R2, R73, 0x5000 ;  /* 0x0000500049027836 */ /* 0x000fc40000000000 */
[----:B------:R-:W-:Y:S01]  /*162a0*/  FADD.FTZ R5, R0, -R5 ;  /* 0x8000000500057221 */ /* 0x000fe20000010000 */
[----:B------:R-:W-:Y:S02]  /*162b0*/  VIADD R0, R73, 0x5020 ;  /* 0x0000502049007836 */ /* 0x000fe40000000000 */
[-CC-:B------:R-:W-:Y:S01]  /*162c0*/  FFMA.FTZ R46, R116, R72.reuse, -R71.reuse ;  /* 0x00000048742e7223 */ /* 0x180fe20000010847 */
[----:B------:R-:W-:Y:S02]  /*162d0*/  @P4 VIADD R0, R2, 0xffffffe0 ;  /* 0xffffffe002004836 */ /* 0x000fe40000000000 */
[-CC-:B------:R-:W-:Y:S01]  /*162e0*/  FFMA.FTZ R159, R159, R72.reuse, -R71.reuse ;  /* 0x000000489f9f7223 */ /* 0x180fe20000010847 */
[-CC-:B------:R-:W-:Y:S01]  /*162f0*/  FFMA.FTZ R112, R112, R72.reuse, -R71.reuse ;  /* 0x0000004870707223 */ /* 0x180fe20000010847 */
[-CC-:B------:R-:W-:Y:S01]  /*16300*/  FFMA.FTZ R151, R151, R72.reuse, -R71.reuse ;  /* 0x0000004897977223 */ /* 0x180fe20000010847 */
[-CC-:B------:R-:W-:Y:S01]  /*16310*/  FFMA.FTZ R108, R108, R72.reuse, -R71.reuse ;  /* 0x000000486c6c7223 */ /* 0x180fe20000010847 */
[-CC-:B------:R-:W-:Y:S01]  /*16320*/  FFMA.FTZ R110, R31, R72.reuse, -R34.reuse ;  /* 0x000000481f6e7223 */ /* 0x180fe20000010822 */
[-CC-:B------:R-:W-:Y:S01]  /*16330*/  FFMA.FTZ R106, R27, R72.reuse, -R34.reuse ;  /* 0x000000481b6a7223 */ /* 0x180fe20000010822 */
[C---:B------:R-:W-:Y:S01]  /*16340*/  FMUL.FTZ R120, R72.reuse, R9 ;  /* 0x0000000948787220 */ /* 0x040fe20000410000 */
[----:B------:R-:W-:Y:S01]  /*16350*/  FMUL.FTZ R116, R72, R5 ;  /* 0x0000000548747220 */ /* 0x000fe20000410000 */
[-CC-:B------:R-:W-:Y:S01]  /*16360*/  FFMA.FTZ R44, R98, R72.reuse, -R71.reuse ;  /* 0x00000048622c7223 */ /* 0x180fe20000010847 */
[-C--:B------:R-:W-:Y:S01]  /*16370*/  FFMA.FTZ R35, R6, R72.reuse, -R71 ;  /* 0x0000004806237223 */ /* 0x080fe20000010847 */
        /* <DEDUP_REMOVED lines=15> */
[----:B------:R-:W-:-:S02]  /*16470*/  FFMA.FTZ R104, R21, R72, -R34 ;  /* 0x0000004815687223 */ /* 0x000fc40000010822 */
[----:B------:R-:W2:Y:S01]  /*16480*/  LDSM.16.MT88.4 R20, [R73+0x5400] ;  /* 0x005400004914783b */ /* 0x000ea20000004200 */
[-CC-:B------:R-:W-:Y:S01]  /*16490*/  FFMA.FTZ R47, R28, R72.reuse, -R71.reuse ;  /* 0x000000481c2f7223 */ /* 0x180fe20000010847 */
        /* <DEDUP_REMOVED lines=16> */
[----:B------:R-:W-:Y:S02]  /*165a0*/  MUFU.EX2 R129, R129 ;  /* 0x0000008100817308 */ /* 0x000fe40000000800 */
[----:B-1----:R-:W-:Y:S01]  /*165b0*/  HMMA.16816.F32 R12, R8, R16, R12 ;  /* 0x00000010080c723c */ /* 0x002fe2000000180c */
[-C--:B------:R-:W-:Y:S01]  /*165c0*/  FMUL.FTZ R136, R136, R120.reuse ;  /* 0x0000007888887220 */ /* 0x080fe20000410000 */
[----:B------:R-:W-:-:S04]  /*165d0*/  FMUL.FTZ R137, R137, R120 ;  /* 0x0000007889897220 */ /* 0x000fc80000410000 */
[----:B------:R-:W-:Y:S02]  /*165e0*/  MUFU.EX2 R100, R100 ;  /* 0x0000006400647308 */ /* 0x000fe40000000800 */
[----:B------:R-:W-:Y:S01]  /*165f0*/  HMMA.16816.F32 R16, R8, R18, R140 ;  /* 0x000000120810723c */ /* 0x000fe2000000188c */
[-C--:B------:R-:W-:Y:S01]  /*16600*/  FMUL.FTZ R138, R138, R116.reuse ;  /* 0x000000748a8a7220 */ /* 0x080fe20000410000 */
[----:B------:R-:W-:-:S04]  /*16610*/  FMUL.FTZ R139, R139, R116 ;  /* 0x000000748b8b7220 */ /* 0x000fc80000410000 */
[----:B------:R-:W-:Y:S01]  /*16620*/  MUFU.EX2 R125, R125 ;  /* 0x0000007d007d7308 */ /* 0x000fe20000000800 */
[-C--:B------:R-:W-:Y:S01]  /*16630*/  FMUL.FTZ R132, R132, R120.reuse ;  /* 0x0000007884847220 */ /* 0x080fe20000410000 */
[----:B------:R-:W-:Y:S01]  /*16640*/  FMUL.FTZ R133, R133, R120 ;  /* 0x0000007885857220 */ /* 0x000fe20000410000 */
[----:B------:R-:W-:-:S05]  /*16650*/  FMUL.FTZ R134, R134, R116 ;  /* 0x0000007486867220 */ /* 0x000fca0000410000 */
[----:B------:R-:W-:Y:S01]  /*16660*/  MUFU.EX2 R96, R96 ;  /* 0x0000006000607308 */ /* 0x000fe20000000800 */
[----:B------:R-:W-:-:S07]  /*16670*/  FMUL.FTZ R135, R135, R116 ;  /* 0x0000007487877220 */ /* 0x000fce0000410000 */
[----:B------:R-:W-:Y:S08]  /*16680*/  MUFU.EX2 R131, R131 ;  /* 0x0000008300837308 */ /* 0x000ff00000000800 */
[----:B------:R-:W1:Y:S08]  /*16690*/  MUFU.EX2 R98, R98 ;  /* 0x0000006200627308 */ /* 0x000e700000000800 */
[----:B------:R-:W-:Y:S08]  /*166a0*/  MUFU.EX2 R104, R104 ;  /* 0x0000006800687308 */ /* 0x000ff00000000800 */
[----:B------:R4:W5:Y:S01]  /*166b0*/  MUFU.EX2 R141, R28 ;  /* 0x0000001c008d7308 */ /* 0x0009620000000800 */
[----:B--2---:R-:W-:Y:S01]  /*166c0*/  HMMA.16816.F32 R136, R8, R4, R136 ;  /* 0x000000040888723c */ /* 0x004fe20000001888 */
[-CC-:B------:R-:W-:Y:S01]  /*166d0*/  FFMA.FTZ R90, R49, R72.reuse, -R71.reuse ;  /* 0x00000048315a7223 */ /* 0x180fe20000010847 */
[-C--:B------:R-:W-:Y:S01]  /*166e0*/  FFMA.FTZ R49, R30, R72.reuse, -R71 ;  /* 0x000000481e317223 */ /* 0x080fe20000010847 */
[----:B------:R-:W-:-:S05]  /*166f0*/  FFMA.FTZ R143, R29, R72, -R34 ;  /* 0x000000481d8f7223 */ /* 0x000fca0000010822 */
[----:B------:R-:W-:Y:S01]  /*16700*/  HMMA.16816.F32 R8, R8, R6, R132 ;  /* 0x000000060808723c */ /* 0x000fe20000001884 */
[----:B------:R-:W2:Y:S01]  /*16710*/  LDSM.16.MT88.4 R4, [R73+0x5800] ;  /* 0x005800004904783b */ /* 0x000ea20000004200 */
[----:B-1----:R-:W-:Y:S02]  /*16720*/  F2FP.F16.F32.PACK_AB R29, R98, R131 ;  /* 0x00000083621d723e */ /* 0x002fe400000000ff */
        /* <DEDUP_REMOVED lines=32> */
[----:B------:R-:W-:Y:S02]  /*16930*/  F2FP.F16.F32.PACK_AB R30, R90, R117 ;  /* 0x000000755a1e723e */ /* 0x000fe400000000ff */
[----:B--2---:R-:W-:Y:S01]  /*16940*/  F2FP.F16.F32.PACK_AB R31, R135, R122 ;  /* 0x0000007a871f723e */ /* 0x004fe200000000ff */
[----:B------:R-:W-:Y:S08]  /*16950*/  MUFU.EX2 R113, R248 ;  /* 0x000000f800717308 */ /* 0x000ff00000000800 */
        /* <DEDUP_REMOVED lines=168> */
[----:B-1----:R-:W-:Y:S01]  /*173e0*/  HMMA.16816.F32 R136, R28, R20, R136 ;  /* 0x000000141c88723c */ /* 0x002fe20000001888 */
[----:B------:R-:W-:Y:S01]  /*173f0*/  FFMA.FTZ R159, R204, R120, R159 ;  /* 0x00000078cc9f7223 */ /* 0x000fe2000001009f */
[----:B---3--:R-:W-:Y:S01]  /*17400*/  F2FP.F16.F32.PACK_AB R20, R50, R51 ;  /* 0x000000333214723e */ /* 0x008fe200000000ff */
[----:B------:R-:W-:Y:S01]  /*17410*/  FFMA.FTZ R203, R203, R116, R114 ;  /* 0x00000074cbcb7223 */ /* 0x000fe20000010072 */
[----:B-----5:R-:W-:-:S04]  /*17420*/  F2FP.F16.F32.PACK_AB R21, R160, R171 ;  /* 0x000000aba015723e */ /* 0x020fc800000000ff */
[----:B------:R-:W-:Y:S01]  /*17430*/  HMMA.16816.F32 R24, R28, R22, R24 ;  /* 0x000000161c18723c */ /* 0x000fe20000001818 */
[----:B------:R-:W-:Y:S01]  /*17440*/  F2FP.F16.F32.PACK_AB R22, R48, R49 ;  /* 0x000000313016723e */ /* 0x000fe200000000ff */
[----:B------:R-:W-:Y:S01]  /*17450*/  FADD.FTZ R112, R112, R159 ;  /* 0x0000009f70707221 */ /* 0x000fe20000010000 */
[----:B------:R-:W-:Y:S01]  /*17460*/  FADD.FTZ R159, R110, R203 ;  /* 0x000000cb6e9f7221 */ /* 0x000fe20000010000 */
[----:B------:R-:W1:Y:S01]  /*17470*/  LDSM.16.MT88.4 R28, [R73+0x7800] ;  /* 0x00780000491c783b */ /* 0x000e620000004200 */
[----:B--2---:R-:W-:-:S07]  /*17480*/  F2FP.F16.F32.PACK_AB R23, R165, R162 ;  /* 0x000000a2a517723e */ /* 0x004fce00000000ff */
[----:B------:R-:W-:Y:S01]  /*17490*/  HMMA.16816.F32 R12, R20, R8, R12 ;  /* 0x00000008140c723c */ /* 0x000fe2000000180c */
[----:B------:R-:W-:Y:S01]  /*174a0*/  FADD.FTZ R8, R106, R159 ;  /* 0x0000009f6a087221 */ /* 0x000fe20000010000 */
[----:B------:R-:W-:-:S03]  /*174b0*/  FADD.FTZ R9, R151, R112 ;  /* 0x0000007097097221 */ /* 0x000fc60000010000 */
[----:B------:R-:W-:Y:S01]  /*174c0*/  FADD.FTZ R8, R155, R8 ;  /* 0x000000089b087221 */ /* 0x000fe20000010000 */
[----:B------:R-:W-:Y:S02]  /*174d0*/  FADD.FTZ R108, R108, R9 ;  /* 0x000000096c6c7221 */ /* 0x000fe40000010000 */
[C---:B------:R-:W-:Y:S01]  /*174e0*/  HMMA.16816.F32 R16, R20.reuse, R10, R16 ;  /* 0x0000000a1410723c */ /* 0x040fe20000001810 */
[----:B------:R-:W-:Y:S02]  /*174f0*/  FADD.FTZ R131, R131, R8 ;  /* 0x0000000883837221 */ /* 0x000fe40000010000 */
[----:B------:R-:W2:Y:S01]  /*17500*/  LDSM.16.MT88.4 R8, [R0+0x2800] ;  /* 0x002800000008783b */ /* 0x000ea20000004200 */
[-C--:B------:R-:W-:Y:S01]  /*17510*/  FFMA.FTZ R151, R153, R72.reuse, -R34 ;  /* 0x0000004899977223 */ /* 0x080fe20000010822 */
[----:B------:R-:W-:Y:S01]  /*17520*/  FADD.FTZ R153, R129, R108 ;  /* 0x0000006c81997221 */ /* 0x000fe20000010000 */
[-CC-:B------:R-:W-:Y:S01]  /*17530*/  FFMA.FTZ R163, R163, R72.reuse, -R34.reuse ;  /* 0x00000048a3a37223 */ /* 0x180fe20000010822 */
[-CC-:B------:R-:W-:Y:S01]  /*17540*/  FFMA.FTZ R161, R161, R72.reuse, -R34.reuse ;  /* 0x00000048a1a17223 */ /* 0x180fe20000010822 */
[----:B------:R-:W-:Y:S01]  /*17550*/  FFMA.FTZ R157, R157, R72, -R34 ;  /* 0x000000489d9d7223 */ /* 0x000fe20000010822 */
[----:B------:R-:W-:Y:S01]  /*17560*/  FADD.FTZ R100, R100, R153 ;  /* 0x0000009964647221 */ /* 0x000fe20000010000 */
[----:B----4-:R-:W-:Y:S01]  /*17570*/  HMMA.16816.F32 R136, R20, R4, R136 ;  /* 0x000000041488723c */ /* 0x010fe20000001888 */
[----:B------:R-:W-:Y:S02]  /*17580*/  MUFU.EX2 R47, R47 ;  /* 0x0000002f002f7308 */ /* 0x000fe40000000800 */
[----:B------:R-:W-:Y:S01]  /*17590*/  FADD.FTZ R5, R125, R100 ;  /* 0x000000647d057221 */ /* 0x000fe20000010000 */
[----:B------:R-:W-:-:S05]  /*175a0*/  FADD.FTZ R131, R98, R131 ;  /* 0x0000008362837221 */ /* 0x000fca0000010000 */
[----:B------:R-:W3:Y:S01]  /*175b0*/  MUFU.EX2 R46, R46 ;  /* 0x0000002e002e7308 */ /* 0x000ee20000000800 */
[----:B------:R-:W-:-:S07]  /*175c0*/  FADD.FTZ R96, R96, R5 ;  /* 0x0000000560607221 */ /* 0x000fce0000010000 */
[----:B------:R-:W-:Y:S01]  /*175d0*/  MUFU.EX2 R45, R45 ;  /* 0x0000002d002d7308 */ /* 0x000fe20000000800 */
[----:B------:R-:W-:-:S07]  /*175e0*/  FADD.FTZ R104, R104, R131 ;  /* 0x0000008368687221 */ /* 0x000fce0000010000 */
[----:B------:R-:W-:Y:S01]  /*175f0*/  MUFU.EX2 R44, R44 ;  /* 0x0000002c002c7308 */ /* 0x000fe20000000800 */
[----:B------:R-:W-:Y:S07]  /*17600*/  HMMA.16816.F32 R24, R20, R6, R24 ;  /* 0x000000061418723c */ /* 0x000fee0000001818 */
[----:B------:R-:W-:Y:S01]  /*17610*/  MUFU.EX2 R163, R163 ;  /* 0x000000a300a37308 */ /* 0x000fe20000000800 */
[----:B------:R-:W-:Y:S01]  /*17620*/  FADD.FTZ R121, R121, R96 ;  /* 0x0000006079797221 */ /* 0x000fe20000010000 */
[----:B------:R-:W4:Y:S06]  /*17630*/  LDSM.16.MT88.4 R20, [R73+0x7c00] ;  /* 0x007c00004914783b */ /* 0x000f2c0000004200 */
[----:B------:R-:W5:Y:S08]  /*17640*/  MUFU.EX2 R120, R161 ;  /* 0x000000a100787308 */ /* 0x000f700000000800 */
[----:B------:R-:W-:Y:S08]  /*17650*/  MUFU.EX2 R110, R157 ;  /* 0x0000009d006e7308 */ /* 0x000ff00000000800 */
[----:B------:R-:W1:Y:S01]  /*17660*/  MUFU.EX2 R151, R151 ;  /* 0x0000009700977308 */ /* 0x000e620000000800 */
[----:B------:R-:W-:Y:S01]  /*17670*/  FADD.FTZ R104, R141, R104 ;  /* 0x000000688d687221 */ /* 0x000fe20000010000 */
[----:B------:R-:W-:Y:S01]  /*17680*/  FADD.FTZ R92, R92, R121 ;  /* 0x000000795c5c7221 */ /* 0x000fe20000010000 */
[----:B---3--:R-:W-:-:S02]  /*17690*/  F2FP.F16.F32.PACK_AB R4, R46, R47 ;  /* 0x0000002f2e04723e */ /* 0x008fc400000000ff */
[----:B------:R-:W-:Y:S01]  /*176a0*/  FADD.FTZ R143, R143, R104 ;  /* 0x000000688f8f7221 */ /* 0x000fe20000010000 */
[----:B------:R-:W-:Y:S01]  /*176b0*/  FADD.FTZ R117, R117, R92 ;  /* 0x0000005c75757221 */ /* 0x000fe20000010000 */
[----:B-----5:R-:W-:Y:S01]  /*176c0*/  F2FP.F16.F32.PACK_AB R5, R120, R163 ;  /* 0x000000a37805723e */ /* 0x020fe200000000ff */
[-CC-:B------:R-:W-:Y:S01]  /*176d0*/  FFMA.FTZ R125, R127, R72.reuse, -R34.reuse ;  /* 0x000000487f7d7223 */ /* 0x180fe20000010822 */
[----:B------:R-:W-:Y:S01]  /*176e0*/  F2FP.F16.F32.PACK_AB R6, R44, R45 ;  /* 0x0000002d2c06723e */ /* 0x000fe200000000ff */
[----:B------:R-:W-:Y:S01]  /*176f0*/  FADD.FTZ R143, R118, R143 ;  /* 0x0000008f768f7221 */ /* 0x000fe20000010000 */
[----:B------:R-:W-:Y:S01]  /*17700*/  FADD.FTZ R90, R90, R117 ;  /* 0x000000755a5a7221 */ /* 0x000fe20000010000 */
[-CC-:B------:R-:W-:Y:S01]  /*17710*/  FFMA.FTZ R123, R123, R72.reuse, -R34.reuse ;  /* 0x000000487b7b7223 */ /* 0x180fe20000010822 */
[-CC-:B------:R-:W-:Y:S01]  /*17720*/  FFMA.FTZ R119, R119, R72.reuse, -R34.reuse ;  /* 0x0000004877777223 */ /* 0x180fe20000010822 */
[----:B------:R-:W-:Y:S01]  /*17730*/  FFMA.FTZ R98, R115, R72, -R34 ;  /* 0x0000004873627223 */ /* 0x000fe20000010822 */
[----:B-1----:R-:W-:Y:S01]  /*17740*/  F2FP.F16.F32.PACK_AB R7, R151, R110 ;  /* 0x0000006e9707723e */ /* 0x002fe200000000ff */
[----:B------:R-:W-:Y:S01]  /*17750*/  FADD.FTZ R122, R122, R143 ;  /* 0x0000008f7a7a7221 */ /* 0x000fe20000010000 */
[----:B------:R-:W-:Y:S01]  /*17760*/  FADD.FTZ R115, R113, R90 ;  /* 0x0000005a71737221 */ /* 0x000fe20000010000 */
[----:B------:R-:W-:Y:S04]  /*17770*/  MUFU.EX2 R42, R42 ;  /* 0x0000002a002a7308 */ /* 0x000fe80000000800 */
[----:B------:R-:W-:Y:S01]  /*17780*/  HMMA.16816.F32 R12, R4, R28, R12 ;  /* 0x0000001c040c723c */ /* 0x000fe2000000180c */
[----:B------:R-:W-:-:S03]  /*17790*/  FADD.FTZ R122, R135, R122 ;  /* 0x0000007a877a7221 */ /* 0x000fc60000010000 */
[----:B------:R-:W1:Y:S04]  /*177a0*/  MUFU.EX2 R41, R41 ;  /* 0x0000002900297308 */ /* 0x000e680000000800 */
[----:B------:R-:W-:Y:S01]  /*177b0*/  HMMA.16816.F32 R16, R4, R30, R16 ;  /* 0x0000001e0410723c */ /* 0x000fe20000001810 */
[----:B------:R-:W3:Y:S03]  /*177c0*/  LDSM.16.MT88.4 R28, [R0+0x2c00] ;  /* 0x002c0000001c783b */ /* 0x000ee60000004200 */
[----:B------:R-:W-:Y:S01]  /*177d0*/  MUFU.EX2 R39, R39 ;  /* 0x0000002700277308 */ /* 0x000fe20000000800 */
[----:B------:R-:W-:-:S03]  /*177e0*/  FADD.FTZ R147, R147, R122 ;  /* 0x0000007a93937221 */ /* 0x000fc60000010000 */
[----:B--2---:R-:W-:Y:S04]  /*177f0*/  HMMA.16816.F32 R136, R4, R8, R136 ;  /* 0x000000080488723c */ /* 0x004fe80000001888 */
        /* <DEDUP_REMOVED lines=19> */
[----:B------:R-:W-:-:S06]  /*17930*/  FADD.FTZ R205, R205, R128 ;  /* 0x00000080cdcd7221 */ /* 0x000fcc0000010000 */
[----:B----4-:R-:W-:Y:S01]  /*17940*/  HMMA.16816.F32 R12, R8, R20, R12 ;  /* 0x00000014080c723c */ /* 0x010fe2000000180c */
        /* <DEDUP_REMOVED lines=33> */
[----:B------:R-:W-:Y:S01]  /*17b60*/  F2FP.F16.F32.PACK_AB R10, R2, R35 ;  /* 0x00000023020a723e */ /* 0x000fe200000000ff */
[----:B------:R-:W-:Y:S01]  /*17b70*/  FADD.FTZ R28, R65, R28 ;  /* 0x0000001c411c7221 */ /* 0x000fe20000010000 */
[----:B-----5:R-:W-:Y:S01]  /*17b80*/  F2FP.F16.F32.PACK_AB R11, R99, R84 ;  /* 0x00000054630b723e */ /* 0x020fe200000000ff */
[----:B------:R-:W-:Y:S01]  /*17b90*/  FADD.FTZ R29, R144, R29 ;  /* 0x0000001d901d7221 */ /* 0x000fe20000010000 */
[-C--:B------:R-:W-:Y:S01]  /*17ba0*/  FFMA.FTZ R124, R124, R72.reuse, -R71 ;  /* 0x000000487c7c7223 */ /* 0x080fe20000010847 */
[-CC-:B------:R-:W-:Y:S01]  /*17bb0*/  FFMA.FTZ R66, R97, R72.reuse, -R34.reuse ;  /* 0x0000004861427223 */ /* 0x180fe20000010822 */
[-CC-:B------:R-:W-:Y:S01]  /*17bc0*/  FFMA.FTZ R95, R95, R72.reuse, -R34.reuse ;  /* 0x000000485f5f7223 */ /* 0x180fe20000010822 */
[----:B------:R-:W-:Y:S01]  /*17bd0*/  FADD.FTZ R146, R146, R29 ;  /* 0x0000001d92927221 */ /* 0x000fe20000010000 */
[-C--:B------:R-:W-:Y:S01]  /*17be0*/  FFMA.FTZ R93, R93, R72.reuse, -R34 ;  /* 0x000000485d5d7223 */ /* 0x080fe20000010822 */
[----:B-1----:R-:W-:Y:S01]  /*17bf0*/  HMMA.16816.F32 R12, R8, R4, R12 ;  /* 0x00000004080c723c */ /* 0x002fe2000000180c */
[----:B------:R-:W-:Y:S01]  /*17c00*/  FADD.FTZ R5, R61, R28 ;  /* 0x0000001c3d057221 */ /* 0x000fe20000010000 */
[----:B------:R-:W-:Y:S01]  /*17c10*/  FFMA.FTZ R91, R91, R72, -R34 ;  /* 0x000000485b5b7223 */ /* 0x000fe20000010822 */
[----:B------:R-:W1:Y:S02]  /*17c20*/  LDSM.16.MT88.4 R28, [R73+0x8400] ;  /* 0x00840000491c783b */ /* 0x000e640000004200 */
        /* <DEDUP_REMOVED lines=8> */
[----:B------:R-:W-:Y:S01]  /*17cb0*/  FADD.FTZ R154, R154, R227 ;  /* 0x000000e39a9a7221 */ /* 0x000fe20000010000 */
[-CC-:B------:R-:W-:Y:S01]  /*17cc0*/  FFMA.FTZ R152, R152, R72.reuse, -R71.reuse ;  /* 0x0000004898987223 */ /* 0x180fe20000010847 */
[-CC-:B------:R-:W-:Y:S01]  /*17cd0*/  FFMA.FTZ R130, R130, R72.reuse, -R71.reuse ;  /* 0x0000004882827223 */ /* 0x180fe20000010847 */
[----:B------:R-:W-:Y:S01]  /*17ce0*/  FADD.FTZ R57, R57, R58 ;  /* 0x0000003a39397221 */ /* 0x000fe20000010000 */
[----:B------:R-:W-:Y:S01]  /*17cf0*/  FADD.FTZ R221, R221, R154 ;  /* 0x0000009adddd7221 */ /* 0x000fe20000010000 */
[-C--:B------:R-:W-:Y:S01]  /*17d00*/  FFMA.FTZ R129, R102, R72.reuse, -R71 ;  /* 0x0000004866817223 */ /* 0x080fe20000010847 */
[----:B------:R-:W-:Y:S01]  /*17d10*/  MUFU.EX2 R124, R124 ;  /* 0x0000007c007c7308 */ /* 0x000fe20000000800 */
[----:B---3--:R-:W-:Y:S01]  /*17d20*/  HMMA.16816.F32 R136, R8, R20, R136 ;  /* 0x000000140888723c */ /* 0x008fe20000001888 */
[----:B------:R-:W-:Y:S01]  /*17d30*/  FADD.FTZ R20, R56, R57 ;  /* 0x0000003938147221 */ /* 0x000fe20000010000 */
[----:B------:R-:W-:Y:S01]  /*17d40*/  FADD.FTZ R156, R156, R221 ;  /* 0x000000dd9c9c7221 */ /* 0x000fe20000010000 */
[-CC-:B------:R-:W-:Y:S01]  /*17d50*/  FFMA.FTZ R89, R89, R72.reuse, -R34.reuse ;  /* 0x0000004859597223 */ /* 0x180fe20000010822 */
[----:B------:R-:W-:Y:S01]  /*17d60*/  FFMA.FTZ R85, R85, R72, -R34 ;  /* 0x0000004855557223 */ /* 0x000fe20000010822 */
[----:B------:R-:W-:Y:S02]  /*17d70*/  LDSM.16.MT88.4 R140, [R73+0x8c00] ;  /* 0x008c0000498c783b */ /* 0x000fe40000004200 */
[----:B------:R-:W-:Y:S01]  /*17d80*/  MUFU.EX2 R66, R66 ;  /* 0x0000004200427308 */ /* 0x000fe20000000800 */
[----:B------:R-:W-:-:S07]  /*17d90*/  FADD.FTZ R55, R55, R20 ;  /* 0x0000001437377221 */ /* 0x000fce0000010000 */
[----:B------:R-:W3:Y:S08]  /*17da0*/  MUFU.EX2 R61, R95 ;  /* 0x0000005f003d7308 */ /* 0x000ef00000000800 */
        /* <DEDUP_REMOVED lines=10> */
[----:B--2---:R-:W-:Y:S02]  /*17e50*/  F2FP.F16.F32.PACK_AB R8, R133, R94 ;  /* 0x0000005e8508723e */ /* 0x004fe400000000ff */
[----:B---3--:R-:W-:Y:S02]  /*17e60*/  F2FP.F16.F32.PACK_AB R9, R61, R66 ;  /* 0x000000423d09723e */ /* 0x008fe400000000ff */
[----:B------:R-:W-:Y:S02]  /*17e70*/  F2FP.F16.F32.PACK_AB R10, R175, R124 ;  /* 0x0000007caf0a723e */ /* 0x000fe400000000ff */
[----:B----4-:R-:W-:Y:S01]  /*17e80*/  F2FP.F16.F32.PACK_AB R11, R58, R59 ;  /* 0x0000003b3a0b723e */ /* 0x010fe200000000ff */
[----:B------:R-:W-:Y:S01]  /*17e90*/  FADD.FTZ R20, R199, R20 ;  /* 0x00000014c7147221 */ /* 0x000fe20000010000 */
[----:B------:R-:W-:-:S04]  /*17ea0*/  FADD.FTZ R52, R52, R21 ;  /* 0x0000001534347221 */ /* 0x000fc80000010000 */
[----:B------:R-:W-:Y:S01]  /*17eb0*/  FADD.FTZ R51, R51, R52 ;  /* 0x0000003433337221 */ /* 0x000fe20000010000 */
[----:B-1----:R-:W-:Y:S01]  /*17ec0*/  HMMA.16816.F32 R12, R8, R28, R12 ;  /* 0x0000001c080c723c */ /* 0x002fe2000000180c */
[----:B------:R-:W-:Y:S02]  /*17ed0*/  FADD.FTZ R29, R171, R20 ;  /* 0x00000014ab1d7221 */ /* 0x000fe40000010000 */
[----:B------:R-:W1:Y:S01]  /*17ee0*/  LDSM.16.MT88.4 R20, [R73+0x8800] ;  /* 0x008800004914783b */ /* 0x000e620000004200 */
[----:B------:R-:W-:Y:S01]  /*17ef0*/  FADD.FTZ R28, R50, R51 ;  /* 0x00000033321c7221 */ /* 0x000fe20000010000 */
[----:B------:R-:W-:-:S03]  /*17f00*/  FADD.FTZ R29, R160, R29 ;  /* 0x0000001da01d7221 */ /* 0x000fc60000010000 */
[----:B------:R-:W-:Y:S01]  /*17f10*/  HMMA.16816.F32 R16, R8, R30, R16 ;  /* 0x0000001e0810723c */ /* 0x000fe20000001810 */
        /* <DEDUP_REMOVED lines=8> */
[----:B------:R-:W-:-:S02]  /*17fa0*/  FADD.FTZ R163, R163, R28 ;  /* 0x0000001ca3a37221 */ /* 0x000fc40000010000 */
[----:B------:R-:W2:Y:S03]  /*17fb0*/  LDSM.16.MT88.4 R28, [R0+0x3800] ;  /* 0x00380000001c783b */ /* 0x000ea60000004200 */
        /* <DEDUP_REMOVED lines=12> */
[----:B------:R-:W-:-:S05]  /*18080*/  FADD.FTZ R110, R151, R110 ;  /* 0x0000006e976e7221 */ /* 0x000fca0000010000 */
[----:B------:R-:W-:Y:S01]  /*18090*/  HMMA.16816.F32 R24, R8, R6, R24 ;  /* 0x000000060818723c */ /* 0x000fe20000001818 */
[----:B------:R-:W-:Y:S01]  /*180a0*/  FADD.FTZ R9, R44, R45 ;  /* 0x0000002d2c097221 */ /* 0x000fe20000010000 */
[----:B------:R-:W-:Y:S01]  /*180b0*/  FADD.FTZ R125, R125, R110 ;  /* 0x0000006e7d7d7221 */ /* 0x000fe20000010000 */
[----:B---3--:R-:W-:Y:S02]  /*180c0*/  F2FP.F16.F32.PACK_AB R4, R217, R152 ;  /* 0x00000098d904723e */ /* 0x008fe400000000ff */
[----:B------:R-:W-:Y:S01]  /*180d0*/  FADD.FTZ R8, R42, R9 ;  /* 0x000000092a087221 */ /* 0x000fe20000010000 */
[----:B----4-:R-:W-:Y:S02]  /*180e0*/  F2FP.F16.F32.PACK_AB R5, R53, R54 ;  /* 0x000000363505723e */ /* 0x010fe400000000ff */
[----:B------:R-:W-:Y:S02]  /*180f0*/  F2FP.F16.F32.PACK_AB R6, R129, R130 ;  /* 0x000000828106723e */ /* 0x000fe400000000ff */
[----:B-1----:R-:W-:Y:S01]  /*18100*/  F2FP.F16.F32.PACK_AB R7, R49, R50 ;  /* 0x000000323107723e */ /* 0x002fe200000000ff */
[----:B------:R-:W-:Y:S01]  /*18110*/  FADD.FTZ R8, R41, R8 ;  /* 0x0000000829087221 */ /* 0x000fe20000010000 */
[----:B------:R-:W-:Y:S01]  /*18120*/  FADD.FTZ R125, R96, R125 ;  /* 0x0000007d607d7221 */ /* 0x000fe20000010000 */
[-C--:B------:R-:W-:Y:S01]  /*18130*/  FFMA.FTZ R68, R78, R72.reuse, -R71 ;  /* 0x000000484e447223 */ /* 0x080fe20000010847 */
[-C--:B------:R-:W-:Y:S01]  /*18140*/  FFMA.FTZ R45, R79, R72.reuse, -R34 ;  /* 0x000000484f2d7223 */ /* 0x080fe20000010822 */
[----:B------:R-:W-:Y:S01]  /*18150*/  FADD.FTZ R39, R39, R8 ;  /* 0x0000000827277221 */ /* 0x000fe20000010000 */
[----:B------:R-:W-:Y:S01]  /*18160*/  FADD.FTZ R92, R92, R125 ;  /* 0x0000007d5c5c7221 */ /* 0x000fe20000010000 */
[C---:B------:R-:W-:Y:S01]  /*18170*/  HMMA.16816.F32 R12, R4.reuse, R20, R12 ;  /* 0x00000014040c723c */ /* 0x040fe2000000180c */
[-CC-:B------:R-:W-:Y:S01]  /*18180*/  FFMA.FTZ R20, R77, R72.reuse, -R34.reuse ;  /* 0x000000484d147223 */ /* 0x180fe20000010822 */
[-CC-:B------:R-:W-:Y:S01]  /*18190*/  FFMA.FTZ R203, R75, R72.reuse, -R34.reuse ;  /* 0x000000484bcb7223 */ /* 0x180fe20000010822 */
[-CC-:B------:R-:W-:Y:S01]  /*181a0*/  FFMA.FTZ R80, R80, R72.reuse, -R71.reuse ;  /* 0x0000004850507223 */ /* 0x180fe20000010847 */
[-CC-:B------:R-:W-:Y:S01]  /*181b0*/  FFMA.FTZ R76, R76, R72.reuse, -R71.reuse ;  /* 0x000000484c4c7223 */ /* 0x180fe20000010847 */
[-C--:B------:R-:W-:Y:S01]  /*181c0*/  FFMA.FTZ R71, R74, R72.reuse, -R71 ;  /* 0x000000484a477223 */ /* 0x080fe20000010847 */
[----:B------:R-:W-:Y:S01]  /*181d0*/  FFMA.FTZ R81, R81, R72, -R34 ;  /* 0x0000004851517223 */ /* 0x000fe20000010822 */
[----:B------:R-:W-:Y:S01]  /*181e0*/  FADD.FTZ R38, R38, R39 ;  /* 0x0000002726267221 */ /* 0x000fe20000010000 */
[----:B------:R-:W-:Y:S01]  /*181f0*/  FADD.FTZ R113, R113, R92 ;  /* 0x0000005c71717221 */ /* 0x000fe20000010000 */
[----:B------:R-:W-:Y:S01]  /*18200*/  MUFU.EX2 R69, R80 ;  /* 0x0000005000457308 */ /* 0x000fe20000000800 */
[----:B------:R-:W-:Y:S01]  /*18210*/  HMMA.16816.F32 R16, R4, R22, R16 ;  /* 0x000000160410723c */ /* 0x000fe20000001810 */
[----:B------:R-:W-:Y:S01]  /*18220*/  FADD.FTZ R37, R37, R38 ;  /* 0x0000002625257221 */ /* 0x000fe20000010000 */
[----:B------:R-:W-:Y:S01]  /*18230*/  FADD.FTZ R88, R88, R113 ;  /* 0x0000007158587221 */ /* 0x000fe20000010000 */
[----:B------:R1:W3:Y:S04]  /*18240*/  LDSM.16.MT88.4 R8, [R0+0x3c00] ;  /* 0x003c00000008783b */ /* 0x0002e80000004200 */
        /* <DEDUP_REMOVED lines=15> */
[----:B-1----:R-:W-:-:S05]  /*18340*/  FADD.FTZ R0, R66, R99 ;  /* 0x0000006342007221 */ /* 0x002fca0000010000 */
[----:B------:R-:W-:Y:S01]  /*18350*/  HMMA.16816.F32 R24, R4, R30, R24 ;  /* 0x0000001e0418723c */ /* 0x000fe20000001818 */
[----:B----4-:R-:W-:Y:S02]  /*18360*/  F2FP.F16.F32.PACK_AB R4, R68, R69 ;  /* 0x000000454404723e */ /* 0x010fe400000000ff */
[----:B-----5:R-:W-:Y:S02]  /*18370*/  F2FP.F16.F32.PACK_AB R5, R45, R44 ;  /* 0x0000002c2d05723e */ /* 0x020fe400000000ff */
[----:B------:R-:W-:Y:S02]  /*18380*/  F2FP.F16.F32.PACK_AB R6, R47, R56 ;  /* 0x000000382f06723e */ /* 0x000fe400000000ff */
        /* <DEDUP_REMOVED lines=21> */
[C---:B------:R-:W-:Y:S02]  /*184e0*/  HMMA.16816.F32 R140, R4.reuse, R142, R16 ;  /* 0x0000008e048c723c */ /* 0x040fe40000001810 */
[----:B------:R-:W-:Y:S01]  /*184f0*/  FADD.FTZ R20, R20, R45 ;  /* 0x0000002d14147221 */ /* 0x000fe20000010000 */
[----:B------:R-:W-:Y:S02]  /*18500*/  IMAD.MOV.U32 R0, RZ, RZ, R3 ;  /* 0x000000ffff007224 */ /* 0x000fe400078e0003 */
[----:B------:R-:W-:Y:S01]  /*18510*/  FADD.FTZ R204, R47, R56 ;  /* 0x000000382fcc7221 */ /* 0x000fe20000010000 */
[----:B------:R-:W-:Y:S02]  /*18520*/  IMAD.MOV.U32 R2, RZ, RZ, R33 ;  /* 0x000000ffff027224 */ /* 0x000fe400078e0021 */
[----:B------:R-:W-:Y:S01]  /*18530*/  HMMA.16816.F32 R136, R4, R8, R136 ;  /* 0x000000080488723c */ /* 0x000fe20000001888 */
[----:B------:R-:W-:-:S02]  /*18540*/  @P6 IMAD.MOV.U32 R0, RZ, RZ, R3 ;  /* 0x000000ffff006224 */ /* 0x000fc400078e0003 */
[----:B------:R-:W-:Y:S01]  /*18550*/  FADD.FTZ R203, R203, R20 ;  /* 0x00000014cbcb7221 */ /* 0x000fe20000010000 */
[----:B------:R-:W-:Y:S02]  /*18560*/  @P6 IMAD.MOV.U32 R2, RZ, RZ, R33 ;  /* 0x000000ffff026224 */ /* 0x000fe400078e0021 */
[----:B------:R-:W-:Y:S02]  /*18570*/  @P6 VIADD R200, R64, 0xfffffffd ;  /* 0xfffffffd40c86836 */ /* 0x000fe40000000000 */
[----:B------:R-:W-:Y:S01]  /*18580*/  HMMA.16816.F32 R132, R4, R10, R24 ;  /* 0x0000000a0484723c */ /* 0x000fe20000001818 */
[----:B------:R-:W-:-:S04]  /*18590*/  NOP ;  /* 0x0000000000007918 */ /* 0x000fc80000000000 */
[----:B------:R-:W-:-:S15]  /*185a0*/  @P6 BRA `(.L_x_5284) ;  /* 0x0000000000046947 */ /* 0x000fde0003800000 */
.L_x_5275:
[----:B------:R-:W-:-:S07]  /*185b0*/  IADD3 R200, PT, PT, R32, -0x1, RZ ;  /* 0xffffffff20c87810 */ /* 0x000fce0007ffe0ff */
.L_x_5284:
[----:B------:R-:W-:Y:S05]  /*185c0*/  BSYNC B2 ;  /* 0x0000000000027941 */ /* 0x000fea0003800000 */
.L_x_5274:
        /* <DEDUP_REMOVED lines=11> */
.L_x_5292:
        /* <DEDUP_REMOVED lines=79> */
.L_x_5287:
[----:B------:R-:W-:Y:S05]  /*18b70*/  BSYNC.RECONVERGENT B0 ;  /* 0x0000000000007941 */ /* 0x000fea0003800200 */
.L_x_5286:
[----:B------:R-:W-:Y:S01]  /*18b80*/  IADD3 R10, P0, PT, R201, R182, RZ ;  /* 0x000000b6c90a7210 */ /* 0x000fe20007f1e0ff */
[----:B------:R-:W2:Y:S01]  /*18b90*/  S2UR UR6, SR_CgaCtaId ;  /* 0x00000000000679c3 */ /* 0x000ea20000008800 */
[----:B------:R-:W-:Y:S01]  /*18ba0*/  SHF.L.U32 R174, R172, 0x4, RZ ;  /* 0x00000004acae7819 */ /* 0x000fe200000006ff */
[----:B------:R-:W-:Y:S01]  /*18bb0*/  UMOV UR7, 0x400 ;  /* 0x0000040000077882 */ /* 0x000fe20000000000 */
[----:B------:R-:W-:Y:S01]  /*18bc0*/  IADD3.X R11, PT, PT, R202, R183, RZ, P0, !PT ;  /* 0x000000b7ca0b7210 */ /* 0x000fe200007fe4ff */
[----:B------:R-:W-:Y:S01]  /*18bd0*/  BSSY.RECONVERGENT B1, `(.L_x_5288) ;  /* 0x0000201000017945 */ /* 0x000fe20003800200 */
[----:B------:R-:W-:Y:S02]  /*18be0*/  LOP3.LUT R153, R174, 0x100, RZ, 0xc0, !PT ;  /* 0x00000100ae997812 */ /* 0x000fe400078ec0ff */
[-C--:B------:R-:W-:Y:S02]  /*18bf0*/  IADD3 R8, P0, PT, R10, R201.reuse, RZ ;  /* 0x000000c90a087210 */ /* 0x080fe40007f1e0ff */
[----:B------:R-:W-:Y:S02]  /*18c00*/  SHF.L.U32 R176, R172, 0x5, RZ ;  /* 0x00000005acb07819 */ /* 0x000fe400000006ff */
[-C--:B------:R-:W-:Y:S02]  /*18c10*/  IADD3.X R9, PT, PT, R11, R202.reuse, RZ, P0, !PT ;  /* 0x000000ca0b097210 */ /* 0x080fe400007fe4ff */
[----:B------:R-:W-:Y:S02]  /*18c20*/  LOP3.LUT R0, R153, 0x20, R176, 0xf8, !PT ;  /* 0x0000002099007812 */ /* 0x000fe400078ef8b0 */
[-C--:B------:R-:W-:Y:S02]  /*18c30*/  IADD3 R6, P0, PT, R8, R201.reuse, RZ ;  /* 0x000000c908067210 */ /* 0x080fe40007f1e0ff */
[----:B------:R-:W-:Y:S02]  /*18c40*/  LOP3.LUT P2, RZ, R172, 0x4, RZ, 0xc0, !PT ;  /* 0x00000004acff7812 */ /* 0x000fe4000784c0ff */
[-C--:B------:R-:W-:Y:S02]  /*18c50*/  IADD3.X R7, PT, PT, R9, R202.reuse, RZ, P0, !PT ;  /* 0x000000ca09077210 */ /* 0x080fe400007fe4ff */
[----:B------:R-:W-:Y:S02]  /*18c60*/  IADD3 R12, P0, PT, R6, R201, RZ ;  /* 0x000000c9060c7210 */ /* 0x000fe40007f1e0ff */
[----:B------:R-:W-:Y:S01]  /*18c70*/  LOP3.LUT R5, R187, 0xc0, RZ, 0xc0, !PT ;  /* 0x000000c0bb057812 */ /* 0x000fe200078ec0ff */
[----:B--2---:R-:W-:Y:S01]  /*18c80*/  ULEA UR6, UR6, UR7, 0x18 ;  /* 0x0000000706067291 */ /* 0x004fe2000f8ec0ff */
[-C--:B------:R-:W-:Y:S02]  /*18c90*/  IADD3.X R13, PT, PT, R7, R202.reuse, RZ, P0, !PT ;  /* 0x000000ca070d7210 */ /* 0x080fe400007fe4ff */
[--C-:B------:R-:W-:Y:S02]  /*18ca0*/  LOP3.LUT R194, R5, 0x18, R172.reuse, 0xf8, !PT ;  /* 0x0000001805c27812 */ /* 0x100fe400078ef8ac */
[----:B------:R-:W-:Y:S02]  /*18cb0*/  SHF.L.U32 R175, R172, 0x2, RZ ;  /* 0x00000002acaf7819 */ /* 0x000fe400000006ff */
[----:B------:R-:W-:Y:S02]  /*18cc0*/  LOP3.LUT R5, R194, 0x18, R187, 0x78, !PT ;  /* 0x00000018c2057812 */ /* 0x000fe400078e78bb */
[----:B------:R-:W-:Y:S02]  /*18cd0*/  LOP3.LUT R175, R175, 0x18, RZ, 0xc0, !PT ;  /* 0x00000018afaf7812 */ /* 0x000fe400078ec0ff */
[----:B------:R-:W-:Y:S02]  /*18ce0*/  LOP3.LUT R4, R186, R5, RZ, 0xfc, !PT ;  /* 0x00000005ba047212 */ /* 0x000fe400078efcff */
[----:B------:R-:W-:Y:S02]  /*18cf0*/  LOP3.LUT R3, R176, 0xc0, RZ, 0xc0, !PT ;  /* 0x000000c0b0037812 */ /* 0x000fe400078ec0ff */
[----:B------:R-:W-:Y:S02]  /*18d00*/  LEA R205, R4, UR6, 0x1 ;  /* 0x0000000604cd7c11 */ /* 0x000fe4000f8e08ff */
[-C--:B------:R-:W-:Y:S02]  /*18d10*/  IADD3 R4, P0, PT, R12, R201.reuse, RZ ;  /* 0x000000c90c047210 */ /* 0x080fe40007f1e0ff */
[----:B------:R-:W-:Y:S01]  /*18d20*/  LOP3.LUT R3, R3, 0x8, R172, 0xf8, !PT ;  /* 0x0000000803037812 */ /* 0x000fe200078ef8ac */
[----:B------:R-:W-:Y:S01]  /*18d30*/  @!PT LDS RZ, [RZ] ;  /* 0x00000000fffff984 */ /* 0x000fe20000000800 */
[----:B------:R-:W-:Y:S01]  /*18d40*/  @!PT LDS RZ, [RZ] ;  /* 0x00000000fffff984 */ /* 0x000fe20000000800 */
[----:B------:R-:W-:Y:S01]  /*18d50*/  @!PT LDS RZ, [RZ] ;  /* 0x00000000fffff984 */ /* 0x000fe20000000800 */
[----:B------:R-:W-:Y:S01]  /*18d60*/  LDGSTS.E.BYPASS.LTC128B.128 [R205+0x5000], desc[UR4][R182.64] ;  /* 0x05000000b6cd7fae */ /* 0x000fe2000b981a04 */
[-C--:B------:R-:W-:Y:S02]  /*18d70*/  IADD3.X R5, PT, PT, R13, R202.reuse, RZ, P0, !PT ;  /* 0x000000ca0d057210 */ /* 0x080fe400007fe4ff */
[----:B------:R-:W-:Y:S02]  /*18d80*/  IADD3 R14, P0, PT, R4, R201, RZ ;  /* 0x000000c9040e7210 */ /* 0x000fe40007f1e0ff */
[----:B------:R-:W-:Y:S02]  /*18d90*/  LOP3.LUT R0, R0, R3, R175, 0xf6, !PT ;  /* 0x0000000300007212 */ /* 0x000fe400078ef6af */
[-C--:B------:R-:W-:Y:S01]  /*18da0*/  IADD3.X R15, PT, PT, R5, R202.reuse, RZ, P0, !PT ;  /* 0x000000ca050f7210 */ /* 0x080fe200007fe4ff */
[----:B------:R-:W-:Y:S01]  /*18db0*/  LDGSTS.E.BYPASS.LTC128B.128 [R205+0x5800], desc[UR4][R10.64] ;  /* 0x058000000acd7fae */ /* 0x000fe2000b981a04 */
[----:B------:R-:W-:Y:S02]  /*18dc0*/  LEA R2, R0, UR6, 0x1 ;  /* 0x0000000600027c11 */ /* 0x000fe4000f8e08ff */
[----:B------:R-:W-:Y:S02]  /*18dd0*/  IADD3 R16, P0, PT, R14, R201, RZ ;  /* 0x000000c90e107210 */ /* 0x000fe40007f1e0ff */
[----:B------:R-:W-:Y:S02]  /*18de0*/  MOV R3, 0x20 ;  /* 0x0000002000037802 */ /* 0x000fe40000000f00 */
[----:B------:R-:W-:Y:S01]  /*18df0*/  IADD3.X R17, PT, PT, R15, R202, RZ, P0, !PT ;  /* 0x000000ca0f117210 */ /* 0x000fe200007fe4ff */
[----:B------:R-:W-:Y:S01]  /*18e00*/  LDGSTS.E.BYPASS.LTC128B.128 [R205+0x6000], desc[UR4][R8.64] ;  /* 0x0600000008cd7fae */ /* 0x000fe2000b981a04 */
[----:B------:R-:W-:Y:S02]  /*18e10*/  SEL R3, R3, 0xffffffe0, !P2 ;  /* 0xffffffe003037807 */ /* 0x000fe40005000000 */
[----:B------:R-:W-:Y:S02]  /*18e20*/  ISETP.GT.AND P0, PT, R200, R177, PT ;  /* 0x000000b1c800720c */ /* 0x000fe40003f04270 */
[-C--:B------:R-:W-:Y:S02]  /*18e30*/  IADD3 R164, PT, PT, R173, R3.reuse, RZ ;  /* 0x00000003ada47210 */ /* 0x080fe40007ffe0ff */
[----:B------:R-:W-:Y:S01]  /*18e40*/  IADD3 R0, PT, PT, R2, R3, RZ ;  /* 0x0000000302007210 */ /* 0x000fe20007ffe0ff */
[----:B------:R-:W-:Y:S08]  /*18e50*/  LDGSTS.E.BYPASS.LTC128B.128 [R205+0x6800], desc[UR4][R6.64] ;  /* 0x0680000006cd7fae */ /* 0x000ff0000b981a04 */
[----:B------:R-:W-:Y:S08]  /*18e60*/  LDGSTS.E.BYPASS.LTC128B.128 [R205+0x7000], desc[UR4][R12.64] ;  /* 0x070000000ccd7fae */ /* 0x000ff0000b981a04 */
[----:B------:R2:W-:Y:S08]  /*18e70*/  LDGSTS.E.BYPASS.LTC128B.128 [R205+0x7800], desc[UR4][R4.64] ;  /* 0x0780000004cd7fae */ /* 0x0005f0000b981a04 */
[----:B------:R3:W-:Y:S08]  /*18e80*/  LDGSTS.E.BYPASS.LTC128B.128 [R205+0x8000], desc[UR4][R14.64] ;  /* 0x080000000ecd7fae */ /* 0x0007f0000b981a04 */
[----:B------:R4:W-:Y:S08]  /*18e90*/  LDGSTS.E.BYPASS.LTC128B.128 [R205+0x8800], desc[UR4][R16.64] ;  /* 0x0880000010cd7fae */ /* 0x0009f0000b981a04 */
[----:B------:R-:W-:Y:S08]  /*18ea0*/  LDSM.16.M88.4 R152, [R173] ;  /* 0x00000000ad98783b */ /* 0x000ff00000000200 */
[----:B------:R-:W0:Y:S08]  /*18eb0*/  LDGDEPBAR ;  /* 0x00000000000079af */ /* 0x000e300000000000 */
[----:B------:R-:W2:Y:S08]  /*18ec0*/  LDSM.16.M88.4 R156, [R2+0x1000] ;  /* 0x00100000029c783b */ /* 0x000eb00000000200 */
[----:B------:R-:W3:Y:S08]  /*18ed0*/  LDSM.16.M88.4 R160, [R2+0x1400] ;  /* 0x0014000002a0783b */ /* 0x000ef00000000200 */
[----:B------:R-:W5:Y:S04]  /*18ee0*/  LD.E R206, desc[UR4][R148.64+0x18c] ;  /* 0x00018c0494ce7980 */ /* 0x000f68000c101900 */
[----:B------:R-:W1:Y:S08]  /*18ef0*/  LDSM.16.M88.4 R24, [R2+0x1800] ;  /* 0x001800000218783b */ /* 0x000e700000000200 */
[----:B------:R-:W1:Y:S08]  /*18f00*/  LDSM.16.M88.4 R32, [R2+0x1c00] ;  /* 0x001c00000220783b */ /* 0x000e700000000200 */
[----:B------:R-:W1:Y:S01]  /*18f10*/  LDSM.16.M88.4 R40, [R2+0x2000] ;  /* 0x002000000228783b */ /* 0x000e620000000200 */
[C---:B--2---:R-:W-:Y:S07]  /*18f20*/  HMMA.16816.F32 R4, R152.reuse, R156, RZ ;  /* 0x0000009c9804723c */ /* 0x044fee00000018ff */
[----:B------:R-:W2:Y:S01]  /*18f30*/  LDSM.16.M88.4 R48, [R2+0x2400] ;  /* 0x002400000230783b */ /* 0x000ea20000000200 */
[C---:B------:R-:W-:Y:S07]  /*18f40*/  HMMA.16816.F32 R8, R152.reuse, R158, RZ ;  /* 0x0000009e9808723c */ /* 0x040fee00000018ff */
[----:B------:R-:W2:Y:S01]  /*18f50*/  LDSM.16.M88.4 R56, [R2+0x2800] ;  /* 0x002800000238783b */ /* 0x000ea20000000200 */
[C---:B---3--:R-:W-:Y:S07]  /*18f60*/  HMMA.16816.F32 R12, R152.reuse, R160, RZ ;  /* 0x000000a0980c723c */ /* 0x048fee00000018ff */
[----:B------:R-:W3:Y:S01]  /*18f70*/  LDSM.16.M88.4 R64, [R2+0x2c00] ;  /* 0x002c00000240783b */ /* 0x000ee20000000200 */
[C---:B----4-:R-:W-:Y:S07]  /*18f80*/  HMMA.16816.F32 R16, R152.reuse, R162, RZ ;  /* 0x000000a29810723c */ /* 0x050fee00000018ff */
[----:B------:R-:W4:Y:S01]  /*18f90*/  LDSM.16.M88.4 R72, [R2+0x3000] ;  /* 0x003000000248783b */ /* 0x000f220000000200 */
        /* <DEDUP_REMOVED lines=21> */
[C---:B----4-:R-:W-:Y:S08]  /*190f0*/  HMMA.16816.F32 R68, R152.reuse, R72, RZ ;  /* 0x000000489844723c */ /* 0x050ff000000018ff */
        /* <DEDUP_REMOVED lines=18> */
[-C--:B-----5:R-:W-:Y:S01]  /*19220*/  FMUL.FTZ R168, R4, R206.reuse ;  /* 0x000000ce04a87220 */ /* 0x0a0fe20000410000 */
        /* <DEDUP_REMOVED lines=222> */
[-C--:B---3--:R-:W-:Y:S01]  /*1a010*/  FMUL.FTZ R4, R131, R206.reuse ;  /* 0x000000ce83047220 */ /* 0x088fe20000410000 */
        /* <DEDUP_REMOVED lines=98> */
[-C--:B-1----:R-:W-:Y:S02]  /*1a640*/  IABS R43, R153.reuse ;  /* 0x00000099002b7213 */ /* 0x082fe40000000000 */
        /* <DEDUP_REMOVED lines=59> */
.L_x_5291:
[----:B------:R-:W-:Y:S05]  /*1aa00*/  BSYNC.RECONVERGENT B0 ;  /* 0x0000000000007941 */ /* 0x000fea0003800200 */
.L_x_5290:
        /* <DEDUP_REMOVED lines=16> */
[-C--:B-1----:R-:W-:Y:S02]  /*1ab10*/  IADD3 R130, P0, PT, R152, R3.reuse, RZ ;  /* 0x0000000398827210 */ /* 0x082fe40007f1e0ff */
        /* <DEDUP_REMOVED lines=12> */
.L_x_5289:
[----:B------:R-:W-:Y:S05]  /*1abe0*/  BSYNC.RECONVERGENT B1 ;  /* 0x0000000000017941 */ /* 0x000fea0003800200 */
.L_x_5288:
[----:B------:R-:W-:Y:S01]  /*1abf0*/  LOP3.LUT R198, R198, 0xfffffffe, RZ, 0xc0, !PT ;  /* 0xfffffffec6c67812 */ /* 0x000fe200078ec0ff */
[----:B------:R-:W-:Y:S01]  /*1ac00*/  IMAD.MOV.U32 R172, RZ, RZ, R199 ;  /* 0x000000ffffac7224 */ /* 0x000fe200078e00c7 */
[----:B------:R-:W-:Y:S03]  /*1ac10*/  P2R R0, PR, RZ, 0x4 ;  /* 0x00000004ff007803 */ /* 0x000fe60000000000 */
[----:B-1----:R-:W-:Y:S05]  /*1ac20*/  IMAD.SHL.U32 R43, R172, 0x2, RZ ;  /* 0x00000002ac2b7824 */ /* 0x002fea00078e00ff */
[----:B------:R-:W-:Y:S05]  /*1ac30*/  LOP3.LUT R43, R43, 0x6, RZ, 0xc0, !PT ;  /* 0x000000062b2b7812 */ /* 0x000fea00078ec0ff */
[----:B--2---:R-:W-:Y:S04]  /*1ac40*/  IMAD R157, R200, 0x100, R43 ;  /* 0x00000100c89d7824 */ /* 0x004fe800078e022b */
[C---:B------:R-:W-:Y:S01]  /*1ac50*/  VIADD R3, R157.reuse, 0x10 ;  /* 0x000000109d037836 */ /* 0x040fe20000000000 */
[C---:B------:R-:W-:Y:S01]  /*1ac60*/  ISETP.GE.AND P0, PT, R157.reuse, R197, PT ;  /* 0x000000c59d00720c */ /* 0x040fe20003f06270 */
[C---:B------:R-:W-:Y:S02]  /*1ac70*/  VIADD R152, R157.reuse, 0x89 ;  /* 0x000000899d987836 */ /* 0x040fe40000000000 */
[C---:B------:R-:W-:Y:S01]  /*1ac80*/  VIADD R153, R157.reuse, 0x8 ;  /* 0x000000089d997836 */ /* 0x040fe20000000000 */
[----:B------:R-:W-:Y:S01]  /*1ac90*/  FSEL R247, R168, -INF , P0 ;  /* 0xff800000a8f77808 */ /* 0x000fe20000000000 */
[C---:B------:R-:W-:Y:S01]  /*1aca0*/  VIADD R250, R157.reuse, 0x18 ;  /* 0x000000189dfa7836 */ /* 0x040fe20000000000 */
[CC--:B------:R-:W-:Y:S01]  /*1acb0*/  ISETP.GE.AND P0, PT, R157.reuse, R196.reuse, PT ;  /* 0x000000c49d00720c */ /* 0x0c0fe20003f06270 */
[----:B------:R-:W-:Y:S01]  /*1acc0*/  VIADD R244, R157, 0x21 ;  /* 0x000000219df47836 */ /* 0x000fe20000000000 */
[----:B------:R-:W-:Y:S01]  /*1acd0*/  ISETP.GE.AND P6, PT, R153, R195, PT ;  /* 0x000000c39900720c */ /* 0x000fe20003fc6270 */
[C---:B------:R-:W-:Y:S01]  /*1ace0*/  VIADD R131, R157.reuse, 0x9 ;  /* 0x000000099d837836 */ /* 0x040fe20000000000 */
        /* <DEDUP_REMOVED lines=17> */
[----:B------:R-:W-:Y:S01]  /*1ae00*/  FSEL R16, R16, -INF , P0 ;  /* 0xff80000010107808 */ /* 0x000fe20000000000 */
[C---:B------:R-:W-:Y:S01]  /*1ae10*/  VIADD R218, R157.reuse, 0x58 ;  /* 0x000000589dda7836 */ /* 0x040fe20000000000 */
[----:B------:R-:W-:Y:S01]  /*1ae20*/  ISETP.GE.AND P0, PT, R244, R197, PT ;  /* 0x000000c5f400720c */ /* 0x000fe20003f06270 */
        /* <DEDUP_REMOVED lines=15> */
[C---:B------:R-:W-:Y:S01]  /*1af20*/  VIADD R240, R157.reuse, 0x29 ;  /* 0x000000299df07836 */ /* 0x040fe20000000000 */
[C---:B------:R-:W-:Y:S01]  /*1af30*/  ISETP.GE.AND P3, PT, R2.reuse, R189, PT ;  /* 0x000000bd0200720c */ /* 0x040fe20003f66270 */
[C---:B------:R-:W-:Y:S01]  /*1af40*/  VIADD R238, R157.reuse, 0x30 ;  /* 0x000000309dee7836 */ /* 0x040fe20000000000 */
[CC--:B------:R-:W-:Y:S01]  /*1af50*/  ISETP.GE.AND P1, PT, R2.reuse, R197.reuse, PT ;  /* 0x000000c50200720c */ /* 0x0c0fe20003f26270 */
[C---:B------:R-:W-:Y:S01]  /*1af60*/  VIADD R230, R157.reuse, 0x40 ;  /* 0x000000409de67836 */ /* 0x040fe20000000000 */
[CC--:B------:R-:W-:Y:S01]  /*1af70*/  ISETP.GE.AND P5, PT, R2.reuse, R196.reuse, PT ;  /* 0x000000c40200720c */ /* 0x0c0fe20003fa6270 */
[----:B------:R-:W-:Y:S01]  /*1af80*/  VIADD R226, R157, 0x48 ;  /* 0x000000489de27836 */ /* 0x000fe20000000000 */
[----:B------:R-:W-:Y:S01]  /*1af90*/  FSEL R169, R169, -INF , P1 ;  /* 0xff800000a9a97808 */ /* 0x000fe20000800000 */
[----:B------:R-:W-:Y:S01]  /*1afa0*/  VIADD R222, R157, 0x50 ;  /* 0x000000509dde7836 */ /* 0x000fe20000000000 */
[----:B------:R-:W-:Y:S01]  /*1afb0*/  ISETP.GE.AND P1, PT, R131, R197, PT ;  /* 0x000000c58300720c */ /* 0x000fe20003f26270 */
[C---:B------:R-:W-:Y:S01]  /*1afc0*/  VIADD R220, R157.reuse, 0x51 ;  /* 0x000000519ddc7836 */ /* 0x040fe20000000000 */
[----:B------:R-:W-:Y:S01]  /*1afd0*/  ISETP.GE.AND P2, PT, R2, R195, PT ;  /* 0x000000c30200720c */ /* 0x000fe20003f46270 */
[C---:B------:R-:W-:Y:S01]  /*1afe0*/  VIADD R2, R157.reuse, 0xb1 ;  /* 0x000000b19d027836 */ /* 0x040fe20000000000 */
[----:B------:R-:W-:Y:S01]  /*1aff0*/  FSEL R208, R208, -INF , P1 ;  /* 0xff800000d0d07808 */ /* 0x000fe20000800000 */
[C---:B------:R-:W-:Y:S01]  /*1b000*/  VIADD R212, R157.reuse, 0x61 ;  /* 0x000000619dd47836 */ /* 0x040fe20000000000 */
[----:B------:R-:W-:Y:S01]  /*1b010*/  @P3 LOP3.LUT R198, R198, 0x1, RZ, 0xfc, !PT ;  /* 0x00000001c6c63812 */ /* 0x000fe200078efcff */
[C---:B------:R-:W-:Y:S01]  /*1b020*/  VIADD R168, R157.reuse, 0x69 ;  /* 0x000000699da87836 */ /* 0x040fe20000000000 */
[-C--:B------:R-:W-:Y:S01]  /*1b030*/  ISETP.GE.AND P1, PT, R252, R197.reuse, PT ;  /* 0x000000c5fc00720c */ /* 0x080fe20003f26270 */
        /* <DEDUP_REMOVED lines=82> */
[----:B------:R-:W-:Y:S02]  /*1b560*/  FSEL R57, R57, -INF , P3 ;  /* 0xff80000039397808 */ /* 0x000fe40001800000 */
[-C--:B------:R-:W-:Y:S01]  /*1b570*/  ISETP.GE.AND P1, PT, R226, R196.reuse, PT ;  /* 0x000000c4e200720c */ /* 0x080fe20003f26270 */
        /* <DEDUP_REMOVED lines=63> */
[----:B------:R-:W-:Y:S02]  /*1b970*/  ISETP.GE.AND P0, PT, R2, R197, PT ;  /* 0x000000c50200720c */ /* 0x000fe40003f06270 */
[----:B------:R-:W-:Y:S02]  /*1b980*/  FSEL R171, R171, -INF , P5 ;  /* 0xff800000abab7808 */ /* 0x000fe40002800000 */
[-C--:B------:R-:W-:Y:S02]  /*1b990*/  ISETP.GE.AND P5, PT, R38, R195.reuse, PT ;  /* 0x000000c32600720c */ /* 0x080fe40003fa6270 */
[----:B------:R-:W-:Y:S02]  /*1b9a0*/  FSEL R171, R171, -INF , !P2 ;  /* 0xff800000abab7808 */ /* 0x000fe40005000000 */
[----:B------:R-:W-:Y:S02]  /*1b9b0*/  FSEL R23, R23, -INF , !P5 ;  /* 0xff80000017177808 */ /* 0x000fe40006800000 */
[-C--:B------:R-:W-:Y:S02]  /*1b9c0*/  ISETP.GE.AND P5, PT, R42, R196.reuse, PT ;  /* 0x000000c42a00720c */ /* 0x080fe40003fa6270 */
[----:B------:R-:W-:Y:S02]  /*1b9d0*/  ISETP.GE.AND P2, PT, R234, R195, PT ;  /* 0x000000c3ea00720c */ /* 0x000fe40003f46270 */
[----:B------:R-:W-:Y:S02]  /*1b9e0*/  FSEL R119, R119, -INF , P5 ;  /* 0xff80000077777808 */ /* 0x000fe40002800000 */
[----:B------:R-:W-:Y:S02]  /*1b9f0*/  LOP3.LUT P5, RZ, R198, 0x1, RZ, 0xc0, !PT ;  /* 0x00000001c6ff7812 */ /* 0x000fe400078ac0ff */
[----:B------:R-:W-:Y:S02]  /*1ba00*/  FSEL R81, R81, -INF , P3 ;  /* 0xff80000051517808 */ /* 0x000fe40001800000 */
[----:B------:R-:W-:Y:S02]  /*1ba10*/  FSEL R169, R169, -INF , !P5 ;  /* 0xff800000a9a97808 */ /* 0x000fe40006800000 */
[----:B------:R-:W-:Y:S02]  /*1ba20*/  ISETP.GE.AND P3, PT, R118, R197, PT ;  /* 0x000000c57600720c */ /* 0x000fe40003f66270 */
[----:B------:R-:W-:Y:S02]  /*1ba30*/  ISETP.GE.AND P5, PT, R131, R195, PT ;  /* 0x000000c38300720c */ /* 0x000fe40003fa6270 */
        /* <DEDUP_REMOVED lines=12> */
[----:B------:R-:W-:Y:S01]  /*1bb00*/  VIADD R66, R38, 0xb8 ;  /* 0x000000b826427836 */ /* 0x000fe20000000000 */
[-C--:B------:R-:W-:Y:S01]  /*1bb10*/  ISETP.GE.AND P1, PT, R156, R196.reuse, PT ;  /* 0x000000c49c00720c */ /* 0x080fe20003f26270 */
[----:B------:R-:W-:Y:S01]  /*1bb20*/  IMAD.MOV.U32 R67, RZ, RZ, R80 ;  /* 0x000000ffff437224 */ /* 0x000fe200078e0050 */
[----:B------:R-:W-:Y:S02]  /*1bb30*/  FSEL R77, R84, -INF , P4 ;  /* 0xff800000544d7808 */ /* 0x000fe40002000000 */
[----:B------:R-:W-:Y:S02]  /*1bb40*/  ISETP.GE.AND P4, PT, R10, R197, PT ;  /* 0x000000c50a00720c */ /* 0x000fe40003f86270 */
[----:B------:R-:W-:Y:S02]  /*1bb50*/  FSEL R84, R70, -INF , P1 ;  /* 0xff80000046547808 */ /* 0x000fe40000800000 */
[----:B------:R-:W-:Y:S02]  /*1bb60*/  FSEL R70, R88, -INF , P4 ;  /* 0xff80000058467808 */ /* 0x000fe40002000000 */
[C---:B------:R-:W-:Y:S01]  /*1bb70*/  ISETP.GE.AND P4, PT, R38.reuse, R189, PT ;  /* 0x000000bd2600720c */ /* 0x040fe20003f86270 */
[----:B------:R-:W-:Y:S01]  /*1bb80*/  VIADD R38, R38, 0xf9 ;  /* 0x000000f926267836 */ /* 0x000fe20000000000 */
[----:B------:R-:W-:Y:S02]  /*1bb90*/  FSEL R88, R79, -INF , P0 ;  /* 0xff8000004f587808 */ /* 0x000fe40000000000 */
[-C--:B------:R-:W-:Y:S02]  /*1bba0*/  ISETP.GE.AND P1, PT, R130, R196.reuse, PT ;  /* 0x000000c48200720c */ /* 0x080fe40003f26270 */
[-C--:B------:R-:W-:Y:S02]  /*1bbb0*/  ISETP.GE.AND P0, PT, R62, R197.reuse, PT ;  /* 0x000000c53e00720c */ /* 0x080fe40003f06270 */
[----:B------:R-:W-:Y:S02]  /*1bbc0*/  FSEL R15, R74, -INF , P1 ;  /* 0xff8000004a0f7808 */ /* 0x000fe40000800000 */
[----:B------:R-:W-:Y:S02]  /*1bbd0*/  FSEL R97, R97, -INF , P0 ;  /* 0xff80000061617808 */ /* 0x000fe40000000000 */
[-C--:B------:R-:W-:Y:S01]  /*1bbe0*/  ISETP.GE.AND P0, PT, R124, R196.reuse, PT ;  /* 0x000000c47c00720c */ /* 0x080fe20003f06270 */
[----:B------:R-:W-:Y:S01]  /*1bbf0*/  IMAD.MOV.U32 R75, RZ, RZ, R15 ;  /* 0x000000ffff4b7224 */ /* 0x000fe200078e000f */
[----:B------:R-:W-:Y:S02]  /*1bc00*/  FSEL R15, R247, -INF , !P4 ;  /* 0xff800000f70f7808 */ /* 0x000fe40006000000 */
[----:B------:R-:W-:Y:S02]  /*1bc10*/  FSEL R82, R82, -INF , P0 ;  /* 0xff80000052527808 */ /* 0x000fe40000000000 */
        /* <DEDUP_REMOVED lines=15> */
[-C--:B------:R-:W-:Y:S04]  /*1bd10*/  ISETP.GE.AND P0, PT, R60, R197.reuse, PT ;  /* 0x000000c53c00720c */ /* 0x080fe80003f06270 */
        /* <DEDUP_REMOVED lines=66> */
[-C--:B------:R-:W-:Y:S01]  /*1c140*/  ISETP.GE.AND P0, PT, R50, R196.reuse, PT ;  /* 0x000000c43200720c */ /* 0x080fe20003f06270 */
        /* <DEDUP_REMOVED lines=13> */
[----:B------:R-:W-:Y:S02]  /*1c220*/  ISETP.GE.AND P4, PT, R252, R189, PT ;  /* 0x000000bdfc00720c */ /* 0x000fe40003f86270 */
[----:B------:R-:W-:Y:S02]  /*1c230*/  FSEL R116, R116, -INF , P0 ;  /* 0xff80000074747808 */ /* 0x000fe40000000000 */
[----:B------:R-:W-:Y:S02]  /*1c240*/  ISETP.GE.AND P0, PT, R40, R196, PT ;  /* 0x000000c42800720c */ /* 0x000fe40003f06270 */
[----:B------:R-:W-:Y:S02]  /*1c250*/  FSEL R81, R13, -INF , !P4 ;  /* 0xff8000000d517808 */ /* 0x000fe40006000000 */
[----:B------:R-:W-:Y:S02]  /*1c260*/  ISETP.GE.AND P4, PT, R3, R195, PT ;  /* 0x000000c30300720c */ /* 0x000fe40003f86270 */
[----:B------:R-:W-:Y:S02]  /*1c270*/  FSEL R165, R165, -INF , P0 ;  /* 0xff800000a5a57808 */ /* 0x000fe40000000000 */
[----:B------:R-:W-:Y:S02]  /*1c280*/  ISETP.GE.AND P0, PT, R3, R189, PT ;  /* 0x000000bd0300720c */ /* 0x000fe40003f06270 */
[----:B------:R-:W2:Y:S01]  /*1c290*/  LD.E R3, desc[UR4][R148.64+0xdc] ;  /* 0x0000dc0494037980 */ /* 0x000ea2000c101900 */
[----:B------:R-:W-:Y:S02]  /*1c2a0*/  FSEL R101, R209, -INF , !P6 ;  /* 0xff800000d1657808 */ /* 0x000fe40007000000 */
[----:B------:R-:W-:Y:S02]  /*1c2b0*/  FSEL R155, R155, -INF , !P0 ;  /* 0xff8000009b9b7808 */ /* 0x000fe40004000000 */
[----:B------:R-:W-:Y:S02]  /*1c2c0*/  ISETP.GE.AND P6, PT, R250, R195, PT ;  /* 0x000000c3fa00720c */ /* 0x000fe40003fc6270 */
[----:B------:R-:W-:Y:S02]  /*1c2d0*/  FSEL R127, R127, -INF , P1 ;  /* 0xff8000007f7f7808 */ /* 0x000fe40000800000 */
[----:B------:R-:W-:Y:S02]  /*1c2e0*/  ISETP.GE.AND P1, PT, R131, R189, PT ;  /* 0x000000bd8300720c */ /* 0x000fe40003f26270 */
[----:B------:R-:W-:Y:S02]  /*1c2f0*/  FSEL R131, R14, -INF , !P4 ;  /* 0xff8000000e837808 */ /* 0x000fe40006000000 */
[----:B------:R-:W-:Y:S02]  /*1c300*/  ISETP.GE.AND P4, PT, R246, R195, PT ;  /* 0x000000c3f600720c */ /* 0x000fe40003f86270 */
[----:B------:R-:W-:Y:S01]  /*1c310*/  FSEL R91, R208, -INF , !P1 ;  /* 0xff800000d05b7808 */ /* 0x000fe20004800000 */
[----:B------:R-:W-:Y:S01]  /*1c320*/  IMAD.MOV.U32 R208, RZ, RZ, R67 ;  /* 0x000000ffffd07224 */ /* 0x000fe200078e0043 */
[-C--:B------:R-:W-:Y:S02]  /*1c330*/  ISETP.GE.AND P1, PT, R248, R189.reuse, PT ;  /* 0x000000bdf800720c */ /* 0x080fe40003f26270 */
[-C--:B------:R-:W-:Y:S01]  /*1c340*/  ISETP.GE.AND P3, PT, R153, R189.reuse, PT ;  /* 0x000000bd9900720c */ /* 0x080fe20003f66270 */
[----:B------:R-:W-:Y:S01]  /*1c350*/  IMAD.MOV.U32 R153, RZ, RZ, R77 ;  /* 0x000000ffff997224 */ /* 0x000fe200078e004d */
[----:B------:R-:W-:Y:S02]  /*1c360*/  FSEL R75, R17, -INF , !P1 ;  /* 0xff800000114b7808 */ /* 0x000fe40004800000 */
        /* <DEDUP_REMOVED lines=8> */
[----:B------:R-:W-:Y:S01]  /*1c3f0*/  FSEL R77, R16, -INF , !P3 ;  /* 0xff800000104d7808 */ /* 0x000fe20005800000 */
[----:B------:R-:W-:Y:S01]  /*1c400*/  IMAD.MOV.U32 R16, RZ, RZ, R97 ;  /* 0x000000ffff107224 */ /* 0x000fe200078e0061 */
[----:B------:R-:W-:Y:S02]  /*1c410*/  ISETP.GE.AND P1, PT, R234, R189, PT ;  /* 0x000000bdea00720c */ /* 0x000fe40003f26270 */
[----:B------:R-:W-:Y:S02]  /*1c420*/  FSEL R97, R210, -INF , !P5 ;  /* 0xff800000d2617808 */ /* 0x000fe40006800000 */
[-C--:B------:R-:W-:Y:S02]  /*1c430*/  ISETP.GE.AND P5, PT, R248, R195.reuse, PT ;  /* 0x000000c3f800720c */ /* 0x080fe40003fa6270 */
[----:B------:R-:W-:Y:S01]  /*1c440*/  ISETP.GE.AND P6, PT, R242, R195, PT ;  /* 0x000000c3f200720c */ /* 0x000fe20003fc6270 */
[----:B------:R-:W-:Y:S01]  /*1c450*/  IMAD.MOV.U32 R242, RZ, RZ, R6 ;  /* 0x000000fffff27224 */ /* 0x000fe200078e0006 */
        /* <DEDUP_REMOVED lines=12> */
[----:B------:R-:W-:Y:S01]  /*1c520*/  ISETP.GE.AND P3, PT, R252, R195, PT ;  /* 0x000000c3fc00720c */ /* 0x000fe20003f66270 */
[----:B------:R-:W-:Y:S01]  /*1c530*/  IMAD.MOV.U32 R252, RZ, RZ, R208 ;  /* 0x000000fffffc7224 */ /* 0x000fe200078e00d0 */
        /* <DEDUP_REMOVED lines=39> */
[----:B------:R-:W-:Y:S02]  /*1c7b0*/  ISETP.GE.AND P0, PT, R212, R189, PT ;  /* 0x000000bdd400720c */ /* 0x000fe40003f06270 */
[----:B------:R-:W-:Y:S01]  /*1c7c0*/  ISETP.GE.AND P5, PT, R240, R195, PT ;  /* 0x000000c3f000720c */ /* 0x000fe20003fa6270 */
[----:B------:R-:W-:Y:S01]  /*1c7d0*/  IMAD.MOV.U32 R240, RZ, RZ, R104 ;  /* 0x000000fffff07224 */ /* 0x000fe200078e0068 */
[----:B------:R-:W-:Y:S02]  /*1c7e0*/  FSEL R16, R53, -INF , !P0 ;  /* 0xff80000035107808 */ /* 0x000fe40004000000 */
        /* <DEDUP_REMOVED lines=8> */
[----:B------:R-:W-:Y:S02]  /*1c870*/  ISETP.GE.AND P0, PT, R168, R189, PT ;  /* 0x000000bda800720c */ /* 0x000fe40003f06270 */
[----:B------:R-:W-:Y:S02]  /*1c880*/  ISETP.GE.AND P4, PT, R238, R195, PT ;  /* 0x000000c3ee00720c */ /* 0x000fe40003f86270 */
[----:B------:R-:W-:Y:S02]  /*1c890*/  FSEL R18, R57, -INF , !P0 ;  /* 0xff80000039127808 */ /* 0x000fe40004000000 */
[----:B------:R-:W-:Y:S02]  /*1c8a0*/  FSEL R232, R170, -INF , !P4 ;  /* 0xff800000aae87808 */ /* 0x000fe40006000000 */
[----:B------:R-:W-:Y:S02]  /*1c8b0*/  FSEL R170, R31, -INF , !P3 ;  /* 0xff8000001faa7808 */ /* 0x000fe40005800000 */
[----:B------:R-:W-:Y:S02]  /*1c8c0*/  FSEL R31, R205, -INF , !P1 ;  /* 0xff800000cd1f7808 */ /* 0x000fe40004800000 */
[----:B------:R-:W-:Y:S02]  /*1c8d0*/  ISETP.GE.AND P1, PT, R214, R189, PT ;  /* 0x000000bdd600720c */ /* 0x000fe40003f26270 */
[----:B------:R-:W-:Y:S02]  /*1c8e0*/  ISETP.GE.AND P3, PT, R228, R195, PT ;  /* 0x000000c3e400720c */ /* 0x000fe40003f66270 */
[----:B------:R-:W-:Y:S02]  /*1c8f0*/  FSEL R228, R35, -INF , !P5 ;  /* 0xff80000023e47808 */ /* 0x000fe40006800000 */
[----:B------:R-:W-:Y:S02]  /*1c900*/  FSEL R35, R215, -INF , !P1 ;  /* 0xff800000d7237808 */ /* 0x000fe40004800000 */
[----:B------:R-:W-:Y:S02]  /*1c910*/  ISETP.GE.AND P1, PT, R206, R189, PT ;  /* 0x000000bdce00720c */ /* 0x000fe40003f26270 */
        /* <DEDUP_REMOVED lines=13> */
[----:B------:R-:W-:Y:S02]  /*1c9f0*/  ISETP.GE.AND P6, PT, R226, R195, PT ;  /* 0x000000c3e200720c */ /* 0x000fe40003fc6270 */
[----:B------:R-:W-:Y:S02]  /*1ca00*/  FSEL R17, R231, -INF , !P1 ;  /* 0xff800000e7117808 */ /* 0x000fe40004800000 */
[----:B------:R-:W-:Y:S02]  /*1ca10*/  FSEL R226, R217, -INF , !P4 ;  /* 0xff800000d9e27808 */ /* 0x000fe40006000000 */
[-C--:B------:R-:W-:Y:S02]  /*1ca20*/  ISETP.GE.AND P0, PT, R158, R189.reuse, PT ;  /* 0x000000bd9e00720c */ /* 0x080fe40003f06270 */
[----:B------:R-:W-:Y:S02]  /*1ca30*/  ISETP.GE.AND P1, PT, R130, R189, PT ;  /* 0x000000bd8200720c */ /* 0x000fe40003f26270 */
[----:B------:R-:W-:Y:S02]  /*1ca40*/  ISETP.GE.AND P4, PT, R222, R195, PT ;  /* 0x000000c3de00720c */ /* 0x000fe40003f86270 */
        /* <DEDUP_REMOVED lines=19> */
[----:B------:R-:W-:Y:S02]  /*1cb80*/  FSEL R121, R233, -INF , !P0 ;  /* 0xff800000e9797808 */ /* 0x000fe40004000000 */
[----:B------:R-:W-:Y:S02]  /*1cb90*/  ISETP.GE.AND P0, PT, R126, R189, PT ;  /* 0x000000bd7e00720c */ /* 0x000fe40003f06270 */
        /* <DEDUP_REMOVED lines=16> */
[C---:B------:R-:W-:Y:S02]  /*1cca0*/  ISETP.GE.AND P4, PT, R128.reuse, R195, PT ;  /* 0x000000c38000720c */ /* 0x040fe40003f86270 */
[----:B------:R-:W-:Y:S02]  /*1ccb0*/  FSEL R86, R235, -INF , !P1 ;  /* 0xff800000eb567808 */ /* 0x000fe40004800000 */
[-C--:B------:R-:W-:Y:S02]  /*1ccc0*/  ISETP.GE.AND P1, PT, R128, R189.reuse, PT ;  /* 0x000000bd8000720c */ /* 0x080fe40003f26270 */
        /* <DEDUP_REMOVED lines=10> */
[----:B------:R-:W-:Y:S02]  /*1cd70*/  P2R R10, PR, RZ, 0x4 ;  /* 0x00000004ff0a7803 */ /* 0x000fe40000000000 */
[----:B------:R-:W-:Y:S02]  /*1cd80*/  ISETP.GE.AND P2, PT, R12, R195, PT ;  /* 0x000000c30c00720c */ /* 0x000fe40003f46270 */
[----:B------:R-:W-:Y:S02]  /*1cd90*/  ISETP.GE.AND P0, PT, R122, R189, PT ;  /* 0x000000bd7a00720c */ /* 0x000fe40003f06270 */
[----:B------:R-:W-:Y:S02]  /*1cda0*/  FSEL R229, R94, -INF , !P2 ;  /* 0xff8000005ee57808 */ /* 0x000fe40005000000 */
[----:B------:R-:W-:Y:S02]  /*1cdb0*/  ISETP.GE.AND P2, PT, R50, R195, PT ;  /* 0x000000c33200720c */ /* 0x000fe40003f46270 */
[----:B------:R-:W-:Y:S02]  /*1cdc0*/  FSEL R156, R19, -INF , !P0 ;  /* 0xff800000139c7808 */ /* 0x000fe40004000000 */
[----:B------:R-:W-:Y:S02]  /*1cdd0*/  FSEL R19, R245, -INF , !P5 ;  /* 0xff800000f5137808 */ /* 0x000fe40006800000 */
[----:B------:R-:W-:Y:S02]  /*1cde0*/  FSEL R245, R159, -INF , !P1 ;  /* 0xff8000009ff57808 */ /* 0x000fe40004800000 */
[----:B------:R-:W-:Y:S02]  /*1cdf0*/  ISETP.GE.AND P1, PT, R12, R189, PT ;  /* 0x000000bd0c00720c */ /* 0x000fe40003f26270 */
[----:B------:R-:W-:Y:S02]  /*1ce00*/  ISETP.GE.AND P5, PT, R152, R195, PT ;  /* 0x000000c39800720c */ /* 0x000fe40003fa6270 */
[----:B------:R-:W-:Y:S02]  /*1ce10*/  ISETP.GE.AND P0, PT, R118, R189, PT ;  /* 0x000000bd7600720c */ /* 0x000fe40003f06270 */
[----:B------:R-:W-:Y:S02]  /*1ce20*/  FSEL R100, R241, -INF , !P5 ;  /* 0xff800000f1647808 */ /* 0x000fe40006800000 */
[----:B------:R-:W-:Y:S02]  /*1ce30*/  FSEL R93, R93, -INF , !P2 ;  /* 0xff8000005d5d7808 */ /* 0x000fe40005000000 */
[----:B------:R-:W-:Y:S02]  /*1ce40*/  ISETP.NE.AND P2, PT, R0, RZ, PT ;  /* 0x000000ff0000720c */ /* 0x000fe40003f45270 */
[----:B------:R-:W-:Y:S01]  /*1ce50*/  FSEL R251, R244, -INF , !P0 ;  /* 0xff800000f4fb7808 */ /* 0x000fe20004000000 */
[----:B------:R-:W-:Y:S01]  /*1ce60*/  IMAD.MOV.U32 R244, RZ, RZ, R113 ;  /* 0x000000fffff47224 */ /* 0x000fe200078e0071 */
        /* <DEDUP_REMOVED lines=20> */
[----:B------:R-:W-:Y:S02]  /*1cfb0*/  FSEL R243, R240, -INF , !P0 ;  /* 0xff800000f0f37808 */ /* 0x000fe40004000000 */
[----:B------:R-:W-:Y:S02]  /*1cfc0*/  ISETP.GE.AND P0, PT, R2, R189, PT ;  /* 0x000000bd0200720c */ /* 0x000fe40003f06270 */
[----:B------:R-:W-:Y:S02]  /*1cfd0*/  FMNMX3.FTZ R2, R20, R77, R75, !PT ;  /* 0x0000004d14027276 */ /* 0x000fe4000781004b */
[----:B------:R-:W-:Y:S02]  /*1cfe0*/  ISETP.GE.AND P5, PT, R122, R195, PT ;  /* 0x000000c37a00720c */ /* 0x000fe40003fa6270 */
[----:B------:R-:W-:Y:S02]  /*1cff0*/  ISETP.GE.AND P1, PT, R58, R189, PT ;  /* 0x000000bd3a00720c */ /* 0x000fe40003f26270 */
[----:B------:R-:W-:Y:S02]  /*1d000*/  FSEL R154, R83, -INF , !P5 ;  /* 0xff800000539a7808 */ /* 0x000fe40006800000 */
        /* <DEDUP_REMOVED lines=21> */
[----:B------:R-:W-:Y:S01]  /*1d160*/  FSEL R235, R250, -INF , !P0 ;  /* 0xff800000faeb7808 */ /* 0x000fe20004000000 */
[----:B------:R-:W-:Y:S01]  /*1d170*/  IMAD.MOV.U32 R250, RZ, RZ, R108 ;  /* 0x000000fffffa7224 */ /* 0x000fe200078e006c */
[----:B------:R-:W-:Y:S02]  /*1d180*/  FSEL R108, R92, -INF , !P4 ;  /* 0xff8000005c6c7808 */ /* 0x000fe40006000000 */
[----:B------:R-:W-:Y:S02]  /*1d190*/  ISETP.GE.AND P4, PT, R120, R195, PT ;  /* 0x000000c37800720c */ /* 0x000fe40003f86270 */
[----:B------:R-:W-:Y:S02]  /*1d1a0*/  FSEL R215, R250, -INF , !P1 ;  /* 0xff800000fad77808 */ /* 0x000fe40004800000 */
[-C--:B------:R-:W-:Y:S02]  /*1d1b0*/  ISETP.GE.AND P1, PT, R54, R189.reuse, PT ;  /* 0x000000bd3600720c */ /* 0x080fe40003f26270 */
[----:B------:R-:W-:Y:S02]  /*1d1c0*/  FSEL R249, R249, -INF , !P4 ;  /* 0xff800000f9f97808 */ /* 0x000fe40006000000 */
[----:B------:R-:W-:Y:S01]  /*1d1d0*/  FSEL R159, R252, -INF , !P1 ;  /* 0xff800000fc9f7808 */ /* 0x000fe20004800000 */
[----:B------:R-:W-:Y:S01]  /*1d1e0*/  IMAD.MOV.U32 R252, RZ, RZ, R21 ;  /* 0x000000fffffc7224 */ /* 0x000fe200078e0015 */
[----:B------:R-:W-:Y:S02]  /*1d1f0*/  FMNMX3.FTZ R21, R2, R28, R153, !PT ;  /* 0x0000001c02157276 */ /* 0x000fe40007810099 */
[----:B------:R-:W-:Y:S02]  /*1d200*/  ISETP.NE.AND P4, PT, R10, RZ, PT ;  /* 0x000000ff0a00720c */ /* 0x000fe40003f85270 */
[----:B------:R-:W-:Y:S02]  /*1d210*/  FMNMX3.FTZ R21, R21, R36, R32, !PT ;  /* 0x0000002415157276 */ /* 0x000fe40007810020 */
[----:B------:R-:W-:Y:S02]  /*1d220*/  FSEL R241, R90, -INF , !P4 ;  /* 0xff8000005af17808 */ /* 0x000fe40006000000 */
[C---:B------:R-:W-:Y:S02]  /*1d230*/  ISETP.GE.AND P0, PT, R62.reuse, R189, PT ;  /* 0x000000bd3e00720c */ /* 0x040fe40003f06270 */
[----:B------:R-:W-:Y:S02]  /*1d240*/  ISETP.GE.AND P4, PT, R62, R195, PT ;  /* 0x000000c33e00720c */ /* 0x000fe40003f86270 */
[----:B------:R-:W-:Y:S02]  /*1d250*/  FSEL R227, R246, -INF , !P0 ;  /* 0xff800000f6e37808 */ /* 0x000fe40004000000 */
[----:B------:R-:W-:Y:S02]  /*1d260*/  ISETP.GE.AND P0, PT, R60, R189, PT ;  /* 0x000000bd3c00720c */ /* 0x000fe40003f06270 */
        /* <DEDUP_REMOVED lines=22> */
[----:B------:R-:W-:Y:S02]  /*1d3d0*/  ISETP.GE.AND P0, PT, R58, R195, PT ;  /* 0x000000c33a00720c */ /* 0x000fe40003f06270 */
[----:B------:R-:W-:Y:S02]  /*1d3e0*/  FMNMX3.FTZ R21, R21, R232, R170, !PT ;  /* 0x000000e815157276 */ /* 0x000fe400078100aa */
[----:B------:R-:W-:Y:S02]  /*1d3f0*/  P2R R2, PR, RZ, 0x1 ;  /* 0x00000001ff027803 */ /* 0x000fe40000000000 */
[----:B------:R-:W-:Y:S02]  /*1d400*/  ISETP.GE.AND P0, PT, R44, R189, PT ;  /* 0x000000bd2c00720c */ /* 0x000fe40003f06270 */
[----:B------:R-:W-:Y:S02]  /*1d410*/  ISETP.NE.AND P6, PT, R2, RZ, PT ;  /* 0x000000ff0200720c */ /* 0x000fe40003fc5270 */
[----:B------:R-:W-:Y:S02]  /*1d420*/  FMNMX3.FTZ R2, R45, R24, R22, !PT ;  /* 0x000000182d027276 */ /* 0x000fe40007810016 */
[----:B------:R-:W-:Y:S02]  /*1d430*/  FSEL R69, R115, -INF , !P0 ;  /* 0xff80000073457808 */ /* 0x000fe40004000000 */
[----:B------:R-:W-:Y:S02]  /*1d440*/  ISETP.GE.AND P0, PT, R54, R195, PT ;  /* 0x000000c33600720c */ /* 0x000fe40003f06270 */
        /* <DEDUP_REMOVED lines=18> */
[----:B------:R-:W-:Y:S02]  /*1d570*/  FSEL R46, R96, -INF , !P3 ;  /* 0xff800000602e7808 */ /* 0x000fe40005800000 */
[-C--:B------:R-:W-:Y:S02]  /*1d580*/  ISETP.GE.AND P3, PT, R40, R195.reuse, PT ;  /* 0x000000c32800720c */ /* 0x080fe40003f66270 */
[----:B------:R-:W-:Y:S02]  /*1d590*/  FSEL R49, R125, -INF , !P6 ;  /* 0xff8000007d317808 */ /* 0x000fe40007000000 */
[----:B------:R-:W-:Y:S02]  /*1d5a0*/  FMNMX3.FTZ R45, R8, R86, R121, !PT ;  /* 0x00000056082d7276 */ /* 0x000fe40007810079 */
[----:B------:R-:W-:Y:S02]  /*1d5b0*/  SHF.R.U32.HI R40, RZ, 0x1, R172 ;  /* 0x00000001ff287819 */ /* 0x000fe400000116ac */
        /* <DEDUP_REMOVED lines=53> */
[----:B------:R-:W-:Y:S02]  /*1d910*/  LOP3.LUT R5, R40, 0x8, RZ, 0xc0, !PT ;  /* 0x0000000828057812 */ /* 0x000fe400078ec0ff */
[----:B------:R-:W-:Y:S01]  /*1d920*/  FSETP.NEU.FTZ.AND P0, PT, R0, -INF , PT ;  /* 0xff8000000000780b */ /* 0x000fe20003f1d000 */
[----:B--2---:R-:W-:Y:S01]  /*1d930*/  FMUL.FTZ R44, R3, R0 ;  /* 0x00000000032c7220 */ /* 0x004fe20000410000 */
[----:B------:R-:W-:Y:S02]  /*1d940*/  LOP3.LUT R4, R5, 0xc0, R176, 0xf8, !PT ;  /* 0x000000c005047812 */ /* 0x000fe400078ef8b0 */
[----:B------:R-:W-:Y:S02]  /*1d950*/  LOP3.LUT R176, R176, 0x120, RZ, 0xc0, !PT ;  /* 0x00000120b0b07812 */ /* 0x000fe400078ec0ff */
[----:B------:R-:W-:Y:S02]  /*1d960*/  FSEL R44, R44, RZ, P0 ;  /* 0x000000ff2c2c7208 */ /* 0x000fe40000000000 */
[----:B------:R-:W-:Y:S02]  /*1d970*/  LOP3.LUT R4, R176, R4, R175, 0xf6, !PT ;  /* 0x00000004b0047212 */ /* 0x000fe400078ef6af */
[----:B---3--:R-:W-:Y:S01]  /*1d980*/  FMNMX.FTZ R2, R103, R2, !PT ;  /* 0x0000000267027209 */ /* 0x008fe20007810000 */
[-CC-:B------:R-:W-:Y:S01]  /*1d990*/  FFMA.FTZ R163, R28, R3.reuse, -R44.reuse ;  /* 0x000000031ca37223 */ /* 0x180fe2000001082c */
[----:B------:R-:W-:Y:S01]  /*1d9a0*/  LEA R42, R4, UR6, 0x1 ;  /* 0x00000006042a7c11 */ /* 0x000fe2000f8e08ff */
        /* <DEDUP_REMOVED lines=43> */
[----:B------:R-:W-:Y:S03]  /*1dc60*/  FMUL.FTZ R48, R3, R2 ;  /* 0x0000000203307220 */ /* 0x000fe60000410000 */
[----:B------:R-:W-:Y:S01]  /*1dc70*/  MUFU.EX2 R110, R110 ;  /* 0x0000006e006e7308 */ /* 0x000fe20000000800 */
[----:B------:R-:W-:Y:S02]  /*1dc80*/  FSETP.NEU.FTZ.AND P1, PT, R2, -INF , PT ;  /* 0xff8000000200780b */ /* 0x000fe40003f3d000 */
[----:B------:R-:W-:Y:S02]  /*1dc90*/  FSEL R4, R0, RZ, P0 ;  /* 0x000000ff00047208 */ /* 0x000fe40000000000 */
[----:B------:R-:W-:Y:S02]  /*1dca0*/  FSEL R48, R48, RZ, P1 ;  /* 0x000000ff30307208 */ /* 0x000fe40000800000 */
[----:B------:R-:W-:Y:S03]  /*1dcb0*/  FSEL R7, R2, RZ, P1 ;  /* 0x000000ff02077208 */ /* 0x000fe60000800000 */
[----:B------:R-:W-:Y:S01]  /*1dcc0*/  MUFU.EX2 R102, R102 ;  /* 0x0000006600667308 */ /* 0x000fe20000000800 */
[----:B------:R-:W-:Y:S01]  /*1dcd0*/  FADD.FTZ R4, -R4, R151 ;  /* 0x0000009704047221 */ /* 0x000fe20000010100 */
[-CC-:B------:R-:W-:Y:S01]  /*1dce0*/  FFMA.FTZ R152, R15, R3.reuse, -R48.reuse ;  /* 0x000000030f987223 */ /* 0x180fe20000010830 */
[-CC-:B------:R-:W-:Y:S01]  /*1dcf0*/  FFMA.FTZ R153, R13, R3.reuse, -R48.reuse ;  /* 0x000000030d997223 */ /* 0x180fe20000010830 */
[-CC-:B------:R-:W-:Y:S01]  /*1dd00*/  FFMA.FTZ R68, R14, R3.reuse, -R48.reuse ;  /* 0x000000030e447223 */ /* 0x180fe20000010830 */
[-CC-:B------:R-:W-:Y:S01]  /*1dd10*/  FFMA.FTZ R94, R29, R3.reuse, -R48.reuse ;  /* 0x000000031d5e7223 */ /* 0x180fe20000010830 */
[----:B------:R-:W2:Y:S01]  /*1dd20*/  LDSM.16.MT88.4 R12, [R42+0x5000] ;  /* 0x005000002a0c783b */ /* 0x000ea20000004200 */
        /* <DEDUP_REMOVED lines=8> */
[----:B------:R-:W-:Y:S03]  /*1ddb0*/  LDSM.16.MT88.4 R32, [R42+0x5400] ;  /* 0x005400002a20783b */ /* 0x000fe60000004200 */
[----:B------:R-:W-:Y:S01]  /*1ddc0*/  MUFU.EX2 R153, R153 ;  /* 0x0000009900997308 */ /* 0x000fe20000000800 */
[-C--:B------:R-:W-:Y:S01]  /*1ddd0*/  FFMA.FTZ R155, R36, R3.reuse, -R44 ;  /* 0x00000003249b7223 */ /* 0x080fe2000001082c */
[-CC-:B------:R-:W-:Y:S01]  /*1dde0*/  FFMA.FTZ R98, R73, R3.reuse, -R48.reuse ;  /* 0x0000000349627223 */ /* 0x180fe20000010830 */
[-C--:B------:R-:W-:Y:S01]  /*1ddf0*/  FFMA.FTZ R73, R39, R3.reuse, -R48 ;  /* 0x0000000327497223 */ /* 0x080fe20000010830 */
[-C--:B------:R-:W-:Y:S01]  /*1de00*/  FFMA.FTZ R151, R239, R3.reuse, -R44 ;  /* 0x00000003ef977223 */ /* 0x080fe2000001082c */
[-C--:B------:R-:W-:Y:S01]  /*1de10*/  FFMA.FTZ R209, R207, R3.reuse, -R48 ;  /* 0x00000003cfd17223 */ /* 0x080fe20000010830 */
[-CC-:B------:R-:W-:Y:S01]  /*1de20*/  FFMA.FTZ R207, R101, R3.reuse, -R44.reuse ;  /* 0x0000000365cf7223 */ /* 0x180fe2000001082c */
[-C--:B------:R-:W-:Y:S03]  /*1de30*/  FFMA.FTZ R101, R222, R3.reuse, -R44 ;  /* 0x00000003de657223 */ /* 0x080fe6000001082c */
[----:B------:R-:W-:Y:S01]  /*1de40*/  MUFU.EX2 R171, R171 ;  /* 0x000000ab00ab7308 */ /* 0x000fe20000000800 */
[-CC-:B------:R-:W-:Y:S01]  /*1de50*/  FFMA.FTZ R78, R41, R3.reuse, -R48.reuse ;  /* 0x00000003294e7223 */ /* 0x180fe20000010830 */
[----:B------:R-:W-:Y:S02]  /*1de60*/  VIADD R41, R42, 0x5020 ;  /* 0x000050202a297836 */ /* 0x000fe40000000000 */
[-C--:B------:R-:W-:Y:S01]  /*1de70*/  FFMA.FTZ R128, R169, R3.reuse, -R48 ;  /* 0x00000003a9807223 */ /* 0x080fe20000010830 */
[-CC-:B------:R-:W-:Y:S01]  /*1de80*/  FFMA.FTZ R169, R131, R3.reuse, -R44.reuse ;  /* 0x0000000383a97223 */ /* 0x180fe2000001082c */
[-C--:B------:R-:W-:Y:S01]  /*1de90*/  FFMA.FTZ R131, R210, R3.reuse, -R44 ;  /* 0x00000003d2837223 */ /* 0x080fe2000001082c */
[-C--:B------:R-:W-:Y:S01]  /*1dea0*/  FFMA.FTZ R122, R91, R3.reuse, -R48 ;  /* 0x000000035b7a7223 */ /* 0x080fe20000010830 */
[-C--:B------:R-:W-:Y:S02]  /*1deb0*/  FFMA.FTZ R91, R19, R3.reuse, -R44 ;  /* 0x00000003135b7223 */ /* 0x080fe4000001082c */
[----:B------:R-:W-:Y:S01]  /*1dec0*/  MUFU.EX2 R209, R209 ;  /* 0x000000d100d17308 */ /* 0x000fe20000000800 */
[-CC-:B------:R-:W-:Y:S01]  /*1ded0*/  FFMA.FTZ R97, R27, R3.reuse, -R48.reuse ;  /* 0x000000031b617223 */ /* 0x180fe20000010830 */
[-C--:B------:R-:W-:Y:S01]  /*1dee0*/  FFMA.FTZ R112, R75, R3.reuse, -R48 ;  /* 0x000000034b707223 */ /* 0x080fe20000010830 */
[-C--:B------:R-:W-:Y:S01]  /*1def0*/  FFMA.FTZ R75, R168, R3.reuse, -R44 ;  /* 0x00000003a84b7223 */ /* 0x080fe2000001082c */
[-CC-:B------:R-:W-:Y:S01]  /*1df00*/  FFMA.FTZ R62, R16, R3.reuse, -R48.reuse ;  /* 0x00000003103e7223 */ /* 0x180fe20000010830 */
[-CC-:B------:R-:W-:Y:S01]  /*1df10*/  FFMA.FTZ R56, R18, R3.reuse, -R48.reuse ;  /* 0x0000000312387223 */ /* 0x180fe20000010830 */
[-CC-:B------:R-:W-:Y:S01]  /*1df20*/  FFMA.FTZ R74, R17, R3.reuse, -R48.reuse ;  /* 0x00000003114a7223 */ /* 0x180fe20000010830 */
[-C--:B------:R-:W-:Y:S03]  /*1df30*/  FFMA.FTZ R157, R71, R3.reuse, -R48 ;  /* 0x00000003479d7223 */ /* 0x080fe60000010830 */
[----:B------:R-:W-:Y:S01]  /*1df40*/  MUFU.EX2 R128, R128 ;  /* 0x0000008000807308 */ /* 0x000fe20000000800 */
[-C--:B------:R-:W-:Y:S01]  /*1df50*/  FFMA.FTZ R71, R238, R3.reuse, -R44 ;  /* 0x00000003ee477223 */ /* 0x080fe2000001082c */
[-C--:B------:R-:W-:Y:S01]  /*1df60*/  FFMA.FTZ R127, R79, R3.reuse, -R48 ;  /* 0x000000034f7f7223 */ /* 0x080fe20000010830 */
[-C--:B------:R-:W-:Y:S01]  /*1df70*/  FFMA.FTZ R79, R234, R3.reuse, -R44 ;  /* 0x00000003ea4f7223 */ /* 0x080fe2000001082c */
[-C--:B------:R-:W-:Y:S01]  /*1df80*/  FFMA.FTZ R119, R87, R3.reuse, -R48 ;  /* 0x0000000357777223 */ /* 0x080fe20000010830 */
[-C--:B------:R-:W-:Y:S01]  /*1df90*/  FFMA.FTZ R87, R214, R3.reuse, -R44 ;  /* 0x00000003d6577223 */ /* 0x080fe2000001082c */
[-C--:B------:R-:W-:Y:S01]  /*1dfa0*/  FFMA.FTZ R103, R95, R3.reuse, -R48 ;  /* 0x000000035f677223 */ /* 0x080fe20000010830 */
[-C--:B------:R-:W-:Y:S03]  /*1dfb0*/  FFMA.FTZ R95, R218, R3.reuse, -R44 ;  /* 0x00000003da5f7223 */ /* 0x080fe6000001082c */
[----:B------:R-:W3:Y:S01]  /*1dfc0*/  MUFU.EX2 R122, R122 ;  /* 0x0000007a007a7308 */ /* 0x000ee20000000800 */
[-CC-:B------:R-:W-:Y:S01]  /*1dfd0*/  FFMA.FTZ R227, R227, R3.reuse, -R48.reuse ;  /* 0x00000003e3e37223 */ /* 0x180fe20000010830 */
[-C--:B------:R-:W-:Y:S01]  /*1dfe0*/  FFMA.FTZ R72, R6, R3.reuse, -R48 ;  /* 0x0000000306487223 */ /* 0x080fe20000010830 */
[----:B------:R-:W-:Y:S01]  /*1dff0*/  FADD.FTZ R6, -R7, R150 ;  /* 0x0000009607067221 */ /* 0x000fe20000010100 */
[-C--:B------:R-:W-:Y:S01]  /*1e000*/  FFMA.FTZ R150, R217, R3.reuse, -R44 ;  /* 0x00000003d9967223 */ /* 0x080fe2000001082c */
[C---:B------:R-:W-:Y:S01]  /*1e010*/  FMUL.FTZ R7, R3.reuse, R4 ;  /* 0x0000000403077220 */ /* 0x040fe20000410000 */
[----:B------:R-:W-:Y:S02]  /*1e020*/  VIADD R4, R42, 0x5000 ;  /* 0x000050002a047836 */ /* 0x000fe40000000000 */
[----:B------:R-:W-:Y:S02]  /*1e030*/  FMUL.FTZ R5, R3, R6 ;  /* 0x0000000603057220 */ /* 0x000fe40000410000 */
[----:B------:R-:W4:Y:S01]  /*1e040*/  MUFU.EX2 R207, R207 ;  /* 0x000000cf00cf7308 */ /* 0x000f220000000800 */
[-CC-:B------:R-:W-:Y:S01]  /*1e050*/  FFMA.FTZ R50, R22, R3.reuse, -R48.reuse ;  /* 0x0000000316327223 */ /* 0x180fe20000010830 */
[----:B------:R-:W-:Y:S02]  /*1e060*/  @P2 VIADD R41, R4, 0xffffffe0 ;  /* 0xffffffe004292836 */ /* 0x000fe40000000000 */
[-CC-:B------:R-:W-:Y:S01]  /*1e070*/  FFMA.FTZ R165, R77, R3.reuse, -R48.reuse ;  /* 0x000000034da57223 */ /* 0x180fe20000010830 */
[--C-:B------:R-:W-:Y:S01]  /*1e080*/  FFMA.FTZ R77, R25, R3, -R48.reuse ;  /* 0x00000003194d7223 */ /* 0x100fe20000010830 */
[----:B-1----:R-:W-:Y:S01]  /*1e090*/  F2FP.F16.F32.PACK_AB R25, R126, R211 ;  /* 0x000000d37e19723e */ /* 0x002fe200000000ff */
[--C-:B------:R-:W-:Y:S01]  /*1e0a0*/  FFMA.FTZ R106, R67, R3, -R48.reuse ;  /* 0x00000003436a7223 */ /* 0x100fe20000010830 */
[----:B------:R-:W1:Y:S02]  /*1e0b0*/  LDSM.16.MT88.4 R28, [R41] ;  /* 0x00000000291c783b */ /* 0x000e640000004200 */
[----:B------:R-:W5:Y:S01]  /*1e0c0*/  MUFU.EX2 R23, R5 ;  /* 0x0000000500177308 */ /* 0x000f620000000800 */
[----:B---3--:R-:W-:Y:S01]  /*1e0d0*/  F2FP.F16.F32.PACK_AB R26, R122, R209 ;  /* 0x000000d17a1a723e */ /* 0x008fe200000000ff */
[-CC-:B------:R-:W-:Y:S01]  /*1e0e0*/  FFMA.FTZ R67, R24, R3.reuse, -R48.reuse ;  /* 0x0000000318437223 */ /* 0x180fe20000010830 */
[----:B------:R-:W-:Y:S01]  /*1e0f0*/  F2FP.F16.F32.PACK_AB R24, R128, R152 ;  /* 0x000000988018723e */ /* 0x000fe200000000ff */
[-CC-:B------:R-:W-:Y:S01]  /*1e100*/  FFMA.FTZ R58, R11, R3.reuse, -R48.reuse ;  /* 0x000000030b3a7223 */ /* 0x180fe20000010830 */
[-CC-:B------:R-:W-:Y:S01]  /*1e110*/  FFMA.FTZ R105, R105, R3.reuse, -R48.reuse ;  /* 0x0000000369697223 */ /* 0x180fe20000010830 */
[--C-:B------:R-:W-:Y:S01]  /*1e120*/  FFMA.FTZ R86, R86, R3, -R48.reuse ;  /* 0x0000000356567223 */ /* 0x100fe20000010830 */
[----:B------:R-:W3:Y:S03]  /*1e130*/  LDSM.16.MT88.4 R36, [R41+0x400] ;  /* 0x000400002924783b */ /* 0x000ee60000004200 */
[----:B------:R-:W2:Y:S01]  /*1e140*/  MUFU.EX2 R22, R7 ;  /* 0x0000000700167308 */ /* 0x000ea20000000800 */
[----:B----4-:R-:W-:Y:S01]  /*1e150*/  F2FP.F16.F32.PACK_AB R27, R120, R207 ;  /* 0x000000cf781b723e */ /* 0x010fe200000000ff */
[-CC-:B------:R-:W-:Y:S01]  /*1e160*/  FFMA.FTZ R121, R121, R3.reuse, -R48.reuse ;  /* 0x0000000379797223 */ /* 0x180fe20000010830 */
[-CC-:B------:R-:W-:Y:S01]  /*1e170*/  FFMA.FTZ R104, R104, R3.reuse, -R48.reuse ;  /* 0x0000000368687223 */ /* 0x180fe20000010830 */
[-CC-:B------:R-:W-:Y:S01]  /*1e180*/  FFMA.FTZ R114, R114, R3.reuse, -R48.reuse ;  /* 0x0000000372727223 */ /* 0x180fe20000010830 */
[-CC-:B------:R-:W-:Y:S01]  /*1e190*/  FFMA.FTZ R175, R235, R3.reuse, -R48.reuse ;  /* 0x00000003ebaf7223 */ /* 0x180fe20000010830 */
[-CC-:B------:R-:W-:Y:S01]  /*1e1a0*/  FFMA.FTZ R219, R219, R3.reuse, -R48.reuse ;  /* 0x00000003dbdb7223 */ /* 0x180fe20000010830 */
[----:B------:R-:W-:Y:S03]  /*1e1b0*/  FFMA.FTZ R129, R129, R3, -R48 ;  /* 0x0000000381817223 */ /* 0x000fe60000010830 */
[----:B------:R-:W4:Y:S01]  /*1e1c0*/  MUFU.EX2 R118, R118 ;  /* 0x0000007600767308 */ /* 0x000f220000000800 */
[C---:B-----5:R-:W-:Y:S01]  /*1e1d0*/  FMUL.FTZ R4, R23.reuse, R144 ;  /* 0x0000009017047220 */ /* 0x060fe20000410000 */
[C---:B------:R-:W-:Y:S01]  /*1e1e0*/  FMUL.FTZ R5, R23.reuse, R145 ;  /* 0x0000009117057220 */ /* 0x040fe20000410000 */
[C---:B------:R-:W-:Y:S01]  /*1e1f0*/  FMUL.FTZ R8, R23.reuse, R140 ;  /* 0x0000008c17087220 */ /* 0x040fe20000410000 */
[C---:B------:R-:W-:Y:S01]  /*1e200*/  FMUL.FTZ R9, R23.reuse, R141 ;  /* 0x0000008d17097220 */ /* 0x040fe20000410000 */
[C---:B------:R-:W-:Y:S01]  /*1e210*/  FMUL.FTZ R16, R23.reuse, R132 ;  /* 0x0000008417107220 */ /* 0x040fe20000410000 */
[C---:B------:R-:W-:Y:S01]  /*1e220*/  FMUL.FTZ R17, R23.reuse, R133 ;  /* 0x0000008517117220 */ /* 0x040fe20000410000 */
[----:B------:R-:W-:Y:S03]  /*1e230*/  FFMA.FTZ R133, R162, R3, -R44 ;  /* 0x00000003a2857223 */ /* 0x000fe6000001082c */
[----:B------:R-:W5:Y:S01]  /*1e240*/  MUFU.EX2 R169, R169 ;  /* 0x000000a900a97308 */ /* 0x000f620000000800 */
[C---:B--2---:R-:W-:Y:S01]  /*1e250*/  FMUL.FTZ R18, R22.reuse, R134 ;  /* 0x0000008616127220 */ /* 0x044fe20000410000 */
[----:B------:R-:W-:Y:S01]  /*1e260*/  FMUL.FTZ R19, R22, R135 ;  /* 0x0000008716137220 */ /* 0x000fe20000410000 */
[----:B------:R-:W-:Y:S01]  /*1e270*/  FFMA.FTZ R152, R23, R204, R152 ;  /* 0x000000cc17987223 */ /* 0x000fe20000010098 */
[-CC-:B------:R-:W-:Y:S01]  /*1e280*/  FFMA.FTZ R141, R154, R3.reuse, -R44.reuse ;  /* 0x000000039a8d7223 */ /* 0x180fe2000001082c */
[-CC-:B------:R-:W-:Y:S01]  /*1e290*/  FFMA.FTZ R132, R249, R3.reuse, -R44.reuse ;  /* 0x00000003f9847223 */ /* 0x180fe2000001082c */
[-CC-:B------:R-:W-:Y:S01]  /*1e2a0*/  FFMA.FTZ R145, R247, R3.reuse, -R44.reuse ;  /* 0x00000003f7917223 */ /* 0x180fe2000001082c */
[-CC-:B------:R-:W-:Y:S03]  /*1e2b0*/  FFMA.FTZ R140, R233, R3.reuse, -R44.reuse ;  /* 0x00000003e98c7223 */ /* 0x180fe6000001082c */
[----:B------:R-:W-:Y:S01]  /*1e2c0*/  MUFU.EX2 R165, R165 ;  /* 0x000000a500a57308 */ /* 0x000fe20000000800 */
[----:B------:R-:W-:Y:S01]  /*1e2d0*/  FFMA.FTZ R144, R223, R3, -R44 ;  /* 0x00000003df907223 */ /* 0x000fe2000001082c */
[C---:B------:R-:W-:Y:S01]  /*1e2e0*/  FMUL.FTZ R6, R22.reuse, R146 ;  /* 0x0000009216067220 */ /* 0x040fe20000410000 */
[C---:B------:R-:W-:Y:S01]  /*1e2f0*/  FMUL.FTZ R7, R22.reuse, R147 ;  /* 0x0000009316077220 */ /* 0x040fe20000410000 */
[C---:B------:R-:W-:Y:S01]  /*1e300*/  FMUL.FTZ R10, R22.reuse, R142 ;  /* 0x0000008e160a7220 */ /* 0x040fe20000410000 */
[----:B------:R-:W-:Y:S01]  /*1e310*/  FMUL.FTZ R11, R22, R143 ;  /* 0x0000008f160b7220 */ /* 0x000fe20000410000 */
[--C-:B------:R-:W-:Y:S01]  /*1e320*/  FFMA.FTZ R143, R130, R3, -R48.reuse ;  /* 0x00000003828f7223 */ /* 0x100fe20000010830 */
[C---:B------:R-:W-:Y:S03]  /*1e330*/  FFMA.FTZ R211, R22.reuse, R203, R211 ;  /* 0x000000cb16d37223 */ /* 0x040fe600000100d3 */
[----:B------:R-:W2:Y:S01]  /*1e340*/  MUFU.EX2 R112, R112 ;  /* 0x0000007000707308 */ /* 0x000ea20000000800 */
[----:B------:R-:W-:Y:S01]  /*1e350*/  FFMA.FTZ R130, R251, R3, -R48 ;  /* 0x00000003fb827223 */ /* 0x000fe20000010830 */
[C---:B------:R-:W-:Y:S05]  /*1e360*/  HMMA.16816.F32 R4, R24.reuse, R12, R4 ;  /* 0x0000000c1804723c */ /* 0x040fea0000001804 */
[C---:B------:R-:W-:Y:S03]  /*1e370*/  FMUL.FTZ R12, R23.reuse, R136 ;  /* 0x00000088170c7220 */ /* 0x040fe60000410000 */
[----:B------:R-:W-:Y:S01]  /*1e380*/  MUFU.EX2 R157, R157 ;  /* 0x0000009d009d7308 */ /* 0x000fe20000000800 */
[----:B------:R-:W-:Y:S01]  /*1e390*/  FMUL.FTZ R13, R23, R137 ;  /* 0x00000089170d7220 */ /* 0x000fe20000410000 */
[C---:B------:R-:W-:Y:S03]  /*1e3a0*/  HMMA.16816.F32 R8, R24.reuse, R14, R8 ;  /* 0x0000000e1808723c */ /* 0x040fe60000001808 */
[C---:B------:R-:W-:Y:S01]  /*1e3b0*/  FMUL.FTZ R14, R22.reuse, R138 ;  /* 0x0000008a160e7220 */ /* 0x040fe20000410000 */
[----:B------:R-:W-:Y:S01]  /*1e3c0*/  FMUL.FTZ R15, R22, R139 ;  /* 0x0000008b160f7220 */ /* 0x000fe20000410000 */
[-CC-:B------:R-:W-:Y:S03]  /*1e3d0*/  FFMA.FTZ R137, R158, R3.reuse, -R44.reuse ;  /* 0x000000039e897223 */ /* 0x180fe6000001082c */
[----:B------:R-:W3:Y:S01]  /*1e3e0*/  MUFU.EX2 R106, R106 ;  /* 0x0000006a006a7308 */ /* 0x000ee20000000800 */
[-CC-:B------:R-:W-:Y:S01]  /*1e3f0*/  FFMA.FTZ R136, R241, R3.reuse, -R44.reuse ;  /* 0x00000003f1887223 */ /* 0x180fe2000001082c */
[-C--:B------:R-:W-:Y:S01]  /*1e400*/  FFMA.FTZ R22, R167, R3.reuse, -R44 ;  /* 0x00000003a7167223 */ /* 0x080fe2000001082c */
[-CC-:B------:R-:W-:Y:S01]  /*1e410*/  FFMA.FTZ R139, R156, R3.reuse, -R48.reuse ;  /* 0x000000039c8b7223 */ /* 0x180fe20000010830 */
[-CC-:B------:R-:W-:Y:S01]  /*1e420*/  FFMA.FTZ R134, R245, R3.reuse, -R48.reuse ;  /* 0x00000003f5867223 */ /* 0x180fe20000010830 */
[C---:B-1----:R-:W-:Y:S05]  /*1e430*/  HMMA.16816.F32 R12, R24.reuse, R28, R12 ;  /* 0x0000001c180c723c */ /* 0x042fea000000180c */
[----:B------:R-:W1:Y:S01]  /*1e440*/  MUFU.EX2 R155, R155 ;  /* 0x0000009b009b7308 */ /* 0x000e620000000800 */
[-CC-:B------:R-:W-:Y:S01]  /*1e450*/  FFMA.FTZ R142, R231, R3.reuse, -R48.reuse ;  /* 0x00000003e78e7223 */ /* 0x180fe20000010830 */
[-CC-:B------:R-:W-:Y:S01]  /*1e460*/  FFMA.FTZ R135, R160, R3.reuse, -R48.reuse ;  /* 0x00000003a0877223 */ /* 0x180fe20000010830 */
[-CC-:B------:R-:W-:Y:S01]  /*1e470*/  FFMA.FTZ R147, R243, R3.reuse, -R48.reuse ;  /* 0x00000003f3937223 */ /* 0x180fe20000010830 */
[--C-:B------:R-:W-:Y:S01]  /*1e480*/  FFMA.FTZ R138, R237, R3, -R48.reuse ;  /* 0x00000003ed8a7223 */ /* 0x100fe20000010830 */
[----:B------:R-:W-:Y:S01]  /*1e490*/  HMMA.16816.F32 R16, R24, R30, R16 ;  /* 0x0000001e1810723c */ /* 0x000fe20000001810 */
[----:B------:R-:W1:Y:S04]  /*1e4a0*/  LDSM.16.MT88.4 R28, [R42+0x5800] ;  /* 0x005800002a1c783b */ /* 0x000e680000004200 */
[----:B------:R-:W1:Y:S01]  /*1e4b0*/  MUFU.EX2 R98, R98 ;  /* 0x0000006200627308 */ /* 0x000e620000000800 */
[----:B----4-:R-:W-:Y:S01]  /*1e4c0*/  F2FP.F16.F32.PACK_AB R24, R118, R171 ;  /* 0x000000ab7618723e */ /* 0x010fe200000000ff */
[--C-:B------:R-:W-:Y:S01]  /*1e4d0*/  FFMA.FTZ R146, R221, R3, -R48.reuse ;  /* 0x00000003dd927223 */ /* 0x100fe20000010830 */
[----:B-----5:R-:W-:Y:S01]  /*1e4e0*/  F2FP.F16.F32.PACK_AB R25, R116, R169 ;  /* 0x000000a97419723e */ /* 0x020fe200000000ff */
[--C-:B------:R-:W-:Y:S01]  /*1e4f0*/  FFMA.FTZ R154, R215, R3, -R48.reuse ;  /* 0x00000003d79a7223 */ /* 0x100fe20000010830 */
[----:B--2---:R-:W-:Y:S01]  /*1e500*/  F2FP.F16.F32.PACK_AB R26, R112, R165 ;  /* 0x000000a5701a723e */ /* 0x004fe200000000ff */
[--C-:B------:R-:W-:Y:S01]  /*1e510*/  FFMA.FTZ R203, R205, R3, -R48.reuse ;  /* 0x00000003cdcb7223 */ /* 0x100fe20000010830 */
[----:B------:R-:W-:Y:S03]  /*1e520*/  F2FP.F16.F32.PACK_AB R27, R110, R163 ;  /* 0x000000a36e1b723e */ /* 0x000fe600000000ff */
[----:B------:R-:W-:Y:S01]  /*1e530*/  MUFU.EX2 R131, R131 ;  /* 0x0000008300837308 */ /* 0x000fe20000000800 */
[-CC-:B------:R-:W-:Y:S01]  /*1e540*/  FFMA.FTZ R99, R99, R3.reuse, -R48.reuse ;  /* 0x0000000363637223 */ /* 0x180fe20000010830 */
[-CC-:B------:R-:W-:Y:S01]  /*1e550*/  FFMA.FTZ R159, R159, R3.reuse, -R48.reuse ;  /* 0x000000039f9f7223 */ /* 0x180fe20000010830 */
[-C--:B------:R-:W-:Y:S01]  /*1e560*/  FFMA.FTZ R111, R111, R3.reuse, -R48 ;  /* 0x000000036f6f7223 */ /* 0x080fe20000010830 */
[----:B------:R-:W-:Y:S01]  /*1e570*/  FADD.FTZ R126, R126, R211 ;  /* 0x000000d37e7e7221 */ /* 0x000fe20000010000 */
[----:B------:R-:W-:Y:S01]  /*1e580*/  FADD.FTZ R152, R128, R152 ;  /* 0x0000009880987221 */ /* 0x000fe20000010000 */
[C---:B------:R-:W-:Y:S04]  /*1e590*/  HMMA.16816.F32 R4, R24.reuse, R32, R4 ;  /* 0x000000201804723c */ /* 0x040fe80000001804 */
[----:B------:R-:W2:Y:S01]  /*1e5a0*/  MUFU.EX2 R96, R96 ;  /* 0x0000006000607308 */ /* 0x000ea20000000800 */
[----:B------:R-:W-:Y:S01]  /*1e5b0*/  FADD.FTZ R207, R207, R126 ;  /* 0x0000007ecfcf7221 */ /* 0x000fe20000010000 */
[----:B------:R-:W-:Y:S01]  /*1e5c0*/  FADD.FTZ R209, R209, R152 ;  /* 0x00000098d1d17221 */ /* 0x000fe20000010000 */
[----:B------:R-:W-:Y:S01]  /*1e5d0*/  FFMA.FTZ R69, R69, R3, -R48 ;  /* 0x0000000345457223 */ /* 0x000fe20000010830 */
[----:B------:R-:W-:Y:S01]  /*1e5e0*/  ISETP.GT.AND P0, PT, R200, R177, PT ;  /* 0x000000b1c800720c */ /* 0x000fe20003f04270 */
[----:B------:R-:W-:Y:S01]  /*1e5f0*/  FADD.FTZ R120, R120, R207 ;  /* 0x000000cf78787221 */ /* 0x000fe20000010000 */
[C---:B------:R-:W-:Y:S01]  /*1e600*/  HMMA.16816.F32 R8, R24.reuse, R34, R8 ;  /* 0x000000221808723c */ /* 0x040fe20000001808 */
[----:B------:R-:W4:Y:S03]  /*1e610*/  LDSM.16.MT88.4 R32, [R41+0x800] ;  /* 0x000800002920783b */ /* 0x000f260000004200 */
[----:B------:R-:W-:Y:S01]  /*1e620*/  MUFU.EX2 R127, R127 ;  /* 0x0000007f007f7308 */ /* 0x000fe20000000800 */
[----:B------:R-:W-:Y:S01]  /*1e630*/  FADD.FTZ R169, R169, R120 ;  /* 0x00000078a9a97221 */ /* 0x000fe20000010000 */
[----:B------:R-:W-:Y:S01]  /*1e640*/  FADD.FTZ R122, R122, R209 ;  /* 0x000000d17a7a7221 */ /* 0x000fe20000010000 */
[-C--:B------:R-:W-:Y:S01]  /*1e650*/  FFMA.FTZ R59, R59, R3.reuse, -R48 ;  /* 0x000000033b3b7223 */ /* 0x080fe20000010830 */
[----:B------:R-:W-:Y:S02]  /*1e660*/  VIADD R200, R200, 0xffffffff ;  /* 0xffffffffc8c87836 */ /* 0x000fe40000000000 */
[----:B------:R-:W-:Y:S01]  /*1e670*/  FADD.FTZ R116, R116, R169 ;  /* 0x000000a974747221 */ /* 0x000fe20000010000 */
[C---:B---3--:R-:W-:Y:S03]  /*1e680*/  HMMA.16816.F32 R12, R24.reuse, R36, R12 ;  /* 0x00000024180c723c */ /* 0x048fe6000000180c */
[----:B------:R-:W3:Y:S01]  /*1e690*/  MUFU.EX2 R94, R94 ;  /* 0x0000005e005e7308 */ /* 0x000ee20000000800 */
[----:B------:R-:W-:Y:S01]  /*1e6a0*/  FADD.FTZ R163, R163, R116 ;  /* 0x00000074a3a37221 */ /* 0x000fe20000010000 */
[----:B------:R-:W-:Y:S01]  /*1e6b0*/  FADD.FTZ R171, R171, R122 ;  /* 0x0000007aabab7221 */ /* 0x000fe20000010000 */
[-CC-:B------:R-:W-:Y:S01]  /*1e6c0*/  FFMA.FTZ R83, R83, R3.reuse, -R48.reuse ;  /* 0x0000000353537223 */ /* 0x180fe20000010830 */
[-CC-:B------:R-:W-:Y:S01]  /*1e6d0*/  FFMA.FTZ R61, R61, R3.reuse, -R48.reuse ;  /* 0x000000033d3d7223 */ /* 0x180fe20000010830 */
[----:B------:R-:W-:Y:S01]  /*1e6e0*/  FFMA.FTZ R53, R53, R3, -R48 ;  /* 0x0000000335357223 */ /* 0x000fe20000010830 */
[----:B------:R-:W-:Y:S01]  /*1e6f0*/  HMMA.16816.F32 R16, R24, R38, R16 ;  /* 0x000000261810723c */ /* 0x000fe20000001810 */
[----:B------:R-:W5:Y:S03]  /*1e700*/  LDSM.16.MT88.4 R36, [R42+0x5c00] ;  /* 0x005c00002a24783b */ /* 0x000f660000004200 */
[----:B------:R-:W-:Y:S01]  /*1e710*/  MUFU.EX2 R125, R125 ;  /* 0x0000007d007d7308 */ /* 0x000fe20000000800 */
[----:B------:R-:W-:Y:S01]  /*1e720*/  F2FP.F16.F32.PACK_AB R24, R106, R157 ;  /* 0x0000009d6a18723e */ /* 0x000fe200000000ff */
[----:B------:R-:W-:Y:S01]  /*1e730*/  FADD.FTZ R118, R118, R171 ;  /* 0x000000ab76767221 */ /* 0x000fe20000010000 */
[----:B-1----:R-:W-:Y:S02]  /*1e740*/  F2FP.F16.F32.PACK_AB R25, R102, R155 ;  /* 0x0000009b6619723e */ /* 0x002fe400000000ff */
[----:B------:R-:W-:Y:S01]  /*1e750*/  F2FP.F16.F32.PACK_AB R26, R98, R153 ;  /* 0x00000099621a723e */ /* 0x000fe200000000ff */
[----:B------:R-:W-:Y:S01]  /*1e760*/  FADD.FTZ R165, R165, R118 ;  /* 0x00000076a5a57221 */ /* 0x000fe20000010000 */
[----:B--2---:R-:W-:Y:S03]  /*1e770*/  F2FP.F16.F32.PACK_AB R27, R96, R131 ;  /* 0x00000083601b723e */ /* 0x004fe600000000ff */
[----:B------:R-:W1:Y:S01]  /*1e780*/  MUFU.EX2 R92, R92 ;  /* 0x0000005c005c7308 */ /* 0x000e620000000800 */
[----:B------:R-:W-:Y:S03]  /*1e790*/  FADD.FTZ R112, R112, R165 ;  /* 0x000000a570707221 */ /* 0x000fe60000010000 */
[C---:B------:R-:W-:Y:S06]  /*1e7a0*/  HMMA.16816.F32 R4, R24.reuse, R28, R4 ;  /* 0x0000001c1804723c */ /* 0x040fec0000001804 */
[----:B------:R-:W-:Y:S01]  /*1e7b0*/  MUFU.EX2 R119, R119 ;  /* 0x0000007700777308 */ /* 0x000fe20000000800 */
[----:B------:R-:W-:Y:S04]  /*1e7c0*/  FADD.FTZ R157, R157, R112 ;  /* 0x000000709d9d7221 */ /* 0x000fe80000010000 */
[----:B------:R-:W-:Y:S01]  /*1e7d0*/  FADD.FTZ R106, R106, R157 ;  /* 0x0000009d6a6a7221 */ /* 0x000fe20000010000 */
[C---:B------:R-:W-:Y:S01]  /*1e7e0*/  HMMA.16816.F32 R8, R24.reuse, R30, R8 ;  /* 0x0000001e1808723c */ /* 0x040fe20000001808 */
[----:B------:R-:W2:Y:S03]  /*1e7f0*/  LDSM.16.MT88.4 R28, [R41+0xc00] ;  /* 0x000c0000291c783b */ /* 0x000ea60000004200 */
[----:B------:R-:W5:Y:S01]  /*1e800*/  MUFU.EX2 R90, R90 ;  /* 0x0000005a005a7308 */ /* 0x000f620000000800 */
[----:B------:R-:W-:Y:S04]  /*1e810*/  FADD.FTZ R153, R153, R106 ;  /* 0x0000006a99997221 */ /* 0x000fe80000010000 */
[----:B------:R-:W-:Y:S01]  /*1e820*/  FADD.FTZ R98, R98, R153 ;  /* 0x0000009962627221 */ /* 0x000fe20000010000 */
[C---:B----4-:R-:W-:Y:S04]  /*1e830*/  HMMA.16816.F32 R12, R24.reuse, R32, R12 ;  /* 0x00000020180c723c */ /* 0x050fe8000000180c */
[----:B------:R-:W-:Y:S04]  /*1e840*/  MUFU.EX2 R117, R117 ;  /* 0x0000007500757308 */ /* 0x000fe80000000800 */
[----:B------:R-:W-:Y:S01]  /*1e850*/  HMMA.16816.F32 R16, R24, R34, R16 ;  /* 0x000000221810723c */ /* 0x000fe20000001810 */
[----:B------:R-:W4:Y:S05]  /*1e860*/  LDSM.16.MT88.4 R32, [R42+0x6000] ;  /* 0x006000002a20783b */ /* 0x000f2a0000004200 */
[----:B------:R-:W2:Y:S01]  /*1e870*/  MUFU.EX2 R88, R88 ;  /* 0x0000005800587308 */ /* 0x000ea20000000800 */
        /* <DEDUP_REMOVED lines=9> */
[----:B--2---:R-:W-:Y:S09]  /*1e910*/  F2FP.F16.F32.PACK_AB R27, R88, R117 ;  /* 0x00000075581b723e */ /* 0x004ff200000000ff */
[----:B------:R-:W-:Y:S01]  /*1e920*/  MUFU.EX2 R107, R107 ;  /* 0x0000006b006b7308 */ /* 0x000fe20000000800 */
[C---:B------:R-:W-:Y:S09]  /*1e930*/  HMMA.16816.F32 R4, R24.reuse, R36, R4 ;  /* 0x000000241804723c */ /* 0x040ff20000001804 */
[----:B------:R-:W2:Y:S01]  /*1e940*/  MUFU.EX2 R80, R80 ;  /* 0x0000005000507308 */ /* 0x000ea20000000800 */
[C---:B------:R-:W-:Y:S01]  /*1e950*/  HMMA.16816.F32 R8, R24.reuse, R38, R8 ;  /* 0x000000261808723c */ /* 0x040fe20000001808 */
[----:B------:R-:W3:Y:S08]  /*1e960*/  LDSM.16.MT88.4 R36, [R41+0x1000] ;  /* 0x001000002924783b */ /* 0x000ef00000004200 */
[----:B------:R-:W-:Y:S01]  /*1e970*/  MUFU.EX2 R103, R103 ;  /* 0x0000006700677308 */ /* 0x000fe20000000800 */
[C---:B------:R-:W-:Y:S09]  /*1e980*/  HMMA.16816.F32 R12, R24.reuse, R28, R12 ;  /* 0x0000001c180c723c */ /* 0x040ff2000000180c */
[----:B------:R-:W5:Y:S01]  /*1e990*/  MUFU.EX2 R78, R78 ;  /* 0x0000004e004e7308 */ /* 0x000f620000000800 */
[----:B------:R-:W-:Y:S01]  /*1e9a0*/  HMMA.16816.F32 R16, R24, R30, R16 ;  /* 0x0000001e1810723c */ /* 0x000fe20000001810 */
[----:B------:R-:W3:Y:S02]  /*1e9b0*/  LDSM.16.MT88.4 R28, [R42+0x6400] ;  /* 0x006400002a1c783b */ /* 0x000ee40000004200 */
[----:B-1----:R-:W-:Y:S01]  /*1e9c0*/  F2FP.F16.F32.PACK_AB R24, R82, R109 ;  /* 0x0000006d5218723e */ /* 0x002fe200000000ff */
[----:B------:R-:W-:Y:S01]  /*1e9d0*/  FADD.FTZ R109, R109, R90 ;  /* 0x0000005a6d6d7221 */ /* 0x000fe20000010000 */
[----:B--2---:R-:W-:Y:S04]  /*1e9e0*/  F2FP.F16.F32.PACK_AB R25, R80, R107 ;  /* 0x0000006b5019723e */ /* 0x004fe800000000ff */
[----:B------:R-:W-:Y:S01]  /*1e9f0*/  MUFU.EX2 R101, R101 ;  /* 0x0000006500657308 */ /* 0x000fe20000000800 */
[----:B------:R-:W-:Y:S09]  /*1ea00*/  FADD.FTZ R82, R82, R109 ;  /* 0x0000006d52527221 */ /* 0x000ff20000010000 */
[----:B------:R-:W1:Y:S01]  /*1ea10*/  MUFU.EX2 R76, R76 ;  /* 0x0000004c004c7308 */ /* 0x000e620000000800 */
[C---:B-----5:R-:W-:Y:S01]  /*1ea20*/  F2FP.F16.F32.PACK_AB R26, R78.reuse, R103 ;  /* 0x000000674e1a723e */ /* 0x060fe200000000ff */
[----:B------:R-:W-:Y:S04]  /*1ea30*/  FADD.FTZ R103, R103, R82 ;  /* 0x0000005267677221 */ /* 0x000fe80000010000 */
[----:B------:R-:W-:Y:S04]  /*1ea40*/  FADD.FTZ R78, R78, R103 ;  /* 0x000000674e4e7221 */ /* 0x000fe80000010000 */
[----:B------:R-:W-:Y:S10]  /*1ea50*/  MUFU.EX2 R97, R97 ;  /* 0x0000006100617308 */ /* 0x000ff40000000800 */
        /* <DEDUP_REMOVED lines=63> */
[----:B---3--:R-:W-:Y:S01]  /*1ee50*/  F2FP.F16.F32.PACK_AB R26, R58, R77 ;  /* 0x0000004d3a1a723e */ /* 0x008fe200000000ff */
        /* <DEDUP_REMOVED lines=59> */
[----:B------:R-:W3:Y:S02]  /*1f210*/  LDSM.16.MT88.4 R28, [R42+0x7c00] ;  /* 0x007c00002a1c783b */ /* 0x000ee40000004200 */
        /* <DEDUP_REMOVED lines=118> */
[C---:B------:R-:W-:Y:S03]  /*1f980*/  HMMA.16816.F32 R4, R24.reuse, R32, R4 ;  /* 0x000000201804723c */ /* 0x040fe60000001804 */
        /* <DEDUP_REMOVED lines=69> */
.L_x_5285:
        /* <DEDUP_REMOVED lines=10> */
.L_x_5300:
[----:B------:R-:W-:Y:S01]  /*1fe80*/  FSETP.NE.FTZ.AND P1, PT, R11, RZ, PT ;  /* 0x000000ff0b00720b */ /* 0x000fe20003f35000 */
[----:B----4-:R-:W-:Y:S01]  /*1fe90*/  FADD.FTZ R8, R9, R10 ;  /* 0x0000000a09087221 */ /* 0x010fe20000010000 */
[----:B------:R-:W2:Y:S01]  /*1fea0*/  S2R R3, SR_TID.X ;  /* 0x0000000000037919 */ /* 0x000ea20000002100 */
[----:B------:R-:W-:Y:S01]  /*1feb0*/  MOV R20, 0xff800000 ;  /* 0xff80000000147802 */ /* 0x000fe20000000f00 */
[----:B------:R-:W4:Y:S01]  /*1fec0*/  MUFU.RCP R7, R11 ;  /* 0x0000000b00077308 */ /* 0x000f220000001000 */
[----:B------:R-:W-:Y:S01]  /*1fed0*/  LOP3.LUT R43, R43, 0x3e00, R174, 0xf8, !PT ;  /* 0x00003e002b2b7812 */ /* 0x000fe200078ef8ae */
        /* <DEDUP_REMOVED lines=22> */
[----:B------:R2:W1:Y:S01]  /*20040*/  @P0 MUFU.LG2 R6, R8 ;  /* 0x0000000800060308 */ /* 0x0004620000000c00 */
[C---:B------:R-:W-:Y:S01]  /*20050*/  FMUL.FTZ R139, R4.reuse, R139 ;  /* 0x0000008b048b7220 */ /* 0x040fe20000410000 */
[C---:B------:R-:W-:Y:S01]  /*20060*/  FMUL.FTZ R134, R4.reuse, R134 ;  /* 0x0000008604867220 */ /* 0x040fe20000410000 */
[----:B------:R-:W-:Y:S01]  /*20070*/  FMUL.FTZ R135, R4, R135 ;  /* 0x0000008704877220 */ /* 0x000fe20000410000 */
[----:B--2---:R-:W-:Y:S01]  /*20080*/  SHF.L.U32 R8, R3, 0x3, RZ ;  /* 0x0000000303087819 */ /* 0x004fe200000006ff */
[----:B-1----:R-:W-:-:S03]  /*20090*/  @P0 FMUL.FTZ R6, R6, 0.69314718246459960938 ;  /* 0x3f31721806060820 */ /* 0x002fc60000410000 */
[----:B------:R-:W-:Y:S01]  /*200a0*/  LOP3.LUT R43, R43, 0x20, R8, 0xf8, !PT ;  /* 0x000000202b2b7812 */ /* 0x000fe200078ef808 */
[----:B------:R-:W-:Y:S01]  /*200b0*/  @P0 FFMA.FTZ R2, R5, R0, R6 ;  /* 0x0000000005020223 */ /* 0x000fe20000010006 */
[----:B------:R-:W-:Y:S02]  /*200c0*/  SHF.R.U32.HI R0, RZ, 0x2, R3 ;  /* 0x00000002ff007819 */ /* 0x000fe40000011603 */
        /* <DEDUP_REMOVED lines=69> */
.L_x_5295:
[----:B------:R-:W-:Y:S05]  /*20520*/  BSYNC.RECONVERGENT B0 ;  /* 0x0000000000007941 */ /* 0x000fea0003800200 */
.L_x_5294:
[----:B------:R-:W-:Y:S01]  /*20530*/  MOV R185, 0x0 ;  /* 0x0000000000b97802 */ /* 0x000fe20000000f00 */
[----:B------:R-:W-:Y:S04]  /*20540*/  @!P6 ST.E.128 desc[UR4][R24.64], R12 ;  /* 0x0000000c1800e985 */ /* 0x000fe8000c101d04 */
[----:B------:R-:W-:Y:S04]  /*20550*/  @!P5 ST.E.128 desc[UR4][R24.64+0x800], R8 ;  /* 0x000800081800d985 */ /* 0x000fe8000c101d04 */
[----:B------:R1:W-:Y:S02]  /*20560*/  @!P4 ST.E.128 desc[UR4][R24.64+0x1000], R4 ;  /* 0x001000041800c985 */ /* 0x0003e4000c101d04 */
[----:B-1-3-5:R-:W-:Y:S05]  /*20570*/  @P3 RET.REL.NODEC R184 `(_ZN5flash24flash_fwd_splitkv_kernelI23Flash_fwd_kernel_traitsILi32ELi64ELi256ELi4ELb0ELb0EN7cutlass6half_tE19Flash_kernel_traitsILi32ELi64ELi256ELi4ES3_EELb0ELb1ELb0ELb0ELb1ELb1ELb1ELb1EEEvNS_16Flash_fwd_paramsE) ;  /* 0xfffffdf8b8a03950 */ /* 0x02afea0003c3ffff */
[----:B------:R-:W-:Y:S01]  /*20580*/  MOV R185, 0x0 ;  /* 0x0000000000b97802 */ /* 0x000fe20000000f00 */
[----:B------:R1:W-:Y:S03]  /*20590*/  ST.E.128 desc[UR4][R24.64+0x1800], R16 ;  /* 0x0018001018007985 */ /* 0x0003e6000c101d04 */
[----:B-1----:R-:W-:Y:S05]  /*205a0*/  RET.REL.NODEC R184 `(_ZN5flash24flash_fwd_splitkv_kernelI23Flash_fwd_kernel_traitsILi32ELi64ELi256ELi4ELb0ELb0EN7cutlass6half_tE19Flash_kernel_traitsILi32ELi64ELi256ELi4ES3_EELb0ELb1ELb0ELb0ELb1ELb1ELb1ELb1EEEvNS_16Flash_fwd_paramsE) ;  /* 0xfffffdf8b8947950 */ /* 0x002fea0003c3ffff */
.L_x_5293:
[----:B------:R-:W-:Y:S01]  /*205b0*/  MOV R4, 0x2 ;  /* 0x0000000200047802 */ /* 0x000fe20000000f00 */
[----:B------:R-:W-:Y:S01]  /*205c0*/  IMAD.MOV.U32 R3, RZ, RZ, 0x1f ;  /* 0x0000001fff037424 */ /* 0x000fe200078e00ff */
[----:B------:R-:W-:-:S07]  /*205d0*/  MOV R6, 0xffffffff ;  /* 0xffffffff00067802 */ /* 0x000fce0000000f00 */
[----:B-1---5:R-:W-:Y:S05]  /*205e0*/  WARPSYNC.COLLECTIVE R6, `(.L_x_5296) ;  /* 0x0000000006087348 */ /* 0x022fea0003c00000 */
[----:B------:R2:W3:Y:S02]  /*205f0*/  SHFL.BFLY P0, R10, R204, R4, R3 ;  /* 0x0c000004cc0a7389 */ /* 0x0004e40000000003 */
[----:B-123-5:R-:W-:Y:S05]  /*20600*/  ENDCOLLECTIVE ;  /* 0x000000000000791b */ /* 0x02efea0003800000 */
.L_x_5296:
[----:B------:R-:W-:Y:S02]  /*20610*/  IMAD.MOV.U32 R7, RZ, RZ, R10 ;  /* 0x000000ffff077224 */ /* 0x000fe400078e000a */
[----:B------:R-:W-:Y:S02]  /*20620*/  IMAD.MOV.U32 R4, RZ, RZ, 0x1 ;  /* 0x00000001ff047424 */ /* 0x000fe400078e00ff */
[----:B------:R-:W-:-:S05]  /*20630*/  FADD.FTZ R8, R7, R204 ;  /* 0x000000cc07087221 */ /* 0x000fca0000010000 */
[----:B------:R-:W-:-:S07]  /*20640*/  MOV R204, R8 ;  /* 0x0000000800cc7202 */ /* 0x000fce0000000f00 */
[----:B------:R-:W-:Y:S05]  /*20650*/  WARPSYNC.COLLECTIVE R6, `(.L_x_5297) ;  /* 0x0000000006087348 */ /* 0x000fea0003c00000 */
[----:B------:R1:W2:Y:S02]  /*20660*/  SHFL.BFLY P0, R10, R204, R4, R3 ;  /* 0x0c000004cc0a7389 */ /* 0x0002a40000000003 */
[----:B-12---:R-:W-:Y:S05]  /*20670*/  ENDCOLLECTIVE ;  /* 0x000000000000791b */ /* 0x006fea0003800000 */
.L_x_5297:
[----:B------:R-:W-:Y:S01]  /*20680*/  MOV R204, R203 ;  /* 0x000000cb00cc7202 */ /* 0x000fe20000000f00 */
[----:B------:R-:W-:Y:S01]  /*20690*/  IMAD.MOV.U32 R4, RZ, RZ, 0x2 ;  /* 0x00000002ff047424 */ /* 0x000fe200078e00ff */
[----:B------:R-:W-:-:S07]  /*206a0*/  MOV R7, R10 ;  /* 0x0000000a00077202 */ /* 0x000fce0000000f00 */
[----:B------:R-:W-:Y:S05]  /*206b0*/  WARPSYNC.COLLECTIVE R6, `(.L_x_5298) ;  /* 0x0000000006087348 */ /* 0x000fea0003c00000 */
[----:B------:R1:W2:Y:S02]  /*206c0*/  SHFL.BFLY P0, R10, R204, R4, R3 ;  /* 0x0c000004cc0a7389 */ /* 0x0002a40000000003 */
[----:B-12---:R-:W-:Y:S05]  /*206d0*/  ENDCOLLECTIVE ;  /* 0x000000000000791b */ /* 0x006fea0003800000 */
.L_x_5298:
[----:B------:R-:W-:Y:S01]  /*206e0*/  FADD.FTZ R11, R8, R7 ;  /* 0x00000007080b7221 */ /* 0x000fe20000010000 */
[----:B------:R-:W-:Y:S01]  /*206f0*/  FADD.FTZ R9, R10, R203 ;  /* 0x000000cb0a097221 */ /* 0x000fe20000010000 */
[----:B------:R-:W-:-:S04]  /*20700*/  MOV R4, 0x1 ;  /* 0x0000000100047802 */ /* 0x000fc80000000f00 */
[----:B------:R-:W-:-:S07]  /*20710*/  MOV R204, R9 ;  /* 0x0000000900cc7202 */ /* 0x000fce0000000f00 */
[----:B------:R-:W-:Y:S05]  /*20720*/  WARPSYNC.COLLECTIVE R6, `(.L_x_5299) ;  /* 0x0000000006087348 */ /* 0x000fea0003c00000 */
[----:B------:R1:W2:Y:S02]  /*20730*/  SHFL.BFLY P0, R10, R204, R4, R3 ;  /* 0x0c000004cc0a7389 */ /* 0x0002a40000000003 */
[----:B-12---:R-:W-:Y:S05]  /*20740*/  ENDCOLLECTIVE ;  /* 0x000000000000791b */ /* 0x006fea0003800000 */
.L_x_5299:
[----:B------:R-:W-:Y:S05]  /*20750*/  BRA `(.L_x_5300) ;  /* 0xfffffff400c87947 */ /* 0x000fea000383ffff */
.L_x_5301:
        /* <DEDUP_REMOVED lines=10> */
.L_x_10271:


//--------------------- .text._ZN5flash24flash_fwd_splitkv_kernelI23Flash_fwd_kernel_traitsILi32ELi64ELi256ELi4ELb0ELb0EN7cutlass6half_tE19Flash_kernel_traitsILi32ELi64ELi256ELi4ES3_EELb0ELb1ELb1ELb0ELb0ELb0ELb1ELb1EEEvNS_16Flash_fwd_paramsE --------------------------
	.section	.text._ZN5flash24flash_fwd_splitkv_kernelI23Flash_fwd_kernel_traitsILi32ELi64ELi256ELi4ELb0ELb0EN7cutlass6half_tE19Flash_kernel_traitsILi32ELi64ELi256ELi4ES3_EELb0ELb1ELb1ELb0ELb0ELb0ELb1ELb1EEEvNS_16Flash_fwd_paramsE,"ax",@progbits
	.align	128
        .global         _ZN5flash24flash_fwd_splitkv_kernelI23Flash_fwd_kernel_traitsILi32ELi64ELi256ELi4ELb0ELb0EN7cutlass6half_tE19Flash_kernel_traitsILi32ELi64ELi256ELi4ES3_EELb0ELb1ELb1ELb0ELb0ELb0ELb1ELb1EEEvNS_16Flash_fwd_paramsE
        .type           _ZN5flash24flash_fwd_splitkv_kernelI23Flash_fwd_kernel_traitsILi32ELi64ELi256ELi4ELb0ELb0EN7cutlass6half_tE19Flash_kernel_traitsILi32ELi64ELi256ELi4ES3_EELb0ELb1ELb1ELb0ELb0ELb0ELb1ELb1EEEvNS_16Flash_fwd_paramsE,@function
        .size           _ZN5flash24flash_fwd_splitkv_kernelI23Flash_fwd_kernel_traitsILi32ELi64ELi256ELi4ELb0ELb0EN7cutlass6half_tE19Flash_kernel_traitsILi32ELi64ELi256ELi4ES3_EELb0ELb1ELb1ELb0ELb0ELb0ELb1ELb1EEEvNS_16Flash_fwd_paramsE,(.L_x_10272 - _ZN5flash24flash_fwd_splitkv_kernelI23Flash_fwd_kernel_traitsILi32ELi64ELi256ELi4ELb0ELb0EN7cutlass6half_tE19Flash_kernel_traitsILi32ELi64ELi256ELi4ES3_EELb0ELb1ELb1ELb0ELb0ELb0ELb1ELb1EEEvNS_16Flash_fwd_paramsE)
        .other          _ZN5flash24flash_fwd_splitkv_kernelI23Flash_fwd_kernel_traitsILi32ELi64ELi256ELi4ELb0ELb0EN7cutlass6half_tE19Flash_kernel_traitsILi32ELi64ELi256ELi4ES3_EELb0ELb1ELb1ELb0ELb0ELb0ELb1ELb1EEEvNS_16Flash_fwd_paramsE,@"STO_CUDA_ENTRY STV_DEFAULT"
_ZN5flash24flash_fwd_splitkv_kernelI23Flash_fwd_kernel_traitsILi32ELi64ELi256ELi4ELb0ELb0EN7cutlass6half_tE19Flash_kernel_traitsILi32ELi64ELi256ELi4ES3_EELb0ELb1ELb1ELb0ELb0ELb0ELb1ELb1EEEvNS_16Flash_fwd_paramsE:
.text._ZN5flash24flash_fwd_splitkv_kernelI23Flash_fwd_kernel_traitsILi32ELi64ELi256ELi4ELb0ELb0EN7cutlass6half_tE19Flash_kernel_traitsILi32ELi64ELi256ELi4ES3_EELb0ELb1ELb1ELb0ELb0ELb0ELb1ELb1EEEvNS_16Flash_fwd_paramsE:
        /* <DEDUP_REMOVED lines=30> */
[----:B------:R-:W-:Y:S05]  /*01e0*/  CALL.REL.NOINC `($_ZN5flash24flash_fwd_splitkv_kernelI23Flash_fwd_kernel_traitsILi32ELi64ELi256ELi4ELb0ELb0EN7cutlass6half_tE19Flash_kernel_traitsILi32ELi64ELi256ELi4ES3_EELb0ELb1ELb1ELb0ELb0ELb0ELb1ELb1EEEvNS_16Flash_fwd_paramsE$_ZN5flash30compute_attn_1rowblock_splitkvI23Flash_fwd_kernel_traitsILi32ELi64ELi256ELi4ELb0ELb0EN7cutlass6half_tE19Flash_kernel_traitsILi32ELi64ELi256ELi4ES3_EELb0ELb1ELb1ELb0ELb0ELb0ELb1ELb1ENS_16Flash_fwd_paramsEEEvRKT8_iiiii) ;  /* 0x0000000000087944 */ /* 0x000fea0003c00000 */
[----:B------:R-:W-:Y:S05]  /*01f0*/  BSYNC.RECONVERGENT B3 ;  /* 0x0000000000037941 */ /* 0x000fea0003800200 */
.L_x_5302:
[----:B------:R-:W-:Y:S05]  /*0200*/  EXIT ;  /* 0x000000000000794d */ /* 0x000fea0003800000 */
        .type           $_ZN5flash24flash_fwd_splitkv_kernelI23Flash_fwd_kernel_traitsILi32ELi64ELi256ELi4ELb0ELb0EN7cutlass6half_tE19Flash_kernel_traitsILi32ELi64ELi256ELi4ES3_EELb0ELb1ELb1ELb0ELb0ELb0ELb1ELb1EEEvNS_16Flash_fwd_paramsE$_ZN5flash30compute_attn_1rowblock_splitkvI23Flash_fwd_kernel_traitsILi32ELi64ELi256ELi4ELb0ELb0EN7cutlass6half_tE19Flash_kernel_traitsILi32ELi64ELi256ELi4ES3_EELb0ELb1ELb1ELb0ELb0ELb0ELb1ELb1ENS_16Flash_fwd_paramsEEEvRKT8_iiiii,@function
        .size           $_ZN5flash24flash_fwd_splitkv_kernelI23Flash_fwd_kernel_traitsILi32ELi64ELi256ELi4ELb0ELb0EN7cutlass6half_tE19Flash_kernel_traitsILi32ELi64ELi256ELi4ES3_EELb0ELb1ELb1ELb0ELb0ELb0ELb1ELb1EEEvNS_16Flash_fwd_paramsE$_ZN5flash30compute_attn_1rowblock_splitkvI23Flash_fwd_kernel_traitsILi32ELi64ELi256ELi4ELb0ELb0EN7cutlass6half_tE19Flash_kernel_traitsILi32ELi64ELi256ELi4ES3_EELb0ELb1ELb1ELb0ELb0ELb0ELb1ELb1ENS_16Flash_fwd_paramsEEEvRKT8_iiiii,(.L_x_10272 - $_ZN5flash24flash_fwd_splitkv_kernelI23Flash_fwd_kernel_traitsILi32ELi64ELi256ELi4ELb0ELb0EN7cutlass6half_tE19Flash_kernel_traitsILi32ELi64ELi256ELi4ES3_EELb0ELb1ELb1ELb0ELb0ELb0ELb1ELb1EEEvNS_16Flash_fwd_paramsE$_ZN5flash30compute_attn_1rowblock_splitkvI23Flash_fwd_kernel_traitsILi32ELi64ELi256ELi4ELb0ELb0EN7cutlass6half_tE19Flash_kernel_traitsILi32ELi64ELi256ELi4ES3_EELb0ELb1ELb1ELb0ELb0ELb0ELb1ELb1ENS_16Flash_fwd_paramsEEEvRKT8_iiiii)
$_ZN5flash24flash_fwd_splitkv_kernelI23Flash_fwd_kernel_traitsILi32ELi64ELi256ELi4ELb0ELb0EN7cutlass6half_tE19Flash_kernel_traitsILi32ELi64ELi256ELi4ES3_EELb0ELb1ELb1ELb0ELb0ELb0ELb1ELb1EEEvNS_16Flash_fwd_paramsE$_ZN5flash30compute_attn_1rowblock_splitkvI23Flash_fwd_kernel_traitsILi32ELi64ELi256ELi4ELb0ELb0EN7cutlass6half_tE19Flash_kernel_traitsILi32ELi64ELi256ELi4ES3_EELb0ELb1ELb1ELb0ELb0ELb0ELb1ELb1ENS_16Flash_fwd_paramsEEEvRKT8_iiiii:
        /* <DEDUP_REMOVED lines=8> */
[----:B------:R-:W-:Y:S01]  /*0290*/  IMAD.MOV.U32 R7, RZ, RZ, -0x1 ;  /* 0xffffffffff077424 */ /* 0x000fe200078e00ff */
[----:B--2---:R-:W-:-:S02]  /*02a0*/  ISETP.NE.U32.AND P5, PT, R12, RZ, PT ;  /* 0x000000ff0c00720c */ /* 0x004fc40003fa5070 */
[----:B------:R-:W-:Y:S02]  /*02b0*/  ISETP.NE.U32.AND P1, PT, R12, RZ, PT ;  /* 0x000000ff0c00720c */ /* 0x000fe40003f25070 */
[----:B---3--:R-:W-:Y:S02]  /*02c0*/  ISETP.NE.U32.AND P3, PT, R2, RZ, PT ;  /* 0x000000ff0200720c */ /* 0x008fe40003f65070 */
[----:B------:R-:W-:Y:S02]  /*02d0*/  ISETP.NE.AND.EX P5, PT, R13, RZ, PT, P5 ;  /* 0x000000ff0d00720c */ /* 0x000fe40003fa5350 */
[----:B----4-:R-:W-:Y:S02]  /*02e0*/  ISETP.NE.U32.AND P4, PT, R10, RZ, PT ;  /* 0x000000ff0a00720c */ /* 0x010fe40003f85070 */
[----:B------:R-:W-:Y:S02]  /*02f0*/  ISETP.NE.AND.EX P3, PT, R3, RZ, PT, P3 ;  /* 0x000000ff0300720c */ /* 0x000fe40003f65330 */
[----:B------:R-:W-:-:S02]  /*0300*/  ISETP.NE.AND.EX P4, PT, R11, RZ, PT, P4 ;  /* 0x000000ff0b00720c */ /* 0x000fc40003f85340 */
[----:B------:R-:W-:Y:S01]  /*0310*/  IADD3 R20, P0, PT, R10, UR9, RZ ;  /* 0x000000090a147c10 */ /* 0x000fe2000ff1e0ff */
[----:B------:R-:W-:Y:S01]  /*0320*/  IMAD.MOV.U32 R10, RZ, RZ, RZ ;  /* 0x000000ffff0a7224 */ /* 0x000fe200078e00ff */
[----:B------:R-:W-:Y:S02]  /*0330*/  ISETP.NE.U32.AND P2, PT, R2, RZ, PT ;  /* 0x000000ff0200720c */ /* 0x000fe40003f45070 */
[----:B------:R-:W-:Y:S01]  /*0340*/  IADD3.X R21, PT, PT, R11, UR8, RZ, P0, !PT ;  /* 0x000000080b157c10 */ /* 0x000fe200087fe4ff */
[----:B------:R-:W5:Y:S01]  /*0350*/  @!P5 LD.E R227, desc[UR4][R148.64+0xb4] ;  /* 0x0000b40494e3d980 */ /* 0x000f62000c101900 */
[----:B------:R-:W-:Y:S01]  /*0360*/  ISETP.NE.AND.EX P1, PT, R13, RZ, PT, P1 ;  /* 0x000000ff0d00720c */ /* 0x000fe20003f25310 */
[----:B------:R-:W-:Y:S02]  /*0370*/  IMAD.WIDE.U32 R12, R0, 0x4, R12 ;  /* 0x00000004000c7825 */ /* 0x000fe400078e000c */
[----:B------:R-:W5:Y:S04]  /*0380*/  @!P3 LD.E R59, desc[UR4][R148.64+0xb8] ;  /* 0x0000b804943bb980 */ /* 0x000f68000c101900 */
[----:B------:R-:W5:Y:S01]  /*0390*/  @P4 LD.E R10, desc[UR4][R20.64] ;  /* 0x00000004140a4980 */ /* 0x000f62000c101900 */
[----:B------:R-:W-:Y:S01]  /*03a0*/  ISETP.NE.AND.EX P2, PT, R3, RZ, PT, P2 ;  /* 0x000000ff0300720c */ /* 0x000fe20003f45320 */
[----:B------:R-:W-:Y:S01]  /*03b0*/  BSSY.RECONVERGENT B0, `(.L_x_5303) ;  /* 0x000000d000007945 */ /* 0x000fe20003800200 */
[----:B------:R-:W-:Y:S01]  /*03c0*/  ISETP.NE.U32.AND P0, PT, R8, RZ, PT ;  /* 0x000000ff0800720c */ /* 0x000fe20003f05070 */
[----:B------:R-:W5:Y:S04]  /*03d0*/  @P5 LD.E R0, desc[UR4][R12.64+0x4] ;  /* 0x000004040c005980 */ /* 0x000f68000c101900 */
[----:B------:R1:W5:Y:S01]  /*03e0*/  @P1 LD.E R7, desc[UR4][R12.64] ;  /* 0x000000040c071980 */ /* 0x000362000c101900 */
[----:B------:R-:W-:Y:S01]  /*03f0*/  ISETP.NE.AND.EX P0, PT, R9, RZ, PT, P0 ;  /* 0x000000ff0900720c */ /* 0x000fe20003f05300 */
[----:B------:R-:W-:Y:S01]  /*0400*/  IMAD.MOV.U32 R11, RZ, RZ, -0x1 ;  /* 0xffffffffff0b7424 */ /* 0x000fe200078e00ff */
[----:B-1----:R-:W-:-:S04]  /*0410*/  IADD3 R12, P1, PT, R2, UR9, RZ ;  /* 0x00000009020c7c10 */ /* 0x002fc8000ff3e0ff */
[----:B------:R-:W-:Y:S01]  /*0420*/  IADD3.X R13, PT, PT, R3, UR8, RZ, P1, !PT ;  /* 0x00000008030d7c10 */ /* 0x000fe20008ffe4ff */
[----:B------:R-:W-:Y:S08]  /*0430*/  @!P2 BRA `(.L_x_5304) ;  /* 0x000000000010a947 */ /* 0x000ff00003800000 */
[----:B------:R-:W2:Y:S02]  /*0440*/  LD.E.U8 R2, desc[UR4][R148.64+0x1b2] ;  /* 0x0001b20494027980 */ /* 0x000ea4000c101100 */
[----:B--2---:R-:W-:-:S13]  /*0450*/  ISETP.NE.AND P1, PT, R2, RZ, PT ;  /* 0x000000ff0200720c */ /* 0x004fda0003f25270 */
[----:B------:R-:W-:Y:S05]  /*0460*/  @!P1 BRA `(.L_x_5304) ;  /* 0x0000000000049947 */ /* 0x000fea0003800000 */
[----:B------:R1:W5:Y:S02]  /*0470*/  LD.E R11, desc[UR4][R12.64] ;  /* 0x000000040c0b7980 */ /* 0x000364000c101900 */
.L_x_5304:
[----:B------:R-:W-:Y:S05]  /*0480*/  BSYNC.RECONVERGENT B0 ;  /* 0x0000000000007941 */ /* 0x000fea0003800200 */
.L_x_5303:
[----:B------:R-:W-:Y:S04]  /*0490*/  BSSY.RECONVERGENT B0, `(.L_x_5305) ;  /* 0x0000007000007945 */ /* 0x000fe80003800200 */
[----:B------:R-:W-:Y:S05]  /*04a0*/  @!P3 BRA `(.L_x_5306) ;  /* 0x000000000014b947 */ /* 0x000fea0003800000 */
[----:B------:R-:W2:Y:S02]  /*04b0*/  LD.E.U8 R2, desc[UR4][R148.64+0x1b2] ;  /* 0x0001b20494027980 */ /* 0x000ea4000c101100 */
[----:B--2---:R-:W-:-:S13]  /*04c0*/  ISETP.NE.AND P1, PT, R2, RZ, PT ;  /* 0x000000ff0200720c */ /* 0x004fda0003f25270 */
[----:B-----5:R-:W2:Y:S02]  /*04d0*/  @P1 LD.E R59, desc[UR4][R12.64+0x4] ;  /* 0x000004040c3b1980 */ /* 0x020ea4000c101900 */
[----:B--2---:R-:W-:-:S06]  /*04e0*/  @P1 IADD3 R59, PT, PT, R59, -R11, RZ ;  /* 0x8000000b3b3b1210 */ /* 0x004fcc0007ffe0ff */
[----:B------:R2:W5:Y:S02]  /*04f0*/  @!P1 LD.E R59, desc[UR4][R12.64] ;  /* 0x000000040c3b9980 */ /* 0x000564000c101900 */
.L_x_5306:
[----:B------:R-:W-:Y:S05]  /*0500*/  BSYNC.RECONVERGENT B0 ;  /* 0x0000000000007941 */ /* 0x000fea0003800200 */
.L_x_5305:
[----:B------:R-:W-:Y:S01]  /*0510*/  BSSY.RECONVERGENT B1, `(.L_x_5307) ;  /* 0x0000012000017945 */ /* 0x000fe20003800200 */
[----:B-----5:R-:W-:Y:S02]  /*0520*/  @P5 IADD3 R227, PT, PT, R0, -R7, RZ ;  /* 0x8000000700e35210 */ /* 0x020fe40007ffe0ff */
[----:B------:R-:W-:Y:S01]  /*0530*/  IADD3 R59, PT, PT, R59, -R10, RZ ;  /* 0x8000000a3b3b7210 */ /* 0x000fe20007ffe0ff */
[----:B------:R-:W-:Y:S05]  /*0540*/  @!P0 BRA `(.L_x_5308) ;  /* 0x0000000000148947 */ /* 0x000fea0003800000 */
[----:B------:R-:W-:-:S04]  /*0550*/  IADD3 R50, P0, PT, R8, UR9, RZ ;  /* 0x0000000908327c10 */ /* 0x000fc8000ff1e0ff */
[----:B------:R-:W-:-:S05]  /*0560*/  IADD3.X R51, PT, PT, R9, UR8, RZ, P0, !PT ;  /* 0x0000000809337c10 */ /* 0x000fca00087fe4ff */
[----:B------:R-:W3:Y:S02]  /*0570*/  LD.E R50, desc[UR4][R50.64] ;  /* 0x0000000432327980 */ /* 0x000ee4000c101900 */
[----:B---3--:R-:W-:Y:S01]  /*0580*/  IMAD.IADD R50, R50, 0x1, -R10 ;  /* 0x0000000132327824 */ /* 0x008fe200078e0a0a */
[----:B------:R-:W-:Y:S05]  /*0590*/  BRA `(.L_x_5309) ;  /* 0x0000000000247947 */ /* 0x000fea0003800000 */
.L_x_5308:
[----:B------:R-:W3:Y:S01]  /*05a0*/  LD.E.64 R2, desc[UR4][R148.64+0x108] ;  /* 0x0001080494027980 */ /* 0x000ee2000c101b00 */
[----:B------:R-:W-:Y:S01]  /*05b0*/  BSSY.RECONVERGENT B0, `(.L_x_5310) ;  /* 0x0000006000007945 */ /* 0x000fe20003800200 */
[----:B------:R-:W-:Y:S01]  /*05c0*/  IMAD.MOV.U32 R50, RZ, RZ, RZ ;  /* 0x000000ffff327224 */ /* 0x000fe200078e00ff */
[----:B---3--:R-:W-:-:S04]  /*05d0*/  ISETP.NE.U32.AND P0, PT, R2, RZ, PT ;  /* 0x000000ff0200720c */ /* 0x008fc80003f05070 */
[----:B------:R-:W-:-:S13]  /*05e0*/  ISETP.NE.AND.EX P0, PT, R3, RZ, PT, P0 ;  /* 0x000000ff0300720c */ /* 0x000fda0003f05300 */
[----:B------:R-:W-:Y:S05]  /*05f0*/  @!P0 BRA `(.L_x_5311) ;  /* 0x0000000000048947 */ /* 0x000fea0003800000 */
[----:B------:R3:W5:Y:S02]  /*0600*/  LD.E R50, desc[UR4][R148.64+0xbc] ;  /* 0x0000bc0494327980 */ /* 0x000764000c101900 */
.L_x_5311:
[----:B------:R-:W-:Y:S05]  /*0610*/  BSYNC.RECONVERGENT B0 ;  /* 0x0000000000007941 */ /* 0x000fea0003800200 */
.L_x_5310:
[----:B-----5:R-:W-:Y:S02]  /*0620*/  IADD3 R50, PT, PT, R59, R50, RZ ;  /* 0x000000323b327210 */ /* 0x020fe40007ffe0ff */
.L_x_5309:
[----:B------:R-:W-:Y:S05]  /*0630*/  BSYNC.RECONVERGENT B1 ;  /* 0x0000000000017941 */ /* 0x000fea0003800200 */
.L_x_5307:
[----:B------:R-:W-:Y:S01]  /*0640*/  IMAD.SHL.U32 R61, R225, 0x40, RZ ;  /* 0x00000040e13d7824 */ /* 0x000fe200078e00ff */
[----:B------:R-:W-:Y:S01]  /*0650*/  MOV R2, R224 ;  /* 0x000000e000027202 */ /* 0x000fe20000000f00 */
[----:B------:R-:W-:-:S03]  /*0660*/  IMAD.MOV.U32 R3, RZ, RZ, 0x0 ;  /* 0x00000000ff037424 */ /* 0x000fc600078e00ff */
[----:B------:R-:W-:-:S13]  /*0670*/  ISETP.GT.AND P0, PT, R227, R61, PT ;  /* 0x0000003de300720c */ /* 0x000fda0003f04270 */
[----:B-123--:R-:W-:Y:S05]  /*0680*/  @!P0 RET.REL.NODEC R2 `(_ZN5flash24flash_fwd_splitkv_kernelI23Flash_fwd_kernel_traitsILi32ELi64ELi256ELi4ELb0ELb0EN7cutlass6half_tE19Flash_kernel_traitsILi32ELi64ELi256ELi4ES3_EELb0ELb1ELb1ELb0ELb0ELb0ELb1ELb1EEEvNS_16Flash_fwd_paramsE) ;  /* 0xfffffff8025c8950 */ /* 0x00efea0003c3ffff */
        /* <DEDUP_REMOVED lines=103> */
[----:B---3--:R-:W-:Y:S05]  /*0d00*/  @P4 RET.REL.NODEC R2 `(_ZN5flash24flash_fwd_splitkv_kernelI23Flash_fwd_kernel_traitsILi32ELi64ELi256ELi4ELb0ELb0EN7cutlass6half_tE19Flash_kernel_traitsILi32ELi64ELi256ELi4ES3_EELb0ELb1ELb1ELb0ELb0ELb0ELb1ELb1EEEvNS_16Flash_fwd_paramsE) ;  /* 0xfffffff002bc4950 */ /* 0x008fea0003c3ffff */
[----:B------:R-:W-:Y:S02]  /*0d10*/  MOV R0, 0xff800000 ;  /* 0xff80000000007802 */ /* 0x000fe40000000f00 */
[----:B------:R-:W-:-:S03]  /*0d20*/  MOV R225, 0x0 ;  /* 0x0000000000e17802 */ /* 0x000fc60000000f00 */
[----:B------:R1:W-:Y:S02]  /*0d30*/  ST.E desc[UR4][R8.64+0xc0], R0 ;  /* 0x0000c00008007985 */ /* 0x0003e4000c101904 */
[----:B-1----:R-:W-:Y:S05]  /*0d40*/  RET.REL.NODEC R224 `(_ZN5flash24flash_fwd_splitkv_kernelI23Flash_fwd_kernel_traitsILi32ELi64ELi256ELi4ELb0ELb0EN7cutlass6half_tE19Flash_kernel_traitsILi32ELi64ELi256ELi4ES3_EELb0ELb1ELb1ELb0ELb0ELb0ELb1ELb1EEEvNS_16Flash_fwd_paramsE) ;  /* 0xfffffff0e0ac7950 */ /* 0x002fea0003c3ffff */
.L_x_5312:
        /* <DEDUP_REMOVED lines=105> */
.L_x_5314:
        /* <DEDUP_REMOVED lines=10> */
[----:B------:R-:W-:Y:S02]  /*1480*/  @!P2 SHF.R.S32.HI R5, RZ, 0x1f, R10 ;  /* 0x0000001fff05a819 */ /* 0x000fe4000001140a */
        /* <DEDUP_REMOVED lines=18> */
[-C--:B---3-5:R-:W-:Y:S02]  /*15b0*/  @!P2 IMAD R5, R13, R9.reuse, RZ ;  /* 0x000000090d05a224 */ /* 0x0a8fe400078e02ff */
[----:B------:R-:W-:Y:S02]  /*15c0*/  @!P2 IMAD.IADD R17, R17, 0x1, R2 ;  /* 0x000000011111a824 */ /* 0x000fe400078e0202 */
[----:B------:R-:W-:Y:S01]  /*15d0*/  @!P1 IMAD.IADD R4, R4, 0x1, -R3 ;  /* 0x0000000104049824 */ /* 0x000fe200078e0a03 */
[----:B------:R-:W-:Y:S01]  /*15e0*/  @!P2 SHF.R.S32.HI R2, RZ, 0x1f, R9 ;  /* 0x0000001fff02a819 */ /* 0x000fe20000011409 */
[----:B------:R-:W-:-:S03]  /*15f0*/  @!P2 IMAD.WIDE.U32 R16, R12, R9, R16 ;  /* 0x000000090c10a225 */ /* 0x000fc600078e0010 */
[----:B------:R-:W-:Y:S02]  /*1600*/  ISETP.GE.U32.AND P5, PT, R4, R3, PT ;  /* 0x000000030400720c */ /* 0x000fe40003fa6070 */
[----:B------:R-:W-:Y:S01]  /*1610*/  LOP3.LUT R3, R0, UR11, RZ, 0x3c, !PT ;  /* 0x0000000b00037c12 */ /* 0x000fe2000f8e3cff */
[----:B------:R-:W-:Y:S01]  /*1620*/  @!P2 IMAD R5, R12, R2, R5 ;  /* 0x000000020c05a224 */ /* 0x000fe200078e0205 */
[----:B------:R-:W-:Y:S01]  /*1630*/  ISETP.NE.AND P3, PT, R0, RZ, PT ;  /* 0x000000ff0000720c */ /* 0x000fe20003f65270 */
[-C--:B------:R-:W-:Y:S01]  /*1640*/  @P2 IMAD R2, R215, R6.reuse, RZ ;  /* 0x00000006d7022224 */ /* 0x080fe200078e02ff */
[----:B------:R-:W-:Y:S01]  /*1650*/  ISETP.GE.AND P0, PT, R3, RZ, PT ;  /* 0x000000ff0300720c */ /* 0x000fe20003f06270 */
[----:B------:R-:W-:Y:S01]  /*1660*/  @P2 IMAD.WIDE.U32 R12, R214, R6, RZ ;  /* 0x00000006d60c2225 */ /* 0x000fe200078e00ff */
[----:B------:R-:W-:Y:S02]  /*1670*/  @!P2 IADD3 R5, PT, PT, R17, R5, RZ ;  /* 0x000000051105a210 */ /* 0x000fe40007ffe0ff */
[----:B------:R-:W-:Y:S01]  /*1680*/  @!P2 MOV R6, R16 ;  /* 0x000000100006a202 */ /* 0x000fe20000000f00 */
[----:B------:R-:W-:Y:S01]  /*1690*/  @P2 IMAD.IADD R5, R13, 0x1, R2 ;  /* 0x000000010d052824 */ /* 0x000fe200078e0202 */
[----:B------:R-:W-:-:S02]  /*16a0*/  LEA R16, R44, 0xffffff00, 0x8 ;  /* 0xffffff002c107811 */ /* 0x000fc400078e40ff */
[----:B------:R-:W-:Y:S02]  /*16b0*/  @P2 MOV R6, R12 ;  /* 0x0000000c00062202 */ /* 0x000fe40000000f00 */
[----:B------:R-:W-:Y:S01]  /*16c0*/  @!P1 IADD3 R8, PT, PT, R8, 0x1, RZ ;  /* 0x0000000108089810 */ /* 0x000fe20007ffe0ff */
[----:B------:R-:W-:Y:S01]  /*16d0*/  @!P2 IMAD R3, R217, R10, RZ ;  /* 0x0000000ad903a224 */ /* 0x000fe200078e02ff */
[----:B------:R-:W-:Y:S01]  /*16e0*/  @!P2 SHF.R.S32.HI R2, RZ, 0x1f, R10 ;  /* 0x0000001fff02a819 */ /* 0x000fe2000001140a */
[----:B------:R-:W-:Y:S01]  /*16f0*/  IMAD R4, R215, R16, RZ ;  /* 0x00000010d7047224 */ /* 0x000fe200078e02ff */
[----:B------:R-:W-:Y:S01]  /*1700*/  SHF.R.S32.HI R13, RZ, 0x1f, R16 ;  /* 0x0000001fff0d7819 */ /* 0x000fe20000011410 */
[----:B------:R-:W-:Y:S01]  /*1710*/  IMAD.MOV.U32 R22, RZ, RZ, R6 ;  /* 0x000000ffff167224 */ /* 0x000fe200078e0006 */
[----:B------:R-:W-:Y:S02]  /*1720*/  MOV R23, R5 ;  /* 0x0000000500177202 */ /* 0x000fe40000000f00 */
[----:B------:R-:W-:Y:S01]  /*1730*/  @P5 IADD3 R8, PT, PT, R8, 0x1, RZ ;  /* 0x0000000108085810 */ /* 0x000fe20007ffe0ff */
[----:B------:R-:W-:-:S02]  /*1740*/  @!P2 IMAD R2, R2, R216, R3 ;  /* 0x000000d80202a224 */ /* 0x000fc400078e0203 */
[----:B------:R-:W-:Y:S01]  /*1750*/  @!P2 IMAD.WIDE.U32 R24, R216, R10, RZ ;  /* 0x0000000ad818a225 */ /* 0x000fe200078e00ff */
[----:B------:R-:W-:Y:S02]  /*1760*/  @!P0 IADD3 R8, PT, PT, -R8, RZ, RZ ;  /* 0x000000ff08088210 */ /* 0x000fe40007ffe1ff */
[----:B------:R-:W-:Y:S01]  /*1770*/  @!P3 LOP3.LUT R8, RZ, R0, RZ, 0x33, !PT ;  /* 0x00000000ff08b212 */ /* 0x000fe200078e33ff */
[----:B------:R-:W-:Y:S02]  /*1780*/  IMAD R4, R13, R214, R4 ;  /* 0x000000d60d047224 */ /* 0x000fe400078e0204 */
[----:B------:R-:W-:Y:S01]  /*1790*/  IMAD.WIDE.U32 R22, R214, R16, R22 ;  /* 0x00000010d6167225 */ /* 0x000fe200078e0016 */
[----:B------:R-:W-:-:S03]  /*17a0*/  SHF.R.S32.HI R5, RZ, 0x1f, R8 ;  /* 0x0000001fff057819 */ /* 0x000fc60000011408 */
[----:B------:R-:W-:Y:S01]  /*17b0*/  @!P2 IMAD.IADD R25, R25, 0x1, R2 ;  /* 0x000000011919a824 */ /* 0x000fe200078e0202 */
[----:B------:R-:W-:Y:S01]  /*17c0*/  @!P2 SHF.R.S32.HI R2, RZ, 0x1f, R9 ;  /* 0x0000001fff02a819 */ /* 0x000fe20000011409 */
[----:B------:R-:W-:Y:S01]  /*17d0*/  IMAD.IADD R23, R23, 0x1, R4 ;  /* 0x0000000117177824 */ /* 0x000fe200078e0204 */
[----:B------:R-:W-:Y:S01]  /*17e0*/  @P2 IADD3 R10, PT, PT, R10, R11, RZ ;  /* 0x0000000b0a0a2210 */ /* 0x000fe20007ffe0ff */
[----:B----4-:R-:W-:Y:S02]  /*17f0*/  @!P2 IMAD R3, R19, R9, RZ ;  /* 0x000000091303a224 */ /* 0x010fe400078e02ff */
[----:B------:R-:W-:Y:S02]  /*1800*/  IMAD R4, R15, R8, RZ ;  /* 0x000000080f047224 */ /* 0x000fe400078e02ff */
[----:B------:R-:W-:Y:S02]  /*1810*/  @!P2 IMAD R2, R18, R2, R3 ;  /* 0x000000021202a224 */ /* 0x000fe400078e0203 */
[----:B------:R-:W-:-:S02]  /*1820*/  IMAD R5, R14, R5, R4 ;  /* 0x000000050e057224 */ /* 0x000fc400078e0204 */
[----:B------:R-:W-:-:S04]  /*1830*/  @!P2 IMAD.WIDE.U32 R18, R18, R9, R24 ;  /* 0x000000091212a225 */ /* 0x000fc800078e0018 */
        /* <DEDUP_REMOVED lines=8> */
.L_x_5315:
[----:B------:R-:W-:Y:S05]  /*18c0*/  BSYNC.RECONVERGENT B0 ;  /* 0x0000000000007941 */ /* 0x000fea0003800200 */
.L_x_5313:
        /* <DEDUP_REMOVED lines=11> */
[----:B-1----:R-:W1:Y:S01]  /*1980*/  MUFU.RCP R12, R12 ;  /* 0x0000000c000c7308 */ /* 0x002e620000001000 */
[----:B------:R-:W-:Y:S01]  /*1990*/  IMAD.MOV.U32 R10, RZ, RZ, RZ ;  /* 0x000000ffff0a7224 */ /* 0x000fe200078e00ff */
[----:B------:R-:W-:-:S05]  /*19a0*/  MOV R30, RZ ;  /* 0x000000ff001e7202 */ /* 0x000fca0000000f00 */
[----:B------:R1:W5:Y:S02]  /*19b0*/  @P4 LD.E R10, desc[UR4][R20.64] ;  /* 0x00000004140a4980 */ /* 0x000364000c101900 */
[----:B-1----:R-:W-:-:S04]  /*19c0*/  VIADD R12, R12, 0xffffffe ;  /* 0x0ffffffe0c0c7836 */ /* 0x002fc80000000000 */
[----:B------:R-:W1:Y:S01]  /*19d0*/  F2I.FTZ.U32.TRUNC.NTZ R31, R12 ;  /* 0x0000000c001f7305 */ /* 0x000e62000021f000 */
        /* <DEDUP_REMOVED lines=11> */
[----:B------:R-:W-:Y:S01]  /*1a90*/  @!P2 IMAD.IADD R19, R19, 0x1, -R6 ;  /* 0x000000011313a824 */ /* 0x000fe200078e0a06 */
[----:B------:R-:W-:-:S04]  /*1aa0*/  IADD3 R30, P1, PT, R12, R18, RZ ;  /* 0x000000120c1e7210 */ /* 0x000fc80007f3e0ff */
[----:B------:R-:W-:Y:S01]  /*1ab0*/  ISETP.GE.U32.AND P3, PT, R19, R6, PT ;  /* 0x000000061300720c */ /* 0x000fe20003f66070 */
[-C--:B-----5:R-:W-:Y:S01]  /*1ac0*/  IMAD R18, R13, R216.reuse, RZ ;  /* 0x000000d80d127224 */ /* 0x0a0fe200078e02ff */
[----:B------:R-:W-:Y:S01]  /*1ad0*/  IADD3.X R31, PT, PT, RZ, R17, RZ, P1, !PT ;  /* 0x00000011ff1f7210 */ /* 0x000fe20000ffe4ff */
[----:B------:R-:W-:Y:S01]  /*1ae0*/  @!P2 VIADD R20, R20, 0x1 ;  /* 0x000000011414a836 */ /* 0x000fe20000000000 */
[----:B------:R-:W-:Y:S01]  /*1af0*/  LOP3.LUT R6, R0, UR11, RZ, 0x3c, !PT ;  /* 0x0000000b00067c12 */ /* 0x000fe2000f8e3cff */
[----:B------:R-:W-:Y:S01]  /*1b00*/  IMAD R18, R16, R217, R18 ;  /* 0x000000d910127224 */ /* 0x000fe200078e0212 */
[----:B------:R-:W-:Y:S01]  /*1b10*/  ISETP.NE.AND P2, PT, R0, RZ, PT ;  /* 0x000000ff0000720c */ /* 0x000fe20003f45270 */
[----:B------:R-:W-:Y:S01]  /*1b20*/  IMAD.WIDE.U32 R30, R16, R216, R30 ;  /* 0x000000d8101e7225 */ /* 0x000fe200078e001e */
[----:B------:R-:W-:-:S05]  /*1b30*/  ISETP.GE.AND P1, PT, R6, RZ, PT ;  /* 0x000000ff0600720c */ /* 0x000fca0003f26270 */
[----:B------:R-:W-:Y:S02]  /*1b40*/  @P3 VIADD R20, R20, 0x1 ;  /* 0x0000000114143836 */ /* 0x000fe40000000000 */
[----:B------:R-:W-:-:S03]  /*1b50*/  IMAD.IADD R31, R31, 0x1, R18 ;  /* 0x000000011f1f7824 */ /* 0x000fc600078e0212 */
[----:B------:R-:W-:-:S05]  /*1b60*/  MOV R6, R20 ;  /* 0x0000001400067202 */ /* 0x000fca0000000f00 */
[----:B------:R-:W-:Y:S01]  /*1b70*/  @!P1 IMAD.MOV R6, RZ, RZ, -R6 ;  /* 0x000000ffff069224 */ /* 0x000fe200078e0a06 */
[----:B------:R-:W-:-:S04]  /*1b80*/  @!P2 LOP3.LUT R6, RZ, R0, RZ, 0x33, !PT ;  /* 0x00000000ff06a212 */ /* 0x000fc800078e33ff */
[----:B------:R-:W-:Y:S01]  /*1b90*/  SHF.R.S32.HI R0, RZ, 0x1f, R6 ;  /* 0x0000001fff007819 */ /* 0x000fe20000011406 */
[----:B------:R-:W-:Y:S01]  /*1ba0*/  IMAD.WIDE.U32 R30, R6, R26, R30 ;  /* 0x0000001a061e7225 */ /* 0x000fe200078e001e */
[----:B------:R-:W1:Y:S01]  /*1bb0*/  S2R R49, SR_CgaCtaId ;  /* 0x0000000000317919 */ /* 0x000e620000008800 */
[----:B------:R-:W-:Y:S02]  /*1bc0*/  MOV R110, UR11 ;  /* 0x0000000b006e7c02 */ /* 0x000fe40008000f00 */
[----:B------:R-:W-:Y:S02]  /*1bd0*/  SHF.R.U32.HI R108, RZ, 0x2, R47 ;  /* 0x00000002ff6c7819 */ /* 0x000fe4000001162f */
[----:B------:R-:W-:-:S03]  /*1be0*/  SHF.R.S32.HI R111, RZ, 0x1f, R110 ;  /* 0x0000001fff6f7819 */ /* 0x000fc6000001146e */
[----:B------:R-:W-:Y:S02]  /*1bf0*/  IMAD R222, R217, R108, RZ ;  /* 0x0000006cd9de7224 */ /* 0x000fe400078e02ff */
[----:B------:R-:W-:Y:S01]  /*1c00*/  IMAD.MOV.U32 R109, RZ, RZ, RZ ;  /* 0x000000ffff6d7224 */ /* 0x000fe200078e00ff */
[----:B------:R-:W-:Y:S01]  /*1c10*/  LOP3.LUT R229, R229, R228, RZ, 0x3c, !PT ;  /* 0x000000e4e5e57212 */ /* 0x000fe200078e3cff */
[----:B------:R-:W-:Y:S01]  /*1c20*/  IMAD R219, R215, R108, RZ ;  /* 0x0000006cd7db7224 */ /* 0x000fe200078e02ff */
[----:B------:R-:W-:Y:S01]  /*1c30*/  SHF.L.U32 R45, R47, 0x2, RZ ;  /* 0x000000022f2d7819 */ /* 0x000fe200000006ff */
[----:B------:R-:W-:Y:S01]  /*1c40*/  IMAD.SHL.U32 R46, R44, 0x100, RZ ;  /* 0x000001002c2e7824 */ /* 0x000fe200078e00ff */
        /* <DEDUP_REMOVED lines=9> */
[----:B------:R-:W-:Y:S02]  /*1ce0*/  @P0 IMAD R17, R23, R7, RZ ;  /* 0x0000000717110224 */ /* 0x000fe400078e02ff */
[----:B---3--:R-:W-:-:S04]  /*1cf0*/  @!P0 IMAD.WIDE.U32 R18, R28, UR13, RZ ;  /* 0x0000000d1c128c25 */ /* 0x008fc8000f8e00ff */
[----:B------:R-:W-:Y:S02]  /*1d00*/  @!P0 IMAD R28, R29, UR13, RZ ;  /* 0x0000000d1d1c8c24 */ /* 0x000fe4000f8e02ff */
[----:B------:R-:W-:Y:S02]  /*1d10*/  @!P0 IMAD.MOV.U32 R16, RZ, RZ, R18 ;  /* 0x000000ffff108224 */ /* 0x000fe400078e0012 */
[----:B------:R-:W-:Y:S02]  /*1d20*/  @P0 IMAD.MOV.U32 R16, RZ, RZ, R20 ;  /* 0x000000ffff100224 */ /* 0x000fe400078e0014 */
[----:B------:R-:W-:Y:S02]  /*1d30*/  @!P0 IMAD.IADD R7, R19, 0x1, R28 ;  /* 0x0000000113078824 */ /* 0x000fe400078e021c */
[----:B------:R-:W-:Y:S01]  /*1d40*/  @P0 IMAD.IADD R7, R21, 0x1, R17 ;  /* 0x0000000115070824 */ /* 0x000fe200078e0211 */
[----:B------:R-:W-:Y:S01]  /*1d50*/  IADD3 R20, P1, PT, R12, R16, RZ ;  /* 0x000000100c147210 */ /* 0x000fe20007f3e0ff */
[----:B------:R-:W-:Y:S01]  /*1d60*/  IMAD R16, R27, R6, RZ ;  /* 0x000000061b107224 */ /* 0x000fe200078e02ff */
[----:B------:R-:W-:-:S02]  /*1d70*/  LOP3.LUT R18, R48, 0xc0, RZ, 0xc0, !PT ;  /* 0x000000c030127812 */ /* 0x000fc400078ec0ff */
[----:B------:R-:W-:Y:S01]  /*1d80*/  IADD3.X R21, PT, PT, RZ, R7, RZ, P1, !PT ;  /* 0x00000007ff157210 */ /* 0x000fe20000ffe4ff */
[----:B------:R-:W-:Y:S01]  /*1d90*/  IMAD R16, R0, R26, R16 ;  /* 0x0000001a00107224 */ /* 0x000fe200078e0210 */
[----:B------:R-:W-:Y:S01]  /*1da0*/  LOP3.LUT R18, R18, 0x18, R47, 0xf8, !PT ;  /* 0x0000001812127812 */ /* 0x000fe200078ef82f */
[----:B------:R-:W-:-:S03]  /*1db0*/  IMAD.WIDE.U32 R20, R24, UR11, R20 ;  /* 0x0000000b18147c25 */ /* 0x000fc6000f8e0014 */
[----:B------:R-:W-:Y:S01]  /*1dc0*/  LOP3.LUT R18, R18, 0x18, R48, 0x78, !PT ;  /* 0x0000001812127812 */ /* 0x000fe200078e7830 */
[----:B------:R-:W-:Y:S02]  /*1dd0*/  IMAD.IADD R19, R31, 0x1, R16 ;  /* 0x000000011f137824 */ /* 0x000fe400078e0210 */
[----:B------:R-:W-:Y:S01]  /*1de0*/  IMAD.MOV.U32 R16, RZ, RZ, R20 ;  /* 0x000000ffff107224 */ /* 0x000fe200078e0014 */
[----:B------:R-:W-:Y:S01]  /*1df0*/  IADD3 R20, P0, PT, R12, R3, RZ ;  /* 0x000000030c147210 */ /* 0x000fe20007f1e0ff */
[----:B------:R-:W-:Y:S01]  /*1e00*/  IMAD R17, R25, UR11, RZ ;  /* 0x0000000b19117c24 */ /* 0x000fe2000f8e02ff */
[----:B------:R-:W-:Y:S02]  /*1e10*/  LOP3.LUT R48, R18, 0x1f20, R48, 0xf8, !PT ;  /* 0x00001f2012307812 */ /* 0x000fe400078ef830 */
[----:B------:R-:W-:Y:S02]  /*1e20*/  SHF.R.S32.HI R3, RZ, 0x1f, R59 ;  /* 0x0000001fff037819 */ /* 0x000fe4000001143b */
[----:B------:R-:W-:Y:S01]  /*1e30*/  MOV R18, R30 ;  /* 0x0000001e00127202 */ /* 0x000fe20000000f00 */
[----:B------:R-:W-:Y:S01]  /*1e40*/  IMAD R17, R24, R111, R17 ;  /* 0x0000006f18117224 */ /* 0x000fe200078e0211 */
[----:B------:R-:W-:-:S03]  /*1e50*/  LEA.HI R3, R3, R59, RZ, 0x8 ;  /* 0x0000003b03037211 */ /* 0x000fc600078f40ff */
[----:B------:R-:W-:Y:S01]  /*1e60*/  IMAD.WIDE.U32 R18, R108, R216, R18 ;  /* 0x000000d86c127225 */ /* 0x000fe200078e0012 */
[----:B------:R-:W-:-:S03]  /*1e70*/  SHF.R.S32.HI R3, RZ, 0x8, R3 ;  /* 0x00000008ff037819 */ /* 0x000fc60000011403 */
[----:B------:R-:W-:Y:S01]  /*1e80*/  IMAD.IADD R17, R21, 0x1, R17 ;  /* 0x0000000115117824 */ /* 0x000fe200078e0211 */
[----:B------:R-:W-:Y:S01]  /*1e90*/  IADD3.X R21, PT, PT, RZ, R2, RZ, P0, !PT ;  /* 0x00000002ff157210 */ /* 0x000fe200007fe4ff */
[----:B------:R-:W-:Y:S01]  /*1ea0*/  IMAD.IADD R222, R19, 0x1, R222 ;  /* 0x0000000113de7824 */ /* 0x000fe200078e02de */
[----:B----4-:R-:W-:Y:S02]  /*1eb0*/  LEA R223, P0, R18, R8, 0x1 ;  /* 0x0000000812df7211 */ /* 0x010fe400078008ff */
[----:B------:R-:W-:Y:S01]  /*1ec0*/  VIMNMX R55, PT, PT, R218, R3, !PT ;  /* 0x00000003da377248 */ /* 0x000fe20007fe0100 */
[----:B------:R-:W-:Y:S01]  /*1ed0*/  IMAD.WIDE.U32 R24, R225, 0x40, R108 ;  /* 0x00000040e1187825 */ /* 0x000fe200078e006c */
[----:B------:R-:W-:Y:S02]  /*1ee0*/  LEA.HI.X R222, R18, R9, R222, 0x1, P0 ;  /* 0x0000000912de7211 */ /* 0x000fe400000f0cde */
[----:B------:R-:W-:Y:S01]  /*1ef0*/  ISETP.GT.AND P0, PT, R44, R55, PT ;  /* 0x000000372c00720c */ /* 0x000fe20003f04270 */
[----:B------:R-:W-:Y:S01]  /*1f00*/  IMAD R2, R25, R22, RZ ;  /* 0x0000001619027224 */ /* 0x000fe200078e02ff */
[----:B------:R-:W-:Y:S01]  /*1f10*/  MOV R7, 0x400 ;  /* 0x0000040000077802 */ /* 0x000fe20000000f00 */
[----:B------:R-:W-:-:S04]  /*1f20*/  IMAD.WIDE.U32 R20, R108, R214, R20 ;  /* 0x000000d66c147225 */ /* 0x000fc800078e0014 */
[C---:B------:R-:W-:Y:S02]  /*1f30*/  IMAD R2, R24.reuse, R23, R2 ;  /* 0x0000001718027224 */ /* 0x040fe400078e0202 */
[----:B------:R-:W-:Y:S01]  /*1f40*/  IMAD.WIDE.U32 R16, R24, R22, R16 ;  /* 0x0000001618107225 */ /* 0x000fe200078e0010 */
[----:B-1----:R-:W-:Y:S02]  /*1f50*/  LEA R49, R49, R7, 0x18 ;  /* 0x0000000731317211 */ /* 0x002fe400078ec0ff */
[----:B------:R-:W-:Y:S01]  /*1f60*/  LEA R220, P1, R20, R14, 0x1 ;  /* 0x0000000e14dc7211 */ /* 0x000fe200078208ff */
[----:B------:R-:W-:Y:S01]  /*1f70*/  IMAD.IADD R219, R21, 0x1, R219 ;  /* 0x0000000115db7824 */ /* 0x000fe200078e02db */
[----:B------:R-:W-:Y:S02]  /*1f80*/  IADD3 R2, PT, PT, R17, R2, RZ ;  /* 0x0000000211027210 */ /* 0x000fe40007ffe0ff */
[----:B------:R-:W-:Y:S01]  /*1f90*/  LEA R112, P2, R16, R4, 0x1 ;  /* 0x0000000410707211 */ /* 0x000fe200078408ff */
[C---:B------:R-:W-:Y:S01]  /*1fa0*/  IMAD.SHL.U32 R57, R22.reuse, 0x20, RZ ;  /* 0x0000002016397824 */ /* 0x040fe200078e00ff */
[----:B------:R-:W-:Y:S01]  /*1fb0*/  SHF.L.U64.HI R58, R22, 0x5, R23 ;  /* 0x00000005163a7819 */ /* 0x000fe20000010217 */
[----:B------:R-:W-:Y:S01]  /*1fc0*/  IMAD R48, R48, 0x2, R49 ;  /* 0x0000000230307824 */ /* 0x000fe200078e0231 */
        /* <DEDUP_REMOVED lines=15> */
[----:B------:R-:W-:Y:S01]  /*20c0*/  VIADD R105, R108, 0x20 ;  /* 0x000000206c697836 */ /* 0x000fe20000000000 */
[----:B------:R-:W-:Y:S01]  /*20d0*/  IADD3 R10, PT, PT, R56, R10, RZ ;  /* 0x0000000a380a7210 */ /* 0x000fe20007ffe0ff */
[C---:B------:R-:W-:Y:S01]  /*20e0*/  VIADD R103, R108.reuse, 0x60 ;  /* 0x000000606c677836 */ /* 0x040fe20000000000 */
[----:B------:R-:W-:Y:S01]  /*20f0*/  SHF.R.S32.HI R11, RZ, 0x1, R11 ;  /* 0x00000001ff0b7819 */ /* 0x000fe2000001140b */
[C---:B------:R-:W-:Y:S01]  /*2100*/  VIADD R101, R108.reuse, 0xa0 ;  /* 0x000000a06c657836 */ /* 0x040fe20000000000 */
[C---:B------:R-:W-:Y:S01]  /*2110*/  IADD3 R104, PT, PT, R108.reuse, 0x40, RZ ;  /* 0x000000406c687810 */ /* 0x040fe20007ffe0ff */
[----:B------:R-:W-:Y:S01]  /*2120*/  VIADD R99, R108, 0xe0 ;  /* 0x000000e06c637836 */ /* 0x000fe20000000000 */
[C---:B------:R-:W-:Y:S01]  /*2130*/  SHF.L.U32 R106, R11.reuse, 0x5, RZ ;  /* 0x000000050b6a7819 */ /* 0x040fe200000006ff */
[----:B------:R-:W-:Y:S01]  /*2140*/  IMAD R75, R10, R11, RZ ;  /* 0x0000000b0a4b7224 */ /* 0x000fe200078e02ff */
[C---:B------:R-:W-:Y:S01]  /*2150*/  SHF.L.U32 R93, R11.reuse, 0x7, RZ ;  /* 0x000000070b5d7819 */ /* 0x040fe200000006ff */
[C---:B------:R-:W-:Y:S01]  /*2160*/  IMAD R98, R11.reuse, 0x60, RZ ;  /* 0x000000600b627824 */ /* 0x040fe200078e02ff */
[C---:B------:R-:W-:Y:S01]  /*2170*/  IADD3 R102, PT, PT, R108.reuse, 0x80, RZ ;  /* 0x000000806c667810 */ /* 0x040fe20007ffe0ff */
[C---:B------:R-:W-:Y:S01]  /*2180*/  IMAD R97, R11.reuse, 0xa0, RZ ;  /* 0x000000a00b617824 */ /* 0x040fe200078e02ff */
[----:B------:R-:W-:Y:S01]  /*2190*/  SHF.R.S32.HI R74, RZ, 0x1f, R75 ;  /* 0x0000001fff4a7819 */ /* 0x000fe2000001144b */
[C---:B------:R-:W-:Y:S01]  /*21a0*/  IMAD R96, R11.reuse, 0xc0, RZ ;  /* 0x000000c00b607824 */ /* 0x040fe200078e02ff */
[----:B------:R-:W-:Y:S01]  /*21b0*/  IADD3 R100, PT, PT, R108, 0xc0, RZ ;  /* 0x000000c06c647810 */ /* 0x000fe20007ffe0ff */
[C---:B------:R-:W-:Y:S01]  /*21c0*/  IMAD R95, R11.reuse, 0xe0, RZ ;  /* 0x000000e00b5f7824 */ /* 0x040fe200078e02ff */
[----:B------:R-:W-:Y:S01]  /*21d0*/  MOV R90, R56 ;  /* 0x00000038005a7202 */ /* 0x000fe20000000f00 */
[----:B------:R-:W-:Y:S01]  /*21e0*/  IMAD.SHL.U32 R94, R11, 0x40, RZ ;  /* 0x000000400b5e7824 */ /* 0x000fe200078e00ff */
        /* <DEDUP_REMOVED lines=14> */
[----:B--2---:R-:W-:Y:S02]  /*22d0*/  IMAD R7, R25, UR13, RZ ;  /* 0x0000000d19077c24 */ /* 0x004fe4000f8e02ff */
[----:B------:R-:W-:-:S04]  /*22e0*/  IMAD.WIDE.U32 R24, R24, UR13, R12 ;  /* 0x0000000d18187c25 */ /* 0x000fc8000f8e000c */
[----:B---3--:R-:W-:Y:S01]  /*22f0*/  IMAD.WIDE.U32 R22, R8, UR13, R12 ;  /* 0x0000000d08167c25 */ /* 0x008fe2000f8e000c */
[----:B------:R-:W-:Y:S02]  /*2300*/  IADD3 R25, PT, PT, R25, R7, RZ ;  /* 0x0000000719197210 */ /* 0x000fe40007ffe0ff */
[----:B----4-:R-:W-:Y:S01]  /*2310*/  SHF.L.U64.HI R62, R114, 0x6, R115 ;  /* 0x00000006723e7819 */ /* 0x010fe20000010273 */
[----:B------:R-:W-:Y:S01]  /*2320*/  IMAD R7, R9, UR13, RZ ;  /* 0x0000000d09077c24 */ /* 0x000fe2000f8e02ff */
[----:B------:R-:W-:Y:S01]  /*2330*/  SHF.R.S32.HI R9, RZ, 0x1f, R56 ;  /* 0x0000001fff097819 */ /* 0x000fe20000011438 */
[-C--:B------:R-:W-:Y:S01]  /*2340*/  IMAD R8, R115, R56.reuse, RZ ;  /* 0x0000003873087224 */ /* 0x080fe200078e02ff */
[C---:B-----5:R-:W-:Y:S01]  /*2350*/  SHF.L.U64.HI R65, R116.reuse, 0x6, R117 ;  /* 0x0000000674417819 */ /* 0x060fe20000010275 */
[----:B------:R-:W-:Y:S01]  /*2360*/  IMAD.IADD R23, R23, 0x1, R7 ;  /* 0x0000000117177824 */ /* 0x000fe200078e0207 */
[C---:B------:R-:W-:Y:S01]  /*2370*/  SHF.L.U32 R66, R116.reuse, 0x6, RZ ;  /* 0x0000000674427819 */ /* 0x040fe200000006ff */
[----:B------:R-:W-:Y:S01]  /*2380*/  IMAD R7, R117, R56, RZ ;  /* 0x0000003875077224 */ /* 0x000fe200078e02ff */
[--C-:B------:R-:W-:Y:S01]  /*2390*/  SHF.L.U64.HI R67, R116, 0x7, R117.reuse ;  /* 0x0000000774437819 */ /* 0x100fe20000010275 */
[----:B------:R-:W-:Y:S01]  /*23a0*/  IMAD R8, R114, R9, R8 ;  /* 0x0000000972087224 */ /* 0x000fe200078e0208 */
[----:B------:R-:W-:Y:S01]  /*23b0*/  SHF.L.U64.HI R80, R116, 0x5, R117 ;  /* 0x0000000574507819 */ /* 0x000fe20000010275 */
[----:B------:R-:W-:Y:S01]  /*23c0*/  IMAD.WIDE.U32 R24, R56, R114, R24 ;  /* 0x0000007238187225 */ /* 0x000fe200078e0018 */
[----:B------:R-:W-:-:S03]  /*23d0*/  SHF.L.U32 R81, R116, 0x5, RZ ;  /* 0x0000000574517819 */ /* 0x000fc600000006ff */
[----:B------:R-:W-:Y:S01]  /*23e0*/  IMAD R7, R116, R9, R7 ;  /* 0x0000000974077224 */ /* 0x000fe200078e0207 */
[----:B------:R-:W-:Y:S01]  /*23f0*/  IADD3 R25, PT, PT, R25, R8, RZ ;  /* 0x0000000819197210 */ /* 0x000fe20007ffe0ff */
[----:B------:R-:W-:-:S04]  /*2400*/  IMAD.WIDE.U32 R22, R56, R116, R22 ;  /* 0x0000007438167225 */ /* 0x000fc800078e0016 */
[-C--:B------:R-:W-:Y:S02]  /*2410*/  IMAD R9, R21, R6.reuse, RZ ;  /* 0x0000000615097224 */ /* 0x080fe400078e02ff */
[----:B------:R-:W-:Y:S02]  /*2420*/  IMAD R8, R15, R6, RZ ;  /* 0x000000060f087224 */ /* 0x000fe400078e02ff */
[----:B------:R-:W-:Y:S02]  /*2430*/  IMAD.IADD R23, R23, 0x1, R7 ;  /* 0x0000000117177824 */ /* 0x000fe400078e0207 */
[-C--:B------:R-:W-:Y:S01]  /*2440*/  IMAD R7, R20, R0.reuse, R9 ;  /* 0x0000000014077224 */ /* 0x080fe200078e0209 */
[----:B------:R-:W-:Y:S01]  /*2450*/  SHF.R.S32.HI R9, RZ, 0x1f, R59 ;  /* 0x0000001fff097819 */ /* 0x000fe2000001143b */
[----:B------:R-:W-:Y:S02]  /*2460*/  IMAD R0, R14, R0, R8 ;  /* 0x000000000e007224 */ /* 0x000fe400078e0208 */
[----:B------:R-:W-:-:S04]  /*2470*/  IMAD.WIDE.U32 R20, R6, R20, R24 ;  /* 0x0000001406147225 */ /* 0x000fc800078e0018 */
[----:B------:R-:W-:Y:S01]  /*2480*/  IMAD.WIDE.U32 R14, R6, R14, R22 ;  /* 0x0000000e060e7225 */ /* 0x000fe200078e0016 */
[----:B------:R-:W-:-:S03]  /*2490*/  IADD3 R6, P0, PT, -R59, R108, RZ ;  /* 0x0000006c3b067210 */ /* 0x000fc60007f1e1ff */
[----:B------:R-:W-:Y:S01]  /*24a0*/  IMAD.IADD R23, R21, 0x1, R7 ;  /* 0x0000000115177824 */ /* 0x000fe200078e0207 */
[----:B------:R-:W-:Y:S01]  /*24b0*/  IADD3 R21, PT, PT, R15, R0, RZ ;  /* 0x000000000f157210 */ /* 0x000fe20007ffe0ff */
[----:B------:R-:W-:Y:S01]  /*24c0*/  IMAD R0, R108, R11, R60 ;  /* 0x0000000b6c007224 */ /* 0x000fe200078e023c */
[----:B------:R-:W-:Y:S01]  /*24d0*/  IADD3.X R9, PT, PT, RZ, ~R9, RZ, P0, !PT ;  /* 0x80000009ff097210 */ /* 0x000fe200007fe4ff */
[----:B------:R-:W-:Y:S02]  /*24e0*/  IMAD.MOV.U32 R22, RZ, RZ, R20 ;  /* 0x000000ffff167224 */ /* 0x000fe400078e0014 */
[----:B------:R-:W-:Y:S01]  /*24f0*/  IMAD.MOV.U32 R20, RZ, RZ, R14 ;  /* 0x000000ffff147224 */ /* 0x000fe200078e000e */
[----:B------:R-:W-:Y:S01]  /*2500*/  IADD3 R14, P0, PT, R75, R0, RZ ;  /* 0x000000004b0e7210 */ /* 0x000fe20007f1e0ff */
[C---:B------:R-:W-:Y:S01]  /*2510*/  IMAD R69, R9.reuse, R114, RZ ;  /* 0x0000007209457224 */ /* 0x040fe200078e02ff */
[----:B------:R-:W-:Y:S01]  /*2520*/  IADD3 R7, PT, PT, R60, R0, RZ ;  /* 0x000000003c077210 */ /* 0x000fe20007ffe0ff */
[----:B------:R-:W-:Y:S01]  /*2530*/  IMAD R9, R9, R116, RZ ;  /* 0x0000007409097224 */ /* 0x000fe200078e02ff */
[----:B------:R-:W-:Y:S01]  /*2540*/  LEA.HI.X.SX32 R0, R0, R74, 0x1, P0 ;  /* 0x0000004a00007211 */ /* 0x000fe200000f0eff */
[-C--:B------:R-:W-:Y:S01]  /*2550*/  IMAD R69, R115, R6.reuse, R69 ;  /* 0x0000000673457224 */ /* 0x080fe200078e0245 */
[----:B------:R-:W-:Y:S01]  /*2560*/  IADD3 R75, P0, PT, R75, R7, RZ ;  /* 0x000000074b4b7210 */ /* 0x000fe20007f1e0ff */
[----:B------:R-:W-:Y:S01]  /*2570*/  IMAD.WIDE.U32 R22, R114, R6, R22 ;  /* 0x0000000672167225 */ /* 0x000fe200078e0016 */
[----:B------:R-:W-:-:S02]  /*2580*/  SHF.L.U64.HI R0, R14, 0x1, R0 ;  /* 0x000000010e007819 */ /* 0x000fc40000010200 */
[----:B------:R-:W-:Y:S01]  /*2590*/  LEA.HI.X.SX32 R74, R7, R74, 0x1, P0 ;  /* 0x0000004a074a7211 */ /* 0x000fe200000f0eff */
        /* <DEDUP_REMOVED lines=13> */
[-C--:B------:R-:W-:Y:S01]  /*2670*/  IADD3 R32, P1, PT, R4, R14.reuse, RZ ;  /* 0x0000000e04207210 */ /* 0x080fe20007f3e0ff */
[----:B------:R-:W-:Y:S01]  /*2680*/  IMAD.SHL.U32 R63, R114, 0x40, RZ ;  /* 0x00000040723f7824 */ /* 0x000fe200078e00ff */
[-C--:B------:R-:W-:Y:S01]  /*2690*/  IADD3 R73, P3, PT, R4, R75.reuse, RZ ;  /* 0x0000004b04497210 */ /* 0x080fe20007f7e0ff */
[----:B------:R-:W-:Y:S01]  /*26a0*/  IMAD.SHL.U32 R68, R116, 0x80, RZ ;  /* 0x0000008074447824 */ /* 0x000fe200078e00ff */
[C---:B------:R-:W-:Y:S01]  /*26b0*/  IADD3 R14, P0, PT, R2.reuse, R14, RZ ;  /* 0x0000000e020e7210 */ /* 0x040fe20007f1e0ff */
[----:B------:R-:W-:Y:S01]  /*26c0*/  IMAD.X R33, R5, 0x1, R0, P1 ;  /* 0x0000000105217824 */ /* 0x000fe200008e0600 */
[----:B------:R-:W-:Y:S01]  /*26d0*/  IADD3 R75, P2, PT, R2, R75, RZ ;  /* 0x0000004b024b7210 */ /* 0x000fe20007f5e0ff */
[----:B------:R-:W-:Y:S01]  /*26e0*/  IMAD.IADD R64, R119, 0x1, R64 ;  /* 0x0000000177407824 */ /* 0x000fe200078e0240 */
[-C--:B------:R-:W-:Y:S01]  /*26f0*/  IADD3.X R72, PT, PT, R5, R74.reuse, RZ, P3, !PT ;  /* 0x0000004a05487210 */ /* 0x080fe20001ffe4ff */
[C---:B------:R-:W-:Y:S01]  /*2700*/  IMAD.X R15, R3.reuse, 0x1, R0, P0 ;  /* 0x00000001030f7824 */ /* 0x040fe200000e0600 */
[----:B------:R-:W-:-:S02]  /*2710*/  IADD3.X R74, PT, PT, R3, R74, RZ, P2, !PT ;  /* 0x0000004a034a7210 */ /* 0x000fc400017fe4ff */
[----:B------:R-:W-:-:S13]  /*2720*/  ISETP.GE.AND P3, PT, R12, R226, PT ;  /* 0x000000e20c00720c */ /* 0x000fda0003f66270 */
.L_x_5355:
        /* <DEDUP_REMOVED lines=101> */
[C---:B------:R-:W-:Y:S02]  /*2d80*/  LEA R18, P6, R51.reuse, R77, 0x1 ;  /* 0x0000004d33127211 */ /* 0x040fe400078c08ff */
        /* <DEDUP_REMOVED lines=57> */
.L_x_5318:
[----:B------:R-:W2:Y:S02]  /*3120*/  LD.E.U8 R0, desc[UR4][R148.64+0x1b3] ;  /* 0x0001b30494007980 */ /* 0x000ea4000c101100 */
[----:B--2---:R-:W-:Y:S11]  /*3130*/  ISETP.NE.AND P0, PT, R0, RZ, PT ;  /* 0x000000ff0000720c */ /* 0x004ff60003f05270 */
[----:B------:R-:W-:Y:S02]  /*3140*/  @!UPT UIADD3 URZ, UPT, UPT, URZ, URZ, URZ ;  /* 0x000000fffffff290 */ /* 0x000fe4000fffe0ff */
[----:B------:R-:W-:Y:S05]  /*3150*/  @!P0 BRA `(.L_x_5320) ;  /* 0x0000001c00c88947 */ /* 0x000fea0003800000 */
[----:B------:R-:W-:Y:S01]  /*3160*/  LEA R30, P0, R51, R77, 0x1 ;  /* 0x0000004d331e7211 */ /* 0x000fe200078008ff */
        /* <DEDUP_REMOVED lines=71> */
.L_x_5322:
[----:B------:R-:W-:Y:S05]  /*35e0*/  BSYNC.RECONVERGENT B0 ;  /* 0x0000000000007941 */ /* 0x000fea0003800200 */
.L_x_5321:
        /* <DEDUP_REMOVED lines=57> */
.L_x_5324:
[----:B------:R-:W-:Y:S05]  /*3980*/  BSYNC.RECONVERGENT B0 ;  /* 0x0000000000007941 */ /* 0x000fea0003800200 */
.L_x_5323:
        /* <DEDUP_REMOVED lines=57> */
.L_x_5326:
[----:B------:R-:W-:Y:S05]  /*3d20*/  BSYNC.RECONVERGENT B0 ;  /* 0x0000000000007941 */ /* 0x000fea0003800200 */
.L_x_5325:
        /* <DEDUP_REMOVED lines=58> */
.L_x_5328:
[----:B------:R-:W-:Y:S05]  /*40d0*/  BSYNC.RECONVERGENT B0 ;  /* 0x0000000000007941 */ /* 0x000fea0003800200 */
.L_x_5327:
        /* <DEDUP_REMOVED lines=64> */
.L_x_5330:
[----:B------:R-:W-:Y:S05]  /*44e0*/  BSYNC.RECONVERGENT B0 ;  /* 0x0000000000007941 */ /* 0x000fea0003800200 */
.L_x_5329:
        /* <DEDUP_REMOVED lines=57> */
.L_x_5332:
[----:B------:R-:W-:Y:S05]  /*4880*/  BSYNC.RECONVERGENT B0 ;  /* 0x0000000000007941 */ /* 0x000fea0003800200 */
.L_x_5331:
        /* <DEDUP_REMOVED lines=59> */
.L_x_5334:
[----:B------:R-:W-:Y:S05]  /*4c40*/  BSYNC.RECONVERGENT B0 ;  /* 0x0000000000007941 */ /* 0x000fea0003800200 */
.L_x_5333:
        /* <DEDUP_REMOVED lines=59> */
.L_x_5336:
[----:B------:R-:W-:Y:S05]  /*5000*/  BSYNC.RECONVERGENT B0 ;  /* 0x0000000000007941 */ /* 0x000fea0003800200 */
.L_x_5335:
[----:B------:R-:W5:Y:S02]  /*5010*/  LD.E R0, desc[UR4][R148.64+0xd0] ;  /* 0x0000d00494007980 */ /* 0x000f64000c101900 */
[----:B-----5:R-:W-:Y:S05]  /*5020*/  IMAD.U32 R0, R0, -0x80, RZ ;  /* 0xffffff8000007824 */ /* 0x020fea00078e00ff */
[C---:B------:R-:W-:Y:S02]  /*5030*/  LEA R14, P1, R0.reuse, R14, 0x1 ;  /* 0x0000000e000e7211 */ /* 0x040fe400078208ff */
[C---:B------:R-:W-:Y:S02]  /*5040*/  LEA R32, P0, R0.reuse, R32, 0x1 ;  /* 0x0000002000207211 */ /* 0x040fe400078008ff */
[C---:B------:R-:W-:Y:S02]  /*5050*/  LEA.HI.X.SX32 R15, R0.reuse, R15, 0x1, P1 ;  /* 0x0000000f000f7211 */ /* 0x040fe400008f0eff */
[----:B------:R-:W-:Y:S01]  /*5060*/  LEA.HI.X.SX32 R33, R0, R33, 0x1, P0 ;  /* 0x0000002100217211 */ /* 0x000fe200000f0eff */
[----:B------:R-:W-:Y:S05]  /*5070*/  BRA `(.L_x_5319) ;  /* 0x00000030005c7947 */ /* 0x000fea0003800000 */
.L_x_5320:
        /* <DEDUP_REMOVED lines=101> */
.L_x_5338:
[----:B------:R-:W-:Y:S05]  /*56d0*/  BSYNC.RECONVERGENT B0 ;  /* 0x0000000000007941 */ /* 0x000fea0003800200 */
.L_x_5337:
        /* <DEDUP_REMOVED lines=96> */
.L_x_5340:
[----:B------:R-:W-:Y:S05]  /*5ce0*/  BSYNC.RECONVERGENT B0 ;  /* 0x0000000000007941 */ /* 0x000fea0003800200 */
.L_x_5339:
        /* <DEDUP_REMOVED lines=97> */
.L_x_5342:
[----:B------:R-:W-:Y:S05]  /*6300*/  BSYNC.RECONVERGENT B0 ;  /* 0x0000000000007941 */ /* 0x000fea0003800200 */
.L_x_5341:
        /* <DEDUP_REMOVED lines=96> */
.L_x_5344:
[----:B------:R-:W-:Y:S05]  /*6910*/  BSYNC.RECONVERGENT B0 ;  /* 0x0000000000007941 */ /* 0x000fea0003800200 */
.L_x_5343:
        /* <DEDUP_REMOVED lines=94> */
.L_x_5346:
[----:B------:R-:W-:Y:S05]  /*6f00*/  BSYNC.RECONVERGENT B0 ;  /* 0x0000000000007941 */ /* 0x000fea0003800200 */
.L_x_5345:
        /* <DEDUP_REMOVED lines=99> */
.L_x_5348:
[----:B------:R-:W-:Y:S05]  /*7540*/  BSYNC.RECONVERGENT B0 ;  /* 0x0000000000007941 */ /* 0x000fea0003800200 */
.L_x_5347:
        /* <DEDUP_REMOVED lines=95> */
.L_x_5350:
[----:B------:R-:W-:Y:S05]  /*7b40*/  BSYNC.RECONVERGENT B0 ;  /* 0x0000000000007941 */ /* 0x000fea0003800200 */
.L_x_5349:
        /* <DEDUP_REMOVED lines=95> */
.L_x_5352:
[----:B------:R-:W-:Y:S05]  /*8140*/  BSYNC.RECONVERGENT B0 ;  /* 0x0000000000007941 */ /* 0x000fea0003800200 */
.L_x_5351:
        /* <DEDUP_REMOVED lines=10> */
.L_x_5319:
[----:B------:R-:W-:Y:S05]  /*81f0*/  BSYNC.RECONVERGENT B1 ;  /* 0x0000000000017941 */ /* 0x000fea0003800200 */
.L_x_5317:
        /* <DEDUP_REMOVED lines=101> */
.L_x_5354:
[----:B------:R-:W-:Y:S05]  /*8850*/  BSYNC.RECONVERGENT B0 ;  /* 0x0000000000007941 */ /* 0x000fea0003800200 */
.L_x_5353:
[----:B------:R-:W-:Y:S05]  /*8860*/  @P2 BRA `(.L_x_5355) ;  /* 0xffffff9c00b02947 */ /* 0x000fea000383ffff */
.L_x_5316:
        /* <DEDUP_REMOVED lines=17> */
.L_x_5360:
[----:B------:R2:W-:Y:S02]  /*8980*/  STS.128 [R48], RZ ;  /* 0x000000ff30007388 */ /* 0x0005e40000000c00 */
.L_x_5359:
[----:B------:R-:W-:Y:S05]  /*8990*/  BSYNC.RECONVERGENT B0 ;  /* 0x0000000000007941 */ /* 0x000fea0003800200 */
.L_x_5358:
        /* <DEDUP_REMOVED lines=13> */
.L_x_5357:
[----:B------:R-:W2:Y:S04]  /*8a70*/  LD.E.64 R2, desc[UR4][R148.64+0xf0] ;  /* 0x0000f00494027980 */ /* 0x000ea8000c101b00 */
[----:B----4-:R1:W5:Y:S04]  /*8a80*/  LD.E.64 R24, desc[UR4][R148.64+0x148] ;  /* 0x0001480494187980 */ /* 0x010368000c101b00 */
[----:B------:R1:W5:Y:S01]  /*8a90*/  LD.E.64 R26, desc[UR4][R148.64+0x150] ;  /* 0x00015004941a7980 */ /* 0x000362000c101b00 */
[----:B--2---:R-:W-:-:S04]  /*8aa0*/  ISETP.NE.U32.AND P1, PT, R2, RZ, PT ;  /* 0x000000ff0200720c */ /* 0x004fc80003f25070 */
[----:B------:R-:W-:-:S13]  /*8ab0*/  ISETP.NE.AND.EX P1, PT, R3, RZ, PT, P1 ;  /* 0x000000ff0300720c */ /* 0x000fda0003f25310 */
[----:B------:R-:W-:Y:S02]  /*8ac0*/  @P1 IADD3 R4, P0, PT, R2, UR9, RZ ;  /* 0x0000000902041c10 */ /* 0x000fe4000ff1e0ff */
[----:B------:R-:W2:Y:S02]  /*8ad0*/  LD.E.U8 R2, desc[UR4][R148.64+0x1b3] ;  /* 0x0001b30494027980 */ /* 0x000ea4000c101100 */
[----:B------:R-:W-:Y:S01]  /*8ae0*/  @P1 IADD3.X R5, PT, PT, R3, UR8, RZ, P0, !PT ;  /* 0x0000000803051c10 */ /* 0x000fe200087fe4ff */
        /* <DEDUP_REMOVED lines=39> */
[--C-:B------:R-:W-:Y:S02]  /*8d60*/  HADD2.F32 R20, -RZ, R21.reuse.H0_H0 ;  /* 0x20000015ff147230 */ /* 0x100fe40000004100 */
[----:B------:R-:W-:Y:S02]  /*8d70*/  HADD2.F32 R21, -RZ, R21.H1_H1 ;  /* 0x30000015ff157230 */ /* 0x000fe40000004100 */
[--C-:B------:R-:W-:Y:S01]  /*8d80*/  HADD2.F32 R23, -RZ, R9.reuse.H0_H0 ;  /* 0x20000009ff177230 */ /* 0x100fe20000004100 */
[----:B---3--:R-:W-:Y:S01]  /*8d90*/  MOV R19, R10 ;  /* 0x0000000a00137202 */ /* 0x008fe20000000f00 */
[----:B------:R-:W-:Y:S02]  /*8da0*/  HADD2.F32 R18, -RZ, R9.H1_H1 ;  /* 0x30000009ff127230 */ /* 0x000fe40000004100 */
[----:B--2---:R-:W-:Y:S02]  /*8db0*/  HADD2.F32 R15, -RZ, R5.H1_H1 ;  /* 0x30000005ff0f7230 */ /* 0x004fe40000004100 */
[----:B----4-:R-:W-:-:S02]  /*8dc0*/  HADD2.F32 R10, -RZ, R3.H1_H1 ;  /* 0x30000003ff0a7230 */ /* 0x010fc40000004100 */
[----:B------:R-:W-:Y:S02]  /*8dd0*/  HADD2.F32 R11, -RZ, R2.H1_H1 ;  /* 0x30000002ff0b7230 */ /* 0x000fe40000004100 */
[--C-:B------:R-:W-:Y:S02]  /*8de0*/  HADD2.F32 R17, -RZ, R4.reuse.H1_H1 ;  /* 0x30000004ff117230 */ /* 0x100fe40000004100 */
[CC--:B------:R-:W-:Y:S01]  /*8df0*/  FMUL.FTZ R9, R18.reuse, R10.reuse ;  /* 0x0000000a12097220 */ /* 0x0c0fe20000410000 */
[----:B------:R-:W-:Y:S01]  /*8e00*/  FMUL.FTZ R18, R18, R15 ;  /* 0x0000000f12127220 */ /* 0x000fe20000410000 */
[C---:B------:R-:W-:Y:S01]  /*8e10*/  FMUL.FTZ R22, R21.reuse, R11 ;  /* 0x0000000b15167220 */ /* 0x040fe20000410000 */
[----:B------:R-:W-:Y:S02]  /*8e20*/  FMUL.FTZ R21, R21, R17 ;  /* 0x0000001115157220 */ /* 0x000fe40000410000 */
[----:B------:R-:W-:Y:S01]  /*8e30*/  FFMA.FTZ R18, R23, R10, R18 ;  /* 0x0000000a17127223 */ /* 0x000fe20000010012 */
[----:B------:R-:W-:-:S02]  /*8e40*/  HADD2.F32 R4, -RZ, R4.H0_H0 ;  /* 0x20000004ff047230 */ /* 0x000fc40000004100 */
[----:B------:R-:W-:Y:S02]  /*8e50*/  HADD2.F32 R10, -RZ, R8.H1_H1 ;  /* 0x30000008ff0a7230 */ /* 0x000fe40000004100 */
[C---:B------:R-:W-:Y:S01]  /*8e60*/  FFMA.FTZ R21, R20.reuse, R11, R21 ;  /* 0x0000000b14157223 */ /* 0x040fe20000010015 */
[----:B------:R-:W-:Y:S02]  /*8e70*/  HADD2.F32 R2, -RZ, R2.H0_H0 ;  /* 0x20000002ff027230 */ /* 0x000fe40000004100 */
[----:B------:R-:W-:Y:S02]  /*8e80*/  HADD2.F32 R3, -RZ, R3.H0_H0 ;  /* 0x20000003ff037230 */ /* 0x000fe40000004100 */
[----:B------:R-:W-:Y:S02]  /*8e90*/  HADD2.F32 R11, -RZ, R19.H1_H1 ;  /* 0x30000013ff0b7230 */ /* 0x000fe40000004100 */
[----:B------:R-:W-:Y:S01]  /*8ea0*/  FFMA.FTZ R22, R20, R17, -R22 ;  /* 0x0000001114167223 */ /* 0x000fe20000010816 */
[----:B------:R-:W-:-:S02]  /*8eb0*/  HADD2.F32 R5, -RZ, R5.H0_H0 ;  /* 0x20000005ff057230 */ /* 0x000fc40000004100 */
        /* <DEDUP_REMOVED lines=18> */
.L_x_5367:
[----:B------:R-:W-:Y:S05]  /*8fe0*/  BSYNC.RECONVERGENT B0 ;  /* 0x0000000000007941 */ /* 0x000fea0003800200 */
.L_x_5366:
[----:B-----5:R3:W-:Y:S01]  /*8ff0*/  STS.128 [R48], R8 ;  /* 0x0000000830007388 */ /* 0x0207e20000000c00 */
[----:B------:R-:W-:Y:S05]  /*9000*/  BRA `(.L_x_5364) ;  /* 0x0000000000047947 */ /* 0x000fea0003800000 */
.L_x_5365:
[----:B------:R2:W-:Y:S02]  /*9010*/  STS.128 [R48], RZ ;  /* 0x000000ff30007388 */ /* 0x0005e40000000c00 */
.L_x_5364:
[----:B------:R-:W-:Y:S05]  /*9020*/  BSYNC.RECONVERGENT B1 ;  /* 0x0000000000017941 */ /* 0x000fea0003800200 */
.L_x_5363:
        /* <DEDUP_REMOVED lines=37> */
[C---:B------:R-:W-:Y:S01]  /*9280*/  FFMA.FTZ R6, R11.reuse, R8, -R6 ;  /* 0x000000080b067223 */ /* 0x040fe20000010806 */
[-C--:B------:R-:W-:Y:S01]  /*9290*/  FMUL.FTZ R14, R14, R4.reuse ;  /* 0x000000040e0e7220 */ /* 0x080fe20000410000 */
[C---:B------:R-:W-:Y:S01]  /*92a0*/  FFMA.FTZ R17, R16.reuse, R4, -R17 ;  /* 0x0000000410117223 */ /* 0x040fe20000010811 */
        /* <DEDUP_REMOVED lines=26> */
.L_x_5369:
[----:B------:R-:W-:Y:S05]  /*9450*/  BSYNC.RECONVERGENT B0 ;  /* 0x0000000000007941 */ /* 0x000fea0003800200 */
.L_x_5368:
[----:B-----5:R3:W-:Y:S01]  /*9460*/  STS.128 [R48+0x800], R8 ;  /* 0x0008000830007388 */ /* 0x0207e20000000c00 */
[----:B------:R-:W-:Y:S05]  /*9470*/  BRA `(.L_x_5361) ;  /* 0x0000000c00247947 */ /* 0x000fea0003800000 */
.L_x_5362:
        /* <DEDUP_REMOVED lines=99> */
.L_x_5374:
[----:B------:R-:W-:Y:S05]  /*9ab0*/  BSYNC.RECONVERGENT B0 ;  /* 0x0000000000007941 */ /* 0x000fea0003800200 */
.L_x_5373:
[----:B-----5:R3:W-:Y:S01]  /*9ac0*/  STS.128 [R48], R20 ;  /* 0x0000001430007388 */ /* 0x0207e20000000c00 */
[----:B------:R-:W-:Y:S05]  /*9ad0*/  BRA `(.L_x_5371) ;  /* 0x0000000000047947 */ /* 0x000fea0003800000 */
.L_x_5372:
[----:B------:R4:W-:Y:S02]  /*9ae0*/  STS.128 [R48], RZ ;  /* 0x000000ff30007388 */ /* 0x0009e40000000c00 */
.L_x_5371:
[----:B------:R-:W-:Y:S05]  /*9af0*/  BSYNC.RECONVERGENT B1 ;  /* 0x0000000000017941 */ /* 0x000fea0003800200 */
.L_x_5370:
        /* <DEDUP_REMOVED lines=95> */
.L_x_5376:
[----:B------:R-:W-:Y:S05]  /*a0f0*/  BSYNC.RECONVERGENT B0 ;  /* 0x0000000000007941 */ /* 0x000fea0003800200 */
.L_x_5375:
[----:B-----5:R1:W-:Y:S02]  /*a100*/  STS.128 [R48+0x800], R20 ;  /* 0x0008001430007388 */ /* 0x0203e40000000c00 */
.L_x_5361:
[----:B------:R-:W-:Y:S05]  /*a110*/  BSYNC.RECONVERGENT B2 ;  /* 0x0000000000027941 */ /* 0x000fea0003800200 */
.L_x_5356:
        /* <DEDUP_REMOVED lines=13> */
.L_x_5379:
[----:B------:R1:W-:Y:S02]  /*a1f0*/  STS.128 [R48+0x1000], RZ ;  /* 0x001000ff30007388 */ /* 0x0003e40000000c00 */
.L_x_5378:
[----:B------:R-:W-:Y:S05]  /*a200*/  BSYNC.RECONVERGENT B0 ;  /* 0x0000000000007941 */ /* 0x000fea0003800200 */
.L_x_5377:
[----:B------:R-:W-:Y:S01]  /*a210*/  ISETP.GE.AND P1, PT, R15, R56, PT ;  /* 0x000000380f00720c */ /* 0x000fe20003f26270 */
[----:B------:R-:W-:Y:S01]  /*a220*/  BSSY.RECONVERGENT B0, `(.L_x_5380) ;  /* 0x000000c000007945 */ /* 0x000fe20003800200 */
[----:B---3--:R-:W-:-:S04]  /*a230*/  LEA R10, P0, R51, R220, 0x1 ;  /* 0x000000dc330a7211 */ /* 0x008fc800078008ff */
        /* <DEDUP_REMOVED lines=9> */
.L_x_5382:
[----:B------:R3:W-:Y:S02]  /*a2d0*/  STS.128 [R48+0x1800], RZ ;  /* 0x001800ff30007388 */ /* 0x0007e40000000c00 */
.L_x_5381:
[----:B------:R-:W-:Y:S05]  /*a2e0*/  BSYNC.RECONVERGENT B0 ;  /* 0x0000000000007941 */ /* 0x000fea0003800200 */
.L_x_5380:
        /* <DEDUP_REMOVED lines=13> */
.L_x_5385:
[----:B------:R1:W-:Y:S02]  /*a3c0*/  STS.128 [R48+0x2000], RZ ;  /* 0x002000ff30007388 */ /* 0x0003e40000000c00 */
.L_x_5384:
[----:B------:R-:W-:Y:S05]  /*a3d0*/  BSYNC.RECONVERGENT B0 ;  /* 0x0000000000007941 */ /* 0x000fea0003800200 */
.L_x_5383:
        /* <DEDUP_REMOVED lines=13> */
.L_x_5388:
[----:B------:R1:W-:Y:S02]  /*a4b0*/  STS.128 [R48+0x2800], RZ ;  /* 0x002800ff30007388 */ /* 0x0003e40000000c00 */
.L_x_5387:
[----:B------:R-:W-:Y:S05]  /*a4c0*/  BSYNC.RECONVERGENT B0 ;  /* 0x0000000000007941 */ /* 0x000fea0003800200 */
.L_x_5386:
        /* <DEDUP_REMOVED lines=16> */
.L_x_5391:
[----:B------:R1:W-:Y:S02]  /*a5d0*/  STS.128 [R48+0x3000], RZ ;  /* 0x003000ff30007388 */ /* 0x0003e40000000c00 */
.L_x_5390:
[----:B------:R-:W-:Y:S05]  /*a5e0*/  BSYNC.RECONVERGENT B0 ;  /* 0x0000000000007941 */ /* 0x000fea0003800200 */
.L_x_5389:
        /* <DEDUP_REMOVED lines=13> */
.L_x_5394:
[----:B------:R1:W-:Y:S02]  /*a6c0*/  STS.128 [R48+0x3800], RZ ;  /* 0x003800ff30007388 */ /* 0x0003e40000000c00 */
.L_x_5393:
[----:B------:R-:W-:Y:S05]  /*a6d0*/  BSYNC.RECONVERGENT B0 ;  /* 0x0000000000007941 */ /* 0x000fea0003800200 */
.L_x_5392:
        /* <DEDUP_REMOVED lines=16> */
.L_x_5397:
[----:B------:R1:W-:Y:S02]  /*a7e0*/  STS.128 [R48+0x4000], RZ ;  /* 0x004000ff30007388 */ /* 0x0003e40000000c00 */
.L_x_5396:
[----:B------:R-:W-:Y:S05]  /*a7f0*/  BSYNC.RECONVERGENT B0 ;  /* 0x0000000000007941 */ /* 0x000fea0003800200 */
.L_x_5395:
[----:B-1----:R-:W-:Y:S01]  /*a800*/  IADD3 R3, PT, PT, R108, 0xe0, RZ ;  /* 0x000000e06c037810 */ /* 0x002fe20007ffe0ff */
        /* <DEDUP_REMOVED lines=13> */
.L_x_5400:
[----:B------:R1:W-:Y:S02]  /*a8e0*/  STS.128 [R48+0x4800], RZ ;  /* 0x004800ff30007388 */ /* 0x0003e40000000c00 */
.L_x_5399:
[----:B------:R-:W-:Y:S05]  /*a8f0*/  BSYNC.RECONVERGENT B0 ;  /* 0x0000000000007941 */ /* 0x000fea0003800200 */
.L_x_5398:
[----:B--2--5:R-:W2:Y:S04]  /*a900*/  LD.E.64 R16, desc[UR4][R148.64+0x1c0] ;  /* 0x0001c00494107980 */ /* 0x024ea8000c101b00 */
[----:B-1-3--:R-:W3:Y:S01]  /*a910*/  LD.E.64 R10, desc[UR4][R148.64+0x1b8] ;  /* 0x0001b804940a7980 */ /* 0x00aee2000c101b00 */
[----:B------:R-:W-:-:S03]  /*a920*/  MOV R110, UR11 ;  /* 0x0000000b006e7c02 */ /* 0x000fc60008000f00 */
[----:B------:R-:W4:Y:S04]  /*a930*/  LD.E R9, desc[UR4][R148.64+0xd8] ;  /* 0x0000d80494097980 */ /* 0x000f28000c101900 */
[----:B------:R-:W0:Y:S04]  /*a940*/  LDGDEPBAR ;  /* 0x00000000000079af */ /* 0x000e280000000000 */
[----:B------:R1:W5:Y:S01]  /*a950*/  LD.E R2, desc[UR4][R148.64+0x188] ;  /* 0x0001880494027980 */ /* 0x000362000c101900 */
[----:B--2---:R-:W-:Y:S02]  /*a960*/  IMAD R0, R17, UR13, RZ ;  /* 0x0000000d11007c24 */ /* 0x004fe4000f8e02ff */
[----:B------:R-:W-:-:S05]  /*a970*/  IMAD.WIDE.U32 R110, R16, UR13, R110 ;  /* 0x0000000d106e7c25 */ /* 0x000fca000f8e006e */
[----:B------:R-:W-:Y:S02]  /*a980*/  IADD3 R0, PT, PT, R111, R0, RZ ;  /* 0x000000006f007210 */ /* 0x000fe40007ffe0ff */
[----:B---3--:R-:W-:-:S04]  /*a990*/  LEA R232, P0, R110, R10, 0x2 ;  /* 0x0000000a6ee87211 */ /* 0x008fc800078010ff */
[----:B------:R-:W-:Y:S01]  /*a9a0*/  LEA.HI.X R233, R110, R11, R0, 0x2, P0 ;  /* 0x0000000b6ee97211 */ /* 0x000fe200000f1400 */
[----:B----4-:R-:W2:Y:S01]  /*a9b0*/  MUFU.RCP R9, R9 ;  /* 0x0000000900097308 */ /* 0x010ea20000001000 */
        /* <DEDUP_REMOVED lines=16> */
.L_x_5403:
[----:B------:R2:W-:Y:S01]  /*aac0*/  STS.128 [R48+0x5000], RZ ;  /* 0x005000ff30007388 */ /* 0x0005e20000000c00 */
[----:B------:R-:W-:Y:S05]  /*aad0*/  BRA `(.L_x_5404) ;  /* 0x0000000000047947 */ /* 0x000fea0003800000 */
.L_x_5402:
[----:B------:R1:W-:Y:S02]  /*aae0*/  STS.128 [R48+0x5000], RZ ;  /* 0x005000ff30007388 */ /* 0x0003e40000000c00 */
.L_x_5404:
[----:B------:R-:W-:Y:S05]  /*aaf0*/  BSYNC.RECONVERGENT B0 ;  /* 0x0000000000007941 */ /* 0x000fea0003800200 */
.L_x_5401:
[----:B------:R-:W-:Y:S01]  /*ab00*/  ISETP.GE.AND P1, PT, R15, R56, PT ;  /* 0x000000380f00720c */ /* 0x000fe20003f26270 */
[----:B------:R-:W-:Y:S01]  /*ab10*/  BSSY.RECONVERGENT B0, `(.L_x_5405) ;  /* 0x000000d000007945 */ /* 0x000fe20003800200 */
[----:B---3--:R-:W-:-:S04]  /*ab20*/  LEA R10, P0, R53, R223, 0x1 ;  /* 0x000000df350a7211 */ /* 0x008fc800078008ff */
        /* <DEDUP_REMOVED lines=10> */
.L_x_5407:
[----:B------:R4:W-:Y:S02]  /*abd0*/  STS.128 [R48+0x5800], RZ ;  /* 0x005800ff30007388 */ /* 0x0009e40000000c00 */
.L_x_5406:
[----:B------:R-:W-:Y:S05]  /*abe0*/  BSYNC.RECONVERGENT B0 ;  /* 0x0000000000007941 */ /* 0x000fea0003800200 */
.L_x_5405:
        /* <DEDUP_REMOVED lines=13> */
.L_x_5410:
[----:B------:R1:W-:Y:S02]  /*acc0*/  STS.128 [R48+0x6000], RZ ;  /* 0x006000ff30007388 */ /* 0x0003e40000000c00 */
.L_x_5409:
[----:B------:R-:W-:Y:S05]  /*acd0*/  BSYNC.RECONVERGENT B0 ;  /* 0x0000000000007941 */ /* 0x000fea0003800200 */
.L_x_5408:
        /* <DEDUP_REMOVED lines=13> */
.L_x_5413:
[----:B------:R1:W-:Y:S02]  /*adb0*/  STS.128 [R48+0x6800], RZ ;  /* 0x006800ff30007388 */ /* 0x0003e40000000c00 */
.L_x_5412:
[----:B------:R-:W-:Y:S05]  /*adc0*/  BSYNC.RECONVERGENT B0 ;  /* 0x0000000000007941 */ /* 0x000fea0003800200 */
.L_x_5411:
        /* <DEDUP_REMOVED lines=15> */
[----:B------:R1:W-:Y:S01]  /*aec0*/  LDGSTS.E.BYPASS.LTC128B.128 [R48+0x7000], desc[UR4][R6.64] ;  /* 0x0700000006307fae */ /* 0x0003e2000b981a04 */
[----:B------:R-:W-:Y:S05]  /*aed0*/  BRA `(.L_x_5415) ;  /* 0x0000000000047947 */ /* 0x000fea0003800000 */
.L_x_5416:
[----:B------:R1:W-:Y:S02]  /*aee0*/  STS.128 [R48+0x7000], RZ ;  /* 0x007000ff30007388 */ /* 0x0003e40000000c00 */
.L_x_5415:
[----:B------:R-:W-:Y:S05]  /*aef0*/  BSYNC.RECONVERGENT B0 ;  /* 0x0000000000007941 */ /* 0x000fea0003800200 */
.L_x_5414:
        /* <DEDUP_REMOVED lines=13> */
.L_x_5419:
[----:B------:R1:W-:Y:S02]  /*afd0*/  STS.128 [R48+0x7800], RZ ;  /* 0x007800ff30007388 */ /* 0x0003e40000000c00 */
.L_x_5418:
[----:B------:R-:W-:Y:S05]  /*afe0*/  BSYNC.RECONVERGENT B0 ;  /* 0x0000000000007941 */ /* 0x000fea0003800200 */
.L_x_5417:
        /* <DEDUP_REMOVED lines=17> */
.L_x_5422:
[----:B------:R1:W-:Y:S02]  /*b100*/  STS.128 [R48+0x8000], RZ ;  /* 0x008000ff30007388 */ /* 0x0003e40000000c00 */
.L_x_5421:
[----:B------:R-:W-:Y:S05]  /*b110*/  BSYNC.RECONVERGENT B0 ;  /* 0x0000000000007941 */ /* 0x000fea0003800200 */
.L_x_5420:
        /* <DEDUP_REMOVED lines=14> */
.L_x_5425:
[----:B------:R1:W-:Y:S02]  /*b200*/  STS.128 [R48+0x8800], RZ ;  /* 0x008800ff30007388 */ /* 0x0003e40000000c00 */
.L_x_5424:
[----:B------:R-:W-:Y:S05]  /*b210*/  BSYNC.RECONVERGENT B0 ;  /* 0x0000000000007941 */ /* 0x000fea0003800200 */
.L_x_5423:
[C---:B------:R-:W-:Y:S01]  /*b220*/  IMAD.SHL.U32 R51, R47.reuse, 0x20, RZ ;  /* 0x000000202f337824 */ /* 0x040fe200078e00ff */
[----:B------:R-:W-:Y:S01]  /*b230*/  SHF.R.U32.HI R208, RZ, 0x1, R47 ;  /* 0x00000001ffd07819 */ /* 0x000fe2000001162f */
[C---:B-1----:R-:W-:Y:S01]  /*b240*/  IMAD.SHL.U32 R5, R47.reuse, 0x10, RZ ;  /* 0x000000102f057824 */ /* 0x042fe200078e00ff */
[----:B------:R-:W-:Y:S01]  /*b250*/  LOP3.LUT P0, RZ, R47, 0x4, RZ, 0xc0, !PT ;  /* 0x000000042fff7812 */ /* 0x000fe2000780c0ff */
[----:B------:R-:W0:Y:S01]  /*b260*/  LDGDEPBAR ;  /* 0x00000000000079af */ /* 0x000e220000000000 */
[----:B------:R-:W-:Y:S01]  /*b270*/  LOP3.LUT R3, R208, 0x8, RZ, 0xc0, !PT ;  /* 0x00000008d0037812 */ /* 0x000fe200078ec0ff */
[----:B------:R-:W-:Y:S01]  /*b280*/  IMAD R233, R225, 0x40, R50 ;  /* 0x00000040e1e97824 */ /* 0x000fe200078e0232 */
[----:B------:R-:W-:Y:S01]  /*b290*/  LOP3.LUT R4, R51, 0xc0, RZ, 0xc0, !PT ;  /* 0x000000c033047812 */ /* 0x000fe200078ec0ff */
[----:B------:R-:W-:Y:S01]  /*b2a0*/  BSSY.RECONVERGENT B1, `(.L_x_5426) ;  /* 0x000010e000017945 */ /* 0x000fe20003800200 */
[----:B------:R-:W-:Y:S02]  /*b2b0*/  LOP3.LUT R209, R5, 0x3e00, RZ, 0xc0, !PT ;  /* 0x00003e0005d17812 */ /* 0x000fe400078ec0ff */
[----:B------:R-:W-:-:S02]  /*b2c0*/  LOP3.LUT R3, R3, 0xc0, R51, 0xf8, !PT ;  /* 0x000000c003037812 */ /* 0x000fc400078ef833 */
[----:B------:R-:W-:Y:S02]  /*b2d0*/  LOP3.LUT R4, R4, 0x8, R47, 0xf8, !PT ;  /* 0x0000000804047812 */ /* 0x000fe400078ef82f */
[----:B------:R-:W-:Y:S02]  /*b2e0*/  LOP3.LUT R6, R209, 0x20, R51, 0xf8, !PT ;  /* 0x00000020d1067812 */ /* 0x000fe400078ef833 */
[----:B------:R-:W-:Y:S02]  /*b2f0*/  LOP3.LUT R5, R5, 0x100, RZ, 0xc0, !PT ;  /* 0x0000010005057812 */ /* 0x000fe400078ec0ff */
[--C-:B------:R-:W-:Y:S02]  /*b300*/  LOP3.LUT R3, R3, 0x18, R45.reuse, 0x78, !PT ;  /* 0x0000001803037812 */ /* 0x100fe400078e782d */
[----:B------:R-:W-:Y:S01]  /*b310*/  LOP3.LUT R4, R4, 0x18, R45, 0x78, !PT ;  /* 0x0000001804047812 */ /* 0x000fe200078e782d */
[----:B------:R-:W-:Y:S01]  /*b320*/  IMAD.MOV.U32 R45, RZ, RZ, 0x20 ;  /* 0x00000020ff2d7424 */ /* 0x000fe200078e00ff */
[----:B------:R-:W-:-:S02]  /*b330*/  LOP3.LUT R6, R6, 0x100, R51, 0xf8, !PT ;  /* 0x0000010006067812 */ /* 0x000fc400078ef833 */
[----:B------:R-:W-:Y:S02]  /*b340*/  LOP3.LUT R5, R5, 0x20, R51, 0xf8, !PT ;  /* 0x0000002005057812 */ /* 0x000fe400078ef833 */
[----:B------:R-:W-:Y:S02]  /*b350*/  LOP3.LUT R6, R6, R3, RZ, 0xfc, !PT ;  /* 0x0000000306067212 */ /* 0x000fe400078efcff */
[----:B------:R-:W-:Y:S02]  /*b360*/  LOP3.LUT R4, R5, R4, RZ, 0xfc, !PT ;  /* 0x0000000405047212 */ /* 0x000fe400078efcff */
[----:B------:R-:W-:Y:S01]  /*b370*/  SEL R47, R45, 0xffffffe0, !P0 ;  /* 0xffffffe02d2f7807 */ /* 0x000fe20004000000 */
[----:B------:R-:W-:Y:S01]  /*b380*/  IMAD R15, R6, 0x2, R49 ;  /* 0x00000002060f7824 */ /* 0x000fe200078e0231 */
[----:B-----5:R-:W-:Y:S01]  /*b390*/  IADD3 R2, PT, PT, R2, R50, -R227 ;  /* 0x0000003202027210 */ /* 0x020fe20007ffe8e3 */
[----:B------:R-:W-:Y:S01]  /*b3a0*/  IMAD R14, R4, 0x2, R49 ;  /* 0x00000002040e7824 */ /* 0x000fe200078e0231 */
[----:B------:R-:W-:Y:S01]  /*b3b0*/  IADD3 R0, PT, PT, R50, -R227, -R0 ;  /* 0x800000e332007210 */ /* 0x000fe20007ffe800 */
[----:B------:R-:W-:Y:S01]  /*b3c0*/  IMAD.IADD R200, R15, 0x1, R47 ;  /* 0x000000010fc87824 */ /* 0x000fe200078e022f */
[----:B------:R-:W-:Y:S01]  /*b3d0*/  LDSM.16.M88.4 R60, [R15] ;  /* 0x000000000f3c783b */ /* 0x000fe20000000200 */
[----:B------:R-:W-:-:S03]  /*b3e0*/  IMAD.IADD R47, R47, 0x1, R14 ;  /* 0x000000012f2f7824 */ /* 0x000fc600078e020e */
[----:B------:R-:W1:Y:S04]  /*b3f0*/  LDSM.16.M88.4 R32, [R14+0x1000] ;  /* 0x001000000e20783b */ /* 0x000e680000000200 */
[----:B------:R-:W2:Y:S04]  /*b400*/  LDSM.16.M88.4 R24, [R14+0x1400] ;  /* 0x001400000e18783b */ /* 0x000ea80000000200 */
[----:B------:R-:W3:Y:S04]  /*b410*/  LDSM.16.M88.4 R16, [R14+0x1800] ;  /* 0x001800000e10783b */ /* 0x000ee80000000200 */
        /* <DEDUP_REMOVED lines=67> */
[----:B------:R4:W3:Y:S01]  /*b850*/  LDSM.16.M88.4 R152, [R47+0x4c00] ;  /* 0x004c00002f98783b */ /* 0x0008e20000000200 */
[----:B------:R-:W-:-:S06]  /*b860*/  DEPBAR.LE SB0, 0x0 ;  /* 0x000080000000791a */ /* 0x000fcc0000000000 */
[C---:B------:R-:W-:Y:S08]  /*b870*/  HMMA.16816.F32 R8, R200.reuse, R204, R8 ;  /* 0x000000ccc808723c */ /* 0x040ff00000001808 */
[----:B------:R-:W-:Y:S03]  /*b880*/  HMMA.16816.F32 R4, R200, R206, R4 ;  /* 0x000000cec804723c */ /* 0x000fe60000001804 */
[----:B----4-:R-:W-:-:S05]  /*b890*/  LOP3.LUT R47, R208, 0x1f0, RZ, 0xc0, !PT ;  /* 0x000001f0d02f7812 */ /* 0x010fca00078ec0ff */
[----:B------:R-:W-:Y:S03]  /*b8a0*/  HMMA.16816.F32 R56, R200, R196, R56 ;  /* 0x000000c4c838723c */ /* 0x000fe60000001838 */
[----:B------:R-:W-:Y:S01]  /*b8b0*/  LOP3.LUT R108, R47, 0x7, R108, 0xf8, !PT ;  /* 0x000000072f6c7812 */ /* 0x000fe200078ef86c */
[----:B------:R-:W-:-:S04]  /*b8c0*/  VIADD R47, R44, 0xffffffff ;  /* 0xffffffff2c2f7836 */ /* 0x000fc80000000000 */
[----:B------:R-:W-:Y:S01]  /*b8d0*/  IMAD R236, R225, 0x40, R108 ;  /* 0x00000040e1ec7824 */ /* 0x000fe200078e026c */
[----:B------:R-:W-:Y:S01]  /*b8e0*/  ISETP.GT.AND P0, PT, R47, R218, PT ;  /* 0x000000da2f00720c */ /* 0x000fe20003f04270 */
[C---:B------:R-:W-:Y:S03]  /*b8f0*/  HMMA.16816.F32 R52, R200.reuse, R198, R52 ;  /* 0x000000c6c834723c */ /* 0x040fe60000001834 */
[----:B------:R-:W-:Y:S02]  /*b900*/  IMAD.IADD R233, R108, 0x1, R233 ;  /* 0x000000016ce97824 */ /* 0x000fe400078e02e9 */
[C---:B------:R-:W-:Y:S02]  /*b910*/  IMAD.IADD R235, R236.reuse, 0x1, R2 ;  /* 0x00000001eceb7824 */ /* 0x040fe400078e0202 */
[----:B------:R-:W-:Y:S01]  /*b920*/  IMAD.IADD R236, R236, 0x1, R0 ;  /* 0x00000001ecec7824 */ /* 0x000fe200078e0200 */
[----:B------:R-:W-:Y:S03]  /*b930*/  HMMA.16816.F32 R40, R200, R192, R40 ;  /* 0x000000c0c828723c */ /* 0x000fe60000001828 */
[----:B------:R-:W-:-:S02]  /*b940*/  VIADDMNMX R234, R235, 0x1, R50, PT ;  /* 0x00000001ebea7846 */ /* 0x000fc40003800132 */
[----:B------:R-:W-:Y:S02]  /*b950*/  VIMNMX R237, PT, PT, RZ, R236, !PT ;  /* 0x000000ecffed7248 */ /* 0x000fe40007fe0100 */
[----:B------:R-:W-:Y:S02]  /*b960*/  VIADDMNMX R235, R235, 0x9, R50, PT ;  /* 0x00000009ebeb7846 */ /* 0x000fe40003800132 */
[----:B------:R-:W-:Y:S01]  /*b970*/  VIADDMNMX R236, R236, 0x8, RZ, !PT ;  /* 0x00000008ecec7846 */ /* 0x000fe200078001ff */
        /* <DEDUP_REMOVED lines=21> */
[----:B------:R-:W-:Y:S07]  /*bad0*/  BAR.SYNC.DEFER_BLOCKING 0x0 ;  /* 0x0000000000007b1d */ /* 0x000fee0000010000 */
[----:B------:R-:W-:-:S12]  /*bae0*/  @!P0 BRA `(.L_x_5427) ;  /* 0x0000000800248947 */ /* 0x000fd80003800000 */
[----:B------:R-:W-:Y:S01]  /*baf0*/  ISETP.NE.U32.AND P0, PT, R230, RZ, PT ;  /* 0x000000ffe600720c */ /* 0x000fe20003f05070 */
[----:B------:R-:W-:Y:S01]  /*bb00*/  BSSY.RECONVERGENT B0, `(.L_x_5428) ;  /* 0x000004b000007945 */ /* 0x000fe20003800200 */
[----:B------:R-:W-:Y:S02]  /*bb10*/  VIADD R0, R46, 0xffffff00 ;  /* 0xffffff002e007836 */ /* 0x000fe40000000000 */
        /* <DEDUP_REMOVED lines=11> */
.L_x_5429:
        /* <DEDUP_REMOVED lines=62> */
.L_x_5430:
[----:B------:R-:W-:Y:S05]  /*bfb0*/  BSYNC.RECONVERGENT B0 ;  /* 0x0000000000007941 */ /* 0x000fea0003800200 */
.L_x_5428:
        /* <DEDUP_REMOVED lines=60> */
.L_x_5427:
[----:B------:R-:W-:Y:S05]  /*c380*/  BSYNC.RECONVERGENT B1 ;  /* 0x0000000000017941 */ /* 0x000fea0003800200 */
.L_x_5426:
[----:B------:R-:W1:Y:S01]  /*c390*/  S2R R211, SR_TID.X ;  /* 0x0000000000d37919 */ /* 0x000e620000002100 */
[----:B--2---:R-:W-:Y:S02]  /*c3a0*/  VIADD R13, R233, 0x8 ;  /* 0x00000008e90d7836 */ /* 0x004fe40000000000 */
[----:B-1----:R-:W-:-:S05]  /*c3b0*/  IMAD.SHL.U32 R152, R211, 0x2, RZ ;  /* 0x00000002d3987824 */ /* 0x002fca00078e00ff */
[----:B------:R-:W-:-:S05]  /*c3c0*/  LOP3.LUT R152, R152, 0x6, RZ, 0xc0, !PT ;  /* 0x0000000698987812 */ /* 0x000fca00078ec0ff */
[----:B------:R-:W-:-:S04]  /*c3d0*/  IMAD R0, R47, 0x100, R152 ;  /* 0x000001002f007824 */ /* 0x000fc800078e0298 */
[C---:B------:R-:W-:Y:S01]  /*c3e0*/  IMAD.IADD R2, R0.reuse, 0x1, R227 ;  /* 0x0000000100027824 */ /* 0x040fe200078e02e3 */
[C---:B------:R-:W-:Y:S01]  /*c3f0*/  ISETP.GE.AND P5, PT, R0.reuse, R236, PT ;  /* 0x000000ec0000720c */ /* 0x040fe20003fa6270 */
[C---:B------:R-:W-:Y:S01]  /*c400*/  VIADD R46, R0.reuse, 0x1 ;  /* 0x00000001002e7836 */ /* 0x040fe20000000000 */
        /* <DEDUP_REMOVED lines=8> */
[----:B------:R-:W-:Y:S01]  /*c490*/  ISETP.GE.AND P2, PT, R46, R234, PT ;  /* 0x000000ea2e00720c */ /* 0x000fe20003f46270 */
[----:B------:R-:W-:Y:S01]  /*c4a0*/  FFMA.FTZ R48, -R232, R48, R38 ;  /* 0x00000030e8307223 */ /* 0x000fe20000010126 */
[----:B------:R-:W-:Y:S01]  /*c4b0*/  ISETP.GE.AND P4, PT, R46, R236, PT ;  /* 0x000000ec2e00720c */ /* 0x000fe20003f86270 */
[----:B------:R-:W-:Y:S01]  /*c4c0*/  FFMA.FTZ R38, -R232, R12, R37 ;  /* 0x0000000ce8267223 */ /* 0x000fe20000010125 */
[--C-:B------:R-:W-:Y:S01]  /*c4d0*/  IADD3 R12, PT, PT, R13, -0x1, -R2.reuse ;  /* 0xffffffff0d0c7810 */ /* 0x100fe20007ffe802 */
[----:B------:R-:W-:Y:S01]  /*c4e0*/  IMAD.IADD R37, R233, 0x1, -R2 ;  /* 0x00000001e9257824 */ /* 0x000fe200078e0a02 */
[----:B------:R-:W-:Y:S01]  /*c4f0*/  ISETP.GE.AND P1, PT, R46, R235, PT ;  /* 0x000000eb2e00720c */ /* 0x000fe20003f26270 */
[----:B------:R-:W-:Y:S01]  /*c500*/  VIADD R46, R0, 0x8 ;  /* 0x00000008002e7836 */ /* 0x000fe20000000000 */
[----:B------:R-:W-:Y:S01]  /*c510*/  IABS R12, R12 ;  /* 0x0000000c000c7213 */ /* 0x000fe20000000000 */
[----:B------:R-:W-:Y:S01]  /*c520*/  VIADD R49, R37, 0xfffffff8 ;  /* 0xfffffff825317836 */ /* 0x000fe20000000000 */
[----:B------:R-:W-:-:S02]  /*c530*/  FSEL R48, R48, -INF , P5 ;  /* 0xff80000030307808 */ /* 0x000fc40002800000 */
[----:B------:R-:W-:Y:S02]  /*c540*/  I2FP.F32.S32 R12, R12 ;  /* 0x0000000c000c7245 */ /* 0x000fe40000201400 */
[----:B------:R-:W-:Y:S02]  /*c550*/  IABS R49, R49 ;  /* 0x0000003100317213 */ /* 0x000fe40000000000 */
[----:B------:R-:W-:Y:S01]  /*c560*/  IABS R37, R37 ;  /* 0x0000002500257213 */ /* 0x000fe20000000000 */
[----:B------:R-:W-:Y:S01]  /*c570*/  FFMA.FTZ R39, -R232, R12, R39 ;  /* 0x0000000ce8277223 */ /* 0x000fe20000010127 */
        /* <DEDUP_REMOVED lines=9> */
[----:B------:R-:W-:Y:S01]  /*c610*/  FSEL R46, R39, -INF , P4 ;  /* 0xff800000272e7808 */ /* 0x000fe20002000000 */
[----:B------:R-:W-:Y:S01]  /*c620*/  IMAD.MOV.U32 R39, RZ, RZ, R37 ;  /* 0x000000ffff277224 */ /* 0x000fe200078e0025 */
[----:B------:R-:W-:Y:S02]  /*c630*/  IADD3 R32, PT, PT, R233, -0x9, -R2 ;  /* 0xfffffff7e9207810 */ /* 0x000fe40007ffe802 */
[----:B------:R-:W-:-:S02]  /*c640*/  FSEL R38, R38, -INF , !P2 ;  /* 0xff80000026267808 */ /* 0x000fc40005000000 */
[----:B------:R-:W-:Y:S02]  /*c650*/  I2FP.F32.S32 R39, R39 ;  /* 0x0000002700277245 */ /* 0x000fe40000201400 */
[----:B------:R-:W-:Y:S02]  /*c660*/  IABS R32, R32 ;  /* 0x0000002000207213 */ /* 0x000fe40000000000 */
[----:B------:R-:W-:Y:S01]  /*c670*/  FSEL R46, R46, -INF , !P1 ;  /* 0xff8000002e2e7808 */ /* 0x000fe20004800000 */
[----:B------:R-:W-:Y:S01]  /*c680*/  FFMA.FTZ R34, -R232, R39, R34 ;  /* 0x00000027e8227223 */ /* 0x000fe20000010122 */
[----:B------:R-:W-:Y:S02]  /*c690*/  I2FP.F32.S32 R32, R32 ;  /* 0x0000002000207245 */ /* 0x000fe40000201400 */
[----:B------:R-:W-:Y:S02]  /*c6a0*/  FSEL R49, R49, -INF , P6 ;  /* 0xff80000031317808 */ /* 0x000fe40003000000 */
[----:B------:R-:W-:Y:S01]  /*c6b0*/  ISETP.GE.AND P2, PT, R12, R237, PT ;  /* 0x000000ed0c00720c */ /* 0x000fe20003f46270 */
[----:B------:R-:W-:Y:S01]  /*c6c0*/  FFMA.FTZ R33, -R232, R32, R33 ;  /* 0x00000020e8217223 */ /* 0x000fe20000010121 */
[----:B------:R-:W-:Y:S01]  /*c6d0*/  ISETP.GE.AND P4, PT, R12, R234, PT ;  /* 0x000000ea0c00720c */ /* 0x000fe20003f86270 */
[----:B------:R-:W-:Y:S01]  /*c6e0*/  VIADD R32, R0, 0x10 ;  /* 0x0000001000207836 */ /* 0x000fe20000000000 */
[----:B------:R-:W-:-:S02]  /*c6f0*/  ISETP.GE.AND P1, PT, R12, R236, PT ;  /* 0x000000ec0c00720c */ /* 0x000fc40003f26270 */
[----:B------:R-:W-:Y:S02]  /*c700*/  ISETP.GE.AND P6, PT, R12, R235, PT ;  /* 0x000000eb0c00720c */ /* 0x000fe40003fc6270 */
[--C-:B------:R-:W-:Y:S02]  /*c710*/  IADD3 R12, PT, PT, R13, -0x9, -R2.reuse ;  /* 0xfffffff70d0c7810 */ /* 0x100fe40007ffe802 */
[----:B------:R-:W-:Y:S02]  /*c720*/  IADD3 R37, PT, PT, R233, -0x10, -R2 ;  /* 0xfffffff0e9257810 */ /* 0x000fe40007ffe802 */
[----:B------:R-:W-:Y:S02]  /*c730*/  FSEL R34, R34, -INF , P3 ;  /* 0xff80000022227808 */ /* 0x000fe40001800000 */
[----:B------:R-:W-:Y:S02]  /*c740*/  IABS R12, R12 ;  /* 0x0000000c000c7213 */ /* 0x000fe40000000000 */
[----:B------:R-:W-:-:S02]  /*c750*/  IABS R37, R37 ;  /* 0x0000002500257213 */ /* 0x000fc40000000000 */
[----:B------:R-:W-:Y:S02]  /*c760*/  FSEL R50, R34, -INF , !P0 ;  /* 0xff80000022327808 */ /* 0x000fe40004000000 */
[----:B------:R-:W-:Y:S02]  /*c770*/  FSEL R33, R33, -INF , P2 ;  /* 0xff80000021217808 */ /* 0x000fe40001000000 */
[----:B------:R-:W-:Y:S02]  /*c780*/  I2FP.F32.S32 R34, R12 ;  /* 0x0000000c00227245 */ /* 0x000fe40000201400 */
[----:B------:R-:W-:Y:S02]  /*c790*/  I2FP.F32.S32 R12, R37 ;  /* 0x00000025000c7245 */ /* 0x000fe40000201400 */
[----:B------:R-:W-:Y:S01]  /*c7a0*/  FSEL R33, R33, -INF , !P4 ;  /* 0xff80000021217808 */ /* 0x000fe20006000000 */
[----:B------:R-:W-:Y:S01]  /*c7b0*/  FFMA.FTZ R35, -R232, R34, R35 ;  /* 0x00000022e8237223 */ /* 0x000fe20000010123 */
[----:B------:R-:W-:-:S02]  /*c7c0*/  ISETP.GE.AND P3, PT, R32, R237, PT ;  /* 0x000000ed2000720c */ /* 0x000fc40003f66270 */
[C---:B------:R-:W-:Y:S02]  /*c7d0*/  ISETP.GE.AND P0, PT, R32.reuse, R234, PT ;  /* 0x000000ea2000720c */ /* 0x040fe40003f06270 */
[C---:B------:R-:W-:Y:S02]  /*c7e0*/  ISETP.GE.AND P2, PT, R32.reuse, R236, PT ;  /* 0x000000ec2000720c */ /* 0x040fe40003f46270 */
[----:B------:R-:W-:Y:S01]  /*c7f0*/  ISETP.GE.AND P4, PT, R32, R235, PT ;  /* 0x000000eb2000720c */ /* 0x000fe20003f86270 */
[----:B------:R-:W-:Y:S01]  /*c800*/  FFMA.FTZ R32, -R232, R12, R28 ;  /* 0x0000000ce8207223 */ /* 0x000fe2000001011c */
[--C-:B------:R-:W-:Y:S01]  /*c810*/  IADD3 R34, PT, PT, R13, -0x10, -R2.reuse ;  /* 0xfffffff00d227810 */ /* 0x100fe20007ffe802 */
[----:B------:R-:W-:Y:S01]  /*c820*/  VIADD R12, R0, 0x11 ;  /* 0x00000011000c7836 */ /* 0x000fe20000000000 */
[----:B------:R-:W-:Y:S02]  /*c830*/  IADD3 R28, PT, PT, R233, -0x11, -R2 ;  /* 0xffffffefe91c7810 */ /* 0x000fe40007ffe802 */
[----:B------:R-:W-:-:S02]  /*c840*/  IABS R34, R34 ;  /* 0x0000002200227213 */ /* 0x000fc40000000000 */
[----:B------:R-:W-:Y:S02]  /*c850*/  IABS R28, R28 ;  /* 0x0000001c001c7213 */ /* 0x000fe40000000000 */
[----:B------:R-:W-:Y:S02]  /*c860*/  I2FP.F32.S32 R34, R34 ;  /* 0x0000002200227245 */ /* 0x000fe40000201400 */
[----:B------:R-:W-:Y:S02]  /*c870*/  FSEL R35, R35, -INF , P1 ;  /* 0xff80000023237808 */ /* 0x000fe40000800000 */
[----:B------:R-:W-:Y:S01]  /*c880*/  FSEL R32, R32, -INF , P3 ;  /* 0xff80000020207808 */ /* 0x000fe20001800000 */
[----:B------:R-:W-:Y:S01]  /*c890*/  FFMA.FTZ R34, -R232, R34, R30 ;  /* 0x00000022e8227223 */ /* 0x000fe2000001011e */
[----:B------:R-:W-:Y:S02]  /*c8a0*/  I2FP.F32.S32 R28, R28 ;  /* 0x0000001c001c7245 */ /* 0x000fe40000201400 */
[----:B------:R-:W-:-:S02]  /*c8b0*/  FSEL R35, R35, -INF , !P6 ;  /* 0xff80000023237808 */ /* 0x000fc40007000000 */
[----:B------:R-:W-:Y:S01]  /*c8c0*/  FSEL R32, R32, -INF , !P0 ;  /* 0xff80000020207808 */ /* 0x000fe20004000000 */
[----:B------:R-:W-:Y:S01]  /*c8d0*/  FFMA.FTZ R30, -R232, R28, R29 ;  /* 0x0000001ce81e7223 */ /* 0x000fe2000001011d */
[----:B------:R-:W-:Y:S01]  /*c8e0*/  ISETP.GE.AND P1, PT, R12, R237, PT ;  /* 0x000000ed0c00720c */ /* 0x000fe20003f26270 */
[----:B------:R-:W-:Y:S01]  /*c8f0*/  VIADD R28, R0, 0x18 ;  /* 0x00000018001c7836 */ /* 0x000fe20000000000 */
[C---:B------:R-:W-:Y:S02]  /*c900*/  ISETP.GE.AND P6, PT, R12.reuse, R234, PT ;  /* 0x000000ea0c00720c */ /* 0x040fe40003fc6270 */
[C---:B------:R-:W-:Y:S02]  /*c910*/  ISETP.GE.AND P3, PT, R12.reuse, R236, PT ;  /* 0x000000ec0c00720c */ /* 0x040fe40003f66270 */
[----:B------:R-:W-:Y:S02]  /*c920*/  ISETP.GE.AND P0, PT, R12, R235, PT ;  /* 0x000000eb0c00720c */ /* 0x000fe40003f06270 */
[----:B------:R-:W-:-:S02]  /*c930*/  IADD3 R12, PT, PT, R13, -0x11, -R2 ;  /* 0xffffffef0d0c7810 */ /* 0x000fc40007ffe802 */
[----:B------:R-:W-:Y:S02]  /*c940*/  IADD3 R29, PT, PT, R233, -0x18, -R2 ;  /* 0xffffffe8e91d7810 */ /* 0x000fe40007ffe802 */
[----:B------:R-:W-:Y:S02]  /*c950*/  IABS R12, R12 ;  /* 0x0000000c000c7213 */ /* 0x000fe40000000000 */
[----:B------:R-:W-:Y:S02]  /*c960*/  IABS R29, R29 ;  /* 0x0000001d001d7213 */ /* 0x000fe40000000000 */
[----:B------:R-:W-:Y:S02]  /*c970*/  I2FP.F32.S32 R12, R12 ;  /* 0x0000000c000c7245 */ /* 0x000fe40000201400 */
[----:B------:R-:W-:Y:S02]  /*c980*/  I2FP.F32.S32 R29, R29 ;  /* 0x0000001d001d7245 */ /* 0x000fe40000201400 */
[----:B------:R-:W-:Y:S01]  /*c990*/  FSEL R34, R34, -INF , P2 ;  /* 0xff80000022227808 */ /* 0x000fe20001000000 */
[----:B------:R-:W-:Y:S01]  /*c9a0*/  FFMA.FTZ R31, -R232, R12, R31 ;  /* 0x0000000ce81f7223 */ /* 0x000fe2000001011f */
[----:B------:R-:W-:Y:S01]  /*c9b0*/  FSEL R30, R30, -INF , P1 ;  /* 0xff8000001e1e7808 */ /* 0x000fe20000800000 */
[----:B------:R-:W-:Y:S01]  /*c9c0*/  FFMA.FTZ R29, -R232, R29, R24 ;  /* 0x0000001de81d7223 */ /* 0x000fe20000010118 */
[----:B------:R-:W-:Y:S01]  /*c9d0*/  ISETP.GE.AND P2, PT, R28, R237, PT ;  /* 0x000000ed1c00720c */ /* 0x000fe20003f46270 */
[----:B------:R-:W-:Y:S01]  /*c9e0*/  VIADD R12, R0, 0x19 ;  /* 0x00000019000c7836 */ /* 0x000fe20000000000 */
[----:B------:R-:W-:-:S02]  /*c9f0*/  FSEL R34, R34, -INF , !P4 ;  /* 0xff80000022227808 */ /* 0x000fc40006000000 */
[----:B------:R-:W-:Y:S02]  /*ca00*/  FSEL R30, R30, -INF , !P6 ;  /* 0xff8000001e1e7808 */ /* 0x000fe40007000000 */
[C---:B------:R-:W-:Y:S02]  /*ca10*/  ISETP.GE.AND P4, PT, R28.reuse, R234, PT ;  /* 0x000000ea1c00720c */ /* 0x040fe40003f86270 */
[C---:B------:R-:W-:Y:S02]  /*ca20*/  ISETP.GE.AND P1, PT, R28.reuse, R236, PT ;  /* 0x000000ec1c00720c */ /* 0x040fe40003f26270 */
[----:B------:R-:W-:Y:S02]  /*ca30*/  ISETP.GE.AND P6, PT, R28, R235, PT ;  /* 0x000000eb1c00720c */ /* 0x000fe40003fc6270 */
[--C-:B------:R-:W-:Y:S02]  /*ca40*/  IADD3 R37, PT, PT, R13, -0x18, -R2.reuse ;  /* 0xffffffe80d257810 */ /* 0x100fe40007ffe802 */
[----:B------:R-:W-:-:S02]  /*ca50*/  IADD3 R28, PT, PT, R233, -0x19, -R2 ;  /* 0xffffffe7e91c7810 */ /* 0x000fc40007ffe802 */
[----:B------:R-:W-:Y:S01]  /*ca60*/  FSEL R108, R31, -INF , P3 ;  /* 0xff8000001f6c7808 */ /* 0x000fe20001800000 */
[----:B------:R-:W-:Y:S01]  /*ca70*/  VIADD R31, R0, 0x68 ;  /* 0x00000068001f7836 */ /* 0x000fe20000000000 */
[----:B------:R-:W-:Y:S02]  /*ca80*/  FSEL R29, R29, -INF , P2 ;  /* 0xff8000001d1d7808 */ /* 0x000fe40001000000 */
[----:B------:R-:W-:Y:S02]  /*ca90*/  IABS R24, R37 ;  /* 0x0000002500187213 */ /* 0x000fe40000000000 */
[----:B------:R-:W-:Y:S02]  /*caa0*/  IABS R28, R28 ;  /* 0x0000001c001c7213 */ /* 0x000fe40000000000 */
[----:B------:R-:W-:Y:S02]  /*cab0*/  FSEL R108, R108, -INF , !P0 ;  /* 0xff8000006c6c7808 */ /* 0x000fe40004000000 */
[----:B------:R-:W-:-:S02]  /*cac0*/  FSEL R29, R29, -INF , !P4 ;  /* 0xff8000001d1d7808 */ /* 0x000fc40006000000 */
[C---:B------:R-:W-:Y:S02]  /*cad0*/  ISETP.GE.AND P3, PT, R12.reuse, R237, PT ;  /* 0x000000ed0c00720c */ /* 0x040fe40003f66270 */
[C---:B------:R-:W-:Y:S02]  /*cae0*/  ISETP.GE.AND P0, PT, R12.reuse, R234, PT ;  /* 0x000000ea0c00720c */ /* 0x040fe40003f06270 */
[C---:B------:R-:W-:Y:S02]  /*caf0*/  ISETP.GE.AND P2, PT, R12.reuse, R236, PT ;  /* 0x000000ec0c00720c */ /* 0x040fe40003f46270 */
[----:B------:R-:W-:Y:S02]  /*cb00*/  ISETP.GE.AND P4, PT, R12, R235, PT ;  /* 0x000000eb0c00720c */ /* 0x000fe40003f86270 */
[--C-:B------:R-:W-:Y:S02]  /*cb10*/  IADD3 R12, PT, PT, R13, -0x19, -R2.reuse ;  /* 0xffffffe70d0c7810 */ /* 0x100fe40007ffe802 */
[----:B------:R-:W-:-:S02]  /*cb20*/  IADD3 R37, PT, PT, R233, -0x20, -R2 ;  /* 0xffffffe0e9257810 */ /* 0x000fc40007ffe802 */
[----:B------:R-:W-:Y:S02]  /*cb30*/  I2FP.F32.S32 R24, R24 ;  /* 0x0000001800187245 */ /* 0x000fe40000201400 */
[----:B------:R-:W-:Y:S02]  /*cb40*/  I2FP.F32.S32 R28, R28 ;  /* 0x0000001c001c7245 */ /* 0x000fe40000201400 */
[----:B------:R-:W-:Y:S01]  /*cb50*/  IABS R12, R12 ;  /* 0x0000000c000c7213 */ /* 0x000fe20000000000 */
[C---:B------:R-:W-:Y:S01]  /*cb60*/  FFMA.FTZ R24, -R232.reuse, R24, R26 ;  /* 0x00000018e8187223 */ /* 0x040fe2000001011a */
[----:B------:R-:W-:Y:S01]  /*cb70*/  IABS R37, R37 ;  /* 0x0000002500257213 */ /* 0x000fe20000000000 */
[----:B------:R-:W-:Y:S01]  /*cb80*/  FFMA.FTZ R28, -R232, R28, R25 ;  /* 0x0000001ce81c7223 */ /* 0x000fe20000010119 */
[----:B------:R-:W-:Y:S01]  /*cb90*/  I2FP.F32.S32 R12, R12 ;  /* 0x0000000c000c7245 */ /* 0x000fe20000201400 */
[C---:B------:R-:W-:Y:S01]  /*cba0*/  VIADD R25, R0.reuse, 0x20 ;  /* 0x0000002000197836 */ /* 0x040fe20000000000 */
[----:B------:R-:W-:Y:S01]  /*cbb0*/  I2FP.F32.S32 R37, R37 ;  /* 0x0000002500257245 */ /* 0x000fe20000201400 */
[----:B------:R-:W-:Y:S01]  /*cbc0*/  VIADD R26, R0, 0x60 ;  /* 0x00000060001a7836 */ /* 0x000fe20000000000 */
[----:B------:R-:W-:Y:S01]  /*cbd0*/  FSEL R24, R24, -INF , P1 ;  /* 0xff80000018187808 */ /* 0x000fe20000800000 */
[----:B------:R-:W-:Y:S01]  /*cbe0*/  FFMA.FTZ R27, -R232, R12, R27 ;  /* 0x0000000ce81b7223 */ /* 0x000fe2000001011b */
[----:B------:R-:W-:Y:S01]  /*cbf0*/  FSEL R28, R28, -INF , P3 ;  /* 0xff8000001c1c7808 */ /* 0x000fe20001800000 */
[----:B------:R-:W-:Y:S01]  /*cc00*/  FFMA.FTZ R37, -R232, R37, R20 ;  /* 0x00000025e8257223 */ /* 0x000fe20000010114 */
[----:B------:R-:W-:-:S02]  /*cc10*/  ISETP.GE.AND P1, PT, R25, R237, PT ;  /* 0x000000ed1900720c */ /* 0x000fc40003f26270 */
[----:B------:R-:W-:Y:S02]  /*cc20*/  IADD3 R181, PT, PT, R233, -0x21, -R2 ;  /* 0xffffffdfe9b57810 */ /* 0x000fe40007ffe802 */
[----:B------:R-:W-:Y:S02]  /*cc30*/  FSEL R24, R24, -INF , !P6 ;  /* 0xff80000018187808 */ /* 0x000fe40007000000 */
[----:B------:R-:W-:Y:S02]  /*cc40*/  FSEL R28, R28, -INF , !P0 ;  /* 0xff8000001c1c7808 */ /* 0x000fe40004000000 */
[C---:B------:R-:W-:Y:S02]  /*cc50*/  ISETP.GE.AND P6, PT, R25.reuse, R234, PT ;  /* 0x000000ea1900720c */ /* 0x040fe40003fc6270 */
[C---:B------:R-:W-:Y:S02]  /*cc60*/  ISETP.GE.AND P3, PT, R25.reuse, R236, PT ;  /* 0x000000ec1900720c */ /* 0x040fe40003f66270 */
[----:B------:R-:W-:Y:S01]  /*cc70*/  ISETP.GE.AND P0, PT, R25, R235, PT ;  /* 0x000000eb1900720c */ /* 0x000fe20003f06270 */
[----:B------:R-:W-:Y:S01]  /*cc80*/  VIADD R25, R0, 0x21 ;  /* 0x0000002100197836 */ /* 0x000fe20000000000 */
[----:B------:R-:W-:-:S02]  /*cc90*/  FSEL R20, R27, -INF , P2 ;  /* 0xff8000001b147808 */ /* 0x000fc40001000000 */
[----:B------:R-:W-:Y:S02]  /*cca0*/  IABS R181, R181 ;  /* 0x000000b500b57213 */ /* 0x000fe40000000000 */
[----:B------:R-:W-:Y:S02]  /*ccb0*/  FSEL R37, R37, -INF , P1 ;  /* 0xff80000025257808 */ /* 0x000fe40000800000 */
[----:B------:R-:W-:Y:S02]  /*ccc0*/  FSEL R20, R20, -INF , !P4 ;  /* 0xff80000014147808 */ /* 0x000fe40006000000 */
[----:B------:R-:W-:Y:S02]  /*ccd0*/  I2FP.F32.S32 R181, R181 ;  /* 0x000000b500b57245 */ /* 0x000fe40000201400 */
[----:B------:R-:W-:Y:S02]  /*cce0*/  FSEL R37, R37, -INF , !P6 ;  /* 0xff80000025257808 */ /* 0x000fe40007000000 */
[C---:B------:R-:W-:Y:S01]  /*ccf0*/  ISETP.GE.AND P2, PT, R25.reuse, R237, PT ;  /* 0x000000ed1900720c */ /* 0x040fe20003f46270 */
[----:B------:R-:W-:Y:S01]  /*cd00*/  FFMA.FTZ R181, -R232, R181, R21 ;  /* 0x000000b5e8b57223 */ /* 0x000fe20000010115 */
[----:B------:R-:W-:-:S02]  /*cd10*/  ISETP.GE.AND P4, PT, R25, R234, PT ;  /* 0x000000ea1900720c */ /* 0x000fc40003f86270 */
[C---:B------:R-:W-:Y:S02]  /*cd20*/  ISETP.GE.AND P1, PT, R25.reuse, R236, PT ;  /* 0x000000ec1900720c */ /* 0x040fe40003f26270 */
[----:B------:R-:W-:Y:S02]  /*cd30*/  ISETP.GE.AND P6, PT, R25, R235, PT ;  /* 0x000000eb1900720c */ /* 0x000fe40003fc6270 */
[--C-:B------:R-:W-:Y:S02]  /*cd40*/  IADD3 R25, PT, PT, R13, -0x21, -R2.reuse ;  /* 0xffffffdf0d197810 */ /* 0x100fe40007ffe802 */
[--C-:B------:R-:W-:Y:S02]  /*cd50*/  IADD3 R180, PT, PT, R233, -0x28, -R2.reuse ;  /* 0xffffffd8e9b47810 */ /* 0x100fe40007ffe802 */
[----:B------:R-:W-:Y:S02]  /*cd60*/  IABS R21, R25 ;  /* 0x0000001900157213 */ /* 0x000fe40000000000 */
[----:B------:R-:W-:-:S02]  /*cd70*/  IADD3 R12, PT, PT, R13, -0x20, -R2 ;  /* 0xffffffe00d0c7810 */ /* 0x000fc40007ffe802 */
[----:B------:R-:W-:Y:S02]  /*cd80*/  IABS R180, R180 ;  /* 0x000000b400b47213 */ /* 0x000fe40000000000 */
[----:B------:R-:W-:Y:S02]  /*cd90*/  I2FP.F32.S32 R21, R21 ;  /* 0x0000001500157245 */ /* 0x000fe40000201400 */
[----:B------:R-:W-:Y:S02]  /*cda0*/  IABS R12, R12 ;  /* 0x0000000c000c7213 */ /* 0x000fe40000000000 */
[----:B------:R-:W-:Y:S01]  /*cdb0*/  I2FP.F32.S32 R180, R180 ;  /* 0x000000b400b47245 */ /* 0x000fe20000201400 */
[C---:B------:R-:W-:Y:S01]  /*cdc0*/  FFMA.FTZ R21, -R232.reuse, R21, R23 ;  /* 0x00000015e8157223 */ /* 0x040fe20000010117 */
[----:B------:R-:W-:Y:S02]  /*cdd0*/  IADD3 R23, PT, PT, R13, -0x28, -R2 ;  /* 0xffffffd80d177810 */ /* 0x000fe40007ffe802 */
[----:B------:R-:W-:Y:S01]  /*cde0*/  I2FP.F32.S32 R12, R12 ;  /* 0x0000000c000c7245 */ /* 0x000fe20000201400 */
[----:B------:R-:W-:Y:S01]  /*cdf0*/  FFMA.FTZ R180, -R232, R180, R16 ;  /* 0x000000b4e8b47223 */ /* 0x000fe20000010110 */
[----:B------:R-:W-:-:S02]  /*ce00*/  IADD3 R179, PT, PT, R233, -0x29, -R2 ;  /* 0xffffffd7e9b37810 */ /* 0x000fc40007ffe802 */
[----:B------:R-:W-:Y:S01]  /*ce10*/  IABS R16, R23 ;  /* 0x0000001700107213 */ /* 0x000fe20000000000 */
[----:B------:R-:W-:Y:S01]  /*ce20*/  FFMA.FTZ R22, -R232, R12, R22 ;  /* 0x0000000ce8167223 */ /* 0x000fe20000010116 */
[C---:B------:R-:W-:Y:S01]  /*ce30*/  VIADD R12, R0.reuse, 0x28 ;  /* 0x00000028000c7836 */ /* 0x040fe20000000000 */
[----:B------:R-:W-:Y:S01]  /*ce40*/  IABS R179, R179 ;  /* 0x000000b300b37213 */ /* 0x000fe20000000000 */
[----:B------:R-:W-:Y:S01]  /*ce50*/  VIADD R23, R0, 0x58 ;  /* 0x0000005800177836 */ /* 0x000fe20000000000 */
[----:B------:R-:W-:Y:S02]  /*ce60*/  I2FP.F32.S32 R16, R16 ;  /* 0x0000001000107245 */ /* 0x000fe40000201400 */
[----:B------:R-:W-:Y:S02]  /*ce70*/  FSEL R22, R22, -INF , P3 ;  /* 0xff80000016167808 */ /* 0x000fe40001800000 */
[----:B------:R-:W-:Y:S01]  /*ce80*/  FSEL R181, R181, -INF , P2 ;  /* 0xff800000b5b57808 */ /* 0x000fe20001000000 */
[----:B------:R-:W-:Y:S01]  /*ce90*/  FFMA.FTZ R16, -R232, R16, R18 ;  /* 0x00000010e8107223 */ /* 0x000fe20000010112 */
[----:B------:R-:W-:-:S02]  /*cea0*/  I2FP.F32.S32 R179, R179 ;  /* 0x000000b300b37245 */ /* 0x000fc40000201400 */
[----:B------:R-:W-:Y:S02]  /*ceb0*/  ISETP.GE.AND P3, PT, R12, R237, PT ;  /* 0x000000ed0c00720c */ /* 0x000fe40003f66270 */
[--C-:B------:R-:W-:Y:S01]  /*cec0*/  IADD3 R18, PT, PT, R13, -0x29, -R2.reuse ;  /* 0xffffffd70d127810 */ /* 0x100fe20007ffe802 */
[----:B------:R-:W-:Y:S01]  /*ced0*/  FFMA.FTZ R179, -R232, R179, R17 ;  /* 0x000000b3e8b37223 */ /* 0x000fe20000010111 */
[----:B------:R-:W-:Y:S02]  /*cee0*/  IADD3 R151, PT, PT, R233, -0x30, -R2 ;  /* 0xffffffd0e9977810 */ /* 0x000fe40007ffe802 */
[----:B------:R-:W-:Y:S02]  /*cef0*/  FSEL R22, R22, -INF , !P0 ;  /* 0xff80000016167808 */ /* 0x000fe40004000000 */
[----:B------:R-:W-:Y:S02]  /*cf00*/  FSEL R181, R181, -INF , !P4 ;  /* 0xff800000b5b57808 */ /* 0x000fe40006000000 */
[----:B------:R-:W-:-:S02]  /*cf10*/  ISETP.GE.AND P0, PT, R12, R234, PT ;  /* 0x000000ea0c00720c */ /* 0x000fc40003f06270 */
[C---:B------:R-:W-:Y:S02]  /*cf20*/  ISETP.GE.AND P2, PT, R12.reuse, R236, PT ;  /* 0x000000ec0c00720c */ /* 0x040fe40003f46270 */
[----:B------:R-:W-:Y:S01]  /*cf30*/  ISETP.GE.AND P4, PT, R12, R235, PT ;  /* 0x000000eb0c00720c */ /* 0x000fe20003f86270 */
[----:B------:R-:W-:Y:S01]  /*cf40*/  VIADD R12, R0, 0x29 ;  /* 0x00000029000c7836 */ /* 0x000fe20000000000 */
[----:B------:R-:W-:Y:S02]  /*cf50*/  FSEL R21, R21, -INF , P1 ;  /* 0xff80000015157808 */ /* 0x000fe40000800000 */
[----:B------:R-:W-:Y:S02]  /*cf60*/  FSEL R180, R180, -INF , P3 ;  /* 0xff800000b4b47808 */ /* 0x000fe40001800000 */
[----:B------:R-:W-:Y:S02]  /*cf70*/  IABS R17, R18 ;  /* 0x0000001200117213 */ /* 0x000fe40000000000 */
[----:B------:R-:W-:-:S02]  /*cf80*/  IABS R151, R151 ;  /* 0x0000009700977213 */ /* 0x000fc40000000000 */
[----:B------:R-:W-:Y:S02]  /*cf90*/  FSEL R21, R21, -INF , !P6 ;  /* 0xff80000015157808 */ /* 0x000fe40007000000 */
[----:B------:R-:W-:Y:S02]  /*cfa0*/  FSEL R180, R180, -INF , !P0 ;  /* 0xff800000b4b47808 */ /* 0x000fe40004000000 */
[C---:B------:R-:W-:Y:S02]  /*cfb0*/  ISETP.GE.AND P1, PT, R12.reuse, R237, PT ;  /* 0x000000ed0c00720c */ /* 0x040fe40003f26270 */
[C---:B------:R-:W-:Y:S02]  /*cfc0*/  ISETP.GE.AND P6, PT, R12.reuse, R234, PT ;  /* 0x000000ea0c00720c */ /* 0x040fe40003fc6270 */
[C---:B------:R-:W-:Y:S02]  /*cfd0*/  ISETP.GE.AND P3, PT, R12.reuse, R236, PT ;  /* 0x000000ec0c00720c */ /* 0x040fe40003f66270 */
[----:B------:R-:W-:Y:S01]  /*cfe0*/  ISETP.GE.AND P0, PT, R12, R235, PT ;  /* 0x000000eb0c00720c */ /* 0x000fe20003f06270 */
[----:B------:R-:W-:Y:S01]  /*cff0*/  VIADD R12, R0, 0x30 ;  /* 0x00000030000c7836 */ /* 0x000fe20000000000 */
[----:B------:R-:W-:-:S02]  /*d000*/  I2FP.F32.S32 R17, R17 ;  /* 0x0000001100117245 */ /* 0x000fc40000201400 */
[----:B------:R-:W-:Y:S02]  /*d010*/  I2FP.F32.S32 R151, R151 ;  /* 0x0000009700977245 */ /* 0x000fe40000201400 */
[----:B------:R-:W-:Y:S01]  /*d020*/  FSEL R16, R16, -INF , P2 ;  /* 0xff80000010107808 */ /* 0x000fe20001000000 */
[C---:B------:R-:W-:Y:S01]  /*d030*/  FFMA.FTZ R17, -R232.reuse, R17, R19 ;  /* 0x00000011e8117223 */ /* 0x040fe20000010113 */
[----:B------:R-:W-:Y:S01]  /*d040*/  FSEL R179, R179, -INF , P1 ;  /* 0xff800000b3b37808 */ /* 0x000fe20000800000 */
[----:B------:R-:W-:Y:S01]  /*d050*/  FFMA.FTZ R151, -R232, R151, R8 ;  /* 0x00000097e8977223 */ /* 0x000fe20000010108 */
[----:B------:R-:W-:Y:S02]  /*d060*/  ISETP.GE.AND P2, PT, R12, R237, PT ;  /* 0x000000ed0c00720c */ /* 0x000fe40003f46270 */
[----:B------:R-:W-:Y:S02]  /*d070*/  IADD3 R150, PT, PT, R233, -0x31, -R2 ;  /* 0xffffffcfe9967810 */ /* 0x000fe40007ffe802 */
[----:B------:R-:W-:-:S02]  /*d080*/  FSEL R16, R16, -INF , !P4 ;  /* 0xff80000010107808 */ /* 0x000fc40006000000 */
[----:B------:R-:W-:Y:S02]  /*d090*/  FSEL R179, R179, -INF , !P6 ;  /* 0xff800000b3b37808 */ /* 0x000fe40007000000 */
[C---:B------:R-:W-:Y:S02]  /*d0a0*/  ISETP.GE.AND P4, PT, R12.reuse, R234, PT ;  /* 0x000000ea0c00720c */ /* 0x040fe40003f86270 */
[C---:B------:R-:W-:Y:S02]  /*d0b0*/  ISETP.GE.AND P1, PT, R12.reuse, R236, PT ;  /* 0x000000ec0c00720c */ /* 0x040fe40003f26270 */
[----:B------:R-:W-:Y:S01]  /*d0c0*/  ISETP.GE.AND P6, PT, R12, R235, PT ;  /* 0x000000eb0c00720c */ /* 0x000fe20003fc6270 */
[----:B------:R-:W-:Y:S01]  /*d0d0*/  VIADD R12, R0, 0x31 ;  /* 0x00000031000c7836 */ /* 0x000fe20000000000 */
[----:B------:R-:W-:Y:S02]  /*d0e0*/  FSEL R17, R17, -INF , P3 ;  /* 0xff80000011117808 */ /* 0x000fe40001800000 */
[----:B------:R-:W-:-:S02]  /*d0f0*/  IABS R150, R150 ;  /* 0x0000009600967213 */ /* 0x000fc40000000000 */
[----:B------:R-:W-:Y:S02]  /*d100*/  FSEL R151, R151, -INF , P2 ;  /* 0xff80000097977808 */ /* 0x000fe40001000000 */
[----:B------:R-:W-:Y:S02]  /*d110*/  FSEL R17, R17, -INF , !P0 ;  /* 0xff80000011117808 */ /* 0x000fe40004000000 */
[----:B------:R-:W-:Y:S02]  /*d120*/  I2FP.F32.S32 R150, R150 ;  /* 0x0000009600967245 */ /* 0x000fe40000201400 */
[----:B------:R-:W-:Y:S02]  /*d130*/  FSEL R151, R151, -INF , !P4 ;  /* 0xff80000097977808 */ /* 0x000fe40006000000 */
[----:B------:R-:W-:Y:S01]  /*d140*/  ISETP.GE.AND P3, PT, R12, R237, PT ;  /* 0x000000ed0c00720c */ /* 0x000fe20003f66270 */
[----:B------:R-:W-:Y:S01]  /*d150*/  FFMA.FTZ R150, -R232, R150, R9 ;  /* 0x00000096e8967223 */ /* 0x000fe20000010109 */
[----:B------:R-:W-:-:S02]  /*d160*/  ISETP.GE.AND P0, PT, R12, R234, PT ;  /* 0x000000ea0c00720c */ /* 0x000fc40003f06270 */
[C---:B------:R-:W-:Y:S02]  /*d170*/  ISETP.GE.AND P2, PT, R12.reuse, R236, PT ;  /* 0x000000ec0c00720c */ /* 0x040fe40003f46270 */
[----:B------:R-:W-:Y:S02]  /*d180*/  ISETP.GE.AND P4, PT, R12, R235, PT ;  /* 0x000000eb0c00720c */ /* 0x000fe40003f86270 */
[C-C-:B------:R-:W-:Y:S02]  /*d190*/  IADD3 R12, PT, PT, R13.reuse, -0x31, -R2.reuse ;  /* 0xffffffcf0d0c7810 */ /* 0x140fe40007ffe802 */
[----:B------:R-:W-:Y:S02]  /*d1a0*/  IADD3 R18, PT, PT, R13, -0x30, -R2 ;  /* 0xffffffd00d127810 */ /* 0x000fe40007ffe802 */
[----:B------:R-:W-:Y:S02]  /*d1b0*/  IABS R9, R12 ;  /* 0x0000000c00097213 */ /* 0x000fe40000000000 */
[----:B------:R-:W-:Y:S01]  /*d1c0*/  IABS R8, R18 ;  /* 0x0000001200087213 */ /* 0x000fe20000000000 */
[----:B------:R-:W-:Y:S01]  /*d1d0*/  VIADD R18, R0, 0x50 ;  /* 0x0000005000127836 */ /* 0x000fe20000000000 */
[----:B------:R-:W-:-:S02]  /*d1e0*/  I2FP.F32.S32 R9, R9 ;  /* 0x0000000900097245 */ /* 0x000fc40000201400 */
        /* <DEDUP_REMOVED lines=8> */
[----:B------:R-:W-:-:S02]  /*d270*/  I2FP.F32.S32 R175, R175 ;  /* 0x000000af00af7245 */ /* 0x000fc40000201400 */
[----:B------:R-:W-:Y:S02]  /*d280*/  I2FP.F32.S32 R9, R9 ;  /* 0x0000000900097245 */ /* 0x000fe40000201400 */
[----:B------:R-:W-:Y:S01]  /*d290*/  IADD3 R154, PT, PT, R233, -0x39, -R2 ;  /* 0xffffffc7e99a7810 */ /* 0x000fe20007ffe802 */
[----:B------:R-:W-:Y:S01]  /*d2a0*/  FFMA.FTZ R175, -R232, R175, R4 ;  /* 0x000000afe8af7223 */ /* 0x000fe20000010104 */
[----:B------:R-:W-:Y:S01]  /*d2b0*/  FSEL R8, R8, -INF , P1 ;  /* 0xff80000008087808 */ /* 0x000fe20000800000 */
[----:B------:R-:W-:Y:S01]  /*d2c0*/  FFMA.FTZ R9, -R232, R9, R6 ;  /* 0x00000009e8097223 */ /* 0x000fe20000010106 */
[----:B------:R-:W-:Y:S02]  /*d2d0*/  IADD3 R6, PT, PT, R13, -0x39, -R2 ;  /* 0xffffffc70d067810 */ /* 0x000fe40007ffe802 */
[----:B------:R-:W-:Y:S02]  /*d2e0*/  FSEL R150, R150, -INF , P3 ;  /* 0xff80000096967808 */ /* 0x000fe40001800000 */
[----:B------:R-:W-:-:S02]  /*d2f0*/  IABS R154, R154 ;  /* 0x0000009a009a7213 */ /* 0x000fc40000000000 */
[----:B------:R-:W-:Y:S02]  /*d300*/  ISETP.GE.AND P1, PT, R10, R237, PT ;  /* 0x000000ed0a00720c */ /* 0x000fe40003f26270 */
[----:B------:R-:W-:Y:S02]  /*d310*/  IABS R6, R6 ;  /* 0x0000000600067213 */ /* 0x000fe40000000000 */
[----:B------:R-:W-:Y:S02]  /*d320*/  FSEL R8, R8, -INF , !P6 ;  /* 0xff80000008087808 */ /* 0x000fe40007000000 */
[----:B------:R-:W-:Y:S02]  /*d330*/  FSEL R150, R150, -INF , !P0 ;  /* 0xff80000096967808 */ /* 0x000fe40004000000 */
[----:B------:R-:W-:Y:S02]  /*d340*/  IADD3 R12, PT, PT, R233, -0x49, -R2 ;  /* 0xffffffb7e90c7810 */ /* 0x000fe40007ffe802 */
[----:B------:R-:W-:-:S02]  /*d350*/  ISETP.GE.AND P6, PT, R10, R234, PT ;  /* 0x000000ea0a00720c */ /* 0x000fc40003fc6270 */
[C---:B------:R-:W-:Y:S02]  /*d360*/  ISETP.GE.AND P3, PT, R10.reuse, R236, PT ;  /* 0x000000ec0a00720c */ /* 0x040fe40003f66270 */
[----:B------:R-:W-:Y:S01]  /*d370*/  ISETP.GE.AND P0, PT, R10, R235, PT ;  /* 0x000000eb0a00720c */ /* 0x000fe20003f06270 */
[----:B------:R-:W-:Y:S01]  /*d380*/  VIADD R10, R0, 0x39 ;  /* 0x00000039000a7836 */ /* 0x000fe20000000000 */
[----:B------:R-:W-:Y:S02]  /*d390*/  I2FP.F32.S32 R154, R154 ;  /* 0x0000009a009a7245 */ /* 0x000fe40000201400 */
[----:B------:R-:W-:Y:S02]  /*d3a0*/  FSEL R4, R11, -INF , P2 ;  /* 0xff8000000b047808 */ /* 0x000fe40001000000 */
[----:B------:R-:W-:Y:S01]  /*d3b0*/  FSEL R175, R175, -INF , P1 ;  /* 0xff800000afaf7808 */ /* 0x000fe20000800000 */
[----:B------:R-:W-:Y:S01]  /*d3c0*/  FFMA.FTZ R154, -R232, R154, R5 ;  /* 0x0000009ae89a7223 */ /* 0x000fe20000010105 */
[----:B------:R-:W-:Y:S01]  /*d3d0*/  I2FP.F32.S32 R6, R6 ;  /* 0x0000000600067245 */ /* 0x000fe20000201400 */
[----:B------:R-:W-:Y:S01]  /*d3e0*/  VIADD R5, R0, 0x40 ;  /* 0x0000004000057836 */ /* 0x000fe20000000000 */
[----:B------:R-:W-:-:S02]  /*d3f0*/  IABS R12, R12 ;  /* 0x0000000c000c7213 */ /* 0x000fc40000000000 */
[----:B------:R-:W-:Y:S01]  /*d400*/  FSEL R4, R4, -INF , !P4 ;  /* 0xff80000004047808 */ /* 0x000fe20006000000 */
[----:B------:R-:W-:Y:S01]  /*d410*/  FFMA.FTZ R6, -R232, R6, R7 ;  /* 0x00000006e8067223 */ /* 0x000fe20000010107 */
[----:B------:R-:W-:Y:S02]  /*d420*/  FSEL R175, R175, -INF , !P6 ;  /* 0xff800000afaf7808 */ /* 0x000fe40007000000 */
[C---:B------:R-:W-:Y:S02]  /*d430*/  ISETP.GE.AND P2, PT, R10.reuse, R237, PT ;  /* 0x000000ed0a00720c */ /* 0x040fe40003f46270 */
[C---:B------:R-:W-:Y:S02]  /*d440*/  ISETP.GE.AND P4, PT, R10.reuse, R234, PT ;  /* 0x000000ea0a00720c */ /* 0x040fe40003f86270 */
[C---:B------:R-:W-:Y:S02]  /*d450*/  ISETP.GE.AND P1, PT, R10.reuse, R236, PT ;  /* 0x000000ec0a00720c */ /* 0x040fe40003f26270 */
[----:B------:R-:W-:-:S02]  /*d460*/  ISETP.GE.AND P6, PT, R10, R235, PT ;  /* 0x000000eb0a00720c */ /* 0x000fc40003fc6270 */
[C-C-:B------:R-:W-:Y:S02]  /*d470*/  IADD3 R10, PT, PT, R233.reuse, -0x40, -R2.reuse ;  /* 0xffffffc0e90a7810 */ /* 0x140fe40007ffe802 */
[----:B------:R-:W-:Y:S02]  /*d480*/  I2FP.F32.S32 R12, R12 ;  /* 0x0000000c000c7245 */ /* 0x000fe40000201400 */
[----:B------:R-:W-:Y:S02]  /*d490*/  IADD3 R7, PT, PT, R233, -0x41, -R2 ;  /* 0xffffffbfe9077810 */ /* 0x000fe40007ffe802 */
[----:B------:R-:W-:Y:S01]  /*d4a0*/  FSEL R9, R9, -INF , P3 ;  /* 0xff80000009097808 */ /* 0x000fe20001800000 */
[----:B------:R-:W-:Y:S01]  /*d4b0*/  FFMA.FTZ R53, -R232, R12, R53 ;  /* 0x0000000ce8357223 */ /* 0x000fe20000010135 */
[----:B------:R-:W-:Y:S02]  /*d4c0*/  FSEL R154, R154, -INF , P2 ;  /* 0xff8000009a9a7808 */ /* 0x000fe40001000000 */
[----:B------:R-:W-:-:S02]  /*d4d0*/  IABS R10, R10 ;  /* 0x0000000a000a7213 */ /* 0x000fc40000000000 */
[----:B------:R-:W-:Y:S02]  /*d4e0*/  IABS R7, R7 ;  /* 0x0000000700077213 */ /* 0x000fe40000000000 */
[----:B------:R-:W-:Y:S02]  /*d4f0*/  IADD3 R12, PT, PT, R233, -0x50, -R2 ;  /* 0xffffffb0e90c7810 */ /* 0x000fe40007ffe802 */
[----:B------:R-:W-:Y:S02]  /*d500*/  FSEL R9, R9, -INF , !P0 ;  /* 0xff80000009097808 */ /* 0x000fe40004000000 */
[----:B------:R-:W-:Y:S02]  /*d510*/  FSEL R154, R154, -INF , !P4 ;  /* 0xff8000009a9a7808 */ /* 0x000fe40006000000 */
[C---:B------:R-:W-:Y:S02]  /*d520*/  ISETP.GE.AND P3, PT, R5.reuse, R237, PT ;  /* 0x000000ed0500720c */ /* 0x040fe40003f66270 */
[----:B------:R-:W-:-:S02]  /*d530*/  ISETP.GE.AND P0, PT, R5, R234, PT ;  /* 0x000000ea0500720c */ /* 0x000fc40003f06270 */
[C---:B------:R-:W-:Y:S02]  /*d540*/  ISETP.GE.AND P2, PT, R5.reuse, R236, PT ;  /* 0x000000ec0500720c */ /* 0x040fe40003f46270 */
[----:B------:R-:W-:Y:S02]  /*d550*/  I2FP.F32.S32 R10, R10 ;  /* 0x0000000a000a7245 */ /* 0x000fe40000201400 */
[----:B------:R-:W-:Y:S02]  /*d560*/  ISETP.GE.AND P4, PT, R5, R235, PT ;  /* 0x000000eb0500720c */ /* 0x000fe40003f86270 */
[----:B------:R-:W-:Y:S01]  /*d570*/  IADD3 R5, PT, PT, R13, -0x40, -R2 ;  /* 0xffffffc00d057810 */ /* 0x000fe20007ffe802 */
[----:B------:R-:W-:Y:S01]  /*d580*/  FFMA.FTZ R56, -R232, R10, R56 ;  /* 0x0000000ae8387223 */ /* 0x000fe20000010138 */
[----:B------:R-:W-:Y:S01]  /*d590*/  I2FP.F32.S32 R7, R7 ;  /* 0x0000000700077245 */ /* 0x000fe20000201400 */
[----:B------:R-:W-:Y:S01]  /*d5a0*/  VIADD R10, R0, 0x41 ;  /* 0x00000041000a7836 */ /* 0x000fe20000000000 */
[----:B------:R-:W-:-:S02]  /*d5b0*/  IABS R12, R12 ;  /* 0x0000000c000c7213 */ /* 0x000fc40000000000 */
[----:B------:R-:W-:Y:S01]  /*d5c0*/  IABS R5, R5 ;  /* 0x0000000500057213 */ /* 0x000fe20000000000 */
[C---:B------:R-:W-:Y:S01]  /*d5d0*/  FFMA.FTZ R57, -R232.reuse, R7, R57 ;  /* 0x00000007e8397223 */ /* 0x040fe20000010139 */
[----:B------:R-:W-:Y:S02]  /*d5e0*/  I2FP.F32.S32 R12, R12 ;  /* 0x0000000c000c7245 */ /* 0x000fe40000201400 */
[--C-:B------:R-:W-:Y:S02]  /*d5f0*/  IADD3 R11, PT, PT, R13, -0x41, -R2.reuse ;  /* 0xffffffbf0d0b7810 */ /* 0x100fe40007ffe802 */
[----:B------:R-:W-:Y:S01]  /*d600*/  IADD3 R7, PT, PT, R233, -0x48, -R2 ;  /* 0xffffffb8e9077810 */ /* 0x000fe20007ffe802 */
[----:B------:R-:W-:Y:S01]  /*d610*/  FFMA.FTZ R40, -R232, R12, R40 ;  /* 0x0000000ce8287223 */ /* 0x000fe20000010128 */
[----:B------:R-:W-:Y:S02]  /*d620*/  I2FP.F32.S32 R5, R5 ;  /* 0x0000000500057245 */ /* 0x000fe40000201400 */
[----:B------:R-:W-:-:S02]  /*d630*/  FSEL R6, R6, -INF , P1 ;  /* 0xff80000006067808 */ /* 0x000fc40000800000 */
[----:B------:R-:W-:Y:S01]  /*d640*/  FSEL R164, R56, -INF , P3 ;  /* 0xff80000038a47808 */ /* 0x000fe20001800000 */
[----:B------:R-:W-:Y:S01]  /*d650*/  FFMA.FTZ R5, -R232, R5, R58 ;  /* 0x00000005e8057223 */ /* 0x000fe2000001013a */
[----:B------:R-:W-:Y:S02]  /*d660*/  IABS R11, R11 ;  /* 0x0000000b000b7213 */ /* 0x000fe40000000000 */
[----:B------:R-:W-:Y:S02]  /*d670*/  IABS R7, R7 ;  /* 0x0000000700077213 */ /* 0x000fe40000000000 */
[----:B------:R-:W-:Y:S02]  /*d680*/  IADD3 R12, PT, PT, R233, -0x51, -R2 ;  /* 0xffffffafe90c7810 */ /* 0x000fe40007ffe802 */
[----:B------:R-:W-:Y:S02]  /*d690*/  FSEL R6, R6, -INF , !P6 ;  /* 0xff80000006067808 */ /* 0x000fe40007000000 */
[----:B------:R-:W-:-:S02]  /*d6a0*/  FSEL R164, R164, -INF , !P0 ;  /* 0xff800000a4a47808 */ /* 0x000fc40004000000 */
[C---:B------:R-:W-:Y:S02]  /*d6b0*/  ISETP.GE.AND P1, PT, R10.reuse, R237, PT ;  /* 0x000000ed0a00720c */ /* 0x040fe40003f26270 */
[C---:B------:R-:W-:Y:S02]  /*d6c0*/  ISETP.GE.AND P6, PT, R10.reuse, R234, PT ;  /* 0x000000ea0a00720c */ /* 0x040fe40003fc6270 */
[C---:B------:R-:W-:Y:S02]  /*d6d0*/  ISETP.GE.AND P3, PT, R10.reuse, R236, PT ;  /* 0x000000ec0a00720c */ /* 0x040fe40003f66270 */
[----:B------:R-:W-:Y:S01]  /*d6e0*/  ISETP.GE.AND P0, PT, R10, R235, PT ;  /* 0x000000eb0a00720c */ /* 0x000fe20003f06270 */
[----:B------:R-:W-:Y:S01]  /*d6f0*/  VIADD R10, R0, 0x48 ;  /* 0x00000048000a7836 */ /* 0x000fe20000000000 */
[----:B------:R-:W-:Y:S02]  /*d700*/  I2FP.F32.S32 R11, R11 ;  /* 0x0000000b000b7245 */ /* 0x000fe40000201400 */
[----:B------:R-:W-:-:S02]  /*d710*/  I2FP.F32.S32 R7, R7 ;  /* 0x0000000700077245 */ /* 0x000fc40000201400 */
[----:B------:R-:W-:Y:S01]  /*d720*/  IABS R12, R12 ;  /* 0x0000000c000c7213 */ /* 0x000fe20000000000 */
[C---:B------:R-:W-:Y:S01]  /*d730*/  FFMA.FTZ R11, -R232.reuse, R11, R59 ;  /* 0x0000000be80b7223 */ /* 0x040fe2000001013b */
[----:B------:R-:W-:Y:S01]  /*d740*/  FSEL R5, R5, -INF , P2 ;  /* 0xff80000005057808 */ /* 0x000fe20001000000 */
[----:B------:R-:W-:Y:S01]  /*d750*/  FFMA.FTZ R52, -R232, R7, R52 ;  /* 0x00000007e8347223 */ /* 0x000fe20000010134 */
[----:B------:R-:W-:Y:S01]  /*d760*/  FSEL R161, R57, -INF , P1 ;  /* 0xff80000039a17808 */ /* 0x000fe20000800000 */
[----:B------:R-:W-:Y:S01]  /*d770*/  VIADD R7, R0, 0x49 ;  /* 0x0000004900077836 */ /* 0x000fe20000000000 */
[----:B------:R-:W-:Y:S02]  /*d780*/  I2FP.F32.S32 R12, R12 ;  /* 0x0000000c000c7245 */ /* 0x000fe40000201400 */
[----:B------:R-:W-:Y:S02]  /*d790*/  ISETP.GE.AND P2, PT, R10, R237, PT ;  /* 0x000000ed0a00720c */ /* 0x000fe40003f46270 */
[----:B------:R-:W-:Y:S01]  /*d7a0*/  FSEL R5, R5, -INF , !P4 ;  /* 0xff80000005057808 */ /* 0x000fe20006000000 */
[----:B------:R-:W-:Y:S01]  /*d7b0*/  FFMA.FTZ R41, -R232, R12, R41 ;  /* 0x0000000ce8297223 */ /* 0x000fe20000010129 */
[----:B------:R-:W-:-:S02]  /*d7c0*/  FSEL R161, R161, -INF , !P6 ;  /* 0xff800000a1a17808 */ /* 0x000fc40007000000 */
[C---:B------:R-:W-:Y:S02]  /*d7d0*/  ISETP.GE.AND P4, PT, R10.reuse, R234, PT ;  /* 0x000000ea0a00720c */ /* 0x040fe40003f86270 */
[C---:B------:R-:W-:Y:S02]  /*d7e0*/  ISETP.GE.AND P1, PT, R10.reuse, R236, PT ;  /* 0x000000ec0a00720c */ /* 0x040fe40003f26270 */
[----:B------:R-:W-:Y:S02]  /*d7f0*/  ISETP.GE.AND P6, PT, R10, R235, PT ;  /* 0x000000eb0a00720c */ /* 0x000fe40003fc6270 */
[----:B------:R-:W-:Y:S02]  /*d800*/  IADD3 R10, PT, PT, R13, -0x48, -R2 ;  /* 0xffffffb80d0a7810 */ /* 0x000fe40007ffe802 */
[----:B------:R-:W-:Y:S02]  /*d810*/  FSEL R11, R11, -INF , P3 ;  /* 0xff8000000b0b7808 */ /* 0x000fe40001800000 */
[----:B------:R-:W-:-:S02]  /*d820*/  FSEL R160, R52, -INF , P2 ;  /* 0xff80000034a07808 */ /* 0x000fc40001000000 */
[----:B------:R-:W-:Y:S02]  /*d830*/  IADD3 R12, PT, PT, R233, -0x58, -R2 ;  /* 0xffffffa8e90c7810 */ /* 0x000fe40007ffe802 */
[----:B------:R-:W-:Y:S02]  /*d840*/  IABS R10, R10 ;  /* 0x0000000a000a7213 */ /* 0x000fe40000000000 */
[----:B------:R-:W-:Y:S02]  /*d850*/  FSEL R11, R11, -INF , !P0 ;  /* 0xff8000000b0b7808 */ /* 0x000fe40004000000 */
[----:B------:R-:W-:Y:S02]  /*d860*/  FSEL R160, R160, -INF , !P4 ;  /* 0xff800000a0a07808 */ /* 0x000fe40006000000 */
[C---:B------:R-:W-:Y:S02]  /*d870*/  ISETP.GE.AND P3, PT, R7.reuse, R237, PT ;  /* 0x000000ed0700720c */ /* 0x040fe40003f66270 */
[----:B------:R-:W-:-:S02]  /*d880*/  ISETP.GE.AND P0, PT, R7, R234, PT ;  /* 0x000000ea0700720c */ /* 0x000fc40003f06270 */
[C---:B------:R-:W-:Y:S02]  /*d890*/  ISETP.GE.AND P2, PT, R7.reuse, R236, PT ;  /* 0x000000ec0700720c */ /* 0x040fe40003f46270 */
[----:B------:R-:W-:Y:S02]  /*d8a0*/  ISETP.GE.AND P4, PT, R7, R235, PT ;  /* 0x000000eb0700720c */ /* 0x000fe40003f86270 */
[----:B------:R-:W-:Y:S02]  /*d8b0*/  IABS R12, R12 ;  /* 0x0000000c000c7213 */ /* 0x000fe40000000000 */
[----:B------:R-:W-:Y:S02]  /*d8c0*/  IADD3 R7, PT, PT, R13, -0x49, -R2 ;  /* 0xffffffb70d077810 */ /* 0x000fe40007ffe802 */
[----:B------:R-:W-:Y:S02]  /*d8d0*/  I2FP.F32.S32 R10, R10 ;  /* 0x0000000a000a7245 */ /* 0x000fe40000201400 */
[----:B------:R-:W-:-:S02]  /*d8e0*/  I2FP.F32.S32 R12, R12 ;  /* 0x0000000c000c7245 */ /* 0x000fc40000201400 */
[----:B------:R-:W-:Y:S01]  /*d8f0*/  IABS R7, R7 ;  /* 0x0000000700077213 */ /* 0x000fe20000000000 */
[C---:B------:R-:W-:Y:S01]  /*d900*/  FFMA.FTZ R10, -R232.reuse, R10, R54 ;  /* 0x0000000ae80a7223 */ /* 0x040fe20000010136 */
[----:B------:R-:W-:Y:S01]  /*d910*/  FSEL R163, R53, -INF , P3 ;  /* 0xff80000035a37808 */ /* 0x000fe20001800000 */
[----:B------:R-:W-:Y:S01]  /*d920*/  FFMA.FTZ R144, -R232, R12, R144 ;  /* 0x0000000ce8907223 */ /* 0x000fe20000010190 */
[----:B------:R-:W-:Y:S02]  /*d930*/  I2FP.F32.S32 R7, R7 ;  /* 0x0000000700077245 */ /* 0x000fe40000201400 */
[----:B------:R-:W-:Y:S02]  /*d940*/  IADD3 R12, PT, PT, R233, -0x59, -R2 ;  /* 0xffffffa7e90c7810 */ /* 0x000fe40007ffe802 */
[----:B------:R-:W-:Y:S01]  /*d950*/  FSEL R10, R10, -INF , P1 ;  /* 0xff8000000a0a7808 */ /* 0x000fe20000800000 */
[----:B------:R-:W-:Y:S01]  /*d960*/  FFMA.FTZ R7, -R232, R7, R55 ;  /* 0x00000007e8077223 */ /* 0x000fe20000010137 */
[----:B------:R-:W-:-:S02]  /*d970*/  IABS R12, R12 ;  /* 0x0000000c000c7213 */ /* 0x000fc40000000000 */
[----:B------:R-:W-:Y:S02]  /*d980*/  ISETP.GE.AND P1, PT, R18, R237, PT ;  /* 0x000000ed1200720c */ /* 0x000fe40003f26270 */
[----:B------:R-:W-:Y:S02]  /*d990*/  FSEL R10, R10, -INF , !P6 ;  /* 0xff8000000a0a7808 */ /* 0x000fe40007000000 */
[----:B------:R-:W-:Y:S02]  /*d9a0*/  FSEL R163, R163, -INF , !P0 ;  /* 0xff800000a3a37808 */ /* 0x000fe40004000000 */
[C---:B------:R-:W-:Y:S02]  /*d9b0*/  ISETP.GE.AND P6, PT, R18.reuse, R234, PT ;  /* 0x000000ea1200720c */ /* 0x040fe40003fc6270 */
[C---:B------:R-:W-:Y:S02]  /*d9c0*/  ISETP.GE.AND P3, PT, R18.reuse, R236, PT ;  /* 0x000000ec1200720c */ /* 0x040fe40003f66270 */
[----:B------:R-:W-:Y:S01]  /*d9d0*/  ISETP.GE.AND P0, PT, R18, R235, PT ;  /* 0x000000eb1200720c */ /* 0x000fe20003f06270 */
[----:B------:R-:W-:Y:S01]  /*d9e0*/  VIADD R18, R0, 0x51 ;  /* 0x0000005100127836 */ /* 0x000fe20000000000 */
[----:B------:R-:W-:-:S02]  /*d9f0*/  I2FP.F32.S32 R12, R12 ;  /* 0x0000000c000c7245 */ /* 0x000fc40000201400 */
[----:B------:R-:W-:Y:S02]  /*da00*/  IADD3 R19, PT, PT, R13, -0x50, -R2 ;  /* 0xffffffb00d137810 */ /* 0x000fe40007ffe802 */
[----:B------:R-:W-:Y:S01]  /*da10*/  FSEL R7, R7, -INF , P2 ;  /* 0xff80000007077808 */ /* 0x000fe20001000000 */
[----:B------:R-:W-:Y:S01]  /*da20*/  FFMA.FTZ R145, -R232, R12, R145 ;  /* 0x0000000ce8917223 */ /* 0x000fe20000010191 */
[----:B------:R-:W-:Y:S02]  /*da30*/  FSEL R171, R40, -INF , P1 ;  /* 0xff80000028ab7808 */ /* 0x000fe40000800000 */
        /* <DEDUP_REMOVED lines=10> */
[----:B------:R-:W-:Y:S02]  /*dae0*/  IABS R12, R12 ;  /* 0x0000000c000c7213 */ /* 0x000fe40000000000 */
[----:B------:R-:W-:Y:S01]  /*daf0*/  IABS R18, R18 ;  /* 0x0000001200127213 */ /* 0x000fe20000000000 */
[C---:B------:R-:W-:Y:S01]  /*db00*/  FFMA.FTZ R19, -R232.reuse, R19, R42 ;  /* 0x00000013e8137223 */ /* 0x040fe2000001012a */
[----:B------:R-:W-:Y:S02]  /*db10*/  I2FP.F32.S32 R12, R12 ;  /* 0x0000000c000c7245 */ /* 0x000fe40000201400 */
[----:B------:R-:W-:Y:S02]  /*db20*/  I2FP.F32.S32 R18, R18 ;  /* 0x0000001200127245 */ /* 0x000fe40000201400 */
[----:B------:R-:W-:Y:S01]  /*db30*/  FSEL R19, R19, -INF , P3 ;  /* 0xff80000013137808 */ /* 0x000fe20001800000 */
[C---:B------:R-:W-:Y:S01]  /*db40*/  FFMA.FTZ R140, -R232.reuse, R12, R140 ;  /* 0x0000000ce88c7223 */ /* 0x040fe2000001018c */
[----:B------:R-:W-:Y:S01]  /*db50*/  FSEL R170, R41, -INF , P2 ;  /* 0xff80000029aa7808 */ /* 0x000fe20001000000 */
[----:B------:R-:W-:Y:S01]  /*db60*/  FFMA.FTZ R18, -R232, R18, R43 ;  /* 0x00000012e8127223 */ /* 0x000fe2000001012b */
[----:B------:R-:W-:-:S02]  /*db70*/  IADD3 R12, PT, PT, R233, -0x61, -R2 ;  /* 0xffffff9fe90c7810 */ /* 0x000fc40007ffe802 */
[----:B------:R-:W-:Y:S02]  /*db80*/  ISETP.GE.AND P3, PT, R23, R237, PT ;  /* 0x000000ed1700720c */ /* 0x000fe40003f66270 */
[----:B------:R-:W-:Y:S02]  /*db90*/  FSEL R19, R19, -INF , !P0 ;  /* 0xff80000013137808 */ /* 0x000fe40004000000 */
[----:B------:R-:W-:Y:S02]  /*dba0*/  FSEL R170, R170, -INF , !P4 ;  /* 0xff800000aaaa7808 */ /* 0x000fe40006000000 */
[C---:B------:R-:W-:Y:S02]  /*dbb0*/  ISETP.GE.AND P0, PT, R23.reuse, R234, PT ;  /* 0x000000ea1700720c */ /* 0x040fe40003f06270 */
[C---:B------:R-:W-:Y:S02]  /*dbc0*/  ISETP.GE.AND P2, PT, R23.reuse, R236, PT ;  /* 0x000000ec1700720c */ /* 0x040fe40003f46270 */
[----:B------:R-:W-:Y:S01]  /*dbd0*/  ISETP.GE.AND P4, PT, R23, R235, PT ;  /* 0x000000eb1700720c */ /* 0x000fe20003f86270 */
[----:B------:R-:W-:Y:S01]  /*dbe0*/  VIADD R23, R0, 0x59 ;  /* 0x0000005900177836 */ /* 0x000fe20000000000 */
[----:B------:R-:W-:-:S02]  /*dbf0*/  IABS R12, R12 ;  /* 0x0000000c000c7213 */ /* 0x000fc40000000000 */
[----:B------:R-:W-:Y:S02]  /*dc00*/  IADD3 R25, PT, PT, R13, -0x58, -R2 ;  /* 0xffffffa80d197810 */ /* 0x000fe40007ffe802 */
[----:B------:R-:W-:Y:S02]  /*dc10*/  FSEL R18, R18, -INF , P1 ;  /* 0xff80000012127808 */ /* 0x000fe40000800000 */
[----:B------:R-:W-:Y:S02]  /*dc20*/  FSEL R173, R144, -INF , P3 ;  /* 0xff80000090ad7808 */ /* 0x000fe40001800000 */
[----:B------:R-:W-:Y:S02]  /*dc30*/  I2FP.F32.S32 R12, R12 ;  /* 0x0000000c000c7245 */ /* 0x000fe40000201400 */
[----:B------:R-:W-:Y:S02]  /*dc40*/  IABS R25, R25 ;  /* 0x0000001900197213 */ /* 0x000fe40000000000 */
[----:B------:R-:W-:Y:S01]  /*dc50*/  FSEL R18, R18, -INF , !P6 ;  /* 0xff80000012127808 */ /* 0x000fe20007000000 */
[----:B------:R-:W-:Y:S01]  /*dc60*/  FFMA.FTZ R141, -R232, R12, R141 ;  /* 0x0000000ce88d7223 */ /* 0x000fe2000001018d */
[----:B------:R-:W-:-:S02]  /*dc70*/  FSEL R173, R173, -INF , !P0 ;  /* 0xff800000adad7808 */ /* 0x000fc40004000000 */
[C---:B------:R-:W-:Y:S02]  /*dc80*/  ISETP.GE.AND P1, PT, R23.reuse, R237, PT ;  /* 0x000000ed1700720c */ /* 0x040fe40003f26270 */
[C---:B------:R-:W-:Y:S02]  /*dc90*/  ISETP.GE.AND P6, PT, R23.reuse, R234, PT ;  /* 0x000000ea1700720c */ /* 0x040fe40003fc6270 */
[C---:B------:R-:W-:Y:S02]  /*dca0*/  ISETP.GE.AND P3, PT, R23.reuse, R236, PT ;  /* 0x000000ec1700720c */ /* 0x040fe40003f66270 */
[----:B------:R-:W-:Y:S02]  /*dcb0*/  ISETP.GE.AND P0, PT, R23, R235, PT ;  /* 0x000000eb1700720c */ /* 0x000fe40003f06270 */
[----:B------:R-:W-:Y:S02]  /*dcc0*/  IADD3 R23, PT, PT, R13, -0x59, -R2 ;  /* 0xffffffa70d177810 */ /* 0x000fe40007ffe802 */
[----:B------:R-:W-:-:S02]  /*dcd0*/  I2FP.F32.S32 R25, R25 ;  /* 0x0000001900197245 */ /* 0x000fc40000201400 */
[----:B------:R-:W-:Y:S02]  /*dce0*/  IADD3 R12, PT, PT, R233, -0x68, -R2 ;  /* 0xffffff98e90c7810 */ /* 0x000fe40007ffe802 */
[----:B------:R-:W-:Y:S01]  /*dcf0*/  IABS R23, R23 ;  /* 0x0000001700177213 */ /* 0x000fe20000000000 */
[C---:B------:R-:W-:Y:S01]  /*dd00*/  FFMA.FTZ R25, -R232.reuse, R25, R146 ;  /* 0x00000019e8197223 */ /* 0x040fe20000010192 */
[----:B------:R-:W-:Y:S02]  /*dd10*/  IABS R12, R12 ;  /* 0x0000000c000c7213 */ /* 0x000fe40000000000 */
[----:B------:R-:W-:Y:S02]  /*dd20*/  I2FP.F32.S32 R23, R23 ;  /* 0x0000001700177245 */ /* 0x000fe40000201400 */
[----:B------:R-:W-:Y:S02]  /*dd30*/  I2FP.F32.S32 R12, R12 ;  /* 0x0000000c000c7245 */ /* 0x000fe40000201400 */
[----:B------:R-:W-:Y:S01]  /*dd40*/  FSEL R25, R25, -INF , P2 ;  /* 0xff80000019197808 */ /* 0x000fe20001000000 */
[C---:B------:R-:W-:Y:S01]  /*dd50*/  FFMA.FTZ R23, -R232.reuse, R23, R147 ;  /* 0x00000017e8177223 */ /* 0x040fe20000010193 */
[----:B------:R-:W-:Y:S01]  /*dd60*/  FSEL R156, R145, -INF , P1 ;  /* 0xff800000919c7808 */ /* 0x000fe20000800000 */
[----:B------:R-:W-:Y:S01]  /*dd70*/  FFMA.FTZ R136, -R232, R12, R136 ;  /* 0x0000000ce8887223 */ /* 0x000fe20000010188 */
[----:B------:R-:W-:-:S02]  /*dd80*/  ISETP.GE.AND P2, PT, R26, R237, PT ;  /* 0x000000ed1a00720c */ /* 0x000fc40003f46270 */
[--C-:B------:R-:W-:Y:S02]  /*dd90*/  IADD3 R27, PT, PT, R13, -0x60, -R2.reuse ;  /* 0xffffffa00d1b7810 */ /* 0x100fe40007ffe802 */
[----:B------:R-:W-:Y:S02]  /*dda0*/  FSEL R25, R25, -INF , !P4 ;  /* 0xff80000019197808 */ /* 0x000fe40006000000 */
[----:B------:R-:W-:Y:S02]  /*ddb0*/  FSEL R156, R156, -INF , !P6 ;  /* 0xff8000009c9c7808 */ /* 0x000fe40007000000 */
[C---:B------:R-:W-:Y:S02]  /*ddc0*/  ISETP.GE.AND P4, PT, R26.reuse, R234, PT ;  /* 0x000000ea1a00720c */ /* 0x040fe40003f86270 */
[C---:B------:R-:W-:Y:S02]  /*ddd0*/  ISETP.GE.AND P1, PT, R26.reuse, R236, PT ;  /* 0x000000ec1a00720c */ /* 0x040fe40003f26270 */
[----:B------:R-:W-:Y:S01]  /*dde0*/  ISETP.GE.AND P6, PT, R26, R235, PT ;  /* 0x000000eb1a00720c */ /* 0x000fe20003fc6270 */
[----:B------:R-:W-:Y:S01]  /*ddf0*/  VIADD R26, R0, 0x61 ;  /* 0x00000061001a7836 */ /* 0x000fe20000000000 */
[----:B------:R-:W-:-:S02]  /*de00*/  IADD3 R12, PT, PT, R233, -0x69, -R2 ;  /* 0xffffff97e90c7810 */ /* 0x000fc40007ffe802 */
[----:B------:R-:W-:Y:S02]  /*de10*/  FSEL R23, R23, -INF , P3 ;  /* 0xff80000017177808 */ /* 0x000fe40001800000 */
[----:B------:R-:W-:Y:S02]  /*de20*/  FSEL R176, R140, -INF , P2 ;  /* 0xff8000008cb07808 */ /* 0x000fe40001000000 */
[----:B------:R-:W-:Y:S02]  /*de30*/  IABS R27, R27 ;  /* 0x0000001b001b7213 */ /* 0x000fe40000000000 */
[----:B------:R-:W-:Y:S02]  /*de40*/  IABS R12, R12 ;  /* 0x0000000c000c7213 */ /* 0x000fe40000000000 */
[----:B------:R-:W-:Y:S02]  /*de50*/  FSEL R23, R23, -INF , !P0 ;  /* 0xff80000017177808 */ /* 0x000fe40004000000 */
[----:B------:R-:W-:-:S02]  /*de60*/  FSEL R176, R176, -INF , !P4 ;  /* 0xff800000b0b07808 */ /* 0x000fc40006000000 */
[C---:B------:R-:W-:Y:S02]  /*de70*/  ISETP.GE.AND P3, PT, R26.reuse, R237, PT ;  /* 0x000000ed1a00720c */ /* 0x040fe40003f66270 */
[C---:B------:R-:W-:Y:S02]  /*de80*/  ISETP.GE.AND P0, PT, R26.reuse, R234, PT ;  /* 0x000000ea1a00720c */ /* 0x040fe40003f06270 */
[----:B------:R-:W-:Y:S02]  /*de90*/  I2FP.F32.S32 R27, R27 ;  /* 0x0000001b001b7245 */ /* 0x000fe40000201400 */
[C---:B------:R-:W-:Y:S02]  /*dea0*/  ISETP.GE.AND P2, PT, R26.reuse, R236, PT ;  /* 0x000000ec1a00720c */ /* 0x040fe40003f46270 */
[----:B------:R-:W-:Y:S01]  /*deb0*/  ISETP.GE.AND P4, PT, R26, R235, PT ;  /* 0x000000eb1a00720c */ /* 0x000fe20003f86270 */
[----:B------:R-:W-:Y:S01]  /*dec0*/  FFMA.FTZ R27, -R232, R27, R142 ;  /* 0x0000001be81b7223 */ /* 0x000fe2000001018e */
[----:B------:R-:W-:-:S02]  /*ded0*/  IADD3 R26, PT, PT, R13, -0x61, -R2 ;  /* 0xffffff9f0d1a7810 */ /* 0x000fc40007ffe802 */
[----:B------:R-:W-:Y:S02]  /*dee0*/  I2FP.F32.S32 R12, R12 ;  /* 0x0000000c000c7245 */ /* 0x000fe40000201400 */
[----:B------:R-:W-:Y:S02]  /*def0*/  IABS R26, R26 ;  /* 0x0000001a001a7213 */ /* 0x000fe40000000000 */
[--C-:B------:R-:W-:Y:S01]  /*df00*/  IADD3 R43, PT, PT, R13, -0x68, -R2.reuse ;  /* 0xffffff980d2b7810 */ /* 0x100fe20007ffe802 */
[----:B------:R-:W-:Y:S01]  /*df10*/  FFMA.FTZ R137, -R232, R12, R137 ;  /* 0x0000000ce8897223 */ /* 0x000fe20000010189 */
[----:B------:R-:W-:Y:S02]  /*df20*/  IADD3 R12, PT, PT, R233, -0x70, -R2 ;  /* 0xffffff90e90c7810 */ /* 0x000fe40007ffe802 */
[----:B------:R-:W-:Y:S02]  /*df30*/  I2FP.F32.S32 R26, R26 ;  /* 0x0000001a001a7245 */ /* 0x000fe40000201400 */
[----:B------:R-:W-:-:S02]  /*df40*/  FSEL R27, R27, -INF , P1 ;  /* 0xff8000001b1b7808 */ /* 0x000fc40000800000 */
[----:B------:R-:W-:Y:S01]  /*df50*/  FSEL R172, R141, -INF , P3 ;  /* 0xff8000008dac7808 */ /* 0x000fe20001800000 */
[----:B------:R-:W-:Y:S01]  /*df60*/  FFMA.FTZ R26, -R232, R26, R143 ;  /* 0x0000001ae81a7223 */ /* 0x000fe2000001018f */
[----:B------:R-:W-:Y:S02]  /*df70*/  IABS R43, R43 ;  /* 0x0000002b002b7213 */ /* 0x000fe40000000000 */
[----:B------:R-:W-:Y:S02]  /*df80*/  IABS R12, R12 ;  /* 0x0000000c000c7213 */ /* 0x000fe40000000000 */
[----:B------:R-:W-:Y:S02]  /*df90*/  FSEL R27, R27, -INF , !P6 ;  /* 0xff8000001b1b7808 */ /* 0x000fe40007000000 */
[----:B------:R-:W-:Y:S02]  /*dfa0*/  FSEL R172, R172, -INF , !P0 ;  /* 0xff800000acac7808 */ /* 0x000fe40004000000 */
[----:B------:R-:W-:-:S02]  /*dfb0*/  ISETP.GE.AND P1, PT, R31, R237, PT ;  /* 0x000000ed1f00720c */ /* 0x000fc40003f26270 */
[C---:B------:R-:W-:Y:S02]  /*dfc0*/  ISETP.GE.AND P6, PT, R31.reuse, R234, PT ;  /* 0x000000ea1f00720c */ /* 0x040fe40003fc6270 */
[C---:B------:R-:W-:Y:S02]  /*dfd0*/  ISETP.GE.AND P3, PT, R31.reuse, R236, PT ;  /* 0x000000ec1f00720c */ /* 0x040fe40003f66270 */
[----:B------:R-:W-:Y:S01]  /*dfe0*/  ISETP.GE.AND P0, PT, R31, R235, PT ;  /* 0x000000eb1f00720c */ /* 0x000fe20003f06270 */
[----:B------:R-:W-:Y:S01]  /*dff0*/  VIADD R31, R0, 0x69 ;  /* 0x00000069001f7836 */ /* 0x000fe20000000000 */
[----:B------:R-:W-:Y:S02]  /*e000*/  I2FP.F32.S32 R43, R43 ;  /* 0x0000002b002b7245 */ /* 0x000fe40000201400 */
[----:B------:R-:W-:Y:S02]  /*e010*/  IADD3 R55, PT, PT, R13, -0x69, -R2 ;  /* 0xffffff970d377810 */ /* 0x000fe40007ffe802 */
[----:B------:R-:W-:Y:S01]  /*e020*/  I2FP.F32.S32 R12, R12 ;  /* 0x0000000c000c7245 */ /* 0x000fe20000201400 */
[----:B------:R-:W-:Y:S01]  /*e030*/  FFMA.FTZ R43, -R232, R43, R138 ;  /* 0x0000002be82b7223 */ /* 0x000fe2000001018a */
[----:B------:R-:W-:-:S02]  /*e040*/  FSEL R26, R26, -INF , P2 ;  /* 0xff8000001a1a7808 */ /* 0x000fc40001000000 */
[----:B------:R-:W-:Y:S01]  /*e050*/  FSEL R169, R136, -INF , P1 ;  /* 0xff80000088a97808 */ /* 0x000fe20000800000 */
[----:B------:R-:W-:Y:S01]  /*e060*/  FFMA.FTZ R132, -R232, R12, R132 ;  /* 0x0000000ce8847223 */ /* 0x000fe20000010184 */
[----:B------:R-:W-:Y:S02]  /*e070*/  IABS R55, R55 ;  /* 0x0000003700377213 */ /* 0x000fe40000000000 */
[----:B------:R-:W-:Y:S02]  /*e080*/  ISETP.GE.AND P2, PT, R31, R237, PT ;  /* 0x000000ed1f00720c */ /* 0x000fe40003f46270 */
[--C-:B------:R-:W-:Y:S02]  /*e090*/  IADD3 R57, PT, PT, R13, -0x70, -R2.reuse ;  /* 0xffffff900d397810 */ /* 0x100fe40007ffe802 */
[----:B------:R-:W-:Y:S02]  /*e0a0*/  IADD3 R12, PT, PT, R233, -0x71, -R2 ;  /* 0xffffff8fe90c7810 */ /* 0x000fe40007ffe802 */
[----:B------:R-:W-:-:S02]  /*e0b0*/  FSEL R26, R26, -INF , !P4 ;  /* 0xff8000001a1a7808 */ /* 0x000fc40006000000 */
[----:B------:R-:W-:Y:S02]  /*e0c0*/  FSEL R169, R169, -INF , !P6 ;  /* 0xff800000a9a97808 */ /* 0x000fe40007000000 */
[C---:B------:R-:W-:Y:S02]  /*e0d0*/  ISETP.GE.AND P4, PT, R31.reuse, R234, PT ;  /* 0x000000ea1f00720c */ /* 0x040fe40003f86270 */
[C---:B------:R-:W-:Y:S02]  /*e0e0*/  ISETP.GE.AND P1, PT, R31.reuse, R236, PT ;  /* 0x000000ec1f00720c */ /* 0x040fe40003f26270 */
[----:B------:R-:W-:Y:S01]  /*e0f0*/  ISETP.GE.AND P6, PT, R31, R235, PT ;  /* 0x000000eb1f00720c */ /* 0x000fe20003fc6270 */
[----:B------:R-:W-:Y:S01]  /*e100*/  VIADD R31, R0, 0x70 ;  /* 0x00000070001f7836 */ /* 0x000fe20000000000 */
        /* <DEDUP_REMOVED lines=14> */
[----:B------:R-:W-:Y:S02]  /*e1f0*/  I2FP.F32.S32 R12, R12 ;  /* 0x0000000c000c7245 */ /* 0x000fe40000201400 */
[----:B------:R-:W-:Y:S01]  /*e200*/  FSEL R55, R55, -INF , P1 ;  /* 0xff80000037377808 */ /* 0x000fe20000800000 */
[----:B------:R-:W-:Y:S01]  /*e210*/  FFMA.FTZ R57, -R232, R57, R134 ;  /* 0x00000039e8397223 */ /* 0x000fe20000010186 */
[----:B------:R-:W-:Y:S01]  /*e220*/  FSEL R166, R132, -INF , P3 ;  /* 0xff80000084a67808 */ /* 0x000fe20001800000 */
[----:B------:R-:W-:Y:S01]  /*e230*/  FFMA.FTZ R133, -R232, R12, R133 ;  /* 0x0000000ce8857223 */ /* 0x000fe20000010185 */
[----:B------:R-:W-:-:S02]  /*e240*/  ISETP.GE.AND P1, PT, R31, R237, PT ;  /* 0x000000ed1f00720c */ /* 0x000fc40003f26270 */
[--C-:B------:R-:W-:Y:S02]  /*e250*/  IADD3 R56, PT, PT, R13, -0x71, -R2.reuse ;  /* 0xffffff8f0d387810 */ /* 0x100fe40007ffe802 */
[----:B------:R-:W-:Y:S02]  /*e260*/  IADD3 R12, PT, PT, R233, -0x78, -R2 ;  /* 0xffffff88e90c7810 */ /* 0x000fe40007ffe802 */
[----:B------:R-:W-:Y:S02]  /*e270*/  FSEL R55, R55, -INF , !P6 ;  /* 0xff80000037377808 */ /* 0x000fe40007000000 */
[----:B------:R-:W-:Y:S02]  /*e280*/  FSEL R166, R166, -INF , !P0 ;  /* 0xff800000a6a67808 */ /* 0x000fe40004000000 */
[C---:B------:R-:W-:Y:S02]  /*e290*/  ISETP.GE.AND P6, PT, R31.reuse, R234, PT ;  /* 0x000000ea1f00720c */ /* 0x040fe40003fc6270 */
[----:B------:R-:W-:-:S02]  /*e2a0*/  ISETP.GE.AND P3, PT, R31, R236, PT ;  /* 0x000000ec1f00720c */ /* 0x000fc40003f66270 */
[----:B------:R-:W-:Y:S01]  /*e2b0*/  ISETP.GE.AND P0, PT, R31, R235, PT ;  /* 0x000000eb1f00720c */ /* 0x000fe20003f06270 */
[----:B------:R-:W-:Y:S01]  /*e2c0*/  VIADD R31, R0, 0x78 ;  /* 0x00000078001f7836 */ /* 0x000fe20000000000 */
[----:B------:R-:W-:Y:S02]  /*e2d0*/  FSEL R57, R57, -INF , P2 ;  /* 0xff80000039397808 */ /* 0x000fe40001000000 */
[----:B------:R-:W-:Y:S02]  /*e2e0*/  FSEL R159, R133, -INF , P1 ;  /* 0xff800000859f7808 */ /* 0x000fe40000800000 */
[----:B------:R-:W-:Y:S02]  /*e2f0*/  IABS R56, R56 ;  /* 0x0000003800387213 */ /* 0x000fe40000000000 */
[----:B------:R-:W-:Y:S02]  /*e300*/  IABS R12, R12 ;  /* 0x0000000c000c7213 */ /* 0x000fe40000000000 */
[----:B------:R-:W-:-:S02]  /*e310*/  FSEL R57, R57, -INF , !P4 ;  /* 0xff80000039397808 */ /* 0x000fc40006000000 */
[----:B------:R-:W-:Y:S02]  /*e320*/  FSEL R159, R159, -INF , !P6 ;  /* 0xff8000009f9f7808 */ /* 0x000fe40007000000 */
[C---:B------:R-:W-:Y:S02]  /*e330*/  ISETP.GE.AND P2, PT, R31.reuse, R237, PT ;  /* 0x000000ed1f00720c */ /* 0x040fe40003f46270 */
[C---:B------:R-:W-:Y:S02]  /*e340*/  ISETP.GE.AND P4, PT, R31.reuse, R234, PT ;  /* 0x000000ea1f00720c */ /* 0x040fe40003f86270 */
[----:B------:R-:W-:Y:S02]  /*e350*/  I2FP.F32.S32 R56, R56 ;  /* 0x0000003800387245 */ /* 0x000fe40000201400 */
[C---:B------:R-:W-:Y:S02]  /*e360*/  ISETP.GE.AND P1, PT, R31.reuse, R236, PT ;  /* 0x000000ec1f00720c */ /* 0x040fe40003f26270 */
[----:B------:R-:W-:Y:S01]  /*e370*/  I2FP.F32.S32 R12, R12 ;  /* 0x0000000c000c7245 */ /* 0x000fe20000201400 */
[----:B------:R-:W-:Y:S01]  /*e380*/  FFMA.FTZ R56, -R232, R56, R135 ;  /* 0x00000038e8387223 */ /* 0x000fe20000010187 */
[----:B------:R-:W-:-:S02]  /*e390*/  ISETP.GE.AND P6, PT, R31, R235, PT ;  /* 0x000000eb1f00720c */ /* 0x000fc40003fc6270 */
[----:B------:R-:W-:Y:S01]  /*e3a0*/  IADD3 R59, PT, PT, R13, -0x78, -R2 ;  /* 0xffffff880d3b7810 */ /* 0x000fe20007ffe802 */
[----:B------:R-:W-:Y:S01]  /*e3b0*/  FFMA.FTZ R128, -R232, R12, R128 ;  /* 0x0000000ce8807223 */ /* 0x000fe20000010180 */
[----:B------:R-:W-:Y:S01]  /*e3c0*/  IADD3 R31, PT, PT, R233, -0x79, -R2 ;  /* 0xffffff87e91f7810 */ /* 0x000fe20007ffe802 */
[----:B------:R-:W-:Y:S01]  /*e3d0*/  VIADD R12, R0, 0x79 ;  /* 0x00000079000c7836 */ /* 0x000fe20000000000 */
[----:B------:R-:W-:Y:S02]  /*e3e0*/  IABS R59, R59 ;  /* 0x0000003b003b7213 */ /* 0x000fe40000000000 */
[----:B------:R-:W-:Y:S02]  /*e3f0*/  IABS R31, R31 ;  /* 0x0000001f001f7213 */ /* 0x000fe40000000000 */
[----:B------:R-:W-:Y:S02]  /*e400*/  I2FP.F32.S32 R59, R59 ;  /* 0x0000003b003b7245 */ /* 0x000fe40000201400 */
[----:B------:R-:W-:-:S02]  /*e410*/  I2FP.F32.S32 R31, R31 ;  /* 0x0000001f001f7245 */ /* 0x000fc40000201400 */
[----:B------:R-:W-:Y:S01]  /*e420*/  FSEL R56, R56, -INF , P3 ;  /* 0xff80000038387808 */ /* 0x000fe20001800000 */
[----:B------:R-:W-:Y:S01]  /*e430*/  FFMA.FTZ R59, -R232, R59, R130 ;  /* 0x0000003be83b7223 */ /* 0x000fe20000010182 */
[----:B------:R-:W-:Y:S01]  /*e440*/  FSEL R158, R128, -INF , P2 ;  /* 0xff800000809e7808 */ /* 0x000fe20001000000 */
[----:B------:R-:W-:Y:S01]  /*e450*/  FFMA.FTZ R129, -R232, R31, R129 ;  /* 0x0000001fe8817223 */ /* 0x000fe20000010181 */
[----:B------:R-:W-:Y:S01]  /*e460*/  FSEL R56, R56, -INF , !P0 ;  /* 0xff80000038387808 */ /* 0x000fe20004000000 */
[----:B------:R-:W-:Y:S01]  /*e470*/  VIADD R31, R0, 0x80 ;  /* 0x00000080001f7836 */ /* 0x000fe20000000000 */
[----:B------:R-:W-:Y:S02]  /*e480*/  FSEL R158, R158, -INF , !P4 ;  /* 0xff8000009e9e7808 */ /* 0x000fe40006000000 */
[C---:B------:R-:W-:Y:S02]  /*e490*/  ISETP.GE.AND P3, PT, R12.reuse, R237, PT ;  /* 0x000000ed0c00720c */ /* 0x040fe40003f66270 */
[----:B------:R-:W-:-:S02]  /*e4a0*/  ISETP.GE.AND P0, PT, R12, R234, PT ;  /* 0x000000ea0c00720c */ /* 0x000fc40003f06270 */
[C---:B------:R-:W-:Y:S02]  /*e4b0*/  ISETP.GE.AND P2, PT, R12.reuse, R236, PT ;  /* 0x000000ec0c00720c */ /* 0x040fe40003f46270 */
[----:B------:R-:W-:Y:S02]  /*e4c0*/  ISETP.GE.AND P4, PT, R12, R235, PT ;  /* 0x000000eb0c00720c */ /* 0x000fe40003f86270 */
[--C-:B------:R-:W-:Y:S02]  /*e4d0*/  IADD3 R145, PT, PT, R233, -0x80, -R2.reuse ;  /* 0xffffff80e9917810 */ /* 0x100fe40007ffe802 */
[----:B------:R-:W-:Y:S02]  /*e4e0*/  IADD3 R12, PT, PT, R13, -0x79, -R2 ;  /* 0xffffff870d0c7810 */ /* 0x000fe40007ffe802 */
[----:B------:R-:W-:Y:S02]  /*e4f0*/  FSEL R59, R59, -INF , P1 ;  /* 0xff8000003b3b7808 */ /* 0x000fe40000800000 */
[----:B------:R-:W-:-:S02]  /*e500*/  IABS R145, R145 ;  /* 0x0000009100917213 */ /* 0x000fc40000000000 */
[----:B------:R-:W-:Y:S02]  /*e510*/  FSEL R155, R129, -INF , P3 ;  /* 0xff800000819b7808 */ /* 0x000fe40001800000 */
[----:B------:R-:W-:Y:S02]  /*e520*/  IABS R12, R12 ;  /* 0x0000000c000c7213 */ /* 0x000fe40000000000 */
[----:B------:R-:W-:Y:S02]  /*e530*/  FSEL R59, R59, -INF , !P6 ;  /* 0xff8000003b3b7808 */ /* 0x000fe40007000000 */
[----:B------:R-:W-:Y:S02]  /*e540*/  I2FP.F32.S32 R145, R145 ;  /* 0x0000009100917245 */ /* 0x000fe40000201400 */
[----:B------:R-:W-:Y:S02]  /*e550*/  FSEL R155, R155, -INF , !P0 ;  /* 0xff8000009b9b7808 */ /* 0x000fe40004000000 */
[C---:B------:R-:W-:Y:S01]  /*e560*/  ISETP.GE.AND P1, PT, R31.reuse, R237, PT ;  /* 0x000000ed1f00720c */ /* 0x040fe20003f26270 */
[----:B------:R-:W-:Y:S01]  /*e570*/  FFMA.FTZ R145, -R232, R145, R124 ;  /* 0x00000091e8917223 */ /* 0x000fe2000001017c */
[----:B------:R-:W-:-:S02]  /*e580*/  ISETP.GE.AND P6, PT, R31, R234, PT ;  /* 0x000000ea1f00720c */ /* 0x000fc40003fc6270 */
[----:B------:R-:W-:Y:S02]  /*e590*/  I2FP.F32.S32 R12, R12 ;  /* 0x0000000c000c7245 */ /* 0x000fe40000201400 */
[C---:B------:R-:W-:Y:S02]  /*e5a0*/  ISETP.GE.AND P3, PT, R31.reuse, R236, PT ;  /* 0x000000ec1f00720c */ /* 0x040fe40003f66270 */
[----:B------:R-:W-:Y:S01]  /*e5b0*/  ISETP.GE.AND P0, PT, R31, R235, PT ;  /* 0x000000eb1f00720c */ /* 0x000fe20003f06270 */
[----:B------:R-:W-:Y:S01]  /*e5c0*/  FFMA.FTZ R131, -R232, R12, R131 ;  /* 0x0000000ce8837223 */ /* 0x000fe20000010183 */
[----:B------:R-:W-:Y:S01]  /*e5d0*/  IADD3 R31, PT, PT, R13, -0x80, -R2 ;  /* 0xffffff800d1f7810 */ /* 0x000fe20007ffe802 */
[----:B------:R-:W-:Y:S01]  /*e5e0*/  VIADD R12, R0, 0x81 ;  /* 0x00000081000c7836 */ /* 0x000fe20000000000 */
[----:B------:R-:W-:Y:S02]  /*e5f0*/  FSEL R145, R145, -INF , P1 ;  /* 0xff80000091917808 */ /* 0x000fe40000800000 */
[----:B------:R-:W-:-:S02]  /*e600*/  IABS R124, R31 ;  /* 0x0000001f007c7213 */ /* 0x000fc40000000000 */
[----:B------:R-:W-:Y:S02]  /*e610*/  FSEL R131, R131, -INF , P2 ;  /* 0xff80000083837808 */ /* 0x000fe40001000000 */
[----:B------:R-:W-:Y:S02]  /*e620*/  I2FP.F32.S32 R124, R124 ;  /* 0x0000007c007c7245 */ /* 0x000fe40000201400 */
[----:B------:R-:W-:Y:S02]  /*e630*/  FSEL R131, R131, -INF , !P4 ;  /* 0xff80000083837808 */ /* 0x000fe40006000000 */
[----:B------:R-:W-:Y:S01]  /*e640*/  FSEL R145, R145, -INF , !P6 ;  /* 0xff80000091917808 */ /* 0x000fe20007000000 */
[----:B------:R-:W-:Y:S01]  /*e650*/  FFMA.FTZ R124, -R232, R124, R126 ;  /* 0x0000007ce87c7223 */ /* 0x000fe2000001017e */
[C---:B------:R-:W-:Y:S02]  /*e660*/  ISETP.GE.AND P2, PT, R12.reuse, R237, PT ;  /* 0x000000ed0c00720c */ /* 0x040fe40003f46270 */
[----:B------:R-:W-:-:S02]  /*e670*/  ISETP.GE.AND P4, PT, R12, R234, PT ;  /* 0x000000ea0c00720c */ /* 0x000fc40003f86270 */
[C---:B------:R-:W-:Y:S02]  /*e680*/  ISETP.GE.AND P1, PT, R12.reuse, R236, PT ;  /* 0x000000ec0c00720c */ /* 0x040fe40003f26270 */
[----:B------:R-:W-:Y:S02]  /*e690*/  ISETP.GE.AND P6, PT, R12, R235, PT ;  /* 0x000000eb0c00720c */ /* 0x000fe40003fc6270 */
[C-C-:B------:R-:W-:Y:S02]  /*e6a0*/  IADD3 R126, PT, PT, R13.reuse, -0x90, -R2.reuse ;  /* 0xffffff700d7e7810 */ /* 0x140fe40007ffe802 */
[----:B------:R-:W-:Y:S02]  /*e6b0*/  IADD3 R12, PT, PT, R13, -0x98, -R2 ;  /* 0xffffff680d0c7810 */ /* 0x000fe40007ffe802 */
[----:B------:R-:W-:Y:S02]  /*e6c0*/  IABS R126, R126 ;  /* 0x0000007e007e7213 */ /* 0x000fe40000000000 */
[----:B------:R-:W-:-:S02]  /*e6d0*/  IABS R12, R12 ;  /* 0x0000000c000c7213 */ /* 0x000fc40000000000 */
[----:B------:R-:W-:Y:S02]  /*e6e0*/  I2FP.F32.S32 R126, R126 ;  /* 0x0000007e007e7245 */ /* 0x000fe40000201400 */
[----:B------:R-:W-:Y:S02]  /*e6f0*/  I2FP.F32.S32 R12, R12 ;  /* 0x0000000c000c7245 */ /* 0x000fe40000201400 */
[C---:B------:R-:W-:Y:S01]  /*e700*/  IADD3 R111, PT, PT, R13.reuse, -0xa1, -R2 ;  /* 0xffffff5f0d6f7810 */ /* 0x040fe20007ffe802 */
[C---:B------:R-:W-:Y:S01]  /*e710*/  FFMA.FTZ R126, -R232.reuse, R126, R118 ;  /* 0x0000007ee87e7223 */ /* 0x040fe20000010176 */
[C---:B------:R-:W-:Y:S01]  /*e720*/  IADD3 R132, PT, PT, R13.reuse, -0x81, -R2 ;  /* 0xffffff7f0d847810 */ /* 0x040fe20007ffe802 */
[----:B------:R-:W-:Y:S01]  /*e730*/  FFMA.FTZ R118, -R232, R12, R114 ;  /* 0x0000000ce8767223 */ /* 0x000fe20000010172 */
[C-C-:B------:R-:W-:Y:S02]  /*e740*/  IADD3 R114, PT, PT, R13.reuse, -0xa0, -R2.reuse ;  /* 0xffffff600d727810 */ /* 0x140fe40007ffe802 */
[----:B------:R-:W-:-:S02]  /*e750*/  IADD3 R12, PT, PT, R13, -0x99, -R2 ;  /* 0xffffff670d0c7810 */ /* 0x000fc40007ffe802 */
[----:B------:R-:W-:Y:S02]  /*e760*/  IABS R114, R114 ;  /* 0x0000007200727213 */ /* 0x000fe40000000000 */
        /* <DEDUP_REMOVED lines=9> */
[----:B------:R-:W-:Y:S01]  /*e800*/  FFMA.FTZ R115, -R232, R12, R115 ;  /* 0x0000000ce8737223 */ /* 0x000fe20000010173 */
        /* <DEDUP_REMOVED lines=8> */
[C---:B------:R-:W-:Y:S01]  /*e890*/  IADD3 R98, PT, PT, R13.reuse, -0xc1, -R2 ;  /* 0xffffff3f0d627810 */ /* 0x040fe20007ffe802 */
[C---:B------:R-:W-:Y:S01]  /*e8a0*/  FFMA.FTZ R106, -R232.reuse, R106, R99 ;  /* 0x0000006ae86a7223 */ /* 0x040fe20000010163 */
[----:B------:R-:W-:Y:S01]  /*e8b0*/  IABS R132, R132 ;  /* 0x0000008400847213 */ /* 0x000fe20000000000 */
[----:B------:R-:W-:Y:S01]  /*e8c0*/  FFMA.FTZ R99, -R232, R12, R90 ;  /* 0x0000000ce8637223 */ /* 0x000fe2000001015a */
[----:B------:R-:W-:-:S02]  /*e8d0*/  IADD3 R12, PT, PT, R13, -0xd1, -R2 ;  /* 0xffffff2f0d0c7810 */ /* 0x000fc40007ffe802 */
        /* <DEDUP_REMOVED lines=8> */
[----:B------:R-:W-:Y:S01]  /*e960*/  IADD3 R40, PT, PT, R13, -0x89, -R2 ;  /* 0xffffff770d287810 */ /* 0x000fe20007ffe802 */
[----:B------:R-:W2:Y:S01]  /*e970*/  LD.E R12, desc[UR4][R148.64+0xdc] ;  /* 0x0000dc04940c7980 */ /* 0x000ea2000c101900 */
[----:B------:R-:W-:Y:S01]  /*e980*/  FFMA.FTZ R132, -R232, R132, R127 ;  /* 0x00000084e8847223 */ /* 0x000fe2000001017f */
[----:B------:R-:W-:-:S02]  /*e990*/  IABS R110, R110 ;  /* 0x0000006e006e7213 */ /* 0x000fc40000000000 */
[C---:B------:R-:W-:Y:S02]  /*e9a0*/  IADD3 R127, PT, PT, R13.reuse, -0x88, -R2 ;  /* 0xffffff780d7f7810 */ /* 0x040fe40007ffe802 */
[----:B------:R-:W-:Y:S02]  /*e9b0*/  I2FP.F32.S32 R110, R110 ;  /* 0x0000006e006e7245 */ /* 0x000fe40000201400 */
[----:B------:R-:W-:Y:S02]  /*e9c0*/  IABS R127, R127 ;  /* 0x0000007f007f7213 */ /* 0x000fe40000000000 */
[----:B------:R-:W-:Y:S01]  /*e9d0*/  IABS R40, R40 ;  /* 0x0000002800287213 */ /* 0x000fe20000000000 */
[----:B------:R-:W-:Y:S01]  /*e9e0*/  FFMA.FTZ R110, -R232, R110, R102 ;  /* 0x0000006ee86e7223 */ /* 0x000fe20000010166 */
[----:B------:R-:W-:Y:S02]  /*e9f0*/  IADD3 R109, PT, PT, R13, -0xa9, -R2 ;  /* 0xffffff570d6d7810 */ /* 0x000fe40007ffe802 */
[----:B------:R-:W-:-:S02]  /*ea00*/  I2FP.F32.S32 R127, R127 ;  /* 0x0000007f007f7245 */ /* 0x000fc40000201400 */
[----:B------:R-:W-:Y:S02]  /*ea10*/  I2FP.F32.S32 R40, R40 ;  /* 0x0000002800287245 */ /* 0x000fe40000201400 */
[----:B------:R-:W-:Y:S01]  /*ea20*/  IABS R109, R109 ;  /* 0x0000006d006d7213 */ /* 0x000fe20000000000 */
[C---:B------:R-:W-:Y:S01]  /*ea30*/  FFMA.FTZ R127, -R232.reuse, R127, R122 ;  /* 0x0000007fe87f7223 */ /* 0x040fe2000001017a */
[C-C-:B------:R-:W-:Y:S01]  /*ea40*/  IADD3 R102, PT, PT, R13.reuse, -0xb9, -R2.reuse ;  /* 0xffffff470d667810 */ /* 0x140fe20007ffe802 */
[C---:B------:R-:W-:Y:S01]  /*ea50*/  FFMA.FTZ R122, -R232.reuse, R40, R123 ;  /* 0x00000028e87a7223 */ /* 0x040fe2000001017b */
[----:B------:R-:W-:Y:S02]  /*ea60*/  I2FP.F32.S32 R109, R109 ;  /* 0x0000006d006d7245 */ /* 0x000fe40000201400 */
[----:B------:R-:W-:Y:S02]  /*ea70*/  IABS R102, R102 ;  /* 0x0000006600667213 */ /* 0x000fe40000000000 */
[----:B------:R-:W-:Y:S01]  /*ea80*/  IADD3 R40, PT, PT, R13, -0xf8, -R2 ;  /* 0xffffff080d287810 */ /* 0x000fe20007ffe802 */
[----:B------:R-:W-:Y:S01]  /*ea90*/  FFMA.FTZ R109, -R232, R109, R103 ;  /* 0x0000006de86d7223 */ /* 0x000fe20000010167 */
[----:B------:R-:W-:-:S02]  /*eaa0*/  I2FP.F32.S32 R102, R102 ;  /* 0x0000006600667245 */ /* 0x000fc40000201400 */
[C-C-:B------:R-:W-:Y:S02]  /*eab0*/  IADD3 R103, PT, PT, R13.reuse, -0xb8, -R2.reuse ;  /* 0xffffff480d677810 */ /* 0x140fe40007ffe802 */
[----:B------:R-:W-:Y:S01]  /*eac0*/  IABS R40, R40 ;  /* 0x0000002800287213 */ /* 0x000fe20000000000 */
[----:B------:R-:W-:Y:S01]  /*ead0*/  FFMA.FTZ R102, -R232, R102, R95 ;  /* 0x00000066e8667223 */ /* 0x000fe2000001015f */
[----:B------:R-:W-:Y:S02]  /*eae0*/  IABS R103, R103 ;  /* 0x0000006700677213 */ /* 0x000fe40000000000 */
[C-C-:B------:R-:W-:Y:S02]  /*eaf0*/  IADD3 R95, PT, PT, R13.reuse, -0xc8, -R2.reuse ;  /* 0xffffff380d5f7810 */ /* 0x140fe40007ffe802 */
[----:B------:R-:W-:Y:S02]  /*eb00*/  I2FP.F32.S32 R40, R40 ;  /* 0x0000002800287245 */ /* 0x000fe40000201400 */
[----:B------:R-:W-:-:S02]  /*eb10*/  IADD3 R58, PT, PT, R13, -0xd9, -R2 ;  /* 0xffffff270d3a7810 */ /* 0x000fc40007ffe802 */
[----:B------:R-:W-:Y:S01]  /*eb20*/  I2FP.F32.S32 R103, R103 ;  /* 0x0000006700677245 */ /* 0x000fe20000201400 */
[----:B------:R-:W-:Y:S01]  /*eb30*/  FFMA.FTZ R40, -R232, R40, R62 ;  /* 0x00000028e8287223 */ /* 0x000fe2000001013e */
[----:B------:R-:W-:Y:S01]  /*eb40*/  IABS R95, R95 ;  /* 0x0000005f005f7213 */ /* 0x000fe20000000000 */
[----:B------:R-:W-:Y:S01]  /*eb50*/  VIADD R137, R0, 0x88 ;  /* 0x0000008800897836 */ /* 0x000fe20000000000 */
[----:B------:R-:W-:Y:S01]  /*eb60*/  IABS R58, R58 ;  /* 0x0000003a003a7213 */ /* 0x000fe20000000000 */
[----:B------:R-:W-:Y:S01]  /*eb70*/  FFMA.FTZ R103, -R232, R103, R94 ;  /* 0x00000067e8677223 */ /* 0x000fe2000001015e */
[----:B------:R-:W-:Y:S02]  /*eb80*/  FSEL R62, R124, -INF , P3 ;  /* 0xff8000007c3e7808 */ /* 0x000fe40001800000 */
[----:B------:R-:W-:Y:S02]  /*eb90*/  I2FP.F32.S32 R95, R95 ;  /* 0x0000005f005f7245 */ /* 0x000fe40000201400 */
[----:B------:R-:W-:-:S02]  /*eba0*/  IADD3 R90, PT, PT, R13, -0xd8, -R2 ;  /* 0xffffff280d5a7810 */ /* 0x000fc40007ffe802 */
[----:B------:R-:W-:Y:S01]  /*ebb0*/  I2FP.F32.S32 R58, R58 ;  /* 0x0000003a003a7245 */ /* 0x000fe20000201400 */
[----:B------:R-:W-:Y:S01]  /*ebc0*/  FFMA.FTZ R95, -R232, R95, R86 ;  /* 0x0000005fe85f7223 */ /* 0x000fe20000010156 */
[--C-:B------:R-:W-:Y:S02]  /*ebd0*/  IADD3 R94, PT, PT, R13, -0xd0, -R2.reuse ;  /* 0xffffff300d5e7810 */ /* 0x100fe40007ffe802 */
[----:B------:R-:W-:Y:S01]  /*ebe0*/  FSEL R62, R62, -INF , !P0 ;  /* 0xff8000003e3e7808 */ /* 0x000fe20004000000 */
[----:B------:R-:W-:Y:S01]  /*ebf0*/  FFMA.FTZ R58, -R232, R58, R79 ;  /* 0x0000003ae83a7223 */ /* 0x000fe2000001014f */
[----:B------:R-:W-:Y:S01]  /*ec00*/  ISETP.GE.AND P0, PT, R137, R236, PT ;  /* 0x000000ec8900720c */ /* 0x000fe20003f06270 */
[C---:B------:R-:W-:Y:S01]  /*ec10*/  VIADD R133, R0.reuse, 0x89 ;  /* 0x0000008900857836 */ /* 0x040fe20000000000 */
[----:B------:R-:W-:Y:S02]  /*ec20*/  IADD3 R31, PT, PT, R13, -0x91, -R2 ;  /* 0xffffff6f0d1f7810 */ /* 0x000fe40007ffe802 */
[----:B------:R-:W-:Y:S01]  /*ec30*/  IABS R90, R90 ;  /* 0x0000005a005a7213 */ /* 0x000fe20000000000 */
[----:B------:R-:W-:Y:S01]  /*ec40*/  VIADD R130, R0, 0x90 ;  /* 0x0000009000827836 */ /* 0x000fe20000000000 */
[----:B------:R-:W-:-:S02]  /*ec50*/  IABS R94, R94 ;  /* 0x0000005e005e7213 */ /* 0x000fc40000000000 */
[----:B------:R-:W-:Y:S02]  /*ec60*/  FSEL R86, R132, -INF , P1 ;  /* 0xff80000084567808 */ /* 0x000fe40000800000 */
[----:B------:R-:W-:Y:S02]  /*ec70*/  ISETP.GE.AND P1, PT, R137, R235, PT ;  /* 0x000000eb8900720c */ /* 0x000fe40003f26270 */
[----:B------:R-:W-:Y:S02]  /*ec80*/  FSEL R79, R127, -INF , P0 ;  /* 0xff8000007f4f7808 */ /* 0x000fe40000000000 */
[----:B------:R-:W-:Y:S02]  /*ec90*/  IABS R31, R31 ;  /* 0x0000001f001f7213 */ /* 0x000fe40000000000 */
[----:B------:R-:W-:Y:S02]  /*eca0*/  I2FP.F32.S32 R90, R90 ;  /* 0x0000005a005a7245 */ /* 0x000fe40000201400 */
[----:B------:R-:W-:-:S02]  /*ecb0*/  I2FP.F32.S32 R94, R94 ;  /* 0x0000005e005e7245 */ /* 0x000fc40000201400 */
[----:B------:R-:W-:Y:S01]  /*ecc0*/  IADD3 R54, PT, PT, R13, -0xe1, -R2 ;  /* 0xffffff1f0d367810 */ /* 0x000fe20007ffe802 */
[C---:B------:R-:W-:Y:S01]  /*ecd0*/  FFMA.FTZ R90, -R232.reuse, R90, R78 ;  /* 0x0000005ae85a7223 */ /* 0x040fe2000001014e */
[----:B------:R-:W-:Y:S01]  /*ece0*/  ISETP.GE.AND P0, PT, R133, R236, PT ;  /* 0x000000ec8500720c */ /* 0x000fe20003f06270 */
[----:B------:R-:W-:Y:S01]  /*ecf0*/  FFMA.FTZ R94, -R232, R94, R82 ;  /* 0x0000005ee85e7223 */ /* 0x000fe20000010152 */
[----:B------:R-:W-:Y:S02]  /*ed00*/  FSEL R79, R79, -INF , !P1 ;  /* 0xff8000004f4f7808 */ /* 0x000fe40004800000 */
[----:B------:R-:W-:Y:S02]  /*ed10*/  ISETP.GE.AND P1, PT, R130, R236, PT ;  /* 0x000000ec8200720c */ /* 0x000fe40003f26270 */
[----:B------:R-:W-:Y:S01]  /*ed20*/  I2FP.F32.S32 R31, R31 ;  /* 0x0000001f001f7245 */ /* 0x000fe20000201400 */
[C---:B------:R-:W-:Y:S01]  /*ed30*/  VIADD R129, R0.reuse, 0x91 ;  /* 0x0000009100817836 */ /* 0x040fe20000000000 */
[----:B------:R-:W-:Y:S01]  /*ed40*/  IABS R54, R54 ;  /* 0x0000003600367213 */ /* 0x000fe20000000000 */
[----:B------:R-:W-:Y:S01]  /*ed50*/  VIADD R128, R0, 0x98 ;  /* 0x0000009800807836 */ /* 0x000fe20000000000 */
[----:B------:R-:W-:Y:S01]  /*ed60*/  FSEL R78, R122, -INF , P0 ;  /* 0xff8000007a4e7808 */ /* 0x000fe20000000000 */
[----:B------:R-:W-:Y:S01]  /*ed70*/  FFMA.FTZ R119, -R232, R31, R119 ;  /* 0x0000001fe8777223 */ /* 0x000fe20000010177 */
[----:B------:R-:W-:-:S02]  /*ed80*/  ISETP.GE.AND P0, PT, R130, R235, PT ;  /* 0x000000eb8200720c */ /* 0x000fc40003f06270 */
[----:B------:R-:W-:Y:S02]  /*ed90*/  FSEL R82, R126, -INF , P1 ;  /* 0xff8000007e527808 */ /* 0x000fe40000800000 */
[C-C-:B------:R-:W-:Y:S02]  /*eda0*/  IADD3 R31, PT, PT, R13.reuse, -0xc9, -R2.reuse ;  /* 0xffffff370d1f7810 */ /* 0x140fe40007ffe802 */
[----:B------:R-:W-:Y:S02]  /*edb0*/  IADD3 R52, PT, PT, R13, -0xe0, -R2 ;  /* 0xffffff200d347810 */ /* 0x000fe40007ffe802 */
[----:B------:R-:W-:Y:S02]  /*edc0*/  I2FP.F32.S32 R54, R54 ;  /* 0x0000003600367245 */ /* 0x000fe40000201400 */
[----:B------:R-:W-:Y:S02]  /*edd0*/  ISETP.GE.AND P1, PT, R129, R236, PT ;  /* 0x000000ec8100720c */ /* 0x000fe40003f26270 */
[----:B------:R-:W-:-:S02]  /*ede0*/  FSEL R82, R82, -INF , !P0 ;  /* 0xff80000052527808 */ /* 0x000fc40004000000 */
[----:B------:R-:W-:Y:S01]  /*edf0*/  ISETP.GE.AND P0, PT, R128, R236, PT ;  /* 0x000000ec8000720c */ /* 0x000fe20003f06270 */
[----:B------:R-:W-:Y:S01]  /*ee00*/  FFMA.FTZ R54, -R232, R54, R75 ;  /* 0x00000036e8367223 */ /* 0x000fe2000001014b */
[----:B------:R-:W-:Y:S01]  /*ee10*/  IABS R31, R31 ;  /* 0x0000001f001f7213 */ /* 0x000fe20000000000 */
[C---:B------:R-:W-:Y:S01]  /*ee20*/  VIADD R124, R0.reuse, 0x99 ;  /* 0x00000099007c7836 */ /* 0x040fe20000000000 */
[----:B------:R-:W-:Y:S01]  /*ee30*/  IABS R52, R52 ;  /* 0x0000003400347213 */ /* 0x000fe20000000000 */
[----:B------:R-:W-:Y:S01]  /*ee40*/  VIADD R123, R0, 0xa0 ;  /* 0x000000a0007b7836 */ /* 0x000fe20000000000 */
[----:B------:R-:W-:Y:S02]  /*ee50*/  FSEL R140, R119, -INF , P1 ;  /* 0xff800000778c7808 */ /* 0x000fe40000800000 */
[----:B------:R-:W-:Y:S02]  /*ee60*/  ISETP.GE.AND P1, PT, R128, R235, PT ;  /* 0x000000eb8000720c */ /* 0x000fe40003f26270 */
[----:B------:R-:W-:-:S02]  /*ee70*/  FSEL R75, R118, -INF , P0 ;  /* 0xff800000764b7808 */ /* 0x000fc40000000000 */
[----:B------:R-:W-:Y:S02]  /*ee80*/  I2FP.F32.S32 R31, R31 ;  /* 0x0000001f001f7245 */ /* 0x000fe40000201400 */
[----:B------:R-:W-:Y:S02]  /*ee90*/  I2FP.F32.S32 R52, R52 ;  /* 0x0000003400347245 */ /* 0x000fe40000201400 */
[----:B------:R-:W-:Y:S01]  /*eea0*/  IADD3 R83, PT, PT, R13, -0xe9, -R2 ;  /* 0xffffff170d537810 */ /* 0x000fe20007ffe802 */
[----:B------:R-:W-:Y:S01]  /*eeb0*/  FFMA.FTZ R31, -R232, R31, R87 ;  /* 0x0000001fe81f7223 */ /* 0x000fe20000010157 */
[----:B------:R-:W-:Y:S01]  /*eec0*/  ISETP.GE.AND P0, PT, R124, R236, PT ;  /* 0x000000ec7c00720c */ /* 0x000fe20003f06270 */
[----:B------:R-:W-:Y:S01]  /*eed0*/  FFMA.FTZ R52, -R232, R52, R74 ;  /* 0x00000034e8347223 */ /* 0x000fe2000001014a */
[----:B------:R-:W-:Y:S02]  /*eee0*/  FSEL R75, R75, -INF , !P1 ;  /* 0xff8000004b4b7808 */ /* 0x000fe40004800000 */
[----:B------:R-:W-:Y:S01]  /*eef0*/  ISETP.GE.AND P1, PT, R123, R236, PT ;  /* 0x000000ec7b00720c */ /* 0x000fe20003f26270 */
[C---:B------:R-:W-:Y:S01]  /*ef00*/  VIADD R87, R0.reuse, 0xa1 ;  /* 0x000000a100577836 */ /* 0x040fe20000000000 */
[----:B------:R-:W-:Y:S01]  /*ef10*/  IABS R83, R83 ;  /* 0x0000005300537213 */ /* 0x000fe20000000000 */
[----:B------:R-:W-:Y:S01]  /*ef20*/  VIADD R122, R0, 0xa8 ;  /* 0x000000a8007a7836 */ /* 0x000fe20000000000 */
[----:B------:R-:W-:-:S02]  /*ef30*/  FSEL R74, R115, -INF , P0 ;  /* 0xff800000734a7808 */ /* 0x000fc40000000000 */
[----:B------:R-:W-:Y:S02]  /*ef40*/  ISETP.GE.AND P0, PT, R123, R235, PT ;  /* 0x000000eb7b00720c */ /* 0x000fe40003f06270 */
[----:B------:R-:W-:Y:S02]  /*ef50*/  FSEL R114, R114, -INF , P1 ;  /* 0xff80000072727808 */ /* 0x000fe40000800000 */
[----:B------:R-:W-:Y:S02]  /*ef60*/  FSEL R86, R86, -INF , !P6 ;  /* 0xff80000056567808 */ /* 0x000fe40007000000 */
[----:B------:R-:W-:Y:S02]  /*ef70*/  FMNMX3.FTZ R141, R48, R46, R50, !PT ;  /* 0x0000002e308d7276 */ /* 0x000fe40007810032 */
[----:B------:R-:W-:Y:S02]  /*ef80*/  IADD3 R53, PT, PT, R13, -0xe8, -R2 ;  /* 0xffffff180d357810 */ /* 0x000fe40007ffe802 */
[----:B------:R-:W-:-:S02]  /*ef90*/  I2FP.F32.S32 R83, R83 ;  /* 0x0000005300537245 */ /* 0x000fc40000201400 */
[----:B------:R-:W-:Y:S02]  /*efa0*/  ISETP.GE.AND P6, PT, R133, R235, PT ;  /* 0x000000eb8500720c */ /* 0x000fe40003fc6270 */
[-C--:B------:R-:W-:Y:S02]  /*efb0*/  ISETP.GE.AND P1, PT, R87, R236.reuse, PT ;  /* 0x000000ec5700720c */ /* 0x080fe40003f26270 */
[----:B------:R-:W-:Y:S02]  /*efc0*/  FSEL R139, R114, -INF , !P0 ;  /* 0xff800000728b7808 */ /* 0x000fe40004000000 */
[----:B------:R-:W-:Y:S02]  /*efd0*/  ISETP.GE.AND P0, PT, R122, R236, PT ;  /* 0x000000ec7a00720c */ /* 0x000fe40003f06270 */
[----:B------:R-:W-:Y:S01]  /*efe0*/  FMNMX3.FTZ R141, R141, R35, R34, !PT ;  /* 0x000000238d8d7276 */ /* 0x000fe20007810022 */
[----:B------:R-:W-:Y:S01]  /*eff0*/  FFMA.FTZ R83, -R232, R83, R71 ;  /* 0x00000053e8537223 */ /* 0x000fe20000010147 */
[----:B------:R-:W-:Y:S01]  /*f000*/  IABS R53, R53 ;  /* 0x0000003500357213 */ /* 0x000fe20000000000 */
[----:B------:R-:W-:Y:S01]  /*f010*/  VIADD R119, R0, 0xa9 ;  /* 0x000000a900777836 */ /* 0x000fe20000000000 */
[----:B------:R-:W-:Y:S01]  /*f020*/  FSEL R78, R78, -INF , !P6 ;  /* 0xff8000004e4e7808 */ /* 0x000fe20007000000 */
[----:B------:R-:W-:Y:S01]  /*f030*/  VIADD R118, R0, 0xb0 ;  /* 0x000000b000767836 */ /* 0x000fe20000000000 */
[----:B------:R-:W-:-:S02]  /*f040*/  ISETP.GE.AND P6, PT, R129, R235, PT ;  /* 0x000000eb8100720c */ /* 0x000fc40003fc6270 */
[----:B------:R-:W-:Y:S02]  /*f050*/  FSEL R111, R111, -INF , P1 ;  /* 0xff8000006f6f7808 */ /* 0x000fe40000800000 */
[----:B------:R-:W-:Y:S02]  /*f060*/  ISETP.GE.AND P1, PT, R122, R235, PT ;  /* 0x000000eb7a00720c */ /* 0x000fe40003f26270 */
[----:B------:R-:W-:Y:S02]  /*f070*/  FSEL R71, R110, -INF , P0 ;  /* 0xff8000006e477808 */ /* 0x000fe40000000000 */
[----:B------:R-:W-:Y:S02]  /*f080*/  FMNMX3.FTZ R141, R141, R108, R24, !PT ;  /* 0x0000006c8d8d7276 */ /* 0x000fe40007810018 */
[----:B------:R-:W-:Y:S02]  /*f090*/  I2FP.F32.S32 R53, R53 ;  /* 0x0000003500357245 */ /* 0x000fe40000201400 */
[----:B------:R-:W-:-:S02]  /*f0a0*/  FSEL R140, R140, -INF , !P6 ;  /* 0xff8000008c8c7808 */ /* 0x000fc40007000000 */
[----:B------:R-:W-:Y:S02]  /*f0b0*/  IADD3 R41, PT, PT, R13, -0xf1, -R2 ;  /* 0xffffff0f0d297810 */ /* 0x000fe40007ffe802 */
        /* <DEDUP_REMOVED lines=10> */
[----:B------:R-:W-:-:S02]  /*f160*/  FSEL R70, R109, -INF , P0 ;  /* 0xff8000006d467808 */ /* 0x000fc40000000000 */
[----:B------:R-:W-:Y:S02]  /*f170*/  IADD3 R42, PT, PT, R13, -0xf0, -R2 ;  /* 0xffffff100d2a7810 */ /* 0x000fe40007ffe802 */
[-C--:B------:R-:W-:Y:S02]  /*f180*/  ISETP.GE.AND P6, PT, R87, R235.reuse, PT ;  /* 0x000000eb5700720c */ /* 0x080fe40003fc6270 */
[----:B------:R-:W-:Y:S02]  /*f190*/  ISETP.GE.AND P0, PT, R118, R235, PT ;  /* 0x000000eb7600720c */ /* 0x000fe40003f06270 */
[----:B------:R-:W-:Y:S02]  /*f1a0*/  FSEL R107, R107, -INF , P1 ;  /* 0xff8000006b6b7808 */ /* 0x000fe40000800000 */
[----:B------:R-:W-:Y:S02]  /*f1b0*/  FMNMX3.FTZ R141, R141, R21, R16, !PT ;  /* 0x000000158d8d7276 */ /* 0x000fe40007810010 */
[----:B------:R-:W-:Y:S01]  /*f1c0*/  I2FP.F32.S32 R41, R41 ;  /* 0x0000002900297245 */ /* 0x000fe20000201400 */
[----:B------:R-:W-:Y:S01]  /*f1d0*/  VIADD R109, R0, 0xb9 ;  /* 0x000000b9006d7836 */ /* 0x000fe20000000000 */
[----:B------:R-:W-:-:S02]  /*f1e0*/  IABS R42, R42 ;  /* 0x0000002a002a7213 */ /* 0x000fc40000000000 */
[----:B------:R-:W-:Y:S02]  /*f1f0*/  FSEL R138, R111, -INF , !P6 ;  /* 0xff8000006f8a7808 */ /* 0x000fe40007000000 */
[----:B------:R-:W-:Y:S02]  /*f200*/  FSEL R136, R107, -INF , !P0 ;  /* 0xff8000006b887808 */ /* 0x000fe40004000000 */
[----:B------:R-:W-:Y:S02]  /*f210*/  FMNMX3.FTZ R141, R141, R17, R8, !PT ;  /* 0x000000118d8d7276 */ /* 0x000fe40007810008 */
[----:B------:R-:W-:Y:S02]  /*f220*/  ISETP.GE.AND P6, PT, R119, R235, PT ;  /* 0x000000eb7700720c */ /* 0x000fe40003fc6270 */
[-C--:B------:R-:W-:Y:S02]  /*f230*/  ISETP.GE.AND P1, PT, R115, R236.reuse, PT ;  /* 0x000000ec7300720c */ /* 0x080fe40003f26270 */
[----:B------:R-:W-:Y:S01]  /*f240*/  ISETP.GE.AND P0, PT, R110, R236, PT ;  /* 0x000000ec6e00720c */ /* 0x000fe20003f06270 */
[----:B------:R-:W-:Y:S01]  /*f250*/  FFMA.FTZ R41, -R232, R41, R67 ;  /* 0x00000029e8297223 */ /* 0x000fe20000010143 */
[----:B------:R-:W-:-:S02]  /*f260*/  I2FP.F32.S32 R42, R42 ;  /* 0x0000002a002a7245 */ /* 0x000fc40000201400 */
[----:B------:R-:W-:Y:S01]  /*f270*/  FMNMX3.FTZ R141, R141, R4, R9, !PT ;  /* 0x000000048d8d7276 */ /* 0x000fe20007810009 */
[----:B------:R-:W-:Y:S01]  /*f280*/  VIADD R107, R0, 0xc0 ;  /* 0x000000c0006b7836 */ /* 0x000fe20000000000 */
[----:B------:R-:W-:Y:S02]  /*f290*/  FSEL R70, R70, -INF , !P6 ;  /* 0xff80000046467808 */ /* 0x000fe40007000000 */
[----:B------:R-:W-:Y:S02]  /*f2a0*/  FSEL R106, R106, -INF , P1 ;  /* 0xff8000006a6a7808 */ /* 0x000fe40000800000 */
[----:B------:R-:W-:Y:S02]  /*f2b0*/  FSEL R67, R103, -INF , P0 ;  /* 0xff80000067437808 */ /* 0x000fe40000000000 */
[-C--:B------:R-:W-:Y:S02]  /*f2c0*/  ISETP.GE.AND P6, PT, R115, R235.reuse, PT ;  /* 0x000000eb7300720c */ /* 0x080fe40003fc6270 */
[----:B------:R-:W-:-:S02]  /*f2d0*/  ISETP.GE.AND P1, PT, R110, R235, PT ;  /* 0x000000eb6e00720c */ /* 0x000fc40003f26270 */
[----:B------:R-:W-:Y:S01]  /*f2e0*/  ISETP.GE.AND P0, PT, R109, R236, PT ;  /* 0x000000ec6d00720c */ /* 0x000fe20003f06270 */
[----:B------:R-:W-:Y:S01]  /*f2f0*/  FFMA.FTZ R42, -R232, R42, R66 ;  /* 0x0000002ae82a7223 */ /* 0x000fe20000010142 */
[----:B------:R-:W-:Y:S02]  /*f300*/  FMNMX3.FTZ R141, R141, R6, R5, !PT ;  /* 0x000000068d8d7276 */ /* 0x000fe40007810005 */
[----:B------:R-:W-:Y:S01]  /*f310*/  FSEL R135, R106, -INF , !P6 ;  /* 0xff8000006a877808 */ /* 0x000fe20007000000 */
        /* <DEDUP_REMOVED lines=12> */
[----:B------:R-:W-:Y:S01]  /*f3e0*/  FSEL R134, R99, -INF , !P1 ;  /* 0xff80000063867808 */ /* 0x000fe20004800000 */
[----:B------:R-:W-:Y:S01]  /*f3f0*/  VIADD R99, R0, 0xc9 ;  /* 0x000000c900637836 */ /* 0x000fe20000000000 */
[----:B------:R-:W-:Y:S02]  /*f400*/  FSEL R98, R98, -INF , P0 ;  /* 0xff80000062627808 */ /* 0x000fe40000000000 */
[----:B------:R-:W-:Y:S02]  /*f410*/  FMNMX3.FTZ R141, R141, R18, R25, !PT ;  /* 0x000000128d8d7276 */ /* 0x000fe40007810019 */
[----:B------:R-:W-:Y:S02]  /*f420*/  ISETP.GE.AND P1, PT, R106, R235, PT ;  /* 0x000000eb6a00720c */ /* 0x000fe40003f26270 */
[----:B------:R-:W-:-:S02]  /*f430*/  ISETP.GE.AND P0, PT, R102, R236, PT ;  /* 0x000000ec6600720c */ /* 0x000fc40003f06270 */
[----:B------:R-:W-:Y:S02]  /*f440*/  FMNMX3.FTZ R141, R141, R23, R27, !PT ;  /* 0x000000178d8d7276 */ /* 0x000fe4000781001b */
[----:B------:R-:W-:Y:S01]  /*f450*/  FSEL R132, R98, -INF , !P1 ;  /* 0xff80000062847808 */ /* 0x000fe20004800000 */
[----:B------:R-:W-:Y:S01]  /*f460*/  VIADD R98, R0, 0xd0 ;  /* 0x000000d000627836 */ /* 0x000fe20000000000 */
[----:B------:R-:W-:Y:S02]  /*f470*/  FSEL R95, R95, -INF , P0 ;  /* 0xff8000005f5f7808 */ /* 0x000fe40000000000 */
[----:B------:R-:W-:Y:S02]  /*f480*/  ISETP.GE.AND P1, PT, R102, R235, PT ;  /* 0x000000eb6600720c */ /* 0x000fe40003f26270 */
[----:B------:R-:W-:Y:S02]  /*f490*/  ISETP.GE.AND P0, PT, R99, R236, PT ;  /* 0x000000ec6300720c */ /* 0x000fe40003f06270 */
[----:B------:R-:W-:-:S02]  /*f4a0*/  FMNMX3.FTZ R141, R141, R26, R43, !PT ;  /* 0x0000001a8d8d7276 */ /* 0x000fc4000781002b */
[----:B------:R-:W-:Y:S01]  /*f4b0*/  FSEL R127, R95, -INF , !P1 ;  /* 0xff8000005f7f7808 */ /* 0x000fe20004800000 */
[----:B------:R-:W-:Y:S01]  /*f4c0*/  VIADD R95, R0, 0xd1 ;  /* 0x000000d1005f7836 */ /* 0x000fe20000000000 */
[----:B------:R-:W-:Y:S02]  /*f4d0*/  FSEL R31, R31, -INF , P0 ;  /* 0xff8000001f1f7808 */ /* 0x000fe40000000000 */
[-C--:B------:R-:W-:Y:S02]  /*f4e0*/  ISETP.GE.AND P0, PT, R98, R236.reuse, PT ;  /* 0x000000ec6200720c */ /* 0x080fe40003f06270 */
[----:B------:R-:W-:Y:S02]  /*f4f0*/  FMNMX3.FTZ R141, R141, R55, R57, !PT ;  /* 0x000000378d8d7276 */ /* 0x000fe40007810039 */
        /* <DEDUP_REMOVED lines=12> */
[----:B------:R-:W-:Y:S02]  /*f5c0*/  ISETP.GE.AND P1, PT, R95, R235, PT ;  /* 0x000000eb5f00720c */ /* 0x000fe40003f26270 */
[----:B------:R-:W-:Y:S02]  /*f5d0*/  FMNMX3.FTZ R141, R141, R86, R79, !PT ;  /* 0x000000568d8d7276 */ /* 0x000fe4000781004f */
[----:B------:R-:W-:Y:S01]  /*f5e0*/  FSEL R126, R90, -INF , P0 ;  /* 0xff8000005a7e7808 */ /* 0x000fe20000000000 */
[----:B------:R-:W-:Y:S01]  /*f5f0*/  VIADD R90, R0, 0xe0 ;  /* 0x000000e0005a7836 */ /* 0x000fe20000000000 */
[----:B------:R-:W-:Y:S02]  /*f600*/  ISETP.GE.AND P0, PT, R91, R236, PT ;  /* 0x000000ec5b00720c */ /* 0x000fe40003f06270 */
[----:B------:R-:W-:-:S02]  /*f610*/  FSEL R114, R114, -INF , !P1 ;  /* 0xff80000072727808 */ /* 0x000fc40004800000 */
[----:B------:R-:W-:Y:S02]  /*f620*/  FMNMX3.FTZ R141, R141, R78, R82, !PT ;  /* 0x0000004e8d8d7276 */ /* 0x000fe40007810052 */
[----:B------:R-:W-:Y:S02]  /*f630*/  ISETP.GE.AND P1, PT, R94, R235, PT ;  /* 0x000000eb5e00720c */ /* 0x000fe40003f26270 */
[----:B------:R-:W-:Y:S01]  /*f640*/  FSEL R177, R58, -INF , P0 ;  /* 0xff8000003ab17808 */ /* 0x000fe20000000000 */
[----:B------:R-:W-:Y:S01]  /*f650*/  VIADD R58, R0, 0xe1 ;  /* 0x000000e1003a7836 */ /* 0x000fe20000000000 */
[----:B------:R-:W-:Y:S02]  /*f660*/  ISETP.GE.AND P0, PT, R90, R236, PT ;  /* 0x000000ec5a00720c */ /* 0x000fe40003f06270 */
[----:B------:R-:W-:Y:S02]  /*f670*/  FMNMX3.FTZ R141, R141, R140, R75, !PT ;  /* 0x0000008c8d8d7276 */ /* 0x000fe4000781004b */
[----:B------:R-:W-:-:S02]  /*f680*/  FSEL R126, R126, -INF , !P1 ;  /* 0xff8000007e7e7808 */ /* 0x000fc40004800000 */
[-C--:B------:R-:W-:Y:S02]  /*f690*/  ISETP.GE.AND P1, PT, R91, R235.reuse, PT ;  /* 0x000000eb5b00720c */ /* 0x080fe40003f26270 */
[----:B------:R-:W-:Y:S01]  /*f6a0*/  FSEL R178, R52, -INF , P0 ;  /* 0xff80000034b27808 */ /* 0x000fe20000000000 */
[----:B------:R-:W-:Y:S01]  /*f6b0*/  VIADD R52, R0, 0xe8 ;  /* 0x000000e800347836 */ /* 0x000fe20000000000 */
[----:B------:R-:W-:Y:S02]  /*f6c0*/  ISETP.GE.AND P0, PT, R58, R236, PT ;  /* 0x000000ec3a00720c */ /* 0x000fe40003f06270 */
[----:B------:R-:W-:Y:S02]  /*f6d0*/  FMNMX3.FTZ R141, R141, R74, R139, !PT ;  /* 0x0000004a8d8d7276 */ /* 0x000fe4000781008b */
[----:B------:R-:W-:Y:S02]  /*f6e0*/  FSEL R177, R177, -INF , !P1 ;  /* 0xff800000b1b17808 */ /* 0x000fe40004800000 */
[----:B------:R-:W-:-:S02]  /*f6f0*/  ISETP.GE.AND P1, PT, R90, R235, PT ;  /* 0x000000eb5a00720c */ /* 0x000fc40003f26270 */
[----:B------:R-:W-:Y:S01]  /*f700*/  FSEL R174, R54, -INF , P0 ;  /* 0xff80000036ae7808 */ /* 0x000fe20000000000 */
[----:B------:R-:W-:Y:S01]  /*f710*/  VIADD R54, R0, 0xe9 ;  /* 0x000000e900367836 */ /* 0x000fe20000000000 */
[----:B------:R-:W-:Y:S02]  /*f720*/  FMNMX3.FTZ R141, R141, R138, R71, !PT ;  /* 0x0000008a8d8d7276 */ /* 0x000fe40007810047 */
[----:B------:R-:W-:Y:S02]  /*f730*/  ISETP.GE.AND P0, PT, R52, R236, PT ;  /* 0x000000ec3400720c */ /* 0x000fe40003f06270 */
[----:B------:R-:W-:Y:S02]  /*f740*/  IADD3 R13, PT, PT, R13, -0xf9, -R2 ;  /* 0xffffff070d0d7810 */ /* 0x000fe40007ffe802 */
[----:B------:R-:W-:Y:S02]  /*f750*/  FSEL R178, R178, -INF , !P1 ;  /* 0xff800000b2b27808 */ /* 0x000fe40004800000 */
[----:B------:R-:W-:-:S02]  /*f760*/  ISETP.GE.AND P1, PT, R58, R235, PT ;  /* 0x000000eb3a00720c */ /* 0x000fc40003f26270 */
[----:B------:R-:W-:Y:S02]  /*f770*/  FMNMX3.FTZ R141, R141, R70, R136, !PT ;  /* 0x000000468d8d7276 */ /* 0x000fe40007810088 */
[----:B------:R-:W-:Y:S01]  /*f780*/  FSEL R153, R53, -INF , P0 ;  /* 0xff80000035997808 */ /* 0x000fe20000000000 */
[----:B------:R-:W-:Y:S01]  /*f790*/  VIADD R53, R0, 0xf0 ;  /* 0x000000f000357836 */ /* 0x000fe20000000000 */
[----:B------:R-:W-:Y:S02]  /*f7a0*/  IABS R13, R13 ;  /* 0x0000000d000d7213 */ /* 0x000fe40000000000 */
[----:B------:R-:W-:Y:S02]  /*f7b0*/  ISETP.GE.AND P0, PT, R54, R236, PT ;  /* 0x000000ec3600720c */ /* 0x000fe40003f06270 */
[----:B------:R-:W-:Y:S02]  /*f7c0*/  FSEL R174, R174, -INF , !P1 ;  /* 0xff800000aeae7808 */ /* 0x000fe40004800000 */
[----:B------:R-:W-:-:S02]  /*f7d0*/  FMNMX3.FTZ R141, R141, R135, R67, !PT ;  /* 0x000000878d8d7276 */ /* 0x000fc40007810043 */
[----:B------:R-:W-:Y:S01]  /*f7e0*/  ISETP.GE.AND P1, PT, R52, R235, PT ;  /* 0x000000eb3400720c */ /* 0x000fe20003f26270 */
[----:B------:R-:W-:Y:S01]  /*f7f0*/  VIADD R142, R0, 0xf1 ;  /* 0x000000f1008e7836 */ /* 0x000fe20000000000 */
[----:B------:R-:W-:Y:S02]  /*f800*/  I2FP.F32.S32 R13, R13 ;  /* 0x0000000d000d7245 */ /* 0x000fe40000201400 */
[----:B------:R-:W-:Y:S02]  /*f810*/  FSEL R83, R83, -INF , P0 ;  /* 0xff80000053537808 */ /* 0x000fe40000000000 */
[----:B------:R-:W-:Y:S02]  /*f820*/  ISETP.GE.AND P0, PT, R53, R236, PT ;  /* 0x000000ec3500720c */ /* 0x000fe40003f06270 */
[----:B------:R-:W-:Y:S02]  /*f830*/  FMNMX3.FTZ R141, R141, R66, R134, !PT ;  /* 0x000000428d8d7276 */ /* 0x000fe40007810086 */
[----:B------:R-:W-:Y:S01]  /*f840*/  FSEL R153, R153, -INF , !P1 ;  /* 0xff80000099997808 */ /* 0x000fe20004800000 */
[----:B------:R-:W-:Y:S01]  /*f850*/  FFMA.FTZ R13, -R232, R13, R63 ;  /* 0x0000000de80d7223 */ /* 0x000fe2000001013f */
[----:B------:R-:W-:Y:S01]  /*f860*/  ISETP.GE.AND P1, PT, R54, R235, PT ;  /* 0x000000eb3600720c */ /* 0x000fe20003f26270 */
[----:B------:R-:W-:Y:S01]  /*f870*/  VIADD R63, R0, 0xf8 ;  /* 0x000000f8003f7836 */ /* 0x000fe20000000000 */
[----:B------:R-:W-:-:S02]  /*f880*/  FSEL R42, R42, -INF , P0 ;  /* 0xff8000002a2a7808 */ /* 0x000fc40000000000 */
[----:B------:R-:W-:Y:S02]  /*f890*/  ISETP.GE.AND P0, PT, R142, R236, PT ;  /* 0x000000ec8e00720c */ /* 0x000fe40003f06270 */
[----:B------:R-:W-:Y:S02]  /*f8a0*/  FMNMX3.FTZ R141, R141, R132, R127, !PT ;  /* 0x000000848d8d7276 */ /* 0x000fe4000781007f */
[----:B------:R-:W-:Y:S01]  /*f8b0*/  FSEL R111, R83, -INF , !P1 ;  /* 0xff800000536f7808 */ /* 0x000fe20004800000 */
[C---:B------:R-:W-:Y:S01]  /*f8c0*/  VIADD R83, R0.reuse, 0xf9 ;  /* 0x000000f900537836 */ /* 0x040fe20000000000 */
[C---:B------:R-:W-:Y:S02]  /*f8d0*/  ISETP.GE.AND P3, PT, R0.reuse, R237, PT ;  /* 0x000000ed0000720c */ /* 0x040fe40003f66270 */
[----:B------:R-:W-:Y:S02]  /*f8e0*/  ISETP.GE.AND P6, PT, R0, R234, PT ;  /* 0x000000ea0000720c */ /* 0x000fe40003fc6270 */
[----:B------:R-:W-:-:S02]  /*f8f0*/  FSEL R41, R41, -INF , P0 ;  /* 0xff80000029297808 */ /* 0x000fc40000000000 */
[----:B------:R-:W-:Y:S02]  /*f900*/  FMNMX3.FTZ R0, R141, R31, R103, !PT ;  /* 0x0000001f8d007276 */ /* 0x000fe40007810067 */
[C---:B------:R-:W-:Y:S02]  /*f910*/  ISETP.GE.AND P0, PT, R63.reuse, R236, PT ;  /* 0x000000ec3f00720c */ /* 0x040fe40003f06270 */
[----:B------:R-:W-:Y:S02]  /*f920*/  FMNMX3.FTZ R0, R0, R114, R126, !PT ;  /* 0x0000007200007276 */ /* 0x000fe4000781007e */
[----:B------:R-:W-:Y:S02]  /*f930*/  FSEL R40, R40, -INF , P0 ;  /* 0xff80000028287808 */ /* 0x000fe40000000000 */
[-C--:B------:R-:W-:Y:S02]  /*f940*/  ISETP.GE.AND P0, PT, R63, R235.reuse, PT ;  /* 0x000000eb3f00720c */ /* 0x080fe40003f06270 */
[----:B------:R-:W-:-:S02]  /*f950*/  ISETP.GE.AND P1, PT, R53, R235, PT ;  /* 0x000000eb3500720c */ /* 0x000fc40003f26270 */
[----:B------:R-:W-:Y:S02]  /*f960*/  FMNMX3.FTZ R0, R0, R177, R178, !PT ;  /* 0x000000b100007276 */ /* 0x000fe400078100b2 */
[----:B------:R-:W-:Y:S02]  /*f970*/  FSEL R40, R40, -INF , !P0 ;  /* 0xff80000028287808 */ /* 0x000fe40004000000 */
[----:B------:R-:W-:Y:S02]  /*f980*/  FSEL R42, R42, -INF , !P1 ;  /* 0xff8000002a2a7808 */ /* 0x000fe40004800000 */
[----:B------:R-:W-:Y:S02]  /*f990*/  ISETP.GE.AND P0, PT, R83, R236, PT ;  /* 0x000000ec5300720c */ /* 0x000fe40003f06270 */
[----:B------:R-:W-:Y:S02]  /*f9a0*/  ISETP.GE.AND P1, PT, R142, R235, PT ;  /* 0x000000eb8e00720c */ /* 0x000fe40003f26270 */
[----:B------:R-:W-:-:S02]  /*f9b0*/  FMNMX3.FTZ R0, R0, R174, R153, !PT ;  /* 0x000000ae00007276 */ /* 0x000fc40007810099 */
[----:B------:R-:W-:Y:S02]  /*f9c0*/  IADD3 R141, PT, PT, R233, -0x88, -R2 ;  /* 0xffffff78e98d7810 */ /* 0x000fe40007ffe802 */
[----:B------:R-:W-:Y:S02]  /*f9d0*/  FSEL R13, R13, -INF , P0 ;  /* 0xff8000000d0d7808 */ /* 0x000fe40000000000 */
[----:B------:R-:W-:Y:S02]  /*f9e0*/  FSEL R41, R41, -INF , !P1 ;  /* 0xff80000029297808 */ /* 0x000fe40004800000 */
[----:B------:R-:W-:Y:S02]  /*f9f0*/  ISETP.GE.AND P0, PT, R83, R235, PT ;  /* 0x000000eb5300720c */ /* 0x000fe40003f06270 */
[----:B------:R-:W-:Y:S02]  /*fa00*/  FMNMX3.FTZ R0, R0, R111, R42, !PT ;  /* 0x0000006f00007276 */ /* 0x000fe4000781002a */
[----:B------:R-:W-:-:S02]  /*fa10*/  IABS R141, R141 ;  /* 0x0000008d008d7213 */ /* 0x000fc40000000000 */
[----:B------:R-:W-:Y:S02]  /*fa20*/  FSEL R13, R13, -INF , !P0 ;  /* 0xff8000000d0d7808 */ /* 0x000fe40004000000 */
[----:B------:R-:W-:Y:S02]  /*fa30*/  FMNMX3.FTZ R0, R0, R41, R40, !PT ;  /* 0x0000002900007276 */ /* 0x000fe40007810028 */
[----:B------:R-:W-:Y:S02]  /*fa40*/  IADD3 R143, PT, PT, R233, -0x81, -R2 ;  /* 0xffffff7fe98f7810 */ /* 0x000fe40007ffe802 */
[----:B------:R-:W-:Y:S02]  /*fa50*/  I2FP.F32.S32 R141, R141 ;  /* 0x0000008d008d7245 */ /* 0x000fe40000201400 */
[----:B------:R-:W-:Y:S02]  /*fa60*/  FMNMX.FTZ R0, R13, R0, !PT ;  /* 0x000000000d007209 */ /* 0x000fe40007810000 */
[----:B------:R-:W-:Y:S01]  /*fa70*/  IABS R143, R143 ;  /* 0x0000008f008f7213 */ /* 0x000fe20000000000 */
[----:B------:R-:W-:-:S02]  /*fa80*/  FFMA.FTZ R141, -R232, R141, R120 ;  /* 0x0000008de88d7223 */ /* 0x000fc40000010178 */
[----:B------:R-:W1:Y:S01]  /*fa90*/  SHFL.BFLY PT, R120, R0, 0x2, 0x1f ;  /* 0x0c401f0000787f89 */ /* 0x000e6200000e0000 */
[----:B------:R-:W-:Y:S02]  /*faa0*/  I2FP.F32.S32 R143, R143 ;  /* 0x0000008f008f7245 */ /* 0x000fe40000201400 */
[C---:B------:R-:W-:Y:S02]  /*fab0*/  ISETP.GE.AND P1, PT, R137.reuse, R237, PT ;  /* 0x000000ed8900720c */ /* 0x040fe40003f26270 */
[----:B------:R-:W-:Y:S02]  /*fac0*/  ISETP.GE.AND P0, PT, R137, R234, PT ;  /* 0x000000ea8900720c */ /* 0x000fe40003f06270 */
[C-C-:B------:R-:W-:Y:S02]  /*fad0*/  IADD3 R144, PT, PT, R233.reuse, -0x89, -R2.reuse ;  /* 0xffffff77e9907810 */ /* 0x140fe40007ffe802 */
[----:B------:R-:W-:Y:S01]  /*fae0*/  IADD3 R137, PT, PT, R233, -0x90, -R2 ;  /* 0xffffff70e9897810 */ /* 0x000fe20007ffe802 */
[----:B------:R-:W-:Y:S01]  /*faf0*/  FFMA.FTZ R143, -R232, R143, R125 ;  /* 0x0000008fe88f7223 */ /* 0x000fe2000001017d */
[----:B------:R-:W-:-:S02]  /*fb00*/  IABS R125, R144 ;  /* 0x00000090007d7213 */ /* 0x000fc40000000000 */
[----:B------:R-:W-:Y:S02]  /*fb10*/  IABS R137, R137 ;  /* 0x0000008900897213 */ /* 0x000fe40000000000 */
[----:B------:R-:W-:Y:S02]  /*fb20*/  I2FP.F32.S32 R125, R125 ;  /* 0x0000007d007d7245 */ /* 0x000fe40000201400 */
[----:B------:R-:W-:Y:S02]  /*fb30*/  I2FP.F32.S32 R137, R137 ;  /* 0x0000008900897245 */ /* 0x000fe40000201400 */
[----:B------:R-:W-:Y:S01]  /*fb40*/  FSEL R141, R141, -INF , P1 ;  /* 0xff8000008d8d7808 */ /* 0x000fe20000800000 */
[C---:B------:R-:W-:Y:S01]  /*fb50*/  FFMA.FTZ R121, -R232.reuse, R125, R121 ;  /* 0x0000007de8797223 */ /* 0x040fe20000010179 */
[----:B------:R-:W-:Y:S01]  /*fb60*/  FSEL R143, R143, -INF , P2 ;  /* 0xff8000008f8f7808 */ /* 0x000fe20001000000 */
[----:B------:R-:W-:Y:S01]  /*fb70*/  FFMA.FTZ R116, -R232, R137, R116 ;  /* 0x00000089e8747223 */ /* 0x000fe20000010174 */
[----:B------:R-:W-:-:S02]  /*fb80*/  FSEL R165, R141, -INF , !P0 ;  /* 0xff8000008da57808 */ /* 0x000fc40004000000 */
[-C--:B------:R-:W-:Y:S02]  /*fb90*/  ISETP.GE.AND P2, PT, R133, R237.reuse, PT ;  /* 0x000000ed8500720c */ /* 0x080fe40003f46270 */
[C---:B------:R-:W-:Y:S02]  /*fba0*/  ISETP.GE.AND P1, PT, R130.reuse, R237, PT ;  /* 0x000000ed8200720c */ /* 0x040fe40003f26270 */
[----:B------:R-:W-:Y:S02]  /*fbb0*/  ISETP.GE.AND P0, PT, R130, R234, PT ;  /* 0x000000ea8200720c */ /* 0x000fe40003f06270 */
[C-C-:B------:R-:W-:Y:S02]  /*fbc0*/  IADD3 R130, PT, PT, R233.reuse, -0x98, -R2.reuse ;  /* 0xffffff68e9827810 */ /* 0x140fe40007ffe802 */
[----:B------:R-:W-:Y:S02]  /*fbd0*/  IADD3 R125, PT, PT, R233, -0x91, -R2 ;  /* 0xffffff6fe97d7810 */ /* 0x000fe40007ffe802 */
[----:B------:R-:W-:-:S02]  /*fbe0*/  FSEL R162, R121, -INF , P2 ;  /* 0xff80000079a27808 */ /* 0x000fc40001000000 */
[----:B------:R-:W-:Y:S02]  /*fbf0*/  FSEL R157, R116, -INF , P1 ;  /* 0xff800000749d7808 */ /* 0x000fe40000800000 */
[----:B------:R-:W-:Y:S02]  /*fc00*/  IABS R121, R130 ;  /* 0x0000008200797213 */ /* 0x000fe40000000000 */
[----:B------:R-:W-:Y:S02]  /*fc10*/  IADD3 R116, PT, PT, R233, -0x99, -R2 ;  /* 0xffffff67e9747810 */ /* 0x000fe40007ffe802 */
[----:B-1----:R-:W-:Y:S02]  /*fc20*/  FMNMX.FTZ R0, R0, R120, !PT ;  /* 0x0000007800007209 */ /* 0x002fe40007810000 */
[----:B------:R-:W-:Y:S02]  /*fc30*/  IABS R125, R125 ;  /* 0x0000007d007d7213 */ /* 0x000fe40000000000 */
[----:B------:R-:W-:-:S02]  /*fc40*/  I2FP.F32.S32 R121, R121 ;  /* 0x0000007900797245 */ /* 0x000fc40000201400 */
[----:B------:R-:W-:Y:S02]  /*fc50*/  IABS R120, R116 ;  /* 0x0000007400787213 */ /* 0x000fe40000000000 */
[----:B------:R-:W1:Y:S01]  /*fc60*/  SHFL.BFLY PT, R116, R0, 0x1, 0x1f ;  /* 0x0c201f0000747f89 */ /* 0x000e6200000e0000 */
[----:B------:R-:W-:Y:S01]  /*fc70*/  I2FP.F32.S32 R125, R125 ;  /* 0x0000007d007d7245 */ /* 0x000fe20000201400 */
[----:B------:R-:W-:Y:S01]  /*fc80*/  FFMA.FTZ R112, -R232, R121, R112 ;  /* 0x00000079e8707223 */ /* 0x000fe20000010170 */
[----:B------:R-:W-:Y:S02]  /*fc90*/  ISETP.GE.AND P1, PT, R128, R237, PT ;  /* 0x000000ed8000720c */ /* 0x000fe40003f26270 */
[----:B------:R-:W-:Y:S01]  /*fca0*/  FSEL R167, R143, -INF , !P4 ;  /* 0xff8000008fa77808 */ /* 0x000fe20006000000 */
[----:B------:R-:W-:Y:S01]  /*fcb0*/  FFMA.FTZ R117, -R232, R125, R117 ;  /* 0x0000007de8757223 */ /* 0x000fe20000010175 */
[----:B------:R-:W-:Y:S02]  /*fcc0*/  ISETP.GE.AND P4, PT, R133, R234, PT ;  /* 0x000000ea8500720c */ /* 0x000fe40003f86270 */
[----:B------:R-:W-:-:S02]  /*fcd0*/  I2FP.F32.S32 R120, R120 ;  /* 0x0000007800787245 */ /* 0x000fc40000201400 */
[----:B------:R-:W-:Y:S02]  /*fce0*/  ISETP.GE.AND P2, PT, R129, R237, PT ;  /* 0x000000ed8100720c */ /* 0x000fe40003f46270 */
[----:B------:R-:W-:Y:S02]  /*fcf0*/  FSEL R157, R157, -INF , !P0 ;  /* 0xff8000009d9d7808 */ /* 0x000fe40004000000 */
[----:B------:R-:W-:Y:S02]  /*fd00*/  IADD3 R121, PT, PT, R233, -0xa0, -R2 ;  /* 0xffffff60e9797810 */ /* 0x000fe40007ffe802 */
[----:B------:R-:W-:Y:S02]  /*fd10*/  ISETP.GE.AND P0, PT, R128, R234, PT ;  /* 0x000000ea8000720c */ /* 0x000fe40003f06270 */
[----:B------:R-:W-:Y:S01]  /*fd20*/  FSEL R112, R112, -INF , P1 ;  /* 0xff80000070707808 */ /* 0x000fe20000800000 */
[----:B------:R-:W-:Y:S01]  /*fd30*/  FFMA.FTZ R113, -R232, R120, R113 ;  /* 0x00000078e8717223 */ /* 0x000fe20000010171 */
[----:B------:R-:W-:-:S02]  /*fd40*/  FSEL R162, R162, -INF , !P4 ;  /* 0xff800000a2a27808 */ /* 0x000fc40006000000 */
[----:B------:R-:W-:Y:S02]  /*fd50*/  ISETP.GE.AND P4, PT, R129, R234, PT ;  /* 0x000000ea8100720c */ /* 0x000fe40003f86270 */
[----:B------:R-:W-:Y:S02]  /*fd60*/  FSEL R117, R117, -INF , P2 ;  /* 0xff80000075757808 */ /* 0x000fe40001000000 */
[----:B------:R-:W-:Y:S02]  /*fd70*/  IABS R121, R121 ;  /* 0x0000007900797213 */ /* 0x000fe40000000000 */
[----:B------:R-:W-:Y:S02]  /*fd80*/  ISETP.GE.AND P2, PT, R124, R237, PT ;  /* 0x000000ed7c00720c */ /* 0x000fe40003f46270 */
[----:B------:R-:W-:Y:S02]  /*fd90*/  FSEL R141, R112, -INF , !P0 ;  /* 0xff800000708d7808 */ /* 0x000fe40004000000 */
[----:B------:R-:W-:-:S02]  /*fda0*/  IADD3 R112, PT, PT, R233, -0xa1, -R2 ;  /* 0xffffff5fe9707810 */ /* 0x000fc40007ffe802 */
[----:B------:R-:W-:Y:S02]  /*fdb0*/  FSEL R143, R117, -INF , !P4 ;  /* 0xff800000758f7808 */ /* 0x000fe40006000000 */
[----:B------:R-:W-:Y:S02]  /*fdc0*/  I2FP.F32.S32 R121, R121 ;  /* 0x0000007900797245 */ /* 0x000fe40000201400 */
[----:B------:R-:W-:Y:S02]  /*fdd0*/  ISETP.GE.AND P4, PT, R124, R234, PT ;  /* 0x000000ea7c00720c */ /* 0x000fe40003f86270 */
[----:B------:R-:W-:Y:S02]  /*fde0*/  FSEL R113, R113, -INF , P2 ;  /* 0xff80000071717808 */ /* 0x000fe40001000000 */
[----:B------:R-:W-:Y:S01]  /*fdf0*/  IABS R112, R112 ;  /* 0x0000007000707213 */ /* 0x000fe20000000000 */
[----:B------:R-:W-:Y:S01]  /*fe00*/  FFMA.FTZ R104, -R232, R121, R104 ;  /* 0x00000079e8687223 */ /* 0x000fe20000010168 */
[----:B------:R-:W-:-:S02]  /*fe10*/  FSEL R137, R113, -INF , !P4 ;  /* 0xff80000071897808 */ /* 0x000fc40006000000 */
[-C--:B------:R-:W-:Y:S02]  /*fe20*/  ISETP.GE.AND P1, PT, R123, R237.reuse, PT ;  /* 0x000000ed7b00720c */ /* 0x080fe40003f26270 */
[C---:B------:R-:W-:Y:S02]  /*fe30*/  ISETP.GE.AND P2, PT, R87.reuse, R237, PT ;  /* 0x000000ed5700720c */ /* 0x040fe40003f46270 */
[----:B------:R-:W-:Y:S01]  /*fe40*/  ISETP.GE.AND P4, PT, R87, R234, PT ;  /* 0x000000ea5700720c */ /* 0x000fe20003f86270 */
[----:B------:R-:W-:Y:S01]  /*fe50*/  IMAD.MOV.U32 R87, RZ, RZ, R112 ;  /* 0x000000ffff577224 */ /* 0x000fe200078e0070 */
[----:B-1----:R-:W-:Y:S02]  /*fe60*/  FMNMX.FTZ R0, R0, R116, !PT ;  /* 0x0000007400007209 */ /* 0x002fe40007810000 */
[----:B------:R-:W-:Y:S02]  /*fe70*/  ISETP.GE.AND P0, PT, R123, R234, PT ;  /* 0x000000ea7b00720c */ /* 0x000fe40003f06270 */
[----:B------:R-:W-:-:S02]  /*fe80*/  FSEL R128, R104, -INF , P1 ;  /* 0xff80000068807808 */ /* 0x000fc40000800000 */
[----:B------:R-:W-:Y:S02]  /*fe90*/  I2FP.F32.S32 R104, R87 ;  /* 0x0000005700687245 */ /* 0x000fe40000201400 */
[----:B------:R-:W-:Y:S01]  /*fea0*/  FSEL R87, R49, -INF , !P5 ;  /* 0xff80000031577808 */ /* 0x000fe20006800000 */
[----:B--2---:R-:W-:Y:S01]  /*feb0*/  FMUL.FTZ R49, R12, R0 ;  /* 0x000000000c317220 */ /* 0x004fe20000410000 */
[----:B------:R-:W-:Y:S02]  /*fec0*/  FSEL R128, R128, -INF , !P0 ;  /* 0xff80000080807808 */ /* 0x000fe40004000000 */
[----:B------:R-:W-:Y:S02]  /*fed0*/  FSETP.NEU.FTZ.AND P0, PT, R0, -INF , PT ;  /* 0xff8000000000780b */ /* 0x000fe40003f1d000 */
[----:B------:R-:W-:Y:S02]  /*fee0*/  IADD3 R113, PT, PT, R233, -0xa8, -R2 ;  /* 0xffffff58e9717810 */ /* 0x000fe40007ffe802 */
[----:B------:R-:W-:-:S02]  /*fef0*/  FSEL R49, R49, RZ, P0 ;  /* 0x000000ff31317208 */ /* 0x000fc40000000000 */
[----:B------:R-:W-:Y:S02]  /*ff00*/  IABS R112, R113 ;  /* 0x0000007100707213 */ /* 0x000fe40000000000 */
[C-C-:B------:R-:W-:Y:S01]  /*ff10*/  IADD3 R113, PT, PT, R233.reuse, -0xa9, -R2.reuse ;  /* 0xffffff57e9717810 */ /* 0x140fe20007ffe802 */
[-CC-:B------:R-:W-:Y:S01]  /*ff20*/  FFMA.FTZ R129, R46, R12.reuse, -R49.reuse ;  /* 0x0000000c2e817223 */ /* 0x180fe20000010831 */
[C-C-:B------:R-:W-:Y:S02]  /*ff30*/  IADD3 R46, PT, PT, R233.reuse, -0xb0, -R2.reuse ;  /* 0xffffff50e92e7810 */ /* 0x140fe40007ffe802 */
[----:B------:R-:W-:Y:S01]  /*ff40*/  IABS R113, R113 ;  /* 0x0000007100717213 */ /* 0x000fe20000000000 */
[----:B------:R-:W-:Y:S01]  /*ff50*/  FFMA.FTZ R130, R48, R12, -R49 ;  /* 0x0000000c30827223 */ /* 0x000fe20000010831 */
[----:B------:R-:W-:Y:S01]  /*ff60*/  I2FP.F32.S32 R112, R112 ;  /* 0x0000007000707245 */ /* 0x000fe20000201400 */
[----:B------:R-:W-:Y:S01]  /*ff70*/  FFMA.FTZ R104, -R232, R104, R105 ;  /* 0x00000068e8687223 */ /* 0x000fe20000010169 */
[----:B------:R-:W-:Y:S01]  /*ff80*/  IADD3 R48, PT, PT, R233, -0xb1, -R2 ;  /* 0xffffff4fe9307810 */ /* 0x000fe20007ffe802 */
[----:B------:R-:W-:Y:S01]  /*ff90*/  FFMA.FTZ R120, R34, R12, -R49 ;  /* 0x0000000c22787223 */ /* 0x000fe20000010831 */
[----:B------:R-:W-:-:S02]  /*ffa0*/  I2FP.F32.S32 R113, R113 ;  /* 0x0000007100717245 */ /* 0x000fc40000201400 */
[----:B------:R-:W-:Y:S02]  /*ffb0*/  IABS R46, R46 ;  /* 0x0000002e002e7213 */ /* 0x000fe40000000000 */
[----:B------:R-:W-:Y:S01]  /*ffc0*/  IADD3 R34, PT, PT, R233, -0xb8, -R2 ;  /* 0xffffff48e9227810 */ /* 0x000fe20007ffe802 */
[----:B------:R-:W-:Y:S01]  /*ffd0*/  FFMA.FTZ R100, -R232, R112, R100 ;  /* 0x00000070e8647223 */ /* 0x000fe20000010164 */
[----:B------:R-:W-:Y:S01]  /*ffe0*/  IABS R48, R48 ;  /* 0x0000003000307213 */ /* 0x000fe20000000000 */
[----:B------:R-:W-:Y:S01]  /*fff0*/  FFMA.FTZ R124, R35, R12, -R49 ;  /* 0x0000000c237c7223 */ /* 0x000fe20000010831 */
[----:B------:R-:W-:Y:S01]  /*10000*/  ISETP.GE.AND P1, PT, R122, R237, PT ;  /* 0x000000ed7a00720c */ /* 0x000fe20003f26270 */
[----:B------:R-:W-:Y:S01]  /*10010*/  FFMA.FTZ R101, -R232, R113, R101 ;  /* 0x00000071e8657223 */ /* 0x000fe20000010165 */
[----:B------:R-:W-:Y:S02]  /*10020*/  I2FP.F32.S32 R46, R46 ;  /* 0x0000002e002e7245 */ /* 0x000fe40000201400 */
[----:B------:R-:W-:-:S02]  /*10030*/  FSEL R104, R104, -INF , P2 ;  /* 0xff80000068687808 */ /* 0x000fc40001000000 */
[----:B------:R-:W-:Y:S02]  /*10040*/  IABS R34, R34 ;  /* 0x0000002200227213 */ /* 0x000fe40000000000 */
[----:B------:R-:W-:Y:S02]  /*10050*/  IADD3 R35, PT, PT, R233, -0xb9, -R2 ;  /* 0xffffff47e9237810 */ /* 0x000fe40007ffe802 */
[----:B------:R-:W-:Y:S02]  /*10060*/  ISETP.GE.AND P0, PT, R119, R237, PT ;  /* 0x000000ed7700720c */ /* 0x000fe40003f06270 */
[----:B------:R-:W-:Y:S01]  /*10070*/  I2FP.F32.S32 R48, R48 ;  /* 0x0000003000307245 */ /* 0x000fe20000201400 */
[----:B------:R-:W-:Y:S01]  /*10080*/  FFMA.FTZ R46, -R232, R46, R96 ;  /* 0x0000002ee82e7223 */ /* 0x000fe20000010160 */
[----:B------:R-:W-:Y:S02]  /*10090*/  ISETP.GE.AND P5, PT, R122, R234, PT ;  /* 0x000000ea7a00720c */ /* 0x000fe40003fa6270 */
[----:B------:R-:W-:-:S02]  /*100a0*/  FSEL R100, R100, -INF , P1 ;  /* 0xff80000064647808 */ /* 0x000fc40000800000 */
[----:B------:R-:W-:Y:S02]  /*100b0*/  FSEL R133, R104, -INF , !P4 ;  /* 0xff80000068857808 */ /* 0x000fe40006000000 */
[----:B------:R-:W-:Y:S02]  /*100c0*/  I2FP.F32.S32 R34, R34 ;  /* 0x0000002200227245 */ /* 0x000fe40000201400 */
[----:B------:R-:W-:Y:S02]  /*100d0*/  IABS R35, R35 ;  /* 0x0000002300237213 */ /* 0x000fe40000000000 */
[----:B------:R-:W-:Y:S02]  /*100e0*/  ISETP.GE.AND P2, PT, R119, R234, PT ;  /* 0x000000ea7700720c */ /* 0x000fe40003f46270 */
[-C--:B------:R-:W-:Y:S02]  /*100f0*/  ISETP.GE.AND P4, PT, R118, R237.reuse, PT ;  /* 0x000000ed7600720c */ /* 0x080fe40003f86270 */
[----:B------:R-:W-:Y:S01]  /*10100*/  FSEL R101, R101, -INF , P0 ;  /* 0xff80000065657808 */ /* 0x000fe20000000000 */
[----:B------:R-:W-:Y:S01]  /*10110*/  FFMA.FTZ R48, -R232, R48, R97 ;  /* 0x00000030e8307223 */ /* 0x000fe20000010161 */
[----:B------:R-:W-:Y:S01]  /*10120*/  FSEL R123, R100, -INF , !P5 ;  /* 0xff800000647b7808 */ /* 0x000fe20006800000 */
[----:B------:R-:W-:Y:S01]  /*10130*/  FFMA.FTZ R117, R20, R12, -R49 ;  /* 0x0000000c14757223 */ /* 0x000fe20000010831 */
[----:B------:R-:W-:Y:S01]  /*10140*/  ISETP.GE.AND P5, PT, R115, R237, PT ;  /* 0x000000ed7300720c */ /* 0x000fe20003fa6270 */
[----:B------:R-:W-:Y:S01]  /*10150*/  FFMA.FTZ R34, -R232, R34, R92 ;  /* 0x00000022e8227223 */ /* 0x000fe2000001015c */
[----:B------:R-:W-:-:S02]  /*10160*/  I2FP.F32.S32 R35, R35 ;  /* 0x0000002300237245 */ /* 0x000fc40000201400 */
[----:B------:R-:W-:Y:S02]  /*10170*/  ISETP.GE.AND P1, PT, R118, R234, PT ;  /* 0x000000ea7600720c */ /* 0x000fe40003f26270 */
[----:B------:R-:W-:Y:S02]  /*10180*/  FSEL R121, R101, -INF , !P2 ;  /* 0xff80000065797808 */ /* 0x000fe40005000000 */
[----:B------:R-:W-:Y:S02]  /*10190*/  FSEL R46, R46, -INF , P4 ;  /* 0xff8000002e2e7808 */ /* 0x000fe40002000000 */
[----:B------:R-:W-:Y:S01]  /*101a0*/  IADD3 R20, PT, PT, R233, -0xc0, -R2 ;  /* 0xffffff40e9147810 */ /* 0x000fe20007ffe802 */
[----:B------:R-:W-:Y:S01]  /*101b0*/  FFMA.FTZ R118, R22, R12, -R49 ;  /* 0x0000000c16767223 */ /* 0x000fe20000010831 */
[----:B------:R-:W-:Y:S01]  /*101c0*/  ISETP.GE.AND P2, PT, R110, R237, PT ;  /* 0x000000ed6e00720c */ /* 0x000fe20003f46270 */
[----:B------:R-:W-:Y:S01]  /*101d0*/  FFMA.FTZ R35, -R232, R35, R93 ;  /* 0x00000023e8237223 */ /* 0x000fe2000001015d */
[----:B------:R-:W-:-:S02]  /*101e0*/  ISETP.GE.AND P0, PT, R115, R234, PT ;  /* 0x000000ea7300720c */ /* 0x000fc40003f06270 */
[----:B------:R-:W-:Y:S02]  /*101f0*/  FSEL R48, R48, -INF , P5 ;  /* 0xff80000030307808 */ /* 0x000fe40002800000 */
[----:B------:R-:W-:Y:S02]  /*10200*/  IADD3 R22, PT, PT, R233, -0xc1, -R2 ;  /* 0xffffff3fe9167810 */ /* 0x000fe40007ffe802 */
[----:B------:R-:W-:Y:S02]  /*10210*/  FSEL R116, R46, -INF , !P1 ;  /* 0xff8000002e747808 */ /* 0x000fe40004800000 */
[----:B------:R-:W-:Y:S02]  /*10220*/  IABS R20, R20 ;  /* 0x0000001400147213 */ /* 0x000fe40000000000 */
[----:B------:R-:W-:Y:S02]  /*10230*/  ISETP.GE.AND P4, PT, R110, R234, PT ;  /* 0x000000ea6e00720c */ /* 0x000fe40003f86270 */
[----:B------:R-:W-:-:S02]  /*10240*/  ISETP.GE.AND P1, PT, R109, R237, PT ;  /* 0x000000ed6d00720c */ /* 0x000fc40003f26270 */
[----:B------:R-:W-:Y:S02]  /*10250*/  FSEL R34, R34, -INF , P2 ;  /* 0xff80000022227808 */ /* 0x000fe40001000000 */
[----:B------:R-:W-:Y:S02]  /*10260*/  FSEL R115, R48, -INF , !P0 ;  /* 0xff80000030737808 */ /* 0x000fe40004000000 */
[----:B------:R-:W-:Y:S02]  /*10270*/  IABS R22, R22 ;  /* 0x0000001600167213 */ /* 0x000fe40000000000 */
[C---:B------:R-:W-:Y:S02]  /*10280*/  ISETP.GE.AND P0, PT, R107.reuse, R237, PT ;  /* 0x000000ed6b00720c */ /* 0x040fe40003f06270 */
[----:B------:R-:W-:Y:S02]  /*10290*/  ISETP.GE.AND P2, PT, R107, R234, PT ;  /* 0x000000ea6b00720c */ /* 0x000fe40003f46270 */
[----:B------:R-:W-:Y:S01]  /*102a0*/  I2FP.F32.S32 R20, R20 ;  /* 0x0000001400147245 */ /* 0x000fe20000201400 */
[----:B------:R-:W-:Y:S01]  /*102b0*/  FFMA.FTZ R112, R16, R12, -R49 ;  /* 0x0000000c10707223 */ /* 0x000fe20000010831 */
[----:B------:R-:W-:-:S02]  /*102c0*/  FSEL R107, R34, -INF , !P4 ;  /* 0xff800000226b7808 */ /* 0x000fc40006000000 */
[----:B------:R-:W-:Y:S02]  /*102d0*/  FSEL R35, R35, -INF , P1 ;  /* 0xff80000023237808 */ /* 0x000fe40000800000 */
[C---:B------:R-:W-:Y:S02]  /*102e0*/  ISETP.GE.AND P4, PT, R106.reuse, R237, PT ;  /* 0x000000ed6a00720c */ /* 0x040fe40003f86270 */
[----:B------:R-:W-:Y:S01]  /*102f0*/  ISETP.GE.AND P1, PT, R106, R234, PT ;  /* 0x000000ea6a00720c */ /* 0x000fe20003f26270 */
[----:B------:R-:W-:Y:S01]  /*10300*/  FFMA.FTZ R106, R4, R12, -R49 ;  /* 0x0000000c046a7223 */ /* 0x000fe20000010831 */
[C---:B------:R-:W-:Y:S02]  /*10310*/  IADD3 R16, PT, PT, R233.reuse, -0xc8, -R2 ;  /* 0xffffff38e9107810 */ /* 0x040fe40007ffe802 */
[----:B------:R-:W-:Y:S01]  /*10320*/  I2FP.F32.S32 R22, R22 ;  /* 0x0000001600167245 */ /* 0x000fe20000201400 */
[----:B------:R-:W-:Y:S01]  /*10330*/  FFMA.FTZ R20, -R232, R20, R88 ;  /* 0x00000014e8147223 */ /* 0x000fe20000010158 */
[----:B------:R-:W-:-:S02]  /*10340*/  IADD3 R4, PT, PT, R233, -0xd0, -R2 ;  /* 0xffffff30e9047810 */ /* 0x000fc40007ffe802 */
[----:B------:R-:W-:Y:S01]  /*10350*/  ISETP.GE.AND P5, PT, R109, R234, PT ;  /* 0x000000ea6d00720c */ /* 0x000fe20003fa6270 */
[----:B------:R-:W-:Y:S01]  /*10360*/  FFMA.FTZ R109, R17, R12, -R49 ;  /* 0x0000000c116d7223 */ /* 0x000fe20000010831 */
[----:B------:R-:W-:Y:S01]  /*10370*/  IABS R16, R16 ;  /* 0x0000001000107213 */ /* 0x000fe20000000000 */
[----:B------:R-:W-:Y:S01]  /*10380*/  FFMA.FTZ R22, -R232, R22, R89 ;  /* 0x00000016e8167223 */ /* 0x000fe20000010159 */
[----:B------:R-:W-:Y:S02]  /*10390*/  IADD3 R17, PT, PT, R233, -0xc9, -R2 ;  /* 0xffffff37e9117810 */ /* 0x000fe40007ffe802 */
[----:B------:R-:W-:Y:S02]  /*103a0*/  IABS R4, R4 ;  /* 0x0000000400047213 */ /* 0x000fe40000000000 */
[----:B------:R-:W-:Y:S02]  /*103b0*/  FSEL R20, R20, -INF , P0 ;  /* 0xff80000014147808 */ /* 0x000fe40000000000 */
[----:B------:R-:W-:-:S02]  /*103c0*/  I2FP.F32.S32 R16, R16 ;  /* 0x0000001000107245 */ /* 0x000fc40000201400 */
[----:B------:R-:W-:Y:S02]  /*103d0*/  IABS R17, R17 ;  /* 0x0000001100117213 */ /* 0x000fe40000000000 */
[----:B------:R-:W-:Y:S02]  /*103e0*/  I2FP.F32.S32 R4, R4 ;  /* 0x0000000400047245 */ /* 0x000fe40000201400 */
[----:B------:R-:W-:Y:S02]  /*103f0*/  FSEL R22, R22, -INF , P4 ;  /* 0xff80000016167808 */ /* 0x000fe40002000000 */
[----:B------:R-:W-:Y:S01]  /*10400*/  FSEL R100, R20, -INF , !P2 ;  /* 0xff80000014647808 */ /* 0x000fe20005000000 */
[--C-:B------:R-:W-:Y:S01]  /*10410*/  FFMA.FTZ R110, R8, R12, -R49.reuse ;  /* 0x0000000c086e7223 */ /* 0x100fe20000010831 */
[C---:B------:R-:W-:Y:S01]  /*10420*/  ISETP.GE.AND P2, PT, R99.reuse, R237, PT ;  /* 0x000000ed6300720c */ /* 0x040fe20003f46270 */
[C---:B------:R-:W-:Y:S01]  /*10430*/  FFMA.FTZ R16, -R232.reuse, R16, R84 ;  /* 0x00000010e8107223 */ /* 0x040fe20000010154 */
[----:B------:R-:W-:Y:S01]  /*10440*/  ISETP.GE.AND P4, PT, R99, R234, PT ;  /* 0x000000ea6300720c */ /* 0x000fe20003f86270 */
[----:B------:R-:W-:Y:S01]  /*10450*/  FFMA.FTZ R99, R5, R12, -R49 ;  /* 0x0000000c05637223 */ /* 0x000fe20000010831 */
[----:B------:R-:W-:Y:S01]  /*10460*/  FSEL R105, R35, -INF , !P5 ;  /* 0xff80000023697808 */ /* 0x000fe20006800000 */
[----:B------:R-:W-:Y:S01]  /*10470*/  FFMA.FTZ R4, -R232, R4, R80 ;  /* 0x00000004e8047223 */ /* 0x000fe20000010150 */
[----:B------:R-:W-:-:S02]  /*10480*/  I2FP.F32.S32 R17, R17 ;  /* 0x0000001100117245 */ /* 0x000fc40000201400 */
[-C--:B------:R-:W-:Y:S02]  /*10490*/  ISETP.GE.AND P5, PT, R102, R237.reuse, PT ;  /* 0x000000ed6600720c */ /* 0x080fe40003fa6270 */
[----:B------:R-:W-:Y:S02]  /*104a0*/  FSEL R101, R22, -INF , !P1 ;  /* 0xff80000016657808 */ /* 0x000fe40004800000 */
[C-C-:B------:R-:W-:Y:S02]  /*104b0*/  IADD3 R8, PT, PT, R233.reuse, -0xd1, -R2.reuse ;  /* 0xffffff2fe9087810 */ /* 0x140fe40007ffe802 */
[----:B------:R-:W-:Y:S02]  /*104c0*/  IADD3 R5, PT, PT, R233, -0xd8, -R2 ;  /* 0xffffff28e9057810 */ /* 0x000fe40007ffe802 */
[----:B------:R-:W-:Y:S01]  /*104d0*/  ISETP.GE.AND P1, PT, R98, R237, PT ;  /* 0x000000ed6200720c */ /* 0x000fe20003f26270 */
[----:B------:R-:W-:Y:S01]  /*104e0*/  FFMA.FTZ R17, -R232, R17, R85 ;  /* 0x00000011e8117223 */ /* 0x000fe20000010155 */
[----:B------:R-:W-:Y:S01]  /*104f0*/  FSEL R16, R16, -INF , P5 ;  /* 0xff80000010107808 */ /* 0x000fe20002800000 */
[----:B------:R-:W-:Y:S01]  /*10500*/  FFMA.FTZ R104, R6, R12, -R49 ;  /* 0x0000000c06687223 */ /* 0x000fe20000010831 */
[----:B------:R-:W-:-:S02]  /*10510*/  IABS R8, R8 ;  /* 0x0000000800087213 */ /* 0x000fc40000000000 */
[----:B------:R-:W-:Y:S02]  /*10520*/  IABS R5, R5 ;  /* 0x0000000500057213 */ /* 0x000fe40000000000 */
[----:B------:R-:W-:Y:S02]  /*10530*/  ISETP.GE.AND P5, PT, R98, R234, PT ;  /* 0x000000ea6200720c */ /* 0x000fe40003fa6270 */
[----:B------:R-:W-:Y:S02]  /*10540*/  FSEL R4, R4, -INF , P1 ;  /* 0xff80000004047808 */ /* 0x000fe40000800000 */
[----:B------:R-:W-:Y:S02]  /*10550*/  IADD3 R6, PT, PT, R233, -0xd9, -R2 ;  /* 0xffffff27e9067810 */ /* 0x000fe40007ffe802 */
[----:B------:R-:W-:Y:S02]  /*10560*/  I2FP.F32.S32 R8, R8 ;  /* 0x0000000800087245 */ /* 0x000fe40000201400 */
[----:B------:R-:W-:Y:S01]  /*10570*/  I2FP.F32.S32 R5, R5 ;  /* 0x0000000500057245 */ /* 0x000fe20000201400 */
[----:B------:R-:W-:Y:S01]  /*10580*/  FFMA.FTZ R36, -R232, R39, R36 ;  /* 0x00000027e8247223 */ /* 0x000fe20000010124 */
[----:B------:R-:W-:-:S02]  /*10590*/  ISETP.GE.AND P0, PT, R102, R234, PT ;  /* 0x000000ea6600720c */ /* 0x000fc40003f06270 */
[----:B------:R-:W-:Y:S02]  /*105a0*/  FSEL R17, R17, -INF , P2 ;  /* 0xff80000011117808 */ /* 0x000fe40001000000 */
[----:B------:R-:W-:Y:S02]  /*105b0*/  FSEL R46, R4, -INF , !P5 ;  /* 0xff800000042e7808 */ /* 0x000fe40006800000 */
[----:B------:R-:W-:Y:S02]  /*105c0*/  IABS R6, R6 ;  /* 0x0000000600067213 */ /* 0x000fe40000000000 */
[----:B------:R-:W-:Y:S01]  /*105d0*/  IADD3 R4, PT, PT, R233, -0xe0, -R2 ;  /* 0xffffff20e9047810 */ /* 0x000fe20007ffe802 */
[----:B------:R-:W-:Y:S01]  /*105e0*/  FFMA.FTZ R8, -R232, R8, R81 ;  /* 0x00000008e8087223 */ /* 0x000fe20000010151 */
[----:B------:R-:W-:Y:S01]  /*105f0*/  FSEL R96, R16, -INF , !P0 ;  /* 0xff80000010607808 */ /* 0x000fe20004000000 */
[----:B------:R-:W-:Y:S01]  /*10600*/  FFMA.FTZ R5, -R232, R5, R76 ;  /* 0x00000005e8057223 */ /* 0x000fe2000001014c */
[----:B------:R-:W-:-:S02]  /*10610*/  FSEL R92, R17, -INF , !P4 ;  /* 0xff800000115c7808 */ /* 0x000fc40006000000 */
[----:B------:R-:W-:Y:S02]  /*10620*/  I2FP.F32.S32 R6, R6 ;  /* 0x0000000600067245 */ /* 0x000fe40000201400 */
[-C--:B------:R-:W-:Y:S02]  /*10630*/  ISETP.GE.AND P0, PT, R95, R237.reuse, PT ;  /* 0x000000ed5f00720c */ /* 0x080fe40003f06270 */
[----:B------:R-:W-:Y:S02]  /*10640*/  ISETP.GE.AND P4, PT, R94, R237, PT ;  /* 0x000000ed5e00720c */ /* 0x000fe40003f86270 */
[----:B------:R-:W-:Y:S02]  /*10650*/  IABS R4, R4 ;  /* 0x0000000400047213 */ /* 0x000fe40000000000 */
[----:B------:R-:W-:Y:S02]  /*10660*/  FSEL R36, R36, -INF , P3 ;  /* 0xff80000024247808 */ /* 0x000fe40001800000 */
[----:B------:R-:W-:Y:S01]  /*10670*/  ISETP.GE.AND P1, PT, R94, R234, PT ;  /* 0x000000ea5e00720c */ /* 0x000fe20003f26270 */
[----:B------:R-:W-:Y:S01]  /*10680*/  FFMA.FTZ R94, R7, R12, -R49 ;  /* 0x0000000c075e7223 */ /* 0x000fe20000010831 */
[----:B------:R-:W-:Y:S01]  /*10690*/  ISETP.GE.AND P2, PT, R95, R234, PT ;  /* 0x000000ea5f00720c */ /* 0x000fe20003f46270 */
[----:B------:R-:W-:Y:S01]  /*106a0*/  FFMA.FTZ R6, -R232, R6, R77 ;  /* 0x00000006e8067223 */ /* 0x000fe2000001014d */
[----:B------:R-:W-:-:S02]  /*106b0*/  FSEL R8, R8, -INF , P0 ;  /* 0xff80000008087808 */ /* 0x000fc40000000000 */
[----:B------:R-:W-:Y:S02]  /*106c0*/  FSEL R5, R5, -INF , P4 ;  /* 0xff80000005057808 */ /* 0x000fe40002000000 */
[----:B------:R-:W-:Y:S02]  /*106d0*/  I2FP.F32.S32 R7, R4 ;  /* 0x0000000400077245 */ /* 0x000fe40000201400 */
[----:B------:R-:W-:Y:S02]  /*106e0*/  ISETP.GE.AND P5, PT, R91, R237, PT ;  /* 0x000000ed5b00720c */ /* 0x000fe40003fa6270 */
[----:B------:R-:W-:Y:S01]  /*106f0*/  FSEL R4, R36, -INF , !P6 ;  /* 0xff80000024047808 */ /* 0x000fe20007000000 */
[----:B------:R-:W-:Y:S01]  /*10700*/  FFMA.FTZ R125, R50, R12, -R49 ;  /* 0x0000000c327d7223 */ /* 0x000fe20000010831 */
[----:B------:R-:W-:Y:S02]  /*10710*/  FSEL R48, R8, -INF , !P2 ;  /* 0xff80000008307808 */ /* 0x000fe40005000000 */
[----:B------:R-:W-:-:S02]  /*10720*/  FSEL R50, R5, -INF , !P1 ;  /* 0xff80000005327808 */ /* 0x000fc40004800000 */
[----:B------:R-:W-:Y:S02]  /*10730*/  FSEL R5, R6, -INF , P5 ;  /* 0xff80000006057808 */ /* 0x000fe40002800000 */
[----:B------:R-:W-:Y:S02]  /*10740*/  FMNMX3.FTZ R8, R4, R38, R87, !PT ;  /* 0x0000002604087276 */ /* 0x000fe40007810057 */
[----:B------:R-:W-:Y:S02]  /*10750*/  IADD3 R6, PT, PT, R233, -0xe1, -R2 ;  /* 0xffffff1fe9067810 */ /* 0x000fe40007ffe802 */
[----:B------:R-:W-:Y:S02]  /*10760*/  FMNMX3.FTZ R8, R8, R33, R32, !PT ;  /* 0x0000002108087276 */ /* 0x000fe40007810020 */
[----:B------:R-:W-:Y:S02]  /*10770*/  IABS R6, R6 ;  /* 0x0000000600067213 */ /* 0x000fe40000000000 */
[----:B------:R-:W-:-:S02]  /*10780*/  ISETP.GE.AND P0, PT, R91, R234, PT ;  /* 0x000000ea5b00720c */ /* 0x000fc40003f06270 */
[----:B------:R-:W-:Y:S02]  /*10790*/  FMNMX3.FTZ R8, R8, R30, R29, !PT ;  /* 0x0000001e08087276 */ /* 0x000fe4000781001d */
[----:B------:R-:W-:Y:S02]  /*107a0*/  I2FP.F32.S32 R6, R6 ;  /* 0x0000000600067245 */ /* 0x000fe40000201400 */
[CC--:B------:R-:W-:Y:S02]  /*107b0*/  ISETP.GE.AND P3, PT, R52.reuse, R237.reuse, PT ;  /* 0x000000ed3400720c */ /* 0x0c0fe40003f66270 */
[----:B------:R-:W-:Y:S02]  /*107c0*/  ISETP.GE.AND P6, PT, R52, R234, PT ;  /* 0x000000ea3400720c */ /* 0x000fe40003fc6270 */
[----:B------:R-:W-:Y:S02]  /*107d0*/  FSEL R52, R5, -INF , !P0 ;  /* 0xff80000005347808 */ /* 0x000fe40004000000 */
[----:B------:R-:W-:Y:S01]  /*107e0*/  FMNMX3.FTZ R5, R8, R28, R37, !PT ;  /* 0x0000001c08057276 */ /* 0x000fe20007810025 */
[----:B------:R-:W-:Y:S01]  /*107f0*/  FFMA.FTZ R6, -R232, R6, R73 ;  /* 0x00000006e8067223 */ /* 0x000fe20000010149 */
[----:B------:R-:W-:-:S02]  /*10800*/  ISETP.GE.AND P1, PT, R58, R237, PT ;  /* 0x000000ed3a00720c */ /* 0x000fc40003f26270 */
[----:B------:R-:W-:Y:S02]  /*10810*/  FMNMX3.FTZ R5, R5, R181, R180, !PT ;  /* 0x000000b505057276 */ /* 0x000fe400078100b4 */
[----:B------:R-:W-:Y:S02]  /*10820*/  ISETP.GE.AND P5, PT, R58, R234, PT ;  /* 0x000000ea3a00720c */ /* 0x000fe40003fa6270 */
[----:B------:R-:W-:Y:S02]  /*10830*/  FSEL R58, R6, -INF , P1 ;  /* 0xff800000063a7808 */ /* 0x000fe40000800000 */
[----:B------:R-:W-:-:S04]  /*10840*/  FMNMX3.FTZ R6, R5, R179, R151, !PT ;  /* 0x000000b305067276 */ /* 0x000fc80007810097 */
[----:B------:R-:W-:-:S04]  /*10850*/  FMNMX3.FTZ R6, R6, R150, R175, !PT ;  /* 0x0000009606067276 */ /* 0x000fc800078100af */
[----:B------:R-:W-:Y:S02]  /*10860*/  FMNMX3.FTZ R6, R6, R154, R164, !PT ;  /* 0x0000009a06067276 */ /* 0x000fe400078100a4 */
[----:B------:R-:W-:Y:S02]  /*10870*/  IADD3 R8, PT, PT, R233, -0xe8, -R2 ;  /* 0xffffff18e9087810 */ /* 0x000fe40007ffe802 */
[----:B------:R-:W-:Y:S02]  /*10880*/  FMNMX3.FTZ R6, R6, R161, R160, !PT ;  /* 0x000000a106067276 */ /* 0x000fe400078100a0 */
[----:B------:R-:W-:Y:S02]  /*10890*/  IABS R8, R8 ;  /* 0x0000000800087213 */ /* 0x000fe40000000000 */
[----:B------:R-:W-:Y:S01]  /*108a0*/  FMNMX3.FTZ R6, R6, R163, R171, !PT ;  /* 0x000000a306067276 */ /* 0x000fe200078100ab */
[----:B------:R-:W-:Y:S01]  /*108b0*/  FFMA.FTZ R7, -R232, R7, R72 ;  /* 0x00000007e8077223 */ /* 0x000fe20000010148 */
[----:B------:R-:W-:-:S02]  /*108c0*/  I2FP.F32.S32 R8, R8 ;  /* 0x0000000800087245 */ /* 0x000fc40000201400 */
[----:B------:R-:W-:Y:S02]  /*108d0*/  FMNMX3.FTZ R6, R6, R170, R173, !PT ;  /* 0x000000aa06067276 */ /* 0x000fe400078100ad */
[----:B------:R-:W-:Y:S02]  /*108e0*/  ISETP.GE.AND P2, PT, R90, R237, PT ;  /* 0x000000ed5a00720c */ /* 0x000fe40003f46270 */
[----:B------:R-:W-:Y:S01]  /*108f0*/  FMNMX3.FTZ R6, R6, R156, R176, !PT ;  /* 0x0000009c06067276 */ /* 0x000fe200078100b0 */
[----:B------:R-:W-:Y:S01]  /*10900*/  FFMA.FTZ R68, -R232, R8, R68 ;  /* 0x00000008e8447223 */ /* 0x000fe20000010144 */
[----:B------:R-:W-:Y:S02]  /*10910*/  ISETP.GE.AND P4, PT, R90, R234, PT ;  /* 0x000000ea5a00720c */ /* 0x000fe40003f86270 */
[----:B------:R-:W-:Y:S02]  /*10920*/  FSEL R7, R7, -INF , P2 ;  /* 0xff80000007077808 */ /* 0x000fe40001000000 */
[----:B------:R-:W-:-:S02]  /*10930*/  FMNMX3.FTZ R8, R6, R172, R169, !PT ;  /* 0x000000ac06087276 */ /* 0x000fc400078100a9 */
[C---:B------:R-:W-:Y:S02]  /*10940*/  ISETP.GE.AND P0, PT, R54.reuse, R237, PT ;  /* 0x000000ed3600720c */ /* 0x040fe40003f06270 */
[----:B------:R-:W-:Y:S02]  /*10950*/  ISETP.GE.AND P2, PT, R54, R234, PT ;  /* 0x000000ea3600720c */ /* 0x000fe40003f46270 */
[----:B------:R-:W-:Y:S02]  /*10960*/  FSEL R54, R7, -INF , !P4 ;  /* 0xff80000007367808 */ /* 0x000fe40006000000 */
[C-C-:B------:R-:W-:Y:S02]  /*10970*/  IADD3 R7, PT, PT, R233.reuse, -0xe9, -R2.reuse ;  /* 0xffffff17e9077810 */ /* 0x140fe40007ffe802 */
[----:B------:R-:W-:Y:S02]  /*10980*/  IADD3 R5, PT, PT, R233, -0xf0, -R2 ;  /* 0xffffff10e9057810 */ /* 0x000fe40007ffe802 */
[----:B------:R-:W-:-:S02]  /*10990*/  FMNMX3.FTZ R8, R8, R168, R166, !PT ;  /* 0x000000a808087276 */ /* 0x000fc400078100a6 */
[----:B------:R-:W-:Y:S02]  /*109a0*/  IABS R7, R7 ;  /* 0x0000000700077213 */ /* 0x000fe40000000000 */
[----:B------:R-:W-:Y:S02]  /*109b0*/  IABS R5, R5 ;  /* 0x0000000500057213 */ /* 0x000fe40000000000 */
[----:B------:R-:W-:Y:S02]  /*109c0*/  FMNMX3.FTZ R8, R8, R159, R158, !PT ;  /* 0x0000009f08087276 */ /* 0x000fe4000781009e */
[----:B------:R-:W-:Y:S02]  /*109d0*/  I2FP.F32.S32 R7, R7 ;  /* 0x0000000700077245 */ /* 0x000fe40000201400 */
[----:B------:R-:W-:Y:S02]  /*109e0*/  I2FP.F32.S32 R6, R5 ;  /* 0x0000000500067245 */ /* 0x000fe40000201400 */
[----:B------:R-:W-:Y:S01]  /*109f0*/  FMNMX3.FTZ R8, R8, R155, R145, !PT ;  /* 0x0000009b08087276 */ /* 0x000fe20007810091 */
[----:B------:R-:W-:Y:S01]  /*10a00*/  FFMA.FTZ R102, R9, R12, -R49 ;  /* 0x0000000c09667223 */ /* 0x000fe20000010831 */
[C---:B------:R-:W-:Y:S01]  /*10a10*/  FFMA.FTZ R7, -R232.reuse, R7, R69 ;  /* 0x00000007e8077223 */ /* 0x040fe20000010145 */
[----:B------:R-:W-:Y:S01]  /*10a20*/  FFMA.FTZ R6, -R232, R6, R64 ;  /* 0x00000006e8067223 */ /* 0x000fe20000010140 */
[----:B------:R-:W-:-:S02]  /*10a30*/  FMNMX3.FTZ R9, R8, R167, R165, !PT ;  /* 0x000000a708097276 */ /* 0x000fc400078100a5 */
[----:B------:R-:W-:Y:S02]  /*10a40*/  ISETP.GE.AND P4, PT, R53, R237, PT ;  /* 0x000000ed3500720c */ /* 0x000fe40003f86270 */
[----:B------:R-:W-:Y:S02]  /*10a50*/  FMNMX3.FTZ R9, R9, R162, R157, !PT ;  /* 0x000000a209097276 */ /* 0x000fe4000781009d */
[----:B------:R-:W-:Y:S02]  /*10a60*/  FSEL R85, R7, -INF , P0 ;  /* 0xff80000007557808 */ /* 0x000fe40000000000 */
[----:B------:R-:W-:Y:S02]  /*10a70*/  FSEL R84, R6, -INF , P4 ;  /* 0xff80000006547808 */ /* 0x000fe40002000000 */
[C-C-:B------:R-:W-:Y:S02]  /*10a80*/  IADD3 R6, PT, PT, R233.reuse, -0xf1, -R2.reuse ;  /* 0xffffff0fe9067810 */ /* 0x140fe40007ffe802 */
[----:B------:R-:W-:-:S02]  /*10a90*/  IADD3 R7, PT, PT, R233, -0xf8, -R2 ;  /* 0xffffff08e9077810 */ /* 0x000fc40007ffe802 */
[----:B------:R-:W-:Y:S02]  /*10aa0*/  IADD3 R8, PT, PT, R233, -0xf9, -R2 ;  /* 0xffffff07e9087810 */ /* 0x000fe40007ffe802 */
[----:B------:R-:W-:-:S04]  /*10ab0*/  FMNMX3.FTZ R2, R9, R143, R141, !PT ;  /* 0x0000008f09027276 */ /* 0x000fc8000781008d */
[----:B------:R-:W-:-:S04]  /*10ac0*/  FMNMX3.FTZ R2, R2, R137, R128, !PT ;  /* 0x0000008902027276 */ /* 0x000fc80007810080 */
[----:B------:R-:W-:-:S04]  /*10ad0*/  FMNMX3.FTZ R2, R2, R133, R123, !PT ;  /* 0x0000008502027276 */ /* 0x000fc8000781007b */
[----:B------:R-:W-:Y:S02]  /*10ae0*/  FMNMX3.FTZ R2, R2, R121, R116, !PT ;  /* 0x0000007902027276 */ /* 0x000fe40007810074 */
[----:B------:R-:W-:Y:S02]  /*10af0*/  IABS R7, R7 ;  /* 0x0000000700077213 */ /* 0x000fe40000000000 */
[----:B------:R-:W-:Y:S02]  /*10b00*/  FMNMX3.FTZ R2, R2, R115, R107, !PT ;  /* 0x0000007302027276 */ /* 0x000fe4000781006b */
[----:B------:R-:W-:Y:S02]  /*10b10*/  I2FP.F32.S32 R7, R7 ;  /* 0x0000000700077245 */ /* 0x000fe40000201400 */
[----:B------:R-:W-:Y:S02]  /*10b20*/  FMNMX3.FTZ R2, R2, R105, R100, !PT ;  /* 0x0000006902027276 */ /* 0x000fe40007810064 */
[----:B------:R-:W-:-:S02]  /*10b30*/  IABS R6, R6 ;  /* 0x0000000600067213 */ /* 0x000fc40000000000 */
[----:B------:R-:W-:Y:S01]  /*10b40*/  FMNMX3.FTZ R2, R2, R101, R96, !PT ;  /* 0x0000006502027276 */ /* 0x000fe20007810060 */
[----:B------:R-:W-:Y:S01]  /*10b50*/  FFMA.FTZ R7, -R232, R7, R60 ;  /* 0x00000007e8077223 */ /* 0x000fe2000001013c */
[----:B------:R-:W-:Y:S02]  /*10b60*/  ISETP.GE.AND P0, PT, R63, R237, PT ;  /* 0x000000ed3f00720c */ /* 0x000fe40003f06270 */
[----:B------:R-:W-:Y:S02]  /*10b70*/  FMNMX3.FTZ R9, R2, R92, R46, !PT ;  /* 0x0000005c02097276 */ /* 0x000fe4000781002e */
[----:B------:R-:W-:Y:S02]  /*10b80*/  I2FP.F32.S32 R6, R6 ;  /* 0x0000000600067245 */ /* 0x000fe40000201400 */
[----:B------:R-:W-:Y:S02]  /*10b90*/  IABS R8, R8 ;  /* 0x0000000800087213 */ /* 0x000fe40000000000 */
[----:B------:R-:W-:-:S02]  /*10ba0*/  FSEL R5, R68, -INF , P3 ;  /* 0xff80000044057808 */ /* 0x000fc40001800000 */
[----:B------:R-:W-:Y:S01]  /*10bb0*/  FSEL R2, R7, -INF , P0 ;  /* 0xff80000007027808 */ /* 0x000fe20000000000 */
[--C-:B------:R-:W-:Y:S01]  /*10bc0*/  FFMA.FTZ R64, R59, R12, -R49.reuse ;  /* 0x0000000c3b407223 */ /* 0x100fe20000010831 */
[----:B------:R-:W-:Y:S01]  /*10bd0*/  FMNMX3.FTZ R7, R9, R48, R50, !PT ;  /* 0x0000003009077276 */ /* 0x000fe20007810032 */
[----:B------:R-:W-:Y:S01]  /*10be0*/  FFMA.FTZ R59, R86, R12, -R49 ;  /* 0x0000000c563b7223 */ /* 0x000fe20000010831 */
[----:B------:R-:W-:Y:S01]  /*10bf0*/  FSEL R58, R58, -INF , !P5 ;  /* 0xff8000003a3a7808 */ /* 0x000fe20006800000 */
[----:B------:R-:W-:Y:S01]  /*10c00*/  FFMA.FTZ R6, -R232, R6, R65 ;  /* 0x00000006e8067223 */ /* 0x000fe20000010141 */
[----:B------:R-:W-:Y:S02]  /*10c10*/  I2FP.F32.S32 R8, R8 ;  /* 0x0000000800087245 */ /* 0x000fe40000201400 */
[----:B------:R-:W-:Y:S02]  /*10c20*/  ISETP.GE.AND P5, PT, R142, R237, PT ;  /* 0x000000ed8e00720c */ /* 0x000fe40003fa6270 */
[----:B------:R-:W-:-:S02]  /*10c30*/  FSEL R86, R5, -INF , !P6 ;  /* 0xff80000005567808 */ /* 0x000fc40007000000 */
[----:B------:R-:W-:Y:S02]  /*10c40*/  ISETP.GE.AND P1, PT, R53, R234, PT ;  /* 0x000000ea3500720c */ /* 0x000fe40003f26270 */
[----:B------:R-:W-:Y:S01]  /*10c50*/  FMNMX3.FTZ R5, R7, R52, R54, !PT ;  /* 0x0000003407057276 */ /* 0x000fe20007810036 */
[----:B------:R-:W-:Y:S01]  /*10c60*/  FFMA.FTZ R8, -R232, R8, R61 ;  /* 0x00000008e8087223 */ /* 0x000fe2000001013d */
[----:B------:R-:W-:Y:S02]  /*10c70*/  FSEL R6, R6, -INF , P5 ;  /* 0xff80000006067808 */ /* 0x000fe40002800000 */
[-C--:B------:R-:W-:Y:S02]  /*10c80*/  ISETP.GE.AND P3, PT, R142, R234.reuse, PT ;  /* 0x000000ea8e00720c */ /* 0x080fe40003f66270 */
[----:B------:R-:W-:Y:S02]  /*10c90*/  ISETP.GE.AND P4, PT, R63, R234, PT ;  /* 0x000000ea3f00720c */ /* 0x000fe40003f86270 */
[----:B------:R-:W-:-:S02]  /*10ca0*/  ISETP.GE.AND P5, PT, R83, R237, PT ;  /* 0x000000ed5300720c */ /* 0x000fc40003fa6270 */
[----:B------:R-:W-:Y:S02]  /*10cb0*/  FSEL R85, R85, -INF , !P2 ;  /* 0xff80000055557808 */ /* 0x000fe40005000000 */
[----:B------:R-:W-:Y:S02]  /*10cc0*/  FSEL R84, R84, -INF , !P1 ;  /* 0xff80000054547808 */ /* 0x000fe40004800000 */
[----:B------:R-:W-:Y:S01]  /*10cd0*/  FMNMX3.FTZ R5, R5, R58, R86, !PT ;  /* 0x0000003a05057276 */ /* 0x000fe20007810056 */
[----:B------:R-:W-:Y:S01]  /*10ce0*/  FFMA.FTZ R77, R82, R12, -R49 ;  /* 0x0000000c524d7223 */ /* 0x000fe20000010831 */
        /* <DEDUP_REMOVED lines=9> */
[----:B------:R-:W2:Y:S01]  /*10d80*/  S2UR UR6, SR_CgaCtaId ;  /* 0x00000000000679c3 */ /* 0x000ea20000008800 */
[----:B-1----:R-:W-:-:S05]  /*10d90*/  FMNMX.FTZ R2, R2, R5, !PT ;  /* 0x0000000502027209 */ /* 0x002fca0007810000 */
[----:B------:R-:W1:Y:S01]  /*10da0*/  SHFL.BFLY PT, R5, R2, 0x1, 0x1f ;  /* 0x0c201f0002057f89 */ /* 0x000e6200000e0000 */
[----:B------:R-:W-:Y:S02]  /*10db0*/  UMOV UR7, 0x400 ;  /* 0x0000040000077882 */ /* 0x000fe40000000000 */
[----:B--2---:R-:W-:Y:S01]  /*10dc0*/  ULEA UR6, UR6, UR7, 0x18 ;  /* 0x0000000706067291 */ /* 0x004fe2000f8ec0ff */
[----:B------:R-:W-:Y:S01]  /*10dd0*/  LOP3.LUT R51, R3, 0x120, R51, 0xf8, !PT ;  /* 0x0000012003337812 */ /* 0x000fe200078ef833 */
[-CC-:B------:R-:W-:Y:S01]  /*10de0*/  FFMA.FTZ R122, R108, R12.reuse, -R49.reuse ;  /* 0x0000000c6c7a7223 */ /* 0x180fe20000010831 */
[----:B------:R-:W-:-:S03]  /*10df0*/  FFMA.FTZ R53, R43, R12, -R49 ;  /* 0x0000000c2b357223 */ /* 0x000fc60000010831 */
[----:B------:R-:W-:Y:S02]  /*10e00*/  LEA R51, R51, UR6, 0x1 ;  /* 0x0000000633337c11 */ /* 0x000fe4000f8e08ff */
[----:B-1----:R-:W-:-:S04]  /*10e10*/  FMNMX.FTZ R2, R2, R5, !PT ;  /* 0x0000000502027209 */ /* 0x002fc80007810000 */
[----:B------:R-:W-:Y:S01]  /*10e20*/  FSETP.NEU.FTZ.AND P0, PT, R2, -INF , PT ;  /* 0xff8000000200780b */ /* 0x000fe20003f1d000 */
[----:B------:R-:W-:-:S05]  /*10e30*/  FMUL.FTZ R81, R12, R2 ;  /* 0x000000020c517220 */ /* 0x000fca0000410000 */
[----:B------:R-:W-:Y:S02]  /*10e40*/  FSEL R81, R81, RZ, P0 ;  /* 0x000000ff51517208 */ /* 0x000fe40000000000 */
[----:B------:R-:W-:-:S03]  /*10e50*/  LOP3.LUT P0, R108, R211, 0x4, RZ, 0xc0, !PT ;  /* 0x00000004d36c7812 */ /* 0x000fc6000780c0ff */
[-C--:B------:R-:W-:Y:S01]  /*10e60*/  FFMA.FTZ R147, R4, R12.reuse, -R81 ;  /* 0x0000000c04937223 */ /* 0x080fe20000010851 */
[----:B------:R-:W-:Y:S01]  /*10e70*/  SEL R43, R45, 0xffffffe0, !P0 ;  /* 0xffffffe02d2b7807 */ /* 0x000fe20004000000 */
[----:B------:R-:W1:Y:S04]  /*10e80*/  LDSM.16.MT88.4 R4, [R51+0x5000] ;  /* 0x005000003304783b */ /* 0x000e680000004200 */
[----:B------:R-:W-:Y:S02]  /*10e90*/  IMAD.IADD R45, R51, 0x1, R43 ;  /* 0x00000001332d7824 */ /* 0x000fe400078e022b */
[-CC-:B------:R-:W-:Y:S01]  /*10ea0*/  FFMA.FTZ R95, R19, R12.reuse, -R49.reuse ;  /* 0x0000000c135f7223 */ /* 0x180fe20000010831 */
[-CC-:B------:R-:W-:Y:S01]  /*10eb0*/  FFMA.FTZ R91, R18, R12.reuse, -R49.reuse ;  /* 0x0000000c125b7223 */ /* 0x180fe20000010831 */
[-C--:B------:R-:W-:Y:S01]  /*10ec0*/  FFMA.FTZ R76, R140, R12.reuse, -R49 ;  /* 0x0000000c8c4c7223 */ /* 0x080fe20000010831 */
[----:B------:R-:W2:Y:S01]  /*10ed0*/  LDSM.16.MT88.4 R16, [R45+0x5000] ;  /* 0x005000002d10783b */ /* 0x000ea20000004200 */
[-CC-:B------:R-:W-:Y:S01]  /*10ee0*/  FFMA.FTZ R146, R38, R12.reuse, -R81.reuse ;  /* 0x0000000c26927223 */ /* 0x180fe20000010851 */
[-CC-:B------:R-:W-:Y:S01]  /*10ef0*/  FFMA.FTZ R142, R87, R12.reuse, -R81.reuse ;  /* 0x0000000c578e7223 */ /* 0x180fe20000010851 */
[-C--:B------:R-:W-:Y:S01]  /*10f00*/  FFMA.FTZ R140, R33, R12.reuse, -R81 ;  /* 0x0000000c218c7223 */ /* 0x080fe20000010851 */
[----:B------:R-:W-:Y:S01]  /*10f10*/  MUFU.EX2 R130, R130 ;  /* 0x0000008200827308 */ /* 0x000fe20000000800 */
[-CC-:B------:R-:W-:Y:S01]  /*10f20*/  FFMA.FTZ R113, R21, R12.reuse, -R49.reuse ;  /* 0x0000000c15717223 */ /* 0x180fe20000010831 */
        /* <DEDUP_REMOVED lines=17> */
[-CC-:B------:R-:W-:Y:S01]  /*11040*/  FFMA.FTZ R134, R29, R12.reuse, -R81.reuse ;  /* 0x0000000c1d867223 */ /* 0x180fe20000010851 */
[-C--:B------:R-:W-:Y:S01]  /*11050*/  FFMA.FTZ R132, R28, R12.reuse, -R81 ;  /* 0x0000000c1c847223 */ /* 0x080fe20000010851 */
[-CC-:B------:R-:W-:Y:S01]  /*11060*/  FFMA.FTZ R93, R25, R12.reuse, -R49.reuse ;  /* 0x0000000c195d7223 */ /* 0x180fe20000010831 */
        /* <DEDUP_REMOVED lines=8> */
[----:B------:R-:W-:-:S06]  /*110f0*/  FFMA.FTZ R98, R10, R12, -R49 ;  /* 0x0000000c0a627223 */ /* 0x000fcc0000010831 */
[----:B------:R-:W1:Y:S01]  /*11100*/  MUFU.EX2 R122, R122 ;  /* 0x0000007a007a7308 */ /* 0x000e620000000800 */
[----:B------:R-:W-:Y:S03]  /*11110*/  HMMA.16816.F32 R8, R24, R4, RZ ;  /* 0x000000041808723c */ /* 0x000fe600000018ff */
[----:B------:R-:W-:-:S04]  /*11120*/  FFMA.FTZ R72, R138, R12, -R49 ;  /* 0x0000000c8a487223 */ /* 0x000fc80000010831 */
[----:B------:R-:W-:Y:S01]  /*11130*/  MUFU.EX2 R119, R119 ;  /* 0x0000007700777308 */ /* 0x000fe20000000800 */
[----:B------:R-:W-:Y:S07]  /*11140*/  HMMA.16816.F32 R4, R24, R6, RZ ;  /* 0x000000061804723c */ /* 0x000fee00000018ff */
[----:B------:R-:W2:Y:S01]  /*11150*/  MUFU.EX2 R117, R117 ;  /* 0x0000007500757308 */ /* 0x000ea20000000800 */
[-C--:B------:R-:W-:Y:S02]  /*11160*/  FFMA.FTZ R138, R37, R12.reuse, -R81 ;  /* 0x0000000c258a7223 */ /* 0x080fe40000010851 */
[----:B------:R-:W4:Y:S05]  /*11170*/  LDSM.16.MT88.4 R36, [R51+0x5800] ;  /* 0x005800003324783b */ /* 0x000f2a0000004200 */
[----:B------:R-:W-:Y:S08]  /*11180*/  MUFU.EX2 R139, R139 ;  /* 0x0000008b008b7308 */ /* 0x000ff00000000800 */
[----:B------:R-:W5:Y:S08]  /*11190*/  MUFU.EX2 R136, R136 ;  /* 0x0000008800887308 */ /* 0x000f700000000800 */
[----:B------:R-:W-:Y:S08]  /*111a0*/  MUFU.EX2 R134, R134 ;  /* 0x0000008600867308 */ /* 0x000ff00000000800 */
[----:B------:R-:W3:Y:S01]  /*111b0*/  MUFU.EX2 R132, R132 ;  /* 0x0000008400847308 */ /* 0x000ee20000000800 */
[----:B------:R-:W-:-:S02]  /*111c0*/  FFMA.FTZ R87, R31, R12, -R49 ;  /* 0x0000000c1f577223 */ /* 0x000fc40000010831 */
[----:B------:R-:W-:Y:S01]  /*111d0*/  HMMA.16816.F32 R28, R24, R16, RZ ;  /* 0x00000010181c723c */ /* 0x000fe200000018ff */
[-CC-:B------:R-:W-:Y:S01]  /*111e0*/  FFMA.FTZ R63, R131, R12.reuse, -R49.reuse ;  /* 0x0000000c833f7223 */ /* 0x180fe20000010831 */
[-CC-:B------:R-:W-:Y:S01]  /*111f0*/  FFMA.FTZ R68, R135, R12.reuse, -R49.reuse ;  /* 0x0000000c87447223 */ /* 0x180fe20000010831 */
[----:B------:R-:W-:-:S05]  /*11200*/  FFMA.FTZ R60, R127, R12, -R49 ;  /* 0x0000000c7f3c7223 */ /* 0x000fca0000010831 */
[----:B------:R-:W-:Y:S01]  /*11210*/  HMMA.16816.F32 R24, R24, R18, RZ ;  /* 0x000000121818723c */ /* 0x000fe200000018ff */
[----:B-1----:R-:W-:Y:S01]  /*11220*/  F2FP.F16.F32.PACK_AB R17, R122, R120 ;  /* 0x000000787a11723e */ /* 0x002fe200000000ff */
[-CC-:B------:R-:W-:Y:S01]  /*11230*/  FFMA.FTZ R131, R181, R12.reuse, -R81.reuse ;  /* 0x0000000cb5837223 */ /* 0x180fe20000010851 */
[----:B--2---:R-:W-:Y:S01]  /*11240*/  F2FP.F16.F32.PACK_AB R19, R117, R119 ;  /* 0x000000777513723e */ /* 0x004fe200000000ff */
[-CC-:B------:R-:W-:Y:S01]  /*11250*/  FFMA.FTZ R127, R180, R12.reuse, -R81.reuse ;  /* 0x0000000cb47f7223 */ /* 0x180fe20000010851 */
[----:B-----5:R-:W-:Y:S01]  /*11260*/  F2FP.F16.F32.PACK_AB R16, R136, R139 ;  /* 0x0000008b8810723e */ /* 0x020fe200000000ff */
        /* <DEDUP_REMOVED lines=61> */
[--C-:B------:R-:W-:Y:S01]  /*11640*/  FFMA.FTZ R171, R171, R12, -R81.reuse ;  /* 0x0000000cabab7223 */ /* 0x100fe20000010851 */
[----:B-----5:R-:W-:Y:S01]  /*11650*/  F2FP.F16.F32.PACK_AB R19, R94, R98 ;  /* 0x000000625e13723e */ /* 0x020fe200000000ff */
[--C-:B------:R-:W-:Y:S01]  /*11660*/  FFMA.FTZ R170, R170, R12, -R81.reuse ;  /* 0x0000000caaaa7223 */ /* 0x100fe20000010851 */
[----:B-1----:R-:W-:Y:S01]  /*11670*/  F2FP.F16.F32.PACK_AB R16, R161, R164 ;  /* 0x000000a4a110723e */ /* 0x002fe200000000ff */
        /* <DEDUP_REMOVED lines=74> */
[----:B-1----:R-:W-:Y:S01]  /*11b20*/  F2FP.F16.F32.PACK_AB R16, R159, R166 ;  /* 0x000000a69f10723e */ /* 0x002fe200000000ff */
[----:B------:R-:W-:Y:S01]  /*11b30*/  FADD.FTZ R142, R140, R142 ;  /* 0x0000008e8c8e7221 */ /* 0x000fe20000010000 */
[-CC-:B------:R-:W-:Y:S01]  /*11b40*/  FFMA.FTZ R79, R79, R12.reuse, -R49.reuse ;  /* 0x0000000c4f4f7223 */ /* 0x180fe20000010831 */
[-C--:B------:R-:W-:Y:S01]  /*11b50*/  FFMA.FTZ R78, R78, R12.reuse, -R49 ;  /* 0x0000000c4e4e7223 */ /* 0x080fe20000010831 */
[-CC-:B------:R-:W-:Y:S01]  /*11b60*/  FFMA.FTZ R145, R145, R12.reuse, -R81.reuse ;  /* 0x0000000c91917223 */ /* 0x180fe20000010851 */
[--C-:B------:R-:W-:Y:S01]  /*11b70*/  FFMA.FTZ R167, R167, R12, -R81.reuse ;  /* 0x0000000ca7a77223 */ /* 0x100fe20000010851 */
[----:B--2---:R-:W-:Y:S01]  /*11b80*/  F2FP.F16.F32.PACK_AB R18, R178, R158 ;  /* 0x0000009eb212723e */ /* 0x004fe200000000ff */
[-CC-:B------:R-:W-:Y:S01]  /*11b90*/  FFMA.FTZ R165, R165, R12.reuse, -R81.reuse ;  /* 0x0000000ca5a57223 */ /* 0x180fe20000010851 */
[----:B------:R-:W-:Y:S01]  /*11ba0*/  FFMA.FTZ R162, R162, R12, -R81 ;  /* 0x0000000ca2a27223 */ /* 0x000fe20000010851 */
[----:B------:R-:W-:Y:S01]  /*11bb0*/  FADD.FTZ R124, R120, R124 ;  /* 0x0000007c787c7221 */ /* 0x000fe20000010000 */
[----:B------:R-:W-:Y:S01]  /*11bc0*/  FADD.FTZ R139, R139, R142 ;  /* 0x0000008e8b8b7221 */ /* 0x000fe20000010000 */
[----:B------:R-:W-:Y:S02]  /*11bd0*/  MUFU.EX2 R62, R62 ;  /* 0x0000003e003e7308 */ /* 0x000fe40000000800 */
[----:B------:R-:W-:Y:S03]  /*11be0*/  HMMA.16816.F32 R8, R16, R20, R8 ;  /* 0x000000141008723c */ /* 0x000fe60000001808 */
[----:B------:R-:W-:Y:S01]  /*11bf0*/  FADD.FTZ R122, R122, R124 ;  /* 0x0000007c7a7a7221 */ /* 0x000fe20000010000 */
[----:B------:R-:W-:-:S02]  /*11c00*/  FADD.FTZ R139, R136, R139 ;  /* 0x0000008b888b7221 */ /* 0x000fc40000010000 */
[----:B------:R-:W1:Y:S02]  /*11c10*/  MUFU.EX2 R59, R59 ;  /* 0x0000003b003b7308 */ /* 0x000e640000000800 */
[----:B------:R-:W-:Y:S01]  /*11c20*/  HMMA.16816.F32 R4, R16, R22, R4 ;  /* 0x000000161004723c */ /* 0x000fe20000001804 */
[----:B------:R-:W2:Y:S05]  /*11c30*/  LDSM.16.MT88.4 R20, [R45+0x7000] ;  /* 0x007000002d14783b */ /* 0x000eaa0000004200 */
[----:B------:R-:W-:Y:S01]  /*11c40*/  MUFU.EX2 R79, R79 ;  /* 0x0000004f004f7308 */ /* 0x000fe20000000800 */
[----:B------:R-:W-:Y:S01]  /*11c50*/  FADD.FTZ R122, R119, R122 ;  /* 0x0000007a777a7221 */ /* 0x000fe20000010000 */
[----:B------:R-:W-:-:S06]  /*11c60*/  FADD.FTZ R134, R134, R139 ;  /* 0x0000008b86867221 */ /* 0x000fcc0000010000 */
[----:B------:R-:W3:Y:S08]  /*11c70*/  MUFU.EX2 R78, R78 ;  /* 0x0000004e004e7308 */ /* 0x000ef00000000800 */
[----:B------:R-:W-:Y:S08]  /*11c80*/  MUFU.EX2 R145, R145 ;  /* 0x0000009100917308 */ /* 0x000ff00000000800 */
[----:B------:R-:W5:Y:S08]  /*11c90*/  MUFU.EX2 R167, R167 ;  /* 0x000000a700a77308 */ /* 0x000f700000000800 */
[----:B------:R-:W-:Y:S08]  /*11ca0*/  MUFU.EX2 R165, R165 ;  /* 0x000000a500a57308 */ /* 0x000ff00000000800 */
[----:B------:R-:W4:Y:S01]  /*11cb0*/  MUFU.EX2 R162, R162 ;  /* 0x000000a200a27308 */ /* 0x000f220000000800 */
[----:B------:R-:W-:Y:S03]  /*11cc0*/  HMMA.16816.F32 R28, R16, R32, R28 ;  /* 0x00000020101c723c */ /* 0x000fe6000000181c */
[----:B------:R-:W-:Y:S01]  /*11cd0*/  FADD.FTZ R122, R117, R122 ;  /* 0x0000007a757a7221 */ /* 0x000fe20000010000 */
[----:B------:R-:W-:-:S04]  /*11ce0*/  FADD.FTZ R134, R132, R134 ;  /* 0x0000008684867221 */ /* 0x000fc80000010000 */
[----:B------:R-:W-:Y:S01]  /*11cf0*/  HMMA.16816.F32 R24, R16, R34, R24 ;  /* 0x000000221018723c */ /* 0x000fe20000001818 */
[----:B------:R-:W2:Y:S02]  /*11d00*/  LDSM.16.MT88.4 R32, [R51+0x7400] ;  /* 0x007400003320783b */ /* 0x000ea40000004200 */
[----:B------:R-:W-:Y:S01]  /*11d10*/  FADD.FTZ R118, R118, R122 ;  /* 0x0000007a76767221 */ /* 0x000fe20000010000 */
[----:B------:R-:W-:Y:S01]  /*11d20*/  FADD.FTZ R138, R138, R134 ;  /* 0x000000868a8a7221 */ /* 0x000fe20000010000 */
[----:B-1----:R-:W-:Y:S02]  /*11d30*/  F2FP.F16.F32.PACK_AB R17, R59, R62 ;  /* 0x0000003e3b11723e */ /* 0x002fe400000000ff */
[----:B---3--:R-:W-:Y:S01]  /*11d40*/  F2FP.F16.F32.PACK_AB R19, R78, R79 ;  /* 0x0000004f4e13723e */ /* 0x008fe200000000ff */
[----:B------:R-:W-:Y:S01]  /*11d50*/  FADD.FTZ R118, R113, R118 ;  /* 0x0000007671767221 */ /* 0x000fe20000010000 */
[----:B-----5:R-:W-:Y:S01]  /*11d60*/  F2FP.F16.F32.PACK_AB R16, R167, R145 ;  /* 0x00000091a710723e */ /* 0x020fe200000000ff */
[----:B------:R-:W-:Y:S01]  /*11d70*/  FADD.FTZ R138, R131, R138 ;  /* 0x0000008a838a7221 */ /* 0x000fe20000010000 */
[----:B----4-:R-:W-:Y:S01]  /*11d80*/  F2FP.F16.F32.PACK_AB R18, R162, R165 ;  /* 0x000000a5a212723e */ /* 0x010fe200000000ff */
        /* <DEDUP_REMOVED lines=10> */
[----:B------:R-:W-:Y:S01]  /*11e30*/  FADD.FTZ R112, R109, R112 ;  /* 0x000000706d707221 */ /* 0x000fe20000010000 */
[----:B------:R-:W-:-:S04]  /*11e40*/  FADD.FTZ R135, R135, R138 ;  /* 0x0000008a87877221 */ /* 0x000fc80000010000 */
[----:B------:R-:W-:Y:S01]  /*11e50*/  HMMA.16816.F32 R4, R16, R38, R4 ;  /* 0x000000261004723c */ /* 0x000fe20000001804 */
[----:B------:R-:W1:Y:S01]  /*11e60*/  MUFU.EX2 R76, R76 ;  /* 0x0000004c004c7308 */ /* 0x000e620000000800 */
[----:B------:R-:W3:Y:S01]  /*11e70*/  LDSM.16.MT88.4 R36, [R45+0x7400] ;  /* 0x007400002d24783b */ /* 0x000ee20000004200 */
[----:B------:R-:W-:Y:S01]  /*11e80*/  FADD.FTZ R110, R110, R112 ;  /* 0x000000706e6e7221 */ /* 0x000fe20000010000 */
[----:B------:R-:W-:-:S05]  /*11e90*/  FADD.FTZ R135, R151, R135 ;  /* 0x0000008797877221 */ /* 0x000fca0000010000 */
        /* <DEDUP_REMOVED lines=10> */
[C---:B--2---:R-:W-:Y:S03]  /*11f40*/  HMMA.16816.F32 R28, R16.reuse, R20, R28 ;  /* 0x00000014101c723c */ /* 0x044fe6000000181c */
[----:B-1----:R-:W-:Y:S01]  /*11f50*/  F2FP.F16.F32.PACK_AB R21, R76, R77 ;  /* 0x0000004d4c15723e */ /* 0x002fe200000000ff */
[----:B------:R-:W-:Y:S01]  /*11f60*/  FADD.FTZ R104, R104, R110 ;  /* 0x0000006e68687221 */ /* 0x000fe20000010000 */
[----:B------:R-:W-:Y:S01]  /*11f70*/  FADD.FTZ R154, R154, R150 ;  /* 0x000000969a9a7221 */ /* 0x000fe20000010000 */
[----:B----4-:R-:W-:Y:S02]  /*11f80*/  F2FP.F16.F32.PACK_AB R20, R143, R157 ;  /* 0x0000009d8f14723e */ /* 0x010fe400000000ff */
[----:B------:R-:W-:Y:S03]  /*11f90*/  HMMA.16816.F32 R24, R16, R22, R24 ;  /* 0x000000161018723c */ /* 0x000fe60000001818 */
[----:B------:R-:W-:Y:S01]  /*11fa0*/  F2FP.F16.F32.PACK_AB R23, R74, R75 ;  /* 0x0000004b4a17723e */ /* 0x000fe200000000ff */
[----:B------:R-:W1:Y:S01]  /*11fb0*/  LDSM.16.MT88.4 R16, [R51+0x7800] ;  /* 0x007800003310783b */ /* 0x000e620000004200 */
[----:B-----5:R-:W-:Y:S01]  /*11fc0*/  F2FP.F16.F32.PACK_AB R22, R137, R141 ;  /* 0x0000008d8916723e */ /* 0x020fe200000000ff */
[----:B------:R-:W-:Y:S01]  /*11fd0*/  FADD.FTZ R104, R99, R104 ;  /* 0x0000006863687221 */ /* 0x000fe20000010000 */
[----:B------:R-:W-:-:S03]  /*11fe0*/  FADD.FTZ R154, R164, R154 ;  /* 0x0000009aa49a7221 */ /* 0x000fc60000010000 */
[----:B------:R-:W-:Y:S01]  /*11ff0*/  FADD.FTZ R104, R97, R104 ;  /* 0x0000006861687221 */ /* 0x000fe20000010000 */
[----:B------:R-:W-:Y:S01]  /*12000*/  FADD.FTZ R161, R161, R154 ;  /* 0x0000009aa1a17221 */ /* 0x000fe20000010000 */
[C---:B------:R-:W-:Y:S05]  /*12010*/  HMMA.16816.F32 R8, R20.reuse, R32, R8 ;  /* 0x000000201408723c */ /* 0x040fea0000001808 */
[-CC-:B------:R-:W-:Y:S01]  /*12020*/  FFMA.FTZ R71, R71, R12.reuse, -R49.reuse ;  /* 0x0000000c47477223 */ /* 0x180fe20000010831 */
[-C--:B------:R-:W-:Y:S01]  /*12030*/  FFMA.FTZ R70, R70, R12.reuse, -R49 ;  /* 0x0000000c46467223 */ /* 0x080fe20000010831 */
[-CC-:B------:R-:W-:Y:S01]  /*12040*/  FFMA.FTZ R128, R128, R12.reuse, -R81.reuse ;  /* 0x0000000c80807223 */ /* 0x180fe20000010851 */
[-CC-:B------:R-:W-:Y:S01]  /*12050*/  FFMA.FTZ R123, R123, R12.reuse, -R81.reuse ;  /* 0x0000000c7b7b7223 */ /* 0x180fe20000010851 */
[----:B------:R-:W-:Y:S01]  /*12060*/  HMMA.16816.F32 R4, R20, R34, R4 ;  /* 0x000000221404723c */ /* 0x000fe20000001804 */
[----:B------:R-:W2:Y:S02]  /*12070*/  LDSM.16.MT88.4 R32, [R45+0x7800] ;  /* 0x007800002d20783b */ /* 0x000ea40000004200 */
[-C--:B------:R-:W-:Y:S01]  /*12080*/  FFMA.FTZ R120, R121, R12.reuse, -R81 ;  /* 0x0000000c79787223 */ /* 0x080fe20000010851 */
[----:B------:R-:W-:Y:S01]  /*12090*/  FADD.FTZ R98, R98, R104 ;  /* 0x0000006862627221 */ /* 0x000fe20000010000 */
[----:B------:R-:W-:Y:S01]  /*120a0*/  FADD.FTZ R161, R160, R161 ;  /* 0x000000a1a0a17221 */ /* 0x000fe20000010000 */
[----:B------:R-:W-:-:S02]  /*120b0*/  FFMA.FTZ R133, R133, R12, -R81 ;  /* 0x0000000c85857223 */ /* 0x000fc40000010851 */
[----:B------:R-:W-:Y:S01]  /*120c0*/  FADD.FTZ R98, R94, R98 ;  /* 0x000000625e627221 */ /* 0x000fe20000010000 */
[----:B------:R-:W-:Y:S01]  /*120d0*/  FADD.FTZ R163, R163, R161 ;  /* 0x000000a1a3a37221 */ /* 0x000fe20000010000 */
[----:B------:R-:W-:Y:S02]  /*120e0*/  MUFU.EX2 R73, R73 ;  /* 0x0000004900497308 */ /* 0x000fe40000000800 */
[----:B------:R-:W-:Y:S01]  /*120f0*/  FADD.FTZ R95, R95, R98 ;  /* 0x000000625f5f7221 */ /* 0x000fe20000010000 */
[----:B------:R-:W-:-:S05]  /*12100*/  FADD.FTZ R163, R171, R163 ;  /* 0x000000a3aba37221 */ /* 0x000fca0000010000 */
[----:B------:R-:W4:Y:S01]  /*12110*/  MUFU.EX2 R72, R72 ;  /* 0x0000004800487308 */ /* 0x000f220000000800 */
[----:B---3--:R-:W-:Y:S03]  /*12120*/  HMMA.16816.F32 R28, R20, R36, R28 ;  /* 0x00000024141c723c */ /* 0x008fe6000000181c */
[----:B------:R-:W-:-:S04]  /*12130*/  FADD.FTZ R95, R91, R95 ;  /* 0x0000005f5b5f7221 */ /* 0x000fc80000010000 */
[----:B------:R-:W-:Y:S01]  /*12140*/  MUFU.EX2 R71, R71 ;  /* 0x0000004700477308 */ /* 0x000fe20000000800 */
[----:B------:R-:W-:Y:S03]  /*12150*/  HMMA.16816.F32 R24, R20, R38, R24 ;  /* 0x000000261418723c */ /* 0x000fe60000001818 */
[----:B------:R-:W-:-:S04]  /*12160*/  FADD.FTZ R170, R170, R163 ;  /* 0x000000a3aaaa7221 */ /* 0x000fc80000010000 */
[----:B------:R-:W3:Y:S01]  /*12170*/  MUFU.EX2 R70, R70 ;  /* 0x0000004600467308 */ /* 0x000ee20000000800 */
[----:B------:R-:W-:-:S07]  /*12180*/  FFMA.FTZ R20, R115, R12, -R81 ;  /* 0x0000000c73147223 */ /* 0x000fce0000010851 */
[----:B------:R-:W-:Y:S08]  /*12190*/  MUFU.EX2 R128, R128 ;  /* 0x0000008000807308 */ /* 0x000ff00000000800 */
[----:B------:R-:W5:Y:S08]  /*121a0*/  MUFU.EX2 R129, R133 ;  /* 0x0000008500817308 */ /* 0x000f700000000800 */
[----:B------:R-:W-:Y:S08]  /*121b0*/  MUFU.EX2 R123, R123 ;  /* 0x0000007b007b7308 */ /* 0x000ff00000000800 */
[----:B------:R-:W1:Y:S01]  /*121c0*/  MUFU.EX2 R120, R120 ;  /* 0x0000007800787308 */ /* 0x000e620000000800 */
[----:B------:R-:W-:Y:S01]  /*121d0*/  FADD.FTZ R93, R93, R95 ;  /* 0x0000005f5d5d7221 */ /* 0x000fe20000010000 */
[----:B------:R-:W-:Y:S01]  /*121e0*/  FADD.FTZ R170, R173, R170 ;  /* 0x000000aaadaa7221 */ /* 0x000fe20000010000 */
[----:B----4-:R-:W-:Y:S01]  /*121f0*/  F2FP.F16.F32.PACK_AB R37, R72, R73 ;  /* 0x000000494825723e */ /* 0x010fe200000000ff */
[----:B------:R-:W-:Y:S01]  /*12200*/  FFMA.FTZ R67, R67, R12, -R49 ;  /* 0x0000000c43437223 */ /* 0x000fe20000010831 */
[----:B------:R-:W-:Y:S01]  /*12210*/  FADD.FTZ R93, R90, R93 ;  /* 0x0000005d5a5d7221 */ /* 0x000fe20000010000 */
[----:B------:R-:W-:-:S02]  /*12220*/  FADD.FTZ R175, R175, R170 ;  /* 0x000000aaafaf7221 */ /* 0x000fc40000010000 */
[----:B------:R4:W-:Y:S01]  /*12230*/  MUFU.EX2 R113, R20 ;  /* 0x0000001400717308 */ /* 0x0009e20000000800 */
[----:B---3--:R-:W-:Y:S01]  /*12240*/  F2FP.F16.F32.PACK_AB R39, R70, R71 ;  /* 0x000000474627723e */ /* 0x008fe200000000ff */
[----:B------:R-:W-:Y:S01]  /*12250*/  FADD.FTZ R89, R89, R93 ;  /* 0x0000005d59597221 */ /* 0x000fe20000010000 */
[----:B-----5:R-:W-:Y:S01]  /*12260*/  F2FP.F16.F32.PACK_AB R36, R129, R128 ;  /* 0x000000808124723e */ /* 0x020fe200000000ff */
[----:B------:R-:W-:Y:S01]  /*12270*/  FADD.FTZ R175, R176, R175 ;  /* 0x000000afb0af7221 */ /* 0x000fe20000010000 */
[-C--:B------:R-:W-:Y:S01]  /*12280*/  FFMA.FTZ R66, R66, R12.reuse, -R49 ;  /* 0x0000000c42427223 */ /* 0x080fe20000010831 */
[-CC-:B------:R-:W-:Y:S01]  /*12290*/  FFMA.FTZ R107, R107, R12.reuse, -R81.reuse ;  /* 0x0000000c6b6b7223 */ /* 0x180fe20000010851 */
[-CC-:B------:R-:W-:Y:S01]  /*122a0*/  FFMA.FTZ R105, R105, R12.reuse, -R81.reuse ;  /* 0x0000000c69697223 */ /* 0x180fe20000010851 */
[-C--:B------:R-:W-:Y:S01]  /*122b0*/  FFMA.FTZ R116, R116, R12.reuse, -R81 ;  /* 0x0000000c74747223 */ /* 0x080fe20000010851 */
[----:B-1----:R-:W-:Y:S01]  /*122c0*/  F2FP.F16.F32.PACK_AB R38, R120, R123 ;  /* 0x0000007b7826723e */ /* 0x002fe200000000ff */
[----:B------:R-:W-:Y:S08]  /*122d0*/  MUFU.EX2 R69, R69 ;  /* 0x0000004500457308 */ /* 0x000ff00000000800 */
[----:B------:R-:W1:Y:S01]  /*122e0*/  MUFU.EX2 R68, R68 ;  /* 0x0000004400447308 */ /* 0x000e620000000800 */
[----:B----4-:R-:W3:Y:S01]  /*122f0*/  LDSM.16.MT88.4 R20, [R51+0x7c00] ;  /* 0x007c00003314783b */ /* 0x010ee20000004200 */
[----:B------:R-:W-:Y:S01]  /*12300*/  FADD.FTZ R89, R88, R89 ;  /* 0x0000005958597221 */ /* 0x000fe20000010000 */
[----:B------:R-:W-:Y:S01]  /*12310*/  FADD.FTZ R175, R172, R175 ;  /* 0x000000afacaf7221 */ /* 0x000fe20000010000 */
[C---:B------:R-:W-:Y:S05]  /*12320*/  HMMA.16816.F32 R8, R36.reuse, R16, R8 ;  /* 0x000000102408723c */ /* 0x040fea0000001808 */
[-C--:B------:R-:W-:Y:S01]  /*12330*/  FFMA.FTZ R100, R100, R12.reuse, -R81 ;  /* 0x0000000c64647223 */ /* 0x080fe20000010851 */
[----:B------:R-:W-:Y:S01]  /*12340*/  FADD.FTZ R53, R53, R89 ;  /* 0x0000005935357221 */ /* 0x000fe20000010000 */
[----:B------:R-:W-:Y:S01]  /*12350*/  FADD.FTZ R169, R169, R175 ;  /* 0x000000afa9a97221 */ /* 0x000fe20000010000 */
[-CC-:B------:R-:W-:Y:S01]  /*12360*/  FFMA.FTZ R96, R96, R12.reuse, -R81.reuse ;  /* 0x0000000c60607223 */ /* 0x180fe20000010851 */
[-CC-:B------:R-:W-:Y:S01]  /*12370*/  FFMA.FTZ R92, R92, R12.reuse, -R81.reuse ;  /* 0x0000000c5c5c7223 */ /* 0x180fe20000010851 */
[----:B------:R-:W-:Y:S01]  /*12380*/  FFMA.FTZ R101, R101, R12, -R81 ;  /* 0x0000000c65657223 */ /* 0x000fe20000010851 */
[----:B------:R-:W-:Y:S01]  /*12390*/  MUFU.EX2 R65, R65 ;  /* 0x0000004100417308 */ /* 0x000fe20000000800 */
[----:B------:R-:W-:Y:S01]  /*123a0*/  HMMA.16816.F32 R4, R36, R18, R4 ;  /* 0x000000122404723c */ /* 0x000fe20000001804 */
[----:B------:R-:W4:Y:S02]  /*123b0*/  LDSM.16.MT88.4 R16, [R45+0x7c00] ;  /* 0x007c00002d10783b */ /* 0x000f240000004200 */
[----:B------:R-:W-:Y:S01]  /*123c0*/  FADD.FTZ R53, R55, R53 ;  /* 0x0000003537357221 */ /* 0x000fe20000010000 */
[----:B------:R-:W-:-:S03]  /*123d0*/  FADD.FTZ R169, R177, R169 ;  /* 0x000000a9b1a97221 */ /* 0x000fc60000010000 */
[----:B------:R-:W-:Y:S01]  /*123e0*/  MUFU.EX2 R61, R61 ;  /* 0x0000003d003d7308 */ /* 0x000fe20000000800 */
[----:B--2---:R-:W-:Y:S03]  /*123f0*/  HMMA.16816.F32 R28, R36, R32, R28 ;  /* 0x00000020241c723c */ /* 0x004fe6000000181c */
[----:B------:R-:W-:Y:S01]  /*12400*/  FADD.FTZ R53, R57, R53 ;  /* 0x0000003539357221 */ /* 0x000fe20000010000 */
[----:B------:R-:W-:-:S03]  /*12410*/  FADD.FTZ R169, R166, R169 ;  /* 0x000000a9a6a97221 */ /* 0x000fc60000010000 */
[----:B------:R-:W-:Y:S01]  /*12420*/  MUFU.EX2 R60, R60 ;  /* 0x0000003c003c7308 */ /* 0x000fe20000000800 */
[----:B------:R-:W-:Y:S01]  /*12430*/  HMMA.16816.F32 R32, R36, R34, R24 ;  /* 0x000000222420723c */ /* 0x000fe20000001818 */
[----:B------:R-:W2:Y:S06]  /*12440*/  LDSM.16.MT88.4 R24, [R51+0x8000] ;  /* 0x008000003318783b */ /* 0x000eac0000004200 */
[----:B------:R-:W-:Y:S01]  /*12450*/  MUFU.EX2 R87, R87 ;  /* 0x0000005700577308 */ /* 0x000fe20000000800 */
[-CC-:B------:R-:W-:Y:S01]  /*12460*/  FFMA.FTZ R103, R103, R12.reuse, -R49.reuse ;  /* 0x0000000c67677223 */ /* 0x180fe20000010831 */
[-CC-:B------:R-:W-:Y:S01]  /*12470*/  FFMA.FTZ R114, R114, R12.reuse, -R49.reuse ;  /* 0x0000000c72727223 */ /* 0x180fe20000010831 */
[-C--:B------:R-:W-:Y:S01]  /*12480*/  FFMA.FTZ R126, R126, R12.reuse, -R49 ;  /* 0x0000000c7e7e7223 */ /* 0x080fe20000010831 */
[-CC-:B------:R-:W-:Y:S01]  /*12490*/  FFMA.FTZ R46, R46, R12.reuse, -R81.reuse ;  /* 0x0000000c2e2e7223 */ /* 0x180fe20000010851 */
[-CC-:B------:R-:W-:Y:S01]  /*124a0*/  FFMA.FTZ R48, R48, R12.reuse, -R81.reuse ;  /* 0x0000000c30307223 */ /* 0x180fe20000010851 */
[-CC-:B------:R-:W-:Y:S01]  /*124b0*/  FFMA.FTZ R50, R50, R12.reuse, -R81.reuse ;  /* 0x0000000c32327223 */ /* 0x180fe20000010851 */
[-C--:B------:R-:W-:Y:S01]  /*124c0*/  FFMA.FTZ R52, R52, R12.reuse, -R81 ;  /* 0x0000000c34347223 */ /* 0x080fe20000010851 */
[----:B------:R-:W-:Y:S08]  /*124d0*/  MUFU.EX2 R67, R67 ;  /* 0x0000004300437308 */ /* 0x000ff00000000800 */
[----:B------:R-:W-:Y:S01]  /*124e0*/  MUFU.EX2 R156, R156 ;  /* 0x0000009c009c7308 */ /* 0x000fe20000000800 */
[-CC-:B------:R-:W-:Y:S01]  /*124f0*/  FFMA.FTZ R155, R174, R12.reuse, -R49.reuse ;  /* 0x0000000cae9b7223 */ /* 0x180fe20000010831 */
[-CC-:B------:R-:W-:Y:S01]  /*12500*/  FFMA.FTZ R153, R153, R12.reuse, -R49.reuse ;  /* 0x0000000c99997223 */ /* 0x180fe20000010831 */
[-C--:B------:R-:W-:Y:S01]  /*12510*/  FFMA.FTZ R111, R111, R12.reuse, -R49 ;  /* 0x0000000c6f6f7223 */ /* 0x080fe20000010831 */
[----:B------:R-:W-:Y:S01]  /*12520*/  FFMA.FTZ R85, R85, R12, -R81 ;  /* 0x0000000c55557223 */ /* 0x000fe20000010851 */
[----:B------:R-:W-:Y:S03]  /*12530*/  LDSM.16.MT88.4 R132, [R45+0x8c00] ;  /* 0x008c00002d84783b */ /* 0x000fe60000004200 */
[----:B------:R-:W5:Y:S08]  /*12540*/  MUFU.EX2 R66, R66 ;  /* 0x0000004200427308 */ /* 0x000f700000000800 */
        /* <DEDUP_REMOVED lines=8> */
[----:B-----5:R-:W-:Y:S01]  /*125d0*/  F2FP.F16.F32.PACK_AB R39, R66, R67 ;  /* 0x000000434227723e */ /* 0x020fe200000000ff */
[----:B------:R-:W-:Y:S01]  /*125e0*/  FADD.FTZ R63, R63, R56 ;  /* 0x000000383f3f7221 */ /* 0x000fe20000010000 */
[----:B---3--:R-:W-:Y:S01]  /*125f0*/  F2FP.F16.F32.PACK_AB R36, R113, R115 ;  /* 0x000000737124723e */ /* 0x008fe200000000ff */
[----:B------:R-:W-:Y:S01]  /*12600*/  FADD.FTZ R178, R178, R159 ;  /* 0x0000009fb2b27221 */ /* 0x000fe20000010000 */
[----:B------:R-:W-:Y:S01]  /*12610*/  MUFU.EX2 R100, R100 ;  /* 0x0000006400647308 */ /* 0x000fe20000000800 */
[----:B----4-:R-:W-:Y:S01]  /*12620*/  F2FP.F16.F32.PACK_AB R38, R105, R107 ;  /* 0x0000006b6926723e */ /* 0x010fe200000000ff */
[----:B------:R-:W-:Y:S01]  /*12630*/  FADD.FTZ R63, R62, R63 ;  /* 0x0000003f3e3f7221 */ /* 0x000fe20000010000 */
[----:B------:R-:W-:-:S05]  /*12640*/  FADD.FTZ R178, R145, R178 ;  /* 0x000000b291b27221 */ /* 0x000fca0000010000 */
[----:B------:R-:W1:Y:S01]  /*12650*/  MUFU.EX2 R99, R101 ;  /* 0x0000006500637308 */ /* 0x000e620000000800 */
[----:B------:R-:W-:Y:S01]  /*12660*/  FADD.FTZ R59, R59, R63 ;  /* 0x0000003f3b3b7221 */ /* 0x000fe20000010000 */
[----:B------:R-:W-:Y:S01]  /*12670*/  FADD.FTZ R167, R167, R178 ;  /* 0x000000b2a7a77221 */ /* 0x000fe20000010000 */
[C---:B------:R-:W-:Y:S05]  /*12680*/  HMMA.16816.F32 R8, R36.reuse, R20, R8 ;  /* 0x000000142408723c */ /* 0x040fea0000001808 */
[----:B------:R-:W-:Y:S03]  /*12690*/  MUFU.EX2 R96, R96 ;  /* 0x0000006000607308 */ /* 0x000fe60000000800 */
[----:B------:R-:W-:Y:S01]  /*126a0*/  HMMA.16816.F32 R4, R36, R22, R4 ;  /* 0x000000162404723c */ /* 0x000fe20000001804 */
[----:B------:R-:W3:Y:S04]  /*126b0*/  LDSM.16.MT88.4 R20, [R45+0x8000] ;  /* 0x008000002d14783b */ /* 0x000ee80000004200 */
[----:B------:R-:W4:Y:S01]  /*126c0*/  MUFU.EX2 R92, R92 ;  /* 0x0000005c005c7308 */ /* 0x000f220000000800 */
[----:B------:R-:W-:Y:S01]  /*126d0*/  FADD.FTZ R59, R79, R59 ;  /* 0x0000003b4f3b7221 */ /* 0x000fe20000010000 */
[----:B------:R-:W-:-:S03]  /*126e0*/  FADD.FTZ R167, R165, R167 ;  /* 0x000000a7a5a77221 */ /* 0x000fc60000010000 */
[----:B------:R-:W-:Y:S01]  /*126f0*/  FADD.FTZ R59, R78, R59 ;  /* 0x0000003b4e3b7221 */ /* 0x000fe20000010000 */
[----:B------:R-:W-:Y:S01]  /*12700*/  FADD.FTZ R167, R162, R167 ;  /* 0x000000a7a2a77221 */ /* 0x000fe20000010000 */
[C---:B------:R-:W-:Y:S03]  /*12710*/  HMMA.16816.F32 R28, R36.reuse, R16, R28 ;  /* 0x00000010241c723c */ /* 0x040fe6000000181c */
[----:B------:R-:W-:Y:S01]  /*12720*/  F2FP.F16.F32.PACK_AB R17, R61, R65 ;  /* 0x000000413d11723e */ /* 0x000fe200000000ff */
[----:B------:R-:W-:Y:S01]  /*12730*/  FADD.FTZ R77, R77, R59 ;  /* 0x0000003b4d4d7221 */ /* 0x000fe20000010000 */
[----:B-1----:R-:W-:Y:S01]  /*12740*/  F2FP.F16.F32.PACK_AB R16, R99, R100 ;  /* 0x000000646310723e */ /* 0x002fe200000000ff */
[----:B------:R-:W-:Y:S02]  /*12750*/  FADD.FTZ R157, R157, R167 ;  /* 0x000000a79d9d7221 */ /* 0x000fe40000010000 */
[----:B------:R-:W-:Y:S03]  /*12760*/  HMMA.16816.F32 R32, R36, R18, R32 ;  /* 0x000000122420723c */ /* 0x000fe60000001820 */
[----:B------:R-:W-:Y:S01]  /*12770*/  F2FP.F16.F32.PACK_AB R19, R87, R60 ;  /* 0x0000003c5713723e */ /* 0x000fe200000000ff */
[----:B------:R-:W1:Y:S01]  /*12780*/  LDSM.16.MT88.4 R36, [R51+0x8400] ;  /* 0x008400003324783b */ /* 0x000e620000004200 */
[----:B----4-:R-:W-:Y:S01]  /*12790*/  F2FP.F16.F32.PACK_AB R18, R92, R96 ;  /* 0x000000605c12723e */ /* 0x010fe200000000ff */
[----:B------:R-:W-:Y:S01]  /*127a0*/  FADD.FTZ R77, R76, R77 ;  /* 0x0000004d4c4d7221 */ /* 0x000fe20000010000 */
[----:B------:R-:W-:-:S03]  /*127b0*/  FADD.FTZ R157, R143, R157 ;  /* 0x0000009d8f9d7221 */ /* 0x000fc60000010000 */
[----:B------:R-:W-:Y:S01]  /*127c0*/  FADD.FTZ R75, R75, R77 ;  /* 0x0000004d4b4b7221 */ /* 0x000fe20000010000 */
[----:B------:R-:W-:Y:S01]  /*127d0*/  FADD.FTZ R141, R141, R157 ;  /* 0x0000009d8d8d7221 */ /* 0x000fe20000010000 */
[C---:B--2---:R-:W-:Y:S05]  /*127e0*/  HMMA.16816.F32 R8, R16.reuse, R24, R8 ;  /* 0x000000181008723c */ /* 0x044fea0000001808 */
[----:B------:R-:W-:Y:S01]  /*127f0*/  FADD.FTZ R75, R74, R75 ;  /* 0x0000004b4a4b7221 */ /* 0x000fe20000010000 */
[----:B------:R-:W-:Y:S02]  /*12800*/  FADD.FTZ R141, R137, R141 ;  /* 0x0000008d898d7221 */ /* 0x000fe40000010000 */
[----:B------:R-:W-:Y:S01]  /*12810*/  HMMA.16816.F32 R4, R16, R26, R4 ;  /* 0x0000001a1004723c */ /* 0x000fe20000001804 */
[----:B------:R-:W2:Y:S02]  /*12820*/  LDSM.16.MT88.4 R24, [R45+0x8400] ;  /* 0x008400002d18783b */ /* 0x000ea40000004200 */
[----:B------:R-:W-:Y:S01]  /*12830*/  FADD.FTZ R73, R73, R75 ;  /* 0x0000004b49497221 */ /* 0x000fe20000010000 */
[----:B------:R-:W-:Y:S01]  /*12840*/  FADD.FTZ R128, R128, R141 ;  /* 0x0000008d80807221 */ /* 0x000fe20000010000 */
[----:B------:R-:W-:Y:S08]  /*12850*/  MUFU.EX2 R103, R103 ;  /* 0x0000006700677308 */ /* 0x000ff00000000800 */
[----:B------:R-:W4:Y:S01]  /*12860*/  MUFU.EX2 R114, R114 ;  /* 0x0000007200727308 */ /* 0x000f220000000800 */
[----:B------:R-:W-:Y:S01]  /*12870*/  FADD.FTZ R73, R72, R73 ;  /* 0x0000004948497221 */ /* 0x000fe20000010000 */
[----:B------:R-:W-:-:S06]  /*12880*/  FADD.FTZ R128, R129, R128 ;  /* 0x0000008081807221 */ /* 0x000fcc0000010000 */
[----:B------:R-:W5:Y:S01]  /*12890*/  MUFU.EX2 R126, R126 ;  /* 0x0000007e007e7308 */ /* 0x000f620000000800 */
[----:B------:R-:W-:Y:S01]  /*128a0*/  FADD.FTZ R73, R71, R73 ;  /* 0x0000004947497221 */ /* 0x000fe20000010000 */
[----:B------:R-:W-:-:S06]  /*128b0*/  FADD.FTZ R128, R123, R128 ;  /* 0x000000807b807221 */ /* 0x000fcc0000010000 */
[----:B------:R-:W-:Y:S08]  /*128c0*/  MUFU.EX2 R46, R46 ;  /* 0x0000002e002e7308 */ /* 0x000ff00000000800 */
[----:B------:R-:W1:Y:S08]  /*128d0*/  MUFU.EX2 R48, R48 ;  /* 0x0000003000307308 */ /* 0x000e700000000800 */
[----:B------:R-:W-:Y:S08]  /*128e0*/  MUFU.EX2 R50, R50 ;  /* 0x0000003200327308 */ /* 0x000ff00000000800 */
[----:B------:R-:W2:Y:S01]  /*128f0*/  MUFU.EX2 R52, R52 ;  /* 0x0000003400347308 */ /* 0x000ea20000000800 */
[C---:B---3--:R-:W-:Y:S03]  /*12900*/  HMMA.16816.F32 R28, R16.reuse, R20, R28 ;  /* 0x00000014101c723c */ /* 0x048fe6000000181c */
        /* <DEDUP_REMOVED lines=8> */
[----:B------:R-:W3:Y:S02]  /*12990*/  LDSM.16.MT88.4 R20, [R51+0x8800] ;  /* 0x008800003314783b */ /* 0x000ee40000004200 */
[----:B----4-:R-:W-:Y:S01]  /*129a0*/  F2FP.F16.F32.PACK_AB R17, R114, R103 ;  /* 0x000000677211723e */ /* 0x010fe200000000ff */
[----:B------:R-:W-:Y:S01]  /*129b0*/  FADD.FTZ R68, R68, R70 ;  /* 0x0000004644447221 */ /* 0x000fe20000010000 */
[----:B-----5:R-:W-:Y:S01]  /*129c0*/  F2FP.F16.F32.PACK_AB R19, R156, R126 ;  /* 0x0000007e9c13723e */ /* 0x020fe200000000ff */
[----:B------:R-:W-:Y:S01]  /*129d0*/  FADD.FTZ R113, R113, R120 ;  /* 0x0000007871717221 */ /* 0x000fe20000010000 */
[----:B-1----:R-:W-:Y:S01]  /*129e0*/  F2FP.F16.F32.PACK_AB R16, R48, R46 ;  /* 0x0000002e3010723e */ /* 0x002fe200000000ff */
[----:B------:R-:W1:Y:S01]  /*129f0*/  MUFU.EX2 R155, R155 ;  /* 0x0000009b009b7308 */ /* 0x000e620000000800 */
[----:B--2---:R-:W-:Y:S01]  /*12a00*/  F2FP.F16.F32.PACK_AB R18, R52, R50 ;  /* 0x000000323412723e */ /* 0x004fe200000000ff */
[----:B------:R-:W-:Y:S01]  /*12a10*/  FADD.FTZ R67, R67, R68 ;  /* 0x0000004443437221 */ /* 0x000fe20000010000 */
[----:B------:R-:W-:Y:S01]  /*12a20*/  FADD.FTZ R113, R107, R113 ;  /* 0x000000716b717221 */ /* 0x000fe20000010000 */
[----:B------:R-:W-:Y:S01]  /*12a30*/  FFMA.FTZ R54, R58, R12, -R81 ;  /* 0x0000000c3a367223 */ /* 0x000fe20000010851 */
[----:B------:R-:W-:Y:S01]  /*12a40*/  LDSM.16.MT88.4 R140, [R51+0x8c00] ;  /* 0x008c0000338c783b */ /* 0x000fe20000004200 */
[----:B------:R-:W-:Y:S01]  /*12a50*/  FADD.FTZ R67, R66, R67 ;  /* 0x0000004342437221 */ /* 0x000fe20000010000 */
[----:B------:R-:W-:Y:S01]  /*12a60*/  FADD.FTZ R113, R105, R113 ;  /* 0x0000007169717221 */ /* 0x000fe20000010000 */
[----:B------:R-:W-:Y:S01]  /*12a70*/  HMMA.16816.F32 R8, R16, R36, R8 ;  /* 0x000000241008723c */ /* 0x000fe20000001808 */
[----:B------:R-:W-:Y:S02]  /*12a80*/  MUFU.EX2 R153, R153 ;  /* 0x0000009900997308 */ /* 0x000fe40000000800 */
[----:B------:R-:W-:Y:S01]  /*12a90*/  FADD.FTZ R65, R65, R67 ;  /* 0x0000004341417221 */ /* 0x000fe20000010000 */
[----:B------:R-:W-:-:S04]  /*12aa0*/  FADD.FTZ R100, R100, R113 ;  /* 0x0000007164647221 */ /* 0x000fc80000010000 */
[----:B------:R-:W-:Y:S01]  /*12ab0*/  HMMA.16816.F32 R4, R16, R38, R4 ;  /* 0x000000261004723c */ /* 0x000fe20000001804 */
[----:B------:R-:W2:Y:S01]  /*12ac0*/  LDSM.16.MT88.4 R36, [R45+0x8800] ;  /* 0x008800002d24783b */ /* 0x000ea20000004200 */
[----:B------:R-:W4:Y:S01]  /*12ad0*/  MUFU.EX2 R111, R111 ;  /* 0x0000006f006f7308 */ /* 0x000f220000000800 */
[----:B------:R-:W-:Y:S01]  /*12ae0*/  FADD.FTZ R65, R61, R65 ;  /* 0x000000413d417221 */ /* 0x000fe20000010000 */
[----:B------:R-:W-:-:S04]  /*12af0*/  FADD.FTZ R100, R99, R100 ;  /* 0x0000006463647221 */ /* 0x000fc80000010000 */
[----:B------:R-:W-:Y:S02]  /*12b00*/  HMMA.16816.F32 R28, R16, R24, R28 ;  /* 0x00000018101c723c */ /* 0x000fe4000000181c */
[----:B------:R-:W-:Y:S01]  /*12b10*/  MUFU.EX2 R53, R53 ;  /* 0x0000003500357308 */ /* 0x000fe20000000800 */
[----:B------:R-:W-:-:S07]  /*12b20*/  FADD.FTZ R65, R60, R65 ;  /* 0x000000413c417221 */ /* 0x000fce0000010000 */
[----:B------:R-:W5:Y:S01]  /*12b30*/  MUFU.EX2 R54, R54 ;  /* 0x0000003600367308 */ /* 0x000f620000000800 */
[----:B------:R-:W-:-:S07]  /*12b40*/  FADD.FTZ R100, R96, R100 ;  /* 0x0000006460647221 */ /* 0x000fce0000010000 */
[----:B------:R-:W-:Y:S08]  /*12b50*/  MUFU.EX2 R55, R55 ;  /* 0x0000003700377308 */ /* 0x000ff00000000800 */
[----:B------:R-:W3:Y:S01]  /*12b60*/  MUFU.EX2 R24, R85 ;  /* 0x0000005500187308 */ /* 0x000ee20000000800 */
[----:B------:R-:W-:Y:S01]  /*12b70*/  FADD.FTZ R65, R87, R65 ;  /* 0x0000004157417221 */ /* 0x000fe20000010000 */
[----:B------:R-:W-:Y:S01]  /*12b80*/  FADD.FTZ R92, R92, R100 ;  /* 0x000000645c5c7221 */ /* 0x000fe20000010000 */
[----:B------:R-:W-:Y:S03]  /*12b90*/  HMMA.16816.F32 R32, R16, R26, R32 ;  /* 0x0000001a1020723c */ /* 0x000fe60000001820 */
[----:B------:R-:W-:Y:S01]  /*12ba0*/  FADD.FTZ R103, R103, R65 ;  /* 0x0000004167677221 */ /* 0x000fe20000010000 */
[----:B------:R-:W-:Y:S01]  /*12bb0*/  FADD.FTZ R92, R46, R92 ;  /* 0x0000005c2e5c7221 */ /* 0x000fe20000010000 */
[----:B-1----:R-:W-:-:S02]  /*12bc0*/  F2FP.F16.F32.PACK_AB R17, R155, R168 ;  /* 0x000000a89b11723e */ /* 0x002fc400000000ff */
[----:B----4-:R-:W-:Y:S02]  /*12bd0*/  F2FP.F16.F32.PACK_AB R19, R111, R153 ;  /* 0x000000996f13723e */ /* 0x010fe400000000ff */
[----:B-----5:R-:W-:Y:S01]  /*12be0*/  F2FP.F16.F32.PACK_AB R16, R54, R53 ;  /* 0x000000353610723e */ /* 0x020fe200000000ff */
[----:B------:R-:W-:Y:S01]  /*12bf0*/  FADD.FTZ R103, R114, R103 ;  /* 0x0000006772677221 */ /* 0x000fe20000010000 */
[----:B------:R-:W-:Y:S01]  /*12c00*/  FADD.FTZ R92, R48, R92 ;  /* 0x0000005c305c7221 */ /* 0x000fe20000010000 */
[----:B---3--:R-:W-:Y:S01]  /*12c10*/  F2FP.F16.F32.PACK_AB R18, R24, R55 ;  /* 0x000000371812723e */ /* 0x008fe200000000ff */
[-CC-:B------:R-:W-:Y:S01]  /*12c20*/  FFMA.FTZ R241, R13, R12.reuse, -R49.reuse ;  /* 0x0000000c0df17223 */ /* 0x180fe20000010831 */
[-CC-:B------:R-:W-:Y:S01]  /*12c30*/  FFMA.FTZ R42, R42, R12.reuse, -R49.reuse ;  /* 0x0000000c2a2a7223 */ /* 0x180fe20000010831 */
[-C--:B------:R-:W-:Y:S01]  /*12c40*/  FFMA.FTZ R41, R41, R12.reuse, -R49 ;  /* 0x0000000c29297223 */ /* 0x080fe20000010831 */
[-CC-:B------:R-:W-:Y:S01]  /*12c50*/  FFMA.FTZ R25, R84, R12.reuse, -R81.reuse ;  /* 0x0000000c54197223 */ /* 0x180fe20000010851 */
[-C--:B------:R-:W-:Y:S01]  /*12c60*/  FFMA.FTZ R13, R83, R12.reuse, -R81 ;  /* 0x0000000c530d7223 */ /* 0x080fe20000010851 */
[----:B------:R-:W-:Y:S01]  /*12c70*/  FADD.FTZ R126, R126, R103 ;  /* 0x000000677e7e7221 */ /* 0x000fe20000010000 */
[----:B------:R-:W-:Y:S01]  /*12c80*/  FADD.FTZ R50, R50, R92 ;  /* 0x0000005c32327221 */ /* 0x000fe20000010000 */
[----:B------:R-:W-:Y:S03]  /*12c90*/  HMMA.16816.F32 R8, R16, R20, R8 ;  /* 0x000000141008723c */ /* 0x000fe60000001808 */
        /* <DEDUP_REMOVED lines=9> */
[----:B--2---:R-:W-:Y:S03]  /*12d30*/  HMMA.16816.F32 R28, R16, R36, R28 ;  /* 0x00000024101c723c */ /* 0x004fe6000000181c */
[----:B------:R-:W-:-:S04]  /*12d40*/  FADD.FTZ R168, R155, R168 ;  /* 0x000000a89ba87221 */ /* 0x000fc80000010000 */
        /* <DEDUP_REMOVED lines=22> */
[----:B------:R-:W-:Y:S01]  /*12eb0*/  FADD.FTZ R42, R40, R42 ;  /* 0x0000002a282a7221 */ /* 0x000fe20000010000 */
[----:B------:R-:W-:Y:S01]  /*12ec0*/  BSSY B2, `(.L_x_5431) ;  /* 0x0000871000027945 */ /* 0x000fe20003800000 */
[----:B------:R-:W-:Y:S02]  /*12ed0*/  FADD.FTZ R25, R20, R25 ;  /* 0x0000001914197221 */ /* 0x000fe40000010000 */
[----:B------:R-:W-:Y:S03]  /*12ee0*/  HMMA.16816.F32 R144, R16, R140, R8 ;  /* 0x0000008c1090723c */ /* 0x000fe60000001808 */
[----:B------:R-:W-:Y:S01]  /*12ef0*/  FADD.FTZ R241, R241, R42 ;  /* 0x0000002af1f17221 */ /* 0x000fe20000010000 */
[----:B------:R-:W-:Y:S01]  /*12f00*/  FADD.FTZ R242, R242, R25 ;  /* 0x00000019f2f27221 */ /* 0x000fe20000010000 */
[----:B------:R-:W-:-:S03]  /*12f10*/  IMAD.SHL.U32 R210, R211, 0x4, RZ ;  /* 0x00000004d3d27824 */ /* 0x000fc600078e00ff */
[C---:B------:R-:W-:Y:S08]  /*12f20*/  HMMA.16816.F32 R136, R16.reuse, R132, R28 ;  /* 0x000000841088723c */ /* 0x040ff0000000181c */
[C---:B------:R-:W-:Y:S08]  /*12f30*/  HMMA.16816.F32 R140, R16.reuse, R142, R4 ;  /* 0x0000008e108c723c */ /* 0x040ff00000001804 */
[----:B------:R-:W-:Y:S03]  /*12f40*/  HMMA.16816.F32 R132, R16, R134, R32 ;  /* 0x000000861084723c */ /* 0x000fe60000001820 */
[----:B------:R-:W-:-:S05]  /*12f50*/  IMAD.MOV.U32 R32, RZ, RZ, R47 ;  /* 0x000000ffff207224 */ /* 0x000fca00078e002f */
        /* <DEDUP_REMOVED lines=73> */
.L_x_5434:
        /* <DEDUP_REMOVED lines=8> */
.L_x_5435:
[----:B------:R-:W-:Y:S05]  /*13470*/  BSYNC.RECONVERGENT B0 ;  /* 0x0000000000007941 */ /* 0x000fea0003800200 */
.L_x_5433:
[C---:B------:R-:W-:Y:S01]  /*13480*/  IMAD.SHL.U32 R4, R216.reuse, 0x40, RZ ;  /* 0x00000040d8047824 */ /* 0x040fe200078e00ff */
[----:B------:R-:W-:Y:S01]  /*13490*/  SHF.L.U64.HI R5, R216, 0x6, R217 ;  /* 0x00000006d8057819 */ /* 0x000fe200000102d9 */
[----:B------:R-:W-:Y:S01]  /*134a0*/  IMAD.SHL.U32 R8, R211, 0x8, RZ ;  /* 0x00000008d3087824 */ /* 0x000fe200078e00ff */
[----:B------:R-:W-:Y:S01]  /*134b0*/  BSSY.RECONVERGENT B1, `(.L_x_5436) ;  /* 0x0000577000017945 */ /* 0x000fe20003800200 */
[----:B------:R-:W-:Y:S01]  /*134c0*/  IMAD.SHL.U32 R70, R44, 0x100, RZ ;  /* 0x000001002c467824 */ /* 0x000fe200078e00ff */
[----:B------:R-:W-:Y:S01]  /*134d0*/  IADD3 R10, P0, PT, R4, R223, RZ ;  /* 0x000000df040a7210 */ /* 0x000fe20007f1e0ff */
[----:B------:R-:W-:Y:S01]  /*134e0*/  VIADD R71, R233, 0x8 ;  /* 0x00000008e9477836 */ /* 0x000fe20000000000 */
[C---:B------:R-:W-:Y:S02]  /*134f0*/  LOP3.LUT R6, R8.reuse, 0x18, RZ, 0xc0, !PT ;  /* 0x0000001808067812 */ /* 0x040fe400078ec0ff */
[----:B------:R-:W-:Y:S01]  /*13500*/  LOP3.LUT R7, R8, 0xc0, RZ, 0xc0, !PT ;  /* 0x000000c008077812 */ /* 0x000fe200078ec0ff */
[----:B------:R-:W-:Y:S01]  /*13510*/  IMAD.X R11, R5, 0x1, R222, P0 ;  /* 0x00000001050b7824 */ /* 0x000fe200000e06de */
[----:B------:R-:W-:-:S02]  /*13520*/  IADD3 R12, P2, PT, R10, R4, RZ ;  /* 0x000000040a0c7210 */ /* 0x000fc40007f5e0ff */
[----:B------:R-:W-:Y:S02]  /*13530*/  ISETP.GE.AND P0, PT, R6, R226, PT ;  /* 0x000000e20600720c */ /* 0x000fe40003f06270 */
[----:B------:R-:W-:Y:S01]  /*13540*/  LOP3.LUT R7, R7, 0x18, R211, 0xf8, !PT ;  /* 0x0000001807077812 */ /* 0x000fe200078ef8d3 */
[--C-:B------:R-:W-:Y:S01]  /*13550*/  IMAD.X R13, R11, 0x1, R5.reuse, P2 ;  /* 0x000000010b0d7824 */ /* 0x100fe200010e0605 */
[----:B------:R-:W-:Y:S02]  /*13560*/  IADD3 R16, P2, PT, R12, R4, RZ ;  /* 0x000000040c107210 */ /* 0x000fe40007f5e0ff */
[--C-:B------:R-:W-:Y:S02]  /*13570*/  LOP3.LUT R7, R7, 0x18, R8.reuse, 0x78, !PT ;  /* 0x0000001807077812 */ /* 0x100fe400078e7808 */
[----:B------:R-:W-:Y:S01]  /*13580*/  LOP3.LUT R70, R70, R152, RZ, 0xfc, !PT ;  /* 0x0000009846467212 */ /* 0x000fe200078efcff */
[----:B------:R-:W-:Y:S01]  /*13590*/  IMAD.X R17, R13, 0x1, R5, P2 ;  /* 0x000000010d117824 */ /* 0x000fe200010e0605 */
[----:B------:R-:W-:-:S02]  /*135a0*/  LOP3.LUT R7, R7, 0x1f20, R8, 0xf8, !PT ;  /* 0x00001f2007077812 */ /* 0x000fc400078ef808 */
[-C--:B------:R-:W-:Y:S01]  /*135b0*/  IADD3 R6, P2, PT, R16, R4.reuse, RZ ;  /* 0x0000000410067210 */ /* 0x080fe20007f5e0ff */
[----:B------:R-:W-:Y:S01]  /*135c0*/  @!P0 IMAD.MOV.U32 R8, RZ, RZ, R223 ;  /* 0x000000ffff088224 */ /* 0x000fe200078e00df */
[----:B------:R-:W-:Y:S01]  /*135d0*/  LEA R33, R7, UR6, 0x1 ;  /* 0x0000000607217c11 */ /* 0x000fe2000f8e08ff */
[----:B------:R-:W-:Y:S02]  /*135e0*/  @!P0 IMAD.MOV.U32 R9, RZ, RZ, R222 ;  /* 0x000000ffff098224 */ /* 0x000fe400078e00de */
[--C-:B------:R-:W-:Y:S01]  /*135f0*/  IMAD.X R7, R17, 0x1, R5.reuse, P2 ;  /* 0x0000000111077824 */ /* 0x100fe200010e0605 */
[----:B------:R-:W-:Y:S01]  /*13600*/  IADD3 R18, P2, PT, R6, R4, RZ ;  /* 0x0000000406127210 */ /* 0x000fe20007f5e0ff */
[----:B------:R-:W-:Y:S01]  /*13610*/  VIADD R20, R70, 0xfffffef9 ;  /* 0xfffffef946147836 */ /* 0x000fe20000000000 */
[----:B------:R-:W-:Y:S01]  /*13620*/  @!PT LDS RZ, [RZ] ;  /* 0x00000000fffff984 */ /* 0x000fe20000000800 */
[----:B------:R-:W-:Y:S01]  /*13630*/  @!PT LDS RZ, [RZ] ;  /* 0x00000000fffff984 */ /* 0x000fe20000000800 */
[----:B------:R-:W-:Y:S01]  /*13640*/  @!PT LDS RZ, [RZ] ;  /* 0x00000000fffff984 */ /* 0x000fe20000000800 */
[----:B------:R1:W-:Y:S03]  /*13650*/  @!P0 LDGSTS.E.BYPASS.LTC128B.128 [R33+0x5000], desc[UR4][R8.64] ;  /* 0x0500000008218fae */ /* 0x0003e6000b981a04 */
[----:B------:R-:W-:Y:S01]  /*13660*/  IMAD.X R19, R7, 0x1, R5, P2 ;  /* 0x0000000107137824 */ /* 0x000fe200010e0605 */
[----:B------:R-:W-:Y:S01]  /*13670*/  @P0 STS.128 [R33+0x5000], RZ ;  /* 0x005000ff21000388 */ /* 0x000fe20000000c00 */
[----:B------:R-:W-:-:S02]  /*13680*/  ISETP.GE.AND P6, PT, R20, R234, PT ;  /* 0x000000ea1400720c */ /* 0x000fc40003fc6270 */
[C---:B------:R-:W-:Y:S01]  /*13690*/  ISETP.GE.AND P5, PT, R20.reuse, R237, PT ;  /* 0x000000ed1400720c */ /* 0x040fe20003fa6270 */
[----:B------:R-:W-:Y:S01]  /*136a0*/  @!PT LDS RZ, [RZ] ;  /* 0x00000000fffff984 */ /* 0x000fe20000000800 */
[----:B------:R-:W-:Y:S01]  /*136b0*/  @!PT LDS RZ, [RZ] ;  /* 0x00000000fffff984 */ /* 0x000fe20000000800 */
[----:B------:R-:W-:Y:S01]  /*136c0*/  @!PT LDS RZ, [RZ] ;  /* 0x00000000fffff984 */ /* 0x000fe20000000800 */
[----:B------:R-:W-:Y:S01]  /*136d0*/  @!P0 LDGSTS.E.BYPASS.LTC128B.128 [R33+0x5800], desc[UR4][R10.64] ;  /* 0x058000000a218fae */ /* 0x000fe2000b981a04 */
[----:B------:R-:W-:-:S03]  /*136e0*/  ISETP.GE.AND P4, PT, R20, R235, PT ;  /* 0x000000eb1400720c */ /* 0x000fc60003f86270 */
        /* <DEDUP_REMOVED lines=9> */
[----:B------:R-:W-:Y:S01]  /*13780*/  @!P0 LDGSTS.E.BYPASS.LTC128B.128 [R33+0x6800], desc[UR4][R16.64] ;  /* 0x0680000010218fae */ /* 0x000fe2000b981a04 */
[----:B-1----:R-:W-:-:S03]  /*13790*/  IADD3 R8, P3, PT, R18, R4, RZ ;  /* 0x0000000412087210 */ /* 0x002fc60007f7e0ff */
        /* <DEDUP_REMOVED lines=8> */
[----:B------:R-:W-:Y:S01]  /*13820*/  @P0 STS.128 [R33+0x7000], RZ ;  /* 0x007000ff21000388 */ /* 0x000fe20000000c00 */
[----:B------:R-:W-:-:S03]  /*13830*/  ISETP.GE.AND P2, PT, R20, R236, PT ;  /* 0x000000ec1400720c */ /* 0x000fc60003f46270 */
[----:B------:R-:W-:Y:S01]  /*13840*/  @!PT LDS RZ, [RZ] ;  /* 0x00000000fffff984 */ /* 0x000fe20000000800 */
[----:B------:R-:W-:Y:S01]  /*13850*/  @!PT LDS RZ, [RZ] ;  /* 0x00000000fffff984 */ /* 0x000fe20000000800 */
[----:B------:R-:W-:Y:S01]  /*13860*/  @!PT LDS RZ, [RZ] ;  /* 0x00000000fffff984 */ /* 0x000fe20000000800 */
[----:B------:R-:W-:Y:S01]  /*13870*/  @!P0 LDGSTS.E.BYPASS.LTC128B.128 [R33+0x7800], desc[UR4][R18.64] ;  /* 0x0780000012218fae */ /* 0x000fe2000b981a04 */
[----:B--2---:R-:W-:-:S03]  /*13880*/  IMAD.IADD R12, R14, 0x1, R43 ;  /* 0x000000010e0c7824 */ /* 0x004fc600078e022b */
        /* <DEDUP_REMOVED lines=11> */
[----:B------:R-:W-:Y:S04]  /*13940*/  LDSM.16.M88.4 R36, [R14+0x4c00] ;  /* 0x004c00000e24783b */ /* 0x000fe80000000200 */
[----:B------:R-:W-:Y:S04]  /*13950*/  LDSM.16.M88.4 R48, [R14+0x1000] ;  /* 0x001000000e30783b */ /* 0x000fe80000000200 */
[----:B------:R-:W-:Y:S04]  /*13960*/  LDSM.16.M88.4 R24, [R12+0x1000] ;  /* 0x001000000c18783b */ /* 0x000fe80000000200 */
[----:B-1----:R-:W1:Y:S04]  /*13970*/  LDSM.16.M88.4 R8, [R15] ;  /* 0x000000000f08783b */ /* 0x002e680000000200 */
[----:B------:R-:W-:Y:S01]  /*13980*/  LDSM.16.M88.4 R52, [R12+0x4400] ;  /* 0x004400000c34783b */ /* 0x000fe20000000200 */
[----:B--2---:R-:W-:-:S03]  /*13990*/  IMAD.IADD R4, R15, 0x1, R43 ;  /* 0x000000010f047824 */ /* 0x004fc600078e022b */
[----:B------:R-:W0:Y:S04]  /*139a0*/  LDGDEPBAR ;  /* 0x00000000000079af */ /* 0x000e280000000000 */
[----:B------:R-:W-:Y:S04]  /*139b0*/  LDSM.16.M88.4 R40, [R12+0x4c00] ;  /* 0x004c00000c28783b */ /* 0x000fe80000000200 */
[----:B------:R-:W2:Y:S01]  /*139c0*/  LDSM.16.M88.4 R4, [R4] ;  /* 0x000000000404783b */ /* 0x000ea20000000200 */
[----:B-1----:R-:W-:Y:S03]  /*139d0*/  HMMA.16816.F32 R28, R8, R38, RZ ;  /* 0x00000026081c723c */ /* 0x002fe600000018ff */
[----:B------:R-:W-:-:S05]  /*139e0*/  IMAD.IADD R38, R70, 0x1, R227 ;  /* 0x0000000146267824 */ /* 0x000fca00078e02e3 */
[--C-:B------:R-:W-:Y:S01]  /*139f0*/  IADD3 R15, PT, PT, R233, 0x107, -R38.reuse ;  /* 0x00000107e90f7810 */ /* 0x100fe20007ffe826 */
[C---:B------:R-:W-:Y:S01]  /*13a00*/  HMMA.16816.F32 R16, R8.reuse, R48, RZ ;  /* 0x000000300810723c */ /* 0x040fe200000018ff */
[C-C-:B------:R-:W-:Y:S02]  /*13a10*/  IADD3 R13, PT, PT, R71.reuse, 0x107, -R38.reuse ;  /* 0x00000107470d7810 */ /* 0x140fe40007ffe826 */
[----:B------:R-:W-:Y:S02]  /*13a20*/  IABS R15, R15 ;  /* 0x0000000f000f7213 */ /* 0x000fe40000000000 */
[----:B------:R-:W-:Y:S02]  /*13a30*/  IABS R13, R13 ;  /* 0x0000000d000d7213 */ /* 0x000fe40000000000 */
[----:B------:R-:W-:Y:S01]  /*13a40*/  I2FP.F32.S32 R15, R15 ;  /* 0x0000000f000f7245 */ /* 0x000fe20000201400 */
[----:B------:R-:W-:Y:S01]  /*13a50*/  HMMA.16816.F32 R48, R8, R50, RZ ;  /* 0x000000320830723c */ /* 0x000fe200000018ff */
[----:B------:R-:W-:Y:S01]  /*13a60*/  I2FP.F32.S32 R21, R13 ;  /* 0x0000000d00157245 */ /* 0x000fe20000201400 */
[----:B------:R-:W-:Y:S01]  /*13a70*/  VIADD R13, R70, 0xfffffe00 ;  /* 0xfffffe00460d7836 */ /* 0x000fe20000000000 */
[----:B------:R-:W-:-:S02]  /*13a80*/  IADD3 R20, PT, PT, R71, 0x200, -R38 ;  /* 0x0000020047147810 */ /* 0x000fc40007ffe826 */
[----:B------:R-:W-:Y:S02]  /*13a90*/  IADD3 R22, PT, PT, R233, 0x200, -R38 ;  /* 0x00000200e9167810 */ /* 0x000fe40007ffe826 */
[----:B------:R-:W-:Y:S01]  /*13aa0*/  IABS R20, R20 ;  /* 0x0000001400147213 */ /* 0x000fe20000000000 */
[----:B--2---:R-:W-:Y:S05]  /*13ab0*/  HMMA.16816.F32 R28, R4, R42, R28 ;  /* 0x0000002a041c723c */ /* 0x004fea000000181c */
[----:B------:R-:W-:Y:S02]  /*13ac0*/  IABS R22, R22 ;  /* 0x0000001600167213 */ /* 0x000fe40000000000 */
[----:B------:R-:W-:-:S02]  /*13ad0*/  ISETP.GE.AND P3, PT, R13, R237, PT ;  /* 0x000000ed0d00720c */ /* 0x000fc40003f66270 */
[----:B------:R-:W-:Y:S02]  /*13ae0*/  I2FP.F32.S32 R123, R22 ;  /* 0x00000016007b7245 */ /* 0x000fe40000201400 */
[C-C-:B------:R-:W-:Y:S01]  /*13af0*/  IADD3 R116, PT, PT, R233.reuse, 0x1e8, -R38.reuse ;  /* 0x000001e8e9747810 */ /* 0x140fe20007ffe826 */
[----:B------:R-:W-:Y:S03]  /*13b00*/  HMMA.16816.F32 R16, R4, R24, R16 ;  /* 0x000000180410723c */ /* 0x000fe60000001810 */
[----:B------:R-:W-:Y:S02]  /*13b10*/  IADD3 R179, PT, PT, R233, 0x1c8, -R38 ;  /* 0x000001c8e9b37810 */ /* 0x000fe40007ffe826 */
[----:B------:R-:W-:Y:S02]  /*13b20*/  IABS R116, R116 ;  /* 0x0000007400747213 */ /* 0x000fe40000000000 */
[----:B------:R-:W-:-:S02]  /*13b30*/  IABS R179, R179 ;  /* 0x000000b300b37213 */ /* 0x000fc40000000000 */
[----:B------:R-:W-:Y:S01]  /*13b40*/  I2FP.F32.S32 R116, R116 ;  /* 0x0000007400747245 */ /* 0x000fe20000201400 */
[----:B------:R-:W-:Y:S01]  /*13b50*/  HMMA.16816.F32 R24, R4, R26, R48 ;  /* 0x0000001a0418723c */ /* 0x000fe20000001830 */
[----:B------:R-:W-:Y:S02]  /*13b60*/  LDSM.16.M88.4 R48, [R12+0x1400] ;  /* 0x001400000c30783b */ /* 0x000fe40000000200 */
[----:B------:R-:W-:Y:S01]  /*13b70*/  I2FP.F32.S32 R179, R179 ;  /* 0x000000b300b37245 */ /* 0x000fe20000201400 */
[C---:B------:R-:W-:Y:S01]  /*13b80*/  FFMA.FTZ R15, -R232.reuse, R15, R29 ;  /* 0x0000000fe80f7223 */ /* 0x040fe2000001011d */
[----:B------:R-:W-:Y:S01]  /*13b90*/  FFMA.FTZ R21, -R232, R21, R31 ;  /* 0x00000015e8157223 */ /* 0x000fe2000001011f */
[C-C-:B------:R-:W-:Y:S02]  /*13ba0*/  IADD3 R171, PT, PT, R233.reuse, 0x1a8, -R38.reuse ;  /* 0x000001a8e9ab7810 */ /* 0x140fe40007ffe826 */
[----:B------:R-:W-:Y:S02]  /*13bb0*/  IADD3 R162, PT, PT, R233, 0x188, -R38 ;  /* 0x00000188e9a27810 */ /* 0x000fe40007ffe826 */
[----:B------:R-:W-:-:S02]  /*13bc0*/  FSEL R39, R15, -INF , P5 ;  /* 0xff8000000f277808 */ /* 0x000fc40002800000 */
[----:B------:R-:W-:Y:S01]  /*13bd0*/  I2FP.F32.S32 R15, R20 ;  /* 0x00000014000f7245 */ /* 0x000fe20000201400 */
[----:B------:R-:W-:Y:S01]  /*13be0*/  FFMA.FTZ R123, -R232, R123, R16 ;  /* 0x0000007be87b7223 */ /* 0x000fe20000010110 */
[----:B------:R-:W-:Y:S01]  /*13bf0*/  FSEL R35, R21, -INF , P2 ;  /* 0xff80000015237808 */ /* 0x000fe20001000000 */
[----:B------:R-:W-:Y:S01]  /*13c00*/  VIADD R16, R70, 0xfffffe01 ;  /* 0xfffffe0146107836 */ /* 0x000fe20000000000 */
[----:B------:R-:W1:Y:S01]  /*13c10*/  LDSM.16.M88.4 R20, [R14+0x1400] ;  /* 0x001400000e14783b */ /* 0x000e620000000200 */
[----:B------:R-:W-:Y:S01]  /*13c20*/  FFMA.FTZ R18, -R232, R15, R18 ;  /* 0x0000000fe8127223 */ /* 0x000fe20000010112 */
[----:B------:R-:W-:Y:S02]  /*13c30*/  IADD3 R15, PT, PT, R233, 0x1ff, -R38 ;  /* 0x000001ffe90f7810 */ /* 0x000fe40007ffe826 */
[----:B------:R-:W-:Y:S02]  /*13c40*/  FSEL R39, R39, -INF , !P6 ;  /* 0xff80000027277808 */ /* 0x000fe40007000000 */
[----:B------:R-:W-:-:S02]  /*13c50*/  ISETP.GE.AND P5, PT, R13, R234, PT ;  /* 0x000000ea0d00720c */ /* 0x000fc40003fa6270 */
[C---:B------:R-:W-:Y:S02]  /*13c60*/  ISETP.GE.AND P6, PT, R13.reuse, R235, PT ;  /* 0x000000eb0d00720c */ /* 0x040fe40003fc6270 */
[----:B------:R-:W-:Y:S02]  /*13c70*/  ISETP.GE.AND P2, PT, R13, R236, PT ;  /* 0x000000ec0d00720c */ /* 0x000fe40003f46270 */
[----:B------:R-:W-:Y:S02]  /*13c80*/  IADD3 R13, PT, PT, R71, 0x1ff, -R38 ;  /* 0x000001ff470d7810 */ /* 0x000fe40007ffe826 */
[----:B------:R-:W-:Y:S02]  /*13c90*/  IABS R15, R15 ;  /* 0x0000000f000f7213 */ /* 0x000fe40000000000 */
[----:B------:R-:W-:Y:S02]  /*13ca0*/  IABS R13, R13 ;  /* 0x0000000d000d7213 */ /* 0x000fe40000000000 */
[----:B------:R-:W-:-:S02]  /*13cb0*/  I2FP.F32.S32 R15, R15 ;  /* 0x0000000f000f7245 */ /* 0x000fc40000201400 */
[----:B------:R-:W-:Y:S02]  /*13cc0*/  FSEL R123, R123, -INF , P3 ;  /* 0xff8000007b7b7808 */ /* 0x000fe40001800000 */
[----:B------:R-:W-:Y:S01]  /*13cd0*/  I2FP.F32.S32 R13, R13 ;  /* 0x0000000d000d7245 */ /* 0x000fe20000201400 */
[----:B------:R-:W-:Y:S01]  /*13ce0*/  FFMA.FTZ R17, -R232, R15, R17 ;  /* 0x0000000fe8117223 */ /* 0x000fe20000010111 */
[----:B------:R-:W-:Y:S02]  /*13cf0*/  FSEL R35, R35, -INF , !P4 ;  /* 0xff80000023237808 */ /* 0x000fe40006000000 */
        /* <DEDUP_REMOVED lines=16> */
[----:B-1----:R-:W-:Y:S03]  /*13e00*/  HMMA.16816.F32 R16, R8, R20, RZ ;  /* 0x000000140810723c */ /* 0x002fe600000018ff */
[--C-:B------:R-:W-:Y:S01]  /*13e10*/  IADD3 R13, PT, PT, R233, 0x1f8, -R38.reuse ;  /* 0x000001f8e90d7810 */ /* 0x100fe20007ffe826 */
[----:B------:R-:W-:Y:S01]  /*13e20*/  VIADD R20, R70, 0xfffffe09 ;  /* 0xfffffe0946147836 */ /* 0x000fe20000000000 */
        /* <DEDUP_REMOVED lines=11> */
[----:B------:R-:W-:Y:S05]  /*13ee0*/  HMMA.16816.F32 R16, R4, R48, R16 ;  /* 0x000000300410723c */ /* 0x000fea0000001810 */
[----:B------:R-:W-:Y:S02]  /*13ef0*/  IABS R15, R15 ;  /* 0x0000000f000f7213 */ /* 0x000fe40000000000 */
[----:B------:R-:W-:Y:S02]  /*13f00*/  FSEL R117, R117, -INF , !P4 ;  /* 0xff80000075757808 */ /* 0x000fe40006000000 */
[----:B------:R-:W-:-:S02]  /*13f10*/  FSEL R67, R26, -INF , P2 ;  /* 0xff8000001a437808 */ /* 0x000fc40001000000 */
[C---:B------:R-:W-:Y:S02]  /*13f20*/  ISETP.GE.AND P6, PT, R20.reuse, R234, PT ;  /* 0x000000ea1400720c */ /* 0x040fe40003fc6270 */
[C---:B------:R-:W-:Y:S02]  /*13f30*/  ISETP.GE.AND P4, PT, R20.reuse, R235, PT ;  /* 0x000000eb1400720c */ /* 0x040fe40003f86270 */
[----:B------:R-:W-:Y:S02]  /*13f40*/  I2FP.F32.S32 R15, R15 ;  /* 0x0000000f000f7245 */ /* 0x000fe40000201400 */
[----:B------:R-:W-:Y:S02]  /*13f50*/  ISETP.GE.AND P2, PT, R20, R236, PT ;  /* 0x000000ec1400720c */ /* 0x000fe40003f46270 */
[C-C-:B------:R-:W-:Y:S01]  /*13f60*/  IADD3 R20, PT, PT, R71.reuse, 0x1f0, -R38.reuse ;  /* 0x000001f047147810 */ /* 0x140fe20007ffe826 */
[----:B------:R-:W-:Y:S01]  /*13f70*/  FFMA.FTZ R25, -R232, R15, R25 ;  /* 0x0000000fe8197223 */ /* 0x000fe20000010119 */
[----:B------:R-:W-:Y:S01]  /*13f80*/  IADD3 R13, PT, PT, R71, 0x1f7, -R38 ;  /* 0x000001f7470d7810 */ /* 0x000fe20007ffe826 */
[----:B------:R-:W-:Y:S01]  /*13f90*/  VIADD R15, R70, 0xfffffe10 ;  /* 0xfffffe10460f7836 */ /* 0x000fe20000000000 */
[----:B------:R-:W-:-:S02]  /*13fa0*/  IABS R20, R20 ;  /* 0x0000001400147213 */ /* 0x000fc40000000000 */
[----:B------:R-:W-:Y:S02]  /*13fb0*/  IABS R13, R13 ;  /* 0x0000000d000d7213 */ /* 0x000fe40000000000 */
[----:B------:R-:W-:Y:S02]  /*13fc0*/  IADD3 R21, PT, PT, R233, 0x1f0, -R38 ;  /* 0x000001f0e9157810 */ /* 0x000fe40007ffe826 */
[----:B------:R-:W-:Y:S02]  /*13fd0*/  I2FP.F32.S32 R20, R20 ;  /* 0x0000001400147245 */ /* 0x000fe40000201400 */
[----:B------:R-:W-:Y:S02]  /*13fe0*/  I2FP.F32.S32 R13, R13 ;  /* 0x0000000d000d7245 */ /* 0x000fe40000201400 */
[----:B------:R-:W-:Y:S01]  /*13ff0*/  IABS R21, R21 ;  /* 0x0000001500157213 */ /* 0x000fe20000000000 */
[C---:B------:R-:W-:Y:S01]  /*14000*/  FFMA.FTZ R18, -R232.reuse, R20, R18 ;  /* 0x00000014e8127223 */ /* 0x040fe20000010112 */
[----:B------:R-:W-:Y:S01]  /*14010*/  FSEL R25, R25, -INF , P5 ;  /* 0xff80000019197808 */ /* 0x000fe20002800000 */
[----:B------:R-:W-:Y:S01]  /*14020*/  FFMA.FTZ R13, -R232, R13, R27 ;  /* 0x0000000de80d7223 */ /* 0x000fe2000001011b */
[----:B------:R-:W-:-:S02]  /*14030*/  I2FP.F32.S32 R112, R21 ;  /* 0x0000001500707245 */ /* 0x000fc40000201400 */
[----:B------:R-:W-:Y:S01]  /*14040*/  FSEL R118, R25, -INF , !P6 ;  /* 0xff80000019767808 */ /* 0x000fe20007000000 */
[----:B------:R-:W-:Y:S01]  /*14050*/  HMMA.16816.F32 R20, R8, R22, RZ ;  /* 0x000000160814723c */ /* 0x000fe200000018ff */
[----:B------:R-:W1:Y:S02]  /*14060*/  LDSM.16.M88.4 R24, [R14+0x1800] ;  /* 0x001800000e18783b */ /* 0x000e640000000200 */
[----:B------:R-:W-:Y:S01]  /*14070*/  FSEL R67, R67, -INF , !P3 ;  /* 0xff80000043437808 */ /* 0x000fe20005800000 */
[----:B------:R-:W-:Y:S01]  /*14080*/  FFMA.FTZ R112, -R232, R112, R16 ;  /* 0x00000070e8707223 */ /* 0x000fe20000010110 */
[----:B------:R-:W-:Y:S01]  /*14090*/  FSEL R65, R13, -INF , P2 ;  /* 0xff8000000d417808 */ /* 0x000fe20001000000 */
[----:B------:R-:W-:Y:S01]  /*140a0*/  VIADD R16, R70, 0xfffffe11 ;  /* 0xfffffe1146107836 */ /* 0x000fe20000000000 */
[C---:B------:R-:W-:Y:S02]  /*140b0*/  ISETP.GE.AND P3, PT, R15.reuse, R237, PT ;  /* 0x000000ed0f00720c */ /* 0x040fe40003f66270 */
[----:B------:R-:W-:-:S02]  /*140c0*/  ISETP.GE.AND P5, PT, R15, R234, PT ;  /* 0x000000ea0f00720c */ /* 0x000fc40003fa6270 */
[C---:B------:R-:W-:Y:S02]  /*140d0*/  ISETP.GE.AND P6, PT, R15.reuse, R235, PT ;  /* 0x000000eb0f00720c */ /* 0x040fe40003fc6270 */
[----:B------:R-:W-:Y:S02]  /*140e0*/  ISETP.GE.AND P2, PT, R15, R236, PT ;  /* 0x000000ec0f00720c */ /* 0x000fe40003f46270 */
[--C-:B------:R-:W-:Y:S02]  /*140f0*/  IADD3 R13, PT, PT, R71, 0x1ef, -R38.reuse ;  /* 0x000001ef470d7810 */ /* 0x100fe40007ffe826 */
[----:B------:R-:W-:Y:S02]  /*14100*/  IADD3 R15, PT, PT, R233, 0x1ef, -R38 ;  /* 0x000001efe90f7810 */ /* 0x000fe40007ffe826 */
[----:B------:R-:W-:Y:S01]  /*14110*/  IABS R13, R13 ;  /* 0x0000000d000d7213 */ /* 0x000fe20000000000 */
[----:B------:R-:W-:Y:S01]  /*14120*/  HMMA.16816.F32 R20, R4, R50, R20 ;  /* 0x000000320414723c */ /* 0x000fe20000001814 */
[----:B------:R-:W2:Y:S04]  /*14130*/  LDSM.16.M88.4 R48, [R12+0x1800] ;  /* 0x001800000c30783b */ /* 0x000ea80000000200 */
[----:B------:R-:W-:-:S02]  /*14140*/  IABS R15, R15 ;  /* 0x0000000f000f7213 */ /* 0x000fc40000000000 */
[----:B------:R-:W-:Y:S02]  /*14150*/  I2FP.F32.S32 R13, R13 ;  /* 0x0000000d000d7245 */ /* 0x000fe40000201400 */
[----:B------:R-:W-:Y:S02]  /*14160*/  I2FP.F32.S32 R15, R15 ;  /* 0x0000000f000f7245 */ /* 0x000fe40000201400 */
[----:B------:R-:W-:Y:S01]  /*14170*/  FSEL R65, R65, -INF , !P4 ;  /* 0xff80000041417808 */ /* 0x000fe20006000000 */
[----:B------:R-:W-:Y:S01]  /*14180*/  FFMA.FTZ R19, -R232, R13, R19 ;  /* 0x0000000de8137223 */ /* 0x000fe20000010113 */
[----:B------:R-:W-:Y:S01]  /*14190*/  FSEL R112, R112, -INF , P3 ;  /* 0xff80000070707808 */ /* 0x000fe20001800000 */
[----:B------:R-:W-:Y:S01]  /*141a0*/  FFMA.FTZ R17, -R232, R15, R17 ;  /* 0x0000000fe8117223 */ /* 0x000fe20000010111 */
[----:B------:R-:W-:Y:S01]  /*141b0*/  FSEL R64, R18, -INF , P2 ;  /* 0xff80000012407808 */ /* 0x000fe20001000000 */
[----:B------:R-:W-:Y:S01]  /*141c0*/  VIADD R15, R70, 0xfffffe18 ;  /* 0xfffffe18460f7836 */ /* 0x000fe20000000000 */
[----:B------:R-:W-:-:S02]  /*141d0*/  ISETP.GE.AND P4, PT, R16, R237, PT ;  /* 0x000000ed1000720c */ /* 0x000fc40003f86270 */
[----:B------:R-:W-:Y:S02]  /*141e0*/  ISETP.GE.AND P2, PT, R16, R236, PT ;  /* 0x000000ec1000720c */ /* 0x000fe40003f46270 */
[----:B------:R-:W-:Y:S01]  /*141f0*/  FSEL R112, R112, -INF , !P5 ;  /* 0xff80000070707808 */ /* 0x000fe20006800000 */
[----:B------:R-:W-:Y:S01]  /*14200*/  FFMA.FTZ R116, -R232, R116, R20 ;  /* 0x00000074e8747223 */ /* 0x000fe20000010114 */
[----:B------:R-:W-:Y:S01]  /*14210*/  ISETP.GE.AND P3, PT, R16, R234, PT ;  /* 0x000000ea1000720c */ /* 0x000fe20003f66270 */
[----:B------:R-:W-:Y:S01]  /*14220*/  VIADD R20, R70, 0xfffffe19 ;  /* 0xfffffe1946147836 */ /* 0x000fe20000000000 */
[----:B------:R-:W-:Y:S02]  /*14230*/  ISETP.GE.AND P5, PT, R16, R235, PT ;  /* 0x000000eb1000720c */ /* 0x000fe40003fa6270 */
[----:B------:R-:W-:Y:S02]  /*14240*/  FSEL R125, R17, -INF , P4 ;  /* 0xff800000117d7808 */ /* 0x000fe40002000000 */
[----:B------:R-:W-:-:S02]  /*14250*/  FSEL R63, R19, -INF , P2 ;  /* 0xff800000133f7808 */ /* 0x000fc40001000000 */
[C---:B-1----:R-:W-:Y:S03]  /*14260*/  HMMA.16816.F32 R16, R8.reuse, R24, RZ ;  /* 0x000000180810723c */ /* 0x042fe600000018ff */
[----:B------:R-:W-:Y:S02]  /*14270*/  IADD3 R13, PT, PT, R71, 0x1e8, -R38 ;  /* 0x000001e8470d7810 */ /* 0x000fe40007ffe826 */
[----:B------:R-:W-:Y:S02]  /*14280*/  FSEL R64, R64, -INF , !P6 ;  /* 0xff80000040407808 */ /* 0x000fe40007000000 */
[----:B------:R-:W-:Y:S02]  /*14290*/  IABS R13, R13 ;  /* 0x0000000d000d7213 */ /* 0x000fe40000000000 */
[----:B------:R-:W-:Y:S01]  /*142a0*/  FSEL R125, R125, -INF , !P3 ;  /* 0xff8000007d7d7808 */ /* 0x000fe20005800000 */
[----:B------:R-:W-:Y:S01]  /*142b0*/  HMMA.16816.F32 R24, R8, R26, RZ ;  /* 0x0000001a0818723c */ /* 0x000fe200000018ff */
[----:B------:R-:W-:-:S02]  /*142c0*/  I2FP.F32.S32 R13, R13 ;  /* 0x0000000d000d7245 */ /* 0x000fc40000201400 */
[C---:B------:R-:W-:Y:S02]  /*142d0*/  ISETP.GE.AND P6, PT, R15.reuse, R237, PT ;  /* 0x000000ed0f00720c */ /* 0x040fe40003fc6270 */
[C---:B------:R-:W-:Y:S01]  /*142e0*/  ISETP.GE.AND P4, PT, R15.reuse, R234, PT ;  /* 0x000000ea0f00720c */ /* 0x040fe20003f86270 */
[----:B------:R-:W-:Y:S01]  /*142f0*/  FFMA.FTZ R22, -R232, R13, R22 ;  /* 0x0000000de8167223 */ /* 0x000fe20000010116 */
[C---:B------:R-:W-:Y:S02]  /*14300*/  ISETP.GE.AND P3, PT, R15.reuse, R235, PT ;  /* 0x000000eb0f00720c */ /* 0x040fe40003f66270 */
[----:B------:R-:W-:Y:S02]  /*14310*/  ISETP.GE.AND P2, PT, R15, R236, PT ;  /* 0x000000ec0f00720c */ /* 0x000fe40003f46270 */
[----:B------:R-:W-:Y:S01]  /*14320*/  IADD3 R15, PT, PT, R233, 0x1e7, -R38 ;  /* 0x000001e7e90f7810 */ /* 0x000fe20007ffe826 */
[----:B--2---:R-:W-:Y:S05]  /*14330*/  HMMA.16816.F32 R16, R4, R48, R16 ;  /* 0x000000300410723c */ /* 0x004fea0000001810 */
[----:B------:R-:W-:-:S02]  /*14340*/  FSEL R116, R116, -INF , P6 ;  /* 0xff80000074747808 */ /* 0x000fc40003000000 */
[----:B------:R-:W-:Y:S02]  /*14350*/  IABS R15, R15 ;  /* 0x0000000f000f7213 */ /* 0x000fe40000000000 */
[----:B------:R-:W-:Y:S02]  /*14360*/  FSEL R63, R63, -INF , !P5 ;  /* 0xff8000003f3f7808 */ /* 0x000fe40006800000 */
[----:B------:R-:W-:Y:S01]  /*14370*/  FSEL R116, R116, -INF , !P4 ;  /* 0xff80000074747808 */ /* 0x000fe20006000000 */
[----:B------:R-:W-:Y:S03]  /*14380*/  HMMA.16816.F32 R24, R4, R50, R24 ;  /* 0x000000320418723c */ /* 0x000fe60000001818 */
[----:B------:R-:W-:Y:S01]  /*14390*/  I2FP.F32.S32 R15, R15 ;  /* 0x0000000f000f7245 */ /* 0x000fe20000201400 */
[----:B------:R-:W-:Y:S01]  /*143a0*/  LDSM.16.M88.4 R48, [R12+0x1c00] ;  /* 0x001c00000c30783b */ /* 0x000fe20000000200 */
[----:B------:R-:W-:-:S02]  /*143b0*/  FSEL R62, R22, -INF , P2 ;  /* 0xff800000163e7808 */ /* 0x000fc40001000000 */
[----:B------:R-:W-:Y:S01]  /*143c0*/  ISETP.GE.AND P5, PT, R20, R237, PT ;  /* 0x000000ed1400720c */ /* 0x000fe20003fa6270 */
[----:B------:R-:W-:Y:S01]  /*143d0*/  FFMA.FTZ R22, -R232, R15, R21 ;  /* 0x0000000fe8167223 */ /* 0x000fe20000010115 */
[----:B------:R-:W-:Y:S01]  /*143e0*/  ISETP.GE.AND P6, PT, R20, R234, PT ;  /* 0x000000ea1400720c */ /* 0x000fe20003fc6270 */
[----:B------:R-:W-:Y:S01]  /*143f0*/  VIADD R15, R70, 0xfffffe20 ;  /* 0xfffffe20460f7836 */ /* 0x000fe20000000000 */
[C---:B------:R-:W-:Y:S02]  /*14400*/  ISETP.GE.AND P4, PT, R20.reuse, R235, PT ;  /* 0x000000eb1400720c */ /* 0x040fe40003f86270 */
[----:B------:R-:W-:Y:S02]  /*14410*/  ISETP.GE.AND P2, PT, R20, R236, PT ;  /* 0x000000ec1400720c */ /* 0x000fe40003f46270 */
[C-C-:B------:R-:W-:Y:S02]  /*14420*/  IADD3 R13, PT, PT, R71.reuse, 0x1e7, -R38.reuse ;  /* 0x000001e7470d7810 */ /* 0x140fe40007ffe826 */
[----:B------:R-:W-:-:S02]  /*14430*/  IADD3 R20, PT, PT, R71, 0x1e0, -R38 ;  /* 0x000001e047147810 */ /* 0x000fc40007ffe826 */
[----:B------:R-:W-:Y:S02]  /*14440*/  IABS R13, R13 ;  /* 0x0000000d000d7213 */ /* 0x000fe40000000000 */
[----:B------:R-:W-:Y:S02]  /*14450*/  IADD3 R21, PT, PT, R233, 0x1e0, -R38 ;  /* 0x000001e0e9157810 */ /* 0x000fe40007ffe826 */
[----:B------:R-:W-:Y:S02]  /*14460*/  IABS R20, R20 ;  /* 0x0000001400147213 */ /* 0x000fe40000000000 */
[----:B------:R-:W-:Y:S02]  /*14470*/  I2FP.F32.S32 R13, R13 ;  /* 0x0000000d000d7245 */ /* 0x000fe40000201400 */
[----:B------:R-:W-:Y:S02]  /*14480*/  IABS R21, R21 ;  /* 0x0000001500157213 */ /* 0x000fe40000000000 */
[----:B------:R-:W-:Y:S01]  /*14490*/  FSEL R22, R22, -INF , P5 ;  /* 0xff80000016167808 */ /* 0x000fe20002800000 */
[----:B------:R-:W-:Y:S01]  /*144a0*/  FFMA.FTZ R13, -R232, R13, R23 ;  /* 0x0000000de80d7223 */ /* 0x000fe20000010117 */
[----:B------:R-:W-:-:S02]  /*144b0*/  I2FP.F32.S32 R20, R20 ;  /* 0x0000001400147245 */ /* 0x000fc40000201400 */
[----:B------:R-:W-:Y:S02]  /*144c0*/  FSEL R119, R22, -INF , !P6 ;  /* 0xff80000016777808 */ /* 0x000fe40007000000 */
[----:B------:R-:W-:Y:S01]  /*144d0*/  I2FP.F32.S32 R31, R21 ;  /* 0x00000015001f7245 */ /* 0x000fe20000201400 */
[----:B------:R-:W-:Y:S01]  /*144e0*/  FFMA.FTZ R18, -R232, R20, R18 ;  /* 0x00000014e8127223 */ /* 0x000fe20000010112 */
[----:B------:R-:W-:Y:S01]  /*144f0*/  FSEL R62, R62, -INF , !P3 ;  /* 0xff8000003e3e7808 */ /* 0x000fe20005800000 */
[----:B------:R-:W1:Y:S01]  /*14500*/  LDSM.16.M88.4 R20, [R14+0x1c00] ;  /* 0x001c00000e14783b */ /* 0x000e620000000200 */
[----:B------:R-:W-:Y:S01]  /*14510*/  FSEL R61, R13, -INF , P2 ;  /* 0xff8000000d3d7808 */ /* 0x000fe20001000000 */
[----:B------:R-:W-:Y:S01]  /*14520*/  FFMA.FTZ R31, -R232, R31, R16 ;  /* 0x0000001fe81f7223 */ /* 0x000fe20000010110 */
[C---:B------:R-:W-:Y:S01]  /*14530*/  ISETP.GE.AND P3, PT, R15.reuse, R237, PT ;  /* 0x000000ed0f00720c */ /* 0x040fe20003f66270 */
[----:B------:R-:W-:Y:S01]  /*14540*/  VIADD R16, R70, 0xfffffe21 ;  /* 0xfffffe2146107836 */ /* 0x000fe20000000000 */
[----:B------:R-:W-:-:S02]  /*14550*/  ISETP.GE.AND P5, PT, R15, R234, PT ;  /* 0x000000ea0f00720c */ /* 0x000fc40003fa6270 */
[C---:B------:R-:W-:Y:S02]  /*14560*/  ISETP.GE.AND P6, PT, R15.reuse, R235, PT ;  /* 0x000000eb0f00720c */ /* 0x040fe40003fc6270 */
[----:B------:R-:W-:Y:S02]  /*14570*/  ISETP.GE.AND P2, PT, R15, R236, PT ;  /* 0x000000ec0f00720c */ /* 0x000fe40003f46270 */
[--C-:B------:R-:W-:Y:S02]  /*14580*/  IADD3 R15, PT, PT, R233, 0x1df, -R38.reuse ;  /* 0x000001dfe90f7810 */ /* 0x100fe40007ffe826 */
[----:B------:R-:W-:Y:S02]  /*14590*/  IADD3 R13, PT, PT, R71, 0x1df, -R38 ;  /* 0x000001df470d7810 */ /* 0x000fe40007ffe826 */
[----:B------:R-:W-:Y:S02]  /*145a0*/  IABS R15, R15 ;  /* 0x0000000f000f7213 */ /* 0x000fe40000000000 */
[----:B------:R-:W-:-:S02]  /*145b0*/  IABS R13, R13 ;  /* 0x0000000d000d7213 */ /* 0x000fc40000000000 */
[----:B------:R-:W-:Y:S02]  /*145c0*/  I2FP.F32.S32 R15, R15 ;  /* 0x0000000f000f7245 */ /* 0x000fe40000201400 */
[----:B------:R-:W-:Y:S02]  /*145d0*/  FSEL R31, R31, -INF , P3 ;  /* 0xff8000001f1f7808 */ /* 0x000fe40001800000 */
[----:B------:R-:W-:Y:S01]  /*145e0*/  I2FP.F32.S32 R13, R13 ;  /* 0x0000000d000d7245 */ /* 0x000fe20000201400 */
[----:B------:R-:W-:Y:S01]  /*145f0*/  FFMA.FTZ R17, -R232, R15, R17 ;  /* 0x0000000fe8117223 */ /* 0x000fe20000010111 */
[----:B------:R-:W-:Y:S02]  /*14600*/  FSEL R61, R61, -INF , !P4 ;  /* 0xff8000003d3d7808 */ /* 0x000fe40006000000 */
        /* <DEDUP_REMOVED lines=16> */
[----:B-1----:R-:W-:Y:S03]  /*14710*/  HMMA.16816.F32 R16, R8, R20, RZ ;  /* 0x000000140810723c */ /* 0x002fe600000018ff */
[--C-:B------:R-:W-:Y:S01]  /*14720*/  IADD3 R13, PT, PT, R233, 0x1d8, -R38.reuse ;  /* 0x000001d8e90d7810 */ /* 0x100fe20007ffe826 */
[----:B------:R-:W-:Y:S01]  /*14730*/  VIADD R20, R70, 0xfffffe29 ;  /* 0xfffffe2946147836 */ /* 0x000fe20000000000 */
[----:B------:R-:W-:Y:S02]  /*14740*/  IADD3 R15, PT, PT, R71, 0x1d8, -R38 ;  /* 0x000001d8470f7810 */ /* 0x000fe40007ffe826 */
        /* <DEDUP_REMOVED lines=8> */
[----:B------:R-:W-:Y:S02]  /*147d0*/  IADD3 R15, PT, PT, R233, 0x1d7, -R38 ;  /* 0x000001d7e90f7810 */ /* 0x000fe40007ffe826 */
[----:B------:R-:W-:Y:S01]  /*147e0*/  FSEL R130, R24, -INF , P6 ;  /* 0xff80000018827808 */ /* 0x000fe20003000000 */
[----:B------:R-:W-:Y:S05]  /*147f0*/  HMMA.16816.F32 R16, R4, R48, R16 ;  /* 0x000000300410723c */ /* 0x000fea0000001810 */
[----:B------:R-:W-:-:S02]  /*14800*/  IABS R15, R15 ;  /* 0x0000000f000f7213 */ /* 0x000fc40000000000 */
[----:B------:R-:W-:Y:S02]  /*14810*/  FSEL R130, R130, -INF , !P4 ;  /* 0xff80000082827808 */ /* 0x000fe40006000000 */
[----:B------:R-:W-:Y:S02]  /*14820*/  FSEL R58, R26, -INF , P2 ;  /* 0xff8000001a3a7808 */ /* 0x000fe40001000000 */
[C---:B------:R-:W-:Y:S02]  /*14830*/  ISETP.GE.AND P6, PT, R20.reuse, R234, PT ;  /* 0x000000ea1400720c */ /* 0x040fe40003fc6270 */
[C---:B------:R-:W-:Y:S02]  /*14840*/  ISETP.GE.AND P4, PT, R20.reuse, R235, PT ;  /* 0x000000eb1400720c */ /* 0x040fe40003f86270 */
[----:B------:R-:W-:Y:S02]  /*14850*/  I2FP.F32.S32 R15, R15 ;  /* 0x0000000f000f7245 */ /* 0x000fe40000201400 */
[----:B------:R-:W-:-:S02]  /*14860*/  ISETP.GE.AND P2, PT, R20, R236, PT ;  /* 0x000000ec1400720c */ /* 0x000fc40003f46270 */
[C-C-:B------:R-:W-:Y:S01]  /*14870*/  IADD3 R20, PT, PT, R71.reuse, 0x1d0, -R38.reuse ;  /* 0x000001d047147810 */ /* 0x140fe20007ffe826 */
[----:B------:R-:W-:Y:S01]  /*14880*/  FFMA.FTZ R25, -R232, R15, R25 ;  /* 0x0000000fe8197223 */ /* 0x000fe20000010119 */
[--C-:B------:R-:W-:Y:S01]  /*14890*/  IADD3 R13, PT, PT, R71, 0x1d7, -R38.reuse ;  /* 0x000001d7470d7810 */ /* 0x100fe20007ffe826 */
[----:B------:R-:W-:Y:S01]  /*148a0*/  VIADD R15, R70, 0xfffffe30 ;  /* 0xfffffe30460f7836 */ /* 0x000fe20000000000 */
[----:B------:R-:W-:Y:S02]  /*148b0*/  IABS R20, R20 ;  /* 0x0000001400147213 */ /* 0x000fe40000000000 */
[----:B------:R-:W-:Y:S02]  /*148c0*/  IABS R13, R13 ;  /* 0x0000000d000d7213 */ /* 0x000fe40000000000 */
[----:B------:R-:W-:Y:S02]  /*148d0*/  IADD3 R21, PT, PT, R233, 0x1d0, -R38 ;  /* 0x000001d0e9157810 */ /* 0x000fe40007ffe826 */
[----:B------:R-:W-:-:S02]  /*148e0*/  I2FP.F32.S32 R20, R20 ;  /* 0x0000001400147245 */ /* 0x000fc40000201400 */
[----:B------:R-:W-:Y:S02]  /*148f0*/  I2FP.F32.S32 R13, R13 ;  /* 0x0000000d000d7245 */ /* 0x000fe40000201400 */
[----:B------:R-:W-:Y:S01]  /*14900*/  IABS R21, R21 ;  /* 0x0000001500157213 */ /* 0x000fe20000000000 */
[C---:B------:R-:W-:Y:S01]  /*14910*/  FFMA.FTZ R18, -R232.reuse, R20, R18 ;  /* 0x00000014e8127223 */ /* 0x040fe20000010112 */
[----:B------:R-:W-:Y:S01]  /*14920*/  FSEL R25, R25, -INF , P5 ;  /* 0xff80000019197808 */ /* 0x000fe20002800000 */
[----:B------:R-:W-:Y:S01]  /*14930*/  FFMA.FTZ R13, -R232, R13, R27 ;  /* 0x0000000de80d7223 */ /* 0x000fe2000001011b */
[----:B------:R-:W-:Y:S02]  /*14940*/  I2FP.F32.S32 R181, R21 ;  /* 0x0000001500b57245 */ /* 0x000fe40000201400 */
[----:B------:R-:W-:Y:S01]  /*14950*/  FSEL R182, R25, -INF , !P6 ;  /* 0xff80000019b67808 */ /* 0x000fe20007000000 */
[----:B------:R-:W-:Y:S01]  /*14960*/  HMMA.16816.F32 R20, R8, R22, RZ ;  /* 0x000000160814723c */ /* 0x000fe200000018ff */
[----:B------:R-:W1:Y:S02]  /*14970*/  LDSM.16.M88.4 R24, [R14+0x2000] ;  /* 0x002000000e18783b */ /* 0x000e640000000200 */
[----:B------:R-:W-:Y:S01]  /*14980*/  FSEL R58, R58, -INF , !P3 ;  /* 0xff8000003a3a7808 */ /* 0x000fe20005800000 */
[----:B------:R-:W-:Y:S01]  /*14990*/  FFMA.FTZ R181, -R232, R181, R16 ;  /* 0x000000b5e8b57223 */ /* 0x000fe20000010110 */
[----:B------:R-:W-:Y:S01]  /*149a0*/  FSEL R57, R13, -INF , P2 ;  /* 0xff8000000d397808 */ /* 0x000fe20001000000 */
[----:B------:R-:W-:Y:S01]  /*149b0*/  VIADD R16, R70, 0xfffffe31 ;  /* 0xfffffe3146107836 */ /* 0x000fe20000000000 */
[----:B------:R-:W-:-:S02]  /*149c0*/  ISETP.GE.AND P3, PT, R15, R237, PT ;  /* 0x000000ed0f00720c */ /* 0x000fc40003f66270 */
[C---:B------:R-:W-:Y:S02]  /*149d0*/  ISETP.GE.AND P5, PT, R15.reuse, R234, PT ;  /* 0x000000ea0f00720c */ /* 0x040fe40003fa6270 */
        /* <DEDUP_REMOVED lines=11> */
[C---:B------:R-:W-:Y:S01]  /*14a90*/  FFMA.FTZ R19, -R232.reuse, R13, R19 ;  /* 0x0000000de8137223 */ /* 0x040fe20000010113 */
        /* <DEDUP_REMOVED lines=122> */
[C---:B------:R-:W-:Y:S01]  /*15240*/  FFMA.FTZ R13, -R232.reuse, R13, R27 ;  /* 0x0000000de80d7223 */ /* 0x040fe2000001011b */
        /* <DEDUP_REMOVED lines=27> */
[C---:B------:R-:W-:Y:S02]  /*15400*/  ISETP.GE.AND P2, PT, R16.reuse, R236, PT ;  /* 0x000000ec1000720c */ /* 0x040fe40003f46270 */
[----:B------:R-:W-:Y:S02]  /*15410*/  FSEL R173, R173, -INF , !P5 ;  /* 0xff800000adad7808 */ /* 0x000fe40006800000 */
[C---:B------:R-:W-:Y:S02]  /*15420*/  ISETP.GE.AND P3, PT, R16.reuse, R234, PT ;  /* 0x000000ea1000720c */ /* 0x040fe40003f66270 */
[----:B------:R-:W-:Y:S02]  /*15430*/  ISETP.GE.AND P5, PT, R16, R235, PT ;  /* 0x000000eb1000720c */ /* 0x000fe40003fa6270 */
[----:B------:R-:W-:Y:S02]  /*15440*/  FSEL R172, R17, -INF , P4 ;  /* 0xff80000011ac7808 */ /* 0x000fe40002000000 */
[----:B------:R-:W-:-:S02]  /*15450*/  FSEL R78, R19, -INF , P2 ;  /* 0xff800000134e7808 */ /* 0x000fc40001000000 */
[C---:B-1----:R-:W-:Y:S03]  /*15460*/  HMMA.16816.F32 R16, R8.reuse, R24, RZ ;  /* 0x000000180810723c */ /* 0x042fe600000018ff */
[----:B------:R-:W-:Y:S02]  /*15470*/  IADD3 R13, PT, PT, R71, 0x1a8, -R38 ;  /* 0x000001a8470d7810 */ /* 0x000fe40007ffe826 */
[----:B------:R-:W-:Y:S02]  /*15480*/  IABS R171, R171 ;  /* 0x000000ab00ab7213 */ /* 0x000fe40000000000 */
[----:B------:R-:W-:Y:S02]  /*15490*/  IABS R13, R13 ;  /* 0x0000000d000d7213 */ /* 0x000fe40000000000 */
[----:B------:R-:W-:Y:S01]  /*154a0*/  I2FP.F32.S32 R171, R171 ;  /* 0x000000ab00ab7245 */ /* 0x000fe20000201400 */
[----:B------:R-:W-:Y:S01]  /*154b0*/  HMMA.16816.F32 R24, R8, R26, RZ ;  /* 0x0000001a0818723c */ /* 0x000fe200000018ff */
[----:B------:R-:W-:-:S02]  /*154c0*/  FSEL R77, R77, -INF , !P6 ;  /* 0xff8000004d4d7808 */ /* 0x000fc40007000000 */
[----:B------:R-:W-:Y:S01]  /*154d0*/  FSEL R172, R172, -INF , !P3 ;  /* 0xff800000acac7808 */ /* 0x000fe20005800000 */
[----:B------:R-:W-:Y:S01]  /*154e0*/  FFMA.FTZ R171, -R232, R171, R20 ;  /* 0x000000abe8ab7223 */ /* 0x000fe20000010114 */
[----:B------:R-:W-:Y:S01]  /*154f0*/  I2FP.F32.S32 R13, R13 ;  /* 0x0000000d000d7245 */ /* 0x000fe20000201400 */
[----:B------:R-:W-:Y:S01]  /*15500*/  VIADD R20, R70, 0xfffffe59 ;  /* 0xfffffe5946147836 */ /* 0x000fe20000000000 */
[C---:B------:R-:W-:Y:S02]  /*15510*/  ISETP.GE.AND P6, PT, R15.reuse, R237, PT ;  /* 0x000000ed0f00720c */ /* 0x040fe40003fc6270 */
[C---:B------:R-:W-:Y:S01]  /*15520*/  ISETP.GE.AND P4, PT, R15.reuse, R234, PT ;  /* 0x000000ea0f00720c */ /* 0x040fe20003f86270 */
[----:B------:R-:W-:Y:S01]  /*15530*/  FFMA.FTZ R22, -R232, R13, R22 ;  /* 0x0000000de8167223 */ /* 0x000fe20000010116 */
[C---:B------:R-:W-:Y:S01]  /*15540*/  ISETP.GE.AND P3, PT, R15.reuse, R235, PT ;  /* 0x000000eb0f00720c */ /* 0x040fe20003f66270 */
[----:B--2---:R-:W-:Y:S05]  /*15550*/  HMMA.16816.F32 R16, R4, R48, R16 ;  /* 0x000000300410723c */ /* 0x004fea0000001810 */
[----:B------:R-:W-:-:S02]  /*15560*/  ISETP.GE.AND P2, PT, R15, R236, PT ;  /* 0x000000ec0f00720c */ /* 0x000fc40003f46270 */
[----:B------:R-:W-:Y:S02]  /*15570*/  IADD3 R15, PT, PT, R233, 0x1a7, -R38 ;  /* 0x000001a7e90f7810 */ /* 0x000fe40007ffe826 */
[----:B------:R-:W-:Y:S02]  /*15580*/  FSEL R171, R171, -INF , P6 ;  /* 0xff800000abab7808 */ /* 0x000fe40003000000 */
[----:B------:R-:W-:Y:S01]  /*15590*/  IABS R15, R15 ;  /* 0x0000000f000f7213 */ /* 0x000fe20000000000 */
[----:B------:R-:W-:Y:S03]  /*155a0*/  HMMA.16816.F32 R24, R4, R50, R24 ;  /* 0x000000320418723c */ /* 0x000fe60000001818 */
[----:B------:R-:W-:Y:S01]  /*155b0*/  FSEL R78, R78, -INF , !P5 ;  /* 0xff8000004e4e7808 */ /* 0x000fe20006800000 */
[----:B------:R-:W-:Y:S01]  /*155c0*/  LDSM.16.M88.4 R48, [R12+0x2c00] ;  /* 0x002c00000c30783b */ /* 0x000fe20000000200 */
[----:B------:R-:W-:-:S02]  /*155d0*/  FSEL R171, R171, -INF , !P4 ;  /* 0xff800000abab7808 */ /* 0x000fc40006000000 */
[----:B------:R-:W-:Y:S02]  /*155e0*/  I2FP.F32.S32 R15, R15 ;  /* 0x0000000f000f7245 */ /* 0x000fe40000201400 */
[----:B------:R-:W-:Y:S02]  /*155f0*/  FSEL R79, R22, -INF , P2 ;  /* 0xff800000164f7808 */ /* 0x000fe40001000000 */
[----:B------:R-:W-:Y:S01]  /*15600*/  ISETP.GE.AND P5, PT, R20, R237, PT ;  /* 0x000000ed1400720c */ /* 0x000fe20003fa6270 */
[----:B------:R-:W-:Y:S01]  /*15610*/  FFMA.FTZ R22, -R232, R15, R21 ;  /* 0x0000000fe8167223 */ /* 0x000fe20000010115 */
[----:B------:R-:W-:Y:S01]  /*15620*/  ISETP.GE.AND P6, PT, R20, R234, PT ;  /* 0x000000ea1400720c */ /* 0x000fe20003fc6270 */
[----:B------:R-:W-:Y:S01]  /*15630*/  VIADD R15, R70, 0xfffffe60 ;  /* 0xfffffe60460f7836 */ /* 0x000fe20000000000 */
[C---:B------:R-:W-:Y:S02]  /*15640*/  ISETP.GE.AND P4, PT, R20.reuse, R235, PT ;  /* 0x000000eb1400720c */ /* 0x040fe40003f86270 */
[----:B------:R-:W-:-:S02]  /*15650*/  ISETP.GE.AND P2, PT, R20, R236, PT ;  /* 0x000000ec1400720c */ /* 0x000fc40003f46270 */
[C-C-:B------:R-:W-:Y:S02]  /*15660*/  IADD3 R13, PT, PT, R71.reuse, 0x1a7, -R38.reuse ;  /* 0x000001a7470d7810 */ /* 0x140fe40007ffe826 */
[--C-:B------:R-:W-:Y:S02]  /*15670*/  IADD3 R20, PT, PT, R71, 0x1a0, -R38.reuse ;  /* 0x000001a047147810 */ /* 0x100fe40007ffe826 */
[----:B------:R-:W-:Y:S02]  /*15680*/  IABS R13, R13 ;  /* 0x0000000d000d7213 */ /* 0x000fe40000000000 */
[----:B------:R-:W-:Y:S02]  /*15690*/  IADD3 R21, PT, PT, R233, 0x1a0, -R38 ;  /* 0x000001a0e9157810 */ /* 0x000fe40007ffe826 */
[----:B------:R-:W-:Y:S02]  /*156a0*/  IABS R20, R20 ;  /* 0x0000001400147213 */ /* 0x000fe40000000000 */
[----:B------:R-:W-:-:S02]  /*156b0*/  I2FP.F32.S32 R13, R13 ;  /* 0x0000000d000d7245 */ /* 0x000fc40000201400 */
[----:B------:R-:W-:Y:S02]  /*156c0*/  IABS R21, R21 ;  /* 0x0000001500157213 */ /* 0x000fe40000000000 */
[----:B------:R-:W-:Y:S01]  /*156d0*/  FSEL R22, R22, -INF , P5 ;  /* 0xff80000016167808 */ /* 0x000fe20002800000 */
[----:B------:R-:W-:Y:S01]  /*156e0*/  FFMA.FTZ R13, -R232, R13, R23 ;  /* 0x0000000de80d7223 */ /* 0x000fe20000010117 */
[----:B------:R-:W-:Y:S02]  /*156f0*/  I2FP.F32.S32 R20, R20 ;  /* 0x0000001400147245 */ /* 0x000fe40000201400 */
[----:B------:R-:W-:Y:S02]  /*15700*/  FSEL R170, R22, -INF , !P6 ;  /* 0xff80000016aa7808 */ /* 0x000fe40007000000 */
[----:B------:R-:W-:Y:S01]  /*15710*/  I2FP.F32.S32 R169, R21 ;  /* 0x0000001500a97245 */ /* 0x000fe20000201400 */
[C---:B------:R-:W-:Y:S01]  /*15720*/  FFMA.FTZ R18, -R232.reuse, R20, R18 ;  /* 0x00000014e8127223 */ /* 0x040fe20000010112 */
        /* <DEDUP_REMOVED lines=250> */
[--C-:B------:R-:W-:Y:S02]  /*166d0*/  IADD3 R154, PT, PT, R233, 0x168, -R38.reuse ;  /* 0x00000168e99a7810 */ /* 0x100fe40007ffe826 */
[----:B------:R-:W-:Y:S02]  /*166e0*/  IADD3 R13, PT, PT, R71, 0x168, -R38 ;  /* 0x00000168470d7810 */ /* 0x000fe40007ffe826 */
[----:B------:R-:W-:Y:S02]  /*166f0*/  IABS R154, R154 ;  /* 0x0000009a009a7213 */ /* 0x000fe40000000000 */
[----:B------:R-:W-:Y:S01]  /*16700*/  IABS R13, R13 ;  /* 0x0000000d000d7213 */ /* 0x000fe20000000000 */
[----:B------:R-:W-:Y:S01]  /*16710*/  HMMA.16816.F32 R24, R8, R26, RZ ;  /* 0x0000001a0818723c */ /* 0x000fe200000018ff */
[----:B------:R-:W-:-:S02]  /*16720*/  I2FP.F32.S32 R154, R154 ;  /* 0x0000009a009a7245 */ /* 0x000fc40000201400 */
[----:B------:R-:W-:Y:S02]  /*16730*/  FSEL R197, R197, -INF , !P6 ;  /* 0xff800000c5c57808 */ /* 0x000fe40007000000 */
        /* <DEDUP_REMOVED lines=162> */
[----:B------:R-:W-:Y:S02]  /*17160*/  FSEL R206, R206, -INF , !P5 ;  /* 0xff800000cece7808 */ /* 0x000fe40006800000 */
        /* <DEDUP_REMOVED lines=57> */
[----:B-1----:R-:W-:Y:S03]  /*17500*/  HMMA.16816.F32 R16, R8, R20, RZ ;  /* 0x000000140810723c */ /* 0x002fe600000018ff */
[----:B------:R-:W-:Y:S01]  /*17510*/  IABS R13, R13 ;  /* 0x0000000d000d7213 */ /* 0x000fe20000000000 */
[----:B------:R-:W-:Y:S01]  /*17520*/  VIADD R21, R70, 0xfffffec9 ;  /* 0xfffffec946157836 */ /* 0x000fe20000000000 */
[--C-:B------:R-:W-:Y:S02]  /*17530*/  IADD3 R15, PT, PT, R71, 0x138, -R38.reuse ;  /* 0x00000138470f7810 */ /* 0x100fe40007ffe826 */
[----:B------:R-:W-:Y:S02]  /*17540*/  I2FP.F32.S32 R13, R13 ;  /* 0x0000000d000d7245 */ /* 0x000fe40000201400 */
[----:B------:R-:W-:-:S02]  /*17550*/  IADD3 R20, PT, PT, R233, 0x137, -R38 ;  /* 0x00000137e9147810 */ /* 0x000fc40007ffe826 */
[----:B------:R-:W-:Y:S01]  /*17560*/  IABS R15, R15 ;  /* 0x0000000f000f7213 */ /* 0x000fe20000000000 */
[C---:B------:R-:W-:Y:S01]  /*17570*/  FFMA.FTZ R24, -R232.reuse, R13, R24 ;  /* 0x0000000de8187223 */ /* 0x040fe20000010118 */
[----:B------:R-:W-:Y:S02]  /*17580*/  IABS R20, R20 ;  /* 0x0000001400147213 */ /* 0x000fe40000000000 */
[----:B------:R-:W-:Y:S02]  /*17590*/  IADD3 R13, PT, PT, R71, 0x137, -R38 ;  /* 0x00000137470d7810 */ /* 0x000fe40007ffe826 */
[----:B------:R-:W-:Y:S02]  /*175a0*/  I2FP.F32.S32 R15, R15 ;  /* 0x0000000f000f7245 */ /* 0x000fe40000201400 */
[----:B------:R-:W-:Y:S02]  /*175b0*/  I2FP.F32.S32 R20, R20 ;  /* 0x0000001400147245 */ /* 0x000fe40000201400 */
[----:B------:R-:W-:Y:S01]  /*175c0*/  IABS R13, R13 ;  /* 0x0000000d000d7213 */ /* 0x000fe20000000000 */
[C---:B------:R-:W-:Y:S01]  /*175d0*/  FFMA.FTZ R15, -R232.reuse, R15, R26 ;  /* 0x0000000fe80f7223 */ /* 0x040fe2000001011a */
[----:B------:R-:W-:Y:S01]  /*175e0*/  FSEL R221, R221, -INF , !P5 ;  /* 0xff800000dddd7808 */ /* 0x000fe20006800000 */
[----:B------:R-:W-:Y:S01]  /*175f0*/  FFMA.FTZ R25, -R232, R20, R25 ;  /* 0x00000014e8197223 */ /* 0x000fe20000010119 */
[----:B------:R-:W-:Y:S01]  /*17600*/  I2FP.F32.S32 R13, R13 ;  /* 0x0000000d000d7245 */ /* 0x000fe20000201400 */
[----:B------:R-:W-:Y:S05]  /*17610*/  HMMA.16816.F32 R16, R4, R52, R16 ;  /* 0x000000340410723c */ /* 0x000fea0000001810 */
[----:B------:R-:W-:Y:S01]  /*17620*/  ISETP.GE.AND P5, PT, R21, R237, PT ;  /* 0x000000ed1500720c */ /* 0x000fe20003fa6270 */
[----:B------:R-:W-:Y:S01]  /*17630*/  VIADD R20, R70, 0xfffffed0 ;  /* 0xfffffed046147836 */ /* 0x000fe20000000000 */
[----:B------:R-:W-:Y:S01]  /*17640*/  FSEL R89, R24, -INF , P6 ;  /* 0xff80000018597808 */ /* 0x000fe20003000000 */
[----:B------:R-:W-:Y:S01]  /*17650*/  FFMA.FTZ R27, -R232, R13, R27 ;  /* 0x0000000de81b7223 */ /* 0x000fe2000001011b */
[----:B------:R-:W-:-:S02]  /*17660*/  FSEL R15, R15, -INF , P2 ;  /* 0xff8000000f0f7808 */ /* 0x000fc40001000000 */
[----:B------:R-:W-:Y:S02]  /*17670*/  FSEL R89, R89, -INF , !P4 ;  /* 0xff80000059597808 */ /* 0x000fe40006000000 */
[----:B------:R-:W-:Y:S02]  /*17680*/  FSEL R25, R25, -INF , P5 ;  /* 0xff80000019197808 */ /* 0x000fe40002800000 */
[C---:B------:R-:W-:Y:S02]  /*17690*/  ISETP.GE.AND P6, PT, R21.reuse, R234, PT ;  /* 0x000000ea1500720c */ /* 0x040fe40003fc6270 */
[C---:B------:R-:W-:Y:S02]  /*176a0*/  ISETP.GE.AND P4, PT, R21.reuse, R235, PT ;  /* 0x000000eb1500720c */ /* 0x040fe40003f86270 */
[----:B------:R-:W-:Y:S02]  /*176b0*/  ISETP.GE.AND P2, PT, R21, R236, PT ;  /* 0x000000ec1500720c */ /* 0x000fe40003f46270 */
[----:B------:R-:W-:-:S02]  /*176c0*/  IADD3 R13, PT, PT, R71, 0x130, -R38 ;  /* 0x00000130470d7810 */ /* 0x000fc40007ffe826 */
[----:B------:R-:W-:Y:S02]  /*176d0*/  IADD3 R21, PT, PT, R233, 0x130, -R38 ;  /* 0x00000130e9157810 */ /* 0x000fe40007ffe826 */
[----:B------:R-:W-:Y:S02]  /*176e0*/  IABS R13, R13 ;  /* 0x0000000d000d7213 */ /* 0x000fe40000000000 */
[----:B------:R-:W-:Y:S02]  /*176f0*/  FSEL R85, R25, -INF , !P6 ;  /* 0xff80000019557808 */ /* 0x000fe40007000000 */
[----:B------:R-:W-:Y:S02]  /*17700*/  FSEL R194, R27, -INF , P2 ;  /* 0xff8000001bc27808 */ /* 0x000fe40001000000 */
[----:B------:R-:W-:Y:S01]  /*17710*/  IABS R21, R21 ;  /* 0x0000001500157213 */ /* 0x000fe20000000000 */
[----:B------:R-:W1:Y:S01]  /*17720*/  LDSM.16.M88.4 R24, [R14+0x4800] ;  /* 0x004800000e18783b */ /* 0x000e620000000200 */
[----:B------:R-:W-:-:S02]  /*17730*/  I2FP.F32.S32 R187, R13 ;  /* 0x0000000d00bb7245 */ /* 0x000fc40000201400 */
[----:B------:R-:W-:Y:S02]  /*17740*/  I2FP.F32.S32 R13, R21 ;  /* 0x00000015000d7245 */ /* 0x000fe40000201400 */
[----:B------:R-:W-:Y:S01]  /*17750*/  FSEL R52, R15, -INF , !P3 ;  /* 0xff8000000f347808 */ /* 0x000fe20005800000 */
[----:B------:R-:W-:Y:S01]  /*17760*/  FFMA.FTZ R187, -R232, R187, R18 ;  /* 0x000000bbe8bb7223 */ /* 0x000fe20000010112 */
[----:B------:R-:W-:Y:S01]  /*17770*/  ISETP.GE.AND P3, PT, R20, R237, PT ;  /* 0x000000ed1400720c */ /* 0x000fe20003f66270 */
[----:B------:R-:W-:Y:S01]  /*17780*/  FFMA.FTZ R51, -R232, R13, R16 ;  /* 0x0000000de8337223 */ /* 0x000fe20000010110 */
[----:B------:R-:W-:Y:S01]  /*17790*/  ISETP.GE.AND P5, PT, R20, R234, PT ;  /* 0x000000ea1400720c */ /* 0x000fe20003fa6270 */
[----:B------:R-:W-:Y:S01]  /*177a0*/  VIADD R13, R70, 0xfffffed1 ;  /* 0xfffffed1460d7836 */ /* 0x000fe20000000000 */
[C---:B------:R-:W-:Y:S02]  /*177b0*/  ISETP.GE.AND P6, PT, R20.reuse, R235, PT ;  /* 0x000000eb1400720c */ /* 0x040fe40003fc6270 */
[----:B------:R-:W-:-:S02]  /*177c0*/  ISETP.GE.AND P2, PT, R20, R236, PT ;  /* 0x000000ec1400720c */ /* 0x000fc40003f46270 */
[----:B------:R-:W-:Y:S03]  /*177d0*/  HMMA.16816.F32 R20, R8, R22, RZ ;  /* 0x000000160814723c */ /* 0x000fe600000018ff */
        /* <DEDUP_REMOVED lines=12> */
[----:B------:R-:W-:Y:S05]  /*178a0*/  HMMA.16816.F32 R20, R4, R54, R20 ;  /* 0x000000360414723c */ /* 0x000fea0000001814 */
[----:B------:R-:W-:-:S03]  /*178b0*/  IABS R16, R16 ;  /* 0x0000001000107213 */ /* 0x000fc60000000000 */
[----:B------:R-:W-:-:S04]  /*178c0*/  DEPBAR.LE SB0, 0x0 ;  /* 0x000080000000791a */ /* 0x000fc80000000000 */
[----:B------:R-:W-:Y:S02]  /*178d0*/  I2FP.F32.S32 R18, R18 ;  /* 0x0000001200127245 */ /* 0x000fe40000201400 */
[----:B------:R-:W-:Y:S02]  /*178e0*/  I2FP.F32.S32 R16, R16 ;  /* 0x0000001000107245 */ /* 0x000fe40000201400 */
[----:B------:R-:W-:Y:S01]  /*178f0*/  IADD3 R184, PT, PT, R71, 0x128, -R38 ;  /* 0x0000012847b87810 */ /* 0x000fe20007ffe826 */
[----:B------:R-:W-:Y:S01]  /*17900*/  FFMA.FTZ R18, -R232, R18, R17 ;  /* 0x00000012e8127223 */ /* 0x000fe20000010111 */
[----:B------:R-:W-:Y:S02]  /*17910*/  VIADD R17, R70, 0xfffffed8 ;  /* 0xfffffed846117836 */ /* 0x000fe40000000000 */
[----:B------:R-:W-:Y:S01]  /*17920*/  FFMA.FTZ R16, -R232, R16, R19 ;  /* 0x00000010e8107223 */ /* 0x000fe20000010113 */
[----:B------:R-:W-:Y:S02]  /*17930*/  FSEL R187, R187, -INF , !P6 ;  /* 0xff800000bbbb7808 */ /* 0x000fe40007000000 */
[----:B------:R-:W-:-:S02]  /*17940*/  FSEL R50, R18, -INF , P4 ;  /* 0xff80000012327808 */ /* 0x000fc40002000000 */
[----:B------:R-:W-:Y:S02]  /*17950*/  FSEL R185, R16, -INF , P2 ;  /* 0xff80000010b97808 */ /* 0x000fe40001000000 */
[----:B------:R-:W-:Y:S02]  /*17960*/  FSEL R50, R50, -INF , !P3 ;  /* 0xff80000032327808 */ /* 0x000fe40005800000 */
[C---:B------:R-:W-:Y:S01]  /*17970*/  ISETP.GE.AND P6, PT, R17.reuse, R237, PT ;  /* 0x000000ed1100720c */ /* 0x040fe20003fc6270 */
[----:B------:R-:W-:Y:S01]  /*17980*/  BAR.SYNC.DEFER_BLOCKING 0x0 ;  /* 0x0000000000007b1d */ /* 0x000fe20000010000 */
[C---:B------:R-:W-:Y:S02]  /*17990*/  ISETP.GE.AND P4, PT, R17.reuse, R234, PT ;  /* 0x000000ea1100720c */ /* 0x040fe40003f86270 */
[C---:B------:R-:W-:Y:S02]  /*179a0*/  ISETP.GE.AND P3, PT, R17.reuse, R235, PT ;  /* 0x000000eb1100720c */ /* 0x040fe40003f66270 */
[----:B------:R-:W-:-:S02]  /*179b0*/  ISETP.GE.AND P2, PT, R17, R236, PT ;  /* 0x000000ec1100720c */ /* 0x000fc40003f46270 */
[----:B------:R-:W-:Y:S01]  /*179c0*/  IADD3 R49, PT, PT, R233, 0x128, -R38 ;  /* 0x00000128e9317810 */ /* 0x000fe20007ffe826 */
[----:B-1----:R-:W-:Y:S03]  /*179d0*/  HMMA.16816.F32 R16, R8, R24, RZ ;  /* 0x000000180810723c */ /* 0x002fe600000018ff */
[----:B------:R-:W-:Y:S01]  /*179e0*/  IABS R184, R184 ;  /* 0x000000b800b87213 */ /* 0x000fe20000000000 */
[----:B------:R-:W-:Y:S01]  /*179f0*/  VIADD R24, R70, 0xfffffed9 ;  /* 0xfffffed946187836 */ /* 0x000fe20000000000 */
[----:B------:R-:W-:Y:S02]  /*17a00*/  IABS R49, R49 ;  /* 0x0000003100317213 */ /* 0x000fe40000000000 */
[----:B------:R-:W-:Y:S02]  /*17a10*/  I2FP.F32.S32 R184, R184 ;  /* 0x000000b800b87245 */ /* 0x000fe40000201400 */
[----:B------:R-:W-:-:S02]  /*17a20*/  I2FP.F32.S32 R49, R49 ;  /* 0x0000003100317245 */ /* 0x000fc40000201400 */
[----:B------:R-:W-:Y:S01]  /*17a30*/  FSEL R185, R185, -INF , !P5 ;  /* 0xff800000b9b97808 */ /* 0x000fe20006800000 */
[C---:B------:R-:W-:Y:S01]  /*17a40*/  FFMA.FTZ R184, -R232.reuse, R184, R22 ;  /* 0x000000b8e8b87223 */ /* 0x040fe20000010116 */
[----:B------:R-:W-:Y:S01]  /*17a50*/  IADD3 R22, PT, PT, R233, 0x127, -R38 ;  /* 0x00000127e9167810 */ /* 0x000fe20007ffe826 */
[----:B------:R-:W-:Y:S01]  /*17a60*/  FFMA.FTZ R49, -R232, R49, R20 ;  /* 0x00000031e8317223 */ /* 0x000fe20000010114 */
[----:B------:R-:W-:Y:S02]  /*17a70*/  IADD3 R20, PT, PT, R71, 0x127, -R38 ;  /* 0x0000012747147810 */ /* 0x000fe40007ffe826 */
[----:B------:R-:W-:Y:S02]  /*17a80*/  IABS R22, R22 ;  /* 0x0000001600167213 */ /* 0x000fe40000000000 */
[----:B------:R-:W-:Y:S02]  /*17a90*/  FSEL R49, R49, -INF , P6 ;  /* 0xff80000031317808 */ /* 0x000fe40003000000 */
[----:B------:R-:W-:Y:S01]  /*17aa0*/  IABS R20, R20 ;  /* 0x0000001400147213 */ /* 0x000fe20000000000 */
[----:B--2---:R-:W-:Y:S05]  /*17ab0*/  HMMA.16816.F32 R16, R4, R12, R16 ;  /* 0x0000000c0410723c */ /* 0x004fea0000001810 */
[----:B------:R-:W-:Y:S01]  /*17ac0*/  I2FP.F32.S32 R22, R22 ;  /* 0x0000001600167245 */ /* 0x000fe20000201400 */
[----:B------:R-:W-:Y:S01]  /*17ad0*/  VIADD R13, R70, 0xfffffee0 ;  /* 0xfffffee0460d7836 */ /* 0x000fe20000000000 */
[----:B------:R-:W-:-:S02]  /*17ae0*/  FSEL R49, R49, -INF , !P4 ;  /* 0xff80000031317808 */ /* 0x000fc40006000000 */
[----:B------:R-:W-:Y:S01]  /*17af0*/  FSEL R184, R184, -INF , P2 ;  /* 0xff800000b8b87808 */ /* 0x000fe20001000000 */
[----:B------:R-:W-:Y:S01]  /*17b00*/  FFMA.FTZ R21, -R232, R22, R21 ;  /* 0x00000016e8157223 */ /* 0x000fe20000010115 */
[C---:B------:R-:W-:Y:S02]  /*17b10*/  ISETP.GE.AND P5, PT, R24.reuse, R237, PT ;  /* 0x000000ed1800720c */ /* 0x040fe40003fa6270 */
[C---:B------:R-:W-:Y:S02]  /*17b20*/  ISETP.GE.AND P6, PT, R24.reuse, R234, PT ;  /* 0x000000ea1800720c */ /* 0x040fe40003fc6270 */
[C---:B------:R-:W-:Y:S02]  /*17b30*/  ISETP.GE.AND P4, PT, R24.reuse, R235, PT ;  /* 0x000000eb1800720c */ /* 0x040fe40003f86270 */
[----:B------:R-:W-:Y:S02]  /*17b40*/  ISETP.GE.AND P2, PT, R24, R236, PT ;  /* 0x000000ec1800720c */ /* 0x000fe40003f46270 */
[----:B------:R-:W-:Y:S01]  /*17b50*/  I2FP.F32.S32 R20, R20 ;  /* 0x0000001400147245 */ /* 0x000fe20000201400 */
[----:B------:R-:W-:Y:S03]  /*17b60*/  HMMA.16816.F32 R24, R8, R26, RZ ;  /* 0x0000001a0818723c */ /* 0x000fe600000018ff */
[----:B------:R-:W-:-:S02]  /*17b70*/  IADD3 R12, PT, PT, R71, 0x120, -R38 ;  /* 0x00000120470c7810 */ /* 0x000fc40007ffe826 */
[----:B------:R-:W-:Y:S01]  /*17b80*/  FSEL R48, R21, -INF , P5 ;  /* 0xff80000015307808 */ /* 0x000fe20002800000 */
[----:B------:R-:W-:Y:S01]  /*17b90*/  FFMA.FTZ R20, -R232, R20, R23 ;  /* 0x00000014e8147223 */ /* 0x000fe20000010117 */
[----:B------:R-:W-:Y:S02]  /*17ba0*/  IABS R12, R12 ;  /* 0x0000000c000c7213 */ /* 0x000fe40000000000 */
[----:B------:R-:W-:Y:S01]  /*17bb0*/  FSEL R184, R184, -INF , !P3 ;  /* 0xff800000b8b87808 */ /* 0x000fe20005800000 */
[----:B------:R-:W-:Y:S01]  /*17bc0*/  HMMA.16816.F32 R8, R8, R36, RZ ;  /* 0x000000240808723c */ /* 0x000fe200000018ff */
[----:B------:R-:W-:Y:S02]  /*17bd0*/  FSEL R48, R48, -INF , !P6 ;  /* 0xff80000030307808 */ /* 0x000fe40007000000 */
[----:B------:R-:W-:Y:S02]  /*17be0*/  I2FP.F32.S32 R12, R12 ;  /* 0x0000000c000c7245 */ /* 0x000fe40000201400 */
[----:B------:R-:W-:-:S02]  /*17bf0*/  FSEL R183, R20, -INF , P2 ;  /* 0xff80000014b77808 */ /* 0x000fc40001000000 */
[C---:B------:R-:W-:Y:S01]  /*17c00*/  ISETP.GE.AND P3, PT, R13.reuse, R237, PT ;  /* 0x000000ed0d00720c */ /* 0x040fe20003f66270 */
[----:B------:R-:W-:Y:S01]  /*17c10*/  FFMA.FTZ R18, -R232, R12, R18 ;  /* 0x0000000ce8127223 */ /* 0x000fe20000010112 */
[C---:B------:R-:W-:Y:S02]  /*17c20*/  ISETP.GE.AND P5, PT, R13.reuse, R234, PT ;  /* 0x000000ea0d00720c */ /* 0x040fe40003fa6270 */
[C---:B------:R-:W-:Y:S01]  /*17c30*/  ISETP.GE.AND P6, PT, R13.reuse, R235, PT ;  /* 0x000000eb0d00720c */ /* 0x040fe20003fc6270 */
[----:B------:R-:W-:Y:S05]  /*17c40*/  HMMA.16816.F32 R24, R4, R14, R24 ;  /* 0x0000000e0418723c */ /* 0x000fea0000001818 */
[----:B------:R-:W-:Y:S01]  /*17c50*/  ISETP.GE.AND P2, PT, R13, R236, PT ;  /* 0x000000ec0d00720c */ /* 0x000fe20003f46270 */
[----:B------:R-:W-:Y:S01]  /*17c60*/  VIADD R14, R70, 0xfffffee8 ;  /* 0xfffffee8460e7836 */ /* 0x000fe20000000000 */
[----:B------:R-:W-:-:S02]  /*17c70*/  IADD3 R13, PT, PT, R233, 0x11f, -R38 ;  /* 0x0000011fe90d7810 */ /* 0x000fc40007ffe826 */
[--C-:B------:R-:W-:Y:S02]  /*17c80*/  IADD3 R12, PT, PT, R71, 0x11f, -R38.reuse ;  /* 0x0000011f470c7810 */ /* 0x100fe40007ffe826 */
[----:B------:R-:W-:Y:S01]  /*17c90*/  IABS R13, R13 ;  /* 0x0000000d000d7213 */ /* 0x000fe20000000000 */
[----:B------:R-:W-:Y:S03]  /*17ca0*/  HMMA.16816.F32 R8, R4, R40, R8 ;  /* 0x000000280408723c */ /* 0x000fe60000001808 */
[----:B------:R-:W-:Y:S01]  /*17cb0*/  IADD3 R47, PT, PT, R233, 0x120, -R38 ;  /* 0x00000120e92f7810 */ /* 0x000fe20007ffe826 */
[----:B------:R-:W-:Y:S01]  /*17cc0*/  VIADD R6, R70, 0xfffffef0 ;  /* 0xfffffef046067836 */ /* 0x000fe20000000000 */
[----:B------:R-:W-:Y:S02]  /*17cd0*/  IABS R12, R12 ;  /* 0x0000000c000c7213 */ /* 0x000fe40000000000 */
[----:B------:R-:W-:-:S02]  /*17ce0*/  I2FP.F32.S32 R13, R13 ;  /* 0x0000000d000d7245 */ /* 0x000fc40000201400 */
[----:B------:R-:W-:Y:S02]  /*17cf0*/  IABS R47, R47 ;  /* 0x0000002f002f7213 */ /* 0x000fe40000000000 */
[----:B------:R-:W-:Y:S01]  /*17d00*/  I2FP.F32.S32 R12, R12 ;  /* 0x0000000c000c7245 */ /* 0x000fe20000201400 */
[C---:B------:R-:W-:Y:S01]  /*17d10*/  FFMA.FTZ R17, -R232.reuse, R13, R17 ;  /* 0x0000000de8117223 */ /* 0x040fe20000010111 */
[--C-:B------:R-:W-:Y:S02]  /*17d20*/  IADD3 R13, PT, PT, R233, 0x118, -R38.reuse ;  /* 0x00000118e90d7810 */ /* 0x100fe40007ffe826 */
[----:B------:R-:W-:Y:S01]  /*17d30*/  I2FP.F32.S32 R47, R47 ;  /* 0x0000002f002f7245 */ /* 0x000fe20000201400 */
[C---:B------:R-:W-:Y:S01]  /*17d40*/  FFMA.FTZ R19, -R232.reuse, R12, R19 ;  /* 0x0000000ce8137223 */ /* 0x040fe20000010113 */
[----:B------:R-:W-:Y:S02]  /*17d50*/  IADD3 R12, PT, PT, R71, 0x118, -R38 ;  /* 0x00000118470c7810 */ /* 0x000fe40007ffe826 */
[----:B------:R-:W-:Y:S01]  /*17d60*/  IABS R13, R13 ;  /* 0x0000000d000d7213 */ /* 0x000fe20000000000 */
[----:B------:R-:W-:Y:S01]  /*17d70*/  FFMA.FTZ R47, -R232, R47, R16 ;  /* 0x0000002fe82f7223 */ /* 0x000fe20000010110 */
[----:B------:R-:W-:Y:S01]  /*17d80*/  VIADD R16, R70, 0xfffffee1 ;  /* 0xfffffee146107836 */ /* 0x000fe20000000000 */
[----:B------:R-:W-:-:S02]  /*17d90*/  IABS R12, R12 ;  /* 0x0000000c000c7213 */ /* 0x000fc40000000000 */
[----:B------:R-:W-:Y:S02]  /*17da0*/  I2FP.F32.S32 R13, R13 ;  /* 0x0000000d000d7245 */ /* 0x000fe40000201400 */
[----:B------:R-:W-:Y:S02]  /*17db0*/  FSEL R183, R183, -INF , !P4 ;  /* 0xff800000b7b77808 */ /* 0x000fe40006000000 */
[----:B------:R-:W-:Y:S01]  /*17dc0*/  I2FP.F32.S32 R12, R12 ;  /* 0x0000000c000c7245 */ /* 0x000fe20000201400 */
[----:B------:R-:W-:Y:S01]  /*17dd0*/  FFMA.FTZ R24, -R232, R13, R24 ;  /* 0x0000000de8187223 */ /* 0x000fe20000010118 */
[----:B------:R-:W-:Y:S02]  /*17de0*/  ISETP.GE.AND P4, PT, R16, R237, PT ;  /* 0x000000ed1000720c */ /* 0x000fe40003f86270 */
[----:B------:R-:W-:Y:S01]  /*17df0*/  IADD3 R13, PT, PT, R233, 0x117, -R38 ;  /* 0x00000117e90d7810 */ /* 0x000fe20007ffe826 */
[----:B------:R-:W-:Y:S01]  /*17e00*/  FFMA.FTZ R26, -R232, R12, R26 ;  /* 0x0000000ce81a7223 */ /* 0x000fe2000001011a */
[----:B------:R-:W-:-:S02]  /*17e10*/  FSEL R47, R47, -INF , P3 ;  /* 0xff8000002f2f7808 */ /* 0x000fc40001800000 */
[----:B------:R-:W-:Y:S02]  /*17e20*/  FSEL R178, R18, -INF , P2 ;  /* 0xff80000012b27808 */ /* 0x000fe40001000000 */
[C---:B------:R-:W-:Y:S02]  /*17e30*/  ISETP.GE.AND P3, PT, R16.reuse, R234, PT ;  /* 0x000000ea1000720c */ /* 0x040fe40003f66270 */
[----:B------:R-:W-:Y:S02]  /*17e40*/  ISETP.GE.AND P2, PT, R16, R236, PT ;  /* 0x000000ec1000720c */ /* 0x000fe40003f46270 */
[----:B------:R-:W-:Y:S02]  /*17e50*/  FSEL R46, R17, -INF , P4 ;  /* 0xff800000112e7808 */ /* 0x000fe40002000000 */
[----:B------:R-:W-:Y:S02]  /*17e60*/  IADD3 R12, PT, PT, R71, 0x117, -R38 ;  /* 0x00000117470c7810 */ /* 0x000fe40007ffe826 */
[----:B------:R-:W-:-:S02]  /*17e70*/  IABS R13, R13 ;  /* 0x0000000d000d7213 */ /* 0x000fc40000000000 */
[----:B------:R-:W-:Y:S02]  /*17e80*/  IADD3 R5, PT, PT, R233, 0x110, -R38 ;  /* 0x00000110e9057810 */ /* 0x000fe40007ffe826 */
[----:B------:R-:W-:Y:S02]  /*17e90*/  FSEL R178, R178, -INF , !P6 ;  /* 0xff800000b2b27808 */ /* 0x000fe40007000000 */
[----:B------:R-:W-:Y:S02]  /*17ea0*/  FSEL R46, R46, -INF , !P3 ;  /* 0xff8000002e2e7808 */ /* 0x000fe40005800000 */
[----:B------:R-:W-:Y:S02]  /*17eb0*/  FSEL R165, R19, -INF , P2 ;  /* 0xff80000013a57808 */ /* 0x000fe40001000000 */
[----:B------:R-:W-:Y:S02]  /*17ec0*/  FSEL R47, R47, -INF , !P5 ;  /* 0xff8000002f2f7808 */ /* 0x000fe40006800000 */
[----:B------:R-:W-:-:S02]  /*17ed0*/  ISETP.GE.AND P6, PT, R14, R237, PT ;  /* 0x000000ed0e00720c */ /* 0x000fc40003fc6270 */
[C---:B------:R-:W-:Y:S02]  /*17ee0*/  ISETP.GE.AND P4, PT, R14.reuse, R234, PT ;  /* 0x000000ea0e00720c */ /* 0x040fe40003f86270 */
[C---:B------:R-:W-:Y:S02]  /*17ef0*/  ISETP.GE.AND P3, PT, R14.reuse, R235, PT ;  /* 0x000000eb0e00720c */ /* 0x040fe40003f66270 */
[----:B------:R-:W-:Y:S01]  /*17f00*/  ISETP.GE.AND P2, PT, R14, R236, PT ;  /* 0x000000ec0e00720c */ /* 0x000fe20003f46270 */
[----:B------:R-:W-:Y:S01]  /*17f10*/  VIADD R14, R70, 0xfffffee9 ;  /* 0xfffffee9460e7836 */ /* 0x000fe20000000000 */
[----:B------:R-:W-:Y:S02]  /*17f20*/  IABS R12, R12 ;  /* 0x0000000c000c7213 */ /* 0x000fe40000000000 */
[----:B------:R-:W-:Y:S02]  /*17f30*/  I2FP.F32.S32 R13, R13 ;  /* 0x0000000d000d7245 */ /* 0x000fe40000201400 */
[----:B------:R-:W-:-:S02]  /*17f40*/  IABS R5, R5 ;  /* 0x0000000500057213 */ /* 0x000fc40000000000 */
[----:B------:R-:W-:Y:S01]  /*17f50*/  ISETP.GE.AND P5, PT, R16, R235, PT ;  /* 0x000000eb1000720c */ /* 0x000fe20003fa6270 */
[C---:B------:R-:W-:Y:S01]  /*17f60*/  FFMA.FTZ R13, -R232.reuse, R13, R25 ;  /* 0x0000000de80d7223 */ /* 0x040fe20000010119 */
        /* <DEDUP_REMOVED lines=133> */
.L_x_5439:
        /* <DEDUP_REMOVED lines=8> */
.L_x_5440:
[----:B------:R-:W-:Y:S05]  /*18840*/  BSYNC.RECONVERGENT B0 ;  /* 0x0000000000007941 */ /* 0x000fea0003800200 */
.L_x_5438:
[C---:B------:R-:W-:Y:S01]  /*18850*/  IMAD.SHL.U32 R6, R214.reuse, 0x20, RZ ;  /* 0x00000020d6067824 */ /* 0x040fe200078e00ff */
[C---:B------:R-:W-:Y:S01]  /*18860*/  SHF.L.U64.HI R7, R214.reuse, 0x5, R215 ;  /* 0x00000005d6077819 */ /* 0x040fe200000102d7 */
[----:B------:R-:W-:Y:S02]  /*18870*/  IMAD.SHL.U32 R5, R214, 0x40, RZ ;  /* 0x00000040d6057824 */ /* 0x000fe400078e00ff */
[----:B------:R-:W-:Y:S01]  /*18880*/  @!P0 IMAD.MOV.U32 R10, RZ, RZ, R220 ;  /* 0x000000ffff0a8224 */ /* 0x000fe200078e00dc */
[----:B------:R-:W-:Y:S01]  /*18890*/  LEA R8, P1, R6, R220, 0x1 ;  /* 0x000000dc06087211 */ /* 0x000fe200078208ff */
[----:B------:R-:W-:-:S03]  /*188a0*/  @!P0 IMAD.MOV.U32 R11, RZ, RZ, R219 ;  /* 0x000000ffff0b8224 */ /* 0x000fc600078e00db */
[----:B------:R-:W-:Y:S02]  /*188b0*/  LEA.HI.X R9, R6, R219, R7, 0x1, P1 ;  /* 0x000000db06097211 */ /* 0x000fe400008f0c07 */
[CC--:B------:R-:W-:Y:S01]  /*188c0*/  IADD3 R14, P3, P2, R5.reuse, R8.reuse, R5 ;  /* 0x00000008050e7210 */ /* 0x0c0fe20007a7e005 */
[----:B------:R-:W-:Y:S01]  /*188d0*/  @!PT LDS RZ, [RZ] ;  /* 0x00000000fffff984 */ /* 0x000fe20000000800 */
[----:B------:R-:W-:Y:S01]  /*188e0*/  @!PT LDS RZ, [RZ] ;  /* 0x00000000fffff984 */ /* 0x000fe20000000800 */
[----:B------:R-:W-:Y:S01]  /*188f0*/  @!PT LDS RZ, [RZ] ;  /* 0x00000000fffff984 */ /* 0x000fe20000000800 */
[----:B------:R1:W-:Y:S01]  /*18900*/  @!P0 LDGSTS.E.BYPASS.LTC128B.128 [R33+0x1000], desc[UR4][R10.64] ;  /* 0x010000000a218fae */ /* 0x0003e2000b981a04 */
[----:B------:R-:W-:Y:S02]  /*18910*/  SHF.L.U64.HI R6, R214, 0x6, R215 ;  /* 0x00000006d6067819 */ /* 0x000fe400000102d7 */
[----:B------:R-:W-:Y:S01]  /*18920*/  IADD3 R12, P1, PT, R14, R5, RZ ;  /* 0x000000050e0c7210 */ /* 0x000fe20007f3e0ff */
[----:B------:R2:W-:Y:S01]  /*18930*/  @P0 STS.128 [R33+0x1000], RZ ;  /* 0x001000ff21000388 */ /* 0x0005e20000000c00 */
[--C-:B------:R-:W-:Y:S02]  /*18940*/  IADD3.X R15, PT, PT, R6, R9, R6.reuse, P3, P2 ;  /* 0x00000009060f7210 */ /* 0x100fe40001fe4406 */
[----:B------:R-:W-:Y:S01]  /*18950*/  @!P0 IADD3 R16, P5, PT, R5, R8, RZ ;  /* 0x0000000805108210 */ /* 0x000fe20007fbe0ff */
[----:B------:R-:W-:Y:S01]  /*18960*/  @!PT LDS RZ, [RZ] ;  /* 0x00000000fffff984 */ /* 0x000fe20000000800 */
[----:B------:R-:W-:Y:S01]  /*18970*/  @!PT LDS RZ, [RZ] ;  /* 0x00000000fffff984 */ /* 0x000fe20000000800 */
[----:B------:R-:W-:Y:S01]  /*18980*/  @!PT LDS RZ, [RZ] ;  /* 0x00000000fffff984 */ /* 0x000fe20000000800 */
[----:B------:R3:W-:Y:S02]  /*18990*/  @!P0 LDGSTS.E.BYPASS.LTC128B.128 [R33+0x1800], desc[UR4][R8.64] ;  /* 0x0180000008218fae */ /* 0x0007e4000b981a04 */
[----:B------:R-:W-:-:S02]  /*189a0*/  IMAD.X R13, R15, 0x1, R6, P1 ;  /* 0x000000010f0d7824 */ /* 0x000fc400008e0606 */
        /* <DEDUP_REMOVED lines=39> */
.L_x_5437:
[----:B------:R-:W-:Y:S05]  /*18c20*/  BSYNC.RECONVERGENT B1 ;  /* 0x0000000000017941 */ /* 0x000fea0003800200 */
.L_x_5436:
[----:B------:R-:W3:Y:S01]  /*18c30*/  LD.E R86, desc[UR4][R148.64+0xdc] ;  /* 0x0000dc0494567980 */ /* 0x000ee2000c101900 */
[----:B------:R-:W-:Y:S02]  /*18c40*/  FMNMX3.FTZ R6, R0, R69, R68, !PT ;  /* 0x0000004500067276 */ /* 0x000fe40007810044 */
[----:B------:R-:W-:Y:S02]  /*18c50*/  SHF.L.U32 R4, R4, 0x8, RZ ;  /* 0x0000000804047819 */ /* 0x000fe400000006ff */
[----:B------:R-:W-:Y:S02]  /*18c60*/  FMNMX3.FTZ R6, R6, R67, R65, !PT ;  /* 0x0000004306067276 */ /* 0x000fe40007810041 */
[----:B------:R-:W-:Y:S02]  /*18c70*/  LOP3.LUT R4, R4, 0x100, RZ, 0xc0, !PT ;  /* 0x0000010004047812 */ /* 0x000fe400078ec0ff */
[----:B------:R-:W-:Y:S02]  /*18c80*/  FMNMX3.FTZ R6, R6, R64, R63, !PT ;  /* 0x0000004006067276 */ /* 0x000fe4000781003f */
[----:B------:R-:W-:-:S02]  /*18c90*/  @P4 IADD3 R240, PT, PT, R44, -0x3, RZ ;  /* 0xfffffffd2cf04810 */ /* 0x000fc40007ffe0ff */
        /* <DEDUP_REMOVED lines=31> */
[----:B--2---:R-:W1:Y:S02]  /*18e90*/  SHFL.BFLY PT, R33, R5, 0x1, 0x1f ;  /* 0x0c201f0005217f89 */ /* 0x004e6400000e0000 */
        /* <DEDUP_REMOVED lines=9> */
[-CC-:B------:R-:W-:Y:S01]  /*18f30*/  FFMA.FTZ R80, R79, R86.reuse, -R83.reuse ;  /* 0x000000564f507223 */ /* 0x180fe20000010853 */
[----:B------:R-:W-:Y:S01]  /*18f40*/  FMNMX3.FTZ R34, R34, R117, R118, !PT ;  /* 0x0000007522227276 */ /* 0x000fe20007810076 */
[----:B------:R-:W-:Y:S01]  /*18f50*/  FFMA.FTZ R79, R84, R86, -R83 ;  /* 0x00000056544f7223 */ /* 0x000fe20000010853 */
[----:B------:R-:W-:Y:S01]  /*18f60*/  ISETP.NE.AND P0, PT, R108, RZ, PT ;  /* 0x000000ff6c00720c */ /* 0x000fe20003f05270 */
[----:B------:R-:W-:Y:S01]  /*18f70*/  FADD.FTZ R150, R0, -R150 ;  /* 0x8000009600967221 */ /* 0x000fe20000010000 */
        /* <DEDUP_REMOVED lines=9> */
[----:B------:R-:W-:Y:S01]  /*19010*/  FMUL.FTZ R150, R86, R150 ;  /* 0x0000009656967220 */ /* 0x000fe20000410000 */
[----:B------:R-:W-:Y:S01]  /*19020*/  MUFU.EX2 R128, R128 ;  /* 0x0000008000807308 */ /* 0x000fe20000000800 */
[--C-:B------:R-:W-:Y:S01]  /*19030*/  FFMA.FTZ R111, R64, R86, -R83.reuse ;  /* 0x00000056406f7223 */ /* 0x100fe20000010853 */
        /* <DEDUP_REMOVED lines=11> */
[-CC-:B------:R-:W-:Y:S01]  /*190f0*/  FFMA.FTZ R101, R58, R86.reuse, -R83.reuse ;  /* 0x000000563a657223 */ /* 0x180fe20000010853 */
[----:B------:R-:W-:Y:S01]  /*19100*/  FMNMX3.FTZ R34, R34, R177, R176, !PT ;  /* 0x000000b122227276 */ /* 0x000fe200078100b0 */
[-CC-:B------:R-:W-:Y:S01]  /*19110*/  FFMA.FTZ R99, R57, R86.reuse, -R83.reuse ;  /* 0x0000005639637223 */ /* 0x180fe20000010853 */
[----:B------:R-:W-:Y:S01]  /*19120*/  MUFU.EX2 R115, R115 ;  /* 0x0000007300737308 */ /* 0x000fe20000000800 */
[-CC-:B------:R-:W-:Y:S01]  /*19130*/  FFMA.FTZ R98, R56, R86.reuse, -R83.reuse ;  /* 0x0000005638627223 */ /* 0x180fe20000010853 */
[----:B------:R-:W-:Y:S01]  /*19140*/  FMNMX3.FTZ R34, R34, R175, R174, !PT ;  /* 0x000000af22227276 */ /* 0x000fe200078100ae */
[-CC-:B------:R-:W-:Y:S01]  /*19150*/  FFMA.FTZ R95, R66, R86.reuse, -R83.reuse ;  /* 0x00000056425f7223 */ /* 0x180fe20000010853 */
[-CC-:B------:R-:W-:Y:S01]  /*19160*/  FFMA.FTZ R92, R72, R86.reuse, -R83.reuse ;  /* 0x00000056485c7223 */ /* 0x180fe20000010853 */
[-CC-:B------:R-:W-:Y:S01]  /*19170*/  FFMA.FTZ R91, R73, R86.reuse, -R83.reuse ;  /* 0x00000056495b7223 */ /* 0x180fe20000010853 */
[----:B------:R-:W-:Y:S01]  /*19180*/  FMNMX3.FTZ R34, R34, R173, R172, !PT ;  /* 0x000000ad22227276 */ /* 0x000fe200078100ac */
[--C-:B------:R-:W-:Y:S01]  /*19190*/  FFMA.FTZ R90, R74, R86, -R83.reuse ;  /* 0x000000564a5a7223 */ /* 0x100fe20000010853 */
[----:B------:R-:W2:Y:S01]  /*191a0*/  MUFU.EX2 R114, R114 ;  /* 0x0000007200727308 */ /* 0x000ea20000000800 */
[----:B-1----:R-:W-:Y:S01]  /*191b0*/  F2FP.F16.F32.PACK_AB R13, R121, R128 ;  /* 0x00000080790d723e */ /* 0x002fe200000000ff */
[-CC-:B------:R-:W-:Y:S01]  /*191c0*/  FFMA.FTZ R88, R75, R86.reuse, -R83.reuse ;  /* 0x000000564b587223 */ /* 0x180fe20000010853 */
[----:B------:R-:W-:Y:S01]  /*191d0*/  FMNMX3.FTZ R34, R34, R171, R170, !PT ;  /* 0x000000ab22227276 */ /* 0x000fe200078100aa */
[-CC-:B------:R-:W-:Y:S01]  /*191e0*/  FFMA.FTZ R75, R186, R86.reuse, -R83.reuse ;  /* 0x00000056ba4b7223 */ /* 0x180fe20000010853 */
[-CC-:B------:R-:W-:Y:S01]  /*191f0*/  FFMA.FTZ R74, R188, R86.reuse, -R83.reuse ;  /* 0x00000056bc4a7223 */ /* 0x180fe20000010853 */
[-CC-:B------:R-:W-:Y:S01]  /*19200*/  FFMA.FTZ R73, R189, R86.reuse, -R83.reuse ;  /* 0x00000056bd497223 */ /* 0x180fe20000010853 */
[----:B------:R-:W-:Y:S01]  /*19210*/  FMNMX3.FTZ R34, R34, R169, R168, !PT ;  /* 0x000000a922227276 */ /* 0x000fe200078100a8 */
[----:B------:R-:W1:Y:S01]  /*19220*/  MUFU.EX2 R150, R150 ;  /* 0x0000009600967308 */ /* 0x000e620000000800 */
[-CC-:B------:R-:W-:Y:S01]  /*19230*/  FFMA.FTZ R72, R190, R86.reuse, -R83.reuse ;  /* 0x00000056be487223 */ /* 0x180fe20000010853 */
[-CC-:B------:R-:W-:Y:S01]  /*19240*/  FFMA.FTZ R71, R191, R86.reuse, -R83.reuse ;  /* 0x00000056bf477223 */ /* 0x180fe20000010853 */
        /* <DEDUP_REMOVED lines=13> */
[----:B------:R-:W2:Y:S01]  /*19320*/  MUFU.EX2 R109, R109 ;  /* 0x0000006d006d7308 */ /* 0x000ea20000000800 */
[-C--:B-1----:R-:W-:Y:S01]  /*19330*/  FMUL.FTZ R18, R146, R150.reuse ;  /* 0x0000009692127220 */ /* 0x082fe20000410000 */
[----:B------:R-:W-:Y:S01]  /*19340*/  FMUL.FTZ R19, R147, R150 ;  /* 0x0000009693137220 */ /* 0x000fe20000410000 */
        /* <DEDUP_REMOVED lines=25> */
[-CC-:B------:R-:W-:Y:S01]  /*194e0*/  FFMA.FTZ R58, R205, R86.reuse, -R83.reuse ;  /* 0x00000056cd3a7223 */ /* 0x180fe20000010853 */
[----:B---3--:R-:W-:Y:S01]  /*194f0*/  FADD.FTZ R114, R111, R114 ;  /* 0x000000726f727221 */ /* 0x008fe20000010000 */
[----:B------:R-:W-:Y:S01]  /*19500*/  FFMA.FTZ R57, R206, R86, -R83 ;  /* 0x00000056ce397223 */ /* 0x000fe20000010853 */
        /* <DEDUP_REMOVED lines=21> */
[----:B------:R-:W-:-:S05]  /*19660*/  FMNMX3.FTZ R34, R34, R40, R39, !PT ;  /* 0x0000002822227276 */ /* 0x000fca0007810027 */
[----:B------:R-:W3:Y:S01]  /*19670*/  SHFL.BFLY PT, R5, R34, 0x2, 0x1f ;  /* 0x0c401f0022057f89 */ /* 0x000ee200000e0000 */
[----:B------:R-:W-:Y:S08]  /*19680*/  MUFU.EX2 R96, R96 ;  /* 0x0000006000607308 */ /* 0x000ff00000000800 */
[----:B------:R-:W-:Y:S08]  /*19690*/  MUFU.EX2 R95, R95 ;  /* 0x0000005f005f7308 */ /* 0x000ff00000000800 */
[----:B------:R-:W-:Y:S01]  /*196a0*/  MUFU.EX2 R92, R92 ;  /* 0x0000005c005c7308 */ /* 0x000fe20000000800 */
[----:B---3--:R-:W-:-:S07]  /*196b0*/  FMNMX.FTZ R34, R34, R5, !PT ;  /* 0x0000000522227209 */ /* 0x008fce0007810000 */
[----:B------:R-:W-:Y:S01]  /*196c0*/  MUFU.EX2 R91, R91 ;  /* 0x0000005b005b7308 */ /* 0x000fe20000000800 */
[----:B------:R-:W3:Y:S01]  /*196d0*/  S2R R5, SR_TID.X ;  /* 0x0000000000057919 */ /* 0x000ee20000002100 */
[----:B------:R-:W4:Y:S06]  /*196e0*/  SHFL.BFLY PT, R6, R34, 0x1, 0x1f ;  /* 0x0c201f0022067f89 */ /* 0x000f2c00000e0000 */
[----:B------:R-:W-:Y:S08]  /*196f0*/  MUFU.EX2 R90, R90 ;  /* 0x0000005a005a7308 */ /* 0x000ff00000000800 */
[----:B------:R-:W-:Y:S08]  /*19700*/  MUFU.EX2 R88, R88 ;  /* 0x0000005800587308 */ /* 0x000ff00000000800 */
[----:B------:R-:W-:Y:S01]  /*19710*/  MUFU.EX2 R87, R87 ;  /* 0x0000005700577308 */ /* 0x000fe20000000800 */
[----:B----4-:R-:W-:-:S07]  /*19720*/  FMNMX.FTZ R34, R34, R6, !PT ;  /* 0x0000000622227209 */ /* 0x010fce0007810000 */
[----:B------:R-:W-:Y:S01]  /*19730*/  MUFU.EX2 R82, R82 ;  /* 0x0000005200527308 */ /* 0x000fe20000000800 */
[----:B---3--:R-:W-:Y:S01]  /*19740*/  SHF.L.U32 R5, R5, 0x5, RZ ;  /* 0x0000000505057819 */ /* 0x008fe200000006ff */
[----:B------:R-:W-:Y:S01]  /*19750*/  FMUL.FTZ R84, R86, R34 ;  /* 0x0000002256547220 */ /* 0x000fe20000410000 */
[----:B------:R-:W-:Y:S02]  /*19760*/  FSETP.NEU.FTZ.AND P1, PT, R34, -INF , PT ;  /* 0xff8000002200780b */ /* 0x000fe40003f3d000 */
[----:B------:R-:W-:Y:S02]  /*19770*/  LOP3.LUT R4, R4, 0x20, R5, 0xf8, !PT ;  /* 0x0000002004047812 */ /* 0x000fe400078ef805 */
[----:B------:R-:W-:Y:S01]  /*19780*/  FSEL R0, R34, RZ, P1 ;  /* 0x000000ff22007208 */ /* 0x000fe20000800000 */
[----:B------:R-:W-:Y:S01]  /*19790*/  MUFU.EX2 R81, R81 ;  /* 0x0000005100517308 */ /* 0x000fe20000000800 */
[----:B------:R-:W-:Y:S02]  /*197a0*/  LOP3.LUT R3, R4, R3, RZ, 0xfc, !PT ;  /* 0x0000000304037212 */ /* 0x000fe400078efcff */
[----:B------:R-:W-:Y:S01]  /*197b0*/  FSEL R84, R84, RZ, P1 ;  /* 0x000000ff54547208 */ /* 0x000fe20000800000 */
[----:B------:R-:W-:Y:S01]  /*197c0*/  FADD.FTZ R0, R2, -R0 ;  /* 0x8000000002007221 */ /* 0x000fe20000010000 */
[----:B------:R-:W-:-:S03]  /*197d0*/  LEA R3, R3, UR6, 0x1 ;  /* 0x0000000603037c11 */ /* 0x000fc6000f8e08ff */
[----:B------:R-:W-:Y:S01]  /*197e0*/  FMUL.FTZ R0, R86, R0 ;  /* 0x0000000056007220 */ /* 0x000fe20000410000 */
[----:B------:R-:W-:Y:S01]  /*197f0*/  IADD3 R2, PT, PT, R3, 0x5000, RZ ;  /* 0x0000500003027810 */ /* 0x000fe20007ffe0ff */
[----:B------:R-:W3:Y:S01]  /*19800*/  LDSM.16.MT88.4 R4, [R3+0x5000] ;  /* 0x005000000304783b */ /* 0x000ee20000004200 */
[-CC-:B------:R-:W-:Y:S01]  /*19810*/  FFMA.FTZ R123, R123, R86.reuse, -R84.reuse ;  /* 0x000000567b7b7223 */ /* 0x180fe20000010854 */
[----:B------:R4:W5:Y:S01]  /*19820*/  MUFU.EX2 R124, R0 ;  /* 0x00000000007c7308 */ /* 0x0009620000000800 */
[-CC-:B------:R-:W-:Y:S01]  /*19830*/  FFMA.FTZ R122, R122, R86.reuse, -R84.reuse ;  /* 0x000000567a7a7223 */ /* 0x180fe20000010854 */
[-CC-:B------:R-:W-:Y:S01]  /*19840*/  FFMA.FTZ R117, R117, R86.reuse, -R84.reuse ;  /* 0x0000005675757223 */ /* 0x180fe20000010854 */
[-CC-:B------:R-:W-:Y:S01]  /*19850*/  FFMA.FTZ R118, R118, R86.reuse, -R84.reuse ;  /* 0x0000005676767223 */ /* 0x180fe20000010854 */
[----:B------:R-:W-:Y:S01]  /*19860*/  LDSM.16.MT88.4 R20, [R3+0x5400] ;  /* 0x005400000314783b */ /* 0x000fe20000004200 */
[-CC-:B------:R-:W-:Y:S01]  /*19870*/  FFMA.FTZ R112, R112, R86.reuse, -R84.reuse ;  /* 0x0000005670707223 */ /* 0x180fe20000010854 */
[-CC-:B------:R-:W-:Y:S01]  /*19880*/  FFMA.FTZ R108, R125, R86.reuse, -R84.reuse ;  /* 0x000000567d6c7223 */ /* 0x180fe20000010854 */
[-CC-:B------:R-:W-:Y:S01]  /*19890*/  FFMA.FTZ R116, R116, R86.reuse, -R84.reuse ;  /* 0x0000005674747223 */ /* 0x180fe20000010854 */
[----:B------:R-:W-:Y:S01]  /*198a0*/  MUFU.EX2 R123, R123 ;  /* 0x0000007b007b7308 */ /* 0x000fe20000000800 */
[-CC-:B------:R-:W-:Y:S01]  /*198b0*/  FFMA.FTZ R119, R119, R86.reuse, -R84.reuse ;  /* 0x0000005677777223 */ /* 0x180fe20000010854 */
[-CC-:B------:R-:W-:Y:S01]  /*198c0*/  FFMA.FTZ R125, R31, R86.reuse, -R84.reuse ;  /* 0x000000561f7d7223 */ /* 0x180fe20000010854 */
[-CC-:B------:R-:W-:Y:S01]  /*198d0*/  FFMA.FTZ R131, R29, R86.reuse, -R84.reuse ;  /* 0x000000561d837223 */ /* 0x180fe20000010854 */
[----:B--2---:R-:W-:Y:S01]  /*198e0*/  F2FP.F16.F32.PACK_AB R29, R109, R111 ;  /* 0x0000006f6d1d723e */ /* 0x004fe200000000ff */
[-CC-:B------:R-:W-:Y:S01]  /*198f0*/  FFMA.FTZ R130, R130, R86.reuse, -R84.reuse ;  /* 0x0000005682827223 */ /* 0x180fe20000010854 */
[----:B-1----:R-:W-:Y:S01]  /*19900*/  F2FP.F16.F32.PACK_AB R31, R106, R107 ;  /* 0x0000006b6a1f723e */ /* 0x002fe200000000ff */
[--C-:B------:R-:W-:Y:S01]  /*19910*/  FFMA.FTZ R147, R171, R86, -R84.reuse ;  /* 0x00000056ab937223 */ /* 0x100fe20000010854 */
[----:B------:R-:W1:Y:S01]  /*19920*/  MUFU.EX2 R122, R122 ;  /* 0x0000007a007a7308 */ /* 0x000e620000000800 */
[----:B----4-:R-:W-:Y:S01]  /*19930*/  IADD3 R0, PT, PT, R3, 0x5020, RZ ;  /* 0x0000502003007810 */ /* 0x010fe20007ffe0ff */
[-C--:B-----5:R-:W-:Y:S01]  /*19940*/  FMUL.FTZ R16, R144, R124.reuse ;  /* 0x0000007c90107220 */ /* 0x0a0fe20000410000 */
        /* <DEDUP_REMOVED lines=9> */
[----:B------:R-:W4:Y:S01]  /*199e0*/  LDSM.16.MT88.4 R24, [R0+0x400] ;  /* 0x000400000018783b */ /* 0x000f220000004200 */
[----:B------:R-:W-:Y:S01]  /*199f0*/  FMUL.FTZ R133, R133, R124 ;  /* 0x0000007c85857220 */ /* 0x000fe20000410000 */
[-CC-:B------:R-:W-:Y:S01]  /*19a00*/  FFMA.FTZ R144, R175, R86.reuse, -R84.reuse ;  /* 0x00000056af907223 */ /* 0x180fe20000010854 */
[-CC-:B------:R-:W-:Y:S01]  /*19a10*/  FFMA.FTZ R145, R174, R86.reuse, -R84.reuse ;  /* 0x00000056ae917223 */ /* 0x180fe20000010854 */
[-CC-:B------:R-:W-:Y:S01]  /*19a20*/  FFMA.FTZ R146, R173, R86.reuse, -R84.reuse ;  /* 0x00000056ad927223 */ /* 0x180fe20000010854 */
[----:B------:R-:W5:Y:S01]  /*19a30*/  MUFU.EX2 R118, R118 ;  /* 0x0000007600767308 */ /* 0x000f620000000800 */
        /* <DEDUP_REMOVED lines=8> */
[-CC-:B------:R-:W-:Y:S01]  /*19ac0*/  FFMA.FTZ R174, R162, R86.reuse, -R84.reuse ;  /* 0x00000056a2ae7223 */ /* 0x180fe20000010854 */
[-CC-:B------:R-:W-:Y:S01]  /*19ad0*/  FFMA.FTZ R164, R164, R86.reuse, -R84.reuse ;  /* 0x00000056a4a47223 */ /* 0x180fe20000010854 */
[-CC-:B------:R-:W-:Y:S01]  /*19ae0*/  FFMA.FTZ R163, R163, R86.reuse, -R84.reuse ;  /* 0x00000056a3a37223 */ /* 0x180fe20000010854 */
[----:B------:R-:W-:Y:S01]  /*19af0*/  FFMA.FTZ R162, R161, R86, -R84 ;  /* 0x00000056a1a27223 */ /* 0x000fe20000010854 */
[----:B------:R-:W-:Y:S01]  /*19b00*/  FFMA.FTZ R123, R242, R124, R123 ;  /* 0x0000007cf27b7223 */ /* 0x000fe2000001007b */
[-C--:B------:R-:W-:Y:S01]  /*19b10*/  FFMA.FTZ R111, R110, R86.reuse, -R83 ;  /* 0x000000566e6f7223 */ /* 0x080fe20000010853 */
[----:B------:R-:W-:Y:S01]  /*19b20*/  FADD.FTZ R110, R109, R114 ;  /* 0x000000726d6e7221 */ /* 0x000fe20000010000 */
[----:B------:R-:W2:Y:S01]  /*19b30*/  MUFU.EX2 R108, R108 ;  /* 0x0000006c006c7308 */ /* 0x000ea20000000800 */
[----:B-----5:R-:W-:Y:S01]  /*19b40*/  F2FP.F16.F32.PACK_AB R14, R118, R117 ;  /* 0x00000075760e723e */ /* 0x020fe200000000ff */
[----:B------:R-:W-:Y:S01]  /*19b50*/  FADD.FTZ R122, R122, R123 ;  /* 0x0000007b7a7a7221 */ /* 0x000fe20000010000 */
[----:B------:R-:W-:Y:S01]  /*19b60*/  FADD.FTZ R110, R107, R110 ;  /* 0x0000006e6b6e7221 */ /* 0x000fe20000010000 */
[-CC-:B------:R-:W-:Y:S01]  /*19b70*/  FFMA.FTZ R160, R160, R86.reuse, -R84.reuse ;  /* 0x00000056a0a07223 */ /* 0x180fe20000010854 */
[-C--:B------:R-:W-:Y:S01]  /*19b80*/  FFMA.FTZ R159, R159, R86.reuse, -R84 ;  /* 0x000000569f9f7223 */ /* 0x080fe20000010854 */
[----:B------:R-:W-:Y:S01]  /*19b90*/  FADD.FTZ R122, R117, R122 ;  /* 0x0000007a757a7221 */ /* 0x000fe20000010000 */
[-C--:B------:R-:W-:Y:S01]  /*19ba0*/  FFMA.FTZ R158, R158, R86.reuse, -R84 ;  /* 0x000000569e9e7223 */ /* 0x080fe20000010854 */
[----:B------:R-:W-:Y:S01]  /*19bb0*/  MUFU.EX2 R116, R116 ;  /* 0x0000007400747308 */ /* 0x000fe20000000800 */
[C---:B---3--:R-:W-:Y:S05]  /*19bc0*/  HMMA.16816.F32 R16, R12.reuse, R4, R16 ;  /* 0x000000040c10723c */ /* 0x048fea0000001810 */
[----:B------:R-:W-:Y:S01]  /*19bd0*/  FADD.FTZ R118, R118, R122 ;  /* 0x0000007a76767221 */ /* 0x000fe20000010000 */
[-C--:B------:R-:W-:Y:S01]  /*19be0*/  FFMA.FTZ R175, R157, R86.reuse, -R84 ;  /* 0x000000569daf7223 */ /* 0x080fe20000010854 */
[----:B------:R-:W-:Y:S01]  /*19bf0*/  FADD.FTZ R106, R106, R110 ;  /* 0x0000006e6a6a7221 */ /* 0x000fe20000010000 */
[-C--:B------:R-:W-:Y:S01]  /*19c00*/  FFMA.FTZ R156, R156, R86.reuse, -R84 ;  /* 0x000000569c9c7223 */ /* 0x080fe20000010854 */
[----:B-1----:R-:W-:Y:S01]  /*19c10*/  FADD.FTZ R118, R112, R118 ;  /* 0x0000007670767221 */ /* 0x002fe20000010000 */
[--C-:B------:R-:W-:Y:S01]  /*19c20*/  FFMA.FTZ R155, R155, R86, -R84.reuse ;  /* 0x000000569b9b7223 */ /* 0x100fe20000010854 */
[----:B------:R-:W1:Y:S01]  /*19c30*/  MUFU.EX2 R119, R119 ;  /* 0x0000007700777308 */ /* 0x000e620000000800 */
[C---:B------:R-:W-:Y:S03]  /*19c40*/  HMMA.16816.F32 R4, R12.reuse, R6, R140 ;  /* 0x000000060c04723c */ /* 0x040fe6000000188c */
[----:B--2---:R-:W-:Y:S01]  /*19c50*/  F2FP.F16.F32.PACK_AB R28, R108, R112 ;  /* 0x000000706c1c723e */ /* 0x004fe200000000ff */
[-CC-:B------:R-:W-:Y:S01]  /*19c60*/  FFMA.FTZ R140, R129, R86.reuse, -R84.reuse ;  /* 0x00000056818c7223 */ /* 0x180fe20000010854 */
[-CC-:B------:R-:W-:Y:S01]  /*19c70*/  FFMA.FTZ R142, R177, R86.reuse, -R84.reuse ;  /* 0x00000056b18e7223 */ /* 0x180fe20000010854 */
[-C--:B------:R-:W-:Y:S01]  /*19c80*/  FFMA.FTZ R143, R176, R86.reuse, -R84 ;  /* 0x00000056b08f7223 */ /* 0x080fe20000010854 */
[----:B------:R-:W-:Y:S01]  /*19c90*/  FADD.FTZ R118, R108, R118 ;  /* 0x000000766c767221 */ /* 0x000fe20000010000 */
[----:B------:R-:W-:Y:S01]  /*19ca0*/  FADD.FTZ R106, R104, R106 ;  /* 0x0000006a686a7221 */ /* 0x000fe20000010000 */
[----:B------:R-:W-:Y:S01]  /*19cb0*/  MUFU.EX2 R125, R125 ;  /* 0x0000007d007d7308 */ /* 0x000fe20000000800 */
[C---:B------:R-:W-:Y:S03]  /*19cc0*/  HMMA.16816.F32 R136, R12.reuse, R8, R136 ;  /* 0x000000080c88723c */ /* 0x040fe60000001888 */
[-C--:B------:R-:W-:Y:S01]  /*19cd0*/  FFMA.FTZ R154, R154, R86.reuse, -R84 ;  /* 0x000000569a9a7223 */ /* 0x080fe20000010854 */
[----:B------:R-:W-:Y:S01]  /*19ce0*/  FADD.FTZ R106, R102, R106 ;  /* 0x0000006a666a7221 */ /* 0x000fe20000010000 */
[-CC-:B------:R-:W-:Y:S01]  /*19cf0*/  FFMA.FTZ R153, R153, R86.reuse, -R84.reuse ;  /* 0x0000005699997223 */ /* 0x180fe20000010854 */
[-CC-:B------:R-:W-:Y:S01]  /*19d00*/  FFMA.FTZ R127, R127, R86.reuse, -R84.reuse ;  /* 0x000000567f7f7223 */ /* 0x180fe20000010854 */
[-CC-:B------:R-:W-:Y:S01]  /*19d10*/  FFMA.FTZ R126, R126, R86.reuse, -R84.reuse ;  /* 0x000000567e7e7223 */ /* 0x180fe20000010854 */
[--C-:B------:R-:W-:Y:S01]  /*19d20*/  FFMA.FTZ R120, R120, R86, -R84.reuse ;  /* 0x0000005678787223 */ /* 0x100fe20000010854 */
[----:B------:R-:W2:Y:S01]  /*19d30*/  MUFU.EX2 R131, R131 ;  /* 0x0000008300837308 */ /* 0x000ea20000000800 */
[----:B------:R-:W-:Y:S03]  /*19d40*/  HMMA.16816.F32 R12, R12, R10, R132 ;  /* 0x0000000a0c0c723c */ /* 0x000fe60000001884 */
[----:B-1----:R-:W-:Y:S01]  /*19d50*/  F2FP.F16.F32.PACK_AB R30, R119, R116 ;  /* 0x00000074771e723e */ /* 0x002fe200000000ff */
[----:B------:R-:W1:Y:S01]  /*19d60*/  LDSM.16.MT88.4 R8, [R3+0x5800] ;  /* 0x005800000308783b */ /* 0x000e620000004200 */
[-CC-:B------:R-:W-:Y:S01]  /*19d70*/  FFMA.FTZ R132, R182, R86.reuse, -R84.reuse ;  /* 0x00000056b6847223 */ /* 0x180fe20000010854 */
[-CC-:B------:R-:W-:Y:S01]  /*19d80*/  FFMA.FTZ R133, R181, R86.reuse, -R84.reuse ;  /* 0x00000056b5857223 */ /* 0x180fe20000010854 */
[-CC-:B------:R-:W-:Y:S01]  /*19d90*/  FFMA.FTZ R135, R180, R86.reuse, -R84.reuse ;  /* 0x00000056b4877223 */ /* 0x180fe20000010854 */
[-C--:B------:R-:W-:Y:S01]  /*19da0*/  FFMA.FTZ R134, R179, R86.reuse, -R84 ;  /* 0x00000056b3867223 */ /* 0x080fe20000010854 */
        /* <DEDUP_REMOVED lines=10> */
[----:B------:R-:W5:Y:S02]  /*19e50*/  LDSM.16.MT88.4 R20, [R0+0x800] ;  /* 0x000800000014783b */ /* 0x000f640000004200 */
[-CC-:B------:R-:W-:Y:S01]  /*19e60*/  FFMA.FTZ R97, R97, R86.reuse, -R84.reuse ;  /* 0x0000005661617223 */ /* 0x180fe20000010854 */
[-CC-:B------:R-:W-:Y:S01]  /*19e70*/  FFMA.FTZ R2, R194, R86.reuse, -R83.reuse ;  /* 0x00000056c2027223 */ /* 0x180fe20000010853 */
[-CC-:B------:R-:W-:Y:S01]  /*19e80*/  FFMA.FTZ R94, R94, R86.reuse, -R84.reuse ;  /* 0x000000565e5e7223 */ /* 0x180fe20000010854 */
[-CC-:B------:R-:W-:Y:S01]  /*19e90*/  FFMA.FTZ R89, R89, R86.reuse, -R84.reuse ;  /* 0x0000005659597223 */ /* 0x180fe20000010854 */
[-CC-:B------:R-:W-:Y:S01]  /*19ea0*/  FFMA.FTZ R85, R85, R86.reuse, -R84.reuse ;  /* 0x0000005655557223 */ /* 0x180fe20000010854 */
[----:B------:R-:W-:Y:S01]  /*19eb0*/  MUFU.EX2 R133, R133 ;  /* 0x0000008500857308 */ /* 0x000fe20000000800 */
[C---:B----4-:R-:W-:Y:S03]  /*19ec0*/  HMMA.16816.F32 R136, R28.reuse, R24, R136 ;  /* 0x000000181c88723c */ /* 0x050fe60000001888 */
[-CC-:B------:R-:W-:Y:S01]  /*19ed0*/  FFMA.FTZ R93, R93, R86.reuse, -R84.reuse ;  /* 0x000000565d5d7223 */ /* 0x180fe20000010854 */
[-CC-:B------:R-:W-:Y:S01]  /*19ee0*/  FFMA.FTZ R129, R187, R86.reuse, -R83.reuse ;  /* 0x00000056bb817223 */ /* 0x180fe20000010853 */
[-CC-:B------:R-:W-:Y:S01]  /*19ef0*/  FFMA.FTZ R141, R185, R86.reuse, -R83.reuse ;  /* 0x00000056b98d7223 */ /* 0x180fe20000010853 */
[-CC-:B------:R-:W-:Y:S01]  /*19f00*/  FFMA.FTZ R170, R184, R86.reuse, -R83.reuse ;  /* 0x00000056b8aa7223 */ /* 0x180fe20000010853 */
[-C--:B------:R-:W-:Y:S01]  /*19f10*/  FFMA.FTZ R166, R183, R86.reuse, -R83 ;  /* 0x00000056b7a67223 */ /* 0x080fe20000010853 */
[----:B------:R-:W-:Y:S01]  /*19f20*/  FFMA.FTZ R51, R51, R86, -R84 ;  /* 0x0000005633337223 */ /* 0x000fe20000010854 */
[----:B------:R-:W4:Y:S01]  /*19f30*/  MUFU.EX2 R135, R135 ;  /* 0x0000008700877308 */ /* 0x000f220000000800 */
[----:B------:R-:W-:Y:S01]  /*19f40*/  HMMA.16816.F32 R24, R28, R26, R12 ;  /* 0x0000001a1c18723c */ /* 0x000fe2000000180c */
[----:B------:R-:W4:Y:S02]  /*19f50*/  LDSM.16.MT88.4 R12, [R3+0x5c00] ;  /* 0x005c0000030c783b */ /* 0x000f240000004200 */
        /* <DEDUP_REMOVED lines=10> */
[-C--:B------:R-:W-:Y:S01]  /*1a000*/  FFMA.FTZ R48, R48, R86.reuse, -R84 ;  /* 0x0000005630307223 */ /* 0x080fe20000010854 */
[----:B------:R-:W-:Y:S01]  /*1a010*/  FADD.FTZ R130, R130, R125 ;  /* 0x0000007d82827221 */ /* 0x000fe20000010000 */
[----:B------:R-:W-:Y:S01]  /*1a020*/  FADD.FTZ R101, R99, R101 ;  /* 0x0000006563657221 */ /* 0x000fe20000010000 */
[----:B------:R-:W2:Y:S01]  /*1a030*/  MUFU.EX2 R140, R140 ;  /* 0x0000008c008c7308 */ /* 0x000ea20000000800 */
[C---:B-1----:R-:W-:Y:S03]  /*1a040*/  HMMA.16816.F32 R16, R28.reuse, R8, R16 ;  /* 0x000000081c10723c */ /* 0x042fe60000001810 */
[----:B------:R-:W-:Y:S01]  /*1a050*/  FADD.FTZ R130, R132, R130 ;  /* 0x0000008284827221 */ /* 0x000fe20000010000 */
[-CC-:B------:R-:W-:Y:S01]  /*1a060*/  FFMA.FTZ R161, R178, R86.reuse, -R83.reuse ;  /* 0x00000056b2a17223 */ /* 0x180fe20000010853 */
[-C--:B------:R-:W-:Y:S01]  /*1a070*/  FFMA.FTZ R157, R165, R86.reuse, -R83 ;  /* 0x00000056a59d7223 */ /* 0x080fe20000010853 */
[-CC-:B------:R-:W-:Y:S01]  /*1a080*/  FFMA.FTZ R47, R47, R86.reuse, -R84.reuse ;  /* 0x000000562f2f7223 */ /* 0x180fe20000010854 */
[-CC-:B------:R-:W-:Y:S01]  /*1a090*/  FFMA.FTZ R46, R46, R86.reuse, -R84.reuse ;  /* 0x000000562e2e7223 */ /* 0x180fe20000010854 */
[-CC-:B------:R-:W-:Y:S01]  /*1a0a0*/  FFMA.FTZ R45, R45, R86.reuse, -R84.reuse ;  /* 0x000000562d2d7223 */ /* 0x180fe20000010854 */
[----:B------:R-:W-:Y:S01]  /*1a0b0*/  MUFU.EX2 R142, R142 ;  /* 0x0000008e008e7308 */ /* 0x000fe20000000800 */
[----:B------:R-:W-:Y:S01]  /*1a0c0*/  HMMA.16816.F32 R4, R28, R10, R4 ;  /* 0x0000000a1c04723c */ /* 0x000fe20000001804 */
[----:B------:R-:W1:Y:S02]  /*1a0d0*/  LDSM.16.MT88.4 R8, [R0+0xc00] ;  /* 0x000c00000008783b */ /* 0x000e640000004200 */
[-CC-:B------:R-:W-:Y:S01]  /*1a0e0*/  FFMA.FTZ R43, R43, R86.reuse, -R84.reuse ;  /* 0x000000562b2b7223 */ /* 0x180fe20000010854 */
[-CC-:B------:R-:W-:Y:S01]  /*1a0f0*/  FFMA.FTZ R42, R42, R86.reuse, -R84.reuse ;  /* 0x000000562a2a7223 */ /* 0x180fe20000010854 */
[----:B------:R-:W-:-:S02]  /*1a100*/  FFMA.FTZ R242, R39, R86, -R84 ;  /* 0x0000005627f27223 */ /* 0x000fc40000010854 */
[----:B------:R-:W3:Y:S01]  /*1a110*/  MUFU.EX2 R143, R143 ;  /* 0x0000008f008f7308 */ /* 0x000ee20000000800 */
[C---:B-----5:R-:W-:Y:S07]  /*1a120*/  HMMA.16816.F32 R136, R28.reuse, R20, R136 ;  /* 0x000000141c88723c */ /* 0x060fee0000001888 */
[----:B------:R-:W-:Y:S01]  /*1a130*/  MUFU.EX2 R144, R144 ;  /* 0x0000009000907308 */ /* 0x000fe20000000800 */
[----:B------:R-:W-:Y:S01]  /*1a140*/  HMMA.16816.F32 R24, R28, R22, R24 ;  /* 0x000000161c18723c */ /* 0x000fe20000001818 */
[----:B------:R-:W5:Y:S02]  /*1a150*/  LDSM.16.MT88.4 R20, [R3+0x6000] ;  /* 0x006000000314783b */ /* 0x000f640000004200 */
[----:B----4-:R-:W-:Y:S01]  /*1a160*/  F2FP.F16.F32.PACK_AB R28, R135, R133 ;  /* 0x00000085871c723e */ /* 0x010fe200000000ff */
        /* <DEDUP_REMOVED lines=16> */
[----:B------:R-:W4:Y:S01]  /*1a270*/  LDSM.16.MT88.4 R12, [R0+0x1000] ;  /* 0x00100000000c783b */ /* 0x000f220000004200 */
[----:B------:R-:W-:Y:S06]  /*1a280*/  MUFU.EX2 R79, R79 ;  /* 0x0000004f004f7308 */ /* 0x000fec0000000800 */
[C---:B-1----:R-:W-:Y:S02]  /*1a290*/  HMMA.16816.F32 R136, R28.reuse, R8, R136 ;  /* 0x000000081c88723c */ /* 0x042fe40000001888 */
[----:B------:R-:W-:Y:S06]  /*1a2a0*/  MUFU.EX2 R146, R146 ;  /* 0x0000009200927308 */ /* 0x000fec0000000800 */
[----:B------:R-:W-:Y:S03]  /*1a2b0*/  HMMA.16816.F32 R24, R28, R10, R24 ;  /* 0x0000000a1c18723c */ /* 0x000fe60000001818 */
[----:B---3--:R-:W-:Y:S01]  /*1a2c0*/  F2FP.F16.F32.PACK_AB R28, R143, R142 ;  /* 0x0000008e8f1c723e */ /* 0x008fe200000000ff */
[----:B------:R-:W1:Y:S01]  /*1a2d0*/  LDSM.16.MT88.4 R8, [R3+0x6400] ;  /* 0x006400000308783b */ /* 0x000e620000004200 */
[----:B------:R-:W-:Y:S01]  /*1a2e0*/  F2FP.F16.F32.PACK_AB R29, R90, R91 ;  /* 0x0000005b5a1d723e */ /* 0x000fe200000000ff */
[----:B------:R-:W3:Y:S01]  /*1a2f0*/  MUFU.EX2 R172, R172 ;  /* 0x000000ac00ac7308 */ /* 0x000ee20000000800 */
        /* <DEDUP_REMOVED lines=8> */
[----:B-----5:R-:W-:Y:S03]  /*1a380*/  HMMA.16816.F32 R16, R28, R20, R16 ;  /* 0x000000141c10723c */ /* 0x020fe60000001810 */
[----:B------:R-:W-:Y:S01]  /*1a390*/  FADD.FTZ R144, R144, R142 ;  /* 0x0000008e90907221 */ /* 0x000fe20000010000 */
[----:B------:R-:W-:-:S03]  /*1a3a0*/  FADD.FTZ R87, R87, R90 ;  /* 0x0000005a57577221 */ /* 0x000fc60000010000 */
[----:B------:R-:W-:Y:S01]  /*1a3b0*/  FADD.FTZ R144, R145, R144 ;  /* 0x0000009091907221 */ /* 0x000fe20000010000 */
[----:B------:R-:W2:Y:S01]  /*1a3c0*/  MUFU.EX2 R171, R171 ;  /* 0x000000ab00ab7308 */ /* 0x000ea20000000800 */
[----:B------:R-:W-:Y:S01]  /*1a3d0*/  FADD.FTZ R87, R82, R87 ;  /* 0x0000005752577221 */ /* 0x000fe20000010000 */
[C---:B------:R-:W-:Y:S01]  /*1a3e0*/  HMMA.16816.F32 R4, R28.reuse, R22, R4 ;  /* 0x000000161c04723c */ /* 0x040fe20000001804 */
[----:B------:R-:W5:Y:S05]  /*1a3f0*/  LDSM.16.MT88.4 R20, [R0+0x1400] ;  /* 0x001400000014783b */ /* 0x000f6a0000004200 */
[----:B------:R-:W1:Y:S02]  /*1a400*/  MUFU.EX2 R78, R78 ;  /* 0x0000004e004e7308 */ /* 0x000e640000000800 */
[C---:B----4-:R-:W-:Y:S06]  /*1a410*/  HMMA.16816.F32 R136, R28.reuse, R12, R136 ;  /* 0x0000000c1c88723c */ /* 0x050fec0000001888 */
[----:B------:R-:W4:Y:S02]  /*1a420*/  MUFU.EX2 R77, R77 ;  /* 0x0000004d004d7308 */ /* 0x000f240000000800 */
[----:B------:R-:W-:Y:S01]  /*1a430*/  HMMA.16816.F32 R24, R28, R14, R24 ;  /* 0x0000000e1c18723c */ /* 0x000fe20000001818 */
[----:B------:R-:W4:Y:S02]  /*1a440*/  LDSM.16.MT88.4 R12, [R3+0x6800] ;  /* 0x00680000030c783b */ /* 0x000f240000004200 */
[----:B---3--:R-:W-:Y:S01]  /*1a450*/  F2FP.F16.F32.PACK_AB R28, R172, R146 ;  /* 0x00000092ac1c723e */ /* 0x008fe200000000ff */
        /* <DEDUP_REMOVED lines=11> */
[----:B-1----:R-:W-:Y:S03]  /*1a510*/  HMMA.16816.F32 R16, R28, R8, R16 ;  /* 0x000000081c10723c */ /* 0x002fe60000001810 */
[----:B------:R-:W-:Y:S01]  /*1a520*/  FADD.FTZ R147, R171, R147 ;  /* 0x00000093ab937221 */ /* 0x000fe20000010000 */
[----:B------:R-:W-:-:S03]  /*1a530*/  FADD.FTZ R79, R78, R79 ;  /* 0x0000004f4e4f7221 */ /* 0x000fc60000010000 */
[----:B------:R-:W1:Y:S01]  /*1a540*/  MUFU.EX2 R169, R169 ;  /* 0x000000a900a97308 */ /* 0x000e620000000800 */
[C---:B------:R-:W-:Y:S01]  /*1a550*/  HMMA.16816.F32 R4, R28.reuse, R10, R4 ;  /* 0x0000000a1c04723c */ /* 0x040fe20000001804 */
[----:B------:R-:W2:Y:S06]  /*1a560*/  LDSM.16.MT88.4 R8, [R0+0x1800] ;  /* 0x001800000008783b */ /* 0x000eac0000004200 */
[----:B------:R-:W3:Y:S01]  /*1a570*/  MUFU.EX2 R173, R173 ;  /* 0x000000ad00ad7308 */ /* 0x000ee20000000800 */
[C---:B-----5:R-:W-:Y:S07]  /*1a580*/  HMMA.16816.F32 R136, R28.reuse, R20, R136 ;  /* 0x000000141c88723c */ /* 0x060fee0000001888 */
[----:B------:R-:W5:Y:S01]  /*1a590*/  MUFU.EX2 R167, R167 ;  /* 0x000000a700a77308 */ /* 0x000f620000000800 */
[----:B------:R-:W-:Y:S01]  /*1a5a0*/  HMMA.16816.F32 R24, R28, R22, R24 ;  /* 0x000000161c18723c */ /* 0x000fe20000001818 */
[----:B------:R-:W2:Y:S02]  /*1a5b0*/  LDSM.16.MT88.4 R20, [R3+0x6c00] ;  /* 0x006c00000314783b */ /* 0x000ea40000004200 */
[----:B----4-:R-:W-:Y:S01]  /*1a5c0*/  F2FP.F16.F32.PACK_AB R29, R77, R78 ;  /* 0x0000004e4d1d723e */ /* 0x010fe200000000ff */
[----:B-1----:R-:W-:Y:S01]  /*1a5d0*/  FADD.FTZ R147, R169, R147 ;  /* 0x00000093a9937221 */ /* 0x002fe20000010000 */
[----:B------:R-:W-:Y:S01]  /*1a5e0*/  F2FP.F16.F32.PACK_AB R31, R75, R76 ;  /* 0x0000004c4b1f723e */ /* 0x000fe200000000ff */
[----:B------:R-:W-:Y:S01]  /*1a5f0*/  FADD.FTZ R77, R77, R79 ;  /* 0x0000004f4d4d7221 */ /* 0x000fe20000010000 */
[----:B------:R-:W1:Y:S01]  /*1a600*/  MUFU.EX2 R168, R168 ;  /* 0x000000a800a87308 */ /* 0x000e620000000800 */
[C---:B---3--:R-:W-:Y:S01]  /*1a610*/  F2FP.F16.F32.PACK_AB R28, R173.reuse, R169 ;  /* 0x000000a9ad1c723e */ /* 0x048fe200000000ff */
        /* <DEDUP_REMOVED lines=15> */
[----:B------:R-:W-:Y:S03]  /*1a710*/  HMMA.16816.F32 R24, R28, R10, R24 ;  /* 0x0000000a1c18723c */ /* 0x000fe60000001818 */
        /* <DEDUP_REMOVED lines=45> */
[----:B------:R-:W-:Y:S03]  /*1a9f0*/  HMMA.16816.F32 R16, R28, R8, R16 ;  /* 0x000000081c10723c */ /* 0x000fe60000001810 */
[----:B---3--:R-:W-:-:S04]  /*1aa00*/  FADD.FTZ R67, R66, R67 ;  /* 0x0000004342437221 */ /* 0x008fc80000010000 */
[----:B------:R-:W3:Y:S01]  /*1aa10*/  MUFU.EX2 R63, R63 ;  /* 0x0000003f003f7308 */ /* 0x000ee20000000800 */
[C---:B------:R-:W-:Y:S01]  /*1aa20*/  HMMA.16816.F32 R4, R28.reuse, R10, R4 ;  /* 0x0000000a1c04723c */ /* 0x040fe20000001804 */
[----:B------:R-:W1:Y:S06]  /*1aa30*/  LDSM.16.MT88.4 R8, [R0+0x2400] ;  /* 0x002400000008783b */ /* 0x000e6c0000004200 */
[----:B------:R-:W3:Y:S01]  /*1aa40*/  MUFU.EX2 R156, R156 ;  /* 0x0000009c009c7308 */ /* 0x000ee20000000800 */
[----:B----4-:R-:W-:Y:S03]  /*1aa50*/  HMMA.16816.F32 R136, R28, R20, R136 ;  /* 0x000000141c88723c */ /* 0x010fe60000001888 */
[C---:B--2---:R-:W-:Y:S01]  /*1aa60*/  F2FP.F16.F32.PACK_AB R21, R65.reuse, R66 ;  /* 0x000000424115723e */ /* 0x044fe200000000ff */
[----:B------:R-:W-:-:S04]  /*1aa70*/  FADD.FTZ R65, R65, R67 ;  /* 0x0000004341417221 */ /* 0x000fc80000010000 */
[----:B-----5:R-:W-:Y:S01]  /*1aa80*/  FADD.FTZ R65, R64, R65 ;  /* 0x0000004140417221 */ /* 0x020fe20000010000 */
[----:B------:R-:W2:Y:S01]  /*1aa90*/  MUFU.EX2 R155, R155 ;  /* 0x0000009b009b7308 */ /* 0x000ea20000000800 */
[----:B------:R-:W-:Y:S01]  /*1aaa0*/  HMMA.16816.F32 R24, R28, R22, R24 ;  /* 0x000000161c18723c */ /* 0x000fe20000001818 */
[----:B------:R-:W4:Y:S02]  /*1aab0*/  LDSM.16.MT88.4 R28, [R3+0x7800] ;  /* 0x00780000031c783b */ /* 0x000f240000004200 */
[C---:B---3--:R-:W-:Y:S01]  /*1aac0*/  F2FP.F16.F32.PACK_AB R23, R63.reuse, R64 ;  /* 0x000000403f17723e */ /* 0x048fe200000000ff */
[----:B------:R-:W-:-:S03]  /*1aad0*/  FADD.FTZ R63, R63, R65 ;  /* 0x000000413f3f7221 */ /* 0x000fc60000010000 */
        /* <DEDUP_REMOVED lines=11> */
[----:B------:R-:W-:Y:S04]  /*1ab90*/  MUFU.EX2 R60, R60 ;  /* 0x0000003c003c7308 */ /* 0x000fe80000000800 */
[----:B--2---:R-:W-:-:S03]  /*1aba0*/  FADD.FTZ R63, R62, R63 ;  /* 0x0000003f3e3f7221 */ /* 0x004fc60000010000 */
        /* <DEDUP_REMOVED lines=143> */
[C---:B----4-:R-:W-:Y:S01]  /*1b4a0*/  FADD.FTZ R109, R37.reuse, R109 ;  /* 0x0000006d256d7221 */ /* 0x050fe20000010000 */
        /* <DEDUP_REMOVED lines=17> */
.L_x_5432:
[----:B------:R-:W-:-:S07]  /*1b5c0*/  IADD3 R240, PT, PT, R32, -0x1, RZ ;  /* 0xffffffff20f07810 */ /* 0x000fce0007ffe0ff */
.L_x_5441:
[----:B------:R-:W-:Y:S05]  /*1b5d0*/  BSYNC B2 ;  /* 0x0000000000027941 */ /* 0x000fea0003800000 */
.L_x_5431:
[----:B------:R-:W-:-:S13]  /*1b5e0*/  ISETP.GE.AND P0, PT, R240, R218, PT ;  /* 0x000000daf000720c */ /* 0x000fda0003f06270 */
[----:B------:R-:W-:Y:S05]  /*1b5f0*/  @!P0 BRA `(.L_x_5442) ;  /* 0x0000008800a48947 */ /* 0x000fea0003800000 */
[C---:B------:R-:W-:Y:S01]  /*1b600*/  IMAD.SHL.U32 R3, R211.reuse, 0x8, RZ ;  /* 0x00000008d3037824 */ /* 0x040fe200078e00ff */
[----:B------:R-:W-:Y:S01]  /*1b610*/  LOP3.LUT R221, R211, 0x18, RZ, 0xc0, !PT ;  /* 0x00000018d3dd7812 */ /* 0x000fe200078ec0ff */
[----:B------:R-:W-:Y:S01]  /*1b620*/  IMAD.MOV.U32 R151, RZ, RZ, R0 ;  /* 0x000000ffff977224 */ /* 0x000fe200078e0000 */
[----:B------:R-:W-:Y:S01]  /*1b630*/  ISETP.NE.U32.AND P3, PT, R230, RZ, PT ;  /* 0x000000ffe600720c */ /* 0x000fe20003f65070 */
[----:B------:R-:W-:Y:S01]  /*1b640*/  IMAD.MOV.U32 R150, RZ, RZ, R2 ;  /* 0x000000ffff967224 */ /* 0x000fe200078e0002 */
[----:B------:R-:W-:Y:S02]  /*1b650*/  LOP3.LUT R238, R221, 0xc0, R3, 0xf8, !PT ;  /* 0x000000c0ddee7812 */ /* 0x000fe400078ef803 */
[----:B------:R-:W-:Y:S02]  /*1b660*/  LOP3.LUT R239, R3, 0x18, RZ, 0xc0, !PT ;  /* 0x0000001803ef7812 */ /* 0x000fe400078ec0ff */
[----:B------:R-:W-:Y:S02]  /*1b670*/  ISETP.NE.AND.EX P3, PT, R231, RZ, PT, P3 ;  /* 0x000000ffe700720c */ /* 0x000fe40003f65330 */
[----:B------:R-:W-:-:S04]  /*1b680*/  LOP3.LUT R238, R238, R239, RZ, 0x3c, !PT ;  /* 0x000000efeeee7212 */ /* 0x000fc800078e3cff */
[----:B------:R-:W-:-:S04]  /*1b690*/  LOP3.LUT R238, R238, 0x1f20, R3, 0xf8, !PT ;  /* 0x00001f20eeee7812 */ /* 0x000fc800078ef803 */
[----:B------:R-:W-:-:S07]  /*1b6a0*/  LEA R238, R238, UR6, 0x1 ;  /* 0x00000006eeee7c11 */ /* 0x000fce000f8e08ff */
.L_x_5449:
[----:B------:R-:W-:Y:S01]  /*1b6b0*/  ISETP.GE.AND P0, PT, R239, R226, PT ;  /* 0x000000e2ef00720c */ /* 0x000fe20003f06270 */
[----:B------:R-:W-:Y:S04]  /*1b6c0*/  DEPBAR.LE SB0, 0x0 ;  /* 0x000080000000791a */ /* 0x000fe80000000000 */
[----:B------:R-:W-:Y:S05]  /*1b6d0*/  WARPSYNC.ALL ;  /* 0x0000000000007948 */ /* 0x000fea0003800000 */
[----:B------:R-:W-:Y:S01]  /*1b6e0*/  BAR.SYNC.DEFER_BLOCKING 0x0 ;  /* 0x0000000000007b1d */ /* 0x000fe20000010000 */
[----:B------:R-:W-:Y:S02]  /*1b6f0*/  IMAD.SHL.U32 R5, R211, 0x8, RZ ;  /* 0x00000008d3057824 */ /* 0x000fe400078e00ff */
[----:B------:R-:W-:Y:S03]  /*1b700*/  @!P3 IMAD.MOV.U32 R4, RZ, RZ, RZ ;  /* 0x000000ffff04b224 */ /* 0x000fe600078e00ff */
[--C-:B------:R-:W-:Y:S02]  /*1b710*/  LOP3.LUT R3, R221, 0xc0, R5.reuse, 0xf8, !PT ;  /* 0x000000c0dd037812 */ /* 0x100fe400078ef805 */
[----:B------:R-:W-:Y:S02]  /*1b720*/  @!P3 IADD3 R4, P1, PT, RZ, -R4, RZ ;  /* 0x80000004ff04b210 */ /* 0x000fe40007f3e0ff */
[----:B------:R-:W-:Y:S04]  /*1b730*/  LOP3.LUT R239, R5, 0x18, RZ, 0xc0, !PT ;  /* 0x0000001805ef7812 */ /* 0x000fe800078ec0ff */
[----:B------:R-:W-:Y:S04]  /*1b740*/  LOP3.LUT R3, R3, R239, RZ, 0x3c, !PT ;  /* 0x000000ef03037212 */ /* 0x000fe800078e3cff */
[----:B------:R-:W-:Y:S01]  /*1b750*/  LOP3.LUT R3, R3, 0x1f20, R5, 0xf8, !PT ;  /* 0x00001f2003037812 */ /* 0x000fe200078ef805 */
[----:B------:R-:W-:Y:S01]  /*1b760*/  IMAD.MOV.U32 R5, RZ, RZ, R223 ;  /* 0x000000ffff057224 */ /* 0x000fe200078e00df */
[----:B------:R-:W2:Y:S01]  /*1b770*/  @!P3 LD.E R6, desc[UR4][R148.64+0x40] ;  /* 0x000040049406b980 */ /* 0x000ea2000c101900 */
[----:B------:R-:W-:Y:S01]  /*1b780*/  BSSY.RECONVERGENT B0, `(.L_x_5443) ;  /* 0x0000053000007945 */ /* 0x000fe20003800200 */
[----:B------:R-:W1:Y:S02]  /*1b790*/  S2R R211, SR_TID.X ;  /* 0x0000000000d37919 */ /* 0x000e640000002100 */
[C---:B-1----:R-:W-:Y:S01]  /*1b7a0*/  LOP3.LUT R152, R211.reuse, 0x8, RZ, 0xc0, !PT ;  /* 0x00000008d3987812 */ /* 0x042fe200078ec0ff */
[C---:B------:R-:W-:Y:S01]  /*1b7b0*/  IMAD.SHL.U32 R209, R211.reuse, 0x10, RZ ;  /* 0x00000010d3d17824 */ /* 0x040fe200078e00ff */
[----:B------:R-:W-:Y:S01]  /*1b7c0*/  SHF.R.U32.HI R208, RZ, 0x1, R211 ;  /* 0x00000001ffd07819 */ /* 0x000fe200000116d3 */
[C---:B------:R-:W-:Y:S02]  /*1b7d0*/  IMAD.SHL.U32 R213, R211.reuse, 0x20, RZ ;  /* 0x00000020d3d57824 */ /* 0x040fe400078e00ff */
[----:B------:R-:W-:Y:S01]  /*1b7e0*/  IMAD.SHL.U32 R210, R211, 0x4, RZ ;  /* 0x00000004d3d27824 */ /* 0x000fe200078e00ff */
[----:B------:R-:W-:Y:S02]  /*1b7f0*/  LOP3.LUT R2, R209, 0x100, RZ, 0xc0, !PT ;  /* 0x00000100d1027812 */ /* 0x000fe400078ec0ff */
[--C-:B------:R-:W-:Y:S02]  /*1b800*/  LOP3.LUT R152, R152, 0xc0, R213.reuse, 0xf8, !PT ;  /* 0x000000c098987812 */ /* 0x100fe400078ef8d5 */
[----:B------:R-:W-:Y:S02]  /*1b810*/  LOP3.LUT R0, R210, 0x18, RZ, 0xc0, !PT ;  /* 0x00000018d2007812 */ /* 0x000fe400078ec0ff */
[----:B------:R-:W-:Y:S04]  /*1b820*/  LOP3.LUT R2, R2, 0x20, R213, 0xf8, !PT ;  /* 0x0000002002027812 */ /* 0x000fe800078ef8d5 */
[----:B------:R-:W-:Y:S01]  /*1b830*/  LOP3.LUT R152, R2, R152, R0, 0xf6, !PT ;  /* 0x0000009802987212 */ /* 0x000fe200078ef600 */
[----:B------:R-:W-:Y:S02]  /*1b840*/  IMAD.SHL.U32 R2, R216, 0x40, RZ ;  /* 0x00000040d8027824 */ /* 0x000fe400078e00ff */
        /* <DEDUP_REMOVED lines=17> */
[-C--:B------:R-:W-:Y:S04]  /*1b960*/  LOP3.LUT R6, R6, R13.reuse, RZ, 0x3c, !PT ;  /* 0x0000000d06067212 */ /* 0x080fe800078e3cff */
        /* <DEDUP_REMOVED lines=20> */
[----:B------:R-:W3:Y:S01]  /*1bab0*/  LD.E.64 R14, desc[UR4][R148.64+0x40] ;  /* 0x00004004940e7980 */ /* 0x000ee2000c101b00 */
[-C--:B------:R-:W-:Y:S01]  /*1bac0*/  @!P4 IADD3 R9, PT, PT, R9, -R10.reuse, RZ ;  /* 0x8000000a0909c210 */ /* 0x080fe20007ffe0ff */
[----:B------:R-:W-:Y:S01]  /*1bad0*/  @!P4 VIADD R12, R12, 0x1 ;  /* 0x000000010c0cc836 */ /* 0x000fe20000000000 */
[----:B------:R-:W-:Y:S02]  /*1bae0*/  ISETP.NE.AND P4, PT, R13, RZ, PT ;  /* 0x000000ff0d00720c */ /* 0x000fe40003f85270 */
        /* <DEDUP_REMOVED lines=28> */
.L_x_5444:
[----:B------:R-:W-:Y:S05]  /*1bcb0*/  BSYNC.RECONVERGENT B0 ;  /* 0x0000000000007941 */ /* 0x000fea0003800200 */
.L_x_5443:
[----:B------:R-:W-:Y:S01]  /*1bcc0*/  @!P0 IMAD.MOV.U32 R6, RZ, RZ, R223 ;  /* 0x000000ffff068224 */ /* 0x000fe200078e00df */
[----:B------:R-:W-:Y:S01]  /*1bcd0*/  IADD3 R8, P1, PT, R2, R223, RZ ;  /* 0x000000df02087210 */ /* 0x000fe20007f3e0ff */
[--C-:B------:R-:W-:Y:S01]  /*1bce0*/  @!P0 IMAD.MOV.U32 R7, RZ, RZ, R222.reuse ;  /* 0x000000ffff078224 */ /* 0x100fe200078e00de */
[----:B------:R-:W-:Y:S01]  /*1bcf0*/  SHF.L.U64.HI R4, R216, 0x6, R217 ;  /* 0x00000006d8047819 */ /* 0x000fe200000102d9 */
[----:B------:R-:W-:Y:S01]  /*1bd00*/  BSSY.RECONVERGENT B1, `(.L_x_5445) ;  /* 0x0000137000017945 */ /* 0x000fe20003800200 */
[----:B------:R-:W-:Y:S02]  /*1bd10*/  LOP3.LUT R212, R208, 0x8, RZ, 0xc0, !PT ;  /* 0x00000008d0d47812 */ /* 0x000fe400078ec0ff */
[----:B------:R-:W-:Y:S01]  /*1bd20*/  @!PT LDS RZ, [RZ] ;  /* 0x00000000fffff984 */ /* 0x000fe20000000800 */
[----:B------:R-:W-:Y:S01]  /*1bd30*/  @!PT LDS RZ, [RZ] ;  /* 0x00000000fffff984 */ /* 0x000fe20000000800 */
[----:B------:R-:W-:Y:S01]  /*1bd40*/  @!PT LDS RZ, [RZ] ;  /* 0x00000000fffff984 */ /* 0x000fe20000000800 */
[----:B------:R1:W-:Y:S01]  /*1bd50*/  @!P0 LDGSTS.E.BYPASS.LTC128B.128 [R238+0x5000], desc[UR4][R6.64] ;  /* 0x0500000006ee8fae */ /* 0x0003e2000b981a04 */
[----:B------:R-:W-:Y:S01]  /*1bd60*/  IMAD.X R9, R4, 0x1, R222, P1 ;  /* 0x0000000104097824 */ /* 0x000fe200008e06de */
[--C-:B------:R-:W-:Y:S03]  /*1bd70*/  LOP3.LUT R212, R212, 0xc0, R213.reuse, 0xf8, !PT ;  /* 0x000000c0d4d47812 */ /* 0x100fe600078ef8d5 */
[----:B------:R1:W-:Y:S01]  /*1bd80*/  @P0 STS.128 [R238+0x5000], RZ ;  /* 0x005000ffee000388 */ /* 0x0003e20000000c00 */
[----:B------:R-:W-:Y:S02]  /*1bd90*/  LOP3.LUT R209, R209, 0x3e00, RZ, 0xc0, !PT ;  /* 0x00003e00d1d17812 */ /* 0x000fe400078ec0ff */
[----:B------:R-:W-:Y:S02]  /*1bda0*/  LOP3.LUT R212, R212, R0, RZ, 0x3c, !PT ;  /* 0x00000000d4d47212 */ /* 0x000fe400078e3cff */
[--C-:B------:R-:W-:Y:S02]  /*1bdb0*/  LOP3.LUT R0, R209, 0x20, R213.reuse, 0xf8, !PT ;  /* 0x00000020d1007812 */ /* 0x100fe400078ef8d5 */
[----:B------:R-:W-:Y:S02]  /*1bdc0*/  LEA R152, R152, UR6, 0x1 ;  /* 0x0000000698987c11 */ /* 0x000fe4000f8e08ff */
[----:B------:R-:W-:Y:S02]  /*1bdd0*/  LOP3.LUT R0, R0, 0x100, R213, 0xf8, !PT ;  /* 0x0000010000007812 */ /* 0x000fe400078ef8d5 */
[----:B------:R-:W-:Y:S02]  /*1bde0*/  LOP3.LUT P2, RZ, R211, 0x4, RZ, 0xc0, !PT ;  /* 0x00000004d3ff7812 */ /* 0x000fe4000784c0ff */
[----:B------:R-:W-:Y:S04]  /*1bdf0*/  LOP3.LUT R0, R0, R212, RZ, 0xfc, !PT ;  /* 0x000000d400007212 */ /* 0x000fe800078efcff */
[----:B------:R-:W-:Y:S02]  /*1be00*/  LEA R0, R0, UR6, 0x1 ;  /* 0x0000000600007c11 */ /* 0x000fe4000f8e08ff */
[----:B-1----:R-:W-:Y:S02]  /*1be10*/  LEA R238, R3, UR6, 0x1 ;  /* 0x0000000603ee7c11 */ /* 0x002fe4000f8e08ff */
[-C--:B------:R-:W-:Y:S03]  /*1be20*/  IADD3 R6, P1, PT, R8, R2.reuse, RZ ;  /* 0x0000000208067210 */ /* 0x080fe60007f3e0ff */
[----:B------:R-:W-:Y:S01]  /*1be30*/  @!PT LDS RZ, [RZ] ;  /* 0x00000000fffff984 */ /* 0x000fe20000000800 */
[----:B------:R-:W-:Y:S01]  /*1be40*/  @!PT LDS RZ, [RZ] ;  /* 0x00000000fffff984 */ /* 0x000fe20000000800 */
[----:B------:R-:W-:Y:S01]  /*1be50*/  @!PT LDS RZ, [RZ] ;  /* 0x00000000fffff984 */ /* 0x000fe20000000800 */
[----:B------:R1:W-:Y:S02]  /*1be60*/  @!P0 LDGSTS.E.BYPASS.LTC128B.128 [R238+0x5800], desc[UR4][R8.64] ;  /* 0x0580000008ee8fae */ /* 0x0003e4000b981a04 */
[--C-:B------:R-:W-:Y:S01]  /*1be70*/  IMAD.X R7, R9, 0x1, R4.reuse, P1 ;  /* 0x0000000109077824 */ /* 0x100fe200008e0604 */
[-C--:B------:R-:W-:Y:S02]  /*1be80*/  IADD3 R12, P1, PT, R6, R2.reuse, RZ ;  /* 0x00000002060c7210 */ /* 0x080fe40007f3e0ff */
[----:B------:R-:W-:Y:S05]  /*1be90*/  @P0 STS.128 [R238+0x5800], RZ ;  /* 0x005800ffee000388 */ /* 0x000fea0000000c00 */
[----:B------:R-:W-:Y:S01]  /*1bea0*/  @!PT LDS RZ, [RZ] ;  /* 0x00000000fffff984 */ /* 0x000fe20000000800 */
[----:B------:R-:W-:Y:S01]  /*1beb0*/  @!PT LDS RZ, [RZ] ;  /* 0x00000000fffff984 */ /* 0x000fe20000000800 */
[----:B------:R-:W-:Y:S01]  /*1bec0*/  @!PT LDS RZ, [RZ] ;  /* 0x00000000fffff984 */ /* 0x000fe20000000800 */
[----:B------:R2:W-:Y:S01]  /*1bed0*/  @!P0 LDGSTS.E.BYPASS.LTC128B.128 [R238+0x6000], desc[UR4][R6.64] ;  /* 0x0600000006ee8fae */ /* 0x0005e2000b981a04 */
[--C-:B------:R-:W-:Y:S01]  /*1bee0*/  IMAD.X R13, R7, 0x1, R4.reuse, P1 ;  /* 0x00000001070d7824 */ /* 0x100fe200008e0604 */
[-C--:B------:R-:W-:Y:S03]  /*1bef0*/  IADD3 R10, P1, PT, R12, R2.reuse, RZ ;  /* 0x000000020c0a7210 */ /* 0x080fe60007f3e0ff */
[----:B------:R-:W-:Y:S02]  /*1bf00*/  @P0 STS.128 [R238+0x6000], RZ ;  /* 0x006000ffee000388 */ /* 0x000fe40000000c00 */
[--C-:B------:R-:W-:Y:S03]  /*1bf10*/  IMAD.X R11, R13, 0x1, R4.reuse, P1 ;  /* 0x000000010d0b7824 */ /* 0x100fe600008e0604 */
        /* <DEDUP_REMOVED lines=10> */
[----:B------:R-:W-:Y:S01]  /*1bfc0*/  @P0 STS.128 [R238+0x7000], RZ ;  /* 0x007000ffee000388 */ /* 0x000fe20000000c00 */
        /* <DEDUP_REMOVED lines=8> */
[----:B------:R-:W-:Y:S04]  /*1c050*/  @!P0 IADD3 R2, P1, PT, R6, R2, RZ ;  /* 0x0000000206028210 */ /* 0x000fe80007f3e0ff */
[----:B------:R-:W-:Y:S01]  /*1c060*/  @!PT LDS RZ, [RZ] ;  /* 0x00000000fffff984 */ /* 0x000fe20000000800 */
[----:B------:R-:W-:Y:S01]  /*1c070*/  @!PT LDS RZ, [RZ] ;  /* 0x00000000fffff984 */ /* 0x000fe20000000800 */
[----:B------:R-:W-:Y:S01]  /*1c080*/  @!PT LDS RZ, [RZ] ;  /* 0x00000000fffff984 */ /* 0x000fe20000000800 */
[----:B------:R-:W-:Y:S01]  /*1c090*/  @!P0 LDGSTS.E.BYPASS.LTC128B.128 [R238+0x8000], desc[UR4][R6.64] ;  /* 0x0800000006ee8fae */ /* 0x000fe2000b981a04 */
        /* <DEDUP_REMOVED lines=8> */
[----:B------:R3:W-:Y:S05]  /*1c120*/  LDSM.16.M88.4 R128, [R0] ;  /* 0x000000000080783b */ /* 0x0007ea0000000200 */
[----:B-1----:R-:W1:Y:S05]  /*1c130*/  LDSM.16.M88.4 R8, [R152+0x1000] ;  /* 0x001000009808783b */ /* 0x002e6a0000000200 */
[----:B------:R-:W4:Y:S05]  /*1c140*/  LDSM.16.M88.4 R16, [R152+0x1400] ;  /* 0x001400009810783b */ /* 0x000f2a0000000200 */
[----:B------:R-:W5:Y:S01]  /*1c150*/  LDSM.16.M88.4 R24, [R152+0x1800] ;  /* 0x001800009818783b */ /* 0x000f620000000200 */
[----:B--2---:R-:W-:Y:S04]  /*1c160*/  IMAD.MOV.U32 R2, RZ, RZ, 0x20 ;  /* 0x00000020ff027424 */ /* 0x004fe800078e00ff */
[----:B------:R-:W0:Y:S05]  /*1c170*/  LDGDEPBAR ;  /* 0x00000000000079af */ /* 0x000e2a0000000000 */
[----:B------:R-:W2:Y:S01]  /*1c180*/  LDSM.16.M88.4 R32, [R152+0x1c00] ;  /* 0x001c00009820783b */ /* 0x000ea20000000200 */
[----:B------:R-:W-:Y:S04]  /*1c190*/  SEL R2, R2, 0xffffffe0, !P2 ;  /* 0xffffffe002027807 */ /* 0x000fe80005000000 */
[----:B------:R-:W2:Y:S01]  /*1c1a0*/  LDSM.16.M88.4 R40, [R152+0x2000] ;  /* 0x002000009828783b */ /* 0x000ea20000000200 */
[----:B------:R-:W-:Y:S02]  /*1c1b0*/  IMAD.IADD R156, R0, 0x1, R2 ;  /* 0x00000001009c7824 */ /* 0x000fe400078e0202 */
[----:B---3--:R-:W-:Y:S02]  /*1c1c0*/  IMAD.IADD R0, R2, 0x1, R152 ;  /* 0x0000000102007824 */ /* 0x008fe400078e0298 */
[----:B------:R-:W3:Y:S05]  /*1c1d0*/  LDSM.16.M88.4 R48, [R152+0x2400] ;  /* 0x002400009830783b */ /* 0x000eea0000000200 */
[----:B------:R-:W3:Y:S05]  /*1c1e0*/  LDSM.16.M88.4 R56, [R152+0x2800] ;  /* 0x002800009838783b */ /* 0x000eea0000000200 */
[----:B------:R-:W3:Y:S01]  /*1c1f0*/  LDSM.16.M88.4 R64, [R152+0x2c00] ;  /* 0x002c00009840783b */ /* 0x000ee20000000200 */
[C---:B-1----:R-:W-:Y:S04]  /*1c200*/  HMMA.16816.F32 R4, R128.reuse, R8, RZ ;  /* 0x000000088004723c */ /* 0x042fe800000018ff */
[----:B------:R-:W1:Y:S04]  /*1c210*/  LDSM.16.M88.4 R72, [R152+0x3000] ;  /* 0x003000009848783b */ /* 0x000e680000000200 */
[C---:B------:R-:W-:Y:S01]  /*1c220*/  HMMA.16816.F32 R8, R128.reuse, R10, RZ ;  /* 0x0000000a8008723c */ /* 0x040fe200000018ff */
[----:B------:R-:W1:Y:S05]  /*1c230*/  LDSM.16.M88.4 R80, [R152+0x3400] ;  /* 0x003400009850783b */ /* 0x000e6a0000000200 */
[----:B------:R-:W1:Y:S02]  /*1c240*/  LDSM.16.M88.4 R88, [R152+0x3800] ;  /* 0x003800009858783b */ /* 0x000e640000000200 */
[C---:B----4-:R-:W-:Y:S03]  /*1c250*/  HMMA.16816.F32 R12, R128.reuse, R16, RZ ;  /* 0x00000010800c723c */ /* 0x050fe600000018ff */
[----:B------:R-:W4:Y:S05]  /*1c260*/  LDSM.16.M88.4 R96, [R152+0x3c00] ;  /* 0x003c00009860783b */ /* 0x000f2a0000000200 */
[C---:B------:R-:W-:Y:S01]  /*1c270*/  HMMA.16816.F32 R16, R128.reuse, R18, RZ ;  /* 0x000000128010723c */ /* 0x040fe200000018ff */
[----:B------:R-:W4:Y:S05]  /*1c280*/  LDSM.16.M88.4 R104, [R152+0x4000] ;  /* 0x004000009868783b */ /* 0x000f2a0000000200 */
[----:B------:R-:W4:Y:S02]  /*1c290*/  LDSM.16.M88.4 R112, [R152+0x4400] ;  /* 0x004400009870783b */ /* 0x000f240000000200 */
        /* <DEDUP_REMOVED lines=161> */
.L_x_5448:
[----:B------:R-:W-:Y:S05]  /*1ccb0*/  BSYNC.RECONVERGENT B0 ;  /* 0x0000000000007941 */ /* 0x000fea0003800200 */
.L_x_5447:
[----:B------:R-:W-:Y:S01]  /*1ccc0*/  @!P0 IMAD.MOV.U32 R221, RZ, RZ, R219 ;  /* 0x000000ffffdd8224 */ /* 0x000fe200078e00db */
[----:B------:R-:W-:Y:S02]  /*1ccd0*/  LEA R156, P1, R2, R220, 0x1 ;  /* 0x000000dc029c7211 */ /* 0x000fe400078208ff */
[--C-:B------:R-:W-:Y:S02]  /*1cce0*/  SHF.L.U64.HI R152, R214, 0x5, R215.reuse ;  /* 0x00000005d6987819 */ /* 0x100fe400000102d7 */
        /* <DEDUP_REMOVED lines=36> */
[----:B------:R2:W-:Y:S01]  /*1cf30*/  @P0 STS.128 [R238+0x3000], RZ ;  /* 0x003000ffee000388 */ /* 0x0005e20000000c00 */
[----:B------:R-:W-:Y:S03]  /*1cf40*/  @!P0 IADD3 R2, P1, PT, R156, R0, RZ ;  /* 0x000000009c028210 */ /* 0x000fe60007f3e0ff */
        /* <DEDUP_REMOVED lines=18> */
.L_x_5446:
[----:B------:R-:W-:Y:S05]  /*1d070*/  BSYNC.RECONVERGENT B1 ;  /* 0x0000000000017941 */ /* 0x000fea0003800200 */
.L_x_5445:
[----:B------:R-:W1:Y:S01]  /*1d080*/  S2UR UR7, SR_CgaCtaId ;  /* 0x00000000000779c3 */ /* 0x000e620000008800 */
[----:B------:R-:W-:Y:S01]  /*1d090*/  UMOV UR12, 0x400 ;  /* 0x00000400000c7882 */ /* 0x000fe20000000000 */
[----:B--2---:R-:W-:Y:S05]  /*1d0a0*/  IMAD.SHL.U32 R152, R211, 0x2, RZ ;  /* 0x00000002d3987824 */ /* 0x004fea00078e00ff */
[----:B------:R-:W-:Y:S05]  /*1d0b0*/  LOP3.LUT R152, R152, 0x6, RZ, 0xc0, !PT ;  /* 0x0000000698987812 */ /* 0x000fea00078ec0ff */
[----:B------:R-:W-:Y:S04]  /*1d0c0*/  IMAD R2, R240, 0x100, R152 ;  /* 0x00000100f0027824 */ /* 0x000fe800078e0298 */
        /* <DEDUP_REMOVED lines=39> */
[C---:B------:R-:W-:Y:S01]  /*1d340*/  IADD3 R155, PT, PT, R233.reuse, -0x10, -R0 ;  /* 0xfffffff0e99b7810 */ /* 0x040fe20007ffe800 */
[C---:B------:R-:W-:Y:S01]  /*1d350*/  VIADD R202, R2.reuse, 0x29 ;  /* 0x0000002902ca7836 */ /* 0x040fe20000000000 */
        /* <DEDUP_REMOVED lines=9> */
[C---:B------:R-:W-:Y:S01]  /*1d3f0*/  VIADD R153, R233.reuse, 0x8 ;  /* 0x00000008e9997836 */ /* 0x040fe20000000000 */
[C-C-:B------:R-:W-:Y:S01]  /*1d400*/  IADD3 R158, PT, PT, R233.reuse, -0x29, -R0.reuse ;  /* 0xffffffd7e99e7810 */ /* 0x140fe20007ffe800 */
[----:B------:R-:W-:Y:S01]  /*1d410*/  VIADD R195, R2, 0x49 ;  /* 0x0000004902c37836 */ /* 0x000fe20000000000 */
[----:B------:R-:W-:Y:S01]  /*1d420*/  IADD3 R154, PT, PT, R233, -0x11, -R0 ;  /* 0xffffffefe99a7810 */ /* 0x000fe20007ffe800 */
[----:B------:R-:W-:Y:S01]  /*1d430*/  FFMA.FTZ R12, -R232, R155, R12 ;  /* 0x0000009be80c7223 */ /* 0x000fe2000001010c */
[--C-:B------:R-:W-:Y:S01]  /*1d440*/  IADD3 R155, PT, PT, R153, -0x1, -R0.reuse ;  /* 0xffffffff999b7810 */ /* 0x100fe20007ffe800 */
[C---:B------:R-:W-:Y:S01]  /*1d450*/  VIADD R194, R2.reuse, 0x50 ;  /* 0x0000005002c27836 */ /* 0x040fe20000000000 */
[----:B------:R-:W-:Y:S01]  /*1d460*/  IABS R158, R158 ;  /* 0x0000009e009e7213 */ /* 0x000fe20000000000 */
[C---:B------:R-:W-:Y:S01]  /*1d470*/  VIADD R190, R2.reuse, 0x60 ;  /* 0x0000006002be7836 */ /* 0x040fe20000000000 */
[--C-:B------:R-:W-:Y:S01]  /*1d480*/  IADD3 R156, PT, PT, R233, -0x9, -R0.reuse ;  /* 0xfffffff7e99c7810 */ /* 0x100fe20007ffe800 */
[C---:B------:R-:W-:Y:S01]  /*1d490*/  VIADD R189, R2.reuse, 0x61 ;  /* 0x0000006102bd7836 */ /* 0x040fe20000000000 */
[----:B------:R-:W-:Y:S01]  /*1d4a0*/  IABS R154, R154 ;  /* 0x0000009a009a7213 */ /* 0x000fe20000000000 */
        /* <DEDUP_REMOVED lines=13> */
[C-C-:B------:R-:W-:Y:S01]  /*1d580*/  IADD3 R158, PT, PT, R153.reuse, -0x10, -R0.reuse ;  /* 0xfffffff0999e7810 */ /* 0x140fe20007ffe800 */
[--C-:B------:R-:W-:Y:S01]  /*1d590*/  IMAD.IADD R154, R153, 0x1, -R0.reuse ;  /* 0x00000001999a7824 */ /* 0x100fe200078e0a00 */
[----:B------:R-:W-:Y:S01]  /*1d5a0*/  IADD3 R157, PT, PT, R233, -0x20, -R0 ;  /* 0xffffffe0e99d7810 */ /* 0x000fe20007ffe800 */
[C---:B------:R-:W-:Y:S01]  /*1d5b0*/  VIADD R182, R2.reuse, 0x80 ;  /* 0x0000008002b67836 */ /* 0x040fe20000000000 */
        /* <DEDUP_REMOVED lines=12> */
[----:B------:R-:W-:Y:S01]  /*1d680*/  IADD3 R158, PT, PT, R153, -0x19, -R0 ;  /* 0xffffffe7999e7810 */ /* 0x000fe20007ffe800 */
[C---:B------:R-:W-:Y:S01]  /*1d690*/  FFMA.FTZ R6, -R232.reuse, R154, R6 ;  /* 0x0000009ae8067223 */ /* 0x040fe20000010106 */
[C---:B------:R-:W-:Y:S01]  /*1d6a0*/  IADD3 R154, PT, PT, R233.reuse, -0x31, -R0 ;  /* 0xffffffcfe99a7810 */ /* 0x040fe20007ffe800 */
        /* <DEDUP_REMOVED lines=9> */
[----:B------:R-:W-:Y:S01]  /*1d740*/  ISETP.GE.AND P1, PT, R246, R237, PT ;  /* 0x000000edf600720c */ /* 0x000fe20003f26270 */
[C---:B------:R-:W-:Y:S01]  /*1d750*/  FFMA.FTZ R5, -R232.reuse, R3, R5 ;  /* 0x00000003e8057223 */ /* 0x040fe20000010105 */
[--C-:B------:R-:W-:Y:S01]  /*1d760*/  IADD3 R3, PT, PT, R233, -0x19, -R0.reuse ;  /* 0xffffffe7e9037810 */ /* 0x100fe20007ffe800 */
[C---:B------:R-:W-:Y:S01]  /*1d770*/  FFMA.FTZ R29, -R232.reuse, R154, R29 ;  /* 0x0000009ae81d7223 */ /* 0x040fe2000001011d */
[--C-:B------:R-:W-:Y:S01]  /*1d780*/  IADD3 R154, PT, PT, R153, -0x18, -R0.reuse ;  /* 0xffffffe8999a7810 */ /* 0x100fe20007ffe800 */
[C---:B------:R-:W-:Y:S01]  /*1d790*/  FFMA.FTZ R7, -R232.reuse, R155, R7 ;  /* 0x0000009be8077223 */ /* 0x040fe20000010107 */
[----:B------:R-:W-:Y:S01]  /*1d7a0*/  IABS R3, R3 ;  /* 0x0000000300037213 */ /* 0x000fe20000000000 */
[C---:B------:R-:W-:Y:S01]  /*1d7b0*/  FFMA.FTZ R9, -R232.reuse, R156, R9 ;  /* 0x0000009ce8097223 */ /* 0x040fe20000010109 */
[C-C-:B------:R-:W-:Y:S01]  /*1d7c0*/  IADD3 R155, PT, PT, R233.reuse, -0x30, -R0.reuse ;  /* 0xffffffd0e99b7810 */ /* 0x140fe20007ffe800 */
[C---:B------:R-:W-:Y:S01]  /*1d7d0*/  FFMA.FTZ R19, -R232.reuse, R158, R19 ;  /* 0x0000009ee8137223 */ /* 0x040fe20000010113 */
[----:B------:R-:W-:Y:S02]  /*1d7e0*/  I2FP.F32.S32 R3, R3 ;  /* 0x0000000300037245 */ /* 0x000fe40000201400 */
[C-C-:B------:R-:W-:Y:S02]  /*1d7f0*/  IADD3 R156, PT, PT, R233.reuse, -0x21, -R0.reuse ;  /* 0xffffffdfe99c7810 */ /* 0x140fe40007ffe800 */
[----:B------:R-:W-:Y:S01]  /*1d800*/  IABS R155, R155 ;  /* 0x0000009b009b7213 */ /* 0x000fe20000000000 */
[C---:B------:R-:W-:Y:S01]  /*1d810*/  FFMA.FTZ R17, -R232.reuse, R3, R17 ;  /* 0x00000003e8117223 */ /* 0x040fe20000010111 */
[C---:B------:R-:W-:Y:S02]  /*1d820*/  IADD3 R3, PT, PT, R233.reuse, -0x28, -R0 ;  /* 0xffffffd8e9037810 */ /* 0x040fe40007ffe800 */
        /* <DEDUP_REMOVED lines=8> */
[--C-:B------:R-:W-:Y:S01]  /*1d8b0*/  IADD3 R158, PT, PT, R233, -0x48, -R0.reuse ;  /* 0xffffffb8e99e7810 */ /* 0x100fe20007ffe800 */
[C---:B------:R-:W-:Y:S01]  /*1d8c0*/  FFMA.FTZ R21, -R232.reuse, R156, R21 ;  /* 0x0000009ce8157223 */ /* 0x040fe20000010115 */
[--C-:B------:R-:W-:Y:S01]  /*1d8d0*/  IADD3 R156, PT, PT, R153, -0x9, -R0.reuse ;  /* 0xfffffff7999c7810 */ /* 0x100fe20007ffe800 */
[--C-:B------:R-:W-:Y:S01]  /*1d8e0*/  IMAD.IADD R3, R233, 0x1, -R0.reuse ;  /* 0x00000001e9037824 */ /* 0x100fe200078e0a00 */
[----:B------:R-:W-:Y:S02]  /*1d8f0*/  IABS R155, R155 ;  /* 0x0000009b009b7213 */ /* 0x000fe40000000000 */
[----:B------:R-:W-:Y:S02]  /*1d900*/  IABS R156, R156 ;  /* 0x0000009c009c7213 */ /* 0x000fe40000000000 */
[----:B------:R-:W-:Y:S01]  /*1d910*/  IABS R157, R3 ;  /* 0x00000003009d7213 */ /* 0x000fe20000000000 */
[----:B------:R-:W-:Y:S01]  /*1d920*/  VIADD R3, R3, 0xfffffff8 ;  /* 0xfffffff803037836 */ /* 0x000fe20000000000 */
[----:B------:R-:W-:Y:S02]  /*1d930*/  I2FP.F32.S32 R155, R155 ;  /* 0x0000009b009b7245 */ /* 0x000fe40000201400 */
[----:B------:R-:W-:Y:S02]  /*1d940*/  I2FP.F32.S32 R157, R157 ;  /* 0x0000009d009d7245 */ /* 0x000fe40000201400 */
[----:B------:R-:W-:Y:S01]  /*1d950*/  I2FP.F32.S32 R156, R156 ;  /* 0x0000009c009c7245 */ /* 0x000fe20000201400 */
[C---:B------:R-:W-:Y:S01]  /*1d960*/  FFMA.FTZ R33, -R232.reuse, R155, R33 ;  /* 0x0000009be8217223 */ /* 0x040fe20000010121 */
[C---:B------:R-:W-:Y:S01]  /*1d970*/  IADD3 R155, PT, PT, R153.reuse, -0x20, -R0 ;  /* 0xffffffe0999b7810 */ /* 0x040fe20007ffe800 */
[CC--:B------:R-:W-:Y:S01]  /*1d980*/  FFMA.FTZ R4, -R232.reuse, R157.reuse, R4 ;  /* 0x0000009de8047223 */ /* 0x0c0fe20000010104 */
[----:B------:R-:W-:Y:S01]  /*1d990*/  IABS R158, R158 ;  /* 0x0000009e009e7213 */ /* 0x000fe20000000000 */
[C---:B------:R-:W-:Y:S01]  /*1d9a0*/  FFMA.FTZ R10, -R232.reuse, R157, R10 ;  /* 0x0000009de80a7223 */ /* 0x040fe2000001010a */
[--C-:B------:R-:W-:Y:S01]  /*1d9b0*/  IADD3 R157, PT, PT, R153, -0x11, -R0.reuse ;  /* 0xffffffef999d7810 */ /* 0x100fe20007ffe800 */
[C---:B------:R-:W-:Y:S01]  /*1d9c0*/  FFMA.FTZ R11, -R232.reuse, R156, R11 ;  /* 0x0000009ce80b7223 */ /* 0x040fe2000001010b */
[C---:B------:R-:W-:Y:S02]  /*1d9d0*/  IADD3 R156, PT, PT, R233.reuse, -0x38, -R0 ;  /* 0xffffffc8e99c7810 */ /* 0x040fe40007ffe800 */
[----:B------:R-:W-:Y:S02]  /*1d9e0*/  IABS R157, R157 ;  /* 0x0000009d009d7213 */ /* 0x000fe40000000000 */
        /* <DEDUP_REMOVED lines=9> */
[----:B------:R-:W-:Y:S01]  /*1da80*/  I2FP.F32.S32 R156, R156 ;  /* 0x0000009c009c7245 */ /* 0x000fe20000201400 */
[C---:B------:R-:W-:Y:S01]  /*1da90*/  FFMA.FTZ R22, -R232.reuse, R155, R22 ;  /* 0x0000009be8167223 */ /* 0x040fe20000010116 */
[C---:B------:R-:W-:Y:S01]  /*1daa0*/  IADD3 R157, PT, PT, R233.reuse, -0x40, -R0 ;  /* 0xffffffc0e99d7810 */ /* 0x040fe20007ffe800 */
[C---:B------:R-:W-:Y:S01]  /*1dab0*/  FFMA.FTZ R18, -R232.reuse, R154, R18 ;  /* 0x0000009ae8127223 */ /* 0x040fe20000010112 */
[----:B------:R-:W-:Y:S01]  /*1dac0*/  IADD3 R158, PT, PT, R233, -0x51, -R0 ;  /* 0xffffffafe99e7810 */ /* 0x000fe20007ffe800 */
[C---:B------:R-:W-:Y:S01]  /*1dad0*/  FFMA.FTZ R32, -R232.reuse, R156, R32 ;  /* 0x0000009ce8207223 */ /* 0x040fe20000010120 */
[C-C-:B------:R-:W-:Y:S02]  /*1dae0*/  IADD3 R155, PT, PT, R153.reuse, -0x29, -R0.reuse ;  /* 0xffffffd7999b7810 */ /* 0x140fe40007ffe800 */
[--C-:B------:R-:W-:Y:S02]  /*1daf0*/  IADD3 R154, PT, PT, R153, -0x21, -R0.reuse ;  /* 0xffffffdf999a7810 */ /* 0x100fe40007ffe800 */
[----:B------:R-:W-:Y:S02]  /*1db00*/  IABS R157, R157 ;  /* 0x0000009d009d7213 */ /* 0x000fe40000000000 */
[----:B------:R-:W-:Y:S02]  /*1db10*/  IABS R158, R158 ;  /* 0x0000009e009e7213 */ /* 0x000fe40000000000 */
[C---:B------:R-:W-:Y:S02]  /*1db20*/  IADD3 R156, PT, PT, R233.reuse, -0x41, -R0 ;  /* 0xffffffbfe99c7810 */ /* 0x040fe40007ffe800 */
        /* <DEDUP_REMOVED lines=11> */
[--C-:B------:R-:W-:Y:S01]  /*1dbe0*/  IADD3 R157, PT, PT, R233, -0x49, -R0.reuse ;  /* 0xffffffb7e99d7810 */ /* 0x100fe20007ffe800 */
[C---:B------:R-:W-:Y:S01]  /*1dbf0*/  FFMA.FTZ R23, -R232.reuse, R154, R23 ;  /* 0x0000009ae8177223 */ /* 0x040fe20000010117 */
[--C-:B------:R-:W-:Y:S01]  /*1dc00*/  IADD3 R158, PT, PT, R153, -0x38, -R0.reuse ;  /* 0xffffffc8999e7810 */ /* 0x100fe20007ffe800 */
        /* <DEDUP_REMOVED lines=140> */
[----:B------:R-:W-:Y:S01]  /*1e4d0*/  FFMA.FTZ R72, -R232, R156, R72 ;  /* 0x0000009ce8487223 */ /* 0x000fe20000010148 */
[C-C-:B------:R-:W-:Y:S02]  /*1e4e0*/  IADD3 R155, PT, PT, R153.reuse, -0x79, -R0.reuse ;  /* 0xffffff87999b7810 */ /* 0x140fe40007ffe800 */
[--C-:B------:R-:W-:Y:S02]  /*1e4f0*/  IADD3 R154, PT, PT, R153, -0x71, -R0.reuse ;  /* 0xffffff8f999a7810 */ /* 0x100fe40007ffe800 */
[----:B------:R-:W-:Y:S02]  /*1e500*/  IABS R157, R157 ;  /* 0x0000009d009d7213 */ /* 0x000fe40000000000 */
[----:B------:R-:W-:Y:S02]  /*1e510*/  IABS R158, R158 ;  /* 0x0000009e009e7213 */ /* 0x000fe40000000000 */
[----:B------:R-:W-:Y:S02]  /*1e520*/  IADD3 R156, PT, PT, R233, -0x91, -R0 ;  /* 0xffffff6fe99c7810 */ /* 0x000fe40007ffe800 */
[----:B------:R-:W-:Y:S02]  /*1e530*/  IABS R155, R155 ;  /* 0x0000009b009b7213 */ /* 0x000fe40000000000 */
[----:B------:R-:W-:Y:S02]  /*1e540*/  IABS R154, R154 ;  /* 0x0000009a009a7213 */ /* 0x000fe40000000000 */
[----:B------:R-:W-:Y:S02]  /*1e550*/  I2FP.F32.S32 R157, R157 ;  /* 0x0000009d009d7245 */ /* 0x000fe40000201400 */
[----:B------:R-:W-:Y:S02]  /*1e560*/  I2FP.F32.S32 R158, R158 ;  /* 0x0000009e009e7245 */ /* 0x000fe40000201400 */
[----:B------:R-:W-:Y:S01]  /*1e570*/  FSEL R248, R4, -INF , P0 ;  /* 0xff80000004f87808 */ /* 0x000fe20000000000 */
[C---:B------:R-:W-:Y:S01]  /*1e580*/  FFMA.FTZ R76, -R232.reuse, R157, R76 ;  /* 0x0000009de84c7223 */ /* 0x040fe2000001014c */
[----:B------:R-:W-:Y:S01]  /*1e590*/  IABS R156, R156 ;  /* 0x0000009c009c7213 */ /* 0x000fe20000000000 */
[----:B------:R-:W-:Y:S01]  /*1e5a0*/  FFMA.FTZ R85, -R232, R158, R85 ;  /* 0x0000009ee8557223 */ /* 0x000fe20000010155 */
[----:B------:R-:W-:Y:S01]  /*1e5b0*/  I2FP.F32.S32 R155, R155 ;  /* 0x0000009b009b7245 */ /* 0x000fe20000201400 */
[C---:B------:R-:W-:Y:S01]  /*1e5c0*/  VIADD R4, R2.reuse, 0xf0 ;  /* 0x000000f002047836 */ /* 0x040fe20000000000 */
[----:B------:R-:W-:Y:S01]  /*1e5d0*/  FSEL R247, R5, -INF , P1 ;  /* 0xff80000005f77808 */ /* 0x000fe20000800000 */
[----:B------:R-:W-:Y:S01]  /*1e5e0*/  VIADD R5, R2, 0xf1 ;  /* 0x000000f102057836 */ /* 0x000fe20000000000 */
[----:B------:R-:W-:Y:S01]  /*1e5f0*/  ISETP.GE.AND P0, PT, R244, R237, PT ;  /* 0x000000edf400720c */ /* 0x000fe20003f06270 */
[C---:B------:R-:W-:Y:S01]  /*1e600*/  FFMA.FTZ R67, -R232.reuse, R155, R67 ;  /* 0x0000009be8437223 */ /* 0x040fe20000010143 */
[----:B------:R-:W-:Y:S02]  /*1e610*/  I2FP.F32.S32 R154, R154 ;  /* 0x0000009a009a7245 */ /* 0x000fe40000201400 */
[-C--:B------:R-:W-:Y:S02]  /*1e620*/  ISETP.GE.AND P1, PT, R245, R237.reuse, PT ;  /* 0x000000edf500720c */ /* 0x080fe40003f26270 */
[----:B------:R-:W-:Y:S01]  /*1e630*/  I2FP.F32.S32 R156, R156 ;  /* 0x0000009c009c7245 */ /* 0x000fe20000201400 */
[----:B------:R-:W-:Y:S01]  /*1e640*/  FFMA.FTZ R63, -R232, R154, R63 ;  /* 0x0000009ae83f7223 */ /* 0x000fe2000001013f */
[----:B------:R-:W-:Y:S02]  /*1e650*/  FSEL R12, R12, -INF , P0 ;  /* 0xff8000000c0c7808 */ /* 0x000fe40000000000 */
[--C-:B------:R-:W-:Y:S01]  /*1e660*/  IADD3 R157, PT, PT, R233, -0x99, -R0.reuse ;  /* 0xffffff67e99d7810 */ /* 0x100fe20007ffe800 */
[----:B------:R-:W-:Y:S01]  /*1e670*/  FFMA.FTZ R77, -R232, R156, R77 ;  /* 0x0000009ce84d7223 */ /* 0x000fe2000001014d */
[--C-:B------:R-:W-:Y:S02]  /*1e680*/  IADD3 R158, PT, PT, R153, -0x88, -R0.reuse ;  /* 0xffffff78999e7810 */ /* 0x100fe40007ffe800 */
[----:B------:R-:W-:Y:S01]  /*1e690*/  FSEL R249, R9, -INF , P1 ;  /* 0xff80000009f97808 */ /* 0x000fe20000800000 */
[----:B------:R-:W-:Y:S01]  /*1e6a0*/  VIADD R9, R2, 0xf8 ;  /* 0x000000f802097836 */ /* 0x000fe20000000000 */
[-C--:B------:R-:W-:Y:S02]  /*1e6b0*/  ISETP.GE.AND P0, PT, R207, R237.reuse, PT ;  /* 0x000000edcf00720c */ /* 0x080fe40003f06270 */
[--C-:B------:R-:W-:Y:S02]  /*1e6c0*/  IADD3 R155, PT, PT, R233, -0xa8, -R0.reuse ;  /* 0xffffff58e99b7810 */ /* 0x100fe40007ffe800 */
[----:B------:R-:W-:Y:S02]  /*1e6d0*/  ISETP.GE.AND P1, PT, R243, R237, PT ;  /* 0x000000edf300720c */ /* 0x000fe40003f26270 */
[--C-:B------:R-:W-:Y:S02]  /*1e6e0*/  IADD3 R154, PT, PT, R233, -0xa0, -R0.reuse ;  /* 0xffffff60e99a7810 */ /* 0x100fe40007ffe800 */
[----:B------:R-:W-:Y:S02]  /*1e6f0*/  IABS R157, R157 ;  /* 0x0000009d009d7213 */ /* 0x000fe40000000000 */
[----:B------:R-:W-:Y:S02]  /*1e700*/  IABS R158, R158 ;  /* 0x0000009e009e7213 */ /* 0x000fe40000000000 */
[----:B------:R-:W-:Y:S02]  /*1e710*/  FSEL R16, R16, -INF , P0 ;  /* 0xff80000010107808 */ /* 0x000fe40000000000 */
[----:B------:R-:W-:Y:S02]  /*1e720*/  IADD3 R156, PT, PT, R153, -0x78, -R0 ;  /* 0xffffff88999c7810 */ /* 0x000fe40007ffe800 */
[----:B------:R-:W-:Y:S02]  /*1e730*/  IABS R155, R155 ;  /* 0x0000009b009b7213 */ /* 0x000fe40000000000 */
[----:B------:R-:W-:Y:S02]  /*1e740*/  FSEL R13, R13, -INF , P1 ;  /* 0xff8000000d0d7808 */ /* 0x000fe40000800000 */
[-C--:B------:R-:W-:Y:S02]  /*1e750*/  ISETP.GE.AND P0, PT, R205, R237.reuse, PT ;  /* 0x000000edcd00720c */ /* 0x080fe40003f06270 */
[----:B------:R-:W-:Y:S02]  /*1e760*/  IABS R154, R154 ;  /* 0x0000009a009a7213 */ /* 0x000fe40000000000 */
[----:B------:R-:W-:Y:S02]  /*1e770*/  ISETP.GE.AND P1, PT, R206, R237, PT ;  /* 0x000000edce00720c */ /* 0x000fe40003f26270 */
[----:B------:R-:W-:Y:S02]  /*1e780*/  I2FP.F32.S32 R157, R157 ;  /* 0x0000009d009d7245 */ /* 0x000fe40000201400 */
[----:B------:R-:W-:Y:S02]  /*1e790*/  I2FP.F32.S32 R158, R158 ;  /* 0x0000009e009e7245 */ /* 0x000fe40000201400 */
[----:B------:R-:W-:Y:S01]  /*1e7a0*/  IABS R156, R156 ;  /* 0x0000009c009c7213 */ /* 0x000fe20000000000 */
[C---:B------:R-:W-:Y:S01]  /*1e7b0*/  FFMA.FTZ R81, -R232.reuse, R157, R81 ;  /* 0x0000009de8517223 */ /* 0x040fe20000010151 */
[----:B------:R-:W-:Y:S01]  /*1e7c0*/  I2FP.F32.S32 R155, R155 ;  /* 0x0000009b009b7245 */ /* 0x000fe20000201400 */
[----:B------:R-:W-:Y:S01]  /*1e7d0*/  FFMA.FTZ R74, -R232, R158, R74 ;  /* 0x0000009ee84a7223 */ /* 0x000fe2000001014a */
[----:B------:R-:W-:Y:S02]  /*1e7e0*/  FSEL R20, R20, -INF , P0 ;  /* 0xff80000014147808 */ /* 0x000fe40000000000 */
[----:B------:R-:W-:Y:S01]  /*1e7f0*/  I2FP.F32.S32 R154, R154 ;  /* 0x0000009a009a7245 */ /* 0x000fe20000201400 */
[----:B------:R-:W-:Y:S01]  /*1e800*/  FFMA.FTZ R88, -R232, R155, R88 ;  /* 0x0000009be8587223 */ /* 0x000fe20000010158 */
[----:B------:R-:W-:Y:S02]  /*1e810*/  FSEL R17, R17, -INF , P1 ;  /* 0xff80000011117808 */ /* 0x000fe40000800000 */
[----:B------:R-:W-:Y:S01]  /*1e820*/  ISETP.GE.AND P0, PT, R246, R236, PT ;  /* 0x000000ecf600720c */ /* 0x000fe20003f06270 */
[----:B------:R-:W-:Y:S01]  /*1e830*/  FFMA.FTZ R84, -R232, R154, R84 ;  /* 0x0000009ae8547223 */ /* 0x000fe20000010154 */
[-C--:B------:R-:W-:Y:S02]  /*1e840*/  ISETP.GE.AND P1, PT, R204, R237.reuse, PT ;  /* 0x000000edcc00720c */ /* 0x080fe40003f26270 */
[----:B------:R-:W-:Y:S02]  /*1e850*/  I2FP.F32.S32 R156, R156 ;  /* 0x0000009c009c7245 */ /* 0x000fe40000201400 */
[C-C-:B------:R-:W-:Y:S02]  /*1e860*/  IADD3 R157, PT, PT, R153.reuse, -0x80, -R0.reuse ;  /* 0xffffff80999d7810 */ /* 0x140fe40007ffe800 */
[----:B------:R-:W-:Y:S01]  /*1e870*/  IADD3 R158, PT, PT, R153, -0x91, -R0 ;  /* 0xffffff6f999e7810 */ /* 0x000fe20007ffe800 */
[----:B------:R-:W-:Y:S01]  /*1e880*/  FFMA.FTZ R66, -R232, R156, R66 ;  /* 0x0000009ce8427223 */ /* 0x000fe20000010142 */
[----:B------:R-:W-:Y:S02]  /*1e890*/  FSEL R7, R7, -INF , P0 ;  /* 0xff80000007077808 */ /* 0x000fe40000000000 */
[--C-:B------:R-:W-:Y:S02]  /*1e8a0*/  IADD3 R155, PT, PT, R233, -0xb1, -R0.reuse ;  /* 0xffffff4fe99b7810 */ /* 0x100fe40007ffe800 */
[----:B------:R-:W-:Y:S02]  /*1e8b0*/  FSEL R21, R21, -INF , P1 ;  /* 0xff80000015157808 */ /* 0x000fe40000800000 */
[-C--:B------:R-:W-:Y:S02]  /*1e8c0*/  ISETP.GE.AND P0, PT, R202, R237.reuse, PT ;  /* 0x000000edca00720c */ /* 0x080fe40003f06270 */
[--C-:B------:R-:W-:Y:S02]  /*1e8d0*/  IADD3 R154, PT, PT, R233, -0xa9, -R0.reuse ;  /* 0xffffff57e99a7810 */ /* 0x100fe40007ffe800 */
[----:B------:R-:W-:Y:S02]  /*1e8e0*/  ISETP.GE.AND P1, PT, R203, R237, PT ;  /* 0x000000edcb00720c */ /* 0x000fe40003f26270 */
[----:B------:R-:W-:Y:S02]  /*1e8f0*/  FSEL R6, R6, -INF , P4 ;  /* 0xff80000006067808 */ /* 0x000fe40002000000 */
[----:B------:R-:W-:Y:S02]  /*1e900*/  IABS R157, R157 ;  /* 0x0000009d009d7213 */ /* 0x000fe40000000000 */
[----:B------:R-:W-:Y:S02]  /*1e910*/  IABS R158, R158 ;  /* 0x0000009e009e7213 */ /* 0x000fe40000000000 */
[----:B------:R-:W-:Y:S02]  /*1e920*/  ISETP.GE.AND P4, PT, R173, R236, PT ;  /* 0x000000ecad00720c */ /* 0x000fe40003f86270 */
[----:B------:R-:W-:Y:S02]  /*1e930*/  IADD3 R156, PT, PT, R153, -0x81, -R0 ;  /* 0xffffff7f999c7810 */ /* 0x000fe40007ffe800 */
[----:B------:R-:W-:Y:S02]  /*1e940*/  IABS R155, R155 ;  /* 0x0000009b009b7213 */ /* 0x000fe40000000000 */
[----:B------:R-:W-:Y:S02]  /*1e950*/  FSEL R25, R25, -INF , P0 ;  /* 0xff80000019197808 */ /* 0x000fe40000000000 */
[----:B------:R-:W-:Y:S02]  /*1e960*/  IABS R154, R154 ;  /* 0x0000009a009a7213 */ /* 0x000fe40000000000 */
[----:B------:R-:W-:Y:S02]  /*1e970*/  FSEL R24, R24, -INF , P1 ;  /* 0xff80000018187808 */ /* 0x000fe40000800000 */
[----:B------:R-:W-:Y:S02]  /*1e980*/  ISETP.GE.AND P0, PT, R201, R237, PT ;  /* 0x000000edc900720c */ /* 0x000fe40003f06270 */
[----:B------:R-:W-:Y:S02]  /*1e990*/  IABS R3, R3 ;  /* 0x0000000300037213 */ /* 0x000fe40000000000 */
[----:B------:R-:W-:Y:S02]  /*1e9a0*/  ISETP.GE.AND P1, PT, R245, R236, PT ;  /* 0x000000ecf500720c */ /* 0x000fe40003f26270 */
[----:B------:R-:W-:Y:S02]  /*1e9b0*/  I2FP.F32.S32 R157, R157 ;  /* 0x0000009d009d7245 */ /* 0x000fe40000201400 */
[----:B------:R-:W-:Y:S02]  /*1e9c0*/  I2FP.F32.S32 R158, R158 ;  /* 0x0000009e009e7245 */ /* 0x000fe40000201400 */
[----:B------:R-:W-:Y:S01]  /*1e9d0*/  FSEL R10, R10, -INF , P4 ;  /* 0xff8000000a0a7808 */ /* 0x000fe20002000000 */
[C---:B------:R-:W-:Y:S01]  /*1e9e0*/  FFMA.FTZ R70, -R232.reuse, R157, R70 ;  /* 0x0000009de8467223 */ /* 0x040fe20000010146 */
[----:B------:R-:W-:Y:S01]  /*1e9f0*/  IABS R156, R156 ;  /* 0x0000009c009c7213 */ /* 0x000fe20000000000 */
[----:B------:R-:W-:Y:S01]  /*1ea00*/  FFMA.FTZ R79, -R232, R158, R79 ;  /* 0x0000009ee84f7223 */ /* 0x000fe2000001014f */
[----:B------:R-:W-:Y:S02]  /*1ea10*/  I2FP.F32.S32 R155, R155 ;  /* 0x0000009b009b7245 */ /* 0x000fe40000201400 */
[----:B------:R-:W-:Y:S02]  /*1ea20*/  ISETP.GE.AND P4, PT, R200, R237, PT ;  /* 0x000000edc800720c */ /* 0x000fe40003f86270 */
[----:B------:R-:W-:Y:S01]  /*1ea30*/  I2FP.F32.S32 R154, R154 ;  /* 0x0000009a009a7245 */ /* 0x000fe20000201400 */
[----:B------:R-:W-:Y:S01]  /*1ea40*/  FFMA.FTZ R93, -R232, R155, R93 ;  /* 0x0000009be85d7223 */ /* 0x000fe2000001015d */
[----:B------:R-:W-:Y:S02]  /*1ea50*/  FSEL R28, R28, -INF , P0 ;  /* 0xff8000001c1c7808 */ /* 0x000fe40000000000 */
[----:B------:R-:W-:Y:S01]  /*1ea60*/  I2FP.F32.S32 R3, R3 ;  /* 0x0000000300037245 */ /* 0x000fe20000201400 */
[C---:B------:R-:W-:Y:S01]  /*1ea70*/  FFMA.FTZ R89, -R232.reuse, R154, R89 ;  /* 0x0000009ae8597223 */ /* 0x040fe20000010159 */
[----:B------:R-:W-:Y:S02]  /*1ea80*/  FSEL R11, R11, -INF , P1 ;  /* 0xff8000000b0b7808 */ /* 0x000fe40000800000 */
[-C--:B------:R-:W-:Y:S01]  /*1ea90*/  ISETP.GE.AND P0, PT, R243, R236.reuse, PT ;  /* 0x000000ecf300720c */ /* 0x080fe20003f06270 */
[----:B------:R-:W-:Y:S01]  /*1eaa0*/  FFMA.FTZ R8, -R232, R3, R8 ;  /* 0x00000003e8087223 */ /* 0x000fe20000010108 */
[----:B------:R-:W-:Y:S01]  /*1eab0*/  ISETP.GE.AND P1, PT, R244, R236, PT ;  /* 0x000000ecf400720c */ /* 0x000fe20003f26270 */
[----:B------:R-:W-:Y:S01]  /*1eac0*/  VIADD R3, R2, 0x40 ;  /* 0x0000004002037836 */ /* 0x000fe20000000000 */
[----:B------:R-:W-:Y:S02]  /*1ead0*/  I2FP.F32.S32 R156, R156 ;  /* 0x0000009c009c7245 */ /* 0x000fe40000201400 */
[----:B------:R-:W-:Y:S02]  /*1eae0*/  FSEL R29, R29, -INF , P4 ;  /* 0xff8000001d1d7808 */ /* 0x000fe40002000000 */
[--C-:B------:R-:W-:Y:S01]  /*1eaf0*/  IADD3 R157, PT, PT, R153, -0x89, -R0.reuse ;  /* 0xffffff77999d7810 */ /* 0x100fe20007ffe800 */
[----:B------:R-:W-:Y:S01]  /*1eb00*/  FFMA.FTZ R71, -R232, R156, R71 ;  /* 0x0000009ce8477223 */ /* 0x000fe20000010147 */
[--C-:B------:R-:W-:Y:S02]  /*1eb10*/  IADD3 R158, PT, PT, R233, -0xc0, -R0.reuse ;  /* 0xffffff40e99e7810 */ /* 0x100fe40007ffe800 */
[-C--:B------:R-:W-:Y:S02]  /*1eb20*/  ISETP.GE.AND P4, PT, R199, R237.reuse, PT ;  /* 0x000000edc700720c */ /* 0x080fe40003f86270 */
[--C-:B------:R-:W-:Y:S02]  /*1eb30*/  IADD3 R155, PT, PT, R153, -0x98, -R0.reuse ;  /* 0xffffff68999b7810 */ /* 0x100fe40007ffe800 */
[----:B------:R-:W-:Y:S02]  /*1eb40*/  FSEL R15, R15, -INF , P0 ;  /* 0xff8000000f0f7808 */ /* 0x000fe40000000000 */
[--C-:B------:R-:W-:Y:S02]  /*1eb50*/  IADD3 R154, PT, PT, R153, -0x90, -R0.reuse ;  /* 0xffffff70999a7810 */ /* 0x100fe40007ffe800 */
[----:B------:R-:W-:Y:S02]  /*1eb60*/  FSEL R14, R14, -INF , P1 ;  /* 0xff8000000e0e7808 */ /* 0x000fe40000800000 */
[----:B------:R-:W-:Y:S02]  /*1eb70*/  ISETP.GE.AND P0, PT, R207, R236, PT ;  /* 0x000000eccf00720c */ /* 0x000fe40003f06270 */
[----:B------:R-:W-:Y:S02]  /*1eb80*/  ISETP.GE.AND P1, PT, R198, R237, PT ;  /* 0x000000edc600720c */ /* 0x000fe40003f26270 */
[----:B------:R-:W-:Y:S02]  /*1eb90*/  IABS R157, R157 ;  /* 0x0000009d009d7213 */ /* 0x000fe40000000000 */
[----:B------:R-:W-:Y:S02]  /*1eba0*/  IABS R158, R158 ;  /* 0x0000009e009e7213 */ /* 0x000fe40000000000 */
[----:B------:R-:W-:Y:S02]  /*1ebb0*/  FSEL R32, R32, -INF , P4 ;  /* 0xff80000020207808 */ /* 0x000fe40002000000 */
[----:B------:R-:W-:Y:S02]  /*1ebc0*/  IADD3 R156, PT, PT, R233, -0xb0, -R0 ;  /* 0xffffff50e99c7810 */ /* 0x000fe40007ffe800 */
[----:B------:R-:W-:Y:S02]  /*1ebd0*/  IABS R155, R155 ;  /* 0x0000009b009b7213 */ /* 0x000fe40000000000 */
[----:B------:R-:W-:Y:S02]  /*1ebe0*/  ISETP.GE.AND P4, PT, R206, R236, PT ;  /* 0x000000ecce00720c */ /* 0x000fe40003f86270 */
[----:B------:R-:W-:Y:S02]  /*1ebf0*/  IABS R154, R154 ;  /* 0x0000009a009a7213 */ /* 0x000fe40000000000 */
[----:B------:R-:W-:Y:S02]  /*1ec00*/  FSEL R18, R18, -INF , P0 ;  /* 0xff80000012127808 */ /* 0x000fe40000000000 */
[----:B------:R-:W-:Y:S02]  /*1ec10*/  FSEL R33, R33, -INF , P1 ;  /* 0xff80000021217808 */ /* 0x000fe40000800000 */
[----:B------:R-:W-:Y:S02]  /*1ec20*/  ISETP.GE.AND P0, PT, R197, R237, PT ;  /* 0x000000edc500720c */ /* 0x000fe40003f06270 */
[----:B------:R-:W-:Y:S02]  /*1ec30*/  I2FP.F32.S32 R157, R157 ;  /* 0x0000009d009d7245 */ /* 0x000fe40000201400 */
[----:B------:R-:W-:Y:S02]  /*1ec40*/  I2FP.F32.S32 R158, R158 ;  /* 0x0000009e009e7245 */ /* 0x000fe40000201400 */
[----:B------:R-:W-:Y:S01]  /*1ec50*/  ISETP.GE.AND P1, PT, R3, R237, PT ;  /* 0x000000ed0300720c */ /* 0x000fe20003f26270 */
[C---:B------:R-:W-:Y:S01]  /*1ec60*/  FFMA.FTZ R75, -R232.reuse, R157, R75 ;  /* 0x0000009de84b7223 */ /* 0x040fe2000001014b */
[----:B------:R-:W-:Y:S01]  /*1ec70*/  IABS R156, R156 ;  /* 0x0000009c009c7213 */ /* 0x000fe20000000000 */
[C---:B------:R-:W-:Y:S01]  /*1ec80*/  FFMA.FTZ R100, -R232.reuse, R158, R100 ;  /* 0x0000009ee8647223 */ /* 0x040fe20000010164 */
[----:B------:R-:W-:Y:S02]  /*1ec90*/  I2FP.F32.S32 R155, R155 ;  /* 0x0000009b009b7245 */ /* 0x000fe40000201400 */
[----:B------:R-:W-:Y:S02]  /*1eca0*/  FSEL R19, R19, -INF , P4 ;  /* 0xff80000013137808 */ /* 0x000fe40002000000 */
[----:B------:R-:W-:Y:S01]  /*1ecb0*/  I2FP.F32.S32 R154, R154 ;  /* 0x0000009a009a7245 */ /* 0x000fe20000201400 */
[C---:B------:R-:W-:Y:S01]  /*1ecc0*/  FFMA.FTZ R82, -R232.reuse, R155, R82 ;  /* 0x0000009be8527223 */ /* 0x040fe20000010152 */
[----:B------:R-:W-:Y:S02]  /*1ecd0*/  ISETP.GE.AND P4, PT, R205, R236, PT ;  /* 0x000000eccd00720c */ /* 0x000fe40003f86270 */
[----:B------:R-:W-:Y:S01]  /*1ece0*/  FSEL R37, R37, -INF , P0 ;  /* 0xff80000025257808 */ /* 0x000fe20000000000 */
[----:B------:R-:W-:Y:S01]  /*1ecf0*/  FFMA.FTZ R78, -R232, R154, R78 ;  /* 0x0000009ae84e7223 */ /* 0x000fe2000001014e */
[----:B------:R-:W-:Y:S02]  /*1ed00*/  FSEL R36, R36, -INF , P1 ;  /* 0xff80000024247808 */ /* 0x000fe40000800000 */
[-C--:B------:R-:W-:Y:S02]  /*1ed10*/  ISETP.GE.AND P0, PT, R196, R237.reuse, PT ;  /* 0x000000edc400720c */ /* 0x080fe40003f06270 */
[----:B------:R-:W-:Y:S02]  /*1ed20*/  I2FP.F32.S32 R156, R156 ;  /* 0x0000009c009c7245 */ /* 0x000fe40000201400 */
[----:B------:R-:W-:Y:S02]  /*1ed30*/  ISETP.GE.AND P1, PT, R204, R236, PT ;  /* 0x000000eccc00720c */ /* 0x000fe40003f26270 */
[C---:B------:R-:W-:Y:S01]  /*1ed40*/  IADD3 R157, PT, PT, R233.reuse, -0xb8, -R0 ;  /* 0xffffff48e99d7810 */ /* 0x040fe20007ffe800 */
[----:B------:R-:W-:Y:S01]  /*1ed50*/  FFMA.FTZ R92, -R232, R156, R92 ;  /* 0x0000009ce85c7223 */ /* 0x000fe2000001015c */
[--C-:B------:R-:W-:Y:S02]  /*1ed60*/  IADD3 R158, PT, PT, R233, -0xc9, -R0.reuse ;  /* 0xffffff37e99e7810 */ /* 0x100fe40007ffe800 */
[----:B------:R-:W-:Y:S02]  /*1ed70*/  FSEL R22, R22, -INF , P4 ;  /* 0xff80000016167808 */ /* 0x000fe40002000000 */
[--C-:B------:R-:W-:Y:S02]  /*1ed80*/  IADD3 R155, PT, PT, R153, -0xa1, -R0.reuse ;  /* 0xffffff5f999b7810 */ /* 0x100fe40007ffe800 */
[----:B------:R-:W-:Y:S02]  /*1ed90*/  ISETP.GE.AND P4, PT, R195, R237, PT ;  /* 0x000000edc300720c */ /* 0x000fe40003f86270 */
[--C-:B------:R-:W-:Y:S02]  /*1eda0*/  IADD3 R154, PT, PT, R153, -0x99, -R0.reuse ;  /* 0xffffff67999a7810 */ /* 0x100fe40007ffe800 */
[----:B------:R-:W-:Y:S02]  /*1edb0*/  FSEL R40, R40, -INF , P0 ;  /* 0xff80000028287808 */ /* 0x000fe40000000000 */
[----:B------:R-:W-:Y:S02]  /*1edc0*/  FSEL R23, R23, -INF , P1 ;  /* 0xff80000017177808 */ /* 0x000fe40000800000 */
[----:B------:R-:W-:Y:S02]  /*1edd0*/  ISETP.GE.AND P0, PT, R202, R236, PT ;  /* 0x000000ecca00720c */ /* 0x000fe40003f06270 */
[----:B------:R-:W-:Y:S02]  /*1ede0*/  IABS R157, R157 ;  /* 0x0000009d009d7213 */ /* 0x000fe40000000000 */
[----:B------:R-:W-:Y:S02]  /*1edf0*/  IABS R158, R158 ;  /* 0x0000009e009e7213 */ /* 0x000fe40000000000 */
[----:B------:R-:W-:Y:S02]  /*1ee00*/  ISETP.GE.AND P1, PT, R203, R236, PT ;  /* 0x000000eccb00720c */ /* 0x000fe40003f26270 */
[----:B------:R-:W-:Y:S02]  /*1ee10*/  IADD3 R156, PT, PT, R233, -0xb9, -R0 ;  /* 0xffffff47e99c7810 */ /* 0x000fe40007ffe800 */
[----:B------:R-:W-:Y:S02]  /*1ee20*/  IABS R155, R155 ;  /* 0x0000009b009b7213 */ /* 0x000fe40000000000 */
[----:B------:R-:W-:Y:S02]  /*1ee30*/  FSEL R41, R41, -INF , P4 ;  /* 0xff80000029297808 */ /* 0x000fe40002000000 */
[----:B------:R-:W-:Y:S02]  /*1ee40*/  IABS R154, R154 ;  /* 0x0000009a009a7213 */ /* 0x000fe40000000000 */
[----:B------:R-:W-:Y:S02]  /*1ee50*/  ISETP.GE.AND P4, PT, R194, R237, PT ;  /* 0x000000edc200720c */ /* 0x000fe40003f86270 */
[----:B------:R-:W-:Y:S02]  /*1ee60*/  FSEL R27, R27, -INF , P0 ;  /* 0xff8000001b1b7808 */ /* 0x000fe40000000000 */
[----:B------:R-:W-:Y:S02]  /*1ee70*/  I2FP.F32.S32 R157, R157 ;  /* 0x0000009d009d7245 */ /* 0x000fe40000201400 */
[----:B------:R-:W-:Y:S02]  /*1ee80*/  I2FP.F32.S32 R158, R158 ;  /* 0x0000009e009e7245 */ /* 0x000fe40000201400 */
[----:B------:R-:W-:Y:S01]  /*1ee90*/  FSEL R26, R26, -INF , P1 ;  /* 0xff8000001a1a7808 */ /* 0x000fe20000800000 */
[C---:B------:R-:W-:Y:S01]  /*1eea0*/  FFMA.FTZ R96, -R232.reuse, R157, R96 ;  /* 0x0000009de8607223 */ /* 0x040fe20000010160 */
[----:B------:R-:W-:Y:S01]  /*1eeb0*/  ISETP.GE.AND P0, PT, R201, R236, PT ;  /* 0x000000ecc900720c */ /* 0x000fe20003f06270 */
[C---:B------:R-:W-:Y:S01]  /*1eec0*/  FFMA.FTZ R105, -R232.reuse, R158, R105 ;  /* 0x0000009ee8697223 */ /* 0x040fe20000010169 */
[----:B------:R-:W-:Y:S02]  /*1eed0*/  IABS R156, R156 ;  /* 0x0000009c009c7213 */ /* 0x000fe40000000000 */
[----:B------:R-:W-:Y:S02]  /*1eee0*/  I2FP.F32.S32 R155, R155 ;  /* 0x0000009b009b7245 */ /* 0x000fe40000201400 */
[----:B------:R-:W-:Y:S02]  /*1eef0*/  ISETP.GE.AND P1, PT, R193, R237, PT ;  /* 0x000000edc100720c */ /* 0x000fe40003f26270 */
[----:B------:R-:W-:Y:S01]  /*1ef00*/  I2FP.F32.S32 R154, R154 ;  /* 0x0000009a009a7245 */ /* 0x000fe20000201400 */
[----:B------:R-:W-:Y:S01]  /*1ef10*/  FFMA.FTZ R87, -R232, R155, R87 ;  /* 0x0000009be8577223 */ /* 0x000fe20000010157 */
[----:B------:R-:W-:Y:S02]  /*1ef20*/  FSEL R44, R44, -INF , P4 ;  /* 0xff8000002c2c7808 */ /* 0x000fe40002000000 */
[----:B------:R-:W-:Y:S01]  /*1ef30*/  ISETP.GE.AND P4, PT, R200, R236, PT ;  /* 0x000000ecc800720c */ /* 0x000fe20003f86270 */
[----:B------:R-:W-:Y:S01]  /*1ef40*/  FFMA.FTZ R83, -R232, R154, R83 ;  /* 0x0000009ae8537223 */ /* 0x000fe20000010153 */
[----:B------:R-:W-:Y:S02]  /*1ef50*/  FSEL R30, R30, -INF , P0 ;  /* 0xff8000001e1e7808 */ /* 0x000fe40000000000 */
[----:B------:R-:W-:Y:S02]  /*1ef60*/  I2FP.F32.S32 R156, R156 ;  /* 0x0000009c009c7245 */ /* 0x000fe40000201400 */
[----:B------:R-:W-:Y:S02]  /*1ef70*/  FSEL R45, R45, -INF , P1 ;  /* 0xff8000002d2d7808 */ /* 0x000fe40000800000 */
[-C--:B------:R-:W-:Y:S01]  /*1ef80*/  ISETP.GE.AND P0, PT, R191, R237.reuse, PT ;  /* 0x000000edbf00720c */ /* 0x080fe20003f06270 */
[----:B------:R-:W-:Y:S01]  /*1ef90*/  FFMA.FTZ R97, -R232, R156, R97 ;  /* 0x0000009ce8617223 */ /* 0x000fe20000010161 */
[--C-:B------:R-:W-:Y:S02]  /*1efa0*/  IADD3 R157, PT, PT, R233, -0xc1, -R0.reuse ;  /* 0xffffff3fe99d7810 */ /* 0x100fe40007ffe800 */
[--C-:B------:R-:W-:Y:S02]  /*1efb0*/  IADD3 R158, PT, PT, R153, -0xb0, -R0.reuse ;  /* 0xffffff50999e7810 */ /* 0x100fe40007ffe800 */
[----:B------:R-:W-:Y:S02]  /*1efc0*/  ISETP.GE.AND P1, PT, R192, R237, PT ;  /* 0x000000edc000720c */ /* 0x000fe40003f26270 */
[--C-:B------:R-:W-:Y:S02]  /*1efd0*/  IADD3 R155, PT, PT, R233, -0xd0, -R0.reuse ;  /* 0xffffff30e99b7810 */ /* 0x100fe40007ffe800 */
[----:B------:R-:W-:Y:S02]  /*1efe0*/  FSEL R31, R31, -INF , P4 ;  /* 0xff8000001f1f7808 */ /* 0x000fe40002000000 */
[--C-:B------:R-:W-:Y:S02]  /*1eff0*/  IADD3 R154, PT, PT, R233, -0xc8, -R0.reuse ;  /* 0xffffff38e99a7810 */ /* 0x100fe40007ffe800 */
[----:B------:R-:W-:Y:S02]  /*1f000*/  ISETP.GE.AND P4, PT, R199, R236, PT ;  /* 0x000000ecc700720c */ /* 0x000fe40003f86270 */
[----:B------:R-:W-:Y:S02]  /*1f010*/  FSEL R49, R49, -INF , P0 ;  /* 0xff80000031317808 */ /* 0x000fe40000000000 */
[----:B------:R-:W-:Y:S02]  /*1f020*/  IABS R157, R157 ;  /* 0x0000009d009d7213 */ /* 0x000fe40000000000 */
[----:B------:R-:W-:Y:S02]  /*1f030*/  IABS R158, R158 ;  /* 0x0000009e009e7213 */ /* 0x000fe40000000000 */
[----:B------:R-:W-:Y:S02]  /*1f040*/  FSEL R48, R48, -INF , P1 ;  /* 0xff80000030307808 */ /* 0x000fe40000800000 */
[----:B------:R-:W-:Y:S02]  /*1f050*/  ISETP.GE.AND P0, PT, R190, R237, PT ;  /* 0x000000edbe00720c */ /* 0x000fe40003f06270 */
[----:B------:R-:W-:Y:S02]  /*1f060*/  IADD3 R156, PT, PT, R153, -0xa0, -R0 ;  /* 0xffffff60999c7810 */ /* 0x000fe40007ffe800 */
[----:B------:R-:W-:Y:S02]  /*1f070*/  IABS R155, R155 ;  /* 0x0000009b009b7213 */ /* 0x000fe40000000000 */
[----:B------:R-:W-:Y:S02]  /*1f080*/  ISETP.GE.AND P1, PT, R198, R236, PT ;  /* 0x000000ecc600720c */ /* 0x000fe40003f26270 */
        /* <DEDUP_REMOVED lines=8> */
[C---:B------:R-:W-:Y:S01]  /*1f110*/  FFMA.FTZ R94, -R232.reuse, R158, R94 ;  /* 0x0000009ee85e7223 */ /* 0x040fe2000001015e */
[----:B------:R-:W-:Y:S02]  /*1f120*/  I2FP.F32.S32 R155, R155 ;  /* 0x0000009b009b7245 */ /* 0x000fe40000201400 */
[----:B------:R-:W-:Y:S02]  /*1f130*/  FSEL R35, R35, -INF , P1 ;  /* 0xff80000023237808 */ /* 0x000fe40000800000 */
[----:B------:R-:W-:Y:S01]  /*1f140*/  ISETP.GE.AND P0, PT, R197, R236, PT ;  /* 0x000000ecc500720c */ /* 0x000fe20003f06270 */
[C---:B------:R-:W-:Y:S01]  /*1f150*/  FFMA.FTZ R108, -R232.reuse, R155, R108 ;  /* 0x0000009be86c7223 */ /* 0x040fe2000001016c */
[----:B------:R-:W-:Y:S02]  /*1f160*/  I2FP.F32.S32 R154, R154 ;  /* 0x0000009a009a7245 */ /* 0x000fe40000201400 */
[----:B------:R-:W-:Y:S02]  /*1f170*/  ISETP.GE.AND P1, PT, R3, R236, PT ;  /* 0x000000ec0300720c */ /* 0x000fe40003f26270 */
[----:B------:R-:W-:Y:S01]  /*1f180*/  FSEL R53, R53, -INF , P4 ;  /* 0xff80000035357808 */ /* 0x000fe20002000000 */
[----:B------:R-:W-:Y:S01]  /*1f190*/  FFMA.FTZ R104, -R232, R154, R104 ;  /* 0x0000009ae8687223 */ /* 0x000fe20000010168 */
[-C--:B------:R-:W-:Y:S02]  /*1f1a0*/  ISETP.GE.AND P4, PT, R188, R237.reuse, PT ;  /* 0x000000edbc00720c */ /* 0x080fe40003f86270 */
[----:B------:R-:W-:Y:S02]  /*1f1b0*/  I2FP.F32.S32 R156, R156 ;  /* 0x0000009c009c7245 */ /* 0x000fe40000201400 */
[----:B------:R-:W-:Y:S02]  /*1f1c0*/  FSEL R39, R39, -INF , P0 ;  /* 0xff80000027277808 */ /* 0x000fe40000000000 */
[C---:B------:R-:W-:Y:S01]  /*1f1d0*/  IADD3 R157, PT, PT, R153.reuse, -0xa8, -R0 ;  /* 0xffffff58999d7810 */ /* 0x040fe20007ffe800 */
[----:B------:R-:W-:Y:S01]  /*1f1e0*/  FFMA.FTZ R86, -R232, R156, R86 ;  /* 0x0000009ce8567223 */ /* 0x000fe20000010156 */
[--C-:B------:R-:W-:Y:S02]  /*1f1f0*/  IADD3 R158, PT, PT, R153, -0xb9, -R0.reuse ;  /* 0xffffff47999e7810 */ /* 0x100fe40007ffe800 */
[----:B------:R-:W-:Y:S02]  /*1f200*/  FSEL R38, R38, -INF , P1 ;  /* 0xff80000026267808 */ /* 0x000fe40000800000 */
[-C--:B------:R-:W-:Y:S02]  /*1f210*/  ISETP.GE.AND P0, PT, R196, R236.reuse, PT ;  /* 0x000000ecc400720c */ /* 0x080fe40003f06270 */
[--C-:B------:R-:W-:Y:S02]  /*1f220*/  IADD3 R155, PT, PT, R233, -0xd9, -R0.reuse ;  /* 0xffffff27e99b7810 */ /* 0x100fe40007ffe800 */
[----:B------:R-:W-:Y:S02]  /*1f230*/  ISETP.GE.AND P1, PT, R187, R237, PT ;  /* 0x000000edbb00720c */ /* 0x000fe40003f26270 */
[--C-:B------:R-:W-:Y:S02]  /*1f240*/  IADD3 R154, PT, PT, R233, -0xd1, -R0.reuse ;  /* 0xffffff2fe99a7810 */ /* 0x100fe40007ffe800 */
[----:B------:R-:W-:Y:S02]  /*1f250*/  FSEL R56, R56, -INF , P4 ;  /* 0xff80000038387808 */ /* 0x000fe40002000000 */
[----:B------:R-:W-:Y:S02]  /*1f260*/  ISETP.GE.AND P4, PT, R195, R236, PT ;  /* 0x000000ecc300720c */ /* 0x000fe40003f86270 */
        /* <DEDUP_REMOVED lines=19> */
[----:B------:R-:W-:Y:S01]  /*1f3a0*/  FFMA.FTZ R113, -R232, R155, R113 ;  /* 0x0000009be8717223 */ /* 0x000fe20000010171 */
[----:B------:R-:W-:Y:S02]  /*1f3b0*/  FSEL R60, R60, -INF , P1 ;  /* 0xff8000003c3c7808 */ /* 0x000fe40000800000 */
[-C--:B------:R-:W-:Y:S01]  /*1f3c0*/  ISETP.GE.AND P0, PT, R184, R237.reuse, PT ;  /* 0x000000edb800720c */ /* 0x080fe20003f06270 */
[----:B------:R-:W-:Y:S01]  /*1f3d0*/  FFMA.FTZ R109, -R232, R154, R109 ;  /* 0x0000009ae86d7223 */ /* 0x000fe2000001016d */
[----:B------:R-:W-:Y:S02]  /*1f3e0*/  ISETP.GE.AND P1, PT, R193, R236, PT ;  /* 0x000000ecc100720c */ /* 0x000fe40003f26270 */
[----:B------:R-:W-:Y:S02]  /*1f3f0*/  FSEL R46, R46, -INF , P4 ;  /* 0xff8000002e2e7808 */ /* 0x000fe40002000000 */
[----:B------:R-:W-:Y:S02]  /*1f400*/  I2FP.F32.S32 R156, R156 ;  /* 0x0000009c009c7245 */ /* 0x000fe40000201400 */
[----:B------:R-:W-:Y:S02]  /*1f410*/  ISETP.GE.AND P4, PT, R183, R237, PT ;  /* 0x000000edb700720c */ /* 0x000fe40003f86270 */
[--C-:B------:R-:W-:Y:S01]  /*1f420*/  IADD3 R157, PT, PT, R153, -0xb1, -R0.reuse ;  /* 0xffffff4f999d7810 */ /* 0x100fe20007ffe800 */
[----:B------:R-:W-:Y:S01]  /*1f430*/  FFMA.FTZ R91, -R232, R156, R91 ;  /* 0x0000009ce85b7223 */ /* 0x000fe2000001015b */
[--C-:B------:R-:W-:Y:S02]  /*1f440*/  IADD3 R158, PT, PT, R233, -0xe8, -R0.reuse ;  /* 0xffffff18e99e7810 */ /* 0x100fe40007ffe800 */
        /* <DEDUP_REMOVED lines=24> */
[----:B------:R-:W-:Y:S02]  /*1f5d0*/  ISETP.GE.AND P4, PT, R189, R236, PT ;  /* 0x000000ecbd00720c */ /* 0x000fe40003f86270 */
[----:B------:R-:W-:Y:S01]  /*1f5e0*/  I2FP.F32.S32 R154, R154 ;  /* 0x0000009a009a7245 */ /* 0x000fe20000201400 */
[----:B------:R-:W-:Y:S01]  /*1f5f0*/  FFMA.FTZ R102, -R232, R155, R102 ;  /* 0x0000009be8667223 */ /* 0x000fe20000010166 */
[----:B------:R-:W-:Y:S02]  /*1f600*/  FSEL R54, R54, -INF , P0 ;  /* 0xff80000036367808 */ /* 0x000fe40000000000 */
[----:B------:R-:W-:Y:S01]  /*1f610*/  FSEL R69, R69, -INF , P1 ;  /* 0xff80000045457808 */ /* 0x000fe20000800000 */
[----:B------:R-:W-:Y:S01]  /*1f620*/  FFMA.FTZ R98, -R232, R154, R98 ;  /* 0x0000009ae8627223 */ /* 0x000fe20000010162 */
[-C--:B------:R-:W-:Y:S02]  /*1f630*/  ISETP.GE.AND P0, PT, R179, R237.reuse, PT ;  /* 0x000000edb300720c */ /* 0x080fe40003f06270 */
[-C--:B------:R-:W-:Y:S02]  /*1f640*/  ISETP.GE.AND P1, PT, R180, R237.reuse, PT ;  /* 0x000000edb400720c */ /* 0x080fe40003f26270 */
[----:B------:R-:W-:Y:S02]  /*1f650*/  I2FP.F32.S32 R156, R156 ;  /* 0x0000009c009c7245 */ /* 0x000fe40000201400 */
[----:B------:R-:W-:Y:S02]  /*1f660*/  FSEL R250, R55, -INF , P4 ;  /* 0xff80000037fa7808 */ /* 0x000fe40002000000 */
[C---:B------:R-:W-:Y:S01]  /*1f670*/  IADD3 R157, PT, PT, R233.reuse, -0xe0, -R0 ;  /* 0xffffff20e99d7810 */ /* 0x040fe20007ffe800 */
        /* <DEDUP_REMOVED lines=29> */
[-C--:B------:R-:W-:Y:S02]  /*1f850*/  ISETP.GE.AND P4, PT, R176, R237.reuse, PT ;  /* 0x000000edb000720c */ /* 0x080fe40003f86270 */
[----:B------:R-:W-:Y:S01]  /*1f860*/  FSEL R63, R63, -INF , P0 ;  /* 0xff8000003f3f7808 */ /* 0x000fe20000000000 */
[----:B------:R-:W-:Y:S01]  /*1f870*/  FFMA.FTZ R103, -R232, R154, R103 ;  /* 0x0000009ae8677223 */ /* 0x000fe20000010167 */
[----:B------:R-:W-:Y:S02]  /*1f880*/  FSEL R62, R62, -INF , P1 ;  /* 0xff8000003e3e7808 */ /* 0x000fe40000800000 */
[----:B------:R-:W-:Y:S02]  /*1f890*/  ISETP.GE.AND P0, PT, R184, R236, PT ;  /* 0x000000ecb800720c */ /* 0x000fe40003f06270 */
[----:B------:R-:W-:Y:S02]  /*1f8a0*/  I2FP.F32.S32 R156, R156 ;  /* 0x0000009c009c7245 */ /* 0x000fe40000201400 */
[-C--:B------:R-:W-:Y:S02]  /*1f8b0*/  ISETP.GE.AND P1, PT, R175, R237.reuse, PT ;  /* 0x000000edaf00720c */ /* 0x080fe40003f26270 */
[--C-:B------:R-:W-:Y:S01]  /*1f8c0*/  IADD3 R157, PT, PT, R233, -0xe9, -R0.reuse ;  /* 0xffffff17e99d7810 */ /* 0x100fe20007ffe800 */
        /* <DEDUP_REMOVED lines=17> */
[----:B------:R-:W-:Y:S01]  /*1f9e0*/  FSEL R55, R85, -INF , P0 ;  /* 0xff80000055377808 */ /* 0x000fe20000000000 */
[----:B------:R-:W-:Y:S01]  /*1f9f0*/  IMAD.MOV.U32 R85, RZ, RZ, R59 ;  /* 0x000000ffff557224 */ /* 0x000fe200078e003b */
[----:B------:R-:W-:Y:S02]  /*1fa00*/  I2FP.F32.S32 R157, R157 ;  /* 0x0000009d009d7245 */ /* 0x000fe40000201400 */
[----:B------:R-:W-:Y:S02]  /*1fa10*/  I2FP.F32.S32 R158, R158 ;  /* 0x0000009e009e7245 */ /* 0x000fe40000201400 */
[----:B------:R-:W-:Y:S01]  /*1fa20*/  FSEL R58, R84, -INF , P1 ;  /* 0xff800000543a7808 */ /* 0x000fe20000800000 */
[----:B------:R-:W-:Y:S01]  /*1fa30*/  FFMA.FTZ R121, -R232, R157, R121 ;  /* 0x0000009de8797223 */ /* 0x000fe20000010179 */
[----:B------:R-:W-:Y:S01]  /*1fa40*/  ISETP.GE.AND P0, PT, R170, R237, PT ;  /* 0x000000edaa00720c */ /* 0x000fe20003f06270 */
[----:B------:R-:W-:Y:S01]  /*1fa50*/  FFMA.FTZ R114, -R232, R158, R114 ;  /* 0x0000009ee8727223 */ /* 0x000fe20000010172 */
[----:B------:R-:W-:Y:S01]  /*1fa60*/  IABS R156, R156 ;  /* 0x0000009c009c7213 */ /* 0x000fe20000000000 */
[----:B------:R-:W-:Y:S01]  /*1fa70*/  VIADD R158, R2, 0xb1 ;  /* 0x000000b1029e7836 */ /* 0x000fe20000000000 */
[----:B------:R-:W-:Y:S02]  /*1fa80*/  I2FP.F32.S32 R155, R155 ;  /* 0x0000009b009b7245 */ /* 0x000fe40000201400 */
[----:B------:R-:W-:Y:S02]  /*1fa90*/  ISETP.GE.AND P1, PT, R181, R236, PT ;  /* 0x000000ecb500720c */ /* 0x000fe40003f26270 */
[----:B------:R-:W-:Y:S01]  /*1faa0*/  I2FP.F32.S32 R154, R154 ;  /* 0x0000009a009a7245 */ /* 0x000fe20000201400 */
[----:B------:R-:W-:Y:S01]  /*1fab0*/  FFMA.FTZ R128, -R232, R155, R128 ;  /* 0x0000009be8807223 */ /* 0x000fe20000010180 */
[----:B------:R-:W-:Y:S02]  /*1fac0*/  FSEL R59, R70, -INF , P4 ;  /* 0xff800000463b7808 */ /* 0x000fe40002000000 */
[-C--:B------:R-:W-:Y:S01]  /*1fad0*/  ISETP.GE.AND P4, PT, R172, R237.reuse, PT ;  /* 0x000000edac00720c */ /* 0x080fe20003f86270 */
[----:B------:R-:W-:Y:S01]  /*1fae0*/  FFMA.FTZ R124, -R232, R154, R124 ;  /* 0x0000009ae87c7223 */ /* 0x000fe2000001017c */
[----:B------:R-:W-:Y:S02]  /*1faf0*/  FSEL R66, R88, -INF , P0 ;  /* 0xff80000058427808 */ /* 0x000fe40000000000 */
[----:B------:R-:W-:Y:S02]  /*1fb00*/  I2FP.F32.S32 R156, R156 ;  /* 0x0000009c009c7245 */ /* 0x000fe40000201400 */
[----:B------:R-:W-:Y:S02]  /*1fb10*/  FSEL R71, R71, -INF , P1 ;  /* 0xff80000047477808 */ /* 0x000fe40000800000 */
[----:B------:R-:W-:Y:S01]  /*1fb20*/  ISETP.GE.AND P0, PT, R179, R236, PT ;  /* 0x000000ecb300720c */ /* 0x000fe20003f06270 */
[----:B------:R-:W-:Y:S01]  /*1fb30*/  FFMA.FTZ R106, -R232, R156, R106 ;  /* 0x0000009ce86a7223 */ /* 0x000fe2000001016a */
[C-C-:B------:R-:W-:Y:S02]  /*1fb40*/  IADD3 R157, PT, PT, R153.reuse, -0xd0, -R0.reuse ;  /* 0xffffff30999d7810 */ /* 0x140fe40007ffe800 */
[-C--:B------:R-:W-:Y:S02]  /*1fb50*/  ISETP.GE.AND P1, PT, R180, R236.reuse, PT ;  /* 0x000000ecb400720c */ /* 0x080fe40003f26270 */
[--C-:B------:R-:W-:Y:S02]  /*1fb60*/  IADD3 R155, PT, PT, R153, -0xe1, -R0.reuse ;  /* 0xffffff1f999b7810 */ /* 0x100fe40007ffe800 */
[----:B------:R-:W-:Y:S02]  /*1fb70*/  FSEL R84, R89, -INF , P4 ;  /* 0xff80000059547808 */ /* 0x000fe40002000000 */
[----:B------:R-:W-:Y:S02]  /*1fb80*/  IADD3 R154, PT, PT, R233, -0xf9, -R0 ;  /* 0xffffff07e99a7810 */ /* 0x000fe40007ffe800 */
[----:B------:R-:W-:Y:S02]  /*1fb90*/  ISETP.GE.AND P4, PT, R168, R237, PT ;  /* 0x000000eda800720c */ /* 0x000fe40003f86270 */
[----:B------:R-:W-:Y:S01]  /*1fba0*/  FSEL R89, R75, -INF , P0 ;  /* 0xff8000004b597808 */ /* 0x000fe20000000000 */
[----:B------:R-:W-:Y:S01]  /*1fbb0*/  IMAD.MOV.U32 R75, RZ, RZ, R84 ;  /* 0x000000ffff4b7224 */ /* 0x000fe200078e0054 */
[----:B------:R-:W-:Y:S02]  /*1fbc0*/  IABS R157, R157 ;  /* 0x0000009d009d7213 */ /* 0x000fe40000000000 */
[----:B------:R-:W-:Y:S01]  /*1fbd0*/  FSEL R70, R74, -INF , P1 ;  /* 0xff8000004a467808 */ /* 0x000fe20000800000 */
[----:B------:R-:W-:Y:S01]  /*1fbe0*/  IMAD.MOV.U32 R74, RZ, RZ, R59 ;  /* 0x000000ffff4a7224 */ /* 0x000fe200078e003b */
[----:B------:R-:W-:Y:S02]  /*1fbf0*/  ISETP.GE.AND P0, PT, R178, R236, PT ;  /* 0x000000ecb200720c */ /* 0x000fe40003f06270 */
[----:B------:R-:W-:Y:S02]  /*1fc00*/  IADD3 R156, PT, PT, R153, -0xd1, -R0 ;  /* 0xffffff2f999c7810 */ /* 0x000fe40007ffe800 */
[----:B------:R-:W-:Y:S02]  /*1fc10*/  IABS R155, R155 ;  /* 0x0000009b009b7213 */ /* 0x000fe40000000000 */
[----:B------:R-:W-:Y:S02]  /*1fc20*/  ISETP.GE.AND P1, PT, R158, R237, PT ;  /* 0x000000ed9e00720c */ /* 0x000fe40003f26270 */
[----:B------:R-:W-:Y:S01]  /*1fc30*/  FSEL R59, R92, -INF , P4 ;  /* 0xff8000005c3b7808 */ /* 0x000fe20002000000 */
[----:B------:R-:W-:Y:S01]  /*1fc40*/  IMAD.MOV.U32 R92, RZ, RZ, R71 ;  /* 0x000000ffff5c7224 */ /* 0x000fe200078e0047 */
[----:B------:R-:W-:Y:S02]  /*1fc50*/  IABS R154, R154 ;  /* 0x0000009a009a7213 */ /* 0x000fe40000000000 */
[----:B------:R-:W-:Y:S02]  /*1fc60*/  ISETP.GE.AND P4, PT, R177, R236, PT ;  /* 0x000000ecb100720c */ /* 0x000fe40003f86270 */
[----:B------:R-:W-:Y:S01]  /*1fc70*/  FSEL R88, R78, -INF , P0 ;  /* 0xff8000004e587808 */ /* 0x000fe20000000000 */
[----:B------:R-:W-:Y:S01]  /*1fc80*/  IMAD.MOV.U32 R78, RZ, RZ, R67 ;  /* 0x000000ffff4e7224 */ /* 0x000fe200078e0043 */
[----:B------:R-:W-:Y:S02]  /*1fc90*/  I2FP.F32.S32 R157, R157 ;  /* 0x0000009d009d7245 */ /* 0x000fe40000201400 */
[----:B------:R-:W-:Y:S02]  /*1fca0*/  ISETP.GE.AND P0, PT, R167, R237, PT ;  /* 0x000000eda700720c */ /* 0x000fe40003f06270 */
[----:B------:R-:W-:Y:S01]  /*1fcb0*/  I2FP.F32.S32 R155, R155 ;  /* 0x0000009b009b7245 */ /* 0x000fe20000201400 */
[C---:B------:R-:W-:Y:S01]  /*1fcc0*/  FFMA.FTZ R110, -R232.reuse, R157, R110 ;  /* 0x0000009de86e7223 */ /* 0x040fe2000001016e */
[----:B------:R-:W-:Y:S01]  /*1fcd0*/  FSEL R71, R93, -INF , P1 ;  /* 0xff8000005d477808 */ /* 0x000fe20000800000 */
[----:B------:R-:W-:Y:S01]  /*1fce0*/  IMAD.MOV.U32 R93, RZ, RZ, R85 ;  /* 0x000000ffff5d7224 */ /* 0x000fe200078e0055 */
[----:B------:R-:W-:Y:S01]  /*1fcf0*/  IABS R156, R156 ;  /* 0x0000009c009c7213 */ /* 0x000fe20000000000 */
[----:B------:R-:W-:Y:S01]  /*1fd00*/  FFMA.FTZ R119, -R232, R155, R119 ;  /* 0x0000009be8777223 */ /* 0x000fe20000010177 */
[-C--:B------:R-:W-:Y:S02]  /*1fd10*/  ISETP.GE.AND P1, PT, R169, R237.reuse, PT ;  /* 0x000000eda900720c */ /* 0x080fe40003f26270 */
[C-C-:B------:R-:W-:Y:S02]  /*1fd20*/  IADD3 R157, PT, PT, R153.reuse, -0xd9, -R0.reuse ;  /* 0xffffff27999d7810 */ /* 0x140fe40007ffe800 */
[--C-:B------:R-:W-:Y:S02]  /*1fd30*/  IADD3 R155, PT, PT, R153, -0xf1, -R0.reuse ;  /* 0xffffff0f999b7810 */ /* 0x100fe40007ffe800 */
[----:B------:R-:W-:Y:S02]  /*1fd40*/  FSEL R248, R248, -INF , !P5 ;  /* 0xff800000f8f87808 */ /* 0x000fe40006800000 */
[----:B------:R-:W-:Y:S02]  /*1fd50*/  ISETP.GE.AND P5, PT, R243, R234, PT ;  /* 0x000000eaf300720c */ /* 0x000fe40003fa6270 */
[----:B------:R-:W-:Y:S02]  /*1fd60*/  I2FP.F32.S32 R154, R154 ;  /* 0x0000009a009a7245 */ /* 0x000fe40000201400 */
[----:B------:R-:W-:Y:S01]  /*1fd70*/  FSEL R85, R79, -INF , P4 ;  /* 0xff8000004f557808 */ /* 0x000fe20002000000 */
[----:B------:R-:W-:Y:S01]  /*1fd80*/  IMAD.MOV.U32 R79, RZ, RZ, R59 ;  /* 0x000000ffff4f7224 */ /* 0x000fe200078e003b */
[----:B------:R-:W-:Y:S01]  /*1fd90*/  FSEL R59, R97, -INF , P0 ;  /* 0xff800000613b7808 */ /* 0x000fe20000000000 */
[----:B------:R-:W-:Y:S01]  /*1fda0*/  FFMA.FTZ R129, -R232, R154, R129 ;  /* 0x0000009ae8817223 */ /* 0x000fe20000010181 */
[-C--:B------:R-:W-:Y:S02]  /*1fdb0*/  ISETP.GE.AND P0, PT, R166, R237.reuse, PT ;  /* 0x000000eda600720c */ /* 0x080fe40003f06270 */
[----:B------:R-:W-:Y:S02]  /*1fdc0*/  ISETP.GE.AND P4, PT, R176, R236, PT ;  /* 0x000000ecb000720c */ /* 0x000fe40003f86270 */
[--C-:B------:R-:W-:Y:S02]  /*1fdd0*/  IADD3 R154, PT, PT, R153, -0xe8, -R0.reuse ;  /* 0xffffff18999a7810 */ /* 0x100fe40007ffe800 */
[----:B------:R-:W-:Y:S02]  /*1fde0*/  FSEL R100, R100, -INF , P0 ;  /* 0xff80000064647808 */ /* 0x000fe40000000000 */
[----:B------:R-:W-:Y:S02]  /*1fdf0*/  FSEL R84, R82, -INF , P4 ;  /* 0xff80000052547808 */ /* 0x000fe40002000000 */
[-C--:B------:R-:W-:Y:S02]  /*1fe00*/  ISETP.GE.AND P4, PT, R165, R237.reuse, PT ;  /* 0x000000eda500720c */ /* 0x080fe40003f86270 */
[----:B------:R-:W-:Y:S02]  /*1fe10*/  I2FP.F32.S32 R156, R156 ;  /* 0x0000009c009c7245 */ /* 0x000fe40000201400 */
[----:B------:R-:W-:Y:S02]  /*1fe20*/  FSEL R67, R96, -INF , P1 ;  /* 0xff80000060437808 */ /* 0x000fe40000800000 */
[----:B------:R-:W-:Y:S01]  /*1fe30*/  ISETP.GE.AND P1, PT, R175, R236, PT ;  /* 0x000000ecaf00720c */ /* 0x000fe20003f26270 */
[----:B------:R-:W-:Y:S01]  /*1fe40*/  FFMA.FTZ R111, -R232, R156, R111 ;  /* 0x0000009ce86f7223 */ /* 0x000fe2000001016f */
[----:B------:R-:W-:Y:S02]  /*1fe50*/  IADD3 R156, PT, PT, R153, -0xe0, -R0 ;  /* 0xffffff20999c7810 */ /* 0x000fe40007ffe800 */
[----:B------:R-:W-:Y:S02]  /*1fe60*/  FSEL R83, R83, -INF , P1 ;  /* 0xff80000053537808 */ /* 0x000fe40000800000 */
[-C--:B------:R-:W-:Y:S02]  /*1fe70*/  ISETP.GE.AND P0, PT, R171, R236.reuse, PT ;  /* 0x000000ecab00720c */ /* 0x080fe40003f06270 */
[-C--:B------:R-:W-:Y:S02]  /*1fe80*/  ISETP.GE.AND P1, PT, R174, R236.reuse, PT ;  /* 0x000000ecae00720c */ /* 0x080fe40003f26270 */
[----:B------:R-:W-:Y:S02]  /*1fe90*/  FSEL R87, R87, -INF , P0 ;  /* 0xff80000057577808 */ /* 0x000fe40000000000 */
        /* <DEDUP_REMOVED lines=25> */
[----:B------:R-:W-:Y:S01]  /*20030*/  FSEL R78, R98, -INF , P1 ;  /* 0xff800000624e7808 */ /* 0x000fe20000800000 */
[----:B------:R-:W-:Y:S01]  /*20040*/  IMAD.MOV.U32 R98, RZ, RZ, R104 ;  /* 0x000000ffff627224 */ /* 0x000fe200078e0068 */
[----:B------:R-:W-:Y:S01]  /*20050*/  FSEL R116, R116, -INF , P4 ;  /* 0xff80000074747808 */ /* 0x000fe20002000000 */
[----:B------:R-:W-:Y:S01]  /*20060*/  IMAD.MOV.U32 R104, RZ, RZ, R93 ;  /* 0x000000ffff687224 */ /* 0x000fe200078e005d */
[-C--:B------:R-:W-:Y:S01]  /*20070*/  ISETP.GE.AND P4, PT, R165, R236.reuse, PT ;  /* 0x000000eca500720c */ /* 0x080fe20003f86270 */
[----:B------:R-:W-:Y:S01]  /*20080*/  IMAD.MOV.U32 R93, RZ, RZ, R74 ;  /* 0x000000ffff5d7224 */ /* 0x000fe200078e004a */
[----:B------:R-:W-:Y:S02]  /*20090*/  IABS R157, R157 ;  /* 0x0000009d009d7213 */ /* 0x000fe40000000000 */
[----:B------:R-:W-:Y:S02]  /*200a0*/  FSEL R103, R103, -INF , P4 ;  /* 0xff80000067677808 */ /* 0x000fe40002000000 */
[----:B------:R-:W-:Y:S02]  /*200b0*/  ISETP.GE.AND P4, PT, R164, R236, PT ;  /* 0x000000eca400720c */ /* 0x000fe40003f86270 */
[----:B------:R-:W-:Y:S02]  /*200c0*/  I2FP.F32.S32 R157, R157 ;  /* 0x0000009d009d7245 */ /* 0x000fe40000201400 */
[----:B------:R-:W-:Y:S02]  /*200d0*/  FSEL R106, R106, -INF , P4 ;  /* 0xff8000006a6a7808 */ /* 0x000fe40002000000 */
[----:B------:R-:W-:Y:S01]  /*200e0*/  ISETP.GE.AND P4, PT, R5, R237, PT ;  /* 0x000000ed0500720c */ /* 0x000fe20003f86270 */
[C---:B------:R-:W-:Y:S01]  /*200f0*/  FFMA.FTZ R115, -R232.reuse, R157, R115 ;  /* 0x0000009de8737223 */ /* 0x040fe20000010173 */
[C---:B------:R-:W-:Y:S02]  /*20100*/  IADD3 R157, PT, PT, R153.reuse, -0xe9, -R0 ;  /* 0xffffff17999d7810 */ /* 0x040fe40007ffe800 */
[----:B------:R-:W-:Y:S02]  /*20110*/  IABS R155, R155 ;  /* 0x0000009b009b7213 */ /* 0x000fe40000000000 */
[----:B------:R-:W-:Y:S02]  /*20120*/  IABS R154, R154 ;  /* 0x0000009a009a7213 */ /* 0x000fe40000000000 */
[----:B------:R-:W-:Y:S02]  /*20130*/  I2FP.F32.S32 R155, R155 ;  /* 0x0000009b009b7245 */ /* 0x000fe40000201400 */
[----:B------:R-:W-:Y:S02]  /*20140*/  I2FP.F32.S32 R154, R154 ;  /* 0x0000009a009a7245 */ /* 0x000fe40000201400 */
[----:B------:R-:W-:Y:S01]  /*20150*/  IABS R156, R156 ;  /* 0x0000009c009c7213 */ /* 0x000fe20000000000 */
[----:B------:R-:W-:Y:S01]  /*20160*/  FFMA.FTZ R127, -R232, R155, R127 ;  /* 0x0000009be87f7223 */ /* 0x000fe2000001017f */
[----:B------:R-:W-:Y:S02]  /*20170*/  VIADD R155, R2, 0xd8 ;  /* 0x000000d8029b7836 */ /* 0x000fe40000000000 */
[C---:B------:R-:W-:Y:S01]  /*20180*/  FFMA.FTZ R122, -R232.reuse, R154, R122 ;  /* 0x0000009ae87a7223 */ /* 0x040fe2000001017a */
[----:B------:R-:W-:Y:S02]  /*20190*/  IADD3 R154, PT, PT, R153, -0xf8, -R0 ;  /* 0xffffff08999a7810 */ /* 0x000fe40007ffe800 */
[----:B------:R-:W-:Y:S02]  /*201a0*/  I2FP.F32.S32 R156, R156 ;  /* 0x0000009c009c7245 */ /* 0x000fe40000201400 */
[----:B------:R-:W-:Y:S02]  /*201b0*/  ISETP.GE.AND P0, PT, R155, R237, PT ;  /* 0x000000ed9b00720c */ /* 0x000fe40003f06270 */
[----:B------:R-:W-:Y:S01]  /*201c0*/  IABS R157, R157 ;  /* 0x0000009d009d7213 */ /* 0x000fe20000000000 */
[----:B------:R-:W-:Y:S01]  /*201d0*/  FFMA.FTZ R118, -R232, R156, R118 ;  /* 0x0000009ce8767223 */ /* 0x000fe20000010176 */
[C-C-:B------:R-:W-:Y:S02]  /*201e0*/  IADD3 R156, PT, PT, R153.reuse, -0xf0, -R0.reuse ;  /* 0xffffff10999c7810 */ /* 0x140fe40007ffe800 */
[----:B------:R-:W-:Y:S02]  /*201f0*/  IADD3 R0, PT, PT, R153, -0xf9, -R0 ;  /* 0xffffff0799007810 */ /* 0x000fe40007ffe800 */
[----:B------:R-:W-:Y:S02]  /*20200*/  I2FP.F32.S32 R157, R157 ;  /* 0x0000009d009d7245 */ /* 0x000fe40000201400 */
[----:B------:R-:W-:Y:S01]  /*20210*/  FSEL R97, R112, -INF , P0 ;  /* 0xff80000070617808 */ /* 0x000fe20000000000 */
[----:B------:R-:W-:Y:S01]  /*20220*/  IMAD.MOV.U32 R112, RZ, RZ, R75 ;  /* 0x000000ffff707224 */ /* 0x000fe200078e004b */
[----:B------:R-:W-:Y:S01]  /*20230*/  ISETP.GE.AND P0, PT, R167, R236, PT ;  /* 0x000000eca700720c */ /* 0x000fe20003f06270 */
[----:B------:R-:W-:Y:S01]  /*20240*/  FFMA.FTZ R123, -R232, R157, R123 ;  /* 0x0000009de87b7223 */ /* 0x000fe2000001017b */
[----:B------:R-:W-:Y:S01]  /*20250*/  VIADD R157, R2, 0xe1 ;  /* 0x000000e1029d7836 */ /* 0x000fe20000000000 */
[----:B------:R-:W-:Y:S02]  /*20260*/  IABS R154, R154 ;  /* 0x0000009a009a7213 */ /* 0x000fe40000000000 */
[----:B------:R-:W-:Y:S02]  /*20270*/  FSEL R75, R99, -INF , P0 ;  /* 0xff800000634b7808 */ /* 0x000fe40000000000 */
[----:B------:R-:W-:Y:S02]  /*20280*/  ISETP.GE.AND P0, PT, R166, R236, PT ;  /* 0x000000eca600720c */ /* 0x000fe40003f06270 */
[-C--:B------:R-:W-:Y:S02]  /*20290*/  ISETP.GE.AND P1, PT, R157, R237.reuse, PT ;  /* 0x000000ed9d00720c */ /* 0x080fe40003f26270 */
[----:B------:R-:W-:Y:S02]  /*202a0*/  FSEL R102, R102, -INF , P0 ;  /* 0xff80000066667808 */ /* 0x000fe40000000000 */
[----:B------:R-:W-:Y:S01]  /*202b0*/  FSEL R105, R117, -INF , P1 ;  /* 0xff80000075697808 */ /* 0x000fe20000800000 */
[----:B------:R-:W-:Y:S01]  /*202c0*/  IMAD.MOV.U32 R117, RZ, RZ, R90 ;  /* 0x000000ffff757224 */ /* 0x000fe200078e005a */
[----:B------:R-:W-:Y:S01]  /*202d0*/  I2FP.F32.S32 R154, R154 ;  /* 0x0000009a009a7245 */ /* 0x000fe20000201400 */
[----:B------:R-:W-:Y:S01]  /*202e0*/  IMAD.MOV.U32 R90, RZ, RZ, R101 ;  /* 0x000000ffff5a7224 */ /* 0x000fe200078e0065 */
[----:B------:R-:W-:Y:S02]  /*202f0*/  IABS R156, R156 ;  /* 0x0000009c009c7213 */ /* 0x000fe40000000000 */
[----:B------:R-:W-:Y:S01]  /*20300*/  IABS R0, R0 ;  /* 0x0000000000007213 */ /* 0x000fe20000000000 */
[----:B------:R-:W-:Y:S01]  /*20310*/  FFMA.FTZ R130, -R232, R154, R130 ;  /* 0x0000009ae8827223 */ /* 0x000fe20000010182 */
[----:B------:R-:W-:Y:S01]  /*20320*/  VIADD R154, R2, 0xe9 ;  /* 0x000000e9029a7836 */ /* 0x000fe20000000000 */
[----:B------:R-:W-:Y:S02]  /*20330*/  I2FP.F32.S32 R156, R156 ;  /* 0x0000009c009c7245 */ /* 0x000fe40000201400 */
[----:B------:R-:W-:Y:S02]  /*20340*/  I2FP.F32.S32 R0, R0 ;  /* 0x0000000000007245 */ /* 0x000fe40000201400 */
[-C--:B------:R-:W-:Y:S01]  /*20350*/  ISETP.GE.AND P0, PT, R154, R237.reuse, PT ;  /* 0x000000ed9a00720c */ /* 0x080fe20003f06270 */
[----:B------:R-:W-:Y:S01]  /*20360*/  FFMA.FTZ R126, -R232, R156, R126 ;  /* 0x0000009ce87e7223 */ /* 0x000fe2000001017e */
[----:B------:R-:W-:Y:S02]  /*20370*/  VIADD R156, R2, 0xe8 ;  /* 0x000000e8029c7836 */ /* 0x000fe40000000000 */
[----:B------:R-:W-:Y:S01]  /*20380*/  FFMA.FTZ R131, -R232, R0, R131 ;  /* 0x00000000e8837223 */ /* 0x000fe20000010183 */
[----:B------:R-:W-:Y:S01]  /*20390*/  FSEL R121, R121, -INF , P0 ;  /* 0xff80000079797808 */ /* 0x000fe20000000000 */
[----:B------:R-:W-:Y:S01]  /*203a0*/  VIADD R2, R2, 0xf9 ;  /* 0x000000f902027836 */ /* 0x000fe20000000000 */
[-C--:B------:R-:W-:Y:S02]  /*203b0*/  ISETP.GE.AND P0, PT, R4, R237.reuse, PT ;  /* 0x000000ed0400720c */ /* 0x080fe40003f06270 */
        /* <DEDUP_REMOVED lines=36> */
[----:B------:R-:W-:Y:S02]  /*20600*/  FSEL R127, R127, -INF , P4 ;  /* 0xff8000007f7f7808 */ /* 0x000fe40002000000 */
[----:B------:R-:W-:Y:S02]  /*20610*/  ISETP.GE.AND P0, PT, R4, R236, PT ;  /* 0x000000ec0400720c */ /* 0x000fe40003f06270 */
[-C--:B------:R-:W-:Y:S02]  /*20620*/  ISETP.GE.AND P4, PT, R246, R234.reuse, PT ;  /* 0x000000eaf600720c */ /* 0x080fe40003f86270 */
[----:B------:R-:W-:Y:S01]  /*20630*/  FSEL R67, R126, -INF , P0 ;  /* 0xff8000007e437808 */ /* 0x000fe20000000000 */
[----:B------:R-:W-:Y:S01]  /*20640*/  IMAD.MOV.U32 R126, RZ, RZ, R58 ;  /* 0x000000ffff7e7224 */ /* 0x000fe200078e003a */
[----:B------:R-:W-:Y:S02]  /*20650*/  FSEL R58, R13, -INF , !P5 ;  /* 0xff8000000d3a7808 */ /* 0x000fe40006800000 */
[----:B------:R-:W-:Y:S02]  /*20660*/  FSEL R247, R247, -INF , !P4 ;  /* 0xff800000f7f77808 */ /* 0x000fe40006000000 */
[-C--:B------:R-:W-:Y:S02]  /*20670*/  ISETP.GE.AND P4, PT, R244, R234.reuse, PT ;  /* 0x000000eaf400720c */ /* 0x080fe40003f86270 */
[-C--:B------:R-:W-:Y:S02]  /*20680*/  ISETP.GE.AND P5, PT, R205, R234.reuse, PT ;  /* 0x000000eacd00720c */ /* 0x080fe40003fa6270 */
[----:B------:R-:W-:Y:S02]  /*20690*/  FSEL R59, R12, -INF , !P4 ;  /* 0xff8000000c3b7808 */ /* 0x000fe40006000000 */
[-C--:B------:R-:W-:Y:S02]  /*206a0*/  ISETP.GE.AND P4, PT, R206, R234.reuse, PT ;  /* 0x000000eace00720c */ /* 0x080fe40003f86270 */
[----:B------:R-:W-:Y:S02]  /*206b0*/  ISETP.GE.AND P0, PT, R173, R237, PT ;  /* 0x000000edad00720c */ /* 0x000fe40003f06270 */
[----:B------:R-:W-:Y:S01]  /*206c0*/  FSEL R13, R17, -INF , !P4 ;  /* 0xff800000110d7808 */ /* 0x000fe20006000000 */
[----:B------:R-:W-:Y:S01]  /*206d0*/  IMAD.MOV.U32 R17, RZ, RZ, R114 ;  /* 0x000000ffff117224 */ /* 0x000fe200078e0072 */
[----:B------:R-:W-:Y:S02]  /*206e0*/  FSEL R110, R8, -INF , P0 ;  /* 0xff800000086e7808 */ /* 0x000fe40000000000 */
[----:B------:R-:W-:Y:S01]  /*206f0*/  FSEL R8, R20, -INF , !P5 ;  /* 0xff80000014087808 */ /* 0x000fe20006800000 */
[----:B------:R-:W-:Y:S01]  /*20700*/  IMAD.MOV.U32 R20, RZ, RZ, R118 ;  /* 0x000000ffff147224 */ /* 0x000fe200078e0076 */
[-C--:B------:R-:W-:Y:S01]  /*20710*/  ISETP.GE.AND P5, PT, R244, R235.reuse, PT ;  /* 0x000000ebf400720c */ /* 0x080fe20003fa6270 */
[----:B------:R-:W-:Y:S01]  /*20720*/  IMAD.MOV.U32 R244, RZ, RZ, R124 ;  /* 0x000000fffff47224 */ /* 0x000fe200078e007c */
[----:B------:R-:W-:Y:S01]  /*20730*/  ISETP.GE.AND P0, PT, R245, R234, PT ;  /* 0x000000eaf500720c */ /* 0x000fe20003f06270 */
[----:B------:R-:W-:Y:S01]  /*20740*/  IMAD.MOV.U32 R124, RZ, RZ, R98 ;  /* 0x000000ffff7c7224 */ /* 0x000fe200078e0062 */
[----:B------:R-:W-:Y:S02]  /*20750*/  ISETP.GE.AND P1, PT, R9, R236, PT ;  /* 0x000000ec0900720c */ /* 0x000fe40003f26270 */
[----:B------:R-:W-:Y:S02]  /*20760*/  FSEL R249, R249, -INF , !P0 ;  /* 0xff800000f9f97808 */ /* 0x000fe40004000000 */
[-C--:B------:R-:W-:Y:S02]  /*20770*/  ISETP.GE.AND P0, PT, R207, R234.reuse, PT ;  /* 0x000000eacf00720c */ /* 0x080fe40003f06270 */
[----:B------:R-:W-:Y:S02]  /*20780*/  FSEL R130, R130, -INF , P1 ;  /* 0xff80000082827808 */ /* 0x000fe40000800000 */
[-C--:B------:R-:W-:Y:S01]  /*20790*/  ISETP.GE.AND P1, PT, R246, R235.reuse, PT ;  /* 0x000000ebf600720c */ /* 0x080fe20003f26270 */
        /* <DEDUP_REMOVED lines=46> */
[----:B------:R-:W2:Y:S01]  /*20a80*/  LD.E R3, desc[UR4][R148.64+0xdc] ;  /* 0x0000dc0494037980 */ /* 0x000ea2000c101900 */
[----:B------:R-:W-:Y:S02]  /*20a90*/  FSEL R40, R40, -INF , !P4 ;  /* 0xff80000028287808 */ /* 0x000fe40006000000 */
        /* <DEDUP_REMOVED lines=124> */
[----:B------:R-:W-:Y:S02]  /*21260*/  ISETP.GE.AND P5, PT, R173, R234, PT ;  /* 0x000000eaad00720c */ /* 0x000fe40003fa6270 */
        /* <DEDUP_REMOVED lines=151> */
[----:B------:R-:W-:Y:S02]  /*21be0*/  FMNMX3.FTZ R0, R0, R21, R20, !PT ;  /* 0x0000001500007276 */ /* 0x000fe40007810014 */
[----:B------:R-:W-:Y:S01]  /*21bf0*/  FSEL R46, R46, RZ, P1 ;  /* 0x000000ff2e2e7208 */ /* 0x000fe20000800000 */
[----:B------:R-:W-:Y:S02]  /*21c00*/  FADD.FTZ R5, -R5, R150 ;  /* 0x0000009605057221 */ /* 0x000fe40000010100 */
[----:B------:R-:W1:Y:S02]  /*21c10*/  SHFL.BFLY PT, R4, R0, 0x2, 0x1f ;  /* 0x0c401f0000047f89 */ /* 0x000e6400000e0000 */
        /* <DEDUP_REMOVED lines=18> */
[--C-:B------:R-:W-:Y:S01]  /*21d40*/  FFMA.FTZ R161, R249, R3, -R46.reuse ;  /* 0x00000003f9a17223 */ /* 0x100fe2000001082e */
[----:B------:R-:W-:Y:S01]  /*21d50*/  FMUL.FTZ R5, R3, R5 ;  /* 0x0000000503057220 */ /* 0x000fe20000410000 */
        /* <DEDUP_REMOVED lines=26> */
[----:B------:R-:W3:Y:S01]  /*21f00*/  MUFU.EX2 R161, R161 ;  /* 0x000000a100a17308 */ /* 0x000ee20000000800 */
        /* <DEDUP_REMOVED lines=145> */
[----:B------:R-:W-:Y:S01]  /*22820*/  MUFU.EX2 R103, R103 ;  /* 0x0000006700677308 */ /* 0x000fe20000000800 */
[C---:B------:R-:W-:Y:S01]  /*22830*/  FMUL.FTZ R12, R23.reuse, R136 ;  /* 0x00000088170c7220 */ /* 0x040fe20000410000 */
[----:B------:R-:W-:Y:S01]  /*22840*/  FMUL.FTZ R13, R23, R137 ;  /* 0x00000089170d7220 */ /* 0x000fe20000410000 */
[----:B------:R-:W-:Y:S01]  /*22850*/  FFMA.FTZ R136, R187, R3, -R46 ;  /* 0x00000003bb887223 */ /* 0x000fe2000001082e */
[C---:B------:R-:W-:Y:S03]  /*22860*/  HMMA.16816.F32 R8, R24.reuse, R14, R8 ;  /* 0x0000000e1808723c */ /* 0x040fe60000001808 */
[C---:B------:R-:W-:Y:S03]  /*22870*/  FMUL.FTZ R14, R22.reuse, R138 ;  /* 0x0000008a160e7220 */ /* 0x040fe60000410000 */
[----:B------:R-:W4:Y:S01]  /*22880*/  MUFU.EX2 R102, R102 ;  /* 0x0000006600667308 */ /* 0x000f220000000800 */
[----:B------:R-:W-:Y:S01]  /*22890*/  FMUL.FTZ R15, R22, R139 ;  /* 0x0000008b160f7220 */ /* 0x000fe20000410000 */
[-CC-:B------:R-:W-:Y:S01]  /*228a0*/  FFMA.FTZ R137, R185, R3.reuse, -R42.reuse ;  /* 0x00000003b9897223 */ /* 0x180fe2000001082a */
[-C--:B------:R-:W-:Y:S01]  /*228b0*/  FFMA.FTZ R138, R184, R3.reuse, -R42 ;  /* 0x00000003b88a7223 */ /* 0x080fe2000001082a */
[-CC-:B------:R-:W-:Y:S01]  /*228c0*/  FFMA.FTZ R139, R183, R3.reuse, -R46.reuse ;  /* 0x00000003b78b7223 */ /* 0x180fe2000001082e */
[----:B------:R-:W-:Y:S01]  /*228d0*/  FFMA.FTZ R143, R179, R3, -R46 ;  /* 0x00000003b38f7223 */ /* 0x000fe2000001082e */
[----:B------:R-:W-:Y:S01]  /*228e0*/  FFMA.FTZ R166, R22, R241, R166 ;  /* 0x000000f116a67223 */ /* 0x000fe200000100a6 */
[-CC-:B------:R-:W-:Y:S03]  /*228f0*/  FFMA.FTZ R22, R155, R3.reuse, -R42.reuse ;  /* 0x000000039b167223 */ /* 0x180fe6000001082a */
[----:B------:R-:W-:Y:S01]  /*22900*/  MUFU.EX2 R101, R101 ;  /* 0x0000006500657308 */ /* 0x000fe20000000800 */
[----:B------:R-:W-:Y:S01]  /*22910*/  FFMA.FTZ R42, R20, R3, -R42 ;  /* 0x00000003142a7223 */ /* 0x000fe2000001082a */
[----:B------:R-:W-:Y:S04]  /*22920*/  FADD.FTZ R166, R163, R166 ;  /* 0x000000a6a3a67221 */ /* 0x000fe80000010000 */
[----:B------:R-:W-:Y:S04]  /*22930*/  FADD.FTZ R166, R160, R166 ;  /* 0x000000a6a0a67221 */ /* 0x000fe80000010000 */
[----:B------:R-:W4:Y:S01]  /*22940*/  MUFU.EX2 R100, R100 ;  /* 0x0000006400647308 */ /* 0x000f220000000800 */
        /* <DEDUP_REMOVED lines=9> */
[----:B------:R-:W-:Y:S01]  /*229e0*/  MUFU.EX2 R92, R92 ;  /* 0x0000005c005c7308 */ /* 0x000fe20000000800 */
[----:B------:R-:W-:Y:S01]  /*229f0*/  F2FP.F16.F32.PACK_AB R26, R129, R130 ;  /* 0x00000082811a723e */ /* 0x000fe200000000ff */
[----:B------:R-:W-:Y:S01]  /*22a00*/  FADD.FTZ R153, R153, R159 ;  /* 0x0000009f99997221 */ /* 0x000fe20000010000 */
[----:B------:R-:W-:Y:S01]  /*22a10*/  F2FP.F16.F32.PACK_AB R27, R127, R128 ;  /* 0x000000807f1b723e */ /* 0x000fe200000000ff */
[----:B------:R-:W-:Y:S02]  /*22a20*/  FADD.FTZ R154, R130, R154 ;  /* 0x0000009a829a7221 */ /* 0x000fe40000010000 */
[----:B------:R-:W-:Y:S04]  /*22a30*/  FADD.FTZ R153, R128, R153 ;  /* 0x0000009980997221 */ /* 0x000fe80000010000 */
[----:B------:R-:W2:Y:S01]  /*22a40*/  MUFU.EX2 R94, R94 ;  /* 0x0000005e005e7308 */ /* 0x000ea20000000800 */
        /* <DEDUP_REMOVED lines=8> */
[----:B------:R-:W-:Y:S01]  /*22ad0*/  MUFU.EX2 R89, R89 ;  /* 0x0000005900597308 */ /* 0x000fe20000000800 */
[C---:B-----5:R-:W-:Y:S09]  /*22ae0*/  HMMA.16816.F32 R12, R24.reuse, R36, R12 ;  /* 0x00000024180c723c */ /* 0x060ff2000000180c */
[----:B------:R-:W5:Y:S01]  /*22af0*/  MUFU.EX2 R88, R88 ;  /* 0x0000005800587308 */ /* 0x000f620000000800 */
[----:B------:R-:W-:Y:S01]  /*22b00*/  HMMA.16816.F32 R16, R24, R38, R16 ;  /* 0x000000261810723c */ /* 0x000fe20000001810 */
[----:B------:R-:W5:Y:S02]  /*22b10*/  LDSM.16.MT88.4 R36, [R41+0x5c00] ;  /* 0x005c00002924783b */ /* 0x000f640000004200 */
[C---:B------:R-:W-:Y:S01]  /*22b20*/  F2FP.F16.F32.PACK_AB R24, R120.reuse, R122 ;  /* 0x0000007a7818723e */ /* 0x040fe200000000ff */
[----:B------:R-:W-:Y:S01]  /*22b30*/  FADD.FTZ R120, R120, R129 ;  /* 0x0000008178787221 */ /* 0x000fe20000010000 */
[----:B---3--:R-:W-:Y:S04]  /*22b40*/  F2FP.F16.F32.PACK_AB R25, R119, R121 ;  /* 0x000000797719723e */ /* 0x008fe800000000ff */
        /* <DEDUP_REMOVED lines=8> */
[C---:B----4-:R-:W-:Y:S03]  /*22bd0*/  HMMA.16816.F32 R4, R24.reuse, R28, R4 ;  /* 0x0000001c1804723c */ /* 0x050fe60000001804 */
[----:B------:R-:W-:Y:S01]  /*22be0*/  FADD.FTZ R113, R113, R119 ;  /* 0x0000007771717221 */ /* 0x000fe20000010000 */
[----:B------:R-:W-:Y:S04]  /*22bf0*/  FADD.FTZ R115, R109, R115 ;  /* 0x000000736d737221 */ /* 0x000fe80000010000 */
[----:B------:R-:W3:Y:S01]  /*22c00*/  MUFU.EX2 R84, R84 ;  /* 0x0000005400547308 */ /* 0x000ee20000000800 */
[----:B------:R-:W-:Y:S01]  /*22c10*/  FADD.FTZ R113, R108, R113 ;  /* 0x000000716c717221 */ /* 0x000fe20000010000 */
[C---:B------:R-:W-:Y:S01]  /*22c20*/  HMMA.16816.F32 R8, R24.reuse, R30, R8 ;  /* 0x0000001e1808723c */ /* 0x040fe20000001808 */
[----:B------:R-:W4:Y:S07]  /*22c30*/  LDSM.16.MT88.4 R28, [R40+0xc00] ;  /* 0x000c0000281c783b */ /* 0x000f2e0000004200 */
[----:B------:R-:W-:Y:S01]  /*22c40*/  MUFU.EX2 R80, R80 ;  /* 0x0000005000507308 */ /* 0x000fe20000000800 */
[C---:B--2---:R-:W-:Y:S09]  /*22c50*/  HMMA.16816.F32 R12, R24.reuse, R32, R12 ;  /* 0x00000020180c723c */ /* 0x044ff2000000180c */
[----:B------:R-:W2:Y:S01]  /*22c60*/  MUFU.EX2 R83, R83 ;  /* 0x0000005300537308 */ /* 0x000ea20000000800 */
[----:B------:R-:W-:Y:S01]  /*22c70*/  HMMA.16816.F32 R16, R24, R34, R16 ;  /* 0x000000221810723c */ /* 0x000fe20000001810 */
[----:B------:R-:W3:Y:S02]  /*22c80*/  LDSM.16.MT88.4 R32, [R41+0x6000] ;  /* 0x006000002920783b */ /* 0x000ee40000004200 */
        /* <DEDUP_REMOVED lines=27> */
[----:B------:R-:W-:Y:S01]  /*22e40*/  F2FP.F16.F32.PACK_AB R26, R88, R89 ;  /* 0x00000059581a723e */ /* 0x000fe200000000ff */
[----:B------:R-:W-:Y:S01]  /*22e50*/  FADD.FTZ R91, R91, R100 ;  /* 0x000000645b5b7221 */ /* 0x000fe20000010000 */
[----:B-1----:R-:W-:Y:S01]  /*22e60*/  F2FP.F16.F32.PACK_AB R27, R86, R87 ;  /* 0x00000057561b723e */ /* 0x002fe200000000ff */
[----:B------:R-:W-:Y:S02]  /*22e70*/  FADD.FTZ R92, R89, R92 ;  /* 0x0000005c595c7221 */ /* 0x000fe40000010000 */
[----:B------:R-:W-:Y:S04]  /*22e80*/  FADD.FTZ R91, R87, R91 ;  /* 0x0000005b575b7221 */ /* 0x000fe80000010000 */
[----:B------:R-:W-:Y:S01]  /*22e90*/  MUFU.EX2 R68, R68 ;  /* 0x0000004400447308 */ /* 0x000fe20000000800 */
[----:B------:R-:W-:Y:S01]  /*22ea0*/  FADD.FTZ R88, R88, R92 ;  /* 0x0000005c58587221 */ /* 0x000fe20000010000 */
[C---:B---3--:R-:W-:Y:S03]  /*22eb0*/  HMMA.16816.F32 R4, R24.reuse, R32, R4 ;  /* 0x000000201804723c */ /* 0x048fe60000001804 */
[----:B------:R-:W-:Y:S01]  /*22ec0*/  FADD.FTZ R86, R86, R91 ;  /* 0x0000005b56567221 */ /* 0x000fe20000010000 */
[----:B------:R-:W-:Y:S04]  /*22ed0*/  FADD.FTZ R88, R84, R88 ;  /* 0x0000005854587221 */ /* 0x000fe80000010000 */
[----:B------:R-:W1:Y:S01]  /*22ee0*/  MUFU.EX2 R69, R69 ;  /* 0x0000004500457308 */ /* 0x000e620000000800 */
[----:B--2---:R-:W-:Y:S01]  /*22ef0*/  FADD.FTZ R86, R83, R86 ;  /* 0x0000005653567221 */ /* 0x004fe20000010000 */
        /* <DEDUP_REMOVED lines=281> */
.L_x_5442:
        /* <DEDUP_REMOVED lines=11> */
.L_x_5457:
[----:B------:R-:W-:Y:S01]  /*24140*/  FSETP.NE.FTZ.AND P1, PT, R8, RZ, PT ;  /* 0x000000ff0800720b */ /* 0x000fe20003f35000 */
[----:B----4-:R-:W-:Y:S01]  /*24150*/  FADD.FTZ R6, R241, R6 ;  /* 0x00000006f1067221 */ /* 0x010fe20000010000 */
[----:B------:R-:W2:Y:S01]  /*24160*/  MUFU.RCP R7, R8 ;  /* 0x0000000800077308 */ /* 0x000ea20000001000 */
[----:B------:R-:W-:Y:S01]  /*24170*/  MOV R3, 0xff800000 ;  /* 0xff80000000037802 */ /* 0x000fe20000000f00 */
[----:B------:R-:W-:Y:S05]  /*24180*/  WARPSYNC.ALL ;  /* 0x0000000000007948 */ /* 0x000fea0003800000 */
[----:B------:R-:W-:Y:S01]  /*24190*/  FSETP.NE.FTZ.AND P0, PT, R6, RZ, PT ;  /* 0x000000ff0600720b */ /* 0x000fe20003f15000 */
[----:B------:R-:W-:Y:S01]  /*241a0*/  MUFU.RCP R5, R6 ;  /* 0x0000000600057308 */ /* 0x000fe20000001000 */
[----:B------:R-:W-:-:S02]  /*241b0*/  LOP3.LUT R152, R152, R209, RZ, 0xfc, !PT ;  /* 0x000000d198987212 */ /* 0x000fc400078efcff */
[----:B------:R-:W-:-:S05]  /*241c0*/  SHF.R.U32.HI R22, RZ, 0x2, R211 ;  /* 0x00000002ff167819 */ /* 0x000fca00000116d3 */
[----:B------:R-:W4:Y:S01]  /*241d0*/  @P1 MUFU.LG2 R8, R8 ;  /* 0x0000000800081308 */ /* 0x000f220000000c00 */
[----:B--2---:R-:W-:-:S05]  /*241e0*/  FSEL R7, R7, 1, P1 ;  /* 0x3f80000007077808 */ /* 0x004fca0000800000 */
[C---:B------:R-:W-:Y:S01]  /*241f0*/  FMUL.FTZ R144, R7.reuse, R144 ;  /* 0x0000009007907220 */ /* 0x040fe20000410000 */
[C---:B------:R-:W-:Y:S01]  /*24200*/  FMUL.FTZ R145, R7.reuse, R145 ;  /* 0x0000009107917220 */ /* 0x040fe20000410000 */
[----:B------:R-:W2:Y:S01]  /*24210*/  @P0 MUFU.LG2 R6, R6 ;  /* 0x0000000600060308 */ /* 0x000ea20000000c00 */
[C---:B------:R-:W-:Y:S01]  /*24220*/  FMUL.FTZ R140, R7.reuse, R140 ;  /* 0x0000008c078c7220 */ /* 0x040fe20000410000 */
[C---:B------:R-:W-:Y:S01]  /*24230*/  FMUL.FTZ R141, R7.reuse, R141 ;  /* 0x0000008d078d7220 */ /* 0x040fe20000410000 */
[C---:B------:R-:W-:Y:S01]  /*24240*/  FMUL.FTZ R136, R7.reuse, R136 ;  /* 0x0000008807887220 */ /* 0x040fe20000410000 */
[C---:B------:R-:W-:Y:S01]  /*24250*/  FMUL.FTZ R137, R7.reuse, R137 ;  /* 0x0000008907897220 */ /* 0x040fe20000410000 */
[C---:B------:R-:W-:Y:S01]  /*24260*/  FMUL.FTZ R132, R7.reuse, R132 ;  /* 0x0000008407847220 */ /* 0x040fe20000410000 */
[----:B------:R-:W-:Y:S01]  /*24270*/  FMUL.FTZ R133, R7, R133 ;  /* 0x0000008507857220 */ /* 0x000fe20000410000 */
[----:B------:R-:W-:Y:S01]  /*24280*/  SHF.L.U32 R7, R211, 0x3, RZ ;  /* 0x00000003d3077819 */ /* 0x000fe200000006ff */
[----:B----4-:R-:W-:Y:S01]  /*24290*/  @P1 FMUL.FTZ R8, R8, 0.69314718246459960938 ;  /* 0x3f31721808081820 */ /* 0x010fe20000410000 */
[----:B------:R-:W-:-:S02]  /*242a0*/  FSEL R5, R5, 1, P0 ;  /* 0x3f80000005057808 */ /* 0x000fc40000000000 */
[----:B------:R-:W-:Y:S01]  /*242b0*/  LOP3.LUT R152, R152, 0x20, R7, 0xf8, !PT ;  /* 0x0000002098987812 */ /* 0x000fe200078ef807 */
[----:B-----5:R-:W-:Y:S01]  /*242c0*/  @P1 FFMA.FTZ R3, R4, R2, R8 ;  /* 0x0000000204031223 */ /* 0x020fe20000010008 */
[----:B------:R-:W-:Y:S01]  /*242d0*/  LOP3.LUT R8, R7, 0xc0, RZ, 0xc0, !PT ;  /* 0x000000c007087812 */ /* 0x000fe200078ec0ff */
[C---:B------:R-:W-:Y:S01]  /*242e0*/  FMUL.FTZ R146, R5.reuse, R146 ;  /* 0x0000009205927220 */ /* 0x040fe20000410000 */
[----:B------:R-:W-:Y:S01]  /*242f0*/  MOV R2, 0xff800000 ;  /* 0xff80000000027802 */ /* 0x000fe20000000f00 */
[----:B--2---:R-:W-:Y:S01]  /*24300*/  @P0 FMUL.FTZ R6, R6, 0.69314718246459960938 ;  /* 0x3f31721806060820 */ /* 0x004fe20000410000 */
[----:B------:R-:W-:Y:S01]  /*24310*/  LOP3.LUT R8, R8, 0x18, R211, 0xf8, !PT ;  /* 0x0000001808087812 */ /* 0x000fe200078ef8d3 */
        /* <DEDUP_REMOVED lines=9> */
[----:B------:R-:W-:Y:S02]  /*243b0*/  BAR.SYNC.DEFER_BLOCKING 0x0 ;  /* 0x0000000000007b1d */ /* 0x000fe40000010000 */
[----:B------:R-:W-:-:S02]  /*243c0*/  LEA R8, R8, UR6, 0x2 ;  /* 0x0000000608087c11 */ /* 0x000fc4000f8e10ff */
[C---:B------:R-:W-:Y:S02]  /*243d0*/  LOP3.LUT R0, R7.reuse, 0x80, RZ, 0xc0, !PT ;  /* 0x0000008007007812 */ /* 0x040fe400078ec0ff */
[----:B------:R-:W-:-:S03]  /*243e0*/  LOP3.LUT R7, R7, 0x40, RZ, 0xc0, !PT ;  /* 0x0000004007077812 */ /* 0x000fc600078ec0ff */
[C---:B------:R-:W-:Y:S02]  /*243f0*/  IMAD.IADD R0, R8.reuse, 0x1, -R0 ;  /* 0x0000000108007824 */ /* 0x040fe400078e0a00 */
[--C-:B------:R-:W-:Y:S02]  /*24400*/  IMAD.IADD R4, R8, 0x1, -R7.reuse ;  /* 0x0000000108047824 */ /* 0x100fe400078e0a07 */
[----:B------:R-:W-:Y:S01]  /*24410*/  IMAD.IADD R7, R0, 0x1, -R7 ;  /* 0x0000000100077824 */ /* 0x000fe200078e0a07 */
[----:B------:R-:W-:Y:S04]  /*24420*/  STS.64 [R8], R144 ;  /* 0x0000009008007388 */ /* 0x000fe80000000a00 */
[----:B------:R-:W-:Y:S04]  /*24430*/  STS.64 [R8+0x400], R146 ;  /* 0x0004009208007388 */ /* 0x000fe80000000a00 */
[----:B------:R-:W-:Y:S04]  /*24440*/  STS.64 [R4+0x20], R140 ;  /* 0x0000208c04007388 */ /* 0x000fe80000000a00 */
[----:B------:R2:W-:Y:S04]  /*24450*/  STS.64 [R4+0x420], R142 ;  /* 0x0004208e04007388 */ /* 0x0005e80000000a00 */
[----:B------:R-:W-:Y:S04]  /*24460*/  STS.64 [R0+0x40], R136 ;  /* 0x0000408800007388 */ /* 0x000fe80000000a00 */
[----:B------:R-:W-:Y:S04]  /*24470*/  STS.64 [R0+0x440], R138 ;  /* 0x0004408a00007388 */ /* 0x000fe80000000a00 */
[----:B------:R-:W-:Y:S04]  /*24480*/  STS.64 [R7+0x60], R132 ;  /* 0x0000608407007388 */ /* 0x000fe80000000a00 */
[----:B------:R4:W-:Y:S04]  /*24490*/  STS.64 [R7+0x460], R134 ;  /* 0x0004608607007388 */ /* 0x0009e80000000a00 */
[----:B------:R-:W3:Y:S04]  /*244a0*/  LD.E R6, desc[UR4][R148.64+0x60] ;  /* 0x0000600494067980 */ /* 0x000ee8000c101900 */
[----:B------:R1:W5:Y:S04]  /*244b0*/  LD.E R23, desc[UR4][R148.64+0xcc] ;  /* 0x0000cc0494177980 */ /* 0x000368000c101900 */
[----:B--2---:R-:W2:Y:S04]  /*244c0*/  LD.E.64 R4, desc[UR4][R148.64+0xb0] ;  /* 0x0000b00494047980 */ /* 0x004ea8000c101b00 */
[----:B------:R1:W5:Y:S04]  /*244d0*/  LD.E.64 R28, desc[UR4][R148.64+0x78] ;  /* 0x00007804941c7980 */ /* 0x000368000c101b00 */
[----:B------:R1:W5:Y:S01]  /*244e0*/  LD.E.64 R26, desc[UR4][R148.64+0xa8] ;  /* 0x0000a804941a7980 */ /* 0x000362000c101b00 */
[----:B----4-:R-:W2:Y:S01]  /*244f0*/  S2R R7, SR_CTAID.Y ;  /* 0x0000000000077919 */ /* 0x010ea20000002600 */
[----:B------:R-:W-:Y:S01]  /*24500*/  LOP3.LUT R0, R210, 0xd8, RZ, 0xc0, !PT ;  /* 0x000000d8d2007812 */ /* 0x000fe200078ec0ff */
[----:B------:R-:W-:-:S03]  /*24510*/  IMAD.SHL.U32 R225, R225, 0x40, RZ ;  /* 0x00000040e1e17824 */ /* 0x000fc600078e00ff */
[----:B------:R-:W-:-:S04]  /*24520*/  LOP3.LUT R0, R0, 0x18, R208, 0x78, !PT ;  /* 0x0000001800007812 */ /* 0x000fc800078e78d0 */
[----:B------:R-:W-:Y:S01]  /*24530*/  LOP3.LUT R0, R0, 0xf24, R210, 0xf8, !PT ;  /* 0x00000f2400007812 */ /* 0x000fe200078ef8d2 */
[----:B------:R-:W-:Y:S01]  /*24540*/  BAR.SYNC.DEFER_BLOCKING 0x0 ;  /* 0x0000000000007b1d */ /* 0x000fe20000010000 */
[----:B------:R-:W-:Y:S02]  /*24550*/  LOP3.LUT P0, RZ, R211, 0x3, RZ, 0xc0, !PT ;  /* 0x00000003d3ff7812 */ /* 0x000fe4000780c0ff */
[----:B------:R-:W-:-:S03]  /*24560*/  LOP3.LUT R208, R208, 0x30, RZ, 0xc0, !PT ;  /* 0x00000030d0d07812 */ /* 0x000fc600078ec0ff */
[----:B------:R-:W-:Y:S01]  /*24570*/  BSSY.RECONVERGENT B0, `(.L_x_5451) ;  /* 0x0000015000007945 */ /* 0x000fe20003800200 */
[----:B------:R-:W-:Y:S01]  /*24580*/  LOP3.LUT R22, R208, 0x7, R22, 0xf8, !PT ;  /* 0x00000007d0167812 */ /* 0x000fe200078ef816 */
[----:B--2---:R-:W-:-:S04]  /*24590*/  IMAD R4, R4, R7, UR13 ;  /* 0x0000000d04047e24 */ /* 0x004fc8000f8e0207 */
[----:B---3--:R-:W-:-:S04]  /*245a0*/  IMAD R4, R4, R6, UR11 ;  /* 0x0000000b04047e24 */ /* 0x008fc8000f8e0206 */
[----:B------:R-:W-:Y:S01]  /*245b0*/  IMAD R24, R5, R4, R225 ;  /* 0x0000000405187224 */ /* 0x000fe200078e02e1 */
[----:B------:R-:W-:-:S05]  /*245c0*/  LEA R4, R0, UR6, 0x2 ;  /* 0x0000000600047c11 */ /* 0x000fca000f8e10ff */
[----:B------:R1:W2:Y:S04]  /*245d0*/  LDS.128 R16, [R4] ;  /* 0x0000000004107984 */ /* 0x0002a80000000c00 */
[----:B------:R1:W3:Y:S04]  /*245e0*/  LDS.128 R12, [R4+0x800] ;  /* 0x00080000040c7984 */ /* 0x0002e80000000c00 */
[----:B------:R1:W4:Y:S04]  /*245f0*/  LDS.128 R8, [R4+0x1000] ;  /* 0x0010000004087984 */ /* 0x0003280000000c00 */
[----:B------:R-:W1:Y:S01]  /*24600*/  LDS.128 R4, [R4+0x1800] ;  /* 0x0018000004047984 */ /* 0x000e620000000c00 */
[----:B------:R-:W-:Y:S05]  /*24610*/  @P0 BRA `(.L_x_5452) ;  /* 0x0000000000280947 */ /* 0x000fea0003800000 */
        /* <DEDUP_REMOVED lines=10> */
.L_x_5452:
[----:B------:R-:W-:Y:S05]  /*246c0*/  BSYNC.RECONVERGENT B0 ;  /* 0x0000000000007941 */ /* 0x000fea0003800200 */
.L_x_5451:
[----:B-1----:R-:W2:Y:S01]  /*246d0*/  LD.E R148, desc[UR4][R148.64+0xc0] ;  /* 0x0000c00494947980 */ /* 0x002ea2000c101900 */
[----:B------:R-:W-:Y:S01]  /*246e0*/  LOP3.LUT R0, R210, 0x1c, RZ, 0xc0, !PT ;  /* 0x0000001cd2007812 */ /* 0x000fe200078ec0ff */
[----:B------:R-:W-:Y:S01]  /*246f0*/  IMAD.IADD R225, R227, 0x1, -R225 ;  /* 0x00000001e3e17824 */ /* 0x000fe200078e0ae1 */
[----:B------:R-:W-:Y:S01]  /*24700*/  SHF.R.U32.HI R211, RZ, 0x3, R211 ;  /* 0x00000003ffd37819 */ /* 0x000fe200000116d3 */
[----:B-----5:R-:W-:Y:S01]  /*24710*/  IMAD R23, R24, R23, RZ ;  /* 0x0000001718177224 */ /* 0x020fe200078e02ff */
[----:B------:R-:W-:-:S03]  /*24720*/  LOP3.LUT R210, R0, 0xfe0, R210, 0xf8, !PT ;  /* 0x00000fe000d27812 */ /* 0x000fc600078ef8d2 */
[----:B------:R-:W-:Y:S01]  /*24730*/  VIADD R2, R211, 0x10 ;  /* 0x00000010d3027836 */ /* 0x000fe20000000000 */
[----:B------:R-:W-:-:S04]  /*24740*/  IADD3 R210, P0, PT, R23, R210, RZ ;  /* 0x000000d217d27210 */ /* 0x000fc80007f1e0ff */
[----:B------:R-:W-:Y:S02]  /*24750*/  LEA.HI.X.SX32 R23, R23, RZ, 0x1, P0 ;  /* 0x000000ff17177211 */ /* 0x000fe400000f0eff */
[----:B--2---:R-:W-:Y:S01]  /*24760*/  ISETP.GE.AND P4, PT, R0, R148, PT ;  /* 0x000000940000720c */ /* 0x004fe20003f86270 */
[----:B------:R-:W-:-:S03]  /*24770*/  VIADD R0, R211, 0x20 ;  /* 0x00000020d3007836 */ /* 0x000fc60000000000 */
[CC--:B------:R-:W-:Y:S01]  /*24780*/  ISETP.GE.OR P3, PT, R211.reuse, R225.reuse, P4 ;  /* 0x000000e1d300720c */ /* 0x0c0fe20002766670 */
[----:B------:R-:W-:Y:S01]  /*24790*/  VIADD R211, R211, 0x30 ;  /* 0x00000030d3d37836 */ /* 0x000fe20000000000 */
[-C--:B------:R-:W-:Y:S02]  /*247a0*/  ISETP.GE.OR P1, PT, R0, R225.reuse, P4 ;  /* 0x000000e10000720c */ /* 0x080fe40002726670 */
[-C--:B------:R-:W-:Y:S02]  /*247b0*/  ISETP.GE.OR P2, PT, R2, R225.reuse, P4 ;  /* 0x000000e10200720c */ /* 0x080fe40002746670 */
[C---:B------:R-:W-:Y:S02]  /*247c0*/  LEA R2, P0, R210.reuse, R28, 0x2 ;  /* 0x0000001cd2027211 */ /* 0x040fe400078010ff */
[----:B------:R-:W-:Y:S02]  /*247d0*/  ISETP.GE.OR P4, PT, R211, R225, P4 ;  /* 0x000000e1d300720c */ /* 0x000fe40002786670 */
[----:B------:R-:W-:-:S05]  /*247e0*/  LEA.HI.X R3, R210, R29, R23, 0x2, P0 ;  /* 0x0000001dd2037211 */ /* 0x000fca00000f1417 */
[----:B----4-:R1:W-:Y:S04]  /*247f0*/  @!P1 ST.E.128 desc[UR4][R2.64+0x1000], R8 ;  /* 0x0010000802009985 */ /* 0x0103e8000c101d04 */
[----:B------:R-:W-:Y:S04]  /*24800*/  @!P3 ST.E.128 desc[UR4][R2.64], R16 ;  /* 0x000000100200b985 */ /* 0x000fe8000c101d04 */
[----:B---3--:R2:W-:Y:S01]  /*24810*/  @!P2 ST.E.128 desc[UR4][R2.64+0x800], R12 ;  /* 0x0008000c0200a985 */ /* 0x0085e2000c101d04 */
[----:B-1----:R-:W-:Y:S02]  /*24820*/  IMAD.MOV.U32 R8, RZ, RZ, R224 ;  /* 0x000000ffff087224 */ /* 0x002fe400078e00e0 */
[----:B------:R-:W-:-:S04]  /*24830*/  IMAD.MOV.U32 R9, RZ, RZ, 0x0 ;  /* 0x00000000ff097424 */ /* 0x000fc800078e00ff */
[----:B--2---:R-:W-:Y:S05]  /*24840*/  @P4 RET.REL.NODEC R8 `(_ZN5flash24flash_fwd_splitkv_kernelI23Flash_fwd_kernel_traitsILi32ELi64ELi256ELi4ELb0ELb0EN7cutlass6half_tE19Flash_kernel_traitsILi32ELi64ELi256ELi4ES3_EELb0ELb1ELb1ELb0ELb0ELb0ELb1ELb1EEEvNS_16Flash_fwd_paramsE) ;  /* 0xfffffdb408ec4950 */ /* 0x004fea0003c3ffff */
[----:B------:R-:W-:Y:S01]  /*24850*/  MOV R225, 0x0 ;  /* 0x0000000000e17802 */ /* 0x000fe20000000f00 */
[----:B------:R1:W-:Y:S03]  /*24860*/  ST.E.128 desc[UR4][R2.64+0x1800], R4 ;  /* 0x0018000402007985 */ /* 0x0003e6000c101d04 */
[----:B-1----:R-:W-:Y:S05]  /*24870*/  RET.REL.NODEC R224 `(_ZN5flash24flash_fwd_splitkv_kernelI23Flash_fwd_kernel_traitsILi32ELi64ELi256ELi4ELb0ELb0EN7cutlass6half_tE19Flash_kernel_traitsILi32ELi64ELi256ELi4ES3_EELb0ELb1ELb1ELb0ELb0ELb0ELb1ELb1EEEvNS_16Flash_fwd_paramsE) ;  /* 0xfffffdb4e0e07950 */ /* 0x002fea0003c3ffff */
.L_x_5450:
[----:B------:R-:W-:Y:S01]  /*24880*/  MOV R3, 0x1f ;  /* 0x0000001f00037802 */ /* 0x000fe20000000f00 */
[----:B------:R-:W-:Y:S01]  /*24890*/  IMAD.MOV.U32 R5, RZ, RZ, 0x2 ;  /* 0x00000002ff057424 */ /* 0x000fe200078e00ff */
[----:B------:R-:W-:Y:S01]  /*248a0*/  MOV R7, R242 ;  /* 0x000000f200077202 */ /* 0x000fe20000000f00 */
[----:B------:R-:W-:-:S07]  /*248b0*/  IMAD.MOV.U32 R6, RZ, RZ, -0x1 ;  /* 0xffffffffff067424 */ /* 0x000fce00078e00ff */
[----:B-1---5:R-:W-:Y:S05]  /*248c0*/  WARPSYNC.COLLECTIVE R6, `(.L_x_5453) ;  /* 0x0000000006087348 */ /* 0x022fea0003c00000 */
[----:B------:R2:W3:Y:S02]  /*248d0*/  SHFL.BFLY P0, R3, R7, R5, R3 ;  /* 0x0c00000507037389 */ /* 0x0004e40000000003 */
[----:B-123-5:R-:W-:Y:S05]  /*248e0*/  ENDCOLLECTIVE ;  /* 0x000000000000791b */ /* 0x02efea0003800000 */
.L_x_5453:
        /* <DEDUP_REMOVED lines=8> */
.L_x_5454:
[----:B------:R-:W-:Y:S01]  /*24970*/  MOV R8, R3 ;  /* 0x0000000300087202 */ /* 0x000fe20000000f00 */
[----:B------:R-:W-:Y:S01]  /*24980*/  IMAD.MOV.U32 R5, RZ, RZ, 0x2 ;  /* 0x00000002ff057424 */ /* 0x000fe200078e00ff */
[----:B------:R-:W-:Y:S02]  /*24990*/  MOV R3, 0x1f ;  /* 0x0000001f00037802 */ /* 0x000fe40000000f00 */
[----:B------:R-:W-:Y:S01]  /*249a0*/  MOV R7, R241 ;  /* 0x000000f100077202 */ /* 0x000fe20000000f00 */
[----:B------:R-:W-:-:S07]  /*249b0*/  FADD.FTZ R8, R242, R8 ;  /* 0x00000008f2087221 */ /* 0x000fce0000010000 */
[----:B------:R-:W-:Y:S05]  /*249c0*/  WARPSYNC.COLLECTIVE R6, `(.L_x_5455) ;  /* 0x0000000006087348 */ /* 0x000fea0003c00000 */
[----:B------:R1:W2:Y:S02]  /*249d0*/  SHFL.BFLY P0, R3, R7, R5, R3 ;  /* 0x0c00000507037389 */ /* 0x0002a40000000003 */
[----:B-12---:R-:W-:Y:S05]  /*249e0*/  ENDCOLLECTIVE ;  /* 0x000000000000791b */ /* 0x006fea0003800000 */
.L_x_5455:
[----:B------:R-:W-:Y:S01]  /*249f0*/  FADD.FTZ R241, R3, R241 ;  /* 0x000000f103f17221 */ /* 0x000fe20000010000 */
[----:B------:R-:W-:Y:S01]  /*24a00*/  MOV R3, 0x1f ;  /* 0x0000001f00037802 */ /* 0x000fe20000000f00 */
[----:B------:R-:W-:-:S03]  /*24a10*/  IMAD.MOV.U32 R5, RZ, RZ, 0x1 ;  /* 0x00000001ff057424 */ /* 0x000fc600078e00ff */
[----:B------:R-:W-:-:S07]  /*24a20*/  MOV R7, R241 ;  /* 0x000000f100077202 */ /* 0x000fce0000000f00 */
[----:B------:R-:W-:Y:S05]  /*24a30*/  WARPSYNC.COLLECTIVE R6, `(.L_x_5456) ;  /* 0x0000000006087348 */ /* 0x000fea0003c00000 */
[----:B------:R1:W2:Y:S02]  /*24a40*/  SHFL.BFLY P0, R3, R7, R5, R3 ;  /* 0x0c00000507037389 */ /* 0x0002a40000000003 */
[----:B-12---:R-:W-:Y:S05]  /*24a50*/  ENDCOLLECTIVE ;  /* 0x000000000000791b */ /* 0x006fea0003800000 */
.L_x_5456:
[----:B------:R-:W-:Y:S01]  /*24a60*/  MOV R6, R3 ;  /* 0x0000000300067202 */ /* 0x000fe20000000f00 */
[----:B------:R-:W-:Y:S06]  /*24a70*/  BRA `(.L_x_5457) ;  /* 0xfffffff400b07947 */ /* 0x000fec000383ffff */
.L_x_5458:
        /* <DEDUP_REMOVED lines=16> */
.L_x_10272:


//--------------------- .text._ZN5flash24flash_fwd_splitkv_kernelI23Flash_fwd_kernel_traitsILi32ELi64ELi256ELi4ELb0ELb0EN7cutlass6half_tE19Flash_kernel_traitsILi32ELi64ELi256ELi4ES3_EELb0ELb1ELb1ELb0ELb0ELb1ELb1ELb1EEEvNS_16Flash_fwd_paramsE --------------------------
	.section	.text._ZN5flash24flash_fwd_splitkv_kernelI23Flash_fwd_kernel_traitsILi32ELi64ELi256ELi4ELb0ELb0EN7cutlass6half_tE19Flash_kernel_traitsILi32ELi64ELi256ELi4ES3_EELb0ELb1ELb1ELb0ELb0ELb1ELb1ELb1EEEvNS_16Flash_fwd_paramsE,"ax",@progbits
	.align	128
        .global         _ZN5flash24flash_fwd_splitkv_kernelI23Flash_fwd_kernel_traitsILi32ELi64ELi256ELi4ELb0ELb0EN7cutlass6half_tE19Flash_kernel_traitsILi32ELi64ELi256ELi4ES3_EELb0ELb1ELb1ELb0ELb0ELb1ELb1ELb1EEEvNS_16Flash_fwd_paramsE
        .type           _ZN5flash24flash_fwd_splitkv_kernelI23Flash_fwd_kernel_traitsILi32ELi64ELi256ELi4ELb0ELb0EN7cutlass6half_tE19Flash_kernel_traitsILi32ELi64ELi256ELi4ES3_EELb0ELb1ELb1ELb0ELb0ELb1ELb1ELb1EEEvNS_16Flash_fwd_paramsE,@function
        .size           _ZN5flash24flash_fwd_splitkv_kernelI23Flash_fwd_kernel_traitsILi32ELi64ELi256ELi4ELb0ELb0EN7cutlass6half_tE19Flash_kernel_traitsILi32ELi64ELi256ELi4ES3_EELb0ELb1ELb1ELb0ELb0ELb1ELb1ELb1EEEvNS_16Flash_fwd_paramsE,(.L_x_10273 - _ZN5flash24flash_fwd_splitkv_kernelI23Flash_fwd_kernel_traitsILi32ELi64ELi256ELi4ELb0ELb0EN7cutlass6half_tE19Flash_kernel_traitsILi32ELi64ELi256ELi4ES3_EELb0ELb1ELb1ELb0ELb0ELb1ELb1ELb1EEEvNS_16Flash_fwd_paramsE)
        .other          _ZN5flash24flash_fwd_splitkv_kernelI23Flash_fwd_kernel_traitsILi32ELi64ELi256ELi4ELb0ELb0EN7cutlass6half_tE19Flash_kernel_traitsILi32ELi64ELi256ELi4ES3_EELb0ELb1ELb1ELb0ELb0ELb1ELb1ELb1EEEvNS_16Flash_fwd_paramsE,@"STO_CUDA_ENTRY STV_DEFAULT"
_ZN5flash24flash_fwd_splitkv_kernelI23Flash_fwd_kernel_traitsILi32ELi64ELi256ELi4ELb0ELb0EN7cutlass6half_tE19Flash_kernel_traitsILi32ELi64ELi256ELi4ES3_EELb0ELb1ELb1ELb0ELb0ELb1ELb1ELb1EEEvNS_16Flash_fwd_paramsE:
.text._ZN5flash24flash_fwd_splitkv_kernelI23Flash_fwd_kernel_traitsILi32ELi64ELi256ELi4ELb0ELb0EN7cutlass6half_tE19Flash_kernel_traitsILi32ELi64ELi256ELi4ES3_EELb0ELb1ELb1ELb0ELb0ELb1ELb1ELb1EEEvNS_16Flash_fwd_paramsE:
        /* <DEDUP_REMOVED lines=31> */
[----:B------:R-:W-:Y:S05]  /*01f0*/  CALL.REL.NOINC `($_ZN5flash24flash_fwd_splitkv_kernelI23Flash_fwd_kernel_traitsILi32ELi64ELi256ELi4ELb0ELb0EN7cutlass6half_tE19Flash_kernel_traitsILi32ELi64ELi256ELi4ES3_EELb0ELb1ELb1ELb0ELb0ELb1ELb1ELb1EEEvNS_16Flash_fwd_paramsE$_ZN5flash30compute_attn_1rowblock_splitkvI23Flash_fwd_kernel_traitsILi32ELi64ELi256ELi4ELb0ELb0EN7cutlass6half_tE19Flash_kernel_traitsILi32ELi64ELi256ELi4ES3_EELb0ELb1ELb1ELb0ELb0ELb1ELb1ELb1ENS_16Flash_fwd_paramsEEEvRKT8_iiiii) ;  /* 0x0000000000087944 */ /* 0x000fea0003c00000 */
[----:B------:R-:W-:Y:S05]  /*0200*/  BSYNC.RECONVERGENT B3 ;  /* 0x0000000000037941 */ /* 0x000fea0003800200 */
.L_x_5459:
[----:B------:R-:W-:Y:S05]  /*0210*/  EXIT ;  /* 0x000000000000794d */ /* 0x000fea0003800000 */
        .type           $_ZN5flash24flash_fwd_splitkv_kernelI23Flash_fwd_kernel_traitsILi32ELi64ELi256ELi4ELb0ELb0EN7cutlass6half_tE19Flash_kernel_traitsILi32ELi64ELi256ELi4ES3_EELb0ELb1ELb1ELb0ELb0ELb1ELb1ELb1EEEvNS_16Flash_fwd_paramsE$_ZN5flash30compute_attn_1rowblock_splitkvI23Flash_fwd_kernel_traitsILi32ELi64ELi256ELi4ELb0ELb0EN7cutlass6half_tE19Flash_kernel_traitsILi32ELi64ELi256ELi4ES3_EELb0ELb1ELb1ELb0ELb0ELb1ELb1ELb1ENS_16Flash_fwd_paramsEEEvRKT8_iiiii,@function
        .size           $_ZN5flash24flash_fwd_splitkv_kernelI23Flash_fwd_kernel_traitsILi32ELi64ELi256ELi4ELb0ELb0EN7cutlass6half_tE19Flash_kernel_traitsILi32ELi64ELi256ELi4ES3_EELb0ELb1ELb1ELb0ELb0ELb1ELb1ELb1EEEvNS_16Flash_fwd_paramsE$_ZN5flash30compute_attn_1rowblock_splitkvI23Flash_fwd_kernel_traitsILi32ELi64ELi256ELi4ELb0ELb0EN7cutlass6half_tE19Flash_kernel_traitsILi32ELi64ELi256ELi4ES3_EELb0ELb1ELb1ELb0ELb0ELb1ELb1ELb1ENS_16Flash_fwd_paramsEEEvRKT8_iiiii,(.L_x_10273 - $_ZN5flash24flash_fwd_splitkv_kernelI23Flash_fwd_kernel_traitsILi32ELi64ELi256ELi4ELb0ELb0EN7cutlass6half_tE19Flash_kernel_traitsILi32ELi64ELi256ELi4ES3_EELb0ELb1ELb1ELb0ELb0ELb1ELb1ELb1EEEvNS_16Flash_fwd_paramsE$_ZN5flash30compute_attn_1rowblock_splitkvI23Flash_fwd_kernel_traitsILi32ELi64ELi256ELi4ELb0ELb0EN7cutlass6half_tE19Flash_kernel_traitsILi32ELi64ELi256ELi4ES3_EELb0ELb1ELb1ELb0ELb0ELb1ELb1ELb1ENS_16Flash_fwd_paramsEEEvRKT8_iiiii)
$_ZN5flash24flash_fwd_splitkv_kernelI23Flash_fwd_kernel_traitsILi32ELi64ELi256ELi4ELb0ELb0EN7cutlass6half_tE19Flash_kernel_traitsILi32ELi64ELi256ELi4ES3_EELb0ELb1ELb1ELb0ELb0ELb1ELb1ELb1EEEvNS_16Flash_fwd_paramsE$_ZN5flash30compute_attn_1rowblock_splitkvI23Flash_fwd_kernel_traitsILi32ELi64ELi256ELi4ELb0ELb0EN7cutlass6half_tE19Flash_kernel_traitsILi32ELi64ELi256ELi4ES3_EELb0ELb1ELb1ELb0ELb0ELb1ELb1ELb1ENS_16Flash_fwd_paramsEEEvRKT8_iiiii:
        /* <DEDUP_REMOVED lines=39> */
.L_x_5461:
[----:B------:R-:W-:Y:S05]  /*0490*/  BSYNC.RECONVERGENT B0 ;  /* 0x0000000000007941 */ /* 0x000fea0003800200 */
.L_x_5460:
[----:B------:R-:W-:Y:S04]  /*04a0*/  BSSY.RECONVERGENT B0, `(.L_x_5462) ;  /* 0x0000007000007945 */ /* 0x000fe80003800200 */
[----:B------:R-:W-:Y:S05]  /*04b0*/  @!P3 BRA `(.L_x_5463) ;  /* 0x000000000014b947 */ /* 0x000fea0003800000 */
[----:B------:R-:W2:Y:S02]  /*04c0*/  LD.E.U8 R2, desc[UR4][R148.64+0x1b2] ;  /* 0x0001b20494027980 */ /* 0x000ea4000c101100 */
[----:B--2---:R-:W-:-:S13]  /*04d0*/  ISETP.NE.AND P1, PT, R2, RZ, PT ;  /* 0x000000ff0200720c */ /* 0x004fda0003f25270 */
[----:B-----5:R-:W2:Y:S02]  /*04e0*/  @P1 LD.E R59, desc[UR4][R12.64+0x4] ;  /* 0x000004040c3b1980 */ /* 0x020ea4000c101900 */
[----:B--2---:R-:W-:-:S06]  /*04f0*/  @P1 IADD3 R59, PT, PT, R59, -R11, RZ ;  /* 0x8000000b3b3b1210 */ /* 0x004fcc0007ffe0ff */
[----:B------:R2:W5:Y:S02]  /*0500*/  @!P1 LD.E R59, desc[UR4][R12.64] ;  /* 0x000000040c3b9980 */ /* 0x000564000c101900 */
.L_x_5463:
[----:B------:R-:W-:Y:S05]  /*0510*/  BSYNC.RECONVERGENT B0 ;  /* 0x0000000000007941 */ /* 0x000fea0003800200 */
.L_x_5462:
        /* <DEDUP_REMOVED lines=9> */
.L_x_5465:
[----:B------:R-:W3:Y:S01]  /*05b0*/  LD.E.64 R2, desc[UR4][R148.64+0x108] ;  /* 0x0001080494027980 */ /* 0x000ee2000c101b00 */
[----:B------:R-:W-:Y:S01]  /*05c0*/  BSSY.RECONVERGENT B0, `(.L_x_5467) ;  /* 0x0000006000007945 */ /* 0x000fe20003800200 */
[----:B------:R-:W-:Y:S01]  /*05d0*/  IMAD.MOV.U32 R50, RZ, RZ, RZ ;  /* 0x000000ffff327224 */ /* 0x000fe200078e00ff */
[----:B---3--:R-:W-:-:S04]  /*05e0*/  ISETP.NE.U32.AND P0, PT, R2, RZ, PT ;  /* 0x000000ff0200720c */ /* 0x008fc80003f05070 */
[----:B------:R-:W-:-:S13]  /*05f0*/  ISETP.NE.AND.EX P0, PT, R3, RZ, PT, P0 ;  /* 0x000000ff0300720c */ /* 0x000fda0003f05300 */
[----:B------:R-:W-:Y:S05]  /*0600*/  @!P0 BRA `(.L_x_5468) ;  /* 0x0000000000048947 */ /* 0x000fea0003800000 */
[----:B------:R3:W5:Y:S02]  /*0610*/  LD.E R50, desc[UR4][R148.64+0xbc] ;  /* 0x0000bc0494327980 */ /* 0x000764000c101900 */
.L_x_5468:
[----:B------:R-:W-:Y:S05]  /*0620*/  BSYNC.RECONVERGENT B0 ;  /* 0x0000000000007941 */ /* 0x000fea0003800200 */
.L_x_5467:
[----:B-----5:R-:W-:Y:S02]  /*0630*/  IADD3 R50, PT, PT, R59, R50, RZ ;  /* 0x000000323b327210 */ /* 0x020fe40007ffe0ff */
.L_x_5466:
[----:B------:R-:W-:Y:S05]  /*0640*/  BSYNC.RECONVERGENT B1 ;  /* 0x0000000000017941 */ /* 0x000fea0003800200 */
.L_x_5464:
[----:B------:R-:W-:Y:S01]  /*0650*/  IMAD.SHL.U32 R61, R181, 0x40, RZ ;  /* 0x00000040b53d7824 */ /* 0x000fe200078e00ff */
[----:B------:R-:W-:Y:S01]  /*0660*/  MOV R2, R180 ;  /* 0x000000b400027202 */ /* 0x000fe20000000f00 */
[----:B------:R-:W-:-:S03]  /*0670*/  IMAD.MOV.U32 R3, RZ, RZ, 0x0 ;  /* 0x00000000ff037424 */ /* 0x000fc600078e00ff */
[----:B------:R-:W-:-:S13]  /*0680*/  ISETP.GT.AND P0, PT, R183, R61, PT ;  /* 0x0000003db700720c */ /* 0x000fda0003f04270 */
[----:B-123--:R-:W-:Y:S05]  /*0690*/  @!P0 RET.REL.NODEC R2 `(_ZN5flash24flash_fwd_splitkv_kernelI23Flash_fwd_kernel_traitsILi32ELi64ELi256ELi4ELb0ELb0EN7cutlass6half_tE19Flash_kernel_traitsILi32ELi64ELi256ELi4ES3_EELb0ELb1ELb1ELb0ELb0ELb1ELb1ELb1EEEvNS_16Flash_fwd_paramsE) ;  /* 0xfffffff802588950 */ /* 0x00efea0003c3ffff */
        /* <DEDUP_REMOVED lines=103> */
[----:B---3--:R-:W-:Y:S05]  /*0d10*/  @P4 RET.REL.NODEC R2 `(_ZN5flash24flash_fwd_splitkv_kernelI23Flash_fwd_kernel_traitsILi32ELi64ELi256ELi4ELb0ELb0EN7cutlass6half_tE19Flash_kernel_traitsILi32ELi64ELi256ELi4ES3_EELb0ELb1ELb1ELb0ELb0ELb1ELb1ELb1EEEvNS_16Flash_fwd_paramsE) ;  /* 0xfffffff002b84950 */ /* 0x008fea0003c3ffff */
[----:B------:R-:W-:Y:S02]  /*0d20*/  MOV R0, 0xff800000 ;  /* 0xff80000000007802 */ /* 0x000fe40000000f00 */
[----:B------:R-:W-:-:S03]  /*0d30*/  MOV R181, 0x0 ;  /* 0x0000000000b57802 */ /* 0x000fc60000000f00 */
[----:B------:R1:W-:Y:S02]  /*0d40*/  ST.E desc[UR4][R8.64+0xc0], R0 ;  /* 0x0000c00008007985 */ /* 0x0003e4000c101904 */
[----:B-1----:R-:W-:Y:S05]  /*0d50*/  RET.REL.NODEC R180 `(_ZN5flash24flash_fwd_splitkv_kernelI23Flash_fwd_kernel_traitsILi32ELi64ELi256ELi4ELb0ELb0EN7cutlass6half_tE19Flash_kernel_traitsILi32ELi64ELi256ELi4ES3_EELb0ELb1ELb1ELb0ELb0ELb1ELb1ELb1EEEvNS_16Flash_fwd_paramsE) ;  /* 0xfffffff0b4a87950 */ /* 0x002fea0003c3ffff */
.L_x_5469:
        /* <DEDUP_REMOVED lines=105> */
.L_x_5471:
        /* <DEDUP_REMOVED lines=78> */
.L_x_5472:
[----:B------:R-:W-:Y:S05]  /*18d0*/  BSYNC.RECONVERGENT B0 ;  /* 0x0000000000007941 */ /* 0x000fea0003800200 */
.L_x_5470:
        /* <DEDUP_REMOVED lines=230> */
.L_x_5512:
        /* <DEDUP_REMOVED lines=159> */
.L_x_5475:
        /* <DEDUP_REMOVED lines=76> */
.L_x_5479:
[----:B------:R-:W-:Y:S05]  /*35f0*/  BSYNC.RECONVERGENT B0 ;  /* 0x0000000000007941 */ /* 0x000fea0003800200 */
.L_x_5478:
        /* <DEDUP_REMOVED lines=57> */
.L_x_5481:
[----:B------:R-:W-:Y:S05]  /*3990*/  BSYNC.RECONVERGENT B0 ;  /* 0x0000000000007941 */ /* 0x000fea0003800200 */
.L_x_5480:
        /* <DEDUP_REMOVED lines=57> */
.L_x_5483:
[----:B------:R-:W-:Y:S05]  /*3d30*/  BSYNC.RECONVERGENT B0 ;  /* 0x0000000000007941 */ /* 0x000fea0003800200 */
.L_x_5482:
        /* <DEDUP_REMOVED lines=58> */
.L_x_5485:
[----:B------:R-:W-:Y:S05]  /*40e0*/  BSYNC.RECONVERGENT B0 ;  /* 0x0000000000007941 */ /* 0x000fea0003800200 */
.L_x_5484:
        /* <DEDUP_REMOVED lines=64> */
.L_x_5487:
[----:B------:R-:W-:Y:S05]  /*44f0*/  BSYNC.RECONVERGENT B0 ;  /* 0x0000000000007941 */ /* 0x000fea0003800200 */
.L_x_5486:
        /* <DEDUP_REMOVED lines=57> */
.L_x_5489:
[----:B------:R-:W-:Y:S05]  /*4890*/  BSYNC.RECONVERGENT B0 ;  /* 0x0000000000007941 */ /* 0x000fea0003800200 */
.L_x_5488:
        /* <DEDUP_REMOVED lines=59> */
.L_x_5491:
[----:B------:R-:W-:Y:S05]  /*4c50*/  BSYNC.RECONVERGENT B0 ;  /* 0x0000000000007941 */ /* 0x000fea0003800200 */
.L_x_5490:
        /* <DEDUP_REMOVED lines=59> */
.L_x_5493:
[----:B------:R-:W-:Y:S05]  /*5010*/  BSYNC.RECONVERGENT B0 ;  /* 0x0000000000007941 */ /* 0x000fea0003800200 */
.L_x_5492:
[----:B------:R-:W5:Y:S02]  /*5020*/  LD.E R0, desc[UR4][R148.64+0xd0] ;  /* 0x0000d00494007980 */ /* 0x000f64000c101900 */
[----:B-----5:R-:W-:Y:S05]  /*5030*/  IMAD.U32 R0, R0, -0x80, RZ ;  /* 0xffffff8000007824 */ /* 0x020fea00078e00ff */
[C---:B------:R-:W-:Y:S02]  /*5040*/  LEA R14, P1, R0.reuse, R14, 0x1 ;  /* 0x0000000e000e7211 */ /* 0x040fe400078208ff */
[C---:B------:R-:W-:Y:S02]  /*5050*/  LEA R32, P0, R0.reuse, R32, 0x1 ;  /* 0x0000002000207211 */ /* 0x040fe400078008ff */
[C---:B------:R-:W-:Y:S02]  /*5060*/  LEA.HI.X.SX32 R15, R0.reuse, R15, 0x1, P1 ;  /* 0x0000000f000f7211 */ /* 0x040fe400008f0eff */
[----:B------:R-:W-:Y:S01]  /*5070*/  LEA.HI.X.SX32 R33, R0, R33, 0x1, P0 ;  /* 0x0000002100217211 */ /* 0x000fe200000f0eff */
[----:B------:R-:W-:Y:S05]  /*5080*/  BRA `(.L_x_5476) ;  /* 0x00000030005c7947 */ /* 0x000fea0003800000 */
.L_x_5477:
        /* <DEDUP_REMOVED lines=101> */
.L_x_5495:
[----:B------:R-:W-:Y:S05]  /*56e0*/  BSYNC.RECONVERGENT B0 ;  /* 0x0000000000007941 */ /* 0x000fea0003800200 */
.L_x_5494:
        /* <DEDUP_REMOVED lines=96> */
.L_x_5497:
[----:B------:R-:W-:Y:S05]  /*5cf0*/  BSYNC.RECONVERGENT B0 ;  /* 0x0000000000007941 */ /* 0x000fea0003800200 */
.L_x_5496:
        /* <DEDUP_REMOVED lines=97> */
.L_x_5499:
[----:B------:R-:W-:Y:S05]  /*6310*/  BSYNC.RECONVERGENT B0 ;  /* 0x0000000000007941 */ /* 0x000fea0003800200 */
.L_x_5498:
        /* <DEDUP_REMOVED lines=96> */
.L_x_5501:
[----:B------:R-:W-:Y:S05]  /*6920*/  BSYNC.RECONVERGENT B0 ;  /* 0x0000000000007941 */ /* 0x000fea0003800200 */
.L_x_5500:
        /* <DEDUP_REMOVED lines=94> */
.L_x_5503:
[----:B------:R-:W-:Y:S05]  /*6f10*/  BSYNC.RECONVERGENT B0 ;  /* 0x0000000000007941 */ /* 0x000fea0003800200 */
.L_x_5502:
        /* <DEDUP_REMOVED lines=99> */
.L_x_5505:
[----:B------:R-:W-:Y:S05]  /*7550*/  BSYNC.RECONVERGENT B0 ;  /* 0x0000000000007941 */ /* 0x000fea0003800200 */
.L_x_5504:
        /* <DEDUP_REMOVED lines=95> */
.L_x_5507:
[----:B------:R-:W-:Y:S05]  /*7b50*/  BSYNC.RECONVERGENT B0 ;  /* 0x0000000000007941 */ /* 0x000fea0003800200 */
.L_x_5506:
        /* <DEDUP_REMOVED lines=95> */
.L_x_5509:
[----:B------:R-:W-:Y:S05]  /*8150*/  BSYNC.RECONVERGENT B0 ;  /* 0x0000000000007941 */ /* 0x000fea0003800200 */
.L_x_5508:
        /* <DEDUP_REMOVED lines=10> */
.L_x_5476:
[----:B------:R-:W-:Y:S05]  /*8200*/  BSYNC.RECONVERGENT B1 ;  /* 0x0000000000017941 */ /* 0x000fea0003800200 */
.L_x_5474:
        /* <DEDUP_REMOVED lines=101> */
.L_x_5511:
[----:B------:R-:W-:Y:S05]  /*8860*/  BSYNC.RECONVERGENT B0 ;  /* 0x0000000000007941 */ /* 0x000fea0003800200 */
.L_x_5510:
[----:B------:R-:W-:Y:S05]  /*8870*/  @P2 BRA `(.L_x_5512) ;  /* 0xffffff9c00b02947 */ /* 0x000fea000383ffff */
.L_x_5473:
        /* <DEDUP_REMOVED lines=17> */
.L_x_5517:
[----:B------:R2:W-:Y:S02]  /*8990*/  STS.128 [R48], RZ ;  /* 0x000000ff30007388 */ /* 0x0005e40000000c00 */
.L_x_5516:
[----:B------:R-:W-:Y:S05]  /*89a0*/  BSYNC.RECONVERGENT B0 ;  /* 0x0000000000007941 */ /* 0x000fea0003800200 */
.L_x_5515:
        /* <DEDUP_REMOVED lines=13> */
.L_x_5514:
        /* <DEDUP_REMOVED lines=87> */
.L_x_5524:
[----:B------:R-:W-:Y:S05]  /*8ff0*/  BSYNC.RECONVERGENT B0 ;  /* 0x0000000000007941 */ /* 0x000fea0003800200 */
.L_x_5523:
[----:B-----5:R3:W-:Y:S01]  /*9000*/  STS.128 [R48], R8 ;  /* 0x0000000830007388 */ /* 0x0207e20000000c00 */
[----:B------:R-:W-:Y:S05]  /*9010*/  BRA `(.L_x_5521) ;  /* 0x0000000000047947 */ /* 0x000fea0003800000 */
.L_x_5522:
[----:B------:R2:W-:Y:S02]  /*9020*/  STS.128 [R48], RZ ;  /* 0x000000ff30007388 */ /* 0x0005e40000000c00 */
.L_x_5521:
[----:B------:R-:W-:Y:S05]  /*9030*/  BSYNC.RECONVERGENT B1 ;  /* 0x0000000000017941 */ /* 0x000fea0003800200 */
.L_x_5520:
        /* <DEDUP_REMOVED lines=66> */
.L_x_5526:
[----:B------:R-:W-:Y:S05]  /*9460*/  BSYNC.RECONVERGENT B0 ;  /* 0x0000000000007941 */ /* 0x000fea0003800200 */
.L_x_5525:
[----:B-----5:R3:W-:Y:S01]  /*9470*/  STS.128 [R48+0x800], R8 ;  /* 0x0008000830007388 */ /* 0x0207e20000000c00 */
[----:B------:R-:W-:Y:S05]  /*9480*/  BRA `(.L_x_5518) ;  /* 0x0000000c00247947 */ /* 0x000fea0003800000 */
.L_x_5519:
        /* <DEDUP_REMOVED lines=99> */
.L_x_5531:
[----:B------:R-:W-:Y:S05]  /*9ac0*/  BSYNC.RECONVERGENT B0 ;  /* 0x0000000000007941 */ /* 0x000fea0003800200 */
.L_x_5530:
[----:B-----5:R3:W-:Y:S01]  /*9ad0*/  STS.128 [R48], R20 ;  /* 0x0000001430007388 */ /* 0x0207e20000000c00 */
[----:B------:R-:W-:Y:S05]  /*9ae0*/  BRA `(.L_x_5528) ;  /* 0x0000000000047947 */ /* 0x000fea0003800000 */
.L_x_5529:
[----:B------:R4:W-:Y:S02]  /*9af0*/  STS.128 [R48], RZ ;  /* 0x000000ff30007388 */ /* 0x0009e40000000c00 */
.L_x_5528:
[----:B------:R-:W-:Y:S05]  /*9b00*/  BSYNC.RECONVERGENT B1 ;  /* 0x0000000000017941 */ /* 0x000fea0003800200 */
.L_x_5527:
        /* <DEDUP_REMOVED lines=95> */
.L_x_5533:
[----:B------:R-:W-:Y:S05]  /*a100*/  BSYNC.RECONVERGENT B0 ;  /* 0x0000000000007941 */ /* 0x000fea0003800200 */
.L_x_5532:
[----:B-----5:R1:W-:Y:S02]  /*a110*/  STS.128 [R48+0x800], R20 ;  /* 0x0008001430007388 */ /* 0x0203e40000000c00 */
.L_x_5518:
[----:B------:R-:W-:Y:S05]  /*a120*/  BSYNC.RECONVERGENT B2 ;  /* 0x0000000000027941 */ /* 0x000fea0003800200 */
.L_x_5513:
        /* <DEDUP_REMOVED lines=13> */
.L_x_5536:
[----:B------:R1:W-:Y:S02]  /*a200*/  STS.128 [R48+0x1000], RZ ;  /* 0x001000ff30007388 */ /* 0x0003e40000000c00 */
.L_x_5535:
[----:B------:R-:W-:Y:S05]  /*a210*/  BSYNC.RECONVERGENT B0 ;  /* 0x0000000000007941 */ /* 0x000fea0003800200 */
.L_x_5534:
        /* <DEDUP_REMOVED lines=12> */
.L_x_5539:
[----:B------:R3:W-:Y:S02]  /*a2e0*/  STS.128 [R48+0x1800], RZ ;  /* 0x001800ff30007388 */ /* 0x0007e40000000c00 */
.L_x_5538:
[----:B------:R-:W-:Y:S05]  /*a2f0*/  BSYNC.RECONVERGENT B0 ;  /* 0x0000000000007941 */ /* 0x000fea0003800200 */
.L_x_5537:
        /* <DEDUP_REMOVED lines=13> */
.L_x_5542:
[----:B------:R1:W-:Y:S02]  /*a3d0*/  STS.128 [R48+0x2000], RZ ;  /* 0x002000ff30007388 */ /* 0x0003e40000000c00 */
.L_x_5541:
[----:B------:R-:W-:Y:S05]  /*a3e0*/  BSYNC.RECONVERGENT B0 ;  /* 0x0000000000007941 */ /* 0x000fea0003800200 */
.L_x_5540:
        /* <DEDUP_REMOVED lines=13> */
.L_x_5545:
[----:B------:R1:W-:Y:S02]  /*a4c0*/  STS.128 [R48+0x2800], RZ ;  /* 0x002800ff30007388 */ /* 0x0003e40000000c00 */
.L_x_5544:
[----:B------:R-:W-:Y:S05]  /*a4d0*/  BSYNC.RECONVERGENT B0 ;  /* 0x0000000000007941 */ /* 0x000fea0003800200 */
.L_x_5543:
        /* <DEDUP_REMOVED lines=16> */
.L_x_5548:
[----:B------:R1:W-:Y:S02]  /*a5e0*/  STS.128 [R48+0x3000], RZ ;  /* 0x003000ff30007388 */ /* 0x0003e40000000c00 */
.L_x_5547:
[----:B------:R-:W-:Y:S05]  /*a5f0*/  BSYNC.RECONVERGENT B0 ;  /* 0x0000000000007941 */ /* 0x000fea0003800200 */
.L_x_5546:
        /* <DEDUP_REMOVED lines=13> */
.L_x_5551:
[----:B------:R1:W-:Y:S02]  /*a6d0*/  STS.128 [R48+0x3800], RZ ;  /* 0x003800ff30007388 */ /* 0x0003e40000000c00 */
.L_x_5550:
[----:B------:R-:W-:Y:S05]  /*a6e0*/  BSYNC.RECONVERGENT B0 ;  /* 0x0000000000007941 */ /* 0x000fea0003800200 */
.L_x_5549:
        /* <DEDUP_REMOVED lines=16> */
.L_x_5554:
[----:B------:R1:W-:Y:S02]  /*a7f0*/  STS.128 [R48+0x4000], RZ ;  /* 0x004000ff30007388 */ /* 0x0003e40000000c00 */
.L_x_5553:
[----:B------:R-:W-:Y:S05]  /*a800*/  BSYNC.RECONVERGENT B0 ;  /* 0x0000000000007941 */ /* 0x000fea0003800200 */
.L_x_5552:
        /* <DEDUP_REMOVED lines=14> */
.L_x_5557:
[----:B------:R1:W-:Y:S02]  /*a8f0*/  STS.128 [R48+0x4800], RZ ;  /* 0x004800ff30007388 */ /* 0x0003e40000000c00 */
.L_x_5556:
[----:B------:R-:W-:Y:S05]  /*a900*/  BSYNC.RECONVERGENT B0 ;  /* 0x0000000000007941 */ /* 0x000fea0003800200 */
.L_x_5555:
[----:B--2--5:R-:W2:Y:S04]  /*a910*/  LD.E.64 R16, desc[UR4][R148.64+0x1c0] ;  /* 0x0001c00494107980 */ /* 0x024ea8000c101b00 */
[----:B-1----:R-:W2:Y:S01]  /*a920*/  LD.E.64 R10, desc[UR4][R148.64+0x1b8] ;  /* 0x0001b804940a7980 */ /* 0x002ea2000c101b00 */
[----:B------:R-:W-:-:S03]  /*a930*/  MOV R110, UR11 ;  /* 0x0000000b006e7c02 */ /* 0x000fc60008000f00 */
[----:B---3--:R-:W3:Y:S04]  /*a940*/  LD.E R8, desc[UR4][R148.64+0xd8] ;  /* 0x0000d80494087980 */ /* 0x008ee8000c101900 */
[----:B------:R-:W0:Y:S04]  /*a950*/  LDGDEPBAR ;  /* 0x00000000000079af */ /* 0x000e280000000000 */
[----:B----4-:R1:W5:Y:S01]  /*a960*/  LD.E R42, desc[UR4][R148.64+0x184] ;  /* 0x00018404942a7980 */ /* 0x010362000c101900 */
[----:B--2---:R-:W-:Y:S02]  /*a970*/  IMAD R3, R17, UR13, RZ ;  /* 0x0000000d11037c24 */ /* 0x004fe4000f8e02ff */
[----:B------:R-:W-:-:S05]  /*a980*/  IMAD.WIDE.U32 R110, R16, UR13, R110 ;  /* 0x0000000d106e7c25 */ /* 0x000fca000f8e006e */
[----:B------:R-:W-:Y:S02]  /*a990*/  IADD3 R3, PT, PT, R111, R3, RZ ;  /* 0x000000036f037210 */ /* 0x000fe40007ffe0ff */
[----:B------:R-:W-:-:S04]  /*a9a0*/  LEA R188, P0, R110, R10, 0x2 ;  /* 0x0000000a6ebc7211 */ /* 0x000fc800078010ff */
        /* <DEDUP_REMOVED lines=18> */
.L_x_5560:
[----:B------:R2:W-:Y:S01]  /*aad0*/  STS.128 [R48+0x5000], RZ ;  /* 0x005000ff30007388 */ /* 0x0005e20000000c00 */
[----:B------:R-:W-:Y:S05]  /*aae0*/  BRA `(.L_x_5561) ;  /* 0x0000000000047947 */ /* 0x000fea0003800000 */
.L_x_5559:
[----:B------:R1:W-:Y:S02]  /*aaf0*/  STS.128 [R48+0x5000], RZ ;  /* 0x005000ff30007388 */ /* 0x0003e40000000c00 */
.L_x_5561:
[----:B------:R-:W-:Y:S05]  /*ab00*/  BSYNC.RECONVERGENT B0 ;  /* 0x0000000000007941 */ /* 0x000fea0003800200 */
.L_x_5558:
        /* <DEDUP_REMOVED lines=13> */
.L_x_5564:
[----:B------:R4:W-:Y:S02]  /*abe0*/  STS.128 [R48+0x5800], RZ ;  /* 0x005800ff30007388 */ /* 0x0009e40000000c00 */
.L_x_5563:
[----:B------:R-:W-:Y:S05]  /*abf0*/  BSYNC.RECONVERGENT B0 ;  /* 0x0000000000007941 */ /* 0x000fea0003800200 */
.L_x_5562:
        /* <DEDUP_REMOVED lines=13> */
.L_x_5567:
[----:B------:R1:W-:Y:S02]  /*acd0*/  STS.128 [R48+0x6000], RZ ;  /* 0x006000ff30007388 */ /* 0x0003e40000000c00 */
.L_x_5566:
[----:B------:R-:W-:Y:S05]  /*ace0*/  BSYNC.RECONVERGENT B0 ;  /* 0x0000000000007941 */ /* 0x000fea0003800200 */
.L_x_5565:
        /* <DEDUP_REMOVED lines=13> */
.L_x_5570:
[----:B------:R1:W-:Y:S02]  /*adc0*/  STS.128 [R48+0x6800], RZ ;  /* 0x006800ff30007388 */ /* 0x0003e40000000c00 */
.L_x_5569:
[----:B------:R-:W-:Y:S05]  /*add0*/  BSYNC.RECONVERGENT B0 ;  /* 0x0000000000007941 */ /* 0x000fea0003800200 */
.L_x_5568:
        /* <DEDUP_REMOVED lines=16> */
.L_x_5573:
[----:B------:R1:W-:Y:S02]  /*aee0*/  STS.128 [R48+0x7000], RZ ;  /* 0x007000ff30007388 */ /* 0x0003e40000000c00 */
.L_x_5572:
[----:B------:R-:W-:Y:S05]  /*aef0*/  BSYNC.RECONVERGENT B0 ;  /* 0x0000000000007941 */ /* 0x000fea0003800200 */
.L_x_5571:
        /* <DEDUP_REMOVED lines=13> */
.L_x_5576:
[----:B------:R1:W-:Y:S02]  /*afd0*/  STS.128 [R48+0x7800], RZ ;  /* 0x007800ff30007388 */ /* 0x0003e40000000c00 */
.L_x_5575:
[----:B------:R-:W-:Y:S05]  /*afe0*/  BSYNC.RECONVERGENT B0 ;  /* 0x0000000000007941 */ /* 0x000fea0003800200 */
.L_x_5574:
        /* <DEDUP_REMOVED lines=16> */
.L_x_5579:
[----:B------:R1:W-:Y:S02]  /*b0f0*/  STS.128 [R48+0x8000], RZ ;  /* 0x008000ff30007388 */ /* 0x0003e40000000c00 */
.L_x_5578:
[----:B------:R-:W-:Y:S05]  /*b100*/  BSYNC.RECONVERGENT B0 ;  /* 0x0000000000007941 */ /* 0x000fea0003800200 */
.L_x_5577:
        /* <DEDUP_REMOVED lines=14> */
.L_x_5582:
[----:B------:R1:W-:Y:S02]  /*b1f0*/  STS.128 [R48+0x8800], RZ ;  /* 0x008800ff30007388 */ /* 0x0003e40000000c00 */
.L_x_5581:
[----:B------:R-:W-:Y:S05]  /*b200*/  BSYNC.RECONVERGENT B0 ;  /* 0x0000000000007941 */ /* 0x000fea0003800200 */
.L_x_5580:
[----:B------:R-:W2:Y:S01]  /*b210*/  LD.E R72, desc[UR4][R148.64+0x18c] ;  /* 0x00018c0494487980 */ /* 0x000ea2000c101900 */
[----:B------:R-:W-:Y:S01]  /*b220*/  SHF.R.U32.HI R164, RZ, 0x1, R47 ;  /* 0x00000001ffa47819 */ /* 0x000fe2000001162f */
[----:B------:R-:W-:Y:S01]  /*b230*/  BSSY.RECONVERGENT B1, `(.L_x_5583) ;  /* 0x0000215000017945 */ /* 0x000fe20003800200 */
[C---:B------:R-:W-:Y:S01]  /*b240*/  SHF.L.U32 R15, R47.reuse, 0x5, RZ ;  /* 0x000000052f0f7819 */ /* 0x040fe200000006ff */
[----:B------:R-:W0:Y:S01]  /*b250*/  LDGDEPBAR ;  /* 0x00000000000079af */ /* 0x000e220000000000 */
[----:B------:R-:W-:Y:S02]  /*b260*/  SHF.L.U32 R2, R47, 0x4, RZ ;  /* 0x000000042f027819 */ /* 0x000fe400000006ff */
[----:B------:R-:W-:Y:S02]  /*b270*/  LOP3.LUT R85, R164, 0x8, RZ, 0xc0, !PT ;  /* 0x00000008a4557812 */ /* 0x000fe400078ec0ff */
[----:B------:R-:W-:Y:S02]  /*b280*/  LOP3.LUT R0, R15, 0xc0, RZ, 0xc0, !PT ;  /* 0x000000c00f007812 */ /* 0x000fe400078ec0ff */
[----:B------:R-:W-:-:S02]  /*b290*/  LOP3.LUT R165, R2, 0x3e00, RZ, 0xc0, !PT ;  /* 0x00003e0002a57812 */ /* 0x000fc400078ec0ff */
[----:B------:R-:W-:Y:S02]  /*b2a0*/  LOP3.LUT R85, R85, 0xc0, R15, 0xf8, !PT ;  /* 0x000000c055557812 */ /* 0x000fe400078ef80f */
[----:B------:R-:W-:Y:S02]  /*b2b0*/  LOP3.LUT R0, R0, 0x8, R47, 0xf8, !PT ;  /* 0x0000000800007812 */ /* 0x000fe400078ef82f */
[----:B-1----:R-:W-:Y:S02]  /*b2c0*/  LOP3.LUT R4, R165, 0x20, R15, 0xf8, !PT ;  /* 0x00000020a5047812 */ /* 0x002fe400078ef80f */
[----:B------:R-:W-:Y:S02]  /*b2d0*/  LOP3.LUT R2, R2, 0x100, RZ, 0xc0, !PT ;  /* 0x0000010002027812 */ /* 0x000fe400078ec0ff */
        /* <DEDUP_REMOVED lines=11> */
[----:B-----5:R-:W-:Y:S01]  /*b390*/  IADD3 R191, PT, PT, R3, R50, -R183 ;  /* 0x0000003203bf7210 */ /* 0x020fe20007ffe8b7 */
[----:B------:R-:W1:Y:S01]  /*b3a0*/  LDSM.16.M88.4 R16, [R43+0x1000] ;  /* 0x001000002b10783b */ /* 0x000e620000000200 */
[----:B------:R-:W-:Y:S02]  /*b3b0*/  SEL R77, R14, 0xffffffe0, !P0 ;  /* 0xffffffe00e4d7807 */ /* 0x000fe40004000000 */
[----:B------:R-:W-:Y:S01]  /*b3c0*/  IADD3 R3, PT, PT, R44, -0x1, RZ ;  /* 0xffffffff2c037810 */ /* 0x000fe20007ffe0ff */
[----:B----4-:R-:W-:Y:S01]  /*b3d0*/  LDSM.16.M88.4 R8, [R43+0x1400] ;  /* 0x001400002b08783b */ /* 0x010fe20000000200 */
[----:B------:R-:W-:-:S02]  /*b3e0*/  IADD3 R24, PT, PT, R41, R77, RZ ;  /* 0x0000004d29187210 */ /* 0x000fc40007ffe0ff */
[----:B------:R-:W-:Y:S01]  /*b3f0*/  IADD3 R77, PT, PT, R77, R43, RZ ;  /* 0x0000002b4d4d7210 */ /* 0x000fe20007ffe0ff */
[----:B------:R-:W-:Y:S01]  /*b400*/  LDSM.16.M88.4 R32, [R43+0x1800] ;  /* 0x001800002b20783b */ /* 0x000fe20000000200 */
[----:B------:R-:W-:Y:S02]  /*b410*/  LOP3.LUT R189, R164, 0x1f0, RZ, 0xc0, !PT ;  /* 0x000001f0a4bd7812 */ /* 0x000fe400078ec0ff */
[----:B------:R-:W-:Y:S01]  /*b420*/  ISETP.GT.AND P0, PT, R3, R174, PT ;  /* 0x000000ae0300720c */ /* 0x000fe20003f04270 */
[----:B------:R-:W-:Y:S01]  /*b430*/  LDSM.16.M88.4 R24, [R24] ;  /* 0x000000001818783b */ /* 0x000fe20000000200 */
[----:B------:R-:W-:Y:S02]  /*b440*/  LOP3.LUT R189, R189, 0x7, R108, 0xf8, !PT ;  /* 0x00000007bdbd7812 */ /* 0x000fe400078ef86c */
[----:B------:R-:W-:Y:S01]  /*b450*/  IADD3 R42, PT, PT, R50, -R183, -R42 ;  /* 0x800000b7322a7210 */ /* 0x000fe20007ffe82a */
[----:B------:R-:W4:Y:S01]  /*b460*/  LDSM.16.M88.4 R20, [R77+0x1000] ;  /* 0x001000004d14783b */ /* 0x000f220000000200 */
[----:B------:R-:W-:-:S03]  /*b470*/  LEA R192, R181, R189, 0x6 ;  /* 0x000000bdb5c07211 */ /* 0x000fc600078e30ff */
[----:B------:R-:W3:Y:S01]  /*b480*/  LDSM.16.M88.4 R28, [R77+0x1400] ;  /* 0x001400004d1c783b */ /* 0x000ee20000000200 */
[C---:B------:R-:W-:Y:S02]  /*b490*/  IADD3 R191, PT, PT, R192.reuse, R191, RZ ;  /* 0x000000bfc0bf7210 */ /* 0x040fe40007ffe0ff */
[----:B------:R-:W-:Y:S01]  /*b4a0*/  IADD3 R192, PT, PT, R192, R42, RZ ;  /* 0x0000002ac0c07210 */ /* 0x000fe20007ffe0ff */
[----:B------:R-:W3:Y:S01]  /*b4b0*/  LDSM.16.M88.4 R80, [R77+0x1800] ;  /* 0x001800004d50783b */ /* 0x000ee20000000200 */
[C-C-:B------:R-:W-:Y:S02]  /*b4c0*/  VIADDMNMX R190, R191.reuse, 0x1, R50.reuse, PT ;  /* 0x00000001bfbe7846 */ /* 0x140fe40003800132 */
[----:B------:R-:W-:Y:S02]  /*b4d0*/  VIMNMX R193, PT, PT, RZ, R192, !PT ;  /* 0x000000c0ffc17248 */ /* 0x000fe40007fe0100 */
[----:B------:R-:W-:Y:S02]  /*b4e0*/  VIADDMNMX R191, R191, 0x9, R50, PT ;  /* 0x00000009bfbf7846 */ /* 0x000fe40003800132 */
[----:B------:R-:W-:Y:S01]  /*b4f0*/  VIADDMNMX R192, R192, 0x8, RZ, !PT ;  /* 0x00000008c0c07846 */ /* 0x000fe200078001ff */
[C---:B-1----:R-:W-:Y:S08]  /*b500*/  HMMA.16816.F32 R36, R4.reuse, R16, RZ ;  /* 0x000000100424723c */ /* 0x042ff000000018ff */
[----:B------:R-:W-:-:S12]  /*b510*/  HMMA.16816.F32 R16, R4, R18, RZ ;  /* 0x000000120410723c */ /* 0x000fd800000018ff */
[C---:B----4-:R-:W-:Y:S08]  /*b520*/  HMMA.16816.F32 R36, R24.reuse, R20, R36 ;  /* 0x000000141824723c */ /* 0x050ff00000001824 */
[----:B------:R-:W-:Y:S08]  /*b530*/  HMMA.16816.F32 R16, R24, R22, R16 ;  /* 0x000000161810723c */ /* 0x000ff00000001810 */
[C---:B------:R-:W-:Y:S08]  /*b540*/  HMMA.16816.F32 R20, R4.reuse, R8, RZ ;  /* 0x000000080414723c */ /* 0x040ff000000018ff */
[----:B------:R-:W-:-:S12]  /*b550*/  HMMA.16816.F32 R8, R4, R10, RZ ;  /* 0x0000000a0408723c */ /* 0x000fd800000018ff */
[C---:B---3--:R-:W-:Y:S08]  /*b560*/  HMMA.16816.F32 R20, R24.reuse, R28, R20 ;  /* 0x0000001c1814723c */ /* 0x048ff00000001814 */
[----:B------:R-:W-:Y:S08]  /*b570*/  HMMA.16816.F32 R8, R24, R30, R8 ;  /* 0x0000001e1808723c */ /* 0x000ff00000001808 */
[C---:B------:R-:W-:Y:S08]  /*b580*/  HMMA.16816.F32 R28, R4.reuse, R32, RZ ;  /* 0x00000020041c723c */ /* 0x040ff000000018ff */
[----:B------:R-:W-:-:S12]  /*b590*/  HMMA.16816.F32 R32, R4, R34, RZ ;  /* 0x000000220420723c */ /* 0x000fd800000018ff */
[C---:B------:R-:W-:Y:S08]  /*b5a0*/  HMMA.16816.F32 R28, R24.reuse, R80, R28 ;  /* 0x00000050181c723c */ /* 0x040ff0000000181c */
[----:B------:R-:W-:Y:S03]  /*b5b0*/  HMMA.16816.F32 R32, R24, R82, R32 ;  /* 0x000000521820723c */ /* 0x000fe60000001820 */
        /* <DEDUP_REMOVED lines=62> */
[----:B------:R-:W1:Y:S08]  /*b9a0*/  MUFU.TANH R47, R34 ;  /* 0x00000022002f7308 */ /* 0x000e700000002400 */
        /* <DEDUP_REMOVED lines=231> */
[----:B------:R-:W-:-:S02]  /*c820*/  FMUL.FTZ R19, R19, R72 ;  /* 0x0000004813137220 */ /* 0x000fc40000410000 */
[----:B------:R-:W1:Y:S01]  /*c830*/  MUFU.TANH R0, R0 ;  /* 0x0000000000007308 */ /* 0x000e620000002400 */
[----:B---3--:R3:W2:Y:S01]  /*c840*/  LDSM.16.M88.4 R32, [R77+0x4c00] ;  /* 0x004c00004d20783b */ /* 0x0086a20000000200 */
[----:B------:R-:W-:-:S06]  /*c850*/  DEPBAR.LE SB0, 0x0 ;  /* 0x000080000000791a */ /* 0x000fcc0000000000 */
[----:B------:R-:W1:Y:S01]  /*c860*/  MUFU.TANH R20, R20 ;  /* 0x0000001400147308 */ /* 0x000e620000002400 */
[C---:B----4-:R-:W-:Y:S07]  /*c870*/  HMMA.16816.F32 R8, R4.reuse, R28, RZ ;  /* 0x0000001c0408723c */ /* 0x050fee00000018ff */
[----:B------:R4:W1:Y:S01]  /*c880*/  MUFU.TANH R28, R18 ;  /* 0x00000012001c7308 */ /* 0x0008620000002400 */
[----:B------:R-:W-:Y:S01]  /*c890*/  HMMA.16816.F32 R4, R4, R30, RZ ;  /* 0x0000001e0404723c */ /* 0x000fe200000018ff */
[-C--:B------:R-:W-:Y:S01]  /*c8a0*/  FMUL.FTZ R30, R38, R72.reuse ;  /* 0x00000048261e7220 */ /* 0x080fe20000410000 */
[----:B------:R-:W-:-:S05]  /*c8b0*/  FMUL.FTZ R31, R39, R72 ;  /* 0x00000048271f7220 */ /* 0x000fca0000410000 */
[----:B---3--:R-:W3:Y:S08]  /*c8c0*/  MUFU.TANH R77, R22 ;  /* 0x00000016004d7308 */ /* 0x008ef00000002400 */
[----:B------:R1:W1:Y:S01]  /*c8d0*/  MUFU.TANH R22, R16 ;  /* 0x0000001000167308 */ /* 0x0002620000002400 */
[----:B----4-:R-:W-:-:S07]  /*c8e0*/  FMUL.FTZ R18, R36, R72 ;  /* 0x0000004824127220 */ /* 0x010fce0000410000 */
[----:B------:R-:W4:Y:S01]  /*c8f0*/  MUFU.TANH R29, R19 ;  /* 0x00000013001d7308 */ /* 0x000f220000002400 */
[C---:B--2---:R-:W-:Y:S07]  /*c900*/  HMMA.16816.F32 R4, R24.reuse, R34, R4 ;  /* 0x000000221804723c */ /* 0x044fee0000001804 */
[----:B------:R-:W2:Y:S01]  /*c910*/  MUFU.TANH R21, R21 ;  /* 0x0000001500157308 */ /* 0x000ea20000002400 */
[----:B------:R-:W-:Y:S03]  /*c920*/  HMMA.16816.F32 R8, R24, R32, R8 ;  /* 0x000000201808723c */ /* 0x000fe60000001808 */
[-C--:B-1----:R-:W-:Y:S01]  /*c930*/  FMUL.FTZ R16, R17, R72.reuse ;  /* 0x0000004811107220 */ /* 0x082fe20000410000 */
[----:B------:R-:W-:-:S05]  /*c940*/  FMUL.FTZ R17, R37, R72 ;  /* 0x0000004825117220 */ /* 0x000fca0000410000 */
[----:B------:R-:W1:Y:S02]  /*c950*/  MUFU.TANH R16, R16 ;  /* 0x0000001000107308 */ /* 0x000e640000002400 */
        /* <DEDUP_REMOVED lines=21> */
[----:B---3--:R-:W-:-:S04]  /*cab0*/  LEA R4, R181, R50, 0x6 ;  /* 0x00000032b5047211 */ /* 0x008fc800078e30ff */
[----:B------:R-:W-:Y:S01]  /*cac0*/  IADD3 R189, PT, PT, R189, R4, RZ ;  /* 0x00000004bdbd7210 */ /* 0x000fe20007ffe0ff */
[----:B------:R-:W-:Y:S06]  /*cad0*/  BAR.SYNC.DEFER_BLOCKING 0x0 ;  /* 0x0000000000007b1d */ /* 0x000fec0000010000 */
[----:B-12-4-:R-:W-:Y:S05]  /*cae0*/  @!P0 BRA `(.L_x_5584) ;  /* 0x0000000800248947 */ /* 0x016fea0003800000 */
        /* <DEDUP_REMOVED lines=14> */
.L_x_5586:
        /* <DEDUP_REMOVED lines=62> */
.L_x_5587:
[----:B------:R-:W-:Y:S05]  /*cfb0*/  BSYNC.RECONVERGENT B0 ;  /* 0x0000000000007941 */ /* 0x000fea0003800200 */
.L_x_5585:
        /* <DEDUP_REMOVED lines=60> */
.L_x_5584:
[----:B------:R-:W-:Y:S05]  /*d380*/  BSYNC.RECONVERGENT B1 ;  /* 0x0000000000017941 */ /* 0x000fea0003800200 */
.L_x_5583:
[----:B------:R-:W1:Y:S01]  /*d390*/  S2R R167, SR_TID.X ;  /* 0x0000000000a77919 */ /* 0x000e620000002100 */
[----:B------:R-:W-:Y:S02]  /*d3a0*/  VIADD R213, R189, 0x8 ;  /* 0x00000008bdd57836 */ /* 0x000fe40000000000 */
[----:B-1----:R-:W-:-:S05]  /*d3b0*/  IMAD.SHL.U32 R42, R167, 0x2, RZ ;  /* 0x00000002a72a7824 */ /* 0x002fca00078e00ff */
[----:B------:R-:W-:-:S05]  /*d3c0*/  LOP3.LUT R42, R42, 0x6, RZ, 0xc0, !PT ;  /* 0x000000062a2a7812 */ /* 0x000fca00078ec0ff */
[----:B------:R-:W-:-:S04]  /*d3d0*/  IMAD R72, R3, 0x100, R42 ;  /* 0x0000010003487824 */ /* 0x000fc800078e022a */
[C---:B------:R-:W-:Y:S01]  /*d3e0*/  IMAD.IADD R6, R72.reuse, 0x1, R183 ;  /* 0x0000000148067824 */ /* 0x040fe200078e02b7 */
[C---:B------:R-:W-:Y:S01]  /*d3f0*/  ISETP.GE.AND P5, PT, R72.reuse, R192, PT ;  /* 0x000000c04800720c */ /* 0x040fe20003fa6270 */
[C---:B------:R-:W-:Y:S01]  /*d400*/  VIADD R7, R72.reuse, 0x1 ;  /* 0x0000000148077836 */ /* 0x040fe20000000000 */
[C---:B------:R-:W-:Y:S01]  /*d410*/  ISETP.GE.AND P3, PT, R72.reuse, R191, PT ;  /* 0x000000bf4800720c */ /* 0x040fe20003f66270 */
[--C-:B--2---:R-:W-:Y:S01]  /*d420*/  IMAD.IADD R13, R213, 0x1, -R6.reuse ;  /* 0x00000001d50d7824 */ /* 0x104fe200078e0a06 */
[--C-:B------:R-:W-:Y:S01]  /*d430*/  IADD3 R4, PT, PT, R189, -0x1, -R6.reuse ;  /* 0xffffffffbd047810 */ /* 0x100fe20007ffe806 */
[C---:B------:R-:W-:Y:S01]  /*d440*/  VIADD R9, R72.reuse, 0x8 ;  /* 0x0000000848097836 */ /* 0x040fe20000000000 */
[C---:B------:R-:W-:Y:S01]  /*d450*/  ISETP.GE.AND P0, PT, R7.reuse, R193, PT ;  /* 0x000000c10700720c */ /* 0x040fe20003f06270 */
[C---:B------:R-:W-:Y:S01]  /*d460*/  VIADD R24, R72.reuse, 0x18 ;  /* 0x0000001848187836 */ /* 0x040fe20000000000 */
[----:B------:R-:W-:Y:S01]  /*d470*/  IABS R13, R13 ;  /* 0x0000000d000d7213 */ /* 0x000fe20000000000 */
[C---:B------:R-:W-:Y:S01]  /*d480*/  VIADD R32, R72.reuse, 0x19 ;  /* 0x0000001948207836 */ /* 0x040fe20000000000 */
[C---:B------:R-:W-:Y:S01]  /*d490*/  ISETP.GE.AND P2, PT, R7.reuse, R190, PT ;  /* 0x000000be0700720c */ /* 0x040fe20003f46270 */
[C---:B------:R-:W-:Y:S01]  /*d4a0*/  VIADD R38, R72.reuse, 0x20 ;  /* 0x0000002048267836 */ /* 0x040fe20000000000 */
[C---:B------:R-:W-:Y:S01]  /*d4b0*/  ISETP.GE.AND P4, PT, R7.reuse, R192, PT ;  /* 0x000000c00700720c */ /* 0x040fe20003f86270 */
[----:B------:R-:W-:Y:S01]  /*d4c0*/  VIADD R39, R72, 0x21 ;  /* 0x0000002148277836 */ /* 0x000fe20000000000 */
[----:B------:R-:W-:Y:S01]  /*d4d0*/  ISETP.GE.AND P1, PT, R7, R191, PT ;  /* 0x000000bf0700720c */ /* 0x000fe20003f26270 */
[--C-:B------:R-:W-:Y:S01]  /*d4e0*/  IMAD.IADD R7, R189, 0x1, -R6.reuse ;  /* 0x00000001bd077824 */ /* 0x100fe200078e0a06 */
[----:B------:R-:W-:-:S02]  /*d4f0*/  IADD3 R8, PT, PT, R213, -0x1, -R6 ;  /* 0xffffffffd5087810 */ /* 0x000fc40007ffe806 */
[----:B------:R-:W-:Y:S01]  /*d500*/  IABS R4, R4 ;  /* 0x0000000400047213 */ /* 0x000fe20000000000 */
[----:B------:R-:W-:Y:S01]  /*d510*/  VIADD R48, R7, 0xfffffff8 ;  /* 0xfffffff807307836 */ /* 0x000fe20000000000 */
[----:B------:R-:W-:Y:S02]  /*d520*/  I2FP.F32.S32 R13, R13 ;  /* 0x0000000d000d7245 */ /* 0x000fe40000201400 */
[----:B------:R-:W-:Y:S02]  /*d530*/  IABS R8, R8 ;  /* 0x0000000800087213 */ /* 0x000fe40000000000 */
[----:B------:R-:W-:Y:S01]  /*d540*/  I2FP.F32.S32 R4, R4 ;  /* 0x0000000400047245 */ /* 0x000fe20000201400 */
[C---:B------:R-:W-:Y:S01]  /*d550*/  FFMA.FTZ R13, -R188.reuse, R13, R69 ;  /* 0x0000000dbc0d7223 */ /* 0x040fe20000010145 */
[----:B------:R-:W-:Y:S02]  /*d560*/  IABS R48, R48 ;  /* 0x0000003000307213 */ /* 0x000fe40000000000 */
[----:B------:R-:W-:Y:S01]  /*d570*/  I2FP.F32.S32 R8, R8 ;  /* 0x0000000800087245 */ /* 0x000fe20000201400 */
[----:B------:R-:W-:Y:S01]  /*d580*/  FFMA.FTZ R4, -R188, R4, R70 ;  /* 0x00000004bc047223 */ /* 0x000fe20000010146 */
[----:B------:R-:W-:-:S02]  /*d590*/  FSEL R13, R13, -INF , P5 ;  /* 0xff8000000d0d7808 */ /* 0x000fc40002800000 */
[----:B------:R-:W-:Y:S01]  /*d5a0*/  I2FP.F32.S32 R48, R48 ;  /* 0x0000003000307245 */ /* 0x000fe20000201400 */
[----:B------:R-:W-:Y:S01]  /*d5b0*/  FFMA.FTZ R68, -R188, R8, R68 ;  /* 0x00000008bc447223 */ /* 0x000fe20000010144 */
[----:B------:R-:W-:Y:S01]  /*d5c0*/  FSEL R13, R13, -INF , !P3 ;  /* 0xff8000000d0d7808 */ /* 0x000fe20005800000 */
[----:B------:R-:W-:Y:S01]  /*d5d0*/  VIADD R8, R72, 0x9 ;  /* 0x0000000948087836 */ /* 0x000fe20000000000 */
[----:B------:R-:W-:Y:S01]  /*d5e0*/  FSEL R4, R4, -INF , P0 ;  /* 0xff80000004047808 */ /* 0x000fe20000000000 */
[----:B------:R-:W-:Y:S01]  /*d5f0*/  FFMA.FTZ R48, -R188, R48, R67 ;  /* 0x00000030bc307223 */ /* 0x000fe20000010143 */
[C---:B------:R-:W-:Y:S02]  /*d600*/  ISETP.GE.AND P6, PT, R9.reuse, R193, PT ;  /* 0x000000c10900720c */ /* 0x040fe40003fc6270 */
[C---:B------:R-:W-:Y:S02]  /*d610*/  ISETP.GE.AND P5, PT, R9.reuse, R190, PT ;  /* 0x000000be0900720c */ /* 0x040fe40003fa6270 */
[----:B------:R-:W-:-:S02]  /*d620*/  ISETP.GE.AND P3, PT, R9, R192, PT ;  /* 0x000000c00900720c */ /* 0x000fc40003f66270 */
[----:B------:R-:W-:Y:S02]  /*d630*/  ISETP.GE.AND P0, PT, R9, R191, PT ;  /* 0x000000bf0900720c */ /* 0x000fe40003f06270 */
[----:B------:R-:W-:Y:S02]  /*d640*/  IADD3 R9, PT, PT, R189, -0x9, -R6 ;  /* 0xfffffff7bd097810 */ /* 0x000fe40007ffe806 */
[----:B------:R-:W-:Y:S02]  /*d650*/  FSEL R12, R68, -INF , P4 ;  /* 0xff800000440c7808 */ /* 0x000fe40002000000 */
[----:B------:R-:W-:Y:S02]  /*d660*/  FSEL R4, R4, -INF , !P2 ;  /* 0xff80000004047808 */ /* 0x000fe40005000000 */
[----:B------:R-:W-:Y:S02]  /*d670*/  IABS R7, R7 ;  /* 0x0000000700077213 */ /* 0x000fe40000000000 */
[----:B------:R-:W-:-:S02]  /*d680*/  IABS R9, R9 ;  /* 0x0000000900097213 */ /* 0x000fc40000000000 */
[----:B------:R-:W-:Y:S02]  /*d690*/  FSEL R12, R12, -INF , !P1 ;  /* 0xff8000000c0c7808 */ /* 0x000fe40004800000 */
[----:B------:R-:W-:Y:S02]  /*d6a0*/  FSEL R48, R48, -INF , P6 ;  /* 0xff80000030307808 */ /* 0x000fe40003000000 */
[C---:B------:R-:W-:Y:S02]  /*d6b0*/  ISETP.GE.AND P2, PT, R8.reuse, R193, PT ;  /* 0x000000c10800720c */ /* 0x040fe40003f46270 */
[C---:B------:R-:W-:Y:S02]  /*d6c0*/  ISETP.GE.AND P4, PT, R8.reuse, R190, PT ;  /* 0x000000be0800720c */ /* 0x040fe40003f86270 */
[C---:B------:R-:W-:Y:S02]  /*d6d0*/  ISETP.GE.AND P1, PT, R8.reuse, R192, PT ;  /* 0x000000c00800720c */ /* 0x040fe40003f26270 */
[----:B------:R-:W-:-:S02]  /*d6e0*/  ISETP.GE.AND P6, PT, R8, R191, PT ;  /* 0x000000bf0800720c */ /* 0x000fc40003fc6270 */
[--C-:B------:R-:W-:Y:S02]  /*d6f0*/  IADD3 R8, PT, PT, R213, -0x9, -R6.reuse ;  /* 0xfffffff7d5087810 */ /* 0x100fe40007ffe806 */
[----:B------:R-:W-:Y:S02]  /*d700*/  IADD3 R10, PT, PT, R189, -0x10, -R6 ;  /* 0xfffffff0bd0a7810 */ /* 0x000fe40007ffe806 */
[----:B------:R-:W-:Y:S02]  /*d710*/  I2FP.F32.S32 R7, R7 ;  /* 0x0000000700077245 */ /* 0x000fe40000201400 */
[----:B------:R-:W-:Y:S02]  /*d720*/  I2FP.F32.S32 R9, R9 ;  /* 0x0000000900097245 */ /* 0x000fe40000201400 */
[----:B------:R-:W-:Y:S01]  /*d730*/  IABS R8, R8 ;  /* 0x0000000800087213 */ /* 0x000fe20000000000 */
[C---:B------:R-:W-:Y:S01]  /*d740*/  FFMA.FTZ R65, -R188.reuse, R7, R65 ;  /* 0x00000007bc417223 */ /* 0x040fe20000010141 */
[----:B------:R-:W-:Y:S01]  /*d750*/  IABS R10, R10 ;  /* 0x0000000a000a7213 */ /* 0x000fe20000000000 */
[----:B------:R-:W-:Y:S01]  /*d760*/  FFMA.FTZ R66, -R188, R9, R66 ;  /* 0x00000009bc427223 */ /* 0x000fe20000010142 */
[----:B------:R-:W-:Y:S01]  /*d770*/  I2FP.F32.S32 R33, R8 ;  /* 0x0000000800217245 */ /* 0x000fe20000201400 */
[----:B------:R-:W-:Y:S01]  /*d780*/  VIADD R9, R72, 0x10 ;  /* 0x0000001048097836 */ /* 0x000fe20000000000 */
[----:B------:R-:W-:-:S02]  /*d790*/  I2FP.F32.S32 R8, R10 ;  /* 0x0000000a00087245 */ /* 0x000fc40000201400 */
[----:B------:R-:W-:Y:S01]  /*d7a0*/  IADD3 R27, PT, PT, R213, -0x10, -R6 ;  /* 0xfffffff0d51b7810 */ /* 0x000fe20007ffe806 */
[----:B------:R-:W-:Y:S01]  /*d7b0*/  FFMA.FTZ R33, -R188, R33, R64 ;  /* 0x00000021bc217223 */ /* 0x000fe20000010140 */
[----:B------:R-:W-:Y:S02]  /*d7c0*/  IADD3 R10, PT, PT, R189, -0x11, -R6 ;  /* 0xffffffefbd0a7810 */ /* 0x000fe40007ffe806 */
[----:B------:R-:W-:Y:S01]  /*d7d0*/  FSEL R34, R65, -INF , P3 ;  /* 0xff80000041227808 */ /* 0x000fe20001800000 */
[----:B------:R-:W-:Y:S01]  /*d7e0*/  VIADD R65, R72, 0x78 ;  /* 0x0000007848417836 */ /* 0x000fe20000000000 */
        /* <DEDUP_REMOVED lines=9> */
[----:B------:R-:W-:Y:S01]  /*d880*/  FFMA.FTZ R9, -R188, R8, R63 ;  /* 0x00000008bc097223 */ /* 0x000fe2000001013f */
[----:B------:R-:W-:Y:S01]  /*d890*/  I2FP.F32.S32 R27, R27 ;  /* 0x0000001b001b7245 */ /* 0x000fe20000201400 */
[C---:B------:R-:W-:Y:S01]  /*d8a0*/  VIADD R8, R72.reuse, 0x11 ;  /* 0x0000001148087836 */ /* 0x040fe20000000000 */
[----:B------:R-:W-:Y:S01]  /*d8b0*/  I2FP.F32.S32 R10, R10 ;  /* 0x0000000a000a7245 */ /* 0x000fe20000201400 */
[----:B------:R-:W-:Y:S01]  /*d8c0*/  VIADD R63, R72, 0x70 ;  /* 0x00000070483f7836 */ /* 0x000fe20000000000 */
[----:B------:R-:W-:Y:S01]  /*d8d0*/  FSEL R33, R33, -INF , P1 ;  /* 0xff80000021217808 */ /* 0x000fe20000800000 */
[----:B------:R-:W-:Y:S01]  /*d8e0*/  FFMA.FTZ R27, -R188, R27, R61 ;  /* 0x0000001bbc1b7223 */ /* 0x000fe2000001013d */
[----:B------:R-:W-:Y:S01]  /*d8f0*/  ISETP.GE.AND P1, PT, R8, R193, PT ;  /* 0x000000c10800720c */ /* 0x000fe20003f26270 */
[----:B------:R-:W-:Y:S01]  /*d900*/  FFMA.FTZ R10, -R188, R10, R62 ;  /* 0x0000000abc0a7223 */ /* 0x000fe2000001013e */
[----:B------:R-:W-:Y:S01]  /*d910*/  FSEL R33, R33, -INF , !P6 ;  /* 0xff80000021217808 */ /* 0x000fe20007000000 */
[----:B------:R-:W-:Y:S01]  /*d920*/  VIADD R61, R72, 0x68 ;  /* 0x00000068483d7836 */ /* 0x000fe20000000000 */
[----:B------:R-:W-:Y:S01]  /*d930*/  ISETP.GE.AND P6, PT, R8, R190, PT ;  /* 0x000000be0800720c */ /* 0x000fe20003fc6270 */
[----:B------:R-:W-:Y:S01]  /*d940*/  VIADD R62, R72, 0x69 ;  /* 0x00000069483e7836 */ /* 0x000fe20000000000 */
[----:B------:R-:W-:-:S02]  /*d950*/  FSEL R27, R27, -INF , P2 ;  /* 0xff8000001b1b7808 */ /* 0x000fc40001000000 */
[----:B------:R-:W-:Y:S02]  /*d960*/  FSEL R10, R10, -INF , P1 ;  /* 0xff8000000a0a7808 */ /* 0x000fe40000800000 */
[----:B------:R-:W-:Y:S02]  /*d970*/  IADD3 R37, PT, PT, R213, -0x11, -R6 ;  /* 0xffffffefd5257810 */ /* 0x000fe40007ffe806 */
[----:B------:R-:W-:Y:S02]  /*d980*/  FSEL R27, R27, -INF , !P4 ;  /* 0xff8000001b1b7808 */ /* 0x000fe40006000000 */
[----:B------:R-:W-:Y:S02]  /*d990*/  FSEL R10, R10, -INF , !P6 ;  /* 0xff8000000a0a7808 */ /* 0x000fe40007000000 */
[----:B------:R-:W-:Y:S02]  /*d9a0*/  IABS R37, R37 ;  /* 0x0000002500257213 */ /* 0x000fe40000000000 */
        /* <DEDUP_REMOVED lines=9> */
[----:B------:R-:W-:Y:S01]  /*da40*/  FFMA.FTZ R37, -R188, R37, R60 ;  /* 0x00000025bc257223 */ /* 0x000fe2000001013c */
[----:B------:R-:W-:Y:S02]  /*da50*/  FSEL R9, R9, -INF , P3 ;  /* 0xff80000009097808 */ /* 0x000fe40001800000 */
[----:B------:R-:W-:Y:S02]  /*da60*/  I2FP.F32.S32 R36, R36 ;  /* 0x0000002400247245 */ /* 0x000fe40000201400 */
[----:B------:R-:W-:Y:S02]  /*da70*/  I2FP.F32.S32 R24, R24 ;  /* 0x0000001800187245 */ /* 0x000fe40000201400 */
[----:B------:R-:W-:Y:S01]  /*da80*/  ISETP.GE.AND P3, PT, R8, R192, PT ;  /* 0x000000c00800720c */ /* 0x000fe20003f66270 */
[C---:B------:R-:W-:Y:S01]  /*da90*/  FFMA.FTZ R36, -R188.reuse, R36, R57 ;  /* 0x00000024bc247223 */ /* 0x040fe20000010139 */
[----:B------:R-:W-:Y:S01]  /*daa0*/  FSEL R9, R9, -INF , !P0 ;  /* 0xff80000009097808 */ /* 0x000fe20004000000 */
[----:B------:R-:W-:Y:S01]  /*dab0*/  FFMA.FTZ R24, -R188, R24, R58 ;  /* 0x00000018bc187223 */ /* 0x000fe2000001013a */
[----:B------:R-:W-:Y:S01]  /*dac0*/  ISETP.GE.AND P0, PT, R8, R191, PT ;  /* 0x000000bf0800720c */ /* 0x000fe20003f06270 */
[----:B------:R-:W-:Y:S01]  /*dad0*/  VIADD R57, R72, 0x58 ;  /* 0x0000005848397836 */ /* 0x000fe20000000000 */
[----:B------:R-:W-:-:S02]  /*dae0*/  FSEL R37, R37, -INF , P3 ;  /* 0xff80000025257808 */ /* 0x000fc40001800000 */
[----:B------:R-:W-:Y:S02]  /*daf0*/  IADD3 R8, PT, PT, R189, -0x18, -R6 ;  /* 0xffffffe8bd087810 */ /* 0x000fe40007ffe806 */
[C---:B------:R-:W-:Y:S02]  /*db00*/  ISETP.GE.AND P3, PT, R32.reuse, R193, PT ;  /* 0x000000c12000720c */ /* 0x040fe40003f66270 */
[----:B------:R-:W-:Y:S02]  /*db10*/  FSEL R37, R37, -INF , !P0 ;  /* 0xff80000025257808 */ /* 0x000fe40004000000 */
[----:B------:R-:W-:Y:S02]  /*db20*/  IABS R8, R8 ;  /* 0x0000000800087213 */ /* 0x000fe40000000000 */
[----:B------:R-:W-:Y:S02]  /*db30*/  ISETP.GE.AND P0, PT, R32, R190, PT ;  /* 0x000000be2000720c */ /* 0x000fe40003f06270 */
[----:B------:R-:W-:-:S02]  /*db40*/  FSEL R36, R36, -INF , P1 ;  /* 0xff80000024247808 */ /* 0x000fc40000800000 */
[----:B------:R-:W-:Y:S02]  /*db50*/  FSEL R24, R24, -INF , P3 ;  /* 0xff80000018187808 */ /* 0x000fe40001800000 */
[--C-:B------:R-:W-:Y:S02]  /*db60*/  IADD3 R35, PT, PT, R213, -0x19, -R6.reuse ;  /* 0xffffffe7d5237810 */ /* 0x100fe40007ffe806 */
[----:B------:R-:W-:Y:S02]  /*db70*/  IADD3 R139, PT, PT, R189, -0x31, -R6 ;  /* 0xffffffcfbd8b7810 */ /* 0x000fe40007ffe806 */
[----:B------:R-:W-:Y:S02]  /*db80*/  I2FP.F32.S32 R8, R8 ;  /* 0x0000000800087245 */ /* 0x000fe40000201400 */
[----:B------:R-:W-:Y:S02]  /*db90*/  FSEL R36, R36, -INF , !P6 ;  /* 0xff80000024247808 */ /* 0x000fe40007000000 */
[----:B------:R-:W-:Y:S01]  /*dba0*/  FSEL R24, R24, -INF , !P0 ;  /* 0xff80000018187808 */ /* 0x000fe20004000000 */
[----:B------:R-:W-:Y:S01]  /*dbb0*/  FFMA.FTZ R8, -R188, R8, R59 ;  /* 0x00000008bc087223 */ /* 0x000fe2000001013b */
[----:B------:R-:W-:Y:S01]  /*dbc0*/  IABS R35, R35 ;  /* 0x0000002300237213 */ /* 0x000fe20000000000 */
[----:B------:R-:W-:Y:S01]  /*dbd0*/  VIADD R59, R72, 0x60 ;  /* 0x00000060483b7836 */ /* 0x000fe20000000000 */
[----:B------:R-:W-:-:S02]  /*dbe0*/  ISETP.GE.AND P1, PT, R38, R193, PT ;  /* 0x000000c12600720c */ /* 0x000fc40003f26270 */
[C---:B------:R-:W-:Y:S02]  /*dbf0*/  ISETP.GE.AND P6, PT, R38.reuse, R190, PT ;  /* 0x000000be2600720c */ /* 0x040fe40003fc6270 */
[C---:B------:R-:W-:Y:S02]  /*dc00*/  ISETP.GE.AND P3, PT, R38.reuse, R192, PT ;  /* 0x000000c02600720c */ /* 0x040fe40003f66270 */
[----:B------:R-:W-:Y:S02]  /*dc10*/  ISETP.GE.AND P0, PT, R38, R191, PT ;  /* 0x000000bf2600720c */ /* 0x000fe40003f06270 */
[----:B------:R-:W-:Y:S02]  /*dc20*/  IABS R139, R139 ;  /* 0x0000008b008b7213 */ /* 0x000fe40000000000 */
        /* <DEDUP_REMOVED lines=8> */
[----:B------:R-:W-:Y:S02]  /*dcb0*/  FSEL R8, R8, -INF , P2 ;  /* 0xff80000008087808 */ /* 0x000fe40001000000 */
[----:B------:R-:W-:-:S02]  /*dcc0*/  I2FP.F32.S32 R46, R46 ;  /* 0x0000002e002e7245 */ /* 0x000fc40000201400 */
[----:B------:R-:W-:Y:S02]  /*dcd0*/  I2FP.F32.S32 R38, R38 ;  /* 0x0000002600267245 */ /* 0x000fe40000201400 */
[----:B------:R-:W-:Y:S01]  /*dce0*/  ISETP.GE.AND P2, PT, R32, R192, PT ;  /* 0x000000c02000720c */ /* 0x000fe20003f46270 */
[C---:B------:R-:W-:Y:S01]  /*dcf0*/  FFMA.FTZ R46, -R188.reuse, R46, R53 ;  /* 0x0000002ebc2e7223 */ /* 0x040fe20000010135 */
[----:B------:R-:W-:Y:S01]  /*dd00*/  IADD3 R0, PT, PT, R189, -0x38, -R6 ;  /* 0xffffffc8bd007810 */ /* 0x000fe20007ffe806 */
[----:B------:R-:W-:Y:S01]  /*dd10*/  FFMA.FTZ R54, -R188, R38, R54 ;  /* 0x00000026bc367223 */ /* 0x000fe20000010136 */
[----:B------:R-:W-:Y:S01]  /*dd20*/  FSEL R8, R8, -INF , !P4 ;  /* 0xff80000008087808 */ /* 0x000fe20006000000 */
[----:B------:R-:W-:Y:S01]  /*dd30*/  VIADD R38, R72, 0x28 ;  /* 0x0000002848267836 */ /* 0x000fe20000000000 */
[----:B------:R-:W-:Y:S02]  /*dd40*/  ISETP.GE.AND P4, PT, R32, R191, PT ;  /* 0x000000bf2000720c */ /* 0x000fe40003f86270 */
[----:B------:R-:W-:-:S02]  /*dd50*/  FSEL R35, R35, -INF , P2 ;  /* 0xff80000023237808 */ /* 0x000fc40001000000 */
[----:B------:R-:W-:Y:S02]  /*dd60*/  IABS R0, R0 ;  /* 0x0000000000007213 */ /* 0x000fe40000000000 */
[----:B------:R-:W-:Y:S02]  /*dd70*/  ISETP.GE.AND P2, PT, R39, R193, PT ;  /* 0x000000c12700720c */ /* 0x000fe40003f46270 */
[----:B------:R-:W-:Y:S02]  /*dd80*/  FSEL R35, R35, -INF , !P4 ;  /* 0xff80000023237808 */ /* 0x000fe40006000000 */
[----:B------:R-:W-:Y:S02]  /*dd90*/  I2FP.F32.S32 R0, R0 ;  /* 0x0000000000007245 */ /* 0x000fe40000201400 */
[----:B------:R-:W-:Y:S02]  /*dda0*/  IADD3 R32, PT, PT, R189, -0x20, -R6 ;  /* 0xffffffe0bd207810 */ /* 0x000fe40007ffe806 */
[----:B------:R-:W-:Y:S01]  /*ddb0*/  ISETP.GE.AND P4, PT, R39, R190, PT ;  /* 0x000000be2700720c */ /* 0x000fe20003f86270 */
[----:B------:R-:W-:Y:S01]  /*ddc0*/  FFMA.FTZ R74, -R188, R0, R74 ;  /* 0x00000000bc4a7223 */ /* 0x000fe2000001014a */
[----:B------:R-:W-:-:S02]  /*ddd0*/  FSEL R46, R46, -INF , P3 ;  /* 0xff8000002e2e7808 */ /* 0x000fc40001800000 */
[----:B------:R-:W-:Y:S02]  /*dde0*/  FSEL R207, R54, -INF , P2 ;  /* 0xff80000036cf7808 */ /* 0x000fe40001000000 */
[----:B------:R-:W-:Y:S02]  /*ddf0*/  IABS R32, R32 ;  /* 0x0000002000207213 */ /* 0x000fe40000000000 */
[----:B------:R-:W-:Y:S02]  /*de00*/  FSEL R46, R46, -INF , !P0 ;  /* 0xff8000002e2e7808 */ /* 0x000fe40004000000 */
[----:B------:R-:W-:Y:S02]  /*de10*/  FSEL R207, R207, -INF , !P4 ;  /* 0xff800000cfcf7808 */ /* 0x000fe40006000000 */
[C---:B------:R-:W-:Y:S02]  /*de20*/  ISETP.GE.AND P3, PT, R38.reuse, R193, PT ;  /* 0x000000c12600720c */ /* 0x040fe40003f66270 */
[----:B------:R-:W-:-:S02]  /*de30*/  ISETP.GE.AND P0, PT, R38, R190, PT ;  /* 0x000000be2600720c */ /* 0x000fc40003f06270 */
[C---:B------:R-:W-:Y:S02]  /*de40*/  ISETP.GE.AND P2, PT, R38.reuse, R192, PT ;  /* 0x000000c02600720c */ /* 0x040fe40003f46270 */
[----:B------:R-:W-:Y:S02]  /*de50*/  ISETP.GE.AND P4, PT, R38, R191, PT ;  /* 0x000000bf2600720c */ /* 0x000fe40003f86270 */
[--C-:B------:R-:W-:Y:S02]  /*de60*/  IADD3 R0, PT, PT, R189, -0x39, -R6.reuse ;  /* 0xffffffc7bd007810 */ /* 0x100fe40007ffe806 */
[----:B------:R-:W-:Y:S02]  /*de70*/  IADD3 R38, PT, PT, R213, -0x28, -R6 ;  /* 0xffffffd8d5267810 */ /* 0x000fe40007ffe806 */
[----:B------:R-:W-:Y:S02]  /*de80*/  I2FP.F32.S32 R32, R32 ;  /* 0x0000002000207245 */ /* 0x000fe40000201400 */
[----:B------:R-:W-:-:S02]  /*de90*/  IABS R0, R0 ;  /* 0x0000000000007213 */ /* 0x000fc40000000000 */
[----:B------:R-:W-:Y:S01]  /*dea0*/  IABS R38, R38 ;  /* 0x0000002600267213 */ /* 0x000fe20000000000 */
[----:B------:R-:W-:Y:S01]  /*deb0*/  FFMA.FTZ R32, -R188, R32, R55 ;  /* 0x00000020bc207223 */ /* 0x000fe20000010137 */
[----:B------:R-:W-:Y:S01]  /*dec0*/  I2FP.F32.S32 R0, R0 ;  /* 0x0000000000007245 */ /* 0x000fe20000201400 */
[----:B------:R-:W-:Y:S01]  /*ded0*/  VIADD R55, R72, 0x50 ;  /* 0x0000005048377836 */ /* 0x000fe20000000000 */
[----:B------:R-:W-:Y:S02]  /*dee0*/  I2FP.F32.S32 R38, R38 ;  /* 0x0000002600267245 */ /* 0x000fe40000201400 */
[C-C-:B------:R-:W-:Y:S01]  /*def0*/  IADD3 R50, PT, PT, R189.reuse, -0x28, -R6.reuse ;  /* 0xffffffd8bd327810 */ /* 0x140fe20007ffe806 */
[C---:B------:R-:W-:Y:S01]  /*df00*/  FFMA.FTZ R75, -R188.reuse, R0, R75 ;  /* 0x00000000bc4b7223 */ /* 0x040fe2000001014b */
[----:B------:R-:W-:Y:S01]  /*df10*/  IADD3 R154, PT, PT, R189, -0x29, -R6 ;  /* 0xffffffd7bd9a7810 */ /* 0x000fe20007ffe806 */
[----:B------:R-:W-:Y:S01]  /*df20*/  FFMA.FTZ R38, -R188, R38, R47 ;  /* 0x00000026bc267223 */ /* 0x000fe2000001012f */
[----:B------:R-:W-:-:S02]  /*df30*/  FSEL R32, R32, -INF , P1 ;  /* 0xff80000020207808 */ /* 0x000fc40000800000 */
[----:B------:R-:W-:Y:S02]  /*df40*/  IABS R50, R50 ;  /* 0x0000003200327213 */ /* 0x000fe40000000000 */
[----:B------:R-:W-:Y:S02]  /*df50*/  IABS R154, R154 ;  /* 0x0000009a009a7213 */ /* 0x000fe40000000000 */
[--C-:B------:R-:W-:Y:S02]  /*df60*/  IADD3 R0, PT, PT, R189, -0x40, -R6.reuse ;  /* 0xffffffc0bd007810 */ /* 0x100fe40007ffe806 */
[--C-:B------:R-:W-:Y:S02]  /*df70*/  IADD3 R47, PT, PT, R213, -0x29, -R6.reuse ;  /* 0xffffffd7d52f7810 */ /* 0x100fe40007ffe806 */
[----:B------:R-:W-:Y:S02]  /*df80*/  IADD3 R140, PT, PT, R189, -0x30, -R6 ;  /* 0xffffffd0bd8c7810 */ /* 0x000fe40007ffe806 */
[----:B------:R-:W-:-:S02]  /*df90*/  FSEL R32, R32, -INF , !P6 ;  /* 0xff80000020207808 */ /* 0x000fc40007000000 */
[C---:B------:R-:W-:Y:S02]  /*dfa0*/  ISETP.GE.AND P1, PT, R39.reuse, R192, PT ;  /* 0x000000c02700720c */ /* 0x040fe40003f26270 */
[----:B------:R-:W-:Y:S02]  /*dfb0*/  ISETP.GE.AND P6, PT, R39, R191, PT ;  /* 0x000000bf2700720c */ /* 0x000fe40003fc6270 */
[----:B------:R-:W-:Y:S02]  /*dfc0*/  I2FP.F32.S32 R50, R50 ;  /* 0x0000003200327245 */ /* 0x000fe40000201400 */
[----:B------:R-:W-:Y:S02]  /*dfd0*/  I2FP.F32.S32 R154, R154 ;  /* 0x0000009a009a7245 */ /* 0x000fe40000201400 */
[----:B------:R-:W-:Y:S01]  /*dfe0*/  IABS R0, R0 ;  /* 0x0000000000007213 */ /* 0x000fe20000000000 */
[C---:B------:R-:W-:Y:S01]  /*dff0*/  FFMA.FTZ R51, -R188.reuse, R50, R51 ;  /* 0x00000032bc337223 */ /* 0x040fe20000010133 */
[----:B------:R-:W-:Y:S01]  /*e000*/  IADD3 R39, PT, PT, R213, -0x21, -R6 ;  /* 0xffffffdfd5277810 */ /* 0x000fe20007ffe806 */
[----:B------:R-:W-:Y:S01]  /*e010*/  FFMA.FTZ R154, -R188, R154, R49 ;  /* 0x0000009abc9a7223 */ /* 0x000fe20000010131 */
[----:B------:R-:W-:Y:S01]  /*e020*/  IABS R47, R47 ;  /* 0x0000002f002f7213 */ /* 0x000fe20000000000 */
[C---:B------:R-:W-:Y:S01]  /*e030*/  VIADD R50, R72.reuse, 0x29 ;  /* 0x0000002948327836 */ /* 0x040fe20000000000 */
[----:B------:R-:W-:Y:S01]  /*e040*/  IABS R140, R140 ;  /* 0x0000008c008c7213 */ /* 0x000fe20000000000 */
[----:B------:R-:W-:Y:S01]  /*e050*/  VIADD R49, R72, 0x30 ;  /* 0x0000003048317836 */ /* 0x000fe20000000000 */
[----:B------:R-:W-:-:S02]  /*e060*/  I2FP.F32.S32 R0, R0 ;  /* 0x0000000000007245 */ /* 0x000fc40000201400 */
[----:B------:R-:W-:Y:S02]  /*e070*/  IABS R39, R39 ;  /* 0x0000002700277213 */ /* 0x000fe40000000000 */
[----:B------:R-:W-:Y:S01]  /*e080*/  I2FP.F32.S32 R47, R47 ;  /* 0x0000002f002f7245 */ /* 0x000fe20000201400 */
[C---:B------:R-:W-:Y:S01]  /*e090*/  FFMA.FTZ R79, -R188.reuse, R0, R79 ;  /* 0x00000000bc4f7223 */ /* 0x040fe2000001014f */
[----:B------:R-:W-:Y:S02]  /*e0a0*/  I2FP.F32.S32 R140, R140 ;  /* 0x0000008c008c7245 */ /* 0x000fe40000201400 */
[----:B------:R-:W-:Y:S01]  /*e0b0*/  I2FP.F32.S32 R39, R39 ;  /* 0x0000002700277245 */ /* 0x000fe20000201400 */
[C---:B------:R-:W-:Y:S01]  /*e0c0*/  FFMA.FTZ R47, -R188.reuse, R47, R45 ;  /* 0x0000002fbc2f7223 */ /* 0x040fe2000001012d */
[----:B------:R-:W-:Y:S01]  /*e0d0*/  FSEL R205, R51, -INF , P3 ;  /* 0xff80000033cd7808 */ /* 0x000fe20001800000 */
[----:B------:R-:W-:Y:S01]  /*e0e0*/  FFMA.FTZ R140, -R188, R140, R40 ;  /* 0x0000008cbc8c7223 */ /* 0x000fe20000010128 */
[----:B------:R-:W-:Y:S01]  /*e0f0*/  FSEL R38, R38, -INF , P2 ;  /* 0xff80000026267808 */ /* 0x000fe20001000000 */
[----:B------:R-:W-:Y:S01]  /*e100*/  FFMA.FTZ R39, -R188, R39, R52 ;  /* 0x00000027bc277223 */ /* 0x000fe20000010134 */
[----:B------:R-:W-:Y:S01]  /*e110*/  IADD3 R0, PT, PT, R189, -0x41, -R6 ;  /* 0xffffffbfbd007810 */ /* 0x000fe20007ffe806 */
[----:B------:R-:W-:Y:S01]  /*e120*/  VIADD R40, R72, 0x31 ;  /* 0x0000003148287836 */ /* 0x000fe20000000000 */
[----:B------:R-:W-:Y:S01]  /*e130*/  ISETP.GE.AND P3, PT, R50, R192, PT ;  /* 0x000000c03200720c */ /* 0x000fe20003f66270 */
[----:B------:R-:W-:Y:S01]  /*e140*/  VIADD R52, R72, 0x41 ;  /* 0x0000004148347836 */ /* 0x000fe20000000000 */
[----:B------:R-:W-:-:S02]  /*e150*/  ISETP.GE.AND P2, PT, R49, R193, PT ;  /* 0x000000c13100720c */ /* 0x000fc40003f46270 */
[----:B------:R-:W-:Y:S02]  /*e160*/  IADD3 R45, PT, PT, R213, -0x30, -R6 ;  /* 0xffffffd0d52d7810 */ /* 0x000fe40007ffe806 */
[----:B------:R-:W-:Y:S02]  /*e170*/  FSEL R205, R205, -INF , !P0 ;  /* 0xff800000cdcd7808 */ /* 0x000fe40004000000 */
[----:B------:R-:W-:Y:S02]  /*e180*/  FSEL R38, R38, -INF , !P4 ;  /* 0xff80000026267808 */ /* 0x000fe40006000000 */
[----:B------:R-:W-:Y:S02]  /*e190*/  IABS R0, R0 ;  /* 0x0000000000007213 */ /* 0x000fe40000000000 */
[----:B------:R-:W-:Y:S02]  /*e1a0*/  ISETP.GE.AND P0, PT, R50, R191, PT ;  /* 0x000000bf3200720c */ /* 0x000fe40003f06270 */
[----:B------:R-:W-:-:S02]  /*e1b0*/  ISETP.GE.AND P4, PT, R49, R190, PT ;  /* 0x000000be3100720c */ /* 0x000fc40003f86270 */
[----:B------:R-:W-:Y:S02]  /*e1c0*/  FSEL R47, R47, -INF , P3 ;  /* 0xff8000002f2f7808 */ /* 0x000fe40001800000 */
[----:B------:R-:W-:Y:S02]  /*e1d0*/  FSEL R140, R140, -INF , P2 ;  /* 0xff8000008c8c7808 */ /* 0x000fe40001000000 */
[----:B------:R-:W-:Y:S02]  /*e1e0*/  IABS R45, R45 ;  /* 0x0000002d002d7213 */ /* 0x000fe40000000000 */
[----:B------:R-:W-:Y:S02]  /*e1f0*/  I2FP.F32.S32 R0, R0 ;  /* 0x0000000000007245 */ /* 0x000fe40000201400 */
[----:B------:R-:W-:Y:S02]  /*e200*/  FSEL R39, R39, -INF , P1 ;  /* 0xff80000027277808 */ /* 0x000fe40000800000 */
[----:B------:R-:W-:Y:S01]  /*e210*/  FSEL R47, R47, -INF , !P0 ;  /* 0xff8000002f2f7808 */ /* 0x000fe20004000000 */
[----:B------:R-:W-:Y:S01]  /*e220*/  FFMA.FTZ R80, -R188, R0, R80 ;  /* 0x00000000bc507223 */ /* 0x000fe20000010150 */
[----:B------:R-:W-:-:S02]  /*e230*/  FSEL R140, R140, -INF , !P4 ;  /* 0xff8000008c8c7808 */ /* 0x000fc40006000000 */
[-C--:B------:R-:W-:Y:S02]  /*e240*/  ISETP.GE.AND P1, PT, R50, R193.reuse, PT ;  /* 0x000000c13200720c */ /* 0x080fe40003f26270 */
[C---:B------:R-:W-:Y:S02]  /*e250*/  ISETP.GE.AND P3, PT, R40.reuse, R193, PT ;  /* 0x000000c12800720c */ /* 0x040fe40003f66270 */
[C---:B------:R-:W-:Y:S02]  /*e260*/  ISETP.GE.AND P0, PT, R40.reuse, R190, PT ;  /* 0x000000be2800720c */ /* 0x040fe40003f06270 */
[----:B------:R-:W-:Y:S02]  /*e270*/  I2FP.F32.S32 R45, R45 ;  /* 0x0000002d002d7245 */ /* 0x000fe40000201400 */
[C---:B------:R-:W-:Y:S02]  /*e280*/  ISETP.GE.AND P2, PT, R40.reuse, R192, PT ;  /* 0x000000c02800720c */ /* 0x040fe40003f46270 */
[----:B------:R-:W-:Y:S01]  /*e290*/  ISETP.GE.AND P4, PT, R40, R191, PT ;  /* 0x000000bf2800720c */ /* 0x000fe20003f86270 */
[----:B------:R-:W-:Y:S01]  /*e2a0*/  FFMA.FTZ R45, -R188, R45, R71 ;  /* 0x0000002dbc2d7223 */ /* 0x000fe20000010147 */
[----:B------:R-:W-:-:S02]  /*e2b0*/  IADD3 R40, PT, PT, R213, -0x31, -R6 ;  /* 0xffffffcfd5287810 */ /* 0x000fc40007ffe806 */
[----:B------:R-:W-:Y:S02]  /*e2c0*/  FSEL R39, R39, -INF , !P6 ;  /* 0xff80000027277808 */ /* 0x000fe40007000000 */
[----:B------:R-:W-:Y:S02]  /*e2d0*/  ISETP.GE.AND P6, PT, R50, R190, PT ;  /* 0x000000be3200720c */ /* 0x000fe40003fc6270 */
[----:B------:R-:W-:Y:S02]  /*e2e0*/  FSEL R154, R154, -INF , P1 ;  /* 0xff8000009a9a7808 */ /* 0x000fe40000800000 */
[----:B------:R-:W-:Y:S02]  /*e2f0*/  IADD3 R0, PT, PT, R189, -0x48, -R6 ;  /* 0xffffffb8bd007810 */ /* 0x000fe40007ffe806 */
[----:B------:R-:W-:Y:S02]  /*e300*/  IABS R40, R40 ;  /* 0x0000002800287213 */ /* 0x000fe40000000000 */
[----:B------:R-:W-:-:S02]  /*e310*/  ISETP.GE.AND P1, PT, R49, R192, PT ;  /* 0x000000c03100720c */ /* 0x000fc40003f26270 */
[----:B------:R-:W-:Y:S02]  /*e320*/  IADD3 R51, PT, PT, R213, -0x38, -R6 ;  /* 0xffffffc8d5337810 */ /* 0x000fe40007ffe806 */
[----:B------:R-:W-:Y:S02]  /*e330*/  FSEL R154, R154, -INF , !P6 ;  /* 0xff8000009a9a7808 */ /* 0x000fe40007000000 */
[----:B------:R-:W-:Y:S02]  /*e340*/  IABS R0, R0 ;  /* 0x0000000000007213 */ /* 0x000fe40000000000 */
[----:B------:R-:W-:Y:S01]  /*e350*/  ISETP.GE.AND P6, PT, R49, R191, PT ;  /* 0x000000bf3100720c */ /* 0x000fe20003fc6270 */
[----:B------:R-:W-:Y:S01]  /*e360*/  VIADD R49, R72, 0x38 ;  /* 0x0000003848317836 */ /* 0x000fe20000000000 */
[----:B------:R-:W-:Y:S02]  /*e370*/  I2FP.F32.S32 R40, R40 ;  /* 0x0000002800287245 */ /* 0x000fe40000201400 */
[----:B------:R-:W-:-:S02]  /*e380*/  FSEL R45, R45, -INF , P1 ;  /* 0xff8000002d2d7808 */ /* 0x000fc40000800000 */
[----:B------:R-:W-:Y:S01]  /*e390*/  FSEL R139, R139, -INF , P3 ;  /* 0xff8000008b8b7808 */ /* 0x000fe20001800000 */
[C---:B------:R-:W-:Y:S01]  /*e3a0*/  FFMA.FTZ R40, -R188.reuse, R40, R73 ;  /* 0x00000028bc287223 */ /* 0x040fe20000010149 */
[----:B------:R-:W-:Y:S02]  /*e3b0*/  IABS R51, R51 ;  /* 0x0000003300337213 */ /* 0x000fe40000000000 */
[----:B------:R-:W-:Y:S02]  /*e3c0*/  I2FP.F32.S32 R0, R0 ;  /* 0x0000000000007245 */ /* 0x000fe40000201400 */
[----:B------:R-:W-:Y:S02]  /*e3d0*/  FSEL R45, R45, -INF , !P6 ;  /* 0xff8000002d2d7808 */ /* 0x000fe40007000000 */
[----:B------:R-:W-:Y:S01]  /*e3e0*/  FSEL R139, R139, -INF , !P0 ;  /* 0xff8000008b8b7808 */ /* 0x000fe20004000000 */
[----:B------:R-:W-:Y:S01]  /*e3f0*/  FFMA.FTZ R83, -R188, R0, R83 ;  /* 0x00000000bc537223 */ /* 0x000fe20000010153 */
        /* <DEDUP_REMOVED lines=9> */
[----:B------:R-:W-:-:S02]  /*e490*/  FSEL R137, R74, -INF , P1 ;  /* 0xff8000004a897808 */ /* 0x000fc40000800000 */
[----:B------:R-:W-:Y:S02]  /*e4a0*/  ISETP.GE.AND P2, PT, R49, R193, PT ;  /* 0x000000c13100720c */ /* 0x000fe40003f46270 */
[----:B------:R-:W-:Y:S02]  /*e4b0*/  IADD3 R50, PT, PT, R213, -0x39, -R6 ;  /* 0xffffffc7d5327810 */ /* 0x000fe40007ffe806 */
[----:B------:R-:W-:Y:S02]  /*e4c0*/  IABS R0, R0 ;  /* 0x0000000000007213 */ /* 0x000fe40000000000 */
        /* <DEDUP_REMOVED lines=9> */
[----:B------:R-:W-:-:S02]  /*e560*/  I2FP.F32.S32 R0, R0 ;  /* 0x0000000000007245 */ /* 0x000fc40000201400 */
[----:B------:R-:W-:Y:S02]  /*e570*/  FSEL R51, R51, -INF , !P0 ;  /* 0xff80000033337808 */ /* 0x000fe40004000000 */
[----:B------:R-:W-:Y:S01]  /*e580*/  FSEL R144, R144, -INF , !P4 ;  /* 0xff80000090907808 */ /* 0x000fe20006000000 */
[----:B------:R-:W-:Y:S01]  /*e590*/  FFMA.FTZ R84, -R188, R0, R84 ;  /* 0x00000000bc547223 */ /* 0x000fe20000010154 */
[C---:B------:R-:W-:Y:S02]  /*e5a0*/  ISETP.GE.AND P3, PT, R49.reuse, R193, PT ;  /* 0x000000c13100720c */ /* 0x040fe40003f66270 */
[C---:B------:R-:W-:Y:S02]  /*e5b0*/  ISETP.GE.AND P0, PT, R49.reuse, R190, PT ;  /* 0x000000be3100720c */ /* 0x040fe40003f06270 */
[----:B------:R-:W-:Y:S02]  /*e5c0*/  I2FP.F32.S32 R50, R50 ;  /* 0x0000003200327245 */ /* 0x000fe40000201400 */
[----:B------:R-:W-:-:S02]  /*e5d0*/  ISETP.GE.AND P2, PT, R49, R192, PT ;  /* 0x000000c03100720c */ /* 0x000fc40003f46270 */
[----:B------:R-:W-:Y:S01]  /*e5e0*/  ISETP.GE.AND P4, PT, R49, R191, PT ;  /* 0x000000bf3100720c */ /* 0x000fe20003f86270 */
[----:B------:R-:W-:Y:S01]  /*e5f0*/  FFMA.FTZ R50, -R188, R50, R78 ;  /* 0x00000032bc327223 */ /* 0x000fe2000001014e */
[--C-:B------:R-:W-:Y:S02]  /*e600*/  IADD3 R49, PT, PT, R213, -0x40, -R6.reuse ;  /* 0xffffffc0d5317810 */ /* 0x100fe40007ffe806 */
[--C-:B------:R-:W-:Y:S02]  /*e610*/  IADD3 R0, PT, PT, R189, -0x50, -R6.reuse ;  /* 0xffffffb0bd007810 */ /* 0x100fe40007ffe806 */
[----:B------:R-:W-:Y:S02]  /*e620*/  IABS R49, R49 ;  /* 0x0000003100317213 */ /* 0x000fe40000000000 */
[----:B------:R-:W-:Y:S02]  /*e630*/  IABS R0, R0 ;  /* 0x0000000000007213 */ /* 0x000fe40000000000 */
[----:B------:R-:W-:-:S02]  /*e640*/  IADD3 R54, PT, PT, R213, -0x41, -R6 ;  /* 0xffffffbfd5367810 */ /* 0x000fc40007ffe806 */
[----:B------:R-:W-:Y:S02]  /*e650*/  I2FP.F32.S32 R49, R49 ;  /* 0x0000003100317245 */ /* 0x000fe40000201400 */
[----:B------:R-:W-:Y:S02]  /*e660*/  FSEL R50, R50, -INF , P1 ;  /* 0xff80000032327808 */ /* 0x000fe40000800000 */
[----:B------:R-:W-:Y:S01]  /*e670*/  FSEL R153, R79, -INF , P3 ;  /* 0xff8000004f997808 */ /* 0x000fe20001800000 */
[----:B------:R-:W-:Y:S01]  /*e680*/  FFMA.FTZ R49, -R188, R49, R81 ;  /* 0x00000031bc317223 */ /* 0x000fe20000010151 */
        /* <DEDUP_REMOVED lines=8> */
[----:B------:R-:W-:Y:S01]  /*e710*/  ISETP.GE.AND P0, PT, R52, R191, PT ;  /* 0x000000bf3400720c */ /* 0x000fe20003f06270 */
[----:B------:R-:W-:Y:S01]  /*e720*/  VIADD R52, R72, 0x48 ;  /* 0x0000004848347836 */ /* 0x000fe20000000000 */
[----:B------:R-:W-:Y:S02]  /*e730*/  I2FP.F32.S32 R54, R54 ;  /* 0x0000003600367245 */ /* 0x000fe40000201400 */
[----:B------:R-:W-:-:S02]  /*e740*/  IADD3 R0, PT, PT, R189, -0x51, -R6 ;  /* 0xffffffafbd007810 */ /* 0x000fc40007ffe806 */
[----:B------:R-:W-:Y:S01]  /*e750*/  FSEL R49, R49, -INF , P2 ;  /* 0xff80000031317808 */ /* 0x000fe20001000000 */
[----:B------:R-:W-:Y:S01]  /*e760*/  FFMA.FTZ R54, -R188, R54, R82 ;  /* 0x00000036bc367223 */ /* 0x000fe20000010152 */
[----:B------:R-:W-:Y:S02]  /*e770*/  FSEL R152, R80, -INF , P1 ;  /* 0xff80000050987808 */ /* 0x000fe40000800000 */
[----:B------:R-:W-:Y:S02]  /*e780*/  IABS R0, R0 ;  /* 0x0000000000007213 */ /* 0x000fe40000000000 */
[----:B------:R-:W-:Y:S02]  /*e790*/  ISETP.GE.AND P2, PT, R52, R193, PT ;  /* 0x000000c13400720c */ /* 0x000fe40003f46270 */
[----:B------:R-:W-:Y:S02]  /*e7a0*/  FSEL R49, R49, -INF , !P4 ;  /* 0xff80000031317808 */ /* 0x000fe40006000000 */
[----:B------:R-:W-:-:S02]  /*e7b0*/  FSEL R152, R152, -INF , !P6 ;  /* 0xff80000098987808 */ /* 0x000fc40007000000 */
        /* <DEDUP_REMOVED lines=9> */
[----:B------:R-:W-:Y:S02]  /*e850*/  IABS R53, R53 ;  /* 0x0000003500357213 */ /* 0x000fe40000000000 */
[----:B------:R-:W-:Y:S02]  /*e860*/  FSEL R54, R54, -INF , !P0 ;  /* 0xff80000036367808 */ /* 0x000fe40004000000 */
[----:B------:R-:W-:Y:S02]  /*e870*/  FSEL R151, R151, -INF , !P4 ;  /* 0xff80000097977808 */ /* 0x000fe40006000000 */
[C---:B------:R-:W-:Y:S02]  /*e880*/  ISETP.GE.AND P3, PT, R52.reuse, R193, PT ;  /* 0x000000c13400720c */ /* 0x040fe40003f66270 */
[C---:B------:R-:W-:Y:S02]  /*e890*/  ISETP.GE.AND P0, PT, R52.reuse, R190, PT ;  /* 0x000000be3400720c */ /* 0x040fe40003f06270 */
[----:B------:R-:W-:-:S02]  /*e8a0*/  ISETP.GE.AND P2, PT, R52, R192, PT ;  /* 0x000000c03400720c */ /* 0x000fc40003f46270 */
[----:B------:R-:W-:Y:S02]  /*e8b0*/  ISETP.GE.AND P4, PT, R52, R191, PT ;  /* 0x000000bf3400720c */ /* 0x000fe40003f86270 */
[--C-:B------:R-:W-:Y:S02]  /*e8c0*/  IADD3 R0, PT, PT, R189, -0x58, -R6.reuse ;  /* 0xffffffa8bd007810 */ /* 0x100fe40007ffe806 */
[----:B------:R-:W-:Y:S02]  /*e8d0*/  IADD3 R52, PT, PT, R213, -0x49, -R6 ;  /* 0xffffffb7d5347810 */ /* 0x000fe40007ffe806 */
[----:B------:R-:W-:Y:S02]  /*e8e0*/  I2FP.F32.S32 R53, R53 ;  /* 0x0000003500357245 */ /* 0x000fe40000201400 */
[----:B------:R-:W-:Y:S02]  /*e8f0*/  IABS R0, R0 ;  /* 0x0000000000007213 */ /* 0x000fe40000000000 */
[----:B------:R-:W-:Y:S01]  /*e900*/  IABS R52, R52 ;  /* 0x0000003400347213 */ /* 0x000fe20000000000 */
[----:B------:R-:W-:Y:S01]  /*e910*/  FFMA.FTZ R53, -R188, R53, R86 ;  /* 0x00000035bc357223 */ /* 0x000fe20000010156 */
[----:B------:R-:W-:-:S02]  /*e920*/  I2FP.F32.S32 R0, R0 ;  /* 0x0000000000007245 */ /* 0x000fc40000201400 */
[----:B------:R-:W-:Y:S02]  /*e930*/  I2FP.F32.S32 R52, R52 ;  /* 0x0000003400347245 */ /* 0x000fe40000201400 */
[----:B------:R-:W-:Y:S01]  /*e940*/  FSEL R53, R53, -INF , P1 ;  /* 0xff80000035357808 */ /* 0x000fe20000800000 */
[----:B------:R-:W-:Y:S01]  /*e950*/  FFMA.FTZ R92, -R188, R0, R92 ;  /* 0x00000000bc5c7223 */ /* 0x000fe2000001015c */
[----:B------:R-:W-:Y:S01]  /*e960*/  FSEL R119, R84, -INF , P3 ;  /* 0xff80000054777808 */ /* 0x000fe20001800000 */
[----:B------:R-:W-:Y:S01]  /*e970*/  FFMA.FTZ R52, -R188, R52, R87 ;  /* 0x00000034bc347223 */ /* 0x000fe20000010157 */
[----:B------:R-:W-:Y:S02]  /*e980*/  IADD3 R0, PT, PT, R189, -0x59, -R6 ;  /* 0xffffffa7bd007810 */ /* 0x000fe40007ffe806 */
[----:B------:R-:W-:Y:S02]  /*e990*/  ISETP.GE.AND P1, PT, R55, R193, PT ;  /* 0x000000c13700720c */ /* 0x000fe40003f26270 */
[----:B------:R-:W-:-:S02]  /*e9a0*/  FSEL R53, R53, -INF , !P6 ;  /* 0xff80000035357808 */ /* 0x000fc40007000000 */
[----:B------:R-:W-:Y:S02]  /*e9b0*/  FSEL R119, R119, -INF , !P0 ;  /* 0xff80000077777808 */ /* 0x000fe40004000000 */
[C---:B------:R-:W-:Y:S02]  /*e9c0*/  ISETP.GE.AND P6, PT, R55.reuse, R190, PT ;  /* 0x000000be3700720c */ /* 0x040fe40003fc6270 */
[C---:B------:R-:W-:Y:S02]  /*e9d0*/  ISETP.GE.AND P3, PT, R55.reuse, R192, PT ;  /* 0x000000c03700720c */ /* 0x040fe40003f66270 */
[----:B------:R-:W-:Y:S01]  /*e9e0*/  ISETP.GE.AND P0, PT, R55, R191, PT ;  /* 0x000000bf3700720c */ /* 0x000fe20003f06270 */
[----:B------:R-:W-:Y:S01]  /*e9f0*/  VIADD R55, R72, 0x51 ;  /* 0x0000005148377836 */ /* 0x000fe20000000000 */
[----:B------:R-:W-:Y:S02]  /*ea00*/  IABS R0, R0 ;  /* 0x0000000000007213 */ /* 0x000fe40000000000 */
[----:B------:R-:W-:-:S02]  /*ea10*/  IADD3 R56, PT, PT, R213, -0x50, -R6 ;  /* 0xffffffb0d5387810 */ /* 0x000fc40007ffe806 */
        /* <DEDUP_REMOVED lines=15> */
[----:B------:R-:W-:Y:S01]  /*eb10*/  FFMA.FTZ R56, -R188, R56, R90 ;  /* 0x00000038bc387223 */ /* 0x000fe2000001015a */
        /* <DEDUP_REMOVED lines=8> */
[----:B------:R-:W-:Y:S02]  /*eba0*/  FSEL R56, R56, -INF , !P0 ;  /* 0xff80000038387808 */ /* 0x000fe40004000000 */
[----:B------:R-:W-:Y:S02]  /*ebb0*/  FSEL R159, R159, -INF , !P4 ;  /* 0xff8000009f9f7808 */ /* 0x000fe40006000000 */
[C---:B------:R-:W-:Y:S02]  /*ebc0*/  ISETP.GE.AND P0, PT, R57.reuse, R190, PT ;  /* 0x000000be3900720c */ /* 0x040fe40003f06270 */
[C---:B------:R-:W-:Y:S02]  /*ebd0*/  ISETP.GE.AND P2, PT, R57.reuse, R192, PT ;  /* 0x000000c03900720c */ /* 0x040fe40003f46270 */
[----:B------:R-:W-:Y:S01]  /*ebe0*/  ISETP.GE.AND P4, PT, R57, R191, PT ;  /* 0x000000bf3900720c */ /* 0x000fe20003f86270 */
[----:B------:R-:W-:Y:S01]  /*ebf0*/  VIADD R57, R72, 0x59 ;  /* 0x0000005948397836 */ /* 0x000fe20000000000 */
[----:B------:R-:W-:-:S02]  /*ec00*/  IADD3 R0, PT, PT, R189, -0x61, -R6 ;  /* 0xffffff9fbd007810 */ /* 0x000fc40007ffe806 */
[----:B------:R-:W-:Y:S02]  /*ec10*/  IADD3 R58, PT, PT, R213, -0x58, -R6 ;  /* 0xffffffa8d53a7810 */ /* 0x000fe40007ffe806 */
        /* <DEDUP_REMOVED lines=8> */
[C---:B------:R-:W-:Y:S02]  /*eca0*/  ISETP.GE.AND P3, PT, R57.reuse, R192, PT ;  /* 0x000000c03900720c */ /* 0x040fe40003f66270 */
[----:B------:R-:W-:Y:S02]  /*ecb0*/  ISETP.GE.AND P0, PT, R57, R191, PT ;  /* 0x000000bf3900720c */ /* 0x000fe40003f06270 */
[----:B------:R-:W-:-:S02]  /*ecc0*/  IADD3 R57, PT, PT, R213, -0x59, -R6 ;  /* 0xffffffa7d5397810 */ /* 0x000fc40007ffe806 */
[----:B------:R-:W-:Y:S02]  /*ecd0*/  I2FP.F32.S32 R0, R0 ;  /* 0x0000000000007245 */ /* 0x000fe40000201400 */
[----:B------:R-:W-:Y:S02]  /*ece0*/  I2FP.F32.S32 R58, R58 ;  /* 0x0000003a003a7245 */ /* 0x000fe40000201400 */
[----:B------:R-:W-:Y:S01]  /*ecf0*/  IABS R57, R57 ;  /* 0x0000003900397213 */ /* 0x000fe20000000000 */
[C---:B------:R-:W-:Y:S01]  /*ed00*/  FFMA.FTZ R97, -R188.reuse, R0, R97 ;  /* 0x00000000bc617223 */ /* 0x040fe20000010161 */
[----:B------:R-:W-:Y:S01]  /*ed10*/  IADD3 R0, PT, PT, R189, -0x68, -R6 ;  /* 0xffffff98bd007810 */ /* 0x000fe20007ffe806 */
[----:B------:R-:W-:Y:S01]  /*ed20*/  FFMA.FTZ R58, -R188, R58, R94 ;  /* 0x0000003abc3a7223 */ /* 0x000fe2000001015e */
[----:B------:R-:W-:Y:S02]  /*ed30*/  I2FP.F32.S32 R57, R57 ;  /* 0x0000003900397245 */ /* 0x000fe40000201400 */
[----:B------:R-:W-:-:S02]  /*ed40*/  IABS R0, R0 ;  /* 0x0000000000007213 */ /* 0x000fc40000000000 */
[----:B------:R-:W-:Y:S01]  /*ed50*/  FSEL R58, R58, -INF , P2 ;  /* 0xff8000003a3a7808 */ /* 0x000fe20001000000 */
[----:B------:R-:W-:Y:S01]  /*ed60*/  FFMA.FTZ R57, -R188, R57, R95 ;  /* 0x00000039bc397223 */ /* 0x000fe2000001015f */
[----:B------:R-:W-:Y:S02]  /*ed70*/  FSEL R162, R93, -INF , P1 ;  /* 0xff8000005da27808 */ /* 0x000fe40000800000 */
[C---:B------:R-:W-:Y:S02]  /*ed80*/  ISETP.GE.AND P2, PT, R59.reuse, R193, PT ;  /* 0x000000c13b00720c */ /* 0x040fe40003f46270 */
[----:B------:R-:W-:Y:S02]  /*ed90*/  I2FP.F32.S32 R0, R0 ;  /* 0x0000000000007245 */ /* 0x000fe40000201400 */
[----:B------:R-:W-:Y:S02]  /*eda0*/  FSEL R58, R58, -INF , !P4 ;  /* 0xff8000003a3a7808 */ /* 0x000fe40006000000 */
[----:B------:R-:W-:Y:S01]  /*edb0*/  FSEL R162, R162, -INF , !P6 ;  /* 0xff800000a2a27808 */ /* 0x000fe20007000000 */
[----:B------:R-:W-:Y:S01]  /*edc0*/  FFMA.FTZ R100, -R188, R0, R100 ;  /* 0x00000000bc647223 */ /* 0x000fe20000010164 */
[----:B------:R-:W-:-:S02]  /*edd0*/  ISETP.GE.AND P4, PT, R59, R190, PT ;  /* 0x000000be3b00720c */ /* 0x000fc40003f86270 */
[C---:B------:R-:W-:Y:S02]  /*ede0*/  ISETP.GE.AND P1, PT, R59.reuse, R192, PT ;  /* 0x000000c03b00720c */ /* 0x040fe40003f26270 */
[----:B------:R-:W-:Y:S01]  /*edf0*/  ISETP.GE.AND P6, PT, R59, R191, PT ;  /* 0x000000bf3b00720c */ /* 0x000fe20003fc6270 */
[----:B------:R-:W-:Y:S01]  /*ee00*/  VIADD R59, R72, 0x61 ;  /* 0x00000061483b7836 */ /* 0x000fe20000000000 */
[--C-:B------:R-:W-:Y:S02]  /*ee10*/  IADD3 R60, PT, PT, R213, -0x60, -R6.reuse ;  /* 0xffffffa0d53c7810 */ /* 0x100fe40007ffe806 */
[----:B------:R-:W-:Y:S02]  /*ee20*/  FSEL R57, R57, -INF , P3 ;  /* 0xff80000039397808 */ /* 0x000fe40001800000 */
[----:B------:R-:W-:Y:S02]  /*ee30*/  FSEL R177, R96, -INF , P2 ;  /* 0xff80000060b17808 */ /* 0x000fe40001000000 */
[----:B------:R-:W-:-:S02]  /*ee40*/  IADD3 R0, PT, PT, R189, -0x69, -R6 ;  /* 0xffffff97bd007810 */ /* 0x000fc40007ffe806 */
[----:B------:R-:W-:Y:S02]  /*ee50*/  IABS R60, R60 ;  /* 0x0000003c003c7213 */ /* 0x000fe40000000000 */
[----:B------:R-:W-:Y:S02]  /*ee60*/  FSEL R57, R57, -INF , !P0 ;  /* 0xff80000039397808 */ /* 0x000fe40004000000 */
[----:B------:R-:W-:Y:S02]  /*ee70*/  FSEL R177, R177, -INF , !P4 ;  /* 0xff800000b1b17808 */ /* 0x000fe40006000000 */
[C---:B------:R-:W-:Y:S02]  /*ee80*/  ISETP.GE.AND P3, PT, R59.reuse, R193, PT ;  /* 0x000000c13b00720c */ /* 0x040fe40003f66270 */
[C---:B------:R-:W-:Y:S02]  /*ee90*/  ISETP.GE.AND P0, PT, R59.reuse, R190, PT ;  /* 0x000000be3b00720c */ /* 0x040fe40003f06270 */
[----:B------:R-:W-:-:S02]  /*eea0*/  ISETP.GE.AND P2, PT, R59, R192, PT ;  /* 0x000000c03b00720c */ /* 0x000fc40003f46270 */
[----:B------:R-:W-:Y:S02]  /*eeb0*/  ISETP.GE.AND P4, PT, R59, R191, PT ;  /* 0x000000bf3b00720c */ /* 0x000fe40003f86270 */
[----:B------:R-:W-:Y:S02]  /*eec0*/  IADD3 R59, PT, PT, R213, -0x61, -R6 ;  /* 0xffffff9fd53b7810 */ /* 0x000fe40007ffe806 */
[----:B------:R-:W-:Y:S02]  /*eed0*/  IABS R0, R0 ;  /* 0x0000000000007213 */ /* 0x000fe40000000000 */
[----:B------:R-:W-:Y:S02]  /*eee0*/  I2FP.F32.S32 R60, R60 ;  /* 0x0000003c003c7245 */ /* 0x000fe40000201400 */
[----:B------:R-:W-:Y:S02]  /*eef0*/  IABS R59, R59 ;  /* 0x0000003b003b7213 */ /* 0x000fe40000000000 */
[----:B------:R-:W-:Y:S01]  /*ef00*/  I2FP.F32.S32 R0, R0 ;  /* 0x0000000000007245 */ /* 0x000fe20000201400 */
[----:B------:R-:W-:Y:S01]  /*ef10*/  FFMA.FTZ R60, -R188, R60, R99 ;  /* 0x0000003cbc3c7223 */ /* 0x000fe20000010163 */
[----:B------:R-:W-:-:S02]  /*ef20*/  I2FP.F32.S32 R59, R59 ;  /* 0x0000003b003b7245 */ /* 0x000fc40000201400 */
[--C-:B------:R-:W-:Y:S01]  /*ef30*/  IADD3 R69, PT, PT, R213, -0x88, -R6.reuse ;  /* 0xffffff78d5457810 */ /* 0x100fe20007ffe806 */
[C---:B------:R-:W-:Y:S01]  /*ef40*/  FFMA.FTZ R101, -R188.reuse, R0, R101 ;  /* 0x00000000bc657223 */ /* 0x040fe20000010165 */
[----:B------:R-:W-:Y:S01]  /*ef50*/  IADD3 R0, PT, PT, R189, -0x70, -R6 ;  /* 0xffffff90bd007810 */ /* 0x000fe20007ffe806 */
[----:B------:R-:W-:Y:S01]  /*ef60*/  FFMA.FTZ R59, -R188, R59, R98 ;  /* 0x0000003bbc3b7223 */ /* 0x000fe20000010162 */
[----:B------:R-:W-:Y:S02]  /*ef70*/  FSEL R60, R60, -INF , P1 ;  /* 0xff8000003c3c7808 */ /* 0x000fe40000800000 */
[----:B------:R-:W-:Y:S02]  /*ef80*/  FSEL R169, R97, -INF , P3 ;  /* 0xff80000061a97808 */ /* 0x000fe40001800000 */
[----:B------:R-:W-:Y:S02]  /*ef90*/  IABS R69, R69 ;  /* 0x0000004500457213 */ /* 0x000fe40000000000 */
[----:B------:R-:W-:-:S02]  /*efa0*/  ISETP.GE.AND P1, PT, R61, R193, PT ;  /* 0x000000c13d00720c */ /* 0x000fc40003f26270 */
[----:B------:R-:W-:Y:S02]  /*efb0*/  IABS R0, R0 ;  /* 0x0000000000007213 */ /* 0x000fe40000000000 */
[----:B------:R-:W-:Y:S02]  /*efc0*/  FSEL R60, R60, -INF , !P6 ;  /* 0xff8000003c3c7808 */ /* 0x000fe40007000000 */
[----:B------:R-:W-:Y:S02]  /*efd0*/  FSEL R169, R169, -INF , !P0 ;  /* 0xff800000a9a97808 */ /* 0x000fe40004000000 */
[C---:B------:R-:W-:Y:S02]  /*efe0*/  ISETP.GE.AND P6, PT, R61.reuse, R190, PT ;  /* 0x000000be3d00720c */ /* 0x040fe40003fc6270 */
[C---:B------:R-:W-:Y:S02]  /*eff0*/  ISETP.GE.AND P3, PT, R61.reuse, R192, PT ;  /* 0x000000c03d00720c */ /* 0x040fe40003f66270 */
[----:B------:R-:W-:-:S02]  /*f000*/  ISETP.GE.AND P0, PT, R61, R191, PT ;  /* 0x000000bf3d00720c */ /* 0x000fc40003f06270 */
[----:B------:R-:W-:Y:S02]  /*f010*/  I2FP.F32.S32 R69, R69 ;  /* 0x0000004500457245 */ /* 0x000fe40000201400 */
[----:B------:R-:W-:Y:S02]  /*f020*/  IADD3 R61, PT, PT, R213, -0x68, -R6 ;  /* 0xffffff98d53d7810 */ /* 0x000fe40007ffe806 */
[----:B------:R-:W-:Y:S01]  /*f030*/  FSEL R59, R59, -INF , P2 ;  /* 0xff8000003b3b7808 */ /* 0x000fe20001000000 */
[----:B------:R-:W-:Y:S01]  /*f040*/  FFMA.FTZ R122, -R188, R69, R122 ;  /* 0x00000045bc7a7223 */ /* 0x000fe2000001017a */
[----:B------:R-:W-:Y:S02]  /*f050*/  FSEL R195, R100, -INF , P1 ;  /* 0xff80000064c37808 */ /* 0x000fe40000800000 */
[----:B------:R-:W-:Y:S02]  /*f060*/  I2FP.F32.S32 R0, R0 ;  /* 0x0000000000007245 */ /* 0x000fe40000201400 */
        /* <DEDUP_REMOVED lines=9> */
[--C-:B------:R-:W-:Y:S02]  /*f100*/  IADD3 R62, PT, PT, R213, -0x69, -R6.reuse ;  /* 0xffffff97d53e7810 */ /* 0x100fe40007ffe806 */
[----:B------:R-:W-:Y:S02]  /*f110*/  IADD3 R0, PT, PT, R189, -0x71, -R6 ;  /* 0xffffff8fbd007810 */ /* 0x000fe40007ffe806 */
[----:B------:R-:W-:Y:S02]  /*f120*/  I2FP.F32.S32 R61, R61 ;  /* 0x0000003d003d7245 */ /* 0x000fe40000201400 */
[----:B------:R-:W-:Y:S02]  /*f130*/  IABS R69, R69 ;  /* 0x0000004500457213 */ /* 0x000fe40000000000 */
[----:B------:R-:W-:Y:S01]  /*f140*/  IABS R62, R62 ;  /* 0x0000003e003e7213 */ /* 0x000fe20000000000 */
[----:B------:R-:W-:Y:S01]  /*f150*/  FFMA.FTZ R61, -R188, R61, R102 ;  /* 0x0000003dbc3d7223 */ /* 0x000fe20000010166 */
[----:B------:R-:W-:-:S02]  /*f160*/  IABS R0, R0 ;  /* 0x0000000000007213 */ /* 0x000fc40000000000 */
[----:B------:R-:W-:Y:S02]  /*f170*/  I2FP.F32.S32 R69, R69 ;  /* 0x0000004500457245 */ /* 0x000fe40000201400 */
[----:B------:R-:W-:Y:S02]  /*f180*/  I2FP.F32.S32 R62, R62 ;  /* 0x0000003e003e7245 */ /* 0x000fe40000201400 */
[----:B------:R-:W-:Y:S01]  /*f190*/  I2FP.F32.S32 R0, R0 ;  /* 0x0000000000007245 */ /* 0x000fe20000201400 */
[C---:B------:R-:W-:Y:S01]  /*f1a0*/  FFMA.FTZ R134, -R188.reuse, R69, R134 ;  /* 0x00000045bc867223 */ /* 0x040fe20000010186 */
[----:B------:R-:W-:Y:S01]  /*f1b0*/  FSEL R61, R61, -INF , P3 ;  /* 0xff8000003d3d7808 */ /* 0x000fe20001800000 */
[C---:B------:R-:W-:Y:S01]  /*f1c0*/  FFMA.FTZ R62, -R188.reuse, R62, R103 ;  /* 0x0000003ebc3e7223 */ /* 0x040fe20000010167 */
[----:B------:R-:W-:Y:S01]  /*f1d0*/  FSEL R196, R101, -INF , P2 ;  /* 0xff80000065c47808 */ /* 0x000fe20001000000 */
[----:B------:R-:W-:Y:S01]  /*f1e0*/  FFMA.FTZ R104, -R188, R0, R104 ;  /* 0x00000000bc687223 */ /* 0x000fe20000010168 */
[----:B------:R-:W-:-:S02]  /*f1f0*/  IADD3 R69, PT, PT, R213, -0xb0, -R6 ;  /* 0xffffff50d5457810 */ /* 0x000fc40007ffe806 */
[----:B------:R-:W-:Y:S02]  /*f200*/  ISETP.GE.AND P3, PT, R63, R193, PT ;  /* 0x000000c13f00720c */ /* 0x000fe40003f66270 */
[--C-:B------:R-:W-:Y:S02]  /*f210*/  IADD3 R64, PT, PT, R213, -0x70, -R6.reuse ;  /* 0xffffff90d5407810 */ /* 0x100fe40007ffe806 */
[----:B------:R-:W-:Y:S02]  /*f220*/  IADD3 R0, PT, PT, R189, -0x78, -R6 ;  /* 0xffffff88bd007810 */ /* 0x000fe40007ffe806 */
[----:B------:R-:W-:Y:S02]  /*f230*/  FSEL R61, R61, -INF , !P0 ;  /* 0xff8000003d3d7808 */ /* 0x000fe40004000000 */
[----:B------:R-:W-:Y:S02]  /*f240*/  FSEL R196, R196, -INF , !P4 ;  /* 0xff800000c4c47808 */ /* 0x000fe40006000000 */
[----:B------:R-:W-:-:S02]  /*f250*/  ISETP.GE.AND P0, PT, R63, R190, PT ;  /* 0x000000be3f00720c */ /* 0x000fc40003f06270 */
[C---:B------:R-:W-:Y:S02]  /*f260*/  ISETP.GE.AND P2, PT, R63.reuse, R192, PT ;  /* 0x000000c03f00720c */ /* 0x040fe40003f46270 */
[----:B------:R-:W-:Y:S01]  /*f270*/  ISETP.GE.AND P4, PT, R63, R191, PT ;  /* 0x000000bf3f00720c */ /* 0x000fe20003f86270 */
[----:B------:R-:W-:Y:S01]  /*f280*/  VIADD R63, R72, 0x71 ;  /* 0x00000071483f7836 */ /* 0x000fe20000000000 */
[----:B------:R-:W-:Y:S02]  /*f290*/  IABS R69, R69 ;  /* 0x0000004500457213 */ /* 0x000fe40000000000 */
[----:B------:R-:W-:Y:S02]  /*f2a0*/  IABS R64, R64 ;  /* 0x0000004000407213 */ /* 0x000fe40000000000 */
[----:B------:R-:W-:Y:S02]  /*f2b0*/  FSEL R62, R62, -INF , P1 ;  /* 0xff8000003e3e7808 */ /* 0x000fe40000800000 */
[----:B------:R-:W-:-:S02]  /*f2c0*/  FSEL R200, R105, -INF , P3 ;  /* 0xff80000069c87808 */ /* 0x000fc40001800000 */
[----:B------:R-:W-:Y:S02]  /*f2d0*/  IABS R0, R0 ;  /* 0x0000000000007213 */ /* 0x000fe40000000000 */
[----:B------:R-:W-:Y:S02]  /*f2e0*/  I2FP.F32.S32 R69, R69 ;  /* 0x0000004500457245 */ /* 0x000fe40000201400 */
[----:B------:R-:W-:Y:S02]  /*f2f0*/  FSEL R62, R62, -INF , !P6 ;  /* 0xff8000003e3e7808 */ /* 0x000fe40007000000 */
[----:B------:R-:W-:Y:S01]  /*f300*/  I2FP.F32.S32 R64, R64 ;  /* 0x0000004000407245 */ /* 0x000fe20000201400 */
[----:B------:R-:W-:Y:S01]  /*f310*/  FFMA.FTZ R146, -R188, R69, R146 ;  /* 0x00000045bc927223 */ /* 0x000fe20000010192 */
[----:B------:R-:W-:Y:S02]  /*f320*/  FSEL R200, R200, -INF , !P0 ;  /* 0xff800000c8c87808 */ /* 0x000fe40004000000 */
[C---:B------:R-:W-:Y:S01]  /*f330*/  ISETP.GE.AND P1, PT, R63.reuse, R193, PT ;  /* 0x000000c13f00720c */ /* 0x040fe20003f26270 */
[----:B------:R-:W-:Y:S01]  /*f340*/  FFMA.FTZ R64, -R188, R64, R107 ;  /* 0x00000040bc407223 */ /* 0x000fe2000001016b */
[----:B------:R-:W-:-:S02]  /*f350*/  ISETP.GE.AND P6, PT, R63, R190, PT ;  /* 0x000000be3f00720c */ /* 0x000fc40003fc6270 */
[C---:B------:R-:W-:Y:S02]  /*f360*/  ISETP.GE.AND P3, PT, R63.reuse, R192, PT ;  /* 0x000000c03f00720c */ /* 0x040fe40003f66270 */
[----:B------:R-:W-:Y:S02]  /*f370*/  ISETP.GE.AND P0, PT, R63, R191, PT ;  /* 0x000000bf3f00720c */ /* 0x000fe40003f06270 */
[----:B------:R-:W-:Y:S02]  /*f380*/  I2FP.F32.S32 R0, R0 ;  /* 0x0000000000007245 */ /* 0x000fe40000201400 */
[C-C-:B------:R-:W-:Y:S02]  /*f390*/  IADD3 R63, PT, PT, R213.reuse, -0x71, -R6.reuse ;  /* 0xffffff8fd53f7810 */ /* 0x140fe40007ffe806 */
[----:B------:R-:W-:Y:S01]  /*f3a0*/  IADD3 R69, PT, PT, R213, -0xc1, -R6 ;  /* 0xffffff3fd5457810 */ /* 0x000fe20007ffe806 */
[----:B------:R-:W-:Y:S01]  /*f3b0*/  FFMA.FTZ R109, -R188, R0, R109 ;  /* 0x00000000bc6d7223 */ /* 0x000fe2000001016d */
[----:B------:R-:W-:-:S02]  /*f3c0*/  IABS R63, R63 ;  /* 0x0000003f003f7213 */ /* 0x000fc40000000000 */
[--C-:B------:R-:W-:Y:S02]  /*f3d0*/  IADD3 R68, PT, PT, R213, -0x78, -R6.reuse ;  /* 0xffffff88d5447810 */ /* 0x100fe40007ffe806 */
[----:B------:R-:W-:Y:S02]  /*f3e0*/  IADD3 R0, PT, PT, R189, -0x79, -R6 ;  /* 0xffffff87bd007810 */ /* 0x000fe40007ffe806 */
[----:B------:R-:W-:Y:S02]  /*f3f0*/  IABS R69, R69 ;  /* 0x0000004500457213 */ /* 0x000fe40000000000 */
[----:B------:R-:W-:Y:S02]  /*f400*/  FSEL R64, R64, -INF , P2 ;  /* 0xff80000040407808 */ /* 0x000fe40001000000 */
[----:B------:R-:W-:Y:S02]  /*f410*/  FSEL R199, R104, -INF , P1 ;  /* 0xff80000068c77808 */ /* 0x000fe40000800000 */
[----:B------:R-:W-:-:S02]  /*f420*/  I2FP.F32.S32 R63, R63 ;  /* 0x0000003f003f7245 */ /* 0x000fc40000201400 */
[----:B------:R-:W-:Y:S02]  /*f430*/  IABS R68, R68 ;  /* 0x0000004400447213 */ /* 0x000fe40000000000 */
[----:B------:R-:W-:Y:S01]  /*f440*/  IABS R0, R0 ;  /* 0x0000000000007213 */ /* 0x000fe20000000000 */
[----:B------:R-:W-:Y:S01]  /*f450*/  FFMA.FTZ R63, -R188, R63, R106 ;  /* 0x0000003fbc3f7223 */ /* 0x000fe2000001016a */
[----:B------:R-:W-:Y:S02]  /*f460*/  I2FP.F32.S32 R69, R69 ;  /* 0x0000004500457245 */ /* 0x000fe40000201400 */
[----:B------:R-:W-:Y:S02]  /*f470*/  FSEL R64, R64, -INF , !P4 ;  /* 0xff80000040407808 */ /* 0x000fe40006000000 */
[----:B------:R-:W-:Y:S01]  /*f480*/  FSEL R199, R199, -INF , !P6 ;  /* 0xff800000c7c77808 */ /* 0x000fe20007000000 */
[----:B------:R-:W-:Y:S01]  /*f490*/  FFMA.FTZ R157, -R188, R69, R157 ;  /* 0x00000045bc9d7223 */ /* 0x000fe2000001019d */
[C---:B------:R-:W-:Y:S01]  /*f4a0*/  ISETP.GE.AND P2, PT, R65.reuse, R193, PT ;  /* 0x000000c14100720c */ /* 0x040fe20003f46270 */
[----:B------:R-:W2:Y:S01]  /*f4b0*/  LD.E R69, desc[UR4][R148.64+0xdc] ;  /* 0x0000dc0494457980 */ /* 0x000ea2000c101900 */
[----:B------:R-:W-:-:S02]  /*f4c0*/  ISETP.GE.AND P4, PT, R65, R190, PT ;  /* 0x000000be4100720c */ /* 0x000fc40003f86270 */
[C---:B------:R-:W-:Y:S02]  /*f4d0*/  ISETP.GE.AND P1, PT, R65.reuse, R192, PT ;  /* 0x000000c04100720c */ /* 0x040fe40003f26270 */
[----:B------:R-:W-:Y:S01]  /*f4e0*/  ISETP.GE.AND P6, PT, R65, R191, PT ;  /* 0x000000bf4100720c */ /* 0x000fe20003fc6270 */
[----:B------:R-:W-:Y:S01]  /*f4f0*/  VIADD R65, R72, 0x79 ;  /* 0x0000007948417836 */ /* 0x000fe20000000000 */
[----:B------:R-:W-:Y:S02]  /*f500*/  I2FP.F32.S32 R68, R68 ;  /* 0x0000004400447245 */ /* 0x000fe40000201400 */
[----:B------:R-:W-:Y:S02]  /*f510*/  I2FP.F32.S32 R0, R0 ;  /* 0x0000000000007245 */ /* 0x000fe40000201400 */
[----:B------:R-:W-:Y:S01]  /*f520*/  FSEL R63, R63, -INF , P3 ;  /* 0xff8000003f3f7808 */ /* 0x000fe20001800000 */
[C---:B------:R-:W-:Y:S01]  /*f530*/  FFMA.FTZ R68, -R188.reuse, R68, R113 ;  /* 0x00000044bc447223 */ /* 0x040fe20000010171 */
[----:B------:R-:W-:Y:S01]  /*f540*/  ISETP.GE.AND P3, PT, R65, R193, PT ;  /* 0x000000c14100720c */ /* 0x000fe20003f66270 */
[----:B------:R-:W-:Y:S01]  /*f550*/  FFMA.FTZ R111, -R188, R0, R111 ;  /* 0x00000000bc6f7223 */ /* 0x000fe2000001016f */
[----:B------:R-:W-:Y:S01]  /*f560*/  FSEL R63, R63, -INF , !P0 ;  /* 0xff8000003f3f7808 */ /* 0x000fe20004000000 */
[----:B------:R-:W-:Y:S01]  /*f570*/  VIADD R0, R72, 0x80 ;  /* 0x0000008048007836 */ /* 0x000fe20000000000 */
[----:B------:R-:W-:-:S02]  /*f580*/  ISETP.GE.AND P0, PT, R65, R190, PT ;  /* 0x000000be4100720c */ /* 0x000fc40003f06270 */
[----:B------:R-:W-:Y:S02]  /*f590*/  FSEL R68, R68, -INF , P1 ;  /* 0xff80000044447808 */ /* 0x000fe40000800000 */
[----:B------:R-:W-:Y:S02]  /*f5a0*/  FSEL R203, R111, -INF , P3 ;  /* 0xff8000006fcb7808 */ /* 0x000fe40001800000 */
[----:B------:R-:W-:Y:S02]  /*f5b0*/  FSEL R68, R68, -INF , !P6 ;  /* 0xff80000044447808 */ /* 0x000fe40007000000 */
[----:B------:R-:W-:Y:S02]  /*f5c0*/  FSEL R203, R203, -INF , !P0 ;  /* 0xff800000cbcb7808 */ /* 0x000fe40004000000 */
[C---:B------:R-:W-:Y:S02]  /*f5d0*/  ISETP.GE.AND P1, PT, R0.reuse, R193, PT ;  /* 0x000000c10000720c */ /* 0x040fe40003f26270 */
[----:B------:R-:W-:-:S02]  /*f5e0*/  ISETP.GE.AND P6, PT, R0, R190, PT ;  /* 0x000000be0000720c */ /* 0x000fc40003fc6270 */
[C---:B------:R-:W-:Y:S02]  /*f5f0*/  ISETP.GE.AND P3, PT, R0.reuse, R192, PT ;  /* 0x000000c00000720c */ /* 0x040fe40003f66270 */
[----:B------:R-:W-:Y:S02]  /*f600*/  ISETP.GE.AND P0, PT, R0, R191, PT ;  /* 0x000000bf0000720c */ /* 0x000fe40003f06270 */
[C-C-:B------:R-:W-:Y:S02]  /*f610*/  IADD3 R0, PT, PT, R213.reuse, -0x81, -R6.reuse ;  /* 0xffffff7fd5007810 */ /* 0x140fe40007ffe806 */
[--C-:B------:R-:W-:Y:S02]  /*f620*/  IADD3 R73, PT, PT, R213, -0x79, -R6.reuse ;  /* 0xffffff87d5497810 */ /* 0x100fe40007ffe806 */
[----:B------:R-:W-:Y:S02]  /*f630*/  IABS R0, R0 ;  /* 0x0000000000007213 */ /* 0x000fe40000000000 */
[----:B------:R-:W-:-:S02]  /*f640*/  IADD3 R66, PT, PT, R189, -0x80, -R6 ;  /* 0xffffff80bd427810 */ /* 0x000fc40007ffe806 */
[----:B------:R-:W-:Y:S02]  /*f650*/  I2FP.F32.S32 R0, R0 ;  /* 0x0000000000007245 */ /* 0x000fe40000201400 */
[----:B------:R-:W-:Y:S02]  /*f660*/  FSEL R201, R109, -INF , P2 ;  /* 0xff8000006dc97808 */ /* 0x000fe40001000000 */
[----:B------:R-:W-:Y:S01]  /*f670*/  IABS R73, R73 ;  /* 0x0000004900497213 */ /* 0x000fe20000000000 */
[----:B------:R-:W-:Y:S01]  /*f680*/  FFMA.FTZ R118, -R188, R0, R118 ;  /* 0x00000000bc767223 */ /* 0x000fe20000010176 */
[----:B------:R-:W-:Y:S02]  /*f690*/  IADD3 R0, PT, PT, R213, -0x98, -R6 ;  /* 0xffffff68d5007810 */ /* 0x000fe40007ffe806 */
[----:B------:R-:W-:Y:S02]  /*f6a0*/  IABS R66, R66 ;  /* 0x0000004200427213 */ /* 0x000fe40000000000 */
[----:B------:R-:W-:-:S02]  /*f6b0*/  IABS R0, R0 ;  /* 0x0000000000007213 */ /* 0x000fc40000000000 */
[----:B------:R-:W-:Y:S02]  /*f6c0*/  FSEL R201, R201, -INF , !P4 ;  /* 0xff800000c9c97808 */ /* 0x000fe40006000000 */
[----:B------:R-:W-:Y:S02]  /*f6d0*/  I2FP.F32.S32 R0, R0 ;  /* 0x0000000000007245 */ /* 0x000fe40000201400 */
[----:B------:R-:W-:Y:S02]  /*f6e0*/  I2FP.F32.S32 R73, R73 ;  /* 0x0000004900497245 */ /* 0x000fe40000201400 */
[----:B------:R-:W-:Y:S01]  /*f6f0*/  I2FP.F32.S32 R66, R66 ;  /* 0x0000004200427245 */ /* 0x000fe20000201400 */
[C---:B------:R-:W-:Y:S01]  /*f700*/  FFMA.FTZ R132, -R188.reuse, R0, R132 ;  /* 0x00000000bc847223 */ /* 0x040fe20000010184 */
[----:B------:R-:W-:Y:S01]  /*f710*/  IADD3 R0, PT, PT, R213, -0xa9, -R6 ;  /* 0xffffff57d5007810 */ /* 0x000fe20007ffe806 */
[C---:B------:R-:W-:Y:S01]  /*f720*/  FFMA.FTZ R73, -R188.reuse, R73, R112 ;  /* 0x00000049bc497223 */ /* 0x040fe20000010170 */
[C---:B------:R-:W-:Y:S01]  /*f730*/  ISETP.GE.AND P2, PT, R65.reuse, R192, PT ;  /* 0x000000c04100720c */ /* 0x040fe20003f46270 */
[----:B------:R-:W-:Y:S01]  /*f740*/  FFMA.FTZ R114, -R188, R66, R114 ;  /* 0x00000042bc727223 */ /* 0x000fe20000010172 */
[----:B------:R-:W-:Y:S01]  /*f750*/  IABS R0, R0 ;  /* 0x0000000000007213 */ /* 0x000fe20000000000 */
[----:B------:R-:W-:Y:S01]  /*f760*/  VIADD R66, R72, 0x81 ;  /* 0x0000008148427836 */ /* 0x000fe20000000000 */
[----:B------:R-:W-:-:S02]  /*f770*/  ISETP.GE.AND P4, PT, R65, R191, PT ;  /* 0x000000bf4100720c */ /* 0x000fc40003f86270 */
[----:B------:R-:W-:Y:S02]  /*f780*/  I2FP.F32.S32 R0, R0 ;  /* 0x0000000000007245 */ /* 0x000fe40000201400 */
[C-C-:B------:R-:W-:Y:S02]  /*f790*/  IADD3 R65, PT, PT, R213.reuse, -0x80, -R6.reuse ;  /* 0xffffff80d5417810 */ /* 0x140fe40007ffe806 */
[C-C-:B------:R-:W-:Y:S01]  /*f7a0*/  IADD3 R67, PT, PT, R213.reuse, -0x89, -R6.reuse ;  /* 0xffffff77d5437810 */ /* 0x140fe20007ffe806 */
[----:B------:R-:W-:Y:S01]  /*f7b0*/  FFMA.FTZ R145, -R188, R0, R145 ;  /* 0x00000000bc917223 */ /* 0x000fe20000010191 */
[----:B------:R-:W-:Y:S02]  /*f7c0*/  IADD3 R0, PT, PT, R213, -0xc0, -R6 ;  /* 0xffffff40d5007810 */ /* 0x000fe40007ffe806 */
[----:B------:R-:W-:Y:S02]  /*f7d0*/  IABS R65, R65 ;  /* 0x0000004100417213 */ /* 0x000fe40000000000 */
[----:B------:R-:W-:-:S02]  /*f7e0*/  IABS R0, R0 ;  /* 0x0000000000007213 */ /* 0x000fc40000000000 */
[----:B------:R-:W-:Y:S02]  /*f7f0*/  IABS R67, R67 ;  /* 0x0000004300437213 */ /* 0x000fe40000000000 */
[----:B------:R-:W-:Y:S02]  /*f800*/  FSEL R73, R73, -INF , P2 ;  /* 0xff80000049497808 */ /* 0x000fe40001000000 */
[----:B------:R-:W-:Y:S02]  /*f810*/  FSEL R202, R114, -INF , P1 ;  /* 0xff80000072ca7808 */ /* 0x000fe40000800000 */
        /* <DEDUP_REMOVED lines=8> */
[----:B------:R-:W-:-:S02]  /*f8a0*/  ISETP.GE.AND P2, PT, R66, R193, PT ;  /* 0x000000c14200720c */ /* 0x000fc40003f46270 */
[C---:B------:R-:W-:Y:S02]  /*f8b0*/  ISETP.GE.AND P4, PT, R66.reuse, R190, PT ;  /* 0x000000be4200720c */ /* 0x040fe40003f86270 */
[C---:B------:R-:W-:Y:S02]  /*f8c0*/  ISETP.GE.AND P1, PT, R66.reuse, R192, PT ;  /* 0x000000c04200720c */ /* 0x040fe40003f26270 */
[----:B------:R-:W-:Y:S02]  /*f8d0*/  ISETP.GE.AND P6, PT, R66, R191, PT ;  /* 0x000000bf4200720c */ /* 0x000fe40003fc6270 */
[C-C-:B------:R-:W-:Y:S02]  /*f8e0*/  IADD3 R66, PT, PT, R213.reuse, -0x90, -R6.reuse ;  /* 0xffffff70d5427810 */ /* 0x140fe40007ffe806 */
[C-C-:B------:R-:W-:Y:S02]  /*f8f0*/  IADD3 R65, PT, PT, R213.reuse, -0x91, -R6.reuse ;  /* 0xffffff6fd5417810 */ /* 0x140fe40007ffe806 */
[----:B------:R-:W-:-:S02]  /*f900*/  IADD3 R0, PT, PT, R213, -0xd1, -R6 ;  /* 0xffffff2fd5007810 */ /* 0x000fc40007ffe806 */
[C-C-:B------:R-:W-:Y:S02]  /*f910*/  IADD3 R67, PT, PT, R213.reuse, -0xa0, -R6.reuse ;  /* 0xffffff60d5437810 */ /* 0x140fe40007ffe806 */
[----:B------:R-:W-:Y:S02]  /*f920*/  IADD3 R79, PT, PT, R213, -0xd8, -R6 ;  /* 0xffffff28d54f7810 */ /* 0x000fe40007ffe806 */
[----:B------:R-:W-:Y:S02]  /*f930*/  IABS R66, R66 ;  /* 0x0000004200427213 */ /* 0x000fe40000000000 */
[----:B------:R-:W-:Y:S02]  /*f940*/  IABS R65, R65 ;  /* 0x0000004100417213 */ /* 0x000fe40000000000 */
[----:B------:R-:W-:Y:S02]  /*f950*/  IABS R0, R0 ;  /* 0x0000000000007213 */ /* 0x000fe40000000000 */
[----:B------:R-:W-:-:S02]  /*f960*/  IABS R67, R67 ;  /* 0x0000004300437213 */ /* 0x000fc40000000000 */
[----:B------:R-:W-:Y:S01]  /*f970*/  IABS R79, R79 ;  /* 0x0000004f004f7213 */ /* 0x000fe20000000000 */
[----:B------:R-:W-:Y:S01]  /*f980*/  VIADD R104, R72, 0x88 ;  /* 0x0000008848687836 */ /* 0x000fe20000000000 */
[----:B------:R-:W-:Y:S02]  /*f990*/  IADD3 R78, PT, PT, R213, -0xe0, -R6 ;  /* 0xffffff20d54e7810 */ /* 0x000fe40007ffe806 */
[----:B------:R-:W-:Y:S02]  /*f9a0*/  I2FP.F32.S32 R66, R66 ;  /* 0x0000004200427245 */ /* 0x000fe40000201400 */
[----:B------:R-:W-:Y:S02]  /*f9b0*/  I2FP.F32.S32 R65, R65 ;  /* 0x0000004100417245 */ /* 0x000fe40000201400 */
[----:B------:R-:W-:Y:S01]  /*f9c0*/  FSEL R117, R117, -INF , P3 ;  /* 0xff80000075757808 */ /* 0x000fe20001800000 */
[C---:B------:R-:W-:Y:S01]  /*f9d0*/  FFMA.FTZ R126, -R188.reuse, R66, R126 ;  /* 0x00000042bc7e7223 */ /* 0x040fe2000001017e */
[----:B------:R-:W-:Y:S01]  /*f9e0*/  I2FP.F32.S32 R0, R0 ;  /* 0x0000000000007245 */ /* 0x000fe20000201400 */
[----:B------:R-:W-:Y:S01]  /*f9f0*/  FFMA.FTZ R127, -R188, R65, R127 ;  /* 0x00000041bc7f7223 */ /* 0x000fe2000001017f */
[----:B------:R-:W-:-:S02]  /*fa00*/  I2FP.F32.S32 R67, R67 ;  /* 0x0000004300437245 */ /* 0x000fc40000201400 */
[----:B------:R-:W-:Y:S01]  /*fa10*/  I2FP.F32.S32 R79, R79 ;  /* 0x0000004f004f7245 */ /* 0x000fe20000201400 */
[C---:B------:R-:W-:Y:S01]  /*fa20*/  FFMA.FTZ R168, -R188.reuse, R0, R168 ;  /* 0x00000000bca87223 */ /* 0x040fe200000101a8 */
[----:B------:R-:W-:Y:S01]  /*fa30*/  IABS R78, R78 ;  /* 0x0000004e004e7213 */ /* 0x000fe20000000000 */
[C---:B------:R-:W-:Y:S01]  /*fa40*/  FFMA.FTZ R136, -R188.reuse, R67, R136 ;  /* 0x00000043bc887223 */ /* 0x040fe20000010188 */
[----:B------:R-:W-:Y:S01]  /*fa50*/  FSEL R219, R117, -INF , !P0 ;  /* 0xff80000075db7808 */ /* 0x000fe20004000000 */
[----:B------:R-:W-:Y:S01]  /*fa60*/  FFMA.FTZ R79, -R188, R79, R77 ;  /* 0x0000004fbc4f7223 */ /* 0x000fe2000001014d */
[----:B------:R-:W-:Y:S02]  /*fa70*/  ISETP.GE.AND P0, PT, R104, R192, PT ;  /* 0x000000c06800720c */ /* 0x000fe40003f06270 */
[C-C-:B------:R-:W-:Y:S02]  /*fa80*/  IADD3 R66, PT, PT, R213.reuse, -0xa1, -R6.reuse ;  /* 0xffffff5fd5427810 */ /* 0x140fe40007ffe806 */
[C-C-:B------:R-:W-:Y:S01]  /*fa90*/  IADD3 R65, PT, PT, R213.reuse, -0xa8, -R6.reuse ;  /* 0xffffff58d5417810 */ /* 0x140fe20007ffe806 */
[----:B------:R-:W-:Y:S01]  /*faa0*/  VIADD R103, R72, 0x89 ;  /* 0x0000008948677836 */ /* 0x000fe20000000000 */
[----:B------:R-:W-:-:S02]  /*fab0*/  IADD3 R0, PT, PT, R213, -0xd9, -R6 ;  /* 0xffffff27d5007810 */ /* 0x000fc40007ffe806 */
[----:B------:R-:W-:Y:S01]  /*fac0*/  I2FP.F32.S32 R78, R78 ;  /* 0x0000004e004e7245 */ /* 0x000fe20000201400 */
[----:B------:R-:W-:Y:S01]  /*fad0*/  VIADD R102, R72, 0x90 ;  /* 0x0000009048667836 */ /* 0x000fe20000000000 */
[----:B------:R-:W-:Y:S02]  /*fae0*/  IADD3 R67, PT, PT, R213, -0xb1, -R6 ;  /* 0xffffff4fd5437810 */ /* 0x000fe40007ffe806 */
[----:B------:R-:W-:Y:S01]  /*faf0*/  FSEL R77, R118, -INF , P1 ;  /* 0xff800000764d7808 */ /* 0x000fe20000800000 */
[----:B------:R-:W-:Y:S01]  /*fb00*/  FFMA.FTZ R78, -R188, R78, R28 ;  /* 0x0000004ebc4e7223 */ /* 0x000fe2000001011c */
[----:B------:R-:W-:Y:S02]  /*fb10*/  ISETP.GE.AND P1, PT, R104, R191, PT ;  /* 0x000000bf6800720c */ /* 0x000fe40003f26270 */
[----:B------:R-:W-:Y:S02]  /*fb20*/  FSEL R76, R122, -INF , P0 ;  /* 0xff8000007a4c7808 */ /* 0x000fe40000000000 */
[----:B------:R-:W-:-:S02]  /*fb30*/  IABS R66, R66 ;  /* 0x0000004200427213 */ /* 0x000fc40000000000 */
[----:B------:R-:W-:Y:S02]  /*fb40*/  IABS R65, R65 ;  /* 0x0000004100417213 */ /* 0x000fe40000000000 */
[----:B------:R-:W-:Y:S02]  /*fb50*/  IABS R0, R0 ;  /* 0x0000000000007213 */ /* 0x000fe40000000000 */
[----:B------:R-:W-:Y:S02]  /*fb60*/  IABS R67, R67 ;  /* 0x0000004300437213 */ /* 0x000fe40000000000 */
[----:B------:R-:W-:Y:S02]  /*fb70*/  IADD3 R28, PT, PT, R213, -0xf8, -R6 ;  /* 0xffffff08d51c7810 */ /* 0x000fe40007ffe806 */
[----:B------:R-:W-:Y:S02]  /*fb80*/  ISETP.GE.AND P0, PT, R103, R192, PT ;  /* 0x000000c06700720c */ /* 0x000fe40003f06270 */
[----:B------:R-:W-:-:S02]  /*fb90*/  FSEL R76, R76, -INF , !P1 ;  /* 0xff8000004c4c7808 */ /* 0x000fc40004800000 */
[----:B------:R-:W-:Y:S02]  /*fba0*/  I2FP.F32.S32 R66, R66 ;  /* 0x0000004200427245 */ /* 0x000fe40000201400 */
[----:B------:R-:W-:Y:S02]  /*fbb0*/  I2FP.F32.S32 R65, R65 ;  /* 0x0000004100417245 */ /* 0x000fe40000201400 */
[----:B------:R-:W-:Y:S01]  /*fbc0*/  ISETP.GE.AND P1, PT, R102, R192, PT ;  /* 0x000000c06600720c */ /* 0x000fe20003f26270 */
[C---:B------:R-:W-:Y:S01]  /*fbd0*/  VIADD R101, R72.reuse, 0x91 ;  /* 0x0000009148657836 */ /* 0x040fe20000000000 */
[----:B------:R-:W-:Y:S01]  /*fbe0*/  I2FP.F32.S32 R0, R0 ;  /* 0x0000000000007245 */ /* 0x000fe20000201400 */
[----:B------:R-:W-:Y:S01]  /*fbf0*/  VIADD R100, R72, 0x98 ;  /* 0x0000009848647836 */ /* 0x000fe20000000000 */
[----:B------:R-:W-:Y:S01]  /*fc00*/  I2FP.F32.S32 R67, R67 ;  /* 0x0000004300437245 */ /* 0x000fe20000201400 */
[C---:B------:R-:W-:Y:S01]  /*fc10*/  FFMA.FTZ R138, -R188.reuse, R66, R138 ;  /* 0x00000042bc8a7223 */ /* 0x040fe2000001018a */
[----:B------:R-:W-:Y:S01]  /*fc20*/  IABS R28, R28 ;  /* 0x0000001c001c7213 */ /* 0x000fe20000000000 */
[C---:B------:R-:W-:Y:S01]  /*fc30*/  FFMA.FTZ R143, -R188.reuse, R65, R143 ;  /* 0x00000041bc8f7223 */ /* 0x040fe2000001018f */
[----:B------:R-:W-:Y:S01]  /*fc40*/  FSEL R75, R123, -INF , P0 ;  /* 0xff8000007b4b7808 */ /* 0x000fe20000000000 */
[----:B------:R-:W-:Y:S01]  /*fc50*/  FFMA.FTZ R194, -R188, R0, R194 ;  /* 0x00000000bcc27223 */ /* 0x000fe200000101c2 */
[----:B------:R-:W-:Y:S01]  /*fc60*/  ISETP.GE.AND P0, PT, R102, R191, PT ;  /* 0x000000bf6600720c */ /* 0x000fe20003f06270 */
[----:B------:R-:W-:Y:S01]  /*fc70*/  FFMA.FTZ R147, -R188, R67, R147 ;  /* 0x00000043bc937223 */ /* 0x000fe20000010193 */
[----:B------:R-:W-:-:S02]  /*fc80*/  FSEL R74, R126, -INF , P1 ;  /* 0xff8000007e4a7808 */ /* 0x000fc40000800000 */
[C-C-:B------:R-:W-:Y:S02]  /*fc90*/  IADD3 R66, PT, PT, R213.reuse, -0xb8, -R6.reuse ;  /* 0xffffff48d5427810 */ /* 0x140fe40007ffe806 */
[C-C-:B------:R-:W-:Y:S02]  /*fca0*/  IADD3 R65, PT, PT, R213.reuse, -0xb9, -R6.reuse ;  /* 0xffffff47d5417810 */ /* 0x140fe40007ffe806 */
[C-C-:B------:R-:W-:Y:S02]  /*fcb0*/  IADD3 R0, PT, PT, R213.reuse, -0xf9, -R6.reuse ;  /* 0xffffff07d5007810 */ /* 0x140fe40007ffe806 */
[----:B------:R-:W-:Y:S02]  /*fcc0*/  I2FP.F32.S32 R28, R28 ;  /* 0x0000001c001c7245 */ /* 0x000fe40000201400 */
[----:B------:R-:W-:Y:S02]  /*fcd0*/  IADD3 R67, PT, PT, R213, -0xc8, -R6 ;  /* 0xffffff38d5437810 */ /* 0x000fe40007ffe806 */
[----:B------:R-:W-:-:S02]  /*fce0*/  ISETP.GE.AND P1, PT, R101, R192, PT ;  /* 0x000000c06500720c */ /* 0x000fc40003f26270 */
[----:B------:R-:W-:Y:S02]  /*fcf0*/  FSEL R74, R74, -INF , !P0 ;  /* 0xff8000004a4a7808 */ /* 0x000fe40004000000 */
[----:B------:R-:W-:Y:S02]  /*fd00*/  ISETP.GE.AND P0, PT, R100, R192, PT ;  /* 0x000000c06400720c */ /* 0x000fe40003f06270 */
[----:B------:R-:W-:Y:S02]  /*fd10*/  IABS R66, R66 ;  /* 0x0000004200427213 */ /* 0x000fe40000000000 */
[----:B------:R-:W-:Y:S01]  /*fd20*/  IABS R65, R65 ;  /* 0x0000004100417213 */ /* 0x000fe20000000000 */
[----:B------:R-:W-:Y:S01]  /*fd30*/  FFMA.FTZ R198, -R188, R28, R198 ;  /* 0x0000001cbcc67223 */ /* 0x000fe200000101c6 */
[----:B------:R-:W-:Y:S01]  /*fd40*/  IABS R0, R0 ;  /* 0x0000000000007213 */ /* 0x000fe20000000000 */
[C---:B------:R-:W-:Y:S01]  /*fd50*/  VIADD R99, R72.reuse, 0x99 ;  /* 0x0000009948637836 */ /* 0x040fe20000000000 */
[----:B------:R-:W-:Y:S01]  /*fd60*/  IABS R67, R67 ;  /* 0x0000004300437213 */ /* 0x000fe20000000000 */
[----:B------:R-:W-:Y:S01]  /*fd70*/  VIADD R28, R72, 0xa0 ;  /* 0x000000a0481c7836 */ /* 0x000fe20000000000 */
[----:B------:R-:W-:-:S02]  /*fd80*/  FSEL R127, R127, -INF , P1 ;  /* 0xff8000007f7f7808 */ /* 0x000fc40000800000 */
[----:B------:R-:W-:Y:S02]  /*fd90*/  ISETP.GE.AND P1, PT, R100, R191, PT ;  /* 0x000000bf6400720c */ /* 0x000fe40003f26270 */
[----:B------:R-:W-:Y:S02]  /*fda0*/  FSEL R132, R132, -INF , P0 ;  /* 0xff80000084847808 */ /* 0x000fe40000000000 */
[----:B------:R-:W-:Y:S02]  /*fdb0*/  I2FP.F32.S32 R66, R66 ;  /* 0x0000004200427245 */ /* 0x000fe40000201400 */
[----:B------:R-:W-:Y:S02]  /*fdc0*/  I2FP.F32.S32 R65, R65 ;  /* 0x0000004100417245 */ /* 0x000fe40000201400 */
[----:B------:R-:W-:Y:S01]  /*fdd0*/  I2FP.F32.S32 R0, R0 ;  /* 0x0000000000007245 */ /* 0x000fe20000201400 */
[C---:B------:R-:W-:Y:S01]  /*fde0*/  FFMA.FTZ R150, -R188.reuse, R66, R150 ;  /* 0x00000042bc967223 */ /* 0x040fe20000010196 */
[----:B------:R-:W-:Y:S01]  /*fdf0*/  I2FP.F32.S32 R67, R67 ;  /* 0x0000004300437245 */ /* 0x000fe20000201400 */
[----:B------:R-:W-:Y:S01]  /*fe00*/  FFMA.FTZ R155, -R188, R65, R155 ;  /* 0x00000041bc9b7223 */ /* 0x000fe2000001019b */
[----:B------:R-:W-:-:S02]  /*fe10*/  ISETP.GE.AND P0, PT, R99, R192, PT ;  /* 0x000000c06300720c */ /* 0x000fc40003f06270 */
[----:B------:R-:W-:Y:S01]  /*fe20*/  FSEL R217, R132, -INF , !P1 ;  /* 0xff80000084d97808 */ /* 0x000fe20004800000 */
[----:B------:R-:W-:Y:S01]  /*fe30*/  FFMA.FTZ R108, -R188, R0, R108 ;  /* 0x00000000bc6c7223 */ /* 0x000fe2000001016c */
[----:B------:R-:W-:Y:S01]  /*fe40*/  ISETP.GE.AND P1, PT, R28, R192, PT ;  /* 0x000000c01c00720c */ /* 0x000fe20003f26270 */
[----:B------:R-:W-:Y:S01]  /*fe50*/  FFMA.FTZ R158, -R188, R67, R158 ;  /* 0x00000043bc9e7223 */ /* 0x000fe2000001019e */
[C-C-:B------:R-:W-:Y:S01]  /*fe60*/  IADD3 R66, PT, PT, R213.reuse, -0xc9, -R6.reuse ;  /* 0xffffff37d5427810 */ /* 0x140fe20007ffe806 */
[C---:B------:R-:W-:Y:S01]  /*fe70*/  VIADD R0, R72.reuse, 0xa1 ;  /* 0x000000a148007836 */ /* 0x040fe20000000000 */
[C-C-:B------:R-:W-:Y:S02]  /*fe80*/  IADD3 R65, PT, PT, R213.reuse, -0xd0, -R6.reuse ;  /* 0xffffff30d5417810 */ /* 0x140fe40007ffe806 */
[----:B------:R-:W-:Y:S01]  /*fe90*/  IADD3 R71, PT, PT, R213, -0xe1, -R6 ;  /* 0xffffff1fd5477810 */ /* 0x000fe20007ffe806 */
[----:B------:R-:W-:Y:S01]  /*fea0*/  VIADD R67, R72, 0xa8 ;  /* 0x000000a848437836 */ /* 0x000fe20000000000 */
[----:B------:R-:W-:-:S02]  /*feb0*/  FSEL R134, R134, -INF , P0 ;  /* 0xff80000086867808 */ /* 0x000fc40000000000 */
[----:B------:R-:W-:Y:S02]  /*fec0*/  ISETP.GE.AND P0, PT, R28, R191, PT ;  /* 0x000000bf1c00720c */ /* 0x000fe40003f06270 */
[----:B------:R-:W-:Y:S02]  /*fed0*/  FSEL R136, R136, -INF , P1 ;  /* 0xff80000088887808 */ /* 0x000fe40000800000 */
[----:B------:R-:W-:Y:S02]  /*fee0*/  IABS R66, R66 ;  /* 0x0000004200427213 */ /* 0x000fe40000000000 */
[----:B------:R-:W-:Y:S02]  /*fef0*/  IABS R65, R65 ;  /* 0x0000004100417213 */ /* 0x000fe40000000000 */
[----:B------:R-:W-:Y:S02]  /*ff00*/  IABS R71, R71 ;  /* 0x0000004700477213 */ /* 0x000fe40000000000 */
[----:B------:R-:W-:-:S02]  /*ff10*/  FMNMX3.FTZ R111, R13, R12, R34, !PT ;  /* 0x0000000c0d6f7276 */ /* 0x000fc40007810022 */
[-C--:B------:R-:W-:Y:S02]  /*ff20*/  ISETP.GE.AND P1, PT, R0, R192.reuse, PT ;  /* 0x000000c00000720c */ /* 0x080fe40003f26270 */
[----:B------:R-:W-:Y:S02]  /*ff30*/  FSEL R215, R136, -INF , !P0 ;  /* 0xff80000088d77808 */ /* 0x000fe40004000000 */
[----:B------:R-:W-:Y:S02]  /*ff40*/  ISETP.GE.AND P0, PT, R67, R192, PT ;  /* 0x000000c04300720c */ /* 0x000fe40003f06270 */
[----:B------:R-:W-:Y:S02]  /*ff50*/  I2FP.F32.S32 R66, R66 ;  /* 0x0000004200427245 */ /* 0x000fe40000201400 */
[----:B------:R-:W-:Y:S02]  /*ff60*/  I2FP.F32.S32 R65, R65 ;  /* 0x0000004100417245 */ /* 0x000fe40000201400 */
[----:B------:R-:W-:Y:S01]  /*ff70*/  I2FP.F32.S32 R71, R71 ;  /* 0x0000004700477245 */ /* 0x000fe20000201400 */
[C---:B------:R-:W-:Y:S01]  /*ff80*/  VIADD R98, R72.reuse, 0xa9 ;  /* 0x000000a948627836 */ /* 0x040fe20000000000 */
[----:B------:R-:W-:Y:S01]  /*ff90*/  FMNMX3.FTZ R111, R111, R33, R27, !PT ;  /* 0x000000216f6f7276 */ /* 0x000fe2000781001b */
[----:B------:R-:W-:Y:S01]  /*ffa0*/  VIADD R97, R72, 0xb0 ;  /* 0x000000b048617836 */ /* 0x000fe20000000000 */
[----:B------:R-:W-:Y:S01]  /*ffb0*/  FSEL R77, R77, -INF , !P6 ;  /* 0xff8000004d4d7808 */ /* 0x000fe20007000000 */
[C---:B------:R-:W-:Y:S01]  /*ffc0*/  FFMA.FTZ R163, -R188.reuse, R66, R163 ;  /* 0x00000042bca37223 */ /* 0x040fe200000101a3 */
[----:B------:R-:W-:Y:S01]  /*ffd0*/  ISETP.GE.AND P6, PT, R103, R191, PT ;  /* 0x000000bf6700720c */ /* 0x000fe20003fc6270 */
[----:B------:R-:W-:Y:S01]  /*ffe0*/  FFMA.FTZ R166, -R188, R65, R166 ;  /* 0x00000041bca67223 */ /* 0x000fe200000101a6 */
[----:B------:R-:W-:-:S02]  /*fff0*/  FSEL R138, R138, -INF , P1 ;  /* 0xff8000008a8a7808 */ /* 0x000fc40000800000 */
[----:B------:R-:W-:Y:S02]  /*10000*/  ISETP.GE.AND P1, PT, R67, R191, PT ;  /* 0x000000bf4300720c */ /* 0x000fe40003f26270 */
[----:B------:R-:W-:Y:S01]  /*10010*/  FSEL R143, R143, -INF , P0 ;  /* 0xff8000008f8f7808 */ /* 0x000fe20000000000 */
[----:B------:R-:W-:Y:S01]  /*10020*/  FFMA.FTZ R71, -R188, R71, R29 ;  /* 0x00000047bc477223 */ /* 0x000fe2000001011d */
[----:B------:R-:W-:Y:S02]  /*10030*/  FMNMX3.FTZ R111, R111, R37, R36, !PT ;  /* 0x000000256f6f7276 */ /* 0x000fe40007810024 */
[C-C-:B------:R-:W-:Y:S02]  /*10040*/  IADD3 R66, PT, PT, R213.reuse, -0xe8, -R6.reuse ;  /* 0xffffff18d5427810 */ /* 0x140fe40007ffe806 */
[C-C-:B------:R-:W-:Y:S02]  /*10050*/  IADD3 R65, PT, PT, R213.reuse, -0xe9, -R6.reuse ;  /* 0xffffff17d5417810 */ /* 0x140fe40007ffe806 */
[----:B------:R-:W-:-:S02]  /*10060*/  IADD3 R70, PT, PT, R213, -0xf0, -R6 ;  /* 0xffffff10d5467810 */ /* 0x000fc40007ffe806 */
[----:B------:R-:W-:Y:S02]  /*10070*/  IADD3 R29, PT, PT, R213, -0xf1, -R6 ;  /* 0xffffff0fd51d7810 */ /* 0x000fe40007ffe806 */
[----:B------:R-:W-:Y:S02]  /*10080*/  FSEL R75, R75, -INF , !P6 ;  /* 0xff8000004b4b7808 */ /* 0x000fe40007000000 */
[----:B------:R-:W-:Y:S02]  /*10090*/  ISETP.GE.AND P6, PT, R101, R191, PT ;  /* 0x000000bf6500720c */ /* 0x000fe40003fc6270 */
[-C--:B------:R-:W-:Y:S02]  /*100a0*/  ISETP.GE.AND P0, PT, R98, R192.reuse, PT ;  /* 0x000000c06200720c */ /* 0x080fe40003f06270 */
[----:B------:R-:W-:Y:S02]  /*100b0*/  FSEL R213, R143, -INF , !P1 ;  /* 0xff8000008fd57808 */ /* 0x000fe40004800000 */
[----:B------:R-:W-:-:S02]  /*100c0*/  ISETP.GE.AND P1, PT, R97, R192, PT ;  /* 0x000000c06100720c */ /* 0x000fc40003f26270 */
[----:B------:R-:W-:Y:S01]  /*100d0*/  FMNMX3.FTZ R111, R111, R35, R46, !PT ;  /* 0x000000236f6f7276 */ /* 0x000fe2000781002e */
[C---:B------:R-:W-:Y:S01]  /*100e0*/  VIADD R96, R72.reuse, 0xb1 ;  /* 0x000000b148607836 */ /* 0x040fe20000000000 */
[----:B------:R-:W-:Y:S01]  /*100f0*/  FSEL R218, R127, -INF , !P6 ;  /* 0xff8000007fda7808 */ /* 0x000fe20007000000 */
[----:B------:R-:W-:Y:S01]  /*10100*/  VIADD R95, R72, 0xb8 ;  /* 0x000000b8485f7836 */ /* 0x000fe20000000000 */
[----:B------:R-:W-:Y:S02]  /*10110*/  FSEL R132, R145, -INF , P0 ;  /* 0xff80000091847808 */ /* 0x000fe40000000000 */
[----:B------:R-:W-:Y:S02]  /*10120*/  ISETP.GE.AND P0, PT, R97, R191, PT ;  /* 0x000000bf6100720c */ /* 0x000fe40003f06270 */
[----:B------:R-:W-:Y:S02]  /*10130*/  FSEL R127, R146, -INF , P1 ;  /* 0xff800000927f7808 */ /* 0x000fe40000800000 */
[----:B------:R-:W-:Y:S01]  /*10140*/  FMNMX3.FTZ R111, R111, R39, R38, !PT ;  /* 0x000000276f6f7276 */ /* 0x000fe20007810026 */
[----:B------:R-:W-:Y:S01]  /*10150*/  VIADD R93, R72, 0xb9 ;  /* 0x000000b9485d7836 */ /* 0x000fe20000000000 */
[----:B------:R-:W-:-:S02]  /*10160*/  FSEL R127, R127, -INF , !P0 ;  /* 0xff8000007f7f7808 */ /* 0x000fc40004000000 */
[----:B------:R-:W-:Y:S02]  /*10170*/  FMNMX3.FTZ R111, R111, R47, R45, !PT ;  /* 0x0000002f6f6f7276 */ /* 0x000fe4000781002d */
[-C--:B------:R-:W-:Y:S02]  /*10180*/  ISETP.GE.AND P1, PT, R96, R192.reuse, PT ;  /* 0x000000c06000720c */ /* 0x080fe40003f26270 */
[----:B------:R-:W-:Y:S02]  /*10190*/  ISETP.GE.AND P0, PT, R95, R192, PT ;  /* 0x000000c05f00720c */ /* 0x000fe40003f06270 */
[----:B------:R-:W-:Y:S01]  /*101a0*/  FMNMX3.FTZ R111, R111, R40, R51, !PT ;  /* 0x000000286f6f7276 */ /* 0x000fe20007810033 */
[----:B------:R-:W-:Y:S01]  /*101b0*/  VIADD R92, R72, 0xc0 ;  /* 0x000000c0485c7836 */ /* 0x000fe20000000000 */
[----:B------:R-:W-:Y:S02]  /*101c0*/  IABS R65, R65 ;  /* 0x0000004100417213 */ /* 0x000fe40000000000 */
[----:B------:R-:W-:-:S02]  /*101d0*/  FSEL R126, R147, -INF , P1 ;  /* 0xff800000937e7808 */ /* 0x000fc40000800000 */
[----:B------:R-:W-:Y:S02]  /*101e0*/  FSEL R122, R150, -INF , P0 ;  /* 0xff800000967a7808 */ /* 0x000fe40000000000 */
[----:B------:R-:W-:Y:S02]  /*101f0*/  ISETP.GE.AND P1, PT, R95, R191, PT ;  /* 0x000000bf5f00720c */ /* 0x000fe40003f26270 */
[----:B------:R-:W-:Y:S02]  /*10200*/  ISETP.GE.AND P0, PT, R93, R192, PT ;  /* 0x000000c05d00720c */ /* 0x000fe40003f06270 */
[----:B------:R-:W-:Y:S02]  /*10210*/  FMNMX3.FTZ R111, R111, R50, R49, !PT ;  /* 0x000000326f6f7276 */ /* 0x000fe40007810031 */
[----:B------:R-:W-:Y:S01]  /*10220*/  I2FP.F32.S32 R65, R65 ;  /* 0x0000004100417245 */ /* 0x000fe20000201400 */
[----:B------:R-:W-:Y:S01]  /*10230*/  VIADD R90, R72, 0xc1 ;  /* 0x000000c1485a7836 */ /* 0x000fe20000000000 */
[----:B------:R-:W-:-:S02]  /*10240*/  IABS R66, R66 ;  /* 0x0000004200427213 */ /* 0x000fc40000000000 */
[----:B------:R-:W-:Y:S02]  /*10250*/  FSEL R122, R122, -INF , !P1 ;  /* 0xff8000007a7a7808 */ /* 0x000fe40004800000 */
[----:B------:R-:W-:Y:S02]  /*10260*/  FSEL R109, R155, -INF , P0 ;  /* 0xff8000009b6d7808 */ /* 0x000fe40000000000 */
[----:B------:R-:W-:Y:S02]  /*10270*/  ISETP.GE.AND P1, PT, R93, R191, PT ;  /* 0x000000bf5d00720c */ /* 0x000fe40003f26270 */
[----:B------:R-:W-:Y:S02]  /*10280*/  ISETP.GE.AND P0, PT, R92, R192, PT ;  /* 0x000000c05c00720c */ /* 0x000fe40003f06270 */
[----:B------:R-:W-:Y:S01]  /*10290*/  FMNMX3.FTZ R111, R111, R54, R53, !PT ;  /* 0x000000366f6f7276 */ /* 0x000fe20007810035 */
[----:B------:R-:W-:Y:S01]  /*102a0*/  FFMA.FTZ R65, -R188, R65, R31 ;  /* 0x00000041bc417223 */ /* 0x000fe2000001011f */
        /* <DEDUP_REMOVED lines=14> */
[----:B------:R-:W-:Y:S02]  /*10390*/  FMNMX3.FTZ R111, R111, R55, R58, !PT ;  /* 0x000000376f6f7276 */ /* 0x000fe4000781003a */
[----:B------:R-:W-:Y:S02]  /*103a0*/  ISETP.GE.AND P1, PT, R90, R191, PT ;  /* 0x000000bf5a00720c */ /* 0x000fe40003f26270 */
[----:B------:R-:W-:Y:S01]  /*103b0*/  ISETP.GE.AND P0, PT, R88, R192, PT ;  /* 0x000000c05800720c */ /* 0x000fe20003f06270 */
[----:B------:R-:W-:Y:S01]  /*103c0*/  FFMA.FTZ R197, -R188, R29, R197 ;  /* 0x0000001dbcc57223 */ /* 0x000fe200000101c5 */
[----:B------:R-:W-:-:S02]  /*103d0*/  I2FP.F32.S32 R70, R70 ;  /* 0x0000004600467245 */ /* 0x000fc40000201400 */
[----:B------:R-:W-:Y:S01]  /*103e0*/  FMNMX3.FTZ R111, R111, R57, R60, !PT ;  /* 0x000000396f6f7276 */ /* 0x000fe2000781003c */
[----:B------:R-:W-:Y:S01]  /*103f0*/  VIADD R86, R72, 0xd0 ;  /* 0x000000d048567836 */ /* 0x000fe20000000000 */
[----:B------:R-:W-:Y:S02]  /*10400*/  FSEL R30, R30, -INF , !P1 ;  /* 0xff8000001e1e7808 */ /* 0x000fe40004800000 */
[----:B------:R-:W-:Y:S02]  /*10410*/  FSEL R29, R158, -INF , P0 ;  /* 0xff8000009e1d7808 */ /* 0x000fe40000000000 */
[----:B------:R-:W-:Y:S02]  /*10420*/  ISETP.GE.AND P1, PT, R88, R191, PT ;  /* 0x000000bf5800720c */ /* 0x000fe40003f26270 */
[----:B------:R-:W-:Y:S01]  /*10430*/  ISETP.GE.AND P0, PT, R87, R192, PT ;  /* 0x000000c05700720c */ /* 0x000fe20003f06270 */
[----:B------:R-:W-:Y:S01]  /*10440*/  FFMA.FTZ R70, -R188, R70, R26 ;  /* 0x00000046bc467223 */ /* 0x000fe2000001011a */
[----:B------:R-:W-:Y:S01]  /*10450*/  FMNMX3.FTZ R111, R111, R59, R61, !PT ;  /* 0x0000003b6f6f7276 */ /* 0x000fe2000781003d */
[----:B------:R-:W-:Y:S01]  /*10460*/  VIADD R84, R72, 0xd1 ;  /* 0x000000d148547836 */ /* 0x000fe20000000000 */
[----:B------:R-:W-:-:S02]  /*10470*/  FSEL R29, R29, -INF , !P1 ;  /* 0xff8000001d1d7808 */ /* 0x000fc40004800000 */
[----:B------:R-:W-:Y:S02]  /*10480*/  FSEL R26, R163, -INF , P0 ;  /* 0xff800000a31a7808 */ /* 0x000fe40000000000 */
[----:B------:R-:W-:Y:S02]  /*10490*/  ISETP.GE.AND P1, PT, R87, R191, PT ;  /* 0x000000bf5700720c */ /* 0x000fe40003f26270 */
[----:B------:R-:W-:Y:S02]  /*104a0*/  ISETP.GE.AND P0, PT, R86, R192, PT ;  /* 0x000000c05600720c */ /* 0x000fe40003f06270 */
[----:B------:R-:W-:Y:S01]  /*104b0*/  FMNMX3.FTZ R111, R111, R62, R64, !PT ;  /* 0x0000003e6f6f7276 */ /* 0x000fe20007810040 */
[----:B------:R-:W-:Y:S01]  /*104c0*/  VIADD R83, R72, 0xd8 ;  /* 0x000000d848537836 */ /* 0x000fe20000000000 */
[----:B------:R-:W-:Y:S02]  /*104d0*/  FSEL R26, R26, -INF , !P1 ;  /* 0xff8000001a1a7808 */ /* 0x000fe40004800000 */
        /* <DEDUP_REMOVED lines=8> */
[----:B------:R-:W-:Y:S02]  /*10560*/  ISETP.GE.AND P1, PT, R84, R191, PT ;  /* 0x000000bf5400720c */ /* 0x000fe40003f26270 */
[----:B------:R-:W-:Y:S02]  /*10570*/  ISETP.GE.AND P0, PT, R83, R192, PT ;  /* 0x000000c05300720c */ /* 0x000fe40003f06270 */
[----:B------:R-:W-:Y:S01]  /*10580*/  FMNMX3.FTZ R111, R111, R77, R76, !PT ;  /* 0x0000004d6f6f7276 */ /* 0x000fe2000781004c */
[----:B------:R-:W-:Y:S01]  /*10590*/  VIADD R81, R72, 0xe0 ;  /* 0x000000e048517836 */ /* 0x000fe20000000000 */
[----:B------:R-:W-:Y:S02]  /*105a0*/  ISETP.GE.AND P6, PT, R99, R191, PT ;  /* 0x000000bf6300720c */ /* 0x000fe40003fc6270 */
[----:B------:R-:W-:Y:S02]  /*105b0*/  FSEL R106, R106, -INF , !P1 ;  /* 0xff8000006a6a7808 */ /* 0x000fe40004800000 */
[----:B------:R-:W-:-:S02]  /*105c0*/  FSEL R79, R79, -INF , P0 ;  /* 0xff8000004f4f7808 */ /* 0x000fc40000000000 */
[----:B------:R-:W-:Y:S02]  /*105d0*/  ISETP.GE.AND P1, PT, R83, R191, PT ;  /* 0x000000bf5300720c */ /* 0x000fe40003f26270 */
[----:B------:R-:W-:Y:S02]  /*105e0*/  ISETP.GE.AND P0, PT, R82, R192, PT ;  /* 0x000000c05200720c */ /* 0x000fe40003f06270 */
[----:B------:R-:W-:Y:S02]  /*105f0*/  FMNMX3.FTZ R111, R111, R75, R74, !PT ;  /* 0x0000004b6f6f7276 */ /* 0x000fe4000781004a */
[----:B------:R-:W-:Y:S01]  /*10600*/  FSEL R216, R134, -INF , !P6 ;  /* 0xff80000086d87808 */ /* 0x000fe20007000000 */
[----:B------:R-:W-:Y:S01]  /*10610*/  VIADD R80, R72, 0xe1 ;  /* 0x000000e148507836 */ /* 0x000fe20000000000 */
[----:B------:R-:W-:Y:S02]  /*10620*/  ISETP.GE.AND P6, PT, R0, R191, PT ;  /* 0x000000bf0000720c */ /* 0x000fe40003fc6270 */
[----:B------:R-:W-:-:S02]  /*10630*/  FSEL R204, R79, -INF , !P1 ;  /* 0xff8000004fcc7808 */ /* 0x000fc40004800000 */
[----:B------:R-:W-:Y:S02]  /*10640*/  FSEL R143, R194, -INF , P0 ;  /* 0xff800000c28f7808 */ /* 0x000fe40000000000 */
[-C--:B------:R-:W-:Y:S02]  /*10650*/  ISETP.GE.AND P1, PT, R82, R191.reuse, PT ;  /* 0x000000bf5200720c */ /* 0x080fe40003f26270 */
[----:B------:R-:W-:Y:S02]  /*10660*/  ISETP.GE.AND P0, PT, R81, R192, PT ;  /* 0x000000c05100720c */ /* 0x000fe40003f06270 */
[----:B------:R-:W-:Y:S02]  /*10670*/  FMNMX3.FTZ R111, R111, R218, R217, !PT ;  /* 0x000000da6f6f7276 */ /* 0x000fe400078100d9 */
[----:B------:R-:W-:Y:S01]  /*10680*/  FSEL R214, R138, -INF , !P6 ;  /* 0xff8000008ad67808 */ /* 0x000fe20007000000 */
[----:B------:R-:W-:Y:S01]  /*10690*/  VIADD R79, R72, 0xe8 ;  /* 0x000000e8484f7836 */ /* 0x000fe20000000000 */
        /* <DEDUP_REMOVED lines=8> */
[----:B------:R-:W-:Y:S01]  /*10720*/  FSEL R156, R78, -INF , !P1 ;  /* 0xff8000004e9c7808 */ /* 0x000fe20004800000 */
[----:B------:R-:W-:Y:S01]  /*10730*/  VIADD R78, R72, 0xe9 ;  /* 0x000000e9484e7836 */ /* 0x000fe20000000000 */
[----:B------:R-:W-:Y:S02]  /*10740*/  FSEL R71, R71, -INF , P0 ;  /* 0xff80000047477808 */ /* 0x000fe40000000000 */
[----:B------:R-:W-:Y:S02]  /*10750*/  FMNMX3.FTZ R111, R111, R214, R213, !PT ;  /* 0x000000d66f6f7276 */ /* 0x000fe400078100d5 */
[----:B------:R-:W-:Y:S02]  /*10760*/  ISETP.GE.AND P0, PT, R79, R192, PT ;  /* 0x000000c04f00720c */ /* 0x000fe40003f06270 */
[----:B------:R-:W-:-:S02]  /*10770*/  FSEL R126, R126, -INF , !P6 ;  /* 0xff8000007e7e7808 */ /* 0x000fc40007000000 */
[----:B------:R-:W-:Y:S02]  /*10780*/  FMNMX3.FTZ R111, R111, R132, R127, !PT ;  /* 0x000000846f6f7276 */ /* 0x000fe4000781007f */
[----:B------:R-:W-:Y:S01]  /*10790*/  FSEL R163, R66, -INF , P0 ;  /* 0xff80000042a37808 */ /* 0x000fe20000000000 */
[----:B------:R-:W-:Y:S01]  /*107a0*/  VIADD R66, R72, 0xf0 ;  /* 0x000000f048427836 */ /* 0x000fe20000000000 */
[----:B------:R-:W-:Y:S02]  /*107b0*/  ISETP.GE.AND P0, PT, R78, R192, PT ;  /* 0x000000c04e00720c */ /* 0x000fe40003f06270 */
[----:B------:R-:W-:Y:S02]  /*107c0*/  FMNMX3.FTZ R111, R111, R126, R122, !PT ;  /* 0x0000007e6f6f7276 */ /* 0x000fe4000781007a */
[----:B------:R-:W-:Y:S01]  /*107d0*/  FSEL R123, R65, -INF , P0 ;  /* 0xff800000417b7808 */ /* 0x000fe20000000000 */
[----:B------:R-:W-:Y:S01]  /*107e0*/  VIADD R65, R72, 0xf1 ;  /* 0x000000f148417836 */ /* 0x000fe20000000000 */
        /* <DEDUP_REMOVED lines=15> */
[C---:B------:R-:W-:Y:S02]  /*108e0*/  ISETP.GE.AND P3, PT, R72.reuse, R193, PT ;  /* 0x000000c14800720c */ /* 0x040fe40003f66270 */
[C---:B------:R-:W-:Y:S01]  /*108f0*/  ISETP.GE.AND P6, PT, R72.reuse, R190, PT ;  /* 0x000000be4800720c */ /* 0x040fe20003fc6270 */
[----:B------:R-:W-:Y:S01]  /*10900*/  VIADD R72, R72, 0xf9 ;  /* 0x000000f948487836 */ /* 0x000fe20000000000 */
[----:B------:R-:W-:Y:S02]  /*10910*/  FSEL R123, R123, -INF , !P1 ;  /* 0xff8000007b7b7808 */ /* 0x000fe40004800000 */
[----:B------:R-:W-:Y:S02]  /*10920*/  FSEL R71, R198, -INF , P0 ;  /* 0xff800000c6477808 */ /* 0x000fe40000000000 */
[----:B------:R-:W-:-:S02]  /*10930*/  ISETP.GE.AND P1, PT, R66, R191, PT ;  /* 0x000000bf4200720c */ /* 0x000fc40003f26270 */
[----:B------:R-:W-:Y:S02]  /*10940*/  ISETP.GE.AND P0, PT, R220, R191, PT ;  /* 0x000000bfdc00720c */ /* 0x000fe40003f06270 */
[----:B------:R-:W-:Y:S02]  /*10950*/  FMNMX3.FTZ R111, R111, R143, R156, !PT ;  /* 0x0000008f6f6f7276 */ /* 0x000fe4000781009c */
[----:B------:R-:W-:Y:S02]  /*10960*/  FSEL R94, R70, -INF , !P1 ;  /* 0xff800000465e7808 */ /* 0x000fe40004800000 */
[----:B------:R-:W-:Y:S02]  /*10970*/  FSEL R71, R71, -INF , !P0 ;  /* 0xff80000047477808 */ /* 0x000fe40004000000 */
[----:B------:R-:W-:Y:S02]  /*10980*/  IADD3 R70, PT, PT, R189, -0x81, -R6 ;  /* 0xffffff7fbd467810 */ /* 0x000fe40007ffe806 */
[----:B------:R-:W-:-:S02]  /*10990*/  ISETP.GE.AND P0, PT, R72, R192, PT ;  /* 0x000000c04800720c */ /* 0x000fc40003f06270 */
[----:B------:R-:W-:Y:S02]  /*109a0*/  ISETP.GE.AND P1, PT, R65, R191, PT ;  /* 0x000000bf4100720c */ /* 0x000fe40003f26270 */
[----:B------:R-:W-:Y:S02]  /*109b0*/  FMNMX3.FTZ R111, R111, R168, R163, !PT ;  /* 0x000000a86f6f7276 */ /* 0x000fe400078100a3 */
[----:B------:R-:W-:Y:S02]  /*109c0*/  IADD3 R105, PT, PT, R189, -0x88, -R6 ;  /* 0xffffff78bd697810 */ /* 0x000fe40007ffe806 */
[----:B------:R-:W-:Y:S02]  /*109d0*/  IABS R70, R70 ;  /* 0x0000004600467213 */ /* 0x000fe40000000000 */
[----:B------:R-:W-:Y:S02]  /*109e0*/  FSEL R107, R108, -INF , P0 ;  /* 0xff8000006c6b7808 */ /* 0x000fe40000000000 */
[----:B------:R-:W-:-:S02]  /*109f0*/  FSEL R89, R89, -INF , !P1 ;  /* 0xff80000059597808 */ /* 0x000fc40004800000 */
[----:B------:R-:W-:Y:S02]  /*10a00*/  ISETP.GE.AND P0, PT, R72, R191, PT ;  /* 0x000000bf4800720c */ /* 0x000fe40003f06270 */
[----:B------:R-:W-:Y:S02]  /*10a10*/  FMNMX3.FTZ R111, R111, R123, R94, !PT ;  /* 0x0000007b6f6f7276 */ /* 0x000fe4000781005e */
[----:B------:R-:W-:Y:S02]  /*10a20*/  IABS R105, R105 ;  /* 0x0000006900697213 */ /* 0x000fe40000000000 */
[----:B------:R-:W-:Y:S02]  /*10a30*/  I2FP.F32.S32 R108, R70 ;  /* 0x00000046006c7245 */ /* 0x000fe40000201400 */
[----:B------:R-:W-:Y:S02]  /*10a40*/  FSEL R70, R107, -INF , !P0 ;  /* 0xff8000006b467808 */ /* 0x000fe40004000000 */
[----:B------:R-:W-:-:S02]  /*10a50*/  FMNMX3.FTZ R111, R111, R89, R71, !PT ;  /* 0x000000596f6f7276 */ /* 0x000fc40007810047 */
[C---:B------:R-:W-:Y:S02]  /*10a60*/  ISETP.GE.AND P1, PT, R104.reuse, R193, PT ;  /* 0x000000c16800720c */ /* 0x040fe40003f26270 */
[----:B------:R-:W-:Y:S02]  /*10a70*/  ISETP.GE.AND P0, PT, R104, R190, PT ;  /* 0x000000be6800720c */ /* 0x000fe40003f06270 */
[----:B------:R-:W-:Y:S02]  /*10a80*/  I2FP.F32.S32 R105, R105 ;  /* 0x0000006900697245 */ /* 0x000fe40000201400 */
[----:B------:R-:W-:-:S03]  /*10a90*/  FMNMX.FTZ R104, R70, R111, !PT ;  /* 0x0000006f46687209 */ /* 0x000fc60007810000 */
[C---:B------:R-:W-:Y:S02]  /*10aa0*/  FFMA.FTZ R115, -R188.reuse, R105, R115 ;  /* 0x00000069bc737223 */ /* 0x040fe40000010173 */
[----:B------:R-:W1:Y:S01]  /*10ab0*/  SHFL.BFLY PT, R105, R104, 0x2, 0x1f ;  /* 0x0c401f0068697f89 */ /* 0x000e6200000e0000 */
[----:B------:R-:W-:Y:S01]  /*10ac0*/  FFMA.FTZ R110, -R188, R108, R110 ;  /* 0x0000006cbc6e7223 */ /* 0x000fe2000001016e */
[C-C-:B------:R-:W-:Y:S02]  /*10ad0*/  IADD3 R107, PT, PT, R189.reuse, -0x89, -R6.reuse ;  /* 0xffffff77bd6b7810 */ /* 0x140fe40007ffe806 */
[----:B------:R-:W-:Y:S02]  /*10ae0*/  IADD3 R108, PT, PT, R189, -0x90, -R6 ;  /* 0xffffff70bd6c7810 */ /* 0x000fe40007ffe806 */
[----:B------:R-:W-:Y:S02]  /*10af0*/  IABS R107, R107 ;  /* 0x0000006b006b7213 */ /* 0x000fe40000000000 */
[----:B------:R-:W-:-:S02]  /*10b00*/  IABS R108, R108 ;  /* 0x0000006c006c7213 */ /* 0x000fc40000000000 */
[----:B------:R-:W-:Y:S02]  /*10b10*/  I2FP.F32.S32 R107, R107 ;  /* 0x0000006b006b7245 */ /* 0x000fe40000201400 */
[----:B------:R-:W-:Y:S02]  /*10b20*/  I2FP.F32.S32 R108, R108 ;  /* 0x0000006c006c7245 */ /* 0x000fe40000201400 */
[----:B------:R-:W-:Y:S01]  /*10b30*/  FSEL R110, R110, -INF , P2 ;  /* 0xff8000006e6e7808 */ /* 0x000fe20001000000 */
[C---:B------:R-:W-:Y:S01]  /*10b40*/  FFMA.FTZ R107, -R188.reuse, R107, R116 ;  /* 0x0000006bbc6b7223 */ /* 0x040fe20000010174 */
[----:B------:R-:W-:Y:S01]  /*10b50*/  FSEL R115, R115, -INF , P1 ;  /* 0xff80000073737808 */ /* 0x000fe20000800000 */
[----:B------:R-:W-:Y:S01]  /*10b60*/  FFMA.FTZ R108, -R188, R108, R120 ;  /* 0x0000006cbc6c7223 */ /* 0x000fe20000010178 */
        /* <DEDUP_REMOVED lines=8> */
[C-C-:B------:R-:W-:Y:S02]  /*10bf0*/  IADD3 R103, PT, PT, R189.reuse, -0x91, -R6.reuse ;  /* 0xffffff6fbd677810 */ /* 0x140fe40007ffe806 */
[----:B------:R-:W-:Y:S02]  /*10c00*/  IADD3 R102, PT, PT, R189, -0x98, -R6 ;  /* 0xffffff68bd667810 */ /* 0x000fe40007ffe806 */
[----:B-1----:R-:W-:Y:S02]  /*10c10*/  FMNMX.FTZ R105, R104, R105, !PT ;  /* 0x0000006968697209 */ /* 0x002fe40007810000 */
[----:B------:R-:W-:Y:S02]  /*10c20*/  FSEL R194, R107, -INF , !P4 ;  /* 0xff8000006bc27808 */ /* 0x000fe40006000000 */
[----:B------:R-:W-:Y:S02]  /*10c30*/  FSEL R166, R108, -INF , !P0 ;  /* 0xff8000006ca67808 */ /* 0x000fe40004000000 */
[----:B------:R-:W-:-:S02]  /*10c40*/  ISETP.GE.AND P2, PT, R101, R193, PT ;  /* 0x000000c16500720c */ /* 0x000fc40003f46270 */
[----:B------:R-:W-:Y:S02]  /*10c50*/  IABS R103, R103 ;  /* 0x0000006700677213 */ /* 0x000fe40000000000 */
[----:B------:R-:W-:Y:S02]  /*10c60*/  IABS R102, R102 ;  /* 0x0000006600667213 */ /* 0x000fe40000000000 */
[-C--:B------:R-:W-:Y:S02]  /*10c70*/  ISETP.GE.AND P4, PT, R101, R190.reuse, PT ;  /* 0x000000be6500720c */ /* 0x080fe40003f86270 */
[C---:B------:R-:W-:Y:S02]  /*10c80*/  ISETP.GE.AND P1, PT, R100.reuse, R193, PT ;  /* 0x000000c16400720c */ /* 0x040fe40003f26270 */
[----:B------:R-:W-:Y:S02]  /*10c90*/  ISETP.GE.AND P0, PT, R100, R190, PT ;  /* 0x000000be6400720c */ /* 0x000fe40003f06270 */
[----:B------:R-:W-:Y:S01]  /*10ca0*/  IADD3 R101, PT, PT, R189, -0x99, -R6 ;  /* 0xffffff67bd657810 */ /* 0x000fe20007ffe806 */
[----:B------:R-:W1:Y:S01]  /*10cb0*/  SHFL.BFLY PT, R100, R105, 0x1, 0x1f ;  /* 0x0c201f0069647f89 */ /* 0x000e6200000e0000 */
[----:B------:R-:W-:-:S02]  /*10cc0*/  I2FP.F32.S32 R103, R103 ;  /* 0x0000006700677245 */ /* 0x000fc40000201400 */
[----:B------:R-:W-:Y:S02]  /*10cd0*/  I2FP.F32.S32 R102, R102 ;  /* 0x0000006600667245 */ /* 0x000fe40000201400 */
[----:B------:R-:W-:Y:S01]  /*10ce0*/  IABS R101, R101 ;  /* 0x0000006500657213 */ /* 0x000fe20000000000 */
[C---:B------:R-:W-:Y:S01]  /*10cf0*/  FFMA.FTZ R103, -R188.reuse, R103, R121 ;  /* 0x00000067bc677223 */ /* 0x040fe20000010179 */
[----:B------:R-:W-:Y:S01]  /*10d00*/  IADD3 R104, PT, PT, R189, -0xa0, -R6 ;  /* 0xffffff60bd687810 */ /* 0x000fe20007ffe806 */
[C---:B------:R-:W-:Y:S01]  /*10d10*/  FFMA.FTZ R102, -R188.reuse, R102, R124 ;  /* 0x00000066bc667223 */ /* 0x040fe2000001017c */
[----:B------:R-:W-:Y:S02]  /*10d20*/  I2FP.F32.S32 R101, R101 ;  /* 0x0000006500657245 */ /* 0x000fe40000201400 */
[----:B------:R-:W-:Y:S02]  /*10d30*/  IABS R104, R104 ;  /* 0x0000006800687213 */ /* 0x000fe40000000000 */
[----:B------:R-:W-:Y:S01]  /*10d40*/  FSEL R103, R103, -INF , P2 ;  /* 0xff80000067677808 */ /* 0x000fe20001000000 */
[----:B------:R-:W-:Y:S01]  /*10d50*/  FFMA.FTZ R101, -R188, R101, R125 ;  /* 0x00000065bc657223 */ /* 0x000fe2000001017d */
[----:B------:R-:W-:-:S02]  /*10d60*/  FSEL R102, R102, -INF , P1 ;  /* 0xff80000066667808 */ /* 0x000fc40000800000 */
[-C--:B------:R-:W-:Y:S02]  /*10d70*/  ISETP.GE.AND P2, PT, R99, R193.reuse, PT ;  /* 0x000000c16300720c */ /* 0x080fe40003f46270 */
[----:B------:R-:W-:Y:S02]  /*10d80*/  I2FP.F32.S32 R104, R104 ;  /* 0x0000006800687245 */ /* 0x000fe40000201400 */
[----:B------:R-:W-:Y:S02]  /*10d90*/  FSEL R158, R103, -INF , !P4 ;  /* 0xff800000679e7808 */ /* 0x000fe40006000000 */
[----:B------:R-:W-:Y:S02]  /*10da0*/  FSEL R157, R102, -INF , !P0 ;  /* 0xff800000669d7808 */ /* 0x000fe40004000000 */
[----:B------:R-:W-:Y:S02]  /*10db0*/  ISETP.GE.AND P4, PT, R99, R190, PT ;  /* 0x000000be6300720c */ /* 0x000fe40003f86270 */
[----:B------:R-:W-:-:S02]  /*10dc0*/  ISETP.GE.AND P1, PT, R28, R193, PT ;  /* 0x000000c11c00720c */ /* 0x000fc40003f26270 */
[----:B------:R-:W-:Y:S02]  /*10dd0*/  ISETP.GE.AND P0, PT, R28, R190, PT ;  /* 0x000000be1c00720c */ /* 0x000fe40003f06270 */
[----:B------:R-:W-:Y:S01]  /*10de0*/  FSEL R101, R101, -INF , P2 ;  /* 0xff80000065657808 */ /* 0x000fe20001000000 */
[----:B------:R-:W-:Y:S01]  /*10df0*/  FFMA.FTZ R104, -R188, R104, R129 ;  /* 0x00000068bc687223 */ /* 0x000fe20000010181 */
[----:B------:R-:W-:Y:S02]  /*10e00*/  IADD3 R28, PT, PT, R189, -0xa1, -R6 ;  /* 0xffffff5fbd1c7810 */ /* 0x000fe40007ffe806 */
[----:B------:R-:W-:Y:S02]  /*10e10*/  FSEL R155, R101, -INF , !P4 ;  /* 0xff800000659b7808 */ /* 0x000fe40006000000 */
[----:B------:R-:W-:Y:S02]  /*10e20*/  ISETP.GE.AND P2, PT, R0, R193, PT ;  /* 0x000000c10000720c */ /* 0x000fe40003f46270 */
[----:B------:R-:W-:-:S02]  /*10e30*/  IABS R28, R28 ;  /* 0x0000001c001c7213 */ /* 0x000fc40000000000 */
[----:B------:R-:W-:Y:S02]  /*10e40*/  ISETP.GE.AND P4, PT, R0, R190, PT ;  /* 0x000000be0000720c */ /* 0x000fe40003f86270 */
[----:B-1----:R-:W-:Y:S02]  /*10e50*/  FMNMX.FTZ R0, R105, R100, !PT ;  /* 0x0000006469007209 */ /* 0x002fe40007810000 */
[----:B------:R-:W-:Y:S02]  /*10e60*/  FSEL R104, R104, -INF , P1 ;  /* 0xff80000068687808 */ /* 0x000fe40000800000 */
[----:B------:R-:W-:Y:S02]  /*10e70*/  I2FP.F32.S32 R99, R28 ;  /* 0x0000001c00637245 */ /* 0x000fe40000201400 */
[----:B------:R-:W-:Y:S01]  /*10e80*/  FSEL R28, R48, -INF , !P5 ;  /* 0xff800000301c7808 */ /* 0x000fe20006800000 */
[----:B--2---:R-:W-:Y:S01]  /*10e90*/  FMUL.FTZ R48, R69, R0 ;  /* 0x0000000045307220 */ /* 0x004fe20000410000 */
[----:B------:R-:W-:-:S02]  /*10ea0*/  FSEL R150, R104, -INF , !P0 ;  /* 0xff80000068967808 */ /* 0x000fc40004000000 */
[----:B------:R-:W-:Y:S02]  /*10eb0*/  FSETP.NEU.FTZ.AND P0, PT, R0, -INF , PT ;  /* 0xff8000000000780b */ /* 0x000fe40003f1d000 */
[--C-:B------:R-:W-:Y:S02]  /*10ec0*/  IADD3 R100, PT, PT, R189, -0xa8, -R6.reuse ;  /* 0xffffff58bd647810 */ /* 0x100fe40007ffe806 */
[C---:B------:R-:W-:Y:S02]  /*10ed0*/  ISETP.GE.AND P1, PT, R67.reuse, R193, PT ;  /* 0x000000c14300720c */ /* 0x040fe40003f26270 */
[----:B------:R-:W-:Y:S02]  /*10ee0*/  ISETP.GE.AND P5, PT, R67, R190, PT ;  /* 0x000000be4300720c */ /* 0x000fe40003fa6270 */
[----:B------:R-:W-:Y:S02]  /*10ef0*/  IADD3 R101, PT, PT, R189, -0xa9, -R6 ;  /* 0xffffff57bd657810 */ /* 0x000fe40007ffe806 */
[----:B------:R-:W-:-:S02]  /*10f00*/  FSEL R67, R48, RZ, P0 ;  /* 0x000000ff30437208 */ /* 0x000fc40000000000 */
[----:B------:R-:W-:Y:S02]  /*10f10*/  IABS R100, R100 ;  /* 0x0000006400647213 */ /* 0x000fe40000000000 */
[----:B------:R-:W-:Y:S01]  /*10f20*/  IABS R101, R101 ;  /* 0x0000006500657213 */ /* 0x000fe20000000000 */
[-CC-:B------:R-:W-:Y:S01]  /*10f30*/  FFMA.FTZ R146, R13, R69.reuse, -R67.reuse ;  /* 0x000000450d927223 */ /* 0x180fe20000010843 */
[----:B------:R-:W-:Y:S01]  /*10f40*/  I2FP.F32.S32 R100, R100 ;  /* 0x0000006400647245 */ /* 0x000fe20000201400 */
[-CC-:B------:R-:W-:Y:S01]  /*10f50*/  FFMA.FTZ R145, R12, R69.reuse, -R67.reuse ;  /* 0x000000450c917223 */ /* 0x180fe20000010843 */
[--C-:B------:R-:W-:Y:S01]  /*10f60*/  IADD3 R13, PT, PT, R189, -0xb1, -R6.reuse ;  /* 0xffffff4fbd0d7810 */ /* 0x100fe20007ffe806 */
[----:B------:R-:W-:Y:S01]  /*10f70*/  FFMA.FTZ R129, R27, R69, -R67 ;  /* 0x000000451b817223 */ /* 0x000fe20000010843 */
[----:B------:R-:W-:Y:S02]  /*10f80*/  IADD3 R12, PT, PT, R189, -0xb0, -R6 ;  /* 0xffffff50bd0c7810 */ /* 0x000fe40007ffe806 */
[----:B------:R-:W-:-:S02]  /*10f90*/  I2FP.F32.S32 R101, R101 ;  /* 0x0000006500657245 */ /* 0x000fc40000201400 */
[----:B------:R-:W-:Y:S01]  /*10fa0*/  IADD3 R27, PT, PT, R189, -0xb8, -R6 ;  /* 0xffffff48bd1b7810 */ /* 0x000fe20007ffe806 */
[C---:B------:R-:W-:Y:S01]  /*10fb0*/  FFMA.FTZ R100, -R188.reuse, R100, R131 ;  /* 0x00000064bc647223 */ /* 0x040fe20000010183 */
[----:B------:R-:W-:Y:S01]  /*10fc0*/  IABS R13, R13 ;  /* 0x0000000d000d7213 */ /* 0x000fe20000000000 */
[C---:B------:R-:W-:Y:S01]  /*10fd0*/  FFMA.FTZ R99, -R188.reuse, R99, R128 ;  /* 0x00000063bc637223 */ /* 0x040fe20000010180 */
[----:B------:R-:W-:Y:S01]  /*10fe0*/  IABS R12, R12 ;  /* 0x0000000c000c7213 */ /* 0x000fe20000000000 */
[----:B------:R-:W-:Y:S01]  /*10ff0*/  FFMA.FTZ R101, -R188, R101, R130 ;  /* 0x00000065bc657223 */ /* 0x000fe20000010182 */
[----:B------:R-:W-:Y:S02]  /*11000*/  IABS R27, R27 ;  /* 0x0000001b001b7213 */ /* 0x000fe40000000000 */
[----:B------:R-:W-:Y:S02]  /*11010*/  ISETP.GE.AND P0, PT, R98, R193, PT ;  /* 0x000000c16200720c */ /* 0x000fe40003f06270 */
[----:B------:R-:W-:-:S02]  /*11020*/  I2FP.F32.S32 R13, R13 ;  /* 0x0000000d000d7245 */ /* 0x000fc40000201400 */
[----:B------:R-:W-:Y:S02]  /*11030*/  FSEL R100, R100, -INF , P1 ;  /* 0xff80000064647808 */ /* 0x000fe40000800000 */
        /* <DEDUP_REMOVED lines=8> */
[----:B------:R-:W-:Y:S01]  /*110c0*/  FSEL R147, R99, -INF , !P4 ;  /* 0xff80000063937808 */ /* 0x000fe20006000000 */
[----:B------:R-:W-:Y:S01]  /*110d0*/  FFMA.FTZ R134, R33, R69, -R67 ;  /* 0x0000004521867223 */ /* 0x000fe20000010843 */
[----:B------:R-:W-:Y:S01]  /*110e0*/  ISETP.GE.AND P5, PT, R96, R193, PT ;  /* 0x000000c16000720c */ /* 0x000fe20003fa6270 */
[----:B------:R-:W-:Y:S01]  /*110f0*/  FFMA.FTZ R27, -R188, R27, R142 ;  /* 0x0000001bbc1b7223 */ /* 0x000fe2000001018e */
[----:B------:R-:W-:-:S02]  /*11100*/  ISETP.GE.AND P4, PT, R97, R193, PT ;  /* 0x000000c16100720c */ /* 0x000fc40003f86270 */
[----:B------:R-:W-:Y:S02]  /*11110*/  FSEL R133, R101, -INF , !P2 ;  /* 0xff80000065857808 */ /* 0x000fe40005000000 */
[----:B------:R-:W-:Y:S02]  /*11120*/  ISETP.GE.AND P2, PT, R95, R193, PT ;  /* 0x000000c15f00720c */ /* 0x000fe40003f46270 */
[----:B------:R-:W-:Y:S02]  /*11130*/  IADD3 R33, PT, PT, R189, -0xb9, -R6 ;  /* 0xffffff47bd217810 */ /* 0x000fe40007ffe806 */
[-C--:B------:R-:W-:Y:S02]  /*11140*/  ISETP.GE.AND P0, PT, R96, R190.reuse, PT ;  /* 0x000000be6000720c */ /* 0x080fe40003f06270 */
[----:B------:R-:W-:Y:S02]  /*11150*/  FSEL R13, R13, -INF , P5 ;  /* 0xff8000000d0d7808 */ /* 0x000fe40002800000 */
[----:B------:R-:W-:-:S02]  /*11160*/  ISETP.GE.AND P1, PT, R97, R190, PT ;  /* 0x000000be6100720c */ /* 0x000fc40003f26270 */
[----:B------:R-:W-:Y:S02]  /*11170*/  FSEL R12, R12, -INF , P4 ;  /* 0xff8000000c0c7808 */ /* 0x000fe40002000000 */
[----:B------:R-:W-:Y:S02]  /*11180*/  ISETP.GE.AND P4, PT, R95, R190, PT ;  /* 0x000000be5f00720c */ /* 0x000fe40003f86270 */
[----:B------:R-:W-:Y:S02]  /*11190*/  IABS R33, R33 ;  /* 0x0000002100217213 */ /* 0x000fe40000000000 */
[----:B------:R-:W-:Y:S02]  /*111a0*/  FSEL R27, R27, -INF , P2 ;  /* 0xff8000001b1b7808 */ /* 0x000fe40001000000 */
[----:B------:R-:W-:Y:S02]  /*111b0*/  FSEL R115, R13, -INF , !P0 ;  /* 0xff8000000d737808 */ /* 0x000fe40004000000 */
[----:B------:R-:W-:-:S02]  /*111c0*/  FSEL R118, R12, -INF , !P1 ;  /* 0xff8000000c767808 */ /* 0x000fc40004800000 */
[C-C-:B------:R-:W-:Y:S02]  /*111d0*/  IADD3 R13, PT, PT, R189.reuse, -0xc1, -R6.reuse ;  /* 0xffffff3fbd0d7810 */ /* 0x140fe40007ffe806 */
[--C-:B------:R-:W-:Y:S02]  /*111e0*/  IADD3 R12, PT, PT, R189, -0xc0, -R6.reuse ;  /* 0xffffff40bd0c7810 */ /* 0x100fe40007ffe806 */
[----:B------:R-:W-:Y:S02]  /*111f0*/  I2FP.F32.S32 R33, R33 ;  /* 0x0000002100217245 */ /* 0x000fe40000201400 */
[----:B------:R-:W-:Y:S02]  /*11200*/  FSEL R112, R27, -INF , !P4 ;  /* 0xff8000001b707808 */ /* 0x000fe40006000000 */
[----:B------:R-:W-:Y:S02]  /*11210*/  IADD3 R27, PT, PT, R189, -0xc8, -R6 ;  /* 0xffffff38bd1b7810 */ /* 0x000fe40007ffe806 */
[----:B------:R-:W-:Y:S01]  /*11220*/  IABS R13, R13 ;  /* 0x0000000d000d7213 */ /* 0x000fe20000000000 */
[----:B------:R-:W-:Y:S01]  /*11230*/  FFMA.FTZ R33, -R188, R33, R141 ;  /* 0x00000021bc217223 */ /* 0x000fe2000001018d */
[----:B------:R-:W-:-:S02]  /*11240*/  IABS R12, R12 ;  /* 0x0000000c000c7213 */ /* 0x000fc40000000000 */
[----:B------:R-:W-:Y:S02]  /*11250*/  IABS R27, R27 ;  /* 0x0000001b001b7213 */ /* 0x000fe40000000000 */
[C---:B------:R-:W-:Y:S02]  /*11260*/  ISETP.GE.AND P1, PT, R93.reuse, R193, PT ;  /* 0x000000c15d00720c */ /* 0x040fe40003f26270 */
[----:B------:R-:W-:Y:S02]  /*11270*/  I2FP.F32.S32 R13, R13 ;  /* 0x0000000d000d7245 */ /* 0x000fe40000201400 */
[----:B------:R-:W-:Y:S02]  /*11280*/  I2FP.F32.S32 R12, R12 ;  /* 0x0000000c000c7245 */ /* 0x000fe40000201400 */
[----:B------:R-:W-:Y:S02]  /*11290*/  I2FP.F32.S32 R27, R27 ;  /* 0x0000001b001b7245 */ /* 0x000fe40000201400 */
[----:B------:R-:W-:-:S02]  /*112a0*/  ISETP.GE.AND P5, PT, R93, R190, PT ;  /* 0x000000be5d00720c */ /* 0x000fc40003fa6270 */
[----:B------:R-:W-:Y:S01]  /*112b0*/  FSEL R33, R33, -INF , P1 ;  /* 0xff80000021217808 */ /* 0x000fe20000800000 */
[----:B------:R-:W-:Y:S01]  /*112c0*/  FFMA.FTZ R13, -R188, R13, R208 ;  /* 0x0000000dbc0d7223 */ /* 0x000fe200000101d0 */
[-C--:B------:R-:W-:Y:S01]  /*112d0*/  ISETP.GE.AND P4, PT, R90, R193.reuse, PT ;  /* 0x000000c15a00720c */ /* 0x080fe20003f86270 */
[----:B------:R-:W-:Y:S01]  /*112e0*/  FFMA.FTZ R12, -R188, R12, R206 ;  /* 0x0000000cbc0c7223 */ /* 0x000fe200000101ce */
[----:B------:R-:W-:Y:S01]  /*112f0*/  ISETP.GE.AND P0, PT, R92, R193, PT ;  /* 0x000000c15c00720c */ /* 0x000fe20003f06270 */
[----:B------:R-:W-:Y:S01]  /*11300*/  FFMA.FTZ R27, -R188, R27, R209 ;  /* 0x0000001bbc1b7223 */ /* 0x000fe200000101d1 */
[----:B------:R-:W-:Y:S02]  /*11310*/  FSEL R108, R33, -INF , !P5 ;  /* 0xff800000216c7808 */ /* 0x000fe40006800000 */
[----:B------:R-:W-:Y:S02]  /*11320*/  ISETP.GE.AND P5, PT, R88, R193, PT ;  /* 0x000000c15800720c */ /* 0x000fe40003fa6270 */
[----:B------:R-:W-:-:S02]  /*11330*/  IADD3 R33, PT, PT, R189, -0xc9, -R6 ;  /* 0xffffff37bd217810 */ /* 0x000fc40007ffe806 */
[-C--:B------:R-:W-:Y:S02]  /*11340*/  ISETP.GE.AND P1, PT, R90, R190.reuse, PT ;  /* 0x000000be5a00720c */ /* 0x080fe40003f26270 */
[----:B------:R-:W-:Y:S02]  /*11350*/  FSEL R13, R13, -INF , P4 ;  /* 0xff8000000d0d7808 */ /* 0x000fe40002000000 */
[-C--:B------:R-:W-:Y:S02]  /*11360*/  ISETP.GE.AND P2, PT, R92, R190.reuse, PT ;  /* 0x000000be5c00720c */ /* 0x080fe40003f46270 */
[----:B------:R-:W-:Y:S02]  /*11370*/  FSEL R12, R12, -INF , P0 ;  /* 0xff8000000c0c7808 */ /* 0x000fe40000000000 */
[----:B------:R-:W-:Y:S02]  /*11380*/  ISETP.GE.AND P0, PT, R88, R190, PT ;  /* 0x000000be5800720c */ /* 0x000fe40003f06270 */
[----:B------:R-:W-:-:S02]  /*11390*/  IABS R33, R33 ;  /* 0x0000002100217213 */ /* 0x000fc40000000000 */
[----:B------:R-:W-:Y:S02]  /*113a0*/  FSEL R27, R27, -INF , P5 ;  /* 0xff8000001b1b7808 */ /* 0x000fe40002800000 */
[----:B------:R-:W-:Y:S02]  /*113b0*/  FSEL R104, R13, -INF , !P1 ;  /* 0xff8000000d687808 */ /* 0x000fe40004800000 */
[----:B------:R-:W-:Y:S02]  /*113c0*/  FSEL R105, R12, -INF , !P2 ;  /* 0xff8000000c697808 */ /* 0x000fe40005000000 */
[C-C-:B------:R-:W-:Y:S02]  /*113d0*/  IADD3 R13, PT, PT, R189.reuse, -0xd1, -R6.reuse ;  /* 0xffffff2fbd0d7810 */ /* 0x140fe40007ffe806 */
[----:B------:R-:W-:Y:S02]  /*113e0*/  IADD3 R12, PT, PT, R189, -0xd0, -R6 ;  /* 0xffffff30bd0c7810 */ /* 0x000fe40007ffe806 */
[----:B------:R-:W-:-:S02]  /*113f0*/  I2FP.F32.S32 R33, R33 ;  /* 0x0000002100217245 */ /* 0x000fc40000201400 */
[----:B------:R-:W-:Y:S02]  /*11400*/  FSEL R100, R27, -INF , !P0 ;  /* 0xff8000001b647808 */ /* 0x000fe40004000000 */
[----:B------:R-:W-:Y:S02]  /*11410*/  IADD3 R27, PT, PT, R189, -0xd8, -R6 ;  /* 0xffffff28bd1b7810 */ /* 0x000fe40007ffe806 */
[----:B------:R-:W-:Y:S01]  /*11420*/  IABS R13, R13 ;  /* 0x0000000d000d7213 */ /* 0x000fe20000000000 */
[----:B------:R-:W-:Y:S01]  /*11430*/  FFMA.FTZ R33, -R188, R33, R210 ;  /* 0x00000021bc217223 */ /* 0x000fe200000101d2 */
[----:B------:R-:W-:Y:S02]  /*11440*/  IABS R12, R12 ;  /* 0x0000000c000c7213 */ /* 0x000fe40000000000 */
[----:B------:R-:W-:Y:S02]  /*11450*/  IABS R27, R27 ;  /* 0x0000001b001b7213 */ /* 0x000fe40000000000 */
[----:B------:R-:W-:-:S02]  /*11460*/  ISETP.GE.AND P2, PT, R87, R193, PT ;  /* 0x000000c15700720c */ /* 0x000fc40003f46270 */
[----:B------:R-:W-:Y:S02]  /*11470*/  I2FP.F32.S32 R13, R13 ;  /* 0x0000000d000d7245 */ /* 0x000fe40000201400 */
[----:B------:R-:W-:Y:S02]  /*11480*/  I2FP.F32.S32 R12, R12 ;  /* 0x0000000c000c7245 */ /* 0x000fe40000201400 */
[----:B------:R-:W-:Y:S02]  /*11490*/  I2FP.F32.S32 R27, R27 ;  /* 0x0000001b001b7245 */ /* 0x000fe40000201400 */
[----:B------:R-:W-:Y:S02]  /*114a0*/  ISETP.GE.AND P4, PT, R87, R190, PT ;  /* 0x000000be5700720c */ /* 0x000fe40003f86270 */
[----:B------:R-:W-:Y:S01]  /*114b0*/  FSEL R33, R33, -INF , P2 ;  /* 0xff80000021217808 */ /* 0x000fe20001000000 */
[----:B------:R-:W-:Y:S01]  /*114c0*/  FFMA.FTZ R13, -R188, R13, R211 ;  /* 0x0000000dbc0d7223 */ /* 0x000fe200000101d3 */
[-C--:B------:R-:W-:Y:S01]  /*114d0*/  ISETP.GE.AND P0, PT, R84, R193.reuse, PT ;  /* 0x000000c15400720c */ /* 0x080fe20003f06270 */
[----:B------:R-:W-:Y:S01]  /*114e0*/  FFMA.FTZ R12, -R188, R12, R212 ;  /* 0x0000000cbc0c7223 */ /* 0x000fe200000101d4 */
[----:B------:R-:W-:Y:S01]  /*114f0*/  ISETP.GE.AND P1, PT, R86, R193, PT ;  /* 0x000000c15600720c */ /* 0x000fe20003f26270 */
[C---:B------:R-:W-:Y:S01]  /*11500*/  FFMA.FTZ R20, -R188.reuse, R27, R20 ;  /* 0x0000001bbc147223 */ /* 0x040fe20000010114 */
[----:B------:R-:W-:Y:S01]  /*11510*/  FSEL R97, R33, -INF , !P4 ;  /* 0xff80000021617808 */ /* 0x000fe20006000000 */
[----:B------:R-:W-:Y:S01]  /*11520*/  FFMA.FTZ R2, -R188, R7, R2 ;  /* 0x00000007bc027223 */ /* 0x000fe20000010102 */
[----:B------:R-:W-:-:S02]  /*11530*/  ISETP.GE.AND P4, PT, R83, R193, PT ;  /* 0x000000c15300720c */ /* 0x000fc40003f86270 */
[----:B------:R-:W-:Y:S02]  /*11540*/  IADD3 R7, PT, PT, R189, -0xe0, -R6 ;  /* 0xffffff20bd077810 */ /* 0x000fe40007ffe806 */
[-C--:B------:R-:W-:Y:S02]  /*11550*/  ISETP.GE.AND P2, PT, R84, R190.reuse, PT ;  /* 0x000000be5400720c */ /* 0x080fe40003f46270 */
[----:B------:R-:W-:Y:S02]  /*11560*/  FSEL R13, R13, -INF , P0 ;  /* 0xff8000000d0d7808 */ /* 0x000fe40000000000 */
[----:B------:R-:W-:Y:S02]  /*11570*/  FSEL R12, R12, -INF , P1 ;  /* 0xff8000000c0c7808 */ /* 0x000fe40000800000 */
[----:B------:R-:W-:Y:S02]  /*11580*/  ISETP.GE.AND P1, PT, R83, R190, PT ;  /* 0x000000be5300720c */ /* 0x000fe40003f26270 */
[----:B------:R-:W-:-:S02]  /*11590*/  FSEL R20, R20, -INF , P4 ;  /* 0xff80000014147808 */ /* 0x000fc40002000000 */
[----:B------:R-:W-:Y:S02]  /*115a0*/  IABS R7, R7 ;  /* 0x0000000700077213 */ /* 0x000fe40000000000 */
[----:B------:R-:W-:Y:S02]  /*115b0*/  FSEL R84, R13, -INF , !P2 ;  /* 0xff8000000d547808 */ /* 0x000fe40005000000 */
[----:B------:R-:W-:Y:S02]  /*115c0*/  FSEL R2, R2, -INF , P3 ;  /* 0xff80000002027808 */ /* 0x000fe40001800000 */
[----:B------:R-:W-:Y:S02]  /*115d0*/  IADD3 R33, PT, PT, R189, -0xd9, -R6 ;  /* 0xffffff27bd217810 */ /* 0x000fe40007ffe806 */
[C---:B------:R-:W-:Y:S02]  /*115e0*/  ISETP.GE.AND P2, PT, R81.reuse, R193, PT ;  /* 0x000000c15100720c */ /* 0x040fe40003f46270 */
[----:B------:R-:W-:-:S02]  /*115f0*/  ISETP.GE.AND P4, PT, R81, R190, PT ;  /* 0x000000be5100720c */ /* 0x000fc40003f86270 */
[----:B------:R-:W-:Y:S02]  /*11600*/  FSEL R81, R20, -INF , !P1 ;  /* 0xff80000014517808 */ /* 0x000fe40004800000 */
[----:B------:R-:W-:Y:S02]  /*11610*/  I2FP.F32.S32 R20, R7 ;  /* 0x0000000700147245 */ /* 0x000fe40000201400 */
[----:B------:R-:W-:Y:S02]  /*11620*/  FSEL R7, R2, -INF , !P6 ;  /* 0xff80000002077808 */ /* 0x000fe40007000000 */
[----:B------:R-:W-:Y:S02]  /*11630*/  IABS R33, R33 ;  /* 0x0000002100217213 */ /* 0x000fe40000000000 */
[----:B------:R-:W-:Y:S02]  /*11640*/  FMNMX3.FTZ R2, R7, R4, R28, !PT ;  /* 0x0000000407027276 */ /* 0x000fe4000781001c */
[----:B------:R-:W-:-:S02]  /*11650*/  ISETP.GE.AND P5, PT, R86, R190, PT ;  /* 0x000000be5600720c */ /* 0x000fc40003fa6270 */
[----:B------:R-:W-:Y:S02]  /*11660*/  I2FP.F32.S32 R33, R33 ;  /* 0x0000002100217245 */ /* 0x000fe40000201400 */
[----:B------:R-:W-:Y:S02]  /*11670*/  FMNMX3.FTZ R2, R2, R11, R9, !PT ;  /* 0x0000000b02027276 */ /* 0x000fe40007810009 */
[----:B------:R-:W-:Y:S01]  /*11680*/  FSEL R87, R12, -INF , !P5 ;  /* 0xff8000000c577808 */ /* 0x000fe20006800000 */
[----:B------:R-:W-:Y:S01]  /*11690*/  FFMA.FTZ R12, -R188, R33, R21 ;  /* 0x00000021bc0c7223 */ /* 0x000fe20000010115 */
[----:B------:R-:W-:Y:S02]  /*116a0*/  ISETP.GE.AND P5, PT, R82, R193, PT ;  /* 0x000000c15200720c */ /* 0x000fe40003fa6270 */
[----:B------:R-:W-:Y:S02]  /*116b0*/  FMNMX3.FTZ R2, R2, R10, R8, !PT ;  /* 0x0000000a02027276 */ /* 0x000fe40007810008 */
[----:B------:R-:W-:-:S02]  /*116c0*/  ISETP.GE.AND P0, PT, R82, R190, PT ;  /* 0x000000be5200720c */ /* 0x000fc40003f06270 */
[----:B------:R-:W-:Y:S02]  /*116d0*/  FSEL R12, R12, -INF , P5 ;  /* 0xff8000000c0c7808 */ /* 0x000fe40002800000 */
[----:B------:R-:W-:Y:S02]  /*116e0*/  FMNMX3.FTZ R2, R2, R24, R32, !PT ;  /* 0x0000001802027276 */ /* 0x000fe40007810020 */
[C---:B------:R-:W-:Y:S02]  /*116f0*/  ISETP.GE.AND P1, PT, R80.reuse, R193, PT ;  /* 0x000000c15000720c */ /* 0x040fe40003f26270 */
[----:B------:R-:W-:Y:S02]  /*11700*/  ISETP.GE.AND P5, PT, R80, R190, PT ;  /* 0x000000be5000720c */ /* 0x000fe40003fa6270 */
[----:B------:R-:W-:Y:S02]  /*11710*/  FSEL R80, R12, -INF , !P0 ;  /* 0xff8000000c507808 */ /* 0x000fe40004000000 */
[----:B------:R-:W-:-:S02]  /*11720*/  FMNMX3.FTZ R12, R2, R207, R205, !PT ;  /* 0x000000cf020c7276 */ /* 0x000fc400078100cd */
[----:B------:R-:W-:Y:S02]  /*11730*/  IADD3 R13, PT, PT, R189, -0xe1, -R6 ;  /* 0xffffff1fbd0d7810 */ /* 0x000fe40007ffe806 */
[----:B------:R-:W-:Y:S02]  /*11740*/  FMNMX3.FTZ R12, R12, R154, R140, !PT ;  /* 0x0000009a0c0c7276 */ /* 0x000fe4000781008c */
[----:B------:R-:W-:Y:S02]  /*11750*/  IABS R13, R13 ;  /* 0x0000000d000d7213 */ /* 0x000fe40000000000 */
[----:B------:R-:W-:Y:S02]  /*11760*/  FMNMX3.FTZ R12, R12, R139, R137, !PT ;  /* 0x0000008b0c0c7276 */ /* 0x000fe40007810089 */
[----:B------:R-:W-:Y:S02]  /*11770*/  I2FP.F32.S32 R13, R13 ;  /* 0x0000000d000d7245 */ /* 0x000fe40000201400 */
[----:B------:R-:W-:-:S03]  /*11780*/  FMNMX3.FTZ R12, R12, R144, R153, !PT ;  /* 0x000000900c0c7276 */ /* 0x000fc60007810099 */
[----:B------:R-:W-:Y:S01]  /*11790*/  FFMA.FTZ R13, -R188, R13, R16 ;  /* 0x0000000dbc0d7223 */ /* 0x000fe20000010110 */
[----:B------:R-:W-:Y:S02]  /*117a0*/  FMNMX3.FTZ R12, R12, R152, R151, !PT ;  /* 0x000000980c0c7276 */ /* 0x000fe40007810097 */
[----:B------:R-:W-:Y:S02]  /*117b0*/  IADD3 R16, PT, PT, R189, -0xe8, -R6 ;  /* 0xffffff18bd107810 */ /* 0x000fe40007ffe806 */
[----:B------:R-:W-:Y:S02]  /*117c0*/  FMNMX3.FTZ R12, R12, R119, R160, !PT ;  /* 0x000000770c0c7276 */ /* 0x000fe400078100a0 */
[----:B------:R-:W-:Y:S02]  /*117d0*/  IABS R16, R16 ;  /* 0x0000001000107213 */ /* 0x000fe40000000000 */
[----:B------:R-:W-:Y:S02]  /*117e0*/  FMNMX3.FTZ R12, R12, R159, R161, !PT ;  /* 0x0000009f0c0c7276 */ /* 0x000fe400078100a1 */
[----:B------:R-:W-:-:S02]  /*117f0*/  I2FP.F32.S32 R16, R16 ;  /* 0x0000001000107245 */ /* 0x000fc40000201400 */
[----:B------:R-:W-:Y:S01]  /*11800*/  FMNMX3.FTZ R12, R12, R162, R177, !PT ;  /* 0x000000a20c0c7276 */ /* 0x000fe200078100b1 */
[C---:B------:R-:W-:Y:S02]  /*11810*/  FFMA.FTZ R20, -R188.reuse, R20, R22 ;  /* 0x00000014bc147223 */ /* 0x040fe40000010116 */
[----:B------:R-:W-:Y:S01]  /*11820*/  FFMA.FTZ R18, -R188, R16, R18 ;  /* 0x00000010bc127223 */ /* 0x000fe20000010112 */
[----:B------:R-:W-:Y:S02]  /*11830*/  FMNMX3.FTZ R16, R12, R169, R195, !PT ;  /* 0x000000a90c107276 */ /* 0x000fe400078100c3 */
[----:B------:R-:W-:Y:S02]  /*11840*/  FSEL R20, R20, -INF , P2 ;  /* 0xff80000014147808 */ /* 0x000fe40001000000 */
[----:B------:R-:W-:Y:S02]  /*11850*/  FMNMX3.FTZ R16, R16, R196, R200, !PT ;  /* 0x000000c410107276 */ /* 0x000fe400078100c8 */
[----:B------:R-:W-:-:S02]  /*11860*/  ISETP.GE.AND P0, PT, R78, R193, PT ;  /* 0x000000c14e00720c */ /* 0x000fc40003f06270 */
[----:B------:R-:W-:Y:S02]  /*11870*/  ISETP.GE.AND P2, PT, R78, R190, PT ;  /* 0x000000be4e00720c */ /* 0x000fe40003f46270 */
[----:B------:R-:W-:Y:S02]  /*11880*/  FSEL R78, R13, -INF , P1 ;  /* 0xff8000000d4e7808 */ /* 0x000fe40000800000 */
[----:B------:R-:W-:Y:S02]  /*11890*/  FMNMX3.FTZ R16, R16, R199, R201, !PT ;  /* 0x000000c710107276 */ /* 0x000fe400078100c9 */
[----:B------:R-:W-:Y:S02]  /*118a0*/  IADD3 R13, PT, PT, R189, -0xe9, -R6 ;  /* 0xffffff17bd0d7810 */ /* 0x000fe40007ffe806 */
[----:B------:R-:W-:Y:S02]  /*118b0*/  FMNMX3.FTZ R16, R16, R203, R202, !PT ;  /* 0x000000cb10107276 */ /* 0x000fe400078100ca */
[----:B------:R-:W-:-:S02]  /*118c0*/  IABS R13, R13 ;  /* 0x0000000d000d7213 */ /* 0x000fc40000000000 */
[----:B------:R-:W-:Y:S02]  /*118d0*/  IADD3 R2, PT, PT, R189, -0xf0, -R6 ;  /* 0xffffff10bd027810 */ /* 0x000fe40007ffe806 */
[C---:B------:R-:W-:Y:S02]  /*118e0*/  ISETP.GE.AND P3, PT, R79.reuse, R193, PT ;  /* 0x000000c14f00720c */ /* 0x040fe40003f66270 */
[----:B------:R-:W-:Y:S02]  /*118f0*/  ISETP.GE.AND P6, PT, R79, R190, PT ;  /* 0x000000be4f00720c */ /* 0x000fe40003fc6270 */
[----:B------:R-:W-:Y:S02]  /*11900*/  FSEL R79, R20, -INF , !P4 ;  /* 0xff800000144f7808 */ /* 0x000fe40006000000 */
[----:B------:R-:W-:Y:S02]  /*11910*/  FMNMX3.FTZ R20, R16, R198, R197, !PT ;  /* 0x000000c610147276 */ /* 0x000fe400078100c5 */
[----:B------:R-:W-:-:S02]  /*11920*/  I2FP.F32.S32 R13, R13 ;  /* 0x0000000d000d7245 */ /* 0x000fc40000201400 */
[----:B------:R-:W-:Y:S02]  /*11930*/  IABS R2, R2 ;  /* 0x0000000200027213 */ /* 0x000fe40000000000 */
[----:B------:R-:W-:Y:S01]  /*11940*/  FMNMX3.FTZ R20, R20, R194, R166, !PT ;  /* 0x000000c214147276 */ /* 0x000fe200078100a6 */
[----:B------:R-:W-:Y:S01]  /*11950*/  FFMA.FTZ R13, -R188, R13, R17 ;  /* 0x0000000dbc0d7223 */ /* 0x000fe20000010111 */
[----:B------:R-:W-:Y:S02]  /*11960*/  I2FP.F32.S32 R12, R2 ;  /* 0x00000002000c7245 */ /* 0x000fe40000201400 */
[----:B------:R-:W-:Y:S02]  /*11970*/  FSEL R2, R18, -INF , P3 ;  /* 0xff80000012027808 */ /* 0x000fe40001800000 */
[C-C-:B------:R-:W-:Y:S02]  /*11980*/  IADD3 R16, PT, PT, R189.reuse, -0xf1, -R6.reuse ;  /* 0xffffff0fbd107810 */ /* 0x140fe40007ffe806 */
[----:B------:R-:W-:-:S02]  /*11990*/  IADD3 R17, PT, PT, R189, -0xf8, -R6 ;  /* 0xffffff08bd117810 */ /* 0x000fc40007ffe806 */
[----:B------:R-:W-:Y:S02]  /*119a0*/  IADD3 R18, PT, PT, R189, -0xf9, -R6 ;  /* 0xffffff07bd127810 */ /* 0x000fe40007ffe806 */
[----:B------:R-:W-:-:S04]  /*119b0*/  FMNMX3.FTZ R6, R20, R158, R157, !PT ;  /* 0x0000009e14067276 */ /* 0x000fc8000781009d */
[----:B------:R-:W-:-:S04]  /*119c0*/  FMNMX3.FTZ R6, R6, R155, R150, !PT ;  /* 0x0000009b06067276 */ /* 0x000fc80007810096 */
[----:B------:R-:W-:-:S04]  /*119d0*/  FMNMX3.FTZ R6, R6, R147, R136, !PT ;  /* 0x0000009306067276 */ /* 0x000fc80007810088 */
[----:B------:R-:W-:-:S04]  /*119e0*/  FMNMX3.FTZ R6, R6, R133, R118, !PT ;  /* 0x0000008506067276 */ /* 0x000fc80007810076 */
[----:B------:R-:W-:-:S04]  /*119f0*/  FMNMX3.FTZ R6, R6, R115, R112, !PT ;  /* 0x0000007306067276 */ /* 0x000fc80007810070 */
[----:B------:R-:W-:Y:S02]  /*11a00*/  FMNMX3.FTZ R6, R6, R108, R105, !PT ;  /* 0x0000006c06067276 */ /* 0x000fe40007810069 */
[----:B------:R-:W-:Y:S02]  /*11a10*/  IABS R16, R16 ;  /* 0x0000001000107213 */ /* 0x000fe40000000000 */
[----:B------:R-:W-:Y:S02]  /*11a20*/  FMNMX3.FTZ R6, R6, R104, R100, !PT ;  /* 0x0000006806067276 */ /* 0x000fe40007810064 */
[----:B------:R-:W-:Y:S02]  /*11a30*/  IABS R17, R17 ;  /* 0x0000001100117213 */ /* 0x000fe40000000000 */
[----:B------:R-:W-:Y:S02]  /*11a40*/  FMNMX3.FTZ R6, R6, R97, R87, !PT ;  /* 0x0000006106067276 */ /* 0x000fe40007810057 */
[----:B------:R-:W-:-:S02]  /*11a50*/  IABS R18, R18 ;  /* 0x0000001200127213 */ /* 0x000fc40000000000 */
[----:B------:R-:W-:Y:S01]  /*11a60*/  I2FP.F32.S32 R16, R16 ;  /* 0x0000001000107245 */ /* 0x000fe20000201400 */
[----:B------:R-:W-:Y:S01]  /*11a70*/  FFMA.FTZ R12, -R188, R12, R25 ;  /* 0x0000000cbc0c7223 */ /* 0x000fe20000010119 */
[----:B------:R-:W-:Y:S01]  /*11a80*/  I2FP.F32.S32 R17, R17 ;  /* 0x0000001100117245 */ /* 0x000fe20000201400 */
[----:B------:R-:W-:Y:S01]  /*11a90*/  FFMA.FTZ R83, R61, R69, -R67 ;  /* 0x000000453d537223 */ /* 0x000fe20000010843 */
[----:B------:R-:W-:Y:S02]  /*11aa0*/  ISETP.GE.AND P4, PT, R66, R193, PT ;  /* 0x000000c14200720c */ /* 0x000fe40003f86270 */
[----:B------:R-:W-:Y:S01]  /*11ab0*/  FMNMX3.FTZ R6, R6, R84, R81, !PT ;  /* 0x0000005406067276 */ /* 0x000fe20007810051 */
[-CC-:B------:R-:W-:Y:S01]  /*11ac0*/  FFMA.FTZ R63, R63, R69.reuse, -R67.reuse ;  /* 0x000000453f3f7223 */ /* 0x180fe20000010843 */
[----:B------:R-:W-:Y:S01]  /*11ad0*/  I2FP.F32.S32 R18, R18 ;  /* 0x0000001200127245 */ /* 0x000fe20000201400 */
[----:B------:R-:W-:Y:S01]  /*11ae0*/  FFMA.FTZ R61, R77, R69, -R67 ;  /* 0x000000454d3d7223 */ /* 0x000fe20000010843 */
[----:B------:R-:W-:Y:S01]  /*11af0*/  FSEL R78, R78, -INF , !P5 ;  /* 0xff8000004e4e7808 */ /* 0x000fe20006800000 */
[C---:B------:R-:W-:Y:S01]  /*11b00*/  FFMA.FTZ R16, -R188.reuse, R16, R19 ;  /* 0x00000010bc107223 */ /* 0x040fe20000010113 */
[----:B------:R-:W-:Y:S01]  /*11b10*/  ISETP.GE.AND P5, PT, R65, R193, PT ;  /* 0x000000c14100720c */ /* 0x000fe20003fa6270 */
[----:B------:R-:W-:Y:S01]  /*11b20*/  FFMA.FTZ R17, -R188, R17, R23 ;  /* 0x00000011bc117223 */ /* 0x000fe20000010117 */
[----:B------:R-:W-:-:S02]  /*11b30*/  FSEL R13, R13, -INF , P0 ;  /* 0xff8000000d0d7808 */ /* 0x000fc40000000000 */
[----:B------:R-:W-:Y:S02]  /*11b40*/  FSEL R77, R2, -INF , !P6 ;  /* 0xff800000024d7808 */ /* 0x000fe40007000000 */
[----:B------:R-:W-:Y:S02]  /*11b50*/  ISETP.GE.AND P1, PT, R66, R190, PT ;  /* 0x000000be4200720c */ /* 0x000fe40003f26270 */
[----:B------:R-:W-:Y:S02]  /*11b60*/  ISETP.GE.AND P0, PT, R220, R193, PT ;  /* 0x000000c1dc00720c */ /* 0x000fe40003f06270 */
[----:B------:R-:W-:Y:S02]  /*11b70*/  FSEL R12, R12, -INF , P4 ;  /* 0xff8000000c0c7808 */ /* 0x000fe40002000000 */
[----:B------:R-:W-:Y:S01]  /*11b80*/  FMNMX3.FTZ R2, R6, R80, R79, !PT ;  /* 0x0000005006027276 */ /* 0x000fe2000781004f */
[-CC-:B------:R-:W-:Y:S01]  /*11b90*/  FFMA.FTZ R88, R60, R69.reuse, -R67.reuse ;  /* 0x000000453c587223 */ /* 0x180fe20000010843 */
[----:B------:R-:W-:Y:S01]  /*11ba0*/  ISETP.GE.AND P3, PT, R65, R190, PT ;  /* 0x000000be4100720c */ /* 0x000fe20003f66270 */
[-C--:B------:R-:W-:Y:S01]  /*11bb0*/  FFMA.FTZ R86, R59, R69.reuse, -R67 ;  /* 0x000000453b567223 */ /* 0x080fe20000010843 */
[----:B------:R1:W-:Y:S01]  /*11bc0*/  MUFU.EX2 R65, R63 ;  /* 0x0000003f00417308 */ /* 0x0003e20000000800 */
[----:B------:R-:W-:Y:S01]  /*11bd0*/  FFMA.FTZ R18, -R188, R18, R5 ;  /* 0x00000012bc127223 */ /* 0x000fe20000010105 */
[-CC-:B------:R-:W-:Y:S01]  /*11be0*/  FFMA.FTZ R60, R76, R69.reuse, -R67.reuse ;  /* 0x000000454c3c7223 */ /* 0x180fe20000010843 */
[----:B------:R-:W-:Y:S01]  /*11bf0*/  FSEL R5, R16, -INF , P5 ;  /* 0xff80000010057808 */ /* 0x000fe20002800000 */
[----:B------:R-:W-:Y:S01]  /*11c00*/  FFMA.FTZ R59, R75, R69, -R67 ;  /* 0x000000454b3b7223 */ /* 0x000fe20000010843 */
[----:B------:R-:W-:-:S02]  /*11c10*/  ISETP.GE.AND P4, PT, R220, R190, PT ;  /* 0x000000bedc00720c */ /* 0x000fc40003f86270 */
[----:B------:R-:W-:Y:S02]  /*11c20*/  ISETP.GE.AND P5, PT, R72, R193, PT ;  /* 0x000000c14800720c */ /* 0x000fe40003fa6270 */
[----:B------:R-:W-:Y:S02]  /*11c30*/  FSEL R76, R13, -INF , !P2 ;  /* 0xff8000000d4c7808 */ /* 0x000fe40005000000 */
[----:B------:R-:W-:Y:S02]  /*11c40*/  FSEL R75, R12, -INF , !P1 ;  /* 0xff8000000c4b7808 */ /* 0x000fe40004800000 */
[----:B------:R-:W-:Y:S01]  /*11c50*/  FMNMX3.FTZ R2, R2, R78, R77, !PT ;  /* 0x0000004e02027276 */ /* 0x000fe2000781004d */
[-CC-:B------:R-:W-:Y:S01]  /*11c60*/  FFMA.FTZ R92, R58, R69.reuse, -R67.reuse ;  /* 0x000000453a5c7223 */ /* 0x180fe20000010843 */
[-CC-:B-1----:R-:W-:Y:S01]  /*11c70*/  FFMA.FTZ R63, R73, R69.reuse, -R67.reuse ;  /* 0x00000045493f7223 */ /* 0x182fe20000010843 */
[----:B------:R-:W-:Y:S01]  /*11c80*/  FSEL R73, R17, -INF , P0 ;  /* 0xff80000011497808 */ /* 0x000fe20000000000 */
        /* <DEDUP_REMOVED lines=13> */
[-CC-:B------:R-:W-:Y:S01]  /*11d60*/  FFMA.FTZ R66, R64, R69.reuse, -R67.reuse ;  /* 0x0000004540427223 */ /* 0x180fe20000010843 */
[-CC-:B------:R-:W-:Y:S01]  /*11d70*/  FFMA.FTZ R64, R68, R69.reuse, -R67.reuse ;  /* 0x0000004544407223 */ /* 0x180fe20000010843 */
[----:B------:R-:W-:Y:S01]  /*11d80*/  UMOV UR7, 0x400 ;  /* 0x0000040000077882 */ /* 0x000fe20000000000 */
[-C--:B------:R-:W-:Y:S01]  /*11d90*/  FFMA.FTZ R128, R37, R69.reuse, -R67 ;  /* 0x0000004525807223 */ /* 0x080fe20000010843 */
[----:B--2---:R-:W-:Y:S01]  /*11da0*/  ULEA UR6, UR6, UR7, 0x18 ;  /* 0x0000000706067291 */ /* 0x004fe2000f8ec0ff */
[----:B------:R-:W-:Y:S01]  /*11db0*/  LOP3.LUT R37, R85, 0x120, R15, 0xf8, !PT ;  /* 0x0000012055257812 */ /* 0x000fe200078ef80f */
[-CC-:B------:R-:W-:Y:S01]  /*11dc0*/  FFMA.FTZ R111, R47, R69.reuse, -R67.reuse ;  /* 0x000000452f6f7223 */ /* 0x180fe20000010843 */
[-CC-:B------:R-:W-:Y:S01]  /*11dd0*/  FFMA.FTZ R47, R109, R69.reuse, -R67.reuse ;  /* 0x000000456d2f7223 */ /* 0x180fe20000010843 */
[-CC-:B------:R-:W-:Y:S02]  /*11de0*/  FFMA.FTZ R110, R45, R69.reuse, -R67.reuse ;  /* 0x000000452d6e7223 */ /* 0x180fe40000010843 */
[----:B------:R-:W-:Y:S01]  /*11df0*/  LEA R37, R37, UR6, 0x1 ;  /* 0x0000000625257c11 */ /* 0x000fe2000f8e08ff */
[-CC-:B------:R-:W-:Y:S01]  /*11e00*/  FFMA.FTZ R125, R36, R69.reuse, -R67.reuse ;  /* 0x00000045247d7223 */ /* 0x180fe20000010843 */
[--C-:B------:R-:W-:Y:S01]  /*11e10*/  FFMA.FTZ R103, R51, R69, -R67.reuse ;  /* 0x0000004533677223 */ /* 0x100fe20000010843 */
[----:B-1----:R-:W-:Y:S01]  /*11e20*/  FMNMX.FTZ R2, R2, R5, !PT ;  /* 0x0000000502027209 */ /* 0x002fe20007810000 */
[----:B------:R-:W-:Y:S01]  /*11e30*/  FFMA.FTZ R138, R34, R69, -R67 ;  /* 0x00000045228a7223 */ /* 0x000fe20000010843 */
[----:B------:R-:W-:Y:S01]  /*11e40*/  MUFU.EX2 R146, R146 ;  /* 0x0000009200927308 */ /* 0x000fe20000000800 */
[----:B------:R-:W-:Y:S01]  /*11e50*/  LDSM.16.MT88.4 R16, [R37+0x5400] ;  /* 0x005400002510783b */ /* 0x000fe20000004200 */
[----:B------:R-:W-:Y:S01]  /*11e60*/  FSETP.NEU.FTZ.AND P0, PT, R2, -INF , PT ;  /* 0xff8000000200780b */ /* 0x000fe20003f1d000 */
[----:B------:R-:W-:-:S05]  /*11e70*/  FMUL.FTZ R68, R69, R2 ;  /* 0x0000000245447220 */ /* 0x000fca0000410000 */
[----:B------:R-:W-:Y:S02]  /*11e80*/  FSEL R68, R68, RZ, P0 ;  /* 0x000000ff44447208 */ /* 0x000fe40000000000 */
[----:B------:R-:W-:-:S03]  /*11e90*/  LOP3.LUT P0, R109, R167, 0x4, RZ, 0xc0, !PT ;  /* 0x00000004a76d7812 */ /* 0x000fc6000780c0ff */
[-CC-:B------:R-:W-:Y:S01]  /*11ea0*/  FFMA.FTZ R142, R7, R69.reuse, -R68.reuse ;  /* 0x00000045078e7223 */ /* 0x180fe20000010844 */
[----:B------:R-:W-:Y:S01]  /*11eb0*/  SEL R45, R14, 0xffffffe0, !P0 ;  /* 0xffffffe00e2d7807 */ /* 0x000fe20004000000 */
[-CC-:B------:R-:W-:Y:S02]  /*11ec0*/  FFMA.FTZ R141, R4, R69.reuse, -R68.reuse ;  /* 0x00000045048d7223 */ /* 0x180fe40000010844 */
[----:B------:R-:W1:Y:S02]  /*11ed0*/  LDSM.16.MT88.4 R4, [R37+0x5000] ;  /* 0x005000002504783b */ /* 0x000e640000004200 */
[----:B------:R-:W-:Y:S02]  /*11ee0*/  IMAD.IADD R36, R37, 0x1, R45 ;  /* 0x0000000125247824 */ /* 0x000fe400078e022d */
[-CC-:B------:R-:W-:Y:S01]  /*11ef0*/  FFMA.FTZ R51, R132, R69.reuse, -R67.reuse ;  /* 0x0000004584337223 */ /* 0x180fe20000010843 */
[-CC-:B------:R-:W-:Y:S01]  /*11f00*/  FFMA.FTZ R135, R28, R69.reuse, -R68.reuse ;  /* 0x000000451c877223 */ /* 0x180fe20000010844 */
[-CC-:B------:R-:W-:Y:S01]  /*11f10*/  FFMA.FTZ R132, R11, R69.reuse, -R68.reuse ;  /* 0x000000450b847223 */ /* 0x180fe20000010844 */
[----:B------:R-:W2:Y:S01]  /*11f20*/  LDSM.16.MT88.4 R12, [R36+0x5000] ;  /* 0x00500000240c783b */ /* 0x000ea20000004200 */
[----:B------:R-:W3:Y:S08]  /*11f30*/  MUFU.EX2 R145, R145 ;  /* 0x0000009100917308 */ /* 0x000ef00000000800 */
[----:B------:R-:W-:Y:S08]  /*11f40*/  MUFU.EX2 R138, R138 ;  /* 0x0000008a008a7308 */ /* 0x000ff00000000800 */
[----:B------:R-:W4:Y:S08]  /*11f50*/  MUFU.EX2 R134, R134 ;  /* 0x0000008600867308 */ /* 0x000f300000000800 */
[----:B------:R-:W-:Y:S08]  /*11f60*/  MUFU.EX2 R142, R142 ;  /* 0x0000008e008e7308 */ /* 0x000ff00000000800 */
[----:B------:R-:W5:Y:S08]  /*11f70*/  MUFU.EX2 R141, R141 ;  /* 0x0000008d008d7308 */ /* 0x000f700000000800 */
        /* <DEDUP_REMOVED lines=8> */
[-CC-:B------:R-:W-:Y:S01]  /*12000*/  FFMA.FTZ R102, R50, R69.reuse, -R67.reuse ;  /* 0x0000004532667223 */ /* 0x180fe20000010843 */
[----:B------:R-:W2:Y:S01]  /*12010*/  LDSM.16.MT88.4 R28, [R36+0x5400] ;  /* 0x00540000241c783b */ /* 0x000ea20000004200 */
        /* <DEDUP_REMOVED lines=9> */
[----:B-----5:R-:W-:Y:S02]  /*120b0*/  F2FP.F16.F32.PACK_AB R20, R141, R142 ;  /* 0x0000008e8d14723e */ /* 0x020fe400000000ff */
[----:B-1----:R-:W-:Y:S01]  /*120c0*/  F2FP.F16.F32.PACK_AB R22, R132, R135 ;  /* 0x000000878416723e */ /* 0x002fe200000000ff */
[----:B------:R-:W-:Y:S01]  /*120d0*/  MUFU.EX2 R129, R129 ;  /* 0x0000008100817308 */ /* 0x000fe20000000800 */
[-C--:B------:R-:W-:Y:S01]  /*120e0*/  FFMA.FTZ R130, R32, R69.reuse, -R68 ;  /* 0x0000004520827223 */ /* 0x080fe20000010844 */
[-CC-:B------:R-:W-:Y:S01]  /*120f0*/  FFMA.FTZ R113, R38, R69.reuse, -R67.reuse ;  /* 0x0000004526717223 */ /* 0x180fe20000010843 */
        /* <DEDUP_REMOVED lines=9> */
[----:B------:R-:W1:Y:S01]  /*12190*/  MUFU.EX2 R122, R122 ;  /* 0x0000007a007a7308 */ /* 0x000e620000000800 */
[----:B------:R-:W-:-:S02]  /*121a0*/  FFMA.FTZ R38, R26, R69, -R67 ;  /* 0x000000451a267223 */ /* 0x000fc40000010843 */
[----:B--2---:R-:W-:Y:S01]  /*121b0*/  HMMA.16816.F32 R24, R20, R12, RZ ;  /* 0x0000000c1418723c */ /* 0x004fe200000018ff */
[-CC-:B------:R-:W-:Y:S01]  /*121c0*/  FFMA.FTZ R101, R49, R69.reuse, -R67.reuse ;  /* 0x0000004531657223 */ /* 0x180fe20000010843 */
[----:B------:R-:W-:Y:S01]  /*121d0*/  FFMA.FTZ R49, R126, R69, -R67 ;  /* 0x000000457e317223 */ /* 0x000fe20000010843 */
[----:B---3--:R-:W-:-:S05]  /*121e0*/  F2FP.F16.F32.PACK_AB R13, R128, R129 ;  /* 0x00000081800d723e */ /* 0x008fca00000000ff */
[----:B------:R-:W-:Y:S01]  /*121f0*/  HMMA.16816.F32 R20, R20, R14, RZ ;  /* 0x0000000e1414723c */ /* 0x000fe200000018ff */
[----:B----4-:R-:W-:Y:S01]  /*12200*/  F2FP.F16.F32.PACK_AB R15, R117, R125 ;  /* 0x0000007d750f723e */ /* 0x010fe200000000ff */
[--C-:B------:R-:W-:Y:S01]  /*12210*/  FFMA.FTZ R121, R207, R69, -R68.reuse ;  /* 0x00000045cf797223 */ /* 0x100fe20000010844 */
[----:B-----5:R-:W-:Y:S01]  /*12220*/  F2FP.F16.F32.PACK_AB R12, R127, R131 ;  /* 0x000000837f0c723e */ /* 0x020fe200000000ff */
        /* <DEDUP_REMOVED lines=16> */
[----:B------:R-:W2:Y:S02]  /*12330*/  LDSM.16.MT88.4 R28, [R37+0x5c00] ;  /* 0x005c0000251c783b */ /* 0x000ea40000004200 */
        /* <DEDUP_REMOVED lines=26> */
[-C--:B------:R-:W-:Y:S01]  /*124e0*/  FFMA.FTZ R154, R153, R69.reuse, -R68 ;  /* 0x00000045999a7223 */ /* 0x080fe20000010844 */
[-CC-:B------:R-:W-:Y:S01]  /*124f0*/  FFMA.FTZ R99, R54, R69.reuse, -R67.reuse ;  /* 0x0000004536637223 */ /* 0x180fe20000010843 */
[-CC-:B------:R-:W-:Y:S01]  /*12500*/  FFMA.FTZ R98, R53, R69.reuse, -R67.reuse ;  /* 0x0000004535627223 */ /* 0x180fe20000010843 */
        /* <DEDUP_REMOVED lines=21> */
[-CC-:B------:R-:W-:Y:S01]  /*12660*/  FFMA.FTZ R93, R55, R69.reuse, -R67.reuse ;  /* 0x00000045375d7223 */ /* 0x180fe20000010843 */
[----:B-1----:R-:W-:Y:S01]  /*12670*/  F2FP.F16.F32.PACK_AB R12, R152, R154 ;  /* 0x0000009a980c723e */ /* 0x002fe200000000ff */
        /* <DEDUP_REMOVED lines=64> */
[----:B---3--:R-:W-:Y:S01]  /*12a80*/  F2FP.F16.F32.PACK_AB R13, R65, R66 ;  /* 0x00000042410d723e */ /* 0x008fe200000000ff */
[-C--:B------:R-:W-:Y:S01]  /*12a90*/  FFMA.FTZ R62, R219, R69.reuse, -R67 ;  /* 0x00000045db3e7223 */ /* 0x080fe20000010843 */
[----:B----4-:R-:W-:Y:S01]  /*12aa0*/  F2FP.F16.F32.PACK_AB R15, R63, R64 ;  /* 0x000000403f0f723e */ /* 0x010fe200000000ff */
[-CC-:B------:R-:W-:Y:S01]  /*12ab0*/  FFMA.FTZ R202, R202, R69.reuse, -R68.reuse ;  /* 0x00000045caca7223 */ /* 0x180fe20000010844 */
[----:B-1----:R-:W-:Y:S01]  /*12ac0*/  F2FP.F16.F32.PACK_AB R12, R199, R200 ;  /* 0x000000c8c70c723e */ /* 0x002fe200000000ff */
        /* <DEDUP_REMOVED lines=35> */
[----:B------:R-:W-:Y:S08]  /*12d00*/  MUFU.EX2 R55, R55 ;  /* 0x0000003700377308 */ /* 0x000ff00000000800 */
[----:B------:R-:W-:Y:S08]  /*12d10*/  MUFU.EX2 R166, R166 ;  /* 0x000000a600a67308 */ /* 0x000ff00000000800 */
[----:B------:R-:W4:Y:S08]  /*12d20*/  MUFU.EX2 R158, R158 ;  /* 0x0000009e009e7308 */ /* 0x000f300000000800 */
[----:B------:R-:W-:Y:S08]  /*12d30*/  MUFU.EX2 R157, R157 ;  /* 0x0000009d009d7308 */ /* 0x000ff00000000800 */
[----:B------:R-:W5:Y:S01]  /*12d40*/  MUFU.EX2 R155, R155 ;  /* 0x0000009b009b7308 */ /* 0x000f620000000800 */
[----:B------:R-:W-:Y:S01]  /*12d50*/  FADD.FTZ R146, R146, R145 ;  /* 0x0000009192927221 */ /* 0x000fe20000010000 */
[----:B--2---:R-:W-:Y:S03]  /*12d60*/  HMMA.16816.F32 R24, R12, R16, R24 ;  /* 0x000000100c18723c */ /* 0x004fe60000001818 */
[----:B-1----:R-:W-:Y:S01]  /*12d70*/  F2FP.F16.F32.PACK_AB R17, R57, R58 ;  /* 0x0000003a3911723e */ /* 0x002fe200000000ff */
[----:B------:R-:W-:Y:S01]  /*12d80*/  FADD.FTZ R141, R142, R141 ;  /* 0x0000008d8e8d7221 */ /* 0x000fe20000010000 */
[----:B----4-:R-:W-:Y:S01]  /*12d90*/  F2FP.F16.F32.PACK_AB R16, R158, R166 ;  /* 0x000000a69e10723e */ /* 0x010fe200000000ff */
[----:B------:R-:W-:-:S02]  /*12da0*/  FADD.FTZ R138, R138, R146 ;  /* 0x000000928a8a7221 */ /* 0x000fc40000010000 */
[----:B------:R-:W-:Y:S03]  /*12db0*/  HMMA.16816.F32 R20, R12, R18, R20 ;  /* 0x000000120c14723c */ /* 0x000fe60000001814 */
[----:B------:R-:W-:Y:S01]  /*12dc0*/  F2FP.F16.F32.PACK_AB R19, R55, R56 ;  /* 0x000000383713723e */ /* 0x000fe200000000ff */
[----:B------:R-:W-:Y:S01]  /*12dd0*/  FADD.FTZ R138, R134, R138 ;  /* 0x0000008a868a7221 */ /* 0x000fe20000010000 */
[----:B------:R-:W1:Y:S01]  /*12de0*/  LDSM.16.MT88.4 R12, [R37+0x7800] ;  /* 0x00780000250c783b */ /* 0x000e620000004200 */
[----:B-----5:R-:W-:Y:S01]  /*12df0*/  F2FP.F16.F32.PACK_AB R18, R155, R157 ;  /* 0x0000009d9b12723e */ /* 0x020fe200000000ff */
[----:B------:R-:W-:-:S04]  /*12e00*/  FADD.FTZ R135, R135, R141 ;  /* 0x0000008d87877221 */ /* 0x000fc80000010000 */
[----:B------:R-:W-:Y:S02]  /*12e10*/  FADD.FTZ R135, R132, R135 ;  /* 0x0000008784877221 */ /* 0x000fe40000010000 */
[----:B------:R-:W-:Y:S05]  /*12e20*/  HMMA.16816.F32 R8, R16, R28, R8 ;  /* 0x0000001c1008723c */ /* 0x000fea0000001808 */
[----:B------:R-:W-:Y:S01]  /*12e30*/  FADD.FTZ R28, R129, R138 ;  /* 0x0000008a811c7221 */ /* 0x000fe20000010000 */
[----:B------:R-:W-:-:S03]  /*12e40*/  FADD.FTZ R131, R131, R135 ;  /* 0x0000008783837221 */ /* 0x000fc60000010000 */
[----:B------:R-:W-:Y:S01]  /*12e50*/  FADD.FTZ R28, R128, R28 ;  /* 0x0000001c801c7221 */ /* 0x000fe20000010000 */
[-CC-:B------:R-:W-:Y:S01]  /*12e60*/  FFMA.FTZ R54, R215, R69.reuse, -R67.reuse ;  /* 0x00000045d7367223 */ /* 0x180fe20000010843 */
[-CC-:B------:R-:W-:Y:S01]  /*12e70*/  FFMA.FTZ R53, R214, R69.reuse, -R67.reuse ;  /* 0x00000045d6357223 */ /* 0x180fe20000010843 */
[-C--:B------:R-:W-:Y:S01]  /*12e80*/  FFMA.FTZ R52, R213, R69.reuse, -R67 ;  /* 0x00000045d5347223 */ /* 0x080fe20000010843 */
[-C--:B------:R-:W-:Y:S01]  /*12e90*/  FFMA.FTZ R150, R150, R69.reuse, -R68 ;  /* 0x0000004596967223 */ /* 0x080fe20000010844 */
[----:B------:R-:W-:Y:S01]  /*12ea0*/  FADD.FTZ R125, R125, R28 ;  /* 0x0000001c7d7d7221 */ /* 0x000fe20000010000 */
[-CC-:B------:R-:W-:Y:S01]  /*12eb0*/  FFMA.FTZ R147, R147, R69.reuse, -R68.reuse ;  /* 0x0000004593937223 */ /* 0x180fe20000010844 */
[-CC-:B------:R-:W-:Y:S01]  /*12ec0*/  FFMA.FTZ R136, R136, R69.reuse, -R68.reuse ;  /* 0x0000004588887223 */ /* 0x180fe20000010844 */
[----:B------:R-:W-:Y:S01]  /*12ed0*/  FFMA.FTZ R133, R133, R69, -R68 ;  /* 0x0000004585857223 */ /* 0x000fe20000010844 */
[----:B------:R-:W-:Y:S01]  /*12ee0*/  FADD.FTZ R131, R127, R131 ;  /* 0x000000837f837221 */ /* 0x000fe20000010000 */
[C---:B------:R-:W-:Y:S03]  /*12ef0*/  HMMA.16816.F32 R4, R16.reuse, R30, R4 ;  /* 0x0000001e1004723c */ /* 0x040fe60000001804 */
[----:B------:R-:W-:Y:S01]  /*12f00*/  FADD.FTZ R125, R117, R125 ;  /* 0x0000007d757d7221 */ /* 0x000fe20000010000 */
[----:B------:R-:W-:Y:S01]  /*12f10*/  MUFU.EX2 R54, R54 ;  /* 0x0000003600367308 */ /* 0x000fe20000000800 */
[----:B------:R-:W2:Y:S01]  /*12f20*/  LDSM.16.MT88.4 R28, [R36+0x7800] ;  /* 0x00780000241c783b */ /* 0x000ea20000004200 */
[----:B------:R-:W-:Y:S01]  /*12f30*/  FADD.FTZ R124, R124, R131 ;  /* 0x000000837c7c7221 */ /* 0x000fe20000010000 */
[----:B------:R-:W-:Y:S01]  /*12f40*/  FADD.FTZ R116, R116, R125 ;  /* 0x0000007d74747221 */ /* 0x000fe20000010000 */
[----:B---3--:R-:W-:Y:S04]  /*12f50*/  HMMA.16816.F32 R24, R16, R32, R24 ;  /* 0x000000201018723c */ /* 0x008fe80000001818 */
[----:B------:R-:W3:Y:S01]  /*12f60*/  MUFU.EX2 R53, R53 ;  /* 0x0000003500357308 */ /* 0x000ee20000000800 */
[----:B------:R-:W-:-:S03]  /*12f70*/  FADD.FTZ R124, R122, R124 ;  /* 0x0000007c7a7c7221 */ /* 0x000fc60000010000 */
[----:B------:R-:W-:Y:S04]  /*12f80*/  HMMA.16816.F32 R20, R16, R34, R20 ;  /* 0x000000221014723c */ /* 0x000fe80000001814 */
        /* <DEDUP_REMOVED lines=25> */
[C---:B------:R-:W-:Y:S05]  /*13120*/  HMMA.16816.F32 R8, R32.reuse, R12, R8 ;  /* 0x0000000c2008723c */ /* 0x040fea0000001808 */
[----:B------:R-:W-:Y:S01]  /*13130*/  FADD.FTZ R110, R107, R110 ;  /* 0x0000006e6b6e7221 */ /* 0x000fe20000010000 */
[----:B------:R-:W-:Y:S01]  /*13140*/  MUFU.EX2 R50, R50 ;  /* 0x0000003200327308 */ /* 0x000fe20000000800 */
[----:B------:R-:W-:Y:S01]  /*13150*/  FADD.FTZ R139, R139, R126 ;  /* 0x0000007e8b8b7221 */ /* 0x000fe20000010000 */
[----:B------:R-:W-:Y:S01]  /*13160*/  HMMA.16816.F32 R4, R32, R14, R4 ;  /* 0x0000000e2004723c */ /* 0x000fe20000001804 */
[----:B------:R-:W1:Y:S05]  /*13170*/  LDSM.16.MT88.4 R12, [R36+0x7c00] ;  /* 0x007c0000240c783b */ /* 0x000e6a0000004200 */
        /* <DEDUP_REMOVED lines=10> */
[----:B------:R-:W-:Y:S03]  /*13220*/  HMMA.16816.F32 R24, R32, R28, R24 ;  /* 0x0000001c2018723c */ /* 0x000fe60000001818 */
[----:B------:R-:W-:Y:S01]  /*13230*/  FADD.FTZ R102, R101, R102 ;  /* 0x0000006665667221 */ /* 0x000fe20000010000 */
[----:B------:R-:W-:-:S03]  /*13240*/  FADD.FTZ R144, R154, R144 ;  /* 0x000000909a907221 */ /* 0x000fc60000010000 */
[----:B------:R-:W-:Y:S01]  /*13250*/  FADD.FTZ R99, R99, R102 ;  /* 0x0000006663637221 */ /* 0x000fe20000010000 */
[----:B------:R-:W-:Y:S03]  /*13260*/  HMMA.16816.F32 R28, R32, R30, R20 ;  /* 0x0000001e201c723c */ /* 0x000fe60000001814 */
        /* <DEDUP_REMOVED lines=8> */
[----:B------:R-:W-:Y:S03]  /*132f0*/  HMMA.16816.F32 R8, R32, R16, R8 ;  /* 0x000000102008723c */ /* 0x000fe60000001808 */
        /* <DEDUP_REMOVED lines=28> */
[----:B------:R-:W-:Y:S03]  /*134c0*/  HMMA.16816.F32 R28, R32, R14, R28 ;  /* 0x0000000e201c723c */ /* 0x000fe6000000181c */
        /* <DEDUP_REMOVED lines=10> */
[----:B---3--:R-:W-:Y:S05]  /*13570*/  HMMA.16816.F32 R8, R12, R20, R8 ;  /* 0x000000140c08723c */ /* 0x008fea0000001808 */
        /* <DEDUP_REMOVED lines=33> */
[----:B------:R-:W-:Y:S03]  /*13790*/  HMMA.16816.F32 R24, R12, R16, R24 ;  /* 0x000000100c18723c */ /* 0x000fe60000001818 */
[----:B------:R-:W-:Y:S01]  /*137a0*/  FADD.FTZ R16, R59, R61 ;  /* 0x0000003d3b107221 */ /* 0x000fe20000010000 */
[----:B------:R-:W-:-:S04]  /*137b0*/  FADD.FTZ R166, R166, R198 ;  /* 0x000000c6a6a67221 */ /* 0x000fc80000010000 */
[----:B------:R-:W-:Y:S03]  /*137c0*/  HMMA.16816.F32 R28, R12, R18, R28 ;  /* 0x000000120c1c723c */ /* 0x000fe6000000181c */
[----:B--2---:R-:W-:Y:S02]  /*137d0*/  F2FP.F16.F32.PACK_AB R13, R106, R91 ;  /* 0x0000005b6a0d723e */ /* 0x004fe400000000ff */
[----:B---3--:R-:W-:Y:S02]  /*137e0*/  F2FP.F16.F32.PACK_AB R15, R143, R119 ;  /* 0x000000778f0f723e */ /* 0x008fe400000000ff */
[----:B----4-:R-:W-:Y:S02]  /*137f0*/  F2FP.F16.F32.PACK_AB R12, R82, R86 ;  /* 0x00000056520c723e */ /* 0x010fe400000000ff */
[----:B-----5:R-:W-:Y:S01]  /*13800*/  F2FP.F16.F32.PACK_AB R14, R63, R65 ;  /* 0x000000413f0e723e */ /* 0x020fe200000000ff */
[----:B------:R-:W-:Y:S01]  /*13810*/  FADD.FTZ R16, R58, R16 ;  /* 0x000000103a107221 */ /* 0x000fe20000010000 */
[----:B------:R-:W-:-:S05]  /*13820*/  FADD.FTZ R166, R158, R166 ;  /* 0x000000a69ea67221 */ /* 0x000fca0000010000 */
[----:B-1----:R-:W-:Y:S03]  /*13830*/  HMMA.16816.F32 R8, R12, R32, R8 ;  /* 0x000000200c08723c */ /* 0x002fe60000001808 */
[----:B------:R-:W-:Y:S01]  /*13840*/  FADD.FTZ R32, R57, R16 ;  /* 0x0000001039207221 */ /* 0x000fe20000010000 */
[----:B------:R-:W-:Y:S01]  /*13850*/  FADD.FTZ R157, R157, R166 ;  /* 0x000000a69d9d7221 */ /* 0x000fe20000010000 */
[----:B------:R-:W-:Y:S02]  /*13860*/  LDSM.16.MT88.4 R16, [R37+0x8800] ;  /* 0x008800002510783b */ /* 0x000fe40000004200 */
        /* <DEDUP_REMOVED lines=9> */
[----:B------:R-:W1:Y:S02]  /*13900*/  LDSM.16.MT88.4 R32, [R36+0x8800] ;  /* 0x008800002420783b */ /* 0x000e640000004200 */
        /* <DEDUP_REMOVED lines=18> */
[----:B------:R-:W-:Y:S01]  /*13a30*/  HMMA.16816.F32 R24, R12, R20, R24 ;  /* 0x000000140c18723c */ /* 0x000fe20000001818 */
[----:B------:R-:W2:Y:S02]  /*13a40*/  LDSM.16.MT88.4 R132, [R36+0x8c00] ;  /* 0x008c00002484783b */ /* 0x000ea40000004200 */
        /* <DEDUP_REMOVED lines=9> */
[----:B------:R-:W-:Y:S01]  /*13ae0*/  FADD.FTZ R46, R38, R46 ;  /* 0x0000002e262e7221 */ /* 0x000fe20000010000 */
[----:B------:R-:W-:Y:S04]  /*13af0*/  HMMA.16816.F32 R28, R12, R22, R28 ;  /* 0x000000160c1c723c */ /* 0x000fe8000000181c */
[----:B------:R-:W3:Y:S01]  /*13b00*/  MUFU.EX2 R168, R168 ;  /* 0x000000a800a87308 */ /* 0x000ee20000000800 */
[----:B------:R-:W-:Y:S01]  /*13b10*/  FADD.FTZ R91, R91, R46 ;  /* 0x0000002e5b5b7221 */ /* 0x000fe20000010000 */
[----:B------:R-:W-:Y:S01]  /*13b20*/  FADD.FTZ R95, R86, R95 ;  /* 0x0000005f565f7221 */ /* 0x000fe20000010000 */
[----:B------:R4:W5:Y:S05]  /*13b30*/  LDSM.16.MT88.4 R12, [R37+0x8c00] ;  /* 0x008c0000250c783b */ /* 0x00096a0000004200 */
[----:B------:R-:W-:Y:S08]  /*13b40*/  MUFU.EX2 R163, R163 ;  /* 0x000000a300a37308 */ /* 0x000ff00000000800 */
[----:B------:R-:W1:Y:S08]  /*13b50*/  MUFU.EX2 R117, R123 ;  /* 0x0000007b00757308 */ /* 0x000e700000000800 */
[----:B------:R-:W-:Y:S08]  /*13b60*/  MUFU.EX2 R60, R79 ;  /* 0x0000004f003c7308 */ /* 0x000ff00000000800 */
[----:B------:R-:W2:Y:S08]  /*13b70*/  MUFU.EX2 R58, R78 ;  /* 0x0000004e003a7308 */ /* 0x000eb00000000800 */
[----:B------:R-:W-:Y:S08]  /*13b80*/  MUFU.EX2 R56, R77 ;  /* 0x0000004d00387308 */ /* 0x000ff00000000800 */
[----:B------:R-:W4:Y:S01]  /*13b90*/  MUFU.EX2 R54, R76 ;  /* 0x0000004c00367308 */ /* 0x000f220000000800 */
        /* <DEDUP_REMOVED lines=14> */
[----:B---3--:R-:W-:Y:S01]  /*13c80*/  F2FP.F16.F32.PACK_AB R21, R168, R156 ;  /* 0x0000009ca815723e */ /* 0x008fe200000000ff */
[----:B------:R-:W-:Y:S01]  /*13c90*/  MUFU.EX2 R92, R94 ;  /* 0x0000005e005c7308 */ /* 0x000fe20000000800 */
[----:B-1----:R-:W-:-:S02]  /*13ca0*/  F2FP.F16.F32.PACK_AB R23, R117, R163 ;  /* 0x000000a37517723e */ /* 0x002fc400000000ff */
[----:B--2---:R-:W-:Y:S02]  /*13cb0*/  F2FP.F16.F32.PACK_AB R20, R58, R60 ;  /* 0x0000003c3a14723e */ /* 0x004fe400000000ff */
[----:B----4-:R-:W-:Y:S01]  /*13cc0*/  F2FP.F16.F32.PACK_AB R22, R54, R56 ;  /* 0x000000383616723e */ /* 0x010fe200000000ff */
[----:B------:R-:W-:Y:S02]  /*13cd0*/  FADD.FTZ R156, R156, R119 ;  /* 0x000000779c9c7221 */ /* 0x000fe40000010000 */
[----:B------:R-:W1:Y:S01]  /*13ce0*/  MUFU.EX2 R88, R89 ;  /* 0x0000005900587308 */ /* 0x000e620000000800 */
[----:B------:R-:W-:Y:S01]  /*13cf0*/  FADD.FTZ R60, R60, R65 ;  /* 0x000000413c3c7221 */ /* 0x000fe20000010000 */
[----:B------:R-:W-:-:S06]  /*13d00*/  FADD.FTZ R156, R168, R156 ;  /* 0x0000009ca89c7221 */ /* 0x000fcc0000010000 */
[----:B------:R-:W-:Y:S01]  /*13d10*/  MUFU.EX2 R50, R75 ;  /* 0x0000004b00327308 */ /* 0x000fe20000000800 */
[C---:B------:R-:W-:Y:S05]  /*13d20*/  HMMA.16816.F32 R24, R20.reuse, R32, R24 ;  /* 0x000000201418723c */ /* 0x040fea0000001818 */
[----:B------:R-:W-:Y:S02]  /*13d30*/  FADD.FTZ R60, R58, R60 ;  /* 0x0000003c3a3c7221 */ /* 0x000fe40000010000 */
[----:B------:R-:W2:Y:S01]  /*13d40*/  MUFU.EX2 R37, R74 ;  /* 0x0000004a00257308 */ /* 0x000ea20000000800 */
[C---:B------:R-:W-:Y:S07]  /*13d50*/  HMMA.16816.F32 R8, R20.reuse, R16, R8 ;  /* 0x000000101408723c */ /* 0x040fee0000001808 */
[----:B------:R-:W-:Y:S01]  /*13d60*/  MUFU.EX2 R62, R71 ;  /* 0x00000047003e7308 */ /* 0x000fe20000000800 */
[C---:B------:R-:W-:Y:S07]  /*13d70*/  HMMA.16816.F32 R4, R20.reuse, R18, R4 ;  /* 0x000000121404723c */ /* 0x040fee0000001804 */
[----:B------:R-:W3:Y:S01]  /*13d80*/  MUFU.EX2 R197, R197 ;  /* 0x000000c500c57308 */ /* 0x000ee20000000800 */
[----:B------:R-:W-:Y:S07]  /*13d90*/  HMMA.16816.F32 R28, R20, R34, R28 ;  /* 0x00000022141c723c */ /* 0x000fee000000181c */
        /* <DEDUP_REMOVED lines=18> */
[C---:B------:R-:W-:Y:S05]  /*13ec0*/  HMMA.16816.F32 R136, R16.reuse, R132, R24 ;  /* 0x000000841088723c */ /* 0x040fea0000001818 */
[----:B------:R-:W-:Y:S01]  /*13ed0*/  FADD.FTZ R197, R197, R92 ;  /* 0x0000005cc5c57221 */ /* 0x000fe20000010000 */
[----:B------:R-:W-:Y:S01]  /*13ee0*/  FADD.FTZ R198, R198, R50 ;  /* 0x00000032c6c67221 */ /* 0x000fe20000010000 */
[----:B------:R-:W-:Y:S01]  /*13ef0*/  IMAD.SHL.U32 R166, R167, 0x4, RZ ;  /* 0x00000004a7a67824 */ /* 0x000fe200078e00ff */
[C---:B-----5:R-:W-:Y:S08]  /*13f00*/  HMMA.16816.F32 R144, R16.reuse, R12, R8 ;  /* 0x0000000c1090723c */ /* 0x060ff00000001808 */
        /* <DEDUP_REMOVED lines=76> */
.L_x_5591:
        /* <DEDUP_REMOVED lines=8> */
.L_x_5592:
[----:B------:R-:W-:Y:S05]  /*14450*/  BSYNC.RECONVERGENT B0 ;  /* 0x0000000000007941 */ /* 0x000fea0003800200 */
.L_x_5590:
[C---:B------:R-:W-:Y:S01]  /*14460*/  IMAD.SHL.U32 R4, R172.reuse, 0x40, RZ ;  /* 0x00000040ac047824 */ /* 0x040fe200078e00ff */
[----:B------:R-:W-:Y:S01]  /*14470*/  SHF.L.U64.HI R5, R172, 0x6, R173 ;  /* 0x00000006ac057819 */ /* 0x000fe200000102ad */
[----:B------:R-:W-:-:S03]  /*14480*/  IMAD.SHL.U32 R8, R167, 0x8, RZ ;  /* 0x00000008a7087824 */ /* 0x000fc600078e00ff */
[----:B------:R-:W-:Y:S02]  /*14490*/  IADD3 R10, P0, PT, R4, R179, RZ ;  /* 0x000000b3040a7210 */ /* 0x000fe40007f1e0ff */
[C---:B------:R-:W-:Y:S02]  /*144a0*/  LOP3.LUT R6, R8.reuse, 0x18, RZ, 0xc0, !PT ;  /* 0x0000001808067812 */ /* 0x040fe400078ec0ff */
[----:B------:R-:W-:Y:S01]  /*144b0*/  LOP3.LUT R7, R8, 0xc0, RZ, 0xc0, !PT ;  /* 0x000000c008077812 */ /* 0x000fe200078ec0ff */
[----:B------:R-:W-:Y:S01]  /*144c0*/  IMAD.X R11, R5, 0x1, R178, P0 ;  /* 0x00000001050b7824 */ /* 0x000fe200000e06b2 */
[----:B------:R-:W-:Y:S02]  /*144d0*/  IADD3 R12, P2, PT, R10, R4, RZ ;  /* 0x000000040a0c7210 */ /* 0x000fe40007f5e0ff */
[----:B------:R-:W-:Y:S02]  /*144e0*/  ISETP.GE.AND P0, PT, R6, R182, PT ;  /* 0x000000b60600720c */ /* 0x000fe40003f06270 */
[----:B------:R-:W-:Y:S01]  /*144f0*/  LOP3.LUT R7, R7, 0x18, R167, 0xf8, !PT ;  /* 0x0000001807077812 */ /* 0x000fe200078ef8a7 */
[----:B------:R-:W-:Y:S01]  /*14500*/  IMAD.X R13, R11, 0x1, R5, P2 ;  /* 0x000000010b0d7824 */ /* 0x000fe200010e0605 */
[----:B------:R-:W-:-:S02]  /*14510*/  IADD3 R14, P2, PT, R12, R4, RZ ;  /* 0x000000040c0e7210 */ /* 0x000fc40007f5e0ff */
[----:B------:R-:W-:-:S03]  /*14520*/  LOP3.LUT R7, R7, 0x18, R8, 0x78, !PT ;  /* 0x0000001807077812 */ /* 0x000fc600078e7808 */
[----:B------:R-:W-:Y:S01]  /*14530*/  IMAD.X R15, R13, 0x1, R5, P2 ;  /* 0x000000010d0f7824 */ /* 0x000fe200010e0605 */
[----:B------:R-:W-:Y:S02]  /*14540*/  LOP3.LUT R7, R7, 0x1f20, R8, 0xf8, !PT ;  /* 0x00001f2007077812 */ /* 0x000fe400078ef808 */
[-C--:B------:R-:W-:Y:S01]  /*14550*/  IADD3 R6, P2, PT, R14, R4.reuse, RZ ;  /* 0x000000040e067210 */ /* 0x080fe20007f5e0ff */
[----:B------:R-:W-:Y:S01]  /*14560*/  @!P0 IMAD.MOV.U32 R8, RZ, RZ, R179 ;  /* 0x000000ffff088224 */ /* 0x000fe200078e00b3 */
[----:B------:R-:W-:Y:S01]  /*14570*/  LEA R61, R7, UR6, 0x1 ;  /* 0x00000006073d7c11 */ /* 0x000fe2000f8e08ff */
[----:B------:R-:W-:Y:S02]  /*14580*/  @!P0 IMAD.MOV.U32 R9, RZ, RZ, R178 ;  /* 0x000000ffff098224 */ /* 0x000fe400078e00b2 */
[--C-:B------:R-:W-:Y:S01]  /*14590*/  IMAD.X R7, R15, 0x1, R5.reuse, P2 ;  /* 0x000000010f077824 */ /* 0x100fe200010e0605 */
[-C--:B------:R-:W-:Y:S02]  /*145a0*/  IADD3 R16, P2, PT, R6, R4.reuse, RZ ;  /* 0x0000000406107210 */ /* 0x080fe40007f5e0ff */
[----:B------:R-:W-:Y:S01]  /*145b0*/  @!PT LDS RZ, [RZ] ;  /* 0x00000000fffff984 */ /* 0x000fe20000000800 */
[----:B------:R-:W-:Y:S01]  /*145c0*/  @!PT LDS RZ, [RZ] ;  /* 0x00000000fffff984 */ /* 0x000fe20000000800 */
[----:B------:R-:W-:Y:S01]  /*145d0*/  @!PT LDS RZ, [RZ] ;  /* 0x00000000fffff984 */ /* 0x000fe20000000800 */
[----:B------:R1:W-:Y:S03]  /*145e0*/  @!P0 LDGSTS.E.BYPASS.LTC128B.128 [R61+0x5000], desc[UR4][R8.64] ;  /* 0x05000000083d8fae */ /* 0x0003e6000b981a04 */
[----:B------:R-:W-:Y:S01]  /*145f0*/  IMAD.X R17, R7, 0x1, R5, P2 ;  /* 0x0000000107117824 */ /* 0x000fe200010e0605 */
        /* <DEDUP_REMOVED lines=40> */
[----:B------:R-:W4:Y:S01]  /*14880*/  LD.E R40, desc[UR4][R148.64+0x18c] ;  /* 0x00018c0494287980 */ /* 0x000f22000c101900 */
[----:B------:R-:W-:Y:S03]  /*14890*/  BSSY.RECONVERGENT B1, `(.L_x_5593) ;  /* 0x0000647000017945 */ /* 0x000fe60003800200 */
[----:B------:R-:W-:Y:S04]  /*148a0*/  LDSM.16.M88.4 R36, [R43+0x4c00] ;  /* 0x004c00002b24783b */ /* 0x000fe80000000200 */
[----:B--2---:R-:W-:Y:S04]  /*148b0*/  LDSM.16.M88.4 R12, [R43+0x1000] ;  /* 0x001000002b0c783b */ /* 0x004fe80000000200 */
[----:B-1----:R1:W2:Y:S04]  /*148c0*/  LDSM.16.M88.4 R8, [R41] ;  /* 0x000000002908783b */ /* 0x0022a80000000200 */
[----:B------:R-:W-:Y:S01]  /*148d0*/  LDSM.16.M88.4 R20, [R43+0x1400] ;  /* 0x001400002b14783b */ /* 0x000fe20000000200 */
[----:B---3--:R-:W-:-:S03]  /*148e0*/  IMAD.IADD R4, R41, 0x1, R45 ;  /* 0x0000000129047824 */ /* 0x008fc600078e022d */
[----:B------:R-:W0:Y:S04]  /*148f0*/  LDGDEPBAR ;  /* 0x00000000000079af */ /* 0x000e280000000000 */
[----:B------:R-:W-:Y:S01]  /*14900*/  LDSM.16.M88.4 R4, [R4] ;  /* 0x000000000404783b */ /* 0x000fe20000000200 */
[----:B-1----:R-:W-:-:S05]  /*14910*/  IMAD.IADD R41, R43, 0x1, R45 ;  /* 0x000000012b297824 */ /* 0x002fca00078e022d */
[----:B------:R-:W1:Y:S04]  /*14920*/  LDSM.16.M88.4 R32, [R41+0x4c00] ;  /* 0x004c00002920783b */ /* 0x000e680000000200 */
[----:B------:R-:W3:Y:S01]  /*14930*/  LDSM.16.M88.4 R16, [R41+0x1000] ;  /* 0x001000002910783b */ /* 0x000ee20000000200 */
[----:B--2---:R-:W-:Y:S03]  /*14940*/  HMMA.16816.F32 R28, R8, R38, RZ ;  /* 0x00000026081c723c */ /* 0x004fe600000018ff */
[----:B------:R-:W-:-:S05]  /*14950*/  VIADD R39, R189, 0x8 ;  /* 0x00000008bd277836 */ /* 0x000fca0000000000 */
[----:B------:R-:W-:-:S12]  /*14960*/  HMMA.16816.F32 R24, R8, R12, RZ ;  /* 0x0000000c0818723c */ /* 0x000fd800000018ff */
[----:B-1----:R-:W-:Y:S05]  /*14970*/  HMMA.16816.F32 R28, R4, R34, R28 ;  /* 0x00000022041c723c */ /* 0x002fea000000181c */
[----:B------:R-:W-:-:S05]  /*14980*/  IMAD.SHL.U32 R35, R44, 0x100, RZ ;  /* 0x000001002c237824 */ /* 0x000fca00078e00ff */
[----:B------:R-:W-:Y:S01]  /*14990*/  LOP3.LUT R35, R35, R42, RZ, 0xfc, !PT ;  /* 0x0000002a23237212 */ /* 0x000fe200078efcff */
[----:B---3--:R-:W-:Y:S04]  /*149a0*/  HMMA.16816.F32 R24, R4, R16, R24 ;  /* 0x000000100418723c */ /* 0x008fe80000001818 */
[C---:B------:R-:W-:Y:S02]  /*149b0*/  IMAD.IADD R68, R35.reuse, 0x1, R183 ;  /* 0x0000000123447824 */ /* 0x040fe400078e02b7 */
[C---:B------:R-:W-:Y:S02]  /*149c0*/  VIADD R16, R35.reuse, 0xfffffef9 ;  /* 0xfffffef923107836 */ /* 0x040fe40000000000 */
[----:B------:R-:W-:Y:S01]  /*149d0*/  VIADD R45, R35, 0xfffffe28 ;  /* 0xfffffe28232d7836 */ /* 0x000fe20000000000 */
[----:B------:R-:W-:-:S02]  /*149e0*/  IADD3 R13, PT, PT, R189, 0x107, -R68 ;  /* 0x00000107bd0d7810 */ /* 0x000fc40007ffe844 */
[C-C-:B------:R-:W-:Y:S02]  /*149f0*/  IADD3 R34, PT, PT, R39.reuse, 0x107, -R68.reuse ;  /* 0x0000010727227810 */ /* 0x140fe40007ffe844 */
[----:B------:R-:W-:Y:S02]  /*14a00*/  IABS R13, R13 ;  /* 0x0000000d000d7213 */ /* 0x000fe40000000000 */
[----:B------:R-:W-:Y:S02]  /*14a10*/  IABS R34, R34 ;  /* 0x0000002200227213 */ /* 0x000fe40000000000 */
[----:B------:R-:W-:Y:S02]  /*14a20*/  I2FP.F32.S32 R13, R13 ;  /* 0x0000000d000d7245 */ /* 0x000fe40000201400 */
[----:B------:R-:W-:Y:S02]  /*14a30*/  I2FP.F32.S32 R34, R34 ;  /* 0x0000002200227245 */ /* 0x000fe40000201400 */
[----:B------:R-:W-:-:S02]  /*14a40*/  IADD3 R17, PT, PT, R39, 0x200, -R68 ;  /* 0x0000020027117810 */ /* 0x000fc40007ffe844 */
[C---:B------:R-:W-:Y:S02]  /*14a50*/  ISETP.GE.AND P5, PT, R16.reuse, R193, PT ;  /* 0x000000c11000720c */ /* 0x040fe40003fa6270 */
[----:B------:R-:W-:Y:S02]  /*14a60*/  IABS R17, R17 ;  /* 0x0000001100117213 */ /* 0x000fe40000000000 */
[C---:B------:R-:W-:Y:S02]  /*14a70*/  ISETP.GE.AND P6, PT, R16.reuse, R190, PT ;  /* 0x000000be1000720c */ /* 0x040fe40003fc6270 */
[C---:B------:R-:W-:Y:S02]  /*14a80*/  ISETP.GE.AND P4, PT, R16.reuse, R191, PT ;  /* 0x000000bf1000720c */ /* 0x040fe40003f86270 */
[----:B------:R-:W-:Y:S01]  /*14a90*/  ISETP.GE.AND P2, PT, R16, R192, PT ;  /* 0x000000c01000720c */ /* 0x000fe20003f46270 */
[----:B------:R-:W-:-:S05]  /*14aa0*/  VIADD R16, R35, 0xfffffe00 ;  /* 0xfffffe0023107836 */ /* 0x000fca0000000000 */
[----:B------:R-:W-:Y:S01]  /*14ab0*/  ISETP.GE.AND P3, PT, R16, R193, PT ;  /* 0x000000c11000720c */ /* 0x000fe20003f66270 */
[-C--:B----4-:R-:W-:Y:S01]  /*14ac0*/  FMUL.FTZ R12, R31, R40.reuse ;  /* 0x000000281f0c7220 */ /* 0x090fe20000410000 */
[-C--:B------:R-:W-:Y:S01]  /*14ad0*/  FMUL.FTZ R29, R29, R40.reuse ;  /* 0x000000281d1d7220 */ /* 0x080fe20000410000 */
[-C--:B------:R-:W-:Y:S01]  /*14ae0*/  FMUL.FTZ R24, R24, R40.reuse ;  /* 0x0000002818187220 */ /* 0x080fe20000410000 */
[-C--:B------:R-:W-:Y:S01]  /*14af0*/  FMUL.FTZ R26, R26, R40.reuse ;  /* 0x000000281a1a7220 */ /* 0x080fe20000410000 */
[-C--:B------:R-:W-:Y:S01]  /*14b00*/  FMUL.FTZ R65, R27, R40.reuse ;  /* 0x000000281b417220 */ /* 0x080fe20000410000 */
[----:B------:R-:W1:Y:S01]  /*14b10*/  MUFU.TANH R38, R29 ;  /* 0x0000001d00267308 */ /* 0x000e620000002400 */
[----:B------:R-:W-:Y:S01]  /*14b20*/  I2FP.F32.S32 R27, R17 ;  /* 0x00000011001b7245 */ /* 0x000fe20000201400 */
[-C--:B------:R-:W-:Y:S01]  /*14b30*/  FMUL.FTZ R31, R25, R40.reuse ;  /* 0x00000028191f7220 */ /* 0x080fe20000410000 */
[-C--:B------:R-:W-:Y:S01]  /*14b40*/  FMUL.FTZ R28, R28, R40.reuse ;  /* 0x000000281c1c7220 */ /* 0x080fe20000410000 */
[----:B------:R-:W-:-:S04]  /*14b50*/  FMUL.FTZ R30, R30, R40 ;  /* 0x000000281e1e7220 */ /* 0x000fc80000410000 */
[----:B------:R-:W2:Y:S08]  /*14b60*/  MUFU.TANH R12, R12 ;  /* 0x0000000c000c7308 */ /* 0x000eb00000002400 */
[----:B------:R-:W3:Y:S01]  /*14b70*/  MUFU.TANH R66, R26 ;  /* 0x0000001a00427308 */ /* 0x000ee20000002400 */
[----:B-1----:R-:W-:Y:S01]  /*14b80*/  FFMA.FTZ R38, -R188, R13, R38 ;  /* 0x0000000dbc267223 */ /* 0x002fe20000010126 */
[----:B------:R-:W-:-:S04]  /*14b90*/  VIADD R29, R35, 0xfffffe08 ;  /* 0xfffffe08231d7836 */ /* 0x000fc80000000000 */
[----:B------:R-:W-:Y:S02]  /*14ba0*/  FSEL R38, R38, -INF , P5 ;  /* 0xff80000026267808 */ /* 0x000fe40002800000 */
[----:B------:R-:W1:Y:S01]  /*14bb0*/  MUFU.TANH R24, R24 ;  /* 0x0000001800187308 */ /* 0x000e620000002400 */
[----:B--2---:R-:W-:Y:S01]  /*14bc0*/  FFMA.FTZ R34, -R188, R34, R12 ;  /* 0x00000022bc227223 */ /* 0x004fe2000001010c */
[----:B------:R-:W-:Y:S01]  /*14bd0*/  FSEL R38, R38, -INF , !P6 ;  /* 0xff80000026267808 */ /* 0x000fe20007000000 */
[----:B------:R-:W-:Y:S03]  /*14be0*/  HMMA.16816.F32 R12, R8, R14, RZ ;  /* 0x0000000e080c723c */ /* 0x000fe600000018ff */
[----:B------:R-:W-:Y:S02]  /*14bf0*/  ISETP.GE.AND P5, PT, R16, R190, PT ;  /* 0x000000be1000720c */ /* 0x000fe40003fa6270 */
[----:B------:R-:W-:-:S02]  /*14c00*/  FSEL R34, R34, -INF , P2 ;  /* 0xff80000022227808 */ /* 0x000fc40001000000 */
[----:B------:R-:W-:Y:S01]  /*14c10*/  ISETP.GE.AND P6, PT, R16, R191, PT ;  /* 0x000000bf1000720c */ /* 0x000fe20003fc6270 */
[----:B---3--:R-:W-:Y:S01]  /*14c20*/  FFMA.FTZ R66, -R188, R27, R66 ;  /* 0x0000001bbc427223 */ /* 0x008fe20000010142 */
[C---:B------:R-:W-:Y:S01]  /*14c30*/  IADD3 R26, PT, PT, R189.reuse, 0x200, -R68 ;  /* 0x00000200bd1a7810 */ /* 0x040fe20007ffe844 */
[----:B------:R-:W2:Y:S01]  /*14c40*/  MUFU.TANH R65, R65 ;  /* 0x0000004100417308 */ /* 0x000ea20000002400 */
[----:B------:R-:W-:Y:S02]  /*14c50*/  ISETP.GE.AND P2, PT, R16, R192, PT ;  /* 0x000000c01000720c */ /* 0x000fe40003f46270 */
[----:B------:R-:W-:Y:S02]  /*14c60*/  IABS R26, R26 ;  /* 0x0000001a001a7213 */ /* 0x000fe40000000000 */
[----:B------:R-:W-:Y:S02]  /*14c70*/  FSEL R34, R34, -INF , !P4 ;  /* 0xff80000022227808 */ /* 0x000fe40006000000 */
[----:B------:R-:W-:Y:S01]  /*14c80*/  I2FP.F32.S32 R26, R26 ;  /* 0x0000001a001a7245 */ /* 0x000fe20000201400 */
[----:B------:R-:W3:Y:S01]  /*14c90*/  MUFU.TANH R31, R31 ;  /* 0x0000001f001f7308 */ /* 0x000ee20000002400 */
[----:B------:R-:W-:Y:S01]  /*14ca0*/  FSEL R66, R66, -INF , P2 ;  /* 0xff80000042427808 */ /* 0x000fe20001000000 */
[----:B------:R-:W-:Y:S05]  /*14cb0*/  HMMA.16816.F32 R16, R4, R18, R12 ;  /* 0x000000120410723c */ /* 0x000fea000000180c */
[----:B-1----:R-:W-:Y:S01]  /*14cc0*/  FFMA.FTZ R15, -R188, R26, R24 ;  /* 0x0000001abc0f7223 */ /* 0x002fe20000010118 */
[--C-:B------:R-:W-:Y:S01]  /*14cd0*/  IADD3 R14, PT, PT, R189, 0x1ff, -R68.reuse ;  /* 0x000001ffbd0e7810 */ /* 0x100fe20007ffe844 */
[----:B------:R-:W1:Y:S01]  /*14ce0*/  LDSM.16.M88.4 R24, [R41+0x1400] ;  /* 0x001400002918783b */ /* 0x000e620000000200 */
[----:B------:R-:W-:Y:S01]  /*14cf0*/  IADD3 R12, PT, PT, R39, 0x1ff, -R68 ;  /* 0x000001ff270c7810 */ /* 0x000fe20007ffe844 */
[----:B------:R-:W-:Y:S01]  /*14d00*/  VIADD R13, R35, 0xfffffe01 ;  /* 0xfffffe01230d7836 */ /* 0x000fe20000000000 */
[----:B------:R-:W-:Y:S01]  /*14d10*/  IABS R14, R14 ;  /* 0x0000000e000e7213 */ /* 0x000fe20000000000 */
[----:B------:R-:W-:Y:S01]  /*14d20*/  MUFU.TANH R28, R28 ;  /* 0x0000001c001c7308 */ /* 0x000fe20000002400 */
[----:B------:R-:W-:-:S02]  /*14d30*/  FSEL R124, R15, -INF , P3 ;  /* 0xff8000000f7c7808 */ /* 0x000fc40001800000 */
[----:B------:R-:W-:Y:S01]  /*14d40*/  IABS R12, R12 ;  /* 0x0000000c000c7213 */ /* 0x000fe20000000000 */
[----:B------:R-:W-:Y:S01]  /*14d50*/  IMAD.MOV.U32 R15, RZ, RZ, R14 ;  /* 0x000000ffff0f7224 */ /* 0x000fe200078e000e */
[----:B------:R-:W-:Y:S02]  /*14d60*/  FSEL R124, R124, -INF , !P5 ;  /* 0xff8000007c7c7808 */ /* 0x000fe40006800000 */
[----:B------:R-:W-:Y:S01]  /*14d70*/  I2FP.F32.S32 R14, R12 ;  /* 0x0000000c000e7245 */ /* 0x000fe20000201400 */
[----:B------:R-:W-:Y:S01]  /*14d80*/  MUFU.TANH R30, R30 ;  /* 0x0000001e001e7308 */ /* 0x000fe20000002400 */
[----:B------:R-:W-:Y:S02]  /*14d90*/  I2FP.F32.S32 R12, R15 ;  /* 0x0000000f000c7245 */ /* 0x000fe40000201400 */
[C---:B------:R-:W-:Y:S01]  /*14da0*/  ISETP.GE.AND P4, PT, R13.reuse, R193, PT ;  /* 0x000000c10d00720c */ /* 0x040fe20003f86270 */
[C---:B--2---:R-:W-:Y:S01]  /*14db0*/  FFMA.FTZ R65, -R188.reuse, R14, R65 ;  /* 0x0000000ebc417223 */ /* 0x044fe20000010141 */
[C---:B------:R-:W-:Y:S01]  /*14dc0*/  ISETP.GE.AND P3, PT, R13.reuse, R190, PT ;  /* 0x000000be0d00720c */ /* 0x040fe20003f66270 */
[----:B---3--:R-:W-:Y:S01]  /*14dd0*/  FFMA.FTZ R31, -R188, R12, R31 ;  /* 0x0000000cbc1f7223 */ /* 0x008fe2000001011f */
[C---:B------:R-:W-:Y:S01]  /*14de0*/  ISETP.GE.AND P5, PT, R13.reuse, R191, PT ;  /* 0x000000bf0d00720c */ /* 0x040fe20003fa6270 */
[----:B------:R-:W-:Y:S01]  /*14df0*/  FMUL.FTZ R16, R16, R40 ;  /* 0x0000002810107220 */ /* 0x000fe20000410000 */
[----:B------:R-:W-:Y:S01]  /*14e00*/  ISETP.GE.AND P2, PT, R13, R192, PT ;  /* 0x000000c00d00720c */ /* 0x000fe20003f46270 */
[-C--:B------:R-:W-:Y:S01]  /*14e10*/  FMUL.FTZ R18, R18, R40.reuse ;  /* 0x0000002812127220 */ /* 0x080fe20000410000 */
[----:B------:R-:W-:Y:S03]  /*14e20*/  HMMA.16816.F32 R12, R8, R20, RZ ;  /* 0x00000014080c723c */ /* 0x000fe600000018ff */
[--C-:B------:R-:W-:Y:S01]  /*14e30*/  IADD3 R21, PT, PT, R39, 0x1f8, -R68.reuse ;  /* 0x000001f827157810 */ /* 0x100fe20007ffe844 */
[-C--:B------:R-:W-:Y:S01]  /*14e40*/  FMUL.FTZ R62, R19, R40.reuse ;  /* 0x00000028133e7220 */ /* 0x080fe20000410000 */
[----:B------:R-:W2:Y:S01]  /*14e50*/  MUFU.TANH R16, R16 ;  /* 0x0000001000107308 */ /* 0x000ea20000002400 */
[----:B------:R-:W-:Y:S01]  /*14e60*/  IADD3 R20, PT, PT, R189, 0x1f8, -R68 ;  /* 0x000001f8bd147810 */ /* 0x000fe20007ffe844 */
[----:B------:R-:W-:Y:S01]  /*14e70*/  FMUL.FTZ R118, R17, R40 ;  /* 0x0000002811767220 */ /* 0x000fe20000410000 */
[----:B------:R-:W-:Y:S01]  /*14e80*/  IABS R21, R21 ;  /* 0x0000001500157213 */ /* 0x000fe20000000000 */
[----:B------:R-:W-:Y:S01]  /*14e90*/  VIADD R17, R35, 0xfffffe09 ;  /* 0xfffffe0923117836 */ /* 0x000fe20000000000 */
[----:B------:R-:W-:-:S02]  /*14ea0*/  IABS R20, R20 ;  /* 0x0000001400147213 */ /* 0x000fc40000000000 */
[----:B------:R-:W-:Y:S01]  /*14eb0*/  I2FP.F32.S32 R19, R21 ;  /* 0x0000001500137245 */ /* 0x000fe20000201400 */
[----:B------:R-:W3:Y:S01]  /*14ec0*/  MUFU.TANH R18, R18 ;  /* 0x0000001200127308 */ /* 0x000ee20000002400 */
[----:B------:R-:W-:Y:S02]  /*14ed0*/  I2FP.F32.S32 R20, R20 ;  /* 0x0000001400147245 */ /* 0x000fe40000201400 */
[----:B------:R-:W-:Y:S02]  /*14ee0*/  FSEL R66, R66, -INF , !P6 ;  /* 0xff80000042427808 */ /* 0x000fe40007000000 */
[----:B------:R-:W-:Y:S02]  /*14ef0*/  ISETP.GE.AND P6, PT, R29, R193, PT ;  /* 0x000000c11d00720c */ /* 0x000fe40003fc6270 */
[----:B------:R-:W-:Y:S01]  /*14f00*/  FSEL R31, R31, -INF , P4 ;  /* 0xff8000001f1f7808 */ /* 0x000fe20002000000 */
[----:B------:R-:W4:Y:S01]  /*14f10*/  MUFU.TANH R62, R62 ;  /* 0x0000003e003e7308 */ /* 0x000f220000002400 */
[----:B-1----:R-:W-:Y:S05]  /*14f20*/  HMMA.16816.F32 R12, R4, R24, R12 ;  /* 0x00000018040c723c */ /* 0x002fea000000180c */
[----:B--2---:R-:W-:Y:S01]  /*14f30*/  FFMA.FTZ R20, -R188, R20, R16 ;  /* 0x00000014bc147223 */ /* 0x004fe20000010110 */
[----:B------:R-:W-:-:S02]  /*14f40*/  IADD3 R16, PT, PT, R189, 0x1f7, -R68 ;  /* 0x000001f7bd107810 */ /* 0x000fc40007ffe844 */
[----:B------:R-:W-:Y:S02]  /*14f50*/  FSEL R65, R65, -INF , P2 ;  /* 0xff80000041417808 */ /* 0x000fe40001000000 */
[----:B------:R-:W-:Y:S01]  /*14f60*/  IABS R16, R16 ;  /* 0x0000001000107213 */ /* 0x000fe20000000000 */
[----:B------:R-:W1:Y:S01]  /*14f70*/  MUFU.TANH R118, R118 ;  /* 0x0000007600767308 */ /* 0x000e620000002400 */
[----:B---3--:R-:W-:Y:S01]  /*14f80*/  FFMA.FTZ R18, -R188, R19, R18 ;  /* 0x00000013bc127223 */ /* 0x008fe20000010112 */
[----:B------:R-:W-:Y:S02]  /*14f90*/  IADD3 R19, PT, PT, R39, 0x1f7, -R68 ;  /* 0x000001f727137810 */ /* 0x000fe40007ffe844 */
[C---:B------:R-:W-:Y:S02]  /*14fa0*/  ISETP.GE.AND P4, PT, R29.reuse, R190, PT ;  /* 0x000000be1d00720c */ /* 0x040fe40003f86270 */
[----:B------:R-:W-:Y:S02]  /*14fb0*/  IABS R19, R19 ;  /* 0x0000001300137213 */ /* 0x000fe40000000000 */
[----:B------:R-:W-:-:S02]  /*14fc0*/  ISETP.GE.AND P2, PT, R29, R192, PT ;  /* 0x000000c01d00720c */ /* 0x000fc40003f46270 */
[----:B------:R-:W-:Y:S02]  /*14fd0*/  FSEL R20, R20, -INF , P6 ;  /* 0xff80000014147808 */ /* 0x000fe40003000000 */
[----:B------:R-:W-:Y:S01]  /*14fe0*/  I2FP.F32.S32 R19, R19 ;  /* 0x0000001300137245 */ /* 0x000fe20000201400 */
[----:B------:R-:W-:Y:S01]  /*14ff0*/  FMUL.FTZ R60, R14, R40 ;  /* 0x000000280e3c7220 */ /* 0x000fe20000410000 */
[----:B------:R-:W-:Y:S01]  /*15000*/  I2FP.F32.S32 R16, R16 ;  /* 0x0000001000107245 */ /* 0x000fe20000201400 */
[----:B------:R-:W-:Y:S01]  /*15010*/  FMUL.FTZ R12, R12, R40 ;  /* 0x000000280c0c7220 */ /* 0x000fe20000410000 */
[----:B------:R-:W-:Y:S01]  /*15020*/  FSEL R65, R65, -INF , !P5 ;  /* 0xff80000041417808 */ /* 0x000fe20006800000 */
[----:B----4-:R-:W-:Y:S01]  /*15030*/  FFMA.FTZ R62, -R188, R19, R62 ;  /* 0x00000013bc3e7223 */ /* 0x010fe2000001013e */
[----:B------:R-:W-:Y:S01]  /*15040*/  FSEL R119, R20, -INF , !P4 ;  /* 0xff80000014777808 */ /* 0x000fe20006000000 */
[----:B-1----:R-:W-:Y:S01]  /*15050*/  FFMA.FTZ R118, -R188, R16, R118 ;  /* 0x00000010bc767223 */ /* 0x002fe20000010176 */
[----:B------:R-:W-:Y:S01]  /*15060*/  FSEL R63, R18, -INF , P2 ;  /* 0xff800000123f7808 */ /* 0x000fe20001000000 */
[----:B------:R-:W-:Y:S03]  /*15070*/  HMMA.16816.F32 R20, R8, R22, RZ ;  /* 0x000000160814723c */ /* 0x000fe600000018ff */
        /* <DEDUP_REMOVED lines=16> */
[----:B------:R-:W-:Y:S05]  /*15180*/  HMMA.16816.F32 R20, R4, R26, R20 ;  /* 0x0000001a0414723c */ /* 0x000fea0000001814 */
        /* <DEDUP_REMOVED lines=13> */
[----:B------:R-:W-:Y:S01]  /*15260*/  FMUL.FTZ R20, R20, R40 ;  /* 0x0000002814147220 */ /* 0x000fe20000410000 */
        /* <DEDUP_REMOVED lines=19> */
[C---:B----4-:R-:W-:Y:S01]  /*153a0*/  FFMA.FTZ R59, -R188.reuse, R14, R59 ;  /* 0x0000000ebc3b7223 */ /* 0x050fe2000001013b */
[C---:B------:R-:W-:Y:S01]  /*153b0*/  ISETP.GE.AND P4, PT, R13.reuse, R193, PT ;  /* 0x000000c10d00720c */ /* 0x040fe20003f86270 */
[----:B-----5:R-:W-:Y:S01]  /*153c0*/  FFMA.FTZ R31, -R188, R12, R31 ;  /* 0x0000000cbc1f7223 */ /* 0x020fe2000001011f */
[C---:B------:R-:W-:Y:S01]  /*153d0*/  ISETP.GE.AND P3, PT, R13.reuse, R190, PT ;  /* 0x000000be0d00720c */ /* 0x040fe20003f66270 */
[----:B------:R3:W-:Y:S01]  /*153e0*/  MUFU.TANH R57, R23 ;  /* 0x0000001700397308 */ /* 0x0007e20000002400 */
[----:B------:R-:W-:-:S02]  /*153f0*/  ISETP.GE.AND P5, PT, R13, R191, PT ;  /* 0x000000bf0d00720c */ /* 0x000fc40003fa6270 */
[----:B------:R-:W-:Y:S02]  /*15400*/  ISETP.GE.AND P2, PT, R13, R192, PT ;  /* 0x000000c00d00720c */ /* 0x000fe40003f46270 */
[----:B--2---:R-:W-:Y:S03]  /*15410*/  HMMA.16816.F32 R12, R8, R16, RZ ;  /* 0x00000010080c723c */ /* 0x004fe600000018ff */
        /* <DEDUP_REMOVED lines=13> */
[----:B------:R-:W-:Y:S05]  /*154f0*/  HMMA.16816.F32 R12, R4, R24, R12 ;  /* 0x00000018040c723c */ /* 0x000fea000000180c */
        /* <DEDUP_REMOVED lines=30> */
[----:B------:R-:W-:Y:S02]  /*156e0*/  FSEL R126, R31, -INF , !P3 ;  /* 0xff8000001f7e7808 */ /* 0x000fe40005800000 */
[----:B------:R-:W-:Y:S01]  /*156f0*/  ISETP.GE.AND P3, PT, R29, R191, PT ;  /* 0x000000bf1d00720c */ /* 0x000fe20003f66270 */
[----:B------:R-:W-:Y:S01]  /*15700*/  FMUL.FTZ R29, R13, R40 ;  /* 0x000000280d1d7220 */ /* 0x000fe20000410000 */
[----:B------:R-:W-:Y:S01]  /*15710*/  FSEL R120, R120, -INF , P5 ;  /* 0xff80000078787808 */ /* 0x000fe20002800000 */
[----:B------:R-:W4:Y:S01]  /*15720*/  MUFU.TANH R55, R55 ;  /* 0x0000003700377308 */ /* 0x000f220000002400 */
[----:B------:R-:W-:Y:S01]  /*15730*/  IABS R25, R25 ;  /* 0x0000001900197213 */ /* 0x000fe20000000000 */
[----:B------:R-:W-:Y:S01]  /*15740*/  VIADD R13, R35, 0xfffffe21 ;  /* 0xfffffe21230d7836 */ /* 0x000fe20000000000 */
[----:B------:R-:W-:Y:S01]  /*15750*/  IABS R24, R24 ;  /* 0x0000001800187213 */ /* 0x000fe20000000000 */
[----:B------:R-:W-:Y:S05]  /*15760*/  HMMA.16816.F32 R16, R4, R26, R16 ;  /* 0x0000001a0410723c */ /* 0x000fea0000001810 */
[----:B------:R-:W-:-:S02]  /*15770*/  FSEL R58, R58, -INF , !P3 ;  /* 0xff8000003a3a7808 */ /* 0x000fc40005800000 */
[----:B------:R-:W-:Y:S01]  /*15780*/  FSEL R120, R120, -INF , !P6 ;  /* 0xff80000078787808 */ /* 0x000fe20007000000 */
[----:B------:R-:W5:Y:S01]  /*15790*/  MUFU.TANH R29, R29 ;  /* 0x0000001d001d7308 */ /* 0x000f620000002400 */
[----:B------:R-:W-:Y:S02]  /*157a0*/  FSEL R57, R57, -INF , P2 ;  /* 0xff80000039397808 */ /* 0x000fe40001000000 */
[C---:B------:R-:W-:Y:S02]  /*157b0*/  ISETP.GE.AND P3, PT, R14.reuse, R193, PT ;  /* 0x000000c10e00720c */ /* 0x040fe40003f66270 */
[C---:B------:R-:W-:Y:S02]  /*157c0*/  ISETP.GE.AND P5, PT, R14.reuse, R190, PT ;  /* 0x000000be0e00720c */ /* 0x040fe40003fa6270 */
[C---:B------:R-:W-:Y:S02]  /*157d0*/  ISETP.GE.AND P6, PT, R14.reuse, R191, PT ;  /* 0x000000bf0e00720c */ /* 0x040fe40003fc6270 */
[----:B------:R-:W-:-:S02]  /*157e0*/  ISETP.GE.AND P2, PT, R14, R192, PT ;  /* 0x000000c00e00720c */ /* 0x000fc40003f46270 */
        /* <DEDUP_REMOVED lines=9> */
[----:B------:R-:W-:Y:S01]  /*15880*/  FMUL.FTZ R18, R18, R40 ;  /* 0x0000002812127220 */ /* 0x000fe20000410000 */
[----:B------:R-:W-:Y:S01]  /*15890*/  IABS R14, R14 ;  /* 0x0000000e000e7213 */ /* 0x000fe20000000000 */
[----:B------:R-:W-:Y:S01]  /*158a0*/  FMUL.FTZ R53, R19, R40 ;  /* 0x0000002813357220 */ /* 0x000fe20000410000 */
        /* <DEDUP_REMOVED lines=11> */
[C---:B----4-:R-:W-:Y:S01]  /*15960*/  FFMA.FTZ R55, -R188.reuse, R14, R55 ;  /* 0x0000000ebc377223 */ /* 0x050fe20000010137 */
[C---:B------:R-:W-:Y:S01]  /*15970*/  ISETP.GE.AND P4, PT, R13.reuse, R193, PT ;  /* 0x000000c10d00720c */ /* 0x040fe20003f86270 */
[----:B-----5:R-:W-:Y:S01]  /*15980*/  FFMA.FTZ R29, -R188, R12, R29 ;  /* 0x0000000cbc1d7223 */ /* 0x020fe2000001011d */
[----:B------:R-:W-:-:S02]  /*15990*/  ISETP.GE.AND P3, PT, R13, R190, PT ;  /* 0x000000be0d00720c */ /* 0x000fc40003f66270 */
[C---:B------:R-:W-:Y:S01]  /*159a0*/  ISETP.GE.AND P5, PT, R13.reuse, R191, PT ;  /* 0x000000bf0d00720c */ /* 0x040fe20003fa6270 */
[----:B------:R-:W2:Y:S01]  /*159b0*/  MUFU.TANH R53, R53 ;  /* 0x0000003500357308 */ /* 0x000ea20000002400 */
[----:B------:R-:W-:Y:S02]  /*159c0*/  ISETP.GE.AND P2, PT, R13, R192, PT ;  /* 0x000000c00d00720c */ /* 0x000fe40003f46270 */
[----:B---3--:R-:W-:Y:S03]  /*159d0*/  HMMA.16816.F32 R12, R8, R20, RZ ;  /* 0x00000014080c723c */ /* 0x008fe600000018ff */
        /* <DEDUP_REMOVED lines=9> */
[----:B------:R-:W-:Y:S01]  /*15a70*/  IADD3 R19, PT, PT, R39, 0x1d7, -R68 ;  /* 0x000001d727137810 */ /* 0x000fe20007ffe844 */
[----:B------:R-:W-:Y:S01]  /*15a80*/  FFMA.FTZ R20, -R188, R20, R16 ;  /* 0x00000014bc147223 */ /* 0x000fe20000010110 */
[----:B------:R-:W-:Y:S02]  /*15a90*/  IADD3 R16, PT, PT, R189, 0x1d7, -R68 ;  /* 0x000001d7bd107810 */ /* 0x000fe40007ffe844 */
[----:B------:R-:W-:Y:S01]  /*15aa0*/  ISETP.GE.AND P6, PT, R45, R193, PT ;  /* 0x000000c12d00720c */ /* 0x000fe20003fc6270 */
[----:B------:R-:W-:Y:S05]  /*15ab0*/  HMMA.16816.F32 R12, R4, R24, R12 ;  /* 0x00000018040c723c */ /* 0x000fea000000180c */
        /* <DEDUP_REMOVED lines=8> */
[----:B------:R-:W-:Y:S01]  /*15b40*/  I2FP.F32.S32 R16, R16 ;  /* 0x0000001000107245 */ /* 0x000fe20000201400 */
[-C--:B------:R-:W-:Y:S01]  /*15b50*/  FMUL.FTZ R52, R14, R40.reuse ;  /* 0x000000280e347220 */ /* 0x080fe20000410000 */
[----:B------:R-:W-:Y:S01]  /*15b60*/  FMUL.FTZ R12, R12, R40 ;  /* 0x000000280c0c7220 */ /* 0x000fe20000410000 */
[----:B------:R-:W-:Y:S01]  /*15b70*/  FSEL R55, R55, -INF , !P5 ;  /* 0xff80000037377808 */ /* 0x000fe20006800000 */
[----:B--2---:R-:W-:Y:S01]  /*15b80*/  FFMA.FTZ R53, -R188, R19, R53 ;  /* 0x00000013bc357223 */ /* 0x004fe20000010135 */
[----:B------:R-:W-:Y:S01]  /*15b90*/  FSEL R131, R20, -INF , !P4 ;  /* 0xff80000014837808 */ /* 0x000fe20006000000 */
[----:B---3--:R-:W-:Y:S01]  /*15ba0*/  FFMA.FTZ R210, -R188, R16, R210 ;  /* 0x00000010bcd27223 */ /* 0x008fe200000101d2 */
        /* <DEDUP_REMOVED lines=15> */
[----:B------:R-:W-:Y:S02]  /*15ca0*/  FSEL R29, R29, -INF , !P3 ;  /* 0xff8000001d1d7808 */ /* 0x000fe40005800000 */
[----:B------:R-:W-:Y:S01]  /*15cb0*/  ISETP.GE.AND P3, PT, R45, R191, PT ;  /* 0x000000bf2d00720c */ /* 0x000fe20003f66270 */
[----:B------:R-:W4:Y:S01]  /*15cc0*/  MUFU.TANH R64, R64 ;  /* 0x0000004000407308 */ /* 0x000f220000002400 */
[----:B------:R-:W-:Y:S01]  /*15cd0*/  FSEL R210, R210, -INF , P5 ;  /* 0xff800000d2d27808 */ /* 0x000fe20002800000 */
[----:B------:R-:W-:Y:S05]  /*15ce0*/  HMMA.16816.F32 R20, R4, R26, R20 ;  /* 0x0000001a0414723c */ /* 0x000fea0000001814 */
[----:B------:R-:W-:Y:S01]  /*15cf0*/  IABS R25, R25 ;  /* 0x0000001900197213 */ /* 0x000fe20000000000 */
[----:B------:R-:W-:Y:S01]  /*15d00*/  VIADD R45, R35, 0xfffffe38 ;  /* 0xfffffe38232d7836 */ /* 0x000fe20000000000 */
[----:B------:R-:W-:-:S02]  /*15d10*/  IABS R24, R24 ;  /* 0x0000001800187213 */ /* 0x000fc40000000000 */
[----:B------:R-:W-:Y:S01]  /*15d20*/  FSEL R54, R54, -INF , !P3 ;  /* 0xff80000036367808 */ /* 0x000fe20005800000 */
[----:B------:R-:W5:Y:S01]  /*15d30*/  MUFU.TANH R46, R46 ;  /* 0x0000002e002e7308 */ /* 0x000f620000002400 */
[----:B------:R-:W-:Y:S02]  /*15d40*/  FSEL R210, R210, -INF , !P6 ;  /* 0xff800000d2d27808 */ /* 0x000fe40007000000 */
[----:B------:R-:W-:Y:S02]  /*15d50*/  FSEL R53, R53, -INF , P2 ;  /* 0xff80000035357808 */ /* 0x000fe40001000000 */
[C---:B------:R-:W-:Y:S02]  /*15d60*/  ISETP.GE.AND P3, PT, R14.reuse, R193, PT ;  /* 0x000000c10e00720c */ /* 0x040fe40003f66270 */
[C---:B------:R-:W-:Y:S02]  /*15d70*/  ISETP.GE.AND P5, PT, R14.reuse, R190, PT ;  /* 0x000000be0e00720c */ /* 0x040fe40003fa6270 */
[----:B------:R-:W-:-:S02]  /*15d80*/  ISETP.GE.AND P6, PT, R14, R191, PT ;  /* 0x000000bf0e00720c */ /* 0x000fc40003fc6270 */
[----:B------:R-:W-:Y:S02]  /*15d90*/  ISETP.GE.AND P2, PT, R14, R192, PT ;  /* 0x000000c00e00720c */ /* 0x000fe40003f46270 */
[----:B------:R-:W-:Y:S01]  /*15da0*/  I2FP.F32.S32 R15, R25 ;  /* 0x00000019000f7245 */ /* 0x000fe20000201400 */
[----:B------:R-:W-:Y:S01]  /*15db0*/  FMUL.FTZ R20, R20, R40 ;  /* 0x0000002814147220 */ /* 0x000fe20000410000 */
        /* <DEDUP_REMOVED lines=80> */
[----:B------:R-:W-:Y:S05]  /*162c0*/  HMMA.16816.F32 R16, R4, R26, R16 ;  /* 0x0000001a0410723c */ /* 0x000fea0000001810 */
        /* <DEDUP_REMOVED lines=790> */
[----:B------:R-:W-:Y:S01]  /*19430*/  I2FP.F32.S32 R16, R16 ;  /* 0x0000001000107245 */ /* 0x000fe20000201400 */
[-C--:B------:R-:W-:Y:S01]  /*19440*/  FMUL.FTZ R14, R14, R40.reuse ;  /* 0x000000280e0e7220 */ /* 0x080fe20000410000 */
[----:B------:R-:W-:Y:S01]  /*19450*/  FMUL.FTZ R12, R12, R40 ;  /* 0x000000280c0c7220 */ /* 0x000fe20000410000 */
[----:B------:R-:W-:Y:S01]  /*19460*/  FSEL R90, R20, -INF , !P4 ;  /* 0xff800000145a7808 */ /* 0x000fe20006000000 */
[----:B--2---:R-:W-:Y:S01]  /*19470*/  FFMA.FTZ R221, -R188, R19, R221 ;  /* 0x00000013bcdd7223 */ /* 0x004fe200000101dd */
[----:B------:R-:W-:Y:S01]  /*19480*/  FSEL R237, R237, -INF , !P5 ;  /* 0xff800000eded7808 */ /* 0x000fe20006800000 */
[----:B------:R-:W-:Y:S03]  /*19490*/  HMMA.16816.F32 R20, R8, R22, RZ ;  /* 0x000000160814723c */ /* 0x000fe600000018ff */
        /* <DEDUP_REMOVED lines=8> */
[----:B------:R2:W3:Y:S01]  /*19520*/  LDSM.16.M88.4 R16, [R43+0x4800] ;  /* 0x004800002b10783b */ /* 0x0004e20000000200 */
[----:B------:R-:W4:Y:S01]  /*19530*/  MUFU.TANH R12, R12 ;  /* 0x0000000c000c7308 */ /* 0x000f220000002400 */
[----:B------:R-:W-:Y:S02]  /*19540*/  FSEL R94, R46, -INF , !P3 ;  /* 0xff8000002e5e7808 */ /* 0x000fe40005800000 */
[----:B------:R-:W-:Y:S02]  /*19550*/  ISETP.GE.AND P3, PT, R45, R191, PT ;  /* 0x000000bf2d00720c */ /* 0x000fe40003f66270 */
[--C-:B------:R-:W-:Y:S02]  /*19560*/  IADD3 R45, PT, PT, R39, 0x130, -R68.reuse ;  /* 0x00000130272d7810 */ /* 0x100fe40007ffe844 */
[----:B------:R-:W-:Y:S01]  /*19570*/  IADD3 R25, PT, PT, R189, 0x130, -R68 ;  /* 0x00000130bd197810 */ /* 0x000fe20007ffe844 */
[----:B------:R-:W-:Y:S05]  /*19580*/  HMMA.16816.F32 R20, R4, R26, R20 ;  /* 0x0000001a0414723c */ /* 0x000fea0000001814 */
[----:B------:R-:W-:Y:S01]  /*19590*/  FSEL R87, R87, -INF , P5 ;  /* 0xff80000057577808 */ /* 0x000fe20002800000 */
[----:B------:R-:W5:Y:S01]  /*195a0*/  MUFU.TANH R213, R213 ;  /* 0x000000d500d57308 */ /* 0x000f620000002400 */
[----:B------:R-:W-:-:S02]  /*195b0*/  IABS R25, R25 ;  /* 0x0000001900197213 */ /* 0x000fc40000000000 */
[----:B------:R-:W-:Y:S02]  /*195c0*/  FSEL R238, R238, -INF , !P3 ;  /* 0xff800000eeee7808 */ /* 0x000fe40005800000 */
[----:B------:R-:W-:Y:S02]  /*195d0*/  FSEL R87, R87, -INF , !P6 ;  /* 0xff80000057577808 */ /* 0x000fe40007000000 */
[----:B------:R-:W-:Y:S02]  /*195e0*/  FSEL R221, R221, -INF , P2 ;  /* 0xff800000dddd7808 */ /* 0x000fe40001000000 */
[C---:B------:R-:W-:Y:S02]  /*195f0*/  ISETP.GE.AND P3, PT, R24.reuse, R193, PT ;  /* 0x000000c11800720c */ /* 0x040fe40003f66270 */
[----:B------:R-:W-:Y:S02]  /*19600*/  ISETP.GE.AND P5, PT, R24, R190, PT ;  /* 0x000000be1800720c */ /* 0x000fe40003fa6270 */
[----:B--2---:R-:W-:-:S02]  /*19610*/  IABS R43, R45 ;  /* 0x0000002d002b7213 */ /* 0x004fc40000000000 */
[C---:B------:R-:W-:Y:S02]  /*19620*/  ISETP.GE.AND P6, PT, R24.reuse, R191, PT ;  /* 0x000000bf1800720c */ /* 0x040fe40003fc6270 */
[----:B------:R-:W-:Y:S01]  /*19630*/  ISETP.GE.AND P2, PT, R24, R192, PT ;  /* 0x000000c01800720c */ /* 0x000fe20003f46270 */
[-C--:B------:R-:W-:Y:S01]  /*19640*/  FMUL.FTZ R20, R20, R40.reuse ;  /* 0x0000002814147220 */ /* 0x080fe20000410000 */
[----:B------:R-:W-:Y:S01]  /*19650*/  I2FP.F32.S32 R15, R43 ;  /* 0x0000002b000f7245 */ /* 0x000fe20000201400 */
[-C--:B------:R-:W-:Y:S01]  /*19660*/  FMUL.FTZ R23, R23, R40.reuse ;  /* 0x0000002817177220 */ /* 0x080fe20000410000 */
[----:B------:R-:W-:Y:S01]  /*19670*/  I2FP.F32.S32 R24, R25 ;  /* 0x0000001900187245 */ /* 0x000fe20000201400 */
[----:B------:R-:W-:Y:S01]  /*19680*/  FMUL.FTZ R25, R13, R40 ;  /* 0x000000280d197220 */ /* 0x000fe20000410000 */
[----:B------:R-:W-:Y:S01]  /*19690*/  IADD3 R26, PT, PT, R189, 0x12f, -R68 ;  /* 0x0000012fbd1a7810 */ /* 0x000fe20007ffe844 */
[C---:B-1----:R-:W-:Y:S01]  /*196a0*/  FFMA.FTZ R214, -R188.reuse, R15, R14 ;  /* 0x0000000fbcd67223 */ /* 0x042fe2000001010e */
[----:B------:R-:W-:Y:S01]  /*196b0*/  IADD3 R43, PT, PT, R39, 0x12f, -R68 ;  /* 0x0000012f272b7810 */ /* 0x000fe20007ffe844 */
[----:B----4-:R-:W-:Y:S01]  /*196c0*/  FFMA.FTZ R27, -R188, R24, R12 ;  /* 0x00000018bc1b7223 */ /* 0x010fe2000001010c */
[----:B------:R-:W-:Y:S01]  /*196d0*/  IABS R26, R26 ;  /* 0x0000001a001a7213 */ /* 0x000fe20000000000 */
[----:B------:R1:W2:Y:S01]  /*196e0*/  LDSM.16.M88.4 R12, [R41+0x4800] ;  /* 0x00480000290c783b */ /* 0x0002a20000000200 */
[----:B------:R-:W-:Y:S01]  /*196f0*/  IABS R43, R43 ;  /* 0x0000002b002b7213 */ /* 0x000fe20000000000 */
[----:B------:R-:W-:Y:S01]  /*19700*/  VIADD R24, R35, 0xfffffed1 ;  /* 0xfffffed123187836 */ /* 0x000fe20000000000 */
[----:B------:R-:W-:Y:S01]  /*19710*/  FSEL R27, R27, -INF , P3 ;  /* 0xff8000001b1b7808 */ /* 0x000fe20001800000 */
[----:B------:R-:W-:Y:S01]  /*19720*/  MUFU.TANH R20, R20 ;  /* 0x0000001400147308 */ /* 0x000fe20000002400 */
[----:B------:R-:W-:Y:S01]  /*19730*/  FSEL R221, R221, -INF , !P4 ;  /* 0xff800000dddd7808 */ /* 0x000fe20006000000 */
[----:B------:R-:W-:-:S04]  /*19740*/  DEPBAR.LE SB0, 0x0 ;  /* 0x000080000000791a */ /* 0x000fc80000000000 */
[----:B------:R-:W-:Y:S02]  /*19750*/  FSEL R51, R27, -INF , !P5 ;  /* 0xff8000001b337808 */ /* 0x000fe40006800000 */
[----:B------:R-:W-:Y:S01]  /*19760*/  FSEL R214, R214, -INF , P2 ;  /* 0xff800000d6d67808 */ /* 0x000fe20001000000 */
[----:B------:R-:W-:Y:S01]  /*19770*/  MUFU.TANH R23, R23 ;  /* 0x0000001700177308 */ /* 0x000fe20000002400 */
[----:B------:R-:W-:Y:S01]  /*19780*/  BAR.SYNC.DEFER_BLOCKING 0x0 ;  /* 0x0000000000007b1d */ /* 0x000fe20000010000 */
[C---:B------:R-:W-:Y:S02]  /*19790*/  ISETP.GE.AND P4, PT, R24.reuse, R193, PT ;  /* 0x000000c11800720c */ /* 0x040fe40003f86270 */
[C---:B------:R-:W-:Y:S02]  /*197a0*/  ISETP.GE.AND P3, PT, R24.reuse, R190, PT ;  /* 0x000000be1800720c */ /* 0x040fe40003f66270 */
[C---:B------:R-:W-:Y:S02]  /*197b0*/  ISETP.GE.AND P5, PT, R24.reuse, R191, PT ;  /* 0x000000bf1800720c */ /* 0x040fe40003fa6270 */
[----:B------:R-:W-:Y:S01]  /*197c0*/  ISETP.GE.AND P2, PT, R24, R192, PT ;  /* 0x000000c01800720c */ /* 0x000fe20003f46270 */
[----:B-1----:R1:W4:Y:S01]  /*197d0*/  MUFU.TANH R41, R25 ;  /* 0x0000001900297308 */ /* 0x0023220000002400 */
[----:B------:R-:W-:Y:S01]  /*197e0*/  FSEL R214, R214, -INF , !P6 ;  /* 0xff800000d6d67808 */ /* 0x000fe20007000000 */
[----:B-1----:R-:W-:Y:S01]  /*197f0*/  IMAD.MOV.U32 R25, RZ, RZ, R26 ;  /* 0x000000ffff197224 */ /* 0x002fe200078e001a */
[----:B------:R-:W-:Y:S01]  /*19800*/  I2FP.F32.S32 R26, R43 ;  /* 0x0000002b001a7245 */ /* 0x000fe20000201400 */
[----:B------:R-:W-:Y:S01]  /*19810*/  FMUL.FTZ R43, R22, R40 ;  /* 0x00000028162b7220 */ /* 0x000fe20000410000 */
[----:B------:R-:W-:-:S02]  /*19820*/  VIADD R22, R35, 0xfffffed8 ;  /* 0xfffffed823167836 */ /* 0x000fc40000000000 */
[----:B------:R-:W-:Y:S01]  /*19830*/  I2FP.F32.S32 R25, R25 ;  /* 0x0000001900197245 */ /* 0x000fe20000201400 */
[----:B-----5:R-:W-:Y:S02]  /*19840*/  FFMA.FTZ R213, -R188, R26, R213 ;  /* 0x0000001abcd57223 */ /* 0x020fe400000101d5 */
[----:B------:R-:W-:Y:S02]  /*19850*/  ISETP.GE.AND P6, PT, R22, R193, PT ;  /* 0x000000c11600720c */ /* 0x000fe40003fc6270 */
[----:B----4-:R-:W-:Y:S01]  /*19860*/  FFMA.FTZ R41, -R188, R25, R41 ;  /* 0x00000019bc297223 */ /* 0x010fe20000010129 */
[----:B------:R-:W-:Y:S01]  /*19870*/  FSEL R213, R213, -INF , P2 ;  /* 0xff800000d5d57808 */ /* 0x000fe20001000000 */
[----:B---3--:R-:W-:Y:S01]  /*19880*/  HMMA.16816.F32 R24, R8, R16, RZ ;  /* 0x000000100818723c */ /* 0x008fe200000018ff */
[----:B------:R1:W3:Y:S02]  /*19890*/  MUFU.TANH R16, R43 ;  /* 0x0000002b00107308 */ /* 0x0002e40000002400 */
[----:B------:R-:W-:-:S02]  /*198a0*/  IADD3 R17, PT, PT, R39, 0x128, -R68 ;  /* 0x0000012827117810 */ /* 0x000fc40007ffe844 */
[----:B------:R-:W-:Y:S02]  /*198b0*/  FSEL R50, R41, -INF , P4 ;  /* 0xff80000029327808 */ /* 0x000fe40002000000 */
[----:B------:R-:W-:Y:S02]  /*198c0*/  IABS R41, R17 ;  /* 0x0000001100297213 */ /* 0x000fe40000000000 */
[----:B------:R-:W-:Y:S02]  /*198d0*/  FSEL R50, R50, -INF , !P3 ;  /* 0xff80000032327808 */ /* 0x000fe40005800000 */
[C---:B------:R-:W-:Y:S02]  /*198e0*/  ISETP.GE.AND P4, PT, R22.reuse, R190, PT ;  /* 0x000000be1600720c */ /* 0x040fe40003f86270 */
[C---:B------:R-:W-:Y:S02]  /*198f0*/  ISETP.GE.AND P3, PT, R22.reuse, R191, PT ;  /* 0x000000bf1600720c */ /* 0x040fe40003f66270 */
[----:B------:R-:W-:-:S02]  /*19900*/  ISETP.GE.AND P2, PT, R22, R192, PT ;  /* 0x000000c01600720c */ /* 0x000fc40003f46270 */
[----:B------:R-:W-:Y:S02]  /*19910*/  I2FP.F32.S32 R22, R41 ;  /* 0x0000002900167245 */ /* 0x000fe40000201400 */
[----:B-1----:R-:W-:Y:S01]  /*19920*/  IADD3 R43, PT, PT, R189, 0x128, -R68 ;  /* 0x00000128bd2b7810 */ /* 0x002fe20007ffe844 */
[----:B--2---:R-:W-:Y:S05]  /*19930*/  HMMA.16816.F32 R24, R4, R12, R24 ;  /* 0x0000000c0418723c */ /* 0x004fea0000001818 */
[----:B------:R-:W-:Y:S01]  /*19940*/  FMUL.FTZ R12, R21, R40 ;  /* 0x00000028150c7220 */ /* 0x000fe20000410000 */
[----:B------:R-:W-:Y:S01]  /*19950*/  IABS R17, R43 ;  /* 0x0000002b00117213 */ /* 0x000fe20000000000 */
[----:B---3--:R-:W-:Y:S01]  /*19960*/  FFMA.FTZ R16, -R188, R22, R16 ;  /* 0x00000016bc107223 */ /* 0x008fe20000010110 */
[----:B------:R-:W-:Y:S01]  /*19970*/  IADD3 R22, PT, PT, R39, 0x127, -R68 ;  /* 0x0000012727167810 */ /* 0x000fe20007ffe844 */
[----:B------:R-:W-:Y:S01]  /*19980*/  VIADD R13, R35, 0xfffffed9 ;  /* 0xfffffed9230d7836 */ /* 0x000fe20000000000 */
[----:B------:R-:W-:Y:S01]  /*19990*/  I2FP.F32.S32 R17, R17 ;  /* 0x0000001100117245 */ /* 0x000fe20000201400 */
[----:B------:R-:W1:Y:S01]  /*199a0*/  MUFU.TANH R12, R12 ;  /* 0x0000000c000c7308 */ /* 0x000e620000002400 */
[----:B------:R-:W-:-:S02]  /*199b0*/  FSEL R212, R16, -INF , P2 ;  /* 0xff80000010d47808 */ /* 0x000fc40001000000 */
[----:B------:R-:W-:Y:S01]  /*199c0*/  FSEL R213, R213, -INF , !P5 ;  /* 0xff800000d5d57808 */ /* 0x000fe20006800000 */
[----:B------:R-:W-:Y:S01]  /*199d0*/  FFMA.FTZ R21, -R188, R17, R20 ;  /* 0x00000011bc157223 */ /* 0x000fe20000010114 */
[----:B------:R-:W-:Y:S02]  /*199e0*/  IADD3 R20, PT, PT, R189, 0x127, -R68 ;  /* 0x00000127bd147810 */ /* 0x000fe40007ffe844 */
[----:B------:R-:W-:Y:S02]  /*199f0*/  IABS R17, R22 ;  /* 0x0000001600117213 */ /* 0x000fe40000000000 */
[----:B------:R-:W-:Y:S02]  /*19a00*/  IABS R20, R20 ;  /* 0x0000001400147213 */ /* 0x000fe40000000000 */
[----:B------:R-:W-:Y:S01]  /*19a10*/  FSEL R21, R21, -INF , P6 ;  /* 0xff80000015157808 */ /* 0x000fe20003000000 */
[----:B------:R-:W-:Y:S01]  /*19a20*/  FMUL.FTZ R26, R26, R40 ;  /* 0x000000281a1a7220 */ /* 0x000fe20000410000 */
[----:B------:R-:W-:Y:S01]  /*19a30*/  I2FP.F32.S32 R20, R20 ;  /* 0x0000001400147245 */ /* 0x000fe20000201400 */
[----:B------:R-:W-:Y:S01]  /*19a40*/  FMUL.FTZ R27, R27, R40 ;  /* 0x000000281b1b7220 */ /* 0x000fe20000410000 */
[----:B------:R-:W-:-:S02]  /*19a50*/  I2FP.F32.S32 R211, R17 ;  /* 0x0000001100d37245 */ /* 0x000fc40000201400 */
[----:B------:R-:W-:Y:S01]  /*19a60*/  FSEL R49, R21, -INF , !P4 ;  /* 0xff80000015317808 */ /* 0x000fe20006000000 */
[C---:B------:R-:W-:Y:S03]  /*19a70*/  HMMA.16816.F32 R16, R8.reuse, R18, RZ ;  /* 0x000000120810723c */ /* 0x040fe600000018ff */
[----:B------:R-:W-:Y:S01]  /*19a80*/  FMUL.FTZ R21, R24, R40 ;  /* 0x0000002818157220 */ /* 0x000fe20000410000 */
[C---:B-1----:R-:W-:Y:S01]  /*19a90*/  FFMA.FTZ R48, -R188.reuse, R20, R12 ;  /* 0x00000014bc307223 */ /* 0x042fe2000001010c */
[----:B------:R-:W-:Y:S01]  /*19aa0*/  ISETP.GE.AND P5, PT, R13, R193, PT ;  /* 0x000000c10d00720c */ /* 0x000fe20003fa6270 */
[----:B------:R-:W1:Y:S01]  /*19ab0*/  MUFU.TANH R12, R26 ;  /* 0x0000001a000c7308 */ /* 0x000e620000002400 */
[----:B------:R-:W-:Y:S01]  /*19ac0*/  IADD3 R22, PT, PT, R189, 0x120, -R68 ;  /* 0x00000120bd167810 */ /* 0x000fe20007ffe844 */
[----:B------:R-:W-:Y:S01]  /*19ad0*/  FFMA.FTZ R211, -R188, R211, R23 ;  /* 0x000000d3bcd37223 */ /* 0x000fe20000010117 */
[C---:B------:R-:W-:Y:S01]  /*19ae0*/  ISETP.GE.AND P6, PT, R13.reuse, R190, PT ;  /* 0x000000be0d00720c */ /* 0x040fe20003fc6270 */
[----:B------:R-:W-:Y:S01]  /*19af0*/  HMMA.16816.F32 R8, R8, R36, RZ ;  /* 0x000000240808723c */ /* 0x000fe200000018ff */
[----:B------:R-:W-:-:S02]  /*19b00*/  ISETP.GE.AND P4, PT, R13, R191, PT ;  /* 0x000000bf0d00720c */ /* 0x000fc40003f86270 */
[----:B------:R-:W-:Y:S01]  /*19b10*/  ISETP.GE.AND P2, PT, R13, R192, PT ;  /* 0x000000c00d00720c */ /* 0x000fe20003f46270 */
[----:B------:R-:W2:Y:S01]  /*19b20*/  MUFU.TANH R21, R21 ;  /* 0x0000001500157308 */ /* 0x000ea20000002400 */
[----:B------:R-:W-:Y:S01]  /*19b30*/  IADD3 R20, PT, PT, R39, 0x120, -R68 ;  /* 0x0000012027147810 */ /* 0x000fe20007ffe844 */
[----:B------:R-:W-:Y:S01]  /*19b40*/  VIADD R13, R35, 0xfffffee0 ;  /* 0xfffffee0230d7836 */ /* 0x000fe20000000000 */
[----:B------:R-:W-:Y:S02]  /*19b50*/  FSEL R48, R48, -INF , P5 ;  /* 0xff80000030307808 */ /* 0x000fe40002800000 */
[----:B------:R-:W-:Y:S02]  /*19b60*/  IABS R22, R22 ;  /* 0x0000001600167213 */ /* 0x000fe40000000000 */
[----:B------:R-:W-:Y:S01]  /*19b70*/  IABS R20, R20 ;  /* 0x0000001400147213 */ /* 0x000fe20000000000 */
[----:B------:R-:W-:Y:S05]  /*19b80*/  HMMA.16816.F32 R16, R4, R14, R16 ;  /* 0x0000000e0410723c */ /* 0x000fea0000001810 */
[----:B------:R-:W-:Y:S01]  /*19b90*/  FSEL R212, R212, -INF , !P3 ;  /* 0xff800000d4d47808 */ /* 0x000fe20005800000 */
[----:B------:R-:W-:Y:S01]  /*19ba0*/  FMUL.FTZ R14, R25, R40 ;  /* 0x00000028190e7220 */ /* 0x000fe20000410000 */
[----:B------:R-:W-:Y:S01]  /*19bb0*/  FSEL R48, R48, -INF , !P6 ;  /* 0xff80000030307808 */ /* 0x000fe20007000000 */
[----:B------:R-:W-:Y:S01]  /*19bc0*/  VIADD R15, R35, 0xfffffee1 ;  /* 0xfffffee1230f7836 */ /* 0x000fe20000000000 */
[----:B------:R-:W-:-:S02]  /*19bd0*/  FSEL R211, R211, -INF , P2 ;  /* 0xff800000d3d37808 */ /* 0x000fc40001000000 */
[C---:B------:R-:W-:Y:S01]  /*19be0*/  ISETP.GE.AND P3, PT, R13.reuse, R193, PT ;  /* 0x000000c10d00720c */ /* 0x040fe20003f66270 */
[----:B------:R-:W-:Y:S01]  /*19bf0*/  MUFU.TANH R14, R14 ;  /* 0x0000000e000e7308 */ /* 0x000fe20000002400 */
[C---:B------:R-:W-:Y:S01]  /*19c00*/  ISETP.GE.AND P5, PT, R13.reuse, R190, PT ;  /* 0x000000be0d00720c */ /* 0x040fe20003fa6270 */
[----:B------:R-:W-:Y:S03]  /*19c10*/  HMMA.16816.F32 R8, R4, R32, R8 ;  /* 0x000000200408723c */ /* 0x000fe60000001808 */
        /* <DEDUP_REMOVED lines=8> */
[--C-:B------:R-:W-:Y:S01]  /*19ca0*/  IADD3 R20, PT, PT, R189, 0x11f, -R68.reuse ;  /* 0x0000011fbd147810 */ /* 0x100fe20007ffe844 */
[----:B------:R-:W1:Y:S01]  /*19cb0*/  MUFU.TANH R12, R27 ;  /* 0x0000001b000c7308 */ /* 0x000e620000002400 */
[-C--:B------:R-:W-:Y:S01]  /*19cc0*/  FMUL.FTZ R16, R16, R40.reuse ;  /* 0x0000002810107220 */ /* 0x080fe20000410000 */
[----:B--2---:R-:W-:Y:S01]  /*19cd0*/  FFMA.FTZ R21, -R188, R13, R21 ;  /* 0x0000000dbc157223 */ /* 0x004fe20000010115 */
[----:B------:R-:W-:Y:S01]  /*19ce0*/  IADD3 R13, PT, PT, R39, 0x11f, -R68 ;  /* 0x0000011f270d7810 */ /* 0x000fe20007ffe844 */
[----:B------:R-:W-:Y:S01]  /*19cf0*/  FMUL.FTZ R17, R17, R40 ;  /* 0x0000002811117220 */ /* 0x000fe20000410000 */
[----:B------:R-:W-:Y:S01]  /*19d00*/  IABS R20, R20 ;  /* 0x0000001400147213 */ /* 0x000fe20000000000 */
[-C--:B------:R-:W-:Y:S01]  /*19d10*/  FMUL.FTZ R19, R19, R40.reuse ;  /* 0x0000002813137220 */ /* 0x080fe20000410000 */
[----:B------:R-:W-:Y:S01]  /*19d20*/  IABS R13, R13 ;  /* 0x0000000d000d7213 */ /* 0x000fe20000000000 */
[----:B------:R-:W-:Y:S01]  /*19d30*/  MUFU.TANH R16, R16 ;  /* 0x0000001000107308 */ /* 0x000fe20000002400 */
[----:B------:R-:W-:Y:S01]  /*19d40*/  FSEL R47, R21, -INF , P3 ;  /* 0xff800000152f7808 */ /* 0x000fe20001800000 */
[-C--:B------:R-:W-:Y:S01]  /*19d50*/  FMUL.FTZ R10, R10, R40.reuse ;  /* 0x000000280a0a7220 */ /* 0x080fe20000410000 */
[----:B------:R-:W-:Y:S01]  /*19d60*/  I2FP.F32.S32 R13, R13 ;  /* 0x0000000d000d7245 */ /* 0x000fe20000201400 */
[-C--:B------:R-:W-:Y:S01]  /*19d70*/  FMUL.FTZ R9, R9, R40.reuse ;  /* 0x0000002809097220 */ /* 0x080fe20000410000 */
[----:B------:R-:W-:Y:S01]  /*19d80*/  FSEL R47, R47, -INF , !P5 ;  /* 0xff8000002f2f7808 */ /* 0x000fe20006800000 */
[-C--:B------:R-:W-:Y:S01]  /*19d90*/  FMUL.FTZ R11, R11, R40.reuse ;  /* 0x000000280b0b7220 */ /* 0x080fe20000410000 */
        /* <DEDUP_REMOVED lines=11> */
[----:B------:R-:W-:Y:S02]  /*19e50*/  IADD3 R18, PT, PT, R39, 0x118, -R68 ;  /* 0x0000011827127810 */ /* 0x000fe40007ffe844 */
[----:B------:R-:W-:Y:S01]  /*19e60*/  FSEL R156, R12, -INF , P2 ;  /* 0xff8000000c9c7808 */ /* 0x000fe20001000000 */
[----:B------:R-:W-:Y:S01]  /*19e70*/  FFMA.FTZ R14, -R188, R15, R14 ;  /* 0x0000000fbc0e7223 */ /* 0x000fe2000001010e */
[--C-:B------:R-:W-:Y:S01]  /*19e80*/  IADD3 R15, PT, PT, R189, 0x118, -R68.reuse ;  /* 0x00000118bd0f7810 */ /* 0x100fe20007ffe844 */
[----:B------:R-:W2:Y:S01]  /*19e90*/  MUFU.TANH R12, R19 ;  /* 0x00000013000c7308 */ /* 0x000ea20000002400 */
[----:B------:R-:W-:-:S02]  /*19ea0*/  IADD3 R5, PT, PT, R39, 0x117, -R68 ;  /* 0x0000011727057810 */ /* 0x000fc40007ffe844 */
[----:B------:R-:W-:Y:S02]  /*19eb0*/  FSEL R46, R14, -INF , P4 ;  /* 0xff8000000e2e7808 */ /* 0x000fe40002000000 */
[----:B------:R-:W-:Y:S02]  /*19ec0*/  IABS R14, R18 ;  /* 0x00000012000e7213 */ /* 0x000fe40000000000 */
[----:B------:R-:W-:Y:S01]  /*19ed0*/  IABS R15, R15 ;  /* 0x0000000f000f7213 */ /* 0x000fe20000000000 */
[----:B------:R-:W-:Y:S01]  /*19ee0*/  MUFU.TANH R9, R9 ;  /* 0x0000000900097308 */ /* 0x000fe20000002400 */
[----:B------:R-:W-:Y:S02]  /*19ef0*/  IADD3 R6, PT, PT, R189, 0x117, -R68 ;  /* 0x00000117bd067810 */ /* 0x000fe40007ffe844 */
[----:B------:R-:W-:Y:S02]  /*19f00*/  I2FP.F32.S32 R14, R14 ;  /* 0x0000000e000e7245 */ /* 0x000fe40000201400 */
[----:B------:R-:W-:-:S02]  /*19f10*/  I2FP.F32.S32 R15, R15 ;  /* 0x0000000f000f7245 */ /* 0x000fc40000201400 */
[----:B------:R-:W-:Y:S01]  /*19f20*/  IABS R5, R5 ;  /* 0x0000000500057213 */ /* 0x000fe20000000000 */
[C---:B-1----:R-:W-:Y:S01]  /*19f30*/  FFMA.FTZ R13, -R188.reuse, R14, R13 ;  /* 0x0000000ebc0d7223 */ /* 0x042fe2000001010d */
[----:B------:R-:W-:Y:S01]  /*19f40*/  IABS R6, R6 ;  /* 0x0000000600067213 */ /* 0x000fe20000000000 */
[----:B------:R-:W-:Y:S01]  /*19f50*/  FFMA.FTZ R15, -R188, R15, R16 ;  /* 0x0000000fbc0f7223 */ /* 0x000fe20000010110 */
[----:B------:R-:W-:Y:S01]  /*19f60*/  FSEL R204, R204, -INF , !P6 ;  /* 0xff800000cccc7808 */ /* 0x000fe20007000000 */
[----:B------:R-:W-:Y:S01]  /*19f70*/  MUFU.TANH R11, R11 ;  /* 0x0000000b000b7308 */ /* 0x000fe20000002400 */
[----:B------:R-:W-:Y:S02]  /*19f80*/  I2FP.F32.S32 R5, R5 ;  /* 0x0000000500057245 */ /* 0x000fe40000201400 */
[----:B------:R-:W-:Y:S02]  /*19f90*/  I2FP.F32.S32 R6, R6 ;  /* 0x0000000600067245 */ /* 0x000fe40000201400 */
[----:B------:R-:W-:Y:S01]  /*19fa0*/  ISETP.GE.AND P6, PT, R20, R193, PT ;  /* 0x000000c11400720c */ /* 0x000fe20003fc6270 */
[----:B--2---:R-:W-:Y:S01]  /*19fb0*/  FFMA.FTZ R5, -R188, R5, R12 ;  /* 0x00000005bc057223 */ /* 0x004fe2000001010c */
[----:B------:R-:W-:Y:S01]  /*19fc0*/  ISETP.GE.AND P2, PT, R20, R192, PT ;  /* 0x000000c01400720c */ /* 0x000fe20003f46270 */
[----:B------:R-:W-:Y:S01]  /*19fd0*/  FFMA.FTZ R17, -R188, R6, R17 ;  /* 0x00000006bc117223 */ /* 0x000fe20000010111 */
[----:B------:R-:W-:Y:S01]  /*19fe0*/  ISETP.GE.AND P4, PT, R20, R190, PT ;  /* 0x000000be1400720c */ /* 0x000fe20003f86270 */
[----:B------:R1:W2:Y:S01]  /*19ff0*/  MUFU.TANH R6, R10 ;  /* 0x0000000a00067308 */ /* 0x0002a20000002400 */
[----:B------:R-:W-:-:S02]  /*1a000*/  FSEL R15, R15, -INF , P6 ;  /* 0xff8000000f0f7808 */ /* 0x000fc40003000000 */
[----:B------:R-:W-:Y:S02]  /*1a010*/  FSEL R13, R13, -INF , P2 ;  /* 0xff8000000d0d7808 */ /* 0x000fe40001000000 */
[----:B------:R-:W-:Y:S02]  /*1a020*/  ISETP.GE.AND P2, PT, R4, R192, PT ;  /* 0x000000c00400720c */ /* 0x000fe40003f46270 */
[----:B------:R-:W-:Y:S02]  /*1a030*/  FSEL R156, R156, -INF , !P5 ;  /* 0xff8000009c9c7808 */ /* 0x000fe40006800000 */
[C---:B------:R-:W-:Y:S02]  /*1a040*/  ISETP.GE.AND P5, PT, R4.reuse, R193, PT ;  /* 0x000000c10400720c */ /* 0x040fe40003fa6270 */
[----:B------:R-:W-:Y:S02]  /*1a050*/  FSEL R45, R15, -INF , !P4 ;  /* 0xff8000000f2d7808 */ /* 0x000fe40006000000 */
[----:B------:R-:W-:-:S02]  /*1a060*/  ISETP.GE.AND P4, PT, R4, R191, PT ;  /* 0x000000bf0400720c */ /* 0x000fc40003f86270 */
[----:B------:R-:W-:Y:S02]  /*1a070*/  IADD3 R7, PT, PT, R39, 0x110, -R68 ;  /* 0x0000011027077810 */ /* 0x000fe40007ffe844 */
[----:B------:R-:W-:Y:S01]  /*1a080*/  FSEL R5, R5, -INF , P2 ;  /* 0xff80000005057808 */ /* 0x000fe20001000000 */
[----:B-1----:R-:W-:Y:S01]  /*1a090*/  FMUL.FTZ R10, R8, R40 ;  /* 0x00000028080a7220 */ /* 0x002fe20000410000 */
[----:B------:R-:W-:Y:S02]  /*1a0a0*/  FSEL R46, R46, -INF , !P3 ;  /* 0xff8000002e2e7808 */ /* 0x000fe40005800000 */
[----:B------:R-:W-:Y:S01]  /*1a0b0*/  ISETP.GE.AND P6, PT, R4, R190, PT ;  /* 0x000000be0400720c */ /* 0x000fe20003fc6270 */
[----:B------:R-:W-:Y:S01]  /*1a0c0*/  VIADD R4, R35, 0xfffffef0 ;  /* 0xfffffef023047836 */ /* 0x000fe20000000000 */
[----:B------:R-:W-:Y:S01]  /*1a0d0*/  ISETP.GE.AND P3, PT, R20, R191, PT ;  /* 0x000000bf1400720c */ /* 0x000fe20003f66270 */
[----:B------:R-:W1:Y:S01]  /*1a0e0*/  MUFU.TANH R10, R10 ;  /* 0x0000000a000a7308 */ /* 0x000e620000002400 */
[----:B------:R-:W-:-:S02]  /*1a0f0*/  FSEL R43, R17, -INF , P5 ;  /* 0xff800000112b7808 */ /* 0x000fc40002800000 */
[----:B------:R-:W-:Y:S02]  /*1a100*/  IABS R7, R7 ;  /* 0x0000000700077213 */ /* 0x000fe40000000000 */
[----:B------:R-:W-:Y:S02]  /*1a110*/  FSEL R111, R5, -INF , !P4 ;  /* 0xff800000056f7808 */ /* 0x000fe40006000000 */
[----:B------:R-:W-:Y:S02]  /*1a120*/  IADD3 R5, PT, PT, R189, 0x10f, -R68 ;  /* 0x0000010fbd057810 */ /* 0x000fe40007ffe844 */
[----:B------:R-:W-:Y:S02]  /*1a130*/  FSEL R151, R13, -INF , !P3 ;  /* 0xff8000000d977808 */ /* 0x000fe40005800000 */
[----:B------:R-:W-:Y:S02]  /*1a140*/  FSEL R43, R43, -INF , !P6 ;  /* 0xff8000002b2b7808 */ /* 0x000fe40007000000 */
[----:B------:R-:W-:-:S02]  /*1a150*/  ISETP.GE.AND P3, PT, R4, R193, PT ;  /* 0x000000c10400720c */ /* 0x000fc40003f66270 */
[C---:B------:R-:W-:Y:S02]  /*1a160*/  ISETP.GE.AND P5, PT, R4.reuse, R190, PT ;  /* 0x000000be0400720c */ /* 0x040fe40003fa6270 */
[C---:B------:R-:W-:Y:S02]  /*1a170*/  ISETP.GE.AND P6, PT, R4.reuse, R191, PT ;  /* 0x000000bf0400720c */ /* 0x040fe40003fc6270 */
[----:B------:R-:W-:Y:S02]  /*1a180*/  ISETP.GE.AND P2, PT, R4, R192, PT ;  /* 0x000000c00400720c */ /* 0x000fe40003f46270 */
[----:B------:R-:W-:Y:S02]  /*1a190*/  I2FP.F32.S32 R7, R7 ;  /* 0x0000000700077245 */ /* 0x000fe40000201400 */
[--C-:B------:R-:W-:Y:S02]  /*1a1a0*/  IADD3 R4, PT, PT, R39, 0x10f, -R68.reuse ;  /* 0x0000010f27047810 */ /* 0x100fe40007ffe844 */
[----:B------:R-:W-:Y:S01]  /*1a1b0*/  IADD3 R8, PT, PT, R189, 0x110, -R68 ;  /* 0x00000110bd087810 */ /* 0x000fe20007ffe844 */
[----:B--2---:R-:W-:Y:S01]  /*1a1c0*/  FFMA.FTZ R6, -R188, R7, R6 ;  /* 0x00000007bc067223 */ /* 0x004fe20000010106 */
[--C-:B------:R-:W-:Y:S01]  /*1a1d0*/  IADD3 R39, PT, PT, R39, 0x108, -R68.reuse ;  /* 0x0000010827277810 */ /* 0x100fe20007ffe844 */
[C---:B------:R-:W-:Y:S01]  /*1a1e0*/  VIADD R7, R35.reuse, 0xfffffef1 ;  /* 0xfffffef123077836 */ /* 0x040fe20000000000 */
[----:B------:R-:W-:Y:S01]  /*1a1f0*/  IABS R5, R5 ;  /* 0x0000000500057213 */ /* 0x000fe20000000000 */
[----:B------:R-:W-:Y:S01]  /*1a200*/  VIADD R35, R35, 0xfffffef8 ;  /* 0xfffffef823237836 */ /* 0x000fe20000000000 */
[----:B------:R-:W-:-:S02]  /*1a210*/  IADD3 R68, PT, PT, R189, 0x108, -R68 ;  /* 0x00000108bd447810 */ /* 0x000fc40007ffe844 */
[----:B------:R-:W-:Y:S02]  /*1a220*/  I2FP.F32.S32 R5, R5 ;  /* 0x0000000500057245 */ /* 0x000fe40000201400 */
[----:B------:R-:W-:Y:S02]  /*1a230*/  IABS R68, R68 ;  /* 0x0000004400447213 */ /* 0x000fe40000000000 */
[----:B------:R-:W-:Y:S01]  /*1a240*/  ISETP.GE.AND P4, PT, R7, R193, PT ;  /* 0x000000c10700720c */ /* 0x000fe20003f86270 */
[C---:B------:R-:W-:Y:S01]  /*1a250*/  FFMA.FTZ R5, -R188.reuse, R5, R9 ;  /* 0x00000005bc057223 */ /* 0x040fe20000010109 */
[----:B------:R-:W-:Y:S02]  /*1a260*/  I2FP.F32.S32 R68, R68 ;  /* 0x0000004400447245 */ /* 0x000fe40000201400 */
[----:B------:R-:W-:Y:S02]  /*1a270*/  IABS R8, R8 ;  /* 0x0000000800087213 */ /* 0x000fe40000000000 */
[----:B------:R-:W-:Y:S01]  /*1a280*/  IABS R4, R4 ;  /* 0x0000000400047213 */ /* 0x000fe20000000000 */
[----:B------:R-:W-:Y:S01]  /*1a290*/  FFMA.FTZ R28, -R188, R68, R28 ;  /* 0x00000044bc1c7223 */ /* 0x000fe2000001011c */
[----:B------:R-:W-:-:S02]  /*1a2a0*/  FSEL R5, R5, -INF , P4 ;  /* 0xff80000005057808 */ /* 0x000fc40002000000 */
[----:B------:R-:W-:Y:S02]  /*1a2b0*/  I2FP.F32.S32 R8, R8 ;  /* 0x0000000800087245 */ /* 0x000fe40000201400 */
[----:B------:R-:W-:Y:S02]  /*1a2c0*/  ISETP.GE.AND P4, PT, R35, R193, PT ;  /* 0x000000c12300720c */ /* 0x000fe40003f86270 */
[----:B------:R-:W-:Y:S01]  /*1a2d0*/  I2FP.F32.S32 R4, R4 ;  /* 0x0000000400047245 */ /* 0x000fe20000201400 */
[----:B-1----:R-:W-:Y:S01]  /*1a2e0*/  FFMA.FTZ R8, -R188, R8, R10 ;  /* 0x00000008bc087223 */ /* 0x002fe2000001010a */
[----:B------:R-:W-:Y:S02]  /*1a2f0*/  IABS R39, R39 ;  /* 0x0000002700277213 */ /* 0x000fe40000000000 */
[----:B------:R-:W-:Y:S01]  /*1a300*/  FSEL R28, R28, -INF , P4 ;  /* 0xff8000001c1c7808 */ /* 0x000fe20002000000 */
[----:B------:R-:W-:Y:S01]  /*1a310*/  FFMA.FTZ R4, -R188, R4, R11 ;  /* 0x00000004bc047223 */ /* 0x000fe2000001010b */
[----:B------:R-:W-:-:S02]  /*1a320*/  ISETP.GT.AND P4, PT, R3, R174, PT ;  /* 0x000000ae0300720c */ /* 0x000fc40003f84270 */
[----:B------:R-:W-:Y:S02]  /*1a330*/  I2FP.F32.S32 R39, R39 ;  /* 0x0000002700277245 */ /* 0x000fe40000201400 */
[----:B------:R-:W-:Y:S02]  /*1a340*/  FSEL R6, R6, -INF , P2 ;  /* 0xff80000006067808 */ /* 0x000fe40001000000 */
[C---:B------:R-:W-:Y:S01]  /*1a350*/  ISETP.GE.AND P2, PT, R7.reuse, R192, PT ;  /* 0x000000c00700720c */ /* 0x040fe20003f46270 */
        /* <DEDUP_REMOVED lines=84> */
.L_x_5596:
        /* <DEDUP_REMOVED lines=8> */
.L_x_5597:
[----:B------:R-:W-:Y:S05]  /*1a920*/  BSYNC.RECONVERGENT B0 ;  /* 0x0000000000007941 */ /* 0x000fea0003800200 */
.L_x_5595:
        /* <DEDUP_REMOVED lines=61> */
.L_x_5594:
[----:B------:R-:W-:Y:S05]  /*1ad00*/  BSYNC.RECONVERGENT B1 ;  /* 0x0000000000017941 */ /* 0x000fea0003800200 */
.L_x_5593:
        /* <DEDUP_REMOVED lines=65> */
[----:B------:R-:W-:Y:S01]  /*1b120*/  SHF.L.U32 R4, R4, 0x8, RZ ;  /* 0x0000000804047819 */ /* 0x000fe200000006ff */
[----:B------:R-:W1:Y:S03]  /*1b130*/  SHFL.BFLY PT, R5, R6, 0x2, 0x1f ;  /* 0x0c401f0006057f89 */ /* 0x000e6600000e0000 */
[----:B------:R-:W-:-:S02]  /*1b140*/  LOP3.LUT R4, R4, 0x100, RZ, 0xc0, !PT ;  /* 0x0000010004047812 */ /* 0x000fc400078ec0ff */
[----:B-1----:R-:W-:-:S05]  /*1b150*/  FMNMX.FTZ R5, R6, R5, !PT ;  /* 0x0000000506057209 */ /* 0x002fca0007810000 */
[----:B------:R-:W1:Y:S02]  /*1b160*/  SHFL.BFLY PT, R32, R5, 0x1, 0x1f ;  /* 0x0c201f0005207f89 */ /* 0x000e6400000e0000 */
[----:B-1----:R-:W-:Y:S02]  /*1b170*/  FMNMX.FTZ R32, R5, R32, !PT ;  /* 0x0000002005207209 */ /* 0x002fe40007810000 */
[----:B------:R-:W1:Y:S02]  /*1b180*/  SHFL.BFLY PT, R5, R33, 0x2, 0x1f ;  /* 0x0c401f0021057f89 */ /* 0x000e6400000e0000 */
[----:B------:R-:W-:Y:S02]  /*1b190*/  FSETP.NEU.FTZ.AND P0, PT, R32, -INF , PT ;  /* 0xff8000002000780b */ /* 0x000fe40003f1d000 */
[----:B-1----:R-:W-:Y:S02]  /*1b1a0*/  FMNMX.FTZ R33, R33, R5, !PT ;  /* 0x0000000521217209 */ /* 0x002fe40007810000 */
[----:B------:R-:W1:Y:S03]  /*1b1b0*/  S2R R5, SR_TID.X ;  /* 0x0000000000057919 */ /* 0x000e660000002100 */
[----:B------:R-:W4:Y:S02]  /*1b1c0*/  SHFL.BFLY PT, R6, R33, 0x1, 0x1f ;  /* 0x0c201f0021067f89 */ /* 0x000f2400000e0000 */
[----:B----4-:R-:W-:-:S02]  /*1b1d0*/  FMNMX.FTZ R33, R33, R6, !PT ;  /* 0x0000000621217209 */ /* 0x010fc40007810000 */
[----:B-1----:R-:W-:Y:S02]  /*1b1e0*/  SHF.L.U32 R5, R5, 0x5, RZ ;  /* 0x0000000505057819 */ /* 0x002fe400000006ff */
[----:B------:R-:W-:Y:S02]  /*1b1f0*/  FSETP.NEU.FTZ.AND P1, PT, R33, -INF , PT ;  /* 0xff8000002100780b */ /* 0x000fe40003f3d000 */
[----:B------:R-:W-:-:S04]  /*1b200*/  LOP3.LUT R4, R4, 0x20, R5, 0xf8, !PT ;  /* 0x0000002004047812 */ /* 0x000fc800078ef805 */
[----:B------:R-:W-:-:S04]  /*1b210*/  LOP3.LUT R85, R4, R85, RZ, 0xfc, !PT ;  /* 0x0000005504557212 */ /* 0x000fc800078efcff */
[----:B------:R-:W-:-:S05]  /*1b220*/  LEA R85, R85, UR6, 0x1 ;  /* 0x0000000655557c11 */ /* 0x000fca000f8e08ff */
[----:B------:R-:W1:Y:S04]  /*1b230*/  LDSM.16.MT88.4 R4, [R85+0x5000] ;  /* 0x005000005504783b */ /* 0x000e680000004200 */
[----:B------:R-:W-:Y:S01]  /*1b240*/  LDSM.16.MT88.4 R20, [R85+0x5400] ;  /* 0x005400005514783b */ /* 0x000fe20000004200 */
[----:B---3--:R-:W-:-:S05]  /*1b250*/  FMUL.FTZ R83, R86, R32 ;  /* 0x0000002056537220 */ /* 0x008fca0000410000 */
[----:B------:R-:W-:-:S05]  /*1b260*/  FSEL R83, R83, RZ, P0 ;  /* 0x000000ff53537208 */ /* 0x000fca0000000000 */
[-CC-:B------:R-:W-:Y:S01]  /*1b270*/  FFMA.FTZ R81, R75, R86.reuse, -R83.reuse ;  /* 0x000000564b517223 */ /* 0x180fe20000010853 */
[-CC-:B------:R-:W-:Y:S01]  /*1b280*/  FFMA.FTZ R75, R150, R86.reuse, -R83.reuse ;  /* 0x00000056964b7223 */ /* 0x180fe20000010853 */
[----:B------:R-:W-:Y:S01]  /*1b290*/  FSEL R150, R32, RZ, P0 ;  /* 0x000000ff20967208 */ /* 0x000fe20000000000 */
[-CC-:B------:R-:W-:Y:S01]  /*1b2a0*/  FFMA.FTZ R79, R77, R86.reuse, -R83.reuse ;  /* 0x000000564d4f7223 */ /* 0x180fe20000010853 */
[----:B------:R-:W-:Y:S01]  /*1b2b0*/  ISETP.NE.AND P0, PT, R109, RZ, PT ;  /* 0x000000ff6d00720c */ /* 0x000fe20003f05270 */
[-CC-:B------:R-:W-:Y:S01]  /*1b2c0*/  FFMA.FTZ R77, R84, R86.reuse, -R83.reuse ;  /* 0x00000056544d7223 */ /* 0x180fe20000010853 */
[----:B------:R-:W-:Y:S01]  /*1b2d0*/  FMUL.FTZ R84, R86, R33 ;  /* 0x0000002156547220 */ /* 0x000fe20000410000 */
[----:B------:R-:W-:Y:S01]  /*1b2e0*/  FADD.FTZ R150, R0, -R150 ;  /* 0x8000009600967221 */ /* 0x000fe20000010000 */
[----:B------:R-:W-:Y:S01]  /*1b2f0*/  FSEL R0, R33, RZ, P1 ;  /* 0x000000ff21007208 */ /* 0x000fe20000800000 */
[-CC-:B------:R-:W-:Y:S01]  /*1b300*/  FFMA.FTZ R80, R76, R86.reuse, -R83.reuse ;  /* 0x000000564c507223 */ /* 0x180fe20000010853 */
[-CC-:B------:R-:W-:Y:S01]  /*1b310*/  FFMA.FTZ R76, R125, R86.reuse, -R83.reuse ;  /* 0x000000567d4c7223 */ /* 0x180fe20000010853 */
[----:B------:R-:W-:Y:S01]  /*1b320*/  FSEL R84, R84, RZ, P1 ;  /* 0x000000ff54547208 */ /* 0x000fe20000800000 */
[-CC-:B------:R-:W-:Y:S01]  /*1b330*/  FFMA.FTZ R129, R66, R86.reuse, -R83.reuse ;  /* 0x0000005642817223 */ /* 0x180fe20000010853 */
        /* <DEDUP_REMOVED lines=8> */
[----:B------:R3:W2:Y:S01]  /*1b3c0*/  MUFU.EX2 R125, R0 ;  /* 0x00000000007d7308 */ /* 0x0006a20000000800 */
[-CC-:B------:R-:W-:Y:S01]  /*1b3d0*/  FFMA.FTZ R119, R119, R86.reuse, -R84.reuse ;  /* 0x0000005677777223 */ /* 0x180fe20000010854 */
[--C-:B------:R-:W-:Y:S01]  /*1b3e0*/  FFMA.FTZ R118, R118, R86, -R84.reuse ;  /* 0x0000005676767223 */ /* 0x100fe20000010854 */
[----:B------:R-:W-:Y:S01]  /*1b3f0*/  FMUL.FTZ R150, R86, R150 ;  /* 0x0000009656967220 */ /* 0x000fe20000410000 */
        /* <DEDUP_REMOVED lines=13> */
[----:B---3--:R-:W-:Y:S01]  /*1b4d0*/  IADD3 R0, PT, PT, R85, 0x5020, RZ ;  /* 0x0000502055007810 */ /* 0x008fe20007ffe0ff */
[-C--:B--2---:R-:W-:Y:S01]  /*1b4e0*/  FMUL.FTZ R16, R144, R125.reuse ;  /* 0x0000007d90107220 */ /* 0x084fe20000410000 */
        /* <DEDUP_REMOVED lines=10> */
[----:B------:R-:W-:Y:S01]  /*1b590*/  FMUL.FTZ R133, R133, R125 ;  /* 0x0000007d85857220 */ /* 0x000fe20000410000 */
        /* <DEDUP_REMOVED lines=32> */
[-C--:B------:R-:W-:Y:S01]  /*1b7a0*/  FFMA.FTZ R162, R161, R86.reuse, -R84 ;  /* 0x00000056a1a27223 */ /* 0x080fe20000010854 */
[-CC-:B------:R-:W-:Y:S01]  /*1b7b0*/  FFMA.FTZ R70, R219, R86.reuse, -R83.reuse ;  /* 0x00000056db467223 */ /* 0x180fe20000010853 */
[--C-:B------:R-:W-:Y:S01]  /*1b7c0*/  FFMA.FTZ R69, R220, R86, -R83.reuse ;  /* 0x00000056dc457223 */ /* 0x100fe20000010853 */
[----:B------:R-:W1:Y:S01]  /*1b7d0*/  MUFU.EX2 R118, R118 ;  /* 0x0000007600767308 */ /* 0x000e620000000800 */
[----:B----4-:R-:W-:Y:S01]  /*1b7e0*/  F2FP.F16.F32.PACK_AB R12, R123, R124 ;  /* 0x0000007c7b0c723e */ /* 0x010fe200000000ff */
[----:B------:R-:W-:Y:S01]  /*1b7f0*/  FFMA.FTZ R124, R198, R125, R124 ;  /* 0x0000007dc67c7223 */ /* 0x000fe2000001007c */
[-CC-:B------:R-:W-:Y:S01]  /*1b800*/  FFMA.FTZ R68, R222, R86.reuse, -R83.reuse ;  /* 0x00000056de447223 */ /* 0x180fe20000010853 */
[-C--:B------:R-:W-:Y:S01]  /*1b810*/  FFMA.FTZ R67, R223, R86.reuse, -R83 ;  /* 0x00000056df437223 */ /* 0x080fe20000010853 */
[-C--:B------:R-:W-:Y:S01]  /*1b820*/  FFMA.FTZ R160, R160, R86.reuse, -R84 ;  /* 0x00000056a0a07223 */ /* 0x080fe20000010854 */
[----:B------:R-:W-:Y:S01]  /*1b830*/  FADD.FTZ R123, R123, R124 ;  /* 0x0000007c7b7b7221 */ /* 0x000fe20000010000 */
[-CC-:B------:R-:W-:Y:S01]  /*1b840*/  FFMA.FTZ R159, R159, R86.reuse, -R84.reuse ;  /* 0x000000569f9f7223 */ /* 0x180fe20000010854 */
[----:B------:R-:W4:Y:S01]  /*1b850*/  MUFU.EX2 R150, R150 ;  /* 0x0000009600967308 */ /* 0x000f220000000800 */
[-CC-:B------:R-:W-:Y:S01]  /*1b860*/  FFMA.FTZ R158, R158, R86.reuse, -R84.reuse ;  /* 0x000000569e9e7223 */ /* 0x180fe20000010854 */
[----:B-----5:R-:W-:Y:S01]  /*1b870*/  FADD.FTZ R123, R119, R123 ;  /* 0x0000007b777b7221 */ /* 0x020fe20000010000 */
[-CC-:B------:R-:W-:Y:S01]  /*1b880*/  FFMA.FTZ R157, R157, R86.reuse, -R84.reuse ;  /* 0x000000569d9d7223 */ /* 0x180fe20000010854 */
[-CC-:B------:R-:W-:Y:S01]  /*1b890*/  FFMA.FTZ R66, R224, R86.reuse, -R83.reuse ;  /* 0x00000056e0427223 */ /* 0x180fe20000010853 */
[-CC-:B------:R-:W-:Y:S01]  /*1b8a0*/  FFMA.FTZ R65, R225, R86.reuse, -R83.reuse ;  /* 0x00000056e1417223 */ /* 0x180fe20000010853 */
[-CC-:B------:R-:W-:Y:S01]  /*1b8b0*/  FFMA.FTZ R64, R226, R86.reuse, -R83.reuse ;  /* 0x00000056e2407223 */ /* 0x180fe20000010853 */
[-C--:B------:R-:W-:Y:S01]  /*1b8c0*/  FFMA.FTZ R63, R227, R86.reuse, -R83 ;  /* 0x00000056e33f7223 */ /* 0x080fe20000010853 */
[----:B------:R-:W-:Y:S01]  /*1b8d0*/  MUFU.EX2 R112, R112 ;  /* 0x0000007000707308 */ /* 0x000fe20000000800 */
[C---:B-1----:R-:W-:Y:S01]  /*1b8e0*/  F2FP.F16.F32.PACK_AB R14, R118.reuse, R119 ;  /* 0x00000077760e723e */ /* 0x042fe200000000ff */
[----:B------:R-:W-:Y:S01]  /*1b8f0*/  FADD.FTZ R118, R118, R123 ;  /* 0x0000007b76767221 */ /* 0x000fe20000010000 */
[-CC-:B------:R-:W-:Y:S01]  /*1b900*/  FFMA.FTZ R155, R155, R86.reuse, -R84.reuse ;  /* 0x000000569b9b7223 */ /* 0x180fe20000010854 */
[-CC-:B------:R-:W-:Y:S01]  /*1b910*/  FFMA.FTZ R154, R154, R86.reuse, -R84.reuse ;  /* 0x000000569a9a7223 */ /* 0x180fe20000010854 */
[-CC-:B------:R-:W-:Y:S01]  /*1b920*/  FFMA.FTZ R153, R153, R86.reuse, -R84.reuse ;  /* 0x0000005699997223 */ /* 0x180fe20000010854 */
[-CC-:B------:R-:W-:Y:S01]  /*1b930*/  FFMA.FTZ R152, R152, R86.reuse, -R84.reuse ;  /* 0x0000005698987223 */ /* 0x180fe20000010854 */
[----:B------:R-:W-:Y:S01]  /*1b940*/  FFMA.FTZ R62, R228, R86, -R83 ;  /* 0x00000056e43e7223 */ /* 0x000fe20000010853 */
[----:B------:R-:W-:Y:S01]  /*1b950*/  MUFU.EX2 R110, R110 ;  /* 0x0000006e006e7308 */ /* 0x000fe20000000800 */
        /* <DEDUP_REMOVED lines=9> */
[----:B------:R-:W-:Y:S01]  /*1b9f0*/  FMUL.FTZ R135, R135, R150 ;  /* 0x0000009687877220 */ /* 0x000fe20000410000 */
[-CC-:B------:R-:W-:Y:S01]  /*1ba00*/  FFMA.FTZ R146, R202, R86.reuse, -R84.reuse ;  /* 0x00000056ca927223 */ /* 0x180fe20000010854 */
[-CC-:B------:R-:W-:Y:S01]  /*1ba10*/  FFMA.FTZ R147, R201, R86.reuse, -R84.reuse ;  /* 0x00000056c9937223 */ /* 0x180fe20000010854 */
[-CC-:B------:R-:W-:Y:S01]  /*1ba20*/  FFMA.FTZ R201, R200, R86.reuse, -R84.reuse ;  /* 0x00000056c8c97223 */ /* 0x180fe20000010854 */
[-CC-:B------:R-:W-:Y:S01]  /*1ba30*/  FFMA.FTZ R200, R196, R86.reuse, -R84.reuse ;  /* 0x00000056c4c87223 */ /* 0x180fe20000010854 */
[-CC-:B------:R-:W-:Y:S01]  /*1ba40*/  FFMA.FTZ R202, R194, R86.reuse, -R84.reuse ;  /* 0x00000056c2ca7223 */ /* 0x180fe20000010854 */
[----:B------:R-:W1:Y:S01]  /*1ba50*/  MUFU.EX2 R107, R107 ;  /* 0x0000006b006b7308 */ /* 0x000e620000000800 */
[C---:B------:R-:W-:Y:S03]  /*1ba60*/  HMMA.16816.F32 R4, R12.reuse, R6, R140 ;  /* 0x000000060c04723c */ /* 0x040fe6000000188c */
[-CC-:B------:R-:W-:Y:S01]  /*1ba70*/  FFMA.FTZ R140, R208, R86.reuse, -R84.reuse ;  /* 0x00000056d08c7223 */ /* 0x180fe20000010854 */
[-CC-:B------:R-:W-:Y:S01]  /*1ba80*/  FFMA.FTZ R141, R130, R86.reuse, -R84.reuse ;  /* 0x00000056828d7223 */ /* 0x180fe20000010854 */
[-CC-:B------:R-:W-:Y:S01]  /*1ba90*/  FFMA.FTZ R143, R206, R86.reuse, -R84.reuse ;  /* 0x00000056ce8f7223 */ /* 0x180fe20000010854 */
[--C-:B------:R-:W-:Y:S01]  /*1baa0*/  FFMA.FTZ R194, R169, R86, -R84.reuse ;  /* 0x00000056a9c27223 */ /* 0x100fe20000010854 */
[----:B------:R-:W-:Y:S01]  /*1bab0*/  FFMA.FTZ R129, R197, R150, R129 ;  /* 0x00000096c5817223 */ /* 0x000fe20000010081 */
[-C--:B------:R-:W-:Y:S01]  /*1bac0*/  FFMA.FTZ R61, R229, R86.reuse, -R83 ;  /* 0x00000056e53d7223 */ /* 0x080fe20000010853 */
[----:B------:R-:W4:Y:S01]  /*1bad0*/  MUFU.EX2 R113, R113 ;  /* 0x0000007100717308 */ /* 0x000f220000000800 */
[C---:B--2---:R-:W-:Y:S03]  /*1bae0*/  HMMA.16816.F32 R136, R12.reuse, R8, R136 ;  /* 0x000000080c88723c */ /* 0x044fe60000001888 */
[----:B------:R-:W-:Y:S01]  /*1baf0*/  FADD.FTZ R129, R122, R129 ;  /* 0x000000817a817221 */ /* 0x000fe20000010000 */
[-CC-:B------:R-:W-:Y:S01]  /*1bb00*/  FFMA.FTZ R60, R230, R86.reuse, -R83.reuse ;  /* 0x00000056e63c7223 */ /* 0x180fe20000010853 */
[-C--:B------:R-:W-:Y:S01]  /*1bb10*/  FFMA.FTZ R59, R231, R86.reuse, -R83 ;  /* 0x00000056e73b7223 */ /* 0x080fe20000010853 */
[-CC-:B------:R-:W-:Y:S01]  /*1bb20*/  FFMA.FTZ R128, R128, R86.reuse, -R84.reuse ;  /* 0x0000005680807223 */ /* 0x180fe20000010854 */
[----:B------:R-:W-:Y:S01]  /*1bb30*/  FADD.FTZ R129, R117, R129 ;  /* 0x0000008175817221 */ /* 0x000fe20000010000 */
[--C-:B------:R-:W-:Y:S01]  /*1bb40*/  FFMA.FTZ R127, R127, R86, -R84.reuse ;  /* 0x000000567f7f7223 */ /* 0x100fe20000010854 */
[----:B------:R-:W2:Y:S01]  /*1bb50*/  MUFU.EX2 R109, R109 ;  /* 0x0000006d006d7308 */ /* 0x000ea20000000800 */
[----:B------:R-:W-:Y:S03]  /*1bb60*/  HMMA.16816.F32 R12, R12, R10, R132 ;  /* 0x0000000a0c0c723c */ /* 0x000fe60000001884 */
[----:B-1----:R-:W-:Y:S01]  /*1bb70*/  F2FP.F16.F32.PACK_AB R31, R107, R108 ;  /* 0x0000006c6b1f723e */ /* 0x002fe200000000ff */
[----:B------:R-:W1:Y:S01]  /*1bb80*/  LDSM.16.MT88.4 R8, [R85+0x5800] ;  /* 0x005800005508783b */ /* 0x000e620000004200 */
[-CC-:B------:R-:W-:Y:S01]  /*1bb90*/  FFMA.FTZ R133, R210, R86.reuse, -R84.reuse ;  /* 0x00000056d2857223 */ /* 0x180fe20000010854 */
[-CC-:B------:R-:W-:Y:S01]  /*1bba0*/  FFMA.FTZ R134, R209, R86.reuse, -R84.reuse ;  /* 0x00000056d1867223 */ /* 0x180fe20000010854 */
[-C--:B------:R-:W-:Y:S01]  /*1bbb0*/  FFMA.FTZ R135, R207, R86.reuse, -R84 ;  /* 0x00000056cf877223 */ /* 0x080fe20000010854 */
[----:B------:R-:W-:Y:S01]  /*1bbc0*/  FADD.FTZ R116, R116, R129 ;  /* 0x0000008174747221 */ /* 0x000fe20000010000 */
[----:B------:R-:W-:Y:S01]  /*1bbd0*/  MUFU.EX2 R114, R114 ;  /* 0x0000007200727308 */ /* 0x000fe20000000800 */
[----:B----4-:R-:W-:Y:S01]  /*1bbe0*/  FADD.FTZ R118, R113, R118 ;  /* 0x0000007671767221 */ /* 0x010fe20000010000 */
[-C--:B------:R-:W-:Y:S01]  /*1bbf0*/  FFMA.FTZ R121, R121, R86.reuse, -R84 ;  /* 0x0000005679797223 */ /* 0x080fe20000010854 */
[----:B------:R-:W-:Y:S01]  /*1bc00*/  FADD.FTZ R116, R112, R116 ;  /* 0x0000007470747221 */ /* 0x000fe20000010000 */
[-C--:B------:R-:W-:Y:S01]  /*1bc10*/  FFMA.FTZ R115, R115, R86.reuse, -R84 ;  /* 0x0000005673737223 */ /* 0x080fe20000010854 */
[-CC-:B------:R-:W-:Y:S01]  /*1bc20*/  FFMA.FTZ R58, R232, R86.reuse, -R83.reuse ;  /* 0x00000056e83a7223 */ /* 0x180fe20000010853 */
[-CC-:B------:R-:W-:Y:S01]  /*1bc30*/  FFMA.FTZ R57, R233, R86.reuse, -R83.reuse ;  /* 0x00000056e9397223 */ /* 0x180fe20000010853 */
[-CC-:B------:R-:W-:Y:S01]  /*1bc40*/  FFMA.FTZ R56, R234, R86.reuse, -R83.reuse ;  /* 0x00000056ea387223 */ /* 0x180fe20000010853 */
[----:B------:R-:W4:Y:S01]  /*1bc50*/  MUFU.EX2 R120, R120 ;  /* 0x0000007800787308 */ /* 0x000f220000000800 */
[C---:B--2---:R-:W-:Y:S01]  /*1bc60*/  F2FP.F16.F32.PACK_AB R28, R109.reuse, R113 ;  /* 0x000000716d1c723e */ /* 0x044fe200000000ff */
[----:B------:R-:W-:Y:S01]  /*1bc70*/  FADD.FTZ R118, R109, R118 ;  /* 0x000000766d767221 */ /* 0x000fe20000010000 */
        /* <DEDUP_REMOVED lines=14> */
[----:B----4-:R-:W-:Y:S01]  /*1bd60*/  F2FP.F16.F32.PACK_AB R30, R120, R114 ;  /* 0x00000072781e723e */ /* 0x010fe200000000ff */
[----:B------:R-:W-:Y:S01]  /*1bd70*/  FADD.FTZ R114, R114, R118 ;  /* 0x0000007672727221 */ /* 0x000fe20000010000 */
[-C--:B------:R-:W-:Y:S01]  /*1bd80*/  FFMA.FTZ R94, R94, R86.reuse, -R84 ;  /* 0x000000565e5e7223 */ /* 0x080fe20000010854 */
[-CC-:B------:R-:W-:Y:S01]  /*1bd90*/  FFMA.FTZ R130, R214, R86.reuse, -R83.reuse ;  /* 0x00000056d6827223 */ /* 0x180fe20000010853 */
[-CC-:B------:R-:W-:Y:S01]  /*1bda0*/  FFMA.FTZ R142, R213, R86.reuse, -R83.reuse ;  /* 0x00000056d58e7223 */ /* 0x180fe20000010853 */
[----:B------:R-:W-:Y:S01]  /*1bdb0*/  FADD.FTZ R114, R120, R114 ;  /* 0x0000007278727221 */ /* 0x000fe20000010000 */
[--C-:B------:R-:W-:Y:S01]  /*1bdc0*/  FFMA.FTZ R196, R212, R86, -R83.reuse ;  /* 0x00000056d4c47223 */ /* 0x100fe20000010853 */
[----:B------:R-:W4:Y:S01]  /*1bdd0*/  MUFU.EX2 R103, R103 ;  /* 0x0000006700677308 */ /* 0x000f220000000800 */
[C---:B--2---:R-:W-:Y:S01]  /*1bde0*/  F2FP.F16.F32.PACK_AB R29, R110.reuse, R112 ;  /* 0x000000706e1d723e */ /* 0x044fe200000000ff */
[-CC-:B------:R-:W-:Y:S01]  /*1bdf0*/  FFMA.FTZ R112, R111, R86.reuse, -R83.reuse ;  /* 0x000000566f707223 */ /* 0x180fe20000010853 */
[----:B------:R-:W-:Y:S01]  /*1be00*/  FADD.FTZ R111, R110, R116 ;  /* 0x000000746e6f7221 */ /* 0x000fe20000010000 */
[-C--:B------:R-:W-:Y:S01]  /*1be10*/  FFMA.FTZ R169, R211, R86.reuse, -R83 ;  /* 0x00000056d3a97223 */ /* 0x080fe20000010853 */
[-CC-:B------:R-:W-:Y:S01]  /*1be20*/  FFMA.FTZ R51, R51, R86.reuse, -R84.reuse ;  /* 0x0000005633337223 */ /* 0x180fe20000010854 */
[-CC-:B------:R-:W-:Y:S01]  /*1be30*/  FFMA.FTZ R50, R50, R86.reuse, -R84.reuse ;  /* 0x0000005632327223 */ /* 0x180fe20000010854 */
[----:B------:R-:W-:Y:S01]  /*1be40*/  FADD.FTZ R111, R108, R111 ;  /* 0x0000006f6c6f7221 */ /* 0x000fe20000010000 */
[C---:B------:R-:W-:Y:S01]  /*1be50*/  HMMA.16816.F32 R16, R28.reuse, R20, R16 ;  /* 0x000000141c10723c */ /* 0x040fe20000001810 */
[----:B------:R-:W-:Y:S04]  /*1be60*/  MUFU.EX2 R102, R102 ;  /* 0x0000006600667308 */ /* 0x000fe80000000800 */
[-CC-:B------:R-:W-:Y:S01]  /*1be70*/  FFMA.FTZ R49, R49, R86.reuse, -R84.reuse ;  /* 0x0000005631317223 */ /* 0x180fe20000010854 */
[----:B------:R-:W-:Y:S01]  /*1be80*/  FADD.FTZ R107, R107, R111 ;  /* 0x0000006f6b6b7221 */ /* 0x000fe20000010000 */
[-CC-:B------:R-:W-:Y:S01]  /*1be90*/  FFMA.FTZ R48, R48, R86.reuse, -R84.reuse ;  /* 0x0000005630307223 */ /* 0x180fe20000010854 */
[-CC-:B------:R-:W-:Y:S01]  /*1bea0*/  FFMA.FTZ R161, R204, R86.reuse, -R83.reuse ;  /* 0x00000056cca17223 */ /* 0x180fe20000010853 */
[-C--:B------:R-:W-:Y:S01]  /*1beb0*/  FFMA.FTZ R156, R156, R86.reuse, -R83 ;  /* 0x000000569c9c7223 */ /* 0x080fe20000010853 */
[----:B-----5:R-:W-:Y:S01]  /*1bec0*/  FADD.FTZ R107, R105, R107 ;  /* 0x0000006b696b7221 */ /* 0x020fe20000010000 */
[C---:B------:R-:W-:Y:S01]  /*1bed0*/  HMMA.16816.F32 R4, R28.reuse, R22, R4 ;  /* 0x000000161c04723c */ /* 0x040fe20000001804 */
[----:B------:R-:W2:Y:S01]  /*1bee0*/  LDSM.16.MT88.4 R20, [R0+0x800] ;  /* 0x000800000014783b */ /* 0x000ea20000004200 */
[----:B------:R-:W5:Y:S01]  /*1bef0*/  MUFU.EX2 R100, R100 ;  /* 0x0000006400647308 */ /* 0x000f620000000800 */
[----:B----4-:R-:W-:Y:S01]  /*1bf00*/  FADD.FTZ R107, R103, R107 ;  /* 0x0000006b676b7221 */ /* 0x010fe20000010000 */
[-CC-:B------:R-:W-:Y:S01]  /*1bf10*/  FFMA.FTZ R151, R151, R86.reuse, -R83.reuse ;  /* 0x0000005697977223 */ /* 0x180fe20000010853 */
[-CC-:B------:R-:W-:Y:S01]  /*1bf20*/  FFMA.FTZ R47, R47, R86.reuse, -R84.reuse ;  /* 0x000000562f2f7223 */ /* 0x180fe20000010854 */
[-CC-:B------:R-:W-:Y:S01]  /*1bf30*/  FFMA.FTZ R46, R46, R86.reuse, -R84.reuse ;  /* 0x000000562e2e7223 */ /* 0x180fe20000010854 */
[-CC-:B------:R-:W-:Y:S01]  /*1bf40*/  FFMA.FTZ R45, R45, R86.reuse, -R84.reuse ;  /* 0x000000562d2d7223 */ /* 0x180fe20000010854 */
[C---:B---3--:R-:W-:Y:S03]  /*1bf50*/  HMMA.16816.F32 R136, R28.reuse, R24, R136 ;  /* 0x000000181c88723c */ /* 0x048fe60000001888 */
[-CC-:B------:R-:W-:Y:S01]  /*1bf60*/  FFMA.FTZ R43, R43, R86.reuse, -R84.reuse ;  /* 0x000000562b2b7223 */ /* 0x180fe20000010854 */
[----:B------:R-:W3:Y:S01]  /*1bf70*/  MUFU.EX2 R126, R126 ;  /* 0x0000007e007e7308 */ /* 0x000ee20000000800 */
[-CC-:B------:R-:W-:Y:S01]  /*1bf80*/  FFMA.FTZ R37, R37, R86.reuse, -R83.reuse ;  /* 0x0000005625257223 */ /* 0x180fe20000010853 */
[-CC-:B------:R-:W-:Y:S01]  /*1bf90*/  FFMA.FTZ R41, R41, R86.reuse, -R84.reuse ;  /* 0x0000005629297223 */ /* 0x180fe20000010854 */
[-CC-:B------:R-:W-:Y:S01]  /*1bfa0*/  FFMA.FTZ R36, R36, R86.reuse, -R83.reuse ;  /* 0x0000005624247223 */ /* 0x180fe20000010853 */
[-CC-:B------:R-:W-:Y:S01]  /*1bfb0*/  FFMA.FTZ R35, R35, R86.reuse, -R83.reuse ;  /* 0x0000005623237223 */ /* 0x180fe20000010853 */
[-C--:B------:R-:W-:Y:S01]  /*1bfc0*/  FFMA.FTZ R198, R38, R86.reuse, -R84 ;  /* 0x0000005626c67223 */ /* 0x080fe20000010854 */
[----:B------:R-:W-:Y:S01]  /*1bfd0*/  HMMA.16816.F32 R24, R28, R26, R12 ;  /* 0x0000001a1c18723c */ /* 0x000fe2000000180c */
[----:B------:R-:W4:Y:S01]  /*1bfe0*/  LDSM.16.MT88.4 R12, [R85+0x5c00] ;  /* 0x005c0000550c783b */ /* 0x000f220000004200 */
[----:B------:R-:W-:Y:S01]  /*1bff0*/  MUFU.EX2 R131, R131 ;  /* 0x0000008300837308 */ /* 0x000fe20000000800 */
[----:B------:R-:W-:Y:S01]  /*1c000*/  F2FP.F16.F32.PACK_AB R29, R103, R105 ;  /* 0x00000069671d723e */ /* 0x000fe200000000ff */
[----:B------:R-:W-:Y:S01]  /*1c010*/  FFMA.FTZ R197, R34, R86, -R83 ;  /* 0x0000005622c57223 */ /* 0x000fe20000010853 */
[----:B-----5:R-:W-:Y:S01]  /*1c020*/  F2FP.F16.F32.PACK_AB R31, R100, R102 ;  /* 0x00000066641f723e */ /* 0x020fe200000000ff */
[----:B------:R-:W-:-:S04]  /*1c030*/  FADD.FTZ R102, R102, R107 ;  /* 0x0000006b66667221 */ /* 0x000fc80000010000 */
[----:B------:R-:W5:Y:S01]  /*1c040*/  MUFU.EX2 R133, R133 ;  /* 0x0000008500857308 */ /* 0x000f620000000800 */
[----:B---3--:R-:W-:Y:S01]  /*1c050*/  F2FP.F16.F32.PACK_AB R28, R132, R126 ;  /* 0x0000007e841c723e */ /* 0x008fe200000000ff */
[----:B------:R-:W-:Y:S01]  /*1c060*/  FADD.FTZ R126, R126, R114 ;  /* 0x000000727e7e7221 */ /* 0x000fe20000010000 */
[----:B------:R-:W-:-:S03]  /*1c070*/  FADD.FTZ R102, R100, R102 ;  /* 0x0000006664667221 */ /* 0x000fc60000010000 */
[----:B------:R-:W-:Y:S02]  /*1c080*/  FADD.FTZ R126, R132, R126 ;  /* 0x0000007e847e7221 */ /* 0x000fe40000010000 */
[----:B------:R-:W-:Y:S08]  /*1c090*/  MUFU.EX2 R99, R99 ;  /* 0x0000006300637308 */ /* 0x000ff00000000800 */
[----:B------:R-:W3:Y:S01]  /*1c0a0*/  MUFU.EX2 R97, R97 ;  /* 0x0000006100617308 */ /* 0x000ee20000000800 */
[----:B-----5:R-:W-:Y:S01]  /*1c0b0*/  F2FP.F16.F32.PACK_AB R30, R133, R131 ;  /* 0x00000083851e723e */ /* 0x020fe200000000ff */
[----:B------:R-:W-:-:S04]  /*1c0c0*/  FADD.FTZ R131, R131, R126 ;  /* 0x0000007e83837221 */ /* 0x000fc80000010000 */
[----:B------:R-:W-:Y:S02]  /*1c0d0*/  FADD.FTZ R131, R133, R131 ;  /* 0x0000008385837221 */ /* 0x000fe40000010000 */
[----:B------:R-:W-:Y:S01]  /*1c0e0*/  MUFU.EX2 R96, R96 ;  /* 0x0000006000607308 */ /* 0x000fe20000000800 */
[C---:B-1----:R-:W-:Y:S07]  /*1c0f0*/  HMMA.16816.F32 R16, R28.reuse, R8, R16 ;  /* 0x000000081c10723c */ /* 0x042fee0000001810 */
[----:B------:R-:W1:Y:S01]  /*1c100*/  MUFU.EX2 R93, R93 ;  /* 0x0000005d005d7308 */ /* 0x000e620000000800 */
[C---:B------:R-:W-:Y:S01]  /*1c110*/  HMMA.16816.F32 R4, R28.reuse, R10, R4 ;  /* 0x0000000a1c04723c */ /* 0x040fe20000001804 */
[----:B------:R-:W5:Y:S06]  /*1c120*/  LDSM.16.MT88.4 R8, [R0+0xc00] ;  /* 0x000c00000008783b */ /* 0x000f6c0000004200 */
[----:B------:R-:W-:Y:S01]  /*1c130*/  MUFU.EX2 R134, R134 ;  /* 0x0000008600867308 */ /* 0x000fe20000000800 */
[C---:B--2---:R-:W-:Y:S07]  /*1c140*/  HMMA.16816.F32 R136, R28.reuse, R20, R136 ;  /* 0x000000141c88723c */ /* 0x044fee0000001888 */
[----:B------:R-:W2:Y:S01]  /*1c150*/  MUFU.EX2 R140, R140 ;  /* 0x0000008c008c7308 */ /* 0x000ea20000000800 */
[----:B------:R-:W-:Y:S01]  /*1c160*/  HMMA.16816.F32 R24, R28, R22, R24 ;  /* 0x000000161c18723c */ /* 0x000fe20000001818 */
[----:B------:R-:W5:Y:S02]  /*1c170*/  LDSM.16.MT88.4 R20, [R85+0x6000] ;  /* 0x006000005514783b */ /* 0x000f640000004200 */
[----:B---3--:R-:W-:Y:S01]  /*1c180*/  F2FP.F16.F32.PACK_AB R29, R97, R99 ;  /* 0x00000063611d723e */ /* 0x008fe200000000ff */
[----:B------:R-:W-:Y:S01]  /*1c190*/  FADD.FTZ R99, R99, R102 ;  /* 0x0000006663637221 */ /* 0x000fe20000010000 */
[----:B-1----:R-:W-:-:S02]  /*1c1a0*/  F2FP.F16.F32.PACK_AB R31, R93, R96 ;  /* 0x000000605d1f723e */ /* 0x002fc400000000ff */
[----:B------:R-:W-:Y:S01]  /*1c1b0*/  MUFU.EX2 R135, R135 ;  /* 0x0000008700877308 */ /* 0x000fe20000000800 */
[----:B------:R-:W-:-:S04]  /*1c1c0*/  FADD.FTZ R99, R97, R99 ;  /* 0x0000006361637221 */ /* 0x000fc80000010000 */
[----:B------:R-:W-:-:S03]  /*1c1d0*/  FADD.FTZ R96, R96, R99 ;  /* 0x0000006360607221 */ /* 0x000fc60000010000 */
[----:B------:R-:W1:Y:S01]  /*1c1e0*/  MUFU.EX2 R141, R141 ;  /* 0x0000008d008d7308 */ /* 0x000e620000000800 */
[----:B--2---:R-:W-:Y:S01]  /*1c1f0*/  F2FP.F16.F32.PACK_AB R28, R140, R134 ;  /* 0x000000868c1c723e */ /* 0x004fe200000000ff */
[----:B------:R-:W-:Y:S01]  /*1c200*/  FADD.FTZ R134, R134, R131 ;  /* 0x0000008386867221 */ /* 0x000fe20000010000 */
[----:B------:R-:W-:-:S03]  /*1c210*/  FADD.FTZ R96, R93, R96 ;  /* 0x000000605d607221 */ /* 0x000fc60000010000 */
[----:B------:R-:W-:Y:S02]  /*1c220*/  FADD.FTZ R134, R140, R134 ;  /* 0x000000868c867221 */ /* 0x000fe40000010000 */
[----:B------:R-:W2:Y:S08]  /*1c230*/  MUFU.EX2 R92, R92 ;  /* 0x0000005c005c7308 */ /* 0x000eb00000000800 */
[----:B------:R-:W3:Y:S01]  /*1c240*/  MUFU.EX2 R91, R91 ;  /* 0x0000005b005b7308 */ /* 0x000ee20000000800 */
[----:B-1----:R-:W-:Y:S01]  /*1c250*/  F2FP.F16.F32.PACK_AB R30, R141, R135 ;  /* 0x000000878d1e723e */ /* 0x002fe200000000ff */
[----:B------:R-:W-:-:S04]  /*1c260*/  FADD.FTZ R135, R135, R134 ;  /* 0x0000008687877221 */ /* 0x000fc80000010000 */
[----:B------:R-:W-:Y:S02]  /*1c270*/  FADD.FTZ R135, R141, R135 ;  /* 0x000000878d877221 */ /* 0x000fe40000010000 */
[----:B----4-:R-:W-:Y:S01]  /*1c280*/  HMMA.16816.F32 R16, R28, R12, R16 ;  /* 0x0000000c1c10723c */ /* 0x010fe20000001810 */
[----:B------:R-:W-:Y:S02]  /*1c290*/  MUFU.EX2 R89, R89 ;  /* 0x0000005900597308 */ /* 0x000fe40000000800 */
[----:B--2---:R-:W-:-:S05]  /*1c2a0*/  FADD.FTZ R96, R92, R96 ;  /* 0x000000605c607221 */ /* 0x004fca0000010000 */
[C---:B------:R-:W-:Y:S01]  /*1c2b0*/  HMMA.16816.F32 R4, R28.reuse, R14, R4 ;  /* 0x0000000e1c04723c */ /* 0x040fe20000001804 */
[----:B------:R-:W1:Y:S01]  /*1c2c0*/  LDSM.16.MT88.4 R12, [R0+0x1000] ;  /* 0x00100000000c783b */ /* 0x000e620000004200 */
[----:B------:R-:W2:Y:S06]  /*1c2d0*/  MUFU.EX2 R88, R88 ;  /* 0x0000005800587308 */ /* 0x000eac0000000800 */
[C---:B-----5:R-:W-:Y:S02]  /*1c2e0*/  HMMA.16816.F32 R136, R28.reuse, R8, R136 ;  /* 0x000000081c88723c */ /* 0x060fe40000001888 */
[----:B------:R-:W-:Y:S06]  /*1c2f0*/  MUFU.EX2 R143, R143 ;  /* 0x0000008f008f7308 */ /* 0x000fec0000000800 */
[----:B------:R-:W-:Y:S03]  /*1c300*/  HMMA.16816.F32 R24, R28, R10, R24 ;  /* 0x0000000a1c18723c */ /* 0x000fe60000001818 */
[C---:B---3--:R-:W-:Y:S01]  /*1c310*/  F2FP.F16.F32.PACK_AB R29, R91.reuse, R92 ;  /* 0x0000005c5b1d723e */ /* 0x048fe200000000ff */
[----:B------:R-:W3:Y:S01]  /*1c320*/  MUFU.EX2 R144, R144 ;  /* 0x0000009000907308 */ /* 0x000ee20000000800 */
[----:B--2---:R-:W-:Y:S01]  /*1c330*/  F2FP.F16.F32.PACK_AB R31, R88, R89 ;  /* 0x00000059581f723e */ /* 0x004fe200000000ff */
[----:B------:R-:W2:Y:S01]  /*1c340*/  LDSM.16.MT88.4 R8, [R85+0x6400] ;  /* 0x006400005508783b */ /* 0x000ea20000004200 */
[----:B------:R-:W-:-:S04]  /*1c350*/  FADD.FTZ R91, R91, R96 ;  /* 0x000000605b5b7221 */ /* 0x000fc80000010000 */
[----:B------:R-:W-:Y:S01]  /*1c360*/  FADD.FTZ R91, R89, R91 ;  /* 0x0000005b595b7221 */ /* 0x000fe20000010000 */
[----:B------:R-:W-:Y:S03]  /*1c370*/  MUFU.EX2 R145, R145 ;  /* 0x0000009100917308 */ /* 0x000fe60000000800 */
[----:B------:R-:W-:-:S05]  /*1c380*/  FADD.FTZ R88, R88, R91 ;  /* 0x0000005b58587221 */ /* 0x000fca0000010000 */
[----:B------:R-:W4:Y:S01]  /*1c390*/  MUFU.EX2 R146, R146 ;  /* 0x0000009200927308 */ /* 0x000f220000000800 */
[C---:B---3--:R-:W-:Y:S01]  /*1c3a0*/  F2FP.F16.F32.PACK_AB R28, R144.reuse, R143 ;  /* 0x0000008f901c723e */ /* 0x048fe200000000ff */
[----:B------:R-:W-:Y:S02]  /*1c3b0*/  FADD.FTZ R143, R143, R135 ;  /* 0x000000878f8f7221 */ /* 0x000fe40000010000 */
[----:B------:R-:W-:Y:S02]  /*1c3c0*/  LDSM.16.MT88.4 R132, [R0+0x3c00] ;  /* 0x003c00000084783b */ /* 0x000fe40000004200 */
[----:B------:R-:W-:Y:S02]  /*1c3d0*/  FADD.FTZ R143, R144, R143 ;  /* 0x0000008f908f7221 */ /* 0x000fe40000010000 */
[----:B------:R-:W3:Y:S08]  /*1c3e0*/  MUFU.EX2 R82, R82 ;  /* 0x0000005200527308 */ /* 0x000ef00000000800 */
[----:B------:R-:W5:Y:S01]  /*1c3f0*/  MUFU.EX2 R81, R81 ;  /* 0x0000005100517308 */ /* 0x000f620000000800 */
[----:B----4-:R-:W-:Y:S01]  /*1c400*/  F2FP.F16.F32.PACK_AB R30, R146, R145 ;  /* 0x00000091921e723e */ /* 0x010fe200000000ff */
[----:B------:R-:W-:-:S04]  /*1c410*/  FADD.FTZ R145, R145, R143 ;  /* 0x0000008f91917221 */ /* 0x000fc80000010000 */
[----:B------:R-:W-:Y:S02]  /*1c420*/  FADD.FTZ R145, R146, R145 ;  /* 0x0000009192917221 */ /* 0x000fe40000010000 */
[----:B------:R-:W-:Y:S01]  /*1c430*/  HMMA.16816.F32 R16, R28, R20, R16 ;  /* 0x000000141c10723c */ /* 0x000fe20000001810 */
[----:B------:R-:W-:Y:S02]  /*1c440*/  MUFU.EX2 R80, R80 ;  /* 0x0000005000507308 */ /* 0x000fe40000000800 */
[----:B---3--:R-:W-:-:S05]  /*1c450*/  FADD.FTZ R88, R82, R88 ;  /* 0x0000005852587221 */ /* 0x008fca0000010000 */
[C---:B------:R-:W-:Y:S01]  /*1c460*/  HMMA.16816.F32 R4, R28.reuse, R22, R4 ;  /* 0x000000161c04723c */ /* 0x040fe20000001804 */
[----:B------:R-:W3:Y:S01]  /*1c470*/  LDSM.16.MT88.4 R20, [R0+0x1400] ;  /* 0x001400000014783b */ /* 0x000ee20000004200 */
[----:B------:R-:W4:Y:S06]  /*1c480*/  MUFU.EX2 R79, R79 ;  /* 0x0000004f004f7308 */ /* 0x000f2c0000000800 */
[C---:B-1----:R-:W-:Y:S02]  /*1c490*/  HMMA.16816.F32 R136, R28.reuse, R12, R136 ;  /* 0x0000000c1c88723c */ /* 0x042fe40000001888 */
[----:B------:R-:W-:Y:S06]  /*1c4a0*/  MUFU.EX2 R147, R147 ;  /* 0x0000009300937308 */ /* 0x000fec0000000800 */
[----:B------:R-:W-:Y:S01]  /*1c4b0*/  HMMA.16816.F32 R24, R28, R14, R24 ;  /* 0x0000000e1c18723c */ /* 0x000fe20000001818 */
[----:B------:R-:W1:Y:S01]  /*1c4c0*/  LDSM.16.MT88.4 R12, [R85+0x6800] ;  /* 0x00680000550c783b */ /* 0x000e620000004200 */
[----:B------:R-:W2:Y:S01]  /*1c4d0*/  MUFU.EX2 R201, R201 ;  /* 0x000000c900c97308 */ /* 0x000ea20000000800 */
[C---:B-----5:R-:W-:Y:S01]  /*1c4e0*/  F2FP.F16.F32.PACK_AB R29, R81.reuse, R82 ;  /* 0x00000052511d723e */ /* 0x060fe200000000ff */
[----:B------:R-:W-:Y:S01]  /*1c4f0*/  FADD.FTZ R81, R81, R88 ;  /* 0x0000005851517221 */ /* 0x000fe20000010000 */
[----:B----4-:R-:W-:-:S03]  /*1c500*/  F2FP.F16.F32.PACK_AB R31, R79, R80 ;  /* 0x000000504f1f723e */ /* 0x010fc600000000ff */
[----:B------:R-:W-:Y:S02]  /*1c510*/  FADD.FTZ R81, R80, R81 ;  /* 0x0000005150517221 */ /* 0x000fe40000010000 */
[----:B------:R-:W-:Y:S02]  /*1c520*/  MUFU.EX2 R199, R199 ;  /* 0x000000c700c77308 */ /* 0x000fe40000000800 */
[----:B------:R-:W-:-:S06]  /*1c530*/  FADD.FTZ R79, R79, R81 ;  /* 0x000000514f4f7221 */ /* 0x000fcc0000010000 */
[----:B------:R-:W4:Y:S01]  /*1c540*/  MUFU.EX2 R200, R200 ;  /* 0x000000c800c87308 */ /* 0x000f220000000800 */
[----:B--2---:R-:W-:Y:S01]  /*1c550*/  F2FP.F16.F32.PACK_AB R28, R201, R147 ;  /* 0x00000093c91c723e */ /* 0x004fe200000000ff */
[----:B------:R-:W-:-:S04]  /*1c560*/  FADD.FTZ R147, R147, R145 ;  /* 0x0000009193937221 */ /* 0x000fc80000010000 */
[----:B------:R-:W-:Y:S02]  /*1c570*/  FADD.FTZ R147, R201, R147 ;  /* 0x00000093c9937221 */ /* 0x000fe40000010000 */
[----:B------:R-:W2:Y:S08]  /*1c580*/  MUFU.EX2 R78, R78 ;  /* 0x0000004e004e7308 */ /* 0x000eb00000000800 */
[----:B------:R-:W5:Y:S01]  /*1c590*/  MUFU.EX2 R77, R77 ;  /* 0x0000004d004d7308 */ /* 0x000f620000000800 */
[----:B----4-:R-:W-:Y:S01]  /*1c5a0*/  F2FP.F16.F32.PACK_AB R30, R200, R199 ;  /* 0x000000c7c81e723e */ /* 0x010fe200000000ff */
[----:B------:R-:W-:-:S04]  /*1c5b0*/  FADD.FTZ R199, R199, R147 ;  /* 0x00000093c7c77221 */ /* 0x000fc80000010000 */
[----:B------:R-:W-:Y:S02]  /*1c5c0*/  FADD.FTZ R199, R200, R199 ;  /* 0x000000c7c8c77221 */ /* 0x000fe40000010000 */
[----:B------:R-:W-:Y:S01]  /*1c5d0*/  MUFU.EX2 R76, R76 ;  /* 0x0000004c004c7308 */ /* 0x000fe20000000800 */
[----:B------:R-:W-:Y:S03]  /*1c5e0*/  HMMA.16816.F32 R16, R28, R8, R16 ;  /* 0x000000081c10723c */ /* 0x000fe60000001810 */
[----:B--2---:R-:W-:-:S04]  /*1c5f0*/  FADD.FTZ R79, R78, R79 ;  /* 0x0000004f4e4f7221 */ /* 0x004fc80000010000 */
[----:B------:R-:W2:Y:S01]  /*1c600*/  MUFU.EX2 R75, R75 ;  /* 0x0000004b004b7308 */ /* 0x000ea20000000800 */
[C---:B------:R-:W-:Y:S01]  /*1c610*/  HMMA.16816.F32 R4, R28.reuse, R10, R4 ;  /* 0x0000000a1c04723c */ /* 0x040fe20000001804 */
[----:B------:R-:W4:Y:S06]  /*1c620*/  LDSM.16.MT88.4 R8, [R0+0x1800] ;  /* 0x001800000008783b */ /* 0x000f2c0000004200 */
[----:B------:R-:W1:Y:S01]  /*1c630*/  MUFU.EX2 R195, R195 ;  /* 0x000000c300c37308 */ /* 0x000e620000000800 */
[C---:B---3--:R-:W-:Y:S07]  /*1c640*/  HMMA.16816.F32 R136, R28.reuse, R20, R136 ;  /* 0x000000141c88723c */ /* 0x048fee0000001888 */
[----:B------:R-:W3:Y:S01]  /*1c650*/  MUFU.EX2 R202, R202 ;  /* 0x000000ca00ca7308 */ /* 0x000ee20000000800 */
[----:B------:R-:W-:Y:S01]  /*1c660*/  HMMA.16816.F32 R24, R28, R22, R24 ;  /* 0x000000161c18723c */ /* 0x000fe20000001818 */
[----:B------:R-:W4:Y:S02]  /*1c670*/  LDSM.16.MT88.4 R20, [R85+0x6c00] ;  /* 0x006c00005514783b */ /* 0x000f240000004200 */
[C---:B-----5:R-:W-:Y:S01]  /*1c680*/  F2FP.F16.F32.PACK_AB R29, R77.reuse, R78 ;  /* 0x0000004e4d1d723e */ /* 0x060fe200000000ff */
[----:B------:R-:W-:Y:S01]  /*1c690*/  FADD.FTZ R77, R77, R79 ;  /* 0x0000004f4d4d7221 */ /* 0x000fe20000010000 */
[----:B--2---:R-:W-:-:S02]  /*1c6a0*/  F2FP.F16.F32.PACK_AB R31, R75, R76 ;  /* 0x0000004c4b1f723e */ /* 0x004fc400000000ff */
[----:B------:R-:W2:Y:S01]  /*1c6b0*/  MUFU.EX2 R177, R177 ;  /* 0x000000b100b17308 */ /* 0x000ea20000000800 */
[----:B-1----:R-:W-:Y:S01]  /*1c6c0*/  FADD.FTZ R199, R195, R199 ;  /* 0x000000c7c3c77221 */ /* 0x002fe20000010000 */
[----:B------:R-:W-:-:S04]  /*1c6d0*/  FADD.FTZ R77, R76, R77 ;  /* 0x0000004d4c4d7221 */ /* 0x000fc80000010000 */
[----:B------:R-:W-:Y:S02]  /*1c6e0*/  FADD.FTZ R77, R75, R77 ;  /* 0x0000004d4b4d7221 */ /* 0x000fe40000010000 */
[----:B------:R-:W1:Y:S01]  /*1c6f0*/  MUFU.EX2 R194, R194 ;  /* 0x000000c200c27308 */ /* 0x000e620000000800 */
[C---:B---3--:R-:W-:Y:S01]  /*1c700*/  F2FP.F16.F32.PACK_AB R28, R202.reuse, R195 ;  /* 0x000000c3ca1c723e */ /* 0x048fe200000000ff */
[----:B------:R-:W-:-:S06]  /*1c710*/  FADD.FTZ R202, R202, R199 ;  /* 0x000000c7caca7221 */ /* 0x000fcc0000010000 */
[----:B------:R-:W-:Y:S01]  /*1c720*/  MUFU.EX2 R74, R74 ;  /* 0x0000004a004a7308 */ /* 0x000fe20000000800 */
[----:B--2---:R-:W-:-:S07]  /*1c730*/  FADD.FTZ R202, R177, R202 ;  /* 0x000000cab1ca7221 */ /* 0x004fce0000010000 */
[----:B------:R-:W2:Y:S01]  /*1c740*/  MUFU.EX2 R73, R73 ;  /* 0x0000004900497308 */ /* 0x000ea20000000800 */
[C---:B-1----:R-:W-:Y:S01]  /*1c750*/  F2FP.F16.F32.PACK_AB R30, R194.reuse, R177 ;  /* 0x000000b1c21e723e */ /* 0x042fe200000000ff */
[----:B------:R-:W-:-:S06]  /*1c760*/  FADD.FTZ R202, R194, R202 ;  /* 0x000000cac2ca7221 */ /* 0x000fcc0000010000 */
[C---:B------:R-:W-:Y:S01]  /*1c770*/  HMMA.16816.F32 R16, R28.reuse, R12, R16 ;  /* 0x0000000c1c10723c */ /* 0x040fe20000001810 */
[----:B------:R-:W-:Y:S07]  /*1c780*/  MUFU.EX2 R72, R72 ;  /* 0x0000004800487308 */ /* 0x000fee0000000800 */
[C---:B------:R-:W-:Y:S01]  /*1c790*/  HMMA.16816.F32 R4, R28.reuse, R14, R4 ;  /* 0x0000000e1c04723c */ /* 0x040fe20000001804 */
[----:B------:R-:W1:Y:S01]  /*1c7a0*/  LDSM.16.MT88.4 R12, [R0+0x1c00] ;  /* 0x001c0000000c783b */ /* 0x000e620000004200 */
[----:B------:R-:W3:Y:S06]  /*1c7b0*/  MUFU.EX2 R71, R71 ;  /* 0x0000004700477308 */ /* 0x000eec0000000800 */
[C---:B----4-:R-:W-:Y:S02]  /*1c7c0*/  HMMA.16816.F32 R136, R28.reuse, R8, R136 ;  /* 0x000000081c88723c */ /* 0x050fe40000001888 */
        /* <DEDUP_REMOVED lines=168> */
[----:B---3--:R-:W-:Y:S01]  /*1d250*/  FADD.FTZ R90, R51, R90 ;  /* 0x0000005a335a7221 */ /* 0x008fe20000010000 */
[----:B------:R-:W-:Y:S01]  /*1d260*/  @P4 IADD3 R196, PT, PT, R44, -0x3, RZ ;  /* 0xfffffffd2cc44810 */ /* 0x000fe20007ffe0ff */
        /* <DEDUP_REMOVED lines=48> */
[----:B------:R-:W1:Y:S01]  /*1d570*/  MUFU.EX2 R40, R40 ;  /* 0x0000002800287308 */ /* 0x000e620000000800 */
[C---:B----4-:R-:W-:Y:S01]  /*1d580*/  FADD.FTZ R110, R36.reuse, R110 ;  /* 0x0000006e246e7221 */ /* 0x050fe20000010000 */
[----:B------:R-:W-:Y:S03]  /*1d590*/  HMMA.16816.F32 R24, R12, R30, R24 ;  /* 0x0000001e0c18723c */ /* 0x000fe60000001818 */
[----:B------:R-:W-:Y:S02]  /*1d5a0*/  F2FP.F16.F32.PACK_AB R12, R39, R41 ;  /* 0x00000029270c723e */ /* 0x000fe400000000ff */
[----:B------:R-:W-:Y:S01]  /*1d5b0*/  F2FP.F16.F32.PACK_AB R13, R36, R37 ;  /* 0x00000025240d723e */ /* 0x000fe200000000ff */
        /* <DEDUP_REMOVED lines=14> */
.L_x_5589:
[----:B------:R-:W-:-:S07]  /*1d6a0*/  IADD3 R196, PT, PT, R3, -0x1, RZ ;  /* 0xffffffff03c47810 */ /* 0x000fce0007ffe0ff */
.L_x_5598:
[----:B------:R-:W-:Y:S05]  /*1d6b0*/  BSYNC B2 ;  /* 0x0000000000027941 */ /* 0x000fea0003800000 */
.L_x_5588:
        /* <DEDUP_REMOVED lines=13> */
.L_x_5606:
[----:B------:R-:W-:Y:S04]  /*1d790*/  DEPBAR.LE SB0, 0x0 ;  /* 0x000080000000791a */ /* 0x000fe80000000000 */
[----:B------:R-:W-:Y:S05]  /*1d7a0*/  WARPSYNC.ALL ;  /* 0x0000000000007948 */ /* 0x000fea0003800000 */
[----:B------:R-:W-:Y:S01]  /*1d7b0*/  BAR.SYNC.DEFER_BLOCKING 0x0 ;  /* 0x0000000000007b1d */ /* 0x000fe20000010000 */
[----:B------:R-:W-:Y:S02]  /*1d7c0*/  @!P3 IMAD.MOV.U32 R0, RZ, RZ, RZ ;  /* 0x000000ffff00b224 */ /* 0x000fe400078e00ff */
[----:B------:R-:W-:Y:S02]  /*1d7d0*/  IMAD.SHL.U32 R167, R167, 0x8, RZ ;  /* 0x00000008a7a77824 */ /* 0x000fe400078e00ff */
[----:B------:R-:W-:Y:S01]  /*1d7e0*/  IMAD.MOV.U32 R4, RZ, RZ, R179 ;  /* 0x000000ffff047224 */ /* 0x000fe200078e00b3 */
[----:B------:R-:W-:Y:S01]  /*1d7f0*/  @!P3 IADD3 R0, P0, PT, RZ, -R0, RZ ;  /* 0x80000000ff00b210 */ /* 0x000fe20007f1e0ff */
[----:B------:R-:W-:Y:S01]  /*1d800*/  IMAD.MOV.U32 R3, RZ, RZ, R178 ;  /* 0x000000ffff037224 */ /* 0x000fe200078e00b2 */
[----:B------:R-:W-:Y:S01]  /*1d810*/  LOP3.LUT R2, R177, 0xc0, R167, 0xf8, !PT ;  /* 0x000000c0b1027812 */ /* 0x000fe200078ef8a7 */
[----:B------:R-:W2:Y:S01]  /*1d820*/  @!P3 LD.E R5, desc[UR4][R148.64+0x40] ;  /* 0x000040049405b980 */ /* 0x000ea2000c101900 */
[----:B------:R-:W-:Y:S01]  /*1d830*/  BSSY.RECONVERGENT B0, `(.L_x_5600) ;  /* 0x0000049000007945 */ /* 0x000fe20003800200 */
[----:B--2---:R-:W-:Y:S04]  /*1d840*/  @!P3 IMAD.SHL.U32 R5, R5, 0x100, RZ ;  /* 0x000001000505b824 */ /* 0x004fe800078e00ff */
[----:B------:R-:W-:Y:S01]  /*1d850*/  @!P3 IMAD.X R5, RZ, RZ, ~R5, P0 ;  /* 0x000000ffff05b224 */ /* 0x000fe200000e0e05 */
[----:B------:R-:W-:Y:S02]  /*1d860*/  ISETP.GE.AND P0, PT, R195, R182, PT ;  /* 0x000000b6c300720c */ /* 0x000fe40003f06270 */
[----:B------:R-:W-:Y:S02]  /*1d870*/  LOP3.LUT R195, R167, 0x18, RZ, 0xc0, !PT ;  /* 0x00000018a7c37812 */ /* 0x000fe400078ec0ff */
[----:B------:R-:W-:Y:S04]  /*1d880*/  @!P3 SHF.R.S64 R0, R0, 0x1f, R5 ;  /* 0x0000001f0000b819 */ /* 0x000fe80000001005 */
[----:B------:R-:W-:Y:S01]  /*1d890*/  @!P3 IADD3 R179, P1, PT, R179, R0, RZ ;  /* 0x00000000b3b3b210 */ /* 0x000fe20007f3e0ff */
[----:B------:R-:W-:Y:S03]  /*1d8a0*/  IMAD.SHL.U32 R0, R172, 0x40, RZ ;  /* 0x00000040ac007824 */ /* 0x000fe600078e00ff */
        /* <DEDUP_REMOVED lines=65> */
.L_x_5601:
[----:B------:R-:W-:Y:S05]  /*1dcc0*/  BSYNC.RECONVERGENT B0 ;  /* 0x0000000000007941 */ /* 0x000fea0003800200 */
.L_x_5600:
[-C--:B------:R-:W-:Y:S01]  /*1dcd0*/  @!P0 MOV R8, R179.reuse ;  /* 0x000000b300088202 */ /* 0x080fe20000000f00 */
[----:B------:R-:W-:Y:S01]  /*1dce0*/  BSSY.RECONVERGENT B1, `(.L_x_5602) ;  /* 0x0000247000017945 */ /* 0x000fe20003800200 */
[----:B------:R-:W-:Y:S02]  /*1dcf0*/  @!P0 MOV R9, R178 ;  /* 0x000000b200098202 */ /* 0x000fe40000000f00 */
[----:B------:R-:W-:Y:S02]  /*1dd00*/  IADD3 R4, P1, PT, R0, R179, RZ ;  /* 0x000000b300047210 */ /* 0x000fe40007f3e0ff */
[----:B------:R-:W-:Y:S01]  /*1dd10*/  SHF.L.U64.HI R3, R172, 0x6, R173 ;  /* 0x00000006ac037819 */ /* 0x000fe200000102ad */
[----:B------:R-:W-:Y:S01]  /*1dd20*/  @!PT LDS RZ, [RZ] ;  /* 0x00000000fffff984 */ /* 0x000fe20000000800 */
[----:B------:R-:W-:Y:S01]  /*1dd30*/  @!PT LDS RZ, [RZ] ;  /* 0x00000000fffff984 */ /* 0x000fe20000000800 */
[----:B------:R-:W-:Y:S01]  /*1dd40*/  @!PT LDS RZ, [RZ] ;  /* 0x00000000fffff984 */ /* 0x000fe20000000800 */
[----:B------:R1:W-:Y:S01]  /*1dd50*/  @!P0 LDGSTS.E.BYPASS.LTC128B.128 [R194+0x5000], desc[UR4][R8.64] ;  /* 0x0500000008c28fae */ /* 0x0003e2000b981a04 */
[----:B------:R-:W-:Y:S02]  /*1dd60*/  IADD3 R6, P2, PT, R4, R0, RZ ;  /* 0x0000000004067210 */ /* 0x000fe40007f5e0ff */
[----:B------:R-:W-:Y:S02]  /*1dd70*/  IADD3.X R5, PT, PT, R3, R178, RZ, P1, !PT ;  /* 0x000000b203057210 */ /* 0x000fe40000ffe4ff */
[-C--:B------:R-:W-:Y:S02]  /*1dd80*/  IADD3 R10, P1, PT, R6, R0.reuse, RZ ;  /* 0x00000000060a7210 */ /* 0x080fe40007f3e0ff */
[----:B------:R-:W-:Y:S01]  /*1dd90*/  IADD3.X R7, PT, PT, R5, R3, RZ, P2, !PT ;  /* 0x0000000305077210 */ /* 0x000fe200017fe4ff */
[----:B------:R2:W-:Y:S01]  /*1dda0*/  @P0 STS.128 [R194+0x5000], RZ ;  /* 0x005000ffc2000388 */ /* 0x0005e20000000c00 */
[----:B------:R-:W-:Y:S02]  /*1ddb0*/  LOP3.LUT R2, R2, R195, RZ, 0x3c, !PT ;  /* 0x000000c302027212 */ /* 0x000fe400078e3cff */
[-C--:B------:R-:W-:Y:S02]  /*1ddc0*/  IADD3.X R11, PT, PT, R7, R3.reuse, RZ, P1, !PT ;  /* 0x00000003070b7210 */ /* 0x080fe40000ffe4ff */
[----:B------:R-:W-:Y:S02]  /*1ddd0*/  LOP3.LUT R2, R2, 0x1f20, R167, 0xf8, !PT ;  /* 0x00001f2002027812 */ /* 0x000fe400078ef8a7 */
[----:B------:R-:W3:Y:S01]  /*1dde0*/  S2R R167, SR_TID.X ;  /* 0x0000000000a77919 */ /* 0x000ee20000002100 */
[-C--:B-1----:R-:W-:Y:S02]  /*1ddf0*/  IADD3 R8, P2, PT, R10, R0.reuse, RZ ;  /* 0x000000000a087210 */ /* 0x082fe40007f5e0ff */
[----:B--2---:R-:W-:Y:S02]  /*1de00*/  LEA R194, R2, UR6, 0x1 ;  /* 0x0000000602c27c11 */ /* 0x004fe4000f8e08ff */
[-C--:B------:R-:W-:Y:S02]  /*1de10*/  IADD3.X R9, PT, PT, R11, R3.reuse, RZ, P2, !PT ;  /* 0x000000030b097210 */ /* 0x080fe400017fe4ff */
[-C--:B------:R-:W-:Y:S01]  /*1de20*/  IADD3 R12, P1, PT, R8, R0.reuse, RZ ;  /* 0x00000000080c7210 */ /* 0x080fe20007f3e0ff */
[----:B------:R-:W-:Y:S01]  /*1de30*/  @!PT LDS RZ, [RZ] ;  /* 0x00000000fffff984 */ /* 0x000fe20000000800 */
[----:B------:R-:W-:Y:S01]  /*1de40*/  @!PT LDS RZ, [RZ] ;  /* 0x00000000fffff984 */ /* 0x000fe20000000800 */
[----:B------:R-:W-:Y:S01]  /*1de50*/  @!PT LDS RZ, [RZ] ;  /* 0x00000000fffff984 */ /* 0x000fe20000000800 */
[----:B------:R1:W-:Y:S03]  /*1de60*/  @!P0 LDGSTS.E.BYPASS.LTC128B.128 [R194+0x5800], desc[UR4][R4.64] ;  /* 0x0580000004c28fae */ /* 0x0003e6000b981a04 */
[-C--:B------:R-:W-:Y:S05]  /*1de70*/  IADD3.X R13, PT, PT, R9, R3.reuse, RZ, P1, !PT ;  /* 0x00000003090d7210 */ /* 0x080fea0000ffe4ff */
[----:B------:R-:W-:Y:S01]  /*1de80*/  @P0 STS.128 [R194+0x5800], RZ ;  /* 0x005800ffc2000388 */ /* 0x000fe20000000c00 */
[C---:B---3--:R-:W-:Y:S02]  /*1de90*/  SHF.L.U32 R169, R167.reuse, 0x5, RZ ;  /* 0x00000005a7a97819 */ /* 0x048fe400000006ff */
[----:B------:R-:W-:Y:S05]  /*1dea0*/  SHF.L.U32 R166, R167, 0x2, RZ ;  /* 0x00000002a7a67819 */ /* 0x000fea00000006ff */
[----:B------:R-:W-:Y:S01]  /*1deb0*/  @!PT LDS RZ, [RZ] ;  /* 0x00000000fffff984 */ /* 0x000fe20000000800 */
[----:B------:R-:W-:Y:S01]  /*1dec0*/  @!PT LDS RZ, [RZ] ;  /* 0x00000000fffff984 */ /* 0x000fe20000000800 */
[----:B------:R-:W-:Y:S01]  /*1ded0*/  @!PT LDS RZ, [RZ] ;  /* 0x00000000fffff984 */ /* 0x000fe20000000800 */
[----:B------:R-:W-:Y:S01]  /*1dee0*/  @!P0 LDGSTS.E.BYPASS.LTC128B.128 [R194+0x6000], desc[UR4][R6.64] ;  /* 0x0600000006c28fae */ /* 0x000fe2000b981a04 */
[----:B------:R-:W-:Y:S04]  /*1def0*/  SHF.R.U32.HI R164, RZ, 0x1, R167 ;  /* 0x00000001ffa47819 */ /* 0x000fe800000116a7 */
[----:B------:R-:W-:Y:S03]  /*1df00*/  LOP3.LUT R168, R164, 0x8, RZ, 0xc0, !PT ;  /* 0x00000008a4a87812 */ /* 0x000fe600078ec0ff */
[----:B------:R-:W-:Y:S01]  /*1df10*/  @P0 STS.128 [R194+0x6000], RZ ;  /* 0x006000ffc2000388 */ /* 0x000fe20000000c00 */
[--C-:B------:R-:W-:Y:S02]  /*1df20*/  LOP3.LUT R168, R168, 0xc0, R169.reuse, 0xf8, !PT ;  /* 0x000000c0a8a87812 */ /* 0x100fe400078ef8a9 */
[-C--:B-1----:R-:W-:Y:S04]  /*1df30*/  IADD3 R4, P2, PT, R12, R0.reuse, RZ ;  /* 0x000000000c047210 */ /* 0x082fe80007f5e0ff */
[-C--:B------:R-:W-:Y:S01]  /*1df40*/  IADD3.X R5, PT, PT, R13, R3.reuse, RZ, P2, !PT ;  /* 0x000000030d057210 */ /* 0x080fe200017fe4ff */
[----:B------:R-:W-:Y:S01]  /*1df50*/  @!PT LDS RZ, [RZ] ;  /* 0x00000000fffff984 */ /* 0x000fe20000000800 */
[----:B------:R-:W-:Y:S01]  /*1df60*/  @!PT LDS RZ, [RZ] ;  /* 0x00000000fffff984 */ /* 0x000fe20000000800 */
[----:B------:R-:W-:Y:S01]  /*1df70*/  @!PT LDS RZ, [RZ] ;  /* 0x00000000fffff984 */ /* 0x000fe20000000800 */
[----:B------:R-:W-:Y:S01]  /*1df80*/  @!P0 LDGSTS.E.BYPASS.LTC128B.128 [R194+0x6800], desc[UR4][R10.64] ;  /* 0x068000000ac28fae */ /* 0x000fe2000b981a04 */
[----:B------:R-:W-:Y:S02]  /*1df90*/  @!P0 IADD3 R2, P1, PT, R4, R0, RZ ;  /* 0x0000000004028210 */ /* 0x000fe40007f3e0ff */
[----:B------:R-:W-:Y:S02]  /*1dfa0*/  LOP3.LUT R0, R166, 0x18, RZ, 0xc0, !PT ;  /* 0x00000018a6007812 */ /* 0x000fe400078ec0ff */
[----:B------:R-:W-:Y:S02]  /*1dfb0*/  @!P0 IADD3.X R3, PT, PT, R5, R3, RZ, P1, !PT ;  /* 0x0000000305038210 */ /* 0x000fe40000ffe4ff */
[----:B------:R-:W-:Y:S01]  /*1dfc0*/  LOP3.LUT R168, R168, R0, RZ, 0x3c, !PT ;  /* 0x00000000a8a87212 */ /* 0x000fe200078e3cff */
[----:B------:R-:W-:Y:S01]  /*1dfd0*/  @P0 STS.128 [R194+0x6800], RZ ;  /* 0x006800ffc2000388 */ /* 0x000fe20000000c00 */
[C---:B------:R-:W-:Y:S02]  /*1dfe0*/  LOP3.LUT P2, RZ, R167.reuse, 0x4, RZ, 0xc0, !PT ;  /* 0x00000004a7ff7812 */ /* 0x040fe4000784c0ff */
[----:B------:R-:W-:Y:S05]  /*1dff0*/  ISETP.GT.AND P1, PT, R196, R174, PT ;  /* 0x000000aec400720c */ /* 0x000fea0003f24270 */
        /* <DEDUP_REMOVED lines=21> */
[----:B------:R-:W2:Y:S01]  /*1e150*/  LD.E R199, desc[UR4][R148.64+0x18c] ;  /* 0x00018c0494c77980 */ /* 0x000ea2000c101900 */
[C---:B-1----:R-:W-:Y:S02]  /*1e160*/  SHF.L.U32 R3, R167.reuse, 0x4, RZ ;  /* 0x00000004a7037819 */ /* 0x042fe400000006ff */
[----:B------:R-:W-:Y:S02]  /*1e170*/  LOP3.LUT R2, R167, 0x8, RZ, 0xc0, !PT ;  /* 0x00000008a7027812 */ /* 0x000fe400078ec0ff */
[C---:B------:R-:W-:Y:S02]  /*1e180*/  LOP3.LUT R165, R3.reuse, 0x3e00, RZ, 0xc0, !PT ;  /* 0x00003e0003a57812 */ /* 0x040fe400078ec0ff */
[----:B------:R-:W-:Y:S02]  /*1e190*/  LOP3.LUT R3, R3, 0x100, RZ, 0xc0, !PT ;  /* 0x0000010003037812 */ /* 0x000fe400078ec0ff */
[--C-:B------:R-:W-:Y:S02]  /*1e1a0*/  LOP3.LUT R2, R2, 0xc0, R169.reuse, 0xf8, !PT ;  /* 0x000000c002027812 */ /* 0x100fe400078ef8a9 */
        /* <DEDUP_REMOVED lines=10> */
[----:B------:R1:W3:Y:S08]  /*1e250*/  LDSM.16.M88.4 R128, [R156] ;  /* 0x000000009c80783b */ /* 0x0002f00000000200 */
[----:B------:R-:W4:Y:S08]  /*1e260*/  LDSM.16.M88.4 R16, [R152+0x1400] ;  /* 0x001400009810783b */ /* 0x000f300000000200 */
[----:B------:R-:W5:Y:S01]  /*1e270*/  LDSM.16.M88.4 R24, [R152+0x1800] ;  /* 0x001800009818783b */ /* 0x000f620000000200 */
[----:B-1----:R-:W-:Y:S07]  /*1e280*/  IADD3 R156, PT, PT, R156, R0, RZ ;  /* 0x000000009c9c7210 */ /* 0x002fee0007ffe0ff */
[----:B------:R-:W1:Y:S01]  /*1e290*/  LDSM.16.M88.4 R32, [R152+0x1c00] ;  /* 0x001c00009820783b */ /* 0x000e620000000200 */
[----:B------:R-:W-:Y:S07]  /*1e2a0*/  IADD3 R0, PT, PT, R0, R152, RZ ;  /* 0x0000009800007210 */ /* 0x000fee0007ffe0ff */
[----:B------:R-:W1:Y:S08]  /*1e2b0*/  LDSM.16.M88.4 R40, [R152+0x2000] ;  /* 0x002000009828783b */ /* 0x000e700000000200 */
        /* <DEDUP_REMOVED lines=24> */
[----:B------:R-:W1:Y:S01]  /*1e440*/  LDSM.16.M88.4 R160, [R0+0x1000] ;  /* 0x0010000000a0783b */ /* 0x000e620000000200 */
        /* <DEDUP_REMOVED lines=182> */
[-C--:B---3--:R-:W-:Y:S01]  /*1efb0*/  FMUL.FTZ R84, R86, R199.reuse ;  /* 0x000000c756547220 */ /* 0x088fe20000410000 */
[C---:B----4-:R-:W-:Y:S08]  /*1efc0*/  HMMA.16816.F32 R100, R156.reuse, R4, R100 ;  /* 0x000000049c64723c */ /* 0x050ff00000001864 */
[----:B------:R3:W4:Y:S01]  /*1efd0*/  MUFU.TANH R216, R89 ;  /* 0x0000005900d87308 */ /* 0x0007220000002400 */
[-C--:B------:R-:W-:Y:S01]  /*1efe0*/  FMUL.FTZ R92, R92, R199.reuse ;  /* 0x000000c75c5c7220 */ /* 0x080fe20000410000 */
[-C--:B------:R-:W-:Y:S01]  /*1eff0*/  FMUL.FTZ R93, R93, R199.reuse ;  /* 0x000000c75d5d7220 */ /* 0x080fe20000410000 */
[-C--:B------:R-:W-:Y:S01]  /*1f000*/  FMUL.FTZ R94, R94, R199.reuse ;  /* 0x000000c75e5e7220 */ /* 0x080fe20000410000 */
[-C--:B------:R-:W-:Y:S01]  /*1f010*/  FMUL.FTZ R95, R95, R199.reuse ;  /* 0x000000c75f5f7220 */ /* 0x080fe20000410000 */
[-C--:B-----5:R-:W-:Y:S01]  /*1f020*/  FMUL.FTZ R85, R87, R199.reuse ;  /* 0x000000c757557220 */ /* 0x0a0fe20000410000 */
[C---:B------:R-:W-:Y:S01]  /*1f030*/  HMMA.16816.F32 R104, R156.reuse, R6, R104 ;  /* 0x000000069c68723c */ /* 0x040fe20000001868 */
[----:B------:R-:W5:Y:S03]  /*1f040*/  LDSM.16.M88.4 R4, [R0+0x4800] ;  /* 0x004800000004783b */ /* 0x000f660000000200 */
        /* <DEDUP_REMOVED lines=14> */
[C---:B--2---:R-:W-:Y:S06]  /*1f130*/  HMMA.16816.F32 R108, R156.reuse, R8, R108 ;  /* 0x000000089c6c723c */ /* 0x044fec000000186c */
[----:B------:R-:W2:Y:S01]  /*1f140*/  MUFU.TANH R214, R91 ;  /* 0x0000005b00d67308 */ /* 0x000ea20000002400 */
[-C--:B----4-:R-:W-:Y:S01]  /*1f150*/  FMUL.FTZ R93, R105, R199.reuse ;  /* 0x000000c7695d7220 */ /* 0x090fe20000410000 */
[C---:B------:R-:W-:Y:S01]  /*1f160*/  HMMA.16816.F32 R112, R156.reuse, R10, R112 ;  /* 0x0000000a9c70723c */ /* 0x040fe20000001870 */
[----:B------:R-:W3:Y:S07]  /*1f170*/  LDSM.16.M88.4 R8, [R0+0x4c00] ;  /* 0x004c00000008783b */ /* 0x000eee0000000200 */
[----:B------:R4:W1:Y:S01]  /*1f180*/  MUFU.TANH R211, R94 ;  /* 0x0000005e00d37308 */ /* 0x0008620000002400 */
[----:B------:R-:W-:Y:S09]  /*1f190*/  DEPBAR.LE SB0, 0x0 ;  /* 0x000080000000791a */ /* 0x000ff20000000000 */
[----:B------:R2:W1:Y:S01]  /*1f1a0*/  MUFU.TANH R210, R95 ;  /* 0x0000005f00d27308 */ /* 0x0004620000002400 */
[----:B------:R-:W-:Y:S01]  /*1f1b0*/  BAR.SYNC.DEFER_BLOCKING 0x0 ;  /* 0x0000000000007b1d */ /* 0x000fe20000010000 */
[C---:B-----5:R-:W-:Y:S05]  /*1f1c0*/  HMMA.16816.F32 R116, R156.reuse, R4, R116 ;  /* 0x000000049c74723c */ /* 0x060fea0000001874 */
[-C--:B------:R-:W-:Y:S03]  /*1f1d0*/  FMUL.FTZ R92, R108, R199.reuse ;  /* 0x000000c76c5c7220 */ /* 0x080fe60000410000 */
[----:B------:R5:W1:Y:S01]  /*1f1e0*/  MUFU.TANH R209, R96 ;  /* 0x0000006000d17308 */ /* 0x000a620000002400 */
[-C--:B----4-:R-:W-:Y:S01]  /*1f1f0*/  FMUL.FTZ R94, R109, R199.reuse ;  /* 0x000000c76d5e7220 */ /* 0x090fe20000410000 */
[C---:B------:R-:W-:Y:S03]  /*1f200*/  HMMA.16816.F32 R120, R156.reuse, R6, R120 ;  /* 0x000000069c78723c */ /* 0x040fe60000001878 */
[-C--:B------:R-:W-:Y:S01]  /*1f210*/  FMUL.FTZ R108, R110, R199.reuse ;  /* 0x000000c76e6c7220 */ /* 0x080fe20000410000 */
[-C--:B------:R-:W-:Y:S01]  /*1f220*/  FMUL.FTZ R86, R113, R199.reuse ;  /* 0x000000c771567220 */ /* 0x080fe20000410000 */
[-C--:B------:R-:W-:Y:S03]  /*1f230*/  FMUL.FTZ R91, R114, R199.reuse ;  /* 0x000000c7725b7220 */ /* 0x080fe60000410000 */
[----:B------:R-:W4:Y:S01]  /*1f240*/  MUFU.TANH R208, R97 ;  /* 0x0000006100d07308 */ /* 0x000f220000002400 */
[-C--:B------:R-:W-:Y:S01]  /*1f250*/  FMUL.FTZ R90, R115, R199.reuse ;  /* 0x000000c7735a7220 */ /* 0x080fe20000410000 */
[-C--:B--2---:R-:W-:Y:S01]  /*1f260*/  FMUL.FTZ R95, R117, R199.reuse ;  /* 0x000000c7755f7220 */ /* 0x084fe20000410000 */
[-C--:B------:R-:W-:Y:S01]  /*1f270*/  FMUL.FTZ R7, R118, R199.reuse ;  /* 0x000000c776077220 */ /* 0x080fe20000410000 */
[-C--:B------:R-:W-:Y:S06]  /*1f280*/  FMUL.FTZ R6, R119, R199.reuse ;  /* 0x000000c777067220 */ /* 0x080fec0000410000 */
[----:B------:R2:W1:Y:S01]  /*1f290*/  MUFU.TANH R207, R98 ;  /* 0x0000006200cf7308 */ /* 0x0004620000002400 */
[-C--:B-----5:R-:W-:Y:S01]  /*1f2a0*/  FMUL.FTZ R96, R116, R199.reuse ;  /* 0x000000c774607220 */ /* 0x0a0fe20000410000 */
[C---:B---3--:R-:W-:Y:S08]  /*1f2b0*/  HMMA.16816.F32 R124, R156.reuse, R8, R124 ;  /* 0x000000089c7c723c */ /* 0x048ff0000000187c */
[----:B------:R3:W1:Y:S01]  /*1f2c0*/  MUFU.TANH R206, R99 ;  /* 0x0000006300ce7308 */ /* 0x0006620000002400 */
[-C--:B------:R-:W-:Y:S01]  /*1f2d0*/  FMUL.FTZ R9, R122, R199.reuse ;  /* 0x000000c77a097220 */ /* 0x080fe20000410000 */
[-C--:B------:R-:W-:Y:S01]  /*1f2e0*/  FMUL.FTZ R8, R123, R199.reuse ;  /* 0x000000c77b087220 */ /* 0x080fe20000410000 */
[----:B------:R-:W-:Y:S07]  /*1f2f0*/  HMMA.16816.F32 R128, R156, R10, R128 ;  /* 0x0000000a9c80723c */ /* 0x000fee0000001880 */
[----:B------:R5:W1:Y:S01]  /*1f300*/  MUFU.TANH R205, R100 ;  /* 0x0000006400cd7308 */ /* 0x000a620000002400 */
[-C--:B--2---:R-:W-:Y:S09]  /*1f310*/  FMUL.FTZ R98, R121, R199.reuse ;  /* 0x000000c779627220 */ /* 0x084ff20000410000 */
[----:B------:R2:W1:Y:S01]  /*1f320*/  MUFU.TANH R204, R101 ;  /* 0x0000006500cc7308 */ /* 0x0004620000002400 */
[-C--:B---3--:R-:W-:Y:S01]  /*1f330*/  FMUL.FTZ R99, R112, R199.reuse ;  /* 0x000000c770637220 */ /* 0x088fe20000410000 */
[-C--:B------:R-:W-:Y:S01]  /*1f340*/  FMUL.FTZ R97, R124, R199.reuse ;  /* 0x000000c77c617220 */ /* 0x080fe20000410000 */
[-C--:B------:R-:W-:Y:S01]  /*1f350*/  FMUL.FTZ R105, R125, R199.reuse ;  /* 0x000000c77d697220 */ /* 0x080fe20000410000 */
[-C--:B------:R-:W-:Y:S01]  /*1f360*/  FMUL.FTZ R11, R126, R199.reuse ;  /* 0x000000c77e0b7220 */ /* 0x080fe20000410000 */
[-C--:B------:R-:W-:Y:S05]  /*1f370*/  FMUL.FTZ R10, R127, R199.reuse ;  /* 0x000000c77f0a7220 */ /* 0x080fea0000410000 */
[----:B------:R3:W1:Y:S01]  /*1f380*/  MUFU.TANH R203, R102 ;  /* 0x0000006600cb7308 */ /* 0x0006620000002400 */
[-C--:B-----5:R-:W-:Y:S01]  /*1f390*/  FMUL.FTZ R100, R111, R199.reuse ;  /* 0x000000c76f647220 */ /* 0x0a0fe20000410000 */
[-C--:B------:R-:W-:Y:S08]  /*1f3a0*/  FMUL.FTZ R0, R131, R199.reuse ;  /* 0x000000c783007220 */ /* 0x080ff00000410000 */
[----:B------:R5:W1:Y:S01]  /*1f3b0*/  MUFU.TANH R201, R103 ;  /* 0x0000006700c97308 */ /* 0x000a620000002400 */
[-C--:B--2---:R-:W-:Y:S09]  /*1f3c0*/  FMUL.FTZ R101, R120, R199.reuse ;  /* 0x000000c778657220 */ /* 0x084ff20000410000 */
[----:B------:R2:W1:Y:S01]  /*1f3d0*/  MUFU.TANH R202, R104 ;  /* 0x0000006800ca7308 */ /* 0x0004620000002400 */
[-C--:B---3--:R-:W-:Y:S09]  /*1f3e0*/  FMUL.FTZ R102, R130, R199.reuse ;  /* 0x000000c782667220 */ /* 0x088ff20000410000 */
[----:B------:R-:W3:Y:S01]  /*1f3f0*/  MUFU.TANH R40, R40 ;  /* 0x0000002800287308 */ /* 0x000ee20000002400 */
[-C--:B-----5:R-:W-:Y:S09]  /*1f400*/  FMUL.FTZ R103, R129, R199.reuse ;  /* 0x000000c781677220 */ /* 0x0a0ff20000410000 */
[----:B------:R-:W1:Y:S01]  /*1f410*/  MUFU.TANH R41, R41 ;  /* 0x0000002900297308 */ /* 0x000e620000002400 */
[----:B--2---:R-:W-:Y:S09]  /*1f420*/  FMUL.FTZ R104, R128, R199 ;  /* 0x000000c780687220 */ /* 0x004ff20000410000 */
        /* <DEDUP_REMOVED lines=122> */
[C---:B------:R-:W-:Y:S03]  /*1fbd0*/  ISETP.NE.AND P5, PT, R113.reuse, RZ, PT ;  /* 0x000000ff7100720c */ /* 0x040fe60003fa5270 */
[----:B------:R-:W-:Y:S02]  /*1fbe0*/  @!P1 IMAD.MOV R110, RZ, RZ, -R110 ;  /* 0x000000ffff6e9224 */ /* 0x000fe400078e0a6e */
[----:B------:R-:W-:Y:S03]  /*1fbf0*/  @P6 VIADD R112, R112, 0x1 ;  /* 0x0000000170706836 */ /* 0x000fe60000000000 */
[----:B------:R-:W-:Y:S02]  /*1fc00*/  SEL R110, R42, R110, !P5 ;  /* 0x0000006e2a6e7207 */ /* 0x000fe40006800000 */
[----:B------:R-:W-:Y:S02]  /*1fc10*/  @!P4 IADD3 R112, PT, PT, -R112, RZ, RZ ;  /* 0x000000ff7070c210 */ /* 0x000fe40007ffe1ff */
[----:B------:R-:W-:Y:S02]  /*1fc20*/  LEA R116, P4, R110, R184, 0x2 ;  /* 0x000000b86e747211 */ /* 0x000fe400078810ff */
        /* <DEDUP_REMOVED lines=22> */
.L_x_5605:
[----:B------:R-:W-:Y:S05]  /*1fd90*/  BSYNC.RECONVERGENT B0 ;  /* 0x0000000000007941 */ /* 0x000fea0003800200 */
.L_x_5604:
[----:B------:R-:W-:Y:S01]  /*1fda0*/  @!P0 IMAD.MOV.U32 R177, RZ, RZ, R175 ;  /* 0x000000ffffb18224 */ /* 0x000fe200078e00af */
[C---:B------:R-:W-:Y:S02]  /*1fdb0*/  LEA R110, P1, R5.reuse, R176, 0x1 ;  /* 0x000000b0056e7211 */ /* 0x040fe400078208ff */
        /* <DEDUP_REMOVED lines=30> */
[----:B--2---:R-:W-:Y:S03]  /*1ffa0*/  LOP3.LUT R177, R167, 0x18, RZ, 0xc0, !PT ;  /* 0x00000018a7b17812 */ /* 0x004fe600078ec0ff */
[----:B------:R3:W-:Y:S04]  /*1ffb0*/  @P0 STS.128 [R194+0x2800], RZ ;  /* 0x002800ffc2000388 */ /* 0x0007e80000000c00 */
[----:B------:R-:W-:Y:S01]  /*1ffc0*/  @!PT LDS RZ, [RZ] ;  /* 0x00000000fffff984 */ /* 0x000fe20000000800 */
[----:B------:R-:W-:Y:S01]  /*1ffd0*/  @!PT LDS RZ, [RZ] ;  /* 0x00000000fffff984 */ /* 0x000fe20000000800 */
[----:B------:R-:W-:Y:S01]  /*1ffe0*/  @!PT LDS RZ, [RZ] ;  /* 0x00000000fffff984 */ /* 0x000fe20000000800 */
[----:B------:R3:W-:Y:S01]  /*1fff0*/  @!P0 LDGSTS.E.BYPASS.LTC128B.128 [R194+0x3000], desc[UR4][R112.64] ;  /* 0x0300000070c28fae */ /* 0x0007e2000b981a04 */
[-C--:B----4-:R-:W-:Y:S03]  /*20000*/  IADD3 R110, P4, PT, R116, R4.reuse, RZ ;  /* 0x00000004746e7210 */ /* 0x090fe60007f9e0ff */
        /* <DEDUP_REMOVED lines=20> */
.L_x_5603:
[----:B------:R-:W-:Y:S05]  /*20150*/  BSYNC.RECONVERGENT B1 ;  /* 0x0000000000017941 */ /* 0x000fea0003800200 */
.L_x_5602:
[----:B------:R-:W-:Y:S01]  /*20160*/  STL [R1+0xc], R170 ;  /* 0x00000caa01007387 */ /* 0x000fe20000100800 */
[----:B------:R-:W2:Y:S01]  /*20170*/  S2UR UR7, SR_CgaCtaId ;  /* 0x00000000000779c3 */ /* 0x000ea20000008800 */
[----:B------:R-:W-:Y:S01]  /*20180*/  UMOV UR12, 0x400 ;  /* 0x00000400000c7882 */ /* 0x000fe20000000000 */
[----:B------:R-:W-:Y:S01]  /*20190*/  IMAD.SHL.U32 R42, R167, 0x2, RZ ;  /* 0x00000002a72a7824 */ /* 0x000fe200078e00ff */
[----:B------:R-:W-:Y:S04]  /*201a0*/  STL [R1+0x8], R166 ;  /* 0x000008a601007387 */ /* 0x000fe80000100800 */
[----:B------:R-:W-:Y:S01]  /*201b0*/  LOP3.LUT R42, R42, 0x6, RZ, 0xc0, !PT ;  /* 0x000000062a2a7812 */ /* 0x000fe200078ec0ff */
[----:B------:R4:W-:Y:S04]  /*201c0*/  STL [R1+0x4], R165 ;  /* 0x000004a501007387 */ /* 0x0009e80000100800 */
[----:B------:R1:W-:Y:S01]  /*201d0*/  STL [R1], R164 ;  /* 0x000000a401007387 */ /* 0x0003e20000100800 */
[----:B---3--:R-:W-:Y:S04]  /*201e0*/  IMAD R5, R196, 0x100, R42 ;  /* 0x00000100c4057824 */ /* 0x008fe800078e022a */
        /* <DEDUP_REMOVED lines=8> */
[----:B--2---:R-:W-:Y:S01]  /*20270*/  ULEA UR6, UR7, UR12, 0x18 ;  /* 0x0000000c07067291 */ /* 0x004fe2000f8ec0ff */
[C---:B------:R-:W-:Y:S02]  /*20280*/  VIADD R243, R5.reuse, 0x40 ;  /* 0x0000004005f37836 */ /* 0x040fe40000000000 */
[C---:B------:R-:W-:Y:S02]  /*20290*/  VIADD R242, R5.reuse, 0x41 ;  /* 0x0000004105f27836 */ /* 0x040fe40000000000 */
[C---:B------:R-:W-:Y:S02]  /*202a0*/  VIADD R241, R5.reuse, 0x48 ;  /* 0x0000004805f17836 */ /* 0x040fe40000000000 */
[C---:B------:R-:W-:Y:S02]  /*202b0*/  VIADD R240, R5.reuse, 0x49 ;  /* 0x0000004905f07836 */ /* 0x040fe40000000000 */
[C---:B----4-:R-:W-:Y:S02]  /*202c0*/  VIADD R165, R5.reuse, 0x10 ;  /* 0x0000001005a57836 */ /* 0x050fe40000000000 */
        /* <DEDUP_REMOVED lines=23> */
[----:B------:R-:W-:Y:S01]  /*20440*/  VIADD R252, R5, 0x29 ;  /* 0x0000002905fc7836 */ /* 0x000fe20000000000 */
        /* <DEDUP_REMOVED lines=11> */
[----:B------:R-:W-:Y:S01]  /*20500*/  VIADD R234, R5, 0x61 ;  /* 0x0000006105ea7836 */ /* 0x000fe20000000000 */
[----:B------:R-:W-:Y:S01]  /*20510*/  I2FP.F32.S32 R106, R106 ;  /* 0x0000006a006a7245 */ /* 0x000fe20000201400 */
[C---:B-1----:R-:W-:Y:S01]  /*20520*/  FFMA.FTZ R3, -R188.reuse, R87, R3 ;  /* 0x00000057bc037223 */ /* 0x042fe20000010103 */
[--C-:B------:R-:W-:Y:S01]  /*20530*/  IADD3 R87, PT, PT, R189, -0x18, -R4.reuse ;  /* 0xffffffe8bd577810 */ /* 0x100fe20007ffe804 */
[----:B------:R-:W-:Y:S01]  /*20540*/  VIADD R231, R5, 0x70 ;  /* 0x0000007005e77836 */ /* 0x000fe20000000000 */
[--C-:B------:R-:W-:Y:S01]  /*20550*/  IADD3 R109, PT, PT, R189, -0x10, -R4.reuse ;  /* 0xfffffff0bd6d7810 */ /* 0x100fe20007ffe804 */
[C---:B------:R-:W-:Y:S01]  /*20560*/  FFMA.FTZ R17, -R188.reuse, R106, R17 ;  /* 0x0000006abc117223 */ /* 0x040fe20000010111 */
        /* <DEDUP_REMOVED lines=11> */
[----:B------:R-:W-:Y:S01]  /*20620*/  VIADD R87, R189, 0x8 ;  /* 0x00000008bd577836 */ /* 0x000fe20000000000 */
[----:B------:R-:W-:Y:S01]  /*20630*/  I2FP.F32.S32 R109, R109 ;  /* 0x0000006d006d7245 */ /* 0x000fe20000201400 */
[----:B------:R-:W-:Y:S01]  /*20640*/  VIADD R226, R5, 0x81 ;  /* 0x0000008105e27836 */ /* 0x000fe20000000000 */
[----:B------:R-:W-:Y:S01]  /*20650*/  IABS R106, R106 ;  /* 0x0000006a006a7213 */ /* 0x000fe20000000000 */
[C---:B------:R-:W-:Y:S01]  /*20660*/  FFMA.FTZ R13, -R188.reuse, R107, R13 ;  /* 0x0000006bbc0d7223 */ /* 0x040fe2000001010d */
[----:B------:R-:W-:Y:S01]  /*20670*/  IADD3 R111, PT, PT, R189, -0x20, -R4 ;  /* 0xffffffe0bd6f7810 */ /* 0x000fe20007ffe804 */
[C---:B------:R-:W-:Y:S01]  /*20680*/  FFMA.FTZ R12, -R188.reuse, R109, R12 ;  /* 0x0000006dbc0c7223 */ /* 0x040fe2000001010c */
[----:B------:R-:W-:Y:S01]  /*20690*/  I2FP.F32.S32 R106, R106 ;  /* 0x0000006a006a7245 */ /* 0x000fe20000201400 */
[C-C-:B------:R-:W-:Y:S01]  /*206a0*/  IMAD.IADD R107, R87.reuse, 0x1, -R4.reuse ;  /* 0x00000001576b7824 */ /* 0x140fe200078e0a04 */
[----:B------:R-:W-:Y:S02]  /*206b0*/  IADD3 R109, PT, PT, R87, -0x1, -R4 ;  /* 0xffffffff576d7810 */ /* 0x000fe40007ffe804 */
[----:B------:R-:W-:Y:S01]  /*206c0*/  IABS R111, R111 ;  /* 0x0000006f006f7213 */ /* 0x000fe20000000000 */
[C---:B------:R-:W-:Y:S01]  /*206d0*/  FFMA.FTZ R24, -R188.reuse, R106, R24 ;  /* 0x0000006abc187223 */ /* 0x040fe20000010118 */
[----:B------:R-:W-:Y:S01]  /*206e0*/  IABS R109, R109 ;  /* 0x0000006d006d7213 */ /* 0x000fe20000000000 */
[C---:B------:R-:W-:Y:S01]  /*206f0*/  IMAD.IADD R106, R189.reuse, 0x1, -R4 ;  /* 0x00000001bd6a7824 */ /* 0x040fe200078e0a04 */
        /* <DEDUP_REMOVED lines=9> */
[C-C-:B------:R-:W-:Y:S02]  /*20790*/  IADD3 R109, PT, PT, R189.reuse, -0x30, -R4.reuse ;  /* 0xffffffd0bd6d7810 */ /* 0x140fe40007ffe804 */
[----:B------:R-:W-:Y:S02]  /*207a0*/  IABS R112, R112 ;  /* 0x0000007000707213 */ /* 0x000fe40000000000 */
[----:B------:R-:W-:Y:S02]  /*207b0*/  IADD3 R107, PT, PT, R189, -0x31, -R4 ;  /* 0xffffffcfbd6b7810 */ /* 0x000fe40007ffe804 */
[----:B------:R-:W-:Y:S02]  /*207c0*/  I2FP.F32.S32 R111, R111 ;  /* 0x0000006f006f7245 */ /* 0x000fe40000201400 */
[----:B------:R-:W-:Y:S02]  /*207d0*/  IABS R109, R109 ;  /* 0x0000006d006d7213 */ /* 0x000fe40000000000 */
[----:B------:R-:W-:Y:S01]  /*207e0*/  IABS R107, R107 ;  /* 0x0000006b006b7213 */ /* 0x000fe20000000000 */
[CC--:B------:R-:W-:Y:S01]  /*207f0*/  FFMA.FTZ R2, -R188.reuse, R111.reuse, R2 ;  /* 0x0000006fbc027223 */ /* 0x0c0fe20000010102 */
[----:B------:R-:W-:Y:S01]  /*20800*/  I2FP.F32.S32 R112, R112 ;  /* 0x0000007000707245 */ /* 0x000fe20000201400 */
[C---:B------:R-:W-:Y:S01]  /*20810*/  FFMA.FTZ R162, -R188.reuse, R111, R162 ;  /* 0x0000006fbca27223 */ /* 0x040fe200000101a2 */
[C-C-:B------:R-:W-:Y:S02]  /*20820*/  IADD3 R111, PT, PT, R87.reuse, -0x11, -R4.reuse ;  /* 0xffffffef576f7810 */ /* 0x140fe40007ffe804 */
[----:B------:R-:W-:Y:S01]  /*20830*/  I2FP.F32.S32 R109, R109 ;  /* 0x0000006d006d7245 */ /* 0x000fe20000201400 */
[C---:B------:R-:W-:Y:S01]  /*20840*/  FFMA.FTZ R25, -R188.reuse, R112, R25 ;  /* 0x00000070bc197223 */ /* 0x040fe20000010119 */
[----:B------:R-:W-:Y:S02]  /*20850*/  I2FP.F32.S32 R107, R107 ;  /* 0x0000006b006b7245 */ /* 0x000fe40000201400 */
[----:B------:R-:W-:Y:S01]  /*20860*/  IADD3 R112, PT, PT, R87, -0x10, -R4 ;  /* 0xfffffff057707810 */ /* 0x000fe20007ffe804 */
[C---:B------:R-:W-:Y:S01]  /*20870*/  FFMA.FTZ R28, -R188.reuse, R109, R28 ;  /* 0x0000006dbc1c7223 */ /* 0x040fe2000001011c */
[----:B------:R-:W-:Y:S01]  /*20880*/  IABS R111, R111 ;  /* 0x0000006f006f7213 */ /* 0x000fe20000000000 */
[C---:B------:R-:W-:Y:S01]  /*20890*/  FFMA.FTZ R29, -R188.reuse, R107, R29 ;  /* 0x0000006bbc1d7223 */ /* 0x040fe2000001011d */
[C-C-:B------:R-:W-:Y:S02]  /*208a0*/  IADD3 R110, PT, PT, R189.reuse, -0x9, -R4.reuse ;  /* 0xfffffff7bd6e7810 */ /* 0x140fe40007ffe804 */
[--C-:B------:R-:W-:Y:S02]  /*208b0*/  IADD3 R109, PT, PT, R189, -0x39, -R4.reuse ;  /* 0xffffffc7bd6d7810 */ /* 0x100fe40007ffe804 */
[--C-:B------:R-:W-:Y:S02]  /*208c0*/  IADD3 R107, PT, PT, R87, -0x18, -R4.reuse ;  /* 0xffffffe8576b7810 */ /* 0x100fe40007ffe804 */
[----:B------:R-:W-:Y:S02]  /*208d0*/  IABS R112, R112 ;  /* 0x0000007000707213 */ /* 0x000fe40000000000 */
[----:B------:R-:W-:Y:S02]  /*208e0*/  I2FP.F32.S32 R111, R111 ;  /* 0x0000006f006f7245 */ /* 0x000fe40000201400 */
[----:B------:R-:W-:Y:S02]  /*208f0*/  IABS R110, R110 ;  /* 0x0000006e006e7213 */ /* 0x000fe40000000000 */
[----:B------:R-:W-:Y:S01]  /*20900*/  IABS R109, R109 ;  /* 0x0000006d006d7213 */ /* 0x000fe20000000000 */
[C---:B------:R-:W-:Y:S01]  /*20910*/  FFMA.FTZ R15, -R188.reuse, R111, R15 ;  /* 0x0000006fbc0f7223 */ /* 0x040fe2000001010f */
[----:B------:R-:W-:Y:S02]  /*20920*/  IABS R107, R107 ;  /* 0x0000006b006b7213 */ /* 0x000fe40000000000 */
[----:B------:R-:W-:Y:S02]  /*20930*/  I2FP.F32.S32 R112, R112 ;  /* 0x0000007000707245 */ /* 0x000fe40000201400 */
[----:B------:R-:W-:Y:S02]  /*20940*/  IADD3 R111, PT, PT, R189, -0x40, -R4 ;  /* 0xffffffc0bd6f7810 */ /* 0x000fe40007ffe804 */
[----:B------:R-:W-:Y:S01]  /*20950*/  I2FP.F32.S32 R110, R110 ;  /* 0x0000006e006e7245 */ /* 0x000fe20000201400 */
[C---:B------:R-:W-:Y:S01]  /*20960*/  FFMA.FTZ R14, -R188.reuse, R112, R14 ;  /* 0x00000070bc0e7223 */ /* 0x040fe2000001010e */
[----:B------:R-:W-:Y:S02]  /*20970*/  I2FP.F32.S32 R109, R109 ;  /* 0x0000006d006d7245 */ /* 0x000fe40000201400 */
[----:B------:R-:W-:Y:S01]  /*20980*/  I2FP.F32.S32 R107, R107 ;  /* 0x0000006b006b7245 */ /* 0x000fe20000201400 */
[C---:B------:R-:W-:Y:S01]  /*20990*/  FFMA.FTZ R153, -R188.reuse, R110, R153 ;  /* 0x0000006ebc997223 */ /* 0x040fe20000010199 */
[----:B------:R-:W-:Y:S01]  /*209a0*/  IADD3 R112, PT, PT, R87, -0x19, -R4 ;  /* 0xffffffe757707810 */ /* 0x000fe20007ffe804 */
[C---:B------:R-:W-:Y:S01]  /*209b0*/  FFMA.FTZ R33, -R188.reuse, R109, R33 ;  /* 0x0000006dbc217223 */ /* 0x040fe20000010121 */
[----:B------:R-:W-:Y:S01]  /*209c0*/  IABS R111, R111 ;  /* 0x0000006f006f7213 */ /* 0x000fe20000000000 */
[C---:B------:R-:W-:Y:S01]  /*209d0*/  FFMA.FTZ R18, -R188.reuse, R107, R18 ;  /* 0x0000006bbc127223 */ /* 0x040fe20000010112 */
[--C-:B------:R-:W-:Y:S02]  /*209e0*/  IADD3 R110, PT, PT, R189, -0x21, -R4.reuse ;  /* 0xffffffdfbd6e7810 */ /* 0x100fe40007ffe804 */
[C-C-:B------:R-:W-:Y:S02]  /*209f0*/  IADD3 R109, PT, PT, R87.reuse, -0x20, -R4.reuse ;  /* 0xffffffe0576d7810 */ /* 0x140fe40007ffe804 */
[----:B------:R-:W-:Y:S02]  /*20a00*/  IADD3 R107, PT, PT, R87, -0x21, -R4 ;  /* 0xffffffdf576b7810 */ /* 0x000fe40007ffe804 */
[----:B------:R-:W-:Y:S02]  /*20a10*/  IABS R112, R112 ;  /* 0x0000007000707213 */ /* 0x000fe40000000000 */
[----:B------:R-:W-:Y:S02]  /*20a20*/  I2FP.F32.S32 R111, R111 ;  /* 0x0000006f006f7245 */ /* 0x000fe40000201400 */
[----:B------:R-:W-:Y:S02]  /*20a30*/  IABS R110, R110 ;  /* 0x0000006e006e7213 */ /* 0x000fe40000000000 */
[----:B------:R-:W-:Y:S01]  /*20a40*/  IABS R109, R109 ;  /* 0x0000006d006d7213 */ /* 0x000fe20000000000 */
[C---:B------:R-:W-:Y:S01]  /*20a50*/  FFMA.FTZ R36, -R188.reuse, R111, R36 ;  /* 0x0000006fbc247223 */ /* 0x040fe20000010124 */
[----:B------:R-:W-:Y:S02]  /*20a60*/  IABS R107, R107 ;  /* 0x0000006b006b7213 */ /* 0x000fe40000000000 */
[----:B------:R-:W-:Y:S02]  /*20a70*/  I2FP.F32.S32 R112, R112 ;  /* 0x0000007000707245 */ /* 0x000fe40000201400 */
[C-C-:B------:R-:W-:Y:S02]  /*20a80*/  IADD3 R111, PT, PT, R189.reuse, -0x49, -R4.reuse ;  /* 0xffffffb7bd6f7810 */ /* 0x140fe40007ffe804 */
        /* <DEDUP_REMOVED lines=39> */
[C---:B------:R-:W-:Y:S02]  /*20d00*/  IADD3 R111, PT, PT, R87.reuse, -0x39, -R4 ;  /* 0xffffffc7576f7810 */ /* 0x040fe40007ffe804 */
        /* <DEDUP_REMOVED lines=100> */
[----:B------:R-:W-:Y:S01]  /*21350*/  IADD3 R113, PT, PT, R189, -0xd1, -R4 ;  /* 0xffffff2fbd717810 */ /* 0x000fe20007ffe804 */
[C---:B------:R-:W-:Y:S01]  /*21360*/  FFMA.FTZ R54, -R188.reuse, R112, R54 ;  /* 0x00000070bc367223 */ /* 0x040fe20000010136 */
[----:B------:R-:W-:Y:S02]  /*21370*/  I2FP.F32.S32 R110, R110 ;  /* 0x0000006e006e7245 */ /* 0x000fe40000201400 */
        /* <DEDUP_REMOVED lines=8> */
[----:B------:R-:W-:Y:S02]  /*21400*/  IABS R113, R113 ;  /* 0x0000007100717213 */ /* 0x000fe40000000000 */
[C-C-:B------:R-:W-:Y:S02]  /*21410*/  IADD3 R110, PT, PT, R87.reuse, -0x50, -R4.reuse ;  /* 0xffffffb0576e7810 */ /* 0x140fe40007ffe804 */
[C-C-:B------:R-:W-:Y:S02]  /*21420*/  IADD3 R109, PT, PT, R87.reuse, -0x70, -R4.reuse ;  /* 0xffffff90576d7810 */ /* 0x140fe40007ffe804 */
[--C-:B------:R-:W-:Y:S02]  /*21430*/  IADD3 R107, PT, PT, R87, -0x71, -R4.reuse ;  /* 0xffffff8f576b7810 */ /* 0x100fe40007ffe804 */
[----:B------:R-:W-:Y:S02]  /*21440*/  IABS R112, R112 ;  /* 0x0000007000707213 */ /* 0x000fe40000000000 */
[----:B------:R-:W-:Y:S02]  /*21450*/  I2FP.F32.S32 R111, R111 ;  /* 0x0000006f006f7245 */ /* 0x000fe40000201400 */
[C---:B------:R-:W-:Y:S02]  /*21460*/  IADD3 R124, PT, PT, R189.reuse, -0xd0, -R4 ;  /* 0xffffff30bd7c7810 */ /* 0x040fe40007ffe804 */
[----:B------:R-:W-:Y:S01]  /*21470*/  IABS R157, R157 ;  /* 0x0000009d009d7213 */ /* 0x000fe20000000000 */
[C---:B------:R-:W-:Y:S01]  /*21480*/  FFMA.FTZ R76, -R188.reuse, R111, R76 ;  /* 0x0000006fbc4c7223 */ /* 0x040fe2000001014c */
[----:B------:R-:W-:Y:S02]  /*21490*/  I2FP.F32.S32 R113, R113 ;  /* 0x0000007100717245 */ /* 0x000fe40000201400 */
[----:B------:R-:W-:Y:S02]  /*214a0*/  IABS R110, R110 ;  /* 0x0000006e006e7213 */ /* 0x000fe40000000000 */
[----:B------:R-:W-:Y:S01]  /*214b0*/  IABS R109, R109 ;  /* 0x0000006d006d7213 */ /* 0x000fe20000000000 */
[C---:B------:R-:W-:Y:S01]  /*214c0*/  FFMA.FTZ R113, -R188.reuse, R113, R94 ;  /* 0x00000071bc717223 */ /* 0x040fe2000001015e */
[----:B------:R-:W-:Y:S02]  /*214d0*/  IABS R107, R107 ;  /* 0x0000006b006b7213 */ /* 0x000fe40000000000 */
[----:B------:R-:W-:Y:S02]  /*214e0*/  I2FP.F32.S32 R112, R112 ;  /* 0x0000007000707245 */ /* 0x000fe40000201400 */
[----:B------:R-:W-:Y:S02]  /*214f0*/  IABS R124, R124 ;  /* 0x0000007c007c7213 */ /* 0x000fe40000000000 */
[----:B------:R-:W-:Y:S01]  /*21500*/  I2FP.F32.S32 R157, R157 ;  /* 0x0000009d009d7245 */ /* 0x000fe20000201400 */
[C---:B------:R-:W-:Y:S01]  /*21510*/  FFMA.FTZ R59, -R188.reuse, R112, R59 ;  /* 0x00000070bc3b7223 */ /* 0x040fe2000001013b */
[C-C-:B------:R-:W-:Y:S02]  /*21520*/  IADD3 R111, PT, PT, R189.reuse, -0x99, -R4.reuse ;  /* 0xffffff67bd6f7810 */ /* 0x140fe40007ffe804 */
[C---:B------:R-:W-:Y:S01]  /*21530*/  IADD3 R94, PT, PT, R189.reuse, -0xd8, -R4 ;  /* 0xffffff28bd5e7810 */ /* 0x040fe20007ffe804 */
[C---:B------:R-:W-:Y:S01]  /*21540*/  FFMA.FTZ R157, -R188.reuse, R157, R93 ;  /* 0x0000009dbc9d7223 */ /* 0x040fe2000001015d */
[----:B------:R-:W-:Y:S02]  /*21550*/  I2FP.F32.S32 R110, R110 ;  /* 0x0000006e006e7245 */ /* 0x000fe40000201400 */
[----:B------:R-:W-:Y:S02]  /*21560*/  I2FP.F32.S32 R109, R109 ;  /* 0x0000006d006d7245 */ /* 0x000fe40000201400 */
[----:B------:R-:W-:Y:S01]  /*21570*/  I2FP.F32.S32 R107, R107 ;  /* 0x0000006b006b7245 */ /* 0x000fe20000201400 */
[C---:B------:R-:W-:Y:S01]  /*21580*/  FFMA.FTZ R46, -R188.reuse, R110, R46 ;  /* 0x0000006ebc2e7223 */ /* 0x040fe2000001012e */
[----:B------:R-:W-:Y:S01]  /*21590*/  I2FP.F32.S32 R124, R124 ;  /* 0x0000007c007c7245 */ /* 0x000fe20000201400 */
[C---:B------:R-:W-:Y:S01]  /*215a0*/  FFMA.FTZ R62, -R188.reuse, R109, R62 ;  /* 0x0000006dbc3e7223 */ /* 0x040fe2000001013e */
[C---:B------:R-:W-:Y:S01]  /*215b0*/  IADD3 R112, PT, PT, R189.reuse, -0x98, -R4 ;  /* 0xffffff68bd707810 */ /* 0x040fe20007ffe804 */
[C---:B------:R-:W-:Y:S01]  /*215c0*/  FFMA.FTZ R63, -R188.reuse, R107, R63 ;  /* 0x0000006bbc3f7223 */ /* 0x040fe2000001013f */
[----:B------:R-:W-:Y:S01]  /*215d0*/  IABS R111, R111 ;  /* 0x0000006f006f7213 */ /* 0x000fe20000000000 */
[C---:B------:R-:W-:Y:S01]  /*215e0*/  FFMA.FTZ R124, -R188.reuse, R124, R92 ;  /* 0x0000007cbc7c7223 */ /* 0x040fe2000001015c */
[--C-:B------:R-:W-:Y:S02]  /*215f0*/  IADD3 R93, PT, PT, R189, -0xd9, -R4.reuse ;  /* 0xffffff27bd5d7810 */ /* 0x100fe40007ffe804 */
[----:B------:R-:W-:Y:S02]  /*21600*/  IABS R94, R94 ;  /* 0x0000005e005e7213 */ /* 0x000fe40000000000 */
[C-C-:B------:R-:W-:Y:S02]  /*21610*/  IADD3 R110, PT, PT, R87.reuse, -0x59, -R4.reuse ;  /* 0xffffffa7576e7810 */ /* 0x140fe40007ffe804 */
[--C-:B------:R-:W-:Y:S02]  /*21620*/  IADD3 R109, PT, PT, R87, -0x79, -R4.reuse ;  /* 0xffffff87576d7810 */ /* 0x100fe40007ffe804 */
        /* <DEDUP_REMOVED lines=15> */
[--C-:B------:R-:W-:Y:S02]  /*21720*/  IADD3 R111, PT, PT, R87, -0x80, -R4.reuse ;  /* 0xffffff80576f7810 */ /* 0x100fe40007ffe804 */
        /* <DEDUP_REMOVED lines=8> */
[--C-:B------:R-:W-:Y:S01]  /*217b0*/  IADD3 R112, PT, PT, R189, -0xa1, -R4.reuse ;  /* 0xffffff5fbd707810 */ /* 0x100fe20007ffe804 */
        /* <DEDUP_REMOVED lines=23> */
[----:B------:R-:W-:Y:S01]  /*21930*/  IADD3 R94, PT, PT, R189, -0xe9, -R4 ;  /* 0xffffff17bd5e7810 */ /* 0x000fe20007ffe804 */
        /* <DEDUP_REMOVED lines=9> */
[C-C-:B------:R-:W-:Y:S01]  /*219d0*/  IADD3 R112, PT, PT, R87.reuse, -0x88, -R4.reuse ;  /* 0xffffff7857707810 */ /* 0x140fe20007ffe804 */
[C---:B------:R-:W-:Y:S01]  /*219e0*/  FFMA.FTZ R201, -R188.reuse, R92, R201 ;  /* 0x0000005cbcc97223 */ /* 0x040fe200000101c9 */
[----:B------:R-:W-:Y:S02]  /*219f0*/  IABS R111, R111 ;  /* 0x0000006f006f7213 */ /* 0x000fe40000000000 */
[--C-:B------:R-:W-:Y:S02]  /*21a00*/  IADD3 R93, PT, PT, R87, -0xc8, -R4.reuse ;  /* 0xffffff38575d7810 */ /* 0x100fe40007ffe804 */
[----:B------:R-:W-:Y:S02]  /*21a10*/  IABS R94, R94 ;  /* 0x0000005e005e7213 */ /* 0x000fe40000000000 */
        /* <DEDUP_REMOVED lines=29> */
[----:B------:R-:W-:Y:S01]  /*21bf0*/  IADD3 R88, PT, PT, R189, -0xf9, -R4 ;  /* 0xffffff07bd587810 */ /* 0x000fe20007ffe804 */
[C---:B------:R-:W-:Y:S01]  /*21c00*/  FFMA.FTZ R78, -R188.reuse, R107, R78 ;  /* 0x0000006bbc4e7223 */ /* 0x040fe2000001014e */
[--C-:B------:R-:W-:Y:S01]  /*21c10*/  IADD3 R112, PT, PT, R87, -0x91, -R4.reuse ;  /* 0xffffff6f57707810 */ /* 0x100fe20007ffe804 */
[C---:B------:R-:W-:Y:S01]  /*21c20*/  FFMA.FTZ R223, -R188.reuse, R92, R97 ;  /* 0x0000005cbcdf7223 */ /* 0x040fe20000010161 */
[----:B------:R-:W-:Y:S01]  /*21c30*/  IABS R111, R111 ;  /* 0x0000006f006f7213 */ /* 0x000fe20000000000 */
[----:B------:R-:W-:Y:S01]  /*21c40*/  VIADD R97, R5, 0x9 ;  /* 0x0000000905617836 */ /* 0x000fe20000000000 */
[--C-:B------:R-:W-:Y:S02]  /*21c50*/  IADD3 R89, PT, PT, R189, -0xf8, -R4.reuse ;  /* 0xffffff08bd597810 */ /* 0x100fe40007ffe804 */
[----:B------:R-:W-:Y:S02]  /*21c60*/  IABS R94, R94 ;  /* 0x0000005e005e7213 */ /* 0x000fe40000000000 */
[----:B------:R-:W-:Y:S02]  /*21c70*/  IABS R88, R88 ;  /* 0x0000005800587213 */ /* 0x000fe40000000000 */
[C-C-:B------:R-:W-:Y:S02]  /*21c80*/  IADD3 R110, PT, PT, R87.reuse, -0x78, -R4.reuse ;  /* 0xffffff88576e7810 */ /* 0x140fe40007ffe804 */
[C-C-:B------:R-:W-:Y:S02]  /*21c90*/  IADD3 R109, PT, PT, R87.reuse, -0x98, -R4.reuse ;  /* 0xffffff68576d7810 */ /* 0x140fe40007ffe804 */
[C-C-:B------:R-:W-:Y:S02]  /*21ca0*/  IADD3 R107, PT, PT, R87.reuse, -0x99, -R4.reuse ;  /* 0xffffff67576b7810 */ /* 0x140fe40007ffe804 */
[----:B------:R-:W-:Y:S02]  /*21cb0*/  IABS R112, R112 ;  /* 0x0000007000707213 */ /* 0x000fe40000000000 */
[----:B------:R-:W-:Y:S02]  /*21cc0*/  I2FP.F32.S32 R111, R111 ;  /* 0x0000006f006f7245 */ /* 0x000fe40000201400 */
[C-C-:B------:R-:W-:Y:S02]  /*21cd0*/  IADD3 R92, PT, PT, R87.reuse, -0xd1, -R4.reuse ;  /* 0xffffff2f575c7810 */ /* 0x140fe40007ffe804 */
[----:B------:R-:W-:Y:S01]  /*21ce0*/  IABS R89, R89 ;  /* 0x0000005900597213 */ /* 0x000fe20000000000 */
[C---:B------:R-:W-:Y:S01]  /*21cf0*/  FFMA.FTZ R209, -R188.reuse, R111, R209 ;  /* 0x0000006fbcd17223 */ /* 0x040fe200000101d1 */
[----:B------:R-:W-:Y:S02]  /*21d00*/  I2FP.F32.S32 R94, R94 ;  /* 0x0000005e005e7245 */ /* 0x000fe40000201400 */
[----:B------:R-:W-:Y:S02]  /*21d10*/  I2FP.F32.S32 R88, R88 ;  /* 0x0000005800587245 */ /* 0x000fe40000201400 */
[--C-:B------:R-:W-:Y:S01]  /*21d20*/  IADD3 R93, PT, PT, R87, -0xd0, -R4.reuse ;  /* 0xffffff30575d7810 */ /* 0x100fe20007ffe804 */
[C---:B------:R-:W-:Y:S01]  /*21d30*/  FFMA.FTZ R105, -R188.reuse, R94, R105 ;  /* 0x0000005ebc697223 */ /* 0x040fe20000010169 */
[----:B------:R-:W-:Y:S01]  /*21d40*/  IABS R110, R110 ;  /* 0x0000006e006e7213 */ /* 0x000fe20000000000 */
[C---:B------:R-:W-:Y:S01]  /*21d50*/  FFMA.FTZ R169, -R188.reuse, R88, R103 ;  /* 0x00000058bca97223 */ /* 0x040fe20000010167 */
[----:B------:R-:W-:Y:S01]  /*21d60*/  IABS R109, R109 ;  /* 0x0000006d006d7213 */ /* 0x000fe20000000000 */
[----:B------:R-:W-:Y:S01]  /*21d70*/  VIADD R103, R5, 0xe0 ;  /* 0x000000e005677836 */ /* 0x000fe20000000000 */
[----:B------:R-:W-:Y:S02]  /*21d80*/  IABS R107, R107 ;  /* 0x0000006b006b7213 */ /* 0x000fe40000000000 */
[----:B------:R-:W-:Y:S02]  /*21d90*/  I2FP.F32.S32 R112, R112 ;  /* 0x0000007000707245 */ /* 0x000fe40000201400 */
[----:B------:R-:W-:Y:S02]  /*21da0*/  IABS R92, R92 ;  /* 0x0000005c005c7213 */ /* 0x000fe40000000000 */
[----:B------:R-:W-:Y:S01]  /*21db0*/  I2FP.F32.S32 R89, R89 ;  /* 0x0000005900597245 */ /* 0x000fe20000201400 */
[C---:B------:R-:W-:Y:S01]  /*21dc0*/  FFMA.FTZ R79, -R188.reuse, R112, R79 ;  /* 0x00000070bc4f7223 */ /* 0x040fe2000001014f */
[----:B------:R-:W-:Y:S02]  /*21dd0*/  IADD3 R111, PT, PT, R189, -0xc1, -R4 ;  /* 0xffffff3fbd6f7810 */ /* 0x000fe40007ffe804 */
[----:B------:R-:W-:Y:S01]  /*21de0*/  IABS R93, R93 ;  /* 0x0000005d005d7213 */ /* 0x000fe20000000000 */
[C---:B------:R-:W-:Y:S01]  /*21df0*/  FFMA.FTZ R249, -R188.reuse, R89, R104 ;  /* 0x00000059bcf97223 */ /* 0x040fe20000010168 */
[----:B------:R-:W-:Y:S01]  /*21e00*/  IADD3 R94, PT, PT, R87, -0xd8, -R4 ;  /* 0xffffff28575e7810 */ /* 0x000fe20007ffe804 */
[----:B------:R-:W-:Y:S01]  /*21e10*/  VIADD R104, R5, 0xd9 ;  /* 0x000000d905687836 */ /* 0x000fe20000000000 */
        /* <DEDUP_REMOVED lines=8> */
[----:B------:R-:W-:Y:S01]  /*21ea0*/  IADD3 R112, PT, PT, R189, -0xc0, -R4 ;  /* 0xffffff40bd707810 */ /* 0x000fe20007ffe804 */
[C---:B------:R-:W-:Y:S01]  /*21eb0*/  FFMA.FTZ R100, -R188.reuse, R92, R100 ;  /* 0x0000005cbc647223 */ /* 0x040fe20000010164 */
[----:B------:R-:W-:Y:S02]  /*21ec0*/  IABS R111, R111 ;  /* 0x0000006f006f7213 */ /* 0x000fe40000000000 */
[C---:B------:R-:W-:Y:S02]  /*21ed0*/  IADD3 R89, PT, PT, R87.reuse, -0xe1, -R4 ;  /* 0xffffff1f57597810 */ /* 0x040fe40007ffe804 */
[----:B------:R-:W-:Y:S02]  /*21ee0*/  I2FP.F32.S32 R93, R93 ;  /* 0x0000005d005d7245 */ /* 0x000fe40000201400 */
[----:B------:R-:W-:Y:S02]  /*21ef0*/  IABS R94, R94 ;  /* 0x0000005e005e7213 */ /* 0x000fe40000000000 */
[----:B------:R-:W-:Y:S01]  /*21f00*/  IABS R88, R88 ;  /* 0x0000005800587213 */ /* 0x000fe20000000000 */
[C---:B------:R-:W-:Y:S01]  /*21f10*/  FFMA.FTZ R108, -R188.reuse, R93, R108 ;  /* 0x0000005dbc6c7223 */ /* 0x040fe2000001016c */
        /* <DEDUP_REMOVED lines=10> */
[----:B------:R-:W-:Y:S01]  /*21fc0*/  IADD3 R93, PT, PT, R87, -0xd9, -R4 ;  /* 0xffffff27575d7810 */ /* 0x000fe20007ffe804 */
[C---:B------:R-:W-:Y:S01]  /*21fd0*/  FFMA.FTZ R111, -R188.reuse, R94, R91 ;  /* 0x0000005ebc6f7223 */ /* 0x040fe2000001015b */
[----:B------:R-:W-:Y:S01]  /*21fe0*/  IABS R110, R110 ;  /* 0x0000006e006e7213 */ /* 0x000fe20000000000 */
[C---:B------:R-:W-:Y:S01]  /*21ff0*/  FFMA.FTZ R91, -R188.reuse, R88, R9 ;  /* 0x00000058bc5b7223 */ /* 0x040fe20000010109 */
[----:B------:R-:W-:Y:S02]  /*22000*/  IABS R109, R109 ;  /* 0x0000006d006d7213 */ /* 0x000fe40000000000 */
[----:B------:R-:W-:Y:S02]  /*22010*/  IABS R107, R107 ;  /* 0x0000006b006b7213 */ /* 0x000fe40000000000 */
[----:B------:R-:W-:Y:S02]  /*22020*/  I2FP.F32.S32 R112, R112 ;  /* 0x0000007000707245 */ /* 0x000fe40000201400 */
[----:B------:R-:W-:Y:S02]  /*22030*/  IABS R92, R92 ;  /* 0x0000005c005c7213 */ /* 0x000fe40000000000 */
[----:B------:R-:W-:Y:S01]  /*22040*/  I2FP.F32.S32 R89, R89 ;  /* 0x0000005900597245 */ /* 0x000fe20000201400 */
[C---:B------:R-:W-:Y:S01]  /*22050*/  FFMA.FTZ R205, -R188.reuse, R112, R205 ;  /* 0x00000070bccd7223 */ /* 0x040fe200000101cd */
[----:B------:R-:W-:Y:S01]  /*22060*/  IABS R93, R93 ;  /* 0x0000005d005d7213 */ /* 0x000fe20000000000 */
[C---:B------:R-:W-:Y:S01]  /*22070*/  VIADD R112, R5.reuse, 0x1 ;  /* 0x0000000105707836 */ /* 0x040fe20000000000 */
[----:B------:R-:W-:Y:S01]  /*22080*/  I2FP.F32.S32 R110, R110 ;  /* 0x0000006e006e7245 */ /* 0x000fe20000201400 */
[----:B------:R-:W-:Y:S01]  /*22090*/  FFMA.FTZ R222, -R188, R89, R6 ;  /* 0x00000059bcde7223 */ /* 0x000fe20000010106 */
[----:B------:R-:W-:Y:S01]  /*220a0*/  I2FP.F32.S32 R109, R109 ;  /* 0x0000006d006d7245 */ /* 0x000fe20000201400 */
[----:B------:R-:W-:Y:S01]  /*220b0*/  VIADD R6, R106, 0xfffffff8 ;  /* 0xfffffff86a067836 */ /* 0x000fe20000000000 */
[----:B------:R-:W-:Y:S01]  /*220c0*/  I2FP.F32.S32 R107, R107 ;  /* 0x0000006b006b7245 */ /* 0x000fe20000201400 */
[----:B------:R-:W-:Y:S01]  /*220d0*/  VIADD R106, R5, 0xd8 ;  /* 0x000000d8056a7836 */ /* 0x000fe20000000000 */
[----:B------:R-:W-:Y:S01]  /*220e0*/  I2FP.F32.S32 R92, R92 ;  /* 0x0000005c005c7245 */ /* 0x000fe20000201400 */
[C---:B------:R-:W-:Y:S01]  /*220f0*/  FFMA.FTZ R85, -R188.reuse, R109, R85 ;  /* 0x0000006dbc557223 */ /* 0x040fe20000010155 */
[C-C-:B------:R-:W-:Y:S01]  /*22100*/  IADD3 R9, PT, PT, R87.reuse, -0xf1, -R4.reuse ;  /* 0xffffff0f57097810 */ /* 0x140fe20007ffe804 */
[C---:B------:R-:W-:Y:S01]  /*22110*/  FFMA.FTZ R71, -R188.reuse, R110, R71 ;  /* 0x0000006ebc477223 */ /* 0x040fe20000010147 */
[----:B------:R-:W-:Y:S01]  /*22120*/  IADD3 R89, PT, PT, R87, -0xe9, -R4 ;  /* 0xffffff1757597810 */ /* 0x000fe20007ffe804 */
[C---:B------:R-:W-:Y:S01]  /*22130*/  FFMA.FTZ R247, -R188.reuse, R92, R7 ;  /* 0x0000005cbcf77223 */ /* 0x040fe20000010107 */
[----:B------:R-:W-:Y:S01]  /*22140*/  I2FP.F32.S32 R93, R93 ;  /* 0x0000005d005d7245 */ /* 0x000fe20000201400 */
[----:B------:R-:W-:Y:S01]  /*22150*/  VIADD R92, R5, 0xf8 ;  /* 0x000000f8055c7836 */ /* 0x000fe20000000000 */
[----:B------:R-:W-:Y:S01]  /*22160*/  IABS R9, R9 ;  /* 0x0000000900097213 */ /* 0x000fe20000000000 */
[C---:B------:R-:W-:Y:S01]  /*22170*/  FFMA.FTZ R202, -R188.reuse, R107, R202 ;  /* 0x0000006bbcca7223 */ /* 0x040fe200000101ca */
[----:B------:R-:W-:Y:S01]  /*22180*/  IADD3 R110, PT, PT, R189, -0xb0, -R4 ;  /* 0xffffff50bd6e7810 */ /* 0x000fe20007ffe804 */
[----:B------:R-:W-:Y:S01]  /*22190*/  FFMA.FTZ R180, -R188, R93, R90 ;  /* 0x0000005dbcb47223 */ /* 0x000fe2000001015a */
[--C-:B------:R-:W-:Y:S01]  /*221a0*/  IADD3 R109, PT, PT, R87, -0xa8, -R4.reuse ;  /* 0xffffff58576d7810 */ /* 0x100fe20007ffe804 */
[----:B------:R-:W-:Y:S01]  /*221b0*/  VIADD R93, R5, 0xf1 ;  /* 0x000000f1055d7836 */ /* 0x000fe20000000000 */
[C-C-:B------:R-:W-:Y:S02]  /*221c0*/  IADD3 R107, PT, PT, R87.reuse, -0xa9, -R4.reuse ;  /* 0xffffff57576b7810 */ /* 0x140fe40007ffe804 */
[----:B------:R-:W-:Y:S02]  /*221d0*/  IADD3 R7, PT, PT, R87, -0xf8, -R4 ;  /* 0xffffff0857077810 */ /* 0x000fe40007ffe804 */
[----:B------:R-:W-:Y:S02]  /*221e0*/  IABS R89, R89 ;  /* 0x0000005900597213 */ /* 0x000fe40000000000 */
[----:B------:R-:W-:Y:S02]  /*221f0*/  ISETP.GE.AND P1, PT, R112, R193, PT ;  /* 0x000000c17000720c */ /* 0x000fe40003f26270 */
[----:B------:R-:W-:Y:S02]  /*22200*/  I2FP.F32.S32 R9, R9 ;  /* 0x0000000900097245 */ /* 0x000fe40000201400 */
[----:B------:R-:W-:Y:S01]  /*22210*/  FSEL R90, R2, -INF , P0 ;  /* 0xff800000025a7808 */ /* 0x000fe20000000000 */
[C---:B------:R-:W-:Y:S01]  /*22220*/  VIADD R2, R5.reuse, 0xf9 ;  /* 0x000000f905027836 */ /* 0x040fe20000000000 */
[----:B------:R-:W-:Y:S01]  /*22230*/  IABS R110, R110 ;  /* 0x0000006e006e7213 */ /* 0x000fe20000000000 */
[C---:B------:R-:W-:Y:S01]  /*22240*/  FFMA.FTZ R170, -R188.reuse, R9, R10 ;  /* 0x00000009bcaa7223 */ /* 0x040fe2000001010a */
[----:B------:R-:W-:Y:S01]  /*22250*/  IABS R109, R109 ;  /* 0x0000006d006d7213 */ /* 0x000fe20000000000 */
[----:B------:R-:W-:Y:S01]  /*22260*/  VIADD R9, R5, 0x19 ;  /* 0x0000001905097836 */ /* 0x000fe20000000000 */
[----:B------:R-:W-:Y:S02]  /*22270*/  IABS R107, R107 ;  /* 0x0000006b006b7213 */ /* 0x000fe40000000000 */
[----:B------:R-:W-:Y:S02]  /*22280*/  IABS R7, R7 ;  /* 0x0000000700077213 */ /* 0x000fe40000000000 */
[----:B------:R-:W-:Y:S02]  /*22290*/  I2FP.F32.S32 R89, R89 ;  /* 0x0000005900597245 */ /* 0x000fe40000201400 */
[-C--:B------:R-:W-:Y:S02]  /*222a0*/  ISETP.GE.AND P0, PT, R165, R193.reuse, PT ;  /* 0x000000c1a500720c */ /* 0x080fe40003f06270 */
[----:B------:R-:W-:Y:S01]  /*222b0*/  FSEL R166, R3, -INF , P1 ;  /* 0xff80000003a67808 */ /* 0x000fe20000800000 */
[----:B------:R-:W-:Y:S01]  /*222c0*/  IMAD.MOV.U32 R3, RZ, RZ, R111 ;  /* 0x000000ffff037224 */ /* 0x000fe200078e006f */
[----:B------:R-:W-:Y:S01]  /*222d0*/  ISETP.GE.AND P1, PT, R97, R193, PT ;  /* 0x000000c16100720c */ /* 0x000fe20003f26270 */
[C---:B------:R-:W-:Y:S01]  /*222e0*/  FFMA.FTZ R224, -R188.reuse, R89, R8 ;  /* 0x00000059bce07223 */ /* 0x040fe20000010108 */
[----:B------:R-:W-:Y:S02]  /*222f0*/  I2FP.F32.S32 R110, R110 ;  /* 0x0000006e006e7245 */ /* 0x000fe40000201400 */
[----:B------:R-:W-:Y:S02]  /*22300*/  I2FP.F32.S32 R109, R109 ;  /* 0x0000006d006d7245 */ /* 0x000fe40000201400 */
[----:B------:R-:W-:Y:S01]  /*22310*/  I2FP.F32.S32 R107, R107 ;  /* 0x0000006b006b7245 */ /* 0x000fe20000201400 */
[C---:B------:R-:W-:Y:S01]  /*22320*/  FFMA.FTZ R213, -R188.reuse, R110, R213 ;  /* 0x0000006ebcd57223 */ /* 0x040fe200000101d5 */
[----:B------:R-:W-:Y:S01]  /*22330*/  I2FP.F32.S32 R7, R7 ;  /* 0x0000000700077245 */ /* 0x000fe20000201400 */
[----:B------:R-:W-:Y:S01]  /*22340*/  FFMA.FTZ R215, -R188, R109, R215 ;  /* 0x0000006dbcd77223 */ /* 0x000fe200000101d7 */
[----:B------:R-:W-:Y:S01]  /*22350*/  FSEL R10, R12, -INF , P0 ;  /* 0xff8000000c0a7808 */ /* 0x000fe20000000000 */
[----:B------:R-:W-:Y:S01]  /*22360*/  VIADD R12, R5, 0x18 ;  /* 0x00000018050c7836 */ /* 0x000fe20000000000 */
[----:B------:R-:W-:Y:S01]  /*22370*/  FSEL R89, R153, -INF , P1 ;  /* 0xff80000099597808 */ /* 0x000fe20000800000 */
[----:B------:R-:W-:Y:S01]  /*22380*/  VIADD R153, R5, 0x28 ;  /* 0x0000002805997836 */ /* 0x000fe20000000000 */
[----:B------:R-:W-:Y:S01]  /*22390*/  ISETP.GE.AND P1, PT, R167, R193, PT ;  /* 0x000000c1a700720c */ /* 0x000fe20003f26270 */
[C---:B------:R-:W-:Y:S01]  /*223a0*/  FFMA.FTZ R225, -R188.reuse, R7, R102 ;  /* 0x00000007bce17223 */ /* 0x040fe20000010166 */
[--C-:B------:R-:W-:Y:S01]  /*223b0*/  IADD3 R110, PT, PT, R189, -0xb9, -R4.reuse ;  /* 0xffffff47bd6e7810 */ /* 0x100fe20007ffe804 */
[----:B------:R-:W-:Y:S01]  /*223c0*/  VIADD R102, R5, 0xe1 ;  /* 0x000000e105667836 */ /* 0x000fe20000000000 */
[--C-:B------:R-:W-:Y:S01]  /*223d0*/  IADD3 R109, PT, PT, R87, -0xb0, -R4.reuse ;  /* 0xffffff50576d7810 */ /* 0x100fe20007ffe804 */
[----:B------:R-:W-:Y:S01]  /*223e0*/  VIADD R7, R5, 0x20 ;  /* 0x0000002005077836 */ /* 0x000fe20000000000 */
[C---:B------:R-:W-:Y:S01]  /*223f0*/  IADD3 R88, PT, PT, R87.reuse, -0xf0, -R4 ;  /* 0xffffff1057587810 */ /* 0x040fe20007ffe804 */
[----:B------:R-:W-:Y:S01]  /*22400*/  FFMA.FTZ R214, -R188, R107, R214 ;  /* 0x0000006bbcd67223 */ /* 0x000fe200000101d6 */
[----:B------:R-:W-:Y:S02]  /*22410*/  IADD3 R107, PT, PT, R87, -0xb1, -R4 ;  /* 0xffffff4f576b7810 */ /* 0x000fe40007ffe804 */
[-C--:B------:R-:W-:Y:S02]  /*22420*/  ISETP.GE.AND P0, PT, R12, R193.reuse, PT ;  /* 0x000000c10c00720c */ /* 0x080fe40003f06270 */
[----:B------:R-:W-:Y:S02]  /*22430*/  FSEL R125, R13, -INF , P1 ;  /* 0xff8000000d7d7808 */ /* 0x000fe40000800000 */
[----:B------:R-:W-:Y:S02]  /*22440*/  ISETP.GE.AND P1, PT, R9, R193, PT ;  /* 0x000000c10900720c */ /* 0x000fe40003f26270 */
[----:B------:R-:W-:Y:S02]  /*22450*/  IABS R110, R110 ;  /* 0x0000006e006e7213 */ /* 0x000fe40000000000 */
[----:B------:R-:W-:Y:S02]  /*22460*/  IABS R109, R109 ;  /* 0x0000006d006d7213 */ /* 0x000fe40000000000 */
[----:B------:R-:W-:Y:S02]  /*22470*/  IABS R107, R107 ;  /* 0x0000006b006b7213 */ /* 0x000fe40000000000 */
[----:B------:R-:W-:Y:S02]  /*22480*/  IABS R88, R88 ;  /* 0x0000005800587213 */ /* 0x000fe40000000000 */
[----:B------:R-:W-:Y:S02]  /*22490*/  IABS R6, R6 ;  /* 0x0000000600067213 */ /* 0x000fe40000000000 */
[----:B------:R-:W-:Y:S01]  /*224a0*/  FSEL R164, R16, -INF , P0 ;  /* 0xff80000010a47808 */ /* 0x000fe20000000000 */
[----:B------:R-:W-:Y:S01]  /*224b0*/  IMAD.MOV.U32 R16, RZ, RZ, R3 ;  /* 0x000000ffff107224 */ /* 0x000fe200078e0003 */
[-C--:B------:R-:W-:Y:S02]  /*224c0*/  ISETP.GE.AND P0, PT, R7, R193.reuse, PT ;  /* 0x000000c10700720c */ /* 0x080fe40003f06270 */
[----:B------:R-:W-:Y:S02]  /*224d0*/  FSEL R181, R17, -INF , P1 ;  /* 0xff80000011b57808 */ /* 0x000fe40000800000 */
[----:B------:R-:W-:Y:S02]  /*224e0*/  ISETP.GE.AND P1, PT, R251, R193, PT ;  /* 0x000000c1fb00720c */ /* 0x000fe40003f26270 */
        /* <DEDUP_REMOVED lines=8> */
[----:B------:R-:W-:Y:S01]  /*22570*/  FSEL R219, R20, -INF , P0 ;  /* 0xff80000014db7808 */ /* 0x000fe20000000000 */
[----:B------:R-:W-:Y:S01]  /*22580*/  FFMA.FTZ R250, -R188, R88, R11 ;  /* 0x00000058bcfa7223 */ /* 0x000fe2000001010b */
[----:B------:R-:W-:Y:S01]  /*22590*/  ISETP.GE.AND P0, PT, R112, R192, PT ;  /* 0x000000c07000720c */ /* 0x000fe20003f06270 */
[----:B------:R-:W-:Y:S01]  /*225a0*/  FFMA.FTZ R152, -R188, R6, R152 ;  /* 0x00000006bc987223 */ /* 0x000fe20000010198 */
[----:B------:R-:W-:Y:S01]  /*225b0*/  FSEL R13, R21, -INF , P1 ;  /* 0xff800000150d7808 */ /* 0x000fe20000800000 */
[----:B------:R-:W-:Y:S01]  /*225c0*/  IMAD.MOV.U32 R21, RZ, RZ, R247 ;  /* 0x000000ffff157224 */ /* 0x000fe200078e00f7 */
[-C--:B------:R-:W-:Y:S01]  /*225d0*/  ISETP.GE.AND P1, PT, R153, R193.reuse, PT ;  /* 0x000000c19900720c */ /* 0x080fe20003f26270 */
[----:B------:R-:W-:Y:S01]  /*225e0*/  IMAD.MOV.U32 R11, RZ, RZ, R169 ;  /* 0x000000ffff0b7224 */ /* 0x000fe200078e00a9 */
[C-C-:B------:R-:W-:Y:S02]  /*225f0*/  IADD3 R110, PT, PT, R87.reuse, -0xa0, -R4.reuse ;  /* 0xffffff60576e7810 */ /* 0x140fe40007ffe804 */
[--C-:B------:R-:W-:Y:S02]  /*22600*/  IADD3 R109, PT, PT, R87, -0xb9, -R4.reuse ;  /* 0xffffff47576d7810 */ /* 0x100fe40007ffe804 */
[C-C-:B------:R-:W-:Y:S02]  /*22610*/  IADD3 R107, PT, PT, R189.reuse, -0xe0, -R4.reuse ;  /* 0xffffff20bd6b7810 */ /* 0x140fe40007ffe804 */
[----:B------:R-:W-:Y:S02]  /*22620*/  IADD3 R95, PT, PT, R189, -0xe8, -R4 ;  /* 0xffffff18bd5f7810 */ /* 0x000fe40007ffe804 */
[----:B------:R-:W-:Y:S02]  /*22630*/  FSEL R6, R161, -INF , P0 ;  /* 0xff800000a1067808 */ /* 0x000fe40000000000 */
[----:B------:R-:W-:Y:S02]  /*22640*/  FSEL R88, R160, -INF , P4 ;  /* 0xff800000a0587808 */ /* 0x000fe40002000000 */
[----:B------:R-:W-:Y:S02]  /*22650*/  ISETP.GE.AND P0, PT, R252, R193, PT ;  /* 0x000000c1fc00720c */ /* 0x000fe40003f06270 */
[-C--:B------:R-:W-:Y:S02]  /*22660*/  ISETP.GE.AND P4, PT, R130, R192.reuse, PT ;  /* 0x000000c08200720c */ /* 0x080fe40003f86270 */
[----:B------:R-:W-:Y:S01]  /*22670*/  FSEL R112, R24, -INF , P1 ;  /* 0xff80000018707808 */ /* 0x000fe20000800000 */
[----:B------:R-:W-:Y:S01]  /*22680*/  IMAD.MOV.U32 R24, RZ, RZ, R250 ;  /* 0x000000ffff187224 */ /* 0x000fe200078e00fa */
[----:B------:R-:W-:Y:S02]  /*22690*/  ISETP.GE.AND P1, PT, R97, R192, PT ;  /* 0x000000c06100720c */ /* 0x000fe40003f26270 */
[----:B------:R-:W-:Y:S02]  /*226a0*/  IABS R110, R110 ;  /* 0x0000006e006e7213 */ /* 0x000fe40000000000 */
[----:B------:R-:W-:Y:S02]  /*226b0*/  IABS R109, R109 ;  /* 0x0000006d006d7213 */ /* 0x000fe40000000000 */
[----:B------:R-:W-:Y:S02]  /*226c0*/  IABS R107, R107 ;  /* 0x0000006b006b7213 */ /* 0x000fe40000000000 */
[----:B------:R-:W-:Y:S02]  /*226d0*/  IABS R95, R95 ;  /* 0x0000005f005f7213 */ /* 0x000fe40000000000 */
[----:B------:R-:W-:Y:S02]  /*226e0*/  FSEL R111, R25, -INF , P0 ;  /* 0xff800000196f7808 */ /* 0x000fe40000000000 */
[----:B------:R-:W-:Y:S02]  /*226f0*/  FSEL R169, R162, -INF , P4 ;  /* 0xff800000a2a97808 */ /* 0x000fe40002000000 */
[-C--:B------:R-:W-:Y:S02]  /*22700*/  ISETP.GE.AND P0, PT, R248, R193.reuse, PT ;  /* 0x000000c1f800720c */ /* 0x080fe40003f06270 */
[----:B------:R-:W-:Y:S02]  /*22710*/  ISETP.GE.AND P4, PT, R246, R193, PT ;  /* 0x000000c1f600720c */ /* 0x000fe40003f86270 */
[----:B------:R-:W-:Y:S02]  /*22720*/  FSEL R8, R163, -INF , P1 ;  /* 0xff800000a3087808 */ /* 0x000fe40000800000 */
[----:B------:R-:W-:Y:S02]  /*22730*/  I2FP.F32.S32 R110, R110 ;  /* 0x0000006e006e7245 */ /* 0x000fe40000201400 */
[----:B------:R-:W-:Y:S02]  /*22740*/  I2FP.F32.S32 R109, R109 ;  /* 0x0000006d006d7245 */ /* 0x000fe40000201400 */
[----:B------:R-:W-:Y:S01]  /*22750*/  I2FP.F32.S32 R107, R107 ;  /* 0x0000006b006b7245 */ /* 0x000fe20000201400 */
[C---:B------:R-:W-:Y:S01]  /*22760*/  FFMA.FTZ R84, -R188.reuse, R110, R84 ;  /* 0x0000006ebc547223 */ /* 0x040fe20000010154 */
[----:B------:R-:W-:Y:S01]  /*22770*/  I2FP.F32.S32 R95, R95 ;  /* 0x0000005f005f7245 */ /* 0x000fe20000201400 */
[----:B------:R-:W-:Y:S01]  /*22780*/  VIADD R110, R5, 0xc9 ;  /* 0x000000c9056e7836 */ /* 0x000fe20000000000 */
[-C--:B------:R-:W-:Y:S01]  /*22790*/  ISETP.GE.AND P1, PT, R165, R192.reuse, PT ;  /* 0x000000c0a500720c */ /* 0x080fe20003f26270 */
[----:B------:R-:W-:Y:S01]  /*227a0*/  FFMA.FTZ R118, -R188, R107, R96 ;  /* 0x0000006bbc767223 */ /* 0x000fe20000010160 */
[----:B------:R-:W-:Y:S01]  /*227b0*/  FSEL R165, R28, -INF , P0 ;  /* 0xff8000001ca57808 */ /* 0x000fe20000000000 */
[----:B------:R-:W-:Y:S01]  /*227c0*/  VIADD R96, R5, 0xe9 ;  /* 0x000000e905607836 */ /* 0x000fe20000000000 */
[----:B------:R-:W-:Y:S01]  /*227d0*/  FSEL R94, R29, -INF , P4 ;  /* 0xff8000001d5e7808 */ /* 0x000fe20002000000 */
[----:B------:R-:W-:Y:S01]  /*227e0*/  FFMA.FTZ R126, -R188, R95, R101 ;  /* 0x0000005fbc7e7223 */ /* 0x000fe20000010165 */
[-C--:B------:R-:W-:Y:S01]  /*227f0*/  ISETP.GE.AND P0, PT, R167, R192.reuse, PT ;  /* 0x000000c0a700720c */ /* 0x080fe20003f06270 */
[----:B------:R-:W-:Y:S01]  /*22800*/  VIADD R95, R5, 0xf0 ;  /* 0x000000f0055f7836 */ /* 0x000fe20000000000 */
[-C--:B------:R-:W-:Y:S01]  /*22810*/  ISETP.GE.AND P4, PT, R245, R193.reuse, PT ;  /* 0x000000c1f500720c */ /* 0x080fe20003f86270 */
[C---:B------:R-:W-:Y:S01]  /*22820*/  VIADD R107, R5.reuse, 0xd1 ;  /* 0x000000d1056b7836 */ /* 0x040fe20000000000 */
[----:B------:R-:W-:Y:S01]  /*22830*/  FSEL R167, R14, -INF , P1 ;  /* 0xff8000000ea77808 */ /* 0x000fe20000800000 */
[----:B------:R-:W-:Y:S01]  /*22840*/  VIADD R101, R5, 0xe8 ;  /* 0x000000e805657836 */ /* 0x000fe20000000000 */
[----:B------:R-:W-:Y:S01]  /*22850*/  ISETP.GE.AND P1, PT, R244, R193, PT ;  /* 0x000000c1f400720c */ /* 0x000fe20003f26270 */
[----:B------:R-:W-:Y:S01]  /*22860*/  FFMA.FTZ R206, -R188, R109, R206 ;  /* 0x0000006dbcce7223 */ /* 0x000fe200000101ce */
[----:B------:R-:W-:Y:S01]  /*22870*/  FSEL R97, R15, -INF , P0 ;  /* 0xff8000000f617808 */ /* 0x000fe20000000000 */
[----:B------:R-:W-:Y:S01]  /*22880*/  VIADD R109, R5, 0xd0 ;  /* 0x000000d0056d7836 */ /* 0x000fe20000000000 */
[----:B------:R-:W-:Y:S02]  /*22890*/  FSEL R5, R32, -INF , P4 ;  /* 0xff80000020057808 */ /* 0x000fe40002000000 */
[-C--:B------:R-:W-:Y:S02]  /*228a0*/  ISETP.GE.AND P4, PT, R9, R192.reuse, PT ;  /* 0x000000c00900720c */ /* 0x080fe40003f86270 */
[----:B------:R-:W-:Y:S02]  /*228b0*/  FSEL R14, R33, -INF , P1 ;  /* 0xff800000210e7808 */ /* 0x000fe40000800000 */
[-C--:B------:R-:W-:Y:S02]  /*228c0*/  ISETP.GE.AND P1, PT, R243, R193.reuse, PT ;  /* 0x000000c1f300720c */ /* 0x080fe40003f26270 */
[----:B------:R-:W-:Y:S02]  /*228d0*/  FSEL R17, R19, -INF , P4 ;  /* 0xff80000013117808 */ /* 0x000fe40002000000 */
[-C--:B------:R-:W-:Y:S02]  /*228e0*/  ISETP.GE.AND P0, PT, R12, R192.reuse, PT ;  /* 0x000000c00c00720c */ /* 0x080fe40003f06270 */
[-C--:B------:R-:W-:Y:S01]  /*228f0*/  ISETP.GE.AND P4, PT, R7, R192.reuse, PT ;  /* 0x000000c00700720c */ /* 0x080fe20003f86270 */
[----:B------:R-:W-:Y:S01]  /*22900*/  IMAD.MOV.U32 R7, RZ, RZ, R249 ;  /* 0x000000ffff077224 */ /* 0x000fe200078e00f9 */
        /* <DEDUP_REMOVED lines=120> */
[----:B------:R1:W5:Y:S01]  /*23090*/  LDL.LU R170, [R1+0xc] ;  /* 0x00000c0001aa7983 */ /* 0x0003620000300800 */
[-C--:B------:R-:W-:Y:S01]  /*230a0*/  ISETP.GE.AND P0, PT, R199, R193.reuse, PT ;  /* 0x000000c1c700720c */ /* 0x080fe20003f06270 */
[----:B------:R-:W-:Y:S01]  /*230b0*/  IMAD.MOV.U32 R54, RZ, RZ, R126 ;  /* 0x000000ffff367224 */ /* 0x000fe200078e007e */
        /* <DEDUP_REMOVED lines=27> */
[--C-:B------:R-:W-:Y:S01]  /*23270*/  IMAD R39, R196, 0x100, R42.reuse ;  /* 0x00000100c4277824 */ /* 0x100fe200078e022a */
[-C--:B------:R-:W-:Y:S02]  /*23280*/  ISETP.GE.AND P0, PT, R129, R193.reuse, PT ;  /* 0x000000c18100720c */ /* 0x080fe40003f06270 */
[----:B------:R-:W-:Y:S01]  /*23290*/  ISETP.GE.AND P4, PT, R122, R193, PT ;  /* 0x000000c17a00720c */ /* 0x000fe20003f86270 */
[----:B------:R-:W-:Y:S01]  /*232a0*/  VIADD R39, R39, 0x21 ;  /* 0x0000002127277836 */ /* 0x000fe20000000000 */
[----:B------:R-:W-:Y:S02]  /*232b0*/  FSEL R209, R209, -INF , P1 ;  /* 0xff800000d1d17808 */ /* 0x000fe40000800000 */
[----:B------:R-:W-:Y:S02]  /*232c0*/  FSEL R90, R90, -INF , !P5 ;  /* 0xff8000005a5a7808 */ /* 0x000fe40006800000 */
        /* <DEDUP_REMOVED lines=16> */
[----:B------:R-:W-:Y:S01]  /*233d0*/  IMAD R75, R196, 0x100, R42 ;  /* 0x00000100c44b7824 */ /* 0x000fe200078e022a */
        /* <DEDUP_REMOVED lines=58> */
[----:B------:R1:W5:Y:S01]  /*23780*/  LDL.LU R165, [R1+0x4] ;  /* 0x0000040001a57983 */ /* 0x0003620000300800 */
[-C--:B------:R-:W-:Y:S01]  /*23790*/  ISETP.GE.AND P1, PT, R110, R192.reuse, PT ;  /* 0x000000c06e00720c */ /* 0x080fe20003f26270 */
[----:B------:R-:W-:Y:S01]  /*237a0*/  IMAD R60, R196, 0x100, R42 ;  /* 0x00000100c43c7824 */ /* 0x000fe200078e022a */
[----:B------:R-:W-:Y:S01]  /*237b0*/  FSEL R154, R154, -INF , P4 ;  /* 0xff8000009a9a7808 */ /* 0x000fe20002000000 */
[----:B------:R-:W-:Y:S01]  /*237c0*/  IMAD.MOV.U32 R76, RZ, RZ, R72 ;  /* 0x000000ffff4c7224 */ /* 0x000fe200078e0048 */
[-C--:B------:R-:W-:Y:S01]  /*237d0*/  ISETP.GE.AND P4, PT, R93, R193.reuse, PT ;  /* 0x000000c15d00720c */ /* 0x080fe20003f86270 */
[----:B------:R-:W-:Y:S01]  /*237e0*/  VIADD R60, R60, 0x20 ;  /* 0x000000203c3c7836 */ /* 0x000fe20000000000 */
        /* <DEDUP_REMOVED lines=11> */
[----:B------:R1:W5:Y:S01]  /*238a0*/  LDL.LU R164, [R1] ;  /* 0x0000000001a47983 */ /* 0x0003620000300800 */
        /* <DEDUP_REMOVED lines=10> */
[----:B------:R-:W-:Y:S01]  /*23950*/  ISETP.GE.AND P1, PT, R2, R193, PT ;  /* 0x000000c10200720c */ /* 0x000fe20003f26270 */
[----:B------:R-:W-:Y:S01]  /*23960*/  IMAD.MOV.U32 R64, RZ, RZ, R167 ;  /* 0x000000ffff407224 */ /* 0x000fe200078e00a7 */
[----:B------:R-:W-:Y:S01]  /*23970*/  FSEL R45, R45, -INF , P4 ;  /* 0xff8000002d2d7808 */ /* 0x000fe20002000000 */
[----:B------:R-:W2:Y:S01]  /*23980*/  S2R R167, SR_TID.X ;  /* 0x0000000000a77919 */ /* 0x000ea20000002100 */
        /* <DEDUP_REMOVED lines=30> */
[----:B------:R-:W-:Y:S01]  /*23b70*/  FSEL R84, R58, -INF , !P6 ;  /* 0xff8000003a547808 */ /* 0x000fe20007000000 */
[----:B--2---:R-:W-:Y:S01]  /*23b80*/  IMAD.SHL.U32 R169, R167, 0x20, RZ ;  /* 0x00000020a7a97824 */ /* 0x004fe200078e00ff */
[-C--:B------:R-:W-:Y:S01]  /*23b90*/  ISETP.GE.AND P4, PT, R101, R192.reuse, PT ;  /* 0x000000c06500720c */ /* 0x080fe20003f86270 */
[----:B------:R-:W-:Y:S01]  /*23ba0*/  VIADD R80, R80, 0x1 ;  /* 0x0000000150507836 */ /* 0x000fe20000000000 */
[----:B------:R-:W-:Y:S01]  /*23bb0*/  FSEL R55, R55, -INF , P0 ;  /* 0xff80000037377808 */ /* 0x000fe20000000000 */
[----:B------:R-:W-:Y:S01]  /*23bc0*/  IMAD.MOV.U32 R65, RZ, RZ, R181 ;  /* 0x000000ffff417224 */ /* 0x000fe200078e00b5 */
[-C--:B------:R-:W-:Y:S01]  /*23bd0*/  ISETP.GE.AND P0, PT, R95, R192.reuse, PT ;  /* 0x000000c05f00720c */ /* 0x080fe20003f06270 */
[--C-:B------:R-:W-:Y:S01]  /*23be0*/  IMAD R62, R196, 0x100, R42.reuse ;  /* 0x00000100c43e7824 */ /* 0x100fe200078e022a */
[----:B------:R-:W-:Y:S01]  /*23bf0*/  FSEL R52, R52, -INF , P4 ;  /* 0xff80000034347808 */ /* 0x000fe20002000000 */
[----:B------:R-:W-:Y:S01]  /*23c00*/  IMAD R69, R196, 0x100, R42 ;  /* 0x00000100c4457824 */ /* 0x000fe200078e022a */
[----:B------:R-:W-:Y:S01]  /*23c10*/  ISETP.GE.AND P4, PT, R93, R192, PT ;  /* 0x000000c05d00720c */ /* 0x000fe20003f86270 */
[----:B------:R-:W-:Y:S01]  /*23c20*/  VIADD R62, R62, 0x11 ;  /* 0x000000113e3e7836 */ /* 0x000fe20000000000 */
[----:B------:R-:W-:Y:S01]  /*23c30*/  ISETP.GE.AND P1, PT, R80, R191, PT ;  /* 0x000000bf5000720c */ /* 0x000fe20003f26270 */
[----:B------:R-:W-:Y:S01]  /*23c40*/  VIADD R69, R69, 0x18 ;  /* 0x0000001845457836 */ /* 0x000fe20000000000 */
[----:B------:R-:W-:Y:S01]  /*23c50*/  FSEL R47, R47, -INF , P4 ;  /* 0xff8000002f2f7808 */ /* 0x000fe20002000000 */
[----:B------:R-:W2:Y:S01]  /*23c60*/  S2R R181, SR_CTAID.X ;  /* 0x0000000000b57919 */ /* 0x000ea20000002500 */
[----:B------:R-:W-:Y:S02]  /*23c70*/  FSEL R85, R67, -INF , !P1 ;  /* 0xff80000043557808 */ /* 0x000fe40004800000 */
[-C--:B------:R-:W-:Y:S02]  /*23c80*/  ISETP.GE.AND P5, PT, R62, R190.reuse, PT ;  /* 0x000000be3e00720c */ /* 0x080fe40003fa6270 */
[-C--:B------:R-:W-:Y:S02]  /*23c90*/  ISETP.GE.AND P1, PT, R252, R190.reuse, PT ;  /* 0x000000befc00720c */ /* 0x080fe40003f26270 */
[-C--:B------:R-:W-:Y:S01]  /*23ca0*/  ISETP.GE.AND P4, PT, R80, R190.reuse, PT ;  /* 0x000000be5000720c */ /* 0x080fe20003f86270 */
[----:B------:R-:W-:Y:S01]  /*23cb0*/  IMAD.MOV.U32 R80, RZ, RZ, R76 ;  /* 0x000000ffff507224 */ /* 0x000fe200078e004c */
[----:B------:R-:W-:Y:S01]  /*23cc0*/  FSEL R48, R48, -INF , P0 ;  /* 0xff80000030307808 */ /* 0x000fe20000000000 */
[----:B------:R-:W-:Y:S01]  /*23cd0*/  IMAD.MOV.U32 R76, RZ, RZ, R65 ;  /* 0x000000ffff4c7224 */ /* 0x000fe200078e0041 */
[----:B------:R-:W-:Y:S01]  /*23ce0*/  FSEL R44, R44, -INF , !P4 ;  /* 0xff8000002c2c7808 */ /* 0x000fe20006000000 */
[--C-:B------:R-:W-:Y:S01]  /*23cf0*/  IMAD R65, R196, 0x100, R42.reuse ;  /* 0x00000100c4417824 */ /* 0x100fe200078e022a */
[----:B------:R-:W-:Y:S02]  /*23d00*/  FSEL R80, R80, -INF , !P5 ;  /* 0xff80000050507808 */ /* 0x000fe40006800000 */
[-C--:B------:R-:W-:Y:S01]  /*23d10*/  ISETP.GE.AND P4, PT, R75, R190.reuse, PT ;  /* 0x000000be4b00720c */ /* 0x080fe20003f86270 */
[----:B------:R-:W-:Y:S01]  /*23d20*/  VIADD R65, R65, 0x19 ;  /* 0x0000001941417836 */ /* 0x000fe20000000000 */
[----:B------:R-:W-:Y:S02]  /*23d30*/  ISETP.GE.AND P0, PT, R130, R193, PT ;  /* 0x000000c18200720c */ /* 0x000fe40003f06270 */
[----:B------:R-:W-:Y:S02]  /*23d40*/  FSEL R81, R81, -INF , !P4 ;  /* 0xff80000051517808 */ /* 0x000fe40006000000 */
[-C--:B------:R-:W-:Y:S02]  /*23d50*/  ISETP.GE.AND P4, PT, R65, R190.reuse, PT ;  /* 0x000000be4100720c */ /* 0x080fe40003f86270 */
[-C--:B------:R-:W-:Y:S02]  /*23d60*/  ISETP.GE.AND P5, PT, R60, R190.reuse, PT ;  /* 0x000000be3c00720c */ /* 0x080fe40003fa6270 */
[----:B------:R-:W-:Y:S02]  /*23d70*/  FSEL R76, R76, -INF , !P4 ;  /* 0xff8000004c4c7808 */ /* 0x000fe40006000000 */
[----:B------:R-:W-:Y:S02]  /*23d80*/  FSEL R152, R152, -INF , P0 ;  /* 0xff80000098987808 */ /* 0x000fe40000000000 */
[CC--:B------:R-:W-:Y:S02]  /*23d90*/  ISETP.GE.AND P0, PT, R71.reuse, R190.reuse, PT ;  /* 0x000000be4700720c */ /* 0x0c0fe40003f06270 */
[-C--:B------:R-:W-:Y:S02]  /*23da0*/  ISETP.GE.AND P4, PT, R71, R191.reuse, PT ;  /* 0x000000bf4700720c */ /* 0x080fe40003f86270 */
[----:B------:R-:W-:Y:S02]  /*23db0*/  FSEL R89, R89, -INF , !P0 ;  /* 0xff80000059597808 */ /* 0x000fe40004000000 */
[----:B------:R-:W-:Y:S01]  /*23dc0*/  FSEL R71, R38, -INF , !P5 ;  /* 0xff80000026477808 */ /* 0x000fe20006800000 */
[----:B------:R-:W-:Y:S01]  /*23dd0*/  IMAD.MOV.U32 R38, RZ, RZ, R35 ;  /* 0x000000ffff267224 */ /* 0x000fe200078e0023 */
[-C--:B------:R-:W-:Y:S01]  /*23de0*/  ISETP.GE.AND P5, PT, R75, R191.reuse, PT ;  /* 0x000000bf4b00720c */ /* 0x080fe20003fa6270 */
[----:B------:R-:W-:Y:S01]  /*23df0*/  IMAD.MOV.U32 R35, RZ, RZ, R31 ;  /* 0x000000ffff237224 */ /* 0x000fe200078e001f */
[----:B------:R-:W-:Y:S01]  /*23e00*/  FSEL R82, R72, -INF , !P4 ;  /* 0xff80000048527808 */ /* 0x000fe20006000000 */
[----:B------:R-:W-:Y:S01]  /*23e10*/  IMAD R31, R196, 0x100, R42 ;  /* 0x00000100c41f7824 */ /* 0x000fe200078e022a */
[CC--:B------:R-:W-:Y:S02]  /*23e20*/  ISETP.GE.AND P4, PT, R69.reuse, R191.reuse, PT ;  /* 0x000000bf4500720c */ /* 0x0c0fe40003f86270 */
[-C--:B------:R-:W-:Y:S01]  /*23e30*/  ISETP.GE.AND P0, PT, R69, R190.reuse, PT ;  /* 0x000000be4500720c */ /* 0x080fe20003f06270 */
[----:B------:R-:W-:Y:S01]  /*23e40*/  VIADD R31, R31, 0x28 ;  /* 0x000000281f1f7836 */ /* 0x000fe20000000000 */
        /* <DEDUP_REMOVED lines=18> */
[----:B------:R-:W-:Y:S02]  /*23f70*/  ISETP.GE.AND P5, PT, R243, R190, PT ;  /* 0x000000bef300720c */ /* 0x000fe40003fa6270 */
[----:B------:R-:W-:Y:S02]  /*23f80*/  FSEL R35, R247, -INF , !P4 ;  /* 0xff800000f7237808 */ /* 0x000fe40006000000 */
[-C--:B------:R-:W-:Y:S02]  /*23f90*/  ISETP.GE.AND P4, PT, R246, R191.reuse, PT ;  /* 0x000000bff600720c */ /* 0x080fe40003f86270 */
[-C--:B------:R-:W-:Y:S02]  /*23fa0*/  ISETP.GE.AND P6, PT, R39, R191.reuse, PT ;  /* 0x000000bf2700720c */ /* 0x080fe40003fc6270 */
[----:B------:R-:W-:Y:S02]  /*23fb0*/  FSEL R59, R3, -INF , !P4 ;  /* 0xff800000033b7808 */ /* 0x000fe40006000000 */
[----:B------:R-:W3:Y:S01]  /*23fc0*/  LD.E R3, desc[UR4][R148.64+0xdc] ;  /* 0x0000dc0494037980 */ /* 0x000ee2000c101900 */
[----:B------:R-:W-:Y:S02]  /*23fd0*/  FSEL R39, R30, -INF , !P5 ;  /* 0xff8000001e277808 */ /* 0x000fe40006800000 */
[-C--:B------:R-:W-:Y:S02]  /*23fe0*/  ISETP.GE.AND P5, PT, R252, R191.reuse, PT ;  /* 0x000000bffc00720c */ /* 0x080fe40003fa6270 */
[-C--:B------:R-:W-:Y:S02]  /*23ff0*/  ISETP.GE.AND P0, PT, R62, R191.reuse, PT ;  /* 0x000000bf3e00720c */ /* 0x080fe40003f06270 */
[----:B------:R-:W-:Y:S02]  /*24000*/  FSEL R64, R161, -INF , !P5 ;  /* 0xff800000a1407808 */ /* 0x000fe40006800000 */
[----:B------:R-:W-:Y:S02]  /*24010*/  FSEL R62, R68, -INF , !P1 ;  /* 0xff800000443e7808 */ /* 0x000fe40004800000 */
[----:B------:R-:W-:Y:S02]  /*24020*/  FSEL R68, R249, -INF , !P6 ;  /* 0xff800000f9447808 */ /* 0x000fe40007000000 */
[----:B------:R-:W-:Y:S02]  /*24030*/  FSEL R78, R46, -INF , !P0 ;  /* 0xff8000002e4e7808 */ /* 0x000fe40004000000 */
[----:B------:R-:W-:Y:S02]  /*24040*/  FMNMX3.FTZ R46, R151, R88, R85, !PT ;  /* 0x00000058972e7276 */ /* 0x000fe40007810055 */
[-C--:B------:R-:W-:Y:S02]  /*24050*/  ISETP.GE.AND P0, PT, R60, R191.reuse, PT ;  /* 0x000000bf3c00720c */ /* 0x080fe40003f06270 */
        /* <DEDUP_REMOVED lines=136> */
[-C--:B------:R-:W-:Y:S02]  /*248e0*/  ISETP.GE.AND P6, PT, R131, R191.reuse, PT ;  /* 0x000000bf8300720c */ /* 0x080fe40003fc6270 */
[----:B------:R-:W-:Y:S02]  /*248f0*/  ISETP.GE.AND P0, PT, R231, R191, PT ;  /* 0x000000bfe700720c */ /* 0x000fe40003f06270 */
        /* <DEDUP_REMOVED lines=94> */
[----:B------:R-:W-:Y:S02]  /*24ee0*/  IADD3 R4, PT, PT, R87, -0xf9, -R4 ;  /* 0xffffff0757047810 */ /* 0x000fe40007ffe804 */
[----:B------:R-:W-:Y:S02]  /*24ef0*/  ISETP.GE.AND P0, PT, R2, R190, PT ;  /* 0x000000be0200720c */ /* 0x000fe40003f06270 */
[----:B------:R-:W-:Y:S02]  /*24f00*/  IABS R4, R4 ;  /* 0x0000000400047213 */ /* 0x000fe40000000000 */
[----:B------:R-:W-:Y:S02]  /*24f10*/  FSEL R43, R43, -INF , !P0 ;  /* 0xff8000002b2b7808 */ /* 0x000fe40004000000 */
[----:B------:R-:W-:Y:S02]  /*24f20*/  ISETP.GE.AND P0, PT, R101, R191, PT ;  /* 0x000000bf6500720c */ /* 0x000fe40003f06270 */
[----:B------:R-:W-:Y:S02]  /*24f30*/  I2FP.F32.S32 R4, R4 ;  /* 0x0000000400047245 */ /* 0x000fe40000201400 */
[----:B------:R-:W-:Y:S02]  /*24f40*/  FSEL R52, R52, -INF , !P0 ;  /* 0xff80000034347808 */ /* 0x000fe40004000000 */
[----:B------:R-:W-:Y:S01]  /*24f50*/  ISETP.GE.AND P0, PT, R2, R192, PT ;  /* 0x000000c00200720c */ /* 0x000fe20003f06270 */
[----:B------:R-:W-:Y:S01]  /*24f60*/  FFMA.FTZ R0, -R188, R4, R0 ;  /* 0x00000004bc007223 */ /* 0x000fe20000010100 */
[----:B------:R-:W-:Y:S02]  /*24f70*/  FMNMX3.FTZ R20, R20, R221, R220, !PT ;  /* 0x000000dd14147276 */ /* 0x000fe400078100dc */
[----:B------:R-:W-:Y:S02]  /*24f80*/  FMNMX3.FTZ R46, R46, R223, R222, !PT ;  /* 0x000000df2e2e7276 */ /* 0x000fe400078100de */
[----:B------:R-:W-:Y:S02]  /*24f90*/  FSEL R0, R0, -INF , P0 ;  /* 0xff80000000007808 */ /* 0x000fe40000000000 */
        /* <DEDUP_REMOVED lines=22> */
[----:B------:R-:W-:Y:S01]  /*25100*/  FMNMX3.FTZ R0, R2, R48, R47, !PT ;  /* 0x0000003002007276 */ /* 0x000fe2000781002f */
[----:B------:R-:W4:Y:S01]  /*25110*/  SHFL.BFLY PT, R87, R46, 0x2, 0x1f ;  /* 0x0c401f002e577f89 */ /* 0x000f2200000e0000 */
[----:B------:R-:W-:Y:S02]  /*25120*/  MOV R180, 0x200 ;  /* 0x0000020000b47802 */ /* 0x000fe40000000f00 */
        /* <DEDUP_REMOVED lines=8> */
[----:B---3--:R-:W-:Y:S01]  /*251b0*/  FMUL.FTZ R46, R3, R2 ;  /* 0x00000002032e7220 */ /* 0x008fe20000410000 */
[----:B-1----:R-:W-:Y:S04]  /*251c0*/  FMNMX.FTZ R0, R4, R0, !PT ;  /* 0x0000000004007209 */ /* 0x002fe80007810000 */
[----:B------:R-:W-:Y:S02]  /*251d0*/  FSEL R46, R46, RZ, P1 ;  /* 0x000000ff2e2e7208 */ /* 0x000fe40000800000 */
[----:B------:R-:W-:Y:S03]  /*251e0*/  FSETP.NEU.FTZ.AND P0, PT, R0, -INF , PT ;  /* 0xff8000000000780b */ /* 0x000fe60003f1d000 */
[-CC-:B------:R-:W-:Y:S01]  /*251f0*/  FFMA.FTZ R96, R39, R3.reuse, -R46.reuse ;  /* 0x0000000327607223 */ /* 0x180fe2000001082e */
[-CC-:B------:R-:W-:Y:S01]  /*25200*/  FFMA.FTZ R93, R38, R3.reuse, -R46.reuse ;  /* 0x00000003265d7223 */ /* 0x180fe2000001082e */
[-CC-:B------:R-:W-:Y:S01]  /*25210*/  FFMA.FTZ R163, R44, R3.reuse, -R46.reuse ;  /* 0x000000032ca37223 */ /* 0x180fe2000001082e */
[----:B------:R-:W-:Y:S01]  /*25220*/  FMUL.FTZ R44, R3, R0 ;  /* 0x00000000032c7220 */ /* 0x000fe20000410000 */
[-CC-:B------:R-:W-:Y:S01]  /*25230*/  FFMA.FTZ R117, R67, R3.reuse, -R46.reuse ;  /* 0x0000000343757223 */ /* 0x180fe2000001082e */
[-CC-:B------:R-:W-:Y:S01]  /*25240*/  FFMA.FTZ R67, R15, R3.reuse, -R46.reuse ;  /* 0x000000030f437223 */ /* 0x180fe2000001082e */
[----:B------:R-:W-:Y:S01]  /*25250*/  MUFU.EX2 R96, R96 ;  /* 0x0000006000607308 */ /* 0x000fe20000000800 */
[-CC-:B------:R-:W-:Y:S01]  /*25260*/  FFMA.FTZ R116, R66, R3.reuse, -R46.reuse ;  /* 0x0000000342747223 */ /* 0x180fe2000001082e */
[-CC-:B------:R-:W-:Y:S01]  /*25270*/  FFMA.FTZ R66, R14, R3.reuse, -R46.reuse ;  /* 0x000000030e427223 */ /* 0x180fe2000001082e */
[----:B------:R-:W-:Y:S01]  /*25280*/  FSEL R44, R44, RZ, P0 ;  /* 0x000000ff2c2c7208 */ /* 0x000fe20000000000 */
        /* <DEDUP_REMOVED lines=9> */
[-CC-:B------:R-:W-:Y:S01]  /*25320*/  FFMA.FTZ R21, R21, R3.reuse, -R44.reuse ;  /* 0x0000000315157223 */ /* 0x180fe2000001082c */
[-C--:B------:R-:W-:Y:S01]  /*25330*/  FFMA.FTZ R122, R69, R3.reuse, -R44 ;  /* 0x00000003457a7223 */ /* 0x080fe2000001082c */
[-C--:B------:R-:W-:Y:S03]  /*25340*/  FFMA.FTZ R69, R22, R3.reuse, -R46 ;  /* 0x0000000316457223 */ /* 0x080fe6000001082e */
[----:B------:R-:W1:Y:S01]  /*25350*/  MUFU.EX2 R199, R199 ;  /* 0x000000c700c77308 */ /* 0x000e620000000800 */
[-CC-:B------:R-:W-:Y:S01]  /*25360*/  FFMA.FTZ R102, R41, R3.reuse, -R44.reuse ;  /* 0x0000000329667223 */ /* 0x180fe2000001082c */
[----:B------:R-:W-:Y:S01]  /*25370*/  LOP3.LUT R41, R168, 0x120, R169, 0xf8, !PT ;  /* 0x00000120a8297812 */ /* 0x000fe200078ef8a9 */
[-CC-:B------:R-:W-:Y:S01]  /*25380*/  FFMA.FTZ R115, R65, R3.reuse, -R44.reuse ;  /* 0x0000000341737223 */ /* 0x180fe2000001082c */
[-CC-:B------:R-:W-:Y:S01]  /*25390*/  FFMA.FTZ R65, R13, R3.reuse, -R44.reuse ;  /* 0x000000030d417223 */ /* 0x180fe2000001082c */
[-CC-:B------:R-:W-:Y:S01]  /*253a0*/  FFMA.FTZ R114, R64, R3.reuse, -R44.reuse ;  /* 0x0000000340727223 */ /* 0x180fe2000001082c */
[----:B------:R-:W-:Y:S01]  /*253b0*/  LEA R41, R41, UR6, 0x1 ;  /* 0x0000000629297c11 */ /* 0x000fe2000f8e08ff */
[-CC-:B------:R-:W-:Y:S03]  /*253c0*/  FFMA.FTZ R64, R12, R3.reuse, -R44.reuse ;  /* 0x000000030c407223 */ /* 0x180fe6000001082c */
[----:B------:R-:W-:Y:S01]  /*253d0*/  MUFU.EX2 R161, R161 ;  /* 0x000000a100a17308 */ /* 0x000fe20000000800 */
[-CC-:B------:R-:W-:Y:S01]  /*253e0*/  FFMA.FTZ R109, R60, R3.reuse, -R44.reuse ;  /* 0x000000033c6d7223 */ /* 0x180fe2000001082c */
[-CC-:B------:R-:W-:Y:S01]  /*253f0*/  FFMA.FTZ R60, R5, R3.reuse, -R44.reuse ;  /* 0x00000003053c7223 */ /* 0x180fe2000001082c */
[----:B------:R-:W3:Y:S01]  /*25400*/  LDSM.16.MT88.4 R12, [R41+0x5000] ;  /* 0x00500000290c783b */ /* 0x000ee20000004200 */
[-CC-:B------:R-:W-:Y:S01]  /*25410*/  FFMA.FTZ R101, R40, R3.reuse, -R44.reuse ;  /* 0x0000000328657223 */ /* 0x180fe2000001082c */
[-CC-:B------:R-:W-:Y:S01]  /*25420*/  FFMA.FTZ R200, R88, R3.reuse, -R44.reuse ;  /* 0x0000000358c87223 */ /* 0x180fe2000001082c */
[-CC-:B------:R-:W-:Y:S01]  /*25430*/  FFMA.FTZ R88, R33, R3.reuse, -R44.reuse ;  /* 0x0000000321587223 */ /* 0x180fe2000001082c */
[-C--:B------:R-:W-:Y:S03]  /*25440*/  FFMA.FTZ R162, R85, R3.reuse, -R44 ;  /* 0x0000000355a27223 */ /* 0x080fe6000001082c */
[----:B------:R-:W4:Y:S01]  /*25450*/  MUFU.EX2 R160, R160 ;  /* 0x000000a000a07308 */ /* 0x000f220000000800 */
[-C--:B------:R-:W-:Y:S01]  /*25460*/  FFMA.FTZ R85, R31, R3.reuse, -R46 ;  /* 0x000000031f557223 */ /* 0x080fe2000001082e */
[-CC-:B------:R-:W-:Y:S01]  /*25470*/  FFMA.FTZ R159, R84, R3.reuse, -R44.reuse ;  /* 0x00000003549f7223 */ /* 0x180fe2000001082c */
[----:B------:R-:W-:Y:S01]  /*25480*/  LDSM.16.MT88.4 R32, [R41+0x5400] ;  /* 0x005400002920783b */ /* 0x000fe20000004200 */
[-CC-:B------:R-:W-:Y:S01]  /*25490*/  FFMA.FTZ R84, R29, R3.reuse, -R44.reuse ;  /* 0x000000031d547223 */ /* 0x180fe2000001082c */
[-C--:B------:R-:W-:Y:S01]  /*254a0*/  FFMA.FTZ R158, R82, R3.reuse, -R44 ;  /* 0x00000003529e7223 */ /* 0x080fe2000001082c */
[----:B------:R-:W-:Y:S02]  /*254b0*/  VIADD R40, R41, 0x5020 ;  /* 0x0000502029287836 */ /* 0x000fe40000000000 */
[-CC-:B------:R-:W-:Y:S02]  /*254c0*/  FFMA.FTZ R156, R81, R3.reuse, -R46.reuse ;  /* 0x00000003519c7223 */ /* 0x180fe4000001082e */
        /* <DEDUP_REMOVED lines=9> */
[-C--:B------:R-:W-:Y:S01]  /*25560*/  FFMA.FTZ R130, R76, R3.reuse, -R46 ;  /* 0x000000034c827223 */ /* 0x080fe2000001082e */
[-C--:B------:R-:W-:Y:S01]  /*25570*/  FFMA.FTZ R129, R75, R3.reuse, -R44 ;  /* 0x000000034b817223 */ /* 0x080fe2000001082c */
[-CC-:B------:R-:W-:Y:S01]  /*25580*/  FFMA.FTZ R110, R62, R3.reuse, -R46.reuse ;  /* 0x000000033e6e7223 */ /* 0x180fe2000001082e */
[-CC-:B------:R-:W-:Y:S01]  /*25590*/  FFMA.FTZ R107, R61, R3.reuse, -R46.reuse ;  /* 0x000000033d6b7223 */ /* 0x180fe2000001082e */
[-CC-:B------:R-:W-:Y:S01]  /*255a0*/  FFMA.FTZ R78, R27, R3.reuse, -R46.reuse ;  /* 0x000000031b4e7223 */ /* 0x180fe2000001082e */
[-C--:B------:R-:W-:Y:S01]  /*255b0*/  FFMA.FTZ R77, R26, R3.reuse, -R46 ;  /* 0x000000031a4d7223 */ /* 0x080fe2000001082e */
[-CC-:B------:R-:W-:Y:S03]  /*255c0*/  FFMA.FTZ R76, R25, R3.reuse, -R44.reuse ;  /* 0x00000003194c7223 */ /* 0x180fe6000001082c */
[----:B------:R-:W-:Y:S01]  /*255d0*/  MUFU.EX2 R159, R159 ;  /* 0x0000009f009f7308 */ /* 0x000fe20000000800 */
[-C--:B------:R-:W-:Y:S01]  /*255e0*/  FFMA.FTZ R75, R24, R3.reuse, -R44 ;  /* 0x00000003184b7223 */ /* 0x080fe2000001082c */
[-CC-:B------:R-:W-:Y:S01]  /*255f0*/  FFMA.FTZ R62, R7, R3.reuse, -R46.reuse ;  /* 0x00000003073e7223 */ /* 0x180fe2000001082e */
[----:B------:R-:W-:Y:S01]  /*25600*/  FFMA.FTZ R61, R6, R3, -R46 ;  /* 0x00000003063d7223 */ /* 0x000fe2000001082e */
[----:B-1----:R-:W-:Y:S01]  /*25610*/  F2FP.F16.F32.PACK_AB R24, R163, R199 ;  /* 0x000000c7a318723e */ /* 0x002fe200000000ff */
[--C-:B------:R-:W-:Y:S01]  /*25620*/  FFMA.FTZ R128, R72, R3, -R44.reuse ;  /* 0x0000000348807223 */ /* 0x100fe2000001082c */
[----:B----4-:R-:W-:Y:S01]  /*25630*/  F2FP.F16.F32.PACK_AB R26, R160, R161 ;  /* 0x000000a1a01a723e */ /* 0x010fe200000000ff */
[-C--:B------:R-:W-:Y:S03]  /*25640*/  FFMA.FTZ R106, R59, R3.reuse, -R44 ;  /* 0x000000033b6a7223 */ /* 0x080fe6000001082c */
[----:B------:R-:W1:Y:S01]  /*25650*/  MUFU.EX2 R158, R158 ;  /* 0x0000009e009e7308 */ /* 0x000e620000000800 */
[----:B--2---:R-:W-:Y:S01]  /*25660*/  F2FP.F16.F32.PACK_AB R25, R162, R200 ;  /* 0x000000c8a219723e */ /* 0x004fe200000000ff */
[-CC-:B------:R-:W-:Y:S01]  /*25670*/  FFMA.FTZ R104, R58, R3.reuse, -R46.reuse ;  /* 0x000000033a687223 */ /* 0x180fe2000001082e */
[-CC-:B------:R-:W-:Y:S01]  /*25680*/  FFMA.FTZ R103, R56, R3.reuse, -R46.reuse ;  /* 0x0000000338677223 */ /* 0x180fe2000001082e */
[-CC-:B------:R-:W-:Y:S01]  /*25690*/  FFMA.FTZ R58, R11, R3.reuse, -R46.reuse ;  /* 0x000000030b3a7223 */ /* 0x180fe2000001082e */
        /* <DEDUP_REMOVED lines=9> */
[-C--:B------:R-:W-:Y:S01]  /*25730*/  FFMA.FTZ R79, R17, R3.reuse, -R44 ;  /* 0x00000003114f7223 */ /* 0x080fe2000001082c */
[--C-:B------:R-:W-:Y:S03]  /*25740*/  FFMA.FTZ R82, R16, R3, -R46.reuse ;  /* 0x0000000310527223 */ /* 0x100fe6000001082e */
[----:B------:R-:W-:Y:S01]  /*25750*/  MUFU.EX2 R153, R153 ;  /* 0x0000009900997308 */ /* 0x000fe20000000800 */
        /* <DEDUP_REMOVED lines=46> */
[----:B------:R-:W-:Y:S03]  /*25a40*/  FSEL R4, R0, RZ, P0 ;  /* 0x000000ff00047208 */ /* 0x000fe60000000000 */
[----:B------:R-:W-:Y:S01]  /*25a50*/  MUFU.EX2 R128, R128 ;  /* 0x0000008000807308 */ /* 0x000fe20000000800 */
[----:B------:R-:W-:Y:S02]  /*25a60*/  FSEL R5, R2, RZ, P1 ;  /* 0x000000ff02057208 */ /* 0x000fe40000800000 */
        /* <DEDUP_REMOVED lines=8> */
[----:B------:R-:W-:Y:S07]  /*25af0*/  VIADD R196, R196, 0xffffffff ;  /* 0xffffffffc4c47836 */ /* 0x000fee0000000000 */
[----:B------:R1:W2:Y:S10]  /*25b00*/  MUFU.EX2 R22, R4 ;  /* 0x0000000400167308 */ /* 0x0002b40000000800 */
[----:B------:R-:W4:Y:S10]  /*25b10*/  MUFU.EX2 R23, R5 ;  /* 0x0000000500177308 */ /* 0x000f340000000800 */
[----:B------:R-:W-:Y:S01]  /*25b20*/  MUFU.EX2 R121, R121 ;  /* 0x0000007900797308 */ /* 0x000fe20000000800 */
[----:B-1----:R-:W-:Y:S02]  /*25b30*/  VIADD R4, R41, 0x5000 ;  /* 0x0000500029047836 */ /* 0x002fe40000000000 */
[C---:B--2---:R-:W-:Y:S01]  /*25b40*/  FMUL.FTZ R18, R22.reuse, R134 ;  /* 0x0000008616127220 */ /* 0x044fe20000410000 */
[----:B------:R-:W-:Y:S01]  /*25b50*/  FMUL.FTZ R19, R22, R135 ;  /* 0x0000008716137220 */ /* 0x000fe20000410000 */
[-C--:B------:R-:W-:Y:S01]  /*25b60*/  FFMA.FTZ R134, R223, R3.reuse, -R44 ;  /* 0x00000003df867223 */ /* 0x080fe2000001082c */
[----:B------:R-:W-:Y:S02]  /*25b70*/  @P2 VIADD R40, R4, 0xffffffe0 ;  /* 0xffffffe004282836 */ /* 0x000fe40000000000 */
[----:B------:R-:W-:Y:S01]  /*25b80*/  FFMA.FTZ R135, R220, R3, -R46 ;  /* 0x00000003dc877223 */ /* 0x000fe2000001082e */
[----:B------:R-:W-:Y:S01]  /*25b90*/  FMUL.FTZ R6, R22, R146 ;  /* 0x0000009216067220 */ /* 0x000fe20000410000 */
[----:B------:R-:W1:Y:S01]  /*25ba0*/  MUFU.EX2 R122, R122 ;  /* 0x0000007a007a7308 */ /* 0x000e620000000800 */
[C---:B----4-:R-:W-:Y:S01]  /*25bb0*/  FMUL.FTZ R4, R23.reuse, R144 ;  /* 0x0000009017047220 */ /* 0x050fe20000410000 */
[----:B------:R-:W2:Y:S01]  /*25bc0*/  LDSM.16.MT88.4 R28, [R40] ;  /* 0x00000000281c783b */ /* 0x000ea20000004200 */
[C---:B------:R-:W-:Y:S01]  /*25bd0*/  FMUL.FTZ R5, R23.reuse, R145 ;  /* 0x0000009117057220 */ /* 0x040fe20000410000 */
[C---:B------:R-:W-:Y:S01]  /*25be0*/  FMUL.FTZ R8, R23.reuse, R140 ;  /* 0x0000008c17087220 */ /* 0x040fe20000410000 */
[C---:B------:R-:W-:Y:S01]  /*25bf0*/  FMUL.FTZ R9, R23.reuse, R141 ;  /* 0x0000008d17097220 */ /* 0x040fe20000410000 */
[C---:B------:R-:W-:Y:S01]  /*25c00*/  FMUL.FTZ R16, R23.reuse, R132 ;  /* 0x0000008417107220 */ /* 0x040fe20000410000 */
[C---:B------:R-:W-:Y:S03]  /*25c10*/  FMUL.FTZ R17, R23.reuse, R133 ;  /* 0x0000008517117220 */ /* 0x040fe60000410000 */
[----:B------:R-:W4:Y:S01]  /*25c20*/  MUFU.EX2 R120, R120 ;  /* 0x0000007800787308 */ /* 0x000f220000000800 */
[----:B------:R-:W-:Y:S01]  /*25c30*/  FFMA.FTZ R199, R23, R198, R199 ;  /* 0x000000c617c77223 */ /* 0x000fe200000100c7 */
[----:B------:R-:W1:Y:S01]  /*25c40*/  LDSM.16.MT88.4 R36, [R40+0x400] ;  /* 0x000400002824783b */ /* 0x000e620000004200 */
[-C--:B------:R-:W-:Y:S01]  /*25c50*/  FFMA.FTZ R132, R225, R3.reuse, -R44 ;  /* 0x00000003e1847223 */ /* 0x080fe2000001082c */
[-CC-:B------:R-:W-:Y:S01]  /*25c60*/  FFMA.FTZ R133, R224, R3.reuse, -R46.reuse ;  /* 0x00000003e0857223 */ /* 0x180fe2000001082e */
[-C--:B------:R-:W-:Y:S01]  /*25c70*/  FFMA.FTZ R140, R217, R3.reuse, -R46 ;  /* 0x00000003d98c7223 */ /* 0x080fe2000001082e */
[-C--:B------:R-:W-:Y:S01]  /*25c80*/  FFMA.FTZ R141, R215, R3.reuse, -R44 ;  /* 0x00000003d78d7223 */ /* 0x080fe2000001082c */
[-CC-:B------:R-:W-:Y:S03]  /*25c90*/  FFMA.FTZ R144, R213, R3.reuse, -R46.reuse ;  /* 0x00000003d5907223 */ /* 0x180fe6000001082e */
[----:B------:R-:W-:Y:S01]  /*25ca0*/  MUFU.EX2 R117, R117 ;  /* 0x0000007500757308 */ /* 0x000fe20000000800 */
[-C--:B------:R-:W-:Y:S01]  /*25cb0*/  FFMA.FTZ R145, R212, R3.reuse, -R46 ;  /* 0x00000003d4917223 */ /* 0x080fe2000001082e */
[--C-:B------:R-:W-:Y:S01]  /*25cc0*/  FFMA.FTZ R146, R210, R3, -R44.reuse ;  /* 0x00000003d2927223 */ /* 0x100fe2000001082c */
[C---:B------:R-:W-:Y:S01]  /*25cd0*/  FMUL.FTZ R7, R22.reuse, R147 ;  /* 0x0000009316077220 */ /* 0x040fe20000410000 */
[-C--:B------:R-:W-:Y:S01]  /*25ce0*/  FFMA.FTZ R147, R211, R3.reuse, -R44 ;  /* 0x00000003d3937223 */ /* 0x080fe2000001082c */
[----:B------:R-:W-:Y:S01]  /*25cf0*/  FMUL.FTZ R10, R22, R142 ;  /* 0x0000008e160a7220 */ /* 0x000fe20000410000 */
[----:B------:R-:W-:Y:S01]  /*25d00*/  FFMA.FTZ R142, R216, R3, -R46 ;  /* 0x00000003d88e7223 */ /* 0x000fe2000001082e */
[----:B------:R-:W-:Y:S03]  /*25d10*/  FMUL.FTZ R11, R22, R143 ;  /* 0x0000008f160b7220 */ /* 0x000fe60000410000 */
[----:B------:R-:W4:Y:S01]  /*25d20*/  MUFU.EX2 R116, R116 ;  /* 0x0000007400747308 */ /* 0x000f220000000800 */
[--C-:B------:R-:W-:Y:S01]  /*25d30*/  FFMA.FTZ R143, R214, R3, -R44.reuse ;  /* 0x00000003d68f7223 */ /* 0x100fe2000001082c */
[C---:B---3--:R-:W-:Y:S05]  /*25d40*/  HMMA.16816.F32 R4, R24.reuse, R12, R4 ;  /* 0x0000000c1804723c */ /* 0x048fea0000001804 */
[C---:B------:R-:W-:Y:S03]  /*25d50*/  FMUL.FTZ R12, R23.reuse, R136 ;  /* 0x00000088170c7220 */ /* 0x040fe60000410000 */
[----:B------:R-:W-:Y:S01]  /*25d60*/  MUFU.EX2 R115, R115 ;  /* 0x0000007300737308 */ /* 0x000fe20000000800 */
[----:B------:R-:W-:Y:S01]  /*25d70*/  FMUL.FTZ R13, R23, R137 ;  /* 0x00000089170d7220 */ /* 0x000fe20000410000 */
[C---:B------:R-:W-:Y:S03]  /*25d80*/  HMMA.16816.F32 R8, R24.reuse, R14, R8 ;  /* 0x0000000e1808723c */ /* 0x040fe60000001808 */
[C---:B------:R-:W-:Y:S01]  /*25d90*/  FMUL.FTZ R14, R22.reuse, R138 ;  /* 0x0000008a160e7220 */ /* 0x040fe20000410000 */
[----:B------:R-:W-:Y:S01]  /*25da0*/  FMUL.FTZ R15, R22, R139 ;  /* 0x0000008b160f7220 */ /* 0x000fe20000410000 */
[-C--:B------:R-:W-:Y:S03]  /*25db0*/  FFMA.FTZ R136, R222, R3.reuse, -R44 ;  /* 0x00000003de887223 */ /* 0x080fe6000001082c */
[----:B------:R-:W3:Y:S01]  /*25dc0*/  MUFU.EX2 R114, R114 ;  /* 0x0000007200727308 */ /* 0x000ee20000000800 */
[-C--:B------:R-:W-:Y:S01]  /*25dd0*/  FFMA.FTZ R137, R221, R3.reuse, -R46 ;  /* 0x00000003dd897223 */ /* 0x080fe2000001082e */
[-CC-:B------:R-:W-:Y:S01]  /*25de0*/  FFMA.FTZ R138, R219, R3.reuse, -R44.reuse ;  /* 0x00000003db8a7223 */ /* 0x180fe2000001082c */
[----:B------:R-:W-:Y:S01]  /*25df0*/  FFMA.FTZ R139, R218, R3, -R44 ;  /* 0x00000003da8b7223 */ /* 0x000fe2000001082c */
[----:B------:R-:W-:Y:S01]  /*25e00*/  FFMA.FTZ R200, R22, R197, R200 ;  /* 0x000000c516c87223 */ /* 0x000fe200000100c8 */
[C---:B--2---:R-:W-:Y:S05]  /*25e10*/  HMMA.16816.F32 R12, R24.reuse, R28, R12 ;  /* 0x0000001c180c723c */ /* 0x044fea000000180c */
[----:B------:R-:W2:Y:S01]  /*25e20*/  MUFU.EX2 R110, R110 ;  /* 0x0000006e006e7308 */ /* 0x000ea20000000800 */
[-CC-:B------:R-:W-:Y:S01]  /*25e30*/  FFMA.FTZ R22, R154, R3.reuse, -R44.reuse ;  /* 0x000000039a167223 */ /* 0x180fe2000001082c */
[----:B------:R-:W-:Y:S01]  /*25e40*/  FFMA.FTZ R44, R20, R3, -R44 ;  /* 0x00000003142c7223 */ /* 0x000fe2000001082c */
[----:B------:R-:W-:Y:S01]  /*25e50*/  FADD.FTZ R199, R163, R199 ;  /* 0x000000c7a3c77221 */ /* 0x000fe20000010000 */
[----:B------:R-:W-:Y:S01]  /*25e60*/  FADD.FTZ R200, R162, R200 ;  /* 0x000000c8a2c87221 */ /* 0x000fe20000010000 */
[----:B------:R-:W-:Y:S01]  /*25e70*/  HMMA.16816.F32 R16, R24, R30, R16 ;  /* 0x0000001e1810723c */ /* 0x000fe20000001810 */
[----:B------:R-:W2:Y:S04]  /*25e80*/  LDSM.16.MT88.4 R28, [R41+0x5800] ;  /* 0x00580000291c783b */ /* 0x000ea80000004200 */
        /* <DEDUP_REMOVED lines=8> */
[----:B------:R-:W2:Y:S01]  /*25f10*/  MUFU.EX2 R109, R109 ;  /* 0x0000006d006d7308 */ /* 0x000ea20000000800 */
[----:B------:R-:W-:Y:S01]  /*25f20*/  FADD.FTZ R158, R158, R200 ;  /* 0x000000c89e9e7221 */ /* 0x000fe20000010000 */
[----:B------:R-:W-:Y:S03]  /*25f30*/  FADD.FTZ R160, R156, R160 ;  /* 0x000000a09ca07221 */ /* 0x000fe60000010000 */
[----:B------:R-:W-:Y:S01]  /*25f40*/  FADD.FTZ R158, R155, R158 ;  /* 0x0000009e9b9e7221 */ /* 0x000fe20000010000 */
[C---:B------:R-:W-:Y:S04]  /*25f50*/  HMMA.16816.F32 R4, R24.reuse, R32, R4 ;  /* 0x000000201804723c */ /* 0x040fe80000001804 */
[----:B------:R-:W2:Y:S01]  /*25f60*/  MUFU.EX2 R106, R106 ;  /* 0x0000006a006a7308 */ /* 0x000ea20000000800 */
[----:B------:R-:W-:Y:S01]  /*25f70*/  FADD.FTZ R153, R153, R160 ;  /* 0x000000a099997221 */ /* 0x000fe20000010000 */
[----:B------:R-:W-:Y:S03]  /*25f80*/  FADD.FTZ R152, R152, R158 ;  /* 0x0000009e98987221 */ /* 0x000fe60000010000 */
[----:B------:R-:W-:Y:S01]  /*25f90*/  FADD.FTZ R153, R131, R153 ;  /* 0x0000009983997221 */ /* 0x000fe20000010000 */
[C---:B------:R-:W-:Y:S01]  /*25fa0*/  HMMA.16816.F32 R8, R24.reuse, R34, R8 ;  /* 0x000000221808723c */ /* 0x040fe20000001808 */
[----:B------:R-:W2:Y:S03]  /*25fb0*/  LDSM.16.MT88.4 R32, [R40+0x800] ;  /* 0x000800002820783b */ /* 0x000ea60000004200 */
[----:B------:R-:W-:Y:S01]  /*25fc0*/  MUFU.EX2 R104, R104 ;  /* 0x0000006800687308 */ /* 0x000fe20000000800 */
[----:B------:R-:W-:Y:S01]  /*25fd0*/  FADD.FTZ R130, R130, R153 ;  /* 0x0000009982827221 */ /* 0x000fe20000010000 */
[----:B------:R-:W-:Y:S03]  /*25fe0*/  FADD.FTZ R152, R129, R152 ;  /* 0x0000009881987221 */ /* 0x000fe60000010000 */
[----:B------:R-:W-:Y:S01]  /*25ff0*/  FADD.FTZ R130, R123, R130 ;  /* 0x000000827b827221 */ /* 0x000fe20000010000 */
[C---:B-1----:R-:W-:Y:S04]  /*26000*/  HMMA.16816.F32 R12, R24.reuse, R36, R12 ;  /* 0x00000024180c723c */ /* 0x042fe8000000180c */
[----:B------:R-:W1:Y:S01]  /*26010*/  MUFU.EX2 R103, R103 ;  /* 0x0000006700677308 */ /* 0x000e620000000800 */
[----:B------:R-:W-:Y:S04]  /*26020*/  FADD.FTZ R128, R128, R152 ;  /* 0x0000009880807221 */ /* 0x000fe80000010000 */
[----:B------:R-:W-:Y:S01]  /*26030*/  FADD.FTZ R128, R122, R128 ;  /* 0x000000807a807221 */ /* 0x000fe20000010000 */
[----:B------:R-:W-:Y:S01]  /*26040*/  HMMA.16816.F32 R16, R24, R38, R16 ;  /* 0x000000261810723c */ /* 0x000fe20000001810 */
[----:B------:R-:W1:Y:S03]  /*26050*/  LDSM.16.MT88.4 R36, [R41+0x5c00] ;  /* 0x005c00002924783b */ /* 0x000e660000004200 */
[----:B------:R-:W-:Y:S01]  /*26060*/  MUFU.EX2 R102, R102 ;  /* 0x0000006600667308 */ /* 0x000fe20000000800 */
[C---:B------:R-:W-:Y:S01]  /*26070*/  F2FP.F16.F32.PACK_AB R24, R121.reuse, R123 ;  /* 0x0000007b7918723e */ /* 0x040fe200000000ff */
[----:B------:R-:W-:Y:S01]  /*26080*/  FADD.FTZ R121, R121, R130 ;  /* 0x0000008279797221 */ /* 0x000fe20000010000 */
[C---:B----4-:R-:W-:Y:S01]  /*26090*/  F2FP.F16.F32.PACK_AB R25, R120.reuse, R122 ;  /* 0x0000007a7819723e */ /* 0x050fe200000000ff */
        /* <DEDUP_REMOVED lines=14> */
[----:B------:R-:W4:Y:S02]  /*26180*/  MUFU.EX2 R95, R95 ;  /* 0x0000005f005f7308 */ /* 0x000f240000000800 */
[C---:B------:R-:W-:Y:S08]  /*26190*/  HMMA.16816.F32 R12, R24.reuse, R32, R12 ;  /* 0x00000020180c723c */ /* 0x040ff0000000180c */
[----:B------:R-:W2:Y:S01]  /*261a0*/  MUFU.EX2 R92, R92 ;  /* 0x0000005c005c7308 */ /* 0x000ea20000000800 */
[----:B------:R-:W-:Y:S01]  /*261b0*/  HMMA.16816.F32 R16, R24, R34, R16 ;  /* 0x000000221810723c */ /* 0x000fe20000001810 */
[----:B------:R-:W2:Y:S08]  /*261c0*/  LDSM.16.MT88.4 R32, [R41+0x6000] ;  /* 0x006000002920783b */ /* 0x000eb00000004200 */
[----:B------:R-:W-:Y:S01]  /*261d0*/  MUFU.EX2 R90, R90 ;  /* 0x0000005a005a7308 */ /* 0x000fe20000000800 */
[C---:B------:R-:W-:Y:S01]  /*261e0*/  F2FP.F16.F32.PACK_AB R24, R107.reuse, R110 ;  /* 0x0000006e6b18723e */ /* 0x040fe200000000ff */
[----:B------:R-:W-:Y:S01]  /*261f0*/  FADD.FTZ R107, R107, R116 ;  /* 0x000000746b6b7221 */ /* 0x000fe20000010000 */
[C---:B------:R-:W-:Y:S01]  /*26200*/  F2FP.F16.F32.PACK_AB R25, R106.reuse, R109 ;  /* 0x0000006d6a19723e */ /* 0x040fe200000000ff */
[----:B------:R-:W-:Y:S01]  /*26210*/  FADD.FTZ R106, R106, R114 ;  /* 0x000000726a6a7221 */ /* 0x000fe20000010000 */
[----:B-1----:R-:W-:Y:S01]  /*26220*/  F2FP.F16.F32.PACK_AB R26, R103, R104 ;  /* 0x00000068671a723e */ /* 0x002fe200000000ff */
[----:B------:R-:W-:Y:S01]  /*26230*/  FADD.FTZ R107, R104, R107 ;  /* 0x0000006b686b7221 */ /* 0x000fe20000010000 */
[----:B---3--:R-:W-:Y:S03]  /*26240*/  F2FP.F16.F32.PACK_AB R27, R101, R102 ;  /* 0x00000066651b723e */ /* 0x008fe600000000ff */
[----:B------:R-:W1:Y:S01]  /*26250*/  MUFU.EX2 R89, R89 ;  /* 0x0000005900597308 */ /* 0x000e620000000800 */
[----:B------:R-:W-:Y:S01]  /*26260*/  FADD.FTZ R106, R102, R106 ;  /* 0x0000006a666a7221 */ /* 0x000fe20000010000 */
[----:B------:R-:W-:Y:S03]  /*26270*/  FADD.FTZ R103, R103, R107 ;  /* 0x0000006b67677221 */ /* 0x000fe60000010000 */
[----:B------:R-:W-:Y:S01]  /*26280*/  FADD.FTZ R101, R101, R106 ;  /* 0x0000006a65657221 */ /* 0x000fe20000010000 */
[C---:B------:R-:W-:Y:S04]  /*26290*/  HMMA.16816.F32 R4, R24.reuse, R36, R4 ;  /* 0x000000241804723c */ /* 0x040fe80000001804 */
[----:B------:R-:W-:Y:S01]  /*262a0*/  MUFU.EX2 R88, R88 ;  /* 0x0000005800587308 */ /* 0x000fe20000000800 */
[----:B------:R-:W-:Y:S01]  /*262b0*/  FADD.FTZ R103, R96, R103 ;  /* 0x0000006760677221 */ /* 0x000fe20000010000 */
[----:B----4-:R-:W-:Y:S02]  /*262c0*/  FADD.FTZ R101, R95, R101 ;  /* 0x000000655f657221 */ /* 0x010fe40000010000 */
[C---:B------:R-:W-:Y:S01]  /*262d0*/  HMMA.16816.F32 R8, R24.reuse, R38, R8 ;  /* 0x000000261808723c */ /* 0x040fe20000001808 */
[----:B------:R-:W3:Y:S05]  /*262e0*/  LDSM.16.MT88.4 R36, [R40+0x1000] ;  /* 0x001000002824783b */ /* 0x000eea0000004200 */
[----:B------:R-:W4:Y:S02]  /*262f0*/  MUFU.EX2 R87, R87 ;  /* 0x0000005700577308 */ /* 0x000f240000000800 */
[C---:B--2---:R-:W-:Y:S08]  /*26300*/  HMMA.16816.F32 R12, R24.reuse, R28, R12 ;  /* 0x0000001c180c723c */ /* 0x044ff0000000180c */
[----:B------:R-:W2:Y:S01]  /*26310*/  MUFU.EX2 R85, R85 ;  /* 0x0000005500557308 */ /* 0x000ea20000000800 */
[----:B------:R-:W-:Y:S01]  /*26320*/  HMMA.16816.F32 R16, R24, R30, R16 ;  /* 0x0000001e1810723c */ /* 0x000fe20000001810 */
[----:B------:R-:W3:Y:S08]  /*26330*/  LDSM.16.MT88.4 R28, [R41+0x6400] ;  /* 0x00640000291c783b */ /* 0x000ef00000004200 */
[----:B------:R-:W-:Y:S01]  /*26340*/  MUFU.EX2 R81, R81 ;  /* 0x0000005100517308 */ /* 0x000fe20000000800 */
[C---:B------:R-:W-:Y:S01]  /*26350*/  F2FP.F16.F32.PACK_AB R24, R93.reuse, R96 ;  /* 0x000000605d18723e */ /* 0x040fe200000000ff */
[----:B------:R-:W-:Y:S01]  /*26360*/  FADD.FTZ R93, R93, R103 ;  /* 0x000000675d5d7221 */ /* 0x000fe20000010000 */
[C---:B------:R-:W-:Y:S01]  /*26370*/  F2FP.F16.F32.PACK_AB R25, R92.reuse, R95 ;  /* 0x0000005f5c19723e */ /* 0x040fe200000000ff */
[----:B------:R-:W-:Y:S01]  /*26380*/  FADD.FTZ R92, R92, R101 ;  /* 0x000000655c5c7221 */ /* 0x000fe20000010000 */
[----:B-1----:R-:W-:Y:S01]  /*26390*/  F2FP.F16.F32.PACK_AB R26, R89, R90 ;  /* 0x0000005a591a723e */ /* 0x002fe200000000ff */
[----:B------:R-:W-:Y:S01]  /*263a0*/  FADD.FTZ R93, R90, R93 ;  /* 0x0000005d5a5d7221 */ /* 0x000fe20000010000 */
[----:B----4-:R-:W-:Y:S03]  /*263b0*/  F2FP.F16.F32.PACK_AB R27, R87, R88 ;  /* 0x00000058571b723e */ /* 0x010fe600000000ff */
[----:B------:R-:W1:Y:S01]  /*263c0*/  MUFU.EX2 R84, R84 ;  /* 0x0000005400547308 */ /* 0x000e620000000800 */
[----:B------:R-:W-:Y:S01]  /*263d0*/  FADD.FTZ R92, R88, R92 ;  /* 0x0000005c585c7221 */ /* 0x000fe20000010000 */
[----:B------:R-:W-:Y:S03]  /*263e0*/  FADD.FTZ R89, R89, R93 ;  /* 0x0000005d59597221 */ /* 0x000fe60000010000 */
[----:B------:R-:W-:Y:S01]  /*263f0*/  FADD.FTZ R87, R87, R92 ;  /* 0x0000005c57577221 */ /* 0x000fe20000010000 */
[C---:B------:R-:W-:Y:S04]  /*26400*/  HMMA.16816.F32 R4, R24.reuse, R32, R4 ;  /* 0x000000201804723c */ /* 0x040fe80000001804 */
[----:B------:R-:W4:Y:S01]  /*26410*/  MUFU.EX2 R80, R80 ;  /* 0x0000005000507308 */ /* 0x000f220000000800 */
[----:B--2---:R-:W-:Y:S03]  /*26420*/  FADD.FTZ R89, R85, R89 ;  /* 0x0000005955597221 */ /* 0x004fe60000010000 */
[C---:B------:R-:W-:Y:S01]  /*26430*/  HMMA.16816.F32 R8, R24.reuse, R34, R8 ;  /* 0x000000221808723c */ /* 0x040fe20000001808 */
[----:B------:R-:W2:Y:S05]  /*26440*/  LDSM.16.MT88.4 R32, [R40+0x1400] ;  /* 0x001400002820783b */ /* 0x000eaa0000004200 */
[----:B------:R-:W4:Y:S01]  /*26450*/  MUFU.EX2 R78, R78 ;  /* 0x0000004e004e7308 */ /* 0x000f220000000800 */
[----:B-1----:R-:W-:Y:S01]  /*26460*/  FADD.FTZ R87, R84, R87 ;  /* 0x0000005754577221 */ /* 0x002fe20000010000 */
[C---:B---3--:R-:W-:Y:S08]  /*26470*/  HMMA.16816.F32 R12, R24.reuse, R36, R12 ;  /* 0x00000024180c723c */ /* 0x048ff0000000180c */
[----:B------:R-:W1:Y:S01]  /*26480*/  MUFU.EX2 R77, R77 ;  /* 0x0000004d004d7308 */ /* 0x000e620000000800 */
[----:B------:R-:W-:Y:S01]  /*26490*/  HMMA.16816.F32 R16, R24, R38, R16 ;  /* 0x000000261810723c */ /* 0x000fe20000001810 */
[----:B------:R-:W3:Y:S08]  /*264a0*/  LDSM.16.MT88.4 R36, [R41+0x6800] ;  /* 0x006800002924783b */ /* 0x000ef00000004200 */
[----:B------:R-:W2:Y:S01]  /*264b0*/  MUFU.EX2 R76, R76 ;  /* 0x0000004c004c7308 */ /* 0x000ea20000000800 */
[C---:B------:R-:W-:Y:S01]  /*264c0*/  F2FP.F16.F32.PACK_AB R24, R81.reuse, R85 ;  /* 0x000000555118723e */ /* 0x040fe200000000ff */
[----:B------:R-:W-:Y:S01]  /*264d0*/  FADD.FTZ R81, R81, R89 ;  /* 0x0000005951517221 */ /* 0x000fe20000010000 */
[C---:B----4-:R-:W-:Y:S01]  /*264e0*/  F2FP.F16.F32.PACK_AB R25, R80.reuse, R84 ;  /* 0x000000545019723e */ /* 0x050fe200000000ff */
[----:B------:R-:W-:Y:S02]  /*264f0*/  FADD.FTZ R80, R80, R87 ;  /* 0x0000005750507221 */ /* 0x000fe40000010000 */
[----:B------:R-:W-:Y:S04]  /*26500*/  FADD.FTZ R81, R78, R81 ;  /* 0x000000514e517221 */ /* 0x000fe80000010000 */
[----:B------:R-:W4:Y:S01]  /*26510*/  MUFU.EX2 R75, R75 ;  /* 0x0000004b004b7308 */ /* 0x000f220000000800 */
[C---:B-1----:R-:W-:Y:S01]  /*26520*/  F2FP.F16.F32.PACK_AB R26, R77.reuse, R78 ;  /* 0x0000004e4d1a723e */ /* 0x042fe200000000ff */
[----:B------:R-:W-:Y:S08]  /*26530*/  FADD.FTZ R77, R77, R81 ;  /* 0x000000514d4d7221 */ /* 0x000ff00000010000 */
[----:B------:R-:W1:Y:S01]  /*26540*/  MUFU.EX2 R71, R71 ;  /* 0x0000004700477308 */ /* 0x000e620000000800 */
[----:B--2---:R-:W-:Y:S09]  /*26550*/  FADD.FTZ R80, R76, R80 ;  /* 0x000000504c507221 */ /* 0x004ff20000010000 */
[----:B------:R-:W-:Y:S01]  /*26560*/  MUFU.EX2 R69, R69 ;  /* 0x0000004500457308 */ /* 0x000fe20000000800 */
[C---:B----4-:R-:W-:Y:S01]  /*26570*/  F2FP.F16.F32.PACK_AB R27, R75.reuse, R76 ;  /* 0x0000004c4b1b723e */ /* 0x050fe200000000ff */
[----:B------:R-:W-:Y:S08]  /*26580*/  FADD.FTZ R75, R75, R80 ;  /* 0x000000504b4b7221 */ /* 0x000ff00000010000 */
[----:B------:R-:W2:Y:S01]  /*26590*/  MUFU.EX2 R70, R70 ;  /* 0x0000004600467308 */ /* 0x000ea20000000800 */
[C---:B------:R-:W-:Y:S03]  /*265a0*/  HMMA.16816.F32 R4, R24.reuse, R28, R4 ;  /* 0x0000001c1804723c */ /* 0x040fe60000001804 */
[----:B-1----:R-:W-:Y:S06]  /*265b0*/  FADD.FTZ R77, R71, R77 ;  /* 0x0000004d474d7221 */ /* 0x002fec0000010000 */
[----:B------:R-:W1:Y:S01]  /*265c0*/  MUFU.EX2 R68, R68 ;  /* 0x0000004400447308 */ /* 0x000e620000000800 */
[C---:B------:R-:W-:Y:S01]  /*265d0*/  HMMA.16816.F32 R8, R24.reuse, R30, R8 ;  /* 0x0000001e1808723c */ /* 0x040fe20000001808 */
[----:B------:R-:W4:Y:S08]  /*265e0*/  LDSM.16.MT88.4 R28, [R40+0x1800] ;  /* 0x00180000281c783b */ /* 0x000f300000004200 */
[----:B------:R-:W3:Y:S01]  /*265f0*/  MUFU.EX2 R67, R67 ;  /* 0x0000004300437308 */ /* 0x000ee20000000800 */
        /* <DEDUP_REMOVED lines=25> */
[----:B------:R-:W2:Y:S01]  /*26790*/  MUFU.EX2 R62, R62 ;  /* 0x0000003e003e7308 */ /* 0x000ea20000000800 */
        /* <DEDUP_REMOVED lines=10> */
[----:B------:R-:W-:Y:S09]  /*26840*/  FADD.FTZ R56, R62, R56 ;  /* 0x000000383e387221 */ /* 0x000ff20000010000 */
[----:B------:R-:W3:Y:S01]  /*26850*/  MUFU.EX2 R79, R79 ;  /* 0x0000004f004f7308 */ /* 0x000ee20000000800 */
[C---:B-1----:R-:W-:Y:S01]  /*26860*/  F2FP.F16.F32.PACK_AB R26, R61.reuse, R62 ;  /* 0x0000003e3d1a723e */ /* 0x042fe200000000ff */
[----:B------:R-:W-:Y:S08]  /*26870*/  FADD.FTZ R61, R61, R56 ;  /* 0x000000383d3d7221 */ /* 0x000ff00000010000 */
[----:B------:R-:W1:Y:S01]  /*26880*/  MUFU.EX2 R82, R82 ;  /* 0x0000005200527308 */ /* 0x000e620000000800 */
[----:B--2---:R-:W-:Y:S09]  /*26890*/  FADD.FTZ R59, R72, R59 ;  /* 0x0000003b483b7221 */ /* 0x004ff20000010000 */
[----:B------:R-:W-:Y:S01]  /*268a0*/  MUFU.EX2 R91, R91 ;  /* 0x0000005b005b7308 */ /* 0x000fe20000000800 */
[C---:B---3--:R-:W-:Y:S01]  /*268b0*/  F2FP.F16.F32.PACK_AB R27, R79.reuse, R72 ;  /* 0x000000484f1b723e */ /* 0x048fe200000000ff */
[----:B------:R-:W-:Y:S08]  /*268c0*/  FADD.FTZ R79, R79, R59 ;  /* 0x0000003b4f4f7221 */ /* 0x000ff00000010000 */
[----:B------:R-:W2:Y:S01]  /*268d0*/  MUFU.EX2 R94, R94 ;  /* 0x0000005e005e7308 */ /* 0x000ea20000000800 */
[C---:B------:R-:W-:Y:S03]  /*268e0*/  HMMA.16816.F32 R4, R24.reuse, R32, R4 ;  /* 0x000000201804723c */ /* 0x040fe60000001804 */
[----:B-1----:R-:W-:Y:S06]  /*268f0*/  FADD.FTZ R61, R82, R61 ;  /* 0x0000003d523d7221 */ /* 0x002fec0000010000 */
[----:B------:R-:W1:Y:S01]  /*26900*/  MUFU.EX2 R97, R97 ;  /* 0x0000006100617308 */ /* 0x000e620000000800 */
[C---:B------:R-:W-:Y:S01]  /*26910*/  HMMA.16816.F32 R8, R24.reuse, R34, R8 ;  /* 0x000000221808723c */ /* 0x040fe20000001808 */
[----:B------:R-:W3:Y:S08]  /*26920*/  LDSM.16.MT88.4 R32, [R40+0x2000] ;  /* 0x002000002820783b */ /* 0x000ef00000004200 */
[----:B------:R-:W4:Y:S01]  /*26930*/  MUFU.EX2 R98, R98 ;  /* 0x0000006200627308 */ /* 0x000f220000000800 */
[C---:B------:R-:W-:Y:S03]  /*26940*/  HMMA.16816.F32 R12, R24.reuse, R36, R12 ;  /* 0x00000024180c723c */ /* 0x040fe6000000180c */
        /* <DEDUP_REMOVED lines=24> */
[----:B------:R-:W2:Y:S01]  /*26ad0*/  MUFU.EX2 R126, R126 ;  /* 0x0000007e007e7308 */ /* 0x000ea20000000800 */
        /* <DEDUP_REMOVED lines=10> */
[----:B------:R-:W-:Y:S09]  /*26b80*/  FADD.FTZ R119, R126, R119 ;  /* 0x000000777e777221 */ /* 0x000ff20000010000 */
        /* <DEDUP_REMOVED lines=24> */
[----:B------:R-:W-:Y:S01]  /*26d10*/  MUFU.EX2 R141, R141 ;  /* 0x0000008d008d7308 */ /* 0x000fe20000000800 */
[----:B---3--:R-:W-:Y:S09]  /*26d20*/  FADD.FTZ R135, R140, R135 ;  /* 0x000000878c877221 */ /* 0x008ff20000010000 */
        /* <DEDUP_REMOVED lines=14> */
[----:B------:R-:W1:Y:S01]  /*26e10*/  MUFU.EX2 R150, R150 ;  /* 0x0000009600967308 */ /* 0x000e620000000800 */
        /* <DEDUP_REMOVED lines=9> */
[----:B------:R-:W-:Y:S01]  /*26eb0*/  FADD.FTZ R145, R150, R145 ;  /* 0x0000009196917221 */ /* 0x000fe20000010000 */
        /* <DEDUP_REMOVED lines=29> */
[C---:B--2---:R-:W-:Y:S01]  /*27090*/  F2FP.F16.F32.PACK_AB R26, R157.reuse, R202 ;  /* 0x000000ca9d1a723e */ /* 0x044fe200000000ff */
[----:B------:R-:W-:Y:S01]  /*270a0*/  FADD.FTZ R202, R202, R151 ;  /* 0x00000097caca7221 */ /* 0x000fe20000010000 */
[----:B------:R-:W-:Y:S03]  /*270b0*/  IMAD.MOV.U32 R151, RZ, RZ, R0 ;  /* 0x000000ffff977224 */ /* 0x000fe600078e0000 */
[----:B------:R-:W-:Y:S04]  /*270c0*/  FADD.FTZ R202, R157, R202 ;  /* 0x000000ca9dca7221 */ /* 0x000fe80000010000 */
        /* <DEDUP_REMOVED lines=9> */
[----:B------:R-:W1:Y:S01]  /*27160*/  MUFU.EX2 R99, R99 ;  /* 0x0000006300637308 */ /* 0x000e620000000800 */
        /* <DEDUP_REMOVED lines=8> */
[----:B------:R-:W-:Y:S09]  /*271f0*/  FADD.FTZ R113, R99, R113 ;  /* 0x0000007163717221 */ /* 0x000ff20000010000 */
        /* <DEDUP_REMOVED lines=12> */
[----:B------:R-:W1:Y:S01]  /*272c0*/  MUFU.EX2 R54, R54 ;  /* 0x0000003600367308 */ /* 0x000e620000000800 */
        /* <DEDUP_REMOVED lines=12> */
[----:B------:R-:W-:Y:S03]  /*27390*/  FADD.FTZ R63, R54, R63 ;  /* 0x0000003f363f7221 */ /* 0x000fe60000010000 */
        /* <DEDUP_REMOVED lines=42> */
.L_x_5599:
        /* <DEDUP_REMOVED lines=11> */
.L_x_5614:
[----:B------:R-:W-:Y:S01]  /*276f0*/  FSETP.NE.FTZ.AND P1, PT, R8, RZ, PT ;  /* 0x000000ff0800720b */ /* 0x000fe20003f35000 */
[----:B----4-:R-:W-:Y:S01]  /*27700*/  FADD.FTZ R6, R197, R6 ;  /* 0x00000006c5067221 */ /* 0x010fe20000010000 */
[----:B------:R-:W2:Y:S01]  /*27710*/  MUFU.RCP R7, R8 ;  /* 0x0000000800077308 */ /* 0x000ea20000001000 */
[----:B------:R-:W-:Y:S01]  /*27720*/  MOV R3, 0xff800000 ;  /* 0xff80000000037802 */ /* 0x000fe20000000f00 */
[----:B------:R-:W-:Y:S05]  /*27730*/  WARPSYNC.ALL ;  /* 0x0000000000007948 */ /* 0x000fea0003800000 */
[----:B------:R-:W-:Y:S01]  /*27740*/  FSETP.NE.FTZ.AND P0, PT, R6, RZ, PT ;  /* 0x000000ff0600720b */ /* 0x000fe20003f15000 */
[----:B------:R-:W-:Y:S01]  /*27750*/  MUFU.RCP R5, R6 ;  /* 0x0000000600057308 */ /* 0x000fe20000001000 */
[----:B-----5:R-:W-:-:S02]  /*27760*/  LOP3.LUT R42, R42, R165, RZ, 0xfc, !PT ;  /* 0x000000a52a2a7212 */ /* 0x020fc400078efcff */
        /* <DEDUP_REMOVED lines=16> */
[----:B------:R-:W-:Y:S01]  /*27870*/  @P1 FFMA.FTZ R3, R4, R2, R8 ;  /* 0x0000000204031223 */ /* 0x000fe20000010008 */
        /* <DEDUP_REMOVED lines=63> */
.L_x_5609:
[----:B------:R-:W-:Y:S05]  /*27c70*/  BSYNC.RECONVERGENT B0 ;  /* 0x0000000000007941 */ /* 0x000fea0003800200 */
.L_x_5608:
        /* <DEDUP_REMOVED lines=23> */
[----:B--2---:R-:W-:Y:S05]  /*27df0*/  @P4 RET.REL.NODEC R8 `(_ZN5flash24flash_fwd_splitkv_kernelI23Flash_fwd_kernel_traitsILi32ELi64ELi256ELi4ELb0ELb0EN7cutlass6half_tE19Flash_kernel_traitsILi32ELi64ELi256ELi4ES3_EELb0ELb1ELb1ELb0ELb0ELb1ELb1ELb1EEEvNS_16Flash_fwd_paramsE) ;  /* 0xfffffd8008804950 */ /* 0x004fea0003c3ffff */
[----:B------:R-:W-:Y:S01]  /*27e00*/  MOV R181, 0x0 ;  /* 0x0000000000b57802 */ /* 0x000fe20000000f00 */
[----:B------:R1:W-:Y:S03]  /*27e10*/  ST.E.128 desc[UR4][R2.64+0x1800], R4 ;  /* 0x0018000402007985 */ /* 0x0003e6000c101d04 */
[----:B-1----:R-:W-:Y:S05]  /*27e20*/  RET.REL.NODEC R180 `(_ZN5flash24flash_fwd_splitkv_kernelI23Flash_fwd_kernel_traitsILi32ELi64ELi256ELi4ELb0ELb0EN7cutlass6half_tE19Flash_kernel_traitsILi32ELi64ELi256ELi4ES3_EELb0ELb1ELb1ELb0ELb0ELb1ELb1ELb1EEEvNS_16Flash_fwd_paramsE) ;  /* 0xfffffd80b4747950 */ /* 0x002fea0003c3ffff */
.L_x_5607:
[----:B------:R-:W-:Y:S01]  /*27e30*/  MOV R3, 0x1f ;  /* 0x0000001f00037802 */ /* 0x000fe20000000f00 */
[----:B------:R-:W-:Y:S01]  /*27e40*/  IMAD.MOV.U32 R5, RZ, RZ, 0x2 ;  /* 0x00000002ff057424 */ /* 0x000fe200078e00ff */
[----:B------:R-:W-:Y:S01]  /*27e50*/  MOV R7, R198 ;  /* 0x000000c600077202 */ /* 0x000fe20000000f00 */
[----:B------:R-:W-:-:S07]  /*27e60*/  IMAD.MOV.U32 R6, RZ, RZ, -0x1 ;  /* 0xffffffffff067424 */ /* 0x000fce00078e00ff */
[----:B-1---5:R-:W-:Y:S05]  /*27e70*/  WARPSYNC.COLLECTIVE R6, `(.L_x_5610) ;  /* 0x0000000006087348 */ /* 0x022fea0003c00000 */
[----:B------:R2:W3:Y:S02]  /*27e80*/  SHFL.BFLY P0, R3, R7, R5, R3 ;  /* 0x0c00000507037389 */ /* 0x0004e40000000003 */
[----:B-123-5:R-:W-:Y:S05]  /*27e90*/  ENDCOLLECTIVE ;  /* 0x000000000000791b */ /* 0x02efea0003800000 */
.L_x_5610:
        /* <DEDUP_REMOVED lines=8> */
.L_x_5611:
        /* <DEDUP_REMOVED lines=8> */
.L_x_5612:
[----:B------:R-:W-:Y:S01]  /*27fa0*/  FADD.FTZ R197, R3, R197 ;  /* 0x000000c503c57221 */ /* 0x000fe20000010000 */
[----:B------:R-:W-:Y:S01]  /*27fb0*/  MOV R3, 0x1f ;  /* 0x0000001f00037802 */ /* 0x000fe20000000f00 */
[----:B------:R-:W-:-:S03]  /*27fc0*/  IMAD.MOV.U32 R5, RZ, RZ, 0x1 ;  /* 0x00000001ff057424 */ /* 0x000fc600078e00ff */
[----:B------:R-:W-:-:S07]  /*27fd0*/  MOV R7, R197 ;  /* 0x000000c500077202 */ /* 0x000fce0000000f00 */
[----:B------:R-:W-:Y:S05]  /*27fe0*/  WARPSYNC.COLLECTIVE R6, `(.L_x_5613) ;  /* 0x0000000006087348 */ /* 0x000fea0003c00000 */
[----:B------:R1:W2:Y:S02]  /*27ff0*/  SHFL.BFLY P0, R3, R7, R5, R3 ;  /* 0x0c00000507037389 */ /* 0x0002a40000000003 */
[----:B-12---:R-:W-:Y:S05]  /*28000*/  ENDCOLLECTIVE ;  /* 0x000000000000791b */ /* 0x006fea0003800000 */
.L_x_5613:
[----:B------:R-:W-:Y:S01]  /*28010*/  MOV R6, R3 ;  /* 0x0000000300067202 */ /* 0x000fe20000000f00 */
[----:B------:R-:W-:Y:S06]  /*28020*/  BRA `(.L_x_5614) ;  /* 0xfffffff400b07947 */ /* 0x000fec000383ffff */
.L_x_5615:
        /* <DEDUP_REMOVED lines=13> */
.L_x_10273:


//--------------------- .text._ZN5flash32flash_fwd_splitkv_combine_kernelI23Flash_fwd_kernel_traitsILi32ELi64ELi128ELi4ELb0ELb0EN7cutlass6half_tE19Flash_kernel_traitsILi32ELi64ELi128ELi4ES3_EELi16ELi7ELb0EEEvNS_16Flash_fwd_paramsE --------------------------
	.section	.text._ZN5flash32flash_fwd_splitkv_combine_kernelI23Flash_fwd_kernel_traitsILi32ELi64ELi128ELi4ELb0ELb0EN7cutlass6half_tE19Flash_kernel_traitsILi32ELi64ELi128ELi4ES3_EELi16ELi7ELb0EEEvNS_16Flash_fwd_paramsE,"ax",@progbits
	.align	128
        .global         _ZN5flash32flash_fwd_splitkv_combine_kernelI23Flash_fwd_kernel_traitsILi32ELi64ELi128ELi4ELb0ELb0EN7cutlass6half_tE19Flash_kernel_traitsILi32ELi64ELi128ELi4ES3_EELi16ELi7ELb0EEEvNS_16Flash_fwd_paramsE
        .type           _ZN5flash32flash_fwd_splitkv_combine_kernelI23Flash_fwd_kernel_traitsILi32ELi64ELi128ELi4ELb0ELb0EN7cutlass6half_tE19Flash_kernel_traitsILi32ELi64ELi128ELi4ES3_EELi16ELi7ELb0EEEvNS_16Flash_fwd_paramsE,@function
        .size           _ZN5flash32flash_fwd_splitkv_combine_kernelI23Flash_fwd_kernel_traitsILi32ELi64ELi128ELi4ELb0ELb0EN7cutlass6half_tE19Flash_kernel_traitsILi32ELi64ELi128ELi4ES3_EELi16ELi7ELb0EEEvNS_16Flash_fwd_paramsE,(.L_x_10274 - _ZN5flash32flash_fwd_splitkv_combine_kernelI23Flash_fwd_kernel_traitsILi32ELi64ELi128ELi4ELb0ELb0EN7cutlass6half_tE19Flash_kernel_traitsILi32ELi64ELi128ELi4ES3_EELi16ELi7ELb0EEEvNS_16Flash_fwd_paramsE)
        .other          _ZN5flash32flash_fwd_splitkv_combine_kernelI23Flash_fwd_kernel_traitsILi32ELi64ELi128ELi4ELb0ELb0EN7cutlass6half_tE19Flash_kernel_traitsILi32ELi64ELi128ELi4ES3_EELi16ELi7ELb0EEEvNS_16Flash_fwd_paramsE,@"STO_CUDA_ENTRY STV_DEFAULT"
_ZN5flash32flash_fwd_splitkv_combine_kernelI23Flash_fwd_kernel_traitsILi32ELi64ELi128ELi4ELb0ELb0EN7cutlass6half_tE19Flash_kernel_traitsILi32ELi64ELi128ELi4ES3_EELi16ELi7ELb0EEEvNS_16Flash_fwd_paramsE:
.text._ZN5flash32flash_fwd_splitkv_combine_kernelI23Flash_fwd_kernel_traitsILi32ELi64ELi128ELi4ELb0ELb0EN7cutlass6half_tE19Flash_kernel_traitsILi32ELi64ELi128ELi4ES3_EELi16ELi7ELb0EEEvNS_16Flash_fwd_paramsE:
        /* <DEDUP_REMOVED lines=38> */
.L_x_5616:
[----:B------:R-:W-:Y:S01]  /*0260*/  IMAD.U32 R39, RZ, RZ, UR20 ;  /* 0x00000014ff277e24 */ /* 0x000fe2000f8e00ff */
[----:B------:R-:W-:Y:S01]  /*0270*/  MOV R18, UR18 ;  /* 0x0000001200127c02 */ /* 0x000fe20008000f00 */
[----:B------:R-:W-:Y:S01]  /*0280*/  IMAD.U32 R17, RZ, RZ, UR14 ;  /* 0x0000000eff117e24 */ /* 0x000fe2000f8e00ff */
[----:B------:R-:W-:Y:S02]  /*0290*/  MOV R15, UR5 ;  /* 0x00000005000f7c02 */ /* 0x000fe40008000f00 */
[----:B------:R-:W-:Y:S02]  /*02a0*/  MOV R16, 0x2c0 ;  /* 0x000002c000107802 */ /* 0x000fe40000000f00 */
[----:B------:R-:W-:Y:S05]  /*02b0*/  CALL.REL.NOINC `($__internal_14_$__cuda_sm20_div_s64) ;  /* 0x0000005400447944 */ /* 0x000fea0003c00000 */
[----:B------:R-:W-:-:S07]  /*02c0*/  MOV R10, R0 ;  /* 0x00000000000a7202 */ /* 0x000fce0000000f00 */
.L_x_5617:
        /* <DEDUP_REMOVED lines=30> */
.L_x_5619:
[----:B------:R-:W-:Y:S01]  /*04b0*/  IMAD.MOV.U32 R39, RZ, RZ, R10 ;  /* 0x000000ffff277224 */ /* 0x000fe200078e000a */
[----:B------:R-:W-:Y:S02]  /*04c0*/  MOV R17, R11 ;  /* 0x0000000b00117202 */ /* 0x000fe40000000f00 */
[----:B------:R-:W-:Y:S02]  /*04d0*/  MOV R16, 0x4f0 ;  /* 0x000004f000107802 */ /* 0x000fe40000000f00 */
[----:B------:R-:W-:Y:S05]  /*04e0*/  CALL.REL.NOINC `($__internal_14_$__cuda_sm20_div_s64) ;  /* 0x0000005000b87944 */ /* 0x000fea0003c00000 */
[----:B------:R-:W-:Y:S02]  /*04f0*/  MOV R6, R0 ;  /* 0x0000000000067202 */ /* 0x000fe40000000f00 */
[----:B------:R-:W-:Y:S02]  /*0500*/  MOV R7, R11 ;  /* 0x0000000b00077202 */ /* 0x000fe40000000f00 */
.L_x_5620:
[----:B------:R-:W-:Y:S05]  /*0510*/  BSYNC.RECONVERGENT B0 ;  /* 0x0000000000007941 */ /* 0x000fea0003800200 */
.L_x_5618:
        /* <DEDUP_REMOVED lines=58> */
.L_x_5622:
[----:B------:R-:W-:Y:S01]  /*08c0*/  IMAD.MOV.U32 R39, RZ, RZ, R18 ;  /* 0x000000ffff277224 */ /* 0x000fe200078e0012 */
[----:B------:R-:W-:Y:S01]  /*08d0*/  MOV R18, R10 ;  /* 0x0000000a00127202 */ /* 0x000fe20000000f00 */
[----:B------:R-:W-:Y:S01]  /*08e0*/  IMAD.MOV.U32 R17, RZ, RZ, R15 ;  /* 0x000000ffff117224 */ /* 0x000fe200078e000f */
[----:B------:R-:W-:Y:S02]  /*08f0*/  MOV R15, R2 ;  /* 0x00000002000f7202 */ /* 0x000fe40000000f00 */
[----:B------:R-:W-:Y:S02]  /*0900*/  MOV R16, 0x920 ;  /* 0x0000092000107802 */ /* 0x000fe40000000f00 */
[----:B------:R-:W-:Y:S05]  /*0910*/  CALL.REL.NOINC `($__internal_14_$__cuda_sm20_div_s64) ;  /* 0x0000004c00ac7944 */ /* 0x000fea0003c00000 */
[----:B------:R-:W-:Y:S02]  /*0920*/  MOV R16, R0 ;  /* 0x0000000000107202 */ /* 0x000fe40000000f00 */
[----:B------:R-:W-:Y:S02]  /*0930*/  MOV R17, R11 ;  /* 0x0000000b00117202 */ /* 0x000fe40000000f00 */
.L_x_5623:
[----:B------:R-:W-:Y:S05]  /*0940*/  BSYNC.RECONVERGENT B0 ;  /* 0x0000000000007941 */ /* 0x000fea0003800200 */
.L_x_5621:
        /* <DEDUP_REMOVED lines=125> */
.L_x_5625:
[----:B------:R-:W-:Y:S01]  /*1120*/  IMAD.MOV.U32 R39, RZ, RZ, R16 ;  /* 0x000000ffff277224 */ /* 0x000fe200078e0010 */
[----:B------:R-:W-:Y:S01]  /*1130*/  MOV R18, R9 ;  /* 0x0000000900127202 */ /* 0x000fe20000000f00 */
[----:B------:R-:W-:Y:S01]  /*1140*/  IMAD.MOV.U32 R15, RZ, RZ, R3 ;  /* 0x000000ffff0f7224 */ /* 0x000fe200078e0003 */
[----:B------:R-:W-:Y:S02]  /*1150*/  MOV R16, 0x1170 ;  /* 0x0000117000107802 */ /* 0x000fe40000000f00 */
[----:B------:R-:W-:Y:S05]  /*1160*/  CALL.REL.NOINC `($__internal_14_$__cuda_sm20_div_s64) ;  /* 0x0000004400987944 */ /* 0x000fea0003c00000 */
[----:B------:R-:W-:Y:S02]  /*1170*/  MOV R44, R0 ;  /* 0x00000000002c7202 */ /* 0x000fe40000000f00 */
[----:B------:R-:W-:Y:S02]  /*1180*/  MOV R45, R11 ;  /* 0x0000000b002d7202 */ /* 0x000fe40000000f00 */
.L_x_5626:
[----:B------:R-:W-:Y:S05]  /*1190*/  BSYNC.RECONVERGENT B0 ;  /* 0x0000000000007941 */ /* 0x000fea0003800200 */
.L_x_5624:
        /* <DEDUP_REMOVED lines=57> */
.L_x_5628:
[----:B------:R-:W-:Y:S01]  /*1530*/  IMAD.MOV.U32 R39, RZ, RZ, R6 ;  /* 0x000000ffff277224 */ /* 0x000fe200078e0006 */
[----:B------:R-:W-:Y:S01]  /*1540*/  MOV R17, R7 ;  /* 0x0000000700117202 */ /* 0x000fe20000000f00 */
[----:B------:R-:W-:Y:S01]  /*1550*/  IMAD.MOV.U32 R18, RZ, RZ, R8 ;  /* 0x000000ffff127224 */ /* 0x000fe200078e0008 */
[----:B------:R-:W-:Y:S02]  /*1560*/  MOV R16, 0x1580 ;  /* 0x0000158000107802 */ /* 0x000fe40000000f00 */
[----:B------:R-:W-:Y:S05]  /*1570*/  CALL.REL.NOINC `($__internal_14_$__cuda_sm20_div_s64) ;  /* 0x0000004000947944 */ /* 0x000fea0003c00000 */
[----:B------:R-:W-:Y:S02]  /*1580*/  MOV R16, R0 ;  /* 0x0000000000107202 */ /* 0x000fe40000000f00 */
[----:B------:R-:W-:Y:S02]  /*1590*/  MOV R17, R11 ;  /* 0x0000000b00117202 */ /* 0x000fe40000000f00 */
.L_x_5629:
[----:B------:R-:W-:Y:S05]  /*15a0*/  BSYNC.RECONVERGENT B0 ;  /* 0x0000000000007941 */ /* 0x000fea0003800200 */
.L_x_5627:
        /* <DEDUP_REMOVED lines=484> */
.L_x_5633:
[----:B------:R-:W0:Y:S01]  /*33f0*/  S2R R0, SR_CTAID.X ;  /* 0x0000000000007919 */ /* 0x000e220000002500 */
[----:B------:R-:W-:Y:S01]  /*3400*/  MOV R17, RZ ;  /* 0x000000ff00117202 */ /* 0x000fe20000000f00 */
[----:B------:R-:W-:Y:S01]  /*3410*/  IMAD.MOV.U32 R18, RZ, RZ, R42 ;  /* 0x000000ffff127224 */ /* 0x000fe200078e002a */
[----:B------:R-:W-:Y:S01]  /*3420*/  MOV R16, 0x3450 ;  /* 0x0000345000107802 */ /* 0x000fe20000000f00 */
[----:B0-----:R-:W-:Y:S02]  /*3430*/  IMAD R39, R0, 0x10, R13 ;  /* 0x0000001000277824 */ /* 0x001fe400078e020d */
[----:B------:R-:W-:Y:S05]  /*3440*/  CALL.REL.NOINC `($__internal_14_$__cuda_sm20_div_s64) ;  /* 0x0000002000e07944 */ /* 0x000fea0003c00000 */
[----:B------:R-:W-:Y:S02]  /*3450*/  IADD3 R12, PT, PT, -R0, RZ, RZ ;  /* 0x000000ff000c7210 */ /* 0x000fe40007ffe1ff */
[----:B------:R-:W-:-:S03]  /*3460*/  MOV R43, R11 ;  /* 0x0000000b002b7202 */ /* 0x000fc60000000f00 */
[----:B------:R-:W-:Y:S01]  /*3470*/  IMAD R39, R42, R12, R39 ;  /* 0x0000000c2a277224 */ /* 0x000fe200078e0227 */
[----:B------:R-:W-:-:S07]  /*3480*/  MOV R42, R0 ;  /* 0x00000000002a7202 */ /* 0x000fce0000000f00 */
.L_x_5634:
        /* <DEDUP_REMOVED lines=60> */
.L_x_5636:
[----:B------:R-:W-:Y:S01]  /*3850*/  IMAD.MOV.U32 R39, RZ, RZ, R42 ;  /* 0x000000ffff277224 */ /* 0x000fe200078e002a */
[----:B------:R-:W-:Y:S01]  /*3860*/  MOV R17, R43 ;  /* 0x0000002b00117202 */ /* 0x000fe20000000f00 */
[----:B------:R-:W-:Y:S01]  /*3870*/  IMAD.MOV.U32 R18, RZ, RZ, R46 ;  /* 0x000000ffff127224 */ /* 0x000fe200078e002e */
[----:B------:R-:W-:Y:S02]  /*3880*/  MOV R16, 0x38a0 ;  /* 0x000038a000107802 */ /* 0x000fe40000000f00 */
[----:B------:R-:W-:Y:S05]  /*3890*/  CALL.REL.NOINC `($__internal_14_$__cuda_sm20_div_s64) ;  /* 0x0000001c00cc7944 */ /* 0x000fea0003c00000 */
[----:B------:R-:W-:-:S05]  /*38a0*/  IADD3 R43, PT, PT, -R0, RZ, RZ ;  /* 0x000000ff002b7210 */ /* 0x000fca0007ffe1ff */
[----:B------:R-:W-:Y:S02]  /*38b0*/  IMAD R43, R43, R46, R42 ;  /* 0x0000002e2b2b7224 */ /* 0x000fe400078e022a */
.L_x_5637:
[----:B------:R-:W-:Y:S05]  /*38c0*/  BSYNC.RECONVERGENT B0 ;  /* 0x0000000000007941 */ /* 0x000fea0003800200 */
.L_x_5635:
        /* <DEDUP_REMOVED lines=162> */
.L_x_5632:
[----:B------:R-:W0:Y:S01]  /*42f0*/  LDC.64 R2, c[0x0][0x420] ;  /* 0x00010800ff027b82 */ /* 0x000e220000000a00 */
[----:B------:R-:W-:-:S05]  /*4300*/  IADD3 R0, PT, PT, R13, UR19, RZ ;  /* 0x000000130d007c10 */ /* 0x000fca000fffe0ff */
[----:B0-----:R-:W-:-:S05]  /*4310*/  IMAD.WIDE.U32 R2, R0, 0x4, R2 ;  /* 0x0000000400027825 */ /* 0x001fca00078e0002 */
[----:B------:R1:W-:Y:S02]  /*4320*/  STG.E desc[UR8][R2.64], R21 ;  /* 0x0000001502007986 */ /* 0x0003e4000c101908 */
.L_x_5631:
[----:B------:R-:W-:Y:S05]  /*4330*/  BSYNC.RECONVERGENT B1 ;  /* 0x0000000000017941 */ /* 0x000fea0003800200 */
.L_x_5630:
        /* <DEDUP_REMOVED lines=159> */
.L_x_5648:
        /* <DEDUP_REMOVED lines=9> */
.L_x_5641:
[----:B0-----:R-:W-:Y:S05]  /*4dc0*/  BSYNC.RECONVERGENT B0 ;  /* 0x0000000000007941 */ /* 0x001fea0003800200 */
.L_x_5640:
        /* <DEDUP_REMOVED lines=13> */
.L_x_5643:
[----:B------:R-:W-:Y:S05]  /*4ea0*/  BSYNC.RECONVERGENT B0 ;  /* 0x0000000000007941 */ /* 0x000fea0003800200 */
.L_x_5642:
        /* <DEDUP_REMOVED lines=12> */
.L_x_5645:
[----:B------:R-:W-:Y:S05]  /*4f70*/  BSYNC.RECONVERGENT B0 ;  /* 0x0000000000007941 */ /* 0x000fea0003800200 */
.L_x_5644:
        /* <DEDUP_REMOVED lines=12> */
.L_x_5647:
[----:B------:R-:W-:Y:S05]  /*5040*/  BSYNC.RECONVERGENT B0 ;  /* 0x0000000000007941 */ /* 0x000fea0003800200 */
.L_x_5646:
        /* <DEDUP_REMOVED lines=11> */
.L_x_5639:
        /* <DEDUP_REMOVED lines=8> */
.L_x_5651:
        /* <DEDUP_REMOVED lines=8> */
.L_x_5650:
[----:B-1----:R-:W-:Y:S05]  /*5200*/  BSYNC.RECONVERGENT B0 ;  /* 0x0000000000007941 */ /* 0x002fea0003800200 */
.L_x_5649:
        /* <DEDUP_REMOVED lines=9> */
.L_x_5638:
        /* <DEDUP_REMOVED lines=83> */
        .weak           $__internal_14_$__cuda_sm20_div_s64
        .type           $__internal_14_$__cuda_sm20_div_s64,@function
        .size           $__internal_14_$__cuda_sm20_div_s64,(.L_x_10274 - $__internal_14_$__cuda_sm20_div_s64)
$__internal_14_$__cuda_sm20_div_s64:
        /* <DEDUP_REMOVED lines=82> */
[----:B------:R-:W-:Y:S06]  /*5cf0*/  RET.REL.NODEC R16 `(_ZN5flash32flash_fwd_splitkv_combine_kernelI23Flash_fwd_kernel_traitsILi32ELi64ELi128ELi4ELb0ELb0EN7cutlass6half_tE19Flash_kernel_traitsILi32ELi64ELi128ELi4ES3_EELi16ELi7ELb0EEEvNS_16Flash_fwd_paramsE) ;  /* 0xffffffa010c07950 */ /* 0x000fec0003c3ffff */
.L_x_5652:
        /* <DEDUP_REMOVED lines=16> */
.L_x_10274:


//--------------------- .text._ZN5flash32flash_fwd_splitkv_combine_kernelI23Flash_fwd_kernel_traitsILi32ELi64ELi128ELi4ELb0ELb0EN7cutlass6half_tE19Flash_kernel_traitsILi32ELi64ELi128ELi4ES3_EELi16ELi6ELb0EEEvNS_16Flash_fwd_paramsE --------------------------
	.section	.text._ZN5flash32flash_fwd_splitkv_combine_kernelI23Flash_fwd_kernel_traitsILi32ELi64ELi128ELi4ELb0ELb0EN7cutlass6half_tE19Flash_kernel_traitsILi32ELi64ELi128ELi4ES3_EELi16ELi6ELb0EEEvNS_16Flash_fwd_paramsE,"ax",@progbits
	.align	128
        .global         _ZN5flash32flash_fwd_splitkv_combine_kernelI23Flash_fwd_kernel_traitsILi32ELi64ELi128ELi4ELb0ELb0EN7cutlass6half_tE19Flash_kernel_traitsILi32ELi64ELi128ELi4ES3_EELi16ELi6ELb0EEEvNS_16Flash_fwd_paramsE
        .type           _ZN5flash32flash_fwd_splitkv_combine_kernelI23Flash_fwd_kernel_traitsILi32ELi64ELi128ELi4ELb0ELb0EN7cutlass6half_tE19Flash_kernel_traitsILi32ELi64ELi128ELi4ES3_EELi16ELi6ELb0EEEvNS_16Flash_fwd_paramsE,@function
        .size           _ZN5flash32flash_fwd_splitkv_combine_kernelI23Flash_fwd_kernel_traitsILi32ELi64ELi128ELi4ELb0ELb0EN7cutlass6half_tE19Flash_kernel_traitsILi32ELi64ELi128ELi4ES3_EELi16ELi6ELb0EEEvNS_16Flash_fwd_paramsE,(.L_x_10275 - _ZN5flash32flash_fwd_splitkv_combine_kernelI23Flash_fwd_kernel_traitsILi32ELi64ELi128ELi4ELb0ELb0EN7cutlass6half_tE19Flash_kernel_traitsILi32ELi64ELi128ELi4ES3_EELi16ELi6ELb0EEEvNS_16Flash_fwd_paramsE)
        .other          _ZN5flash32flash_fwd_splitkv_combine_kernelI23Flash_fwd_kernel_traitsILi32ELi64ELi128ELi4ELb0ELb0EN7cutlass6half_tE19Flash_kernel_traitsILi32ELi64ELi128ELi4ES3_EELi16ELi6ELb0EEEvNS_16Flash_fwd_paramsE,@"STO_CUDA_ENTRY STV_DEFAULT"
_ZN5flash32flash_fwd_splitkv_combine_kernelI23Flash_fwd_kernel_traitsILi32ELi64ELi128ELi4ELb0ELb0EN7cutlass6half_tE19Flash_kernel_traitsILi32ELi64ELi128ELi4ES3_EELi16ELi6ELb0EEEvNS_16Flash_fwd_paramsE:
.text._ZN5flash32flash_fwd_splitkv_combine_kernelI23Flash_fwd_kernel_traitsILi32ELi64ELi128ELi4ELb0ELb0EN7cutlass6half_tE19Flash_kernel_traitsILi32ELi64ELi128ELi4ES3_EELi16ELi6ELb0EEEvNS_16Flash_fwd_paramsE:
        /* <DEDUP_REMOVED lines=38> */
.L_x_5653:
[----:B------:R-:W-:Y:S01]  /*0260*/  IMAD.U32 R22, RZ, RZ, UR21 ;  /* 0x00000015ff167e24 */ /* 0x000fe2000f8e00ff */
[----:B------:R-:W-:Y:S01]  /*0270*/  MOV R20, UR19 ;  /* 0x0000001300147c02 */ /* 0x000fe20008000f00 */
[----:B------:R-:W-:Y:S01]  /*0280*/  IMAD.U32 R21, RZ, RZ, UR15 ;  /* 0x0000000fff157e24 */ /* 0x000fe2000f8e00ff */
[----:B------:R-:W-:Y:S02]  /*0290*/  MOV R19, UR14 ;  /* 0x0000000e00137c02 */ /* 0x000fe40008000f00 */
[----:B------:R-:W-:Y:S02]  /*02a0*/  MOV R18, 0x2c0 ;  /* 0x000002c000127802 */ /* 0x000fe40000000f00 */
[----:B------:R-:W-:Y:S05]  /*02b0*/  CALL.REL.NOINC `($__internal_15_$__cuda_sm20_div_s64) ;  /* 0x0000004400dc7944 */ /* 0x000fea0003c00000 */
[----:B------:R-:W-:-:S07]  /*02c0*/  MOV R13, R11 ;  /* 0x0000000b000d7202 */ /* 0x000fce0000000f00 */
.L_x_5654:
        /* <DEDUP_REMOVED lines=30> */
.L_x_5656:
[----:B------:R-:W-:Y:S01]  /*04b0*/  IMAD.MOV.U32 R22, RZ, RZ, R12 ;  /* 0x000000ffff167224 */ /* 0x000fe200078e000c */
[----:B------:R-:W-:Y:S02]  /*04c0*/  MOV R21, R13 ;  /* 0x0000000d00157202 */ /* 0x000fe40000000f00 */
[----:B------:R-:W-:Y:S02]  /*04d0*/  MOV R18, 0x4f0 ;  /* 0x000004f000127802 */ /* 0x000fe40000000f00 */
[----:B------:R-:W-:Y:S05]  /*04e0*/  CALL.REL.NOINC `($__internal_15_$__cuda_sm20_div_s64) ;  /* 0x0000004400507944 */ /* 0x000fea0003c00000 */
[----:B------:R-:W-:Y:S02]  /*04f0*/  MOV R4, R12 ;  /* 0x0000000c00047202 */ /* 0x000fe40000000f00 */
[----:B------:R-:W-:Y:S02]  /*0500*/  MOV R5, R11 ;  /* 0x0000000b00057202 */ /* 0x000fe40000000f00 */
.L_x_5657:
[----:B------:R-:W-:Y:S05]  /*0510*/  BSYNC.RECONVERGENT B0 ;  /* 0x0000000000007941 */ /* 0x000fea0003800200 */
.L_x_5655:
        /* <DEDUP_REMOVED lines=58> */
.L_x_5659:
[----:B------:R-:W-:Y:S01]  /*08c0*/  IMAD.MOV.U32 R22, RZ, RZ, R20 ;  /* 0x000000ffff167224 */ /* 0x000fe200078e0014 */
[----:B------:R-:W-:Y:S01]  /*08d0*/  MOV R20, R10 ;  /* 0x0000000a00147202 */ /* 0x000fe20000000f00 */
[----:B------:R-:W-:Y:S01]  /*08e0*/  IMAD.MOV.U32 R21, RZ, RZ, R19 ;  /* 0x000000ffff157224 */ /* 0x000fe200078e0013 */
[----:B------:R-:W-:Y:S02]  /*08f0*/  MOV R19, R0 ;  /* 0x0000000000137202 */ /* 0x000fe40000000f00 */
[----:B------:R-:W-:Y:S02]  /*0900*/  MOV R18, 0x920 ;  /* 0x0000092000127802 */ /* 0x000fe40000000f00 */
[----:B------:R-:W-:Y:S05]  /*0910*/  CALL.REL.NOINC `($__internal_15_$__cuda_sm20_div_s64) ;  /* 0x0000004000447944 */ /* 0x000fea0003c00000 */
[----:B------:R-:W-:Y:S02]  /*0920*/  MOV R13, R11 ;  /* 0x0000000b000d7202 */ /* 0x000fe40000000f00 */
.L_x_5660:
[----:B------:R-:W-:Y:S05]  /*0930*/  BSYNC.RECONVERGENT B0 ;  /* 0x0000000000007941 */ /* 0x000fea0003800200 */
.L_x_5658:
        /* <DEDUP_REMOVED lines=124> */
.L_x_5662:
[----:B------:R-:W-:Y:S01]  /*1100*/  IMAD.MOV.U32 R22, RZ, RZ, R12 ;  /* 0x000000ffff167224 */ /* 0x000fe200078e000c */
[----:B------:R-:W-:Y:S01]  /*1110*/  MOV R20, R9 ;  /* 0x0000000900147202 */ /* 0x000fe20000000f00 */
[----:B------:R-:W-:Y:S01]  /*1120*/  IMAD.MOV.U32 R21, RZ, RZ, R13 ;  /* 0x000000ffff157224 */ /* 0x000fe200078e000d */
[----:B------:R-:W-:Y:S02]  /*1130*/  MOV R19, R37 ;  /* 0x0000002500137202 */ /* 0x000fe40000000f00 */
[----:B------:R-:W-:Y:S02]  /*1140*/  MOV R18, 0x1160 ;  /* 0x0000116000127802 */ /* 0x000fe40000000f00 */
[----:B------:R-:W-:Y:S05]  /*1150*/  CALL.REL.NOINC `($__internal_15_$__cuda_sm20_div_s64) ;  /* 0x0000003800347944 */ /* 0x000fea0003c00000 */
[----:B------:R-:W-:Y:S02]  /*1160*/  MOV R42, R12 ;  /* 0x0000000c002a7202 */ /* 0x000fe40000000f00 */
[----:B------:R-:W-:Y:S02]  /*1170*/  MOV R43, R11 ;  /* 0x0000000b002b7202 */ /* 0x000fe40000000f00 */
.L_x_5663:
[----:B------:R-:W-:Y:S05]  /*1180*/  BSYNC.RECONVERGENT B0 ;  /* 0x0000000000007941 */ /* 0x000fea0003800200 */
.L_x_5661:
        /* <DEDUP_REMOVED lines=57> */
.L_x_5665:
[----:B------:R-:W-:Y:S01]  /*1520*/  IMAD.MOV.U32 R22, RZ, RZ, R4 ;  /* 0x000000ffff167224 */ /* 0x000fe200078e0004 */
[----:B------:R-:W-:Y:S01]  /*1530*/  MOV R21, R5 ;  /* 0x0000000500157202 */ /* 0x000fe20000000f00 */
[----:B------:R-:W-:Y:S01]  /*1540*/  IMAD.MOV.U32 R20, RZ, RZ, R8 ;  /* 0x000000ffff147224 */ /* 0x000fe200078e0008 */
[----:B------:R-:W-:Y:S02]  /*1550*/  MOV R18, 0x1570 ;  /* 0x0000157000127802 */ /* 0x000fe40000000f00 */
[----:B------:R-:W-:Y:S05]  /*1560*/  CALL.REL.NOINC `($__internal_15_$__cuda_sm20_div_s64) ;  /* 0x0000003400307944 */ /* 0x000fea0003c00000 */
[----:B------:R-:W-:Y:S02]  /*1570*/  MOV R18, R12 ;  /* 0x0000000c00127202 */ /* 0x000fe40000000f00 */
[----:B------:R-:W-:Y:S02]  /*1580*/  MOV R19, R11 ;  /* 0x0000000b00137202 */ /* 0x000fe40000000f00 */
.L_x_5666:
[----:B------:R-:W-:Y:S05]  /*1590*/  BSYNC.RECONVERGENT B0 ;  /* 0x0000000000007941 */ /* 0x000fea0003800200 */
.L_x_5664:
        /* <DEDUP_REMOVED lines=330> */
.L_x_5670:
[----:B------:R-:W-:Y:S01]  /*2a40*/  IMAD.MOV.U32 R22, RZ, RZ, R2 ;  /* 0x000000ffff167224 */ /* 0x000fe200078e0002 */
[----:B------:R-:W-:Y:S01]  /*2a50*/  MOV R21, RZ ;  /* 0x000000ff00157202 */ /* 0x000fe20000000f00 */
[----:B------:R-:W-:Y:S01]  /*2a60*/  IMAD.MOV.U32 R20, RZ, RZ, R40 ;  /* 0x000000ffff147224 */ /* 0x000fe200078e0028 */
[----:B------:R-:W-:Y:S02]  /*2a70*/  MOV R18, 0x2a90 ;  /* 0x00002a9000127802 */ /* 0x000fe40000000f00 */
[----:B------:R-:W-:Y:S05]  /*2a80*/  CALL.REL.NOINC `($__internal_15_$__cuda_sm20_div_s64) ;  /* 0x0000001c00e87944 */ /* 0x000fea0003c00000 */
[----:B------:R-:W-:Y:S02]  /*2a90*/  IADD3 R15, PT, PT, -R12, RZ, RZ ;  /* 0x000000ff0c0f7210 */ /* 0x000fe40007ffe1ff */
[----:B------:R-:W-:-:S03]  /*2aa0*/  MOV R41, R11 ;  /* 0x0000000b00297202 */ /* 0x000fc60000000f00 */
[----:B------:R-:W-:Y:S01]  /*2ab0*/  IMAD R14, R40, R15, R2 ;  /* 0x0000000f280e7224 */ /* 0x000fe200078e0202 */
[----:B------:R-:W-:-:S07]  /*2ac0*/  MOV R40, R12 ;  /* 0x0000000c00287202 */ /* 0x000fce0000000f00 */
.L_x_5671:
        /* <DEDUP_REMOVED lines=59> */
.L_x_5673:
[----:B------:R-:W-:Y:S01]  /*2e80*/  IMAD.MOV.U32 R22, RZ, RZ, R40 ;  /* 0x000000ffff167224 */ /* 0x000fe200078e0028 */
[----:B------:R-:W-:Y:S01]  /*2e90*/  MOV R21, R41 ;  /* 0x0000002900157202 */ /* 0x000fe20000000f00 */
[----:B------:R-:W-:Y:S01]  /*2ea0*/  IMAD.MOV.U32 R20, RZ, RZ, R36 ;  /* 0x000000ffff147224 */ /* 0x000fe200078e0024 */
[----:B------:R-:W-:Y:S02]  /*2eb0*/  MOV R18, 0x2ed0 ;  /* 0x00002ed000127802 */ /* 0x000fe40000000f00 */
[----:B------:R-:W-:Y:S05]  /*2ec0*/  CALL.REL.NOINC `($__internal_15_$__cuda_sm20_div_s64) ;  /* 0x0000001800d87944 */ /* 0x000fea0003c00000 */
[----:B------:R-:W-:-:S05]  /*2ed0*/  IADD3 R37, PT, PT, -R12, RZ, RZ ;  /* 0x000000ff0c257210 */ /* 0x000fca0007ffe1ff */
[----:B------:R-:W-:Y:S02]  /*2ee0*/  IMAD R37, R37, R36, R40 ;  /* 0x0000002425257224 */ /* 0x000fe400078e0228 */
.L_x_5674:
[----:B------:R-:W-:Y:S05]  /*2ef0*/  BSYNC.RECONVERGENT B0 ;  /* 0x0000000000007941 */ /* 0x000fea0003800200 */
.L_x_5672:
        /* <DEDUP_REMOVED lines=160> */
.L_x_5669:
[----:B------:R-:W0:Y:S01]  /*3900*/  LDC.64 R2, c[0x0][0x420] ;  /* 0x00010800ff027b82 */ /* 0x000e220000000a00 */
[----:B------:R-:W-:-:S05]  /*3910*/  IADD3 R0, PT, PT, R13, UR20, RZ ;  /* 0x000000140d007c10 */ /* 0x000fca000fffe0ff */
[----:B0-----:R-:W-:-:S05]  /*3920*/  IMAD.WIDE.U32 R2, R0, 0x4, R2 ;  /* 0x0000000400027825 */ /* 0x001fca00078e0002 */
[----:B------:R1:W-:Y:S02]  /*3930*/  STG.E desc[UR10][R2.64], R24 ;  /* 0x0000001802007986 */ /* 0x0003e4000c10190a */
.L_x_5668:
[----:B------:R-:W-:Y:S05]  /*3940*/  BSYNC.RECONVERGENT B1 ;  /* 0x0000000000017941 */ /* 0x000fea0003800200 */
.L_x_5667:
        /* <DEDUP_REMOVED lines=98> */
.L_x_5685:
        /* <DEDUP_REMOVED lines=9> */
.L_x_5678:
[----:B------:R-:W-:Y:S05]  /*4000*/  BSYNC.RECONVERGENT B0 ;  /* 0x0000000000007941 */ /* 0x000fea0003800200 */
.L_x_5677:
        /* <DEDUP_REMOVED lines=12> */
.L_x_5680:
[----:B------:R-:W-:Y:S05]  /*40d0*/  BSYNC.RECONVERGENT B0 ;  /* 0x0000000000007941 */ /* 0x000fea0003800200 */
.L_x_5679:
        /* <DEDUP_REMOVED lines=12> */
.L_x_5682:
[----:B------:R-:W-:Y:S05]  /*41a0*/  BSYNC.RECONVERGENT B0 ;  /* 0x0000000000007941 */ /* 0x000fea0003800200 */
.L_x_5681:
        /* <DEDUP_REMOVED lines=12> */
.L_x_5684:
[----:B------:R-:W-:Y:S05]  /*4270*/  BSYNC.RECONVERGENT B0 ;  /* 0x0000000000007941 */ /* 0x000fea0003800200 */
.L_x_5683:
        /* <DEDUP_REMOVED lines=11> */
.L_x_5676:
        /* <DEDUP_REMOVED lines=11> */
.L_x_5688:
        /* <DEDUP_REMOVED lines=8> */
.L_x_5687:
[----:B------:R-:W-:Y:S05]  /*4460*/  BSYNC.RECONVERGENT B0 ;  /* 0x0000000000007941 */ /* 0x000fea0003800200 */
.L_x_5686:
        /* <DEDUP_REMOVED lines=9> */
.L_x_5675:
        /* <DEDUP_REMOVED lines=83> */
        .weak           $__internal_15_$__cuda_sm20_div_s64
        .type           $__internal_15_$__cuda_sm20_div_s64,@function
        .size           $__internal_15_$__cuda_sm20_div_s64,(.L_x_10275 - $__internal_15_$__cuda_sm20_div_s64)
$__internal_15_$__cuda_sm20_div_s64:
        /* <DEDUP_REMOVED lines=83> */
[----:B------:R-:W-:Y:S05]  /*4f60*/  RET.REL.NODEC R14 `(_ZN5flash32flash_fwd_splitkv_combine_kernelI23Flash_fwd_kernel_traitsILi32ELi64ELi128ELi4ELb0ELb0EN7cutlass6half_tE19Flash_kernel_traitsILi32ELi64ELi128ELi4ES3_EELi16ELi6ELb0EEEvNS_16Flash_fwd_paramsE) ;  /* 0xffffffb00e247950 */ /* 0x000fea0003c3ffff */
.L_x_5689:
        /* <DEDUP_REMOVED lines=9> */
.L_x_10275:


//--------------------- .text._ZN5flash32flash_fwd_splitkv_combine_kernelI23Flash_fwd_kernel_traitsILi32ELi64ELi128ELi4ELb0ELb0EN7cutlass6half_tE19Flash_kernel_traitsILi32ELi64ELi128ELi4ES3_EELi16ELi5ELb0EEEvNS_16Flash_fwd_paramsE --------------------------
	.section	.text._ZN5flash32flash_fwd_splitkv_combine_kernelI23Flash_fwd_kernel_traitsILi32ELi64ELi128ELi4ELb0ELb0EN7cutlass6half_tE19Flash_kernel_traitsILi32ELi64ELi128ELi4ES3_EELi16ELi5ELb0EEEvNS_16Flash_fwd_paramsE,"ax",@progbits
	.align	128
        .global         _ZN5flash32flash_fwd_splitkv_combine_kernelI23Flash_fwd_kernel_traitsILi32ELi64ELi128ELi4ELb0ELb0EN7cutlass6half_tE19Flash_kernel_traitsILi32ELi64ELi128ELi4ES3_EELi16ELi5ELb0EEEvNS_16Flash_fwd_paramsE
        .type           _ZN5flash32flash_fwd_splitkv_combine_kernelI23Flash_fwd_kernel_traitsILi32ELi64ELi128ELi4ELb0ELb0EN7cutlass6half_tE19Flash_kernel_traitsILi32ELi64ELi128ELi4ES3_EELi16ELi5ELb0EEEvNS_16Flash_fwd_paramsE,@function
        .size           _ZN5flash32flash_fwd_splitkv_combine_kernelI23Flash_fwd_kernel_traitsILi32ELi64ELi128ELi4ELb0ELb0EN7cutlass6half_tE19Flash_kernel_traitsILi32ELi64ELi128ELi4ES3_EELi16ELi5ELb0EEEvNS_16Flash_fwd_paramsE,(.L_x_10276 - _ZN5flash32flash_fwd_splitkv_combine_kernelI23Flash_fwd_kernel_traitsILi32ELi64ELi128ELi4ELb0ELb0EN7cutlass6half_tE19Flash_kernel_traitsILi32ELi64ELi128ELi4ES3_EELi16ELi5ELb0EEEvNS_16Flash_fwd_paramsE)
        .other          _ZN5flash32flash_fwd_splitkv_combine_kernelI23Flash_fwd_kernel_traitsILi32ELi64ELi128ELi4ELb0ELb0EN7cutlass6half_tE19Flash_kernel_traitsILi32ELi64ELi128ELi4ES3_EELi16ELi5ELb0EEEvNS_16Flash_fwd_paramsE,@"STO_CUDA_ENTRY STV_DEFAULT"
_ZN5flash32flash_fwd_splitkv_combine_kernelI23Flash_fwd_kernel_traitsILi32ELi64ELi128ELi4ELb0ELb0EN7cutlass6half_tE19Flash_kernel_traitsILi32ELi64ELi128ELi4ES3_EELi16ELi5ELb0EEEvNS_16Flash_fwd_paramsE:
.text._ZN5flash32flash_fwd_splitkv_combine_kernelI23Flash_fwd_kernel_traitsILi32ELi64ELi128ELi4ELb0ELb0EN7cutlass6half_tE19Flash_kernel_traitsILi32ELi64ELi128ELi4ES3_EELi16ELi5ELb0EEEvNS_16Flash_fwd_paramsE:
        /* <DEDUP_REMOVED lines=38> */
.L_x_5690:
[----:B------:R-:W-:Y:S01]  /*0260*/  IMAD.U32 R26, RZ, RZ, UR21 ;  /* 0x00000015ff1a7e24 */ /* 0x000fe2000f8e00ff */
[----:B------:R-:W-:Y:S01]  /*0270*/  MOV R18, UR19 ;  /* 0x0000001300127c02 */ /* 0x000fe20008000f00 */
[----:B------:R-:W-:Y:S01]  /*0280*/  IMAD.U32 R19, RZ, RZ, UR15 ;  /* 0x0000000fff137e24 */ /* 0x000fe2000f8e00ff */
[----:B------:R-:W-:Y:S02]  /*0290*/  MOV R16, UR14 ;  /* 0x0000000e00107c02 */ /* 0x000fe40008000f00 */
[----:B------:R-:W-:Y:S02]  /*02a0*/  MOV R14, 0x2c0 ;  /* 0x000002c0000e7802 */ /* 0x000fe40000000f00 */
[----:B------:R-:W-:Y:S05]  /*02b0*/  CALL.REL.NOINC `($__internal_16_$__cuda_sm20_div_s64) ;  /* 0x0000004000b47944 */ /* 0x000fea0003c00000 */
[----:B------:R-:W-:-:S07]  /*02c0*/  MOV R13, R11 ;  /* 0x0000000b000d7202 */ /* 0x000fce0000000f00 */
.L_x_5691:
        /* <DEDUP_REMOVED lines=30> */
.L_x_5693:
[----:B------:R-:W-:Y:S01]  /*04b0*/  IMAD.MOV.U32 R26, RZ, RZ, R12 ;  /* 0x000000ffff1a7224 */ /* 0x000fe200078e000c */
[----:B------:R-:W-:Y:S02]  /*04c0*/  MOV R19, R13 ;  /* 0x0000000d00137202 */ /* 0x000fe40000000f00 */
[----:B------:R-:W-:Y:S02]  /*04d0*/  MOV R14, 0x4f0 ;  /* 0x000004f0000e7802 */ /* 0x000fe40000000f00 */
[----:B------:R-:W-:Y:S05]  /*04e0*/  CALL.REL.NOINC `($__internal_16_$__cuda_sm20_div_s64) ;  /* 0x0000004000287944 */ /* 0x000fea0003c00000 */
[----:B------:R-:W-:Y:S02]  /*04f0*/  MOV R4, R12 ;  /* 0x0000000c00047202 */ /* 0x000fe40000000f00 */
[----:B------:R-:W-:Y:S02]  /*0500*/  MOV R5, R11 ;  /* 0x0000000b00057202 */ /* 0x000fe40000000f00 */
.L_x_5694:
[----:B------:R-:W-:Y:S05]  /*0510*/  BSYNC.RECONVERGENT B0 ;  /* 0x0000000000007941 */ /* 0x000fea0003800200 */
.L_x_5692:
        /* <DEDUP_REMOVED lines=58> */
.L_x_5696:
[----:B------:R-:W-:Y:S01]  /*08c0*/  IMAD.MOV.U32 R26, RZ, RZ, R18 ;  /* 0x000000ffff1a7224 */ /* 0x000fe200078e0012 */
[----:B------:R-:W-:Y:S01]  /*08d0*/  MOV R18, R10 ;  /* 0x0000000a00127202 */ /* 0x000fe20000000f00 */
[----:B------:R-:W-:Y:S01]  /*08e0*/  IMAD.MOV.U32 R19, RZ, RZ, R16 ;  /* 0x000000ffff137224 */ /* 0x000fe200078e0010 */
[----:B------:R-:W-:Y:S02]  /*08f0*/  MOV R16, R0 ;  /* 0x0000000000107202 */ /* 0x000fe40000000f00 */
[----:B------:R-:W-:Y:S02]  /*0900*/  MOV R14, 0x920 ;  /* 0x00000920000e7802 */ /* 0x000fe40000000f00 */
[----:B------:R-:W-:Y:S05]  /*0910*/  CALL.REL.NOINC `($__internal_16_$__cuda_sm20_div_s64) ;  /* 0x0000003c001c7944 */ /* 0x000fea0003c00000 */
[----:B------:R-:W-:Y:S02]  /*0920*/  MOV R13, R11 ;  /* 0x0000000b000d7202 */ /* 0x000fe40000000f00 */
.L_x_5697:
[----:B------:R-:W-:Y:S05]  /*0930*/  BSYNC.RECONVERGENT B0 ;  /* 0x0000000000007941 */ /* 0x000fea0003800200 */
.L_x_5695:
        /* <DEDUP_REMOVED lines=124> */
.L_x_5699:
[----:B------:R-:W-:Y:S01]  /*1100*/  IMAD.MOV.U32 R26, RZ, RZ, R12 ;  /* 0x000000ffff1a7224 */ /* 0x000fe200078e000c */
[----:B------:R-:W-:Y:S01]  /*1110*/  MOV R18, R9 ;  /* 0x0000000900127202 */ /* 0x000fe20000000f00 */
[----:B------:R-:W-:Y:S01]  /*1120*/  IMAD.MOV.U32 R19, RZ, RZ, R13 ;  /* 0x000000ffff137224 */ /* 0x000fe200078e000d */
[----:B------:R-:W-:Y:S02]  /*1130*/  MOV R16, R31 ;  /* 0x0000001f00107202 */ /* 0x000fe40000000f00 */
[----:B------:R-:W-:Y:S02]  /*1140*/  MOV R14, 0x1160 ;  /* 0x00001160000e7802 */ /* 0x000fe40000000f00 */
[----:B------:R-:W-:Y:S05]  /*1150*/  CALL.REL.NOINC `($__internal_16_$__cuda_sm20_div_s64) ;  /* 0x00000034000c7944 */ /* 0x000fea0003c00000 */
[----:B------:R-:W-:Y:S02]  /*1160*/  MOV R34, R12 ;  /* 0x0000000c00227202 */ /* 0x000fe40000000f00 */
[----:B------:R-:W-:Y:S02]  /*1170*/  MOV R35, R11 ;  /* 0x0000000b00237202 */ /* 0x000fe40000000f00 */
.L_x_5700:
[----:B------:R-:W-:Y:S05]  /*1180*/  BSYNC.RECONVERGENT B0 ;  /* 0x0000000000007941 */ /* 0x000fea0003800200 */
.L_x_5698:
        /* <DEDUP_REMOVED lines=57> */
.L_x_5702:
[----:B------:R-:W-:Y:S01]  /*1520*/  IMAD.MOV.U32 R26, RZ, RZ, R4 ;  /* 0x000000ffff1a7224 */ /* 0x000fe200078e0004 */
[----:B------:R-:W-:Y:S01]  /*1530*/  MOV R19, R5 ;  /* 0x0000000500137202 */ /* 0x000fe20000000f00 */
[----:B------:R-:W-:Y:S01]  /*1540*/  IMAD.MOV.U32 R18, RZ, RZ, R8 ;  /* 0x000000ffff127224 */ /* 0x000fe200078e0008 */
[----:B------:R-:W-:Y:S02]  /*1550*/  MOV R14, 0x1570 ;  /* 0x00001570000e7802 */ /* 0x000fe40000000f00 */
[----:B------:R-:W-:Y:S05]  /*1560*/  CALL.REL.NOINC `($__internal_16_$__cuda_sm20_div_s64) ;  /* 0x0000003000087944 */ /* 0x000fea0003c00000 */
[----:B------:R-:W-:Y:S02]  /*1570*/  MOV R18, R12 ;  /* 0x0000000c00127202 */ /* 0x000fe40000000f00 */
[----:B------:R-:W-:Y:S02]  /*1580*/  MOV R19, R11 ;  /* 0x0000000b00137202 */ /* 0x000fe40000000f00 */
.L_x_5703:
[----:B------:R-:W-:Y:S05]  /*1590*/  BSYNC.RECONVERGENT B0 ;  /* 0x0000000000007941 */ /* 0x000fea0003800200 */
.L_x_5701:
        /* <DEDUP_REMOVED lines=282> */
.L_x_5707:
[----:B------:R-:W-:Y:S01]  /*2740*/  IMAD.MOV.U32 R26, RZ, RZ, R2 ;  /* 0x000000ffff1a7224 */ /* 0x000fe200078e0002 */
[----:B------:R-:W-:Y:S01]  /*2750*/  MOV R19, RZ ;  /* 0x000000ff00137202 */ /* 0x000fe20000000f00 */
[----:B------:R-:W-:Y:S01]  /*2760*/  IMAD.MOV.U32 R18, RZ, RZ, R32 ;  /* 0x000000ffff127224 */ /* 0x000fe200078e0020 */
[----:B------:R-:W-:Y:S02]  /*2770*/  MOV R14, 0x2790 ;  /* 0x00002790000e7802 */ /* 0x000fe40000000f00 */
[----:B------:R-:W-:Y:S05]  /*2780*/  CALL.REL.NOINC `($__internal_16_$__cuda_sm20_div_s64) ;  /* 0x0000001c00807944 */ /* 0x000fea0003c00000 */
[----:B------:R-:W-:Y:S02]  /*2790*/  IADD3 R15, PT, PT, -R12, RZ, RZ ;  /* 0x000000ff0c0f7210 */ /* 0x000fe40007ffe1ff */
[----:B------:R-:W-:-:S03]  /*27a0*/  MOV R33, R11 ;  /* 0x0000000b00217202 */ /* 0x000fc60000000f00 */
[----:B------:R-:W-:Y:S01]  /*27b0*/  IMAD R14, R32, R15, R2 ;  /* 0x0000000f200e7224 */ /* 0x000fe200078e0202 */
[----:B------:R-:W-:-:S07]  /*27c0*/  MOV R32, R12 ;  /* 0x0000000c00207202 */ /* 0x000fce0000000f00 */
.L_x_5708:
        /* <DEDUP_REMOVED lines=59> */
.L_x_5710:
[----:B------:R-:W-:Y:S01]  /*2b80*/  IMAD.MOV.U32 R26, RZ, RZ, R32 ;  /* 0x000000ffff1a7224 */ /* 0x000fe200078e0020 */
[----:B------:R-:W-:Y:S01]  /*2b90*/  MOV R19, R33 ;  /* 0x0000002100137202 */ /* 0x000fe20000000f00 */
[----:B------:R-:W-:Y:S01]  /*2ba0*/  IMAD.MOV.U32 R18, RZ, RZ, R30 ;  /* 0x000000ffff127224 */ /* 0x000fe200078e001e */
[----:B------:R-:W-:Y:S02]  /*2bb0*/  MOV R14, 0x2bd0 ;  /* 0x00002bd0000e7802 */ /* 0x000fe40000000f00 */
[----:B------:R-:W-:Y:S05]  /*2bc0*/  CALL.REL.NOINC `($__internal_16_$__cuda_sm20_div_s64) ;  /* 0x0000001800707944 */ /* 0x000fea0003c00000 */
[----:B------:R-:W-:-:S05]  /*2bd0*/  IADD3 R31, PT, PT, -R12, RZ, RZ ;  /* 0x000000ff0c1f7210 */ /* 0x000fca0007ffe1ff */
[----:B------:R-:W-:Y:S02]  /*2be0*/  IMAD R31, R31, R30, R32 ;  /* 0x0000001e1f1f7224 */ /* 0x000fe400078e0220 */
.L_x_5711:
[----:B------:R-:W-:Y:S05]  /*2bf0*/  BSYNC.RECONVERGENT B0 ;  /* 0x0000000000007941 */ /* 0x000fea0003800200 */
.L_x_5709:
        /* <DEDUP_REMOVED lines=161> */
.L_x_5706:
[----:B------:R-:W0:Y:S01]  /*3610*/  LDC.64 R2, c[0x0][0x420] ;  /* 0x00010800ff027b82 */ /* 0x000e220000000a00 */
[----:B------:R-:W-:-:S05]  /*3620*/  IADD3 R0, PT, PT, R13, UR20, RZ ;  /* 0x000000140d007c10 */ /* 0x000fca000fffe0ff */
[----:B0-----:R-:W-:-:S05]  /*3630*/  IMAD.WIDE.U32 R2, R0, 0x4, R2 ;  /* 0x0000000400027825 */ /* 0x001fca00078e0002 */
[----:B------:R1:W-:Y:S02]  /*3640*/  STG.E desc[UR8][R2.64], R22 ;  /* 0x0000001602007986 */ /* 0x0003e4000c101908 */
.L_x_5705:
[----:B------:R-:W-:Y:S05]  /*3650*/  BSYNC.RECONVERGENT B1 ;  /* 0x0000000000017941 */ /* 0x000fea0003800200 */
.L_x_5704:
        /* <DEDUP_REMOVED lines=74> */
.L_x_5722:
        /* <DEDUP_REMOVED lines=9> */
.L_x_5715:
[----:B0-----:R-:W-:Y:S05]  /*3b90*/  BSYNC.RECONVERGENT B0 ;  /* 0x0000000000007941 */ /* 0x001fea0003800200 */
.L_x_5714:
        /* <DEDUP_REMOVED lines=12> */
.L_x_5717:
[----:B------:R-:W-:Y:S05]  /*3c60*/  BSYNC.RECONVERGENT B0 ;  /* 0x0000000000007941 */ /* 0x000fea0003800200 */
.L_x_5716:
        /* <DEDUP_REMOVED lines=12> */
.L_x_5719:
[----:B------:R-:W-:Y:S05]  /*3d30*/  BSYNC.RECONVERGENT B0 ;  /* 0x0000000000007941 */ /* 0x000fea0003800200 */
.L_x_5718:
        /* <DEDUP_REMOVED lines=12> */
.L_x_5721:
[----:B------:R-:W-:Y:S05]  /*3e00*/  BSYNC.RECONVERGENT B0 ;  /* 0x0000000000007941 */ /* 0x000fea0003800200 */
.L_x_5720:
        /* <DEDUP_REMOVED lines=11> */
.L_x_5713:
        /* <DEDUP_REMOVED lines=8> */
.L_x_5725:
        /* <DEDUP_REMOVED lines=8> */
.L_x_5724:
[----:B-1----:R-:W-:Y:S05]  /*3fc0*/  BSYNC.RECONVERGENT B0 ;  /* 0x0000000000007941 */ /* 0x002fea0003800200 */
.L_x_5723:
        /* <DEDUP_REMOVED lines=9> */
.L_x_5712:
        /* <DEDUP_REMOVED lines=83> */
        .weak           $__internal_16_$__cuda_sm20_div_s64
        .type           $__internal_16_$__cuda_sm20_div_s64,@function
        .size           $__internal_16_$__cuda_sm20_div_s64,(.L_x_10276 - $__internal_16_$__cuda_sm20_div_s64)
$__internal_16_$__cuda_sm20_div_s64:
        /* <DEDUP_REMOVED lines=82> */
[----:B------:R-:W-:Y:S06]  /*4ab0*/  RET.REL.NODEC R14 `(_ZN5flash32flash_fwd_splitkv_combine_kernelI23Flash_fwd_kernel_traitsILi32ELi64ELi128ELi4ELb0ELb0EN7cutlass6half_tE19Flash_kernel_traitsILi32ELi64ELi128ELi4ES3_EELi16ELi5ELb0EEEvNS_16Flash_fwd_paramsE) ;  /* 0xffffffb40e507950 */ /* 0x000fec0003c3ffff */
.L_x_5726:
        /* <DEDUP_REMOVED lines=12> */
.L_x_10276:


//--------------------- .text._ZN5flash32flash_fwd_splitkv_combine_kernelI23Flash_fwd_kernel_traitsILi32ELi64ELi128ELi4ELb0ELb0EN7cutlass6half_tE19Flash_kernel_traitsILi32ELi64ELi128ELi4ES3_EELi16ELi4ELb0EEEvNS_16Flash_fwd_paramsE --------------------------
	.section	.text._ZN5flash32flash_fwd_splitkv_combine_kernelI23Flash_fwd_kernel_traitsILi32ELi64ELi128ELi4ELb0ELb0EN7cutlass6half_tE19Flash_kernel_traitsILi32ELi64ELi128ELi4ES3_EELi16ELi4ELb0EEEvNS_16Flash_fwd_paramsE,"ax",@progbits
	.align	128
        .global         _ZN5flash32flash_fwd_splitkv_combine_kernelI23Flash_fwd_kernel_traitsILi32ELi64ELi128ELi4ELb0ELb0EN7cutlass6half_tE19Flash_kernel_traitsILi32ELi64ELi128ELi4ES3_EELi16ELi4ELb0EEEvNS_16Flash_fwd_paramsE
        .type           _ZN5flash32flash_fwd_splitkv_combine_kernelI23Flash_fwd_kernel_traitsILi32ELi64ELi128ELi4ELb0ELb0EN7cutlass6half_tE19Flash_kernel_traitsILi32ELi64ELi128ELi4ES3_EELi16ELi4ELb0EEEvNS_16Flash_fwd_paramsE,@function
        .size           _ZN5flash32flash_fwd_splitkv_combine_kernelI23Flash_fwd_kernel_traitsILi32ELi64ELi128ELi4ELb0ELb0EN7cutlass6half_tE19Flash_kernel_traitsILi32ELi64ELi128ELi4ES3_EELi16ELi4ELb0EEEvNS_16Flash_fwd_paramsE,(.L_x_10277 - _ZN5flash32flash_fwd_splitkv_combine_kernelI23Flash_fwd_kernel_traitsILi32ELi64ELi128ELi4ELb0ELb0EN7cutlass6half_tE19Flash_kernel_traitsILi32ELi64ELi128ELi4ES3_EELi16ELi4ELb0EEEvNS_16Flash_fwd_paramsE)
        .other          _ZN5flash32flash_fwd_splitkv_combine_kernelI23Flash_fwd_kernel_traitsILi32ELi64ELi128ELi4ELb0ELb0EN7cutlass6half_tE19Flash_kernel_traitsILi32ELi64ELi128ELi4ES3_EELi16ELi4ELb0EEEvNS_16Flash_fwd_paramsE,@"STO_CUDA_ENTRY STV_DEFAULT"
_ZN5flash32flash_fwd_splitkv_combine_kernelI23Flash_fwd_kernel_traitsILi32ELi64ELi128ELi4ELb0ELb0EN7cutlass6half_tE19Flash_kernel_traitsILi32ELi64ELi128ELi4ES3_EELi16ELi4ELb0EEEvNS_16Flash_fwd_paramsE:
.text._ZN5flash32flash_fwd_splitkv_combine_kernelI23Flash_fwd_kernel_traitsILi32ELi64ELi128ELi4ELb0ELb0EN7cutlass6half_tE19Flash_kernel_traitsILi32ELi64ELi128ELi4ES3_EELi16ELi4ELb0EEEvNS_16Flash_fwd_paramsE:
        /* <DEDUP_REMOVED lines=38> */
.L_x_5727:
[----:B------:R-:W-:Y:S01]  /*0260*/  IMAD.U32 R14, RZ, RZ, UR21 ;  /* 0x00000015ff0e7e24 */ /* 0x000fe2000f8e00ff */
[----:B------:R-:W-:Y:S01]  /*0270*/  MOV R20, UR19 ;  /* 0x0000001300147c02 */ /* 0x000fe20008000f00 */
[----:B------:R-:W-:Y:S01]  /*0280*/  IMAD.U32 R19, RZ, RZ, UR15 ;  /* 0x0000000fff137e24 */ /* 0x000fe2000f8e00ff */
[----:B------:R-:W-:Y:S02]  /*0290*/  MOV R18, UR14 ;  /* 0x0000000e00127c02 */ /* 0x000fe40008000f00 */
[----:B------:R-:W-:Y:S02]  /*02a0*/  MOV R16, 0x2c0 ;  /* 0x000002c000107802 */ /* 0x000fe40000000f00 */
[----:B------:R-:W-:Y:S05]  /*02b0*/  CALL.REL.NOINC `($__internal_17_$__cuda_sm20_div_s64) ;  /* 0x0000003c00ac7944 */ /* 0x000fea0003c00000 */
[----:B------:R-:W-:-:S07]  /*02c0*/  MOV R13, R11 ;  /* 0x0000000b000d7202 */ /* 0x000fce0000000f00 */
.L_x_5728:
        /* <DEDUP_REMOVED lines=30> */
.L_x_5730:
[----:B------:R-:W-:Y:S01]  /*04b0*/  IMAD.MOV.U32 R14, RZ, RZ, R12 ;  /* 0x000000ffff0e7224 */ /* 0x000fe200078e000c */
[----:B------:R-:W-:Y:S02]  /*04c0*/  MOV R19, R13 ;  /* 0x0000000d00137202 */ /* 0x000fe40000000f00 */
[----:B------:R-:W-:Y:S02]  /*04d0*/  MOV R16, 0x4f0 ;  /* 0x000004f000107802 */ /* 0x000fe40000000f00 */
[----:B------:R-:W-:Y:S05]  /*04e0*/  CALL.REL.NOINC `($__internal_17_$__cuda_sm20_div_s64) ;  /* 0x0000003c00207944 */ /* 0x000fea0003c00000 */
[----:B------:R-:W-:Y:S02]  /*04f0*/  MOV R4, R12 ;  /* 0x0000000c00047202 */ /* 0x000fe40000000f00 */
[----:B------:R-:W-:Y:S02]  /*0500*/  MOV R5, R11 ;  /* 0x0000000b00057202 */ /* 0x000fe40000000f00 */
.L_x_5731:
[----:B------:R-:W-:Y:S05]  /*0510*/  BSYNC.RECONVERGENT B0 ;  /* 0x0000000000007941 */ /* 0x000fea0003800200 */
.L_x_5729:
        /* <DEDUP_REMOVED lines=57> */
.L_x_5733:
[----:B------:R-:W-:Y:S01]  /*08b0*/  IMAD.MOV.U32 R14, RZ, RZ, R20 ;  /* 0x000000ffff0e7224 */ /* 0x000fe200078e0014 */
[----:B------:R-:W-:Y:S01]  /*08c0*/  MOV R20, R9 ;  /* 0x0000000900147202 */ /* 0x000fe20000000f00 */
[----:B------:R-:W-:Y:S01]  /*08d0*/  IMAD.MOV.U32 R19, RZ, RZ, R18 ;  /* 0x000000ffff137224 */ /* 0x000fe200078e0012 */
[----:B------:R-:W-:Y:S02]  /*08e0*/  MOV R18, R29 ;  /* 0x0000001d00127202 */ /* 0x000fe40000000f00 */
[----:B------:R-:W-:Y:S02]  /*08f0*/  MOV R16, 0x910 ;  /* 0x0000091000107802 */ /* 0x000fe40000000f00 */
[----:B------:R-:W-:Y:S05]  /*0900*/  CALL.REL.NOINC `($__internal_17_$__cuda_sm20_div_s64) ;  /* 0x0000003800187944 */ /* 0x000fea0003c00000 */
[----:B------:R-:W-:Y:S02]  /*0910*/  MOV R10, R12 ;  /* 0x0000000c000a7202 */ /* 0x000fe40000000f00 */
.L_x_5734:
[----:B------:R-:W-:Y:S05]  /*0920*/  BSYNC.RECONVERGENT B0 ;  /* 0x0000000000007941 */ /* 0x000fea0003800200 */
.L_x_5732:
        /* <DEDUP_REMOVED lines=124> */
.L_x_5736:
[----:B------:R-:W-:Y:S01]  /*10f0*/  IMAD.MOV.U32 R14, RZ, RZ, R10 ;  /* 0x000000ffff0e7224 */ /* 0x000fe200078e000a */
[----:B------:R-:W-:Y:S01]  /*1100*/  MOV R20, R8 ;  /* 0x0000000800147202 */ /* 0x000fe20000000f00 */
[----:B------:R-:W-:Y:S01]  /*1110*/  IMAD.MOV.U32 R19, RZ, RZ, R11 ;  /* 0x000000ffff137224 */ /* 0x000fe200078e000b */
[----:B------:R-:W-:Y:S02]  /*1120*/  MOV R18, R0 ;  /* 0x0000000000127202 */ /* 0x000fe40000000f00 */
[----:B------:R-:W-:Y:S02]  /*1130*/  MOV R16, 0x1150 ;  /* 0x0000115000107802 */ /* 0x000fe40000000f00 */
[----:B------:R-:W-:Y:S05]  /*1140*/  CALL.REL.NOINC `($__internal_17_$__cuda_sm20_div_s64) ;  /* 0x0000003000087944 */ /* 0x000fea0003c00000 */
[----:B------:R-:W-:Y:S02]  /*1150*/  MOV R32, R12 ;  /* 0x0000000c00207202 */ /* 0x000fe40000000f00 */
[----:B------:R-:W-:Y:S02]  /*1160*/  MOV R33, R11 ;  /* 0x0000000b00217202 */ /* 0x000fe40000000f00 */
.L_x_5737:
[----:B------:R-:W-:Y:S05]  /*1170*/  BSYNC.RECONVERGENT B0 ;  /* 0x0000000000007941 */ /* 0x000fea0003800200 */
.L_x_5735:
        /* <DEDUP_REMOVED lines=57> */
.L_x_5739:
[----:B------:R-:W-:Y:S01]  /*1510*/  IMAD.MOV.U32 R14, RZ, RZ, R4 ;  /* 0x000000ffff0e7224 */ /* 0x000fe200078e0004 */
[----:B------:R-:W-:Y:S01]  /*1520*/  MOV R19, R5 ;  /* 0x0000000500137202 */ /* 0x000fe20000000f00 */
[----:B------:R-:W-:Y:S01]  /*1530*/  IMAD.MOV.U32 R20, RZ, RZ, R7 ;  /* 0x000000ffff147224 */ /* 0x000fe200078e0007 */
[----:B------:R-:W-:Y:S02]  /*1540*/  MOV R16, 0x1560 ;  /* 0x0000156000107802 */ /* 0x000fe40000000f00 */
[----:B------:R-:W-:Y:S05]  /*1550*/  CALL.REL.NOINC `($__internal_17_$__cuda_sm20_div_s64) ;  /* 0x0000002c00047944 */ /* 0x000fea0003c00000 */
[----:B------:R-:W-:Y:S02]  /*1560*/  MOV R14, R12 ;  /* 0x0000000c000e7202 */ /* 0x000fe40000000f00 */
[----:B------:R-:W-:Y:S02]  /*1570*/  MOV R15, R11 ;  /* 0x0000000b000f7202 */ /* 0x000fe40000000f00 */
.L_x_5740:
[----:B------:R-:W-:Y:S05]  /*1580*/  BSYNC.RECONVERGENT B0 ;  /* 0x0000000000007941 */ /* 0x000fea0003800200 */
.L_x_5738:
        /* <DEDUP_REMOVED lines=229> */
.L_x_5744:
[----:B------:R-:W-:Y:S01]  /*23e0*/  IMAD.MOV.U32 R14, RZ, RZ, R2 ;  /* 0x000000ffff0e7224 */ /* 0x000fe200078e0002 */
[----:B------:R-:W-:Y:S01]  /*23f0*/  MOV R19, RZ ;  /* 0x000000ff00137202 */ /* 0x000fe20000000f00 */
[----:B------:R-:W-:Y:S01]  /*2400*/  IMAD.MOV.U32 R20, RZ, RZ, R30 ;  /* 0x000000ffff147224 */ /* 0x000fe200078e001e */
[----:B------:R-:W-:Y:S02]  /*2410*/  MOV R16, 0x2430 ;  /* 0x0000243000107802 */ /* 0x000fe40000000f00 */
[----:B------:R-:W-:Y:S05]  /*2420*/  CALL.REL.NOINC `($__internal_17_$__cuda_sm20_div_s64) ;  /* 0x0000001c00507944 */ /* 0x000fea0003c00000 */
[----:B------:R-:W-:Y:S02]  /*2430*/  IADD3 R15, PT, PT, -R12, RZ, RZ ;  /* 0x000000ff0c0f7210 */ /* 0x000fe40007ffe1ff */
[----:B------:R-:W-:-:S03]  /*2440*/  MOV R31, R11 ;  /* 0x0000000b001f7202 */ /* 0x000fc60000000f00 */
[----:B------:R-:W-:Y:S01]  /*2450*/  IMAD R10, R30, R15, R2 ;  /* 0x0000000f1e0a7224 */ /* 0x000fe200078e0202 */
[----:B------:R-:W-:-:S07]  /*2460*/  MOV R30, R12 ;  /* 0x0000000c001e7202 */ /* 0x000fce0000000f00 */
.L_x_5745:
        /* <DEDUP_REMOVED lines=59> */
.L_x_5747:
[----:B------:R-:W-:Y:S01]  /*2820*/  IMAD.MOV.U32 R14, RZ, RZ, R30 ;  /* 0x000000ffff0e7224 */ /* 0x000fe200078e001e */
[----:B------:R-:W-:Y:S01]  /*2830*/  MOV R19, R31 ;  /* 0x0000001f00137202 */ /* 0x000fe20000000f00 */
[----:B------:R-:W-:Y:S01]  /*2840*/  IMAD.MOV.U32 R20, RZ, RZ, R28 ;  /* 0x000000ffff147224 */ /* 0x000fe200078e001c */
[----:B------:R-:W-:Y:S02]  /*2850*/  MOV R16, 0x2870 ;  /* 0x0000287000107802 */ /* 0x000fe40000000f00 */
[----:B------:R-:W-:Y:S05]  /*2860*/  CALL.REL.NOINC `($__internal_17_$__cuda_sm20_div_s64) ;  /* 0x0000001800407944 */ /* 0x000fea0003c00000 */
[----:B------:R-:W-:-:S05]  /*2870*/  IADD3 R11, PT, PT, -R12, RZ, RZ ;  /* 0x000000ff0c0b7210 */ /* 0x000fca0007ffe1ff */
[----:B------:R-:W-:Y:S02]  /*2880*/  IMAD R28, R11, R28, R30 ;  /* 0x0000001c0b1c7224 */ /* 0x000fe400078e021e */
.L_x_5748:
[----:B------:R-:W-:Y:S05]  /*2890*/  BSYNC.RECONVERGENT B0 ;  /* 0x0000000000007941 */ /* 0x000fea0003800200 */
.L_x_5746:
        /* <DEDUP_REMOVED lines=160> */
.L_x_5743:
[----:B------:R-:W0:Y:S01]  /*32a0*/  LDC.64 R2, c[0x0][0x420] ;  /* 0x00010800ff027b82 */ /* 0x000e220000000a00 */
[----:B------:R-:W-:-:S05]  /*32b0*/  IADD3 R0, PT, PT, R13, UR20, RZ ;  /* 0x000000140d007c10 */ /* 0x000fca000fffe0ff */
[----:B0-----:R-:W-:-:S05]  /*32c0*/  IMAD.WIDE.U32 R2, R0, 0x4, R2 ;  /* 0x0000000400027825 */ /* 0x001fca00078e0002 */
[----:B------:R1:W-:Y:S02]  /*32d0*/  STG.E desc[UR10][R2.64], R22 ;  /* 0x0000001602007986 */ /* 0x0003e4000c10190a */
.L_x_5742:
[----:B------:R-:W-:Y:S05]  /*32e0*/  BSYNC.RECONVERGENT B1 ;  /* 0x0000000000017941 */ /* 0x000fea0003800200 */
.L_x_5741:
        /* <DEDUP_REMOVED lines=60> */
.L_x_5759:
        /* <DEDUP_REMOVED lines=9> */
.L_x_5752:
[----:B0-----:R-:W-:Y:S05]  /*3740*/  BSYNC.RECONVERGENT B0 ;  /* 0x0000000000007941 */ /* 0x001fea0003800200 */
.L_x_5751:
        /* <DEDUP_REMOVED lines=12> */
.L_x_5754:
[----:B------:R-:W-:Y:S05]  /*3810*/  BSYNC.RECONVERGENT B0 ;  /* 0x0000000000007941 */ /* 0x000fea0003800200 */
.L_x_5753:
        /* <DEDUP_REMOVED lines=12> */
.L_x_5756:
[----:B------:R-:W-:Y:S05]  /*38e0*/  BSYNC.RECONVERGENT B0 ;  /* 0x0000000000007941 */ /* 0x000fea0003800200 */
.L_x_5755:
        /* <DEDUP_REMOVED lines=12> */
.L_x_5758:
[----:B------:R-:W-:Y:S05]  /*39b0*/  BSYNC.RECONVERGENT B0 ;  /* 0x0000000000007941 */ /* 0x000fea0003800200 */
.L_x_5757:
        /* <DEDUP_REMOVED lines=11> */
.L_x_5750:
        /* <DEDUP_REMOVED lines=11> */
.L_x_5762:
        /* <DEDUP_REMOVED lines=8> */
.L_x_5761:
[----:B------:R-:W-:Y:S05]  /*3ba0*/  BSYNC.RECONVERGENT B0 ;  /* 0x0000000000007941 */ /* 0x000fea0003800200 */
.L_x_5760:
        /* <DEDUP_REMOVED lines=9> */
.L_x_5749:
        /* <DEDUP_REMOVED lines=83> */
        .weak           $__internal_17_$__cuda_sm20_div_s64
        .type           $__internal_17_$__cuda_sm20_div_s64,@function
        .size           $__internal_17_$__cuda_sm20_div_s64,(.L_x_10277 - $__internal_17_$__cuda_sm20_div_s64)
$__internal_17_$__cuda_sm20_div_s64:
        /* <DEDUP_REMOVED lines=83> */
[----:B------:R-:W-:Y:S06]  /*46a0*/  RET.REL.NODEC R14 `(_ZN5flash32flash_fwd_splitkv_combine_kernelI23Flash_fwd_kernel_traitsILi32ELi64ELi128ELi4ELb0ELb0EN7cutlass6half_tE19Flash_kernel_traitsILi32ELi64ELi128ELi4ES3_EELi16ELi4ELb0EEEvNS_16Flash_fwd_paramsE) ;  /* 0xffffffb80e547950 */ /* 0x000fec0003c3ffff */
.L_x_5763:
        /* <DEDUP_REMOVED lines=13> */
.L_x_10277:


//--------------------- .text._ZN5flash32flash_fwd_splitkv_combine_kernelI23Flash_fwd_kernel_traitsILi32ELi64ELi128ELi4ELb0ELb0EN7cutlass6half_tE19Flash_kernel_traitsILi32ELi64ELi128ELi4ES3_EELi16ELi3ELb0EEEvNS_16Flash_fwd_paramsE --------------------------
	.section	.text._ZN5flash32flash_fwd_splitkv_combine_kernelI23Flash_fwd_kernel_traitsILi32ELi64ELi128ELi4ELb0ELb0EN7cutlass6half_tE19Flash_kernel_traitsILi32ELi64ELi128ELi4ES3_EELi16ELi3ELb0EEEvNS_16Flash_fwd_paramsE,"ax",@progbits
	.align	128
        .global         _ZN5flash32flash_fwd_splitkv_combine_kernelI23Flash_fwd_kernel_traitsILi32ELi64ELi128ELi4ELb0ELb0EN7cutlass6half_tE19Flash_kernel_traitsILi32ELi64ELi128ELi4ES3_EELi16ELi3ELb0EEEvNS_16Flash_fwd_paramsE
        .type           _ZN5flash32flash_fwd_splitkv_combine_kernelI23Flash_fwd_kernel_traitsILi32ELi64ELi128ELi4ELb0ELb0EN7cutlass6half_tE19Flash_kernel_traitsILi32ELi64ELi128ELi4ES3_EELi16ELi3ELb0EEEvNS_16Flash_fwd_paramsE,@function
        .size           _ZN5flash32flash_fwd_splitkv_combine_kernelI23Flash_fwd_kernel_traitsILi32ELi64ELi128ELi4ELb0ELb0EN7cutlass6half_tE19Flash_kernel_traitsILi32ELi64ELi128ELi4ES3_EELi16ELi3ELb0EEEvNS_16Flash_fwd_paramsE,(.L_x_10278 - _ZN5flash32flash_fwd_splitkv_combine_kernelI23Flash_fwd_kernel_traitsILi32ELi64ELi128ELi4ELb0ELb0EN7cutlass6half_tE19Flash_kernel_traitsILi32ELi64ELi128ELi4ES3_EELi16ELi3ELb0EEEvNS_16Flash_fwd_paramsE)
        .other          _ZN5flash32flash_fwd_splitkv_combine_kernelI23Flash_fwd_kernel_traitsILi32ELi64ELi128ELi4ELb0ELb0EN7cutlass6half_tE19Flash_kernel_traitsILi32ELi64ELi128ELi4ES3_EELi16ELi3ELb0EEEvNS_16Flash_fwd_paramsE,@"STO_CUDA_ENTRY STV_DEFAULT"
_ZN5flash32flash_fwd_splitkv_combine_kernelI23Flash_fwd_kernel_traitsILi32ELi64ELi128ELi4ELb0ELb0EN7cutlass6half_tE19Flash_kernel_traitsILi32ELi64ELi128ELi4ES3_EELi16ELi3ELb0EEEvNS_16Flash_fwd_paramsE:
.text._ZN5flash32flash_fwd_splitkv_combine_kernelI23Flash_fwd_kernel_traitsILi32ELi64ELi128ELi4ELb0ELb0EN7cutlass6half_tE19Flash_kernel_traitsILi32ELi64ELi128ELi4ES3_EELi16ELi3ELb0EEEvNS_16Flash_fwd_paramsE:
        /* <DEDUP_REMOVED lines=38> */
.L_x_5764:
[----:B------:R-:W-:Y:S01]  /*0260*/  IMAD.U32 R22, RZ, RZ, UR13 ;  /* 0x0000000dff167e24 */ /* 0x000fe2000f8e00ff */
[----:B------:R-:W-:Y:S01]  /*0270*/  MOV R20, UR11 ;  /* 0x0000000b00147c02 */ /* 0x000fe20008000f00 */
[----:B------:R-:W-:Y:S01]  /*0280*/  IMAD.U32 R21, RZ, RZ, UR15 ;  /* 0x0000000fff157e24 */ /* 0x000fe2000f8e00ff */
[----:B------:R-:W-:Y:S02]  /*0290*/  MOV R19, UR7 ;  /* 0x0000000700137c02 */ /* 0x000fe40008000f00 */
[----:B------:R-:W-:Y:S02]  /*02a0*/  MOV R18, 0x2c0 ;  /* 0x000002c000127802 */ /* 0x000fe40000000f00 */
[----:B------:R-:W-:Y:S05]  /*02b0*/  CALL.REL.NOINC `($__internal_18_$__cuda_sm20_div_s64) ;  /* 0x0000003c00547944 */ /* 0x000fea0003c00000 */
[----:B------:R-:W-:-:S07]  /*02c0*/  MOV R13, R11 ;  /* 0x0000000b000d7202 */ /* 0x000fce0000000f00 */
.L_x_5765:
        /* <DEDUP_REMOVED lines=30> */
.L_x_5767:
[----:B------:R-:W-:Y:S01]  /*04b0*/  IMAD.MOV.U32 R22, RZ, RZ, R12 ;  /* 0x000000ffff167224 */ /* 0x000fe200078e000c */
[----:B------:R-:W-:Y:S02]  /*04c0*/  MOV R21, R13 ;  /* 0x0000000d00157202 */ /* 0x000fe40000000f00 */
[----:B------:R-:W-:Y:S02]  /*04d0*/  MOV R18, 0x4f0 ;  /* 0x000004f000127802 */ /* 0x000fe40000000f00 */
[----:B------:R-:W-:Y:S05]  /*04e0*/  CALL.REL.NOINC `($__internal_18_$__cuda_sm20_div_s64) ;  /* 0x0000003800c87944 */ /* 0x000fea0003c00000 */
[----:B------:R-:W-:Y:S02]  /*04f0*/  MOV R4, R12 ;  /* 0x0000000c00047202 */ /* 0x000fe40000000f00 */
[----:B------:R-:W-:Y:S02]  /*0500*/  MOV R5, R11 ;  /* 0x0000000b00057202 */ /* 0x000fe40000000f00 */
.L_x_5768:
[----:B------:R-:W-:Y:S05]  /*0510*/  BSYNC.RECONVERGENT B0 ;  /* 0x0000000000007941 */ /* 0x000fea0003800200 */
.L_x_5766:
        /* <DEDUP_REMOVED lines=58> */
.L_x_5770:
[----:B------:R-:W-:Y:S01]  /*08c0*/  IMAD.MOV.U32 R22, RZ, RZ, R20 ;  /* 0x000000ffff167224 */ /* 0x000fe200078e0014 */
[----:B------:R-:W-:Y:S01]  /*08d0*/  MOV R20, R10 ;  /* 0x0000000a00147202 */ /* 0x000fe20000000f00 */
[----:B------:R-:W-:Y:S01]  /*08e0*/  IMAD.MOV.U32 R21, RZ, RZ, R19 ;  /* 0x000000ffff157224 */ /* 0x000fe200078e0013 */
[----:B------:R-:W-:Y:S02]  /*08f0*/  MOV R19, R0 ;  /* 0x0000000000137202 */ /* 0x000fe40000000f00 */
[----:B------:R-:W-:Y:S02]  /*0900*/  MOV R18, 0x920 ;  /* 0x0000092000127802 */ /* 0x000fe40000000f00 */
[----:B------:R-:W-:Y:S05]  /*0910*/  CALL.REL.NOINC `($__internal_18_$__cuda_sm20_div_s64) ;  /* 0x0000003400bc7944 */ /* 0x000fea0003c00000 */
[----:B------:R-:W-:Y:S02]  /*0920*/  MOV R13, R11 ;  /* 0x0000000b000d7202 */ /* 0x000fe40000000f00 */
.L_x_5771:
[----:B------:R-:W-:Y:S05]  /*0930*/  BSYNC.RECONVERGENT B0 ;  /* 0x0000000000007941 */ /* 0x000fea0003800200 */
.L_x_5769:
        /* <DEDUP_REMOVED lines=124> */
.L_x_5773:
[----:B------:R-:W-:Y:S01]  /*1100*/  IMAD.MOV.U32 R22, RZ, RZ, R12 ;  /* 0x000000ffff167224 */ /* 0x000fe200078e000c */
[----:B------:R-:W-:Y:S01]  /*1110*/  MOV R20, R9 ;  /* 0x0000000900147202 */ /* 0x000fe20000000f00 */
[----:B------:R-:W-:Y:S01]  /*1120*/  IMAD.MOV.U32 R21, RZ, RZ, R13 ;  /* 0x000000ffff157224 */ /* 0x000fe200078e000d */
[----:B------:R-:W-:Y:S02]  /*1130*/  MOV R19, R29 ;  /* 0x0000001d00137202 */ /* 0x000fe40000000f00 */
[----:B------:R-:W-:Y:S02]  /*1140*/  MOV R18, 0x1160 ;  /* 0x0000116000127802 */ /* 0x000fe40000000f00 */
[----:B------:R-:W-:Y:S05]  /*1150*/  CALL.REL.NOINC `($__internal_18_$__cuda_sm20_div_s64) ;  /* 0x0000002c00ac7944 */ /* 0x000fea0003c00000 */
[----:B------:R-:W-:Y:S02]  /*1160*/  MOV R34, R12 ;  /* 0x0000000c00227202 */ /* 0x000fe40000000f00 */
[----:B------:R-:W-:Y:S02]  /*1170*/  MOV R35, R11 ;  /* 0x0000000b00237202 */ /* 0x000fe40000000f00 */
.L_x_5774:
[----:B------:R-:W-:Y:S05]  /*1180*/  BSYNC.RECONVERGENT B0 ;  /* 0x0000000000007941 */ /* 0x000fea0003800200 */
.L_x_5772:
        /* <DEDUP_REMOVED lines=57> */
.L_x_5776:
[----:B------:R-:W-:Y:S01]  /*1520*/  IMAD.MOV.U32 R22, RZ, RZ, R4 ;  /* 0x000000ffff167224 */ /* 0x000fe200078e0004 */
[----:B------:R-:W-:Y:S01]  /*1530*/  MOV R21, R5 ;  /* 0x0000000500157202 */ /* 0x000fe20000000f00 */
[----:B------:R-:W-:Y:S01]  /*1540*/  IMAD.MOV.U32 R20, RZ, RZ, R8 ;  /* 0x000000ffff147224 */ /* 0x000fe200078e0008 */
[----:B------:R-:W-:Y:S02]  /*1550*/  MOV R18, 0x1570 ;  /* 0x0000157000127802 */ /* 0x000fe40000000f00 */
[----:B------:R-:W-:Y:S05]  /*1560*/  CALL.REL.NOINC `($__internal_18_$__cuda_sm20_div_s64) ;  /* 0x0000002800a87944 */ /* 0x000fea0003c00000 */
[----:B------:R-:W-:Y:S02]  /*1570*/  MOV R14, R12 ;  /* 0x0000000c000e7202 */ /* 0x000fe40000000f00 */
[----:B------:R-:W-:Y:S02]  /*1580*/  MOV R15, R11 ;  /* 0x0000000b000f7202 */ /* 0x000fe40000000f00 */
.L_x_5777:
[----:B------:R-:W-:Y:S05]  /*1590*/  BSYNC.RECONVERGENT B0 ;  /* 0x0000000000007941 */ /* 0x000fea0003800200 */
.L_x_5775:
        /* <DEDUP_REMOVED lines=71> */
.L_x_5779:
[----:B0-----:R-:W-:Y:S05]  /*1a10*/  BSYNC.RECONVERGENT B0 ;  /* 0x0000000000007941 */ /* 0x001fea0003800200 */
.L_x_5778:
        /* <DEDUP_REMOVED lines=136> */
.L_x_5783:
[----:B------:R-:W-:Y:S01]  /*22a0*/  IMAD.MOV.U32 R22, RZ, RZ, R2 ;  /* 0x000000ffff167224 */ /* 0x000fe200078e0002 */
[----:B------:R-:W-:Y:S01]  /*22b0*/  MOV R21, RZ ;  /* 0x000000ff00157202 */ /* 0x000fe20000000f00 */
[----:B------:R-:W-:Y:S01]  /*22c0*/  IMAD.MOV.U32 R20, RZ, RZ, R32 ;  /* 0x000000ffff147224 */ /* 0x000fe200078e0020 */
[----:B------:R-:W-:Y:S02]  /*22d0*/  MOV R18, 0x22f0 ;  /* 0x000022f000127802 */ /* 0x000fe40000000f00 */
[----:B------:R-:W-:Y:S05]  /*22e0*/  CALL.REL.NOINC `($__internal_18_$__cuda_sm20_div_s64) ;  /* 0x0000001c00487944 */ /* 0x000fea0003c00000 */
[----:B------:R-:W-:Y:S02]  /*22f0*/  IADD3 R15, PT, PT, -R12, RZ, RZ ;  /* 0x000000ff0c0f7210 */ /* 0x000fe40007ffe1ff */
[----:B------:R-:W-:-:S03]  /*2300*/  MOV R33, R11 ;  /* 0x0000000b00217202 */ /* 0x000fc60000000f00 */
[----:B------:R-:W-:Y:S01]  /*2310*/  IMAD R14, R32, R15, R2 ;  /* 0x0000000f200e7224 */ /* 0x000fe200078e0202 */
[----:B------:R-:W-:-:S07]  /*2320*/  MOV R32, R12 ;  /* 0x0000000c00207202 */ /* 0x000fce0000000f00 */
.L_x_5784:
        /* <DEDUP_REMOVED lines=59> */
.L_x_5786:
[----:B------:R-:W-:Y:S01]  /*26e0*/  IMAD.MOV.U32 R22, RZ, RZ, R32 ;  /* 0x000000ffff167224 */ /* 0x000fe200078e0020 */
[----:B------:R-:W-:Y:S01]  /*26f0*/  MOV R21, R33 ;  /* 0x0000002100157202 */ /* 0x000fe20000000f00 */
[----:B------:R-:W-:Y:S01]  /*2700*/  IMAD.MOV.U32 R20, RZ, RZ, R28 ;  /* 0x000000ffff147224 */ /* 0x000fe200078e001c */
[----:B------:R-:W-:Y:S02]  /*2710*/  MOV R18, 0x2730 ;  /* 0x0000273000127802 */ /* 0x000fe40000000f00 */
[----:B------:R-:W-:Y:S05]  /*2720*/  CALL.REL.NOINC `($__internal_18_$__cuda_sm20_div_s64) ;  /* 0x0000001800387944 */ /* 0x000fea0003c00000 */
[----:B------:R-:W-:-:S05]  /*2730*/  IADD3 R29, PT, PT, -R12, RZ, RZ ;  /* 0x000000ff0c1d7210 */ /* 0x000fca0007ffe1ff */
[----:B------:R-:W-:Y:S02]  /*2740*/  IMAD R29, R29, R28, R32 ;  /* 0x0000001c1d1d7224 */ /* 0x000fe400078e0220 */
.L_x_5787:
[----:B------:R-:W-:Y:S05]  /*2750*/  BSYNC.RECONVERGENT B0 ;  /* 0x0000000000007941 */ /* 0x000fea0003800200 */
.L_x_5785:
        /* <DEDUP_REMOVED lines=160> */
.L_x_5782:
[----:B------:R-:W0:Y:S01]  /*3160*/  LDC.64 R2, c[0x0][0x420] ;  /* 0x00010800ff027b82 */ /* 0x000e220000000a00 */
[----:B------:R-:W-:-:S05]  /*3170*/  IADD3 R0, PT, PT, R13, UR12, RZ ;  /* 0x0000000c0d007c10 */ /* 0x000fca000fffe0ff */
[----:B0-----:R-:W-:-:S05]  /*3180*/  IMAD.WIDE.U32 R2, R0, 0x4, R2 ;  /* 0x0000000400027825 */ /* 0x001fca00078e0002 */
[----:B------:R1:W-:Y:S02]  /*3190*/  STG.E desc[UR8][R2.64], R24 ;  /* 0x0000001802007986 */ /* 0x0003e4000c101908 */
.L_x_5781:
[----:B------:R-:W-:Y:S05]  /*31a0*/  BSYNC.RECONVERGENT B1 ;  /* 0x0000000000017941 */ /* 0x000fea0003800200 */
.L_x_5780:
        /* <DEDUP_REMOVED lines=14> */
.L_x_5789:
[----:B------:R-:W-:Y:S05]  /*3290*/  BSYNC.RECONVERGENT B0 ;  /* 0x0000000000007941 */ /* 0x000fea0003800200 */
.L_x_5788:
        /* <DEDUP_REMOVED lines=43> */
.L_x_5800:
        /* <DEDUP_REMOVED lines=9> */
.L_x_5793:
[----:B------:R-:W-:Y:S05]  /*35e0*/  BSYNC.RECONVERGENT B0 ;  /* 0x0000000000007941 */ /* 0x000fea0003800200 */
.L_x_5792:
        /* <DEDUP_REMOVED lines=12> */
.L_x_5795:
[----:B------:R-:W-:Y:S05]  /*36b0*/  BSYNC.RECONVERGENT B0 ;  /* 0x0000000000007941 */ /* 0x000fea0003800200 */
.L_x_5794:
        /* <DEDUP_REMOVED lines=12> */
.L_x_5797:
[----:B------:R-:W-:Y:S05]  /*3780*/  BSYNC.RECONVERGENT B0 ;  /* 0x0000000000007941 */ /* 0x000fea0003800200 */
.L_x_5796:
        /* <DEDUP_REMOVED lines=12> */
.L_x_5799:
[----:B------:R-:W-:Y:S05]  /*3850*/  BSYNC.RECONVERGENT B0 ;  /* 0x0000000000007941 */ /* 0x000fea0003800200 */
.L_x_5798:
        /* <DEDUP_REMOVED lines=11> */
.L_x_5791:
        /* <DEDUP_REMOVED lines=11> */
.L_x_5803:
        /* <DEDUP_REMOVED lines=8> */
.L_x_5802:
[----:B------:R-:W-:Y:S05]  /*3a40*/  BSYNC.RECONVERGENT B0 ;  /* 0x0000000000007941 */ /* 0x000fea0003800200 */
.L_x_5801:
        /* <DEDUP_REMOVED lines=9> */
.L_x_5790:
        /* <DEDUP_REMOVED lines=83> */
        .weak           $__internal_18_$__cuda_sm20_div_s64
        .type           $__internal_18_$__cuda_sm20_div_s64,@function
        .size           $__internal_18_$__cuda_sm20_div_s64,(.L_x_10278 - $__internal_18_$__cuda_sm20_div_s64)
$__internal_18_$__cuda_sm20_div_s64:
        /* <DEDUP_REMOVED lines=83> */
[----:B------:R-:W-:Y:S05]  /*4540*/  RET.REL.NODEC R14 `(_ZN5flash32flash_fwd_splitkv_combine_kernelI23Flash_fwd_kernel_traitsILi32ELi64ELi128ELi4ELb0ELb0EN7cutlass6half_tE19Flash_kernel_traitsILi32ELi64ELi128ELi4ES3_EELi16ELi3ELb0EEEvNS_16Flash_fwd_paramsE) ;  /* 0xffffffb80eac7950 */ /* 0x000fea0003c3ffff */
.L_x_5804:
        /* <DEDUP_REMOVED lines=11> */
.L_x_10278:


//--------------------- .text._ZN5flash32flash_fwd_splitkv_combine_kernelI23Flash_fwd_kernel_traitsILi32ELi64ELi128ELi4ELb0ELb0EN7cutlass6half_tE19Flash_kernel_traitsILi32ELi64ELi128ELi4ES3_EELi16ELi2ELb0EEEvNS_16Flash_fwd_paramsE --------------------------
	.section	.text._ZN5flash32flash_fwd_splitkv_combine_kernelI23Flash_fwd_kernel_traitsILi32ELi64ELi128ELi4ELb0ELb0EN7cutlass6half_tE19Flash_kernel_traitsILi32ELi64ELi128ELi4ES3_EELi16ELi2ELb0EEEvNS_16Flash_fwd_paramsE,"ax",@progbits
	.align	128
        .global         _ZN5flash32flash_fwd_splitkv_combine_kernelI23Flash_fwd_kernel_traitsILi32ELi64ELi128ELi4ELb0ELb0EN7cutlass6half_tE19Flash_kernel_traitsILi32ELi64ELi128ELi4ES3_EELi16ELi2ELb0EEEvNS_16Flash_fwd_paramsE
        .type           _ZN5flash32flash_fwd_splitkv_combine_kernelI23Flash_fwd_kernel_traitsILi32ELi64ELi128ELi4ELb0ELb0EN7cutlass6half_tE19Flash_kernel_traitsILi32ELi64ELi128ELi4ES3_EELi16ELi2ELb0EEEvNS_16Flash_fwd_paramsE,@function
        .size           _ZN5flash32flash_fwd_splitkv_combine_kernelI23Flash_fwd_kernel_traitsILi32ELi64ELi128ELi4ELb0ELb0EN7cutlass6half_tE19Flash_kernel_traitsILi32ELi64ELi128ELi4ES3_EELi16ELi2ELb0EEEvNS_16Flash_fwd_paramsE,(.L_x_10279 - _ZN5flash32flash_fwd_splitkv_combine_kernelI23Flash_fwd_kernel_traitsILi32ELi64ELi128ELi4ELb0ELb0EN7cutlass6half_tE19Flash_kernel_traitsILi32ELi64ELi128ELi4ES3_EELi16ELi2ELb0EEEvNS_16Flash_fwd_paramsE)
        .other          _ZN5flash32flash_fwd_splitkv_combine_kernelI23Flash_fwd_kernel_traitsILi32ELi64ELi128ELi4ELb0ELb0EN7cutlass6half_tE19Flash_kernel_traitsILi32ELi64ELi128ELi4ES3_EELi16ELi2ELb0EEEvNS_16Flash_fwd_paramsE,@"STO_CUDA_ENTRY STV_DEFAULT"
_ZN5flash32flash_fwd_splitkv_combine_kernelI23Flash_fwd_kernel_traitsILi32ELi64ELi128ELi4ELb0ELb0EN7cutlass6half_tE19Flash_kernel_traitsILi32ELi64ELi128ELi4ES3_EELi16ELi2ELb0EEEvNS_16Flash_fwd_paramsE:
.text._ZN5flash32flash_fwd_splitkv_combine_kernelI23Flash_fwd_kernel_traitsILi32ELi64ELi128ELi4ELb0ELb0EN7cutlass6half_tE19Flash_kernel_traitsILi32ELi64ELi128ELi4ES3_EELi16ELi2ELb0EEEvNS_16Flash_fwd_paramsE:
        /* <DEDUP_REMOVED lines=38> */
.L_x_5805:
[----:B------:R-:W-:Y:S01]  /*0260*/  IMAD.U32 R22, RZ, RZ, UR15 ;  /* 0x0000000fff167e24 */ /* 0x000fe2000f8e00ff */
[----:B------:R-:W-:Y:S01]  /*0270*/  MOV R18, UR13 ;  /* 0x0000000d00127c02 */ /* 0x000fe20008000f00 */
[----:B------:R-:W-:Y:S01]  /*0280*/  IMAD.U32 R17, RZ, RZ, UR17 ;  /* 0x00000011ff117e24 */ /* 0x000fe2000f8e00ff */
[----:B------:R-:W-:Y:S02]  /*0290*/  MOV R16, UR10 ;  /* 0x0000000a00107c02 */ /* 0x000fe40008000f00 */
[----:B------:R-:W-:Y:S02]  /*02a0*/  MOV R14, 0x2c0 ;  /* 0x000002c0000e7802 */ /* 0x000fe40000000f00 */
[----:B------:R-:W-:Y:S05]  /*02b0*/  CALL.REL.NOINC `($__internal_19_$__cuda_sm20_div_s64) ;  /* 0x0000003c00407944 */ /* 0x000fea0003c00000 */
.L_x_5806:
        /* <DEDUP_REMOVED lines=30> */
.L_x_5808:
[----:B------:R-:W-:Y:S01]  /*04a0*/  IMAD.MOV.U32 R22, RZ, RZ, R10 ;  /* 0x000000ffff167224 */ /* 0x000fe200078e000a */
[----:B------:R-:W-:Y:S02]  /*04b0*/  MOV R17, R11 ;  /* 0x0000000b00117202 */ /* 0x000fe40000000f00 */
[----:B------:R-:W-:Y:S02]  /*04c0*/  MOV R14, 0x4e0 ;  /* 0x000004e0000e7802 */ /* 0x000fe40000000f00 */
[----:B------:R-:W-:Y:S05]  /*04d0*/  CALL.REL.NOINC `($__internal_19_$__cuda_sm20_div_s64) ;  /* 0x0000003800b87944 */ /* 0x000fea0003c00000 */
[----:B------:R-:W-:Y:S02]  /*04e0*/  MOV R4, R10 ;  /* 0x0000000a00047202 */ /* 0x000fe40000000f00 */
[----:B------:R-:W-:Y:S02]  /*04f0*/  MOV R5, R11 ;  /* 0x0000000b00057202 */ /* 0x000fe40000000f00 */
.L_x_5809:
[----:B------:R-:W-:Y:S05]  /*0500*/  BSYNC.RECONVERGENT B0 ;  /* 0x0000000000007941 */ /* 0x000fea0003800200 */
.L_x_5807:
        /* <DEDUP_REMOVED lines=58> */
.L_x_5811:
[----:B------:R-:W-:Y:S01]  /*08b0*/  IMAD.MOV.U32 R22, RZ, RZ, R18 ;  /* 0x000000ffff167224 */ /* 0x000fe200078e0012 */
[----:B------:R-:W-:Y:S01]  /*08c0*/  MOV R18, R8 ;  /* 0x0000000800127202 */ /* 0x000fe20000000f00 */
[----:B------:R-:W-:Y:S01]  /*08d0*/  IMAD.MOV.U32 R17, RZ, RZ, R16 ;  /* 0x000000ffff117224 */ /* 0x000fe200078e0010 */
[----:B------:R-:W-:Y:S02]  /*08e0*/  MOV R16, R0 ;  /* 0x0000000000107202 */ /* 0x000fe40000000f00 */
[----:B------:R-:W-:Y:S02]  /*08f0*/  MOV R14, 0x910 ;  /* 0x00000910000e7802 */ /* 0x000fe40000000f00 */
[----:B------:R-:W-:Y:S05]  /*0900*/  CALL.REL.NOINC `($__internal_19_$__cuda_sm20_div_s64) ;  /* 0x0000003400ac7944 */ /* 0x000fea0003c00000 */
.L_x_5812:
[----:B------:R-:W-:Y:S05]  /*0910*/  BSYNC.RECONVERGENT B0 ;  /* 0x0000000000007941 */ /* 0x000fea0003800200 */
.L_x_5810:
        /* <DEDUP_REMOVED lines=124> */
.L_x_5814:
[----:B------:R-:W-:Y:S01]  /*10e0*/  IMAD.MOV.U32 R22, RZ, RZ, R10 ;  /* 0x000000ffff167224 */ /* 0x000fe200078e000a */
[----:B------:R-:W-:Y:S01]  /*10f0*/  MOV R18, R7 ;  /* 0x0000000700127202 */ /* 0x000fe20000000f00 */
[----:B------:R-:W-:Y:S01]  /*1100*/  IMAD.MOV.U32 R17, RZ, RZ, R11 ;  /* 0x000000ffff117224 */ /* 0x000fe200078e000b */
[----:B------:R-:W-:Y:S02]  /*1110*/  MOV R16, R25 ;  /* 0x0000001900107202 */ /* 0x000fe40000000f00 */
[----:B------:R-:W-:Y:S02]  /*1120*/  MOV R14, 0x1140 ;  /* 0x00001140000e7802 */ /* 0x000fe40000000f00 */
[----:B------:R-:W-:Y:S05]  /*1130*/  CALL.REL.NOINC `($__internal_19_$__cuda_sm20_div_s64) ;  /* 0x0000002c00a07944 */ /* 0x000fea0003c00000 */
[----:B------:R-:W-:Y:S02]  /*1140*/  MOV R32, R10 ;  /* 0x0000000a00207202 */ /* 0x000fe40000000f00 */
[----:B------:R-:W-:Y:S02]  /*1150*/  MOV R33, R11 ;  /* 0x0000000b00217202 */ /* 0x000fe40000000f00 */
.L_x_5815:
[----:B------:R-:W-:Y:S05]  /*1160*/  BSYNC.RECONVERGENT B0 ;  /* 0x0000000000007941 */ /* 0x000fea0003800200 */
.L_x_5813:
        /* <DEDUP_REMOVED lines=57> */
.L_x_5817:
[----:B------:R-:W-:Y:S01]  /*1500*/  IMAD.MOV.U32 R22, RZ, RZ, R4 ;  /* 0x000000ffff167224 */ /* 0x000fe200078e0004 */
[----:B------:R-:W-:Y:S01]  /*1510*/  MOV R17, R5 ;  /* 0x0000000500117202 */ /* 0x000fe20000000f00 */
[----:B------:R-:W-:Y:S01]  /*1520*/  IMAD.MOV.U32 R18, RZ, RZ, R6 ;  /* 0x000000ffff127224 */ /* 0x000fe200078e0006 */
[----:B------:R-:W-:Y:S02]  /*1530*/  MOV R14, 0x1550 ;  /* 0x00001550000e7802 */ /* 0x000fe40000000f00 */
[----:B------:R-:W-:Y:S05]  /*1540*/  CALL.REL.NOINC `($__internal_19_$__cuda_sm20_div_s64) ;  /* 0x00000028009c7944 */ /* 0x000fea0003c00000 */
[----:B------:R-:W-:Y:S02]  /*1550*/  MOV R26, R10 ;  /* 0x0000000a001a7202 */ /* 0x000fe40000000f00 */
[----:B------:R-:W-:Y:S02]  /*1560*/  MOV R27, R11 ;  /* 0x0000000b001b7202 */ /* 0x000fe40000000f00 */
.L_x_5818:
[----:B------:R-:W-:Y:S05]  /*1570*/  BSYNC.RECONVERGENT B0 ;  /* 0x0000000000007941 */ /* 0x000fea0003800200 */
.L_x_5816:
        /* <DEDUP_REMOVED lines=72> */
.L_x_5820:
[----:B0-----:R-:W-:Y:S05]  /*1a00*/  BSYNC.RECONVERGENT B0 ;  /* 0x0000000000007941 */ /* 0x001fea0003800200 */
.L_x_5819:
        /* <DEDUP_REMOVED lines=132> */
.L_x_5824:
[----:B------:R-:W-:Y:S01]  /*2250*/  LEA.HI R2, R19, UR14, RZ, 0x1e ;  /* 0x0000000e13027c11 */ /* 0x000fe2000f8ff0ff */
[----:B------:R-:W-:Y:S01]  /*2260*/  IMAD.MOV.U32 R17, RZ, RZ, RZ ;  /* 0x000000ffff117224 */ /* 0x000fe200078e00ff */
[----:B------:R-:W-:Y:S02]  /*2270*/  MOV R18, R30 ;  /* 0x0000001e00127202 */ /* 0x000fe40000000f00 */
[----:B------:R-:W-:Y:S01]  /*2280*/  MOV R14, 0x22b0 ;  /* 0x000022b0000e7802 */ /* 0x000fe20000000f00 */
[----:B------:R-:W-:Y:S02]  /*2290*/  IMAD.MOV.U32 R22, RZ, RZ, R2 ;  /* 0x000000ffff167224 */ /* 0x000fe400078e0002 */
[----:B------:R-:W-:Y:S05]  /*22a0*/  CALL.REL.NOINC `($__internal_19_$__cuda_sm20_div_s64) ;  /* 0x0000001c00447944 */ /* 0x000fea0003c00000 */
[----:B------:R-:W-:Y:S02]  /*22b0*/  IADD3 R9, PT, PT, -R10, RZ, RZ ;  /* 0x000000ff0a097210 */ /* 0x000fe40007ffe1ff */
[----:B------:R-:W-:-:S03]  /*22c0*/  MOV R31, R11 ;  /* 0x0000000b001f7202 */ /* 0x000fc60000000f00 */
[----:B------:R-:W-:Y:S01]  /*22d0*/  IMAD R9, R30, R9, R2 ;  /* 0x000000091e097224 */ /* 0x000fe200078e0202 */
[----:B------:R-:W-:-:S07]  /*22e0*/  MOV R30, R10 ;  /* 0x0000000a001e7202 */ /* 0x000fce0000000f00 */
.L_x_5825:
        /* <DEDUP_REMOVED lines=59> */
.L_x_5827:
[----:B------:R-:W-:Y:S01]  /*26a0*/  IMAD.MOV.U32 R22, RZ, RZ, R30 ;  /* 0x000000ffff167224 */ /* 0x000fe200078e001e */
[----:B------:R-:W-:Y:S01]  /*26b0*/  MOV R17, R31 ;  /* 0x0000001f00117202 */ /* 0x000fe20000000f00 */
[----:B------:R-:W-:Y:S01]  /*26c0*/  IMAD.MOV.U32 R18, RZ, RZ, R34 ;  /* 0x000000ffff127224 */ /* 0x000fe200078e0022 */
[----:B------:R-:W-:Y:S02]  /*26d0*/  MOV R14, 0x26f0 ;  /* 0x000026f0000e7802 */ /* 0x000fe40000000f00 */
[----:B------:R-:W-:Y:S05]  /*26e0*/  CALL.REL.NOINC `($__internal_19_$__cuda_sm20_div_s64) ;  /* 0x0000001800347944 */ /* 0x000fea0003c00000 */
[----:B------:R-:W-:-:S05]  /*26f0*/  IADD3 R31, PT, PT, -R10, RZ, RZ ;  /* 0x000000ff0a1f7210 */ /* 0x000fca0007ffe1ff */
[----:B------:R-:W-:Y:S02]  /*2700*/  IMAD R31, R31, R34, R30 ;  /* 0x000000221f1f7224 */ /* 0x000fe400078e021e */
.L_x_5828:
[----:B------:R-:W-:Y:S05]  /*2710*/  BSYNC.RECONVERGENT B0 ;  /* 0x0000000000007941 */ /* 0x000fea0003800200 */
.L_x_5826:
        /* <DEDUP_REMOVED lines=157> */
.L_x_5823:
[----:B------:R-:W0:Y:S01]  /*30f0*/  LDC.64 R4, c[0x0][0x420] ;  /* 0x00010800ff047b82 */ /* 0x000e220000000a00 */
[----:B------:R-:W-:-:S05]  /*3100*/  IADD3 R2, PT, PT, R2, UR14, RZ ;  /* 0x0000000e02027c10 */ /* 0x000fca000fffe0ff */
[----:B0-----:R-:W-:-:S05]  /*3110*/  IMAD.WIDE.U32 R2, R2, 0x4, R4 ;  /* 0x0000000402027825 */ /* 0x001fca00078e0004 */
[----:B------:R1:W-:Y:S02]  /*3120*/  STG.E desc[UR8][R2.64], R21 ;  /* 0x0000001502007986 */ /* 0x0003e4000c101908 */
.L_x_5822:
[----:B------:R-:W-:Y:S05]  /*3130*/  BSYNC.RECONVERGENT B1 ;  /* 0x0000000000017941 */ /* 0x000fea0003800200 */
.L_x_5821:
        /* <DEDUP_REMOVED lines=16> */
.L_x_5830:
[----:B------:R-:W-:Y:S05]  /*3240*/  BSYNC.RECONVERGENT B0 ;  /* 0x0000000000007941 */ /* 0x000fea0003800200 */
.L_x_5829:
        /* <DEDUP_REMOVED lines=43> */
.L_x_5841:
        /* <DEDUP_REMOVED lines=9> */
.L_x_5834:
[----:B------:R-:W-:Y:S05]  /*3590*/  BSYNC.RECONVERGENT B0 ;  /* 0x0000000000007941 */ /* 0x000fea0003800200 */
.L_x_5833:
        /* <DEDUP_REMOVED lines=12> */
.L_x_5836:
[----:B------:R-:W-:Y:S05]  /*3660*/  BSYNC.RECONVERGENT B0 ;  /* 0x0000000000007941 */ /* 0x000fea0003800200 */
.L_x_5835:
        /* <DEDUP_REMOVED lines=12> */
.L_x_5838:
[----:B------:R-:W-:Y:S05]  /*3730*/  BSYNC.RECONVERGENT B0 ;  /* 0x0000000000007941 */ /* 0x000fea0003800200 */
.L_x_5837:
        /* <DEDUP_REMOVED lines=12> */
.L_x_5840:
[----:B------:R-:W-:Y:S05]  /*3800*/  BSYNC.RECONVERGENT B0 ;  /* 0x0000000000007941 */ /* 0x000fea0003800200 */
.L_x_5839:
        /* <DEDUP_REMOVED lines=11> */
.L_x_5832:
        /* <DEDUP_REMOVED lines=11> */
.L_x_5844:
        /* <DEDUP_REMOVED lines=8> */
.L_x_5843:
[----:B------:R-:W-:Y:S05]  /*39f0*/  BSYNC.RECONVERGENT B0 ;  /* 0x0000000000007941 */ /* 0x000fea0003800200 */
.L_x_5842:
        /* <DEDUP_REMOVED lines=9> */
.L_x_5831:
        /* <DEDUP_REMOVED lines=83> */
        .weak           $__internal_19_$__cuda_sm20_div_s64
        .type           $__internal_19_$__cuda_sm20_div_s64,@function
        .size           $__internal_19_$__cuda_sm20_div_s64,(.L_x_10279 - $__internal_19_$__cuda_sm20_div_s64)
$__internal_19_$__cuda_sm20_div_s64:
        /* <DEDUP_REMOVED lines=83> */
[----:B------:R-:W-:Y:S06]  /*44f0*/  RET.REL.NODEC R12 `(_ZN5flash32flash_fwd_splitkv_combine_kernelI23Flash_fwd_kernel_traitsILi32ELi64ELi128ELi4ELb0ELb0EN7cutlass6half_tE19Flash_kernel_traitsILi32ELi64ELi128ELi4ES3_EELi16ELi2ELb0EEEvNS_16Flash_fwd_paramsE) ;  /* 0xffffffb80cc07950 */ /* 0x000fec0003c3ffff */
.L_x_5845:
        /* <DEDUP_REMOVED lines=16> */
.L_x_10279:


//--------------------- .text._ZN5flash32flash_fwd_splitkv_combine_kernelI23Flash_fwd_kernel_traitsILi32ELi64ELi128ELi4ELb0ELb0EN7cutlass6half_tE19Flash_kernel_traitsILi32ELi64ELi128ELi4ES3_EELi16ELi1ELb0EEEvNS_16Flash_fwd_paramsE --------------------------
	.section	.text._ZN5flash32flash_fwd_splitkv_combine_kernelI23Flash_fwd_kernel_traitsILi32ELi64ELi128ELi4ELb0ELb0EN7cutlass6half_tE19Flash_kernel_traitsILi32ELi64ELi128ELi4ES3_EELi16ELi1ELb0EEEvNS_16Flash_fwd_paramsE,"ax",@progbits
	.align	128
        .global         _ZN5flash32flash_fwd_splitkv_combine_kernelI23Flash_fwd_kernel_traitsILi32ELi64ELi128ELi4ELb0ELb0EN7cutlass6half_tE19Flash_kernel_traitsILi32ELi64ELi128ELi4ES3_EELi16ELi1ELb0EEEvNS_16Flash_fwd_paramsE
        .type           _ZN5flash32flash_fwd_splitkv_combine_kernelI23Flash_fwd_kernel_traitsILi32ELi64ELi128ELi4ELb0ELb0EN7cutlass6half_tE19Flash_kernel_traitsILi32ELi64ELi128ELi4ES3_EELi16ELi1ELb0EEEvNS_16Flash_fwd_paramsE,@function
        .size           _ZN5flash32flash_fwd_splitkv_combine_kernelI23Flash_fwd_kernel_traitsILi32ELi64ELi128ELi4ELb0ELb0EN7cutlass6half_tE19Flash_kernel_traitsILi32ELi64ELi128ELi4ES3_EELi16ELi1ELb0EEEvNS_16Flash_fwd_paramsE,(.L_x_10280 - _ZN5flash32flash_fwd_splitkv_combine_kernelI23Flash_fwd_kernel_traitsILi32ELi64ELi128ELi4ELb0ELb0EN7cutlass6half_tE19Flash_kernel_traitsILi32ELi64ELi128ELi4ES3_EELi16ELi1ELb0EEEvNS_16Flash_fwd_paramsE)
        .other          _ZN5flash32flash_fwd_splitkv_combine_kernelI23Flash_fwd_kernel_traitsILi32ELi64ELi128ELi4ELb0ELb0EN7cutlass6half_tE19Flash_kernel_traitsILi32ELi64ELi128ELi4ES3_EELi16ELi1ELb0EEEvNS_16Flash_fwd_paramsE,@"STO_CUDA_ENTRY STV_DEFAULT"
_ZN5flash32flash_fwd_splitkv_combine_kernelI23Flash_fwd_kernel_traitsILi32ELi64ELi128ELi4ELb0ELb0EN7cutlass6half_tE19Flash_kernel_traitsILi32ELi64ELi128ELi4ES3_EELi16ELi1ELb0EEEvNS_16Flash_fwd_paramsE:
.text._ZN5flash32flash_fwd_splitkv_combine_kernelI23Flash_fwd_kernel_traitsILi32ELi64ELi128ELi4ELb0ELb0EN7cutlass6half_tE19Flash_kernel_traitsILi32ELi64ELi128ELi4ES3_EELi16ELi1ELb0EEEvNS_16Flash_fwd_paramsE:
        /* <DEDUP_REMOVED lines=38> */
.L_x_5846:
[----:B------:R-:W-:Y:S01]  /*0260*/  IMAD.U32 R22, RZ, RZ, UR15 ;  /* 0x0000000fff167e24 */ /* 0x000fe2000f8e00ff */
[----:B------:R-:W-:Y:S01]  /*0270*/  MOV R18, UR13 ;  /* 0x0000000d00127c02 */ /* 0x000fe20008000f00 */
[----:B------:R-:W-:Y:S01]  /*0280*/  IMAD.U32 R17, RZ, RZ, UR17 ;  /* 0x00000011ff117e24 */ /* 0x000fe2000f8e00ff */
[----:B------:R-:W-:Y:S02]  /*0290*/  MOV R16, UR10 ;  /* 0x0000000a00107c02 */ /* 0x000fe40008000f00 */
[----:B------:R-:W-:Y:S02]  /*02a0*/  MOV R14, 0x2c0 ;  /* 0x000002c0000e7802 */ /* 0x000fe40000000f00 */
[----:B------:R-:W-:Y:S05]  /*02b0*/  CALL.REL.NOINC `($__internal_20_$__cuda_sm20_div_s64) ;  /* 0x0000003c00307944 */ /* 0x000fea0003c00000 */
.L_x_5847:
        /* <DEDUP_REMOVED lines=30> */
.L_x_5849:
[----:B------:R-:W-:Y:S01]  /*04a0*/  IMAD.MOV.U32 R22, RZ, RZ, R10 ;  /* 0x000000ffff167224 */ /* 0x000fe200078e000a */
[----:B------:R-:W-:Y:S02]  /*04b0*/  MOV R17, R11 ;  /* 0x0000000b00117202 */ /* 0x000fe40000000f00 */
[----:B------:R-:W-:Y:S02]  /*04c0*/  MOV R14, 0x4e0 ;  /* 0x000004e0000e7802 */ /* 0x000fe40000000f00 */
[----:B------:R-:W-:Y:S05]  /*04d0*/  CALL.REL.NOINC `($__internal_20_$__cuda_sm20_div_s64) ;  /* 0x0000003800a87944 */ /* 0x000fea0003c00000 */
[----:B------:R-:W-:Y:S02]  /*04e0*/  MOV R4, R10 ;  /* 0x0000000a00047202 */ /* 0x000fe40000000f00 */
[----:B------:R-:W-:Y:S02]  /*04f0*/  MOV R5, R11 ;  /* 0x0000000b00057202 */ /* 0x000fe40000000f00 */
.L_x_5850:
[----:B------:R-:W-:Y:S05]  /*0500*/  BSYNC.RECONVERGENT B0 ;  /* 0x0000000000007941 */ /* 0x000fea0003800200 */
.L_x_5848:
        /* <DEDUP_REMOVED lines=58> */
.L_x_5852:
[----:B------:R-:W-:Y:S01]  /*08b0*/  IMAD.MOV.U32 R22, RZ, RZ, R18 ;  /* 0x000000ffff167224 */ /* 0x000fe200078e0012 */
[----:B------:R-:W-:Y:S01]  /*08c0*/  MOV R18, R8 ;  /* 0x0000000800127202 */ /* 0x000fe20000000f00 */
[----:B------:R-:W-:Y:S01]  /*08d0*/  IMAD.MOV.U32 R17, RZ, RZ, R16 ;  /* 0x000000ffff117224 */ /* 0x000fe200078e0010 */
[----:B------:R-:W-:Y:S02]  /*08e0*/  MOV R16, R0 ;  /* 0x0000000000107202 */ /* 0x000fe40000000f00 */
[----:B------:R-:W-:Y:S02]  /*08f0*/  MOV R14, 0x910 ;  /* 0x00000910000e7802 */ /* 0x000fe40000000f00 */
[----:B------:R-:W-:Y:S05]  /*0900*/  CALL.REL.NOINC `($__internal_20_$__cuda_sm20_div_s64) ;  /* 0x00000034009c7944 */ /* 0x000fea0003c00000 */
.L_x_5853:
[----:B------:R-:W-:Y:S05]  /*0910*/  BSYNC.RECONVERGENT B0 ;  /* 0x0000000000007941 */ /* 0x000fea0003800200 */
.L_x_5851:
        /* <DEDUP_REMOVED lines=124> */
.L_x_5855:
[----:B------:R-:W-:Y:S01]  /*10e0*/  IMAD.MOV.U32 R22, RZ, RZ, R10 ;  /* 0x000000ffff167224 */ /* 0x000fe200078e000a */
[----:B------:R-:W-:Y:S01]  /*10f0*/  MOV R18, R7 ;  /* 0x0000000700127202 */ /* 0x000fe20000000f00 */
[----:B------:R-:W-:Y:S01]  /*1100*/  IMAD.MOV.U32 R17, RZ, RZ, R11 ;  /* 0x000000ffff117224 */ /* 0x000fe200078e000b */
[----:B------:R-:W-:Y:S02]  /*1110*/  MOV R16, R25 ;  /* 0x0000001900107202 */ /* 0x000fe40000000f00 */
[----:B------:R-:W-:Y:S02]  /*1120*/  MOV R14, 0x1140 ;  /* 0x00001140000e7802 */ /* 0x000fe40000000f00 */
[----:B------:R-:W-:Y:S05]  /*1130*/  CALL.REL.NOINC `($__internal_20_$__cuda_sm20_div_s64) ;  /* 0x0000002c00907944 */ /* 0x000fea0003c00000 */
[----:B------:R-:W-:Y:S02]  /*1140*/  MOV R32, R10 ;  /* 0x0000000a00207202 */ /* 0x000fe40000000f00 */
[----:B------:R-:W-:Y:S02]  /*1150*/  MOV R33, R11 ;  /* 0x0000000b00217202 */ /* 0x000fe40000000f00 */
.L_x_5856:
[----:B------:R-:W-:Y:S05]  /*1160*/  BSYNC.RECONVERGENT B0 ;  /* 0x0000000000007941 */ /* 0x000fea0003800200 */
.L_x_5854:
        /* <DEDUP_REMOVED lines=57> */
.L_x_5858:
[----:B------:R-:W-:Y:S01]  /*1500*/  IMAD.MOV.U32 R22, RZ, RZ, R4 ;  /* 0x000000ffff167224 */ /* 0x000fe200078e0004 */
[----:B------:R-:W-:Y:S01]  /*1510*/  MOV R17, R5 ;  /* 0x0000000500117202 */ /* 0x000fe20000000f00 */
[----:B------:R-:W-:Y:S01]  /*1520*/  IMAD.MOV.U32 R18, RZ, RZ, R6 ;  /* 0x000000ffff127224 */ /* 0x000fe200078e0006 */
[----:B------:R-:W-:Y:S02]  /*1530*/  MOV R14, 0x1550 ;  /* 0x00001550000e7802 */ /* 0x000fe40000000f00 */
[----:B------:R-:W-:Y:S05]  /*1540*/  CALL.REL.NOINC `($__internal_20_$__cuda_sm20_div_s64) ;  /* 0x00000028008c7944 */ /* 0x000fea0003c00000 */
[----:B------:R-:W-:Y:S02]  /*1550*/  MOV R26, R10 ;  /* 0x0000000a001a7202 */ /* 0x000fe40000000f00 */
[----:B------:R-:W-:Y:S02]  /*1560*/  MOV R27, R11 ;  /* 0x0000000b001b7202 */ /* 0x000fe40000000f00 */
.L_x_5859:
[----:B------:R-:W-:Y:S05]  /*1570*/  BSYNC.RECONVERGENT B0 ;  /* 0x0000000000007941 */ /* 0x000fea0003800200 */
.L_x_5857:
        /* <DEDUP_REMOVED lines=73> */
.L_x_5861:
[----:B0-----:R-:W-:Y:S05]  /*1a10*/  BSYNC.RECONVERGENT B0 ;  /* 0x0000000000007941 */ /* 0x001fea0003800200 */
.L_x_5860:
        /* <DEDUP_REMOVED lines=126> */
.L_x_5865:
[----:B------:R-:W-:Y:S01]  /*2200*/  LEA.HI R2, R19, UR14, RZ, 0x1f ;  /* 0x0000000e13027c11 */ /* 0x000fe2000f8ff8ff */
[----:B------:R-:W-:Y:S01]  /*2210*/  IMAD.MOV.U32 R17, RZ, RZ, RZ ;  /* 0x000000ffff117224 */ /* 0x000fe200078e00ff */
[----:B------:R-:W-:Y:S02]  /*2220*/  MOV R18, R30 ;  /* 0x0000001e00127202 */ /* 0x000fe40000000f00 */
[----:B------:R-:W-:Y:S01]  /*2230*/  MOV R14, 0x2260 ;  /* 0x00002260000e7802 */ /* 0x000fe20000000f00 */
[----:B------:R-:W-:Y:S02]  /*2240*/  IMAD.MOV.U32 R22, RZ, RZ, R2 ;  /* 0x000000ffff167224 */ /* 0x000fe400078e0002 */
[----:B------:R-:W-:Y:S05]  /*2250*/  CALL.REL.NOINC `($__internal_20_$__cuda_sm20_div_s64) ;  /* 0x0000001c00487944 */ /* 0x000fea0003c00000 */
[----:B------:R-:W-:Y:S02]  /*2260*/  IADD3 R9, PT, PT, -R10, RZ, RZ ;  /* 0x000000ff0a097210 */ /* 0x000fe40007ffe1ff */
[----:B------:R-:W-:-:S03]  /*2270*/  MOV R31, R11 ;  /* 0x0000000b001f7202 */ /* 0x000fc60000000f00 */
[----:B------:R-:W-:Y:S01]  /*2280*/  IMAD R9, R30, R9, R2 ;  /* 0x000000091e097224 */ /* 0x000fe200078e0202 */
[----:B------:R-:W-:-:S07]  /*2290*/  MOV R30, R10 ;  /* 0x0000000a001e7202 */ /* 0x000fce0000000f00 */
.L_x_5866:
        /* <DEDUP_REMOVED lines=59> */
.L_x_5868:
[----:B------:R-:W-:Y:S01]  /*2650*/  IMAD.MOV.U32 R22, RZ, RZ, R30 ;  /* 0x000000ffff167224 */ /* 0x000fe200078e001e */
[----:B------:R-:W-:Y:S01]  /*2660*/  MOV R17, R31 ;  /* 0x0000001f00117202 */ /* 0x000fe20000000f00 */
[----:B------:R-:W-:Y:S01]  /*2670*/  IMAD.MOV.U32 R18, RZ, RZ, R34 ;  /* 0x000000ffff127224 */ /* 0x000fe200078e0022 */
[----:B------:R-:W-:Y:S02]  /*2680*/  MOV R14, 0x26a0 ;  /* 0x000026a0000e7802 */ /* 0x000fe40000000f00 */
[----:B------:R-:W-:Y:S05]  /*2690*/  CALL.REL.NOINC `($__internal_20_$__cuda_sm20_div_s64) ;  /* 0x0000001800387944 */ /* 0x000fea0003c00000 */
[----:B------:R-:W-:-:S05]  /*26a0*/  IADD3 R31, PT, PT, -R10, RZ, RZ ;  /* 0x000000ff0a1f7210 */ /* 0x000fca0007ffe1ff */
[----:B------:R-:W-:Y:S02]  /*26b0*/  IMAD R31, R31, R34, R30 ;  /* 0x000000221f1f7224 */ /* 0x000fe400078e021e */
.L_x_5869:
[----:B------:R-:W-:Y:S05]  /*26c0*/  BSYNC.RECONVERGENT B0 ;  /* 0x0000000000007941 */ /* 0x000fea0003800200 */
.L_x_5867:
        /* <DEDUP_REMOVED lines=157> */
.L_x_5864:
[----:B------:R-:W0:Y:S01]  /*30a0*/  LDC.64 R4, c[0x0][0x420] ;  /* 0x00010800ff047b82 */ /* 0x000e220000000a00 */
[----:B------:R-:W-:-:S05]  /*30b0*/  IADD3 R2, PT, PT, R2, UR14, RZ ;  /* 0x0000000e02027c10 */ /* 0x000fca000fffe0ff */
[----:B0-----:R-:W-:-:S05]  /*30c0*/  IMAD.WIDE.U32 R2, R2, 0x4, R4 ;  /* 0x0000000402027825 */ /* 0x001fca00078e0004 */
[----:B------:R1:W-:Y:S02]  /*30d0*/  STG.E desc[UR8][R2.64], R21 ;  /* 0x0000001502007986 */ /* 0x0003e4000c101908 */
.L_x_5863:
[----:B------:R-:W-:Y:S05]  /*30e0*/  BSYNC.RECONVERGENT B1 ;  /* 0x0000000000017941 */ /* 0x000fea0003800200 */
.L_x_5862:
        /* <DEDUP_REMOVED lines=17> */
.L_x_5871:
[----:B------:R-:W-:Y:S05]  /*3200*/  BSYNC.RECONVERGENT B0 ;  /* 0x0000000000007941 */ /* 0x000fea0003800200 */
.L_x_5870:
        /* <DEDUP_REMOVED lines=43> */
.L_x_5882:
        /* <DEDUP_REMOVED lines=9> */
.L_x_5875:
[----:B------:R-:W-:Y:S05]  /*3550*/  BSYNC.RECONVERGENT B0 ;  /* 0x0000000000007941 */ /* 0x000fea0003800200 */
.L_x_5874:
        /* <DEDUP_REMOVED lines=12> */
.L_x_5877:
[----:B------:R-:W-:Y:S05]  /*3620*/  BSYNC.RECONVERGENT B0 ;  /* 0x0000000000007941 */ /* 0x000fea0003800200 */
.L_x_5876:
        /* <DEDUP_REMOVED lines=12> */
.L_x_5879:
[----:B------:R-:W-:Y:S05]  /*36f0*/  BSYNC.RECONVERGENT B0 ;  /* 0x0000000000007941 */ /* 0x000fea0003800200 */
.L_x_5878:
        /* <DEDUP_REMOVED lines=12> */
.L_x_5881:
[----:B------:R-:W-:Y:S05]  /*37c0*/  BSYNC.RECONVERGENT B0 ;  /* 0x0000000000007941 */ /* 0x000fea0003800200 */
.L_x_5880:
        /* <DEDUP_REMOVED lines=11> */
.L_x_5873:
        /* <DEDUP_REMOVED lines=11> */
.L_x_5885:
        /* <DEDUP_REMOVED lines=8> */
.L_x_5884:
[----:B------:R-:W-:Y:S05]  /*39b0*/  BSYNC.RECONVERGENT B0 ;  /* 0x0000000000007941 */ /* 0x000fea0003800200 */
.L_x_5883:
        /* <DEDUP_REMOVED lines=9> */
.L_x_5872:
        /* <DEDUP_REMOVED lines=83> */
        .weak           $__internal_20_$__cuda_sm20_div_s64
        .type           $__internal_20_$__cuda_sm20_div_s64,@function
        .size           $__internal_20_$__cuda_sm20_div_s64,(.L_x_10280 - $__internal_20_$__cuda_sm20_div_s64)
$__internal_20_$__cuda_sm20_div_s64:
        /* <DEDUP_REMOVED lines=83> */
[----:B------:R-:W-:Y:S06]  /*44b0*/  RET.REL.NODEC R12 `(_ZN5flash32flash_fwd_splitkv_combine_kernelI23Flash_fwd_kernel_traitsILi32ELi64ELi128ELi4ELb0ELb0EN7cutlass6half_tE19Flash_kernel_traitsILi32ELi64ELi128ELi4ES3_EELi16ELi1ELb0EEEvNS_16Flash_fwd_paramsE) ;  /* 0xffffffb80cd07950 */ /* 0x000fec0003c3ffff */
.L_x_5886:
        /* <DEDUP_REMOVED lines=12> */
.L_x_10280:


//--------------------- .text._ZN5flash32flash_fwd_splitkv_combine_kernelI23Flash_fwd_kernel_traitsILi32ELi64ELi128ELi4ELb0ELb0EN7cutlass6half_tE19Flash_kernel_traitsILi32ELi64ELi128ELi4ES3_EELi16ELi7ELb1EEEvNS_16Flash_fwd_paramsE --------------------------
	.section	.text._ZN5flash32flash_fwd_splitkv_combine_kernelI23Flash_fwd_kernel_traitsILi32ELi64ELi128ELi4ELb0ELb0EN7cutlass6half_tE19Flash_kernel_traitsILi32ELi64ELi128ELi4ES3_EELi16ELi7ELb1EEEvNS_16Flash_fwd_paramsE,"ax",@progbits
	.align	128
        .global         _ZN5flash32flash_fwd_splitkv_combine_kernelI23Flash_fwd_kernel_traitsILi32ELi64ELi128ELi4ELb0ELb0EN7cutlass6half_tE19Flash_kernel_traitsILi32ELi64ELi128ELi4ES3_EELi16ELi7ELb1EEEvNS_16Flash_fwd_paramsE
        .type           _ZN5flash32flash_fwd_splitkv_combine_kernelI23Flash_fwd_kernel_traitsILi32ELi64ELi128ELi4ELb0ELb0EN7cutlass6half_tE19Flash_kernel_traitsILi32ELi64ELi128ELi4ES3_EELi16ELi7ELb1EEEvNS_16Flash_fwd_paramsE,@function
        .size           _ZN5flash32flash_fwd_splitkv_combine_kernelI23Flash_fwd_kernel_traitsILi32ELi64ELi128ELi4ELb0ELb0EN7cutlass6half_tE19Flash_kernel_traitsILi32ELi64ELi128ELi4ES3_EELi16ELi7ELb1EEEvNS_16Flash_fwd_paramsE,(.L_x_10281 - _ZN5flash32flash_fwd_splitkv_combine_kernelI23Flash_fwd_kernel_traitsILi32ELi64ELi128ELi4ELb0ELb0EN7cutlass6half_tE19Flash_kernel_traitsILi32ELi64ELi128ELi4ES3_EELi16ELi7ELb1EEEvNS_16Flash_fwd_paramsE)
        .other          _ZN5flash32flash_fwd_splitkv_combine_kernelI23Flash_fwd_kernel_traitsILi32ELi64ELi128ELi4ELb0ELb0EN7cutlass6half_tE19Flash_kernel_traitsILi32ELi64ELi128ELi4ES3_EELi16ELi7ELb1EEEvNS_16Flash_fwd_paramsE,@"STO_CUDA_ENTRY STV_DEFAULT"
_ZN5flash32flash_fwd_splitkv_combine_kernelI23Flash_fwd_kernel_traitsILi32ELi64ELi128ELi4ELb0ELb0EN7cutlass6half_tE19Flash_kernel_traitsILi32ELi64ELi128ELi4ES3_EELi16ELi7ELb1EEEvNS_16Flash_fwd_paramsE:
.text._ZN5flash32flash_fwd_splitkv_combine_kernelI23Flash_fwd_kernel_traitsILi32ELi64ELi128ELi4ELb0ELb0EN7cutlass6half_tE19Flash_kernel_traitsILi32ELi64ELi128ELi4ES3_EELi16ELi7ELb1EEEvNS_16Flash_fwd_paramsE:
        /* <DEDUP_REMOVED lines=38> */
.L_x_5887:
[----:B------:R-:W-:Y:S01]  /*0260*/  IMAD.U32 R40, RZ, RZ, UR20 ;  /* 0x00000014ff287e24 */ /* 0x000fe2000f8e00ff */
[----:B------:R-:W-:Y:S01]  /*0270*/  MOV R32, UR18 ;  /* 0x0000001200207c02 */ /* 0x000fe20008000f00 */
[----:B------:R-:W-:Y:S01]  /*0280*/  IMAD.U32 R31, RZ, RZ, UR14 ;  /* 0x0000000eff1f7e24 */ /* 0x000fe2000f8e00ff */
[----:B------:R-:W-:Y:S02]  /*0290*/  MOV R30, UR5 ;  /* 0x00000005001e7c02 */ /* 0x000fe40008000f00 */
[----:B------:R-:W-:Y:S02]  /*02a0*/  MOV R28, 0x2c0 ;  /* 0x000002c0001c7802 */ /* 0x000fe40000000f00 */
[----:B------:R-:W-:Y:S05]  /*02b0*/  CALL.REL.NOINC `($__internal_21_$__cuda_sm20_div_s64) ;  /* 0x00000060002c7944 */ /* 0x000fea0003c00000 */
[----:B------:R-:W-:-:S07]  /*02c0*/  MOV R15, R27 ;  /* 0x0000001b000f7202 */ /* 0x000fce0000000f00 */
.L_x_5888:
        /* <DEDUP_REMOVED lines=30> */
.L_x_5890:
[----:B------:R-:W-:Y:S01]  /*04b0*/  IMAD.MOV.U32 R40, RZ, RZ, R14 ;  /* 0x000000ffff287224 */ /* 0x000fe200078e000e */
[----:B------:R-:W-:Y:S02]  /*04c0*/  MOV R31, R15 ;  /* 0x0000000f001f7202 */ /* 0x000fe40000000f00 */
[----:B------:R-:W-:Y:S02]  /*04d0*/  MOV R28, 0x4f0 ;  /* 0x000004f0001c7802 */ /* 0x000fe40000000f00 */
[----:B------:R-:W-:Y:S05]  /*04e0*/  CALL.REL.NOINC `($__internal_21_$__cuda_sm20_div_s64) ;  /* 0x0000005c00a07944 */ /* 0x000fea0003c00000 */
[----:B------:R-:W-:Y:S02]  /*04f0*/  MOV R2, R14 ;  /* 0x0000000e00027202 */ /* 0x000fe40000000f00 */
[----:B------:R-:W-:Y:S02]  /*0500*/  MOV R3, R27 ;  /* 0x0000001b00037202 */ /* 0x000fe40000000f00 */
.L_x_5891:
[----:B------:R-:W-:Y:S05]  /*0510*/  BSYNC.RECONVERGENT B0 ;  /* 0x0000000000007941 */ /* 0x000fea0003800200 */
.L_x_5889:
        /* <DEDUP_REMOVED lines=57> */
.L_x_5893:
[----:B------:R-:W-:Y:S01]  /*08b0*/  IMAD.MOV.U32 R40, RZ, RZ, R32 ;  /* 0x000000ffff287224 */ /* 0x000fe200078e0020 */
[----:B------:R-:W-:Y:S01]  /*08c0*/  MOV R32, R25 ;  /* 0x0000001900207202 */ /* 0x000fe20000000f00 */
[----:B------:R-:W-:Y:S01]  /*08d0*/  IMAD.MOV.U32 R31, RZ, RZ, R30 ;  /* 0x000000ffff1f7224 */ /* 0x000fe200078e001e */
[----:B------:R-:W-:Y:S02]  /*08e0*/  MOV R30, R17 ;  /* 0x00000011001e7202 */ /* 0x000fe40000000f00 */
[----:B------:R-:W-:Y:S02]  /*08f0*/  MOV R28, 0x910 ;  /* 0x00000910001c7802 */ /* 0x000fe40000000f00 */
[----:B------:R-:W-:Y:S05]  /*0900*/  CALL.REL.NOINC `($__internal_21_$__cuda_sm20_div_s64) ;  /* 0x0000005800987944 */ /* 0x000fea0003c00000 */
[----:B------:R-:W-:Y:S02]  /*0910*/  MOV R15, R27 ;  /* 0x0000001b000f7202 */ /* 0x000fe40000000f00 */
.L_x_5894:
[----:B------:R-:W-:Y:S05]  /*0920*/  BSYNC.RECONVERGENT B0 ;  /* 0x0000000000007941 */ /* 0x000fea0003800200 */
.L_x_5892:
        /* <DEDUP_REMOVED lines=125> */
.L_x_5896:
[----:B------:R-:W-:Y:S01]  /*1100*/  IMAD.MOV.U32 R40, RZ, RZ, R14 ;  /* 0x000000ffff287224 */ /* 0x000fe200078e000e */
[----:B------:R-:W-:Y:S01]  /*1110*/  MOV R32, R24 ;  /* 0x0000001800207202 */ /* 0x000fe20000000f00 */
[----:B------:R-:W-:Y:S01]  /*1120*/  IMAD.MOV.U32 R31, RZ, RZ, R15 ;  /* 0x000000ffff1f7224 */ /* 0x000fe200078e000f */
[----:B------:R-:W-:Y:S02]  /*1130*/  MOV R30, R18 ;  /* 0x00000012001e7202 */ /* 0x000fe40000000f00 */
[----:B------:R-:W-:Y:S02]  /*1140*/  MOV R28, 0x1160 ;  /* 0x00001160001c7802 */ /* 0x000fe40000000f00 */
[----:B------:R-:W-:Y:S05]  /*1150*/  CALL.REL.NOINC `($__internal_21_$__cuda_sm20_div_s64) ;  /* 0x0000005000847944 */ /* 0x000fea0003c00000 */
[----:B------:R-:W-:Y:S02]  /*1160*/  MOV R44, R14 ;  /* 0x0000000e002c7202 */ /* 0x000fe40000000f00 */
[----:B------:R-:W-:Y:S02]  /*1170*/  MOV R45, R27 ;  /* 0x0000001b002d7202 */ /* 0x000fe40000000f00 */
.L_x_5897:
[----:B------:R-:W-:Y:S05]  /*1180*/  BSYNC.RECONVERGENT B0 ;  /* 0x0000000000007941 */ /* 0x000fea0003800200 */
.L_x_5895:
        /* <DEDUP_REMOVED lines=57> */
.L_x_5899:
[----:B------:R-:W-:Y:S01]  /*1520*/  IMAD.MOV.U32 R40, RZ, RZ, R2 ;  /* 0x000000ffff287224 */ /* 0x000fe200078e0002 */
[----:B------:R-:W-:Y:S01]  /*1530*/  MOV R31, R3 ;  /* 0x00000003001f7202 */ /* 0x000fe20000000f00 */
[----:B------:R-:W-:Y:S01]  /*1540*/  IMAD.MOV.U32 R32, RZ, RZ, R23 ;  /* 0x000000ffff207224 */ /* 0x000fe200078e0017 */
[----:B------:R-:W-:Y:S02]  /*1550*/  MOV R28, 0x1570 ;  /* 0x00001570001c7802 */ /* 0x000fe40000000f00 */
[----:B------:R-:W-:Y:S05]  /*1560*/  CALL.REL.NOINC `($__internal_21_$__cuda_sm20_div_s64) ;  /* 0x0000004c00807944 */ /* 0x000fea0003c00000 */
[----:B------:R-:W-:Y:S02]  /*1570*/  MOV R26, R14 ;  /* 0x0000000e001a7202 */ /* 0x000fe40000000f00 */
.L_x_5900:
[----:B------:R-:W-:Y:S05]  /*1580*/  BSYNC.RECONVERGENT B0 ;  /* 0x0000000000007941 */ /* 0x000fea0003800200 */
.L_x_5898:
        /* <DEDUP_REMOVED lines=483> */
.L_x_5904:
[----:B------:R-:W0:Y:S01]  /*33c0*/  S2R R27, SR_CTAID.X ;  /* 0x00000000001b7919 */ /* 0x000e220000002500 */
[----:B------:R-:W-:Y:S01]  /*33d0*/  MOV R31, RZ ;  /* 0x000000ff001f7202 */ /* 0x000fe20000000f00 */
[----:B------:R-:W-:Y:S01]  /*33e0*/  IMAD.MOV.U32 R32, RZ, RZ, R42 ;  /* 0x000000ffff207224 */ /* 0x000fe200078e002a */
[----:B------:R-:W-:Y:S01]  /*33f0*/  MOV R28, 0x3420 ;  /* 0x00003420001c7802 */ /* 0x000fe20000000f00 */
[----:B0-----:R-:W-:Y:S02]  /*3400*/  IMAD R40, R27, 0x10, R12 ;  /* 0x000000101b287824 */ /* 0x001fe400078e020c */
[----:B------:R-:W-:Y:S05]  /*3410*/  CALL.REL.NOINC `($__internal_21_$__cuda_sm20_div_s64) ;  /* 0x0000002c00d47944 */ /* 0x000fea0003c00000 */
[----:B------:R-:W-:Y:S02]  /*3420*/  IADD3 R31, PT, PT, -R14, RZ, RZ ;  /* 0x000000ff0e1f7210 */ /* 0x000fe40007ffe1ff */
[----:B------:R-:W-:-:S03]  /*3430*/  MOV R43, R27 ;  /* 0x0000001b002b7202 */ /* 0x000fc60000000f00 */
[----:B------:R-:W-:Y:S01]  /*3440*/  IMAD R40, R42, R31, R40 ;  /* 0x0000001f2a287224 */ /* 0x000fe200078e0228 */
[----:B------:R-:W-:-:S07]  /*3450*/  MOV R42, R14 ;  /* 0x0000000e002a7202 */ /* 0x000fce0000000f00 */
.L_x_5905:
        /* <DEDUP_REMOVED lines=60> */
.L_x_5907:
[----:B------:R-:W-:Y:S01]  /*3820*/  IMAD.MOV.U32 R40, RZ, RZ, R42 ;  /* 0x000000ffff287224 */ /* 0x000fe200078e002a */
[----:B------:R-:W-:Y:S01]  /*3830*/  MOV R31, R43 ;  /* 0x0000002b001f7202 */ /* 0x000fe20000000f00 */
[----:B------:R-:W-:Y:S01]  /*3840*/  IMAD.MOV.U32 R32, RZ, RZ, R46 ;  /* 0x000000ffff207224 */ /* 0x000fe200078e002e */
[----:B------:R-:W-:Y:S02]  /*3850*/  MOV R28, 0x3870 ;  /* 0x00003870001c7802 */ /* 0x000fe40000000f00 */
[----:B------:R-:W-:Y:S05]  /*3860*/  CALL.REL.NOINC `($__internal_21_$__cuda_sm20_div_s64) ;  /* 0x0000002800c07944 */ /* 0x000fea0003c00000 */
[----:B------:R-:W-:-:S05]  /*3870*/  IADD3 R27, PT, PT, -R14, RZ, RZ ;  /* 0x000000ff0e1b7210 */ /* 0x000fca0007ffe1ff */
[----:B------:R-:W-:Y:S02]  /*3880*/  IMAD R42, R27, R46, R42 ;  /* 0x0000002e1b2a7224 */ /* 0x000fe400078e022a */
.L_x_5908:
[----:B------:R-:W-:Y:S05]  /*3890*/  BSYNC.RECONVERGENT B0 ;  /* 0x0000000000007941 */ /* 0x000fea0003800200 */
.L_x_5906:
        /* <DEDUP_REMOVED lines=162> */
.L_x_5903:
[----:B------:R-:W0:Y:S01]  /*42c0*/  LDC.64 R20, c[0x0][0x420] ;  /* 0x00010800ff147b82 */ /* 0x000e220000000a00 */
[----:B------:R-:W-:-:S05]  /*42d0*/  IADD3 R14, PT, PT, R12, UR19, RZ ;  /* 0x000000130c0e7c10 */ /* 0x000fca000fffe0ff */
[----:B0-----:R-:W-:-:S05]  /*42e0*/  IMAD.WIDE.U32 R20, R14, 0x4, R20 ;  /* 0x000000040e147825 */ /* 0x001fca00078e0014 */
[----:B------:R1:W-:Y:S02]  /*42f0*/  STG.E desc[UR10][R20.64], R0 ;  /* 0x0000000014007986 */ /* 0x0003e4000c10190a */
.L_x_5902:
[----:B------:R-:W-:Y:S05]  /*4300*/  BSYNC.RECONVERGENT B1 ;  /* 0x0000000000017941 */ /* 0x000fea0003800200 */
.L_x_5901:
        /* <DEDUP_REMOVED lines=165> */
.L_x_5913:
        /* <DEDUP_REMOVED lines=135> */
.L_x_5912:
        /* <DEDUP_REMOVED lines=74> */
.L_x_5914:
[----:B------:R-:W-:-:S09]  /*5a70*/  UISETP.NE.OR UP1, UPT, UR7, URZ, UP1 ;  /* 0x000000ff0700728c */ /* 0x000fd20008f25670 */
[----:B------:R-:W-:Y:S05]  /*5a80*/  BRA.U !UP1, `(.L_x_5910) ;  /* 0x0000000109a47547 */ /* 0x000fea000b800000 */
.L_x_5911:
[C---:B------:R-:W-:Y:S02]  /*5a90*/  ISETP.GE.AND P1, PT, R12.reuse, UR8, PT ;  /* 0x000000080c007c0c */ /* 0x040fe4000bf26270 */
[----:B------:R-:W-:-:S13]  /*5aa0*/  ISETP.GE.AND P0, PT, R12, UR8, PT ;  /* 0x000000080c007c0c */ /* 0x000fda000bf06270 */
.L_x_5915:
        /* <DEDUP_REMOVED lines=39> */
.L_x_5910:
[----:B------:R-:W-:-:S09]  /*5d20*/  UISETP.NE.AND UP0, UPT, UR4, URZ, UPT ;  /* 0x000000ff0400728c */ /* 0x000fd2000bf05270 */
[----:B------:R-:W-:Y:S05]  /*5d30*/  BRA.U !UP0, `(.L_x_5909) ;  /* 0x0000000108487547 */ /* 0x000fea000b800000 */
[----:B------:R-:W-:Y:S01]  /*5d40*/  IMAD R15, R15, 0x44, R17 ;  /* 0x000000440f0f7824 */ /* 0x000fe200078e0211 */
[----:B------:R-:W-:Y:S01]  /*5d50*/  ISETP.GE.AND P0, PT, R12, UR8, PT ;  /* 0x000000080c007c0c */ /* 0x000fe2000bf06270 */
[----:B------:R-:W-:-:S03]  /*5d60*/  UIADD3 UR4, UPT, UPT, -UR4, URZ, URZ ;  /* 0x000000ff04047290 */ /* 0x000fc6000fffe1ff */
[----:B------:R-:W-:Y:S01]  /*5d70*/  IADD3 R6, PT, PT, R14, R15, RZ ;  /* 0x0000000f0e067210 */ /* 0x000fe20007ffe0ff */
[----:B------:R-:W-:-:S08]  /*5d80*/  IMAD.WIDE R14, R13, 0x4, RZ ;  /* 0x000000040d0e7825 */ /* 0x000fd000078e02ff */
.L_x_5916:
        /* <DEDUP_REMOVED lines=13> */
.L_x_5909:
        /* <DEDUP_REMOVED lines=81> */
        .weak           $__internal_21_$__cuda_sm20_div_s64
        .type           $__internal_21_$__cuda_sm20_div_s64,@function
        .size           $__internal_21_$__cuda_sm20_div_s64,(.L_x_10281 - $__internal_21_$__cuda_sm20_div_s64)
$__internal_21_$__cuda_sm20_div_s64:
        /* <DEDUP_REMOVED lines=83> */
[----:B------:R-:W-:Y:S06]  /*68a0*/  RET.REL.NODEC R38 `(_ZN5flash32flash_fwd_splitkv_combine_kernelI23Flash_fwd_kernel_traitsILi32ELi64ELi128ELi4ELb0ELb0EN7cutlass6half_tE19Flash_kernel_traitsILi32ELi64ELi128ELi4ES3_EELi16ELi7ELb1EEEvNS_16Flash_fwd_paramsE) ;  /* 0xffffff9426d47950 */ /* 0x000fec0003c3ffff */
.L_x_5917:
        /* <DEDUP_REMOVED lines=13> */
.L_x_10281:


//--------------------- .text._ZN5flash32flash_fwd_splitkv_combine_kernelI23Flash_fwd_kernel_traitsILi32ELi64ELi128ELi4ELb0ELb0EN7cutlass6half_tE19Flash_kernel_traitsILi32ELi64ELi128ELi4ES3_EELi16ELi6ELb1EEEvNS_16Flash_fwd_paramsE --------------------------
	.section	.text._ZN5flash32flash_fwd_splitkv_combine_kernelI23Flash_fwd_kernel_traitsILi32ELi64ELi128ELi4ELb0ELb0EN7cutlass6half_tE19Flash_kernel_traitsILi32ELi64ELi128ELi4ES3_EELi16ELi6ELb1EEEvNS_16Flash_fwd_paramsE,"ax",@progbits
	.align	128
        .global         _ZN5flash32flash_fwd_splitkv_combine_kernelI23Flash_fwd_kernel_traitsILi32ELi64ELi128ELi4ELb0ELb0EN7cutlass6half_tE19Flash_kernel_traitsILi32ELi64ELi128ELi4ES3_EELi16ELi6ELb1EEEvNS_16Flash_fwd_paramsE
        .type           _ZN5flash32flash_fwd_splitkv_combine_kernelI23Flash_fwd_kernel_traitsILi32ELi64ELi128ELi4ELb0ELb0EN7cutlass6half_tE19Flash_kernel_traitsILi32ELi64ELi128ELi4ES3_EELi16ELi6ELb1EEEvNS_16Flash_fwd_paramsE,@function
        .size           _ZN5flash32flash_fwd_splitkv_combine_kernelI23Flash_fwd_kernel_traitsILi32ELi64ELi128ELi4ELb0ELb0EN7cutlass6half_tE19Flash_kernel_traitsILi32ELi64ELi128ELi4ES3_EELi16ELi6ELb1EEEvNS_16Flash_fwd_paramsE,(.L_x_10282 - _ZN5flash32flash_fwd_splitkv_combine_kernelI23Flash_fwd_kernel_traitsILi32ELi64ELi128ELi4ELb0ELb0EN7cutlass6half_tE19Flash_kernel_traitsILi32ELi64ELi128ELi4ES3_EELi16ELi6ELb1EEEvNS_16Flash_fwd_paramsE)
        .other          _ZN5flash32flash_fwd_splitkv_combine_kernelI23Flash_fwd_kernel_traitsILi32ELi64ELi128ELi4ELb0ELb0EN7cutlass6half_tE19Flash_kernel_traitsILi32ELi64ELi128ELi4ES3_EELi16ELi6ELb1EEEvNS_16Flash_fwd_paramsE,@"STO_CUDA_ENTRY STV_DEFAULT"
_ZN5flash32flash_fwd_splitkv_combine_kernelI23Flash_fwd_kernel_traitsILi32ELi64ELi128ELi4ELb0ELb0EN7cutlass6half_tE19Flash_kernel_traitsILi32ELi64ELi128ELi4ES3_EELi16ELi6ELb1EEEvNS_16Flash_fwd_paramsE:
.text._ZN5flash32flash_fwd_splitkv_combine_kernelI23Flash_fwd_kernel_traitsILi32ELi64ELi128ELi4ELb0ELb0EN7cutlass6half_tE19Flash_kernel_traitsILi32ELi64ELi128ELi4ES3_EELi16ELi6ELb1EEEvNS_16Flash_fwd_paramsE:
        /* <DEDUP_REMOVED lines=38> */
.L_x_5918:
[----:B------:R-:W-:Y:S01]  /*0260*/  IMAD.U32 R16, RZ, RZ, UR21 ;  /* 0x00000015ff107e24 */ /* 0x000fe2000f8e00ff */
[----:B------:R-:W-:Y:S01]  /*0270*/  MOV R20, UR19 ;  /* 0x0000001300147c02 */ /* 0x000fe20008000f00 */
[----:B------:R-:W-:Y:S01]  /*0280*/  IMAD.U32 R21, RZ, RZ, UR15 ;  /* 0x0000000fff157e24 */ /* 0x000fe2000f8e00ff */
[----:B------:R-:W-:Y:S02]  /*0290*/  MOV R19, UR14 ;  /* 0x0000000e00137c02 */ /* 0x000fe40008000f00 */
[----:B------:R-:W-:Y:S02]  /*02a0*/  MOV R18, 0x2c0 ;  /* 0x000002c000127802 */ /* 0x000fe40000000f00 */
[----:B------:R-:W-:Y:S05]  /*02b0*/  CALL.REL.NOINC `($__internal_22_$__cuda_sm20_div_s64) ;  /* 0x0000005000e87944 */ /* 0x000fea0003c00000 */
[----:B------:R-:W-:-:S07]  /*02c0*/  MOV R11, R13 ;  /* 0x0000000d000b7202 */ /* 0x000fce0000000f00 */
.L_x_5919:
        /* <DEDUP_REMOVED lines=30> */
.L_x_5921:
[----:B------:R-:W-:Y:S01]  /*04b0*/  IMAD.MOV.U32 R16, RZ, RZ, R10 ;  /* 0x000000ffff107224 */ /* 0x000fe200078e000a */
[----:B------:R-:W-:Y:S02]  /*04c0*/  MOV R21, R11 ;  /* 0x0000000b00157202 */ /* 0x000fe40000000f00 */
[----:B------:R-:W-:Y:S02]  /*04d0*/  MOV R18, 0x4f0 ;  /* 0x000004f000127802 */ /* 0x000fe40000000f00 */
[----:B------:R-:W-:Y:S05]  /*04e0*/  CALL.REL.NOINC `($__internal_22_$__cuda_sm20_div_s64) ;  /* 0x00000050005c7944 */ /* 0x000fea0003c00000 */
[----:B------:R-:W-:Y:S02]  /*04f0*/  MOV R4, R10 ;  /* 0x0000000a00047202 */ /* 0x000fe40000000f00 */
[----:B------:R-:W-:Y:S02]  /*0500*/  MOV R5, R13 ;  /* 0x0000000d00057202 */ /* 0x000fe40000000f00 */
.L_x_5922:
[----:B------:R-:W-:Y:S05]  /*0510*/  BSYNC.RECONVERGENT B0 ;  /* 0x0000000000007941 */ /* 0x000fea0003800200 */
.L_x_5920:
        /* <DEDUP_REMOVED lines=57> */
.L_x_5924:
[----:B------:R-:W-:Y:S01]  /*08b0*/  IMAD.MOV.U32 R16, RZ, RZ, R20 ;  /* 0x000000ffff107224 */ /* 0x000fe200078e0014 */
[----:B------:R-:W-:Y:S01]  /*08c0*/  MOV R20, R11 ;  /* 0x0000000b00147202 */ /* 0x000fe20000000f00 */
[----:B------:R-:W-:Y:S01]  /*08d0*/  IMAD.MOV.U32 R21, RZ, RZ, R19 ;  /* 0x000000ffff157224 */ /* 0x000fe200078e0013 */
[----:B------:R-:W-:Y:S02]  /*08e0*/  MOV R19, R37 ;  /* 0x0000002500137202 */ /* 0x000fe40000000f00 */
[----:B------:R-:W-:Y:S02]  /*08f0*/  MOV R18, 0x910 ;  /* 0x0000091000127802 */ /* 0x000fe40000000f00 */
[----:B------:R-:W-:Y:S05]  /*0900*/  CALL.REL.NOINC `($__internal_22_$__cuda_sm20_div_s64) ;  /* 0x0000004c00547944 */ /* 0x000fea0003c00000 */
[----:B------:R-:W-:Y:S02]  /*0910*/  MOV R12, R10 ;  /* 0x0000000a000c7202 */ /* 0x000fe40000000f00 */
.L_x_5925:
[----:B------:R-:W-:Y:S05]  /*0920*/  BSYNC.RECONVERGENT B0 ;  /* 0x0000000000007941 */ /* 0x000fea0003800200 */
.L_x_5923:
        /* <DEDUP_REMOVED lines=124> */
.L_x_5927:
[----:B------:R-:W-:Y:S01]  /*10f0*/  IMAD.MOV.U32 R16, RZ, RZ, R12 ;  /* 0x000000ffff107224 */ /* 0x000fe200078e000c */
[----:B------:R-:W-:Y:S01]  /*1100*/  MOV R20, R8 ;  /* 0x0000000800147202 */ /* 0x000fe20000000f00 */
[----:B------:R-:W-:Y:S01]  /*1110*/  IMAD.MOV.U32 R21, RZ, RZ, R13 ;  /* 0x000000ffff157224 */ /* 0x000fe200078e000d */
[----:B------:R-:W-:Y:S02]  /*1120*/  MOV R19, R0 ;  /* 0x0000000000137202 */ /* 0x000fe40000000f00 */
[----:B------:R-:W-:Y:S02]  /*1130*/  MOV R18, 0x1150 ;  /* 0x0000115000127802 */ /* 0x000fe40000000f00 */
[----:B------:R-:W-:Y:S05]  /*1140*/  CALL.REL.NOINC `($__internal_22_$__cuda_sm20_div_s64) ;  /* 0x0000004400447944 */ /* 0x000fea0003c00000 */
[----:B------:R-:W-:Y:S02]  /*1150*/  MOV R42, R10 ;  /* 0x0000000a002a7202 */ /* 0x000fe40000000f00 */
[----:B------:R-:W-:Y:S02]  /*1160*/  MOV R43, R13 ;  /* 0x0000000d002b7202 */ /* 0x000fe40000000f00 */
.L_x_5928:
[----:B------:R-:W-:Y:S05]  /*1170*/  BSYNC.RECONVERGENT B0 ;  /* 0x0000000000007941 */ /* 0x000fea0003800200 */
.L_x_5926:
        /* <DEDUP_REMOVED lines=57> */
.L_x_5930:
[----:B------:R-:W-:Y:S01]  /*1510*/  IMAD.MOV.U32 R16, RZ, RZ, R4 ;  /* 0x000000ffff107224 */ /* 0x000fe200078e0004 */
[----:B------:R-:W-:Y:S01]  /*1520*/  MOV R21, R5 ;  /* 0x0000000500157202 */ /* 0x000fe20000000f00 */
[----:B------:R-:W-:Y:S01]  /*1530*/  IMAD.MOV.U32 R20, RZ, RZ, R7 ;  /* 0x000000ffff147224 */ /* 0x000fe200078e0007 */
[----:B------:R-:W-:Y:S02]  /*1540*/  MOV R18, 0x1560 ;  /* 0x0000156000127802 */ /* 0x000fe40000000f00 */
[----:B------:R-:W-:Y:S05]  /*1550*/  CALL.REL.NOINC `($__internal_22_$__cuda_sm20_div_s64) ;  /* 0x0000004000407944 */ /* 0x000fea0003c00000 */
[----:B------:R-:W-:Y:S02]  /*1560*/  MOV R20, R10 ;  /* 0x0000000a00147202 */ /* 0x000fe40000000f00 */
[----:B------:R-:W-:Y:S02]  /*1570*/  MOV R21, R13 ;  /* 0x0000000d00157202 */ /* 0x000fe40000000f00 */
.L_x_5931:
[----:B------:R-:W-:Y:S05]  /*1580*/  BSYNC.RECONVERGENT B0 ;  /* 0x0000000000007941 */ /* 0x000fea0003800200 */
.L_x_5929:
        /* <DEDUP_REMOVED lines=330> */
.L_x_5935:
[----:B------:R-:W-:Y:S01]  /*2a30*/  IMAD.MOV.U32 R16, RZ, RZ, R2 ;  /* 0x000000ffff107224 */ /* 0x000fe200078e0002 */
[----:B------:R-:W-:Y:S01]  /*2a40*/  MOV R21, RZ ;  /* 0x000000ff00157202 */ /* 0x000fe20000000f00 */
[----:B------:R-:W-:Y:S01]  /*2a50*/  IMAD.MOV.U32 R20, RZ, RZ, R40 ;  /* 0x000000ffff147224 */ /* 0x000fe200078e0028 */
[----:B------:R-:W-:Y:S02]  /*2a60*/  MOV R18, 0x2a80 ;  /* 0x00002a8000127802 */ /* 0x000fe40000000f00 */
[----:B------:R-:W-:Y:S05]  /*2a70*/  CALL.REL.NOINC `($__internal_22_$__cuda_sm20_div_s64) ;  /* 0x0000002800f87944 */ /* 0x000fea0003c00000 */
[----:B------:R-:W-:Y:S02]  /*2a80*/  IADD3 R15, PT, PT, -R10, RZ, RZ ;  /* 0x000000ff0a0f7210 */ /* 0x000fe40007ffe1ff */
[----:B------:R-:W-:-:S03]  /*2a90*/  MOV R41, R13 ;  /* 0x0000000d00297202 */ /* 0x000fc60000000f00 */
[----:B------:R-:W-:Y:S01]  /*2aa0*/  IMAD R14, R40, R15, R2 ;  /* 0x0000000f280e7224 */ /* 0x000fe200078e0202 */
[----:B------:R-:W-:-:S07]  /*2ab0*/  MOV R40, R10 ;  /* 0x0000000a00287202 */ /* 0x000fce0000000f00 */
.L_x_5936:
        /* <DEDUP_REMOVED lines=59> */
.L_x_5938:
[----:B------:R-:W-:Y:S01]  /*2e70*/  IMAD.MOV.U32 R16, RZ, RZ, R40 ;  /* 0x000000ffff107224 */ /* 0x000fe200078e0028 */
[----:B------:R-:W-:Y:S01]  /*2e80*/  MOV R21, R41 ;  /* 0x0000002900157202 */ /* 0x000fe20000000f00 */
[----:B------:R-:W-:Y:S01]  /*2e90*/  IMAD.MOV.U32 R20, RZ, RZ, R36 ;  /* 0x000000ffff147224 */ /* 0x000fe200078e0024 */
[----:B------:R-:W-:Y:S02]  /*2ea0*/  MOV R18, 0x2ec0 ;  /* 0x00002ec000127802 */ /* 0x000fe40000000f00 */
[----:B------:R-:W-:Y:S05]  /*2eb0*/  CALL.REL.NOINC `($__internal_22_$__cuda_sm20_div_s64) ;  /* 0x0000002400e87944 */ /* 0x000fea0003c00000 */
[----:B------:R-:W-:-:S05]  /*2ec0*/  IADD3 R13, PT, PT, -R10, RZ, RZ ;  /* 0x000000ff0a0d7210 */ /* 0x000fca0007ffe1ff */
[----:B------:R-:W-:Y:S02]  /*2ed0*/  IMAD R36, R13, R36, R40 ;  /* 0x000000240d247224 */ /* 0x000fe400078e0228 */
.L_x_5939:
[----:B------:R-:W-:Y:S05]  /*2ee0*/  BSYNC.RECONVERGENT B0 ;  /* 0x0000000000007941 */ /* 0x000fea0003800200 */
.L_x_5937:
        /* <DEDUP_REMOVED lines=160> */
.L_x_5934:
[----:B------:R-:W0:Y:S01]  /*38f0*/  LDC.64 R2, c[0x0][0x420] ;  /* 0x00010800ff027b82 */ /* 0x000e220000000a00 */
[----:B------:R-:W-:-:S05]  /*3900*/  IADD3 R0, PT, PT, R12, UR20, RZ ;  /* 0x000000140c007c10 */ /* 0x000fca000fffe0ff */
[----:B0-----:R-:W-:-:S05]  /*3910*/  IMAD.WIDE.U32 R2, R0, 0x4, R2 ;  /* 0x0000000400027825 */ /* 0x001fca00078e0002 */
[----:B------:R1:W-:Y:S02]  /*3920*/  STG.E desc[UR10][R2.64], R24 ;  /* 0x0000001802007986 */ /* 0x0003e4000c10190a */
.L_x_5933:
[----:B------:R-:W-:Y:S05]  /*3930*/  BSYNC.RECONVERGENT B1 ;  /* 0x0000000000017941 */ /* 0x000fea0003800200 */
.L_x_5932:
        /* <DEDUP_REMOVED lines=104> */
.L_x_5944:
        /* <DEDUP_REMOVED lines=144> */
.L_x_5943:
        /* <DEDUP_REMOVED lines=74> */
.L_x_5945:
[----:B------:R-:W-:-:S09]  /*4d60*/  UISETP.NE.OR UP1, UPT, UR6, URZ, UP1 ;  /* 0x000000ff0600728c */ /* 0x000fd20008f25670 */
[----:B------:R-:W-:Y:S05]  /*4d70*/  BRA.U !UP1, `(.L_x_5941) ;  /* 0x0000000109987547 */ /* 0x000fea000b800000 */
.L_x_5942:
[----:B------:R-:W-:-:S13]  /*4d80*/  ISETP.GE.AND P0, PT, R12, UR7, PT ;  /* 0x000000070c007c0c */ /* 0x000fda000bf06270 */
.L_x_5946:
        /* <DEDUP_REMOVED lines=37> */
.L_x_5941:
        /* <DEDUP_REMOVED lines=10> */
.L_x_5947:
        /* <DEDUP_REMOVED lines=13> */
.L_x_5940:
        /* <DEDUP_REMOVED lines=81> */
        .weak           $__internal_22_$__cuda_sm20_div_s64
        .type           $__internal_22_$__cuda_sm20_div_s64,@function
        .size           $__internal_22_$__cuda_sm20_div_s64,(.L_x_10282 - $__internal_22_$__cuda_sm20_div_s64)
$__internal_22_$__cuda_sm20_div_s64:
        /* <DEDUP_REMOVED lines=83> */
[----:B------:R-:W-:Y:S05]  /*5b90*/  RET.REL.NODEC R14 `(_ZN5flash32flash_fwd_splitkv_combine_kernelI23Flash_fwd_kernel_traitsILi32ELi64ELi128ELi4ELb0ELb0EN7cutlass6half_tE19Flash_kernel_traitsILi32ELi64ELi128ELi4ES3_EELi16ELi6ELb1EEEvNS_16Flash_fwd_paramsE) ;  /* 0xffffffa40e187950 */ /* 0x000fea0003c3ffff */
.L_x_5948:
        /* <DEDUP_REMOVED lines=14> */
.L_x_10282:


//--------------------- .text._ZN5flash32flash_fwd_splitkv_combine_kernelI23Flash_fwd_kernel_traitsILi32ELi64ELi128ELi4ELb0ELb0EN7cutlass6half_tE19Flash_kernel_traitsILi32ELi64ELi128ELi4ES3_EELi16ELi5ELb1EEEvNS_16Flash_fwd_paramsE --------------------------
	.section	.text._ZN5flash32flash_fwd_splitkv_combine_kernelI23Flash_fwd_kernel_traitsILi32ELi64ELi128ELi4ELb0ELb0EN7cutlass6half_tE19Flash_kernel_traitsILi32ELi64ELi128ELi4ES3_EELi16ELi5ELb1EEEvNS_16Flash_fwd_paramsE,"ax",@progbits
	.align	128
        .global         _ZN5flash32flash_fwd_splitkv_combine_kernelI23Flash_fwd_kernel_traitsILi32ELi64ELi128ELi4ELb0ELb0EN7cutlass6half_tE19Flash_kernel_traitsILi32ELi64ELi128ELi4ES3_EELi16ELi5ELb1EEEvNS_16Flash_fwd_paramsE
        .type           _ZN5flash32flash_fwd_splitkv_combine_kernelI23Flash_fwd_kernel_traitsILi32ELi64ELi128ELi4ELb0ELb0EN7cutlass6half_tE19Flash_kernel_traitsILi32ELi64ELi128ELi4ES3_EELi16ELi5ELb1EEEvNS_16Flash_fwd_paramsE,@function
        .size           _ZN5flash32flash_fwd_splitkv_combine_kernelI23Flash_fwd_kernel_traitsILi32ELi64ELi128ELi4ELb0ELb0EN7cutlass6half_tE19Flash_kernel_traitsILi32ELi64ELi128ELi4ES3_EELi16ELi5ELb1EEEvNS_16Flash_fwd_paramsE,(.L_x_10283 - _ZN5flash32flash_fwd_splitkv_combine_kernelI23Flash_fwd_kernel_traitsILi32ELi64ELi128ELi4ELb0ELb0EN7cutlass6half_tE19Flash_kernel_traitsILi32ELi64ELi128ELi4ES3_EELi16ELi5ELb1EEEvNS_16Flash_fwd_paramsE)
        .other          _ZN5flash32flash_fwd_splitkv_combine_kernelI23Flash_fwd_kernel_traitsILi32ELi64ELi128ELi4ELb0ELb0EN7cutlass6half_tE19Flash_kernel_traitsILi32ELi64ELi128ELi4ES3_EELi16ELi5ELb1EEEvNS_16Flash_fwd_paramsE,@"STO_CUDA_ENTRY STV_DEFAULT"
_ZN5flash32flash_fwd_splitkv_combine_kernelI23Flash_fwd_kernel_traitsILi32ELi64ELi128ELi4ELb0ELb0EN7cutlass6half_tE19Flash_kernel_traitsILi32ELi64ELi128ELi4ES3_EELi16ELi5ELb1EEEvNS_16Flash_fwd_paramsE:
.text._ZN5flash32flash_fwd_splitkv_combine_kernelI23Flash_fwd_kernel_traitsILi32ELi64ELi128ELi4ELb0ELb0EN7cutlass6half_tE19Flash_kernel_traitsILi32ELi64ELi128ELi4ES3_EELi16ELi5ELb1EEEvNS_16Flash_fwd_paramsE:
        /* <DEDUP_REMOVED lines=38> */
.L_x_5949:
[----:B------:R-:W-:Y:S01]  /*0260*/  IMAD.U32 R20, RZ, RZ, UR21 ;  /* 0x00000015ff147e24 */ /* 0x000fe2000f8e00ff */
[----:B------:R-:W-:Y:S01]  /*0270*/  MOV R18, UR19 ;  /* 0x0000001300127c02 */ /* 0x000fe20008000f00 */
[----:B------:R-:W-:Y:S01]  /*0280*/  IMAD.U32 R19, RZ, RZ, UR15 ;  /* 0x0000000fff137e24 */ /* 0x000fe2000f8e00ff */
[----:B------:R-:W-:Y:S02]  /*0290*/  MOV R17, UR14 ;  /* 0x0000000e00117c02 */ /* 0x000fe40008000f00 */
[----:B------:R-:W-:Y:S02]  /*02a0*/  MOV R16, 0x2c0 ;  /* 0x000002c000107802 */ /* 0x000fe40000000f00 */
[----:B------:R-:W-:Y:S05]  /*02b0*/  CALL.REL.NOINC `($__internal_23_$__cuda_sm20_div_s64) ;  /* 0x0000004c005c7944 */ /* 0x000fea0003c00000 */
[----:B------:R-:W-:-:S07]  /*02c0*/  MOV R11, R13 ;  /* 0x0000000d000b7202 */ /* 0x000fce0000000f00 */
.L_x_5950:
        /* <DEDUP_REMOVED lines=30> */
.L_x_5952:
[----:B------:R-:W-:Y:S01]  /*04b0*/  IMAD.MOV.U32 R20, RZ, RZ, R10 ;  /* 0x000000ffff147224 */ /* 0x000fe200078e000a */
[----:B------:R-:W-:Y:S02]  /*04c0*/  MOV R19, R11 ;  /* 0x0000000b00137202 */ /* 0x000fe40000000f00 */
[----:B------:R-:W-:Y:S02]  /*04d0*/  MOV R16, 0x4f0 ;  /* 0x000004f000107802 */ /* 0x000fe40000000f00 */
[----:B------:R-:W-:Y:S05]  /*04e0*/  CALL.REL.NOINC `($__internal_23_$__cuda_sm20_div_s64) ;  /* 0x0000004800d07944 */ /* 0x000fea0003c00000 */
[----:B------:R-:W-:Y:S02]  /*04f0*/  MOV R4, R10 ;  /* 0x0000000a00047202 */ /* 0x000fe40000000f00 */
[----:B------:R-:W-:Y:S02]  /*0500*/  MOV R5, R13 ;  /* 0x0000000d00057202 */ /* 0x000fe40000000f00 */
.L_x_5953:
[----:B------:R-:W-:Y:S05]  /*0510*/  BSYNC.RECONVERGENT B0 ;  /* 0x0000000000007941 */ /* 0x000fea0003800200 */
.L_x_5951:
        /* <DEDUP_REMOVED lines=57> */
.L_x_5955:
[----:B------:R-:W-:Y:S01]  /*08b0*/  IMAD.MOV.U32 R20, RZ, RZ, R18 ;  /* 0x000000ffff147224 */ /* 0x000fe200078e0012 */
[----:B------:R-:W-:Y:S01]  /*08c0*/  MOV R18, R11 ;  /* 0x0000000b00127202 */ /* 0x000fe20000000f00 */
[----:B------:R-:W-:Y:S01]  /*08d0*/  IMAD.MOV.U32 R19, RZ, RZ, R17 ;  /* 0x000000ffff137224 */ /* 0x000fe200078e0011 */
[----:B------:R-:W-:Y:S02]  /*08e0*/  MOV R17, R31 ;  /* 0x0000001f00117202 */ /* 0x000fe40000000f00 */
[----:B------:R-:W-:Y:S02]  /*08f0*/  MOV R16, 0x910 ;  /* 0x0000091000107802 */ /* 0x000fe40000000f00 */
[----:B------:R-:W-:Y:S05]  /*0900*/  CALL.REL.NOINC `($__internal_23_$__cuda_sm20_div_s64) ;  /* 0x0000004400c87944 */ /* 0x000fea0003c00000 */
[----:B------:R-:W-:Y:S02]  /*0910*/  MOV R12, R10 ;  /* 0x0000000a000c7202 */ /* 0x000fe40000000f00 */
.L_x_5956:
[----:B------:R-:W-:Y:S05]  /*0920*/  BSYNC.RECONVERGENT B0 ;  /* 0x0000000000007941 */ /* 0x000fea0003800200 */
.L_x_5954:
        /* <DEDUP_REMOVED lines=124> */
.L_x_5958:
[----:B------:R-:W-:Y:S01]  /*10f0*/  IMAD.MOV.U32 R20, RZ, RZ, R12 ;  /* 0x000000ffff147224 */ /* 0x000fe200078e000c */
[----:B------:R-:W-:Y:S01]  /*1100*/  MOV R18, R8 ;  /* 0x0000000800127202 */ /* 0x000fe20000000f00 */
[----:B------:R-:W-:Y:S01]  /*1110*/  IMAD.MOV.U32 R19, RZ, RZ, R13 ;  /* 0x000000ffff137224 */ /* 0x000fe200078e000d */
[----:B------:R-:W-:Y:S02]  /*1120*/  MOV R17, R0 ;  /* 0x0000000000117202 */ /* 0x000fe40000000f00 */
[----:B------:R-:W-:Y:S02]  /*1130*/  MOV R16, 0x1150 ;  /* 0x0000115000107802 */ /* 0x000fe40000000f00 */
[----:B------:R-:W-:Y:S05]  /*1140*/  CALL.REL.NOINC `($__internal_23_$__cuda_sm20_div_s64) ;  /* 0x0000003c00b87944 */ /* 0x000fea0003c00000 */
[----:B------:R-:W-:Y:S02]  /*1150*/  MOV R34, R10 ;  /* 0x0000000a00227202 */ /* 0x000fe40000000f00 */
[----:B------:R-:W-:Y:S02]  /*1160*/  MOV R35, R13 ;  /* 0x0000000d00237202 */ /* 0x000fe40000000f00 */
.L_x_5959:
[----:B------:R-:W-:Y:S05]  /*1170*/  BSYNC.RECONVERGENT B0 ;  /* 0x0000000000007941 */ /* 0x000fea0003800200 */
.L_x_5957:
        /* <DEDUP_REMOVED lines=57> */
.L_x_5961:
[----:B------:R-:W-:Y:S01]  /*1510*/  IMAD.MOV.U32 R20, RZ, RZ, R4 ;  /* 0x000000ffff147224 */ /* 0x000fe200078e0004 */
[----:B------:R-:W-:Y:S01]  /*1520*/  MOV R19, R5 ;  /* 0x0000000500137202 */ /* 0x000fe20000000f00 */
[----:B------:R-:W-:Y:S01]  /*1530*/  IMAD.MOV.U32 R18, RZ, RZ, R7 ;  /* 0x000000ffff127224 */ /* 0x000fe200078e0007 */
[----:B------:R-:W-:Y:S02]  /*1540*/  MOV R16, 0x1560 ;  /* 0x0000156000107802 */ /* 0x000fe40000000f00 */
[----:B------:R-:W-:Y:S05]  /*1550*/  CALL.REL.NOINC `($__internal_23_$__cuda_sm20_div_s64) ;  /* 0x0000003800b47944 */ /* 0x000fea0003c00000 */
[----:B------:R-:W-:Y:S02]  /*1560*/  MOV R20, R10 ;  /* 0x0000000a00147202 */ /* 0x000fe40000000f00 */
[----:B------:R-:W-:Y:S02]  /*1570*/  MOV R21, R13 ;  /* 0x0000000d00157202 */ /* 0x000fe40000000f00 */
.L_x_5962:
[----:B------:R-:W-:Y:S05]  /*1580*/  BSYNC.RECONVERGENT B0 ;  /* 0x0000000000007941 */ /* 0x000fea0003800200 */
.L_x_5960:
        /* <DEDUP_REMOVED lines=270> */
.L_x_5966:
[----:B------:R-:W-:Y:S01]  /*2670*/  IMAD.MOV.U32 R20, RZ, RZ, R2 ;  /* 0x000000ffff147224 */ /* 0x000fe200078e0002 */
[----:B------:R-:W-:Y:S01]  /*2680*/  MOV R19, RZ ;  /* 0x000000ff00137202 */ /* 0x000fe20000000f00 */
[----:B------:R-:W-:Y:S01]  /*2690*/  IMAD.MOV.U32 R18, RZ, RZ, R32 ;  /* 0x000000ffff127224 */ /* 0x000fe200078e0020 */
[----:B------:R-:W-:Y:S02]  /*26a0*/  MOV R16, 0x26c0 ;  /* 0x000026c000107802 */ /* 0x000fe40000000f00 */
[----:B------:R-:W-:Y:S05]  /*26b0*/  CALL.REL.NOINC `($__internal_23_$__cuda_sm20_div_s64) ;  /* 0x00000028005c7944 */ /* 0x000fea0003c00000 */
[----:B------:R-:W-:Y:S02]  /*26c0*/  IADD3 R17, PT, PT, -R10, RZ, RZ ;  /* 0x000000ff0a117210 */ /* 0x000fe40007ffe1ff */
[----:B------:R-:W-:-:S03]  /*26d0*/  MOV R33, R13 ;  /* 0x0000000d00217202 */ /* 0x000fc60000000f00 */
[----:B------:R-:W-:Y:S01]  /*26e0*/  IMAD R14, R32, R17, R2 ;  /* 0x00000011200e7224 */ /* 0x000fe200078e0202 */
[----:B------:R-:W-:-:S07]  /*26f0*/  MOV R32, R10 ;  /* 0x0000000a00207202 */ /* 0x000fce0000000f00 */
.L_x_5967:
        /* <DEDUP_REMOVED lines=59> */
.L_x_5969:
[----:B------:R-:W-:Y:S01]  /*2ab0*/  IMAD.MOV.U32 R20, RZ, RZ, R32 ;  /* 0x000000ffff147224 */ /* 0x000fe200078e0020 */
[----:B------:R-:W-:Y:S01]  /*2ac0*/  MOV R19, R33 ;  /* 0x0000002100137202 */ /* 0x000fe20000000f00 */
[----:B------:R-:W-:Y:S01]  /*2ad0*/  IMAD.MOV.U32 R18, RZ, RZ, R30 ;  /* 0x000000ffff127224 */ /* 0x000fe200078e001e */
[----:B------:R-:W-:Y:S02]  /*2ae0*/  MOV R16, 0x2b00 ;  /* 0x00002b0000107802 */ /* 0x000fe40000000f00 */
[----:B------:R-:W-:Y:S05]  /*2af0*/  CALL.REL.NOINC `($__internal_23_$__cuda_sm20_div_s64) ;  /* 0x00000024004c7944 */ /* 0x000fea0003c00000 */
[----:B------:R-:W-:-:S05]  /*2b00*/  IADD3 R13, PT, PT, -R10, RZ, RZ ;  /* 0x000000ff0a0d7210 */ /* 0x000fca0007ffe1ff */
[----:B------:R-:W-:Y:S02]  /*2b10*/  IMAD R30, R13, R30, R32 ;  /* 0x0000001e0d1e7224 */ /* 0x000fe400078e0220 */
.L_x_5970:
[----:B------:R-:W-:Y:S05]  /*2b20*/  BSYNC.RECONVERGENT B0 ;  /* 0x0000000000007941 */ /* 0x000fea0003800200 */
.L_x_5968:
        /* <DEDUP_REMOVED lines=162> */
.L_x_5965:
[----:B------:R-:W0:Y:S01]  /*3550*/  LDC.64 R2, c[0x0][0x420] ;  /* 0x00010800ff027b82 */ /* 0x000e220000000a00 */
[----:B------:R-:W-:-:S05]  /*3560*/  IADD3 R0, PT, PT, R12, UR20, RZ ;  /* 0x000000140c007c10 */ /* 0x000fca000fffe0ff */
[----:B0-----:R-:W-:-:S05]  /*3570*/  IMAD.WIDE.U32 R2, R0, 0x4, R2 ;  /* 0x0000000400027825 */ /* 0x001fca00078e0002 */
[----:B------:R1:W-:Y:S02]  /*3580*/  STG.E desc[UR8][R2.64], R22 ;  /* 0x0000001602007986 */ /* 0x0003e4000c101908 */
.L_x_5964:
[----:B------:R-:W-:Y:S05]  /*3590*/  BSYNC.RECONVERGENT B1 ;  /* 0x0000000000017941 */ /* 0x000fea0003800200 */
.L_x_5963:
        /* <DEDUP_REMOVED lines=80> */
.L_x_5975:
        /* <DEDUP_REMOVED lines=133> */
.L_x_5974:
        /* <DEDUP_REMOVED lines=73> */
.L_x_5976:
[----:B------:R-:W-:-:S09]  /*4780*/  UISETP.NE.OR UP1, UPT, UR10, URZ, UP1 ;  /* 0x000000ff0a00728c */ /* 0x000fd20008f25670 */
[----:B------:R-:W-:Y:S05]  /*4790*/  BRA.U !UP1, `(.L_x_5972) ;  /* 0x0000000109947547 */ /* 0x000fea000b800000 */
.L_x_5973:
[----:B------:R-:W-:-:S13]  /*47a0*/  ISETP.GE.AND P0, PT, R12, UR7, PT ;  /* 0x000000070c007c0c */ /* 0x000fda000bf06270 */
.L_x_5977:
        /* <DEDUP_REMOVED lines=36> */
.L_x_5972:
[----:B------:R-:W-:-:S09]  /*49f0*/  UISETP.NE.AND UP0, UPT, UR4, URZ, UPT ;  /* 0x000000ff0400728c */ /* 0x000fd2000bf05270 */
[----:B------:R-:W-:Y:S05]  /*4a00*/  BRA.U !UP0, `(.L_x_5971) ;  /* 0x0000000108447547 */ /* 0x000fea000b800000 */
[----:B------:R-:W-:Y:S01]  /*4a10*/  IMAD R13, R13, 0x44, R14 ;  /* 0x000000440d0d7824 */ /* 0x000fe200078e020e */
[----:B------:R-:W-:Y:S01]  /*4a20*/  ISETP.GE.AND P0, PT, R12, UR7, PT ;  /* 0x000000070c007c0c */ /* 0x000fe2000bf06270 */
[----:B------:R-:W-:Y:S02]  /*4a30*/  UIMAD.WIDE UR10, UR11, 0x4, URZ ;  /* 0x000000040b0a78a5 */ /* 0x000fe4000f8e02ff */
[----:B------:R-:W-:Y:S01]  /*4a40*/  UIADD3 UR4, UPT, UPT, -UR4, URZ, URZ ;  /* 0x000000ff04047290 */ /* 0x000fe2000fffe1ff */
[----:B------:R-:W-:-:S11]  /*4a50*/  IADD3 R6, PT, PT, R13, UR6, RZ ;  /* 0x000000060d067c10 */ /* 0x000fd6000fffe0ff */
.L_x_5978:
        /* <DEDUP_REMOVED lines=12> */
.L_x_5971:
        /* <DEDUP_REMOVED lines=81> */
        .weak           $__internal_23_$__cuda_sm20_div_s64
        .type           $__internal_23_$__cuda_sm20_div_s64,@function
        .size           $__internal_23_$__cuda_sm20_div_s64,(.L_x_10283 - $__internal_23_$__cuda_sm20_div_s64)
$__internal_23_$__cuda_sm20_div_s64:
        /* <DEDUP_REMOVED lines=83> */
[----:B------:R-:W-:Y:S06]  /*5560*/  RET.REL.NODEC R20 `(_ZN5flash32flash_fwd_splitkv_combine_kernelI23Flash_fwd_kernel_traitsILi32ELi64ELi128ELi4ELb0ELb0EN7cutlass6half_tE19Flash_kernel_traitsILi32ELi64ELi128ELi4ES3_EELi16ELi5ELb1EEEvNS_16Flash_fwd_paramsE) ;  /* 0xffffffa814a47950 */ /* 0x000fec0003c3ffff */
.L_x_5979:
        /* <DEDUP_REMOVED lines=9> */
.L_x_10283:


//--------------------- .text._ZN5flash32flash_fwd_splitkv_combine_kernelI23Flash_fwd_kernel_traitsILi32ELi64ELi128ELi4ELb0ELb0EN7cutlass6half_tE19Flash_kernel_traitsILi32ELi64ELi128ELi4ES3_EELi16ELi4ELb1EEEvNS_16Flash_fwd_paramsE --------------------------
	.section	.text._ZN5flash32flash_fwd_splitkv_combine_kernelI23Flash_fwd_kernel_traitsILi32ELi64ELi128ELi4ELb0ELb0EN7cutlass6half_tE19Flash_kernel_traitsILi32ELi64ELi128ELi4ES3_EELi16ELi4ELb1EEEvNS_16Flash_fwd_paramsE,"ax",@progbits
	.align	128
        .global         _ZN5flash32flash_fwd_splitkv_combine_kernelI23Flash_fwd_kernel_traitsILi32ELi64ELi128ELi4ELb0ELb0EN7cutlass6half_tE19Flash_kernel_traitsILi32ELi64ELi128ELi4ES3_EELi16ELi4ELb1EEEvNS_16Flash_fwd_paramsE
        .type           _ZN5flash32flash_fwd_splitkv_combine_kernelI23Flash_fwd_kernel_traitsILi32ELi64ELi128ELi4ELb0ELb0EN7cutlass6half_tE19Flash_kernel_traitsILi32ELi64ELi128ELi4ES3_EELi16ELi4ELb1EEEvNS_16Flash_fwd_paramsE,@function
        .size           _ZN5flash32flash_fwd_splitkv_combine_kernelI23Flash_fwd_kernel_traitsILi32ELi64ELi128ELi4ELb0ELb0EN7cutlass6half_tE19Flash_kernel_traitsILi32ELi64ELi128ELi4ES3_EELi16ELi4ELb1EEEvNS_16Flash_fwd_paramsE,(.L_x_10284 - _ZN5flash32flash_fwd_splitkv_combine_kernelI23Flash_fwd_kernel_traitsILi32ELi64ELi128ELi4ELb0ELb0EN7cutlass6half_tE19Flash_kernel_traitsILi32ELi64ELi128ELi4ES3_EELi16ELi4ELb1EEEvNS_16Flash_fwd_paramsE)
        .other          _ZN5flash32flash_fwd_splitkv_combine_kernelI23Flash_fwd_kernel_traitsILi32ELi64ELi128ELi4ELb0ELb0EN7cutlass6half_tE19Flash_kernel_traitsILi32ELi64ELi128ELi4ES3_EELi16ELi4ELb1EEEvNS_16Flash_fwd_paramsE,@"STO_CUDA_ENTRY STV_DEFAULT"
_ZN5flash32flash_fwd_splitkv_combine_kernelI23Flash_fwd_kernel_traitsILi32ELi64ELi128ELi4ELb0ELb0EN7cutlass6half_tE19Flash_kernel_traitsILi32ELi64ELi128ELi4ES3_EELi16ELi4ELb1EEEvNS_16Flash_fwd_paramsE:
.text._ZN5flash32flash_fwd_splitkv_combine_kernelI23Flash_fwd_kernel_traitsILi32ELi64ELi128ELi4ELb0ELb0EN7cutlass6half_tE19Flash_kernel_traitsILi32ELi64ELi128ELi4ES3_EELi16ELi4ELb1EEEvNS_16Flash_fwd_paramsE:
        /* <DEDUP_REMOVED lines=38> */
.L_x_5980:
[----:B------:R-:W-:Y:S01]  /*0260*/  IMAD.U32 R22, RZ, RZ, UR21 ;  /* 0x00000015ff167e24 */ /* 0x000fe2000f8e00ff */
[----:B------:R-:W-:Y:S01]  /*0270*/  MOV R20, UR19 ;  /* 0x0000001300147c02 */ /* 0x000fe20008000f00 */
[----:B------:R-:W-:Y:S01]  /*0280*/  IMAD.U32 R19, RZ, RZ, UR15 ;  /* 0x0000000fff137e24 */ /* 0x000fe2000f8e00ff */
[----:B------:R-:W-:Y:S02]  /*0290*/  MOV R18, UR14 ;  /* 0x0000000e00127c02 */ /* 0x000fe40008000f00 */
[----:B------:R-:W-:Y:S02]  /*02a0*/  MOV R16, 0x2c0 ;  /* 0x000002c000107802 */ /* 0x000fe40000000f00 */
[----:B------:R-:W-:Y:S05]  /*02b0*/  CALL.REL.NOINC `($__internal_24_$__cuda_sm20_div_s64) ;  /* 0x0000004800807944 */ /* 0x000fea0003c00000 */
.L_x_5981:
        /* <DEDUP_REMOVED lines=30> */
.L_x_5983:
[----:B------:R-:W-:Y:S01]  /*04a0*/  IMAD.MOV.U32 R22, RZ, RZ, R10 ;  /* 0x000000ffff167224 */ /* 0x000fe200078e000a */
[----:B------:R-:W-:Y:S02]  /*04b0*/  MOV R19, R11 ;  /* 0x0000000b00137202 */ /* 0x000fe40000000f00 */
[----:B------:R-:W-:Y:S02]  /*04c0*/  MOV R16, 0x4e0 ;  /* 0x000004e000107802 */ /* 0x000fe40000000f00 */
[----:B------:R-:W-:Y:S05]  /*04d0*/  CALL.REL.NOINC `($__internal_24_$__cuda_sm20_div_s64) ;  /* 0x0000004400f87944 */ /* 0x000fea0003c00000 */
[----:B------:R-:W-:Y:S02]  /*04e0*/  MOV R4, R10 ;  /* 0x0000000a00047202 */ /* 0x000fe40000000f00 */
[----:B------:R-:W-:Y:S02]  /*04f0*/  MOV R5, R11 ;  /* 0x0000000b00057202 */ /* 0x000fe40000000f00 */
.L_x_5984:
[----:B------:R-:W-:Y:S05]  /*0500*/  BSYNC.RECONVERGENT B0 ;  /* 0x0000000000007941 */ /* 0x000fea0003800200 */
.L_x_5982:
        /* <DEDUP_REMOVED lines=57> */
.L_x_5986:
[----:B------:R-:W-:Y:S01]  /*08a0*/  IMAD.MOV.U32 R22, RZ, RZ, R20 ;  /* 0x000000ffff167224 */ /* 0x000fe200078e0014 */
[----:B------:R-:W-:Y:S01]  /*08b0*/  MOV R20, R9 ;  /* 0x0000000900147202 */ /* 0x000fe20000000f00 */
[----:B------:R-:W-:Y:S01]  /*08c0*/  IMAD.MOV.U32 R19, RZ, RZ, R18 ;  /* 0x000000ffff137224 */ /* 0x000fe200078e0012 */
[----:B------:R-:W-:Y:S02]  /*08d0*/  MOV R18, R29 ;  /* 0x0000001d00127202 */ /* 0x000fe40000000f00 */
[----:B------:R-:W-:Y:S02]  /*08e0*/  MOV R16, 0x900 ;  /* 0x0000090000107802 */ /* 0x000fe40000000f00 */
[----:B------:R-:W-:Y:S05]  /*08f0*/  CALL.REL.NOINC `($__internal_24_$__cuda_sm20_div_s64) ;  /* 0x0000004000f07944 */ /* 0x000fea0003c00000 */
.L_x_5987:
[----:B------:R-:W-:Y:S05]  /*0900*/  BSYNC.RECONVERGENT B0 ;  /* 0x0000000000007941 */ /* 0x000fea0003800200 */
.L_x_5985:
        /* <DEDUP_REMOVED lines=124> */
.L_x_5989:
[----:B------:R-:W-:Y:S01]  /*10d0*/  IMAD.MOV.U32 R22, RZ, RZ, R10 ;  /* 0x000000ffff167224 */ /* 0x000fe200078e000a */
[----:B------:R-:W-:Y:S01]  /*10e0*/  MOV R20, R8 ;  /* 0x0000000800147202 */ /* 0x000fe20000000f00 */
[----:B------:R-:W-:Y:S01]  /*10f0*/  IMAD.MOV.U32 R19, RZ, RZ, R11 ;  /* 0x000000ffff137224 */ /* 0x000fe200078e000b */
[----:B------:R-:W-:Y:S02]  /*1100*/  MOV R18, R0 ;  /* 0x0000000000127202 */ /* 0x000fe40000000f00 */
[----:B------:R-:W-:Y:S02]  /*1110*/  MOV R16, 0x1130 ;  /* 0x0000113000107802 */ /* 0x000fe40000000f00 */
[----:B------:R-:W-:Y:S05]  /*1120*/  CALL.REL.NOINC `($__internal_24_$__cuda_sm20_div_s64) ;  /* 0x0000003800e47944 */ /* 0x000fea0003c00000 */
[----:B------:R-:W-:Y:S02]  /*1130*/  MOV R32, R10 ;  /* 0x0000000a00207202 */ /* 0x000fe40000000f00 */
[----:B------:R-:W-:Y:S02]  /*1140*/  MOV R33, R11 ;  /* 0x0000000b00217202 */ /* 0x000fe40000000f00 */
.L_x_5990:
[----:B------:R-:W-:Y:S05]  /*1150*/  BSYNC.RECONVERGENT B0 ;  /* 0x0000000000007941 */ /* 0x000fea0003800200 */
.L_x_5988:
        /* <DEDUP_REMOVED lines=57> */
.L_x_5992:
[----:B------:R-:W-:Y:S01]  /*14f0*/  IMAD.MOV.U32 R22, RZ, RZ, R4 ;  /* 0x000000ffff167224 */ /* 0x000fe200078e0004 */
[----:B------:R-:W-:Y:S01]  /*1500*/  MOV R19, R5 ;  /* 0x0000000500137202 */ /* 0x000fe20000000f00 */
[----:B------:R-:W-:Y:S01]  /*1510*/  IMAD.MOV.U32 R20, RZ, RZ, R7 ;  /* 0x000000ffff147224 */ /* 0x000fe200078e0007 */
[----:B------:R-:W-:Y:S02]  /*1520*/  MOV R16, 0x1540 ;  /* 0x0000154000107802 */ /* 0x000fe40000000f00 */
[----:B------:R-:W-:Y:S05]  /*1530*/  CALL.REL.NOINC `($__internal_24_$__cuda_sm20_div_s64) ;  /* 0x0000003400e07944 */ /* 0x000fea0003c00000 */
[----:B------:R-:W-:Y:S02]  /*1540*/  MOV R14, R10 ;  /* 0x0000000a000e7202 */ /* 0x000fe40000000f00 */
[----:B------:R-:W-:Y:S02]  /*1550*/  MOV R15, R11 ;  /* 0x0000000b000f7202 */ /* 0x000fe40000000f00 */
.L_x_5993:
[----:B------:R-:W-:Y:S05]  /*1560*/  BSYNC.RECONVERGENT B0 ;  /* 0x0000000000007941 */ /* 0x000fea0003800200 */
.L_x_5991:
        /* <DEDUP_REMOVED lines=230> */
.L_x_5997:
[----:B------:R-:W-:Y:S01]  /*23d0*/  IMAD.MOV.U32 R22, RZ, RZ, R2 ;  /* 0x000000ffff167224 */ /* 0x000fe200078e0002 */
[----:B------:R-:W-:Y:S01]  /*23e0*/  MOV R19, RZ ;  /* 0x000000ff00137202 */ /* 0x000fe20000000f00 */
[----:B------:R-:W-:Y:S01]  /*23f0*/  IMAD.MOV.U32 R20, RZ, RZ, R30 ;  /* 0x000000ffff147224 */ /* 0x000fe200078e001e */
[----:B------:R-:W-:Y:S02]  /*2400*/  MOV R16, 0x2420 ;  /* 0x0000242000107802 */ /* 0x000fe40000000f00 */
[----:B------:R-:W-:Y:S05]  /*2410*/  CALL.REL.NOINC `($__internal_24_$__cuda_sm20_div_s64) ;  /* 0x0000002800287944 */ /* 0x000fea0003c00000 */
[----:B------:R-:W-:Y:S02]  /*2420*/  IADD3 R13, PT, PT, -R10, RZ, RZ ;  /* 0x000000ff0a0d7210 */ /* 0x000fe40007ffe1ff */
[----:B------:R-:W-:-:S03]  /*2430*/  MOV R31, R11 ;  /* 0x0000000b001f7202 */ /* 0x000fc60000000f00 */
[----:B------:R-:W-:Y:S01]  /*2440*/  IMAD R13, R30, R13, R2 ;  /* 0x0000000d1e0d7224 */ /* 0x000fe200078e0202 */
[----:B------:R-:W-:-:S07]  /*2450*/  MOV R30, R10 ;  /* 0x0000000a001e7202 */ /* 0x000fce0000000f00 */
.L_x_5998:
        /* <DEDUP_REMOVED lines=59> */
.L_x_6000:
[----:B------:R-:W-:Y:S01]  /*2810*/  IMAD.MOV.U32 R22, RZ, RZ, R30 ;  /* 0x000000ffff167224 */ /* 0x000fe200078e001e */
[----:B------:R-:W-:Y:S01]  /*2820*/  MOV R19, R31 ;  /* 0x0000001f00137202 */ /* 0x000fe20000000f00 */
[----:B------:R-:W-:Y:S01]  /*2830*/  IMAD.MOV.U32 R20, RZ, RZ, R28 ;  /* 0x000000ffff147224 */ /* 0x000fe200078e001c */
[----:B------:R-:W-:Y:S02]  /*2840*/  MOV R16, 0x2860 ;  /* 0x0000286000107802 */ /* 0x000fe40000000f00 */
[----:B------:R-:W-:Y:S05]  /*2850*/  CALL.REL.NOINC `($__internal_24_$__cuda_sm20_div_s64) ;  /* 0x0000002400187944 */ /* 0x000fea0003c00000 */
[----:B------:R-:W-:-:S05]  /*2860*/  IADD3 R11, PT, PT, -R10, RZ, RZ ;  /* 0x000000ff0a0b7210 */ /* 0x000fca0007ffe1ff */
[----:B------:R-:W-:Y:S02]  /*2870*/  IMAD R28, R11, R28, R30 ;  /* 0x0000001c0b1c7224 */ /* 0x000fe400078e021e */
.L_x_6001:
[----:B------:R-:W-:Y:S05]  /*2880*/  BSYNC.RECONVERGENT B0 ;  /* 0x0000000000007941 */ /* 0x000fea0003800200 */
.L_x_5999:
        /* <DEDUP_REMOVED lines=160> */
.L_x_5996:
[----:B------:R-:W0:Y:S01]  /*3290*/  LDC.64 R2, c[0x0][0x420] ;  /* 0x00010800ff027b82 */ /* 0x000e220000000a00 */
[----:B------:R-:W-:-:S05]  /*32a0*/  IADD3 R0, PT, PT, R12, UR20, RZ ;  /* 0x000000140c007c10 */ /* 0x000fca000fffe0ff */
[----:B0-----:R-:W-:-:S05]  /*32b0*/  IMAD.WIDE.U32 R2, R0, 0x4, R2 ;  /* 0x0000000400027825 */ /* 0x001fca00078e0002 */
[----:B------:R0:W-:Y:S02]  /*32c0*/  STG.E desc[UR10][R2.64], R23 ;  /* 0x0000001702007986 */ /* 0x0001e4000c10190a */
.L_x_5995:
[----:B------:R-:W-:Y:S05]  /*32d0*/  BSYNC.RECONVERGENT B1 ;  /* 0x0000000000017941 */ /* 0x000fea0003800200 */
.L_x_5994:
        /* <DEDUP_REMOVED lines=66> */
.L_x_6006:
        /* <DEDUP_REMOVED lines=133> */
.L_x_6005:
        /* <DEDUP_REMOVED lines=73> */
.L_x_6007:
[----:B------:R-:W-:-:S09]  /*43e0*/  UISETP.NE.OR UP1, UPT, UR5, URZ, UP1 ;  /* 0x000000ff0500728c */ /* 0x000fd20008f25670 */
[----:B------:R-:W-:Y:S05]  /*43f0*/  BRA.U !UP1, `(.L_x_6003) ;  /* 0x0000000109947547 */ /* 0x000fea000b800000 */
.L_x_6004:
[----:B------:R-:W-:-:S13]  /*4400*/  ISETP.GE.AND P0, PT, R12, UR8, PT ;  /* 0x000000080c007c0c */ /* 0x000fda000bf06270 */
.L_x_6008:
        /* <DEDUP_REMOVED lines=36> */
.L_x_6003:
        /* <DEDUP_REMOVED lines=10> */
.L_x_6009:
        /* <DEDUP_REMOVED lines=12> */
.L_x_6002:
        /* <DEDUP_REMOVED lines=81> */
        .weak           $__internal_24_$__cuda_sm20_div_s64
        .type           $__internal_24_$__cuda_sm20_div_s64,@function
        .size           $__internal_24_$__cuda_sm20_div_s64,(.L_x_10284 - $__internal_24_$__cuda_sm20_div_s64)
$__internal_24_$__cuda_sm20_div_s64:
        /* <DEDUP_REMOVED lines=83> */
[----:B------:R-:W-:Y:S06]  /*51f0*/  RET.REL.NODEC R14 `(_ZN5flash32flash_fwd_splitkv_combine_kernelI23Flash_fwd_kernel_traitsILi32ELi64ELi128ELi4ELb0ELb0EN7cutlass6half_tE19Flash_kernel_traitsILi32ELi64ELi128ELi4ES3_EELi16ELi4ELb1EEEvNS_16Flash_fwd_paramsE) ;  /* 0xffffffac0e807950 */ /* 0x000fec0003c3ffff */
.L_x_6010:
        /* <DEDUP_REMOVED lines=16> */
.L_x_10284:


//--------------------- .text._ZN5flash32flash_fwd_splitkv_combine_kernelI23Flash_fwd_kernel_traitsILi32ELi64ELi128ELi4ELb0ELb0EN7cutlass6half_tE19Flash_kernel_traitsILi32ELi64ELi128ELi4ES3_EELi16ELi3ELb1EEEvNS_16Flash_fwd_paramsE --------------------------
	.section	.text._ZN5flash32flash_fwd_splitkv_combine_kernelI23Flash_fwd_kernel_traitsILi32ELi64ELi128ELi4ELb0ELb0EN7cutlass6half_tE19Flash_kernel_traitsILi32ELi64ELi128ELi4ES3_EELi16ELi3ELb1EEEvNS_16Flash_fwd_paramsE,"ax",@progbits
	.align	128
        .global         _ZN5flash32flash_fwd_splitkv_combine_kernelI23Flash_fwd_kernel_traitsILi32ELi64ELi128ELi4ELb0ELb0EN7cutlass6half_tE19Flash_kernel_traitsILi32ELi64ELi128ELi4ES3_EELi16ELi3ELb1EEEvNS_16Flash_fwd_paramsE
        .type           _ZN5flash32flash_fwd_splitkv_combine_kernelI23Flash_fwd_kernel_traitsILi32ELi64ELi128ELi4ELb0ELb0EN7cutlass6half_tE19Flash_kernel_traitsILi32ELi64ELi128ELi4ES3_EELi16ELi3ELb1EEEvNS_16Flash_fwd_paramsE,@function
        .size           _ZN5flash32flash_fwd_splitkv_combine_kernelI23Flash_fwd_kernel_traitsILi32ELi64ELi128ELi4ELb0ELb0EN7cutlass6half_tE19Flash_kernel_traitsILi32ELi64ELi128ELi4ES3_EELi16ELi3ELb1EEEvNS_16Flash_fwd_paramsE,(.L_x_10285 - _ZN5flash32flash_fwd_splitkv_combine_kernelI23Flash_fwd_kernel_traitsILi32ELi64ELi128ELi4ELb0ELb0EN7cutlass6half_tE19Flash_kernel_traitsILi32ELi64ELi128ELi4ES3_EELi16ELi3ELb1EEEvNS_16Flash_fwd_paramsE)
        .other          _ZN5flash32flash_fwd_splitkv_combine_kernelI23Flash_fwd_kernel_traitsILi32ELi64ELi128ELi4ELb0ELb0EN7cutlass6half_tE19Flash_kernel_traitsILi32ELi64ELi128ELi4ES3_EELi16ELi3ELb1EEEvNS_16Flash_fwd_paramsE,@"STO_CUDA_ENTRY STV_DEFAULT"
_ZN5flash32flash_fwd_splitkv_combine_kernelI23Flash_fwd_kernel_traitsILi32ELi64ELi128ELi4ELb0ELb0EN7cutlass6half_tE19Flash_kernel_traitsILi32ELi64ELi128ELi4ES3_EELi16ELi3ELb1EEEvNS_16Flash_fwd_paramsE:
.text._ZN5flash32flash_fwd_splitkv_combine_kernelI23Flash_fwd_kernel_traitsILi32ELi64ELi128ELi4ELb0ELb0EN7cutlass6half_tE19Flash_kernel_traitsILi32ELi64ELi128ELi4ES3_EELi16ELi3ELb1EEEvNS_16Flash_fwd_paramsE:
        /* <DEDUP_REMOVED lines=38> */
.L_x_6011:
[----:B------:R-:W-:Y:S01]  /*0260*/  IMAD.U32 R16, RZ, RZ, UR14 ;  /* 0x0000000eff107e24 */ /* 0x000fe2000f8e00ff */
[----:B------:R-:W-:Y:S01]  /*0270*/  MOV R20, UR12 ;  /* 0x0000000c00147c02 */ /* 0x000fe20008000f00 */
[----:B------:R-:W-:Y:S01]  /*0280*/  IMAD.U32 R21, RZ, RZ, UR15 ;  /* 0x0000000fff157e24 */ /* 0x000fe2000f8e00ff */
[----:B------:R-:W-:Y:S02]  /*0290*/  MOV R19, UR7 ;  /* 0x0000000700137c02 */ /* 0x000fe40008000f00 */
[----:B------:R-:W-:Y:S02]  /*02a0*/  MOV R18, 0x2c0 ;  /* 0x000002c000127802 */ /* 0x000fe40000000f00 */
[----:B------:R-:W-:Y:S05]  /*02b0*/  CALL.REL.NOINC `($__internal_25_$__cuda_sm20_div_s64) ;  /* 0x0000004800207944 */ /* 0x000fea0003c00000 */
[----:B------:R-:W-:-:S07]  /*02c0*/  MOV R11, R13 ;  /* 0x0000000d000b7202 */ /* 0x000fce0000000f00 */
.L_x_6012:
        /* <DEDUP_REMOVED lines=30> */
.L_x_6014:
[----:B------:R-:W-:Y:S01]  /*04b0*/  IMAD.MOV.U32 R16, RZ, RZ, R10 ;  /* 0x000000ffff107224 */ /* 0x000fe200078e000a */
[----:B------:R-:W-:Y:S02]  /*04c0*/  MOV R21, R11 ;  /* 0x0000000b00157202 */ /* 0x000fe40000000f00 */
[----:B------:R-:W-:Y:S02]  /*04d0*/  MOV R18, 0x4f0 ;  /* 0x000004f000127802 */ /* 0x000fe40000000f00 */
[----:B------:R-:W-:Y:S05]  /*04e0*/  CALL.REL.NOINC `($__internal_25_$__cuda_sm20_div_s64) ;  /* 0x0000004400947944 */ /* 0x000fea0003c00000 */
[----:B------:R-:W-:Y:S02]  /*04f0*/  MOV R4, R10 ;  /* 0x0000000a00047202 */ /* 0x000fe40000000f00 */
[----:B------:R-:W-:Y:S02]  /*0500*/  MOV R5, R13 ;  /* 0x0000000d00057202 */ /* 0x000fe40000000f00 */
.L_x_6015:
[----:B------:R-:W-:Y:S05]  /*0510*/  BSYNC.RECONVERGENT B0 ;  /* 0x0000000000007941 */ /* 0x000fea0003800200 */
.L_x_6013:
        /* <DEDUP_REMOVED lines=57> */
.L_x_6017:
[----:B------:R-:W-:Y:S01]  /*08b0*/  IMAD.MOV.U32 R16, RZ, RZ, R20 ;  /* 0x000000ffff107224 */ /* 0x000fe200078e0014 */
[----:B------:R-:W-:Y:S01]  /*08c0*/  MOV R20, R11 ;  /* 0x0000000b00147202 */ /* 0x000fe20000000f00 */
[----:B------:R-:W-:Y:S01]  /*08d0*/  IMAD.MOV.U32 R21, RZ, RZ, R19 ;  /* 0x000000ffff157224 */ /* 0x000fe200078e0013 */
[----:B------:R-:W-:Y:S02]  /*08e0*/  MOV R19, R29 ;  /* 0x0000001d00137202 */ /* 0x000fe40000000f00 */
[----:B------:R-:W-:Y:S02]  /*08f0*/  MOV R18, 0x910 ;  /* 0x0000091000127802 */ /* 0x000fe40000000f00 */
[----:B------:R-:W-:Y:S05]  /*0900*/  CALL.REL.NOINC `($__internal_25_$__cuda_sm20_div_s64) ;  /* 0x00000040008c7944 */ /* 0x000fea0003c00000 */
[----:B------:R-:W-:Y:S02]  /*0910*/  MOV R12, R10 ;  /* 0x0000000a000c7202 */ /* 0x000fe40000000f00 */
.L_x_6018:
[----:B------:R-:W-:Y:S05]  /*0920*/  BSYNC.RECONVERGENT B0 ;  /* 0x0000000000007941 */ /* 0x000fea0003800200 */
.L_x_6016:
        /* <DEDUP_REMOVED lines=124> */
.L_x_6020:
[----:B------:R-:W-:Y:S01]  /*10f0*/  IMAD.MOV.U32 R16, RZ, RZ, R12 ;  /* 0x000000ffff107224 */ /* 0x000fe200078e000c */
[----:B------:R-:W-:Y:S01]  /*1100*/  MOV R20, R8 ;  /* 0x0000000800147202 */ /* 0x000fe20000000f00 */
[----:B------:R-:W-:Y:S01]  /*1110*/  IMAD.MOV.U32 R21, RZ, RZ, R13 ;  /* 0x000000ffff157224 */ /* 0x000fe200078e000d */
[----:B------:R-:W-:Y:S02]  /*1120*/  MOV R19, R0 ;  /* 0x0000000000137202 */ /* 0x000fe40000000f00 */
[----:B------:R-:W-:Y:S02]  /*1130*/  MOV R18, 0x1150 ;  /* 0x0000115000127802 */ /* 0x000fe40000000f00 */
[----:B------:R-:W-:Y:S05]  /*1140*/  CALL.REL.NOINC `($__internal_25_$__cuda_sm20_div_s64) ;  /* 0x00000038007c7944 */ /* 0x000fea0003c00000 */
[----:B------:R-:W-:Y:S02]  /*1150*/  MOV R34, R10 ;  /* 0x0000000a00227202 */ /* 0x000fe40000000f00 */
[----:B------:R-:W-:Y:S02]  /*1160*/  MOV R35, R13 ;  /* 0x0000000d00237202 */ /* 0x000fe40000000f00 */
.L_x_6021:
[----:B------:R-:W-:Y:S05]  /*1170*/  BSYNC.RECONVERGENT B0 ;  /* 0x0000000000007941 */ /* 0x000fea0003800200 */
.L_x_6019:
        /* <DEDUP_REMOVED lines=57> */
.L_x_6023:
[----:B------:R-:W-:Y:S01]  /*1510*/  IMAD.MOV.U32 R16, RZ, RZ, R4 ;  /* 0x000000ffff107224 */ /* 0x000fe200078e0004 */
[----:B------:R-:W-:Y:S01]  /*1520*/  MOV R21, R5 ;  /* 0x0000000500157202 */ /* 0x000fe20000000f00 */
[----:B------:R-:W-:Y:S01]  /*1530*/  IMAD.MOV.U32 R20, RZ, RZ, R7 ;  /* 0x000000ffff147224 */ /* 0x000fe200078e0007 */
[----:B------:R-:W-:Y:S02]  /*1540*/  MOV R18, 0x1560 ;  /* 0x0000156000127802 */ /* 0x000fe40000000f00 */
[----:B------:R-:W-:Y:S05]  /*1550*/  CALL.REL.NOINC `($__internal_25_$__cuda_sm20_div_s64) ;  /* 0x0000003400787944 */ /* 0x000fea0003c00000 */
[----:B------:R-:W-:Y:S02]  /*1560*/  MOV R14, R10 ;  /* 0x0000000a000e7202 */ /* 0x000fe40000000f00 */
[----:B------:R-:W-:Y:S02]  /*1570*/  MOV R15, R13 ;  /* 0x0000000d000f7202 */ /* 0x000fe40000000f00 */
.L_x_6024:
[----:B------:R-:W-:Y:S05]  /*1580*/  BSYNC.RECONVERGENT B0 ;  /* 0x0000000000007941 */ /* 0x000fea0003800200 */
.L_x_6022:
        /* <DEDUP_REMOVED lines=70> */
.L_x_6026:
[----:B0-----:R-:W-:Y:S05]  /*19f0*/  BSYNC.RECONVERGENT B0 ;  /* 0x0000000000007941 */ /* 0x001fea0003800200 */
.L_x_6025:
        /* <DEDUP_REMOVED lines=135> */
.L_x_6030:
[----:B------:R-:W-:Y:S01]  /*2270*/  IMAD.MOV.U32 R16, RZ, RZ, R2 ;  /* 0x000000ffff107224 */ /* 0x000fe200078e0002 */
[----:B------:R-:W-:Y:S01]  /*2280*/  MOV R21, RZ ;  /* 0x000000ff00157202 */ /* 0x000fe20000000f00 */
[----:B------:R-:W-:Y:S01]  /*2290*/  IMAD.MOV.U32 R20, RZ, RZ, R32 ;  /* 0x000000ffff147224 */ /* 0x000fe200078e0020 */
[----:B------:R-:W-:Y:S02]  /*22a0*/  MOV R18, 0x22c0 ;  /* 0x000022c000127802 */ /* 0x000fe40000000f00 */
[----:B------:R-:W-:Y:S05]  /*22b0*/  CALL.REL.NOINC `($__internal_25_$__cuda_sm20_div_s64) ;  /* 0x0000002800207944 */ /* 0x000fea0003c00000 */
[----:B------:R-:W-:Y:S02]  /*22c0*/  IADD3 R15, PT, PT, -R10, RZ, RZ ;  /* 0x000000ff0a0f7210 */ /* 0x000fe40007ffe1ff */
[----:B------:R-:W-:-:S03]  /*22d0*/  MOV R33, R13 ;  /* 0x0000000d00217202 */ /* 0x000fc60000000f00 */
[----:B------:R-:W-:Y:S01]  /*22e0*/  IMAD R14, R32, R15, R2 ;  /* 0x0000000f200e7224 */ /* 0x000fe200078e0202 */
[----:B------:R-:W-:-:S07]  /*22f0*/  MOV R32, R10 ;  /* 0x0000000a00207202 */ /* 0x000fce0000000f00 */
.L_x_6031:
        /* <DEDUP_REMOVED lines=59> */
.L_x_6033:
[----:B------:R-:W-:Y:S01]  /*26b0*/  IMAD.MOV.U32 R16, RZ, RZ, R32 ;  /* 0x000000ffff107224 */ /* 0x000fe200078e0020 */
[----:B------:R-:W-:Y:S01]  /*26c0*/  MOV R21, R33 ;  /* 0x0000002100157202 */ /* 0x000fe20000000f00 */
[----:B------:R-:W-:Y:S01]  /*26d0*/  IMAD.MOV.U32 R20, RZ, RZ, R28 ;  /* 0x000000ffff147224 */ /* 0x000fe200078e001c */
[----:B------:R-:W-:Y:S02]  /*26e0*/  MOV R18, 0x2700 ;  /* 0x0000270000127802 */ /* 0x000fe40000000f00 */
[----:B------:R-:W-:Y:S05]  /*26f0*/  CALL.REL.NOINC `($__internal_25_$__cuda_sm20_div_s64) ;  /* 0x0000002400107944 */ /* 0x000fea0003c00000 */
[----:B------:R-:W-:-:S05]  /*2700*/  IADD3 R13, PT, PT, -R10, RZ, RZ ;  /* 0x000000ff0a0d7210 */ /* 0x000fca0007ffe1ff */
[----:B------:R-:W-:Y:S02]  /*2710*/  IMAD R28, R13, R28, R32 ;  /* 0x0000001c0d1c7224 */ /* 0x000fe400078e0220 */
.L_x_6034:
[----:B------:R-:W-:Y:S05]  /*2720*/  BSYNC.RECONVERGENT B0 ;  /* 0x0000000000007941 */ /* 0x000fea0003800200 */
.L_x_6032:
        /* <DEDUP_REMOVED lines=160> */
.L_x_6029:
[----:B------:R-:W0:Y:S01]  /*3130*/  LDC.64 R2, c[0x0][0x420] ;  /* 0x00010800ff027b82 */ /* 0x000e220000000a00 */
[----:B------:R-:W-:-:S05]  /*3140*/  IADD3 R0, PT, PT, R12, UR13, RZ ;  /* 0x0000000d0c007c10 */ /* 0x000fca000fffe0ff */
[----:B0-----:R-:W-:-:S05]  /*3150*/  IMAD.WIDE.U32 R2, R0, 0x4, R2 ;  /* 0x0000000400027825 */ /* 0x001fca00078e0002 */
[----:B------:R1:W-:Y:S02]  /*3160*/  STG.E desc[UR10][R2.64], R24 ;  /* 0x0000001802007986 */ /* 0x0003e4000c10190a */
.L_x_6028:
[----:B------:R-:W-:Y:S05]  /*3170*/  BSYNC.RECONVERGENT B1 ;  /* 0x0000000000017941 */ /* 0x000fea0003800200 */
.L_x_6027:
        /* <DEDUP_REMOVED lines=14> */
.L_x_6036:
[----:B------:R-:W-:Y:S05]  /*3260*/  BSYNC.RECONVERGENT B0 ;  /* 0x0000000000007941 */ /* 0x000fea0003800200 */
.L_x_6035:
        /* <DEDUP_REMOVED lines=49> */
.L_x_6041:
        /* <DEDUP_REMOVED lines=133> */
.L_x_6040:
        /* <DEDUP_REMOVED lines=73> */
.L_x_6042:
[----:B------:R-:W-:-:S09]  /*4260*/  UISETP.NE.OR UP1, UPT, UR5, URZ, UP1 ;  /* 0x000000ff0500728c */ /* 0x000fd20008f25670 */
[----:B------:R-:W-:Y:S05]  /*4270*/  BRA.U !UP1, `(.L_x_6038) ;  /* 0x0000000109947547 */ /* 0x000fea000b800000 */
.L_x_6039:
[----:B------:R-:W-:-:S13]  /*4280*/  ISETP.GE.AND P0, PT, R12, UR15, PT ;  /* 0x0000000f0c007c0c */ /* 0x000fda000bf06270 */
.L_x_6043:
        /* <DEDUP_REMOVED lines=36> */
.L_x_6038:
        /* <DEDUP_REMOVED lines=10> */
.L_x_6044:
        /* <DEDUP_REMOVED lines=12> */
.L_x_6037:
        /* <DEDUP_REMOVED lines=81> */
        .weak           $__internal_25_$__cuda_sm20_div_s64
        .type           $__internal_25_$__cuda_sm20_div_s64,@function
        .size           $__internal_25_$__cuda_sm20_div_s64,(.L_x_10285 - $__internal_25_$__cuda_sm20_div_s64)
$__internal_25_$__cuda_sm20_div_s64:
        /* <DEDUP_REMOVED lines=83> */
[----:B------:R-:W-:Y:S05]  /*5070*/  RET.REL.NODEC R14 `(_ZN5flash32flash_fwd_splitkv_combine_kernelI23Flash_fwd_kernel_traitsILi32ELi64ELi128ELi4ELb0ELb0EN7cutlass6half_tE19Flash_kernel_traitsILi32ELi64ELi128ELi4ES3_EELi16ELi3ELb1EEEvNS_16Flash_fwd_paramsE) ;  /* 0xffffffac0ee07950 */ /* 0x000fea0003c3ffff */
.L_x_6045:
        /* <DEDUP_REMOVED lines=16> */
.L_x_10285:


//--------------------- .text._ZN5flash32flash_fwd_splitkv_combine_kernelI23Flash_fwd_kernel_traitsILi32ELi64ELi128ELi4ELb0ELb0EN7cutlass6half_tE19Flash_kernel_traitsILi32ELi64ELi128ELi4ES3_EELi16ELi2ELb1EEEvNS_16Flash_fwd_paramsE --------------------------
	.section	.text._ZN5flash32flash_fwd_splitkv_combine_kernelI23Flash_fwd_kernel_traitsILi32ELi64ELi128ELi4ELb0ELb0EN7cutlass6half_tE19Flash_kernel_traitsILi32ELi64ELi128ELi4ES3_EELi16ELi2ELb1EEEvNS_16Flash_fwd_paramsE,"ax",@progbits
	.align	128
        .global         _ZN5flash32flash_fwd_splitkv_combine_kernelI23Flash_fwd_kernel_traitsILi32ELi64ELi128ELi4ELb0ELb0EN7cutlass6half_tE19Flash_kernel_traitsILi32ELi64ELi128ELi4ES3_EELi16ELi2ELb1EEEvNS_16Flash_fwd_paramsE
        .type           _ZN5flash32flash_fwd_splitkv_combine_kernelI23Flash_fwd_kernel_traitsILi32ELi64ELi128ELi4ELb0ELb0EN7cutlass6half_tE19Flash_kernel_traitsILi32ELi64ELi128ELi4ES3_EELi16ELi2ELb1EEEvNS_16Flash_fwd_paramsE,@function
        .size           _ZN5flash32flash_fwd_splitkv_combine_kernelI23Flash_fwd_kernel_traitsILi32ELi64ELi128ELi4ELb0ELb0EN7cutlass6half_tE19Flash_kernel_traitsILi32ELi64ELi128ELi4ES3_EELi16ELi2ELb1EEEvNS_16Flash_fwd_paramsE,(.L_x_10286 - _ZN5flash32flash_fwd_splitkv_combine_kernelI23Flash_fwd_kernel_traitsILi32ELi64ELi128ELi4ELb0ELb0EN7cutlass6half_tE19Flash_kernel_traitsILi32ELi64ELi128ELi4ES3_EELi16ELi2ELb1EEEvNS_16Flash_fwd_paramsE)
        .other          _ZN5flash32flash_fwd_splitkv_combine_kernelI23Flash_fwd_kernel_traitsILi32ELi64ELi128ELi4ELb0ELb0EN7cutlass6half_tE19Flash_kernel_traitsILi32ELi64ELi128ELi4ES3_EELi16ELi2ELb1EEEvNS_16Flash_fwd_paramsE,@"STO_CUDA_ENTRY STV_DEFAULT"
_ZN5flash32flash_fwd_splitkv_combine_kernelI23Flash_fwd_kernel_traitsILi32ELi64ELi128ELi4ELb0ELb0EN7cutlass6half_tE19Flash_kernel_traitsILi32ELi64ELi128ELi4ES3_EELi16ELi2ELb1EEEvNS_16Flash_fwd_paramsE:
.text._ZN5flash32flash_fwd_splitkv_combine_kernelI23Flash_fwd_kernel_traitsILi32ELi64ELi128ELi4ELb0ELb0EN7cutlass6half_tE19Flash_kernel_traitsILi32ELi64ELi128ELi4ES3_EELi16ELi2ELb1EEEvNS_16Flash_fwd_paramsE:
        /* <DEDUP_REMOVED lines=38> */
.L_x_6046:
[----:B------:R-:W-:Y:S01]  /*0260*/  IMAD.U32 R14, RZ, RZ, UR16 ;  /* 0x00000010ff0e7e24 */ /* 0x000fe2000f8e00ff */
[----:B------:R-:W-:Y:S01]  /*0270*/  MOV R18, UR14 ;  /* 0x0000000e00127c02 */ /* 0x000fe20008000f00 */
[----:B------:R-:W-:Y:S01]  /*0280*/  IMAD.U32 R19, RZ, RZ, UR17 ;  /* 0x00000011ff137e24 */ /* 0x000fe2000f8e00ff */
[----:B------:R-:W-:Y:S02]  /*0290*/  MOV R17, UR9 ;  /* 0x0000000900117c02 */ /* 0x000fe40008000f00 */
[----:B------:R-:W-:Y:S02]  /*02a0*/  MOV R16, 0x2c0 ;  /* 0x000002c000107802 */ /* 0x000fe40000000f00 */
[----:B------:R-:W-:Y:S05]  /*02b0*/  CALL.REL.NOINC `($__internal_26_$__cuda_sm20_div_s64) ;  /* 0x0000004800187944 */ /* 0x000fea0003c00000 */
.L_x_6047:
        /* <DEDUP_REMOVED lines=30> */
.L_x_6049:
[----:B------:R-:W-:Y:S01]  /*04a0*/  IMAD.MOV.U32 R14, RZ, RZ, R10 ;  /* 0x000000ffff0e7224 */ /* 0x000fe200078e000a */
[----:B------:R-:W-:Y:S02]  /*04b0*/  MOV R19, R11 ;  /* 0x0000000b00137202 */ /* 0x000fe40000000f00 */
[----:B------:R-:W-:Y:S02]  /*04c0*/  MOV R16, 0x4e0 ;  /* 0x000004e000107802 */ /* 0x000fe40000000f00 */
[----:B------:R-:W-:Y:S05]  /*04d0*/  CALL.REL.NOINC `($__internal_26_$__cuda_sm20_div_s64) ;  /* 0x0000004400907944 */ /* 0x000fea0003c00000 */
[----:B------:R-:W-:Y:S02]  /*04e0*/  MOV R4, R10 ;  /* 0x0000000a00047202 */ /* 0x000fe40000000f00 */
[----:B------:R-:W-:Y:S02]  /*04f0*/  MOV R5, R11 ;  /* 0x0000000b00057202 */ /* 0x000fe40000000f00 */
.L_x_6050:
[----:B------:R-:W-:Y:S05]  /*0500*/  BSYNC.RECONVERGENT B0 ;  /* 0x0000000000007941 */ /* 0x000fea0003800200 */
.L_x_6048:
        /* <DEDUP_REMOVED lines=57> */
.L_x_6052:
[----:B------:R-:W-:Y:S01]  /*08a0*/  IMAD.MOV.U32 R14, RZ, RZ, R18 ;  /* 0x000000ffff0e7224 */ /* 0x000fe200078e0012 */
[----:B------:R-:W-:Y:S01]  /*08b0*/  MOV R18, R9 ;  /* 0x0000000900127202 */ /* 0x000fe20000000f00 */
[----:B------:R-:W-:Y:S01]  /*08c0*/  IMAD.MOV.U32 R19, RZ, RZ, R17 ;  /* 0x000000ffff137224 */ /* 0x000fe200078e0011 */
[----:B------:R-:W-:Y:S02]  /*08d0*/  MOV R17, R25 ;  /* 0x0000001900117202 */ /* 0x000fe40000000f00 */
[----:B------:R-:W-:Y:S02]  /*08e0*/  MOV R16, 0x900 ;  /* 0x0000090000107802 */ /* 0x000fe40000000f00 */
[----:B------:R-:W-:Y:S05]  /*08f0*/  CALL.REL.NOINC `($__internal_26_$__cuda_sm20_div_s64) ;  /* 0x0000004000887944 */ /* 0x000fea0003c00000 */
.L_x_6053:
[----:B------:R-:W-:Y:S05]  /*0900*/  BSYNC.RECONVERGENT B0 ;  /* 0x0000000000007941 */ /* 0x000fea0003800200 */
.L_x_6051:
        /* <DEDUP_REMOVED lines=123> */
.L_x_6055:
[----:B------:R-:W-:Y:S01]  /*10c0*/  IMAD.MOV.U32 R14, RZ, RZ, R10 ;  /* 0x000000ffff0e7224 */ /* 0x000fe200078e000a */
[----:B------:R-:W-:Y:S01]  /*10d0*/  MOV R18, R8 ;  /* 0x0000000800127202 */ /* 0x000fe20000000f00 */
[----:B------:R-:W-:Y:S01]  /*10e0*/  IMAD.MOV.U32 R19, RZ, RZ, R11 ;  /* 0x000000ffff137224 */ /* 0x000fe200078e000b */
[----:B------:R-:W-:Y:S02]  /*10f0*/  MOV R17, R0 ;  /* 0x0000000000117202 */ /* 0x000fe40000000f00 */
[----:B------:R-:W-:Y:S02]  /*1100*/  MOV R16, 0x1120 ;  /* 0x0000112000107802 */ /* 0x000fe40000000f00 */
[----:B------:R-:W-:Y:S05]  /*1110*/  CALL.REL.NOINC `($__internal_26_$__cuda_sm20_div_s64) ;  /* 0x0000003800807944 */ /* 0x000fea0003c00000 */
[----:B------:R-:W-:Y:S02]  /*1120*/  MOV R32, R10 ;  /* 0x0000000a00207202 */ /* 0x000fe40000000f00 */
[----:B------:R-:W-:Y:S02]  /*1130*/  MOV R33, R11 ;  /* 0x0000000b00217202 */ /* 0x000fe40000000f00 */
.L_x_6056:
[----:B------:R-:W-:Y:S05]  /*1140*/  BSYNC.RECONVERGENT B0 ;  /* 0x0000000000007941 */ /* 0x000fea0003800200 */
.L_x_6054:
        /* <DEDUP_REMOVED lines=57> */
.L_x_6058:
[----:B------:R-:W-:Y:S01]  /*14e0*/  IMAD.MOV.U32 R14, RZ, RZ, R4 ;  /* 0x000000ffff0e7224 */ /* 0x000fe200078e0004 */
[----:B------:R-:W-:Y:S01]  /*14f0*/  MOV R19, R5 ;  /* 0x0000000500137202 */ /* 0x000fe20000000f00 */
[----:B------:R-:W-:Y:S01]  /*1500*/  IMAD.MOV.U32 R18, RZ, RZ, R6 ;  /* 0x000000ffff127224 */ /* 0x000fe200078e0006 */
[----:B------:R-:W-:Y:S02]  /*1510*/  MOV R16, 0x1530 ;  /* 0x0000153000107802 */ /* 0x000fe40000000f00 */
[----:B------:R-:W-:Y:S05]  /*1520*/  CALL.REL.NOINC `($__internal_26_$__cuda_sm20_div_s64) ;  /* 0x00000034007c7944 */ /* 0x000fea0003c00000 */
[----:B------:R-:W-:Y:S02]  /*1530*/  MOV R20, R10 ;  /* 0x0000000a00147202 */ /* 0x000fe40000000f00 */
[----:B------:R-:W-:Y:S02]  /*1540*/  MOV R21, R11 ;  /* 0x0000000b00157202 */ /* 0x000fe40000000f00 */
.L_x_6059:
[----:B------:R-:W-:Y:S05]  /*1550*/  BSYNC.RECONVERGENT B0 ;  /* 0x0000000000007941 */ /* 0x000fea0003800200 */
.L_x_6057:
        /* <DEDUP_REMOVED lines=72> */
.L_x_6061:
[----:B0-----:R-:W-:Y:S05]  /*19e0*/  BSYNC.RECONVERGENT B0 ;  /* 0x0000000000007941 */ /* 0x001fea0003800200 */
.L_x_6060:
        /* <DEDUP_REMOVED lines=132> */
.L_x_6065:
[----:B------:R-:W-:Y:S01]  /*2230*/  LEA.HI R2, R7, UR15, RZ, 0x1e ;  /* 0x0000000f07027c11 */ /* 0x000fe2000f8ff0ff */
[----:B------:R-:W-:Y:S01]  /*2240*/  IMAD.MOV.U32 R19, RZ, RZ, RZ ;  /* 0x000000ffff137224 */ /* 0x000fe200078e00ff */
[----:B------:R-:W-:Y:S02]  /*2250*/  MOV R18, R30 ;  /* 0x0000001e00127202 */ /* 0x000fe40000000f00 */
[----:B------:R-:W-:Y:S01]  /*2260*/  MOV R16, 0x2290 ;  /* 0x0000229000107802 */ /* 0x000fe20000000f00 */
[----:B------:R-:W-:Y:S02]  /*2270*/  IMAD.MOV.U32 R14, RZ, RZ, R2 ;  /* 0x000000ffff0e7224 */ /* 0x000fe400078e0002 */
[----:B------:R-:W-:Y:S05]  /*2280*/  CALL.REL.NOINC `($__internal_26_$__cuda_sm20_div_s64) ;  /* 0x0000002800247944 */ /* 0x000fea0003c00000 */
[----:B------:R-:W-:Y:S02]  /*2290*/  IADD3 R13, PT, PT, -R10, RZ, RZ ;  /* 0x000000ff0a0d7210 */ /* 0x000fe40007ffe1ff */
[----:B------:R-:W-:-:S03]  /*22a0*/  MOV R31, R11 ;  /* 0x0000000b001f7202 */ /* 0x000fc60000000f00 */
[----:B------:R-:W-:Y:S01]  /*22b0*/  IMAD R12, R30, R13, R2 ;  /* 0x0000000d1e0c7224 */ /* 0x000fe200078e0202 */
[----:B------:R-:W-:-:S07]  /*22c0*/  MOV R30, R10 ;  /* 0x0000000a001e7202 */ /* 0x000fce0000000f00 */
.L_x_6066:
        /* <DEDUP_REMOVED lines=59> */
.L_x_6068:
[----:B------:R-:W-:Y:S01]  /*2680*/  IMAD.MOV.U32 R14, RZ, RZ, R30 ;  /* 0x000000ffff0e7224 */ /* 0x000fe200078e001e */
[----:B------:R-:W-:Y:S01]  /*2690*/  MOV R19, R31 ;  /* 0x0000001f00137202 */ /* 0x000fe20000000f00 */
[----:B------:R-:W-:Y:S01]  /*26a0*/  IMAD.MOV.U32 R18, RZ, RZ, R34 ;  /* 0x000000ffff127224 */ /* 0x000fe200078e0022 */
[----:B------:R-:W-:Y:S02]  /*26b0*/  MOV R16, 0x26d0 ;  /* 0x000026d000107802 */ /* 0x000fe40000000f00 */
[----:B------:R-:W-:Y:S05]  /*26c0*/  CALL.REL.NOINC `($__internal_26_$__cuda_sm20_div_s64) ;  /* 0x0000002400147944 */ /* 0x000fea0003c00000 */
[----:B------:R-:W-:-:S05]  /*26d0*/  IADD3 R11, PT, PT, -R10, RZ, RZ ;  /* 0x000000ff0a0b7210 */ /* 0x000fca0007ffe1ff */
[----:B------:R-:W-:Y:S02]  /*26e0*/  IMAD R30, R11, R34, R30 ;  /* 0x000000220b1e7224 */ /* 0x000fe400078e021e */
.L_x_6069:
[----:B------:R-:W-:Y:S05]  /*26f0*/  BSYNC.RECONVERGENT B0 ;  /* 0x0000000000007941 */ /* 0x000fea0003800200 */
.L_x_6067:
        /* <DEDUP_REMOVED lines=159> */
.L_x_6064:
[----:B------:R-:W0:Y:S01]  /*30f0*/  LDC.64 R4, c[0x0][0x420] ;  /* 0x00010800ff047b82 */ /* 0x000e220000000a00 */
[----:B------:R-:W-:-:S05]  /*3100*/  IADD3 R2, PT, PT, R2, UR15, RZ ;  /* 0x0000000f02027c10 */ /* 0x000fca000fffe0ff */
[----:B0-----:R-:W-:-:S05]  /*3110*/  IMAD.WIDE.U32 R2, R2, 0x4, R4 ;  /* 0x0000000402027825 */ /* 0x001fca00078e0004 */
[----:B------:R1:W-:Y:S02]  /*3120*/  STG.E desc[UR10][R2.64], R22 ;  /* 0x0000001602007986 */ /* 0x0003e4000c10190a */
.L_x_6063:
[----:B------:R-:W-:Y:S05]  /*3130*/  BSYNC.RECONVERGENT B1 ;  /* 0x0000000000017941 */ /* 0x000fea0003800200 */
.L_x_6062:
        /* <DEDUP_REMOVED lines=16> */
.L_x_6071:
[----:B------:R-:W-:Y:S05]  /*3240*/  BSYNC.RECONVERGENT B0 ;  /* 0x0000000000007941 */ /* 0x000fea0003800200 */
.L_x_6070:
        /* <DEDUP_REMOVED lines=49> */
.L_x_6076:
        /* <DEDUP_REMOVED lines=133> */
.L_x_6075:
        /* <DEDUP_REMOVED lines=73> */
.L_x_6077:
[----:B------:R-:W-:-:S09]  /*4240*/  UISETP.NE.OR UP1, UPT, UR5, URZ, UP1 ;  /* 0x000000ff0500728c */ /* 0x000fd20008f25670 */
[----:B------:R-:W-:Y:S05]  /*4250*/  BRA.U !UP1, `(.L_x_6073) ;  /* 0x0000000109947547 */ /* 0x000fea000b800000 */
.L_x_6074:
[----:B------:R-:W-:-:S13]  /*4260*/  ISETP.GE.AND P0, PT, R12, UR13, PT ;  /* 0x0000000d0c007c0c */ /* 0x000fda000bf06270 */
.L_x_6078:
        /* <DEDUP_REMOVED lines=36> */
.L_x_6073:
        /* <DEDUP_REMOVED lines=10> */
.L_x_6079:
        /* <DEDUP_REMOVED lines=12> */
.L_x_6072:
        /* <DEDUP_REMOVED lines=81> */
        .weak           $__internal_26_$__cuda_sm20_div_s64
        .type           $__internal_26_$__cuda_sm20_div_s64,@function
        .size           $__internal_26_$__cuda_sm20_div_s64,(.L_x_10286 - $__internal_26_$__cuda_sm20_div_s64)
$__internal_26_$__cuda_sm20_div_s64:
        /* <DEDUP_REMOVED lines=83> */
[----:B------:R-:W-:Y:S05]  /*5050*/  RET.REL.NODEC R12 `(_ZN5flash32flash_fwd_splitkv_combine_kernelI23Flash_fwd_kernel_traitsILi32ELi64ELi128ELi4ELb0ELb0EN7cutlass6half_tE19Flash_kernel_traitsILi32ELi64ELi128ELi4ES3_EELi16ELi2ELb1EEEvNS_16Flash_fwd_paramsE) ;  /* 0xffffffac0ce87950 */ /* 0x000fea0003c3ffff */
.L_x_6080:
        /* <DEDUP_REMOVED lines=10> */
.L_x_10286:


//--------------------- .text._ZN5flash32flash_fwd_splitkv_combine_kernelI23Flash_fwd_kernel_traitsILi32ELi64ELi128ELi4ELb0ELb0EN7cutlass6half_tE19Flash_kernel_traitsILi32ELi64ELi128ELi4ES3_EELi16ELi1ELb1EEEvNS_16Flash_fwd_paramsE --------------------------
	.section	.text._ZN5flash32flash_fwd_splitkv_combine_kernelI23Flash_fwd_kernel_traitsILi32ELi64ELi128ELi4ELb0ELb0EN7cutlass6half_tE19Flash_kernel_traitsILi32ELi64ELi128ELi4ES3_EELi16ELi1ELb1EEEvNS_16Flash_fwd_paramsE,"ax",@progbits
	.align	128
        .global         _ZN5flash32flash_fwd_splitkv_combine_kernelI23Flash_fwd_kernel_traitsILi32ELi64ELi128ELi4ELb0ELb0EN7cutlass6half_tE19Flash_kernel_traitsILi32ELi64ELi128ELi4ES3_EELi16ELi1ELb1EEEvNS_16Flash_fwd_paramsE
        .type           _ZN5flash32flash_fwd_splitkv_combine_kernelI23Flash_fwd_kernel_traitsILi32ELi64ELi128ELi4ELb0ELb0EN7cutlass6half_tE19Flash_kernel_traitsILi32ELi64ELi128ELi4ES3_EELi16ELi1ELb1EEEvNS_16Flash_fwd_paramsE,@function
        .size           _ZN5flash32flash_fwd_splitkv_combine_kernelI23Flash_fwd_kernel_traitsILi32ELi64ELi128ELi4ELb0ELb0EN7cutlass6half_tE19Flash_kernel_traitsILi32ELi64ELi128ELi4ES3_EELi16ELi1ELb1EEEvNS_16Flash_fwd_paramsE,(.L_x_10287 - _ZN5flash32flash_fwd_splitkv_combine_kernelI23Flash_fwd_kernel_traitsILi32ELi64ELi128ELi4ELb0ELb0EN7cutlass6half_tE19Flash_kernel_traitsILi32ELi64ELi128ELi4ES3_EELi16ELi1ELb1EEEvNS_16Flash_fwd_paramsE)
        .other          _ZN5flash32flash_fwd_splitkv_combine_kernelI23Flash_fwd_kernel_traitsILi32ELi64ELi128ELi4ELb0ELb0EN7cutlass6half_tE19Flash_kernel_traitsILi32ELi64ELi128ELi4ES3_EELi16ELi1ELb1EEEvNS_16Flash_fwd_paramsE,@"STO_CUDA_ENTRY STV_DEFAULT"
_ZN5flash32flash_fwd_splitkv_combine_kernelI23Flash_fwd_kernel_traitsILi32ELi64ELi128ELi4ELb0ELb0EN7cutlass6half_tE19Flash_kernel_traitsILi32ELi64ELi128ELi4ES3_EELi16ELi1ELb1EEEvNS_16Flash_fwd_paramsE:
.text._ZN5flash32flash_fwd_splitkv_combine_kernelI23Flash_fwd_kernel_traitsILi32ELi64ELi128ELi4ELb0ELb0EN7cutlass6half_tE19Flash_kernel_traitsILi32ELi64ELi128ELi4ES3_EELi16ELi1ELb1EEEvNS_16Flash_fwd_paramsE:
        /* <DEDUP_REMOVED lines=38> */
.L_x_6081:
[----:B------:R-:W-:Y:S01]  /*0260*/  IMAD.U32 R14, RZ, RZ, UR16 ;  /* 0x00000010ff0e7e24 */ /* 0x000fe2000f8e00ff */
[----:B------:R-:W-:Y:S01]  /*0270*/  MOV R18, UR14 ;  /* 0x0000000e00127c02 */ /* 0x000fe20008000f00 */
[----:B------:R-:W-:Y:S01]  /*0280*/  IMAD.U32 R19, RZ, RZ, UR17 ;  /* 0x00000011ff137e24 */ /* 0x000fe2000f8e00ff */
[----:B------:R-:W-:Y:S02]  /*0290*/  MOV R17, UR9 ;  /* 0x0000000900117c02 */ /* 0x000fe40008000f00 */
[----:B------:R-:W-:Y:S02]  /*02a0*/  MOV R16, 0x2c0 ;  /* 0x000002c000107802 */ /* 0x000fe40000000f00 */
[----:B------:R-:W-:Y:S05]  /*02b0*/  CALL.REL.NOINC `($__internal_27_$__cuda_sm20_div_s64) ;  /* 0x00000048000c7944 */ /* 0x000fea0003c00000 */
.L_x_6082:
        /* <DEDUP_REMOVED lines=30> */
.L_x_6084:
[----:B------:R-:W-:Y:S01]  /*04a0*/  IMAD.MOV.U32 R14, RZ, RZ, R10 ;  /* 0x000000ffff0e7224 */ /* 0x000fe200078e000a */
[----:B------:R-:W-:Y:S02]  /*04b0*/  MOV R19, R11 ;  /* 0x0000000b00137202 */ /* 0x000fe40000000f00 */
[----:B------:R-:W-:Y:S02]  /*04c0*/  MOV R16, 0x4e0 ;  /* 0x000004e000107802 */ /* 0x000fe40000000f00 */
[----:B------:R-:W-:Y:S05]  /*04d0*/  CALL.REL.NOINC `($__internal_27_$__cuda_sm20_div_s64) ;  /* 0x0000004400847944 */ /* 0x000fea0003c00000 */
[----:B------:R-:W-:Y:S02]  /*04e0*/  MOV R4, R10 ;  /* 0x0000000a00047202 */ /* 0x000fe40000000f00 */
[----:B------:R-:W-:Y:S02]  /*04f0*/  MOV R5, R11 ;  /* 0x0000000b00057202 */ /* 0x000fe40000000f00 */
.L_x_6085:
[----:B------:R-:W-:Y:S05]  /*0500*/  BSYNC.RECONVERGENT B0 ;  /* 0x0000000000007941 */ /* 0x000fea0003800200 */
.L_x_6083:
        /* <DEDUP_REMOVED lines=57> */
.L_x_6087:
[----:B------:R-:W-:Y:S01]  /*08a0*/  IMAD.MOV.U32 R14, RZ, RZ, R18 ;  /* 0x000000ffff0e7224 */ /* 0x000fe200078e0012 */
[----:B------:R-:W-:Y:S01]  /*08b0*/  MOV R18, R9 ;  /* 0x0000000900127202 */ /* 0x000fe20000000f00 */
[----:B------:R-:W-:Y:S01]  /*08c0*/  IMAD.MOV.U32 R19, RZ, RZ, R17 ;  /* 0x000000ffff137224 */ /* 0x000fe200078e0011 */
[----:B------:R-:W-:Y:S02]  /*08d0*/  MOV R17, R25 ;  /* 0x0000001900117202 */ /* 0x000fe40000000f00 */
[----:B------:R-:W-:Y:S02]  /*08e0*/  MOV R16, 0x900 ;  /* 0x0000090000107802 */ /* 0x000fe40000000f00 */
[----:B------:R-:W-:Y:S05]  /*08f0*/  CALL.REL.NOINC `($__internal_27_$__cuda_sm20_div_s64) ;  /* 0x00000040007c7944 */ /* 0x000fea0003c00000 */
.L_x_6088:
[----:B------:R-:W-:Y:S05]  /*0900*/  BSYNC.RECONVERGENT B0 ;  /* 0x0000000000007941 */ /* 0x000fea0003800200 */
.L_x_6086:
        /* <DEDUP_REMOVED lines=123> */
.L_x_6090:
[----:B------:R-:W-:Y:S01]  /*10c0*/  IMAD.MOV.U32 R14, RZ, RZ, R10 ;  /* 0x000000ffff0e7224 */ /* 0x000fe200078e000a */
[----:B------:R-:W-:Y:S01]  /*10d0*/  MOV R18, R8 ;  /* 0x0000000800127202 */ /* 0x000fe20000000f00 */
[----:B------:R-:W-:Y:S01]  /*10e0*/  IMAD.MOV.U32 R19, RZ, RZ, R11 ;  /* 0x000000ffff137224 */ /* 0x000fe200078e000b */
[----:B------:R-:W-:Y:S02]  /*10f0*/  MOV R17, R0 ;  /* 0x0000000000117202 */ /* 0x000fe40000000f00 */
[----:B------:R-:W-:Y:S02]  /*1100*/  MOV R16, 0x1120 ;  /* 0x0000112000107802 */ /* 0x000fe40000000f00 */
[----:B------:R-:W-:Y:S05]  /*1110*/  CALL.REL.NOINC `($__internal_27_$__cuda_sm20_div_s64) ;  /* 0x0000003800747944 */ /* 0x000fea0003c00000 */
[----:B------:R-:W-:Y:S02]  /*1120*/  MOV R32, R10 ;  /* 0x0000000a00207202 */ /* 0x000fe40000000f00 */
[----:B------:R-:W-:Y:S02]  /*1130*/  MOV R33, R11 ;  /* 0x0000000b00217202 */ /* 0x000fe40000000f00 */
.L_x_6091:
[----:B------:R-:W-:Y:S05]  /*1140*/  BSYNC.RECONVERGENT B0 ;  /* 0x0000000000007941 */ /* 0x000fea0003800200 */
.L_x_6089:
        /* <DEDUP_REMOVED lines=57> */
.L_x_6093:
[----:B------:R-:W-:Y:S01]  /*14e0*/  IMAD.MOV.U32 R14, RZ, RZ, R4 ;  /* 0x000000ffff0e7224 */ /* 0x000fe200078e0004 */
[----:B------:R-:W-:Y:S01]  /*14f0*/  MOV R19, R5 ;  /* 0x0000000500137202 */ /* 0x000fe20000000f00 */
[----:B------:R-:W-:Y:S01]  /*1500*/  IMAD.MOV.U32 R18, RZ, RZ, R6 ;  /* 0x000000ffff127224 */ /* 0x000fe200078e0006 */
[----:B------:R-:W-:Y:S02]  /*1510*/  MOV R16, 0x1530 ;  /* 0x0000153000107802 */ /* 0x000fe40000000f00 */
[----:B------:R-:W-:Y:S05]  /*1520*/  CALL.REL.NOINC `($__internal_27_$__cuda_sm20_div_s64) ;  /* 0x0000003400707944 */ /* 0x000fea0003c00000 */
[----:B------:R-:W-:Y:S02]  /*1530*/  MOV R26, R10 ;  /* 0x0000000a001a7202 */ /* 0x000fe40000000f00 */
[----:B------:R-:W-:Y:S02]  /*1540*/  MOV R27, R11 ;  /* 0x0000000b001b7202 */ /* 0x000fe40000000f00 */
.L_x_6094:
[----:B------:R-:W-:Y:S05]  /*1550*/  BSYNC.RECONVERGENT B0 ;  /* 0x0000000000007941 */ /* 0x000fea0003800200 */
.L_x_6092:
        /* <DEDUP_REMOVED lines=73> */
.L_x_6096:
[----:B0-----:R-:W-:Y:S05]  /*19f0*/  BSYNC.RECONVERGENT B0 ;  /* 0x0000000000007941 */ /* 0x001fea0003800200 */
.L_x_6095:
        /* <DEDUP_REMOVED lines=127> */
.L_x_6100:
[----:B------:R-:W-:Y:S01]  /*21f0*/  LEA.HI R2, R7, UR15, RZ, 0x1f ;  /* 0x0000000f07027c11 */ /* 0x000fe2000f8ff8ff */
[----:B------:R-:W-:Y:S01]  /*2200*/  IMAD.MOV.U32 R19, RZ, RZ, RZ ;  /* 0x000000ffff137224 */ /* 0x000fe200078e00ff */
[----:B------:R-:W-:Y:S02]  /*2210*/  MOV R18, R30 ;  /* 0x0000001e00127202 */ /* 0x000fe40000000f00 */
[----:B------:R-:W-:Y:S01]  /*2220*/  MOV R16, 0x2250 ;  /* 0x0000225000107802 */ /* 0x000fe20000000f00 */
[----:B------:R-:W-:Y:S02]  /*2230*/  IMAD.MOV.U32 R14, RZ, RZ, R2 ;  /* 0x000000ffff0e7224 */ /* 0x000fe400078e0002 */
[----:B------:R-:W-:Y:S05]  /*2240*/  CALL.REL.NOINC `($__internal_27_$__cuda_sm20_div_s64) ;  /* 0x0000002800287944 */ /* 0x000fea0003c00000 */
[----:B------:R-:W-:Y:S02]  /*2250*/  IADD3 R13, PT, PT, -R10, RZ, RZ ;  /* 0x000000ff0a0d7210 */ /* 0x000fe40007ffe1ff */
[----:B------:R-:W-:-:S03]  /*2260*/  MOV R31, R11 ;  /* 0x0000000b001f7202 */ /* 0x000fc60000000f00 */
[----:B------:R-:W-:Y:S01]  /*2270*/  IMAD R12, R30, R13, R2 ;  /* 0x0000000d1e0c7224 */ /* 0x000fe200078e0202 */
[----:B------:R-:W-:-:S07]  /*2280*/  MOV R30, R10 ;  /* 0x0000000a001e7202 */ /* 0x000fce0000000f00 */
.L_x_6101:
        /* <DEDUP_REMOVED lines=59> */
.L_x_6103:
[----:B------:R-:W-:Y:S01]  /*2640*/  IMAD.MOV.U32 R14, RZ, RZ, R30 ;  /* 0x000000ffff0e7224 */ /* 0x000fe200078e001e */
[----:B------:R-:W-:Y:S01]  /*2650*/  MOV R19, R31 ;  /* 0x0000001f00137202 */ /* 0x000fe20000000f00 */
[----:B------:R-:W-:Y:S01]  /*2660*/  IMAD.MOV.U32 R18, RZ, RZ, R34 ;  /* 0x000000ffff127224 */ /* 0x000fe200078e0022 */
[----:B------:R-:W-:Y:S02]  /*2670*/  MOV R16, 0x2690 ;  /* 0x0000269000107802 */ /* 0x000fe40000000f00 */
[----:B------:R-:W-:Y:S05]  /*2680*/  CALL.REL.NOINC `($__internal_27_$__cuda_sm20_div_s64) ;  /* 0x0000002400187944 */ /* 0x000fea0003c00000 */
[----:B------:R-:W-:-:S05]  /*2690*/  IADD3 R11, PT, PT, -R10, RZ, RZ ;  /* 0x000000ff0a0b7210 */ /* 0x000fca0007ffe1ff */
[----:B------:R-:W-:Y:S02]  /*26a0*/  IMAD R30, R11, R34, R30 ;  /* 0x000000220b1e7224 */ /* 0x000fe400078e021e */
.L_x_6104:
[----:B------:R-:W-:Y:S05]  /*26b0*/  BSYNC.RECONVERGENT B0 ;  /* 0x0000000000007941 */ /* 0x000fea0003800200 */
.L_x_6102:
        /* <DEDUP_REMOVED lines=159> */
.L_x_6099:
[----:B------:R-:W0:Y:S01]  /*30b0*/  LDC.64 R4, c[0x0][0x420] ;  /* 0x00010800ff047b82 */ /* 0x000e220000000a00 */
[----:B------:R-:W-:-:S05]  /*30c0*/  IADD3 R2, PT, PT, R2, UR15, RZ ;  /* 0x0000000f02027c10 */ /* 0x000fca000fffe0ff */
[----:B0-----:R-:W-:-:S05]  /*30d0*/  IMAD.WIDE.U32 R2, R2, 0x4, R4 ;  /* 0x0000000402027825 */ /* 0x001fca00078e0004 */
[----:B------:R1:W-:Y:S02]  /*30e0*/  STG.E desc[UR10][R2.64], R22 ;  /* 0x0000001602007986 */ /* 0x0003e4000c10190a */
.L_x_6098:
[----:B------:R-:W-:Y:S05]  /*30f0*/  BSYNC.RECONVERGENT B1 ;  /* 0x0000000000017941 */ /* 0x000fea0003800200 */
.L_x_6097:
        /* <DEDUP_REMOVED lines=17> */
.L_x_6106:
[----:B------:R-:W-:Y:S05]  /*3210*/  BSYNC.RECONVERGENT B0 ;  /* 0x0000000000007941 */ /* 0x000fea0003800200 */
.L_x_6105:
        /* <DEDUP_REMOVED lines=49> */
.L_x_6111:
        /* <DEDUP_REMOVED lines=133> */
.L_x_6110:
        /* <DEDUP_REMOVED lines=73> */
.L_x_6112:
[----:B------:R-:W-:-:S09]  /*4210*/  UISETP.NE.OR UP1, UPT, UR5, URZ, UP1 ;  /* 0x000000ff0500728c */ /* 0x000fd20008f25670 */
[----:B------:R-:W-:Y:S05]  /*4220*/  BRA.U !UP1, `(.L_x_6108) ;  /* 0x0000000109947547 */ /* 0x000fea000b800000 */
.L_x_6109:
[----:B------:R-:W-:-:S13]  /*4230*/  ISETP.GE.AND P0, PT, R12, UR13, PT ;  /* 0x0000000d0c007c0c */ /* 0x000fda000bf06270 */
.L_x_6113:
        /* <DEDUP_REMOVED lines=36> */
.L_x_6108:
        /* <DEDUP_REMOVED lines=10> */
.L_x_6114:
        /* <DEDUP_REMOVED lines=12> */
.L_x_6107:
        /* <DEDUP_REMOVED lines=81> */
        .weak           $__internal_27_$__cuda_sm20_div_s64
        .type           $__internal_27_$__cuda_sm20_div_s64,@function
        .size           $__internal_27_$__cuda_sm20_div_s64,(.L_x_10287 - $__internal_27_$__cuda_sm20_div_s64)
$__internal_27_$__cuda_sm20_div_s64:
        /* <DEDUP_REMOVED lines=83> */
[----:B------:R-:W-:Y:S05]  /*5020*/  RET.REL.NODEC R12 `(_ZN5flash32flash_fwd_splitkv_combine_kernelI23Flash_fwd_kernel_traitsILi32ELi64ELi128ELi4ELb0ELb0EN7cutlass6half_tE19Flash_kernel_traitsILi32ELi64ELi128ELi4ES3_EELi16ELi1ELb1EEEvNS_16Flash_fwd_paramsE) ;  /* 0xffffffac0cf47950 */ /* 0x000fea0003c3ffff */
.L_x_6115:
        /* <DEDUP_REMOVED lines=13> */
.L_x_10287:


//--------------------- .text._ZN5flash24flash_fwd_splitkv_kernelI23Flash_fwd_kernel_traitsILi32ELi64ELi128ELi4ELb0ELb0EN7cutlass6half_tE19Flash_kernel_traitsILi32ELi64ELi128ELi4ES3_EELb0ELb0ELb0ELb0ELb1ELb0ELb0ELb0EEEvNS_16Flash_fwd_paramsE --------------------------
	.section	.text._ZN5flash24flash_fwd_splitkv_kernelI23Flash_fwd_kernel_traitsILi32ELi64ELi128ELi4ELb0ELb0EN7cutlass6half_tE19Flash_kernel_traitsILi32ELi64ELi128ELi4ES3_EELb0ELb0ELb0ELb0ELb1ELb0ELb0ELb0EEEvNS_16Flash_fwd_paramsE,"ax",@progbits
	.align	128
        .global         _ZN5flash24flash_fwd_splitkv_kernelI23Flash_fwd_kernel_traitsILi32ELi64ELi128ELi4ELb0ELb0EN7cutlass6half_tE19Flash_kernel_traitsILi32ELi64ELi128ELi4ES3_EELb0ELb0ELb0ELb0ELb1ELb0ELb0ELb0EEEvNS_16Flash_fwd_paramsE
        .type           _ZN5flash24flash_fwd_splitkv_kernelI23Flash_fwd_kernel_traitsILi32ELi64ELi128ELi4ELb0ELb0EN7cutlass6half_tE19Flash_kernel_traitsILi32ELi64ELi128ELi4ES3_EELb0ELb0ELb0ELb0ELb1ELb0ELb0ELb0EEEvNS_16Flash_fwd_paramsE,@function
        .size           _ZN5flash24flash_fwd_splitkv_kernelI23Flash_fwd_kernel_traitsILi32ELi64ELi128ELi4ELb0ELb0EN7cutlass6half_tE19Flash_kernel_traitsILi32ELi64ELi128ELi4ES3_EELb0ELb0ELb0ELb0ELb1ELb0ELb0ELb0EEEvNS_16Flash_fwd_paramsE,(.L_x_10288 - _ZN5flash24flash_fwd_splitkv_kernelI23Flash_fwd_kernel_traitsILi32ELi64ELi128ELi4ELb0ELb0EN7cutlass6half_tE19Flash_kernel_traitsILi32ELi64ELi128ELi4ES3_EELb0ELb0ELb0ELb0ELb1ELb0ELb0ELb0EEEvNS_16Flash_fwd_paramsE)
        .other          _ZN5flash24flash_fwd_splitkv_kernelI23Flash_fwd_kernel_traitsILi32ELi64ELi128ELi4ELb0ELb0EN7cutlass6half_tE19Flash_kernel_traitsILi32ELi64ELi128ELi4ES3_EELb0ELb0ELb0ELb0ELb1ELb0ELb0ELb0EEEvNS_16Flash_fwd_paramsE,@"STO_CUDA_ENTRY STV_DEFAULT"
_ZN5flash24flash_fwd_splitkv_kernelI23Flash_fwd_kernel_traitsILi32ELi64ELi128ELi4ELb0ELb0EN7cutlass6half_tE19Flash_kernel_traitsILi32ELi64ELi128ELi4ES3_EELb0ELb0ELb0ELb0ELb1ELb0ELb0ELb0EEEvNS_16Flash_fwd_paramsE:
.text._ZN5flash24flash_fwd_splitkv_kernelI23Flash_fwd_kernel_traitsILi32ELi64ELi128ELi4ELb0ELb0EN7cutlass6half_tE19Flash_kernel_traitsILi32ELi64ELi128ELi4ES3_EELb0ELb0ELb0ELb0ELb1ELb0ELb0ELb0EEEvNS_16Flash_fwd_paramsE:
[----:B------:R-:W-:Y:S01]  /*0000*/  LDC R1, c[0x0][0x37c] ;  /* 0x0000df00ff017b82 */ /* 0x000fe20000000800 */
[----:B------:R-:W1:Y:S07]  /*0010*/  S2R R149, SR_CTAID.X ;  /* 0x0000000000957919 */ /* 0x000e6e0000002500 */
[----:B------:R-:W2:Y:S01]  /*0020*/  LDC.64 R2, c[0x0][0x348] ;  /* 0x0000d200ff027b82 */ /* 0x000ea20000000a00 */
[----:B------:R-:W-:Y:S01]  /*0030*/  BSSY.RECONVERGENT B2, `(.L_x_6116) ;  /* 0x0000005000027945 */ /* 0x000fe20003800200 */
[----:B------:R-:W-:Y:S01]  /*0040*/  MOV R146, 0x80 ;  /* 0x0000008000927802 */ /* 0x000fe20000000f00 */
[----:B------:R-:W3:Y:S01]  /*0050*/  S2R R148, SR_CTAID.Y ;  /* 0x0000000000947919 */ /* 0x000ee20000002600 */
[----:B------:R-:W4:Y:S05]  /*0060*/  S2R R147, SR_CTAID.Z ;  /* 0x0000000000937919 */ /* 0x000f2a0000002700 */
[----:B-1234-:R-:W-:Y:S05]  /*0070*/  CALL.REL.NOINC `($_ZN5flash24flash_fwd_splitkv_kernelI23Flash_fwd_kernel_traitsILi32ELi64ELi128ELi4ELb0ELb0EN7cutlass6half_tE19Flash_kernel_traitsILi32ELi64ELi128ELi4ES3_EELb0ELb0ELb0ELb0ELb1ELb0ELb0ELb0EEEvNS_16Flash_fwd_paramsE$_ZN5flash30compute_attn_1rowblock_splitkvI23Flash_fwd_kernel_traitsILi32ELi64ELi128ELi4ELb0ELb0EN7cutlass6half_tE19Flash_kernel_traitsILi32ELi64ELi128ELi4ES3_EELb0ELb0ELb0ELb0ELb1ELb0ELb0ELb0ENS_16Flash_fwd_paramsEEEvRKT8_iiiii) ;  /* 0x0000000000087944 */ /* 0x01efea0003c00000 */
[----:B------:R-:W-:Y:S05]  /*0080*/  BSYNC.RECONVERGENT B2 ;  /* 0x0000000000027941 */ /* 0x000fea0003800200 */
.L_x_6116:
[----:B------:R-:W-:Y:S05]  /*0090*/  EXIT ;  /* 0x000000000000794d */ /* 0x000fea0003800000 */
        .type           $_ZN5flash24flash_fwd_splitkv_kernelI23Flash_fwd_kernel_traitsILi32ELi64ELi128ELi4ELb0ELb0EN7cutlass6half_tE19Flash_kernel_traitsILi32ELi64ELi128ELi4ES3_EELb0ELb0ELb0ELb0ELb1ELb0ELb0ELb0EEEvNS_16Flash_fwd_paramsE$_ZN5flash30compute_attn_1rowblock_splitkvI23Flash_fwd_kernel_traitsILi32ELi64ELi128ELi4ELb0ELb0EN7cutlass6half_tE19Flash_kernel_traitsILi32ELi64ELi128ELi4ES3_EELb0ELb0ELb0ELb0ELb1ELb0ELb0ELb0ENS_16Flash_fwd_paramsEEEvRKT8_iiiii,@function
        .size           $_ZN5flash24flash_fwd_splitkv_kernelI23Flash_fwd_kernel_traitsILi32ELi64ELi128ELi4ELb0ELb0EN7cutlass6half_tE19Flash_kernel_traitsILi32ELi64ELi128ELi4ES3_EELb0ELb0ELb0ELb0ELb1ELb0ELb0ELb0EEEvNS_16Flash_fwd_paramsE$_ZN5flash30compute_attn_1rowblock_splitkvI23Flash_fwd_kernel_traitsILi32ELi64ELi128ELi4ELb0ELb0EN7cutlass6half_tE19Flash_kernel_traitsILi32ELi64ELi128ELi4ES3_EELb0ELb0ELb0ELb0ELb1ELb0ELb0ELb0ENS_16Flash_fwd_paramsEEEvRKT8_iiiii,(.L_x_10288 - $_ZN5flash24flash_fwd_splitkv_kernelI23Flash_fwd_kernel_traitsILi32ELi64ELi128ELi4ELb0ELb0EN7cutlass6half_tE19Flash_kernel_traitsILi32ELi64ELi128ELi4ES3_EELb0ELb0ELb0ELb0ELb1ELb0ELb0ELb0EEEvNS_16Flash_fwd_paramsE$_ZN5flash30compute_attn_1rowblock_splitkvI23Flash_fwd_kernel_traitsILi32ELi64ELi128ELi4ELb0ELb0EN7cutlass6half_tE19Flash_kernel_traitsILi32ELi64ELi128ELi4ES3_EELb0ELb0ELb0ELb0ELb1ELb0ELb0ELb0ENS_16Flash_fwd_paramsEEEvRKT8_iiiii)
$_ZN5flash24flash_fwd_splitkv_kernelI23Flash_fwd_kernel_traitsILi32ELi64ELi128ELi4ELb0ELb0EN7cutlass6half_tE19Flash_kernel_traitsILi32ELi64ELi128ELi4ES3_EELb0ELb0ELb0ELb0ELb1ELb0ELb0ELb0EEEvNS_16Flash_fwd_paramsE$_ZN5flash30compute_attn_1rowblock_splitkvI23Flash_fwd_kernel_traitsILi32ELi64ELi128ELi4ELb0ELb0EN7cutlass6half_tE19Flash_kernel_traitsILi32ELi64ELi128ELi4ES3_EELb0ELb0ELb0ELb0ELb1ELb0ELb0ELb0ENS_16Flash_fwd_paramsEEEvRKT8_iiiii:
        /* <DEDUP_REMOVED lines=13> */
[----:B------:R-:W5:Y:S04]  /*0170*/  @P2 LD.E R154, desc[UR4][R14.64] ;  /* 0x000000040e9a2980 */ /* 0x000f68000c101900 */
[----:B------:R-:W5:Y:S04]  /*0180*/  @P4 LD.E R5, desc[UR4][R14.64+0x4] ;  /* 0x000004040e054980 */ /* 0x000f68000c101900 */
[----:B------:R-:W5:Y:S04]  /*0190*/  @!P3 LD.E R92, desc[UR4][R2.64+0xb8] ;  /* 0x0000b804025cb980 */ /* 0x000f68000c101900 */
[----:B------:R-:W5:Y:S01]  /*01a0*/  @!P4 LD.E R14, desc[UR4][R2.64+0xb4] ;  /* 0x0000b404020ec980 */ /* 0x000f62000c101900 */
[----:B----4-:R-:W-:-:S04]  /*01b0*/  ISETP.NE.U32.AND P1, PT, R10, RZ, PT ;  /* 0x000000ff0a00720c */ /* 0x010fc80003f25070 */
[----:B------:R-:W-:Y:S01]  /*01c0*/  ISETP.NE.AND.EX P1, PT, R11, RZ, PT, P1 ;  /* 0x000000ff0b00720c */ /* 0x000fe20003f25310 */
[----:B------:R-:W-:Y:S01]  /*01d0*/  IMAD.SHL.U32 R4, R148, 0x4, RZ ;  /* 0x0000000494047824 */ /* 0x000fe200078e00ff */
[----:B------:R-:W-:Y:S02]  /*01e0*/  ISETP.NE.U32.AND P2, PT, R6, RZ, PT ;  /* 0x000000ff0600720c */ /* 0x000fe40003f45070 */
[----:B------:R-:W-:Y:S02]  /*01f0*/  SHF.R.U32.HI R0, RZ, 0x1e, R148 ;  /* 0x0000001eff007819 */ /* 0x000fe40000011694 */
[----:B------:R-:W-:-:S07]  /*0200*/  ISETP.NE.AND.EX P2, PT, R7, RZ, PT, P2 ;  /* 0x000000ff0700720c */ /* 0x000fce0003f45320 */
[----:B------:R-:W-:-:S05]  /*0210*/  @P1 IADD3 R12, P0, PT, R10, R4, RZ ;  /* 0x000000040a0c1210 */ /* 0x000fca0007f1e0ff */
[----:B------:R-:W-:Y:S02]  /*0220*/  @P1 IMAD.X R13, R11, 0x1, R0, P0 ;  /* 0x000000010b0d1824 */ /* 0x000fe400000e0600 */
[----:B------:R-:W-:Y:S01]  /*0230*/  IMAD.MOV.U32 R11, RZ, RZ, RZ ;  /* 0x000000ffff0b7224 */ /* 0x000fe200078e00ff */
[----:B------:R-:W-:Y:S01]  /*0240*/  ISETP.NE.U32.AND P0, PT, R8, RZ, PT ;  /* 0x000000ff0800720c */ /* 0x000fe20003f05070 */
[----:B------:R-:W-:Y:S04]  /*0250*/  BSSY.RECONVERGENT B0, `(.L_x_6117) ;  /* 0x000000b000007945 */ /* 0x000fe80003800200 */
[----:B------:R1:W5:Y:S01]  /*0260*/  @P1 LD.E R11, desc[UR4][R12.64] ;  /* 0x000000040c0b1980 */ /* 0x000362000c101900 */
[----:B------:R-:W-:Y:S02]  /*0270*/  IADD3 R16, P1, PT, R6, R4, RZ ;  /* 0x0000000406107210 */ /* 0x000fe40007f3e0ff */
[----:B------:R-:W-:-:S03]  /*0280*/  ISETP.NE.AND.EX P0, PT, R9, RZ, PT, P0 ;  /* 0x000000ff0900720c */ /* 0x000fc60003f05300 */
[----:B------:R-:W-:Y:S02]  /*0290*/  IMAD.X R17, R7, 0x1, R0, P1 ;  /* 0x0000000107117824 */ /* 0x000fe400008e0600 */
[----:B-1----:R-:W-:Y:S01]  /*02a0*/  IMAD.MOV.U32 R12, RZ, RZ, -0x1 ;  /* 0xffffffffff0c7424 */ /* 0x002fe200078e00ff */
[----:B------:R-:W-:Y:S07]  /*02b0*/  @!P2 BRA `(.L_x_6118) ;  /* 0x000000000010a947 */ /* 0x000fee0003800000 */
[----:B------:R-:W2:Y:S02]  /*02c0*/  LD.E.U8 R6, desc[UR4][R2.64+0x1b2] ;  /* 0x0001b20402067980 */ /* 0x000ea4000c101100 */
[----:B--2---:R-:W-:-:S13]  /*02d0*/  ISETP.NE.AND P1, PT, R6, RZ, PT ;  /* 0x000000ff0600720c */ /* 0x004fda0003f25270 */
[----:B------:R-:W-:Y:S05]  /*02e0*/  @!P1 BRA `(.L_x_6118) ;  /* 0x0000000000049947 */ /* 0x000fea0003800000 */
[----:B------:R1:W5:Y:S02]  /*02f0*/  LD.E R12, desc[UR4][R16.64] ;  /* 0x00000004100c7980 */ /* 0x000364000c101900 */
.L_x_6118:
[----:B------:R-:W-:Y:S05]  /*0300*/  BSYNC.RECONVERGENT B0 ;  /* 0x0000000000007941 */ /* 0x000fea0003800200 */
.L_x_6117:
[----:B------:R-:W-:Y:S04]  /*0310*/  BSSY.RECONVERGENT B0, `(.L_x_6119) ;  /* 0x0000007000007945 */ /* 0x000fe80003800200 */
[----:B------:R-:W-:Y:S05]  /*0320*/  @!P3 BRA `(.L_x_6120) ;  /* 0x000000000014b947 */ /* 0x000fea0003800000 */
[----:B------:R-:W2:Y:S02]  /*0330*/  LD.E.U8 R6, desc[UR4][R2.64+0x1b2] ;  /* 0x0001b20402067980 */ /* 0x000ea4000c101100 */
[----:B--2---:R-:W-:-:S13]  /*0340*/  ISETP.NE.AND P1, PT, R6, RZ, PT ;  /* 0x000000ff0600720c */ /* 0x004fda0003f25270 */
[----:B-----5:R-:W2:Y:S02]  /*0350*/  @P1 LD.E R92, desc[UR4][R16.64+0x4] ;  /* 0x00000404105c1980 */ /* 0x020ea4000c101900 */
[----:B--2---:R-:W-:-:S06]  /*0360*/  @P1 IADD3 R92, PT, PT, R92, -R12, RZ ;  /* 0x8000000c5c5c1210 */ /* 0x004fcc0007ffe0ff */
[----:B------:R2:W5:Y:S02]  /*0370*/  @!P1 LD.E R92, desc[UR4][R16.64] ;  /* 0x00000004105c9980 */ /* 0x000564000c101900 */
.L_x_6120:
[----:B------:R-:W-:Y:S05]  /*0380*/  BSYNC.RECONVERGENT B0 ;  /* 0x0000000000007941 */ /* 0x000fea0003800200 */
.L_x_6119:
        /* <DEDUP_REMOVED lines=8> */
.L_x_6122:
[----:B------:R-:W3:Y:S01]  /*0410*/  LD.E.64 R6, desc[UR4][R2.64+0x108] ;  /* 0x0001080402067980 */ /* 0x000ee2000c101b00 */
[----:B------:R-:W-:Y:S01]  /*0420*/  BSSY.RECONVERGENT B0, `(.L_x_6124) ;  /* 0x0000006000007945 */ /* 0x000fe20003800200 */
[----:B------:R-:W-:Y:S01]  /*0430*/  IMAD.MOV.U32 R5, RZ, RZ, RZ ;  /* 0x000000ffff057224 */ /* 0x000fe200078e00ff */
[----:B---3--:R-:W-:-:S04]  /*0440*/  ISETP.NE.U32.AND P0, PT, R6, RZ, PT ;  /* 0x000000ff0600720c */ /* 0x008fc80003f05070 */
[----:B------:R-:W-:-:S13]  /*0450*/  ISETP.NE.AND.EX P0, PT, R7, RZ, PT, P0 ;  /* 0x000000ff0700720c */ /* 0x000fda0003f05300 */
[----:B------:R-:W-:Y:S05]  /*0460*/  @!P0 BRA `(.L_x_6125) ;  /* 0x0000000000048947 */ /* 0x000fea0003800000 */
[----:B------:R3:W5:Y:S02]  /*0470*/  LD.E R5, desc[UR4][R2.64+0xbc] ;  /* 0x0000bc0402057980 */ /* 0x000764000c101900 */
.L_x_6125:
[----:B------:R-:W-:Y:S05]  /*0480*/  BSYNC.RECONVERGENT B0 ;  /* 0x0000000000007941 */ /* 0x000fea0003800200 */
.L_x_6124:
[----:B-----5:R-:W-:Y:S02]  /*0490*/  IADD3 R92, PT, PT, R5, R92, -R11 ;  /* 0x0000005c055c7210 */ /* 0x020fe40007ffe80b */
.L_x_6123:
[----:B------:R-:W-:Y:S05]  /*04a0*/  BSYNC.RECONVERGENT B1 ;  /* 0x0000000000017941 */ /* 0x000fea0003800200 */
.L_x_6121:
[----:B------:R-:W-:Y:S01]  /*04b0*/  IMAD.SHL.U32 R135, R149, 0x40, RZ ;  /* 0x0000004095877824 */ /* 0x000fe200078e00ff */
[----:B------:R-:W-:Y:S01]  /*04c0*/  MOV R6, R146 ;  /* 0x0000009200067202 */ /* 0x000fe20000000f00 */
[----:B------:R-:W-:-:S03]  /*04d0*/  IMAD.MOV.U32 R7, RZ, RZ, 0x0 ;  /* 0x00000000ff077424 */ /* 0x000fc600078e00ff */
[----:B------:R-:W-:-:S13]  /*04e0*/  ISETP.GT.AND P0, PT, R14, R135, PT ;  /* 0x000000870e00720c */ /* 0x000fda0003f04270 */
[----:B-123--:R-:W-:Y:S05]  /*04f0*/  @!P0 RET.REL.NODEC R6 `(_ZN5flash24flash_fwd_splitkv_kernelI23Flash_fwd_kernel_traitsILi32ELi64ELi128ELi4ELb0ELb0EN7cutlass6half_tE19Flash_kernel_traitsILi32ELi64ELi128ELi4ES3_EELb0ELb0ELb0ELb0ELb1ELb0ELb0ELb0EEEvNS_16Flash_fwd_paramsE) ;  /* 0xfffffff806c08950 */ /* 0x00efea0003c3ffff */
        /* <DEDUP_REMOVED lines=41> */
[----:B------:R-:W-:-:S04]  /*0790*/  IMAD.WIDE.U32 R16, R8, R147, R16 ;  /* 0x0000009308107225 */ /* 0x000fc800078e0010 */
[----:B----4-:R-:W-:Y:S01]  /*07a0*/  IMAD R4, R4, R148, R147 ;  /* 0x0000009404047224 */ /* 0x010fe200078e0293 */
[----:B------:R-:W-:-:S03]  /*07b0*/  IADD3 R9, PT, PT, R17, R2, RZ ;  /* 0x0000000211097210 */ /* 0x000fc60007ffe0ff */
        /* <DEDUP_REMOVED lines=30> */
.L_x_6128:
[----:B------:R-:W-:Y:S05]  /*09a0*/  BSYNC.RECONVERGENT B0 ;  /* 0x0000000000007941 */ /* 0x000fea0003800200 */
.L_x_6127:
[----:B------:R-:W-:Y:S01]  /*09b0*/  MOV R2, R146 ;  /* 0x0000009200027202 */ /* 0x000fe20000000f00 */
[----:B------:R1:W-:Y:S01]  /*09c0*/  @!P5 ST.E desc[UR4][R12.64], R0 ;  /* 0x000000000c00d985 */ /* 0x0003e2000c101904 */
[----:B------:R-:W-:-:S04]  /*09d0*/  MOV R3, 0x0 ;  /* 0x0000000000037802 */ /* 0x000fc80000000f00 */
[----:B-12---:R-:W-:Y:S05]  /*09e0*/  @P4 RET.REL.NODEC R2 `(_ZN5flash24flash_fwd_splitkv_kernelI23Flash_fwd_kernel_traitsILi32ELi64ELi128ELi4ELb0ELb0EN7cutlass6half_tE19Flash_kernel_traitsILi32ELi64ELi128ELi4ES3_EELb0ELb0ELb0ELb0ELb1ELb0ELb0ELb0EEEvNS_16Flash_fwd_paramsE) ;  /* 0xfffffff402844950 */ /* 0x006fea0003c3ffff */
[----:B------:R-:W-:Y:S02]  /*09f0*/  MOV R0, 0x7f800000 ;  /* 0x7f80000000007802 */ /* 0x000fe40000000f00 */
[----:B------:R-:W-:-:S03]  /*0a00*/  MOV R147, 0x0 ;  /* 0x0000000000937802 */ /* 0x000fc60000000f00 */
[----:B------:R1:W-:Y:S02]  /*0a10*/  ST.E desc[UR4][R12.64+0x80], R0 ;  /* 0x000080000c007985 */ /* 0x0003e4000c101904 */
[----:B-1----:R-:W-:Y:S05]  /*0a20*/  RET.REL.NODEC R146 `(_ZN5flash24flash_fwd_splitkv_kernelI23Flash_fwd_kernel_traitsILi32ELi64ELi128ELi4ELb0ELb0EN7cutlass6half_tE19Flash_kernel_traitsILi32ELi64ELi128ELi4ES3_EELb0ELb0ELb0ELb0ELb1ELb0ELb0ELb0EEEvNS_16Flash_fwd_paramsE) ;  /* 0xfffffff492747950 */ /* 0x002fea0003c3ffff */
.L_x_6126:
        /* <DEDUP_REMOVED lines=13> */
[----:B-----5:R-:W3:Y:S04]  /*0b00*/  LD.E.64 R10, desc[UR4][R2.64+0x168] ;  /* 0x00016804020a7980 */ /* 0x020ee8000c101b00 */
        /* <DEDUP_REMOVED lines=72> */
[----:B---3--:R-:W-:Y:S01]  /*0f90*/  SHF.R.S32.HI R6, RZ, 0x1f, R4 ;  /* 0x0000001fff067819 */ /* 0x008fe20000011404 */
        /* <DEDUP_REMOVED lines=18> */
.L_x_6130:
        /* <DEDUP_REMOVED lines=9> */
[----:B------:R-:W-:Y:S01]  /*1150*/  LEA R91, R85, 0xffffff80, 0x7 ;  /* 0xffffff80555b7811 */ /* 0x000fe200078e38ff */
[----:B------:R-:W-:-:S03]  /*1160*/  IMAD.MOV.U32 R84, RZ, RZ, RZ ;  /* 0x000000ffff547224 */ /* 0x000fc600078e00ff */
[----:B------:R-:W-:Y:S02]  /*1170*/  MOV R15, R91 ;  /* 0x0000005b000f7202 */ /* 0x000fe40000000f00 */
        /* <DEDUP_REMOVED lines=40> */
[----:B------:R-:W-:Y:S02]  /*1400*/  LOP3.LUT R7, R7, R6, RZ, 0x3c, !PT ;  /* 0x0000000607077212 */ /* 0x000fe400078e3cff */
[----:B------:R-:W-:Y:S01]  /*1410*/  @P3 IADD3 R8, PT, PT, R8, 0x1, RZ ;  /* 0x0000000108083810 */ /* 0x000fe20007ffe0ff */
[----:B------:R-:W-:Y:S02]  /*1420*/  @!P2 IMAD R0, R0, R86, R4 ;  /* 0x000000560000a224 */ /* 0x000fe400078e0204 */
[----:B------:R-:W-:Y:S02]  /*1430*/  @!P2 IMAD.WIDE.U32 R20, R86, R11, RZ ;  /* 0x0000000b5614a225 */ /* 0x000fe400078e00ff */
[----:B------:R-:W-:Y:S02]  /*1440*/  @!P0 IADD3 R8, PT, PT, -R8, RZ, RZ ;  /* 0x000000ff08088210 */ /* 0x000fe40007ffe1ff */
[----:B------:R-:W-:Y:S01]  /*1450*/  IMAD.WIDE.U32 R6, R136, R91, R6 ;  /* 0x0000005b88067225 */ /* 0x000fe200078e0006 */
[----:B------:R-:W-:-:S03]  /*1460*/  @!P1 LOP3.LUT R8, RZ, R9, RZ, 0x33, !PT ;  /* 0x00000009ff089212 */ /* 0x000fc600078e33ff */
[----:B------:R-:W-:Y:S01]  /*1470*/  IMAD R5, R137, R91, RZ ;  /* 0x0000005b89057224 */ /* 0x000fe200078e02ff */
[----:B------:R-:W-:Y:S01]  /*1480*/  @P2 IADD3 R11, PT, PT, R11, R12, RZ ;  /* 0x0000000c0b0b2210 */ /* 0x000fe20007ffe0ff */
[----:B------:R-:W-:Y:S01]  /*1490*/  @!P2 IMAD.IADD R21, R21, 0x1, R0 ;  /* 0x000000011515a824 */ /* 0x000fe200078e0200 */
[----:B------:R-:W-:Y:S01]  /*14a0*/  @!P2 SHF.R.S32.HI R0, RZ, 0x1f, R10 ;  /* 0x0000001fff00a819 */ /* 0x000fe2000001140a */
[----:B------:R-:W-:Y:S01]  /*14b0*/  @!P2 IMAD R4, R19, R10, RZ ;  /* 0x0000000a1304a224 */ /* 0x000fe200078e02ff */
[----:B------:R-:W-:Y:S01]  /*14c0*/  MOV R12, R6 ;  /* 0x00000006000c7202 */ /* 0x000fe20000000f00 */
[----:B------:R-:W-:Y:S01]  /*14d0*/  IMAD.IADD R13, R7, 0x1, R5 ;  /* 0x00000001070d7824 */ /* 0x000fe200078e0205 */
[----:B------:R-:W-:Y:S01]  /*14e0*/  SHF.R.S32.HI R6, RZ, 0x1f, R8 ;  /* 0x0000001fff067819 */ /* 0x000fe20000011408 */
[----:B------:R-:W-:Y:S02]  /*14f0*/  IMAD R5, R17, R8, RZ ;  /* 0x0000000811057224 */ /* 0x000fe400078e02ff */
[----:B------:R-:W-:-:S02]  /*1500*/  @!P2 IMAD R0, R18, R0, R4 ;  /* 0x000000001200a224 */ /* 0x000fc400078e0204 */
[----:B------:R-:W-:-:S04]  /*1510*/  @!P2 IMAD.WIDE.U32 R18, R18, R10, R20 ;  /* 0x0000000a1212a225 */ /* 0x000fc800078e0014 */
[----:B------:R-:W-:-:S04]  /*1520*/  IMAD.WIDE.U32 R20, R16, R8, R12 ;  /* 0x0000000810147225 */ /* 0x000fc800078e000c */
[----:B------:R-:W-:Y:S02]  /*1530*/  IMAD R6, R16, R6, R5 ;  /* 0x0000000610067224 */ /* 0x000fe400078e0205 */
[-C--:B------:R-:W-:Y:S02]  /*1540*/  @P2 IMAD R4, R87, R11.reuse, RZ ;  /* 0x0000000b57042224 */ /* 0x080fe400078e02ff */
[----:B------:R-:W-:Y:S01]  /*1550*/  @P2 IMAD.WIDE.U32 R10, R86, R11, RZ ;  /* 0x0000000b560a2225 */ /* 0x000fe200078e00ff */
[----:B------:R-:W-:Y:S02]  /*1560*/  @!P2 IADD3 R8, PT, PT, R19, R0, RZ ;  /* 0x000000001308a210 */ /* 0x000fe40007ffe0ff */
[----:B------:R-:W-:Y:S01]  /*1570*/  IADD3 R6, PT, PT, R21, R6, RZ ;  /* 0x0000000615067210 */ /* 0x000fe20007ffe0ff */
[----:B------:R-:W-:Y:S01]  /*1580*/  @!P2 IMAD.MOV.U32 R12, RZ, RZ, R18 ;  /* 0x000000ffff0ca224 */ /* 0x000fe200078e0012 */
[----:B------:R-:W-:Y:S01]  /*1590*/  MOV R7, R20 ;  /* 0x0000001400077202 */ /* 0x000fe20000000f00 */
[----:B------:R-:W-:Y:S01]  /*15a0*/  @P2 IMAD.IADD R8, R11, 0x1, R4 ;  /* 0x000000010b082824 */ /* 0x000fe200078e0204 */
[----:B------:R-:W-:-:S02]  /*15b0*/  @P2 MOV R12, R10 ;  /* 0x0000000a000c2202 */ /* 0x000fc40000000f00 */
[----:B------:R-:W-:Y:S02]  /*15c0*/  MOV R21, RZ ;  /* 0x000000ff00157202 */ /* 0x000fe40000000f00 */
[----:B------:R-:W-:Y:S02]  /*15d0*/  MOV R0, RZ ;  /* 0x000000ff00007202 */ /* 0x000fe40000000f00 */
.L_x_6131:
[----:B------:R-:W-:Y:S05]  /*15e0*/  BSYNC.RECONVERGENT B0 ;  /* 0x0000000000007941 */ /* 0x000fea0003800200 */
.L_x_6129:
[----:B------:R-:W-:Y:S01]  /*15f0*/  ISETP.NE.AND P0, PT, R154, -0x1, PT ;  /* 0xffffffff9a00780c */ /* 0x000fe20003f05270 */
[----:B------:R-:W2:Y:S04]  /*1600*/  LD.E.64 R24, desc[UR4][R2.64+0x30] ;  /* 0x0000300402187980 */ /* 0x000ea8000c101b00 */
[----:B------:R-:W3:Y:S04]  /*1610*/  LD.E.64 R22, desc[UR4][R2.64+0x48] ;  /* 0x0000480402167980 */ /* 0x000ee8000c101b00 */
[----:B------:R-:W4:Y:S04]  /*1620*/  LD.E.64 R10, desc[UR4][R2.64] ;  /* 0x00000004020a7980 */ /* 0x000f28000c101b00 */
[----:B------:R-:W2:Y:S04]  /*1630*/  @!P0 LD.E.64 R26, desc[UR4][R2.64+0x18] ;  /* 0x00001804021a8980 */ /* 0x000ea8000c101b00 */
        /* <DEDUP_REMOVED lines=22> */
[----:B------:R-:W-:Y:S02]  /*17a0*/  @!P2 VIADD R13, R13, 0x1 ;  /* 0x000000010d0da836 */ /* 0x000fe40000000000 */
[----:B------:R-:W-:Y:S02]  /*17b0*/  IMAD.SHL.U32 R138, R128, 0x8, RZ ;  /* 0x00000008808a7824 */ /* 0x000fe400078e00ff */
[-C--:B-----5:R-:W-:Y:S02]  /*17c0*/  IMAD R18, R21, R86.reuse, RZ ;  /* 0x0000005615127224 */ /* 0x0a0fe400078e02ff */
[----:B------:R-:W-:Y:S01]  /*17d0*/  @P1 VIADD R13, R13, 0x1 ;  /* 0x000000010d0d1836 */ /* 0x000fe20000000000 */
[----:B------:R-:W-:Y:S01]  /*17e0*/  LOP3.LUT R155, R138, 0x18, RZ, 0xc0, !PT ;  /* 0x000000188a9b7812 */ /* 0x000fe200078ec0ff */
[----:B------:R-:W-:-:S04]  /*17f0*/  IMAD.WIDE.U32 R20, R15, R86, RZ ;  /* 0x000000560f147225 */ /* 0x000fc800078e00ff */
[----:B------:R-:W-:Y:S01]  /*1800*/  IMAD R18, R15, R87, R18 ;  /* 0x000000570f127224 */ /* 0x000fe200078e0212 */
[----:B------:R-:W-:Y:S01]  /*1810*/  IADD3 R12, P2, P1, R20, R12, R155 ;  /* 0x0000000c140c7210 */ /* 0x000fe2000795e09b */
[----:B------:R-:W-:Y:S01]  /*1820*/  @!P3 IMAD.MOV R13, RZ, RZ, -R13 ;  /* 0x000000ffff0db224 */ /* 0x000fe200078e0a0d */
[----:B------:R-:W-:Y:S01]  /*1830*/  @!P4 LOP3.LUT R13, RZ, R9, RZ, 0x33, !PT ;  /* 0x00000009ff0dc212 */ /* 0x000fe200078e33ff */
[----:B------:R-:W-:Y:S01]  /*1840*/  IMAD.IADD R18, R21, 0x1, R18 ;  /* 0x0000000115127824 */ /* 0x000fe200078e0212 */
[----:B------:R-:W-:Y:S01]  /*1850*/  LOP3.LUT R153, R138, 0xc0, RZ, 0xc0, !PT ;  /* 0x000000c08a997812 */ /* 0x000fe200078ec0ff */
[----:B------:R-:W-:Y:S02]  /*1860*/  IMAD.IADD R135, R14, 0x1, -R135 ;  /* 0x000000010e877824 */ /* 0x000fe400078e0a87 */
[----:B------:R-:W-:Y:S01]  /*1870*/  IMAD R15, R29, R13, RZ ;  /* 0x0000000d1d0f7224 */ /* 0x000fe200078e02ff */
[----:B------:R-:W-:Y:S02]  /*1880*/  IADD3.X R8, PT, PT, R18, R8, RZ, P2, P1 ;  /* 0x0000000812087210 */ /* 0x000fe400017e24ff */
[----:B------:R-:W-:-:S02]  /*1890*/  SHF.R.S32.HI R18, RZ, 0x1f, R13 ;  /* 0x0000001fff127819 */ /* 0x000fc4000001140d */
[----:B------:R-:W-:-:S03]  /*18a0*/  LOP3.LUT R153, R153, 0x18, R128, 0xf8, !PT ;  /* 0x0000001899997812 */ /* 0x000fc600078ef880 */
[----:B------:R-:W-:Y:S01]  /*18b0*/  IMAD R15, R18, R28, R15 ;  /* 0x0000001c120f7224 */ /* 0x000fe200078e020f */
[----:B------:R-:W-:Y:S01]  /*18c0*/  LOP3.LUT R18, R138, 0x1f20, RZ, 0xc0, !PT ;  /* 0x00001f208a127812 */ /* 0x000fe200078ec0ff */
[----:B------:R-:W1:Y:S01]  /*18d0*/  S2UR UR6, SR_CgaCtaId ;  /* 0x00000000000679c3 */ /* 0x000e620000008800 */
[----:B------:R-:W-:Y:S02]  /*18e0*/  UMOV UR7, 0x400 ;  /* 0x0000040000077882 */ /* 0x000fe40000000000 */
[----:B-1----:R-:W-:-:S06]  /*18f0*/  ULEA UR6, UR6, UR7, 0x18 ;  /* 0x0000000706067291 */ /* 0x002fcc000f8ec0ff */
[----:B------:R-:W-:Y:S02]  /*1900*/  IMAD.U32 R132, RZ, RZ, UR6 ;  /* 0x00000006ff847e24 */ /* 0x000fe4000f8e00ff */
[C---:B------:R-:W-:Y:S02]  /*1910*/  IMAD.SHL.U32 R131, R128.reuse, 0x10, RZ ;  /* 0x0000001080837824 */ /* 0x040fe400078e00ff */
[C---:B------:R-:W-:Y:S01]  /*1920*/  IMAD.SHL.U32 R90, R128.reuse, 0x20, RZ ;  /* 0x00000020805a7824 */ /* 0x040fe200078e00ff */
[----:B------:R-:W-:Y:S01]  /*1930*/  SHF.R.U32.HI R130, RZ, 0x1, R128 ;  /* 0x00000001ff827819 */ /* 0x000fe20000011680 */
[----:B------:R-:W-:Y:S02]  /*1940*/  IMAD.SHL.U32 R129, R128, 0x4, RZ ;  /* 0x0000000480817824 */ /* 0x000fe400078e00ff */
[-C--:B--2---:R-:W-:Y:S02]  /*1950*/  @!P0 IMAD R9, R27, R148.reuse, RZ ;  /* 0x000000941b098224 */ /* 0x084fe400078e02ff */
[----:B------:R-:W-:-:S04]  /*1960*/  @!P0 IMAD.WIDE.U32 R20, R26, R148, RZ ;  /* 0x000000941a148225 */ /* 0x000fc800078e00ff */
[----:B------:R-:W-:-:S04]  /*1970*/  @P0 IMAD.WIDE.U32 R26, R24, R154, RZ ;  /* 0x0000009a181a0225 */ /* 0x000fc800078e00ff */
[----:B------:R-:W-:Y:S02]  /*1980*/  @!P0 IMAD.MOV.U32 R19, RZ, RZ, R20 ;  /* 0x000000ffff138224 */ /* 0x000fe400078e0014 */
[----:B------:R-:W-:Y:S01]  /*1990*/  @P0 IMAD.MOV.U32 R19, RZ, RZ, R26 ;  /* 0x000000ffff130224 */ /* 0x000fe200078e001a */
[----:B------:R-:W-:Y:S01]  /*19a0*/  SHF.R.U32.HI R26, RZ, 0x2, R128 ;  /* 0x00000002ff1a7819 */ /* 0x000fe20000011680 */
[----:B------:R-:W-:Y:S02]  /*19b0*/  @!P0 IMAD.IADD R9, R21, 0x1, R9 ;  /* 0x0000000115098824 */ /* 0x000fe400078e0209 */
[----:B------:R-:W-:-:S04]  /*19c0*/  IMAD.WIDE.U32 R20, R28, R13, RZ ;  /* 0x0000000d1c147225 */ /* 0x000fc800078e00ff */
[C---:B------:R-:W-:Y:S02]  /*19d0*/  VIADD R13, R26.reuse, 0x20 ;  /* 0x000000201a0d7836 */ /* 0x040fe40000000000 */
[----:B------:R-:W-:Y:S01]  /*19e0*/  @P0 IMAD R14, R25, R154, RZ ;  /* 0x0000009a190e0224 */ /* 0x000fe200078e02ff */
[----:B------:R-:W-:Y:S02]  /*19f0*/  IADD3 R28, P1, PT, R155, R19, RZ ;  /* 0x000000139b1c7210 */ /* 0x000fe40007f3e0ff */
[----:B------:R-:W-:Y:S01]  /*1a00*/  ISETP.GE.AND P2, PT, R13, R135, PT ;  /* 0x000000870d00720c */ /* 0x000fe20003f46270 */
[----:B------:R-:W-:Y:S01]  /*1a10*/  @P0 IMAD.IADD R9, R27, 0x1, R14 ;  /* 0x000000011b090824 */ /* 0x000fe200078e020e */
[----:B------:R-:W-:Y:S01]  /*1a20*/  LOP3.LUT R14, R153, R155, RZ, 0x3c, !PT ;  /* 0x0000009b990e7212 */ /* 0x000fe200078e3cff */
[----:B------:R-:W-:Y:S01]  /*1a30*/  IMAD.MOV.U32 R27, RZ, RZ, RZ ;  /* 0x000000ffff1b7224 */ /* 0x000fe200078e00ff */
[----:B------:R-:W-:Y:S01]  /*1a40*/  ISETP.GE.AND P3, PT, R26, R135, PT ;  /* 0x000000871a00720c */ /* 0x000fe20003f66270 */
[----:B------:R-:W-:Y:S01]  /*1a50*/  IMAD.X R29, RZ, RZ, R9, P1 ;  /* 0x000000ffff1d7224 */ /* 0x000fe200008e0609 */
[----:B------:R-:W-:Y:S01]  /*1a60*/  IADD3 R20, P1, PT, R12, R20, RZ ;  /* 0x000000140c147210 */ /* 0x000fe20007f3e0ff */
[----:B------:R-:W-:Y:S01]  /*1a70*/  IMAD.IADD R15, R21, 0x1, R15 ;  /* 0x00000001150f7824 */ /* 0x000fe200078e020f */
[----:B------:R-:W-:Y:S01]  /*1a80*/  LOP3.LUT R14, R18, R14, RZ, 0xfc, !PT ;  /* 0x0000000e120e7212 */ /* 0x000fe200078efcff */
[----:B------:R-:W-:-:S04]  /*1a90*/  IMAD.WIDE.U32 R18, R149, 0x40, R26 ;  /* 0x0000004095127825 */ /* 0x000fc800078e001a */
[----:B---3--:R-:W-:-:S04]  /*1aa0*/  IMAD.WIDE.U32 R28, R22, R147, R28 ;  /* 0x00000093161c7225 */ /* 0x008fc800078e001c */
[----:B------:R-:W-:Y:S02]  /*1ab0*/  IMAD R9, R23, R147, RZ ;  /* 0x0000009317097224 */ /* 0x000fe400078e02ff */
[--C-:B------:R-:W-:Y:S02]  /*1ac0*/  @!P0 IMAD.MOV.U32 R22, RZ, RZ, R24.reuse ;  /* 0x000000ffff168224 */ /* 0x100fe400078e0018 */
[----:B------:R-:W-:Y:S02]  /*1ad0*/  @!P0 IMAD.MOV.U32 R23, RZ, RZ, R25 ;  /* 0x000000ffff178224 */ /* 0x000fe400078e0019 */
[----:B------:R-:W-:Y:S02]  /*1ae0*/  IMAD.X R21, R8, 0x1, R15, P1 ;  /* 0x0000000108157824 */ /* 0x000fe400008e060f */
[----:B------:R-:W-:Y:S01]  /*1af0*/  @P0 IMAD.MOV.U32 R22, RZ, RZ, R24 ;  /* 0x000000ffff160224 */ /* 0x000fe200078e0018 */
[----:B------:R-:W-:Y:S01]  /*1b00*/  IADD3 R24, P1, PT, R155, R7, RZ ;  /* 0x000000079b187210 */ /* 0x000fe20007f3e0ff */
[----:B------:R-:W-:Y:S01]  /*1b10*/  @P0 IMAD.MOV.U32 R23, RZ, RZ, R25 ;  /* 0x000000ffff170224 */ /* 0x000fe200078e0019 */
[----:B------:R-:W-:Y:S01]  /*1b20*/  @!P2 IADD3 R7, P0, PT, R18, 0x20, RZ ;  /* 0x000000201207a810 */ /* 0x000fe20007f1e0ff */
[----:B------:R-:W-:-:S02]  /*1b30*/  IMAD.IADD R31, R29, 0x1, R9 ;  /* 0x000000011d1f7824 */ /* 0x000fc400078e0209 */
[----:B------:R-:W-:Y:S02]  /*1b40*/  @!P3 IMAD.MOV.U32 R30, RZ, RZ, R28 ;  /* 0x000000ffff1eb224 */ /* 0x000fe400078e001c */
[----:B------:R-:W-:Y:S02]  /*1b50*/  @!P3 IMAD R8, R19, R22, RZ ;  /* 0x000000161308b224 */ /* 0x000fe400078e02ff */
[----:B------:R-:W-:Y:S02]  /*1b60*/  IMAD.X R25, RZ, RZ, R6, P1 ;  /* 0x000000ffff197224 */ /* 0x000fe400008e0606 */
[----:B------:R-:W-:Y:S02]  /*1b70*/  @!P2 IMAD.X R6, RZ, RZ, R19, P0 ;  /* 0x000000ffff06a224 */ /* 0x000fe400000e0613 */
[----:B------:R-:W-:Y:S02]  /*1b80*/  @!P2 IMAD.MOV.U32 R29, RZ, RZ, R31 ;  /* 0x000000ffff1da224 */ /* 0x000fe400078e001f */
[----:B------:R-:W-:-:S02]  /*1b90*/  @!P3 IMAD R8, R18, R23, R8 ;  /* 0x000000171208b224 */ /* 0x000fc400078e0208 */
[----:B------:R-:W-:-:S04]  /*1ba0*/  @!P3 IMAD.WIDE.U32 R30, R18, R22, R30 ;  /* 0x00000016121eb225 */ /* 0x000fc800078e001e */
[----:B------:R-:W-:Y:S01]  /*1bb0*/  @!P2 IMAD R6, R6, R22, RZ ;  /* 0x000000160606a224 */ /* 0x000fe200078e02ff */
[----:B----4-:R-:W-:Y:S01]  /*1bc0*/  @!P3 LEA R18, P0, R30, R10, 0x1 ;  /* 0x0000000a1e12b211 */ /* 0x010fe200078008ff */
[----:B------:R-:W-:Y:S02]  /*1bd0*/  @!P3 IMAD.IADD R8, R31, 0x1, R8 ;  /* 0x000000011f08b824 */ /* 0x000fe400078e0208 */
[-C--:B------:R-:W-:Y:S02]  /*1be0*/  @!P2 IMAD R6, R23, R7.reuse, R6 ;  /* 0x000000071706a224 */ /* 0x080fe400078e0206 */
[----:B------:R-:W-:Y:S01]  /*1bf0*/  @!P2 IMAD.WIDE.U32 R28, R22, R7, R28 ;  /* 0x00000007161ca225 */ /* 0x000fe200078e001c */
[----:B------:R-:W-:-:S03]  /*1c00*/  @!P3 LEA.HI.X R19, R30, R11, R8, 0x1, P0 ;  /* 0x0000000b1e13b211 */ /* 0x000fc600000f0c08 */
[----:B------:R-:W-:Y:S01]  /*1c10*/  IMAD R7, R85, -0x80, R92 ;  /* 0xffffff8055077824 */ /* 0x000fe200078e025c */
[----:B------:R-:W-:Y:S01]  /*1c20*/  @!P2 LEA R10, P0, R28, R10, 0x1 ;  /* 0x0000000a1c0aa211 */ /* 0x000fe200078008ff */
[----:B------:R-:W-:Y:S02]  /*1c30*/  @!P2 IMAD.IADD R6, R29, 0x1, R6 ;  /* 0x000000011d06a824 */ /* 0x000fe400078e0206 */
[----:B------:R-:W-:Y:S02]  /*1c40*/  VIADD R8, R7, 0x80 ;  /* 0x0000008007087836 */ /* 0x000fe40000000000 */
[----:B------:R-:W-:Y:S02]  /*1c50*/  IMAD R141, R137, R26, RZ ;  /* 0x0000001a898d7224 */ /* 0x000fe400078e02ff */
[C---:B------:R-:W-:Y:S01]  /*1c60*/  IMAD.WIDE.U32 R24, R26.reuse, R136, R24 ;  /* 0x000000881a187225 */ /* 0x040fe200078e0018 */
[----:B------:R-:W-:Y:S02]  /*1c70*/  ISETP.GE.AND P6, PT, R26, R8, PT ;  /* 0x000000081a00720c */ /* 0x000fe40003fc6270 */
[----:B------:R-:W-:Y:S01]  /*1c80*/  @!P2 LEA.HI.X R11, R28, R11, R6, 0x1, P0 ;  /* 0x0000000b1c0ba211 */ /* 0x000fe200000f0c06 */
[----:B------:R-:W-:Y:S01]  /*1c90*/  VIADD R12, R26, 0x40 ;  /* 0x000000401a0c7836 */ /* 0x000fe20000000000 */
[----:B------:R-:W-:Y:S01]  /*1ca0*/  LEA R142, P1, R24, R16, 0x1 ;  /* 0x00000010188e7211 */ /* 0x000fe200078208ff */
[----:B------:R-:W-:-:S02]  /*1cb0*/  IMAD.IADD R141, R25, 0x1, R141 ;  /* 0x00000001198d7824 */ /* 0x000fc400078e028d */
[----:B------:R-:W-:Y:S02]  /*1cc0*/  VIADD R9, R26, 0x60 ;  /* 0x000000601a097836 */ /* 0x000fe40000000000 */
[----:B------:R-:W-:Y:S01]  /*1cd0*/  IMAD.SHL.U32 R6, R136, 0x20, RZ ;  /* 0x0000002088067824 */ /* 0x000fe200078e00ff */
[-C--:B------:R-:W-:Y:S01]  /*1ce0*/  ISETP.GE.AND P5, PT, R12, R8.reuse, PT ;  /* 0x000000080c00720c */ /* 0x080fe20003fa6270 */
[----:B------:R-:W-:Y:S01]  /*1cf0*/  IMAD R160, R14, 0x2, R132 ;  /* 0x000000020ea07824 */ /* 0x000fe200078e0284 */
[-C--:B------:R-:W-:Y:S02]  /*1d00*/  ISETP.GE.AND P0, PT, R13, R8.reuse, PT ;  /* 0x000000080d00720c */ /* 0x080fe40003f06270 */
[----:B------:R-:W-:Y:S02]  /*1d10*/  LEA.HI.X R141, R24, R17, R141, 0x1, P1 ;  /* 0x00000011188d7211 */ /* 0x000fe400008f0c8d */
[----:B------:R-:W-:Y:S01]  /*1d20*/  ISETP.GE.AND P4, PT, R9, R8, PT ;  /* 0x000000080900720c */ /* 0x000fe20003f86270 */
[----:B------:R-:W-:Y:S01]  /*1d30*/  @!PT LDS RZ, [RZ] ;  /* 0x00000000fffff984 */ /* 0x000fe20000000800 */
[----:B------:R-:W-:Y:S01]  /*1d40*/  @!PT LDS RZ, [RZ] ;  /* 0x00000000fffff984 */ /* 0x000fe20000000800 */
[----:B------:R-:W-:Y:S01]  /*1d50*/  @!PT LDS RZ, [RZ] ;  /* 0x00000000fffff984 */ /* 0x000fe20000000800 */
[----:B------:R-:W-:Y:S01]  /*1d60*/  @!P3 LDGSTS.E.BYPASS.LTC128B.128 [R160], desc[UR4][R18.64] ;  /* 0x0000000012a0bfae */ /* 0x000fe2000b981a04 */
[----:B------:R-:W-:-:S02]  /*1d70*/  SHF.L.U64.HI R7, R136, 0x5, R137 ;  /* 0x0000000588077819 */ /* 0x000fc40000010289 */
[C---:B------:R-:W-:Y:S01]  /*1d80*/  LEA R14, P1, R6.reuse, R142, 0x1 ;  /* 0x0000008e060e7211 */ /* 0x040fe200078208ff */
[----:B------:R1:W-:Y:S03]  /*1d90*/  @!P2 LDGSTS.E.BYPASS.LTC128B.128 [R160+0x800], desc[UR4][R10.64] ;  /* 0x008000000aa0afae */ /* 0x0003e6000b981a04 */
[----:B------:R-:W-:Y:S01]  /*1da0*/  LEA.HI.X R15, R6, R141, R7, 0x1, P1 ;  /* 0x0000008d060f7211 */ /* 0x000fe200008f0c07 */
[----:B------:R-:W-:Y:S02]  /*1db0*/  @!P6 IMAD.MOV.U32 R6, RZ, RZ, R142 ;  /* 0x000000ffff06e224 */ /* 0x000fe400078e008e */
[----:B------:R-:W-:-:S05]  /*1dc0*/  @!P6 IMAD.MOV.U32 R7, RZ, RZ, R141 ;  /* 0x000000ffff07e224 */ /* 0x000fca00078e008d */
[----:B------:R2:W-:Y:S04]  /*1dd0*/  @!P6 LDGSTS.E.BYPASS.LTC128B.128 [R160+0x1000], desc[UR4][R6.64] ;  /* 0x0100000006a0efae */ /* 0x0005e8000b981a04 */
[----:B------:R3:W-:Y:S01]  /*1de0*/  @!P0 LDGSTS.E.BYPASS.LTC128B.128 [R160+0x1800], desc[UR4][R14.64] ;  /* 0x018000000ea08fae */ /* 0x0007e2000b981a04 */
[----:B-1----:R-:W-:-:S04]  /*1df0*/  @!P5 LEA R10, P1, R136, R14, 0x6 ;  /* 0x0000000e880ad211 */ /* 0x002fc800078230ff */
[----:B------:R-:W-:-:S05]  /*1e00*/  @!P5 LEA.HI.X R11, R136, R15, R137, 0x6, P1 ;  /* 0x0000000f880bd211 */ /* 0x000fca00008f3489 */
[----:B------:R3:W-:Y:S01]  /*1e10*/  @!P5 LDGSTS.E.BYPASS.LTC128B.128 [R160+0x2000], desc[UR4][R10.64] ;  /* 0x020000000aa0dfae */ /* 0x0007e2000b981a04 */
[----:B--2---:R-:W-:-:S04]  /*1e20*/  @!P4 LEA R6, P0, R136, R14, 0x7 ;  /* 0x0000000e8806c211 */ /* 0x004fc800078038ff */
[----:B------:R-:W-:-:S05]  /*1e30*/  @!P4 LEA.HI.X R7, R136, R15, R137, 0x7, P0 ;  /* 0x0000000f8807c211 */ /* 0x000fca00000f3c89 */
[----:B------:R3:W-:Y:S04]  /*1e40*/  @!P4 LDGSTS.E.BYPASS.LTC128B.128 [R160+0x2800], desc[UR4][R6.64] ;  /* 0x0280000006a0cfae */ /* 0x0007e8000b981a04 */
[----:B------:R-:W0:Y:S01]  /*1e50*/  LDGDEPBAR ;  /* 0x00000000000079af */ /* 0x000e220000000000 */
[----:B------:R-:W-:-:S04]  /*1e60*/  IMAD.WIDE.U32 R20, R26, R86, R20 ;  /* 0x000000561a147225 */ /* 0x000fc800078e0014 */
[----:B------:R-:W-:Y:S01]  /*1e70*/  IMAD R26, R87, R26, RZ ;  /* 0x0000001a571a7224 */ /* 0x000fe200078e02ff */
[----:B------:R-:W-:Y:S01]  /*1e80*/  LEA R145, P0, R20, R4, 0x1 ;  /* 0x0000000414917211 */ /* 0x000fe200078008ff */
[----:B------:R-:W-:Y:S02]  /*1e90*/  IMAD.SHL.U32 R4, R86, 0x20, RZ ;  /* 0x0000002056047824 */ /* 0x000fe400078e00ff */
[----:B------:R-:W-:Y:S01]  /*1ea0*/  IMAD.IADD R26, R21, 0x1, R26 ;  /* 0x00000001151a7824 */ /* 0x000fe200078e021a */
[----:B------:R-:W-:Y:S01]  /*1eb0*/  ISETP.GE.AND P2, PT, R12, R8, PT ;  /* 0x000000080c00720c */ /* 0x000fe20003f46270 */
[----:B------:R-:W-:-:S12]  /*1ec0*/  DEPBAR.LE SB0, 0x0 ;  /* 0x000080000000791a */ /* 0x000fd80000000000 */
[----:B------:R-:W-:Y:S05]  /*1ed0*/  WARPSYNC.ALL ;  /* 0x0000000000007948 */ /* 0x000fea0003800000 */
[-C--:B------:R-:W-:Y:S02]  /*1ee0*/  ISETP.GE.AND P1, PT, R9, R8.reuse, PT ;  /* 0x000000080900720c */ /* 0x080fe40003f26270 */
[----:B---3--:R-:W-:Y:S02]  /*1ef0*/  LOP3.LUT R7, R131, 0x100, RZ, 0xc0, !PT ;  /* 0x0000010083077812 */ /* 0x008fe400078ec0ff */
[----:B------:R-:W-:Y:S02]  /*1f00*/  LOP3.LUT R93, R90, 0xc0, RZ, 0xc0, !PT ;  /* 0x000000c05a5d7812 */ /* 0x000fe400078ec0ff */
[----:B------:R-:W-:-:S02]  /*1f10*/  ISETP.GE.AND P3, PT, R13, R8, PT ;  /* 0x000000080d00720c */ /* 0x000fc40003f66270 */
[----:B------:R-:W-:Y:S02]  /*1f20*/  LEA.HI.X R144, R20, R5, R26, 0x1, P0 ;  /* 0x0000000514907211 */ /* 0x000fe400000f0c1a */
[----:B------:R-:W-:Y:S02]  /*1f30*/  LOP3.LUT R6, R130, 0x8, RZ, 0xc0, !PT ;  /* 0x0000000882067812 */ /* 0x000fe400078ec0ff */
[----:B------:R-:W-:Y:S02]  /*1f40*/  LOP3.LUT R131, R131, 0x3e00, RZ, 0xc0, !PT ;  /* 0x00003e0083837812 */ /* 0x000fe400078ec0ff */
[----:B------:R-:W-:Y:S02]  /*1f50*/  SHF.L.U64.HI R5, R86, 0x5, R87 ;  /* 0x0000000556057819 */ /* 0x000fe40000010257 */
[----:B------:R-:W-:Y:S02]  /*1f60*/  LEA R8, P0, R4, R145, 0x1 ;  /* 0x0000009104087211 */ /* 0x000fe400078008ff */
[----:B------:R-:W-:-:S02]  /*1f70*/  LOP3.LUT R89, R129, 0x18, RZ, 0xc0, !PT ;  /* 0x0000001881597812 */ /* 0x000fc400078ec0ff */
[----:B------:R-:W-:Y:S02]  /*1f80*/  LOP3.LUT R7, R7, 0x20, R90, 0xf8, !PT ;  /* 0x0000002007077812 */ /* 0x000fe400078ef85a */
[----:B------:R-:W-:Y:S02]  /*1f90*/  LOP3.LUT R93, R93, 0x8, R128, 0xf8, !PT ;  /* 0x000000085d5d7812 */ /* 0x000fe400078ef880 */
[--C-:B------:R-:W-:Y:S02]  /*1fa0*/  LOP3.LUT R6, R6, 0xc0, R90.reuse, 0xf8, !PT ;  /* 0x000000c006067812 */ /* 0x100fe400078ef85a */
[----:B------:R-:W-:Y:S02]  /*1fb0*/  LOP3.LUT R80, R131, 0x20, R90, 0xf8, !PT ;  /* 0x0000002083507812 */ /* 0x000fe400078ef85a */
[----:B------:R-:W-:Y:S01]  /*1fc0*/  LEA.HI.X R9, R4, R144, R5, 0x1, P0 ;  /* 0x0000009004097211 */ /* 0x000fe200000f0c05 */
[----:B------:R-:W-:Y:S01]  /*1fd0*/  @!P6 IMAD.MOV.U32 R4, RZ, RZ, R145 ;  /* 0x000000ffff04e224 */ /* 0x000fe200078e0091 */
[----:B------:R-:W-:Y:S01]  /*1fe0*/  LOP3.LUT R93, R7, R93, R89, 0xf6, !PT ;  /* 0x0000005d075d7212 */ /* 0x000fe200078ef659 */
[----:B------:R-:W-:Y:S01]  /*1ff0*/  @!P6 IMAD.MOV.U32 R5, RZ, RZ, R144 ;  /* 0x000000ffff05e224 */ /* 0x000fe200078e0090 */
[----:B------:R-:W-:Y:S01]  /*2000*/  BAR.SYNC.DEFER_BLOCKING 0x0 ;  /* 0x0000000000007b1d */ /* 0x000fe20000010000 */
[----:B------:R-:W-:-:S02]  /*2010*/  LOP3.LUT R89, R6, R89, RZ, 0x3c, !PT ;  /* 0x0000005906597212 */ /* 0x000fc400078e3cff */
[----:B------:R-:W-:Y:S02]  /*2020*/  LOP3.LUT R80, R80, 0x100, R90, 0xf8, !PT ;  /* 0x0000010050507812 */ /* 0x000fe400078ef85a */
[-C--:B------:R-:W-:Y:S02]  /*2030*/  @!P2 LEA R6, P4, R86, R8.reuse, 0x6 ;  /* 0x000000085606a211 */ /* 0x080fe400078830ff */
[----:B------:R-:W-:Y:S02]  /*2040*/  LOP3.LUT R80, R80, R89, RZ, 0xfc, !PT ;  /* 0x0000005950507212 */ /* 0x000fe400078efcff */
[----:B------:R-:W-:Y:S01]  /*2050*/  @!P2 LEA.HI.X R7, R86, R9, R87, 0x6, P4 ;  /* 0x000000095607a211 */ /* 0x000fe200020f3457 */
[--C-:B------:R-:W-:Y:S02]  /*2060*/  IMAD R93, R93, 0x2, R132.reuse ;  /* 0x000000025d5d7824 */ /* 0x100fe400078e0284 */
[----:B------:R-:W-:Y:S01]  /*2070*/  IMAD R80, R80, 0x2, R132 ;  /* 0x0000000250507824 */ /* 0x000fe200078e0284 */
[----:B------:R-:W-:Y:S01]  /*2080*/  @!PT LDS RZ, [RZ] ;  /* 0x00000000fffff984 */ /* 0x000fe20000000800 */
[----:B------:R-:W-:Y:S01]  /*2090*/  @!PT LDS RZ, [RZ] ;  /* 0x00000000fffff984 */ /* 0x000fe20000000800 */
[----:B------:R-:W-:Y:S01]  /*20a0*/  @!PT LDS RZ, [RZ] ;  /* 0x00000000fffff984 */ /* 0x000fe20000000800 */
[----:B------:R1:W-:Y:S04]  /*20b0*/  @!P6 LDGSTS.E.BYPASS.LTC128B.128 [R160+0x3000], desc[UR4][R4.64] ;  /* 0x0300000004a0efae */ /* 0x0003e8000b981a04 */
[----:B------:R-:W-:Y:S04]  /*20c0*/  @P6 STS.128 [R160+0x3000], RZ ;  /* 0x003000ffa0006388 */ /* 0x000fe80000000c00 */
        /* <DEDUP_REMOVED lines=10> */
[----:B-1----:R-:W-:-:S04]  /*2170*/  @!P1 LEA R4, P0, R86, R8, 0x7 ;  /* 0x0000000856049211 */ /* 0x002fc800078038ff */
[----:B------:R-:W-:Y:S01]  /*2180*/  @!P1 LEA.HI.X R5, R86, R9, R87, 0x7, P0 ;  /* 0x0000000956059211 */ /* 0x000fe200000f3c57 */
[----:B------:R-:W-:Y:S04]  /*2190*/  @P1 STS.128 [R160+0x4800], RZ ;  /* 0x004800ffa0001388 */ /* 0x000fe80000000c00 */
[----:B------:R-:W-:Y:S01]  /*21a0*/  @!PT LDS RZ, [RZ] ;  /* 0x00000000fffff984 */ /* 0x000fe20000000800 */
[----:B------:R-:W-:Y:S01]  /*21b0*/  @!PT LDS RZ, [RZ] ;  /* 0x00000000fffff984 */ /* 0x000fe20000000800 */
[----:B------:R-:W-:Y:S01]  /*21c0*/  @!PT LDS RZ, [RZ] ;  /* 0x00000000fffff984 */ /* 0x000fe20000000800 */
[----:B------:R1:W-:Y:S04]  /*21d0*/  @!P1 LDGSTS.E.BYPASS.LTC128B.128 [R160+0x4800], desc[UR4][R4.64] ;  /* 0x0480000004a09fae */ /* 0x0003e8000b981a04 */
[----:B------:R-:W-:Y:S01]  /*21e0*/  LDSM.16.M88.4 R60, [R93+0x1000] ;  /* 0x001000005d3c783b */ /* 0x000fe20000000200 */
[----:B------:R-:W-:Y:S01]  /*21f0*/  IMAD.MOV.U32 R88, RZ, RZ, 0x20 ;  /* 0x00000020ff587424 */ /* 0x000fe200078e00ff */
[----:B------:R-:W-:-:S02]  /*2200*/  LOP3.LUT P0, RZ, R128, 0x4, RZ, 0xc0, !PT ;  /* 0x0000000480ff7812 */ /* 0x000fc4000780c0ff */
[----:B------:R-:W-:Y:S02]  /*2210*/  LDSM.16.M88.4 R52, [R93+0x1400] ;  /* 0x001400005d34783b */ /* 0x000fe40000000200 */
[----:B------:R-:W-:Y:S02]  /*2220*/  SEL R88, R88, 0xffffffe0, !P0 ;  /* 0xffffffe058587807 */ /* 0x000fe40004000000 */
[----:B------:R-:W-:Y:S04]  /*2230*/  LDSM.16.M88.4 R44, [R93+0x1800] ;  /* 0x001800005d2c783b */ /* 0x000fe80000000200 */
[----:B------:R-:W-:Y:S04]  /*2240*/  LDSM.16.M88.4 R36, [R93+0x1c00] ;  /* 0x001c00005d24783b */ /* 0x000fe80000000200 */
[----:B------:R-:W-:Y:S04]  /*2250*/  LDSM.16.M88.4 R28, [R93+0x2000] ;  /* 0x002000005d1c783b */ /* 0x000fe80000000200 */
[----:B------:R-:W-:Y:S04]  /*2260*/  LDSM.16.M88.4 R20, [R93+0x2400] ;  /* 0x002400005d14783b */ /* 0x000fe80000000200 */
[----:B-1----:R1:W2:Y:S04]  /*2270*/  LDSM.16.M88.4 R4, [R80] ;  /* 0x000000005004783b */ /* 0x0022a80000000200 */
[----:B------:R-:W3:Y:S04]  /*2280*/  LDSM.16.M88.4 R12, [R93+0x2800] ;  /* 0x002800005d0c783b */ /* 0x000ee80000000200 */
[----:B------:R4:W5:Y:S01]  /*2290*/  LDSM.16.M88.4 R68, [R93+0x2c00] ;  /* 0x002c00005d44783b */ /* 0x0009620000000200 */
[----:B------:R-:W-:-:S03]  /*22a0*/  IMAD.SHL.U32 R95, R128, 0x2, RZ ;  /* 0x00000002805f7824 */ /* 0x000fc600078e00ff */
[----:B------:R-:W0:Y:S01]  /*22b0*/  LDGDEPBAR ;  /* 0x00000000000079af */ /* 0x000e220000000000 */
[----:B-1----:R-:W-:-:S06]  /*22c0*/  IMAD.IADD R80, R80, 0x1, R88 ;  /* 0x0000000150507824 */ /* 0x002fcc00078e0258 */
[----:B------:R-:W-:Y:S01]  /*22d0*/  LDSM.16.M88.4 R80, [R80] ;  /* 0x000000005050783b */ /* 0x000fe20000000200 */
[----:B----4-:R-:W-:-:S05]  /*22e0*/  IMAD.IADD R93, R93, 0x1, R88 ;  /* 0x000000015d5d7824 */ /* 0x010fca00078e0258 */
[----:B------:R-:W1:Y:S04]  /*22f0*/  LDSM.16.M88.4 R76, [R93+0x1000] ;  /* 0x001000005d4c783b */ /* 0x000e680000000200 */
[----:B------:R-:W4:Y:S01]  /*2300*/  LDSM.16.M88.4 R72, [R93+0x1400] ;  /* 0x001400005d48783b */ /* 0x000f220000000200 */
[C---:B--2---:R-:W-:Y:S08]  /*2310*/  HMMA.16816.F32 R64, R4.reuse, R60, RZ ;  /* 0x0000003c0440723c */ /* 0x044ff000000018ff */
        /* <DEDUP_REMOVED lines=13> */
[----:B-----5:R-:W-:Y:S01]  /*23f0*/  HMMA.16816.F32 R8, R4, R68, RZ ;  /* 0x000000440408723c */ /* 0x020fe200000018ff */
[----:B------:R-:W-:-:S07]  /*2400*/  LOP3.LUT R95, R91, 0x6, R95, 0xf8, !PT ;  /* 0x000000065b5f7812 */ /* 0x000fce00078ef85f */
[----:B------:R-:W-:Y:S01]  /*2410*/  HMMA.16816.F32 R4, R4, R70, RZ ;  /* 0x000000460404723c */ /* 0x000fe200000018ff */
[----:B------:R-:W2:Y:S07]  /*2420*/  LDSM.16.M88.4 R68, [R93+0x1800] ;  /* 0x001800005d44783b */ /* 0x000eae0000000200 */
[----:B-1----:R-:W-:Y:S01]  /*2430*/  HMMA.16816.F32 R64, R80, R76, R64 ;  /* 0x0000004c5040723c */ /* 0x002fe20000001840 */
[C---:B------:R-:W-:Y:S02]  /*2440*/  LOP3.LUT R77, R95.reuse, 0x1, RZ, 0xfc, !PT ;  /* 0x000000015f4d7812 */ /* 0x040fe400078efcff */
[----:B------:R-:W-:-:S02]  /*2450*/  LOP3.LUT R76, R95, 0x8, RZ, 0xfc, !PT ;  /* 0x000000085f4c7812 */ /* 0x000fc400078efcff */
[-C--:B------:R-:W-:Y:S02]  /*2460*/  ISETP.GE.AND P2, PT, R77, R92.reuse, PT ;  /* 0x0000005c4d00720c */ /* 0x080fe40003f46270 */
[-C--:B------:R-:W-:Y:S01]  /*2470*/  ISETP.GE.AND P1, PT, R76, R92.reuse, PT ;  /* 0x0000005c4c00720c */ /* 0x080fe20003f26270 */
[----:B------:R-:W-:Y:S01]  /*2480*/  HMMA.16816.F32 R60, R80, R78, R60 ;  /* 0x0000004e503c723c */ /* 0x000fe2000000183c */
[----:B------:R-:W1:Y:S01]  /*2490*/  LDSM.16.M88.4 R76, [R93+0x1c00] ;  /* 0x001c00005d4c783b */ /* 0x000e620000000200 */
[----:B------:R-:W-:-:S06]  /*24a0*/  ISETP.GE.AND P3, PT, R95, R92, PT ;  /* 0x0000005c5f00720c */ /* 0x000fcc0003f66270 */
[C---:B----4-:R-:W-:Y:S01]  /*24b0*/  HMMA.16816.F32 R56, R80.reuse, R72, R56 ;  /* 0x000000485038723c */ /* 0x050fe20000001838 */
[C---:B------:R-:W-:Y:S02]  /*24c0*/  LOP3.LUT R72, R95.reuse, 0x11, RZ, 0xfc, !PT ;  /* 0x000000115f487812 */ /* 0x040fe400078efcff */
[C---:B------:R-:W-:Y:S02]  /*24d0*/  LOP3.LUT R73, R95.reuse, 0x10, RZ, 0xfc, !PT ;  /* 0x000000105f497812 */ /* 0x040fe400078efcff */
[-C--:B------:R-:W-:Y:S02]  /*24e0*/  ISETP.GE.AND P5, PT, R72, R92.reuse, PT ;  /* 0x0000005c4800720c */ /* 0x080fe40003fa6270 */
[----:B------:R-:W-:Y:S01]  /*24f0*/  LOP3.LUT R72, R95, 0x19, RZ, 0xfc, !PT ;  /* 0x000000195f487812 */ /* 0x000fe200078efcff */
[----:B------:R-:W-:Y:S01]  /*2500*/  HMMA.16816.F32 R52, R80, R74, R52 ;  /* 0x0000004a5034723c */ /* 0x000fe20000001834 */
[----:B------:R-:W-:Y:S02]  /*2510*/  ISETP.GE.AND P6, PT, R73, R92, PT ;  /* 0x0000005c4900720c */ /* 0x000fe40003fc6270 */
[----:B------:R-:W-:-:S02]  /*2520*/  FSEL R75, R66, -INF , !P3 ;  /* 0xff800000424b7808 */ /* 0x000fc40005800000 */
[----:B------:R-:W-:Y:S02]  /*2530*/  FSEL R73, R64, -INF , !P3 ;  /* 0xff80000040497808 */ /* 0x000fe40005800000 */
[----:B------:R-:W-:Y:S02]  /*2540*/  ISETP.GE.AND P3, PT, R72, R92, PT ;  /* 0x0000005c4800720c */ /* 0x000fe40003f66270 */
[----:B------:R-:W-:Y:S02]  /*2550*/  FSEL R97, R67, -INF , !P2 ;  /* 0xff80000043617808 */ /* 0x000fe40005000000 */
[----:B------:R-:W-:Y:S02]  /*2560*/  FSEL R72, R65, -INF , !P2 ;  /* 0xff80000041487808 */ /* 0x000fe40005000000 */
[----:B------:R-:W3:Y:S01]  /*2570*/  LDSM.16.M88.4 R64, [R93+0x2000] ;  /* 0x002000005d40783b */ /* 0x000ee20000000200 */
[C---:B------:R-:W-:Y:S01]  /*2580*/  LOP3.LUT R94, R95.reuse, 0x9, RZ, 0xfc, !PT ;  /* 0x000000095f5e7812 */ /* 0x040fe200078efcff */
[----:B--2---:R-:W-:Y:S01]  /*2590*/  HMMA.16816.F32 R48, R80, R68, R48 ;  /* 0x000000445030723c */ /* 0x004fe20000001830 */
[----:B------:R-:W-:-:S02]  /*25a0*/  LOP3.LUT R69, R95, 0x28, RZ, 0xfc, !PT ;  /* 0x000000285f457812 */ /* 0x000fc400078efcff */
[----:B------:R-:W-:Y:S02]  /*25b0*/  ISETP.GE.AND P0, PT, R94, R92, PT ;  /* 0x0000005c5e00720c */ /* 0x000fe40003f06270 */
[----:B------:R-:W-:Y:S02]  /*25c0*/  FSEL R68, R60, -INF , !P1 ;  /* 0xff8000003c447808 */ /* 0x000fe40004800000 */
[----:B------:R-:W-:Y:S02]  /*25d0*/  LOP3.LUT R60, R95, 0x29, RZ, 0xfc, !PT ;  /* 0x000000295f3c7812 */ /* 0x000fe400078efcff */
[----:B------:R-:W-:Y:S02]  /*25e0*/  FSEL R104, R63, -INF , !P0 ;  /* 0xff8000003f687808 */ /* 0x000fe40004000000 */
[----:B------:R-:W-:Y:S02]  /*25f0*/  FSEL R61, R61, -INF , !P0 ;  /* 0xff8000003d3d7808 */ /* 0x000fe40004000000 */
[----:B------:R-:W-:-:S02]  /*2600*/  LOP3.LUT R94, R95, 0x18, RZ, 0xfc, !PT ;  /* 0x000000185f5e7812 */ /* 0x000fc400078efcff */
[-C--:B------:R-:W-:Y:S02]  /*2610*/  ISETP.GE.AND P0, PT, R69, R92.reuse, PT ;  /* 0x0000005c4500720c */ /* 0x080fe40003f06270 */
[C---:B------:R-:W-:Y:S02]  /*2620*/  LOP3.LUT R74, R95.reuse, 0x20, RZ, 0xfc, !PT ;  /* 0x000000205f4a7812 */ /* 0x040fe400078efcff */
[----:B------:R-:W-:Y:S02]  /*2630*/  FSEL R105, R58, -INF , !P6 ;  /* 0xff8000003a697808 */ /* 0x000fe40007000000 */
[----:B------:R-:W-:Y:S02]  /*2640*/  FSEL R69, R56, -INF , !P6 ;  /* 0xff80000038457808 */ /* 0x000fe40007000000 */
[-C--:B------:R-:W-:Y:S02]  /*2650*/  ISETP.GE.AND P6, PT, R60, R92.reuse, PT ;  /* 0x0000005c3c00720c */ /* 0x080fe40003fc6270 */
[----:B------:R-:W-:Y:S01]  /*2660*/  LOP3.LUT R60, R95, 0x30, RZ, 0xfc, !PT ;  /* 0x000000305f3c7812 */ /* 0x000fe200078efcff */
[----:B------:R-:W-:Y:S01]  /*2670*/  HMMA.16816.F32 R44, R80, R70, R44 ;  /* 0x00000046502c723c */ /* 0x000fe2000000182c */
[----:B------:R-:W-:-:S02]  /*2680*/  ISETP.GE.AND P4, PT, R94, R92, PT ;  /* 0x0000005c5e00720c */ /* 0x000fc40003f86270 */
[-C--:B------:R-:W-:Y:S02]  /*2690*/  ISETP.GE.AND P2, PT, R74, R92.reuse, PT ;  /* 0x0000005c4a00720c */ /* 0x080fe40003f46270 */
[----:B------:R-:W-:Y:S02]  /*26a0*/  LOP3.LUT R74, R95, 0x21, RZ, 0xfc, !PT ;  /* 0x000000215f4a7812 */ /* 0x000fe400078efcff */
[----:B------:R-:W-:Y:S02]  /*26b0*/  FSEL R111, R59, -INF , !P5 ;  /* 0xff8000003b6f7808 */ /* 0x000fe40006800000 */
[----:B------:R-:W-:Y:S02]  /*26c0*/  FSEL R70, R57, -INF , !P5 ;  /* 0xff80000039467808 */ /* 0x000fe40006800000 */
[----:B------:R-:W-:Y:S01]  /*26d0*/  ISETP.GE.AND P5, PT, R60, R92, PT ;  /* 0x0000005c3c00720c */ /* 0x000fe20003fa6270 */
[----:B------:R-:W2:Y:S01]  /*26e0*/  LDSM.16.M88.4 R56, [R93+0x2400] ;  /* 0x002400005d38783b */ /* 0x000ea20000000200 */
[----:B------:R-:W-:-:S02]  /*26f0*/  LOP3.LUT R60, R95, 0x38, RZ, 0xfc, !PT ;  /* 0x000000385f3c7812 */ /* 0x000fc400078efcff */
[----:B------:R-:W-:Y:S01]  /*2700*/  FSEL R71, R52, -INF , !P4 ;  /* 0xff80000034477808 */ /* 0x000fe20006000000 */
[C---:B-1----:R-:W-:Y:S01]  /*2710*/  HMMA.16816.F32 R40, R80.reuse, R76, R40 ;  /* 0x0000004c5028723c */ /* 0x042fe20000001828 */
[----:B------:R-:W-:Y:S02]  /*2720*/  FSEL R98, R62, -INF , !P1 ;  /* 0xff8000003e627808 */ /* 0x000fe40004800000 */
[----:B------:R-:W-:Y:S02]  /*2730*/  LOP3.LUT R52, R95, 0x39, RZ, 0xfc, !PT ;  /* 0x000000395f347812 */ /* 0x000fe400078efcff */
[----:B------:R-:W-:Y:S02]  /*2740*/  ISETP.GE.AND P1, PT, R74, R92, PT ;  /* 0x0000005c4a00720c */ /* 0x000fe40003f26270 */
[----:B------:R-:W-:Y:S01]  /*2750*/  FSEL R77, R55, -INF , !P3 ;  /* 0xff800000374d7808 */ /* 0x000fe20005800000 */
[----:B------:R-:W-:Y:S01]  /*2760*/  HMMA.16816.F32 R36, R80, R78, R36 ;  /* 0x0000004e5024723c */ /* 0x000fe20000001824 */
[----:B------:R-:W-:-:S02]  /*2770*/  FSEL R74, R53, -INF , !P3 ;  /* 0xff800000354a7808 */ /* 0x000fc40005800000 */
[-C--:B------:R-:W-:Y:S02]  /*2780*/  ISETP.GE.AND P3, PT, R60, R92.reuse, PT ;  /* 0x0000005c3c00720c */ /* 0x080fe40003f66270 */
[----:B------:R-:W-:Y:S02]  /*2790*/  FSEL R78, R50, -INF , !P2 ;  /* 0xff800000324e7808 */ /* 0x000fe40005000000 */
[----:B------:R-:W-:Y:S02]  /*27a0*/  FSEL R60, R48, -INF , !P2 ;  /* 0xff800000303c7808 */ /* 0x000fe40005000000 */
[----:B------:R-:W-:Y:S02]  /*27b0*/  FSEL R76, R54, -INF , !P4 ;  /* 0xff800000364c7808 */ /* 0x000fe40006000000 */
[----:B------:R-:W-:Y:S02]  /*27c0*/  ISETP.GE.AND P2, PT, R52, R92, PT ;  /* 0x0000005c3400720c */ /* 0x000fe40003f46270 */
[----:B------:R-:W1:Y:S01]  /*27d0*/  LDSM.16.M88.4 R52, [R93+0x2800] ;  /* 0x002800005d34783b */ /* 0x000e620000000200 */
[----:B------:R-:W-:-:S02]  /*27e0*/  FSEL R63, R44, -INF , !P0 ;  /* 0xff8000002c3f7808 */ /* 0x000fc40004000000 */
[----:B------:R-:W-:Y:S01]  /*27f0*/  LOP3.LUT R44, R95, 0x49, RZ, 0xfc, !PT ;  /* 0x000000495f2c7812 */ /* 0x000fe200078efcff */
[----:B---3--:R-:W-:Y:S01]  /*2800*/  HMMA.16816.F32 R32, R80, R64, R32 ;  /* 0x000000405020723c */ /* 0x008fe20000001820 */
[----:B------:R-:W-:Y:S02]  /*2810*/  FSEL R112, R42, -INF , !P5 ;  /* 0xff8000002a707808 */ /* 0x000fe40006800000 */
[----:B------:R-:W-:Y:S02]  /*2820*/  FSEL R99, R40, -INF , !P5 ;  /* 0xff80000028637808 */ /* 0x000fe40006800000 */
[----:B------:R-:W-:Y:S02]  /*2830*/  FSEL R64, R46, -INF , !P0 ;  /* 0xff8000002e407808 */ /* 0x000fe40004000000 */
[----:B------:R-:W-:Y:S02]  /*2840*/  FSEL R65, R47, -INF , !P6 ;  /* 0xff8000002f417808 */ /* 0x000fe40007000000 */
[----:B------:R-:W-:-:S02]  /*2850*/  FSEL R107, R45, -INF , !P6 ;  /* 0xff8000002d6b7808 */ /* 0x000fc40007000000 */
[----:B------:R-:W-:Y:S02]  /*2860*/  ISETP.GE.AND P5, PT, R44, R92, PT ;  /* 0x0000005c2c00720c */ /* 0x000fe40003fa6270 */
[----:B------:R-:W3:Y:S01]  /*2870*/  LDSM.16.M88.4 R44, [R93+0x2c00] ;  /* 0x002c00005d2c783b */ /* 0x000ee20000000200 */
[----:B------:R-:W-:Y:S01]  /*2880*/  HMMA.16816.F32 R28, R80, R66, R28 ;  /* 0x00000042501c723c */ /* 0x000fe2000000181c */
[----:B------:R-:W-:Y:S01]  /*2890*/  LOP3.LUT R62, R95, 0x31, RZ, 0xfc, !PT ;  /* 0x000000315f3e7812 */ /* 0x000fe200078efcff */
[----:B------:R-:W-:-:S06]  /*28a0*/  DEPBAR.LE SB0, 0x0 ;  /* 0x000080000000791a */ /* 0x000fcc0000000000 */
[----:B--2---:R-:W-:Y:S01]  /*28b0*/  HMMA.16816.F32 R24, R80, R56, R24 ;  /* 0x000000385018723c */ /* 0x004fe20000001818 */
[----:B------:R-:W-:Y:S02]  /*28c0*/  ISETP.GE.AND P4, PT, R62, R92, PT ;  /* 0x0000005c3e00720c */ /* 0x000fe40003f86270 */
[----:B------:R-:W-:Y:S02]  /*28d0*/  LOP3.LUT R42, R95, 0x50, RZ, 0xfc, !PT ;  /* 0x000000505f2a7812 */ /* 0x000fe400078efcff */
[----:B------:R-:W-:-:S03]  /*28e0*/  FSEL R40, R43, -INF , !P4 ;  /* 0xff8000002b287808 */ /* 0x000fc60006000000 */
[C---:B-1----:R-:W-:Y:S01]  /*28f0*/  HMMA.16816.F32 R12, R80.reuse, R54, R12 ;  /* 0x00000036500c723c */ /* 0x042fe2000000180c */
[----:B------:R-:W-:Y:S02]  /*2900*/  FSEL R106, R41, -INF , !P4 ;  /* 0xff800000296a7808 */ /* 0x000fe40006000000 */
[----:B------:R-:W-:Y:S02]  /*2910*/  ISETP.GE.AND P4, PT, R42, R92, PT ;  /* 0x0000005c2a00720c */ /* 0x000fe40003f86270 */
[----:B------:R-:W-:Y:S02]  /*2920*/  FSEL R66, R29, -INF , !P5 ;  /* 0xff8000001d427808 */ /* 0x000fe40006800000 */
[C---:B------:R-:W-:Y:S01]  /*2930*/  LOP3.LUT R29, R95.reuse, 0x69, RZ, 0xfc, !PT ;  /* 0x000000695f1d7812 */ /* 0x040fe200078efcff */
[----:B------:R-:W-:Y:S01]  /*2940*/  HMMA.16816.F32 R20, R80, R58, R20 ;  /* 0x0000003a5014723c */ /* 0x000fe20000001814 */
[----:B------:R-:W-:Y:S02]  /*2950*/  LOP3.LUT R48, R95, 0x40, RZ, 0xfc, !PT ;  /* 0x000000405f307812 */ /* 0x000fe400078efcff */
[----:B------:R-:W-:-:S02]  /*2960*/  FSEL R117, R26, -INF , !P4 ;  /* 0xff8000001a757808 */ /* 0x000fc40006000000 */
[----:B------:R-:W-:-:S03]  /*2970*/  FSEL R58, R24, -INF , !P4 ;  /* 0xff800000183a7808 */ /* 0x000fc60006000000 */
[C---:B------:R-:W-:Y:S01]  /*2980*/  HMMA.16816.F32 R16, R80.reuse, R52, R16 ;  /* 0x000000345010723c */ /* 0x040fe20000001810 */
[----:B------:R-:W-:Y:S02]  /*2990*/  FSEL R79, R51, -INF , !P1 ;  /* 0xff800000334f7808 */ /* 0x000fe40004800000 */
[----:B------:R-:W-:Y:S02]  /*29a0*/  FSEL R108, R49, -INF , !P1 ;  /* 0xff800000316c7808 */ /* 0x000fe40004800000 */
[-C--:B------:R-:W-:Y:S02]  /*29b0*/  ISETP.GE.AND P4, PT, R29, R92.reuse, PT ;  /* 0x0000005c1d00720c */ /* 0x080fe40003f86270 */
[----:B------:R-:W-:Y:S01]  /*29c0*/  ISETP.GE.AND P1, PT, R48, R92, PT ;  /* 0x0000005c3000720c */ /* 0x000fe20003f26270 */
[----:B---3--:R-:W-:Y:S01]  /*29d0*/  HMMA.16816.F32 R8, R80, R44, R8 ;  /* 0x0000002c5008723c */ /* 0x008fe20000001808 */
[C---:B------:R-:W-:Y:S02]  /*29e0*/  LOP3.LUT R49, R95.reuse, 0x41, RZ, 0xfc, !PT ;  /* 0x000000415f317812 */ /* 0x040fe400078efcff */
[----:B------:R-:W-:-:S02]  /*29f0*/  LOP3.LUT R48, R95, 0x48, RZ, 0xfc, !PT ;  /* 0x000000485f307812 */ /* 0x000fc400078efcff */
[----:B------:R-:W-:-:S03]  /*2a00*/  LOP3.LUT R42, R95, 0x51, RZ, 0xfc, !PT ;  /* 0x000000515f2a7812 */ /* 0x000fc600078efcff */
[----:B------:R-:W-:Y:S01]  /*2a10*/  HMMA.16816.F32 R4, R80, R46, R4 ;  /* 0x0000002e5004723c */ /* 0x000fe20000001804 */
[----:B------:R-:W-:Y:S02]  /*2a20*/  FSEL R110, R15, -INF , !P4 ;  /* 0xff8000000f6e7808 */ /* 0x000fe40006000000 */
[----:B------:R-:W-:Y:S02]  /*2a30*/  FSEL R47, R13, -INF , !P4 ;  /* 0xff8000000d2f7808 */ /* 0x000fe40006000000 */
[----:B------:R-:W-:Y:S02]  /*2a40*/  FSEL R57, R38, -INF , !P3 ;  /* 0xff80000026397808 */ /* 0x000fe40005800000 */
[----:B------:R-:W-:Y:S02]  /*2a50*/  FSEL R101, R36, -INF , !P3 ;  /* 0xff80000024657808 */ /* 0x000fe40005800000 */
[----:B------:R-:W-:Y:S02]  /*2a60*/  ISETP.NE.AND P4, PT, R85, 0x1, PT ;  /* 0x000000015500780c */ /* 0x000fe40003f85270 */
[----:B------:R-:W-:-:S02]  /*2a70*/  ISETP.GE.AND P0, PT, R49, R92, PT ;  /* 0x0000005c3100720c */ /* 0x000fc40003f06270 */
[-C--:B------:R-:W-:Y:S02]  /*2a80*/  ISETP.GE.AND P6, PT, R48, R92.reuse, PT ;  /* 0x0000005c3000720c */ /* 0x080fe40003fc6270 */
[C---:B------:R-:W-:Y:S02]  /*2a90*/  LOP3.LUT R41, R95.reuse, 0x58, RZ, 0xfc, !PT ;  /* 0x000000585f297812 */ /* 0x040fe400078efcff */
[----:B------:R-:W-:Y:S02]  /*2aa0*/  ISETP.GE.AND P3, PT, R42, R92, PT ;  /* 0x0000005c2a00720c */ /* 0x000fe40003f66270 */
[C---:B------:R-:W-:Y:S02]  /*2ab0*/  LOP3.LUT R38, R95.reuse, 0x59, RZ, 0xfc, !PT ;  /* 0x000000595f267812 */ /* 0x040fe400078efcff */
        /* <DEDUP_REMOVED lines=8> */
[----:B------:R-:W-:Y:S02]  /*2b40*/  FSEL R93, R28, -INF , !P6 ;  /* 0xff8000001c5d7808 */ /* 0x000fe40007000000 */
[----:B------:R-:W-:Y:S02]  /*2b50*/  FSEL R62, R25, -INF , !P3 ;  /* 0xff800000193e7808 */ /* 0x000fe40005800000 */
[-C--:B------:R-:W-:Y:S02]  /*2b60*/  ISETP.GE.AND P1, PT, R38, R92.reuse, PT ;  /* 0x0000005c2600720c */ /* 0x080fe40003f26270 */
[----:B------:R-:W-:Y:S02]  /*2b70*/  ISETP.GE.AND P0, PT, R36, R92, PT ;  /* 0x0000005c2400720c */ /* 0x000fe40003f06270 */
[C---:B------:R-:W-:Y:S02]  /*2b80*/  LOP3.LUT R33, R95.reuse, 0x61, RZ, 0xfc, !PT ;  /* 0x000000615f217812 */ /* 0x040fe400078efcff */
[----:B------:R-:W-:-:S02]  /*2b90*/  LOP3.LUT R32, R95, 0x68, RZ, 0xfc, !PT ;  /* 0x000000685f207812 */ /* 0x000fc400078efcff */
        /* <DEDUP_REMOVED lines=12> */
[----:B------:R-:W-:Y:S01]  /*2c60*/  FSEL R52, R16, -INF , !P0 ;  /* 0xff80000010347808 */ /* 0x000fe20004000000 */
[----:B------:R-:W-:Y:S01]  /*2c70*/  BSSY.RECONVERGENT B1, `(.L_x_6132) ;  /* 0x0000076000017945 */ /* 0x000fe20003800200 */
[-C--:B------:R-:W-:Y:S02]  /*2c80*/  ISETP.GE.AND P6, PT, R33, R92.reuse, PT ;  /* 0x0000005c2100720c */ /* 0x080fe40003fc6270 */
[-C--:B------:R-:W-:Y:S02]  /*2c90*/  ISETP.GE.AND P5, PT, R32, R92.reuse, PT ;  /* 0x0000005c2000720c */ /* 0x080fe40003fa6270 */
[-C--:B------:R-:W-:Y:S02]  /*2ca0*/  ISETP.GE.AND P3, PT, R28, R92.reuse, PT ;  /* 0x0000005c1c00720c */ /* 0x080fe40003f66270 */
[-C--:B------:R-:W-:Y:S02]  /*2cb0*/  ISETP.GE.AND P2, PT, R26, R92.reuse, PT ;  /* 0x0000005c1a00720c */ /* 0x080fe40003f46270 */
[----:B------:R-:W-:-:S02]  /*2cc0*/  ISETP.GE.AND P1, PT, R25, R92, PT ;  /* 0x0000005c1900720c */ /* 0x000fc40003f26270 */
[----:B------:R-:W-:Y:S01]  /*2cd0*/  ISETP.GE.AND P0, PT, R95, R92, PT ;  /* 0x0000005c5f00720c */ /* 0x000fe20003f06270 */
[----:B------:R-:W-:Y:S01]  /*2ce0*/  IMAD.MOV.U32 R152, RZ, RZ, R91 ;  /* 0x000000ffff987224 */ /* 0x000fe200078e005b */
[----:B------:R-:W-:Y:S01]  /*2cf0*/  FSEL R19, R19, -INF , !P6 ;  /* 0xff80000013137808 */ /* 0x000fe20007000000 */
[----:B------:R-:W-:Y:S01]  /*2d00*/  IMAD.MOV.U32 R156, RZ, RZ, R84 ;  /* 0x000000ffff9c7224 */ /* 0x000fe200078e0054 */
[----:B------:R-:W-:Y:S01]  /*2d10*/  FSEL R50, R17, -INF , !P6 ;  /* 0xff80000011327808 */ /* 0x000fe20007000000 */
[----:B------:R-:W-:Y:S01]  /*2d20*/  IMAD.MOV.U32 R157, RZ, RZ, R0 ;  /* 0x000000ffff9d7224 */ /* 0x000fe200078e0000 */
        /* <DEDUP_REMOVED lines=25> */
.L_x_6135:
        /* <DEDUP_REMOVED lines=28> */
[----:B------:R-:W-:Y:S02]  /*3080*/  @!P3 IADD3 R4, PT, PT, R4, -R6, RZ ;  /* 0x800000060404b210 */ /* 0x000fe40007ffe0ff */
        /* <DEDUP_REMOVED lines=33> */
.L_x_6136:
[----:B------:R-:W-:Y:S05]  /*32a0*/  BSYNC.RECONVERGENT B0 ;  /* 0x0000000000007941 */ /* 0x000fea0003800200 */
.L_x_6134:
[C---:B------:R-:W-:Y:S01]  /*32b0*/  IMAD.SHL.U32 R4, R136.reuse, 0x40, RZ ;  /* 0x0000004088047824 */ /* 0x040fe200078e00ff */
[----:B------:R-:W-:Y:S01]  /*32c0*/  SHF.L.U64.HI R0, R136, 0x6, R137 ;  /* 0x0000000688007819 */ /* 0x000fe20000010289 */
[----:B------:R-:W-:-:S03]  /*32d0*/  IMAD.MOV.U32 R5, RZ, RZ, R141 ;  /* 0x000000ffff057224 */ /* 0x000fc600078e008d */
[----:B------:R-:W-:-:S04]  /*32e0*/  IADD3 R8, P0, PT, R4, R142, RZ ;  /* 0x0000008e04087210 */ /* 0x000fc80007f1e0ff */
[----:B------:R-:W-:Y:S01]  /*32f0*/  IADD3 R6, P1, PT, R8, R4, RZ ;  /* 0x0000000408067210 */ /* 0x000fe20007f3e0ff */
[----:B------:R-:W-:-:S03]  /*3300*/  IMAD.X R9, R0, 0x1, R141, P0 ;  /* 0x0000000100097824 */ /* 0x000fc600000e068d */
[----:B------:R-:W-:Y:S01]  /*3310*/  IADD3 R10, P0, PT, R6, R4, RZ ;  /* 0x00000004060a7210 */ /* 0x000fe20007f1e0ff */
[----:B------:R-:W-:Y:S01]  /*3320*/  IMAD.X R7, R9, 0x1, R0, P1 ;  /* 0x0000000109077824 */ /* 0x000fe200008e0600 */
[----:B------:R-:W-:-:S04]  /*3330*/  MOV R4, R142 ;  /* 0x0000008e00047202 */ /* 0x000fc80000000f00 */
[----:B------:R-:W-:Y:S01]  /*3340*/  IADD3.X R11, PT, PT, R7, R0, RZ, P0, !PT ;  /* 0x00000000070b7210 */ /* 0x000fe200007fe4ff */
[----:B------:R-:W-:Y:S01]  /*3350*/  @!PT LDS RZ, [RZ] ;  /* 0x00000000fffff984 */ /* 0x000fe20000000800 */
[----:B------:R-:W-:Y:S01]  /*3360*/  @!PT LDS RZ, [RZ] ;  /* 0x00000000fffff984 */ /* 0x000fe20000000800 */
[----:B------:R-:W-:Y:S01]  /*3370*/  @!PT LDS RZ, [RZ] ;  /* 0x00000000fffff984 */ /* 0x000fe20000000800 */
[----:B------:R1:W-:Y:S04]  /*3380*/  LDGSTS.E.BYPASS.LTC128B.128 [R160+0x1000], desc[UR4][R4.64] ;  /* 0x0100000004a07fae */ /* 0x0003e8000b981a04 */
[----:B------:R1:W-:Y:S04]  /*3390*/  LDGSTS.E.BYPASS.LTC128B.128 [R160+0x1800], desc[UR4][R8.64] ;  /* 0x0180000008a07fae */ /* 0x0003e8000b981a04 */
[----:B------:R1:W-:Y:S04]  /*33a0*/  LDGSTS.E.BYPASS.LTC128B.128 [R160+0x2000], desc[UR4][R6.64] ;  /* 0x0200000006a07fae */ /* 0x0003e8000b981a04 */
[----:B------:R1:W-:Y:S04]  /*33b0*/  LDGSTS.E.BYPASS.LTC128B.128 [R160+0x2800], desc[UR4][R10.64] ;  /* 0x028000000aa07fae */ /* 0x0003e8000b981a04 */
[----:B------:R-:W0:Y:S02]  /*33c0*/  LDGDEPBAR ;  /* 0x00000000000079af */ /* 0x000e240000000000 */
.L_x_6133:
[----:B------:R-:W-:Y:S05]  /*33d0*/  BSYNC.RECONVERGENT B1 ;  /* 0x0000000000017941 */ /* 0x000fea0003800200 */
.L_x_6132:
        /* <DEDUP_REMOVED lines=31> */
[----:B------:R-:W-:Y:S02]  /*35d0*/  FMNMX.FTZ R0, R30, R0, !PT ;  /* 0x000000001e007209 */ /* 0x000fe40007810000 */
[----:B------:R-:W-:-:S03]  /*35e0*/  FMNMX.FTZ R84, R34, R84, !PT ;  /* 0x0000005422547209 */ /* 0x000fc60007810000 */
[----:B-1----:R-:W1:Y:S02]  /*35f0*/  SHFL.BFLY PT, R4, R0, 0x2, 0x1f ;  /* 0x0c401f0000047f89 */ /* 0x002e6400000e0000 */
[----:B-1----:R-:W-:-:S05]  /*3600*/  FMNMX.FTZ R4, R0, R4, !PT ;  /* 0x0000000400047209 */ /* 0x002fca0007810000 */
[----:B------:R-:W1:Y:S02]  /*3610*/  SHFL.BFLY PT, R0, R4, 0x1, 0x1f ;  /* 0x0c201f0004007f89 */ /* 0x000e6400000e0000 */
[----:B-1----:R-:W-:Y:S02]  /*3620*/  FMNMX.FTZ R0, R4, R0, !PT ;  /* 0x0000000004007209 */ /* 0x002fe40007810000 */
[----:B------:R-:W1:Y:S02]  /*3630*/  SHFL.BFLY PT, R4, R84, 0x2, 0x1f ;  /* 0x0c401f0054047f89 */ /* 0x000e6400000e0000 */
[----:B------:R-:W-:Y:S02]  /*3640*/  FSETP.NEU.FTZ.AND P0, PT, R0, -INF , PT ;  /* 0xff8000000000780b */ /* 0x000fe40003f1d000 */
[----:B-1----:R-:W-:-:S05]  /*3650*/  FMNMX.FTZ R84, R84, R4, !PT ;  /* 0x0000000454547209 */ /* 0x002fca0007810000 */
[----:B------:R-:W1:Y:S02]  /*3660*/  SHFL.BFLY PT, R4, R84, 0x1, 0x1f ;  /* 0x0c201f0054047f89 */ /* 0x000e6400000e0000 */
[----:B-1----:R-:W-:Y:S01]  /*3670*/  FMNMX.FTZ R84, R84, R4, !PT ;  /* 0x0000000454547209 */ /* 0x002fe20007810000 */
[----:B--2---:R-:W-:-:S05]  /*3680*/  FMUL.FTZ R32, R33, R0 ;  /* 0x0000000021207220 */ /* 0x004fca0000410000 */
[----:B------:R-:W-:Y:S02]  /*3690*/  FSEL R32, R32, RZ, P0 ;  /* 0x000000ff20207208 */ /* 0x000fe40000000000 */
[----:B------:R-:W-:-:S03]  /*36a0*/  FSETP.NEU.FTZ.AND P0, PT, R84, -INF , PT ;  /* 0xff8000005400780b */ /* 0x000fc60003f1d000 */
[-C--:B------:R-:W-:Y:S01]  /*36b0*/  FFMA.FTZ R38, R40, R33.reuse, -R32 ;  /* 0x0000002128267223 */ /* 0x080fe20000010820 */
[----:B------:R-:W-:Y:S01]  /*36c0*/  LOP3.LUT R40, R89, 0x120, R90, 0xf8, !PT ;  /* 0x0000012059287812 */ /* 0x000fe200078ef85a */
[-CC-:B------:R-:W-:Y:S01]  /*36d0*/  FFMA.FTZ R55, R76, R33.reuse, -R32.reuse ;  /* 0x000000214c377223 */ /* 0x180fe20000010820 */
[-CC-:B------:R-:W-:Y:S01]  /*36e0*/  FFMA.FTZ R54, R77, R33.reuse, -R32.reuse ;  /* 0x000000214d367223 */ /* 0x180fe20000010820 */
[-CC-:B------:R-:W-:Y:S01]  /*36f0*/  FFMA.FTZ R49, R78, R33.reuse, -R32.reuse ;  /* 0x000000214e317223 */ /* 0x180fe20000010820 */
[----:B------:R-:W-:Y:S01]  /*3700*/  LEA R40, R40, R132, 0x1 ;  /* 0x0000008428287211 */ /* 0x000fe200078e08ff */
[-CC-:B------:R-:W-:Y:S01]  /*3710*/  FFMA.FTZ R46, R79, R33.reuse, -R32.reuse ;  /* 0x000000214f2e7223 */ /* 0x180fe20000010820 */
[-CC-:B------:R-:W-:Y:S01]  /*3720*/  FFMA.FTZ R31, R37, R33.reuse, -R32.reuse ;  /* 0x00000021251f7223 */ /* 0x180fe20000010820 */
[----:B------:R-:W-:Y:S01]  /*3730*/  FMUL.FTZ R37, R33, R84 ;  /* 0x0000005421257220 */ /* 0x000fe20000410000 */
[----:B------:R-:W-:Y:S01]  /*3740*/  IADD3 R88, PT, PT, R88, R40, RZ ;  /* 0x0000002858587210 */ /* 0x000fe20007ffe0ff */
[----:B------:R-:W1:Y:S01]  /*3750*/  LDSM.16.MT88.4 R76, [R40+0x3000] ;  /* 0x00300000284c783b */ /* 0x000e620000004200 */
[-CC-:B------:R-:W-:Y:S01]  /*3760*/  FFMA.FTZ R102, R97, R33.reuse, -R32.reuse ;  /* 0x0000002161667223 */ /* 0x180fe20000010820 */
[-CC-:B------:R-:W-:Y:S01]  /*3770*/  FFMA.FTZ R95, R98, R33.reuse, -R32.reuse ;  /* 0x00000021625f7223 */ /* 0x180fe20000010820 */
        /* <DEDUP_REMOVED lines=8> */
[-CC-:B------:R-:W-:Y:S01]  /*3800*/  FFMA.FTZ R98, R61, R33.reuse, -R37.reuse ;  /* 0x000000213d627223 */ /* 0x180fe20000010825 */
[----:B------:R-:W-:Y:S01]  /*3810*/  MUFU.EX2 R103, R103 ;  /* 0x0000006700677308 */ /* 0x000fe20000000800 */
[----:B------:R-:W3:Y:S01]  /*3820*/  LDSM.16.MT88.4 R12, [R40+0x3400] ;  /* 0x00340000280c783b */ /* 0x000ee20000004200 */
        /* <DEDUP_REMOVED lines=8> */
[----:B------:R-:W5:Y:S01]  /*38b0*/  LDSM.16.MT88.4 R8, [R88+0x3400] ;  /* 0x003400005808783b */ /* 0x000f620000004200 */
[-CC-:B------:R-:W-:Y:S01]  /*38c0*/  FFMA.FTZ R23, R22, R33.reuse, -R32.reuse ;  /* 0x0000002116177223 */ /* 0x180fe20000010820 */
[-CC-:B------:R-:W-:Y:S01]  /*38d0*/  FFMA.FTZ R22, R20, R33.reuse, -R32.reuse ;  /* 0x0000002114167223 */ /* 0x180fe20000010820 */
[-CC-:B------:R-:W-:Y:S01]  /*38e0*/  FFMA.FTZ R21, R18, R33.reuse, -R32.reuse ;  /* 0x0000002112157223 */ /* 0x180fe20000010820 */
[-CC-:B------:R-:W-:Y:S01]  /*38f0*/  FFMA.FTZ R20, R19, R33.reuse, -R32.reuse ;  /* 0x0000002113147223 */ /* 0x180fe20000010820 */
[-CC-:B------:R-:W-:Y:S01]  /*3900*/  FFMA.FTZ R45, R64, R33.reuse, -R32.reuse ;  /* 0x00000021402d7223 */ /* 0x180fe20000010820 */
[----:B------:R-:W-:Y:S01]  /*3910*/  MUFU.EX2 R95, R95 ;  /* 0x0000005f005f7308 */ /* 0x000fe20000000800 */
[----:B------:R-:W5:Y:S01]  /*3920*/  LDSM.16.MT88.4 R16, [R40+0x3800] ;  /* 0x003800002810783b */ /* 0x000f620000004200 */
        /* <DEDUP_REMOVED lines=15> */
[-C--:B------:R-:W-:Y:S01]  /*3a20*/  FFMA.FTZ R26, R116, R33.reuse, -R32 ;  /* 0x00000021741a7223 */ /* 0x080fe20000010820 */
[-CC-:B------:R-:W-:Y:S01]  /*3a30*/  FFMA.FTZ R94, R94, R33.reuse, -R37.reuse ;  /* 0x000000215e5e7223 */ /* 0x180fe20000010825 */
[-CC-:B------:R-:W-:Y:S01]  /*3a40*/  FFMA.FTZ R96, R96, R33.reuse, -R37.reuse ;  /* 0x0000002160607223 */ /* 0x180fe20000010825 */
[-CC-:B------:R-:W-:Y:S01]  /*3a50*/  FFMA.FTZ R93, R93, R33.reuse, -R37.reuse ;  /* 0x000000215d5d7223 */ /* 0x180fe20000010825 */
[-CC-:B------:R-:W-:Y:S01]  /*3a60*/  FFMA.FTZ R108, R66, R33.reuse, -R37.reuse ;  /* 0x00000021426c7223 */ /* 0x180fe20000010825 */
[----:B------:R-:W-:Y:S01]  /*3a70*/  FADD.FTZ R102, R103, R102 ;  /* 0x0000006667667221 */ /* 0x000fe20000010000 */
[----:B------:R-:W-:Y:S01]  /*3a80*/  FFMA.FTZ R66, R109, R33, -R32 ;  /* 0x000000216d427223 */ /* 0x000fe20000010820 */
[----:B------:R-:W4:Y:S01]  /*3a90*/  MUFU.EX2 R104, R104 ;  /* 0x0000006800687308 */ /* 0x000f220000000800 */
[----:B-1----:R-:W-:Y:S01]  /*3aa0*/  F2FP.F16.F32.PACK_AB R71, R91, R95 ;  /* 0x0000005f5b47723e */ /* 0x002fe200000000ff */
[----:B------:R-:W-:Y:S01]  /*3ab0*/  FADD.FTZ R102, R95, R102 ;  /* 0x000000665f667221 */ /* 0x000fe20000010000 */
[-CC-:B------:R-:W-:Y:S01]  /*3ac0*/  FFMA.FTZ R25, R117, R33.reuse, -R32.reuse ;  /* 0x0000002175197223 */ /* 0x180fe20000010820 */
[-C--:B------:R-:W-:Y:S01]  /*3ad0*/  FFMA.FTZ R24, R24, R33.reuse, -R32 ;  /* 0x0000002118187223 */ /* 0x080fe20000010820 */
[-CC-:B------:R-:W-:Y:S01]  /*3ae0*/  FFMA.FTZ R58, R58, R33.reuse, -R37.reuse ;  /* 0x000000213a3a7223 */ /* 0x180fe20000010825 */
[-CC-:B------:R-:W-:Y:S01]  /*3af0*/  FFMA.FTZ R62, R62, R33.reuse, -R37.reuse ;  /* 0x000000213e3e7223 */ /* 0x180fe20000010825 */
[-CC-:B------:R-:W-:Y:S01]  /*3b00*/  FFMA.FTZ R56, R56, R33.reuse, -R37.reuse ;  /* 0x0000002138387223 */ /* 0x180fe20000010825 */
[----:B------:R-:W1:Y:S01]  /*3b10*/  MUFU.EX2 R97, R97 ;  /* 0x0000006100617308 */ /* 0x000e620000000800 */
[-CC-:B------:R-:W-:Y:S01]  /*3b20*/  FFMA.FTZ R109, R53, R33.reuse, -R37.reuse ;  /* 0x00000021356d7223 */ /* 0x180fe20000010825 */
[----:B------:R-:W-:Y:S01]  /*3b30*/  FADD.FTZ R91, R91, R102 ;  /* 0x000000665b5b7221 */ /* 0x000fe20000010000 */
[-CC-:B------:R-:W-:Y:S01]  /*3b40*/  FFMA.FTZ R28, R28, R33.reuse, -R32.reuse ;  /* 0x000000211c1c7223 */ /* 0x180fe20000010820 */
[-C--:B------:R-:W-:Y:S01]  /*3b50*/  FFMA.FTZ R51, R110, R33.reuse, -R32 ;  /* 0x000000216e337223 */ /* 0x080fe20000010820 */
[-CC-:B------:R-:W-:Y:S01]  /*3b60*/  FFMA.FTZ R52, R52, R33.reuse, -R37.reuse ;  /* 0x0000002134347223 */ /* 0x180fe20000010825 */
[-CC-:B------:R-:W-:Y:S01]  /*3b70*/  FFMA.FTZ R50, R50, R33.reuse, -R37.reuse ;  /* 0x0000002132327223 */ /* 0x180fe20000010825 */
[--C-:B------:R-:W-:Y:S01]  /*3b80*/  FFMA.FTZ R48, R48, R33, -R37.reuse ;  /* 0x0000002130307223 */ /* 0x100fe20000010825 */
[----:B------:R-:W2:Y:S01]  /*3b90*/  MUFU.EX2 R98, R98 ;  /* 0x0000006200627308 */ /* 0x000ea20000000800 */
[----:B----4-:R-:W-:Y:S01]  /*3ba0*/  F2FP.F16.F32.PACK_AB R68, R104, R105 ;  /* 0x000000696844723e */ /* 0x010fe200000000ff */
[----:B------:R-:W-:Y:S01]  /*3bb0*/  FADD.FTZ R104, R105, R104 ;  /* 0x0000006869687221 */ /* 0x000fe20000010000 */
[-CC-:B------:R-:W-:Y:S01]  /*3bc0*/  FFMA.FTZ R47, R47, R33.reuse, -R37.reuse ;  /* 0x000000212f2f7223 */ /* 0x180fe20000010825 */
[-CC-:B------:R-:W-:Y:S01]  /*3bd0*/  FFMA.FTZ R44, R44, R33.reuse, -R37.reuse ;  /* 0x000000212c2c7223 */ /* 0x180fe20000010825 */
[-CC-:B------:R-:W-:Y:S01]  /*3be0*/  FFMA.FTZ R53, R100, R33.reuse, -R32.reuse ;  /* 0x0000002164357223 */ /* 0x180fe20000010820 */
[-C--:B------:R-:W-:Y:S01]  /*3bf0*/  FFMA.FTZ R92, R92, R33.reuse, -R32 ;  /* 0x000000215c5c7223 */ /* 0x080fe20000010820 */
[-C--:B------:R-:W-:Y:S01]  /*3c00*/  FFMA.FTZ R162, R34, R33.reuse, -R37 ;  /* 0x0000002122a27223 */ /* 0x080fe20000010825 */
[----:B------:R-:W4:Y:S01]  /*3c10*/  MUFU.EX2 R67, R67 ;  /* 0x0000004300437308 */ /* 0x000f220000000800 */
[----:B-1----:R-:W-:Y:S01]  /*3c20*/  FADD.FTZ R104, R97, R104 ;  /* 0x0000006861687221 */ /* 0x002fe20000010000 */
[----:B------:R-:W-:-:S06]  /*3c30*/  FFMA.FTZ R161, R30, R33, -R32 ;  /* 0x000000211ea17223 */ /* 0x000fcc0000010820 */
[----:B------:R-:W1:Y:S01]  /*3c40*/  MUFU.EX2 R59, R59 ;  /* 0x0000003b003b7308 */ /* 0x000e620000000800 */
[C---:B--2---:R-:W-:Y:S01]  /*3c50*/  F2FP.F16.F32.PACK_AB R70, R98.reuse, R97 ;  /* 0x000000616246723e */ /* 0x044fe200000000ff */
[----:B------:R-:W-:-:S06]  /*3c60*/  FADD.FTZ R98, R98, R104 ;  /* 0x0000006862627221 */ /* 0x000fcc0000010000 */
[----:B------:R-:W2:Y:S01]  /*3c70*/  MUFU.EX2 R55, R55 ;  /* 0x0000003700377308 */ /* 0x000ea20000000800 */
[----:B------:R-:W-:Y:S01]  /*3c80*/  HMMA.16816.F32 R80, R68, R76, RZ ;  /* 0x0000004c4450723c */ /* 0x000fe200000018ff */
[----:B----4-:R-:W-:-:S06]  /*3c90*/  FADD.FTZ R91, R67, R91 ;  /* 0x0000005b435b7221 */ /* 0x010fcc0000010000 */
[----:B------:R-:W4:Y:S01]  /*3ca0*/  MUFU.EX2 R54, R54 ;  /* 0x0000003600367308 */ /* 0x000f220000000800 */
[C---:B------:R-:W-:Y:S07]  /*3cb0*/  HMMA.16816.F32 R76, R68.reuse, R78, RZ ;  /* 0x0000004e444c723c */ /* 0x040fee00000018ff */
[----:B------:R-:W3:Y:S01]  /*3cc0*/  MUFU.EX2 R90, R90 ;  /* 0x0000005a005a7308 */ /* 0x000ee20000000800 */
[----:B------:R-:W-:Y:S01]  /*3cd0*/  HMMA.16816.F32 R72, R68, R4, RZ ;  /* 0x000000044448723c */ /* 0x000fe200000018ff */
[C---:B-1----:R-:W-:Y:S01]  /*3ce0*/  F2FP.F16.F32.PACK_AB R5, R59.reuse, R67 ;  /* 0x000000433b05723e */ /* 0x042fe200000000ff */
[----:B------:R-:W-:-:S04]  /*3cf0*/  FADD.FTZ R59, R59, R91 ;  /* 0x0000005b3b3b7221 */ /* 0x000fc80000010000 */
[----:B--2---:R-:W-:Y:S01]  /*3d00*/  FADD.FTZ R59, R55, R59 ;  /* 0x0000003b373b7221 */ /* 0x004fe20000010000 */
[----:B------:R-:W1:Y:S01]  /*3d10*/  MUFU.EX2 R65, R65 ;  /* 0x0000004100417308 */ /* 0x000e620000000800 */
[----:B------:R-:W-:Y:S01]  /*3d20*/  HMMA.16816.F32 R68, R68, R6, RZ ;  /* 0x000000064444723c */ /* 0x000fe200000018ff */
[C---:B----4-:R-:W-:Y:S01]  /*3d30*/  F2FP.F16.F32.PACK_AB R7, R54.reuse, R55 ;  /* 0x000000373607723e */ /* 0x050fe200000000ff */
[----:B------:R-:W-:-:S05]  /*3d40*/  FADD.FTZ R54, R54, R59 ;  /* 0x0000003b36367221 */ /* 0x000fca0000010000 */
[----:B------:R-:W2:Y:S01]  /*3d50*/  MUFU.EX2 R57, R57 ;  /* 0x0000003900397308 */ /* 0x000ea20000000800 */
[----:B---3--:R-:W-:-:S07]  /*3d60*/  FADD.FTZ R98, R90, R98 ;  /* 0x000000625a627221 */ /* 0x008fce0000010000 */
        /* <DEDUP_REMOVED lines=9> */
[----:B------:R-:W-:Y:S01]  /*3e00*/  MUFU.EX2 R45, R45 ;  /* 0x0000002d002d7308 */ /* 0x000fe20000000800 */
[----:B-1----:R-:W-:-:S06]  /*3e10*/  FADD.FTZ R54, R49, R54 ;  /* 0x0000003631367221 */ /* 0x002fcc0000010000 */
[----:B------:R-:W-:Y:S01]  /*3e20*/  HMMA.16816.F32 R76, R4, R14, R76 ;  /* 0x0000000e044c723c */ /* 0x000fe2000000184c */
[----:B------:R-:W1:Y:S01]  /*3e30*/  LDSM.16.MT88.4 R12, [R88+0x3800] ;  /* 0x00380000580c783b */ /* 0x000e620000004200 */
[----:B------:R-:W3:Y:S01]  /*3e40*/  MUFU.EX2 R43, R43 ;  /* 0x0000002b002b7308 */ /* 0x000ee20000000800 */
[----:B--2---:R-:W-:-:S05]  /*3e50*/  FADD.FTZ R54, R46, R54 ;  /* 0x000000362e367221 */ /* 0x004fca0000010000 */
[C---:B-----5:R-:W-:Y:S02]  /*3e60*/  HMMA.16816.F32 R72, R4.reuse, R8, R72 ;  /* 0x000000080448723c */ /* 0x060fe40000001848 */
[----:B------:R-:W2:Y:S06]  /*3e70*/  MUFU.EX2 R60, R60 ;  /* 0x0000003c003c7308 */ /* 0x000eac0000000800 */
[----:B------:R-:W-:Y:S01]  /*3e80*/  HMMA.16816.F32 R68, R4, R10, R68 ;  /* 0x0000000a0444723c */ /* 0x000fe20000001844 */
[----:B------:R-:W4:Y:S01]  /*3e90*/  LDSM.16.MT88.4 R8, [R40+0x3c00] ;  /* 0x003c00002808783b */ /* 0x000f220000004200 */
[----:B------:R-:W5:Y:S01]  /*3ea0*/  MUFU.EX2 R64, R64 ;  /* 0x0000004000407308 */ /* 0x000f620000000800 */
[----:B------:R-:W-:-:S02]  /*3eb0*/  F2FP.F16.F32.PACK_AB R5, R46, R49 ;  /* 0x000000312e05723e */ /* 0x000fc400000000ff */
[----:B---3--:R-:W-:Y:S01]  /*3ec0*/  F2FP.F16.F32.PACK_AB R7, R43, R45 ;  /* 0x0000002d2b07723e */ /* 0x008fe200000000ff */
[----:B------:R-:W-:-:S04]  /*3ed0*/  FADD.FTZ R45, R45, R54 ;  /* 0x000000362d2d7221 */ /* 0x000fc80000010000 */
[----:B------:R-:W-:Y:S01]  /*3ee0*/  MUFU.EX2 R63, R63 ;  /* 0x0000003f003f7308 */ /* 0x000fe20000000800 */
[----:B--2---:R-:W-:-:S07]  /*3ef0*/  FADD.FTZ R61, R60, R61 ;  /* 0x0000003d3c3d7221 */ /* 0x004fce0000010000 */
[----:B------:R-:W2:Y:S01]  /*3f00*/  MUFU.EX2 R89, R89 ;  /* 0x0000005900597308 */ /* 0x000ea20000000800 */
[C---:B-----5:R-:W-:Y:S01]  /*3f10*/  F2FP.F16.F32.PACK_AB R4, R64.reuse, R60 ;  /* 0x0000003c4004723e */ /* 0x060fe200000000ff */
        /* <DEDUP_REMOVED lines=18> */
[----:B------:R-:W3:Y:S08]  /*4040*/  MUFU.EX2 R101, R101 ;  /* 0x0000006500657308 */ /* 0x000ef00000000800 */
[----:B------:R-:W5:Y:S01]  /*4050*/  MUFU.EX2 R107, R107 ;  /* 0x0000006b006b7308 */ /* 0x000f620000000800 */
[----:B----4-:R-:W-:Y:S01]  /*4060*/  F2FP.F16.F32.PACK_AB R4, R106, R99 ;  /* 0x000000636a04723e */ /* 0x010fe200000000ff */
[----:B------:R-:W-:-:S04]  /*4070*/  FADD.FTZ R99, R99, R63 ;  /* 0x0000003f63637221 */ /* 0x000fc80000010000 */
[----:B------:R-:W-:Y:S02]  /*4080*/  FADD.FTZ R99, R106, R99 ;  /* 0x000000636a637221 */ /* 0x000fe40000010000 */
[----:B------:R-:W-:Y:S02]  /*4090*/  MUFU.EX2 R31, R31 ;  /* 0x0000001f001f7308 */ /* 0x000fe40000000800 */
[----:B---3--:R-:W-:-:S06]  /*40a0*/  FADD.FTZ R99, R101, R99 ;  /* 0x0000006365637221 */ /* 0x008fcc0000010000 */
[----:B------:R-:W3:Y:S01]  /*40b0*/  MUFU.EX2 R29, R29 ;  /* 0x0000001d001d7308 */ /* 0x000ee20000000800 */
[C---:B-----5:R-:W-:Y:S01]  /*40c0*/  F2FP.F16.F32.PACK_AB R6, R107.reuse, R101 ;  /* 0x000000656b06723e */ /* 0x060fe200000000ff */
[----:B------:R-:W-:-:S06]  /*40d0*/  FADD.FTZ R107, R107, R99 ;  /* 0x000000636b6b7221 */ /* 0x000fcc0000010000 */
[----:B------:R-:W-:Y:S01]  /*40e0*/  MUFU.EX2 R27, R27 ;  /* 0x0000001b001b7308 */ /* 0x000fe20000000800 */
[C---:B------:R-:W-:Y:S07]  /*40f0*/  HMMA.16816.F32 R80, R4.reuse, R8, R80 ;  /* 0x000000080450723c */ /* 0x040fee0000001850 */
[----:B------:R-:W4:Y:S01]  /*4100*/  MUFU.EX2 R26, R26 ;  /* 0x0000001a001a7308 */ /* 0x000f220000000800 */
[C---:B------:R-:W-:Y:S01]  /*4110*/  HMMA.16816.F32 R76, R4.reuse, R10, R76 ;  /* 0x0000000a044c723c */ /* 0x040fe2000000184c */
[----:B------:R-:W5:Y:S06]  /*4120*/  LDSM.16.MT88.4 R8, [R88+0x4000] ;  /* 0x004000005808783b */ /* 0x000f6c0000004200 */
[----:B------:R-:W1:Y:S01]  /*4130*/  MUFU.EX2 R94, R94 ;  /* 0x0000005e005e7308 */ /* 0x000e620000000800 */
[C---:B--2---:R-:W-:Y:S07]  /*4140*/  HMMA.16816.F32 R72, R4.reuse, R16, R72 ;  /* 0x000000100448723c */ /* 0x044fee0000001848 */
[----:B------:R-:W2:Y:S01]  /*4150*/  MUFU.EX2 R96, R96 ;  /* 0x0000006000607308 */ /* 0x000ea20000000800 */
[----:B------:R-:W-:Y:S01]  /*4160*/  HMMA.16816.F32 R68, R4, R18, R68 ;  /* 0x000000120444723c */ /* 0x000fe20000001844 */
[----:B---3--:R-:W-:Y:S01]  /*4170*/  F2FP.F16.F32.PACK_AB R5, R29, R31 ;  /* 0x0000001f1d05723e */ /* 0x008fe200000000ff */
[----:B------:R-:W3:Y:S01]  /*4180*/  LDSM.16.MT88.4 R16, [R40+0x4400] ;  /* 0x004400002810783b */ /* 0x000ee20000004200 */
[----:B----4-:R-:W-:-:S04]  /*4190*/  F2FP.F16.F32.PACK_AB R7, R26, R27 ;  /* 0x0000001b1a07723e */ /* 0x010fc800000000ff */
[----:B------:R-:W-:Y:S01]  /*41a0*/  MUFU.EX2 R93, R93 ;  /* 0x0000005d005d7308 */ /* 0x000fe20000000800 */
[----:B-1----:R-:W-:-:S07]  /*41b0*/  FADD.FTZ R107, R94, R107 ;  /* 0x0000006b5e6b7221 */ /* 0x002fce0000010000 */
[----:B------:R-:W1:Y:S01]  /*41c0*/  MUFU.EX2 R108, R108 ;  /* 0x0000006c006c7308 */ /* 0x000e620000000800 */
[C---:B--2---:R-:W-:Y:S01]  /*41d0*/  F2FP.F16.F32.PACK_AB R4, R96.reuse, R94 ;  /* 0x0000005e6004723e */ /* 0x044fe200000000ff */
[----:B------:R-:W-:-:S06]  /*41e0*/  FADD.FTZ R107, R96, R107 ;  /* 0x0000006b606b7221 */ /* 0x000fcc0000010000 */
[----:B------:R-:W-:Y:S08]  /*41f0*/  MUFU.EX2 R25, R25 ;  /* 0x0000001900197308 */ /* 0x000ff00000000800 */
[----:B------:R-:W2:Y:S01]  /*4200*/  MUFU.EX2 R24, R24 ;  /* 0x0000001800187308 */ /* 0x000ea20000000800 */
        /* <DEDUP_REMOVED lines=8> */
[C---:B-----5:R-:W-:Y:S02]  /*4290*/  HMMA.16816.F32 R72, R4.reuse, R8, R72 ;  /* 0x000000080448723c */ /* 0x060fe40000001848 */
[----:B------:R-:W5:Y:S06]  /*42a0*/  MUFU.EX2 R58, R58 ;  /* 0x0000003a003a7308 */ /* 0x000f6c0000000800 */
[----:B------:R-:W-:Y:S01]  /*42b0*/  HMMA.16816.F32 R68, R4, R10, R68 ;  /* 0x0000000a0444723c */ /* 0x000fe20000001844 */
[----:B--2---:R-:W-:Y:S01]  /*42c0*/  F2FP.F16.F32.PACK_AB R5, R24, R25 ;  /* 0x000000191805723e */ /* 0x004fe200000000ff */
[----:B------:R-:W2:Y:S01]  /*42d0*/  MUFU.EX2 R62, R62 ;  /* 0x0000003e003e7308 */ /* 0x000ea20000000800 */
[----:B----4-:R-:W-:Y:S01]  /*42e0*/  F2FP.F16.F32.PACK_AB R7, R22, R23 ;  /* 0x000000171607723e */ /* 0x010fe200000000ff */
[----:B------:R-:W4:Y:S06]  /*42f0*/  LDSM.16.MT88.4 R8, [R40+0x4800] ;  /* 0x004800002808783b */ /* 0x000f2c0000004200 */
[----:B------:R-:W3:Y:S01]  /*4300*/  MUFU.EX2 R56, R56 ;  /* 0x0000003800387308 */ /* 0x000ee20000000800 */
[----:B-----5:R-:W-:-:S07]  /*4310*/  FADD.FTZ R93, R58, R93 ;  /* 0x0000005d3a5d7221 */ /* 0x020fce0000010000 */
[----:B------:R-:W5:Y:S01]  /*4320*/  MUFU.EX2 R109, R109 ;  /* 0x0000006d006d7308 */ /* 0x000f620000000800 */
[C---:B--2---:R-:W-:Y:S01]  /*4330*/  F2FP.F16.F32.PACK_AB R4, R62.reuse, R58 ;  /* 0x0000003a3e04723e */ /* 0x044fe200000000ff */
[----:B------:R-:W-:-:S06]  /*4340*/  FADD.FTZ R62, R62, R93 ;  /* 0x0000005d3e3e7221 */ /* 0x000fcc0000010000 */
[----:B------:R-:W-:Y:S01]  /*4350*/  MUFU.EX2 R21, R21 ;  /* 0x0000001500157308 */ /* 0x000fe20000000800 */
[----:B---3--:R-:W-:-:S07]  /*4360*/  FADD.FTZ R62, R56, R62 ;  /* 0x0000003e383e7221 */ /* 0x008fce0000010000 */
[----:B------:R-:W2:Y:S01]  /*4370*/  MUFU.EX2 R20, R20 ;  /* 0x0000001400147308 */ /* 0x000ea20000000800 */
[C---:B-----5:R-:W-:Y:S01]  /*4380*/  F2FP.F16.F32.PACK_AB R6, R109.reuse, R56 ;  /* 0x000000386d06723e */ /* 0x060fe200000000ff */
[----:B------:R-:W-:-:S06]  /*4390*/  FADD.FTZ R109, R109, R62 ;  /* 0x0000003e6d6d7221 */ /* 0x000fcc0000010000 */
[C---:B------:R-:W-:Y:S01]  /*43a0*/  HMMA.16816.F32 R80, R4.reuse, R16, R80 ;  /* 0x000000100450723c */ /* 0x040fe20000001850 */
[----:B------:R-:W-:Y:S07]  /*43b0*/  MUFU.EX2 R28, R28 ;  /* 0x0000001c001c7308 */ /* 0x000fee0000000800 */
[C---:B------:R-:W-:Y:S01]  /*43c0*/  HMMA.16816.F32 R76, R4.reuse, R18, R76 ;  /* 0x00000012044c723c */ /* 0x040fe2000000184c */
[----:B------:R-:W3:Y:S01]  /*43d0*/  MUFU.EX2 R51, R51 ;  /* 0x0000003300337308 */ /* 0x000ee20000000800 */
[----:B------:R-:W5:Y:S06]  /*43e0*/  LDSM.16.MT88.4 R16, [R88+0x4800] ;  /* 0x004800005810783b */ /* 0x000f6c0000004200 */
[C---:B-1----:R-:W-:Y:S01]  /*43f0*/  HMMA.16816.F32 R72, R4.reuse, R12, R72 ;  /* 0x0000000c0448723c */ /* 0x042fe20000001848 */
[----:B------:R-:W1:Y:S07]  /*4400*/  MUFU.EX2 R52, R52 ;  /* 0x0000003400347308 */ /* 0x000e6e0000000800 */
[----:B------:R-:W-:Y:S01]  /*4410*/  HMMA.16816.F32 R68, R4, R14, R68 ;  /* 0x0000000e0444723c */ /* 0x000fe20000001844 */
[-C--:B------:R-:W-:Y:S01]  /*4420*/  FFMA.FTZ R4, R42, R33.reuse, -R37 ;  /* 0x000000212a047223 */ /* 0x080fe20000010825 */
[----:B------:R-:W-:Y:S01]  /*4430*/  FADD.FTZ R42, R43, R45 ;  /* 0x0000002d2b2a7221 */ /* 0x000fe20000010000 */
[----:B------:R-:W-:Y:S01]  /*4440*/  MUFU.EX2 R50, R50 ;  /* 0x0000003200327308 */ /* 0x000fe20000000800 */
[----:B------:R-:W-:Y:S01]  /*4450*/  FFMA.FTZ R43, R41, R33, -R37 ;  /* 0x00000021292b7223 */ /* 0x000fe20000010825 */
[----:B--2---:R-:W-:Y:S01]  /*4460*/  F2FP.F16.F32.PACK_AB R5, R20, R21 ;  /* 0x000000151405723e */ /* 0x004fe200000000ff */
[----:B------:R-:W-:Y:S01]  /*4470*/  FADD.FTZ R42, R39, R42 ;  /* 0x0000002a272a7221 */ /* 0x000fe20000010000 */
[----:B---3--:R-:W-:Y:S01]  /*4480*/  F2FP.F16.F32.PACK_AB R7, R51, R28 ;  /* 0x0000001c3307723e */ /* 0x008fe200000000ff */
[----:B------:R-:W2:Y:S02]  /*4490*/  LDSM.16.MT88.4 R12, [R40+0x4c00] ;  /* 0x004c0000280c783b */ /* 0x000ea40000004200 */
[----:B------:R-:W-:Y:S01]  /*44a0*/  FADD.FTZ R38, R38, R42 ;  /* 0x0000002a26267221 */ /* 0x000fe20000010000 */
[----:B------:R-:W-:Y:S01]  /*44b0*/  MUFU.EX2 R48, R48 ;  /* 0x0000003000307308 */ /* 0x000fe20000000800 */
[----:B-1----:R-:W-:-:S02]  /*44c0*/  FADD.FTZ R109, R52, R109 ;  /* 0x0000006d346d7221 */ /* 0x002fc40000010000 */
[----:B------:R-:W-:-:S04]  /*44d0*/  FADD.FTZ R38, R36, R38 ;  /* 0x0000002624267221 */ /* 0x000fc80000010000 */
[----:B------:R-:W-:Y:S01]  /*44e0*/  FADD.FTZ R35, R35, R38 ;  /* 0x0000002623237221 */ /* 0x000fe20000010000 */
[----:B------:R-:W1:Y:S03]  /*44f0*/  MUFU.EX2 R47, R47 ;  /* 0x0000002f002f7308 */ /* 0x000e660000000800 */
[----:B------:R-:W-:-:S04]  /*4500*/  FADD.FTZ R35, R31, R35 ;  /* 0x000000231f237221 */ /* 0x000fc80000010000 */
[----:B------:R-:W-:Y:S01]  /*4510*/  FADD.FTZ R35, R29, R35 ;  /* 0x000000231d237221 */ /* 0x000fe20000010000 */
[----:B------:R3:W-:Y:S03]  /*4520*/  MUFU.EX2 R41, R4 ;  /* 0x0000000400297308 */ /* 0x0007e60000000800 */
[----:B------:R-:W-:-:S04]  /*4530*/  FADD.FTZ R35, R27, R35 ;  /* 0x000000231b237221 */ /* 0x000fc80000010000 */
[----:B------:R-:W-:Y:S01]  /*4540*/  FADD.FTZ R26, R26, R35 ;  /* 0x000000231a1a7221 */ /* 0x000fe20000010000 */
[----:B------:R-:W-:Y:S01]  /*4550*/  MUFU.EX2 R66, R66 ;  /* 0x0000004200427308 */ /* 0x000fe20000000800 */
[----:B-1----:R-:W-:Y:S02]  /*4560*/  F2FP.F16.F32.PACK_AB R6, R47, R48 ;  /* 0x000000302f06723e */ /* 0x002fe400000000ff */
[----:B------:R-:W-:-:S04]  /*4570*/  FADD.FTZ R26, R25, R26 ;  /* 0x0000001a191a7221 */ /* 0x000fc80000010000 */
[----:B------:R-:W-:Y:S01]  /*4580*/  FADD.FTZ R24, R24, R26 ;  /* 0x0000001a18187221 */ /* 0x000fe20000010000 */
[----:B------:R-:W1:Y:S01]  /*4590*/  MUFU.EX2 R44, R44 ;  /* 0x0000002c002c7308 */ /* 0x000e620000000800 */
[C---:B---3--:R-:W-:Y:S01]  /*45a0*/  F2FP.F16.F32.PACK_AB R4, R50.reuse, R52 ;  /* 0x000000343204723e */ /* 0x048fe200000000ff */
[----:B------:R-:W-:Y:S01]  /*45b0*/  FADD.FTZ R50, R50, R109 ;  /* 0x0000006d32327221 */ /* 0x000fe20000010000 */
[----:B------:R-:W-:-:S03]  /*45c0*/  FADD.FTZ R24, R23, R24 ;  /* 0x0000001817187221 */ /* 0x000fc60000010000 */
[----:B------:R-:W-:Y:S01]  /*45d0*/  FADD.FTZ R50, R48, R50 ;  /* 0x0000003230327221 */ /* 0x000fe20000010000 */
[----:B------:R-:W-:Y:S01]  /*45e0*/  FADD.FTZ R22, R22, R24 ;  /* 0x0000001816167221 */ /* 0x000fe20000010000 */
[----:B----4-:R-:W-:Y:S01]  /*45f0*/  HMMA.16816.F32 R80, R4, R8, R80 ;  /* 0x000000080450723c */ /* 0x010fe20000001850 */
[----:B------:R-:W3:Y:S01]  /*4600*/  MUFU.EX2 R53, R53 ;  /* 0x0000003500357308 */ /* 0x000ee20000000800 */
[----:B------:R-:W-:Y:S01]  /*4610*/  FADD.FTZ R47, R47, R50 ;  /* 0x000000322f2f7221 */ /* 0x000fe20000010000 */
[----:B------:R-:W-:-:S04]  /*4620*/  FADD.FTZ R22, R21, R22 ;  /* 0x0000001615167221 */ /* 0x000fc80000010000 */
[----:B------:R-:W-:Y:S01]  /*4630*/  FADD.FTZ R20, R20, R22 ;  /* 0x0000001614147221 */ /* 0x000fe20000010000 */
[----:B------:R-:W-:Y:S01]  /*4640*/  HMMA.16816.F32 R76, R4, R10, R76 ;  /* 0x0000000a044c723c */ /* 0x000fe2000000184c */
[----:B------:R-:W4:Y:S01]  /*4650*/  LDSM.16.MT88.4 R8, [R88+0x4c00] ;  /* 0x004c00005808783b */ /* 0x000f220000004200 */
[----:B------:R-:W2:Y:S01]  /*4660*/  MUFU.EX2 R92, R92 ;  /* 0x0000005c005c7308 */ /* 0x000ea20000000800 */
[----:B------:R-:W-:Y:S01]  /*4670*/  FADD.FTZ R20, R28, R20 ;  /* 0x000000141c147221 */ /* 0x000fe20000010000 */
[----:B-1----:R-:W-:-:S03]  /*4680*/  FADD.FTZ R47, R44, R47 ;  /* 0x0000002f2c2f7221 */ /* 0x002fc60000010000 */
[----:B------:R-:W-:Y:S01]  /*4690*/  FADD.FTZ R51, R51, R20 ;  /* 0x0000001433337221 */ /* 0x000fe20000010000 */
[----:B-----5:R-:W-:Y:S01]  /*46a0*/  HMMA.16816.F32 R72, R4, R16, R72 ;  /* 0x000000100448723c */ /* 0x020fe20000001848 */
[----:B------:R-:W-:Y:S01]  /*46b0*/  FADD.FTZ R47, R41, R47 ;  /* 0x0000002f292f7221 */ /* 0x000fe20000010000 */
[----:B------:R-:W1:Y:S01]  /*46c0*/  MUFU.EX2 R39, R43 ;  /* 0x0000002b00277308 */ /* 0x000e620000000800 */
[----:B------:R-:W-:-:S04]  /*46d0*/  FADD.FTZ R51, R66, R51 ;  /* 0x0000003342337221 */ /* 0x000fc80000010000 */
[----:B---3--:R-:W-:Y:S01]  /*46e0*/  FADD.FTZ R51, R53, R51 ;  /* 0x0000003335337221 */ /* 0x008fe20000010000 */
[----:B------:R-:W-:Y:S01]  /*46f0*/  HMMA.16816.F32 R68, R4, R18, R68 ;  /* 0x000000120444723c */ /* 0x000fe20000001844 */
[----:B------:R-:W-:Y:S01]  /*4700*/  F2FP.F16.F32.PACK_AB R4, R41, R44 ;  /* 0x0000002c2904723e */ /* 0x000fe200000000ff */
[----:B------:R-:W3:Y:S01]  /*4710*/  MUFU.EX2 R162, R162 ;  /* 0x000000a200a27308 */ /* 0x000ee20000000800 */
[----:B------:R-:W-:Y:S01]  /*4720*/  F2FP.F16.F32.PACK_AB R5, R53, R66 ;  /* 0x000000423505723e */ /* 0x000fe200000000ff */
[----:B--2---:R-:W-:-:S06]  /*4730*/  FADD.FTZ R51, R92, R51 ;  /* 0x000000335c337221 */ /* 0x004fcc0000010000 */
[----:B------:R-:W2:Y:S01]  /*4740*/  MUFU.EX2 R161, R161 ;  /* 0x000000a100a17308 */ /* 0x000ea20000000800 */
[----:B-1----:R-:W-:Y:S01]  /*4750*/  FADD.FTZ R47, R39, R47 ;  /* 0x0000002f272f7221 */ /* 0x002fe20000010000 */
[----:B---3--:R-:W-:-:S03]  /*4760*/  F2FP.F16.F32.PACK_AB R6, R162, R39 ;  /* 0x00000027a206723e */ /* 0x008fc600000000ff */
[----:B------:R-:W-:Y:S01]  /*4770*/  FADD.FTZ R162, R162, R47 ;  /* 0x0000002fa2a27221 */ /* 0x000fe20000010000 */
[C---:B--2---:R-:W-:Y:S01]  /*4780*/  F2FP.F16.F32.PACK_AB R7, R161.reuse, R92 ;  /* 0x0000005ca107723e */ /* 0x044fe200000000ff */
[----:B------:R-:W-:-:S06]  /*4790*/  FADD.FTZ R161, R161, R51 ;  /* 0x00000033a1a17221 */ /* 0x000fcc0000010000 */
[C---:B------:R-:W-:Y:S08]  /*47a0*/  HMMA.16816.F32 R80, R4.reuse, R12, R80 ;  /* 0x0000000c0450723c */ /* 0x040ff00000001850 */
[C---:B------:R-:W-:Y:S08]  /*47b0*/  HMMA.16816.F32 R76, R4.reuse, R14, R76 ;  /* 0x0000000e044c723c */ /* 0x040ff0000000184c */
[C---:B----4-:R-:W-:Y:S08]  /*47c0*/  HMMA.16816.F32 R72, R4.reuse, R8, R72 ;  /* 0x000000080448723c */ /* 0x050ff00000001848 */
        /* <DEDUP_REMOVED lines=11> */
.L_x_6144:
        /* <DEDUP_REMOVED lines=56> */
[CC--:B------:R-:W-:Y:S02]  /*4c00*/  LEA R8, P2, R6.reuse, R156.reuse, 0x2 ;  /* 0x0000009c06087211 */ /* 0x0c0fe400078410ff */
[C---:B------:R-:W-:Y:S02]  /*4c10*/  LEA R12, P0, R5.reuse, R156, 0x2 ;  /* 0x0000009c050c7211 */ /* 0x040fe400078010ff */
[-C--:B------:R-:W-:Y:S02]  /*4c20*/  LEA.HI.X.SX32 R9, R6, R157.reuse, 0x2, P2 ;  /* 0x0000009d06097211 */ /* 0x080fe400010f16ff */
[C---:B------:R-:W-:Y:S01]  /*4c30*/  LEA.HI.X.SX32 R13, R5.reuse, R157, 0x2, P0 ;  /* 0x0000009d050d7211 */ /* 0x040fe200000f16ff */
[----:B------:R-:W-:Y:S03]  /*4c40*/  IMAD.IADD R5, R5, 0x1, -R6 ;  /* 0x0000000105057824 */ /* 0x000fe600078e0a06 */
[----:B------:R-:W3:Y:S01]  /*4c50*/  LD.E R9, desc[UR4][R8.64] ;  /* 0x0000000408097980 */ /* 0x000ee2000c101900 */
[----:B------:R-:W-:Y:S05]  /*4c60*/  IMAD R7, R7, R5, -0x80 ;  /* 0xffffff8007077424 */ /* 0x000fea00078e0205 */
        /* <DEDUP_REMOVED lines=15> */
.L_x_6139:
[----:B------:R-:W-:Y:S05]  /*4d60*/  BSYNC.RECONVERGENT B0 ;  /* 0x0000000000007941 */ /* 0x000fea0003800200 */
.L_x_6138:
[----:B------:R-:W1:Y:S01]  /*4d70*/  S2UR UR6, SR_CgaCtaId ;  /* 0x00000000000679c3 */ /* 0x000e620000008800 */
[C---:B------:R-:W-:Y:S01]  /*4d80*/  IMAD.SHL.U32 R138, R128.reuse, 0x8, RZ ;  /* 0x00000008808a7824 */ /* 0x040fe200078e00ff */
[C---:B------:R-:W-:Y:S01]  /*4d90*/  LOP3.LUT R153, R128.reuse, 0x18, RZ, 0xc0, !PT ;  /* 0x0000001880997812 */ /* 0x040fe200078ec0ff */
[----:B------:R-:W-:Y:S01]  /*4da0*/  UMOV UR7, 0x400 ;  /* 0x0000040000077882 */ /* 0x000fe20000000000 */
[----:B------:R-:W-:Y:S01]  /*4db0*/  IMAD.MOV.U32 R8, RZ, RZ, R145 ;  /* 0x000000ffff087224 */ /* 0x000fe200078e0091 */
[----:B------:R-:W-:Y:S01]  /*4dc0*/  LOP3.LUT R88, R128, 0x8, RZ, 0xc0, !PT ;  /* 0x0000000880587812 */ /* 0x000fe200078ec0ff */
[----:B------:R-:W-:Y:S01]  /*4dd0*/  IMAD.MOV.U32 R9, RZ, RZ, R144 ;  /* 0x000000ffff097224 */ /* 0x000fe200078e0090 */
[----:B------:R-:W-:Y:S01]  /*4de0*/  LOP3.LUT R0, R138, 0xc0, RZ, 0xc0, !PT ;  /* 0x000000c08a007812 */ /* 0x000fe200078ec0ff */
[----:B------:R-:W-:Y:S01]  /*4df0*/  IMAD.SHL.U32 R131, R128, 0x10, RZ ;  /* 0x0000001080837824 */ /* 0x000fe200078e00ff */
[----:B------:R-:W-:Y:S01]  /*4e00*/  LOP3.LUT R155, R138, 0x18, RZ, 0xc0, !PT ;  /* 0x000000188a9b7812 */ /* 0x000fe200078ec0ff */
[----:B------:R-:W-:Y:S01]  /*4e10*/  IMAD.SHL.U32 R134, R128, 0x20, RZ ;  /* 0x0000002080867824 */ /* 0x000fe200078e00ff */
[----:B------:R-:W-:Y:S01]  /*4e20*/  LOP3.LUT R153, R0, R153, RZ, 0xfc, !PT ;  /* 0x0000009900997212 */ /* 0x000fe200078efcff */
[----:B------:R-:W-:Y:S01]  /*4e30*/  IMAD.SHL.U32 R129, R128, 0x4, RZ ;  /* 0x0000000480817824 */ /* 0x000fe200078e00ff */
[----:B------:R-:W-:Y:S01]  /*4e40*/  LOP3.LUT R160, R138, 0x1f20, RZ, 0xc0, !PT ;  /* 0x00001f208aa07812 */ /* 0x000fe200078ec0ff */
[----:B------:R-:W-:Y:S01]  /*4e50*/  IMAD.MOV.U32 R124, RZ, RZ, 0x20 ;  /* 0x00000020ff7c7424 */ /* 0x000fe200078e00ff */
[----:B------:R-:W-:Y:S01]  /*4e60*/  LOP3.LUT R5, R153, R155, RZ, 0x3c, !PT ;  /* 0x0000009b99057212 */ /* 0x000fe200078e3cff */
[----:B------:R-:W-:Y:S01]  /*4e70*/  VIADD R150, R150, 0x1 ;  /* 0x0000000196967836 */ /* 0x000fe20000000000 */
[----:B------:R-:W-:Y:S01]  /*4e80*/  LOP3.LUT R4, R131, 0x100, RZ, 0xc0, !PT ;  /* 0x0000010083047812 */ /* 0x000fe200078ec0ff */
[----:B------:R-:W-:Y:S01]  /*4e90*/  BSSY.RECONVERGENT B1, `(.L_x_6140) ;  /* 0x00000ba000017945 */ /* 0x000fe20003800200 */
[----:B------:R-:W-:Y:S02]  /*4ea0*/  LOP3.LUT R160, R160, R5, RZ, 0xfc, !PT ;  /* 0x00000005a0a07212 */ /* 0x000fe400078efcff */
[--C-:B------:R-:W-:Y:S02]  /*4eb0*/  LOP3.LUT R4, R4, 0x20, R134.reuse, 0xf8, !PT ;  /* 0x0000002004047812 */ /* 0x100fe400078ef886 */
[----:B------:R-:W-:Y:S01]  /*4ec0*/  LOP3.LUT R88, R88, 0xc0, R134, 0xf8, !PT ;  /* 0x000000c058587812 */ /* 0x000fe200078ef886 */
[----:B-1----:R-:W-:Y:S01]  /*4ed0*/  ULEA UR6, UR6, UR7, 0x18 ;  /* 0x0000000706067291 */ /* 0x002fe2000f8ec0ff */
[----:B------:R-:W-:Y:S02]  /*4ee0*/  LOP3.LUT R0, R129, 0x18, RZ, 0xc0, !PT ;  /* 0x0000001881007812 */ /* 0x000fe400078ec0ff */
[----:B------:R-:W-:Y:S02]  /*4ef0*/  SHF.R.U32.HI R130, RZ, 0x1, R128 ;  /* 0x00000001ff827819 */ /* 0x000fe40000011680 */
[----:B------:R-:W-:Y:S01]  /*4f00*/  LOP3.LUT R88, R4, R88, R0, 0xf6, !PT ;  /* 0x0000005804587212 */ /* 0x000fe200078ef600 */
[----:B------:R-:W-:Y:S01]  /*4f10*/  IMAD.U32 R132, RZ, RZ, UR6 ;  /* 0x00000006ff847e24 */ /* 0x000fe2000f8e00ff */
[----:B------:R-:W-:Y:S02]  /*4f20*/  IADD3 R4, P0, PT, R139, R145, RZ ;  /* 0x000000918b047210 */ /* 0x000fe40007f1e0ff */
[----:B------:R-:W-:Y:S01]  /*4f30*/  LOP3.LUT R133, R130, 0x8, RZ, 0xc0, !PT ;  /* 0x0000000882857812 */ /* 0x000fe200078ec0ff */
[----:B------:R-:W-:Y:S01]  /*4f40*/  IMAD R160, R160, 0x2, R132 ;  /* 0x00000002a0a07824 */ /* 0x000fe200078e0284 */
[----:B------:R-:W-:Y:S01]  /*4f50*/  LOP3.LUT R131, R131, 0x3e00, RZ, 0xc0, !PT ;  /* 0x00003e0083837812 */ /* 0x000fe200078ec0ff */
[----:B------:R-:W-:Y:S01]  /*4f60*/  IMAD.X R5, R140, 0x1, R144, P0 ;  /* 0x000000018c057824 */ /* 0x000fe200000e0690 */
[----:B------:R-:W-:Y:S01]  /*4f70*/  IADD3 R6, P0, PT, R4, R139, RZ ;  /* 0x0000008b04067210 */ /* 0x000fe20007f1e0ff */
[----:B------:R-:W-:Y:S01]  /*4f80*/  IMAD R88, R88, 0x2, R132 ;  /* 0x0000000258587824 */ /* 0x000fe200078e0284 */
[----:B------:R-:W-:Y:S01]  /*4f90*/  @!PT LDS RZ, [RZ] ;  /* 0x00000000fffff984 */ /* 0x000fe20000000800 */
[----:B------:R-:W-:Y:S01]  /*4fa0*/  @!PT LDS RZ, [RZ] ;  /* 0x00000000fffff984 */ /* 0x000fe20000000800 */
[----:B------:R-:W-:Y:S01]  /*4fb0*/  @!PT LDS RZ, [RZ] ;  /* 0x00000000fffff984 */ /* 0x000fe20000000800 */
[----:B------:R1:W-:Y:S01]  /*4fc0*/  LDGSTS.E.BYPASS.LTC128B.128 [R160+0x3000], desc[UR4][R8.64] ;  /* 0x0300000008a07fae */ /* 0x0003e2000b981a04 */
[----:B------:R-:W-:Y:S02]  /*4fd0*/  LOP3.LUT R133, R133, 0xc0, R134, 0xf8, !PT ;  /* 0x000000c085857812 */ /* 0x000fe400078ef886 */
[----:B------:R-:W-:Y:S03]  /*4fe0*/  IMAD.X R7, R5, 0x1, R140, P0 ;  /* 0x0000000105077824 */ /* 0x000fe600000e068c */
[----:B------:R-:W-:Y:S01]  /*4ff0*/  LDGSTS.E.BYPASS.LTC128B.128 [R160+0x3800], desc[UR4][R4.64] ;  /* 0x0380000004a07fae */ /* 0x000fe2000b981a04 */
[--C-:B------:R-:W-:Y:S02]  /*5000*/  LOP3.LUT R92, R131, 0x20, R134.reuse, 0xf8, !PT ;  /* 0x00000020835c7812 */ /* 0x100fe400078ef886 */
[----:B------:R-:W-:Y:S03]  /*5010*/  LOP3.LUT R133, R133, R0, RZ, 0x3c, !PT ;  /* 0x0000000085857212 */ /* 0x000fe600078e3cff */
[----:B------:R-:W-:Y:S01]  /*5020*/  LDGSTS.E.BYPASS.LTC128B.128 [R160+0x4000], desc[UR4][R6.64] ;  /* 0x0400000006a07fae */ /* 0x000fe2000b981a04 */
[----:B------:R-:W-:Y:S02]  /*5030*/  LOP3.LUT R92, R92, 0x100, R134, 0xf8, !PT ;  /* 0x000001005c5c7812 */ /* 0x000fe400078ef886 */
[----:B------:R-:W-:Y:S02]  /*5040*/  ISETP.NE.AND P2, PT, R150, RZ, PT ;  /* 0x000000ff9600720c */ /* 0x000fe40003f45270 */
[----:B------:R-:W-:Y:S05]  /*5050*/  LOP3.LUT R92, R92, R133, RZ, 0xfc, !PT ;  /* 0x000000855c5c7212 */ /* 0x000fea00078efcff */
[----:B------:R-:W-:Y:S01]  /*5060*/  IMAD R92, R92, 0x2, R132 ;  /* 0x000000025c5c7824 */ /* 0x000fe200078e0284 */
[----:B-1----:R-:W-:Y:S05]  /*5070*/  IADD3 R8, P0, PT, R6, R139, RZ ;  /* 0x0000008b06087210 */ /* 0x002fea0007f1e0ff */
[----:B------:R-:W-:Y:S01]  /*5080*/  IMAD.X R9, R7, 0x1, R140, P0 ;  /* 0x0000000107097824 */ /* 0x000fe200000e068c */
[----:B------:R-:W-:Y:S04]  /*5090*/  LOP3.LUT P0, RZ, R128, 0x4, RZ, 0xc0, !PT ;  /* 0x0000000480ff7812 */ /* 0x000fe8000780c0ff */
[----:B------:R1:W-:Y:S01]  /*50a0*/  LDGSTS.E.BYPASS.LTC128B.128 [R160+0x4800], desc[UR4][R8.64] ;  /* 0x0480000008a07fae */ /* 0x0003e2000b981a04 */
[----:B------:R-:W-:Y:S05]  /*50b0*/  SEL R124, R124, 0xffffffe0, !P0 ;  /* 0xffffffe07c7c7807 */ /* 0x000fea0004000000 */
[----:B------:R2:W-:Y:S06]  /*50c0*/  LDSM.16.M88.4 R64, [R92] ;  /* 0x000000005c40783b */ /* 0x0005ec0000000200 */
[----:B------:R-:W-:Y:S06]  /*50d0*/  LDSM.16.M88.4 R16, [R88+0x1400] ;  /* 0x001400005810783b */ /* 0x000fec0000000200 */
[----:B------:R-:W-:Y:S06]  /*50e0*/  LDSM.16.M88.4 R24, [R88+0x1800] ;  /* 0x001800005818783b */ /* 0x000fec0000000200 */
[----:B------:R-:W-:Y:S01]  /*50f0*/  LDSM.16.M88.4 R32, [R88+0x1c00] ;  /* 0x001c00005820783b */ /* 0x000fe20000000200 */
[--C-:B--2---:R-:W-:Y:S05]  /*5100*/  IMAD.IADD R92, R92, 0x1, R124.reuse ;  /* 0x000000015c5c7824 */ /* 0x104fea00078e027c */
[----:B-1----:R-:W1:Y:S01]  /*5110*/  LDSM.16.M88.4 R8, [R88+0x1000] ;  /* 0x001000005808783b */ /* 0x002e620000000200 */
[----:B------:R-:W-:Y:S05]  /*5120*/  IMAD.IADD R124, R88, 0x1, R124 ;  /* 0x00000001587c7824 */ /* 0x000fea00078e027c */
[----:B------:R-:W0:Y:S06]  /*5130*/  LDGDEPBAR ;  /* 0x00000000000079af */ /* 0x000e2c0000000000 */
[----:B------:R-:W2:Y:S06]  /*5140*/  LDSM.16.M88.4 R40, [R88+0x2000] ;  /* 0x002000005828783b */ /* 0x000eac0000000200 */
[----:B------:R-:W3:Y:S06]  /*5150*/  LDSM.16.M88.4 R48, [R88+0x2400] ;  /* 0x002400005830783b */ /* 0x000eec0000000200 */
[----:B------:R-:W4:Y:S06]  /*5160*/  LDSM.16.M88.4 R56, [R88+0x2800] ;  /* 0x002800005838783b */ /* 0x000f2c0000000200 */
[----:B------:R-:W5:Y:S06]  /*5170*/  LDSM.16.M88.4 R88, [R88+0x2c00] ;  /* 0x002c00005858783b */ /* 0x000f6c0000000200 */
[----:B------:R-:W-:Y:S01]  /*5180*/  LDSM.16.M88.4 R92, [R92] ;  /* 0x000000005c5c783b */ /* 0x000fe20000000200 */
[C---:B-1----:R-:W-:Y:S05]  /*5190*/  HMMA.16816.F32 R4, R64.reuse, R8, RZ ;  /* 0x000000084004723c */ /* 0x042fea00000018ff */
[----:B------:R-:W1:Y:S06]  /*51a0*/  LDSM.16.M88.4 R96, [R124+0x1000] ;  /* 0x001000007c60783b */ /* 0x000e6c0000000200 */
[----:B------:R-:W1:Y:S01]  /*51b0*/  LDSM.16.M88.4 R100, [R124+0x1400] ;  /* 0x001400007c64783b */ /* 0x000e620000000200 */
[C---:B------:R-:W-:Y:S05]  /*51c0*/  HMMA.16816.F32 R8, R64.reuse, R10, RZ ;  /* 0x0000000a4008723c */ /* 0x040fea00000018ff */
[----:B------:R-:W1:Y:S03]  /*51d0*/  LDSM.16.M88.4 R104, [R124+0x1800] ;  /* 0x001800007c68783b */ /* 0x000e660000000200 */
[C---:B------:R-:W-:Y:S03]  /*51e0*/  HMMA.16816.F32 R12, R64.reuse, R16, RZ ;  /* 0x00000010400c723c */ /* 0x040fe600000018ff */
[----:B------:R-:W1:Y:S05]  /*51f0*/  LDSM.16.M88.4 R108, [R124+0x1c00] ;  /* 0x001c00007c6c783b */ /* 0x000e6a0000000200 */
[C---:B------:R-:W-:Y:S01]  /*5200*/  HMMA.16816.F32 R16, R64.reuse, R18, RZ ;  /* 0x000000124010723c */ /* 0x040fe200000018ff */
[----:B------:R-:W1:Y:S06]  /*5210*/  LDSM.16.M88.4 R112, [R124+0x2000] ;  /* 0x002000007c70783b */ /* 0x000e6c0000000200 */
[----:B------:R-:W1:Y:S01]  /*5220*/  LDSM.16.M88.4 R116, [R124+0x2400] ;  /* 0x002400007c74783b */ /* 0x000e620000000200 */
[C---:B------:R-:W-:Y:S05]  /*5230*/  HMMA.16816.F32 R20, R64.reuse, R24, RZ ;  /* 0x000000184014723c */ /* 0x040fea00000018ff */
[----:B------:R-:W1:Y:S03]  /*5240*/  LDSM.16.M88.4 R120, [R124+0x2800] ;  /* 0x002800007c78783b */ /* 0x000e660000000200 */
[C---:B------:R-:W-:Y:S03]  /*5250*/  HMMA.16816.F32 R24, R64.reuse, R26, RZ ;  /* 0x0000001a4018723c */ /* 0x040fe600000018ff */
[----:B------:R-:W1:Y:S01]  /*5260*/  LDSM.16.M88.4 R124, [R124+0x2c00] ;  /* 0x002c00007c7c783b */ /* 0x000e620000000200 */
[----:B------:R-:W-:Y:S04]  /*5270*/  DEPBAR.LE SB0, 0x0 ;  /* 0x000080000000791a */ /* 0x000fe80000000000 */
[C---:B------:R-:W-:Y:S01]  /*5280*/  HMMA.16816.F32 R28, R64.reuse, R32, RZ ;  /* 0x00000020401c723c */ /* 0x040fe200000018ff */
[----:B------:R-:W-:Y:S07]  /*5290*/  BAR.SYNC.DEFER_BLOCKING 0x0 ;  /* 0x0000000000007b1d */ /* 0x000fee0000010000 */
[C---:B------:R-:W-:Y:S08]  /*52a0*/  HMMA.16816.F32 R32, R64.reuse, R34, RZ ;  /* 0x000000224020723c */ /* 0x040ff000000018ff */
[C---:B--2---:R-:W-:Y:S08]  /*52b0*/  HMMA.16816.F32 R36, R64.reuse, R40, RZ ;  /* 0x000000284024723c */ /* 0x044ff000000018ff */
[C---:B------:R-:W-:Y:S08]  /*52c0*/  HMMA.16816.F32 R40, R64.reuse, R42, RZ ;  /* 0x0000002a4028723c */ /* 0x040ff000000018ff */
[C---:B---3--:R-:W-:Y:S08]  /*52d0*/  HMMA.16816.F32 R44, R64.reuse, R48, RZ ;  /* 0x00000030402c723c */ /* 0x048ff000000018ff */
[C---:B------:R-:W-:Y:S08]  /*52e0*/  HMMA.16816.F32 R48, R64.reuse, R50, RZ ;  /* 0x000000324030723c */ /* 0x040ff000000018ff */
[C---:B----4-:R-:W-:Y:S08]  /*52f0*/  HMMA.16816.F32 R52, R64.reuse, R56, RZ ;  /* 0x000000384034723c */ /* 0x050ff000000018ff */
[C---:B------:R-:W-:Y:S08]  /*5300*/  HMMA.16816.F32 R56, R64.reuse, R58, RZ ;  /* 0x0000003a4038723c */ /* 0x040ff000000018ff */
[C---:B-----5:R-:W-:Y:S08]  /*5310*/  HMMA.16816.F32 R60, R64.reuse, R88, RZ ;  /* 0x00000058403c723c */ /* 0x060ff000000018ff */
[----:B------:R-:W-:Y:S08]  /*5320*/  HMMA.16816.F32 R64, R64, R90, RZ ;  /* 0x0000005a4040723c */ /* 0x000ff000000018ff */
        /* <DEDUP_REMOVED lines=34> */
[----:B------:R-:W-:Y:S03]  /*5550*/  IADD3 R84, PT, PT, R152, -0x80, RZ ;  /* 0xffffff8098547810 */ /* 0x000fe60007ffe0ff */
[----:B------:R-:W-:Y:S01]  /*5560*/  IABS R85, R92 ;  /* 0x0000005c00557213 */ /* 0x000fe20000000000 */
[----:B------:R-:W3:Y:S01]  /*5570*/  LD.E.64 R98, desc[UR4][R2.64+0x20] ;  /* 0x0000200402627980 */ /* 0x000ee2000c101b00 */
        /* <DEDUP_REMOVED lines=58> */
.L_x_6143:
[----:B------:R-:W-:Y:S05]  /*5920*/  BSYNC.RECONVERGENT B0 ;  /* 0x0000000000007941 */ /* 0x000fea0003800200 */
.L_x_6142:
        /* <DEDUP_REMOVED lines=9> */
[----:B------:R-:W-:Y:S03]  /*59c0*/  IADD3 R92, P2, PT, R88, R0, RZ ;  /* 0x00000000585c7210 */ /* 0x000fe60007f5e0ff */
[--C-:B------:R-:W-:Y:S01]  /*59d0*/  IMAD.X R89, R91, 0x1, R84.reuse, P3 ;  /* 0x000000015b597824 */ /* 0x100fe200018e0654 */
[----:B------:R1:W-:Y:S03]  /*59e0*/  LDGSTS.E.BYPASS.LTC128B.128 [R160+0x1800], desc[UR4][R90.64] ;  /* 0x018000005aa07fae */ /* 0x0003e6000b981a04 */
[----:B------:R-:W-:Y:S01]  /*59f0*/  IMAD.X R93, R89, 0x1, R84, P2 ;  /* 0x00000001595d7824 */ /* 0x000fe200010e0654 */
[----:B------:R1:W-:Y:S04]  /*5a00*/  LDGSTS.E.BYPASS.LTC128B.128 [R160+0x2000], desc[UR4][R88.64] ;  /* 0x0200000058a07fae */ /* 0x0003e8000b981a04 */
[----:B------:R1:W-:Y:S04]  /*5a10*/  LDGSTS.E.BYPASS.LTC128B.128 [R160+0x2800], desc[UR4][R92.64] ;  /* 0x028000005ca07fae */ /* 0x0003e8000b981a04 */
[----:B------:R-:W0:Y:S02]  /*5a20*/  LDGDEPBAR ;  /* 0x00000000000079af */ /* 0x000e240000000000 */
.L_x_6141:
[----:B------:R-:W-:Y:S05]  /*5a30*/  BSYNC.RECONVERGENT B1 ;  /* 0x0000000000017941 */ /* 0x000fea0003800200 */
.L_x_6140:
[----:B------:R-:W2:Y:S01]  /*5a40*/  LD.E R85, desc[UR4][R2.64+0xdc] ;  /* 0x0000dc0402557980 */ /* 0x000ea2000c101900 */
[----:B------:R-:W-:Y:S02]  /*5a50*/  FMNMX3.FTZ R0, R87, R6, R7, !PT ;  /* 0x0000000657007276 */ /* 0x000fe40007810007 */
        /* <DEDUP_REMOVED lines=42> */
[----:B------:R-:W-:Y:S02]  /*5d00*/  LOP3.LUT R89, R133, 0x120, R134, 0xf8, !PT ;  /* 0x0000012085597812 */ /* 0x000fe400078ef886 */
[C---:B------:R-:W-:Y:S01]  /*5d10*/  FSETP.NEU.FTZ.AND P2, PT, R84.reuse, -INF , PT ;  /* 0xff8000005400780b */ /* 0x040fe20003f5d000 */
[----:B------:R-:W-:Y:S01]  /*5d20*/  FADD.FTZ R88, -R84, R86 ;  /* 0x0000005654587221 */ /* 0x000fe20000010100 */
[----:B------:R-:W-:Y:S01]  /*5d30*/  LEA R89, R89, R132, 0x1 ;  /* 0x0000008459597211 */ /* 0x000fe200078e08ff */
[C---:B--2---:R-:W-:Y:S01]  /*5d40*/  FMUL.FTZ R92, R85.reuse, R84 ;  /* 0x00000054555c7220 */ /* 0x044fe20000410000 */
[C---:B------:R-:W-:Y:S01]  /*5d50*/  FMUL.FTZ R87, R85.reuse, R87 ;  /* 0x0000005755577220 */ /* 0x040fe20000410000 */
[----:B------:R-:W-:Y:S03]  /*5d60*/  FMUL.FTZ R90, R85, R0 ;  /* 0x00000000555a7220 */ /* 0x000fe60000410000 */
[----:B------:R-:W1:Y:S01]  /*5d70*/  MUFU.EX2 R86, R87 ;  /* 0x0000005700567308 */ /* 0x000e620000000800 */
[----:B------:R-:W-:Y:S02]  /*5d80*/  FSEL R92, R92, RZ, P2 ;  /* 0x000000ff5c5c7208 */ /* 0x000fe40001000000 */
        /* <DEDUP_REMOVED lines=13> */
[-C--:B------:R-:W-:Y:S01]  /*5e60*/  FFMA.FTZ R120, R4, R85.reuse, -R92 ;  /* 0x0000005504787223 */ /* 0x080fe2000001085c */
[----:B------:R-:W-:Y:S03]  /*5e70*/  IADD3 R4, PT, PT, R89, 0x3000, RZ ;  /* 0x0000300059047810 */ /* 0x000fe60007ffe0ff */
[----:B------:R-:W-:Y:S01]  /*5e80*/  MUFU.EX2 R108, R108 ;  /* 0x0000006c006c7308 */ /* 0x000fe20000000800 */
[-CC-:B------:R-:W-:Y:S01]  /*5e90*/  FFMA.FTZ R116, R14, R85.reuse, -R90.reuse ;  /* 0x000000550e747223 */ /* 0x180fe2000001085a */
[-CC-:B------:R-:W-:Y:S01]  /*5ea0*/  FFMA.FTZ R111, R15, R85.reuse, -R90.reuse ;  /* 0x000000550f6f7223 */ /* 0x180fe2000001085a */
[-CC-:B------:R-:W-:Y:S01]  /*5eb0*/  FFMA.FTZ R101, R26, R85.reuse, -R90.reuse ;  /* 0x000000551a657223 */ /* 0x180fe2000001085a */
[----:B------:R-:W2:Y:S01]  /*5ec0*/  LDSM.16.MT88.4 R12, [R89+0x3000] ;  /* 0x00300000590c783b */ /* 0x000ea20000004200 */
[-CC-:B------:R-:W-:Y:S01]  /*5ed0*/  FFMA.FTZ R102, R27, R85.reuse, -R90.reuse ;  /* 0x000000551b667223 */ /* 0x180fe2000001085a */
[-CC-:B------:R-:W-:Y:S01]  /*5ee0*/  FFMA.FTZ R34, R34, R85.reuse, -R90.reuse ;  /* 0x0000005522227223 */ /* 0x180fe2000001085a */
[-CC-:B------:R-:W-:Y:S03]  /*5ef0*/  FFMA.FTZ R104, R30, R85.reuse, -R90.reuse ;  /* 0x000000551e687223 */ /* 0x180fe6000001085a */
[----:B------:R-:W-:Y:S01]  /*5f00*/  MUFU.EX2 R120, R120 ;  /* 0x0000007800787308 */ /* 0x000fe20000000800 */
[-CC-:B------:R-:W-:Y:S01]  /*5f10*/  FFMA.FTZ R100, R31, R85.reuse, -R90.reuse ;  /* 0x000000551f647223 */ /* 0x180fe2000001085a */
[-CC-:B------:R-:W-:Y:S01]  /*5f20*/  FFMA.FTZ R117, R10, R85.reuse, -R90.reuse ;  /* 0x000000550a757223 */ /* 0x180fe2000001085a */
[C---:B-1----:R-:W-:Y:S01]  /*5f30*/  FMUL.FTZ R10, R86.reuse, R78 ;  /* 0x0000004e560a7220 */ /* 0x042fe20000410000 */
[----:B------:R-:W-:Y:S01]  /*5f40*/  LDSM.16.MT88.4 R28, [R89+0x3400] ;  /* 0x00340000591c783b */ /* 0x000fe20000004200 */
[----:B------:R-:W-:Y:S01]  /*5f50*/  FFMA.FTZ R118, R11, R85, -R90 ;  /* 0x000000550b767223 */ /* 0x000fe2000001085a */
[----:B------:R-:W-:Y:S01]  /*5f60*/  FMUL.FTZ R11, R86, R79 ;  /* 0x0000004f560b7220 */ /* 0x000fe20000410000 */
[----:B------:R-:W-:Y:S03]  /*5f70*/  FMUL.FTZ R87, R85, R88 ;  /* 0x0000005855577220 */ /* 0x000fe60000410000 */
[----:B------:R-:W-:Y:S01]  /*5f80*/  MUFU.EX2 R113, R113 ;  /* 0x0000007100717308 */ /* 0x000fe20000000800 */
[----:B------:R-:W-:Y:S01]  /*5f90*/  IADD3 R88, PT, PT, R89, 0x3020, RZ ;  /* 0x0000302059587810 */ /* 0x000fe20007ffe0ff */
[-CC-:B------:R-:W-:Y:S01]  /*5fa0*/  FFMA.FTZ R115, R5, R85.reuse, -R92.reuse ;  /* 0x0000005505737223 */ /* 0x180fe2000001085c */
[----:B------:R-:W-:Y:S01]  /*5fb0*/  @P0 IADD3 R88, PT, PT, R4, -0x20, RZ ;  /* 0xffffffe004580810 */ /* 0x000fe20007ffe0ff */
[-CC-:B------:R-:W-:Y:S01]  /*5fc0*/  FFMA.FTZ R99, R20, R85.reuse, -R92.reuse ;  /* 0x0000005514637223 */ /* 0x180fe2000001085c */
[-C--:B------:R-:W-:Y:S01]  /*5fd0*/  FFMA.FTZ R95, R21, R85.reuse, -R92 ;  /* 0x00000055155f7223 */ /* 0x080fe2000001085c */
[-CC-:B------:R-:W-:Y:S01]  /*5fe0*/  FFMA.FTZ R105, R22, R85.reuse, -R90.reuse ;  /* 0x0000005516697223 */ /* 0x180fe2000001085a */
[-C--:B------:R-:W-:Y:S03]  /*5ff0*/  FFMA.FTZ R103, R23, R85.reuse, -R90 ;  /* 0x0000005517677223 */ /* 0x080fe6000001085a */
[----:B------:R-:W1:Y:S01]  /*6000*/  MUFU.EX2 R87, R87 ;  /* 0x0000005700577308 */ /* 0x000e620000000800 */
[----:B------:R-:W3:Y:S01]  /*6010*/  LDSM.16.MT88.4 R24, [R88] ;  /* 0x000000005818783b */ /* 0x000ee20000004200 */
[-CC-:B------:R-:W-:Y:S01]  /*6020*/  FFMA.FTZ R106, R16, R85.reuse, -R92.reuse ;  /* 0x00000055106a7223 */ /* 0x180fe2000001085c */
[-C--:B------:R-:W-:Y:S01]  /*6030*/  FFMA.FTZ R107, R17, R85.reuse, -R92 ;  /* 0x00000055116b7223 */ /* 0x080fe2000001085c */
[-CC-:B------:R-:W-:Y:S01]  /*6040*/  FFMA.FTZ R109, R18, R85.reuse, -R90.reuse ;  /* 0x00000055126d7223 */ /* 0x180fe2000001085a */
[C---:B------:R-:W-:Y:S01]  /*6050*/  FMUL.FTZ R18, R86.reuse, R70 ;  /* 0x0000004656127220 */ /* 0x040fe20000410000 */
[--C-:B------:R-:W-:Y:S01]  /*6060*/  FFMA.FTZ R110, R19, R85, -R90.reuse ;  /* 0x00000055136e7223 */ /* 0x100fe2000001085a */
[----:B------:R-:W-:Y:S03]  /*6070*/  FMUL.FTZ R19, R86, R71 ;  /* 0x0000004756137220 */ /* 0x000fe60000410000 */
[----:B------:R-:W4:Y:S01]  /*6080*/  MUFU.EX2 R115, R115 ;  /* 0x0000007300737308 */ /* 0x000f220000000800 */
[-CC-:B------:R-:W-:Y:S01]  /*6090*/  FFMA.FTZ R121, R6, R85.reuse, -R90.reuse ;  /* 0x0000005506797223 */ /* 0x180fe2000001085a */
[C---:B------:R-:W-:Y:S01]  /*60a0*/  FMUL.FTZ R6, R86.reuse, R82 ;  /* 0x0000005256067220 */ /* 0x040fe20000410000 */
[----:B------:R-:W-:Y:S01]  /*60b0*/  FFMA.FTZ R119, R7, R85, -R90 ;  /* 0x0000005507777223 */ /* 0x000fe2000001085a */
[----:B------:R-:W-:Y:S01]  /*60c0*/  FMUL.FTZ R7, R86, R83 ;  /* 0x0000005356077220 */ /* 0x000fe20000410000 */
[-CC-:B------:R-:W-:Y:S01]  /*60d0*/  FFMA.FTZ R36, R36, R85.reuse, -R92.reuse ;  /* 0x0000005524247223 */ /* 0x180fe2000001085c */
[-C--:B------:R-:W-:Y:S01]  /*60e0*/  FFMA.FTZ R37, R37, R85.reuse, -R92 ;  /* 0x0000005525257223 */ /* 0x080fe2000001085c */
[--C-:B------:R-:W-:Y:S03]  /*60f0*/  FFMA.FTZ R38, R38, R85, -R90.reuse ;  /* 0x0000005526267223 */ /* 0x100fe6000001085a */
[----:B------:R-:W-:Y:S01]  /*6100*/  MUFU.EX2 R121, R121 ;  /* 0x0000007900797308 */ /* 0x000fe20000000800 */
[C---:B-1----:R-:W-:Y:S01]  /*6110*/  FMUL.FTZ R8, R87.reuse, R76 ;  /* 0x0000004c57087220 */ /* 0x042fe20000410000 */
[C---:B------:R-:W-:Y:S01]  /*6120*/  FMUL.FTZ R9, R87.reuse, R77 ;  /* 0x0000004d57097220 */ /* 0x040fe20000410000 */
[C---:B------:R-:W-:Y:S01]  /*6130*/  FMUL.FTZ R4, R87.reuse, R80 ;  /* 0x0000005057047220 */ /* 0x040fe20000410000 */
[----:B------:R-:W-:Y:S01]  /*6140*/  LDSM.16.MT88.4 R76, [R89+0x4c00] ;  /* 0x004c0000594c783b */ /* 0x000fe20000004200 */
[----:B------:R-:W-:Y:S01]  /*6150*/  FMUL.FTZ R5, R87, R81 ;  /* 0x0000005157057220 */ /* 0x000fe20000410000 */
[--C-:B------:R-:W-:Y:S01]  /*6160*/  FFMA.FTZ R81, R35, R85, -R90.reuse ;  /* 0x0000005523517223 */ /* 0x100fe2000001085a */
[----:B------:R-:W-:Y:S03]  /*6170*/  FMUL.FTZ R16, R87, R68 ;  /* 0x0000004457107220 */ /* 0x000fe60000410000 */
[----:B------:R-:W1:Y:S01]  /*6180*/  MUFU.EX2 R119, R119 ;  /* 0x0000007700777308 */ /* 0x000e620000000800 */
[----:B----4-:R-:W-:Y:S01]  /*6190*/  F2FP.F16.F32.PACK_AB R20, R115, R120 ;  /* 0x000000787314723e */ /* 0x010fe200000000ff */
[----:B------:R-:W-:Y:S01]  /*61a0*/  FMUL.FTZ R17, R87, R69 ;  /* 0x0000004557117220 */ /* 0x000fe20000410000 */
[-CC-:B------:R-:W-:Y:S01]  /*61b0*/  FFMA.FTZ R68, R42, R85.reuse, -R90.reuse ;  /* 0x000000552a447223 */ /* 0x180fe2000001085a */
[-C--:B------:R-:W-:Y:S01]  /*61c0*/  FFMA.FTZ R39, R39, R85.reuse, -R90 ;  /* 0x0000005527277223 */ /* 0x080fe2000001085a */
[-CC-:B------:R-:W-:Y:S01]  /*61d0*/  FFMA.FTZ R40, R40, R85.reuse, -R92.reuse ;  /* 0x0000005528287223 */ /* 0x180fe2000001085c */
[-C--:B------:R-:W-:Y:S01]  /*61e0*/  FFMA.FTZ R41, R41, R85.reuse, -R92 ;  /* 0x0000005529297223 */ /* 0x080fe2000001085c */
[-C--:B------:R-:W-:Y:S03]  /*61f0*/  FFMA.FTZ R42, R43, R85.reuse, -R90 ;  /* 0x000000552b2a7223 */ /* 0x080fe6000001085a */
[----:B------:R-:W4:Y:S01]  /*6200*/  MUFU.EX2 R114, R114 ;  /* 0x0000007200727308 */ /* 0x000f220000000800 */
[-CC-:B------:R-:W-:Y:S01]  /*6210*/  FFMA.FTZ R43, R44, R85.reuse, -R92.reuse ;  /* 0x000000552c2b7223 */ /* 0x180fe2000001085c */
[-C--:B------:R-:W-:Y:S01]  /*6220*/  FFMA.FTZ R44, R45, R85.reuse, -R92 ;  /* 0x000000552d2c7223 */ /* 0x080fe2000001085c */
[-C--:B------:R-:W-:Y:S01]  /*6230*/  FFMA.FTZ R45, R46, R85.reuse, -R90 ;  /* 0x000000552e2d7223 */ /* 0x080fe2000001085a */
[-CC-:B------:R-:W-:Y:S01]  /*6240*/  FFMA.FTZ R46, R48, R85.reuse, -R92.reuse ;  /* 0x00000055302e7223 */ /* 0x180fe2000001085c */
[-C--:B------:R-:W-:Y:S01]  /*6250*/  FFMA.FTZ R48, R49, R85.reuse, -R92 ;  /* 0x0000005531307223 */ /* 0x080fe2000001085c */
[-CC-:B------:R-:W-:Y:S01]  /*6260*/  FFMA.FTZ R47, R47, R85.reuse, -R90.reuse ;  /* 0x000000552f2f7223 */ /* 0x180fe2000001085a */
[--C-:B------:R-:W-:Y:S03]  /*6270*/  FFMA.FTZ R49, R50, R85, -R90.reuse ;  /* 0x0000005532317223 */ /* 0x100fe6000001085a */
[----:B------:R-:W5:Y:S01]  /*6280*/  MUFU.EX2 R117, R117 ;  /* 0x0000007500757308 */ /* 0x000f620000000800 */
[----:B-1----:R-:W-:Y:S01]  /*6290*/  F2FP.F16.F32.PACK_AB R21, R119, R121 ;  /* 0x000000797715723e */ /* 0x002fe200000000ff */
[----:B------:R-:W-:Y:S01]  /*62a0*/  FFMA.FTZ R51, R51, R85, -R90 ;  /* 0x0000005533337223 */ /* 0x000fe2000001085a */
[----:B------:R-:W-:Y:S01]  /*62b0*/  FFMA.FTZ R121, R86, R161, R121 ;  /* 0x000000a156797223 */ /* 0x000fe20000010079 */
[----:B------:R-:W-:Y:S01]  /*62c0*/  ISETP.NE.AND P0, PT, R151, -0x1, PT ;  /* 0xffffffff9700780c */ /* 0x000fe20003f05270 */
[----:B------:R-:W-:Y:S01]  /*62d0*/  FFMA.FTZ R120, R87, R162, R120 ;  /* 0x000000a257787223 */ /* 0x000fe20000010078 */
[----:B------:R-:W-:Y:S01]  /*62e0*/  FFMA.FTZ R50, R52, R85, -R92 ;  /* 0x0000005534327223 */ /* 0x000fe2000001085c */
[----:B------:R-:W-:Y:S03]  /*62f0*/  FADD.FTZ R121, R119, R121 ;  /* 0x0000007977797221 */ /* 0x000fe60000010000 */
[----:B------:R-:W1:Y:S01]  /*6300*/  MUFU.EX2 R118, R118 ;  /* 0x0000007600767308 */ /* 0x000e620000000800 */
[----:B----4-:R-:W-:Y:S01]  /*6310*/  F2FP.F16.F32.PACK_AB R22, R114, R113 ;  /* 0x000000717216723e */ /* 0x010fe200000000ff */
[----:B------:R-:W-:Y:S01]  /*6320*/  FADD.FTZ R120, R115, R120 ;  /* 0x0000007873787221 */ /* 0x000fe20000010000 */
[-C--:B------:R-:W-:Y:S01]  /*6330*/  FFMA.FTZ R52, R53, R85.reuse, -R92 ;  /* 0x0000005535347223 */ /* 0x080fe2000001085c */
[-CC-:B------:R-:W-:Y:S01]  /*6340*/  FFMA.FTZ R53, R54, R85.reuse, -R90.reuse ;  /* 0x0000005536357223 */ /* 0x180fe2000001085a */
[-C--:B------:R-:W-:Y:S01]  /*6350*/  FFMA.FTZ R54, R55, R85.reuse, -R90 ;  /* 0x0000005537367223 */ /* 0x080fe2000001085a */
[----:B------:R-:W-:Y:S01]  /*6360*/  FADD.FTZ R120, R113, R120 ;  /* 0x0000007871787221 */ /* 0x000fe20000010000 */
[-C--:B------:R-:W-:Y:S03]  /*6370*/  FFMA.FTZ R55, R56, R85.reuse, -R92 ;  /* 0x0000005538377223 */ /* 0x080fe6000001085c */
[----:B------:R4:W-:Y:S01]  /*6380*/  MUFU.EX2 R80, R34 ;  /* 0x0000002200507308 */ /* 0x0009e20000000800 */
[----:B-----5:R-:W-:Y:S01]  /*6390*/  FADD.FTZ R121, R117, R121 ;  /* 0x0000007975797221 */ /* 0x020fe20000010000 */
[----:B------:R-:W-:Y:S01]  /*63a0*/  FADD.FTZ R114, R114, R120 ;  /* 0x0000007872727221 */ /* 0x000fe20000010000 */
[-C--:B------:R-:W-:Y:S01]  /*63b0*/  FFMA.FTZ R56, R57, R85.reuse, -R92 ;  /* 0x0000005539387223 */ /* 0x080fe2000001085c */
[-CC-:B------:R-:W-:Y:S01]  /*63c0*/  FFMA.FTZ R57, R58, R85.reuse, -R90.reuse ;  /* 0x000000553a397223 */ /* 0x180fe2000001085a */
[-C--:B------:R-:W-:Y:S01]  /*63d0*/  FFMA.FTZ R58, R59, R85.reuse, -R90 ;  /* 0x000000553b3a7223 */ /* 0x080fe2000001085a */
[----:B------:R-:W-:Y:S01]  /*63e0*/  FADD.FTZ R114, R112, R114 ;  /* 0x0000007270727221 */ /* 0x000fe20000010000 */
[----:B------:R-:W-:Y:S03]  /*63f0*/  FFMA.FTZ R59, R61, R85, -R92 ;  /* 0x000000553d3b7223 */ /* 0x000fe6000001085c */
[----:B------:R-:W5:Y:S01]  /*6400*/  MUFU.EX2 R116, R116 ;  /* 0x0000007400747308 */ /* 0x000f620000000800 */
[C---:B-1----:R-:W-:Y:S01]  /*6410*/  F2FP.F16.F32.PACK_AB R23, R118.reuse, R117 ;  /* 0x000000757617723e */ /* 0x042fe200000000ff */
[----:B------:R-:W-:Y:S01]  /*6420*/  FADD.FTZ R118, R118, R121 ;  /* 0x0000007976767221 */ /* 0x000fe20000010000 */
[-CC-:B------:R-:W-:Y:S01]  /*6430*/  FFMA.FTZ R61, R62, R85.reuse, -R90.reuse ;  /* 0x000000553e3d7223 */ /* 0x180fe2000001085a */
[-C--:B------:R-:W-:Y:S01]  /*6440*/  FFMA.FTZ R62, R63, R85.reuse, -R90 ;  /* 0x000000553f3e7223 */ /* 0x080fe2000001085a */
[-CC-:B------:R-:W-:Y:S01]  /*6450*/  FFMA.FTZ R60, R60, R85.reuse, -R92.reuse ;  /* 0x000000553c3c7223 */ /* 0x180fe2000001085c */
[-C--:B------:R-:W-:Y:S01]  /*6460*/  FFMA.FTZ R63, R64, R85.reuse, -R92 ;  /* 0x00000055403f7223 */ /* 0x080fe2000001085c */
[----:B------:R-:W-:Y:S03]  /*6470*/  FFMA.FTZ R66, R66, R85, -R90 ;  /* 0x0000005542427223 */ /* 0x000fe6000001085a */
[----:B------:R-:W1:Y:S01]  /*6480*/  MUFU.EX2 R111, R111 ;  /* 0x0000006f006f7308 */ /* 0x000e620000000800 */
[----:B----4-:R-:W4:Y:S01]  /*6490*/  LDSM.16.MT88.4 R32, [R88+0x400] ;  /* 0x000400005820783b */ /* 0x010f220000004200 */
[C---:B--2---:R-:W-:Y:S05]  /*64a0*/  HMMA.16816.F32 R4, R20.reuse, R12, R4 ;  /* 0x0000000c1404723c */ /* 0x044fea0000001804 */
[C---:B------:R-:W-:Y:S03]  /*64b0*/  FMUL.FTZ R12, R87.reuse, R72 ;  /* 0x00000048570c7220 */ /* 0x040fe60000410000 */
[----:B------:R-:W-:Y:S01]  /*64c0*/  MUFU.EX2 R106, R106 ;  /* 0x0000006a006a7308 */ /* 0x000fe20000000800 */
[----:B------:R-:W-:Y:S01]  /*64d0*/  FMUL.FTZ R13, R87, R73 ;  /* 0x00000049570d7220 */ /* 0x000fe20000410000 */
[C---:B------:R-:W-:Y:S03]  /*64e0*/  HMMA.16816.F32 R8, R20.reuse, R14, R8 ;  /* 0x0000000e1408723c */ /* 0x040fe60000001808 */
[C---:B------:R-:W-:Y:S01]  /*64f0*/  FMUL.FTZ R14, R86.reuse, R74 ;  /* 0x0000004a560e7220 */ /* 0x040fe20000410000 */
[----:B------:R-:W-:Y:S01]  /*6500*/  FMUL.FTZ R15, R86, R75 ;  /* 0x0000004b560f7220 */ /* 0x000fe20000410000 */
[----:B-----5:R-:W-:Y:S03]  /*6510*/  FADD.FTZ R118, R116, R118 ;  /* 0x0000007674767221 */ /* 0x020fe60000010000 */
[----:B------:R-:W2:Y:S01]  /*6520*/  MUFU.EX2 R107, R107 ;  /* 0x0000006b006b7308 */ /* 0x000ea20000000800 */
[----:B------:R-:W-:Y:S01]  /*6530*/  MOV R87, R0 ;  /* 0x0000000000577202 */ /* 0x000fe20000000f00 */
[-C--:B------:R-:W-:Y:S01]  /*6540*/  FFMA.FTZ R92, R65, R85.reuse, -R92 ;  /* 0x00000055415c7223 */ /* 0x080fe2000001085c */
[----:B------:R-:W-:Y:S01]  /*6550*/  FFMA.FTZ R90, R67, R85, -R90 ;  /* 0x00000055435a7223 */ /* 0x000fe2000001085a */
[----:B------:R-:W-:Y:S01]  /*6560*/  MOV R86, R84 ;  /* 0x0000005400567202 */ /* 0x000fe20000000f00 */
[C---:B---3--:R-:W-:Y:S05]  /*6570*/  HMMA.16816.F32 R12, R20.reuse, R24, R12 ;  /* 0x00000018140c723c */ /* 0x048fea000000180c */
[----:B------:R-:W3:Y:S03]  /*6580*/  MUFU.EX2 R109, R109 ;  /* 0x0000006d006d7308 */ /* 0x000ee60000000800 */
[----:B------:R-:W-:Y:S01]  /*6590*/  HMMA.16816.F32 R16, R20, R26, R16 ;  /* 0x0000001a1410723c */ /* 0x000fe20000001810 */
[----:B------:R-:W5:Y:S06]  /*65a0*/  LDSM.16.MT88.4 R24, [R89+0x3800] ;  /* 0x003800005918783b */ /* 0x000f6c0000004200 */
[----:B------:R-:W4:Y:S01]  /*65b0*/  MUFU.EX2 R110, R110 ;  /* 0x0000006e006e7308 */ /* 0x000f220000000800 */
[C---:B------:R-:W-:Y:S01]  /*65c0*/  F2FP.F16.F32.PACK_AB R20, R108.reuse, R112 ;  /* 0x000000706c14723e */ /* 0x040fe200000000ff */
[----:B------:R-:W-:Y:S01]  /*65d0*/  FADD.FTZ R108, R108, R114 ;  /* 0x000000726c6c7221 */ /* 0x000fe20000010000 */
[C---:B-1----:R-:W-:Y:S01]  /*65e0*/  F2FP.F16.F32.PACK_AB R21, R111.reuse, R116 ;  /* 0x000000746f15723e */ /* 0x042fe200000000ff */
[----:B------:R-:W-:Y:S01]  /*65f0*/  FADD.FTZ R111, R111, R118 ;  /* 0x000000766f6f7221 */ /* 0x000fe20000010000 */
[----:B--2---:R-:W-:Y:S01]  /*6600*/  F2FP.F16.F32.PACK_AB R22, R107, R106 ;  /* 0x0000006a6b16723e */ /* 0x004fe200000000ff */
[----:B------:R-:W-:Y:S04]  /*6610*/  FADD.FTZ R108, R106, R108 ;  /* 0x0000006c6a6c7221 */ /* 0x000fe80000010000 */
[----:B------:R-:W1:Y:S01]  /*6620*/  MUFU.EX2 R99, R99 ;  /* 0x0000006300637308 */ /* 0x000e620000000800 */
[----:B---3--:R-:W-:Y:S01]  /*6630*/  FADD.FTZ R111, R109, R111 ;  /* 0x0000006f6d6f7221 */ /* 0x008fe20000010000 */
[----:B------:R-:W-:Y:S08]  /*6640*/  FADD.FTZ R107, R107, R108 ;  /* 0x0000006c6b6b7221 */ /* 0x000ff00000010000 */
[----:B------:R-:W2:Y:S01]  /*6650*/  MUFU.EX2 R95, R95 ;  /* 0x0000005f005f7308 */ /* 0x000ea20000000800 */
[C---:B----4-:R-:W-:Y:S01]  /*6660*/  F2FP.F16.F32.PACK_AB R23, R110.reuse, R109 ;  /* 0x0000006d6e17723e */ /* 0x050fe200000000ff */
[----:B------:R-:W-:Y:S08]  /*6670*/  FADD.FTZ R110, R110, R111 ;  /* 0x0000006f6e6e7221 */ /* 0x000ff00000010000 */
[----:B------:R-:W3:Y:S01]  /*6680*/  MUFU.EX2 R105, R105 ;  /* 0x0000006900697308 */ /* 0x000ee20000000800 */
[C---:B------:R-:W-:Y:S03]  /*6690*/  HMMA.16816.F32 R4, R20.reuse, R28, R4 ;  /* 0x0000001c1404723c */ /* 0x040fe60000001804 */
[----:B-1----:R-:W-:Y:S06]  /*66a0*/  FADD.FTZ R107, R99, R107 ;  /* 0x0000006b636b7221 */ /* 0x002fec0000010000 */
[----:B------:R-:W1:Y:S01]  /*66b0*/  MUFU.EX2 R103, R103 ;  /* 0x0000006700677308 */ /* 0x000e620000000800 */
[C---:B------:R-:W-:Y:S01]  /*66c0*/  HMMA.16816.F32 R8, R20.reuse, R30, R8 ;  /* 0x0000001e1408723c */ /* 0x040fe20000001808 */
[----:B------:R-:W4:Y:S02]  /*66d0*/  LDSM.16.MT88.4 R28, [R88+0x800] ;  /* 0x00080000581c783b */ /* 0x000f240000004200 */
[----:B--2---:R-:W-:Y:S06]  /*66e0*/  FADD.FTZ R107, R95, R107 ;  /* 0x0000006b5f6b7221 */ /* 0x004fec0000010000 */
[----:B------:R-:W-:Y:S01]  /*66f0*/  MUFU.EX2 R98, R98 ;  /* 0x0000006200627308 */ /* 0x000fe20000000800 */
[C---:B------:R-:W-:Y:S03]  /*6700*/  HMMA.16816.F32 R12, R20.reuse, R32, R12 ;  /* 0x00000020140c723c */ /* 0x040fe6000000180c */
[----:B---3--:R-:W-:Y:S06]  /*6710*/  FADD.FTZ R110, R105, R110 ;  /* 0x0000006e696e7221 */ /* 0x008fec0000010000 */
[----:B------:R-:W2:Y:S01]  /*6720*/  MUFU.EX2 R94, R94 ;  /* 0x0000005e005e7308 */ /* 0x000ea20000000800 */
[----:B------:R-:W-:Y:S01]  /*6730*/  HMMA.16816.F32 R16, R20, R34, R16 ;  /* 0x000000221410723c */ /* 0x000fe20000001810 */
[----:B------:R-:W3:Y:S02]  /*6740*/  LDSM.16.MT88.4 R32, [R89+0x3c00] ;  /* 0x003c00005920783b */ /* 0x000ee40000004200 */
[----:B------:R-:W-:Y:S02]  /*6750*/  F2FP.F16.F32.PACK_AB R20, R95, R99 ;  /* 0x000000635f14723e */ /* 0x000fe400000000ff */
[C---:B-1----:R-:W-:Y:S01]  /*6760*/  F2FP.F16.F32.PACK_AB R21, R103.reuse, R105 ;  /* 0x000000696715723e */ /* 0x042fe200000000ff */
[----:B------:R-:W-:Y:S03]  /*6770*/  FADD.FTZ R103, R103, R110 ;  /* 0x0000006e67677221 */ /* 0x000fe60000010000 */
[----:B------:R-:W1:Y:S10]  /*6780*/  MUFU.EX2 R101, R101 ;  /* 0x0000006500657308 */ /* 0x000e740000000800 */
[----:B------:R-:W5:Y:S01]  /*6790*/  MUFU.EX2 R102, R102 ;  /* 0x0000006600667308 */ /* 0x000f620000000800 */
[----:B--2---:R-:W-:Y:S01]  /*67a0*/  F2FP.F16.F32.PACK_AB R22, R94, R98 ;  /* 0x000000625e16723e */ /* 0x004fe200000000ff */
        /* <DEDUP_REMOVED lines=9> */
[----:B------:R-:W2:Y:S01]  /*6840*/  MUFU.EX2 R100, R100 ;  /* 0x0000006400647308 */ /* 0x000ea20000000800 */
[C---:B------:R-:W-:Y:S01]  /*6850*/  HMMA.16816.F32 R8, R20.reuse, R26, R8 ;  /* 0x0000001a1408723c */ /* 0x040fe20000001808 */
[----:B------:R-:W5:Y:S08]  /*6860*/  LDSM.16.MT88.4 R24, [R88+0xc00] ;  /* 0x000c00005818783b */ /* 0x000f700000004200 */
[----:B------:R-:W-:Y:S01]  /*6870*/  MUFU.EX2 R97, R97 ;  /* 0x0000006100617308 */ /* 0x000fe20000000800 */
        /* <DEDUP_REMOVED lines=10> */
[----:B------:R-:W-:Y:S01]  /*6920*/  FADD.FTZ R96, R93, R96 ;  /* 0x000000605d607221 */ /* 0x000fe20000010000 */
[----:B------:R-:W-:Y:S08]  /*6930*/  FADD.FTZ R100, R80, R100 ;  /* 0x0000006450647221 */ /* 0x000ff00000010000 */
[----:B------:R-:W-:Y:S01]  /*6940*/  MUFU.EX2 R36, R36 ;  /* 0x0000002400247308 */ /* 0x000fe20000000800 */
[----:B-1----:R-:W-:Y:S01]  /*6950*/  F2FP.F16.F32.PACK_AB R22, R91, R97 ;  /* 0x000000615b16723e */ /* 0x002fe200000000ff */
[----:B------:R-:W-:Y:S04]  /*6960*/  FADD.FTZ R97, R97, R96 ;  /* 0x0000006061617221 */ /* 0x000fe80000010000 */
[----:B------:R-:W-:Y:S04]  /*6970*/  FADD.FTZ R97, R91, R97 ;  /* 0x000000615b617221 */ /* 0x000fe80000010000 */
[----:B------:R-:W-:Y:S01]  /*6980*/  MUFU.EX2 R37, R37 ;  /* 0x0000002500257308 */ /* 0x000fe20000000800 */
[C---:B--2---:R-:W-:Y:S01]  /*6990*/  F2FP.F16.F32.PACK_AB R23, R81.reuse, R80 ;  /* 0x000000505117723e */ /* 0x044fe200000000ff */
[----:B------:R-:W-:Y:S08]  /*69a0*/  FADD.FTZ R81, R81, R100 ;  /* 0x0000006451517221 */ /* 0x000ff00000010000 */
[----:B------:R-:W1:Y:S01]  /*69b0*/  MUFU.EX2 R38, R38 ;  /* 0x0000002600267308 */ /* 0x000e620000000800 */
[C---:B---3--:R-:W-:Y:S09]  /*69c0*/  HMMA.16816.F32 R4, R20.reuse, R32, R4 ;  /* 0x000000201404723c */ /* 0x048ff20000001804 */
[----:B------:R-:W2:Y:S01]  /*69d0*/  MUFU.EX2 R39, R39 ;  /* 0x0000002700277308 */ /* 0x000ea20000000800 */
[C---:B------:R-:W-:Y:S01]  /*69e0*/  HMMA.16816.F32 R8, R20.reuse, R34, R8 ;  /* 0x000000221408723c */ /* 0x040fe20000001808 */
[----:B------:R-:W3:Y:S08]  /*69f0*/  LDSM.16.MT88.4 R32, [R88+0x1000] ;  /* 0x001000005820783b */ /* 0x000ef00000004200 */
[----:B------:R-:W-:Y:S01]  /*6a00*/  MUFU.EX2 R40, R40 ;  /* 0x0000002800287308 */ /* 0x000fe20000000800 */
        /* <DEDUP_REMOVED lines=10> */
[----:B------:R-:W-:Y:S09]  /*6ab0*/  FADD.FTZ R36, R37, R36 ;  /* 0x0000002425247221 */ /* 0x000ff20000010000 */
[----:B------:R-:W2:Y:S01]  /*6ac0*/  MUFU.EX2 R42, R42 ;  /* 0x0000002a002a7308 */ /* 0x000ea20000000800 */
[C---:B-1----:R-:W-:Y:S01]  /*6ad0*/  F2FP.F16.F32.PACK_AB R22, R41.reuse, R40 ;  /* 0x000000282916723e */ /* 0x042fe200000000ff */
[----:B------:R-:W-:Y:S04]  /*6ae0*/  FADD.FTZ R40, R40, R36 ;  /* 0x0000002428287221 */ /* 0x000fe80000010000 */
[----:B------:R-:W-:Y:S04]  /*6af0*/  FADD.FTZ R40, R41, R40 ;  /* 0x0000002829287221 */ /* 0x000fe80000010000 */
[----:B------:R-:W1:Y:S10]  /*6b00*/  MUFU.EX2 R43, R43 ;  /* 0x0000002b002b7308 */ /* 0x000e740000000800 */
[----:B------:R-:W-:Y:S01]  /*6b10*/  MUFU.EX2 R44, R44 ;  /* 0x0000002c002c7308 */ /* 0x000fe20000000800 */
[----:B--2---:R-:W-:Y:S01]  /*6b20*/  F2FP.F16.F32.PACK_AB R23, R42, R68 ;  /* 0x000000442a17723e */ /* 0x004fe200000000ff */
[----:B------:R-:W-:Y:S04]  /*6b30*/  FADD.FTZ R68, R68, R81 ;  /* 0x0000005144447221 */ /* 0x000fe80000010000 */
[----:B------:R-:W-:Y:S04]  /*6b40*/  FADD.FTZ R68, R42, R68 ;  /* 0x000000442a447221 */ /* 0x000fe80000010000 */
[----:B------:R-:W2:Y:S01]  /*6b50*/  MUFU.EX2 R45, R45 ;  /* 0x0000002d002d7308 */ /* 0x000ea20000000800 */
[C---:B----4-:R-:W-:Y:S03]  /*6b60*/  HMMA.16816.F32 R4, R20.reuse, R28, R4 ;  /* 0x0000001c1404723c */ /* 0x050fe60000001804 */
[----:B-1----:R-:W-:Y:S06]  /*6b70*/  FADD.FTZ R40, R43, R40 ;  /* 0x000000282b287221 */ /* 0x002fec0000010000 */
[----:B------:R-:W1:Y:S01]  /*6b80*/  MUFU.EX2 R47, R47 ;  /* 0x0000002f002f7308 */ /* 0x000e620000000800 */
[C---:B------:R-:W-:Y:S01]  /*6b90*/  HMMA.16816.F32 R8, R20.reuse, R30, R8 ;  /* 0x0000001e1408723c */ /* 0x040fe20000001808 */
[----:B------:R-:W4:Y:S08]  /*6ba0*/  LDSM.16.MT88.4 R28, [R88+0x1400] ;  /* 0x00140000581c783b */ /* 0x000f300000004200 */
[----:B------:R-:W5:Y:S01]  /*6bb0*/  MUFU.EX2 R46, R46 ;  /* 0x0000002e002e7308 */ /* 0x000f620000000800 */
        /* <DEDUP_REMOVED lines=30> */
[----:B------:R-:W-:Y:S01]  /*6da0*/  F2FP.F16.F32.PACK_AB R20, R52, R50 ;  /* 0x000000323414723e */ /* 0x000fe200000000ff */
[----:B------:R-:W-:Y:S01]  /*6db0*/  FADD.FTZ R50, R50, R44 ;  /* 0x0000002c32327221 */ /* 0x000fe20000010000 */
[C---:B--2---:R-:W-:Y:S01]  /*6dc0*/  F2FP.F16.F32.PACK_AB R21, R54.reuse, R53 ;  /* 0x000000353615723e */ /* 0x044fe200000000ff */
[----:B------:R-:W-:Y:S03]  /*6dd0*/  FADD.FTZ R54, R54, R51 ;  /* 0x0000003336367221 */ /* 0x000fe60000010000 */
[----:B------:R-:W2:Y:S01]  /*6de0*/  MUFU.EX2 R57, R57 ;  /* 0x0000003900397308 */ /* 0x000ea20000000800 */
[----:B------:R-:W-:Y:S09]  /*6df0*/  FADD.FTZ R50, R52, R50 ;  /* 0x0000003234327221 */ /* 0x000ff20000010000 */
[----:B------:R-:W3:Y:S01]  /*6e00*/  MUFU.EX2 R58, R58 ;  /* 0x0000003a003a7308 */ /* 0x000ee20000000800 */
[C---:B-1----:R-:W-:Y:S01]  /*6e10*/  F2FP.F16.F32.PACK_AB R22, R56.reuse, R55 ;  /* 0x000000373816723e */ /* 0x042fe200000000ff */
[----:B------:R-:W-:Y:S04]  /*6e20*/  FADD.FTZ R55, R55, R50 ;  /* 0x0000003237377221 */ /* 0x000fe80000010000 */
[----:B------:R-:W-:Y:S04]  /*6e30*/  FADD.FTZ R55, R56, R55 ;  /* 0x0000003738377221 */ /* 0x000fe80000010000 */
[----:B------:R-:W-:Y:S01]  /*6e40*/  MUFU.EX2 R60, R60 ;  /* 0x0000003c003c7308 */ /* 0x000fe20000000800 */
[----:B--2---:R-:W-:Y:S09]  /*6e50*/  FADD.FTZ R54, R57, R54 ;  /* 0x0000003639367221 */ /* 0x004ff20000010000 */
[----:B------:R-:W1:Y:S01]  /*6e60*/  MUFU.EX2 R59, R59 ;  /* 0x0000003b003b7308 */ /* 0x000e620000000800 */
[C---:B---3--:R-:W-:Y:S01]  /*6e70*/  F2FP.F16.F32.PACK_AB R23, R58.reuse, R57 ;  /* 0x000000393a17723e */ /* 0x048fe200000000ff */
[----:B------:R-:W-:Y:S06]  /*6e80*/  FADD.FTZ R58, R58, R54 ;  /* 0x000000363a3a7221 */ /* 0x000fec0000010000 */
[C---:B------:R-:W-:Y:S02]  /*6e90*/  HMMA.16816.F32 R4, R20.reuse, R32, R4 ;  /* 0x000000201404723c */ /* 0x040fe40000001804 */
[----:B------:R-:W2:Y:S06]  /*6ea0*/  MUFU.EX2 R61, R61 ;  /* 0x0000003d003d7308 */ /* 0x000eac0000000800 */
[C---:B------:R-:W-:Y:S04]  /*6eb0*/  HMMA.16816.F32 R8, R20.reuse, R34, R8 ;  /* 0x000000221408723c */ /* 0x040fe80000001808 */
[----:B------:R-:W3:Y:S01]  /*6ec0*/  MUFU.EX2 R62, R62 ;  /* 0x0000003e003e7308 */ /* 0x000ee20000000800 */
[----:B-1----:R-:W-:Y:S01]  /*6ed0*/  F2FP.F16.F32.PACK_AB R68, R59, R60 ;  /* 0x0000003c3b44723e */ /* 0x002fe200000000ff */
[----:B------:R-:W-:Y:S02]  /*6ee0*/  FADD.FTZ R60, R60, R55 ;  /* 0x000000373c3c7221 */ /* 0x000fe40000010000 */
[C---:B-----5:R-:W-:Y:S06]  /*6ef0*/  HMMA.16816.F32 R12, R20.reuse, R24, R12 ;  /* 0x00000018140c723c */ /* 0x060fec000000180c */
[----:B------:R-:W1:Y:S01]  /*6f00*/  MUFU.EX2 R63, R63 ;  /* 0x0000003f003f7308 */ /* 0x000e620000000800 */
[----:B--2---:R-:W-:Y:S01]  /*6f10*/  FADD.FTZ R58, R61, R58 ;  /* 0x0000003a3d3a7221 */ /* 0x004fe20000010000 */
[----:B------:R-:W-:Y:S01]  /*6f20*/  FADD.FTZ R60, R59, R60 ;  /* 0x0000003c3b3c7221 */ /* 0x000fe20000010000 */
[----:B------:R-:W-:Y:S07]  /*6f30*/  HMMA.16816.F32 R16, R20, R26, R16 ;  /* 0x0000001a1410723c */ /* 0x000fee0000001810 */
[----:B------:R-:W2:Y:S01]  /*6f40*/  MUFU.EX2 R92, R92 ;  /* 0x0000005c005c7308 */ /* 0x000ea20000000800 */
[C---:B---3--:R-:W-:Y:S01]  /*6f50*/  F2FP.F16.F32.PACK_AB R69, R62.reuse, R61 ;  /* 0x0000003d3e45723e */ /* 0x048fe200000000ff */
[----:B------:R-:W-:Y:S08]  /*6f60*/  FADD.FTZ R62, R62, R58 ;  /* 0x0000003a3e3e7221 */ /* 0x000ff00000010000 */
[----:B------:R-:W3:Y:S01]  /*6f70*/  MUFU.EX2 R32, R66 ;  /* 0x0000004200207308 */ /* 0x000ee20000000800 */
[----:B-1----:R-:W-:Y:S09]  /*6f80*/  FADD.FTZ R60, R63, R60 ;  /* 0x0000003c3f3c7221 */ /* 0x002ff20000010000 */
[----:B------:R-:W1:Y:S01]  /*6f90*/  MUFU.EX2 R90, R90 ;  /* 0x0000005a005a7308 */ /* 0x000e620000000800 */
[C---:B--2---:R-:W-:Y:S01]  /*6fa0*/  F2FP.F16.F32.PACK_AB R70, R92.reuse, R63 ;  /* 0x0000003f5c46723e */ /* 0x044fe200000000ff */
[----:B------:R-:W-:Y:S01]  /*6fb0*/  FADD.FTZ R162, R92, R60 ;  /* 0x0000003c5ca27221 */ /* 0x000fe20000010000 */
[----:B---3--:R-:W-:Y:S01]  /*6fc0*/  FADD.FTZ R62, R32, R62 ;  /* 0x0000003e203e7221 */ /* 0x008fe20000010000 */
[C---:B-1----:R-:W-:Y:S03]  /*6fd0*/  F2FP.F16.F32.PACK_AB R71, R90.reuse, R32 ;  /* 0x000000205a47723e */ /* 0x042fe600000000ff */
[----:B------:R-:W-:Y:S04]  /*6fe0*/  FADD.FTZ R161, R90, R62 ;  /* 0x0000003e5aa17221 */ /* 0x000fe80000010000 */
[C---:B------:R-:W-:Y:S08]  /*6ff0*/  HMMA.16816.F32 R80, R68.reuse, R76, R4 ;  /* 0x0000004c4450723c */ /* 0x040ff00000001804 */
[C---:B------:R-:W-:Y:S08]  /*7000*/  HMMA.16816.F32 R76, R68.reuse, R78, R8 ;  /* 0x0000004e444c723c */ /* 0x040ff00000001808 */
[C---:B----4-:R-:W-:Y:S08]  /*7010*/  HMMA.16816.F32 R72, R68.reuse, R28, R12 ;  /* 0x0000001c4448723c */ /* 0x050ff0000000180c */
[----:B------:R-:W-:Y:S01]  /*7020*/  HMMA.16816.F32 R68, R68, R30, R16 ;  /* 0x0000001e4444723c */ /* 0x000fe20000001810 */
[----:B------:R-:W-:Y:S08]  /*7030*/  @!UPT UIADD3 URZ, UPT, UPT, URZ, URZ, URZ ;  /* 0x000000fffffff290 */ /* 0x000ff0000fffe0ff */
[----:B------:R-:W-:Y:S11]  /*7040*/  @P0 BRA `(.L_x_6144) ;  /* 0xffffffd8000c0947 */ /* 0x000ff6000383ffff */
.L_x_6137:
        /* <DEDUP_REMOVED lines=11> */
.L_x_6153:
        /* <DEDUP_REMOVED lines=47> */
[----:B------:R-:W-:Y:S04]  /*73f0*/  STS [R129+0x30], R6 ;  /* 0x0000300681007388 */ /* 0x000fe80000000800 */
[----:B------:R4:W-:Y:S01]  /*7400*/  STS [R129+0x230], R9 ;  /* 0x0002300981007388 */ /* 0x0009e20000000800 */
[----:B------:R-:W-:-:S03]  /*7410*/  ISETP.NE.AND P0, PT, R154, -0x1, PT ;  /* 0xffffffff9a00780c */ /* 0x000fc60003f05270 */
[----:B------:R-:W3:Y:S04]  /*7420*/  LD.E.64 R24, desc[UR4][R2.64+0x90] ;  /* 0x0000900402187980 */ /* 0x000ee8000c101b00 */
[----:B------:R-:W3:Y:S04]  /*7430*/  LD.E.64 R22, desc[UR4][R2.64+0x88] ;  /* 0x0000880402167980 */ /* 0x000ee8000c101b00 */
[----:B------:R1:W5:Y:S04]  /*7440*/  LD.E.64 R20, desc[UR4][R2.64+0x70] ;  /* 0x0000700402147980 */ /* 0x000368000c101b00 */
[----:B------:R-:W3:Y:S04]  /*7450*/  @!P0 LD.E.64 R12, desc[UR4][R2.64+0x80] ;  /* 0x00008004020c8980 */ /* 0x000ee8000c101b00 */
[----:B--2---:R-:W2:Y:S04]  /*7460*/  LD.E.U8 R4, desc[UR4][R2.64+0x1c8] ;  /* 0x0001c80402047980 */ /* 0x004ea8000c101100 */
[----:B------:R1:W5:Y:S01]  /*7470*/  LD.E.64 R18, desc[UR4][R2.64+0xa0] ;  /* 0x0000a00402127980 */ /* 0x000362000c101b00 */
[----:B--2---:R-:W-:-:S13]  /*7480*/  ISETP.NE.AND P1, PT, R4, RZ, PT ;  /* 0x000000ff0400720c */ /* 0x004fda0003f25270 */
[----:B------:R-:W2:Y:S04]  /*7490*/  @!P1 LD.E R10, desc[UR4][R2.64+0x60] ;  /* 0x00006004020a9980 */ /* 0x000ea8000c101900 */
[----:B----4-:R-:W4:Y:S01]  /*74a0*/  @!P1 LD.E R9, desc[UR4][R2.64+0xb4] ;  /* 0x0000b40402099980 */ /* 0x010f22000c101900 */
[-C--:B---3--:R-:W-:Y:S02]  /*74b0*/  @!P0 IMAD R4, R13, R148.reuse, RZ ;  /* 0x000000940d048224 */ /* 0x088fe400078e02ff */
[----:B------:R-:W-:-:S04]  /*74c0*/  @!P0 IMAD.WIDE.U32 R12, R12, R148, RZ ;  /* 0x000000940c0c8225 */ /* 0x000fc800078e00ff */
[-C--:B------:R-:W-:Y:S01]  /*74d0*/  IMAD R11, R25, R147.reuse, RZ ;  /* 0x00000093190b7224 */ /* 0x080fe200078e02ff */
[----:B------:R-:W-:Y:S01]  /*74e0*/  @!P0 IADD3 R4, PT, PT, R13, R4, RZ ;  /* 0x000000040d048210 */ /* 0x000fe20007ffe0ff */
[----:B------:R-:W-:Y:S01]  /*74f0*/  @P0 IMAD R16, R23, R154, RZ ;  /* 0x0000009a17100224 */ /* 0x000fe200078e02ff */
[----:B------:R-:W-:Y:S01]  /*7500*/  @!P0 MOV R6, R12 ;  /* 0x0000000c00068202 */ /* 0x000fe20000000f00 */
[----:B------:R-:W-:-:S04]  /*7510*/  IMAD.WIDE.U32 R24, R24, R147, RZ ;  /* 0x0000009318187225 */ /* 0x000fc800078e00ff */
[----:B------:R-:W-:-:S04]  /*7520*/  @P0 IMAD.WIDE.U32 R26, R22, R154, RZ ;  /* 0x0000009a161a0225 */ /* 0x000fc800078e00ff */
[----:B--2---:R-:W-:-:S04]  /*7530*/  @!P1 IMAD R10, R10, R148, R147 ;  /* 0x000000940a0a9224 */ /* 0x004fc800078e0293 */
[----:B----4-:R-:W-:Y:S01]  /*7540*/  @!P1 IMAD R9, R10, R9, RZ ;  /* 0x000000090a099224 */ /* 0x010fe200078e02ff */
[----:B------:R-:W-:Y:S01]  /*7550*/  SHF.L.U32 R10, R149, 0x6, RZ ;  /* 0x00000006950a7819 */ /* 0x000fe200000006ff */
[----:B-1----:R-:W-:Y:S06]  /*7560*/  @!P1 BRA `(.L_x_6146) ;  /* 0x0000000000149947 */ /* 0x002fec0003800000 */
[----:B------:R-:W2:Y:S04]  /*7570*/  @!P0 LD.E R9, desc[UR4][R2.64+0xb4] ;  /* 0x0000b40402098980 */ /* 0x000ea8000c101900 */
[----:B------:R-:W3:Y:S01]  /*7580*/  LD.E R2, desc[UR4][R2.64+0xd4] ;  /* 0x0000d40402027980 */ /* 0x000ee2000c101900 */
[----:B--2---:R-:W-:Y:S02]  /*7590*/  @!P0 IMAD R154, R9, R148, RZ ;  /* 0x00000094099a8224 */ /* 0x004fe400078e02ff */
[----:B---3--:R-:W-:-:S05]  /*75a0*/  IMAD R2, R2, R147, RZ ;  /* 0x0000009302027224 */ /* 0x008fca00078e02ff */
[----:B------:R-:W-:-:S07]  /*75b0*/  IADD3 R9, PT, PT, R2, R154, RZ ;  /* 0x0000009a02097210 */ /* 0x000fce0007ffe0ff */
.L_x_6146:
[----:B------:R-:W-:Y:S05]  /*75c0*/  WARPSYNC.ALL ;  /* 0x0000000000007948 */ /* 0x000fea0003800000 */
[----:B------:R-:W-:Y:S01]  /*75d0*/  BAR.SYNC.DEFER_BLOCKING 0x0 ;  /* 0x0000000000007b1d */ /* 0x000fe20000010000 */
[----:B------:R-:W-:Y:S01]  /*75e0*/  IMAD.MOV.U32 R28, RZ, RZ, R155 ;  /* 0x000000ffff1c7224 */ /* 0x000fe200078e009b */
[----:B------:R-:W-:Y:S01]  /*75f0*/  SHF.R.U32.HI R2, RZ, 0x2, R128 ;  /* 0x00000002ff027819 */ /* 0x000fe20000011680 */
[----:B------:R-:W-:Y:S01]  /*7600*/  IMAD.MOV.U32 R29, RZ, RZ, RZ ;  /* 0x000000ffff1d7224 */ /* 0x000fe200078e00ff */
[----:B------:R-:W-:Y:S01]  /*7610*/  @P0 MOV R6, R26 ;  /* 0x0000001a00060202 */ /* 0x000fe20000000f00 */
[----:B------:R-:W-:Y:S01]  /*7620*/  IMAD R3, R23, R10, RZ ;  /* 0x0000000a17037224 */ /* 0x000fe200078e02ff */
[----:B------:R-:W-:Y:S01]  /*7630*/  ISETP.GE.AND P1, PT, R2, R135, PT ;  /* 0x000000870200720c */ /* 0x000fe20003f26270 */
[----:B------:R-:W-:Y:S01]  /*7640*/  IMAD.WIDE.U32 R28, R10, R22, R28 ;  /* 0x000000160a1c7225 */ /* 0x000fe200078e001c */
[----:B------:R-:W1:Y:S01]  /*7650*/  @P4 MUFU.LG2 R5, R5 ;  /* 0x0000000500054308 */ /* 0x000e620000000c00 */
[----:B------:R-:W-:Y:S01]  /*7660*/  LOP3.LUT P5, RZ, R128, 0x3, RZ, 0xc0, !PT ;  /* 0x0000000380ff7812 */ /* 0x000fe200078ac0ff */
[----:B------:R-:W-:Y:S01]  /*7670*/  BSSY.RECONVERGENT B0, `(.L_x_6147) ;  /* 0x0000023000007945 */ /* 0x000fe20003800200 */
[----:B------:R-:W-:Y:S01]  /*7680*/  @P0 IMAD.IADD R4, R27, 0x1, R16 ;  /* 0x000000011b040824 */ /* 0x000fe200078e0210 */
[----:B------:R-:W-:Y:S01]  /*7690*/  IADD3 R3, PT, PT, R29, R3, RZ ;  /* 0x000000031d037210 */ /* 0x000fe20007ffe0ff */
[----:B------:R-:W-:Y:S01]  /*76a0*/  IMAD.IADD R11, R25, 0x1, R11 ;  /* 0x00000001190b7824 */ /* 0x000fe200078e020b */
[----:B------:R-:W-:-:S02]  /*76b0*/  IADD3 R24, P2, P0, R24, R28, R6 ;  /* 0x0000001c18187210 */ /* 0x000fc4000785e006 */
[----:B------:R-:W2:Y:S02]  /*76c0*/  @P3 MUFU.LG2 R8, R8 ;  /* 0x0000000800083308 */ /* 0x000ea40000000c00 */
[----:B------:R-:W-:Y:S01]  /*76d0*/  IADD3.X R25, PT, PT, R11, R3, R4, P2, P0 ;  /* 0x000000030b197210 */ /* 0x000fe200017e0404 */
[----:B------:R-:W-:Y:S01]  /*76e0*/  @!P1 IMAD R3, R23, R2, RZ ;  /* 0x0000000217039224 */ /* 0x000fe200078e02ff */
[C---:B------:R-:W-:Y:S01]  /*76f0*/  IADD3 R4, PT, PT, R2.reuse, 0x20, RZ ;  /* 0x0000002002047810 */ /* 0x040fe20007ffe0ff */
[----:B------:R-:W-:Y:S01]  /*7700*/  @!P1 IMAD.WIDE.U32 R16, R2, R22, R24 ;  /* 0x0000001602109225 */ /* 0x000fe200078e0018 */
[----:B------:R3:W4:Y:S03]  /*7710*/  LDS.128 R12, [R160] ;  /* 0x00000000a00c7984 */ /* 0x0007260000000c00 */
[----:B-1----:R-:W-:Y:S01]  /*7720*/  @P4 FMUL.FTZ R5, R5, 0.69314718246459960938 ;  /* 0x3f31721805054820 */ /* 0x002fe20000410000 */
[----:B------:R-:W-:Y:S01]  /*7730*/  ISETP.GE.AND P0, PT, R4, R135, PT ;  /* 0x000000870400720c */ /* 0x000fe20003f06270 */
[----:B------:R-:W-:Y:S01]  /*7740*/  IMAD.MOV.U32 R4, RZ, RZ, 0x7f800000 ;  /* 0x7f800000ff047424 */ /* 0x000fe200078e00ff */
[----:B------:R-:W1:Y:S01]  /*7750*/  LDS.128 R160, [R160+0x800] ;  /* 0x00080000a0a07984 */ /* 0x000e620000000c00 */
[----:B------:R-:W-:Y:S01]  /*7760*/  @!P1 IADD3 R6, PT, PT, R17, R3, RZ ;  /* 0x0000000311069210 */ /* 0x000fe20007ffe0ff */
[----:B-----5:R-:W-:Y:S01]  /*7770*/  @P4 FFMA.FTZ R4, R7, R84, R5 ;  /* 0x0000005407044223 */ /* 0x020fe20000010005 */
[----:B------:R-:W-:Y:S01]  /*7780*/  @!P1 LEA R26, P2, R16, R20, 0x1 ;  /* 0x00000014101a9211 */ /* 0x000fe200078408ff */
[----:B--2---:R-:W-:Y:S01]  /*7790*/  @P3 FMUL.FTZ R8, R8, 0.69314718246459960938 ;  /* 0x3f31721808083820 */ /* 0x004fe20000410000 */
[----:B------:R-:W-:-:S02]  /*77a0*/  MOV R3, 0x7f800000 ;  /* 0x7f80000000037802 */ /* 0x000fc40000000f00 */
[----:B------:R-:W-:Y:S01]  /*77b0*/  @!P1 LEA.HI.X R27, R16, R21, R6, 0x1, P2 ;  /* 0x00000015101b9211 */ /* 0x000fe200010f0c06 */
[----:B------:R-:W-:Y:S01]  /*77c0*/  @P3 FFMA.FTZ R3, R7, R0, R8 ;  /* 0x0000000007033223 */ /* 0x000fe20000010008 */
[----:B------:R-:W-:Y:S07]  /*77d0*/  @P5 BRA `(.L_x_6148) ;  /* 0x0000000000305947 */ /* 0x000fee0003800000 */
        /* <DEDUP_REMOVED lines=12> */
.L_x_6148:
[----:B------:R-:W-:Y:S05]  /*78a0*/  BSYNC.RECONVERGENT B0 ;  /* 0x0000000000007941 */ /* 0x000fea0003800200 */
.L_x_6147:
[----:B--2---:R-:W-:Y:S01]  /*78b0*/  MOV R4, R146 ;  /* 0x0000009200047202 */ /* 0x004fe20000000f00 */
[----:B----4-:R1:W-:Y:S01]  /*78c0*/  @!P1 ST.E.128 desc[UR4][R26.64], R12 ;  /* 0x0000000c1a009985 */ /* 0x0103e2000c101d04 */
[----:B------:R-:W-:-:S04]  /*78d0*/  MOV R5, 0x0 ;  /* 0x0000000000057802 */ /* 0x000fc80000000f00 */
[----:B-1-3--:R-:W-:Y:S05]  /*78e0*/  @P0 RET.REL.NODEC R4 `(_ZN5flash24flash_fwd_splitkv_kernelI23Flash_fwd_kernel_traitsILi32ELi64ELi128ELi4ELb0ELb0EN7cutlass6half_tE19Flash_kernel_traitsILi32ELi64ELi128ELi4ES3_EELb0ELb0ELb0ELb0ELb1ELb0ELb0ELb0EEEvNS_16Flash_fwd_paramsE) ;  /* 0xffffff8404c40950 */ /* 0x00afea0003c3ffff */
        /* <DEDUP_REMOVED lines=12> */
[----:B-1----:R-:W-:Y:S05]  /*79b0*/  RET.REL.NODEC R146 `(_ZN5flash24flash_fwd_splitkv_kernelI23Flash_fwd_kernel_traitsILi32ELi64ELi128ELi4ELb0ELb0EN7cutlass6half_tE19Flash_kernel_traitsILi32ELi64ELi128ELi4ES3_EELb0ELb0ELb0ELb0ELb1ELb0ELb0ELb0EEEvNS_16Flash_fwd_paramsE) ;  /* 0xffffff8492907950 */ /* 0x002fea0003c3ffff */
.L_x_6145:
[----:B------:R-:W-:Y:S01]  /*79c0*/  MOV R4, 0x1f ;  /* 0x0000001f00047802 */ /* 0x000fe20000000f00 */
[----:B------:R-:W-:Y:S01]  /*79d0*/  IMAD.MOV.U32 R5, RZ, RZ, 0x2 ;  /* 0x00000002ff057424 */ /* 0x000fe200078e00ff */
[----:B------:R-:W-:Y:S01]  /*79e0*/  MOV R8, R162 ;  /* 0x000000a200087202 */ /* 0x000fe20000000f00 */
[----:B------:R-:W-:-:S07]  /*79f0*/  IMAD.MOV.U32 R6, RZ, RZ, -0x1 ;  /* 0xffffffffff067424 */ /* 0x000fce00078e00ff */
[----:B-1---5:R-:W-:Y:S05]  /*7a00*/  WARPSYNC.COLLECTIVE R6, `(.L_x_6149) ;  /* 0x0000000006087348 */ /* 0x022fea0003c00000 */
[----:B------:R2:W3:Y:S02]  /*7a10*/  SHFL.BFLY P0, R4, R8, R5, R4 ;  /* 0x0c00000508047389 */ /* 0x0004e40000000004 */
[----:B-123-5:R-:W-:Y:S05]  /*7a20*/  ENDCOLLECTIVE ;  /* 0x000000000000791b */ /* 0x02efea0003800000 */
.L_x_6149:
        /* <DEDUP_REMOVED lines=8> */
.L_x_6150:
[----:B------:R-:W-:Y:S01]  /*7ab0*/  MOV R9, R4 ;  /* 0x0000000400097202 */ /* 0x000fe20000000f00 */
[----:B------:R-:W-:Y:S01]  /*7ac0*/  IMAD.MOV.U32 R8, RZ, RZ, R161 ;  /* 0x000000ffff087224 */ /* 0x000fe200078e00a1 */
[----:B------:R-:W-:Y:S02]  /*7ad0*/  MOV R4, 0x1f ;  /* 0x0000001f00047802 */ /* 0x000fe40000000f00 */
[----:B------:R-:W-:-:S07]  /*7ae0*/  MOV R5, 0x2 ;  /* 0x0000000200057802 */ /* 0x000fce0000000f00 */
[----:B------:R-:W-:Y:S05]  /*7af0*/  WARPSYNC.COLLECTIVE R6, `(.L_x_6151) ;  /* 0x0000000006087348 */ /* 0x000fea0003c00000 */
[----:B------:R1:W2:Y:S02]  /*7b00*/  SHFL.BFLY P0, R4, R8, R5, R4 ;  /* 0x0c00000508047389 */ /* 0x0002a40000000004 */
[----:B-12---:R-:W-:Y:S05]  /*7b10*/  ENDCOLLECTIVE ;  /* 0x000000000000791b */ /* 0x006fea0003800000 */
.L_x_6151:
[----:B------:R-:W-:Y:S01]  /*7b20*/  FADD.FTZ R161, R4, R161 ;  /* 0x000000a104a17221 */ /* 0x000fe20000010000 */
[----:B------:R-:W-:Y:S02]  /*7b30*/  MOV R4, 0x1f ;  /* 0x0000001f00047802 */ /* 0x000fe40000000f00 */
[----:B------:R-:W-:Y:S01]  /*7b40*/  MOV R5, 0x1 ;  /* 0x0000000100057802 */ /* 0x000fe20000000f00 */
[----:B------:R-:W-:-:S07]  /*7b50*/  IMAD.MOV.U32 R8, RZ, RZ, R161 ;  /* 0x000000ffff087224 */ /* 0x000fce00078e00a1 */
[----:B------:R-:W-:Y:S05]  /*7b60*/  WARPSYNC.COLLECTIVE R6, `(.L_x_6152) ;  /* 0x0000000006087348 */ /* 0x000fea0003c00000 */
[----:B------:R1:W2:Y:S02]  /*7b70*/  SHFL.BFLY P0, R4, R8, R5, R4 ;  /* 0x0c00000508047389 */ /* 0x0002a40000000004 */
[----:B-12---:R-:W-:Y:S05]  /*7b80*/  ENDCOLLECTIVE ;  /* 0x000000000000791b */ /* 0x006fea0003800000 */
.L_x_6152:
[----:B------:R-:W-:Y:S01]  /*7b90*/  FADD.FTZ R5, R162, R9 ;  /* 0x00000009a2057221 */ /* 0x000fe20000010000 */
[----:B------:R-:W-:Y:S06]  /*7ba0*/  BRA `(.L_x_6153) ;  /* 0xfffffff400547947 */ /* 0x000fec000383ffff */
.L_x_6154:
        /* <DEDUP_REMOVED lines=13> */
.L_x_10288:


//--------------------- .text._ZN5flash24flash_fwd_splitkv_kernelI23Flash_fwd_kernel_traitsILi32ELi64ELi128ELi4ELb0ELb0EN7cutlass6half_tE19Flash_kernel_traitsILi32ELi64ELi128ELi4ES3_EELb0ELb0ELb0ELb0ELb1ELb1ELb0ELb0EEEvNS_16Flash_fwd_paramsE --------------------------
	.section	.text._ZN5flash24flash_fwd_splitkv_kernelI23Flash_fwd_kernel_traitsILi32ELi64ELi128ELi4ELb0ELb0EN7cutlass6half_tE19Flash_kernel_traitsILi32ELi64ELi128ELi4ES3_EELb0ELb0ELb0ELb0ELb1ELb1ELb0ELb0EEEvNS_16Flash_fwd_paramsE,"ax",@progbits
	.align	128
        .global         _ZN5flash24flash_fwd_splitkv_kernelI23Flash_fwd_kernel_traitsILi32ELi64ELi128ELi4ELb0ELb0EN7cutlass6half_tE19Flash_kernel_traitsILi32ELi64ELi128ELi4ES3_EELb0ELb0ELb0ELb0ELb1ELb1ELb0ELb0EEEvNS_16Flash_fwd_paramsE
        .type           _ZN5flash24flash_fwd_splitkv_kernelI23Flash_fwd_kernel_traitsILi32ELi64ELi128ELi4ELb0ELb0EN7cutlass6half_tE19Flash_kernel_traitsILi32ELi64ELi128ELi4ES3_EELb0ELb0ELb0ELb0ELb1ELb1ELb0ELb0EEEvNS_16Flash_fwd_paramsE,@function
        .size           _ZN5flash24flash_fwd_splitkv_kernelI23Flash_fwd_kernel_traitsILi32ELi64ELi128ELi4ELb0ELb0EN7cutlass6half_tE19Flash_kernel_traitsILi32ELi64ELi128ELi4ES3_EELb0ELb0ELb0ELb0ELb1ELb1ELb0ELb0EEEvNS_16Flash_fwd_paramsE,(.L_x_10289 - _ZN5flash24flash_fwd_splitkv_kernelI23Flash_fwd_kernel_traitsILi32ELi64ELi128ELi4ELb0ELb0EN7cutlass6half_tE19Flash_kernel_traitsILi32ELi64ELi128ELi4ES3_EELb0ELb0ELb0ELb0ELb1ELb1ELb0ELb0EEEvNS_16Flash_fwd_paramsE)
        .other          _ZN5flash24flash_fwd_splitkv_kernelI23Flash_fwd_kernel_traitsILi32ELi64ELi128ELi4ELb0ELb0EN7cutlass6half_tE19Flash_kernel_traitsILi32ELi64ELi128ELi4ES3_EELb0ELb0ELb0ELb0ELb1ELb1ELb0ELb0EEEvNS_16Flash_fwd_paramsE,@"STO_CUDA_ENTRY STV_DEFAULT"
_ZN5flash24flash_fwd_splitkv_kernelI23Flash_fwd_kernel_traitsILi32ELi64ELi128ELi4ELb0ELb0EN7cutlass6half_tE19Flash_kernel_traitsILi32ELi64ELi128ELi4ES3_EELb0ELb0ELb0ELb0ELb1ELb1ELb0ELb0EEEvNS_16Flash_fwd_paramsE:
.text._ZN5flash24flash_fwd_splitkv_kernelI23Flash_fwd_kernel_traitsILi32ELi64ELi128ELi4ELb0ELb0EN7cutlass6half_tE19Flash_kernel_traitsILi32ELi64ELi128ELi4ES3_EELb0ELb0ELb0ELb0ELb1ELb1ELb0ELb0EEEvNS_16Flash_fwd_paramsE:
[----:B------:R-:W-:Y:S01]  /*0000*/  LDC R1, c[0x0][0x37c] ;  /* 0x0000df00ff017b82 */ /* 0x000fe20000000800 */
[----:B------:R-:W1:Y:S07]  /*0010*/  S2R R157, SR_CTAID.X ;  /* 0x00000000009d7919 */ /* 0x000e6e0000002500 */
[----:B------:R-:W2:Y:S01]  /*0020*/  LDC.64 R2, c[0x0][0x348] ;  /* 0x0000d200ff027b82 */ /* 0x000ea20000000a00 */
[----:B------:R-:W-:Y:S01]  /*0030*/  BSSY.RECONVERGENT B2, `(.L_x_6155) ;  /* 0x0000005000027945 */ /* 0x000fe20003800200 */
[----:B------:R-:W-:Y:S01]  /*0040*/  MOV R154, 0x80 ;  /* 0x00000080009a7802 */ /* 0x000fe20000000f00 */
[----:B------:R-:W3:Y:S01]  /*0050*/  S2R R156, SR_CTAID.Y ;  /* 0x00000000009c7919 */ /* 0x000ee20000002600 */
[----:B------:R-:W4:Y:S05]  /*0060*/  S2R R155, SR_CTAID.Z ;  /* 0x00000000009b7919 */ /* 0x000f2a0000002700 */
[----:B-1234-:R-:W-:Y:S05]  /*0070*/  CALL.REL.NOINC `($_ZN5flash24flash_fwd_splitkv_kernelI23Flash_fwd_kernel_traitsILi32ELi64ELi128ELi4ELb0ELb0EN7cutlass6half_tE19Flash_kernel_traitsILi32ELi64ELi128ELi4ES3_EELb0ELb0ELb0ELb0ELb1ELb1ELb0ELb0EEEvNS_16Flash_fwd_paramsE$_ZN5flash30compute_attn_1rowblock_splitkvI23Flash_fwd_kernel_traitsILi32ELi64ELi128ELi4ELb0ELb0EN7cutlass6half_tE19Flash_kernel_traitsILi32ELi64ELi128ELi4ES3_EELb0ELb0ELb0ELb0ELb1ELb1ELb0ELb0ENS_16Flash_fwd_paramsEEEvRKT8_iiiii) ;  /* 0x0000000000087944 */ /* 0x01efea0003c00000 */
[----:B------:R-:W-:Y:S05]  /*0080*/  BSYNC.RECONVERGENT B2 ;  /* 0x0000000000027941 */ /* 0x000fea0003800200 */
.L_x_6155:
[----:B------:R-:W-:Y:S05]  /*0090*/  EXIT ;  /* 0x000000000000794d */ /* 0x000fea0003800000 */
        .type           $_ZN5flash24flash_fwd_splitkv_kernelI23Flash_fwd_kernel_traitsILi32ELi64ELi128ELi4ELb0ELb0EN7cutlass6half_tE19Flash_kernel_traitsILi32ELi64ELi128ELi4ES3_EELb0ELb0ELb0ELb0ELb1ELb1ELb0ELb0EEEvNS_16Flash_fwd_paramsE$_ZN5flash30compute_attn_1rowblock_splitkvI23Flash_fwd_kernel_traitsILi32ELi64ELi128ELi4ELb0ELb0EN7cutlass6half_tE19Flash_kernel_traitsILi32ELi64ELi128ELi4ES3_EELb0ELb0ELb0ELb0ELb1ELb1ELb0ELb0ENS_16Flash_fwd_paramsEEEvRKT8_iiiii,@function
        .size           $_ZN5flash24flash_fwd_splitkv_kernelI23Flash_fwd_kernel_traitsILi32ELi64ELi128ELi4ELb0ELb0EN7cutlass6half_tE19Flash_kernel_traitsILi32ELi64ELi128ELi4ES3_EELb0ELb0ELb0ELb0ELb1ELb1ELb0ELb0EEEvNS_16Flash_fwd_paramsE$_ZN5flash30compute_attn_1rowblock_splitkvI23Flash_fwd_kernel_traitsILi32ELi64ELi128ELi4ELb0ELb0EN7cutlass6half_tE19Flash_kernel_traitsILi32ELi64ELi128ELi4ES3_EELb0ELb0ELb0ELb0ELb1ELb1ELb0ELb0ENS_16Flash_fwd_paramsEEEvRKT8_iiiii,(.L_x_10289 - $_ZN5flash24flash_fwd_splitkv_kernelI23Flash_fwd_kernel_traitsILi32ELi64ELi128ELi4ELb0ELb0EN7cutlass6half_tE19Flash_kernel_traitsILi32ELi64ELi128ELi4ES3_EELb0ELb0ELb0ELb0ELb1ELb1ELb0ELb0EEEvNS_16Flash_fwd_paramsE$_ZN5flash30compute_attn_1rowblock_splitkvI23Flash_fwd_kernel_traitsILi32ELi64ELi128ELi4ELb0ELb0EN7cutlass6half_tE19Flash_kernel_traitsILi32ELi64ELi128ELi4ES3_EELb0ELb0ELb0ELb0ELb1ELb1ELb0ELb0ENS_16Flash_fwd_paramsEEEvRKT8_iiiii)
$_ZN5flash24flash_fwd_splitkv_kernelI23Flash_fwd_kernel_traitsILi32ELi64ELi128ELi4ELb0ELb0EN7cutlass6half_tE19Flash_kernel_traitsILi32ELi64ELi128ELi4ES3_EELb0ELb0ELb0ELb0ELb1ELb1ELb0ELb0EEEvNS_16Flash_fwd_paramsE$_ZN5flash30compute_attn_1rowblock_splitkvI23Flash_fwd_kernel_traitsILi32ELi64ELi128ELi4ELb0ELb0EN7cutlass6half_tE19Flash_kernel_traitsILi32ELi64ELi128ELi4ES3_EELb0ELb0ELb0ELb0ELb1ELb1ELb0ELb0ENS_16Flash_fwd_paramsEEEvRKT8_iiiii:
        /* <DEDUP_REMOVED lines=38> */
.L_x_6157:
[----:B------:R-:W-:Y:S05]  /*0300*/  BSYNC.RECONVERGENT B0 ;  /* 0x0000000000007941 */ /* 0x000fea0003800200 */
.L_x_6156:
[----:B------:R-:W-:Y:S04]  /*0310*/  BSSY.RECONVERGENT B0, `(.L_x_6158) ;  /* 0x0000007000007945 */ /* 0x000fe80003800200 */
[----:B------:R-:W-:Y:S05]  /*0320*/  @!P3 BRA `(.L_x_6159) ;  /* 0x000000000014b947 */ /* 0x000fea0003800000 */
[----:B------:R-:W3:Y:S02]  /*0330*/  LD.E.U8 R0, desc[UR4][R2.64+0x1b2] ;  /* 0x0001b20402007980 */ /* 0x000ee4000c101100 */
[----:B---3--:R-:W-:-:S13]  /*0340*/  ISETP.NE.AND P1, PT, R0, RZ, PT ;  /* 0x000000ff0000720c */ /* 0x008fda0003f25270 */
[----:B------:R-:W3:Y:S02]  /*0350*/  @P1 LD.E R0, desc[UR4][R14.64+0x4] ;  /* 0x000004040e001980 */ /* 0x000ee4000c101900 */
[----:B---3-5:R-:W-:-:S06]  /*0360*/  @P1 IADD3 R7, PT, PT, R0, -R13, RZ ;  /* 0x8000000d00071210 */ /* 0x028fcc0007ffe0ff */
[----:B------:R3:W5:Y:S02]  /*0370*/  @!P1 LD.E R7, desc[UR4][R14.64] ;  /* 0x000000040e079980 */ /* 0x000764000c101900 */
.L_x_6159:
[----:B------:R-:W-:Y:S05]  /*0380*/  BSYNC.RECONVERGENT B0 ;  /* 0x0000000000007941 */ /* 0x000fea0003800200 */
.L_x_6158:
        /* <DEDUP_REMOVED lines=8> */
.L_x_6161:
[----:B------:R-:W4:Y:S01]  /*0410*/  LD.E.64 R8, desc[UR4][R2.64+0x108] ;  /* 0x0001080402087980 */ /* 0x000f22000c101b00 */
[----:B------:R-:W-:Y:S01]  /*0420*/  BSSY.RECONVERGENT B0, `(.L_x_6163) ;  /* 0x0000006000007945 */ /* 0x000fe20003800200 */
[----:B------:R-:W-:Y:S01]  /*0430*/  IMAD.MOV.U32 R0, RZ, RZ, RZ ;  /* 0x000000ffff007224 */ /* 0x000fe200078e00ff */
[----:B----4-:R-:W-:-:S04]  /*0440*/  ISETP.NE.U32.AND P0, PT, R8, RZ, PT ;  /* 0x000000ff0800720c */ /* 0x010fc80003f05070 */
[----:B------:R-:W-:-:S13]  /*0450*/  ISETP.NE.AND.EX P0, PT, R9, RZ, PT, P0 ;  /* 0x000000ff0900720c */ /* 0x000fda0003f05300 */
[----:B------:R-:W-:Y:S05]  /*0460*/  @!P0 BRA `(.L_x_6164) ;  /* 0x0000000000048947 */ /* 0x000fea0003800000 */
[----:B------:R4:W5:Y:S02]  /*0470*/  LD.E R0, desc[UR4][R2.64+0xbc] ;  /* 0x0000bc0402007980 */ /* 0x000964000c101900 */
.L_x_6164:
[----:B------:R-:W-:Y:S05]  /*0480*/  BSYNC.RECONVERGENT B0 ;  /* 0x0000000000007941 */ /* 0x000fea0003800200 */
.L_x_6163:
[----:B-----5:R-:W-:Y:S02]  /*0490*/  IADD3 R0, PT, PT, R0, R7, -R12 ;  /* 0x0000000700007210 */ /* 0x020fe40007ffe80c */
.L_x_6162:
[----:B------:R-:W-:Y:S05]  /*04a0*/  BSYNC.RECONVERGENT B1 ;  /* 0x0000000000017941 */ /* 0x000fea0003800200 */
.L_x_6160:
[----:B------:R-:W-:Y:S01]  /*04b0*/  IMAD.SHL.U32 R144, R157, 0x40, RZ ;  /* 0x000000409d907824 */ /* 0x000fe200078e00ff */
[----:B------:R-:W-:Y:S01]  /*04c0*/  MOV R6, R154 ;  /* 0x0000009a00067202 */ /* 0x000fe20000000f00 */
[----:B------:R-:W-:-:S03]  /*04d0*/  IMAD.MOV.U32 R7, RZ, RZ, 0x0 ;  /* 0x00000000ff077424 */ /* 0x000fc600078e00ff */
[----:B------:R-:W-:-:S13]  /*04e0*/  ISETP.GT.AND P0, PT, R17, R144, PT ;  /* 0x000000901100720c */ /* 0x000fda0003f04270 */
[----:B-1234-:R-:W-:Y:S05]  /*04f0*/  @!P0 RET.REL.NODEC R6 `(_ZN5flash24flash_fwd_splitkv_kernelI23Flash_fwd_kernel_traitsILi32ELi64ELi128ELi4ELb0ELb0EN7cutlass6half_tE19Flash_kernel_traitsILi32ELi64ELi128ELi4ES3_EELb0ELb0ELb0ELb0ELb1ELb1ELb0ELb0EEEvNS_16Flash_fwd_paramsE) ;  /* 0xfffffff806c08950 */ /* 0x01efea0003c3ffff */
        /* <DEDUP_REMOVED lines=46> */
[----:B------:R-:W-:Y:S02]  /*07e0*/  VIADD R4, R2, 0x20 ;  /* 0x0000002002047836 */ /* 0x000fe40000000000 */
[----:B------:R-:W-:Y:S02]  /*07f0*/  IMAD R5, R5, R0, R144 ;  /* 0x0000000005057224 */ /* 0x000fe400078e0290 */
[-C--:B------:R-:W-:Y:S02]  /*0800*/  @!P3 IMAD R0, R13, R2.reuse, RZ ;  /* 0x000000020d00b224 */ /* 0x080fe400078e02ff */
[----:B------:R-:W-:Y:S01]  /*0810*/  @!P3 IMAD.WIDE.U32 R18, R12, R2, R10 ;  /* 0x000000020c12b225 */ /* 0x000fe200078e000a */
[----:B------:R-:W-:-:S03]  /*0820*/  ISETP.GE.AND P2, PT, R4, R17, PT ;  /* 0x000000110400720c */ /* 0x000fc60003f46270 */
[----:B------:R-:W-:Y:S01]  /*0830*/  @!P3 IMAD.IADD R17, R19, 0x1, R0 ;  /* 0x000000011311b824 */ /* 0x000fe200078e0200 */
[----:B------:R-:W-:-:S04]  /*0840*/  @!P3 LEA R16, P1, R18, R8, 0x1 ;  /* 0x000000081210b211 */ /* 0x000fc800078208ff */
[----:B------:R-:W-:-:S05]  /*0850*/  @!P3 LEA.HI.X R17, R18, R9, R17, 0x1, P1 ;  /* 0x000000091211b211 */ /* 0x000fca00008f0c11 */
[----:B------:R1:W-:Y:S01]  /*0860*/  @!P3 ST.E.128 desc[UR4][R16.64], RZ ;  /* 0x000000ff1000b985 */ /* 0x0003e2000c101d04 */
        /* <DEDUP_REMOVED lines=17> */
.L_x_6167:
[----:B------:R-:W-:Y:S05]  /*0980*/  BSYNC.RECONVERGENT B0 ;  /* 0x0000000000007941 */ /* 0x000fea0003800200 */
.L_x_6166:
[----:B------:R-:W-:Y:S01]  /*0990*/  MOV R155, 0x0 ;  /* 0x00000000009b7802 */ /* 0x000fe20000000f00 */
[----:B------:R1:W-:Y:S03]  /*09a0*/  @!P5 ST.E desc[UR4][R4.64], R0 ;  /* 0x000000000400d985 */ /* 0x0003e6000c101904 */
[----:B-12---:R-:W-:Y:S05]  /*09b0*/  @P4 RET.REL.NODEC R154 `(_ZN5flash24flash_fwd_splitkv_kernelI23Flash_fwd_kernel_traitsILi32ELi64ELi128ELi4ELb0ELb0EN7cutlass6half_tE19Flash_kernel_traitsILi32ELi64ELi128ELi4ES3_EELb0ELb0ELb0ELb0ELb1ELb1ELb0ELb0EEEvNS_16Flash_fwd_paramsE) ;  /* 0xfffffff49a904950 */ /* 0x006fea0003c3ffff */
[----:B------:R-:W-:Y:S02]  /*09c0*/  MOV R3, 0x7f800000 ;  /* 0x7f80000000037802 */ /* 0x000fe40000000f00 */
[----:B------:R-:W-:-:S03]  /*09d0*/  MOV R155, 0x0 ;  /* 0x00000000009b7802 */ /* 0x000fc60000000f00 */
[----:B------:R1:W-:Y:S02]  /*09e0*/  ST.E desc[UR4][R4.64+0x80], R3 ;  /* 0x0000800304007985 */ /* 0x0003e4000c101904 */
[----:B-1----:R-:W-:Y:S05]  /*09f0*/  RET.REL.NODEC R154 `(_ZN5flash24flash_fwd_splitkv_kernelI23Flash_fwd_kernel_traitsILi32ELi64ELi128ELi4ELb0ELb0EN7cutlass6half_tE19Flash_kernel_traitsILi32ELi64ELi128ELi4ES3_EELb0ELb0ELb0ELb0ELb1ELb1ELb0ELb0EEEvNS_16Flash_fwd_paramsE) ;  /* 0xfffffff49a807950 */ /* 0x002fea0003c3ffff */
.L_x_6165:
        /* <DEDUP_REMOVED lines=70> */
[----:B------:R-:W-:Y:S01]  /*0e60*/  IMAD.MOV R6, RZ, RZ, -R9 ;  /* 0x000000ffff067224 */ /* 0x000fe200078e0a09 */
[----:B------:R-:W-:-:S11]  /*0e70*/  LOP3.LUT R9, R155, R10, RZ, 0x3c, !PT ;  /* 0x0000000a9b097212 */ /* 0x000fd600078e3cff */
[----:B------:R-:W-:-:S04]  /*0e80*/  @!P1 IADD3 R7, PT, PT, R7, -R8, RZ ;  /* 0x8000000807079210 */ /* 0x000fc80007ffe0ff */
[----:B------:R-:W-:Y:S02]  /*0e90*/  ISETP.GE.U32.AND P2, PT, R7, R8, PT ;  /* 0x000000080700720c */ /* 0x000fe40003f46070 */
[----:B------:R-:W-:Y:S02]  /*0ea0*/  @!P1 IADD3 R5, PT, PT, R5, 0x1, RZ ;  /* 0x0000000105059810 */ /* 0x000fe40007ffe0ff */
[----:B------:R-:W-:Y:S02]  /*0eb0*/  ISETP.GE.AND P0, PT, R9, RZ, PT ;  /* 0x000000ff0900720c */ /* 0x000fe40003f06270 */
[----:B------:R-:W-:Y:S01]  /*0ec0*/  ISETP.NE.AND P1, PT, R10, RZ, PT ;  /* 0x000000ff0a00720c */ /* 0x000fe20003f25270 */
[----:B------:R-:W-:-:S06]  /*0ed0*/  IMAD R6, R11, R6, R160 ;  /* 0x000000060b067224 */ /* 0x000fcc00078e02a0 */
[----:B------:R-:W-:-:S04]  /*0ee0*/  @P2 VIADD R5, R5, 0x1 ;  /* 0x0000000105052836 */ /* 0x000fc80000000000 */
[----:B------:R-:W-:Y:S02]  /*0ef0*/  IMAD.MOV.U32 R9, RZ, RZ, R5 ;  /* 0x000000ffff097224 */ /* 0x000fe400078e0005 */
[----:B----4-:R-:W-:-:S03]  /*0f00*/  IMAD R5, R143, R6, RZ ;  /* 0x000000068f057224 */ /* 0x010fc600078e02ff */
        /* <DEDUP_REMOVED lines=23> */
.L_x_6169:
        /* <DEDUP_REMOVED lines=49> */
[----:B------:R-:W-:Y:S01]  /*1390*/  @P3 VIADD R9, R9, 0x1 ;  /* 0x0000000109093836 */ /* 0x000fe20000000000 */
[----:B------:R-:W-:Y:S02]  /*13a0*/  MOV R25, R7 ;  /* 0x0000000700197202 */ /* 0x000fe40000000f00 */
[----:B------:R-:W-:Y:S01]  /*13b0*/  MOV R24, R8 ;  /* 0x0000000800187202 */ /* 0x000fe20000000f00 */
        /* <DEDUP_REMOVED lines=9> */
[----:B------:R-:W-:Y:S01]  /*1450*/  @!P2 SHF.R.S32.HI R5, RZ, 0x1f, R11 ;  /* 0x0000001fff05a819 */ /* 0x000fe2000001140b */
[----:B------:R-:W-:Y:S01]  /*1460*/  IMAD R7, R15, R9, RZ ;  /* 0x000000090f077224 */ /* 0x000fe200078e02ff */
[----:B------:R-:W-:Y:S01]  /*1470*/  @!P2 IADD3 R27, PT, PT, R27, R4, RZ ;  /* 0x000000041b1ba210 */ /* 0x000fe20007ffe0ff */
[----:B------:R-:W-:Y:S01]  /*1480*/  @!P2 IMAD R4, R19, R11, RZ ;  /* 0x0000000b1304a224 */ /* 0x000fe200078e02ff */
[----:B------:R-:W-:Y:S01]  /*1490*/  SHF.R.S32.HI R6, RZ, 0x1f, R9 ;  /* 0x0000001fff067819 */ /* 0x000fe20000011409 */
[----:B------:R-:W-:-:S02]  /*14a0*/  @P2 IMAD.IADD R12, R12, 0x1, R13 ;  /* 0x000000010c0c2824 */ /* 0x000fc400078e020d */
[----:B------:R-:W-:Y:S02]  /*14b0*/  @!P2 IMAD R5, R18, R5, R4 ;  /* 0x000000051205a224 */ /* 0x000fe400078e0204 */
[----:B------:R-:W-:Y:S02]  /*14c0*/  IMAD R7, R14, R6, R7 ;  /* 0x000000060e077224 */ /* 0x000fe400078e0207 */
[----:B------:R-:W-:-:S04]  /*14d0*/  @!P2 IMAD.WIDE.U32 R18, R18, R11, R26 ;  /* 0x0000000b1212a225 */ /* 0x000fc800078e001a */
[-C--:B------:R-:W-:Y:S02]  /*14e0*/  @P2 IMAD R6, R23, R12.reuse, RZ ;  /* 0x0000000c17062224 */ /* 0x080fe400078e02ff */
[----:B------:R-:W-:Y:S01]  /*14f0*/  @P2 IMAD.WIDE.U32 R12, R22, R12, RZ ;  /* 0x0000000c160c2225 */ /* 0x000fe200078e00ff */
[----:B------:R-:W-:-:S03]  /*1500*/  @!P2 IADD3 R5, PT, PT, R19, R5, RZ ;  /* 0x000000051305a210 */ /* 0x000fc60007ffe0ff */
[----:B------:R-:W-:Y:S01]  /*1510*/  IMAD.WIDE.U32 R8, R14, R9, R24 ;  /* 0x000000090e087225 */ /* 0x000fe200078e0018 */
[----:B------:R-:W-:Y:S02]  /*1520*/  @P2 IADD3 R5, PT, PT, R13, R6, RZ ;  /* 0x000000060d052210 */ /* 0x000fe40007ffe0ff */
[----:B------:R-:W-:Y:S01]  /*1530*/  MOV R15, RZ ;  /* 0x000000ff000f7202 */ /* 0x000fe20000000f00 */
[----:B------:R-:W-:Y:S01]  /*1540*/  @!P2 IMAD.MOV.U32 R16, RZ, RZ, R18 ;  /* 0x000000ffff10a224 */ /* 0x000fe200078e0012 */
[----:B------:R-:W-:Y:S01]  /*1550*/  IADD3 R4, PT, PT, R9, R7, RZ ;  /* 0x0000000709047210 */ /* 0x000fe20007ffe0ff */
[----:B------:R-:W-:Y:S01]  /*1560*/  @P2 IMAD.MOV.U32 R16, RZ, RZ, R12 ;  /* 0x000000ffff102224 */ /* 0x000fe200078e000c */
[----:B------:R-:W-:Y:S02]  /*1570*/  MOV R6, R160 ;  /* 0x000000a000067202 */ /* 0x000fe40000000f00 */
.L_x_6170:
[----:B------:R-:W-:Y:S05]  /*1580*/  BSYNC.RECONVERGENT B0 ;  /* 0x0000000000007941 */ /* 0x000fea0003800200 */
.L_x_6168:
[----:B------:R-:W-:Y:S01]  /*1590*/  ISETP.NE.AND P0, PT, R162, -0x1, PT ;  /* 0xffffffffa200780c */ /* 0x000fe20003f05270 */
[----:B------:R-:W2:Y:S04]  /*15a0*/  LD.E.64 R26, desc[UR4][R2.64+0x30] ;  /* 0x00003004021a7980 */ /* 0x000ea8000c101b00 */
[----:B------:R-:W3:Y:S04]  /*15b0*/  LD.E.64 R24, desc[UR4][R2.64+0x48] ;  /* 0x0000480402187980 */ /* 0x000ee8000c101b00 */
[----:B------:R-:W4:Y:S04]  /*15c0*/  LD.E.64 R30, desc[UR4][R2.64+0x8] ;  /* 0x00000804021e7980 */ /* 0x000f28000c101b00 */
[----:B------:R-:W3:Y:S04]  /*15d0*/  @!P0 LD.E.64 R28, desc[UR4][R2.64+0x18] ;  /* 0x00001804021c8980 */ /* 0x000ee8000c101b00 */
[----:B------:R-:W4:Y:S04]  /*15e0*/  LD.E.64 R18, desc[UR4][R40.64] ;  /* 0x0000000428127980 */ /* 0x000f28000c101b00 */
[----:B------:R1:W5:Y:S01]  /*15f0*/  LD.E.64 R12, desc[UR4][R2.64+0x10] ;  /* 0x00001004020c7980 */ /* 0x000362000c101b00 */
        /* <DEDUP_REMOVED lines=18> */
[----:B------:R-:W-:Y:S02]  /*1720*/  ISETP.GE.U32.AND P1, PT, R20, R11, PT ;  /* 0x0000000b1400720c */ /* 0x000fe40003f26070 */
[----:B------:R-:W-:Y:S02]  /*1730*/  ISETP.GE.AND P3, PT, R7, RZ, PT ;  /* 0x000000ff0700720c */ /* 0x000fe40003f66270 */
[C---:B------:R-:W-:Y:S01]  /*1740*/  LOP3.LUT R163, R145.reuse, 0xc0, RZ, 0xc0, !PT ;  /* 0x000000c091a37812 */ /* 0x040fe200078ec0ff */
[----:B------:R-:W-:Y:S01]  /*1750*/  @!P2 VIADD R14, R14, 0x1 ;  /* 0x000000010e0ea836 */ /* 0x000fe20000000000 */
[----:B------:R-:W-:Y:S01]  /*1760*/  ISETP.NE.AND P4, PT, R10, RZ, PT ;  /* 0x000000ff0a00720c */ /* 0x000fe20003f85270 */
[-C--:B-----5:R-:W-:Y:S01]  /*1770*/  IMAD.WIDE.U32 R34, R6, R22.reuse, RZ ;  /* 0x0000001606227225 */ /* 0x0a0fe200078e00ff */
[----:B------:R-:W-:Y:S02]  /*1780*/  LOP3.LUT R146, R145, 0x18, RZ, 0xc0, !PT ;  /* 0x0000001891927812 */ /* 0x000fe400078ec0ff */
[----:B------:R-:W-:Y:S01]  /*1790*/  LOP3.LUT R163, R163, 0x18, R88, 0xf8, !PT ;  /* 0x00000018a3a37812 */ /* 0x000fe200078ef858 */
[----:B------:R-:W-:-:S02]  /*17a0*/  IMAD R15, R15, R22, RZ ;  /* 0x000000160f0f7224 */ /* 0x000fc400078e02ff */
[----:B------:R-:W-:Y:S01]  /*17b0*/  @P1 VIADD R14, R14, 0x1 ;  /* 0x000000010e0e1836 */ /* 0x000fe20000000000 */
[----:B------:R-:W-:Y:S01]  /*17c0*/  IADD3 R7, P2, P1, R34, R16, R146 ;  /* 0x0000001022077210 */ /* 0x000fe2000795e092 */
[----:B------:R-:W-:Y:S01]  /*17d0*/  IMAD R15, R6, R23, R15 ;  /* 0x00000017060f7224 */ /* 0x000fe200078e020f */
[----:B------:R-:W-:Y:S02]  /*17e0*/  LOP3.LUT R16, R145, 0x1f20, RZ, 0xc0, !PT ;  /* 0x00001f2091107812 */ /* 0x000fe400078ec0ff */
[----:B------:R-:W-:Y:S01]  /*17f0*/  LOP3.LUT R161, R163, R146, RZ, 0x3c, !PT ;  /* 0x00000092a3a17212 */ /* 0x000fe200078e3cff */
[----:B------:R-:W-:Y:S02]  /*1800*/  IMAD.IADD R6, R35, 0x1, R15 ;  /* 0x0000000123067824 */ /* 0x000fe400078e020f */
[----:B------:R-:W-:Y:S01]  /*1810*/  @!P3 IMAD.MOV R14, RZ, RZ, -R14 ;  /* 0x000000ffff0eb224 */ /* 0x000fe200078e0a0e */
[----:B------:R-:W-:Y:S02]  /*1820*/  LOP3.LUT R161, R16, R161, RZ, 0xfc, !PT ;  /* 0x000000a110a17212 */ /* 0x000fe400078efcff */
[----:B------:R-:W-:-:S02]  /*1830*/  SHF.R.U32.HI R16, RZ, 0x2, R88 ;  /* 0x00000002ff107819 */ /* 0x000fc40000011658 */
[----:B------:R-:W-:Y:S01]  /*1840*/  @!P4 LOP3.LUT R14, RZ, R10, RZ, 0x33, !PT ;  /* 0x0000000aff0ec212 */ /* 0x000fe200078e33ff */
[----:B------:R-:W-:Y:S01]  /*1850*/  IMAD.IADD R144, R17, 0x1, -R144 ;  /* 0x0000000111907824 */ /* 0x000fe200078e0a90 */
[----:B------:R-:W-:Y:S01]  /*1860*/  IADD3.X R6, PT, PT, R6, R5, RZ, P2, P1 ;  /* 0x0000000506067210 */ /* 0x000fe200017e24ff */
[----:B------:R-:W-:-:S03]  /*1870*/  VIADD R5, R16, 0x20 ;  /* 0x0000002010057836 */ /* 0x000fc60000000000 */
[-C--:B------:R-:W-:Y:S02]  /*1880*/  ISETP.GE.AND P6, PT, R16, R144.reuse, PT ;  /* 0x000000901000720c */ /* 0x080fe40003fc6270 */
[----:B------:R-:W-:Y:S01]  /*1890*/  ISETP.GE.AND P5, PT, R5, R144, PT ;  /* 0x000000900500720c */ /* 0x000fe20003fa6270 */
[----:B------:R-:W-:Y:S01]  /*18a0*/  IMAD.MOV.U32 R17, RZ, RZ, RZ ;  /* 0x000000ffff117224 */ /* 0x000fe200078e00ff */
[----:B------:R-:W1:Y:S01]  /*18b0*/  S2UR UR6, SR_CgaCtaId ;  /* 0x00000000000679c3 */ /* 0x000e620000008800 */
[----:B------:R-:W-:Y:S01]  /*18c0*/  IMAD R149, R143, R16, RZ ;  /* 0x000000108f957224 */ /* 0x000fe200078e02ff */
[----:B------:R-:W-:Y:S01]  /*18d0*/  UMOV UR7, 0x400 ;  /* 0x0000040000077882 */ /* 0x000fe20000000000 */
[----:B------:R-:W-:Y:S01]  /*18e0*/  SHF.L.U64.HI R20, R142, 0x5, R143 ;  /* 0x000000058e147819 */ /* 0x000fe2000001028f */
[----:B-1----:R-:W-:-:S06]  /*18f0*/  ULEA UR6, UR6, UR7, 0x18 ;  /* 0x0000000706067291 */ /* 0x002fcc000f8ec0ff */
[----:B------:R-:W-:-:S04]  /*1900*/  IMAD.U32 R138, RZ, RZ, UR6 ;  /* 0x00000006ff8a7e24 */ /* 0x000fc8000f8e00ff */
[----:B------:R-:W-:Y:S02]  /*1910*/  IMAD R161, R161, 0x2, R138 ;  /* 0x00000002a1a17824 */ /* 0x000fe400078e028a */
[----:B--2---:R-:W-:Y:S02]  /*1920*/  @P0 IMAD R9, R27, R162, RZ ;  /* 0x000000a21b090224 */ /* 0x004fe400078e02ff */
[----:B---3--:R-:W-:-:S04]  /*1930*/  @!P0 IMAD.WIDE.U32 R34, R28, R156, RZ ;  /* 0x0000009c1c228225 */ /* 0x008fc800078e00ff */
[----:B------:R-:W-:Y:S02]  /*1940*/  @!P0 IMAD R10, R29, R156, RZ ;  /* 0x0000009c1d0a8224 */ /* 0x000fe400078e02ff */
[----:B------:R-:W-:-:S04]  /*1950*/  @P0 IMAD.WIDE.U32 R28, R26, R162, RZ ;  /* 0x000000a21a1c0225 */ /* 0x000fc800078e00ff */
[----:B------:R-:W-:Y:S02]  /*1960*/  @!P0 IMAD.MOV.U32 R11, RZ, RZ, R34 ;  /* 0x000000ffff0b8224 */ /* 0x000fe400078e0022 */
[----:B------:R-:W-:Y:S02]  /*1970*/  @P0 IMAD.MOV.U32 R11, RZ, RZ, R28 ;  /* 0x000000ffff0b0224 */ /* 0x000fe400078e001c */
[----:B------:R-:W-:Y:S02]  /*1980*/  @!P0 IMAD.IADD R10, R35, 0x1, R10 ;  /* 0x00000001230a8824 */ /* 0x000fe400078e020a */
[----:B------:R-:W-:Y:S01]  /*1990*/  @P0 IMAD.IADD R10, R29, 0x1, R9 ;  /* 0x000000011d0a0824 */ /* 0x000fe200078e0209 */
[C---:B------:R-:W-:Y:S02]  /*19a0*/  IADD3 R36, P1, PT, R146.reuse, R11, RZ ;  /* 0x0000000b92247210 */ /* 0x040fe40007f3e0ff */
[----:B------:R-:W-:Y:S01]  /*19b0*/  IADD3 R34, P0, PT, R146, R8, RZ ;  /* 0x0000000892227210 */ /* 0x000fe20007f1e0ff */
[----:B------:R-:W-:-:S04]  /*19c0*/  IMAD.WIDE.U32 R28, R157, 0x40, R16 ;  /* 0x000000409d1c7825 */ /* 0x000fc800078e0010 */
[----:B------:R-:W-:Y:S02]  /*19d0*/  IMAD.X R37, RZ, RZ, R10, P1 ;  /* 0x000000ffff257224 */ /* 0x000fe400008e060a */
[-C--:B------:R-:W-:Y:S02]  /*19e0*/  IMAD R9, R25, R155.reuse, RZ ;  /* 0x0000009b19097224 */ /* 0x080fe400078e02ff */
[----:B------:R-:W-:Y:S02]  /*19f0*/  IMAD.X R35, RZ, RZ, R4, P0 ;  /* 0x000000ffff237224 */ /* 0x000fe400000e0604 */
[----:B------:R-:W-:Y:S01]  /*1a00*/  IMAD.WIDE.U32 R24, R24, R155, R36 ;  /* 0x0000009b18187225 */ /* 0x000fe200078e0024 */
[----:B------:R-:W-:-:S03]  /*1a10*/  @!P5 IADD3 R10, P0, PT, R28, 0x20, RZ ;  /* 0x000000201c0ad810 */ /* 0x000fc60007f1e0ff */
[----:B------:R-:W-:-:S04]  /*1a20*/  IMAD.WIDE.U32 R34, R16, R142, R34 ;  /* 0x0000008e10227225 */ /* 0x000fc800078e0022 */
[----:B------:R-:W-:Y:S02]  /*1a30*/  @!P6 IMAD R8, R29, R26, RZ ;  /* 0x0000001a1d08e224 */ /* 0x000fe400078e02ff */
[----:B------:R-:W-:Y:S01]  /*1a40*/  IMAD.IADD R25, R25, 0x1, R9 ;  /* 0x0000000119197824 */ /* 0x000fe200078e0209 */
[----:B------:R-:W-:Y:S01]  /*1a50*/  SHF.R.S32.HI R11, RZ, 0x1f, R14 ;  /* 0x0000001fff0b7819 */ /* 0x000fe2000001140e */
[----:B------:R-:W-:Y:S01]  /*1a60*/  @!P5 IMAD.X R9, RZ, RZ, R29, P0 ;  /* 0x000000ffff09d224 */ /* 0x000fe200000e061d */
[----:B----4-:R-:W-:Y:S01]  /*1a70*/  LEA R150, P0, R34, R30, 0x1 ;  /* 0x0000001e22967211 */ /* 0x010fe200078008ff */
[----:B------:R-:W-:Y:S02]  /*1a80*/  IMAD.IADD R149, R35, 0x1, R149 ;  /* 0x0000000123957824 */ /* 0x000fe400078e0295 */
[C---:B------:R-:W-:Y:S02]  /*1a90*/  @!P6 IMAD R8, R28.reuse, R27, R8 ;  /* 0x0000001b1c08e224 */ /* 0x040fe400078e0208 */
[----:B------:R-:W-:Y:S01]  /*1aa0*/  @!P6 IMAD.WIDE.U32 R28, R28, R26, R24 ;  /* 0x0000001a1c1ce225 */ /* 0x000fe200078e0018 */
[----:B------:R-:W-:-:S03]  /*1ab0*/  LEA.HI.X R149, R34, R31, R149, 0x1, P0 ;  /* 0x0000001f22957211 */ /* 0x000fc600000f0c95 */
[----:B------:R-:W-:Y:S02]  /*1ac0*/  IMAD R4, R33, R14, RZ ;  /* 0x0000000e21047224 */ /* 0x000fe400078e02ff */
[----:B------:R-:W-:Y:S01]  /*1ad0*/  @!P5 IMAD.MOV.U32 R30, RZ, RZ, R24 ;  /* 0x000000ffff1ed224 */ /* 0x000fe200078e0018 */
[----:B------:R-:W-:Y:S01]  /*1ae0*/  @!P6 LEA R24, P0, R28, R18, 0x1 ;  /* 0x000000121c18e211 */ /* 0x000fe200078008ff */
[----:B------:R-:W-:Y:S02]  /*1af0*/  @!P6 IMAD.IADD R17, R29, 0x1, R8 ;  /* 0x000000011d11e824 */ /* 0x000fe400078e0208 */
[----:B------:R-:W-:Y:S02]  /*1b00*/  IMAD R4, R11, R32, R4 ;  /* 0x000000200b047224 */ /* 0x000fe400078e0204 */
[----:B------:R-:W-:Y:S02]  /*1b10*/  IMAD R11, R21, -0x80, R0 ;  /* 0xffffff80150b7824 */ /* 0x000fe400078e0200 */
[----:B------:R-:W-:-:S02]  /*1b20*/  @!P5 IMAD R9, R9, R26, RZ ;  /* 0x0000001a0909d224 */ /* 0x000fc400078e02ff */
[----:B------:R-:W-:Y:S01]  /*1b30*/  @!P5 IMAD.MOV.U32 R31, RZ, RZ, R25 ;  /* 0x000000ffff1fd224 */ /* 0x000fe200078e0019 */
[----:B------:R-:W-:Y:S01]  /*1b40*/  @!P6 LEA.HI.X R25, R28, R19, R17, 0x1, P0 ;  /* 0x000000131c19e211 */ /* 0x000fe200000f0c11 */
[----:B------:R-:W-:Y:S02]  /*1b50*/  VIADD R8, R11, 0x80 ;  /* 0x000000800b087836 */ /* 0x000fe40000000000 */
[C---:B------:R-:W-:Y:S02]  /*1b60*/  VIADD R17, R16.reuse, 0x40 ;  /* 0x0000004010117836 */ /* 0x040fe40000000000 */
[-C--:B------:R-:W-:Y:S01]  /*1b70*/  @!P5 IMAD R9, R27, R10.reuse, R9 ;  /* 0x0000000a1b09d224 */ /* 0x080fe200078e0209 */
[----:B------:R-:W-:Y:S01]  /*1b80*/  @!PT LDS RZ, [RZ] ;  /* 0x00000000fffff984 */ /* 0x000fe20000000800 */
[----:B------:R-:W-:Y:S01]  /*1b90*/  @!PT LDS RZ, [RZ] ;  /* 0x00000000fffff984 */ /* 0x000fe20000000800 */
[----:B------:R-:W-:Y:S01]  /*1ba0*/  @!PT LDS RZ, [RZ] ;  /* 0x00000000fffff984 */ /* 0x000fe20000000800 */
[----:B------:R1:W-:Y:S01]  /*1bb0*/  @!P6 LDGSTS.E.BYPASS.LTC128B.128 [R161], desc[UR4][R24.64] ;  /* 0x0000000018a1efae */ /* 0x0003e2000b981a04 */
[----:B------:R-:W-:Y:S02]  /*1bc0*/  VIADD R11, R16, 0x60 ;  /* 0x00000060100b7836 */ /* 0x000fe40000000000 */
[----:B------:R-:W-:Y:S01]  /*1bd0*/  @!P5 IMAD.WIDE.U32 R26, R26, R10, R30 ;  /* 0x0000000a1a1ad225 */ /* 0x000fe200078e001e */
[----:B------:R-:W-:-:S03]  /*1be0*/  ISETP.GE.AND P3, PT, R17, R8, PT ;  /* 0x000000081100720c */ /* 0x000fc60003f66270 */
[----:B------:R-:W-:Y:S01]  /*1bf0*/  IMAD.SHL.U32 R10, R142, 0x20, RZ ;  /* 0x000000208e0a7824 */ /* 0x000fe200078e00ff */
[----:B------:R-:W-:Y:S01]  /*1c00*/  ISETP.GE.AND P2, PT, R11, R8, PT ;  /* 0x000000080b00720c */ /* 0x000fe20003f46270 */
[----:B------:R-:W-:Y:S01]  /*1c10*/  @!P5 IMAD.IADD R9, R27, 0x1, R9 ;  /* 0x000000011b09d824 */ /* 0x000fe200078e0209 */
[----:B------:R-:W-:Y:S02]  /*1c20*/  @!P5 LEA R28, P1, R26, R18, 0x1 ;  /* 0x000000121a1cd211 */ /* 0x000fe400078208ff */
[----:B------:R-:W-:Y:S02]  /*1c30*/  ISETP.GE.AND P4, PT, R16, R8, PT ;  /* 0x000000081000720c */ /* 0x000fe40003f86270 */
[----:B------:R-:W-:Y:S02]  /*1c40*/  LEA R18, P0, R10, R150, 0x1 ;  /* 0x000000960a127211 */ /* 0x000fe400078008ff */
[----:B------:R-:W-:Y:S02]  /*1c50*/  @!P5 LEA.HI.X R29, R26, R19, R9, 0x1, P1 ;  /* 0x000000131a1dd211 */ /* 0x000fe400008f0c09 */
[----:B------:R-:W-:-:S02]  /*1c60*/  LEA.HI.X R19, R10, R149, R20, 0x1, P0 ;  /* 0x000000950a137211 */ /* 0x000fc400000f0c14 */
[----:B------:R-:W-:Y:S01]  /*1c70*/  ISETP.GE.AND P0, PT, R5, R8, PT ;  /* 0x000000080500720c */ /* 0x000fe20003f06270 */
[----:B------:R1:W-:Y:S01]  /*1c80*/  @!P5 LDGSTS.E.BYPASS.LTC128B.128 [R161+0x800], desc[UR4][R28.64] ;  /* 0x008000001ca1dfae */ /* 0x0003e2000b981a04 */
[CC--:B------:R-:W-:Y:S02]  /*1c90*/  @!P3 LEA R26, P5, R142.reuse, R18.reuse, 0x6 ;  /* 0x000000128e1ab211 */ /* 0x0c0fe400078a30ff */
[C---:B------:R-:W-:Y:S01]  /*1ca0*/  @!P2 LEA R30, P1, R142.reuse, R18, 0x7 ;  /* 0x000000128e1ea211 */ /* 0x040fe200078238ff */
[----:B------:R-:W-:Y:S01]  /*1cb0*/  @!P4 IMAD.MOV.U32 R148, RZ, RZ, R150 ;  /* 0x000000ffff94c224 */ /* 0x000fe200078e0096 */
[CCC-:B------:R-:W-:Y:S02]  /*1cc0*/  @!P3 LEA.HI.X R27, R142.reuse, R19.reuse, R143.reuse, 0x6, P5 ;  /* 0x000000138e1bb211 */ /* 0x1c0fe400028f348f */
[----:B------:R-:W-:Y:S02]  /*1cd0*/  @!P2 LEA.HI.X R31, R142, R19, R143, 0x7, P1 ;  /* 0x000000138e1fa211 */ /* 0x000fe400008f3c8f */
[----:B------:R1:W-:Y:S04]  /*1ce0*/  @!P4 LDGSTS.E.BYPASS.LTC128B.128 [R161+0x1000], desc[UR4][R148.64] ;  /* 0x0100000094a1cfae */ /* 0x0003e8000b981a04 */
[----:B------:R1:W-:Y:S04]  /*1cf0*/  @!P0 LDGSTS.E.BYPASS.LTC128B.128 [R161+0x1800], desc[UR4][R18.64] ;  /* 0x0180000012a18fae */ /* 0x0003e8000b981a04 */
[----:B------:R1:W-:Y:S04]  /*1d00*/  @!P3 LDGSTS.E.BYPASS.LTC128B.128 [R161+0x2000], desc[UR4][R26.64] ;  /* 0x020000001aa1bfae */ /* 0x0003e8000b981a04 */
[----:B------:R1:W-:Y:S04]  /*1d10*/  @!P2 LDGSTS.E.BYPASS.LTC128B.128 [R161+0x2800], desc[UR4][R30.64] ;  /* 0x028000001ea1afae */ /* 0x0003e8000b981a04 */
[----:B------:R-:W0:Y:S01]  /*1d20*/  LDGDEPBAR ;  /* 0x00000000000079af */ /* 0x000e220000000000 */
[----:B------:R-:W-:-:S04]  /*1d30*/  IMAD.WIDE.U32 R14, R32, R14, RZ ;  /* 0x0000000e200e7225 */ /* 0x000fc800078e00ff */
[----:B------:R-:W-:Y:S01]  /*1d40*/  IMAD.IADD R15, R15, 0x1, R4 ;  /* 0x000000010f0f7824 */ /* 0x000fe200078e0204 */
[----:B------:R-:W-:Y:S01]  /*1d50*/  IADD3 R14, P6, PT, R7, R14, RZ ;  /* 0x0000000e070e7210 */ /* 0x000fe20007fde0ff */
[----:B------:R-:W-:-:S04]  /*1d60*/  IMAD R4, R23, R16, RZ ;  /* 0x0000001017047224 */ /* 0x000fc800078e02ff */
[----:B------:R-:W-:Y:S01]  /*1d70*/  IMAD.X R15, R6, 0x1, R15, P6 ;  /* 0x00000001060f7824 */ /* 0x000fe200030e060f */
[----:B------:R-:W-:Y:S01]  /*1d80*/  ISETP.GE.AND P3, PT, R17, R8, PT ;  /* 0x000000081100720c */ /* 0x000fe20003f66270 */
[----:B------:R-:W-:Y:S01]  /*1d90*/  IMAD.WIDE.U32 R14, R16, R22, R14 ;  /* 0x00000016100e7225 */ /* 0x000fe200078e000e */
[----:B------:R-:W-:-:S11]  /*1da0*/  DEPBAR.LE SB0, 0x0 ;  /* 0x000080000000791a */ /* 0x000fd60000000000 */
[----:B------:R-:W-:Y:S05]  /*1db0*/  WARPSYNC.ALL ;  /* 0x0000000000007948 */ /* 0x000fea0003800000 */
[----:B------:R-:W-:Y:S01]  /*1dc0*/  IMAD.IADD R153, R15, 0x1, R4 ;  /* 0x000000010f997824 */ /* 0x000fe200078e0204 */
[----:B------:R-:W-:Y:S01]  /*1dd0*/  ISETP.GE.AND P2, PT, R11, R8, PT ;  /* 0x000000080b00720c */ /* 0x000fe20003f46270 */
[----:B------:R-:W-:Y:S01]  /*1de0*/  IMAD.SHL.U32 R4, R22, 0x20, RZ ;  /* 0x0000002016047824 */ /* 0x000fe200078e00ff */
[----:B------:R-:W-:Y:S02]  /*1df0*/  LEA R152, P0, R14, R12, 0x1 ;  /* 0x0000000c0e987211 */ /* 0x000fe400078008ff */
[----:B------:R-:W-:-:S02]  /*1e00*/  ISETP.GE.AND P5, PT, R5, R8, PT ;  /* 0x000000080500720c */ /* 0x000fc40003fa6270 */
[----:B------:R-:W-:Y:S01]  /*1e10*/  LEA.HI.X R153, R14, R13, R153, 0x1, P0 ;  /* 0x0000000d0e997211 */ /* 0x000fe200000f0c99 */
[----:B------:R-:W-:Y:S01]  /*1e20*/  BAR.SYNC.DEFER_BLOCKING 0x0 ;  /* 0x0000000000007b1d */ /* 0x000fe20000010000 */
[----:B------:R-:W-:Y:S02]  /*1e30*/  SHF.L.U64.HI R6, R22, 0x5, R23 ;  /* 0x0000000516067819 */ /* 0x000fe40000010217 */
[----:B------:R-:W-:-:S04]  /*1e40*/  LEA R10, P0, R4, R152, 0x1 ;  /* 0x00000098040a7211 */ /* 0x000fc800078008ff */
[----:B------:R-:W-:Y:S02]  /*1e50*/  LEA.HI.X R11, R4, R153, R6, 0x1, P0 ;  /* 0x00000099040b7211 */ /* 0x000fe400000f0c06 */
[CC--:B------:R-:W-:Y:S02]  /*1e60*/  @!P3 LEA R6, P1, R22.reuse, R10.reuse, 0x6 ;  /* 0x0000000a1606b211 */ /* 0x0c0fe400078230ff */
[C---:B------:R-:W-:Y:S02]  /*1e70*/  @!P2 LEA R12, P0, R22.reuse, R10, 0x7 ;  /* 0x0000000a160ca211 */ /* 0x040fe400078038ff */
[CCC-:B------:R-:W-:Y:S02]  /*1e80*/  @!P3 LEA.HI.X R7, R22.reuse, R11.reuse, R23.reuse, 0x6, P1 ;  /* 0x0000000b1607b211 */ /* 0x1c0fe400008f3417 */
[----:B------:R-:W-:Y:S01]  /*1e90*/  @!P2 LEA.HI.X R13, R22, R11, R23, 0x7, P0 ;  /* 0x0000000b160da211 */ /* 0x000fe200000f3c17 */
[----:B------:R-:W-:Y:S01]  /*1ea0*/  @!PT LDS RZ, [RZ] ;  /* 0x00000000fffff984 */ /* 0x000fe20000000800 */
[----:B------:R-:W-:Y:S01]  /*1eb0*/  @!PT LDS RZ, [RZ] ;  /* 0x00000000fffff984 */ /* 0x000fe20000000800 */
[----:B------:R-:W-:Y:S01]  /*1ec0*/  @!PT LDS RZ, [RZ] ;  /* 0x00000000fffff984 */ /* 0x000fe20000000800 */
[----:B------:R-:W-:Y:S04]  /*1ed0*/  @!P4 LDGSTS.E.BYPASS.LTC128B.128 [R161+0x3000], desc[UR4][R152.64] ;  /* 0x0300000098a1cfae */ /* 0x000fe8000b981a04 */
        /* <DEDUP_REMOVED lines=17> */
[----:B------:R-:W-:Y:S01]  /*1ff0*/  SHF.R.U32.HI R136, RZ, 0x1, R88 ;  /* 0x00000001ff887819 */ /* 0x000fe20000011658 */
[----:B------:R-:W-:-:S02]  /*2000*/  IMAD.SHL.U32 R8, R88, 0x10, RZ ;  /* 0x0000001058087824 */ /* 0x000fc400078e00ff */
[----:B------:R-:W-:Y:S01]  /*2010*/  IMAD.SHL.U32 R55, R88, 0x20, RZ ;  /* 0x0000002058377824 */ /* 0x000fe200078e00ff */
[----:B------:R-:W-:Y:S01]  /*2020*/  LOP3.LUT R4, R136, 0x8, RZ, 0xc0, !PT ;  /* 0x0000000888047812 */ /* 0x000fe200078ec0ff */
[----:B------:R-:W-:Y:S01]  /*2030*/  IMAD.SHL.U32 R90, R88, 0x4, RZ ;  /* 0x00000004585a7824 */ /* 0x000fe200078e00ff */
[C---:B------:R-:W-:Y:S01]  /*2040*/  LOP3.LUT R137, R8.reuse, 0x3e00, RZ, 0xc0, !PT ;  /* 0x00003e0008897812 */ /* 0x040fe200078ec0ff */
[----:B------:R-:W-:Y:S01]  /*2050*/  IMAD.MOV.U32 R51, RZ, RZ, 0x20 ;  /* 0x00000020ff337424 */ /* 0x000fe200078e00ff */
[----:B------:R-:W-:Y:S01]  /*2060*/  LOP3.LUT R8, R8, 0x100, RZ, 0xc0, !PT ;  /* 0x0000010008087812 */ /* 0x000fe200078ec0ff */
[----:B------:R-:W0:Y:S01]  /*2070*/  LDGDEPBAR ;  /* 0x00000000000079af */ /* 0x000e220000000000 */
[----:B------:R-:W-:Y:S02]  /*2080*/  LOP3.LUT R9, R55, 0xc0, RZ, 0xc0, !PT ;  /* 0x000000c037097812 */ /* 0x000fe400078ec0ff */
[----:B--2---:R-:W-:Y:S02]  /*2090*/  LOP3.LUT R6, R90, 0x18, RZ, 0xc0, !PT ;  /* 0x000000185a067812 */ /* 0x004fe400078ec0ff */
[----:B------:R-:W-:-:S02]  /*20a0*/  LOP3.LUT R7, R4, 0xc0, R55, 0xf8, !PT ;  /* 0x000000c004077812 */ /* 0x000fc400078ef837 */
[--C-:B------:R-:W-:Y:S02]  /*20b0*/  LOP3.LUT R4, R137, 0x20, R55.reuse, 0xf8, !PT ;  /* 0x0000002089047812 */ /* 0x100fe400078ef837 */
[----:B------:R-:W-:Y:S02]  /*20c0*/  LOP3.LUT R44, R7, R6, RZ, 0x3c, !PT ;  /* 0x00000006072c7212 */ /* 0x000fe400078e3cff */
[--C-:B------:R-:W-:Y:S02]  /*20d0*/  LOP3.LUT R7, R4, 0x100, R55.reuse, 0xf8, !PT ;  /* 0x0000010004077812 */ /* 0x100fe400078ef837 */
[----:B------:R-:W-:Y:S02]  /*20e0*/  LOP3.LUT R5, R8, 0x20, R55, 0xf8, !PT ;  /* 0x0000002008057812 */ /* 0x000fe400078ef837 */
[----:B------:R-:W-:Y:S02]  /*20f0*/  LOP3.LUT R4, R9, 0x8, R88, 0xf8, !PT ;  /* 0x0000000809047812 */ /* 0x000fe400078ef858 */
[----:B------:R-:W-:-:S02]  /*2100*/  LOP3.LUT R7, R7, R44, RZ, 0xfc, !PT ;  /* 0x0000002c07077212 */ /* 0x000fc400078efcff */
[----:B------:R-:W-:-:S03]  /*2110*/  LOP3.LUT R5, R5, R4, R6, 0xf6, !PT ;  /* 0x0000000405057212 */ /* 0x000fc600078ef606 */
[--C-:B---3--:R-:W-:Y:S02]  /*2120*/  IMAD R12, R7, 0x2, R138.reuse ;  /* 0x00000002070c7824 */ /* 0x108fe400078e028a */
[----:B------:R-:W-:-:S03]  /*2130*/  IMAD R46, R5, 0x2, R138 ;  /* 0x00000002052e7824 */ /* 0x000fc600078e028a */
[----:B-1----:R-:W-:Y:S04]  /*2140*/  LDSM.16.M88.4 R28, [R12] ;  /* 0x000000000c1c783b */ /* 0x002fe80000000200 */
[----:B------:R-:W1:Y:S01]  /*2150*/  LDSM.16.M88.4 R4, [R46+0x1000] ;  /* 0x001000002e04783b */ /* 0x000e620000000200 */
[----:B------:R-:W-:-:S03]  /*2160*/  LOP3.LUT P0, RZ, R88, 0x4, RZ, 0xc0, !PT ;  /* 0x0000000458ff7812 */ /* 0x000fc6000780c0ff */
[----:B------:R-:W-:Y:S01]  /*2170*/  LDSM.16.M88.4 R36, [R46+0x1400] ;  /* 0x001400002e24783b */ /* 0x000fe20000000200 */
[----:B------:R-:W-:-:S03]  /*2180*/  SEL R51, R51, 0xffffffe0, !P0 ;  /* 0xffffffe033337807 */ /* 0x000fc60004000000 */
[----:B------:R-:W-:Y:S02]  /*2190*/  LDSM.16.M88.4 R24, [R46+0x1800] ;  /* 0x001800002e18783b */ /* 0x000fe40000000200 */
[--C-:B------:R-:W-:Y:S02]  /*21a0*/  IMAD.IADD R16, R12, 0x1, R51.reuse ;  /* 0x000000010c107824 */ /* 0x100fe400078e0233 */
[----:B------:R-:W-:-:S04]  /*21b0*/  IMAD.IADD R42, R46, 0x1, R51 ;  /* 0x000000012e2a7824 */ /* 0x000fc800078e0233 */
[----:B------:R-:W-:Y:S04]  /*21c0*/  LDSM.16.M88.4 R16, [R16] ;  /* 0x000000001010783b */ /* 0x000fe80000000200 */
[----:B------:R-:W2:Y:S04]  /*21d0*/  LDSM.16.M88.4 R8, [R42+0x1000] ;  /* 0x001000002a08783b */ /* 0x000ea80000000200 */
[----:B------:R-:W3:Y:S01]  /*21e0*/  LDSM.16.M88.4 R12, [R42+0x1400] ;  /* 0x001400002a0c783b */ /* 0x000ee20000000200 */
[C---:B-1----:R-:W-:Y:S08]  /*21f0*/  HMMA.16816.F32 R32, R28.reuse, R4, RZ ;  /* 0x000000041c20723c */ /* 0x042ff000000018ff */
[----:B------:R-:W-:-:S12]  /*2200*/  HMMA.16816.F32 R4, R28, R6, RZ ;  /* 0x000000061c04723c */ /* 0x000fd800000018ff */
[C---:B--2---:R-:W-:Y:S08]  /*2210*/  HMMA.16816.F32 R32, R16.reuse, R8, R32 ;  /* 0x000000081020723c */ /* 0x044ff00000001820 */
[----:B------:R-:W-:Y:S08]  /*2220*/  HMMA.16816.F32 R4, R16, R10, R4 ;  /* 0x0000000a1004723c */ /* 0x000ff00000001804 */
[C---:B------:R-:W-:Y:S08]  /*2230*/  HMMA.16816.F32 R8, R28.reuse, R36, RZ ;  /* 0x000000241c08723c */ /* 0x040ff000000018ff */
[----:B------:R-:W-:-:S12]  /*2240*/  HMMA.16816.F32 R36, R28, R38, RZ ;  /* 0x000000261c24723c */ /* 0x000fd800000018ff */
[C---:B---3--:R-:W-:Y:S08]  /*2250*/  HMMA.16816.F32 R8, R16.reuse, R12, R8 ;  /* 0x0000000c1008723c */ /* 0x048ff00000001808 */
[----:B------:R-:W-:Y:S01]  /*2260*/  HMMA.16816.F32 R36, R16, R14, R36 ;  /* 0x0000000e1024723c */ /* 0x000fe20000001824 */
[----:B------:R-:W-:Y:S01]  /*2270*/  LDSM.16.M88.4 R12, [R46+0x1c00] ;  /* 0x001c00002e0c783b */ /* 0x000fe20000000200 */
[-C--:B----4-:R-:W-:Y:S01]  /*2280*/  FMUL.FTZ R32, R32, R20.reuse ;  /* 0x0000001420207220 */ /* 0x090fe20000410000 */
[-C--:B------:R-:W-:Y:S01]  /*2290*/  FMUL.FTZ R45, R33, R20.reuse ;  /* 0x00000014212d7220 */ /* 0x080fe20000410000 */
[-C--:B------:R-:W-:Y:S01]  /*22a0*/  FMUL.FTZ R47, R34, R20.reuse ;  /* 0x00000014222f7220 */ /* 0x080fe20000410000 */
[-C--:B------:R-:W-:Y:S01]  /*22b0*/  FMUL.FTZ R48, R35, R20.reuse ;  /* 0x0000001423307220 */ /* 0x080fe20000410000 */
[----:B------:R1:W-:Y:S02]  /*22c0*/  MUFU.TANH R43, R32 ;  /* 0x00000020002b7308 */ /* 0x0003e40000002400 */
[----:B-1----:R-:W1:Y:S01]  /*22d0*/  LDSM.16.M88.4 R32, [R42+0x1800] ;  /* 0x001800002a20783b */ /* 0x002e620000000200 */
[-C--:B------:R-:W-:Y:S01]  /*22e0*/  FMUL.FTZ R49, R4, R20.reuse ;  /* 0x0000001404317220 */ /* 0x080fe20000410000 */
[-C--:B------:R-:W-:Y:S01]  /*22f0*/  FMUL.FTZ R50, R5, R20.reuse ;  /* 0x0000001405327220 */ /* 0x080fe20000410000 */
[-C--:B------:R-:W-:Y:S01]  /*2300*/  FMUL.FTZ R53, R6, R20.reuse ;  /* 0x0000001406357220 */ /* 0x080fe20000410000 */
[----:B------:R-:W-:-:S02]  /*2310*/  FMUL.FTZ R54, R7, R20 ;  /* 0x0000001407367220 */ /* 0x000fc40000410000 */
[C---:B------:R-:W-:Y:S01]  /*2320*/  HMMA.16816.F32 R4, R28.reuse, R24, RZ ;  /* 0x000000181c04723c */ /* 0x040fe200000018ff */
[-C--:B------:R-:W-:Y:S01]  /*2330*/  FMUL.FTZ R8, R8, R20.reuse ;  /* 0x0000001408087220 */ /* 0x080fe20000410000 */
[-C--:B------:R-:W-:Y:S01]  /*2340*/  FMUL.FTZ R9, R9, R20.reuse ;  /* 0x0000001409097220 */ /* 0x080fe20000410000 */
[-C--:B------:R-:W-:Y:S02]  /*2350*/  FMUL.FTZ R10, R10, R20.reuse ;  /* 0x000000140a0a7220 */ /* 0x080fe40000410000 */
[-C--:B------:R-:W-:Y:S01]  /*2360*/  FMUL.FTZ R36, R36, R20.reuse ;  /* 0x0000001424247220 */ /* 0x080fe20000410000 */
[-C--:B------:R-:W-:Y:S01]  /*2370*/  FMUL.FTZ R37, R37, R20.reuse ;  /* 0x0000001425257220 */ /* 0x080fe20000410000 */
[-C--:B------:R-:W-:Y:S01]  /*2380*/  FMUL.FTZ R38, R38, R20.reuse ;  /* 0x0000001426267220 */ /* 0x080fe20000410000 */
[----:B------:R-:W-:Y:S01]  /*2390*/  MUFU.TANH R52, R8 ;  /* 0x0000000800347308 */ /* 0x000fe20000002400 */
[----:B------:R-:W-:Y:S01]  /*23a0*/  HMMA.16816.F32 R24, R28, R26, RZ ;  /* 0x0000001a1c18723c */ /* 0x000fe200000018ff */
[-C--:B------:R-:W-:Y:S01]  /*23b0*/  FMUL.FTZ R57, R11, R20.reuse ;  /* 0x000000140b397220 */ /* 0x080fe20000410000 */
[----:B------:R-:W-:-:S05]  /*23c0*/  FMUL.FTZ R62, R39, R20 ;  /* 0x00000014273e7220 */ /* 0x000fca0000410000 */
[----:B------:R-:W-:Y:S08]  /*23d0*/  MUFU.TANH R56, R9 ;  /* 0x0000000900387308 */ /* 0x000ff00000002400 */
[----:B------:R2:W-:Y:S01]  /*23e0*/  MUFU.TANH R58, R10 ;  /* 0x0000000a003a7308 */ /* 0x0005e20000002400 */
[C---:B-1----:R-:W-:Y:S07]  /*23f0*/  HMMA.16816.F32 R4, R16.reuse, R32, R4 ;  /* 0x000000201004723c */ /* 0x042fee0000001804 */
[----:B------:R-:W-:Y:S01]  /*2400*/  MUFU.TANH R59, R36 ;  /* 0x00000024003b7308 */ /* 0x000fe20000002400 */
[----:B--2---:R-:W1:Y:S07]  /*2410*/  LDSM.16.M88.4 R8, [R42+0x1c00] ;  /* 0x001c00002a08783b */ /* 0x004e6e0000000200 */
[----:B------:R-:W-:Y:S08]  /*2420*/  MUFU.TANH R60, R37 ;  /* 0x00000025003c7308 */ /* 0x000ff00000002400 */
[----:B------:R2:W-:Y:S01]  /*2430*/  MUFU.TANH R61, R38 ;  /* 0x00000026003d7308 */ /* 0x0005e20000002400 */
[-C--:B------:R-:W-:Y:S01]  /*2440*/  FMUL.FTZ R4, R4, R20.reuse ;  /* 0x0000001404047220 */ /* 0x080fe20000410000 */
[-C--:B------:R-:W-:Y:S01]  /*2450*/  FMUL.FTZ R5, R5, R20.reuse ;  /* 0x0000001405057220 */ /* 0x080fe20000410000 */
[----:B--2---:R-:W2:Y:S01]  /*2460*/  LDSM.16.M88.4 R36, [R46+0x2000] ;  /* 0x002000002e24783b */ /* 0x004ea20000000200 */
[----:B------:R-:W-:Y:S04]  /*2470*/  HMMA.16816.F32 R24, R16, R34, R24 ;  /* 0x000000221018723c */ /* 0x000fe80000001818 */
[----:B------:R-:W-:Y:S01]  /*2480*/  MUFU.TANH R63, R4 ;  /* 0x00000004003f7308 */ /* 0x000fe20000002400 */
[-C--:B------:R-:W-:Y:S01]  /*2490*/  FMUL.FTZ R67, R6, R20.reuse ;  /* 0x0000001406437220 */ /* 0x080fe20000410000 */
[----:B------:R-:W-:-:S02]  /*24a0*/  FMUL.FTZ R65, R7, R20 ;  /* 0x0000001407417220 */ /* 0x000fc40000410000 */
[C---:B------:R-:W-:Y:S04]  /*24b0*/  HMMA.16816.F32 R32, R28.reuse, R12, RZ ;  /* 0x0000000c1c20723c */ /* 0x040fe800000018ff */
[----:B------:R3:W-:Y:S04]  /*24c0*/  MUFU.TANH R64, R5 ;  /* 0x0000000500407308 */ /* 0x0007e80000002400 */
[----:B------:R-:W-:Y:S01]  /*24d0*/  HMMA.16816.F32 R12, R28, R14, RZ ;  /* 0x0000000e1c0c723c */ /* 0x000fe200000018ff */
[----:B---3--:R-:W3:Y:S02]  /*24e0*/  LDSM.16.M88.4 R4, [R42+0x2000] ;  /* 0x002000002a04783b */ /* 0x008ee40000000200 */
[----:B------:R-:W-:-:S09]  /*24f0*/  FMUL.FTZ R24, R24, R20 ;  /* 0x0000001418187220 */ /* 0x000fd20000410000 */
[C---:B-1----:R-:W-:Y:S01]  /*2500*/  HMMA.16816.F32 R32, R16.reuse, R8, R32 ;  /* 0x000000081020723c */ /* 0x042fe20000001820 */
[-C--:B------:R-:W-:Y:S01]  /*2510*/  FMUL.FTZ R25, R25, R20.reuse ;  /* 0x0000001419197220 */ /* 0x080fe20000410000 */
[-C--:B------:R-:W-:Y:S01]  /*2520*/  FMUL.FTZ R70, R26, R20.reuse ;  /* 0x000000141a467220 */ /* 0x080fe20000410000 */
[----:B------:R-:W-:Y:S05]  /*2530*/  MUFU.TANH R66, R24 ;  /* 0x0000001800427308 */ /* 0x000fea0000002400 */
[----:B------:R-:W-:Y:S01]  /*2540*/  HMMA.16816.F32 R12, R16, R10, R12 ;  /* 0x0000000a100c723c */ /* 0x000fe2000000180c */
[-C--:B------:R-:W-:Y:S02]  /*2550*/  FMUL.FTZ R69, R27, R20.reuse ;  /* 0x000000141b457220 */ /* 0x080fe40000410000 */
[----:B------:R1:W-:Y:S05]  /*2560*/  MUFU.TANH R68, R25 ;  /* 0x0000001900447308 */ /* 0x0003ea0000002400 */
[C---:B--2---:R-:W-:Y:S01]  /*2570*/  HMMA.16816.F32 R8, R28.reuse, R36, RZ ;  /* 0x000000241c08723c */ /* 0x044fe200000018ff */
[----:B-1----:R-:W1:Y:S02]  /*2580*/  LDSM.16.M88.4 R24, [R46+0x2400] ;  /* 0x002400002e18783b */ /* 0x002e640000000200 */
[-C--:B------:R-:W-:Y:S01]  /*2590*/  FMUL.FTZ R32, R32, R20.reuse ;  /* 0x0000001420207220 */ /* 0x080fe20000410000 */
[-C--:B------:R-:W-:Y:S01]  /*25a0*/  FMUL.FTZ R33, R33, R20.reuse ;  /* 0x0000001421217220 */ /* 0x080fe20000410000 */
[-C--:B------:R-:W-:Y:S01]  /*25b0*/  FMUL.FTZ R73, R34, R20.reuse ;  /* 0x0000001422497220 */ /* 0x080fe20000410000 */
[----:B------:R-:W-:Y:S01]  /*25c0*/  FMUL.FTZ R71, R35, R20 ;  /* 0x0000001423477220 */ /* 0x000fe20000410000 */
[----:B------:R-:W-:Y:S01]  /*25d0*/  MUFU.TANH R134, R32 ;  /* 0x0000002000867308 */ /* 0x000fe20000002400 */
[----:B------:R-:W-:-:S12]  /*25e0*/  HMMA.16816.F32 R36, R28, R38, RZ ;  /* 0x000000261c24723c */ /* 0x000fd800000018ff */
[----:B---3--:R-:W-:Y:S01]  /*25f0*/  HMMA.16816.F32 R8, R16, R4, R8 ;  /* 0x000000041008723c */ /* 0x008fe20000001808 */
[----:B------:R2:W-:Y:S02]  /*2600*/  MUFU.TANH R104, R33 ;  /* 0x0000002100687308 */ /* 0x0005e40000002400 */
[----:B--2---:R-:W2:-:S15]  /*2610*/  LDSM.16.M88.4 R32, [R42+0x2400] ;  /* 0x002400002a20783b */ /* 0x004e9e0000000200 */
[----:B------:R-:W-:-:S01]  /*2620*/  NOP ;  /* 0x0000000000007918 */ /* 0x000fc20000000000 */
[-C--:B------:R-:W-:Y:S01]  /*2630*/  FMUL.FTZ R8, R8, R20.reuse ;  /* 0x0000001408087220 */ /* 0x080fe20000410000 */
[----:B------:R-:W-:Y:S01]  /*2640*/  HMMA.16816.F32 R36, R16, R6, R36 ;  /* 0x000000061024723c */ /* 0x000fe20000001824 */
[-C--:B------:R-:W-:Y:S01]  /*2650*/  FMUL.FTZ R114, R9, R20.reuse ;  /* 0x0000001409727220 */ /* 0x080fe20000410000 */
[-C--:B------:R-:W-:Y:S01]  /*2660*/  FMUL.FTZ R79, R10, R20.reuse ;  /* 0x000000140a4f7220 */ /* 0x080fe20000410000 */
[----:B------:R3:W-:Y:S01]  /*2670*/  MUFU.TANH R128, R8 ;  /* 0x0000000800807308 */ /* 0x0007e20000002400 */
[----:B------:R-:W-:-:S04]  /*2680*/  FMUL.FTZ R78, R11, R20 ;  /* 0x000000140b4e7220 */ /* 0x000fc80000410000 */
[C---:B-1----:R-:W-:Y:S01]  /*2690*/  HMMA.16816.F32 R4, R28.reuse, R24, RZ ;  /* 0x000000181c04723c */ /* 0x042fe200000018ff */
[----:B---3--:R-:W1:Y:S01]  /*26a0*/  LDSM.16.M88.4 R8, [R46+0x2800] ;  /* 0x002800002e08783b */ /* 0x008e620000000200 */
[-C--:B------:R-:W-:Y:S01]  /*26b0*/  FMUL.FTZ R12, R12, R20.reuse ;  /* 0x000000140c0c7220 */ /* 0x080fe20000410000 */
[-C--:B------:R-:W-:Y:S01]  /*26c0*/  FMUL.FTZ R13, R13, R20.reuse ;  /* 0x000000140d0d7220 */ /* 0x080fe20000410000 */
[-C--:B------:R-:W-:Y:S01]  /*26d0*/  FMUL.FTZ R14, R14, R20.reuse ;  /* 0x000000140e0e7220 */ /* 0x080fe20000410000 */
[-C--:B------:R-:W-:Y:S01]  /*26e0*/  FMUL.FTZ R15, R15, R20.reuse ;  /* 0x000000140f0f7220 */ /* 0x080fe20000410000 */
[----:B------:R-:W-:Y:S02]  /*26f0*/  MUFU.TANH R108, R12 ;  /* 0x0000000c006c7308 */ /* 0x000fe40000002400 */
[----:B------:R-:W-:Y:S06]  /*2700*/  HMMA.16816.F32 R24, R28, R26, RZ ;  /* 0x0000001a1c18723c */ /* 0x000fec00000018ff */
[----:B------:R-:W-:Y:S06]  /*2710*/  MUFU.TANH R132, R13 ;  /* 0x0000000d00847308 */ /* 0x000fec0000002400 */
[----:B--2---:R-:W-:Y:S02]  /*2720*/  HMMA.16816.F32 R4, R16, R32, R4 ;  /* 0x000000201004723c */ /* 0x004fe40000001804 */
[----:B------:R-:W-:Y:S08]  /*2730*/  MUFU.TANH R77, R14 ;  /* 0x0000000e004d7308 */ /* 0x000ff00000002400 */
[----:B------:R2:W-:Y:S01]  /*2740*/  MUFU.TANH R75, R15 ;  /* 0x0000000f004b7308 */ /* 0x0005e20000002400 */
[-C--:B------:R-:W-:Y:S01]  /*2750*/  FMUL.FTZ R126, R36, R20.reuse ;  /* 0x00000014247e7220 */ /* 0x080fe20000410000 */
[----:B--2---:R-:W2:Y:S01]  /*2760*/  LDSM.16.M88.4 R12, [R42+0x2800] ;  /* 0x002800002a0c783b */ /* 0x004ea20000000200 */
[-C--:B------:R-:W-:Y:S01]  /*2770*/  FMUL.FTZ R116, R37, R20.reuse ;  /* 0x0000001425747220 */ /* 0x080fe20000410000 */
[-C--:B------:R-:W-:Y:S01]  /*2780*/  FMUL.FTZ R36, R39, R20.reuse ;  /* 0x0000001427247220 */ /* 0x080fe20000410000 */
[----:B------:R-:W-:Y:S01]  /*2790*/  FMUL.FTZ R37, R38, R20 ;  /* 0x0000001426257220 */ /* 0x000fe20000410000 */
[----:B------:R-:W-:-:S03]  /*27a0*/  IMAD.SHL.U32 R39, R88, 0x2, RZ ;  /* 0x0000000258277824 */ /* 0x000fc600078e00ff */
[-C--:B------:R-:W-:Y:S01]  /*27b0*/  FMUL.FTZ R122, R4, R20.reuse ;  /* 0x00000014047a7220 */ /* 0x080fe20000410000 */
[-C--:B------:R-:W-:Y:S01]  /*27c0*/  FMUL.FTZ R120, R5, R20.reuse ;  /* 0x0000001405787220 */ /* 0x080fe20000410000 */
[-C--:B------:R-:W-:Y:S01]  /*27d0*/  FMUL.FTZ R38, R6, R20.reuse ;  /* 0x0000001406267220 */ /* 0x080fe20000410000 */
[----:B------:R-:W-:Y:S02]  /*27e0*/  FMUL.FTZ R81, R7, R20 ;  /* 0x0000001407517220 */ /* 0x000fe40000410000 */
[----:B-1----:R-:W-:Y:S01]  /*27f0*/  HMMA.16816.F32 R4, R28, R8, RZ ;  /* 0x000000081c04723c */ /* 0x002fe200000018ff */
[----:B------:R-:W-:-:S07]  /*2800*/  LOP3.LUT R39, R160, 0x6, R39, 0xf8, !PT ;  /* 0x00000006a0277812 */ /* 0x000fce00078ef827 */
[----:B------:R-:W-:Y:S01]  /*2810*/  HMMA.16816.F32 R24, R16, R34, R24 ;  /* 0x000000221018723c */ /* 0x000fe20000001818 */
[C---:B------:R-:W-:Y:S02]  /*2820*/  LOP3.LUT R35, R39.reuse, 0x1, RZ, 0xfc, !PT ;  /* 0x0000000127237812 */ /* 0x040fe400078efcff */
[----:B------:R-:W-:Y:S01]  /*2830*/  LOP3.LUT R33, R39, 0x8, RZ, 0xfc, !PT ;  /* 0x0000000827217812 */ /* 0x000fe200078efcff */
[----:B------:R-:W1:Y:S01]  /*2840*/  MUFU.TANH R47, R47 ;  /* 0x0000002f002f7308 */ /* 0x000e620000002400 */
[-C--:B------:R-:W-:Y:S02]  /*2850*/  ISETP.GE.AND P3, PT, R35, R0.reuse, PT ;  /* 0x000000002300720c */ /* 0x080fe40003f66270 */
[----:B------:R-:W-:Y:S02]  /*2860*/  ISETP.GE.AND P2, PT, R33, R0, PT ;  /* 0x000000002100720c */ /* 0x000fe40003f46270 */
[----:B------:R-:W3:Y:S03]  /*2870*/  LDSM.16.M88.4 R32, [R46+0x2c00] ;  /* 0x002c00002e20783b */ /* 0x000ee60000000200 */
[----:B------:R-:W-:Y:S01]  /*2880*/  MUFU.TANH R45, R45 ;  /* 0x0000002d002d7308 */ /* 0x000fe20000002400 */
[----:B------:R-:W-:-:S07]  /*2890*/  LOP3.LUT R9, R39, 0x9, RZ, 0xfc, !PT ;  /* 0x0000000927097812 */ /* 0x000fce00078efcff */
[----:B------:R-:W4:Y:S01]  /*28a0*/  MUFU.TANH R48, R48 ;  /* 0x0000003000307308 */ /* 0x000f220000002400 */
[----:B------:R-:W-:Y:S01]  /*28b0*/  FMUL.FTZ R112, R25, R20 ;  /* 0x0000001419707220 */ /* 0x000fe20000410000 */
[----:B--2---:R-:W-:Y:S01]  /*28c0*/  HMMA.16816.F32 R4, R16, R12, R4 ;  /* 0x0000000c1004723c */ /* 0x004fe20000001804 */
[C---:B------:R-:W-:Y:S02]  /*28d0*/  LOP3.LUT R13, R39.reuse, 0x11, RZ, 0xfc, !PT ;  /* 0x00000011270d7812 */ /* 0x040fe400078efcff */
[----:B------:R-:W-:Y:S02]  /*28e0*/  LOP3.LUT R25, R39, 0x18, RZ, 0xfc, !PT ;  /* 0x0000001827197812 */ /* 0x000fe400078efcff */
[-C--:B------:R-:W-:Y:S02]  /*28f0*/  ISETP.GE.AND P1, PT, R9, R0.reuse, PT ;  /* 0x000000000900720c */ /* 0x080fe40003f26270 */
[----:B------:R-:W-:Y:S02]  /*2900*/  LOP3.LUT R9, R39, 0x10, RZ, 0xfc, !PT ;  /* 0x0000001027097812 */ /* 0x000fe400078efcff */
[----:B------:R-:W-:-:S02]  /*2910*/  ISETP.GE.AND P6, PT, R13, R0, PT ;  /* 0x000000000d00720c */ /* 0x000fc40003fc6270 */
[----:B------:R-:W-:Y:S01]  /*2920*/  ISETP.GE.AND P4, PT, R39, R0, PT ;  /* 0x000000002700720c */ /* 0x000fe20003f86270 */
[----:B------:R-:W-:Y:S01]  /*2930*/  FMUL.FTZ R24, R24, R20 ;  /* 0x0000001418187220 */ /* 0x000fe20000410000 */
[----:B------:R-:W-:Y:S01]  /*2940*/  ISETP.GE.AND P5, PT, R25, R0, PT ;  /* 0x000000001900720c */ /* 0x000fe20003fa6270 */
[----:B------:R-:W-:Y:S01]  /*2950*/  FMUL.FTZ R26, R26, R20 ;  /* 0x000000141a1a7220 */ /* 0x000fe20000410000 */
[C---:B------:R-:W-:Y:S02]  /*2960*/  LOP3.LUT R13, R39.reuse, 0x19, RZ, 0xfc, !PT ;  /* 0x00000019270d7812 */ /* 0x040fe400078efcff */
[----:B------:R-:W-:Y:S01]  /*2970*/  LOP3.LUT R25, R39, 0x20, RZ, 0xfc, !PT ;  /* 0x0000002027197812 */ /* 0x000fe200078efcff */
[----:B------:R-:W-:Y:S01]  /*2980*/  MUFU.TANH R50, R50 ;  /* 0x0000003200327308 */ /* 0x000fe20000002400 */
[----:B------:R-:W-:Y:S02]  /*2990*/  ISETP.GE.AND P0, PT, R9, R0, PT ;  /* 0x000000000900720c */ /* 0x000fe40003f06270 */
[----:B-1----:R-:W-:Y:S01]  /*29a0*/  FSEL R84, R47, -INF , !P4 ;  /* 0xff8000002f547808 */ /* 0x002fe20006000000 */
[----:B------:R-:W-:Y:S01]  /*29b0*/  HMMA.16816.F32 R8, R28, R10, RZ ;  /* 0x0000000a1c08723c */ /* 0x000fe200000018ff */
[----:B------:R-:W-:-:S02]  /*29c0*/  FSEL R76, R43, -INF , !P4 ;  /* 0xff8000002b4c7808 */ /* 0x000fc40006000000 */
[----:B------:R-:W-:Y:S01]  /*29d0*/  ISETP.GE.AND P4, PT, R13, R0, PT ;  /* 0x000000000d00720c */ /* 0x000fe20003f86270 */
[----:B------:R-:W1:Y:S01]  /*29e0*/  MUFU.TANH R54, R54 ;  /* 0x0000003600367308 */ /* 0x000e620000002400 */
[----:B----4-:R-:W-:Y:S01]  /*29f0*/  FSEL R86, R48, -INF , !P3 ;  /* 0xff80000030567808 */ /* 0x010fe20005800000 */
[----:B------:R-:W-:Y:S01]  /*2a00*/  FMUL.FTZ R85, R27, R20 ;  /* 0x000000141b557220 */ /* 0x000fe20000410000 */
[----:B------:R-:W-:Y:S02]  /*2a10*/  FSEL R13, R45, -INF , !P3 ;  /* 0xff8000002d0d7808 */ /* 0x000fe40005800000 */
[----:B------:R-:W-:-:S03]  /*2a20*/  ISETP.GE.AND P3, PT, R25, R0, PT ;  /* 0x000000001900720c */ /* 0x000fc60003f66270 */
[----:B------:R-:W-:Y:S08]  /*2a30*/  MUFU.TANH R118, R24 ;  /* 0x0000001800767308 */ /* 0x000ff00000002400 */
[----:B------:R2:W-:Y:S01]  /*2a40*/  MUFU.TANH R83, R26 ;  /* 0x0000001a00537308 */ /* 0x0005e20000002400 */
[----:B------:R-:W-:Y:S01]  /*2a50*/  FMUL.FTZ R92, R5, R20 ;  /* 0x00000014055c7220 */ /* 0x000fe20000410000 */
[----:B------:R-:W-:-:S02]  /*2a60*/  LOP3.LUT R5, R39, 0x28, RZ, 0xfc, !PT ;  /* 0x0000002827057812 */ /* 0x000fc400078efcff */
[----:B-1----:R-:W-:Y:S01]  /*2a70*/  FSEL R54, R54, -INF , !P1 ;  /* 0xff80000036367808 */ /* 0x002fe20004800000 */
[----:B--2---:R-:W1:Y:S01]  /*2a80*/  LDSM.16.M88.4 R24, [R42+0x2c00] ;  /* 0x002c00002a18783b */ /* 0x004e620000000200 */
[----:B------:R-:W-:Y:S01]  /*2a90*/  FSEL R12, R50, -INF , !P1 ;  /* 0xff800000320c7808 */ /* 0x000fe20004800000 */
[----:B------:R-:W-:Y:S01]  /*2aa0*/  FMUL.FTZ R4, R4, R20 ;  /* 0x0000001404047220 */ /* 0x000fe20000410000 */
[----:B------:R-:W-:Y:S01]  /*2ab0*/  ISETP.GE.AND P1, PT, R5, R0, PT ;  /* 0x000000000500720c */ /* 0x000fe20003f26270 */
[----:B------:R-:W-:Y:S01]  /*2ac0*/  HMMA.16816.F32 R8, R16, R14, R8 ;  /* 0x0000000e1008723c */ /* 0x000fe20000001808 */
[----:B------:R-:W-:Y:S01]  /*2ad0*/  LOP3.LUT R5, R39, 0x29, RZ, 0xfc, !PT ;  /* 0x0000002927057812 */ /* 0x000fe200078efcff */
[----:B------:R3:W-:Y:S01]  /*2ae0*/  MUFU.TANH R100, R4 ;  /* 0x0000000400647308 */ /* 0x0007e20000002400 */
[----:B------:R-:W-:Y:S01]  /*2af0*/  FSEL R58, R58, -INF , !P0 ;  /* 0xff8000003a3a7808 */ /* 0x000fe20004000000 */
[-C--:B------:R-:W-:Y:S01]  /*2b00*/  FMUL.FTZ R15, R6, R20.reuse ;  /* 0x00000014060f7220 */ /* 0x080fe20000410000 */
[----:B------:R-:W-:Y:S01]  /*2b10*/  FSEL R14, R52, -INF , !P0 ;  /* 0xff800000340e7808 */ /* 0x000fe20004000000 */
[----:B------:R-:W-:Y:S01]  /*2b20*/  FMUL.FTZ R45, R7, R20 ;  /* 0x00000014072d7220 */ /* 0x000fe20000410000 */
[----:B------:R-:W-:Y:S01]  /*2b30*/  ISETP.GE.AND P0, PT, R5, R0, PT ;  /* 0x000000000500720c */ /* 0x000fe20003f06270 */
[----:B------:R-:W-:-:S04]  /*2b40*/  DEPBAR.LE SB0, 0x0 ;  /* 0x000080000000791a */ /* 0x000fc80000000000 */
[C---:B---3--:R-:W-:Y:S01]  /*2b50*/  HMMA.16816.F32 R4, R28.reuse, R32, RZ ;  /* 0x000000201c04723c */ /* 0x048fe200000018ff */
[----:B------:R-:W-:Y:S08]  /*2b60*/  MUFU.TANH R49, R49 ;  /* 0x0000003100317308 */ /* 0x000ff00000002400 */
[----:B------:R-:W2:Y:S01]  /*2b70*/  MUFU.TANH R53, R53 ;  /* 0x0000003500357308 */ /* 0x000ea20000002400 */
[----:B------:R-:W-:Y:S07]  /*2b80*/  HMMA.16816.F32 R28, R28, R34, RZ ;  /* 0x000000221c1c723c */ /* 0x000fee00000018ff */
[----:B------:R-:W3:Y:S03]  /*2b90*/  MUFU.TANH R65, R65 ;  /* 0x0000004100417308 */ /* 0x000ee60000002400 */
[----:B-1----:R-:W-:Y:S01]  /*2ba0*/  HMMA.16816.F32 R4, R16, R24, R4 ;  /* 0x000000181004723c */ /* 0x002fe20000001804 */
[----:B------:R-:W-:-:S04]  /*2bb0*/  LOP3.LUT R43, R39, 0x21, RZ, 0xfc, !PT ;  /* 0x00000021272b7812 */ /* 0x000fc800078efcff */
[----:B------:R-:W1:Y:S01]  /*2bc0*/  MUFU.TANH R70, R70 ;  /* 0x0000004600467308 */ /* 0x000e620000002400 */
[----:B--2---:R-:W-:Y:S02]  /*2bd0*/  FSEL R53, R53, -INF , !P2 ;  /* 0xff80000035357808 */ /* 0x004fe40005000000 */
[----:B------:R-:W-:-:S05]  /*2be0*/  FSEL R74, R49, -INF , !P2 ;  /* 0xff800000314a7808 */ /* 0x000fca0005000000 */
[----:B------:R-:W2:Y:S01]  /*2bf0*/  MUFU.TANH R62, R62 ;  /* 0x0000003e003e7308 */ /* 0x000ea20000002400 */
[----:B------:R-:W-:Y:S02]  /*2c00*/  ISETP.GE.AND P2, PT, R43, R0, PT ;  /* 0x000000002b00720c */ /* 0x000fe40003f46270 */
[----:B------:R-:W-:-:S05]  /*2c10*/  LOP3.LUT R25, R39, 0x40, RZ, 0xfc, !PT ;  /* 0x0000004027197812 */ /* 0x000fca00078efcff */
[----:B------:R-:W4:Y:S01]  /*2c20*/  MUFU.TANH R57, R57 ;  /* 0x0000003900397308 */ /* 0x000f220000002400 */
[----:B---3--:R-:W-:-:S07]  /*2c30*/  FSEL R24, R65, -INF , !P2 ;  /* 0xff80000041187808 */ /* 0x008fce0005000000 */
[----:B------:R-:W3:Y:S01]  /*2c40*/  MUFU.TANH R69, R69 ;  /* 0x0000004500457308 */ /* 0x000ee20000002400 */
[----:B------:R-:W-:-:S07]  /*2c50*/  FSEL R64, R64, -INF , !P2 ;  /* 0xff80000040407808 */ /* 0x000fce0005000000 */
[----:B------:R-:W-:Y:S01]  /*2c60*/  MUFU.TANH R114, R114 ;  /* 0x0000007200727308 */ /* 0x000fe20000002400 */
[----:B------:R-:W-:Y:S07]  /*2c70*/  HMMA.16816.F32 R28, R16, R26, R28 ;  /* 0x0000001a101c723c */ /* 0x000fee000000181c */
[----:B------:R-:W5:Y:S01]  /*2c80*/  MUFU.TANH R78, R78 ;  /* 0x0000004e004e7308 */ /* 0x000f620000002400 */
[----:B------:R-:W-:Y:S01]  /*2c90*/  ISETP.GE.AND P2, PT, R25, R0, PT ;  /* 0x000000001900720c */ /* 0x000fe20003f46270 */
[----:B------:R-:W-:Y:S01]  /*2ca0*/  FMUL.FTZ R9, R9, R20 ;  /* 0x0000001409097220 */ /* 0x000fe20000410000 */
[----:B------:R-:W-:-:S05]  /*2cb0*/  LOP3.LUT R25, R39, 0x41, RZ, 0xfc, !PT ;  /* 0x0000004127197812 */ /* 0x000fca00078efcff */
[----:B------:R-:W5:Y:S01]  /*2cc0*/  MUFU.TANH R73, R73 ;  /* 0x0000004900497308 */ /* 0x000f620000002400 */
[----:B------:R-:W-:-:S07]  /*2cd0*/  FSEL R80, R56, -INF , !P6 ;  /* 0xff80000038507808 */ /* 0x000fce0007000000 */
[----:B------:R-:W-:Y:S01]  /*2ce0*/  MUFU.TANH R126, R126 ;  /* 0x0000007e007e7308 */ /* 0x000fe20000002400 */
[----:B------:R-:W-:-:S07]  /*2cf0*/  FMUL.FTZ R32, R8, R20 ;  /* 0x0000001408207220 */ /* 0x000fce0000410000 */
[----:B------:R-:W5:Y:S01]  /*2d00*/  MUFU.TANH R37, R37 ;  /* 0x0000002500257308 */ /* 0x000f620000002400 */
[----:B-1----:R-:W-:Y:S01]  /*2d10*/  FSEL R70, R70, -INF , !P1 ;  /* 0xff80000046467808 */ /* 0x002fe20004800000 */
[----:B------:R-:W-:Y:S01]  /*2d20*/  FMUL.FTZ R48, R5, R20 ;  /* 0x0000001405307220 */ /* 0x000fe20000410000 */
[----:B------:R-:W-:Y:S02]  /*2d30*/  FSEL R66, R66, -INF , !P1 ;  /* 0xff80000042427808 */ /* 0x000fe40004800000 */
[----:B------:R-:W-:-:S03]  /*2d40*/  ISETP.GE.AND P1, PT, R25, R0, PT ;  /* 0x000000001900720c */ /* 0x000fc60003f26270 */
[----:B------:R-:W1:Y:S01]  /*2d50*/  MUFU.TANH R71, R71 ;  /* 0x0000004700477308 */ /* 0x000e620000002400 */
[C---:B------:R-:W-:Y:S02]  /*2d60*/  LOP3.LUT R43, R39.reuse, 0x30, RZ, 0xfc, !PT ;  /* 0x00000030272b7812 */ /* 0x040fe400078efcff */
[----:B------:R-:W-:-:S05]  /*2d70*/  LOP3.LUT R5, R39, 0x60, RZ, 0xfc, !PT ;  /* 0x0000006027057812 */ /* 0x000fca00078efcff */
[----:B------:R-:W-:Y:S01]  /*2d80*/  MUFU.TANH R116, R116 ;  /* 0x0000007400747308 */ /* 0x000fe20000002400 */
[----:B--2---:R-:W-:Y:S01]  /*2d90*/  FSEL R8, R62, -INF , !P4 ;  /* 0xff8000003e087808 */ /* 0x004fe20006000000 */
[----:B------:R-:W-:-:S06]  /*2da0*/  FMUL.FTZ R140, R10, R20 ;  /* 0x000000140a8c7220 */ /* 0x000fcc0000410000 */
[----:B------:R-:W2:Y:S01]  /*2db0*/  MUFU.TANH R36, R36 ;  /* 0x0000002400247308 */ /* 0x000ea20000002400 */
[----:B----4-:R-:W-:Y:S02]  /*2dc0*/  FSEL R42, R57, -INF , !P6 ;  /* 0xff800000392a7808 */ /* 0x010fe40007000000 */
[----:B---3--:R-:W-:-:S05]  /*2dd0*/  FSEL R10, R69, -INF , !P0 ;  /* 0xff800000450a7808 */ /* 0x008fca0004000000 */
[----:B------:R3:W-:Y:S01]  /*2de0*/  MUFU.TANH R56, R9 ;  /* 0x0000000900387308 */ /* 0x0007e20000002400 */
[----:B-----5:R-:W-:Y:S02]  /*2df0*/  FSEL R78, R78, -INF , !P1 ;  /* 0xff8000004e4e7808 */ /* 0x020fe40004800000 */
[----:B------:R-:W-:Y:S02]  /*2e00*/  FSEL R114, R114, -INF , !P1 ;  /* 0xff80000072727808 */ /* 0x000fe40004800000 */
[----:B------:R-:W-:-:S03]  /*2e10*/  ISETP.GE.AND P6, PT, R43, R0, PT ;  /* 0x000000002b00720c */ /* 0x000fc60003fc6270 */
[----:B------:R-:W4:Y:S01]  /*2e20*/  MUFU.TANH R67, R67 ;  /* 0x0000004300437308 */ /* 0x000f220000002400 */
[----:B------:R-:W-:Y:S02]  /*2e30*/  ISETP.GE.AND P1, PT, R5, R0, PT ;  /* 0x000000000500720c */ /* 0x000fe40003f26270 */
[----:B------:R-:W-:-:S05]  /*2e40*/  LOP3.LUT R43, R39, 0x31, RZ, 0xfc, !PT ;  /* 0x00000031272b7812 */ /* 0x000fca00078efcff */
[----:B------:R-:W-:Y:S01]  /*2e50*/  MUFU.TANH R122, R122 ;  /* 0x0000007a007a7308 */ /* 0x000fe20000002400 */
[C---:B---3--:R-:W-:Y:S02]  /*2e60*/  LOP3.LUT R9, R39.reuse, 0x48, RZ, 0xfc, !PT ;  /* 0x0000004827097812 */ /* 0x048fe400078efcff */
[----:B------:R-:W-:-:S05]  /*2e70*/  LOP3.LUT R5, R39, 0x61, RZ, 0xfc, !PT ;  /* 0x0000006127057812 */ /* 0x000fca00078efcff */
[----:B------:R-:W3:Y:S01]  /*2e80*/  MUFU.TANH R38, R38 ;  /* 0x0000002600267308 */ /* 0x000ee20000002400 */
[----:B------:R-:W-:-:S07]  /*2e90*/  FSEL R52, R61, -INF , !P5 ;  /* 0xff8000003d347808 */ /* 0x000fce0006800000 */
[----:B------:R5:W-:Y:S01]  /*2ea0*/  MUFU.TANH R62, R32 ;  /* 0x00000020003e7308 */ /* 0x000be20000002400 */
[----:B------:R-:W-:Y:S02]  /*2eb0*/  FSEL R82, R59, -INF , !P5 ;  /* 0xff8000003b527808 */ /* 0x000fe40006800000 */
[----:B------:R-:W-:Y:S02]  /*2ec0*/  FSEL R134, R134, -INF , !P6 ;  /* 0xff80000086867808 */ /* 0x000fe40007000000 */
[----:B------:R-:W-:-:S03]  /*2ed0*/  ISETP.GE.AND P5, PT, R43, R0, PT ;  /* 0x000000002b00720c */ /* 0x000fc60003fa6270 */
[----:B------:R-:W-:Y:S01]  /*2ee0*/  MUFU.TANH R120, R120 ;  /* 0x0000007800787308 */ /* 0x000fe20000002400 */
[----:B------:R-:W-:Y:S02]  /*2ef0*/  LOP3.LUT R43, R39, 0x38, RZ, 0xfc, !PT ;  /* 0x00000038272b7812 */ /* 0x000fe400078efcff */
[----:B-----5:R-:W-:Y:S02]  /*2f00*/  FSEL R32, R68, -INF , !P0 ;  /* 0xff80000044207808 */ /* 0x020fe40004000000 */
[----:B------:R-:W-:-:S03]  /*2f10*/  ISETP.GE.AND P0, PT, R9, R0, PT ;  /* 0x000000000900720c */ /* 0x000fc60003f06270 */
[----:B------:R-:W5:Y:S01]  /*2f20*/  MUFU.TANH R81, R81 ;  /* 0x0000005100517308 */ /* 0x000f620000002400 */
[----:B------:R-:W-:Y:S02]  /*2f30*/  LOP3.LUT R9, R39, 0x49, RZ, 0xfc, !PT ;  /* 0x0000004927097812 */ /* 0x000fe400078efcff */
[----:B------:R-:W-:Y:S02]  /*2f40*/  FSEL R68, R73, -INF , !P6 ;  /* 0xff80000049447808 */ /* 0x000fe40007000000 */
[----:B------:R-:W-:Y:S02]  /*2f50*/  FSEL R106, R37, -INF , !P0 ;  /* 0xff800000256a7808 */ /* 0x000fe40004000000 */
[----:B------:R-:W-:Y:S02]  /*2f60*/  FSEL R126, R126, -INF , !P0 ;  /* 0xff8000007e7e7808 */ /* 0x000fe40004000000 */
[-C--:B------:R-:W-:Y:S02]  /*2f70*/  ISETP.GE.AND P6, PT, R9, R0.reuse, PT ;  /* 0x000000000900720c */ /* 0x080fe40003fc6270 */
[----:B------:R-:W-:-:S02]  /*2f80*/  ISETP.GE.AND P0, PT, R5, R0, PT ;  /* 0x000000000500720c */ /* 0x000fc40003f06270 */
[C---:B------:R-:W-:Y:S02]  /*2f90*/  LOP3.LUT R9, R39.reuse, 0x50, RZ, 0xfc, !PT ;  /* 0x0000005027097812 */ /* 0x040fe400078efcff */
[----:B------:R-:W-:Y:S01]  /*2fa0*/  LOP3.LUT R5, R39, 0x68, RZ, 0xfc, !PT ;  /* 0x0000006827057812 */ /* 0x000fe200078efcff */
[----:B------:R-:W5:Y:S01]  /*2fb0*/  MUFU.TANH R79, R79 ;  /* 0x0000004f004f7308 */ /* 0x000f620000002400 */
[-C--:B------:R-:W-:Y:S01]  /*2fc0*/  FMUL.FTZ R50, R4, R20.reuse ;  /* 0x0000001404327220 */ /* 0x080fe20000410000 */
[----:B------:R-:W-:Y:S01]  /*2fd0*/  FMUL.FTZ R46, R28, R20 ;  /* 0x000000141c2e7220 */ /* 0x000fe20000410000 */
[----:B------:R-:W-:Y:S02]  /*2fe0*/  FSEL R60, R60, -INF , !P4 ;  /* 0xff8000003c3c7808 */ /* 0x000fe40006000000 */
[----:B-1----:R-:W-:Y:S02]  /*2ff0*/  FSEL R4, R71, -INF , !P5 ;  /* 0xff80000047047808 */ /* 0x002fe40006800000 */
[----:B------:R-:W-:-:S02]  /*3000*/  FSEL R104, R104, -INF , !P5 ;  /* 0xff80000068687808 */ /* 0x000fc40006800000 */
[----:B--2---:R-:W-:Y:S02]  /*3010*/  FSEL R28, R36, -INF , !P6 ;  /* 0xff800000241c7808 */ /* 0x004fe40007000000 */
[----:B------:R-:W-:Y:S02]  /*3020*/  FSEL R116, R116, -INF , !P6 ;  /* 0xff80000074747808 */ /* 0x000fe40007000000 */
[-C--:B------:R-:W-:Y:S02]  /*3030*/  ISETP.GE.AND P4, PT, R43, R0.reuse, PT ;  /* 0x000000002b00720c */ /* 0x080fe40003f86270 */
[-C--:B------:R-:W-:Y:S02]  /*3040*/  ISETP.GE.AND P5, PT, R9, R0.reuse, PT ;  /* 0x000000000900720c */ /* 0x080fe40003fa6270 */
[----:B------:R-:W-:Y:S02]  /*3050*/  ISETP.GE.AND P6, PT, R5, R0, PT ;  /* 0x000000000500720c */ /* 0x000fe40003fc6270 */
[----:B------:R-:W-:-:S02]  /*3060*/  LOP3.LUT R43, R39, 0x39, RZ, 0xfc, !PT ;  /* 0x00000039272b7812 */ /* 0x000fc400078efcff */
[C---:B------:R-:W-:Y:S02]  /*3070*/  LOP3.LUT R9, R39.reuse, 0x51, RZ, 0xfc, !PT ;  /* 0x0000005127097812 */ /* 0x040fe400078efcff */
[----:B------:R-:W-:Y:S01]  /*3080*/  LOP3.LUT R5, R39, 0x69, RZ, 0xfc, !PT ;  /* 0x0000006927057812 */ /* 0x000fe200078efcff */
[----:B------:R-:W-:Y:S01]  /*3090*/  MUFU.TANH R112, R112 ;  /* 0x0000007000707308 */ /* 0x000fe20000002400 */
[----:B------:R-:W-:Y:S01]  /*30a0*/  FMUL.FTZ R124, R6, R20 ;  /* 0x00000014067c7220 */ /* 0x000fe20000410000 */
[----:B----4-:R-:W-:Y:S02]  /*30b0*/  FSEL R96, R67, -INF , !P3 ;  /* 0xff80000043607808 */ /* 0x010fe40005800000 */
[----:B------:R-:W-:Y:S02]  /*30c0*/  FSEL R72, R63, -INF , !P3 ;  /* 0xff8000003f487808 */ /* 0x000fe40005800000 */
[----:B------:R-:W-:Y:S02]  /*30d0*/  FSEL R6, R77, -INF , !P4 ;  /* 0xff8000004d067808 */ /* 0x000fe40006000000 */
[----:B------:R-:W1:Y:S01]  /*30e0*/  MUFU.TANH R85, R85 ;  /* 0x0000005500557308 */ /* 0x000e620000002400 */
[----:B------:R-:W-:-:S02]  /*30f0*/  FSEL R108, R108, -INF , !P4 ;  /* 0xff8000006c6c7808 */ /* 0x000fc40006000000 */
[----:B---3--:R-:W-:Y:S02]  /*3100*/  FSEL R148, R38, -INF , !P5 ;  /* 0xff80000026947808 */ /* 0x008fe40006800000 */
[----:B------:R-:W-:Y:S02]  /*3110*/  FSEL R122, R122, -INF , !P5 ;  /* 0xff8000007a7a7808 */ /* 0x000fe40006800000 */
[-C--:B------:R-:W-:Y:S01]  /*3120*/  ISETP.GE.AND P3, PT, R43, R0.reuse, PT ;  /* 0x000000002b00720c */ /* 0x080fe20003f66270 */
[----:B------:R-:W-:Y:S01]  /*3130*/  MUFU.TANH R92, R92 ;  /* 0x0000005c005c7308 */ /* 0x000fe20000002400 */
[-C--:B------:R-:W-:Y:S02]  /*3140*/  ISETP.GE.AND P4, PT, R9, R0.reuse, PT ;  /* 0x000000000900720c */ /* 0x080fe40003f86270 */
[----:B------:R-:W-:Y:S02]  /*3150*/  ISETP.GE.AND P5, PT, R5, R0, PT ;  /* 0x000000000500720c */ /* 0x000fe40003fa6270 */
[----:B------:R-:W-:-:S02]  /*3160*/  LOP3.LUT R9, R39, 0x58, RZ, 0xfc, !PT ;  /* 0x0000005827097812 */ /* 0x000fc400078efcff */
[----:B------:R-:W-:Y:S01]  /*3170*/  LOP3.LUT R5, R39, 0x70, RZ, 0xfc, !PT ;  /* 0x0000007027057812 */ /* 0x000fe200078efcff */
[----:B------:R-:W2:Y:S01]  /*3180*/  MUFU.TANH R33, R45 ;  /* 0x0000002d00217308 */ /* 0x000ea20000002400 */
[----:B------:R-:W-:Y:S02]  /*3190*/  FSEL R18, R75, -INF , !P3 ;  /* 0xff8000004b127808 */ /* 0x000fe40005800000 */
[----:B------:R-:W-:Y:S02]  /*31a0*/  FSEL R132, R132, -INF , !P3 ;  /* 0xff80000084847808 */ /* 0x000fe40005800000 */
[----:B-----5:R-:W-:Y:S02]  /*31b0*/  FSEL R168, R81, -INF , !P4 ;  /* 0xff80000051a87808 */ /* 0x020fe40006000000 */
        /* <DEDUP_REMOVED lines=8> */
[----:B------:R-:W-:Y:S02]  /*3240*/  FSEL R128, R128, -INF , !P2 ;  /* 0xff80000080807808 */ /* 0x000fe40005000000 */
[-C--:B------:R-:W-:Y:S01]  /*3250*/  ISETP.GE.AND P3, PT, R5, R0.reuse, PT ;  /* 0x000000000500720c */ /* 0x080fe20003f66270 */
[----:B------:R-:W3:Y:S01]  /*3260*/  MUFU.TANH R15, R15 ;  /* 0x0000000f000f7308 */ /* 0x000ee20000002400 */
[----:B------:R-:W-:Y:S02]  /*3270*/  ISETP.GE.AND P2, PT, R9, R0, PT ;  /* 0x000000000900720c */ /* 0x000fe40003f46270 */
[----:B------:R-:W-:Y:S01]  /*3280*/  LOP3.LUT R5, R39, 0x78, RZ, 0xfc, !PT ;  /* 0x0000007827057812 */ /* 0x000fe200078efcff */
[-C--:B------:R-:W-:Y:S01]  /*3290*/  FMUL.FTZ R11, R11, R20.reuse ;  /* 0x000000140b0b7220 */ /* 0x080fe20000410000 */
[-C--:B------:R-:W-:Y:S01]  /*32a0*/  FMUL.FTZ R7, R7, R20.reuse ;  /* 0x0000001407077220 */ /* 0x080fe20000410000 */
[-C--:B------:R-:W-:Y:S01]  /*32b0*/  FMUL.FTZ R30, R30, R20.reuse ;  /* 0x000000141e1e7220 */ /* 0x080fe20000410000 */
[-C--:B------:R-:W-:Y:S01]  /*32c0*/  FMUL.FTZ R29, R29, R20.reuse ;  /* 0x000000141d1d7220 */ /* 0x080fe20000410000 */
[----:B------:R-:W-:Y:S01]  /*32d0*/  FMUL.FTZ R31, R31, R20 ;  /* 0x000000141f1f7220 */ /* 0x000fe20000410000 */
[----:B-1----:R-:W-:-:S02]  /*32e0*/  FSEL R170, R85, -INF , !P2 ;  /* 0xff80000055aa7808 */ /* 0x002fc40005000000 */
[----:B------:R-:W-:Y:S01]  /*32f0*/  FSEL R112, R112, -INF , !P2 ;  /* 0xff80000070707808 */ /* 0x000fe20005000000 */
[----:B------:R-:W1:Y:S01]  /*3300*/  MUFU.TANH R140, R140 ;  /* 0x0000008c008c7308 */ /* 0x000e620000002400 */
[----:B------:R-:W-:Y:S02]  /*3310*/  ISETP.GE.AND P2, PT, R5, R0, PT ;  /* 0x000000000500720c */ /* 0x000fe40003f46270 */
[----:B--2---:R-:W-:Y:S02]  /*3320*/  FSEL R16, R33, -INF , !P0 ;  /* 0xff80000021107808 */ /* 0x004fe40004000000 */
[----:B------:R-:W-:-:S03]  /*3330*/  FSEL R92, R92, -INF , !P0 ;  /* 0xff8000005c5c7808 */ /* 0x000fc60004000000 */
[----:B------:R-:W2:Y:S01]  /*3340*/  MUFU.TANH R130, R11 ;  /* 0x0000000b00827308 */ /* 0x000ea20000002400 */
[----:B------:R-:W-:-:S07]  /*3350*/  ISETP.NE.AND P0, PT, R21, 0x1, PT ;  /* 0x000000011500780c */ /* 0x000fce0003f05270 */
[----:B------:R-:W-:Y:S08]  /*3360*/  MUFU.TANH R50, R50 ;  /* 0x0000003200327308 */ /* 0x000ff00000002400 */
[----:B------:R-:W4:Y:S08]  /*3370*/  MUFU.TANH R124, R124 ;  /* 0x0000007c007c7308 */ /* 0x000f300000002400 */
[----:B------:R-:W-:Y:S08]  /*3380*/  MUFU.TANH R48, R48 ;  /* 0x0000003000307308 */ /* 0x000ff00000002400 */
[----:B------:R-:W5:Y:S08]  /*3390*/  MUFU.TANH R110, R7 ;  /* 0x00000007006e7308 */ /* 0x000f700000002400 */
[----:B------:R-:W-:Y:S08]  /*33a0*/  MUFU.TANH R46, R46 ;  /* 0x0000002e002e7308 */ /* 0x000ff00000002400 */
[----:B------:R-:W5:Y:S08]  /*33b0*/  MUFU.TANH R98, R30 ;  /* 0x0000001e00627308 */ /* 0x000f700000002400 */
[----:B------:R-:W-:Y:S08]  /*33c0*/  MUFU.TANH R5, R29 ;  /* 0x0000001d00057308 */ /* 0x000ff00000002400 */
[----:B------:R-:W5:Y:S01]  /*33d0*/  MUFU.TANH R34, R31 ;  /* 0x0000001f00227308 */ /* 0x000f620000002400 */
[----:B------:R-:W-:-:S02]  /*33e0*/  LOP3.LUT R39, R39, 0x79, RZ, 0xfc, !PT ;  /* 0x0000007927277812 */ /* 0x000fc400078efcff */
[----:B---3--:R-:W-:Y:S02]  /*33f0*/  FSEL R172, R15, -INF , !P1 ;  /* 0xff8000000fac7808 */ /* 0x008fe40004800000 */
[----:B------:R-:W-:Y:S01]  /*3400*/  FSEL R100, R100, -INF , !P1 ;  /* 0xff80000064647808 */ /* 0x000fe20004800000 */
[----:B------:R-:W-:Y:S01]  /*3410*/  BSSY.RECONVERGENT B1, `(.L_x_6171) ;  /* 0x000006b000017945 */ /* 0x000fe20003800200 */
[----:B------:R-:W-:Y:S02]  /*3420*/  ISETP.GE.AND P1, PT, R39, R0, PT ;  /* 0x000000002700720c */ /* 0x000fe40003f26270 */
[----:B-1----:R-:W-:Y:S02]  /*3430*/  FSEL R140, R140, -INF , !P6 ;  /* 0xff8000008c8c7808 */ /* 0x002fe40007000000 */
[----:B------:R-:W-:Y:S02]  /*3440*/  FSEL R62, R62, -INF , !P6 ;  /* 0xff8000003e3e7808 */ /* 0x000fe40007000000 */
[----:B--2---:R-:W-:-:S02]  /*3450*/  FSEL R130, R130, -INF , !P5 ;  /* 0xff80000082827808 */ /* 0x004fc40006800000 */
[----:B------:R-:W-:Y:S02]  /*3460*/  FSEL R56, R56, -INF , !P5 ;  /* 0xff80000038387808 */ /* 0x000fe40006800000 */
[----:B----4-:R-:W-:Y:S02]  /*3470*/  FSEL R124, R124, -INF , !P4 ;  /* 0xff8000007c7c7808 */ /* 0x010fe40006000000 */
[----:B------:R-:W-:Y:S02]  /*3480*/  FSEL R50, R50, -INF , !P4 ;  /* 0xff80000032327808 */ /* 0x000fe40006000000 */
[----:B-----5:R-:W-:Y:S02]  /*3490*/  FSEL R110, R110, -INF , !P3 ;  /* 0xff8000006e6e7808 */ /* 0x020fe40005800000 */
        /* <DEDUP_REMOVED lines=20> */
.L_x_6174:
[----:B------:R-:W2:Y:S01]  /*35e0*/  LD.E R17, desc[UR4][R2.64+0x170] ;  /* 0x0001700402117980 */ /* 0x000ea2000c101900 */
[----:B------:R-:W-:Y:S02]  /*35f0*/  LEA R11, R21, 0xffffff00, 0x7 ;  /* 0xffffff00150b7811 */ /* 0x000fe400078e38ff */
[----:B------:R-:W-:Y:S01]  /*3600*/  IABS R20, R160 ;  /* 0x000000a000147213 */ /* 0x000fe20000000000 */
[----:B------:R-:W3:Y:S01]  /*3610*/  LD.E.64 R36, desc[UR4][R40.64+0x20] ;  /* 0x0000200428247980 */ /* 0x000ee2000c101b00 */
[-C--:B--2---:R-:W-:Y:S02]  /*3620*/  IABS R7, R17.reuse ;  /* 0x0000001100077213 */ /* 0x084fe40000000000 */
[----:B------:R-:W-:Y:S02]  /*3630*/  IABS R5, R17 ;  /* 0x0000001100057213 */ /* 0x000fe40000000000 */
[----:B------:R-:W1:Y:S03]  /*3640*/  I2F.RP R9, R7 ;  /* 0x0000000700097306 */ /* 0x000e660000209400 */
[----:B------:R-:W-:-:S05]  /*3650*/  IMAD.MOV R5, RZ, RZ, -R5 ;  /* 0x000000ffff057224 */ /* 0x000fca00078e0a05 */
[----:B-1----:R-:W1:Y:S02]  /*3660*/  MUFU.RCP R30, R9 ;  /* 0x00000009001e7308 */ /* 0x002e640000001000 */
[----:B-1----:R-:W-:-:S06]  /*3670*/  VIADD R30, R30, 0xffffffe ;  /* 0x0ffffffe1e1e7836 */ /* 0x002fcc0000000000 */
[----:B------:R-:W1:Y:S02]  /*3680*/  F2I.FTZ.U32.TRUNC.NTZ R31, R30 ;  /* 0x0000001e001f7305 */ /* 0x000e64000021f000 */
[----:B-1----:R-:W-:Y:S01]  /*3690*/  IMAD.MOV R0, RZ, RZ, -R31 ;  /* 0x000000ffff007224 */ /* 0x002fe200078e0a1f */
[----:B------:R-:W-:-:S03]  /*36a0*/  MOV R30, RZ ;  /* 0x000000ff001e7202 */ /* 0x000fc60000000f00 */
[----:B------:R-:W-:Y:S01]  /*36b0*/  IMAD R15, R0, R7, RZ ;  /* 0x00000007000f7224 */ /* 0x000fe200078e02ff */
[----:B------:R-:W-:Y:S02]  /*36c0*/  IABS R0, R11 ;  /* 0x0000000b00007213 */ /* 0x000fe40000000000 */
[----:B------:R-:W-:Y:S01]  /*36d0*/  LOP3.LUT R11, R11, R17, RZ, 0x3c, !PT ;  /* 0x000000110b0b7212 */ /* 0x000fe200078e3cff */
[----:B------:R-:W-:Y:S02]  /*36e0*/  IMAD.HI.U32 R15, R31, R15, R30 ;  /* 0x0000000f1f0f7227 */ /* 0x000fe400078e001e */
        /* <DEDUP_REMOVED lines=14> */
[----:B------:R-:W-:Y:S02]  /*37d0*/  ISETP.GE.U32.AND P6, PT, R20, R7, PT ;  /* 0x000000071400720c */ /* 0x000fe40003fc6070 */
[----:B------:R-:W-:-:S04]  /*37e0*/  LOP3.LUT R0, R160, R17, RZ, 0x3c, !PT ;  /* 0x00000011a0007212 */ /* 0x000fc800078e3cff */
[----:B------:R-:W-:Y:S02]  /*37f0*/  ISETP.GE.AND P3, PT, R0, RZ, PT ;  /* 0x000000ff0000720c */ /* 0x000fe40003f66270 */
[----:B------:R-:W-:-:S03]  /*3800*/  LOP3.LUT R0, RZ, R17, RZ, 0x33, !PT ;  /* 0x00000011ff007212 */ /* 0x000fc600078e33ff */
[----:B------:R-:W-:Y:S02]  /*3810*/  @P5 IADD3 R9, PT, PT, R9, 0x1, RZ ;  /* 0x0000000109095810 */ /* 0x000fe40007ffe0ff */
[----:B------:R-:W-:-:S03]  /*3820*/  @P6 VIADD R15, R15, 0x1 ;  /* 0x000000010f0f6836 */ /* 0x000fc60000000000 */
[----:B------:R-:W-:-:S03]  /*3830*/  @!P1 IMAD.MOV R9, RZ, RZ, -R9 ;  /* 0x000000ffff099224 */ /* 0x000fc600078e0a09 */
        /* <DEDUP_REMOVED lines=22> */
.L_x_6175:
[----:B------:R-:W-:Y:S05]  /*39a0*/  BSYNC.RECONVERGENT B0 ;  /* 0x0000000000007941 */ /* 0x000fea0003800200 */
.L_x_6173:
        /* <DEDUP_REMOVED lines=10> */
[----:B------:R-:W-:Y:S02]  /*3a50*/  IADD3 R40, P1, PT, R30, R5, RZ ;  /* 0x000000051e287210 */ /* 0x000fe40007f3e0ff */
[-C--:B------:R-:W-:Y:S01]  /*3a60*/  IADD3.X R31, PT, PT, R37, R0.reuse, RZ, P2, !PT ;  /* 0x00000000251f7210 */ /* 0x080fe200017fe4ff */
[----:B------:R1:W-:Y:S03]  /*3a70*/  LDGSTS.E.BYPASS.LTC128B.128 [R161+0x1800], desc[UR4][R36.64] ;  /* 0x0180000024a17fae */ /* 0x0003e6000b981a04 */
[----:B------:R-:W-:Y:S01]  /*3a80*/  IADD3.X R41, PT, PT, R31, R0, RZ, P1, !PT ;  /* 0x000000001f297210 */ /* 0x000fe20000ffe4ff */
[----:B------:R1:W-:Y:S04]  /*3a90*/  LDGSTS.E.BYPASS.LTC128B.128 [R161+0x2000], desc[UR4][R30.64] ;  /* 0x020000001ea17fae */ /* 0x0003e8000b981a04 */
[----:B------:R1:W-:Y:S04]  /*3aa0*/  LDGSTS.E.BYPASS.LTC128B.128 [R161+0x2800], desc[UR4][R40.64] ;  /* 0x0280000028a17fae */ /* 0x0003e8000b981a04 */
[----:B------:R-:W0:Y:S02]  /*3ab0*/  LDGDEPBAR ;  /* 0x00000000000079af */ /* 0x000e240000000000 */
.L_x_6172:
[----:B------:R-:W-:Y:S05]  /*3ac0*/  BSYNC.RECONVERGENT B1 ;  /* 0x0000000000017941 */ /* 0x000fea0003800200 */
.L_x_6171:
[----:B------:R-:W1:Y:S01]  /*3ad0*/  LD.E R38, desc[UR4][R2.64+0xdc] ;  /* 0x0000dc0402267980 */ /* 0x000e62000c101900 */
[----:B------:R-:W-:Y:S02]  /*3ae0*/  FMNMX3.FTZ R5, R84, R86, R53, !PT ;  /* 0x0000005654057276 */ /* 0x000fe40007810035 */
[----:B------:R-:W-:Y:S02]  /*3af0*/  LOP3.LUT R55, R44, 0x120, R55, 0xf8, !PT ;  /* 0x000001202c377812 */ /* 0x000fe400078ef837 */
[----:B------:R-:W-:Y:S02]  /*3b00*/  FMNMX3.FTZ R5, R5, R54, R58, !PT ;  /* 0x0000003605057276 */ /* 0x000fe4000781003a */
[----:B------:R-:W-:Y:S02]  /*3b10*/  LEA R44, R55, R138, 0x1 ;  /* 0x0000008a372c7211 */ /* 0x000fe400078e08ff */
[----:B------:R-:W-:Y:S02]  /*3b20*/  FMNMX3.FTZ R5, R5, R42, R52, !PT ;  /* 0x0000002a05057276 */ /* 0x000fe40007810034 */
[----:B------:R-:W-:-:S02]  /*3b30*/  IADD3 R35, PT, PT, R51, R44, RZ ;  /* 0x0000002c33237210 */ /* 0x000fc40007ffe0ff */
        /* <DEDUP_REMOVED lines=16> */
[----:B--2---:R-:W-:Y:S02]  /*3c40*/  FMNMX.FTZ R0, R5, R0, !PT ;  /* 0x0000000005007209 */ /* 0x004fe40007810000 */
        /* <DEDUP_REMOVED lines=15> */
[----:B-1----:R-:W-:-:S05]  /*3d40*/  FMUL.FTZ R37, R38, R0 ;  /* 0x0000000026257220 */ /* 0x002fca0000410000 */
[----:B------:R-:W-:-:S05]  /*3d50*/  FSEL R37, R37, RZ, P1 ;  /* 0x000000ff25257208 */ /* 0x000fca0000800000 */
[-CC-:B------:R-:W-:Y:S01]  /*3d60*/  FFMA.FTZ R94, R53, R38.reuse, -R37.reuse ;  /* 0x00000026355e7223 */ /* 0x180fe20000010825 */
[--C-:B------:R-:W-:Y:S01]  /*3d70*/  FFMA.FTZ R53, R8, R38, -R37.reuse ;  /* 0x0000002608357223 */ /* 0x100fe20000010825 */
[----:B------:R-:W-:Y:S01]  /*3d80*/  FMNMX3.FTZ R8, R5, R48, R46, !PT ;  /* 0x0000003005087276 */ /* 0x000fe2000781002e */
[-CC-:B------:R-:W-:Y:S01]  /*3d90*/  FFMA.FTZ R59, R42, R38.reuse, -R37.reuse ;  /* 0x000000262a3b7223 */ /* 0x180fe20000010825 */
[-CC-:B------:R-:W-:Y:S01]  /*3da0*/  FFMA.FTZ R42, R4, R38.reuse, -R37.reuse ;  /* 0x00000026042a7223 */ /* 0x180fe20000010825 */
[--C-:B------:R-:W-:Y:S01]  /*3db0*/  FFMA.FTZ R31, R106, R38, -R37.reuse ;  /* 0x000000266a1f7223 */ /* 0x100fe20000010825 */
[----:B------:R-:W-:Y:S01]  /*3dc0*/  FMNMX.FTZ R5, R39, R8, !PT ;  /* 0x0000000827057209 */ /* 0x000fe20007810000 */
[-CC-:B------:R-:W-:Y:S01]  /*3dd0*/  FFMA.FTZ R33, R78, R38.reuse, -R37.reuse ;  /* 0x000000264e217223 */ /* 0x180fe20000010825 */
[-CC-:B------:R-:W-:Y:S01]  /*3de0*/  FFMA.FTZ R65, R54, R38.reuse, -R37.reuse ;  /* 0x0000002636417223 */ /* 0x180fe20000010825 */
[-CC-:B------:R-:W-:Y:S01]  /*3df0*/  FFMA.FTZ R41, R6, R38.reuse, -R37.reuse ;  /* 0x0000002606297223 */ /* 0x180fe20000010825 */
[-CC-:B------:R-:W-:Y:S01]  /*3e00*/  FFMA.FTZ R54, R96, R38.reuse, -R37.reuse ;  /* 0x0000002660367223 */ /* 0x180fe20000010825 */
[----:B------:R-:W1:Y:S01]  /*3e10*/  SHFL.BFLY PT, R8, R5, 0x2, 0x1f ;  /* 0x0c401f0005087f89 */ /* 0x000e6200000e0000 */
        /* <DEDUP_REMOVED lines=13> */
[----:B------:R-:W-:Y:S01]  /*3ef0*/  LDSM.16.MT88.4 R16, [R44+0x3800] ;  /* 0x003800002c10783b */ /* 0x000fe20000004200 */
        /* <DEDUP_REMOVED lines=11> */
[----:B------:R-:W-:Y:S01]  /*3fb0*/  LDSM.16.MT88.4 R8, [R35+0x3400] ;  /* 0x003400002308783b */ /* 0x000fe20000004200 */
[----:B------:R-:W1:Y:S01]  /*3fc0*/  MUFU.EX2 R65, R65 ;  /* 0x0000004100417308 */ /* 0x000e620000000800 */
[-CC-:B------:R-:W-:Y:S01]  /*3fd0*/  FFMA.FTZ R98, R98, R38.reuse, -R37.reuse ;  /* 0x0000002662627223 */ /* 0x180fe20000010825 */
[----:B------:R-:W-:Y:S01]  /*3fe0*/  FFMA.FTZ R169, R34, R38, -R37 ;  /* 0x0000002622a97223 */ /* 0x000fe20000010825 */
[----:B------:R-:W3:Y:S05]  /*3ff0*/  SHFL.BFLY PT, R5, R4, 0x1, 0x1f ;  /* 0x0c201f0004057f89 */ /* 0x000eea00000e0000 */
[----:B------:R-:W-:Y:S01]  /*4000*/  MUFU.EX2 R84, R84 ;  /* 0x0000005400547308 */ /* 0x000fe20000000800 */
[----:B--2---:R-:W-:-:S07]  /*4010*/  F2FP.F16.F32.PACK_AB R69, R91, R102 ;  /* 0x000000665b45723e */ /* 0x004fce00000000ff */
[----:B------:R-:W-:Y:S01]  /*4020*/  MUFU.EX2 R59, R59 ;  /* 0x0000003b003b7308 */ /* 0x000fe20000000800 */
[----:B-1----:R-:W-:-:S07]  /*4030*/  F2FP.F16.F32.PACK_AB R71, R65, R94 ;  /* 0x0000005e4147723e */ /* 0x002fce00000000ff */
[----:B------:R-:W-:Y:S01]  /*4040*/  MUFU.EX2 R58, R58 ;  /* 0x0000003a003a7308 */ /* 0x000fe20000000800 */
[----:B---3--:R-:W-:Y:S02]  /*4050*/  FMNMX.FTZ R20, R4, R5, !PT ;  /* 0x0000000504147209 */ /* 0x008fe40007810000 */
[----:B------:R-:W-:Y:S02]  /*4060*/  LDSM.16.MT88.4 R4, [R35+0x3000] ;  /* 0x003000002304783b */ /* 0x000fe40000004200 */
[----:B------:R-:W-:Y:S01]  /*4070*/  FSETP.NEU.FTZ.AND P1, PT, R20, -INF , PT ;  /* 0xff8000001400780b */ /* 0x000fe20003f3d000 */
[----:B------:R-:W-:Y:S02]  /*4080*/  FMUL.FTZ R43, R38, R20 ;  /* 0x00000014262b7220 */ /* 0x000fe40000410000 */
[----:B------:R-:W-:Y:S03]  /*4090*/  MUFU.EX2 R53, R53 ;  /* 0x0000003500357308 */ /* 0x000fe60000000800 */
[----:B------:R-:W-:-:S05]  /*40a0*/  FSEL R43, R43, RZ, P1 ;  /* 0x000000ff2b2b7208 */ /* 0x000fca0000800000 */
        /* <DEDUP_REMOVED lines=30> */
[-C--:B------:R-:W-:Y:S01]  /*4290*/  FFMA.FTZ R32, R140, R38.reuse, -R37 ;  /* 0x000000268c207223 */ /* 0x080fe20000010825 */
[----:B------:R-:W-:Y:S01]  /*42a0*/  FFMA.FTZ R92, R92, R38, -R43 ;  /* 0x000000265c5c7223 */ /* 0x000fe2000001082b */
[----:B------:R-:W4:Y:S01]  /*42b0*/  MUFU.EX2 R67, R67 ;  /* 0x0000004300437308 */ /* 0x000f220000000800 */
[----:B---3--:R-:W-:Y:S01]  /*42c0*/  F2FP.F16.F32.PACK_AB R68, R93, R106 ;  /* 0x0000006a5d44723e */ /* 0x008fe200000000ff */
[----:B------:R-:W-:Y:S01]  /*42d0*/  FADD.FTZ R93, R106, R93 ;  /* 0x0000005d6a5d7221 */ /* 0x000fe20000010000 */
[-CC-:B------:R-:W-:Y:S01]  /*42e0*/  FFMA.FTZ R56, R56, R38.reuse, -R43.reuse ;  /* 0x0000002638387223 */ /* 0x180fe2000001082b */
[-CC-:B------:R-:W-:Y:S01]  /*42f0*/  FFMA.FTZ R100, R100, R38.reuse, -R43.reuse ;  /* 0x0000002664647223 */ /* 0x180fe2000001082b */
[-CC-:B------:R-:W-:Y:S01]  /*4300*/  FFMA.FTZ R62, R62, R38.reuse, -R43.reuse ;  /* 0x000000263e3e7223 */ /* 0x180fe2000001082b */
[-CC-:B------:R-:W-:Y:S01]  /*4310*/  FFMA.FTZ R168, R39, R38.reuse, -R43.reuse ;  /* 0x0000002627a87223 */ /* 0x180fe2000001082b */
[----:B------:R-:W-:Y:S01]  /*4320*/  FFMA.FTZ R50, R50, R38, -R43 ;  /* 0x0000002632327223 */ /* 0x000fe2000001082b */
[----:B------:R-:W-:Y:S08]  /*4330*/  MUFU.EX2 R86, R86 ;  /* 0x0000005600567308 */ /* 0x000ff00000000800 */
[----:B------:R-:W3:Y:S01]  /*4340*/  MUFU.EX2 R63, R63 ;  /* 0x0000003f003f7308 */ /* 0x000ee20000000800 */
[----:B----4-:R-:W-:Y:S01]  /*4350*/  F2FP.F16.F32.PACK_AB R70, R67, R96 ;  /* 0x000000604346723e */ /* 0x010fe200000000ff */
[----:B------:R-:W-:-:S04]  /*4360*/  FADD.FTZ R96, R96, R93 ;  /* 0x0000005d60607221 */ /* 0x000fc80000010000 */
[----:B------:R-:W-:Y:S02]  /*4370*/  FADD.FTZ R67, R67, R96 ;  /* 0x0000006043437221 */ /* 0x000fe40000010000 */
[----:B------:R-:W-:Y:S01]  /*4380*/  MUFU.EX2 R55, R55 ;  /* 0x0000003700377308 */ /* 0x000fe20000000800 */
[C---:B-1----:R-:W-:Y:S07]  /*4390*/  HMMA.16816.F32 R80, R68.reuse, R76, RZ ;  /* 0x0000004c4450723c */ /* 0x042fee00000018ff */
[----:B------:R-:W1:Y:S01]  /*43a0*/  MUFU.EX2 R60, R60 ;  /* 0x0000003c003c7308 */ /* 0x000e620000000800 */
[C---:B------:R-:W-:Y:S07]  /*43b0*/  HMMA.16816.F32 R76, R68.reuse, R78, RZ ;  /* 0x0000004e444c723c */ /* 0x040fee00000018ff */
[----:B------:R-:W4:Y:S01]  /*43c0*/  MUFU.EX2 R49, R49 ;  /* 0x0000003100317308 */ /* 0x000f220000000800 */
[----:B------:R-:W-:Y:S01]  /*43d0*/  HMMA.16816.F32 R72, R68, R4, RZ ;  /* 0x000000044448723c */ /* 0x000fe200000018ff */
[----:B---3--:R-:W-:-:S02]  /*43e0*/  F2FP.F16.F32.PACK_AB R4, R63, R86 ;  /* 0x000000563f04723e */ /* 0x008fc400000000ff */
[----:B------:R-:W-:-:S04]  /*43f0*/  F2FP.F16.F32.PACK_AB R5, R59, R84 ;  /* 0x000000543b05723e */ /* 0x000fc800000000ff */
[----:B------:R-:W-:Y:S01]  /*4400*/  MUFU.EX2 R52, R52 ;  /* 0x0000003400347308 */ /* 0x000fe20000000800 */
[----:B------:R-:W-:Y:S01]  /*4410*/  HMMA.16816.F32 R68, R68, R6, RZ ;  /* 0x000000064444723c */ /* 0x000fe200000018ff */
[----:B-1----:R-:W-:Y:S02]  /*4420*/  F2FP.F16.F32.PACK_AB R6, R60, R55 ;  /* 0x000000373c06723e */ /* 0x002fe400000000ff */
[----:B------:R-:W-:-:S04]  /*4430*/  F2FP.F16.F32.PACK_AB R7, R53, R58 ;  /* 0x0000003a3507723e */ /* 0x000fc800000000ff */
[----:B------:R-:W1:Y:S03]  /*4440*/  MUFU.EX2 R47, R47 ;  /* 0x0000002f002f7308 */ /* 0x000e660000000800 */
[C---:B--2---:R-:W-:Y:S05]  /*4450*/  HMMA.16816.F32 R80, R4.reuse, R12, R80 ;  /* 0x0000000c0450723c */ /* 0x044fea0000001850 */
[----:B------:R-:W-:Y:S03]  /*4460*/  MUFU.EX2 R57, R57 ;  /* 0x0000003900397308 */ /* 0x000fe60000000800 */
[C---:B------:R-:W-:Y:S01]  /*4470*/  HMMA.16816.F32 R76, R4.reuse, R14, R76 ;  /* 0x0000000e044c723c */ /* 0x040fe2000000184c */
[----:B------:R-:W2:Y:S04]  /*4480*/  LDSM.16.MT88.4 R12, [R35+0x3800] ;  /* 0x00380000230c783b */ /* 0x000ea80000004200 */
[----:B------:R-:W3:Y:S03]  /*4490*/  MUFU.EX2 R64, R64 ;  /* 0x0000004000407308 */ /* 0x000ee60000000800 */
[C---:B------:R-:W-:Y:S05]  /*44a0*/  HMMA.16816.F32 R72, R4.reuse, R8, R72 ;  /* 0x000000080448723c */ /* 0x040fea0000001848 */
[----:B------:R-:W-:Y:S03]  /*44b0*/  MUFU.EX2 R61, R61 ;  /* 0x0000003d003d7308 */ /* 0x000fe60000000800 */
[----:B------:R-:W-:Y:S01]  /*44c0*/  HMMA.16816.F32 R68, R4, R10, R68 ;  /* 0x0000000a0444723c */ /* 0x000fe20000001844 */
[----:B------:R-:W5:Y:S01]  /*44d0*/  LDSM.16.MT88.4 R8, [R44+0x3c00] ;  /* 0x003c00002c08783b */ /* 0x000f620000004200 */
[----:B----4-:R-:W-:-:S02]  /*44e0*/  F2FP.F16.F32.PACK_AB R5, R49, R54 ;  /* 0x000000363105723e */ /* 0x010fc400000000ff */
[----:B-1----:R-:W-:Y:S01]  /*44f0*/  F2FP.F16.F32.PACK_AB R7, R47, R52 ;  /* 0x000000342f07723e */ /* 0x002fe200000000ff */
        /* <DEDUP_REMOVED lines=47> */
[----:B---3--:R-:W-:Y:S01]  /*47f0*/  HMMA.16816.F32 R72, R4, R8, R72 ;  /* 0x000000080448723c */ /* 0x008fe20000001848 */
[----:B------:R-:W-:-:S04]  /*4800*/  FADD.FTZ R9, R102, R91 ;  /* 0x0000005b66097221 */ /* 0x000fc80000010000 */
[----:B------:R-:W-:Y:S02]  /*4810*/  FADD.FTZ R94, R94, R9 ;  /* 0x000000095e5e7221 */ /* 0x000fe40000010000 */
[----:B------:R-:W3:Y:S01]  /*4820*/  MUFU.EX2 R120, R120 ;  /* 0x0000007800787308 */ /* 0x000ee20000000800 */
[----:B------:R-:W-:Y:S01]  /*4830*/  HMMA.16816.F32 R68, R4, R10, R68 ;  /* 0x0000000a0444723c */ /* 0x000fe20000001844 */
[----:B--2---:R-:W-:Y:S01]  /*4840*/  F2FP.F16.F32.PACK_AB R5, R28, R29 ;  /* 0x0000001d1c05723e */ /* 0x004fe200000000ff */
[----:B------:R-:W-:Y:S01]  /*4850*/  FADD.FTZ R65, R65, R94 ;  /* 0x0000005e41417221 */ /* 0x000fe20000010000 */
[----:B----4-:R-:W-:Y:S01]  /*4860*/  F2FP.F16.F32.PACK_AB R7, R26, R27 ;  /* 0x0000001b1a07723e */ /* 0x010fe200000000ff */
[----:B------:R-:W2:Y:S02]  /*4870*/  LDSM.16.MT88.4 R8, [R44+0x4800] ;  /* 0x004800002c08783b */ /* 0x000ea40000004200 */
[----:B------:R-:W-:Y:S01]  /*4880*/  FADD.FTZ R84, R84, R65 ;  /* 0x0000004154547221 */ /* 0x000fe20000010000 */
[----:B------:R-:W-:Y:S08]  /*4890*/  MUFU.EX2 R101, R101 ;  /* 0x0000006500657308 */ /* 0x000ff00000000800 */
[----:B------:R-:W4:Y:S01]  /*48a0*/  MUFU.EX2 R112, R112 ;  /* 0x0000007000707308 */ /* 0x000f220000000800 */
[----:B---3--:R-:W-:-:S07]  /*48b0*/  F2FP.F16.F32.PACK_AB R4, R120, R99 ;  /* 0x000000637804723e */ /* 0x008fce00000000ff */
[----:B------:R-:W-:Y:S08]  /*48c0*/  MUFU.EX2 R25, R25 ;  /* 0x0000001900197308 */ /* 0x000ff00000000800 */
[----:B------:R-:W3:Y:S01]  /*48d0*/  MUFU.EX2 R24, R24 ;  /* 0x0000001800187308 */ /* 0x000ee20000000800 */
[----:B----4-:R-:W-:-:S07]  /*48e0*/  F2FP.F16.F32.PACK_AB R6, R112, R101 ;  /* 0x000000657006723e */ /* 0x010fce00000000ff */
[C---:B-1----:R-:W-:Y:S01]  /*48f0*/  HMMA.16816.F32 R80, R4.reuse, R16, R80 ;  /* 0x000000100450723c */ /* 0x042fe20000001850 */
[----:B------:R-:W-:Y:S01]  /*4900*/  FADD.FTZ R16, R86, R67 ;  /* 0x0000004356107221 */ /* 0x000fe20000010000 */
[----:B------:R-:W-:Y:S01]  /*4910*/  FADD.FTZ R17, R59, R84 ;  /* 0x000000543b117221 */ /* 0x000fe20000010000 */
[----:B------:R-:W-:Y:S02]  /*4920*/  MUFU.EX2 R32, R32 ;  /* 0x0000002000207308 */ /* 0x000fe40000000800 */
[----:B------:R-:W-:Y:S01]  /*4930*/  FADD.FTZ R16, R63, R16 ;  /* 0x000000103f107221 */ /* 0x000fe20000010000 */
[----:B------:R-:W-:Y:S02]  /*4940*/  FADD.FTZ R58, R58, R17 ;  /* 0x000000113a3a7221 */ /* 0x000fe40000010000 */
[C---:B-----5:R-:W-:Y:S01]  /*4950*/  HMMA.16816.F32 R72, R4.reuse, R12, R72 ;  /* 0x0000000c0448723c */ /* 0x060fe20000001848 */
[----:B------:R-:W-:Y:S01]  /*4960*/  FADD.FTZ R55, R55, R16 ;  /* 0x0000001037377221 */ /* 0x000fe20000010000 */
[----:B------:R-:W-:Y:S01]  /*4970*/  FADD.FTZ R53, R53, R58 ;  /* 0x0000003a35357221 */ /* 0x000fe20000010000 */
[----:B------:R-:W1:Y:S02]  /*4980*/  MUFU.EX2 R51, R51 ;  /* 0x0000003300337308 */ /* 0x000e640000000800 */
[----:B------:R-:W-:Y:S01]  /*4990*/  FADD.FTZ R60, R60, R55 ;  /* 0x000000373c3c7221 */ /* 0x000fe20000010000 */
[----:B------:R-:W-:Y:S01]  /*49a0*/  FADD.FTZ R54, R54, R53 ;  /* 0x0000003536367221 */ /* 0x000fe20000010000 */
[-C--:B------:R-:W-:Y:S01]  /*49b0*/  FFMA.FTZ R53, R48, R38.reuse, -R43 ;  /* 0x0000002630357223 */ /* 0x080fe2000001082b */
[C---:B------:R-:W-:Y:S01]  /*49c0*/  HMMA.16816.F32 R76, R4.reuse, R18, R76 ;  /* 0x00000012044c723c */ /* 0x040fe2000000184c */
[----:B------:R-:W-:Y:S01]  /*49d0*/  FADD.FTZ R57, R57, R60 ;  /* 0x0000003c39397221 */ /* 0x000fe20000010000 */
[----:B------:R-:W-:Y:S01]  /*49e0*/  FADD.FTZ R13, R49, R54 ;  /* 0x00000036310d7221 */ /* 0x000fe20000010000 */
[----:B------:R-:W-:Y:S01]  /*49f0*/  MUFU.EX2 R91, R100 ;  /* 0x00000064005b7308 */ /* 0x000fe20000000800 */
[----:B------:R-:W4:Y:S01]  /*4a00*/  LDSM.16.MT88.4 R16, [R35+0x4800] ;  /* 0x004800002310783b */ /* 0x000f220000004200 */
[----:B------:R-:W-:Y:S01]  /*4a10*/  FADD.FTZ R64, R64, R57 ;  /* 0x0000003940407221 */ /* 0x000fe20000010000 */
[----:B------:R-:W-:Y:S01]  /*4a20*/  FADD.FTZ R52, R52, R13 ;  /* 0x0000000d34347221 */ /* 0x000fe20000010000 */
[----:B------:R-:W-:Y:S01]  /*4a30*/  FFMA.FTZ R48, R46, R38, -R43 ;  /* 0x000000262e307223 */ /* 0x000fe2000001082b */
[----:B------:R-:W-:Y:S01]  /*4a40*/  HMMA.16816.F32 R68, R4, R14, R68 ;  /* 0x0000000e0444723c */ /* 0x000fe20000001844 */
[----:B------:R-:W-:Y:S01]  /*4a50*/  FADD.FTZ R61, R61, R64 ;  /* 0x000000403d3d7221 */ /* 0x000fe20000010000 */
[----:B------:R-:W-:Y:S01]  /*4a60*/  FADD.FTZ R52, R47, R52 ;  /* 0x000000342f347221 */ /* 0x000fe20000010000 */
[----:B------:R-:W5:Y:S01]  /*4a70*/  MUFU.EX2 R92, R92 ;  /* 0x0000005c005c7308 */ /* 0x000f620000000800 */
[----:B---3--:R-:W-:Y:S01]  /*4a80*/  F2FP.F16.F32.PACK_AB R5, R24, R25 ;  /* 0x000000191805723e */ /* 0x008fe200000000ff */
[----:B------:R-:W-:Y:S01]  /*4a90*/  FADD.FTZ R66, R66, R61 ;  /* 0x0000003d42427221 */ /* 0x000fe20000010000 */
[----:B-1----:R-:W-:Y:S01]  /*4aa0*/  F2FP.F16.F32.PACK_AB R7, R51, R32 ;  /* 0x000000203307723e */ /* 0x002fe200000000ff */
[----:B------:R-:W-:Y:S01]  /*4ab0*/  FADD.FTZ R47, R45, R52 ;  /* 0x000000342d2f7221 */ /* 0x000fe20000010000 */
[----:B------:R-:W1:Y:S01]  /*4ac0*/  LDSM.16.MT88.4 R12, [R44+0x4c00] ;  /* 0x004c00002c0c783b */ /* 0x000e620000004200 */
[----:B------:R-:W-:-:S02]  /*4ad0*/  FADD.FTZ R85, R85, R66 ;  /* 0x0000004255557221 */ /* 0x000fc40000010000 */
[----:B------:R-:W-:Y:S01]  /*4ae0*/  MUFU.EX2 R59, R62 ;  /* 0x0000003e003b7308 */ /* 0x000fe20000000800 */
[----:B------:R-:W-:Y:S01]  /*4af0*/  FADD.FTZ R42, R42, R47 ;  /* 0x0000002f2a2a7221 */ /* 0x000fe20000010000 */
[----:B------:R-:W-:-:S04]  /*4b00*/  FADD.FTZ R104, R104, R85 ;  /* 0x0000005568687221 */ /* 0x000fc80000010000 */
[----:B------:R-:W-:Y:S02]  /*4b10*/  FADD.FTZ R87, R87, R104 ;  /* 0x0000006857577221 */ /* 0x000fe40000010000 */
[----:B------:R-:W3:Y:S01]  /*4b20*/  MUFU.EX2 R56, R56 ;  /* 0x0000003800387308 */ /* 0x000ee20000000800 */
[----:B-----5:R-:W-:Y:S01]  /*4b30*/  F2FP.F16.F32.PACK_AB R4, R92, R91 ;  /* 0x0000005b5c04723e */ /* 0x020fe200000000ff */
[----:B------:R-:W-:-:S04]  /*4b40*/  FADD.FTZ R108, R108, R87 ;  /* 0x000000576c6c7221 */ /* 0x000fc80000010000 */
[----:B------:R-:W-:Y:S02]  /*4b50*/  FADD.FTZ R95, R95, R108 ;  /* 0x0000006c5f5f7221 */ /* 0x000fe40000010000 */
[----:B------:R-:W-:Y:S02]  /*4b60*/  MUFU.EX2 R89, R89 ;  /* 0x0000005900597308 */ /* 0x000fe40000000800 */
[----:B------:R-:W-:-:S04]  /*4b70*/  FADD.FTZ R114, R114, R95 ;  /* 0x0000005f72727221 */ /* 0x000fc80000010000 */
[----:B------:R-:W-:Y:S02]  /*4b80*/  FADD.FTZ R97, R97, R114 ;  /* 0x0000007261617221 */ /* 0x000fe40000010000 */
[----:B------:R-:W5:Y:S01]  /*4b90*/  MUFU.EX2 R110, R110 ;  /* 0x0000006e006e7308 */ /* 0x000f620000000800 */
[----:B---3--:R-:W-:Y:S01]  /*4ba0*/  F2FP.F16.F32.PACK_AB R6, R56, R59 ;  /* 0x0000003b3806723e */ /* 0x008fe200000000ff */
[----:B------:R-:W-:-:S04]  /*4bb0*/  FADD.FTZ R116, R116, R97 ;  /* 0x0000006174747221 */ /* 0x000fc80000010000 */
[----:B------:R-:W-:Y:S02]  /*4bc0*/  FADD.FTZ R99, R99, R116 ;  /* 0x0000007463637221 */ /* 0x000fe40000010000 */
        /* <DEDUP_REMOVED lines=9> */
[----:B------:R-:W2:Y:S01]  /*4c60*/  LDSM.16.MT88.4 R8, [R35+0x4c00] ;  /* 0x004c00002308783b */ /* 0x000ea20000004200 */
[----:B------:R-:W-:Y:S01]  /*4c70*/  FADD.FTZ R112, R112, R101 ;  /* 0x0000006570707221 */ /* 0x000fe20000010000 */
[----:B------:R-:W-:-:S03]  /*4c80*/  FADD.FTZ R36, R33, R36 ;  /* 0x0000002421247221 */ /* 0x000fc60000010000 */
[C---:B----4-:R-:W-:Y:S01]  /*4c90*/  HMMA.16816.F32 R72, R4.reuse, R16, R72 ;  /* 0x000000100448723c */ /* 0x050fe20000001848 */
[----:B------:R-:W-:Y:S01]  /*4ca0*/  FADD.FTZ R31, R31, R36 ;  /* 0x000000241f1f7221 */ /* 0x000fe20000010000 */
[----:B------:R-:W3:Y:S01]  /*4cb0*/  MUFU.EX2 R46, R53 ;  /* 0x00000035002e7308 */ /* 0x000ee20000000800 */
[----:B------:R-:W-:Y:S02]  /*4cc0*/  FADD.FTZ R91, R91, R112 ;  /* 0x000000705b5b7221 */ /* 0x000fe40000010000 */
[----:B------:R-:W-:Y:S02]  /*4cd0*/  FADD.FTZ R30, R30, R31 ;  /* 0x0000001f1e1e7221 */ /* 0x000fe40000010000 */
[----:B------:R-:W-:Y:S01]  /*4ce0*/  FADD.FTZ R92, R92, R91 ;  /* 0x0000005b5c5c7221 */ /* 0x000fe20000010000 */
[----:B------:R-:W-:Y:S01]  /*4cf0*/  HMMA.16816.F32 R68, R4, R18, R68 ;  /* 0x000000120444723c */ /* 0x000fe20000001844 */
[----:B------:R-:W-:Y:S01]  /*4d00*/  FADD.FTZ R29, R29, R30 ;  /* 0x0000001e1d1d7221 */ /* 0x000fe20000010000 */
[----:B------:R-:W-:Y:S01]  /*4d10*/  MUFU.EX2 R45, R48 ;  /* 0x00000030002d7308 */ /* 0x000fe20000000800 */
[----:B-----5:R-:W-:Y:S01]  /*4d20*/  F2FP.F16.F32.PACK_AB R5, R110, R89 ;  /* 0x000000596e05723e */ /* 0x020fe200000000ff */
[----:B------:R-:W-:Y:S01]  /*4d30*/  FADD.FTZ R59, R59, R92 ;  /* 0x0000005c3b3b7221 */ /* 0x000fe20000010000 */
[----:B------:R-:W-:-:S03]  /*4d40*/  FADD.FTZ R28, R28, R29 ;  /* 0x0000001d1c1c7221 */ /* 0x000fc60000010000 */
[----:B------:R-:W-:Y:S01]  /*4d50*/  FADD.FTZ R56, R56, R59 ;  /* 0x0000003b38387221 */ /* 0x000fe20000010000 */
[----:B------:R-:W-:Y:S01]  /*4d60*/  FADD.FTZ R27, R27, R28 ;  /* 0x0000001c1b1b7221 */ /* 0x000fe20000010000 */
[----:B------:R-:W4:Y:S01]  /*4d70*/  MUFU.EX2 R168, R168 ;  /* 0x000000a800a87308 */ /* 0x000f220000000800 */
[----:B---3--:R-:W-:Y:S01]  /*4d80*/  F2FP.F16.F32.PACK_AB R4, R46, R49 ;  /* 0x000000312e04723e */ /* 0x008fe200000000ff */
[----:B------:R-:W-:Y:S01]  /*4d90*/  FADD.FTZ R49, R49, R56 ;  /* 0x0000003831317221 */ /* 0x000fe20000010000 */
[----:B------:R-:W-:-:S03]  /*4da0*/  FADD.FTZ R26, R26, R27 ;  /* 0x0000001b1a1a7221 */ /* 0x000fc60000010000 */
[----:B------:R-:W-:Y:S02]  /*4db0*/  FADD.FTZ R46, R46, R49 ;  /* 0x000000312e2e7221 */ /* 0x000fe40000010000 */
[----:B------:R-:W3:Y:S01]  /*4dc0*/  MUFU.EX2 R169, R169 ;  /* 0x000000a900a97308 */ /* 0x000ee20000000800 */
[----:B----4-:R-:W-:Y:S01]  /*4dd0*/  F2FP.F16.F32.PACK_AB R6, R168, R45 ;  /* 0x0000002da806723e */ /* 0x010fe200000000ff */
[----:B------:R-:W-:-:S04]  /*4de0*/  FADD.FTZ R45, R45, R46 ;  /* 0x0000002e2d2d7221 */ /* 0x000fc80000010000 */
[----:B------:R-:W-:Y:S01]  /*4df0*/  FADD.FTZ R168, R168, R45 ;  /* 0x0000002da8a87221 */ /* 0x000fe20000010000 */
[----:B---3--:R-:W-:-:S07]  /*4e00*/  F2FP.F16.F32.PACK_AB R7, R169, R98 ;  /* 0x00000062a907723e */ /* 0x008fce00000000ff */
[----:B-1----:R-:W-:Y:S01]  /*4e10*/  HMMA.16816.F32 R80, R4, R12, R80 ;  /* 0x0000000c0450723c */ /* 0x002fe20000001850 */
[----:B------:R-:W-:-:S04]  /*4e20*/  FADD.FTZ R13, R25, R26 ;  /* 0x0000001a190d7221 */ /* 0x000fc80000010000 */
[----:B------:R-:W-:-:S03]  /*4e30*/  FADD.FTZ R13, R24, R13 ;  /* 0x0000000d180d7221 */ /* 0x000fc60000010000 */
[----:B--2---:R-:W-:Y:S01]  /*4e40*/  HMMA.16816.F32 R72, R4, R8, R72 ;  /* 0x000000080448723c */ /* 0x004fe20000001848 */
[----:B------:R-:W-:-:S04]  /*4e50*/  FADD.FTZ R8, R32, R13 ;  /* 0x0000000d20087221 */ /* 0x000fc80000010000 */
[----:B------:R-:W-:-:S03]  /*4e60*/  FADD.FTZ R8, R51, R8 ;  /* 0x0000000833087221 */ /* 0x000fc60000010000 */
[----:B------:R-:W-:Y:S01]  /*4e70*/  HMMA.16816.F32 R76, R4, R14, R76 ;  /* 0x0000000e044c723c */ /* 0x000fe2000000184c */
[----:B------:R-:W-:-:S04]  /*4e80*/  FADD.FTZ R89, R89, R8 ;  /* 0x0000000859597221 */ /* 0x000fc80000010000 */
[----:B------:R-:W-:-:S03]  /*4e90*/  FADD.FTZ R89, R110, R89 ;  /* 0x000000596e597221 */ /* 0x000fc60000010000 */
[----:B------:R-:W-:Y:S01]  /*4ea0*/  HMMA.16816.F32 R68, R4, R10, R68 ;  /* 0x0000000a0444723c */ /* 0x000fe20000001844 */
[----:B------:R-:W-:-:S04]  /*4eb0*/  FADD.FTZ R98, R98, R89 ;  /* 0x0000005962627221 */ /* 0x000fc80000010000 */
[----:B------:R-:W-:Y:S01]  /*4ec0*/  FADD.FTZ R169, R169, R98 ;  /* 0x00000062a9a97221 */ /* 0x000fe20000010000 */
[----:B------:R-:W-:-:S14]  /*4ed0*/  @!P0 BRA `(.L_x_6176) ;  /* 0x00000030000c8947 */ /* 0x000fdc0003800000 */
        /* <DEDUP_REMOVED lines=8> */
.L_x_6183:
        /* <DEDUP_REMOVED lines=78> */
.L_x_6178:
[----:B------:R-:W-:Y:S05]  /*5440*/  BSYNC.RECONVERGENT B0 ;  /* 0x0000000000007941 */ /* 0x000fea0003800200 */
.L_x_6177:
[----:B------:R-:W-:Y:S01]  /*5450*/  IADD3 R174, P0, PT, R147, R152, RZ ;  /* 0x0000009893ae7210 */ /* 0x000fe20007f1e0ff */
[----:B------:R-:W1:Y:S01]  /*5460*/  S2UR UR6, SR_CgaCtaId ;  /* 0x00000000000679c3 */ /* 0x000e620000008800 */
[----:B------:R-:W-:Y:S01]  /*5470*/  SHF.L.U32 R140, R88, 0x5, RZ ;  /* 0x00000005588c7819 */ /* 0x000fe200000006ff */
[----:B------:R-:W-:Y:S01]  /*5480*/  UMOV UR7, 0x400 ;  /* 0x0000040000077882 */ /* 0x000fe20000000000 */
[----:B------:R-:W-:Y:S01]  /*5490*/  IADD3.X R175, PT, PT, R148, R153, RZ, P0, !PT ;  /* 0x0000009994af7210 */ /* 0x000fe200007fe4ff */
[----:B------:R-:W-:Y:S01]  /*54a0*/  BSSY.RECONVERGENT B1, `(.L_x_6179) ;  /* 0x0000145000017945 */ /* 0x000fe20003800200 */
[----:B------:R-:W-:Y:S02]  /*54b0*/  IADD3 R172, P0, PT, R174, R147, RZ ;  /* 0x00000093aeac7210 */ /* 0x000fe40007f1e0ff */
[----:B------:R-:W-:Y:S02]  /*54c0*/  MOV R120, 0x20 ;  /* 0x0000002000787802 */ /* 0x000fe40000000f00 */
[----:B------:R-:W-:Y:S02]  /*54d0*/  IADD3.X R173, PT, PT, R175, R148, RZ, P0, !PT ;  /* 0x00000094afad7210 */ /* 0x000fe400007fe4ff */
[C---:B------:R-:W-:Y:S02]  /*54e0*/  SHF.L.U32 R93, R88.reuse, 0x4, RZ ;  /* 0x00000004585d7819 */ /* 0x040fe400000006ff */
[C---:B------:R-:W-:Y:S02]  /*54f0*/  SHF.L.U32 R145, R88.reuse, 0x3, RZ ;  /* 0x0000000358917819 */ /* 0x040fe400000006ff */
[C---:B------:R-:W-:Y:S02]  /*5500*/  LOP3.LUT R137, R93.reuse, 0x3e00, RZ, 0xc0, !PT ;  /* 0x00003e005d897812 */ /* 0x040fe400078ec0ff */
[----:B------:R-:W-:Y:S02]  /*5510*/  LOP3.LUT R93, R93, 0x100, RZ, 0xc0, !PT ;  /* 0x000001005d5d7812 */ /* 0x000fe400078ec0ff */
[--C-:B------:R-:W-:Y:S02]  /*5520*/  LOP3.LUT R97, R137, 0x20, R140.reuse, 0xf8, !PT ;  /* 0x0000002089617812 */ /* 0x100fe400078ef88c */
[--C-:B------:R-:W-:Y:S02]  /*5530*/  LOP3.LUT R92, R93, 0x20, R140.reuse, 0xf8, !PT ;  /* 0x000000205d5c7812 */ /* 0x100fe400078ef88c */
[--C-:B------:R-:W-:Y:S01]  /*5540*/  LOP3.LUT R94, R97, 0x100, R140.reuse, 0xf8, !PT ;  /* 0x00000100615e7812 */ /* 0x100fe200078ef88c */
[----:B-1----:R-:W-:Y:S01]  /*5550*/  ULEA UR6, UR6, UR7, 0x18 ;  /* 0x0000000706067291 */ /* 0x002fe2000f8ec0ff */
[C---:B------:R-:W-:Y:S02]  /*5560*/  LOP3.LUT R170, R145.reuse, 0xc0, RZ, 0xc0, !PT ;  /* 0x000000c091aa7812 */ /* 0x040fe400078ec0ff */
[----:B------:R-:W-:Y:S02]  /*5570*/  SHF.L.U32 R90, R88, 0x2, RZ ;  /* 0x00000002585a7819 */ /* 0x000fe400000006ff */
[----:B------:R-:W-:Y:S02]  /*5580*/  LOP3.LUT R146, R145, 0x18, RZ, 0xc0, !PT ;  /* 0x0000001891927812 */ /* 0x000fe400078ec0ff */
[----:B------:R-:W-:Y:S02]  /*5590*/  LOP3.LUT R0, R90, 0x18, RZ, 0xc0, !PT ;  /* 0x000000185a007812 */ /* 0x000fe400078ec0ff */
[----:B------:R-:W-:Y:S02]  /*55a0*/  MOV R138, UR6 ;  /* 0x00000006008a7c02 */ /* 0x000fe40008000f00 */
[C---:B------:R-:W-:Y:S02]  /*55b0*/  LOP3.LUT R95, R88.reuse, 0x8, RZ, 0xc0, !PT ;  /* 0x00000008585f7812 */ /* 0x040fe400078ec0ff */
[----:B------:R-:W-:Y:S02]  /*55c0*/  LOP3.LUT R163, R88, 0x18, RZ, 0xc0, !PT ;  /* 0x0000001858a37812 */ /* 0x000fe400078ec0ff */
[----:B------:R-:W-:Y:S02]  /*55d0*/  LOP3.LUT R95, R95, 0xc0, R140, 0xf8, !PT ;  /* 0x000000c05f5f7812 */ /* 0x000fe400078ef88c */
[----:B------:R-:W-:Y:S02]  /*55e0*/  LOP3.LUT R163, R170, R163, RZ, 0xfc, !PT ;  /* 0x000000a3aaa37212 */ /* 0x000fe400078efcff */
[----:B------:R-:W-:Y:S02]  /*55f0*/  LOP3.LUT R95, R92, R95, R0, 0xf6, !PT ;  /* 0x0000005f5c5f7212 */ /* 0x000fe400078ef600 */
[----:B------:R-:W-:Y:S02]  /*5600*/  LOP3.LUT R170, R145, 0x1f20, RZ, 0xc0, !PT ;  /* 0x00001f2091aa7812 */ /* 0x000fe400078ec0ff */
[----:B------:R-:W-:Y:S02]  /*5610*/  LEA R141, R95, R138, 0x1 ;  /* 0x0000008a5f8d7211 */ /* 0x000fe400078e08ff */
[----:B------:R-:W-:Y:S02]  /*5620*/  LOP3.LUT R151, R163, R146, RZ, 0x3c, !PT ;  /* 0x00000092a3977212 */ /* 0x000fe400078e3cff */
[----:B------:R-:W-:Y:S02]  /*5630*/  SHF.R.U32.HI R136, RZ, 0x1, R88 ;  /* 0x00000001ff887819 */ /* 0x000fe40000011658 */
[----:B------:R-:W-:Y:S02]  /*5640*/  LOP3.LUT R151, R170, R151, RZ, 0xfc, !PT ;  /* 0x00000097aa977212 */ /* 0x000fe400078efcff */
[----:B------:R-:W-:Y:S02]  /*5650*/  IADD3 R170, P0, PT, R172, R147, RZ ;  /* 0x00000093acaa7210 */ /* 0x000fe40007f1e0ff */
[----:B------:R-:W-:Y:S02]  /*5660*/  LEA R161, R151, R138, 0x1 ;  /* 0x0000008a97a17211 */ /* 0x000fe400078e08ff */
[----:B------:R-:W-:Y:S02]  /*5670*/  IADD3.X R171, PT, PT, R173, R148, RZ, P0, !PT ;  /* 0x00000094adab7210 */ /* 0x000fe400007fe4ff */
[----:B------:R-:W-:Y:S01]  /*5680*/  LOP3.LUT P0, RZ, R88, 0x4, RZ, 0xc0, !PT ;  /* 0x0000000458ff7812 */ /* 0x000fe2000780c0ff */
[----:B------:R-:W-:Y:S01]  /*5690*/  @!PT LDS RZ, [RZ] ;  /* 0x00000000fffff984 */ /* 0x000fe20000000800 */
[----:B------:R-:W-:Y:S01]  /*56a0*/  @!PT LDS RZ, [RZ] ;  /* 0x00000000fffff984 */ /* 0x000fe20000000800 */
[----:B------:R-:W-:Y:S01]  /*56b0*/  @!PT LDS RZ, [RZ] ;  /* 0x00000000fffff984 */ /* 0x000fe20000000800 */
[----:B------:R-:W-:Y:S01]  /*56c0*/  LDGSTS.E.BYPASS.LTC128B.128 [R161+0x3000], desc[UR4][R152.64] ;  /* 0x0300000098a17fae */ /* 0x000fe2000b981a04 */
[----:B------:R-:W-:Y:S02]  /*56d0*/  LOP3.LUT R139, R136, 0x8, RZ, 0xc0, !PT ;  /* 0x00000008888b7812 */ /* 0x000fe400078ec0ff */
[----:B------:R-:W-:Y:S02]  /*56e0*/  SEL R120, R120, 0xffffffe0, !P0 ;  /* 0xffffffe078787807 */ /* 0x000fe40004000000 */
[----:B------:R-:W-:Y:S02]  /*56f0*/  LOP3.LUT R139, R139, 0xc0, R140, 0xf8, !PT ;  /* 0x000000c08b8b7812 */ /* 0x000fe400078ef88c */
[----:B------:R-:W-:Y:S01]  /*5700*/  IADD3 R158, PT, PT, R158, 0x1, RZ ;  /* 0x000000019e9e7810 */ /* 0x000fe20007ffe0ff */
[----:B------:R1:W-:Y:S01]  /*5710*/  LDGSTS.E.BYPASS.LTC128B.128 [R161+0x3800], desc[UR4][R174.64] ;  /* 0x03800000aea17fae */ /* 0x0003e2000b981a04 */
[----:B------:R-:W-:Y:S02]  /*5720*/  LOP3.LUT R139, R139, R0, RZ, 0x3c, !PT ;  /* 0x000000008b8b7212 */ /* 0x000fe400078e3cff */
[----:B------:R-:W-:Y:S02]  /*5730*/  IADD3 R0, PT, PT, R141, R120, RZ ;  /* 0x000000788d007210 */ /* 0x000fe40007ffe0ff */
[----:B------:R-:W-:Y:S02]  /*5740*/  LOP3.LUT R93, R94, R139, RZ, 0xfc, !PT ;  /* 0x0000008b5e5d7212 */ /* 0x000fe400078efcff */
[----:B------:R-:W-:Y:S01]  /*5750*/  ISETP.NE.AND P2, PT, R158, RZ, PT ;  /* 0x000000ff9e00720c */ /* 0x000fe20003f45270 */
[----:B------:R2:W-:Y:S01]  /*5760*/  LDGSTS.E.BYPASS.LTC128B.128 [R161+0x4000], desc[UR4][R172.64] ;  /* 0x04000000aca17fae */ /* 0x0005e2000b981a04 */
[----:B------:R-:W-:Y:S04]  /*5770*/  LEA R121, R93, R138, 0x1 ;  /* 0x0000008a5d797211 */ /* 0x000fe800078e08ff */
[----:B------:R-:W-:Y:S03]  /*5780*/  IADD3 R128, PT, PT, R121, R120, RZ ;  /* 0x0000007879807210 */ /* 0x000fe60007ffe0ff */
[----:B------:R3:W-:Y:S08]  /*5790*/  LDGSTS.E.BYPASS.LTC128B.128 [R161+0x4800], desc[UR4][R170.64] ;  /* 0x04800000aaa17fae */ /* 0x0007f0000b981a04 */
[----:B------:R-:W-:Y:S08]  /*57a0*/  LDSM.16.M88.4 R92, [R121] ;  /* 0x00000000795c783b */ /* 0x000ff00000000200 */
[----:B------:R-:W4:Y:S04]  /*57b0*/  LD.E R151, desc[UR4][R2.64+0x18c] ;  /* 0x00018c0402977980 */ /* 0x000f28000c101900 */
[----:B------:R-:W5:Y:S08]  /*57c0*/  LDSM.16.M88.4 R96, [R141+0x1000] ;  /* 0x001000008d60783b */ /* 0x000f700000000200 */
[----:B------:R-:W0:Y:S08]  /*57d0*/  LDGDEPBAR ;  /* 0x00000000000079af */ /* 0x000e300000000000 */
[----:B------:R-:W1:Y:S08]  /*57e0*/  LDSM.16.M88.4 R100, [R141+0x1400] ;  /* 0x001400008d64783b */ /* 0x000e700000000200 */
[----:B------:R-:W2:Y:S08]  /*57f0*/  LDSM.16.M88.4 R104, [R141+0x1800] ;  /* 0x001800008d68783b */ /* 0x000eb00000000200 */
[----:B------:R-:W3:Y:S08]  /*5800*/  LDSM.16.M88.4 R108, [R141+0x1c00] ;  /* 0x001c00008d6c783b */ /* 0x000ef00000000200 */
[----:B------:R-:W3:Y:S01]  /*5810*/  LDSM.16.M88.4 R112, [R141+0x2000] ;  /* 0x002000008d70783b */ /* 0x000ee20000000200 */
        /* <DEDUP_REMOVED lines=8> */
[C---:B--2---:R-:W-:Y:S07]  /*58a0*/  HMMA.16816.F32 R20, R92.reuse, R104, RZ ;  /* 0x000000685c14723c */ /* 0x044fee00000018ff */
[----:B------:R-:W2:Y:S01]  /*58b0*/  LDSM.16.M88.4 R132, [R0+0x1000] ;  /* 0x001000000084783b */ /* 0x000ea20000000200 */
[C---:B------:R-:W-:Y:S07]  /*58c0*/  HMMA.16816.F32 R24, R92.reuse, R106, RZ ;  /* 0x0000006a5c18723c */ /* 0x040fee00000018ff */
[----:B------:R-:W-:Y:S01]  /*58d0*/  LDSM.16.M88.4 R96, [R0+0x1800] ;  /* 0x001800000060783b */ /* 0x000fe20000000200 */
        /* <DEDUP_REMOVED lines=11> */
[C---:B--2---:R-:W-:Y:S08]  /*5990*/  HMMA.16816.F32 R4, R128.reuse, R132, R4 ;  /* 0x000000848004723c */ /* 0x044ff00000001804 */
[C---:B------:R-:W-:Y:S08]  /*59a0*/  HMMA.16816.F32 R8, R128.reuse, R134, R8 ;  /* 0x000000868008723c */ /* 0x040ff00000001808 */
[C---:B-1----:R-:W-:Y:S08]  /*59b0*/  HMMA.16816.F32 R12, R128.reuse, R92, R12 ;  /* 0x0000005c800c723c */ /* 0x042ff0000000180c */
[C---:B------:R-:W-:Y:S01]  /*59c0*/  HMMA.16816.F32 R16, R128.reuse, R94, R16 ;  /* 0x0000005e8010723c */ /* 0x040fe20000001810 */
[----:B------:R-:W1:Y:S07]  /*59d0*/  LDSM.16.M88.4 R92, [R0+0x1c00] ;  /* 0x001c0000005c783b */ /* 0x000e6e0000000200 */
[C---:B------:R-:W-:Y:S08]  /*59e0*/  HMMA.16816.F32 R20, R128.reuse, R96, R20 ;  /* 0x000000608014723c */ /* 0x040ff00000001814 */
[C---:B------:R-:W-:Y:S01]  /*59f0*/  HMMA.16816.F32 R24, R128.reuse, R98, R24 ;  /* 0x000000628018723c */ /* 0x040fe20000001818 */
[----:B------:R-:W2:Y:S07]  /*5a00*/  LDSM.16.M88.4 R96, [R0+0x2000] ;  /* 0x002000000060783b */ /* 0x000eae0000000200 */
[C---:B-1----:R-:W-:Y:S08]  /*5a10*/  HMMA.16816.F32 R28, R128.reuse, R92, R28 ;  /* 0x0000005c801c723c */ /* 0x042ff0000000181c */
[C---:B------:R-:W-:Y:S01]  /*5a20*/  HMMA.16816.F32 R32, R128.reuse, R94, R32 ;  /* 0x0000005e8020723c */ /* 0x040fe20000001820 */
[----:B------:R-:W1:Y:S07]  /*5a30*/  LDSM.16.M88.4 R92, [R0+0x2400] ;  /* 0x00240000005c783b */ /* 0x000e6e0000000200 */
[C---:B--2---:R-:W-:Y:S08]  /*5a40*/  HMMA.16816.F32 R36, R128.reuse, R96, R36 ;  /* 0x000000608024723c */ /* 0x044ff00000001824 */
[C---:B------:R-:W-:Y:S01]  /*5a50*/  HMMA.16816.F32 R40, R128.reuse, R98, R40 ;  /* 0x000000628028723c */ /* 0x040fe20000001828 */
[----:B------:R-:W2:Y:S02]  /*5a60*/  LDSM.16.M88.4 R96, [R0+0x2800] ;  /* 0x002800000060783b */ /* 0x000ea40000000200 */
[-C--:B----4-:R-:W-:Y:S01]  /*5a70*/  FMUL.FTZ R176, R4, R151.reuse ;  /* 0x0000009704b07220 */ /* 0x090fe20000410000 */
[-C--:B------:R-:W-:Y:S01]  /*5a80*/  FMUL.FTZ R213, R5, R151.reuse ;  /* 0x0000009705d57220 */ /* 0x080fe20000410000 */
[-C--:B------:R-:W-:Y:S03]  /*5a90*/  FMUL.FTZ R174, R6, R151.reuse ;  /* 0x0000009706ae7220 */ /* 0x080fe60000410000 */
[C---:B-1----:R-:W-:Y:S01]  /*5aa0*/  HMMA.16816.F32 R44, R128.reuse, R92, R44 ;  /* 0x0000005c802c723c */ /* 0x042fe2000000182c */
[----:B------:R-:W1:Y:S02]  /*5ab0*/  MUFU.TANH R176, R176 ;  /* 0x000000b000b07308 */ /* 0x000e640000002400 */
[-C--:B------:R-:W-:Y:S01]  /*5ac0*/  FMUL.FTZ R211, R7, R151.reuse ;  /* 0x0000009707d37220 */ /* 0x080fe20000410000 */
[-C--:B------:R-:W-:Y:S01]  /*5ad0*/  FMUL.FTZ R223, R8, R151.reuse ;  /* 0x0000009708df7220 */ /* 0x080fe20000410000 */
[-C--:B------:R-:W-:Y:S01]  /*5ae0*/  FMUL.FTZ R221, R9, R151.reuse ;  /* 0x0000009709dd7220 */ /* 0x080fe20000410000 */
[-C--:B------:R-:W-:Y:S02]  /*5af0*/  FMUL.FTZ R219, R10, R151.reuse ;  /* 0x000000970adb7220 */ /* 0x080fe40000410000 */
[C---:B------:R-:W-:Y:S01]  /*5b00*/  HMMA.16816.F32 R48, R128.reuse, R94, R48 ;  /* 0x0000005e8030723c */ /* 0x040fe20000001830 */
[----:B------:R-:W3:Y:S01]  /*5b10*/  LDSM.16.M88.4 R92, [R0+0x2c00] ;  /* 0x002c0000005c783b */ /* 0x000ee20000000200 */
[----:B------:R-:W-:Y:S04]  /*5b20*/  DEPBAR.LE SB0, 0x0 ;  /* 0x000080000000791a */ /* 0x000fe80000000000 */
[----:B------:R-:W4:Y:S01]  /*5b30*/  MUFU.TANH R213, R213 ;  /* 0x000000d500d57308 */ /* 0x000f220000002400 */
[-C--:B------:R-:W-:Y:S01]  /*5b40*/  FMUL.FTZ R217, R11, R151.reuse ;  /* 0x000000970bd97220 */ /* 0x080fe20000410000 */
[C---:B--2---:R-:W-:Y:S05]  /*5b50*/  HMMA.16816.F32 R52, R128.reuse, R96, R52 ;  /* 0x000000608034723c */ /* 0x044fea0000001834 */
[-C--:B------:R-:W-:Y:S03]  /*5b60*/  FMUL.FTZ R235, R12, R151.reuse ;  /* 0x000000970ceb7220 */ /* 0x080fe60000410000 */
[----:B------:R-:W2:Y:S01]  /*5b70*/  MUFU.TANH R174, R174 ;  /* 0x000000ae00ae7308 */ /* 0x000ea20000002400 */
[----:B------:R-:W-:Y:S01]  /*5b80*/  BAR.SYNC.DEFER_BLOCKING 0x0 ;  /* 0x0000000000007b1d */ /* 0x000fe20000010000 */
        /* <DEDUP_REMOVED lines=23> */
[C---:B---3--:R-:W-:Y:S03]  /*5d00*/  HMMA.16816.F32 R60, R128.reuse, R92, R60 ;  /* 0x0000005c803c723c */ /* 0x048fe6000000183c */
[-C--:B------:R-:W-:Y:S01]  /*5d10*/  FMUL.FTZ R204, R32, R151.reuse ;  /* 0x0000009720cc7220 */ /* 0x080fe20000410000 */
[-C--:B------:R-:W-:Y:S03]  /*5d20*/  FMUL.FTZ R202, R33, R151.reuse ;  /* 0x0000009721ca7220 */ /* 0x080fe60000410000 */
[----:B------:R-:W3:Y:S01]  /*5d30*/  MUFU.TANH R219, R219 ;  /* 0x000000db00db7308 */ /* 0x000ee20000002400 */
[-C--:B------:R-:W-:Y:S01]  /*5d40*/  FMUL.FTZ R198, R34, R151.reuse ;  /* 0x0000009722c67220 */ /* 0x080fe20000410000 */
[-C--:B------:R-:W-:Y:S01]  /*5d50*/  FMUL.FTZ R249, R35, R151.reuse ;  /* 0x0000009723f97220 */ /* 0x080fe20000410000 */
[----:B------:R-:W-:Y:S03]  /*5d60*/  HMMA.16816.F32 R64, R128, R94, R64 ;  /* 0x0000005e8040723c */ /* 0x000fe60000001840 */
        /* <DEDUP_REMOVED lines=36> */
[----:B------:R-:W-:Y:S08]  /*5fb0*/  FMUL.FTZ R208, R63, R151 ;  /* 0x000000973fd07220 */ /* 0x000ff00000410000 */
        /* <DEDUP_REMOVED lines=73> */
[----:B------:R-:W2:Y:S01]  /*6450*/  I2F.RP R8, R9 ;  /* 0x0000000900087306 */ /* 0x000ea20000209400 */
[----:B------:R-:W-:Y:S02]  /*6460*/  LOP3.LUT R10, R10, R13, RZ, 0x3c, !PT ;  /* 0x0000000d0a0a7212 */ /* 0x000fe400078e3cff */
[----:B------:R-:W-:Y:S02]  /*6470*/  IMAD.MOV R7, RZ, RZ, -R7 ;  /* 0x000000ffff077224 */ /* 0x000fe400078e0a07 */
[----:B------:R-:W-:Y:S05]  /*6480*/  ISETP.GE.AND P2, PT, R10, RZ, PT ;  /* 0x000000ff0a00720c */ /* 0x000fea0003f46270 */
[----:B--2---:R-:W2:Y:S02]  /*6490*/  MUFU.RCP R0, R8 ;  /* 0x0000000800007308 */ /* 0x004ea40000001000 */
[----:B--2---:R-:W-:Y:S01]  /*64a0*/  VIADD R14, R0, 0xffffffe ;  /* 0x0ffffffe000e7836 */ /* 0x004fe20000000000 */
[----:B------:R-:W-:Y:S07]  /*64b0*/  IADD3 R0, PT, PT, R160, -0x80, RZ ;  /* 0xffffff80a0007810 */ /* 0x000fee0007ffe0ff */
[----:B------:R-:W2:Y:S02]  /*64c0*/  F2I.FTZ.U32.TRUNC.NTZ R15, R14 ;  /* 0x0000000e000f7305 */ /* 0x000ea4000021f000 */
[--C-:B--2---:R-:W-:Y:S02]  /*64d0*/  IMAD.MOV R6, RZ, RZ, -R15.reuse ;  /* 0x000000ffff067224 */ /* 0x104fe400078e0a0f */
        /* <DEDUP_REMOVED lines=48> */
.L_x_6182:
[----:B------:R-:W-:Y:S05]  /*67e0*/  BSYNC.RECONVERGENT B0 ;  /* 0x0000000000007941 */ /* 0x000fea0003800200 */
.L_x_6181:
        /* <DEDUP_REMOVED lines=16> */
.L_x_6180:
[----:B------:R-:W-:Y:S05]  /*68f0*/  BSYNC.RECONVERGENT B1 ;  /* 0x0000000000017941 */ /* 0x000fea0003800200 */
.L_x_6179:
[----:B------:R-:W3:Y:S01]  /*6900*/  LD.E R21, desc[UR4][R2.64+0xdc] ;  /* 0x0000dc0402157980 */ /* 0x000ee2000c101900 */
[----:B------:R-:W-:Y:S02]  /*6910*/  LOP3.LUT R139, R139, 0x120, R140, 0xf8, !PT ;  /* 0x000001208b8b7812 */ /* 0x000fe400078ef88c */
[----:B-1----:R-:W-:Y:S02]  /*6920*/  FMNMX3.FTZ R0, R89, R176, R213, !PT ;  /* 0x000000b059007276 */ /* 0x002fe400078100d5 */
[----:B------:R-:W-:Y:S02]  /*6930*/  LEA R41, R139, R138, 0x1 ;  /* 0x0000008a8b297211 */ /* 0x000fe400078e08ff */
[----:B--2---:R-:W-:Y:S02]  /*6940*/  FMNMX3.FTZ R4, R91, R174, R211, !PT ;  /* 0x000000ae5b047276 */ /* 0x004fe400078100d3 */
[----:B------:R-:W-:Y:S01]  /*6950*/  IADD3 R40, PT, PT, R41, 0x3020, RZ ;  /* 0x0000302029287810 */ /* 0x000fe20007ffe0ff */
[----:B------:R-:W-:Y:S01]  /*6960*/  LDSM.16.MT88.4 R12, [R41+0x3000] ;  /* 0x00300000290c783b */ /* 0x000fe20000004200 */
[----:B------:R-:W-:Y:S02]  /*6970*/  FMNMX3.FTZ R0, R0, R223, R221, !PT ;  /* 0x000000df00007276 */ /* 0x000fe400078100dd */
[----:B------:R-:W-:Y:S02]  /*6980*/  FMNMX3.FTZ R4, R4, R219, R217, !PT ;  /* 0x000000db04047276 */ /* 0x000fe400078100d9 */
[----:B------:R-:W-:Y:S02]  /*6990*/  FMNMX3.FTZ R0, R0, R235, R233, !PT ;  /* 0x000000eb00007276 */ /* 0x000fe400078100e9 */
[----:B------:R-:W-:Y:S01]  /*69a0*/  FMNMX3.FTZ R4, R4, R231, R229, !PT ;  /* 0x000000e704047276 */ /* 0x000fe200078100e5 */
[----:B------:R-:W-:Y:S01]  /*69b0*/  LDSM.16.MT88.4 R32, [R41+0x3400] ;  /* 0x003400002920783b */ /* 0x000fe20000004200 */
        /* <DEDUP_REMOVED lines=29> */
[----:B------:R-:W2:Y:S01]  /*6b90*/  SHFL.BFLY PT, R0, R7, 0x2, 0x1f ;  /* 0x0c401f0007007f89 */ /* 0x000ea200000e0000 */
[----:B-1----:R-:W-:Y:S02]  /*6ba0*/  FMNMX.FTZ R9, R11, R4, !PT ;  /* 0x000000040b097209 */ /* 0x002fe40007810000 */
[----:B--2---:R-:W-:Y:S05]  /*6bb0*/  FMNMX.FTZ R5, R7, R0, !PT ;  /* 0x0000000007057209 */ /* 0x004fea0007810000 */
[----:B------:R-:W1:Y:S08]  /*6bc0*/  SHFL.BFLY PT, R20, R9, 0x1, 0x1f ;  /* 0x0c201f0009147f89 */ /* 0x000e7000000e0000 */
[----:B------:R-:W2:Y:S01]  /*6bd0*/  SHFL.BFLY PT, R0, R5, 0x1, 0x1f ;  /* 0x0c201f0005007f89 */ /* 0x000ea200000e0000 */
[----:B-1----:R-:W-:Y:S02]  /*6be0*/  FMNMX.FTZ R20, R9, R20, !PT ;  /* 0x0000001409147209 */ /* 0x002fe40007810000 */
[----:B--2---:R-:W-:Y:S02]  /*6bf0*/  FMNMX.FTZ R0, R5, R0, !PT ;  /* 0x0000000005007209 */ /* 0x004fe40007810000 */
[----:B------:R-:W-:Y:S03]  /*6c00*/  FSETP.NEU.FTZ.AND P2, PT, R20, -INF , PT ;  /* 0xff8000001400780b */ /* 0x000fe60003f5d000 */
[----:B------:R-:W-:Y:S04]  /*6c10*/  FADD.FTZ R4, -R0, R91 ;  /* 0x0000005b00047221 */ /* 0x000fe80000010100 */
[C---:B---3--:R-:W-:Y:S01]  /*6c20*/  FMUL.FTZ R22, R21.reuse, R4 ;  /* 0x0000000415167220 */ /* 0x048fe20000410000 */
[----:B------:R-:W-:Y:S01]  /*6c30*/  FADD.FTZ R4, -R20, R89 ;  /* 0x0000005914047221 */ /* 0x000fe20000010100 */
[C---:B------:R-:W-:Y:S01]  /*6c40*/  FMUL.FTZ R42, R21.reuse, R0 ;  /* 0x00000000152a7220 */ /* 0x040fe20000410000 */
[C---:B------:R-:W-:Y:S02]  /*6c50*/  FMUL.FTZ R44, R21.reuse, R20 ;  /* 0x00000014152c7220 */ /* 0x040fe40000410000 */
[----:B------:R-:W-:Y:S01]  /*6c60*/  FMUL.FTZ R23, R21, R4 ;  /* 0x0000000415177220 */ /* 0x000fe20000410000 */
[----:B------:R-:W1:Y:S01]  /*6c70*/  MUFU.EX2 R22, R22 ;  /* 0x0000001600167308 */ /* 0x000e620000000800 */
[----:B------:R-:W-:Y:S02]  /*6c80*/  IADD3 R4, PT, PT, R41, 0x3000, RZ ;  /* 0x0000300029047810 */ /* 0x000fe40007ffe0ff */
[----:B------:R-:W-:Y:S02]  /*6c90*/  FSEL R44, R44, RZ, P2 ;  /* 0x000000ff2c2c7208 */ /* 0x000fe40001000000 */
[----:B------:R-:W-:Y:S02]  /*6ca0*/  @P0 IADD3 R40, PT, PT, R4, -0x20, RZ ;  /* 0xffffffe004280810 */ /* 0x000fe40007ffe0ff */
[----:B------:R-:W-:Y:S03]  /*6cb0*/  FSETP.NEU.FTZ.AND P2, PT, R0, -INF , PT ;  /* 0xff8000000000780b */ /* 0x000fe60003f5d000 */
[----:B------:R-:W2:Y:S01]  /*6cc0*/  MUFU.EX2 R23, R23 ;  /* 0x0000001700177308 */ /* 0x000ea20000000800 */
[-CC-:B------:R-:W-:Y:S01]  /*6cd0*/  FFMA.FTZ R104, R176, R21.reuse, -R44.reuse ;  /* 0x00000015b0687223 */ /* 0x180fe2000001082c */
[----:B------:R-:W3:Y:S01]  /*6ce0*/  LDSM.16.MT88.4 R28, [R40] ;  /* 0x00000000281c783b */ /* 0x000ee20000004200 */
[----:B------:R-:W-:Y:S01]  /*6cf0*/  FSEL R42, R42, RZ, P2 ;  /* 0x000000ff2a2a7208 */ /* 0x000fe20001000000 */
[-CC-:B------:R-:W-:Y:S01]  /*6d00*/  FFMA.FTZ R99, R213, R21.reuse, -R44.reuse ;  /* 0x00000015d5637223 */ /* 0x180fe2000001082c */
[-CC-:B------:R-:W-:Y:S01]  /*6d10*/  FFMA.FTZ R102, R223, R21.reuse, -R44.reuse ;  /* 0x00000015df667223 */ /* 0x180fe2000001082c */
[-CC-:B------:R-:W-:Y:S01]  /*6d20*/  FFMA.FTZ R95, R221, R21.reuse, -R44.reuse ;  /* 0x00000015dd5f7223 */ /* 0x180fe2000001082c */
[----:B------:R-:W-:Y:S03]  /*6d30*/  FFMA.FTZ R98, R235, R21, -R44 ;  /* 0x00000015eb627223 */ /* 0x000fe6000001082c */
[----:B------:R-:W-:Y:S01]  /*6d40*/  MUFU.EX2 R104, R104 ;  /* 0x0000006800687308 */ /* 0x000fe20000000800 */
[C---:B-1----:R-:W-:Y:S01]  /*6d50*/  FMUL.FTZ R10, R22.reuse, R78 ;  /* 0x0000004e160a7220 */ /* 0x042fe20000410000 */
[----:B------:R-:W1:Y:S01]  /*6d60*/  LDSM.16.MT88.4 R36, [R40+0x400] ;  /* 0x000400002824783b */ /* 0x000e620000004200 */
[C---:B------:R-:W-:Y:S01]  /*6d70*/  FMUL.FTZ R11, R22.reuse, R79 ;  /* 0x0000004f160b7220 */ /* 0x040fe20000410000 */
[C---:B------:R-:W-:Y:S01]  /*6d80*/  FMUL.FTZ R18, R22.reuse, R70 ;  /* 0x0000004616127220 */ /* 0x040fe20000410000 */
[C---:B------:R-:W-:Y:S01]  /*6d90*/  FMUL.FTZ R19, R22.reuse, R71 ;  /* 0x0000004716137220 */ /* 0x040fe20000410000 */
[C---:B------:R-:W-:Y:S01]  /*6da0*/  FMUL.FTZ R6, R22.reuse, R82 ;  /* 0x0000005216067220 */ /* 0x040fe20000410000 */
[----:B------:R-:W-:Y:S03]  /*6db0*/  FMUL.FTZ R7, R22, R83 ;  /* 0x0000005316077220 */ /* 0x000fe60000410000 */
[----:B------:R-:W4:Y:S01]  /*6dc0*/  MUFU.EX2 R99, R99 ;  /* 0x0000006300637308 */ /* 0x000f220000000800 */
[C---:B--2---:R-:W-:Y:S01]  /*6dd0*/  FMUL.FTZ R9, R23.reuse, R77 ;  /* 0x0000004d17097220 */ /* 0x044fe20000410000 */
[C---:B------:R-:W-:Y:S01]  /*6de0*/  FMUL.FTZ R8, R23.reuse, R76 ;  /* 0x0000004c17087220 */ /* 0x040fe20000410000 */
[C---:B------:R-:W-:Y:S01]  /*6df0*/  FMUL.FTZ R16, R23.reuse, R68 ;  /* 0x0000004417107220 */ /* 0x040fe20000410000 */
[C---:B------:R-:W-:Y:S01]  /*6e00*/  FMUL.FTZ R17, R23.reuse, R69 ;  /* 0x0000004517117220 */ /* 0x040fe20000410000 */
[C---:B------:R-:W-:Y:S01]  /*6e10*/  FMUL.FTZ R4, R23.reuse, R80 ;  /* 0x0000005017047220 */ /* 0x040fe20000410000 */
[----:B------:R-:W-:Y:S01]  /*6e20*/  FMUL.FTZ R5, R23, R81 ;  /* 0x0000005117057220 */ /* 0x000fe20000410000 */
        /* <DEDUP_REMOVED lines=10> */
[----:B----4-:R-:W-:Y:S01]  /*6ed0*/  F2FP.F16.F32.PACK_AB R24, R99, R104 ;  /* 0x000000686318723e */ /* 0x010fe200000000ff */
[-CC-:B------:R-:W-:Y:S01]  /*6ee0*/  FFMA.FTZ R100, R219, R21.reuse, -R42.reuse ;  /* 0x00000015db647223 */ /* 0x180fe2000001082a */
[-C--:B------:R-:W-:Y:S01]  /*6ef0*/  FFMA.FTZ R93, R217, R21.reuse, -R42 ;  /* 0x00000015d95d7223 */ /* 0x080fe2000001082a */
[-CC-:B------:R-:W-:Y:S01]  /*6f00*/  FFMA.FTZ R91, R233, R21.reuse, -R44.reuse ;  /* 0x00000015e95b7223 */ /* 0x180fe2000001082c */
[-CC-:B------:R-:W-:Y:S01]  /*6f10*/  FFMA.FTZ R94, R245, R21.reuse, -R44.reuse ;  /* 0x00000015f55e7223 */ /* 0x180fe2000001082c */
[-C--:B------:R-:W-:Y:S01]  /*6f20*/  FFMA.FTZ R67, R243, R21.reuse, -R44 ;  /* 0x00000015f3437223 */ /* 0x080fe2000001082c */
[-C--:B------:R-:W-:Y:S03]  /*6f30*/  FFMA.FTZ R92, R241, R21.reuse, -R42 ;  /* 0x00000015f15c7223 */ /* 0x080fe6000001082a */
        /* <DEDUP_REMOVED lines=8> */
[----:B------:R-:W4:Y:S01]  /*6fc0*/  MUFU.EX2 R97, R97 ;  /* 0x0000006100617308 */ /* 0x000f220000000800 */
[----:B--2---:R-:W-:Y:S01]  /*6fd0*/  F2FP.F16.F32.PACK_AB R26, R95, R102 ;  /* 0x000000665f1a723e */ /* 0x004fe200000000ff */
        /* <DEDUP_REMOVED lines=13> */
[--C-:B------:R-:W-:Y:S03]  /*70b0*/  FFMA.FTZ R69, R209, R21, -R42.reuse ;  /* 0x00000015d1457223 */ /* 0x100fe6000001082a */
[----:B------:R-:W2:Y:S01]  /*70c0*/  MUFU.EX2 R93, R93 ;  /* 0x0000005d005d7308 */ /* 0x000ea20000000800 */
[----:B----4-:R-:W-:Y:S01]  /*70d0*/  F2FP.F16.F32.PACK_AB R25, R97, R101 ;  /* 0x000000656119723e */ /* 0x010fe200000000ff */
[-C--:B------:R-:W-:Y:S01]  /*70e0*/  FFMA.FTZ R68, R207, R21.reuse, -R42 ;  /* 0x00000015cf447223 */ /* 0x080fe2000001082a */
[-CC-:B------:R-:W-:Y:S01]  /*70f0*/  FFMA.FTZ R70, R201, R21.reuse, -R44.reuse ;  /* 0x00000015c9467223 */ /* 0x180fe2000001082c */
[-C--:B------:R-:W-:Y:S01]  /*7100*/  FFMA.FTZ R71, R205, R21.reuse, -R44 ;  /* 0x00000015cd477223 */ /* 0x080fe2000001082c */
[-CC-:B------:R-:W-:Y:S01]  /*7110*/  FFMA.FTZ R80, R191, R21.reuse, -R42.reuse ;  /* 0x00000015bf507223 */ /* 0x180fe2000001082a */
[----:B------:R-:W-:Y:S01]  /*7120*/  FFMA.FTZ R81, R193, R21, -R42 ;  /* 0x00000015c1517223 */ /* 0x000fe2000001082a */
[----:B------:R-:W-:Y:S03]  /*7130*/  FFMA.FTZ R101, R22, R169, R101 ;  /* 0x000000a916657223 */ /* 0x000fe60000010065 */
[----:B------:R-:W-:Y:S01]  /*7140*/  MUFU.EX2 R98, R98 ;  /* 0x0000006200627308 */ /* 0x000fe20000000800 */
[----:B------:R-:W-:Y:S01]  /*7150*/  FFMA.FTZ R104, R23, R168, R104 ;  /* 0x000000a817687223 */ /* 0x000fe20000010068 */
[----:B------:R-:W-:Y:S01]  /*7160*/  ISETP.NE.AND P0, PT, R159, -0x1, PT ;  /* 0xffffffff9f00780c */ /* 0x000fe20003f05270 */
[----:B------:R-:W-:Y:S01]  /*7170*/  FADD.FTZ R101, R97, R101 ;  /* 0x0000006561657221 */ /* 0x000fe20000010000 */
[-C--:B------:R-:W-:Y:S01]  /*7180*/  FFMA.FTZ R103, R189, R21.reuse, -R44 ;  /* 0x00000015bd677223 */ /* 0x080fe2000001082c */
[----:B------:R-:W-:Y:S01]  /*7190*/  FADD.FTZ R99, R99, R104 ;  /* 0x0000006863637221 */ /* 0x000fe20000010000 */
[-C--:B------:R-:W-:Y:S01]  /*71a0*/  FFMA.FTZ R106, R187, R21.reuse, -R44 ;  /* 0x00000015bb6a7223 */ /* 0x080fe2000001082c */
[-CC-:B------:R-:W-:Y:S03]  /*71b0*/  FFMA.FTZ R105, R185, R21.reuse, -R42.reuse ;  /* 0x00000015b9697223 */ /* 0x180fe6000001082a */
[----:B------:R-:W-:Y:S01]  /*71c0*/  MUFU.EX2 R91, R91 ;  /* 0x0000005b005b7308 */ /* 0x000fe20000000800 */
[----:B--2---:R-:W-:Y:S01]  /*71d0*/  F2FP.F16.F32.PACK_AB R27, R93, R100 ;  /* 0x000000645d1b723e */ /* 0x004fe200000000ff */
[----:B------:R-:W-:Y:S01]  /*71e0*/  FADD.FTZ R100, R100, R101 ;  /* 0x0000006564647221 */ /* 0x000fe20000010000 */
[----:B------:R-:W-:Y:S01]  /*71f0*/  FADD.FTZ R102, R102, R99 ;  /* 0x0000006366667221 */ /* 0x000fe20000010000 */
[-C--:B------:R-:W-:Y:S01]  /*7200*/  FFMA.FTZ R108, R181, R21.reuse, -R42 ;  /* 0x00000015b56c7223 */ /* 0x080fe2000001082a */
[----:B------:R-:W-:Y:S01]  /*7210*/  FFMA.FTZ R107, R183, R21, -R44 ;  /* 0x00000015b76b7223 */ /* 0x000fe2000001082c */
[----:B------:R-:W-:Y:S01]  /*7220*/  FADD.FTZ R93, R93, R100 ;  /* 0x000000645d5d7221 */ /* 0x000fe20000010000 */
[----:B------:R-:W-:Y:S03]  /*7230*/  FADD.FTZ R95, R95, R102 ;  /* 0x000000665f5f7221 */ /* 0x000fe60000010000 */
[----:B------:R-:W2:Y:S01]  /*7240*/  MUFU.EX2 R96, R96 ;  /* 0x0000006000607308 */ /* 0x000ea20000000800 */
[C---:B------:R-:W-:Y:S05]  /*7250*/  HMMA.16816.F32 R4, R24.reuse, R12, R4 ;  /* 0x0000000c1804723c */ /* 0x040fea0000001804 */
[C---:B------:R-:W-:Y:S01]  /*7260*/  FMUL.FTZ R12, R23.reuse, R72 ;  /* 0x00000048170c7220 */ /* 0x040fe20000410000 */
[----:B------:R-:W-:Y:S03]  /*7270*/  FMUL.FTZ R13, R23, R73 ;  /* 0x00000049170d7220 */ /* 0x000fe60000410000 */
[----:B------:R-:W4:Y:S01]  /*7280*/  MUFU.EX2 R89, R89 ;  /* 0x0000005900597308 */ /* 0x000f220000000800 */
[C---:B------:R-:W-:Y:S03]  /*7290*/  HMMA.16816.F32 R8, R24.reuse, R14, R8 ;  /* 0x0000000e1808723c */ /* 0x040fe60000001808 */
[C---:B------:R-:W-:Y:S01]  /*72a0*/  FMUL.FTZ R14, R22.reuse, R74 ;  /* 0x0000004a160e7220 */ /* 0x040fe20000410000 */
[----:B------:R-:W-:Y:S01]  /*72b0*/  FMUL.FTZ R15, R22, R75 ;  /* 0x0000004b160f7220 */ /* 0x000fe20000410000 */
[-CC-:B------:R-:W-:Y:S01]  /*72c0*/  FFMA.FTZ R72, R203, R21.reuse, -R42.reuse ;  /* 0x00000015cb487223 */ /* 0x180fe2000001082a */
[-C--:B------:R-:W-:Y:S03]  /*72d0*/  FFMA.FTZ R75, R197, R21.reuse, -R42 ;  /* 0x00000015c54b7223 */ /* 0x080fe6000001082a */
[----:B------:R-:W-:Y:S01]  /*72e0*/  MUFU.EX2 R94, R94 ;  /* 0x0000005e005e7308 */ /* 0x000fe20000000800 */
[----:B--2---:R-:W-:Y:S01]  /*72f0*/  FADD.FTZ R76, R96, R93 ;  /* 0x0000005d604c7221 */ /* 0x004fe20000010000 */
[-CC-:B------:R-:W-:Y:S01]  /*7300*/  FFMA.FTZ R73, R199, R21.reuse, -R44.reuse ;  /* 0x00000015c7497223 */ /* 0x180fe2000001082c */
[-CC-:B------:R-:W-:Y:S01]  /*7310*/  FFMA.FTZ R74, R195, R21.reuse, -R44.reuse ;  /* 0x00000015c34a7223 */ /* 0x180fe2000001082c */
[C---:B---3--:R-:W-:Y:S03]  /*7320*/  HMMA.16816.F32 R12, R24.reuse, R28, R12 ;  /* 0x0000001c180c723c */ /* 0x048fe6000000180c */
[-C--:B------:R-:W-:Y:S03]  /*7330*/  FFMA.FTZ R22, R179, R21.reuse, -R44 ;  /* 0x00000015b3167223 */ /* 0x080fe6000001082c */
[----:B------:R-:W2:Y:S01]  /*7340*/  MUFU.EX2 R67, R67 ;  /* 0x0000004300437308 */ /* 0x000ea20000000800 */
[-C--:B------:R-:W-:Y:S01]  /*7350*/  FFMA.FTZ R23, R177, R21.reuse, -R42 ;  /* 0x00000015b1177223 */ /* 0x080fe2000001082a */
[-CC-:B------:R-:W-:Y:S01]  /*7360*/  FFMA.FTZ R173, R173, R21.reuse, -R44.reuse ;  /* 0x00000015adad7223 */ /* 0x180fe2000001082c */
[-C--:B------:R-:W-:Y:S01]  /*7370*/  FFMA.FTZ R170, R170, R21.reuse, -R44 ;  /* 0x00000015aaaa7223 */ /* 0x080fe2000001082c */
[----:B------:R-:W-:Y:S01]  /*7380*/  HMMA.16816.F32 R16, R24, R30, R16 ;  /* 0x0000001e1810723c */ /* 0x000fe20000001810 */
[----:B------:R-:W3:Y:S02]  /*7390*/  LDSM.16.MT88.4 R28, [R41+0x3800] ;  /* 0x00380000291c783b */ /* 0x000ee40000004200 */
[----:B------:R-:W-:Y:S03]  /*73a0*/  F2FP.F16.F32.PACK_AB R24, R91, R98 ;  /* 0x000000625b18723e */ /* 0x000fe600000000ff */
[----:B------:R-:W-:Y:S01]  /*73b0*/  MUFU.EX2 R92, R92 ;  /* 0x0000005c005c7308 */ /* 0x000fe20000000800 */
[C---:B----4-:R-:W-:Y:S01]  /*73c0*/  F2FP.F16.F32.PACK_AB R25, R89.reuse, R96 ;  /* 0x000000605919723e */ /* 0x050fe200000000ff */
[----:B------:R-:W-:Y:S01]  /*73d0*/  FADD.FTZ R89, R89, R76 ;  /* 0x0000004c59597221 */ /* 0x000fe20000010000 */
[----:B------:R-:W-:Y:S01]  /*73e0*/  FADD.FTZ R98, R98, R95 ;  /* 0x0000005f62627221 */ /* 0x000fe20000010000 */
[-CC-:B------:R-:W-:Y:S01]  /*73f0*/  FFMA.FTZ R96, R175, R21.reuse, -R42.reuse ;  /* 0x00000015af607223 */ /* 0x180fe2000001082a */
[----:B------:R-:W-:Y:S01]  /*7400*/  LDSM.16.MT88.4 R76, [R41+0x4c00] ;  /* 0x004c0000294c783b */ /* 0x000fe20000004200 */
[-C--:B------:R-:W-:Y:S01]  /*7410*/  FFMA.FTZ R87, R87, R21.reuse, -R42 ;  /* 0x0000001557577223 */ /* 0x080fe2000001082a */
[----:B------:R-:W-:Y:S03]  /*7420*/  FADD.FTZ R91, R91, R98 ;  /* 0x000000625b5b7221 */ /* 0x000fe60000010000 */
[----:B------:R-:W4:Y:S01]  /*7430*/  MUFU.EX2 R65, R65 ;  /* 0x0000004100417308 */ /* 0x000f220000000800 */
[----:B--2---:R-:W-:Y:S01]  /*7440*/  F2FP.F16.F32.PACK_AB R26, R67, R94 ;  /* 0x0000005e431a723e */ /* 0x004fe200000000ff */
[-CC-:B------:R-:W-:Y:S01]  /*7450*/  FFMA.FTZ R86, R86, R21.reuse, -R42.reuse ;  /* 0x0000001556567223 */ /* 0x180fe2000001082a */
[----:B------:R-:W-:Y:S01]  /*7460*/  FADD.FTZ R94, R94, R91 ;  /* 0x0000005b5e5e7221 */ /* 0x000fe20000010000 */
[----:B------:R-:W-:Y:S01]  /*7470*/  MOV R91, R0 ;  /* 0x00000000005b7202 */ /* 0x000fe20000000f00 */
[-CC-:B------:R-:W-:Y:S01]  /*7480*/  FFMA.FTZ R85, R85, R21.reuse, -R42.reuse ;  /* 0x0000001555557223 */ /* 0x180fe2000001082a */
[----:B------:R-:W-:Y:S01]  /*7490*/  FFMA.FTZ R42, R84, R21, -R42 ;  /* 0x00000015542a7223 */ /* 0x000fe2000001082a */
[----:B------:R-:W-:Y:S03]  /*74a0*/  FADD.FTZ R67, R67, R94 ;  /* 0x0000005e43437221 */ /* 0x000fe60000010000 */
[----:B------:R-:W-:Y:S10]  /*74b0*/  MUFU.EX2 R62, R62 ;  /* 0x0000003e003e7308 */ /* 0x000ff40000000800 */
[----:B------:R-:W2:Y:S01]  /*74c0*/  MUFU.EX2 R57, R57 ;  /* 0x0000003900397308 */ /* 0x000ea20000000800 */
[----:B----4-:R-:W-:Y:S09]  /*74d0*/  F2FP.F16.F32.PACK_AB R27, R65, R92 ;  /* 0x0000005c411b723e */ /* 0x010ff200000000ff */
[----:B------:R-:W-:Y:S01]  /*74e0*/  MUFU.EX2 R61, R61 ;  /* 0x0000003d003d7308 */ /* 0x000fe20000000800 */
[C---:B------:R-:W-:Y:S09]  /*74f0*/  HMMA.16816.F32 R4, R24.reuse, R32, R4 ;  /* 0x000000201804723c */ /* 0x040ff20000001804 */
[----:B------:R-:W4:Y:S01]  /*7500*/  MUFU.EX2 R60, R60 ;  /* 0x0000003c003c7308 */ /* 0x000f220000000800 */
[C---:B------:R-:W-:Y:S01]  /*7510*/  HMMA.16816.F32 R8, R24.reuse, R34, R8 ;  /* 0x000000221808723c */ /* 0x040fe20000001808 */
[----:B------:R-:W5:Y:S08]  /*7520*/  LDSM.16.MT88.4 R32, [R40+0x800] ;  /* 0x000800002820783b */ /* 0x000f700000004200 */
[----:B------:R-:W-:Y:S01]  /*7530*/  MUFU.EX2 R56, R56 ;  /* 0x0000003800387308 */ /* 0x000fe20000000800 */
[C---:B-1----:R-:W-:Y:S09]  /*7540*/  HMMA.16816.F32 R12, R24.reuse, R36, R12 ;  /* 0x00000024180c723c */ /* 0x042ff2000000180c */
[----:B------:R-:W1:Y:S01]  /*7550*/  MUFU.EX2 R51, R51 ;  /* 0x0000003300337308 */ /* 0x000e620000000800 */
[----:B------:R-:W-:Y:S01]  /*7560*/  HMMA.16816.F32 R16, R24, R38, R16 ;  /* 0x000000261810723c */ /* 0x000fe20000001810 */
[----:B------:R-:W5:Y:S02]  /*7570*/  LDSM.16.MT88.4 R36, [R41+0x3c00] ;  /* 0x003c00002924783b */ /* 0x000f640000004200 */
[C---:B--2---:R-:W-:Y:S01]  /*7580*/  F2FP.F16.F32.PACK_AB R24, R57.reuse, R62 ;  /* 0x0000003e3918723e */ /* 0x044fe200000000ff */
[----:B------:R-:W-:Y:S01]  /*7590*/  FADD.FTZ R62, R62, R67 ;  /* 0x000000433e3e7221 */ /* 0x000fe20000010000 */
[----:B----4-:R-:W-:Y:S04]  /*75a0*/  F2FP.F16.F32.PACK_AB R25, R60, R61 ;  /* 0x0000003d3c19723e */ /* 0x010fe800000000ff */
[----:B------:R-:W-:Y:S01]  /*75b0*/  MUFU.EX2 R55, R55 ;  /* 0x0000003700377308 */ /* 0x000fe20000000800 */
[----:B------:R-:W-:Y:S09]  /*75c0*/  FADD.FTZ R57, R57, R62 ;  /* 0x0000003e39397221 */ /* 0x000ff20000010000 */
[----:B------:R-:W2:Y:S01]  /*75d0*/  MUFU.EX2 R54, R54 ;  /* 0x0000003600367308 */ /* 0x000ea20000000800 */
[C---:B-1----:R-:W-:Y:S01]  /*75e0*/  F2FP.F16.F32.PACK_AB R26, R51.reuse, R56 ;  /* 0x00000038331a723e */ /* 0x042fe200000000ff */
[----:B------:R-:W-:Y:S04]  /*75f0*/  FADD.FTZ R56, R56, R57 ;  /* 0x0000003938387221 */ /* 0x000fe80000010000 */
[----:B------:R-:W-:Y:S04]  /*7600*/  FADD.FTZ R51, R51, R56 ;  /* 0x0000003833337221 */ /* 0x000fe80000010000 */
[----:B------:R-:W-:Y:S10]  /*7610*/  MUFU.EX2 R48, R48 ;  /* 0x0000003000307308 */ /* 0x000ff40000000800 */
[----:B------:R-:W1:Y:S01]  /*7620*/  MUFU.EX2 R45, R45 ;  /* 0x0000002d002d7308 */ /* 0x000e620000000800 */
[----:B--2---:R-:W-:Y:S09]  /*7630*/  F2FP.F16.F32.PACK_AB R27, R54, R55 ;  /* 0x00000037361b723e */ /* 0x004ff200000000ff */
[----:B------:R-:W-:Y:S01]  /*7640*/  MUFU.EX2 R53, R53 ;  /* 0x0000003500357308 */ /* 0x000fe20000000800 */
[C---:B---3--:R-:W-:Y:S09]  /*7650*/  HMMA.16816.F32 R4, R24.reuse, R28, R4 ;  /* 0x0000001c1804723c */ /* 0x048ff20000001804 */
        /* <DEDUP_REMOVED lines=8> */
[----:B-1----:R-:W-:Y:S02]  /*76e0*/  F2FP.F16.F32.PACK_AB R24, R45, R48 ;  /* 0x000000302d18723e */ /* 0x002fe400000000ff */
[----:B--2---:R-:W-:Y:S04]  /*76f0*/  F2FP.F16.F32.PACK_AB R25, R50, R53 ;  /* 0x000000353219723e */ /* 0x004fe800000000ff */
        /* <DEDUP_REMOVED lines=32> */
[-CC-:B------:R-:W-:Y:S01]  /*7900*/  FFMA.FTZ R92, R172, R21.reuse, -R44.reuse ;  /* 0x00000015ac5c7223 */ /* 0x180fe2000001082c */
[----:B------:R-:W-:Y:S01]  /*7910*/  MOV R89, R20 ;  /* 0x0000001400597202 */ /* 0x000fe20000000f00 */
[----:B------:R-:W-:Y:S03]  /*7920*/  FFMA.FTZ R44, R171, R21, -R44 ;  /* 0x00000015ab2c7223 */ /* 0x000fe6000001082c */
        /* <DEDUP_REMOVED lines=15> */
[C---:B------:R-:W-:Y:S03]  /*7a20*/  HMMA.16816.F32 R4, R24.reuse, R28, R4 ;  /* 0x0000001c1804723c */ /* 0x040fe60000001804 */
[----:B------:R-:W-:Y:S06]  /*7a30*/  FADD.FTZ R29, R55, R60 ;  /* 0x0000003c371d7221 */ /* 0x000fec0000010000 */
[----:B------:R-:W1:Y:S01]  /*7a40*/  MUFU.EX2 R108, R108 ;  /* 0x0000006c006c7308 */ /* 0x000e620000000800 */
[----:B------:R-:W-:Y:S01]  /*7a50*/  FADD.FTZ R54, R54, R29 ;  /* 0x0000001d36367221 */ /* 0x000fe20000010000 */
[C---:B------:R-:W-:Y:S01]  /*7a60*/  HMMA.16816.F32 R8, R24.reuse, R30, R8 ;  /* 0x0000001e1808723c */ /* 0x040fe20000001808 */
[----:B------:R-:W5:Y:S02]  /*7a70*/  LDSM.16.MT88.4 R28, [R40+0x1800] ;  /* 0x00180000281c783b */ /* 0x000f640000004200 */
[----:B------:R-:W-:Y:S01]  /*7a80*/  FADD.FTZ R53, R53, R54 ;  /* 0x0000003635357221 */ /* 0x000fe20000010000 */
        /* <DEDUP_REMOVED lines=26> */
[----:B------:R-:W-:Y:S04]  /*7c30*/  FADD.FTZ R72, R72, R69 ;  /* 0x0000004548487221 */ /* 0x000fe80000010000 */
[----:B------:R-:W-:Y:S04]  /*7c40*/  FADD.FTZ R75, R75, R72 ;  /* 0x000000484b4b7221 */ /* 0x000fe80000010000 */
[----:B------:R-:W3:Y:S01]  /*7c50*/  MUFU.EX2 R61, R173 ;  /* 0x000000ad003d7308 */ /* 0x000ee20000000800 */
[----:B-1----:R-:W-:Y:S07]  /*7c60*/  F2FP.F16.F32.PACK_AB R27, R96, R23 ;  /* 0x00000017601b723e */ /* 0x002fee00000000ff */
[C---:B--2---:R-:W-:Y:S02]  /*7c70*/  HMMA.16816.F32 R4, R24.reuse, R36, R4 ;  /* 0x000000241804723c */ /* 0x044fe40000001804 */
[----:B------:R-:W-:Y:S06]  /*7c80*/  MUFU.EX2 R55, R87 ;  /* 0x0000005700377308 */ /* 0x000fec0000000800 */
[C---:B------:R-:W-:Y:S04]  /*7c90*/  HMMA.16816.F32 R8, R24.reuse, R38, R8 ;  /* 0x000000261808723c */ /* 0x040fe80000001808 */
[----:B------:R-:W1:Y:S01]  /*7ca0*/  MUFU.EX2 R48, R86 ;  /* 0x0000005600307308 */ /* 0x000e620000000800 */
[----:B---3--:R-:W-:Y:S03]  /*7cb0*/  F2FP.F16.F32.PACK_AB R68, R61, R92 ;  /* 0x0000005c3d44723e */ /* 0x008fe600000000ff */
[C---:B-----5:R-:W-:Y:S06]  /*7cc0*/  HMMA.16816.F32 R12, R24.reuse, R28, R12 ;  /* 0x0000001c180c723c */ /* 0x060fec000000180c */
[----:B------:R-:W-:Y:S01]  /*7cd0*/  MUFU.EX2 R45, R170 ;  /* 0x000000aa002d7308 */ /* 0x000fe20000000800 */
[----:B------:R-:W-:Y:S04]  /*7ce0*/  FADD.FTZ R28, R70, R63 ;  /* 0x0000003f461c7221 */ /* 0x000fe80000010000 */
[----:B------:R-:W-:Y:S01]  /*7cf0*/  FADD.FTZ R28, R71, R28 ;  /* 0x0000001c471c7221 */ /* 0x000fe20000010000 */
[----:B------:R-:W-:Y:S04]  /*7d00*/  HMMA.16816.F32 R16, R24, R30, R16 ;  /* 0x0000001e1810723c */ /* 0x000fe80000001810 */
[----:B------:R-:W2:Y:S01]  /*7d10*/  MUFU.EX2 R44, R44 ;  /* 0x0000002c002c7308 */ /* 0x000ea20000000800 */
[----:B-1----:R-:W-:Y:S01]  /*7d20*/  F2FP.F16.F32.PACK_AB R69, R48, R55 ;  /* 0x000000373045723e */ /* 0x002fe200000000ff */
[----:B------:R-:W-:Y:S01]  /*7d30*/  FADD.FTZ R24, R80, R75 ;  /* 0x0000004b50187221 */ /* 0x000fe20000010000 */
[----:B------:R-:W-:Y:S03]  /*7d40*/  FADD.FTZ R73, R73, R28 ;  /* 0x0000001c49497221 */ /* 0x000fe60000010000 */
[----:B------:R-:W-:Y:S04]  /*7d50*/  FADD.FTZ R24, R81, R24 ;  /* 0x0000001851187221 */ /* 0x000fe80000010000 */
        /* <DEDUP_REMOVED lines=10> */
[----:B------:R-:W-:Y:S03]  /*7e00*/  FADD.FTZ R96, R96, R23 ;  /* 0x0000001760607221 */ /* 0x000fe60000010000 */
[----:B------:R-:W-:Y:S04]  /*7e10*/  FADD.FTZ R107, R22, R107 ;  /* 0x0000006b166b7221 */ /* 0x000fe80000010000 */
[----:B------:R-:W-:Y:S01]  /*7e20*/  FADD.FTZ R92, R92, R107 ;  /* 0x0000006b5c5c7221 */ /* 0x000fe20000010000 */
[----:B-1----:R-:W-:Y:S03]  /*7e30*/  F2FP.F16.F32.PACK_AB R71, R169, R36 ;  /* 0x00000024a947723e */ /* 0x002fe600000000ff */
[----:B------:R-:W-:Y:S04]  /*7e40*/  FADD.FTZ R92, R61, R92 ;  /* 0x0000005c3d5c7221 */ /* 0x000fe80000010000 */
[----:B------:R-:W-:Y:S01]  /*7e50*/  FADD.FTZ R45, R45, R92 ;  /* 0x0000005c2d2d7221 */ /* 0x000fe20000010000 */
[C---:B------:R-:W-:Y:S05]  /*7e60*/  HMMA.16816.F32 R80, R68.reuse, R76, R4 ;  /* 0x0000004c4450723c */ /* 0x040fea0000001804 */
[----:B------:R-:W-:Y:S01]  /*7e70*/  FADD.FTZ R5, R55, R96 ;  /* 0x0000006037057221 */ /* 0x000fe20000010000 */
[----:B------:R-:W-:Y:S02]  /*7e80*/  FADD.FTZ R168, R44, R45 ;  /* 0x0000002d2ca87221 */ /* 0x000fe40000010000 */
[C---:B------:R-:W-:Y:S03]  /*7e90*/  HMMA.16816.F32 R76, R68.reuse, R78, R8 ;  /* 0x0000004e444c723c */ /* 0x040fe60000001808 */
[----:B------:R-:W-:Y:S04]  /*7ea0*/  FADD.FTZ R5, R48, R5 ;  /* 0x0000000530057221 */ /* 0x000fe80000010000 */
[----:B------:R-:W-:Y:S01]  /*7eb0*/  FADD.FTZ R36, R36, R5 ;  /* 0x0000000524247221 */ /* 0x000fe20000010000 */
[C---:B------:R-:W-:Y:S03]  /*7ec0*/  HMMA.16816.F32 R72, R68.reuse, R32, R12 ;  /* 0x000000204448723c */ /* 0x040fe6000000180c */
[----:B------:R-:W-:Y:S05]  /*7ed0*/  FADD.FTZ R169, R169, R36 ;  /* 0x00000024a9a97221 */ /* 0x000fea0000010000 */
[----:B------:R-:W-:Y:S01]  /*7ee0*/  HMMA.16816.F32 R68, R68, R34, R16 ;  /* 0x000000224444723c */ /* 0x000fe20000001810 */
[----:B------:R-:W-:Y:S08]  /*7ef0*/  @!UPT UIADD3 URZ, UPT, UPT, URZ, URZ, URZ ;  /* 0x000000fffffff290 */ /* 0x000ff0000fffe0ff */
[----:B------:R-:W-:Y:S11]  /*7f00*/  @P0 BRA `(.L_x_6183) ;  /* 0xffffffd000140947 */ /* 0x000ff6000383ffff */
.L_x_6176:
        /* <DEDUP_REMOVED lines=11> */
.L_x_6192:
        /* <DEDUP_REMOVED lines=22> */
[C---:B------:R-:W-:Y:S01]  /*8120*/  LOP3.LUT R4, R90.reuse, 0x40, RZ, 0xc0, !PT ;  /* 0x000000405a047812 */ /* 0x040fe200078ec0ff */
[C---:B------:R-:W-:Y:S01]  /*8130*/  FMUL.FTZ R78, R9.reuse, R78 ;  /* 0x0000004e094e7220 */ /* 0x040fe20000410000 */
[C---:B------:R-:W-:Y:S01]  /*8140*/  FMUL.FTZ R79, R9.reuse, R79 ;  /* 0x0000004f094f7220 */ /* 0x040fe20000410000 */
[C---:B------:R-:W-:Y:S01]  /*8150*/  FMUL.FTZ R74, R9.reuse, R74 ;  /* 0x0000004a094a7220 */ /* 0x040fe20000410000 */
[C---:B------:R-:W-:Y:S01]  /*8160*/  FMUL.FTZ R75, R9.reuse, R75 ;  /* 0x0000004b094b7220 */ /* 0x040fe20000410000 */
[C---:B------:R-:W-:Y:S01]  /*8170*/  FMUL.FTZ R70, R9.reuse, R70 ;  /* 0x0000004609467220 */ /* 0x040fe20000410000 */
[----:B------:R-:W-:Y:S01]  /*8180*/  LOP3.LUT R90, R90, 0x20, RZ, 0xc0, !PT ;  /* 0x000000205a5a7812 */ /* 0x000fe200078ec0ff */
        /* <DEDUP_REMOVED lines=14> */
[----:B------:R2:W-:Y:S01]  /*8270*/  STS [R13+0x210], R78 ;  /* 0x0002104e0d007388 */ /* 0x0005e20000000800 */
[----:B------:R-:W-:-:S03]  /*8280*/  IADD3 R90, PT, PT, -R90, R11, RZ ;  /* 0x0000000b5a5a7210 */ /* 0x000fc60007ffe1ff */
[----:B------:R-:W-:Y:S04]  /*8290*/  STS [R11+0x20], R72 ;  /* 0x000020480b007388 */ /* 0x000fe80000000800 */
[----:B------:R4:W-:Y:S04]  /*82a0*/  STS [R11+0x220], R74 ;  /* 0x0002204a0b007388 */ /* 0x0009e80000000800 */
[----:B------:R-:W-:Y:S04]  /*82b0*/  STS [R90+0x30], R68 ;  /* 0x000030445a007388 */ /* 0x000fe80000000800 */
[----:B------:R1:W-:Y:S04]  /*82c0*/  STS [R90+0x230], R9 ;  /* 0x000230095a007388 */ /* 0x0003e80000000800 */
[----:B------:R-:W3:Y:S01]  /*82d0*/  LD.E.U8 R4, desc[UR4][R2.64+0x1c8] ;  /* 0x0001c80402047980 */ /* 0x000ee2000c101100 */
[----:B------:R-:W-:-:S03]  /*82e0*/  ISETP.NE.AND P0, PT, R162, -0x1, PT ;  /* 0xffffffffa200780c */ /* 0x000fc60003f05270 */
[----:B------:R-:W4:Y:S04]  /*82f0*/  LD.E.64 R26, desc[UR4][R2.64+0x90] ;  /* 0x00009004021a7980 */ /* 0x000f28000c101b00 */
[----:B------:R-:W4:Y:S04]  /*8300*/  LD.E.64 R24, desc[UR4][R2.64+0x88] ;  /* 0x0000880402187980 */ /* 0x000f28000c101b00 */
[----:B------:R1:W5:Y:S04]  /*8310*/  LD.E.64 R22, desc[UR4][R2.64+0x70] ;  /* 0x0000700402167980 */ /* 0x000368000c101b00 */
[----:B------:R-:W2:Y:S04]  /*8320*/  @!P0 LD.E.64 R14, desc[UR4][R2.64+0x80] ;  /* 0x00008004020e8980 */ /* 0x000ea8000c101b00 */
[----:B------:R1:W5:Y:S01]  /*8330*/  LD.E.64 R18, desc[UR4][R2.64+0xa0] ;  /* 0x0000a00402127980 */ /* 0x000362000c101b00 */
[----:B---3--:R-:W-:-:S13]  /*8340*/  ISETP.NE.AND P1, PT, R4, RZ, PT ;  /* 0x000000ff0400720c */ /* 0x008fda0003f25270 */
[----:B------:R-:W1:Y:S04]  /*8350*/  @!P1 LD.E R6, desc[UR4][R2.64+0x60] ;  /* 0x0000600402069980 */ /* 0x000e68000c101900 */
[----:B------:R-:W3:Y:S01]  /*8360*/  @!P1 LD.E R10, desc[UR4][R2.64+0xb4] ;  /* 0x0000b404020a9980 */ /* 0x000ee2000c101900 */
[-C--:B--2---:R-:W-:Y:S02]  /*8370*/  @!P0 IMAD R4, R15, R156.reuse, RZ ;  /* 0x0000009c0f048224 */ /* 0x084fe400078e02ff */
[----:B------:R-:W-:-:S04]  /*8380*/  @!P0 IMAD.WIDE.U32 R12, R14, R156, RZ ;  /* 0x0000009c0e0c8225 */ /* 0x000fc800078e00ff */
[-C--:B----4-:R-:W-:Y:S01]  /*8390*/  IMAD R11, R27, R155.reuse, RZ ;  /* 0x0000009b1b0b7224 */ /* 0x090fe200078e02ff */
[----:B------:R-:W-:Y:S01]  /*83a0*/  @!P0 IADD3 R4, PT, PT, R13, R4, RZ ;  /* 0x000000040d048210 */ /* 0x000fe20007ffe0ff */
[----:B------:R-:W-:Y:S02]  /*83b0*/  @P0 IMAD R16, R25, R162, RZ ;  /* 0x000000a219100224 */ /* 0x000fe400078e02ff */
[----:B------:R-:W-:-:S04]  /*83c0*/  IMAD.WIDE.U32 R26, R26, R155, RZ ;  /* 0x0000009b1a1a7225 */ /* 0x000fc800078e00ff */
[----:B------:R-:W-:-:S04]  /*83d0*/  @P0 IMAD.WIDE.U32 R28, R24, R162, RZ ;  /* 0x000000a2181c0225 */ /* 0x000fc800078e00ff */
[----:B-1----:R-:W-:Y:S01]  /*83e0*/  @!P1 IMAD R9, R6, R156, R155 ;  /* 0x0000009c06099224 */ /* 0x002fe200078e029b */
[----:B------:R-:W-:-:S03]  /*83f0*/  @!P0 MOV R6, R12 ;  /* 0x0000000c00068202 */ /* 0x000fc60000000f00 */
[----:B---3--:R-:W-:Y:S01]  /*8400*/  @!P1 IMAD R9, R9, R10, RZ ;  /* 0x0000000a09099224 */ /* 0x008fe200078e02ff */
[----:B------:R-:W-:Y:S01]  /*8410*/  SHF.L.U32 R10, R157, 0x6, RZ ;  /* 0x000000069d0a7819 */ /* 0x000fe200000006ff */
[----:B------:R-:W-:Y:S06]  /*8420*/  @!P1 BRA `(.L_x_6185) ;  /* 0x0000000000149947 */ /* 0x000fec0003800000 */
[----:B------:R-:W2:Y:S04]  /*8430*/  @!P0 LD.E R9, desc[UR4][R2.64+0xb4] ;  /* 0x0000b40402098980 */ /* 0x000ea8000c101900 */
[----:B------:R-:W3:Y:S01]  /*8440*/  LD.E R12, desc[UR4][R2.64+0xd4] ;  /* 0x0000d404020c7980 */ /* 0x000ee2000c101900 */
[----:B--2---:R-:W-:Y:S02]  /*8450*/  @!P0 IMAD R162, R9, R156, RZ ;  /* 0x0000009c09a28224 */ /* 0x004fe400078e02ff */
[----:B---3--:R-:W-:-:S05]  /*8460*/  IMAD R9, R12, R155, RZ ;  /* 0x0000009b0c097224 */ /* 0x008fca00078e02ff */
[----:B------:R-:W-:-:S07]  /*8470*/  IADD3 R9, PT, PT, R9, R162, RZ ;  /* 0x000000a209097210 */ /* 0x000fce0007ffe0ff */
.L_x_6185:
        /* <DEDUP_REMOVED lines=45> */
.L_x_6187:
[----:B------:R-:W-:Y:S05]  /*8750*/  BSYNC.RECONVERGENT B0 ;  /* 0x0000000000007941 */ /* 0x000fea0003800200 */
.L_x_6186:
[----:B------:R-:W-:Y:S01]  /*8760*/  MOV R155, 0x0 ;  /* 0x00000000009b7802 */ /* 0x000fe20000000f00 */
[----:B---3--:R1:W-:Y:S03]  /*8770*/  @!P1 ST.E.128 desc[UR4][R28.64], R12 ;  /* 0x0000000c1c009985 */ /* 0x0083e6000c101d04 */
[----:B-12-4-:R-:W-:Y:S05]  /*8780*/  @P0 RET.REL.NODEC R154 `(_ZN5flash24flash_fwd_splitkv_kernelI23Flash_fwd_kernel_traitsILi32ELi64ELi128ELi4ELb0ELb0EN7cutlass6half_tE19Flash_kernel_traitsILi32ELi64ELi128ELi4ES3_EELb0ELb0ELb0ELb0ELb1ELb1ELb0ELb0EEEvNS_16Flash_fwd_paramsE) ;  /* 0xffffff789a1c0950 */ /* 0x016fea0003c3ffff */
        /* <DEDUP_REMOVED lines=12> */
[----:B-1----:R-:W-:Y:S05]  /*8850*/  RET.REL.NODEC R154 `(_ZN5flash24flash_fwd_splitkv_kernelI23Flash_fwd_kernel_traitsILi32ELi64ELi128ELi4ELb0ELb0EN7cutlass6half_tE19Flash_kernel_traitsILi32ELi64ELi128ELi4ES3_EELb0ELb0ELb0ELb0ELb1ELb1ELb0ELb0EEEvNS_16Flash_fwd_paramsE) ;  /* 0xffffff749ae87950 */ /* 0x002fea0003c3ffff */
.L_x_6184:
[----:B------:R-:W-:Y:S01]  /*8860*/  MOV R5, 0x2 ;  /* 0x0000000200057802 */ /* 0x000fe20000000f00 */
[----:B------:R-:W-:Y:S01]  /*8870*/  IMAD.MOV.U32 R4, RZ, RZ, 0x1f ;  /* 0x0000001fff047424 */ /* 0x000fe200078e00ff */
[----:B------:R-:W-:-:S07]  /*8880*/  MOV R6, 0xffffffff ;  /* 0xffffffff00067802 */ /* 0x000fce0000000f00 */
[----:B-1---5:R-:W-:Y:S05]  /*8890*/  WARPSYNC.COLLECTIVE R6, `(.L_x_6188) ;  /* 0x0000000006087348 */ /* 0x022fea0003c00000 */
[----:B------:R2:W3:Y:S02]  /*88a0*/  SHFL.BFLY P0, R11, R168, R5, R4 ;  /* 0x0c000005a80b7389 */ /* 0x0004e40000000004 */
[----:B-123-5:R-:W-:Y:S05]  /*88b0*/  ENDCOLLECTIVE ;  /* 0x000000000000791b */ /* 0x02efea0003800000 */
.L_x_6188:
[----:B------:R-:W-:Y:S02]  /*88c0*/  IMAD.MOV.U32 R9, RZ, RZ, R11 ;  /* 0x000000ffff097224 */ /* 0x000fe400078e000b */
[----:B------:R-:W-:Y:S02]  /*88d0*/  IMAD.MOV.U32 R5, RZ, RZ, 0x1 ;  /* 0x00000001ff057424 */ /* 0x000fe400078e00ff */
[----:B------:R-:W-:-:S05]  /*88e0*/  FADD.FTZ R9, R9, R168 ;  /* 0x000000a809097221 */ /* 0x000fca0000010000 */
[----:B------:R-:W-:-:S07]  /*88f0*/  MOV R168, R9 ;  /* 0x0000000900a87202 */ /* 0x000fce0000000f00 */
[----:B------:R-:W-:Y:S05]  /*8900*/  WARPSYNC.COLLECTIVE R6, `(.L_x_6189) ;  /* 0x0000000006087348 */ /* 0x000fea0003c00000 */
[----:B------:R1:W2:Y:S02]  /*8910*/  SHFL.BFLY P0, R11, R168, R5, R4 ;  /* 0x0c000005a80b7389 */ /* 0x0002a40000000004 */
[----:B-12---:R-:W-:Y:S05]  /*8920*/  ENDCOLLECTIVE ;  /* 0x000000000000791b */ /* 0x006fea0003800000 */
.L_x_6189:
[----:B------:R-:W-:Y:S01]  /*8930*/  MOV R168, R169 ;  /* 0x000000a900a87202 */ /* 0x000fe20000000f00 */
[----:B------:R-:W-:Y:S01]  /*8940*/  IMAD.MOV.U32 R5, RZ, RZ, 0x2 ;  /* 0x00000002ff057424 */ /* 0x000fe200078e00ff */
[----:B------:R-:W-:-:S07]  /*8950*/  MOV R8, R11 ;  /* 0x0000000b00087202 */ /* 0x000fce0000000f00 */
[----:B------:R-:W-:Y:S05]  /*8960*/  WARPSYNC.COLLECTIVE R6, `(.L_x_6190) ;  /* 0x0000000006087348 */ /* 0x000fea0003c00000 */
[----:B------:R1:W2:Y:S02]  /*8970*/  SHFL.BFLY P0, R11, R168, R5, R4 ;  /* 0x0c000005a80b7389 */ /* 0x0002a40000000004 */
[----:B-12---:R-:W-:Y:S05]  /*8980*/  ENDCOLLECTIVE ;  /* 0x000000000000791b */ /* 0x006fea0003800000 */
.L_x_6190:
[----:B------:R-:W-:Y:S01]  /*8990*/  FADD.FTZ R8, R9, R8 ;  /* 0x0000000809087221 */ /* 0x000fe20000010000 */
[----:B------:R-:W-:Y:S01]  /*89a0*/  FADD.FTZ R10, R11, R169 ;  /* 0x000000a90b0a7221 */ /* 0x000fe20000010000 */
[----:B------:R-:W-:-:S04]  /*89b0*/  MOV R5, 0x1 ;  /* 0x0000000100057802 */ /* 0x000fc80000000f00 */
[----:B------:R-:W-:-:S07]  /*89c0*/  MOV R168, R10 ;  /* 0x0000000a00a87202 */ /* 0x000fce0000000f00 */
[----:B------:R-:W-:Y:S05]  /*89d0*/  WARPSYNC.COLLECTIVE R6, `(.L_x_6191) ;  /* 0x0000000006087348 */ /* 0x000fea0003c00000 */
[----:B------:R1:W2:Y:S02]  /*89e0*/  SHFL.BFLY P0, R11, R168, R5, R4 ;  /* 0x0c000005a80b7389 */ /* 0x0002a40000000004 */
[----:B-12---:R-:W-:Y:S05]  /*89f0*/  ENDCOLLECTIVE ;  /* 0x000000000000791b */ /* 0x006fea0003800000 */
.L_x_6191:
[----:B------:R-:W-:Y:S05]  /*8a00*/  BRA `(.L_x_6192) ;  /* 0xfffffff4006c7947 */ /* 0x000fea000383ffff */
.L_x_6193:
        /* <DEDUP_REMOVED lines=15> */
.L_x_10289:


//--------------------- .text._ZN5flash24flash_fwd_splitkv_kernelI23Flash_fwd_kernel_traitsILi32ELi64ELi128ELi4ELb0ELb0EN7cutlass6half_tE19Flash_kernel_traitsILi32ELi64ELi128ELi4ES3_EELb0ELb0ELb0ELb0ELb1ELb0ELb1ELb0EEEvNS_16Flash_fwd_paramsE --------------------------
	.section	.text._ZN5flash24flash_fwd_splitkv_kernelI23Flash_fwd_kernel_traitsILi32ELi64ELi128ELi4ELb0ELb0EN7cutlass6half_tE19Flash_kernel_traitsILi32ELi64ELi128ELi4ES3_EELb0ELb0ELb0ELb0ELb1ELb0ELb1ELb0EEEvNS_16Flash_fwd_paramsE,"ax",@progbits
	.align	128
        .global         _ZN5flash24flash_fwd_splitkv_kernelI23Flash_fwd_kernel_traitsILi32ELi64ELi128ELi4ELb0ELb0EN7cutlass6half_tE19Flash_kernel_traitsILi32ELi64ELi128ELi4ES3_EELb0ELb0ELb0ELb0ELb1ELb0ELb1ELb0EEEvNS_16Flash_fwd_paramsE
        .type           _ZN5flash24flash_fwd_splitkv_kernelI23Flash_fwd_kernel_traitsILi32ELi64ELi128ELi4ELb0ELb0EN7cutlass6half_tE19Flash_kernel_traitsILi32ELi64ELi128ELi4ES3_EELb0ELb0ELb0ELb0ELb1ELb0ELb1ELb0EEEvNS_16Flash_fwd_paramsE,@function
        .size           _ZN5flash24flash_fwd_splitkv_kernelI23Flash_fwd_kernel_traitsILi32ELi64ELi128ELi4ELb0ELb0EN7cutlass6half_tE19Flash_kernel_traitsILi32ELi64ELi128ELi4ES3_EELb0ELb0ELb0ELb0ELb1ELb0ELb1ELb0EEEvNS_16Flash_fwd_paramsE,(.L_x_10290 - _ZN5flash24flash_fwd_splitkv_kernelI23Flash_fwd_kernel_traitsILi32ELi64ELi128ELi4ELb0ELb0EN7cutlass6half_tE19Flash_kernel_traitsILi32ELi64ELi128ELi4ES3_EELb0ELb0ELb0ELb0ELb1ELb0ELb1ELb0EEEvNS_16Flash_fwd_paramsE)
        .other          _ZN5flash24flash_fwd_splitkv_kernelI23Flash_fwd_kernel_traitsILi32ELi64ELi128ELi4ELb0ELb0EN7cutlass6half_tE19Flash_kernel_traitsILi32ELi64ELi128ELi4ES3_EELb0ELb0ELb0ELb0ELb1ELb0ELb1ELb0EEEvNS_16Flash_fwd_paramsE,@"STO_CUDA_ENTRY STV_DEFAULT"
_ZN5flash24flash_fwd_splitkv_kernelI23Flash_fwd_kernel_traitsILi32ELi64ELi128ELi4ELb0ELb0EN7cutlass6half_tE19Flash_kernel_traitsILi32ELi64ELi128ELi4ES3_EELb0ELb0ELb0ELb0ELb1ELb0ELb1ELb0EEEvNS_16Flash_fwd_paramsE:
.text._ZN5flash24flash_fwd_splitkv_kernelI23Flash_fwd_kernel_traitsILi32ELi64ELi128ELi4ELb0ELb0EN7cutlass6half_tE19Flash_kernel_traitsILi32ELi64ELi128ELi4ES3_EELb0ELb0ELb0ELb0ELb1ELb0ELb1ELb0EEEvNS_16Flash_fwd_paramsE:
        /* <DEDUP_REMOVED lines=29> */
[----:B------:R-:W-:Y:S05]  /*01d0*/  CALL.REL.NOINC `($_ZN5flash24flash_fwd_splitkv_kernelI23Flash_fwd_kernel_traitsILi32ELi64ELi128ELi4ELb0ELb0EN7cutlass6half_tE19Flash_kernel_traitsILi32ELi64ELi128ELi4ES3_EELb0ELb0ELb0ELb0ELb1ELb0ELb1ELb0EEEvNS_16Flash_fwd_paramsE$_ZN5flash30compute_attn_1rowblock_splitkvI23Flash_fwd_kernel_traitsILi32ELi64ELi128ELi4ELb0ELb0EN7cutlass6half_tE19Flash_kernel_traitsILi32ELi64ELi128ELi4ES3_EELb0ELb0ELb0ELb0ELb1ELb0ELb1ELb0ENS_16Flash_fwd_paramsEEEvRKT8_iiiii) ;  /* 0x0000000000087944 */ /* 0x000fea0003c00000 */
[----:B------:R-:W-:Y:S05]  /*01e0*/  BSYNC.RECONVERGENT B2 ;  /* 0x0000000000027941 */ /* 0x000fea0003800200 */
.L_x_6194:
[----:B------:R-:W-:Y:S05]  /*01f0*/  EXIT ;  /* 0x000000000000794d */ /* 0x000fea0003800000 */
        .type           $_ZN5flash24flash_fwd_splitkv_kernelI23Flash_fwd_kernel_traitsILi32ELi64ELi128ELi4ELb0ELb0EN7cutlass6half_tE19Flash_kernel_traitsILi32ELi64ELi128ELi4ES3_EELb0ELb0ELb0ELb0ELb1ELb0ELb1ELb0EEEvNS_16Flash_fwd_paramsE$_ZN5flash30compute_attn_1rowblock_splitkvI23Flash_fwd_kernel_traitsILi32ELi64ELi128ELi4ELb0ELb0EN7cutlass6half_tE19Flash_kernel_traitsILi32ELi64ELi128ELi4ES3_EELb0ELb0ELb0ELb0ELb1ELb0ELb1ELb0ENS_16Flash_fwd_paramsEEEvRKT8_iiiii,@function
        .size           $_ZN5flash24flash_fwd_splitkv_kernelI23Flash_fwd_kernel_traitsILi32ELi64ELi128ELi4ELb0ELb0EN7cutlass6half_tE19Flash_kernel_traitsILi32ELi64ELi128ELi4ES3_EELb0ELb0ELb0ELb0ELb1ELb0ELb1ELb0EEEvNS_16Flash_fwd_paramsE$_ZN5flash30compute_attn_1rowblock_splitkvI23Flash_fwd_kernel_traitsILi32ELi64ELi128ELi4ELb0ELb0EN7cutlass6half_tE19Flash_kernel_traitsILi32ELi64ELi128ELi4ES3_EELb0ELb0ELb0ELb0ELb1ELb0ELb1ELb0ENS_16Flash_fwd_paramsEEEvRKT8_iiiii,(.L_x_10290 - $_ZN5flash24flash_fwd_splitkv_kernelI23Flash_fwd_kernel_traitsILi32ELi64ELi128ELi4ELb0ELb0EN7cutlass6half_tE19Flash_kernel_traitsILi32ELi64ELi128ELi4ES3_EELb0ELb0ELb0ELb0ELb1ELb0ELb1ELb0EEEvNS_16Flash_fwd_paramsE$_ZN5flash30compute_attn_1rowblock_splitkvI23Flash_fwd_kernel_traitsILi32ELi64ELi128ELi4ELb0ELb0EN7cutlass6half_tE19Flash_kernel_traitsILi32ELi64ELi128ELi4ES3_EELb0ELb0ELb0ELb0ELb1ELb0ELb1ELb0ENS_16Flash_fwd_paramsEEEvRKT8_iiiii)
$_ZN5flash24flash_fwd_splitkv_kernelI23Flash_fwd_kernel_traitsILi32ELi64ELi128ELi4ELb0ELb0EN7cutlass6half_tE19Flash_kernel_traitsILi32ELi64ELi128ELi4ES3_EELb0ELb0ELb0ELb0ELb1ELb0ELb1ELb0EEEvNS_16Flash_fwd_paramsE$_ZN5flash30compute_attn_1rowblock_splitkvI23Flash_fwd_kernel_traitsILi32ELi64ELi128ELi4ELb0ELb0EN7cutlass6half_tE19Flash_kernel_traitsILi32ELi64ELi128ELi4ES3_EELb0ELb0ELb0ELb0ELb1ELb0ELb1ELb0ENS_16Flash_fwd_paramsEEEvRKT8_iiiii:
        /* <DEDUP_REMOVED lines=38> */
.L_x_6196:
[----:B------:R-:W-:Y:S05]  /*0460*/  BSYNC.RECONVERGENT B0 ;  /* 0x0000000000007941 */ /* 0x000fea0003800200 */
.L_x_6195:
[----:B------:R-:W-:Y:S04]  /*0470*/  BSSY.RECONVERGENT B0, `(.L_x_6197) ;  /* 0x0000007000007945 */ /* 0x000fe80003800200 */
[----:B------:R-:W-:Y:S05]  /*0480*/  @!P3 BRA `(.L_x_6198) ;  /* 0x000000000014b947 */ /* 0x000fea0003800000 */
[----:B-----5:R-:W3:Y:S02]  /*0490*/  LD.E.U8 R6, desc[UR4][R2.64+0x1b2] ;  /* 0x0001b20402067980 */ /* 0x020ee4000c101100 */
[----:B---3--:R-:W-:-:S13]  /*04a0*/  ISETP.NE.AND P1, PT, R6, RZ, PT ;  /* 0x000000ff0600720c */ /* 0x008fda0003f25270 */
[----:B------:R-:W3:Y:S02]  /*04b0*/  @P1 LD.E R7, desc[UR4][R18.64+0x4] ;  /* 0x0000040412071980 */ /* 0x000ee4000c101900 */
[----:B---3--:R-:W-:-:S06]  /*04c0*/  @P1 IADD3 R6, PT, PT, R7, -R14, RZ ;  /* 0x8000000e07061210 */ /* 0x008fcc0007ffe0ff */
[----:B------:R3:W5:Y:S02]  /*04d0*/  @!P1 LD.E R6, desc[UR4][R18.64] ;  /* 0x0000000412069980 */ /* 0x000764000c101900 */
.L_x_6198:
[----:B------:R-:W-:Y:S05]  /*04e0*/  BSYNC.RECONVERGENT B0 ;  /* 0x0000000000007941 */ /* 0x000fea0003800200 */
.L_x_6197:
        /* <DEDUP_REMOVED lines=8> */
.L_x_6200:
[----:B------:R-:W4:Y:S01]  /*0570*/  LD.E.64 R16, desc[UR4][R2.64+0x108] ;  /* 0x0001080402107980 */ /* 0x000f22000c101b00 */
[----:B------:R-:W-:Y:S01]  /*0580*/  BSSY.RECONVERGENT B0, `(.L_x_6202) ;  /* 0x0000006000007945 */ /* 0x000fe20003800200 */
[----:B------:R-:W-:Y:S01]  /*0590*/  IMAD.MOV.U32 R101, RZ, RZ, RZ ;  /* 0x000000ffff657224 */ /* 0x000fe200078e00ff */
[----:B----4-:R-:W-:-:S04]  /*05a0*/  ISETP.NE.U32.AND P0, PT, R16, RZ, PT ;  /* 0x000000ff1000720c */ /* 0x010fc80003f05070 */
[----:B------:R-:W-:-:S13]  /*05b0*/  ISETP.NE.AND.EX P0, PT, R17, RZ, PT, P0 ;  /* 0x000000ff1100720c */ /* 0x000fda0003f05300 */
[----:B------:R-:W-:Y:S05]  /*05c0*/  @!P0 BRA `(.L_x_6203) ;  /* 0x0000000000048947 */ /* 0x000fea0003800000 */
[----:B------:R4:W5:Y:S02]  /*05d0*/  LD.E R101, desc[UR4][R2.64+0xbc] ;  /* 0x0000bc0402657980 */ /* 0x000964000c101900 */
.L_x_6203:
[----:B------:R-:W-:Y:S05]  /*05e0*/  BSYNC.RECONVERGENT B0 ;  /* 0x0000000000007941 */ /* 0x000fea0003800200 */
.L_x_6202:
[----:B-----5:R-:W-:Y:S02]  /*05f0*/  IADD3 R101, PT, PT, R101, R6, -R13 ;  /* 0x0000000665657210 */ /* 0x020fe40007ffe80d */
.L_x_6201:
[----:B------:R-:W-:Y:S05]  /*0600*/  BSYNC.RECONVERGENT B1 ;  /* 0x0000000000017941 */ /* 0x000fea0003800200 */
.L_x_6199:
[----:B------:R-:W-:Y:S01]  /*0610*/  IMAD.SHL.U32 R136, R143, 0x40, RZ ;  /* 0x000000408f887824 */ /* 0x000fe200078e00ff */
[----:B------:R-:W-:Y:S01]  /*0620*/  MOV R6, R142 ;  /* 0x0000008e00067202 */ /* 0x000fe20000000f00 */
[----:B------:R-:W-:-:S03]  /*0630*/  IMAD.MOV.U32 R7, RZ, RZ, 0x0 ;  /* 0x00000000ff077424 */ /* 0x000fc600078e00ff */
[----:B------:R-:W-:-:S13]  /*0640*/  ISETP.GT.AND P0, PT, R15, R136, PT ;  /* 0x000000880f00720c */ /* 0x000fda0003f04270 */
[----:B-1234-:R-:W-:Y:S05]  /*0650*/  @!P0 RET.REL.NODEC R6 `(_ZN5flash24flash_fwd_splitkv_kernelI23Flash_fwd_kernel_traitsILi32ELi64ELi128ELi4ELb0ELb0EN7cutlass6half_tE19Flash_kernel_traitsILi32ELi64ELi128ELi4ES3_EELb0ELb0ELb0ELb0ELb1ELb0ELb1ELb0EEEvNS_16Flash_fwd_paramsE) ;  /* 0xfffffff806688950 */ /* 0x01efea0003c3ffff */
        /* <DEDUP_REMOVED lines=45> */
[----:B------:R-:W-:Y:S02]  /*0930*/  IMAD.MOV.U32 R143, RZ, RZ, 0x0 ;  /* 0x00000000ff8f7424 */ /* 0x000fe400078e00ff */
[----:B--2---:R-:W-:-:S04]  /*0940*/  IMAD R4, R4, UR8, R147 ;  /* 0x0000000804047c24 */ /* 0x004fc8000f8e0293 */
[----:B---3--:R-:W-:-:S04]  /*0950*/  IMAD R4, R4, R7, R146 ;  /* 0x0000000704047224 */ /* 0x008fc800078e0292 */
[----:B------:R-:W-:-:S04]  /*0960*/  IMAD R5, R5, R4, R136 ;  /* 0x0000000405057224 */ /* 0x000fc800078e0288 */
[----:B----4-:R-:W-:Y:S01]  /*0970*/  IMAD R13, R5, R0, RZ ;  /* 0x00000000050d7224 */ /* 0x010fe200078e02ff */
[----:B------:R-:W-:-:S04]  /*0980*/  SHF.R.U32.HI R0, RZ, 0x3, R128 ;  /* 0x00000003ff007819 */ /* 0x000fc80000011680 */
[----:B------:R-:W-:Y:S01]  /*0990*/  LEA R7, P0, R128, R13, 0x2 ;  /* 0x0000000d80077211 */ /* 0x000fe200078010ff */
[----:B------:R-:W-:Y:S01]  /*09a0*/  VIADD R6, R0, 0x10 ;  /* 0x0000001000067836 */ /* 0x000fe20000000000 */
[----:B------:R-:W-:Y:S01]  /*09b0*/  LOP3.LUT P6, R128, R128, 0x7, RZ, 0xc0, !PT ;  /* 0x0000000780807812 */ /* 0x000fe200078cc0ff */
[----:B------:R-:W-:Y:S01]  /*09c0*/  VIADD R4, R0, 0x20 ;  /* 0x0000002000047836 */ /* 0x000fe20000000000 */
[----:B------:R-:W-:Y:S02]  /*09d0*/  LEA.HI.X.SX32 R13, R13, RZ, 0x1, P0 ;  /* 0x000000ff0d0d7211 */ /* 0x000fe400000f0eff */
[C---:B-----5:R-:W-:Y:S02]  /*09e0*/  LEA R2, P0, R7.reuse, R8, 0x2 ;  /* 0x0000000807027211 */ /* 0x060fe400078010ff */
[----:B------:R-:W-:Y:S02]  /*09f0*/  ISETP.GE.AND P2, PT, R6, R15, PT ;  /* 0x0000000f0600720c */ /* 0x000fe40003f46270 */
[----:B------:R-:W-:-:S02]  /*0a00*/  LEA.HI.X R3, R7, R9, R13, 0x2, P0 ;  /* 0x0000000907037211 */ /* 0x000fc400000f140d */
[C---:B------:R-:W-:Y:S02]  /*0a10*/  IADD3 R7, P0, PT, R5.reuse, R0, RZ ;  /* 0x0000000005077210 */ /* 0x040fe40007f1e0ff */
[-C--:B------:R-:W-:Y:S01]  /*0a20*/  ISETP.GE.AND P1, PT, R4, R15.reuse, PT ;  /* 0x0000000f0400720c */ /* 0x080fe20003f26270 */
[C---:B------:R-:W-:Y:S01]  /*0a30*/  VIADD R4, R0.reuse, 0x30 ;  /* 0x0000003000047836 */ /* 0x040fe20000000000 */
[----:B------:R-:W-:Y:S02]  /*0a40*/  LEA.HI.X.SX32 R5, R5, RZ, 0x1, P0 ;  /* 0x000000ff05057211 */ /* 0x000fe400000f0eff */
[C---:B------:R-:W-:Y:S02]  /*0a50*/  LEA R6, P0, R7.reuse, R10, 0x2 ;  /* 0x0000000a07067211 */ /* 0x040fe400078010ff */
[----:B------:R-:W-:Y:S01]  /*0a60*/  ISETP.GE.OR P6, PT, R0, R15, P6 ;  /* 0x0000000f0000720c */ /* 0x000fe200037c6670 */
[----:B------:R-:W-:Y:S01]  /*0a70*/  @!P2 ST.E.128 desc[UR4][R2.64+0x800], RZ ;  /* 0x000800ff0200a985 */ /* 0x000fe2000c101d04 */
[----:B------:R-:W-:-:S02]  /*0a80*/  LEA.HI.X R7, R7, R11, R5, 0x2, P0 ;  /* 0x0000000b07077211 */ /* 0x000fc400000f1405 */
[-C--:B------:R-:W-:Y:S02]  /*0a90*/  ISETP.GE.AND P0, PT, R4, R15.reuse, PT ;  /* 0x0000000f0400720c */ /* 0x080fe40003f06270 */
        /* <DEDUP_REMOVED lines=13> */
[----:B-1----:R-:W-:Y:S05]  /*0b70*/  @P0 RET.REL.NODEC R142 `(_ZN5flash24flash_fwd_splitkv_kernelI23Flash_fwd_kernel_traitsILi32ELi64ELi128ELi4ELb0ELb0EN7cutlass6half_tE19Flash_kernel_traitsILi32ELi64ELi128ELi4ES3_EELb0ELb0ELb0ELb0ELb1ELb0ELb1ELb0EEEvNS_16Flash_fwd_paramsE) ;  /* 0xfffffff48e200950 */ /* 0x002fea0003c3ffff */
[----:B------:R-:W-:Y:S02]  /*0b80*/  MOV R3, 0xff800000 ;  /* 0xff80000000037802 */ /* 0x000fe40000000f00 */
[----:B------:R-:W-:-:S03]  /*0b90*/  MOV R143, 0x0 ;  /* 0x00000000008f7802 */ /* 0x000fc60000000f00 */
[----:B------:R1:W-:Y:S02]  /*0ba0*/  ST.E desc[UR4][R6.64+0xc0], R3 ;  /* 0x0000c00306007985 */ /* 0x0003e4000c101904 */
[----:B-1----:R-:W-:Y:S05]  /*0bb0*/  RET.REL.NODEC R142 `(_ZN5flash24flash_fwd_splitkv_kernelI23Flash_fwd_kernel_traitsILi32ELi64ELi128ELi4ELb0ELb0EN7cutlass6half_tE19Flash_kernel_traitsILi32ELi64ELi128ELi4ES3_EELb0ELb0ELb0ELb0ELb1ELb0ELb1ELb0EEEvNS_16Flash_fwd_paramsE) ;  /* 0xfffffff48e107950 */ /* 0x002fea0003c3ffff */
.L_x_6204:
        /* <DEDUP_REMOVED lines=47> */
[----:B------:R-:W-:Y:S02]  /*0eb0*/  IADD3 R157, PT, PT, R17, R0, RZ ;  /* 0x00000000119d7210 */ /* 0x000fe40007ffe0ff */
[C---:B------:R-:W-:Y:S01]  /*0ec0*/  LEA R156, P0, R16.reuse, R154, 0x2 ;  /* 0x0000009a109c7211 */ /* 0x040fe200078010ff */
[----:B------:R-:W-:Y:S02]  /*0ed0*/  @!P1 IMAD.MOV R8, RZ, RZ, -R8 ;  /* 0x000000ffff089224 */ /* 0x000fe400078e0a08 */
[----:B------:R-:W-:Y:S02]  /*0ee0*/  @!P2 LOP3.LUT R8, RZ, R9, RZ, 0x33, !PT ;  /* 0x00000009ff08a212 */ /* 0x000fe400078e33ff */
[----:B------:R-:W-:Y:S02]  /*0ef0*/  LEA.HI.X R157, R16, R155, R157, 0x2, P0 ;  /* 0x0000009b109d7211 */ /* 0x000fe400000f149d */
[----:B------:R-:W3:Y:S01]  /*0f00*/  LD.E.64 R16, desc[UR4][R102.64+0x28] ;  /* 0x0000280466107980 */ /* 0x000ee2000c101b00 */
[----:B------:R-:W-:-:S05]  /*0f10*/  IMAD.WIDE R4, R8, 0x4, R156 ;  /* 0x0000000408047825 */ /* 0x000fca00078e029c */
[----:B------:R1:W2:Y:S01]  /*0f20*/  LD.E R0, desc[UR4][R4.64] ;  /* 0x0000000404007980 */ /* 0x0002a2000c101900 */
        /* <DEDUP_REMOVED lines=21> */
[----:B------:R-:W-:-:S03]  /*1080*/  ISETP.NE.AND P1, PT, R11, RZ, PT ;  /* 0x000000ff0b00720c */ /* 0x000fc60003f25270 */
[----:B------:R-:W-:Y:S02]  /*1090*/  IMAD R12, R9, R8, R12 ;  /* 0x00000008090c7224 */ /* 0x000fe400078e020c */
[----:B------:R-:W-:-:S04]  /*10a0*/  @P2 VIADD R4, R4, 0x1 ;  /* 0x0000000104042836 */ /* 0x000fc80000000000 */
[----:B------:R-:W-:Y:S02]  /*10b0*/  IMAD.MOV.U32 R7, RZ, RZ, R4 ;  /* 0x000000ffff077224 */ /* 0x000fe400078e0004 */
[----:B------:R-:W-:-:S03]  /*10c0*/  IMAD R4, R135, R12, RZ ;  /* 0x0000000c87047224 */ /* 0x000fc600078e02ff */
        /* <DEDUP_REMOVED lines=13> */
[----:B---3--:R-:W-:Y:S02]  /*11a0*/  IMAD R4, R17, R0, RZ ;  /* 0x0000000011047224 */ /* 0x008fe400078e02ff */
        /* <DEDUP_REMOVED lines=9> */
.L_x_6206:
        /* <DEDUP_REMOVED lines=30> */
[----:B------:R-:W-:Y:S01]  /*1420*/  @P2 IADD3 R6, PT, PT, R13, R14, RZ ;  /* 0x0000000e0d062210 */ /* 0x000fe20007ffe0ff */
[----:B---3-5:R-:W-:-:S04]  /*1430*/  @!P2 IMAD R7, R19, R9, RZ ;  /* 0x000000091307a224 */ /* 0x028fc800078e02ff */
[----:B------:R-:W-:Y:S01]  /*1440*/  @!P1 IMAD.IADD R5, R5, 0x1, -R4 ;  /* 0x0000000105059824 */ /* 0x000fe200078e0a04 */
[----:B------:R-:W-:Y:S02]  /*1450*/  @!P2 IADD3 R23, PT, PT, R23, R0, RZ ;  /* 0x000000001717a210 */ /* 0x000fe40007ffe0ff */
[----:B------:R-:W-:Y:S02]  /*1460*/  @!P2 SHF.R.S32.HI R0, RZ, 0x1f, R9 ;  /* 0x0000001fff00a819 */ /* 0x000fe40000011409 */
[----:B------:R-:W-:Y:S02]  /*1470*/  ISETP.GE.U32.AND P4, PT, R5, R4, PT ;  /* 0x000000040500720c */ /* 0x000fe40003f86070 */
[----:B------:R-:W-:Y:S01]  /*1480*/  LOP3.LUT R4, R146, R11, RZ, 0x3c, !PT ;  /* 0x0000000b92047212 */ /* 0x000fe200078e3cff */
[C---:B------:R-:W-:Y:S02]  /*1490*/  @!P2 IMAD R7, R18.reuse, R0, R7 ;  /* 0x000000001207a224 */ /* 0x040fe400078e0207 */
[----:B------:R-:W-:Y:S01]  /*14a0*/  @!P2 IMAD.WIDE.U32 R22, R18, R9, R22 ;  /* 0x000000091216a225 */ /* 0x000fe200078e0016 */
[----:B------:R-:W-:-:S03]  /*14b0*/  ISETP.GE.AND P0, PT, R4, RZ, PT ;  /* 0x000000ff0400720c */ /* 0x000fc60003f06270 */
[----:B------:R-:W-:Y:S01]  /*14c0*/  @P2 IMAD.WIDE.U32 R18, R134, R6, RZ ;  /* 0x0000000686122225 */ /* 0x000fe200078e00ff */
[----:B------:R-:W-:-:S03]  /*14d0*/  ISETP.NE.AND P3, PT, R11, RZ, PT ;  /* 0x000000ff0b00720c */ /* 0x000fc60003f65270 */
[----:B------:R-:W-:Y:S01]  /*14e0*/  @P2 IMAD R0, R135, R6, RZ ;  /* 0x0000000687002224 */ /* 0x000fe200078e02ff */
[----:B------:R-:W-:Y:S02]  /*14f0*/  @!P2 MOV R6, R22 ;  /* 0x000000160006a202 */ /* 0x000fe40000000f00 */
[----:B------:R-:W-:Y:S02]  /*1500*/  LEA R12, R98, 0xffffff80, 0x7 ;  /* 0xffffff80620c7811 */ /* 0x000fe400078e38ff */
[----:B------:R-:W-:Y:S02]  /*1510*/  @!P1 IADD3 R8, PT, PT, R8, 0x1, RZ ;  /* 0x0000000108089810 */ /* 0x000fe40007ffe0ff */
[----:B------:R-:W-:Y:S01]  /*1520*/  @!P2 IADD3 R7, PT, PT, R23, R7, RZ ;  /* 0x000000071707a210 */ /* 0x000fe20007ffe0ff */
[----:B------:R-:W-:Y:S01]  /*1530*/  @P2 IMAD.IADD R7, R19, 0x1, R0 ;  /* 0x0000000113072824 */ /* 0x000fe200078e0200 */
[----:B------:R-:W-:Y:S01]  /*1540*/  @P2 MOV R6, R18 ;  /* 0x0000001200062202 */ /* 0x000fe20000000f00 */
[----:B----4-:R-:W-:Y:S01]  /*1550*/  @!P2 IMAD R0, R97, R13, RZ ;  /* 0x0000000d6100a224 */ /* 0x010fe200078e02ff */
        /* <DEDUP_REMOVED lines=9> */
[----:B------:R-:W-:Y:S02]  /*15f0*/  @!P3 LOP3.LUT R8, RZ, R11, RZ, 0x33, !PT ;  /* 0x0000000bff08b212 */ /* 0x000fe400078e33ff */
[----:B------:R-:W-:Y:S01]  /*1600*/  @!P2 IADD3 R25, PT, PT, R7, R0, RZ ;  /* 0x000000000719a210 */ /* 0x000fe20007ffe0ff */
        /* <DEDUP_REMOVED lines=19> */
.L_x_6207:
[----:B------:R-:W-:Y:S05]  /*1740*/  BSYNC.RECONVERGENT B0 ;  /* 0x0000000000007941 */ /* 0x000fea0003800200 */
.L_x_6205:
[----:B------:R-:W-:Y:S01]  /*1750*/  ISETP.NE.AND P4, PT, R10, -0x1, PT ;  /* 0xffffffff0a00780c */ /* 0x000fe20003f85270 */
[----:B------:R-:W2:Y:S04]  /*1760*/  LD.E.64 R24, desc[UR4][R2.64+0x30] ;  /* 0x0000300402187980 */ /* 0x000ea8000c101b00 */
[----:B------:R-:W3:Y:S04]  /*1770*/  LD.E.64 R22, desc[UR4][R2.64+0x48] ;  /* 0x0000480402167980 */ /* 0x000ee8000c101b00 */
[----:B------:R-:W4:Y:S04]  /*1780*/  LD.E.64 R8, desc[UR4][R102.64] ;  /* 0x0000000466087980 */ /* 0x000f28000c101b00 */
[----:B------:R-:W3:Y:S04]  /*1790*/  @!P4 LD.E.64 R28, desc[UR4][R2.64+0x18] ;  /* 0x00001804021cc980 */ /* 0x000ee8000c101b00 */
        /* <DEDUP_REMOVED lines=23> */
[-C--:B-----5:R-:W-:Y:S02]  /*1910*/  IMAD R16, R19, R96.reuse, RZ ;  /* 0x0000006013107224 */ /* 0x0a0fe400078e02ff */
[----:B------:R-:W-:Y:S02]  /*1920*/  IMAD.SHL.U32 R145, R128, 0x8, RZ ;  /* 0x0000000880917824 */ /* 0x000fe400078e00ff */
[----:B------:R-:W-:Y:S02]  /*1930*/  @P0 VIADD R13, R13, 0x1 ;  /* 0x000000010d0d0836 */ /* 0x000fe40000000000 */
[C---:B------:R-:W-:Y:S01]  /*1940*/  IMAD R16, R12.reuse, R97, R16 ;  /* 0x000000610c107224 */ /* 0x040fe200078e0210 */
[----:B------:R-:W-:Y:S01]  /*1950*/  LOP3.LUT R17, R145, 0x18, RZ, 0xc0, !PT ;  /* 0x0000001891117812 */ /* 0x000fe200078ec0ff */
[----:B------:R-:W-:-:S04]  /*1960*/  IMAD.WIDE.U32 R18, R12, R96, RZ ;  /* 0x000000600c127225 */ /* 0x000fc800078e00ff */
[----:B------:R-:W-:Y:S01]  /*1970*/  @!P2 IMAD.MOV R13, RZ, RZ, -R13 ;  /* 0x000000ffff0da224 */ /* 0x000fe200078e0a0d */
[----:B------:R-:W-:Y:S01]  /*1980*/  @!P3 LOP3.LUT R13, RZ, R11, RZ, 0x33, !PT ;  /* 0x0000000bff0db212 */ /* 0x000fe200078e33ff */
[----:B------:R-:W-:Y:S01]  /*1990*/  IMAD.IADD R12, R19, 0x1, R16 ;  /* 0x00000001130c7824 */ /* 0x000fe200078e0210 */
[----:B------:R-:W-:Y:S02]  /*19a0*/  IADD3 R14, P1, P0, R18, R14, R17 ;  /* 0x0000000e120e7210 */ /* 0x000fe4000783e011 */
[----:B------:R-:W-:Y:S01]  /*19b0*/  SHF.R.S32.HI R18, RZ, 0x1f, R13 ;  /* 0x0000001fff127819 */ /* 0x000fe2000001140d */
[----:B------:R-:W-:Y:S01]  /*19c0*/  IMAD R19, R27, R13, RZ ;  /* 0x0000000d1b137224 */ /* 0x000fe200078e02ff */
[----:B------:R-:W-:-:S03]  /*19d0*/  IADD3.X R7, PT, PT, R12, R7, RZ, P1, P0 ;  /* 0x000000070c077210 */ /* 0x000fc60000fe04ff */
[----:B------:R-:W-:Y:S02]  /*19e0*/  IMAD R18, R18, R26, R19 ;  /* 0x0000001a12127224 */ /* 0x000fe400078e0213 */
[----:B------:R-:W-:Y:S02]  /*19f0*/  IMAD.IADD R136, R15, 0x1, -R136 ;  /* 0x000000010f887824 */ /* 0x000fe400078e0a88 */
[----:B------:R-:W-:Y:S01]  /*1a00*/  IMAD.MOV.U32 R27, RZ, RZ, RZ ;  /* 0x000000ffff1b7224 */ /* 0x000fe200078e00ff */
[----:B------:R-:W1:Y:S01]  /*1a10*/  S2UR UR6, SR_CgaCtaId ;  /* 0x00000000000679c3 */ /* 0x000e620000008800 */
[----:B------:R-:W-:Y:S01]  /*1a20*/  IADD3 R6, P1, PT, R17, R6, RZ ;  /* 0x0000000611067210 */ /* 0x000fe20007f3e0ff */
[----:B------:R-:W-:Y:S02]  /*1a30*/  UMOV UR7, 0x400 ;  /* 0x0000040000077882 */ /* 0x000fe40000000000 */
[----:B-1----:R-:W-:-:S06]  /*1a40*/  ULEA UR6, UR6, UR7, 0x18 ;  /* 0x0000000706067291 */ /* 0x002fcc000f8ec0ff */
[----:B------:R-:W-:Y:S02]  /*1a50*/  IMAD.U32 R131, RZ, RZ, UR6 ;  /* 0x00000006ff837e24 */ /* 0x000fe4000f8e00ff */
[C---:B------:R-:W-:Y:S02]  /*1a60*/  IMAD.SHL.U32 R130, R128.reuse, 0x10, RZ ;  /* 0x0000001080827824 */ /* 0x040fe400078e00ff */
[C---:B------:R-:W-:Y:S01]  /*1a70*/  IMAD.SHL.U32 R91, R128.reuse, 0x20, RZ ;  /* 0x00000020805b7824 */ /* 0x040fe200078e00ff */
[----:B------:R-:W-:Y:S01]  /*1a80*/  SHF.R.U32.HI R88, RZ, 0x1, R128 ;  /* 0x00000001ff587819 */ /* 0x000fe20000011680 */
[----:B------:R-:W-:Y:S02]  /*1a90*/  IMAD.SHL.U32 R90, R128, 0x4, RZ ;  /* 0x00000004805a7824 */ /* 0x000fe400078e00ff */
[-C--:B--2---:R-:W-:Y:S02]  /*1aa0*/  @P4 IMAD R11, R25, R10.reuse, RZ ;  /* 0x0000000a190b4224 */ /* 0x084fe400078e02ff */
[----:B------:R-:W-:-:S04]  /*1ab0*/  @P4 IMAD.WIDE.U32 R30, R24, R10, RZ ;  /* 0x0000000a181e4225 */ /* 0x000fc800078e00ff */
[-C--:B---3--:R-:W-:Y:S02]  /*1ac0*/  @!P4 IMAD R16, R29, R147.reuse, RZ ;  /* 0x000000931d10c224 */ /* 0x088fe400078e02ff */
[----:B------:R-:W-:-:S04]  /*1ad0*/  @!P4 IMAD.WIDE.U32 R28, R28, R147, RZ ;  /* 0x000000931c1cc225 */ /* 0x000fc800078e00ff */
[----:B------:R-:W-:Y:S02]  /*1ae0*/  @!P4 IMAD.IADD R16, R29, 0x1, R16 ;  /* 0x000000011d10c824 */ /* 0x000fe400078e0210 */
[----:B------:R-:W-:Y:S02]  /*1af0*/  @!P4 IMAD.MOV.U32 R12, RZ, RZ, R28 ;  /* 0x000000ffff0cc224 */ /* 0x000fe400078e001c */
[----:B------:R-:W-:Y:S01]  /*1b00*/  IMAD.WIDE.U32 R28, R26, R13, RZ ;  /* 0x0000000d1a1c7225 */ /* 0x000fe200078e00ff */
[----:B------:R-:W-:-:S03]  /*1b10*/  SHF.R.U32.HI R26, RZ, 0x2, R128 ;  /* 0x00000002ff1a7819 */ /* 0x000fc60000011680 */
[----:B------:R-:W-:Y:S02]  /*1b20*/  @P4 IMAD.IADD R16, R31, 0x1, R11 ;  /* 0x000000011f104824 */ /* 0x000fe400078e020b */
[----:B------:R-:W-:Y:S02]  /*1b30*/  @P4 IMAD.MOV.U32 R12, RZ, RZ, R30 ;  /* 0x000000ffff0c4224 */ /* 0x000fe400078e001e */
[----:B------:R-:W-:-:S03]  /*1b40*/  VIADD R11, R26, 0x20 ;  /* 0x000000201a0b7836 */ /* 0x000fc60000000000 */
[----:B------:R-:W-:Y:S02]  /*1b50*/  IADD3 R30, P0, PT, R17, R12, RZ ;  /* 0x0000000c111e7210 */ /* 0x000fe40007f1e0ff */
[----:B------:R-:W-:Y:S01]  /*1b60*/  ISETP.GE.AND P2, PT, R11, R136, PT ;  /* 0x000000880b00720c */ /* 0x000fe20003f46270 */
[----:B------:R-:W-:Y:S01]  /*1b70*/  IMAD R15, R23, R146, RZ ;  /* 0x00000092170f7224 */ /* 0x000fe200078e02ff */
[----:B------:R-:W-:Y:S01]  /*1b80*/  SHF.R.S32.HI R10, RZ, 0x1f, R146 ;  /* 0x0000001fff0a7819 */ /* 0x000fe20000011492 */
[----:B------:R-:W-:Y:S01]  /*1b90*/  IMAD.X R31, RZ, RZ, R16, P0 ;  /* 0x000000ffff1f7224 */ /* 0x000fe200000e0610 */
[----:B------:R-:W-:Y:S02]  /*1ba0*/  ISETP.GE.AND P3, PT, R26, R136, PT ;  /* 0x000000881a00720c */ /* 0x000fe40003f66270 */
[----:B------:R-:W-:Y:S01]  /*1bb0*/  LOP3.LUT R13, R145, 0xc0, RZ, 0xc0, !PT ;  /* 0x000000c0910d7812 */ /* 0x000fe200078ec0ff */
[----:B------:R-:W-:Y:S01]  /*1bc0*/  IMAD R10, R22, R10, R15 ;  /* 0x0000000a160a7224 */ /* 0x000fe200078e020f */
[----:B------:R-:W-:Y:S01]  /*1bd0*/  IADD3 R14, P0, PT, R14, R28, RZ ;  /* 0x0000001c0e0e7210 */ /* 0x000fe20007f1e0ff */
[----:B------:R-:W-:Y:S01]  /*1be0*/  IMAD.IADD R18, R29, 0x1, R18 ;  /* 0x000000011d127824 */ /* 0x000fe200078e0212 */
[----:B------:R-:W-:Y:S01]  /*1bf0*/  LOP3.LUT R144, R13, 0x18, R128, 0xf8, !PT ;  /* 0x000000180d907812 */ /* 0x000fe200078ef880 */
[----:B------:R-:W-:-:S04]  /*1c00*/  IMAD.WIDE.U32 R22, R146, R22, R30 ;  /* 0x0000001692167225 */ /* 0x000fc800078e001e */
[----:B------:R-:W-:Y:S01]  /*1c10*/  IMAD.WIDE.U32 R28, R143, 0x40, R26 ;  /* 0x000000408f1c7825 */ /* 0x000fe200078e001a */
[----:B------:R-:W-:Y:S02]  /*1c20*/  LOP3.LUT R12, R145, 0x1f20, RZ, 0xc0, !PT ;  /* 0x00001f20910c7812 */ /* 0x000fe400078ec0ff */
[----:B------:R-:W-:Y:S01]  /*1c30*/  LOP3.LUT R17, R144, R17, RZ, 0x3c, !PT ;  /* 0x0000001190117212 */ /* 0x000fe200078e3cff */
[----:B------:R-:W-:Y:S02]  /*1c40*/  IMAD.IADD R19, R23, 0x1, R10 ;  /* 0x0000000117137824 */ /* 0x000fe400078e020a */
[----:B------:R-:W-:Y:S01]  /*1c50*/  IMAD.X R15, R7, 0x1, R18, P0 ;  /* 0x00000001070f7824 */ /* 0x000fe200000e0612 */
[----:B------:R-:W-:Y:S01]  /*1c60*/  @!P2 IADD3 R10, P0, PT, R28, 0x20, RZ ;  /* 0x000000201c0aa810 */ /* 0x000fe20007f1e0ff */
[----:B------:R-:W-:Y:S01]  /*1c70*/  @!P3 IMAD R13, R29, R24, RZ ;  /* 0x000000181d0db224 */ /* 0x000fe200078e02ff */
[----:B------:R-:W-:Y:S01]  /*1c80*/  LOP3.LUT R12, R12, R17, RZ, 0xfc, !PT ;  /* 0x000000110c0c7212 */ /* 0x000fe200078efcff */
[----:B------:R-:W-:-:S02]  /*1c90*/  @!P3 IMAD.MOV.U32 R18, RZ, RZ, R22 ;  /* 0x000000ffff12b224 */ /* 0x000fc400078e0016 */
[----:B------:R-:W-:Y:S02]  /*1ca0*/  @!P2 IMAD.X R17, RZ, RZ, R29, P0 ;  /* 0x000000ffff11a224 */ /* 0x000fe400000e061d */
[C---:B------:R-:W-:Y:S02]  /*1cb0*/  @!P3 IMAD R13, R28.reuse, R25, R13 ;  /* 0x000000191c0db224 */ /* 0x040fe400078e020d */
[----:B------:R-:W-:Y:S02]  /*1cc0*/  IMAD.X R7, RZ, RZ, R0, P1 ;  /* 0x000000ffff077224 */ /* 0x000fe400008e0600 */
[----:B------:R-:W-:-:S04]  /*1cd0*/  @!P3 IMAD.WIDE.U32 R28, R28, R24, R18 ;  /* 0x000000181c1cb225 */ /* 0x000fc800078e0012 */
[----:B------:R-:W-:Y:S02]  /*1ce0*/  @!P2 IMAD.MOV.U32 R23, RZ, RZ, R19 ;  /* 0x000000ffff17a224 */ /* 0x000fe400078e0013 */
[----:B------:R-:W-:Y:S01]  /*1cf0*/  @!P2 IMAD R17, R17, R24, RZ ;  /* 0x000000181111a224 */ /* 0x000fe200078e02ff */
[----:B----4-:R-:W-:Y:S01]  /*1d00*/  @!P3 LEA R16, P0, R28, R8, 0x1 ;  /* 0x000000081c10b211 */ /* 0x010fe200078008ff */
[----:B------:R-:W-:Y:S02]  /*1d10*/  IMAD R0, R135, R26, RZ ;  /* 0x0000001a87007224 */ /* 0x000fe400078e02ff */
[----:B------:R-:W-:Y:S02]  /*1d20*/  @!P3 IMAD.IADD R13, R29, 0x1, R13 ;  /* 0x000000011d0db824 */ /* 0x000fe400078e020d */
[----:B------:R-:W-:-:S04]  /*1d30*/  IMAD.WIDE.U32 R18, R26, R134, R6 ;  /* 0x000000861a127225 */ /* 0x000fc800078e0006 */
[-C--:B------:R-:W-:Y:S02]  /*1d40*/  @!P2 IMAD R6, R25, R10.reuse, R17 ;  /* 0x0000000a1906a224 */ /* 0x080fe400078e0211 */
[----:B------:R-:W-:Y:S01]  /*1d50*/  @!P2 IMAD.WIDE.U32 R22, R24, R10, R22 ;  /* 0x0000000a1816a225 */ /* 0x000fe200078e0016 */
[----:B------:R-:W-:Y:S02]  /*1d60*/  @!P3 LEA.HI.X R17, R28, R9, R13, 0x1, P0 ;  /* 0x000000091c11b211 */ /* 0x000fe400000f0c0d */
[----:B------:R-:W-:Y:S01]  /*1d70*/  LEA R138, P1, R18, R20, 0x1 ;  /* 0x00000014128a7211 */ /* 0x000fe200078208ff */
[----:B------:R-:W-:Y:S01]  /*1d80*/  IMAD.IADD R139, R19, 0x1, R0 ;  /* 0x00000001138b7824 */ /* 0x000fe200078e0200 */
[----:B------:R-:W-:Y:S01]  /*1d90*/  @!P2 LEA R20, P0, R22, R8, 0x1 ;  /* 0x000000081614a211 */ /* 0x000fe200078008ff */
[----:B------:R-:W-:Y:S02]  /*1da0*/  @!P2 IMAD.IADD R7, R23, 0x1, R6 ;  /* 0x000000011707a824 */ /* 0x000fe400078e0206 */
[----:B------:R-:W-:Y:S01]  /*1db0*/  IMAD R0, R98, -0x80, R101 ;  /* 0xffffff8062007824 */ /* 0x000fe200078e0265 */
[----:B------:R-:W-:-:S02]  /*1dc0*/  LEA.HI.X R139, R18, R21, R139, 0x1, P1 ;  /* 0x00000015128b7211 */ /* 0x000fc400008f0c8b */
[----:B------:R-:W-:Y:S01]  /*1dd0*/  @!P2 LEA.HI.X R21, R22, R9, R7, 0x1, P0 ;  /* 0x000000091615a211 */ /* 0x000fe200000f0c07 */
[----:B------:R-:W-:Y:S02]  /*1de0*/  VIADD R8, R0, 0x80 ;  /* 0x0000008000087836 */ /* 0x000fe40000000000 */
[C---:B------:R-:W-:Y:S02]  /*1df0*/  VIADD R9, R26.reuse, 0x40 ;  /* 0x000000401a097836 */ /* 0x040fe40000000000 */
[C---:B------:R-:W-:Y:S01]  /*1e00*/  VIADD R7, R26.reuse, 0x60 ;  /* 0x000000601a077836 */ /* 0x040fe20000000000 */
[-C--:B------:R-:W-:Y:S01]  /*1e10*/  ISETP.GE.AND P6, PT, R26, R8.reuse, PT ;  /* 0x000000081a00720c */ /* 0x080fe20003fc6270 */
[----:B------:R-:W-:Y:S01]  /*1e20*/  IMAD.SHL.U32 R0, R134, 0x20, RZ ;  /* 0x0000002086007824 */ /* 0x000fe200078e00ff */
[-C--:B------:R-:W-:Y:S01]  /*1e30*/  ISETP.GE.AND P5, PT, R9, R8.reuse, PT ;  /* 0x000000080900720c */ /* 0x080fe20003fa6270 */
[----:B------:R-:W-:Y:S01]  /*1e40*/  IMAD R99, R12, 0x2, R131 ;  /* 0x000000020c637824 */ /* 0x000fe200078e0283 */
[----:B------:R-:W-:-:S02]  /*1e50*/  ISETP.GE.AND P0, PT, R11, R8, PT ;  /* 0x000000080b00720c */ /* 0x000fc40003f06270 */
[----:B------:R-:W-:Y:S02]  /*1e60*/  ISETP.GE.AND P4, PT, R7, R8, PT ;  /* 0x000000080700720c */ /* 0x000fe40003f86270 */
[----:B------:R-:W-:Y:S01]  /*1e70*/  SHF.L.U64.HI R6, R134, 0x5, R135 ;  /* 0x0000000586067819 */ /* 0x000fe20000010287 */
[----:B------:R-:W-:Y:S01]  /*1e80*/  @!PT LDS RZ, [RZ] ;  /* 0x00000000fffff984 */ /* 0x000fe20000000800 */
[----:B------:R-:W-:Y:S01]  /*1e90*/  @!PT LDS RZ, [RZ] ;  /* 0x00000000fffff984 */ /* 0x000fe20000000800 */
[----:B------:R-:W-:Y:S01]  /*1ea0*/  @!PT LDS RZ, [RZ] ;  /* 0x00000000fffff984 */ /* 0x000fe20000000800 */
[----:B------:R1:W-:Y:S01]  /*1eb0*/  @!P3 LDGSTS.E.BYPASS.LTC128B.128 [R99], desc[UR4][R16.64] ;  /* 0x000000001063bfae */ /* 0x0003e2000b981a04 */
[C---:B------:R-:W-:Y:S02]  /*1ec0*/  LEA R10, P1, R0.reuse, R138, 0x1 ;  /* 0x0000008a000a7211 */ /* 0x040fe400078208ff */
[----:B------:R-:W-:Y:S01]  /*1ed0*/  ISETP.GE.AND P3, PT, R11, R8, PT ;  /* 0x000000080b00720c */ /* 0x000fe20003f66270 */
[----:B------:R1:W-:Y:S01]  /*1ee0*/  @!P2 LDGSTS.E.BYPASS.LTC128B.128 [R99+0x800], desc[UR4][R20.64] ;  /* 0x008000001463afae */ /* 0x0003e2000b981a04 */
[----:B------:R-:W-:Y:S02]  /*1ef0*/  LEA.HI.X R11, R0, R139, R6, 0x1, P1 ;  /* 0x0000008b000b7211 */ /* 0x000fe400008f0c06 */
[CC--:B------:R-:W-:Y:S01]  /*1f00*/  @!P5 LEA R12, P1, R134.reuse, R10.reuse, 0x6 ;  /* 0x0000000a860cd211 */ /* 0x0c0fe200078230ff */
[----:B------:R1:W-:Y:S04]  /*1f10*/  @!P6 LDGSTS.E.BYPASS.LTC128B.128 [R99+0x1000], desc[UR4][R138.64] ;  /* 0x010000008a63efae */ /* 0x0003e8000b981a04 */
[----:B------:R1:W-:Y:S01]  /*1f20*/  @!P0 LDGSTS.E.BYPASS.LTC128B.128 [R99+0x1800], desc[UR4][R10.64] ;  /* 0x018000000a638fae */ /* 0x0003e2000b981a04 */
[----:B------:R-:W-:-:S02]  /*1f30*/  @!P4 LEA R6, P0, R134, R10, 0x7 ;  /* 0x0000000a8606c211 */ /* 0x000fc400078038ff */
[CCC-:B------:R-:W-:Y:S02]  /*1f40*/  @!P5 LEA.HI.X R13, R134.reuse, R11.reuse, R135.reuse, 0x6, P1 ;  /* 0x0000000b860dd211 */ /* 0x1c0fe400008f3487 */
[----:B------:R-:W-:Y:S02]  /*1f50*/  ISETP.GE.AND P1, PT, R7, R8, PT ;  /* 0x000000080700720c */ /* 0x000fe40003f26270 */
[----:B------:R-:W-:Y:S01]  /*1f60*/  @!P4 LEA.HI.X R7, R134, R11, R135, 0x7, P0 ;  /* 0x0000000b8607c211 */ /* 0x000fe200000f3c87 */
[----:B------:R1:W-:Y:S04]  /*1f70*/  @!P5 LDGSTS.E.BYPASS.LTC128B.128 [R99+0x2000], desc[UR4][R12.64] ;  /* 0x020000000c63dfae */ /* 0x0003e8000b981a04 */
[----:B------:R1:W-:Y:S04]  /*1f80*/  @!P4 LDGSTS.E.BYPASS.LTC128B.128 [R99+0x2800], desc[UR4][R6.64] ;  /* 0x028000000663cfae */ /* 0x0003e8000b981a04 */
[----:B------:R-:W0:Y:S01]  /*1f90*/  LDGDEPBAR ;  /* 0x00000000000079af */ /* 0x000e220000000000 */
[----:B------:R-:W-:-:S04]  /*1fa0*/  IMAD.WIDE.U32 R14, R26, R96, R14 ;  /* 0x000000601a0e7225 */ /* 0x000fc800078e000e */
[----:B------:R-:W-:Y:S01]  /*1fb0*/  IMAD R26, R97, R26, RZ ;  /* 0x0000001a611a7224 */ /* 0x000fe200078e02ff */
[----:B------:R-:W-:Y:S01]  /*1fc0*/  LEA R140, P0, R14, R4, 0x1 ;  /* 0x000000040e8c7211 */ /* 0x000fe200078008ff */
[----:B------:R-:W-:Y:S02]  /*1fd0*/  IMAD.SHL.U32 R0, R96, 0x20, RZ ;  /* 0x0000002060007824 */ /* 0x000fe400078e00ff */
[----:B------:R-:W-:Y:S01]  /*1fe0*/  IMAD.IADD R141, R15, 0x1, R26 ;  /* 0x000000010f8d7824 */ /* 0x000fe200078e021a */
[----:B------:R-:W-:Y:S02]  /*1ff0*/  ISETP.GE.AND P2, PT, R9, R8, PT ;  /* 0x000000080900720c */ /* 0x000fe40003f46270 */
[----:B------:R-:W-:Y:S02]  /*2000*/  LOP3.LUT R4, R130, 0x100, RZ, 0xc0, !PT ;  /* 0x0000010082047812 */ /* 0x000fe400078ec0ff */
[----:B------:R-:W-:Y:S01]  /*2010*/  LEA.HI.X R141, R14, R5, R141, 0x1, P0 ;  /* 0x000000050e8d7211 */ /* 0x000fe200000f0c8d */
[----:B------:R-:W-:-:S08]  /*2020*/  DEPBAR.LE SB0, 0x0 ;  /* 0x000080000000791a */ /* 0x000fd00000000000 */
[----:B------:R-:W-:Y:S05]  /*2030*/  WARPSYNC.ALL ;  /* 0x0000000000007948 */ /* 0x000fea0003800000 */
[----:B------:R-:W-:Y:S01]  /*2040*/  BAR.SYNC.DEFER_BLOCKING 0x0 ;  /* 0x0000000000007b1d */ /* 0x000fe20000010000 */
[----:B------:R-:W-:Y:S02]  /*2050*/  SHF.L.U64.HI R5, R96, 0x5, R97 ;  /* 0x0000000560057819 */ /* 0x000fe40000010261 */
[----:B------:R-:W-:Y:S02]  /*2060*/  LOP3.LUT R9, R91, 0xc0, RZ, 0xc0, !PT ;  /* 0x000000c05b097812 */ /* 0x000fe400078ec0ff */
[----:B-1----:R-:W-:-:S02]  /*2070*/  LEA R12, P0, R0, R140, 0x1 ;  /* 0x0000008c000c7211 */ /* 0x002fc400078008ff */
[----:B------:R-:W-:Y:S02]  /*2080*/  LOP3.LUT R8, R88, 0x8, RZ, 0xc0, !PT ;  /* 0x0000000858087812 */ /* 0x000fe400078ec0ff */
[----:B------:R-:W-:Y:S02]  /*2090*/  LOP3.LUT R6, R130, 0x3e00, RZ, 0xc0, !PT ;  /* 0x00003e0082067812 */ /* 0x000fe400078ec0ff */
[----:B------:R-:W-:Y:S02]  /*20a0*/  LOP3.LUT R7, R4, 0x20, R91, 0xf8, !PT ;  /* 0x0000002004077812 */ /* 0x000fe400078ef85b */
[----:B------:R-:W-:Y:S02]  /*20b0*/  LOP3.LUT R89, R90, 0x18, RZ, 0xc0, !PT ;  /* 0x000000185a597812 */ /* 0x000fe400078ec0ff */
[----:B------:R-:W-:Y:S02]  /*20c0*/  LOP3.LUT R4, R9, 0x8, R128, 0xf8, !PT ;  /* 0x0000000809047812 */ /* 0x000fe400078ef880 */
[----:B------:R-:W-:-:S02]  /*20d0*/  LEA.HI.X R13, R0, R141, R5, 0x1, P0 ;  /* 0x0000008d000d7211 */ /* 0x000fc400000f0c05 */
[--C-:B------:R-:W-:Y:S02]  /*20e0*/  LOP3.LUT R8, R8, 0xc0, R91.reuse, 0xf8, !PT ;  /* 0x000000c008087812 */ /* 0x100fe400078ef85b */
[----:B------:R-:W-:Y:S02]  /*20f0*/  LOP3.LUT R0, R6, 0x20, R91, 0xf8, !PT ;  /* 0x0000002006007812 */ /* 0x000fe400078ef85b */
[----:B------:R-:W-:Y:S01]  /*2100*/  LOP3.LUT R4, R7, R4, R89, 0xf6, !PT ;  /* 0x0000000407047212 */ /* 0x000fe200078ef659 */
[----:B------:R-:W-:Y:S01]  /*2110*/  @!PT LDS RZ, [RZ] ;  /* 0x00000000fffff984 */ /* 0x000fe20000000800 */
[----:B------:R-:W-:Y:S01]  /*2120*/  @!PT LDS RZ, [RZ] ;  /* 0x00000000fffff984 */ /* 0x000fe20000000800 */
[----:B------:R-:W-:Y:S01]  /*2130*/  @!PT LDS RZ, [RZ] ;  /* 0x00000000fffff984 */ /* 0x000fe20000000800 */
[----:B------:R-:W-:Y:S01]  /*2140*/  @!P6 LDGSTS.E.BYPASS.LTC128B.128 [R99+0x3000], desc[UR4][R140.64] ;  /* 0x030000008c63efae */ /* 0x000fe2000b981a04 */
[----:B------:R-:W-:Y:S02]  /*2150*/  LOP3.LUT R89, R8, R89, RZ, 0x3c, !PT ;  /* 0x0000005908597212 */ /* 0x000fe400078e3cff */
[----:B------:R-:W-:Y:S02]  /*2160*/  LOP3.LUT R0, R0, 0x100, R91, 0xf8, !PT ;  /* 0x0000010000007812 */ /* 0x000fe400078ef85b */
[----:B------:R-:W-:-:S02]  /*2170*/  @!P2 LEA R14, P4, R96, R12, 0x6 ;  /* 0x0000000c600ea211 */ /* 0x000fc400078830ff */
[----:B------:R-:W-:Y:S02]  /*2180*/  @!P1 LEA R6, P0, R96, R12, 0x7 ;  /* 0x0000000c60069211 */ /* 0x000fe400078038ff */
[----:B------:R-:W-:Y:S02]  /*2190*/  LOP3.LUT R0, R0, R89, RZ, 0xfc, !PT ;  /* 0x0000005900007212 */ /* 0x000fe400078efcff */
[CCC-:B------:R-:W-:Y:S01]  /*21a0*/  @!P2 LEA.HI.X R15, R96.reuse, R13.reuse, R97.reuse, 0x6, P4 ;  /* 0x0000000d600fa211 */ /* 0x1c0fe200020f3461 */
[----:B------:R-:W-:Y:S01]  /*21b0*/  @P6 STS.128 [R99+0x3000], RZ ;  /* 0x003000ff63006388 */ /* 0x000fe20000000c00 */
[----:B------:R-:W-:Y:S01]  /*21c0*/  @!P1 LEA.HI.X R7, R96, R13, R97, 0x7, P0 ;  /* 0x0000000d60079211 */ /* 0x000fe200000f3c61 */
[--C-:B------:R-:W-:Y:S02]  /*21d0*/  IMAD R129, R0, 0x2, R131.reuse ;  /* 0x0000000200817824 */ /* 0x100fe400078e0283 */
[----:B------:R-:W-:Y:S01]  /*21e0*/  @P3 STS.128 [R99+0x3800], RZ ;  /* 0x003800ff63003388 */ /* 0x000fe20000000c00 */
[----:B------:R-:W-:-:S03]  /*21f0*/  IMAD R25, R4, 0x2, R131 ;  /* 0x0000000204197824 */ /* 0x000fc600078e0283 */
        /* <DEDUP_REMOVED lines=15> */
[----:B------:R-:W3:Y:S01]  /*22f0*/  LDSM.16.M88.4 R44, [R25+0x1c00] ;  /* 0x001c0000192c783b */ /* 0x000ee20000000200 */
[----:B------:R-:W-:-:S03]  /*2300*/  IMAD.MOV.U32 R100, RZ, RZ, 0x20 ;  /* 0x00000020ff647424 */ /* 0x000fc600078e00ff */
[----:B------:R-:W1:Y:S01]  /*2310*/  LDSM.16.M88.4 R8, [R25+0x1000] ;  /* 0x001000001908783b */ /* 0x000e620000000200 */
[----:B------:R-:W-:-:S03]  /*2320*/  LOP3.LUT P0, RZ, R128, 0x4, RZ, 0xc0, !PT ;  /* 0x0000000480ff7812 */ /* 0x000fc6000780c0ff */
[----:B------:R-:W2:Y:S01]  /*2330*/  LDSM.16.M88.4 R60, [R25+0x1400] ;  /* 0x00140000193c783b */ /* 0x000ea20000000200 */
[----:B------:R-:W-:-:S03]  /*2340*/  SEL R100, R100, 0xffffffe0, !P0 ;  /* 0xffffffe064647807 */ /* 0x000fc60004000000 */
[----:B------:R-:W-:Y:S02]  /*2350*/  LDSM.16.M88.4 R52, [R25+0x1800] ;  /* 0x001800001934783b */ /* 0x000fe40000000200 */
[--C-:B------:R-:W-:Y:S02]  /*2360*/  IMAD.IADD R76, R129, 0x1, R100.reuse ;  /* 0x00000001814c7824 */ /* 0x100fe400078e0264 */
[----:B------:R-:W-:Y:S01]  /*2370*/  IMAD.IADD R0, R25, 0x1, R100 ;  /* 0x0000000119007824 */ /* 0x000fe200078e0264 */
[----:B------:R-:W-:Y:S04]  /*2380*/  LDSM.16.M88.4 R36, [R25+0x2000] ;  /* 0x002000001924783b */ /* 0x000fe80000000200 */
[----:B------:R-:W-:Y:S04]  /*2390*/  LDSM.16.M88.4 R76, [R76] ;  /* 0x000000004c4c783b */ /* 0x000fe80000000200 */
[----:B------:R-:W4:Y:S04]  /*23a0*/  LDSM.16.M88.4 R68, [R0+0x1c00] ;  /* 0x001c00000044783b */ /* 0x000f280000000200 */
[----:B------:R-:W5:Y:S04]  /*23b0*/  LDSM.16.M88.4 R16, [R0+0x1000] ;  /* 0x001000000010783b */ /* 0x000f680000000200 */
[----:B------:R-:W5:Y:S04]  /*23c0*/  LDSM.16.M88.4 R28, [R25+0x2400] ;  /* 0x00240000191c783b */ /* 0x000f680000000200 */
[----:B------:R-:W5:Y:S04]  /*23d0*/  LDSM.16.M88.4 R20, [R25+0x2800] ;  /* 0x002800001914783b */ /* 0x000f680000000200 */
[----:B------:R5:W5:Y:S01]  /*23e0*/  LDSM.16.M88.4 R84, [R25+0x2c00] ;  /* 0x002c00001954783b */ /* 0x000b620000000200 */
[C---:B---3--:R-:W-:Y:S03]  /*23f0*/  HMMA.16816.F32 R48, R80.reuse, R44, RZ ;  /* 0x0000002c5030723c */ /* 0x048fe600000018ff */
[----:B------:R-:W3:Y:S04]  /*2400*/  LDSM.16.M88.4 R92, [R0+0x1400] ;  /* 0x00140000005c783b */ /* 0x000ee80000000200 */
[----:B------:R-:W3:Y:S01]  /*2410*/  LDSM.16.M88.4 R64, [R0+0x2000] ;  /* 0x002000000040783b */ /* 0x000ee20000000200 */
[----:B-1----:R-:W-:Y:S03]  /*2420*/  HMMA.16816.F32 R12, R80, R8, RZ ;  /* 0x00000008500c723c */ /* 0x002fe600000018ff */
[----:B------:R-:W1:Y:S01]  /*2430*/  LDSM.16.M88.4 R72, [R0+0x1800] ;  /* 0x001800000048783b */ /* 0x000e620000000200 */
[----:B------:R-:W-:-:S03]  /*2440*/  VIADD R152, R98, 0xffffffff ;  /* 0xffffffff62987836 */ /* 0x000fc60000000000 */
[----:B------:R-:W0:Y:S01]  /*2450*/  LDGDEPBAR ;  /* 0x00000000000079af */ /* 0x000e220000000000 */
[C---:B------:R-:W-:Y:S08]  /*2460*/  HMMA.16816.F32 R8, R80.reuse, R10, RZ ;  /* 0x0000000a5008723c */ /* 0x040ff000000018ff */
[----:B------:R-:W-:Y:S01]  /*2470*/  HMMA.16816.F32 R44, R80, R46, RZ ;  /* 0x0000002e502c723c */ /* 0x000fe200000018ff */
[----:B------:R-:W-:-:S07]  /*2480*/  IMAD.SHL.U32 R150, R152, 0x80, RZ ;  /* 0x0000008098967824 */ /* 0x000fce00078e00ff */
[----:B--2---:R-:W-:Y:S08]  /*2490*/  HMMA.16816.F32 R4, R80, R60, RZ ;  /* 0x0000003c5004723c */ /* 0x004ff000000018ff */
[----:B----4-:R-:W-:Y:S01]  /*24a0*/  HMMA.16816.F32 R48, R76, R68, R48 ;  /* 0x000000444c30723c */ /* 0x010fe20000001830 */
[----:B------:R-:W-:-:S07]  /*24b0*/  IMAD.SHL.U32 R69, R128, 0x2, RZ ;  /* 0x0000000280457824 */ /* 0x000fce00078e00ff */
[C---:B-----5:R-:W-:Y:S08]  /*24c0*/  HMMA.16816.F32 R12, R76.reuse, R16, R12 ;  /* 0x000000104c0c723c */ /* 0x060ff0000000180c */
[----:B------:R-:W-:Y:S08]  /*24d0*/  HMMA.16816.F32 R8, R76, R18, R8 ;  /* 0x000000124c08723c */ /* 0x000ff00000001808 */
        /* <DEDUP_REMOVED lines=11> */
[----:B------:R-:W-:-:S07]  /*2590*/  LOP3.LUT R86, R150, 0x6, R69, 0xf8, !PT ;  /* 0x0000000696567812 */ /* 0x000fce00078ef845 */
[C---:B------:R-:W-:Y:S01]  /*25a0*/  HMMA.16816.F32 R44, R76.reuse, R70, R44 ;  /* 0x000000464c2c723c */ /* 0x040fe2000000182c */
[----:B------:R-:W2:Y:S07]  /*25b0*/  LDSM.16.M88.4 R68, [R0+0x2400] ;  /* 0x002400000044783b */ /* 0x000eae0000000200 */
[C---:B---3--:R-:W-:Y:S08]  /*25c0*/  HMMA.16816.F32 R4, R76.reuse, R92, R4 ;  /* 0x0000005c4c04723c */ /* 0x048ff00000001804 */
[----:B------:R-:W-:Y:S01]  /*25d0*/  HMMA.16816.F32 R40, R76, R64, R40 ;  /* 0x000000404c28723c */ /* 0x000fe20000001828 */
[----:B------:R-:W-:-:S07]  /*25e0*/  LOP3.LUT R64, R86, 0x1, RZ, 0xfc, !PT ;  /* 0x0000000156407812 */ /* 0x000fce00078efcff */
[C---:B-1----:R-:W-:Y:S01]  /*25f0*/  HMMA.16816.F32 R56, R76.reuse, R72, R56 ;  /* 0x000000484c38723c */ /* 0x042fe20000001838 */
[----:B------:R-:W-:Y:S02]  /*2600*/  LOP3.LUT R72, R86, 0x8, RZ, 0xfc, !PT ;  /* 0x0000000856487812 */ /* 0x000fe400078efcff */
[-C--:B------:R-:W-:Y:S02]  /*2610*/  ISETP.GE.AND P2, PT, R64, R101.reuse, PT ;  /* 0x000000654000720c */ /* 0x080fe40003f46270 */
[----:B------:R-:W-:Y:S02]  /*2620*/  LOP3.LUT R64, R86, 0x9, RZ, 0xfc, !PT ;  /* 0x0000000956407812 */ /* 0x000fe400078efcff */
[-C--:B------:R-:W-:Y:S01]  /*2630*/  ISETP.GE.AND P1, PT, R72, R101.reuse, PT ;  /* 0x000000654800720c */ /* 0x080fe20003f26270 */
[----:B------:R-:W-:Y:S01]  /*2640*/  HMMA.16816.F32 R60, R76, R94, R60 ;  /* 0x0000005e4c3c723c */ /* 0x000fe2000000183c */
[----:B------:R-:W-:Y:S02]  /*2650*/  LOP3.LUT R72, R86, 0x10, RZ, 0xfc, !PT ;  /* 0x0000001056487812 */ /* 0x000fe400078efcff */
[----:B------:R-:W-:-:S02]  /*2660*/  ISETP.GE.AND P0, PT, R64, R101, PT ;  /* 0x000000654000720c */ /* 0x000fc40003f06270 */
[----:B------:R-:W-:Y:S02]  /*2670*/  LOP3.LUT R64, R86, 0x11, RZ, 0xfc, !PT ;  /* 0x0000001156407812 */ /* 0x000fe400078efcff */
[-C--:B------:R-:W-:Y:S02]  /*2680*/  ISETP.GE.AND P6, PT, R72, R101.reuse, PT ;  /* 0x000000654800720c */ /* 0x080fe40003fc6270 */
[----:B------:R-:W-:Y:S02]  /*2690*/  ISETP.GE.AND P5, PT, R64, R101, PT ;  /* 0x000000654000720c */ /* 0x000fe40003fa6270 */
[----:B------:R-:W-:Y:S02]  /*26a0*/  FSEL R148, R4, -INF , !P6 ;  /* 0xff80000004947808 */ /* 0x000fe40007000000 */
[C---:B------:R-:W-:Y:S02]  /*26b0*/  LOP3.LUT R64, R86.reuse, 0x18, RZ, 0xfc, !PT ;  /* 0x0000001856407812 */ /* 0x040fe400078efcff */
[----:B------:R-:W-:Y:S01]  /*26c0*/  LOP3.LUT R4, R86, 0x30, RZ, 0xfc, !PT ;  /* 0x0000003056047812 */ /* 0x000fe200078efcff */
[----:B------:R-:W-:Y:S01]  /*26d0*/  HMMA.16816.F32 R36, R76, R66, R36 ;  /* 0x000000424c24723c */ /* 0x000fe20000001824 */
[----:B------:R-:W-:-:S02]  /*26e0*/  FSEL R73, R7, -INF , !P5 ;  /* 0xff80000007497808 */ /* 0x000fc40006800000 */
[----:B------:R-:W-:Y:S02]  /*26f0*/  FSEL R67, R5, -INF , !P5 ;  /* 0xff80000005437808 */ /* 0x000fe40006800000 */
[-C--:B------:R-:W-:Y:S02]  /*2700*/  ISETP.GE.AND P3, PT, R86, R101.reuse, PT ;  /* 0x000000655600720c */ /* 0x080fe40003f66270 */
[-C--:B------:R-:W-:Y:S02]  /*2710*/  ISETP.GE.AND P4, PT, R64, R101.reuse, PT ;  /* 0x000000654000720c */ /* 0x080fe40003f86270 */
[----:B------:R-:W-:Y:S02]  /*2720*/  ISETP.GE.AND P5, PT, R4, R101, PT ;  /* 0x000000650400720c */ /* 0x000fe40003fa6270 */
[C---:B------:R-:W-:Y:S02]  /*2730*/  LOP3.LUT R64, R86.reuse, 0x19, RZ, 0xfc, !PT ;  /* 0x0000001956407812 */ /* 0x040fe400078efcff */
[----:B------:R-:W-:Y:S01]  /*2740*/  LOP3.LUT R4, R86, 0x31, RZ, 0xfc, !PT ;  /* 0x0000003156047812 */ /* 0x000fe200078efcff */
[----:B--2---:R-:W-:Y:S01]  /*2750*/  HMMA.16816.F32 R32, R76, R68, R32 ;  /* 0x000000444c20723c */ /* 0x004fe20000001820 */
[----:B------:R-:W-:-:S02]  /*2760*/  FSEL R84, R14, -INF , !P3 ;  /* 0xff8000000e547808 */ /* 0x000fc40005800000 */
[----:B------:R-:W-:Y:S02]  /*2770*/  FSEL R72, R12, -INF , !P3 ;  /* 0xff8000000c487808 */ /* 0x000fe40005800000 */
[----:B------:R-:W-:Y:S02]  /*2780*/  FSEL R85, R62, -INF , !P4 ;  /* 0xff8000003e557808 */ /* 0x000fe40006000000 */
[----:B------:R-:W-:Y:S01]  /*2790*/  FSEL R69, R60, -INF , !P4 ;  /* 0xff8000003c457808 */ /* 0x000fe20006000000 */
[----:B------:R-:W-:Y:S01]  /*27a0*/  HMMA.16816.F32 R52, R76, R74, R52 ;  /* 0x0000004a4c34723c */ /* 0x000fe20000001834 */
        /* <DEDUP_REMOVED lines=17> */
[-C--:B------:R-:W-:Y:S02]  /*28c0*/  ISETP.GE.AND P1, PT, R14, R101.reuse, PT ;  /* 0x000000650e00720c */ /* 0x080fe40003f26270 */
[----:B------:R-:W-:Y:S02]  /*28d0*/  FSEL R15, R11, -INF , !P0 ;  /* 0xff8000000b0f7808 */ /* 0x000fe40004000000 */
[----:B------:R-:W-:Y:S02]  /*28e0*/  FSEL R132, R9, -INF , !P0 ;  /* 0xff80000009847808 */ /* 0x000fe40004000000 */
[-C--:B------:R-:W-:Y:S01]  /*28f0*/  ISETP.GE.AND P2, PT, R4, R101.reuse, PT ;  /* 0x000000650400720c */ /* 0x080fe20003f46270 */
[----:B------:R-:W1:Y:S01]  /*2900*/  LDSM.16.M88.4 R8, [R0+0x2800] ;  /* 0x002800000008783b */ /* 0x000e620000000200 */
[----:B------:R-:W-:-:S02]  /*2910*/  ISETP.GE.AND P0, PT, R12, R101, PT ;  /* 0x000000650c00720c */ /* 0x000fc40003f06270 */
[C---:B------:R-:W-:Y:S02]  /*2920*/  LOP3.LUT R4, R86.reuse, 0x40, RZ, 0xfc, !PT ;  /* 0x0000004056047812 */ /* 0x040fe400078efcff */
[----:B------:R-:W-:Y:S02]  /*2930*/  LOP3.LUT R12, R86, 0x29, RZ, 0xfc, !PT ;  /* 0x00000029560c7812 */ /* 0x000fe400078efcff */
[----:B------:R-:W-:Y:S02]  /*2940*/  FSEL R158, R59, -INF , !P1 ;  /* 0xff8000003b9e7808 */ /* 0x000fe40004800000 */
        /* <DEDUP_REMOVED lines=10> */
[-C--:B------:R-:W-:Y:S02]  /*29f0*/  ISETP.GE.AND P0, PT, R6, R101.reuse, PT ;  /* 0x000000650600720c */ /* 0x080fe40003f06270 */
[----:B------:R-:W-:Y:S02]  /*2a00*/  ISETP.GE.AND P6, PT, R4, R101, PT ;  /* 0x000000650400720c */ /* 0x000fe40003fc6270 */
[----:B------:R2:W3:Y:S01]  /*2a10*/  LDSM.16.M88.4 R4, [R0+0x2c00] ;  /* 0x002c00000004783b */ /* 0x0004e20000000200 */
[----:B------:R-:W-:Y:S01]  /*2a20*/  HMMA.16816.F32 R28, R76, R70, R28 ;  /* 0x000000464c1c723c */ /* 0x000fe2000000181c */
[----:B------:R-:W-:Y:S01]  /*2a30*/  FSEL R110, R47, -INF , !P2 ;  /* 0xff8000002f6e7808 */ /* 0x000fe20005000000 */
[----:B------:R-:W-:-:S04]  /*2a40*/  DEPBAR.LE SB0, 0x0 ;  /* 0x000080000000791a */ /* 0x000fc80000000000 */
[----:B------:R-:W-:Y:S02]  /*2a50*/  FSEL R120, R45, -INF , !P2 ;  /* 0xff8000002d787808 */ /* 0x000fe40005000000 */
[----:B-1----:R-:W-:Y:S01]  /*2a60*/  HMMA.16816.F32 R24, R76, R8, R24 ;  /* 0x000000084c18723c */ /* 0x002fe20000001818 */
[----:B------:R-:W-:Y:S02]  /*2a70*/  LOP3.LUT R8, R86, 0x49, RZ, 0xfc, !PT ;  /* 0x0000004956087812 */ /* 0x000fe400078efcff */
[----:B------:R-:W-:Y:S02]  /*2a80*/  FSEL R106, R50, -INF , !P5 ;  /* 0xff800000326a7808 */ /* 0x000fe40006800000 */
[----:B------:R-:W-:Y:S02]  /*2a90*/  FSEL R108, R48, -INF , !P5 ;  /* 0xff800000306c7808 */ /* 0x000fe40006800000 */
[----:B--2---:R-:W-:-:S04]  /*2aa0*/  LOP3.LUT R0, R86, 0x58, RZ, 0xfc, !PT ;  /* 0x0000005856007812 */ /* 0x004fc800078efcff */
[-C--:B------:R-:W-:Y:S02]  /*2ab0*/  ISETP.GE.AND P2, PT, R0, R101.reuse, PT ;  /* 0x000000650000720c */ /* 0x080fe40003f46270 */
[C---:B------:R-:W-:Y:S02]  /*2ac0*/  LOP3.LUT R0, R86.reuse, 0x60, RZ, 0xfc, !PT ;  /* 0x0000006056007812 */ /* 0x040fe400078efcff */
[----:B------:R-:W-:Y:S02]  /*2ad0*/  FSEL R56, R43, -INF , !P0 ;  /* 0xff8000002b387808 */ /* 0x000fe40004000000 */
[----:B------:R-:W-:Y:S02]  /*2ae0*/  FSEL R62, R41, -INF , !P0 ;  /* 0xff800000293e7808 */ /* 0x000fe40004000000 */
[----:B------:R-:W-:Y:S01]  /*2af0*/  LOP3.LUT R12, R86, 0x50, RZ, 0xfc, !PT ;  /* 0x00000050560c7812 */ /* 0x000fe200078efcff */
[----:B---3--:R-:W-:Y:S01]  /*2b00*/  HMMA.16816.F32 R16, R76, R4, R16 ;  /* 0x000000044c10723c */ /* 0x008fe20000001810 */
[----:B------:R-:W-:-:S02]  /*2b10*/  ISETP.GE.AND P5, PT, R8, R101, PT ;  /* 0x000000650800720c */ /* 0x000fc40003fa6270 */
[-C--:B------:R-:W-:Y:S02]  /*2b20*/  ISETP.GE.AND P0, PT, R0, R101.reuse, PT ;  /* 0x000000650000720c */ /* 0x080fe40003f06270 */
[C---:B------:R-:W-:Y:S02]  /*2b30*/  LOP3.LUT R8, R86.reuse, 0x51, RZ, 0xfc, !PT ;  /* 0x0000005156087812 */ /* 0x040fe400078efcff */
[----:B------:R-:W-:Y:S02]  /*2b40*/  LOP3.LUT R0, R86, 0x68, RZ, 0xfc, !PT ;  /* 0x0000006856007812 */ /* 0x000fe400078efcff */
[----:B------:R-:W-:Y:S02]  /*2b50*/  FSEL R112, R51, -INF , !P4 ;  /* 0xff80000033707808 */ /* 0x000fe40006000000 */
[----:B------:R-:W-:Y:S02]  /*2b60*/  FSEL R114, R49, -INF , !P4 ;  /* 0xff80000031727808 */ /* 0x000fe40006000000 */
[----:B------:R-:W-:-:S02]  /*2b70*/  ISETP.GE.AND P4, PT, R12, R101, PT ;  /* 0x000000650c00720c */ /* 0x000fc40003f86270 */
[----:B------:R-:W-:Y:S02]  /*2b80*/  FSEL R116, R46, -INF , !P3 ;  /* 0xff8000002e747808 */ /* 0x000fe40005800000 */
[----:B------:R-:W-:Y:S02]  /*2b90*/  FSEL R118, R44, -INF , !P3 ;  /* 0xff8000002c767808 */ /* 0x000fe40005800000 */
        /* <DEDUP_REMOVED lines=9> */
[----:B------:R-:W-:Y:S01]  /*2c30*/  FSEL R34, R33, -INF , !P3 ;  /* 0xff80000021227808 */ /* 0x000fe20005800000 */
[----:B------:R-:W-:Y:S01]  /*2c40*/  HMMA.16816.F32 R20, R76, R10, R20 ;  /* 0x0000000a4c14723c */ /* 0x000fe20000001814 */
[----:B------:R-:W-:-:S02]  /*2c50*/  ISETP.GE.AND P3, PT, R0, R101, PT ;  /* 0x000000650000720c */ /* 0x000fc40003f66270 */
[----:B------:R-:W-:Y:S02]  /*2c60*/  FSEL R44, R30, -INF , !P2 ;  /* 0xff8000001e2c7808 */ /* 0x000fe40005000000 */
[----:B------:R-:W-:Y:S02]  /*2c70*/  FSEL R46, R28, -INF , !P2 ;  /* 0xff8000001c2e7808 */ /* 0x000fe40005000000 */
[----:B------:R-:W-:Y:S01]  /*2c80*/  ISETP.GE.AND P2, PT, R4, R101, PT ;  /* 0x000000650400720c */ /* 0x000fe20003f46270 */
[----:B------:R-:W-:Y:S01]  /*2c90*/  HMMA.16816.F32 R80, R76, R6, R80 ;  /* 0x000000064c50723c */ /* 0x000fe20000001850 */
[----:B------:R-:W-:Y:S02]  /*2ca0*/  LOP3.LUT R8, R86, 0x59, RZ, 0xfc, !PT ;  /* 0x0000005956087812 */ /* 0x000fe400078efcff */
[----:B------:R-:W-:Y:S02]  /*2cb0*/  FSEL R94, R26, -INF , !P0 ;  /* 0xff8000001a5e7808 */ /* 0x000fe40004000000 */
[----:B------:R-:W-:-:S02]  /*2cc0*/  FSEL R28, R16, -INF , !P3 ;  /* 0xff800000101c7808 */ /* 0x000fc40005800000 */
[----:B------:R-:W-:Y:S02]  /*2cd0*/  FSEL R50, R42, -INF , !P1 ;  /* 0xff8000002a327808 */ /* 0x000fe40004800000 */
[----:B------:R-:W-:Y:S02]  /*2ce0*/  FSEL R52, R40, -INF , !P1 ;  /* 0xff80000028347808 */ /* 0x000fe40004800000 */
[----:B------:R-:W-:Y:S02]  /*2cf0*/  FSEL R16, R19, -INF , !P2 ;  /* 0xff80000013107808 */ /* 0x000fe40005000000 */
[----:B------:R-:W-:Y:S02]  /*2d00*/  FSEL R26, R17, -INF , !P2 ;  /* 0xff800000111a7808 */ /* 0x000fe40005000000 */
[----:B------:R-:W-:Y:S02]  /*2d10*/  ISETP.GE.AND P1, PT, R8, R101, PT ;  /* 0x000000650800720c */ /* 0x000fe40003f26270 */
[----:B------:R-:W-:-:S02]  /*2d20*/  ISETP.GT.AND P2, PT, R152, R137, PT ;  /* 0x000000899800720c */ /* 0x000fc40003f44270 */
[----:B------:R-:W-:Y:S02]  /*2d30*/  LOP3.LUT R8, R86, 0x61, RZ, 0xfc, !PT ;  /* 0x0000006156087812 */ /* 0x000fe400078efcff */
[----:B------:R-:W-:Y:S02]  /*2d40*/  FSEL R64, R38, -INF , !P6 ;  /* 0xff80000026407808 */ /* 0x000fe40007000000 */
[----:B------:R-:W-:Y:S02]  /*2d50*/  FSEL R92, R36, -INF , !P6 ;  /* 0xff800000245c7808 */ /* 0x000fe40007000000 */
[----:B------:R-:W-:Y:S02]  /*2d60*/  ISETP.GE.AND P6, PT, R8, R101, PT ;  /* 0x000000650800720c */ /* 0x000fe40003fc6270 */
[C---:B------:R-:W-:Y:S02]  /*2d70*/  LOP3.LUT R8, R86.reuse, 0x69, RZ, 0xfc, !PT ;  /* 0x0000006956087812 */ /* 0x040fe400078efcff */
[----:B------:R-:W-:-:S02]  /*2d80*/  LOP3.LUT R0, R86, 0x78, RZ, 0xfc, !PT ;  /* 0x0000007856007812 */ /* 0x000fc400078efcff */
[----:B------:R-:W-:Y:S02]  /*2d90*/  LOP3.LUT R86, R86, 0x79, RZ, 0xfc, !PT ;  /* 0x0000007956567812 */ /* 0x000fe400078efcff */
[-C--:B------:R-:W-:Y:S02]  /*2da0*/  ISETP.GE.AND P4, PT, R8, R101.reuse, PT ;  /* 0x000000650800720c */ /* 0x080fe40003f86270 */
[----:B------:R-:W-:Y:S02]  /*2db0*/  FSEL R40, R31, -INF , !P1 ;  /* 0xff8000001f287808 */ /* 0x000fe40004800000 */
[----:B------:R-:W-:Y:S02]  /*2dc0*/  FSEL R48, R29, -INF , !P1 ;  /* 0xff8000001d307808 */ /* 0x000fe40004800000 */
[----:B------:R-:W-:Y:S01]  /*2dd0*/  FSEL R30, R24, -INF , !P0 ;  /* 0xff800000181e7808 */ /* 0x000fe20004000000 */
[----:B------:R-:W-:Y:S01]  /*2de0*/  BSSY.RECONVERGENT B1, `(.L_x_6208) ;  /* 0x000006b000017945 */ /* 0x000fe20003800200 */
        /* <DEDUP_REMOVED lines=13> */
[----:B------:R-:W-:Y:S01]  /*2ec0*/  SHF.R.U32.HI R4, RZ, 0x3, R128 ;  /* 0x00000003ff047819 */ /* 0x000fe20000011680 */
        /* <DEDUP_REMOVED lines=15> */
.L_x_6211:
        /* <DEDUP_REMOVED lines=60> */
.L_x_6212:
[----:B------:R-:W-:Y:S05]  /*3380*/  BSYNC.RECONVERGENT B0 ;  /* 0x0000000000007941 */ /* 0x000fea0003800200 */
.L_x_6210:
        /* <DEDUP_REMOVED lines=9> */
[----:B------:R-:W-:Y:S01]  /*3420*/  IADD3 R10, P0, PT, R6, R5, RZ ;  /* 0x00000005060a7210 */ /* 0x000fe20007f1e0ff */
[--C-:B------:R-:W-:Y:S01]  /*3430*/  IMAD.X R7, R9, 0x1, R0.reuse, P1 ;  /* 0x0000000109077824 */ /* 0x100fe200008e0600 */
[----:B------:R1:W-:Y:S03]  /*3440*/  LDGSTS.E.BYPASS.LTC128B.128 [R99+0x1800], desc[UR4][R8.64] ;  /* 0x0180000008637fae */ /* 0x0003e6000b981a04 */
[----:B------:R-:W-:Y:S01]  /*3450*/  IMAD.X R11, R7, 0x1, R0, P0 ;  /* 0x00000001070b7824 */ /* 0x000fe200000e0600 */
[----:B------:R1:W-:Y:S04]  /*3460*/  LDGSTS.E.BYPASS.LTC128B.128 [R99+0x2000], desc[UR4][R6.64] ;  /* 0x0200000006637fae */ /* 0x0003e8000b981a04 */
[----:B------:R1:W-:Y:S04]  /*3470*/  LDGSTS.E.BYPASS.LTC128B.128 [R99+0x2800], desc[UR4][R10.64] ;  /* 0x028000000a637fae */ /* 0x0003e8000b981a04 */
[----:B------:R-:W0:Y:S02]  /*3480*/  LDGDEPBAR ;  /* 0x00000000000079af */ /* 0x000e240000000000 */
.L_x_6209:
[----:B------:R-:W-:Y:S05]  /*3490*/  BSYNC.RECONVERGENT B1 ;  /* 0x0000000000017941 */ /* 0x000fea0003800200 */
.L_x_6208:
[----:B------:R-:W2:Y:S01]  /*34a0*/  LD.E R22, desc[UR4][R2.64+0xdc] ;  /* 0x0000dc0402167980 */ /* 0x000ea2000c101900 */
[----:B------:R-:W-:Y:S02]  /*34b0*/  FMNMX3.FTZ R0, R84, R122, R13, !PT ;  /* 0x0000007a54007276 */ /* 0x000fe4000781000d */
[----:B------:R-:W-:Y:S02]  /*34c0*/  FMNMX3.FTZ R5, R72, R74, R65, !PT ;  /* 0x0000004a48057276 */ /* 0x000fe40007810041 */
[----:B------:R-:W-:Y:S02]  /*34d0*/  FMNMX3.FTZ R0, R0, R15, R75, !PT ;  /* 0x0000000f00007276 */ /* 0x000fe4000781004b */
[----:B------:R-:W-:Y:S02]  /*34e0*/  SHF.L.U32 R4, R4, 0x8, RZ ;  /* 0x0000000804047819 */ /* 0x000fe400000006ff */
[----:B-1----:R-:W-:Y:S02]  /*34f0*/  FMNMX3.FTZ R7, R0, R73, R85, !PT ;  /* 0x0000004900077276 */ /* 0x002fe40007810055 */
        /* <DEDUP_REMOVED lines=26> */
[----:B------:R-:W-:Y:S02]  /*36a0*/  FMNMX3.FTZ R8, R5, R26, R24, !PT ;  /* 0x0000001a05087276 */ /* 0x000fe40007810018 */
[----:B------:R-:W-:Y:S01]  /*36b0*/  LOP3.LUT R4, R4, 0x100, RZ, 0xc0, !PT ;  /* 0x0000010004047812 */ /* 0x000fe200078ec0ff */
[----:B------:R-:W1:Y:S01]  /*36c0*/  SHFL.BFLY PT, R7, R6, 0x2, 0x1f ;  /* 0x0c401f0006077f89 */ /* 0x000e6200000e0000 */
[----:B------:R-:W-:Y:S02]  /*36d0*/  IADD3 R98, PT, PT, R98, -0x2, RZ ;  /* 0xfffffffe62627810 */ /* 0x000fe40007ffe0ff */
[----:B------:R-:W-:-:S04]  /*36e0*/  LOP3.LUT R4, R4, 0x20, R91, 0xf8, !PT ;  /* 0x0000002004047812 */ /* 0x000fc800078ef85b */
[----:B------:R-:W-:-:S04]  /*36f0*/  LOP3.LUT R4, R4, R89, RZ, 0xfc, !PT ;  /* 0x0000005904047212 */ /* 0x000fc800078efcff */
[----:B------:R-:W-:-:S04]  /*3700*/  LEA R27, R4, R131, 0x1 ;  /* 0x00000083041b7211 */ /* 0x000fc800078e08ff */
[----:B------:R-:W-:Y:S02]  /*3710*/  IADD3 R100, PT, PT, R100, R27, RZ ;  /* 0x0000001b64647210 */ /* 0x000fe40007ffe0ff */
[----:B-1----:R-:W-:Y:S02]  /*3720*/  FMNMX.FTZ R7, R6, R7, !PT ;  /* 0x0000000706077209 */ /* 0x002fe40007810000 */
[----:B------:R-:W-:Y:S02]  /*3730*/  FMNMX.FTZ R6, R21, R8, !PT ;  /* 0x0000000815067209 */ /* 0x000fe40007810000 */
[----:B------:R-:W-:Y:S04]  /*3740*/  LDSM.16.MT88.4 R8, [R27+0x3400] ;  /* 0x003400001b08783b */ /* 0x000fe80000004200 */
[----:B------:R-:W1:Y:S04]  /*3750*/  SHFL.BFLY PT, R0, R7, 0x1, 0x1f ;  /* 0x0c201f0007007f89 */ /* 0x000e6800000e0000 */
[----:B------:R-:W3:Y:S01]  /*3760*/  SHFL.BFLY PT, R5, R6, 0x2, 0x1f ;  /* 0x0c401f0006057f89 */ /* 0x000ee200000e0000 */
[----:B-1----:R-:W-:-:S04]  /*3770*/  FMNMX.FTZ R0, R7, R0, !PT ;  /* 0x0000000007007209 */ /* 0x002fc80007810000 */
[----:B------:R-:W-:Y:S02]  /*3780*/  FSETP.NEU.FTZ.AND P0, PT, R0, -INF , PT ;  /* 0xff8000000000780b */ /* 0x000fe40003f1d000 */
[----:B---3--:R-:W-:Y:S01]  /*3790*/  FMNMX.FTZ R5, R6, R5, !PT ;  /* 0x0000000506057209 */ /* 0x008fe20007810000 */
[----:B--2---:R-:W-:-:S05]  /*37a0*/  FMUL.FTZ R23, R22, R0 ;  /* 0x0000000016177220 */ /* 0x004fca0000410000 */
[----:B------:R-:W-:-:S05]  /*37b0*/  FSEL R23, R23, RZ, P0 ;  /* 0x000000ff17177208 */ /* 0x000fca0000000000 */
[-CC-:B------:R-:W-:Y:S01]  /*37c0*/  FFMA.FTZ R47, R84, R22.reuse, -R23.reuse ;  /* 0x00000016542f7223 */ /* 0x180fe20000010817 */
[-CC-:B------:R-:W-:Y:S01]  /*37d0*/  FFMA.FTZ R45, R122, R22.reuse, -R23.reuse ;  /* 0x000000167a2d7223 */ /* 0x180fe20000010817 */
[----:B------:R-:W1:Y:S01]  /*37e0*/  SHFL.BFLY PT, R84, R5, 0x1, 0x1f ;  /* 0x0c201f0005547f89 */ /* 0x000e6200000e0000 */
        /* <DEDUP_REMOVED lines=14> */
[----:B------:R-:W-:-:S06]  /*38d0*/  FFMA.FTZ R94, R94, R22, -R23 ;  /* 0x000000165e5e7223 */ /* 0x000fcc0000010817 */
[----:B------:R-:W-:Y:S01]  /*38e0*/  MUFU.EX2 R43, R43 ;  /* 0x0000002b002b7308 */ /* 0x000fe20000000800 */
[----:B-1----:R-:W-:-:S04]  /*38f0*/  FMNMX.FTZ R84, R5, R84, !PT ;  /* 0x0000005405547209 */ /* 0x002fc80007810000 */
[----:B------:R-:W-:Y:S01]  /*3900*/  FSETP.NEU.FTZ.AND P0, PT, R84, -INF , PT ;  /* 0xff8000005400780b */ /* 0x000fe20003f1d000 */
[----:B------:R-:W-:Y:S02]  /*3910*/  FMUL.FTZ R25, R22, R84 ;  /* 0x0000005416197220 */ /* 0x000fe40000410000 */
[----:B------:R-:W1:Y:S01]  /*3920*/  MUFU.EX2 R15, R15 ;  /* 0x0000000f000f7308 */ /* 0x000e620000000800 */
[----:B--2---:R-:W-:Y:S02]  /*3930*/  F2FP.F16.F32.PACK_AB R5, R45, R47 ;  /* 0x0000002f2d05723e */ /* 0x004fe400000000ff */
[----:B------:R-:W-:Y:S02]  /*3940*/  FSEL R25, R25, RZ, P0 ;  /* 0x000000ff19197208 */ /* 0x000fe40000000000 */
[----:B------:R-:W-:-:S03]  /*3950*/  ISETP.GE.AND P0, PT, R98, R137, PT ;  /* 0x000000896200720c */ /* 0x000fc60003f06270 */
[----:B------:R-:W-:Y:S01]  /*3960*/  MUFU.EX2 R122, R122 ;  /* 0x0000007a007a7308 */ /* 0x000fe20000000800 */
        /* <DEDUP_REMOVED lines=9> */
[-CC-:B------:R-:W-:Y:S01]  /*3a00*/  FFMA.FTZ R17, R61, R22.reuse, -R25.reuse ;  /* 0x000000163d117223 */ /* 0x180fe20000010819 */
[----:B-1----:R-:W-:Y:S01]  /*3a10*/  F2FP.F16.F32.PACK_AB R7, R15, R43 ;  /* 0x0000002b0f07723e */ /* 0x002fe200000000ff */
[-CC-:B------:R-:W-:Y:S01]  /*3a20*/  FFMA.FTZ R158, R126, R22.reuse, -R25.reuse ;  /* 0x000000167e9e7223 */ /* 0x180fe20000010819 */
[-CC-:B------:R-:W-:Y:S01]  /*3a30*/  FFMA.FTZ R37, R160, R22.reuse, -R25.reuse ;  /* 0x00000016a0257223 */ /* 0x180fe20000010819 */
[-CC-:B------:R-:W-:Y:S01]  /*3a40*/  FFMA.FTZ R126, R57, R22.reuse, -R25.reuse ;  /* 0x00000016397e7223 */ /* 0x180fe20000010819 */
[-C--:B------:R-:W-:Y:S01]  /*3a50*/  FFMA.FTZ R35, R53, R22.reuse, -R25 ;  /* 0x0000001635237223 */ /* 0x080fe20000010819 */
[----:B------:R-:W1:Y:S01]  /*3a60*/  MUFU.EX2 R55, R55 ;  /* 0x0000003700377308 */ /* 0x000e620000000800 */
[-CC-:B------:R-:W-:Y:S01]  /*3a70*/  FFMA.FTZ R57, R112, R22.reuse, -R23.reuse ;  /* 0x0000001670397223 */ /* 0x180fe20000010817 */
[-C--:B------:R-:W-:Y:S01]  /*3a80*/  FFMA.FTZ R160, R106, R22.reuse, -R23 ;  /* 0x000000166aa07223 */ /* 0x080fe20000010817 */
[-C--:B------:R-:W-:Y:S01]  /*3a90*/  FFMA.FTZ R112, R108, R22.reuse, -R25 ;  /* 0x000000166c707223 */ /* 0x080fe20000010819 */
[-C--:B------:R-:W-:Y:S01]  /*3aa0*/  FFMA.FTZ R53, R116, R22.reuse, -R23 ;  /* 0x0000001674357223 */ /* 0x080fe20000010817 */
[-CC-:B------:R-:W-:Y:S01]  /*3ab0*/  FFMA.FTZ R61, R114, R22.reuse, -R25.reuse ;  /* 0x00000016723d7223 */ /* 0x180fe20000010819 */
[-CC-:B------:R-:W-:Y:S01]  /*3ac0*/  FFMA.FTZ R106, R118, R22.reuse, -R25.reuse ;  /* 0x00000016766a7223 */ /* 0x180fe20000010819 */
[-C--:B------:R-:W-:Y:S01]  /*3ad0*/  FFMA.FTZ R59, R120, R22.reuse, -R25 ;  /* 0x00000016783b7223 */ /* 0x080fe20000010819 */
[----:B------:R-:W3:Y:S01]  /*3ae0*/  MUFU.EX2 R51, R51 ;  /* 0x0000003300337308 */ /* 0x000ee20000000800 */
[-CC-:B------:R-:W-:Y:S01]  /*3af0*/  FFMA.FTZ R108, R110, R22.reuse, -R23.reuse ;  /* 0x000000166e6c7223 */ /* 0x180fe20000010817 */
[-C--:B------:R-:W-:Y:S01]  /*3b00*/  FFMA.FTZ R110, R50, R22.reuse, -R23 ;  /* 0x00000016326e7223 */ /* 0x080fe20000010817 */
[-C--:B------:R-:W-:Y:S01]  /*3b10*/  FFMA.FTZ R85, R52, R22.reuse, -R25 ;  /* 0x0000001634557223 */ /* 0x080fe20000010819 */
[-C--:B------:R-:W-:Y:S01]  /*3b20*/  FFMA.FTZ R50, R64, R22.reuse, -R23 ;  /* 0x0000001640327223 */ /* 0x080fe20000010817 */
[-CC-:B------:R-:W-:Y:S01]  /*3b30*/  FFMA.FTZ R56, R62, R22.reuse, -R25.reuse ;  /* 0x000000163e387223 */ /* 0x180fe20000010819 */
[-CC-:B------:R-:W-:Y:S01]  /*3b40*/  FFMA.FTZ R65, R92, R22.reuse, -R25.reuse ;  /* 0x000000165c417223 */ /* 0x180fe20000010819 */
[-C--:B------:R-:W-:Y:S01]  /*3b50*/  FFMA.FTZ R52, R104, R22.reuse, -R25 ;  /* 0x0000001668347223 */ /* 0x080fe20000010819 */
[----:B------:R-:W4:Y:S01]  /*3b60*/  MUFU.EX2 R31, R31 ;  /* 0x0000001f001f7308 */ /* 0x000f220000000800 */
[----:B-1----:R-:W-:Y:S01]  /*3b70*/  F2FP.F16.F32.PACK_AB R4, R55, R49 ;  /* 0x000000313704723e */ /* 0x002fe200000000ff */
[-C--:B------:R-:W-:Y:S01]  /*3b80*/  FFMA.FTZ R67, R54, R22.reuse, -R23 ;  /* 0x0000001636437223 */ /* 0x080fe20000010817 */
[----:B------:R-:W-:Y:S01]  /*3b90*/  FADD.FTZ R62, R47, R45 ;  /* 0x0000002d2f3e7221 */ /* 0x000fe20000010000 */
[----:B------:R-:W-:Y:S01]  /*3ba0*/  FADD.FTZ R64, R49, R55 ;  /* 0x0000003731407221 */ /* 0x000fe20000010000 */
[-C--:B------:R-:W-:Y:S01]  /*3bb0*/  FFMA.FTZ R47, R34, R22.reuse, -R25 ;  /* 0x00000016222f7223 */ /* 0x080fe20000010819 */
[-CC-:B------:R-:W-:Y:S01]  /*3bc0*/  FFMA.FTZ R54, R12, R22.reuse, -R23.reuse ;  /* 0x000000160c367223 */ /* 0x180fe20000010817 */
[----:B------:R-:W-:Y:S01]  /*3bd0*/  FADD.FTZ R62, R43, R62 ;  /* 0x0000003e2b3e7221 */ /* 0x000fe20000010000 */
[----:B------:R-:W1:Y:S01]  /*3be0*/  MUFU.EX2 R13, R13 ;  /* 0x0000000d000d7308 */ /* 0x000e620000000800 */
[-CC-:B------:R-:W-:Y:S01]  /*3bf0*/  FFMA.FTZ R43, R32, R22.reuse, -R23.reuse ;  /* 0x00000016202b7223 */ /* 0x180fe20000010817 */
[-C--:B------:R-:W-:Y:S01]  /*3c00*/  FFMA.FTZ R32, R44, R22.reuse, -R23 ;  /* 0x000000162c207223 */ /* 0x080fe20000010817 */
[----:B------:R-:W-:Y:S01]  /*3c10*/  FADD.FTZ R15, R15, R62 ;  /* 0x0000003e0f0f7221 */ /* 0x000fe20000010000 */
[-CC-:B------:R-:W-:Y:S01]  /*3c20*/  FFMA.FTZ R44, R14, R22.reuse, -R25.reuse ;  /* 0x000000160e2c7223 */ /* 0x180fe20000010819 */
[-CC-:B------:R-:W-:Y:S01]  /*3c30*/  FFMA.FTZ R45, R46, R22.reuse, -R25.reuse ;  /* 0x000000162e2d7223 */ /* 0x180fe20000010819 */
[-C--:B------:R-:W-:Y:S01]  /*3c40*/  FFMA.FTZ R34, R48, R22.reuse, -R25 ;  /* 0x0000001630227223 */ /* 0x080fe20000010819 */
[----:B---3--:R-:W-:Y:S01]  /*3c50*/  FADD.FTZ R64, R51, R64 ;  /* 0x0000004033407221 */ /* 0x008fe20000010000 */
[----:B------:R-:W-:Y:S01]  /*3c60*/  MUFU.EX2 R102, R102 ;  /* 0x0000006600667308 */ /* 0x000fe20000000800 */
[----:B----4-:R-:W-:Y:S01]  /*3c70*/  F2FP.F16.F32.PACK_AB R6, R31, R51 ;  /* 0x000000331f06723e */ /* 0x010fe200000000ff */
[-CC-:B------:R-:W-:Y:S01]  /*3c80*/  FFMA.FTZ R49, R16, R22.reuse, -R23.reuse ;  /* 0x0000001610317223 */ /* 0x180fe20000010817 */
[-C--:B------:R-:W-:Y:S01]  /*3c90*/  FFMA.FTZ R51, R58, R22.reuse, -R23 ;  /* 0x000000163a337223 */ /* 0x080fe20000010817 */
[-C--:B------:R-:W-:Y:S01]  /*3ca0*/  FFMA.FTZ R58, R30, R22.reuse, -R25 ;  /* 0x000000161e3a7223 */ /* 0x080fe20000010819 */
[-CC-:B------:R-:W-:Y:S01]  /*3cb0*/  FFMA.FTZ R46, R60, R22.reuse, -R23.reuse ;  /* 0x000000163c2e7223 */ /* 0x180fe20000010817 */
[-C--:B------:R-:W-:Y:S01]  /*3cc0*/  FFMA.FTZ R55, R66, R22.reuse, -R23 ;  /* 0x0000001642377223 */ /* 0x080fe20000010817 */
[----:B------:R-:W-:Y:S01]  /*3cd0*/  FFMA.FTZ R87, R38, R22, -R25 ;  /* 0x0000001626577223 */ /* 0x000fe20000010819 */
[----:B------:R-:W-:Y:S01]  /*3ce0*/  MUFU.EX2 R148, R148 ;  /* 0x0000009400947308 */ /* 0x000fe20000000800 */
[C---:B--2---:R-:W-:Y:S01]  /*3cf0*/  HMMA.16816.F32 R68, R4.reuse, R72, RZ ;  /* 0x000000480444723c */ /* 0x044fe200000018ff */
[C---:B-1----:R-:W-:Y:S01]  /*3d00*/  F2FP.F16.F32.PACK_AB R81, R13.reuse, R122 ;  /* 0x0000007a0d51723e */ /* 0x042fe200000000ff */
[----:B------:R-:W-:Y:S01]  /*3d10*/  FADD.FTZ R122, R122, R15 ;  /* 0x0000000f7a7a7221 */ /* 0x000fe20000010000 */
[-C--:B------:R-:W-:Y:S01]  /*3d20*/  FFMA.FTZ R30, R42, R22.reuse, -R25 ;  /* 0x000000162a1e7223 */ /* 0x080fe20000010819 */
[-C--:B------:R-:W-:Y:S01]  /*3d30*/  FFMA.FTZ R48, R18, R22.reuse, -R23 ;  /* 0x0000001612307223 */ /* 0x080fe20000010817 */
[-CC-:B------:R-:W-:Y:S01]  /*3d40*/  FFMA.FTZ R28, R28, R22.reuse, -R25.reuse ;  /* 0x000000161c1c7223 */ /* 0x180fe20000010819 */
[----:B------:R-:W-:Y:S01]  /*3d50*/  FADD.FTZ R13, R13, R122 ;  /* 0x0000007a0d0d7221 */ /* 0x000fe20000010000 */
[----:B------:R-:W1:Y:S01]  /*3d60*/  MUFU.EX2 R29, R29 ;  /* 0x0000001d001d7308 */ /* 0x000e620000000800 */
[----:B------:R-:W-:Y:S01]  /*3d70*/  HMMA.16816.F32 R72, R4, R74, RZ ;  /* 0x0000004a0448723c */ /* 0x000fe200000018ff */
[-CC-:B------:R-:W-:Y:S01]  /*3d80*/  FFMA.FTZ R24, R24, R22.reuse, -R25.reuse ;  /* 0x0000001618187223 */ /* 0x180fe20000010819 */
[----:B------:R-:W-:-:S05]  /*3d90*/  FFMA.FTZ R151, R21, R22, -R25 ;  /* 0x0000001615977223 */ /* 0x000fca0000010819 */
[----:B------:R-:W-:Y:S08]  /*3da0*/  MUFU.EX2 R132, R132 ;  /* 0x0000008400847308 */ /* 0x000ff00000000800 */
[----:B------:R-:W2:Y:S01]  /*3db0*/  MUFU.EX2 R17, R17 ;  /* 0x0000001100117308 */ /* 0x000ea20000000800 */
[----:B-1----:R-:W-:-:S07]  /*3dc0*/  F2FP.F16.F32.PACK_AB R80, R29, R148 ;  /* 0x000000941d50723e */ /* 0x002fce00000000ff */
[----:B------:R-:W1:Y:S08]  /*3dd0*/  MUFU.EX2 R19, R19 ;  /* 0x0000001300137308 */ /* 0x000e700000000800 */
[----:B------:R-:W3:Y:S01]  /*3de0*/  MUFU.EX2 R41, R41 ;  /* 0x0000002900297308 */ /* 0x000ee20000000800 */
[----:B--2---:R-:W-:-:S07]  /*3df0*/  F2FP.F16.F32.PACK_AB R82, R17, R132 ;  /* 0x000000841152723e */ /* 0x004fce00000000ff */
[----:B------:R-:W-:Y:S01]  /*3e00*/  MUFU.EX2 R39, R39 ;  /* 0x0000002700277308 */ /* 0x000fe20000000800 */
[C---:B-1----:R-:W-:Y:S01]  /*3e10*/  F2FP.F16.F32.PACK_AB R83, R19.reuse, R102 ;  /* 0x000000661353723e */ /* 0x042fe200000000ff */
[----:B------:R-:W-:Y:S02]  /*3e20*/  FADD.FTZ R102, R102, R13 ;  /* 0x0000000d66667221 */ /* 0x000fe40000010000 */
[----:B------:R-:W-:Y:S02]  /*3e30*/  LDSM.16.MT88.4 R12, [R100+0x4400] ;  /* 0x00440000640c783b */ /* 0x000fe40000004200 */
[----:B------:R-:W-:Y:S02]  /*3e40*/  FADD.FTZ R16, R19, R102 ;  /* 0x0000006613107221 */ /* 0x000fe40000010000 */
[----:B------:R-:W-:Y:S01]  /*3e50*/  HMMA.16816.F32 R68, R80, R8, R68 ;  /* 0x000000085044723c */ /* 0x000fe20000001844 */
[----:B------:R-:W-:Y:S01]  /*3e60*/  MUFU.EX2 R33, R33 ;  /* 0x0000002100217308 */ /* 0x000fe20000000800 */
[----:B---3--:R-:W-:-:S06]  /*3e70*/  FADD.FTZ R16, R41, R16 ;  /* 0x0000001029107221 */ /* 0x008fcc0000010000 */
[----:B------:R-:W-:Y:S01]  /*3e80*/  HMMA.16816.F32 R72, R80, R10, R72 ;  /* 0x0000000a5048723c */ /* 0x000fe20000001848 */
[----:B------:R-:W1:Y:S01]  /*3e90*/  LDSM.16.MT88.4 R8, [R100+0x3000] ;  /* 0x003000006408783b */ /* 0x000e620000004200 */
[----:B------:R-:W-:Y:S08]  /*3ea0*/  MUFU.EX2 R158, R158 ;  /* 0x0000009e009e7308 */ /* 0x000ff00000000800 */
[----:B------:R-:W2:Y:S08]  /*3eb0*/  MUFU.EX2 R37, R37 ;  /* 0x0000002500257308 */ /* 0x000eb00000000800 */
[----:B------:R-:W-:Y:S08]  /*3ec0*/  MUFU.EX2 R126, R126 ;  /* 0x0000007e007e7308 */ /* 0x000ff00000000800 */
[----:B------:R-:W3:Y:S08]  /*3ed0*/  MUFU.EX2 R35, R35 ;  /* 0x0000002300237308 */ /* 0x000ef00000000800 */
[----:B------:R-:W4:Y:S01]  /*3ee0*/  MUFU.EX2 R124, R124 ;  /* 0x0000007c007c7308 */ /* 0x000f220000000800 */
[C---:B-1----:R-:W-:Y:S07]  /*3ef0*/  HMMA.16816.F32 R76, R4.reuse, R8, RZ ;  /* 0x00000008044c723c */ /* 0x042fee00000018ff */
[----:B------:R-:W-:Y:S01]  /*3f00*/  MUFU.EX2 R160, R160 ;  /* 0x000000a000a07308 */ /* 0x000fe20000000800 */
[----:B------:R-:W-:Y:S01]  /*3f10*/  HMMA.16816.F32 R4, R4, R10, RZ ;  /* 0x0000000a0404723c */ /* 0x000fe200000018ff */
[----:B------:R-:W1:Y:S06]  /*3f20*/  LDSM.16.MT88.4 R8, [R100+0x3400] ;  /* 0x003400006408783b */ /* 0x000e6c0000004200 */
[----:B------:R-:W-:Y:S08]  /*3f30*/  MUFU.EX2 R57, R57 ;  /* 0x0000003900397308 */ /* 0x000ff00000000800 */
[----:B------:R-:W-:Y:S08]  /*3f40*/  MUFU.EX2 R53, R53 ;  /* 0x0000003500357308 */ /* 0x000ff00000000800 */
[----:B------:R-:W-:Y:S08]  /*3f50*/  MUFU.EX2 R112, R112 ;  /* 0x0000007000707308 */ /* 0x000ff00000000800 */
[----:B------:R-:W5:Y:S08]  /*3f60*/  MUFU.EX2 R61, R61 ;  /* 0x0000003d003d7308 */ /* 0x000f700000000800 */
[----:B------:R-:W-:Y:S01]  /*3f70*/  MUFU.EX2 R106, R106 ;  /* 0x0000006a006a7308 */ /* 0x000fe20000000800 */
[C---:B-1----:R-:W-:Y:S07]  /*3f80*/  HMMA.16816.F32 R76, R80.reuse, R8, R76 ;  /* 0x00000008504c723c */ /* 0x042fee000000184c */
[----:B------:R-:W1:Y:S01]  /*3f90*/  MUFU.EX2 R59, R59 ;  /* 0x0000003b003b7308 */ /* 0x000e620000000800 */
[----:B------:R-:W-:Y:S01]  /*3fa0*/  HMMA.16816.F32 R80, R80, R10, R4 ;  /* 0x0000000a5050723c */ /* 0x000fe20000001804 */
[----:B------:R-:W5:Y:S01]  /*3fb0*/  LDSM.16.MT88.4 R8, [R27+0x3800] ;  /* 0x003800001b08783b */ /* 0x000f620000004200 */
[----:B--2---:R-:W-:-:S05]  /*3fc0*/  F2FP.F16.F32.PACK_AB R4, R37, R158 ;  /* 0x0000009e2504723e */ /* 0x004fca00000000ff */
[----:B------:R-:W2:Y:S01]  /*3fd0*/  MUFU.EX2 R108, R108 ;  /* 0x0000006c006c7308 */ /* 0x000ea20000000800 */
[----:B------:R-:W-:Y:S01]  /*3fe0*/  F2FP.F16.F32.PACK_AB R5, R39, R41 ;  /* 0x000000292705723e */ /* 0x000fe200000000ff */
[--C-:B------:R-:W-:Y:S01]  /*3ff0*/  FFMA.FTZ R41, R36, R22, -R25.reuse ;  /* 0x0000001624297223 */ /* 0x100fe20000010819 */
[----:B---3--:R-:W-:Y:S01]  /*4000*/  F2FP.F16.F32.PACK_AB R6, R35, R126 ;  /* 0x0000007e2306723e */ /* 0x008fe200000000ff */
[----:B------:R-:W-:Y:S01]  /*4010*/  FFMA.FTZ R36, R26, R22, -R25 ;  /* 0x000000161a247223 */ /* 0x000fe20000010819 */
[----:B----4-:R-:W-:-:S03]  /*4020*/  F2FP.F16.F32.PACK_AB R7, R124, R33 ;  /* 0x000000217c07723e */ /* 0x010fc600000000ff */
[----:B------:R-:W-:Y:S08]  /*4030*/  MUFU.EX2 R110, R110 ;  /* 0x0000006e006e7308 */ /* 0x000ff00000000800 */
[----:B------:R-:W-:Y:S08]  /*4040*/  MUFU.EX2 R63, R63 ;  /* 0x0000003f003f7308 */ /* 0x000ff00000000800 */
[----:B------:R-:W-:Y:S08]  /*4050*/  MUFU.EX2 R50, R50 ;  /* 0x0000003200327308 */ /* 0x000ff00000000800 */
[----:B------:R-:W-:Y:S01]  /*4060*/  MUFU.EX2 R85, R85 ;  /* 0x0000005500557308 */ /* 0x000fe20000000800 */
[C---:B-----5:R-:W-:Y:S07]  /*4070*/  HMMA.16816.F32 R68, R4.reuse, R8, R68 ;  /* 0x000000080444723c */ /* 0x060fee0000001844 */
[----:B------:R-:W3:Y:S01]  /*4080*/  MUFU.EX2 R56, R56 ;  /* 0x0000003800387308 */ /* 0x000ee20000000800 */
[C---:B------:R-:W-:Y:S01]  /*4090*/  HMMA.16816.F32 R72, R4.reuse, R10, R72 ;  /* 0x0000000a0448723c */ /* 0x040fe20000001848 */
[----:B------:R-:W4:Y:S06]  /*40a0*/  LDSM.16.MT88.4 R8, [R100+0x3800] ;  /* 0x003800006408783b */ /* 0x000f2c0000004200 */
[----:B------:R-:W-:Y:S08]  /*40b0*/  MUFU.EX2 R65, R65 ;  /* 0x0000004100417308 */ /* 0x000ff00000000800 */
[----:B------:R-:W5:Y:S08]  /*40c0*/  MUFU.EX2 R52, R52 ;  /* 0x0000003400347308 */ /* 0x000f700000000800 */
[----:B------:R-:W5:Y:S08]  /*40d0*/  MUFU.EX2 R67, R67 ;  /* 0x0000004300437308 */ /* 0x000f700000000800 */
[----:B------:R-:W-:Y:S08]  /*40e0*/  MUFU.EX2 R54, R54 ;  /* 0x0000003600367308 */ /* 0x000ff00000000800 */
[----:B------:R-:W-:Y:S01]  /*40f0*/  MUFU.EX2 R43, R43 ;  /* 0x0000002b002b7308 */ /* 0x000fe20000000800 */
[C---:B----4-:R-:W-:Y:S07]  /*4100*/  HMMA.16816.F32 R76, R4.reuse, R8, R76 ;  /* 0x00000008044c723c */ /* 0x050fee000000184c */
[----:B------:R-:W-:Y:S01]  /*4110*/  MUFU.EX2 R32, R32 ;  /* 0x0000002000207308 */ /* 0x000fe20000000800 */
[----:B------:R-:W-:Y:S01]  /*4120*/  HMMA.16816.F32 R80, R4, R10, R80 ;  /* 0x0000000a0450723c */ /* 0x000fe20000001850 */
[----:B------:R-:W4:Y:S01]  /*4130*/  LDSM.16.MT88.4 R8, [R27+0x3c00] ;  /* 0x003c00001b08783b */ /* 0x000f220000004200 */
[----:B------:R-:W-:-:S05]  /*4140*/  F2FP.F16.F32.PACK_AB R4, R61, R112 ;  /* 0x000000703d04723e */ /* 0x000fca00000000ff */
[----:B------:R-:W-:Y:S01]  /*4150*/  MUFU.EX2 R44, R44 ;  /* 0x0000002c002c7308 */ /* 0x000fe20000000800 */
[----:B------:R-:W-:Y:S02]  /*4160*/  F2FP.F16.F32.PACK_AB R5, R57, R160 ;  /* 0x000000a03905723e */ /* 0x000fe400000000ff */
[----:B-1----:R-:W-:Y:S02]  /*4170*/  F2FP.F16.F32.PACK_AB R6, R59, R106 ;  /* 0x0000006a3b06723e */ /* 0x002fe400000000ff */
[----:B--2---:R-:W-:-:S03]  /*4180*/  F2FP.F16.F32.PACK_AB R7, R108, R53 ;  /* 0x000000356c07723e */ /* 0x004fc600000000ff */
[----:B------:R-:W1:Y:S08]  /*4190*/  MUFU.EX2 R47, R47 ;  /* 0x0000002f002f7308 */ /* 0x000e700000000800 */
[----:B------:R-:W-:Y:S08]  /*41a0*/  MUFU.EX2 R45, R45 ;  /* 0x0000002d002d7308 */ /* 0x000ff00000000800 */
[----:B------:R-:W2:Y:S08]  /*41b0*/  MUFU.EX2 R34, R34 ;  /* 0x0000002200227308 */ /* 0x000eb00000000800 */
[----:B------:R-:W-:Y:S01]  /*41c0*/  MUFU.EX2 R46, R46 ;  /* 0x0000002e002e7308 */ /* 0x000fe20000000800 */
[C---:B----4-:R-:W-:Y:S07]  /*41d0*/  HMMA.16816.F32 R68, R4.reuse, R8, R68 ;  /* 0x000000080444723c */ /* 0x050fee0000001844 */
[----:B------:R-:W-:Y:S01]  /*41e0*/  MUFU.EX2 R55, R55 ;  /* 0x0000003700377308 */ /* 0x000fe20000000800 */
[C---:B------:R-:W-:Y:S01]  /*41f0*/  HMMA.16816.F32 R72, R4.reuse, R10, R72 ;  /* 0x0000000a0448723c */ /* 0x040fe20000001848 */
[----:B------:R-:W4:Y:S06]  /*4200*/  LDSM.16.MT88.4 R8, [R100+0x3c00] ;  /* 0x003c00006408783b */ /* 0x000f2c0000004200 */
[----:B------:R-:W-:Y:S08]  /*4210*/  MUFU.EX2 R58, R58 ;  /* 0x0000003a003a7308 */ /* 0x000ff00000000800 */
[----:B------:R-:W-:Y:S08]  /*4220*/  MUFU.EX2 R87, R87 ;  /* 0x0000005700577308 */ /* 0x000ff00000000800 */
[----:B------:R-:W-:Y:S08]  /*4230*/  MUFU.EX2 R30, R30 ;  /* 0x0000001e001e7308 */ /* 0x000ff00000000800 */
[----:B------:R-:W-:Y:S08]  /*4240*/  MUFU.EX2 R41, R41 ;  /* 0x0000002900297308 */ /* 0x000ff00000000800 */
[----:B------:R-:W-:Y:S01]  /*4250*/  MUFU.EX2 R48, R48 ;  /* 0x0000003000307308 */ /* 0x000fe20000000800 */
[C---:B----4-:R-:W-:Y:S07]  /*4260*/  HMMA.16816.F32 R76, R4.reuse, R8, R76 ;  /* 0x00000008044c723c */ /* 0x050fee000000184c */
[----:B------:R-:W-:Y:S01]  /*4270*/  MUFU.EX2 R49, R49 ;  /* 0x0000003100317308 */ /* 0x000fe20000000800 */
[----:B------:R-:W-:Y:S01]  /*4280*/  HMMA.16816.F32 R80, R4, R10, R80 ;  /* 0x0000000a0450723c */ /* 0x000fe20000001850 */
[----:B------:R-:W4:Y:S01]  /*4290*/  LDSM.16.MT88.4 R8, [R27+0x4000] ;  /* 0x004000001b08783b */ /* 0x000f220000004200 */
[----:B---3--:R-:W-:-:S05]  /*42a0*/  F2FP.F16.F32.PACK_AB R4, R56, R85 ;  /* 0x000000553804723e */ /* 0x008fca00000000ff */
[----:B------:R-:W-:Y:S01]  /*42b0*/  MUFU.EX2 R51, R51 ;  /* 0x0000003300337308 */ /* 0x000fe20000000800 */
[----:B------:R-:W-:Y:S02]  /*42c0*/  F2FP.F16.F32.PACK_AB R5, R63, R110 ;  /* 0x0000006e3f05723e */ /* 0x000fe400000000ff */
[----:B-----5:R-:W-:Y:S02]  /*42d0*/  F2FP.F16.F32.PACK_AB R6, R52, R65 ;  /* 0x000000413406723e */ /* 0x020fe400000000ff */
[----:B------:R-:W-:-:S03]  /*42e0*/  F2FP.F16.F32.PACK_AB R7, R67, R50 ;  /* 0x000000324307723e */ /* 0x000fc600000000ff */
[----:B------:R-:W-:Y:S08]  /*42f0*/  MUFU.EX2 R28, R28 ;  /* 0x0000001c001c7308 */ /* 0x000ff00000000800 */
[----:B------:R-:W-:Y:S08]  /*4300*/  MUFU.EX2 R24, R24 ;  /* 0x0000001800187308 */ /* 0x000ff00000000800 */
[----:B------:R-:W-:Y:S01]  /*4310*/  MUFU.EX2 R151, R151 ;  /* 0x0000009700977308 */ /* 0x000fe20000000800 */
[C---:B----4-:R-:W-:Y:S08]  /*4320*/  HMMA.16816.F32 R68, R4.reuse, R8, R68 ;  /* 0x000000080444723c */ /* 0x050ff00000001844 */
[C---:B------:R-:W-:Y:S01]  /*4330*/  HMMA.16816.F32 R72, R4.reuse, R10, R72 ;  /* 0x0000000a0448723c */ /* 0x040fe20000001848 */
[----:B------:R-:W3:Y:S07]  /*4340*/  LDSM.16.MT88.4 R8, [R100+0x4000] ;  /* 0x004000006408783b */ /* 0x000eee0000004200 */
[C---:B---3--:R-:W-:Y:S08]  /*4350*/  HMMA.16816.F32 R76, R4.reuse, R8, R76 ;  /* 0x00000008044c723c */ /* 0x048ff0000000184c */
[----:B------:R-:W-:Y:S01]  /*4360*/  HMMA.16816.F32 R80, R4, R10, R80 ;  /* 0x0000000a0450723c */ /* 0x000fe20000001850 */
[----:B------:R-:W3:Y:S01]  /*4370*/  LDSM.16.MT88.4 R8, [R27+0x4400] ;  /* 0x004400001b08783b */ /* 0x000ee20000004200 */
[----:B------:R-:W-:Y:S01]  /*4380*/  FADD.FTZ R5, R31, R64 ;  /* 0x000000401f057221 */ /* 0x000fe20000010000 */
[----:B-1----:R-:W-:Y:S01]  /*4390*/  F2FP.F16.F32.PACK_AB R4, R47, R44 ;  /* 0x0000002c2f04723e */ /* 0x002fe200000000ff */
[----:B------:R-:W1:Y:S01]  /*43a0*/  MUFU.EX2 R31, R40 ;  /* 0x00000028001f7308 */ /* 0x000e620000000800 */
[----:B--2---:R-:W-:Y:S01]  /*43b0*/  F2FP.F16.F32.PACK_AB R6, R34, R45 ;  /* 0x0000002d2206723e */ /* 0x004fe200000000ff */
[----:B------:R-:W-:Y:S01]  /*43c0*/  FADD.FTZ R148, R148, R5 ;  /* 0x0000000594947221 */ /* 0x000fe20000010000 */
[----:B------:R-:W-:-:S03]  /*43d0*/  F2FP.F16.F32.PACK_AB R5, R43, R54 ;  /* 0x000000362b05723e */ /* 0x000fc600000000ff */
[----:B------:R-:W-:-:S04]  /*43e0*/  FADD.FTZ R29, R29, R148 ;  /* 0x000000941d1d7221 */ /* 0x000fc80000010000 */
[----:B------:R-:W-:Y:S02]  /*43f0*/  FADD.FTZ R132, R132, R29 ;  /* 0x0000001d84847221 */ /* 0x000fe40000010000 */
[----:B------:R-:W-:Y:S02]  /*4400*/  MUFU.EX2 R29, R94 ;  /* 0x0000005e001d7308 */ /* 0x000fe40000000800 */
[----:B------:R-:W-:Y:S01]  /*4410*/  FADD.FTZ R17, R17, R132 ;  /* 0x0000008411117221 */ /* 0x000fe20000010000 */
[----:B-1----:R-:W-:Y:S01]  /*4420*/  F2FP.F16.F32.PACK_AB R7, R31, R32 ;  /* 0x000000201f07723e */ /* 0x002fe200000000ff */
[----:B------:R-:W-:Y:S02]  /*4430*/  FFMA.FTZ R40, R86, R22, -R23 ;  /* 0x0000001656287223 */ /* 0x000fe40000010817 */
[----:B------:R-:W-:-:S04]  /*4440*/  FADD.FTZ R158, R158, R17 ;  /* 0x000000119e9e7221 */ /* 0x000fc80000010000 */
[----:B------:R-:W-:Y:S01]  /*4450*/  FADD.FTZ R37, R37, R158 ;  /* 0x0000009e25257221 */ /* 0x000fe20000010000 */
[----:B------:R-:W1:Y:S01]  /*4460*/  MUFU.EX2 R40, R40 ;  /* 0x0000002800287308 */ /* 0x000e620000000800 */
[C---:B------:R-:W-:Y:S01]  /*4470*/  HMMA.16816.F32 R76, R4.reuse, R12, R76 ;  /* 0x0000000c044c723c */ /* 0x040fe2000000184c */
[----:B------:R-:W-:Y:S01]  /*4480*/  FADD.FTZ R12, R39, R16 ;  /* 0x00000010270c7221 */ /* 0x000fe20000010000 */
[----:B------:R-:W-:Y:S01]  /*4490*/  FADD.FTZ R126, R126, R37 ;  /* 0x000000257e7e7221 */ /* 0x000fe20000010000 */
[----:B------:R-:W2:Y:S01]  /*44a0*/  LDSM.16.MT88.4 R16, [R100+0x4800] ;  /* 0x004800006410783b */ /* 0x000ea20000004200 */
[----:B------:R-:W-:Y:S01]  /*44b0*/  FFMA.FTZ R158, R20, R22, -R23 ;  /* 0x00000016149e7223 */ /* 0x000fe20000010817 */
[----:B------:R-:W-:Y:S01]  /*44c0*/  FADD.FTZ R33, R33, R12 ;  /* 0x0000000c21217221 */ /* 0x000fe20000010000 */
[----:B------:R-:W-:Y:S02]  /*44d0*/  FADD.FTZ R35, R35, R126 ;  /* 0x0000007e23237221 */ /* 0x000fe40000010000 */
[C---:B------:R-:W-:Y:S01]  /*44e0*/  HMMA.16816.F32 R80, R4.reuse, R14, R80 ;  /* 0x0000000e0450723c */ /* 0x040fe20000001850 */
[----:B------:R-:W-:Y:S01]  /*44f0*/  FADD.FTZ R13, R124, R33 ;  /* 0x000000217c0d7221 */ /* 0x000fe20000010000 */
[----:B------:R-:W-:Y:S01]  /*4500*/  FADD.FTZ R112, R112, R35 ;  /* 0x0000002370707221 */ /* 0x000fe20000010000 */
[----:B------:R-:W4:Y:S02]  /*4510*/  MUFU.EX2 R33, R36 ;  /* 0x0000002400217308 */ /* 0x000f240000000800 */
[----:B------:R-:W-:Y:S01]  /*4520*/  FADD.FTZ R26, R160, R13 ;  /* 0x0000000da01a7221 */ /* 0x000fe20000010000 */
[----:B------:R-:W-:Y:S01]  /*4530*/  FADD.FTZ R61, R61, R112 ;  /* 0x000000703d3d7221 */ /* 0x000fe20000010000 */
[----:B------:R-:W-:Y:S01]  /*4540*/  LDSM.16.MT88.4 R12, [R27+0x4c00] ;  /* 0x004c00001b0c783b */ /* 0x000fe20000004200 */
[----:B---3--:R-:W-:Y:S01]  /*4550*/  HMMA.16816.F32 R68, R4, R8, R68 ;  /* 0x000000080444723c */ /* 0x008fe20000001844 */
[----:B------:R-:W-:-:S02]  /*4560*/  FADD.FTZ R26, R57, R26 ;  /* 0x0000001a391a7221 */ /* 0x000fc40000010000 */
[----:B------:R-:W3:Y:S05]  /*4570*/  MUFU.EX2 R158, R158 ;  /* 0x0000009e009e7308 */ /* 0x000eea0000000800 */
[----:B------:R-:W-:Y:S01]  /*4580*/  HMMA.16816.F32 R72, R4, R10, R72 ;  /* 0x0000000a0448723c */ /* 0x000fe20000001848 */
[----:B------:R-:W5:Y:S01]  /*4590*/  LDSM.16.MT88.4 R8, [R27+0x4800] ;  /* 0x004800001b08783b */ /* 0x000f620000004200 */
[----:B------:R-:W-:Y:S02]  /*45a0*/  F2FP.F16.F32.PACK_AB R4, R87, R58 ;  /* 0x0000003a5704723e */ /* 0x000fe400000000ff */
[----:B-1----:R-:W-:Y:S02]  /*45b0*/  F2FP.F16.F32.PACK_AB R5, R40, R29 ;  /* 0x0000001d2805723e */ /* 0x002fe400000000ff */
[----:B------:R-:W-:-:S02]  /*45c0*/  F2FP.F16.F32.PACK_AB R6, R41, R30 ;  /* 0x0000001e2906723e */ /* 0x000fc400000000ff */
[----:B------:R-:W-:-:S07]  /*45d0*/  F2FP.F16.F32.PACK_AB R7, R55, R46 ;  /* 0x0000002e3707723e */ /* 0x000fce00000000ff */
[C---:B--2---:R-:W-:Y:S08]  /*45e0*/  HMMA.16816.F32 R76, R4.reuse, R16, R76 ;  /* 0x00000010044c723c */ /* 0x044ff0000000184c */
[C---:B------:R-:W-:Y:S08]  /*45f0*/  HMMA.16816.F32 R80, R4.reuse, R18, R80 ;  /* 0x000000120450723c */ /* 0x040ff00000001850 */
[----:B-----5:R-:W-:Y:S01]  /*4600*/  HMMA.16816.F32 R68, R4, R8, R68 ;  /* 0x000000080444723c */ /* 0x020fe20000001844 */
[----:B------:R-:W-:Y:S01]  /*4610*/  FADD.FTZ R9, R53, R26 ;  /* 0x0000001a35097221 */ /* 0x000fe20000010000 */
[----:B------:R-:W-:-:S03]  /*4620*/  FADD.FTZ R8, R106, R61 ;  /* 0x0000003d6a087221 */ /* 0x000fc60000010000 */
[----:B------:R-:W-:Y:S01]  /*4630*/  FADD.FTZ R9, R108, R9 ;  /* 0x000000096c097221 */ /* 0x000fe20000010000 */
[----:B------:R-:W-:Y:S02]  /*4640*/  FADD.FTZ R8, R59, R8 ;  /* 0x000000083b087221 */ /* 0x000fe40000010000 */
[----:B------:R-:W-:Y:S01]  /*4650*/  HMMA.16816.F32 R72, R4, R10, R72 ;  /* 0x0000000a0448723c */ /* 0x000fe20000001848 */
[----:B------:R-:W-:Y:S01]  /*4660*/  FADD.FTZ R110, R110, R9 ;  /* 0x000000096e6e7221 */ /* 0x000fe20000010000 */
[----:B------:R-:W-:Y:S01]  /*4670*/  FADD.FTZ R85, R85, R8 ;  /* 0x0000000855557221 */ /* 0x000fe20000010000 */
[----:B----4-:R-:W-:Y:S01]  /*4680*/  F2FP.F16.F32.PACK_AB R4, R33, R28 ;  /* 0x0000001c2104723e */ /* 0x010fe200000000ff */
[----:B------:R-:W1:Y:S01]  /*4690*/  LDSM.16.MT88.4 R8, [R100+0x4c00] ;  /* 0x004c00006408783b */ /* 0x000e620000004200 */
[----:B------:R-:W-:Y:S01]  /*46a0*/  FADD.FTZ R63, R63, R110 ;  /* 0x0000006e3f3f7221 */ /* 0x000fe20000010000 */
[----:B------:R-:W-:Y:S01]  /*46b0*/  FADD.FTZ R56, R56, R85 ;  /* 0x0000005538387221 */ /* 0x000fe20000010000 */
[----:B------:R-:W-:-:S02]  /*46c0*/  F2FP.F16.F32.PACK_AB R5, R49, R48 ;  /* 0x000000303105723e */ /* 0x000fc400000000ff */
[----:B------:R-:W-:Y:S01]  /*46d0*/  FADD.FTZ R50, R50, R63 ;  /* 0x0000003f32327221 */ /* 0x000fe20000010000 */
[----:B------:R-:W-:Y:S01]  /*46e0*/  FADD.FTZ R65, R65, R56 ;  /* 0x0000003841417221 */ /* 0x000fe20000010000 */
[----:B------:R-:W-:Y:S02]  /*46f0*/  F2FP.F16.F32.PACK_AB R6, R151, R24 ;  /* 0x000000189706723e */ /* 0x000fe400000000ff */
        /* <DEDUP_REMOVED lines=38> */
.L_x_6220:
        /* <DEDUP_REMOVED lines=78> */
.L_x_6215:
[----:B------:R-:W-:Y:S05]  /*4e40*/  BSYNC.RECONVERGENT B0 ;  /* 0x0000000000007941 */ /* 0x000fea0003800200 */
.L_x_6214:
[----:B------:R-:W1:Y:S01]  /*4e50*/  S2UR UR6, SR_CgaCtaId ;  /* 0x00000000000679c3 */ /* 0x000e620000008800 */
[C---:B------:R-:W-:Y:S01]  /*4e60*/  IMAD.SHL.U32 R145, R128.reuse, 0x8, RZ ;  /* 0x0000000880917824 */ /* 0x040fe200078e00ff */
[C---:B------:R-:W-:Y:S01]  /*4e70*/  LOP3.LUT R144, R128.reuse, 0x18, RZ, 0xc0, !PT ;  /* 0x0000001880907812 */ /* 0x040fe200078ec0ff */
[----:B------:R-:W-:Y:S01]  /*4e80*/  UMOV UR7, 0x400 ;  /* 0x0000040000077882 */ /* 0x000fe20000000000 */
[----:B------:R-:W-:Y:S01]  /*4e90*/  IADD3 R162, P0, PT, R149, R140, RZ ;  /* 0x0000008c95a27210 */ /* 0x000fe20007f1e0ff */
[C---:B------:R-:W-:Y:S01]  /*4ea0*/  IMAD.SHL.U32 R133, R128.reuse, 0x20, RZ ;  /* 0x0000002080857824 */ /* 0x040fe200078e00ff */
[C---:B------:R-:W-:Y:S01]  /*4eb0*/  LOP3.LUT R91, R145.reuse, 0xc0, RZ, 0xc0, !PT ;  /* 0x000000c0915b7812 */ /* 0x040fe200078ec0ff */
        /* <DEDUP_REMOVED lines=9> */
[----:B------:R-:W-:Y:S02]  /*4f50*/  LOP3.LUT R0, R128, 0x8, RZ, 0xc0, !PT ;  /* 0x0000000880007812 */ /* 0x000fe400078ec0ff */
[----:B------:R-:W-:Y:S02]  /*4f60*/  LOP3.LUT R86, R91, R86, RZ, 0xfc, !PT ;  /* 0x000000565b567212 */ /* 0x000fe400078efcff */
[-C--:B------:R-:W-:Y:S02]  /*4f70*/  IADD3 R160, P0, PT, R162, R149.reuse, RZ ;  /* 0x00000095a2a07210 */ /* 0x080fe40007f1e0ff */
[--C-:B------:R-:W-:Y:S01]  /*4f80*/  LOP3.LUT R85, R0, 0xc0, R133.reuse, 0xf8, !PT ;  /* 0x000000c000557812 */ /* 0x100fe200078ef885 */
[----:B-1----:R-:W-:Y:S01]  /*4f90*/  ULEA UR6, UR6, UR7, 0x18 ;  /* 0x0000000706067291 */ /* 0x002fe2000f8ec0ff */
[----:B------:R-:W-:Y:S01]  /*4fa0*/  LOP3.LUT R0, R130, 0x100, RZ, 0xc0, !PT ;  /* 0x0000010082007812 */ /* 0x000fe200078ec0ff */
[--C-:B------:R-:W-:Y:S01]  /*4fb0*/  IMAD.X R161, R163, 0x1, R148.reuse, P0 ;  /* 0x00000001a3a17824 */ /* 0x100fe200000e0694 */
[----:B------:R-:W-:Y:S02]  /*4fc0*/  IADD3 R164, P0, PT, R160, R149, RZ ;  /* 0x00000095a0a47210 */ /* 0x000fe40007f1e0ff */
[----:B------:R-:W-:Y:S01]  /*4fd0*/  LOP3.LUT R0, R0, 0x20, R133, 0xf8, !PT ;  /* 0x0000002000007812 */ /* 0x000fe200078ef885 */
[----:B------:R-:W-:Y:S01]  /*4fe0*/  IMAD.U32 R131, RZ, RZ, UR6 ;  /* 0x00000006ff837e24 */ /* 0x000fe2000f8e00ff */
[----:B------:R-:W-:Y:S01]  /*4ff0*/  LOP3.LUT R132, R90, 0x18, RZ, 0xc0, !PT ;  /* 0x000000185a847812 */ /* 0x000fe200078ec0ff */
[----:B------:R-:W-:Y:S01]  /*5000*/  IMAD.X R165, R161, 0x1, R148, P0 ;  /* 0x00000001a1a57824 */ /* 0x000fe200000e0694 */
[----:B------:R-:W-:Y:S01]  /*5010*/  LOP3.LUT P0, RZ, R128, 0x4, RZ, 0xc0, !PT ;  /* 0x0000000480ff7812 */ /* 0x000fe2000780c0ff */
[--C-:B------:R-:W-:Y:S01]  /*5020*/  IMAD R91, R86, 0x2, R131.reuse ;  /* 0x00000002565b7824 */ /* 0x100fe200078e0283 */
[----:B------:R-:W-:Y:S01]  /*5030*/  LOP3.LUT R84, R0, R85, R132, 0xf6, !PT ;  /* 0x0000005500547212 */ /* 0x000fe200078ef684 */
[----:B------:R-:W-:Y:S01]  /*5040*/  IMAD.MOV.U32 R85, RZ, RZ, 0x20 ;  /* 0x00000020ff557424 */ /* 0x000fe200078e00ff */
[----:B------:R-:W-:Y:S02]  /*5050*/  ISETP.GT.AND P2, PT, R152, R137, PT ;  /* 0x000000899800720c */ /* 0x000fe40003f44270 */
[----:B------:R-:W-:Y:S01]  /*5060*/  @!PT LDS RZ, [RZ] ;  /* 0x00000000fffff984 */ /* 0x000fe20000000800 */
[----:B------:R-:W-:Y:S01]  /*5070*/  @!PT LDS RZ, [RZ] ;  /* 0x00000000fffff984 */ /* 0x000fe20000000800 */
[----:B------:R-:W-:Y:S01]  /*5080*/  @!PT LDS RZ, [RZ] ;  /* 0x00000000fffff984 */ /* 0x000fe20000000800 */
[----:B------:R1:W-:Y:S01]  /*5090*/  LDGSTS.E.BYPASS.LTC128B.128 [R91+0x3000], desc[UR4][R140.64] ;  /* 0x030000008c5b7fae */ /* 0x0003e2000b981a04 */
[----:B------:R-:W-:Y:S01]  /*50a0*/  IMAD R0, R84, 0x2, R131 ;  /* 0x0000000254007824 */ /* 0x000fe200078e0283 */
[----:B------:R-:W-:Y:S03]  /*50b0*/  SEL R85, R85, 0xffffffe0, !P0 ;  /* 0xffffffe055557807 */ /* 0x000fe60004000000 */
[----:B------:R1:W-:Y:S02]  /*50c0*/  LDGSTS.E.BYPASS.LTC128B.128 [R91+0x3800], desc[UR4][R162.64] ;  /* 0x03800000a25b7fae */ /* 0x0003e4000b981a04 */
[--C-:B------:R-:W-:Y:S03]  /*50d0*/  IMAD.IADD R84, R129, 0x1, R85.reuse ;  /* 0x0000000181547824 */ /* 0x100fe600078e0255 */
[----:B------:R1:W-:Y:S05]  /*50e0*/  LDGSTS.E.BYPASS.LTC128B.128 [R91+0x4000], desc[UR4][R160.64] ;  /* 0x04000000a05b7fae */ /* 0x0003ea000b981a04 */
[----:B------:R1:W-:Y:S05]  /*50f0*/  LDGSTS.E.BYPASS.LTC128B.128 [R91+0x4800], desc[UR4][R164.64] ;  /* 0x04800000a45b7fae */ /* 0x0003ea000b981a04 */
[----:B------:R-:W-:Y:S05]  /*5100*/  LDSM.16.M88.4 R92, [R129] ;  /* 0x00000000815c783b */ /* 0x000fea0000000200 */
[----:B------:R-:W2:Y:S05]  /*5110*/  LDSM.16.M88.4 R96, [R0+0x1000] ;  /* 0x001000000060783b */ /* 0x000eaa0000000200 */
[----:B------:R-:W3:Y:S05]  /*5120*/  LDSM.16.M88.4 R100, [R0+0x1400] ;  /* 0x001400000064783b */ /* 0x000eea0000000200 */
[----:B------:R-:W4:Y:S05]  /*5130*/  LDSM.16.M88.4 R104, [R0+0x1800] ;  /* 0x001800000068783b */ /* 0x000f2a0000000200 */
[----:B------:R-:W0:Y:S05]  /*5140*/  LDGDEPBAR ;  /* 0x00000000000079af */ /* 0x000e2a0000000000 */
[----:B------:R-:W5:Y:S05]  /*5150*/  LDSM.16.M88.4 R108, [R0+0x1c00] ;  /* 0x001c0000006c783b */ /* 0x000f6a0000000200 */
[----:B------:R-:W1:Y:S05]  /*5160*/  LDSM.16.M88.4 R112, [R0+0x2000] ;  /* 0x002000000070783b */ /* 0x000e6a0000000200 */
[----:B------:R-:W1:Y:S05]  /*5170*/  LDSM.16.M88.4 R116, [R0+0x2400] ;  /* 0x002400000074783b */ /* 0x000e6a0000000200 */
[----:B------:R-:W1:Y:S05]  /*5180*/  LDSM.16.M88.4 R120, [R0+0x2800] ;  /* 0x002800000078783b */ /* 0x000e6a0000000200 */
[----:B------:R4:W1:Y:S01]  /*5190*/  LDSM.16.M88.4 R124, [R0+0x2c00] ;  /* 0x002c0000007c783b */ /* 0x0008620000000200 */
[C---:B--2---:R-:W-:Y:S08]  /*51a0*/  HMMA.16816.F32 R4, R92.reuse, R96, RZ ;  /* 0x000000605c04723c */ /* 0x044ff000000018ff */
[C---:B------:R-:W-:Y:S08]  /*51b0*/  HMMA.16816.F32 R8, R92.reuse, R98, RZ ;  /* 0x000000625c08723c */ /* 0x040ff000000018ff */
[C---:B---3--:R-:W-:Y:S01]  /*51c0*/  HMMA.16816.F32 R12, R92.reuse, R100, RZ ;  /* 0x000000645c0c723c */ /* 0x048fe200000018ff */
[----:B----4-:R-:W-:Y:S07]  /*51d0*/  IMAD.IADD R0, R0, 0x1, R85 ;  /* 0x0000000100007824 */ /* 0x010fee00078e0255 */
[C---:B------:R-:W-:Y:S01]  /*51e0*/  HMMA.16816.F32 R16, R92.reuse, R102, RZ ;  /* 0x000000665c10723c */ /* 0x040fe200000018ff */
[----:B------:R-:W-:Y:S07]  /*51f0*/  LDSM.16.M88.4 R96, [R0+0x1000] ;  /* 0x001000000060783b */ /* 0x000fee0000000200 */
[C---:B------:R-:W-:Y:S08]  /*5200*/  HMMA.16816.F32 R20, R92.reuse, R104, RZ ;  /* 0x000000685c14723c */ /* 0x040ff000000018ff */
[C---:B------:R-:W-:Y:S08]  /*5210*/  HMMA.16816.F32 R24, R92.reuse, R106, RZ ;  /* 0x0000006a5c18723c */ /* 0x040ff000000018ff */
[C---:B-----5:R-:W-:Y:S08]  /*5220*/  HMMA.16816.F32 R28, R92.reuse, R108, RZ ;  /* 0x0000006c5c1c723c */ /* 0x060ff000000018ff */
        /* <DEDUP_REMOVED lines=9> */
[----:B------:R-:W1:Y:S07]  /*52c0*/  LDSM.16.M88.4 R92, [R84] ;  /* 0x00000000545c783b */ /* 0x000e6e0000000200 */
[C---:B-1----:R-:W-:Y:S08]  /*52d0*/  HMMA.16816.F32 R4, R92.reuse, R96, R4 ;  /* 0x000000605c04723c */ /* 0x042ff00000001804 */
[C---:B------:R-:W-:Y:S01]  /*52e0*/  HMMA.16816.F32 R8, R92.reuse, R98, R8 ;  /* 0x000000625c08723c */ /* 0x040fe20000001808 */
[----:B------:R-:W1:Y:S07]  /*52f0*/  LDSM.16.M88.4 R96, [R0+0x1400] ;  /* 0x001400000060783b */ /* 0x000e6e0000000200 */
        /* <DEDUP_REMOVED lines=17> */
[----:B------:R-:W1:Y:S01]  /*5410*/  LDSM.16.M88.4 R96, [R0+0x2c00] ;  /* 0x002c00000060783b */ /* 0x000e620000000200 */
[----:B------:R-:W-:Y:S04]  /*5420*/  DEPBAR.LE SB0, 0x0 ;  /* 0x000080000000791a */ /* 0x000fe80000000000 */
[----:B------:R-:W-:Y:S02]  /*5430*/  BAR.SYNC.DEFER_BLOCKING 0x0 ;  /* 0x0000000000007b1d */ /* 0x000fe40000010000 */
        /* <DEDUP_REMOVED lines=17> */
[----:B------:R-:W2:Y:S01]  /*5550*/  LD.E R97, desc[UR4][R2.64+0x170] ;  /* 0x0001700402617980 */ /* 0x000ea2000c101900 */
[----:B------:R-:W-:Y:S02]  /*5560*/  IADD3 R84, PT, PT, R150, -0x80, RZ ;  /* 0xffffff8096547810 */ /* 0x000fe40007ffe0ff */
[----:B--2---:R-:W-:Y:S04]  /*5570*/  IABS R93, R97 ;  /* 0x00000061005d7213 */ /* 0x004fe80000000000 */
[----:B------:R-:W1:Y:S10]  /*5580*/  I2F.RP R86, R93 ;  /* 0x0000005d00567306 */ /* 0x000e740000209400 */
        /* <DEDUP_REMOVED lines=8> */
[----:B------:R-:W-:Y:S01]  /*5610*/  IMAD.HI.U32 R95, R95, R85, R94 ;  /* 0x000000555f5f7227 */ /* 0x000fe200078e005e */
[----:B------:R-:W-:Y:S02]  /*5620*/  IABS R85, R97 ;  /* 0x0000006100557213 */ /* 0x000fe40000000000 */
[----:B------:R-:W-:Y:S01]  /*5630*/  ISETP.GE.AND P3, PT, R84, RZ, PT ;  /* 0x000000ff5400720c */ /* 0x000fe20003f66270 */
[----:B------:R-:W-:Y:S02]  /*5640*/  VIADD R84, R150, 0xffffff00 ;  /* 0xffffff0096547836 */ /* 0x000fe40000000000 */
[----:B------:R-:W-:Y:S02]  /*5650*/  IMAD.MOV R85, RZ, RZ, -R85 ;  /* 0x000000ffff557224 */ /* 0x000fe400078e0a55 */
[----:B------:R-:W-:Y:S04]  /*5660*/  IMAD.HI.U32 R86, R95, R0, RZ ;  /* 0x000000005f567227 */ /* 0x000fe800078e00ff */
[C---:B------:R-:W-:Y:S05]  /*5670*/  IMAD R0, R86.reuse, R85, R0 ;  /* 0x0000005556007224 */ /* 0x040fea00078e0200 */
[----:B------:R-:W-:Y:S11]  /*5680*/  ISETP.GT.U32.AND P4, PT, R93, R0, PT ;  /* 0x000000005d00720c */ /* 0x000ff60003f84070 */
[----:B------:R-:W-:Y:S02]  /*5690*/  @!UPT UIADD3 URZ, UPT, UPT, URZ, URZ, URZ ;  /* 0x000000fffffff290 */ /* 0x000fe4000fffe0ff */
[----:B------:R-:W-:Y:S01]  /*56a0*/  @!P4 IADD3 R86, PT, PT, R86, 0x1, RZ ;  /* 0x000000015656c810 */ /* 0x000fe20007ffe0ff */
[----:B------:R-:W-:Y:S01]  /*56b0*/  @!P4 IMAD.IADD R0, R0, 0x1, -R93 ;  /* 0x000000010000c824 */ /* 0x000fe200078e0a5d */
[----:B------:R-:W-:Y:S04]  /*56c0*/  ISETP.NE.AND P4, PT, R97, RZ, PT ;  /* 0x000000ff6100720c */ /* 0x000fe80003f85270 */
[----:B------:R-:W-:Y:S02]  /*56d0*/  ISETP.GE.U32.AND P6, PT, R0, R93, PT ;  /* 0x0000005d0000720c */ /* 0x000fe40003fc6070 */
[----:B------:R-:W-:Y:S02]  /*56e0*/  IABS R0, R84 ;  /* 0x0000005400007213 */ /* 0x000fe40000000000 */
[----:B------:R-:W-:Y:S03]  /*56f0*/  LOP3.LUT R84, R84, R97, RZ, 0x3c, !PT ;  /* 0x0000006154547212 */ /* 0x000fe600078e3cff */
[----:B------:R-:W-:Y:S04]  /*5700*/  IMAD.HI.U32 R95, R95, R0, RZ ;  /* 0x000000005f5f7227 */ /* 0x000fe800078e00ff */
[----:B------:R-:W-:Y:S02]  /*5710*/  IMAD R0, R95, R85, R0 ;  /* 0x000000555f007224 */ /* 0x000fe400078e0200 */
[----:B------:R-:W-:Y:S03]  /*5720*/  @P6 VIADD R86, R86, 0x1 ;  /* 0x0000000156566836 */ /* 0x000fe60000000000 */
[----:B------:R-:W-:Y:S02]  /*5730*/  ISETP.GT.U32.AND P2, PT, R93, R0, PT ;  /* 0x000000005d00720c */ /* 0x000fe40003f44070 */
[----:B------:R-:W-:Y:S11]  /*5740*/  @!P3 IADD3 R86, PT, PT, -R86, RZ, RZ ;  /* 0x000000ff5656b210 */ /* 0x000ff60007ffe1ff */
[-C--:B------:R-:W-:Y:S01]  /*5750*/  @!P2 IADD3 R0, PT, PT, R0, -R93.reuse, RZ ;  /* 0x8000005d0000a210 */ /* 0x080fe20007ffe0ff */
[----:B------:R-:W-:Y:S01]  /*5760*/  @!P2 VIADD R95, R95, 0x1 ;  /* 0x000000015f5fa836 */ /* 0x000fe20000000000 */
[----:B------:R-:W-:Y:S02]  /*5770*/  ISETP.GE.AND P2, PT, R84, RZ, PT ;  /* 0x000000ff5400720c */ /* 0x000fe40003f46270 */
[----:B------:R-:W-:Y:S02]  /*5780*/  ISETP.GE.U32.AND P5, PT, R0, R93, PT ;  /* 0x0000005d0000720c */ /* 0x000fe40003fa6070 */
[----:B------:R-:W-:Y:S11]  /*5790*/  LOP3.LUT R93, RZ, R97, RZ, 0x33, !PT ;  /* 0x00000061ff5d7212 */ /* 0x000ff600078e33ff */
[----:B------:R-:W-:Y:S04]  /*57a0*/  @P5 VIADD R95, R95, 0x1 ;  /* 0x000000015f5f5836 */ /* 0x000fe80000000000 */
[----:B------:R-:W-:Y:S05]  /*57b0*/  @!P2 IMAD.MOV R95, RZ, RZ, -R95 ;  /* 0x000000ffff5fa224 */ /* 0x000fea00078e0a5f */
[C---:B------:R-:W-:Y:S02]  /*57c0*/  SEL R95, R93.reuse, R95, !P4 ;  /* 0x0000005f5d5f7207 */ /* 0x040fe40006000000 */
[----:B------:R-:W-:Y:S02]  /*57d0*/  SEL R93, R93, R86, !P4 ;  /* 0x000000565d5d7207 */ /* 0x000fe40006000000 */
[-C--:B------:R-:W-:Y:S03]  /*57e0*/  LEA R98, P2, R95, R156.reuse, 0x2 ;  /* 0x0000009c5f627211 */ /* 0x080fe600078410ff */
[----:B------:R-:W-:Y:S01]  /*57f0*/  IMAD.IADD R0, R93, 0x1, -R95 ;  /* 0x000000015d007824 */ /* 0x000fe200078e0a5f */
[-C--:B------:R-:W-:Y:S02]  /*5800*/  LEA.HI.X.SX32 R99, R95, R157.reuse, 0x2, P2 ;  /* 0x0000009d5f637211 */ /* 0x080fe400010f16ff */
[----:B------:R-:W-:Y:S01]  /*5810*/  LEA R100, P2, R93, R156, 0x2 ;  /* 0x0000009c5d647211 */ /* 0x000fe200078410ff */
[----:B------:R-:W-:Y:S01]  /*5820*/  IMAD R0, R97, R0, -0x80 ;  /* 0xffffff8061007424 */ /* 0x000fe200078e0200 */
[----:B------:R-:W2:Y:S02]  /*5830*/  LD.E.64 R94, desc[UR4][R2.64+0x20] ;  /* 0x00002004025e7980 */ /* 0x000ea4000c101b00 */
[----:B------:R-:W-:Y:S04]  /*5840*/  LEA.HI.X.SX32 R101, R93, R157, 0x2, P2 ;  /* 0x0000009d5d657211 */ /* 0x000fe800010f16ff */
[----:B------:R-:W3:Y:S04]  /*5850*/  LD.E R85, desc[UR4][R98.64] ;  /* 0x0000000462557980 */ /* 0x000ee8000c101900 */
[----:B------:R-:W3:Y:S04]  /*5860*/  LD.E R84, desc[UR4][R100.64] ;  /* 0x0000000464547980 */ /* 0x000ee8000c101900 */
[----:B------:R-:W4:Y:S01]  /*5870*/  LD.E.64 R92, desc[UR4][R2.64+0x38] ;  /* 0x00003804025c7980 */ /* 0x000f22000c101b00 */
[----:B---3--:R-:W-:Y:S01]  /*5880*/  IMAD.IADD R86, R85, 0x1, -R84 ;  /* 0x0000000155567824 */ /* 0x008fe200078e0a54 */
[----:B------:R-:W-:Y:S01]  /*5890*/  SHF.R.S32.HI R85, RZ, 0x1f, R0 ;  /* 0x0000001fff557819 */ /* 0x000fe20000011400 */
[-C--:B----4-:R-:W-:Y:S02]  /*58a0*/  IMAD R84, R93, R0.reuse, RZ ;  /* 0x000000005d547224 */ /* 0x090fe400078e02ff */
[C---:B------:R-:W-:Y:S04]  /*58b0*/  IMAD.WIDE.U32 R96, R92.reuse, R0, RZ ;  /* 0x000000005c607225 */ /* 0x040fe800078e00ff */
[----:B------:R-:W-:Y:S01]  /*58c0*/  IMAD R84, R92, R85, R84 ;  /* 0x000000555c547224 */ /* 0x000fe200078e0254 */
[----:B------:R-:W-:Y:S04]  /*58d0*/  SHF.R.S32.HI R85, RZ, 0x1f, R86 ;  /* 0x0000001fff557819 */ /* 0x000fe80000011456 */
[----:B------:R-:W-:Y:S03]  /*58e0*/  IADD3 R97, PT, PT, R97, R84, RZ ;  /* 0x0000005461617210 */ /* 0x000fe60007ffe0ff */
[----:B--2---:R-:W-:Y:S04]  /*58f0*/  IMAD.WIDE.U32 R96, R86, R94, R96 ;  /* 0x0000005e56607225 */ /* 0x004fe800078e0060 */
[----:B------:R-:W-:Y:S01]  /*5900*/  IMAD R86, R95, R86, RZ ;  /* 0x000000565f567224 */ /* 0x000fe200078e02ff */
[----:B------:R-:W-:Y:S03]  /*5910*/  LEA R138, P2, R96, R138, 0x1 ;  /* 0x0000008a608a7211 */ /* 0x000fe600078408ff */
[----:B------:R-:W-:Y:S04]  /*5920*/  IMAD R86, R94, R85, R86 ;  /* 0x000000555e567224 */ /* 0x000fe800078e0256 */
[----:B------:R-:W-:Y:S05]  /*5930*/  IMAD.IADD R86, R97, 0x1, R86 ;  /* 0x0000000161567824 */ /* 0x000fea00078e0256 */
[----:B------:R-:W-:Y:S02]  /*5940*/  LEA.HI.X R139, R96, R139, R86, 0x1, P2 ;  /* 0x0000008b608b7211 */ /* 0x000fe400010f0c56 */
.L_x_6219:
[----:B------:R-:W-:Y:S05]  /*5950*/  BSYNC.RECONVERGENT B0 ;  /* 0x0000000000007941 */ /* 0x000fea0003800200 */
.L_x_6218:
[----:B------:R-:W-:Y:S01]  /*5960*/  @!PT LDS RZ, [RZ] ;  /* 0x00000000fffff984 */ /* 0x000fe20000000800 */
[----:B------:R-:W-:Y:S01]  /*5970*/  @!PT LDS RZ, [RZ] ;  /* 0x00000000fffff984 */ /* 0x000fe20000000800 */
[----:B------:R-:W-:Y:S01]  /*5980*/  @!PT LDS RZ, [RZ] ;  /* 0x00000000fffff984 */ /* 0x000fe20000000800 */
[----:B------:R1:W-:Y:S01]  /*5990*/  LDGSTS.E.BYPASS.LTC128B.128 [R91+0x1000], desc[UR4][R138.64] ;  /* 0x010000008a5b7fae */ /* 0x0003e2000b981a04 */
[C---:B------:R-:W-:Y:S01]  /*59a0*/  IMAD.SHL.U32 R85, R134.reuse, 0x40, RZ ;  /* 0x0000004086557824 */ /* 0x040fe200078e00ff */
[----:B------:R-:W-:Y:S04]  /*59b0*/  SHF.L.U64.HI R0, R134, 0x6, R135 ;  /* 0x0000000686007819 */ /* 0x000fe80000010287 */
[----:B------:R-:W-:Y:S04]  /*59c0*/  IADD3 R92, P2, PT, R85, R138, RZ ;  /* 0x0000008a555c7210 */ /* 0x000fe80007f5e0ff */
[-C--:B------:R-:W-:Y:S01]  /*59d0*/  IADD3 R84, P3, PT, R92, R85.reuse, RZ ;  /* 0x000000555c547210 */ /* 0x080fe20007f7e0ff */
[----:B------:R-:W-:Y:S03]  /*59e0*/  IMAD.X R93, R0, 0x1, R139, P2 ;  /* 0x00000001005d7824 */ /* 0x000fe600010e068b */
[----:B------:R-:W-:Y:S01]  /*59f0*/  IADD3 R94, P2, PT, R84, R85, RZ ;  /* 0x00000055545e7210 */ /* 0x000fe20007f5e0ff */
[--C-:B------:R-:W-:Y:S01]  /*5a00*/  IMAD.X R85, R93, 0x1, R0.reuse, P3 ;  /* 0x000000015d557824 */ /* 0x100fe200018e0600 */
[----:B------:R1:W-:Y:S03]  /*5a10*/  LDGSTS.E.BYPASS.LTC128B.128 [R91+0x1800], desc[UR4][R92.64] ;  /* 0x018000005c5b7fae */ /* 0x0003e6000b981a04 */
[----:B------:R-:W-:Y:S01]  /*5a20*/  IMAD.X R95, R85, 0x1, R0, P2 ;  /* 0x00000001555f7824 */ /* 0x000fe200010e0600 */
[----:B------:R1:W-:Y:S04]  /*5a30*/  LDGSTS.E.BYPASS.LTC128B.128 [R91+0x2000], desc[UR4][R84.64] ;  /* 0x02000000545b7fae */ /* 0x0003e8000b981a04 */
[----:B------:R1:W-:Y:S04]  /*5a40*/  LDGSTS.E.BYPASS.LTC128B.128 [R91+0x2800], desc[UR4][R94.64] ;  /* 0x028000005e5b7fae */ /* 0x0003e8000b981a04 */
[----:B------:R-:W0:Y:S02]  /*5a50*/  LDGDEPBAR ;  /* 0x00000000000079af */ /* 0x000e240000000000 */
.L_x_6217:
[----:B------:R-:W-:Y:S05]  /*5a60*/  BSYNC.RECONVERGENT B1 ;  /* 0x0000000000017941 */ /* 0x000fea0003800200 */
.L_x_6216:
        /* <DEDUP_REMOVED lines=42> */
[C---:B------:R-:W-:Y:S01]  /*5d10*/  FADD.FTZ R86, -R0.reuse, R89 ;  /* 0x0000005900567221 */ /* 0x040fe20000010100 */
[----:B------:R-:W-:Y:S02]  /*5d20*/  FSETP.NEU.FTZ.AND P2, PT, R0, -INF , PT ;  /* 0xff8000000000780b */ /* 0x000fe40003f5d000 */
[C---:B------:R-:W-:Y:S01]  /*5d30*/  FSETP.NEU.FTZ.AND P3, PT, R84.reuse, -INF , PT ;  /* 0xff8000005400780b */ /* 0x040fe20003f7d000 */
[C---:B--2---:R-:W-:Y:S01]  /*5d40*/  FMUL.FTZ R110, R85.reuse, R0 ;  /* 0x00000000556e7220 */ /* 0x044fe20000410000 */
[C---:B------:R-:W-:Y:S01]  /*5d50*/  FMUL.FTZ R88, R85.reuse, R86 ;  /* 0x0000005655587220 */ /* 0x040fe20000410000 */
[----:B------:R-:W-:Y:S01]  /*5d60*/  FADD.FTZ R86, -R84, R87 ;  /* 0x0000005754567221 */ /* 0x000fe20000010100 */
[C---:B------:R-:W-:Y:S02]  /*5d70*/  FMUL.FTZ R112, R85.reuse, R84 ;  /* 0x0000005455707220 */ /* 0x040fe40000410000 */
[----:B------:R-:W1:Y:S01]  /*5d80*/  MUFU.EX2 R87, R88 ;  /* 0x0000005800577308 */ /* 0x000e620000000800 */
[----:B------:R-:W-:Y:S01]  /*5d90*/  FSEL R110, R110, RZ, P2 ;  /* 0x000000ff6e6e7208 */ /* 0x000fe20001000000 */
[----:B------:R-:W-:Y:S01]  /*5da0*/  FMUL.FTZ R89, R85, R86 ;  /* 0x0000005655597220 */ /* 0x000fe20000410000 */
[----:B------:R-:W-:Y:S03]  /*5db0*/  FSEL R112, R112, RZ, P3 ;  /* 0x000000ff70707208 */ /* 0x000fe60001800000 */
[-CC-:B------:R-:W-:Y:S01]  /*5dc0*/  FFMA.FTZ R103, R7, R85.reuse, -R110.reuse ;  /* 0x0000005507677223 */ /* 0x180fe2000001086e */
[-C--:B------:R-:W-:Y:S03]  /*5dd0*/  FFMA.FTZ R100, R11, R85.reuse, -R110 ;  /* 0x000000550b647223 */ /* 0x080fe6000001086e */
[----:B------:R-:W2:Y:S01]  /*5de0*/  MUFU.EX2 R86, R89 ;  /* 0x0000005900567308 */ /* 0x000ea20000000800 */
[-CC-:B------:R-:W-:Y:S01]  /*5df0*/  FFMA.FTZ R101, R8, R85.reuse, -R112.reuse ;  /* 0x0000005508657223 */ /* 0x180fe20000010870 */
[-C--:B------:R-:W-:Y:S01]  /*5e00*/  FFMA.FTZ R104, R12, R85.reuse, -R112 ;  /* 0x000000550c687223 */ /* 0x080fe20000010870 */
[-CC-:B------:R-:W-:Y:S01]  /*5e10*/  FFMA.FTZ R105, R15, R85.reuse, -R110.reuse ;  /* 0x000000550f697223 */ /* 0x180fe2000001086e */
[-CC-:B------:R-:W-:Y:S01]  /*5e20*/  FFMA.FTZ R121, R26, R85.reuse, -R110.reuse ;  /* 0x000000551a797223 */ /* 0x180fe2000001086e */
[-C--:B------:R-:W-:Y:S01]  /*5e30*/  FFMA.FTZ R122, R30, R85.reuse, -R110 ;  /* 0x000000551e7a7223 */ /* 0x080fe2000001086e */
        /* <DEDUP_REMOVED lines=8> */
[C---:B------:R-:W-:Y:S01]  /*5ec0*/  FMUL.FTZ R79, R87.reuse, R79 ;  /* 0x0000004f574f7220 */ /* 0x040fe20000410000 */
[C---:B------:R-:W-:Y:S03]  /*5ed0*/  FMUL.FTZ R82, R87.reuse, R82 ;  /* 0x0000005257527220 */ /* 0x040fe60000410000 */
[----:B------:R-:W1:Y:S01]  /*5ee0*/  MUFU.EX2 R93, R93 ;  /* 0x0000005d005d7308 */ /* 0x000e620000000800 */
[C---:B--2---:R-:W-:Y:S01]  /*5ef0*/  FMUL.FTZ R68, R86.reuse, R68 ;  /* 0x0000004456447220 */ /* 0x044fe20000410000 */
[C---:B------:R-:W-:Y:S01]  /*5f00*/  FMUL.FTZ R69, R86.reuse, R69 ;  /* 0x0000004556457220 */ /* 0x040fe20000410000 */
[C---:B------:R-:W-:Y:S01]  /*5f10*/  FMUL.FTZ R72, R86.reuse, R72 ;  /* 0x0000004856487220 */ /* 0x040fe20000410000 */
[C---:B------:R-:W-:Y:S01]  /*5f20*/  FMUL.FTZ R73, R86.reuse, R73 ;  /* 0x0000004956497220 */ /* 0x040fe20000410000 */
[C---:B------:R-:W-:Y:S01]  /*5f30*/  FMUL.FTZ R76, R86.reuse, R76 ;  /* 0x0000004c564c7220 */ /* 0x040fe20000410000 */
[C---:B------:R-:W-:Y:S01]  /*5f40*/  FMUL.FTZ R77, R86.reuse, R77 ;  /* 0x0000004d564d7220 */ /* 0x040fe20000410000 */
[C---:B------:R-:W-:Y:S03]  /*5f50*/  FMUL.FTZ R80, R86.reuse, R80 ;  /* 0x0000005056507220 */ /* 0x040fe60000410000 */
[----:B------:R-:W2:Y:S01]  /*5f60*/  MUFU.EX2 R102, R102 ;  /* 0x0000006600667308 */ /* 0x000ea20000000800 */
[----:B------:R-:W-:Y:S01]  /*5f70*/  FMUL.FTZ R81, R86, R81 ;  /* 0x0000005156517220 */ /* 0x000fe20000410000 */
[----:B------:R-:W-:Y:S01]  /*5f80*/  FMUL.FTZ R83, R87, R83 ;  /* 0x0000005357537220 */ /* 0x000fe20000410000 */
[-C--:B------:R-:W-:Y:S01]  /*5f90*/  FFMA.FTZ R94, R6, R85.reuse, -R110 ;  /* 0x00000055065e7223 */ /* 0x080fe2000001086e */
[-C--:B------:R-:W-:Y:S01]  /*5fa0*/  FFMA.FTZ R106, R9, R85.reuse, -R112 ;  /* 0x00000055096a7223 */ /* 0x080fe20000010870 */
[-CC-:B------:R-:W-:Y:S01]  /*5fb0*/  FFMA.FTZ R107, R10, R85.reuse, -R110.reuse ;  /* 0x000000550a6b7223 */ /* 0x180fe2000001086e */
[-CC-:B------:R-:W-:Y:S01]  /*5fc0*/  FFMA.FTZ R124, R14, R85.reuse, -R110.reuse ;  /* 0x000000550e7c7223 */ /* 0x180fe2000001086e */
[----:B------:R-:W-:Y:S03]  /*5fd0*/  FFMA.FTZ R123, R22, R85, -R110 ;  /* 0x00000055167b7223 */ /* 0x000fe6000001086e */
[----:B------:R-:W3:Y:S01]  /*5fe0*/  MUFU.EX2 R101, R101 ;  /* 0x0000006500657308 */ /* 0x000ee20000000800 */
[----:B-1----:R-:W-:Y:S01]  /*5ff0*/  FFMA.FTZ R151, R86, R151, R93 ;  /* 0x0000009756977223 */ /* 0x002fe2000001005d */
[-CC-:B------:R-:W-:Y:S01]  /*6000*/  FFMA.FTZ R86, R13, R85.reuse, -R112.reuse ;  /* 0x000000550d567223 */ /* 0x180fe20000010870 */
[-CC-:B------:R-:W-:Y:S01]  /*6010*/  FFMA.FTZ R114, R24, R85.reuse, -R112.reuse ;  /* 0x0000005518727223 */ /* 0x180fe20000010870 */
[-C--:B------:R-:W-:Y:S01]  /*6020*/  FFMA.FTZ R115, R25, R85.reuse, -R112 ;  /* 0x0000005519737223 */ /* 0x080fe20000010870 */
[-C--:B------:R-:W-:Y:S01]  /*6030*/  FFMA.FTZ R126, R27, R85.reuse, -R110 ;  /* 0x000000551b7e7223 */ /* 0x080fe2000001086e */
[----:B------:R-:W-:Y:S01]  /*6040*/  SHF.R.U32.HI R88, RZ, 0x1, R128 ;  /* 0x00000001ff587819 */ /* 0x000fe20000011680 */
[-CC-:B------:R-:W-:Y:S03]  /*6050*/  FFMA.FTZ R163, R16, R85.reuse, -R112.reuse ;  /* 0x0000005510a37223 */ /* 0x180fe60000010870 */
[----:B------:R-:W1:Y:S01]  /*6060*/  MUFU.EX2 R94, R94 ;  /* 0x0000005e005e7308 */ /* 0x000e620000000800 */
[-CC-:B------:R-:W-:Y:S01]  /*6070*/  FFMA.FTZ R119, R20, R85.reuse, -R112.reuse ;  /* 0x0000005514777223 */ /* 0x180fe20000010870 */
[----:B------:R-:W-:Y:S01]  /*6080*/  LOP3.LUT R92, R88, 0x8, RZ, 0xc0, !PT ;  /* 0x00000008585c7812 */ /* 0x000fe200078ec0ff */
[-CC-:B------:R-:W-:Y:S01]  /*6090*/  FFMA.FTZ R120, R21, R85.reuse, -R112.reuse ;  /* 0x0000005515787223 */ /* 0x180fe20000010870 */
[-CC-:B------:R-:W-:Y:S01]  /*60a0*/  FFMA.FTZ R118, R28, R85.reuse, -R112.reuse ;  /* 0x000000551c767223 */ /* 0x180fe20000010870 */
[-C--:B------:R-:W-:Y:S01]  /*60b0*/  FFMA.FTZ R111, R29, R85.reuse, -R112 ;  /* 0x000000551d6f7223 */ /* 0x080fe20000010870 */
[----:B------:R-:W-:Y:S01]  /*60c0*/  LOP3.LUT R91, R92, 0xc0, R133, 0xf8, !PT ;  /* 0x000000c05c5b7812 */ /* 0x000fe200078ef885 */
[----:B------:R-:W-:Y:S03]  /*60d0*/  FFMA.FTZ R117, R31, R85, -R110 ;  /* 0x000000551f757223 */ /* 0x000fe6000001086e */
[----:B------:R-:W4:Y:S01]  /*60e0*/  MUFU.EX2 R106, R106 ;  /* 0x0000006a006a7308 */ /* 0x000f220000000800 */
[C---:B--2---:R-:W-:Y:S01]  /*60f0*/  F2FP.F16.F32.PACK_AB R92, R102.reuse, R93 ;  /* 0x0000005d665c723e */ /* 0x044fe200000000ff */
[----:B------:R-:W-:Y:S01]  /*6100*/  FADD.FTZ R102, R102, R151 ;  /* 0x0000009766667221 */ /* 0x000fe20000010000 */
[----:B------:R-:W-:Y:S01]  /*6110*/  LOP3.LUT R133, R133, 0x120, RZ, 0xc0, !PT ;  /* 0x0000012085857812 */ /* 0x000fe200078ec0ff */
[-CC-:B------:R-:W-:Y:S01]  /*6120*/  FFMA.FTZ R116, R32, R85.reuse, -R112.reuse ;  /* 0x0000005520747223 */ /* 0x180fe20000010870 */
[----:B------:R-:W-:Y:S01]  /*6130*/  FFMA.FTZ R109, R33, R85, -R112 ;  /* 0x00000055216d7223 */ /* 0x000fe20000010870 */
[----:B---3--:R-:W-:Y:S01]  /*6140*/  FADD.FTZ R161, R101, R102 ;  /* 0x0000006665a17221 */ /* 0x008fe20000010000 */
[----:B------:R-:W-:Y:S03]  /*6150*/  LOP3.LUT R132, R133, R91, R132, 0xf6, !PT ;  /* 0x0000005b85847212 */ /* 0x000fe600078ef684 */
[----:B------:R-:W-:Y:S01]  /*6160*/  MUFU.EX2 R107, R107 ;  /* 0x0000006b006b7308 */ /* 0x000fe20000000800 */
[----:B-1----:R-:W-:Y:S01]  /*6170*/  F2FP.F16.F32.PACK_AB R93, R103, R94 ;  /* 0x0000005e675d723e */ /* 0x002fe200000000ff */
[----:B------:R-:W-:Y:S01]  /*6180*/  FFMA.FTZ R158, R87, R158, R94 ;  /* 0x0000009e579e7223 */ /* 0x000fe2000001005e */
[----:B------:R-:W-:Y:S01]  /*6190*/  LEA R91, R132, R131, 0x1 ;  /* 0x00000083845b7211 */ /* 0x000fe200078e08ff */
[-CC-:B------:R-:W-:Y:S01]  /*61a0*/  FFMA.FTZ R132, R23, R85.reuse, -R110.reuse ;  /* 0x0000005517847223 */ /* 0x180fe2000001086e */
[----:B------:R-:W-:Y:S01]  /*61b0*/  FFMA.FTZ R133, R34, R85, -R110 ;  /* 0x0000005522857223 */ /* 0x000fe2000001086e */
[----:B------:R-:W-:Y:S01]  /*61c0*/  FADD.FTZ R158, R103, R158 ;  /* 0x0000009e679e7221 */ /* 0x000fe20000010000 */
[----:B------:R-:W-:Y:S03]  /*61d0*/  IADD3 R108, PT, PT, R91, 0x3020, RZ ;  /* 0x000030205b6c7810 */ /* 0x000fe60007ffe0ff */
[----:B------:R-:W1:Y:S01]  /*61e0*/  MUFU.EX2 R100, R100 ;  /* 0x0000006400647308 */ /* 0x000e620000000800 */
[----:B------:R-:W2:Y:S01]  /*61f0*/  LDSM.16.MT88.4 R96, [R91+0x3000] ;  /* 0x003000005b60783b */ /* 0x000ea20000004200 */
[C---:B----4-:R-:W-:Y:S01]  /*6200*/  F2FP.F16.F32.PACK_AB R94, R106.reuse, R101 ;  /* 0x000000656a5e723e */ /* 0x050fe200000000ff */
[----:B------:R-:W-:Y:S01]  /*6210*/  FADD.FTZ R161, R106, R161 ;  /* 0x000000a16aa17221 */ /* 0x000fe20000010000 */
[-C--:B------:R-:W-:Y:S01]  /*6220*/  FFMA.FTZ R113, R36, R85.reuse, -R112 ;  /* 0x0000005524717223 */ /* 0x080fe20000010870 */
[-CC-:B------:R-:W-:Y:S01]  /*6230*/  FFMA.FTZ R160, R38, R85.reuse, -R110.reuse ;  /* 0x0000005526a07223 */ /* 0x180fe2000001086e */
[-C--:B------:R-:W-:Y:S01]  /*6240*/  FFMA.FTZ R125, R39, R85.reuse, -R110 ;  /* 0x00000055277d7223 */ /* 0x080fe2000001086e */
[-CC-:B------:R-:W-:Y:S03]  /*6250*/  FFMA.FTZ R162, R40, R85.reuse, -R112.reuse ;  /* 0x0000005528a27223 */ /* 0x180fe60000010870 */
[----:B------:R3:W-:Y:S01]  /*6260*/  MUFU.EX2 R5, R86 ;  /* 0x0000005600057308 */ /* 0x0007e20000000800 */
[-C--:B------:R-:W-:Y:S01]  /*6270*/  FFMA.FTZ R127, R41, R85.reuse, -R112 ;  /* 0x00000055297f7223 */ /* 0x080fe20000010870 */
[-CC-:B------:R-:W-:Y:S01]  /*6280*/  FFMA.FTZ R164, R42, R85.reuse, -R110.reuse ;  /* 0x000000552aa47223 */ /* 0x180fe2000001086e */
[-C--:B------:R-:W-:Y:S01]  /*6290*/  FFMA.FTZ R151, R43, R85.reuse, -R110 ;  /* 0x000000552b977223 */ /* 0x080fe2000001086e */
[-CC-:B------:R-:W-:Y:S01]  /*62a0*/  FFMA.FTZ R6, R44, R85.reuse, -R112.reuse ;  /* 0x000000552c067223 */ /* 0x180fe20000010870 */
[-C--:B------:R-:W-:Y:S01]  /*62b0*/  FFMA.FTZ R153, R45, R85.reuse, -R112 ;  /* 0x000000552d997223 */ /* 0x080fe20000010870 */
[-CC-:B------:R-:W-:Y:S01]  /*62c0*/  FFMA.FTZ R159, R46, R85.reuse, -R110.reuse ;  /* 0x000000552e9f7223 */ /* 0x180fe2000001086e */
[----:B------:R-:W-:Y:S03]  /*62d0*/  FFMA.FTZ R165, R47, R85, -R110 ;  /* 0x000000552fa57223 */ /* 0x000fe6000001086e */
[----:B------:R-:W4:Y:S01]  /*62e0*/  MUFU.EX2 R104, R104 ;  /* 0x0000006800687308 */ /* 0x000f220000000800 */
[----:B-1----:R-:W-:Y:S01]  /*62f0*/  F2FP.F16.F32.PACK_AB R95, R100, R107 ;  /* 0x0000006b645f723e */ /* 0x002fe200000000ff */
[----:B------:R-:W-:Y:S01]  /*6300*/  FADD.FTZ R107, R107, R158 ;  /* 0x0000009e6b6b7221 */ /* 0x000fe20000010000 */
[-C--:B------:R-:W-:Y:S01]  /*6310*/  FFMA.FTZ R158, R35, R85.reuse, -R110 ;  /* 0x00000055239e7223 */ /* 0x080fe2000001086e */
[-CC-:B------:R-:W-:Y:S01]  /*6320*/  FFMA.FTZ R9, R52, R85.reuse, -R112.reuse ;  /* 0x0000005534097223 */ /* 0x180fe20000010870 */
[-C--:B------:R-:W-:Y:S01]  /*6330*/  FFMA.FTZ R22, R53, R85.reuse, -R112 ;  /* 0x0000005535167223 */ /* 0x080fe20000010870 */
[----:B------:R-:W-:Y:S01]  /*6340*/  FADD.FTZ R107, R100, R107 ;  /* 0x0000006b646b7221 */ /* 0x000fe20000010000 */
[-CC-:B------:R-:W-:Y:S03]  /*6350*/  FFMA.FTZ R55, R55, R85.reuse, -R110.reuse ;  /* 0x0000005537377223 */ /* 0x180fe6000001086e */
[----:B------:R-:W1:Y:S01]  /*6360*/  MUFU.EX2 R124, R124 ;  /* 0x0000007c007c7308 */ /* 0x000e620000000800 */
[----:B------:R-:W-:Y:S01]  /*6370*/  LDSM.16.MT88.4 R100, [R91+0x3800] ;  /* 0x003800005b64783b */ /* 0x000fe20000004200 */
[-C--:B---3--:R-:W-:Y:S01]  /*6380*/  FFMA.FTZ R86, R19, R85.reuse, -R110 ;  /* 0x0000005513567223 */ /* 0x088fe2000001086e */
[-C--:B------:R-:W-:Y:S01]  /*6390*/  FFMA.FTZ R61, R61, R85.reuse, -R112 ;  /* 0x000000553d3d7223 */ /* 0x080fe20000010870 */
[----:B------:R-:W-:Y:S01]  /*63a0*/  MOV R89, R0 ;  /* 0x0000000000597202 */ /* 0x000fe20000000f00 */
[-C--:B------:R-:W-:Y:S01]  /*63b0*/  FFMA.FTZ R13, R62, R85.reuse, -R110 ;  /* 0x000000553e0d7223 */ /* 0x080fe2000001086e */
[-C--:B------:R-:W-:Y:S01]  /*63c0*/  FFMA.FTZ R64, R64, R85.reuse, -R112 ;  /* 0x0000005540407223 */ /* 0x080fe20000010870 */
[-C--:B------:R-:W-:Y:S03]  /*63d0*/  FFMA.FTZ R66, R66, R85.reuse, -R110 ;  /* 0x0000005542427223 */ /* 0x080fe6000001086e */
[----:B------:R-:W3:Y:S01]  /*63e0*/  MUFU.EX2 R105, R105 ;  /* 0x0000006900697308 */ /* 0x000ee20000000800 */
[----:B----4-:R-:W-:Y:S01]  /*63f0*/  FADD.FTZ R30, R104, R161 ;  /* 0x000000a1681e7221 */ /* 0x010fe20000010000 */
[----:B------:R-:W-:Y:S01]  /*6400*/  FFMA.FTZ R161, R48, R85, -R112 ;  /* 0x0000005530a17223 */ /* 0x000fe20000010870 */
[----:B------:R-:W-:Y:S02]  /*6410*/  MOV R87, R84 ;  /* 0x0000005400577202 */ /* 0x000fe40000000f00 */
[----:B------:R-:W-:Y:S05]  /*6420*/  FADD.FTZ R30, R5, R30 ;  /* 0x0000001e051e7221 */ /* 0x000fea0000010000 */
[----:B------:R-:W-:Y:S01]  /*6430*/  MUFU.EX2 R163, R163 ;  /* 0x000000a300a37308 */ /* 0x000fe20000000800 */
[C---:B--2---:R-:W-:Y:S05]  /*6440*/  HMMA.16816.F32 R68, R92.reuse, R96, R68 ;  /* 0x000000605c44723c */ /* 0x044fea0000001844 */
[----:B------:R-:W-:Y:S01]  /*6450*/  IADD3 R96, PT, PT, R91, 0x3000, RZ ;  /* 0x000030005b607810 */ /* 0x000fe20007ffe0ff */
[----:B-1----:R-:W-:Y:S03]  /*6460*/  FADD.FTZ R106, R124, R107 ;  /* 0x0000006b7c6a7221 */ /* 0x002fe60000010000 */
[----:B------:R1:W-:Y:S01]  /*6470*/  MUFU.EX2 R14, R86 ;  /* 0x00000056000e7308 */ /* 0x0003e20000000800 */
[C---:B------:R-:W-:Y:S03]  /*6480*/  HMMA.16816.F32 R72, R92.reuse, R98, R72 ;  /* 0x000000625c48723c */ /* 0x040fe60000001848 */
[----:B------:R-:W-:Y:S01]  /*6490*/  @P0 IADD3 R108, PT, PT, R96, -0x20, RZ ;  /* 0xffffffe0606c0810 */ /* 0x000fe20007ffe0ff */
[----:B---3--:R-:W-:Y:S01]  /*64a0*/  FADD.FTZ R26, R105, R106 ;  /* 0x0000006a691a7221 */ /* 0x008fe20000010000 */
[----:B------:R-:W-:Y:S04]  /*64b0*/  ISETP.GT.AND P0, PT, R152, R137, PT ;  /* 0x000000899800720c */ /* 0x000fe80003f04270 */
[----:B------:R-:W-:Y:S01]  /*64c0*/  MUFU.EX2 R119, R119 ;  /* 0x0000007700777308 */ /* 0x000fe20000000800 */
[----:B------:R-:W2:Y:S09]  /*64d0*/  LDSM.16.MT88.4 R96, [R108] ;  /* 0x000000006c60783b */ /* 0x000eb20000004200 */
[----:B------:R-:W-:Y:S01]  /*64e0*/  MUFU.EX2 R120, R120 ;  /* 0x0000007800787308 */ /* 0x000fe20000000800 */
[-CC-:B-1----:R-:W-:Y:S09]  /*64f0*/  FFMA.FTZ R86, R37, R85.reuse, -R112.reuse ;  /* 0x0000005525567223 */ /* 0x182ff20000010870 */
[----:B------:R-:W-:Y:S10]  /*6500*/  MUFU.EX2 R123, R123 ;  /* 0x0000007b007b7308 */ /* 0x000ff40000000800 */
[----:B------:R-:W-:Y:S10]  /*6510*/  MUFU.EX2 R132, R132 ;  /* 0x0000008400847308 */ /* 0x000ff40000000800 */
[----:B------:R-:W-:Y:S10]  /*6520*/  MUFU.EX2 R114, R114 ;  /* 0x0000007200727308 */ /* 0x000ff40000000800 */
[----:B------:R-:W-:Y:S01]  /*6530*/  MUFU.EX2 R115, R115 ;  /* 0x0000007300737308 */ /* 0x000fe20000000800 */
[C---:B--2---:R-:W-:Y:S09]  /*6540*/  HMMA.16816.F32 R76, R92.reuse, R96, R76 ;  /* 0x000000605c4c723c */ /* 0x044ff2000000184c */
[----:B------:R-:W-:Y:S01]  /*6550*/  MUFU.EX2 R121, R121 ;  /* 0x0000007900797308 */ /* 0x000fe20000000800 */
[----:B------:R-:W-:Y:S01]  /*6560*/  HMMA.16816.F32 R80, R92, R98, R80 ;  /* 0x000000625c50723c */ /* 0x000fe20000001850 */
[----:B------:R-:W1:Y:S02]  /*6570*/  LDSM.16.MT88.4 R96, [R91+0x3400] ;  /* 0x003400005b60783b */ /* 0x000e640000004200 */
[-C--:B------:R-:W-:Y:S01]  /*6580*/  FFMA.FTZ R93, R17, R85.reuse, -R112 ;  /* 0x00000055115d7223 */ /* 0x080fe20000010870 */
[-CC-:B------:R-:W-:Y:S01]  /*6590*/  FFMA.FTZ R92, R18, R85.reuse, -R110.reuse ;  /* 0x00000055125c7223 */ /* 0x180fe2000001086e */
[----:B------:R-:W-:Y:S04]  /*65a0*/  FFMA.FTZ R18, R51, R85, -R110 ;  /* 0x0000005533127223 */ /* 0x000fe8000001086e */
[----:B------:R2:W3:Y:S10]  /*65b0*/  MUFU.EX2 R10, R93 ;  /* 0x0000005d000a7308 */ /* 0x0004f40000000800 */
[----:B------:R4:W5:Y:S10]  /*65c0*/  MUFU.EX2 R7, R92 ;  /* 0x0000005c00077308 */ /* 0x0009740000000800 */
[----:B------:R-:W1:Y:S01]  /*65d0*/  MUFU.EX2 R126, R126 ;  /* 0x0000007e007e7308 */ /* 0x000e620000000800 */
[----:B--2---:R-:W-:Y:S02]  /*65e0*/  F2FP.F16.F32.PACK_AB R93, R105, R124 ;  /* 0x0000007c695d723e */ /* 0x004fe400000000ff */
[----:B---3--:R-:W-:Y:S01]  /*65f0*/  F2FP.F16.F32.PACK_AB R94, R10, R163 ;  /* 0x000000a30a5e723e */ /* 0x008fe200000000ff */
[----:B------:R-:W-:Y:S06]  /*6600*/  FADD.FTZ R163, R163, R30 ;  /* 0x0000001ea3a37221 */ /* 0x000fec0000010000 */
[----:B------:R-:W-:Y:S01]  /*6610*/  MUFU.EX2 R118, R118 ;  /* 0x0000007600767308 */ /* 0x000fe20000000800 */
[----:B----4-:R-:W-:Y:S01]  /*6620*/  F2FP.F16.F32.PACK_AB R92, R5, R104 ;  /* 0x00000068055c723e */ /* 0x010fe200000000ff */
[----:B------:R-:W-:Y:S01]  /*6630*/  FFMA.FTZ R5, R50, R85, -R110 ;  /* 0x0000005532057223 */ /* 0x000fe2000001086e */
[----:B-----5:R-:W-:Y:S01]  /*6640*/  F2FP.F16.F32.PACK_AB R95, R14, R7 ;  /* 0x000000070e5f723e */ /* 0x020fe200000000ff */
[----:B------:R-:W-:Y:S01]  /*6650*/  LDSM.16.MT88.4 R104, [R108+0xc00] ;  /* 0x000c00006c68783b */ /* 0x000fe20000004200 */
[----:B------:R-:W-:Y:S01]  /*6660*/  FADD.FTZ R34, R10, R163 ;  /* 0x000000a30a227221 */ /* 0x000fe20000010000 */
[----:B------:R-:W-:Y:S04]  /*6670*/  FFMA.FTZ R163, R56, R85, -R112 ;  /* 0x0000005538a37223 */ /* 0x000fe80000010870 */
[----:B------:R-:W2:Y:S01]  /*6680*/  MUFU.EX2 R111, R111 ;  /* 0x0000006f006f7308 */ /* 0x000ea20000000800 */
[C---:B-1----:R-:W-:Y:S09]  /*6690*/  HMMA.16816.F32 R68, R92.reuse, R96, R68 ;  /* 0x000000605c44723c */ /* 0x042ff20000001844 */
[----:B------:R-:W-:Y:S01]  /*66a0*/  MUFU.EX2 R122, R122 ;  /* 0x0000007a007a7308 */ /* 0x000fe20000000800 */
[C---:B------:R-:W-:Y:S01]  /*66b0*/  HMMA.16816.F32 R72, R92.reuse, R98, R72 ;  /* 0x000000625c48723c */ /* 0x040fe20000001848 */
[----:B------:R-:W1:Y:S08]  /*66c0*/  LDSM.16.MT88.4 R96, [R108+0x400] ;  /* 0x000400006c60783b */ /* 0x000e700000004200 */
[----:B------:R-:W3:Y:S10]  /*66d0*/  MUFU.EX2 R117, R117 ;  /* 0x0000007500757308 */ /* 0x000ef40000000800 */
[----:B------:R-:W-:Y:S10]  /*66e0*/  MUFU.EX2 R116, R116 ;  /* 0x0000007400747308 */ /* 0x000ff40000000800 */
[----:B------:R-:W4:Y:S10]  /*66f0*/  MUFU.EX2 R109, R109 ;  /* 0x0000006d006d7308 */ /* 0x000f340000000800 */
[----:B------:R-:W-:Y:S10]  /*6700*/  MUFU.EX2 R133, R133 ;  /* 0x0000008500857308 */ /* 0x000ff40000000800 */
[----:B------:R-:W5:Y:S01]  /*6710*/  MUFU.EX2 R158, R158 ;  /* 0x0000009e009e7308 */ /* 0x000f620000000800 */
[C---:B-1----:R-:W-:Y:S09]  /*6720*/  HMMA.16816.F32 R76, R92.reuse, R96, R76 ;  /* 0x000000605c4c723c */ /* 0x042ff2000000184c */
[----:B------:R-:W-:Y:S01]  /*6730*/  MUFU.EX2 R113, R113 ;  /* 0x0000007100717308 */ /* 0x000fe20000000800 */
[----:B------:R-:W-:Y:S01]  /*6740*/  HMMA.16816.F32 R80, R92, R98, R80 ;  /* 0x000000625c50723c */ /* 0x000fe20000001850 */
[----:B------:R-:W1:Y:S02]  /*6750*/  LDSM.16.MT88.4 R96, [R108+0x800] ;  /* 0x000800006c60783b */ /* 0x000e640000004200 */
[----:B------:R-:W-:Y:S01]  /*6760*/  F2FP.F16.F32.PACK_AB R92, R120, R119 ;  /* 0x00000077785c723e */ /* 0x000fe200000000ff */
[----:B------:R-:W-:Y:S05]  /*6770*/  FADD.FTZ R119, R119, R34 ;  /* 0x0000002277777221 */ /* 0x000fea0000010000 */
[----:B------:R-:W5:Y:S01]  /*6780*/  MUFU.EX2 R86, R86 ;  /* 0x0000005600567308 */ /* 0x000f620000000800 */
[----:B------:R-:W-:Y:S02]  /*6790*/  F2FP.F16.F32.PACK_AB R93, R132, R123 ;  /* 0x0000007b845d723e */ /* 0x000fe400000000ff */
[----:B------:R-:W-:Y:S01]  /*67a0*/  F2FP.F16.F32.PACK_AB R94, R115, R114 ;  /* 0x00000072735e723e */ /* 0x000fe200000000ff */
[----:B------:R-:W-:Y:S01]  /*67b0*/  FADD.FTZ R119, R120, R119 ;  /* 0x0000007778777221 */ /* 0x000fe20000010000 */
[----:B------:R-:W-:Y:S05]  /*67c0*/  F2FP.F16.F32.PACK_AB R95, R126, R121 ;  /* 0x000000797e5f723e */ /* 0x000fea00000000ff */
[----:B------:R-:W-:Y:S02]  /*67d0*/  MUFU.EX2 R160, R160 ;  /* 0x000000a000a07308 */ /* 0x000fe40000000800 */
[C---:B------:R-:W-:Y:S08]  /*67e0*/  HMMA.16816.F32 R68, R92.reuse, R100, R68 ;  /* 0x000000645c44723c */ /* 0x040ff00000001844 */
[----:B------:R-:W5:Y:S01]  /*67f0*/  MUFU.EX2 R125, R125 ;  /* 0x0000007d007d7308 */ /* 0x000f620000000800 */
[C---:B------:R-:W-:Y:S01]  /*6800*/  HMMA.16816.F32 R72, R92.reuse, R102, R72 ;  /* 0x000000665c48723c */ /* 0x040fe20000001848 */
[----:B------:R-:W5:Y:S08]  /*6810*/  LDSM.16.MT88.4 R100, [R91+0x3c00] ;  /* 0x003c00005b64783b */ /* 0x000f700000004200 */
[----:B------:R-:W-:Y:S10]  /*6820*/  MUFU.EX2 R162, R162 ;  /* 0x000000a200a27308 */ /* 0x000ff40000000800 */
[----:B------:R-:W5:Y:S01]  /*6830*/  MUFU.EX2 R127, R127 ;  /* 0x0000007f007f7308 */ /* 0x000f620000000800 */
[C---:B-1----:R-:W-:Y:S09]  /*6840*/  HMMA.16816.F32 R76, R92.reuse, R96, R76 ;  /* 0x000000605c4c723c */ /* 0x042ff2000000184c */
[----:B------:R-:W-:Y:S01]  /*6850*/  MUFU.EX2 R164, R164 ;  /* 0x000000a400a47308 */ /* 0x000fe20000000800 */
[----:B------:R-:W-:Y:S01]  /*6860*/  HMMA.16816.F32 R80, R92, R98, R80 ;  /* 0x000000625c50723c */ /* 0x000fe20000001850 */
[----:B------:R-:W1:Y:S02]  /*6870*/  LDSM.16.MT88.4 R96, [R91+0x4000] ;  /* 0x004000005b60783b */ /* 0x000e640000004200 */
[----:B--2---:R-:W-:Y:S06]  /*6880*/  F2FP.F16.F32.PACK_AB R92, R111, R118 ;  /* 0x000000766f5c723e */ /* 0x004fec00000000ff */
[----:B------:R-:W2:Y:S01]  /*6890*/  MUFU.EX2 R151, R151 ;  /* 0x0000009700977308 */ /* 0x000ea20000000800 */
[----:B---3--:R-:W-:Y:S02]  /*68a0*/  F2FP.F16.F32.PACK_AB R93, R117, R122 ;  /* 0x0000007a755d723e */ /* 0x008fe400000000ff */
[----:B----4-:R-:W-:Y:S02]  /*68b0*/  F2FP.F16.F32.PACK_AB R94, R109, R116 ;  /* 0x000000746d5e723e */ /* 0x010fe400000000ff */
[----:B-----5:R-:W-:Y:S05]  /*68c0*/  F2FP.F16.F32.PACK_AB R95, R158, R133 ;  /* 0x000000859e5f723e */ /* 0x020fea00000000ff */
[----:B------:R3:W-:Y:S02]  /*68d0*/  MUFU.EX2 R124, R6 ;  /* 0x00000006007c7308 */ /* 0x0007e40000000800 */
[C---:B------:R-:W-:Y:S08]  /*68e0*/  HMMA.16816.F32 R68, R92.reuse, R100, R68 ;  /* 0x000000645c44723c */ /* 0x040ff00000001844 */
[----:B------:R-:W4:Y:S01]  /*68f0*/  MUFU.EX2 R153, R153 ;  /* 0x0000009900997308 */ /* 0x000f220000000800 */
[C---:B------:R-:W-:Y:S01]  /*6900*/  HMMA.16816.F32 R72, R92.reuse, R102, R72 ;  /* 0x000000665c48723c */ /* 0x040fe20000001848 */
[----:B------:R-:W5:Y:S08]  /*6910*/  LDSM.16.MT88.4 R100, [R108+0x1000] ;  /* 0x001000006c64783b */ /* 0x000f700000004200 */
[----:B------:R-:W-:Y:S01]  /*6920*/  MUFU.EX2 R159, R159 ;  /* 0x0000009f009f7308 */ /* 0x000fe20000000800 */
[-C--:B---3--:R-:W-:Y:S01]  /*6930*/  FFMA.FTZ R6, R49, R85.reuse, -R112 ;  /* 0x0000005531067223 */ /* 0x088fe20000010870 */
[C---:B------:R-:W-:Y:S08]  /*6940*/  HMMA.16816.F32 R76, R92.reuse, R104, R76 ;  /* 0x000000685c4c723c */ /* 0x040ff0000000184c */
[----:B------:R-:W3:Y:S01]  /*6950*/  MUFU.EX2 R165, R165 ;  /* 0x000000a500a57308 */ /* 0x000ee20000000800 */
[-C--:B------:R-:W-:Y:S01]  /*6960*/  FFMA.FTZ R104, R54, R85.reuse, -R110 ;  /* 0x0000005536687223 */ /* 0x080fe2000001086e */
[----:B------:R-:W-:Y:S01]  /*6970*/  FADD.FTZ R105, R7, R26 ;  /* 0x0000001a07697221 */ /* 0x000fe20000010000 */
[-CC-:B------:R-:W-:Y:S01]  /*6980*/  FFMA.FTZ R7, R58, R85.reuse, -R110.reuse ;  /* 0x000000553a077223 */ /* 0x180fe2000001086e */
[----:B------:R-:W-:Y:S01]  /*6990*/  FFMA.FTZ R26, R59, R85, -R110 ;  /* 0x000000553b1a7223 */ /* 0x000fe2000001086e */
[----:B------:R-:W-:Y:S05]  /*69a0*/  HMMA.16816.F32 R80, R92, R106, R80 ;  /* 0x0000006a5c50723c */ /* 0x000fea0000001850 */
[----:B------:R1:W-:Y:S01]  /*69b0*/  MUFU.EX2 R11, R104 ;  /* 0x00000068000b7308 */ /* 0x0003e20000000800 */
[----:B------:R-:W-:Y:S01]  /*69c0*/  FADD.FTZ R30, R14, R105 ;  /* 0x000000690e1e7221 */ /* 0x000fe20000010000 */
[----:B------:R-:W-:Y:S01]  /*69d0*/  F2FP.F16.F32.PACK_AB R92, R86, R113 ;  /* 0x00000071565c723e */ /* 0x000fe200000000ff */
[-C--:B------:R-:W-:Y:S01]  /*69e0*/  FFMA.FTZ R14, R57, R85.reuse, -R112 ;  /* 0x00000055390e7223 */ /* 0x080fe20000010870 */
[----:B------:R-:W-:Y:S02]  /*69f0*/  F2FP.F16.F32.PACK_AB R93, R125, R160 ;  /* 0x000000a07d5d723e */ /* 0x000fe400000000ff */
[----:B------:R-:W-:Y:S04]  /*6a00*/  F2FP.F16.F32.PACK_AB R94, R127, R162 ;  /* 0x000000a27f5e723e */ /* 0x000fe800000000ff */
[----:B------:R-:W-:Y:S01]  /*6a10*/  MUFU.EX2 R161, R161 ;  /* 0x000000a100a17308 */ /* 0x000fe20000000800 */
[----:B--2---:R-:W-:Y:S09]  /*6a20*/  F2FP.F16.F32.PACK_AB R95, R151, R164 ;  /* 0x000000a4975f723e */ /* 0x004ff200000000ff */
[----:B------:R-:W2:Y:S01]  /*6a30*/  MUFU.EX2 R6, R6 ;  /* 0x0000000600067308 */ /* 0x000ea20000000800 */
[----:B-1----:R-:W1:Y:S01]  /*6a40*/  LDSM.16.MT88.4 R104, [R91+0x4400] ;  /* 0x004400005b68783b */ /* 0x002e620000004200 */
[C---:B------:R-:W-:Y:S08]  /*6a50*/  HMMA.16816.F32 R68, R92.reuse, R96, R68 ;  /* 0x000000605c44723c */ /* 0x040ff00000001844 */
[----:B------:R-:W-:Y:S01]  /*6a60*/  MUFU.EX2 R5, R5 ;  /* 0x0000000500057308 */ /* 0x000fe20000000800 */
[C---:B------:R-:W-:Y:S01]  /*6a70*/  HMMA.16816.F32 R72, R92.reuse, R98, R72 ;  /* 0x000000625c48723c */ /* 0x040fe20000001848 */
[----:B------:R-:W1:Y:S08]  /*6a80*/  LDSM.16.MT88.4 R96, [R108+0x1400] ;  /* 0x001400006c60783b */ /* 0x000e700000004200 */
[----:B------:R-:W2:Y:S01]  /*6a90*/  MUFU.EX2 R18, R18 ;  /* 0x0000001200127308 */ /* 0x000ea20000000800 */
[C---:B-----5:R-:W-:Y:S03]  /*6aa0*/  HMMA.16816.F32 R76, R92.reuse, R100, R76 ;  /* 0x000000645c4c723c */ /* 0x060fe6000000184c */
[----:B------:R-:W-:Y:S01]  /*6ab0*/  FADD.FTZ R101, R123, R30 ;  /* 0x0000001e7b657221 */ /* 0x000fe20000010000 */
[-CC-:B------:R-:W-:Y:S01]  /*6ac0*/  FFMA.FTZ R123, R60, R85.reuse, -R112.reuse ;  /* 0x000000553c7b7223 */ /* 0x180fe20000010870 */
[----:B------:R-:W-:Y:S04]  /*6ad0*/  FFMA.FTZ R112, R65, R85, -R112 ;  /* 0x0000005541707223 */ /* 0x000fe80000010870 */
[----:B------:R-:W-:Y:S01]  /*6ae0*/  MUFU.EX2 R9, R9 ;  /* 0x0000000900097308 */ /* 0x000fe20000000800 */
[----:B------:R-:W-:Y:S01]  /*6af0*/  FADD.FTZ R132, R132, R101 ;  /* 0x0000006584847221 */ /* 0x000fe20000010000 */
[----:B------:R-:W-:Y:S01]  /*6b00*/  HMMA.16816.F32 R80, R92, R102, R80 ;  /* 0x000000665c50723c */ /* 0x000fe20000001850 */
[----:B------:R-:W5:Y:S02]  /*6b10*/  LDSM.16.MT88.4 R100, [R91+0x4800] ;  /* 0x004800005b64783b */ /* 0x000f640000004200 */
[----:B----4-:R-:W-:Y:S02]  /*6b20*/  F2FP.F16.F32.PACK_AB R92, R153, R124 ;  /* 0x0000007c995c723e */ /* 0x010fe400000000ff */
[----:B---3--:R-:W-:Y:S03]  /*6b30*/  F2FP.F16.F32.PACK_AB R93, R165, R159 ;  /* 0x0000009fa55d723e */ /* 0x008fe600000000ff */
[----:B------:R-:W3:Y:S01]  /*6b40*/  MUFU.EX2 R22, R22 ;  /* 0x0000001600167308 */ /* 0x000ee20000000800 */
[----:B--2---:R-:W-:Y:S02]  /*6b50*/  F2FP.F16.F32.PACK_AB R94, R6, R161 ;  /* 0x000000a1065e723e */ /* 0x004fe400000000ff */
[----:B------:R-:W-:Y:S07]  /*6b60*/  F2FP.F16.F32.PACK_AB R95, R18, R5 ;  /* 0x00000005125f723e */ /* 0x000fee00000000ff */
[----:B------:R-:W2:Y:S01]  /*6b70*/  MUFU.EX2 R10, R55 ;  /* 0x00000037000a7308 */ /* 0x000ea20000000800 */
[C---:B-1----:R-:W-:Y:S03]  /*6b80*/  HMMA.16816.F32 R68, R92.reuse, R104, R68 ;  /* 0x000000685c44723c */ /* 0x042fe60000001844 */
[----:B------:R-:W-:Y:S01]  /*6b90*/  FADD.FTZ R105, R121, R132 ;  /* 0x0000008479697221 */ /* 0x000fe20000010000 */
[----:B------:R-:W-:Y:S01]  /*6ba0*/  FADD.FTZ R104, R114, R119 ;  /* 0x0000007772687221 */ /* 0x000fe20000010000 */
[-C--:B------:R-:W-:Y:S04]  /*6bb0*/  FFMA.FTZ R119, R63, R85.reuse, -R110 ;  /* 0x000000553f777223 */ /* 0x080fe8000001086e */
[----:B------:R-:W-:Y:S01]  /*6bc0*/  MUFU.EX2 R163, R163 ;  /* 0x000000a300a37308 */ /* 0x000fe20000000800 */
[----:B------:R-:W-:Y:S01]  /*6bd0*/  FADD.FTZ R105, R126, R105 ;  /* 0x000000697e697221 */ /* 0x000fe20000010000 */
[C---:B------:R-:W-:Y:S03]  /*6be0*/  HMMA.16816.F32 R72, R92.reuse, R106, R72 ;  /* 0x0000006a5c48723c */ /* 0x040fe60000001848 */
[----:B------:R-:W-:Y:S01]  /*6bf0*/  FADD.FTZ R115, R115, R104 ;  /* 0x0000006873737221 */ /* 0x000fe20000010000 */
[----:B------:R-:W-:Y:S01]  /*6c00*/  FADD.FTZ R122, R122, R105 ;  /* 0x000000697a7a7221 */ /* 0x000fe20000010000 */
[----:B------:R-:W-:Y:S03]  /*6c10*/  FFMA.FTZ R110, R67, R85, -R110 ;  /* 0x00000055436e7223 */ /* 0x000fe6000001086e */
[----:B------:R-:W1:Y:S01]  /*6c20*/  MUFU.EX2 R14, R14 ;  /* 0x0000000e000e7308 */ /* 0x000e620000000800 */
[----:B------:R-:W4:Y:S01]  /*6c30*/  LDSM.16.MT88.4 R104, [R108+0x1800] ;  /* 0x001800006c68783b */ /* 0x000f220000004200 */
[C---:B------:R-:W-:Y:S03]  /*6c40*/  HMMA.16816.F32 R76, R92.reuse, R96, R76 ;  /* 0x000000605c4c723c */ /* 0x040fe6000000184c */
[----:B------:R-:W-:Y:S01]  /*6c50*/  FADD.FTZ R118, R118, R115 ;  /* 0x0000007376767221 */ /* 0x000fe20000010000 */
[----:B------:R-:W-:Y:S04]  /*6c60*/  FADD.FTZ R122, R117, R122 ;  /* 0x0000007a757a7221 */ /* 0x000fe80000010000 */
[----:B------:R-:W-:Y:S01]  /*6c70*/  MUFU.EX2 R7, R7 ;  /* 0x0000000700077308 */ /* 0x000fe20000000800 */
[----:B------:R-:W-:Y:S01]  /*6c80*/  FADD.FTZ R111, R111, R118 ;  /* 0x000000766f6f7221 */ /* 0x000fe20000010000 */
[----:B------:R-:W-:Y:S01]  /*6c90*/  HMMA.16816.F32 R80, R92, R98, R80 ;  /* 0x000000625c50723c */ /* 0x000fe20000001850 */
[----:B------:R4:W4:Y:S02]  /*6ca0*/  LDSM.16.MT88.4 R96, [R91+0x4c00] ;  /* 0x004c00005b60783b */ /* 0x0009240000004200 */
[----:B---3--:R-:W-:Y:S01]  /*6cb0*/  F2FP.F16.F32.PACK_AB R92, R22, R9 ;  /* 0x00000009165c723e */ /* 0x008fe200000000ff */
[----:B------:R-:W-:Y:S01]  /*6cc0*/  FADD.FTZ R133, R133, R122 ;  /* 0x0000007a85857221 */ /* 0x000fe20000010000 */
[----:B--2---:R-:W-:Y:S03]  /*6cd0*/  F2FP.F16.F32.PACK_AB R93, R10, R11 ;  /* 0x0000000b0a5d723e */ /* 0x004fe600000000ff */
        /* <DEDUP_REMOVED lines=17> */
[C---:B-----5:R-:W-:Y:S02]  /*6df0*/  HMMA.16816.F32 R68, R92.reuse, R100, R68 ;  /* 0x000000645c44723c */ /* 0x060fe40000001844 */
[----:B------:R-:W-:Y:S01]  /*6e00*/  MUFU.EX2 R114, R13 ;  /* 0x0000000d00727308 */ /* 0x000fe20000000800 */
[----:B------:R-:W-:Y:S05]  /*6e10*/  FADD.FTZ R86, R165, R86 ;  /* 0x00000056a5567221 */ /* 0x000fea0000010000 */
[C---:B------:R-:W-:Y:S01]  /*6e20*/  HMMA.16816.F32 R72, R92.reuse, R102, R72 ;  /* 0x000000665c48723c */ /* 0x040fe20000001848 */
[----:B------:R-:W1:Y:S03]  /*6e30*/  LDSM.16.MT88.4 R100, [R108+0x1c00] ;  /* 0x001c00006c64783b */ /* 0x000e660000004200 */
[----:B------:R-:W2:Y:S04]  /*6e40*/  MUFU.EX2 R115, R119 ;  /* 0x0000007700737308 */ /* 0x000ea80000000800 */
[C---:B----4-:R-:W-:Y:S06]  /*6e50*/  HMMA.16816.F32 R76, R92.reuse, R104, R76 ;  /* 0x000000685c4c723c */ /* 0x050fec000000184c */
[----:B------:R3:W-:Y:S01]  /*6e60*/  MUFU.EX2 R111, R64 ;  /* 0x00000040006f7308 */ /* 0x0007e20000000800 */
[----:B------:R-:W-:Y:S04]  /*6e70*/  FADD.FTZ R104, R124, R127 ;  /* 0x0000007f7c687221 */ /* 0x000fe80000010000 */
[----:B------:R-:W-:Y:S01]  /*6e80*/  FADD.FTZ R104, R153, R104 ;  /* 0x0000006899687221 */ /* 0x000fe20000010000 */
[----:B------:R-:W-:Y:S04]  /*6e90*/  HMMA.16816.F32 R80, R92, R106, R80 ;  /* 0x0000006a5c50723c */ /* 0x000fe80000001850 */
[----:B------:R-:W4:Y:S01]  /*6ea0*/  MUFU.EX2 R112, R112 ;  /* 0x0000007000707308 */ /* 0x000f220000000800 */
[----:B--2---:R-:W-:Y:S01]  /*6eb0*/  F2FP.F16.F32.PACK_AB R65, R115, R114 ;  /* 0x000000727341723e */ /* 0x004fe200000000ff */
[----:B------:R-:W-:Y:S01]  /*6ec0*/  FADD.FTZ R93, R5, R86 ;  /* 0x00000056055d7221 */ /* 0x000fe20000010000 */
[----:B------:R-:W-:Y:S03]  /*6ed0*/  FADD.FTZ R161, R161, R104 ;  /* 0x00000068a1a17221 */ /* 0x000fe60000010000 */
[----:B------:R-:W-:Y:S01]  /*6ee0*/  FADD.FTZ R86, R18, R93 ;  /* 0x0000005d12567221 */ /* 0x000fe20000010000 */
[----:B------:R-:W-:Y:S03]  /*6ef0*/  FADD.FTZ R92, R6, R161 ;  /* 0x000000a1065c7221 */ /* 0x000fe60000010000 */
[----:B------:R4:W-:Y:S01]  /*6f00*/  MUFU.EX2 R91, R66 ;  /* 0x00000042005b7308 */ /* 0x0009e20000000800 */
[----:B---3--:R-:W-:Y:S01]  /*6f10*/  F2FP.F16.F32.PACK_AB R64, R61, R120 ;  /* 0x000000783d40723e */ /* 0x008fe200000000ff */
[----:B------:R-:W-:Y:S01]  /*6f20*/  FADD.FTZ R95, R11, R86 ;  /* 0x000000560b5f7221 */ /* 0x000fe20000010000 */
[----:B------:R-:W-:Y:S03]  /*6f30*/  FADD.FTZ R93, R9, R92 ;  /* 0x0000005c095d7221 */ /* 0x000fe60000010000 */
[----:B------:R-:W-:Y:S01]  /*6f40*/  FADD.FTZ R86, R10, R95 ;  /* 0x0000005f0a567221 */ /* 0x000fe20000010000 */
[----:B------:R-:W-:Y:S03]  /*6f50*/  FADD.FTZ R92, R22, R93 ;  /* 0x0000005d165c7221 */ /* 0x000fe60000010000 */
[----:B------:R-:W2:Y:S01]  /*6f60*/  MUFU.EX2 R110, R110 ;  /* 0x0000006e006e7308 */ /* 0x000ea20000000800 */
[----:B------:R-:W-:Y:S01]  /*6f70*/  FADD.FTZ R93, R7, R86 ;  /* 0x00000056075d7221 */ /* 0x000fe20000010000 */
[----:B------:R-:W-:Y:S03]  /*6f80*/  FADD.FTZ R163, R163, R92 ;  /* 0x0000005ca3a37221 */ /* 0x000fe60000010000 */
[----:B------:R-:W-:Y:S01]  /*6f90*/  FADD.FTZ R93, R26, R93 ;  /* 0x0000005d1a5d7221 */ /* 0x000fe20000010000 */
[----:B------:R-:W-:Y:S01]  /*6fa0*/  FADD.FTZ R163, R14, R163 ;  /* 0x000000a30ea37221 */ /* 0x000fe20000010000 */
[----:B----4-:R-:W-:Y:S02]  /*6fb0*/  F2FP.F16.F32.PACK_AB R66, R112, R111 ;  /* 0x0000006f7042723e */ /* 0x010fe400000000ff */
[----:B------:R-:W-:Y:S01]  /*6fc0*/  FADD.FTZ R86, R114, R93 ;  /* 0x0000005d72567221 */ /* 0x000fe20000010000 */
[----:B------:R-:W-:Y:S03]  /*6fd0*/  FADD.FTZ R120, R120, R163 ;  /* 0x000000a378787221 */ /* 0x000fe60000010000 */
[----:B------:R-:W-:Y:S01]  /*6fe0*/  FADD.FTZ R86, R115, R86 ;  /* 0x0000005673567221 */ /* 0x000fe20000010000 */
[----:B------:R-:W-:Y:S01]  /*6ff0*/  FADD.FTZ R120, R61, R120 ;  /* 0x000000783d787221 */ /* 0x000fe20000010000 */
[C---:B--2---:R-:W-:Y:S02]  /*7000*/  F2FP.F16.F32.PACK_AB R67, R110.reuse, R91 ;  /* 0x0000005b6e43723e */ /* 0x044fe400000000ff */
[----:B------:R-:W-:Y:S01]  /*7010*/  FADD.FTZ R91, R91, R86 ;  /* 0x000000565b5b7221 */ /* 0x000fe20000010000 */
[----:B------:R-:W-:Y:S03]  /*7020*/  FADD.FTZ R111, R111, R120 ;  /* 0x000000786f6f7221 */ /* 0x000fe60000010000 */
[----:B------:R-:W-:Y:S01]  /*7030*/  FADD.FTZ R158, R110, R91 ;  /* 0x0000005b6e9e7221 */ /* 0x000fe20000010000 */
[----:B------:R-:W-:Y:S01]  /*7040*/  FADD.FTZ R151, R112, R111 ;  /* 0x0000006f70977221 */ /* 0x000fe20000010000 */
[C---:B------:R-:W-:Y:S08]  /*7050*/  HMMA.16816.F32 R68, R64.reuse, R96, R68 ;  /* 0x000000604044723c */ /* 0x040ff00000001844 */
[C---:B------:R-:W-:Y:S08]  /*7060*/  HMMA.16816.F32 R72, R64.reuse, R98, R72 ;  /* 0x000000624048723c */ /* 0x040ff00000001848 */
[C---:B-1----:R-:W-:Y:S08]  /*7070*/  HMMA.16816.F32 R76, R64.reuse, R100, R76 ;  /* 0x00000064404c723c */ /* 0x042ff0000000184c */
[----:B------:R-:W-:Y:S01]  /*7080*/  HMMA.16816.F32 R80, R64, R102, R80 ;  /* 0x000000664050723c */ /* 0x000fe20000001850 */
[----:B------:R-:W-:Y:S08]  /*7090*/  @!UPT UIADD3 URZ, UPT, UPT, URZ, URZ, URZ ;  /* 0x000000fffffff290 */ /* 0x000ff0000fffe0ff */
[----:B------:R-:W-:Y:S11]  /*70a0*/  @P0 BRA `(.L_x_6220) ;  /* 0xffffffd8002c0947 */ /* 0x000ff6000383ffff */
.L_x_6213:
        /* <DEDUP_REMOVED lines=11> */
.L_x_6228:
[----:B---34-:R-:W-:Y:S01]  /*7160*/  FADD.FTZ R20, R20, R8 ;  /* 0x0000000814147221 */ /* 0x018fe20000010000 */
[----:B------:R-:W-:Y:S01]  /*7170*/  IMAD.SHL.U32 R7, R128, 0x2, RZ ;  /* 0x0000000280077824 */ /* 0x000fe200078e00ff */
[----:B------:R-:W2:Y:S01]  /*7180*/  MUFU.RCP R5, R16 ;  /* 0x0000001000057308 */ /* 0x000ea20000001000 */
[----:B------:R-:W-:Y:S05]  /*7190*/  WARPSYNC.ALL ;  /* 0x0000000000007948 */ /* 0x000fea0003800000 */
[----:B------:R-:W-:Y:S01]  /*71a0*/  LOP3.LUT R7, R7, 0x6, RZ, 0xc0, !PT ;  /* 0x0000000607077812 */ /* 0x000fe200078ec0ff */
[----:B------:R-:W-:Y:S01]  /*71b0*/  BAR.SYNC.DEFER_BLOCKING 0x0 ;  /* 0x0000000000007b1d */ /* 0x000fe20000010000 */
[----:B------:R-:W-:-:S02]  /*71c0*/  FSETP.NE.FTZ.AND P5, PT, R20, RZ, PT ;  /* 0x000000ff1400720b */ /* 0x000fc40003fb5000 */
[----:B------:R-:W-:Y:S02]  /*71d0*/  LOP3.LUT R130, R7, 0x3e00, R130, 0xf8, !PT ;  /* 0x00003e0007827812 */ /* 0x000fe400078ef882 */
[----:B------:R-:W-:Y:S01]  /*71e0*/  FSETP.NE.FTZ.AND P0, PT, R16, RZ, PT ;  /* 0x000000ff1000720b */ /* 0x000fe20003f15000 */
[----:B------:R-:W3:Y:S01]  /*71f0*/  MUFU.RCP R4, R20 ;  /* 0x0000001400047308 */ /* 0x000ee20000001000 */
[----:B------:R-:W-:Y:S02]  /*7200*/  LOP3.LUT R7, R130, 0x20, R145, 0xf8, !PT ;  /* 0x0000002082077812 */ /* 0x000fe400078ef891 */
[----:B--2---:R-:W-:Y:S02]  /*7210*/  FSEL R5, R5, 1, P0 ;  /* 0x3f80000005057808 */ /* 0x004fe40000000000 */
[----:B------:R-:W-:-:S03]  /*7220*/  LOP3.LUT R144, R7, R144, RZ, 0xfc, !PT ;  /* 0x0000009007907212 */ /* 0x000fc600078efcff */
[C---:B------:R-:W-:Y:S01]  /*7230*/  FMUL.FTZ R68, R5.reuse, R68 ;  /* 0x0000004405447220 */ /* 0x040fe20000410000 */
[C---:B------:R-:W-:Y:S01]  /*7240*/  FMUL.FTZ R69, R5.reuse, R69 ;  /* 0x0000004505457220 */ /* 0x040fe20000410000 */
[----:B------:R-:W-:Y:S02]  /*7250*/  IMAD R144, R144, 0x4, R131 ;  /* 0x0000000490907824 */ /* 0x000fe400078e0283 */
[C---:B------:R-:W-:Y:S01]  /*7260*/  FMUL.FTZ R72, R5.reuse, R72 ;  /* 0x0000004805487220 */ /* 0x040fe20000410000 */
[C---:B------:R-:W-:Y:S01]  /*7270*/  FMUL.FTZ R73, R5.reuse, R73 ;  /* 0x0000004905497220 */ /* 0x040fe20000410000 */
[C---:B------:R-:W-:Y:S01]  /*7280*/  FMUL.FTZ R76, R5.reuse, R76 ;  /* 0x0000004c054c7220 */ /* 0x040fe20000410000 */
[C---:B------:R-:W-:Y:S01]  /*7290*/  FMUL.FTZ R77, R5.reuse, R77 ;  /* 0x0000004d054d7220 */ /* 0x040fe20000410000 */
[C---:B------:R-:W-:Y:S01]  /*72a0*/  FMUL.FTZ R80, R5.reuse, R80 ;  /* 0x0000005005507220 */ /* 0x040fe20000410000 */
[----:B---3--:R-:W-:Y:S01]  /*72b0*/  FSEL R4, R4, 1, P5 ;  /* 0x3f80000004047808 */ /* 0x008fe20002800000 */
        /* <DEDUP_REMOVED lines=12> */
[----:B------:R-:W-:-:S03]  /*7380*/  LOP3.LUT R145, R145, 0x80, RZ, 0xc0, !PT ;  /* 0x0000008091917812 */ /* 0x000fc600078ec0ff */
[C---:B------:R-:W-:Y:S01]  /*7390*/  IMAD.IADD R5, R144.reuse, 0x1, -R4 ;  /* 0x0000000190057824 */ /* 0x040fe200078e0a04 */
[----:B------:R-:W-:-:S04]  /*73a0*/  IADD3 R145, PT, PT, R144, -R145, RZ ;  /* 0x8000009190917210 */ /* 0x000fc80007ffe0ff */
[----:B------:R-:W-:Y:S01]  /*73b0*/  IADD3 R4, PT, PT, -R4, R145, RZ ;  /* 0x0000009104047210 */ /* 0x000fe20007ffe1ff */
        /* <DEDUP_REMOVED lines=9> */
[----:B------:R-:W3:Y:S04]  /*7450*/  LD.E.64 R26, desc[UR4][R2.64+0x78] ;  /* 0x00007804021a7980 */ /* 0x000ee8000c101b00 */
[----:B------:R1:W5:Y:S01]  /*7460*/  LD.E.64 R28, desc[UR4][R2.64+0xa8] ;  /* 0x0000a804021c7980 */ /* 0x000362000c101b00 */
[----:B------:R-:W-:Y:S01]  /*7470*/  LOP3.LUT R7, R90, 0xd8, RZ, 0xc0, !PT ;  /* 0x000000d85a077812 */ /* 0x000fe200078ec0ff */
[----:B------:R-:W1:Y:S01]  /*7480*/  @P0 MUFU.LG2 R30, R16 ;  /* 0x00000010001e0308 */ /* 0x000e620000000c00 */
[----:B------:R-:W-:Y:S01]  /*7490*/  SHF.R.U32.HI R25, RZ, 0x3, R128 ;  /* 0x00000003ff197819 */ /* 0x000fe20000011680 */
[----:B------:R-:W-:Y:S01]  /*74a0*/  BSSY.RECONVERGENT B0, `(.L_x_6222) ;  /* 0x000002f000007945 */ /* 0x000fe20003800200 */
[----:B--2---:R-:W-:-:S02]  /*74b0*/  LOP3.LUT R5, R7, 0x18, R88, 0x78, !PT ;  /* 0x0000001807057812 */ /* 0x004fc400078e7858 */
[----:B------:R-:W-:Y:S02]  /*74c0*/  IADD3 R19, PT, PT, R25, 0x10, RZ ;  /* 0x0000001019137810 */ /* 0x000fe40007ffe0ff */
[----:B------:R-:W-:Y:S01]  /*74d0*/  LOP3.LUT R6, R5, 0xf24, R90, 0xf8, !PT ;  /* 0x00000f2405067812 */ /* 0x000fe200078ef85a */
[----:B------:R-:W2:Y:S01]  /*74e0*/  @P5 MUFU.LG2 R20, R20 ;  /* 0x0000001400145308 */ /* 0x000ea20000000c00 */
[-C--:B------:R-:W-:Y:S02]  /*74f0*/  ISETP.GE.AND P3, PT, R19, R136.reuse, PT ;  /* 0x000000881300720c */ /* 0x080fe40003f66270 */
[----:B------:R-:W-:Y:S01]  /*7500*/  LOP3.LUT P6, RZ, R128, 0x3, RZ, 0xc0, !PT ;  /* 0x0000000380ff7812 */ /* 0x000fe200078cc0ff */
[----:B------:R-:W-:Y:S01]  /*7510*/  IMAD R131, R6, 0x4, R131 ;  /* 0x0000000406837824 */ /* 0x000fe200078e0283 */
[----:B------:R-:W-:Y:S01]  /*7520*/  BAR.SYNC.DEFER_BLOCKING 0x0 ;  /* 0x0000000000007b1d */ /* 0x000fe20000010000 */
[----:B------:R-:W-:Y:S02]  /*7530*/  ISETP.GE.AND P4, PT, R25, R136, PT ;  /* 0x000000881900720c */ /* 0x000fe40003f86270 */
[----:B------:R-:W-:Y:S01]  /*7540*/  LOP3.LUT R88, R88, 0x30, RZ, 0xc0, !PT ;  /* 0x0000003058587812 */ /* 0x000fe200078ec0ff */
[----:B-1----:R-:W-:Y:S01]  /*7550*/  @P0 FMUL.FTZ R30, R30, 0.69314718246459960938 ;  /* 0x3f3172181e1e0820 */ /* 0x002fe20000410000 */
[----:B------:R-:W-:Y:S01]  /*7560*/  SHF.L.U32 R2, R143, 0x6, RZ ;  /* 0x000000068f027819 */ /* 0x000fe200000006ff */
[C---:B------:R-:W-:Y:S01]  /*7570*/  VIADD R3, R25.reuse, 0x20 ;  /* 0x0000002019037836 */ /* 0x040fe20000000000 */
[----:B------:R-:W-:Y:S01]  /*7580*/  IADD3 R25, PT, PT, R25, 0x30, RZ ;  /* 0x0000003019197810 */ /* 0x000fe20007ffe0ff */
[----:B--2---:R-:W-:-:S03]  /*7590*/  @P5 FMUL.FTZ R20, R20, 0.69314718246459960938 ;  /* 0x3f31721814145820 */ /* 0x004fc60000410000 */
[-C--:B------:R-:W-:Y:S02]  /*75a0*/  ISETP.GE.AND P2, PT, R3, R136.reuse, PT ;  /* 0x000000880300720c */ /* 0x080fe40003f46270 */
[----:B------:R-:W-:Y:S02]  /*75b0*/  LOP3.LUT R3, R90, 0xffc, RZ, 0xc0, !PT ;  /* 0x00000ffc5a037812 */ /* 0x000fe400078ec0ff */
[----:B------:R-:W-:Y:S02]  /*75c0*/  ISETP.GE.AND P1, PT, R25, R136, PT ;  /* 0x000000881900720c */ /* 0x000fe40003f26270 */
[----:B------:R-:W-:Y:S01]  /*75d0*/  SHF.R.U32.HI R25, RZ, 0x2, R128 ;  /* 0x00000002ff197819 */ /* 0x000fe20000011680 */
[----:B------:R1:W2:Y:S03]  /*75e0*/  LDS.128 R12, [R131] ;  /* 0x00000000830c7984 */ /* 0x0002a60000000c00 */
[----:B------:R-:W-:Y:S01]  /*75f0*/  LOP3.LUT R25, R88, 0x7, R25, 0xf8, !PT ;  /* 0x0000000758197812 */ /* 0x000fe200078ef819 */
[----:B------:R1:W1:Y:S04]  /*7600*/  LDS.128 R8, [R131+0x800] ;  /* 0x0008000083087984 */ /* 0x0002680000000c00 */
[----:B------:R1:W1:Y:S01]  /*7610*/  LDS.128 R4, [R131+0x1000] ;  /* 0x0010000083047984 */ /* 0x0002620000000c00 */
[----:B----4-:R-:W-:-:S04]  /*7620*/  IMAD R22, R22, UR8, R147 ;  /* 0x0000000816167c24 */ /* 0x010fc8000f8e0293 */
[----:B---3--:R-:W-:Y:S02]  /*7630*/  IMAD R146, R22, R17, R146 ;  /* 0x0000001116927224 */ /* 0x008fe400078e0292 */
[----:B------:R3:W4:Y:S01]  /*7640*/  LDS.128 R16, [R131+0x1800] ;  /* 0x0018000083107984 */ /* 0x0007220000000c00 */
[----:B------:R-:W-:Y:S02]  /*7650*/  IMAD.MOV.U32 R22, RZ, RZ, -0x800000 ;  /* 0xff800000ff167424 */ /* 0x000fe400078e00ff */
[----:B-----5:R-:W-:Y:S01]  /*7660*/  @P5 FFMA.FTZ R22, R21, R0, R20 ;  /* 0x0000000015165223 */ /* 0x020fe20000010014 */
[----:B------:R-:W-:Y:S02]  /*7670*/  IMAD R23, R23, R146, R2 ;  /* 0x0000009217177224 */ /* 0x000fe400078e0202 */
[----:B------:R-:W-:Y:S02]  /*7680*/  IMAD.MOV.U32 R2, RZ, RZ, -0x800000 ;  /* 0xff800000ff027424 */ /* 0x000fe400078e00ff */
[----:B------:R-:W-:Y:S01]  /*7690*/  @P0 FFMA.FTZ R2, R21, R84, R30 ;  /* 0x0000005415020223 */ /* 0x000fe2000001001e */
[----:B------:R-:W-:-:S05]  /*76a0*/  IMAD R24, R23, R24, RZ ;  /* 0x0000001817187224 */ /* 0x000fca00078e02ff */
[----:B------:R-:W-:-:S04]  /*76b0*/  IADD3 R3, P0, PT, R24, R3, RZ ;  /* 0x0000000318037210 */ /* 0x000fc80007f1e0ff */
[----:B------:R-:W-:Y:S02]  /*76c0*/  LEA.HI.X.SX32 R24, R24, RZ, 0x1, P0 ;  /* 0x000000ff18187211 */ /* 0x000fe400000f0eff */
[----:B------:R-:W-:-:S04]  /*76d0*/  LEA R26, P0, R3, R26, 0x2 ;  /* 0x0000001a031a7211 */ /* 0x000fc800078010ff */
[----:B------:R-:W-:Y:S01]  /*76e0*/  LEA.HI.X R27, R3, R27, R24, 0x2, P0 ;  /* 0x0000001b031b7211 */ /* 0x000fe200000f1418 */
[----:B-123--:R-:W-:Y:S08]  /*76f0*/  @P6 BRA `(.L_x_6223) ;  /* 0x0000000000246947 */ /* 0x00eff00003800000 */
        /* <DEDUP_REMOVED lines=9> */
.L_x_6223:
[----:B------:R-:W-:Y:S05]  /*7790*/  BSYNC.RECONVERGENT B0 ;  /* 0x0000000000007941 */ /* 0x000fea0003800200 */
.L_x_6222:
[----:B------:R-:W-:Y:S01]  /*77a0*/  MOV R143, 0x0 ;  /* 0x00000000008f7802 */ /* 0x000fe20000000f00 */
[----:B------:R-:W-:Y:S04]  /*77b0*/  @!P4 ST.E.128 desc[UR4][R26.64], R12 ;  /* 0x0000000c1a00c985 */ /* 0x000fe8000c101d04 */
[----:B------:R-:W-:Y:S04]  /*77c0*/  @!P3 ST.E.128 desc[UR4][R26.64+0x800], R8 ;  /* 0x000800081a00b985 */ /* 0x000fe8000c101d04 */
[----:B------:R1:W-:Y:S02]  /*77d0*/  @!P2 ST.E.128 desc[UR4][R26.64+0x1000], R4 ;  /* 0x001000041a00a985 */ /* 0x0003e4000c101d04 */
[----:B-1--4-:R-:W-:Y:S05]  /*77e0*/  @P1 RET.REL.NODEC R142 `(_ZN5flash24flash_fwd_splitkv_kernelI23Flash_fwd_kernel_traitsILi32ELi64ELi128ELi4ELb0ELb0EN7cutlass6half_tE19Flash_kernel_traitsILi32ELi64ELi128ELi4ES3_EELb0ELb0ELb0ELb0ELb1ELb0ELb1ELb0EEEvNS_16Flash_fwd_paramsE) ;  /* 0xffffff888e041950 */ /* 0x012fea0003c3ffff */
[----:B------:R-:W-:Y:S01]  /*77f0*/  MOV R143, 0x0 ;  /* 0x00000000008f7802 */ /* 0x000fe20000000f00 */
[----:B------:R1:W-:Y:S03]  /*7800*/  ST.E.128 desc[UR4][R26.64+0x1800], R16 ;  /* 0x001800101a007985 */ /* 0x0003e6000c101d04 */
[----:B-1----:R-:W-:Y:S05]  /*7810*/  RET.REL.NODEC R142 `(_ZN5flash24flash_fwd_splitkv_kernelI23Flash_fwd_kernel_traitsILi32ELi64ELi128ELi4ELb0ELb0EN7cutlass6half_tE19Flash_kernel_traitsILi32ELi64ELi128ELi4ES3_EELb0ELb0ELb0ELb0ELb1ELb0ELb1ELb0EEEvNS_16Flash_fwd_paramsE) ;  /* 0xffffff848ef87950 */ /* 0x002fea0003c3ffff */
.L_x_6221:
[----:B------:R-:W-:Y:S01]  /*7820*/  MOV R5, 0x2 ;  /* 0x0000000200057802 */ /* 0x000fe20000000f00 */
[----:B------:R-:W-:Y:S01]  /*7830*/  IMAD.MOV.U32 R4, RZ, RZ, 0x1f ;  /* 0x0000001fff047424 */ /* 0x000fe200078e00ff */
[----:B------:R-:W-:-:S07]  /*7840*/  MOV R6, 0xffffffff ;  /* 0xffffffff00067802 */ /* 0x000fce0000000f00 */
[----:B-1---5:R-:W-:Y:S05]  /*7850*/  WARPSYNC.COLLECTIVE R6, `(.L_x_6224) ;  /* 0x0000000006087348 */ /* 0x022fea0003c00000 */
[----:B------:R2:W3:Y:S02]  /*7860*/  SHFL.BFLY P0, R8, R151, R5, R4 ;  /* 0x0c00000597087389 */ /* 0x0004e40000000004 */
[----:B-123-5:R-:W-:Y:S05]  /*7870*/  ENDCOLLECTIVE ;  /* 0x000000000000791b */ /* 0x02efea0003800000 */
.L_x_6224:
[----:B------:R-:W-:Y:S02]  /*7880*/  IMAD.MOV.U32 R10, RZ, RZ, R8 ;  /* 0x000000ffff0a7224 */ /* 0x000fe400078e0008 */
[----:B------:R-:W-:Y:S02]  /*7890*/  IMAD.MOV.U32 R5, RZ, RZ, 0x1 ;  /* 0x00000001ff057424 */ /* 0x000fe400078e00ff */
[----:B------:R-:W-:-:S05]  /*78a0*/  FADD.FTZ R7, R10, R151 ;  /* 0x000000970a077221 */ /* 0x000fca0000010000 */
[----:B------:R-:W-:-:S07]  /*78b0*/  MOV R151, R7 ;  /* 0x0000000700977202 */ /* 0x000fce0000000f00 */
[----:B------:R-:W-:Y:S05]  /*78c0*/  WARPSYNC.COLLECTIVE R6, `(.L_x_6225) ;  /* 0x0000000006087348 */ /* 0x000fea0003c00000 */
[----:B------:R1:W2:Y:S02]  /*78d0*/  SHFL.BFLY P0, R8, R151, R5, R4 ;  /* 0x0c00000597087389 */ /* 0x0002a40000000004 */
[----:B-12---:R-:W-:Y:S05]  /*78e0*/  ENDCOLLECTIVE ;  /* 0x000000000000791b */ /* 0x006fea0003800000 */
.L_x_6225:
[----:B------:R-:W-:Y:S01]  /*78f0*/  MOV R151, R158 ;  /* 0x0000009e00977202 */ /* 0x000fe20000000f00 */
[----:B------:R-:W-:Y:S01]  /*7900*/  IMAD.MOV.U32 R5, RZ, RZ, 0x2 ;  /* 0x00000002ff057424 */ /* 0x000fe200078e00ff */
[----:B------:R-:W-:-:S07]  /*7910*/  MOV R16, R8 ;  /* 0x0000000800107202 */ /* 0x000fce0000000f00 */
[----:B------:R-:W-:Y:S05]  /*7920*/  WARPSYNC.COLLECTIVE R6, `(.L_x_6226) ;  /* 0x0000000006087348 */ /* 0x000fea0003c00000 */
[----:B------:R1:W2:Y:S02]  /*7930*/  SHFL.BFLY P0, R8, R151, R5, R4 ;  /* 0x0c00000597087389 */ /* 0x0002a40000000004 */
[----:B-12---:R-:W-:Y:S05]  /*7940*/  ENDCOLLECTIVE ;  /* 0x000000000000791b */ /* 0x006fea0003800000 */
.L_x_6226:
[----:B------:R-:W-:Y:S01]  /*7950*/  FADD.FTZ R16, R7, R16 ;  /* 0x0000001007107221 */ /* 0x000fe20000010000 */
[----:B------:R-:W-:Y:S01]  /*7960*/  FADD.FTZ R20, R8, R158 ;  /* 0x0000009e08147221 */ /* 0x000fe20000010000 */
[----:B------:R-:W-:-:S04]  /*7970*/  MOV R5, 0x1 ;  /* 0x0000000100057802 */ /* 0x000fc80000000f00 */
[----:B------:R-:W-:-:S07]  /*7980*/  MOV R151, R20 ;  /* 0x0000001400977202 */ /* 0x000fce0000000f00 */
[----:B------:R-:W-:Y:S05]  /*7990*/  WARPSYNC.COLLECTIVE R6, `(.L_x_6227) ;  /* 0x0000000006087348 */ /* 0x000fea0003c00000 */
[----:B------:R1:W2:Y:S02]  /*79a0*/  SHFL.BFLY P0, R8, R151, R5, R4 ;  /* 0x0c00000597087389 */ /* 0x0002a40000000004 */
[----:B-12---:R-:W-:Y:S05]  /*79b0*/  ENDCOLLECTIVE ;  /* 0x000000000000791b */ /* 0x006fea0003800000 */
.L_x_6227:
[----:B------:R-:W-:Y:S05]  /*79c0*/  BRA `(.L_x_6228) ;  /* 0xfffffff400e47947 */ /* 0x000fea000383ffff */
.L_x_6229:
        /* <DEDUP_REMOVED lines=11> */
.L_x_10290:


//--------------------- .text._ZN5flash24flash_fwd_splitkv_kernelI23Flash_fwd_kernel_traitsILi32ELi64ELi128ELi4ELb0ELb0EN7cutlass6half_tE19Flash_kernel_traitsILi32ELi64ELi128ELi4ES3_EELb0ELb0ELb0ELb0ELb1ELb1ELb1ELb0EEEvNS_16Flash_fwd_paramsE --------------------------
	.section	.text._ZN5flash24flash_fwd_splitkv_kernelI23Flash_fwd_kernel_traitsILi32ELi64ELi128ELi4ELb0ELb0EN7cutlass6half_tE19Flash_kernel_traitsILi32ELi64ELi128ELi4ES3_EELb0ELb0ELb0ELb0ELb1ELb1ELb1ELb0EEEvNS_16Flash_fwd_paramsE,"ax",@progbits
	.align	128
        .global         _ZN5flash24flash_fwd_splitkv_kernelI23Flash_fwd_kernel_traitsILi32ELi64ELi128ELi4ELb0ELb0EN7cutlass6half_tE19Flash_kernel_traitsILi32ELi64ELi128ELi4ES3_EELb0ELb0ELb0ELb0ELb1ELb1ELb1ELb0EEEvNS_16Flash_fwd_paramsE
        .type           _ZN5flash24flash_fwd_splitkv_kernelI23Flash_fwd_kernel_traitsILi32ELi64ELi128ELi4ELb0ELb0EN7cutlass6half_tE19Flash_kernel_traitsILi32ELi64ELi128ELi4ES3_EELb0ELb0ELb0ELb0ELb1ELb1ELb1ELb0EEEvNS_16Flash_fwd_paramsE,@function
        .size           _ZN5flash24flash_fwd_splitkv_kernelI23Flash_fwd_kernel_traitsILi32ELi64ELi128ELi4ELb0ELb0EN7cutlass6half_tE19Flash_kernel_traitsILi32ELi64ELi128ELi4ES3_EELb0ELb0ELb0ELb0ELb1ELb1ELb1ELb0EEEvNS_16Flash_fwd_paramsE,(.L_x_10291 - _ZN5flash24flash_fwd_splitkv_kernelI23Flash_fwd_kernel_traitsILi32ELi64ELi128ELi4ELb0ELb0EN7cutlass6half_tE19Flash_kernel_traitsILi32ELi64ELi128ELi4ES3_EELb0ELb0ELb0ELb0ELb1ELb1ELb1ELb0EEEvNS_16Flash_fwd_paramsE)
        .other          _ZN5flash24flash_fwd_splitkv_kernelI23Flash_fwd_kernel_traitsILi32ELi64ELi128ELi4ELb0ELb0EN7cutlass6half_tE19Flash_kernel_traitsILi32ELi64ELi128ELi4ES3_EELb0ELb0ELb0ELb0ELb1ELb1ELb1ELb0EEEvNS_16Flash_fwd_paramsE,@"STO_CUDA_ENTRY STV_DEFAULT"
_ZN5flash24flash_fwd_splitkv_kernelI23Flash_fwd_kernel_traitsILi32ELi64ELi128ELi4ELb0ELb0EN7cutlass6half_tE19Flash_kernel_traitsILi32ELi64ELi128ELi4ES3_EELb0ELb0ELb0ELb0ELb1ELb1ELb1ELb0EEEvNS_16Flash_fwd_paramsE:
.text._ZN5flash24flash_fwd_splitkv_kernelI23Flash_fwd_kernel_traitsILi32ELi64ELi128ELi4ELb0ELb0EN7cutlass6half_tE19Flash_kernel_traitsILi32ELi64ELi128ELi4ES3_EELb0ELb0ELb0ELb0ELb1ELb1ELb1ELb0EEEvNS_16Flash_fwd_paramsE:
        /* <DEDUP_REMOVED lines=29> */
[----:B-1----:R-:W-:Y:S05]  /*01d0*/  CALL.REL.NOINC `($_ZN5flash24flash_fwd_splitkv_kernelI23Flash_fwd_kernel_traitsILi32ELi64ELi128ELi4ELb0ELb0EN7cutlass6half_tE19Flash_kernel_traitsILi32ELi64ELi128ELi4ES3_EELb0ELb0ELb0ELb0ELb1ELb1ELb1ELb0EEEvNS_16Flash_fwd_paramsE$_ZN5flash30compute_attn_1rowblock_splitkvI23Flash_fwd_kernel_traitsILi32ELi64ELi128ELi4ELb0ELb0EN7cutlass6half_tE19Flash_kernel_traitsILi32ELi64ELi128ELi4ES3_EELb0ELb0ELb0ELb0ELb1ELb1ELb1ELb0ENS_16Flash_fwd_paramsEEEvRKT8_iiiii) ;  /* 0x0000000000087944 */ /* 0x002fea0003c00000 */
[----:B------:R-:W-:Y:S05]  /*01e0*/  BSYNC.RECONVERGENT B2 ;  /* 0x0000000000027941 */ /* 0x000fea0003800200 */
.L_x_6230:
[----:B------:R-:W-:Y:S05]  /*01f0*/  EXIT ;  /* 0x000000000000794d */ /* 0x000fea0003800000 */
        .type           $_ZN5flash24flash_fwd_splitkv_kernelI23Flash_fwd_kernel_traitsILi32ELi64ELi128ELi4ELb0ELb0EN7cutlass6half_tE19Flash_kernel_traitsILi32ELi64ELi128ELi4ES3_EELb0ELb0ELb0ELb0ELb1ELb1ELb1ELb0EEEvNS_16Flash_fwd_paramsE$_ZN5flash30compute_attn_1rowblock_splitkvI23Flash_fwd_kernel_traitsILi32ELi64ELi128ELi4ELb0ELb0EN7cutlass6half_tE19Flash_kernel_traitsILi32ELi64ELi128ELi4ES3_EELb0ELb0ELb0ELb0ELb1ELb1ELb1ELb0ENS_16Flash_fwd_paramsEEEvRKT8_iiiii,@function
        .size           $_ZN5flash24flash_fwd_splitkv_kernelI23Flash_fwd_kernel_traitsILi32ELi64ELi128ELi4ELb0ELb0EN7cutlass6half_tE19Flash_kernel_traitsILi32ELi64ELi128ELi4ES3_EELb0ELb0ELb0ELb0ELb1ELb1ELb1ELb0EEEvNS_16Flash_fwd_paramsE$_ZN5flash30compute_attn_1rowblock_splitkvI23Flash_fwd_kernel_traitsILi32ELi64ELi128ELi4ELb0ELb0EN7cutlass6half_tE19Flash_kernel_traitsILi32ELi64ELi128ELi4ES3_EELb0ELb0ELb0ELb0ELb1ELb1ELb1ELb0ENS_16Flash_fwd_paramsEEEvRKT8_iiiii,(.L_x_10291 - $_ZN5flash24flash_fwd_splitkv_kernelI23Flash_fwd_kernel_traitsILi32ELi64ELi128ELi4ELb0ELb0EN7cutlass6half_tE19Flash_kernel_traitsILi32ELi64ELi128ELi4ES3_EELb0ELb0ELb0ELb0ELb1ELb1ELb1ELb0EEEvNS_16Flash_fwd_paramsE$_ZN5flash30compute_attn_1rowblock_splitkvI23Flash_fwd_kernel_traitsILi32ELi64ELi128ELi4ELb0ELb0EN7cutlass6half_tE19Flash_kernel_traitsILi32ELi64ELi128ELi4ES3_EELb0ELb0ELb0ELb0ELb1ELb1ELb1ELb0ENS_16Flash_fwd_paramsEEEvRKT8_iiiii)
$_ZN5flash24flash_fwd_splitkv_kernelI23Flash_fwd_kernel_traitsILi32ELi64ELi128ELi4ELb0ELb0EN7cutlass6half_tE19Flash_kernel_traitsILi32ELi64ELi128ELi4ES3_EELb0ELb0ELb0ELb0ELb1ELb1ELb1ELb0EEEvNS_16Flash_fwd_paramsE$_ZN5flash30compute_attn_1rowblock_splitkvI23Flash_fwd_kernel_traitsILi32ELi64ELi128ELi4ELb0ELb0EN7cutlass6half_tE19Flash_kernel_traitsILi32ELi64ELi128ELi4ES3_EELb0ELb0ELb0ELb0ELb1ELb1ELb1ELb0ENS_16Flash_fwd_paramsEEEvRKT8_iiiii:
[----:B------:R-:W1:Y:S02]  /*0200*/  LDCU.64 UR4, c[0x0][0x358] ;  /* 0x00006b00ff0477ac */ /* 0x000e640008000a00 */
[----:B-1----:R-:W2:Y:S04]  /*0210*/  LD.E.64 R12, desc[UR4][R2.64+0xf0] ;  /* 0x0000f004020c7980 */ /* 0x002ea8000c101b00 */
[----:B------:R-:W3:Y:S04]  /*0220*/  LD.E.64 R18, desc[UR4][R2.64+0xe0] ;  /* 0x0000e00402127980 */ /* 0x000ee8000c101b00 */
[----:B------:R-:W4:Y:S01]  /*0230*/  LD.E.64 R6, desc[UR4][R2.64+0xe8] ;  /* 0x0000e80402067980 */ /* 0x000f22000c101b00 */
[----:B------:R-:W-:-:S03]  /*0240*/  IMAD.SHL.U32 R4, R115, 0x4, RZ ;  /* 0x0000000473047824 */ /* 0x000fc600078e00ff */
        /* <DEDUP_REMOVED lines=9> */
[----:B------:R-:W-:Y:S01]  /*02e0*/  @P1 IADD3 R16, P0, PT, R12, R4, RZ ;  /* 0x000000040c101210 */ /* 0x000fe20007f1e0ff */
[----:B------:R-:W-:Y:S02]  /*02f0*/  IMAD.MOV.U32 R12, RZ, RZ, -0x1 ;  /* 0xffffffffff0c7424 */ /* 0x000fe400078e00ff */
[----:B------:R-:W-:-:S05]  /*0300*/  IMAD.WIDE.U32 R18, R115, 0x4, R18 ;  /* 0x0000000473127825 */ /* 0x000fca00078e0012 */
[----:B------:R-:W5:Y:S04]  /*0310*/  @P2 LD.E R12, desc[UR4][R18.64] ;  /* 0x00000004120c2980 */ /* 0x000f68000c101900 */
[----:B------:R-:W5:Y:S04]  /*0320*/  @P4 LD.E R5, desc[UR4][R18.64+0x4] ;  /* 0x0000040412054980 */ /* 0x000f68000c101900 */
[----:B------:R-:W5:Y:S04]  /*0330*/  @!P3 LD.E R27, desc[UR4][R2.64+0xb8] ;  /* 0x0000b804021bb980 */ /* 0x000f68000c101900 */
[----:B------:R-:W5:Y:S01]  /*0340*/  @!P4 LD.E R18, desc[UR4][R2.64+0xb4] ;  /* 0x0000b4040212c980 */ /* 0x000f62000c101900 */
[----:B------:R-:W-:-:S02]  /*0350*/  ISETP.NE.U32.AND P2, PT, R6, RZ, PT ;  /* 0x000000ff0600720c */ /* 0x000fc40003f45070 */
[----:B------:R-:W-:Y:S02]  /*0360*/  SHF.R.U32.HI R0, RZ, 0x1e, R115 ;  /* 0x0000001eff007819 */ /* 0x000fe40000011673 */
[----:B------:R-:W-:Y:S01]  /*0370*/  ISETP.NE.AND.EX P2, PT, R7, RZ, PT, P2 ;  /* 0x000000ff0700720c */ /* 0x000fe20003f45320 */
[----:B------:R-:W-:Y:S02]  /*0380*/  IMAD.MOV.U32 R14, RZ, RZ, RZ ;  /* 0x000000ffff0e7224 */ /* 0x000fe400078e00ff */
        /* <DEDUP_REMOVED lines=13> */
.L_x_6232:
[----:B------:R-:W-:Y:S05]  /*0460*/  BSYNC.RECONVERGENT B0 ;  /* 0x0000000000007941 */ /* 0x000fea0003800200 */
.L_x_6231:
[----:B------:R-:W-:Y:S04]  /*0470*/  BSSY.RECONVERGENT B0, `(.L_x_6233) ;  /* 0x0000007000007945 */ /* 0x000fe80003800200 */
[----:B------:R-:W-:Y:S05]  /*0480*/  @!P3 BRA `(.L_x_6234) ;  /* 0x000000000014b947 */ /* 0x000fea0003800000 */
[----:B------:R-:W2:Y:S02]  /*0490*/  LD.E.U8 R6, desc[UR4][R2.64+0x1b2] ;  /* 0x0001b20402067980 */ /* 0x000ea4000c101100 */
[----:B--2---:R-:W-:-:S13]  /*04a0*/  ISETP.NE.AND P1, PT, R6, RZ, PT ;  /* 0x000000ff0600720c */ /* 0x004fda0003f25270 */
[----:B-----5:R-:W2:Y:S02]  /*04b0*/  @P1 LD.E R27, desc[UR4][R16.64+0x4] ;  /* 0x00000404101b1980 */ /* 0x020ea4000c101900 */
[----:B--2---:R-:W-:-:S06]  /*04c0*/  @P1 IADD3 R27, PT, PT, R27, -R15, RZ ;  /* 0x8000000f1b1b1210 */ /* 0x004fcc0007ffe0ff */
[----:B------:R2:W5:Y:S02]  /*04d0*/  @!P1 LD.E R27, desc[UR4][R16.64] ;  /* 0x00000004101b9980 */ /* 0x000564000c101900 */
.L_x_6234:
[----:B------:R-:W-:Y:S05]  /*04e0*/  BSYNC.RECONVERGENT B0 ;  /* 0x0000000000007941 */ /* 0x000fea0003800200 */
.L_x_6233:
        /* <DEDUP_REMOVED lines=8> */
.L_x_6236:
[----:B------:R-:W3:Y:S01]  /*0570*/  LD.E.64 R6, desc[UR4][R2.64+0x108] ;  /* 0x0001080402067980 */ /* 0x000ee2000c101b00 */
[----:B------:R-:W-:Y:S01]  /*0580*/  BSSY.RECONVERGENT B0, `(.L_x_6238) ;  /* 0x0000006000007945 */ /* 0x000fe20003800200 */
[----:B------:R-:W-:Y:S01]  /*0590*/  IMAD.MOV.U32 R5, RZ, RZ, RZ ;  /* 0x000000ffff057224 */ /* 0x000fe200078e00ff */
[----:B---3--:R-:W-:-:S04]  /*05a0*/  ISETP.NE.U32.AND P0, PT, R6, RZ, PT ;  /* 0x000000ff0600720c */ /* 0x008fc80003f05070 */
[----:B------:R-:W-:-:S13]  /*05b0*/  ISETP.NE.AND.EX P0, PT, R7, RZ, PT, P0 ;  /* 0x000000ff0700720c */ /* 0x000fda0003f05300 */
[----:B------:R-:W-:Y:S05]  /*05c0*/  @!P0 BRA `(.L_x_6239) ;  /* 0x0000000000048947 */ /* 0x000fea0003800000 */
[----:B------:R3:W5:Y:S02]  /*05d0*/  LD.E R5, desc[UR4][R2.64+0xbc] ;  /* 0x0000bc0402057980 */ /* 0x000764000c101900 */
.L_x_6239:
[----:B------:R-:W-:Y:S05]  /*05e0*/  BSYNC.RECONVERGENT B0 ;  /* 0x0000000000007941 */ /* 0x000fea0003800200 */
.L_x_6238:
[----:B-----5:R-:W-:Y:S02]  /*05f0*/  IADD3 R27, PT, PT, R5, R27, -R14 ;  /* 0x0000001b051b7210 */ /* 0x020fe40007ffe80e */
.L_x_6237:
[----:B------:R-:W-:Y:S05]  /*0600*/  BSYNC.RECONVERGENT B1 ;  /* 0x0000000000017941 */ /* 0x000fea0003800200 */
.L_x_6235:
[----:B------:R-:W-:Y:S01]  /*0610*/  IMAD.SHL.U32 R101, R111, 0x40, RZ ;  /* 0x000000406f657824 */ /* 0x000fe200078e00ff */
[----:B------:R-:W-:Y:S01]  /*0620*/  MOV R6, R110 ;  /* 0x0000006e00067202 */ /* 0x000fe20000000f00 */
[----:B------:R-:W-:-:S03]  /*0630*/  IMAD.MOV.U32 R7, RZ, RZ, 0x0 ;  /* 0x00000000ff077424 */ /* 0x000fc600078e00ff */
[----:B------:R-:W-:-:S13]  /*0640*/  ISETP.GT.AND P0, PT, R18, R101, PT ;  /* 0x000000651200720c */ /* 0x000fda0003f04270 */
[----:B-123--:R-:W-:Y:S05]  /*0650*/  @!P0 RET.REL.NODEC R6 `(_ZN5flash24flash_fwd_splitkv_kernelI23Flash_fwd_kernel_traitsILi32ELi64ELi128ELi4ELb0ELb0EN7cutlass6half_tE19Flash_kernel_traitsILi32ELi64ELi128ELi4ES3_EELb0ELb0ELb0ELb0ELb1ELb1ELb1ELb0EEEvNS_16Flash_fwd_paramsE) ;  /* 0xfffffff806688950 */ /* 0x00efea0003c3ffff */
        /* <DEDUP_REMOVED lines=45> */
[----:B--2---:R-:W-:-:S04]  /*0930*/  IMAD R4, R4, UR8, R115 ;  /* 0x0000000804047c24 */ /* 0x004fc8000f8e0273 */
[----:B---3--:R-:W-:-:S04]  /*0940*/  IMAD R4, R4, R6, R114 ;  /* 0x0000000604047224 */ /* 0x008fc800078e0272 */
[----:B------:R-:W-:Y:S01]  /*0950*/  IMAD R5, R5, R4, R101 ;  /* 0x0000000405057224 */ /* 0x000fe200078e0265 */
[----:B------:R-:W-:-:S03]  /*0960*/  SHF.R.U32.HI R4, RZ, 0x3, R87 ;  /* 0x00000003ff047819 */ /* 0x000fc60000011657 */
[----:B----4-:R-:W-:Y:S01]  /*0970*/  IMAD R6, R5, R0, RZ ;  /* 0x0000000005067224 */ /* 0x010fe200078e02ff */
[C---:B------:R-:W-:Y:S01]  /*0980*/  ISETP.GE.AND P3, PT, R4.reuse, R18, PT ;  /* 0x000000120400720c */ /* 0x040fe20003f66270 */
[C---:B------:R-:W-:Y:S02]  /*0990*/  VIADD R7, R4.reuse, 0x20 ;  /* 0x0000002004077836 */ /* 0x040fe40000000000 */
[----:B------:R-:W-:Y:S01]  /*09a0*/  VIADD R10, R4, 0x10 ;  /* 0x00000010040a7836 */ /* 0x000fe20000000000 */
[----:B------:R-:W-:Y:S02]  /*09b0*/  LEA R0, P0, R87, R6, 0x2 ;  /* 0x0000000657007211 */ /* 0x000fe400078010ff */
[----:B------:R-:W-:Y:S02]  /*09c0*/  ISETP.GE.AND P1, PT, R7, R18, PT ;  /* 0x000000120700720c */ /* 0x000fe40003f26270 */
[----:B------:R-:W-:Y:S02]  /*09d0*/  LEA.HI.X.SX32 R6, R6, RZ, 0x1, P0 ;  /* 0x000000ff06067211 */ /* 0x000fe400000f0eff */
[----:B-----5:R-:W-:-:S02]  /*09e0*/  LEA R8, P0, R0, R8, 0x2 ;  /* 0x0000000800087211 */ /* 0x020fc400078010ff */
[----:B------:R-:W-:Y:S02]  /*09f0*/  ISETP.GE.AND P2, PT, R10, R18, PT ;  /* 0x000000120a00720c */ /* 0x000fe40003f46270 */
[----:B------:R-:W-:Y:S02]  /*0a00*/  LEA.HI.X R9, R0, R9, R6, 0x2, P0 ;  /* 0x0000000900097211 */ /* 0x000fe400000f1406 */
[----:B------:R-:W-:Y:S02]  /*0a10*/  IADD3 R0, P0, PT, R5, R4, RZ ;  /* 0x0000000405007210 */ /* 0x000fe40007f1e0ff */
[----:B------:R-:W-:Y:S01]  /*0a20*/  LOP3.LUT P6, R87, R87, 0x7, RZ, 0xc0, !PT ;  /* 0x0000000757577812 */ /* 0x000fe200078cc0ff */
[----:B------:R-:W-:Y:S01]  /*0a30*/  @!P3 ST.E.128 desc[UR4][R8.64], RZ ;  /* 0x000000ff0800b985 */ /* 0x000fe2000c101d04 */
[----:B------:R-:W-:Y:S02]  /*0a40*/  LEA.HI.X.SX32 R5, R5, RZ, 0x1, P0 ;  /* 0x000000ff05057211 */ /* 0x000fe400000f0eff */
[----:B------:R-:W-:Y:S01]  /*0a50*/  ISETP.GE.OR P6, PT, R4, R18, P6 ;  /* 0x000000120400720c */ /* 0x000fe200037c6670 */
[----:B------:R-:W-:Y:S01]  /*0a60*/  @!P1 ST.E.128 desc[UR4][R8.64+0x1000], RZ ;  /* 0x001000ff08009985 */ /* 0x000fe2000c101d04 */
[----:B------:R-:W-:Y:S01]  /*0a70*/  LEA R6, P0, R0, R2, 0x2 ;  /* 0x0000000200067211 */ /* 0x000fe200078010ff */
[----:B------:R-:W-:Y:S01]  /*0a80*/  VIADD R2, R4, 0x30 ;  /* 0x0000003004027836 */ /* 0x000fe20000000000 */
[----:B------:R-:W-:Y:S01]  /*0a90*/  ISETP.NE.OR P5, PT, R87, RZ, P2 ;  /* 0x000000ff5700720c */ /* 0x000fe200017a5670 */
[----:B------:R-:W-:Y:S01]  /*0aa0*/  @!P2 ST.E.128 desc[UR4][R8.64+0x800], RZ ;  /* 0x000800ff0800a985 */ /* 0x000fe2000c101d04 */
[----:B------:R-:W-:-:S02]  /*0ab0*/  LEA.HI.X R7, R0, R3, R5, 0x2, P0 ;  /* 0x0000000300077211 */ /* 0x000fc400000f1405 */
[----:B------:R-:W-:Y:S02]  /*0ac0*/  ISETP.GE.AND P0, PT, R2, R18, PT ;  /* 0x000000120200720c */ /* 0x000fe40003f06270 */
[----:B------:R-:W-:-:S03]  /*0ad0*/  ISETP.NE.OR P4, PT, R87, RZ, P1 ;  /* 0x000000ff5700720c */ /* 0x000fc60000f85670 */
[----:B------:R-:W-:-:S04]  /*0ae0*/  @!P6 IMAD.MOV.U32 R3, RZ, RZ, -0x800000 ;  /* 0xff800000ff03e424 */ /* 0x000fc800078e00ff */
[----:B------:R-:W-:-:S04]  /*0af0*/  @!P5 IMAD.MOV.U32 R2, RZ, RZ, -0x800000 ;  /* 0xff800000ff02d424 */ /* 0x000fc800078e00ff */
[----:B------:R-:W-:Y:S01]  /*0b00*/  @!P0 ST.E.128 desc[UR4][R8.64+0x1800], RZ ;  /* 0x001800ff08008985 */ /* 0x000fe2000c101d04 */
[----:B------:R-:W-:Y:S01]  /*0b10*/  ISETP.NE.OR P0, PT, R87, RZ, P0 ;  /* 0x000000ff5700720c */ /* 0x000fe20000705670 */
[----:B------:R-:W-:Y:S02]  /*0b20*/  @!P4 IMAD.MOV.U32 R0, RZ, RZ, -0x800000 ;  /* 0xff800000ff00c424 */ /* 0x000fe400078e00ff */
[----:B------:R1:W-:Y:S04]  /*0b30*/  @!P5 ST.E desc[UR4][R6.64+0x40], R2 ;  /* 0x000040020600d985 */ /* 0x0003e8000c101904 */
[----:B------:R2:W-:Y:S04]  /*0b40*/  @!P6 ST.E desc[UR4][R6.64], R3 ;  /* 0x000000030600e985 */ /* 0x0005e8000c101904 */
[----:B------:R3:W-:Y:S01]  /*0b50*/  @!P4 ST.E desc[UR4][R6.64+0x80], R0 ;  /* 0x000080000600c985 */ /* 0x0007e2000c101904 */
[----:B-1----:R-:W-:-:S02]  /*0b60*/  IMAD.MOV.U32 R2, RZ, RZ, R110 ;  /* 0x000000ffff027224 */ /* 0x002fc400078e006e */
[----:B--2---:R-:W-:-:S04]  /*0b70*/  IMAD.MOV.U32 R3, RZ, RZ, 0x0 ;  /* 0x00000000ff037424 */ /* 0x004fc800078e00ff */
[----:B---3--:R-:W-:Y:S05]  /*0b80*/  @P0 RET.REL.NODEC R2 `(_ZN5flash24flash_fwd_splitkv_kernelI23Flash_fwd_kernel_traitsILi32ELi64ELi128ELi4ELb0ELb0EN7cutlass6half_tE19Flash_kernel_traitsILi32ELi64ELi128ELi4ES3_EELb0ELb0ELb0ELb0ELb1ELb1ELb1ELb0EEEvNS_16Flash_fwd_paramsE) ;  /* 0xfffffff4021c0950 */ /* 0x008fea0003c3ffff */
[----:B------:R-:W-:Y:S02]  /*0b90*/  MOV R0, 0xff800000 ;  /* 0xff80000000007802 */ /* 0x000fe40000000f00 */
[----:B------:R-:W-:-:S03]  /*0ba0*/  MOV R111, 0x0 ;  /* 0x00000000006f7802 */ /* 0x000fc60000000f00 */
[----:B------:R1:W-:Y:S02]  /*0bb0*/  ST.E desc[UR4][R6.64+0xc0], R0 ;  /* 0x0000c00006007985 */ /* 0x0003e4000c101904 */
[----:B-1----:R-:W-:Y:S05]  /*0bc0*/  RET.REL.NODEC R110 `(_ZN5flash24flash_fwd_splitkv_kernelI23Flash_fwd_kernel_traitsILi32ELi64ELi128ELi4ELb0ELb0EN7cutlass6half_tE19Flash_kernel_traitsILi32ELi64ELi128ELi4ES3_EELb0ELb0ELb0ELb0ELb1ELb1ELb1ELb0EEEvNS_16Flash_fwd_paramsE) ;  /* 0xfffffff46e0c7950 */ /* 0x002fea0003c3ffff */
.L_x_6240:
        /* <DEDUP_REMOVED lines=74> */
[----:B------:R-:W-:Y:S01]  /*1070*/  IMAD.MOV R8, RZ, RZ, -R8 ;  /* 0x000000ffff087224 */ /* 0x000fe200078e0a08 */
[----:B------:R-:W-:Y:S02]  /*1080*/  @!P1 IADD3 R4, PT, PT, R4, 0x1, RZ ;  /* 0x0000000104049810 */ /* 0x000fe40007ffe0ff */
[----:B------:R-:W-:Y:S02]  /*1090*/  ISETP.GE.AND P0, PT, R7, RZ, PT ;  /* 0x000000ff0700720c */ /* 0x000fe40003f06270 */
[----:B------:R-:W-:Y:S01]  /*10a0*/  ISETP.NE.AND P1, PT, R11, RZ, PT ;  /* 0x000000ff0b00720c */ /* 0x000fe20003f25270 */
[----:B------:R-:W-:-:S04]  /*10b0*/  IMAD R9, R10, R8, R9 ;  /* 0x000000080a097224 */ /* 0x000fc800078e0209 */
[----:B------:R-:W-:-:S04]  /*10c0*/  @P2 VIADD R4, R4, 0x1 ;  /* 0x0000000104042836 */ /* 0x000fc80000000000 */
[----:B------:R-:W-:Y:S01]  /*10d0*/  IMAD.MOV.U32 R8, RZ, RZ, R4 ;  /* 0x000000ffff087224 */ /* 0x000fe200078e0004 */
[----:B------:R-:W-:-:S04]  /*10e0*/  SHF.R.S32.HI R4, RZ, 0x1f, R9 ;  /* 0x0000001fff047819 */ /* 0x000fc80000011409 */
[----:B------:R-:W-:Y:S02]  /*10f0*/  @!P0 IADD3 R8, PT, PT, -R8, RZ, RZ ;  /* 0x000000ff08088210 */ /* 0x000fe40007ffe1ff */
[----:B------:R-:W-:-:S05]  /*1100*/  @!P1 LOP3.LUT R8, RZ, R11, RZ, 0x33, !PT ;  /* 0x0000000bff089212 */ /* 0x000fca00078e33ff */
[----:B--2---:R-:W-:Y:S01]  /*1110*/  IMAD R7, R17, R8, RZ ;  /* 0x0000000811077224 */ /* 0x004fe200078e02ff */
[----:B---3--:R-:W-:Y:S01]  /*1120*/  SHF.R.S32.HI R5, RZ, 0x1f, R0 ;  /* 0x0000001fff057819 */ /* 0x008fe20000011400 */
[----:B------:R-:W-:-:S04]  /*1130*/  IMAD R6, R29, R0, RZ ;  /* 0x000000001d067224 */ /* 0x000fc800078e02ff */
[C---:B------:R-:W-:Y:S02]  /*1140*/  IMAD R6, R28.reuse, R5, R6 ;  /* 0x000000051c067224 */ /* 0x040fe400078e0206 */
[----:B------:R-:W-:-:S05]  /*1150*/  IMAD.WIDE.U32 R28, R28, R0, RZ ;  /* 0x000000001c1c7225 */ /* 0x000fca00078e00ff */
[----:B------:R-:W-:Y:S01]  /*1160*/  IADD3 R29, PT, PT, R29, R6, RZ ;  /* 0x000000061d1d7210 */ /* 0x000fe20007ffe0ff */
[----:B------:R-:W-:-:S04]  /*1170*/  IMAD R6, R103, R9, RZ ;  /* 0x0000000967067224 */ /* 0x000fc800078e02ff */
[----:B------:R-:W-:Y:S02]  /*1180*/  IMAD R6, R102, R4, R6 ;  /* 0x0000000466067224 */ /* 0x000fe400078e0206 */
        /* <DEDUP_REMOVED lines=13> */
.L_x_6242:
        /* <DEDUP_REMOVED lines=11> */
[----:B------:R-:W-:Y:S02]  /*1310*/  MOV R26, RZ ;  /* 0x000000ff001a7202 */ /* 0x000fe40000000f00 */
        /* <DEDUP_REMOVED lines=21> */
[----:B------:R-:W-:Y:S02]  /*1470*/  ISETP.GE.U32.AND P4, PT, R5, R4, PT ;  /* 0x000000040500720c */ /* 0x000fe40003f86070 */
[----:B------:R-:W-:Y:S01]  /*1480*/  LOP3.LUT R4, R114, R11, RZ, 0x3c, !PT ;  /* 0x0000000b72047212 */ /* 0x000fe200078e3cff */
[C---:B------:R-:W-:Y:S02]  /*1490*/  @!P2 IMAD R7, R8.reuse, R0, R7 ;  /* 0x000000000807a224 */ /* 0x040fe400078e0207 */
[----:B------:R-:W-:Y:S01]  /*14a0*/  @!P2 IMAD.WIDE.U32 R8, R8, R13, R28 ;  /* 0x0000000d0808a225 */ /* 0x000fe200078e001c */
[----:B------:R-:W-:-:S02]  /*14b0*/  ISETP.GE.AND P0, PT, R4, RZ, PT ;  /* 0x000000ff0400720c */ /* 0x000fc40003f06270 */
[----:B------:R-:W-:Y:S01]  /*14c0*/  ISETP.NE.AND P3, PT, R11, RZ, PT ;  /* 0x000000ff0b00720c */ /* 0x000fe20003f65270 */
[-C--:B------:R-:W-:Y:S02]  /*14d0*/  @P2 IMAD R0, R103, R6.reuse, RZ ;  /* 0x0000000667002224 */ /* 0x080fe400078e02ff */
[----:B------:R-:W-:Y:S01]  /*14e0*/  @P2 IMAD.WIDE.U32 R28, R102, R6, RZ ;  /* 0x00000006661c2225 */ /* 0x000fe200078e00ff */
[----:B------:R-:W-:Y:S02]  /*14f0*/  @!P2 IADD3 R7, PT, PT, R9, R7, RZ ;  /* 0x000000070907a210 */ /* 0x000fe40007ffe0ff */
[----:B------:R-:W-:Y:S01]  /*1500*/  LEA R9, R24, 0xffffff80, 0x7 ;  /* 0xffffff8018097811 */ /* 0x000fe200078e38ff */
[----:B------:R-:W-:Y:S01]  /*1510*/  @P2 IMAD.IADD R7, R29, 0x1, R0 ;  /* 0x000000011d072824 */ /* 0x000fe200078e0200 */
[----:B------:R-:W-:Y:S02]  /*1520*/  @P2 MOV R8, R28 ;  /* 0x0000001c00082202 */ /* 0x000fe40000000f00 */
[----:B------:R-:W-:Y:S01]  /*1530*/  @!P1 IADD3 R10, PT, PT, R10, 0x1, RZ ;  /* 0x000000010a0a9810 */ /* 0x000fe20007ffe0ff */
[----:B------:R-:W-:Y:S01]  /*1540*/  @!P2 IMAD R5, R23, R14, RZ ;  /* 0x0000000e1705a224 */ /* 0x000fe200078e02ff */
[----:B------:R-:W-:Y:S01]  /*1550*/  @!P2 SHF.R.S32.HI R0, RZ, 0x1f, R14 ;  /* 0x0000001fff00a819 */ /* 0x000fe2000001140e */
[----:B------:R-:W-:Y:S01]  /*1560*/  IMAD R6, R103, R9, RZ ;  /* 0x0000000967067224 */ /* 0x000fe200078e02ff */
[----:B------:R-:W-:Y:S01]  /*1570*/  SHF.R.S32.HI R4, RZ, 0x1f, R9 ;  /* 0x0000001fff047819 */ /* 0x000fe20000011409 */
[----:B------:R-:W-:Y:S01]  /*1580*/  IMAD.MOV.U32 R28, RZ, RZ, R8 ;  /* 0x000000ffff1c7224 */ /* 0x000fe200078e0008 */
[----:B------:R-:W-:-:S02]  /*1590*/  MOV R29, R7 ;  /* 0x00000007001d7202 */ /* 0x000fc40000000f00 */
[----:B------:R-:W-:Y:S01]  /*15a0*/  @P4 IADD3 R10, PT, PT, R10, 0x1, RZ ;  /* 0x000000010a0a4810 */ /* 0x000fe20007ffe0ff */
[----:B------:R-:W-:Y:S02]  /*15b0*/  @!P2 IMAD R0, R0, R22, R5 ;  /* 0x000000160000a224 */ /* 0x000fe400078e0205 */
        /* <DEDUP_REMOVED lines=19> */
[----:B------:R-:W-:Y:S01]  /*16f0*/  @!P2 MOV R5, R20 ;  /* 0x000000140005a202 */ /* 0x000fe20000000f00 */
[----:B------:R-:W-:Y:S01]  /*1700*/  IMAD.MOV.U32 R8, RZ, RZ, R28 ;  /* 0x000000ffff087224 */ /* 0x000fe200078e001c */
[----:B------:R-:W-:Y:S01]  /*1710*/  IADD3 R0, PT, PT, R29, R7, RZ ;  /* 0x000000071d007210 */ /* 0x000fe20007ffe0ff */
[----:B------:R-:W-:Y:S01]  /*1720*/  @P2 IMAD.MOV.U32 R5, RZ, RZ, R14 ;  /* 0x000000ffff052224 */ /* 0x000fe200078e000e */
[----:B------:R-:W-:Y:S02]  /*1730*/  @P2 IADD3 R17, PT, PT, R15, R6, RZ ;  /* 0x000000060f112210 */ /* 0x000fe40007ffe0ff */
[----:B------:R-:W-:Y:S02]  /*1740*/  MOV R20, RZ ;  /* 0x000000ff00147202 */ /* 0x000fe40000000f00 */
.L_x_6243:
[----:B------:R-:W-:Y:S05]  /*1750*/  BSYNC.RECONVERGENT B0 ;  /* 0x0000000000007941 */ /* 0x000fea0003800200 */
.L_x_6241:
[----:B------:R-:W-:Y:S01]  /*1760*/  ISETP.NE.AND P2, PT, R12, -0x1, PT ;  /* 0xffffffff0c00780c */ /* 0x000fe20003f45270 */
[----:B------:R-:W2:Y:S04]  /*1770*/  LD.E.64 R32, desc[UR4][R2.64+0x30] ;  /* 0x0000300402207980 */ /* 0x000ea8000c101b00 */
[----:B------:R-:W3:Y:S04]  /*1780*/  LD.E.64 R30, desc[UR4][R2.64+0x48] ;  /* 0x00004804021e7980 */ /* 0x000ee8000c101b00 */
[----:B------:R-:W4:Y:S04]  /*1790*/  LD.E.64 R28, desc[UR4][R2.64+0x8] ;  /* 0x00000804021c7980 */ /* 0x000f28000c101b00 */
[----:B------:R-:W3:Y:S04]  /*17a0*/  @!P2 LD.E.64 R34, desc[UR4][R2.64+0x18] ;  /* 0x000018040222a980 */ /* 0x000ee8000c101b00 */
[----:B------:R-:W4:Y:S04]  /*17b0*/  LD.E.64 R14, desc[UR4][R2.64] ;  /* 0x00000004020e7980 */ /* 0x000f28000c101b00 */
[----:B------:R-:W5:Y:S02]  /*17c0*/  LD.E.64 R6, desc[UR4][R2.64+0x10] ;  /* 0x0000100402067980 */ /* 0x000f64000c101b00 */
[----:B-----5:R-:W-:-:S04]  /*17d0*/  IABS R13, R11 ;  /* 0x0000000b000d7213 */ /* 0x020fc80000000000 */
        /* <DEDUP_REMOVED lines=14> */
[-C--:B------:R-:W-:Y:S02]  /*18c0*/  IMAD R4, R4, R22.reuse, RZ ;  /* 0x0000001604047224 */ /* 0x080fe400078e02ff */
[----:B------:R-:W-:Y:S02]  /*18d0*/  IMAD.SHL.U32 R113, R87, 0x8, RZ ;  /* 0x0000000857717824 */ /* 0x000fe400078e00ff */
[C---:B------:R-:W-:Y:S02]  /*18e0*/  IMAD R4, R9.reuse, R23, R4 ;  /* 0x0000001709047224 */ /* 0x040fe400078e0204 */
[----:B------:R-:W-:Y:S01]  /*18f0*/  IMAD.WIDE.U32 R38, R9, R22, RZ ;  /* 0x0000001609267225 */ /* 0x000fe200078e00ff */
[----:B------:R-:W-:-:S03]  /*1900*/  LOP3.LUT R9, R113, 0x18, RZ, 0xc0, !PT ;  /* 0x0000001871097812 */ /* 0x000fc600078ec0ff */
[----:B------:R-:W-:Y:S01]  /*1910*/  IMAD.IADD R4, R39, 0x1, R4 ;  /* 0x0000000127047824 */ /* 0x000fe200078e0204 */
[----:B------:R-:W-:Y:S01]  /*1920*/  IADD3 R5, P1, P0, R38, R5, R9 ;  /* 0x0000000526057210 */ /* 0x000fe2000783e009 */
[----:B------:R-:W-:Y:S01]  /*1930*/  @!P3 IMAD.IADD R16, R16, 0x1, -R13 ;  /* 0x000000011010b824 */ /* 0x000fe200078e0a0d */
[----:B------:R-:W-:Y:S01]  /*1940*/  LOP3.LUT R112, R113, 0xc0, RZ, 0xc0, !PT ;  /* 0x000000c071707812 */ /* 0x000fe200078ec0ff */
[----:B------:R-:W-:Y:S01]  /*1950*/  IMAD.IADD R101, R18, 0x1, -R101 ;  /* 0x0000000112657824 */ /* 0x000fe200078e0a65 */
[----:B------:R-:W-:Y:S02]  /*1960*/  IADD3.X R4, PT, PT, R4, R17, RZ, P1, P0 ;  /* 0x0000001104047210 */ /* 0x000fe40000fe04ff */
[----:B------:R-:W-:Y:S02]  /*1970*/  LOP3.LUT R18, R114, R11, RZ, 0x3c, !PT ;  /* 0x0000000b72127212 */ /* 0x000fe400078e3cff */
[----:B------:R-:W-:Y:S02]  /*1980*/  ISETP.GE.U32.AND P0, PT, R16, R13, PT ;  /* 0x0000000d1000720c */ /* 0x000fe40003f06070 */
[----:B------:R-:W-:-:S02]  /*1990*/  LOP3.LUT R112, R112, 0x18, R87, 0xf8, !PT ;  /* 0x0000001870707812 */ /* 0x000fc400078ef857 */
[----:B------:R-:W-:Y:S02]  /*19a0*/  ISETP.GE.AND P4, PT, R18, RZ, PT ;  /* 0x000000ff1200720c */ /* 0x000fe40003f86270 */
[----:B------:R-:W-:Y:S02]  /*19b0*/  LOP3.LUT R18, R113, 0x1f20, RZ, 0xc0, !PT ;  /* 0x00001f2071127812 */ /* 0x000fe400078ec0ff */
[----:B------:R-:W-:Y:S01]  /*19c0*/  LOP3.LUT R17, R112, R9, RZ, 0x3c, !PT ;  /* 0x0000000970117212 */ /* 0x000fe200078e3cff */
[----:B------:R-:W-:Y:S01]  /*19d0*/  @!P3 VIADD R10, R10, 0x1 ;  /* 0x000000010a0ab836 */ /* 0x000fe20000000000 */
[----:B------:R-:W-:-:S03]  /*19e0*/  ISETP.NE.AND P3, PT, R11, RZ, PT ;  /* 0x000000ff0b00720c */ /* 0x000fc60003f65270 */
[----:B------:R-:W-:Y:S02]  /*19f0*/  @P0 VIADD R10, R10, 0x1 ;  /* 0x000000010a0a0836 */ /* 0x000fe40000000000 */
[----:B------:R-:W-:Y:S02]  /*1a00*/  IMAD.MOV.U32 R19, RZ, RZ, RZ ;  /* 0x000000ffff137224 */ /* 0x000fe400078e00ff */
[----:B------:R-:W-:Y:S01]  /*1a10*/  @!P4 IMAD.MOV R10, RZ, RZ, -R10 ;  /* 0x000000ffff0ac224 */ /* 0x000fe200078e0a0a */
[----:B------:R-:W1:Y:S05]  /*1a20*/  S2UR UR6, SR_CgaCtaId ;  /* 0x00000000000679c3 */ /* 0x000e6a0000008800 */
[----:B------:R-:W-:Y:S01]  /*1a30*/  @!P3 LOP3.LUT R10, RZ, R11, RZ, 0x33, !PT ;  /* 0x0000000bff0ab212 */ /* 0x000fe200078e33ff */
[----:B------:R-:W-:-:S02]  /*1a40*/  UMOV UR7, 0x400 ;  /* 0x0000040000077882 */ /* 0x000fc40000000000 */
[----:B-1----:R-:W-:-:S06]  /*1a50*/  ULEA UR6, UR6, UR7, 0x18 ;  /* 0x0000000706067291 */ /* 0x002fcc000f8ec0ff */
[----:B------:R-:W-:Y:S02]  /*1a60*/  IMAD.U32 R98, RZ, RZ, UR6 ;  /* 0x00000006ff627e24 */ /* 0x000fe4000f8e00ff */
[----:B--2---:R-:W-:Y:S02]  /*1a70*/  @P2 IMAD R16, R33, R12, RZ ;  /* 0x0000000c21102224 */ /* 0x004fe400078e02ff */
[-C--:B---3--:R-:W-:Y:S02]  /*1a80*/  @!P2 IMAD R13, R35, R115.reuse, RZ ;  /* 0x00000073230da224 */ /* 0x088fe400078e02ff */
[----:B------:R-:W-:-:S04]  /*1a90*/  @!P2 IMAD.WIDE.U32 R38, R34, R115, RZ ;  /* 0x000000732226a225 */ /* 0x000fc800078e00ff */
[----:B------:R-:W-:Y:S01]  /*1aa0*/  @P2 IMAD.WIDE.U32 R34, R32, R12, RZ ;  /* 0x0000000c20222225 */ /* 0x000fe200078e00ff */
[----:B------:R-:W-:Y:S02]  /*1ab0*/  LOP3.LUT R12, R18, R17, RZ, 0xfc, !PT ;  /* 0x00000011120c7212 */ /* 0x000fe400078efcff */
[----:B------:R-:W-:Y:S01]  /*1ac0*/  SHF.R.U32.HI R18, RZ, 0x2, R87 ;  /* 0x00000002ff127819 */ /* 0x000fe20000011657 */
[----:B------:R-:W-:Y:S02]  /*1ad0*/  @!P2 IMAD.MOV.U32 R17, RZ, RZ, R38 ;  /* 0x000000ffff11a224 */ /* 0x000fe400078e0026 */
[----:B------:R-:W-:Y:S01]  /*1ae0*/  @P2 IMAD.MOV.U32 R17, RZ, RZ, R34 ;  /* 0x000000ffff112224 */ /* 0x000fe200078e0022 */
[----:B------:R-:W-:Y:S01]  /*1af0*/  IADD3 R34, P0, PT, R9, R8, RZ ;  /* 0x0000000809227210 */ /* 0x000fe20007f1e0ff */
[C---:B------:R-:W-:Y:S01]  /*1b00*/  VIADD R8, R18.reuse, 0x20 ;  /* 0x0000002012087836 */ /* 0x040fe20000000000 */
[----:B------:R-:W-:Y:S01]  /*1b10*/  ISETP.GE.AND P6, PT, R18, R101, PT ;  /* 0x000000651200720c */ /* 0x000fe20003fc6270 */
[----:B------:R-:W-:Y:S01]  /*1b20*/  @!P2 IMAD.IADD R13, R39, 0x1, R13 ;  /* 0x00000001270da824 */ /* 0x000fe200078e020d */
[----:B------:R-:W-:-:S02]  /*1b30*/  IADD3 R40, P1, PT, R9, R17, RZ ;  /* 0x0000001109287210 */ /* 0x000fc40007f3e0ff */
[----:B------:R-:W-:Y:S01]  /*1b40*/  ISETP.GE.AND P5, PT, R8, R101, PT ;  /* 0x000000650800720c */ /* 0x000fe20003fa6270 */
[----:B------:R-:W-:Y:S01]  /*1b50*/  @P2 IMAD.IADD R13, R35, 0x1, R16 ;  /* 0x00000001230d2824 */ /* 0x000fe200078e0210 */
[----:B------:R-:W-:Y:S01]  /*1b60*/  SHF.R.S32.HI R16, RZ, 0x1f, R114 ;  /* 0x0000001fff107819 */ /* 0x000fe20000011472 */
[----:B------:R-:W-:Y:S02]  /*1b70*/  IMAD R9, R31, R114, RZ ;  /* 0x000000721f097224 */ /* 0x000fe400078e02ff */
[----:B------:R-:W-:Y:S02]  /*1b80*/  IMAD.X R41, RZ, RZ, R13, P1 ;  /* 0x000000ffff297224 */ /* 0x000fe400008e060d */
[----:B------:R-:W-:Y:S01]  /*1b90*/  IMAD R9, R30, R16, R9 ;  /* 0x000000101e097224 */ /* 0x000fe200078e0209 */
[----:B------:R-:W-:Y:S01]  /*1ba0*/  SHF.R.S32.HI R16, RZ, 0x1f, R10 ;  /* 0x0000001fff107819 */ /* 0x000fe2000001140a */
[----:B------:R-:W-:-:S04]  /*1bb0*/  IMAD.WIDE.U32 R38, R111, 0x40, R18 ;  /* 0x000000406f267825 */ /* 0x000fc800078e0012 */
[----:B------:R-:W-:Y:S02]  /*1bc0*/  IMAD.X R35, RZ, RZ, R0, P0 ;  /* 0x000000ffff237224 */ /* 0x000fe400000e0600 */
[----:B------:R-:W-:Y:S02]  /*1bd0*/  IMAD R13, R37, R10, RZ ;  /* 0x0000000a250d7224 */ /* 0x000fe400078e02ff */
[----:B------:R-:W-:Y:S01]  /*1be0*/  IMAD.WIDE.U32 R30, R114, R30, R40 ;  /* 0x0000001e721e7225 */ /* 0x000fe200078e0028 */
[----:B------:R-:W-:-:S03]  /*1bf0*/  @!P5 IADD3 R0, P0, PT, R38, 0x20, RZ ;  /* 0x000000202600d810 */ /* 0x000fc60007f1e0ff */
[----:B------:R-:W-:-:S04]  /*1c00*/  IMAD.WIDE.U32 R40, R18, R102, R34 ;  /* 0x0000006612287225 */ /* 0x000fc800078e0022 */
[----:B------:R-:W-:-:S04]  /*1c10*/  IMAD.WIDE.U32 R34, R36, R10, RZ ;  /* 0x0000000a24227225 */ /* 0x000fc800078e00ff */
[----:B------:R-:W-:Y:S02]  /*1c20*/  IMAD R11, R103, R18, RZ ;  /* 0x00000012670b7224 */ /* 0x000fe400078e02ff */
[----:B------:R-:W-:Y:S02]  /*1c30*/  IMAD R13, R16, R36, R13 ;  /* 0x00000024100d7224 */ /* 0x000fe400078e020d */
[----:B------:R-:W-:Y:S02]  /*1c40*/  @!P6 IMAD R10, R39, R32, RZ ;  /* 0x00000020270ae224 */ /* 0x000fe400078e02ff */
[----:B------:R-:W-:Y:S02]  /*1c50*/  IMAD.IADD R17, R31, 0x1, R9 ;  /* 0x000000011f117824 */ /* 0x000fe400078e0209 */
[----:B------:R-:W-:Y:S02]  /*1c60*/  @!P6 IMAD.MOV.U32 R16, RZ, RZ, R30 ;  /* 0x000000ffff10e224 */ /* 0x000fe400078e001e */
[----:B------:R-:W-:Y:S01]  /*1c70*/  @!P5 IMAD.X R9, RZ, RZ, R39, P0 ;  /* 0x000000ffff09d224 */ /* 0x000fe200000e0627 */
[----:B----4-:R-:W-:Y:S01]  /*1c80*/  LEA R106, P0, R40, R28, 0x1 ;  /* 0x0000001c286a7211 */ /* 0x010fe200078008ff */
[----:B------:R-:W-:-:S02]  /*1c90*/  IMAD.IADD R11, R41, 0x1, R11 ;  /* 0x00000001290b7824 */ /* 0x000fc400078e020b */
[C---:B------:R-:W-:Y:S02]  /*1ca0*/  @!P6 IMAD R10, R38.reuse, R33, R10 ;  /* 0x00000021260ae224 */ /* 0x040fe400078e020a */
[----:B------:R-:W-:Y:S01]  /*1cb0*/  @!P6 IMAD.WIDE.U32 R38, R38, R32, R16 ;  /* 0x000000202626e225 */ /* 0x000fe200078e0010 */
[----:B------:R-:W-:-:S03]  /*1cc0*/  LEA.HI.X R105, R40, R29, R11, 0x1, P0 ;  /* 0x0000001d28697211 */ /* 0x000fc600000f0c0b */
[----:B------:R-:W-:Y:S01]  /*1cd0*/  @!P6 IMAD.IADD R16, R39, 0x1, R10 ;  /* 0x000000012710e824 */ /* 0x000fe200078e020a */
[----:B------:R-:W-:Y:S01]  /*1ce0*/  @!P6 LEA R28, P0, R38, R14, 0x1 ;  /* 0x0000000e261ce211 */ /* 0x000fe200078008ff */
[----:B------:R-:W-:Y:S02]  /*1cf0*/  @!P5 IMAD R11, R9, R32, RZ ;  /* 0x00000020090bd224 */ /* 0x000fe400078e02ff */
[----:B------:R-:W-:Y:S01]  /*1d00*/  IMAD R9, R24, -0x80, R27 ;  /* 0xffffff8018097824 */ /* 0x000fe200078e021b */
[----:B------:R-:W-:Y:S01]  /*1d10*/  @!P6 LEA.HI.X R29, R38, R15, R16, 0x1, P0 ;  /* 0x0000000f261de211 */ /* 0x000fe200000f0c10 */
[----:B------:R-:W-:Y:S02]  /*1d20*/  @!P5 IMAD.MOV.U32 R31, RZ, RZ, R17 ;  /* 0x000000ffff1fd224 */ /* 0x000fe400078e0011 */
[----:B------:R-:W-:Y:S02]  /*1d30*/  @!P5 IMAD R10, R33, R0, R11 ;  /* 0x00000000210ad224 */ /* 0x000fe400078e020b */
[----:B------:R-:W-:-:S02]  /*1d40*/  VIADD R9, R9, 0x80 ;  /* 0x0000008009097836 */ /* 0x000fc40000000000 */
[C---:B------:R-:W-:Y:S02]  /*1d50*/  VIADD R16, R18.reuse, 0x40 ;  /* 0x0000004012107836 */ /* 0x040fe40000000000 */
[----:B------:R-:W-:Y:S02]  /*1d60*/  VIADD R11, R18, 0x60 ;  /* 0x00000060120b7836 */ /* 0x000fe40000000000 */
[----:B------:R-:W-:Y:S01]  /*1d70*/  @!P5 IMAD.WIDE.U32 R32, R32, R0, R30 ;  /* 0x000000002020d225 */ /* 0x000fe200078e001e */
[----:B------:R-:W-:-:S03]  /*1d80*/  ISETP.GE.AND P3, PT, R16, R9, PT ;  /* 0x000000091000720c */ /* 0x000fc60003f66270 */
[----:B------:R-:W-:Y:S01]  /*1d90*/  IMAD.SHL.U32 R17, R102, 0x20, RZ ;  /* 0x0000002066117824 */ /* 0x000fe200078e00ff */
[-C--:B------:R-:W-:Y:S01]  /*1da0*/  ISETP.GE.AND P2, PT, R11, R9.reuse, PT ;  /* 0x000000090b00720c */ /* 0x080fe20003f46270 */
[----:B------:R-:W-:Y:S01]  /*1db0*/  @!P5 IMAD.IADD R10, R33, 0x1, R10 ;  /* 0x00000001210ad824 */ /* 0x000fe200078e020a */
[----:B------:R-:W-:Y:S02]  /*1dc0*/  @!P5 LEA R30, P1, R32, R14, 0x1 ;  /* 0x0000000e201ed211 */ /* 0x000fe400078208ff */
[----:B------:R-:W-:Y:S02]  /*1dd0*/  ISETP.GE.AND P4, PT, R18, R9, PT ;  /* 0x000000091200720c */ /* 0x000fe40003f86270 */
[----:B------:R-:W-:Y:S02]  /*1de0*/  SHF.L.U64.HI R19, R102, 0x5, R103 ;  /* 0x0000000566137819 */ /* 0x000fe40000010267 */
[----:B------:R-:W-:Y:S01]  /*1df0*/  LEA R14, P0, R17, R106, 0x1 ;  /* 0x0000006a110e7211 */ /* 0x000fe200078008ff */
[----:B------:R-:W-:Y:S01]  /*1e00*/  IMAD R0, R12, 0x2, R98 ;  /* 0x000000020c007824 */ /* 0x000fe200078e0262 */
[----:B------:R-:W-:-:S02]  /*1e10*/  @!P5 LEA.HI.X R31, R32, R15, R10, 0x1, P1 ;  /* 0x0000000f201fd211 */ /* 0x000fc400008f0c0a */
[----:B------:R-:W-:Y:S02]  /*1e20*/  LEA.HI.X R15, R17, R105, R19, 0x1, P0 ;  /* 0x00000069110f7211 */ /* 0x000fe400000f0c13 */
[----:B------:R-:W-:Y:S01]  /*1e30*/  ISETP.GE.AND P0, PT, R8, R9, PT ;  /* 0x000000090800720c */ /* 0x000fe20003f06270 */
[----:B------:R-:W-:Y:S01]  /*1e40*/  @!PT LDS RZ, [RZ] ;  /* 0x00000000fffff984 */ /* 0x000fe20000000800 */
[----:B------:R-:W-:Y:S01]  /*1e50*/  @!PT LDS RZ, [RZ] ;  /* 0x00000000fffff984 */ /* 0x000fe20000000800 */
[----:B------:R-:W-:Y:S01]  /*1e60*/  @!PT LDS RZ, [RZ] ;  /* 0x00000000fffff984 */ /* 0x000fe20000000800 */
[----:B------:R1:W-:Y:S04]  /*1e70*/  @!P6 LDGSTS.E.BYPASS.LTC128B.128 [R0], desc[UR4][R28.64] ;  /* 0x000000001c00efae */ /* 0x0003e8000b981a04 */
[----:B------:R2:W-:Y:S01]  /*1e80*/  @!P5 LDGSTS.E.BYPASS.LTC128B.128 [R0+0x800], desc[UR4][R30.64] ;  /* 0x008000001e00dfae */ /* 0x0005e2000b981a04 */
[----:B------:R-:W-:Y:S02]  /*1e90*/  @!P4 IMAD.MOV.U32 R32, RZ, RZ, R106 ;  /* 0x000000ffff20c224 */ /* 0x000fe400078e006a */
[----:B------:R-:W-:-:S05]  /*1ea0*/  @!P4 IMAD.MOV.U32 R33, RZ, RZ, R105 ;  /* 0x000000ffff21c224 */ /* 0x000fca00078e0069 */
[----:B------:R3:W-:Y:S04]  /*1eb0*/  @!P4 LDGSTS.E.BYPASS.LTC128B.128 [R0+0x1000], desc[UR4][R32.64] ;  /* 0x010000002000cfae */ /* 0x0007e8000b981a04 */
[----:B------:R3:W-:Y:S01]  /*1ec0*/  @!P0 LDGSTS.E.BYPASS.LTC128B.128 [R0+0x1800], desc[UR4][R14.64] ;  /* 0x018000000e008fae */ /* 0x0007e2000b981a04 */
[CC--:B-1----:R-:W-:Y:S02]  /*1ed0*/  @!P3 LEA R28, P5, R102.reuse, R14.reuse, 0x6 ;  /* 0x0000000e661cb211 */ /* 0x0c2fe400078a30ff */
[C---:B--2---:R-:W-:Y:S02]  /*1ee0*/  @!P2 LEA R30, P1, R102.reuse, R14, 0x7 ;  /* 0x0000000e661ea211 */ /* 0x044fe400078238ff */
[CCC-:B------:R-:W-:Y:S02]  /*1ef0*/  @!P3 LEA.HI.X R29, R102.reuse, R15.reuse, R103.reuse, 0x6, P5 ;  /* 0x0000000f661db211 */ /* 0x1c0fe400028f3467 */
[----:B------:R-:W-:-:S03]  /*1f00*/  @!P2 LEA.HI.X R31, R102, R15, R103, 0x7, P1 ;  /* 0x0000000f661fa211 */ /* 0x000fc600008f3c67 */
[----:B------:R3:W-:Y:S04]  /*1f10*/  @!P3 LDGSTS.E.BYPASS.LTC128B.128 [R0+0x2000], desc[UR4][R28.64] ;  /* 0x020000001c00bfae */ /* 0x0007e8000b981a04 */
[----:B------:R3:W-:Y:S04]  /*1f20*/  @!P2 LDGSTS.E.BYPASS.LTC128B.128 [R0+0x2800], desc[UR4][R30.64] ;  /* 0x028000001e00afae */ /* 0x0007e8000b981a04 */
[----:B------:R-:W0:Y:S01]  /*1f30*/  LDGDEPBAR ;  /* 0x00000000000079af */ /* 0x000e220000000000 */
[----:B------:R-:W-:Y:S01]  /*1f40*/  IADD3 R12, P6, PT, R5, R34, RZ ;  /* 0x00000022050c7210 */ /* 0x000fe20007fde0ff */
[----:B------:R-:W-:-:S04]  /*1f50*/  IMAD.IADD R13, R35, 0x1, R13 ;  /* 0x00000001230d7824 */ /* 0x000fc800078e020d */
[----:B------:R-:W-:Y:S01]  /*1f60*/  IMAD.X R13, R4, 0x1, R13, P6 ;  /* 0x00000001040d7824 */ /* 0x000fe200030e060d */
[-C--:B------:R-:W-:Y:S01]  /*1f70*/  ISETP.GE.AND P3, PT, R16, R9.reuse, PT ;  /* 0x000000091000720c */ /* 0x080fe20003f66270 */
[----:B------:R-:W-:Y:S02]  /*1f80*/  IMAD R4, R23, R18, RZ ;  /* 0x0000001217047224 */ /* 0x000fe400078e02ff */
[----:B------:R-:W-:Y:S01]  /*1f90*/  IMAD.WIDE.U32 R12, R18, R22, R12 ;  /* 0x00000016120c7225 */ /* 0x000fe200078e000c */
[----:B------:R-:W-:Y:S01]  /*1fa0*/  ISETP.GE.AND P2, PT, R11, R9, PT ;  /* 0x000000090b00720c */ /* 0x000fe20003f46270 */
[----:B------:R-:W-:-:S12]  /*1fb0*/  DEPBAR.LE SB0, 0x0 ;  /* 0x000080000000791a */ /* 0x000fd80000000000 */
[----:B------:R-:W-:Y:S05]  /*1fc0*/  WARPSYNC.ALL ;  /* 0x0000000000007948 */ /* 0x000fea0003800000 */
[----:B------:R-:W-:Y:S01]  /*1fd0*/  IMAD.IADD R108, R13, 0x1, R4 ;  /* 0x000000010d6c7824 */ /* 0x000fe200078e0204 */
[----:B------:R-:W-:Y:S01]  /*1fe0*/  LEA R109, P0, R12, R6, 0x1 ;  /* 0x000000060c6d7211 */ /* 0x000fe200078008ff */
[----:B------:R-:W-:Y:S01]  /*1ff0*/  IMAD.SHL.U32 R4, R22, 0x20, RZ ;  /* 0x0000002016047824 */ /* 0x000fe200078e00ff */
[----:B------:R-:W-:Y:S02]  /*2000*/  ISETP.GE.AND P5, PT, R8, R9, PT ;  /* 0x000000090800720c */ /* 0x000fe40003fa6270 */
[----:B------:R-:W-:-:S02]  /*2010*/  LEA.HI.X R108, R12, R7, R108, 0x1, P0 ;  /* 0x000000070c6c7211 */ /* 0x000fc400000f0c6c */
[----:B------:R-:W-:Y:S02]  /*2020*/  SHF.L.U64.HI R5, R22, 0x5, R23 ;  /* 0x0000000516057819 */ /* 0x000fe40000010217 */
[C---:B------:R-:W-:Y:S01]  /*2030*/  LEA R6, P0, R4.reuse, R109, 0x1 ;  /* 0x0000006d04067211 */ /* 0x040fe200078008ff */
[----:B------:R-:W-:Y:S02]  /*2040*/  @!P4 IMAD.MOV.U32 R10, RZ, RZ, R109 ;  /* 0x000000ffff0ac224 */ /* 0x000fe400078e006d */
[----:B------:R-:W-:Y:S01]  /*2050*/  @!P4 IMAD.MOV.U32 R11, RZ, RZ, R108 ;  /* 0x000000ffff0bc224 */ /* 0x000fe200078e006c */
[----:B------:R-:W-:Y:S01]  /*2060*/  BAR.SYNC.DEFER_BLOCKING 0x0 ;  /* 0x0000000000007b1d */ /* 0x000fe20000010000 */
[----:B------:R-:W-:Y:S02]  /*2070*/  LEA.HI.X R7, R4, R108, R5, 0x1, P0 ;  /* 0x0000006c04077211 */ /* 0x000fe400000f0c05 */
[CC--:B------:R-:W-:Y:S02]  /*2080*/  @!P3 LEA R8, P1, R22.reuse, R6.reuse, 0x6 ;  /* 0x000000061608b211 */ /* 0x0c0fe400078230ff */
[----:B------:R-:W-:-:S02]  /*2090*/  @!P2 LEA R4, P0, R22, R6, 0x7 ;  /* 0x000000061604a211 */ /* 0x000fc400078038ff */
        /* <DEDUP_REMOVED lines=25> */
[----:B------:R-:W-:-:S02]  /*2230*/  IMAD.SHL.U32 R47, R87, 0x20, RZ ;  /* 0x00000020572f7824 */ /* 0x000fc400078e00ff */
[----:B------:R-:W-:Y:S01]  /*2240*/  IMAD.SHL.U32 R86, R87, 0x4, RZ ;  /* 0x0000000457567824 */ /* 0x000fe200078e00ff */
[----:B------:R-:W-:Y:S01]  /*2250*/  LOP3.LUT R46, R44, 0x8, RZ, 0xc0, !PT ;  /* 0x000000082c2e7812 */ /* 0x000fe200078ec0ff */
[----:B------:R-:W-:Y:S01]  /*2260*/  IMAD.MOV.U32 R45, RZ, RZ, 0x20 ;  /* 0x00000020ff2d7424 */ /* 0x000fe200078e00ff */
[----:B------:R-:W-:Y:S01]  /*2270*/  LOP3.LUT R96, R97, 0x3e00, RZ, 0xc0, !PT ;  /* 0x00003e0061607812 */ /* 0x000fe200078ec0ff */
[----:B------:R-:W-:Y:S01]  /*2280*/  VIADD R119, R24, 0xffffffff ;  /* 0xffffffff18777836 */ /* 0x000fe20000000000 */
[----:B-1----:R-:W-:Y:S01]  /*2290*/  LOP3.LUT R6, R86, 0x18, RZ, 0xc0, !PT ;  /* 0x0000001856067812 */ /* 0x002fe200078ec0ff */
[----:B------:R-:W-:Y:S01]  /*22a0*/  IMAD.SHL.U32 R75, R87, 0x2, RZ ;  /* 0x00000002574b7824 */ /* 0x000fe200078e00ff */
[--C-:B------:R-:W-:Y:S01]  /*22b0*/  LOP3.LUT R46, R46, 0xc0, R47.reuse, 0xf8, !PT ;  /* 0x000000c02e2e7812 */ /* 0x100fe200078ef82f */
[----:B------:R-:W0:Y:S01]  /*22c0*/  LDGDEPBAR ;  /* 0x00000000000079af */ /* 0x000e220000000000 */
[----:B------:R-:W-:Y:S02]  /*22d0*/  LOP3.LUT R96, R96, 0x20, R47, 0xf8, !PT ;  /* 0x0000002060607812 */ /* 0x000fe400078ef82f */
[----:B------:R-:W-:-:S02]  /*22e0*/  LOP3.LUT R46, R46, R6, RZ, 0x3c, !PT ;  /* 0x000000062e2e7212 */ /* 0x000fc400078e3cff */
[--C-:B------:R-:W-:Y:S02]  /*22f0*/  LOP3.LUT R96, R96, 0x100, R47.reuse, 0xf8, !PT ;  /* 0x0000010060607812 */ /* 0x100fe400078ef82f */
[----:B--2---:R-:W-:Y:S02]  /*2300*/  LOP3.LUT R5, R97, 0x100, RZ, 0xc0, !PT ;  /* 0x0000010061057812 */ /* 0x004fe400078ec0ff */
[----:B------:R-:W-:Y:S02]  /*2310*/  LOP3.LUT R4, R47, 0xc0, RZ, 0xc0, !PT ;  /* 0x000000c02f047812 */ /* 0x000fe400078ec0ff */
[----:B------:R-:W-:Y:S02]  /*2320*/  LOP3.LUT R5, R5, 0x20, R47, 0xf8, !PT ;  /* 0x0000002005057812 */ /* 0x000fe400078ef82f */
[----:B------:R-:W-:Y:S02]  /*2330*/  LOP3.LUT R4, R4, 0x8, R87, 0xf8, !PT ;  /* 0x0000000804047812 */ /* 0x000fe400078ef857 */
[----:B------:R-:W-:-:S02]  /*2340*/  LOP3.LUT R96, R96, R46, RZ, 0xfc, !PT ;  /* 0x0000002e60607212 */ /* 0x000fc400078efcff */
[----:B------:R-:W-:-:S03]  /*2350*/  LOP3.LUT R4, R5, R4, R6, 0xf6, !PT ;  /* 0x0000000405047212 */ /* 0x000fc600078ef606 */
[--C-:B------:R-:W-:Y:S02]  /*2360*/  IMAD R96, R96, 0x2, R98.reuse ;  /* 0x0000000260607824 */ /* 0x100fe400078e0262 */
[----:B------:R-:W-:-:S03]  /*2370*/  IMAD R53, R4, 0x2, R98 ;  /* 0x0000000204357824 */ /* 0x000fc600078e0262 */
[----:B------:R-:W-:Y:S04]  /*2380*/  LDSM.16.M88.4 R8, [R96] ;  /* 0x000000006008783b */ /* 0x000fe80000000200 */
[----:B---3--:R-:W1:Y:S01]  /*2390*/  LDSM.16.M88.4 R12, [R53+0x1000] ;  /* 0x00100000350c783b */ /* 0x008e620000000200 */
[----:B------:R-:W-:-:S03]  /*23a0*/  LOP3.LUT P0, RZ, R87, 0x4, RZ, 0xc0, !PT ;  /* 0x0000000457ff7812 */ /* 0x000fc6000780c0ff */
[----:B------:R-:W-:Y:S01]  /*23b0*/  LDSM.16.M88.4 R32, [R53+0x1400] ;  /* 0x001400003520783b */ /* 0x000fe20000000200 */
[----:B------:R-:W-:-:S05]  /*23c0*/  SEL R45, R45, 0xffffffe0, !P0 ;  /* 0xffffffe02d2d7807 */ /* 0x000fca0004000000 */
[--C-:B------:R-:W-:Y:S02]  /*23d0*/  IMAD.IADD R4, R96, 0x1, R45.reuse ;  /* 0x0000000160047824 */ /* 0x100fe400078e022d */
[----:B------:R-:W-:-:S04]  /*23e0*/  IMAD.IADD R52, R53, 0x1, R45 ;  /* 0x0000000135347824 */ /* 0x000fc800078e022d */
[----:B------:R-:W-:Y:S04]  /*23f0*/  LDSM.16.M88.4 R4, [R4] ;  /* 0x000000000404783b */ /* 0x000fe80000000200 */
[----:B------:R-:W2:Y:S04]  /*2400*/  LDSM.16.M88.4 R16, [R52+0x1000] ;  /* 0x001000003410783b */ /* 0x000ea80000000200 */
[----:B------:R-:W3:Y:S04]  /*2410*/  LDSM.16.M88.4 R28, [R52+0x1400] ;  /* 0x00140000341c783b */ /* 0x000ee80000000200 */
        /* <DEDUP_REMOVED lines=15> */
[----:B------:R-:W-:Y:S08]  /*2510*/  MUFU.TANH R54, R36 ;  /* 0x0000002400367308 */ /* 0x000ff00000002400 */
[----:B------:R-:W-:Y:S08]  /*2520*/  MUFU.TANH R55, R37 ;  /* 0x0000002500377308 */ /* 0x000ff00000002400 */
[----:B------:R-:W2:Y:S08]  /*2530*/  MUFU.TANH R56, R38 ;  /* 0x0000002600387308 */ /* 0x000eb00000002400 */
[----:B------:R3:W4:Y:S01]  /*2540*/  MUFU.TANH R57, R39 ;  /* 0x0000002700397308 */ /* 0x0007220000002400 */
[-C--:B------:R-:W-:Y:S01]  /*2550*/  FMUL.FTZ R12, R12, R25.reuse ;  /* 0x000000190c0c7220 */ /* 0x080fe20000410000 */
[-C--:B------:R-:W-:Y:S01]  /*2560*/  FMUL.FTZ R13, R13, R25.reuse ;  /* 0x000000190d0d7220 */ /* 0x080fe20000410000 */
[----:B---3--:R-:W3:Y:S01]  /*2570*/  LDSM.16.M88.4 R36, [R52+0x1800] ;  /* 0x001800003424783b */ /* 0x008ee20000000200 */
[-C--:B------:R-:W-:Y:S01]  /*2580*/  FMUL.FTZ R14, R14, R25.reuse ;  /* 0x000000190e0e7220 */ /* 0x080fe20000410000 */
[----:B------:R-:W-:-:S03]  /*2590*/  FMUL.FTZ R15, R15, R25 ;  /* 0x000000190f0f7220 */ /* 0x000fc60000410000 */
[----:B------:R-:W-:Y:S08]  /*25a0*/  MUFU.TANH R59, R12 ;  /* 0x0000000c003b7308 */ /* 0x000ff00000002400 */
[----:B------:R-:W-:Y:S08]  /*25b0*/  MUFU.TANH R58, R13 ;  /* 0x0000000d003a7308 */ /* 0x000ff00000002400 */
[----:B------:R-:W5:Y:S08]  /*25c0*/  MUFU.TANH R62, R14 ;  /* 0x0000000e003e7308 */ /* 0x000f700000002400 */
[----:B------:R1:W-:Y:S02]  /*25d0*/  MUFU.TANH R60, R15 ;  /* 0x0000000f003c7308 */ /* 0x0003e40000002400 */
[C---:B-1----:R-:W-:Y:S01]  /*25e0*/  HMMA.16816.F32 R12, R8.reuse, R16, RZ ;  /* 0x00000010080c723c */ /* 0x042fe200000018ff */
[-C--:B------:R-:W-:Y:S01]  /*25f0*/  FMUL.FTZ R40, R40, R25.reuse ;  /* 0x0000001928287220 */ /* 0x080fe20000410000 */
[-C--:B------:R-:W-:Y:S01]  /*2600*/  FMUL.FTZ R41, R41, R25.reuse ;  /* 0x0000001929297220 */ /* 0x080fe20000410000 */
[-C--:B------:R-:W-:Y:S01]  /*2610*/  FMUL.FTZ R42, R42, R25.reuse ;  /* 0x000000192a2a7220 */ /* 0x080fe20000410000 */
[-C--:B------:R-:W-:Y:S01]  /*2620*/  FMUL.FTZ R43, R43, R25.reuse ;  /* 0x000000192b2b7220 */ /* 0x080fe20000410000 */
[-C--:B------:R-:W-:Y:S01]  /*2630*/  FMUL.FTZ R32, R32, R25.reuse ;  /* 0x0000001920207220 */ /* 0x080fe20000410000 */
[-C--:B------:R-:W-:Y:S01]  /*2640*/  FMUL.FTZ R33, R33, R25.reuse ;  /* 0x0000001921217220 */ /* 0x080fe20000410000 */
[-C--:B------:R-:W-:Y:S01]  /*2650*/  FMUL.FTZ R34, R34, R25.reuse ;  /* 0x0000001922227220 */ /* 0x080fe20000410000 */
[-C--:B------:R-:W-:Y:S01]  /*2660*/  FMUL.FTZ R35, R35, R25.reuse ;  /* 0x0000001923237220 */ /* 0x080fe20000410000 */
[----:B------:R-:W-:Y:S01]  /*2670*/  HMMA.16816.F32 R16, R8, R18, RZ ;  /* 0x000000120810723c */ /* 0x000fe200000018ff */
[----:B------:R-:W-:Y:S10]  /*2680*/  MUFU.TANH R64, R32 ;  /* 0x0000002000407308 */ /* 0x000ff40000002400 */
[----:B---3--:R-:W-:Y:S01]  /*2690*/  HMMA.16816.F32 R12, R4, R36, R12 ;  /* 0x00000024040c723c */ /* 0x008fe2000000180c */
[----:B------:R-:W-:Y:S08]  /*26a0*/  MUFU.TANH R67, R33 ;  /* 0x0000002100437308 */ /* 0x000ff00000002400 */
[----:B------:R-:W-:Y:S08]  /*26b0*/  MUFU.TANH R68, R34 ;  /* 0x0000002200447308 */ /* 0x000ff00000002400 */
[----:B------:R1:W-:Y:S08]  /*26c0*/  MUFU.TANH R69, R35 ;  /* 0x0000002300457308 */ /* 0x0003f00000002400 */
[----:B------:R-:W-:Y:S08]  /*26d0*/  MUFU.TANH R61, R40 ;  /* 0x00000028003d7308 */ /* 0x000ff00000002400 */
[----:B------:R-:W-:Y:S01]  /*26e0*/  MUFU.TANH R63, R41 ;  /* 0x00000029003f7308 */ /* 0x000fe20000002400 */
[----:B-1----:R-:W-:Y:S07]  /*26f0*/  HMMA.16816.F32 R32, R8, R28, RZ ;  /* 0x0000001c0820723c */ /* 0x002fee00000018ff */
[----:B------:R-:W1:Y:S08]  /*2700*/  MUFU.TANH R65, R42 ;  /* 0x0000002a00417308 */ /* 0x000e700000002400 */
[----:B------:R3:W1:Y:S01]  /*2710*/  MUFU.TANH R66, R43 ;  /* 0x0000002b00427308 */ /* 0x0006620000002400 */
[-C--:B------:R-:W-:Y:S01]  /*2720*/  FMUL.FTZ R12, R12, R25.reuse ;  /* 0x000000190c0c7220 */ /* 0x080fe20000410000 */
[-C--:B------:R-:W-:Y:S01]  /*2730*/  FMUL.FTZ R13, R13, R25.reuse ;  /* 0x000000190d0d7220 */ /* 0x080fe20000410000 */
[-C--:B------:R-:W-:Y:S01]  /*2740*/  FMUL.FTZ R14, R14, R25.reuse ;  /* 0x000000190e0e7220 */ /* 0x080fe20000410000 */
[----:B---3--:R-:W3:Y:S01]  /*2750*/  LDSM.16.M88.4 R40, [R53+0x2000] ;  /* 0x002000003528783b */ /* 0x008ee20000000200 */
[-C--:B------:R-:W-:Y:S01]  /*2760*/  FMUL.FTZ R15, R15, R25.reuse ;  /* 0x000000190f0f7220 */ /* 0x080fe20000410000 */
[C---:B------:R-:W-:Y:S02]  /*2770*/  HMMA.16816.F32 R16, R4.reuse, R38, R16 ;  /* 0x000000260410723c */ /* 0x040fe40000001810 */
[----:B------:R-:W-:Y:S01]  /*2780*/  MUFU.TANH R70, R12 ;  /* 0x0000000c00467308 */ /* 0x000fe20000002400 */
[----:B------:R-:W-:Y:S07]  /*2790*/  LDSM.16.M88.4 R36, [R53+0x2400] ;  /* 0x002400003524783b */ /* 0x000fee0000000200 */
[----:B------:R-:W-:Y:S08]  /*27a0*/  MUFU.TANH R71, R13 ;  /* 0x0000000d00477308 */ /* 0x000ff00000002400 */
[----:B------:R-:W1:Y:S08]  /*27b0*/  MUFU.TANH R73, R14 ;  /* 0x0000000e00497308 */ /* 0x000e700000002400 */
[----:B------:R2:W1:Y:S01]  /*27c0*/  MUFU.TANH R72, R15 ;  /* 0x0000000f00487308 */ /* 0x0004620000002400 */
[-C--:B------:R-:W-:Y:S01]  /*27d0*/  FMUL.FTZ R16, R16, R25.reuse ;  /* 0x0000001910107220 */ /* 0x080fe20000410000 */
[----:B--2---:R-:W-:Y:S01]  /*27e0*/  HMMA.16816.F32 R12, R4, R48, R32 ;  /* 0x00000030040c723c */ /* 0x004fe20000001820 */
[----:B------:R-:W2:Y:S01]  /*27f0*/  LDSM.16.M88.4 R32, [R52+0x2000] ;  /* 0x002000003420783b */ /* 0x000ea20000000200 */
[-C--:B------:R-:W-:Y:S01]  /*2800*/  FMUL.FTZ R17, R17, R25.reuse ;  /* 0x0000001911117220 */ /* 0x080fe20000410000 */
[-C--:B------:R-:W-:Y:S01]  /*2810*/  FMUL.FTZ R18, R18, R25.reuse ;  /* 0x0000001912127220 */ /* 0x080fe20000410000 */
[----:B------:R-:W-:-:S02]  /*2820*/  FMUL.FTZ R19, R19, R25 ;  /* 0x0000001913137220 */ /* 0x000fc40000410000 */
[----:B------:R-:W-:Y:S08]  /*2830*/  MUFU.TANH R128, R16 ;  /* 0x0000001000807308 */ /* 0x000ff00000002400 */
[----:B------:R-:W-:Y:S08]  /*2840*/  MUFU.TANH R129, R17 ;  /* 0x0000001100817308 */ /* 0x000ff00000002400 */
[----:B------:R-:W1:Y:S08]  /*2850*/  MUFU.TANH R48, R18 ;  /* 0x0000001200307308 */ /* 0x000e700000002400 */
[----:B------:R3:W1:Y:S01]  /*2860*/  MUFU.TANH R127, R19 ;  /* 0x00000013007f7308 */ /* 0x0006620000002400 */
[C---:B------:R-:W-:Y:S08]  /*2870*/  HMMA.16816.F32 R28, R8.reuse, R30, RZ ;  /* 0x0000001e081c723c */ /* 0x040ff000000018ff */
[----:B---3--:R-:W-:Y:S01]  /*2880*/  HMMA.16816.F32 R16, R8, R40, RZ ;  /* 0x000000280810723c */ /* 0x008fe200000018ff */
[-C--:B------:R-:W-:Y:S01]  /*2890*/  FMUL.FTZ R12, R12, R25.reuse ;  /* 0x000000190c0c7220 */ /* 0x080fe20000410000 */
[-C--:B------:R-:W-:Y:S01]  /*28a0*/  FMUL.FTZ R13, R13, R25.reuse ;  /* 0x000000190d0d7220 */ /* 0x080fe20000410000 */
[-C--:B------:R-:W-:Y:S01]  /*28b0*/  FMUL.FTZ R14, R14, R25.reuse ;  /* 0x000000190e0e7220 */ /* 0x080fe20000410000 */
[----:B------:R-:W-:-:S15]  /*28c0*/  FMUL.FTZ R15, R15, R25 ;  /* 0x000000190f0f7220 */ /* 0x000fde0000410000 */
[----:B------:R-:W-:-:S01]  /*28d0*/  NOP ;  /* 0x0000000000007918 */ /* 0x000fc20000000000 */
[C---:B--2---:R-:W-:Y:S01]  /*28e0*/  HMMA.16816.F32 R16, R4.reuse, R32, R16 ;  /* 0x000000200410723c */ /* 0x044fe20000001810 */
[----:B------:R-:W-:Y:S07]  /*28f0*/  MUFU.TANH R126, R12 ;  /* 0x0000000c007e7308 */ /* 0x000fee0000002400 */
[----:B------:R-:W-:Y:S01]  /*2900*/  HMMA.16816.F32 R28, R4, R50, R28 ;  /* 0x00000032041c723c */ /* 0x000fe2000000181c */
[----:B------:R-:W-:Y:S08]  /*2910*/  MUFU.TANH R124, R13 ;  /* 0x0000000d007c7308 */ /* 0x000ff00000002400 */
[----:B------:R-:W2:Y:S02]  /*2920*/  MUFU.TANH R125, R14 ;  /* 0x0000000e007d7308 */ /* 0x000ea40000002400 */
[-C--:B------:R-:W-:Y:S01]  /*2930*/  FMUL.FTZ R16, R16, R25.reuse ;  /* 0x0000001910107220 */ /* 0x080fe20000410000 */
[-C--:B------:R-:W-:Y:S01]  /*2940*/  FMUL.FTZ R17, R17, R25.reuse ;  /* 0x0000001911117220 */ /* 0x080fe20000410000 */
[-C--:B------:R-:W-:Y:S01]  /*2950*/  FMUL.FTZ R18, R18, R25.reuse ;  /* 0x0000001912127220 */ /* 0x080fe20000410000 */
[----:B------:R-:W-:-:S03]  /*2960*/  FMUL.FTZ R19, R19, R25 ;  /* 0x0000001913137220 */ /* 0x000fc60000410000 */
[----:B------:R3:W-:Y:S01]  /*2970*/  MUFU.TANH R118, R15 ;  /* 0x0000000f00767308 */ /* 0x0007e20000002400 */
[----:B------:R-:W-:Y:S07]  /*2980*/  HMMA.16816.F32 R40, R8, R42, RZ ;  /* 0x0000002a0828723c */ /* 0x000fee00000018ff */
[----:B------:R-:W-:Y:S01]  /*2990*/  MUFU.TANH R49, R16 ;  /* 0x0000001000317308 */ /* 0x000fe20000002400 */
[----:B---3--:R-:W3:Y:S07]  /*29a0*/  LDSM.16.M88.4 R12, [R52+0x2400] ;  /* 0x00240000340c783b */ /* 0x008eee0000000200 */
[----:B------:R-:W-:Y:S08]  /*29b0*/  MUFU.TANH R50, R17 ;  /* 0x0000001100327308 */ /* 0x000ff00000002400 */
[----:B------:R-:W-:Y:S08]  /*29c0*/  MUFU.TANH R84, R18 ;  /* 0x0000001200547308 */ /* 0x000ff00000002400 */
[----:B------:R4:W-:Y:S01]  /*29d0*/  MUFU.TANH R74, R19 ;  /* 0x00000013004a7308 */ /* 0x0009e20000002400 */
[-C--:B------:R-:W-:Y:S01]  /*29e0*/  FMUL.FTZ R28, R28, R25.reuse ;  /* 0x000000191c1c7220 */ /* 0x080fe20000410000 */
[-C--:B------:R-:W-:Y:S01]  /*29f0*/  FMUL.FTZ R29, R29, R25.reuse ;  /* 0x000000191d1d7220 */ /* 0x080fe20000410000 */
[-C--:B------:R-:W-:Y:S01]  /*2a00*/  FMUL.FTZ R30, R30, R25.reuse ;  /* 0x000000191e1e7220 */ /* 0x080fe20000410000 */
[----:B------:R-:W-:Y:S01]  /*2a10*/  FMUL.FTZ R31, R31, R25 ;  /* 0x000000191f1f7220 */ /* 0x000fe20000410000 */
[----:B----4-:R-:W4:Y:S03]  /*2a20*/  LDSM.16.M88.4 R16, [R53+0x2800] ;  /* 0x002800003510783b */ /* 0x010f260000000200 */
[----:B------:R-:W-:Y:S01]  /*2a30*/  MUFU.TANH R93, R28 ;  /* 0x0000001c005d7308 */ /* 0x000fe20000002400 */
[----:B------:R-:W-:Y:S01]  /*2a40*/  HMMA.16816.F32 R40, R4, R34, R40 ;  /* 0x000000220428723c */ /* 0x000fe20000001828 */
[----:B------:R-:W5:Y:S06]  /*2a50*/  LDSM.16.M88.4 R32, [R52+0x2800] ;  /* 0x002800003420783b */ /* 0x000f6c0000000200 */
[----:B------:R-:W-:Y:S08]  /*2a60*/  MUFU.TANH R94, R29 ;  /* 0x0000001d005e7308 */ /* 0x000ff00000002400 */
[----:B------:R-:W-:Y:S08]  /*2a70*/  MUFU.TANH R92, R30 ;  /* 0x0000001e005c7308 */ /* 0x000ff00000002400 */
[----:B------:R1:W-:Y:S02]  /*2a80*/  MUFU.TANH R91, R31 ;  /* 0x0000001f005b7308 */ /* 0x0003e40000002400 */
[C---:B-1----:R-:W-:Y:S08]  /*2a90*/  HMMA.16816.F32 R28, R8.reuse, R36, RZ ;  /* 0x00000024081c723c */ /* 0x042ff000000018ff */
[----:B------:R-:W-:-:S12]  /*2aa0*/  HMMA.16816.F32 R36, R8, R38, RZ ;  /* 0x000000260824723c */ /* 0x000fd800000018ff */
[C---:B---3--:R-:W-:Y:S08]  /*2ab0*/  HMMA.16816.F32 R28, R4.reuse, R12, R28 ;  /* 0x0000000c041c723c */ /* 0x048ff0000000181c */
[----:B------:R-:W-:Y:S08]  /*2ac0*/  HMMA.16816.F32 R36, R4, R14, R36 ;  /* 0x0000000e0424723c */ /* 0x000ff00000001824 */
[----:B----4-:R-:W-:Y:S01]  /*2ad0*/  HMMA.16816.F32 R12, R8, R16, RZ ;  /* 0x00000010080c723c */ /* 0x010fe200000018ff */
[----:B------:R-:W-:-:S02]  /*2ae0*/  IMAD.SHL.U32 R21, R119, 0x80, RZ ;  /* 0x0000008077157824 */ /* 0x000fc400078e00ff */
[-C--:B------:R-:W-:Y:S01]  /*2af0*/  FMUL.FTZ R40, R40, R25.reuse ;  /* 0x0000001928287220 */ /* 0x080fe20000410000 */
[-C--:B------:R-:W-:Y:S02]  /*2b00*/  FMUL.FTZ R28, R28, R25.reuse ;  /* 0x000000191c1c7220 */ /* 0x080fe40000410000 */
[----:B------:R-:W-:Y:S01]  /*2b10*/  LOP3.LUT R75, R21, 0x6, R75, 0xf8, !PT ;  /* 0x00000006154b7812 */ /* 0x000fe200078ef84b */
[----:B------:R-:W-:Y:S01]  /*2b20*/  MUFU.TANH R88, R40 ;  /* 0x0000002800587308 */ /* 0x000fe20000002400 */
[-C--:B------:R-:W-:Y:S01]  /*2b30*/  FMUL.FTZ R41, R41, R25.reuse ;  /* 0x0000001929297220 */ /* 0x080fe20000410000 */
[-C--:B------:R-:W-:Y:S01]  /*2b40*/  FMUL.FTZ R42, R42, R25.reuse ;  /* 0x000000192a2a7220 */ /* 0x080fe20000410000 */
[-C--:B------:R-:W-:Y:S01]  /*2b50*/  FMUL.FTZ R29, R29, R25.reuse ;  /* 0x000000191d1d7220 */ /* 0x080fe20000410000 */
[-C--:B------:R-:W-:Y:S01]  /*2b60*/  FMUL.FTZ R30, R30, R25.reuse ;  /* 0x000000191e1e7220 */ /* 0x080fe20000410000 */
[----:B------:R-:W-:-:S03]  /*2b70*/  FMUL.FTZ R31, R31, R25 ;  /* 0x000000191f1f7220 */ /* 0x000fc60000410000 */
[----:B------:R1:W-:Y:S05]  /*2b80*/  MUFU.TANH R40, R28 ;  /* 0x0000001c00287308 */ /* 0x0003ea0000002400 */
[----:B-----5:R-:W-:Y:S03]  /*2b90*/  HMMA.16816.F32 R12, R4, R32, R12 ;  /* 0x00000020040c723c */ /* 0x020fe6000000180c */
[----:B------:R3:W-:Y:S01]  /*2ba0*/  MUFU.TANH R85, R41 ;  /* 0x0000002900557308 */ /* 0x0007e20000002400 */
[C---:B------:R-:W-:Y:S02]  /*2bb0*/  LOP3.LUT R17, R75.reuse, 0x1, RZ, 0xfc, !PT ;  /* 0x000000014b117812 */ /* 0x040fe400078efcff */
[----:B-1----:R-:W-:-:S05]  /*2bc0*/  LOP3.LUT R28, R75, 0x9, RZ, 0xfc, !PT ;  /* 0x000000094b1c7812 */ /* 0x002fca00078efcff */
[----:B------:R-:W-:Y:S01]  /*2bd0*/  MUFU.TANH R89, R42 ;  /* 0x0000002a00597308 */ /* 0x000fe20000002400 */
[----:B------:R-:W-:Y:S01]  /*2be0*/  ISETP.GE.AND P1, PT, R28, R27, PT ;  /* 0x0000001b1c00720c */ /* 0x000fe20003f26270 */
[----:B---3--:R-:W-:-:S06]  /*2bf0*/  FMUL.FTZ R41, R43, R25 ;  /* 0x000000192b297220 */ /* 0x008fcc0000410000 */
[----:B------:R-:W-:Y:S01]  /*2c00*/  MUFU.TANH R42, R30 ;  /* 0x0000001e002a7308 */ /* 0x000fe20000002400 */
[----:B------:R-:W-:-:S07]  /*2c10*/  LOP3.LUT R16, R75, 0x8, RZ, 0xfc, !PT ;  /* 0x000000084b107812 */ /* 0x000fce00078efcff */
[----:B------:R-:W-:Y:S01]  /*2c20*/  MUFU.TANH R43, R29 ;  /* 0x0000001d002b7308 */ /* 0x000fe20000002400 */
[----:B------:R-:W-:-:S07]  /*2c30*/  ISETP.GE.AND P3, PT, R17, R27, PT ;  /* 0x0000001b1100720c */ /* 0x000fce0003f66270 */
[----:B------:R1:W-:Y:S01]  /*2c40*/  MUFU.TANH R80, R31 ;  /* 0x0000001f00507308 */ /* 0x0003e20000002400 */
[----:B------:R-:W-:Y:S02]  /*2c50*/  ISETP.GE.AND P2, PT, R16, R27, PT ;  /* 0x0000001b1000720c */ /* 0x000fe40003f46270 */
[C---:B------:R-:W-:Y:S02]  /*2c60*/  LOP3.LUT R17, R75.reuse, 0x10, RZ, 0xfc, !PT ;  /* 0x000000104b117812 */ /* 0x040fe400078efcff */
[----:B------:R-:W-:Y:S01]  /*2c70*/  LOP3.LUT R16, R75, 0x11, RZ, 0xfc, !PT ;  /* 0x000000114b107812 */ /* 0x000fe200078efcff */
[----:B------:R-:W-:Y:S01]  /*2c80*/  FMUL.FTZ R36, R36, R25 ;  /* 0x0000001924247220 */ /* 0x000fe20000410000 */
[----:B-1----:R1:W3:Y:S01]  /*2c90*/  LDSM.16.M88.4 R28, [R53+0x2c00] ;  /* 0x002c0000351c783b */ /* 0x0022e20000000200 */
[-C--:B------:R-:W-:Y:S02]  /*2ca0*/  ISETP.GE.AND P0, PT, R17, R27.reuse, PT ;  /* 0x0000001b1100720c */ /* 0x080fe40003f06270 */
[----:B------:R-:W-:Y:S01]  /*2cb0*/  ISETP.GE.AND P6, PT, R16, R27, PT ;  /* 0x0000001b1000720c */ /* 0x000fe20003fc6270 */
[----:B------:R4:W-:Y:S01]  /*2cc0*/  MUFU.TANH R78, R36 ;  /* 0x00000024004e7308 */ /* 0x0009e20000002400 */
[----:B------:R-:W-:Y:S01]  /*2cd0*/  HMMA.16816.F32 R16, R8, R18, RZ ;  /* 0x000000120810723c */ /* 0x000fe200000018ff */
[----:B------:R-:W-:Y:S01]  /*2ce0*/  LOP3.LUT R32, R75, 0x18, RZ, 0xfc, !PT ;  /* 0x000000184b207812 */ /* 0x000fe200078efcff */
[-C--:B------:R-:W-:Y:S01]  /*2cf0*/  FMUL.FTZ R37, R37, R25.reuse ;  /* 0x0000001925257220 */ /* 0x080fe20000410000 */
[-C--:B------:R-:W-:Y:S01]  /*2d00*/  FMUL.FTZ R38, R38, R25.reuse ;  /* 0x0000001926267220 */ /* 0x080fe20000410000 */
[----:B------:R-:W-:Y:S01]  /*2d10*/  FMUL.FTZ R39, R39, R25 ;  /* 0x0000001927277220 */ /* 0x000fe20000410000 */
[C---:B------:R-:W-:Y:S01]  /*2d20*/  ISETP.GE.AND P4, PT, R75.reuse, R27, PT ;  /* 0x0000001b4b00720c */ /* 0x040fe20003f86270 */
[----:B------:R-:W-:Y:S01]  /*2d30*/  FMUL.FTZ R83, R12, R25 ;  /* 0x000000190c537220 */ /* 0x000fe20000410000 */
[----:B------:R-:W-:-:S02]  /*2d40*/  LOP3.LUT R12, R75, 0x20, RZ, 0xfc, !PT ;  /* 0x000000204b0c7812 */ /* 0x000fc400078efcff */
[----:B------:R-:W-:Y:S01]  /*2d50*/  ISETP.GE.AND P5, PT, R32, R27, PT ;  /* 0x0000001b2000720c */ /* 0x000fe20003fa6270 */
[----:B------:R-:W-:Y:S01]  /*2d60*/  MUFU.TANH R33, R37 ;  /* 0x0000002500217308 */ /* 0x000fe20000002400 */
[----:B------:R-:W-:Y:S02]  /*2d70*/  FSEL R51, R56, -INF , !P4 ;  /* 0xff80000038337808 */ /* 0x000fe40006000000 */
[----:B----4-:R-:W-:Y:S02]  /*2d80*/  LOP3.LUT R36, R75, 0x19, RZ, 0xfc, !PT ;  /* 0x000000194b247812 */ /* 0x010fe400078efcff */
[----:B------:R-:W-:-:S03]  /*2d90*/  FSEL R32, R54, -INF , !P4 ;  /* 0xff80000036207808 */ /* 0x000fc60006000000 */
[----:B------:R-:W-:Y:S01]  /*2da0*/  MUFU.TANH R82, R38 ;  /* 0x0000002600527308 */ /* 0x000fe20000002400 */
[----:B-1----:R-:W-:Y:S02]  /*2db0*/  FSEL R53, R57, -INF , !P3 ;  /* 0xff80000039357808 */ /* 0x002fe40005800000 */
[----:B------:R-:W-:Y:S02]  /*2dc0*/  FSEL R55, R55, -INF , !P3 ;  /* 0xff80000037377808 */ /* 0x000fe40005800000 */
[-C--:B------:R-:W-:Y:S02]  /*2dd0*/  ISETP.GE.AND P4, PT, R36, R27.reuse, PT ;  /* 0x0000001b2400720c */ /* 0x080fe40003f86270 */
[----:B------:R-:W-:Y:S01]  /*2de0*/  ISETP.GE.AND P3, PT, R12, R27, PT ;  /* 0x0000001b0c00720c */ /* 0x000fe20003f66270 */
[----:B------:R1:W-:Y:S01]  /*2df0*/  MUFU.TANH R90, R39 ;  /* 0x00000027005a7308 */ /* 0x0003e20000002400 */
[----:B------:R-:W-:Y:S02]  /*2e00*/  LOP3.LUT R12, R75, 0x21, RZ, 0xfc, !PT ;  /* 0x000000214b0c7812 */ /* 0x000fe400078efcff */
[----:B------:R-:W-:-:S02]  /*2e10*/  FSEL R54, R62, -INF , !P2 ;  /* 0xff8000003e367808 */ /* 0x000fc40005000000 */
[----:B------:R-:W-:Y:S02]  /*2e20*/  FSEL R56, R59, -INF , !P2 ;  /* 0xff8000003b387808 */ /* 0x000fe40005000000 */
[----:B------:R-:W-:Y:S02]  /*2e30*/  ISETP.GE.AND P2, PT, R12, R27, PT ;  /* 0x0000001b0c00720c */ /* 0x000fe40003f46270 */
[----:B------:R-:W-:Y:S01]  /*2e40*/  LOP3.LUT R12, R75, 0x28, RZ, 0xfc, !PT ;  /* 0x000000284b0c7812 */ /* 0x000fe200078efcff */
[----:B-1----:R1:W4:Y:S01]  /*2e50*/  LDSM.16.M88.4 R36, [R52+0x2c00] ;  /* 0x002c00003424783b */ /* 0x0023220000000200 */
[----:B------:R-:W-:Y:S01]  /*2e60*/  FSEL R62, R58, -INF , !P1 ;  /* 0xff8000003a3e7808 */ /* 0x000fe20004800000 */
[----:B------:R-:W-:Y:S01]  /*2e70*/  HMMA.16816.F32 R16, R4, R34, R16 ;  /* 0x000000220410723c */ /* 0x000fe20000001810 */
[----:B------:R-:W-:Y:S02]  /*2e80*/  FSEL R79, R65, -INF , !P0 ;  /* 0xff800000414f7808 */ /* 0x000fe40004000000 */
[----:B------:R-:W-:Y:S01]  /*2e90*/  FSEL R76, R61, -INF , !P0 ;  /* 0xff8000003d4c7808 */ /* 0x000fe20004000000 */
[-C--:B------:R-:W-:Y:S01]  /*2ea0*/  FMUL.FTZ R13, R13, R25.reuse ;  /* 0x000000190d0d7220 */ /* 0x080fe20000410000 */
[-C--:B------:R-:W-:Y:S01]  /*2eb0*/  FMUL.FTZ R14, R14, R25.reuse ;  /* 0x000000190e0e7220 */ /* 0x080fe20000410000 */
[----:B------:R-:W-:Y:S01]  /*2ec0*/  FMUL.FTZ R15, R15, R25 ;  /* 0x000000190f0f7220 */ /* 0x000fe20000410000 */
[----:B------:R-:W-:Y:S01]  /*2ed0*/  FSEL R81, R66, -INF , !P6 ;  /* 0xff80000042517808 */ /* 0x000fe20007000000 */
[----:B------:R-:W-:Y:S01]  /*2ee0*/  MUFU.TANH R95, R13 ;  /* 0x0000000d005f7308 */ /* 0x000fe20000002400 */
[----:B------:R-:W-:Y:S01]  /*2ef0*/  FSEL R63, R63, -INF , !P6 ;  /* 0xff8000003f3f7808 */ /* 0x000fe20007000000 */
[----:B------:R-:W-:-:S04]  /*2f00*/  DEPBAR.LE SB0, 0x0 ;  /* 0x000080000000791a */ /* 0x000fc80000000000 */
[----:B-1----:R-:W-:Y:S02]  /*2f10*/  FSEL R52, R60, -INF , !P1 ;  /* 0xff8000003c347808 */ /* 0x002fe40004800000 */
[----:B------:R-:W-:Y:S02]  /*2f20*/  ISETP.GE.AND P1, PT, R12, R27, PT ;  /* 0x0000001b0c00720c */ /* 0x000fe40003f26270 */
[----:B------:R-:W-:-:S04]  /*2f30*/  LOP3.LUT R12, R75, 0x29, RZ, 0xfc, !PT ;  /* 0x000000294b0c7812 */ /* 0x000fc800078efcff */
[-C--:B------:R-:W-:Y:S02]  /*2f40*/  ISETP.GE.AND P0, PT, R12, R27.reuse, PT ;  /* 0x0000001b0c00720c */ /* 0x080fe40003f06270 */
[----:B------:R-:W-:Y:S01]  /*2f50*/  LOP3.LUT R12, R75, 0x30, RZ, 0xfc, !PT ;  /* 0x000000304b0c7812 */ /* 0x000fe200078efcff */
[----:B------:R-:W-:Y:S03]  /*2f60*/  MUFU.TANH R34, R14 ;  /* 0x0000000e00227308 */ /* 0x000fe60000002400 */
[----:B------:R-:W-:-:S05]  /*2f70*/  ISETP.GE.AND P6, PT, R12, R27, PT ;  /* 0x0000001b0c00720c */ /* 0x000fca0003fc6270 */
[----:B------:R3:W-:Y:S01]  /*2f80*/  MUFU.TANH R35, R15 ;  /* 0x0000000f00237308 */ /* 0x0007e20000002400 */
[----:B------:R-:W-:Y:S02]  /*2f90*/  LOP3.LUT R57, R75, 0x31, RZ, 0xfc, !PT ;  /* 0x000000314b397812 */ /* 0x000fe400078efcff */
[----:B------:R-:W-:Y:S02]  /*2fa0*/  FSEL R69, R69, -INF , !P4 ;  /* 0xff80000045457808 */ /* 0x000fe40006000000 */
[----:B------:R-:W-:Y:S01]  /*2fb0*/  FSEL R77, R64, -INF , !P5 ;  /* 0xff800000404d7808 */ /* 0x000fe20006800000 */
[----:B---3--:R-:W-:Y:S01]  /*2fc0*/  HMMA.16816.F32 R12, R8, R28, RZ ;  /* 0x0000001c080c723c */ /* 0x008fe200000018ff */
[----:B------:R-:W-:Y:S02]  /*2fd0*/  LOP3.LUT R28, R75, 0x38, RZ, 0xfc, !PT ;  /* 0x000000384b1c7812 */ /* 0x000fe400078efcff */
[----:B------:R-:W-:-:S05]  /*2fe0*/  FSEL R29, R68, -INF , !P5 ;  /* 0xff800000441d7808 */ /* 0x000fca0006800000 */
[----:B------:R-:W-:Y:S01]  /*2ff0*/  HMMA.16816.F32 R8, R8, R30, RZ ;  /* 0x0000001e0808723c */ /* 0x000fe200000018ff */
[----:B------:R-:W-:Y:S02]  /*3000*/  FSEL R68, R67, -INF , !P4 ;  /* 0xff80000043447808 */ /* 0x000fe40006000000 */
[-C--:B------:R-:W-:Y:S02]  /*3010*/  ISETP.GE.AND P4, PT, R28, R27.reuse, PT ;  /* 0x0000001b1c00720c */ /* 0x080fe40003f86270 */
[----:B------:R-:W-:Y:S02]  /*3020*/  LOP3.LUT R28, R75, 0x39, RZ, 0xfc, !PT ;  /* 0x000000394b1c7812 */ /* 0x000fe400078efcff */
[----:B------:R-:W-:Y:S01]  /*3030*/  ISETP.GE.AND P5, PT, R57, R27, PT ;  /* 0x0000001b3900720c */ /* 0x000fe20003fa6270 */
[----:B------:R-:W-:Y:S01]  /*3040*/  FMUL.FTZ R57, R17, R25 ;  /* 0x0000001911397220 */ /* 0x000fe20000410000 */
[----:B------:R-:W-:Y:S02]  /*3050*/  FSEL R60, R73, -INF , !P3 ;  /* 0xff800000493c7808 */ /* 0x000fe40005800000 */
[----:B------:R-:W-:-:S02]  /*3060*/  FSEL R58, R70, -INF , !P3 ;  /* 0xff800000463a7808 */ /* 0x000fc40005800000 */
[----:B------:R-:W-:Y:S02]  /*3070*/  LOP3.LUT R17, R75, 0x40, RZ, 0xfc, !PT ;  /* 0x000000404b117812 */ /* 0x000fe400078efcff */
[----:B------:R-:W-:Y:S02]  /*3080*/  ISETP.GE.AND P3, PT, R28, R27, PT ;  /* 0x0000001b1c00720c */ /* 0x000fe40003f66270 */
[----:B------:R1:W-:Y:S01]  /*3090*/  MUFU.TANH R28, R57 ;  /* 0x00000039001c7308 */ /* 0x0003e20000002400 */
[----:B------:R-:W-:Y:S01]  /*30a0*/  FSEL R59, R72, -INF , !P2 ;  /* 0xff800000483b7808 */ /* 0x000fe20005000000 */
[----:B----4-:R-:W-:Y:S01]  /*30b0*/  HMMA.16816.F32 R12, R4, R36, R12 ;  /* 0x00000024040c723c */ /* 0x010fe2000000180c */
[----:B------:R-:W-:Y:S02]  /*30c0*/  FSEL R61, R48, -INF , !P1 ;  /* 0xff800000303d7808 */ /* 0x000fe40004800000 */
[----:B------:R-:W-:-:S03]  /*30d0*/  FSEL R128, R128, -INF , !P1 ;  /* 0xff80000080807808 */ /* 0x000fc60004800000 */
[----:B------:R-:W3:Y:S02]  /*30e0*/  MUFU.TANH R41, R41 ;  /* 0x0000002900297308 */ /* 0x000ee40000002400 */
[----:B------:R-:W-:Y:S01]  /*30f0*/  HMMA.16816.F32 R4, R4, R38, R8 ;  /* 0x000000260404723c */ /* 0x000fe20000001808 */
[----:B-1----:R-:W-:Y:S02]  /*3100*/  FSEL R57, R71, -INF , !P2 ;  /* 0xff80000047397808 */ /* 0x002fe40005000000 */
[----:B------:R-:W-:Y:S02]  /*3110*/  ISETP.GE.AND P2, PT, R17, R27, PT ;  /* 0x0000001b1100720c */ /* 0x000fe40003f46270 */
[----:B------:R-:W-:-:S04]  /*3120*/  LOP3.LUT R17, R75, 0x41, RZ, 0xfc, !PT ;  /* 0x000000414b117812 */ /* 0x000fc800078efcff */
[-C--:B------:R-:W-:Y:S02]  /*3130*/  ISETP.GE.AND P1, PT, R17, R27.reuse, PT ;  /* 0x0000001b1100720c */ /* 0x080fe40003f26270 */
[----:B------:R-:W-:Y:S02]  /*3140*/  LOP3.LUT R17, R75, 0x48, RZ, 0xfc, !PT ;  /* 0x000000484b117812 */ /* 0x000fe400078efcff */
[----:B------:R-:W-:Y:S02]  /*3150*/  FSEL R127, R127, -INF , !P0 ;  /* 0xff8000007f7f7808 */ /* 0x000fe40004000000 */
[----:B------:R-:W-:Y:S02]  /*3160*/  FSEL R129, R129, -INF , !P0 ;  /* 0xff80000081817808 */ /* 0x000fe40004000000 */
[----:B------:R-:W-:Y:S02]  /*3170*/  ISETP.GE.AND P0, PT, R17, R27, PT ;  /* 0x0000001b1100720c */ /* 0x000fe40003f06270 */
[----:B------:R-:W-:-:S02]  /*3180*/  LOP3.LUT R17, R75, 0x49, RZ, 0xfc, !PT ;  /* 0x000000494b117812 */ /* 0x000fc400078efcff */
[----:B--2---:R-:W-:Y:S02]  /*3190*/  FSEL R125, R125, -INF , !P6 ;  /* 0xff8000007d7d7808 */ /* 0x004fe40007000000 */
[----:B------:R-:W-:Y:S02]  /*31a0*/  FSEL R126, R126, -INF , !P6 ;  /* 0xff8000007e7e7808 */ /* 0x000fe40007000000 */
[----:B------:R-:W-:Y:S02]  /*31b0*/  ISETP.GE.AND P6, PT, R17, R27, PT ;  /* 0x0000001b1100720c */ /* 0x000fe40003fc6270 */
[C---:B------:R-:W-:Y:S02]  /*31c0*/  LOP3.LUT R10, R75.reuse, 0x68, RZ, 0xfc, !PT ;  /* 0x000000684b0a7812 */ /* 0x040fe400078efcff */
[C---:B------:R-:W-:Y:S02]  /*31d0*/  LOP3.LUT R17, R75.reuse, 0x50, RZ, 0xfc, !PT ;  /* 0x000000504b117812 */ /* 0x040fe400078efcff */
[----:B------:R-:W-:-:S02]  /*31e0*/  LOP3.LUT R9, R75, 0x60, RZ, 0xfc, !PT ;  /* 0x000000604b097812 */ /* 0x000fc400078efcff */
[----:B---3--:R-:W-:Y:S02]  /*31f0*/  FSEL R64, R41, -INF , !P6 ;  /* 0xff80000029407808 */ /* 0x008fe40007000000 */
[----:B------:R-:W-:Y:S02]  /*3200*/  FSEL R85, R85, -INF , !P6 ;  /* 0xff80000055557808 */ /* 0x000fe40007000000 */
[----:B------:R-:W-:Y:S02]  /*3210*/  FSEL R118, R118, -INF , !P5 ;  /* 0xff80000076767808 */ /* 0x000fe40006800000 */
[----:B------:R-:W-:Y:S02]  /*3220*/  FSEL R124, R124, -INF , !P5 ;  /* 0xff8000007c7c7808 */ /* 0x000fe40006800000 */
[----:B------:R-:W-:Y:S01]  /*3230*/  ISETP.GE.AND P6, PT, R10, R27, PT ;  /* 0x0000001b0a00720c */ /* 0x000fe20003fc6270 */
[----:B------:R-:W-:Y:S01]  /*3240*/  FMUL.FTZ R16, R16, R25 ;  /* 0x0000001910107220 */ /* 0x000fe20000410000 */
[----:B------:R-:W-:Y:S01]  /*3250*/  ISETP.GE.AND P5, PT, R17, R27, PT ;  /* 0x0000001b1100720c */ /* 0x000fe20003fa6270 */
[----:B------:R-:W-:Y:S01]  /*3260*/  FMUL.FTZ R30, R12, R25 ;  /* 0x000000190c1e7220 */ /* 0x000fe20000410000 */
[----:B------:R-:W-:-:S02]  /*3270*/  FSEL R66, R74, -INF , !P1 ;  /* 0xff8000004a427808 */ /* 0x000fc40004800000 */
[----:B------:R-:W-:Y:S02]  /*3280*/  FSEL R65, R50, -INF , !P1 ;  /* 0xff80000032417808 */ /* 0x000fe40004800000 */
[----:B------:R-:W-:Y:S01]  /*3290*/  LOP3.LUT R10, R75, 0x69, RZ, 0xfc, !PT ;  /* 0x000000694b0a7812 */ /* 0x000fe200078efcff */
[----:B------:R-:W-:Y:S01]  /*32a0*/  FMUL.FTZ R18, R18, R25 ;  /* 0x0000001912127220 */ /* 0x000fe20000410000 */
[----:B------:R-:W-:Y:S01]  /*32b0*/  ISETP.GE.AND P1, PT, R9, R27, PT ;  /* 0x0000001b0900720c */ /* 0x000fe20003f26270 */
[-C--:B------:R-:W-:Y:S01]  /*32c0*/  FMUL.FTZ R19, R19, R25.reuse ;  /* 0x0000001913137220 */ /* 0x080fe20000410000 */
[C---:B------:R-:W-:Y:S01]  /*32d0*/  LOP3.LUT R12, R75.reuse, 0x51, RZ, 0xfc, !PT ;  /* 0x000000514b0c7812 */ /* 0x040fe200078efcff */
[-C--:B------:R-:W-:Y:S01]  /*32e0*/  FMUL.FTZ R4, R4, R25.reuse ;  /* 0x0000001904047220 */ /* 0x080fe20000410000 */
[C---:B------:R-:W-:Y:S01]  /*32f0*/  LOP3.LUT R9, R75.reuse, 0x61, RZ, 0xfc, !PT ;  /* 0x000000614b097812 */ /* 0x040fe200078efcff */
[-C--:B------:R-:W-:Y:S01]  /*3300*/  FMUL.FTZ R6, R6, R25.reuse ;  /* 0x0000001906067220 */ /* 0x080fe20000410000 */
[----:B------:R-:W-:Y:S01]  /*3310*/  LOP3.LUT R8, R75, 0x59, RZ, 0xfc, !PT ;  /* 0x000000594b087812 */ /* 0x000fe200078efcff */
[-C--:B------:R-:W-:Y:S01]  /*3320*/  FMUL.FTZ R7, R7, R25.reuse ;  /* 0x0000001907077220 */ /* 0x080fe20000410000 */
[----:B------:R-:W-:Y:S01]  /*3330*/  FSEL R67, R49, -INF , !P2 ;  /* 0xff80000031437808 */ /* 0x000fe20005000000 */
[-C--:B------:R-:W-:Y:S01]  /*3340*/  FMUL.FTZ R5, R5, R25.reuse ;  /* 0x0000001905057220 */ /* 0x080fe20000410000 */
[----:B------:R-:W1:Y:S01]  /*3350*/  MUFU.TANH R83, R83 ;  /* 0x0000005300537308 */ /* 0x000e620000002400 */
[----:B------:R-:W-:Y:S01]  /*3360*/  FSEL R50, R42, -INF , !P5 ;  /* 0xff8000002a327808 */ /* 0x000fe20006800000 */
[-C--:B------:R-:W-:Y:S01]  /*3370*/  FMUL.FTZ R13, R13, R25.reuse ;  /* 0x000000190d0d7220 */ /* 0x080fe20000410000 */
[----:B------:R-:W-:Y:S01]  /*3380*/  FSEL R49, R40, -INF , !P5 ;  /* 0xff80000028317808 */ /* 0x000fe20006800000 */
[-C--:B------:R-:W-:Y:S01]  /*3390*/  FMUL.FTZ R14, R14, R25.reuse ;  /* 0x000000190e0e7220 */ /* 0x080fe20000410000 */
[----:B------:R-:W-:Y:S01]  /*33a0*/  FSEL R92, R92, -INF , !P4 ;  /* 0xff8000005c5c7808 */ /* 0x000fe20006000000 */
[----:B------:R-:W-:Y:S01]  /*33b0*/  FMUL.FTZ R15, R15, R25 ;  /* 0x000000190f0f7220 */ /* 0x000fe20000410000 */
[----:B------:R-:W-:-:S02]  /*33c0*/  FSEL R93, R93, -INF , !P4 ;  /* 0xff8000005d5d7808 */ /* 0x000fc40006000000 */
[----:B------:R-:W-:Y:S02]  /*33d0*/  FSEL R89, R89, -INF , !P0 ;  /* 0xff80000059597808 */ /* 0x000fe40004000000 */
[----:B------:R-:W-:Y:S02]  /*33e0*/  FSEL R88, R88, -INF , !P0 ;  /* 0xff80000058587808 */ /* 0x000fe40004000000 */
[-C--:B------:R-:W-:Y:S01]  /*33f0*/  ISETP.GE.AND P5, PT, R10, R27.reuse, PT ;  /* 0x0000001b0a00720c */ /* 0x080fe20003fa6270 */
[----:B------:R-:W2:Y:S01]  /*3400*/  MUFU.TANH R16, R16 ;  /* 0x0000001000107308 */ /* 0x000ea20000002400 */
[-C--:B------:R-:W-:Y:S02]  /*3410*/  ISETP.GE.AND P4, PT, R12, R27.reuse, PT ;  /* 0x0000001b0c00720c */ /* 0x080fe40003f86270 */
[----:B------:R-:W-:Y:S02]  /*3420*/  ISETP.GE.AND P0, PT, R9, R27, PT ;  /* 0x0000001b0900720c */ /* 0x000fe40003f06270 */
[----:B------:R-:W-:-:S02]  /*3430*/  LOP3.LUT R12, R75, 0x58, RZ, 0xfc, !PT ;  /* 0x000000584b0c7812 */ /* 0x000fc400078efcff */
[----:B------:R-:W-:Y:S01]  /*3440*/  FSEL R84, R84, -INF , !P2 ;  /* 0xff80000054547808 */ /* 0x000fe20005000000 */
[----:B------:R3:W-:Y:S01]  /*3450*/  MUFU.TANH R10, R4 ;  /* 0x00000004000a7308 */ /* 0x0007e20000002400 */
[----:B------:R-:W-:Y:S02]  /*3460*/  ISETP.GE.AND P2, PT, R8, R27, PT ;  /* 0x0000001b0800720c */ /* 0x000fe40003f46270 */
[----:B------:R-:W-:Y:S02]  /*3470*/  FSEL R91, R91, -INF , !P3 ;  /* 0xff8000005b5b7808 */ /* 0x000fe40005800000 */
[----:B------:R-:W-:-:S03]  /*3480*/  FSEL R94, R94, -INF , !P3 ;  /* 0xff8000005e5e7808 */ /* 0x000fc60005800000 */
[----:B------:R-:W4:Y:S01]  /*3490*/  MUFU.TANH R18, R18 ;  /* 0x0000001200127308 */ /* 0x000f220000002400 */
[----:B------:R-:W-:Y:S02]  /*34a0*/  FSEL R48, R80, -INF , !P4 ;  /* 0xff80000050307808 */ /* 0x000fe40006000000 */
[----:B------:R-:W-:Y:S02]  /*34b0*/  FSEL R43, R43, -INF , !P4 ;  /* 0xff8000002b2b7808 */ /* 0x000fe40006000000 */
[----:B------:R-:W-:-:S03]  /*34c0*/  FSEL R36, R95, -INF , !P0 ;  /* 0xff8000005f247808 */ /* 0x000fc60004000000 */
[----:B------:R-:W5:Y:S01]  /*34d0*/  MUFU.TANH R19, R19 ;  /* 0x0000001300137308 */ /* 0x000f620000002400 */
[----:B---3--:R-:W-:Y:S02]  /*34e0*/  LOP3.LUT R4, R75, 0x70, RZ, 0xfc, !PT ;  /* 0x000000704b047812 */ /* 0x008fe400078efcff */
[-C--:B------:R-:W-:Y:S02]  /*34f0*/  ISETP.GE.AND P3, PT, R12, R27.reuse, PT ;  /* 0x0000001b0c00720c */ /* 0x080fe40003f66270 */
[----:B------:R-:W-:-:S03]  /*3500*/  ISETP.GE.AND P4, PT, R4, R27, PT ;  /* 0x0000001b0400720c */ /* 0x000fc60003f86270 */
[----:B------:R-:W3:Y:S01]  /*3510*/  MUFU.TANH R30, R30 ;  /* 0x0000001e001e7308 */ /* 0x000ee20000002400 */
[----:B------:R-:W-:-:S07]  /*3520*/  LOP3.LUT R4, R75, 0x71, RZ, 0xfc, !PT ;  /* 0x000000714b047812 */ /* 0x000fce00078efcff */
[----:B------:R-:W-:Y:S01]  /*3530*/  MUFU.TANH R31, R13 ;  /* 0x0000000d001f7308 */ /* 0x000fe20000002400 */
[----:B------:R-:W-:-:S07]  /*3540*/  FSEL R42, R82, -INF , !P3 ;  /* 0xff800000522a7808 */ /* 0x000fce0005800000 */
[----:B------:R1:W3:Y:S01]  /*3550*/  MUFU.TANH R8, R14 ;  /* 0x0000000e00087308 */ /* 0x0002e20000002400 */
[----:B------:R-:W-:-:S07]  /*3560*/  FSEL R41, R78, -INF , !P3 ;  /* 0xff8000004e297808 */ /* 0x000fce0005800000 */
[----:B------:R2:W3:Y:S01]  /*3570*/  MUFU.TANH R9, R15 ;  /* 0x0000000f00097308 */ /* 0x0004e20000002400 */
[----:B------:R-:W-:-:S07]  /*3580*/  ISETP.GE.AND P3, PT, R4, R27, PT ;  /* 0x0000001b0400720c */ /* 0x000fce0003f66270 */
[----:B------:R-:W3:Y:S01]  /*3590*/  MUFU.TANH R6, R6 ;  /* 0x0000000600067308 */ /* 0x000ee20000002400 */
[----:B-1----:R-:W-:Y:S02]  /*35a0*/  FSEL R14, R35, -INF , !P0 ;  /* 0xff800000230e7808 */ /* 0x002fe40004000000 */
[----:B------:R-:W-:-:S05]  /*35b0*/  ISETP.GT.AND P0, PT, R119, R104, PT ;  /* 0x000000687700720c */ /* 0x000fca0003f04270 */
[----:B------:R-:W1:Y:S08]  /*35c0*/  MUFU.TANH R7, R7 ;  /* 0x0000000700077308 */ /* 0x000e700000002400 */
[----:B------:R-:W1:Y:S01]  /*35d0*/  MUFU.TANH R5, R5 ;  /* 0x0000000500057308 */ /* 0x000e620000002400 */
[C---:B------:R-:W-:Y:S02]  /*35e0*/  LOP3.LUT R4, R75.reuse, 0x78, RZ, 0xfc, !PT ;  /* 0x000000784b047812 */ /* 0x040fe400078efcff */
[----:B------:R-:W-:-:S02]  /*35f0*/  LOP3.LUT R75, R75, 0x79, RZ, 0xfc, !PT ;  /* 0x000000794b4b7812 */ /* 0x000fc400078efcff */
[----:B------:R-:W-:Y:S02]  /*3600*/  FSEL R39, R90, -INF , !P2 ;  /* 0xff8000005a277808 */ /* 0x000fe40005000000 */
[----:B------:R-:W-:Y:S02]  /*3610*/  FSEL R40, R33, -INF , !P2 ;  /* 0xff80000021287808 */ /* 0x000fe40005000000 */
[----:B--2---:R-:W-:Y:S02]  /*3620*/  FSEL R15, R34, -INF , !P1 ;  /* 0xff800000220f7808 */ /* 0x004fe40004800000 */
[----:B------:R-:W-:Y:S01]  /*3630*/  FSEL R17, R83, -INF , !P1 ;  /* 0xff80000053117808 */ /* 0x000fe20004800000 */
[----:B------:R-:W-:Y:S01]  /*3640*/  BSSY.RECONVERGENT B1, `(.L_x_6244) ;  /* 0x0000072000017945 */ /* 0x000fe20003800200 */
[-C--:B------:R-:W-:Y:S02]  /*3650*/  ISETP.GE.AND P2, PT, R4, R27.reuse, PT ;  /* 0x0000001b0400720c */ /* 0x080fe40003f46270 */
[----:B------:R-:W-:-:S02]  /*3660*/  ISETP.GE.AND P1, PT, R75, R27, PT ;  /* 0x0000001b4b00720c */ /* 0x000fc40003f26270 */
[----:B------:R-:W-:Y:S01]  /*3670*/  FSEL R35, R16, -INF , !P6 ;  /* 0xff80000010237808 */ /* 0x000fe20007000000 */
[----:B------:R-:W-:Y:S01]  /*3680*/  IMAD.MOV.U32 R122, RZ, RZ, R26 ;  /* 0x000000ffff7a7224 */ /* 0x000fe200078e001a */
[----:B----4-:R-:W-:Y:S01]  /*3690*/  FSEL R13, R18, -INF , !P6 ;  /* 0xff800000120d7808 */ /* 0x010fe20007000000 */
[----:B------:R-:W-:Y:S01]  /*36a0*/  IMAD.MOV.U32 R123, RZ, RZ, R20 ;  /* 0x000000ffff7b7224 */ /* 0x000fe200078e0014 */
[----:B-----5:R-:W-:Y:S02]  /*36b0*/  FSEL R12, R19, -INF , !P5 ;  /* 0xff800000130c7808 */ /* 0x020fe40006800000 */
[----:B------:R-:W-:Y:S02]  /*36c0*/  FSEL R16, R28, -INF , !P5 ;  /* 0xff8000001c107808 */ /* 0x000fe40006800000 */
[----:B---3--:R-:W-:Y:S02]  /*36d0*/  FSEL R33, R30, -INF , !P4 ;  /* 0xff8000001e217808 */ /* 0x008fe40006000000 */
[----:B------:R-:W-:-:S02]  /*36e0*/  SHF.R.U32.HI R4, RZ, 0x3, R87 ;  /* 0x00000003ff047819 */ /* 0x000fc40000011657 */
[----:B------:R-:W-:Y:S02]  /*36f0*/  FSEL R34, R8, -INF , !P4 ;  /* 0xff80000008227808 */ /* 0x000fe40006000000 */
[----:B------:R-:W-:Y:S02]  /*3700*/  FSEL R19, R9, -INF , !P3 ;  /* 0xff80000009137808 */ /* 0x000fe40005800000 */
[----:B------:R-:W-:Y:S02]  /*3710*/  FSEL R31, R31, -INF , !P3 ;  /* 0xff8000001f1f7808 */ /* 0x000fe40005800000 */
[----:B------:R-:W-:Y:S02]  /*3720*/  FSEL R18, R6, -INF , !P2 ;  /* 0xff80000006127808 */ /* 0x000fe40005000000 */
[----:B------:R-:W-:Y:S02]  /*3730*/  FSEL R30, R10, -INF , !P2 ;  /* 0xff8000000a1e7808 */ /* 0x000fe40005000000 */
[----:B-1----:R-:W-:-:S02]  /*3740*/  FSEL R25, R7, -INF , !P1 ;  /* 0xff80000007197808 */ /* 0x002fc40004800000 */
        /* <DEDUP_REMOVED lines=16> */
.L_x_6247:
        /* <DEDUP_REMOVED lines=34> */
[----:B------:R-:W-:Y:S01]  /*3a70*/  IMAD.MOV.U32 R8, RZ, RZ, R9 ;  /* 0x000000ffff087224 */ /* 0x000fe200078e0009 */
[----:B------:R-:W-:-:S04]  /*3a80*/  @P5 IADD3 R11, PT, PT, R11, 0x1, RZ ;  /* 0x000000010b0b5810 */ /* 0x000fc80007ffe0ff */
        /* <DEDUP_REMOVED lines=26> */
.L_x_6248:
[----:B------:R-:W-:Y:S05]  /*3c30*/  BSYNC.RECONVERGENT B0 ;  /* 0x0000000000007941 */ /* 0x000fea0003800200 */
.L_x_6246:
        /* <DEDUP_REMOVED lines=18> */
.L_x_6245:
[----:B------:R-:W-:Y:S05]  /*3d60*/  BSYNC.RECONVERGENT B1 ;  /* 0x0000000000017941 */ /* 0x000fea0003800200 */
.L_x_6244:
[----:B-1----:R-:W2:Y:S01]  /*3d70*/  LD.E R27, desc[UR4][R2.64+0xdc] ;  /* 0x0000dc04021b7980 */ /* 0x002ea2000c101900 */
        /* <DEDUP_REMOVED lines=27> */
[----:B------:R-:W-:Y:S02]  /*3f30*/  SHF.L.U32 R4, R4, 0x8, RZ ;  /* 0x0000000804047819 */ /* 0x000fe400000006ff */
[----:B------:R-:W-:Y:S02]  /*3f40*/  FMNMX3.FTZ R5, R5, R19, R18, !PT ;  /* 0x0000001305057276 */ /* 0x000fe40007810012 */
[----:B------:R-:W-:-:S02]  /*3f50*/  LOP3.LUT R4, R4, 0x100, RZ, 0xc0, !PT ;  /* 0x0000010004047812 */ /* 0x000fc400078ec0ff */
[----:B------:R-:W-:Y:S02]  /*3f60*/  FMNMX.FTZ R5, R25, R5, !PT ;  /* 0x0000000519057209 */ /* 0x000fe40007810000 */
[----:B------:R-:W-:Y:S02]  /*3f70*/  LOP3.LUT R4, R4, 0x20, R47, 0xf8, !PT ;  /* 0x0000002004047812 */ /* 0x000fe400078ef82f */
[----:B------:R-:W-:Y:S01]  /*3f80*/  IADD3 R24, PT, PT, R24, -0x2, RZ ;  /* 0xfffffffe18187810 */ /* 0x000fe20007ffe0ff */
[----:B------:R-:W1:Y:S01]  /*3f90*/  SHFL.BFLY PT, R6, R5, 0x2, 0x1f ;  /* 0x0c401f0005067f89 */ /* 0x000e6200000e0000 */
[----:B------:R-:W-:Y:S02]  /*3fa0*/  LOP3.LUT R4, R4, R46, RZ, 0xfc, !PT ;  /* 0x0000002e04047212 */ /* 0x000fe400078efcff */
[----:B-1----:R-:W-:Y:S02]  /*3fb0*/  FMNMX.FTZ R6, R5, R6, !PT ;  /* 0x0000000605067209 */ /* 0x002fe40007810000 */
[----:B------:R-:W-:-:S03]  /*3fc0*/  FMNMX3.FTZ R5, R0, R16, R33, !PT ;  /* 0x0000001000057276 */ /* 0x000fc60007810021 */
[----:B------:R-:W1:Y:S01]  /*3fd0*/  SHFL.BFLY PT, R0, R6, 0x1, 0x1f ;  /* 0x0c201f0006007f89 */ /* 0x000e6200000e0000 */
[----:B------:R-:W-:-:S04]  /*3fe0*/  FMNMX3.FTZ R5, R5, R31, R30, !PT ;  /* 0x0000001f05057276 */ /* 0x000fc8000781001e */
[----:B------:R-:W-:-:S05]  /*3ff0*/  FMNMX.FTZ R5, R28, R5, !PT ;  /* 0x000000051c057209 */ /* 0x000fca0007810000 */
[----:B------:R-:W3:Y:S01]  /*4000*/  SHFL.BFLY PT, R20, R5, 0x2, 0x1f ;  /* 0x0c401f0005147f89 */ /* 0x000ee200000e0000 */
[----:B-1----:R-:W-:-:S04]  /*4010*/  FMNMX.FTZ R0, R6, R0, !PT ;  /* 0x0000000006007209 */ /* 0x002fc80007810000 */
[----:B------:R-:W-:Y:S02]  /*4020*/  FSETP.NEU.FTZ.AND P0, PT, R0, -INF , PT ;  /* 0xff8000000000780b */ /* 0x000fe40003f1d000 */
[----:B---3--:R-:W-:-:S05]  /*4030*/  FMNMX.FTZ R20, R5, R20, !PT ;  /* 0x0000001405147209 */ /* 0x008fca0007810000 */
[----:B------:R-:W1:Y:S02]  /*4040*/  SHFL.BFLY PT, R5, R20, 0x1, 0x1f ;  /* 0x0c201f0014057f89 */ /* 0x000e6400000e0000 */
[----:B-1----:R-:W-:Y:S01]  /*4050*/  FMNMX.FTZ R20, R20, R5, !PT ;  /* 0x0000000514147209 */ /* 0x002fe20007810000 */
[----:B--2---:R-:W-:-:S04]  /*4060*/  FMUL.FTZ R26, R27, R0 ;  /* 0x000000001b1a7220 */ /* 0x004fc80000410000 */
[----:B------:R-:W-:Y:S01]  /*4070*/  FMUL.FTZ R5, R27, R20 ;  /* 0x000000141b057220 */ /* 0x000fe20000410000 */
[----:B------:R-:W-:Y:S02]  /*4080*/  FSEL R26, R26, RZ, P0 ;  /* 0x000000ff1a1a7208 */ /* 0x000fe40000000000 */
[----:B------:R-:W-:-:S03]  /*4090*/  FSETP.NEU.FTZ.AND P0, PT, R20, -INF , PT ;  /* 0xff8000001400780b */ /* 0x000fc60003f1d000 */
[-CC-:B------:R-:W-:Y:S01]  /*40a0*/  FFMA.FTZ R100, R51, R27.reuse, -R26.reuse ;  /* 0x0000001b33647223 */ /* 0x180fe2000001081a */
[-CC-:B------:R-:W-:Y:S01]  /*40b0*/  FFMA.FTZ R51, R29, R27.reuse, -R26.reuse ;  /* 0x0000001b1d337223 */ /* 0x180fe2000001081a */
[----:B------:R-:W-:Y:S01]  /*40c0*/  FSEL R29, R5, RZ, P0 ;  /* 0x000000ff051d7208 */ /* 0x000fe20000000000 */
[-CC-:B------:R-:W-:Y:S01]  /*40d0*/  FFMA.FTZ R95, R54, R27.reuse, -R26.reuse ;  /* 0x0000001b365f7223 */ /* 0x180fe2000001081a */
[-CC-:B------:R-:W-:Y:S01]  /*40e0*/  FFMA.FTZ R99, R53, R27.reuse, -R26.reuse ;  /* 0x0000001b35637223 */ /* 0x180fe2000001081a */
[-CC-:B------:R-:W-:Y:S01]  /*40f0*/  FFMA.FTZ R54, R52, R27.reuse, -R26.reuse ;  /* 0x0000001b34367223 */ /* 0x180fe2000001081a */
[----:B------:R-:W-:Y:S01]  /*4100*/  MUFU.EX2 R100, R100 ;  /* 0x0000006400647308 */ /* 0x000fe20000000800 */
[-CC-:B------:R-:W-:Y:S01]  /*4110*/  FFMA.FTZ R107, R32, R27.reuse, -R29.reuse ;  /* 0x0000001b206b7223 */ /* 0x180fe2000001081d */
[----:B------:R-:W-:Y:S01]  /*4120*/  LEA R32, R4, R98, 0x1 ;  /* 0x0000006204207211 */ /* 0x000fe200078e08ff */
[-CC-:B------:R-:W-:Y:S01]  /*4130*/  FFMA.FTZ R116, R56, R27.reuse, -R29.reuse ;  /* 0x0000001b38747223 */ /* 0x180fe2000001081d */
[-CC-:B------:R-:W-:Y:S01]  /*4140*/  FFMA.FTZ R117, R55, R27.reuse, -R29.reuse ;  /* 0x0000001b37757223 */ /* 0x180fe2000001081d */
[-CC-:B------:R-:W-:Y:S01]  /*4150*/  FFMA.FTZ R56, R62, R27.reuse, -R29.reuse ;  /* 0x0000001b3e387223 */ /* 0x180fe2000001081d */
[-CC-:B------:R-:W-:Y:S01]  /*4160*/  FFMA.FTZ R53, R79, R27.reuse, -R26.reuse ;  /* 0x0000001b4f357223 */ /* 0x180fe2000001081a */
[----:B------:R-:W1:Y:S01]  /*4170*/  LDSM.16.MT88.4 R72, [R32+0x3000] ;  /* 0x003000002048783b */ /* 0x000e620000004200 */
[----:B------:R-:W2:Y:S01]  /*4180*/  MUFU.EX2 R99, R99 ;  /* 0x0000006300637308 */ /* 0x000ea20000000800 */
[-CC-:B------:R-:W-:Y:S01]  /*4190*/  FFMA.FTZ R52, R81, R27.reuse, -R26.reuse ;  /* 0x0000001b51347223 */ /* 0x180fe2000001081a */
[-CC-:B------:R-:W-:Y:S01]  /*41a0*/  FFMA.FTZ R55, R76, R27.reuse, -R29.reuse ;  /* 0x0000001b4c377223 */ /* 0x180fe2000001081d */
[----:B------:R-:W3:Y:S01]  /*41b0*/  LDSM.16.MT88.4 R8, [R32+0x3400] ;  /* 0x003400002008783b */ /* 0x000ee20000004200 */
[-CC-:B------:R-:W-:Y:S01]  /*41c0*/  FFMA.FTZ R47, R63, R27.reuse, -R29.reuse ;  /* 0x0000001b3f2f7223 */ /* 0x180fe2000001081d */
[-CC-:B------:R-:W-:Y:S01]  /*41d0*/  FFMA.FTZ R46, R77, R27.reuse, -R29.reuse ;  /* 0x0000001b4d2e7223 */ /* 0x180fe2000001081d */
[-CC-:B------:R-:W-:Y:S01]  /*41e0*/  FFMA.FTZ R37, R68, R27.reuse, -R29.reuse ;  /* 0x0000001b44257223 */ /* 0x180fe2000001081d */
[-CC-:B------:R-:W-:Y:S01]  /*41f0*/  FFMA.FTZ R38, R69, R27.reuse, -R26.reuse ;  /* 0x0000001b45267223 */ /* 0x180fe2000001081a */
[----:B------:R-:W-:Y:S01]  /*4200*/  MUFU.EX2 R95, R95 ;  /* 0x0000005f005f7308 */ /* 0x000fe20000000800 */
[----:B------:R-:W-:Y:S01]  /*4210*/  IADD3 R45, PT, PT, R45, R32, RZ ;  /* 0x000000202d2d7210 */ /* 0x000fe20007ffe0ff */
[-CC-:B------:R-:W-:Y:S01]  /*4220*/  FFMA.FTZ R62, R59, R27.reuse, -R26.reuse ;  /* 0x0000001b3b3e7223 */ /* 0x180fe2000001081a */
[-CC-:B------:R-:W-:Y:S01]  /*4230*/  FFMA.FTZ R59, R61, R27.reuse, -R26.reuse ;  /* 0x0000001b3d3b7223 */ /* 0x180fe2000001081a */
[-CC-:B------:R-:W-:Y:S01]  /*4240*/  FFMA.FTZ R90, R60, R27.reuse, -R26.reuse ;  /* 0x0000001b3c5a7223 */ /* 0x180fe2000001081a */
[-CC-:B------:R-:W-:Y:S01]  /*4250*/  FFMA.FTZ R63, R58, R27.reuse, -R29.reuse ;  /* 0x0000001b3a3f7223 */ /* 0x180fe2000001081d */
[-CC-:B------:R-:W-:Y:S01]  /*4260*/  FFMA.FTZ R61, R57, R27.reuse, -R29.reuse ;  /* 0x0000001b393d7223 */ /* 0x180fe2000001081d */
[-CC-:B------:R-:W-:Y:S01]  /*4270*/  FFMA.FTZ R60, R128, R27.reuse, -R29.reuse ;  /* 0x0000001b803c7223 */ /* 0x180fe2000001081d */
[----:B------:R-:W4:Y:S01]  /*4280*/  MUFU.EX2 R54, R54 ;  /* 0x0000003600367308 */ /* 0x000f220000000800 */
        /* <DEDUP_REMOVED lines=16> */
[----:B----4-:R-:W-:Y:S01]  /*4390*/  F2FP.F16.F32.PACK_AB R83, R54, R95 ;  /* 0x0000005f3653723e */ /* 0x010fe200000000ff */
[-CC-:B------:R-:W-:Y:S01]  /*43a0*/  FFMA.FTZ R65, R85, R27.reuse, -R29.reuse ;  /* 0x0000001b55417223 */ /* 0x180fe2000001081d */
[-CC-:B------:R-:W-:Y:S01]  /*43b0*/  FFMA.FTZ R64, R64, R27.reuse, -R26.reuse ;  /* 0x0000001b40407223 */ /* 0x180fe2000001081a */
[-C--:B------:R-:W-:Y:S01]  /*43c0*/  FFMA.FTZ R88, R88, R27.reuse, -R29 ;  /* 0x0000001b58587223 */ /* 0x080fe2000001081d */
[----:B------:R-:W-:Y:S01]  /*43d0*/  FADD.FTZ R99, R100, R99 ;  /* 0x0000006364637221 */ /* 0x000fe20000010000 */
        /* <DEDUP_REMOVED lines=8> */
[-C--:B------:R-:W-:Y:S01]  /*4460*/  FFMA.FTZ R40, R40, R27.reuse, -R29 ;  /* 0x0000001b28287223 */ /* 0x080fe2000001081d */
[--C-:B------:R-:W-:Y:S01]  /*4470*/  FFMA.FTZ R39, R39, R27, -R26.reuse ;  /* 0x0000001b27277223 */ /* 0x100fe2000001081a */
[----:B------:R-:W4:Y:S01]  /*4480*/  MUFU.EX2 R56, R56 ;  /* 0x0000003800387308 */ /* 0x000f220000000800 */
[----:B--2---:R-:W-:Y:S01]  /*4490*/  F2FP.F16.F32.PACK_AB R80, R117, R107 ;  /* 0x0000006b7550723e */ /* 0x004fe200000000ff */
[----:B------:R-:W-:Y:S01]  /*44a0*/  FADD.FTZ R107, R107, R117 ;  /* 0x000000756b6b7221 */ /* 0x000fe20000010000 */
[----:B------:R-:W-:Y:S01]  /*44b0*/  FADD.FTZ R95, R54, R95 ;  /* 0x0000005f365f7221 */ /* 0x000fe20000010000 */
[-CC-:B------:R-:W-:Y:S01]  /*44c0*/  FFMA.FTZ R15, R15, R27.reuse, -R26.reuse ;  /* 0x0000001b0f0f7223 */ /* 0x180fe2000001081a */
[-CC-:B------:R-:W-:Y:S01]  /*44d0*/  FFMA.FTZ R54, R12, R27.reuse, -R26.reuse ;  /* 0x0000001b0c367223 */ /* 0x180fe2000001081a */
[-CC-:B------:R-:W-:Y:S01]  /*44e0*/  FFMA.FTZ R36, R36, R27.reuse, -R29.reuse ;  /* 0x0000001b24247223 */ /* 0x180fe2000001081d */
[-CC-:B------:R-:W-:Y:S01]  /*44f0*/  FFMA.FTZ R35, R35, R27.reuse, -R29.reuse ;  /* 0x0000001b23237223 */ /* 0x180fe2000001081d */
[----:B------:R-:W2:Y:S01]  /*4500*/  MUFU.EX2 R53, R53 ;  /* 0x0000003500357308 */ /* 0x000ea20000000800 */
[-C--:B------:R-:W-:Y:S01]  /*4510*/  FFMA.FTZ R34, R34, R27.reuse, -R26 ;  /* 0x0000001b22227223 */ /* 0x080fe2000001081a */
[----:B------:R-:W-:Y:S01]  /*4520*/  FFMA.FTZ R33, R33, R27, -R29 ;  /* 0x0000001b21217223 */ /* 0x000fe2000001081d */
[----:B------:R-:W-:-:S05]  /*4530*/  ISETP.GE.AND P0, PT, R24, R104, PT ;  /* 0x000000681800720c */ /* 0x000fca0003f06270 */
[----:B------:R-:W5:Y:S01]  /*4540*/  MUFU.EX2 R52, R52 ;  /* 0x0000003400347308 */ /* 0x000f620000000800 */
[----:B----4-:R-:W-:Y:S01]  /*4550*/  F2FP.F16.F32.PACK_AB R82, R56, R116 ;  /* 0x000000743852723e */ /* 0x010fe200000000ff */
[----:B------:R-:W-:-:S04]  /*4560*/  FADD.FTZ R116, R116, R107 ;  /* 0x0000006b74747221 */ /* 0x000fc80000010000 */
[----:B------:R-:W-:Y:S02]  /*4570*/  FADD.FTZ R116, R56, R116 ;  /* 0x0000007438747221 */ /* 0x000fe40000010000 */
[----:B------:R-:W-:Y:S01]  /*4580*/  MUFU.EX2 R51, R51 ;  /* 0x0000003300337308 */ /* 0x000fe20000000800 */
[----:B-1----:R-:W-:Y:S01]  /*4590*/  HMMA.16816.F32 R76, R80, R72, RZ ;  /* 0x00000048504c723c */ /* 0x002fe200000018ff */
[----:B--2---:R-:W-:-:S06]  /*45a0*/  FADD.FTZ R95, R53, R95 ;  /* 0x0000005f355f7221 */ /* 0x004fcc0000010000 */
[----:B------:R-:W1:Y:S01]  /*45b0*/  MUFU.EX2 R55, R55 ;  /* 0x0000003700377308 */ /* 0x000e620000000800 */
[----:B------:R-:W-:Y:S01]  /*45c0*/  HMMA.16816.F32 R72, R80, R74, RZ ;  /* 0x0000004a5048723c */ /* 0x000fe200000018ff */
[----:B-----5:R-:W-:Y:S01]  /*45d0*/  F2FP.F16.F32.PACK_AB R5, R52, R53 ;  /* 0x000000353405723e */ /* 0x020fe200000000ff */
[----:B------:R-:W-:-:S05]  /*45e0*/  FFMA.FTZ R53, R18, R27, -R26 ;  /* 0x0000001b12357223 */ /* 0x000fca000001081a */
[----:B------:R-:W2:Y:S08]  /*45f0*/  MUFU.EX2 R47, R47 ;  /* 0x0000002f002f7308 */ /* 0x000eb00000000800 */
[----:B------:R-:W4:Y:S01]  /*4600*/  MUFU.EX2 R46, R46 ;  /* 0x0000002e002e7308 */ /* 0x000f220000000800 */
[----:B-1----:R-:W-:-:S07]  /*4610*/  FADD.FTZ R116, R55, R116 ;  /* 0x0000007437747221 */ /* 0x002fce0000010000 */
[----:B------:R-:W1:Y:S01]  /*4620*/  MUFU.EX2 R37, R37 ;  /* 0x0000002500257308 */ /* 0x000e620000000800 */
[C---:B--2---:R-:W-:Y:S01]  /*4630*/  F2FP.F16.F32.PACK_AB R4, R47.reuse, R55 ;  /* 0x000000372f04723e */ /* 0x044fe200000000ff */
[----:B------:R-:W-:Y:S01]  /*4640*/  FADD.FTZ R56, R47, R116 ;  /* 0x000000742f387221 */ /* 0x000fe20000010000 */
[-C--:B------:R-:W-:Y:S01]  /*4650*/  FFMA.FTZ R47, R14, R27.reuse, -R26 ;  /* 0x0000001b0e2f7223 */ /* 0x080fe2000001081a */
[----:B------:R-:W-:-:S04]  /*4660*/  FFMA.FTZ R55, R17, R27, -R29 ;  /* 0x0000001b11377223 */ /* 0x000fc8000001081d */
[----:B------:R-:W2:Y:S01]  /*4670*/  MUFU.EX2 R38, R38 ;  /* 0x0000002600267308 */ /* 0x000ea20000000800 */
[----:B----4-:R-:W-:-:S07]  /*4680*/  FADD.FTZ R56, R46, R56 ;  /* 0x000000382e387221 */ /* 0x010fce0000010000 */
[----:B------:R-:W-:Y:S01]  /*4690*/  MUFU.EX2 R90, R90 ;  /* 0x0000005a005a7308 */ /* 0x000fe20000000800 */
[C---:B-1----:R-:W-:Y:S01]  /*46a0*/  F2FP.F16.F32.PACK_AB R6, R37.reuse, R46 ;  /* 0x0000002e2506723e */ /* 0x042fe200000000ff */
[----:B------:R-:W-:Y:S01]  /*46b0*/  FADD.FTZ R56, R37, R56 ;  /* 0x0000003825387221 */ /* 0x000fe20000010000 */
[----:B------:R-:W-:-:S05]  /*46c0*/  FFMA.FTZ R37, R16, R27, -R29 ;  /* 0x0000001b10257223 */ /* 0x000fca000001081d */
[----:B------:R-:W-:Y:S01]  /*46d0*/  MUFU.EX2 R62, R62 ;  /* 0x0000003e003e7308 */ /* 0x000fe20000000800 */
[----:B--2---:R-:W-:-:S07]  /*46e0*/  F2FP.F16.F32.PACK_AB R7, R38, R51 ;  /* 0x000000332607723e */ /* 0x004fce00000000ff */
[C---:B---3--:R-:W-:Y:S01]  /*46f0*/  HMMA.16816.F32 R76, R4.reuse, R8, R76 ;  /* 0x00000008044c723c */ /* 0x048fe2000000184c */
[----:B------:R-:W-:Y:S07]  /*4700*/  MUFU.EX2 R59, R59 ;  /* 0x0000003b003b7308 */ /* 0x000fee0000000800 */
[----:B------:R-:W-:Y:S01]  /*4710*/  HMMA.16816.F32 R72, R4, R10, R72 ;  /* 0x0000000a0448723c */ /* 0x000fe20000001848 */
[----:B------:R-:W1:Y:S01]  /*4720*/  LDSM.16.MT88.4 R8, [R45+0x3000] ;  /* 0x003000002d08783b */ /* 0x000e620000004200 */
[----:B------:R-:W2:Y:S08]  /*4730*/  MUFU.EX2 R63, R63 ;  /* 0x0000003f003f7308 */ /* 0x000eb00000000800 */
[----:B------:R-:W3:Y:S08]  /*4740*/  MUFU.EX2 R61, R61 ;  /* 0x0000003d003d7308 */ /* 0x000ef00000000800 */
[----:B------:R-:W-:Y:S01]  /*4750*/  MUFU.EX2 R60, R60 ;  /* 0x0000003c003c7308 */ /* 0x000fe20000000800 */
[----:B--2---:R-:W-:-:S07]  /*4760*/  FADD.FTZ R56, R63, R56 ;  /* 0x000000383f387221 */ /* 0x004fce0000010000 */
[----:B------:R-:W2:Y:S01]  /*4770*/  MUFU.EX2 R58, R58 ;  /* 0x0000003a003a7308 */ /* 0x000ea20000000800 */
[----:B---3--:R-:W-:-:S07]  /*4780*/  FADD.FTZ R56, R61, R56 ;  /* 0x000000383d387221 */ /* 0x008fce0000010000 */
[----:B------:R-:W3:Y:S01]  /*4790*/  MUFU.EX2 R57, R57 ;  /* 0x0000003900397308 */ /* 0x000ee20000000800 */
[C---:B-1----:R-:W-:Y:S07]  /*47a0*/  HMMA.16816.F32 R68, R80.reuse, R8, RZ ;  /* 0x000000085044723c */ /* 0x042fee00000018ff */
[----:B------:R-:W-:Y:S01]  /*47b0*/  MUFU.EX2 R125, R125 ;  /* 0x0000007d007d7308 */ /* 0x000fe20000000800 */
[----:B------:R-:W-:Y:S01]  /*47c0*/  HMMA.16816.F32 R80, R80, R10, RZ ;  /* 0x0000000a5050723c */ /* 0x000fe200000018ff */
[----:B------:R-:W1:Y:S06]  /*47d0*/  LDSM.16.MT88.4 R8, [R45+0x3400] ;  /* 0x003400002d08783b */ /* 0x000e6c0000004200 */
[----:B------:R-:W4:Y:S08]  /*47e0*/  MUFU.EX2 R118, R118 ;  /* 0x0000007600767308 */ /* 0x000f300000000800 */
[----:B------:R-:W-:Y:S08]  /*47f0*/  MUFU.EX2 R92, R92 ;  /* 0x0000005c005c7308 */ /* 0x000ff00000000800 */
[----:B------:R-:W-:Y:S08]  /*4800*/  MUFU.EX2 R126, R126 ;  /* 0x0000007e007e7308 */ /* 0x000ff00000000800 */
[----:B------:R-:W-:Y:S08]  /*4810*/  MUFU.EX2 R124, R124 ;  /* 0x0000007c007c7308 */ /* 0x000ff00000000800 */
[----:B------:R-:W5:Y:S01]  /*4820*/  MUFU.EX2 R91, R91 ;  /* 0x0000005b005b7308 */ /* 0x000f620000000800 */
[C---:B-1----:R-:W-:Y:S07]  /*4830*/  HMMA.16816.F32 R68, R4.reuse, R8, R68 ;  /* 0x000000080444723c */ /* 0x042fee0000001844 */
[----:B------:R-:W1:Y:S01]  /*4840*/  MUFU.EX2 R127, R127 ;  /* 0x0000007f007f7308 */ /* 0x000e620000000800 */
[----:B------:R-:W-:Y:S01]  /*4850*/  HMMA.16816.F32 R80, R4, R10, R80 ;  /* 0x0000000a0450723c */ /* 0x000fe20000001850 */
[----:B------:R-:W4:Y:S01]  /*4860*/  LDSM.16.MT88.4 R8, [R32+0x3800] ;  /* 0x003800002008783b */ /* 0x000f220000004200 */
[----:B------:R-:W-:-:S05]  /*4870*/  F2FP.F16.F32.PACK_AB R4, R61, R63 ;  /* 0x0000003f3d04723e */ /* 0x000fca00000000ff */
[----:B------:R-:W1:Y:S01]  /*4880*/  MUFU.EX2 R84, R84 ;  /* 0x0000005400547308 */ /* 0x000e620000000800 */
[----:B------:R-:W-:Y:S02]  /*4890*/  F2FP.F16.F32.PACK_AB R5, R62, R90 ;  /* 0x0000005a3e05723e */ /* 0x000fe400000000ff */
[----:B--2---:R-:W-:Y:S01]  /*48a0*/  F2FP.F16.F32.PACK_AB R6, R58, R60 ;  /* 0x0000003c3a06723e */ /* 0x004fe200000000ff */
[----:B------:R-:W-:Y:S01]  /*48b0*/  FADD.FTZ R60, R60, R56 ;  /* 0x000000383c3c7221 */ /* 0x000fe20000010000 */
[----:B---3--:R-:W-:-:S03]  /*48c0*/  F2FP.F16.F32.PACK_AB R7, R57, R59 ;  /* 0x0000003b3907723e */ /* 0x008fc600000000ff */
[----:B------:R-:W2:Y:S01]  /*48d0*/  MUFU.EX2 R66, R66 ;  /* 0x0000004200427308 */ /* 0x000ea20000000800 */
[----:B------:R-:W-:-:S07]  /*48e0*/  FADD.FTZ R60, R58, R60 ;  /* 0x0000003c3a3c7221 */ /* 0x000fce0000010000 */
[----:B------:R-:W-:Y:S08]  /*48f0*/  MUFU.EX2 R89, R89 ;  /* 0x0000005900597308 */ /* 0x000ff00000000800 */
[----:B------:R-:W-:Y:S08]  /*4900*/  MUFU.EX2 R67, R67 ;  /* 0x0000004300437308 */ /* 0x000ff00000000800 */
[----:B------:R3:W-:Y:S01]  /*4910*/  MUFU.EX2 R85, R88 ;  /* 0x0000005800557308 */ /* 0x0007e20000000800 */
[C---:B----4-:R-:W-:Y:S07]  /*4920*/  HMMA.16816.F32 R76, R4.reuse, R8, R76 ;  /* 0x00000008044c723c */ /* 0x050fee000000184c */
[----:B------:R-:W-:Y:S01]  /*4930*/  MUFU.EX2 R65, R65 ;  /* 0x0000004100417308 */ /* 0x000fe20000000800 */
[----:B------:R-:W-:Y:S01]  /*4940*/  HMMA.16816.F32 R72, R4, R10, R72 ;  /* 0x0000000a0448723c */ /* 0x000fe20000001848 */
[----:B------:R-:W4:Y:S06]  /*4950*/  LDSM.16.MT88.4 R8, [R45+0x3800] ;  /* 0x003800002d08783b */ /* 0x000f2c0000004200 */
[----:B------:R-:W-:Y:S01]  /*4960*/  MUFU.EX2 R64, R64 ;  /* 0x0000004000407308 */ /* 0x000fe20000000800 */
[----:B---3--:R-:W-:Y:S01]  /*4970*/  FADD.FTZ R88, R52, R95 ;  /* 0x0000005f34587221 */ /* 0x008fe20000010000 */
[----:B------:R-:W-:-:S02]  /*4980*/  FFMA.FTZ R52, R19, R27, -R26 ;  /* 0x0000001b13347223 */ /* 0x000fc4000001081a */
[----:B------:R-:W-:Y:S01]  /*4990*/  LDSM.16.MT88.4 R16, [R45+0x4800] ;  /* 0x004800002d10783b */ /* 0x000fe20000004200 */
[----:B------:R-:W-:Y:S01]  /*49a0*/  FADD.FTZ R88, R51, R88 ;  /* 0x0000005833587221 */ /* 0x000fe20000010000 */
[----:B------:R-:W-:Y:S02]  /*49b0*/  FFMA.FTZ R51, R13, R27, -R26 ;  /* 0x0000001b0d337223 */ /* 0x000fe4000001081a */
[----:B------:R-:W-:Y:S01]  /*49c0*/  MUFU.EX2 R50, R50 ;  /* 0x0000003200327308 */ /* 0x000fe20000000800 */
[----:B------:R-:W-:-:S04]  /*49d0*/  FADD.FTZ R88, R38, R88 ;  /* 0x0000005826587221 */ /* 0x000fc80000010000 */
[----:B------:R-:W-:-:S03]  /*49e0*/  FADD.FTZ R90, R90, R88 ;  /* 0x000000585a5a7221 */ /* 0x000fc60000010000 */
[----:B------:R-:W-:Y:S01]  /*49f0*/  MUFU.EX2 R48, R48 ;  /* 0x0000003000307308 */ /* 0x000fe20000000800 */
[----:B------:R-:W-:-:S04]  /*4a00*/  FADD.FTZ R90, R62, R90 ;  /* 0x0000005a3e5a7221 */ /* 0x000fc80000010000 */
[----:B------:R-:W-:-:S03]  /*4a10*/  FADD.FTZ R59, R59, R90 ;  /* 0x0000005a3b3b7221 */ /* 0x000fc60000010000 */
[----:B------:R-:W-:Y:S01]  /*4a20*/  MUFU.EX2 R42, R42 ;  /* 0x0000002a002a7308 */ /* 0x000fe20000000800 */
[----:B------:R-:W-:-:S07]  /*4a30*/  FADD.FTZ R59, R57, R59 ;  /* 0x0000003b393b7221 */ /* 0x000fce0000010000 */
[----:B------:R-:W-:Y:S01]  /*4a40*/  MUFU.EX2 R49, R49 ;  /* 0x0000003100317308 */ /* 0x000fe20000000800 */
[C---:B----4-:R-:W-:Y:S07]  /*4a50*/  HMMA.16816.F32 R68, R4.reuse, R8, R68 ;  /* 0x000000080444723c */ /* 0x050fee0000001844 */
[----:B------:R-:W-:Y:S01]  /*4a60*/  MUFU.EX2 R43, R43 ;  /* 0x0000002b002b7308 */ /* 0x000fe20000000800 */
[----:B------:R-:W-:Y:S01]  /*4a70*/  HMMA.16816.F32 R80, R4, R10, R80 ;  /* 0x0000000a0450723c */ /* 0x000fe20000001850 */
[----:B------:R-:W3:Y:S01]  /*4a80*/  LDSM.16.MT88.4 R8, [R32+0x3c00] ;  /* 0x003c00002008783b */ /* 0x000ee20000004200 */
[-CC-:B------:R-:W-:Y:S01]  /*4a90*/  FFMA.FTZ R4, R93, R27.reuse, -R29.reuse ;  /* 0x0000001b5d047223 */ /* 0x180fe2000001081d */
[----:B------:R-:W-:Y:S01]  /*4aa0*/  FFMA.FTZ R93, R94, R27, -R29 ;  /* 0x0000001b5e5d7223 */ /* 0x000fe2000001081d */
[----:B------:R-:W-:-:S03]  /*4ab0*/  F2FP.F16.F32.PACK_AB R5, R118, R125 ;  /* 0x0000007d7605723e */ /* 0x000fc600000000ff */
[----:B------:R-:W-:Y:S01]  /*4ac0*/  MUFU.EX2 R41, R41 ;  /* 0x0000002900297308 */ /* 0x000fe20000000800 */
[----:B-----5:R-:W-:Y:S01]  /*4ad0*/  F2FP.F16.F32.PACK_AB R7, R91, R92 ;  /* 0x0000005c5b07723e */ /* 0x020fe200000000ff */
[----:B------:R-:W-:-:S04]  /*4ae0*/  FADD.FTZ R125, R125, R59 ;  /* 0x0000003b7d7d7221 */ /* 0x000fc80000010000 */
[----:B------:R-:W-:Y:S01]  /*4af0*/  FADD.FTZ R118, R118, R125 ;  /* 0x0000007d76767221 */ /* 0x000fe20000010000 */
[----:B------:R-:W-:Y:S01]  /*4b00*/  FFMA.FTZ R125, R25, R27, -R26 ;  /* 0x0000001b197d7223 */ /* 0x000fe2000001081a */
[----:B------:R4:W-:Y:S02]  /*4b10*/  MUFU.EX2 R94, R4 ;  /* 0x00000004005e7308 */ /* 0x0009e40000000800 */
[----:B------:R-:W-:-:S04]  /*4b20*/  FADD.FTZ R118, R92, R118 ;  /* 0x000000765c767221 */ /* 0x000fc80000010000 */
[----:B------:R-:W-:Y:S02]  /*4b30*/  FADD.FTZ R91, R91, R118 ;  /* 0x000000765b5b7221 */ /* 0x000fe40000010000 */
[----:B------:R-:W5:Y:S02]  /*4b40*/  MUFU.EX2 R93, R93 ;  /* 0x0000005d005d7308 */ /* 0x000f640000000800 */
[----:B-1----:R-:W-:-:S04]  /*4b50*/  FADD.FTZ R91, R127, R91 ;  /* 0x0000005b7f5b7221 */ /* 0x002fc80000010000 */
[----:B------:R-:W-:Y:S02]  /*4b60*/  FADD.FTZ R91, R84, R91 ;  /* 0x0000005b545b7221 */ /* 0x000fe40000010000 */
[----:B------:R-:W1:Y:S01]  /*4b70*/  MUFU.EX2 R40, R40 ;  /* 0x0000002800287308 */ /* 0x000e620000000800 */
[----:B----4-:R-:W-:Y:S01]  /*4b80*/  F2FP.F16.F32.PACK_AB R4, R124, R126 ;  /* 0x0000007e7c04723e */ /* 0x010fe200000000ff */
[----:B------:R-:W-:Y:S01]  /*4b90*/  FADD.FTZ R126, R126, R60 ;  /* 0x0000003c7e7e7221 */ /* 0x000fe20000010000 */
[----:B--2---:R-:W-:-:S03]  /*4ba0*/  FADD.FTZ R91, R66, R91 ;  /* 0x0000005b425b7221 */ /* 0x004fc60000010000 */
[----:B------:R-:W-:Y:S01]  /*4bb0*/  FADD.FTZ R126, R124, R126 ;  /* 0x0000007e7c7e7221 */ /* 0x000fe20000010000 */
[----:B------:R-:W-:Y:S01]  /*4bc0*/  FFMA.FTZ R124, R28, R27, -R29 ;  /* 0x0000001b1c7c7223 */ /* 0x000fe2000001081d */
[----:B------:R-:W2:Y:S01]  /*4bd0*/  MUFU.EX2 R39, R39 ;  /* 0x0000002700277308 */ /* 0x000ea20000000800 */
[----:B-----5:R-:W-:Y:S01]  /*4be0*/  F2FP.F16.F32.PACK_AB R6, R93, R94 ;  /* 0x0000005e5d06723e */ /* 0x020fe200000000ff */
[----:B------:R-:W-:-:S04]  /*4bf0*/  FADD.FTZ R126, R94, R126 ;  /* 0x0000007e5e7e7221 */ /* 0x000fc80000010000 */
[----:B------:R-:W-:Y:S02]  /*4c00*/  FADD.FTZ R93, R93, R126 ;  /* 0x0000007e5d5d7221 */ /* 0x000fe40000010000 */
[----:B---3--:R-:W-:Y:S01]  /*4c10*/  HMMA.16816.F32 R76, R4, R8, R76 ;  /* 0x00000008044c723c */ /* 0x008fe2000000184c */
[----:B------:R3:W-:Y:S01]  /*4c20*/  MUFU.EX2 R46, R15 ;  /* 0x0000000f002e7308 */ /* 0x0007e20000000800 */
[----:B------:R-:W-:-:S04]  /*4c30*/  FADD.FTZ R93, R89, R93 ;  /* 0x0000005d595d7221 */ /* 0x000fc80000010000 */
[C---:B------:R-:W-:Y:S02]  /*4c40*/  FADD.FTZ R93, R67.reuse, R93 ;  /* 0x0000005d435d7221 */ /* 0x040fe40000010000 */
[C---:B------:R-:W-:Y:S01]  /*4c50*/  HMMA.16816.F32 R72, R4.reuse, R10, R72 ;  /* 0x0000000a0448723c */ /* 0x040fe20000001848 */
[----:B------:R-:W4:Y:S01]  /*4c60*/  LDSM.16.MT88.4 R8, [R45+0x3c00] ;  /* 0x003c00002d08783b */ /* 0x000f220000004200 */
[----:B------:R-:W-:Y:S03]  /*4c70*/  MUFU.EX2 R47, R47 ;  /* 0x0000002f002f7308 */ /* 0x000fe60000000800 */
[----:B---3--:R-:W-:Y:S05]  /*4c80*/  LDSM.16.MT88.4 R12, [R45+0x4400] ;  /* 0x004400002d0c783b */ /* 0x008fea0000004200 */
[----:B------:R-:W-:Y:S08]  /*4c90*/  MUFU.EX2 R51, R51 ;  /* 0x0000003300337308 */ /* 0x000ff00000000800 */
[----:B------:R-:W-:Y:S08]  /*4ca0*/  MUFU.EX2 R54, R54 ;  /* 0x0000003600367308 */ /* 0x000ff00000000800 */
[----:B------:R-:W3:Y:S08]  /*4cb0*/  MUFU.EX2 R55, R55 ;  /* 0x0000003700377308 */ /* 0x000ef00000000800 */
[----:B------:R-:W-:Y:S01]  /*4cc0*/  MUFU.EX2 R36, R36 ;  /* 0x0000002400247308 */ /* 0x000fe20000000800 */
[C---:B----4-:R-:W-:Y:S07]  /*4cd0*/  HMMA.16816.F32 R68, R4.reuse, R8, R68 ;  /* 0x000000080444723c */ /* 0x050fee0000001844 */
[----:B------:R-:W-:Y:S01]  /*4ce0*/  MUFU.EX2 R35, R35 ;  /* 0x0000002300237308 */ /* 0x000fe20000000800 */
[----:B------:R-:W-:Y:S01]  /*4cf0*/  HMMA.16816.F32 R80, R4, R10, R80 ;  /* 0x0000000a0450723c */ /* 0x000fe20000001850 */
[----:B------:R-:W4:Y:S01]  /*4d00*/  LDSM.16.MT88.4 R8, [R32+0x4000] ;  /* 0x004000002008783b */ /* 0x000f220000004200 */
[----:B------:R-:W-:-:S05]  /*4d10*/  F2FP.F16.F32.PACK_AB R4, R67, R89 ;  /* 0x000000594304723e */ /* 0x000fca00000000ff */
[----:B------:R-:W5:Y:S01]  /*4d20*/  MUFU.EX2 R37, R37 ;  /* 0x0000002500257308 */ /* 0x000f620000000800 */
[----:B------:R-:W-:Y:S02]  /*4d30*/  F2FP.F16.F32.PACK_AB R5, R84, R127 ;  /* 0x0000007f5405723e */ /* 0x000fe400000000ff */
[----:B------:R-:W-:Y:S01]  /*4d40*/  F2FP.F16.F32.PACK_AB R6, R65, R85 ;  /* 0x000000554106723e */ /* 0x000fe200000000ff */
[----:B------:R-:W-:Y:S01]  /*4d50*/  FADD.FTZ R85, R85, R93 ;  /* 0x0000005d55557221 */ /* 0x000fe20000010000 */
[C---:B------:R-:W-:Y:S01]  /*4d60*/  F2FP.F16.F32.PACK_AB R7, R64.reuse, R66 ;  /* 0x000000424007723e */ /* 0x040fe200000000ff */
[----:B------:R-:W-:Y:S02]  /*4d70*/  FADD.FTZ R64, R64, R91 ;  /* 0x0000005b40407221 */ /* 0x000fe40000010000 */
[----:B------:R-:W-:Y:S01]  /*4d80*/  FADD.FTZ R85, R65, R85 ;  /* 0x0000005541557221 */ /* 0x000fe20000010000 */
[----:B------:R-:W5:Y:S01]  /*4d90*/  MUFU.EX2 R34, R34 ;  /* 0x0000002200227308 */ /* 0x000f620000000800 */
[----:B------:R-:W-:-:S02]  /*4da0*/  FADD.FTZ R64, R50, R64 ;  /* 0x0000004032407221 */ /* 0x000fc40000010000 */
[----:B------:R-:W-:-:S05]  /*4db0*/  FADD.FTZ R85, R49, R85 ;  /* 0x0000005531557221 */ /* 0x000fca0000010000 */
[----:B------:R-:W-:Y:S08]  /*4dc0*/  MUFU.EX2 R33, R33 ;  /* 0x0000002100217308 */ /* 0x000ff00000000800 */
[----:B------:R-:W5:Y:S08]  /*4dd0*/  MUFU.EX2 R52, R52 ;  /* 0x0000003400347308 */ /* 0x000f700000000800 */
[----:B------:R-:W5:Y:S01]  /*4de0*/  MUFU.EX2 R53, R53 ;  /* 0x0000003500357308 */ /* 0x000f620000000800 */
[C---:B----4-:R-:W-:Y:S07]  /*4df0*/  HMMA.16816.F32 R76, R4.reuse, R8, R76 ;  /* 0x00000008044c723c */ /* 0x050fee000000184c */
[----:B------:R-:W-:Y:S01]  /*4e00*/  MUFU.EX2 R124, R124 ;  /* 0x0000007c007c7308 */ /* 0x000fe20000000800 */
[C---:B------:R-:W-:Y:S01]  /*4e10*/  HMMA.16816.F32 R72, R4.reuse, R10, R72 ;  /* 0x0000000a0448723c */ /* 0x040fe20000001848 */
[----:B------:R-:W4:Y:S06]  /*4e20*/  LDSM.16.MT88.4 R8, [R45+0x4000] ;  /* 0x004000002d08783b */ /* 0x000f2c0000004200 */
[----:B------:R-:W-:Y:S01]  /*4e30*/  MUFU.EX2 R125, R125 ;  /* 0x0000007d007d7308 */ /* 0x000fe20000000800 */
[C---:B----4-:R-:W-:Y:S08]  /*4e40*/  HMMA.16816.F32 R68, R4.reuse, R8, R68 ;  /* 0x000000080444723c */ /* 0x050ff00000001844 */
[----:B------:R-:W-:Y:S01]  /*4e50*/  HMMA.16816.F32 R80, R4, R10, R80 ;  /* 0x0000000a0450723c */ /* 0x000fe20000001850 */
[----:B------:R-:W4:Y:S01]  /*4e60*/  LDSM.16.MT88.4 R8, [R32+0x4400] ;  /* 0x004400002008783b */ /* 0x000f220000004200 */
[C---:B------:R-:W-:Y:S01]  /*4e70*/  F2FP.F16.F32.PACK_AB R4, R43.reuse, R49 ;  /* 0x000000312b04723e */ /* 0x040fe200000000ff */
[----:B------:R-:W-:Y:S01]  /*4e80*/  FADD.FTZ R43, R43, R85 ;  /* 0x000000552b2b7221 */ /* 0x000fe20000010000 */
[C---:B------:R-:W-:Y:S01]  /*4e90*/  F2FP.F16.F32.PACK_AB R5, R48.reuse, R50 ;  /* 0x000000323005723e */ /* 0x040fe200000000ff */
        /* <DEDUP_REMOVED lines=8> */
[----:B---3--:R-:W-:Y:S01]  /*4f20*/  FADD.FTZ R40, R55, R40 ;  /* 0x0000002837287221 */ /* 0x008fe20000010000 */
[----:B------:R-:W-:-:S06]  /*4f30*/  FADD.FTZ R39, R46, R39 ;  /* 0x000000272e277221 */ /* 0x000fcc0000010000 */
[C---:B------:R-:W-:Y:S01]  /*4f40*/  HMMA.16816.F32 R80, R4.reuse, R14, R80 ;  /* 0x0000000e0450723c */ /* 0x040fe20000001850 */
[----:B------:R-:W-:Y:S07]  /*4f50*/  LDSM.16.MT88.4 R12, [R32+0x4c00] ;  /* 0x004c0000200c783b */ /* 0x000fee0000004200 */
[C---:B----4-:R-:W-:Y:S08]  /*4f60*/  HMMA.16816.F32 R76, R4.reuse, R8, R76 ;  /* 0x00000008044c723c */ /* 0x050ff0000000184c */
[----:B------:R-:W-:Y:S01]  /*4f70*/  HMMA.16816.F32 R72, R4, R10, R72 ;  /* 0x0000000a0448723c */ /* 0x000fe20000001848 */
[----:B------:R-:W1:Y:S01]  /*4f80*/  LDSM.16.MT88.4 R8, [R32+0x4800] ;  /* 0x004800002008783b */ /* 0x000e620000004200 */
[-CC-:B------:R-:W-:Y:S01]  /*4f90*/  FFMA.FTZ R4, R31, R27.reuse, -R29.reuse ;  /* 0x0000001b1f047223 */ /* 0x180fe2000001081d */
[----:B------:R-:W-:Y:S01]  /*4fa0*/  FFMA.FTZ R31, R30, R27, -R29 ;  /* 0x0000001b1e1f7223 */ /* 0x000fe2000001081d */
[C---:B------:R-:W-:Y:S01]  /*4fb0*/  F2FP.F16.F32.PACK_AB R5, R47.reuse, R46 ;  /* 0x0000002e2f05723e */ /* 0x040fe200000000ff */
[----:B------:R-:W-:Y:S01]  /*4fc0*/  FADD.FTZ R47, R47, R39 ;  /* 0x000000272f2f7221 */ /* 0x000fe20000010000 */
[----:B------:R2:W3:Y:S01]  /*4fd0*/  MUFU.EX2 R30, R4 ;  /* 0x00000004001e7308 */ /* 0x0004e20000000800 */
[----:B-----5:R-:W-:-:S02]  /*4fe0*/  F2FP.F16.F32.PACK_AB R6, R37, R35 ;  /* 0x000000232506723e */ /* 0x020fc400000000ff */
[----:B------:R-:W-:Y:S01]  /*4ff0*/  F2FP.F16.F32.PACK_AB R7, R54, R51 ;  /* 0x000000333607723e */ /* 0x000fe200000000ff */
[----:B------:R-:W-:-:S04]  /*5000*/  FADD.FTZ R47, R51, R47 ;  /* 0x0000002f332f7221 */ /* 0x000fc80000010000 */
[----:B------:R-:W4:Y:S01]  /*5010*/  MUFU.EX2 R31, R31 ;  /* 0x0000001f001f7308 */ /* 0x000f220000000800 */
[----:B------:R-:W-:-:S04]  /*5020*/  FADD.FTZ R54, R54, R47 ;  /* 0x0000002f36367221 */ /* 0x000fc80000010000 */
[----:B------:R-:W-:Y:S01]  /*5030*/  FADD.FTZ R54, R34, R54 ;  /* 0x0000003622367221 */ /* 0x000fe20000010000 */
[C---:B--2---:R-:W-:Y:S01]  /*5040*/  F2FP.F16.F32.PACK_AB R4, R36.reuse, R55 ;  /* 0x000000372404723e */ /* 0x044fe200000000ff */
[----:B------:R-:W-:Y:S02]  /*5050*/  FADD.FTZ R36, R36, R40 ;  /* 0x0000002824247221 */ /* 0x000fe40000010000 */
[----:B------:R-:W-:Y:S02]  /*5060*/  FADD.FTZ R54, R52, R54 ;  /* 0x0000003634367221 */ /* 0x000fe40000010000 */
[----:B------:R-:W-:Y:S02]  /*5070*/  FADD.FTZ R36, R35, R36 ;  /* 0x0000002423247221 */ /* 0x000fe40000010000 */
[----:B------:R-:W-:Y:S01]  /*5080*/  FADD.FTZ R54, R53, R54 ;  /* 0x0000003635367221 */ /* 0x000fe20000010000 */
[----:B------:R-:W-:Y:S01]  /*5090*/  HMMA.16816.F32 R68, R4, R16, R68 ;  /* 0x000000100444723c */ /* 0x000fe20000001844 */
[----:B------:R-:W-:-:S04]  /*50a0*/  FADD.FTZ R37, R37, R36 ;  /* 0x0000002425257221 */ /* 0x000fc80000010000 */
[----:B------:R-:W-:-:S03]  /*50b0*/  FADD.FTZ R37, R33, R37 ;  /* 0x0000002521257221 */ /* 0x000fc60000010000 */
[----:B------:R-:W-:Y:S01]  /*50c0*/  HMMA.16816.F32 R80, R4, R18, R80 ;  /* 0x000000120450723c */ /* 0x000fe20000001850 */
[----:B---3--:R-:W-:-:S04]  /*50d0*/  FADD.FTZ R37, R30, R37 ;  /* 0x000000251e257221 */ /* 0x008fc80000010000 */
[----:B----4-:R-:W-:-:S03]  /*50e0*/  FADD.FTZ R37, R31, R37 ;  /* 0x000000251f257221 */ /* 0x010fc60000010000 */
[C---:B-1----:R-:W-:Y:S08]  /*50f0*/  HMMA.16816.F32 R76, R4.reuse, R8, R76 ;  /* 0x00000008044c723c */ /* 0x042ff0000000184c */
[----:B------:R-:W-:Y:S01]  /*5100*/  HMMA.16816.F32 R72, R4, R10, R72 ;  /* 0x0000000a0448723c */ /* 0x000fe20000001848 */
[----:B------:R-:W1:Y:S01]  /*5110*/  LDSM.16.MT88.4 R8, [R45+0x4c00] ;  /* 0x004c00002d08783b */ /* 0x000e620000004200 */
[----:B------:R-:W-:-:S02]  /*5120*/  F2FP.F16.F32.PACK_AB R4, R30, R33 ;  /* 0x000000211e04723e */ /* 0x000fc400000000ff */
[----:B------:R-:W-:Y:S02]  /*5130*/  F2FP.F16.F32.PACK_AB R5, R52, R34 ;  /* 0x000000223405723e */ /* 0x000fe400000000ff */
[C---:B------:R-:W-:Y:S01]  /*5140*/  F2FP.F16.F32.PACK_AB R6, R124.reuse, R31 ;  /* 0x0000001f7c06723e */ /* 0x040fe200000000ff */
[----:B------:R-:W-:Y:S01]  /*5150*/  FADD.FTZ R124, R124, R37 ;  /* 0x000000257c7c7221 */ /* 0x000fe20000010000 */
[C---:B------:R-:W-:Y:S01]  /*5160*/  F2FP.F16.F32.PACK_AB R7, R125.reuse, R53 ;  /* 0x000000357d07723e */ /* 0x040fe200000000ff */
[----:B------:R-:W-:-:S06]  /*5170*/  FADD.FTZ R125, R125, R54 ;  /* 0x000000367d7d7221 */ /* 0x000fcc0000010000 */
[C---:B------:R-:W-:Y:S08]  /*5180*/  HMMA.16816.F32 R76, R4.reuse, R12, R76 ;  /* 0x0000000c044c723c */ /* 0x040ff0000000184c */
[C---:B------:R-:W-:Y:S08]  /*5190*/  HMMA.16816.F32 R72, R4.reuse, R14, R72 ;  /* 0x0000000e0448723c */ /* 0x040ff00000001848 */
[C---:B-1----:R-:W-:Y:S08]  /*51a0*/  HMMA.16816.F32 R68, R4.reuse, R8, R68 ;  /* 0x000000080444723c */ /* 0x042ff00000001844 */
        /* <DEDUP_REMOVED lines=9> */
[----:B------:R-:W-:-:S11]  /*5240*/  MOV R85, R0 ;  /* 0x0000000000557202 */ /* 0x000fd60000000f00 */
.L_x_6256:
        /* <DEDUP_REMOVED lines=78> */
.L_x_6251:
[----:B------:R-:W-:Y:S05]  /*5730*/  BSYNC.RECONVERGENT B0 ;  /* 0x0000000000007941 */ /* 0x000fea0003800200 */
.L_x_6250:
[----:B------:R-:W1:Y:S01]  /*5740*/  S2UR UR6, SR_CgaCtaId ;  /* 0x00000000000679c3 */ /* 0x000e620000008800 */
[C---:B------:R-:W-:Y:S01]  /*5750*/  SHF.L.U32 R113, R87.reuse, 0x3, RZ ;  /* 0x0000000357717819 */ /* 0x040fe200000006ff */
[----:B------:R-:W-:Y:S01]  /*5760*/  UMOV UR7, 0x400 ;  /* 0x0000040000077882 */ /* 0x000fe20000000000 */
[----:B------:R-:W-:Y:S01]  /*5770*/  LOP3.LUT R112, R87, 0x18, RZ, 0xc0, !PT ;  /* 0x0000001857707812 */ /* 0x000fe200078ec0ff */
[----:B------:R-:W-:Y:S01]  /*5780*/  BSSY.RECONVERGENT B1, `(.L_x_6252) ;  /* 0x0000140000017945 */ /* 0x000fe20003800200 */
[C---:B------:R-:W-:Y:S02]  /*5790*/  LOP3.LUT R0, R113.reuse, 0xc0, RZ, 0xc0, !PT ;  /* 0x000000c071007812 */ /* 0x040fe400078ec0ff */
[C---:B------:R-:W-:Y:S02]  /*57a0*/  LOP3.LUT R126, R113.reuse, 0x18, RZ, 0xc0, !PT ;  /* 0x00000018717e7812 */ /* 0x040fe400078ec0ff */
[----:B------:R-:W-:Y:S02]  /*57b0*/  LOP3.LUT R112, R0, R112, RZ, 0xfc, !PT ;  /* 0x0000007000707212 */ /* 0x000fe400078efcff */
[----:B------:R-:W-:Y:S02]  /*57c0*/  LOP3.LUT R0, R113, 0x1f20, RZ, 0xc0, !PT ;  /* 0x00001f2071007812 */ /* 0x000fe400078ec0ff */
[----:B------:R-:W-:Y:S02]  /*57d0*/  LOP3.LUT R126, R112, R126, RZ, 0x3c, !PT ;  /* 0x0000007e707e7212 */ /* 0x000fe400078e3cff */
[C---:B------:R-:W-:Y:S02]  /*57e0*/  SHF.L.U32 R97, R87.reuse, 0x4, RZ ;  /* 0x0000000457617819 */ /* 0x040fe400000006ff */
[----:B------:R-:W-:Y:S02]  /*57f0*/  LOP3.LUT R126, R0, R126, RZ, 0xfc, !PT ;  /* 0x0000007e007e7212 */ /* 0x000fe400078efcff */
[----:B------:R-:W-:Y:S02]  /*5800*/  SHF.L.U32 R100, R87, 0x5, RZ ;  /* 0x0000000557647819 */ /* 0x000fe400000006ff */
[----:B------:R-:W-:Y:S02]  /*5810*/  LOP3.LUT R4, R97, 0x100, RZ, 0xc0, !PT ;  /* 0x0000010061047812 */ /* 0x000fe400078ec0ff */
[C---:B------:R-:W-:Y:S01]  /*5820*/  LOP3.LUT R0, R87.reuse, 0x8, RZ, 0xc0, !PT ;  /* 0x0000000857007812 */ /* 0x040fe200078ec0ff */
[----:B-1----:R-:W-:Y:S01]  /*5830*/  ULEA UR6, UR6, UR7, 0x18 ;  /* 0x0000000706067291 */ /* 0x002fe2000f8ec0ff */
[----:B------:R-:W-:Y:S02]  /*5840*/  SHF.L.U32 R86, R87, 0x2, RZ ;  /* 0x0000000257567819 */ /* 0x000fe400000006ff */
[--C-:B------:R-:W-:Y:S02]  /*5850*/  LOP3.LUT R4, R4, 0x20, R100.reuse, 0xf8, !PT ;  /* 0x0000002004047812 */ /* 0x100fe400078ef864 */
[----:B------:R-:W-:Y:S02]  /*5860*/  LOP3.LUT R0, R0, 0xc0, R100, 0xf8, !PT ;  /* 0x000000c000007812 */ /* 0x000fe400078ef864 */
[----:B------:R-:W-:Y:S02]  /*5870*/  LOP3.LUT R99, R86, 0x18, RZ, 0xc0, !PT ;  /* 0x0000001856637812 */ /* 0x000fe400078ec0ff */
[----:B------:R-:W-:Y:S02]  /*5880*/  MOV R98, UR6 ;  /* 0x0000000600627c02 */ /* 0x000fe40008000f00 */
[----:B------:R-:W-:Y:S02]  /*5890*/  LOP3.LUT R0, R4, R0, R99, 0xf6, !PT ;  /* 0x0000000004007212 */ /* 0x000fe400078ef663 */
[-C--:B------:R-:W-:Y:S02]  /*58a0*/  MOV R4, R109.reuse ;  /* 0x0000006d00047202 */ /* 0x080fe40000000f00 */
[----:B------:R-:W-:Y:S02]  /*58b0*/  MOV R5, R108 ;  /* 0x0000006c00057202 */ /* 0x000fe40000000f00 */
[-C--:B------:R-:W-:Y:S02]  /*58c0*/  LEA R126, R126, R98.reuse, 0x1 ;  /* 0x000000627e7e7211 */ /* 0x080fe400078e08ff */
[----:B------:R-:W-:Y:S02]  /*58d0*/  IADD3 R8, P0, PT, R116, R109, RZ ;  /* 0x0000006d74087210 */ /* 0x000fe40007f1e0ff */
[----:B------:R-:W-:Y:S01]  /*58e0*/  LEA R0, R0, R98, 0x1 ;  /* 0x0000006200007211 */ /* 0x000fe200078e08ff */
[----:B------:R-:W-:Y:S01]  /*58f0*/  @!PT LDS RZ, [RZ] ;  /* 0x00000000fffff984 */ /* 0x000fe20000000800 */
[----:B------:R-:W-:Y:S01]  /*5900*/  @!PT LDS RZ, [RZ] ;  /* 0x00000000fffff984 */ /* 0x000fe20000000800 */
[----:B------:R-:W-:Y:S01]  /*5910*/  @!PT LDS RZ, [RZ] ;  /* 0x00000000fffff984 */ /* 0x000fe20000000800 */
[----:B------:R-:W-:Y:S01]  /*5920*/  LDGSTS.E.BYPASS.LTC128B.128 [R126+0x3000], desc[UR4][R4.64] ;  /* 0x03000000047e7fae */ /* 0x000fe2000b981a04 */
[----:B------:R-:W-:Y:S02]  /*5930*/  IADD3.X R9, PT, PT, R117, R108, RZ, P0, !PT ;  /* 0x0000006c75097210 */ /* 0x000fe400007fe4ff */
[-C--:B------:R-:W-:Y:S02]  /*5940*/  IADD3 R6, P0, PT, R8, R116.reuse, RZ ;  /* 0x0000007408067210 */ /* 0x080fe40007f1e0ff */
[----:B------:R-:W-:Y:S02]  /*5950*/  MOV R92, 0x20 ;  /* 0x00000020005c7802 */ /* 0x000fe40000000f00 */
[-C--:B------:R-:W-:Y:S01]  /*5960*/  IADD3.X R7, PT, PT, R9, R117.reuse, RZ, P0, !PT ;  /* 0x0000007509077210 */ /* 0x080fe200007fe4ff */
[----:B------:R-:W-:Y:S01]  /*5970*/  LDGSTS.E.BYPASS.LTC128B.128 [R126+0x3800], desc[UR4][R8.64] ;  /* 0x03800000087e7fae */ /* 0x000fe2000b981a04 */
[----:B------:R-:W-:Y:S02]  /*5980*/  IADD3 R10, P0, PT, R6, R116, RZ ;  /* 0x00000074060a7210 */ /* 0x000fe40007f1e0ff */
[----:B------:R-:W-:Y:S02]  /*5990*/  IADD3 R119, PT, PT, R119, -0x1, RZ ;  /* 0xffffffff77777810 */ /* 0x000fe40007ffe0ff */
[----:B------:R-:W-:Y:S02]  /*59a0*/  IADD3.X R11, PT, PT, R7, R117, RZ, P0, !PT ;  /* 0x00000075070b7210 */ /* 0x000fe400007fe4ff */
[----:B------:R-:W-:Y:S01]  /*59b0*/  LOP3.LUT P0, RZ, R87, 0x4, RZ, 0xc0, !PT ;  /* 0x0000000457ff7812 */ /* 0x000fe2000780c0ff */
[----:B------:R-:W-:Y:S01]  /*59c0*/  LDGSTS.E.BYPASS.LTC128B.128 [R126+0x4000], desc[UR4][R6.64] ;  /* 0x04000000067e7fae */ /* 0x000fe2000b981a04 */
[----:B------:R-:W-:Y:S02]  /*59d0*/  ISETP.GT.AND P2, PT, R119, R104, PT ;  /* 0x000000687700720c */ /* 0x000fe40003f44270 */
[----:B------:R-:W-:Y:S05]  /*59e0*/  SEL R92, R92, 0xffffffe0, !P0 ;  /* 0xffffffe05c5c7807 */ /* 0x000fea0004000000 */
[----:B------:R1:W-:Y:S08]  /*59f0*/  LDGSTS.E.BYPASS.LTC128B.128 [R126+0x4800], desc[UR4][R10.64] ;  /* 0x048000000a7e7fae */ /* 0x0003f0000b981a04 */
[----:B------:R-:W-:Y:S08]  /*5a00*/  LDSM.16.M88.4 R64, [R96] ;  /* 0x000000006040783b */ /* 0x000ff00000000200 */
[----:B------:R-:W-:Y:S08]  /*5a10*/  LDSM.16.M88.4 R16, [R0+0x1400] ;  /* 0x001400000010783b */ /* 0x000ff00000000200 */
[----:B------:R-:W-:Y:S08]  /*5a20*/  LDSM.16.M88.4 R24, [R0+0x1800] ;  /* 0x001800000018783b */ /* 0x000ff00000000200 */
[----:B-1----:R-:W1:Y:S08]  /*5a30*/  LDSM.16.M88.4 R8, [R0+0x1000] ;  /* 0x001000000008783b */ /* 0x002e700000000200 */
[----:B------:R-:W2:Y:S08]  /*5a40*/  LDSM.16.M88.4 R32, [R0+0x1c00] ;  /* 0x001c00000020783b */ /* 0x000eb00000000200 */
[----:B------:R-:W3:Y:S08]  /*5a50*/  LDSM.16.M88.4 R40, [R0+0x2000] ;  /* 0x002000000028783b */ /* 0x000ef00000000200 */
[----:B------:R-:W4:Y:S08]  /*5a60*/  LDSM.16.M88.4 R48, [R0+0x2400] ;  /* 0x002400000030783b */ /* 0x000f300000000200 */
[----:B------:R-:W5:Y:S01]  /*5a70*/  LDSM.16.M88.4 R56, [R0+0x2800] ;  /* 0x002800000038783b */ /* 0x000f620000000200 */
[C---:B-1----:R-:W-:Y:S07]  /*5a80*/  HMMA.16816.F32 R4, R64.reuse, R8, RZ ;  /* 0x000000084004723c */ /* 0x042fee00000018ff */
[----:B------:R1:W5:Y:S01]  /*5a90*/  LDSM.16.M88.4 R88, [R0+0x2c00] ;  /* 0x002c00000058783b */ /* 0x0003620000000200 */
[C---:B------:R-:W-:Y:S07]  /*5aa0*/  HMMA.16816.F32 R8, R64.reuse, R10, RZ ;  /* 0x0000000a4008723c */ /* 0x040fee00000018ff */
[----:B------:R-:W0:Y:S01]  /*5ab0*/  LDGDEPBAR ;  /* 0x00000000000079af */ /* 0x000e220000000000 */
[C---:B------:R-:W-:Y:S08]  /*5ac0*/  HMMA.16816.F32 R12, R64.reuse, R16, RZ ;  /* 0x00000010400c723c */ /* 0x040ff000000018ff */
[C---:B------:R-:W-:Y:S01]  /*5ad0*/  HMMA.16816.F32 R16, R64.reuse, R18, RZ ;  /* 0x000000124010723c */ /* 0x040fe200000018ff */
[-C--:B-1----:R-:W-:Y:S07]  /*5ae0*/  IADD3 R0, PT, PT, R0, R92.reuse, RZ ;  /* 0x0000005c00007210 */ /* 0x082fee0007ffe0ff */
[C---:B------:R-:W-:Y:S08]  /*5af0*/  HMMA.16816.F32 R20, R64.reuse, R24, RZ ;  /* 0x000000184014723c */ /* 0x040ff000000018ff */
        /* <DEDUP_REMOVED lines=8> */
[C---:B------:R-:W-:Y:S08]  /*5b80*/  HMMA.16816.F32 R56, R64.reuse, R58, RZ ;  /* 0x0000003a4038723c */ /* 0x040ff000000018ff */
[C---:B------:R-:W-:Y:S01]  /*5b90*/  HMMA.16816.F32 R60, R64.reuse, R88, RZ ;  /* 0x00000058403c723c */ /* 0x040fe200000018ff */
[----:B------:R-:W-:Y:S02]  /*5ba0*/  IADD3 R88, PT, PT, R96, R92, RZ ;  /* 0x0000005c60587210 */ /* 0x000fe40007ffe0ff */
[----:B------:R-:W-:Y:S05]  /*5bb0*/  LDSM.16.M88.4 R92, [R0+0x1000] ;  /* 0x00100000005c783b */ /* 0x000fea0000000200 */
[----:B------:R-:W-:Y:S03]  /*5bc0*/  HMMA.16816.F32 R64, R64, R90, RZ ;  /* 0x0000005a4040723c */ /* 0x000fe600000018ff */
[----:B------:R-:W1:Y:S05]  /*5bd0*/  LDSM.16.M88.4 R88, [R88] ;  /* 0x000000005858783b */ /* 0x000e6a0000000200 */
        /* <DEDUP_REMOVED lines=20> */
[----:B------:R1:W2:Y:S08]  /*5d20*/  LDSM.16.M88.4 R92, [R0+0x2c00] ;  /* 0x002c0000005c783b */ /* 0x0002b00000000200 */
[----:B-1----:R-:W3:Y:S01]  /*5d30*/  LD.E R0, desc[UR4][R2.64+0x18c] ;  /* 0x00018c0402007980 */ /* 0x002ee2000c101900 */
[----:B------:R-:W-:Y:S04]  /*5d40*/  DEPBAR.LE SB0, 0x0 ;  /* 0x000080000000791a */ /* 0x000fe80000000000 */
[----:B------:R-:W-:Y:S01]  /*5d50*/  BAR.SYNC.DEFER_BLOCKING 0x0 ;  /* 0x0000000000007b1d */ /* 0x000fe20000010000 */
[C---:B--2---:R-:W-:Y:S08]  /*5d60*/  HMMA.16816.F32 R60, R88.reuse, R92, R60 ;  /* 0x0000005c583c723c */ /* 0x044ff0000000183c */
[----:B------:R-:W-:Y:S03]  /*5d70*/  HMMA.16816.F32 R64, R88, R94, R64 ;  /* 0x0000005e5840723c */ /* 0x000fe60000001840 */
[-C--:B---3--:R-:W-:Y:S01]  /*5d80*/  FMUL.FTZ R6, R6, R0.reuse ;  /* 0x0000000006067220 */ /* 0x088fe20000410000 */
        /* <DEDUP_REMOVED lines=10> */
[-C--:B------:R-:W-:Y:S03]  /*5e30*/  FMUL.FTZ R50, R50, R0.reuse ;  /* 0x0000000032327220 */ /* 0x080fe60000410000 */
[----:B------:R3:W4:Y:S01]  /*5e40*/  MUFU.TANH R127, R42 ;  /* 0x0000002a007f7308 */ /* 0x0007220000002400 */
[-C--:B------:R-:W-:Y:S01]  /*5e50*/  FMUL.FTZ R51, R51, R0.reuse ;  /* 0x0000000033337220 */ /* 0x080fe20000410000 */
[-C--:B------:R-:W-:Y:S01]  /*5e60*/  FMUL.FTZ R52, R52, R0.reuse ;  /* 0x0000000034347220 */ /* 0x080fe20000410000 */
[-C--:B------:R-:W-:Y:S01]  /*5e70*/  FMUL.FTZ R53, R53, R0.reuse ;  /* 0x0000000035357220 */ /* 0x080fe20000410000 */
[-C--:B------:R-:W-:Y:S01]  /*5e80*/  FMUL.FTZ R54, R54, R0.reuse ;  /* 0x0000000036367220 */ /* 0x080fe20000410000 */
[-C--:B------:R-:W-:Y:S01]  /*5e90*/  FMUL.FTZ R7, R7, R0.reuse ;  /* 0x0000000007077220 */ /* 0x080fe20000410000 */
[-C--:B------:R-:W-:Y:S01]  /*5ea0*/  FMUL.FTZ R43, R43, R0.reuse ;  /* 0x000000002b2b7220 */ /* 0x080fe20000410000 */
[-C--:B------:R-:W-:Y:S03]  /*5eb0*/  FMUL.FTZ R55, R55, R0.reuse ;  /* 0x0000000037377220 */ /* 0x080fe60000410000 */
[----:B------:R5:W2:Y:S01]  /*5ec0*/  MUFU.TANH R150, R22 ;  /* 0x0000001600967308 */ /* 0x000aa20000002400 */
[-C--:B-1----:R-:W-:Y:S01]  /*5ed0*/  FMUL.FTZ R6, R8, R0.reuse ;  /* 0x0000000008067220 */ /* 0x082fe20000410000 */
[-C--:B------:R-:W-:Y:S01]  /*5ee0*/  FMUL.FTZ R8, R9, R0.reuse ;  /* 0x0000000009087220 */ /* 0x080fe20000410000 */
[-C--:B------:R-:W-:Y:S01]  /*5ef0*/  FMUL.FTZ R9, R10, R0.reuse ;  /* 0x000000000a097220 */ /* 0x080fe20000410000 */
[-C--:B------:R-:W-:Y:S01]  /*5f00*/  FMUL.FTZ R4, R4, R0.reuse ;  /* 0x0000000004047220 */ /* 0x080fe20000410000 */
[-C--:B------:R-:W-:Y:S01]  /*5f10*/  FMUL.FTZ R5, R5, R0.reuse ;  /* 0x0000000005057220 */ /* 0x080fe20000410000 */
[-C--:B------:R-:W-:Y:S01]  /*5f20*/  FMUL.FTZ R11, R11, R0.reuse ;  /* 0x000000000b0b7220 */ /* 0x080fe20000410000 */
[-C--:B------:R-:W-:Y:S03]  /*5f30*/  FMUL.FTZ R12, R12, R0.reuse ;  /* 0x000000000c0c7220 */ /* 0x080fe60000410000 */
[----:B------:R1:W1:Y:S01]  /*5f40*/  MUFU.TANH R146, R23 ;  /* 0x0000001700927308 */ /* 0x0002620000002400 */
[-C--:B---3--:R-:W-:Y:S01]  /*5f50*/  FMUL.FTZ R42, R47, R0.reuse ;  /* 0x000000002f2a7220 */ /* 0x088fe20000410000 */
[-C--:B------:R-:W-:Y:S01]  /*5f60*/  FMUL.FTZ R47, R65, R0.reuse ;  /* 0x00000000412f7220 */ /* 0x080fe20000410000 */
[-C--:B------:R-:W-:Y:S01]  /*5f70*/  FMUL.FTZ R13, R13, R0.reuse ;  /* 0x000000000d0d7220 */ /* 0x080fe20000410000 */
[-C--:B------:R-:W-:Y:S01]  /*5f80*/  FMUL.FTZ R14, R14, R0.reuse ;  /* 0x000000000e0e7220 */ /* 0x080fe20000410000 */
[-C--:B------:R-:W-:Y:S01]  /*5f90*/  FMUL.FTZ R15, R15, R0.reuse ;  /* 0x000000000f0f7220 */ /* 0x080fe20000410000 */
[-C--:B------:R-:W-:Y:S01]  /*5fa0*/  FMUL.FTZ R16, R16, R0.reuse ;  /* 0x0000000010107220 */ /* 0x080fe20000410000 */
[-C--:B------:R-:W-:Y:S03]  /*5fb0*/  FMUL.FTZ R17, R17, R0.reuse ;  /* 0x0000000011117220 */ /* 0x080fe60000410000 */
[----:B------:R3:W2:Y:S01]  /*5fc0*/  MUFU.TANH R145, R24 ;  /* 0x0000001800917308 */ /* 0x0006a20000002400 */
[-C--:B-----5:R-:W-:Y:S01]  /*5fd0*/  FMUL.FTZ R22, R67, R0.reuse ;  /* 0x0000000043167220 */ /* 0x0a0fe20000410000 */
        /* <DEDUP_REMOVED lines=24> */
[-C--:B------:R-:W-:Y:S08]  /*6160*/  FMUL.FTZ R49, R49, R0.reuse ;  /* 0x0000000031317220 */ /* 0x080ff00000410000 */
[----:B------:R5:W2:Y:S01]  /*6170*/  MUFU.TANH R95, R41 ;  /* 0x00000029005f7308 */ /* 0x000aa20000002400 */
[-C--:B-1----:R-:W-:Y:S09]  /*6180*/  FMUL.FTZ R27, R64, R0.reuse ;  /* 0x00000000401b7220 */ /* 0x082ff20000410000 */
[----:B------:R1:W1:Y:S01]  /*6190*/  MUFU.TANH R93, R48 ;  /* 0x00000030005d7308 */ /* 0x0002620000002400 */
[-C--:B---3--:R-:W-:Y:S09]  /*61a0*/  FMUL.FTZ R40, R45, R0.reuse ;  /* 0x000000002d287220 */ /* 0x088ff20000410000 */
[----:B------:R3:W2:Y:S01]  /*61b0*/  MUFU.TANH R92, R50 ;  /* 0x00000032005c7308 */ /* 0x0006a20000002400 */
[-C--:B-----5:R-:W-:Y:S09]  /*61c0*/  FMUL.FTZ R41, R46, R0.reuse ;  /* 0x000000002e297220 */ /* 0x0a0ff20000410000 */
        /* <DEDUP_REMOVED lines=10> */
[----:B------:R3:W1:Y:S01]  /*6270*/  MUFU.TANH R159, R5 ;  /* 0x00000005009f7308 */ /* 0x0006620000002400 */
[----:B-----5:R-:W-:Y:S09]  /*6280*/  FMUL.FTZ R54, R56, R0 ;  /* 0x0000000038367220 */ /* 0x020ff20000410000 */
        /* <DEDUP_REMOVED lines=70> */
[--C-:B-1----:R-:W-:Y:S02]  /*66f0*/  IMAD.MOV R0, RZ, RZ, -R11.reuse ;  /* 0x000000ffff007224 */ /* 0x102fe400078e0a0b */
[----:B------:R-:W-:Y:S02]  /*6700*/  IMAD.MOV.U32 R10, RZ, RZ, RZ ;  /* 0x000000ffff0a7224 */ /* 0x000fe400078e00ff */
[----:B------:R-:W-:Y:S04]  /*6710*/  IMAD R0, R0, R5, RZ ;  /* 0x0000000500007224 */ /* 0x000fe800078e02ff */
[----:B------:R-:W-:Y:S01]  /*6720*/  IMAD.HI.U32 R12, R11, R0, R10 ;  /* 0x000000000b0c7227 */ /* 0x000fe200078e000a */
[----:B------:R-:W-:Y:S04]  /*6730*/  IADD3 R10, PT, PT, R118, -0x80, RZ ;  /* 0xffffff80760a7810 */ /* 0x000fe80007ffe0ff */
[----:B------:R-:W-:Y:S02]  /*6740*/  IABS R0, R10 ;  /* 0x0000000a00007213 */ /* 0x000fe40000000000 */
[----:B------:R-:W-:Y:S03]  /*6750*/  LOP3.LUT R10, R10, R13, RZ, 0x3c, !PT ;  /* 0x0000000d0a0a7212 */ /* 0x000fe600078e3cff */
[----:B------:R-:W-:Y:S01]  /*6760*/  IMAD.HI.U32 R11, R12, R0, RZ ;  /* 0x000000000c0b7227 */ /* 0x000fe200078e00ff */
[----:B------:R-:W-:Y:S03]  /*6770*/  ISETP.GE.AND P3, PT, R10, RZ, PT ;  /* 0x000000ff0a00720c */ /* 0x000fe60003f66270 */
[----:B------:R-:W-:Y:S02]  /*6780*/  IMAD R0, R11, R4, R0 ;  /* 0x000000040b007224 */ /* 0x000fe400078e0200 */
[----:B------:R-:W-:Y:S03]  /*6790*/  VIADD R10, R118, 0xffffff00 ;  /* 0xffffff00760a7836 */ /* 0x000fe60000000000 */
        /* <DEDUP_REMOVED lines=22> */
[CC--:B------:R-:W-:Y:S04]  /*6900*/  LEA R4, P2, R12.reuse, R122.reuse, 0x2 ;  /* 0x0000007a0c047211 */ /* 0x0c0fe800078410ff */
[-C--:B------:R-:W-:Y:S02]  /*6910*/  LEA.HI.X.SX32 R5, R12, R123.reuse, 0x2, P2 ;  /* 0x0000007b0c057211 */ /* 0x080fe400010f16ff */
[C---:B------:R-:W-:Y:S04]  /*6920*/  LEA R10, P2, R0.reuse, R122, 0x2 ;  /* 0x0000007a000a7211 */ /* 0x040fe800078410ff */
[----:B------:R-:W2:Y:S01]  /*6930*/  LD.E R5, desc[UR4][R4.64] ;  /* 0x0000000404057980 */ /* 0x000ea2000c101900 */
[C---:B------:R-:W-:Y:S01]  /*6940*/  LEA.HI.X.SX32 R11, R0.reuse, R123, 0x2, P2 ;  /* 0x0000007b000b7211 */ /* 0x040fe200010f16ff */
[----:B------:R-:W-:Y:S04]  /*6950*/  IMAD.IADD R0, R0, 0x1, -R12 ;  /* 0x0000000100007824 */ /* 0x000fe800078e0a0c */
[----:B------:R-:W-:Y:S01]  /*6960*/  IMAD R0, R13, R0, -0x80 ;  /* 0xffffff800d007424 */ /* 0x000fe200078e0200 */
[----:B------:R-:W2:Y:S04]  /*6970*/  LD.E R4, desc[UR4][R10.64] ;  /* 0x000000040a047980 */ /* 0x000ea8000c101900 */
[----:B------:R-:W4:Y:S01]  /*6980*/  LD.E.64 R10, desc[UR4][R2.64+0x38] ;  /* 0x00003804020a7980 */ /* 0x000f22000c101b00 */
[----:B--2---:R-:W-:Y:S01]  /*6990*/  IMAD.IADD R12, R5, 0x1, -R4 ;  /* 0x00000001050c7824 */ /* 0x004fe200078e0a04 */
[----:B------:R-:W-:Y:S01]  /*69a0*/  SHF.R.S32.HI R5, RZ, 0x1f, R0 ;  /* 0x0000001fff057819 */ /* 0x000fe20000011400 */
[-C--:B----4-:R-:W-:Y:S02]  /*69b0*/  IMAD R4, R11, R0.reuse, RZ ;  /* 0x000000000b047224 */ /* 0x090fe400078e02ff */
[C---:B------:R-:W-:Y:S01]  /*69c0*/  IMAD.WIDE.U32 R16, R10.reuse, R0, RZ ;  /* 0x000000000a107225 */ /* 0x040fe200078e00ff */
[----:B------:R-:W-:Y:S03]  /*69d0*/  SHF.R.S32.HI R0, RZ, 0x1f, R12 ;  /* 0x0000001fff007819 */ /* 0x000fe6000001140c */
[----:B------:R-:W-:Y:S05]  /*69e0*/  IMAD R4, R10, R5, R4 ;  /* 0x000000050a047224 */ /* 0x000fea00078e0204 */
[----:B------:R-:W-:Y:S03]  /*69f0*/  IADD3 R17, PT, PT, R17, R4, RZ ;  /* 0x0000000411117210 */ /* 0x000fe60007ffe0ff */
[----:B---3--:R-:W-:Y:S04]  /*6a00*/  IMAD.WIDE.U32 R16, R12, R14, R16 ;  /* 0x0000000e0c107225 */ /* 0x008fe800078e0010 */
[----:B------:R-:W-:Y:S01]  /*6a10*/  IMAD R12, R15, R12, RZ ;  /* 0x0000000c0f0c7224 */ /* 0x000fe200078e02ff */
[----:B------:R-:W-:Y:S03]  /*6a20*/  LEA R106, P2, R16, R106, 0x1 ;  /* 0x0000006a106a7211 */ /* 0x000fe600078408ff */
[----:B------:R-:W-:Y:S04]  /*6a30*/  IMAD R12, R14, R0, R12 ;  /* 0x000000000e0c7224 */ /* 0x000fe800078e020c */
[----:B------:R-:W-:Y:S05]  /*6a40*/  IMAD.IADD R12, R17, 0x1, R12 ;  /* 0x00000001110c7824 */ /* 0x000fea00078e020c */
[----:B------:R-:W-:Y:S02]  /*6a50*/  LEA.HI.X R105, R16, R105, R12, 0x1, P2 ;  /* 0x0000006910697211 */ /* 0x000fe400010f0c0c */
.L_x_6255:
[----:B------:R-:W-:Y:S05]  /*6a60*/  BSYNC.RECONVERGENT B0 ;  /* 0x0000000000007941 */ /* 0x000fea0003800200 */
.L_x_6254:
[C---:B------:R-:W-:Y:S01]  /*6a70*/  IMAD.SHL.U32 R0, R102.reuse, 0x40, RZ ;  /* 0x0000004066007824 */ /* 0x040fe200078e00ff */
[----:B------:R-:W-:Y:S01]  /*6a80*/  SHF.L.U64.HI R4, R102, 0x6, R103 ;  /* 0x0000000666047819 */ /* 0x000fe20000010267 */
[----:B------:R-:W-:Y:S03]  /*6a90*/  IMAD.MOV.U32 R107, RZ, RZ, R105 ;  /* 0x000000ffff6b7224 */ /* 0x000fe600078e0069 */
[----:B------:R-:W-:Y:S02]  /*6aa0*/  IADD3 R12, P2, PT, R0, R106, RZ ;  /* 0x0000006a000c7210 */ /* 0x000fe40007f5e0ff */
[----:B------:R-:W-:Y:S01]  /*6ab0*/  @!PT LDS RZ, [RZ] ;  /* 0x00000000fffff984 */ /* 0x000fe20000000800 */
[----:B------:R-:W-:Y:S01]  /*6ac0*/  @!PT LDS RZ, [RZ] ;  /* 0x00000000fffff984 */ /* 0x000fe20000000800 */
[----:B------:R-:W-:Y:S01]  /*6ad0*/  @!PT LDS RZ, [RZ] ;  /* 0x00000000fffff984 */ /* 0x000fe20000000800 */
[----:B------:R2:W-:Y:S02]  /*6ae0*/  LDGSTS.E.BYPASS.LTC128B.128 [R126+0x1000], desc[UR4][R106.64] ;  /* 0x010000006a7e7fae */ /* 0x0005e4000b981a04 */
[-C--:B------:R-:W-:Y:S02]  /*6af0*/  IADD3 R10, P3, PT, R12, R0.reuse, RZ ;  /* 0x000000000c0a7210 */ /* 0x080fe40007f7e0ff */
[----:B------:R-:W-:Y:S02]  /*6b00*/  IADD3.X R13, PT, PT, R4, R105, RZ, P2, !PT ;  /* 0x00000069040d7210 */ /* 0x000fe400017fe4ff */
[----:B------:R-:W-:Y:S03]  /*6b10*/  IADD3 R14, P2, PT, R10, R0, RZ ;  /* 0x000000000a0e7210 */ /* 0x000fe60007f5e0ff */
[----:B------:R2:W-:Y:S01]  /*6b20*/  LDGSTS.E.BYPASS.LTC128B.128 [R126+0x1800], desc[UR4][R12.64] ;  /* 0x018000000c7e7fae */ /* 0x0005e2000b981a04 */
[----:B------:R-:W-:Y:S05]  /*6b30*/  IMAD.X R11, R13, 0x1, R4, P3 ;  /* 0x000000010d0b7824 */ /* 0x000fea00018e0604 */
[----:B------:R2:W-:Y:S01]  /*6b40*/  LDGSTS.E.BYPASS.LTC128B.128 [R126+0x2000], desc[UR4][R10.64] ;  /* 0x020000000a7e7fae */ /* 0x0005e2000b981a04 */
[----:B------:R-:W-:Y:S05]  /*6b50*/  IADD3.X R15, PT, PT, R11, R4, RZ, P2, !PT ;  /* 0x000000040b0f7210 */ /* 0x000fea00017fe4ff */
[----:B------:R2:W-:Y:S04]  /*6b60*/  LDGSTS.E.BYPASS.LTC128B.128 [R126+0x2800], desc[UR4][R14.64] ;  /* 0x028000000e7e7fae */ /* 0x0005e8000b981a04 */
[----:B------:R-:W0:Y:S02]  /*6b70*/  LDGDEPBAR ;  /* 0x00000000000079af */ /* 0x000e240000000000 */
.L_x_6253:
[----:B------:R-:W-:Y:S05]  /*6b80*/  BSYNC.RECONVERGENT B1 ;  /* 0x0000000000017941 */ /* 0x000fea0003800200 */
.L_x_6252:
[----:B------:R-:W3:Y:S01]  /*6b90*/  LD.E R21, desc[UR4][R2.64+0xdc] ;  /* 0x0000dc0402157980 */ /* 0x000ee2000c101900 */
[----:B-12---:R-:W-:Y:S02]  /*6ba0*/  FMNMX3.FTZ R10, R84, R160, R159, !PT ;  /* 0x000000a0540a7276 */ /* 0x006fe4000781009f */
        /* <DEDUP_REMOVED lines=24> */
[----:B------:R-:W-:Y:S02]  /*6d30*/  SHF.R.U32.HI R44, RZ, 0x1, R87 ;  /* 0x00000001ff2c7819 */ /* 0x000fe40000011657 */
        /* <DEDUP_REMOVED lines=8> */
[----:B------:R-:W-:Y:S07]  /*6dc0*/  FMNMX3.FTZ R0, R0, R23, R22, !PT ;  /* 0x0000001700007276 */ /* 0x000fee0007810016 */
[----:B------:R-:W2:Y:S01]  /*6dd0*/  SHFL.BFLY PT, R4, R0, 0x2, 0x1f ;  /* 0x0c401f0000047f89 */ /* 0x000ea200000e0000 */
[----:B-1----:R-:W-:Y:S07]  /*6de0*/  FMNMX.FTZ R5, R10, R5, !PT ;  /* 0x000000050a057209 */ /* 0x002fee0007810000 */
[----:B------:R-:W1:Y:S01]  /*6df0*/  SHFL.BFLY PT, R20, R5, 0x1, 0x1f ;  /* 0x0c201f0005147f89 */ /* 0x000e6200000e0000 */
[----:B--2---:R-:W-:Y:S07]  /*6e00*/  FMNMX.FTZ R4, R0, R4, !PT ;  /* 0x0000000400047209 */ /* 0x004fee0007810000 */
[----:B------:R-:W2:Y:S01]  /*6e10*/  SHFL.BFLY PT, R0, R4, 0x1, 0x1f ;  /* 0x0c201f0004007f89 */ /* 0x000ea200000e0000 */
[----:B-1----:R-:W-:Y:S04]  /*6e20*/  FMNMX.FTZ R20, R5, R20, !PT ;  /* 0x0000001405147209 */ /* 0x002fe80007810000 */
[C---:B------:R-:W-:Y:S01]  /*6e30*/  FSETP.NEU.FTZ.AND P3, PT, R20.reuse, -INF , PT ;  /* 0xff8000001400780b */ /* 0x040fe20003f7d000 */
[----:B------:R-:W-:Y:S01]  /*6e40*/  FADD.FTZ R5, -R20, R84 ;  /* 0x0000005414057221 */ /* 0x000fe20000010100 */
[----:B--2---:R-:W-:Y:S04]  /*6e50*/  FMNMX.FTZ R0, R4, R0, !PT ;  /* 0x0000000004007209 */ /* 0x004fe80007810000 */
[C---:B------:R-:W-:Y:S01]  /*6e60*/  FSETP.NEU.FTZ.AND P2, PT, R0.reuse, -INF , PT ;  /* 0xff8000000000780b */ /* 0x040fe20003f5d000 */
[----:B------:R-:W-:Y:S01]  /*6e70*/  FADD.FTZ R4, -R0, R85 ;  /* 0x0000005500047221 */ /* 0x000fe20000010100 */
[C---:B---3--:R-:W-:Y:S01]  /*6e80*/  FMUL.FTZ R46, R21.reuse, R0 ;  /* 0x00000000152e7220 */ /* 0x048fe20000410000 */
[C---:B------:R-:W-:Y:S01]  /*6e90*/  FMUL.FTZ R49, R21.reuse, R20 ;  /* 0x0000001415317220 */ /* 0x040fe20000410000 */
[C---:B------:R-:W-:Y:S01]  /*6ea0*/  FMUL.FTZ R5, R21.reuse, R5 ;  /* 0x0000000515057220 */ /* 0x040fe20000410000 */
[----:B------:R-:W-:Y:S02]  /*6eb0*/  FMUL.FTZ R4, R21, R4 ;  /* 0x0000000415047220 */ /* 0x000fe40000410000 */
[----:B------:R-:W-:Y:S01]  /*6ec0*/  FSEL R46, R46, RZ, P2 ;  /* 0x000000ff2e2e7208 */ /* 0x000fe20001000000 */
[----:B------:R-:W1:Y:S01]  /*6ed0*/  MUFU.EX2 R17, R5 ;  /* 0x0000000500117308 */ /* 0x000e620000000800 */
[----:B------:R-:W-:Y:S03]  /*6ee0*/  FSEL R49, R49, RZ, P3 ;  /* 0x000000ff31317208 */ /* 0x000fe60001800000 */
        /* <DEDUP_REMOVED lines=13> */
[C---:B-1----:R-:W-:Y:S01]  /*6fc0*/  FMUL.FTZ R8, R17.reuse, R72 ;  /* 0x0000004811087220 */ /* 0x042fe20000410000 */
[C---:B------:R-:W-:Y:S01]  /*6fd0*/  FMUL.FTZ R9, R17.reuse, R73 ;  /* 0x0000004911097220 */ /* 0x040fe20000410000 */
[C---:B------:R-:W-:Y:S01]  /*6fe0*/  FMUL.FTZ R13, R17.reuse, R69 ;  /* 0x00000045110d7220 */ /* 0x040fe20000410000 */
[----:B------:R-:W-:Y:S01]  /*6ff0*/  FMUL.FTZ R16, R17, R80 ;  /* 0x0000005011107220 */ /* 0x000fe20000410000 */
[-CC-:B------:R-:W-:Y:S01]  /*7000*/  FFMA.FTZ R73, R144, R21.reuse, -R49.reuse ;  /* 0x0000001590497223 */ /* 0x180fe20000010831 */
[-CC-:B------:R-:W-:Y:S01]  /*7010*/  FFMA.FTZ R72, R139, R21.reuse, -R46.reuse ;  /* 0x000000158b487223 */ /* 0x180fe2000001082e */
[--C-:B------:R-:W-:Y:S03]  /*7020*/  FFMA.FTZ R61, R95, R21, -R49.reuse ;  /* 0x000000155f3d7223 */ /* 0x100fe60000010831 */
        /* <DEDUP_REMOVED lines=10> */
[-CC-:B------:R-:W-:Y:S01]  /*70d0*/  FFMA.FTZ R75, R143, R21.reuse, -R46.reuse ;  /* 0x000000158f4b7223 */ /* 0x180fe2000001082e */
[-CC-:B------:R-:W-:Y:S01]  /*70e0*/  FFMA.FTZ R71, R156, R21.reuse, -R46.reuse ;  /* 0x000000159c477223 */ /* 0x180fe2000001082e */
[-C--:B------:R-:W-:Y:S01]  /*70f0*/  FFMA.FTZ R70, R145, R21.reuse, -R49 ;  /* 0x0000001591467223 */ /* 0x080fe20000010831 */
[-CC-:B------:R-:W-:Y:S01]  /*7100*/  FFMA.FTZ R74, R142, R21.reuse, -R46.reuse ;  /* 0x000000158e4a7223 */ /* 0x180fe2000001082e */
[-CC-:B------:R-:W-:Y:S01]  /*7110*/  FFMA.FTZ R66, R138, R21.reuse, -R46.reuse ;  /* 0x000000158a427223 */ /* 0x180fe2000001082e */
[--C-:B------:R-:W-:Y:S03]  /*7120*/  FFMA.FTZ R92, R92, R21, -R46.reuse ;  /* 0x000000155c5c7223 */ /* 0x100fe6000001082e */
[----:B------:R-:W3:Y:S01]  /*7130*/  MUFU.EX2 R39, R39 ;  /* 0x0000002700277308 */ /* 0x000ee20000000800 */
[----:B-1----:R-:W-:Y:S01]  /*7140*/  FFMA.FTZ R125, R4, R125, R29 ;  /* 0x0000007d047d7223 */ /* 0x002fe2000001001d */
[----:B------:R-:W-:Y:S01]  /*7150*/  FMUL.FTZ R4, R17, R76 ;  /* 0x0000004c11047220 */ /* 0x000fe20000410000 */
[-CC-:B------:R-:W-:Y:S01]  /*7160*/  FFMA.FTZ R91, R91, R21.reuse, -R46.reuse ;  /* 0x000000155b5b7223 */ /* 0x180fe2000001082e */
[-CC-:B------:R-:W-:Y:S01]  /*7170*/  FFMA.FTZ R94, R94, R21.reuse, -R49.reuse ;  /* 0x000000155e5e7223 */ /* 0x180fe20000010831 */
[----:B------:R-:W-:Y:S01]  /*7180*/  LOP3.LUT R5, R44, 0x8, RZ, 0xc0, !PT ;  /* 0x000000082c057812 */ /* 0x000fe200078ec0ff */
[-C--:B------:R-:W-:Y:S01]  /*7190*/  FFMA.FTZ R85, R155, R21.reuse, -R49 ;  /* 0x000000159b557223 */ /* 0x080fe20000010831 */
[-C--:B------:R-:W-:Y:S03]  /*71a0*/  FFMA.FTZ R107, R148, R21.reuse, -R46 ;  /* 0x00000015946b7223 */ /* 0x080fe6000001082e */
[----:B------:R-:W1:Y:S01]  /*71b0*/  MUFU.EX2 R36, R36 ;  /* 0x0000002400247308 */ /* 0x000e620000000800 */
[----:B--2---:R-:W-:Y:S01]  /*71c0*/  FFMA.FTZ R57, R17, R124, R28 ;  /* 0x0000007c11397223 */ /* 0x004fe2000001001c */
[C---:B------:R-:W-:Y:S01]  /*71d0*/  F2FP.F16.F32.PACK_AB R28, R38.reuse, R28 ;  /* 0x0000001c261c723e */ /* 0x040fe200000000ff */
[-C--:B------:R-:W-:Y:S01]  /*71e0*/  FFMA.FTZ R124, R149, R21.reuse, -R46 ;  /* 0x00000015957c7223 */ /* 0x080fe2000001082e */
[----:B------:R-:W-:Y:S01]  /*71f0*/  LOP3.LUT R5, R5, 0xc0, R100, 0xf8, !PT ;  /* 0x000000c005057812 */ /* 0x000fe200078ef864 */
[----:B------:R-:W-:Y:S01]  /*7200*/  FADD.FTZ R57, R38, R57 ;  /* 0x0000003926397221 */ /* 0x000fe20000010000 */
[----:B------:R-:W-:Y:S01]  /*7210*/  LOP3.LUT R100, R100, 0x120, RZ, 0xc0, !PT ;  /* 0x0000012064647812 */ /* 0x000fe200078ec0ff */
[----:B------:R-:W-:Y:S03]  /*7220*/  FFMA.FTZ R83, R152, R21, -R49 ;  /* 0x0000001598537223 */ /* 0x000fe60000010831 */
[----:B------:R-:W2:Y:S01]  /*7230*/  MUFU.EX2 R59, R59 ;  /* 0x0000003b003b7308 */ /* 0x000ea20000000800 */
[C---:B---3--:R-:W-:Y:S01]  /*7240*/  F2FP.F16.F32.PACK_AB R29, R39.reuse, R29 ;  /* 0x0000001d271d723e */ /* 0x048fe200000000ff */
[----:B------:R-:W-:Y:S01]  /*7250*/  FADD.FTZ R76, R39, R125 ;  /* 0x0000007d274c7221 */ /* 0x000fe20000010000 */
[----:B------:R-:W-:Y:S01]  /*7260*/  LOP3.LUT R5, R100, R5, R99, 0xf6, !PT ;  /* 0x0000000564057212 */ /* 0x000fe200078ef663 */
[-CC-:B------:R-:W-:Y:S01]  /*7270*/  FFMA.FTZ R99, R153, R21.reuse, -R49.reuse ;  /* 0x0000001599637223 */ /* 0x180fe20000010831 */
[-CC-:B------:R-:W-:Y:S01]  /*7280*/  FFMA.FTZ R100, R147, R21.reuse, -R49.reuse ;  /* 0x0000001593647223 */ /* 0x180fe20000010831 */
[----:B------:R-:W-:Y:S01]  /*7290*/  FFMA.FTZ R82, R151, R21, -R49 ;  /* 0x0000001597527223 */ /* 0x000fe20000010831 */
[----:B------:R-:W-:Y:S03]  /*72a0*/  LEA R26, R5, R98, 0x1 ;  /* 0x00000062051a7211 */ /* 0x000fe600078e08ff */
[----:B------:R-:W3:Y:S01]  /*72b0*/  MUFU.EX2 R56, R56 ;  /* 0x0000003800387308 */ /* 0x000ee20000000800 */
[----:B-1----:R-:W-:Y:S01]  /*72c0*/  FADD.FTZ R125, R36, R57 ;  /* 0x00000039247d7221 */ /* 0x002fe20000010000 */
[----:B------:R-:W-:Y:S01]  /*72d0*/  FMUL.FTZ R5, R17, R77 ;  /* 0x0000004d11057220 */ /* 0x000fe20000410000 */
[C---:B------:R-:W-:Y:S01]  /*72e0*/  IADD3 R12, PT, PT, R26.reuse, 0x3000, RZ ;  /* 0x000030001a0c7810 */ /* 0x040fe20007ffe0ff */
[----:B------:R-:W1:Y:S01]  /*72f0*/  LDSM.16.MT88.4 R32, [R26+0x3000] ;  /* 0x003000001a20783b */ /* 0x000e620000004200 */
[----:B------:R-:W-:Y:S01]  /*7300*/  IADD3 R45, PT, PT, R26, 0x3020, RZ ;  /* 0x000030201a2d7810 */ /* 0x000fe20007ffe0ff */
[--C-:B------:R-:W-:Y:S01]  /*7310*/  FFMA.FTZ R77, R154, R21, -R49.reuse ;  /* 0x000000159a4d7223 */ /* 0x100fe20000010831 */
[----:B------:R-:W-:Y:S03]  /*7320*/  @P0 IADD3 R45, PT, PT, R12, -0x20, RZ ;  /* 0xffffffe00c2d0810 */ /* 0x000fe60007ffe0ff */
[----:B------:R-:W4:Y:S01]  /*7330*/  MUFU.EX2 R37, R37 ;  /* 0x0000002500257308 */ /* 0x000f220000000800 */
[----:B--2---:R-:W-:Y:S01]  /*7340*/  F2FP.F16.F32.PACK_AB R30, R59, R36 ;  /* 0x000000243b1e723e */ /* 0x004fe200000000ff */
[C---:B------:R-:W-:Y:S01]  /*7350*/  FMUL.FTZ R12, R17.reuse, R68 ;  /* 0x00000044110c7220 */ /* 0x040fe20000410000 */
[----:B------:R-:W-:Y:S01]  /*7360*/  FMUL.FTZ R17, R17, R81 ;  /* 0x0000005111117220 */ /* 0x000fe20000410000 */
[-CC-:B------:R-:W-:Y:S01]  /*7370*/  FFMA.FTZ R81, R150, R21.reuse, -R46.reuse ;  /* 0x0000001596517223 */ /* 0x180fe2000001082e */
[-C--:B------:R-:W-:Y:S01]  /*7380*/  FFMA.FTZ R80, R146, R21.reuse, -R46 ;  /* 0x0000001592507223 */ /* 0x080fe2000001082e */
[-CC-:B------:R-:W-:Y:S01]  /*7390*/  FFMA.FTZ R67, R141, R21.reuse, -R49.reuse ;  /* 0x000000158d437223 */ /* 0x180fe20000010831 */
[-CC-:B------:R-:W-:Y:S03]  /*73a0*/  FFMA.FTZ R63, R140, R21.reuse, -R49.reuse ;  /* 0x000000158c3f7223 */ /* 0x180fe60000010831 */
[----:B------:R-:W2:Y:S01]  /*73b0*/  MUFU.EX2 R77, R77 ;  /* 0x0000004d004d7308 */ /* 0x000ea20000000800 */
[----:B---3--:R-:W-:Y:S01]  /*73c0*/  FADD.FTZ R76, R56, R76 ;  /* 0x0000004c384c7221 */ /* 0x008fe20000010000 */
[-CC-:B------:R-:W-:Y:S01]  /*73d0*/  FFMA.FTZ R62, R137, R21.reuse, -R49.reuse ;  /* 0x00000015893e7223 */ /* 0x180fe20000010831 */
[-CC-:B------:R-:W-:Y:S01]  /*73e0*/  FFMA.FTZ R58, R136, R21.reuse, -R49.reuse ;  /* 0x00000015883a7223 */ /* 0x180fe20000010831 */
[-CC-:B------:R-:W-:Y:S01]  /*73f0*/  FFMA.FTZ R69, R135, R21.reuse, -R46.reuse ;  /* 0x0000001587457223 */ /* 0x180fe2000001082e */
[-CC-:B------:R-:W-:Y:S01]  /*7400*/  FFMA.FTZ R68, R134, R21.reuse, -R46.reuse ;  /* 0x0000001586447223 */ /* 0x180fe2000001082e */
[-CC-:B------:R-:W-:Y:S01]  /*7410*/  FFMA.FTZ R57, R133, R21.reuse, -R49.reuse ;  /* 0x0000001585397223 */ /* 0x180fe20000010831 */
[-C--:B------:R-:W-:Y:S03]  /*7420*/  FFMA.FTZ R65, R131, R21.reuse, -R46 ;  /* 0x0000001583417223 */ /* 0x080fe6000001082e */
[----:B------:R-:W-:Y:S01]  /*7430*/  MUFU.EX2 R85, R85 ;  /* 0x0000005500557308 */ /* 0x000fe20000000800 */
[C---:B----4-:R-:W-:Y:S01]  /*7440*/  F2FP.F16.F32.PACK_AB R31, R37.reuse, R56 ;  /* 0x00000038251f723e */ /* 0x050fe200000000ff */
[----:B------:R-:W-:Y:S01]  /*7450*/  FADD.FTZ R76, R37, R76 ;  /* 0x0000004c254c7221 */ /* 0x000fe20000010000 */
[-CC-:B------:R-:W-:Y:S01]  /*7460*/  FFMA.FTZ R56, R132, R21.reuse, -R49.reuse ;  /* 0x0000001584387223 */ /* 0x180fe20000010831 */
[----:B------:R-:W-:Y:S01]  /*7470*/  LDSM.16.MT88.4 R36, [R26+0x3800] ;  /* 0x003800001a24783b */ /* 0x000fe20000004200 */
[-CC-:B------:R-:W-:Y:S01]  /*7480*/  FFMA.FTZ R60, R130, R21.reuse, -R46.reuse ;  /* 0x00000015823c7223 */ /* 0x180fe2000001082e */
[-C--:B------:R-:W-:Y:S01]  /*7490*/  FFMA.FTZ R78, R129, R21.reuse, -R49 ;  /* 0x00000015814e7223 */ /* 0x080fe20000010831 */
[-CC-:B------:R-:W-:Y:S03]  /*74a0*/  FFMA.FTZ R79, R127, R21.reuse, -R46.reuse ;  /* 0x000000157f4f7223 */ /* 0x180fe6000001082e */
[----:B------:R-:W3:Y:S01]  /*74b0*/  MUFU.EX2 R71, R71 ;  /* 0x0000004700477308 */ /* 0x000ee20000000800 */
[----:B------:R-:W-:Y:S01]  /*74c0*/  FADD.FTZ R125, R59, R125 ;  /* 0x0000007d3b7d7221 */ /* 0x000fe20000010000 */
[-CC-:B------:R-:W-:Y:S01]  /*74d0*/  FFMA.FTZ R59, R128, R21.reuse, -R49.reuse ;  /* 0x00000015803b7223 */ /* 0x180fe20000010831 */
[-C--:B------:R-:W-:Y:S01]  /*74e0*/  FFMA.FTZ R90, R90, R21.reuse, -R49 ;  /* 0x000000155a5a7223 */ /* 0x080fe20000010831 */
[----:B------:R-:W-:Y:S01]  /*74f0*/  ISETP.GT.AND P0, PT, R119, R104, PT ;  /* 0x000000687700720c */ /* 0x000fe20003f04270 */
[----:B--2---:R-:W-:Y:S01]  /*7500*/  FADD.FTZ R125, R77, R125 ;  /* 0x0000007d4d7d7221 */ /* 0x004fe20000010000 */
[-CC-:B------:R-:W-:Y:S01]  /*7510*/  FFMA.FTZ R89, R89, R21.reuse, -R49.reuse ;  /* 0x0000001559597223 */ /* 0x180fe20000010831 */
[-CC-:B------:R-:W-:Y:S03]  /*7520*/  FFMA.FTZ R88, R88, R21.reuse, -R46.reuse ;  /* 0x0000001558587223 */ /* 0x180fe6000001082e */
[----:B------:R-:W2:Y:S01]  /*7530*/  MUFU.EX2 R84, R84 ;  /* 0x0000005400547308 */ /* 0x000ea20000000800 */
[-C--:B------:R-:W-:Y:S01]  /*7540*/  FFMA.FTZ R55, R55, R21.reuse, -R46 ;  /* 0x0000001537377223 */ /* 0x080fe2000001082e */
[-CC-:B------:R-:W-:Y:S01]  /*7550*/  FFMA.FTZ R54, R54, R21.reuse, -R49.reuse ;  /* 0x0000001536367223 */ /* 0x180fe20000010831 */
[-C--:B------:R-:W-:Y:S01]  /*7560*/  FFMA.FTZ R52, R52, R21.reuse, -R49 ;  /* 0x0000001534347223 */ /* 0x080fe20000010831 */
[C---:B-1----:R-:W-:Y:S06]  /*7570*/  HMMA.16816.F32 R4, R28.reuse, R32, R4 ;  /* 0x000000201c04723c */ /* 0x042fec0000001804 */
[----:B------:R-:W-:Y:S01]  /*7580*/  MUFU.EX2 R99, R99 ;  /* 0x0000006300637308 */ /* 0x000fe20000000800 */
[----:B---3--:R-:W-:Y:S01]  /*7590*/  FADD.FTZ R95, R71, R76 ;  /* 0x0000004c475f7221 */ /* 0x008fe20000010000 */
[-CC-:B------:R-:W-:Y:S01]  /*75a0*/  FFMA.FTZ R76, R41, R21.reuse, -R46.reuse ;  /* 0x00000015294c7223 */ /* 0x180fe2000001082e */
[-CC-:B------:R-:W-:Y:S01]  /*75b0*/  FFMA.FTZ R53, R53, R21.reuse, -R46.reuse ;  /* 0x0000001535357223 */ /* 0x180fe2000001082e */
[C---:B------:R-:W-:Y:S01]  /*75c0*/  HMMA.16816.F32 R8, R28.reuse, R34, R8 ;  /* 0x000000221c08723c */ /* 0x040fe20000001808 */
[----:B------:R-:W1:Y:S02]  /*75d0*/  LDSM.16.MT88.4 R32, [R45] ;  /* 0x000000002d20783b */ /* 0x000e640000004200 */
[-CC-:B------:R-:W-:Y:S03]  /*75e0*/  FFMA.FTZ R51, R51, R21.reuse, -R46.reuse ;  /* 0x0000001533337223 */ /* 0x180fe6000001082e */
[----:B------:R-:W-:Y:S01]  /*75f0*/  MUFU.EX2 R100, R100 ;  /* 0x0000006400647308 */ /* 0x000fe20000000800 */
[----:B--2---:R-:W-:Y:S01]  /*7600*/  FADD.FTZ R95, R84, R95 ;  /* 0x0000005f545f7221 */ /* 0x004fe20000010000 */
[-CC-:B------:R-:W-:Y:S01]  /*7610*/  FFMA.FTZ R50, R50, R21.reuse, -R49.reuse ;  /* 0x0000001532327223 */ /* 0x180fe20000010831 */
[-C--:B------:R-:W-:Y:S01]  /*7620*/  FFMA.FTZ R48, R48, R21.reuse, -R49 ;  /* 0x0000001530307223 */ /* 0x080fe20000010831 */
[----:B------:R-:W-:Y:S06]  /*7630*/  FFMA.FTZ R23, R23, R21, -R46 ;  /* 0x0000001517177223 */ /* 0x000fec000001082e */
[----:B------:R-:W2:Y:S10]  /*7640*/  MUFU.EX2 R107, R107 ;  /* 0x0000006b006b7308 */ /* 0x000eb40000000800 */
[----:B------:R-:W3:Y:S10]  /*7650*/  MUFU.EX2 R124, R124 ;  /* 0x0000007c007c7308 */ /* 0x000ef40000000800 */
[----:B------:R-:W-:Y:S01]  /*7660*/  MUFU.EX2 R83, R83 ;  /* 0x0000005300537308 */ /* 0x000fe20000000800 */
[----:B--2---:R-:W-:Y:S09]  /*7670*/  FADD.FTZ R95, R107, R95 ;  /* 0x0000005f6b5f7221 */ /* 0x004ff20000010000 */
[----:B------:R-:W-:Y:S01]  /*7680*/  MUFU.EX2 R82, R82 ;  /* 0x0000005200527308 */ /* 0x000fe20000000800 */
[C---:B-1----:R-:W-:Y:S09]  /*7690*/  HMMA.16816.F32 R12, R28.reuse, R32, R12 ;  /* 0x000000201c0c723c */ /* 0x042ff2000000180c */
[----:B------:R-:W1:Y:S01]  /*76a0*/  MUFU.EX2 R81, R81 ;  /* 0x0000005100517308 */ /* 0x000e620000000800 */
[----:B------:R-:W-:Y:S01]  /*76b0*/  HMMA.16816.F32 R16, R28, R34, R16 ;  /* 0x000000221c10723c */ /* 0x000fe20000001810 */
[----:B------:R-:W2:Y:S08]  /*76c0*/  LDSM.16.MT88.4 R32, [R26+0x3400] ;  /* 0x003400001a20783b */ /* 0x000eb00000004200 */
[----:B------:R-:W-:Y:S01]  /*76d0*/  MUFU.EX2 R80, R80 ;  /* 0x0000005000507308 */ /* 0x000fe20000000800 */
[----:B------:R-:W-:Y:S01]  /*76e0*/  F2FP.F16.F32.PACK_AB R28, R85, R77 ;  /* 0x0000004d551c723e */ /* 0x000fe200000000ff */
[--C-:B------:R-:W-:Y:S01]  /*76f0*/  FFMA.FTZ R77, R93, R21, -R49.reuse ;  /* 0x000000155d4d7223 */ /* 0x100fe20000010831 */
[----:B------:R-:W-:Y:S01]  /*7700*/  F2FP.F16.F32.PACK_AB R29, R84, R71 ;  /* 0x00000047541d723e */ /* 0x000fe200000000ff */
[----:B------:R-:W-:Y:S01]  /*7710*/  FFMA.FTZ R71, R40, R21, -R49 ;  /* 0x0000001528477223 */ /* 0x000fe20000010831 */
[----:B------:R-:W-:Y:S01]  /*7720*/  F2FP.F16.F32.PACK_AB R30, R100, R99 ;  /* 0x00000063641e723e */ /* 0x000fe200000000ff */
[----:B------:R-:W-:Y:S01]  /*7730*/  FADD.FTZ R93, R85, R125 ;  /* 0x0000007d555d7221 */ /* 0x000fe20000010000 */
[C---:B---3--:R-:W-:Y:S03]  /*7740*/  F2FP.F16.F32.PACK_AB R31, R124.reuse, R107 ;  /* 0x0000006b7c1f723e */ /* 0x048fe600000000ff */
[----:B------:R-:W-:Y:S01]  /*7750*/  MUFU.EX2 R70, R70 ;  /* 0x0000004600467308 */ /* 0x000fe20000000800 */
[----:B------:R-:W-:Y:S01]  /*7760*/  FADD.FTZ R124, R124, R95 ;  /* 0x0000005f7c7c7221 */ /* 0x000fe20000010000 */
[----:B------:R-:W-:Y:S03]  /*7770*/  FADD.FTZ R93, R99, R93 ;  /* 0x0000005d635d7221 */ /* 0x000fe60000010000 */
[----:B-1----:R-:W-:Y:S01]  /*7780*/  FADD.FTZ R124, R81, R124 ;  /* 0x0000007c517c7221 */ /* 0x002fe20000010000 */
[----:B------:R-:W-:Y:S01]  /*7790*/  FADD.FTZ R100, R100, R93 ;  /* 0x0000005d64647221 */ /* 0x000fe20000010000 */
[-CC-:B------:R-:W-:Y:S03]  /*77a0*/  FFMA.FTZ R93, R25, R21.reuse, -R46.reuse ;  /* 0x00000015195d7223 */ /* 0x180fe6000001082e */
[----:B------:R-:W1:Y:S01]  /*77b0*/  MUFU.EX2 R73, R73 ;  /* 0x0000004900497308 */ /* 0x000e620000000800 */
[-C--:B------:R-:W-:Y:S01]  /*77c0*/  FFMA.FTZ R25, R24, R21.reuse, -R46 ;  /* 0x0000001518197223 */ /* 0x080fe2000001082e */
[----:B------:R-:W-:Y:S01]  /*77d0*/  FADD.FTZ R100, R83, R100 ;  /* 0x0000006453647221 */ /* 0x000fe20000010000 */
[----:B------:R-:W-:Y:S07]  /*77e0*/  FFMA.FTZ R46, R22, R21, -R46 ;  /* 0x00000015162e7223 */ /* 0x000fee000001082e */
[----:B------:R-:W-:Y:S10]  /*77f0*/  MUFU.EX2 R75, R75 ;  /* 0x0000004b004b7308 */ /* 0x000ff40000000800 */
[----:B------:R-:W3:Y:S01]  /*7800*/  MUFU.EX2 R74, R74 ;  /* 0x0000004a004a7308 */ /* 0x000ee20000000800 */
[C---:B--2---:R-:W-:Y:S09]  /*7810*/  HMMA.16816.F32 R4, R28.reuse, R32, R4 ;  /* 0x000000201c04723c */ /* 0x044ff20000001804 */
[----:B------:R2:W-:Y:S01]  /*7820*/  MUFU.EX2 R84, R42 ;  /* 0x0000002a00547308 */ /* 0x0005e20000000800 */
[C---:B------:R-:W-:Y:S01]  /*7830*/  HMMA.16816.F32 R8, R28.reuse, R34, R8 ;  /* 0x000000221c08723c */ /* 0x040fe20000001808 */
[----:B------:R-:W4:Y:S08]  /*7840*/  LDSM.16.MT88.4 R32, [R45+0x400] ;  /* 0x000400002d20783b */ /* 0x000f300000004200 */
[----:B------:R-:W5:Y:S10]  /*7850*/  MUFU.EX2 R67, R67 ;  /* 0x0000004300437308 */ /* 0x000f740000000800 */
[----:B------:R-:W-:Y:S01]  /*7860*/  MUFU.EX2 R63, R63 ;  /* 0x0000003f003f7308 */ /* 0x000fe20000000800 */
[----:B--2---:R-:W-:Y:S09]  /*7870*/  LDSM.16.MT88.4 R40, [R45+0xc00] ;  /* 0x000c00002d28783b */ /* 0x004ff20000004200 */
[----:B------:R-:W2:Y:S10]  /*7880*/  MUFU.EX2 R72, R72 ;  /* 0x0000004800487308 */ /* 0x000eb40000000800 */
[----:B------:R-:W2:Y:S10]  /*7890*/  MUFU.EX2 R66, R66 ;  /* 0x0000004200427308 */ /* 0x000eb40000000800 */
[----:B------:R-:W-:Y:S01]  /*78a0*/  MUFU.EX2 R62, R62 ;  /* 0x0000003e003e7308 */ /* 0x000fe20000000800 */
[C---:B----4-:R-:W-:Y:S09]  /*78b0*/  HMMA.16816.F32 R12, R28.reuse, R32, R12 ;  /* 0x000000201c0c723c */ /* 0x050ff2000000180c */
[----:B------:R-:W4:Y:S01]  /*78c0*/  MUFU.EX2 R58, R58 ;  /* 0x0000003a003a7308 */ /* 0x000f220000000800 */
[----:B------:R-:W-:Y:S09]  /*78d0*/  HMMA.16816.F32 R16, R28, R34, R16 ;  /* 0x000000221c10723c */ /* 0x000ff20000001810 */
[----:B------:R-:W-:Y:S01]  /*78e0*/  MUFU.EX2 R69, R69 ;  /* 0x0000004500457308 */ /* 0x000fe20000000800 */
[----:B------:R-:W4:Y:S01]  /*78f0*/  LDSM.16.MT88.4 R32, [R45+0x800] ;  /* 0x000800002d20783b */ /* 0x000f220000004200 */
[----:B-1----:R-:W-:Y:S02]  /*7900*/  F2FP.F16.F32.PACK_AB R30, R73, R70 ;  /* 0x00000046491e723e */ /* 0x002fe400000000ff */
[----:B---3--:R-:W-:Y:S02]  /*7910*/  F2FP.F16.F32.PACK_AB R31, R74, R75 ;  /* 0x0000004b4a1f723e */ /* 0x008fe400000000ff */
[C---:B------:R-:W-:Y:S01]  /*7920*/  F2FP.F16.F32.PACK_AB R28, R82.reuse, R83 ;  /* 0x00000053521c723e */ /* 0x040fe200000000ff */
[----:B------:R-:W-:Y:S03]  /*7930*/  FADD.FTZ R82, R82, R100 ;  /* 0x0000006452527221 */ /* 0x000fe60000010000 */
[----:B------:R-:W1:Y:S01]  /*7940*/  MUFU.EX2 R68, R68 ;  /* 0x0000004400447308 */ /* 0x000e620000000800 */
[C---:B------:R-:W-:Y:S01]  /*7950*/  F2FP.F16.F32.PACK_AB R29, R80.reuse, R81 ;  /* 0x00000051501d723e */ /* 0x040fe200000000ff */
[----:B------:R-:W-:Y:S01]  /*7960*/  FADD.FTZ R80, R80, R124 ;  /* 0x0000007c50507221 */ /* 0x000fe20000010000 */
[----:B------:R-:W-:Y:S03]  /*7970*/  FADD.FTZ R82, R70, R82 ;  /* 0x0000005246527221 */ /* 0x000fe60000010000 */
[----:B------:R-:W-:Y:S01]  /*7980*/  FADD.FTZ R80, R75, R80 ;  /* 0x000000504b507221 */ /* 0x000fe20000010000 */
[----:B------:R-:W-:Y:S03]  /*7990*/  FADD.FTZ R82, R73, R82 ;  /* 0x0000005249527221 */ /* 0x000fe60000010000 */
[----:B------:R-:W-:Y:S01]  /*79a0*/  MUFU.EX2 R57, R57 ;  /* 0x0000003900397308 */ /* 0x000fe20000000800 */
[C---:B------:R-:W-:Y:S03]  /*79b0*/  HMMA.16816.F32 R4, R28.reuse, R36, R4 ;  /* 0x000000241c04723c */ /* 0x040fe60000001804 */
[----:B------:R-:W-:Y:S01]  /*79c0*/  FADD.FTZ R74, R74, R80 ;  /* 0x000000504a4a7221 */ /* 0x000fe20000010000 */
[----:B-----5:R-:W-:Y:S05]  /*79d0*/  FADD.FTZ R24, R67, R82 ;  /* 0x0000005243187221 */ /* 0x020fea0000010000 */
[----:B------:R-:W-:Y:S01]  /*79e0*/  MUFU.EX2 R56, R56 ;  /* 0x0000003800387308 */ /* 0x000fe20000000800 */
[----:B--2---:R-:W-:Y:S01]  /*79f0*/  FADD.FTZ R74, R72, R74 ;  /* 0x0000004a484a7221 */ /* 0x004fe20000010000 */
[C---:B------:R-:W-:Y:S01]  /*7a00*/  HMMA.16816.F32 R8, R28.reuse, R38, R8 ;  /* 0x000000261c08723c */ /* 0x040fe20000001808 */
[----:B------:R-:W2:Y:S02]  /*7a10*/  LDSM.16.MT88.4 R36, [R26+0x3c00] ;  /* 0x003c00001a24783b */ /* 0x000ea40000004200 */
[C---:B------:R-:W-:Y:S05]  /*7a20*/  FADD.FTZ R24, R63.reuse, R24 ;  /* 0x000000183f187221 */ /* 0x040fea0000010000 */
[----:B------:R-:W3:Y:S10]  /*7a30*/  MUFU.EX2 R65, R65 ;  /* 0x0000004100417308 */ /* 0x000ef40000000800 */
[----:B------:R-:W5:Y:S01]  /*7a40*/  MUFU.EX2 R60, R60 ;  /* 0x0000003c003c7308 */ /* 0x000f620000000800 */
[C---:B----4-:R-:W-:Y:S09]  /*7a50*/  HMMA.16816.F32 R12, R28.reuse, R32, R12 ;  /* 0x000000201c0c723c */ /* 0x050ff2000000180c */
[----:B------:R-:W-:Y:S01]  /*7a60*/  MUFU.EX2 R78, R78 ;  /* 0x0000004e004e7308 */ /* 0x000fe20000000800 */
[----:B------:R-:W-:Y:S01]  /*7a70*/  HMMA.16816.F32 R16, R28, R34, R16 ;  /* 0x000000221c10723c */ /* 0x000fe20000001810 */
[----:B------:R-:W4:Y:S02]  /*7a80*/  LDSM.16.MT88.4 R32, [R26+0x4000] ;  /* 0x004000001a20783b */ /* 0x000f240000004200 */
[C---:B------:R-:W-:Y:S01]  /*7a90*/  F2FP.F16.F32.PACK_AB R29, R66.reuse, R72 ;  /* 0x00000048421d723e */ /* 0x040fe200000000ff */
[----:B------:R-:W-:Y:S01]  /*7aa0*/  FADD.FTZ R66, R66, R74 ;  /* 0x0000004a42427221 */ /* 0x000fe20000010000 */
[----:B------:R-:W-:Y:S04]  /*7ab0*/  F2FP.F16.F32.PACK_AB R28, R63, R67 ;  /* 0x000000433f1c723e */ /* 0x000fe800000000ff */
[----:B------:R-:W4:Y:S01]  /*7ac0*/  MUFU.EX2 R61, R61 ;  /* 0x0000003d003d7308 */ /* 0x000f220000000800 */
[----:B------:R-:W-:Y:S01]  /*7ad0*/  F2FP.F16.F32.PACK_AB R30, R58, R62 ;  /* 0x0000003e3a1e723e */ /* 0x000fe200000000ff */
[----:B------:R-:W-:Y:S01]  /*7ae0*/  LDSM.16.MT88.4 R72, [R26+0x4c00] ;  /* 0x004c00001a48783b */ /* 0x000fe20000004200 */
[----:B-1----:R-:W-:Y:S01]  /*7af0*/  F2FP.F16.F32.PACK_AB R31, R68, R69 ;  /* 0x00000045441f723e */ /* 0x002fe200000000ff */
[----:B------:R-:W-:Y:S01]  /*7b00*/  FADD.FTZ R62, R62, R24 ;  /* 0x000000183e3e7221 */ /* 0x000fe20000010000 */
[----:B------:R-:W-:Y:S05]  /*7b10*/  FADD.FTZ R66, R69, R66 ;  /* 0x0000004245427221 */ /* 0x000fea0000010000 */
[----:B------:R-:W-:Y:S01]  /*7b20*/  MUFU.EX2 R79, R79 ;  /* 0x0000004f004f7308 */ /* 0x000fe20000000800 */
[----:B------:R-:W-:Y:S01]  /*7b30*/  FADD.FTZ R62, R58, R62 ;  /* 0x0000003e3a3e7221 */ /* 0x000fe20000010000 */
[----:B------:R-:W-:Y:S01]  /*7b40*/  FADD.FTZ R68, R68, R66 ;  /* 0x0000004244447221 */ /* 0x000fe20000010000 */
[C---:B--2---:R-:W-:Y:S03]  /*7b50*/  HMMA.16816.F32 R4, R28.reuse, R36, R4 ;  /* 0x000000241c04723c */ /* 0x044fe60000001804 */
[----:B---3--:R-:W-:Y:S04]  /*7b60*/  FADD.FTZ R68, R65, R68 ;  /* 0x0000004441447221 */ /* 0x008fe80000010000 */
[----:B------:R-:W1:Y:S01]  /*7b70*/  MUFU.EX2 R64, R64 ;  /* 0x0000004000407308 */ /* 0x000e620000000800 */
[----:B-----5:R-:W-:Y:S01]  /*7b80*/  FADD.FTZ R68, R60, R68 ;  /* 0x000000443c447221 */ /* 0x020fe20000010000 */
[C---:B------:R-:W-:Y:S01]  /*7b90*/  HMMA.16816.F32 R8, R28.reuse, R38, R8 ;  /* 0x000000261c08723c */ /* 0x040fe20000001808 */
[----:B------:R-:W2:Y:S07]  /*7ba0*/  LDSM.16.MT88.4 R36, [R45+0x1000] ;  /* 0x001000002d24783b */ /* 0x000eae0000004200 */
[----:B------:R-:W-:Y:S01]  /*7bb0*/  MUFU.EX2 R59, R59 ;  /* 0x0000003b003b7308 */ /* 0x000fe20000000800 */
[C---:B------:R-:W-:Y:S09]  /*7bc0*/  HMMA.16816.F32 R12, R28.reuse, R40, R12 ;  /* 0x000000281c0c723c */ /* 0x040ff2000000180c */
[----:B------:R-:W-:Y:S01]  /*7bd0*/  MUFU.EX2 R71, R71 ;  /* 0x0000004700477308 */ /* 0x000fe20000000800 */
[----:B------:R-:W-:Y:S01]  /*7be0*/  HMMA.16816.F32 R16, R28, R42, R16 ;  /* 0x0000002a1c10723c */ /* 0x000fe20000001810 */
[----:B------:R-:W3:Y:S02]  /*7bf0*/  LDSM.16.MT88.4 R40, [R26+0x4400] ;  /* 0x004400001a28783b */ /* 0x000ee40000004200 */
[----:B------:R-:W-:Y:S01]  /*7c00*/  F2FP.F16.F32.PACK_AB R28, R56, R57 ;  /* 0x00000039381c723e */ /* 0x000fe200000000ff */
[----:B------:R-:W-:Y:S05]  /*7c10*/  FADD.FTZ R57, R57, R62 ;  /* 0x0000003e39397221 */ /* 0x000fea0000010000 */
[----:B------:R-:W5:Y:S01]  /*7c20*/  MUFU.EX2 R76, R76 ;  /* 0x0000004c004c7308 */ /* 0x000f620000000800 */
[----:B------:R-:W-:Y:S02]  /*7c30*/  F2FP.F16.F32.PACK_AB R29, R60, R65 ;  /* 0x000000413c1d723e */ /* 0x000fe400000000ff */
[----:B----4-:R-:W-:Y:S01]  /*7c40*/  F2FP.F16.F32.PACK_AB R30, R61, R78 ;  /* 0x0000004e3d1e723e */ /* 0x010fe200000000ff */
[----:B------:R-:W-:Y:S01]  /*7c50*/  FADD.FTZ R57, R56, R57 ;  /* 0x0000003938397221 */ /* 0x000fe20000010000 */
[----:B-1----:R-:W-:Y:S01]  /*7c60*/  F2FP.F16.F32.PACK_AB R31, R64, R79 ;  /* 0x0000004f401f723e */ /* 0x002fe200000000ff */
[----:B------:R-:W-:Y:S04]  /*7c70*/  FADD.FTZ R79, R79, R68 ;  /* 0x000000444f4f7221 */ /* 0x000fe80000010000 */
[----:B------:R-:W-:Y:S01]  /*7c80*/  MUFU.EX2 R77, R77 ;  /* 0x0000004d004d7308 */ /* 0x000fe20000000800 */
[----:B------:R-:W-:Y:S01]  /*7c90*/  FADD.FTZ R78, R78, R57 ;  /* 0x000000394e4e7221 */ /* 0x000fe20000010000 */
[----:B------:R-:W-:Y:S01]  /*7ca0*/  FADD.FTZ R79, R64, R79 ;  /* 0x0000004f404f7221 */ /* 0x000fe20000010000 */
[C---:B------:R-:W-:Y:S03]  /*7cb0*/  HMMA.16816.F32 R4, R28.reuse, R32, R4 ;  /* 0x000000201c04723c */ /* 0x040fe60000001804 */
[----:B------:R-:W-:Y:S04]  /*7cc0*/  FADD.FTZ R78, R61, R78 ;  /* 0x0000004e3d4e7221 */ /* 0x000fe80000010000 */
[----:B------:R-:W1:Y:S01]  /*7cd0*/  MUFU.EX2 R85, R94 ;  /* 0x0000005e00557308 */ /* 0x000e620000000800 */
[----:B-----5:R-:W-:Y:S01]  /*7ce0*/  FADD.FTZ R79, R76, R79 ;  /* 0x0000004f4c4f7221 */ /* 0x020fe20000010000 */
[----:B------:R-:W-:Y:S01]  /*7cf0*/  FADD.FTZ R78, R59, R78 ;  /* 0x0000004e3b4e7221 */ /* 0x000fe20000010000 */
[C---:B------:R-:W-:Y:S01]  /*7d00*/  HMMA.16816.F32 R8, R28.reuse, R34, R8 ;  /* 0x000000221c08723c */ /* 0x040fe20000001808 */
[----:B------:R-:W4:Y:S06]  /*7d10*/  LDSM.16.MT88.4 R32, [R45+0x1400] ;  /* 0x001400002d20783b */ /* 0x000f2c0000004200 */
[----:B------:R-:W-:Y:S01]  /*7d20*/  MUFU.EX2 R92, R92 ;  /* 0x0000005c005c7308 */ /* 0x000fe20000000800 */
[C---:B--2---:R-:W-:Y:S09]  /*7d30*/  HMMA.16816.F32 R12, R28.reuse, R36, R12 ;  /* 0x000000241c0c723c */ /* 0x044ff2000000180c */
[----:B------:R-:W2:Y:S01]  /*7d40*/  MUFU.EX2 R91, R91 ;  /* 0x0000005b005b7308 */ /* 0x000ea20000000800 */
[----:B------:R-:W-:Y:S01]  /*7d50*/  HMMA.16816.F32 R16, R28, R38, R16 ;  /* 0x000000261c10723c */ /* 0x000fe20000001810 */
[----:B------:R5:W5:Y:S02]  /*7d60*/  LDSM.16.MT88.4 R36, [R26+0x4800] ;  /* 0x004800001a24783b */ /* 0x000b640000004200 */
[C---:B------:R-:W-:Y:S06]  /*7d70*/  F2FP.F16.F32.PACK_AB R28, R71.reuse, R59 ;  /* 0x0000003b471c723e */ /* 0x040fec00000000ff */
[----:B------:R-:W-:Y:S01]  /*7d80*/  MUFU.EX2 R90, R90 ;  /* 0x0000005a005a7308 */ /* 0x000fe20000000800 */
[C---:B------:R-:W-:Y:S01]  /*7d90*/  F2FP.F16.F32.PACK_AB R29, R84.reuse, R76 ;  /* 0x0000004c541d723e */ /* 0x040fe200000000ff */
[----:B------:R-:W-:Y:S01]  /*7da0*/  FADD.FTZ R71, R71, R78 ;  /* 0x0000004e47477221 */ /* 0x000fe20000010000 */
[----:B-1----:R-:W-:Y:S01]  /*7db0*/  F2FP.F16.F32.PACK_AB R30, R85, R77 ;  /* 0x0000004d551e723e */ /* 0x002fe200000000ff */
[----:B------:R-:W-:Y:S02]  /*7dc0*/  FADD.FTZ R84, R84, R79 ;  /* 0x0000004f54547221 */ /* 0x000fe40000010000 */
[----:B------:R-:W-:Y:S04]  /*7dd0*/  FADD.FTZ R71, R77, R71 ;  /* 0x000000474d477221 */ /* 0x000fe80000010000 */
[----:B------:R-:W1:Y:S01]  /*7de0*/  MUFU.EX2 R89, R89 ;  /* 0x0000005900597308 */ /* 0x000e620000000800 */
[----:B--2---:R-:W-:Y:S01]  /*7df0*/  F2FP.F16.F32.PACK_AB R31, R91, R92 ;  /* 0x0000005c5b1f723e */ /* 0x004fe200000000ff */
[----:B------:R-:W-:Y:S01]  /*7e00*/  FADD.FTZ R84, R92, R84 ;  /* 0x000000545c547221 */ /* 0x000fe20000010000 */
[----:B------:R-:W-:Y:S01]  /*7e10*/  FADD.FTZ R71, R85, R71 ;  /* 0x0000004755477221 */ /* 0x000fe20000010000 */
[----:B------:R-:W-:Y:S02]  /*7e20*/  MOV R85, R0 ;  /* 0x0000000000557202 */ /* 0x000fe40000000f00 */
[----:B------:R-:W-:Y:S01]  /*7e30*/  FADD.FTZ R91, R91, R84 ;  /* 0x000000545b5b7221 */ /* 0x000fe20000010000 */
[----:B------:R-:W-:Y:S03]  /*7e40*/  MOV R84, R20 ;  /* 0x0000001400547202 */ /* 0x000fe60000000f00 */
[----:B------:R-:W2:Y:S01]  /*7e50*/  MUFU.EX2 R88, R88 ;  /* 0x0000005800587308 */ /* 0x000ea20000000800 */
[C---:B---3--:R-:W-:Y:S09]  /*7e60*/  HMMA.16816.F32 R4, R28.reuse, R40, R4 ;  /* 0x000000281c04723c */ /* 0x048ff20000001804 */
[----:B------:R-:W-:Y:S01]  /*7e70*/  MUFU.EX2 R55, R55 ;  /* 0x0000003700377308 */ /* 0x000fe20000000800 */
[C---:B------:R-:W-:Y:S01]  /*7e80*/  HMMA.16816.F32 R8, R28.reuse, R42, R8 ;  /* 0x0000002a1c08723c */ /* 0x040fe20000001808 */
[----:B------:R-:W3:Y:S02]  /*7e90*/  LDSM.16.MT88.4 R40, [R45+0x1800] ;  /* 0x001800002d28783b */ /* 0x000ee40000004200 */
[----:B-1----:R-:W-:Y:S01]  /*7ea0*/  F2FP.F16.F32.PACK_AB R24, R89, R90 ;  /* 0x0000005a5918723e */ /* 0x002fe200000000ff */
[----:B------:R-:W-:Y:S05]  /*7eb0*/  FADD.FTZ R90, R90, R71 ;  /* 0x000000475a5a7221 */ /* 0x000fea0000010000 */
[----:B------:R-:W-:Y:S01]  /*7ec0*/  MUFU.EX2 R54, R54 ;  /* 0x0000003600367308 */ /* 0x000fe20000000800 */
[C---:B----4-:R-:W-:Y:S03]  /*7ed0*/  HMMA.16816.F32 R12, R28.reuse, R32, R12 ;  /* 0x000000201c0c723c */ /* 0x050fe6000000180c */
[-CC-:B------:R-:W-:Y:S01]  /*7ee0*/  FFMA.FTZ R32, R27, R21.reuse, -R49.reuse ;  /* 0x000000151b207223 */ /* 0x180fe20000010831 */
[----:B------:R-:W-:Y:S01]  /*7ef0*/  FFMA.FTZ R49, R47, R21, -R49 ;  /* 0x000000152f317223 */ /* 0x000fe20000010831 */
[----:B--2---:R-:W-:Y:S01]  /*7f00*/  FADD.FTZ R91, R88, R91 ;  /* 0x0000005b585b7221 */ /* 0x004fe20000010000 */
[----:B------:R-:W-:Y:S03]  /*7f10*/  FADD.FTZ R90, R89, R90 ;  /* 0x0000005a595a7221 */ /* 0x000fe60000010000 */
[----:B------:R-:W5:Y:S01]  /*7f20*/  MUFU.EX2 R52, R52 ;  /* 0x0000003400347308 */ /* 0x000f620000000800 */
[----:B------:R-:W-:Y:S01]  /*7f30*/  HMMA.16816.F32 R16, R28, R34, R16 ;  /* 0x000000221c10723c */ /* 0x000fe20000001810 */
[----:B------:R-:W1:Y:S08]  /*7f40*/  LDSM.16.MT88.4 R28, [R45+0x1c00] ;  /* 0x001c00002d1c783b */ /* 0x000e700000004200 */
[----:B------:R-:W-:Y:S10]  /*7f50*/  MUFU.EX2 R53, R53 ;  /* 0x0000003500357308 */ /* 0x000ff40000000800 */
[----:B------:R-:W2:Y:S01]  /*7f60*/  MUFU.EX2 R51, R51 ;  /* 0x0000003300337308 */ /* 0x000ea20000000800 */
[----:B-----5:R-:W-:Y:S01]  /*7f70*/  F2FP.F16.F32.PACK_AB R26, R52, R54 ;  /* 0x00000036341a723e */ /* 0x020fe200000000ff */
[----:B------:R-:W-:Y:S04]  /*7f80*/  FADD.FTZ R54, R54, R90 ;  /* 0x0000005a36367221 */ /* 0x000fe80000010000 */
[----:B------:R-:W-:Y:S04]  /*7f90*/  FADD.FTZ R54, R52, R54 ;  /* 0x0000003634367221 */ /* 0x000fe80000010000 */
[----:B------:R4:W-:Y:S10]  /*7fa0*/  MUFU.EX2 R67, R25 ;  /* 0x0000001900437308 */ /* 0x0009f40000000800 */
[----:B------:R-:W-:Y:S01]  /*7fb0*/  MUFU.EX2 R50, R50 ;  /* 0x0000003200327308 */ /* 0x000fe20000000800 */
[----:B--2---:R-:W-:Y:S09]  /*7fc0*/  F2FP.F16.F32.PACK_AB R27, R51, R53 ;  /* 0x00000035331b723e */ /* 0x004ff200000000ff */
[----:B------:R-:W2:Y:S01]  /*7fd0*/  MUFU.EX2 R48, R48 ;  /* 0x0000003000307308 */ /* 0x000ea20000000800 */
[C---:B----4-:R-:W-:Y:S01]  /*7fe0*/  F2FP.F16.F32.PACK_AB R25, R55.reuse, R88 ;  /* 0x000000583719723e */ /* 0x050fe200000000ff */
[----:B------:R-:W-:Y:S04]  /*7ff0*/  FADD.FTZ R55, R55, R91 ;  /* 0x0000005b37377221 */ /* 0x000fe80000010000 */
[----:B------:R-:W-:Y:S02]  /*8000*/  FADD.FTZ R55, R53, R55 ;  /* 0x0000003735377221 */ /* 0x000fe40000010000 */
[C---:B------:R-:W-:Y:S02]  /*8010*/  HMMA.16816.F32 R4, R24.reuse, R36, R4 ;  /* 0x000000241804723c */ /* 0x040fe40000001804 */
[----:B------:R-:W4:Y:S03]  /*8020*/  MUFU.EX2 R93, R93 ;  /* 0x0000005d005d7308 */ /* 0x000f260000000800 */
[----:B------:R-:W-:Y:S03]  /*8030*/  FADD.FTZ R51, R51, R55 ;  /* 0x0000003733337221 */ /* 0x000fe60000010000 */
[C---:B------:R-:W-:Y:S04]  /*8040*/  HMMA.16816.F32 R8, R24.reuse, R38, R8 ;  /* 0x000000261808723c */ /* 0x040fe80000001808 */
[----:B------:R-:W5:Y:S01]  /*8050*/  MUFU.EX2 R32, R32 ;  /* 0x0000002000207308 */ /* 0x000f620000000800 */
[----:B--2---:R-:W-:Y:S01]  /*8060*/  F2FP.F16.F32.PACK_AB R80, R48, R50 ;  /* 0x000000323050723e */ /* 0x004fe200000000ff */
[----:B------:R-:W-:Y:S02]  /*8070*/  FADD.FTZ R50, R50, R54 ;  /* 0x0000003632327221 */ /* 0x000fe40000010000 */
[C---:B---3--:R-:W-:Y:S06]  /*8080*/  HMMA.16816.F32 R12, R24.reuse, R40, R12 ;  /* 0x00000028180c723c */ /* 0x048fec000000180c */
[----:B------:R-:W2:Y:S01]  /*8090*/  MUFU.EX2 R49, R49 ;  /* 0x0000003100317308 */ /* 0x000ea20000000800 */
[----:B----4-:R-:W-:Y:S01]  /*80a0*/  F2FP.F16.F32.PACK_AB R81, R67, R93 ;  /* 0x0000005d4351723e */ /* 0x010fe200000000ff */
[----:B------:R-:W-:Y:S01]  /*80b0*/  FADD.FTZ R51, R93, R51 ;  /* 0x000000335d337221 */ /* 0x000fe20000010000 */
[----:B------:R-:W-:Y:S01]  /*80c0*/  FADD.FTZ R50, R48, R50 ;  /* 0x0000003230327221 */ /* 0x000fe20000010000 */
[----:B------:R-:W-:Y:S06]  /*80d0*/  HMMA.16816.F32 R16, R24, R42, R16 ;  /* 0x0000002a1810723c */ /* 0x000fec0000001810 */
[----:B------:R-:W3:Y:S01]  /*80e0*/  MUFU.EX2 R23, R23 ;  /* 0x0000001700177308 */ /* 0x000ee20000000800 */
[----:B------:R-:W-:Y:S01]  /*80f0*/  FADD.FTZ R67, R67, R51 ;  /* 0x0000003343437221 */ /* 0x000fe20000010000 */
[----:B-----5:R-:W-:Y:S08]  /*8100*/  FADD.FTZ R50, R32, R50 ;  /* 0x0000003220327221 */ /* 0x020ff00000010000 */
[----:B------:R-:W4:Y:S01]  /*8110*/  MUFU.EX2 R46, R46 ;  /* 0x0000002e002e7308 */ /* 0x000f220000000800 */
[C---:B--2---:R-:W-:Y:S01]  /*8120*/  F2FP.F16.F32.PACK_AB R82, R49.reuse, R32 ;  /* 0x000000203152723e */ /* 0x044fe200000000ff */
[----:B------:R-:W-:Y:S01]  /*8130*/  FADD.FTZ R124, R49, R50 ;  /* 0x00000032317c7221 */ /* 0x000fe20000010000 */
[----:B---3--:R-:W-:Y:S01]  /*8140*/  FADD.FTZ R67, R23, R67 ;  /* 0x0000004317437221 */ /* 0x008fe20000010000 */
[C---:B----4-:R-:W-:Y:S03]  /*8150*/  F2FP.F16.F32.PACK_AB R83, R46.reuse, R23 ;  /* 0x000000172e53723e */ /* 0x050fe600000000ff */
[----:B------:R-:W-:Y:S04]  /*8160*/  FADD.FTZ R125, R46, R67 ;  /* 0x000000432e7d7221 */ /* 0x000fe80000010000 */
[C---:B------:R-:W-:Y:S08]  /*8170*/  HMMA.16816.F32 R76, R80.reuse, R72, R4 ;  /* 0x00000048504c723c */ /* 0x040ff00000001804 */
[C---:B------:R-:W-:Y:S08]  /*8180*/  HMMA.16816.F32 R72, R80.reuse, R74, R8 ;  /* 0x0000004a5048723c */ /* 0x040ff00000001808 */
[C---:B-1----:R-:W-:Y:S08]  /*8190*/  HMMA.16816.F32 R68, R80.reuse, R28, R12 ;  /* 0x0000001c5044723c */ /* 0x042ff0000000180c */
[----:B------:R-:W-:Y:S01]  /*81a0*/  HMMA.16816.F32 R80, R80, R30, R16 ;  /* 0x0000001e5050723c */ /* 0x000fe20000001810 */
[----:B------:R-:W-:Y:S08]  /*81b0*/  @!UPT UIADD3 URZ, UPT, UPT, URZ, URZ, URZ ;  /* 0x000000fffffff290 */ /* 0x000ff0000fffe0ff */
[----:B------:R-:W-:Y:S11]  /*81c0*/  @P0 BRA `(.L_x_6256) ;  /* 0xffffffd000200947 */ /* 0x000ff6000383ffff */
.L_x_6249:
        /* <DEDUP_REMOVED lines=11> */
.L_x_6264:
[----:B----4-:R-:W-:Y:S01]  /*8280*/  FADD.FTZ R22, R125, R22 ;  /* 0x000000167d167221 */ /* 0x010fe20000010000 */
        /* <DEDUP_REMOVED lines=12> */
[C---:B------:R-:W-:Y:S01]  /*8350*/  FMUL.FTZ R76, R6.reuse, R76 ;  /* 0x0000004c064c7220 */ /* 0x040fe20000410000 */
[----:B------:R-:W-:Y:S01]  /*8360*/  FMUL.FTZ R77, R6, R77 ;  /* 0x0000004d064d7220 */ /* 0x000fe20000410000 */
[----:B------:R-:W-:Y:S02]  /*8370*/  IMAD R112, R112, 0x4, R98 ;  /* 0x0000000470707824 */ /* 0x000fe400078e0262 */
[C---:B------:R-:W-:Y:S01]  /*8380*/  FMUL.FTZ R72, R6.reuse, R72 ;  /* 0x0000004806487220 */ /* 0x040fe20000410000 */
[C---:B------:R-:W-:Y:S01]  /*8390*/  FMUL.FTZ R73, R6.reuse, R73 ;  /* 0x0000004906497220 */ /* 0x040fe20000410000 */
[C---:B------:R-:W-:Y:S01]  /*83a0*/  FMUL.FTZ R68, R6.reuse, R68 ;  /* 0x0000004406447220 */ /* 0x040fe20000410000 */
[C---:B------:R-:W-:Y:S01]  /*83b0*/  FMUL.FTZ R69, R6.reuse, R69 ;  /* 0x0000004506457220 */ /* 0x040fe20000410000 */
[C---:B------:R-:W-:Y:S01]  /*83c0*/  FMUL.FTZ R80, R6.reuse, R80 ;  /* 0x0000005006507220 */ /* 0x040fe20000410000 */
[----:B----4-:R-:W-:Y:S01]  /*83d0*/  FSEL R5, R5, 1, P5 ;  /* 0x3f80000005057808 */ /* 0x010fe20002800000 */
[----:B------:R-:W-:Y:S01]  /*83e0*/  FMUL.FTZ R81, R6, R81 ;  /* 0x0000005106517220 */ /* 0x000fe20000410000 */
[----:B------:R2:W-:Y:S03]  /*83f0*/  STS.64 [R112], R76 ;  /* 0x0000004c70007388 */ /* 0x0005e60000000a00 */
        /* <DEDUP_REMOVED lines=10> */
[----:B------:R-:W-:-:S03]  /*84a0*/  LOP3.LUT R113, R113, 0x80, RZ, 0xc0, !PT ;  /* 0x0000008071717812 */ /* 0x000fc600078ec0ff */
[C---:B------:R-:W-:Y:S01]  /*84b0*/  IMAD.IADD R6, R112.reuse, 0x1, -R5 ;  /* 0x0000000170067824 */ /* 0x040fe200078e0a05 */
[----:B------:R-:W-:-:S04]  /*84c0*/  IADD3 R113, PT, PT, R112, -R113, RZ ;  /* 0x8000007170717210 */ /* 0x000fc80007ffe0ff */
[----:B------:R-:W-:Y:S01]  /*84d0*/  IADD3 R5, PT, PT, -R5, R113, RZ ;  /* 0x0000007105057210 */ /* 0x000fe20007ffe1ff */
        /* <DEDUP_REMOVED lines=9> */
[----:B------:R-:W2:Y:S04]  /*8570*/  LD.E.64 R26, desc[UR4][R2.64+0x78] ;  /* 0x00007804021a7980 */ /* 0x000ea8000c101b00 */
[----:B------:R1:W5:Y:S01]  /*8580*/  LD.E.64 R28, desc[UR4][R2.64+0xa8] ;  /* 0x0000a804021c7980 */ /* 0x000362000c101b00 */
[----:B------:R-:W-:Y:S01]  /*8590*/  LOP3.LUT R17, R86, 0xd8, RZ, 0xc0, !PT ;  /* 0x000000d856117812 */ /* 0x000fe200078ec0ff */
[----:B------:R-:W1:Y:S01]  /*85a0*/  @P5 MUFU.LG2 R22, R22 ;  /* 0x0000001600165308 */ /* 0x000e620000000c00 */
[----:B------:R-:W-:Y:S01]  /*85b0*/  SHF.L.U32 R111, R111, 0x6, RZ ;  /* 0x000000066f6f7819 */ /* 0x000fe200000006ff */
[----:B------:R-:W-:Y:S01]  /*85c0*/  BSSY.RECONVERGENT B0, `(.L_x_6258) ;  /* 0x000002f000007945 */ /* 0x000fe20003800200 */
[----:B------:R-:W-:Y:S01]  /*85d0*/  LOP3.LUT R17, R17, 0x18, R44, 0x78, !PT ;  /* 0x0000001811117812 */ /* 0x000fe200078e782c */
[----:B------:R-:W-:Y:S01]  /*85e0*/  BAR.SYNC.DEFER_BLOCKING 0x0 ;  /* 0x0000000000007b1d */ /* 0x000fe20000010000 */
[----:B------:R-:W-:-:S02]  /*85f0*/  LOP3.LUT P6, RZ, R87, 0x3, RZ, 0xc0, !PT ;  /* 0x0000000357ff7812 */ /* 0x000fc400078cc0ff */
[----:B------:R-:W-:Y:S02]  /*8600*/  LOP3.LUT R17, R17, 0xf24, R86, 0xf8, !PT ;  /* 0x00000f2411117812 */ /* 0x000fe400078ef856 */
[----:B------:R-:W-:Y:S02]  /*8610*/  LOP3.LUT R86, R86, 0xffc, RZ, 0xc0, !PT ;  /* 0x00000ffc56567812 */ /* 0x000fe400078ec0ff */
[----:B------:R-:W-:Y:S01]  /*8620*/  LOP3.LUT R44, R44, 0x30, RZ, 0xc0, !PT ;  /* 0x000000302c2c7812 */ /* 0x000fe200078ec0ff */
[----:B------:R-:W-:Y:S02]  /*8630*/  IMAD R17, R17, 0x4, R98 ;  /* 0x0000000411117824 */ /* 0x000fe400078e0262 */
[----:B-1----:R-:W-:Y:S01]  /*8640*/  @P5 FMUL.FTZ R22, R22, 0.69314718246459960938 ;  /* 0x3f31721816165820 */ /* 0x002fe20000410000 */
[--C-:B------:R-:W-:Y:S01]  /*8650*/  SHF.R.U32.HI R2, RZ, 0x3, R87.reuse ;  /* 0x00000003ff027819 */ /* 0x100fe20000011657 */
[----:B------:R1:W1:Y:S01]  /*8660*/  @P0 MUFU.LG2 R3, R4 ;  /* 0x0000000400030308 */ /* 0x0002620000000c00 */
[----:B------:R-:W-:-:S02]  /*8670*/  SHF.R.U32.HI R87, RZ, 0x2, R87 ;  /* 0x00000002ff577819 */ /* 0x000fc40000011657 */
[C---:B------:R-:W-:Y:S01]  /*8680*/  IADD3 R18, PT, PT, R2.reuse, 0x10, RZ ;  /* 0x0000001002127810 */ /* 0x040fe20007ffe0ff */
[C---:B------:R-:W-:Y:S01]  /*8690*/  VIADD R19, R2.reuse, 0x20 ;  /* 0x0000002002137836 */ /* 0x040fe20000000000 */
[----:B------:R2:W2:Y:S01]  /*86a0*/  LDS.128 R12, [R17] ;  /* 0x00000000110c7984 */ /* 0x0004a20000000c00 */
[-C--:B------:R-:W-:Y:S02]  /*86b0*/  ISETP.GE.AND P4, PT, R2, R101.reuse, PT ;  /* 0x000000650200720c */ /* 0x080fe40003f86270 */
[-C--:B------:R-:W-:Y:S01]  /*86c0*/  ISETP.GE.AND P3, PT, R18, R101.reuse, PT ;  /* 0x000000651200720c */ /* 0x080fe20003f66270 */
[----:B------:R2:W2:Y:S01]  /*86d0*/  LDS.128 R8, [R17+0x800] ;  /* 0x0008000011087984 */ /* 0x0004a20000000c00 */
[----:B------:R-:W-:Y:S02]  /*86e0*/  ISETP.GE.AND P2, PT, R19, R101, PT ;  /* 0x000000651300720c */ /* 0x000fe40003f46270 */
[----:B------:R-:W-:Y:S02]  /*86f0*/  IADD3 R2, PT, PT, R2, 0x30, RZ ;  /* 0x0000003002027810 */ /* 0x000fe40007ffe0ff */
[----:B------:R-:W-:-:S02]  /*8700*/  LOP3.LUT R44, R44, 0x7, R87, 0xf8, !PT ;  /* 0x000000072c2c7812 */ /* 0x000fc400078ef857 */
[----:B------:R-:W-:Y:S01]  /*8710*/  ISETP.GE.AND P1, PT, R2, R101, PT ;  /* 0x000000650200720c */ /* 0x000fe20003f26270 */
[----:B-1----:R1:W1:Y:S01]  /*8720*/  LDS.128 R4, [R17+0x1000] ;  /* 0x0010000011047984 */ /* 0x0022620000000c00 */
[----:B------:R-:W-:Y:S01]  /*8730*/  @P0 FMUL.FTZ R3, R3, 0.69314718246459960938 ;  /* 0x3f31721803030820 */ /* 0x000fe20000410000 */
[----:B------:R-:W-:Y:S02]  /*8740*/  IMAD.MOV.U32 R2, RZ, RZ, -0x800000 ;  /* 0xff800000ff027424 */ /* 0x000fe400078e00ff */
[----:B-----5:R-:W-:Y:S01]  /*8750*/  @P5 FFMA.FTZ R2, R21, R0, R22 ;  /* 0x0000000015025223 */ /* 0x020fe20000010016 */
[----:B----4-:R-:W-:-:S04]  /*8760*/  IMAD R24, R24, UR8, R115 ;  /* 0x0000000818187c24 */ /* 0x010fc8000f8e0273 */
[----:B---3--:R-:W-:Y:S02]  /*8770*/  IMAD R114, R24, R16, R114 ;  /* 0x0000001018727224 */ /* 0x008fe400078e0272 */
[----:B------:R-:W3:Y:S01]  /*8780*/  LDS.128 R16, [R17+0x1800] ;  /* 0x0018000011107984 */ /* 0x000ee20000000c00 */
[----:B------:R-:W-:Y:S02]  /*8790*/  IMAD.MOV.U32 R24, RZ, RZ, -0x800000 ;  /* 0xff800000ff187424 */ /* 0x000fe400078e00ff */
[----:B------:R-:W-:Y:S01]  /*87a0*/  @P0 FFMA.FTZ R24, R21, R20, R3 ;  /* 0x0000001415180223 */ /* 0x000fe20000010003 */
[----:B------:R-:W-:-:S04]  /*87b0*/  IMAD R25, R25, R114, R111 ;  /* 0x0000007219197224 */ /* 0x000fc800078e026f */
[----:B--2---:R-:W-:-:S05]  /*87c0*/  IMAD R23, R25, R23, RZ ;  /* 0x0000001719177224 */ /* 0x004fca00078e02ff */
[----:B------:R-:W-:-:S04]  /*87d0*/  IADD3 R86, P0, PT, R23, R86, RZ ;  /* 0x0000005617567210 */ /* 0x000fc80007f1e0ff */
[----:B------:R-:W-:Y:S02]  /*87e0*/  LEA.HI.X.SX32 R23, R23, RZ, 0x1, P0 ;  /* 0x000000ff17177211 */ /* 0x000fe400000f0eff */
[----:B------:R-:W-:-:S04]  /*87f0*/  LEA R26, P0, R86, R26, 0x2 ;  /* 0x0000001a561a7211 */ /* 0x000fc800078010ff */
[----:B------:R-:W-:Y:S01]  /*8800*/  LEA.HI.X R27, R86, R27, R23, 0x2, P0 ;  /* 0x0000001b561b7211 */ /* 0x000fe200000f1417 */
[----:B-1----:R-:W-:Y:S08]  /*8810*/  @P6 BRA `(.L_x_6259) ;  /* 0x0000000000246947 */ /* 0x002ff00003800000 */
[C---:B------:R-:W-:Y:S01]  /*8820*/  VIADD R3, R44.reuse, 0x8 ;  /* 0x000000082c037836 */ /* 0x040fe20000000000 */
        /* <DEDUP_REMOVED lines=8> */
.L_x_6259:
[----:B------:R-:W-:Y:S05]  /*88b0*/  BSYNC.RECONVERGENT B0 ;  /* 0x0000000000007941 */ /* 0x000fea0003800200 */
.L_x_6258:
[----:B-1----:R-:W-:Y:S01]  /*88c0*/  MOV R2, R110 ;  /* 0x0000006e00027202 */ /* 0x002fe20000000f00 */
[----:B------:R-:W-:Y:S01]  /*88d0*/  @!P4 ST.E.128 desc[UR4][R26.64], R12 ;  /* 0x0000000c1a00c985 */ /* 0x000fe2000c101d04 */
[----:B------:R-:W-:-:S03]  /*88e0*/  MOV R3, 0x0 ;  /* 0x0000000000037802 */ /* 0x000fc60000000f00 */
[----:B------:R-:W-:Y:S04]  /*88f0*/  @!P3 ST.E.128 desc[UR4][R26.64+0x800], R8 ;  /* 0x000800081a00b985 */ /* 0x000fe8000c101d04 */
[----:B------:R3:W-:Y:S02]  /*8900*/  @!P2 ST.E.128 desc[UR4][R26.64+0x1000], R4 ;  /* 0x001000041a00a985 */ /* 0x0007e4000c101d04 */
[----:B---3--:R-:W-:Y:S05]  /*8910*/  @P1 RET.REL.NODEC R2 `(_ZN5flash24flash_fwd_splitkv_kernelI23Flash_fwd_kernel_traitsILi32ELi64ELi128ELi4ELb0ELb0EN7cutlass6half_tE19Flash_kernel_traitsILi32ELi64ELi128ELi4ES3_EELb0ELb0ELb0ELb0ELb1ELb1ELb1ELb0EEEvNS_16Flash_fwd_paramsE) ;  /* 0xffffff7402b81950 */ /* 0x008fea0003c3ffff */
[----:B------:R-:W-:Y:S01]  /*8920*/  MOV R111, 0x0 ;  /* 0x00000000006f7802 */ /* 0x000fe20000000f00 */
[----:B------:R1:W-:Y:S03]  /*8930*/  ST.E.128 desc[UR4][R26.64+0x1800], R16 ;  /* 0x001800101a007985 */ /* 0x0003e6000c101d04 */
[----:B-1----:R-:W-:Y:S05]  /*8940*/  RET.REL.NODEC R110 `(_ZN5flash24flash_fwd_splitkv_kernelI23Flash_fwd_kernel_traitsILi32ELi64ELi128ELi4ELb0ELb0EN7cutlass6half_tE19Flash_kernel_traitsILi32ELi64ELi128ELi4ES3_EELb0ELb0ELb0ELb0ELb1ELb1ELb1ELb0EEEvNS_16Flash_fwd_paramsE) ;  /* 0xffffff746eac7950 */ /* 0x002fea0003c3ffff */
.L_x_6257:
[----:B------:R-:W-:Y:S01]  /*8950*/  MOV R4, 0x1f ;  /* 0x0000001f00047802 */ /* 0x000fe20000000f00 */
[----:B------:R-:W-:Y:S01]  /*8960*/  IMAD.MOV.U32 R5, RZ, RZ, 0x2 ;  /* 0x00000002ff057424 */ /* 0x000fe200078e00ff */
[----:B------:R-:W-:Y:S01]  /*8970*/  MOV R7, R124 ;  /* 0x0000007c00077202 */ /* 0x000fe20000000f00 */
[----:B------:R-:W-:-:S07]  /*8980*/  IMAD.MOV.U32 R6, RZ, RZ, -0x1 ;  /* 0xffffffffff067424 */ /* 0x000fce00078e00ff */
[----:B-1---5:R-:W-:Y:S05]  /*8990*/  WARPSYNC.COLLECTIVE R6, `(.L_x_6260) ;  /* 0x0000000006087348 */ /* 0x022fea0003c00000 */
[----:B------:R2:W3:Y:S02]  /*89a0*/  SHFL.BFLY P0, R4, R7, R5, R4 ;  /* 0x0c00000507047389 */ /* 0x0004e40000000004 */
[----:B-123-5:R-:W-:Y:S05]  /*89b0*/  ENDCOLLECTIVE ;  /* 0x000000000000791b */ /* 0x02efea0003800000 */
.L_x_6260:
        /* <DEDUP_REMOVED lines=8> */
.L_x_6261:
[----:B------:R-:W-:Y:S01]  /*8a40*/  MOV R8, R4 ;  /* 0x0000000400087202 */ /* 0x000fe20000000f00 */
[----:B------:R-:W-:Y:S01]  /*8a50*/  IMAD.MOV.U32 R5, RZ, RZ, 0x2 ;  /* 0x00000002ff057424 */ /* 0x000fe200078e00ff */
[----:B------:R-:W-:Y:S02]  /*8a60*/  MOV R4, 0x1f ;  /* 0x0000001f00047802 */ /* 0x000fe40000000f00 */
[----:B------:R-:W-:-:S07]  /*8a70*/  MOV R7, R125 ;  /* 0x0000007d00077202 */ /* 0x000fce0000000f00 */
[----:B------:R-:W-:Y:S05]  /*8a80*/  WARPSYNC.COLLECTIVE R6, `(.L_x_6262) ;  /* 0x0000000006087348 */ /* 0x000fea0003c00000 */
[----:B------:R1:W2:Y:S02]  /*8a90*/  SHFL.BFLY P0, R4, R7, R5, R4 ;  /* 0x0c00000507047389 */ /* 0x0002a40000000004 */
[----:B-12---:R-:W-:Y:S05]  /*8aa0*/  ENDCOLLECTIVE ;  /* 0x000000000000791b */ /* 0x006fea0003800000 */
.L_x_6262:
[----:B------:R-:W-:Y:S01]  /*8ab0*/  FADD.FTZ R125, R4, R125 ;  /* 0x0000007d047d7221 */ /* 0x000fe20000010000 */
[----:B------:R-:W-:Y:S01]  /*8ac0*/  MOV R4, 0x1f ;  /* 0x0000001f00047802 */ /* 0x000fe20000000f00 */
[----:B------:R-:W-:-:S03]  /*8ad0*/  IMAD.MOV.U32 R5, RZ, RZ, 0x1 ;  /* 0x00000001ff057424 */ /* 0x000fc600078e00ff */
[----:B------:R-:W-:-:S07]  /*8ae0*/  MOV R7, R125 ;  /* 0x0000007d00077202 */ /* 0x000fce0000000f00 */
[----:B------:R-:W-:Y:S05]  /*8af0*/  WARPSYNC.COLLECTIVE R6, `(.L_x_6263) ;  /* 0x0000000006087348 */ /* 0x000fea0003c00000 */
[----:B------:R1:W2:Y:S02]  /*8b00*/  SHFL.BFLY P0, R4, R7, R5, R4 ;  /* 0x0c00000507047389 */ /* 0x0002a40000000004 */
[----:B-12---:R-:W-:Y:S05]  /*8b10*/  ENDCOLLECTIVE ;  /* 0x000000000000791b */ /* 0x006fea0003800000 */
.L_x_6263:
[----:B------:R-:W-:Y:S01]  /*8b20*/  MOV R22, R4 ;  /* 0x0000000400167202 */ /* 0x000fe20000000f00 */
[----:B------:R-:W-:Y:S01]  /*8b30*/  FADD.FTZ R4, R124, R8 ;  /* 0x000000087c047221 */ /* 0x000fe20000010000 */
[----:B------:R-:W-:Y:S06]  /*8b40*/  BRA `(.L_x_6264) ;  /* 0xfffffff400cc7947 */ /* 0x000fec000383ffff */
.L_x_6265:
        /* <DEDUP_REMOVED lines=11> */
.L_x_10291:


//--------------------- .text._ZN5flash24flash_fwd_splitkv_kernelI23Flash_fwd_kernel_traitsILi32ELi64ELi128ELi4ELb0ELb0EN7cutlass6half_tE19Flash_kernel_traitsILi32ELi64ELi128ELi4ES3_EELb0ELb0ELb0ELb0ELb0ELb0ELb0ELb0EEEvNS_16Flash_fwd_paramsE --------------------------
	.section	.text._ZN5flash24flash_fwd_splitkv_kernelI23Flash_fwd_kernel_traitsILi32ELi64ELi128ELi4ELb0ELb0EN7cutlass6half_tE19Flash_kernel_traitsILi32ELi64ELi128ELi4ES3_EELb0ELb0ELb0ELb0ELb0ELb0ELb0ELb0EEEvNS_16Flash_fwd_paramsE,"ax",@progbits
	.align	128
        .global         _ZN5flash24flash_fwd_splitkv_kernelI23Flash_fwd_kernel_traitsILi32ELi64ELi128ELi4ELb0ELb0EN7cutlass6half_tE19Flash_kernel_traitsILi32ELi64ELi128ELi4ES3_EELb0ELb0ELb0ELb0ELb0ELb0ELb0ELb0EEEvNS_16Flash_fwd_paramsE
        .type           _ZN5flash24flash_fwd_splitkv_kernelI23Flash_fwd_kernel_traitsILi32ELi64ELi128ELi4ELb0ELb0EN7cutlass6half_tE19Flash_kernel_traitsILi32ELi64ELi128ELi4ES3_EELb0ELb0ELb0ELb0ELb0ELb0ELb0ELb0EEEvNS_16Flash_fwd_paramsE,@function
        .size           _ZN5flash24flash_fwd_splitkv_kernelI23Flash_fwd_kernel_traitsILi32ELi64ELi128ELi4ELb0ELb0EN7cutlass6half_tE19Flash_kernel_traitsILi32ELi64ELi128ELi4ES3_EELb0ELb0ELb0ELb0ELb0ELb0ELb0ELb0EEEvNS_16Flash_fwd_paramsE,(.L_x_10292 - _ZN5flash24flash_fwd_splitkv_kernelI23Flash_fwd_kernel_traitsILi32ELi64ELi128ELi4ELb0ELb0EN7cutlass6half_tE19Flash_kernel_traitsILi32ELi64ELi128ELi4ES3_EELb0ELb0ELb0ELb0ELb0ELb0ELb0ELb0EEEvNS_16Flash_fwd_paramsE)
        .other          _ZN5flash24flash_fwd_splitkv_kernelI23Flash_fwd_kernel_traitsILi32ELi64ELi128ELi4ELb0ELb0EN7cutlass6half_tE19Flash_kernel_traitsILi32ELi64ELi128ELi4ES3_EELb0ELb0ELb0ELb0ELb0ELb0ELb0ELb0EEEvNS_16Flash_fwd_paramsE,@"STO_CUDA_ENTRY STV_DEFAULT"
_ZN5flash24flash_fwd_splitkv_kernelI23Flash_fwd_kernel_traitsILi32ELi64ELi128ELi4ELb0ELb0EN7cutlass6half_tE19Flash_kernel_traitsILi32ELi64ELi128ELi4ES3_EELb0ELb0ELb0ELb0ELb0ELb0ELb0ELb0EEEvNS_16Flash_fwd_paramsE:
.text._ZN5flash24flash_fwd_splitkv_kernelI23Flash_fwd_kernel_traitsILi32ELi64ELi128ELi4ELb0ELb0EN7cutlass6half_tE19Flash_kernel_traitsILi32ELi64ELi128ELi4ES3_EELb0ELb0ELb0ELb0ELb0ELb0ELb0ELb0EEEvNS_16Flash_fwd_paramsE:
[----:B------:R-:W-:Y:S01]  /*0000*/  LDC R1, c[0x0][0x37c] ;  /* 0x0000df00ff017b82 */ /* 0x000fe20000000800 */
[----:B------:R-:W1:Y:S07]  /*0010*/  S2R R149, SR_CTAID.X ;  /* 0x0000000000957919 */ /* 0x000e6e0000002500 */
[----:B------:R-:W2:Y:S01]  /*0020*/  LDC.64 R2, c[0x0][0x348] ;  /* 0x0000d200ff027b82 */ /* 0x000ea20000000a00 */
[----:B------:R-:W-:Y:S01]  /*0030*/  BSSY.RECONVERGENT B2, `(.L_x_6266) ;  /* 0x0000005000027945 */ /* 0x000fe20003800200 */
[----:B------:R-:W-:Y:S01]  /*0040*/  MOV R146, 0x80 ;  /* 0x0000008000927802 */ /* 0x000fe20000000f00 */
[----:B------:R-:W3:Y:S01]  /*0050*/  S2R R148, SR_CTAID.Y ;  /* 0x0000000000947919 */ /* 0x000ee20000002600 */
[----:B------:R-:W4:Y:S05]  /*0060*/  S2R R147, SR_CTAID.Z ;  /* 0x0000000000937919 */ /* 0x000f2a0000002700 */
[----:B-1234-:R-:W-:Y:S05]  /*0070*/  CALL.REL.NOINC `($_ZN5flash24flash_fwd_splitkv_kernelI23Flash_fwd_kernel_traitsILi32ELi64ELi128ELi4ELb0ELb0EN7cutlass6half_tE19Flash_kernel_traitsILi32ELi64ELi128ELi4ES3_EELb0ELb0ELb0ELb0ELb0ELb0ELb0ELb0EEEvNS_16Flash_fwd_paramsE$_ZN5flash30compute_attn_1rowblock_splitkvI23Flash_fwd_kernel_traitsILi32ELi64ELi128ELi4ELb0ELb0EN7cutlass6half_tE19Flash_kernel_traitsILi32ELi64ELi128ELi4ES3_EELb0ELb0ELb0ELb0ELb0ELb0ELb0ELb0ENS_16Flash_fwd_paramsEEEvRKT8_iiiii) ;  /* 0x0000000000087944 */ /* 0x01efea0003c00000 */
[----:B------:R-:W-:Y:S05]  /*0080*/  BSYNC.RECONVERGENT B2 ;  /* 0x0000000000027941 */ /* 0x000fea0003800200 */
.L_x_6266:
[----:B------:R-:W-:Y:S05]  /*0090*/  EXIT ;  /* 0x000000000000794d */ /* 0x000fea0003800000 */
        .type           $_ZN5flash24flash_fwd_splitkv_kernelI23Flash_fwd_kernel_traitsILi32ELi64ELi128ELi4ELb0ELb0EN7cutlass6half_tE19Flash_kernel_traitsILi32ELi64ELi128ELi4ES3_EELb0ELb0ELb0ELb0ELb0ELb0ELb0ELb0EEEvNS_16Flash_fwd_paramsE$_ZN5flash30compute_attn_1rowblock_splitkvI23Flash_fwd_kernel_traitsILi32ELi64ELi128ELi4ELb0ELb0EN7cutlass6half_tE19Flash_kernel_traitsILi32ELi64ELi128ELi4ES3_EELb0ELb0ELb0ELb0ELb0ELb0ELb0ELb0ENS_16Flash_fwd_paramsEEEvRKT8_iiiii,@function
        .size           $_ZN5flash24flash_fwd_splitkv_kernelI23Flash_fwd_kernel_traitsILi32ELi64ELi128ELi4ELb0ELb0EN7cutlass6half_tE19Flash_kernel_traitsILi32ELi64ELi128ELi4ES3_EELb0ELb0ELb0ELb0ELb0ELb0ELb0ELb0EEEvNS_16Flash_fwd_paramsE$_ZN5flash30compute_attn_1rowblock_splitkvI23Flash_fwd_kernel_traitsILi32ELi64ELi128ELi4ELb0ELb0EN7cutlass6half_tE19Flash_kernel_traitsILi32ELi64ELi128ELi4ES3_EELb0ELb0ELb0ELb0ELb0ELb0ELb0ELb0ENS_16Flash_fwd_paramsEEEvRKT8_iiiii,(.L_x_10292 - $_ZN5flash24flash_fwd_splitkv_kernelI23Flash_fwd_kernel_traitsILi32ELi64ELi128ELi4ELb0ELb0EN7cutlass6half_tE19Flash_kernel_traitsILi32ELi64ELi128ELi4ES3_EELb0ELb0ELb0ELb0ELb0ELb0ELb0ELb0EEEvNS_16Flash_fwd_paramsE$_ZN5flash30compute_attn_1rowblock_splitkvI23Flash_fwd_kernel_traitsILi32ELi64ELi128ELi4ELb0ELb0EN7cutlass6half_tE19Flash_kernel_traitsILi32ELi64ELi128ELi4ES3_EELb0ELb0ELb0ELb0ELb0ELb0ELb0ELb0ENS_16Flash_fwd_paramsEEEvRKT8_iiiii)
$_ZN5flash24flash_fwd_splitkv_kernelI23Flash_fwd_kernel_traitsILi32ELi64ELi128ELi4ELb0ELb0EN7cutlass6half_tE19Flash_kernel_traitsILi32ELi64ELi128ELi4ES3_EELb0ELb0ELb0ELb0ELb0ELb0ELb0ELb0EEEvNS_16Flash_fwd_paramsE$_ZN5flash30compute_attn_1rowblock_splitkvI23Flash_fwd_kernel_traitsILi32ELi64ELi128ELi4ELb0ELb0EN7cutlass6half_tE19Flash_kernel_traitsILi32ELi64ELi128ELi4ES3_EELb0ELb0ELb0ELb0ELb0ELb0ELb0ELb0ENS_16Flash_fwd_paramsEEEvRKT8_iiiii:
        /* <DEDUP_REMOVED lines=23> */
[----:B------:R-:W-:-:S03]  /*0210*/  ISETP.NE.AND.EX P2, PT, R7, RZ, PT, P2 ;  /* 0x000000ff0700720c */ /* 0x000fc60003f45320 */
        /* <DEDUP_REMOVED lines=14> */
.L_x_6268:
[----:B------:R-:W-:Y:S05]  /*0300*/  BSYNC.RECONVERGENT B0 ;  /* 0x0000000000007941 */ /* 0x000fea0003800200 */
.L_x_6267:
[----:B------:R-:W-:Y:S04]  /*0310*/  BSSY.RECONVERGENT B0, `(.L_x_6269) ;  /* 0x0000007000007945 */ /* 0x000fe80003800200 */
[----:B------:R-:W-:Y:S05]  /*0320*/  @!P3 BRA `(.L_x_6270) ;  /* 0x000000000014b947 */ /* 0x000fea0003800000 */
[----:B------:R-:W2:Y:S02]  /*0330*/  LD.E.U8 R6, desc[UR4][R2.64+0x1b2] ;  /* 0x0001b20402067980 */ /* 0x000ea4000c101100 */
[----:B--2---:R-:W-:-:S13]  /*0340*/  ISETP.NE.AND P1, PT, R6, RZ, PT ;  /* 0x000000ff0600720c */ /* 0x004fda0003f25270 */
[----:B-----5:R-:W2:Y:S02]  /*0350*/  @P1 LD.E R84, desc[UR4][R14.64+0x4] ;  /* 0x000004040e541980 */ /* 0x020ea4000c101900 */
[----:B--2---:R-:W-:-:S06]  /*0360*/  @P1 IADD3 R84, PT, PT, R84, -R12, RZ ;  /* 0x8000000c54541210 */ /* 0x004fcc0007ffe0ff */
[----:B------:R2:W5:Y:S02]  /*0370*/  @!P1 LD.E R84, desc[UR4][R14.64] ;  /* 0x000000040e549980 */ /* 0x000564000c101900 */
.L_x_6270:
[----:B------:R-:W-:Y:S05]  /*0380*/  BSYNC.RECONVERGENT B0 ;  /* 0x0000000000007941 */ /* 0x000fea0003800200 */
.L_x_6269:
        /* <DEDUP_REMOVED lines=8> */
.L_x_6272:
[----:B------:R-:W3:Y:S01]  /*0410*/  LD.E.64 R6, desc[UR4][R2.64+0x108] ;  /* 0x0001080402067980 */ /* 0x000ee2000c101b00 */
[----:B------:R-:W-:Y:S01]  /*0420*/  BSSY.RECONVERGENT B0, `(.L_x_6274) ;  /* 0x0000006000007945 */ /* 0x000fe20003800200 */
[----:B------:R-:W-:Y:S01]  /*0430*/  IMAD.MOV.U32 R5, RZ, RZ, RZ ;  /* 0x000000ffff057224 */ /* 0x000fe200078e00ff */
[----:B---3--:R-:W-:-:S04]  /*0440*/  ISETP.NE.U32.AND P0, PT, R6, RZ, PT ;  /* 0x000000ff0600720c */ /* 0x008fc80003f05070 */
[----:B------:R-:W-:-:S13]  /*0450*/  ISETP.NE.AND.EX P0, PT, R7, RZ, PT, P0 ;  /* 0x000000ff0700720c */ /* 0x000fda0003f05300 */
[----:B------:R-:W-:Y:S05]  /*0460*/  @!P0 BRA `(.L_x_6275) ;  /* 0x0000000000048947 */ /* 0x000fea0003800000 */
[----:B------:R3:W5:Y:S02]  /*0470*/  LD.E R5, desc[UR4][R2.64+0xbc] ;  /* 0x0000bc0402057980 */ /* 0x000764000c101900 */
.L_x_6275:
[----:B------:R-:W-:Y:S05]  /*0480*/  BSYNC.RECONVERGENT B0 ;  /* 0x0000000000007941 */ /* 0x000fea0003800200 */
.L_x_6274:
[----:B-----5:R-:W-:Y:S02]  /*0490*/  IADD3 R84, PT, PT, R5, R84, -R11 ;  /* 0x0000005405547210 */ /* 0x020fe40007ffe80b */
.L_x_6273:
[----:B------:R-:W-:Y:S05]  /*04a0*/  BSYNC.RECONVERGENT B1 ;  /* 0x0000000000017941 */ /* 0x000fea0003800200 */
.L_x_6271:
[----:B------:R-:W-:Y:S01]  /*04b0*/  IMAD.SHL.U32 R135, R149, 0x40, RZ ;  /* 0x0000004095877824 */ /* 0x000fe200078e00ff */
[----:B------:R-:W-:Y:S01]  /*04c0*/  MOV R6, R146 ;  /* 0x0000009200067202 */ /* 0x000fe20000000f00 */
[----:B------:R-:W-:-:S03]  /*04d0*/  IMAD.MOV.U32 R7, RZ, RZ, 0x0 ;  /* 0x00000000ff077424 */ /* 0x000fc600078e00ff */
[----:B------:R-:W-:-:S13]  /*04e0*/  ISETP.GT.AND P0, PT, R17, R135, PT ;  /* 0x000000871100720c */ /* 0x000fda0003f04270 */
[----:B-123--:R-:W-:Y:S05]  /*04f0*/  @!P0 RET.REL.NODEC R6 `(_ZN5flash24flash_fwd_splitkv_kernelI23Flash_fwd_kernel_traitsILi32ELi64ELi128ELi4ELb0ELb0EN7cutlass6half_tE19Flash_kernel_traitsILi32ELi64ELi128ELi4ES3_EELb0ELb0ELb0ELb0ELb0ELb0ELb0ELb0EEEvNS_16Flash_fwd_paramsE) ;  /* 0xfffffff806c08950 */ /* 0x00efea0003c3ffff */
        /* <DEDUP_REMOVED lines=74> */
.L_x_6278:
[----:B------:R-:W-:Y:S05]  /*09a0*/  BSYNC.RECONVERGENT B0 ;  /* 0x0000000000007941 */ /* 0x000fea0003800200 */
.L_x_6277:
[----:B------:R-:W-:Y:S01]  /*09b0*/  MOV R2, R146 ;  /* 0x0000009200027202 */ /* 0x000fe20000000f00 */
[----:B------:R1:W-:Y:S01]  /*09c0*/  @!P3 ST.E desc[UR4][R4.64], R0 ;  /* 0x000000000400b985 */ /* 0x0003e2000c101904 */
[----:B------:R-:W-:-:S04]  /*09d0*/  MOV R3, 0x0 ;  /* 0x0000000000037802 */ /* 0x000fc80000000f00 */
[----:B-12---:R-:W-:Y:S05]  /*09e0*/  @P2 RET.REL.NODEC R2 `(_ZN5flash24flash_fwd_splitkv_kernelI23Flash_fwd_kernel_traitsILi32ELi64ELi128ELi4ELb0ELb0EN7cutlass6half_tE19Flash_kernel_traitsILi32ELi64ELi128ELi4ES3_EELb0ELb0ELb0ELb0ELb0ELb0ELb0ELb0EEEvNS_16Flash_fwd_paramsE) ;  /* 0xfffffff402842950 */ /* 0x006fea0003c3ffff */
[----:B------:R-:W-:Y:S02]  /*09f0*/  MOV R0, 0x7f800000 ;  /* 0x7f80000000007802 */ /* 0x000fe40000000f00 */
[----:B------:R-:W-:-:S03]  /*0a00*/  MOV R147, 0x0 ;  /* 0x0000000000937802 */ /* 0x000fc60000000f00 */
[----:B------:R1:W-:Y:S02]  /*0a10*/  ST.E desc[UR4][R4.64+0x80], R0 ;  /* 0x0000800004007985 */ /* 0x0003e4000c101904 */
[----:B-1----:R-:W-:Y:S05]  /*0a20*/  RET.REL.NODEC R146 `(_ZN5flash24flash_fwd_splitkv_kernelI23Flash_fwd_kernel_traitsILi32ELi64ELi128ELi4ELb0ELb0EN7cutlass6half_tE19Flash_kernel_traitsILi32ELi64ELi128ELi4ES3_EELb0ELb0ELb0ELb0ELb0ELb0ELb0ELb0EEEvNS_16Flash_fwd_paramsE) ;  /* 0xfffffff492747950 */ /* 0x002fea0003c3ffff */
.L_x_6276:
        /* <DEDUP_REMOVED lines=79> */
[----:B------:R-:W-:-:S04]  /*0f20*/  @P2 VIADD R5, R5, 0x1 ;  /* 0x0000000105052836 */ /* 0x000fc80000000000 */
[----:B------:R-:W-:Y:S02]  /*0f30*/  IMAD.MOV.U32 R8, RZ, RZ, R5 ;  /* 0x000000ffff087224 */ /* 0x000fe400078e0005 */
[----:B------:R-:W-:-:S03]  /*0f40*/  IMAD R5, R137, R16, RZ ;  /* 0x0000001089057224 */ /* 0x000fc600078e02ff */
[----:B------:R-:W-:Y:S02]  /*0f50*/  @!P0 IADD3 R8, PT, PT, -R8, RZ, RZ ;  /* 0x000000ff08088210 */ /* 0x000fe40007ffe1ff */
[----:B------:R-:W-:Y:S02]  /*0f60*/  @!P1 LOP3.LUT R8, RZ, R13, RZ, 0x33, !PT ;  /* 0x0000000dff089212 */ /* 0x000fe400078e33ff */
[----:B---3--:R-:W-:Y:S01]  /*0f70*/  SHF.R.S32.HI R6, RZ, 0x1f, R4 ;  /* 0x0000001fff067819 */ /* 0x008fe20000011404 */
        /* <DEDUP_REMOVED lines=20> */
.L_x_6280:
        /* <DEDUP_REMOVED lines=9> */
[----:B------:R-:W-:-:S02]  /*1150*/  CS2R R156, SRZ ;  /* 0x00000000009c7805 */ /* 0x000fc4000001ff00 */
[----:B-1----:R-:W-:-:S04]  /*1160*/  IABS R4, R13 ;  /* 0x0000000d00047213 */ /* 0x002fc80000000000 */
[----:B------:R-:W1:Y:S08]  /*1170*/  I2F.RP R0, R4 ;  /* 0x0000000400007306 */ /* 0x000e700000209400 */
[----:B-1----:R-:W1:Y:S02]  /*1180*/  MUFU.RCP R0, R0 ;  /* 0x0000000000007308 */ /* 0x002e640000001000 */
[----:B-1----:R-:W-:-:S06]  /*1190*/  IADD3 R0, PT, PT, R0, 0xffffffe, RZ ;  /* 0x0ffffffe00007810 */ /* 0x002fcc0007ffe0ff */
        /* <DEDUP_REMOVED lines=13> */
[----:B------:R-:W-:Y:S01]  /*1270*/  @!P2 IMAD R0, R6, R136, R0 ;  /* 0x000000880600a224 */ /* 0x000fe200078e0200 */
[----:B-----5:R-:W-:Y:S01]  /*1280*/  @!P2 SHF.R.S32.HI R6, RZ, 0x1f, R10 ;  /* 0x0000001fff06a819 */ /* 0x020fe2000001140a */
[----:B---3--:R-:W-:-:S04]  /*1290*/  @!P2 IMAD R7, R21, R10, RZ ;  /* 0x0000000a1507a224 */ /* 0x008fc800078e02ff */
[----:B------:R-:W-:Y:S02]  /*12a0*/  @!P1 IMAD.IADD R5, R5, 0x1, -R4 ;  /* 0x0000000105059824 */ /* 0x000fe400078e0a04 */
[----:B------:R-:W-:Y:S01]  /*12b0*/  @!P2 IMAD.IADD R23, R23, 0x1, R0 ;  /* 0x000000011717a824 */ /* 0x000fe200078e0200 */
[----:B------:R-:W-:Y:S02]  /*12c0*/  @P2 IADD3 R0, PT, PT, R11, R12, RZ ;  /* 0x0000000c0b002210 */ /* 0x000fe40007ffe0ff */
[----:B------:R-:W-:Y:S02]  /*12d0*/  ISETP.GE.U32.AND P3, PT, R5, R4, PT ;  /* 0x000000040500720c */ /* 0x000fe40003f66070 */
[----:B------:R-:W-:Y:S01]  /*12e0*/  LOP3.LUT R5, R147, R13, RZ, 0x3c, !PT ;  /* 0x0000000d93057212 */ /* 0x000fe200078e3cff */
[C---:B------:R-:W-:Y:S02]  /*12f0*/  @!P2 IMAD R7, R20.reuse, R6, R7 ;  /* 0x000000061407a224 */ /* 0x040fe400078e0207 */
[----:B------:R-:W-:Y:S01]  /*1300*/  @!P2 IMAD.WIDE.U32 R22, R20, R10, R22 ;  /* 0x0000000a1416a225 */ /* 0x000fe200078e0016 */
[----:B------:R-:W-:-:S02]  /*1310*/  ISETP.GE.AND P0, PT, R5, RZ, PT ;  /* 0x000000ff0500720c */ /* 0x000fc40003f06270 */
[----:B------:R-:W-:Y:S01]  /*1320*/  @!P1 IADD3 R9, PT, PT, R9, 0x1, RZ ;  /* 0x0000000109099810 */ /* 0x000fe20007ffe0ff */
[-C--:B------:R-:W-:Y:S01]  /*1330*/  @P2 IMAD R4, R137, R0.reuse, RZ ;  /* 0x0000000089042224 */ /* 0x080fe200078e02ff */
[----:B------:R-:W-:Y:S01]  /*1340*/  ISETP.NE.AND P1, PT, R13, RZ, PT ;  /* 0x000000ff0d00720c */ /* 0x000fe20003f25270 */
[----:B------:R-:W-:Y:S01]  /*1350*/  @P2 IMAD.WIDE.U32 R20, R136, R0, RZ ;  /* 0x0000000088142225 */ /* 0x000fe200078e00ff */
[----:B------:R-:W-:Y:S02]  /*1360*/  @!P2 IADD3 R7, PT, PT, R23, R7, RZ ;  /* 0x000000071707a210 */ /* 0x000fe40007ffe0ff */
[----:B------:R-:W-:Y:S01]  /*1370*/  @!P2 MOV R8, R22 ;  /* 0x000000160008a202 */ /* 0x000fe20000000f00 */
[----:B------:R-:W-:Y:S01]  /*1380*/  @P2 IMAD.IADD R7, R21, 0x1, R4 ;  /* 0x0000000115072824 */ /* 0x000fe200078e0204 */
[----:B------:R-:W-:Y:S01]  /*1390*/  @P2 MOV R8, R20 ;  /* 0x0000001400082202 */ /* 0x000fe20000000f00 */
[----:B------:R-:W-:Y:S01]  /*13a0*/  @!P2 IMAD R5, R139, R11, RZ ;  /* 0x0000000b8b05a224 */ /* 0x000fe200078e02ff */
[----:B------:R-:W-:-:S02]  /*13b0*/  @!P2 SHF.R.S32.HI R4, RZ, 0x1f, R11 ;  /* 0x0000001fff04a819 */ /* 0x000fc4000001140b */
[----:B------:R-:W-:Y:S01]  /*13c0*/  LEA R0, R85, 0xffffff80, 0x7 ;  /* 0xffffff8055007811 */ /* 0x000fe200078e38ff */
[----:B------:R-:W-:Y:S01]  /*13d0*/  IMAD.MOV.U32 R20, RZ, RZ, R8 ;  /* 0x000000ffff147224 */ /* 0x000fe200078e0008 */
[----:B------:R-:W-:Y:S02]  /*13e0*/  MOV R21, R7 ;  /* 0x0000000700157202 */ /* 0x000fe40000000f00 */
[----:B------:R-:W-:Y:S01]  /*13f0*/  @P3 IADD3 R9, PT, PT, R9, 0x1, RZ ;  /* 0x0000000109093810 */ /* 0x000fe20007ffe0ff */
[----:B------:R-:W-:Y:S02]  /*1400*/  @!P2 IMAD R4, R4, R138, R5 ;  /* 0x0000008a0404a224 */ /* 0x000fe400078e0205 */
[----:B------:R-:W-:Y:S01]  /*1410*/  @!P2 IMAD.WIDE.U32 R22, R138, R11, RZ ;  /* 0x0000000b8a16a225 */ /* 0x000fe200078e00ff */
[----:B------:R-:W-:Y:S02]  /*1420*/  @!P0 IADD3 R9, PT, PT, -R9, RZ, RZ ;  /* 0x000000ff09098210 */ /* 0x000fe40007ffe1ff */
[----:B------:R-:W-:Y:S01]  /*1430*/  @!P1 LOP3.LUT R9, RZ, R13, RZ, 0x33, !PT ;  /* 0x0000000dff099212 */ /* 0x000fe200078e33ff */
[----:B------:R-:W-:-:S02]  /*1440*/  IMAD R6, R137, R0, RZ ;  /* 0x0000000089067224 */ /* 0x000fc400078e02ff */
[----:B------:R-:W-:Y:S01]  /*1450*/  IMAD.WIDE.U32 R20, R136, R0, R20 ;  /* 0x0000000088147225 */ /* 0x000fe200078e0014 */
[----:B------:R-:W-:-:S03]  /*1460*/  @P2 IADD3 R11, PT, PT, R11, R12, RZ ;  /* 0x0000000c0b0b2210 */ /* 0x000fc60007ffe0ff */
[----:B------:R-:W-:Y:S01]  /*1470*/  @!P2 IMAD.IADD R23, R23, 0x1, R4 ;  /* 0x000000011717a824 */ /* 0x000fe200078e0204 */
[----:B------:R-:W-:Y:S01]  /*1480*/  @!P2 SHF.R.S32.HI R4, RZ, 0x1f, R10 ;  /* 0x0000001fff04a819 */ /* 0x000fe2000001140a */
[----:B----4-:R-:W-:Y:S01]  /*1490*/  @!P2 IMAD R5, R19, R10, RZ ;  /* 0x0000000a1305a224 */ /* 0x010fe200078e02ff */
[----:B------:R-:W-:Y:S01]  /*14a0*/  SHF.R.S32.HI R7, RZ, 0x1f, R9 ;  /* 0x0000001fff077819 */ /* 0x000fe20000011409 */
[----:B------:R-:W-:Y:S02]  /*14b0*/  IMAD.IADD R21, R21, 0x1, R6 ;  /* 0x0000000115157824 */ /* 0x000fe400078e0206 */
[----:B------:R-:W-:Y:S02]  /*14c0*/  IMAD R6, R15, R9, RZ ;  /* 0x000000090f067224 */ /* 0x000fe400078e02ff */
[C---:B------:R-:W-:Y:S02]  /*14d0*/  @!P2 IMAD R4, R18.reuse, R4, R5 ;  /* 0x000000041204a224 */ /* 0x040fe400078e0205 */
        /* <DEDUP_REMOVED lines=13> */
.L_x_6281:
[----:B------:R-:W-:Y:S05]  /*15b0*/  BSYNC.RECONVERGENT B0 ;  /* 0x0000000000007941 */ /* 0x000fea0003800200 */
.L_x_6279:
        /* <DEDUP_REMOVED lines=31> */
[-C--:B------:R-:W-:Y:S02]  /*17b0*/  IMAD R18, R18, R138.reuse, RZ ;  /* 0x0000008a12127224 */ /* 0x080fe400078e02ff */
[----:B------:R-:W-:Y:S01]  /*17c0*/  IMAD.MOV.U32 R9, RZ, RZ, R23 ;  /* 0x000000ffff097224 */ /* 0x000fe200078e0017 */
[C---:B------:R-:W-:Y:S01]  /*17d0*/  LOP3.LUT R140, R141.reuse, 0x18, RZ, 0xc0, !PT ;  /* 0x000000188d8c7812 */ /* 0x040fe200078ec0ff */
[C---:B------:R-:W-:Y:S02]  /*17e0*/  IMAD R18, R16.reuse, R139, R18 ;  /* 0x0000008b10127224 */ /* 0x040fe400078e0212 */
[----:B------:R-:W-:Y:S01]  /*17f0*/  @!P1 IMAD.MOV R9, RZ, RZ, -R9 ;  /* 0x000000ffff099224 */ /* 0x000fe200078e0a09 */
[----:B------:R-:W-:Y:S01]  /*1800*/  @!P2 LOP3.LUT R9, RZ, R13, RZ, 0x33, !PT ;  /* 0x0000000dff09a212 */ /* 0x000fe200078e33ff */
[----:B------:R-:W-:Y:S01]  /*1810*/  IMAD.WIDE.U32 R22, R16, R138, RZ ;  /* 0x0000008a10167225 */ /* 0x000fe200078e00ff */
[----:B------:R-:W-:-:S02]  /*1820*/  LOP3.LUT R154, R141, 0xc0, RZ, 0xc0, !PT ;  /* 0x000000c08d9a7812 */ /* 0x000fc400078ec0ff */
[----:B------:R-:W-:Y:S01]  /*1830*/  SHF.R.S32.HI R16, RZ, 0x1f, R9 ;  /* 0x0000001fff107819 */ /* 0x000fe20000011409 */
[-C--:B------:R-:W-:Y:S01]  /*1840*/  IMAD R13, R29, R9.reuse, RZ ;  /* 0x000000091d0d7224 */ /* 0x080fe200078e02ff */
[----:B------:R-:W-:Y:S02]  /*1850*/  IADD3 R18, PT, PT, R23, R18, RZ ;  /* 0x0000001217127210 */ /* 0x000fe40007ffe0ff */
[----:B------:R-:W-:Y:S01]  /*1860*/  IADD3 R12, P2, P1, R22, R12, R140 ;  /* 0x0000000c160c7210 */ /* 0x000fe2000795e08c */
[----:B------:R-:W-:Y:S01]  /*1870*/  IMAD.WIDE.U32 R22, R28, R9, RZ ;  /* 0x000000091c167225 */ /* 0x000fe200078e00ff */
[----:B------:R-:W-:-:S03]  /*1880*/  LOP3.LUT R154, R154, 0x18, R128, 0xf8, !PT ;  /* 0x000000189a9a7812 */ /* 0x000fc600078ef880 */
[----:B------:R-:W-:Y:S01]  /*1890*/  IMAD R13, R16, R28, R13 ;  /* 0x0000001c100d7224 */ /* 0x000fe200078e020d */
[----:B------:R-:W-:Y:S02]  /*18a0*/  IADD3.X R8, PT, PT, R18, R8, RZ, P2, P1 ;  /* 0x0000000812087210 */ /* 0x000fe400017e24ff */
[----:B------:R-:W-:Y:S01]  /*18b0*/  LOP3.LUT R9, R141, 0x1f20, RZ, 0xc0, !PT ;  /* 0x00001f208d097812 */ /* 0x000fe200078ec0ff */
[----:B------:R-:W-:Y:S01]  /*18c0*/  IMAD.IADD R13, R23, 0x1, R13 ;  /* 0x00000001170d7824 */ /* 0x000fe200078e020d */
[----:B------:R-:W-:Y:S02]  /*18d0*/  LOP3.LUT R160, R154, R140, RZ, 0x3c, !PT ;  /* 0x0000008c9aa07212 */ /* 0x000fe400078e3cff */
[----:B------:R-:W-:Y:S01]  /*18e0*/  IADD3 R16, P1, PT, R12, R22, RZ ;  /* 0x000000160c107210 */ /* 0x000fe20007f3e0ff */
[----:B------:R-:W1:Y:S01]  /*18f0*/  S2UR UR6, SR_CgaCtaId ;  /* 0x00000000000679c3 */ /* 0x000e620000008800 */
[----:B------:R-:W-:Y:S01]  /*1900*/  IMAD.IADD R135, R17, 0x1, -R135 ;  /* 0x0000000111877824 */ /* 0x000fe200078e0a87 */
[----:B------:R-:W-:-:S02]  /*1910*/  LOP3.LUT R160, R9, R160, RZ, 0xfc, !PT ;  /* 0x000000a009a07212 */ /* 0x000fc400078efcff */
[----:B------:R-:W-:Y:S01]  /*1920*/  IMAD.X R17, R8, 0x1, R13, P1 ;  /* 0x0000000108117824 */ /* 0x000fe200008e060d */
[----:B------:R-:W-:-:S05]  /*1930*/  IADD3 R142, P1, PT, R140, R7, RZ ;  /* 0x000000078c8e7210 */ /* 0x000fca0007f3e0ff */
[----:B------:R-:W-:Y:S01]  /*1940*/  IMAD.X R143, RZ, RZ, R6, P1 ;  /* 0x000000ffff8f7224 */ /* 0x000fe200008e0606 */
[----:B------:R-:W-:Y:S01]  /*1950*/  SHF.R.U32.HI R12, RZ, 0x2, R128 ;  /* 0x00000002ff0c7819 */ /* 0x000fe20000011680 */
[----:B------:R-:W-:-:S04]  /*1960*/  UMOV UR7, 0x400 ;  /* 0x0000040000077882 */ /* 0x000fc80000000000 */
[----:B------:R-:W-:Y:S02]  /*1970*/  IMAD R13, R139, R12, RZ ;  /* 0x0000000c8b0d7224 */ /* 0x000fe400078e02ff */
[----:B------:R-:W-:Y:S01]  /*1980*/  IMAD.WIDE.U32 R16, R12, R138, R16 ;  /* 0x0000008a0c107225 */ /* 0x000fe200078e0010 */
[----:B------:R-:W-:-:S03]  /*1990*/  LOP3.LUT R157, R157, R156, RZ, 0x3c, !PT ;  /* 0x0000009c9d9d7212 */ /* 0x000fc600078e3cff */
[----:B------:R-:W-:Y:S02]  /*19a0*/  IMAD.IADD R13, R17, 0x1, R13 ;  /* 0x00000001110d7824 */ /* 0x000fe400078e020d */
[----:B------:R-:W-:Y:S01]  /*19b0*/  IMAD R7, R137, R12, RZ ;  /* 0x0000000c89077224 */ /* 0x000fe200078e02ff */
[----:B-1----:R-:W-:Y:S01]  /*19c0*/  ULEA UR6, UR6, UR7, 0x18 ;  /* 0x0000000706067291 */ /* 0x002fe2000f8ec0ff */
[----:B------:R-:W-:Y:S01]  /*19d0*/  IMAD.WIDE.U32 R142, R12, R136, R142 ;  /* 0x000000880c8e7225 */ /* 0x000fe200078e008e */
[----:B------:R-:W-:Y:S01]  /*19e0*/  LOP3.LUT R156, R157, R156, RZ, 0x3c, !PT ;  /* 0x0000009c9d9c7212 */ /* 0x000fe200078e3cff */
[----:B------:R-:W-:Y:S03]  /*19f0*/  BSSY.RECONVERGENT B0, `(.L_x_6282) ;  /* 0x0000029000007945 */ /* 0x000fe60003800200 */
[----:B------:R-:W-:Y:S01]  /*1a00*/  IADD3 R7, PT, PT, R143, R7, RZ ;  /* 0x000000078f077210 */ /* 0x000fe20007ffe0ff */
[----:B------:R-:W-:Y:S01]  /*1a10*/  IMAD.U32 R132, RZ, RZ, UR6 ;  /* 0x00000006ff847e24 */ /* 0x000fe2000f8e00ff */
[----:B------:R-:W-:-:S03]  /*1a20*/  LOP3.LUT R157, R157, R156, RZ, 0x3c, !PT ;  /* 0x0000009c9d9d7212 */ /* 0x000fc600078e3cff */
[----:B------:R-:W-:Y:S02]  /*1a30*/  IMAD R160, R160, 0x2, R132 ;  /* 0x00000002a0a07824 */ /* 0x000fe400078e0284 */
[----:B--2---:R-:W-:-:S04]  /*1a40*/  @P0 IMAD.WIDE.U32 R18, R10, R155, RZ ;  /* 0x0000009b0a120225 */ /* 0x004fc800078e00ff */
[----:B------:R-:W-:Y:S02]  /*1a50*/  @P0 IMAD R6, R11, R155, RZ ;  /* 0x0000009b0b060224 */ /* 0x000fe400078e02ff */
[-C--:B---3--:R-:W-:Y:S02]  /*1a60*/  @!P0 IMAD R9, R27, R148.reuse, RZ ;  /* 0x000000941b098224 */ /* 0x088fe400078e02ff */
[----:B------:R-:W-:-:S04]  /*1a70*/  @!P0 IMAD.WIDE.U32 R26, R26, R148, RZ ;  /* 0x000000941a1a8225 */ /* 0x000fc800078e00ff */
[----:B------:R-:W-:Y:S01]  /*1a80*/  @!P0 IMAD.MOV.U32 R8, RZ, RZ, R26 ;  /* 0x000000ffff088224 */ /* 0x000fe200078e001a */
[----:B------:R-:W-:Y:S02]  /*1a90*/  @P0 MOV R8, R18 ;  /* 0x0000001200080202 */ /* 0x000fe40000000f00 */
[----:B------:R-:W-:Y:S01]  /*1aa0*/  @!P0 IADD3 R9, PT, PT, R27, R9, RZ ;  /* 0x000000091b098210 */ /* 0x000fe20007ffe0ff */
[----:B------:R-:W-:Y:S01]  /*1ab0*/  @P0 IMAD.IADD R9, R19, 0x1, R6 ;  /* 0x0000000113090824 */ /* 0x000fe200078e0206 */
[----:B------:R-:W-:-:S05]  /*1ac0*/  IADD3 R8, P1, PT, R140, R8, RZ ;  /* 0x000000088c087210 */ /* 0x000fca0007f3e0ff */
[----:B------:R-:W-:Y:S01]  /*1ad0*/  IMAD.X R9, RZ, RZ, R9, P1 ;  /* 0x000000ffff097224 */ /* 0x000fe200008e0609 */
[----:B------:R-:W-:Y:S02]  /*1ae0*/  ISETP.GE.AND P1, PT, R12, R135, PT ;  /* 0x000000870c00720c */ /* 0x000fe40003f26270 */
[----:B------:R-:W-:Y:S01]  /*1af0*/  LEA R145, P2, R16, R24, 0x1 ;  /* 0x0000001810917211 */ /* 0x000fe200078408ff */
[-C--:B----4-:R-:W-:Y:S01]  /*1b00*/  IMAD R6, R15, R147.reuse, RZ ;  /* 0x000000930f067224 */ /* 0x090fe200078e02ff */
[----:B------:R-:W-:Y:S01]  /*1b10*/  LEA R143, P3, R142, R20, 0x1 ;  /* 0x000000148e8f7211 */ /* 0x000fe200078608ff */
[----:B------:R-:W-:Y:S01]  /*1b20*/  IMAD.WIDE.U32 R14, R14, R147, R8 ;  /* 0x000000930e0e7225 */ /* 0x000fe200078e0008 */
[----:B------:R-:W-:Y:S02]  /*1b30*/  LEA.HI.X R144, R16, R25, R13, 0x1, P2 ;  /* 0x0000001910907211 */ /* 0x000fe400010f0c0d */
[----:B------:R-:W-:Y:S02]  /*1b40*/  MOV R13, RZ ;  /* 0x000000ff000d7202 */ /* 0x000fe40000000f00 */
[----:B------:R-:W-:-:S02]  /*1b50*/  LEA.HI.X R142, R142, R21, R7, 0x1, P3 ;  /* 0x000000158e8e7211 */ /* 0x000fc400018f0c07 */
[----:B------:R-:W-:Y:S01]  /*1b60*/  IADD3 R17, PT, PT, R15, R6, RZ ;  /* 0x000000060f117210 */ /* 0x000fe20007ffe0ff */
[----:B------:R-:W-:Y:S01]  /*1b70*/  IMAD.WIDE.U32 R18, R149, 0x40, R12 ;  /* 0x0000004095127825 */ /* 0x000fe200078e000c */
        /* <DEDUP_REMOVED lines=15> */
.L_x_6284:
[----:B------:R1:W-:Y:S02]  /*1c70*/  STS.128 [R160], RZ ;  /* 0x000000ffa0007388 */ /* 0x0003e40000000c00 */
.L_x_6283:
[----:B------:R-:W-:Y:S05]  /*1c80*/  BSYNC.RECONVERGENT B0 ;  /* 0x0000000000007941 */ /* 0x000fea0003800200 */
.L_x_6282:
[----:B------:R-:W-:Y:S01]  /*1c90*/  VIADD R6, R12, 0x20 ;  /* 0x000000200c067836 */ /* 0x000fe20000000000 */
        /* <DEDUP_REMOVED lines=22> */
.L_x_6286:
[----:B------:R-:W-:Y:S05]  /*1e00*/  BSYNC.RECONVERGENT B0 ;  /* 0x0000000000007941 */ /* 0x000fea0003800200 */
.L_x_6285:
[----:B------:R-:W-:Y:S01]  /*1e10*/  BSSY.RECONVERGENT B0, `(.L_x_6287) ;  /* 0x000000e000007945 */ /* 0x000fe20003800200 */
[C---:B----45:R-:W-:Y:S02]  /*1e20*/  SHF.L.U64.HI R5, R136.reuse, 0x5, R137 ;  /* 0x0000000588057819 */ /* 0x070fe40000010289 */
        /* <DEDUP_REMOVED lines=11> */
.L_x_6289:
[----:B------:R4:W-:Y:S02]  /*1ee0*/  STS.128 [R160+0x1000], RZ ;  /* 0x001000ffa0007388 */ /* 0x0009e40000000c00 */
.L_x_6288:
[----:B------:R-:W-:Y:S05]  /*1ef0*/  BSYNC.RECONVERGENT B0 ;  /* 0x0000000000007941 */ /* 0x000fea0003800200 */
.L_x_6287:
[----:B------:R-:W-:Y:S01]  /*1f00*/  ISETP.GE.AND P3, PT, R6, R7, PT ;  /* 0x000000070600720c */ /* 0x000fe20003f66270 */
[----:B----4-:R-:W-:Y:S01]  /*1f10*/  VIADD R8, R12, 0x40 ;  /* 0x000000400c087836 */ /* 0x010fe20000000000 */
[----:B------:R-:W-:Y:S01]  /*1f20*/  LEA R10, P0, R4, R143, 0x1 ;  /* 0x0000008f040a7211 */ /* 0x000fe200078008ff */
[----:B------:R-:W-:Y:S01]  /*1f30*/  VIADD R12, R12, 0x60 ;  /* 0x000000600c0c7836 */ /* 0x000fe20000000000 */
[----:B------:R-:W-:Y:S02]  /*1f40*/  BSSY.RECONVERGENT B0, `(.L_x_6290) ;  /* 0x000000c000007945 */ /* 0x000fe40003800200 */
[-C--:B------:R-:W-:Y:S02]  /*1f50*/  ISETP.GE.AND P2, PT, R8, R7.reuse, PT ;  /* 0x000000070800720c */ /* 0x080fe40003f46270 */
[----:B------:R-:W-:Y:S02]  /*1f60*/  ISETP.GE.AND P1, PT, R12, R7, PT ;  /* 0x000000070c00720c */ /* 0x000fe40003f26270 */
[----:B------:R-:W-:-:S03]  /*1f70*/  LEA.HI.X R11, R4, R142, R5, 0x1, P0 ;  /* 0x0000008e040b7211 */ /* 0x000fc600000f0c05 */
[----:B------:R-:W-:Y:S08]  /*1f80*/  @P3 BRA `(.L_x_6291) ;  /* 0x00000000001c3947 */ /* 0x000ff00003800000 */
[----:B------:R-:W-:-:S13]  /*1f90*/  ISETP.GE.AND P0, PT, R140, R153, PT ;  /* 0x000000998c00720c */ /* 0x000fda0003f06270 */
[----:B------:R4:W-:Y:S01]  /*1fa0*/  @P0 STS.128 [R160+0x1800], RZ ;  /* 0x001800ffa0000388 */ /* 0x0009e20000000c00 */
[----:B------:R-:W-:Y:S05]  /*1fb0*/  @P0 BRA `(.L_x_6291) ;  /* 0x0000000000100947 */ /* 0x000fea0003800000 */
[----:B------:R-:W-:Y:S01]  /*1fc0*/  @!PT LDS RZ, [RZ] ;  /* 0x00000000fffff984 */ /* 0x000fe20000000800 */
[----:B------:R-:W-:Y:S01]  /*1fd0*/  @!PT LDS RZ, [RZ] ;  /* 0x00000000fffff984 */ /* 0x000fe20000000800 */
[----:B------:R-:W-:Y:S01]  /*1fe0*/  @!PT LDS RZ, [RZ] ;  /* 0x00000000fffff984 */ /* 0x000fe20000000800 */
[----:B------:R1:W-:Y:S02]  /*1ff0*/  LDGSTS.E.BYPASS.LTC128B.128 [R160+0x1800], desc[UR4][R10.64] ;  /* 0x018000000aa07fae */ /* 0x0003e4000b981a04 */
.L_x_6291:
[----:B------:R-:W-:Y:S05]  /*2000*/  BSYNC.RECONVERGENT B0 ;  /* 0x0000000000007941 */ /* 0x000fea0003800200 */
.L_x_6290:
        /* <DEDUP_REMOVED lines=11> */
.L_x_6293:
[----:B------:R-:W-:Y:S05]  /*20c0*/  BSYNC.RECONVERGENT B0 ;  /* 0x0000000000007941 */ /* 0x000fea0003800200 */
.L_x_6292:
        /* <DEDUP_REMOVED lines=11> */
.L_x_6295:
[----:B------:R-:W-:Y:S05]  /*2180*/  BSYNC.RECONVERGENT B0 ;  /* 0x0000000000007941 */ /* 0x000fea0003800200 */
.L_x_6294:
        /* <DEDUP_REMOVED lines=17> */
.L_x_6298:
[----:B------:R1:W-:Y:S01]  /*22a0*/  STS.128 [R160+0x3000], RZ ;  /* 0x003000ffa0007388 */ /* 0x0003e20000000c00 */
[----:B------:R-:W-:Y:S05]  /*22b0*/  BRA `(.L_x_6299) ;  /* 0x0000000000047947 */ /* 0x000fea0003800000 */
.L_x_6297:
[----:B------:R1:W-:Y:S02]  /*22c0*/  STS.128 [R160+0x3000], RZ ;  /* 0x003000ffa0007388 */ /* 0x0003e40000000c00 */
.L_x_6299:
[----:B------:R-:W-:Y:S05]  /*22d0*/  BSYNC.RECONVERGENT B0 ;  /* 0x0000000000007941 */ /* 0x000fea0003800200 */
.L_x_6296:
[-C--:B------:R-:W-:Y:S01]  /*22e0*/  ISETP.GE.AND P3, PT, R6, R7.reuse, PT ;  /* 0x000000070600720c */ /* 0x080fe20003f66270 */
[----:B------:R-:W-:Y:S01]  /*22f0*/  IMAD.SHL.U32 R88, R128, 0x20, RZ ;  /* 0x0000002080587824 */ /* 0x000fe200078e00ff */
[-C--:B------:R-:W-:Y:S01]  /*2300*/  ISETP.GE.AND P2, PT, R8, R7.reuse, PT ;  /* 0x000000070800720c */ /* 0x080fe20003f46270 */
[----:B------:R-:W-:Y:S01]  /*2310*/  IMAD.SHL.U32 R129, R128, 0x4, RZ ;  /* 0x0000000480817824 */ /* 0x000fe200078e00ff */
[----:B------:R-:W-:Y:S01]  /*2320*/  ISETP.GE.AND P1, PT, R12, R7, PT ;  /* 0x000000070c00720c */ /* 0x000fe20003f26270 */
[----:B------:R-:W-:Y:S01]  /*2330*/  IMAD.SHL.U32 R7, R128, 0x10, RZ ;  /* 0x0000001080077824 */ /* 0x000fe200078e00ff */
[----:B------:R-:W-:Y:S01]  /*2340*/  SHF.R.U32.HI R130, RZ, 0x1, R128 ;  /* 0x00000001ff827819 */ /* 0x000fe20000011680 */
[----:B------:R-:W-:Y:S01]  /*2350*/  BSSY.RECONVERGENT B0, `(.L_x_6300) ;  /* 0x0000019000007945 */ /* 0x000fe20003800200 */
[----:B------:R-:W-:Y:S02]  /*2360*/  LOP3.LUT R6, R88, 0xc0, RZ, 0xc0, !PT ;  /* 0x000000c058067812 */ /* 0x000fe400078ec0ff */
[----:B------:R-:W-:-:S02]  /*2370*/  LOP3.LUT R131, R7, 0x3e00, RZ, 0xc0, !PT ;  /* 0x00003e0007837812 */ /* 0x000fc400078ec0ff */
[----:B------:R-:W-:Y:S01]  /*2380*/  LOP3.LUT R87, R130, 0x8, RZ, 0xc0, !PT ;  /* 0x0000000882577812 */ /* 0x000fe200078ec0ff */
[----:B------:R2:W-:Y:S01]  /*2390*/  @P3 STS.128 [R160+0x3800], RZ ;  /* 0x003800ffa0003388 */ /* 0x0005e20000000c00 */
[----:B------:R-:W-:Y:S02]  /*23a0*/  LOP3.LUT R7, R7, 0x100, RZ, 0xc0, !PT ;  /* 0x0000010007077812 */ /* 0x000fe400078ec0ff */
[----:B------:R-:W-:Y:S02]  /*23b0*/  LOP3.LUT R8, R129, 0x18, RZ, 0xc0, !PT ;  /* 0x0000001881087812 */ /* 0x000fe400078ec0ff */
[--C-:B------:R-:W-:Y:S02]  /*23c0*/  LOP3.LUT R87, R87, 0xc0, R88.reuse, 0xf8, !PT ;  /* 0x000000c057577812 */ /* 0x100fe400078ef858 */
[----:B------:R-:W-:Y:S02]  /*23d0*/  LOP3.LUT R9, R131, 0x20, R88, 0xf8, !PT ;  /* 0x0000002083097812 */ /* 0x000fe400078ef858 */
[----:B-1----:R-:W-:-:S02]  /*23e0*/  LEA R10, P0, R4, R145, 0x1 ;  /* 0x00000091040a7211 */ /* 0x002fc400078008ff */
[----:B------:R-:W-:Y:S02]  /*23f0*/  LOP3.LUT R7, R7, 0x20, R88, 0xf8, !PT ;  /* 0x0000002007077812 */ /* 0x000fe400078ef858 */
[----:B------:R-:W-:Y:S02]  /*2400*/  LOP3.LUT R6, R6, 0x8, R128, 0xf8, !PT ;  /* 0x0000000806067812 */ /* 0x000fe400078ef880 */
[----:B------:R-:W-:Y:S02]  /*2410*/  LOP3.LUT R87, R87, R8, RZ, 0x3c, !PT ;  /* 0x0000000857577212 */ /* 0x000fe400078e3cff */
[----:B------:R-:W-:Y:S02]  /*2420*/  LOP3.LUT R9, R9, 0x100, R88, 0xf8, !PT ;  /* 0x0000010009097812 */ /* 0x000fe400078ef858 */
[----:B------:R-:W-:Y:S02]  /*2430*/  LEA.HI.X R11, R4, R144, R5, 0x1, P0 ;  /* 0x00000090040b7211 */ /* 0x000fe400000f0c05 */
[----:B------:R-:W-:-:S02]  /*2440*/  LOP3.LUT R6, R7, R6, R8, 0xf6, !PT ;  /* 0x0000000607067212 */ /* 0x000fc400078ef608 */
        /* <DEDUP_REMOVED lines=9> */
.L_x_6301:
[----:B------:R-:W-:Y:S05]  /*24e0*/  BSYNC.RECONVERGENT B0 ;  /* 0x0000000000007941 */ /* 0x000fea0003800200 */
.L_x_6300:
        /* <DEDUP_REMOVED lines=14> */
.L_x_6303:
[----:B------:R-:W-:Y:S05]  /*25d0*/  BSYNC.RECONVERGENT B0 ;  /* 0x0000000000007941 */ /* 0x000fea0003800200 */
.L_x_6302:
        /* <DEDUP_REMOVED lines=12> */
.L_x_6305:
[----:B------:R-:W-:Y:S05]  /*26a0*/  BSYNC.RECONVERGENT B0 ;  /* 0x0000000000007941 */ /* 0x000fea0003800200 */
.L_x_6304:
[----:B-1----:R1:W-:Y:S01]  /*26b0*/  LDSM.16.M88.4 R4, [R80] ;  /* 0x000000005004783b */ /* 0x0023e20000000200 */
[----:B------:R-:W-:Y:S01]  /*26c0*/  IMAD.MOV.U32 R86, RZ, RZ, 0x20 ;  /* 0x00000020ff567424 */ /* 0x000fe200078e00ff */
[C---:B------:R-:W-:Y:S01]  /*26d0*/  LOP3.LUT P0, RZ, R128.reuse, 0x4, RZ, 0xc0, !PT ;  /* 0x0000000480ff7812 */ /* 0x040fe2000780c0ff */
[----:B------:R-:W-:Y:S01]  /*26e0*/  IMAD.SHL.U32 R91, R128, 0x2, RZ ;  /* 0x00000002805b7824 */ /* 0x000fe200078e00ff */
[----:B------:R-:W5:Y:S01]  /*26f0*/  LDSM.16.M88.4 R60, [R89+0x1000] ;  /* 0x00100000593c783b */ /* 0x000f620000000200 */
[----:B------:R-:W-:Y:S01]  /*2700*/  BSSY.RECONVERGENT B1, `(.L_x_6306) ;  /* 0x000012c000017945 */ /* 0x000fe20003800200 */
[----:B------:R-:W-:Y:S01]  /*2710*/  SEL R86, R86, 0xffffffe0, !P0 ;  /* 0xffffffe056567807 */ /* 0x000fe20004000000 */
[----:B------:R-:W-:Y:S01]  /*2720*/  IMAD.MOV.U32 R152, RZ, RZ, R0 ;  /* 0x000000ffff987224 */ /* 0x000fe200078e0000 */
[----:B------:R-:W2:Y:S01]  /*2730*/  LDSM.16.M88.4 R52, [R89+0x1400] ;  /* 0x001400005934783b */ /* 0x000ea20000000200 */
[----:B------:R-:W-:-:S03]  /*2740*/  LOP3.LUT R91, R0, 0x6, R91, 0xf8, !PT ;  /* 0x00000006005b7812 */ /* 0x000fc600078ef85b */
[----:B------:R-:W3:Y:S01]  /*2750*/  LDSM.16.M88.4 R44, [R89+0x1800] ;  /* 0x00180000592c783b */ /* 0x000ee20000000200 */
[CC--:B------:R-:W-:Y:S02]  /*2760*/  ISETP.GE.AND P3, PT, R91.reuse, R84.reuse, PT ;  /* 0x000000545b00720c */ /* 0x0c0fe40003f66270 */
[C---:B------:R-:W-:Y:S01]  /*2770*/  LOP3.LUT R90, R91.reuse, 0x9, RZ, 0xfc, !PT ;  /* 0x000000095b5a7812 */ /* 0x040fe200078efcff */
[----:B------:R-:W4:Y:S03]  /*2780*/  LDSM.16.M88.4 R36, [R89+0x1c00] ;  /* 0x001c00005924783b */ /* 0x000f260000000200 */
[----:B------:R-:W-:Y:S01]  /*2790*/  ISETP.GE.AND P0, PT, R90, R84, PT ;  /* 0x000000545a00720c */ /* 0x000fe20003f06270 */
[----:B------:R-:W4:Y:S01]  /*27a0*/  LDSM.16.M88.4 R28, [R89+0x2000] ;  /* 0x00200000591c783b */ /* 0x000f220000000200 */
[----:B------:R-:W-:Y:S01]  /*27b0*/  LOP3.LUT R90, R91, 0x18, RZ, 0xfc, !PT ;  /* 0x000000185b5a7812 */ /* 0x000fe200078efcff */
[----:B-1----:R-:W-:-:S02]  /*27c0*/  IMAD.IADD R80, R80, 0x1, R86 ;  /* 0x0000000150507824 */ /* 0x002fc400078e0256 */
[----:B------:R-:W1:Y:S01]  /*27d0*/  LDSM.16.M88.4 R20, [R89+0x2400] ;  /* 0x002400005914783b */ /* 0x000e620000000200 */
[----:B------:R-:W-:-:S03]  /*27e0*/  ISETP.GE.AND P4, PT, R90, R84, PT ;  /* 0x000000545a00720c */ /* 0x000fc60003f86270 */
[----:B------:R-:W1:Y:S04]  /*27f0*/  LDSM.16.M88.4 R12, [R89+0x2800] ;  /* 0x00280000590c783b */ /* 0x000e680000000200 */
[----:B------:R2:W1:Y:S04]  /*2800*/  LDSM.16.M88.4 R68, [R89+0x2c00] ;  /* 0x002c00005944783b */ /* 0x0004680000000200 */
[----:B------:R-:W-:Y:S04]  /*2810*/  LDSM.16.M88.4 R80, [R80] ;  /* 0x000000005050783b */ /* 0x000fe80000000200 */
[----:B------:R-:W0:Y:S01]  /*2820*/  LDGDEPBAR ;  /* 0x00000000000079af */ /* 0x000e220000000000 */
[C---:B-----5:R-:W-:Y:S08]  /*2830*/  HMMA.16816.F32 R64, R4.reuse, R60, RZ ;  /* 0x0000003c0440723c */ /* 0x060ff000000018ff */
[----:B------:R-:W-:Y:S01]  /*2840*/  HMMA.16816.F32 R60, R4, R62, RZ ;  /* 0x0000003e043c723c */ /* 0x000fe200000018ff */
[----:B--2---:R-:W-:-:S05]  /*2850*/  IMAD.IADD R89, R89, 0x1, R86 ;  /* 0x0000000159597824 */ /* 0x004fca00078e0256 */
[----:B------:R-:W2:Y:S02]  /*2860*/  LDSM.16.M88.4 R76, [R89+0x1000] ;  /* 0x00100000594c783b */ /* 0x000ea40000000200 */
[C---:B------:R-:W-:Y:S02]  /*2870*/  HMMA.16816.F32 R56, R4.reuse, R52, RZ ;  /* 0x000000340438723c */ /* 0x040fe400000018ff */
[----:B------:R-:W5:Y:S06]  /*2880*/  LDSM.16.M88.4 R72, [R89+0x1400] ;  /* 0x001400005948783b */ /* 0x000f6c0000000200 */
[C---:B---3--:R-:W-:Y:S08]  /*2890*/  HMMA.16816.F32 R48, R4.reuse, R44, RZ ;  /* 0x0000002c0430723c */ /* 0x048ff000000018ff */
        /* <DEDUP_REMOVED lines=13> */
[----:B--2---:R-:W-:Y:S01]  /*2970*/  HMMA.16816.F32 R64, R80, R76, R64 ;  /* 0x0000004c5040723c */ /* 0x004fe20000001840 */
[----:B------:R-:W-:-:S02]  /*2980*/  LOP3.LUT R77, R91, 0x1, RZ, 0xfc, !PT ;  /* 0x000000015b4d7812 */ /* 0x000fc400078efcff */
[----:B------:R-:W-:Y:S02]  /*2990*/  LOP3.LUT R76, R91, 0x8, RZ, 0xfc, !PT ;  /* 0x000000085b4c7812 */ /* 0x000fe400078efcff */
[-C--:B------:R-:W-:Y:S02]  /*29a0*/  ISETP.GE.AND P2, PT, R77, R84.reuse, PT ;  /* 0x000000544d00720c */ /* 0x080fe40003f46270 */
[----:B------:R-:W-:Y:S01]  /*29b0*/  ISETP.GE.AND P1, PT, R76, R84, PT ;  /* 0x000000544c00720c */ /* 0x000fe20003f26270 */
[C---:B------:R-:W-:Y:S01]  /*29c0*/  HMMA.16816.F32 R60, R80.reuse, R78, R60 ;  /* 0x0000004e503c723c */ /* 0x040fe2000000183c */
[----:B------:R-:W2:Y:S07]  /*29d0*/  LDSM.16.M88.4 R76, [R89+0x1c00] ;  /* 0x001c0000594c783b */ /* 0x000eae0000000200 */
[----:B-----5:R-:W-:Y:S01]  /*29e0*/  HMMA.16816.F32 R56, R80, R72, R56 ;  /* 0x000000485038723c */ /* 0x020fe20000001838 */
[----:B------:R-:W-:-:S02]  /*29f0*/  LOP3.LUT R72, R91, 0x11, RZ, 0xfc, !PT ;  /* 0x000000115b487812 */ /* 0x000fc400078efcff */
[C---:B------:R-:W-:Y:S02]  /*2a00*/  LOP3.LUT R73, R91.reuse, 0x10, RZ, 0xfc, !PT ;  /* 0x000000105b497812 */ /* 0x040fe400078efcff */
[-C--:B------:R-:W-:Y:S02]  /*2a10*/  ISETP.GE.AND P5, PT, R72, R84.reuse, PT ;  /* 0x000000544800720c */ /* 0x080fe40003fa6270 */
[----:B------:R-:W-:Y:S01]  /*2a20*/  LOP3.LUT R72, R91, 0x19, RZ, 0xfc, !PT ;  /* 0x000000195b487812 */ /* 0x000fe200078efcff */
[----:B------:R-:W-:Y:S01]  /*2a30*/  HMMA.16816.F32 R52, R80, R74, R52 ;  /* 0x0000004a5034723c */ /* 0x000fe20000001834 */
[----:B------:R-:W-:Y:S02]  /*2a40*/  ISETP.GE.AND P6, PT, R73, R84, PT ;  /* 0x000000544900720c */ /* 0x000fe40003fc6270 */
[----:B------:R-:W-:Y:S02]  /*2a50*/  FSEL R92, R66, -INF , !P3 ;  /* 0xff800000425c7808 */ /* 0x000fe40005800000 */
[----:B------:R-:W-:-:S02]  /*2a60*/  FSEL R73, R64, -INF , !P3 ;  /* 0xff80000040497808 */ /* 0x000fc40005800000 */
[----:B------:R-:W-:Y:S02]  /*2a70*/  ISETP.GE.AND P3, PT, R72, R84, PT ;  /* 0x000000544800720c */ /* 0x000fe40003f66270 */
[----:B------:R-:W-:Y:S01]  /*2a80*/  FSEL R95, R67, -INF , !P2 ;  /* 0xff800000435f7808 */ /* 0x000fe20005000000 */
[C---:B-1----:R-:W-:Y:S01]  /*2a90*/  HMMA.16816.F32 R48, R80.reuse, R68, R48 ;  /* 0x000000445030723c */ /* 0x042fe20000001830 */
[----:B------:R-:W-:Y:S02]  /*2aa0*/  FSEL R72, R65, -INF , !P2 ;  /* 0xff80000041487808 */ /* 0x000fe40005000000 */
[----:B------:R-:W1:Y:S01]  /*2ab0*/  LDSM.16.M88.4 R64, [R89+0x2000] ;  /* 0x002000005940783b */ /* 0x000e620000000200 */
[C---:B------:R-:W-:Y:S02]  /*2ac0*/  LOP3.LUT R74, R91.reuse, 0x20, RZ, 0xfc, !PT ;  /* 0x000000205b4a7812 */ /* 0x040fe400078efcff */
[----:B------:R-:W-:Y:S02]  /*2ad0*/  LOP3.LUT R69, R91, 0x28, RZ, 0xfc, !PT ;  /* 0x000000285b457812 */ /* 0x000fe400078efcff */
[----:B------:R-:W-:Y:S01]  /*2ae0*/  HMMA.16816.F32 R44, R80, R70, R44 ;  /* 0x00000046502c723c */ /* 0x000fe2000000182c */
[----:B------:R-:W-:-:S02]  /*2af0*/  FSEL R68, R60, -INF , !P1 ;  /* 0xff8000003c447808 */ /* 0x000fc40004800000 */
[-C--:B------:R-:W-:Y:S02]  /*2b00*/  ISETP.GE.AND P2, PT, R74, R84.reuse, PT ;  /* 0x000000544a00720c */ /* 0x080fe40003f46270 */
[----:B------:R-:W-:Y:S02]  /*2b10*/  FSEL R103, R63, -INF , !P0 ;  /* 0xff8000003f677808 */ /* 0x000fe40004000000 */
[----:B------:R-:W-:Y:S01]  /*2b20*/  FSEL R60, R61, -INF , !P0 ;  /* 0xff8000003d3c7808 */ /* 0x000fe20004000000 */
[----:B--2---:R-:W-:Y:S01]  /*2b30*/  HMMA.16816.F32 R40, R80, R76, R40 ;  /* 0x0000004c5028723c */ /* 0x004fe20000001828 */
[----:B------:R-:W-:Y:S02]  /*2b40*/  LOP3.LUT R74, R91, 0x21, RZ, 0xfc, !PT ;  /* 0x000000215b4a7812 */ /* 0x000fe400078efcff */
[----:B------:R-:W-:Y:S02]  /*2b50*/  ISETP.GE.AND P0, PT, R69, R84, PT ;  /* 0x000000544500720c */ /* 0x000fe40003f06270 */
[----:B------:R-:W-:-:S02]  /*2b60*/  FSEL R71, R52, -INF , !P4 ;  /* 0xff80000034477808 */ /* 0x000fc40006000000 */
[----:B------:R-:W-:Y:S01]  /*2b70*/  FSEL R108, R58, -INF , !P6 ;  /* 0xff8000003a6c7808 */ /* 0x000fe20007000000 */
[----:B------:R-:W-:Y:S01]  /*2b80*/  HMMA.16816.F32 R36, R80, R78, R36 ;  /* 0x0000004e5024723c */ /* 0x000fe20000001824 */
[----:B------:R-:W-:Y:S02]  /*2b90*/  FSEL R69, R56, -INF , !P6 ;  /* 0xff80000038457808 */ /* 0x000fe40007000000 */
[----:B------:R-:W-:Y:S02]  /*2ba0*/  FSEL R109, R59, -INF , !P5 ;  /* 0xff8000003b6d7808 */ /* 0x000fe40006800000 */
[----:B------:R-:W-:Y:S02]  /*2bb0*/  FSEL R70, R57, -INF , !P5 ;  /* 0xff80000039467808 */ /* 0x000fe40006800000 */
[----:B------:R-:W-:Y:S01]  /*2bc0*/  LOP3.LUT R52, R91, 0x39, RZ, 0xfc, !PT ;  /* 0x000000395b347812 */ /* 0x000fe200078efcff */
[----:B------:R-:W2:Y:S01]  /*2bd0*/  LDSM.16.M88.4 R56, [R89+0x2400] ;  /* 0x002400005938783b */ /* 0x000ea20000000200 */
[----:B------:R-:W-:-:S02]  /*2be0*/  FSEL R102, R62, -INF , !P1 ;  /* 0xff8000003e667808 */ /* 0x000fc40004800000 */
[----:B------:R-:W-:Y:S02]  /*2bf0*/  ISETP.GE.AND P1, PT, R74, R84, PT ;  /* 0x000000544a00720c */ /* 0x000fe40003f26270 */
[----:B------:R-:W-:Y:S02]  /*2c00*/  FSEL R78, R50, -INF , !P2 ;  /* 0xff800000324e7808 */ /* 0x000fe40005000000 */
[----:B------:R-:W-:Y:S02]  /*2c10*/  FSEL R74, R48, -INF , !P2 ;  /* 0xff800000304a7808 */ /* 0x000fe40005000000 */
[----:B------:R-:W-:Y:S02]  /*2c20*/  FSEL R76, R54, -INF , !P4 ;  /* 0xff800000364c7808 */ /* 0x000fe40006000000 */
[----:B------:R-:W-:Y:S01]  /*2c30*/  FSEL R77, R55, -INF , !P3 ;  /* 0xff800000374d7808 */ /* 0x000fe20005800000 */
[----:B-1----:R-:W-:Y:S01]  /*2c40*/  HMMA.16816.F32 R28, R80, R66, R28 ;  /* 0x00000042501c723c */ /* 0x002fe2000000181c */
[----:B------:R-:W-:-:S02]  /*2c50*/  FSEL R75, R53, -INF , !P3 ;  /* 0xff800000354b7808 */ /* 0x000fc40005800000 */
[-C--:B------:R-:W-:Y:S02]  /*2c60*/  ISETP.GE.AND P2, PT, R52, R84.reuse, PT ;  /* 0x000000543400720c */ /* 0x080fe40003f46270 */
[----:B------:R-:W1:Y:S01]  /*2c70*/  LDSM.16.M88.4 R52, [R89+0x2800] ;  /* 0x002800005934783b */ /* 0x000e620000000200 */
[C---:B------:R-:W-:Y:S02]  /*2c80*/  LOP3.LUT R61, R91.reuse, 0x29, RZ, 0xfc, !PT ;  /* 0x000000295b3d7812 */ /* 0x040fe400078efcff */
[----:B------:R-:W-:Y:S01]  /*2c90*/  LOP3.LUT R62, R91, 0x31, RZ, 0xfc, !PT ;  /* 0x000000315b3e7812 */ /* 0x000fe200078efcff */
[----:B------:R-:W-:Y:S01]  /*2ca0*/  HMMA.16816.F32 R32, R80, R64, R32 ;  /* 0x000000405020723c */ /* 0x000fe20000001820 */
[-C--:B------:R-:W-:Y:S02]  /*2cb0*/  ISETP.GE.AND P6, PT, R61, R84.reuse, PT ;  /* 0x000000543d00720c */ /* 0x080fe40003fc6270 */
[----:B------:R-:W-:Y:S02]  /*2cc0*/  LOP3.LUT R61, R91, 0x30, RZ, 0xfc, !PT ;  /* 0x000000305b3d7812 */ /* 0x000fe400078efcff */
[----:B------:R-:W-:-:S02]  /*2cd0*/  ISETP.GE.AND P4, PT, R62, R84, PT ;  /* 0x000000543e00720c */ /* 0x000fc40003f86270 */
[----:B------:R-:W-:Y:S02]  /*2ce0*/  FSEL R62, R44, -INF , !P0 ;  /* 0xff8000002c3e7808 */ /* 0x000fe40004000000 */
[----:B------:R-:W-:Y:S02]  /*2cf0*/  ISETP.GE.AND P5, PT, R61, R84, PT ;  /* 0x000000543d00720c */ /* 0x000fe40003fa6270 */
[----:B------:R-:W-:Y:S02]  /*2d00*/  LOP3.LUT R44, R91, 0x49, RZ, 0xfc, !PT ;  /* 0x000000495b2c7812 */ /* 0x000fe400078efcff */
[----:B------:R-:W-:Y:S02]  /*2d10*/  FSEL R67, R42, -INF , !P5 ;  /* 0xff8000002a437808 */ /* 0x000fe40006800000 */
[----:B------:R-:W-:Y:S02]  /*2d20*/  FSEL R97, R40, -INF , !P5 ;  /* 0xff80000028617808 */ /* 0x000fe40006800000 */
[----:B------:R-:W-:-:S02]  /*2d30*/  FSEL R64, R46, -INF , !P0 ;  /* 0xff8000002e407808 */ /* 0x000fc40004000000 */
[----:B------:R-:W-:Y:S01]  /*2d40*/  FSEL R110, R47, -INF , !P6 ;  /* 0xff8000002f6e7808 */ /* 0x000fe20007000000 */
[----:B--2---:R-:W-:Y:S01]  /*2d50*/  HMMA.16816.F32 R24, R80, R56, R24 ;  /* 0x000000385018723c */ /* 0x004fe20000001818 */
[----:B------:R-:W-:Y:S02]  /*2d60*/  FSEL R105, R45, -INF , !P6 ;  /* 0xff8000002d697808 */ /* 0x000fe40007000000 */
[----:B------:R-:W-:Y:S02]  /*2d70*/  ISETP.GE.AND P5, PT, R44, R84, PT ;  /* 0x000000542c00720c */ /* 0x000fe40003fa6270 */
[----:B------:R2:W3:Y:S01]  /*2d80*/  LDSM.16.M88.4 R44, [R89+0x2c00] ;  /* 0x002c0000592c783b */ /* 0x0004e20000000200 */
[----:B------:R-:W-:Y:S01]  /*2d90*/  LOP3.LUT R42, R91, 0x50, RZ, 0xfc, !PT ;  /* 0x000000505b2a7812 */ /* 0x000fe200078efcff */
[----:B------:R-:W-:-:S04]  /*2da0*/  DEPBAR.LE SB0, 0x0 ;  /* 0x000080000000791a */ /* 0x000fc80000000000 */
[----:B------:R-:W-:Y:S01]  /*2db0*/  LOP3.LUT R61, R91, 0x38, RZ, 0xfc, !PT ;  /* 0x000000385b3d7812 */ /* 0x000fe200078efcff */
[C---:B------:R-:W-:Y:S01]  /*2dc0*/  HMMA.16816.F32 R20, R80.reuse, R58, R20 ;  /* 0x0000003a5014723c */ /* 0x040fe20000001814 */
[----:B------:R-:W-:Y:S02]  /*2dd0*/  FSEL R40, R43, -INF , !P4 ;  /* 0xff8000002b287808 */ /* 0x000fe40006000000 */
[----:B------:R-:W-:Y:S02]  /*2de0*/  FSEL R104, R41, -INF , !P4 ;  /* 0xff80000029687808 */ /* 0x000fe40006000000 */
[-C--:B------:R-:W-:Y:S02]  /*2df0*/  ISETP.GE.AND P4, PT, R42, R84.reuse, PT ;  /* 0x000000542a00720c */ /* 0x080fe40003f86270 */
[----:B------:R-:W-:Y:S01]  /*2e00*/  LOP3.LUT R48, R91, 0x40, RZ, 0xfc, !PT ;  /* 0x000000405b307812 */ /* 0x000fe200078efcff */
[----:B-1----:R-:W-:Y:S01]  /*2e10*/  HMMA.16816.F32 R12, R80, R54, R12 ;  /* 0x00000036500c723c */ /* 0x002fe2000000180c */
[----:B------:R-:W-:-:S02]  /*2e20*/  ISETP.GE.AND P3, PT, R61, R84, PT ;  /* 0x000000543d00720c */ /* 0x000fc40003f66270 */
[----:B------:R-:W-:Y:S02]  /*2e30*/  FSEL R114, R26, -INF , !P4 ;  /* 0xff8000001a727808 */ /* 0x000fe40006000000 */
[----:B------:R-:W-:Y:S02]  /*2e40*/  FSEL R61, R24, -INF , !P4 ;  /* 0xff800000183d7808 */ /* 0x000fe40006000000 */
[----:B------:R-:W-:Y:S01]  /*2e50*/  FSEL R79, R51, -INF , !P1 ;  /* 0xff800000334f7808 */ /* 0x000fe20004800000 */
[----:B------:R-:W-:Y:S01]  /*2e60*/  HMMA.16816.F32 R16, R80, R52, R16 ;  /* 0x000000345010723c */ /* 0x000fe20000001810 */
[----:B--2---:R-:W-:Y:S02]  /*2e70*/  FSEL R89, R29, -INF , !P5 ;  /* 0xff8000001d597808 */ /* 0x004fe40006800000 */
[----:B------:R-:W-:Y:S02]  /*2e80*/  LOP3.LUT R29, R91, 0x69, RZ, 0xfc, !PT ;  /* 0x000000695b1d7812 */ /* 0x000fe400078efcff */
[----:B------:R-:W-:-:S02]  /*2e90*/  FSEL R63, R49, -INF , !P1 ;  /* 0xff800000313f7808 */ /* 0x000fc40004800000 */
[-C--:B------:R-:W-:Y:S02]  /*2ea0*/  ISETP.GE.AND P4, PT, R29, R84.reuse, PT ;  /* 0x000000541d00720c */ /* 0x080fe40003f86270 */
[----:B------:R-:W-:Y:S02]  /*2eb0*/  ISETP.GE.AND P1, PT, R48, R84, PT ;  /* 0x000000543000720c */ /* 0x000fe40003f26270 */
[C---:B------:R-:W-:Y:S02]  /*2ec0*/  LOP3.LUT R49, R91.reuse, 0x41, RZ, 0xfc, !PT ;  /* 0x000000415b317812 */ /* 0x040fe400078efcff */
[C---:B------:R-:W-:Y:S02]  /*2ed0*/  LOP3.LUT R48, R91.reuse, 0x48, RZ, 0xfc, !PT ;  /* 0x000000485b307812 */ /* 0x040fe400078efcff */
[----:B------:R-:W-:Y:S01]  /*2ee0*/  LOP3.LUT R42, R91, 0x51, RZ, 0xfc, !PT ;  /* 0x000000515b2a7812 */ /* 0x000fe200078efcff */
[----:B---3--:R-:W-:Y:S01]  /*2ef0*/  HMMA.16816.F32 R8, R80, R44, R8 ;  /* 0x0000002c5008723c */ /* 0x008fe20000001808 */
[----:B------:R-:W-:-:S02]  /*2f00*/  FSEL R107, R15, -INF , !P4 ;  /* 0xff8000000f6b7808 */ /* 0x000fc40006000000 */
[----:B------:R-:W-:Y:S02]  /*2f10*/  FSEL R56, R38, -INF , !P3 ;  /* 0xff80000026387808 */ /* 0x000fe40005800000 */
[----:B------:R-:W-:Y:S02]  /*2f20*/  FSEL R98, R36, -INF , !P3 ;  /* 0xff80000024627808 */ /* 0x000fe40005800000 */
[-C--:B------:R-:W-:Y:S01]  /*2f30*/  ISETP.GE.AND P0, PT, R49, R84.reuse, PT ;  /* 0x000000543100720c */ /* 0x080fe20003f06270 */
[----:B------:R-:W-:Y:S01]  /*2f40*/  HMMA.16816.F32 R4, R80, R46, R4 ;  /* 0x0000002e5004723c */ /* 0x000fe20000001804 */
[----:B------:R-:W-:Y:S02]  /*2f50*/  FSEL R47, R13, -INF , !P4 ;  /* 0xff8000000d2f7808 */ /* 0x000fe40006000000 */
[----:B------:R-:W-:Y:S02]  /*2f60*/  ISETP.NE.AND P4, PT, R85, 0x1, PT ;  /* 0x000000015500780c */ /* 0x000fe40003f85270 */
[----:B------:R-:W-:-:S02]  /*2f70*/  ISETP.GE.AND P6, PT, R48, R84, PT ;  /* 0x000000543000720c */ /* 0x000fc40003fc6270 */
[C---:B------:R-:W-:Y:S02]  /*2f80*/  LOP3.LUT R41, R91.reuse, 0x58, RZ, 0xfc, !PT ;  /* 0x000000585b297812 */ /* 0x040fe400078efcff */
[----:B------:R-:W-:Y:S02]  /*2f90*/  ISETP.GE.AND P3, PT, R42, R84, PT ;  /* 0x000000542a00720c */ /* 0x000fe40003f66270 */
[C---:B------:R-:W-:Y:S02]  /*2fa0*/  LOP3.LUT R38, R91.reuse, 0x59, RZ, 0xfc, !PT ;  /* 0x000000595b267812 */ /* 0x040fe400078efcff */
[----:B------:R-:W-:Y:S02]  /*2fb0*/  LOP3.LUT R36, R91, 0x60, RZ, 0xfc, !PT ;  /* 0x000000605b247812 */ /* 0x000fe400078efcff */
        /* <DEDUP_REMOVED lines=10> */
[----:B------:R-:W-:Y:S02]  /*3060*/  ISETP.GE.AND P0, PT, R36, R84, PT ;  /* 0x000000542400720c */ /* 0x000fe40003f06270 */
[C---:B------:R-:W-:Y:S02]  /*3070*/  LOP3.LUT R33, R91.reuse, 0x61, RZ, 0xfc, !PT ;  /* 0x000000615b217812 */ /* 0x040fe400078efcff */
[C---:B------:R-:W-:Y:S02]  /*3080*/  LOP3.LUT R32, R91.reuse, 0x68, RZ, 0xfc, !PT ;  /* 0x000000685b207812 */ /* 0x040fe400078efcff */
[----:B------:R-:W-:-:S02]  /*3090*/  LOP3.LUT R28, R91, 0x70, RZ, 0xfc, !PT ;  /* 0x000000705b1c7812 */ /* 0x000fc400078efcff */
[C---:B------:R-:W-:Y:S02]  /*30a0*/  LOP3.LUT R26, R91.reuse, 0x71, RZ, 0xfc, !PT ;  /* 0x000000715b1a7812 */ /* 0x040fe400078efcff */
[C---:B------:R-:W-:Y:S02]  /*30b0*/  LOP3.LUT R25, R91.reuse, 0x78, RZ, 0xfc, !PT ;  /* 0x000000785b197812 */ /* 0x040fe400078efcff */
[----:B------:R-:W-:Y:S02]  /*30c0*/  LOP3.LUT R91, R91, 0x79, RZ, 0xfc, !PT ;  /* 0x000000795b5b7812 */ /* 0x000fe400078efcff */
        /* <DEDUP_REMOVED lines=9> */
[----:B------:R-:W-:Y:S01]  /*3160*/  BAR.SYNC.DEFER_BLOCKING 0x0 ;  /* 0x0000000000007b1d */ /* 0x000fe20000010000 */
[----:B------:R-:W-:-:S02]  /*3170*/  ISETP.GE.AND P6, PT, R33, R84, PT ;  /* 0x000000542100720c */ /* 0x000fc40003fc6270 */
[-C--:B------:R-:W-:Y:S02]  /*3180*/  ISETP.GE.AND P5, PT, R32, R84.reuse, PT ;  /* 0x000000542000720c */ /* 0x080fe40003fa6270 */
[-C--:B------:R-:W-:Y:S02]  /*3190*/  ISETP.GE.AND P3, PT, R28, R84.reuse, PT ;  /* 0x000000541c00720c */ /* 0x080fe40003f66270 */
        /* <DEDUP_REMOVED lines=29> */
.L_x_6309:
        /* <DEDUP_REMOVED lines=62> */
.L_x_6310:
[----:B------:R-:W-:Y:S05]  /*3750*/  BSYNC.RECONVERGENT B0 ;  /* 0x0000000000007941 */ /* 0x000fea0003800200 */
.L_x_6308:
[CC--:B------:R-:W-:Y:S01]  /*3760*/  ISETP.GE.AND P0, PT, R140.reuse, R153.reuse, PT ;  /* 0x000000998c00720c */ /* 0x0c0fe20003f06270 */
[----:B------:R-:W-:Y:S01]  /*3770*/  BSSY.RECONVERGENT B0, `(.L_x_6311) ;  /* 0x0000023000007945 */ /* 0x000fe20003800200 */
[----:B------:R-:W-:-:S11]  /*3780*/  ISETP.GE.AND P1, PT, R140, R153, PT ;  /* 0x000000998c00720c */ /* 0x000fd60003f26270 */
[C---:B------:R-:W-:Y:S01]  /*3790*/  @!P0 IMAD.SHL.U32 R4, R136.reuse, 0x40, RZ ;  /* 0x0000004088048824 */ /* 0x040fe200078e00ff */
[CC--:B------:R-:W-:Y:S01]  /*37a0*/  @!P0 LEA R6, P5, R136.reuse, R143.reuse, 0x6 ;  /* 0x0000008f88068211 */ /* 0x0c0fe200078a30ff */
[----:B------:R-:W-:Y:S01]  /*37b0*/  @!P1 IMAD.MOV.U32 R5, RZ, RZ, R142 ;  /* 0x000000ffff059224 */ /* 0x000fe200078e008e */
[----:B------:R-:W-:Y:S02]  /*37c0*/  @!P0 SHF.L.U64.HI R0, R136, 0x6, R137 ;  /* 0x0000000688008819 */ /* 0x000fe40000010289 */
[----:B------:R-:W-:Y:S01]  /*37d0*/  @!P0 IADD3 R8, P3, P2, R4, R143, R4 ;  /* 0x0000008f04088210 */ /* 0x000fe20007a7e004 */
[----:B------:R-:W-:Y:S01]  /*37e0*/  @!P1 IMAD.MOV.U32 R4, RZ, RZ, R143 ;  /* 0x000000ffff049224 */ /* 0x000fe200078e008f */
[-C--:B------:R-:W-:Y:S02]  /*37f0*/  @!P0 LEA.HI.X R7, R136, R142.reuse, R137, 0x6, P5 ;  /* 0x0000008e88078211 */ /* 0x080fe400028f3489 */
[----:B------:R-:W-:Y:S02]  /*3800*/  @!P0 IADD3.X R9, PT, PT, R0, R142, R0, P3, P2 ;  /* 0x0000008e00098210 */ /* 0x000fe40001fe4400 */
[----:B------:R-:W-:Y:S01]  /*3810*/  @!PT LDS RZ, [RZ] ;  /* 0x00000000fffff984 */ /* 0x000fe20000000800 */
[----:B------:R-:W-:Y:S01]  /*3820*/  @!PT LDS RZ, [RZ] ;  /* 0x00000000fffff984 */ /* 0x000fe20000000800 */
[----:B------:R-:W-:Y:S01]  /*3830*/  @!PT LDS RZ, [RZ] ;  /* 0x00000000fffff984 */ /* 0x000fe20000000800 */
[----:B------:R1:W-:Y:S04]  /*3840*/  @!P1 LDGSTS.E.BYPASS.LTC128B.128 [R160+0x1000], desc[UR4][R4.64] ;  /* 0x0100000004a09fae */ /* 0x0003e8000b981a04 */
[----:B------:R1:W-:Y:S04]  /*3850*/  @P1 STS.128 [R160+0x1000], RZ ;  /* 0x001000ffa0001388 */ /* 0x0003e80000000c00 */
        /* <DEDUP_REMOVED lines=12> */
[----:B------:R-:W-:-:S04]  /*3920*/  LEA R0, P0, R136, R143, 0x6 ;  /* 0x0000008f88007211 */ /* 0x000fc800078030ff */
[C---:B-1----:R-:W-:Y:S02]  /*3930*/  LEA R4, P1, R136.reuse, R0, 0x7 ;  /* 0x0000000088047211 */ /* 0x042fe400078238ff */
[----:B------:R-:W-:-:S04]  /*3940*/  LEA.HI.X R0, R136, R142, R137, 0x6, P0 ;  /* 0x0000008e88007211 */ /* 0x000fc800000f3489 */
[----:B------:R-:W-:-:S05]  /*3950*/  LEA.HI.X R5, R136, R0, R137, 0x7, P1 ;  /* 0x0000000088057211 */ /* 0x000fca00008f3c89 */
[----:B------:R-:W-:Y:S01]  /*3960*/  @!PT LDS RZ, [RZ] ;  /* 0x00000000fffff984 */ /* 0x000fe20000000800 */
[----:B------:R-:W-:Y:S01]  /*3970*/  @!PT LDS RZ, [RZ] ;  /* 0x00000000fffff984 */ /* 0x000fe20000000800 */
[----:B------:R-:W-:Y:S01]  /*3980*/  @!PT LDS RZ, [RZ] ;  /* 0x00000000fffff984 */ /* 0x000fe20000000800 */
[----:B------:R2:W-:Y:S02]  /*3990*/  LDGSTS.E.BYPASS.LTC128B.128 [R160+0x2800], desc[UR4][R4.64] ;  /* 0x0280000004a07fae */ /* 0x0005e4000b981a04 */
.L_x_6312:
[----:B------:R-:W-:Y:S05]  /*39a0*/  BSYNC.RECONVERGENT B0 ;  /* 0x0000000000007941 */ /* 0x000fea0003800200 */
.L_x_6311:
[----:B------:R-:W0:Y:S02]  /*39b0*/  LDGDEPBAR ;  /* 0x00000000000079af */ /* 0x000e240000000000 */
.L_x_6307:
[----:B------:R-:W-:Y:S05]  /*39c0*/  BSYNC.RECONVERGENT B1 ;  /* 0x0000000000017941 */ /* 0x000fea0003800200 */
.L_x_6306:
        /* <DEDUP_REMOVED lines=33> */
[----:B-12---:R-:W1:Y:S02]  /*3be0*/  SHFL.BFLY PT, R4, R0, 0x2, 0x1f ;  /* 0x0c401f0000047f89 */ /* 0x006e6400000e0000 */
        /* <DEDUP_REMOVED lines=8> */
[----:B---3--:R-:W-:-:S05]  /*3c70*/  FMUL.FTZ R32, R33, R0 ;  /* 0x0000000021207220 */ /* 0x008fca0000410000 */
        /* <DEDUP_REMOVED lines=18> */
[----:B------:R-:W2:Y:S01]  /*3da0*/  LDSM.16.MT88.4 R4, [R86+0x3000] ;  /* 0x003000005604783b */ /* 0x000ea20000004200 */
[----:B------:R-:W-:Y:S01]  /*3db0*/  MUFU.EX2 R101, R101 ;  /* 0x0000006500657308 */ /* 0x000fe20000000800 */
[-CC-:B------:R-:W-:Y:S01]  /*3dc0*/  FFMA.FTZ R103, R73, R33.reuse, -R37.reuse ;  /* 0x0000002149677223 */ /* 0x180fe20000010825 */
        /* <DEDUP_REMOVED lines=24> */
[----:B------:R-:W4:Y:S01]  /*3f50*/  LDSM.16.MT88.4 R16, [R40+0x3800] ;  /* 0x003800002810783b */ /* 0x000f220000004200 */
        /* <DEDUP_REMOVED lines=12> */
[-C--:B------:R-:W-:Y:S01]  /*4020*/  FFMA.FTZ R26, R113, R33.reuse, -R32 ;  /* 0x00000021711a7223 */ /* 0x080fe20000010820 */
[----:B------:R-:W2:Y:S01]  /*4030*/  MUFU.EX2 R102, R102 ;  /* 0x0000006600667308 */ /* 0x000ea20000000800 */
[----:B-1----:R-:W-:Y:S01]  /*4040*/  F2FP.F16.F32.PACK_AB R71, R91, R92 ;  /* 0x0000005c5b47723e */ /* 0x002fe200000000ff */
[-CC-:B------:R-:W-:Y:S01]  /*4050*/  FFMA.FTZ R94, R94, R33.reuse, -R37.reuse ;  /* 0x000000215e5e7223 */ /* 0x180fe20000010825 */
[-CC-:B------:R-:W-:Y:S01]  /*4060*/  FFMA.FTZ R96, R96, R33.reuse, -R37.reuse ;  /* 0x0000002160607223 */ /* 0x180fe20000010825 */
[-CC-:B------:R-:W-:Y:S01]  /*4070*/  FFMA.FTZ R90, R90, R33.reuse, -R37.reuse ;  /* 0x000000215a5a7223 */ /* 0x180fe20000010825 */
[-CC-:B------:R-:W-:Y:S01]  /*4080*/  FFMA.FTZ R107, R89, R33.reuse, -R37.reuse ;  /* 0x00000021596b7223 */ /* 0x180fe20000010825 */
[----:B------:R-:W-:Y:S01]  /*4090*/  FADD.FTZ R100, R101, R100 ;  /* 0x0000006465647221 */ /* 0x000fe20000010000 */
[-CC-:B------:R-:W-:Y:S01]  /*40a0*/  FFMA.FTZ R89, R106, R33.reuse, -R32.reuse ;  /* 0x000000216a597223 */ /* 0x180fe20000010820 */
[----:B------:R-:W1:Y:S01]  /*40b0*/  MUFU.EX2 R88, R88 ;  /* 0x0000005800587308 */ /* 0x000e620000000800 */
[-C--:B------:R-:W-:Y:S01]  /*40c0*/  FFMA.FTZ R25, R114, R33.reuse, -R32 ;  /* 0x0000002172197223 */ /* 0x080fe20000010820 */
[----:B------:R-:W-:Y:S01]  /*40d0*/  FADD.FTZ R100, R92, R100 ;  /* 0x000000645c647221 */ /* 0x000fe20000010000 */
[-C--:B------:R-:W-:Y:S01]  /*40e0*/  FFMA.FTZ R24, R24, R33.reuse, -R32 ;  /* 0x0000002118187223 */ /* 0x080fe20000010820 */
[-CC-:B------:R-:W-:Y:S01]  /*40f0*/  FFMA.FTZ R61, R61, R33.reuse, -R37.reuse ;  /* 0x000000213d3d7223 */ /* 0x180fe20000010825 */
[-CC-:B------:R-:W-:Y:S01]  /*4100*/  FFMA.FTZ R65, R65, R33.reuse, -R37.reuse ;  /* 0x0000002141417223 */ /* 0x180fe20000010825 */
[-CC-:B------:R-:W-:Y:S01]  /*4110*/  FFMA.FTZ R57, R57, R33.reuse, -R37.reuse ;  /* 0x0000002139397223 */ /* 0x180fe20000010825 */
[--C-:B------:R-:W-:Y:S01]  /*4120*/  FFMA.FTZ R106, R55, R33, -R37.reuse ;  /* 0x00000021376a7223 */ /* 0x100fe20000010825 */
[----:B------:R-:W3:Y:S01]  /*4130*/  MUFU.EX2 R95, R95 ;  /* 0x0000005f005f7308 */ /* 0x000ee20000000800 */
[----:B--2---:R-:W-:Y:S01]  /*4140*/  F2FP.F16.F32.PACK_AB R68, R102, R103 ;  /* 0x000000676644723e */ /* 0x004fe200000000ff */
[----:B------:R-:W-:Y:S01]  /*4150*/  FADD.FTZ R102, R103, R102 ;  /* 0x0000006667667221 */ /* 0x000fe20000010000 */
[----:B------:R-:W-:Y:S01]  /*4160*/  FADD.FTZ R91, R91, R100 ;  /* 0x000000645b5b7221 */ /* 0x000fe20000010000 */
[-C--:B------:R-:W-:Y:S01]  /*4170*/  FFMA.FTZ R28, R28, R33.reuse, -R32 ;  /* 0x000000211c1c7223 */ /* 0x080fe20000010820 */
[-CC-:B------:R-:W-:Y:S01]  /*4180*/  FFMA.FTZ R54, R54, R33.reuse, -R37.reuse ;  /* 0x0000002136367223 */ /* 0x180fe20000010825 */
[-CC-:B------:R-:W-:Y:S01]  /*4190*/  FFMA.FTZ R50, R50, R33.reuse, -R37.reuse ;  /* 0x0000002132327223 */ /* 0x180fe20000010825 */
[-CC-:B------:R-:W-:Y:S01]  /*41a0*/  FFMA.FTZ R49, R49, R33.reuse, -R37.reuse ;  /* 0x0000002131317223 */ /* 0x180fe20000010825 */
[----:B------:R-:W2:Y:S01]  /*41b0*/  MUFU.EX2 R66, R66 ;  /* 0x0000004200427308 */ /* 0x000ea20000000800 */
[----:B-1----:R-:W-:Y:S01]  /*41c0*/  FADD.FTZ R102, R88, R102 ;  /* 0x0000006658667221 */ /* 0x002fe20000010000 */
[-CC-:B------:R-:W-:Y:S01]  /*41d0*/  FFMA.FTZ R47, R47, R33.reuse, -R37.reuse ;  /* 0x000000212f2f7223 */ /* 0x180fe20000010825 */
[-CC-:B------:R-:W-:Y:S01]  /*41e0*/  FFMA.FTZ R44, R44, R33.reuse, -R37.reuse ;  /* 0x000000212c2c7223 */ /* 0x180fe20000010825 */
[-CC-:B------:R-:W-:Y:S01]  /*41f0*/  FFMA.FTZ R55, R99, R33.reuse, -R32.reuse ;  /* 0x0000002163377223 */ /* 0x180fe20000010820 */
[-CC-:B------:R-:W-:Y:S01]  /*4200*/  FFMA.FTZ R93, R93, R33.reuse, -R32.reuse ;  /* 0x000000215d5d7223 */ /* 0x180fe20000010820 */
[-C--:B------:R-:W-:Y:S01]  /*4210*/  FFMA.FTZ R162, R34, R33.reuse, -R37 ;  /* 0x0000002122a27223 */ /* 0x080fe20000010825 */
[----:B------:R-:W-:Y:S01]  /*4220*/  FFMA.FTZ R161, R30, R33, -R32 ;  /* 0x000000211ea17223 */ /* 0x000fe20000010820 */
[----:B------:R-:W1:Y:S01]  /*4230*/  MUFU.EX2 R58, R58 ;  /* 0x0000003a003a7308 */ /* 0x000e620000000800 */
[C---:B---3--:R-:W-:Y:S01]  /*4240*/  F2FP.F16.F32.PACK_AB R70, R95.reuse, R88 ;  /* 0x000000585f46723e */ /* 0x048fe200000000ff */
[----:B------:R-:W-:-:S06]  /*4250*/  FADD.FTZ R95, R95, R102 ;  /* 0x000000665f5f7221 */ /* 0x000fcc0000010000 */
[----:B------:R-:W3:Y:S01]  /*4260*/  MUFU.EX2 R53, R53 ;  /* 0x0000003500357308 */ /* 0x000ee20000000800 */
[----:B------:R-:W-:Y:S01]  /*4270*/  HMMA.16816.F32 R80, R68, R76, RZ ;  /* 0x0000004c4450723c */ /* 0x000fe200000018ff */
[----:B--2---:R-:W-:-:S06]  /*4280*/  FADD.FTZ R91, R66, R91 ;  /* 0x0000005b425b7221 */ /* 0x004fcc0000010000 */
[----:B------:R-:W2:Y:S01]  /*4290*/  MUFU.EX2 R52, R52 ;  /* 0x0000003400347308 */ /* 0x000ea20000000800 */
[C---:B------:R-:W-:Y:S07]  /*42a0*/  HMMA.16816.F32 R76, R68.reuse, R78, RZ ;  /* 0x0000004e444c723c */ /* 0x040fee00000018ff */
[----:B------:R-:W5:Y:S01]  /*42b0*/  MUFU.EX2 R87, R87 ;  /* 0x0000005700577308 */ /* 0x000f620000000800 */
[----:B------:R-:W-:Y:S01]  /*42c0*/  HMMA.16816.F32 R72, R68, R4, RZ ;  /* 0x000000044448723c */ /* 0x000fe200000018ff */
[C---:B-1----:R-:W-:Y:S01]  /*42d0*/  F2FP.F16.F32.PACK_AB R5, R58.reuse, R66 ;  /* 0x000000423a05723e */ /* 0x042fe200000000ff */
[----:B------:R-:W-:-:S04]  /*42e0*/  FADD.FTZ R58, R58, R91 ;  /* 0x0000005b3a3a7221 */ /* 0x000fc80000010000 */
[----:B---3--:R-:W-:Y:S01]  /*42f0*/  FADD.FTZ R58, R53, R58 ;  /* 0x0000003a353a7221 */ /* 0x008fe20000010000 */
[----:B------:R-:W1:Y:S01]  /*4300*/  MUFU.EX2 R64, R64 ;  /* 0x0000004000407308 */ /* 0x000e620000000800 */
[----:B------:R-:W-:Y:S01]  /*4310*/  HMMA.16816.F32 R68, R68, R6, RZ ;  /* 0x000000064444723c */ /* 0x000fe200000018ff */
[C---:B--2---:R-:W-:Y:S01]  /*4320*/  F2FP.F16.F32.PACK_AB R7, R52.reuse, R53 ;  /* 0x000000353407723e */ /* 0x044fe200000000ff */
[----:B------:R-:W-:-:S05]  /*4330*/  FADD.FTZ R52, R52, R58 ;  /* 0x0000003a34347221 */ /* 0x000fca0000010000 */
[----:B------:R-:W2:Y:S01]  /*4340*/  MUFU.EX2 R56, R56 ;  /* 0x0000003800387308 */ /* 0x000ea20000000800 */
[----:B-----5:R-:W-:-:S07]  /*4350*/  FADD.FTZ R95, R87, R95 ;  /* 0x0000005f575f7221 */ /* 0x020fce0000010000 */
        /* <DEDUP_REMOVED lines=15> */
[C---:B------:R-:W-:Y:S02]  /*4450*/  HMMA.16816.F32 R72, R4.reuse, R8, R72 ;  /* 0x000000080448723c */ /* 0x040fe40000001848 */
[----:B------:R-:W2:Y:S06]  /*4460*/  MUFU.EX2 R59, R59 ;  /* 0x0000003b003b7308 */ /* 0x000eac0000000800 */
[----:B------:R-:W-:Y:S01]  /*4470*/  HMMA.16816.F32 R68, R4, R10, R68 ;  /* 0x0000000a0444723c */ /* 0x000fe20000001844 */
[----:B------:R-:W5:Y:S01]  /*4480*/  LDSM.16.MT88.4 R8, [R40+0x3c00] ;  /* 0x003c00002808783b */ /* 0x000f620000004200 */
[----:B------:R-:W4:Y:S01]  /*4490*/  MUFU.EX2 R63, R63 ;  /* 0x0000003f003f7308 */ /* 0x000f220000000800 */
[----:B------:R-:W-:-:S02]  /*44a0*/  F2FP.F16.F32.PACK_AB R5, R46, R48 ;  /* 0x000000302e05723e */ /* 0x000fc400000000ff */
[----:B---3--:R-:W-:Y:S01]  /*44b0*/  F2FP.F16.F32.PACK_AB R7, R43, R45 ;  /* 0x0000002d2b07723e */ /* 0x008fe200000000ff */
[----:B------:R-:W-:-:S04]  /*44c0*/  FADD.FTZ R45, R45, R52 ;  /* 0x000000342d2d7221 */ /* 0x000fc80000010000 */
[----:B------:R-:W-:Y:S01]  /*44d0*/  MUFU.EX2 R62, R62 ;  /* 0x0000003e003e7308 */ /* 0x000fe20000000800 */
[----:B--2---:R-:W-:-:S07]  /*44e0*/  FADD.FTZ R60, R59, R60 ;  /* 0x0000003c3b3c7221 */ /* 0x004fce0000010000 */
        /* <DEDUP_REMOVED lines=20> */
[----:B------:R-:W3:Y:S08]  /*4630*/  MUFU.EX2 R98, R98 ;  /* 0x0000006200627308 */ /* 0x000ef00000000800 */
[----:B------:R-:W4:Y:S01]  /*4640*/  MUFU.EX2 R105, R105 ;  /* 0x0000006900697308 */ /* 0x000f220000000800 */
[----:B-----5:R-:W-:Y:S01]  /*4650*/  F2FP.F16.F32.PACK_AB R4, R104, R97 ;  /* 0x000000616804723e */ /* 0x020fe200000000ff */
[----:B------:R-:W-:-:S04]  /*4660*/  FADD.FTZ R97, R97, R62 ;  /* 0x0000003e61617221 */ /* 0x000fc80000010000 */
[----:B------:R-:W-:Y:S02]  /*4670*/  FADD.FTZ R97, R104, R97 ;  /* 0x0000006168617221 */ /* 0x000fe40000010000 */
[----:B------:R-:W-:Y:S02]  /*4680*/  MUFU.EX2 R31, R31 ;  /* 0x0000001f001f7308 */ /* 0x000fe40000000800 */
[----:B---3--:R-:W-:-:S06]  /*4690*/  FADD.FTZ R97, R98, R97 ;  /* 0x0000006162617221 */ /* 0x008fcc0000010000 */
[----:B------:R-:W3:Y:S01]  /*46a0*/  MUFU.EX2 R29, R29 ;  /* 0x0000001d001d7308 */ /* 0x000ee20000000800 */
[C---:B----4-:R-:W-:Y:S01]  /*46b0*/  F2FP.F16.F32.PACK_AB R6, R105.reuse, R98 ;  /* 0x000000626906723e */ /* 0x050fe200000000ff */
        /* <DEDUP_REMOVED lines=116> */
[----:B------:R-:W-:Y:S01]  /*4e00*/  IMAD.MOV.U32 R87, RZ, RZ, R0 ;  /* 0x000000ffff577224 */ /* 0x000fe200078e0000 */
[----:B------:R-:W-:Y:S01]  /*4e10*/  IADD3 R150, PT, PT, -R85, 0x1, RZ ;  /* 0x0000000155967810 */ /* 0x000fe20007ffe1ff */
[----:B------:R-:W-:Y:S01]  /*4e20*/  IMAD.MOV.U32 R86, RZ, RZ, R84 ;  /* 0x000000ffff567224 */ /* 0x000fe200078e0054 */
[----:B------:R-:W-:Y:S01]  /*4e30*/  ISETP.NE.AND.EX P6, PT, R159, RZ, PT, P6 ;  /* 0x000000ff9f00720c */ /* 0x000fe20003fc5360 */
[----:B------:R-:W-:-:S12]  /*4e40*/  VIADD R151, R85, 0xfffffffe ;  /* 0xfffffffe55977836 */ /* 0x000fd80000000000 */
.L_x_6320:
[----:B------:R-:W1:Y:S01]  /*4e50*/  S2R R128, SR_TID.X ;  /* 0x0000000000807919 */ /* 0x000e620000002100 */
[----:B------:R-:W-:Y:S04]  /*4e60*/  DEPBAR.LE SB0, 0x0 ;  /* 0x000080000000791a */ /* 0x000fe80000000000 */
[----:B------:R-:W-:Y:S05]  /*4e70*/  WARPSYNC.ALL ;  /* 0x0000000000007948 */ /* 0x000fea0003800000 */
[----:B------:R-:W-:Y:S01]  /*4e80*/  BAR.SYNC.DEFER_BLOCKING 0x0 ;  /* 0x0000000000007b1d */ /* 0x000fe20000010000 */
[----:B------:R-:W-:Y:S01]  /*4e90*/  MOV R4, R145 ;  /* 0x0000009100047202 */ /* 0x000fe20000000f00 */
[----:B------:R-:W-:Y:S05]  /*4ea0*/  @!P6 IMAD.MOV.U32 R0, RZ, RZ, RZ ;  /* 0x000000ffff00e224 */ /* 0x000fea00078e00ff */
[----:B------:R-:W-:Y:S02]  /*4eb0*/  @!P6 IADD3 R0, P0, PT, RZ, -R0, RZ ;  /* 0x80000000ff00e210 */ /* 0x000fe40007f1e0ff */
[----:B-1----:R-:W-:Y:S01]  /*4ec0*/  SHF.L.U32 R141, R128, 0x3, RZ ;  /* 0x00000003808d7819 */ /* 0x002fe200000006ff */
        /* <DEDUP_REMOVED lines=71> */
.L_x_6315:
[----:B------:R-:W-:Y:S05]  /*5340*/  BSYNC.RECONVERGENT B0 ;  /* 0x0000000000007941 */ /* 0x000fea0003800200 */
.L_x_6314:
[----:B------:R-:W1:Y:S01]  /*5350*/  S2UR UR6, SR_CgaCtaId ;  /* 0x00000000000679c3 */ /* 0x000e620000008800 */
[C---:B------:R-:W-:Y:S01]  /*5360*/  LOP3.LUT R140, R141.reuse, 0x18, RZ, 0xc0, !PT ;  /* 0x000000188d8c7812 */ /* 0x040fe200078ec0ff */
[----:B------:R-:W-:Y:S01]  /*5370*/  UMOV UR7, 0x400 ;  /* 0x0000040000077882 */ /* 0x000fe20000000000 */
[C---:B------:R-:W-:Y:S01]  /*5380*/  LOP3.LUT R154, R128.reuse, 0x18, RZ, 0xc0, !PT ;  /* 0x00000018809a7812 */ /* 0x040fe200078ec0ff */
[C---:B------:R-:W-:Y:S01]  /*5390*/  IMAD.SHL.U32 R134, R128.reuse, 0x20, RZ ;  /* 0x0000002080867824 */ /* 0x040fe200078e00ff */
[C---:B------:R-:W-:Y:S01]  /*53a0*/  LOP3.LUT R0, R141.reuse, 0xc0, RZ, 0xc0, !PT ;  /* 0x000000c08d007812 */ /* 0x040fe200078ec0ff */
[----:B------:R-:W-:Y:S01]  /*53b0*/  IMAD.SHL.U32 R131, R128, 0x10, RZ ;  /* 0x0000001080837824 */ /* 0x000fe200078e00ff */
[-C--:B------:R-:W-:Y:S01]  /*53c0*/  ISETP.GE.AND P5, PT, R140, R153.reuse, PT ;  /* 0x000000998c00720c */ /* 0x080fe20003fa6270 */
[----:B------:R-:W-:Y:S01]  /*53d0*/  IMAD.SHL.U32 R129, R128, 0x4, RZ ;  /* 0x0000000480817824 */ /* 0x000fe200078e00ff */
[----:B------:R-:W-:Y:S01]  /*53e0*/  LOP3.LUT R154, R0, R154, RZ, 0xfc, !PT ;  /* 0x0000009a009a7212 */ /* 0x000fe200078efcff */
[----:B------:R-:W-:Y:S01]  /*53f0*/  IMAD.MOV.U32 R124, RZ, RZ, 0x20 ;  /* 0x00000020ff7c7424 */ /* 0x000fe200078e00ff */
[----:B------:R-:W-:Y:S01]  /*5400*/  LOP3.LUT R5, R141, 0x1f20, RZ, 0xc0, !PT ;  /* 0x00001f208d057812 */ /* 0x000fe200078ec0ff */
[----:B------:R-:W-:Y:S01]  /*5410*/  VIADD R150, R150, 0x1 ;  /* 0x0000000196967836 */ /* 0x000fe20000000000 */
[----:B------:R-:W-:Y:S01]  /*5420*/  LOP3.LUT R6, R154, R140, RZ, 0x3c, !PT ;  /* 0x0000008c9a067212 */ /* 0x000fe200078e3cff */
[----:B------:R-:W-:Y:S01]  /*5430*/  BSSY.RECONVERGENT B1, `(.L_x_6316) ;  /* 0x00000de000017945 */ /* 0x000fe20003800200 */
[----:B------:R-:W-:Y:S02]  /*5440*/  SHF.R.U32.HI R130, RZ, 0x1, R128 ;  /* 0x00000001ff827819 */ /* 0x000fe40000011680 */
[----:B------:R-:W-:Y:S02]  /*5450*/  LOP3.LUT R5, R5, R6, RZ, 0xfc, !PT ;  /* 0x0000000605057212 */ /* 0x000fe400078efcff */
[----:B------:R-:W-:Y:S01]  /*5460*/  LOP3.LUT R88, R134, 0xc0, RZ, 0xc0, !PT ;  /* 0x000000c086587812 */ /* 0x000fe200078ec0ff */
[----:B------:R-:W-:Y:S01]  /*5470*/  @!P5 IMAD.MOV.U32 R8, RZ, RZ, R145 ;  /* 0x000000ffff08d224 */ /* 0x000fe200078e0091 */
[----:B------:R-:W-:Y:S01]  /*5480*/  LOP3.LUT R4, R131, 0x100, RZ, 0xc0, !PT ;  /* 0x0000010083047812 */ /* 0x000fe200078ec0ff */
[----:B------:R-:W-:Y:S01]  /*5490*/  @!P5 IMAD.MOV.U32 R9, RZ, RZ, R144 ;  /* 0x000000ffff09d224 */ /* 0x000fe200078e0090 */
[----:B------:R-:W-:Y:S01]  /*54a0*/  LOP3.LUT R133, R130, 0x8, RZ, 0xc0, !PT ;  /* 0x0000000882857812 */ /* 0x000fe200078ec0ff */
[----:B-1----:R-:W-:Y:S01]  /*54b0*/  ULEA UR6, UR6, UR7, 0x18 ;  /* 0x0000000706067291 */ /* 0x002fe2000f8ec0ff */
[----:B------:R-:W-:Y:S02]  /*54c0*/  LOP3.LUT R88, R88, 0x8, R128, 0xf8, !PT ;  /* 0x0000000858587812 */ /* 0x000fe400078ef880 */
[----:B------:R-:W-:Y:S02]  /*54d0*/  LOP3.LUT R0, R129, 0x18, RZ, 0xc0, !PT ;  /* 0x0000001881007812 */ /* 0x000fe400078ec0ff */
[--C-:B------:R-:W-:Y:S01]  /*54e0*/  LOP3.LUT R4, R4, 0x20, R134.reuse, 0xf8, !PT ;  /* 0x0000002004047812 */ /* 0x100fe200078ef886 */
[----:B------:R-:W-:Y:S01]  /*54f0*/  IMAD.U32 R132, RZ, RZ, UR6 ;  /* 0x00000006ff847e24 */ /* 0x000fe2000f8e00ff */
[----:B------:R-:W-:Y:S02]  /*5500*/  LOP3.LUT R133, R133, 0xc0, R134, 0xf8, !PT ;  /* 0x000000c085857812 */ /* 0x000fe400078ef886 */
[----:B------:R-:W-:Y:S01]  /*5510*/  ISETP.GE.AND P4, PT, R140, R153, PT ;  /* 0x000000998c00720c */ /* 0x000fe20003f86270 */
[----:B------:R-:W-:Y:S01]  /*5520*/  IMAD R160, R5, 0x2, R132 ;  /* 0x0000000205a07824 */ /* 0x000fe200078e0284 */
[----:B------:R-:W-:Y:S02]  /*5530*/  LOP3.LUT R88, R4, R88, R0, 0xf6, !PT ;  /* 0x0000005804587212 */ /* 0x000fe400078ef600 */
[----:B------:R-:W-:Y:S01]  /*5540*/  LOP3.LUT R133, R133, R0, RZ, 0x3c, !PT ;  /* 0x0000000085857212 */ /* 0x000fe200078e3cff */
[C---:B------:R-:W-:Y:S01]  /*5550*/  IMAD.SHL.U32 R0, R138.reuse, 0x40, RZ ;  /* 0x000000408a007824 */ /* 0x040fe200078e00ff */
[----:B------:R-:W-:Y:S01]  /*5560*/  @!PT LDS RZ, [RZ] ;  /* 0x00000000fffff984 */ /* 0x000fe20000000800 */
[----:B------:R-:W-:Y:S01]  /*5570*/  @!PT LDS RZ, [RZ] ;  /* 0x00000000fffff984 */ /* 0x000fe20000000800 */
[----:B------:R-:W-:Y:S01]  /*5580*/  @!PT LDS RZ, [RZ] ;  /* 0x00000000fffff984 */ /* 0x000fe20000000800 */
[----:B------:R1:W-:Y:S01]  /*5590*/  @!P5 LDGSTS.E.BYPASS.LTC128B.128 [R160+0x3000], desc[UR4][R8.64] ;  /* 0x0300000008a0dfae */ /* 0x0003e2000b981a04 */
[--C-:B------:R-:W-:Y:S01]  /*55a0*/  SHF.L.U64.HI R4, R138, 0x6, R139.reuse ;  /* 0x000000068a047819 */ /* 0x100fe2000001028b */
[----:B------:R-:W-:Y:S01]  /*55b0*/  IMAD R88, R88, 0x2, R132 ;  /* 0x0000000258587824 */ /* 0x000fe200078e0284 */
[----:B------:R-:W-:Y:S02]  /*55c0*/  LOP3.LUT R131, R131, 0x3e00, RZ, 0xc0, !PT ;  /* 0x00003e0083837812 */ /* 0x000fe400078ec0ff */
[----:B------:R-:W-:Y:S01]  /*55d0*/  @P5 STS.128 [R160+0x3000], RZ ;  /* 0x003000ffa0005388 */ /* 0x000fe20000000c00 */
[----:B------:R-:W-:Y:S02]  /*55e0*/  IADD3 R6, P0, PT, R0, R145, RZ ;  /* 0x0000009100067210 */ /* 0x000fe40007f1e0ff */
[----:B------:R-:W-:Y:S02]  /*55f0*/  LOP3.LUT R92, R131, 0x20, R134, 0xf8, !PT ;  /* 0x00000020835c7812 */ /* 0x000fe400078ef886 */
[----:B------:R-:W-:Y:S01]  /*5600*/  @P4 STS.128 [R160+0x3800], RZ ;  /* 0x003800ffa0004388 */ /* 0x000fe20000000c00 */
[----:B------:R-:W-:Y:S01]  /*5610*/  @!P4 IADD3 R10, P1, PT, R6, R0, RZ ;  /* 0x00000000060ac210 */ /* 0x000fe20007f3e0ff */
[----:B------:R-:W-:Y:S01]  /*5620*/  IMAD.X R7, R4, 0x1, R144, P0 ;  /* 0x0000000104077824 */ /* 0x000fe200000e0690 */
[----:B------:R-:W-:Y:S03]  /*5630*/  LOP3.LUT R92, R92, 0x100, R134, 0xf8, !PT ;  /* 0x000001005c5c7812 */ /* 0x000fe600078ef886 */
[----:B------:R-:W-:Y:S01]  /*5640*/  @!P4 IMAD.X R11, R7, 0x1, R4, P1 ;  /* 0x00000001070bc824 */ /* 0x000fe200008e0604 */
[----:B------:R-:W-:Y:S01]  /*5650*/  @!PT LDS RZ, [RZ] ;  /* 0x00000000fffff984 */ /* 0x000fe20000000800 */
[----:B------:R-:W-:Y:S01]  /*5660*/  @!PT LDS RZ, [RZ] ;  /* 0x00000000fffff984 */ /* 0x000fe20000000800 */
[----:B------:R-:W-:Y:S01]  /*5670*/  @!PT LDS RZ, [RZ] ;  /* 0x00000000fffff984 */ /* 0x000fe20000000800 */
[----:B------:R-:W-:Y:S01]  /*5680*/  @!P4 LDGSTS.E.BYPASS.LTC128B.128 [R160+0x3800], desc[UR4][R6.64] ;  /* 0x0380000006a0cfae */ /* 0x000fe2000b981a04 */
[----:B------:R-:W-:Y:S02]  /*5690*/  LOP3.LUT R92, R92, R133, RZ, 0xfc, !PT ;  /* 0x000000855c5c7212 */ /* 0x000fe400078efcff */
[----:B------:R-:W-:Y:S02]  /*56a0*/  ISETP.NE.AND P1, PT, R150, RZ, PT ;  /* 0x000000ff9600720c */ /* 0x000fe40003f25270 */
[----:B------:R-:W-:Y:S01]  /*56b0*/  @P4 STS.128 [R160+0x4000], RZ ;  /* 0x004000ffa0004388 */ /* 0x000fe20000000c00 */
[----:B------:R-:W-:Y:S04]  /*56c0*/  IMAD R92, R92, 0x2, R132 ;  /* 0x000000025c5c7824 */ /* 0x000fe800078e0284 */
[----:B------:R-:W-:Y:S01]  /*56d0*/  @!PT LDS RZ, [RZ] ;  /* 0x00000000fffff984 */ /* 0x000fe20000000800 */
[----:B------:R-:W-:Y:S01]  /*56e0*/  @!PT LDS RZ, [RZ] ;  /* 0x00000000fffff984 */ /* 0x000fe20000000800 */
[----:B------:R-:W-:Y:S01]  /*56f0*/  @!PT LDS RZ, [RZ] ;  /* 0x00000000fffff984 */ /* 0x000fe20000000800 */
[----:B------:R-:W-:Y:S01]  /*5700*/  @!P4 LDGSTS.E.BYPASS.LTC128B.128 [R160+0x4000], desc[UR4][R10.64] ;  /* 0x040000000aa0cfae */ /* 0x000fe2000b981a04 */
[C---:B-1----:R-:W-:Y:S04]  /*5710*/  @!P4 LEA R8, P0, R138.reuse, R6, 0x7 ;  /* 0x000000068a08c211 */ /* 0x042fe800078038ff */
[----:B------:R-:W-:Y:S01]  /*5720*/  @P4 STS.128 [R160+0x4800], RZ ;  /* 0x004800ffa0004388 */ /* 0x000fe20000000c00 */
[----:B------:R-:W-:Y:S02]  /*5730*/  @!P4 LEA.HI.X R9, R138, R7, R139, 0x7, P0 ;  /* 0x000000078a09c211 */ /* 0x000fe400000f3c8b */
[----:B------:R-:W-:Y:S03]  /*5740*/  LOP3.LUT P0, RZ, R128, 0x4, RZ, 0xc0, !PT ;  /* 0x0000000480ff7812 */ /* 0x000fe6000780c0ff */
[----:B------:R-:W-:Y:S01]  /*5750*/  @!PT LDS RZ, [RZ] ;  /* 0x00000000fffff984 */ /* 0x000fe20000000800 */
[----:B------:R-:W-:Y:S01]  /*5760*/  @!PT LDS RZ, [RZ] ;  /* 0x00000000fffff984 */ /* 0x000fe20000000800 */
[----:B------:R-:W-:Y:S01]  /*5770*/  @!PT LDS RZ, [RZ] ;  /* 0x00000000fffff984 */ /* 0x000fe20000000800 */
[----:B------:R1:W-:Y:S01]  /*5780*/  @!P4 LDGSTS.E.BYPASS.LTC128B.128 [R160+0x4800], desc[UR4][R8.64] ;  /* 0x0480000008a0cfae */ /* 0x0003e2000b981a04 */
[----:B------:R-:W-:Y:S04]  /*5790*/  SEL R124, R124, 0xffffffe0, !P0 ;  /* 0xffffffe07c7c7807 */ /* 0x000fe80004000000 */
[----:B------:R2:W-:Y:S05]  /*57a0*/  LDSM.16.M88.4 R64, [R92] ;  /* 0x000000005c40783b */ /* 0x0005ea0000000200 */
[----:B------:R-:W-:Y:S05]  /*57b0*/  LDSM.16.M88.4 R16, [R88+0x1400] ;  /* 0x001400005810783b */ /* 0x000fea0000000200 */
[----:B------:R-:W-:Y:S05]  /*57c0*/  LDSM.16.M88.4 R24, [R88+0x1800] ;  /* 0x001800005818783b */ /* 0x000fea0000000200 */
[----:B------:R-:W-:Y:S05]  /*57d0*/  LDSM.16.M88.4 R32, [R88+0x1c00] ;  /* 0x001c00005820783b */ /* 0x000fea0000000200 */
[----:B------:R-:W0:Y:S01]  /*57e0*/  LDGDEPBAR ;  /* 0x00000000000079af */ /* 0x000e220000000000 */
[--C-:B--2---:R-:W-:Y:S04]  /*57f0*/  IMAD.IADD R92, R92, 0x1, R124.reuse ;  /* 0x000000015c5c7824 */ /* 0x104fe800078e027c */
[----:B-1----:R-:W1:Y:S01]  /*5800*/  LDSM.16.M88.4 R8, [R88+0x1000] ;  /* 0x001000005808783b */ /* 0x002e620000000200 */
[----:B------:R-:W-:Y:S04]  /*5810*/  IMAD.IADD R124, R88, 0x1, R124 ;  /* 0x00000001587c7824 */ /* 0x000fe800078e027c */
[----:B------:R-:W2:Y:S05]  /*5820*/  LDSM.16.M88.4 R40, [R88+0x2000] ;  /* 0x002000005828783b */ /* 0x000eaa0000000200 */
[----:B------:R-:W3:Y:S05]  /*5830*/  LDSM.16.M88.4 R48, [R88+0x2400] ;  /* 0x002400005830783b */ /* 0x000eea0000000200 */
[----:B------:R-:W4:Y:S05]  /*5840*/  LDSM.16.M88.4 R56, [R88+0x2800] ;  /* 0x002800005838783b */ /* 0x000f2a0000000200 */
[----:B------:R-:W5:Y:S05]  /*5850*/  LDSM.16.M88.4 R88, [R88+0x2c00] ;  /* 0x002c00005858783b */ /* 0x000f6a0000000200 */
[----:B------:R-:W-:Y:S05]  /*5860*/  LDSM.16.M88.4 R92, [R92] ;  /* 0x000000005c5c783b */ /* 0x000fea0000000200 */
[----:B------:R-:W5:Y:S05]  /*5870*/  LDSM.16.M88.4 R96, [R124+0x1000] ;  /* 0x001000007c60783b */ /* 0x000f6a0000000200 */
[----:B------:R-:W5:Y:S01]  /*5880*/  LDSM.16.M88.4 R100, [R124+0x1400] ;  /* 0x001400007c64783b */ /* 0x000f620000000200 */
[C---:B-1----:R-:W-:Y:S04]  /*5890*/  HMMA.16816.F32 R4, R64.reuse, R8, RZ ;  /* 0x000000084004723c */ /* 0x042fe800000018ff */
[----:B------:R-:W1:Y:S05]  /*58a0*/  LDSM.16.M88.4 R104, [R124+0x1800] ;  /* 0x001800007c68783b */ /* 0x000e6a0000000200 */
[----:B------:R-:W1:Y:S01]  /*58b0*/  LDSM.16.M88.4 R108, [R124+0x1c00] ;  /* 0x001c00007c6c783b */ /* 0x000e620000000200 */
[C---:B------:R-:W-:Y:S04]  /*58c0*/  HMMA.16816.F32 R8, R64.reuse, R10, RZ ;  /* 0x0000000a4008723c */ /* 0x040fe800000018ff */
[----:B------:R-:W1:Y:S04]  /*58d0*/  LDSM.16.M88.4 R112, [R124+0x2000] ;  /* 0x002000007c70783b */ /* 0x000e680000000200 */
[C---:B------:R-:W-:Y:S01]  /*58e0*/  HMMA.16816.F32 R12, R64.reuse, R16, RZ ;  /* 0x00000010400c723c */ /* 0x040fe200000018ff */
[----:B------:R-:W1:Y:S05]  /*58f0*/  LDSM.16.M88.4 R116, [R124+0x2400] ;  /* 0x002400007c74783b */ /* 0x000e6a0000000200 */
[----:B------:R-:W1:Y:S02]  /*5900*/  LDSM.16.M88.4 R120, [R124+0x2800] ;  /* 0x002800007c78783b */ /* 0x000e640000000200 */
[C---:B------:R-:W-:Y:S03]  /*5910*/  HMMA.16816.F32 R16, R64.reuse, R18, RZ ;  /* 0x000000124010723c */ /* 0x040fe600000018ff */
[----:B------:R-:W1:Y:S01]  /*5920*/  LDSM.16.M88.4 R124, [R124+0x2c00] ;  /* 0x002c00007c7c783b */ /* 0x000e620000000200 */
[----:B------:R-:W-:Y:S04]  /*5930*/  DEPBAR.LE SB0, 0x0 ;  /* 0x000080000000791a */ /* 0x000fe80000000000 */
[C---:B------:R-:W-:Y:S01]  /*5940*/  HMMA.16816.F32 R20, R64.reuse, R24, RZ ;  /* 0x000000184014723c */ /* 0x040fe200000018ff */
[----:B------:R-:W-:Y:S07]  /*5950*/  BAR.SYNC.DEFER_BLOCKING 0x0 ;  /* 0x0000000000007b1d */ /* 0x000fee0000010000 */
[C---:B------:R-:W-:Y:S08]  /*5960*/  HMMA.16816.F32 R24, R64.reuse, R26, RZ ;  /* 0x0000001a4018723c */ /* 0x040ff000000018ff */
        /* <DEDUP_REMOVED lines=29> */
[----:B------:R-:W-:Y:S01]  /*5b40*/  BSSY.RECONVERGENT B0, `(.L_x_6318) ;  /* 0x000004d000007945 */ /* 0x000fe20003800200 */
[----:B------:R-:W-:Y:S02]  /*5b50*/  @!P4 SHF.L.U64.HI R85, R136, 0x6, R137 ;  /* 0x000000068855c819 */ /* 0x000fe40000010289 */
        /* <DEDUP_REMOVED lines=9> */
[----:B------:R-:W-:Y:S03]  /*5bf0*/  @!P4 IMAD.SHL.U32 R84, R136, 0x40, RZ ;  /* 0x000000408854c824 */ /* 0x000fe600078e00ff */
[----:B------:R-:W-:Y:S01]  /*5c00*/  @!P6 LEA.HI.X.SX32 R142, R0, R142, 0x1, P1 ;  /* 0x0000008e008ee211 */ /* 0x000fe200008f0eff */
[----:B------:R-:W-:Y:S08]  /*5c10*/  @!P6 BRA `(.L_x_6319) ;  /* 0x0000000000fce947 */ /* 0x000ff00003800000 */
[C---:B------:R-:W-:Y:S01]  /*5c20*/  VIADD R93, R152.reuse, 0xffffff00 ;  /* 0xffffff00985d7836 */ /* 0x040fe20000000000 */
[----:B------:R-:W2:Y:S01]  /*5c30*/  LD.E R95, desc[UR4][R2.64+0x170] ;  /* 0x00017004025f7980 */ /* 0x000ea2000c101900 */
[----:B------:R-:W-:Y:S03]  /*5c40*/  VIADD R88, R152, 0xffffff80 ;  /* 0xffffff8098587836 */ /* 0x000fe60000000000 */
        /* <DEDUP_REMOVED lines=60> */
.L_x_6319:
[----:B------:R-:W-:Y:S05]  /*6010*/  BSYNC.RECONVERGENT B0 ;  /* 0x0000000000007941 */ /* 0x000fea0003800200 */
.L_x_6318:
[----:B------:R-:W-:Y:S01]  /*6020*/  @!P5 IMAD.MOV.U32 R92, RZ, RZ, R143 ;  /* 0x000000ffff5cd224 */ /* 0x000fe200078e008f */
[-C--:B------:R-:W-:Y:S01]  /*6030*/  @!P4 LEA R88, P3, R136, R143.reuse, 0x6 ;  /* 0x0000008f8858c211 */ /* 0x080fe200078630ff */
[----:B------:R-:W-:Y:S01]  /*6040*/  @!P5 IMAD.MOV.U32 R93, RZ, RZ, R142 ;  /* 0x000000ffff5dd224 */ /* 0x000fe200078e008e */
[-C--:B------:R-:W-:Y:S02]  /*6050*/  @!P4 IADD3 R84, P2, P1, R84, R143.reuse, R84 ;  /* 0x0000008f5454c210 */ /* 0x080fe4000795e054 */
[CC--:B------:R-:W-:Y:S02]  /*6060*/  @!P4 LEA.HI.X R89, R136.reuse, R142.reuse, R137, 0x6, P3 ;  /* 0x0000008e8859c211 */ /* 0x0c0fe400018f3489 */
[----:B------:R-:W-:Y:S01]  /*6070*/  @!PT LDS RZ, [RZ] ;  /* 0x00000000fffff984 */ /* 0x000fe20000000800 */
[----:B------:R-:W-:Y:S01]  /*6080*/  @!PT LDS RZ, [RZ] ;  /* 0x00000000fffff984 */ /* 0x000fe20000000800 */
[----:B------:R-:W-:Y:S01]  /*6090*/  @!PT LDS RZ, [RZ] ;  /* 0x00000000fffff984 */ /* 0x000fe20000000800 */
[----:B------:R1:W-:Y:S01]  /*60a0*/  @!P5 LDGSTS.E.BYPASS.LTC128B.128 [R160+0x1000], desc[UR4][R92.64] ;  /* 0x010000005ca0dfae */ /* 0x0003e2000b981a04 */
[----:B------:R-:W-:Y:S02]  /*60b0*/  @!P4 IADD3.X R85, PT, PT, R85, R142, R85, P2, P1 ;  /* 0x0000008e5555c210 */ /* 0x000fe400017e2455 */
[C---:B------:R-:W-:Y:S01]  /*60c0*/  @!P4 LEA R0, P1, R136.reuse, R143, 0x6 ;  /* 0x0000008f8800c211 */ /* 0x040fe200078230ff */
[----:B------:R1:W-:Y:S03]  /*60d0*/  @P5 STS.128 [R160+0x1000], RZ ;  /* 0x001000ffa0005388 */ /* 0x0003e60000000c00 */
[C---:B------:R-:W-:Y:S01]  /*60e0*/  @!P4 LEA R90, P2, R136.reuse, R0, 0x7 ;  /* 0x00000000885ac211 */ /* 0x040fe200078438ff */
[----:B------:R1:W-:Y:S01]  /*60f0*/  @P4 STS.128 [R160+0x1800], RZ ;  /* 0x001800ffa0004388 */ /* 0x0003e20000000c00 */
[C-C-:B------:R-:W-:Y:S03]  /*6100*/  @!P4 LEA.HI.X R0, R136.reuse, R142, R137.reuse, 0x6, P1 ;  /* 0x0000008e8800c211 */ /* 0x140fe600008f3489 */
[----:B------:R-:W-:Y:S01]  /*6110*/  @!PT LDS RZ, [RZ] ;  /* 0x00000000fffff984 */ /* 0x000fe20000000800 */
[----:B------:R-:W-:Y:S01]  /*6120*/  @!PT LDS RZ, [RZ] ;  /* 0x00000000fffff984 */ /* 0x000fe20000000800 */
[----:B------:R-:W-:Y:S01]  /*6130*/  @!PT LDS RZ, [RZ] ;  /* 0x00000000fffff984 */ /* 0x000fe20000000800 */
[----:B------:R1:W-:Y:S01]  /*6140*/  @!P4 LDGSTS.E.BYPASS.LTC128B.128 [R160+0x1800], desc[UR4][R88.64] ;  /* 0x0180000058a0cfae */ /* 0x0003e2000b981a04 */
[----:B------:R-:W-:Y:S03]  /*6150*/  @!P4 LEA.HI.X R91, R136, R0, R137, 0x7, P2 ;  /* 0x00000000885bc211 */ /* 0x000fe600010f3c89 */
        /* <DEDUP_REMOVED lines=11> */
.L_x_6317:
[----:B------:R-:W-:Y:S05]  /*6210*/  BSYNC.RECONVERGENT B1 ;  /* 0x0000000000017941 */ /* 0x000fea0003800200 */
.L_x_6316:
        /* <DEDUP_REMOVED lines=353> */
.L_x_6313:
        /* <DEDUP_REMOVED lines=11> */
.L_x_6330:
        /* <DEDUP_REMOVED lines=53> */
[----:B------:R-:W2:Y:S04]  /*7c30*/  @!P1 LD.E R4, desc[UR4][R2.64+0x60] ;  /* 0x0000600402049980 */ /* 0x000ea8000c101900 */
[----:B------:R-:W2:Y:S01]  /*7c40*/  @!P1 LD.E R10, desc[UR4][R2.64+0xb4] ;  /* 0x0000b404020a9980 */ /* 0x000ea2000c101900 */
[----:B---3--:R-:W3:Y:S01]  /*7c50*/  @P3 MUFU.LG2 R5, R9 ;  /* 0x0000000900053308 */ /* 0x008ee20000000c00 */
[----:B------:R-:W-:Y:S01]  /*7c60*/  ISETP.NE.AND P0, PT, R155, -0x1, PT ;  /* 0xffffffff9b00780c */ /* 0x000fe20003f05270 */
[----:B-1----:R-:W-:Y:S01]  /*7c70*/  @P2 FMUL.FTZ R161, R161, 0.69314718246459960938 ;  /* 0x3f317218a1a12820 */ /* 0x002fe20000410000 */
[----:B------:R-:W-:Y:S01]  /*7c80*/  BSSY.RECONVERGENT B0, `(.L_x_6322) ;  /* 0x0000010000007945 */ /* 0x000fe20003800200 */
[----:B------:R-:W-:Y:S02]  /*7c90*/  MOV R8, 0x7f800000 ;  /* 0x7f80000000087802 */ /* 0x000fe40000000f00 */
[----:B-----5:R-:W-:Y:S01]  /*7ca0*/  @P2 FFMA.FTZ R8, R7, R0, R161 ;  /* 0x0000000007082223 */ /* 0x020fe200000100a1 */
[----:B---3--:R-:W-:Y:S01]  /*7cb0*/  @P3 FMUL.FTZ R5, R5, 0.69314718246459960938 ;  /* 0x3f31721805053820 */ /* 0x008fe20000410000 */
[----:B------:R-:W-:-:S06]  /*7cc0*/  MOV R9, 0x7f800000 ;  /* 0x7f80000000097802 */ /* 0x000fcc0000000f00 */
[-C--:B----4-:R-:W-:Y:S02]  /*7cd0*/  @P0 IMAD R0, R13, R155.reuse, RZ ;  /* 0x0000009b0d000224 */ /* 0x090fe400078e02ff */
        /* <DEDUP_REMOVED lines=10> */
.L_x_6323:
[----:B------:R-:W-:Y:S05]  /*7d80*/  BSYNC.RECONVERGENT B0 ;  /* 0x0000000000007941 */ /* 0x000fea0003800200 */
.L_x_6322:
        /* <DEDUP_REMOVED lines=25> */
.L_x_6325:
[----:B------:R-:W-:Y:S05]  /*7f20*/  BSYNC.RECONVERGENT B0 ;  /* 0x0000000000007941 */ /* 0x000fea0003800200 */
.L_x_6324:
        /* <DEDUP_REMOVED lines=28> */
[----:B---3--:R-:W-:Y:S05]  /*80f0*/  @P3 RET.REL.NODEC R2 `(_ZN5flash24flash_fwd_splitkv_kernelI23Flash_fwd_kernel_traitsILi32ELi64ELi128ELi4ELb0ELb0EN7cutlass6half_tE19Flash_kernel_traitsILi32ELi64ELi128ELi4ES3_EELb0ELb0ELb0ELb0ELb0ELb0ELb0ELb0EEEvNS_16Flash_fwd_paramsE) ;  /* 0xffffff7c02c03950 */ /* 0x008fea0003c3ffff */
        /* <DEDUP_REMOVED lines=12> */
[----:B-1----:R-:W-:Y:S05]  /*81c0*/  RET.REL.NODEC R146 `(_ZN5flash24flash_fwd_splitkv_kernelI23Flash_fwd_kernel_traitsILi32ELi64ELi128ELi4ELb0ELb0EN7cutlass6half_tE19Flash_kernel_traitsILi32ELi64ELi128ELi4ES3_EELb0ELb0ELb0ELb0ELb0ELb0ELb0ELb0EEEvNS_16Flash_fwd_paramsE) ;  /* 0xffffff7c928c7950 */ /* 0x002fea0003c3ffff */
.L_x_6321:
[----:B------:R-:W-:Y:S01]  /*81d0*/  MOV R4, 0x1f ;  /* 0x0000001f00047802 */ /* 0x000fe20000000f00 */
[----:B------:R-:W-:Y:S01]  /*81e0*/  IMAD.MOV.U32 R5, RZ, RZ, 0x2 ;  /* 0x00000002ff057424 */ /* 0x000fe200078e00ff */
[----:B------:R-:W-:Y:S01]  /*81f0*/  MOV R8, R162 ;  /* 0x000000a200087202 */ /* 0x000fe20000000f00 */
[----:B------:R-:W-:-:S07]  /*8200*/  IMAD.MOV.U32 R6, RZ, RZ, -0x1 ;  /* 0xffffffffff067424 */ /* 0x000fce00078e00ff */
[----:B-1---5:R-:W-:Y:S05]  /*8210*/  WARPSYNC.COLLECTIVE R6, `(.L_x_6326) ;  /* 0x0000000006087348 */ /* 0x022fea0003c00000 */
[----:B------:R2:W3:Y:S02]  /*8220*/  SHFL.BFLY P0, R4, R8, R5, R4 ;  /* 0x0c00000508047389 */ /* 0x0004e40000000004 */
[----:B-123-5:R-:W-:Y:S05]  /*8230*/  ENDCOLLECTIVE ;  /* 0x000000000000791b */ /* 0x02efea0003800000 */
.L_x_6326:
        /* <DEDUP_REMOVED lines=8> */
.L_x_6327:
        /* <DEDUP_REMOVED lines=8> */
.L_x_6328:
[----:B------:R-:W-:Y:S01]  /*8340*/  FADD.FTZ R161, R4, R161 ;  /* 0x000000a104a17221 */ /* 0x000fe20000010000 */
[----:B------:R-:W-:Y:S02]  /*8350*/  MOV R4, 0x1f ;  /* 0x0000001f00047802 */ /* 0x000fe40000000f00 */
[----:B------:R-:W-:Y:S01]  /*8360*/  MOV R5, 0x1 ;  /* 0x0000000100057802 */ /* 0x000fe20000000f00 */
[----:B------:R-:W-:-:S07]  /*8370*/  IMAD.MOV.U32 R8, RZ, RZ, R161 ;  /* 0x000000ffff087224 */ /* 0x000fce00078e00a1 */
[----:B------:R-:W-:Y:S05]  /*8380*/  WARPSYNC.COLLECTIVE R6, `(.L_x_6329) ;  /* 0x0000000006087348 */ /* 0x000fea0003c00000 */
[----:B------:R1:W2:Y:S02]  /*8390*/  SHFL.BFLY P0, R4, R8, R5, R4 ;  /* 0x0c00000508047389 */ /* 0x0002a40000000004 */
[----:B-12---:R-:W-:Y:S05]  /*83a0*/  ENDCOLLECTIVE ;  /* 0x000000000000791b */ /* 0x006fea0003800000 */
.L_x_6329:
[----:B------:R-:W-:Y:S05]  /*83b0*/  BRA `(.L_x_6330) ;  /* 0xfffffff400487947 */ /* 0x000fea000383ffff */
.L_x_6331:
        /* <DEDUP_REMOVED lines=12> */
.L_x_10292:


//--------------------- .text._ZN5flash24flash_fwd_splitkv_kernelI23Flash_fwd_kernel_traitsILi32ELi64ELi128ELi4ELb0ELb0EN7cutlass6half_tE19Flash_kernel_traitsILi32ELi64ELi128ELi4ES3_EELb0ELb0ELb0ELb0ELb0ELb1ELb0ELb0EEEvNS_16Flash_fwd_paramsE --------------------------
	.section	.text._ZN5flash24flash_fwd_splitkv_kernelI23Flash_fwd_kernel_traitsILi32ELi64ELi128ELi4ELb0ELb0EN7cutlass6half_tE19Flash_kernel_traitsILi32ELi64ELi128ELi4ES3_EELb0ELb0ELb0ELb0ELb0ELb1ELb0ELb0EEEvNS_16Flash_fwd_paramsE,"ax",@progbits
	.align	128
        .global         _ZN5flash24flash_fwd_splitkv_kernelI23Flash_fwd_kernel_traitsILi32ELi64ELi128ELi4ELb0ELb0EN7cutlass6half_tE19Flash_kernel_traitsILi32ELi64ELi128ELi4ES3_EELb0ELb0ELb0ELb0ELb0ELb1ELb0ELb0EEEvNS_16Flash_fwd_paramsE
        .type           _ZN5flash24flash_fwd_splitkv_kernelI23Flash_fwd_kernel_traitsILi32ELi64ELi128ELi4ELb0ELb0EN7cutlass6half_tE19Flash_kernel_traitsILi32ELi64ELi128ELi4ES3_EELb0ELb0ELb0ELb0ELb0ELb1ELb0ELb0EEEvNS_16Flash_fwd_paramsE,@function
        .size           _ZN5flash24flash_fwd_splitkv_kernelI23Flash_fwd_kernel_traitsILi32ELi64ELi128ELi4ELb0ELb0EN7cutlass6half_tE19Flash_kernel_traitsILi32ELi64ELi128ELi4ES3_EELb0ELb0ELb0ELb0ELb0ELb1ELb0ELb0EEEvNS_16Flash_fwd_paramsE,(.L_x_10293 - _ZN5flash24flash_fwd_splitkv_kernelI23Flash_fwd_kernel_traitsILi32ELi64ELi128ELi4ELb0ELb0EN7cutlass6half_tE19Flash_kernel_traitsILi32ELi64ELi128ELi4ES3_EELb0ELb0ELb0ELb0ELb0ELb1ELb0ELb0EEEvNS_16Flash_fwd_paramsE)
        .other          _ZN5flash24flash_fwd_splitkv_kernelI23Flash_fwd_kernel_traitsILi32ELi64ELi128ELi4ELb0ELb0EN7cutlass6half_tE19Flash_kernel_traitsILi32ELi64ELi128ELi4ES3_EELb0ELb0ELb0ELb0ELb0ELb1ELb0ELb0EEEvNS_16Flash_fwd_paramsE,@"STO_CUDA_ENTRY STV_DEFAULT"
_ZN5flash24flash_fwd_splitkv_kernelI23Flash_fwd_kernel_traitsILi32ELi64ELi128ELi4ELb0ELb0EN7cutlass6half_tE19Flash_kernel_traitsILi32ELi64ELi128ELi4ES3_EELb0ELb0ELb0ELb0ELb0ELb1ELb0ELb0EEEvNS_16Flash_fwd_paramsE:
.text._ZN5flash24flash_fwd_splitkv_kernelI23Flash_fwd_kernel_traitsILi32ELi64ELi128ELi4ELb0ELb0EN7cutlass6half_tE19Flash_kernel_traitsILi32ELi64ELi128ELi4ES3_EELb0ELb0ELb0ELb0ELb0ELb1ELb0ELb0EEEvNS_16Flash_fwd_paramsE:
[----:B------:R-:W-:Y:S01]  /*0000*/  LDC R1, c[0x0][0x37c] ;  /* 0x0000df00ff017b82 */ /* 0x000fe20000000800 */
[----:B------:R-:W1:Y:S07]  /*0010*/  S2R R157, SR_CTAID.X ;  /* 0x00000000009d7919 */ /* 0x000e6e0000002500 */
[----:B------:R-:W2:Y:S01]  /*0020*/  LDC.64 R2, c[0x0][0x348] ;  /* 0x0000d200ff027b82 */ /* 0x000ea20000000a00 */
[----:B------:R-:W-:Y:S01]  /*0030*/  BSSY.RECONVERGENT B2, `(.L_x_6332) ;  /* 0x0000005000027945 */ /* 0x000fe20003800200 */
[----:B------:R-:W-:Y:S01]  /*0040*/  MOV R154, 0x80 ;  /* 0x00000080009a7802 */ /* 0x000fe20000000f00 */
[----:B------:R-:W3:Y:S01]  /*0050*/  S2R R156, SR_CTAID.Y ;  /* 0x00000000009c7919 */ /* 0x000ee20000002600 */
[----:B------:R-:W4:Y:S05]  /*0060*/  S2R R155, SR_CTAID.Z ;  /* 0x00000000009b7919 */ /* 0x000f2a0000002700 */
[----:B-1234-:R-:W-:Y:S05]  /*0070*/  CALL.REL.NOINC `($_ZN5flash24flash_fwd_splitkv_kernelI23Flash_fwd_kernel_traitsILi32ELi64ELi128ELi4ELb0ELb0EN7cutlass6half_tE19Flash_kernel_traitsILi32ELi64ELi128ELi4ES3_EELb0ELb0ELb0ELb0ELb0ELb1ELb0ELb0EEEvNS_16Flash_fwd_paramsE$_ZN5flash30compute_attn_1rowblock_splitkvI23Flash_fwd_kernel_traitsILi32ELi64ELi128ELi4ELb0ELb0EN7cutlass6half_tE19Flash_kernel_traitsILi32ELi64ELi128ELi4ES3_EELb0ELb0ELb0ELb0ELb0ELb1ELb0ELb0ENS_16Flash_fwd_paramsEEEvRKT8_iiiii) ;  /* 0x0000000000087944 */ /* 0x01efea0003c00000 */
[----:B------:R-:W-:Y:S05]  /*0080*/  BSYNC.RECONVERGENT B2 ;  /* 0x0000000000027941 */ /* 0x000fea0003800200 */
.L_x_6332:
[----:B------:R-:W-:Y:S05]  /*0090*/  EXIT ;  /* 0x000000000000794d */ /* 0x000fea0003800000 */
        .type           $_ZN5flash24flash_fwd_splitkv_kernelI23Flash_fwd_kernel_traitsILi32ELi64ELi128ELi4ELb0ELb0EN7cutlass6half_tE19Flash_kernel_traitsILi32ELi64ELi128ELi4ES3_EELb0ELb0ELb0ELb0ELb0ELb1ELb0ELb0EEEvNS_16Flash_fwd_paramsE$_ZN5flash30compute_attn_1rowblock_splitkvI23Flash_fwd_kernel_traitsILi32ELi64ELi128ELi4ELb0ELb0EN7cutlass6half_tE19Flash_kernel_traitsILi32ELi64ELi128ELi4ES3_EELb0ELb0ELb0ELb0ELb0ELb1ELb0ELb0ENS_16Flash_fwd_paramsEEEvRKT8_iiiii,@function
        .size           $_ZN5flash24flash_fwd_splitkv_kernelI23Flash_fwd_kernel_traitsILi32ELi64ELi128ELi4ELb0ELb0EN7cutlass6half_tE19Flash_kernel_traitsILi32ELi64ELi128ELi4ES3_EELb0ELb0ELb0ELb0ELb0ELb1ELb0ELb0EEEvNS_16Flash_fwd_paramsE$_ZN5flash30compute_attn_1rowblock_splitkvI23Flash_fwd_kernel_traitsILi32ELi64ELi128ELi4ELb0ELb0EN7cutlass6half_tE19Flash_kernel_traitsILi32ELi64ELi128ELi4ES3_EELb0ELb0ELb0ELb0ELb0ELb1ELb0ELb0ENS_16Flash_fwd_paramsEEEvRKT8_iiiii,(.L_x_10293 - $_ZN5flash24flash_fwd_splitkv_kernelI23Flash_fwd_kernel_traitsILi32ELi64ELi128ELi4ELb0ELb0EN7cutlass6half_tE19Flash_kernel_traitsILi32ELi64ELi128ELi4ES3_EELb0ELb0ELb0ELb0ELb0ELb1ELb0ELb0EEEvNS_16Flash_fwd_paramsE$_ZN5flash30compute_attn_1rowblock_splitkvI23Flash_fwd_kernel_traitsILi32ELi64ELi128ELi4ELb0ELb0EN7cutlass6half_tE19Flash_kernel_traitsILi32ELi64ELi128ELi4ES3_EELb0ELb0ELb0ELb0ELb0ELb1ELb0ELb0ENS_16Flash_fwd_paramsEEEvRKT8_iiiii)
$_ZN5flash24flash_fwd_splitkv_kernelI23Flash_fwd_kernel_traitsILi32ELi64ELi128ELi4ELb0ELb0EN7cutlass6half_tE19Flash_kernel_traitsILi32ELi64ELi128ELi4ES3_EELb0ELb0ELb0ELb0ELb0ELb1ELb0ELb0EEEvNS_16Flash_fwd_paramsE$_ZN5flash30compute_attn_1rowblock_splitkvI23Flash_fwd_kernel_traitsILi32ELi64ELi128ELi4ELb0ELb0EN7cutlass6half_tE19Flash_kernel_traitsILi32ELi64ELi128ELi4ES3_EELb0ELb0ELb0ELb0ELb0ELb1ELb0ELb0ENS_16Flash_fwd_paramsEEEvRKT8_iiiii:
        /* <DEDUP_REMOVED lines=38> */
.L_x_6334:
[----:B------:R-:W-:Y:S05]  /*0300*/  BSYNC.RECONVERGENT B0 ;  /* 0x0000000000007941 */ /* 0x000fea0003800200 */
.L_x_6333:
[----:B------:R-:W-:Y:S04]  /*0310*/  BSSY.RECONVERGENT B0, `(.L_x_6335) ;  /* 0x0000007000007945 */ /* 0x000fe80003800200 */
[----:B------:R-:W-:Y:S05]  /*0320*/  @!P3 BRA `(.L_x_6336) ;  /* 0x000000000014b947 */ /* 0x000fea0003800000 */
[----:B-----5:R-:W3:Y:S02]  /*0330*/  LD.E.U8 R0, desc[UR4][R2.64+0x1b2] ;  /* 0x0001b20402007980 */ /* 0x020ee4000c101100 */
[----:B---3--:R-:W-:-:S13]  /*0340*/  ISETP.NE.AND P1, PT, R0, RZ, PT ;  /* 0x000000ff0000720c */ /* 0x008fda0003f25270 */
[----:B------:R-:W3:Y:S02]  /*0350*/  @P1 LD.E R13, desc[UR4][R14.64+0x4] ;  /* 0x000004040e0d1980 */ /* 0x000ee4000c101900 */
[----:B---3--:R-:W-:-:S06]  /*0360*/  @P1 IADD3 R0, PT, PT, R13, -R12, RZ ;  /* 0x8000000c0d001210 */ /* 0x008fcc0007ffe0ff */
[----:B------:R3:W5:Y:S02]  /*0370*/  @!P1 LD.E R0, desc[UR4][R14.64] ;  /* 0x000000040e009980 */ /* 0x000764000c101900 */
.L_x_6336:
[----:B------:R-:W-:Y:S05]  /*0380*/  BSYNC.RECONVERGENT B0 ;  /* 0x0000000000007941 */ /* 0x000fea0003800200 */
.L_x_6335:
        /* <DEDUP_REMOVED lines=8> */
.L_x_6338:
[----:B------:R-:W4:Y:S01]  /*0410*/  LD.E.64 R6, desc[UR4][R2.64+0x108] ;  /* 0x0001080402067980 */ /* 0x000f22000c101b00 */
[----:B------:R-:W-:Y:S01]  /*0420*/  BSSY.RECONVERGENT B0, `(.L_x_6340) ;  /* 0x0000006000007945 */ /* 0x000fe20003800200 */
[----:B----4-:R-:W-:Y:S01]  /*0430*/  ISETP.NE.U32.AND P0, PT, R6, RZ, PT ;  /* 0x000000ff0600720c */ /* 0x010fe20003f05070 */
[----:B------:R-:W-:-:S03]  /*0440*/  IMAD.MOV.U32 R6, RZ, RZ, RZ ;  /* 0x000000ffff067224 */ /* 0x000fc600078e00ff */
[----:B------:R-:W-:-:S13]  /*0450*/  ISETP.NE.AND.EX P0, PT, R7, RZ, PT, P0 ;  /* 0x000000ff0700720c */ /* 0x000fda0003f05300 */
[----:B------:R-:W-:Y:S05]  /*0460*/  @!P0 BRA `(.L_x_6341) ;  /* 0x0000000000048947 */ /* 0x000fea0003800000 */
[----:B------:R4:W5:Y:S02]  /*0470*/  LD.E R6, desc[UR4][R2.64+0xbc] ;  /* 0x0000bc0402067980 */ /* 0x000964000c101900 */
.L_x_6341:
[----:B------:R-:W-:Y:S05]  /*0480*/  BSYNC.RECONVERGENT B0 ;  /* 0x0000000000007941 */ /* 0x000fea0003800200 */
.L_x_6340:
[----:B-----5:R-:W-:Y:S02]  /*0490*/  IADD3 R0, PT, PT, R6, R0, -R11 ;  /* 0x0000000006007210 */ /* 0x020fe40007ffe80b */
.L_x_6339:
[----:B------:R-:W-:Y:S05]  /*04a0*/  BSYNC.RECONVERGENT B1 ;  /* 0x0000000000017941 */ /* 0x000fea0003800200 */
.L_x_6337:
[----:B------:R-:W-:Y:S01]  /*04b0*/  IMAD.SHL.U32 R146, R157, 0x40, RZ ;  /* 0x000000409d927824 */ /* 0x000fe200078e00ff */
[----:B------:R-:W-:Y:S01]  /*04c0*/  MOV R6, R154 ;  /* 0x0000009a00067202 */ /* 0x000fe20000000f00 */
[----:B------:R-:W-:-:S03]  /*04d0*/  IMAD.MOV.U32 R7, RZ, RZ, 0x0 ;  /* 0x00000000ff077424 */ /* 0x000fc600078e00ff */
[----:B------:R-:W-:-:S13]  /*04e0*/  ISETP.GT.AND P0, PT, R17, R146, PT ;  /* 0x000000921100720c */ /* 0x000fda0003f04270 */
[----:B-1234-:R-:W-:Y:S05]  /*04f0*/  @!P0 RET.REL.NODEC R6 `(_ZN5flash24flash_fwd_splitkv_kernelI23Flash_fwd_kernel_traitsILi32ELi64ELi128ELi4ELb0ELb0EN7cutlass6half_tE19Flash_kernel_traitsILi32ELi64ELi128ELi4ES3_EELb0ELb0ELb0ELb0ELb0ELb1ELb0ELb0EEEvNS_16Flash_fwd_paramsE) ;  /* 0xfffffff806c08950 */ /* 0x01efea0003c3ffff */
        /* <DEDUP_REMOVED lines=28> */
[C---:B------:R-:W-:Y:S01]  /*06c0*/  ISETP.GE.OR P3, PT, R88.reuse, R17, P2 ;  /* 0x000000115800720c */ /* 0x040fe20001766670 */
[----:B-1----:R-:W-:-:S05]  /*06d0*/  VIADD R2, R88, 0x20 ;  /* 0x0000002058027836 */ /* 0x002fca0000000000 */
        /* <DEDUP_REMOVED lines=22> */
[----:B------:R-:W-:Y:S02]  /*0840*/  @!P5 LEA R16, P1, R6, R8, 0x1 ;  /* 0x000000080610d211 */ /* 0x000fe400078208ff */
        /* <DEDUP_REMOVED lines=21> */
.L_x_6344:
[----:B------:R-:W-:Y:S05]  /*09a0*/  BSYNC.RECONVERGENT B0 ;  /* 0x0000000000007941 */ /* 0x000fea0003800200 */
.L_x_6343:
[----:B------:R-:W-:Y:S01]  /*09b0*/  MOV R155, 0x0 ;  /* 0x00000000009b7802 */ /* 0x000fe20000000f00 */
[----:B------:R1:W-:Y:S03]  /*09c0*/  @!P3 ST.E desc[UR4][R2.64], R0 ;  /* 0x000000000200b985 */ /* 0x0003e6000c101904 */
[----:B-12---:R-:W-:Y:S05]  /*09d0*/  @P2 RET.REL.NODEC R154 `(_ZN5flash24flash_fwd_splitkv_kernelI23Flash_fwd_kernel_traitsILi32ELi64ELi128ELi4ELb0ELb0EN7cutlass6half_tE19Flash_kernel_traitsILi32ELi64ELi128ELi4ES3_EELb0ELb0ELb0ELb0ELb0ELb1ELb0ELb0EEEvNS_16Flash_fwd_paramsE) ;  /* 0xfffffff49a882950 */ /* 0x006fea0003c3ffff */
[----:B------:R-:W-:Y:S02]  /*09e0*/  MOV R5, 0x7f800000 ;  /* 0x7f80000000057802 */ /* 0x000fe40000000f00 */
[----:B------:R-:W-:-:S03]  /*09f0*/  MOV R155, 0x0 ;  /* 0x00000000009b7802 */ /* 0x000fc60000000f00 */
[----:B------:R1:W-:Y:S02]  /*0a00*/  ST.E desc[UR4][R2.64+0x80], R5 ;  /* 0x0000800502007985 */ /* 0x0003e4000c101904 */
[----:B-1----:R-:W-:Y:S05]  /*0a10*/  RET.REL.NODEC R154 `(_ZN5flash24flash_fwd_splitkv_kernelI23Flash_fwd_kernel_traitsILi32ELi64ELi128ELi4ELb0ELb0EN7cutlass6half_tE19Flash_kernel_traitsILi32ELi64ELi128ELi4ES3_EELb0ELb0ELb0ELb0ELb0ELb1ELb0ELb0EEEvNS_16Flash_fwd_paramsE) ;  /* 0xfffffff49a787950 */ /* 0x002fea0003c3ffff */
.L_x_6342:
        /* <DEDUP_REMOVED lines=13> */
[----:B-----5:R-:W2:Y:S01]  /*0af0*/  LD.E.64 R10, desc[UR4][R2.64+0x168] ;  /* 0x00016804020a7980 */ /* 0x020ea2000c101b00 */
[----:B------:R-:W-:Y:S02]  /*0b00*/  IMAD.MOV.U32 R40, RZ, RZ, R2 ;  /* 0x000000ffff287224 */ /* 0x000fe400078e0002 */
[----:B------:R-:W-:-:S05]  /*0b10*/  IMAD.MOV.U32 R41, RZ, RZ, R3 ;  /* 0x000000ffff297224 */ /* 0x000fca00078e0003 */
        /* <DEDUP_REMOVED lines=17> */
[----:B------:R-:W-:Y:S02]  /*0c30*/  IMAD.HI.U32 R8, R15, R8, R14 ;  /* 0x000000080f087227 */ /* 0x000fe400078e000e */
[----:B------:R-:W4:Y:S02]  /*0c40*/  LD.E.64 R14, desc[UR4][R40.64+0x28] ;  /* 0x00002804280e7980 */ /* 0x000f24000c101b00 */
        /* <DEDUP_REMOVED lines=11> */
[----:B------:R-:W-:-:S04]  /*0d00*/  IMAD.WIDE.U32 R10, R10, R156, RZ ;  /* 0x0000009c0a0a7225 */ /* 0x000fc800078e00ff */
[----:B------:R-:W-:Y:S02]  /*0d10*/  IMAD.IADD R167, R11, 0x1, R4 ;  /* 0x000000010ba77824 */ /* 0x000fe400078e0204 */
[----:B------:R-:W-:Y:S02]  /*0d20*/  @P0 IADD3 R9, PT, PT, R9, 0x1, RZ ;  /* 0x0000000109090810 */ /* 0x000fe40007ffe0ff */
[C---:B------:R-:W-:Y:S02]  /*0d30*/  LEA R166, P0, R10.reuse, R168, 0x2 ;  /* 0x000000a80aa67211 */ /* 0x040fe400078010ff */
[----:B------:R-:W-:Y:S02]  /*0d40*/  @!P1 IADD3 R9, PT, PT, -R9, RZ, RZ ;  /* 0x000000ff09099210 */ /* 0x000fe40007ffe1ff */
[----:B------:R-:W-:Y:S02]  /*0d50*/  LEA.HI.X R167, R10, R169, R167, 0x2, P0 ;  /* 0x000000a90aa77211 */ /* 0x000fe400000f14a7 */
[----:B------:R-:W-:-:S05]  /*0d60*/  @!P2 LOP3.LUT R9, RZ, R13, RZ, 0x33, !PT ;  /* 0x0000000dff09a212 */ /* 0x000fca00078e33ff */
[----:B------:R-:W-:-:S06]  /*0d70*/  IMAD.WIDE R4, R9, 0x4, R166 ;  /* 0x0000000409047825 */ /* 0x000fcc00078e02a6 */
[----:B------:R1:W2:Y:S01]  /*0d80*/  LD.E R4, desc[UR4][R4.64] ;  /* 0x0000000404047980 */ /* 0x0002a2000c101900 */
[----:B---3--:R-:W-:-:S04]  /*0d90*/  IABS R8, R16 ;  /* 0x0000001000087213 */ /* 0x008fc80000000000 */
[----:B------:R-:W3:Y:S08]  /*0da0*/  I2F.RP R12, R8 ;  /* 0x00000008000c7306 */ /* 0x000ef00000209400 */
[----:B---3--:R-:W3:Y:S02]  /*0db0*/  MUFU.RCP R11, R12 ;  /* 0x0000000c000b7308 */ /* 0x008ee40000001000 */
[----:B---3--:R-:W-:-:S06]  /*0dc0*/  VIADD R11, R11, 0xffffffe ;  /* 0x0ffffffe0b0b7836 */ /* 0x008fcc0000000000 */
        /* <DEDUP_REMOVED lines=23> */
[----:B------:R-:W-:Y:S02]  /*0f40*/  @!P1 LOP3.LUT R9, RZ, R16, RZ, 0x33, !PT ;  /* 0x00000010ff099212 */ /* 0x000fe400078e33ff */
        /* <DEDUP_REMOVED lines=20> */
.L_x_6346:
        /* <DEDUP_REMOVED lines=45> */
[----:B------:R-:W-:Y:S01]  /*1360*/  @!P2 IADD3 R7, PT, PT, R25, R7, RZ ;  /* 0x000000071907a210 */ /* 0x000fe20007ffe0ff */
[----:B------:R-:W-:Y:S01]  /*1370*/  @P2 IMAD.IADD R7, R23, 0x1, R4 ;  /* 0x0000000117072824 */ /* 0x000fe200078e0204 */
[----:B------:R-:W-:-:S02]  /*1380*/  @!P2 MOV R8, R24 ;  /* 0x000000180008a202 */ /* 0x000fc40000000f00 */
[----:B------:R-:W-:Y:S01]  /*1390*/  @P2 MOV R8, R22 ;  /* 0x0000001600082202 */ /* 0x000fe20000000f00 */
[----:B------:R-:W-:Y:S01]  /*13a0*/  @!P2 IMAD R4, R145, R11, RZ ;  /* 0x0000000b9104a224 */ /* 0x000fe200078e02ff */
[----:B------:R-:W-:Y:S02]  /*13b0*/  @!P2 SHF.R.S32.HI R5, RZ, 0x1f, R11 ;  /* 0x0000001fff05a819 */ /* 0x000fe4000001140b */
[----:B------:R-:W-:Y:S01]  /*13c0*/  MOV R23, R7 ;  /* 0x0000000700177202 */ /* 0x000fe20000000f00 */
[----:B------:R-:W-:Y:S01]  /*13d0*/  IMAD.MOV.U32 R22, RZ, RZ, R8 ;  /* 0x000000ffff167224 */ /* 0x000fe200078e0008 */
[----:B------:R-:W-:Y:S01]  /*13e0*/  @P3 IADD3 R9, PT, PT, R9, 0x1, RZ ;  /* 0x0000000109093810 */ /* 0x000fe20007ffe0ff */
[----:B------:R-:W-:Y:S02]  /*13f0*/  @!P2 IMAD R4, R5, R144, R4 ;  /* 0x000000900504a224 */ /* 0x000fe400078e0204 */
[----:B------:R-:W-:Y:S01]  /*1400*/  @!P2 IMAD.WIDE.U32 R24, R144, R11, RZ ;  /* 0x0000000b9018a225 */ /* 0x000fe200078e00ff */
[----:B------:R-:W-:-:S02]  /*1410*/  @!P0 IADD3 R9, PT, PT, -R9, RZ, RZ ;  /* 0x000000ff09098210 */ /* 0x000fc40007ffe1ff */
[----:B------:R-:W-:Y:S01]  /*1420*/  @!P1 LOP3.LUT R9, RZ, R16, RZ, 0x33, !PT ;  /* 0x00000010ff099212 */ /* 0x000fe200078e33ff */
[-C--:B------:R-:W-:Y:S02]  /*1430*/  IMAD R6, R143, R160.reuse, RZ ;  /* 0x000000a08f067224 */ /* 0x080fe400078e02ff */
[----:B------:R-:W-:Y:S01]  /*1440*/  IMAD.WIDE.U32 R22, R142, R160, R22 ;  /* 0x000000a08e167225 */ /* 0x000fe200078e0016 */
[----:B------:R-:W-:Y:S02]  /*1450*/  @!P2 SHF.R.S32.HI R5, RZ, 0x1f, R10 ;  /* 0x0000001fff05a819 */ /* 0x000fe4000001140a */
[----:B------:R-:W-:Y:S01]  /*1460*/  @P2 IADD3 R11, PT, PT, R11, R12, RZ ;  /* 0x0000000c0b0b2210 */ /* 0x000fe20007ffe0ff */
[----:B------:R-:W-:Y:S01]  /*1470*/  @!P2 IMAD.IADD R25, R25, 0x1, R4 ;  /* 0x000000011919a824 */ /* 0x000fe200078e0204 */
[----:B------:R-:W-:Y:S01]  /*1480*/  MOV R12, R22 ;  /* 0x00000016000c7202 */ /* 0x000fe20000000f00 */
[----:B------:R-:W-:Y:S01]  /*1490*/  IMAD.IADD R13, R23, 0x1, R6 ;  /* 0x00000001170d7824 */ /* 0x000fe200078e0206 */
[----:B------:R-:W-:Y:S01]  /*14a0*/  SHF.R.S32.HI R6, RZ, 0x1f, R9 ;  /* 0x0000001fff067819 */ /* 0x000fe20000011409 */
[----:B------:R-:W-:-:S02]  /*14b0*/  @!P2 IMAD R4, R19, R10, RZ ;  /* 0x0000000a1304a224 */ /* 0x000fc400078e02ff */
        /* <DEDUP_REMOVED lines=8> */
[----:B------:R-:W-:Y:S01]  /*1540*/  IADD3 R6, PT, PT, R9, R6, RZ ;  /* 0x0000000609067210 */ /* 0x000fe20007ffe0ff */
[----:B------:R-:W-:Y:S01]  /*1550*/  @!P2 IMAD.MOV.U32 R12, RZ, RZ, R18 ;  /* 0x000000ffff0ca224 */ /* 0x000fe200078e0012 */
[----:B------:R-:W-:Y:S01]  /*1560*/  @P2 IADD3 R7, PT, PT, R11, R5, RZ ;  /* 0x000000050b072210 */ /* 0x000fe20007ffe0ff */
[----:B------:R-:W-:Y:S01]  /*1570*/  @P2 IMAD.MOV.U32 R12, RZ, RZ, R10 ;  /* 0x000000ffff0c2224 */ /* 0x000fe200078e000a */
[----:B------:R-:W-:Y:S02]  /*1580*/  MOV R19, RZ ;  /* 0x000000ff00137202 */ /* 0x000fe40000000f00 */
[----:B------:R-:W-:-:S02]  /*1590*/  MOV R13, R160 ;  /* 0x000000a0000d7202 */ /* 0x000fc40000000f00 */
.L_x_6347:
[----:B------:R-:W-:Y:S05]  /*15a0*/  BSYNC.RECONVERGENT B0 ;  /* 0x0000000000007941 */ /* 0x000fea0003800200 */
.L_x_6345:
        /* <DEDUP_REMOVED lines=31> */
[----:B-----5:R-:W-:Y:S02]  /*17a0*/  IMAD R18, R19, R144, RZ ;  /* 0x0000009013127224 */ /* 0x020fe400078e02ff */
[----:B------:R-:W-:Y:S01]  /*17b0*/  IMAD.MOV.U32 R9, RZ, RZ, R25 ;  /* 0x000000ffff097224 */ /* 0x000fe200078e0019 */
[----:B------:R-:W-:Y:S01]  /*17c0*/  LOP3.LUT R148, R147, 0x18, RZ, 0xc0, !PT ;  /* 0x0000001893947812 */ /* 0x000fe200078ec0ff */
        /* <DEDUP_REMOVED lines=13> */
[----:B------:R-:W-:Y:S01]  /*18a0*/  IADD3 R18, P1, PT, R12, R24, RZ ;  /* 0x000000180c127210 */ /* 0x000fe20007f3e0ff */
[----:B------:R-:W-:Y:S01]  /*18b0*/  IMAD.IADD R12, R25, 0x1, R13 ;  /* 0x00000001190c7824 */ /* 0x000fe200078e020d */
[----:B------:R-:W-:Y:S02]  /*18c0*/  LOP3.LUT R16, R147, 0x1f20, RZ, 0xc0, !PT ;  /* 0x00001f2093107812 */ /* 0x000fe400078ec0ff */
[----:B------:R-:W-:Y:S01]  /*18d0*/  LOP3.LUT R163, R165, R148, RZ, 0x3c, !PT ;  /* 0x00000094a5a37212 */ /* 0x000fe200078e3cff */
[----:B------:R-:W1:Y:S01]  /*18e0*/  S2UR UR6, SR_CgaCtaId ;  /* 0x00000000000679c3 */ /* 0x000e620000008800 */
[----:B------:R-:W-:Y:S02]  /*18f0*/  IADD3.X R19, PT, PT, R7, R12, RZ, P1, !PT ;  /* 0x0000000c07137210 */ /* 0x000fe40000ffe4ff */
[----:B------:R-:W-:-:S02]  /*1900*/  LOP3.LUT R163, R16, R163, RZ, 0xfc, !PT ;  /* 0x000000a310a37212 */ /* 0x000fc400078efcff */
[----:B------:R-:W-:Y:S01]  /*1910*/  IADD3 R16, P1, PT, R148, R8, RZ ;  /* 0x0000000894107210 */ /* 0x000fe20007f3e0ff */
[----:B------:R-:W-:-:S04]  /*1920*/  IMAD.IADD R146, R17, 0x1, -R146 ;  /* 0x0000000111927824 */ /* 0x000fc800078e0a92 */
[----:B------:R-:W-:Y:S01]  /*1930*/  IMAD.X R17, RZ, RZ, R6, P1 ;  /* 0x000000ffff117224 */ /* 0x000fe200008e0606 */
[----:B------:R-:W-:Y:S01]  /*1940*/  SHF.R.U32.HI R12, RZ, 0x2, R88 ;  /* 0x00000002ff0c7819 */ /* 0x000fe20000011658 */
[----:B------:R-:W-:-:S04]  /*1950*/  UMOV UR7, 0x400 ;  /* 0x0000040000077882 */ /* 0x000fc80000000000 */
[----:B------:R-:W-:Y:S02]  /*1960*/  IMAD R13, R145, R12, RZ ;  /* 0x0000000c910d7224 */ /* 0x000fe400078e02ff */
[----:B------:R-:W-:-:S04]  /*1970*/  IMAD.WIDE.U32 R18, R12, R144, R18 ;  /* 0x000000900c127225 */ /* 0x000fc800078e0012 */
[----:B------:R-:W-:Y:S01]  /*1980*/  IMAD R7, R143, R12, RZ ;  /* 0x0000000c8f077224 */ /* 0x000fe200078e02ff */
[----:B------:R-:W-:Y:S01]  /*1990*/  IADD3 R13, PT, PT, R19, R13, RZ ;  /* 0x0000000d130d7210 */ /* 0x000fe20007ffe0ff */
[----:B-1----:R-:W-:Y:S01]  /*19a0*/  ULEA UR6, UR6, UR7, 0x18 ;  /* 0x0000000706067291 */ /* 0x002fe2000f8ec0ff */
[----:B------:R-:W-:Y:S01]  /*19b0*/  IMAD.WIDE.U32 R16, R12, R142, R16 ;  /* 0x0000008e0c107225 */ /* 0x000fe200078e0010 */
[----:B------:R-:W-:Y:S03]  /*19c0*/  BSSY.RECONVERGENT B0, `(.L_x_6348) ;  /* 0x0000028000007945 */ /* 0x000fe60003800200 */
[----:B------:R-:W-:Y:S02]  /*19d0*/  IMAD.IADD R7, R17, 0x1, R7 ;  /* 0x0000000111077824 */ /* 0x000fe400078e0207 */
        /* <DEDUP_REMOVED lines=12> */
[----:B------:R-:W-:Y:S02]  /*1aa0*/  ISETP.GE.AND P1, PT, R12, R146, PT ;  /* 0x000000920c00720c */ /* 0x000fe40003f26270 */
[----:B------:R-:W-:Y:S01]  /*1ab0*/  LEA R152, P2, R18, R26, 0x1 ;  /* 0x0000001a12987211 */ /* 0x000fe200078408ff */
[-C--:B----4-:R-:W-:Y:S01]  /*1ac0*/  IMAD R6, R15, R155.reuse, RZ ;  /* 0x0000009b0f067224 */ /* 0x090fe200078e02ff */
[----:B------:R-:W-:Y:S01]  /*1ad0*/  LEA R150, P3, R16, R22, 0x1 ;  /* 0x0000001610967211 */ /* 0x000fe200078608ff */
[----:B------:R-:W-:Y:S01]  /*1ae0*/  IMAD.WIDE.U32 R14, R14, R155, R8 ;  /* 0x0000009b0e0e7225 */ /* 0x000fe200078e0008 */
[----:B------:R-:W-:Y:S02]  /*1af0*/  LEA.HI.X R153, R18, R27, R13, 0x1, P2 ;  /* 0x0000001b12997211 */ /* 0x000fe400010f0c0d */
[----:B------:R-:W-:-:S02]  /*1b00*/  MOV R13, RZ ;  /* 0x000000ff000d7202 */ /* 0x000fc40000000f00 */
[----:B------:R-:W-:Y:S02]  /*1b10*/  LEA.HI.X R149, R16, R23, R7, 0x1, P3 ;  /* 0x0000001710957211 */ /* 0x000fe400018f0c07 */
        /* <DEDUP_REMOVED lines=17> */
.L_x_6350:
[----:B------:R1:W-:Y:S02]  /*1c30*/  STS.128 [R163], RZ ;  /* 0x000000ffa3007388 */ /* 0x0003e40000000c00 */
.L_x_6349:
[----:B------:R-:W-:Y:S05]  /*1c40*/  BSYNC.RECONVERGENT B0 ;  /* 0x0000000000007941 */ /* 0x000fea0003800200 */
.L_x_6348:
        /* <DEDUP_REMOVED lines=23> */
.L_x_6352:
[----:B------:R-:W-:Y:S05]  /*1dc0*/  BSYNC.RECONVERGENT B0 ;  /* 0x0000000000007941 */ /* 0x000fea0003800200 */
.L_x_6351:
        /* <DEDUP_REMOVED lines=12> */
.L_x_6355:
[----:B------:R4:W-:Y:S02]  /*1e90*/  STS.128 [R163+0x1000], RZ ;  /* 0x001000ffa3007388 */ /* 0x0009e40000000c00 */
.L_x_6354:
[----:B------:R-:W-:Y:S05]  /*1ea0*/  BSYNC.RECONVERGENT B0 ;  /* 0x0000000000007941 */ /* 0x000fea0003800200 */
.L_x_6353:
[----:B------:R-:W-:Y:S01]  /*1eb0*/  ISETP.GE.AND P3, PT, R7, R6, PT ;  /* 0x000000060700720c */ /* 0x000fe20003f66270 */
[----:B------:R-:W-:Y:S01]  /*1ec0*/  VIADD R9, R12, 0x40 ;  /* 0x000000400c097836 */ /* 0x000fe20000000000 */
[----:B---3--:R-:W-:Y:S01]  /*1ed0*/  LEA R10, P0, R4, R150, 0x1 ;  /* 0x00000096040a7211 */ /* 0x008fe200078008ff */
        /* <DEDUP_REMOVED lines=13> */
.L_x_6357:
[----:B------:R-:W-:Y:S05]  /*1fb0*/  BSYNC.RECONVERGENT B0 ;  /* 0x0000000000007941 */ /* 0x000fea0003800200 */
.L_x_6356:
        /* <DEDUP_REMOVED lines=11> */
.L_x_6359:
[----:B------:R-:W-:Y:S05]  /*2070*/  BSYNC.RECONVERGENT B0 ;  /* 0x0000000000007941 */ /* 0x000fea0003800200 */
.L_x_6358:
        /* <DEDUP_REMOVED lines=11> */
.L_x_6361:
[----:B------:R-:W-:Y:S05]  /*2130*/  BSYNC.RECONVERGENT B0 ;  /* 0x0000000000007941 */ /* 0x000fea0003800200 */
.L_x_6360:
        /* <DEDUP_REMOVED lines=15> */
.L_x_6364:
[----:B------:R1:W-:Y:S01]  /*2230*/  STS.128 [R163+0x3000], RZ ;  /* 0x003000ffa3007388 */ /* 0x0003e20000000c00 */
[----:B------:R-:W-:Y:S05]  /*2240*/  BRA `(.L_x_6365) ;  /* 0x0000000000047947 */ /* 0x000fea0003800000 */
.L_x_6363:
[----:B------:R1:W-:Y:S02]  /*2250*/  STS.128 [R163+0x3000], RZ ;  /* 0x003000ffa3007388 */ /* 0x0003e40000000c00 */
.L_x_6365:
[----:B------:R-:W-:Y:S05]  /*2260*/  BSYNC.RECONVERGENT B0 ;  /* 0x0000000000007941 */ /* 0x000fea0003800200 */
.L_x_6362:
[-C--:B------:R-:W-:Y:S01]  /*2270*/  ISETP.GE.AND P3, PT, R7, R6.reuse, PT ;  /* 0x000000060700720c */ /* 0x080fe20003f66270 */
[----:B------:R-:W-:Y:S01]  /*2280*/  BSSY.RECONVERGENT B0, `(.L_x_6366) ;  /* 0x000000e000007945 */ /* 0x000fe20003800200 */
[-C--:B------:R-:W-:Y:S02]  /*2290*/  ISETP.GE.AND P2, PT, R9, R6.reuse, PT ;  /* 0x000000060900720c */ /* 0x080fe40003f46270 */
[----:B------:R-:W-:Y:S02]  /*22a0*/  ISETP.GE.AND P1, PT, R13, R6, PT ;  /* 0x000000060d00720c */ /* 0x000fe40003f26270 */
[----:B------:R-:W-:-:S04]  /*22b0*/  LEA R6, P0, R4, R152, 0x1 ;  /* 0x0000009804067211 */ /* 0x000fc800078008ff */
[----:B------:R-:W-:-:S03]  /*22c0*/  LEA.HI.X R7, R4, R153, R5, 0x1, P0 ;  /* 0x0000009904077211 */ /* 0x000fc600000f0c05 */
[----:B------:R1:W-:Y:S01]  /*22d0*/  @P3 STS.128 [R163+0x3800], RZ ;  /* 0x003800ffa3003388 */ /* 0x0003e20000000c00 */
[----:B------:R-:W-:Y:S05]  /*22e0*/  @P3 BRA `(.L_x_6367) ;  /* 0x00000000001c3947 */ /* 0x000fea0003800000 */
[----:B------:R-:W-:-:S13]  /*22f0*/  ISETP.GE.AND P0, PT, R148, R161, PT ;  /* 0x000000a19400720c */ /* 0x000fda0003f06270 */
[----:B------:R1:W-:Y:S01]  /*2300*/  @P0 STS.128 [R163+0x3800], RZ ;  /* 0x003800ffa3000388 */ /* 0x0003e20000000c00 */
[----:B------:R-:W-:Y:S05]  /*2310*/  @P0 BRA `(.L_x_6367) ;  /* 0x0000000000100947 */ /* 0x000fea0003800000 */
[----:B------:R-:W-:Y:S01]  /*2320*/  @!PT LDS RZ, [RZ] ;  /* 0x00000000fffff984 */ /* 0x000fe20000000800 */
[----:B------:R-:W-:Y:S01]  /*2330*/  @!PT LDS RZ, [RZ] ;  /* 0x00000000fffff984 */ /* 0x000fe20000000800 */
[----:B------:R-:W-:Y:S01]  /*2340*/  @!PT LDS RZ, [RZ] ;  /* 0x00000000fffff984 */ /* 0x000fe20000000800 */
[----:B------:R1:W-:Y:S02]  /*2350*/  LDGSTS.E.BYPASS.LTC128B.128 [R163+0x3800], desc[UR4][R6.64] ;  /* 0x0380000006a37fae */ /* 0x0003e4000b981a04 */
.L_x_6367:
[----:B------:R-:W-:Y:S05]  /*2360*/  BSYNC.RECONVERGENT B0 ;  /* 0x0000000000007941 */ /* 0x000fea0003800200 */
.L_x_6366:
        /* <DEDUP_REMOVED lines=12> */
.L_x_6369:
[----:B------:R-:W-:Y:S05]  /*2430*/  BSYNC.RECONVERGENT B0 ;  /* 0x0000000000007941 */ /* 0x000fea0003800200 */
.L_x_6368:
        /* <DEDUP_REMOVED lines=12> */
.L_x_6371:
[----:B------:R-:W-:Y:S05]  /*2500*/  BSYNC.RECONVERGENT B0 ;  /* 0x0000000000007941 */ /* 0x000fea0003800200 */
.L_x_6370:
[----:B------:R-:W5:Y:S01]  /*2510*/  LD.E R20, desc[UR4][R2.64+0x18c] ;  /* 0x00018c0402147980 */ /* 0x000f62000c101900 */
[C---:B-1----:R-:W-:Y:S01]  /*2520*/  IMAD.SHL.U32 R5, R88.reuse, 0x10, RZ ;  /* 0x0000001058057824 */ /* 0x042fe200078e00ff */
[----:B------:R-:W-:Y:S01]  /*2530*/  SHF.R.U32.HI R136, RZ, 0x1, R88 ;  /* 0x00000001ff887819 */ /* 0x000fe20000011658 */
[C---:B------:R-:W-:Y:S01]  /*2540*/  IMAD.SHL.U32 R42, R88.reuse, 0x20, RZ ;  /* 0x00000020582a7824 */ /* 0x040fe200078e00ff */
[C---:B------:R-:W-:Y:S01]  /*2550*/  LOP3.LUT P0, RZ, R88.reuse, 0x4, RZ, 0xc0, !PT ;  /* 0x0000000458ff7812 */ /* 0x040fe2000780c0ff */
[----:B------:R-:W-:Y:S01]  /*2560*/  IMAD.SHL.U32 R90, R88, 0x4, RZ ;  /* 0x00000004585a7824 */ /* 0x000fe200078e00ff */
[----:B------:R-:W-:Y:S01]  /*2570*/  LOP3.LUT R11, R136, 0x8, RZ, 0xc0, !PT ;  /* 0x00000008880b7812 */ /* 0x000fe200078ec0ff */
[----:B------:R-:W-:Y:S01]  /*2580*/  IMAD.MOV.U32 R49, RZ, RZ, 0x20 ;  /* 0x00000020ff317424 */ /* 0x000fe200078e00ff */
[C---:B------:R-:W-:Y:S01]  /*2590*/  LOP3.LUT R137, R5.reuse, 0x3e00, RZ, 0xc0, !PT ;  /* 0x00003e0005897812 */ /* 0x040fe200078ec0ff */
[----:B------:R-:W0:Y:S01]  /*25a0*/  LDGDEPBAR ;  /* 0x00000000000079af */ /* 0x000e220000000000 */
[----:B------:R-:W-:Y:S01]  /*25b0*/  LOP3.LUT R5, R5, 0x100, RZ, 0xc0, !PT ;  /* 0x0000010005057812 */ /* 0x000fe200078ec0ff */
[----:B------:R-:W-:Y:S01]  /*25c0*/  BSSY.RECONVERGENT B1, `(.L_x_6372) ;  /* 0x00001b6000017945 */ /* 0x000fe20003800200 */
        /* <DEDUP_REMOVED lines=17> */
[----:B------:R-:W-:Y:S04]  /*26e0*/  LDSM.16.M88.4 R16, [R16] ;  /* 0x000000001010783b */ /* 0x000fe80000000200 */
[----:B------:R-:W2:Y:S04]  /*26f0*/  LDSM.16.M88.4 R8, [R23+0x1000] ;  /* 0x001000001708783b */ /* 0x000ea80000000200 */
[----:B------:R-:W3:Y:S04]  /*2700*/  LDSM.16.M88.4 R36, [R44+0x1400] ;  /* 0x001400002c24783b */ /* 0x000ee80000000200 */
[----:B------:R-:W4:Y:S04]  /*2710*/  LDSM.16.M88.4 R12, [R23+0x1400] ;  /* 0x00140000170c783b */ /* 0x000f280000000200 */
[----:B------:R-:W5:Y:S01]  /*2720*/  LDSM.16.M88.4 R24, [R44+0x1800] ;  /* 0x001800002c18783b */ /* 0x000f620000000200 */
        /* <DEDUP_REMOVED lines=8> */
[----:B------:R-:W-:Y:S01]  /*27b0*/  LDSM.16.M88.4 R12, [R44+0x1c00] ;  /* 0x001c00002c0c783b */ /* 0x000fe20000000200 */
[-C--:B-----5:R-:W-:Y:S01]  /*27c0*/  FMUL.FTZ R32, R32, R20.reuse ;  /* 0x0000001420207220 */ /* 0x0a0fe20000410000 */
        /* <DEDUP_REMOVED lines=9> */
[----:B------:R-:W-:Y:S01]  /*2860*/  HMMA.16816.F32 R4, R28, R24, RZ ;  /* 0x000000181c04723c */ /* 0x000fe200000018ff */
[-C--:B------:R-:W-:Y:S01]  /*2870*/  FMUL.FTZ R9, R9, R20.reuse ;  /* 0x0000001409097220 */ /* 0x080fe20000410000 */
[----:B------:R-:W-:-:S05]  /*2880*/  FMUL.FTZ R10, R10, R20 ;  /* 0x000000140a0a7220 */ /* 0x000fca0000410000 */
[-C--:B------:R-:W-:Y:S01]  /*2890*/  FMUL.FTZ R36, R36, R20.reuse ;  /* 0x0000001424247220 */ /* 0x080fe20000410000 */
[-C--:B------:R-:W-:Y:S01]  /*28a0*/  FMUL.FTZ R37, R37, R20.reuse ;  /* 0x0000001425257220 */ /* 0x080fe20000410000 */
[-C--:B------:R-:W-:Y:S01]  /*28b0*/  FMUL.FTZ R38, R38, R20.reuse ;  /* 0x0000001426267220 */ /* 0x080fe20000410000 */
[----:B------:R-:W-:Y:S01]  /*28c0*/  MUFU.TANH R51, R8 ;  /* 0x0000000800337308 */ /* 0x000fe20000002400 */
[-C--:B------:R-:W-:Y:S01]  /*28d0*/  FMUL.FTZ R55, R11, R20.reuse ;  /* 0x000000140b377220 */ /* 0x080fe20000410000 */
[----:B------:R-:W-:Y:S01]  /*28e0*/  HMMA.16816.F32 R24, R28, R26, RZ ;  /* 0x0000001a1c18723c */ /* 0x000fe200000018ff */
[-C--:B------:R-:W-:Y:S01]  /*28f0*/  FMUL.FTZ R60, R39, R20.reuse ;  /* 0x00000014273c7220 */ /* 0x080fe20000410000 */
[----:B-1----:R-:W1:Y:S04]  /*2900*/  LDSM.16.M88.4 R32, [R23+0x1800] ;  /* 0x001800001720783b */ /* 0x002e680000000200 */
[----:B------:R-:W-:Y:S08]  /*2910*/  MUFU.TANH R54, R9 ;  /* 0x0000000900367308 */ /* 0x000ff00000002400 */
[----:B------:R2:W-:Y:S08]  /*2920*/  MUFU.TANH R56, R10 ;  /* 0x0000000a00387308 */ /* 0x0005f00000002400 */
[----:B------:R-:W-:Y:S08]  /*2930*/  MUFU.TANH R57, R36 ;  /* 0x0000002400397308 */ /* 0x000ff00000002400 */
[----:B------:R-:W-:Y:S01]  /*2940*/  MUFU.TANH R58, R37 ;  /* 0x00000025003a7308 */ /* 0x000fe20000002400 */
[----:B--2---:R-:W2:Y:S07]  /*2950*/  LDSM.16.M88.4 R8, [R23+0x1c00] ;  /* 0x001c00001708783b */ /* 0x004eae0000000200 */
[----:B------:R3:W-:Y:S01]  /*2960*/  MUFU.TANH R59, R38 ;  /* 0x00000026003b7308 */ /* 0x0007e20000002400 */
[C---:B-1----:R-:W-:Y:S07]  /*2970*/  HMMA.16816.F32 R4, R16.reuse, R32, R4 ;  /* 0x000000201004723c */ /* 0x042fee0000001804 */
[----:B------:R-:W1:Y:S01]  /*2980*/  MUFU.TANH R46, R46 ;  /* 0x0000002e002e7308 */ /* 0x000e620000002400 */
[----:B------:R-:W-:Y:S07]  /*2990*/  HMMA.16816.F32 R24, R16, R34, R24 ;  /* 0x000000221018723c */ /* 0x000fee0000001818 */
[----:B------:R-:W-:Y:S01]  /*29a0*/  MUFU.TANH R45, R45 ;  /* 0x0000002d002d7308 */ /* 0x000fe20000002400 */
[----:B---3--:R-:W3:Y:S01]  /*29b0*/  LDSM.16.M88.4 R36, [R44+0x2000] ;  /* 0x002000002c24783b */ /* 0x008ee20000000200 */
[C---:B------:R-:W-:Y:S02]  /*29c0*/  HMMA.16816.F32 R32, R28.reuse, R12, RZ ;  /* 0x0000000c1c20723c */ /* 0x040fe400000018ff */
[-C--:B------:R-:W-:Y:S01]  /*29d0*/  FMUL.FTZ R4, R4, R20.reuse ;  /* 0x0000001404047220 */ /* 0x080fe20000410000 */
[-C--:B------:R-:W-:Y:S01]  /*29e0*/  FMUL.FTZ R5, R5, R20.reuse ;  /* 0x0000001405057220 */ /* 0x080fe20000410000 */
[-C--:B------:R-:W-:Y:S01]  /*29f0*/  FMUL.FTZ R65, R6, R20.reuse ;  /* 0x0000001406417220 */ /* 0x080fe20000410000 */
[-C--:B------:R-:W-:Y:S01]  /*2a00*/  FMUL.FTZ R63, R7, R20.reuse ;  /* 0x00000014073f7220 */ /* 0x080fe20000410000 */
[----:B------:R-:W-:Y:S02]  /*2a10*/  MUFU.TANH R61, R4 ;  /* 0x00000004003d7308 */ /* 0x000fe40000002400 */
[----:B------:R-:W-:Y:S02]  /*2a20*/  HMMA.16816.F32 R12, R28, R14, RZ ;  /* 0x0000000e1c0c723c */ /* 0x000fe400000018ff */
[-C--:B------:R-:W-:Y:S01]  /*2a30*/  FMUL.FTZ R24, R24, R20.reuse ;  /* 0x0000001418187220 */ /* 0x080fe20000410000 */
[-C--:B------:R-:W-:Y:S01]  /*2a40*/  FMUL.FTZ R25, R25, R20.reuse ;  /* 0x0000001419197220 */ /* 0x080fe20000410000 */
[-C--:B------:R-:W-:Y:S01]  /*2a50*/  FMUL.FTZ R68, R26, R20.reuse ;  /* 0x000000141a447220 */ /* 0x080fe20000410000 */
[-C--:B------:R-:W-:Y:S01]  /*2a60*/  FMUL.FTZ R67, R27, R20.reuse ;  /* 0x000000141b437220 */ /* 0x080fe20000410000 */
[----:B------:R4:W-:Y:S06]  /*2a70*/  MUFU.TANH R62, R5 ;  /* 0x00000005003e7308 */ /* 0x0009ec0000002400 */
[C---:B--2---:R-:W-:Y:S02]  /*2a80*/  HMMA.16816.F32 R32, R16.reuse, R8, R32 ;  /* 0x000000081020723c */ /* 0x044fe40000001820 */
[----:B------:R-:W-:Y:S06]  /*2a90*/  MUFU.TANH R64, R24 ;  /* 0x0000001800407308 */ /* 0x000fec0000002400 */
[----:B------:R-:W-:Y:S02]  /*2aa0*/  HMMA.16816.F32 R12, R16, R10, R12 ;  /* 0x0000000a100c723c */ /* 0x000fe4000000180c */
[----:B------:R2:W-:Y:S01]  /*2ab0*/  MUFU.TANH R66, R25 ;  /* 0x0000001900427308 */ /* 0x0005e20000002400 */
[----:B----4-:R-:W4:Y:S05]  /*2ac0*/  LDSM.16.M88.4 R4, [R23+0x2000] ;  /* 0x002000001704783b */ /* 0x010f2a0000000200 */
[C---:B---3--:R-:W-:Y:S03]  /*2ad0*/  HMMA.16816.F32 R8, R28.reuse, R36, RZ ;  /* 0x000000241c08723c */ /* 0x048fe600000018ff */
[-C--:B------:R-:W-:Y:S01]  /*2ae0*/  FMUL.FTZ R32, R32, R20.reuse ;  /* 0x0000001420207220 */ /* 0x080fe20000410000 */
[-C--:B------:R-:W-:Y:S01]  /*2af0*/  FMUL.FTZ R33, R33, R20.reuse ;  /* 0x0000001421217220 */ /* 0x080fe20000410000 */
[-C--:B------:R-:W-:Y:S01]  /*2b00*/  FMUL.FTZ R70, R34, R20.reuse ;  /* 0x0000001422467220 */ /* 0x080fe20000410000 */
[-C--:B------:R-:W-:Y:S01]  /*2b10*/  FMUL.FTZ R69, R35, R20.reuse ;  /* 0x0000001423457220 */ /* 0x080fe20000410000 */
[----:B------:R-:W-:Y:S01]  /*2b20*/  MUFU.TANH R132, R32 ;  /* 0x0000002000847308 */ /* 0x000fe20000002400 */
[----:B------:R-:W-:Y:S03]  /*2b30*/  HMMA.16816.F32 R36, R28, R38, RZ ;  /* 0x000000261c24723c */ /* 0x000fe600000018ff */
[-C--:B------:R-:W-:Y:S01]  /*2b40*/  FMUL.FTZ R12, R12, R20.reuse ;  /* 0x000000140c0c7220 */ /* 0x080fe20000410000 */
[----:B--2---:R-:W2:Y:S01]  /*2b50*/  LDSM.16.M88.4 R24, [R44+0x2400] ;  /* 0x002400002c18783b */ /* 0x004ea20000000200 */
[-C--:B------:R-:W-:Y:S01]  /*2b60*/  FMUL.FTZ R13, R13, R20.reuse ;  /* 0x000000140d0d7220 */ /* 0x080fe20000410000 */
[-C--:B------:R-:W-:Y:S01]  /*2b70*/  FMUL.FTZ R14, R14, R20.reuse ;  /* 0x000000140e0e7220 */ /* 0x080fe20000410000 */
[----:B------:R3:W-:Y:S01]  /*2b80*/  MUFU.TANH R102, R33 ;  /* 0x0000002100667308 */ /* 0x0007e20000002400 */
[----:B------:R-:W-:-:S07]  /*2b90*/  FMUL.FTZ R15, R15, R20 ;  /* 0x000000140f0f7220 */ /* 0x000fce0000410000 */
[----:B------:R-:W-:Y:S08]  /*2ba0*/  MUFU.TANH R106, R12 ;  /* 0x0000000c006a7308 */ /* 0x000ff00000002400 */
[----:B------:R-:W-:Y:S01]  /*2bb0*/  MUFU.TANH R130, R13 ;  /* 0x0000000d00827308 */ /* 0x000fe20000002400 */
[----:B---3--:R-:W3:Y:S01]  /*2bc0*/  LDSM.16.M88.4 R32, [R23+0x2400] ;  /* 0x002400001720783b */ /* 0x008ee20000000200 */
[C---:B----4-:R-:W-:Y:S06]  /*2bd0*/  HMMA.16816.F32 R8, R16.reuse, R4, R8 ;  /* 0x000000041008723c */ /* 0x050fec0000001808 */
[----:B------:R-:W-:Y:S02]  /*2be0*/  MUFU.TANH R73, R14 ;  /* 0x0000000e00497308 */ /* 0x000fe40000002400 */
[----:B------:R-:W-:Y:S06]  /*2bf0*/  HMMA.16816.F32 R36, R16, R6, R36 ;  /* 0x000000061024723c */ /* 0x000fec0000001824 */
[----:B------:R4:W-:Y:S02]  /*2c00*/  MUFU.TANH R71, R15 ;  /* 0x0000000f00477308 */ /* 0x0009e40000002400 */
[C---:B--2---:R-:W-:Y:S03]  /*2c10*/  HMMA.16816.F32 R4, R28.reuse, R24, RZ ;  /* 0x000000181c04723c */ /* 0x044fe600000018ff */
[-C--:B------:R-:W-:Y:S01]  /*2c20*/  FMUL.FTZ R8, R8, R20.reuse ;  /* 0x0000001408087220 */ /* 0x080fe20000410000 */
[-C--:B------:R-:W-:Y:S01]  /*2c30*/  FMUL.FTZ R112, R9, R20.reuse ;  /* 0x0000001409707220 */ /* 0x080fe20000410000 */
[-C--:B------:R-:W-:Y:S01]  /*2c40*/  FMUL.FTZ R77, R10, R20.reuse ;  /* 0x000000140a4d7220 */ /* 0x080fe20000410000 */
[-C--:B------:R-:W-:Y:S01]  /*2c50*/  FMUL.FTZ R75, R11, R20.reuse ;  /* 0x000000140b4b7220 */ /* 0x080fe20000410000 */
[----:B------:R2:W-:Y:S01]  /*2c60*/  MUFU.TANH R126, R8 ;  /* 0x00000008007e7308 */ /* 0x0005e20000002400 */
[----:B------:R-:W-:Y:S03]  /*2c70*/  HMMA.16816.F32 R24, R28, R26, RZ ;  /* 0x0000001a1c18723c */ /* 0x000fe600000018ff */
[-C--:B------:R-:W-:Y:S01]  /*2c80*/  FMUL.FTZ R124, R36, R20.reuse ;  /* 0x00000014247c7220 */ /* 0x080fe20000410000 */
[----:B----4-:R-:W-:Y:S01]  /*2c90*/  LDSM.16.M88.4 R12, [R23+0x2800] ;  /* 0x00280000170c783b */ /* 0x010fe20000000200 */
[-C--:B------:R-:W-:Y:S01]  /*2ca0*/  FMUL.FTZ R36, R39, R20.reuse ;  /* 0x0000001427247220 */ /* 0x080fe20000410000 */
[----:B------:R-:W-:Y:S01]  /*2cb0*/  IMAD.SHL.U32 R39, R88, 0x2, RZ ;  /* 0x0000000258277824 */ /* 0x000fe200078e00ff */
[----:B------:R-:W4:Y:S01]  /*2cc0*/  MUFU.TANH R47, R47 ;  /* 0x0000002f002f7308 */ /* 0x000f220000002400 */
[-C--:B------:R-:W-:Y:S01]  /*2cd0*/  FMUL.FTZ R116, R37, R20.reuse ;  /* 0x0000001425747220 */ /* 0x080fe20000410000 */
[----:B------:R-:W-:-:S02]  /*2ce0*/  FMUL.FTZ R37, R38, R20 ;  /* 0x0000001426257220 */ /* 0x000fc40000410000 */
[----:B------:R-:W-:Y:S01]  /*2cf0*/  LOP3.LUT R39, R160, 0x6, R39, 0xf8, !PT ;  /* 0x00000006a0277812 */ /* 0x000fe200078ef827 */
[C---:B---3--:R-:W-:Y:S03]  /*2d00*/  HMMA.16816.F32 R4, R16.reuse, R32, R4 ;  /* 0x000000201004723c */ /* 0x048fe60000001804 */
[C---:B------:R-:W-:Y:S01]  /*2d10*/  LOP3.LUT R33, R39.reuse, 0x8, RZ, 0xfc, !PT ;  /* 0x0000000827217812 */ /* 0x040fe200078efcff */
[----:B--2---:R-:W2:Y:S01]  /*2d20*/  LDSM.16.M88.4 R8, [R44+0x2800] ;  /* 0x002800002c08783b */ /* 0x004ea20000000200 */
[-C--:B------:R-:W-:Y:S01]  /*2d30*/  ISETP.GE.AND P4, PT, R39, R0.reuse, PT ;  /* 0x000000002700720c */ /* 0x080fe20003f86270 */
[----:B------:R-:W-:Y:S01]  /*2d40*/  MUFU.TANH R50, R50 ;  /* 0x0000003200327308 */ /* 0x000fe20000002400 */
[----:B------:R-:W-:Y:S01]  /*2d50*/  ISETP.GE.AND P2, PT, R33, R0, PT ;  /* 0x000000002100720c */ /* 0x000fe20003f46270 */
[----:B------:R-:W-:Y:S01]  /*2d60*/  HMMA.16816.F32 R24, R16, R34, R24 ;  /* 0x000000221018723c */ /* 0x000fe20000001818 */
[----:B------:R-:W-:-:S02]  /*2d70*/  LOP3.LUT R35, R39, 0x1, RZ, 0xfc, !PT ;  /* 0x0000000127237812 */ /* 0x000fc400078efcff */
[----:B-1----:R-:W-:Y:S02]  /*2d80*/  FSEL R38, R46, -INF , !P4 ;  /* 0xff8000002e267808 */ /* 0x002fe40006000000 */
[----:B------:R-:W-:Y:S01]  /*2d90*/  ISETP.GE.AND P3, PT, R35, R0, PT ;  /* 0x000000002300720c */ /* 0x000fe20003f66270 */
[----:B------:R-:W-:Y:S01]  /*2da0*/  MUFU.TANH R53, R53 ;  /* 0x0000003500357308 */ /* 0x000fe20000002400 */
[----:B------:R-:W1:Y:S01]  /*2db0*/  LDSM.16.M88.4 R32, [R44+0x2c00] ;  /* 0x002c00002c20783b */ /* 0x000e620000000200 */
[----:B------:R-:W-:Y:S02]  /*2dc0*/  FSEL R76, R43, -INF , !P4 ;  /* 0xff8000002b4c7808 */ /* 0x000fe40006000000 */
[----:B----4-:R-:W-:Y:S01]  /*2dd0*/  FSEL R78, R47, -INF , !P3 ;  /* 0xff8000002f4e7808 */ /* 0x010fe20005800000 */
[-C--:B------:R-:W-:Y:S01]  /*2de0*/  FMUL.FTZ R120, R4, R20.reuse ;  /* 0x0000001404787220 */ /* 0x080fe20000410000 */
[-C--:B------:R-:W-:Y:S01]  /*2df0*/  FMUL.FTZ R118, R5, R20.reuse ;  /* 0x0000001405767220 */ /* 0x080fe20000410000 */
[-C--:B------:R-:W-:Y:S01]  /*2e00*/  FMUL.FTZ R79, R6, R20.reuse ;  /* 0x00000014064f7220 */ /* 0x080fe20000410000 */
[----:B------:R-:W-:Y:S01]  /*2e10*/  FMUL.FTZ R81, R7, R20 ;  /* 0x0000001407517220 */ /* 0x000fe20000410000 */
[----:B------:R-:W3:Y:S01]  /*2e20*/  MUFU.TANH R48, R48 ;  /* 0x0000003000307308 */ /* 0x000ee20000002400 */
[----:B------:R-:W-:-:S03]  /*2e30*/  LOP3.LUT R43, R39, 0x21, RZ, 0xfc, !PT ;  /* 0x00000021272b7812 */ /* 0x000fc600078efcff */
[-C--:B------:R-:W-:Y:S01]  /*2e40*/  FMUL.FTZ R110, R25, R20.reuse ;  /* 0x00000014196e7220 */ /* 0x080fe20000410000 */
[----:B------:R-:W-:Y:S01]  /*2e50*/  LOP3.LUT R25, R39, 0x18, RZ, 0xfc, !PT ;  /* 0x0000001827197812 */ /* 0x000fe200078efcff */
[-C--:B------:R-:W-:Y:S01]  /*2e60*/  FMUL.FTZ R24, R24, R20.reuse ;  /* 0x0000001418187220 */ /* 0x080fe20000410000 */
[-C--:B------:R-:W-:Y:S01]  /*2e70*/  FMUL.FTZ R26, R26, R20.reuse ;  /* 0x000000141a1a7220 */ /* 0x080fe20000410000 */
[----:B------:R-:W-:Y:S01]  /*2e80*/  FMUL.FTZ R85, R27, R20 ;  /* 0x000000141b557220 */ /* 0x000fe20000410000 */
[----:B------:R-:W-:Y:S01]  /*2e90*/  ISETP.GE.AND P5, PT, R25, R0, PT ;  /* 0x000000001900720c */ /* 0x000fe20003fa6270 */
[----:B------:R-:W-:Y:S01]  /*2ea0*/  MUFU.TANH R114, R24 ;  /* 0x0000001800727308 */ /* 0x000fe20000002400 */
[----:B------:R-:W-:Y:S02]  /*2eb0*/  LOP3.LUT R25, R39, 0x20, RZ, 0xfc, !PT ;  /* 0x0000002027197812 */ /* 0x000fe400078efcff */
[----:B------:R-:W-:Y:S02]  /*2ec0*/  FSEL R94, R59, -INF , !P5 ;  /* 0xff8000003b5e7808 */ /* 0x000fe40006800000 */
[----:B------:R-:W-:-:S02]  /*2ed0*/  FSEL R82, R57, -INF , !P5 ;  /* 0xff80000039527808 */ /* 0x000fc40006800000 */
[----:B---3--:R-:W-:Y:S01]  /*2ee0*/  FSEL R74, R48, -INF , !P2 ;  /* 0xff800000304a7808 */ /* 0x008fe20005000000 */
[----:B------:R-:W-:Y:S01]  /*2ef0*/  MUFU.TANH R83, R26 ;  /* 0x0000001a00537308 */ /* 0x000fe20000002400 */
[----:B--2---:R-:W-:Y:S01]  /*2f00*/  HMMA.16816.F32 R4, R28, R8, RZ ;  /* 0x000000081c04723c */ /* 0x004fe200000018ff */
[----:B------:R-:W-:-:S04]  /*2f10*/  LOP3.LUT R9, R39, 0x9, RZ, 0xfc, !PT ;  /* 0x0000000927097812 */ /* 0x000fc800078efcff */
[-C--:B------:R-:W-:Y:S02]  /*2f20*/  ISETP.GE.AND P1, PT, R9, R0.reuse, PT ;  /* 0x000000000900720c */ /* 0x080fe40003f26270 */
[----:B------:R-:W2:Y:S01]  /*2f30*/  MUFU.TANH R52, R52 ;  /* 0x0000003400347308 */ /* 0x000ea20000002400 */
[----:B------:R-:W-:Y:S02]  /*2f40*/  LOP3.LUT R9, R39, 0x10, RZ, 0xfc, !PT ;  /* 0x0000001027097812 */ /* 0x000fe400078efcff */
[----:B------:R-:W-:Y:S02]  /*2f50*/  FSEL R84, R53, -INF , !P1 ;  /* 0xff80000035547808 */ /* 0x000fe40004800000 */
[----:B------:R-:W-:Y:S02]  /*2f60*/  ISETP.GE.AND P0, PT, R9, R0, PT ;  /* 0x000000000900720c */ /* 0x000fe40003f06270 */
[----:B------:R-:W-:Y:S01]  /*2f70*/  HMMA.16816.F32 R8, R28, R10, RZ ;  /* 0x0000000a1c08723c */ /* 0x000fe200000018ff */
[----:B------:R-:W3:Y:S01]  /*2f80*/  MUFU.TANH R60, R60 ;  /* 0x0000003c003c7308 */ /* 0x000ee20000002400 */
[----:B------:R-:W-:-:S06]  /*2f90*/  FSEL R56, R56, -INF , !P0 ;  /* 0xff80000038387808 */ /* 0x000fcc0004000000 */
[C---:B------:R-:W-:Y:S01]  /*2fa0*/  HMMA.16816.F32 R4, R16.reuse, R12, R4 ;  /* 0x0000000c1004723c */ /* 0x040fe20000001804 */
[----:B------:R-:W-:Y:S01]  /*2fb0*/  LOP3.LUT R13, R39, 0x11, RZ, 0xfc, !PT ;  /* 0x00000011270d7812 */ /* 0x000fe200078efcff */
[----:B------:R-:W-:Y:S01]  /*2fc0*/  MUFU.TANH R63, R63 ;  /* 0x0000003f003f7308 */ /* 0x000fe20000002400 */
[----:B------:R-:W-:Y:S02]  /*2fd0*/  FSEL R12, R50, -INF , !P1 ;  /* 0xff800000320c7808 */ /* 0x000fe40004800000 */
[-C--:B------:R-:W-:Y:S02]  /*2fe0*/  ISETP.GE.AND P6, PT, R13, R0.reuse, PT ;  /* 0x000000000d00720c */ /* 0x080fe40003fc6270 */
[----:B------:R-:W-:Y:S02]  /*2ff0*/  LOP3.LUT R13, R39, 0x19, RZ, 0xfc, !PT ;  /* 0x00000019270d7812 */ /* 0x000fe400078efcff */
[----:B--2---:R-:W-:Y:S01]  /*3000*/  FSEL R52, R52, -INF , !P2 ;  /* 0xff80000034347808 */ /* 0x004fe20005000000 */
[----:B------:R-:W2:Y:S01]  /*3010*/  MUFU.TANH R65, R65 ;  /* 0x0000004100417308 */ /* 0x000ea20000002400 */
[----:B------:R-:W-:Y:S01]  /*3020*/  ISETP.GE.AND P4, PT, R13, R0, PT ;  /* 0x000000000d00720c */ /* 0x000fe20003f86270 */
[----:B------:R-:W-:Y:S01]  /*3030*/  HMMA.16816.F32 R8, R16, R14, R8 ;  /* 0x0000000e1008723c */ /* 0x000fe20000001808 */
[----:B------:R-:W-:-:S02]  /*3040*/  FSEL R13, R45, -INF , !P3 ;  /* 0xff8000002d0d7808 */ /* 0x000fc40005800000 */
[-C--:B------:R-:W-:Y:S02]  /*3050*/  ISETP.GE.AND P3, PT, R25, R0.reuse, PT ;  /* 0x000000001900720c */ /* 0x080fe40003f66270 */
[----:B------:R-:W4:Y:S01]  /*3060*/  LDSM.16.M88.4 R24, [R23+0x2c00] ;  /* 0x002c00001718783b */ /* 0x000f220000000200 */
[----:B------:R-:W-:Y:S01]  /*3070*/  ISETP.GE.AND P2, PT, R43, R0, PT ;  /* 0x000000002b00720c */ /* 0x000fe20003f46270 */
[-C--:B------:R-:W-:Y:S01]  /*3080*/  FMUL.FTZ R86, R5, R20.reuse ;  /* 0x0000001405567220 */ /* 0x080fe20000410000 */
[----:B------:R-:W-:Y:S01]  /*3090*/  LOP3.LUT R5, R39, 0x28, RZ, 0xfc, !PT ;  /* 0x0000002827057812 */ /* 0x000fe200078efcff */
[-C--:B------:R-:W-:Y:S01]  /*30a0*/  FMUL.FTZ R4, R4, R20.reuse ;  /* 0x0000001404047220 */ /* 0x080fe20000410000 */
[----:B------:R-:W-:Y:S01]  /*30b0*/  FSEL R14, R51, -INF , !P0 ;  /* 0xff800000330e7808 */ /* 0x000fe20004000000 */
[----:B------:R-:W-:Y:S01]  /*30c0*/  FMUL.FTZ R15, R6, R20 ;  /* 0x00000014060f7220 */ /* 0x000fe20000410000 */
[----:B------:R-:W-:Y:S01]  /*30d0*/  ISETP.GE.AND P1, PT, R5, R0, PT ;  /* 0x000000000500720c */ /* 0x000fe20003f26270 */
[----:B------:R1:W-:Y:S01]  /*30e0*/  MUFU.TANH R98, R4 ;  /* 0x0000000400627308 */ /* 0x0003e20000002400 */
[----:B------:R-:W-:Y:S01]  /*30f0*/  LOP3.LUT R5, R39, 0x29, RZ, 0xfc, !PT ;  /* 0x0000002927057812 */ /* 0x000fe200078efcff */
[----:B------:R-:W-:Y:S01]  /*3100*/  FMUL.FTZ R43, R7, R20 ;  /* 0x00000014072b7220 */ /* 0x000fe20000410000 */
[----:B------:R-:W-:Y:S01]  /*3110*/  FSEL R80, R54, -INF , !P6 ;  /* 0xff80000036507808 */ /* 0x000fe20007000000 */
[----:B------:R-:W-:-:S04]  /*3120*/  DEPBAR.LE SB0, 0x0 ;  /* 0x000080000000791a */ /* 0x000fc80000000000 */
[----:B------:R-:W-:Y:S01]  /*3130*/  ISETP.GE.AND P0, PT, R5, R0, PT ;  /* 0x000000000500720c */ /* 0x000fe20003f06270 */
[----:B------:R-:W5:Y:S01]  /*3140*/  MUFU.TANH R68, R68 ;  /* 0x0000004400447308 */ /* 0x000f620000002400 */
[-C--:B------:R-:W-:Y:S01]  /*3150*/  FMUL.FTZ R54, R9, R20.reuse ;  /* 0x0000001409367220 */ /* 0x080fe20000410000 */
[----:B------:R-:W-:Y:S01]  /*3160*/  LOP3.LUT R9, R39, 0x40, RZ, 0xfc, !PT ;  /* 0x0000004027097812 */ /* 0x000fe200078efcff */
[-C--:B------:R-:W-:Y:S01]  /*3170*/  FMUL.FTZ R128, R11, R20.reuse ;  /* 0x000000140b807220 */ /* 0x080fe20000410000 */
[----:B------:R-:W-:Y:S02]  /*3180*/  FSEL R58, R58, -INF , !P4 ;  /* 0xff8000003a3a7808 */ /* 0x000fe40006000000 */
[----:B------:R-:W-:Y:S01]  /*3190*/  FSEL R62, R62, -INF , !P2 ;  /* 0xff8000003e3e7808 */ /* 0x000fe20005000000 */
[----:B-1----:R-:W-:Y:S01]  /*31a0*/  HMMA.16816.F32 R4, R28, R32, RZ ;  /* 0x000000201c04723c */ /* 0x002fe200000018ff */
[----:B------:R-:W-:Y:S01]  /*31b0*/  LOP3.LUT R33, R39, 0x31, RZ, 0xfc, !PT ;  /* 0x0000003127217812 */ /* 0x000fe200078efcff */
[----:B------:R-:W1:Y:S01]  /*31c0*/  MUFU.TANH R55, R55 ;  /* 0x0000003700377308 */ /* 0x000e620000002400 */
[----:B------:R-:W-:Y:S01]  /*31d0*/  FMUL.FTZ R32, R8, R20 ;  /* 0x0000001408207220 */ /* 0x000fe20000410000 */
[----:B---3--:R-:W-:-:S02]  /*31e0*/  FSEL R8, R60, -INF , !P4 ;  /* 0xff8000003c087808 */ /* 0x008fc40006000000 */
[-C--:B------:R-:W-:Y:S02]  /*31f0*/  ISETP.GE.AND P5, PT, R33, R0.reuse, PT ;  /* 0x000000002100720c */ /* 0x080fe40003fa6270 */
[----:B------:R-:W-:Y:S01]  /*3200*/  HMMA.16816.F32 R28, R28, R34, RZ ;  /* 0x000000221c1c723c */ /* 0x000fe200000018ff */
[----:B------:R-:W-:Y:S01]  /*3210*/  LOP3.LUT R33, R39, 0x38, RZ, 0xfc, !PT ;  /* 0x0000003827217812 */ /* 0x000fe200078efcff */
[----:B------:R-:W3:Y:S01]  /*3220*/  MUFU.TANH R67, R67 ;  /* 0x0000004300437308 */ /* 0x000ee20000002400 */
[----:B--2---:R-:W-:Y:S02]  /*3230*/  FSEL R104, R65, -INF , !P3 ;  /* 0xff80000041687808 */ /* 0x004fe40005800000 */
[----:B------:R-:W-:Y:S02]  /*3240*/  ISETP.GE.AND P4, PT, R33, R0, PT ;  /* 0x000000002100720c */ /* 0x000fe40003f86270 */
[----:B------:R-:W-:Y:S02]  /*3250*/  LOP3.LUT R33, R39, 0x39, RZ, 0xfc, !PT ;  /* 0x0000003927217812 */ /* 0x000fe400078efcff */
[----:B------:R-:W-:Y:S01]  /*3260*/  FSEL R72, R61, -INF , !P3 ;  /* 0xff8000003d487808 */ /* 0x000fe20005800000 */
[----:B------:R-:W-:Y:S01]  /*3270*/  MUFU.TANH R112, R112 ;  /* 0x0000007000707308 */ /* 0x000fe20000002400 */
[----:B-----5:R-:W-:Y:S01]  /*3280*/  FSEL R68, R68, -INF , !P1 ;  /* 0xff80000044447808 */ /* 0x020fe20004800000 */
[----:B----4-:R-:W-:Y:S01]  /*3290*/  HMMA.16816.F32 R4, R16, R24, R4 ;  /* 0x000000181004723c */ /* 0x010fe20000001804 */
[----:B------:R-:W-:Y:S01]  /*32a0*/  FSEL R24, R63, -INF , !P2 ;  /* 0xff8000003f187808 */ /* 0x000fe20005000000 */
[----:B------:R-:W-:Y:S01]  /*32b0*/  FMUL.FTZ R25, R10, R20 ;  /* 0x000000140a197220 */ /* 0x000fe20000410000 */
[----:B------:R-:W-:-:S02]  /*32c0*/  ISETP.GE.AND P2, PT, R9, R0, PT ;  /* 0x000000000900720c */ /* 0x000fc40003f46270 */
[----:B------:R-:W-:Y:S01]  /*32d0*/  LOP3.LUT R9, R39, 0x41, RZ, 0xfc, !PT ;  /* 0x0000004127097812 */ /* 0x000fe200078efcff */
[----:B------:R-:W2:Y:S01]  /*32e0*/  MUFU.TANH R75, R75 ;  /* 0x0000004b004b7308 */ /* 0x000ea20000002400 */
[----:B------:R-:W-:Y:S01]  /*32f0*/  FSEL R64, R64, -INF , !P1 ;  /* 0xff80000040407808 */ /* 0x000fe20004800000 */
[----:B------:R-:W-:Y:S01]  /*3300*/  HMMA.16816.F32 R28, R16, R26, R28 ;  /* 0x0000001a101c723c */ /* 0x000fe2000000181c */
[-C--:B------:R-:W-:Y:S02]  /*3310*/  ISETP.GE.AND P3, PT, R33, R0.reuse, PT ;  /* 0x000000002100720c */ /* 0x080fe40003f66270 */
[----:B------:R-:W-:Y:S02]  /*3320*/  ISETP.GE.AND P1, PT, R9, R0, PT ;  /* 0x000000000900720c */ /* 0x000fe40003f26270 */
[C---:B------:R-:W-:Y:S01]  /*3330*/  LOP3.LUT R23, R39.reuse, 0x30, RZ, 0xfc, !PT ;  /* 0x0000003027177812 */ /* 0x040fe200078efcff */
[----:B------:R-:W4:Y:S01]  /*3340*/  MUFU.TANH R70, R70 ;  /* 0x0000004600467308 */ /* 0x000f220000002400 */
[----:B------:R-:W-:-:S02]  /*3350*/  LOP3.LUT R33, R39, 0x48, RZ, 0xfc, !PT ;  /* 0x0000004827217812 */ /* 0x000fc400078efcff */
[----:B-1----:R-:W-:Y:S02]  /*3360*/  FSEL R50, R55, -INF , !P6 ;  /* 0xff80000037327808 */ /* 0x002fe40007000000 */
[-C--:B------:R-:W-:Y:S01]  /*3370*/  FMUL.FTZ R46, R5, R20.reuse ;  /* 0x00000014052e7220 */ /* 0x080fe20000410000 */
[----:B------:R-:W-:Y:S01]  /*3380*/  LOP3.LUT R5, R39, 0x60, RZ, 0xfc, !PT ;  /* 0x0000006027057812 */ /* 0x000fe200078efcff */
[-C--:B------:R-:W-:Y:S01]  /*3390*/  FMUL.FTZ R48, R4, R20.reuse ;  /* 0x0000001404307220 */ /* 0x080fe20000410000 */
[----:B------:R-:W1:Y:S01]  /*33a0*/  MUFU.TANH R124, R124 ;  /* 0x0000007c007c7308 */ /* 0x000e620000002400 */
[----:B---3--:R-:W-:Y:S01]  /*33b0*/  FSEL R10, R67, -INF , !P0 ;  /* 0xff800000430a7808 */ /* 0x008fe20004000000 */
[-C--:B------:R-:W-:Y:S01]  /*33c0*/  FMUL.FTZ R122, R6, R20.reuse ;  /* 0x00000014067a7220 */ /* 0x080fe20000410000 */
[----:B------:R-:W-:Y:S01]  /*33d0*/  FSEL R134, R66, -INF , !P0 ;  /* 0xff80000042867808 */ /* 0x000fe20004000000 */
[-C--:B------:R-:W-:Y:S01]  /*33e0*/  FMUL.FTZ R7, R7, R20.reuse ;  /* 0x0000001407077220 */ /* 0x080fe20000410000 */
[----:B--2---:R-:W-:Y:S01]  /*33f0*/  FSEL R140, R75, -INF , !P1 ;  /* 0xff8000004b8c7808 */ /* 0x004fe20004800000 */
[----:B------:R-:W-:Y:S01]  /*3400*/  FMUL.FTZ R44, R28, R20 ;  /* 0x000000141c2c7220 */ /* 0x000fe20000410000 */
[----:B------:R-:W-:Y:S01]  /*3410*/  FSEL R112, R112, -INF , !P1 ;  /* 0xff80000070707808 */ /* 0x000fe20004800000 */
[----:B------:R-:W2:Y:S01]  /*3420*/  MUFU.TANH R37, R37 ;  /* 0x0000002500257308 */ /* 0x000ea20000002400 */
[----:B------:R-:W-:Y:S01]  /*3430*/  ISETP.GE.AND P6, PT, R23, R0, PT ;  /* 0x000000001700720c */ /* 0x000fe20003fc6270 */
[----:B------:R-:W-:Y:S01]  /*3440*/  FMUL.FTZ R30, R30, R20 ;  /* 0x000000141e1e7220 */ /* 0x000fe20000410000 */
[----:B------:R-:W-:Y:S01]  /*3450*/  ISETP.GE.AND P0, PT, R33, R0, PT ;  /* 0x000000002100720c */ /* 0x000fe20003f06270 */
[----:B------:R-:W-:Y:S01]  /*3460*/  FMUL.FTZ R29, R29, R20 ;  /* 0x000000141d1d7220 */ /* 0x000fe20000410000 */
[----:B------:R-:W-:Y:S01]  /*3470*/  ISETP.GE.AND P1, PT, R5, R0, PT ;  /* 0x000000000500720c */ /* 0x000fe20003f26270 */
[----:B------:R-:W-:Y:S01]  /*3480*/  FMUL.FTZ R31, R31, R20 ;  /* 0x000000141f1f7220 */ /* 0x000fe20000410000 */
[C---:B------:R-:W-:Y:S01]  /*3490*/  LOP3.LUT R11, R39.reuse, 0x49, RZ, 0xfc, !PT ;  /* 0x00000049270b7812 */ /* 0x040fe200078efcff */
[----:B------:R-:W3:Y:S01]  /*34a0*/  MUFU.TANH R69, R69 ;  /* 0x0000004500457308 */ /* 0x000ee20000002400 */
[----:B------:R-:W-:-:S02]  /*34b0*/  LOP3.LUT R5, R39, 0x61, RZ, 0xfc, !PT ;  /* 0x0000006127057812 */ /* 0x000fc400078efcff */
[----:B----4-:R-:W-:Y:S02]  /*34c0*/  FSEL R70, R70, -INF , !P6 ;  /* 0xff80000046467808 */ /* 0x010fe40007000000 */
[----:B------:R-:W-:Y:S02]  /*34d0*/  FSEL R132, R132, -INF , !P6 ;  /* 0xff80000084847808 */ /* 0x000fe40007000000 */
[----:B-1----:R-:W-:Y:S01]  /*34e0*/  FSEL R124, R124, -INF , !P0 ;  /* 0xff8000007c7c7808 */ /* 0x002fe20004000000 */
[----:B------:R-:W1:Y:S01]  /*34f0*/  MUFU.TANH R116, R116 ;  /* 0x0000007400747308 */ /* 0x000e620000002400 */
[----:B--2---:R-:W-:Y:S02]  /*3500*/  FSEL R158, R37, -INF , !P0 ;  /* 0xff800000259e7808 */ /* 0x004fe40004000000 */
[-C--:B------:R-:W-:Y:S02]  /*3510*/  ISETP.GE.AND P6, PT, R11, R0.reuse, PT ;  /* 0x000000000b00720c */ /* 0x080fe40003fc6270 */
[----:B------:R-:W-:-:S02]  /*3520*/  ISETP.GE.AND P0, PT, R5, R0, PT ;  /* 0x000000000500720c */ /* 0x000fc40003f06270 */
[C---:B------:R-:W-:Y:S01]  /*3530*/  LOP3.LUT R11, R39.reuse, 0x50, RZ, 0xfc, !PT ;  /* 0x00000050270b7812 */ /* 0x040fe200078efcff */
[----:B------:R-:W2:Y:S01]  /*3540*/  MUFU.TANH R36, R36 ;  /* 0x0000002400247308 */ /* 0x000ea20000002400 */
[----:B------:R-:W-:Y:S02]  /*3550*/  LOP3.LUT R5, R39, 0x68, RZ, 0xfc, !PT ;  /* 0x0000006827057812 */ /* 0x000fe400078efcff */
[----:B---3--:R-:W-:Y:S02]  /*3560*/  FSEL R4, R69, -INF , !P5 ;  /* 0xff80000045047808 */ /* 0x008fe40006800000 */
[----:B------:R-:W-:Y:S02]  /*3570*/  FSEL R102, R102, -INF , !P5 ;  /* 0xff80000066667808 */ /* 0x000fe40006800000 */
[----:B------:R-:W-:Y:S01]  /*3580*/  ISETP.GE.AND P5, PT, R11, R0, PT ;  /* 0x000000000b00720c */ /* 0x000fe20003fa6270 */
[----:B------:R-:W3:Y:S01]  /*3590*/  MUFU.TANH R120, R120 ;  /* 0x0000007800787308 */ /* 0x000ee20000002400 */
[----:B-1----:R-:W-:-:S02]  /*35a0*/  FSEL R116, R116, -INF , !P6 ;  /* 0xff80000074747808 */ /* 0x002fc40007000000 */
[----:B------:R-:W-:Y:S02]  /*35b0*/  LOP3.LUT R11, R39, 0x51, RZ, 0xfc, !PT ;  /* 0x00000051270b7812 */ /* 0x000fe400078efcff */
[----:B------:R-:W-:Y:S02]  /*35c0*/  FSEL R6, R73, -INF , !P4 ;  /* 0xff80000049067808 */ /* 0x000fe40006000000 */
[----:B------:R-:W-:Y:S01]  /*35d0*/  FSEL R106, R106, -INF , !P4 ;  /* 0xff8000006a6a7808 */ /* 0x000fe20006000000 */
[----:B------:R-:W1:Y:S01]  /*35e0*/  MUFU.TANH R79, R79 ;  /* 0x0000004f004f7308 */ /* 0x000e620000002400 */
[----:B--2---:R-:W-:Y:S02]  /*35f0*/  FSEL R28, R36, -INF , !P6 ;  /* 0xff800000241c7808 */ /* 0x004fe40007000000 */
[----:B------:R-:W-:Y:S02]  /*3600*/  ISETP.GE.AND P6, PT, R5, R0, PT ;  /* 0x000000000500720c */ /* 0x000fe40003fc6270 */
[----:B------:R-:W-:-:S02]  /*3610*/  LOP3.LUT R5, R39, 0x69, RZ, 0xfc, !PT ;  /* 0x0000006927057812 */ /* 0x000fc400078efcff */
[----:B------:R-:W-:Y:S01]  /*3620*/  ISETP.GE.AND P4, PT, R11, R0, PT ;  /* 0x000000000b00720c */ /* 0x000fe20003f86270 */
[----:B------:R-:W2:Y:S01]  /*3630*/  MUFU.TANH R118, R118 ;  /* 0x0000007600767308 */ /* 0x000ea20000002400 */
[----:B---3--:R-:W-:Y:S02]  /*3640*/  FSEL R120, R120, -INF , !P5 ;  /* 0xff80000078787808 */ /* 0x008fe40006800000 */
[----:B------:R-:W-:Y:S02]  /*3650*/  LOP3.LUT R11, R39, 0x58, RZ, 0xfc, !PT ;  /* 0x00000058270b7812 */ /* 0x000fe400078efcff */
[----:B------:R-:W-:Y:S02]  /*3660*/  FSEL R18, R71, -INF , !P3 ;  /* 0xff80000047127808 */ /* 0x000fe40005800000 */
[----:B------:R-:W-:Y:S01]  /*3670*/  FSEL R130, R130, -INF , !P3 ;  /* 0xff80000082827808 */ /* 0x000fe20005800000 */
[----:B------:R-:W3:Y:S01]  /*3680*/  MUFU.TANH R81, R81 ;  /* 0x0000005100517308 */ /* 0x000ee20000002400 */
[----:B-1----:R-:W-:-:S02]  /*3690*/  FSEL R164, R79, -INF , !P5 ;  /* 0xff8000004fa47808 */ /* 0x002fc40006800000 */
[-C--:B------:R-:W-:Y:S02]  /*36a0*/  ISETP.GE.AND P5, PT, R5, R0.reuse, PT ;  /* 0x000000000500720c */ /* 0x080fe40003fa6270 */
[----:B------:R-:W-:Y:S02]  /*36b0*/  LOP3.LUT R5, R39, 0x70, RZ, 0xfc, !PT ;  /* 0x0000007027057812 */ /* 0x000fe400078efcff */
[----:B------:R-:W-:Y:S01]  /*36c0*/  ISETP.GE.AND P3, PT, R11, R0, PT ;  /* 0x000000000b00720c */ /* 0x000fe20003f66270 */
[----:B------:R-:W1:Y:S01]  /*36d0*/  MUFU.TANH R86, R86 ;  /* 0x0000005600567308 */ /* 0x000e620000002400 */
[----:B--2---:R-:W-:Y:S02]  /*36e0*/  FSEL R118, R118, -INF , !P4 ;  /* 0xff80000076767808 */ /* 0x004fe40006000000 */
[----:B------:R-:W-:Y:S02]  /*36f0*/  LOP3.LUT R11, R39, 0x59, RZ, 0xfc, !PT ;  /* 0x00000059270b7812 */ /* 0x000fe400078efcff */
[----:B------:R-:W-:-:S02]  /*3700*/  FSEL R170, R83, -INF , !P3 ;  /* 0xff80000053aa7808 */ /* 0x000fc40005800000 */
[----:B------:R-:W-:Y:S01]  /*3710*/  FSEL R114, R114, -INF , !P3 ;  /* 0xff80000072727808 */ /* 0x000fe20005800000 */
[----:B------:R-:W2:Y:S01]  /*3720*/  MUFU.TANH R23, R43 ;  /* 0x0000002b00177308 */ /* 0x000ea20000002400 */
[----:B---3--:R-:W-:Y:S02]  /*3730*/  FSEL R172, R81, -INF , !P4 ;  /* 0xff80000051ac7808 */ /* 0x008fe40006000000 */
[----:B------:R-:W-:Y:S02]  /*3740*/  ISETP.GE.AND P4, PT, R5, R0, PT ;  /* 0x000000000500720c */ /* 0x000fe40003f86270 */
[----:B------:R-:W-:Y:S02]  /*3750*/  LOP3.LUT R5, R39, 0x71, RZ, 0xfc, !PT ;  /* 0x0000007127057812 */ /* 0x000fe400078efcff */
[----:B------:R-:W-:Y:S01]  /*3760*/  FSEL R126, R126, -INF , !P2 ;  /* 0xff8000007e7e7808 */ /* 0x000fe20005000000 */
[----:B------:R-:W3:Y:S01]  /*3770*/  MUFU.TANH R77, R77 ;  /* 0x0000004d004d7308 */ /* 0x000ee20000002400 */
[----:B-1----:R-:W-:-:S02]  /*3780*/  FSEL R86, R86, -INF , !P0 ;  /* 0xff80000056567808 */ /* 0x002fc40004000000 */
[----:B------:R-:W-:Y:S02]  /*3790*/  ISETP.GE.AND P3, PT, R5, R0, PT ;  /* 0x000000000500720c */ /* 0x000fe40003f66270 */
[C---:B------:R-:W-:Y:S02]  /*37a0*/  LOP3.LUT R5, R39.reuse, 0x78, RZ, 0xfc, !PT ;  /* 0x0000007827057812 */ /* 0x040fe400078efcff */
[----:B------:R-:W-:Y:S01]  /*37b0*/  LOP3.LUT R39, R39, 0x79, RZ, 0xfc, !PT ;  /* 0x0000007927277812 */ /* 0x000fe200078efcff */
[----:B------:R-:W1:Y:S01]  /*37c0*/  MUFU.TANH R110, R110 ;  /* 0x0000006e006e7308 */ /* 0x000e620000002400 */
[----:B--2---:R-:W-:Y:S02]  /*37d0*/  FSEL R16, R23, -INF , !P0 ;  /* 0xff80000017107808 */ /* 0x004fe40004000000 */
[----:B------:R-:W-:Y:S02]  /*37e0*/  ISETP.NE.AND P0, PT, R21, 0x1, PT ;  /* 0x000000011500780c */ /* 0x000fe40003f05270 */
[----:B------:R-:W-:-:S03]  /*37f0*/  FSEL R98, R98, -INF , !P1 ;  /* 0xff80000062627808 */ /* 0x000fc60004800000 */
[----:B------:R-:W2:Y:S01]  /*3800*/  MUFU.TANH R85, R85 ;  /* 0x0000005500557308 */ /* 0x000ea20000002400 */
[----:B---3--:R-:W-:Y:S02]  /*3810*/  FSEL R26, R77, -INF , !P2 ;  /* 0xff8000004d1a7808 */ /* 0x008fe40005000000 */
[----:B------:R-:W-:-:S05]  /*3820*/  ISETP.GE.AND P2, PT, R11, R0, PT ;  /* 0x000000000b00720c */ /* 0x000fca0003f46270 */
[----:B------:R-:W3:Y:S01]  /*3830*/  MUFU.TANH R15, R15 ;  /* 0x0000000f000f7308 */ /* 0x000ee20000002400 */
[----:B-1----:R-:W-:-:S07]  /*3840*/  FSEL R110, R110, -INF , !P2 ;  /* 0xff8000006e6e7808 */ /* 0x002fce0005000000 */
[----:B------:R-:W1:Y:S01]  /*3850*/  MUFU.TANH R60, R32 ;  /* 0x00000020003c7308 */ /* 0x000e620000002400 */
[----:B--2---:R-:W-:Y:S02]  /*3860*/  FSEL R174, R85, -INF , !P2 ;  /* 0xff80000055ae7808 */ /* 0x004fe40005000000 */
[----:B------:R-:W-:-:S05]  /*3870*/  ISETP.GE.AND P2, PT, R5, R0, PT ;  /* 0x000000000500720c */ /* 0x000fca0003f46270 */
[----:B------:R-:W2:Y:S01]  /*3880*/  MUFU.TANH R54, R54 ;  /* 0x0000003600367308 */ /* 0x000ea20000002400 */
[----:B---3--:R-:W-:Y:S02]  /*3890*/  FSEL R176, R15, -INF , !P1 ;  /* 0xff8000000fb07808 */ /* 0x008fe40004800000 */
[----:B------:R-:W-:-:S05]  /*38a0*/  ISETP.GE.AND P1, PT, R39, R0, PT ;  /* 0x000000002700720c */ /* 0x000fca0003f26270 */
[----:B------:R-:W-:Y:S01]  /*38b0*/  MUFU.TANH R9, R25 ;  /* 0x0000001900097308 */ /* 0x000fe20000002400 */
[----:B-1----:R-:W-:-:S07]  /*38c0*/  FSEL R60, R60, -INF , !P6 ;  /* 0xff8000003c3c7808 */ /* 0x002fce0007000000 */
[----:B------:R-:W1:Y:S01]  /*38d0*/  MUFU.TANH R128, R128 ;  /* 0x0000008000807308 */ /* 0x000e620000002400 */
[----:B--2---:R-:W-:-:S07]  /*38e0*/  FSEL R54, R54, -INF , !P5 ;  /* 0xff80000036367808 */ /* 0x004fce0006800000 */
[----:B------:R-:W2:Y:S08]  /*38f0*/  MUFU.TANH R48, R48 ;  /* 0x0000003000307308 */ /* 0x000eb00000002400 */
[----:B------:R-:W3:Y:S01]  /*3900*/  MUFU.TANH R122, R122 ;  /* 0x0000007a007a7308 */ /* 0x000ee20000002400 */
[----:B-1----:R-:W-:-:S07]  /*3910*/  FSEL R128, R128, -INF , !P5 ;  /* 0xff80000080807808 */ /* 0x002fce0006800000 */
[----:B------:R-:W1:Y:S01]  /*3920*/  MUFU.TANH R46, R46 ;  /* 0x0000002e002e7308 */ /* 0x000e620000002400 */
[----:B--2---:R-:W-:-:S07]  /*3930*/  FSEL R48, R48, -INF , !P4 ;  /* 0xff80000030307808 */ /* 0x004fce0006000000 */
[----:B------:R-:W2:Y:S01]  /*3940*/  MUFU.TANH R108, R7 ;  /* 0x00000007006c7308 */ /* 0x000ea20000002400 */
[----:B---3--:R-:W-:-:S07]  /*3950*/  FSEL R122, R122, -INF , !P4 ;  /* 0xff8000007a7a7808 */ /* 0x008fce0006000000 */
[----:B------:R-:W3:Y:S01]  /*3960*/  MUFU.TANH R44, R44 ;  /* 0x0000002c002c7308 */ /* 0x000ee20000002400 */
[----:B-1----:R-:W-:-:S07]  /*3970*/  FSEL R46, R46, -INF , !P3 ;  /* 0xff8000002e2e7808 */ /* 0x002fce0005800000 */
[----:B------:R1:W4:Y:S01]  /*3980*/  MUFU.TANH R96, R30 ;  /* 0x0000001e00607308 */ /* 0x0003220000002400 */
[----:B--2---:R-:W-:-:S07]  /*3990*/  FSEL R108, R108, -INF , !P3 ;  /* 0xff8000006c6c7808 */ /* 0x004fce0005800000 */
[----:B------:R-:W2:Y:S01]  /*39a0*/  MUFU.TANH R37, R29 ;  /* 0x0000001d00257308 */ /* 0x000ea20000002400 */
[----:B---3--:R-:W-:-:S07]  /*39b0*/  FSEL R44, R44, -INF , !P2 ;  /* 0xff8000002c2c7808 */ /* 0x008fce0005000000 */
[----:B------:R-:W3:Y:S01]  /*39c0*/  MUFU.TANH R32, R31 ;  /* 0x0000001f00207308 */ /* 0x000ee20000002400 */
[----:B-1----:R-:W-:Y:S02]  /*39d0*/  FSEL R30, R9, -INF , !P6 ;  /* 0xff800000091e7808 */ /* 0x002fe40007000000 */
[----:B----4-:R-:W-:Y:S02]  /*39e0*/  FSEL R96, R96, -INF , !P2 ;  /* 0xff80000060607808 */ /* 0x010fe40005000000 */
[----:B--2---:R-:W-:Y:S02]  /*39f0*/  FSEL R37, R37, -INF , !P1 ;  /* 0xff80000025257808 */ /* 0x004fe40004800000 */
        /* <DEDUP_REMOVED lines=16> */
.L_x_6375:
        /* <DEDUP_REMOVED lines=60> */
.L_x_6376:
[----:B------:R-:W-:Y:S05]  /*3ec0*/  BSYNC.RECONVERGENT B0 ;  /* 0x0000000000007941 */ /* 0x000fea0003800200 */
.L_x_6374:
[CC--:B------:R-:W-:Y:S01]  /*3ed0*/  ISETP.GE.AND P1, PT, R148.reuse, R161.reuse, PT ;  /* 0x000000a19400720c */ /* 0x0c0fe20003f26270 */
[----:B------:R-:W-:Y:S01]  /*3ee0*/  BSSY.RECONVERGENT B0, `(.L_x_6377) ;  /* 0x0000022000007945 */ /* 0x000fe20003800200 */
[----:B------:R-:W-:-:S11]  /*3ef0*/  ISETP.GE.AND P2, PT, R148, R161, PT ;  /* 0x000000a19400720c */ /* 0x000fd60003f46270 */
[C---:B------:R-:W-:Y:S01]  /*3f00*/  @!P1 IMAD.SHL.U32 R5, R142.reuse, 0x40, RZ ;  /* 0x000000408e059824 */ /* 0x040fe200078e00ff */
[CC--:B------:R-:W-:Y:S01]  /*3f10*/  @!P1 LEA R34, P5, R142.reuse, R150.reuse, 0x6 ;  /* 0x000000968e229211 */ /* 0x0c0fe200078a30ff */
[----:B------:R-:W-:Y:S01]  /*3f20*/  @!P2 IMAD.MOV.U32 R151, RZ, RZ, R149 ;  /* 0x000000ffff97a224 */ /* 0x000fe200078e0095 */
[C---:B------:R-:W-:Y:S02]  /*3f30*/  @!P1 SHF.L.U64.HI R0, R142.reuse, 0x6, R143 ;  /* 0x000000068e009819 */ /* 0x040fe4000001028f */
[----:B------:R-:W-:Y:S02]  /*3f40*/  @!P1 IADD3 R40, P4, P3, R5, R150, R5 ;  /* 0x0000009605289210 */ /* 0x000fe40007b9e005 */
[-C--:B------:R-:W-:Y:S01]  /*3f50*/  @!P1 LEA.HI.X R35, R142, R149.reuse, R143, 0x6, P5 ;  /* 0x000000958e239211 */ /* 0x080fe200028f348f */
[----:B------:R-:W-:Y:S01]  /*3f60*/  @!PT LDS RZ, [RZ] ;  /* 0x00000000fffff984 */ /* 0x000fe20000000800 */
[----:B------:R-:W-:Y:S01]  /*3f70*/  @!PT LDS RZ, [RZ] ;  /* 0x00000000fffff984 */ /* 0x000fe20000000800 */
[----:B------:R-:W-:Y:S01]  /*3f80*/  @!PT LDS RZ, [RZ] ;  /* 0x00000000fffff984 */ /* 0x000fe20000000800 */
[----:B------:R1:W-:Y:S01]  /*3f90*/  @!P2 LDGSTS.E.BYPASS.LTC128B.128 [R163+0x1000], desc[UR4][R150.64] ;  /* 0x0100000096a3afae */ /* 0x0003e2000b981a04 */
[----:B------:R-:W-:-:S03]  /*3fa0*/  @!P1 IADD3.X R41, PT, PT, R0, R149, R0, P4, P3 ;  /* 0x0000009500299210 */ /* 0x000fc600027e6400 */
        /* <DEDUP_REMOVED lines=21> */
.L_x_6378:
[----:B------:R-:W-:Y:S05]  /*4100*/  BSYNC.RECONVERGENT B0 ;  /* 0x0000000000007941 */ /* 0x000fea0003800200 */
.L_x_6377:
[----:B------:R-:W0:Y:S02]  /*4110*/  LDGDEPBAR ;  /* 0x00000000000079af */ /* 0x000e240000000000 */
.L_x_6373:
[----:B------:R-:W-:Y:S05]  /*4120*/  BSYNC.RECONVERGENT B1 ;  /* 0x0000000000017941 */ /* 0x000fea0003800200 */
.L_x_6372:
[----:B------:R-:W1:Y:S01]  /*4130*/  LD.E R36, desc[UR4][R2.64+0xdc] ;  /* 0x0000dc0402247980 */ /* 0x000e62000c101900 */
        /* <DEDUP_REMOVED lines=17> */
[----:B---3--:R-:W-:-:S05]  /*4250*/  FMNMX.FTZ R5, R20, R5, !PT ;  /* 0x0000000514057209 */ /* 0x008fca0007810000 */
[----:B------:R-:W3:Y:S02]  /*4260*/  SHFL.BFLY PT, R0, R5, 0x1, 0x1f ;  /* 0x0c201f0005007f89 */ /* 0x000ee400000e0000 */
        /* <DEDUP_REMOVED lines=16> */
[----:B-12---:R-:W-:-:S05]  /*4370*/  FMUL.FTZ R35, R36, R0 ;  /* 0x0000000024237220 */ /* 0x006fca0000410000 */
[----:B------:R-:W-:-:S05]  /*4380*/  FSEL R35, R35, RZ, P1 ;  /* 0x000000ff23237208 */ /* 0x000fca0000800000 */
        /* <DEDUP_REMOVED lines=33> */
[--C-:B------:R-:W-:Y:S01]  /*45a0*/  FFMA.FTZ R108, R108, R36, -R35.reuse ;  /* 0x000000246c6c7223 */ /* 0x100fe20000010823 */
[----:B-1----:R-:W-:Y:S01]  /*45b0*/  FMNMX.FTZ R4, R5, R8, !PT ;  /* 0x0000000805047209 */ /* 0x002fe20007810000 */
[-CC-:B------:R-:W-:Y:S01]  /*45c0*/  FFMA.FTZ R96, R96, R36.reuse, -R35.reuse ;  /* 0x0000002460607223 */ /* 0x180fe20000010823 */
[----:B------:R-:W-:Y:S01]  /*45d0*/  FFMA.FTZ R171, R32, R36, -R35 ;  /* 0x0000002420ab7223 */ /* 0x000fe20000010823 */
[----:B------:R-:W1:Y:S01]  /*45e0*/  MUFU.EX2 R63, R63 ;  /* 0x0000003f003f7308 */ /* 0x000e620000000800 */
[----:B--2---:R-:W-:Y:S01]  /*45f0*/  F2FP.F16.F32.PACK_AB R69, R89, R100 ;  /* 0x000000645945723e */ /* 0x004fe200000000ff */
[----:B------:R-:W2:Y:S06]  /*4600*/  SHFL.BFLY PT, R5, R4, 0x1, 0x1f ;  /* 0x0c201f0004057f89 */ /* 0x000eac00000e0000 */
[----:B------:R-:W-:Y:S08]  /*4610*/  MUFU.EX2 R66, R66 ;  /* 0x0000004200427308 */ /* 0x000ff00000000800 */
[----:B------:R-:W-:Y:S01]  /*4620*/  MUFU.EX2 R57, R57 ;  /* 0x0000003900397308 */ /* 0x000fe20000000800 */
[----:B-1----:R-:W-:-:S07]  /*4630*/  F2FP.F16.F32.PACK_AB R71, R63, R92 ;  /* 0x0000005c3f47723e */ /* 0x002fce00000000ff */
[----:B------:R-:W-:Y:S01]  /*4640*/  MUFU.EX2 R56, R56 ;  /* 0x0000003800387308 */ /* 0x000fe20000000800 */
[----:B--2---:R-:W-:Y:S02]  /*4650*/  FMNMX.FTZ R20, R4, R5, !PT ;  /* 0x0000000504147209 */ /* 0x004fe40007810000 */
[----:B------:R-:W-:Y:S01]  /*4660*/  LOP3.LUT R5, R22, 0x120, R42, 0xf8, !PT ;  /* 0x0000012016057812 */ /* 0x000fe200078ef82a */
[--C-:B------:R-:W-:Y:S01]  /*4670*/  FFMA.FTZ R22, R16, R36, -R35.reuse ;  /* 0x0000002410167223 */ /* 0x100fe20000010823 */
[----:B------:R-:W-:Y:S01]  /*4680*/  FSETP.NEU.FTZ.AND P1, PT, R20, -INF , PT ;  /* 0xff8000001400780b */ /* 0x000fe20003f3d000 */
[----:B------:R-:W-:Y:S01]  /*4690*/  FMUL.FTZ R41, R36, R20 ;  /* 0x0000001424297220 */ /* 0x000fe20000410000 */
[----:B------:R-:W-:Y:S01]  /*46a0*/  LEA R42, R5, R138, 0x1 ;  /* 0x0000008a052a7211 */ /* 0x000fe200078e08ff */
[----:B------:R-:W-:Y:S03]  /*46b0*/  MUFU.EX2 R51, R51 ;  /* 0x0000003300337308 */ /* 0x000fe60000000800 */
[----:B------:R-:W-:Y:S01]  /*46c0*/  FSEL R41, R41, RZ, P1 ;  /* 0x000000ff29297208 */ /* 0x000fe20000800000 */
[----:B------:R-:W-:Y:S01]  /*46d0*/  LDSM.16.MT88.4 R16, [R42+0x3800] ;  /* 0x003800002a10783b */ /* 0x000fe20000004200 */
[----:B------:R-:W-:Y:S01]  /*46e0*/  IADD3 R33, PT, PT, R49, R42, RZ ;  /* 0x0000002a31217210 */ /* 0x000fe20007ffe0ff */
[----:B------:R-:W-:-:S02]  /*46f0*/  FFMA.FTZ R49, R128, R36, -R35 ;  /* 0x0000002480317223 */ /* 0x000fc40000010823 */
[-CC-:B------:R-:W-:Y:S01]  /*4700*/  FFMA.FTZ R104, R76, R36.reuse, -R41.reuse ;  /* 0x000000244c687223 */ /* 0x180fe20000010829 */
[-CC-:B------:R-:W-:Y:S01]  /*4710*/  FFMA.FTZ R91, R13, R36.reuse, -R41.reuse ;  /* 0x000000240d5b7223 */ /* 0x180fe20000010829 */
[----:B------:R-:W1:Y:S01]  /*4720*/  LDSM.16.MT88.4 R76, [R42+0x3000] ;  /* 0x003000002a4c783b */ /* 0x000e620000004200 */
[-CC-:B------:R-:W-:Y:S01]  /*4730*/  FFMA.FTZ R94, R74, R36.reuse, -R41.reuse ;  /* 0x000000244a5e7223 */ /* 0x180fe20000010829 */
[-CC-:B------:R-:W-:Y:S01]  /*4740*/  FFMA.FTZ R65, R12, R36.reuse, -R41.reuse ;  /* 0x000000240c417223 */ /* 0x180fe20000010829 */
[-CC-:B------:R-:W-:Y:S01]  /*4750*/  FFMA.FTZ R84, R14, R36.reuse, -R41.reuse ;  /* 0x000000240e547223 */ /* 0x180fe20000010829 */
[----:B------:R-:W2:Y:S01]  /*4760*/  LDSM.16.MT88.4 R4, [R33+0x3000] ;  /* 0x003000002104783b */ /* 0x000ea20000004200 */
[----:B------:R-:W-:Y:S01]  /*4770*/  MUFU.EX2 R104, R104 ;  /* 0x0000006800687308 */ /* 0x000fe20000000800 */
[-CC-:B------:R-:W-:Y:S01]  /*4780*/  FFMA.FTZ R61, R80, R36.reuse, -R41.reuse ;  /* 0x00000024503d7223 */ /* 0x180fe20000010829 */
[-CC-:B------:R-:W-:Y:S01]  /*4790*/  FFMA.FTZ R53, R82, R36.reuse, -R41.reuse ;  /* 0x0000002452357223 */ /* 0x180fe20000010829 */
[----:B------:R-:W3:Y:S01]  /*47a0*/  LDSM.16.MT88.4 R12, [R42+0x3400] ;  /* 0x003400002a0c783b */ /* 0x000ee20000004200 */
[-CC-:B------:R-:W-:Y:S01]  /*47b0*/  FFMA.FTZ R58, R58, R36.reuse, -R41.reuse ;  /* 0x000000243a3a7223 */ /* 0x180fe20000010829 */
[-CC-:B------:R-:W-:Y:S01]  /*47c0*/  FFMA.FTZ R55, R72, R36.reuse, -R41.reuse ;  /* 0x0000002448377223 */ /* 0x180fe20000010829 */
[-CC-:B------:R-:W-:Y:S01]  /*47d0*/  FFMA.FTZ R59, R64, R36.reuse, -R41.reuse ;  /* 0x00000024403b7223 */ /* 0x180fe20000010829 */
[----:B------:R-:W4:Y:S01]  /*47e0*/  LDSM.16.MT88.4 R8, [R33+0x3400] ;  /* 0x003400002108783b */ /* 0x000f220000004200 */
        /* <DEDUP_REMOVED lines=15> */
[----:B------:R-:W-:Y:S01]  /*48e0*/  FFMA.FTZ R110, R110, R36, -R41 ;  /* 0x000000246e6e7223 */ /* 0x000fe20000010829 */
[----:B------:R-:W1:Y:S01]  /*48f0*/  MUFU.EX2 R65, R65 ;  /* 0x0000004100417308 */ /* 0x000e620000000800 */
[----:B-----5:R-:W-:Y:S01]  /*4900*/  F2FP.F16.F32.PACK_AB R68, R91, R104 ;  /* 0x000000685b44723e */ /* 0x020fe200000000ff */
[----:B------:R-:W-:Y:S01]  /*4910*/  FADD.FTZ R91, R104, R91 ;  /* 0x0000005b685b7221 */ /* 0x000fe20000010000 */
[-CC-:B------:R-:W-:Y:S01]  /*4920*/  FFMA.FTZ R86, R86, R36.reuse, -R41.reuse ;  /* 0x0000002456567223 */ /* 0x180fe20000010829 */
[-CC-:B------:R-:W-:Y:S01]  /*4930*/  FFMA.FTZ R54, R54, R36.reuse, -R41.reuse ;  /* 0x0000002436367223 */ /* 0x180fe20000010829 */
[-CC-:B------:R-:W-:Y:S01]  /*4940*/  FFMA.FTZ R98, R98, R36.reuse, -R41.reuse ;  /* 0x0000002462627223 */ /* 0x180fe20000010829 */
[-CC-:B------:R-:W-:Y:S01]  /*4950*/  FFMA.FTZ R60, R60, R36.reuse, -R41.reuse ;  /* 0x000000243c3c7223 */ /* 0x180fe20000010829 */
[-CC-:B------:R-:W-:Y:S01]  /*4960*/  FFMA.FTZ R164, R37, R36.reuse, -R41.reuse ;  /* 0x0000002425a47223 */ /* 0x180fe20000010829 */
[----:B------:R-:W-:Y:S01]  /*4970*/  MUFU.EX2 R84, R84 ;  /* 0x0000005400547308 */ /* 0x000fe20000000800 */
[----:B------:R-:W-:-:S07]  /*4980*/  FFMA.FTZ R48, R48, R36, -R41 ;  /* 0x0000002430307223 */ /* 0x000fce0000010829 */
[----:B------:R-:W5:Y:S01]  /*4990*/  MUFU.EX2 R61, R61 ;  /* 0x0000003d003d7308 */ /* 0x000f620000000800 */
[----:B-1----:R-:W-:Y:S01]  /*49a0*/  F2FP.F16.F32.PACK_AB R70, R65, R94 ;  /* 0x0000005e4146723e */ /* 0x002fe200000000ff */
[----:B------:R-:W-:-:S04]  /*49b0*/  FADD.FTZ R94, R94, R91 ;  /* 0x0000005b5e5e7221 */ /* 0x000fc80000010000 */
[----:B------:R-:W-:Y:S02]  /*49c0*/  FADD.FTZ R65, R65, R94 ;  /* 0x0000005e41417221 */ /* 0x000fe40000010000 */
[----:B------:R-:W-:Y:S01]  /*49d0*/  MUFU.EX2 R53, R53 ;  /* 0x0000003500357308 */ /* 0x000fe20000000800 */
[C---:B------:R-:W-:Y:S07]  /*49e0*/  HMMA.16816.F32 R80, R68.reuse, R76, RZ ;  /* 0x0000004c4450723c */ /* 0x040fee00000018ff */
[----:B------:R-:W1:Y:S01]  /*49f0*/  MUFU.EX2 R58, R58 ;  /* 0x0000003a003a7308 */ /* 0x000e620000000800 */
[C---:B------:R-:W-:Y:S07]  /*4a00*/  HMMA.16816.F32 R76, R68.reuse, R78, RZ ;  /* 0x0000004e444c723c */ /* 0x040fee00000018ff */
[----:B------:R-:W-:Y:S01]  /*4a10*/  MUFU.EX2 R52, R52 ;  /* 0x0000003400347308 */ /* 0x000fe20000000800 */
[----:B--2---:R-:W-:Y:S01]  /*4a20*/  HMMA.16816.F32 R72, R68, R4, RZ ;  /* 0x000000044448723c */ /* 0x004fe200000018ff */
[----:B-----5:R-:W-:-:S02]  /*4a30*/  F2FP.F16.F32.PACK_AB R4, R61, R84 ;  /* 0x000000543d04723e */ /* 0x020fc400000000ff */
[----:B------:R-:W-:-:S04]  /*4a40*/  F2FP.F16.F32.PACK_AB R5, R57, R66 ;  /* 0x000000423905723e */ /* 0x000fc800000000ff */
[----:B------:R-:W2:Y:S01]  /*4a50*/  MUFU.EX2 R47, R47 ;  /* 0x0000002f002f7308 */ /* 0x000ea20000000800 */
[----:B------:R-:W-:Y:S01]  /*4a60*/  HMMA.16816.F32 R68, R68, R6, RZ ;  /* 0x000000064444723c */ /* 0x000fe200000018ff */
[----:B-1----:R-:W-:Y:S02]  /*4a70*/  F2FP.F16.F32.PACK_AB R6, R58, R53 ;  /* 0x000000353a06723e */ /* 0x002fe400000000ff */
[----:B------:R-:W-:-:S04]  /*4a80*/  F2FP.F16.F32.PACK_AB R7, R51, R56 ;  /* 0x000000383307723e */ /* 0x000fc800000000ff */
[----:B------:R-:W-:Y:S03]  /*4a90*/  MUFU.EX2 R50, R50 ;  /* 0x0000003200327308 */ /* 0x000fe60000000800 */
[C---:B---3--:R-:W-:Y:S05]  /*4aa0*/  HMMA.16816.F32 R80, R4.reuse, R12, R80 ;  /* 0x0000000c0450723c */ /* 0x048fea0000001850 */
[----:B------:R-:W1:Y:S03]  /*4ab0*/  MUFU.EX2 R45, R45 ;  /* 0x0000002d002d7308 */ /* 0x000e660000000800 */
[C---:B------:R-:W-:Y:S01]  /*4ac0*/  HMMA.16816.F32 R76, R4.reuse, R14, R76 ;  /* 0x0000000e044c723c */ /* 0x040fe2000000184c */
[----:B------:R-:W3:Y:S04]  /*4ad0*/  LDSM.16.MT88.4 R12, [R33+0x3800] ;  /* 0x00380000210c783b */ /* 0x000ee80000004200 */
[----:B------:R-:W-:Y:S03]  /*4ae0*/  MUFU.EX2 R55, R55 ;  /* 0x0000003700377308 */ /* 0x000fe60000000800 */
[C---:B----4-:R-:W-:Y:S05]  /*4af0*/  HMMA.16816.F32 R72, R4.reuse, R8, R72 ;  /* 0x000000080448723c */ /* 0x050fea0000001848 */
        /* <DEDUP_REMOVED lines=21> */
[----:B--2---:R-:W-:-:S02]  /*4c50*/  F2FP.F16.F32.PACK_AB R5, R40, R43 ;  /* 0x0000002b2805723e */ /* 0x004fc400000000ff */
        /* <DEDUP_REMOVED lines=31> */
[----:B--2---:R-:W-:Y:S01]  /*4e50*/  HMMA.16816.F32 R72, R4, R8, R72 ;  /* 0x000000080448723c */ /* 0x004fe20000001848 */
[----:B------:R-:W-:-:S04]  /*4e60*/  FADD.FTZ R9, R100, R89 ;  /* 0x0000005964097221 */ /* 0x000fc80000010000 */
[----:B------:R-:W-:Y:S02]  /*4e70*/  FADD.FTZ R92, R92, R9 ;  /* 0x000000095c5c7221 */ /* 0x000fe40000010000 */
[----:B------:R-:W2:Y:S01]  /*4e80*/  MUFU.EX2 R118, R118 ;  /* 0x0000007600767308 */ /* 0x000ea20000000800 */
[----:B------:R-:W-:Y:S01]  /*4e90*/  HMMA.16816.F32 R68, R4, R10, R68 ;  /* 0x0000000a0444723c */ /* 0x000fe20000001844 */
[----:B---3--:R-:W-:Y:S01]  /*4ea0*/  F2FP.F16.F32.PACK_AB R5, R26, R27 ;  /* 0x0000001b1a05723e */ /* 0x008fe200000000ff */
[----:B------:R-:W-:Y:S01]  /*4eb0*/  FADD.FTZ R63, R63, R92 ;  /* 0x0000005c3f3f7221 */ /* 0x000fe20000010000 */
[----:B----4-:R-:W-:Y:S01]  /*4ec0*/  F2FP.F16.F32.PACK_AB R7, R24, R25 ;  /* 0x000000191807723e */ /* 0x010fe200000000ff */
[----:B------:R-:W3:Y:S02]  /*4ed0*/  LDSM.16.MT88.4 R8, [R42+0x4800] ;  /* 0x004800002a08783b */ /* 0x000ee40000004200 */
[----:B------:R-:W-:Y:S01]  /*4ee0*/  FADD.FTZ R66, R66, R63 ;  /* 0x0000003f42427221 */ /* 0x000fe20000010000 */
        /* <DEDUP_REMOVED lines=31> */
[----:B--2---:R-:W-:Y:S01]  /*50e0*/  F2FP.F16.F32.PACK_AB R5, R22, R23 ;  /* 0x000000171605723e */ /* 0x004fe200000000ff */
        /* <DEDUP_REMOVED lines=70> */
[----:B------:R-:W-:Y:S01]  /*5550*/  IMAD.MOV.U32 R91, RZ, RZ, R0 ;  /* 0x000000ffff5b7224 */ /* 0x000fe200078e0000 */
[----:B------:R-:W-:Y:S01]  /*5560*/  IADD3 R158, PT, PT, -R21, 0x1, RZ ;  /* 0x00000001159e7810 */ /* 0x000fe20007ffe1ff */
[----:B------:R-:W-:Y:S01]  /*5570*/  IMAD.MOV.U32 R89, RZ, RZ, R20 ;  /* 0x000000ffff597224 */ /* 0x000fe200078e0014 */
[----:B------:R-:W-:Y:S01]  /*5580*/  ISETP.NE.AND.EX P6, PT, R169, RZ, PT, P6 ;  /* 0x000000ffa900720c */ /* 0x000fe20003fc5360 */
[----:B------:R-:W-:-:S12]  /*5590*/  VIADD R159, R21, 0xfffffffe ;  /* 0xfffffffe159f7836 */ /* 0x000fd80000000000 */
.L_x_6386:
        /* <DEDUP_REMOVED lines=78> */
.L_x_6381:
[----:B------:R-:W-:Y:S05]  /*5a80*/  BSYNC.RECONVERGENT B0 ;  /* 0x0000000000007941 */ /* 0x000fea0003800200 */
.L_x_6380:
[----:B------:R-:W-:Y:S01]  /*5a90*/  SHF.L.U32 R151, R144, 0x6, RZ ;  /* 0x0000000690977819 */ /* 0x000fe200000006ff */
[----:B------:R-:W1:Y:S01]  /*5aa0*/  S2UR UR6, SR_CgaCtaId ;  /* 0x00000000000679c3 */ /* 0x000e620000008800 */
[C---:B------:R-:W-:Y:S01]  /*5ab0*/  SHF.L.U32 R97, R88.reuse, 0x4, RZ ;  /* 0x0000000458617819 */ /* 0x040fe200000006ff */
[----:B------:R-:W-:Y:S01]  /*5ac0*/  UMOV UR7, 0x400 ;  /* 0x0000040000077882 */ /* 0x000fe20000000000 */
[----:B------:R-:W-:Y:S01]  /*5ad0*/  IADD3 R172, P0, PT, R151, R152, RZ ;  /* 0x0000009897ac7210 */ /* 0x000fe20007f1e0ff */
[----:B------:R-:W-:Y:S01]  /*5ae0*/  BSSY.RECONVERGENT B1, `(.L_x_6382) ;  /* 0x0000165000017945 */ /* 0x000fe20003800200 */
[C---:B------:R-:W-:Y:S02]  /*5af0*/  SHF.L.U32 R140, R88.reuse, 0x5, RZ ;  /* 0x00000005588c7819 */ /* 0x040fe400000006ff */
[C---:B------:R-:W-:Y:S02]  /*5b00*/  LOP3.LUT R137, R97.reuse, 0x3e00, RZ, 0xc0, !PT ;  /* 0x00003e0061897812 */ /* 0x040fe400078ec0ff */
[----:B------:R-:W-:Y:S02]  /*5b10*/  LOP3.LUT R97, R97, 0x100, RZ, 0xc0, !PT ;  /* 0x0000010061617812 */ /* 0x000fe400078ec0ff */
[--C-:B------:R-:W-:Y:S02]  /*5b20*/  LOP3.LUT R93, R137, 0x20, R140.reuse, 0xf8, !PT ;  /* 0x00000020895d7812 */ /* 0x100fe400078ef88c */
[--C-:B------:R-:W-:Y:S02]  /*5b30*/  LOP3.LUT R92, R97, 0x20, R140.reuse, 0xf8, !PT ;  /* 0x00000020615c7812 */ /* 0x100fe400078ef88c */
[----:B------:R-:W-:Y:S02]  /*5b40*/  LOP3.LUT R94, R93, 0x100, R140, 0xf8, !PT ;  /* 0x000001005d5e7812 */ /* 0x000fe400078ef88c */
[----:B------:R-:W-:Y:S02]  /*5b50*/  MOV R120, 0x20 ;  /* 0x0000002000787802 */ /* 0x000fe40000000f00 */
[C---:B------:R-:W-:Y:S02]  /*5b60*/  SHF.L.U32 R147, R88.reuse, 0x3, RZ ;  /* 0x0000000358937819 */ /* 0x040fe400000006ff */
[----:B------:R-:W-:Y:S02]  /*5b70*/  SHF.L.U32 R90, R88, 0x2, RZ ;  /* 0x00000002585a7819 */ /* 0x000fe400000006ff */
[C---:B------:R-:W-:Y:S01]  /*5b80*/  LOP3.LUT R84, R147.reuse, 0xc0, RZ, 0xc0, !PT ;  /* 0x000000c093547812 */ /* 0x040fe200078ec0ff */
[----:B-1----:R-:W-:Y:S01]  /*5b90*/  ULEA UR6, UR6, UR7, 0x18 ;  /* 0x0000000706067291 */ /* 0x002fe2000f8ec0ff */
[----:B------:R-:W-:Y:S02]  /*5ba0*/  LOP3.LUT R0, R90, 0x18, RZ, 0xc0, !PT ;  /* 0x000000185a007812 */ /* 0x000fe400078ec0ff */
[----:B------:R-:W-:Y:S02]  /*5bb0*/  LOP3.LUT R148, R147, 0x18, RZ, 0xc0, !PT ;  /* 0x0000001893947812 */ /* 0x000fe400078ec0ff */
[----:B------:R-:W-:Y:S02]  /*5bc0*/  LOP3.LUT R95, R140, 0xc0, RZ, 0xc0, !PT ;  /* 0x000000c08c5f7812 */ /* 0x000fe400078ec0ff */
[CC--:B------:R-:W-:Y:S02]  /*5bd0*/  ISETP.GE.AND P4, PT, R148.reuse, R161.reuse, PT ;  /* 0x000000a19400720c */ /* 0x0c0fe40003f86270 */
[----:B------:R-:W-:Y:S02]  /*5be0*/  ISETP.GE.AND P5, PT, R148, R161, PT ;  /* 0x000000a19400720c */ /* 0x000fe40003fa6270 */
[----:B------:R-:W-:Y:S02]  /*5bf0*/  LOP3.LUT R95, R95, 0x8, R88, 0xf8, !PT ;  /* 0x000000085f5f7812 */ /* 0x000fe400078ef858 */
[----:B------:R-:W-:Y:S02]  /*5c00*/  MOV R138, UR6 ;  /* 0x00000006008a7c02 */ /* 0x000fe40008000f00 */
[----:B------:R-:W-:Y:S02]  /*5c10*/  LOP3.LUT R95, R92, R95, R0, 0xf6, !PT ;  /* 0x0000005f5c5f7212 */ /* 0x000fe400078ef600 */
[----:B------:R-:W-:Y:S02]  /*5c20*/  LOP3.LUT R165, R88, 0x18, RZ, 0xc0, !PT ;  /* 0x0000001858a57812 */ /* 0x000fe400078ec0ff */
[----:B------:R-:W-:Y:S02]  /*5c30*/  LEA R141, R95, R138, 0x1 ;  /* 0x0000008a5f8d7211 */ /* 0x000fe400078e08ff */
[----:B------:R-:W-:Y:S02]  /*5c40*/  @!P4 IADD3 R176, P1, PT, R172, R151, RZ ;  /* 0x00000097acb0c210 */ /* 0x000fe40007f3e0ff */
[----:B------:R-:W-:Y:S02]  /*5c50*/  LOP3.LUT R165, R84, R165, RZ, 0xfc, !PT ;  /* 0x000000a554a57212 */ /* 0x000fe400078efcff */
[--C-:B------:R-:W-:Y:S02]  /*5c60*/  SHF.L.U64.HI R84, R144, 0x6, R145.reuse ;  /* 0x0000000690547819 */ /* 0x100fe40000010291 */
[----:B------:R-:W-:Y:S02]  /*5c70*/  LOP3.LUT R86, R147, 0x1f20, RZ, 0xc0, !PT ;  /* 0x00001f2093567812 */ /* 0x000fe400078ec0ff */
[----:B------:R-:W-:Y:S02]  /*5c80*/  IADD3.X R173, PT, PT, R84, R153, RZ, P0, !PT ;  /* 0x0000009954ad7210 */ /* 0x000fe400007fe4ff */
[C---:B------:R-:W-:Y:S02]  /*5c90*/  @!P4 LEA R174, P0, R144.reuse, R172, 0x7 ;  /* 0x000000ac90aec211 */ /* 0x040fe400078038ff */
[----:B------:R-:W-:Y:S02]  /*5ca0*/  @!P4 IADD3.X R177, PT, PT, R173, R84, RZ, P1, !PT ;  /* 0x00000054adb1c210 */ /* 0x000fe40000ffe4ff */
[----:B------:R-:W-:Y:S02]  /*5cb0*/  @!P4 LEA.HI.X R175, R144, R173, R145, 0x7, P0 ;  /* 0x000000ad90afc211 */ /* 0x000fe400000f3c91 */
[----:B------:R-:W-:Y:S02]  /*5cc0*/  LOP3.LUT P0, RZ, R88, 0x4, RZ, 0xc0, !PT ;  /* 0x0000000458ff7812 */ /* 0x000fe4000780c0ff */
[----:B------:R-:W-:Y:S02]  /*5cd0*/  LOP3.LUT R85, R165, R148, RZ, 0x3c, !PT ;  /* 0x00000094a5557212 */ /* 0x000fe400078e3cff */
[----:B------:R-:W-:Y:S02]  /*5ce0*/  SEL R120, R120, 0xffffffe0, !P0 ;  /* 0xffffffe078787807 */ /* 0x000fe40004000000 */
[----:B------:R-:W-:Y:S02]  /*5cf0*/  LOP3.LUT R85, R86, R85, RZ, 0xfc, !PT ;  /* 0x0000005556557212 */ /* 0x000fe400078efcff */
[----:B------:R-:W-:Y:S02]  /*5d00*/  SHF.R.U32.HI R136, RZ, 0x1, R88 ;  /* 0x00000001ff887819 */ /* 0x000fe40000011658 */
[----:B------:R-:W-:Y:S02]  /*5d10*/  LEA R163, R85, R138, 0x1 ;  /* 0x0000008a55a37211 */ /* 0x000fe400078e08ff */
[----:B------:R-:W-:Y:S02]  /*5d20*/  LOP3.LUT R139, R136, 0x8, RZ, 0xc0, !PT ;  /* 0x00000008888b7812 */ /* 0x000fe400078ec0ff */
[----:B------:R-:W-:Y:S01]  /*5d30*/  IADD3 R158, PT, PT, R158, 0x1, RZ ;  /* 0x000000019e9e7810 */ /* 0x000fe20007ffe0ff */
[----:B------:R-:W-:Y:S01]  /*5d40*/  @!PT LDS RZ, [RZ] ;  /* 0x00000000fffff984 */ /* 0x000fe20000000800 */
[----:B------:R-:W-:Y:S01]  /*5d50*/  @!PT LDS RZ, [RZ] ;  /* 0x00000000fffff984 */ /* 0x000fe20000000800 */
[----:B------:R-:W-:Y:S01]  /*5d60*/  @!PT LDS RZ, [RZ] ;  /* 0x00000000fffff984 */ /* 0x000fe20000000800 */
[----:B------:R-:W-:Y:S01]  /*5d70*/  @!P5 LDGSTS.E.BYPASS.LTC128B.128 [R163+0x3000], desc[UR4][R152.64] ;  /* 0x0300000098a3dfae */ /* 0x000fe2000b981a04 */
[----:B------:R-:W-:Y:S02]  /*5d80*/  LOP3.LUT R139, R139, 0xc0, R140, 0xf8, !PT ;  /* 0x000000c08b8b7812 */ /* 0x000fe400078ef88c */
[----:B------:R-:W-:Y:S02]  /*5d90*/  ISETP.NE.AND P1, PT, R158, RZ, PT ;  /* 0x000000ff9e00720c */ /* 0x000fe40003f25270 */
[----:B------:R-:W-:Y:S02]  /*5da0*/  LOP3.LUT R139, R139, R0, RZ, 0x3c, !PT ;  /* 0x000000008b8b7212 */ /* 0x000fe400078e3cff */
[----:B------:R-:W-:Y:S01]  /*5db0*/  IADD3 R0, PT, PT, R141, R120, RZ ;  /* 0x000000788d007210 */ /* 0x000fe20007ffe0ff */
[----:B------:R-:W-:Y:S01]  /*5dc0*/  @P5 STS.128 [R163+0x3000], RZ ;  /* 0x003000ffa3005388 */ /* 0x000fe20000000c00 */
[----:B------:R-:W-:Y:S04]  /*5dd0*/  LOP3.LUT R93, R94, R139, RZ, 0xfc, !PT ;  /* 0x0000008b5e5d7212 */ /* 0x000fe800078efcff */
[----:B------:R-:W-:Y:S03]  /*5de0*/  LEA R121, R93, R138, 0x1 ;  /* 0x0000008a5d797211 */ /* 0x000fe600078e08ff */
        /* <DEDUP_REMOVED lines=16> */
[----:B------:R-:W-:Y:S08]  /*5ef0*/  LDSM.16.M88.4 R92, [R121] ;  /* 0x00000000795c783b */ /* 0x000ff00000000200 */
[----:B------:R-:W3:Y:S04]  /*5f00*/  LD.E R84, desc[UR4][R2.64+0x18c] ;  /* 0x00018c0402547980 */ /* 0x000ee8000c101900 */
[----:B------:R-:W4:Y:S08]  /*5f10*/  LDSM.16.M88.4 R96, [R141+0x1000] ;  /* 0x001000008d60783b */ /* 0x000f300000000200 */
[----:B------:R-:W0:Y:S08]  /*5f20*/  LDGDEPBAR ;  /* 0x00000000000079af */ /* 0x000e300000000000 */
[----:B------:R-:W5:Y:S08]  /*5f30*/  LDSM.16.M88.4 R100, [R141+0x1400] ;  /* 0x001400008d64783b */ /* 0x000f700000000200 */
[----:B------:R-:W1:Y:S08]  /*5f40*/  LDSM.16.M88.4 R104, [R141+0x1800] ;  /* 0x001800008d68783b */ /* 0x000e700000000200 */
        /* <DEDUP_REMOVED lines=10> */
[C---:B-1----:R-:W-:Y:S07]  /*5ff0*/  HMMA.16816.F32 R20, R92.reuse, R104, RZ ;  /* 0x000000685c14723c */ /* 0x042fee00000018ff */
[----:B------:R-:W1:Y:S01]  /*6000*/  LDSM.16.M88.4 R132, [R0+0x1000] ;  /* 0x001000000084783b */ /* 0x000e620000000200 */
[C---:B------:R-:W-:Y:S07]  /*6010*/  HMMA.16816.F32 R24, R92.reuse, R106, RZ ;  /* 0x0000006a5c18723c */ /* 0x040fee00000018ff */
[----:B------:R-:W-:Y:S01]  /*6020*/  LDSM.16.M88.4 R96, [R0+0x1800] ;  /* 0x001800000060783b */ /* 0x000fe20000000200 */
        /* <DEDUP_REMOVED lines=10> */
[----:B------:R-:W2:Y:S07]  /*60d0*/  LDSM.16.M88.4 R92, [R0+0x1400] ;  /* 0x00140000005c783b */ /* 0x000eae0000000200 */
[C---:B-1----:R-:W-:Y:S08]  /*60e0*/  HMMA.16816.F32 R4, R128.reuse, R132, R4 ;  /* 0x000000848004723c */ /* 0x042ff00000001804 */
[C---:B------:R-:W-:Y:S08]  /*60f0*/  HMMA.16816.F32 R8, R128.reuse, R134, R8 ;  /* 0x000000868008723c */ /* 0x040ff00000001808 */
[C---:B--2---:R-:W-:Y:S08]  /*6100*/  HMMA.16816.F32 R12, R128.reuse, R92, R12 ;  /* 0x0000005c800c723c */ /* 0x044ff0000000180c */
        /* <DEDUP_REMOVED lines=11> */
[-C--:B---3--:R-:W-:Y:S01]  /*61c0*/  FMUL.FTZ R178, R4, R84.reuse ;  /* 0x0000005404b27220 */ /* 0x088fe20000410000 */
        /* <DEDUP_REMOVED lines=159> */
[----:B------:R-:W2:Y:S01]  /*6bc0*/  I2F.RP R0, R9 ;  /* 0x0000000900007306 */ /* 0x000ea20000209400 */
[-C--:B------:R-:W-:Y:S02]  /*6bd0*/  LOP3.LUT R11, R11, R13.reuse, RZ, 0x3c, !PT ;  /* 0x0000000d0b0b7212 */ /* 0x080fe400078e3cff */
[----:B------:R-:W-:Y:S07]  /*6be0*/  IMAD.MOV R8, RZ, RZ, -R8 ;  /* 0x000000ffff087224 */ /* 0x000fee00078e0a08 */
[----:B--2---:R-:W2:Y:S02]  /*6bf0*/  MUFU.RCP R0, R0 ;  /* 0x0000000000007308 */ /* 0x004ea40000001000 */
[----:B--2---:R-:W-:Y:S01]  /*6c00*/  VIADD R14, R0, 0xffffffe ;  /* 0x0ffffffe000e7836 */ /* 0x004fe20000000000 */
[----:B------:R-:W-:Y:S02]  /*6c10*/  IABS R0, R6 ;  /* 0x0000000600007213 */ /* 0x000fe40000000000 */
[----:B------:R-:W-:Y:S05]  /*6c20*/  LOP3.LUT R6, R6, R13, RZ, 0x3c, !PT ;  /* 0x0000000d06067212 */ /* 0x000fea00078e3cff */
[----:B------:R-:W2:Y:S02]  /*6c30*/  F2I.FTZ.U32.TRUNC.NTZ R15, R14 ;  /* 0x0000000e000f7305 */ /* 0x000ea4000021f000 */
[--C-:B--2---:R-:W-:Y:S01]  /*6c40*/  IMAD.MOV R12, RZ, RZ, -R15.reuse ;  /* 0x000000ffff0c7224 */ /* 0x104fe200078e0a0f */
        /* <DEDUP_REMOVED lines=47> */
.L_x_6385:
[----:B------:R-:W-:Y:S05]  /*6f40*/  BSYNC.RECONVERGENT B0 ;  /* 0x0000000000007941 */ /* 0x000fea0003800200 */
.L_x_6384:
[----:B-1----:R-:W-:Y:S01]  /*6f50*/  @!P5 IMAD.MOV.U32 R151, RZ, RZ, R149 ;  /* 0x000000ffff97d224 */ /* 0x002fe200078e0095 */
[CC--:B------:R-:W-:Y:S02]  /*6f60*/  @!P4 LEA R8, P3, R142.reuse, R150.reuse, 0x6 ;  /* 0x000000968e08c211 */ /* 0x0c0fe400078630ff */
[-C--:B------:R-:W-:Y:S02]  /*6f70*/  @!P4 IADD3 R6, P2, P1, R5, R150.reuse, R5 ;  /* 0x000000960506c210 */ /* 0x080fe4000795e005 */
[----:B------:R-:W-:Y:S01]  /*6f80*/  @!PT LDS RZ, [RZ] ;  /* 0x00000000fffff984 */ /* 0x000fe20000000800 */
[----:B------:R-:W-:Y:S01]  /*6f90*/  @!PT LDS RZ, [RZ] ;  /* 0x00000000fffff984 */ /* 0x000fe20000000800 */
[----:B------:R-:W-:Y:S01]  /*6fa0*/  @!PT LDS RZ, [RZ] ;  /* 0x00000000fffff984 */ /* 0x000fe20000000800 */
[----:B------:R2:W-:Y:S01]  /*6fb0*/  @!P5 LDGSTS.E.BYPASS.LTC128B.128 [R163+0x1000], desc[UR4][R150.64] ;  /* 0x0100000096a3dfae */ /* 0x0005e2000b981a04 */
[-CC-:B------:R-:W-:Y:S02]  /*6fc0*/  @!P4 LEA.HI.X R9, R142, R149.reuse, R143.reuse, 0x6, P3 ;  /* 0x000000958e09c211 */ /* 0x180fe400018f348f */
[----:B------:R-:W-:Y:S01]  /*6fd0*/  @!P4 IADD3.X R7, PT, PT, R4, R149, R4, P2, P1 ;  /* 0x000000950407c210 */ /* 0x000fe200017e2404 */
[----:B------:R2:W-:Y:S01]  /*6fe0*/  @P5 STS.128 [R163+0x1000], RZ ;  /* 0x001000ffa3005388 */ /* 0x0005e20000000c00 */
[C---:B------:R-:W-:Y:S03]  /*6ff0*/  @!P4 LEA R5, P1, R142.reuse, R150, 0x6 ;  /* 0x000000968e05c211 */ /* 0x040fe600078230ff */
[----:B------:R2:W-:Y:S01]  /*7000*/  @P4 STS.128 [R163+0x1800], RZ ;  /* 0x001800ffa3004388 */ /* 0x0005e20000000c00 */
[C---:B------:R-:W-:Y:S02]  /*7010*/  @!P4 LEA R4, P2, R142.reuse, R5, 0x7 ;  /* 0x000000058e04c211 */ /* 0x040fe400078438ff */
[C-C-:B------:R-:W-:Y:S01]  /*7020*/  @!P4 LEA.HI.X R0, R142.reuse, R149, R143.reuse, 0x6, P1 ;  /* 0x000000958e00c211 */ /* 0x140fe200008f348f */
[----:B------:R-:W-:Y:S01]  /*7030*/  @!PT LDS RZ, [RZ] ;  /* 0x00000000fffff984 */ /* 0x000fe20000000800 */
[----:B------:R-:W-:Y:S01]  /*7040*/  @!PT LDS RZ, [RZ] ;  /* 0x00000000fffff984 */ /* 0x000fe20000000800 */
[----:B------:R-:W-:Y:S01]  /*7050*/  @!PT LDS RZ, [RZ] ;  /* 0x00000000fffff984 */ /* 0x000fe20000000800 */
[----:B------:R2:W-:Y:S03]  /*7060*/  @!P4 LDGSTS.E.BYPASS.LTC128B.128 [R163+0x1800], desc[UR4][R8.64] ;  /* 0x0180000008a3cfae */ /* 0x0005e6000b981a04 */
[----:B------:R-:W-:Y:S01]  /*7070*/  @!P4 LEA.HI.X R5, R142, R0, R143, 0x7, P2 ;  /* 0x000000008e05c211 */ /* 0x000fe200010f3c8f */
        /* <DEDUP_REMOVED lines=11> */
.L_x_6383:
[----:B------:R-:W-:Y:S05]  /*7130*/  BSYNC.RECONVERGENT B1 ;  /* 0x0000000000017941 */ /* 0x000fea0003800200 */
.L_x_6382:
        /* <DEDUP_REMOVED lines=36> */
[----:B------:R-:W-:Y:S01]  /*7380*/  LDSM.16.MT88.4 R12, [R41+0x3000] ;  /* 0x00300000290c783b */ /* 0x000fe20000004200 */
[----:B------:R-:W-:Y:S02]  /*7390*/  FMNMX3.FTZ R7, R0, R85, R84, !PT ;  /* 0x0000005500077276 */ /* 0x000fe40007810054 */
[----:B------:R-:W-:Y:S02]  /*73a0*/  IADD3 R159, PT, PT, R159, -0x1, RZ ;  /* 0xffffffff9f9f7810 */ /* 0x000fe40007ffe0ff */
[----:B------:R-:W-:Y:S03]  /*73b0*/  IADD3 R160, PT, PT, R160, -0x80, RZ ;  /* 0xffffff80a0a07810 */ /* 0x000fe60007ffe0ff */
[----:B------:R-:W1:Y:S08]  /*73c0*/  SHFL.BFLY PT, R4, R11, 0x2, 0x1f ;  /* 0x0c401f000b047f89 */ /* 0x000e7000000e0000 */
        /* <DEDUP_REMOVED lines=312> */
.L_x_6379:
        /* <DEDUP_REMOVED lines=11> */
.L_x_6396:
        /* <DEDUP_REMOVED lines=74> */
.L_x_6389:
[----:B------:R-:W-:Y:S05]  /*8ca0*/  BSYNC.RECONVERGENT B0 ;  /* 0x0000000000007941 */ /* 0x000fea0003800200 */
.L_x_6388:
        /* <DEDUP_REMOVED lines=25> */
.L_x_6391:
[----:B------:R-:W-:Y:S05]  /*8e40*/  BSYNC.RECONVERGENT B0 ;  /* 0x0000000000007941 */ /* 0x000fea0003800200 */
.L_x_6390:
        /* <DEDUP_REMOVED lines=27> */
[----:B---3--:R-:W-:Y:S05]  /*9000*/  @P3 RET.REL.NODEC R154 `(_ZN5flash24flash_fwd_splitkv_kernelI23Flash_fwd_kernel_traitsILi32ELi64ELi128ELi4ELb0ELb0EN7cutlass6half_tE19Flash_kernel_traitsILi32ELi64ELi128ELi4ES3_EELb0ELb0ELb0ELb0ELb0ELb1ELb0ELb0EEEvNS_16Flash_fwd_paramsE) ;  /* 0xffffff6c9afc3950 */ /* 0x008fea0003c3ffff */
        /* <DEDUP_REMOVED lines=12> */
[----:B-1----:R-:W-:Y:S05]  /*90d0*/  RET.REL.NODEC R154 `(_ZN5flash24flash_fwd_splitkv_kernelI23Flash_fwd_kernel_traitsILi32ELi64ELi128ELi4ELb0ELb0EN7cutlass6half_tE19Flash_kernel_traitsILi32ELi64ELi128ELi4ES3_EELb0ELb0ELb0ELb0ELb0ELb1ELb0ELb0EEEvNS_16Flash_fwd_paramsE) ;  /* 0xffffff6c9ac87950 */ /* 0x002fea0003c3ffff */
.L_x_6387:
[----:B------:R-:W-:Y:S01]  /*90e0*/  MOV R5, 0x2 ;  /* 0x0000000200057802 */ /* 0x000fe20000000f00 */
[----:B------:R-:W-:Y:S01]  /*90f0*/  IMAD.MOV.U32 R4, RZ, RZ, 0x1f ;  /* 0x0000001fff047424 */ /* 0x000fe200078e00ff */
[----:B------:R-:W-:-:S07]  /*9100*/  MOV R6, 0xffffffff ;  /* 0xffffffff00067802 */ /* 0x000fce0000000f00 */
[----:B-1---5:R-:W-:Y:S05]  /*9110*/  WARPSYNC.COLLECTIVE R6, `(.L_x_6392) ;  /* 0x0000000006087348 */ /* 0x022fea0003c00000 */
[----:B------:R2:W3:Y:S02]  /*9120*/  SHFL.BFLY P0, R11, R164, R5, R4 ;  /* 0x0c000005a40b7389 */ /* 0x0004e40000000004 */
[----:B-123-5:R-:W-:Y:S05]  /*9130*/  ENDCOLLECTIVE ;  /* 0x000000000000791b */ /* 0x02efea0003800000 */
.L_x_6392:
[----:B------:R-:W-:Y:S02]  /*9140*/  IMAD.MOV.U32 R9, RZ, RZ, R11 ;  /* 0x000000ffff097224 */ /* 0x000fe400078e000b */
[----:B------:R-:W-:Y:S02]  /*9150*/  IMAD.MOV.U32 R5, RZ, RZ, 0x1 ;  /* 0x00000001ff057424 */ /* 0x000fe400078e00ff */
[----:B------:R-:W-:-:S05]  /*9160*/  FADD.FTZ R9, R9, R164 ;  /* 0x000000a409097221 */ /* 0x000fca0000010000 */
[----:B------:R-:W-:-:S07]  /*9170*/  MOV R164, R9 ;  /* 0x0000000900a47202 */ /* 0x000fce0000000f00 */
[----:B------:R-:W-:Y:S05]  /*9180*/  WARPSYNC.COLLECTIVE R6, `(.L_x_6393) ;  /* 0x0000000006087348 */ /* 0x000fea0003c00000 */
[----:B------:R1:W2:Y:S02]  /*9190*/  SHFL.BFLY P0, R11, R164, R5, R4 ;  /* 0x0c000005a40b7389 */ /* 0x0002a40000000004 */
[----:B-12---:R-:W-:Y:S05]  /*91a0*/  ENDCOLLECTIVE ;  /* 0x000000000000791b */ /* 0x006fea0003800000 */
.L_x_6393:
[----:B------:R-:W-:Y:S01]  /*91b0*/  MOV R164, R171 ;  /* 0x000000ab00a47202 */ /* 0x000fe20000000f00 */
[----:B------:R-:W-:Y:S01]  /*91c0*/  IMAD.MOV.U32 R5, RZ, RZ, 0x2 ;  /* 0x00000002ff057424 */ /* 0x000fe200078e00ff */
[----:B------:R-:W-:-:S07]  /*91d0*/  MOV R8, R11 ;  /* 0x0000000b00087202 */ /* 0x000fce0000000f00 */
[----:B------:R-:W-:Y:S05]  /*91e0*/  WARPSYNC.COLLECTIVE R6, `(.L_x_6394) ;  /* 0x0000000006087348 */ /* 0x000fea0003c00000 */
[----:B------:R1:W2:Y:S02]  /*91f0*/  SHFL.BFLY P0, R11, R164, R5, R4 ;  /* 0x0c000005a40b7389 */ /* 0x0002a40000000004 */
[----:B-12---:R-:W-:Y:S05]  /*9200*/  ENDCOLLECTIVE ;  /* 0x000000000000791b */ /* 0x006fea0003800000 */
.L_x_6394:
[----:B------:R-:W-:Y:S01]  /*9210*/  FADD.FTZ R8, R9, R8 ;  /* 0x0000000809087221 */ /* 0x000fe20000010000 */
[----:B------:R-:W-:Y:S01]  /*9220*/  FADD.FTZ R10, R11, R171 ;  /* 0x000000ab0b0a7221 */ /* 0x000fe20000010000 */
[----:B------:R-:W-:-:S04]  /*9230*/  MOV R5, 0x1 ;  /* 0x0000000100057802 */ /* 0x000fc80000000f00 */
[----:B------:R-:W-:-:S07]  /*9240*/  MOV R164, R10 ;  /* 0x0000000a00a47202 */ /* 0x000fce0000000f00 */
[----:B------:R-:W-:Y:S05]  /*9250*/  WARPSYNC.COLLECTIVE R6, `(.L_x_6395) ;  /* 0x0000000006087348 */ /* 0x000fea0003c00000 */
[----:B------:R1:W2:Y:S02]  /*9260*/  SHFL.BFLY P0, R11, R164, R5, R4 ;  /* 0x0c000005a40b7389 */ /* 0x0002a40000000004 */
[----:B-12---:R-:W-:Y:S05]  /*9270*/  ENDCOLLECTIVE ;  /* 0x000000000000791b */ /* 0x006fea0003800000 */
.L_x_6395:
[----:B------:R-:W-:Y:S05]  /*9280*/  BRA `(.L_x_6396) ;  /* 0xfffffff4005c7947 */ /* 0x000fea000383ffff */
.L_x_6397:
        /* <DEDUP_REMOVED lines=15> */
.L_x_10293:


//--------------------- .text._ZN5flash24flash_fwd_splitkv_kernelI23Flash_fwd_kernel_traitsILi32ELi64ELi128ELi4ELb0ELb0EN7cutlass6half_tE19Flash_kernel_traitsILi32ELi64ELi128ELi4ES3_EELb0ELb0ELb0ELb0ELb0ELb0ELb0ELb1EEEvNS_16Flash_fwd_paramsE --------------------------
	.section	.text._ZN5flash24flash_fwd_splitkv_kernelI23Flash_fwd_kernel_traitsILi32ELi64ELi128ELi4ELb0ELb0EN7cutlass6half_tE19Flash_kernel_traitsILi32ELi64ELi128ELi4ES3_EELb0ELb0ELb0ELb0ELb0ELb0ELb0ELb1EEEvNS_16Flash_fwd_paramsE,"ax",@progbits
	.align	128
        .global         _ZN5flash24flash_fwd_splitkv_kernelI23Flash_fwd_kernel_traitsILi32ELi64ELi128ELi4ELb0ELb0EN7cutlass6half_tE19Flash_kernel_traitsILi32ELi64ELi128ELi4ES3_EELb0ELb0ELb0ELb0ELb0ELb0ELb0ELb1EEEvNS_16Flash_fwd_paramsE
        .type           _ZN5flash24flash_fwd_splitkv_kernelI23Flash_fwd_kernel_traitsILi32ELi64ELi128ELi4ELb0ELb0EN7cutlass6half_tE19Flash_kernel_traitsILi32ELi64ELi128ELi4ES3_EELb0ELb0ELb0ELb0ELb0ELb0ELb0ELb1EEEvNS_16Flash_fwd_paramsE,@function
        .size           _ZN5flash24flash_fwd_splitkv_kernelI23Flash_fwd_kernel_traitsILi32ELi64ELi128ELi4ELb0ELb0EN7cutlass6half_tE19Flash_kernel_traitsILi32ELi64ELi128ELi4ES3_EELb0ELb0ELb0ELb0ELb0ELb0ELb0ELb1EEEvNS_16Flash_fwd_paramsE,(.L_x_10294 - _ZN5flash24flash_fwd_splitkv_kernelI23Flash_fwd_kernel_traitsILi32ELi64ELi128ELi4ELb0ELb0EN7cutlass6half_tE19Flash_kernel_traitsILi32ELi64ELi128ELi4ES3_EELb0ELb0ELb0ELb0ELb0ELb0ELb0ELb1EEEvNS_16Flash_fwd_paramsE)
        .other          _ZN5flash24flash_fwd_splitkv_kernelI23Flash_fwd_kernel_traitsILi32ELi64ELi128ELi4ELb0ELb0EN7cutlass6half_tE19Flash_kernel_traitsILi32ELi64ELi128ELi4ES3_EELb0ELb0ELb0ELb0ELb0ELb0ELb0ELb1EEEvNS_16Flash_fwd_paramsE,@"STO_CUDA_ENTRY STV_DEFAULT"
_ZN5flash24flash_fwd_splitkv_kernelI23Flash_fwd_kernel_traitsILi32ELi64ELi128ELi4ELb0ELb0EN7cutlass6half_tE19Flash_kernel_traitsILi32ELi64ELi128ELi4ES3_EELb0ELb0ELb0ELb0ELb0ELb0ELb0ELb1EEEvNS_16Flash_fwd_paramsE:
.text._ZN5flash24flash_fwd_splitkv_kernelI23Flash_fwd_kernel_traitsILi32ELi64ELi128ELi4ELb0ELb0EN7cutlass6half_tE19Flash_kernel_traitsILi32ELi64ELi128ELi4ES3_EELb0ELb0ELb0ELb0ELb0ELb0ELb0ELb1EEEvNS_16Flash_fwd_paramsE:
[----:B------:R-:W-:Y:S01]  /*0000*/  LDC R1, c[0x0][0x37c] ;  /* 0x0000df00ff017b82 */ /* 0x000fe20000000800 */
[----:B------:R-:W1:Y:S07]  /*0010*/  S2R R145, SR_CTAID.X ;  /* 0x0000000000917919 */ /* 0x000e6e0000002500 */
[----:B------:R-:W2:Y:S01]  /*0020*/  LDC.64 R84, c[0x0][0x348] ;  /* 0x0000d200ff547b82 */ /* 0x000ea20000000a00 */
[----:B------:R-:W-:Y:S01]  /*0030*/  BSSY.RECONVERGENT B3, `(.L_x_6398) ;  /* 0x0000005000037945 */ /* 0x000fe20003800200 */
[----:B------:R-:W-:Y:S01]  /*0040*/  MOV R142, 0x80 ;  /* 0x00000080008e7802 */ /* 0x000fe20000000f00 */
[----:B------:R-:W3:Y:S01]  /*0050*/  S2R R144, SR_CTAID.Y ;  /* 0x0000000000907919 */ /* 0x000ee20000002600 */
[----:B------:R-:W4:Y:S05]  /*0060*/  S2R R143, SR_CTAID.Z ;  /* 0x00000000008f7919 */ /* 0x000f2a0000002700 */
[----:B-1234-:R-:W-:Y:S05]  /*0070*/  CALL.REL.NOINC `($_ZN5flash24flash_fwd_splitkv_kernelI23Flash_fwd_kernel_traitsILi32ELi64ELi128ELi4ELb0ELb0EN7cutlass6half_tE19Flash_kernel_traitsILi32ELi64ELi128ELi4ES3_EELb0ELb0ELb0ELb0ELb0ELb0ELb0ELb1EEEvNS_16Flash_fwd_paramsE$_ZN5flash30compute_attn_1rowblock_splitkvI23Flash_fwd_kernel_traitsILi32ELi64ELi128ELi4ELb0ELb0EN7cutlass6half_tE19Flash_kernel_traitsILi32ELi64ELi128ELi4ES3_EELb0ELb0ELb0ELb0ELb0ELb0ELb0ELb1ENS_16Flash_fwd_paramsEEEvRKT8_iiiii) ;  /* 0x0000000000087944 */ /* 0x01efea0003c00000 */
[----:B------:R-:W-:Y:S05]  /*0080*/  BSYNC.RECONVERGENT B3 ;  /* 0x0000000000037941 */ /* 0x000fea0003800200 */
.L_x_6398:
[----:B------:R-:W-:Y:S05]  /*0090*/  EXIT ;  /* 0x000000000000794d */ /* 0x000fea0003800000 */
        .type           $_ZN5flash24flash_fwd_splitkv_kernelI23Flash_fwd_kernel_traitsILi32ELi64ELi128ELi4ELb0ELb0EN7cutlass6half_tE19Flash_kernel_traitsILi32ELi64ELi128ELi4ES3_EELb0ELb0ELb0ELb0ELb0ELb0ELb0ELb1EEEvNS_16Flash_fwd_paramsE$_ZN5flash30compute_attn_1rowblock_splitkvI23Flash_fwd_kernel_traitsILi32ELi64ELi128ELi4ELb0ELb0EN7cutlass6half_tE19Flash_kernel_traitsILi32ELi64ELi128ELi4ES3_EELb0ELb0ELb0ELb0ELb0ELb0ELb0ELb1ENS_16Flash_fwd_paramsEEEvRKT8_iiiii,@function
        .size           $_ZN5flash24flash_fwd_splitkv_kernelI23Flash_fwd_kernel_traitsILi32ELi64ELi128ELi4ELb0ELb0EN7cutlass6half_tE19Flash_kernel_traitsILi32ELi64ELi128ELi4ES3_EELb0ELb0ELb0ELb0ELb0ELb0ELb0ELb1EEEvNS_16Flash_fwd_paramsE$_ZN5flash30compute_attn_1rowblock_splitkvI23Flash_fwd_kernel_traitsILi32ELi64ELi128ELi4ELb0ELb0EN7cutlass6half_tE19Flash_kernel_traitsILi32ELi64ELi128ELi4ES3_EELb0ELb0ELb0ELb0ELb0ELb0ELb0ELb1ENS_16Flash_fwd_paramsEEEvRKT8_iiiii,(.L_x_10294 - $_ZN5flash24flash_fwd_splitkv_kernelI23Flash_fwd_kernel_traitsILi32ELi64ELi128ELi4ELb0ELb0EN7cutlass6half_tE19Flash_kernel_traitsILi32ELi64ELi128ELi4ES3_EELb0ELb0ELb0ELb0ELb0ELb0ELb0ELb1EEEvNS_16Flash_fwd_paramsE$_ZN5flash30compute_attn_1rowblock_splitkvI23Flash_fwd_kernel_traitsILi32ELi64ELi128ELi4ELb0ELb0EN7cutlass6half_tE19Flash_kernel_traitsILi32ELi64ELi128ELi4ES3_EELb0ELb0ELb0ELb0ELb0ELb0ELb0ELb1ENS_16Flash_fwd_paramsEEEvRKT8_iiiii)
$_ZN5flash24flash_fwd_splitkv_kernelI23Flash_fwd_kernel_traitsILi32ELi64ELi128ELi4ELb0ELb0EN7cutlass6half_tE19Flash_kernel_traitsILi32ELi64ELi128ELi4ES3_EELb0ELb0ELb0ELb0ELb0ELb0ELb0ELb1EEEvNS_16Flash_fwd_paramsE$_ZN5flash30compute_attn_1rowblock_splitkvI23Flash_fwd_kernel_traitsILi32ELi64ELi128ELi4ELb0ELb0EN7cutlass6half_tE19Flash_kernel_traitsILi32ELi64ELi128ELi4ES3_EELb0ELb0ELb0ELb0ELb0ELb0ELb0ELb1ENS_16Flash_fwd_paramsEEEvRKT8_iiiii:
        /* <DEDUP_REMOVED lines=38> */
.L_x_6400:
[----:B------:R-:W-:Y:S05]  /*0300*/  BSYNC.RECONVERGENT B0 ;  /* 0x0000000000007941 */ /* 0x000fea0003800200 */
.L_x_6399:
[----:B------:R-:W-:Y:S04]  /*0310*/  BSSY.RECONVERGENT B0, `(.L_x_6401) ;  /* 0x0000007000007945 */ /* 0x000fe80003800200 */
[----:B------:R-:W-:Y:S05]  /*0320*/  @!P4 BRA `(.L_x_6402) ;  /* 0x000000000014c947 */ /* 0x000fea0003800000 */
[----:B-----5:R-:W3:Y:S02]  /*0330*/  LD.E.U8 R4, desc[UR4][R84.64+0x1b2] ;  /* 0x0001b20454047980 */ /* 0x020ee4000c101100 */
[----:B---3--:R-:W-:-:S13]  /*0340*/  ISETP.NE.AND P0, PT, R4, RZ, PT ;  /* 0x000000ff0400720c */ /* 0x008fda0003f05270 */
[----:B------:R-:W3:Y:S02]  /*0350*/  @P0 LD.E R5, desc[UR4][R8.64+0x4] ;  /* 0x0000040408050980 */ /* 0x000ee4000c101900 */
[----:B---3--:R-:W-:-:S06]  /*0360*/  @P0 IADD3 R4, PT, PT, R5, -R12, RZ ;  /* 0x8000000c05040210 */ /* 0x008fcc0007ffe0ff */
[----:B------:R3:W5:Y:S02]  /*0370*/  @!P0 LD.E R4, desc[UR4][R8.64] ;  /* 0x0000000408048980 */ /* 0x000764000c101900 */
.L_x_6402:
[----:B------:R-:W-:Y:S05]  /*0380*/  BSYNC.RECONVERGENT B0 ;  /* 0x0000000000007941 */ /* 0x000fea0003800200 */
.L_x_6401:
        /* <DEDUP_REMOVED lines=9> */
.L_x_6404:
[----:B------:R-:W4:Y:S01]  /*0420*/  LD.E.64 R4, desc[UR4][R84.64+0x108] ;  /* 0x0001080454047980 */ /* 0x000f22000c101b00 */
[----:B------:R-:W-:Y:S01]  /*0430*/  BSSY.RECONVERGENT B0, `(.L_x_6406) ;  /* 0x0000006000007945 */ /* 0x000fe20003800200 */
[----:B----4-:R-:W-:Y:S01]  /*0440*/  ISETP.NE.U32.AND P0, PT, R4, RZ, PT ;  /* 0x000000ff0400720c */ /* 0x010fe20003f05070 */
[----:B------:R-:W-:-:S03]  /*0450*/  IMAD.MOV.U32 R4, RZ, RZ, RZ ;  /* 0x000000ffff047224 */ /* 0x000fc600078e00ff */
[----:B------:R-:W-:-:S13]  /*0460*/  ISETP.NE.AND.EX P0, PT, R5, RZ, PT, P0 ;  /* 0x000000ff0500720c */ /* 0x000fda0003f05300 */
[----:B------:R-:W-:Y:S05]  /*0470*/  @!P0 BRA `(.L_x_6407) ;  /* 0x0000000000048947 */ /* 0x000fea0003800000 */
[----:B------:R4:W5:Y:S02]  /*0480*/  LD.E R4, desc[UR4][R84.64+0xbc] ;  /* 0x0000bc0454047980 */ /* 0x000964000c101900 */
.L_x_6407:
[----:B------:R-:W-:Y:S05]  /*0490*/  BSYNC.RECONVERGENT B0 ;  /* 0x0000000000007941 */ /* 0x000fea0003800200 */
.L_x_6406:
[----:B-----5:R-:W-:Y:S02]  /*04a0*/  IADD3 R57, PT, PT, R61, R4, RZ ;  /* 0x000000043d397210 */ /* 0x020fe40007ffe0ff */
.L_x_6405:
[----:B------:R-:W-:Y:S05]  /*04b0*/  BSYNC.RECONVERGENT B1 ;  /* 0x0000000000017941 */ /* 0x000fea0003800200 */
.L_x_6403:
[----:B------:R-:W-:Y:S01]  /*04c0*/  IMAD.SHL.U32 R65, R145, 0x40, RZ ;  /* 0x0000004091417824 */ /* 0x000fe200078e00ff */
[----:B------:R-:W-:Y:S01]  /*04d0*/  MOV R4, R142 ;  /* 0x0000008e00047202 */ /* 0x000fe20000000f00 */
[----:B------:R-:W-:-:S03]  /*04e0*/  IMAD.MOV.U32 R5, RZ, RZ, 0x0 ;  /* 0x00000000ff057424 */ /* 0x000fc600078e00ff */
[----:B------:R-:W-:-:S13]  /*04f0*/  ISETP.GT.AND P0, PT, R146, R65, PT ;  /* 0x000000419200720c */ /* 0x000fda0003f04270 */
[----:B-1234-:R-:W-:Y:S05]  /*0500*/  @!P0 RET.REL.NODEC R4 `(_ZN5flash24flash_fwd_splitkv_kernelI23Flash_fwd_kernel_traitsILi32ELi64ELi128ELi4ELb0ELb0EN7cutlass6half_tE19Flash_kernel_traitsILi32ELi64ELi128ELi4ES3_EELb0ELb0ELb0ELb0ELb0ELb0ELb0ELb1EEEvNS_16Flash_fwd_paramsE) ;  /* 0xfffffff804bc8950 */ /* 0x01efea0003c3ffff */
        /* <DEDUP_REMOVED lines=40> */
[----:B------:R-:W-:-:S05]  /*0790*/  IMAD R2, R15, R65, RZ ;  /* 0x000000410f027224 */ /* 0x000fca00078e02ff */
        /* <DEDUP_REMOVED lines=24> */
[----:B-1----:R-:W-:Y:S01]  /*0920*/  IMAD.MOV.U32 R4, RZ, RZ, R10 ;  /* 0x000000ffff047224 */ /* 0x002fe200078e000a */
        /* <DEDUP_REMOVED lines=9> */
.L_x_6410:
[----:B------:R-:W-:Y:S05]  /*09c0*/  BSYNC.RECONVERGENT B0 ;  /* 0x0000000000007941 */ /* 0x000fea0003800200 */
.L_x_6409:
[----:B------:R-:W-:Y:S01]  /*09d0*/  MOV R143, 0x0 ;  /* 0x00000000008f7802 */ /* 0x000fe20000000f00 */
[----:B------:R1:W-:Y:S03]  /*09e0*/  @!P4 ST.E desc[UR4][R18.64], R0 ;  /* 0x000000001200c985 */ /* 0x0003e6000c101904 */
[----:B-12---:R-:W-:Y:S05]  /*09f0*/  @P5 RET.REL.NODEC R142 `(_ZN5flash24flash_fwd_splitkv_kernelI23Flash_fwd_kernel_traitsILi32ELi64ELi128ELi4ELb0ELb0EN7cutlass6half_tE19Flash_kernel_traitsILi32ELi64ELi128ELi4ES3_EELb0ELb0ELb0ELb0ELb0ELb0ELb0ELb1EEEvNS_16Flash_fwd_paramsE) ;  /* 0xfffffff48e805950 */ /* 0x006fea0003c3ffff */
[----:B------:R-:W-:Y:S02]  /*0a00*/  MOV R3, 0x7f800000 ;  /* 0x7f80000000037802 */ /* 0x000fe40000000f00 */
[----:B------:R-:W-:-:S03]  /*0a10*/  MOV R143, 0x0 ;  /* 0x00000000008f7802 */ /* 0x000fc60000000f00 */
[----:B------:R1:W-:Y:S02]  /*0a20*/  ST.E desc[UR4][R18.64+0x80], R3 ;  /* 0x0000800312007985 */ /* 0x0003e4000c101904 */
[----:B-1----:R-:W-:Y:S05]  /*0a30*/  RET.REL.NODEC R142 `(_ZN5flash24flash_fwd_splitkv_kernelI23Flash_fwd_kernel_traitsILi32ELi64ELi128ELi4ELb0ELb0EN7cutlass6half_tE19Flash_kernel_traitsILi32ELi64ELi128ELi4ES3_EELb0ELb0ELb0ELb0ELb0ELb0ELb0ELb1EEEvNS_16Flash_fwd_paramsE) ;  /* 0xfffffff48e707950 */ /* 0x002fea0003c3ffff */
.L_x_6408:
        /* <DEDUP_REMOVED lines=16> */
[----:B-1----:R-:W4:Y:S01]  /*0b40*/  LD.E R2, desc[UR4][R16.64+0x68] ;  /* 0x0000680410027980 */ /* 0x002f22000c101900 */
[----:B------:R-:W-:-:S03]  /*0b50*/  LEA R0, R56, 0xffffff80, 0x7 ;  /* 0xffffff8038007811 */ /* 0x000fc600078e38ff */
        /* <DEDUP_REMOVED lines=85> */
.L_x_6412:
        /* <DEDUP_REMOVED lines=29> */
[----:B------:R-:W-:Y:S01]  /*1280*/  @!P0 IMAD R0, R0, R134, R5 ;  /* 0x0000008600008224 */ /* 0x000fe200078e0205 */
[----:B-----5:R-:W-:-:S05]  /*1290*/  @!P0 SHF.R.S32.HI R6, RZ, 0x1f, R10 ;  /* 0x0000001fff068819 */ /* 0x020fca000001140a */
[----:B------:R-:W-:Y:S01]  /*12a0*/  @!P1 IMAD.IADD R4, R4, 0x1, -R3 ;  /* 0x0000000104049824 */ /* 0x000fe200078e0a03 */
[----:B------:R-:W-:Y:S01]  /*12b0*/  @!P0 IADD3 R23, PT, PT, R23, R0, RZ ;  /* 0x0000000017178210 */ /* 0x000fe20007ffe0ff */
[----:B----4-:R-:W-:Y:S01]  /*12c0*/  @!P0 IMAD R7, R21, R10, RZ ;  /* 0x0000000a15078224 */ /* 0x010fe200078e02ff */
[----:B------:R-:W-:Y:S02]  /*12d0*/  @P0 IADD3 R0, PT, PT, R11, R12, RZ ;  /* 0x0000000c0b000210 */ /* 0x000fe40007ffe0ff */
[----:B------:R-:W-:Y:S02]  /*12e0*/  ISETP.GE.U32.AND P3, PT, R4, R3, PT ;  /* 0x000000030400720c */ /* 0x000fe40003f66070 */
[----:B------:R-:W-:Y:S01]  /*12f0*/  LOP3.LUT R4, R143, R2, RZ, 0x3c, !PT ;  /* 0x000000028f047212 */ /* 0x000fe200078e3cff */
[C---:B------:R-:W-:Y:S01]  /*1300*/  @!P0 IMAD R7, R20.reuse, R6, R7 ;  /* 0x0000000614078224 */ /* 0x040fe200078e0207 */
[----:B------:R-:W-:Y:S01]  /*1310*/  @!P1 IADD3 R9, PT, PT, R9, 0x1, RZ ;  /* 0x0000000109099810 */ /* 0x000fe20007ffe0ff */
[----:B------:R-:W-:Y:S01]  /*1320*/  @!P0 IMAD.WIDE.U32 R22, R20, R10, R22 ;  /* 0x0000000a14168225 */ /* 0x000fe200078e0016 */
[----:B------:R-:W-:-:S02]  /*1330*/  ISETP.GE.AND P2, PT, R4, RZ, PT ;  /* 0x000000ff0400720c */ /* 0x000fc40003f46270 */
[----:B------:R-:W-:Y:S01]  /*1340*/  ISETP.NE.AND P1, PT, R2, RZ, PT ;  /* 0x000000ff0200720c */ /* 0x000fe20003f25270 */
[-C--:B------:R-:W-:Y:S02]  /*1350*/  @P0 IMAD R3, R135, R0.reuse, RZ ;  /* 0x0000000087030224 */ /* 0x080fe400078e02ff */
[----:B------:R-:W-:Y:S01]  /*1360*/  @P0 IMAD.WIDE.U32 R20, R134, R0, RZ ;  /* 0x0000000086140225 */ /* 0x000fe200078e00ff */
[----:B------:R-:W-:Y:S02]  /*1370*/  @!P0 IADD3 R7, PT, PT, R23, R7, RZ ;  /* 0x0000000717078210 */ /* 0x000fe40007ffe0ff */
[----:B------:R-:W-:Y:S01]  /*1380*/  @!P0 MOV R6, R22 ;  /* 0x0000001600068202 */ /* 0x000fe20000000f00 */
[----:B------:R-:W-:Y:S01]  /*1390*/  @P0 IMAD.IADD R7, R21, 0x1, R3 ;  /* 0x0000000115070824 */ /* 0x000fe200078e0203 */
[----:B------:R-:W-:Y:S01]  /*13a0*/  LEA R0, R56, 0xffffff80, 0x7 ;  /* 0xffffff8038007811 */ /* 0x000fe200078e38ff */
[-C--:B------:R-:W-:Y:S01]  /*13b0*/  @!P0 IMAD R4, R137, R11.reuse, RZ ;  /* 0x0000000b89048224 */ /* 0x080fe200078e02ff */
[----:B------:R-:W-:Y:S01]  /*13c0*/  @P0 MOV R6, R20 ;  /* 0x0000001400060202 */ /* 0x000fe20000000f00 */
[----:B------:R-:W-:Y:S01]  /*13d0*/  @P3 VIADD R9, R9, 0x1 ;  /* 0x0000000109093836 */ /* 0x000fe20000000000 */
[----:B------:R-:W-:Y:S01]  /*13e0*/  @!P0 SHF.R.S32.HI R3, RZ, 0x1f, R11 ;  /* 0x0000001fff038819 */ /* 0x000fe2000001140b */
[----:B------:R-:W-:-:S03]  /*13f0*/  @!P0 IMAD.WIDE.U32 R20, R136, R11, RZ ;  /* 0x0000000b88148225 */ /* 0x000fc600078e00ff */
[----:B------:R-:W-:Y:S01]  /*1400*/  @!P2 IADD3 R9, PT, PT, -R9, RZ, RZ ;  /* 0x000000ff0909a210 */ /* 0x000fe20007ffe1ff */
[----:B------:R-:W-:Y:S01]  /*1410*/  IMAD.WIDE.U32 R6, R134, R0, R6 ;  /* 0x0000000086067225 */ /* 0x000fe200078e0006 */
[----:B------:R-:W-:-:S03]  /*1420*/  @!P1 LOP3.LUT R9, RZ, R2, RZ, 0x33, !PT ;  /* 0x00000002ff099212 */ /* 0x000fc600078e33ff */
[----:B------:R-:W-:Y:S02]  /*1430*/  @!P0 IMAD R3, R3, R136, R4 ;  /* 0x0000008803038224 */ /* 0x000fe400078e0204 */
[----:B------:R-:W-:Y:S02]  /*1440*/  IMAD R5, R135, R0, RZ ;  /* 0x0000000087057224 */ /* 0x000fe400078e02ff */
[----:B------:R-:W-:Y:S01]  /*1450*/  @P0 IMAD.IADD R11, R11, 0x1, R12 ;  /* 0x000000010b0b0824 */ /* 0x000fe200078e020c */
[----:B------:R-:W-:Y:S02]  /*1460*/  @!P0 IADD3 R21, PT, PT, R21, R3, RZ ;  /* 0x0000000315158210 */ /* 0x000fe40007ffe0ff */
[----:B------:R-:W-:Y:S01]  /*1470*/  MOV R12, R6 ;  /* 0x00000006000c7202 */ /* 0x000fe20000000f00 */
[----:B------:R-:W-:Y:S01]  /*1480*/  @!P0 IMAD R4, R19, R10, RZ ;  /* 0x0000000a13048224 */ /* 0x000fe200078e02ff */
[----:B------:R-:W-:Y:S01]  /*1490*/  IADD3 R13, PT, PT, R7, R5, RZ ;  /* 0x00000005070d7210 */ /* 0x000fe20007ffe0ff */
[----:B------:R-:W-:Y:S01]  /*14a0*/  IMAD R5, R15, R9, RZ ;  /* 0x000000090f057224 */ /* 0x000fe200078e02ff */
[----:B------:R-:W-:-:S02]  /*14b0*/  @!P0 SHF.R.S32.HI R3, RZ, 0x1f, R10 ;  /* 0x0000001fff038819 */ /* 0x000fc4000001140a */
[----:B------:R-:W-:Y:S01]  /*14c0*/  SHF.R.S32.HI R6, RZ, 0x1f, R9 ;  /* 0x0000001fff067819 */ /* 0x000fe20000011409 */
[----:B------:R-:W-:-:S04]  /*14d0*/  IMAD.WIDE.U32 R12, R14, R9, R12 ;  /* 0x000000090e0c7225 */ /* 0x000fc800078e000c */
[----:B------:R-:W-:Y:S02]  /*14e0*/  @!P0 IMAD R3, R18, R3, R4 ;  /* 0x0000000312038224 */ /* 0x000fe400078e0204 */
[----:B------:R-:W-:Y:S02]  /*14f0*/  IMAD R5, R14, R6, R5 ;  /* 0x000000060e057224 */ /* 0x000fe400078e0205 */
[----:B------:R-:W-:-:S04]  /*1500*/  @!P0 IMAD.WIDE.U32 R18, R18, R10, R20 ;  /* 0x0000000a12128225 */ /* 0x000fc800078e0014 */
[----:B------:R-:W-:-:S04]  /*1510*/  @P0 IMAD.WIDE.U32 R14, R136, R11, RZ ;  /* 0x0000000b880e0225 */ /* 0x000fc800078e00ff */
[----:B------:R-:W-:Y:S01]  /*1520*/  @P0 IMAD R4, R137, R11, RZ ;  /* 0x0000000b89040224 */ /* 0x000fe200078e02ff */
[----:B------:R-:W-:Y:S01]  /*1530*/  MOV R6, R12 ;  /* 0x0000000c00067202 */ /* 0x000fe20000000f00 */
[----:B------:R-:W-:Y:S01]  /*1540*/  @!P0 IMAD.IADD R10, R19, 0x1, R3 ;  /* 0x00000001130a8824 */ /* 0x000fe200078e0203 */
[----:B------:R-:W-:Y:S01]  /*1550*/  IADD3 R3, PT, PT, R13, R5, RZ ;  /* 0x000000050d037210 */ /* 0x000fe20007ffe0ff */
[----:B------:R-:W-:Y:S01]  /*1560*/  @P0 IMAD.IADD R10, R15, 0x1, R4 ;  /* 0x000000010f0a0824 */ /* 0x000fe200078e0204 */
[----:B------:R-:W-:Y:S02]  /*1570*/  @P0 MOV R18, R14 ;  /* 0x0000000e00120202 */ /* 0x000fe40000000f00 */
[----:B-1----:R-:W-:Y:S02]  /*1580*/  MOV R9, RZ ;  /* 0x000000ff00097202 */ /* 0x002fe40000000f00 */
.L_x_6413:
[----:B------:R-:W-:Y:S05]  /*1590*/  BSYNC.RECONVERGENT B0 ;  /* 0x0000000000007941 */ /* 0x000fea0003800200 */
.L_x_6411:
[----:B------:R-:W-:Y:S01]  /*15a0*/  ISETP.NE.AND P0, PT, R148, -0x1, PT ;  /* 0xffffffff9400780c */ /* 0x000fe20003f05270 */
[----:B------:R-:W2:Y:S04]  /*15b0*/  LD.E.64 R22, desc[UR4][R84.64+0x30] ;  /* 0x0000300454167980 */ /* 0x000ea8000c101b00 */
[----:B------:R-:W3:Y:S01]  /*15c0*/  LD.E.64 R24, desc[UR4][R84.64+0x48] ;  /* 0x0000480454187980 */ /* 0x000ee2000c101b00 */
[----:B------:R-:W-:-:S03]  /*15d0*/  IMAD.MOV.U32 R7, RZ, RZ, RZ ;  /* 0x000000ffff077224 */ /* 0x000fc600078e00ff */
[----:B------:R-:W4:Y:S04]  /*15e0*/  LD.E.64 R14, desc[UR4][R84.64+0x8] ;  /* 0x00000804540e7980 */ /* 0x000f28000c101b00 */
[----:B------:R-:W3:Y:S04]  /*15f0*/  @!P0 LD.E.64 R28, desc[UR4][R84.64+0x18] ;  /* 0x00001804541c8980 */ /* 0x000ee8000c101b00 */
        /* <DEDUP_REMOVED lines=10> */
[----:B------:R-:W-:Y:S01]  /*16a0*/  IMAD.MOV.U32 R32, RZ, RZ, RZ ;  /* 0x000000ffff207224 */ /* 0x000fe200078e00ff */
[----:B------:R-:W-:Y:S02]  /*16b0*/  IABS R19, R2 ;  /* 0x0000000200137213 */ /* 0x000fe40000000000 */
        /* <DEDUP_REMOVED lines=10> */
[----:B------:R-:W-:-:S04]  /*1760*/  @!P1 IADD3 R13, PT, PT, R13, -R12, RZ ;  /* 0x8000000c0d0d9210 */ /* 0x000fc80007ffe0ff */
[----:B------:R-:W-:Y:S02]  /*1770*/  ISETP.GE.U32.AND P4, PT, R13, R12, PT ;  /* 0x0000000c0d00720c */ /* 0x000fe40003f86070 */
[----:B------:R-:W-:Y:S01]  /*1780*/  LOP3.LUT R12, R63, 0x18, RZ, 0xc0, !PT ;  /* 0x000000183f0c7812 */ /* 0x000fe200078ec0ff */
[----:B------:R-:W-:-:S03]  /*1790*/  @!P1 VIADD R20, R20, 0x1 ;  /* 0x0000000114149836 */ /* 0x000fc60000000000 */
[----:B------:R-:W-:Y:S01]  /*17a0*/  IADD3 R30, P2, PT, R12, R18, RZ ;  /* 0x000000120c1e7210 */ /* 0x000fe20007f5e0ff */
[----:B------:R-:W-:Y:S01]  /*17b0*/  IMAD R9, R9, R136, RZ ;  /* 0x0000008809097224 */ /* 0x000fe200078e02ff */
[----:B------:R-:W-:Y:S02]  /*17c0*/  ISETP.GE.AND P3, PT, R19, RZ, PT ;  /* 0x000000ff1300720c */ /* 0x000fe40003f66270 */
[----:B------:R-:W-:Y:S02]  /*17d0*/  IADD3.X R31, PT, PT, RZ, R10, RZ, P2, !PT ;  /* 0x0000000aff1f7210 */ /* 0x000fe400017fe4ff */
[----:B------:R-:W-:Y:S01]  /*17e0*/  ISETP.NE.AND P1, PT, R2, RZ, PT ;  /* 0x000000ff0200720c */ /* 0x000fe20003f25270 */
[----:B------:R-:W-:Y:S02]  /*17f0*/  @P4 VIADD R20, R20, 0x1 ;  /* 0x0000000114144836 */ /* 0x000fe40000000000 */
[C---:B------:R-:W-:Y:S02]  /*1800*/  IMAD R9, R0.reuse, R137, R9 ;  /* 0x0000008900097224 */ /* 0x040fe400078e0209 */
[----:B------:R-:W-:-:S04]  /*1810*/  IMAD.WIDE.U32 R30, R0, R136, R30 ;  /* 0x00000088001e7225 */ /* 0x000fc800078e001e */
[----:B------:R-:W-:-:S04]  /*1820*/  IMAD.MOV.U32 R0, RZ, RZ, R20 ;  /* 0x000000ffff007224 */ /* 0x000fc800078e0014 */
[----:B------:R-:W-:Y:S01]  /*1830*/  @!P3 IMAD.MOV R0, RZ, RZ, -R0 ;  /* 0x000000ffff00b224 */ /* 0x000fe200078e0a00 */
[----:B------:R-:W-:Y:S01]  /*1840*/  @!P1 LOP3.LUT R0, RZ, R2, RZ, 0x33, !PT ;  /* 0x00000002ff009212 */ /* 0x000fe200078e33ff */
[----:B------:R-:W-:-:S03]  /*1850*/  IMAD.IADD R31, R31, 0x1, R9 ;  /* 0x000000011f1f7824 */ /* 0x000fc600078e0209 */
[----:B------:R-:W-:Y:S01]  /*1860*/  SHF.R.S32.HI R2, RZ, 0x1f, R0 ;  /* 0x0000001fff027819 */ /* 0x000fe20000011400 */
[----:B------:R-:W-:Y:S01]  /*1870*/  IMAD R9, R27, R0, RZ ;  /* 0x000000001b097224 */ /* 0x000fe200078e02ff */
[----:B------:R-:W1:Y:S01]  /*1880*/  S2UR UR6, SR_CgaCtaId ;  /* 0x00000000000679c3 */ /* 0x000e620000008800 */
[----:B------:R-:W-:Y:S02]  /*1890*/  SHF.R.U32.HI R90, RZ, 0x2, R8 ;  /* 0x00000002ff5a7819 */ /* 0x000fe40000011608 */
[----:B------:R-:W-:Y:S01]  /*18a0*/  MOV R91, RZ ;  /* 0x000000ff005b7202 */ /* 0x000fe20000000f00 */
[----:B------:R-:W-:Y:S02]  /*18b0*/  UMOV UR7, 0x400 ;  /* 0x0000040000077882 */ /* 0x000fe40000000000 */
[-C--:B------:R-:W-:Y:S02]  /*18c0*/  IMAD R133, R135, R90.reuse, RZ ;  /* 0x0000005a87857224 */ /* 0x080fe400078e02ff */
[----:B------:R-:W-:-:S02]  /*18d0*/  IMAD R141, R137, R90, RZ ;  /* 0x0000005a898d7224 */ /* 0x000fc400078e02ff */
[----:B------:R-:W-:-:S05]  /*18e0*/  IMAD.SHL.U32 R60, R8, 0x4, RZ ;  /* 0x00000004083c7824 */ /* 0x000fca00078e00ff */
[----:B------:R-:W-:Y:S01]  /*18f0*/  LOP3.LUT R60, R60, 0xc, RZ, 0xc0, !PT ;  /* 0x0000000c3c3c7812 */ /* 0x000fe200078ec0ff */
[----:B-1----:R-:W-:Y:S01]  /*1900*/  ULEA UR6, UR6, UR7, 0x18 ;  /* 0x0000000706067291 */ /* 0x002fe2000f8ec0ff */
[----:B--2---:R-:W-:-:S04]  /*1910*/  @P0 IMAD.WIDE.U32 R20, R22, R148, RZ ;  /* 0x0000009416140225 */ /* 0x004fc800078e00ff */
[----:B------:R-:W-:Y:S02]  /*1920*/  @P0 IMAD R18, R23, R148, RZ ;  /* 0x0000009417120224 */ /* 0x000fe400078e02ff */
[----:B---3--:R-:W-:-:S04]  /*1930*/  @!P0 IMAD.WIDE.U32 R32, R28, R144, RZ ;  /* 0x000000901c208225 */ /* 0x008fc800078e00ff */
[----:B------:R-:W-:Y:S01]  /*1940*/  @!P0 IMAD R10, R29, R144, RZ ;  /* 0x000000901d0a8224 */ /* 0x000fe200078e02ff */
[----:B------:R-:W-:Y:S02]  /*1950*/  @!P0 MOV R19, R32 ;  /* 0x0000002000138202 */ /* 0x000fe40000000f00 */
[----:B------:R-:W-:Y:S01]  /*1960*/  @P0 MOV R19, R20 ;  /* 0x0000001400130202 */ /* 0x000fe20000000f00 */
[----:B------:R-:W-:Y:S02]  /*1970*/  @!P0 IMAD.IADD R10, R33, 0x1, R10 ;  /* 0x00000001210a8824 */ /* 0x000fe400078e020a */
[----:B------:R-:W-:Y:S01]  /*1980*/  @P0 IMAD.IADD R10, R21, 0x1, R18 ;  /* 0x00000001150a0824 */ /* 0x000fe200078e0212 */
[----:B------:R-:W-:Y:S01]  /*1990*/  IADD3 R28, P1, PT, R12, R19, RZ ;  /* 0x000000130c1c7210 */ /* 0x000fe20007f3e0ff */
[----:B------:R-:W-:-:S03]  /*19a0*/  IMAD R18, R2, R26, R9 ;  /* 0x0000001a02127224 */ /* 0x000fc600078e0209 */
[----:B------:R-:W-:Y:S01]  /*19b0*/  IADD3.X R29, PT, PT, RZ, R10, RZ, P1, !PT ;  /* 0x0000000aff1d7210 */ /* 0x000fe20000ffe4ff */
[----:B------:R-:W-:Y:S01]  /*19c0*/  IMAD.WIDE.U32 R20, R0, R26, R30 ;  /* 0x0000001a00147225 */ /* 0x000fe200078e001e */
[----:B------:R-:W-:-:S03]  /*19d0*/  LOP3.LUT R19, R63, 0xc0, RZ, 0xc0, !PT ;  /* 0x000000c03f137812 */ /* 0x000fc600078ec0ff */
[-C--:B------:R-:W-:Y:S02]  /*19e0*/  IMAD R9, R25, R143.reuse, RZ ;  /* 0x0000008f19097224 */ /* 0x080fe400078e02ff */
[----:B------:R-:W-:Y:S01]  /*19f0*/  IMAD.WIDE.U32 R24, R24, R143, R28 ;  /* 0x0000008f18187225 */ /* 0x000fe200078e001c */
[----:B------:R-:W-:-:S03]  /*1a00*/  LOP3.LUT R10, R19, 0x18, R8, 0xf8, !PT ;  /* 0x00000018130a7812 */ /* 0x000fc600078ef808 */
[----:B------:R-:W-:Y:S02]  /*1a10*/  IMAD.IADD R19, R21, 0x1, R18 ;  /* 0x0000000115137824 */ /* 0x000fe400078e0212 */
[----:B------:R-:W-:Y:S01]  /*1a20*/  IMAD.MOV.U32 R18, RZ, RZ, R20 ;  /* 0x000000ffff127224 */ /* 0x000fe200078e0014 */
[----:B------:R-:W-:Y:S02]  /*1a30*/  MOV R20, R24 ;  /* 0x0000001800147202 */ /* 0x000fe40000000f00 */
[----:B------:R-:W-:Y:S02]  /*1a40*/  IADD3 R24, P0, PT, R12, R6, RZ ;  /* 0x000000060c187210 */ /* 0x000fe40007f1e0ff */
[----:B------:R-:W-:Y:S01]  /*1a50*/  SHF.R.S32.HI R6, RZ, 0x1f, R61 ;  /* 0x0000001fff067819 */ /* 0x000fe2000001143d */
[----:B------:R-:W-:Y:S01]  /*1a60*/  IMAD.IADD R21, R25, 0x1, R9 ;  /* 0x0000000119157824 */ /* 0x000fe200078e0209 */
[----:B------:R-:W-:Y:S02]  /*1a70*/  IADD3.X R25, PT, PT, RZ, R3, RZ, P0, !PT ;  /* 0x00000003ff197210 */ /* 0x000fe400007fe4ff */
[----:B------:R-:W-:Y:S01]  /*1a80*/  LEA.HI R3, R6, R61, RZ, 0x7 ;  /* 0x0000003d06037211 */ /* 0x000fe200078f38ff */
[----:B------:R-:W-:-:S03]  /*1a90*/  IMAD.WIDE.U32 R26, R145, 0x40, R90 ;  /* 0x00000040911a7825 */ /* 0x000fc600078e005a */
[----:B------:R-:W-:Y:S01]  /*1aa0*/  SHF.R.S32.HI R3, RZ, 0x7, R3 ;  /* 0x00000007ff037819 */ /* 0x000fe20000011403 */
[----:B------:R-:W-:-:S03]  /*1ab0*/  IMAD R9, R27, R22, RZ ;  /* 0x000000161b097224 */ /* 0x000fc600078e02ff */
[----:B------:R-:W-:Y:S01]  /*1ac0*/  ISETP.GE.AND P3, PT, R3, R56, PT ;  /* 0x000000380300720c */ /* 0x000fe20003f66270 */
[----:B------:R-:W-:Y:S01]  /*1ad0*/  IMAD.SHL.U32 R58, R22, 0x20, RZ ;  /* 0x00000020163a7824 */ /* 0x000fe200078e00ff */
[----:B------:R-:W-:Y:S01]  /*1ae0*/  LOP3.LUT R10, R10, 0x18, R63, 0x78, !PT ;  /* 0x000000180a0a7812 */ /* 0x000fe200078e783f */
[----:B------:R-:W-:Y:S01]  /*1af0*/  IMAD R9, R26, R23, R9 ;  /* 0x000000171a097224 */ /* 0x000fe200078e0209 */
[----:B------:R-:W-:Y:S01]  /*1b00*/  SHF.L.U64.HI R59, R22, 0x5, R23 ;  /* 0x00000005163b7819 */ /* 0x000fe20000010217 */
[----:B------:R-:W-:Y:S01]  /*1b10*/  IMAD.WIDE.U32 R20, R26, R22, R20 ;  /* 0x000000161a147225 */ /* 0x000fe200078e0014 */
[----:B------:R-:W-:-:S03]  /*1b20*/  LOP3.LUT R63, R10, 0x1f20, R63, 0xf8, !PT ;  /* 0x00001f200a3f7812 */ /* 0x000fc600078ef83f */
[----:B------:R-:W-:-:S04]  /*1b30*/  IMAD.WIDE.U32 R22, R90, R134, R24 ;  /* 0x000000865a167225 */ /* 0x000fc800078e0018 */
[----:B------:R-:W-:Y:S01]  /*1b40*/  IMAD.WIDE.U32 R18, R90, R136, R18 ;  /* 0x000000885a127225 */ /* 0x000fe200078e0012 */
[----:B------:R-:W-:Y:S02]  /*1b50*/  IADD3 R133, PT, PT, R23, R133, RZ ;  /* 0x0000008517857210 */ /* 0x000fe40007ffe0ff */
[----:B----4-:R-:W-:Y:S01]  /*1b60*/  LEA R138, P1, R22, R14, 0x1 ;  /* 0x0000000e168a7211 */ /* 0x010fe200078208ff */
[----:B------:R-:W-:Y:S01]  /*1b70*/  IMAD.IADD R9, R21, 0x1, R9 ;  /* 0x0000000115097824 */ /* 0x000fe200078e0209 */
[----:B------:R-:W-:Y:S02]  /*1b80*/  LEA R88, P2, R20, R16, 0x1 ;  /* 0x0000001014587211 */ /* 0x000fe400078408ff */
[----:B------:R-:W-:Y:S02]  /*1b90*/  IADD3 R141, PT, PT, R19, R141, RZ ;  /* 0x0000008d138d7210 */ /* 0x000fe40007ffe0ff */
[----:B------:R-:W-:Y:S02]  /*1ba0*/  LEA R140, P0, R18, R4, 0x1 ;  /* 0x00000004128c7211 */ /* 0x000fe400078008ff */
[----:B------:R-:W-:-:S02]  /*1bb0*/  LEA R63, R63, UR6, 0x1 ;  /* 0x000000063f3f7c11 */ /* 0x000fc4000f8e08ff */
[----:B------:R-:W-:Y:S02]  /*1bc0*/  LEA.HI.X R89, R20, R17, R9, 0x1, P2 ;  /* 0x0000001114597211 */ /* 0x000fe400010f0c09 */
[----:B------:R-:W-:Y:S02]  /*1bd0*/  LEA.HI.X R133, R22, R15, R133, 0x1, P1 ;  /* 0x0000000f16857211 */ /* 0x000fe400008f0c85 */
[----:B------:R-:W-:Y:S02]  /*1be0*/  LEA.HI.X R141, R18, R5, R141, 0x1, P0 ;  /* 0x00000005128d7211 */ /* 0x000fe400000f0c8d */
[----:B------:R-:W-:Y:S01]  /*1bf0*/  LEA.HI R11, R11, R11, RZ, 0x1 ;  /* 0x0000000b0b0b7211 */ /* 0x000fe200078f08ff */
        /* <DEDUP_REMOVED lines=11> */
[----:B------:R-:W-:-:S02]  /*1cb0*/  MOV R13, RZ ;  /* 0x000000ff000d7202 */ /* 0x000fc40000000f00 */
[----:B------:R-:W-:Y:S02]  /*1cc0*/  LEA R62, R56, 0xffffff80, 0x7 ;  /* 0xffffff80383e7811 */ /* 0x000fe400078e38ff */
[----:B------:R-:W-:Y:S02]  /*1cd0*/  SHF.R.S32.HI R11, RZ, 0x1, R11 ;  /* 0x00000001ff0b7819 */ /* 0x000fe4000001140b */
[----:B-----5:R-:W-:Y:S02]  /*1ce0*/  IADD3 R72, PT, PT, R62, R7, RZ ;  /* 0x000000073e487210 */ /* 0x020fe40007ffe0ff */
[----:B------:R-:W-:Y:S01]  /*1cf0*/  LOP3.LUT R8, R8, 0x3, RZ, 0xc0, !PT ;  /* 0x0000000308087812 */ /* 0x000fe200078ec0ff */
[-C--:B------:R-:W-:Y:S02]  /*1d00*/  IMAD R7, R90, R11.reuse, RZ ;  /* 0x0000000b5a077224 */ /* 0x080fe400078e02ff */
[----:B------:R-:W-:Y:S01]  /*1d10*/  IMAD R72, R72, R11, RZ ;  /* 0x0000000b48487224 */ /* 0x000fe200078e02ff */
[----:B------:R-:W-:Y:S01]  /*1d20*/  VIMNMX R66, PT, PT, RZ, R3, !PT ;  /* 0x00000003ff427248 */ /* 0x000fe20007fe0100 */
        /* <DEDUP_REMOVED lines=18> */
[----:B------:R-:W-:Y:S02]  /*1e50*/  IMAD R9, R25, R0, RZ ;  /* 0x0000000019097224 */ /* 0x000fe400078e02ff */
[----:B------:R-:W-:Y:S02]  /*1e60*/  IMAD.IADD R29, R29, 0x1, R6 ;  /* 0x000000011d1d7824 */ /* 0x000fe400078e0206 */
[----:B------:R-:W-:Y:S02]  /*1e70*/  IMAD R6, R24, R2, R9 ;  /* 0x0000000218067224 */ /* 0x000fe400078e0209 */
[----:B------:R-:W-:Y:S02]  /*1e80*/  IMAD R9, R15, R0, RZ ;  /* 0x000000000f097224 */ /* 0x000fe400078e02ff */
[----:B------:R-:W-:Y:S02]  /*1e90*/  IMAD R26, R95, R62, RZ ;  /* 0x0000003e5f1a7224 */ /* 0x000fe400078e02ff */
[----:B------:R-:W-:Y:S01]  /*1ea0*/  IMAD.WIDE.U32 R18, R62, R94, R18 ;  /* 0x0000005e3e127225 */ /* 0x000fe200078e0012 */
[----:B------:R-:W-:-:S03]  /*1eb0*/  IADD3 R15, P0, PT, -R61, R90, RZ ;  /* 0x0000005a3d0f7210 */ /* 0x000fc60007f1e1ff */
[----:B------:R-:W-:Y:S01]  /*1ec0*/  IMAD R2, R14, R2, R9 ;  /* 0x000000020e027224 */ /* 0x000fe200078e0209 */
[----:B------:R-:W-:Y:S02]  /*1ed0*/  SHF.R.S32.HI R9, RZ, 0x1f, R61 ;  /* 0x0000001fff097819 */ /* 0x000fe4000001143d */
[----:B------:R-:W-:Y:S01]  /*1ee0*/  IADD3 R27, PT, PT, R19, R26, RZ ;  /* 0x0000001a131b7210 */ /* 0x000fe20007ffe0ff */
[----:B------:R-:W-:Y:S02]  /*1ef0*/  IMAD.MOV.U32 R26, RZ, RZ, R18 ;  /* 0x000000ffff1a7224 */ /* 0x000fe400078e0012 */
[----:B------:R-:W-:Y:S01]  /*1f00*/  IMAD R19, R8, 0x8, R7 ;  /* 0x0000000808137824 */ /* 0x000fe200078e0207 */
[----:B------:R-:W-:Y:S01]  /*1f10*/  IADD3 R7, PT, PT, R60, R7, RZ ;  /* 0x000000073c077210 */ /* 0x000fe20007ffe0ff */
[----:B------:R-:W-:-:S04]  /*1f20*/  IMAD.WIDE.U32 R24, R0, R24, R28 ;  /* 0x0000001800187225 */ /* 0x000fc800078e001c */
[----:B------:R-:W-:Y:S02]  /*1f30*/  IMAD.X R9, RZ, RZ, ~R9, P0 ;  /* 0x000000ffff097224 */ /* 0x000fe400000e0e09 */
[----:B------:R-:W-:Y:S01]  /*1f40*/  IMAD.WIDE.U32 R26, R0, R14, R26 ;  /* 0x0000000e001a7225 */ /* 0x000fe200078e001a */
[----:B------:R-:W-:Y:S02]  /*1f50*/  SHF.R.S32.HI R0, RZ, 0x1f, R72 ;  /* 0x0000001fff007819 */ /* 0x000fe40000011448 */
[C---:B------:R-:W-:Y:S01]  /*1f60*/  IADD3 R14, P1, PT, R72.reuse, R7, RZ ;  /* 0x00000007480e7210 */ /* 0x040fe20007f3e0ff */
[----:B------:R-:W-:Y:S01]  /*1f70*/  IMAD R67, R9, R92, RZ ;  /* 0x0000005c09437224 */ /* 0x000fe200078e02ff */
[----:B------:R-:W-:Y:S02]  /*1f80*/  IADD3 R72, P0, PT, R72, R19, RZ ;  /* 0x0000001348487210 */ /* 0x000fe40007f1e0ff */
[----:B------:R-:W-:Y:S01]  /*1f90*/  IADD3 R25, PT, PT, R25, R6, RZ ;  /* 0x0000000619197210 */ /* 0x000fe20007ffe0ff */
[----:B------:R-:W-:-:S02]  /*1fa0*/  IMAD.IADD R27, R27, 0x1, R2 ;  /* 0x000000011b1b7824 */ /* 0x000fc400078e0202 */
        /* <DEDUP_REMOVED lines=18> */
[----:B------:R-:W-:-:S03]  /*20d0*/  SHF.L.U32 R72, R72, 0x1, RZ ;  /* 0x0000000148487819 */ /* 0x000fc600000006ff */
[--C-:B------:R-:W-:Y:S01]  /*20e0*/  IMAD.X R15, R5, 0x1, R0.reuse, P0 ;  /* 0x00000001050f7824 */ /* 0x100fe200000e0600 */
[-C--:B------:R-:W-:Y:S02]  /*20f0*/  IADD3 R70, P3, PT, R16, R72.reuse, RZ ;  /* 0x0000004810467210 */ /* 0x080fe40007f7e0ff */
[----:B------:R-:W-:Y:S02]  /*2100*/  IADD3 R72, P2, PT, R4, R72, RZ ;  /* 0x0000004804487210 */ /* 0x000fe40007f5e0ff */
[----:B------:R-:W-:Y:S01]  /*2110*/  ISETP.GE.AND P0, PT, R12, R147, PT ;  /* 0x000000930c00720c */ /* 0x000fe20003f06270 */
[C---:B------:R-:W-:Y:S01]  /*2120*/  IMAD.X R49, R17.reuse, 0x1, R0, P1 ;  /* 0x0000000111317824 */ /* 0x040fe200008e0600 */
[-C--:B------:R-:W-:Y:S02]  /*2130*/  IADD3.X R71, PT, PT, R17, R73.reuse, RZ, P3, !PT ;  /* 0x0000004911477210 */ /* 0x080fe40001ffe4ff */
[----:B------:R-:W-:Y:S02]  /*2140*/  IADD3.X R73, PT, PT, R5, R73, RZ, P2, !PT ;  /* 0x0000004905497210 */ /* 0x000fe400017fe4ff */
[----:B------:R-:W-:-:S07]  /*2150*/  P2R R82, PR, RZ, 0x1 ;  /* 0x00000001ff527803 */ /* 0x000fce0000000000 */
.L_x_6437:
[----:B------:R-:W-:Y:S01]  /*2160*/  ISETP.NE.AND P1, PT, R82, RZ, PT ;  /* 0x000000ff5200720c */ /* 0x000fe20003f25270 */
[----:B------:R-:W-:Y:S01]  /*2170*/  VIADD R81, R81, 0x80 ;  /* 0x0000008051517836 */ /* 0x000fe20000000000 */
[----:B------:R-:W-:Y:S01]  /*2180*/  SHF.L.U64.HI R2, R92, 0x6, R93 ;  /* 0x000000065c027819 */ /* 0x000fe2000001025d */
[----:B------:R-:W-:Y:S01]  /*2190*/  VIADD R83, R83, 0x80 ;  /* 0x0000008053537836 */ /* 0x000fe20000000000 */
[----:B------:R-:W-:Y:S01]  /*21a0*/  SHF.L.U64.HI R0, R136, 0x6, R137 ;  /* 0x0000000688007819 */ /* 0x000fe20000010289 */
[----:B----4-:R-:W-:Y:S01]  /*21b0*/  IMAD.SHL.U32 R17, R92, 0x40, RZ ;  /* 0x000000405c117824 */ /* 0x010fe200078e00ff */
[-C--:B------:R-:W-:Y:S01]  /*21c0*/  ISETP.GE.OR P0, PT, R90, R81.reuse, P1 ;  /* 0x000000515a00720c */ /* 0x080fe20000f06670 */
[----:B------:R-:W-:Y:S01]  /*21d0*/  IMAD.SHL.U32 R3, R136, 0x40, RZ ;  /* 0x0000004088037824 */ /* 0x000fe200078e00ff */
[----:B------:R-:W-:Y:S01]  /*21e0*/  ISETP.GE.AND P5, PT, R78, R81, PT ;  /* 0x000000514e00720c */ /* 0x000fe20003fa6270 */
[----:B------:R-:W-:Y:S01]  /*21f0*/  UMOV UR6, URZ ;  /* 0x000000ff00067c82 */ /* 0x000fe20008000000 */
[----:B------:R-:W-:Y:S01]  /*2200*/  ISETP.LT.OR P3, PT, R90, R83, P0 ;  /* 0x000000535a00720c */ /* 0x000fe20000761670 */
[----:B------:R-:W-:Y:S01]  /*2210*/  VIADD R79, R79, 0xffffffff ;  /* 0xffffffff4f4f7836 */ /* 0x000fe20000000000 */
[C---:B------:R-:W-:Y:S01]  /*2220*/  ISETP.GE.OR P0, PT, R64.reuse, R81, P1 ;  /* 0x000000514000720c */ /* 0x040fe20000f06670 */
[----:B------:R-:W-:Y:S01]  /*2230*/  BSSY.RECONVERGENT B1, `(.L_x_6415) ;  /* 0x00002d6000017945 */ /* 0x000fe20003800200 */
[----:B------:R-:W-:Y:S01]  /*2240*/  IADD3 R22, P2, PT, R3, R76, RZ ;  /* 0x0000004c03167210 */ /* 0x000fe20007f5e0ff */
[----:B------:R-:W-:Y:S01]  /*2250*/  IMAD.MOV.U32 R86, RZ, RZ, R62 ;  /* 0x000000ffff567224 */ /* 0x000fe200078e003e */
[----:B------:R-:W-:Y:S01]  /*2260*/  ISETP.LT.OR P4, PT, R64, R83, P0 ;  /* 0x000000534000720c */ /* 0x000fe20000781670 */
[----:B------:R-:W-:Y:S01]  /*2270*/  IMAD.SHL.U32 R45, R94, 0x40, RZ ;  /* 0x000000405e2d7824 */ /* 0x000fe200078e00ff */
[----:B------:R-:W-:Y:S01]  /*2280*/  IADD3 R28, P0, PT, R68, R17, RZ ;  /* 0x00000011441c7210 */ /* 0x000fe20007f1e0ff */
[----:B------:R-:W-:Y:S01]  /*2290*/  IMAD.X R23, R0, 0x1, R77, P2 ;  /* 0x0000000100177824 */ /* 0x000fe200010e064d */
[----:B------:R-:W-:Y:S02]  /*22a0*/  SHF.L.U64.HI R43, R94, 0x6, R95 ;  /* 0x000000065e2b7819 */ /* 0x000fe4000001025f */
[----:B------:R-:W-:Y:S01]  /*22b0*/  ISETP.GE.AND P6, PT, R78, R83, PT ;  /* 0x000000534e00720c */ /* 0x000fe20003fc6270 */
[----:B------:R-:W-:Y:S02]  /*22c0*/  @!P3 IMAD.MOV.U32 R69, RZ, RZ, R67 ;  /* 0x000000ffff45b224 */ /* 0x000fe400078e0043 */
[--C-:B------:R-:W-:Y:S01]  /*22d0*/  IMAD.X R29, R67, 0x1, R2.reuse, P0 ;  /* 0x00000001431d7824 */ /* 0x100fe200000e0602 */
[C---:B------:R-:W-:Y:S02]  /*22e0*/  ISETP.GE.OR P0, PT, R80.reuse, R81, P1 ;  /* 0x000000515000720c */ /* 0x040fe40000f06670 */
[----:B------:R-:W2:Y:S02]  /*22f0*/  @!P3 LD.E.128 R4, desc[UR4][R68.64] ;  /* 0x000000044404b980 */ /* 0x000ea4000c101d00 */
[----:B------:R-:W-:Y:S11]  /*2300*/  ISETP.LT.OR P1, PT, R80, R83, P0 ;  /* 0x000000535000720c */ /* 0x000ff60000721670 */
[----:B------:R-:W-:Y:S02]  /*2310*/  @!UPT UIADD3 URZ, UPT, UPT, URZ, URZ, URZ ;  /* 0x000000fffffff290 */ /* 0x000fe4000fffe0ff */
[----:B------:R-:W-:Y:S05]  /*2320*/  @!P1 IADD3 R30, P0, PT, R28, R17, RZ ;  /* 0x000000111c1e9210 */ /* 0x000fea0007f1e0ff */
[----:B------:R-:W-:Y:S01]  /*2330*/  @!P1 IMAD.X R31, R29, 0x1, R2, P0 ;  /* 0x000000011d1f9824 */ /* 0x000fe200000e0602 */
[----:B------:R-:W-:Y:S02]  /*2340*/  ISETP.GE.OR P0, PT, R12, R147, P5 ;  /* 0x000000930c00720c */ /* 0x000fe40002f06670 */
[----:B------:R-:W-:Y:S02]  /*2350*/  SHF.L.U64.HI R2, R134, 0x5, R135 ;  /* 0x0000000586027819 */ /* 0x000fe40000010287 */
[----:B------:R-:W-:Y:S02]  /*2360*/  ISETP.LT.OR P2, PT, R78, R83, P0 ;  /* 0x000000534e00720c */ /* 0x000fe40000741670 */
[----:B------:R-:W-:Y:S05]  /*2370*/  @!P1 IADD3 R32, P0, PT, R22, R3, RZ ;  /* 0x0000000316209210 */ /* 0x000fea0007f1e0ff */
[----:B------:R-:W-:Y:S01]  /*2380*/  @!P1 IMAD.X R33, R23, 0x1, R0, P0 ;  /* 0x0000000117219824 */ /* 0x000fe200000e0600 */
[----:B--2---:R-:W-:Y:S04]  /*2390*/  @!P3 ST.E.128 desc[UR4][R76.64], R4 ;  /* 0x000000044c00b985 */ /* 0x004fe8000c101d04 */
[----:B------:R1:W2:Y:S02]  /*23a0*/  @!P4 LD.E.128 R24, desc[UR4][R28.64] ;  /* 0x000000041c18c980 */ /* 0x0002a4000c101d00 */
[C---:B-1----:R-:W-:Y:S04]  /*23b0*/  @!P2 LEA R28, P0, R92.reuse, R28, 0x7 ;  /* 0x0000001c5c1ca211 */ /* 0x042fe800078038ff */
[----:B------:R-:W-:Y:S01]  /*23c0*/  @!P2 LEA.HI.X R29, R92, R29, R93, 0x7, P0 ;  /* 0x0000001d5c1da211 */ /* 0x000fe200000f3c5d */
[----:B--2---:R1:W-:Y:S04]  /*23d0*/  @!P4 ST.E.128 desc[UR4][R22.64], R24 ;  /* 0x000000181600c985 */ /* 0x0043e8000c101d04 */
[----:B------:R-:W2:Y:S01]  /*23e0*/  @!P1 LD.E.128 R16, desc[UR4][R30.64] ;  /* 0x000000041e109980 */ /* 0x000ea2000c101d00 */
[C---:B-1----:R-:W-:Y:S04]  /*23f0*/  @!P2 LEA R22, P0, R136.reuse, R22, 0x7 ;  /* 0x000000168816a211 */ /* 0x042fe800078038ff */
[----:B------:R-:W-:Y:S02]  /*2400*/  @!P2 LEA.HI.X R23, R136, R23, R137, 0x7, P0 ;  /* 0x000000178817a211 */ /* 0x000fe400000f3c89 */
[----:B------:R-:W-:Y:S01]  /*2410*/  IADD3 R3, P0, PT, RZ, -UR6, RZ ;  /* 0x80000006ff037c10 */ /* 0x000fe2000ff1e0ff */
[----:B--2---:R-:W-:Y:S04]  /*2420*/  @!P1 ST.E.128 desc[UR4][R32.64], R16 ;  /* 0x0000001020009985 */ /* 0x004fe8000c101d04 */
[----:B------:R-:W2:Y:S04]  /*2430*/  @!P2 LD.E.128 R4, desc[UR4][R28.64] ;  /* 0x000000041c04a980 */ /* 0x000ea8000c101d00 */
[----:B--2---:R1:W-:Y:S04]  /*2440*/  @!P2 ST.E.128 desc[UR4][R22.64], R4 ;  /* 0x000000041600a985 */ /* 0x0043e8000c101d04 */
[----:B------:R-:W2:Y:S04]  /*2450*/  LD.E R0, desc[UR4][R84.64+0x130] ;  /* 0x0001300454007980 */ /* 0x000ea8000c101900 */
[----:B------:R-:W3:Y:S01]  /*2460*/  LD.E R21, desc[UR4][R84.64+0xd0] ;  /* 0x0000d00454157980 */ /* 0x000ee2000c101900 */
[----:B-1----:R-:W-:Y:S01]  /*2470*/  SHF.L.U64.HI R4, R94, 0x5, R95 ;  /* 0x000000055e047819 */ /* 0x002fe2000001025f */
[----:B--2---:R-:W-:Y:S04]  /*2480*/  IMAD.SHL.U32 R0, R0, 0x80, RZ ;  /* 0x0000008000007824 */ /* 0x004fe800078e00ff */
[----:B------:R-:W-:Y:S05]  /*2490*/  IMAD.X R0, RZ, RZ, ~R0, P0 ;  /* 0x000000ffff007224 */ /* 0x000fea00000e0e00 */
[----:B------:R-:W-:Y:S04]  /*24a0*/  SHF.R.S64 R3, R3, 0x1f, R0 ;  /* 0x0000001f03037819 */ /* 0x000fe80000001000 */
[----:B------:R-:W-:Y:S01]  /*24b0*/  IADD3 R68, P0, PT, R68, R3, RZ ;  /* 0x0000000344447210 */ /* 0x000fe20007f1e0ff */
[----:B------:R-:W-:Y:S03]  /*24c0*/  IMAD.SHL.U32 R3, R94, 0x20, RZ ;  /* 0x000000205e037824 */ /* 0x000fe600078e00ff */
[----:B------:R-:W-:Y:S01]  /*24d0*/  LEA.HI.X.SX32 R67, R0, R67, 0x1, P0 ;  /* 0x0000004300437211 */ /* 0x000fe200000f0eff */
[----:B------:R-:W-:Y:S01]  /*24e0*/  IMAD.SHL.U32 R0, R134, 0x20, RZ ;  /* 0x0000002086007824 */ /* 0x000fe200078e00ff */
[----:B------:R-:W-:Y:S04]  /*24f0*/  ISETP.GT.AND P0, PT, R79, R66, PT ;  /* 0x000000424f00720c */ /* 0x000fe80003f04270 */
[----:B------:R-:W-:Y:S02]  /*2500*/  P2R R69, PR, RZ, 0x1 ;  /* 0x00000001ff457803 */ /* 0x000fe40000000000 */
[----:B---3--:R-:W-:Y:S11]  /*2510*/  ISETP.NE.AND P0, PT, R21, RZ, PT ;  /* 0x000000ff1500720c */ /* 0x008ff60003f05270 */
[----:B------:R-:W-:Y:S02]  /*2520*/  @!UPT UIADD3 URZ, UPT, UPT, URZ, URZ, URZ ;  /* 0x000000fffffff290 */ /* 0x000fe4000fffe0ff */
[----:B------:R-:W-:Y:S05]  /*2530*/  @P0 BRA `(.L_x_6416) ;  /* 0x00000000005c0947 */ /* 0x000fea0003800000 */
[----:B------:R-:W-:Y:S01]  /*2540*/  @!P3 IMAD.MOV.U32 R8, RZ, RZ, R10 ;  /* 0x000000ffff08b224 */ /* 0x000fe200078e000a */
[C---:B------:R-:W-:Y:S04]  /*2550*/  LEA R24, P0, R3.reuse, R10, 0x1 ;  /* 0x0000000a03187211 */ /* 0x040fe800078008ff */
[----:B------:R-:W2:Y:S01]  /*2560*/  @!P3 LD.E.128 R16, desc[UR4][R8.64] ;  /* 0x000000040810b980 */ /* 0x000ea2000c101d00 */
[----:B------:R-:W-:Y:S02]  /*2570*/  LEA.HI.X R25, R3, R9, R4, 0x1, P0 ;  /* 0x0000000903197211 */ /* 0x000fe400000f0c04 */
[----:B------:R-:W-:Y:S05]  /*2580*/  @!P1 IADD3 R28, P0, PT, R24, R45, RZ ;  /* 0x0000002d181c9210 */ /* 0x000fea0007f1e0ff */
[----:B------:R-:W-:Y:S01]  /*2590*/  @!P1 IMAD.X R29, R25, 0x1, R43, P0 ;  /* 0x00000001191d9824 */ /* 0x000fe200000e062b */
[----:B--2---:R1:W-:Y:S01]  /*25a0*/  @!P3 ST.E.128 desc[UR4][R74.64], R16 ;  /* 0x000000104a00b985 */ /* 0x0043e2000c101d04 */
[C---:B------:R-:W-:Y:S03]  /*25b0*/  LEA R26, P3, R0.reuse, R74, 0x1 ;  /* 0x0000004a001a7211 */ /* 0x040fe600078608ff */
[----:B------:R-:W2:Y:S01]  /*25c0*/  @!P4 LD.E.128 R4, desc[UR4][R24.64] ;  /* 0x000000041804c980 */ /* 0x000ea2000c101d00 */
[----:B------:R-:W-:Y:S02]  /*25d0*/  LEA.HI.X R27, R0, R75, R2, 0x1, P3 ;  /* 0x0000004b001b7211 */ /* 0x000fe400018f0c02 */
[C---:B------:R-:W-:Y:S04]  /*25e0*/  @!P1 LEA R2, P0, R134.reuse, R26, 0x6 ;  /* 0x0000001a86029211 */ /* 0x040fe800078030ff */
[----:B------:R-:W-:Y:S01]  /*25f0*/  @!P1 LEA.HI.X R3, R134, R27, R135, 0x6, P0 ;  /* 0x0000001b86039211 */ /* 0x000fe200000f3487 */
[----:B--2---:R1:W-:Y:S04]  /*2600*/  @!P4 ST.E.128 desc[UR4][R26.64], R4 ;  /* 0x000000041a00c985 */ /* 0x0043e8000c101d04 */
[----:B------:R-:W2:Y:S04]  /*2610*/  @!P1 LD.E.128 R20, desc[UR4][R28.64] ;  /* 0x000000041c149980 */ /* 0x000ea8000c101d00 */
[----:B--2---:R1:W-:Y:S01]  /*2620*/  @!P1 ST.E.128 desc[UR4][R2.64], R20 ;  /* 0x0000001402009985 */ /* 0x0043e2000c101d04 */
[----:B------:R-:W-:Y:S05]  /*2630*/  @P2 BRA `(.L_x_6417) ;  /* 0x0000002800542947 */ /* 0x000fea0003800000 */
[C---:B-1----:R-:W-:Y:S04]  /*2640*/  LEA R16, P0, R94.reuse, R24, 0x7 ;  /* 0x000000185e107211 */ /* 0x042fe800078038ff */
[----:B------:R-:W-:Y:S02]  /*2650*/  LEA.HI.X R17, R94, R25, R95, 0x7, P0 ;  /* 0x000000195e117211 */ /* 0x000fe400000f3c5f */
[C---:B------:R-:W-:Y:S03]  /*2660*/  LEA R2, P0, R134.reuse, R26, 0x7 ;  /* 0x0000001a86027211 */ /* 0x040fe600078038ff */
[----:B------:R-:W2:Y:S01]  /*2670*/  LD.E.128 R4, desc[UR4][R16.64] ;  /* 0x0000000410047980 */ /* 0x000ea2000c101d00 */
[----:B------:R-:W-:Y:S05]  /*2680*/  LEA.HI.X R3, R134, R27, R135, 0x7, P0 ;  /* 0x0000001b86037211 */ /* 0x000fea00000f3c87 */
[----:B--2---:R1:W-:Y:S01]  /*2690*/  ST.E.128 desc[UR4][R2.64], R4 ;  /* 0x0000000402007985 */ /* 0x0043e2000c101d04 */
[----:B------:R-:W-:Y:S05]  /*26a0*/  BRA `(.L_x_6417) ;  /* 0x0000002800387947 */ /* 0x000fea0003800000 */
.L_x_6416:
[----:B------:R-:W2:Y:S02]  /*26b0*/  LD.E.U8 R5, desc[UR4][R84.64+0x1b3] ;  /* 0x0001b30454057980 */ /* 0x000ea4000c101100 */
[----:B--2---:R-:W-:Y:S11]  /*26c0*/  ISETP.NE.AND P0, PT, R5, RZ, PT ;  /* 0x000000ff0500720c */ /* 0x004ff60003f05270 */
[----:B------:R-:W-:Y:S02]  /*26d0*/  @!UPT UIADD3 URZ, UPT, UPT, URZ, URZ, URZ ;  /* 0x000000fffffff290 */ /* 0x000fe4000fffe0ff */
[----:B------:R-:W-:Y:S05]  /*26e0*/  @!P0 BRA `(.L_x_6418) ;  /* 0x0000000c00e08947 */ /* 0x000fea0003800000 */
[----:B------:R-:W-:Y:S01]  /*26f0*/  LEA R40, P0, R3, R10, 0x1 ;  /* 0x0000000a03287211 */ /* 0x000fe200078008ff */
[----:B------:R-:W2:Y:S01]  /*2700*/  LD.E R7, desc[UR4][R84.64+0xc0] ;  /* 0x0000c00454077980 */ /* 0x000ea2000c101900 */
[----:B------:R-:W-:Y:S01]  /*2710*/  IMAD.SHL.U32 R5, R11, 0x20, RZ ;  /* 0x000000200b057824 */ /* 0x000fe200078e00ff */
[----:B------:R-:W-:Y:S01]  /*2720*/  BSSY.RECONVERGENT B0, `(.L_x_6419) ;  /* 0x0000044000007945 */ /* 0x000fe20003800200 */
[----:B------:R-:W-:Y:S03]  /*2730*/  LEA.HI.X R41, R3, R9, R4, 0x1, P0 ;  /* 0x0000000903297211 */ /* 0x000fe600000f0c04 */
[C---:B------:R-:W-:Y:S02]  /*2740*/  LEA R22, P2, R5.reuse, R14, 0x1 ;  /* 0x0000000e05167211 */ /* 0x040fe400078408ff */
[C---:B------:R-:W-:Y:S02]  /*2750*/  LEA R36, P1, R5.reuse, R48, 0x1 ;  /* 0x0000003005247211 */ /* 0x040fe400078208ff */
[C---:B------:R-:W-:Y:S02]  /*2760*/  LEA.HI.X.SX32 R23, R5.reuse, R15, 0x1, P2 ;  /* 0x0000000f05177211 */ /* 0x040fe400010f0eff */
[----:B------:R-:W-:Y:S02]  /*2770*/  LEA.HI.X.SX32 R37, R5, R49, 0x1, P1 ;  /* 0x0000003105257211 */ /* 0x000fe400008f0eff */
[CC--:B--2---:R-:W-:Y:S02]  /*2780*/  ISETP.GE.AND P0, PT, R12.reuse, R7.reuse, PT ;  /* 0x000000070c00720c */ /* 0x0c4fe40003f06270 */
[----:B------:R-:W-:Y:S02]  /*2790*/  ISETP.GE.OR P3, PT, R12, R7, P5 ;  /* 0x000000070c00720c */ /* 0x000fe40002f66670 */
[C---:B------:R-:W-:Y:S02]  /*27a0*/  ISETP.GE.OR P2, PT, R90.reuse, R81, P0 ;  /* 0x000000515a00720c */ /* 0x040fe40000746670 */
[----:B------:R-:W-:Y:S02]  /*27b0*/  PLOP3.LUT P4, PT, P3, P6, PT, 0xf2, 0x2f ;  /* 0x00000000002f781c */ /* 0x000fe40001f8de72 */
[----:B------:R-:W-:Y:S02]  /*27c0*/  ISETP.LT.OR P3, PT, R90, R83, P2 ;  /* 0x000000535a00720c */ /* 0x000fe40001761670 */
[-C--:B------:R-:W-:Y:S02]  /*27d0*/  ISETP.GE.OR P1, PT, R64, R81.reuse, P0 ;  /* 0x000000514000720c */ /* 0x080fe40000726670 */
[----:B------:R-:W-:Y:S02]  /*27e0*/  ISETP.GE.OR P0, PT, R80, R81, P0 ;  /* 0x000000515000720c */ /* 0x000fe40000706670 */
[-C--:B------:R-:W-:Y:S02]  /*27f0*/  ISETP.LT.OR P2, PT, R64, R83.reuse, P1 ;  /* 0x000000534000720c */ /* 0x080fe40000f41670 */
[----:B------:R-:W-:Y:S02]  /*2800*/  ISETP.LT.OR P1, PT, R80, R83, P0 ;  /* 0x000000535000720c */ /* 0x000fe40000721670 */
[C---:B------:R-:W-:Y:S04]  /*2810*/  LEA R38, P0, R0.reuse, R74, 0x1 ;  /* 0x0000004a00267211 */ /* 0x040fe800078008ff */
[----:B------:R-:W-:Y:S01]  /*2820*/  LEA.HI.X R39, R0, R75, R2, 0x1, P0 ;  /* 0x0000004b00277211 */ /* 0x000fe200000f0c02 */
[----:B------:R-:W-:Y:S08]  /*2830*/  @P3 BRA `(.L_x_6420) ;  /* 0x0000000000c83947 */ /* 0x000ff00003800000 */
        /* <DEDUP_REMOVED lines=50> */
.L_x_6420:
[----:B------:R-:W-:Y:S05]  /*2b60*/  BSYNC.RECONVERGENT B0 ;  /* 0x0000000000007941 */ /* 0x000fea0003800200 */
.L_x_6419:
[----:B------:R-:W-:Y:S04]  /*2b70*/  BSSY.RECONVERGENT B0, `(.L_x_6421) ;  /* 0x0000034000007945 */ /* 0x000fe80003800200 */
        /* <DEDUP_REMOVED lines=51> */
.L_x_6422:
[----:B------:R-:W-:Y:S05]  /*2eb0*/  BSYNC.RECONVERGENT B0 ;  /* 0x0000000000007941 */ /* 0x000fea0003800200 */
.L_x_6421:
        /* <DEDUP_REMOVED lines=57> */
.L_x_6424:
[----:B------:R-:W-:Y:S05]  /*3250*/  BSYNC.RECONVERGENT B0 ;  /* 0x0000000000007941 */ /* 0x000fea0003800200 */
.L_x_6423:
[----:B------:R-:W-:Y:S04]  /*3260*/  BSSY.RECONVERGENT B0, `(.L_x_6425) ;  /* 0x0000039000007945 */ /* 0x000fe80003800200 */
[----:B------:R-:W-:Y:S05]  /*3270*/  @P4 BRA `(.L_x_6426) ;  /* 0x0000000000dc4947 */ /* 0x000fea0003800000 */
[----:B------:R-:W-:Y:S02]  /*3280*/  ISETP.GE.AND P0, PT, R12, R21, PT ;  /* 0x000000150c00720c */ /* 0x000fe40003f06270 */
[C---:B------:R-:W-:Y:S04]  /*3290*/  LEA R34, P1, R94.reuse, R40, 0x7 ;  /* 0x000000285e227211 */ /* 0x040fe800078238ff */
[----:B------:R-:W-:Y:S02]  /*32a0*/  LEA.HI.X R35, R94, R41, R95, 0x7, P1 ;  /* 0x000000295e237211 */ /* 0x000fe400008f3c5f */
[C---:B--2---:R-:W-:Y:S03]  /*32b0*/  LEA R38, P1, R134.reuse, R38, 0x7 ;  /* 0x0000002686267211 */ /* 0x044fe600078238ff */
[----:B-1-3--:R-:W2:Y:S01]  /*32c0*/  LD.E.128 R16, desc[UR4][R34.64] ;  /* 0x0000000422107980 */ /* 0x00aea2000c101d00 */
[----:B------:R-:W-:Y:S01]  /*32d0*/  LEA.HI.X R39, R134, R39, R135, 0x7, P1 ;  /* 0x0000002786277211 */ /* 0x000fe200008f3c87 */
        /* <DEDUP_REMOVED lines=49> */
.L_x_6426:
[----:B------:R-:W-:Y:S05]  /*35f0*/  BSYNC.RECONVERGENT B0 ;  /* 0x0000000000007941 */ /* 0x000fea0003800200 */
.L_x_6425:
[----:B------:R-:W5:Y:S02]  /*3600*/  LD.E R3, desc[UR4][R84.64+0xd0] ;  /* 0x0000d00454037980 */ /* 0x000f64000c101900 */
[----:B-----5:R-:W-:Y:S05]  /*3610*/  IMAD.U32 R3, R3, -0x40, RZ ;  /* 0xffffffc003037824 */ /* 0x020fea00078e00ff */
[C---:B------:R-:W-:Y:S02]  /*3620*/  LEA R14, P1, R3.reuse, R14, 0x1 ;  /* 0x0000000e030e7211 */ /* 0x040fe400078208ff */
[C---:B------:R-:W-:Y:S02]  /*3630*/  LEA R48, P0, R3.reuse, R48, 0x1 ;  /* 0x0000003003307211 */ /* 0x040fe400078008ff */
[C---:B------:R-:W-:Y:S02]  /*3640*/  LEA.HI.X.SX32 R15, R3.reuse, R15, 0x1, P1 ;  /* 0x0000000f030f7211 */ /* 0x040fe400008f0eff */
[----:B------:R-:W-:Y:S01]  /*3650*/  LEA.HI.X.SX32 R49, R3, R49, 0x1, P0 ;  /* 0x0000003103317211 */ /* 0x000fe200000f0eff */
[----:B------:R-:W-:Y:S05]  /*3660*/  BRA `(.L_x_6417) ;  /* 0x0000001800487947 */ /* 0x000fea0003800000 */
.L_x_6418:
        /* <DEDUP_REMOVED lines=34> */
[----:B------:R-:W-:Y:S02]  /*3890*/  @!P0 HADD2.F32 R24, -RZ, R18.H0_H0 ;  /* 0x20000012ff188230 */ /* 0x000fe40000004100 */
        /* <DEDUP_REMOVED lines=26> */
[----:B------:R-:W-:Y:S02]  /*3a40*/  @!P0 HADD2.F32 R36, -RZ, R44.H1_H1 ;  /* 0x3000002cff248230 */ /* 0x000fe40000004100 */
[----:B------:R-:W-:Y:S01]  /*3a50*/  @!P0 FMUL.FTZ R4, R26, R31 ;  /* 0x0000001f1a048220 */ /* 0x000fe20000410000 */
[--C-:B------:R-:W-:Y:S02]  /*3a60*/  @!P0 HADD2.F32 R42, -RZ, R46.reuse.H0_H0 ;  /* 0x2000002eff2a8230 */ /* 0x100fe40000004100 */
[----:B------:R-:W-:Y:S01]  /*3a70*/  @!P0 FMUL.FTZ R5, R24, R29 ;  /* 0x0000001d18058220 */ /* 0x000fe20000410000 */
        /* <DEDUP_REMOVED lines=34> */
.L_x_6428:
[----:B------:R-:W-:Y:S05]  /*3ca0*/  BSYNC.RECONVERGENT B0 ;  /* 0x0000000000007941 */ /* 0x000fea0003800200 */
.L_x_6427:
[C---:B------:R-:W-:Y:S01]  /*3cb0*/  ISETP.GE.OR P0, PT, R64.reuse, R81, P3 ;  /* 0x000000514000720c */ /* 0x040fe20001f06670 */
[----:B------:R-:W-:Y:S03]  /*3cc0*/  BSSY.RECONVERGENT B0, `(.L_x_6429) ;  /* 0x0000060000007945 */ /* 0x000fe60003800200 */
[----:B------:R-:W-:Y:S02]  /*3cd0*/  ISETP.LT.OR P2, PT, R64, R83, P0 ;  /* 0x000000534000720c */ /* 0x000fe40000741670 */
[C---:B------:R-:W-:Y:S04]  /*3ce0*/  LEA R24, P0, R94.reuse, R10, 0x6 ;  /* 0x0000000a5e187211 */ /* 0x040fe800078030ff */
[----:B------:R-:W-:Y:S07]  /*3cf0*/  LEA.HI.X R25, R94, R9, R95, 0x6, P0 ;  /* 0x000000095e197211 */ /* 0x000fee00000f345f */
[----:B------:R-:W-:Y:S05]  /*3d00*/  @P2 BRA `(.L_x_6430) ;  /* 0x00000004006c2947 */ /* 0x000fea0003800000 */
[----:B------:R-:W-:Y:S01]  /*3d10*/  ISETP.GE.AND P0, PT, R12, R21, PT ;  /* 0x000000150c00720c */ /* 0x000fe20003f06270 */
[----:B-1----:R-:W2:Y:S11]  /*3d20*/  LD.E.128 R52, desc[UR4][R24.64] ;  /* 0x0000000418347980 */ /* 0x002eb6000c101d00 */
[----:B------:R-:W-:Y:S01]  /*3d30*/  @!UPT UIADD3 URZ, UPT, UPT, URZ, URZ, URZ ;  /* 0x000000fffffff290 */ /* 0x000fe2000fffe0ff */
[----:B------:R-:W-:Y:S01]  /*3d40*/  @!P0 IMAD.WIDE R16, R23, 0x2, R24 ;  /* 0x0000000217108825 */ /* 0x000fe200078e0218 */
[----:B------:R-:W-:Y:S02]  /*3d50*/  @!P0 SEL R97, R20, RZ, P1 ;  /* 0x000000ff14618207 */ /* 0x000fe40000800000 */
[----:B------:R-:W-:Y:S02]  /*3d60*/  @!P0 SHF.L.U32 R100, R11, 0x5, RZ ;  /* 0x000000050b648819 */ /* 0x000fe400000006ff */
[----:B------:R-:W-:Y:S01]  /*3d70*/  @!P0 SEL R99, R87, RZ, P1 ;  /* 0x000000ff57638207 */ /* 0x000fe20000800000 */
[----:B------:R-:W3:Y:S01]  /*3d80*/  @!P0 LD.E.128 R16, desc[UR4][R16.64] ;  /* 0x0000000410108980 */ /* 0x000ee2000c101d00 */
[C---:B------:R-:W-:Y:S04]  /*3d90*/  @!P0 IADD3 R97, P2, PT, R100.reuse, R97, RZ ;  /* 0x0000006164618210 */ /* 0x040fe80007f5e0ff */
[----:B------:R-:W-:Y:S02]  /*3da0*/  @!P0 LEA.HI.X.SX32 R100, R100, R99, 0x1, P2 ;  /* 0x0000006364648211 */ /* 0x000fe400010f0eff */
        /* <DEDUP_REMOVED lines=81> */
.L_x_6430:
[----:B------:R-:W-:Y:S05]  /*42c0*/  BSYNC.RECONVERGENT B0 ;  /* 0x0000000000007941 */ /* 0x000fea0003800200 */
.L_x_6429:
[-C--:B------:R-:W-:Y:S01]  /*42d0*/  ISETP.GE.OR P0, PT, R80, R81.reuse, P3 ;  /* 0x000000515000720c */ /* 0x080fe20001f06670 */
[----:B------:R-:W-:Y:S01]  /*42e0*/  BSSY.RECONVERGENT B0, `(.L_x_6431) ;  /* 0x0000063000007945 */ /* 0x000fe20003800200 */
[----:B------:R-:W-:Y:S02]  /*42f0*/  ISETP.GE.OR P2, PT, R78, R81, P3 ;  /* 0x000000514e00720c */ /* 0x000fe40001f46670 */
[-C--:B------:R-:W-:Y:S02]  /*4300*/  ISETP.LT.OR P0, PT, R80, R83.reuse, P0 ;  /* 0x000000535000720c */ /* 0x080fe40000701670 */
[----:B------:R-:W-:Y:S11]  /*4310*/  ISETP.LT.OR P4, PT, R78, R83, P2 ;  /* 0x000000534e00720c */ /* 0x000ff60001781670 */
[----:B------:R-:W-:Y:S05]  /*4320*/  @P0 BRA `(.L_x_6432) ;  /* 0x0000000400780947 */ /* 0x000fea0003800000 */
[----:B------:R-:W-:Y:S02]  /*4330*/  ISETP.GE.AND P0, PT, R12, R21, PT ;  /* 0x000000150c00720c */ /* 0x000fe40003f06270 */
[C---:B------:R-:W-:Y:S04]  /*4340*/  LEA R34, P2, R94.reuse, R24, 0x6 ;  /* 0x000000185e227211 */ /* 0x040fe800078430ff */
[----:B------:R-:W-:Y:S05]  /*4350*/  LEA.HI.X R35, R94, R25, R95, 0x6, P2 ;  /* 0x000000195e237211 */ /* 0x000fea00010f345f */
[----:B-12---:R-:W2:Y:S02]  /*4360*/  LD.E.128 R52, desc[UR4][R34.64] ;  /* 0x0000000422347980 */ /* 0x006ea4000c101d00 */
        /* <DEDUP_REMOVED lines=10> */
[----:B------:R-:W-:Y:S02]  /*4410*/  @!P0 IADD3.X R99, PT, PT, R100, R71, RZ, P2, !PT ;  /* 0x0000004764638210 */ /* 0x000fe400017fe4ff */
[----:B------:R-:W-:Y:S02]  /*4420*/  @!P0 IADD3 R38, P2, PT, R51, R72, RZ ;  /* 0x0000004833268210 */ /* 0x000fe40007f5e0ff */
[----:B------:R-:W-:Y:S02]  /*4430*/  SHF.L.U32 R51, R134, 0x6, RZ ;  /* 0x0000000686337819 */ /* 0x000fe400000006ff */
        /* <DEDUP_REMOVED lines=10> */
[----:B-1----:R-:W-:Y:S02]  /*44e0*/  @!P0 HADD2.F32 R39, -RZ, R41.H0_H0 ;  /* 0x20000029ff278230 */ /* 0x002fe40000004100 */
[----:B------:R-:W-:Y:S02]  /*44f0*/  @!P0 HADD2.F32 R28, -RZ, R17.H1_H1 ;  /* 0x30000011ff1c8230 */ /* 0x000fe40000004100 */
[----:B------:R-:W-:Y:S02]  /*4500*/  @!P0 HADD2.F32 R41, -RZ, R41.H1_H1 ;  /* 0x30000029ff298230 */ /* 0x000fe40000004100 */
[--C-:B------:R-:W-:Y:S02]  /*4510*/  @!P0 HADD2.F32 R26, -RZ, R18.reuse.H0_H0 ;  /* 0x20000012ff1a8230 */ /* 0x100fe40000004100 */
[----:B------:R-:W-:Y:S02]  /*4520*/  @!P0 HADD2.F32 R22, -RZ, R18.H1_H1 ;  /* 0x30000012ff168230 */ /* 0x000fe40000004100 */
[--C-:B------:R-:W-:Y:S02]  /*4530*/  @!P0 HADD2.F32 R17, -RZ, R19.reuse.H0_H0 ;  /* 0x20000013ff118230 */ /* 0x100fe40000004100 */
[----:B------:R-:W-:Y:S02]  /*4540*/  @!P0 HADD2.F32 R19, -RZ, R19.H1_H1 ;  /* 0x30000013ff138230 */ /* 0x000fe40000004100 */
[--C-:B----4-:R-:W-:Y:S02]  /*4550*/  @!P0 HADD2.F32 R37, -RZ, R96.reuse.H0_H0 ;  /* 0x20000060ff258230 */ /* 0x110fe40000004100 */
[----:B------:R-:W-:Y:S01]  /*4560*/  @!P0 HADD2.F32 R35, -RZ, R96.H1_H1 ;  /* 0x30000060ff238230 */ /* 0x000fe20000004100 */
[----:B------:R-:W-:Y:S01]  /*4570*/  SHF.L.U64.HI R96, R134, 0x6, R135 ;  /* 0x0000000686607819 */ /* 0x000fe20000010287 */
[--C-:B------:R-:W-:Y:S02]  /*4580*/  @!P0 HADD2.F32 R34, -RZ, R97.reuse.H0_H0 ;  /* 0x20000061ff228230 */ /* 0x100fe40000004100 */
[----:B------:R-:W-:Y:S01]  /*4590*/  @!P2 FADD.FTZ R37, -R37, -RZ ;  /* 0x800000ff2525a221 */ /* 0x000fe20000010100 */
[----:B------:R-:W-:Y:S02]  /*45a0*/  @!P0 HADD2.F32 R33, -RZ, R97.H1_H1 ;  /* 0x30000061ff218230 */ /* 0x000fe40000004100 */
[----:B------:R-:W-:Y:S01]  /*45b0*/  @!P2 FADD.FTZ R35, -R35, -RZ ;  /* 0x800000ff2323a221 */ /* 0x000fe20000010100 */
[--C-:B-----5:R-:W-:Y:S02]  /*45c0*/  @!P0 HADD2.F32 R36, -RZ, R44.reuse.H0_H0 ;  /* 0x2000002cff248230 */ /* 0x120fe40000004100 */
        /* <DEDUP_REMOVED lines=13> */
[----:B------:R-:W-:Y:S02]  /*46a0*/  @!P0 HADD2.F32 R44, -RZ, R46.H1_H1 ;  /* 0x3000002eff2c8230 */ /* 0x000fe40000004100 */
[----:B------:R-:W-:Y:S01]  /*46b0*/  @!P0 FFMA.FTZ R2, R41, R38, R2 ;  /* 0x0000002629028223 */ /* 0x000fe20000010002 */
[----:B------:R-:W-:Y:S01]  /*46c0*/  @!P0 MOV R41, R55 ;  /* 0x0000003700298202 */ /* 0x000fe20000000f00 */
[----:B------:R-:W-:Y:S02]  /*46d0*/  @!P0 HADD2.F32 R18, -RZ, R99.H0_H0 ;  /* 0x20000063ff128230 */ /* 0x000fe40000004100 */
[----:B------:R-:W-:Y:S01]  /*46e0*/  @!P0 FMUL.FTZ R4, R28, R33 ;  /* 0x000000211c048220 */ /* 0x000fe20000410000 */
[--C-:B------:R-:W-:Y:S02]  /*46f0*/  @!P0 HADD2.F32 R45, -RZ, R47.reuse.H0_H0 ;  /* 0x2000002fff2d8230 */ /* 0x100fe40000004100 */
[----:B------:R-:W-:Y:S01]  /*4700*/  @!P2 FADD.FTZ R27, -R27, -RZ ;  /* 0x800000ff1b1ba221 */ /* 0x000fe20000010100 */
[----:B------:R-:W-:Y:S01]  /*4710*/  @!P0 HADD2.F32 R46, -RZ, R47.H1_H1 ;  /* 0x3000002fff2e8230 */ /* 0x000fe20000004100 */
[----:B------:R-:W-:Y:S01]  /*4720*/  @!P0 MOV R47, R54 ;  /* 0x00000036002f8202 */ /* 0x000fe20000000f00 */
[--C-:B------:R-:W-:Y:S02]  /*4730*/  @!P0 HADD2.F32 R36, -RZ, R50.reuse.H0_H0 ;  /* 0x20000032ff248230 */ /* 0x100fe40000004100 */
[----:B------:R-:W-:Y:S01]  /*4740*/  @!P2 FADD.FTZ R18, -R18, -RZ ;  /* 0x800000ff1212a221 */ /* 0x000fe20000010100 */
[----:B------:R-:W-:Y:S02]  /*4750*/  @!P0 HADD2.F32 R16, -RZ, R99.H1_H1 ;  /* 0x30000063ff108230 */ /* 0x000fe40000004100 */
[----:B------:R-:W-:Y:S01]  /*4760*/  @!P0 FMUL.FTZ R5, R26, R31 ;  /* 0x0000001f1a058220 */ /* 0x000fe20000410000 */
[----:B------:R-:W-:Y:S02]  /*4770*/  @!P0 HADD2.F32 R39, -RZ, R50.H1_H1 ;  /* 0x30000032ff278230 */ /* 0x000fe40000004100 */
[----:B------:R-:W-:Y:S01]  /*4780*/  @!P0 FFMA.FTZ R3, R36, R40, R3 ;  /* 0x0000002824038223 */ /* 0x000fe20000010003 */
[--C-:B------:R-:W-:Y:S02]  /*4790*/  @!P0 HADD2.F32 R38, -RZ, R47.reuse.H0_H0 ;  /* 0x2000002fff268230 */ /* 0x100fe40000004100 */
[----:B------:R-:W-:Y:S01]  /*47a0*/  @!P2 FADD.FTZ R16, -R16, -RZ ;  /* 0x800000ff1010a221 */ /* 0x000fe20000010100 */
[----:B------:R-:W-:Y:S01]  /*47b0*/  IADD3 R100, P3, P2, R51, R74, R51 ;  /* 0x0000004a33647210 */ /* 0x000fe20007a7e033 */
[----:B------:R-:W-:Y:S01]  /*47c0*/  @!P0 FFMA.FTZ R4, R39, R42, R4 ;  /* 0x0000002a27048223 */ /* 0x000fe20000010004 */
[----:B------:R-:W-:Y:S01]  /*47d0*/  @!P0 F2FP.F16.F32.PACK_AB R51, R2, R0 ;  /* 0x000000000233823e */ /* 0x000fe200000000ff */
[----:B------:R-:W-:Y:S01]  /*47e0*/  @!P0 HADD2.F32 R39, -RZ, R47.H1_H1 ;  /* 0x3000002fff278230 */ /* 0x000fe20000004100 */
[----:B------:R-:W-:Y:S01]  /*47f0*/  IADD3.X R101, PT, PT, R96, R75, R96, P3, P2 ;  /* 0x0000004b60657210 */ /* 0x000fe20001fe4460 */
[----:B------:R-:W-:Y:S01]  /*4800*/  @!P0 FMUL.FTZ R6, R22, R27 ;  /* 0x0000001b16068220 */ /* 0x000fe20000410000 */
[----:B------:R-:W-:Y:S01]  /*4810*/  @!P0 F2FP.F16.F32.PACK_AB R98, R4, R3 ;  /* 0x000000030462823e */ /* 0x000fe200000000ff */
[--C-:B------:R-:W-:Y:S01]  /*4820*/  @!P0 HADD2.F32 R36, -RZ, R41.reuse.H0_H0 ;  /* 0x20000029ff248230 */ /* 0x100fe20000004100 */
[----:B------:R-:W-:Y:S01]  /*4830*/  @!P0 MOV R52, R51 ;  /* 0x0000003300348202 */ /* 0x000fe20000000f00 */
[----:B------:R-:W-:Y:S01]  /*4840*/  @!P0 FMUL.FTZ R7, R17, R18 ;  /* 0x0000001211078220 */ /* 0x000fe20000410000 */
[----:B------:R-:W-:Y:S01]  /*4850*/  @!P0 MOV R53, R98 ;  /* 0x0000006200358202 */ /* 0x000fe20000000f00 */
[----:B------:R-:W-:Y:S02]  /*4860*/  @!P0 HADD2.F32 R41, -RZ, R41.H1_H1 ;  /* 0x30000029ff298230 */ /* 0x000fe40000004100 */
[----:B------:R-:W-:Y:S01]  /*4870*/  @!P0 FMUL.FTZ R8, R19, R16 ;  /* 0x0000001013088220 */ /* 0x000fe20000410000 */
        /* <DEDUP_REMOVED lines=9> */
.L_x_6432:
[----:B------:R-:W-:Y:S05]  /*4910*/  BSYNC.RECONVERGENT B0 ;  /* 0x0000000000007941 */ /* 0x000fea0003800200 */
.L_x_6431:
[----:B------:R-:W-:Y:S04]  /*4920*/  BSSY.RECONVERGENT B0, `(.L_x_6433) ;  /* 0x0000060000007945 */ /* 0x000fe80003800200 */
[----:B------:R-:W-:Y:S05]  /*4930*/  @P4 BRA `(.L_x_6434) ;  /* 0x0000000400784947 */ /* 0x000fea0003800000 */
[----:B------:R-:W-:Y:S02]  /*4940*/  ISETP.GE.AND P0, PT, R12, R21, PT ;  /* 0x000000150c00720c */ /* 0x000fe40003f06270 */
[C---:B------:R-:W-:Y:S04]  /*4950*/  LEA R28, P2, R94.reuse, R24, 0x7 ;  /* 0x000000185e1c7211 */ /* 0x040fe800078438ff */
[----:B------:R-:W-:Y:S05]  /*4960*/  LEA.HI.X R29, R94, R25, R95, 0x7, P2 ;  /* 0x000000195e1d7211 */ /* 0x000fea00010f3c5f */
[----:B------:R-:W4:Y:S02]  /*4970*/  LD.E.128 R44, desc[UR4][R28.64] ;  /* 0x000000041c2c7980 */ /* 0x000f24000c101d00 */
[----:B------:R-:W-:Y:S01]  /*4980*/  @!P0 IMAD R51, R11, 0x60, RZ ;  /* 0x000000600b338824 */ /* 0x000fe200078e02ff */
[----:B-123--:R-:W-:Y:S01]  /*4990*/  @!P0 SEL R52, R20, RZ, P1 ;  /* 0x000000ff14348207 */ /* 0x00efe20000800000 */
[----:B------:R-:W-:Y:S01]  /*49a0*/  @!P0 IMAD.WIDE R16, R23, 0x2, R28 ;  /* 0x0000000217108825 */ /* 0x000fe200078e021c */
[----:B------:R-:W-:Y:S02]  /*49b0*/  @!P0 SEL R54, R87, RZ, P1 ;  /* 0x000000ff57368207 */ /* 0x000fe40000800000 */
[C---:B------:R-:W-:Y:S03]  /*49c0*/  @!P0 IADD3 R52, P2, PT, R51.reuse, R52, RZ ;  /* 0x0000003433348210 */ /* 0x040fe60007f5e0ff */
[----:B------:R-:W2:Y:S01]  /*49d0*/  @!P0 LD.E.128 R16, desc[UR4][R16.64] ;  /* 0x0000000410108980 */ /* 0x000ea2000c101d00 */
[----:B------:R-:W-:Y:S02]  /*49e0*/  @!P0 LEA.HI.X.SX32 R53, R51, R54, 0x1, P2 ;  /* 0x0000003633358211 */ /* 0x000fe400010f0eff */
        /* <DEDUP_REMOVED lines=8> */
[----:B------:R-:W-:Y:S02]  /*4a70*/  @!P0 PLOP3.LUT P2, PT, P1, PT, PT, 0x80, 0x8 ;  /* 0x000000000008881c */ /* 0x000fe40000f4f070 */
[----:B------:R-:W-:Y:S01]  /*4a80*/  LEA R51, P1, R134, R74, 0x6 ;  /* 0x0000004a86337211 */ /* 0x000fe200078230ff */
[----:B------:R1:W5:Y:S01]  /*4a90*/  @!P0 LD.E.128 R40, desc[UR4][R32.64] ;  /* 0x0000000420288980 */ /* 0x000362000c101d00 */
[--C-:B--2---:R-:W-:Y:S01]  /*4aa0*/  @!P0 HADD2.F32 R27, -RZ, R16.reuse.H0_H0 ;  /* 0x20000010ff1b8230 */ /* 0x104fe20000004100 */
[----:B----4-:R-:W-:Y:S01]  /*4ab0*/  @!P0 MOV R35, R44 ;  /* 0x0000002c00238202 */ /* 0x010fe20000000f00 */
        /* <DEDUP_REMOVED lines=22> */
[----:B------:R-:W-:Y:S02]  /*4c20*/  @!P0 HADD2.F32 R18, -RZ, R55.H0_H0 ;  /* 0x20000037ff128230 */ /* 0x000fe40000004100 */
[----:B------:R-:W-:Y:S01]  /*4c30*/  @!P0 FFMA.FTZ R0, R33, R32, R0 ;  /* 0x0000002021008223 */ /* 0x000fe20000010000 */
[----:B------:R-:W-:Y:S02]  /*4c40*/  @!P0 HADD2.F32 R36, -RZ, R41.H0_H0 ;  /* 0x20000029ff248230 */ /* 0x000fe40000004100 */
[----:B------:R-:W-:Y:S01]  /*4c50*/  @!P2 FADD.FTZ R26, -R26, -RZ ;  /* 0x800000ff1a1aa221 */ /* 0x000fe20000010100 */
[--C-:B------:R-:W-:Y:S02]  /*4c60*/  @!P0 HADD2.F32 R38, -RZ, R42.reuse.H0_H0 ;  /* 0x2000002aff268230 */ /* 0x100fe40000004100 */
[----:B------:R-:W-:Y:S01]  /*4c70*/  @!P0 FMUL.FTZ R3, R24, R31 ;  /* 0x0000001f18038220 */ /* 0x000fe20000410000 */
[----:B------:R-:W-:Y:S01]  /*4c80*/  @!P0 HADD2.F32 R39, -RZ, R42.H1_H1 ;  /* 0x3000002aff278230 */ /* 0x000fe20000004100 */
[----:B------:R-:W-:Y:S01]  /*4c90*/  @!P0 MOV R42, R46 ;  /* 0x0000002e002a8202 */ /* 0x000fe20000000f00 */
[--C-:B------:R-:W-:Y:S02]  /*4ca0*/  @!P0 HADD2.F32 R32, -RZ, R50.reuse.H0_H0 ;  /* 0x20000032ff208230 */ /* 0x100fe40000004100 */
[----:B------:R-:W-:Y:S01]  /*4cb0*/  @!P0 FFMA.FTZ R2, R35, R34, R2 ;  /* 0x0000002223028223 */ /* 0x000fe20000010002 */
[----:B------:R-:W-:Y:S01]  /*4cc0*/  @!P0 MOV R35, R47 ;  /* 0x0000002f00238202 */ /* 0x000fe20000000f00 */
[----:B------:R-:W-:Y:S02]  /*4cd0*/  @!P0 HADD2.F32 R16, -RZ, R55.H1_H1 ;  /* 0x30000037ff108230 */ /* 0x000fe40000004100 */
[----:B------:R-:W-:Y:S01]  /*4ce0*/  @!P0 FMUL.FTZ R4, R22, R29 ;  /* 0x0000001d16048220 */ /* 0x000fe20000410000 */
[----:B------:R-:W-:Y:S01]  /*4cf0*/  @!P0 HADD2.F32 R37, -RZ, R41.H1_H1 ;  /* 0x30000029ff258230 */ /* 0x000fe20000004100 */
[----:B------:R-:W-:Y:S01]  /*4d00*/  @!P0 F2FP.F16.F32.PACK_AB R52, R2, R0 ;  /* 0x000000000234823e */ /* 0x000fe200000000ff */
[----:B------:R-:W-:Y:S02]  /*4d10*/  @!P0 HADD2.F32 R33, -RZ, R50.H1_H1 ;  /* 0x30000032ff218230 */ /* 0x000fe40000004100 */
[----:B------:R-:W-:Y:S01]  /*4d20*/  @!P2 FADD.FTZ R23, -R23, -RZ ;  /* 0x800000ff1717a221 */ /* 0x000fe20000010100 */
[--C-:B------:R-:W-:Y:S01]  /*4d30*/  @!P0 HADD2.F32 R17, -RZ, R19.reuse.H0_H0 ;  /* 0x20000013ff118230 */ /* 0x100fe20000004100 */
[----:B------:R-:W-:Y:S01]  /*4d40*/  @!P0 MOV R44, R52 ;  /* 0x00000034002c8202 */ /* 0x000fe20000000f00 */
[----:B------:R-:W-:Y:S01]  /*4d50*/  @!P2 FADD.FTZ R18, -R18, -RZ ;  /* 0x800000ff1212a221 */ /* 0x000fe20000010100 */
[----:B------:R-:W-:Y:S01]  /*4d60*/  @!P0 FFMA.FTZ R3, R32, R36, R3 ;  /* 0x0000002420038223 */ /* 0x000fe20000010003 */
[----:B------:R-:W-:Y:S02]  /*4d70*/  @!P0 HADD2.F32 R19, -RZ, R19.H1_H1 ;  /* 0x30000013ff138230 */ /* 0x000fe40000004100 */
[----:B------:R-:W-:Y:S01]  /*4d80*/  @!P2 FADD.FTZ R16, -R16, -RZ ;  /* 0x800000ff1010a221 */ /* 0x000fe20000010100 */
[C---:B------:R-:W-:Y:S01]  /*4d90*/  LEA R96, P2, R134.reuse, R51, 0x7 ;  /* 0x0000003386607211 */ /* 0x040fe200078438ff */
[----:B------:R-:W-:Y:S01]  /*4da0*/  @!P0 FFMA.FTZ R4, R33, R37, R4 ;  /* 0x0000002521048223 */ /* 0x000fe20000010004 */
[C-C-:B------:R-:W-:Y:S01]  /*4db0*/  LEA.HI.X R51, R134.reuse, R75, R135.reuse, 0x6, P1 ;  /* 0x0000004b86337211 */ /* 0x140fe200008f3487 */
[--C-:B------:R-:W-:Y:S02]  /*4dc0*/  @!P0 HADD2.F32 R34, -RZ, R42.reuse.H0_H0 ;  /* 0x2000002aff228230 */ /* 0x100fe40000004100 */
[----:B------:R-:W-:Y:S01]  /*4dd0*/  @!P0 FMUL.FTZ R5, R21, R26 ;  /* 0x0000001a15058220 */ /* 0x000fe20000410000 */
[----:B------:R-:W-:Y:S01]  /*4de0*/  @!P0 HADD2.F32 R33, -RZ, R42.H1_H1 ;  /* 0x3000002aff218230 */ /* 0x000fe20000004100 */
[----:B------:R-:W-:Y:S01]  /*4df0*/  LEA.HI.X R97, R134, R51, R135, 0x7, P2 ;  /* 0x0000003386617211 */ /* 0x000fe200010f3c87 */
[----:B------:R-:W-:Y:S01]  /*4e00*/  @!P0 FMUL.FTZ R6, R20, R23 ;  /* 0x0000001714068220 */ /* 0x000fe20000410000 */
[----:B------:R-:W-:Y:S01]  /*4e10*/  @!P0 F2FP.F16.F32.PACK_AB R53, R4, R3 ;  /* 0x000000030435823e */ /* 0x000fe200000000ff */
[----:B------:R-:W-:Y:S02]  /*4e20*/  @!P0 HADD2.F32 R40, -RZ, R43.H0_H0 ;  /* 0x2000002bff288230 */ /* 0x000fe40000004100 */
[----:B------:R-:W-:Y:S01]  /*4e30*/  @!P0 FMUL.FTZ R7, R17, R18 ;  /* 0x0000001211078220 */ /* 0x000fe20000410000 */
[----:B------:R-:W-:Y:S01]  /*4e40*/  @!P0 HADD2.F32 R32, -RZ, R35.H0_H0 ;  /* 0x20000023ff208230 */ /* 0x000fe20000004100 */
[----:B------:R-:W-:Y:S01]  /*4e50*/  @!P0 MOV R45, R53 ;  /* 0x00000035002d8202 */ /* 0x000fe20000000f00 */
[----:B------:R-:W-:Y:S02]  /*4e60*/  @!P0 HADD2.F32 R41, -RZ, R43.H1_H1 ;  /* 0x3000002bff298230 */ /* 0x000fe40000004100 */
[----:B------:R-:W-:Y:S01]  /*4e70*/  @!P0 FMUL.FTZ R8, R19, R16 ;  /* 0x0000001013088220 */ /* 0x000fe20000410000 */
        /* <DEDUP_REMOVED lines=10> */
.L_x_6434:
[----:B------:R-:W-:Y:S05]  /*4f20*/  BSYNC.RECONVERGENT B0 ;  /* 0x0000000000007941 */ /* 0x000fea0003800200 */
.L_x_6433:
[----:B------:R-:W5:Y:S02]  /*4f30*/  LD.E R3, desc[UR4][R84.64+0xd0] ;  /* 0x0000d00454037980 */ /* 0x000f64000c101900 */
[----:B-----5:R-:W-:Y:S05]  /*4f40*/  IMAD.U32 R3, R3, -0x40, RZ ;  /* 0xffffffc003037824 */ /* 0x020fea00078e00ff */
[C---:B------:R-:W-:Y:S02]  /*4f50*/  LEA R72, P1, R3.reuse, R72, 0x1 ;  /* 0x0000004803487211 */ /* 0x040fe400078208ff */
[C---:B------:R-:W-:Y:S02]  /*4f60*/  LEA R70, P0, R3.reuse, R70, 0x1 ;  /* 0x0000004603467211 */ /* 0x040fe400078008ff */
[C---:B------:R-:W-:Y:S02]  /*4f70*/  LEA.HI.X.SX32 R73, R3.reuse, R73, 0x1, P1 ;  /* 0x0000004903497211 */ /* 0x040fe400008f0eff */
[----:B------:R-:W-:Y:S09]  /*4f80*/  LEA.HI.X.SX32 R71, R3, R71, 0x1, P0 ;  /* 0x0000004703477211 */ /* 0x000ff200000f0eff */
.L_x_6417:
[----:B------:R-:W-:Y:S05]  /*4f90*/  BSYNC.RECONVERGENT B1 ;  /* 0x0000000000017941 */ /* 0x000fea0003800200 */
.L_x_6415:
[----:B------:R-:W-:Y:S01]  /*4fa0*/  ISETP.NE.U32.AND P0, PT, R152, RZ, PT ;  /* 0x000000ff9800720c */ /* 0x000fe20003f05070 */
[----:B-1----:R-:W5:Y:S01]  /*4fb0*/  LD.E R4, desc[UR4][R84.64+0x128] ;  /* 0x0001280454047980 */ /* 0x002f62000c101900 */
[----:B------:R-:W-:Y:S01]  /*4fc0*/  UMOV UR6, URZ ;  /* 0x000000ff00067c82 */ /* 0x000fe20008000000 */
[----:B------:R-:W-:Y:S01]  /*4fd0*/  BSSY.RECONVERGENT B0, `(.L_x_6435) ;  /* 0x0000063000007945 */ /* 0x000fe20003800200 */
[----:B------:R-:W-:Y:S01]  /*4fe0*/  ISETP.NE.AND.EX P0, PT, R153, RZ, PT, P0 ;  /* 0x000000ff9900720c */ /* 0x000fe20003f05300 */
[----:B------:R-:W-:Y:S01]  /*4ff0*/  VIADD R62, R62, 0xffffff80 ;  /* 0xffffff803e3e7836 */ /* 0x000fe20000000000 */
        /* <DEDUP_REMOVED lines=23> */
[----:B----4-:R-:W-:Y:S03]  /*5170*/  IABS R16, R86 ;  /* 0x0000005600107213 */ /* 0x010fe60000000000 */
[----:B------:R-:W3:Y:S06]  /*5180*/  LD.E.64 R26, desc[UR4][R84.64+0x40] ;  /* 0x00004004541a7980 */ /* 0x000eec000c101b00 */
[----:B------:R-:W4:Y:S01]  /*5190*/  LD.E.64 R24, desc[UR4][R84.64+0x20] ;  /* 0x0000200454187980 */ /* 0x000f22000c101b00 */
        /* <DEDUP_REMOVED lines=70> */
.L_x_6436:
[----:B------:R-:W-:Y:S05]  /*5600*/  BSYNC.RECONVERGENT B0 ;  /* 0x0000000000007941 */ /* 0x000fea0003800200 */
.L_x_6435:
[----:B------:R-:W-:Y:S11]  /*5610*/  ISETP.NE.AND P0, PT, R69, RZ, PT ;  /* 0x000000ff4500720c */ /* 0x000ff60003f05270 */
[----:B------:R-:W-:Y:S02]  /*5620*/  @!UPT UIADD3 URZ, UPT, UPT, URZ, URZ, URZ ;  /* 0x000000fffffff290 */ /* 0x000fe4000fffe0ff */
[----:B------:R-:W-:Y:S05]  /*5630*/  @P0 BRA `(.L_x_6437) ;  /* 0xffffffc800c80947 */ /* 0x000fea000383ffff */
.L_x_6414:
        /* <DEDUP_REMOVED lines=17> */
.L_x_6442:
[----:B------:R2:W-:Y:S02]  /*5750*/  STS.128 [R63], RZ ;  /* 0x000000ff3f007388 */ /* 0x0005e40000000c00 */
.L_x_6441:
[----:B------:R-:W-:Y:S05]  /*5760*/  BSYNC.RECONVERGENT B0 ;  /* 0x0000000000007941 */ /* 0x000fea0003800200 */
.L_x_6440:
        /* <DEDUP_REMOVED lines=13> */
.L_x_6439:
[----:B------:R-:W2:Y:S04]  /*5840*/  LD.E.64 R2, desc[UR4][R84.64+0xf0] ;  /* 0x0000f00454027980 */ /* 0x000ea8000c101b00 */
[----:B------:R-:W3:Y:S04]  /*5850*/  LD.E.U8 R0, desc[UR4][R84.64+0x1b3] ;  /* 0x0001b30454007980 */ /* 0x000ee8000c101100 */
[----:B------:R1:W5:Y:S04]  /*5860*/  LD.E.64 R24, desc[UR4][R84.64+0x148] ;  /* 0x0001480454187980 */ /* 0x000368000c101b00 */
[----:B------:R1:W5:Y:S01]  /*5870*/  LD.E.64 R28, desc[UR4][R84.64+0x150] ;  /* 0x00015004541c7980 */ /* 0x000362000c101b00 */
[----:B--2---:R-:W-:-:S04]  /*5880*/  ISETP.NE.U32.AND P0, PT, R2, RZ, PT ;  /* 0x000000ff0200720c */ /* 0x004fc80003f05070 */
[----:B------:R-:W-:-:S13]  /*5890*/  ISETP.NE.AND.EX P0, PT, R3, RZ, PT, P0 ;  /* 0x000000ff0300720c */ /* 0x000fda0003f05300 */
[----:B------:R-:W-:Y:S01]  /*58a0*/  @P0 LEA R8, P1, R144, R2, 0x2 ;  /* 0x0000000290080211 */ /* 0x000fe200078210ff */
[----:B------:R-:W-:-:S03]  /*58b0*/  IMAD.MOV.U32 R2, RZ, RZ, RZ ;  /* 0x000000ffff027224 */ /* 0x000fc600078e00ff */
[----:B------:R-:W-:-:S05]  /*58c0*/  @P0 LEA.HI.X R9, R144, R3, RZ, 0x2, P1 ;  /* 0x0000000390090211 */ /* 0x000fca00008f14ff */
[----:B------:R-:W2:Y:S01]  /*58d0*/  @P0 LD.E R2, desc[UR4][R8.64] ;  /* 0x0000000408020980 */ /* 0x000ea2000c101900 */
[----:B------:R-:W-:-:S04]  /*58e0*/  LEA.HI R3, R15, R15, RZ, 0x1 ;  /* 0x0000000f0f037211 */ /* 0x000fc800078f08ff */
[----:B------:R-:W-:Y:S02]  /*58f0*/  SHF.R.S32.HI R3, RZ, 0x1, R3 ;  /* 0x00000001ff037819 */ /* 0x000fe40000011403 */
[----:B---3--:R-:W-:Y:S01]  /*5900*/  ISETP.NE.AND P2, PT, R0, RZ, PT ;  /* 0x000000ff0000720c */ /* 0x008fe20003f45270 */
[----:B--2---:R-:W-:-:S04]  /*5910*/  IMAD.IADD R2, R61, 0x1, R2 ;  /* 0x000000013d027824 */ /* 0x004fc800078e0202 */
[----:B-----5:R-:W-:-:S05]  /*5920*/  IMAD R7, R2, R3, RZ ;  /* 0x0000000302077224 */ /* 0x020fca00078e02ff */
        /* <DEDUP_REMOVED lines=11> */
[-C--:B----4-:R-:W-:Y:S02]  /*59e0*/  IADD3 R16, P1, PT, R24, R3.reuse, RZ ;  /* 0x0000000318107210 */ /* 0x090fe40007f3e0ff */
[----:B------:R-:W-:-:S03]  /*59f0*/  IADD3 R24, P0, PT, R28, R3, RZ ;  /* 0x000000031c187210 */ /* 0x000fc60007f1e0ff */
[--C-:B------:R-:W-:Y:S02]  /*5a00*/  IMAD.X R17, R25, 0x1, R5.reuse, P1 ;  /* 0x0000000119117824 */ /* 0x100fe400008e0605 */
[----:B------:R-:W-:-:S04]  /*5a10*/  IMAD.X R25, R29, 0x1, R5, P0 ;  /* 0x000000011d197824 */ /* 0x000fc800000e0605 */
        /* <DEDUP_REMOVED lines=49> */
.L_x_6449:
[----:B------:R-:W-:Y:S05]  /*5d30*/  BSYNC.RECONVERGENT B0 ;  /* 0x0000000000007941 */ /* 0x000fea0003800200 */
.L_x_6448:
[----:B-----5:R3:W-:Y:S01]  /*5d40*/  STS.128 [R63], R8 ;  /* 0x000000083f007388 */ /* 0x0207e20000000c00 */
[----:B------:R-:W-:Y:S05]  /*5d50*/  BRA `(.L_x_6446) ;  /* 0x0000000000047947 */ /* 0x000fea0003800000 */
.L_x_6447:
[----:B------:R2:W-:Y:S02]  /*5d60*/  STS.128 [R63], RZ ;  /* 0x000000ff3f007388 */ /* 0x0005e40000000c00 */
.L_x_6446:
[----:B------:R-:W-:Y:S05]  /*5d70*/  BSYNC.RECONVERGENT B1 ;  /* 0x0000000000017941 */ /* 0x000fea0003800200 */
.L_x_6445:
        /* <DEDUP_REMOVED lines=51> */
.L_x_6451:
[----:B------:R-:W-:Y:S05]  /*60b0*/  BSYNC.RECONVERGENT B0 ;  /* 0x0000000000007941 */ /* 0x000fea0003800200 */
.L_x_6450:
[----:B-----5:R3:W-:Y:S01]  /*60c0*/  STS.128 [R63+0x800], R8 ;  /* 0x000800083f007388 */ /* 0x0207e20000000c00 */
[----:B------:R-:W-:Y:S05]  /*60d0*/  BRA `(.L_x_6443) ;  /* 0x0000000800e47947 */ /* 0x000fea0003800000 */
.L_x_6444:
        /* <DEDUP_REMOVED lines=11> */
[----:B----4-:R-:W-:Y:S01]  /*6190*/  IMAD.MOV.U32 R16, RZ, RZ, R88 ;  /* 0x000000ffff107224 */ /* 0x010fe200078e0058 */
        /* <DEDUP_REMOVED lines=80> */
.L_x_6456:
[----:B------:R-:W-:Y:S05]  /*66a0*/  BSYNC.RECONVERGENT B0 ;  /* 0x0000000000007941 */ /* 0x000fea0003800200 */
.L_x_6455:
[----:B-----5:R3:W-:Y:S01]  /*66b0*/  STS.128 [R63], R20 ;  /* 0x000000143f007388 */ /* 0x0207e20000000c00 */
[----:B------:R-:W-:Y:S05]  /*66c0*/  BRA `(.L_x_6453) ;  /* 0x0000000000047947 */ /* 0x000fea0003800000 */
.L_x_6454:
[----:B------:R2:W-:Y:S02]  /*66d0*/  STS.128 [R63], RZ ;  /* 0x000000ff3f007388 */ /* 0x0005e40000000c00 */
.L_x_6453:
[----:B------:R-:W-:Y:S05]  /*66e0*/  BSYNC.RECONVERGENT B1 ;  /* 0x0000000000017941 */ /* 0x000fea0003800200 */
.L_x_6452:
        /* <DEDUP_REMOVED lines=13> */
[----:B--2-4-:R-:W-:Y:S01]  /*67c0*/  IMAD.WIDE R16, R14, 0x2, R6 ;  /* 0x000000020e107825 */ /* 0x014fe200078e0206 */
        /* <DEDUP_REMOVED lines=12> */
[----:B--2---:R-:W-:Y:S02]  /*6890*/  HADD2.F32 R3, -RZ, R18.H0_H0 ;  /* 0x20000012ff037230 */ /* 0x004fe40000004100 */
[--C-:B------:R-:W-:Y:S02]  /*68a0*/  HADD2.F32 R14, -RZ, R19.reuse.H0_H0 ;  /* 0x20000013ff0e7230 */ /* 0x100fe40000004100 */
[--C-:B------:R-:W-:Y:S02]  /*68b0*/  HADD2.F32 R0, -RZ, R16.reuse.H0_H0 ;  /* 0x20000010ff007230 */ /* 0x100fe40000004100 */
[----:B------:R-:W-:Y:S02]  /*68c0*/  HADD2.F32 R19, -RZ, R19.H1_H1 ;  /* 0x30000013ff137230 */ /* 0x000fe40000004100 */
        /* <DEDUP_REMOVED lines=12> */
[--C-:B------:R-:W-:Y:S02]  /*6990*/  HADD2.F32 R2, -RZ, R17.reuse.H0_H0 ;  /* 0x20000011ff027230 */ /* 0x100fe40000004100 */
[----:B------:R-:W-:Y:S01]  /*69a0*/  @!P1 FADD.FTZ R6, -R6, -RZ ;  /* 0x800000ff06069221 */ /* 0x000fe20000010100 */
        /* <DEDUP_REMOVED lines=17> */
[----:B------:R-:W-:Y:S02]  /*6ac0*/  HADD2.F32 R18, -RZ, R18.H1_H1 ;  /* 0x30000012ff127230 */ /* 0x000fe40000004100 */
[----:B------:R-:W-:Y:S01]  /*6ad0*/  FMUL.FTZ R17, R17, R24 ;  /* 0x0000001811117220 */ /* 0x000fe20000410000 */
[----:B------:R-:W-:Y:S02]  /*6ae0*/  HADD2.F32 R24, -RZ, R9.H1_H1 ;  /* 0x30000009ff187230 */ /* 0x000fe40000004100 */
[----:B------:R-:W-:Y:S01]  /*6af0*/  FFMA.FTZ R0, R5, R4, R0 ;  /* 0x0000000405007223 */ /* 0x000fe20000010000 */
[----:B------:R-:W-:-:S02]  /*6b00*/  HADD2.F32 R20, -RZ, R10.H0_H0 ;  /* 0x2000000aff147230 */ /* 0x000fc40000004100 */
[----:B------:R-:W-:Y:S01]  /*6b10*/  FFMA.FTZ R15, R15, R8, R16 ;  /* 0x000000080f0f7223 */ /* 0x000fe20000010010 */
[----:B------:R-:W-:Y:S02]  /*6b20*/  HADD2.F32 R25, -RZ, R10.H1_H1 ;  /* 0x3000000aff197230 */ /* 0x000fe40000004100 */
[----:B------:R-:W-:Y:S01]  /*6b30*/  FFMA.FTZ R2, R7, R6, R2 ;  /* 0x0000000607027223 */ /* 0x000fe20000010002 */
[--C-:B------:R-:W-:Y:S02]  /*6b40*/  HADD2.F32 R9, -RZ, R11.reuse.H0_H0 ;  /* 0x2000000bff097230 */ /* 0x100fe40000004100 */
[----:B------:R-:W-:Y:S01]  /*6b50*/  FMUL.FTZ R18, R18, R29 ;  /* 0x0000001d12127220 */ /* 0x000fe20000410000 */
[----:B------:R-:W-:Y:S02]  /*6b60*/  HADD2.F32 R10, -RZ, R11.H1_H1 ;  /* 0x3000000bff0a7230 */ /* 0x000fe40000004100 */
[----:B------:R-:W-:Y:S02]  /*6b70*/  HADD2.F32 R6, -RZ, R21.H1_H1 ;  /* 0x30000015ff067230 */ /* 0x000fe40000004100 */
[----:B------:R-:W-:-:S02]  /*6b80*/  HADD2.F32 R4, -RZ, R22.H0_H0 ;  /* 0x20000016ff047230 */ /* 0x000fc40000004100 */
[----:B------:R-:W-:Y:S02]  /*6b90*/  HADD2.F32 R7, -RZ, R22.H1_H1 ;  /* 0x30000016ff077230 */ /* 0x000fe40000004100 */
[--C-:B------:R-:W-:Y:S02]  /*6ba0*/  HADD2.F32 R5, -RZ, R23.reuse.H0_H0 ;  /* 0x20000017ff057230 */ /* 0x100fe40000004100 */
        /* <DEDUP_REMOVED lines=10> */
.L_x_6458:
[----:B------:R-:W-:Y:S05]  /*6c50*/  BSYNC.RECONVERGENT B0 ;  /* 0x0000000000007941 */ /* 0x000fea0003800200 */
.L_x_6457:
[----:B-----5:R1:W-:Y:S02]  /*6c60*/  STS.128 [R63+0x800], R20 ;  /* 0x000800143f007388 */ /* 0x0203e40000000c00 */
.L_x_6443:
[----:B------:R-:W-:Y:S05]  /*6c70*/  BSYNC.RECONVERGENT B2 ;  /* 0x0000000000027941 */ /* 0x000fea0003800200 */
.L_x_6438:
[----:B-1----:R-:W-:Y:S01]  /*6c80*/  IMAD R3, R56, -0x80, R57 ;  /* 0xffffff8038037824 */ /* 0x002fe200078e0239 */
[----:B------:R-:W-:Y:S04]  /*6c90*/  BSSY.RECONVERGENT B0, `(.L_x_6459) ;  /* 0x000000d000007945 */ /* 0x000fe80003800200 */
[----:B------:R-:W-:-:S04]  /*6ca0*/  IADD3 R3, PT, PT, R3, 0x80, RZ ;  /* 0x0000008003037810 */ /* 0x000fc80007ffe0ff */
[----:B------:R-:W-:-:S13]  /*6cb0*/  ISETP.GE.AND P2, PT, R90, R3, PT ;  /* 0x000000035a00720c */ /* 0x000fda0003f46270 */
[----:B------:R-:W-:Y:S05]  /*6cc0*/  @P2 BRA `(.L_x_6460) ;  /* 0x0000000000242947 */ /* 0x000fea0003800000 */
[----:B-----5:R-:W-:-:S13]  /*6cd0*/  ISETP.GE.AND P0, PT, R12, R147, PT ;  /* 0x000000930c00720c */ /* 0x020fda0003f06270 */
[----:B------:R-:W-:Y:S05]  /*6ce0*/  @P0 BRA `(.L_x_6461) ;  /* 0x0000000000180947 */ /* 0x000fea0003800000 */
[----:B------:R-:W-:-:S05]  /*6cf0*/  MOV R132, R138 ;  /* 0x0000008a00847202 */ /* 0x000fca0000000f00 */
[----:B------:R-:W-:Y:S01]  /*6d00*/  @!PT LDS RZ, [RZ] ;  /* 0x00000000fffff984 */ /* 0x000fe20000000800 */
[----:B------:R-:W-:Y:S01]  /*6d10*/  @!PT LDS RZ, [RZ] ;  /* 0x00000000fffff984 */ /* 0x000fe20000000800 */
[----:B------:R-:W-:Y:S01]  /*6d20*/  @!PT LDS RZ, [RZ] ;  /* 0x00000000fffff984 */ /* 0x000fe20000000800 */
[----:B------:R1:W-:Y:S01]  /*6d30*/  LDGSTS.E.BYPASS.LTC128B.128 [R63+0x1000], desc[UR4][R132.64] ;  /* 0x01000000843f7fae */ /* 0x0003e2000b981a04 */
[----:B------:R-:W-:Y:S05]  /*6d40*/  BRA `(.L_x_6460) ;  /* 0x0000000000047947 */ /* 0x000fea0003800000 */
.L_x_6461:
[----:B------:R1:W-:Y:S02]  /*6d50*/  STS.128 [R63+0x1000], RZ ;  /* 0x001000ff3f007388 */ /* 0x0003e40000000c00 */
.L_x_6460:
[----:B------:R-:W-:Y:S05]  /*6d60*/  BSYNC.RECONVERGENT B0 ;  /* 0x0000000000007941 */ /* 0x000fea0003800200 */
.L_x_6459:
[----:B------:R-:W-:Y:S01]  /*6d70*/  ISETP.GE.AND P1, PT, R26, R3, PT ;  /* 0x000000031a00720c */ /* 0x000fe20003f26270 */
[C---:B------:R-:W-:Y:S01]  /*6d80*/  IMAD.SHL.U32 R59, R134.reuse, 0x40, RZ ;  /* 0x00000040863b7824 */ /* 0x040fe200078e00ff */
        /* <DEDUP_REMOVED lines=12> */
.L_x_6464:
[----:B------:R1:W-:Y:S02]  /*6e50*/  STS.128 [R63+0x1800], RZ ;  /* 0x001800ff3f007388 */ /* 0x0003e40000000c00 */
.L_x_6463:
[----:B------:R-:W-:Y:S05]  /*6e60*/  BSYNC.RECONVERGENT B0 ;  /* 0x0000000000007941 */ /* 0x000fea0003800200 */
.L_x_6462:
[----:B------:R-:W-:Y:S01]  /*6e70*/  IADD3 R2, PT, PT, R90, 0x40, RZ ;  /* 0x000000405a027810 */ /* 0x000fe20007ffe0ff */
[----:B------:R-:W-:Y:S03]  /*6e80*/  BSSY.RECONVERGENT B0, `(.L_x_6465) ;  /* 0x000000d000007945 */ /* 0x000fe60003800200 */
[----:B------:R-:W-:-:S13]  /*6e90*/  ISETP.GE.AND P0, PT, R2, R3, PT ;  /* 0x000000030200720c */ /* 0x000fda0003f06270 */
[----:B------:R-:W-:Y:S05]  /*6ea0*/  @P0 BRA `(.L_x_6466) ;  /* 0x0000000000280947 */ /* 0x000fea0003800000 */
[----:B-----5:R-:W-:-:S13]  /*6eb0*/  ISETP.GE.AND P0, PT, R12, R147, PT ;  /* 0x000000930c00720c */ /* 0x020fda0003f06270 */
[----:B------:R-:W-:Y:S05]  /*6ec0*/  @P0 BRA `(.L_x_6467) ;  /* 0x00000000001c0947 */ /* 0x000fea0003800000 */
[----:B---3--:R-:W-:-:S04]  /*6ed0*/  IADD3 R6, P0, PT, R4, R59, RZ ;  /* 0x0000003b04067210 */ /* 0x008fc80007f1e0ff */
[----:B------:R-:W-:-:S05]  /*6ee0*/  IADD3.X R7, PT, PT, R5, R0, RZ, P0, !PT ;  /* 0x0000000005077210 */ /* 0x000fca00007fe4ff */
[----:B------:R-:W-:Y:S01]  /*6ef0*/  @!PT LDS RZ, [RZ] ;  /* 0x00000000fffff984 */ /* 0x000fe20000000800 */
[----:B------:R-:W-:Y:S01]  /*6f00*/  @!PT LDS RZ, [RZ] ;  /* 0x00000000fffff984 */ /* 0x000fe20000000800 */
[----:B------:R-:W-:Y:S01]  /*6f10*/  @!PT LDS RZ, [RZ] ;  /* 0x00000000fffff984 */ /* 0x000fe20000000800 */
[----:B------:R3:W-:Y:S01]  /*6f20*/  LDGSTS.E.BYPASS.LTC128B.128 [R63+0x2000], desc[UR4][R6.64] ;  /* 0x02000000063f7fae */ /* 0x0007e2000b981a04 */
[----:B------:R-:W-:Y:S05]  /*6f30*/  BRA `(.L_x_6466) ;  /* 0x0000000000047947 */ /* 0x000fea0003800000 */
.L_x_6467:
[----:B------:R1:W-:Y:S02]  /*6f40*/  STS.128 [R63+0x2000], RZ ;  /* 0x002000ff3f007388 */ /* 0x0003e40000000c00 */
.L_x_6466:
[----:B------:R-:W-:Y:S05]  /*6f50*/  BSYNC.RECONVERGENT B0 ;  /* 0x0000000000007941 */ /* 0x000fea0003800200 */
.L_x_6465:
[----:B------:R-:W-:Y:S01]  /*6f60*/  IADD3 R90, PT, PT, R90, 0x60, RZ ;  /* 0x000000605a5a7810 */ /* 0x000fe20007ffe0ff */
        /* <DEDUP_REMOVED lines=12> */
.L_x_6470:
[----:B------:R1:W-:Y:S02]  /*7030*/  STS.128 [R63+0x2800], RZ ;  /* 0x002800ff3f007388 */ /* 0x0003e40000000c00 */
.L_x_6469:
[----:B------:R-:W-:Y:S05]  /*7040*/  BSYNC.RECONVERGENT B0 ;  /* 0x0000000000007941 */ /* 0x000fea0003800200 */
.L_x_6468:
[----:B------:R-:W0:Y:S01]  /*7050*/  LDGDEPBAR ;  /* 0x00000000000079af */ /* 0x000e220000000000 */
[----:B------:R-:W-:Y:S01]  /*7060*/  BSSY.RECONVERGENT B0, `(.L_x_6471) ;  /* 0x000000e000007945 */ /* 0x000fe20003800200 */
        /* <DEDUP_REMOVED lines=10> */
.L_x_6473:
[----:B------:R1:W-:Y:S01]  /*7110*/  STS.128 [R63+0x3000], RZ ;  /* 0x003000ff3f007388 */ /* 0x0003e20000000c00 */
[----:B------:R-:W-:Y:S05]  /*7120*/  BRA `(.L_x_6474) ;  /* 0x0000000000047947 */ /* 0x000fea0003800000 */
.L_x_6472:
[----:B------:R1:W-:Y:S02]  /*7130*/  STS.128 [R63+0x3000], RZ ;  /* 0x003000ff3f007388 */ /* 0x0003e40000000c00 */
.L_x_6474:
[----:B------:R-:W-:Y:S05]  /*7140*/  BSYNC.RECONVERGENT B0 ;  /* 0x0000000000007941 */ /* 0x000fea0003800200 */
.L_x_6471:
[----:B------:R-:W-:Y:S01]  /*7150*/  ISETP.GE.AND P0, PT, R26, R3, PT ;  /* 0x000000031a00720c */ /* 0x000fe20003f06270 */
[C---:B-1----:R-:W-:Y:S01]  /*7160*/  IMAD.SHL.U32 R5, R136.reuse, 0x40, RZ ;  /* 0x0000004088057824 */ /* 0x042fe200078e00ff */
[----:B------:R-:W-:Y:S01]  /*7170*/  SHF.L.U64.HI R4, R136, 0x6, R137 ;  /* 0x0000000688047819 */ /* 0x000fe20000010289 */
[----:B------:R-:W-:Y:S03]  /*7180*/  BSSY.RECONVERGENT B0, `(.L_x_6475) ;  /* 0x000000d000007945 */ /* 0x000fe60003800200 */
[----:B---3--:R-:W-:-:S05]  /*7190*/  IADD3 R6, P1, PT, R5, R140, RZ ;  /* 0x0000008c05067210 */ /* 0x008fca0007f3e0ff */
[----:B-----5:R-:W-:Y:S02]  /*71a0*/  IMAD.X R7, R4, 0x1, R141, P1 ;  /* 0x0000000104077824 */ /* 0x020fe400008e068d */
        /* <DEDUP_REMOVED lines=9> */
.L_x_6477:
[----:B------:R3:W-:Y:S02]  /*7240*/  STS.128 [R63+0x3800], RZ ;  /* 0x003800ff3f007388 */ /* 0x0007e40000000c00 */
.L_x_6476:
[----:B------:R-:W-:Y:S05]  /*7250*/  BSYNC.RECONVERGENT B0 ;  /* 0x0000000000007941 */ /* 0x000fea0003800200 */
.L_x_6475:
[----:B------:R-:W-:Y:S01]  /*7260*/  ISETP.GE.AND P0, PT, R2, R3, PT ;  /* 0x000000030200720c */ /* 0x000fe20003f06270 */
[----:B------:R-:W-:-:S12]  /*7270*/  BSSY.RECONVERGENT B0, `(.L_x_6478) ;  /* 0x000000d000007945 */ /* 0x000fd80003800200 */
[----:B------:R1:W-:Y:S01]  /*7280*/  @P0 STS.128 [R63+0x4000], RZ ;  /* 0x004000ff3f000388 */ /* 0x0003e20000000c00 */
[----:B------:R-:W-:Y:S05]  /*7290*/  @P0 BRA `(.L_x_6479) ;  /* 0x0000000000280947 */ /* 0x000fea0003800000 */
[----:B------:R-:W-:-:S13]  /*72a0*/  ISETP.GE.AND P0, PT, R12, R147, PT ;  /* 0x000000930c00720c */ /* 0x000fda0003f06270 */
[----:B------:R-:W-:Y:S05]  /*72b0*/  @P0 BRA `(.L_x_6480) ;  /* 0x00000000001c0947 */ /* 0x000fea0003800000 */
[----:B------:R-:W-:-:S04]  /*72c0*/  IADD3 R8, P0, PT, R6, R5, RZ ;  /* 0x0000000506087210 */ /* 0x000fc80007f1e0ff */
[----:B------:R-:W-:-:S05]  /*72d0*/  IADD3.X R9, PT, PT, R7, R4, RZ, P0, !PT ;  /* 0x0000000407097210 */ /* 0x000fca00007fe4ff */
[----:B------:R-:W-:Y:S01]  /*72e0*/  @!PT LDS RZ, [RZ] ;  /* 0x00000000fffff984 */ /* 0x000fe20000000800 */
[----:B------:R-:W-:Y:S01]  /*72f0*/  @!PT LDS RZ, [RZ] ;  /* 0x00000000fffff984 */ /* 0x000fe20000000800 */
[----:B------:R-:W-:Y:S01]  /*7300*/  @!PT LDS RZ, [RZ] ;  /* 0x00000000fffff984 */ /* 0x000fe20000000800 */
[----:B------:R1:W-:Y:S01]  /*7310*/  LDGSTS.E.BYPASS.LTC128B.128 [R63+0x4000], desc[UR4][R8.64] ;  /* 0x04000000083f7fae */ /* 0x0003e2000b981a04 */
[----:B------:R-:W-:Y:S05]  /*7320*/  BRA `(.L_x_6479) ;  /* 0x0000000000047947 */ /* 0x000fea0003800000 */
.L_x_6480:
[----:B------:R1:W-:Y:S02]  /*7330*/  STS.128 [R63+0x4000], RZ ;  /* 0x004000ff3f007388 */ /* 0x0003e40000000c00 */
.L_x_6479:
[----:B------:R-:W-:Y:S05]  /*7340*/  BSYNC.RECONVERGENT B0 ;  /* 0x0000000000007941 */ /* 0x000fea0003800200 */
.L_x_6478:
        /* <DEDUP_REMOVED lines=13> */
.L_x_6483:
[----:B------:R1:W-:Y:S02]  /*7420*/  STS.128 [R63+0x4800], RZ ;  /* 0x004800ff3f007388 */ /* 0x0003e40000000c00 */
.L_x_6482:
[----:B------:R-:W-:Y:S05]  /*7430*/  BSYNC.RECONVERGENT B0 ;  /* 0x0000000000007941 */ /* 0x000fea0003800200 */
.L_x_6481:
[----:B------:R-:W1:Y:S01]  /*7440*/  S2R R128, SR_TID.X ;  /* 0x0000000000807919 */ /* 0x000e620000002100 */
[----:B------:R-:W5:Y:S01]  /*7450*/  S2UR UR6, SR_CgaCtaId ;  /* 0x00000000000679c3 */ /* 0x000f620000008800 */
[----:B------:R-:W-:Y:S01]  /*7460*/  UMOV UR7, 0x400 ;  /* 0x0000040000077882 */ /* 0x000fe20000000000 */
[----:B------:R-:W-:Y:S01]  /*7470*/  IMAD.MOV.U32 R58, RZ, RZ, 0x20 ;  /* 0x00000020ff3a7424 */ /* 0x000fe200078e00ff */
[----:B------:R-:W0:Y:S01]  /*7480*/  LDGDEPBAR ;  /* 0x00000000000079af */ /* 0x000e220000000000 */
[----:B------:R-:W-:Y:S01]  /*7490*/  BSSY.RECONVERGENT B1, `(.L_x_6484) ;  /* 0x0000147000017945 */ /* 0x000fe20003800200 */
[----:B-----5:R-:W-:Y:S01]  /*74a0*/  ULEA UR6, UR6, UR7, 0x18 ;  /* 0x0000000706067291 */ /* 0x020fe2000f8ec0ff */
[C---:B-1----:R-:W-:Y:S01]  /*74b0*/  IMAD.SHL.U32 R8, R128.reuse, 0x10, RZ ;  /* 0x0000001080087824 */ /* 0x042fe200078e00ff */
[----:B------:R-:W-:Y:S01]  /*74c0*/  SHF.R.U32.HI R129, RZ, 0x1, R128 ;  /* 0x00000001ff817819 */ /* 0x000fe20000011680 */
[C---:B------:R-:W-:Y:S01]  /*74d0*/  IMAD.SHL.U32 R87, R128.reuse, 0x20, RZ ;  /* 0x0000002080577824 */ /* 0x040fe200078e00ff */
[C---:B------:R-:W-:Y:S01]  /*74e0*/  LOP3.LUT R2, R128.reuse, 0x8, RZ, 0xc0, !PT ;  /* 0x0000000880027812 */ /* 0x040fe200078ec0ff */
[----:B------:R-:W-:Y:S01]  /*74f0*/  IMAD.SHL.U32 R90, R128, 0x4, RZ ;  /* 0x00000004805a7824 */ /* 0x000fe200078e00ff */
[----:B---3--:R-:W-:-:S02]  /*7500*/  LOP3.LUT R6, R129, 0x8, RZ, 0xc0, !PT ;  /* 0x0000000881067812 */ /* 0x008fc400078ec0ff */
[----:B------:R-:W-:Y:S02]  /*7510*/  LOP3.LUT R130, R8, 0x3e00, RZ, 0xc0, !PT ;  /* 0x00003e0008827812 */ /* 0x000fe400078ec0ff */
[----:B------:R-:W-:Y:S02]  /*7520*/  LOP3.LUT R4, R90, 0x18, RZ, 0xc0, !PT ;  /* 0x000000185a047812 */ /* 0x000fe400078ec0ff */
[--C-:B------:R-:W-:Y:S02]  /*7530*/  LOP3.LUT R5, R6, 0xc0, R87.reuse, 0xf8, !PT ;  /* 0x000000c006057812 */ /* 0x100fe400078ef857 */
[----:B------:R-:W-:Y:S02]  /*7540*/  LOP3.LUT R8, R8, 0x100, RZ, 0xc0, !PT ;  /* 0x0000010008087812 */ /* 0x000fe400078ec0ff */
[----:B------:R-:W-:Y:S02]  /*7550*/  LOP3.LUT R6, R130, 0x20, R87, 0xf8, !PT ;  /* 0x0000002082067812 */ /* 0x000fe400078ef857 */
[----:B------:R-:W-:-:S02]  /*7560*/  LOP3.LUT R86, R5, R4, RZ, 0x3c, !PT ;  /* 0x0000000405567212 */ /* 0x000fc400078e3cff */
[--C-:B------:R-:W-:Y:S02]  /*7570*/  LOP3.LUT R2, R2, 0xc0, R87.reuse, 0xf8, !PT ;  /* 0x000000c002027812 */ /* 0x100fe400078ef857 */
[--C-:B------:R-:W-:Y:S02]  /*7580*/  LOP3.LUT R3, R8, 0x20, R87.reuse, 0xf8, !PT ;  /* 0x0000002008037812 */ /* 0x100fe400078ef857 */
[----:B------:R-:W-:Y:S02]  /*7590*/  LOP3.LUT R5, R6, 0x100, R87, 0xf8, !PT ;  /* 0x0000010006057812 */ /* 0x000fe400078ef857 */
[----:B------:R-:W-:Y:S01]  /*75a0*/  LOP3.LUT R3, R3, R2, R4, 0xf6, !PT ;  /* 0x0000000203037212 */ /* 0x000fe200078ef604 */
[----:B------:R-:W-:Y:S01]  /*75b0*/  IMAD.SHL.U32 R2, R128, 0x2, RZ ;  /* 0x0000000280027824 */ /* 0x000fe200078e00ff */
[----:B------:R-:W-:Y:S02]  /*75c0*/  LOP3.LUT R5, R5, R86, RZ, 0xfc, !PT ;  /* 0x0000005605057212 */ /* 0x000fe400078efcff */
[----:B------:R-:W-:-:S02]  /*75d0*/  LEA R3, R3, UR6, 0x1 ;  /* 0x0000000603037c11 */ /* 0x000fc4000f8e08ff */
[----:B------:R-:W-:Y:S02]  /*75e0*/  LEA R5, R5, UR6, 0x1 ;  /* 0x0000000605057c11 */ /* 0x000fe4000f8e08ff */
[----:B------:R-:W-:Y:S01]  /*75f0*/  LOP3.LUT P0, RZ, R128, 0x4, RZ, 0xc0, !PT ;  /* 0x0000000480ff7812 */ /* 0x000fe2000780c0ff */
[----:B--2-4-:R-:W-:Y:S03]  /*7600*/  LDSM.16.M88.4 R60, [R3+0x1000] ;  /* 0x00100000033c783b */ /* 0x014fe60000000200 */
[----:B------:R-:W-:Y:S01]  /*7610*/  SEL R58, R58, 0xffffffe0, !P0 ;  /* 0xffffffe03a3a7807 */ /* 0x000fe20004000000 */
[----:B------:R-:W1:Y:S04]  /*7620*/  LDSM.16.M88.4 R92, [R5] ;  /* 0x00000000055c783b */ /* 0x000e680000000200 */
[--C-:B------:R-:W-:Y:S01]  /*7630*/  IMAD.IADD R80, R5, 0x1, R58.reuse ;  /* 0x0000000105507824 */ /* 0x100fe200078e023a */
[----:B------:R-:W2:Y:S01]  /*7640*/  LDSM.16.M88.4 R48, [R3+0x1400] ;  /* 0x001400000330783b */ /* 0x000ea20000000200 */
[----:B------:R-:W-:-:S03]  /*7650*/  IMAD.IADD R88, R3, 0x1, R58 ;  /* 0x0000000103587824 */ /* 0x000fc600078e023a */
[----:B------:R-:W-:Y:S04]  /*7660*/  LDSM.16.M88.4 R40, [R3+0x1800] ;  /* 0x001800000328783b */ /* 0x000fe80000000200 */
[----:B------:R-:W-:Y:S04]  /*7670*/  LDSM.16.M88.4 R76, [R88+0x1000] ;  /* 0x00100000584c783b */ /* 0x000fe80000000200 */
[----:B------:R-:W3:Y:S04]  /*7680*/  LDSM.16.M88.4 R80, [R80] ;  /* 0x000000005050783b */ /* 0x000ee80000000200 */
[----:B------:R-:W4:Y:S04]  /*7690*/  LDSM.16.M88.4 R72, [R88+0x1400] ;  /* 0x001400005848783b */ /* 0x000f280000000200 */
[----:B------:R-:W5:Y:S04]  /*76a0*/  LDSM.16.M88.4 R32, [R3+0x1c00] ;  /* 0x001c00000320783b */ /* 0x000f680000000200 */
[----:B------:R-:W5:Y:S04]  /*76b0*/  LDSM.16.M88.4 R24, [R3+0x2000] ;  /* 0x002000000318783b */ /* 0x000f680000000200 */
[----:B------:R-:W5:Y:S04]  /*76c0*/  LDSM.16.M88.4 R16, [R3+0x2400] ;  /* 0x002400000310783b */ /* 0x000f680000000200 */
[----:B------:R-:W5:Y:S01]  /*76d0*/  LDSM.16.M88.4 R8, [R3+0x2800] ;  /* 0x002800000308783b */ /* 0x000f620000000200 */
[C---:B-1----:R-:W-:Y:S03]  /*76e0*/  HMMA.16816.F32 R64, R92.reuse, R60, RZ ;  /* 0x0000003c5c40723c */ /* 0x042fe600000018ff */
[----:B------:R1:W5:Y:S04]  /*76f0*/  LDSM.16.M88.4 R96, [R3+0x2c00] ;  /* 0x002c00000360783b */ /* 0x0003680000000200 */
[----:B------:R-:W5:Y:S01]  /*7700*/  LDSM.16.M88.4 R68, [R88+0x1800] ;  /* 0x001800005844783b */ /* 0x000f620000000200 */
[C---:B------:R-:W-:Y:S08]  /*7710*/  HMMA.16816.F32 R60, R92.reuse, R62, RZ ;  /* 0x0000003e5c3c723c */ /* 0x040ff000000018ff */
[----:B--2---:R-:W-:Y:S08]  /*7720*/  HMMA.16816.F32 R52, R92, R48, RZ ;  /* 0x000000305c34723c */ /* 0x004ff000000018ff */
[----:B---3--:R-:W-:Y:S01]  /*7730*/  HMMA.16816.F32 R64, R80, R76, R64 ;  /* 0x0000004c5040723c */ /* 0x008fe20000001840 */
[----:B-1----:R-:W-:-:S05]  /*7740*/  IMAD.SHL.U32 R3, R56, 0x80, RZ ;  /* 0x0000008038037824 */ /* 0x002fca00078e00ff */
[----:B------:R-:W-:Y:S02]  /*7750*/  LOP3.LUT R89, R3, 0x6, R2, 0xf8, !PT ;  /* 0x0000000603597812 */ /* 0x000fe400078ef802 */
[----:B------:R-:W-:Y:S01]  /*7760*/  HMMA.16816.F32 R60, R80, R78, R60 ;  /* 0x0000004e503c723c */ /* 0x000fe2000000183c */
[----:B------:R-:W1:Y:S02]  /*7770*/  LDSM.16.M88.4 R76, [R88+0x1c00] ;  /* 0x001c0000584c783b */ /* 0x000e640000000200 */
[C---:B------:R-:W-:Y:S02]  /*7780*/  VIADD R2, R89.reuse, 0xffffff80 ;  /* 0xffffff8059027836 */ /* 0x040fe40000000000 */
[----:B------:R-:W-:-:S03]  /*7790*/  VIADD R100, R89, 0xffffff99 ;  /* 0xffffff9959647836 */ /* 0x000fc60000000000 */
[----:B------:R-:W-:Y:S01]  /*77a0*/  HMMA.16816.F32 R48, R92, R50, RZ ;  /* 0x000000325c30723c */ /* 0x000fe200000018ff */
[-C--:B------:R-:W-:Y:S01]  /*77b0*/  ISETP.GE.AND P1, PT, R2, R57.reuse, PT ;  /* 0x000000390200720c */ /* 0x080fe20003f26270 */
[----:B------:R-:W-:Y:S01]  /*77c0*/  VIADD R2, R89, 0xffffff88 ;  /* 0xffffff8859027836 */ /* 0x000fe20000000000 */
[----:B------:R-:W-:-:S04]  /*77d0*/  ISETP.GE.AND P5, PT, R100, R57, PT ;  /* 0x000000396400720c */ /* 0x000fc80003fa6270 */
[-C--:B------:R-:W-:Y:S01]  /*77e0*/  ISETP.GE.AND P3, PT, R2, R57.reuse, PT ;  /* 0x000000390200720c */ /* 0x080fe20003f66270 */
[C---:B------:R-:W-:Y:S01]  /*77f0*/  HMMA.16816.F32 R44, R92.reuse, R40, RZ ;  /* 0x000000285c2c723c */ /* 0x040fe200000018ff */
[C---:B------:R-:W-:Y:S02]  /*7800*/  VIADD R2, R89.reuse, 0xffffff90 ;  /* 0xffffff9059027836 */ /* 0x040fe40000000000 */
[----:B------:R-:W-:Y:S01]  /*7810*/  FSEL R91, R62, -INF , !P3 ;  /* 0xff8000003e5b7808 */ /* 0x000fe20005800000 */
[C---:B------:R-:W-:Y:S02]  /*7820*/  VIADD R62, R89.reuse, 0xffffffa8 ;  /* 0xffffffa8593e7836 */ /* 0x040fe40000000000 */
[----:B------:R-:W-:Y:S02]  /*7830*/  ISETP.GE.AND P6, PT, R2, R57, PT ;  /* 0x000000390200720c */ /* 0x000fe40003fc6270 */
[----:B------:R-:W-:Y:S01]  /*7840*/  HMMA.16816.F32 R40, R92, R42, RZ ;  /* 0x0000002a5c28723c */ /* 0x000fe200000018ff */
[----:B------:R-:W-:Y:S01]  /*7850*/  FSEL R2, R66, -INF , !P1 ;  /* 0xff80000042027808 */ /* 0x000fe20004800000 */
[----:B------:R-:W-:-:S05]  /*7860*/  VIADD R66, R89, 0xffffffa0 ;  /* 0xffffffa059427836 */ /* 0x000fca0000000000 */
[----:B------:R-:W-:Y:S01]  /*7870*/  ISETP.GE.AND P2, PT, R66, R57, PT ;  /* 0x000000394200720c */ /* 0x000fe20003f46270 */
[----:B----4-:R-:W-:Y:S01]  /*7880*/  HMMA.16816.F32 R52, R80, R72, R52 ;  /* 0x000000485034723c */ /* 0x010fe20000001834 */
[----:B------:R-:W-:-:S05]  /*7890*/  VIADD R72, R89, 0xffffff81 ;  /* 0xffffff8159487836 */ /* 0x000fca0000000000 */
[-C--:B------:R-:W-:Y:S01]  /*78a0*/  ISETP.GE.AND P0, PT, R72, R57.reuse, PT ;  /* 0x000000394800720c */ /* 0x080fe20003f06270 */
[----:B------:R-:W-:Y:S01]  /*78b0*/  VIADD R72, R89, 0xffffff89 ;  /* 0xffffff8959487836 */ /* 0x000fe20000000000 */
[----:B-----5:R-:W-:Y:S02]  /*78c0*/  HMMA.16816.F32 R36, R92, R32, RZ ;  /* 0x000000205c24723c */ /* 0x020fe400000018ff */
[----:B------:R-:W-:Y:S02]  /*78d0*/  FSEL R162, R67, -INF , !P0 ;  /* 0xff80000043a27808 */ /* 0x000fe40004000000 */
[----:B------:R-:W-:Y:S02]  /*78e0*/  FSEL R67, R65, -INF , !P0 ;  /* 0xff80000041437808 */ /* 0x000fe40004000000 */
[----:B------:R-:W-:Y:S01]  /*78f0*/  FSEL R65, R60, -INF , !P3 ;  /* 0xff8000003c417808 */ /* 0x000fe20005800000 */
[----:B------:R-:W-:Y:S01]  /*7900*/  VIADD R60, R89, 0xffffffa9 ;  /* 0xffffffa9593c7836 */ /* 0x000fe20000000000 */
[----:B------:R-:W-:Y:S01]  /*7910*/  HMMA.16816.F32 R48, R80, R74, R48 ;  /* 0x0000004a5030723c */ /* 0x000fe20000001830 */
[----:B------:R-:W-:-:S02]  /*7920*/  ISETP.GE.AND P4, PT, R72, R57, PT ;  /* 0x000000394800720c */ /* 0x000fc40003f86270 */
[----:B------:R-:W2:Y:S01]  /*7930*/  LDSM.16.M88.4 R72, [R88+0x2000] ;  /* 0x002000005848783b */ /* 0x000ea20000000200 */
[----:B------:R-:W-:-:S04]  /*7940*/  ISETP.GE.AND P0, PT, R62, R57, PT ;  /* 0x000000393e00720c */ /* 0x000fc80003f06270 */
        /* <DEDUP_REMOVED lines=8> */
[----:B------:R-:W-:Y:S01]  /*79d0*/  VIADD R96, R89, 0xffffff98 ;  /* 0xffffff9859607836 */ /* 0x000fe20000000000 */
[----:B------:R-:W-:-:S04]  /*79e0*/  FSEL R97, R63, -INF , !P4 ;  /* 0xff8000003f617808 */ /* 0x000fc80006000000 */
[----:B------:R-:W-:Y:S02]  /*79f0*/  ISETP.GE.AND P3, PT, R96, R57, PT ;  /* 0x000000396000720c */ /* 0x000fe40003f66270 */
[----:B------:R-:W-:Y:S01]  /*7a00*/  HMMA.16816.F32 R92, R92, R98, RZ ;  /* 0x000000625c5c723c */ /* 0x000fe200000018ff */
[----:B------:R-:W-:-:S07]  /*7a10*/  VIADD R98, R89, 0xffffff91 ;  /* 0xffffff9159627836 */ /* 0x000fce0000000000 */
[----:B------:R-:W-:Y:S01]  /*7a20*/  HMMA.16816.F32 R40, R80, R70, R40 ;  /* 0x000000465028723c */ /* 0x000fe20000001828 */
[----:B------:R-:W-:Y:S01]  /*7a30*/  FSEL R71, R54, -INF , !P6 ;  /* 0xff80000036477808 */ /* 0x000fe20007000000 */
[C---:B------:R-:W-:Y:S01]  /*7a40*/  VIADD R54, R89.reuse, 0xffffffb0 ;  /* 0xffffffb059367836 */ /* 0x040fe20000000000 */
[----:B------:R-:W-:Y:S01]  /*7a50*/  FSEL R70, R52, -INF , !P6 ;  /* 0xff80000034467808 */ /* 0x000fe20007000000 */
[----:B------:R-:W-:Y:S01]  /*7a60*/  VIADD R52, R89, 0xffffffb1 ;  /* 0xffffffb159347836 */ /* 0x000fe20000000000 */
[----:B------:R-:W-:-:S03]  /*7a70*/  ISETP.GE.AND P6, PT, R98, R57, PT ;  /* 0x000000396200720c */ /* 0x000fc60003fc6270 */
[C---:B------:R-:W-:Y:S01]  /*7a80*/  HMMA.16816.F32 R44, R80.reuse, R68, R44 ;  /* 0x00000044502c723c */ /* 0x040fe2000000182c */
[----:B------:R-:W-:Y:S02]  /*7a90*/  FSEL R99, R55, -INF , !P6 ;  /* 0xff80000037637808 */ /* 0x000fe40007000000 */
[----:B------:R-:W-:Y:S01]  /*7aa0*/  FSEL R55, R48, -INF , !P3 ;  /* 0xff80000030377808 */ /* 0x000fe20005800000 */
[C---:B------:R-:W-:Y:S01]  /*7ab0*/  VIADD R48, R89.reuse, 0xffffffb9 ;  /* 0xffffffb959307836 */ /* 0x040fe20000000000 */
[----:B------:R-:W-:Y:S01]  /*7ac0*/  FSEL R68, R64, -INF , !P1 ;  /* 0xff80000040447808 */ /* 0x000fe20004800000 */
[----:B------:R-:W-:Y:S01]  /*7ad0*/  VIADD R64, R89, 0xffffffa1 ;  /* 0xffffffa159407836 */ /* 0x000fe20000000000 */
[----:B------:R-:W-:Y:S01]  /*7ae0*/  FSEL R53, R53, -INF , !P6 ;  /* 0xff80000035357808 */ /* 0x000fe20007000000 */
[----:B-1----:R-:W-:Y:S01]  /*7af0*/  HMMA.16816.F32 R36, R80, R76, R36 ;  /* 0x0000004c5024723c */ /* 0x002fe20000001824 */
[----:B------:R-:W-:Y:S01]  /*7b00*/  FSEL R77, R50, -INF , !P3 ;  /* 0xff800000324d7808 */ /* 0x000fe20005800000 */
[----:B------:R-:W-:Y:S01]  /*7b10*/  VIADD R50, R89, 0xffffffb8 ;  /* 0xffffffb859327836 */ /* 0x000fe20000000000 */
[----:B------:R-:W-:-:S02]  /*7b20*/  FSEL R76, R51, -INF , !P5 ;  /* 0xff800000334c7808 */ /* 0x000fc40006800000 */
[----:B------:R-:W-:Y:S01]  /*7b30*/  FSEL R160, R40, -INF , !P0 ;  /* 0xff80000028a07808 */ /* 0x000fe20004000000 */
[----:B------:R-:W-:Y:S01]  /*7b40*/  VIADD R40, R89, 0xffffffc8 ;  /* 0xffffffc859287836 */ /* 0x000fe20000000000 */
[-C--:B------:R-:W-:Y:S01]  /*7b50*/  ISETP.GE.AND P6, PT, R50, R57.reuse, PT ;  /* 0x000000393200720c */ /* 0x080fe20003fc6270 */
[C---:B------:R-:W-:Y:S01]  /*7b60*/  HMMA.16816.F32 R32, R80.reuse, R78, R32 ;  /* 0x0000004e5020723c */ /* 0x040fe20000001820 */
[----:B------:R-:W-:Y:S02]  /*7b70*/  FSEL R78, R49, -INF , !P5 ;  /* 0xff800000314e7808 */ /* 0x000fe40006800000 */
[-C--:B------:R-:W-:Y:S02]  /*7b80*/  ISETP.GE.AND P5, PT, R48, R57.reuse, PT ;  /* 0x000000393000720c */ /* 0x080fe40003fa6270 */
[----:B------:R-:W1:Y:S01]  /*7b90*/  LDSM.16.M88.4 R48, [R88+0x2800] ;  /* 0x002800005830783b */ /* 0x000e620000000200 */
[-C--:B------:R-:W-:Y:S02]  /*7ba0*/  ISETP.GE.AND P1, PT, R64, R57.reuse, PT ;  /* 0x000000394000720c */ /* 0x080fe40003f26270 */
[----:B------:R-:W-:Y:S01]  /*7bb0*/  FSEL R69, R61, -INF , !P4 ;  /* 0xff8000003d457808 */ /* 0x000fe20006000000 */
[----:B--2---:R-:W-:Y:S01]  /*7bc0*/  HMMA.16816.F32 R28, R80, R72, R28 ;  /* 0x00000048501c723c */ /* 0x004fe2000000181c */
[----:B------:R-:W-:-:S02]  /*7bd0*/  ISETP.GE.AND P4, PT, R60, R57, PT ;  /* 0x000000393c00720c */ /* 0x000fc40003f86270 */
[----:B------:R-:W2:Y:S01]  /*7be0*/  LDSM.16.M88.4 R60, [R88+0x2400] ;  /* 0x00240000583c783b */ /* 0x000ea20000000200 */
[----:B------:R-:W-:Y:S02]  /*7bf0*/  FSEL R132, R47, -INF , !P1 ;  /* 0xff8000002f847808 */ /* 0x000fe40004800000 */
[----:B------:R-:W-:Y:S02]  /*7c00*/  FSEL R156, R45, -INF , !P1 ;  /* 0xff8000002d9c7808 */ /* 0x000fe40004800000 */
[----:B------:R-:W-:Y:S01]  /*7c10*/  FSEL R158, R42, -INF , !P0 ;  /* 0xff8000002a9e7808 */ /* 0x000fe20004000000 */
[----:B------:R-:W-:Y:S01]  /*7c20*/  HMMA.16816.F32 R24, R80, R74, R24 ;  /* 0x0000004a5018723c */ /* 0x000fe20000001818 */
[-C--:B------:R-:W-:Y:S01]  /*7c30*/  ISETP.GE.AND P1, PT, R40, R57.reuse, PT ;  /* 0x000000392800720c */ /* 0x080fe20003f26270 */
[----:B------:R-:W-:Y:S01]  /*7c40*/  VIADD R40, R89, 0xffffffc9 ;  /* 0xffffffc959287836 */ /* 0x000fe20000000000 */
[----:B------:R-:W-:Y:S02]  /*7c50*/  ISETP.GE.AND P0, PT, R54, R57, PT ;  /* 0x000000393600720c */ /* 0x000fe40003f06270 */
[----:B------:R-:W-:-:S02]  /*7c60*/  FSEL R126, R43, -INF , !P4 ;  /* 0xff8000002b7e7808 */ /* 0x000fc40006000000 */
[----:B------:R-:W-:Y:S02]  /*7c70*/  FSEL R66, R38, -INF , !P0 ;  /* 0xff80000026427808 */ /* 0x000fe40004000000 */
[----:B------:R-:W-:Y:S01]  /*7c80*/  FSEL R96, R36, -INF , !P0 ;  /* 0xff80000024607808 */ /* 0x000fe20004000000 */
[----:B------:R-:W-:Y:S01]  /*7c90*/  VIADD R36, R89, 0xffffffd0 ;  /* 0xffffffd059247836 */ /* 0x000fe20000000000 */
[----:B------:R-:W-:Y:S02]  /*7ca0*/  FSEL R154, R41, -INF , !P4 ;  /* 0xff800000299a7808 */ /* 0x000fe40006000000 */
[----:B------:R-:W-:Y:S02]  /*7cb0*/  ISETP.GE.AND P0, PT, R40, R57, PT ;  /* 0x000000392800720c */ /* 0x000fe40003f06270 */
[----:B------:R-:W3:Y:S01]  /*7cc0*/  LDSM.16.M88.4 R40, [R88+0x2c00] ;  /* 0x002c00005828783b */ /* 0x000ee20000000200 */
[----:B------:R-:W-:Y:S01]  /*7cd0*/  FSEL R116, R44, -INF , !P2 ;  /* 0xff8000002c747808 */ /* 0x000fe20005000000 */
[----:B------:R-:W-:Y:S01]  /*7ce0*/  VIADD R44, R89, 0xffffffc0 ;  /* 0xffffffc0592c7836 */ /* 0x000fe20000000000 */
[----:B------:R-:W-:Y:S01]  /*7cf0*/  FSEL R110, R46, -INF , !P2 ;  /* 0xff8000002e6e7808 */ /* 0x000fe20005000000 */
[----:B------:R-:W-:-:S04]  /*7d00*/  DEPBAR.LE SB0, 0x0 ;  /* 0x000080000000791a */ /* 0x000fc80000000000 */
[-C--:B------:R-:W-:Y:S01]  /*7d10*/  ISETP.GE.AND P3, PT, R44, R57.reuse, PT ;  /* 0x000000392c00720c */ /* 0x080fe20003f66270 */
[C---:B------:R-:W-:Y:S01]  /*7d20*/  VIADD R44, R89.reuse, 0xffffffc1 ;  /* 0xffffffc1592c7836 */ /* 0x040fe20000000000 */
[----:B------:R-:W-:Y:S01]  /*7d30*/  FSEL R124, R32, -INF , !P6 ;  /* 0xff800000207c7808 */ /* 0x000fe20007000000 */
[C---:B------:R-:W-:Y:S01]  /*7d40*/  VIADD R32, R89.reuse, 0xffffffe0 ;  /* 0xffffffe059207836 */ /* 0x040fe20000000000 */
[C---:B-1----:R-:W-:Y:S01]  /*7d50*/  HMMA.16816.F32 R12, R80.reuse, R48, R12 ;  /* 0x00000030500c723c */ /* 0x042fe2000000180c */
[-C--:B------:R-:W-:Y:S02]  /*7d60*/  ISETP.GE.AND P4, PT, R52, R57.reuse, PT ;  /* 0x000000393400720c */ /* 0x080fe40003f86270 */
[-C--:B------:R-:W-:Y:S02]  /*7d70*/  ISETP.GE.AND P2, PT, R44, R57.reuse, PT ;  /* 0x000000392c00720c */ /* 0x080fe40003f46270 */
[----:B------:R-:W-:Y:S01]  /*7d80*/  FSEL R44, R30, -INF , !P3 ;  /* 0xff8000001e2c7808 */ /* 0x000fe20005800000 */
[----:B------:R-:W-:Y:S01]  /*7d90*/  VIADD R30, R89, 0xffffffe1 ;  /* 0xffffffe1591e7836 */ /* 0x000fe20000000000 */
[----:B------:R-:W-:Y:S01]  /*7da0*/  FSEL R52, R31, -INF , !P2 ;  /* 0xff8000001f347808 */ /* 0x000fe20005000000 */
[----:B--2---:R-:W-:Y:S01]  /*7db0*/  HMMA.16816.F32 R20, R80, R60, R20 ;  /* 0x0000003c5014723c */ /* 0x004fe20000001814 */
[----:B------:R-:W-:Y:S01]  /*7dc0*/  FSEL R54, R29, -INF , !P2 ;  /* 0xff8000001d367808 */ /* 0x000fe20005000000 */
[----:B------:R-:W-:Y:S01]  /*7dd0*/  VIADD R60, R89, 0xffffffd8 ;  /* 0xffffffd8593c7836 */ /* 0x000fe20000000000 */
[----:B------:R-:W-:-:S02]  /*7de0*/  ISETP.GE.AND P2, PT, R32, R57, PT ;  /* 0x000000392000720c */ /* 0x000fc40003f46270 */
[----:B------:R-:W-:Y:S01]  /*7df0*/  FSEL R118, R34, -INF , !P6 ;  /* 0xff80000022767808 */ /* 0x000fe20007000000 */
[----:B------:R-:W-:Y:S01]  /*7e00*/  VIADD R34, R89, 0xffffffd9 ;  /* 0xffffffd959227836 */ /* 0x000fe20000000000 */
[-C--:B------:R-:W-:Y:S01]  /*7e10*/  ISETP.GE.AND P6, PT, R30, R57.reuse, PT ;  /* 0x000000391e00720c */ /* 0x080fe20003fc6270 */
[C---:B------:R-:W-:Y:S01]  /*7e20*/  HMMA.16816.F32 R16, R80.reuse, R62, R16 ;  /* 0x0000003e5010723c */ /* 0x040fe20000001810 */
[----:B------:R-:W-:Y:S02]  /*7e30*/  P2R R29, PR, RZ, 0x4 ;  /* 0x00000004ff1d7803 */ /* 0x000fe40000000000 */
[----:B------:R-:W-:Y:S02]  /*7e40*/  ISETP.GE.AND P2, PT, R60, R57, PT ;  /* 0x000000393c00720c */ /* 0x000fe40003f46270 */
[----:B------:R-:W-:Y:S02]  /*7e50*/  FSEL R100, R39, -INF , !P4 ;  /* 0xff80000027647808 */ /* 0x000fe40006000000 */
[----:B------:R-:W-:Y:S01]  /*7e60*/  FSEL R106, R37, -INF , !P4 ;  /* 0xff800000256a7808 */ /* 0x000fe20006000000 */
[----:B------:R-:W-:Y:S01]  /*7e70*/  HMMA.16816.F32 R8, R80, R50, R8 ;  /* 0x000000325008723c */ /* 0x000fe20000001808 */
[----:B------:R-:W-:-:S02]  /*7e80*/  FSEL R122, R15, -INF , !P6 ;  /* 0xff8000000f7a7808 */ /* 0x000fc40007000000 */
[----:B------:R-:W-:Y:S02]  /*7e90*/  FSEL R60, R13, -INF , !P6 ;  /* 0xff8000000d3c7808 */ /* 0x000fe40007000000 */
[----:B------:R-:W-:Y:S01]  /*7ea0*/  ISETP.GE.AND P4, PT, R36, R57, PT ;  /* 0x000000392400720c */ /* 0x000fe20003f86270 */
[C---:B------:R-:W-:Y:S01]  /*7eb0*/  VIADD R36, R89.reuse, 0xffffffd1 ;  /* 0xffffffd159247836 */ /* 0x040fe20000000000 */
[----:B------:R-:W-:Y:S01]  /*7ec0*/  ISETP.NE.AND P6, PT, R56, 0x1, PT ;  /* 0x000000013800780c */ /* 0x000fe20003fc5270 */
[C---:B---3--:R-:W-:Y:S01]  /*7ed0*/  HMMA.16816.F32 R4, R80.reuse, R40, R4 ;  /* 0x000000285004723c */ /* 0x048fe20000001804 */
[----:B------:R-:W-:Y:S01]  /*7ee0*/  FSEL R46, R28, -INF , !P3 ;  /* 0xff8000001c2e7808 */ /* 0x000fe20005800000 */
[C---:B------:R-:W-:Y:S01]  /*7ef0*/  VIADD R28, R89.reuse, 0xffffffe8 ;  /* 0xffffffe8591c7836 */ /* 0x040fe20000000000 */
[----:B------:R-:W-:Y:S01]  /*7f00*/  FSEL R98, R26, -INF , !P1 ;  /* 0xff8000001a627808 */ /* 0x000fe20004800000 */
[C---:B------:R-:W-:Y:S01]  /*7f10*/  VIADD R26, R89.reuse, 0xffffffe9 ;  /* 0xffffffe9591a7836 */ /* 0x040fe20000000000 */
[----:B------:R-:W-:Y:S01]  /*7f20*/  FSEL R104, R24, -INF , !P1 ;  /* 0xff80000018687808 */ /* 0x000fe20004800000 */
[----:B------:R-:W-:Y:S01]  /*7f30*/  VIADD R24, R89, 0xfffffff0 ;  /* 0xfffffff059187836 */ /* 0x000fe20000000000 */
[----:B------:R-:W-:Y:S01]  /*7f40*/  FSEL R64, R27, -INF , !P0 ;  /* 0xff8000001b407808 */ /* 0x000fe20004000000 */
[----:B------:R-:W-:Y:S01]  /*7f50*/  HMMA.16816.F32 R92, R80, R42, R92 ;  /* 0x0000002a505c723c */ /* 0x000fe2000000185c */
[----:B------:R-:W-:-:S02]  /*7f60*/  FSEL R88, R25, -INF , !P0 ;  /* 0xff80000019587808 */ /* 0x000fc40004000000 */
[----:B------:R-:W-:Y:S01]  /*7f70*/  FSEL R30, R22, -INF , !P4 ;  /* 0xff800000161e7808 */ /* 0x000fe20006000000 */
[C---:B------:R-:W-:Y:S01]  /*7f80*/  VIADD R22, R89.reuse, 0xfffffff1 ;  /* 0xfffffff159167836 */ /* 0x040fe20000000000 */
[----:B------:R-:W-:Y:S01]  /*7f90*/  FSEL R32, R20, -INF , !P4 ;  /* 0xff80000014207808 */ /* 0x000fe20006000000 */
[C---:B------:R-:W-:Y:S01]  /*7fa0*/  VIADD R20, R89.reuse, 0xfffffff8 ;  /* 0xfffffff859147836 */ /* 0x040fe20000000000 */
[----:B------:R-:W-:Y:S01]  /*7fb0*/  FSEL R50, R16, -INF , !P2 ;  /* 0xff80000010327808 */ /* 0x000fe20005000000 */
[----:B------:R-:W-:Y:S01]  /*7fc0*/  VIADD R16, R89, 0xfffffff9 ;  /* 0xfffffff959107836 */ /* 0x000fe20000000000 */
[----:B------:R-:W-:Y:S01]  /*7fd0*/  BAR.SYNC.DEFER_BLOCKING 0x0 ;  /* 0x0000000000007b1d */ /* 0x000fe20000010000 */
[----:B------:R-:W-:Y:S02]  /*7fe0*/  ISETP.NE.AND P0, PT, R29, RZ, PT ;  /* 0x000000ff1d00720c */ /* 0x000fe40003f05270 */
        /* <DEDUP_REMOVED lines=43> */
.L_x_6487:
        /* <DEDUP_REMOVED lines=61> */
.L_x_6488:
[----:B------:R-:W-:Y:S05]  /*8670*/  BSYNC.RECONVERGENT B0 ;  /* 0x0000000000007941 */ /* 0x000fea0003800200 */
.L_x_6486:
[----:B------:R-:W-:-:S05]  /*8680*/  IMAD.SHL.U32 R8, R128, 0x8, RZ ;  /* 0x0000000880087824 */ /* 0x000fca00078e00ff */
[C---:B------:R-:W-:Y:S02]  /*8690*/  LOP3.LUT R4, R8.reuse, 0x18, RZ, 0xc0, !PT ;  /* 0x0000001808047812 */ /* 0x040fe400078ec0ff */
[----:B------:R-:W-:Y:S02]  /*86a0*/  LOP3.LUT R5, R8, 0xc0, RZ, 0xc0, !PT ;  /* 0x000000c008057812 */ /* 0x000fe400078ec0ff */
[----:B------:R-:W-:Y:S02]  /*86b0*/  ISETP.GE.AND P0, PT, R4, R147, PT ;  /* 0x000000930400720c */ /* 0x000fe40003f06270 */
[----:B------:R-:W-:-:S04]  /*86c0*/  LOP3.LUT R5, R5, 0x18, R128, 0xf8, !PT ;  /* 0x0000001805057812 */ /* 0x000fc800078ef880 */
[----:B------:R-:W-:-:S04]  /*86d0*/  LOP3.LUT R5, R5, 0x18, R8, 0x78, !PT ;  /* 0x0000001805057812 */ /* 0x000fc800078e7808 */
[----:B------:R-:W-:-:S03]  /*86e0*/  LOP3.LUT R5, R5, 0x1f20, R8, 0xf8, !PT ;  /* 0x00001f2005057812 */ /* 0x000fc600078ef808 */
[CC--:B------:R-:W-:Y:S01]  /*86f0*/  @!P0 LEA R6, P1, R134.reuse, R138.reuse, 0x6 ;  /* 0x0000008a86068211 */ /* 0x0c0fe200078230ff */
[----:B------:R-:W-:Y:S01]  /*8700*/  @!P0 IMAD.MOV.U32 R139, RZ, RZ, R133 ;  /* 0x000000ffff8b8224 */ /* 0x000fe200078e0085 */
[CC--:B------:R-:W-:Y:S02]  /*8710*/  @!P0 LEA R4, P3, R134.reuse, R138.reuse, 0x6 ;  /* 0x0000008a86048211 */ /* 0x0c0fe400078630ff */
[C---:B------:R-:W-:Y:S02]  /*8720*/  @!P0 LEA R10, P5, R134.reuse, R138, 0x6 ;  /* 0x0000008a860a8211 */ /* 0x040fe400078a30ff */
[----:B------:R-:W-:Y:S02]  /*8730*/  @!P0 IADD3 R6, P4, PT, R59, R6, RZ ;  /* 0x000000063b068210 */ /* 0x000fe40007f9e0ff */
[----:B------:R-:W-:Y:S02]  /*8740*/  @!P0 LEA.HI.X R7, R134, R133, R135, 0x6, P1 ;  /* 0x0000008586078211 */ /* 0x000fe400008f3487 */
[----:B------:R-:W-:-:S02]  /*8750*/  LEA R5, R5, UR6, 0x1 ;  /* 0x0000000605057c11 */ /* 0x000fc4000f8e08ff */
[----:B------:R-:W-:Y:S01]  /*8760*/  @!P0 IADD3 R8, P2, P1, R59, R4, R59 ;  /* 0x000000043b088210 */ /* 0x000fe2000795e03b */
[----:B------:R-:W-:Y:S01]  /*8770*/  @!P0 IMAD.X R7, R0, 0x1, R7, P4 ;  /* 0x0000000100078824 */ /* 0x000fe200020e0607 */
[CCC-:B------:R-:W-:Y:S01]  /*8780*/  @!P0 LEA.HI.X R9, R134.reuse, R133.reuse, R135.reuse, 0x6, P3 ;  /* 0x0000008586098211 */ /* 0x1c0fe200018f3487 */
[----:B------:R-:W-:Y:S01]  /*8790*/  @!PT LDS RZ, [RZ] ;  /* 0x00000000fffff984 */ /* 0x000fe20000000800 */
[----:B------:R-:W-:Y:S01]  /*87a0*/  @!PT LDS RZ, [RZ] ;  /* 0x00000000fffff984 */ /* 0x000fe20000000800 */
[----:B------:R-:W-:Y:S01]  /*87b0*/  @!PT LDS RZ, [RZ] ;  /* 0x00000000fffff984 */ /* 0x000fe20000000800 */
[----:B------:R1:W-:Y:S01]  /*87c0*/  @!P0 LDGSTS.E.BYPASS.LTC128B.128 [R5+0x1000], desc[UR4][R138.64] ;  /* 0x010000008a058fae */ /* 0x0003e2000b981a04 */
[----:B------:R-:W-:Y:S02]  /*87d0*/  @!P0 LEA.HI.X R11, R134, R133, R135, 0x6, P5 ;  /* 0x00000085860b8211 */ /* 0x000fe400028f3487 */
[----:B------:R-:W-:Y:S01]  /*87e0*/  @!P0 IADD3.X R9, PT, PT, R0, R9, R0, P2, P1 ;  /* 0x0000000900098210 */ /* 0x000fe200017e2400 */
        /* <DEDUP_REMOVED lines=17> */
.L_x_6485:
[----:B------:R-:W-:Y:S05]  /*8900*/  BSYNC.RECONVERGENT B1 ;  /* 0x0000000000017941 */ /* 0x000fea0003800200 */
.L_x_6484:
[----:B------:R-:W2:Y:S01]  /*8910*/  LD.E R22, desc[UR4][R84.64+0xdc] ;  /* 0x0000dc0454167980 */ /* 0x000ea2000c101900 */
[----:B------:R-:W-:Y:S02]  /*8920*/  FMNMX3.FTZ R0, R2, R162, R91, !PT ;  /* 0x000000a202007276 */ /* 0x000fe4000781005b */
[----:B------:R-:W-:Y:S02]  /*8930*/  LOP3.LUT R27, R86, 0x120, R87, 0xf8, !PT ;  /* 0x00000120561b7812 */ /* 0x000fe400078ef857 */
[----:B------:R-:W-:Y:S02]  /*8940*/  FMNMX3.FTZ R0, R0, R97, R71, !PT ;  /* 0x0000006100007276 */ /* 0x000fe40007810047 */
[----:B------:R-:W-:Y:S02]  /*8950*/  LEA R27, R27, UR6, 0x1 ;  /* 0x000000061b1b7c11 */ /* 0x000fe4000f8e08ff */
[----:B-1----:R-:W-:Y:S02]  /*8960*/  FMNMX3.FTZ R7, R0, R99, R77, !PT ;  /* 0x0000006300077276 */ /* 0x002fe4000781004d */
[----:B------:R-:W-:Y:S01]  /*8970*/  FMNMX3.FTZ R0, R68, R67, R65, !PT ;  /* 0x0000004344007276 */ /* 0x000fe20007810041 */
[----:B------:R-:W-:Y:S01]  /*8980*/  LDSM.16.MT88.4 R72, [R27+0x3000] ;  /* 0x003000001b48783b */ /* 0x000fe20000004200 */
[----:B------:R-:W-:-:S02]  /*8990*/  FMNMX3.FTZ R7, R7, R76, R110, !PT ;  /* 0x0000004c07077276 */ /* 0x000fc4000781006e */
[----:B------:R-:W-:Y:S01]  /*89a0*/  FMNMX3.FTZ R0, R0, R69, R70, !PT ;  /* 0x0000004500007276 */ /* 0x000fe20007810046 */
[----:B------:R-:W-:Y:S01]  /*89b0*/  LDSM.16.MT88.4 R8, [R27+0x3400] ;  /* 0x003400001b08783b */ /* 0x000fe20000004200 */
        /* <DEDUP_REMOVED lines=22> */
[----:B------:R-:W-:-:S02]  /*8b20*/  FMNMX.FTZ R4, R20, R7, !PT ;  /* 0x0000000714047209 */ /* 0x000fc40007810000 */
[----:B------:R-:W-:Y:S02]  /*8b30*/  FMNMX3.FTZ R5, R5, R16, R34, !PT ;  /* 0x0000001005057276 */ /* 0x000fe40007810022 */
[----:B------:R-:W-:Y:S01]  /*8b40*/  IADD3 R24, PT, PT, R58, R27, RZ ;  /* 0x0000001b3a187210 */ /* 0x000fe20007ffe0ff */
[----:B------:R-:W1:Y:S01]  /*8b50*/  SHFL.BFLY PT, R7, R4, 0x2, 0x1f ;  /* 0x0c401f0004077f89 */ /* 0x000e6200000e0000 */
[----:B------:R-:W-:-:S04]  /*8b60*/  FMNMX3.FTZ R6, R5, R28, R26, !PT ;  /* 0x0000001c05067276 */ /* 0x000fc8000781001a */
[----:B------:R-:W-:-:S05]  /*8b70*/  FMNMX.FTZ R6, R23, R6, !PT ;  /* 0x0000000617067209 */ /* 0x000fca0007810000 */
[----:B------:R-:W3:Y:S01]  /*8b80*/  SHFL.BFLY PT, R5, R6, 0x2, 0x1f ;  /* 0x0c401f0006057f89 */ /* 0x000ee200000e0000 */
[----:B-1----:R-:W-:-:S05]  /*8b90*/  FMNMX.FTZ R7, R4, R7, !PT ;  /* 0x0000000704077209 */ /* 0x002fca0007810000 */
[----:B------:R-:W1:Y:S01]  /*8ba0*/  SHFL.BFLY PT, R0, R7, 0x1, 0x1f ;  /* 0x0c201f0007007f89 */ /* 0x000e6200000e0000 */
[----:B---3--:R-:W-:-:S05]  /*8bb0*/  FMNMX.FTZ R5, R6, R5, !PT ;  /* 0x0000000506057209 */ /* 0x008fca0007810000 */
[----:B------:R-:W3:Y:S01]  /*8bc0*/  SHFL.BFLY PT, R4, R5, 0x1, 0x1f ;  /* 0x0c201f0005047f89 */ /* 0x000ee200000e0000 */
[----:B-1----:R-:W-:-:S04]  /*8bd0*/  FMNMX.FTZ R0, R7, R0, !PT ;  /* 0x0000000007007209 */ /* 0x002fc80007810000 */
[----:B------:R-:W-:Y:S01]  /*8be0*/  FSETP.NEU.FTZ.AND P0, PT, R0, -INF , PT ;  /* 0xff8000000000780b */ /* 0x000fe20003f1d000 */
[----:B--2---:R-:W-:-:S05]  /*8bf0*/  FMUL.FTZ R21, R22, R0 ;  /* 0x0000000016157220 */ /* 0x004fca0000410000 */
[----:B------:R-:W-:-:S05]  /*8c00*/  FSEL R21, R21, RZ, P0 ;  /* 0x000000ff15157208 */ /* 0x000fca0000000000 */
[--C-:B------:R-:W-:Y:S01]  /*8c10*/  FFMA.FTZ R164, R2, R22, -R21.reuse ;  /* 0x0000001602a47223 */ /* 0x100fe20000010815 */
[----:B---3--:R-:W-:Y:S01]  /*8c20*/  FMNMX.FTZ R2, R5, R4, !PT ;  /* 0x0000000405027209 */ /* 0x008fe20007810000 */
[-CC-:B------:R-:W-:Y:S01]  /*8c30*/  FFMA.FTZ R15, R162, R22.reuse, -R21.reuse ;  /* 0x00000016a20f7223 */ /* 0x180fe20000010815 */
[-CC-:B------:R-:W-:Y:S01]  /*8c40*/  FFMA.FTZ R162, R91, R22.reuse, -R21.reuse ;  /* 0x000000165ba27223 */ /* 0x180fe20000010815 */
[--C-:B------:R-:W-:Y:S01]  /*8c50*/  FFMA.FTZ R13, R97, R22, -R21.reuse ;  /* 0x00000016610d7223 */ /* 0x100fe20000010815 */
[----:B------:R-:W-:Y:S01]  /*8c60*/  FSETP.NEU.FTZ.AND P0, PT, R2, -INF , PT ;  /* 0xff8000000200780b */ /* 0x000fe20003f1d000 */
[----:B------:R-:W-:Y:S01]  /*8c70*/  FMUL.FTZ R25, R22, R2 ;  /* 0x0000000216197220 */ /* 0x000fe20000410000 */
[----:B------:R-:W1:Y:S01]  /*8c80*/  LDSM.16.MT88.4 R4, [R24+0x3000] ;  /* 0x003000001804783b */ /* 0x000e620000004200 */
[----:B------:R-:W-:Y:S01]  /*8c90*/  MUFU.EX2 R164, R164 ;  /* 0x000000a400a47308 */ /* 0x000fe20000000800 */
[-CC-:B------:R-:W-:Y:S01]  /*8ca0*/  FFMA.FTZ R92, R71, R22.reuse, -R21.reuse ;  /* 0x00000016475c7223 */ /* 0x180fe20000010815 */
[-CC-:B------:R-:W-:Y:S01]  /*8cb0*/  FFMA.FTZ R29, R99, R22.reuse, -R21.reuse ;  /* 0x00000016631d7223 */ /* 0x180fe20000010815 */
[----:B------:R-:W-:Y:S01]  /*8cc0*/  FSEL R25, R25, RZ, P0 ;  /* 0x000000ff19197208 */ /* 0x000fe20000000000 */
[-CC-:B------:R-:W-:Y:S01]  /*8cd0*/  FFMA.FTZ R17, R77, R22.reuse, -R21.reuse ;  /* 0x000000164d117223 */ /* 0x180fe20000010815 */
[-CC-:B------:R-:W-:Y:S01]  /*8ce0*/  FFMA.FTZ R86, R76, R22.reuse, -R21.reuse ;  /* 0x000000164c567223 */ /* 0x180fe20000010815 */
[-CC-:B------:R-:W-:Y:S01]  /*8cf0*/  FFMA.FTZ R43, R132, R22.reuse, -R21.reuse ;  /* 0x00000016842b7223 */ /* 0x180fe20000010815 */
[-C--:B------:R-:W-:Y:S01]  /*8d00*/  FFMA.FTZ R49, R110, R22.reuse, -R21 ;  /* 0x000000166e317223 */ /* 0x080fe20000010815 */
        /* <DEDUP_REMOVED lines=14> */
[-C--:B------:R-:W-:Y:S01]  /*8df0*/  FFMA.FTZ R47, R154, R22.reuse, -R25 ;  /* 0x000000169a2f7223 */ /* 0x080fe20000010819 */
[-CC-:B------:R-:W-:Y:S01]  /*8e00*/  FFMA.FTZ R110, R126, R22.reuse, -R21.reuse ;  /* 0x000000167e6e7223 */ /* 0x180fe20000010815 */
[-CC-:B------:R-:W-:Y:S01]  /*8e10*/  FFMA.FTZ R55, R100, R22.reuse, -R21.reuse ;  /* 0x0000001664377223 */ /* 0x180fe20000010815 */
[-C--:B------:R-:W-:Y:S01]  /*8e20*/  FFMA.FTZ R126, R66, R22.reuse, -R21 ;  /* 0x00000016427e7223 */ /* 0x080fe20000010815 */
[-C--:B------:R-:W-:Y:S01]  /*8e30*/  FFMA.FTZ R100, R96, R22.reuse, -R25 ;  /* 0x0000001660647223 */ /* 0x080fe20000010819 */
[----:B------:R-:W-:Y:S01]  /*8e40*/  FFMA.FTZ R53, R118, R22, -R21 ;  /* 0x0000001676357223 */ /* 0x000fe20000010815 */
[----:B------:R-:W3:Y:S01]  /*8e50*/  MUFU.EX2 R13, R13 ;  /* 0x0000000d000d7308 */ /* 0x000ee20000000800 */
[----:B--2---:R-:W-:Y:S01]  /*8e60*/  F2FP.F16.F32.PACK_AB R81, R15, R164 ;  /* 0x000000a40f51723e */ /* 0x004fe200000000ff */
[-CC-:B------:R-:W-:Y:S01]  /*8e70*/  FFMA.FTZ R59, R106, R22.reuse, -R25.reuse ;  /* 0x000000166a3b7223 */ /* 0x180fe20000010819 */
[-CC-:B------:R-:W-:Y:S01]  /*8e80*/  FFMA.FTZ R57, R124, R22.reuse, -R25.reuse ;  /* 0x000000167c397223 */ /* 0x180fe20000010819 */
[-C--:B------:R-:W-:Y:S01]  /*8e90*/  FFMA.FTZ R66, R114, R22.reuse, -R25 ;  /* 0x0000001672427223 */ /* 0x080fe20000010819 */
[-CC-:B------:R-:W-:Y:S01]  /*8ea0*/  FFMA.FTZ R96, R108, R22.reuse, -R21.reuse ;  /* 0x000000166c607223 */ /* 0x180fe20000010815 */
[-CC-:B------:R-:W-:Y:S01]  /*8eb0*/  FFMA.FTZ R106, R44, R22.reuse, -R21.reuse ;  /* 0x000000162c6a7223 */ /* 0x180fe20000010815 */
[-C--:B------:R-:W-:Y:S01]  /*8ec0*/  FFMA.FTZ R61, R52, R22.reuse, -R21 ;  /* 0x00000016343d7223 */ /* 0x080fe20000010815 */
[----:B------:R-:W-:Y:S01]  /*8ed0*/  MUFU.EX2 R33, R33 ;  /* 0x0000002100217308 */ /* 0x000fe20000000800 */
[-C--:B------:R-:W-:Y:S01]  /*8ee0*/  FFMA.FTZ R67, R46, R22.reuse, -R25 ;  /* 0x000000162e437223 */ /* 0x080fe20000010819 */
[-C--:B------:R-:W-:Y:S01]  /*8ef0*/  FFMA.FTZ R44, R98, R22.reuse, -R21 ;  /* 0x00000016622c7223 */ /* 0x080fe20000010815 */
[-CC-:B------:R-:W-:Y:S01]  /*8f00*/  FFMA.FTZ R52, R54, R22.reuse, -R25.reuse ;  /* 0x0000001636347223 */ /* 0x180fe20000010819 */
[-CC-:B------:R-:W-:Y:S01]  /*8f10*/  FFMA.FTZ R63, R104, R22.reuse, -R25.reuse ;  /* 0x00000016683f7223 */ /* 0x180fe20000010819 */
[-C--:B------:R-:W-:Y:S01]  /*8f20*/  FFMA.FTZ R46, R88, R22.reuse, -R25 ;  /* 0x00000016582e7223 */ /* 0x080fe20000010819 */
[-CC-:B------:R-:W-:Y:S01]  /*8f30*/  FFMA.FTZ R65, R64, R22.reuse, -R21.reuse ;  /* 0x0000001640417223 */ /* 0x180fe20000010815 */
[--C-:B------:R-:W-:Y:S01]  /*8f40*/  FFMA.FTZ R54, R36, R22, -R21.reuse ;  /* 0x0000001624367223 */ /* 0x100fe20000010815 */
[----:B------:R-:W2:Y:S01]  /*8f50*/  MUFU.EX2 R39, R39 ;  /* 0x0000002700277308 */ /* 0x000ea20000000800 */
[----:B---3--:R-:W-:Y:S01]  /*8f60*/  F2FP.F16.F32.PACK_AB R83, R13, R162 ;  /* 0x000000a20d53723e */ /* 0x008fe200000000ff */
[-C--:B------:R-:W-:Y:S01]  /*8f70*/  FFMA.FTZ R36, R48, R22.reuse, -R21 ;  /* 0x0000001630247223 */ /* 0x080fe20000010815 */
[-C--:B------:R-:W-:Y:S01]  /*8f80*/  FFMA.FTZ R93, R38, R22.reuse, -R25 ;  /* 0x00000016265d7223 */ /* 0x080fe20000010819 */
[-CC-:B------:R-:W-:Y:S01]  /*8f90*/  FFMA.FTZ R91, R30, R22.reuse, -R21.reuse ;  /* 0x000000161e5b7223 */ /* 0x180fe20000010815 */
[-C--:B------:R-:W-:Y:S01]  /*8fa0*/  FFMA.FTZ R89, R62, R22.reuse, -R21 ;  /* 0x000000163e597223 */ /* 0x080fe20000010815 */
[-CC-:B------:R-:W-:Y:S01]  /*8fb0*/  FFMA.FTZ R48, R32, R22.reuse, -R25.reuse ;  /* 0x0000001620307223 */ /* 0x180fe20000010819 */
[-CC-:B------:R-:W-:Y:S01]  /*8fc0*/  FFMA.FTZ R38, R50, R22.reuse, -R25.reuse ;  /* 0x0000001632267223 */ /* 0x180fe20000010819 */
[----:B------:R-:W-:Y:S01]  /*8fd0*/  MUFU.EX2 R37, R37 ;  /* 0x0000002500257308 */ /* 0x000fe20000000800 */
[-C--:B------:R-:W-:Y:S01]  /*8fe0*/  FFMA.FTZ R40, R40, R22.reuse, -R25 ;  /* 0x0000001628287223 */ /* 0x080fe20000010819 */
[----:B------:R-:W-:Y:S01]  /*8ff0*/  FADD.FTZ R15, R164, R15 ;  /* 0x0000000fa40f7221 */ /* 0x000fe20000010000 */
[-CC-:B------:R-:W-:Y:S01]  /*9000*/  FFMA.FTZ R30, R14, R22.reuse, -R21.reuse ;  /* 0x000000160e1e7223 */ /* 0x180fe20000010815 */
[-CC-:B------:R-:W-:Y:S01]  /*9010*/  FFMA.FTZ R87, R122, R22.reuse, -R21.reuse ;  /* 0x000000167a577223 */ /* 0x180fe20000010815 */
[-C--:B------:R-:W-:Y:S01]  /*9020*/  FFMA.FTZ R32, R112, R22.reuse, -R21 ;  /* 0x0000001670207223 */ /* 0x080fe20000010815 */
[----:B------:R-:W-:Y:S01]  /*9030*/  FADD.FTZ R162, R162, R15 ;  /* 0x0000000fa2a27221 */ /* 0x000fe20000010000 */
[-CC-:B------:R-:W-:Y:S01]  /*9040*/  FFMA.FTZ R60, R60, R22.reuse, -R25.reuse ;  /* 0x000000163c3c7223 */ /* 0x180fe20000010819 */
[----:B------:R-:W3:Y:S01]  /*9050*/  MUFU.EX2 R35, R35 ;  /* 0x0000002300237308 */ /* 0x000ee20000000800 */
[----:B--2---:R-:W-:Y:S01]  /*9060*/  F2FP.F16.F32.PACK_AB R80, R39, R33 ;  /* 0x000000212750723e */ /* 0x004fe200000000ff */
[----:B------:R-:W-:Y:S01]  /*9070*/  FADD.FTZ R13, R13, R162 ;  /* 0x000000a20d0d7221 */ /* 0x000fe20000010000 */
[-C--:B------:R-:W-:Y:S01]  /*9080*/  FFMA.FTZ R23, R23, R22.reuse, -R25 ;  /* 0x0000001617177223 */ /* 0x080fe20000010819 */
[----:B------:R-:W-:-:S04]  /*9090*/  FFMA.FTZ R20, R20, R22, -R21 ;  /* 0x0000001614147223 */ /* 0x000fc80000010815 */
[----:B------:R-:W-:Y:S08]  /*90a0*/  MUFU.EX2 R92, R92 ;  /* 0x0000005c005c7308 */ /* 0x000ff00000000800 */
[----:B------:R-:W2:Y:S01]  /*90b0*/  MUFU.EX2 R29, R29 ;  /* 0x0000001d001d7308 */ /* 0x000ea20000000800 */
[----:B---3--:R-:W-:-:S07]  /*90c0*/  F2FP.F16.F32.PACK_AB R82, R35, R37 ;  /* 0x000000252352723e */ /* 0x008fce00000000ff */
[----:B------:R-:W-:Y:S01]  /*90d0*/  MUFU.EX2 R17, R17 ;  /* 0x0000001100117308 */ /* 0x000fe20000000800 */
[C---:B------:R-:W-:Y:S07]  /*90e0*/  HMMA.16816.F32 R68, R80.reuse, R72, RZ ;  /* 0x000000485044723c */ /* 0x040fee00000018ff */
[----:B------:R-:W-:Y:S01]  /*90f0*/  MUFU.EX2 R41, R41 ;  /* 0x0000002900297308 */ /* 0x000fe20000000800 */
[C---:B------:R-:W-:Y:S07]  /*9100*/  HMMA.16816.F32 R72, R80.reuse, R74, RZ ;  /* 0x0000004a5048723c */ /* 0x040fee00000018ff */
[----:B------:R-:W3:Y:S01]  /*9110*/  MUFU.EX2 R31, R31 ;  /* 0x0000001f001f7308 */ /* 0x000ee20000000800 */
[----:B-1----:R-:W-:Y:S01]  /*9120*/  HMMA.16816.F32 R76, R80, R4, RZ ;  /* 0x00000004504c723c */ /* 0x002fe200000018ff */
[----:B--2---:R-:W-:Y:S01]  /*9130*/  F2FP.F16.F32.PACK_AB R5, R29, R92 ;  /* 0x0000005c1d05723e */ /* 0x004fe200000000ff */
[----:B------:R-:W-:-:S04]  /*9140*/  FADD.FTZ R92, R92, R13 ;  /* 0x0000000d5c5c7221 */ /* 0x000fc80000010000 */
[----:B------:R-:W-:Y:S01]  /*9150*/  FADD.FTZ R92, R29, R92 ;  /* 0x0000005c1d5c7221 */ /* 0x000fe20000010000 */
[----:B------:R-:W-:Y:S01]  /*9160*/  MUFU.EX2 R58, R58 ;  /* 0x0000003a003a7308 */ /* 0x000fe20000000800 */
[----:B------:R-:W-:Y:S01]  /*9170*/  HMMA.16816.F32 R80, R80, R6, RZ ;  /* 0x000000065050723c */ /* 0x000fe200000018ff */
[-CC-:B------:R-:W-:Y:S01]  /*9180*/  FFMA.FTZ R29, R42, R22.reuse, -R25.reuse ;  /* 0x000000162a1d7223 */ /* 0x180fe20000010819 */
[----:B------:R-:W-:-:S05]  /*9190*/  FFMA.FTZ R42, R16, R22, -R25 ;  /* 0x00000016102a7223 */ /* 0x000fca0000010819 */
[----:B------:R-:W1:Y:S01]  /*91a0*/  MUFU.EX2 R19, R19 ;  /* 0x0000001300137308 */ /* 0x000e620000000800 */
[----:B---3--:R-:W-:-:S07]  /*91b0*/  F2FP.F16.F32.PACK_AB R4, R31, R41 ;  /* 0x000000291f04723e */ /* 0x008fce00000000ff */
[----:B------:R-:W2:Y:S08]  /*91c0*/  MUFU.EX2 R86, R86 ;  /* 0x0000005600567308 */ /* 0x000eb00000000800 */
[----:B------:R-:W3:Y:S01]  /*91d0*/  MUFU.EX2 R49, R49 ;  /* 0x0000003100317308 */ /* 0x000ee20000000800 */
[----:B-1----:R-:W-:-:S07]  /*91e0*/  F2FP.F16.F32.PACK_AB R6, R19, R58 ;  /* 0x0000003a1306723e */ /* 0x002fce00000000ff */
[----:B------:R-:W1:Y:S01]  /*91f0*/  MUFU.EX2 R43, R43 ;  /* 0x0000002b002b7308 */ /* 0x000e620000000800 */
[----:B--2---:R-:W-:Y:S01]  /*9200*/  F2FP.F16.F32.PACK_AB R7, R86, R17 ;  /* 0x000000115607723e */ /* 0x004fe200000000ff */
[----:B------:R-:W-:-:S04]  /*9210*/  FADD.FTZ R17, R17, R92 ;  /* 0x0000005c11117221 */ /* 0x000fc80000010000 */
[----:B------:R-:W-:Y:S02]  /*9220*/  FADD.FTZ R86, R86, R17 ;  /* 0x0000001156567221 */ /* 0x000fe40000010000 */
[----:B------:R-:W-:Y:S01]  /*9230*/  HMMA.16816.F32 R68, R4, R8, R68 ;  /* 0x000000080444723c */ /* 0x000fe20000001844 */
[----:B------:R-:W-:Y:S01]  /*9240*/  MUFU.EX2 R45, R45 ;  /* 0x0000002d002d7308 */ /* 0x000fe20000000800 */
[----:B---3--:R-:W-:-:S06]  /*9250*/  FADD.FTZ R86, R49, R86 ;  /* 0x0000005631567221 */ /* 0x008fcc0000010000 */
[----:B------:R-:W-:Y:S01]  /*9260*/  HMMA.16816.F32 R72, R4, R10, R72 ;  /* 0x0000000a0448723c */ /* 0x000fe20000001848 */
[----:B------:R-:W2:Y:S01]  /*9270*/  LDSM.16.MT88.4 R8, [R24+0x3400] ;  /* 0x003400001808783b */ /* 0x000ea20000004200 */
[----:B------:R-:W-:Y:S01]  /*9280*/  MUFU.EX2 R132, R132 ;  /* 0x0000008400847308 */ /* 0x000fe20000000800 */
[----:B-1----:R-:W-:-:S07]  /*9290*/  FADD.FTZ R86, R43, R86 ;  /* 0x000000562b567221 */ /* 0x002fce0000010000 */
[----:B------:R-:W1:Y:S08]  /*92a0*/  MUFU.EX2 R51, R51 ;  /* 0x0000003300337308 */ /* 0x000e700000000800 */
[----:B------:R-:W-:Y:S08]  /*92b0*/  MUFU.EX2 R116, R116 ;  /* 0x0000007400747308 */ /* 0x000ff00000000800 */
[----:B------:R-:W3:Y:S08]  /*92c0*/  MUFU.EX2 R47, R47 ;  /* 0x0000002f002f7308 */ /* 0x000ef00000000800 */
[----:B------:R-:W4:Y:S01]  /*92d0*/  MUFU.EX2 R110, R110 ;  /* 0x0000006e006e7308 */ /* 0x000f220000000800 */
[C---:B--2---:R-:W-:Y:S07]  /*92e0*/  HMMA.16816.F32 R76, R4.reuse, R8, R76 ;  /* 0x00000008044c723c */ /* 0x044fee000000184c */
[----:B------:R-:W-:Y:S01]  /*92f0*/  MUFU.EX2 R126, R126 ;  /* 0x0000007e007e7308 */ /* 0x000fe20000000800 */
[----:B------:R-:W-:Y:S01]  /*9300*/  HMMA.16816.F32 R80, R4, R10, R80 ;  /* 0x0000000a0450723c */ /* 0x000fe20000001850 */
[----:B------:R-:W2:Y:S01]  /*9310*/  LDSM.16.MT88.4 R8, [R27+0x3800] ;  /* 0x003800001b08783b */ /* 0x000ea20000004200 */
[----:B-1----:R-:W-:-:S05]  /*9320*/  F2FP.F16.F32.PACK_AB R4, R51, R132 ;  /* 0x000000843304723e */ /* 0x002fca00000000ff */
[----:B------:R-:W-:Y:S01]  /*9330*/  MUFU.EX2 R55, R55 ;  /* 0x0000003700377308 */ /* 0x000fe20000000800 */
[----:B------:R-:W-:Y:S01]  /*9340*/  F2FP.F16.F32.PACK_AB R5, R43, R49 ;  /* 0x000000312b05723e */ /* 0x000fe200000000ff */
[--C-:B------:R-:W-:Y:S01]  /*9350*/  FFMA.FTZ R43, R28, R22, -R25.reuse ;  /* 0x000000161c2b7223 */ /* 0x100fe20000010819 */
[----:B---3--:R-:W-:Y:S01]  /*9360*/  F2FP.F16.F32.PACK_AB R6, R47, R116 ;  /* 0x000000742f06723e */ /* 0x008fe200000000ff */
[----:B------:R-:W-:Y:S01]  /*9370*/  FFMA.FTZ R28, R26, R22, -R25 ;  /* 0x000000161a1c7223 */ /* 0x000fe20000010819 */
[C---:B----4-:R-:W-:Y:S01]  /*9380*/  F2FP.F16.F32.PACK_AB R7, R110.reuse, R45 ;  /* 0x0000002d6e07723e */ /* 0x050fe200000000ff */
[----:B------:R-:W-:Y:S02]  /*9390*/  FADD.FTZ R45, R45, R86 ;  /* 0x000000562d2d7221 */ /* 0x000fe40000010000 */
[----:B------:R-:W-:Y:S02]  /*93a0*/  MUFU.EX2 R53, R53 ;  /* 0x0000003500357308 */ /* 0x000fe40000000800 */
[----:B------:R-:W-:-:S06]  /*93b0*/  FADD.FTZ R45, R110, R45 ;  /* 0x0000002d6e2d7221 */ /* 0x000fcc0000010000 */
[----:B------:R-:W-:Y:S08]  /*93c0*/  MUFU.EX2 R100, R100 ;  /* 0x0000006400647308 */ /* 0x000ff00000000800 */
[----:B------:R-:W1:Y:S08]  /*93d0*/  MUFU.EX2 R59, R59 ;  /* 0x0000003b003b7308 */ /* 0x000e700000000800 */
[----:B------:R-:W-:Y:S01]  /*93e0*/  MUFU.EX2 R57, R57 ;  /* 0x0000003900397308 */ /* 0x000fe20000000800 */
[C---:B--2---:R-:W-:Y:S07]  /*93f0*/  HMMA.16816.F32 R68, R4.reuse, R8, R68 ;  /* 0x000000080444723c */ /* 0x044fee0000001844 */
[----:B------:R-:W2:Y:S01]  /*9400*/  MUFU.EX2 R66, R66 ;  /* 0x0000004200427308 */ /* 0x000ea20000000800 */
[C---:B------:R-:W-:Y:S01]  /*9410*/  HMMA.16816.F32 R72, R4.reuse, R10, R72 ;  /* 0x0000000a0448723c */ /* 0x040fe20000001848 */
[----:B------:R-:W3:Y:S06]  /*9420*/  LDSM.16.MT88.4 R8, [R24+0x3800] ;  /* 0x003800001808783b */ /* 0x000eec0000004200 */
[----:B------:R-:W4:Y:S08]  /*9430*/  MUFU.EX2 R96, R96 ;  /* 0x0000006000607308 */ /* 0x000f300000000800 */
[----:B------:R-:W-:Y:S08]  /*9440*/  MUFU.EX2 R106, R106 ;  /* 0x0000006a006a7308 */ /* 0x000ff00000000800 */
[----:B------:R-:W-:Y:S08]  /*9450*/  MUFU.EX2 R61, R61 ;  /* 0x0000003d003d7308 */ /* 0x000ff00000000800 */
[----:B------:R-:W-:Y:S08]  /*9460*/  MUFU.EX2 R44, R44 ;  /* 0x0000002c002c7308 */ /* 0x000ff00000000800 */
[----:B------:R-:W-:Y:S01]  /*9470*/  MUFU.EX2 R67, R67 ;  /* 0x0000004300437308 */ /* 0x000fe20000000800 */
[C---:B---3--:R-:W-:Y:S07]  /*9480*/  HMMA.16816.F32 R76, R4.reuse, R8, R76 ;  /* 0x00000008044c723c */ /* 0x048fee000000184c */
[----:B------:R-:W3:Y:S01]  /*9490*/  MUFU.EX2 R52, R52 ;  /* 0x0000003400347308 */ /* 0x000ee20000000800 */
[----:B------:R-:W-:Y:S01]  /*94a0*/  HMMA.16816.F32 R80, R4, R10, R80 ;  /* 0x0000000a0450723c */ /* 0x000fe20000001850 */
[----:B------:R-:W5:Y:S01]  /*94b0*/  LDSM.16.MT88.4 R8, [R27+0x3c00] ;  /* 0x003c00001b08783b */ /* 0x000f620000004200 */
[----:B-1----:R-:W-:-:S05]  /*94c0*/  F2FP.F16.F32.PACK_AB R4, R59, R100 ;  /* 0x000000643b04723e */ /* 0x002fca00000000ff */
[----:B------:R-:W-:Y:S01]  /*94d0*/  MUFU.EX2 R63, R63 ;  /* 0x0000003f003f7308 */ /* 0x000fe20000000800 */
[----:B------:R-:W-:Y:S02]  /*94e0*/  F2FP.F16.F32.PACK_AB R5, R55, R126 ;  /* 0x0000007e3705723e */ /* 0x000fe400000000ff */
[----:B--2---:R-:W-:Y:S02]  /*94f0*/  F2FP.F16.F32.PACK_AB R6, R66, R57 ;  /* 0x000000394206723e */ /* 0x004fe400000000ff */
[----:B----4-:R-:W-:-:S03]  /*9500*/  F2FP.F16.F32.PACK_AB R7, R96, R53 ;  /* 0x000000356007723e */ /* 0x010fc600000000ff */
[----:B------:R-:W1:Y:S08]  /*9510*/  MUFU.EX2 R46, R46 ;  /* 0x0000002e002e7308 */ /* 0x000e700000000800 */
[----:B------:R-:W2:Y:S08]  /*9520*/  MUFU.EX2 R65, R65 ;  /* 0x0000004100417308 */ /* 0x000eb00000000800 */
[----:B------:R-:W-:Y:S08]  /*9530*/  MUFU.EX2 R91, R91 ;  /* 0x0000005b005b7308 */ /* 0x000ff00000000800 */
[----:B------:R-:W4:Y:S01]  /*9540*/  MUFU.EX2 R54, R54 ;  /* 0x0000003600367308 */ /* 0x000f220000000800 */
[C---:B-----5:R-:W-:Y:S07]  /*9550*/  HMMA.16816.F32 R68, R4.reuse, R8, R68 ;  /* 0x000000080444723c */ /* 0x060fee0000001844 */
[----:B------:R-:W-:Y:S01]  /*9560*/  MUFU.EX2 R36, R36 ;  /* 0x0000002400247308 */ /* 0x000fe20000000800 */
[C---:B------:R-:W-:Y:S01]  /*9570*/  HMMA.16816.F32 R72, R4.reuse, R10, R72 ;  /* 0x0000000a0448723c */ /* 0x040fe20000001848 */
[----:B------:R-:W5:Y:S06]  /*9580*/  LDSM.16.MT88.4 R8, [R24+0x3c00] ;  /* 0x003c00001808783b */ /* 0x000f6c0000004200 */
[----:B------:R-:W4:Y:S08]  /*9590*/  MUFU.EX2 R89, R89 ;  /* 0x0000005900597308 */ /* 0x000f300000000800 */
[----:B------:R-:W-:Y:S08]  /*95a0*/  MUFU.EX2 R48, R48 ;  /* 0x0000003000307308 */ /* 0x000ff00000000800 */
[----:B------:R-:W4:Y:S08]  /*95b0*/  MUFU.EX2 R93, R93 ;  /* 0x0000005d005d7308 */ /* 0x000f300000000800 */
[----:B------:R-:W-:Y:S08]  /*95c0*/  MUFU.EX2 R38, R38 ;  /* 0x0000002600267308 */ /* 0x000ff00000000800 */
[----:B------:R-:W-:Y:S01]  /*95d0*/  MUFU.EX2 R30, R30 ;  /* 0x0000001e001e7308 */ /* 0x000fe20000000800 */
[C---:B-----5:R-:W-:Y:S07]  /*95e0*/  HMMA.16816.F32 R76, R4.reuse, R8, R76 ;  /* 0x00000008044c723c */ /* 0x060fee000000184c */
[----:B------:R-:W-:Y:S01]  /*95f0*/  MUFU.EX2 R87, R87 ;  /* 0x0000005700577308 */ /* 0x000fe20000000800 */
[----:B------:R-:W-:Y:S01]  /*9600*/  HMMA.16816.F32 R80, R4, R10, R80 ;  /* 0x0000000a0450723c */ /* 0x000fe20000001850 */
[----:B------:R-:W5:Y:S01]  /*9610*/  LDSM.16.MT88.4 R8, [R27+0x4000] ;  /* 0x004000001b08783b */ /* 0x000f620000004200 */
[----:B---3--:R-:W-:-:S05]  /*9620*/  F2FP.F16.F32.PACK_AB R4, R52, R67 ;  /* 0x000000433404723e */ /* 0x008fca00000000ff */
[----:B------:R-:W-:Y:S01]  /*9630*/  MUFU.EX2 R32, R32 ;  /* 0x0000002000207308 */ /* 0x000fe20000000800 */
[----:B------:R-:W-:Y:S02]  /*9640*/  F2FP.F16.F32.PACK_AB R5, R61, R106 ;  /* 0x0000006a3d05723e */ /* 0x000fe400000000ff */
[----:B-1----:R-:W-:Y:S02]  /*9650*/  F2FP.F16.F32.PACK_AB R6, R46, R63 ;  /* 0x0000003f2e06723e */ /* 0x002fe400000000ff */
[----:B--2---:R-:W-:-:S03]  /*9660*/  F2FP.F16.F32.PACK_AB R7, R65, R44 ;  /* 0x0000002c4107723e */ /* 0x004fc600000000ff */
[----:B------:R-:W-:Y:S08]  /*9670*/  MUFU.EX2 R29, R29 ;  /* 0x0000001d001d7308 */ /* 0x000ff00000000800 */
[----:B------:R-:W-:Y:S08]  /*9680*/  MUFU.EX2 R42, R42 ;  /* 0x0000002a002a7308 */ /* 0x000ff00000000800 */
[----:B------:R-:W-:Y:S08]  /*9690*/  MUFU.EX2 R26, R43 ;  /* 0x0000002b001a7308 */ /* 0x000ff00000000800 */
[----:B------:R-:W-:Y:S01]  /*96a0*/  MUFU.EX2 R28, R28 ;  /* 0x0000001c001c7308 */ /* 0x000fe20000000800 */
[C---:B-----5:R-:W-:Y:S07]  /*96b0*/  HMMA.16816.F32 R68, R4.reuse, R8, R68 ;  /* 0x000000080444723c */ /* 0x060fee0000001844 */
[----:B------:R-:W-:Y:S01]  /*96c0*/  MUFU.EX2 R23, R23 ;  /* 0x0000001700177308 */ /* 0x000fe20000000800 */
[C---:B------:R-:W-:Y:S01]  /*96d0*/  HMMA.16816.F32 R72, R4.reuse, R10, R72 ;  /* 0x0000000a0448723c */ /* 0x040fe20000001848 */
[----:B------:R-:W1:Y:S06]  /*96e0*/  LDSM.16.MT88.4 R8, [R24+0x4000] ;  /* 0x004000001808783b */ /* 0x000e6c0000004200 */
[----:B------:R-:W-:Y:S01]  /*96f0*/  MUFU.EX2 R20, R20 ;  /* 0x0000001400147308 */ /* 0x000fe20000000800 */
[C---:B-1----:R-:W-:Y:S08]  /*9700*/  HMMA.16816.F32 R76, R4.reuse, R8, R76 ;  /* 0x00000008044c723c */ /* 0x042ff0000000184c */
[----:B------:R-:W-:Y:S01]  /*9710*/  HMMA.16816.F32 R80, R4, R10, R80 ;  /* 0x0000000a0450723c */ /* 0x000fe20000001850 */
[----:B------:R-:W1:Y:S01]  /*9720*/  LDSM.16.MT88.4 R8, [R27+0x4400] ;  /* 0x004400001b08783b */ /* 0x000e620000004200 */
[----:B------:R-:W-:Y:S01]  /*9730*/  FADD.FTZ R4, R33, R39 ;  /* 0x0000002721047221 */ /* 0x000fe20000010000 */
[----:B----4-:R-:W-:Y:S01]  /*9740*/  F2FP.F16.F32.PACK_AB R5, R54, R91 ;  /* 0x0000005b3605723e */ /* 0x010fe200000000ff */
[----:B------:R-:W2:Y:S01]  /*9750*/  MUFU.EX2 R39, R40 ;  /* 0x0000002800277308 */ /* 0x000ea20000000800 */
[----:B------:R-:W-:Y:S01]  /*9760*/  F2FP.F16.F32.PACK_AB R7, R89, R36 ;  /* 0x000000245907723e */ /* 0x000fe200000000ff */
[----:B------:R-:W-:Y:S01]  /*9770*/  FADD.FTZ R4, R37, R4 ;  /* 0x0000000425047221 */ /* 0x000fe20000010000 */
[-CC-:B------:R-:W-:Y:S01]  /*9780*/  FFMA.FTZ R33, R120, R22.reuse, -R21.reuse ;  /* 0x0000001678217223 */ /* 0x180fe20000010815 */
[----:B------:R-:W-:-:S02]  /*9790*/  FFMA.FTZ R37, R94, R22, -R21 ;  /* 0x000000165e257223 */ /* 0x000fc40000010815 */
[----:B------:R-:W-:Y:S01]  /*97a0*/  FADD.FTZ R4, R35, R4 ;  /* 0x0000000423047221 */ /* 0x000fe20000010000 */
[----:B------:R-:W-:Y:S02]  /*97b0*/  FFMA.FTZ R35, R12, R22, -R21 ;  /* 0x000000160c237223 */ /* 0x000fe40000010815 */
[----:B------:R-:W3:Y:S01]  /*97c0*/  LDSM.16.MT88.4 R12, [R24+0x4400] ;  /* 0x00440000180c783b */ /* 0x000ee20000004200 */
[----:B------:R-:W-:Y:S01]  /*97d0*/  FADD.FTZ R50, R41, R4 ;  /* 0x0000000429327221 */ /* 0x000fe20000010000 */
[----:B------:R-:W-:Y:S01]  /*97e0*/  F2FP.F16.F32.PACK_AB R4, R93, R48 ;  /* 0x000000305d04723e */ /* 0x000fe200000000ff */
[----:B------:R-:W-:Y:S01]  /*97f0*/  FFMA.FTZ R41, R18, R22, -R25 ;  /* 0x0000001612297223 */ /* 0x000fe20000010819 */
[----:B------:R-:W-:Y:S01]  /*9800*/  MUFU.EX2 R33, R33 ;  /* 0x0000002100217308 */ /* 0x000fe20000000800 */
[----:B------:R-:W-:Y:S01]  /*9810*/  FADD.FTZ R31, R31, R50 ;  /* 0x000000321f1f7221 */ /* 0x000fe20000010000 */
[----:B--2---:R-:W-:-:S03]  /*9820*/  F2FP.F16.F32.PACK_AB R6, R39, R38 ;  /* 0x000000262706723e */ /* 0x004fc600000000ff */
[----:B------:R-:W-:Y:S01]  /*9830*/  FADD.FTZ R58, R58, R31 ;  /* 0x0000001f3a3a7221 */ /* 0x000fe20000010000 */
[-C--:B------:R-:W-:Y:S01]  /*9840*/  FFMA.FTZ R31, R34, R22.reuse, -R25 ;  /* 0x00000016221f7223 */ /* 0x080fe20000010819 */
[----:B------:R-:W-:Y:S01]  /*9850*/  FADD.FTZ R34, R126, R45 ;  /* 0x0000002d7e227221 */ /* 0x000fe20000010000 */
[----:B------:R-:W-:Y:S01]  /*9860*/  MUFU.EX2 R41, R41 ;  /* 0x0000002900297308 */ /* 0x000fe20000000800 */
[----:B------:R-:W-:Y:S01]  /*9870*/  FADD.FTZ R19, R19, R58 ;  /* 0x0000003a13137221 */ /* 0x000fe20000010000 */
[----:B------:R-:W-:Y:S01]  /*9880*/  FFMA.FTZ R40, R102, R22, -R21 ;  /* 0x0000001666287223 */ /* 0x000fe20000010815 */
[----:B------:R-:W-:Y:S02]  /*9890*/  FADD.FTZ R34, R55, R34 ;  /* 0x0000002237227221 */ /* 0x000fe40000010000 */
[----:B------:R-:W-:Y:S02]  /*98a0*/  FADD.FTZ R132, R132, R19 ;  /* 0x0000001384847221 */ /* 0x000fe40000010000 */
[----:B------:R-:W2:Y:S01]  /*98b0*/  LDSM.16.MT88.4 R16, [R24+0x4800] ;  /* 0x004800001810783b */ /* 0x000ea20000004200 */
[----:B------:R-:W4:Y:S01]  /*98c0*/  MUFU.EX2 R50, R60 ;  /* 0x0000003c00327308 */ /* 0x000f220000000800 */
[----:B------:R-:W-:-:S04]  /*98d0*/  FADD.FTZ R51, R51, R132 ;  /* 0x0000008433337221 */ /* 0x000fc80000010000 */
[----:B------:R-:W-:Y:S01]  /*98e0*/  FADD.FTZ R116, R116, R51 ;  /* 0x0000003374747221 */ /* 0x000fe20000010000 */
[C---:B-1----:R-:W-:Y:S03]  /*98f0*/  HMMA.16816.F32 R68, R4.reuse, R8, R68 ;  /* 0x000000080444723c */ /* 0x042fe60000001844 */
[----:B------:R-:W-:Y:S01]  /*9900*/  FADD.FTZ R47, R47, R116 ;  /* 0x000000742f2f7221 */ /* 0x000fe20000010000 */
[----:B------:R-:W-:Y:S03]  /*9910*/  MUFU.EX2 R35, R35 ;  /* 0x0000002300237308 */ /* 0x000fe60000000800 */
[----:B------:R-:W-:Y:S01]  /*9920*/  FADD.FTZ R100, R100, R47 ;  /* 0x0000002f64647221 */ /* 0x000fe20000010000 */
[C---:B------:R-:W-:Y:S01]  /*9930*/  HMMA.16816.F32 R72, R4.reuse, R10, R72 ;  /* 0x0000000a0448723c */ /* 0x040fe20000001848 */
[----:B------:R-:W1:Y:S02]  /*9940*/  LDSM.16.MT88.4 R8, [R27+0x4800] ;  /* 0x004800001b08783b */ /* 0x000e640000004200 */
[----:B------:R-:W-:Y:S01]  /*9950*/  FADD.FTZ R100, R59, R100 ;  /* 0x000000643b647221 */ /* 0x000fe20000010000 */
[----:B------:R-:W-:Y:S03]  /*9960*/  MUFU.EX2 R40, R40 ;  /* 0x0000002800287308 */ /* 0x000fe60000000800 */
[----:B------:R-:W-:Y:S01]  /*9970*/  FADD.FTZ R57, R57, R100 ;  /* 0x0000006439397221 */ /* 0x000fe20000010000 */
[C---:B---3--:R-:W-:Y:S03]  /*9980*/  HMMA.16816.F32 R76, R4.reuse, R12, R76 ;  /* 0x0000000c044c723c */ /* 0x048fe6000000184c */
[----:B------:R-:W-:Y:S01]  /*9990*/  FADD.FTZ R66, R66, R57 ;  /* 0x0000003942427221 */ /* 0x000fe20000010000 */
[----:B------:R-:W-:Y:S03]  /*99a0*/  MUFU.EX2 R37, R37 ;  /* 0x0000002500257308 */ /* 0x000fe60000000800 */
[----:B------:R-:W-:Y:S01]  /*99b0*/  FADD.FTZ R67, R67, R66 ;  /* 0x0000004243437221 */ /* 0x000fe20000010000 */
[----:B------:R-:W-:Y:S01]  /*99c0*/  HMMA.16816.F32 R80, R4, R14, R80 ;  /* 0x0000000e0450723c */ /* 0x000fe20000001850 */
[----:B----4-:R-:W-:Y:S01]  /*99d0*/  F2FP.F16.F32.PACK_AB R4, R50, R41 ;  /* 0x000000293204723e */ /* 0x010fe200000000ff */
[----:B------:R-:W3:Y:S01]  /*99e0*/  LDSM.16.MT88.4 R12, [R27+0x4c00] ;  /* 0x004c00001b0c783b */ /* 0x000ee20000004200 */
[----:B------:R-:W-:Y:S01]  /*99f0*/  F2FP.F16.F32.PACK_AB R5, R87, R30 ;  /* 0x0000001e5705723e */ /* 0x000fe200000000ff */
[----:B------:R-:W4:Y:S01]  /*9a00*/  MUFU.EX2 R31, R31 ;  /* 0x0000001f001f7308 */ /* 0x000f220000000800 */
[----:B------:R-:W-:Y:S01]  /*9a10*/  F2FP.F16.F32.PACK_AB R6, R42, R29 ;  /* 0x0000001d2a06723e */ /* 0x000fe200000000ff */
[----:B------:R-:W-:Y:S01]  /*9a20*/  FADD.FTZ R52, R52, R67 ;  /* 0x0000004334347221 */ /* 0x000fe20000010000 */
[----:B------:R-:W-:-:S03]  /*9a30*/  F2FP.F16.F32.PACK_AB R7, R33, R32 ;  /* 0x000000202107723e */ /* 0x000fc600000000ff */
[----:B------:R-:W-:-:S04]  /*9a40*/  FADD.FTZ R63, R63, R52 ;  /* 0x000000343f3f7221 */ /* 0x000fc80000010000 */
[----:B--2---:R-:W-:Y:S01]  /*9a50*/  HMMA.16816.F32 R76, R4, R16, R76 ;  /* 0x00000010044c723c */ /* 0x004fe2000000184c */
[----:B------:R-:W-:-:S04]  /*9a60*/  FADD.FTZ R63, R46, R63 ;  /* 0x0000003f2e3f7221 */ /* 0x000fc80000010000 */
[----:B------:R-:W-:-:S03]  /*9a70*/  FADD.FTZ R48, R48, R63 ;  /* 0x0000003f30307221 */ /* 0x000fc60000010000 */
[----:B------:R-:W-:Y:S01]  /*9a80*/  HMMA.16816.F32 R80, R4, R18, R80 ;  /* 0x000000120450723c */ /* 0x000fe20000001850 */
[----:B------:R-:W-:-:S07]  /*9a90*/  FADD.FTZ R93, R93, R48 ;  /* 0x000000305d5d7221 */ /* 0x000fce0000010000 */
[----:B-1----:R-:W-:Y:S01]  /*9aa0*/  HMMA.16816.F32 R68, R4, R8, R68 ;  /* 0x000000080444723c */ /* 0x002fe20000001844 */
[----:B------:R-:W-:-:S04]  /*9ab0*/  FADD.FTZ R9, R53, R34 ;  /* 0x0000002235097221 */ /* 0x000fc80000010000 */
[----:B------:R-:W-:-:S03]  /*9ac0*/  FADD.FTZ R9, R96, R9 ;  /* 0x0000000960097221 */ /* 0x000fc60000010000 */
[----:B------:R-:W-:Y:S01]  /*9ad0*/  HMMA.16816.F32 R72, R4, R10, R72 ;  /* 0x0000000a0448723c */ /* 0x000fe20000001848 */
[----:B------:R-:W-:Y:S01]  /*9ae0*/  FADD.FTZ R106, R106, R9 ;  /* 0x000000096a6a7221 */ /* 0x000fe20000010000 */
[----:B----4-:R-:W-:Y:S01]  /*9af0*/  F2FP.F16.F32.PACK_AB R4, R26, R31 ;  /* 0x0000001f1a04723e */ /* 0x010fe200000000ff */
[----:B------:R-:W1:Y:S01]  /*9b00*/  LDSM.16.MT88.4 R8, [R24+0x4c00] ;  /* 0x004c00001808783b */ /* 0x000e620000004200 */
[----:B------:R-:W-:Y:S01]  /*9b10*/  F2FP.F16.F32.PACK_AB R5, R40, R35 ;  /* 0x000000232805723e */ /* 0x000fe200000000ff */
[----:B------:R-:W-:Y:S01]  /*9b20*/  FADD.FTZ R61, R61, R106 ;  /* 0x0000006a3d3d7221 */ /* 0x000fe20000010000 */
[----:B------:R-:W-:Y:S02]  /*9b30*/  F2FP.F16.F32.PACK_AB R6, R23, R28 ;  /* 0x0000001c1706723e */ /* 0x000fe400000000ff */
[----:B------:R-:W-:Y:S01]  /*9b40*/  F2FP.F16.F32.PACK_AB R7, R20, R37 ;  /* 0x000000251407723e */ /* 0x000fe200000000ff */
[----:B------:R-:W-:-:S04]  /*9b50*/  FADD.FTZ R16, R44, R61 ;  /* 0x0000003d2c107221 */ /* 0x000fc80000010000 */
        /* <DEDUP_REMOVED lines=16> */
[C---:B-1----:R-:W-:Y:S01]  /*9c60*/  HMMA.16816.F32 R76, R4.reuse, R8, R76 ;  /* 0x00000008044c723c */ /* 0x042fe2000000184c */
[----:B------:R-:W-:Y:S02]  /*9c70*/  FADD.FTZ R8, R32, R87 ;  /* 0x0000005720087221 */ /* 0x000fe40000010000 */
[----:B------:R-:W-:Y:S02]  /*9c80*/  FADD.FTZ R31, R26, R31 ;  /* 0x0000001f1a1f7221 */ /* 0x000fe40000010000 */
[----:B------:R-:W-:Y:S02]  /*9c90*/  FADD.FTZ R8, R33, R8 ;  /* 0x0000000821087221 */ /* 0x000fe40000010000 */
[----:B------:R-:W-:Y:S01]  /*9ca0*/  FADD.FTZ R28, R28, R31 ;  /* 0x0000001f1c1c7221 */ /* 0x000fe20000010000 */
[----:B------:R-:W-:Y:S01]  /*9cb0*/  HMMA.16816.F32 R80, R4, R10, R80 ;  /* 0x0000000a0450723c */ /* 0x000fe20000001850 */
[----:B------:R-:W-:-:S02]  /*9cc0*/  FADD.FTZ R35, R35, R8 ;  /* 0x0000000823237221 */ /* 0x000fc40000010000 */
[----:B------:R-:W-:Y:S02]  /*9cd0*/  FADD.FTZ R156, R23, R28 ;  /* 0x0000001c179c7221 */ /* 0x000fe40000010000 */
[----:B------:R-:W-:-:S04]  /*9ce0*/  FADD.FTZ R40, R40, R35 ;  /* 0x0000002328287221 */ /* 0x000fc80000010000 */
[----:B------:R-:W-:-:S04]  /*9cf0*/  FADD.FTZ R37, R37, R40 ;  /* 0x0000002825257221 */ /* 0x000fc80000010000 */
[----:B------:R-:W-:Y:S01]  /*9d00*/  FADD.FTZ R155, R20, R37 ;  /* 0x00000025149b7221 */ /* 0x000fe20000010000 */
[----:B------:R-:W-:Y:S06]  /*9d10*/  @!P6 BRA `(.L_x_6489) ;  /* 0x000000280080e947 */ /* 0x000fec0003800000 */
[----:B------:R-:W-:Y:S01]  /*9d20*/  ISETP.NE.U32.AND P0, PT, R152, RZ, PT ;  /* 0x000000ff9800720c */ /* 0x000fe20003f05070 */
[----:B------:R-:W-:Y:S01]  /*9d30*/  VIADD R154, R3, 0xffffff80 ;  /* 0xffffff80039a7836 */ /* 0x000fe20000000000 */
[----:B------:R-:W-:Y:S01]  /*9d40*/  MOV R89, R0 ;  /* 0x0000000000597202 */ /* 0x000fe20000000f00 */
[----:B------:R-:W-:Y:S01]  /*9d50*/  VIADD R149, R56, 0xfffffffe ;  /* 0xfffffffe38957836 */ /* 0x000fe20000000000 */
[----:B------:R-:W-:Y:S01]  /*9d60*/  ISETP.NE.AND.EX P2, PT, R153, RZ, PT, P0 ;  /* 0x000000ff9900720c */ /* 0x000fe20003f45300 */
[----:B------:R-:W-:-:S12]  /*9d70*/  IMAD.MOV.U32 R87, RZ, RZ, R2 ;  /* 0x000000ffff577224 */ /* 0x000fd800078e0002 */
.L_x_6496:
        /* <DEDUP_REMOVED lines=78> */
.L_x_6491:
[----:B------:R-:W-:Y:S05]  /*a260*/  BSYNC.RECONVERGENT B0 ;  /* 0x0000000000007941 */ /* 0x000fea0003800200 */
.L_x_6490:
[----:B------:R-:W1:Y:S01]  /*a270*/  S2UR UR7, SR_CgaCtaId ;  /* 0x00000000000779c3 */ /* 0x000e620000008800 */
[C---:B------:R-:W-:Y:S01]  /*a280*/  IMAD.SHL.U32 R88, R128.reuse, 0x8, RZ ;  /* 0x0000000880587824 */ /* 0x040fe200078e00ff */
[----:B------:R-:W-:Y:S01]  /*a290*/  LOP3.LUT R157, R128, 0x18, RZ, 0xc0, !PT ;  /* 0x00000018809d7812 */ /* 0x000fe200078ec0ff */
[----:B------:R-:W-:Y:S01]  /*a2a0*/  UMOV UR8, 0x400 ;  /* 0x0000040000087882 */ /* 0x000fe20000000000 */
[----:B------:R-:W-:Y:S01]  /*a2b0*/  IMAD.SHL.U32 R139, R136, 0x40, RZ ;  /* 0x00000040888b7824 */ /* 0x000fe200078e00ff */
[----:B------:R-:W-:Y:S01]  /*a2c0*/  SHF.R.U32.HI R129, RZ, 0x1, R128 ;  /* 0x00000001ff817819 */ /* 0x000fe20000011680 */
[----:B------:R-:W-:Y:S01]  /*a2d0*/  IMAD.SHL.U32 R132, R128, 0x20, RZ ;  /* 0x0000002080847824 */ /* 0x000fe200078e00ff */
[----:B------:R-:W-:Y:S01]  /*a2e0*/  LOP3.LUT R86, R88, 0x18, RZ, 0xc0, !PT ;  /* 0x0000001858567812 */ /* 0x000fe200078ec0ff */
[C---:B------:R-:W-:Y:S01]  /*a2f0*/  IMAD.SHL.U32 R130, R128.reuse, 0x10, RZ ;  /* 0x0000001080827824 */ /* 0x040fe200078e00ff */
[--C-:B------:R-:W-:Y:S01]  /*a300*/  LOP3.LUT R157, R157, 0xc0, R88.reuse, 0xf8, !PT ;  /* 0x000000c09d9d7812 */ /* 0x100fe200078ef858 */
[----:B------:R-:W-:Y:S01]  /*a310*/  IMAD.SHL.U32 R90, R128, 0x4, RZ ;  /* 0x00000004805a7824 */ /* 0x000fe200078e00ff */
[----:B------:R-:W-:Y:S01]  /*a320*/  ISETP.GE.AND P1, PT, R86, R147, PT ;  /* 0x000000935600720c */ /* 0x000fe20003f26270 */
[----:B------:R-:W-:Y:S01]  /*a330*/  BSSY.RECONVERGENT B1, `(.L_x_6492) ;  /* 0x00000dd000017945 */ /* 0x000fe20003800200 */
[--C-:B------:R-:W-:Y:S02]  /*a340*/  LOP3.LUT R157, R157, 0x18, R88.reuse, 0x78, !PT ;  /* 0x000000189d9d7812 */ /* 0x100fe400078e7858 */
[----:B------:R-:W-:Y:S02]  /*a350*/  IADD3 R158, P0, PT, R139, R140, RZ ;  /* 0x0000008c8b9e7210 */ /* 0x000fe40007f1e0ff */
[----:B------:R-:W-:Y:S02]  /*a360*/  LOP3.LUT R157, R157, 0x1f20, R88, 0xf8, !PT ;  /* 0x00001f209d9d7812 */ /* 0x000fe400078ef858 */
[----:B------:R-:W-:Y:S02]  /*a370*/  SHF.L.U64.HI R86, R136, 0x6, R137 ;  /* 0x0000000688567819 */ /* 0x000fe40000010289 */
[----:B------:R-:W-:Y:S02]  /*a380*/  LOP3.LUT R91, R130, 0x100, RZ, 0xc0, !PT ;  /* 0x00000100825b7812 */ /* 0x000fe400078ec0ff */
[----:B------:R-:W-:Y:S01]  /*a390*/  LOP3.LUT R3, R132, 0xc0, RZ, 0xc0, !PT ;  /* 0x000000c084037812 */ /* 0x000fe200078ec0ff */
[----:B-1----:R-:W-:Y:S01]  /*a3a0*/  ULEA UR6, UR7, UR8, 0x18 ;  /* 0x0000000807067291 */ /* 0x002fe2000f8ec0ff */
[----:B------:R-:W-:Y:S01]  /*a3b0*/  IMAD.X R159, R86, 0x1, R141, P0 ;  /* 0x00000001569f7824 */ /* 0x000fe200000e068d */
[-C--:B------:R-:W-:Y:S02]  /*a3c0*/  IADD3 R162, P0, PT, R158, R139.reuse, RZ ;  /* 0x0000008b9ea27210 */ /* 0x080fe40007f1e0ff */
[----:B------:R-:W-:Y:S02]  /*a3d0*/  LOP3.LUT R0, R90, 0x18, RZ, 0xc0, !PT ;  /* 0x000000185a007812 */ /* 0x000fe400078ec0ff */
[----:B------:R-:W-:Y:S01]  /*a3e0*/  LEA R157, R157, UR6, 0x1 ;  /* 0x000000069d9d7c11 */ /* 0x000fe2000f8e08ff */
[----:B------:R-:W-:Y:S01]  /*a3f0*/  IMAD.X R163, R159, 0x1, R86, P0 ;  /* 0x000000019fa37824 */ /* 0x000fe200000e0656 */
[----:B------:R-:W-:Y:S02]  /*a400*/  LOP3.LUT R2, R91, 0x20, R132, 0xf8, !PT ;  /* 0x000000205b027812 */ /* 0x000fe400078ef884 */
[----:B------:R-:W-:Y:S01]  /*a410*/  LOP3.LUT R3, R3, 0x8, R128, 0xf8, !PT ;  /* 0x0000000803037812 */ /* 0x000fe200078ef880 */
[----:B------:R-:W-:Y:S01]  /*a420*/  @!PT LDS RZ, [RZ] ;  /* 0x00000000fffff984 */ /* 0x000fe20000000800 */
[----:B------:R-:W-:Y:S01]  /*a430*/  @!PT LDS RZ, [RZ] ;  /* 0x00000000fffff984 */ /* 0x000fe20000000800 */
[----:B------:R-:W-:Y:S01]  /*a440*/  @!PT LDS RZ, [RZ] ;  /* 0x00000000fffff984 */ /* 0x000fe20000000800 */
[----:B------:R1:W-:Y:S01]  /*a450*/  @!P1 LDGSTS.E.BYPASS.LTC128B.128 [R157+0x3000], desc[UR4][R140.64] ;  /* 0x030000008c9d9fae */ /* 0x0003e2000b981a04 */
[----:B------:R-:W-:Y:S02]  /*a460*/  LOP3.LUT R131, R129, 0x8, RZ, 0xc0, !PT ;  /* 0x0000000881837812 */ /* 0x000fe400078ec0ff */
[----:B------:R-:W-:Y:S02]  /*a470*/  LOP3.LUT R130, R130, 0x3e00, RZ, 0xc0, !PT ;  /* 0x00003e0082827812 */ /* 0x000fe400078ec0ff */
[----:B------:R-:W-:Y:S01]  /*a480*/  @P1 STS.128 [R157+0x3000], RZ ;  /* 0x003000ff9d001388 */ /* 0x000fe20000000c00 */
[----:B------:R-:W-:Y:S02]  /*a490*/  @!P1 IADD3 R160, P0, PT, R162, R139, RZ ;  /* 0x0000008ba2a09210 */ /* 0x000fe40007f1e0ff */
[----:B------:R-:W-:Y:S02]  /*a4a0*/  LOP3.LUT R2, R2, R3, R0, 0xf6, !PT ;  /* 0x0000000302027212 */ /* 0x000fe400078ef600 */
[----:B------:R-:W-:Y:S01]  /*a4b0*/  @!PT LDS RZ, [RZ] ;  /* 0x00000000fffff984 */ /* 0x000fe20000000800 */
[----:B------:R-:W-:Y:S01]  /*a4c0*/  @!PT LDS RZ, [RZ] ;  /* 0x00000000fffff984 */ /* 0x000fe20000000800 */
[----:B------:R-:W-:Y:S01]  /*a4d0*/  @!PT LDS RZ, [RZ] ;  /* 0x00000000fffff984 */ /* 0x000fe20000000800 */
[----:B------:R1:W-:Y:S01]  /*a4e0*/  @!P1 LDGSTS.E.BYPASS.LTC128B.128 [R157+0x3800], desc[UR4][R158.64] ;  /* 0x038000009e9d9fae */ /* 0x0003e2000b981a04 */
[----:B------:R-:W-:Y:S01]  /*a4f0*/  LOP3.LUT R131, R131, 0xc0, R132, 0xf8, !PT ;  /* 0x000000c083837812 */ /* 0x000fe200078ef884 */
[----:B------:R-:W-:Y:S01]  /*a500*/  @!P1 IMAD.X R161, R163, 0x1, R86, P0 ;  /* 0x00000001a3a19824 */ /* 0x000fe200000e0656 */
        /* <DEDUP_REMOVED lines=17> */
[----:B------:R-:W-:Y:S01]  /*a620*/  IMAD.MOV.U32 R3, RZ, RZ, 0x20 ;  /* 0x00000020ff037424 */ /* 0x000fe200078e00ff */
[----:B------:R-:W-:Y:S03]  /*a630*/  ISETP.NE.AND P3, PT, R149, RZ, PT ;  /* 0x000000ff9500720c */ /* 0x000fe60003f65270 */
[----:B------:R-:W-:Y:S01]  /*a640*/  @P1 STS.128 [R157+0x4800], RZ ;  /* 0x004800ff9d001388 */ /* 0x000fe20000000c00 */
[----:B------:R-:W-:Y:S04]  /*a650*/  SEL R3, R3, 0xffffffe0, !P0 ;  /* 0xffffffe003037807 */ /* 0x000fe80004000000 */
        /* <DEDUP_REMOVED lines=9> */
[----:B------:R-:W1:Y:S01]  /*a6f0*/  LDSM.16.M88.4 R124, [R2+0x2c00] ;  /* 0x002c0000027c783b */ /* 0x000e620000000200 */
[C---:B--2---:R-:W-:Y:S03]  /*a700*/  HMMA.16816.F32 R4, R92.reuse, R96, RZ ;  /* 0x000000605c04723c */ /* 0x044fe600000018ff */
[--C-:B------:R-:W-:Y:S02]  /*a710*/  IMAD.IADD R96, R0, 0x1, R3.reuse ;  /* 0x0000000100607824 */ /* 0x100fe400078e0203 */
[----:B------:R-:W-:Y:S03]  /*a720*/  IMAD.IADD R0, R2, 0x1, R3 ;  /* 0x0000000102007824 */ /* 0x000fe600078e0203 */
[C---:B------:R-:W-:Y:S01]  /*a730*/  HMMA.16816.F32 R8, R92.reuse, R98, RZ ;  /* 0x000000625c08723c */ /* 0x040fe200000018ff */
[----:B------:R-:W-:Y:S07]  /*a740*/  LDSM.16.M88.4 R96, [R96] ;  /* 0x000000006060783b */ /* 0x000fee0000000200 */
[C---:B---3--:R-:W-:Y:S08]  /*a750*/  HMMA.16816.F32 R12, R92.reuse, R100, RZ ;  /* 0x000000645c0c723c */ /* 0x048ff000000018ff */
[C---:B------:R-:W-:Y:S08]  /*a760*/  HMMA.16816.F32 R16, R92.reuse, R102, RZ ;  /* 0x000000665c10723c */ /* 0x040ff000000018ff */
[C---:B----4-:R-:W-:Y:S08]  /*a770*/  HMMA.16816.F32 R20, R92.reuse, R104, RZ ;  /* 0x000000685c14723c */ /* 0x050ff000000018ff */
        /* <DEDUP_REMOVED lines=53> */
[----:B------:R-:W2:Y:S02]  /*aad0*/  LD.E R95, desc[UR4][R84.64+0x170] ;  /* 0x00017004545f7980 */ /* 0x000ea4000c101900 */
[----:B--2---:R-:W-:Y:S04]  /*aae0*/  IABS R91, R95 ;  /* 0x0000005f005b7213 */ /* 0x004fe80000000000 */
[----:B------:R-:W1:Y:S10]  /*aaf0*/  I2F.RP R86, R91 ;  /* 0x0000005b00567306 */ /* 0x000e740000209400 */
[----:B-1----:R-:W1:Y:S02]  /*ab00*/  MUFU.RCP R0, R86 ;  /* 0x0000005600007308 */ /* 0x002e640000001000 */
[----:B-1----:R-:W-:Y:S02]  /*ab10*/  VIADD R92, R0, 0xffffffe ;  /* 0x0ffffffe005c7836 */ /* 0x002fe40000000000 */
[----:B------:R-:W-:Y:S06]  /*ab20*/  VIADD R86, R154, 0xffffff00 ;  /* 0xffffff009a567836 */ /* 0x000fec0000000000 */
[----:B------:R1:W2:Y:S02]  /*ab30*/  F2I.FTZ.U32.TRUNC.NTZ R93, R92 ;  /* 0x0000005c005d7305 */ /* 0x0002a4000021f000 */
[----:B-1----:R-:W-:Y:S01]  /*ab40*/  MOV R92, RZ ;  /* 0x000000ff005c7202 */ /* 0x002fe20000000f00 */
[--C-:B--2---:R-:W-:Y:S04]  /*ab50*/  IMAD.MOV R0, RZ, RZ, -R93.reuse ;  /* 0x000000ffff007224 */ /* 0x104fe800078e0a5d */
[----:B------:R-:W-:Y:S01]  /*ab60*/  IMAD R3, R0, R91, RZ ;  /* 0x0000005b00037224 */ /* 0x000fe200078e02ff */
[----:B------:R-:W-:Y:S02]  /*ab70*/  IABS R0, R2 ;  /* 0x0000000200007213 */ /* 0x000fe40000000000 */
[----:B------:R-:W-:Y:S01]  /*ab80*/  LOP3.LUT R2, R2, R95, RZ, 0x3c, !PT ;  /* 0x0000005f02027212 */ /* 0x000fe200078e3cff */
[----:B------:R-:W-:Y:S01]  /*ab90*/  IMAD.HI.U32 R93, R93, R3, R92 ;  /* 0x000000035d5d7227 */ /* 0x000fe200078e005c */
[----:B------:R-:W-:Y:S05]  /*aba0*/  IABS R3, R95 ;  /* 0x0000005f00037213 */ /* 0x000fea0000000000 */
        /* <DEDUP_REMOVED lines=14> */
[----:B------:R-:W-:Y:S11]  /*ac90*/  ISETP.GT.U32.AND P3, PT, R91, R0, PT ;  /* 0x000000005b00720c */ /* 0x000ff60003f64070 */
[----:B------:R-:W-:Y:S02]  /*aca0*/  @!UPT UIADD3 URZ, UPT, UPT, URZ, URZ, URZ ;  /* 0x000000fffffff290 */ /* 0x000fe4000fffe0ff */
[-C--:B------:R-:W-:Y:S01]  /*acb0*/  @!P3 IADD3 R0, PT, PT, R0, -R91.reuse, RZ ;  /* 0x8000005b0000b210 */ /* 0x080fe20007ffe0ff */
[----:B------:R-:W-:Y:S01]  /*acc0*/  @!P3 VIADD R93, R93, 0x1 ;  /* 0x000000015d5db836 */ /* 0x000fe20000000000 */
[----:B------:R-:W-:Y:S02]  /*acd0*/  ISETP.GE.AND P3, PT, R86, RZ, PT ;  /* 0x000000ff5600720c */ /* 0x000fe40003f66270 */
[----:B------:R-:W-:Y:S02]  /*ace0*/  ISETP.GE.U32.AND P5, PT, R0, R91, PT ;  /* 0x0000005b0000720c */ /* 0x000fe40003fa6070 */
[----:B------:R-:W-:Y:S11]  /*acf0*/  LOP3.LUT R91, RZ, R95, RZ, 0x33, !PT ;  /* 0x0000005fff5b7212 */ /* 0x000ff600078e33ff */
[----:B------:R-:W-:Y:S01]  /*ad00*/  @P5 VIADD R93, R93, 0x1 ;  /* 0x000000015d5d5836 */ /* 0x000fe20000000000 */
[----:B------:R-:W-:Y:S03]  /*ad10*/  ISETP.GE.AND P5, PT, R2, RZ, PT ;  /* 0x000000ff0200720c */ /* 0x000fe60003fa6270 */
[----:B------:R-:W-:Y:S05]  /*ad20*/  @!P3 IMAD.MOV R93, RZ, RZ, -R93 ;  /* 0x000000ffff5db224 */ /* 0x000fea00078e0a5d */
[----:B------:R-:W-:Y:S02]  /*ad30*/  SEL R97, R91, R93, !P4 ;  /* 0x0000005d5b617207 */ /* 0x000fe40006000000 */
[----:B------:R-:W2:Y:S02]  /*ad40*/  LD.E.64 R92, desc[UR4][R84.64+0x38] ;  /* 0x00003804545c7980 */ /* 0x000ea4000c101b00 */
[C---:B------:R-:W-:Y:S02]  /*ad50*/  LEA R98, P3, R97.reuse, R150, 0x2 ;  /* 0x0000009661627211 */ /* 0x040fe400078610ff */
[----:B------:R-:W-:Y:S02]  /*ad60*/  @!P5 IADD3 R88, PT, PT, -R88, RZ, RZ ;  /* 0x000000ff5858d210 */ /* 0x000fe40007ffe1ff */
[-C--:B------:R-:W-:Y:S02]  /*ad70*/  LEA.HI.X.SX32 R99, R97, R151.reuse, 0x2, P3 ;  /* 0x0000009761637211 */ /* 0x080fe400018f16ff */
[----:B------:R-:W-:Y:S03]  /*ad80*/  SEL R91, R91, R88, !P4 ;  /* 0x000000585b5b7207 */ /* 0x000fe60006000000 */
[----:B------:R-:W3:Y:S01]  /*ad90*/  LD.E R3, desc[UR4][R98.64] ;  /* 0x0000000462037980 */ /* 0x000ee2000c101900 */
[C---:B------:R-:W-:Y:S01]  /*ada0*/  LEA R100, P3, R91.reuse, R150, 0x2 ;  /* 0x000000965b647211 */ /* 0x040fe200078610ff */
[C---:B------:R-:W-:Y:S02]  /*adb0*/  IMAD.IADD R2, R91.reuse, 0x1, -R97 ;  /* 0x000000015b027824 */ /* 0x040fe400078e0a61 */
[----:B------:R-:W4:Y:S01]  /*adc0*/  LD.E.64 R96, desc[UR4][R84.64+0x20] ;  /* 0x0000200454607980 */ /* 0x000f22000c101b00 */
[----:B------:R-:W-:Y:S01]  /*add0*/  LEA.HI.X.SX32 R101, R91, R151, 0x2, P3 ;  /* 0x000000975b657211 */ /* 0x000fe200018f16ff */
[----:B------:R-:W-:Y:S04]  /*ade0*/  IMAD R95, R95, R2, -0x80 ;  /* 0xffffff805f5f7424 */ /* 0x000fe800078e0202 */
[----:B------:R-:W3:Y:S01]  /*adf0*/  LD.E R0, desc[UR4][R100.64] ;  /* 0x0000000464007980 */ /* 0x000ee2000c101900 */
[----:B------:R-:W-:Y:S01]  /*ae00*/  SHF.R.S32.HI R91, RZ, 0x1f, R95 ;  /* 0x0000001fff5b7819 */ /* 0x000fe2000001145f */
[----:B--2---:R-:W-:Y:S04]  /*ae10*/  IMAD R2, R93, R95, RZ ;  /* 0x0000005f5d027224 */ /* 0x004fe800078e02ff */
[C---:B------:R-:W-:Y:S02]  /*ae20*/  IMAD R2, R92.reuse, R91, R2 ;  /* 0x0000005b5c027224 */ /* 0x040fe400078e0202 */
[----:B------:R-:W-:Y:S05]  /*ae30*/  IMAD.WIDE.U32 R92, R92, R95, RZ ;  /* 0x0000005f5c5c7225 */ /* 0x000fea00078e00ff */
[----:B------:R-:W-:Y:S01]  /*ae40*/  IADD3 R93, PT, PT, R93, R2, RZ ;  /* 0x000000025d5d7210 */ /* 0x000fe20007ffe0ff */
[----:B---3--:R-:W-:Y:S04]  /*ae50*/  IMAD.IADD R3, R3, 0x1, -R0 ;  /* 0x0000000103037824 */ /* 0x008fe800078e0a00 */
[----:B----4-:R-:W-:Y:S01]  /*ae60*/  IMAD R91, R97, R3, RZ ;  /* 0x00000003615b7224 */ /* 0x010fe200078e02ff */
[----:B------:R-:W-:Y:S01]  /*ae70*/  SHF.R.S32.HI R0, RZ, 0x1f, R3 ;  /* 0x0000001fff007819 */ /* 0x000fe20000011403 */
[----:B------:R-:W-:Y:S04]  /*ae80*/  IMAD.WIDE.U32 R92, R3, R96, R92 ;  /* 0x00000060035c7225 */ /* 0x000fe800078e005c */
[----:B------:R-:W-:Y:S01]  /*ae90*/  IMAD R91, R96, R0, R91 ;  /* 0x00000000605b7224 */ /* 0x000fe200078e025b */
[C---:B------:R-:W-:Y:S03]  /*aea0*/  LEA R138, P3, R92.reuse, R138, 0x1 ;  /* 0x0000008a5c8a7211 */ /* 0x040fe600078608ff */
[----:B------:R-:W-:Y:S05]  /*aeb0*/  IMAD.IADD R91, R93, 0x1, R91 ;  /* 0x000000015d5b7824 */ /* 0x000fea00078e025b */
[----:B------:R-:W-:Y:S02]  /*aec0*/  LEA.HI.X R133, R92, R133, R91, 0x1, P3 ;  /* 0x000000855c857211 */ /* 0x000fe400018f0c5b */
.L_x_6495:
[----:B------:R-:W-:Y:S05]  /*aed0*/  BSYNC.RECONVERGENT B0 ;  /* 0x0000000000007941 */ /* 0x000fea0003800200 */
.L_x_6494:
[----:B------:R-:W-:Y:S01]  /*aee0*/  @!P1 IMAD.MOV.U32 R139, RZ, RZ, R133 ;  /* 0x000000ffff8b9224 */ /* 0x000fe200078e0085 */
[CC--:B------:R-:W-:Y:S01]  /*aef0*/  @!P1 LEA R92, P6, R134.reuse, R138.reuse, 0x6 ;  /* 0x0000008a865c9211 */ /* 0x0c0fe200078c30ff */
[C---:B------:R-:W-:Y:S01]  /*af00*/  @!P1 IMAD.SHL.U32 R3, R134.reuse, 0x40, RZ ;  /* 0x0000004086039824 */ /* 0x040fe200078e00ff */
[C-C-:B------:R-:W-:Y:S01]  /*af10*/  @!P1 SHF.L.U64.HI R86, R134.reuse, 0x6, R135.reuse ;  /* 0x0000000686569819 */ /* 0x140fe20000010287 */
[C---:B------:R-:W-:Y:S01]  /*af20*/  @!P1 IMAD.SHL.U32 R91, R134.reuse, 0x40, RZ ;  /* 0x00000040865b9824 */ /* 0x040fe200078e00ff */
[----:B------:R-:W-:Y:S01]  /*af30*/  @!PT LDS RZ, [RZ] ;  /* 0x00000000fffff984 */ /* 0x000fe20000000800 */
[----:B------:R-:W-:Y:S01]  /*af40*/  @!PT LDS RZ, [RZ] ;  /* 0x00000000fffff984 */ /* 0x000fe20000000800 */
[----:B------:R-:W-:Y:S01]  /*af50*/  @!PT LDS RZ, [RZ] ;  /* 0x00000000fffff984 */ /* 0x000fe20000000800 */
[----:B------:R1:W-:Y:S01]  /*af60*/  @!P1 LDGSTS.E.BYPASS.LTC128B.128 [R157+0x1000], desc[UR4][R138.64] ;  /* 0x010000008a9d9fae */ /* 0x0003e2000b981a04 */
[CC--:B------:R-:W-:Y:S02]  /*af70*/  @!P1 LEA.HI.X R93, R134.reuse, R133.reuse, R135, 0x6, P6 ;  /* 0x00000085865d9211 */ /* 0x0c0fe400030f3487 */
[-C--:B------:R-:W-:Y:S01]  /*af80*/  @!P1 IADD3 R2, P4, P3, R3, R138.reuse, R3 ;  /* 0x0000008a03029210 */ /* 0x080fe20007b9e003 */
[----:B------:R1:W-:Y:S01]  /*af90*/  @P1 STS.128 [R157+0x1000], RZ ;  /* 0x001000ff9d001388 */ /* 0x0003e20000000c00 */
[----:B------:R-:W-:Y:S02]  /*afa0*/  @!P1 SHF.L.U64.HI R88, R134, 0x6, R135 ;  /* 0x0000000686589819 */ /* 0x000fe40000010287 */
[----:B------:R-:W-:Y:S01]  /*afb0*/  @!P1 IADD3.X R0, PT, PT, R86, R133, R86, P4, P3 ;  /* 0x0000008556009210 */ /* 0x000fe200027e6456 */
[----:B------:R-:W-:Y:S01]  /*afc0*/  @!PT LDS RZ, [RZ] ;  /* 0x00000000fffff984 */ /* 0x000fe20000000800 */
[----:B------:R-:W-:Y:S01]  /*afd0*/  @!PT LDS RZ, [RZ] ;  /* 0x00000000fffff984 */ /* 0x000fe20000000800 */
[----:B------:R-:W-:Y:S01]  /*afe0*/  @!PT LDS RZ, [RZ] ;  /* 0x00000000fffff984 */ /* 0x000fe20000000800 */
[----:B------:R1:W-:Y:S01]  /*aff0*/  @!P1 LDGSTS.E.BYPASS.LTC128B.128 [R157+0x1800], desc[UR4][R92.64] ;  /* 0x018000005c9d9fae */ /* 0x0003e2000b981a04 */
[----:B------:R-:W-:Y:S02]  /*b000*/  @!P1 IADD3 R94, P5, P4, R91, R138, R91 ;  /* 0x0000008a5b5e9210 */ /* 0x000fe40007cbe05b */
[----:B------:R-:W-:Y:S01]  /*b010*/  @!P1 IADD3 R2, P3, PT, R2, R3, RZ ;  /* 0x0000000302029210 */ /* 0x000fe20007f7e0ff */
[----:B------:R1:W-:Y:S01]  /*b020*/  @P1 STS.128 [R157+0x1800], RZ ;  /* 0x001800ff9d001388 */ /* 0x0003e20000000c00 */
[----:B------:R-:W-:Y:S03]  /*b030*/  @!P1 IADD3.X R95, PT, PT, R88, R133, R88, P5, P4 ;  /* 0x00000085585f9210 */ /* 0x000fe60002fe8458 */
        /* <DEDUP_REMOVED lines=12> */
.L_x_6493:
[----:B------:R-:W-:Y:S05]  /*b100*/  BSYNC.RECONVERGENT B1 ;  /* 0x0000000000017941 */ /* 0x000fea0003800200 */
.L_x_6492:
        /* <DEDUP_REMOVED lines=36> */
[----:B------:R-:W3:Y:S01]  /*b350*/  SHFL.BFLY PT, R2, R97, 0x2, 0x1f ;  /* 0x0c401f0061027f89 */ /* 0x000ee200000e0000 */
[----:B-1----:R-:W-:Y:S07]  /*b360*/  FMNMX.FTZ R91, R93, R0, !PT ;  /* 0x000000005d5b7209 */ /* 0x002fee0007810000 */
[----:B------:R-:W1:Y:S01]  /*b370*/  SHFL.BFLY PT, R0, R91, 0x1, 0x1f ;  /* 0x0c201f005b007f89 */ /* 0x000e6200000e0000 */
[----:B---3--:R-:W-:Y:S07]  /*b380*/  FMNMX.FTZ R95, R97, R2, !PT ;  /* 0x00000002615f7209 */ /* 0x008fee0007810000 */
[----:B------:R-:W3:Y:S01]  /*b390*/  SHFL.BFLY PT, R2, R95, 0x1, 0x1f ;  /* 0x0c201f005f027f89 */ /* 0x000ee200000e0000 */
[----:B-1----:R-:W-:Y:S05]  /*b3a0*/  FMNMX.FTZ R0, R91, R0, !PT ;  /* 0x000000005b007209 */ /* 0x002fea0007810000 */
[----:B------:R-:W-:Y:S01]  /*b3b0*/  FADD.FTZ R88, -R0, R89 ;  /* 0x0000005900587221 */ /* 0x000fe20000010100 */
[----:B---3--:R-:W-:Y:S02]  /*b3c0*/  FMNMX.FTZ R2, R95, R2, !PT ;  /* 0x000000025f027209 */ /* 0x008fe40007810000 */
[----:B------:R-:W-:Y:S02]  /*b3d0*/  MOV R89, R0 ;  /* 0x0000000000597202 */ /* 0x000fe40000000f00 */
[C---:B------:R-:W-:Y:S01]  /*b3e0*/  FSETP.NEU.FTZ.AND P1, PT, R2.reuse, -INF , PT ;  /* 0xff8000000200780b */ /* 0x040fe20003f3d000 */
[C---:B--2---:R-:W-:Y:S01]  /*b3f0*/  FMUL.FTZ R86, R3.reuse, R88 ;  /* 0x0000005803567220 */ /* 0x044fe20000410000 */
[----:B------:R-:W-:Y:S01]  /*b400*/  FADD.FTZ R88, -R2, R87 ;  /* 0x0000005702587221 */ /* 0x000fe20000010100 */
[C---:B------:R-:W-:Y:S01]  /*b410*/  FMUL.FTZ R106, R3.reuse, R2 ;  /* 0x00000002036a7220 */ /* 0x040fe20000410000 */
[C---:B------:R-:W-:Y:S02]  /*b420*/  FMUL.FTZ R104, R3.reuse, R0 ;  /* 0x0000000003687220 */ /* 0x040fe40000410000 */
[----:B------:R-:W-:Y:S01]  /*b430*/  FMUL.FTZ R87, R3, R88 ;  /* 0x0000005803577220 */ /* 0x000fe20000410000 */
[----:B------:R-:W1:Y:S01]  /*b440*/  MUFU.EX2 R86, R86 ;  /* 0x0000005600567308 */ /* 0x000e620000000800 */
[----:B------:R-:W-:Y:S02]  /*b450*/  LEA R88, R131, UR6, 0x1 ;  /* 0x0000000683587c11 */ /* 0x000fe4000f8e08ff */
[----:B------:R-:W-:Y:S02]  /*b460*/  FSEL R106, R106, RZ, P1 ;  /* 0x000000ff6a6a7208 */ /* 0x000fe40000800000 */
[----:B------:R-:W-:Y:S01]  /*b470*/  FSETP.NEU.FTZ.AND P1, PT, R0, -INF , PT ;  /* 0xff8000000000780b */ /* 0x000fe20003f3d000 */
[----:B------:R-:W2:Y:S04]  /*b480*/  LDSM.16.MT88.4 R96, [R88+0x3000] ;  /* 0x003000005860783b */ /* 0x000ea80000004200 */
[----:B------:R-:W3:Y:S01]  /*b490*/  MUFU.EX2 R87, R87 ;  /* 0x0000005700577308 */ /* 0x000ee20000000800 */
        /* <DEDUP_REMOVED lines=11> */
[----:B------:R-:W-:Y:S01]  /*b550*/  FFMA.FTZ R101, R7, R3, -R104 ;  /* 0x0000000307657223 */ /* 0x000fe20000010868 */
[C---:B-1----:R-:W-:Y:S01]  /*b560*/  FMUL.FTZ R70, R86.reuse, R70 ;  /* 0x0000004656467220 */ /* 0x042fe20000410000 */
[C---:B------:R-:W-:Y:S01]  /*b570*/  FMUL.FTZ R71, R86.reuse, R71 ;  /* 0x0000004756477220 */ /* 0x040fe20000410000 */
[C---:B------:R-:W-:Y:S03]  /*b580*/  FMUL.FTZ R74, R86.reuse, R74 ;  /* 0x0000004a564a7220 */ /* 0x040fe60000410000 */
[----:B------:R-:W-:Y:S01]  /*b590*/  MUFU.EX2 R100, R100 ;  /* 0x0000006400647308 */ /* 0x000fe20000000800 */
[C---:B---3--:R-:W-:Y:S01]  /*b5a0*/  FMUL.FTZ R68, R87.reuse, R68 ;  /* 0x0000004457447220 */ /* 0x048fe20000410000 */
        /* <DEDUP_REMOVED lines=8> */
[C---:B------:R-:W-:Y:S01]  /*b630*/  FMUL.FTZ R77, R87.reuse, R77 ;  /* 0x0000004d574d7220 */ /* 0x040fe20000410000 */
[C---:B------:R-:W-:Y:S01]  /*b640*/  FMUL.FTZ R82, R86.reuse, R82 ;  /* 0x0000005256527220 */ /* 0x040fe20000410000 */
[----:B------:R-:W-:Y:S01]  /*b650*/  FMUL.FTZ R83, R86, R83 ;  /* 0x0000005356537220 */ /* 0x000fe20000410000 */
[C---:B------:R-:W-:Y:S01]  /*b660*/  FMUL.FTZ R80, R87.reuse, R80 ;  /* 0x0000005057507220 */ /* 0x040fe20000410000 */
[----:B------:R-:W-:Y:S01]  /*b670*/  FMUL.FTZ R81, R87, R81 ;  /* 0x0000005157517220 */ /* 0x000fe20000410000 */
[-C--:B------:R-:W-:Y:S03]  /*b680*/  FFMA.FTZ R102, R4, R3.reuse, -R106 ;  /* 0x0000000304667223 */ /* 0x080fe6000001086a */
[----:B------:R-:W-:Y:S01]  /*b690*/  MUFU.EX2 R111, R111 ;  /* 0x0000006f006f7308 */ /* 0x000fe20000000800 */
[-C--:B------:R-:W-:Y:S01]  /*b6a0*/  FFMA.FTZ R103, R6, R3.reuse, -R104 ;  /* 0x0000000306677223 */ /* 0x080fe20000010868 */
[-CC-:B------:R-:W-:Y:S01]  /*b6b0*/  FFMA.FTZ R91, R8, R3.reuse, -R106.reuse ;  /* 0x00000003085b7223 */ /* 0x180fe2000001086a */
[-CC-:B------:R-:W-:Y:S01]  /*b6c0*/  FFMA.FTZ R108, R17, R3.reuse, -R106.reuse ;  /* 0x00000003116c7223 */ /* 0x180fe2000001086a */
[-C--:B------:R-:W-:Y:S01]  /*b6d0*/  FFMA.FTZ R110, R20, R3.reuse, -R106 ;  /* 0x00000003146e7223 */ /* 0x080fe2000001086a */
[-C--:B------:R-:W-:Y:S01]  /*b6e0*/  FFMA.FTZ R122, R27, R3.reuse, -R104 ;  /* 0x000000031b7a7223 */ /* 0x080fe20000010868 */
        /* <DEDUP_REMOVED lines=9> */
[-CC-:B------:R-:W-:Y:S03]  /*b780*/  FFMA.FTZ R158, R14, R3.reuse, -R104.reuse ;  /* 0x000000030e9e7223 */ /* 0x180fe60000010868 */
[----:B------:R-:W3:Y:S01]  /*b790*/  MUFU.EX2 R103, R103 ;  /* 0x0000006700677308 */ /* 0x000ee20000000800 */
[-C--:B------:R-:W-:Y:S01]  /*b7a0*/  FFMA.FTZ R125, R15, R3.reuse, -R104 ;  /* 0x000000030f7d7223 */ /* 0x080fe20000010868 */
[-C--:B------:R-:W-:Y:S01]  /*b7b0*/  FFMA.FTZ R105, R16, R3.reuse, -R106 ;  /* 0x0000000310697223 */ /* 0x080fe2000001086a */
[-CC-:B------:R-:W-:Y:S01]  /*b7c0*/  FFMA.FTZ R132, R18, R3.reuse, -R104.reuse ;  /* 0x0000000312847223 */ /* 0x180fe20000010868 */
[-C--:B------:R-:W-:Y:S01]  /*b7d0*/  FFMA.FTZ R109, R19, R3.reuse, -R104 ;  /* 0x00000003136d7223 */ /* 0x080fe20000010868 */
[-C--:B------:R-:W-:Y:S01]  /*b7e0*/  FFMA.FTZ R21, R21, R3.reuse, -R106 ;  /* 0x0000000315157223 */ /* 0x080fe2000001086a */
[-CC-:B------:R-:W-:Y:S01]  /*b7f0*/  FFMA.FTZ R116, R22, R3.reuse, -R104.reuse ;  /* 0x0000000316747223 */ /* 0x180fe20000010868 */
[-C--:B------:R-:W-:Y:S03]  /*b800*/  FFMA.FTZ R107, R23, R3.reuse, -R104 ;  /* 0x00000003176b7223 */ /* 0x080fe60000010868 */
[----:B------:R4:W-:Y:S01]  /*b810*/  MUFU.EX2 R131, R91 ;  /* 0x0000005b00837308 */ /* 0x0009e20000000800 */
[----:B-1----:R-:W-:Y:S01]  /*b820*/  F2FP.F16.F32.PACK_AB R92, R100, R102 ;  /* 0x00000066645c723e */ /* 0x002fe200000000ff */
[----:B------:R-:W-:Y:S01]  /*b830*/  FFMA.FTZ R102, R87, R156, R102 ;  /* 0x0000009c57667223 */ /* 0x000fe20000010066 */
[-C--:B------:R-:W-:Y:S01]  /*b840*/  FFMA.FTZ R119, R26, R3.reuse, -R104 ;  /* 0x000000031a777223 */ /* 0x080fe20000010868 */
[-CC-:B------:R-:W-:Y:S01]  /*b850*/  FFMA.FTZ R44, R44, R3.reuse, -R106.reuse ;  /* 0x000000032c2c7223 */ /* 0x180fe2000001086a */
[-C--:B------:R-:W-:Y:S01]  /*b860*/  FFMA.FTZ R45, R45, R3.reuse, -R106 ;  /* 0x000000032d2d7223 */ /* 0x080fe2000001086a */
[----:B------:R-:W-:Y:S01]  /*b870*/  FADD.FTZ R156, R100, R102 ;  /* 0x00000066649c7221 */ /* 0x000fe20000010000 */
[----:B------:R-:W-:Y:S03]  /*b880*/  FFMA.FTZ R66, R66, R3, -R104 ;  /* 0x0000000342427223 */ /* 0x000fe60000010868 */
[----:B------:R-:W1:Y:S01]  /*b890*/  MUFU.EX2 R126, R126 ;  /* 0x0000007e007e7308 */ /* 0x000e620000000800 */
[C---:B---3--:R-:W-:Y:S01]  /*b8a0*/  F2FP.F16.F32.PACK_AB R93, R101.reuse, R103 ;  /* 0x00000067655d723e */ /* 0x048fe200000000ff */
[----:B------:R-:W-:Y:S01]  /*b8b0*/  FFMA.FTZ R103, R86, R155, R103 ;  /* 0x0000009b56677223 */ /* 0x000fe20000010067 */
[----:B------:R-:W-:Y:S01]  /*b8c0*/  FFMA.FTZ R86, R24, R3, -R106 ;  /* 0x0000000318567223 */ /* 0x000fe2000001086a */
[----:B------:R-:W-:Y:S02]  /*b8d0*/  MOV R87, R2 ;  /* 0x0000000200577202 */ /* 0x000fe40000000f00 */
[----:B------:R-:W-:Y:S04]  /*b8e0*/  FADD.FTZ R29, R101, R103 ;  /* 0x00000067651d7221 */ /* 0x000fe80000010000 */
[----:B------:R-:W-:Y:S01]  /*b8f0*/  MUFU.EX2 R160, R160 ;  /* 0x000000a000a07308 */ /* 0x000fe20000000800 */
[----:B------:R-:W-:Y:S01]  /*b900*/  LDSM.16.MT88.4 R100, [R88+0x3800] ;  /* 0x003800005864783b */ /* 0x000fe20000004200 */
[----:B----4-:R-:W-:Y:S08]  /*b910*/  IADD3 R91, PT, PT, R88, 0x3020, RZ ;  /* 0x00003020585b7810 */ /* 0x010ff00007ffe0ff */
[----:B------:R-:W3:Y:S01]  /*b920*/  MUFU.EX2 R127, R127 ;  /* 0x0000007f007f7308 */ /* 0x000ee20000000800 */
[----:B-1----:R-:W-:Y:S01]  /*b930*/  F2FP.F16.F32.PACK_AB R94, R126, R131 ;  /* 0x000000837e5e723e */ /* 0x002fe200000000ff */
[----:B------:R-:W-:Y:S08]  /*b940*/  FADD.FTZ R131, R131, R156 ;  /* 0x0000009c83837221 */ /* 0x000ff00000010000 */
[----:B------:R-:W-:Y:S10]  /*b950*/  MUFU.EX2 R120, R120 ;  /* 0x0000007800787308 */ /* 0x000ff40000000800 */
[----:B------:R-:W1:Y:S01]  /*b960*/  MUFU.EX2 R121, R121 ;  /* 0x0000007900797308 */ /* 0x000e620000000800 */
[C---:B---3--:R-:W-:Y:S01]  /*b970*/  F2FP.F16.F32.PACK_AB R95, R127.reuse, R160 ;  /* 0x000000a07f5f723e */ /* 0x048fe200000000ff */
[----:B------:R-:W-:Y:S04]  /*b980*/  FADD.FTZ R160, R160, R29 ;  /* 0x0000001da0a07221 */ /* 0x000fe80000010000 */
[----:B------:R-:W-:Y:S04]  /*b990*/  FADD.FTZ R127, R127, R160 ;  /* 0x000000a07f7f7221 */ /* 0x000fe80000010000 */
[----:B------:R-:W-:Y:S01]  /*b9a0*/  MUFU.EX2 R158, R158 ;  /* 0x0000009e009e7308 */ /* 0x000fe20000000800 */
[C---:B--2---:R-:W-:Y:S05]  /*b9b0*/  HMMA.16816.F32 R68, R92.reuse, R96, R68 ;  /* 0x000000605c44723c */ /* 0x044fea0000001844 */
[----:B------:R-:W-:Y:S04]  /*b9c0*/  IADD3 R96, PT, PT, R88, 0x3000, RZ ;  /* 0x0000300058607810 */ /* 0x000fe80007ffe0ff */
[----:B------:R-:W2:Y:S01]  /*b9d0*/  MUFU.EX2 R125, R125 ;  /* 0x0000007d007d7308 */ /* 0x000ea20000000800 */
[C---:B------:R-:W-:Y:S03]  /*b9e0*/  HMMA.16816.F32 R72, R92.reuse, R98, R72 ;  /* 0x000000625c48723c */ /* 0x040fe60000001848 */
[----:B------:R-:W-:Y:S02]  /*b9f0*/  @P0 IADD3 R91, PT, PT, R96, -0x20, RZ ;  /* 0xffffffe0605b0810 */ /* 0x000fe40007ffe0ff */
[C---:B------:R-:W-:Y:S04]  /*ba00*/  ISETP.GT.AND P0, PT, R149.reuse, RZ, PT ;  /* 0x000000ff9500720c */ /* 0x040fe80003f04270 */
[----:B------:R-:W-:Y:S01]  /*ba10*/  MUFU.EX2 R105, R105 ;  /* 0x0000006900697308 */ /* 0x000fe20000000800 */
[----:B------:R-:W3:Y:S01]  /*ba20*/  LDSM.16.MT88.4 R96, [R91] ;  /* 0x000000005b60783b */ /* 0x000ee20000004200 */
[----:B------:R-:W-:Y:S08]  /*ba30*/  IADD3 R149, PT, PT, R149, -0x1, RZ ;  /* 0xffffffff95957810 */ /* 0x000ff00007ffe0ff */
[----:B------:R-:W4:Y:S01]  /*ba40*/  MUFU.EX2 R108, R108 ;  /* 0x0000006c006c7308 */ /* 0x000f220000000800 */
[----:B------:R-:W-:Y:S09]  /*ba50*/  LDSM.16.MT88.4 R32, [R91+0x800] ;  /* 0x000800005b20783b */ /* 0x000ff20000004200 */
[----:B------:R-:W-:Y:S10]  /*ba60*/  MUFU.EX2 R132, R132 ;  /* 0x0000008400847308 */ /* 0x000ff40000000800 */
[----:B------:R-:W5:Y:S10]  /*ba70*/  MUFU.EX2 R109, R109 ;  /* 0x0000006d006d7308 */ /* 0x000f740000000800 */
[----:B------:R-:W-:Y:S10]  /*ba80*/  MUFU.EX2 R110, R110 ;  /* 0x0000006e006e7308 */ /* 0x000ff40000000800 */
[----:B------:R-:W5:Y:S01]  /*ba90*/  MUFU.EX2 R21, R21 ;  /* 0x0000001500157308 */ /* 0x000f620000000800 */
[C---:B---3--:R-:W-:Y:S09]  /*baa0*/  HMMA.16816.F32 R76, R92.reuse, R96, R76 ;  /* 0x000000605c4c723c */ /* 0x048ff2000000184c */
[----:B------:R-:W-:Y:S01]  /*bab0*/  MUFU.EX2 R116, R116 ;  /* 0x0000007400747308 */ /* 0x000fe20000000800 */
[----:B------:R-:W-:Y:S01]  /*bac0*/  HMMA.16816.F32 R80, R92, R98, R80 ;  /* 0x000000625c50723c */ /* 0x000fe20000001850 */
[----:B------:R-:W3:Y:S02]  /*bad0*/  LDSM.16.MT88.4 R96, [R88+0x3400] ;  /* 0x003400005860783b */ /* 0x000ee40000004200 */
[----:B-1----:R-:W-:Y:S02]  /*bae0*/  F2FP.F16.F32.PACK_AB R92, R121, R120 ;  /* 0x00000078795c723e */ /* 0x002fe400000000ff */
[----:B--2---:R-:W-:Y:S01]  /*baf0*/  F2FP.F16.F32.PACK_AB R93, R125, R158 ;  /* 0x0000009e7d5d723e */ /* 0x004fe200000000ff */
[----:B------:R-:W-:Y:S03]  /*bb00*/  FADD.FTZ R158, R158, R127 ;  /* 0x0000007f9e9e7221 */ /* 0x000fe60000010000 */
[----:B------:R-:W1:Y:S01]  /*bb10*/  MUFU.EX2 R107, R107 ;  /* 0x0000006b006b7308 */ /* 0x000e620000000800 */
[----:B----4-:R-:W-:Y:S02]  /*bb20*/  F2FP.F16.F32.PACK_AB R94, R108, R105 ;  /* 0x000000696c5e723e */ /* 0x010fe400000000ff */
[----:B-----5:R-:W-:Y:S01]  /*bb30*/  F2FP.F16.F32.PACK_AB R95, R109, R132 ;  /* 0x000000846d5f723e */ /* 0x020fe200000000ff */
[----:B------:R-:W-:Y:S01]  /*bb40*/  FADD.FTZ R125, R125, R158 ;  /* 0x0000009e7d7d7221 */ /* 0x000fe20000010000 */
[----:B------:R-:W-:Y:S05]  /*bb50*/  F2FP.F16.F32.PACK_AB R28, R21, R110 ;  /* 0x0000006e151c723e */ /* 0x000fea00000000ff */
[----:B------:R-:W2:Y:S01]  /*bb60*/  MUFU.EX2 R86, R86 ;  /* 0x0000005600567308 */ /* 0x000ea20000000800 */
[----:B------:R-:W-:Y:S04]  /*bb70*/  FADD.FTZ R132, R132, R125 ;  /* 0x0000007d84847221 */ /* 0x000fe80000010000 */
[----:B------:R-:W-:Y:S05]  /*bb80*/  FADD.FTZ R109, R109, R132 ;  /* 0x000000846d6d7221 */ /* 0x000fea0000010000 */
[----:B------:R-:W-:Y:S01]  /*bb90*/  MUFU.EX2 R119, R119 ;  /* 0x0000007700777308 */ /* 0x000fe20000000800 */
[C---:B-1----:R-:W-:Y:S01]  /*bba0*/  F2FP.F16.F32.PACK_AB R29, R107.reuse, R116 ;  /* 0x000000746b1d723e */ /* 0x042fe200000000ff */
[----:B------:R-:W-:Y:S04]  /*bbb0*/  FADD.FTZ R116, R116, R109 ;  /* 0x0000006d74747221 */ /* 0x000fe80000010000 */
[----:B------:R-:W-:Y:S04]  /*bbc0*/  FADD.FTZ R116, R107, R116 ;  /* 0x000000746b747221 */ /* 0x000fe80000010000 */
[----:B------:R-:W1:Y:S01]  /*bbd0*/  MUFU.EX2 R122, R122 ;  /* 0x0000007a007a7308 */ /* 0x000e620000000800 */
[----:B--2---:R-:W-:Y:S09]  /*bbe0*/  F2FP.F16.F32.PACK_AB R30, R111, R86 ;  /* 0x000000566f1e723e */ /* 0x004ff200000000ff */
[----:B------:R-:W-:Y:S01]  /*bbf0*/  MUFU.EX2 R117, R117 ;  /* 0x0000007500757308 */ /* 0x000fe20000000800 */
[C---:B---3--:R-:W-:Y:S09]  /*bc00*/  HMMA.16816.F32 R68, R92.reuse, R96, R68 ;  /* 0x000000605c44723c */ /* 0x048ff20000001844 */
[----:B------:R-:W2:Y:S01]  /*bc10*/  MUFU.EX2 R114, R114 ;  /* 0x0000007200727308 */ /* 0x000ea20000000800 */
[----:B-1----:R-:W-:Y:S01]  /*bc20*/  F2FP.F16.F32.PACK_AB R31, R122, R119 ;  /* 0x000000777a1f723e */ /* 0x002fe200000000ff */
[C---:B------:R-:W-:Y:S01]  /*bc30*/  HMMA.16816.F32 R72, R92.reuse, R98, R72 ;  /* 0x000000625c48723c */ /* 0x040fe20000001848 */
[----:B------:R-:W1:Y:S07]  /*bc40*/  LDSM.16.MT88.4 R96, [R91+0x400] ;  /* 0x000400005b60783b */ /* 0x000e6e0000004200 */
[----:B------:R-:W-:Y:S10]  /*bc50*/  MUFU.EX2 R118, R118 ;  /* 0x0000007600767308 */ /* 0x000ff40000000800 */
[----:B------:R-:W3:Y:S10]  /*bc60*/  MUFU.EX2 R115, R115 ;  /* 0x0000007300737308 */ /* 0x000ef40000000800 */
[----:B------:R-:W4:Y:S10]  /*bc70*/  MUFU.EX2 R113, R113 ;  /* 0x0000007100717308 */ /* 0x000f340000000800 */
[----:B------:R-:W-:Y:S10]  /*bc80*/  MUFU.EX2 R123, R123 ;  /* 0x0000007b007b7308 */ /* 0x000ff40000000800 */
[----:B------:R-:W5:Y:S01]  /*bc90*/  MUFU.EX2 R124, R124 ;  /* 0x0000007c007c7308 */ /* 0x000f620000000800 */
[C---:B-1----:R-:W-:Y:S03]  /*bca0*/  HMMA.16816.F32 R76, R92.reuse, R96, R76 ;  /* 0x000000605c4c723c */ /* 0x042fe6000000184c */
[-C--:B------:R-:W-:Y:S01]  /*bcb0*/  FFMA.FTZ R96, R36, R3.reuse, -R106 ;  /* 0x0000000324607223 */ /* 0x080fe2000001086a */
[-C--:B------:R-:W-:Y:S05]  /*bcc0*/  FFMA.FTZ R97, R38, R3.reuse, -R104 ;  /* 0x0000000326617223 */ /* 0x080fea0000010868 */
[----:B------:R-:W-:Y:S01]  /*bcd0*/  MUFU.EX2 R25, R25 ;  /* 0x0000001900197308 */ /* 0x000fe20000000800 */
[----:B------:R-:W-:Y:S03]  /*bce0*/  HMMA.16816.F32 R80, R92, R98, R80 ;  /* 0x000000625c50723c */ /* 0x000fe60000001850 */
[-CC-:B------:R-:W-:Y:S01]  /*bcf0*/  FFMA.FTZ R93, R40, R3.reuse, -R106.reuse ;  /* 0x00000003285d7223 */ /* 0x180fe2000001086a */
[-C--:B------:R-:W-:Y:S05]  /*bd00*/  FFMA.FTZ R92, R41, R3.reuse, -R106 ;  /* 0x00000003295c7223 */ /* 0x080fea000001086a */
[----:B------:R1:W-:Y:S01]  /*bd10*/  MUFU.EX2 R94, R39 ;  /* 0x00000027005e7308 */ /* 0x0003e20000000800 */
[-CC-:B------:R-:W-:Y:S01]  /*bd20*/  FFMA.FTZ R95, R42, R3.reuse, -R104.reuse ;  /* 0x000000032a5f7223 */ /* 0x180fe20000010868 */
[-CC-:B------:R-:W-:Y:S01]  /*bd30*/  FFMA.FTZ R98, R43, R3.reuse, -R104.reuse ;  /* 0x000000032b627223 */ /* 0x180fe20000010868 */
[C---:B------:R-:W-:Y:S01]  /*bd40*/  HMMA.16816.F32 R68, R28.reuse, R100, R68 ;  /* 0x000000641c44723c */ /* 0x040fe20000001844 */
[----:B------:R-:W-:Y:S06]  /*bd50*/  LDSM.16.MT88.4 R40, [R91+0xc00] ;  /* 0x000c00005b28783b */ /* 0x000fec0000004200 */
[----:B------:R-:W5:Y:S01]  /*bd60*/  MUFU.EX2 R96, R96 ;  /* 0x0000006000607308 */ /* 0x000f620000000800 */
[-CC-:B------:R-:W-:Y:S01]  /*bd70*/  FFMA.FTZ R99, R46, R3.reuse, -R104.reuse ;  /* 0x000000032e637223 */ /* 0x180fe20000010868 */
[-C--:B------:R-:W-:Y:S01]  /*bd80*/  FFMA.FTZ R46, R47, R3.reuse, -R104 ;  /* 0x000000032f2e7223 */ /* 0x080fe20000010868 */
[C---:B------:R-:W-:Y:S03]  /*bd90*/  HMMA.16816.F32 R72, R28.reuse, R102, R72 ;  /* 0x000000661c48723c */ /* 0x040fe60000001848 */
[-C--:B------:R-:W-:Y:S01]  /*bda0*/  FFMA.FTZ R47, R48, R3.reuse, -R106 ;  /* 0x00000003302f7223 */ /* 0x080fe2000001086a */
[-C--:B------:R-:W-:Y:S03]  /*bdb0*/  FFMA.FTZ R101, R50, R3.reuse, -R104 ;  /* 0x0000000332657223 */ /* 0x080fe60000010868 */
[----:B------:R-:W5:Y:S01]  /*bdc0*/  MUFU.EX2 R97, R97 ;  /* 0x0000006100617308 */ /* 0x000f620000000800 */
[----:B-1----:R-:W1:Y:S01]  /*bdd0*/  LDSM.16.MT88.4 R36, [R88+0x3c00] ;  /* 0x003c00005824783b */ /* 0x002e620000004200 */
[-C--:B------:R-:W-:Y:S01]  /*bde0*/  FFMA.FTZ R48, R49, R3.reuse, -R106 ;  /* 0x0000000331307223 */ /* 0x080fe2000001086a */
[C---:B------:R-:W-:Y:S03]  /*bdf0*/  HMMA.16816.F32 R76, R28.reuse, R32, R76 ;  /* 0x000000201c4c723c */ /* 0x040fe6000000184c */
[-C--:B------:R-:W-:Y:S01]  /*be00*/  FFMA.FTZ R50, R51, R3.reuse, -R104 ;  /* 0x0000000333327223 */ /* 0x080fe20000010868 */
[-C--:B------:R-:W-:Y:S03]  /*be10*/  FFMA.FTZ R49, R52, R3.reuse, -R106 ;  /* 0x0000000334317223 */ /* 0x080fe6000001086a */
[----:B------:R-:W-:Y:S01]  /*be20*/  MUFU.EX2 R93, R93 ;  /* 0x0000005d005d7308 */ /* 0x000fe20000000800 */
[-C--:B------:R-:W-:Y:S01]  /*be30*/  FFMA.FTZ R51, R54, R3.reuse, -R104 ;  /* 0x0000000336337223 */ /* 0x080fe20000010868 */
[----:B------:R-:W-:Y:S01]  /*be40*/  FFMA.FTZ R52, R53, R3, -R106 ;  /* 0x0000000335347223 */ /* 0x000fe2000001086a */
[----:B------:R-:W-:Y:S01]  /*be50*/  HMMA.16816.F32 R80, R28, R34, R80 ;  /* 0x000000221c50723c */ /* 0x000fe20000001850 */
[----:B------:R-:W1:Y:S02]  /*be60*/  LDSM.16.MT88.4 R32, [R88+0x4000] ;  /* 0x004000005820783b */ /* 0x000e640000004200 */
[----:B--2---:R-:W-:Y:S01]  /*be70*/  F2FP.F16.F32.PACK_AB R28, R114, R117 ;  /* 0x00000075721c723e */ /* 0x004fe200000000ff */
[-C--:B------:R-:W-:Y:S03]  /*be80*/  FFMA.FTZ R54, R55, R3.reuse, -R104 ;  /* 0x0000000337367223 */ /* 0x080fe60000010868 */
[----:B------:R-:W2:Y:S01]  /*be90*/  MUFU.EX2 R92, R92 ;  /* 0x0000005c005c7308 */ /* 0x000ea20000000800 */
[----:B---3--:R-:W-:Y:S01]  /*bea0*/  F2FP.F16.F32.PACK_AB R29, R115, R118 ;  /* 0x00000076731d723e */ /* 0x008fe200000000ff */
[-C--:B------:R-:W-:Y:S01]  /*beb0*/  FFMA.FTZ R53, R56, R3.reuse, -R106 ;  /* 0x0000000338357223 */ /* 0x080fe2000001086a */
[----:B----4-:R-:W-:Y:S01]  /*bec0*/  F2FP.F16.F32.PACK_AB R30, R113, R112 ;  /* 0x00000070711e723e */ /* 0x010fe200000000ff */
[----:B------:R-:W-:Y:S01]  /*bed0*/  FFMA.FTZ R55, R58, R3, -R104 ;  /* 0x000000033a377223 */ /* 0x000fe20000010868 */
[----:B-----5:R-:W-:Y:S01]  /*bee0*/  F2FP.F16.F32.PACK_AB R31, R124, R123 ;  /* 0x0000007b7c1f723e */ /* 0x020fe200000000ff */
[-CC-:B------:R-:W-:Y:S01]  /*bef0*/  FFMA.FTZ R56, R57, R3.reuse, -R106.reuse ;  /* 0x0000000339387223 */ /* 0x180fe2000001086a */
[-CC-:B------:R-:W-:Y:S03]  /*bf00*/  FFMA.FTZ R57, R60, R3.reuse, -R106.reuse ;  /* 0x000000033c397223 */ /* 0x180fe6000001086a */
[----:B------:R-:W-:Y:S01]  /*bf10*/  MUFU.EX2 R95, R95 ;  /* 0x0000005f005f7308 */ /* 0x000fe20000000800 */
[-C--:B------:R-:W-:Y:S01]  /*bf20*/  FFMA.FTZ R60, R61, R3.reuse, -R106 ;  /* 0x000000033d3c7223 */ /* 0x080fe2000001086a */
[-CC-:B------:R-:W-:Y:S01]  /*bf30*/  FFMA.FTZ R58, R59, R3.reuse, -R104.reuse ;  /* 0x000000033b3a7223 */ /* 0x180fe20000010868 */
[----:B------:R-:W-:Y:S01]  /*bf40*/  FADD.FTZ R103, R126, R131 ;  /* 0x000000837e677221 */ /* 0x000fe20000010000 */
[-CC-:B------:R-:W-:Y:S01]  /*bf50*/  FFMA.FTZ R59, R62, R3.reuse, -R104.reuse ;  /* 0x000000033e3b7223 */ /* 0x180fe20000010868 */
[-CC-:B------:R-:W-:Y:S01]  /*bf60*/  FFMA.FTZ R62, R63, R3.reuse, -R104.reuse ;  /* 0x000000033f3e7223 */ /* 0x180fe20000010868 */
[----:B------:R-:W-:Y:S01]  /*bf70*/  FFMA.FTZ R104, R67, R3, -R104 ;  /* 0x0000000343687223 */ /* 0x000fe20000010868 */
[----:B------:R-:W-:Y:S03]  /*bf80*/  FADD.FTZ R100, R120, R103 ;  /* 0x0000006778647221 */ /* 0x000fe60000010000 */
[----:B------:R-:W3:Y:S01]  /*bf90*/  MUFU.EX2 R98, R98 ;  /* 0x0000006200627308 */ /* 0x000ee20000000800 */
[----:B------:R-:W-:Y:S09]  /*bfa0*/  FADD.FTZ R100, R121, R100 ;  /* 0x0000006479647221 */ /* 0x000ff20000010000 */
[----:B------:R-:W-:Y:S01]  /*bfb0*/  MUFU.EX2 R44, R44 ;  /* 0x0000002c002c7308 */ /* 0x000fe20000000800 */
[C---:B-1----:R-:W-:Y:S09]  /*bfc0*/  HMMA.16816.F32 R68, R28.reuse, R36, R68 ;  /* 0x000000241c44723c */ /* 0x042ff20000001844 */
[----:B------:R-:W1:Y:S01]  /*bfd0*/  MUFU.EX2 R45, R45 ;  /* 0x0000002d002d7308 */ /* 0x000e620000000800 */
[C---:B------:R-:W-:Y:S01]  /*bfe0*/  HMMA.16816.F32 R72, R28.reuse, R38, R72 ;  /* 0x000000261c48723c */ /* 0x040fe20000001848 */
[----:B------:R-:W4:Y:S08]  /*bff0*/  LDSM.16.MT88.4 R36, [R91+0x1000] ;  /* 0x001000005b24783b */ /* 0x000f300000004200 */
[----:B------:R-:W-:Y:S01]  /*c000*/  MUFU.EX2 R99, R99 ;  /* 0x0000006300637308 */ /* 0x000fe20000000800 */
[C---:B------:R-:W-:Y:S09]  /*c010*/  HMMA.16816.F32 R76, R28.reuse, R40, R76 ;  /* 0x000000281c4c723c */ /* 0x040ff2000000184c */
[----:B------:R-:W5:Y:S01]  /*c020*/  MUFU.EX2 R46, R46 ;  /* 0x0000002e002e7308 */ /* 0x000f620000000800 */
[----:B------:R-:W-:Y:S01]  /*c030*/  HMMA.16816.F32 R80, R28, R42, R80 ;  /* 0x0000002a1c50723c */ /* 0x000fe20000001850 */
[----:B------:R-:W5:Y:S02]  /*c040*/  LDSM.16.MT88.4 R40, [R88+0x4400] ;  /* 0x004400005828783b */ /* 0x000f640000004200 */
[----:B------:R-:W-:Y:S02]  /*c050*/  F2FP.F16.F32.PACK_AB R28, R25, R96 ;  /* 0x00000060191c723e */ /* 0x000fe400000000ff */
[----:B------:R-:W-:Y:S04]  /*c060*/  F2FP.F16.F32.PACK_AB R29, R94, R97 ;  /* 0x000000615e1d723e */ /* 0x000fe800000000ff */
[----:B------:R-:W-:Y:S01]  /*c070*/  MUFU.EX2 R47, R47 ;  /* 0x0000002f002f7308 */ /* 0x000fe20000000800 */
[----:B--2---:R-:W-:Y:S02]  /*c080*/  F2FP.F16.F32.PACK_AB R30, R92, R93 ;  /* 0x0000005d5c1e723e */ /* 0x004fe400000000ff */
[----:B---3--:R-:W-:Y:S07]  /*c090*/  F2FP.F16.F32.PACK_AB R31, R98, R95 ;  /* 0x0000005f621f723e */ /* 0x008fee00000000ff */
[----:B------:R-:W2:Y:S01]  /*c0a0*/  MUFU.EX2 R48, R48 ;  /* 0x0000003000307308 */ /* 0x000ea20000000800 */
[C---:B------:R-:W-:Y:S09]  /*c0b0*/  HMMA.16816.F32 R68, R28.reuse, R32, R68 ;  /* 0x000000201c44723c */ /* 0x040ff20000001844 */
[----:B------:R-:W-:Y:S01]  /*c0c0*/  MUFU.EX2 R101, R101 ;  /* 0x0000006500657308 */ /* 0x000fe20000000800 */
[C---:B------:R-:W-:Y:S01]  /*c0d0*/  HMMA.16816.F32 R72, R28.reuse, R34, R72 ;  /* 0x000000221c48723c */ /* 0x040fe20000001848 */
[----:B------:R-:W3:Y:S08]  /*c0e0*/  LDSM.16.MT88.4 R32, [R91+0x1400] ;  /* 0x001400005b20783b */ /* 0x000ef00000004200 */
[----:B------:R-:W2:Y:S01]  /*c0f0*/  MUFU.EX2 R50, R50 ;  /* 0x0000003200327308 */ /* 0x000ea20000000800 */
[C---:B----4-:R-:W-:Y:S03]  /*c100*/  HMMA.16816.F32 R76, R28.reuse, R36, R76 ;  /* 0x000000241c4c723c */ /* 0x050fe6000000184c */
[----:B------:R-:W-:Y:S06]  /*c110*/  FADD.FTZ R37, R105, R100 ;  /* 0x0000006469257221 */ /* 0x000fec0000010000 */
[----:B------:R-:W-:Y:S01]  /*c120*/  MUFU.EX2 R49, R49 ;  /* 0x0000003100317308 */ /* 0x000fe20000000800 */
[----:B------:R-:W-:Y:S01]  /*c130*/  FADD.FTZ R37, R108, R37 ;  /* 0x000000256c257221 */ /* 0x000fe20000010000 */
[----:B------:R-:W-:Y:S03]  /*c140*/  HMMA.16816.F32 R80, R28, R38, R80 ;  /* 0x000000261c50723c */ /* 0x000fe60000001850 */
[----:B------:R-:W-:Y:S01]  /*c150*/  FADD.FTZ R110, R110, R37 ;  /* 0x000000256e6e7221 */ /* 0x000fe20000010000 */
[----:B-1----:R-:W-:Y:S01]  /*c160*/  F2FP.F16.F32.PACK_AB R28, R45, R44 ;  /* 0x0000002c2d1c723e */ /* 0x002fe200000000ff */
[----:B------:R-:W1:Y:S03]  /*c170*/  LDSM.16.MT88.4 R36, [R88+0x4800] ;  /* 0x004800005824783b */ /* 0x000e660000004200 */
[----:B------:R-:W4:Y:S01]  /*c180*/  MUFU.EX2 R52, R52 ;  /* 0x0000003400347308 */ /* 0x000f220000000800 */
[----:B-----5:R-:W-:Y:S01]  /*c190*/  F2FP.F16.F32.PACK_AB R29, R46, R99 ;  /* 0x000000632e1d723e */ /* 0x020fe200000000ff */
[----:B------:R-:W-:Y:S01]  /*c1a0*/  FADD.FTZ R21, R21, R110 ;  /* 0x0000006e15157221 */ /* 0x000fe20000010000 */
[----:B--2---:R-:W-:Y:S02]  /*c1b0*/  F2FP.F16.F32.PACK_AB R30, R48, R47 ;  /* 0x0000002f301e723e */ /* 0x004fe400000000ff */
[----:B------:R-:W-:Y:S05]  /*c1c0*/  F2FP.F16.F32.PACK_AB R31, R50, R101 ;  /* 0x00000065321f723e */ /* 0x000fea00000000ff */
[----:B------:R-:W-:Y:S02]  /*c1d0*/  MUFU.EX2 R51, R51 ;  /* 0x0000003300337308 */ /* 0x000fe40000000800 */
[C---:B------:R-:W-:Y:S03]  /*c1e0*/  HMMA.16816.F32 R68, R28.reuse, R40, R68 ;  /* 0x000000281c44723c */ /* 0x040fe60000001844 */
[----:B------:R-:W-:Y:S05]  /*c1f0*/  FADD.FTZ R41, R119, R116 ;  /* 0x0000007477297221 */ /* 0x000fea0000010000 */
[----:B------:R-:W2:Y:S01]  /*c200*/  MUFU.EX2 R54, R54 ;  /* 0x0000003600367308 */ /* 0x000ea20000000800 */
[----:B------:R-:W-:Y:S01]  /*c210*/  FADD.FTZ R40, R86, R21 ;  /* 0x0000001556287221 */ /* 0x000fe20000010000 */
[----:B------:R-:W-:Y:S01]  /*c220*/  FADD.FTZ R41, R122, R41 ;  /* 0x000000297a297221 */ /* 0x000fe20000010000 */
[C---:B------:R-:W-:Y:S03]  /*c230*/  HMMA.16816.F32 R72, R28.reuse, R42, R72 ;  /* 0x0000002a1c48723c */ /* 0x040fe60000001848 */
[----:B------:R-:W-:Y:S04]  /*c240*/  FADD.FTZ R40, R111, R40 ;  /* 0x000000286f287221 */ /* 0x000fe80000010000 */
[----:B------:R-:W-:Y:S01]  /*c250*/  MUFU.EX2 R53, R53 ;  /* 0x0000003500357308 */ /* 0x000fe20000000800 */
[----:B------:R-:W-:Y:S01]  /*c260*/  FADD.FTZ R86, R118, R41 ;  /* 0x0000002976567221 */ /* 0x000fe20000010000 */
[----:B------:R-:W-:Y:S01]  /*c270*/  FADD.FTZ R61, R117, R40 ;  /* 0x00000028753d7221 */ /* 0x000fe20000010000 */
[C---:B---3--:R-:W-:Y:S01]  /*c280*/  HMMA.16816.F32 R76, R28.reuse, R32, R76 ;  /* 0x000000201c4c723c */ /* 0x048fe2000000184c */
[----:B------:R-:W3:Y:S02]  /*c290*/  LDSM.16.MT88.4 R40, [R91+0x1800] ;  /* 0x001800005b28783b */ /* 0x000ee40000004200 */
[----:B------:R-:W-:Y:S04]  /*c2a0*/  FADD.FTZ R61, R114, R61 ;  /* 0x0000003d723d7221 */ /* 0x000fe80000010000 */
[----:B------:R-:W5:Y:S01]  /*c2b0*/  MUFU.EX2 R56, R56 ;  /* 0x0000003800387308 */ /* 0x000f620000000800 */
[----:B------:R-:W-:Y:S01]  /*c2c0*/  FADD.FTZ R86, R115, R86 ;  /* 0x0000005673567221 */ /* 0x000fe20000010000 */
[----:B------:R-:W-:Y:S01]  /*c2d0*/  FADD.FTZ R112, R112, R61 ;  /* 0x0000003d70707221 */ /* 0x000fe20000010000 */
[----:B------:R-:W-:Y:S01]  /*c2e0*/  HMMA.16816.F32 R80, R28, R34, R80 ;  /* 0x000000221c50723c */ /* 0x000fe20000001850 */
[----:B------:R-:W3:Y:S02]  /*c2f0*/  LDSM.16.MT88.4 R32, [R88+0x4c00] ;  /* 0x004c00005820783b */ /* 0x000ee40000004200 */
[----:B----4-:R-:W-:Y:S04]  /*c300*/  F2FP.F16.F32.PACK_AB R28, R52, R49 ;  /* 0x00000031341c723e */ /* 0x010fe800000000ff */
[----:B------:R-:W-:Y:S01]  /*c310*/  MUFU.EX2 R55, R55 ;  /* 0x0000003700377308 */ /* 0x000fe20000000800 */
[----:B--2---:R-:W-:Y:S01]  /*c320*/  F2FP.F16.F32.PACK_AB R29, R54, R51 ;  /* 0x00000033361d723e */ /* 0x004fe200000000ff */
[----:B------:R-:W-:Y:S01]  /*c330*/  FADD.FTZ R113, R113, R112 ;  /* 0x0000007071717221 */ /* 0x000fe20000010000 */
[----:B------:R-:W-:Y:S03]  /*c340*/  FADD.FTZ R123, R123, R86 ;  /* 0x000000567b7b7221 */ /* 0x000fe60000010000 */
[----:B------:R-:W-:Y:S01]  /*c350*/  FADD.FTZ R96, R96, R113 ;  /* 0x0000007160607221 */ /* 0x000fe20000010000 */
[----:B------:R-:W-:Y:S03]  /*c360*/  FADD.FTZ R124, R124, R123 ;  /* 0x0000007b7c7c7221 */ /* 0x000fe60000010000 */
[----:B------:R-:W2:Y:S01]  /*c370*/  MUFU.EX2 R58, R58 ;  /* 0x0000003a003a7308 */ /* 0x000ea20000000800 */
[----:B-----5:R-:W-:Y:S01]  /*c380*/  F2FP.F16.F32.PACK_AB R30, R56, R53 ;  /* 0x00000035381e723e */ /* 0x020fe200000000ff */
[----:B------:R-:W-:Y:S01]  /*c390*/  FADD.FTZ R96, R25, R96 ;  /* 0x0000006019607221 */ /* 0x000fe20000010000 */
[----:B------:R-:W-:Y:S03]  /*c3a0*/  FADD.FTZ R97, R97, R124 ;  /* 0x0000007c61617221 */ /* 0x000fe60000010000 */
[----:B------:R-:W-:Y:S01]  /*c3b0*/  FADD.FTZ R93, R93, R96 ;  /* 0x000000605d5d7221 */ /* 0x000fe20000010000 */
[----:B------:R-:W-:Y:S03]  /*c3c0*/  FADD.FTZ R94, R94, R97 ;  /* 0x000000615e5e7221 */ /* 0x000fe60000010000 */
[----:B------:R4:W-:Y:S01]  /*c3d0*/  MUFU.EX2 R21, R59 ;  /* 0x0000003b00157308 */ /* 0x0009e20000000800 */
[----:B------:R-:W-:Y:S01]  /*c3e0*/  FADD.FTZ R93, R92, R93 ;  /* 0x0000005d5c5d7221 */ /* 0x000fe20000010000 */
[----:B------:R-:W-:Y:S04]  /*c3f0*/  FADD.FTZ R95, R95, R94 ;  /* 0x0000005e5f5f7221 */ /* 0x000fe80000010000 */
[----:B------:R-:W-:Y:S04]  /*c400*/  FADD.FTZ R98, R98, R95 ;  /* 0x0000005f62627221 */ /* 0x000fe80000010000 */
[----:B------:R-:W-:Y:S01]  /*c410*/  MUFU.EX2 R57, R57 ;  /* 0x0000003900397308 */ /* 0x000fe20000000800 */
[----:B--2---:R-:W-:Y:S01]  /*c420*/  F2FP.F16.F32.PACK_AB R31, R58, R55 ;  /* 0x000000373a1f723e */ /* 0x004fe200000000ff */
[----:B------:R-:W-:Y:S04]  /*c430*/  FADD.FTZ R99, R99, R98 ;  /* 0x0000006263637221 */ /* 0x000fe80000010000 */
[----:B------:R-:W-:Y:S02]  /*c440*/  FADD.FTZ R46, R46, R99 ;  /* 0x000000632e2e7221 */ /* 0x000fe40000010000 */
[C---:B-1----:R-:W-:Y:S02]  /*c450*/  HMMA.16816.F32 R68, R28.reuse, R36, R68 ;  /* 0x000000241c44723c */ /* 0x042fe40000001844 */
[----:B------:R-:W1:Y:S01]  /*c460*/  MUFU.EX2 R60, R60 ;  /* 0x0000003c003c7308 */ /* 0x000e620000000800 */
[-CC-:B----4-:R-:W-:Y:S01]  /*c470*/  FFMA.FTZ R59, R64, R3.reuse, -R106.reuse ;  /* 0x00000003403b7223 */ /* 0x190fe2000001086a */
[----:B------:R-:W-:Y:S01]  /*c480*/  FFMA.FTZ R106, R65, R3, -R106 ;  /* 0x00000003416a7223 */ /* 0x000fe2000001086a */
[----:B------:R-:W-:Y:S03]  /*c490*/  FADD.FTZ R101, R101, R46 ;  /* 0x0000002e65657221 */ /* 0x000fe60000010000 */
[C---:B------:R-:W-:Y:S01]  /*c4a0*/  HMMA.16816.F32 R72, R28.reuse, R38, R72 ;  /* 0x000000261c48723c */ /* 0x040fe20000001848 */
[----:B------:R-:W2:Y:S03]  /*c4b0*/  LDSM.16.MT88.4 R36, [R91+0x1c00] ;  /* 0x001c00005b24783b */ /* 0x000ea60000004200 */
[----:B------:R-:W4:Y:S01]  /*c4c0*/  MUFU.EX2 R62, R62 ;  /* 0x0000003e003e7308 */ /* 0x000f220000000800 */
[----:B------:R-:W-:Y:S04]  /*c4d0*/  FADD.FTZ R50, R50, R101 ;  /* 0x0000006532327221 */ /* 0x000fe80000010000 */
[----:B------:R-:W-:Y:S01]  /*c4e0*/  FADD.FTZ R51, R51, R50 ;  /* 0x0000003233337221 */ /* 0x000fe20000010000 */
[C---:B---3--:R-:W-:Y:S04]  /*c4f0*/  HMMA.16816.F32 R76, R28.reuse, R40, R76 ;  /* 0x000000281c4c723c */ /* 0x048fe8000000184c */
[----:B------:R-:W-:Y:S01]  /*c500*/  MUFU.EX2 R59, R59 ;  /* 0x0000003b003b7308 */ /* 0x000fe20000000800 */
[----:B------:R-:W-:Y:S01]  /*c510*/  FADD.FTZ R40, R44, R93 ;  /* 0x0000005d2c287221 */ /* 0x000fe20000010000 */
[----:B------:R-:W-:Y:S03]  /*c520*/  FADD.FTZ R54, R54, R51 ;  /* 0x0000003336367221 */ /* 0x000fe60000010000 */
[----:B------:R-:W-:Y:S01]  /*c530*/  FADD.FTZ R40, R45, R40 ;  /* 0x000000282d287221 */ /* 0x000fe20000010000 */
[----:B------:R-:W-:Y:S04]  /*c540*/  HMMA.16816.F32 R80, R28, R42, R80 ;  /* 0x0000002a1c50723c */ /* 0x000fe80000001850 */
[----:B------:R-:W3:Y:S01]  /*c550*/  MUFU.EX2 R106, R106 ;  /* 0x0000006a006a7308 */ /* 0x000ee20000000800 */
[----:B-1----:R-:W-:Y:S01]  /*c560*/  F2FP.F16.F32.PACK_AB R28, R60, R57 ;  /* 0x000000393c1c723e */ /* 0x002fe200000000ff */
[----:B------:R-:W-:Y:S01]  /*c570*/  FADD.FTZ R47, R47, R40 ;  /* 0x000000282f2f7221 */ /* 0x000fe20000010000 */
[----:B----4-:R-:W-:Y:S01]  /*c580*/  F2FP.F16.F32.PACK_AB R29, R62, R21 ;  /* 0x000000153e1d723e */ /* 0x010fe200000000ff */
        /* <DEDUP_REMOVED lines=11> */
[----:B------:R-:W-:Y:S04]  /*c640*/  FADD.FTZ R56, R56, R53 ;  /* 0x0000003538387221 */ /* 0x000fe80000010000 */
[----:B------:R-:W-:Y:S04]  /*c650*/  FADD.FTZ R57, R57, R56 ;  /* 0x0000003839397221 */ /* 0x000fe80000010000 */
[----:B------:R-:W-:Y:S01]  /*c660*/  FADD.FTZ R60, R60, R57 ;  /* 0x000000393c3c7221 */ /* 0x000fe20000010000 */
[C---:B-1----:R-:W-:Y:S01]  /*c670*/  F2FP.F16.F32.PACK_AB R31, R104.reuse, R25 ;  /* 0x00000019681f723e */ /* 0x042fe200000000ff */
[----:B------:R-:W-:Y:S02]  /*c680*/  FADD.FTZ R25, R25, R62 ;  /* 0x0000003e19197221 */ /* 0x000fe40000010000 */
[----:B------:R-:W-:Y:S02]  /*c690*/  FADD.FTZ R59, R59, R60 ;  /* 0x0000003c3b3b7221 */ /* 0x000fe40000010000 */
[----:B------:R-:W-:Y:S02]  /*c6a0*/  FADD.FTZ R155, R104, R25 ;  /* 0x00000019689b7221 */ /* 0x000fe40000010000 */
[----:B------:R-:W-:Y:S01]  /*c6b0*/  FADD.FTZ R156, R106, R59 ;  /* 0x0000003b6a9c7221 */ /* 0x000fe20000010000 */
[C---:B------:R-:W-:Y:S08]  /*c6c0*/  HMMA.16816.F32 R68, R28.reuse, R32, R68 ;  /* 0x000000201c44723c */ /* 0x040ff00000001844 */
[C---:B------:R-:W-:Y:S08]  /*c6d0*/  HMMA.16816.F32 R72, R28.reuse, R34, R72 ;  /* 0x000000221c48723c */ /* 0x040ff00000001848 */
[C---:B--2---:R-:W-:Y:S08]  /*c6e0*/  HMMA.16816.F32 R76, R28.reuse, R36, R76 ;  /* 0x000000241c4c723c */ /* 0x044ff0000000184c */
[----:B------:R-:W-:Y:S01]  /*c6f0*/  HMMA.16816.F32 R80, R28, R38, R80 ;  /* 0x000000261c50723c */ /* 0x000fe20000001850 */
[----:B------:R-:W-:Y:S08]  /*c700*/  @!UPT UIADD3 URZ, UPT, UPT, URZ, URZ, URZ ;  /* 0x000000fffffff290 */ /* 0x000ff0000fffe0ff */
[----:B------:R-:W-:Y:S11]  /*c710*/  @P0 BRA `(.L_x_6496) ;  /* 0xffffffd400980947 */ /* 0x000ff6000383ffff */
.L_x_6489:
        /* <DEDUP_REMOVED lines=11> */
.L_x_6506:
[----:B----4-:R-:W-:Y:S01]  /*c7d0*/  FADD.FTZ R10, R8, R10 ;  /* 0x0000000a080a7221 */ /* 0x010fe20000010000 */
[----:B------:R-:W2:Y:S01]  /*c7e0*/  MUFU.RCP R3, R6 ;  /* 0x0000000600037308 */ /* 0x000ea20000001000 */
[C---:B------:R-:W-:Y:S02]  /*c7f0*/  SHF.L.U32 R5, R128.reuse, 0x1, RZ ;  /* 0x0000000180057819 */ /* 0x040fe400000006ff */
[----:B---3--:R-:W-:Y:S02]  /*c800*/  SHF.L.U32 R8, R128, 0x3, RZ ;  /* 0x0000000380087819 */ /* 0x008fe400000006ff */
[----:B------:R-:W-:Y:S02]  /*c810*/  LOP3.LUT R5, R130, 0x6, R5, 0xf8, !PT ;  /* 0x0000000682057812 */ /* 0x000fe400078ef805 */
[----:B------:R-:W-:Y:S01]  /*c820*/  LOP3.LUT R9, R8, 0xc0, RZ, 0xc0, !PT ;  /* 0x000000c008097812 */ /* 0x000fe200078ec0ff */
[----:B------:R-:W3:Y:S01]  /*c830*/  MUFU.RCP R4, R10 ;  /* 0x0000000a00047308 */ /* 0x000ee20000001000 */
[----:B------:R-:W-:-:S02]  /*c840*/  FSETP.NE.FTZ.AND P2, PT, R10, RZ, PT ;  /* 0x000000ff0a00720b */ /* 0x000fc40003f55000 */
[----:B------:R-:W-:Y:S02]  /*c850*/  FSETP.NE.FTZ.AND P3, PT, R6, RZ, PT ;  /* 0x000000ff0600720b */ /* 0x000fe40003f75000 */
[----:B------:R-:W-:Y:S02]  /*c860*/  LOP3.LUT R5, R5, 0x20, R8, 0xf8, !PT ;  /* 0x0000002005057812 */ /* 0x000fe400078ef808 */
[----:B------:R-:W-:Y:S02]  /*c870*/  LOP3.LUT R9, R9, 0x18, R128, 0xf8, !PT ;  /* 0x0000001809097812 */ /* 0x000fe400078ef880 */
[----:B--2---:R-:W-:Y:S02]  /*c880*/  FSEL R3, R3, 1, P3 ;  /* 0x3f80000003037808 */ /* 0x004fe40001800000 */
[----:B------:R-:W-:-:S03]  /*c890*/  LOP3.LUT R5, R5, R9, RZ, 0xfc, !PT ;  /* 0x0000000905057212 */ /* 0x000fc600078efcff */
[----:B------:R-:W-:Y:S01]  /*c8a0*/  FMUL.FTZ R68, R3, R68 ;  /* 0x0000004403447220 */ /* 0x000fe20000410000 */
[----:B------:R-:W-:Y:S01]  /*c8b0*/  LEA R5, R5, UR6, 0x1 ;  /* 0x0000000605057c11 */ /* 0x000fe2000f8e08ff */
        /* <DEDUP_REMOVED lines=63> */
.L_x_6499:
[----:B------:R-:W-:Y:S05]  /*ccb0*/  BSYNC.RECONVERGENT B0 ;  /* 0x0000000000007941 */ /* 0x000fea0003800200 */
.L_x_6498:
        /* <DEDUP_REMOVED lines=28> */
.L_x_6501:
[----:B------:R-:W-:Y:S05]  /*ce80*/  BSYNC.RECONVERGENT B0 ;  /* 0x0000000000007941 */ /* 0x000fea0003800200 */
.L_x_6500:
[----:B-1----:R-:W2:Y:S01]  /*ce90*/  LD.E R84, desc[UR4][R84.64+0xc0] ;  /* 0x0000c00454547980 */ /* 0x002ea2000c101900 */
[-C--:B-----5:R-:W-:Y:S01]  /*cea0*/  @!P0 IMAD R0, R31, R144.reuse, RZ ;  /* 0x000000901f008224 */ /* 0x0a0fe200078e02ff */
[----:B------:R-:W-:Y:S01]  /*ceb0*/  LOP3.LUT R10, R8, 0x18, RZ, 0xc0, !PT ;  /* 0x00000018080a7812 */ /* 0x000fe200078ec0ff */
[----:B------:R-:W-:Y:S01]  /*cec0*/  @!P0 IMAD.WIDE.U32 R30, R30, R144, RZ ;  /* 0x000000901e1e8225 */ /* 0x000fe200078e00ff */
[----:B----4-:R-:W-:-:S03]  /*ced0*/  MOV R11, RZ ;  /* 0x000000ff000b7202 */ /* 0x010fc60000000f00 */
        /* <DEDUP_REMOVED lines=24> */
[----:B---3--:R-:W-:Y:S05]  /*d060*/  @P2 RET.REL.NODEC R142 `(_ZN5flash24flash_fwd_splitkv_kernelI23Flash_fwd_kernel_traitsILi32ELi64ELi128ELi4ELb0ELb0EN7cutlass6half_tE19Flash_kernel_traitsILi32ELi64ELi128ELi4ES3_EELb0ELb0ELb0ELb0ELb0ELb0ELb0ELb1EEEvNS_16Flash_fwd_paramsE) ;  /* 0xffffff2c8ee42950 */ /* 0x008fea0003c3ffff */
        /* <DEDUP_REMOVED lines=12> */
[----:B-1----:R-:W-:Y:S05]  /*d130*/  RET.REL.NODEC R142 `(_ZN5flash24flash_fwd_splitkv_kernelI23Flash_fwd_kernel_traitsILi32ELi64ELi128ELi4ELb0ELb0EN7cutlass6half_tE19Flash_kernel_traitsILi32ELi64ELi128ELi4ES3_EELb0ELb0ELb0ELb0ELb0ELb0ELb0ELb1EEEvNS_16Flash_fwd_paramsE) ;  /* 0xffffff2c8eb07950 */ /* 0x002fea0003c3ffff */
.L_x_6497:
[----:B------:R-:W-:Y:S01]  /*d140*/  MOV R4, 0x2 ;  /* 0x0000000200047802 */ /* 0x000fe20000000f00 */
[----:B------:R-:W-:Y:S01]  /*d150*/  IMAD.MOV.U32 R3, RZ, RZ, 0x1f ;  /* 0x0000001fff037424 */ /* 0x000fe200078e00ff */
[----:B------:R-:W-:-:S07]  /*d160*/  MOV R5, 0xffffffff ;  /* 0xffffffff00057802 */ /* 0x000fce0000000f00 */
[----:B-1---5:R-:W-:Y:S05]  /*d170*/  WARPSYNC.COLLECTIVE R5, `(.L_x_6502) ;  /* 0x0000000005087348 */ /* 0x022fea0003c00000 */
[----:B------:R2:W3:Y:S02]  /*d180*/  SHFL.BFLY P0, R10, R156, R4, R3 ;  /* 0x0c0000049c0a7389 */ /* 0x0004e40000000003 */
[----:B-123-5:R-:W-:Y:S05]  /*d190*/  ENDCOLLECTIVE ;  /* 0x000000000000791b */ /* 0x02efea0003800000 */
.L_x_6502:
[----:B------:R-:W-:Y:S02]  /*d1a0*/  IMAD.MOV.U32 R9, RZ, RZ, R10 ;  /* 0x000000ffff097224 */ /* 0x000fe400078e000a */
[----:B------:R-:W-:Y:S02]  /*d1b0*/  IMAD.MOV.U32 R4, RZ, RZ, 0x1 ;  /* 0x00000001ff047424 */ /* 0x000fe400078e00ff */
[----:B------:R-:W-:-:S05]  /*d1c0*/  FADD.FTZ R9, R9, R156 ;  /* 0x0000009c09097221 */ /* 0x000fca0000010000 */
[----:B------:R-:W-:-:S07]  /*d1d0*/  MOV R156, R9 ;  /* 0x00000009009c7202 */ /* 0x000fce0000000f00 */
[----:B------:R-:W-:Y:S05]  /*d1e0*/  WARPSYNC.COLLECTIVE R5, `(.L_x_6503) ;  /* 0x0000000005087348 */ /* 0x000fea0003c00000 */
[----:B------:R1:W2:Y:S02]  /*d1f0*/  SHFL.BFLY P0, R10, R156, R4, R3 ;  /* 0x0c0000049c0a7389 */ /* 0x0002a40000000003 */
[----:B-12---:R-:W-:Y:S05]  /*d200*/  ENDCOLLECTIVE ;  /* 0x000000000000791b */ /* 0x006fea0003800000 */
.L_x_6503:
[----:B------:R-:W-:Y:S01]  /*d210*/  MOV R156, R155 ;  /* 0x0000009b009c7202 */ /* 0x000fe20000000f00 */
[----:B------:R-:W-:Y:S01]  /*d220*/  IMAD.MOV.U32 R4, RZ, RZ, 0x2 ;  /* 0x00000002ff047424 */ /* 0x000fe200078e00ff */
[----:B------:R-:W-:-:S07]  /*d230*/  MOV R6, R10 ;  /* 0x0000000a00067202 */ /* 0x000fce0000000f00 */
[----:B------:R-:W-:Y:S05]  /*d240*/  WARPSYNC.COLLECTIVE R5, `(.L_x_6504) ;  /* 0x0000000005087348 */ /* 0x000fea0003c00000 */
[----:B------:R1:W2:Y:S02]  /*d250*/  SHFL.BFLY P0, R10, R156, R4, R3 ;  /* 0x0c0000049c0a7389 */ /* 0x0002a40000000003 */
[----:B-12---:R-:W-:Y:S05]  /*d260*/  ENDCOLLECTIVE ;  /* 0x000000000000791b */ /* 0x006fea0003800000 */
.L_x_6504:
[----:B------:R-:W-:Y:S01]  /*d270*/  FADD.FTZ R6, R9, R6 ;  /* 0x0000000609067221 */ /* 0x000fe20000010000 */
[----:B------:R-:W-:Y:S01]  /*d280*/  FADD.FTZ R8, R10, R155 ;  /* 0x0000009b0a087221 */ /* 0x000fe20000010000 */
[----:B------:R-:W-:-:S04]  /*d290*/  MOV R4, 0x1 ;  /* 0x0000000100047802 */ /* 0x000fc80000000f00 */
[----:B------:R-:W-:-:S07]  /*d2a0*/  MOV R156, R8 ;  /* 0x00000008009c7202 */ /* 0x000fce0000000f00 */
[----:B------:R-:W-:Y:S05]  /*d2b0*/  WARPSYNC.COLLECTIVE R5, `(.L_x_6505) ;  /* 0x0000000005087348 */ /* 0x000fea0003c00000 */
[----:B------:R1:W2:Y:S02]  /*d2c0*/  SHFL.BFLY P0, R10, R156, R4, R3 ;  /* 0x0c0000049c0a7389 */ /* 0x0002a40000000003 */
[----:B-12---:R-:W-:Y:S05]  /*d2d0*/  ENDCOLLECTIVE ;  /* 0x000000000000791b */ /* 0x006fea0003800000 */
.L_x_6505:
[----:B------:R-:W-:Y:S05]  /*d2e0*/  BRA `(.L_x_6506) ;  /* 0xfffffff400387947 */ /* 0x000fea000383ffff */
.L_x_6507:
        /* <DEDUP_REMOVED lines=9> */
.L_x_10294:


//--------------------- .text._ZN5flash24flash_fwd_splitkv_kernelI23Flash_fwd_kernel_traitsILi32ELi64ELi128ELi4ELb0ELb0EN7cutlass6half_tE19Flash_kernel_traitsILi32ELi64ELi128ELi4ES3_EELb0ELb0ELb0ELb0ELb0ELb1ELb0ELb1EEEvNS_16Flash_fwd_paramsE --------------------------
	.section	.text._ZN5flash24flash_fwd_splitkv_kernelI23Flash_fwd_kernel_traitsILi32ELi64ELi128ELi4ELb0ELb0EN7cutlass6half_tE19Flash_kernel_traitsILi32ELi64ELi128ELi4ES3_EELb0ELb0ELb0ELb0ELb0ELb1ELb0ELb1EEEvNS_16Flash_fwd_paramsE,"ax",@progbits
	.align	128
        .global         _ZN5flash24flash_fwd_splitkv_kernelI23Flash_fwd_kernel_traitsILi32ELi64ELi128ELi4ELb0ELb0EN7cutlass6half_tE19Flash_kernel_traitsILi32ELi64ELi128ELi4ES3_EELb0ELb0ELb0ELb0ELb0ELb1ELb0ELb1EEEvNS_16Flash_fwd_paramsE
        .type           _ZN5flash24flash_fwd_splitkv_kernelI23Flash_fwd_kernel_traitsILi32ELi64ELi128ELi4ELb0ELb0EN7cutlass6half_tE19Flash_kernel_traitsILi32ELi64ELi128ELi4ES3_EELb0ELb0ELb0ELb0ELb0ELb1ELb0ELb1EEEvNS_16Flash_fwd_paramsE,@function
        .size           _ZN5flash24flash_fwd_splitkv_kernelI23Flash_fwd_kernel_traitsILi32ELi64ELi128ELi4ELb0ELb0EN7cutlass6half_tE19Flash_kernel_traitsILi32ELi64ELi128ELi4ES3_EELb0ELb0ELb0ELb0ELb0ELb1ELb0ELb1EEEvNS_16Flash_fwd_paramsE,(.L_x_10295 - _ZN5flash24flash_fwd_splitkv_kernelI23Flash_fwd_kernel_traitsILi32ELi64ELi128ELi4ELb0ELb0EN7cutlass6half_tE19Flash_kernel_traitsILi32ELi64ELi128ELi4ES3_EELb0ELb0ELb0ELb0ELb0ELb1ELb0ELb1EEEvNS_16Flash_fwd_paramsE)
        .other          _ZN5flash24flash_fwd_splitkv_kernelI23Flash_fwd_kernel_traitsILi32ELi64ELi128ELi4ELb0ELb0EN7cutlass6half_tE19Flash_kernel_traitsILi32ELi64ELi128ELi4ES3_EELb0ELb0ELb0ELb0ELb0ELb1ELb0ELb1EEEvNS_16Flash_fwd_paramsE,@"STO_CUDA_ENTRY STV_DEFAULT"
_ZN5flash24flash_fwd_splitkv_kernelI23Flash_fwd_kernel_traitsILi32ELi64ELi128ELi4ELb0ELb0EN7cutlass6half_tE19Flash_kernel_traitsILi32ELi64ELi128ELi4ES3_EELb0ELb0ELb0ELb0ELb0ELb1ELb0ELb1EEEvNS_16Flash_fwd_paramsE:
.text._ZN5flash24flash_fwd_splitkv_kernelI23Flash_fwd_kernel_traitsILi32ELi64ELi128ELi4ELb0ELb0EN7cutlass6half_tE19Flash_kernel_traitsILi32ELi64ELi128ELi4ES3_EELb0ELb0ELb0ELb0ELb0ELb1ELb0ELb1EEEvNS_16Flash_fwd_paramsE:
[----:B------:R-:W-:Y:S01]  /*0000*/  LDC R1, c[0x0][0x37c] ;  /* 0x0000df00ff017b82 */ /* 0x000fe20000000800 */
[----:B------:R-:W1:Y:S07]  /*0010*/  S2R R113, SR_CTAID.X ;  /* 0x0000000000717919 */ /* 0x000e6e0000002500 */
[----:B------:R-:W2:Y:S01]  /*0020*/  LDC.64 R84, c[0x0][0x348] ;  /* 0x0000d200ff547b82 */ /* 0x000ea20000000a00 */
[----:B------:R-:W-:Y:S01]  /*0030*/  BSSY.RECONVERGENT B3, `(.L_x_6508) ;  /* 0x0000005000037945 */ /* 0x000fe20003800200 */
[----:B------:R-:W-:Y:S01]  /*0040*/  MOV R110, 0x80 ;  /* 0x00000080006e7802 */ /* 0x000fe20000000f00 */
[----:B------:R-:W3:Y:S01]  /*0050*/  S2R R112, SR_CTAID.Y ;  /* 0x0000000000707919 */ /* 0x000ee20000002600 */
[----:B------:R-:W4:Y:S05]  /*0060*/  S2R R111, SR_CTAID.Z ;  /* 0x00000000006f7919 */ /* 0x000f2a0000002700 */
[----:B-1234-:R-:W-:Y:S05]  /*0070*/  CALL.REL.NOINC `($_ZN5flash24flash_fwd_splitkv_kernelI23Flash_fwd_kernel_traitsILi32ELi64ELi128ELi4ELb0ELb0EN7cutlass6half_tE19Flash_kernel_traitsILi32ELi64ELi128ELi4ES3_EELb0ELb0ELb0ELb0ELb0ELb1ELb0ELb1EEEvNS_16Flash_fwd_paramsE$_ZN5flash30compute_attn_1rowblock_splitkvI23Flash_fwd_kernel_traitsILi32ELi64ELi128ELi4ELb0ELb0EN7cutlass6half_tE19Flash_kernel_traitsILi32ELi64ELi128ELi4ES3_EELb0ELb0ELb0ELb0ELb0ELb1ELb0ELb1ENS_16Flash_fwd_paramsEEEvRKT8_iiiii) ;  /* 0x0000000000087944 */ /* 0x01efea0003c00000 */
[----:B------:R-:W-:Y:S05]  /*0080*/  BSYNC.RECONVERGENT B3 ;  /* 0x0000000000037941 */ /* 0x000fea0003800200 */
.L_x_6508:
[----:B------:R-:W-:Y:S05]  /*0090*/  EXIT ;  /* 0x000000000000794d */ /* 0x000fea0003800000 */
        .type           $_ZN5flash24flash_fwd_splitkv_kernelI23Flash_fwd_kernel_traitsILi32ELi64ELi128ELi4ELb0ELb0EN7cutlass6half_tE19Flash_kernel_traitsILi32ELi64ELi128ELi4ES3_EELb0ELb0ELb0ELb0ELb0ELb1ELb0ELb1EEEvNS_16Flash_fwd_paramsE$_ZN5flash30compute_attn_1rowblock_splitkvI23Flash_fwd_kernel_traitsILi32ELi64ELi128ELi4ELb0ELb0EN7cutlass6half_tE19Flash_kernel_traitsILi32ELi64ELi128ELi4ES3_EELb0ELb0ELb0ELb0ELb0ELb1ELb0ELb1ENS_16Flash_fwd_paramsEEEvRKT8_iiiii,@function
        .size           $_ZN5flash24flash_fwd_splitkv_kernelI23Flash_fwd_kernel_traitsILi32ELi64ELi128ELi4ELb0ELb0EN7cutlass6half_tE19Flash_kernel_traitsILi32ELi64ELi128ELi4ES3_EELb0ELb0ELb0ELb0ELb0ELb1ELb0ELb1EEEvNS_16Flash_fwd_paramsE$_ZN5flash30compute_attn_1rowblock_splitkvI23Flash_fwd_kernel_traitsILi32ELi64ELi128ELi4ELb0ELb0EN7cutlass6half_tE19Flash_kernel_traitsILi32ELi64ELi128ELi4ES3_EELb0ELb0ELb0ELb0ELb0ELb1ELb0ELb1ENS_16Flash_fwd_paramsEEEvRKT8_iiiii,(.L_x_10295 - $_ZN5flash24flash_fwd_splitkv_kernelI23Flash_fwd_kernel_traitsILi32ELi64ELi128ELi4ELb0ELb0EN7cutlass6half_tE19Flash_kernel_traitsILi32ELi64ELi128ELi4ES3_EELb0ELb0ELb0ELb0ELb0ELb1ELb0ELb1EEEvNS_16Flash_fwd_paramsE$_ZN5flash30compute_attn_1rowblock_splitkvI23Flash_fwd_kernel_traitsILi32ELi64ELi128ELi4ELb0ELb0EN7cutlass6half_tE19Flash_kernel_traitsILi32ELi64ELi128ELi4ES3_EELb0ELb0ELb0ELb0ELb0ELb1ELb0ELb1ENS_16Flash_fwd_paramsEEEvRKT8_iiiii)
$_ZN5flash24flash_fwd_splitkv_kernelI23Flash_fwd_kernel_traitsILi32ELi64ELi128ELi4ELb0ELb0EN7cutlass6half_tE19Flash_kernel_traitsILi32ELi64ELi128ELi4ES3_EELb0ELb0ELb0ELb0ELb0ELb1ELb0ELb1EEEvNS_16Flash_fwd_paramsE$_ZN5flash30compute_attn_1rowblock_splitkvI23Flash_fwd_kernel_traitsILi32ELi64ELi128ELi4ELb0ELb0EN7cutlass6half_tE19Flash_kernel_traitsILi32ELi64ELi128ELi4ES3_EELb0ELb0ELb0ELb0ELb0ELb1ELb0ELb1ENS_16Flash_fwd_paramsEEEvRKT8_iiiii:
        /* <DEDUP_REMOVED lines=38> */
.L_x_6510:
[----:B------:R-:W-:Y:S05]  /*0300*/  BSYNC.RECONVERGENT B0 ;  /* 0x0000000000007941 */ /* 0x000fea0003800200 */
.L_x_6509:
[----:B------:R-:W-:Y:S04]  /*0310*/  BSSY.RECONVERGENT B0, `(.L_x_6511) ;  /* 0x0000007000007945 */ /* 0x000fe80003800200 */
[----:B------:R-:W-:Y:S05]  /*0320*/  @!P4 BRA `(.L_x_6512) ;  /* 0x000000000014c947 */ /* 0x000fea0003800000 */
[----:B------:R-:W2:Y:S02]  /*0330*/  LD.E.U8 R4, desc[UR4][R84.64+0x1b2] ;  /* 0x0001b20454047980 */ /* 0x000ea4000c101100 */
[----:B--2---:R-:W-:-:S13]  /*0340*/  ISETP.NE.AND P0, PT, R4, RZ, PT ;  /* 0x000000ff0400720c */ /* 0x004fda0003f05270 */
[----:B-----5:R-:W2:Y:S02]  /*0350*/  @P0 LD.E R48, desc[UR4][R8.64+0x4] ;  /* 0x0000040408300980 */ /* 0x020ea4000c101900 */
[----:B--2---:R-:W-:-:S06]  /*0360*/  @P0 IADD3 R48, PT, PT, R48, -R14, RZ ;  /* 0x8000000e30300210 */ /* 0x004fcc0007ffe0ff */
[----:B------:R2:W5:Y:S02]  /*0370*/  @!P0 LD.E R48, desc[UR4][R8.64] ;  /* 0x0000000408308980 */ /* 0x000564000c101900 */
.L_x_6512:
[----:B------:R-:W-:Y:S05]  /*0380*/  BSYNC.RECONVERGENT B0 ;  /* 0x0000000000007941 */ /* 0x000fea0003800200 */
.L_x_6511:
        /* <DEDUP_REMOVED lines=9> */
.L_x_6514:
[----:B------:R-:W3:Y:S01]  /*0420*/  LD.E.64 R4, desc[UR4][R84.64+0x108] ;  /* 0x0001080454047980 */ /* 0x000ee2000c101b00 */
[----:B------:R-:W-:Y:S01]  /*0430*/  BSSY.RECONVERGENT B0, `(.L_x_6516) ;  /* 0x0000006000007945 */ /* 0x000fe20003800200 */
[----:B------:R-:W-:Y:S01]  /*0440*/  IMAD.MOV.U32 R45, RZ, RZ, RZ ;  /* 0x000000ffff2d7224 */ /* 0x000fe200078e00ff */
[----:B---3--:R-:W-:-:S04]  /*0450*/  ISETP.NE.U32.AND P0, PT, R4, RZ, PT ;  /* 0x000000ff0400720c */ /* 0x008fc80003f05070 */
[----:B------:R-:W-:-:S13]  /*0460*/  ISETP.NE.AND.EX P0, PT, R5, RZ, PT, P0 ;  /* 0x000000ff0500720c */ /* 0x000fda0003f05300 */
[----:B------:R-:W-:Y:S05]  /*0470*/  @!P0 BRA `(.L_x_6517) ;  /* 0x0000000000048947 */ /* 0x000fea0003800000 */
[----:B------:R3:W5:Y:S02]  /*0480*/  LD.E R45, desc[UR4][R84.64+0xbc] ;  /* 0x0000bc04542d7980 */ /* 0x000764000c101900 */
.L_x_6517:
[----:B------:R-:W-:Y:S05]  /*0490*/  BSYNC.RECONVERGENT B0 ;  /* 0x0000000000007941 */ /* 0x000fea0003800200 */
.L_x_6516:
[----:B-----5:R-:W-:Y:S02]  /*04a0*/  IADD3 R45, PT, PT, R48, R45, RZ ;  /* 0x0000002d302d7210 */ /* 0x020fe40007ffe0ff */
.L_x_6515:
[----:B------:R-:W-:Y:S05]  /*04b0*/  BSYNC.RECONVERGENT B1 ;  /* 0x0000000000017941 */ /* 0x000fea0003800200 */
.L_x_6513:
[----:B------:R-:W-:Y:S01]  /*04c0*/  IMAD.SHL.U32 R52, R113, 0x40, RZ ;  /* 0x0000004071347824 */ /* 0x000fe200078e00ff */
[----:B------:R-:W-:Y:S01]  /*04d0*/  MOV R4, R110 ;  /* 0x0000006e00047202 */ /* 0x000fe20000000f00 */
[----:B------:R-:W-:-:S03]  /*04e0*/  IMAD.MOV.U32 R5, RZ, RZ, 0x0 ;  /* 0x00000000ff057424 */ /* 0x000fc600078e00ff */
[----:B------:R-:W-:-:S13]  /*04f0*/  ISETP.GT.AND P0, PT, R115, R52, PT ;  /* 0x000000347300720c */ /* 0x000fda0003f04270 */
[----:B-123--:R-:W-:Y:S05]  /*0500*/  @!P0 RET.REL.NODEC R4 `(_ZN5flash24flash_fwd_splitkv_kernelI23Flash_fwd_kernel_traitsILi32ELi64ELi128ELi4ELb0ELb0EN7cutlass6half_tE19Flash_kernel_traitsILi32ELi64ELi128ELi4ES3_EELb0ELb0ELb0ELb0ELb0ELb1ELb0ELb1EEEvNS_16Flash_fwd_paramsE) ;  /* 0xfffffff804bc8950 */ /* 0x00efea0003c3ffff */
        /* <DEDUP_REMOVED lines=56> */
[CC--:B------:R-:W-:Y:S02]  /*0890*/  ISETP.GE.OR P2, PT, R3.reuse, R115.reuse, P2 ;  /* 0x000000730300720c */ /* 0x0c0fe40001746670 */
[----:B------:R-:W-:Y:S02]  /*08a0*/  ISETP.GE.OR P5, PT, R3, R115, P1 ;  /* 0x000000730300720c */ /* 0x000fe40000fa6670 */
        /* <DEDUP_REMOVED lines=16> */
.L_x_6520:
[----:B------:R-:W-:Y:S05]  /*09b0*/  BSYNC.RECONVERGENT B0 ;  /* 0x0000000000007941 */ /* 0x000fea0003800200 */
.L_x_6519:
[----:B------:R-:W-:Y:S01]  /*09c0*/  MOV R2, R110 ;  /* 0x0000006e00027202 */ /* 0x000fe20000000f00 */
[----:B------:R1:W-:Y:S01]  /*09d0*/  @!P4 ST.E desc[UR4][R18.64], R0 ;  /* 0x000000001200c985 */ /* 0x0003e2000c101904 */
[----:B------:R-:W-:-:S04]  /*09e0*/  MOV R3, 0x0 ;  /* 0x0000000000037802 */ /* 0x000fc80000000f00 */
[----:B-12---:R-:W-:Y:S05]  /*09f0*/  @P5 RET.REL.NODEC R2 `(_ZN5flash24flash_fwd_splitkv_kernelI23Flash_fwd_kernel_traitsILi32ELi64ELi128ELi4ELb0ELb0EN7cutlass6half_tE19Flash_kernel_traitsILi32ELi64ELi128ELi4ES3_EELb0ELb0ELb0ELb0ELb0ELb1ELb0ELb1EEEvNS_16Flash_fwd_paramsE) ;  /* 0xfffffff402805950 */ /* 0x006fea0003c3ffff */
[----:B------:R-:W-:Y:S02]  /*0a00*/  MOV R0, 0x7f800000 ;  /* 0x7f80000000007802 */ /* 0x000fe40000000f00 */
[----:B------:R-:W-:-:S03]  /*0a10*/  MOV R111, 0x0 ;  /* 0x00000000006f7802 */ /* 0x000fc60000000f00 */
[----:B------:R1:W-:Y:S02]  /*0a20*/  ST.E desc[UR4][R18.64+0x80], R0 ;  /* 0x0000800012007985 */ /* 0x0003e4000c101904 */
[----:B-1----:R-:W-:Y:S05]  /*0a30*/  RET.REL.NODEC R110 `(_ZN5flash24flash_fwd_splitkv_kernelI23Flash_fwd_kernel_traitsILi32ELi64ELi128ELi4ELb0ELb0EN7cutlass6half_tE19Flash_kernel_traitsILi32ELi64ELi128ELi4ES3_EELb0ELb0ELb0ELb0ELb0ELb1ELb0ELb1EEEvNS_16Flash_fwd_paramsE) ;  /* 0xfffffff46e707950 */ /* 0x002fea0003c3ffff */
.L_x_6518:
        /* <DEDUP_REMOVED lines=42> */
[----:B------:R-:W-:-:S03]  /*0ce0*/  @!P0 VIADD R8, R8, 0x1 ;  /* 0x0000000108088836 */ /* 0x000fc60000000000 */
        /* <DEDUP_REMOVED lines=14> */
[----:B------:R4:W3:Y:S02]  /*0dd0*/  LD.E R0, desc[UR4][R8.64] ;  /* 0x0000000408007980 */ /* 0x0008e4000c101900 */
        /* <DEDUP_REMOVED lines=19> */
[----:B------:R-:W-:Y:S01]  /*0f10*/  @!P0 IADD3 R4, PT, PT, R4, 0x1, RZ ;  /* 0x0000000104048810 */ /* 0x000fe20007ffe0ff */
[----:B------:R-:W-:Y:S01]  /*0f20*/  IMAD R7, R12, R11, R7 ;  /* 0x0000000b0c077224 */ /* 0x000fe200078e0207 */
[----:B------:R-:W-:Y:S02]  /*0f30*/  ISETP.GE.AND P1, PT, R9, RZ, PT ;  /* 0x000000ff0900720c */ /* 0x000fe40003f26270 */
[----:B------:R-:W-:-:S05]  /*0f40*/  ISETP.NE.AND P0, PT, R5, RZ, PT ;  /* 0x000000ff0500720c */ /* 0x000fca0003f05270 */
[----:B------:R-:W-:-:S04]  /*0f50*/  @P2 VIADD R4, R4, 0x1 ;  /* 0x0000000104042836 */ /* 0x000fc80000000000 */
[----:B------:R-:W-:Y:S02]  /*0f60*/  IMAD.MOV.U32 R11, RZ, RZ, R4 ;  /* 0x000000ffff0b7224 */ /* 0x000fe400078e0004 */
[----:B------:R-:W-:-:S03]  /*0f70*/  IMAD R4, R103, R7, RZ ;  /* 0x0000000767047224 */ /* 0x000fc600078e02ff */
[----:B------:R-:W-:Y:S02]  /*0f80*/  @!P1 IADD3 R11, PT, PT, -R11, RZ, RZ ;  /* 0x000000ff0b0b9210 */ /* 0x000fe40007ffe1ff */
[----:B------:R-:W-:-:S05]  /*0f90*/  @!P0 LOP3.LUT R11, RZ, R5, RZ, 0x33, !PT ;  /* 0x00000005ff0b8212 */ /* 0x000fca00078e33ff */
[----:B--2---:R-:W-:Y:S01]  /*0fa0*/  IMAD R9, R17, R11, RZ ;  /* 0x0000000b11097224 */ /* 0x004fe200078e02ff */
[----:B---3--:R-:W-:Y:S01]  /*0fb0*/  SHF.R.S32.HI R8, RZ, 0x1f, R0 ;  /* 0x0000001fff087819 */ /* 0x008fe20000011400 */
[-C--:B------:R-:W-:Y:S02]  /*0fc0*/  IMAD R6, R21, R0.reuse, RZ ;  /* 0x0000000015067224 */ /* 0x080fe400078e02ff */
[----:B------:R-:W-:-:S04]  /*0fd0*/  IMAD.WIDE.U32 R12, R20, R0, RZ ;  /* 0x00000000140c7225 */ /* 0x000fc800078e00ff */
[----:B------:R-:W-:-:S05]  /*0fe0*/  IMAD R6, R20, R8, R6 ;  /* 0x0000000814067224 */ /* 0x000fca00078e0206 */
        /* <DEDUP_REMOVED lines=16> */
.L_x_6522:
        /* <DEDUP_REMOVED lines=52> */
[----:B------:R-:W-:Y:S02]  /*1430*/  LEA R7, R44, 0xffffff80, 0x7 ;  /* 0xffffff802c077811 */ /* 0x000fe400078e38ff */
[----:B------:R-:W-:Y:S02]  /*1440*/  LOP3.LUT R9, R9, R8, RZ, 0x3c, !PT ;  /* 0x0000000809097212 */ /* 0x000fe400078e3cff */
[----:B------:R-:W-:Y:S01]  /*1450*/  @P3 IADD3 R11, PT, PT, R11, 0x1, RZ ;  /* 0x000000010b0b3810 */ /* 0x000fe20007ffe0ff */
[----:B------:R-:W-:Y:S02]  /*1460*/  @!P0 IMAD R0, R0, R104, R4 ;  /* 0x0000006800008224 */ /* 0x000fe400078e0204 */
[----:B------:R-:W-:Y:S01]  /*1470*/  @!P0 IMAD.WIDE.U32 R22, R104, R13, RZ ;  /* 0x0000000d68168225 */ /* 0x000fe200078e00ff */
[----:B------:R-:W-:-:S03]  /*1480*/  @!P2 IADD3 R11, PT, PT, -R11, RZ, RZ ;  /* 0x000000ff0b0ba210 */ /* 0x000fc60007ffe1ff */
        /* <DEDUP_REMOVED lines=13> */
[C---:B------:R-:W-:Y:S02]  /*1560*/  IMAD R8, R16.reuse, R8, R6 ;  /* 0x0000000810087224 */ /* 0x040fe400078e0206 */
[----:B------:R-:W-:-:S04]  /*1570*/  IMAD.WIDE.U32 R14, R16, R11, R14 ;  /* 0x0000000b100e7225 */ /* 0x000fc800078e000e */
        /* <DEDUP_REMOVED lines=9> */
.L_x_6523:
[----:B------:R-:W-:Y:S05]  /*1610*/  BSYNC.RECONVERGENT B0 ;  /* 0x0000000000007941 */ /* 0x000fea0003800200 */
.L_x_6521:
        /* <DEDUP_REMOVED lines=11> */
[----:B-1----:R-:W1:Y:S01]  /*16d0*/  MUFU.RCP R17, R17 ;  /* 0x0000001100117308 */ /* 0x002e620000001000 */
[----:B------:R-:W-:Y:S01]  /*16e0*/  IMAD.MOV.U32 R61, RZ, RZ, RZ ;  /* 0x000000ffff3d7224 */ /* 0x000fe200078e00ff */
[----:B------:R-:W-:-:S05]  /*16f0*/  MOV R28, RZ ;  /* 0x000000ff001c7202 */ /* 0x000fca0000000f00 */
[----:B------:R1:W5:Y:S02]  /*1700*/  @P6 LD.E R61, desc[UR4][R18.64] ;  /* 0x00000004123d6980 */ /* 0x000364000c101900 */
[----:B-1----:R-:W-:-:S04]  /*1710*/  VIADD R17, R17, 0xffffffe ;  /* 0x0ffffffe11117836 */ /* 0x002fc80000000000 */
[----:B------:R-:W1:Y:S02]  /*1720*/  F2I.FTZ.U32.TRUNC.NTZ R29, R17 ;  /* 0x00000011001d7305 */ /* 0x000e64000021f000 */
[----:B-1----:R-:W-:-:S04]  /*1730*/  IMAD.MOV R17, RZ, RZ, -R29 ;  /* 0x000000ffff117224 */ /* 0x002fc800078e0a1d */
[----:B------:R-:W-:Y:S01]  /*1740*/  IMAD R18, R17, R12, RZ ;  /* 0x0000000c11127224 */ /* 0x000fe200078e02ff */
[----:B------:R-:W-:Y:S02]  /*1750*/  IABS R17, R111 ;  /* 0x0000006f00117213 */ /* 0x000fe40000000000 */
[----:B------:R-:W-:Y:S01]  /*1760*/  IABS R19, R5 ;  /* 0x0000000500137213 */ /* 0x000fe20000000000 */
        /* <DEDUP_REMOVED lines=8> */
[----:B------:R-:W-:Y:S01]  /*17f0*/  LOP3.LUT R17, R111, R5, RZ, 0x3c, !PT ;  /* 0x000000056f117212 */ /* 0x000fe200078e3cff */
[----:B------:R-:W-:Y:S01]  /*1800*/  @!P1 VIADD R18, R18, 0x1 ;  /* 0x0000000112129836 */ /* 0x000fe20000000000 */
[----:B------:R-:W-:Y:S02]  /*1810*/  LOP3.LUT R12, R51, 0x18, RZ, 0xc0, !PT ;  /* 0x00000018330c7812 */ /* 0x000fe400078ec0ff */
[----:B------:R-:W-:Y:S02]  /*1820*/  ISETP.GE.AND P3, PT, R17, RZ, PT ;  /* 0x000000ff1100720c */ /* 0x000fe40003f66270 */
[----:B------:R-:W-:Y:S02]  /*1830*/  ISETP.NE.AND P1, PT, R5, RZ, PT ;  /* 0x000000ff0500720c */ /* 0x000fe40003f25270 */
[----:B------:R-:W-:-:S03]  /*1840*/  IADD3 R28, P2, PT, R12, R16, RZ ;  /* 0x000000100c1c7210 */ /* 0x000fc60007f5e0ff */
[----:B------:R-:W-:Y:S01]  /*1850*/  @P4 IADD3 R18, PT, PT, R18, 0x1, RZ ;  /* 0x0000000112124810 */ /* 0x000fe20007ffe0ff */
[-C--:B-----5:R-:W-:Y:S02]  /*1860*/  IMAD R16, R6, R104.reuse, RZ ;  /* 0x0000006806107224 */ /* 0x0a0fe400078e02ff */
[----:B------:R-:W-:Y:S02]  /*1870*/  IMAD.X R29, RZ, RZ, R13, P2 ;  /* 0x000000ffff1d7224 */ /* 0x000fe400010e060d */
[----:B------:R-:W-:Y:S02]  /*1880*/  IMAD.MOV.U32 R6, RZ, RZ, R18 ;  /* 0x000000ffff067224 */ /* 0x000fe400078e0012 */
[C---:B------:R-:W-:Y:S02]  /*1890*/  IMAD R16, R7.reuse, R105, R16 ;  /* 0x0000006907107224 */ /* 0x040fe400078e0210 */
[----:B------:R-:W-:Y:S01]  /*18a0*/  IMAD.WIDE.U32 R28, R7, R104, R28 ;  /* 0x00000068071c7225 */ /* 0x000fe200078e001c */
[----:B------:R-:W-:Y:S01]  /*18b0*/  @!P3 IADD3 R6, PT, PT, -R6, RZ, RZ ;  /* 0x000000ff0606b210 */ /* 0x000fe20007ffe1ff */
[----:B------:R-:W1:Y:S01]  /*18c0*/  S2UR UR6, SR_CgaCtaId ;  /* 0x00000000000679c3 */ /* 0x000e620000008800 */
[----:B------:R-:W-:-:S02]  /*18d0*/  @!P1 LOP3.LUT R6, RZ, R5, RZ, 0x33, !PT ;  /* 0x00000005ff069212 */ /* 0x000fc400078e33ff */
[----:B------:R-:W-:Y:S02]  /*18e0*/  SHF.R.S32.HI R54, RZ, 0x1f, R48 ;  /* 0x0000001fff367819 */ /* 0x000fe40000011430 */
[----:B------:R-:W-:Y:S01]  /*18f0*/  IADD3 R29, PT, PT, R29, R16, RZ ;  /* 0x000000101d1d7210 */ /* 0x000fe20007ffe0ff */
[----:B------:R-:W-:Y:S01]  /*1900*/  IMAD R16, R25, R6, RZ ;  /* 0x0000000619107224 */ /* 0x000fe200078e02ff */
[----:B------:R-:W-:Y:S01]  /*1910*/  SHF.R.U32.HI R76, RZ, 0x2, R10 ;  /* 0x00000002ff4c7819 */ /* 0x000fe2000001160a */
[----:B------:R-:W-:Y:S01]  /*1920*/  IMAD.MOV.U32 R77, RZ, RZ, RZ ;  /* 0x000000ffff4d7224 */ /* 0x000fe200078e00ff */
[----:B------:R-:W-:-:S04]  /*1930*/  LEA.HI R54, R54, R48, RZ, 0x7 ;  /* 0x0000003036367211 */ /* 0x000fc800078f38ff */
[----:B------:R-:W-:-:S04]  /*1940*/  SHF.R.S32.HI R54, RZ, 0x7, R54 ;  /* 0x00000007ff367819 */ /* 0x000fc80000011436 */
[----:B------:R-:W-:Y:S01]  /*1950*/  ISETP.GE.AND P3, PT, R54, R44, PT ;  /* 0x0000002c3600720c */ /* 0x000fe20003f66270 */
[----:B------:R-:W-:Y:S01]  /*1960*/  UMOV UR7, 0x400 ;  /* 0x0000040000077882 */ /* 0x000fe20000000000 */
[----:B------:R-:W-:Y:S01]  /*1970*/  IMAD R106, R103, R76, RZ ;  /* 0x0000004c676a7224 */ /* 0x000fe200078e02ff */
[----:B------:R-:W-:Y:S01]  /*1980*/  LOP3.LUT R119, R119, R118, RZ, 0x3c, !PT ;  /* 0x0000007677777212 */ /* 0x000fe200078e3cff */
[----:B------:R-:W-:Y:S01]  /*1990*/  IMAD R108, R105, R76, RZ ;  /* 0x0000004c696c7224 */ /* 0x000fe200078e02ff */
[----:B-1----:R-:W-:Y:S01]  /*19a0*/  ULEA UR6, UR6, UR7, 0x18 ;  /* 0x0000000706067291 */ /* 0x002fe2000f8ec0ff */
[----:B------:R-:W-:Y:S01]  /*19b0*/  IMAD.SHL.U32 R49, R10, 0x4, RZ ;  /* 0x000000040a317824 */ /* 0x000fe200078e00ff */
[----:B------:R-:W-:-:S04]  /*19c0*/  LOP3.LUT R118, R119, R118, RZ, 0x3c, !PT ;  /* 0x0000007677767212 */ /* 0x000fc800078e3cff */
[----:B------:R-:W-:Y:S02]  /*19d0*/  LOP3.LUT R49, R49, 0xc, RZ, 0xc0, !PT ;  /* 0x0000000c31317812 */ /* 0x000fe400078ec0ff */
[----:B------:R-:W-:Y:S01]  /*19e0*/  LOP3.LUT R119, R119, R118, RZ, 0x3c, !PT ;  /* 0x0000007677777212 */ /* 0x000fe200078e3cff */
[----:B--2---:R-:W-:Y:S02]  /*19f0*/  @P0 IMAD R7, R21, R116, RZ ;  /* 0x0000007415070224 */ /* 0x004fe400078e02ff */
[----:B---3--:R-:W-:-:S04]  /*1a00*/  @!P0 IMAD.WIDE.U32 R30, R26, R112, RZ ;  /* 0x000000701a1e8225 */ /* 0x008fc800078e00ff */
[----:B------:R-:W-:Y:S02]  /*1a10*/  @!P0 IMAD R17, R27, R112, RZ ;  /* 0x000000701b118224 */ /* 0x000fe400078e02ff */
[----:B------:R-:W-:-:S04]  /*1a20*/  @P0 IMAD.WIDE.U32 R26, R20, R116, RZ ;  /* 0x00000074141a0225 */ /* 0x000fc800078e00ff */
[----:B------:R-:W-:Y:S02]  /*1a30*/  @!P0 IMAD.MOV.U32 R18, RZ, RZ, R30 ;  /* 0x000000ffff128224 */ /* 0x000fe400078e001e */
[----:B------:R-:W-:Y:S02]  /*1a40*/  @P0 IMAD.MOV.U32 R18, RZ, RZ, R26 ;  /* 0x000000ffff120224 */ /* 0x000fe400078e001a */
[----:B------:R-:W-:-:S03]  /*1a50*/  @!P0 IMAD.IADD R17, R31, 0x1, R17 ;  /* 0x000000011f118824 */ /* 0x000fc600078e0211 */
[----:B------:R-:W-:Y:S01]  /*1a60*/  IADD3 R30, P1, PT, R12, R18, RZ ;  /* 0x000000120c1e7210 */ /* 0x000fe20007f3e0ff */
[----:B------:R-:W-:Y:S01]  /*1a70*/  @P0 IMAD.IADD R17, R27, 0x1, R7 ;  /* 0x000000011b110824 */ /* 0x000fe200078e0207 */
[----:B------:R-:W-:-:S03]  /*1a80*/  LOP3.LUT R18, R51, 0xc0, RZ, 0xc0, !PT ;  /* 0x000000c033127812 */ /* 0x000fc600078ec0ff */
[----:B------:R-:W-:Y:S01]  /*1a90*/  IMAD.X R31, RZ, RZ, R17, P1 ;  /* 0x000000ffff1f7224 */ /* 0x000fe200008e0611 */
[----:B------:R-:W-:Y:S01]  /*1aa0*/  LOP3.LUT R18, R18, 0x18, R10, 0xf8, !PT ;  /* 0x0000001812127812 */ /* 0x000fe200078ef80a */
[-C--:B------:R-:W-:Y:S01]  /*1ab0*/  IMAD R5, R23, R111.reuse, RZ ;  /* 0x0000006f17057224 */ /* 0x080fe200078e02ff */
[----:B------:R-:W-:Y:S01]  /*1ac0*/  SHF.R.S32.HI R7, RZ, 0x1f, R6 ;  /* 0x0000001fff077819 */ /* 0x000fe20000011406 */
[----:B------:R-:W-:Y:S01]  /*1ad0*/  IMAD.WIDE.U32 R22, R22, R111, R30 ;  /* 0x0000006f16167225 */ /* 0x000fe200078e001e */
[----:B------:R-:W-:-:S03]  /*1ae0*/  LOP3.LUT R18, R18, 0x18, R51, 0x78, !PT ;  /* 0x0000001812127812 */ /* 0x000fc600078e7833 */
[----:B------:R-:W-:Y:S01]  /*1af0*/  IMAD.WIDE.U32 R26, R6, R24, R28 ;  /* 0x00000018061a7225 */ /* 0x000fe200078e001c */
[----:B------:R-:W-:-:S03]  /*1b00*/  LOP3.LUT R51, R18, 0x1f20, R51, 0xf8, !PT ;  /* 0x00001f2012337812 */ /* 0x000fc600078ef833 */
[----:B------:R-:W-:Y:S02]  /*1b10*/  IMAD R16, R7, R24, R16 ;  /* 0x0000001807107224 */ /* 0x000fe400078e0210 */
[----:B------:R-:W-:Y:S01]  /*1b20*/  IMAD.MOV.U32 R18, RZ, RZ, R22 ;  /* 0x000000ffff127224 */ /* 0x000fe200078e0016 */
[----:B------:R-:W-:Y:S01]  /*1b30*/  IADD3 R22, P0, PT, R12, R4, RZ ;  /* 0x000000040c167210 */ /* 0x000fe20007f1e0ff */
[----:B------:R-:W-:Y:S01]  /*1b40*/  IMAD.WIDE.U32 R24, R113, 0x40, R76 ;  /* 0x0000004071187825 */ /* 0x000fe200078e004c */
[----:B------:R-:W-:Y:S02]  /*1b50*/  IADD3 R17, PT, PT, R27, R16, RZ ;  /* 0x000000101b117210 */ /* 0x000fe40007ffe0ff */
[----:B------:R-:W-:Y:S01]  /*1b60*/  MOV R16, R26 ;  /* 0x0000001a00107202 */ /* 0x000fe20000000f00 */
[----:B------:R-:W-:Y:S01]  /*1b70*/  IMAD.IADD R19, R23, 0x1, R5 ;  /* 0x0000000117137824 */ /* 0x000fe200078e0205 */
[----:B------:R-:W-:Y:S01]  /*1b80*/  IADD3.X R23, PT, PT, RZ, R0, RZ, P0, !PT ;  /* 0x00000000ff177210 */ /* 0x000fe200007fe4ff */
[----:B------:R-:W-:Y:S01]  /*1b90*/  IMAD R5, R25, R20, RZ ;  /* 0x0000001419057224 */ /* 0x000fe200078e02ff */
[C---:B------:R-:W-:Y:S01]  /*1ba0*/  SHF.L.U64.HI R47, R20.reuse, 0x5, R21 ;  /* 0x00000005142f7819 */ /* 0x040fe20000010215 */
[----:B------:R-:W-:-:S02]  /*1bb0*/  IMAD.SHL.U32 R46, R20, 0x20, RZ ;  /* 0x00000020142e7824 */ /* 0x000fc400078e00ff */
[C---:B------:R-:W-:Y:S02]  /*1bc0*/  IMAD R4, R24.reuse, R21, R5 ;  /* 0x0000001518047224 */ /* 0x040fe400078e0205 */
[----:B------:R-:W-:-:S04]  /*1bd0*/  IMAD.WIDE.U32 R18, R24, R20, R18 ;  /* 0x0000001418127225 */ /* 0x000fc800078e0012 */
[----:B------:R-:W-:-:S04]  /*1be0*/  IMAD.WIDE.U32 R20, R76, R102, R22 ;  /* 0x000000664c147225 */ /* 0x000fc800078e0016 */
[----:B------:R-:W-:Y:S01]  /*1bf0*/  IMAD.WIDE.U32 R16, R76, R104, R16 ;  /* 0x000000684c107225 */ /* 0x000fe200078e0010 */
[----:B----4-:R-:W-:Y:S02]  /*1c00*/  LEA R107, P1, R20, R8, 0x1 ;  /* 0x00000008146b7211 */ /* 0x010fe400078208ff */
[----:B------:R-:W-:Y:S01]  /*1c10*/  IADD3 R0, PT, PT, R19, R4, RZ ;  /* 0x0000000413007210 */ /* 0x000fe20007ffe0ff */
[----:B------:R-:W-:Y:S01]  /*1c20*/  IMAD.IADD R106, R21, 0x1, R106 ;  /* 0x00000001156a7824 */ /* 0x000fe200078e026a */
[----:B------:R-:W-:Y:S01]  /*1c30*/  LEA R74, P2, R18, R14, 0x1 ;  /* 0x0000000e124a7211 */ /* 0x000fe200078408ff */
[----:B------:R-:W-:Y:S01]  /*1c40*/  IMAD.IADD R108, R17, 0x1, R108 ;  /* 0x00000001116c7824 */ /* 0x000fe200078e026c */
[----:B------:R-:W-:Y:S02]  /*1c50*/  LEA R109, P0, R16, R2, 0x1 ;  /* 0x00000002106d7211 */ /* 0x000fe400078008ff */
[----:B------:R-:W-:Y:S02]  /*1c60*/  LEA R51, R51, UR6, 0x1 ;  /* 0x0000000633337c11 */ /* 0x000fe4000f8e08ff */
[----:B------:R-:W-:-:S02]  /*1c70*/  LEA.HI.X R75, R18, R15, R0, 0x1, P2 ;  /* 0x0000000f124b7211 */ /* 0x000fc400010f0c00 */
[----:B------:R-:W-:Y:S02]  /*1c80*/  LEA.HI.X R106, R20, R9, R106, 0x1, P1 ;  /* 0x00000009146a7211 */ /* 0x000fe400008f0c6a */
[----:B------:R-:W-:Y:S02]  /*1c90*/  LEA.HI.X R108, R16, R3, R108, 0x1, P0 ;  /* 0x00000003106c7211 */ /* 0x000fe400000f0c6c */
        /* <DEDUP_REMOVED lines=13> */
[----:B------:R-:W-:Y:S02]  /*1d70*/  LEA R50, R44, 0xffffff80, 0x7 ;  /* 0xffffff802c327811 */ /* 0x000fe400078e38ff */
[----:B------:R-:W-:Y:S02]  /*1d80*/  SHF.R.S32.HI R11, RZ, 0x1, R11 ;  /* 0x00000001ff0b7819 */ /* 0x000fe4000001140b */
[----:B------:R-:W-:Y:S02]  /*1d90*/  IADD3 R61, PT, PT, R50, R61, RZ ;  /* 0x0000003d323d7210 */ /* 0x000fe40007ffe0ff */
[----:B------:R-:W-:-:S03]  /*1da0*/  LOP3.LUT R10, R10, 0x3, RZ, 0xc0, !PT ;  /* 0x000000030a0a7812 */ /* 0x000fc600078ec0ff */
        /* <DEDUP_REMOVED lines=10> */
[----:B------:R-:W-:-:S02]  /*1e50*/  IMAD.MOV.U32 R62, RZ, RZ, R106 ;  /* 0x000000ffff3e7224 */ /* 0x000fc400078e006a */
[----:B------:R-:W-:Y:S02]  /*1e60*/  IMAD.MOV.U32 R64, RZ, RZ, R108 ;  /* 0x000000ffff407224 */ /* 0x000fe400078e006c */
[----:B--2---:R-:W-:Y:S02]  /*1e70*/  IMAD R8, R25, R112, RZ ;  /* 0x0000007019087224 */ /* 0x004fe400078e02ff */
[----:B------:R-:W-:-:S04]  /*1e80*/  IMAD.WIDE.U32 R24, R112, R24, R12 ;  /* 0x0000001870187225 */ /* 0x000fc800078e000c */
[----:B---3--:R-:W-:Y:S01]  /*1e90*/  IMAD.WIDE.U32 R22, R112, R26, R12 ;  /* 0x0000001a70167225 */ /* 0x008fe200078e000c */
[----:B------:R-:W-:-:S03]  /*1ea0*/  IADD3 R25, PT, PT, R25, R8, RZ ;  /* 0x0000000819197210 */ /* 0x000fc60007ffe0ff */
[----:B------:R-:W-:Y:S01]  /*1eb0*/  IMAD R0, R27, R112, RZ ;  /* 0x000000701b007224 */ /* 0x000fe200078e02ff */
[----:B------:R-:W-:-:S03]  /*1ec0*/  MOV R8, R22 ;  /* 0x0000001600087202 */ /* 0x000fc60000000f00 */
[----:B------:R-:W-:Y:S02]  /*1ed0*/  IMAD.IADD R9, R23, 0x1, R0 ;  /* 0x0000000117097824 */ /* 0x000fe400078e0200 */
[----:B----4-:R-:W-:Y:S02]  /*1ee0*/  IMAD R22, R81, R50, RZ ;  /* 0x0000003251167224 */ /* 0x010fe400078e02ff */
[----:B------:R-:W-:-:S04]  /*1ef0*/  IMAD.WIDE.U32 R8, R50, R80, R8 ;  /* 0x0000005032087225 */ /* 0x000fc800078e0008 */
[----:B-----5:R-:W-:Y:S02]  /*1f00*/  IMAD R0, R79, R50, RZ ;  /* 0x000000324f007224 */ /* 0x020fe400078e02ff */
[----:B------:R-:W-:Y:S01]  /*1f10*/  IMAD.WIDE.U32 R24, R50, R78, R24 ;  /* 0x0000004e32187225 */ /* 0x000fe200078e0018 */
[----:B------:R-:W-:-:S03]  /*1f20*/  IADD3 R23, PT, PT, R9, R22, RZ ;  /* 0x0000001609177210 */ /* 0x000fc60007ffe0ff */
[----:B------:R-:W-:Y:S02]  /*1f30*/  IMAD.IADD R25, R25, 0x1, R0 ;  /* 0x0000000119197824 */ /* 0x000fe400078e0200 */
[-C--:B------:R-:W-:Y:S02]  /*1f40*/  IMAD R0, R21, R6.reuse, RZ ;  /* 0x0000000615007224 */ /* 0x080fe400078e02ff */
[----:B------:R-:W-:Y:S02]  /*1f50*/  IMAD.MOV.U32 R22, RZ, RZ, R8 ;  /* 0x000000ffff167224 */ /* 0x000fe400078e0008 */
[----:B------:R-:W-:Y:S02]  /*1f60*/  IMAD R8, R15, R6, RZ ;  /* 0x000000060f087224 */ /* 0x000fe400078e02ff */
[----:B------:R-:W-:Y:S02]  /*1f70*/  IMAD R15, R76, R11, RZ ;  /* 0x0000000b4c0f7224 */ /* 0x000fe400078e02ff */
[-C--:B------:R-:W-:Y:S01]  /*1f80*/  IMAD R0, R20, R7.reuse, R0 ;  /* 0x0000000714007224 */ /* 0x080fe200078e0200 */
[----:B------:R-:W-:Y:S01]  /*1f90*/  IADD3 R9, P0, PT, -R48, R76, RZ ;  /* 0x0000004c30097210 */ /* 0x000fe20007f1e1ff */
[----:B------:R-:W-:Y:S01]  /*1fa0*/  IMAD R7, R14, R7, R8 ;  /* 0x000000070e077224 */ /* 0x000fe200078e0208 */
[----:B------:R-:W-:Y:S01]  /*1fb0*/  SHF.R.S32.HI R8, RZ, 0x1f, R48 ;  /* 0x0000001fff087819 */ /* 0x000fe20000011430 */
[----:B------:R-:W-:Y:S01]  /*1fc0*/  IMAD R10, R10, 0x8, R15 ;  /* 0x000000080a0a7824 */ /* 0x000fe200078e020f */
[----:B------:R-:W-:Y:S01]  /*1fd0*/  IADD3 R15, PT, PT, R49, R15, RZ ;  /* 0x0000000f310f7210 */ /* 0x000fe20007ffe0ff */
[----:B------:R-:W-:-:S04]  /*1fe0*/  IMAD.WIDE.U32 R20, R6, R20, R24 ;  /* 0x0000001406147225 */ /* 0x000fc800078e0018 */
[----:B------:R-:W-:Y:S01]  /*1ff0*/  IMAD.WIDE.U32 R22, R6, R14, R22 ;  /* 0x0000000e06167225 */ /* 0x000fe200078e0016 */
[----:B------:R-:W-:Y:S02]  /*2000*/  SHF.R.S32.HI R6, RZ, 0x1f, R61 ;  /* 0x0000001fff067819 */ /* 0x000fe4000001143d */
[C---:B------:R-:W-:Y:S01]  /*2010*/  IADD3 R14, P1, PT, R61.reuse, R15, RZ ;  /* 0x0000000f3d0e7210 */ /* 0x040fe20007f3e0ff */
[----:B------:R-:W-:Y:S01]  /*2020*/  IMAD.X R8, RZ, RZ, ~R8, P0 ;  /* 0x000000ffff087224 */ /* 0x000fe200000e0e08 */
[----:B------:R-:W-:Y:S02]  /*2030*/  IADD3 R61, P0, PT, R61, R10, RZ ;  /* 0x0000000a3d3d7210 */ /* 0x000fe40007f1e0ff */
[----:B------:R-:W-:Y:S01]  /*2040*/  IADD3 R21, PT, PT, R21, R0, RZ ;  /* 0x0000000015157210 */ /* 0x000fe20007ffe0ff */
[----:B------:R-:W-:Y:S01]  /*2050*/  IMAD R55, R8, R78, RZ ;  /* 0x0000004e08377224 */ /* 0x000fe200078e02ff */
[-C--:B------:R-:W-:Y:S02]  /*2060*/  LEA.HI.X.SX32 R0, R15, R6.reuse, 0x1, P1 ;  /* 0x000000060f007211 */ /* 0x080fe400008f0eff */
[----:B------:R-:W-:Y:S01]  /*2070*/  LEA.HI.X.SX32 R60, R10, R6, 0x1, P0 ;  /* 0x000000060a3c7211 */ /* 0x000fe200000f0eff */
[----:B------:R-:W-:-:S02]  /*2080*/  IMAD R6, R8, R80, RZ ;  /* 0x0000005008067224 */ /* 0x000fc400078e02ff */
[----:B------:R-:W-:Y:S02]  /*2090*/  IMAD.IADD R23, R23, 0x1, R7 ;  /* 0x0000000117177824 */ /* 0x000fe400078e0207 */
[-C--:B------:R-:W-:Y:S02]  /*20a0*/  IMAD R55, R79, R9.reuse, R55 ;  /* 0x000000094f377224 */ /* 0x080fe400078e0237 */
        /* <DEDUP_REMOVED lines=12> */
[C---:B------:R-:W-:Y:S02]  /*2170*/  SHF.L.U64.HI R60, R61.reuse, 0x1, R60 ;  /* 0x000000013d3c7819 */ /* 0x040fe4000001023c */
        /* <DEDUP_REMOVED lines=10> */
.L_x_6547:
[----:B------:R-:W-:Y:S01]  /*2220*/  ISETP.NE.AND P1, PT, R71, RZ, PT ;  /* 0x000000ff4700720c */ /* 0x000fe20003f25270 */
[----:B------:R-:W-:Y:S01]  /*2230*/  VIADD R67, R67, 0x80 ;  /* 0x0000008043437836 */ /* 0x000fe20000000000 */
[----:B------:R-:W-:Y:S01]  /*2240*/  SHF.L.U64.HI R3, R78, 0x6, R79 ;  /* 0x000000064e037819 */ /* 0x000fe2000001024f */
[----:B------:R-:W-:Y:S01]  /*2250*/  VIADD R68, R68, 0x80 ;  /* 0x0000008044447836 */ /* 0x000fe20000000000 */
[C---:B------:R-:W-:Y:S01]  /*2260*/  SHF.L.U64.HI R2, R104.reuse, 0x6, R105 ;  /* 0x0000000668027819 */ /* 0x040fe20000010269 */
[----:B------:R-:W-:Y:S01]  /*2270*/  IMAD.SHL.U32 R0, R104, 0x40, RZ ;  /* 0x0000004068007824 */ /* 0x000fe200078e00ff */
[-C--:B------:R-:W-:Y:S01]  /*2280*/  ISETP.GE.OR P0, PT, R76, R67.reuse, P1 ;  /* 0x000000434c00720c */ /* 0x080fe20000f06670 */
[----:B------:R-:W-:Y:S01]  /*2290*/  IMAD.SHL.U32 R8, R78, 0x40, RZ ;  /* 0x000000404e087824 */ /* 0x000fe200078e00ff */
[-C--:B------:R-:W-:Y:S01]  /*22a0*/  ISETP.GE.AND P5, PT, R69, R67.reuse, PT ;  /* 0x000000434500720c */ /* 0x080fe20003fa6270 */
[----:B------:R-:W-:Y:S01]  /*22b0*/  UMOV UR6, URZ ;  /* 0x000000ff00067c82 */ /* 0x000fe20008000000 */
[-C--:B------:R-:W-:Y:S01]  /*22c0*/  ISETP.LT.OR P3, PT, R76, R68.reuse, P0 ;  /* 0x000000444c00720c */ /* 0x080fe20000761670 */
[----:B------:R-:W-:Y:S01]  /*22d0*/  VIADD R66, R66, 0xffffffff ;  /* 0xffffffff42427836 */ /* 0x000fe20000000000 */
[CC--:B------:R-:W-:Y:S01]  /*22e0*/  ISETP.GE.OR P0, PT, R53.reuse, R67.reuse, P1 ;  /* 0x000000433500720c */ /* 0x0c0fe20000f06670 */
[----:B------:R-:W-:Y:S01]  /*22f0*/  BSSY.RECONVERGENT B1, `(.L_x_6525) ;  /* 0x00002e2000017945 */ /* 0x000fe20003800200 */
[C---:B------:R-:W-:Y:S01]  /*2300*/  SHF.L.U64.HI R36, R80.reuse, 0x6, R81 ;  /* 0x0000000650247819 */ /* 0x040fe20000010251 */
[----:B------:R-:W-:Y:S01]  /*2310*/  IMAD.MOV.U32 R72, RZ, RZ, R50 ;  /* 0x000000ffff487224 */ /* 0x000fe200078e0032 */
[----:B------:R-:W-:Y:S01]  /*2320*/  ISETP.LT.OR P4, PT, R53, R68, P0 ;  /* 0x000000443500720c */ /* 0x000fe20000781670 */
[----:B------:R-:W-:Y:S01]  /*2330*/  IMAD.SHL.U32 R37, R80, 0x40, RZ ;  /* 0x0000004050257824 */ /* 0x000fe200078e00ff */
[----:B------:R-:W-:Y:S02]  /*2340*/  IADD3 R18, P0, PT, R56, R8, RZ ;  /* 0x0000000838127210 */ /* 0x000fe40007f1e0ff */
[-C--:B------:R-:W-:Y:S03]  /*2350*/  ISETP.GE.AND P6, PT, R69, R68.reuse, PT ;  /* 0x000000444500720c */ /* 0x080fe60003fc6270 */
[----:B------:R-:W-:Y:S02]  /*2360*/  @!P3 IMAD.MOV.U32 R57, RZ, RZ, R55 ;  /* 0x000000ffff39b224 */ /* 0x000fe400078e0037 */
[----:B------:R-:W-:Y:S02]  /*2370*/  @!P3 IMAD.MOV.U32 R16, RZ, RZ, R65 ;  /* 0x000000ffff10b224 */ /* 0x000fe400078e0041 */
[--C-:B------:R-:W-:Y:S01]  /*2380*/  @!P3 IMAD.MOV.U32 R17, RZ, RZ, R64.reuse ;  /* 0x000000ffff11b224 */ /* 0x100fe200078e0040 */
[----:B------:R-:W2:Y:S01]  /*2390*/  @!P3 LD.E.128 R4, desc[UR4][R56.64] ;  /* 0x000000043804b980 */ /* 0x000ea2000c101d00 */
[--C-:B------:R-:W-:Y:S01]  /*23a0*/  IMAD.X R19, R55, 0x1, R3.reuse, P0 ;  /* 0x0000000137137824 */ /* 0x100fe200000e0603 */
[C---:B------:R-:W-:Y:S04]  /*23b0*/  ISETP.GE.OR P0, PT, R70.reuse, R67, P1 ;  /* 0x000000434600720c */ /* 0x040fe80000f06670 */
[----:B------:R-:W-:Y:S11]  /*23c0*/  ISETP.LT.OR P1, PT, R70, R68, P0 ;  /* 0x000000444600720c */ /* 0x000ff60000721670 */
[----:B------:R-:W-:Y:S02]  /*23d0*/  @!UPT UIADD3 URZ, UPT, UPT, URZ, URZ, URZ ;  /* 0x000000fffffff290 */ /* 0x000fe4000fffe0ff */
[----:B------:R-:W-:Y:S05]  /*23e0*/  @!P1 IADD3 R20, P0, PT, R18, R8, RZ ;  /* 0x0000000812149210 */ /* 0x000fea0007f1e0ff */
[----:B------:R-:W-:Y:S01]  /*23f0*/  @!P1 IMAD.X R21, R19, 0x1, R3, P0 ;  /* 0x0000000113159824 */ /* 0x000fe200000e0603 */
[----:B------:R-:W-:Y:S01]  /*2400*/  ISETP.GE.OR P0, PT, R12, R114, P5 ;  /* 0x000000720c00720c */ /* 0x000fe20002f06670 */
[----:B--2---:R1:W-:Y:S05]  /*2410*/  @!P3 ST.E.128 desc[UR4][R16.64], R4 ;  /* 0x000000041000b985 */ /* 0x0043ea000c101d04 */
[----:B-1----:R-:W2:Y:S01]  /*2420*/  @!P4 LD.E.128 R4, desc[UR4][R18.64] ;  /* 0x000000041204c980 */ /* 0x002ea2000c101d00 */
[----:B------:R-:W-:Y:S05]  /*2430*/  IADD3 R16, P2, PT, R0, R65, RZ ;  /* 0x0000004100107210 */ /* 0x000fea0007f5e0ff */
[----:B------:R-:W-:Y:S01]  /*2440*/  IMAD.X R17, R2, 0x1, R64, P2 ;  /* 0x0000000102117824 */ /* 0x000fe200010e0640 */
[----:B------:R-:W-:Y:S04]  /*2450*/  ISETP.LT.OR P2, PT, R69, R68, P0 ;  /* 0x000000444500720c */ /* 0x000fe80000741670 */
[----:B--2---:R1:W-:Y:S05]  /*2460*/  @!P4 ST.E.128 desc[UR4][R16.64], R4 ;  /* 0x000000041000c985 */ /* 0x0043ea000c101d04 */
[----:B-1----:R1:W2:Y:S02]  /*2470*/  @!P1 LD.E.128 R4, desc[UR4][R20.64] ;  /* 0x0000000414049980 */ /* 0x0022a4000c101d00 */
[----:B-1----:R-:W-:Y:S05]  /*2480*/  @!P1 IADD3 R20, P0, PT, R16, R0, RZ ;  /* 0x0000000010149210 */ /* 0x002fea0007f1e0ff */
[----:B------:R-:W-:Y:S01]  /*2490*/  @!P1 IMAD.X R21, R17, 0x1, R2, P0 ;  /* 0x0000000111159824 */ /* 0x000fe200000e0602 */
[C---:B------:R-:W-:Y:S04]  /*24a0*/  @!P2 LEA R2, P0, R78.reuse, R18, 0x7 ;  /* 0x000000124e02a211 */ /* 0x040fe800078038ff */
[----:B------:R-:W-:Y:S01]  /*24b0*/  @!P2 LEA.HI.X R3, R78, R19, R79, 0x7, P0 ;  /* 0x000000134e03a211 */ /* 0x000fe200000f3c4f */
[----:B--2---:R1:W-:Y:S05]  /*24c0*/  @!P1 ST.E.128 desc[UR4][R20.64], R4 ;  /* 0x0000000414009985 */ /* 0x0043ea000c101d04 */
[----:B-1----:R1:W2:Y:S02]  /*24d0*/  @!P2 LD.E.128 R4, desc[UR4][R2.64] ;  /* 0x000000040204a980 */ /* 0x0022a4000c101d00 */
[C---:B-1----:R-:W-:Y:S04]  /*24e0*/  @!P2 LEA R2, P0, R104.reuse, R16, 0x7 ;  /* 0x000000106802a211 */ /* 0x042fe800078038ff */
[----:B------:R-:W-:Y:S01]  /*24f0*/  @!P2 LEA.HI.X R3, R104, R17, R105, 0x7, P0 ;  /* 0x000000116803a211 */ /* 0x000fe200000f3c69 */
[C---:B------:R-:W-:Y:S04]  /*2500*/  IMAD.SHL.U32 R17, R80.reuse, 0x20, RZ ;  /* 0x0000002050117824 */ /* 0x040fe800078e00ff */
[----:B--2---:R1:W-:Y:S05]  /*2510*/  @!P2 ST.E.128 desc[UR4][R2.64], R4 ;  /* 0x000000040200a985 */ /* 0x0043ea000c101d04 */
[----:B------:R-:W2:Y:S05]  /*2520*/  LD.E R0, desc[UR4][R84.64+0x130] ;  /* 0x0001300454007980 */ /* 0x000eaa000c101900 */
[----:B------:R-:W3:Y:S01]  /*2530*/  LD.E R16, desc[UR4][R84.64+0xd0] ;  /* 0x0000d00454107980 */ /* 0x000ee2000c101900 */
[----:B-1----:R-:W-:Y:S02]  /*2540*/  IADD3 R2, P0, PT, RZ, -UR6, RZ ;  /* 0x80000006ff027c10 */ /* 0x002fe4000ff1e0ff */
[----:B------:R-:W-:Y:S01]  /*2550*/  SHF.L.U64.HI R3, R80, 0x5, R81 ;  /* 0x0000000550037819 */ /* 0x000fe20000010251 */
[----:B--2---:R-:W-:Y:S04]  /*2560*/  IMAD.SHL.U32 R0, R0, 0x80, RZ ;  /* 0x0000008000007824 */ /* 0x004fe800078e00ff */
[----:B------:R-:W-:Y:S05]  /*2570*/  IMAD.X R0, RZ, RZ, ~R0, P0 ;  /* 0x000000ffff007224 */ /* 0x000fea00000e0e00 */
[----:B------:R-:W-:Y:S04]  /*2580*/  SHF.R.S64 R2, R2, 0x1f, R0 ;  /* 0x0000001f02027819 */ /* 0x000fe80000001000 */
[----:B------:R-:W-:Y:S02]  /*2590*/  IADD3 R56, P0, PT, R56, R2, RZ ;  /* 0x0000000238387210 */ /* 0x000fe40007f1e0ff */
[----:B------:R-:W-:Y:S02]  /*25a0*/  SHF.L.U64.HI R2, R102, 0x5, R103 ;  /* 0x0000000566027819 */ /* 0x000fe40000010267 */
        /* <DEDUP_REMOVED lines=8> */
[C---:B------:R-:W-:Y:S01]  /*2630*/  LEA R16, P0, R17.reuse, R10, 0x1 ;  /* 0x0000000a11107211 */ /* 0x040fe200078008ff */
[----:B------:R-:W-:Y:S02]  /*2640*/  @!P3 IMAD.MOV.U32 R18, RZ, RZ, R63 ;  /* 0x000000ffff12b224 */ /* 0x000fe400078e003f */
[----:B------:R-:W-:Y:S01]  /*2650*/  @!P3 IMAD.MOV.U32 R19, RZ, RZ, R62 ;  /* 0x000000ffff13b224 */ /* 0x000fe200078e003e */
[----:B------:R-:W2:Y:S01]  /*2660*/  @!P3 LD.E.128 R4, desc[UR4][R8.64] ;  /* 0x000000040804b980 */ /* 0x000ea2000c101d00 */
[----:B------:R-:W-:Y:S02]  /*2670*/  LEA.HI.X R17, R17, R9, R3, 0x1, P0 ;  /* 0x0000000911117211 */ /* 0x000fe400000f0c03 */
[----:B------:R-:W-:Y:S05]  /*2680*/  @!P1 IADD3 R20, P0, PT, R16, R37, RZ ;  /* 0x0000002510149210 */ /* 0x000fea0007f1e0ff */
[----:B------:R-:W-:Y:S01]  /*2690*/  @!P1 IMAD.X R21, R17, 0x1, R36, P0 ;  /* 0x0000000111159824 */ /* 0x000fe200000e0624 */
[----:B--2---:R1:W-:Y:S04]  /*26a0*/  @!P3 ST.E.128 desc[UR4][R18.64], R4 ;  /* 0x000000041200b985 */ /* 0x0043e8000c101d04 */
[----:B-1----:R-:W2:Y:S01]  /*26b0*/  @!P4 LD.E.128 R4, desc[UR4][R16.64] ;  /* 0x000000041004c980 */ /* 0x002ea2000c101d00 */
[C---:B------:R-:W-:Y:S04]  /*26c0*/  LEA R18, P3, R0.reuse, R63, 0x1 ;  /* 0x0000003f00127211 */ /* 0x040fe800078608ff */
[----:B------:R-:W-:Y:S02]  /*26d0*/  LEA.HI.X R19, R0, R62, R2, 0x1, P3 ;  /* 0x0000003e00137211 */ /* 0x000fe400018f0c02 */
[C---:B------:R-:W-:Y:S04]  /*26e0*/  @!P1 LEA R2, P0, R102.reuse, R18, 0x6 ;  /* 0x0000001266029211 */ /* 0x040fe800078030ff */
[----:B------:R-:W-:Y:S01]  /*26f0*/  @!P1 LEA.HI.X R3, R102, R19, R103, 0x6, P0 ;  /* 0x0000001366039211 */ /* 0x000fe200000f3467 */
[----:B--2---:R1:W-:Y:S04]  /*2700*/  @!P4 ST.E.128 desc[UR4][R18.64], R4 ;  /* 0x000000041200c985 */ /* 0x0043e8000c101d04 */
[----:B-1----:R-:W2:Y:S04]  /*2710*/  @!P1 LD.E.128 R4, desc[UR4][R20.64] ;  /* 0x0000000414049980 */ /* 0x002ea8000c101d00 */
[----:B--2---:R1:W-:Y:S01]  /*2720*/  @!P1 ST.E.128 desc[UR4][R2.64], R4 ;  /* 0x0000000402009985 */ /* 0x0043e2000c101d04 */
[----:B------:R-:W-:Y:S05]  /*2730*/  @P2 BRA `(.L_x_6527) ;  /* 0x0000002800742947 */ /* 0x000fea0003800000 */
[C---:B-1----:R-:W-:Y:S04]  /*2740*/  LEA R4, P0, R80.reuse, R16, 0x7 ;  /* 0x0000001050047211 */ /* 0x042fe800078038ff */
[----:B------:R-:W-:Y:S02]  /*2750*/  LEA.HI.X R5, R80, R17, R81, 0x7, P0 ;  /* 0x0000001150057211 */ /* 0x000fe400000f3c51 */
[C---:B------:R-:W-:Y:S04]  /*2760*/  LEA R2, P0, R102.reuse, R18, 0x7 ;  /* 0x0000001266027211 */ /* 0x040fe800078038ff */
[----:B------:R-:W2:Y:S01]  /*2770*/  LD.E.128 R4, desc[UR4][R4.64] ;  /* 0x0000000404047980 */ /* 0x000ea2000c101d00 */
[----:B------:R-:W-:Y:S05]  /*2780*/  LEA.HI.X R3, R102, R19, R103, 0x7, P0 ;  /* 0x0000001366037211 */ /* 0x000fea00000f3c67 */
[----:B--2---:R1:W-:Y:S01]  /*2790*/  ST.E.128 desc[UR4][R2.64], R4 ;  /* 0x0000000402007985 */ /* 0x0043e2000c101d04 */
[----:B------:R-:W-:Y:S05]  /*27a0*/  BRA `(.L_x_6527) ;  /* 0x0000002800587947 */ /* 0x000fea0003800000 */
.L_x_6526:
        /* <DEDUP_REMOVED lines=15> */
[CC--:B------:R-:W-:Y:S02]  /*28a0*/  ISETP.GE.OR P2, PT, R76.reuse, R67.reuse, P0 ;  /* 0x000000434c00720c */ /* 0x0c0fe40000746670 */
[----:B------:R-:W-:Y:S02]  /*28b0*/  PLOP3.LUT P4, PT, P3, P6, PT, 0xf2, 0x2f ;  /* 0x00000000002f781c */ /* 0x000fe40001f8de72 */
[-C--:B------:R-:W-:Y:S02]  /*28c0*/  ISETP.LT.OR P3, PT, R76, R68.reuse, P2 ;  /* 0x000000444c00720c */ /* 0x080fe40001761670 */
[CC--:B------:R-:W-:Y:S02]  /*28d0*/  ISETP.GE.OR P1, PT, R53.reuse, R67.reuse, P0 ;  /* 0x000000433500720c */ /* 0x0c0fe40000726670 */
[C---:B------:R-:W-:Y:S02]  /*28e0*/  ISETP.GE.OR P0, PT, R70.reuse, R67, P0 ;  /* 0x000000434600720c */ /* 0x040fe40000706670 */
        /* <DEDUP_REMOVED lines=57> */
.L_x_6530:
[----:B------:R-:W-:Y:S05]  /*2c80*/  BSYNC.RECONVERGENT B0 ;  /* 0x0000000000007941 */ /* 0x000fea0003800200 */
.L_x_6529:
        /* <DEDUP_REMOVED lines=52> */
.L_x_6532:
[----:B------:R-:W-:Y:S05]  /*2fd0*/  BSYNC.RECONVERGENT B0 ;  /* 0x0000000000007941 */ /* 0x000fea0003800200 */
.L_x_6531:
        /* <DEDUP_REMOVED lines=57> */
.L_x_6534:
[----:B------:R-:W-:Y:S05]  /*3370*/  BSYNC.RECONVERGENT B0 ;  /* 0x0000000000007941 */ /* 0x000fea0003800200 */
.L_x_6533:
[----:B------:R-:W-:Y:S04]  /*3380*/  BSSY.RECONVERGENT B0, `(.L_x_6535) ;  /* 0x0000039000007945 */ /* 0x000fe80003800200 */
[----:B------:R-:W-:Y:S05]  /*3390*/  @P4 BRA `(.L_x_6536) ;  /* 0x0000000000dc4947 */ /* 0x000fea0003800000 */
[----:B------:R-:W-:Y:S02]  /*33a0*/  ISETP.GE.AND P0, PT, R12, R16, PT ;  /* 0x000000100c00720c */ /* 0x000fe40003f06270 */
[C---:B------:R-:W-:Y:S04]  /*33b0*/  LEA R16, P1, R80.reuse, R34, 0x7 ;  /* 0x0000002250107211 */ /* 0x040fe800078238ff */
[----:B------:R-:W-:Y:S06]  /*33c0*/  LEA.HI.X R17, R80, R35, R81, 0x7, P1 ;  /* 0x0000002350117211 */ /* 0x000fec00008f3c51 */
[----:B-1-3--:R-:W3:Y:S01]  /*33d0*/  LD.E.128 R16, desc[UR4][R16.64] ;  /* 0x0000000410107980 */ /* 0x00aee2000c101d00 */
[C---:B------:R-:W-:Y:S04]  /*33e0*/  @!P0 IMAD.WIDE R6, R11.reuse, 0x80, R6 ;  /* 0x000000800b068825 */ /* 0x040fe800078e0206 */
[----:B------:R-:W-:Y:S03]  /*33f0*/  @!P0 IMAD.WIDE R28, R11, 0x80, R28 ;  /* 0x000000800b1c8825 */ /* 0x000fe600078e021c */
[----:B------:R-:W4:Y:S06]  /*3400*/  @!P0 LD.E.64 R2, desc[UR4][R6.64] ;  /* 0x0000000406028980 */ /* 0x000f2c000c101b00 */
[----:B------:R-:W2:Y:S01]  /*3410*/  @!P0 LD.E.64 R28, desc[UR4][R28.64] ;  /* 0x000000041c1c8980 */ /* 0x000ea2000c101b00 */
[--C-:B----4-:R-:W-:Y:S01]  /*3420*/  @!P0 HADD2.F32 R8, -RZ, R2.reuse.H0_H0 ;  /* 0x20000002ff088230 */ /* 0x110fe20000004100 */
[----:B---3--:R-:W-:Y:S01]  /*3430*/  @!P0 MOV R0, R16 ;  /* 0x0000001000008202 */ /* 0x008fe20000000f00 */
[----:B------:R-:W-:Y:S01]  /*3440*/  @!P0 HADD2.F32 R6, -RZ, R2.H1_H1 ;  /* 0x30000002ff068230 */ /* 0x000fe20000004100 */
[----:B------:R-:W-:Y:S01]  /*3450*/  @!P0 MOV R7, R17 ;  /* 0x0000001100078202 */ /* 0x000fe20000000f00 */
[----:B------:R-:W-:Y:S02]  /*3460*/  @!P0 HADD2.F32 R4, -RZ, R3.H0_H0 ;  /* 0x20000003ff048230 */ /* 0x000fe40000004100 */
[----:B--2---:R-:W-:Y:S02]  /*3470*/  @!P0 HADD2.F32 R20, -RZ, R28.H0_H0 ;  /* 0x2000001cff148230 */ /* 0x004fe40000004100 */
        /* <DEDUP_REMOVED lines=13> */
[----:B------:R-:W-:Y:S01]  /*3550*/  @!P0 HADD2.F32 R23, -RZ, R29.H0_H0 ;  /* 0x2000001dff178230 */ /* 0x000fe20000004100 */
[----:B------:R-:W-:Y:S01]  /*3560*/  @!P0 F2FP.F16.F32.PACK_AB R0, R0, R25 ;  /* 0x000000190000823e */ /* 0x000fe200000000ff */
[--C-:B------:R-:W-:Y:S02]  /*3570*/  @!P0 HADD2.F32 R20, -RZ, R8.reuse.H1_H1 ;  /* 0x30000008ff148230 */ /* 0x100fe40000004100 */
[-C--:B------:R-:W-:Y:S01]  /*3580*/  @!P0 FMUL.FTZ R2, R2, R6.reuse ;  /* 0x0000000602028220 */ /* 0x080fe20000410000 */
[----:B------:R-:W-:Y:S01]  /*3590*/  @!P0 FFMA.FTZ R26, R21, R6, -R26 ;  /* 0x00000006151a8223 */ /* 0x000fe2000001081a */
[----:B------:R-:W-:Y:S01]  /*35a0*/  @!P0 MOV R16, R0 ;  /* 0x0000000000108202 */ /* 0x000fe20000000f00 */
[----:B------:R-:W-:Y:S02]  /*35b0*/  @!P0 HADD2.F32 R6, -RZ, R8.H0_H0 ;  /* 0x20000008ff068230 */ /* 0x000fe40000004100 */
[----:B------:R-:W-:Y:S01]  /*35c0*/  @!P0 FMUL.FTZ R28, R20, R23 ;  /* 0x00000017141c8220 */ /* 0x000fe20000410000 */
[----:B------:R-:W-:Y:S02]  /*35d0*/  @!P0 HADD2.F32 R7, -RZ, R3.H1_H1 ;  /* 0x30000003ff078230 */ /* 0x000fe40000004100 */
[----:B------:R-:W-:Y:S01]  /*35e0*/  @!P0 FFMA.FTZ R2, R22, R21, R2 ;  /* 0x0000001516028223 */ /* 0x000fe20000010002 */
[----:B------:R-:W-:Y:S02]  /*35f0*/  @!P0 HADD2.F32 R24, -RZ, R29.H1_H1 ;  /* 0x3000001dff188230 */ /* 0x000fe40000004100 */
        /* <DEDUP_REMOVED lines=8> */
[----:B------:R-:W-:Y:S01]  /*3680*/  LEA R6, P1, R102, R30, 0x7 ;  /* 0x0000001e66067211 */ /* 0x000fe200078238ff */
[----:B------:R-:W-:Y:S01]  /*3690*/  @!P0 FFMA.FTZ R27, R8, R5, -R27 ;  /* 0x00000005081b8223 */ /* 0x000fe2000001081b */
[----:B------:R-:W-:Y:S02]  /*36a0*/  @!P0 FFMA.FTZ R4, R24, R8, R4 ;  /* 0x0000000818048223 */ /* 0x000fe40000010004 */
[----:B------:R-:W-:Y:S02]  /*36b0*/  @!P0 F2FP.F16.F32.PACK_AB R3, R3, R20 ;  /* 0x000000140303823e */ /* 0x000fe400000000ff */
[----:B------:R-:W-:Y:S02]  /*36c0*/  LEA.HI.X R7, R102, R31, R103, 0x7, P1 ;  /* 0x0000001f66077211 */ /* 0x000fe400008f3c67 */
[----:B------:R-:W-:Y:S02]  /*36d0*/  @!P0 F2FP.F16.F32.PACK_AB R4, R4, R27 ;  /* 0x0000001b0404823e */ /* 0x000fe400000000ff */
[----:B------:R-:W-:Y:S02]  /*36e0*/  @!P0 MOV R18, R3 ;  /* 0x0000000300128202 */ /* 0x000fe40000000f00 */
[----:B------:R-:W-:Y:S05]  /*36f0*/  @!P0 MOV R19, R4 ;  /* 0x0000000400138202 */ /* 0x000fea0000000f00 */
[----:B------:R4:W-:Y:S02]  /*3700*/  ST.E.128 desc[UR4][R6.64], R16 ;  /* 0x0000001006007985 */ /* 0x0009e4000c101d04 */
.L_x_6536:
[----:B------:R-:W-:Y:S05]  /*3710*/  BSYNC.RECONVERGENT B0 ;  /* 0x0000000000007941 */ /* 0x000fea0003800200 */
.L_x_6535:
[----:B------:R-:W5:Y:S02]  /*3720*/  LD.E R0, desc[UR4][R84.64+0xd0] ;  /* 0x0000d00454007980 */ /* 0x000f64000c101900 */
[----:B-----5:R-:W-:Y:S05]  /*3730*/  IMAD.U32 R0, R0, -0x40, RZ ;  /* 0xffffffc000007824 */ /* 0x020fea00078e00ff */
[C---:B------:R-:W-:Y:S02]  /*3740*/  LEA R14, P1, R0.reuse, R14, 0x1 ;  /* 0x0000000e000e7211 */ /* 0x040fe400078208ff */
[C---:B------:R-:W-:Y:S02]  /*3750*/  LEA R32, P0, R0.reuse, R32, 0x1 ;  /* 0x0000002000207211 */ /* 0x040fe400078008ff */
[C---:B------:R-:W-:Y:S02]  /*3760*/  LEA.HI.X.SX32 R15, R0.reuse, R15, 0x1, P1 ;  /* 0x0000000f000f7211 */ /* 0x040fe400008f0eff */
[----:B------:R-:W-:Y:S01]  /*3770*/  LEA.HI.X.SX32 R33, R0, R33, 0x1, P0 ;  /* 0x0000002100217211 */ /* 0x000fe200000f0eff */
[----:B------:R-:W-:Y:S05]  /*3780*/  BRA `(.L_x_6527) ;  /* 0x0000001800607947 */ /* 0x000fea0003800000 */
.L_x_6528:
        /* <DEDUP_REMOVED lines=101> */
.L_x_6538:
[----:B------:R-:W-:Y:S05]  /*3de0*/  BSYNC.RECONVERGENT B0 ;  /* 0x0000000000007941 */ /* 0x000fea0003800200 */
.L_x_6537:
[C---:B------:R-:W-:Y:S01]  /*3df0*/  ISETP.GE.OR P0, PT, R53.reuse, R67, P3 ;  /* 0x000000433500720c */ /* 0x040fe20001f06670 */
[----:B------:R-:W-:Y:S03]  /*3e00*/  BSSY.RECONVERGENT B0, `(.L_x_6539) ;  /* 0x0000060000007945 */ /* 0x000fe60003800200 */
[----:B------:R-:W-:Y:S02]  /*3e10*/  ISETP.LT.OR P2, PT, R53, R68, P0 ;  /* 0x000000443500720c */ /* 0x000fe40000741670 */
[C---:B------:R-:W-:Y:S04]  /*3e20*/  LEA R20, P0, R80.reuse, R10, 0x6 ;  /* 0x0000000a50147211 */ /* 0x040fe800078030ff */
[----:B------:R-:W-:Y:S07]  /*3e30*/  LEA.HI.X R21, R80, R9, R81, 0x6, P0 ;  /* 0x0000000950157211 */ /* 0x000fee00000f3451 */
[----:B------:R-:W-:Y:S05]  /*3e40*/  @P2 BRA `(.L_x_6540) ;  /* 0x00000004006c2947 */ /* 0x000fea0003800000 */
[----:B------:R-:W-:Y:S01]  /*3e50*/  ISETP.GE.AND P0, PT, R12, R16, PT ;  /* 0x000000100c00720c */ /* 0x000fe20003f06270 */
[----:B------:R-:W2:Y:S11]  /*3e60*/  LD.E.128 R40, desc[UR4][R20.64] ;  /* 0x0000000414287980 */ /* 0x000eb6000c101d00 */
[----:B------:R-:W-:Y:S01]  /*3e70*/  @!UPT UIADD3 URZ, UPT, UPT, URZ, URZ, URZ ;  /* 0x000000fffffff290 */ /* 0x000fe2000fffe0ff */
[----:B------:R-:W-:Y:S01]  /*3e80*/  @!P0 IMAD.WIDE R4, R18, 0x2, R20 ;  /* 0x0000000212048825 */ /* 0x000fe200078e0214 */
[----:B-1----:R-:W-:Y:S02]  /*3e90*/  @!P0 SEL R3, R17, RZ, P1 ;  /* 0x000000ff11038207 */ /* 0x002fe40000800000 */
[----:B------:R-:W-:Y:S02]  /*3ea0*/  @!P0 SHF.L.U32 R0, R11, 0x5, RZ ;  /* 0x000000050b008819 */ /* 0x000fe400000006ff */
[----:B------:R-:W-:Y:S01]  /*3eb0*/  @!P0 SEL R2, R73, RZ, P1 ;  /* 0x000000ff49028207 */ /* 0x000fe20000800000 */
[----:B------:R-:W3:Y:S01]  /*3ec0*/  @!P0 LD.E.128 R4, desc[UR4][R4.64] ;  /* 0x0000000404048980 */ /* 0x000ee2000c101d00 */
[C---:B------:R-:W-:Y:S04]  /*3ed0*/  @!P0 IADD3 R3, P2, PT, R0.reuse, R3, RZ ;  /* 0x0000000300038210 */ /* 0x040fe80007f5e0ff */
[----:B------:R-:W-:Y:S02]  /*3ee0*/  @!P0 LEA.HI.X.SX32 R0, R0, R2, 0x1, P2 ;  /* 0x0000000200008211 */ /* 0x000fe400010f0eff */
        /* <DEDUP_REMOVED lines=14> */
[--C-:B------:R-:W-:Y:S01]  /*3fd0*/  @!P0 HADD2.F32 R3, -RZ, R5.reuse.H0_H0 ;  /* 0x20000005ff038230 */ /* 0x100fe20000004100 */
[----:B------:R-:W-:Y:S01]  /*3fe0*/  @!P0 MOV R34, R43 ;  /* 0x0000002b00228202 */ /* 0x000fe20000000f00 */
[----:B------:R-:W-:Y:S02]  /*3ff0*/  @!P0 HADD2.F32 R4, -RZ, R5.H1_H1 ;  /* 0x30000005ff048230 */ /* 0x000fe40000004100 */
[--C-:B------:R-:W-:Y:S02]  /*4000*/  @!P0 HADD2.F32 R5, -RZ, R6.reuse.H0_H0 ;  /* 0x20000006ff058230 */ /* 0x100fe40000004100 */
[--C-:B------:R-:W-:Y:S02]  /*4010*/  @!P0 HADD2.F32 R22, -RZ, R7.reuse.H0_H0 ;  /* 0x20000007ff168230 */ /* 0x100fe40000004100 */
[----:B------:R-:W-:Y:S02]  /*4020*/  @!P0 HADD2.F32 R19, -RZ, R7.H1_H1 ;  /* 0x30000007ff138230 */ /* 0x000fe40000004100 */
        /* <DEDUP_REMOVED lines=9> */
[--C-:B------:R-:W-:Y:S02]  /*40c0*/  @!P0 HADD2.F32 R25, -RZ, R89.reuse.H1_H1 ;  /* 0x30000059ff198230 */ /* 0x100fe40000004100 */
[----:B------:R-:W-:Y:S01]  /*40d0*/  @!P2 FADD.FTZ R8, -R8, -RZ ;  /* 0x800000ff0808a221 */ /* 0x000fe20000010100 */
[----:B------:R-:W-:Y:S01]  /*40e0*/  @!P0 HADD2.F32 R27, -RZ, R88.H1_H1 ;  /* 0x30000058ff1b8230 */ /* 0x000fe20000004100 */
[----:B------:R-:W-:Y:S01]  /*40f0*/  @!P0 MOV R24, R40 ;  /* 0x0000002800188202 */ /* 0x000fe20000000f00 */
[----:B------:R-:W-:Y:S02]  /*4100*/  @!P0 HADD2.F32 R26, -RZ, R89.H0_H0 ;  /* 0x20000059ff1a8230 */ /* 0x000fe40000004100 */
[----:B------:R-:W-:Y:S01]  /*4110*/  @!P2 FADD.FTZ R28, -R28, -RZ ;  /* 0x800000ff1c1ca221 */ /* 0x000fe20000010100 */
[--C-:B-----5:R-:W-:Y:S02]  /*4120*/  @!P0 HADD2.F32 R29, -RZ, R39.reuse.H0_H0 ;  /* 0x20000027ff1d8230 */ /* 0x120fe40000004100 */
[----:B------:R-:W-:Y:S01]  /*4130*/  @!P2 FADD.FTZ R23, -R23, -RZ ;  /* 0x800000ff1717a221 */ /* 0x000fe20000010100 */
[----:B------:R-:W-:Y:S02]  /*4140*/  @!P0 HADD2.F32 R30, -RZ, R39.H1_H1 ;  /* 0x30000027ff1e8230 */ /* 0x000fe40000004100 */
[----:B------:R-:W-:Y:S01]  /*4150*/  @!P0 FMUL.FTZ R7, R22, R7 ;  /* 0x0000000716078220 */ /* 0x000fe20000410000 */
[----:B------:R-:W-:Y:S02]  /*4160*/  @!P0 HADD2.F32 R22, -RZ, R36.H0_H0 ;  /* 0x20000024ff168230 */ /* 0x000fe40000004100 */
[----:B------:R-:W-:Y:S01]  /*4170*/  @!P0 FMUL.FTZ R8, R19, R8 ;  /* 0x0000000813088220 */ /* 0x000fe20000410000 */
[----:B------:R-:W-:Y:S02]  /*4180*/  @!P0 HADD2.F32 R19, -RZ, R24.H0_H0 ;  /* 0x20000018ff138230 */ /* 0x000fe40000004100 */
[----:B------:R-:W-:Y:S01]  /*4190*/  @!P2 FADD.FTZ R25, -R25, -RZ ;  /* 0x800000ff1919a221 */ /* 0x000fe20000010100 */
[----:B------:R-:W-:Y:S01]  /*41a0*/  @!P0 FMUL.FTZ R0, R0, R28 ;  /* 0x0000001c00008220 */ /* 0x000fe20000410000 */
[----:B------:R-:W-:Y:S02]  /*41b0*/  @!P0 HADD2.F32 R28, -RZ, R38.H1_H1 ;  /* 0x30000026ff1c8230 */ /* 0x000fe40000004100 */
[----:B------:R-:W-:Y:S01]  /*41c0*/  @!P2 FADD.FTZ R27, -R27, -RZ ;  /* 0x800000ff1b1ba221 */ /* 0x000fe20000010100 */
[----:B------:R-:W-:Y:S01]  /*41d0*/  @!P2 FADD.FTZ R26, -R26, -RZ ;  /* 0x800000ff1a1aa221 */ /* 0x000fe20000010100 */
        /* <DEDUP_REMOVED lines=34> */
.L_x_6540:
[----:B------:R-:W-:Y:S05]  /*4400*/  BSYNC.RECONVERGENT B0 ;  /* 0x0000000000007941 */ /* 0x000fea0003800200 */
.L_x_6539:
[CC--:B------:R-:W-:Y:S01]  /*4410*/  ISETP.GE.OR P0, PT, R70.reuse, R67.reuse, P3 ;  /* 0x000000434600720c */ /* 0x0c0fe20001f06670 */
[----:B------:R-:W-:Y:S01]  /*4420*/  BSSY.RECONVERGENT B0, `(.L_x_6541) ;  /* 0x0000063000007945 */ /* 0x000fe20003800200 */
[C---:B------:R-:W-:Y:S02]  /*4430*/  ISETP.GE.OR P2, PT, R69.reuse, R67, P3 ;  /* 0x000000434500720c */ /* 0x040fe40001f46670 */
[-C--:B------:R-:W-:Y:S02]  /*4440*/  ISETP.LT.OR P0, PT, R70, R68.reuse, P0 ;  /* 0x000000444600720c */ /* 0x080fe40000701670 */
[----:B------:R-:W-:Y:S11]  /*4450*/  ISETP.LT.OR P4, PT, R69, R68, P2 ;  /* 0x000000444500720c */ /* 0x000ff60001781670 */
[----:B------:R-:W-:Y:S05]  /*4460*/  @P0 BRA `(.L_x_6542) ;  /* 0x0000000400780947 */ /* 0x000fea0003800000 */
[----:B------:R-:W-:Y:S02]  /*4470*/  ISETP.GE.AND P0, PT, R12, R16, PT ;  /* 0x000000100c00720c */ /* 0x000fe40003f06270 */
[C---:B-1----:R-:W-:Y:S04]  /*4480*/  LEA R2, P2, R80.reuse, R20, 0x6 ;  /* 0x0000001450027211 */ /* 0x042fe800078430ff */
[----:B------:R-:W-:Y:S05]  /*4490*/  LEA.HI.X R3, R80, R21, R81, 0x6, P2 ;  /* 0x0000001550037211 */ /* 0x000fea00010f3451 */
[----:B--2---:R-:W2:Y:S02]  /*44a0*/  LD.E.128 R40, desc[UR4][R2.64] ;  /* 0x0000000402287980 */ /* 0x004ea4000c101d00 */
[----:B------:R-:W-:Y:S02]  /*44b0*/  @!P0 SEL R6, R17, RZ, P1 ;  /* 0x000000ff11068207 */ /* 0x000fe40000800000 */
[----:B------:R-:W-:Y:S02]  /*44c0*/  @!P0 SHF.L.U32 R4, R11, 0x6, RZ ;  /* 0x000000060b048819 */ /* 0x000fe400000006ff */
[----:B------:R-:W-:Y:S02]  /*44d0*/  @!P0 SEL R0, R73, RZ, P1 ;  /* 0x000000ff49008207 */ /* 0x000fe40000800000 */
[----:B------:R-:W-:Y:S04]  /*44e0*/  @!P0 IADD3 R6, P2, PT, R4, R6, RZ ;  /* 0x0000000604068210 */ /* 0x000fe80007f5e0ff */
[----:B------:R-:W-:Y:S02]  /*44f0*/  @!P0 SHF.L.U32 R22, R6, 0x1, RZ ;  /* 0x0000000106168819 */ /* 0x000fe400000006ff */
[----:B------:R-:W-:Y:S01]  /*4500*/  @!P0 LEA.HI.X.SX32 R0, R4, R0, 0x1, P2 ;  /* 0x0000000004008211 */ /* 0x000fe200010f0eff */
[----:B------:R-:W-:Y:S01]  /*4510*/  @!P0 IMAD.WIDE R4, R18, 0x2, R2 ;  /* 0x0000000212048825 */ /* 0x000fe200078e0202 */
[----:B------:R-:W-:Y:S02]  /*4520*/  @!P0 IADD3 R88, P2, PT, R22, R59, RZ ;  /* 0x0000003b16588210 */ /* 0x000fe40007f5e0ff */
[----:B------:R-:W-:Y:S03]  /*4530*/  @!P0 SHF.L.U64.HI R0, R6, 0x1, R0 ;  /* 0x0000000106008819 */ /* 0x000fe60000010200 */
[----:B------:R-:W3:Y:S01]  /*4540*/  @!P0 LD.E.128 R4, desc[UR4][R4.64] ;  /* 0x0000000404048980 */ /* 0x000ee2000c101d00 */
[----:B------:R-:W-:Y:S02]  /*4550*/  @!P0 IADD3.X R89, PT, PT, R0, R58, RZ, P2, !PT ;  /* 0x0000003a00598210 */ /* 0x000fe400017fe4ff */
[----:B------:R-:W-:Y:S04]  /*4560*/  @!P0 IADD3 R22, P2, PT, R22, R61, RZ ;  /* 0x0000003d16168210 */ /* 0x000fe80007f5e0ff */
[----:B------:R-:W-:Y:S01]  /*4570*/  @!P0 IADD3.X R23, PT, PT, R0, R60, RZ, P2, !PT ;  /* 0x0000003c00178210 */ /* 0x000fe200017fe4ff */
[----:B------:R-:W4:Y:S01]  /*4580*/  @!P0 LD.E.128 R88, desc[UR4][R88.64] ;  /* 0x0000000458588980 */ /* 0x000f22000c101d00 */
[----:B------:R-:W-:Y:S02]  /*4590*/  PLOP3.LUT P2, PT, PT, PT, PT, 0x80, 0x8 ;  /* 0x000000000008781c */ /* 0x000fe40003f4f070 */
[----:B------:R-:W-:Y:S05]  /*45a0*/  @!P0 PLOP3.LUT P2, PT, P1, PT, PT, 0x80, 0x8 ;  /* 0x000000000008881c */ /* 0x000fea0000f4f070 */
[----:B------:R3:W5:Y:S02]  /*45b0*/  @!P0 LD.E.128 R36, desc[UR4][R22.64] ;  /* 0x0000000416248980 */ /* 0x000764000c101d00 */
[--C-:B---3--:R-:W-:Y:S01]  /*45c0*/  @!P0 HADD2.F32 R22, -RZ, R7.reuse.H0_H0 ;  /* 0x20000007ff168230 */ /* 0x108fe20000004100 */
[----:B--2---:R-:W-:Y:S01]  /*45d0*/  @!P0 MOV R31, R40 ;  /* 0x00000028001f8202 */ /* 0x004fe20000000f00 */
[----:B------:R-:W-:Y:S01]  /*45e0*/  @!P0 HADD2.F32 R19, -RZ, R7.H1_H1 ;  /* 0x30000007ff138230 */ /* 0x000fe20000004100 */
[----:B------:R-:W-:Y:S01]  /*45f0*/  @!P0 MOV R34, R41 ;  /* 0x0000002900228202 */ /* 0x000fe20000000f00 */
[--C-:B------:R-:W-:Y:S02]  /*4600*/  @!P0 HADD2.F32 R0, -RZ, R4.reuse.H0_H0 ;  /* 0x20000004ff008230 */ /* 0x100fe40000004100 */
[----:B------:R-:W-:Y:S02]  /*4610*/  @!P0 HADD2.F32 R2, -RZ, R4.H1_H1 ;  /* 0x30000004ff028230 */ /* 0x000fe40000004100 */
[--C-:B----4-:R-:W-:Y:S02]  /*4620*/  @!P0 HADD2.F32 R7, -RZ, R91.reuse.H0_H0 ;  /* 0x2000005bff078230 */ /* 0x110fe40000004100 */
[----:B------:R-:W-:Y:S02]  /*4630*/  @!P0 HADD2.F32 R8, -RZ, R91.H1_H1 ;  /* 0x3000005bff088230 */ /* 0x000fe40000004100 */
[----:B------:R-:W-:Y:S02]  /*4640*/  @!P0 HADD2.F32 R28, -RZ, R88.H0_H0 ;  /* 0x20000058ff1c8230 */ /* 0x000fe40000004100 */
        /* <DEDUP_REMOVED lines=9> */
[----:B------:R-:W-:Y:S02]  /*46e0*/  @!P0 HADD2.F32 R27, -RZ, R88.H1_H1 ;  /* 0x30000058ff1b8230 */ /* 0x000fe40000004100 */
[----:B------:R-:W-:Y:S01]  /*46f0*/  @!P0 FMUL.FTZ R7, R22, R7 ;  /* 0x0000000716078220 */ /* 0x000fe20000410000 */
[--C-:B------:R-:W-:Y:S02]  /*4700*/  @!P0 HADD2.F32 R5, -RZ, R6.reuse.H0_H0 ;  /* 0x20000006ff058230 */ /* 0x100fe40000004100 */
[----:B------:R-:W-:Y:S01]  /*4710*/  @!P0 FMUL.FTZ R8, R19, R8 ;  /* 0x0000000813088220 */ /* 0x000fe20000410000 */
[----:B------:R-:W-:Y:S02]  /*4720*/  @!P0 HADD2.F32 R6, -RZ, R6.H1_H1 ;  /* 0x30000006ff068230 */ /* 0x000fe40000004100 */
[----:B------:R-:W-:Y:S01]  /*4730*/  @!P2 FADD.FTZ R27, -R27, -RZ ;  /* 0x800000ff1b1ba221 */ /* 0x000fe20000010100 */
[--C-:B------:R-:W-:Y:S02]  /*4740*/  @!P0 HADD2.F32 R25, -RZ, R89.reuse.H1_H1 ;  /* 0x30000059ff198230 */ /* 0x100fe40000004100 */
[----:B------:R-:W-:Y:S01]  /*4750*/  @!P0 FMUL.FTZ R0, R0, R28 ;  /* 0x0000001c00008220 */ /* 0x000fe20000410000 */
[----:B------:R-:W-:Y:S02]  /*4760*/  @!P0 HADD2.F32 R26, -RZ, R89.H0_H0 ;  /* 0x20000059ff1a8230 */ /* 0x000fe40000004100 */
[----:B------:R-:W-:Y:S01]  /*4770*/  @!P0 FMUL.FTZ R5, R5, R24 ;  /* 0x0000001805058220 */ /* 0x000fe20000410000 */
[--C-:B------:R-:W-:Y:S02]  /*4780*/  @!P0 HADD2.F32 R19, -RZ, R31.reuse.H0_H0 ;  /* 0x2000001fff138230 */ /* 0x100fe40000004100 */
[----:B------:R-:W-:Y:S01]  /*4790*/  @!P2 FADD.FTZ R25, -R25, -RZ ;  /* 0x800000ff1919a221 */ /* 0x000fe20000010100 */
[--C-:B-----5:R-:W-:Y:S02]  /*47a0*/  @!P0 HADD2.F32 R22, -RZ, R36.reuse.H0_H0 ;  /* 0x20000024ff168230 */ /* 0x120fe40000004100 */
[----:B------:R-:W-:Y:S01]  /*47b0*/  @!P0 FMUL.FTZ R6, R6, R23 ;  /* 0x0000001706068220 */ /* 0x000fe20000410000 */
[----:B------:R-:W-:Y:S01]  /*47c0*/  @!P2 FADD.FTZ R26, -R26, -RZ ;  /* 0x800000ff1a1aa221 */ /* 0x000fe20000010100 */
[----:B------:R-:W-:Y:S02]  /*47d0*/  @!P0 HADD2.F32 R24, -RZ, R36.H1_H1 ;  /* 0x30000024ff188230 */ /* 0x000fe40000004100 */
[----:B------:R-:W-:Y:S01]  /*47e0*/  @!P0 FMUL.FTZ R2, R2, R27 ;  /* 0x0000001b02028220 */ /* 0x000fe20000410000 */
[----:B------:R-:W-:Y:S01]  /*47f0*/  @!P0 HADD2.F32 R23, -RZ, R31.H1_H1 ;  /* 0x3000001fff178230 */ /* 0x000fe20000004100 */
[----:B------:R-:W-:Y:S01]  /*4800*/  @!P0 MOV R31, R42 ;  /* 0x0000002a001f8202 */ /* 0x000fe20000000f00 */
[----:B------:R-:W-:Y:S01]  /*4810*/  @!P0 FFMA.FTZ R0, R19, R22, R0 ;  /* 0x0000001613008223 */ /* 0x000fe20000010000 */
[----:B------:R-:W-:Y:S01]  /*4820*/  @!P0 FMUL.FTZ R4, R4, R25 ;  /* 0x0000001904048220 */ /* 0x000fe20000410000 */
[--C-:B------:R-:W-:Y:S02]  /*4830*/  @!P0 HADD2.F32 R25, -RZ, R37.reuse.H0_H0 ;  /* 0x20000025ff198230 */ /* 0x100fe40000004100 */
[----:B------:R-:W-:Y:S01]  /*4840*/  @!P0 FMUL.FTZ R3, R3, R26 ;  /* 0x0000001a03038220 */ /* 0x000fe20000410000 */
[--C-:B------:R-:W-:Y:S02]  /*4850*/  @!P0 HADD2.F32 R19, -RZ, R34.reuse.H0_H0 ;  /* 0x20000022ff138230 */ /* 0x100fe40000004100 */
[----:B------:R-:W-:Y:S01]  /*4860*/  @!P0 FFMA.FTZ R2, R23, R24, R2 ;  /* 0x0000001817028223 */ /* 0x000fe20000010002 */
[----:B------:R-:W-:Y:S01]  /*4870*/  @!P0 MOV R24, R43 ;  /* 0x0000002b00188202 */ /* 0x000fe20000000f00 */
[----:B------:R-:W-:Y:S02]  /*4880*/  @!P0 HADD2.F32 R22, -RZ, R34.H1_H1 ;  /* 0x30000022ff168230 */ /* 0x000fe40000004100 */
[----:B------:R-:W-:Y:S01]  /*4890*/  @!P0 HADD2.F32 R26, -RZ, R37.H1_H1 ;  /* 0x30000025ff1a8230 */ /* 0x000fe20000004100 */
[----:B------:R-:W-:Y:S01]  /*48a0*/  @!P0 F2FP.F16.F32.PACK_AB R0, R2, R0 ;  /* 0x000000000200823e */ /* 0x000fe200000000ff */
[--C-:B------:R-:W-:Y:S02]  /*48b0*/  @!P0 HADD2.F32 R23, -RZ, R31.reuse.H0_H0 ;  /* 0x2000001fff178230 */ /* 0x100fe40000004100 */
[----:B------:R-:W-:Y:S01]  /*48c0*/  @!P0 FFMA.FTZ R3, R19, R25, R3 ;  /* 0x0000001913038223 */ /* 0x000fe20000010003 */
[----:B------:R-:W-:Y:S01]  /*48d0*/  SHF.L.U32 R25, R102, 0x6, RZ ;  /* 0x0000000666197819 */ /* 0x000fe200000006ff */
[--C-:B------:R-:W-:Y:S01]  /*48e0*/  @!P0 HADD2.F32 R27, -RZ, R38.reuse.H0_H0 ;  /* 0x20000026ff1b8230 */ /* 0x100fe20000004100 */
[----:B------:R-:W-:Y:S01]  /*48f0*/  @!P0 MOV R40, R0 ;  /* 0x0000000000288202 */ /* 0x000fe20000000f00 */
        /* <DEDUP_REMOVED lines=10> */
[----:B------:R-:W-:Y:S01]  /*49a0*/  SHF.L.U64.HI R19, R102, 0x6, R103 ;  /* 0x0000000666137819 */ /* 0x000fe20000010267 */
[----:B------:R-:W-:Y:S02]  /*49b0*/  @!P0 HADD2.F32 R30, -RZ, R39.H1_H1 ;  /* 0x30000027ff1e8230 */ /* 0x000fe40000004100 */
[----:B------:R-:W-:Y:S01]  /*49c0*/  @!P0 FFMA.FTZ R7, R22, R29, R7 ;  /* 0x0000001d16078223 */ /* 0x000fe20000010007 */
[----:B------:R-:W-:Y:S02]  /*49d0*/  IADD3 R22, P3, P2, R25, R63, R25 ;  /* 0x0000003f19167210 */ /* 0x000fe40007a7e019 */
[----:B------:R-:W-:Y:S01]  /*49e0*/  @!P0 F2FP.F16.F32.PACK_AB R5, R6, R5 ;  /* 0x000000050605823e */ /* 0x000fe200000000ff */
[----:B------:R-:W-:Y:S01]  /*49f0*/  @!P0 FFMA.FTZ R8, R23, R30, R8 ;  /* 0x0000001e17088223 */ /* 0x000fe20000010008 */
[----:B------:R-:W-:Y:S02]  /*4a00*/  IADD3.X R23, PT, PT, R19, R62, R19, P3, P2 ;  /* 0x0000003e13177210 */ /* 0x000fe40001fe4413 */
[----:B------:R-:W-:Y:S02]  /*4a10*/  @!P0 MOV R42, R5 ;  /* 0x00000005002a8202 */ /* 0x000fe40000000f00 */
[----:B------:R-:W-:Y:S04]  /*4a20*/  @!P0 F2FP.F16.F32.PACK_AB R7, R8, R7 ;  /* 0x000000070807823e */ /* 0x000fe800000000ff */
[----:B------:R-:W-:Y:S05]  /*4a30*/  @!P0 MOV R43, R7 ;  /* 0x00000007002b8202 */ /* 0x000fea0000000f00 */
[----:B------:R3:W-:Y:S02]  /*4a40*/  ST.E.128 desc[UR4][R22.64], R40 ;  /* 0x0000002816007985 */ /* 0x0007e4000c101d04 */
.L_x_6542:
[----:B------:R-:W-:Y:S05]  /*4a50*/  BSYNC.RECONVERGENT B0 ;  /* 0x0000000000007941 */ /* 0x000fea0003800200 */
.L_x_6541:
[----:B------:R-:W-:Y:S04]  /*4a60*/  BSSY.RECONVERGENT B0, `(.L_x_6543) ;  /* 0x0000060000007945 */ /* 0x000fe80003800200 */
[----:B------:R-:W-:Y:S05]  /*4a70*/  @P4 BRA `(.L_x_6544) ;  /* 0x0000000400784947 */ /* 0x000fea0003800000 */
[----:B------:R-:W-:Y:S02]  /*4a80*/  ISETP.GE.AND P0, PT, R12, R16, PT ;  /* 0x000000100c00720c */ /* 0x000fe40003f06270 */
[C---:B-1----:R-:W-:Y:S04]  /*4a90*/  LEA R2, P2, R80.reuse, R20, 0x7 ;  /* 0x0000001450027211 */ /* 0x042fe800078438ff */
[----:B------:R-:W-:Y:S05]  /*4aa0*/  LEA.HI.X R3, R80, R21, R81, 0x7, P2 ;  /* 0x0000001550037211 */ /* 0x000fea00010f3c51 */
[----:B------:R-:W4:Y:S02]  /*4ab0*/  LD.E.128 R28, desc[UR4][R2.64] ;  /* 0x00000004021c7980 */ /* 0x000f24000c101d00 */
[----:B------:R-:W-:Y:S01]  /*4ac0*/  @!P0 IMAD R0, R11, 0x60, RZ ;  /* 0x000000600b008824 */ /* 0x000fe200078e02ff */
[----:B------:R-:W-:Y:S01]  /*4ad0*/  @!P0 SEL R17, R17, RZ, P1 ;  /* 0x000000ff11118207 */ /* 0x000fe20000800000 */
[----:B------:R-:W-:Y:S01]  /*4ae0*/  @!P0 IMAD.WIDE R4, R18, 0x2, R2 ;  /* 0x0000000212048825 */ /* 0x000fe200078e0202 */
[----:B------:R-:W-:Y:S02]  /*4af0*/  @!P0 SEL R73, R73, RZ, P1 ;  /* 0x000000ff49498207 */ /* 0x000fe40000800000 */
[C---:B------:R-:W-:Y:S03]  /*4b00*/  @!P0 IADD3 R17, P2, PT, R0.reuse, R17, RZ ;  /* 0x0000001100118210 */ /* 0x040fe60007f5e0ff */
[----:B------:R-:W5:Y:S01]  /*4b10*/  @!P0 LD.E.128 R4, desc[UR4][R4.64] ;  /* 0x0000000404048980 */ /* 0x000f62000c101d00 */
[----:B------:R-:W-:Y:S02]  /*4b20*/  @!P0 LEA.HI.X.SX32 R0, R0, R73, 0x1, P2 ;  /* 0x0000004900008211 */ /* 0x000fe400010f0eff */
        /* <DEDUP_REMOVED lines=9> */
[----:B--2---:R5:W2:Y:S02]  /*4bc0*/  @!P0 LD.E.128 R24, desc[UR4][R16.64] ;  /* 0x0000000410188980 */ /* 0x004aa4000c101d00 */
[--C-:B-----5:R-:W-:Y:S01]  /*4bd0*/  @!P0 HADD2.F32 R17, -RZ, R7.reuse.H0_H0 ;  /* 0x20000007ff118230 */ /* 0x120fe20000004100 */
[----:B----4-:R-:W-:Y:S01]  /*4be0*/  @!P0 MOV R34, R28 ;  /* 0x0000001c00228202 */ /* 0x010fe20000000f00 */
[----:B------:R-:W-:Y:S01]  /*4bf0*/  @!P0 HADD2.F32 R16, -RZ, R7.H1_H1 ;  /* 0x30000007ff108230 */ /* 0x000fe20000004100 */
[----:B------:R-:W-:Y:S01]  /*4c00*/  @!P0 MOV R35, R29 ;  /* 0x0000001d00238202 */ /* 0x000fe20000000f00 */
[--C-:B------:R-:W-:Y:S02]  /*4c10*/  @!P0 HADD2.F32 R0, -RZ, R4.reuse.H0_H0 ;  /* 0x20000004ff008230 */ /* 0x100fe40000004100 */
        /* <DEDUP_REMOVED lines=15> */
[--C-:B------:R-:W-:Y:S02]  /*4d10*/  @!P0 HADD2.F32 R20, -RZ, R37.reuse.H1_H1 ;  /* 0x30000025ff148230 */ /* 0x100fe40000004100 */
[----:B------:R-:W-:Y:S01]  /*4d20*/  @!P2 FADD.FTZ R19, -R19, -RZ ;  /* 0x800000ff1313a221 */ /* 0x000fe20000010100 */
[----:B------:R-:W-:Y:S02]  /*4d30*/  @!P0 HADD2.F32 R21, -RZ, R37.H0_H0 ;  /* 0x20000025ff158230 */ /* 0x000fe40000004100 */
[----:B------:R-:W-:Y:S01]  /*4d40*/  @!P2 FADD.FTZ R18, -R18, -RZ ;  /* 0x800000ff1212a221 */ /* 0x000fe20000010100 */
[----:B------:R-:W-:Y:S01]  /*4d50*/  @!P0 FMUL.FTZ R7, R17, R7 ;  /* 0x0000000711078220 */ /* 0x000fe20000410000 */
[----:B--2---:R-:W-:Y:S02]  /*4d60*/  @!P0 HADD2.F32 R17, -RZ, R24.H0_H0 ;  /* 0x20000018ff118230 */ /* 0x004fe40000004100 */
[----:B------:R-:W-:Y:S01]  /*4d70*/  @!P0 FMUL.FTZ R8, R16, R8 ;  /* 0x0000000810088220 */ /* 0x000fe20000410000 */
[----:B------:R-:W-:Y:S02]  /*4d80*/  @!P0 HADD2.F32 R16, -RZ, R34.H0_H0 ;  /* 0x20000022ff108230 */ /* 0x000fe40000004100 */
[----:B------:R-:W-:Y:S01]  /*4d90*/  @!P2 FADD.FTZ R20, -R20, -RZ ;  /* 0x800000ff1414a221 */ /* 0x000fe20000010100 */
[----:B------:R-:W-:Y:S01]  /*4da0*/  @!P0 FMUL.FTZ R0, R0, R23 ;  /* 0x0000001700008220 */ /* 0x000fe20000410000 */
[----:B------:R-:W-:Y:S01]  /*4db0*/  @!P0 FMUL.FTZ R2, R2, R22 ;  /* 0x0000001602028220 */ /* 0x000fe20000410000 */
[----:B------:R-:W-:Y:S01]  /*4dc0*/  @!P0 FMUL.FTZ R5, R5, R19 ;  /* 0x0000001305058220 */ /* 0x000fe20000410000 */
[----:B------:R-:W-:Y:S01]  /*4dd0*/  @!P0 FMUL.FTZ R6, R6, R18 ;  /* 0x0000001206068220 */ /* 0x000fe20000410000 */
[----:B------:R-:W-:Y:S01]  /*4de0*/  @!P2 FADD.FTZ R21, -R21, -RZ ;  /* 0x800000ff1515a221 */ /* 0x000fe20000010100 */
[----:B------:R-:W-:Y:S02]  /*4df0*/  @!P0 HADD2.F32 R19, -RZ, R24.H1_H1 ;  /* 0x30000018ff138230 */ /* 0x000fe40000004100 */
[----:B------:R-:W-:Y:S01]  /*4e00*/  @!P0 FMUL.FTZ R4, R4, R20 ;  /* 0x0000001404048220 */ /* 0x000fe20000410000 */
[--C-:B------:R-:W-:Y:S02]  /*4e10*/  @!P0 HADD2.F32 R22, -RZ, R26.reuse.H0_H0 ;  /* 0x2000001aff168230 */ /* 0x100fe40000004100 */
[----:B------:R-:W-:Y:S01]  /*4e20*/  @!P0 FFMA.FTZ R0, R16, R17, R0 ;  /* 0x0000001110008223 */ /* 0x000fe20000010000 */
[----:B------:R-:W-:Y:S01]  /*4e30*/  @!P0 HADD2.F32 R23, -RZ, R26.H1_H1 ;  /* 0x3000001aff178230 */ /* 0x000fe20000004100 */
[----:B------:R-:W-:Y:S01]  /*4e40*/  @!P0 MOV R26, R30 ;  /* 0x0000001e001a8202 */ /* 0x000fe20000000f00 */
[----:B------:R-:W-:Y:S02]  /*4e50*/  @!P0 HADD2.F32 R18, -RZ, R34.H1_H1 ;  /* 0x30000022ff128230 */ /* 0x000fe40000004100 */
[----:B------:R-:W-:Y:S01]  /*4e60*/  @!P0 FMUL.FTZ R3, R3, R21 ;  /* 0x0000001503038220 */ /* 0x000fe20000410000 */
[----:B------:R-:W-:Y:S02]  /*4e70*/  @!P0 HADD2.F32 R20, -RZ, R25.H0_H0 ;  /* 0x20000019ff148230 */ /* 0x000fe40000004100 */
[----:B------:R-:W-:Y:S02]  /*4e80*/  @!P0 HADD2.F32 R16, -RZ, R35.H0_H0 ;  /* 0x20000023ff108230 */ /* 0x000fe40000004100 */
[----:B------:R-:W-:Y:S01]  /*4e90*/  @!P0 FFMA.FTZ R2, R18, R19, R2 ;  /* 0x0000001312028223 */ /* 0x000fe20000010002 */
[----:B------:R-:W-:Y:S01]  /*4ea0*/  @!P0 MOV R19, R31 ;  /* 0x0000001f00138202 */ /* 0x000fe20000000f00 */
[----:B------:R-:W-:Y:S02]  /*4eb0*/  @!P0 HADD2.F32 R21, -RZ, R25.H1_H1 ;  /* 0x30000019ff158230 */ /* 0x000fe40000004100 */
[----:B------:R-:W-:Y:S01]  /*4ec0*/  @!P0 HADD2.F32 R17, -RZ, R35.H1_H1 ;  /* 0x30000023ff118230 */ /* 0x000fe20000004100 */
[----:B------:R-:W-:Y:S01]  /*4ed0*/  @!P0 F2FP.F16.F32.PACK_AB R0, R2, R0 ;  /* 0x000000000200823e */ /* 0x000fe200000000ff */
[--C-:B------:R-:W-:Y:S02]  /*4ee0*/  @!P0 HADD2.F32 R18, -RZ, R26.reuse.H0_H0 ;  /* 0x2000001aff128230 */ /* 0x100fe40000004100 */
[----:B------:R-:W-:Y:S01]  /*4ef0*/  @!P0 FFMA.FTZ R3, R16, R20, R3 ;  /* 0x0000001410038223 */ /* 0x000fe20000010003 */
[C---:B------:R-:W-:Y:S01]  /*4f00*/  LEA R20, P1, R102.reuse, R63, 0x6 ;  /* 0x0000003f66147211 */ /* 0x040fe200078230ff */
[----:B------:R-:W-:Y:S01]  /*4f10*/  @!P0 FFMA.FTZ R4, R17, R21, R4 ;  /* 0x0000001511048223 */ /* 0x000fe20000010004 */
[----:B------:R-:W-:Y:S01]  /*4f20*/  @!P0 MOV R28, R0 ;  /* 0x00000000001c8202 */ /* 0x000fe20000000f00 */
[----:B------:R-:W-:Y:S01]  /*4f30*/  @!P0 HADD2.F32 R16, -RZ, R26.H1_H1 ;  /* 0x3000001aff108230 */ /* 0x000fe20000004100 */
[----:B------:R-:W-:Y:S01]  /*4f40*/  LEA R20, P2, R102, R20, 0x7 ;  /* 0x0000001466147211 */ /* 0x000fe200078438ff */
[----:B------:R-:W-:Y:S01]  /*4f50*/  @!P0 FFMA.FTZ R5, R18, R22, R5 ;  /* 0x0000001612058223 */ /* 0x000fe20000010005 */
[----:B------:R-:W-:Y:S01]  /*4f60*/  @!P0 F2FP.F16.F32.PACK_AB R3, R4, R3 ;  /* 0x000000030403823e */ /* 0x000fe200000000ff */
[----:B------:R-:W-:Y:S02]  /*4f70*/  @!P0 HADD2.F32 R24, -RZ, R27.H0_H0 ;  /* 0x2000001bff188230 */ /* 0x000fe40000004100 */
[----:B------:R-:W-:Y:S01]  /*4f80*/  @!P0 FFMA.FTZ R6, R16, R23, R6 ;  /* 0x0000001710068223 */ /* 0x000fe20000010006 */
[----:B------:R-:W-:Y:S01]  /*4f90*/  LEA.HI.X R16, R102, R62, R103, 0x6, P1 ;  /* 0x0000003e66107211 */ /* 0x000fe200008f3467 */
[----:B------:R-:W-:Y:S01]  /*4fa0*/  @!P0 HADD2.F32 R17, -RZ, R19.H0_H0 ;  /* 0x20000013ff118230 */ /* 0x000fe20000004100 */
[----:B------:R-:W-:Y:S01]  /*4fb0*/  @!P0 MOV R29, R3 ;  /* 0x00000003001d8202 */ /* 0x000fe20000000f00 */
[----:B------:R-:W-:Y:S01]  /*4fc0*/  @!P0 HADD2.F32 R25, -RZ, R27.H1_H1 ;  /* 0x3000001bff198230 */ /* 0x000fe20000004100 */
[----:B------:R-:W-:Y:S01]  /*4fd0*/  @!P0 F2FP.F16.F32.PACK_AB R5, R6, R5 ;  /* 0x000000050605823e */ /* 0x000fe200000000ff */
[----:B------:R-:W-:Y:S02]  /*4fe0*/  @!P0 HADD2.F32 R18, -RZ, R19.H1_H1 ;  /* 0x30000013ff128230 */ /* 0x000fe40000004100 */
[----:B------:R-:W-:Y:S01]  /*4ff0*/  @!P0 FFMA.FTZ R7, R17, R24, R7 ;  /* 0x0000001811078223 */ /* 0x000fe20000010007 */
[----:B------:R-:W-:Y:S02]  /*5000*/  LEA.HI.X R21, R102, R16, R103, 0x7, P2 ;  /* 0x0000001066157211 */ /* 0x000fe400010f3c67 */
[----:B------:R-:W-:Y:S01]  /*5010*/  @!P0 MOV R30, R5 ;  /* 0x00000005001e8202 */ /* 0x000fe20000000f00 */
[----:B------:R-:W-:Y:S05]  /*5020*/  @!P0 FFMA.FTZ R8, R18, R25, R8 ;  /* 0x0000001912088223 */ /* 0x000fea0000010008 */
[----:B------:R-:W-:Y:S04]  /*5030*/  @!P0 F2FP.F16.F32.PACK_AB R7, R8, R7 ;  /* 0x000000070807823e */ /* 0x000fe800000000ff */
[----:B------:R-:W-:Y:S05]  /*5040*/  @!P0 MOV R31, R7 ;  /* 0x00000007001f8202 */ /* 0x000fea0000000f00 */
[----:B------:R4:W-:Y:S02]  /*5050*/  ST.E.128 desc[UR4][R20.64], R28 ;  /* 0x0000001c14007985 */ /* 0x0009e4000c101d04 */
.L_x_6544:
[----:B------:R-:W-:Y:S05]  /*5060*/  BSYNC.RECONVERGENT B0 ;  /* 0x0000000000007941 */ /* 0x000fea0003800200 */
.L_x_6543:
        /* <DEDUP_REMOVED lines=10> */
.L_x_6527:
[----:B------:R-:W-:Y:S05]  /*5110*/  BSYNC.RECONVERGENT B1 ;  /* 0x0000000000017941 */ /* 0x000fea0003800200 */
.L_x_6525:
        /* <DEDUP_REMOVED lines=31> */
[----:B------:R-:W3:Y:S01]  /*5310*/  LD.E.64 R22, desc[UR4][R84.64+0x40] ;  /* 0x0000400454167980 */ /* 0x000ee2000c101b00 */
        /* <DEDUP_REMOVED lines=17> */
[C---:B------:R-:W-:Y:S01]  /*5430*/  ISETP.GT.U32.AND P0, PT, R7.reuse, R3, PT ;  /* 0x000000030700720c */ /* 0x040fe20003f04070 */
        /* <DEDUP_REMOVED lines=52> */
.L_x_6546:
[----:B------:R-:W-:Y:S05]  /*5780*/  BSYNC.RECONVERGENT B0 ;  /* 0x0000000000007941 */ /* 0x000fea0003800200 */
.L_x_6545:
[----:B------:R-:W-:Y:S11]  /*5790*/  ISETP.NE.AND P0, PT, R57, RZ, PT ;  /* 0x000000ff3900720c */ /* 0x000ff60003f05270 */
[----:B------:R-:W-:Y:S02]  /*57a0*/  @!UPT UIADD3 URZ, UPT, UPT, URZ, URZ, URZ ;  /* 0x000000fffffff290 */ /* 0x000fe4000fffe0ff */
[----:B------:R-:W-:Y:S05]  /*57b0*/  @P0 BRA `(.L_x_6547) ;  /* 0xffffffc800980947 */ /* 0x000fea000383ffff */
.L_x_6524:
        /* <DEDUP_REMOVED lines=17> */
.L_x_6552:
[----:B------:R2:W-:Y:S02]  /*58d0*/  STS.128 [R51], RZ ;  /* 0x000000ff33007388 */ /* 0x0005e40000000c00 */
.L_x_6551:
[----:B------:R-:W-:Y:S05]  /*58e0*/  BSYNC.RECONVERGENT B0 ;  /* 0x0000000000007941 */ /* 0x000fea0003800200 */
.L_x_6550:
        /* <DEDUP_REMOVED lines=13> */
.L_x_6549:
[----:B------:R-:W2:Y:S01]  /*59c0*/  LD.E.64 R2, desc[UR4][R84.64+0xf0] ;  /* 0x0000f00454027980 */ /* 0x000ea2000c101b00 */
[----:B------:R-:W-:-:S03]  /*59d0*/  IMAD.MOV.U32 R4, RZ, RZ, RZ ;  /* 0x000000ffff047224 */ /* 0x000fc600078e00ff */
[----:B------:R1:W5:Y:S04]  /*59e0*/  LD.E.64 R24, desc[UR4][R84.64+0x148] ;  /* 0x0001480454187980 */ /* 0x000368000c101b00 */
[----:B------:R1:W5:Y:S01]  /*59f0*/  LD.E.64 R28, desc[UR4][R84.64+0x150] ;  /* 0x00015004541c7980 */ /* 0x000362000c101b00 */
[----:B--2---:R-:W-:-:S04]  /*5a00*/  ISETP.NE.U32.AND P0, PT, R2, RZ, PT ;  /* 0x000000ff0200720c */ /* 0x004fc80003f05070 */
[----:B------:R-:W-:-:S13]  /*5a10*/  ISETP.NE.AND.EX P0, PT, R3, RZ, PT, P0 ;  /* 0x000000ff0300720c */ /* 0x000fda0003f05300 */
[----:B------:R-:W-:-:S04]  /*5a20*/  @P0 LEA R2, P1, R112, R2, 0x2 ;  /* 0x0000000270020211 */ /* 0x000fc800078210ff */
[----:B------:R-:W-:-:S05]  /*5a30*/  @P0 LEA.HI.X R3, R112, R3, RZ, 0x2, P1 ;  /* 0x0000000370030211 */ /* 0x000fca00008f14ff */
[----:B------:R-:W2:Y:S04]  /*5a40*/  @P0 LD.E R4, desc[UR4][R2.64] ;  /* 0x0000000402040980 */ /* 0x000ea8000c101900 */
[----:B------:R-:W3:Y:S01]  /*5a50*/  LD.E.U8 R2, desc[UR4][R84.64+0x1b3] ;  /* 0x0001b30454027980 */ /* 0x000ee2000c101100 */
[----:B------:R-:W-:-:S04]  /*5a60*/  LEA.HI R15, R0, R0, RZ, 0x1 ;  /* 0x00000000000f7211 */ /* 0x000fc800078f08ff */
[----:B------:R-:W-:Y:S01]  /*5a70*/  SHF.R.S32.HI R15, RZ, 0x1, R15 ;  /* 0x00000001ff0f7819 */ /* 0x000fe2000001140f */
[----:B--2---:R-:W-:-:S04]  /*5a80*/  IMAD.IADD R4, R48, 0x1, R4 ;  /* 0x0000000130047824 */ /* 0x004fc800078e0204 */
[----:B------:R-:W-:-:S05]  /*5a90*/  IMAD R4, R4, R15, RZ ;  /* 0x0000000f04047224 */ /* 0x000fca00078e02ff */
[----:B------:R-:W-:-:S04]  /*5aa0*/  IADD3 R3, P1, PT, R49, R4, RZ ;  /* 0x0000000431037210 */ /* 0x000fc80007f3e0ff */
[----:B------:R-:W-:Y:S02]  /*5ab0*/  IADD3 R49, P0, PT, R49, R3, RZ ;  /* 0x0000000331317210 */ /* 0x000fe40007f1e0ff */
[----:B------:R-:W-:Y:S02]  /*5ac0*/  LEA.HI.X.SX32 R4, R4, RZ, 0x1, P1 ;  /* 0x000000ff04047211 */ /* 0x000fe400008f0eff */
[----:B---3--:R-:W-:-:S03]  /*5ad0*/  ISETP.NE.AND P2, PT, R2, RZ, PT ;  /* 0x000000ff0200720c */ /* 0x008fc60003f45270 */
[----:B------:R-:W-:-:S10]  /*5ae0*/  IMAD.X R2, RZ, RZ, R4, P0 ;  /* 0x000000ffff027224 */ /* 0x000fd400000e0604 */
[----:B-1----:R-:W-:Y:S05]  /*5af0*/  @!P2 BRA `(.L_x_6554) ;  /* 0x000000080000a947 */ /* 0x002fea0003800000 */
        /* <DEDUP_REMOVED lines=24> */
[----:B------:R-:W-:-:S02]  /*5c80*/  HADD2.F32 R17, -RZ, R7.H1_H1 ;  /* 0x30000007ff117230 */ /* 0x000fc40000004100 */
[--C-:B------:R-:W-:Y:S02]  /*5c90*/  HADD2.F32 R19, -RZ, R20.reuse.H0_H0 ;  /* 0x20000014ff137230 */ /* 0x100fe40000004100 */
[----:B------:R-:W-:Y:S02]  /*5ca0*/  HADD2.F32 R20, -RZ, R20.H1_H1 ;  /* 0x30000014ff147230 */ /* 0x000fe40000004100 */
[----:B------:R-:W-:Y:S02]  /*5cb0*/  HADD2.F32 R22, -RZ, R7.H0_H0 ;  /* 0x20000007ff167230 */ /* 0x000fe40000004100 */
[----:B--2---:R-:W-:Y:S02]  /*5cc0*/  HADD2.F32 R9, -RZ, R3.H1_H1 ;  /* 0x30000003ff097230 */ /* 0x004fe40000004100 */
[----:B------:R-:W-:Y:S02]  /*5cd0*/  HADD2.F32 R10, -RZ, R2.H1_H1 ;  /* 0x30000002ff0a7230 */ /* 0x000fe40000004100 */
[----:B---3--:R-:W-:-:S02]  /*5ce0*/  HADD2.F32 R11, -RZ, R5.H1_H1 ;  /* 0x30000005ff0b7230 */ /* 0x008fc40000004100 */
[C---:B------:R-:W-:Y:S01]  /*5cf0*/  FMUL.FTZ R7, R17.reuse, R9 ;  /* 0x0000000911077220 */ /* 0x040fe20000410000 */
[--C-:B------:R-:W-:Y:S02]  /*5d00*/  HADD2.F32 R16, -RZ, R4.reuse.H1_H1 ;  /* 0x30000004ff107230 */ /* 0x100fe40000004100 */
[C---:B------:R-:W-:Y:S01]  /*5d10*/  FMUL.FTZ R21, R20.reuse, R10 ;  /* 0x0000000a14157220 */ /* 0x040fe20000410000 */
[----:B------:R-:W-:Y:S02]  /*5d20*/  HADD2.F32 R4, -RZ, R4.H0_H0 ;  /* 0x20000004ff047230 */ /* 0x000fe40000004100 */
[----:B------:R-:W-:Y:S01]  /*5d30*/  FMUL.FTZ R17, R17, R11 ;  /* 0x0000000b11117220 */ /* 0x000fe20000410000 */
[----:B------:R-:W-:Y:S02]  /*5d40*/  HADD2.F32 R2, -RZ, R2.H0_H0 ;  /* 0x20000002ff027230 */ /* 0x000fe40000004100 */
[----:B------:R-:W-:Y:S01]  /*5d50*/  FMUL.FTZ R20, R20, R16 ;  /* 0x0000001014147220 */ /* 0x000fe20000410000 */
[----:B------:R-:W-:-:S02]  /*5d60*/  HADD2.F32 R3, -RZ, R3.H0_H0 ;  /* 0x20000003ff037230 */ /* 0x000fc40000004100 */
[C---:B------:R-:W-:Y:S01]  /*5d70*/  FFMA.FTZ R17, R22.reuse, R9, R17 ;  /* 0x0000000916117223 */ /* 0x040fe20000010011 */
[----:B------:R-:W-:Y:S02]  /*5d80*/  HADD2.F32 R9, -RZ, R8.H1_H1 ;  /* 0x30000008ff097230 */ /* 0x000fe40000004100 */
[C---:B------:R-:W-:Y:S01]  /*5d90*/  FFMA.FTZ R20, R19.reuse, R10, R20 ;  /* 0x0000000a13147223 */ /* 0x040fe20000010014 */
[----:B------:R-:W-:Y:S02]  /*5da0*/  HADD2.F32 R10, -RZ, R18.H1_H1 ;  /* 0x30000012ff0a7230 */ /* 0x000fe40000004100 */
[----:B------:R-:W-:Y:S01]  /*5db0*/  FFMA.FTZ R21, R19, R16, -R21 ;  /* 0x0000001013157223 */ /* 0x000fe20000010815 */
[----:B------:R-:W-:Y:S01]  /*5dc0*/  FFMA.FTZ R7, R22, R11, -R7 ;  /* 0x0000000b16077223 */ /* 0x000fe20000010807 */
[----:B------:R-:W-:Y:S02]  /*5dd0*/  HADD2.F32 R5, -RZ, R5.H0_H0 ;  /* 0x20000005ff057230 */ /* 0x000fe40000004100 */
[----:B------:R-:W-:Y:S01]  /*5de0*/  FMUL.FTZ R11, R9, R2 ;  /* 0x00000002090b7220 */ /* 0x000fe20000410000 */
[----:B------:R-:W-:-:S02]  /*5df0*/  HADD2.F32 R8, -RZ, R8.H0_H0 ;  /* 0x20000008ff087230 */ /* 0x000fc40000004100 */
        /* <DEDUP_REMOVED lines=8> */
[----:B------:R-:W-:Y:S02]  /*5e80*/  F2FP.F16.F32.PACK_AB R20, R20, R21 ;  /* 0x000000151414723e */ /* 0x000fe400000000ff */
[----:B------:R-:W-:-:S02]  /*5e90*/  F2FP.F16.F32.PACK_AB R11, R16, R11 ;  /* 0x0000000b100b723e */ /* 0x000fc400000000ff */
[----:B------:R-:W-:Y:S02]  /*5ea0*/  F2FP.F16.F32.PACK_AB R7, R17, R7 ;  /* 0x000000071107723e */ /* 0x000fe400000000ff */
[----:B------:R-:W-:Y:S02]  /*5eb0*/  F2FP.F16.F32.PACK_AB R10, R10, R9 ;  /* 0x000000090a0a723e */ /* 0x000fe400000000ff */
[----:B------:R-:W-:Y:S02]  /*5ec0*/  MOV R8, R11 ;  /* 0x0000000b00087202 */ /* 0x000fe40000000f00 */
[----:B------:R-:W-:Y:S02]  /*5ed0*/  MOV R9, R20 ;  /* 0x0000001400097202 */ /* 0x000fe40000000f00 */
[----:B------:R-:W-:Y:S02]  /*5ee0*/  MOV R11, R7 ;  /* 0x00000007000b7202 */ /* 0x000fe40000000f00 */
.L_x_6559:
[----:B------:R-:W-:Y:S05]  /*5ef0*/  BSYNC.RECONVERGENT B0 ;  /* 0x0000000000007941 */ /* 0x000fea0003800200 */
.L_x_6558:
[----:B-----5:R3:W-:Y:S01]  /*5f00*/  STS.128 [R51], R8 ;  /* 0x0000000833007388 */ /* 0x0207e20000000c00 */
[----:B------:R-:W-:Y:S05]  /*5f10*/  BRA `(.L_x_6556) ;  /* 0x0000000000047947 */ /* 0x000fea0003800000 */
.L_x_6557:
[----:B------:R2:W-:Y:S02]  /*5f20*/  STS.128 [R51], RZ ;  /* 0x000000ff33007388 */ /* 0x0005e40000000c00 */
.L_x_6556:
[----:B------:R-:W-:Y:S05]  /*5f30*/  BSYNC.RECONVERGENT B1 ;  /* 0x0000000000017941 */ /* 0x000fea0003800200 */
.L_x_6555:
        /* <DEDUP_REMOVED lines=16> */
[----:B------:R-:W-:-:S03]  /*6040*/  MOV R6, R8 ;  /* 0x0000000800067202 */ /* 0x000fc60000000f00 */
[--C-:B------:R-:W-:Y:S02]  /*6050*/  HADD2.F32 R11, -RZ, R0.reuse.H1_H1 ;  /* 0x30000000ff0b7230 */ /* 0x100fe40000004100 */
[----:B------:R-:W-:Y:S02]  /*6060*/  HADD2.F32 R18, -RZ, R0.H0_H0 ;  /* 0x20000000ff127230 */ /* 0x000fe40000004100 */
[--C-:B-1----:R-:W-:Y:S01]  /*6070*/  HADD2.F32 R15, -RZ, R16.reuse.H0_H0 ;  /* 0x20000010ff0f7230 */ /* 0x102fe20000004100 */
[----:B------:R-:W-:Y:S01]  /*6080*/  MOV R14, R10 ;  /* 0x0000000a000e7202 */ /* 0x000fe20000000f00 */
[----:B------:R-:W-:Y:S02]  /*6090*/  HADD2.F32 R16, -RZ, R16.H1_H1 ;  /* 0x30000010ff107230 */ /* 0x000fe40000004100 */
[----:B---3--:R-:W-:Y:S02]  /*60a0*/  HADD2.F32 R7, -RZ, R3.H1_H1 ;  /* 0x30000003ff077230 */ /* 0x008fe40000004100 */
[----:B------:R-:W-:-:S02]  /*60b0*/  HADD2.F32 R8, -RZ, R2.H1_H1 ;  /* 0x30000002ff087230 */ /* 0x000fc40000004100 */
[----:B--2---:R-:W-:Y:S02]  /*60c0*/  HADD2.F32 R9, -RZ, R5.H1_H1 ;  /* 0x30000005ff097230 */ /* 0x004fe40000004100 */
        /* <DEDUP_REMOVED lines=29> */
[----:B------:R-:W-:Y:S02]  /*62a0*/  F2FP.F16.F32.PACK_AB R11, R11, R0 ;  /* 0x000000000b0b723e */ /* 0x000fe400000000ff */
[----:B------:R-:W-:Y:S02]  /*62b0*/  MOV R9, R16 ;  /* 0x0000001000097202 */ /* 0x000fe40000000f00 */
[----:B------:R-:W-:-:S02]  /*62c0*/  MOV R10, R7 ;  /* 0x00000007000a7202 */ /* 0x000fc40000000f00 */
.L_x_6561:
[----:B------:R-:W-:Y:S05]  /*62d0*/  BSYNC.RECONVERGENT B0 ;  /* 0x0000000000007941 */ /* 0x000fea0003800200 */
.L_x_6560:
[----:B-----5:R3:W-:Y:S01]  /*62e0*/  STS.128 [R51+0x800], R8 ;  /* 0x0008000833007388 */ /* 0x0207e20000000c00 */
[----:B------:R-:W-:Y:S05]  /*62f0*/  BRA `(.L_x_6553) ;  /* 0x0000000c001c7947 */ /* 0x000fea0003800000 */
.L_x_6554:
        /* <DEDUP_REMOVED lines=98> */
.L_x_6566:
[----:B------:R-:W-:Y:S05]  /*6920*/  BSYNC.RECONVERGENT B0 ;  /* 0x0000000000007941 */ /* 0x000fea0003800200 */
.L_x_6565:
[----:B-----5:R3:W-:Y:S01]  /*6930*/  STS.128 [R51], R20 ;  /* 0x0000001433007388 */ /* 0x0207e20000000c00 */
[----:B------:R-:W-:Y:S05]  /*6940*/  BRA `(.L_x_6563) ;  /* 0x0000000000047947 */ /* 0x000fea0003800000 */
.L_x_6564:
[----:B------:R2:W-:Y:S02]  /*6950*/  STS.128 [R51], RZ ;  /* 0x000000ff33007388 */ /* 0x0005e40000000c00 */
.L_x_6563:
[----:B------:R-:W-:Y:S05]  /*6960*/  BSYNC.RECONVERGENT B1 ;  /* 0x0000000000017941 */ /* 0x000fea0003800200 */
.L_x_6562:
        /* <DEDUP_REMOVED lines=94> */
.L_x_6568:
[----:B------:R-:W-:Y:S05]  /*6f50*/  BSYNC.RECONVERGENT B0 ;  /* 0x0000000000007941 */ /* 0x000fea0003800200 */
.L_x_6567:
[----:B-----5:R1:W-:Y:S02]  /*6f60*/  STS.128 [R51+0x800], R20 ;  /* 0x0008001433007388 */ /* 0x0203e40000000c00 */
.L_x_6553:
[----:B------:R-:W-:Y:S05]  /*6f70*/  BSYNC.RECONVERGENT B2 ;  /* 0x0000000000027941 */ /* 0x000fea0003800200 */
.L_x_6548:
[----:B---3--:R-:W-:Y:S01]  /*6f80*/  IMAD R4, R44, -0x80, R45 ;  /* 0xffffff802c047824 */ /* 0x008fe200078e022d */
[----:B------:R-:W-:Y:S04]  /*6f90*/  BSSY.RECONVERGENT B0, `(.L_x_6569) ;  /* 0x000000e000007945 */ /* 0x000fe80003800200 */
[----:B------:R-:W-:-:S04]  /*6fa0*/  IADD3 R4, PT, PT, R4, 0x80, RZ ;  /* 0x0000008004047810 */ /* 0x000fc80007ffe0ff */
[----:B------:R-:W-:-:S13]  /*6fb0*/  ISETP.GE.AND P2, PT, R76, R4, PT ;  /* 0x000000044c00720c */ /* 0x000fda0003f46270 */
        /* <DEDUP_REMOVED lines=10> */
.L_x_6571:
[----:B------:R3:W-:Y:S02]  /*7060*/  STS.128 [R51+0x1000], RZ ;  /* 0x001000ff33007388 */ /* 0x0007e40000000c00 */
.L_x_6570:
[----:B------:R-:W-:Y:S05]  /*7070*/  BSYNC.RECONVERGENT B0 ;  /* 0x0000000000007941 */ /* 0x000fea0003800200 */
.L_x_6569:
[----:B------:R-:W-:Y:S01]  /*7080*/  ISETP.GE.AND P1, PT, R27, R4, PT ;  /* 0x000000041b00720c */ /* 0x000fe20003f26270 */
[C---:B------:R-:W-:Y:S01]  /*7090*/  IMAD.SHL.U32 R0, R102.reuse, 0x40, RZ ;  /* 0x0000004066007824 */ /* 0x040fe200078e00ff */
[----:B---34-:R-:W-:Y:S01]  /*70a0*/  SHF.L.U64.HI R2, R102, 0x6, R103 ;  /* 0x0000000666027819 */ /* 0x018fe20000010267 */
        /* <DEDUP_REMOVED lines=11> */
.L_x_6574:
[----:B------:R3:W-:Y:S02]  /*7160*/  STS.128 [R51+0x1800], RZ ;  /* 0x001800ff33007388 */ /* 0x0007e40000000c00 */
.L_x_6573:
[----:B------:R-:W-:Y:S05]  /*7170*/  BSYNC.RECONVERGENT B0 ;  /* 0x0000000000007941 */ /* 0x000fea0003800200 */
.L_x_6572:
[----:B------:R-:W-:Y:S01]  /*7180*/  IADD3 R3, PT, PT, R76, 0x40, RZ ;  /* 0x000000404c037810 */ /* 0x000fe20007ffe0ff */
[----:B------:R-:W-:Y:S03]  /*7190*/  BSSY.RECONVERGENT B0, `(.L_x_6575) ;  /* 0x000000d000007945 */ /* 0x000fe60003800200 */
[----:B------:R-:W-:-:S13]  /*71a0*/  ISETP.GE.AND P0, PT, R3, R4, PT ;  /* 0x000000040300720c */ /* 0x000fda0003f06270 */
        /* <DEDUP_REMOVED lines=10> */
.L_x_6577:
[----:B------:R1:W-:Y:S02]  /*7250*/  STS.128 [R51+0x2000], RZ ;  /* 0x002000ff33007388 */ /* 0x0003e40000000c00 */
.L_x_6576:
[----:B------:R-:W-:Y:S05]  /*7260*/  BSYNC.RECONVERGENT B0 ;  /* 0x0000000000007941 */ /* 0x000fea0003800200 */
.L_x_6575:
[----:B------:R-:W-:Y:S01]  /*7270*/  IADD3 R76, PT, PT, R76, 0x60, RZ ;  /* 0x000000604c4c7810 */ /* 0x000fe20007ffe0ff */
        /* <DEDUP_REMOVED lines=12> */
.L_x_6580:
[----:B------:R1:W-:Y:S02]  /*7340*/  STS.128 [R51+0x2800], RZ ;  /* 0x002800ff33007388 */ /* 0x0003e40000000c00 */
.L_x_6579:
[----:B------:R-:W-:Y:S05]  /*7350*/  BSYNC.RECONVERGENT B0 ;  /* 0x0000000000007941 */ /* 0x000fea0003800200 */
.L_x_6578:
[----:B------:R-:W0:Y:S01]  /*7360*/  LDGDEPBAR ;  /* 0x00000000000079af */ /* 0x000e220000000000 */
[----:B------:R-:W-:Y:S01]  /*7370*/  BSSY.RECONVERGENT B0, `(.L_x_6581) ;  /* 0x0000010000007945 */ /* 0x000fe20003800200 */
[----:B------:R-:W-:-:S04]  /*7380*/  DEPBAR.LE SB0, 0x0 ;  /* 0x000080000000791a */ /* 0x000fc80000000000 */
        /* <DEDUP_REMOVED lines=11> */
.L_x_6583:
[----:B------:R1:W-:Y:S01]  /*7440*/  STS.128 [R51+0x3000], RZ ;  /* 0x003000ff33007388 */ /* 0x0003e20000000c00 */
[----:B------:R-:W-:Y:S05]  /*7450*/  BRA `(.L_x_6584) ;  /* 0x0000000000047947 */ /* 0x000fea0003800000 */
.L_x_6582:
[----:B------:R1:W-:Y:S02]  /*7460*/  STS.128 [R51+0x3000], RZ ;  /* 0x003000ff33007388 */ /* 0x0003e40000000c00 */
.L_x_6584:
[----:B------:R-:W-:Y:S05]  /*7470*/  BSYNC.RECONVERGENT B0 ;  /* 0x0000000000007941 */ /* 0x000fea0003800200 */
.L_x_6581:
[----:B------:R-:W-:Y:S01]  /*7480*/  ISETP.GE.AND P0, PT, R27, R4, PT ;  /* 0x000000041b00720c */ /* 0x000fe20003f06270 */
[C---:B------:R-:W-:Y:S01]  /*7490*/  IMAD.SHL.U32 R5, R104.reuse, 0x40, RZ ;  /* 0x0000004068057824 */ /* 0x040fe200078e00ff */
[----:B----4-:R-:W-:Y:S01]  /*74a0*/  SHF.L.U64.HI R6, R104, 0x6, R105 ;  /* 0x0000000668067819 */ /* 0x010fe20000010269 */
[----:B------:R-:W-:Y:S03]  /*74b0*/  BSSY.RECONVERGENT B0, `(.L_x_6585) ;  /* 0x000000d000007945 */ /* 0x000fe60003800200 */
[----:B-1----:R-:W-:-:S05]  /*74c0*/  IADD3 R8, P1, PT, R5, R109, RZ ;  /* 0x0000006d05087210 */ /* 0x002fca0007f3e0ff */
[----:B------:R-:W-:Y:S02]  /*74d0*/  IMAD.X R9, R6, 0x1, R108, P1 ;  /* 0x0000000106097824 */ /* 0x000fe400008e066c */
        /* <DEDUP_REMOVED lines=9> */
.L_x_6587:
[----:B------:R4:W-:Y:S02]  /*7570*/  STS.128 [R51+0x3800], RZ ;  /* 0x003800ff33007388 */ /* 0x0009e40000000c00 */
.L_x_6586:
[----:B------:R-:W-:Y:S05]  /*7580*/  BSYNC.RECONVERGENT B0 ;  /* 0x0000000000007941 */ /* 0x000fea0003800200 */
.L_x_6585:
        /* <DEDUP_REMOVED lines=13> */
.L_x_6590:
[----:B------:R1:W-:Y:S02]  /*7660*/  STS.128 [R51+0x4000], RZ ;  /* 0x004000ff33007388 */ /* 0x0003e40000000c00 */
.L_x_6589:
[----:B------:R-:W-:Y:S05]  /*7670*/  BSYNC.RECONVERGENT B0 ;  /* 0x0000000000007941 */ /* 0x000fea0003800200 */
.L_x_6588:
        /* <DEDUP_REMOVED lines=13> */
.L_x_6593:
[----:B------:R1:W-:Y:S02]  /*7750*/  STS.128 [R51+0x4800], RZ ;  /* 0x004800ff33007388 */ /* 0x0003e40000000c00 */
.L_x_6592:
[----:B------:R-:W-:Y:S05]  /*7760*/  BSYNC.RECONVERGENT B0 ;  /* 0x0000000000007941 */ /* 0x000fea0003800200 */
.L_x_6591:
[----:B------:R-:W3:Y:S01]  /*7770*/  LD.E R39, desc[UR4][R84.64+0x18c] ;  /* 0x00018c0454277980 */ /* 0x000ee2000c101900 */
[----:B------:R-:W2:Y:S01]  /*7780*/  S2UR UR6, SR_CgaCtaId ;  /* 0x00000000000679c3 */ /* 0x000ea20000008800 */
[----:B------:R-:W-:Y:S01]  /*7790*/  UMOV UR7, 0x400 ;  /* 0x0000040000077882 */ /* 0x000fe20000000000 */
[----:B------:R-:W-:Y:S01]  /*77a0*/  IMAD.MOV.U32 R36, RZ, RZ, 0x20 ;  /* 0x00000020ff247424 */ /* 0x000fe200078e00ff */
[----:B------:R-:W1:Y:S01]  /*77b0*/  S2R R97, SR_TID.X ;  /* 0x0000000000617919 */ /* 0x000e620000002100 */
[----:B------:R-:W-:Y:S01]  /*77c0*/  BSSY.RECONVERGENT B1, `(.L_x_6594) ;  /* 0x00001cd000017945 */ /* 0x000fe20003800200 */
[----:B------:R-:W0:Y:S01]  /*77d0*/  LDGDEPBAR ;  /* 0x00000000000079af */ /* 0x000e220000000000 */
[----:B--2---:R-:W-:Y:S01]  /*77e0*/  ULEA UR6, UR6, UR7, 0x18 ;  /* 0x0000000706067291 */ /* 0x004fe2000f8ec0ff */
[C---:B-1----:R-:W-:Y:S01]  /*77f0*/  IMAD.SHL.U32 R4, R97.reuse, 0x10, RZ ;  /* 0x0000001061047824 */ /* 0x042fe200078e00ff */
[----:B------:R-:W-:Y:S01]  /*7800*/  SHF.R.U32.HI R98, RZ, 0x1, R97 ;  /* 0x00000001ff627819 */ /* 0x000fe20000011661 */
[C---:B------:R-:W-:Y:S01]  /*7810*/  IMAD.SHL.U32 R38, R97.reuse, 0x20, RZ ;  /* 0x0000002061267824 */ /* 0x040fe200078e00ff */
[C---:B------:R-:W-:Y:S01]  /*7820*/  LOP3.LUT R3, R97.reuse, 0x8, RZ, 0xc0, !PT ;  /* 0x0000000861037812 */ /* 0x040fe200078ec0ff */
[----:B------:R-:W-:Y:S01]  /*7830*/  IMAD.SHL.U32 R96, R97, 0x4, RZ ;  /* 0x0000000461607824 */ /* 0x000fe200078e00ff */
[----:B------:R-:W-:-:S02]  /*7840*/  LOP3.LUT R37, R98, 0x8, RZ, 0xc0, !PT ;  /* 0x0000000862257812 */ /* 0x000fc400078ec0ff */
[C---:B------:R-:W-:Y:S02]  /*7850*/  LOP3.LUT R99, R4.reuse, 0x3e00, RZ, 0xc0, !PT ;  /* 0x00003e0004637812 */ /* 0x040fe400078ec0ff */
[----:B------:R-:W-:Y:S02]  /*7860*/  LOP3.LUT R4, R4, 0x100, RZ, 0xc0, !PT ;  /* 0x0000010004047812 */ /* 0x000fe400078ec0ff */
[----:B------:R-:W-:Y:S02]  /*7870*/  LOP3.LUT R5, R96, 0x18, RZ, 0xc0, !PT ;  /* 0x0000001860057812 */ /* 0x000fe400078ec0ff */
[--C-:B------:R-:W-:Y:S02]  /*7880*/  LOP3.LUT R37, R37, 0xc0, R38.reuse, 0xf8, !PT ;  /* 0x000000c025257812 */ /* 0x100fe400078ef826 */
[--C-:B------:R-:W-:Y:S02]  /*7890*/  LOP3.LUT R6, R99, 0x20, R38.reuse, 0xf8, !PT ;  /* 0x0000002063067812 */ /* 0x100fe400078ef826 */
[----:B------:R-:W-:-:S02]  /*78a0*/  LOP3.LUT R3, R3, 0xc0, R38, 0xf8, !PT ;  /* 0x000000c003037812 */ /* 0x000fc400078ef826 */
[--C-:B------:R-:W-:Y:S02]  /*78b0*/  LOP3.LUT R4, R4, 0x20, R38.reuse, 0xf8, !PT ;  /* 0x0000002004047812 */ /* 0x100fe400078ef826 */
[----:B------:R-:W-:Y:S02]  /*78c0*/  LOP3.LUT R37, R37, R5, RZ, 0x3c, !PT ;  /* 0x0000000525257212 */ /* 0x000fe400078e3cff */
[----:B------:R-:W-:Y:S02]  /*78d0*/  LOP3.LUT R6, R6, 0x100, R38, 0xf8, !PT ;  /* 0x0000010006067812 */ /* 0x000fe400078ef826 */
[----:B------:R-:W-:Y:S02]  /*78e0*/  LOP3.LUT R3, R4, R3, R5, 0xf6, !PT ;  /* 0x0000000304037212 */ /* 0x000fe400078ef605 */
[----:B------:R-:W-:Y:S02]  /*78f0*/  LOP3.LUT R4, R6, R37, RZ, 0xfc, !PT ;  /* 0x0000002506047212 */ /* 0x000fe400078efcff */
[----:B------:R-:W-:Y:S01]  /*7900*/  LEA R41, R3, UR6, 0x1 ;  /* 0x0000000603297c11 */ /* 0x000fe2000f8e08ff */
[----:B------:R-:W-:Y:S01]  /*7910*/  IMAD.SHL.U32 R3, R44, 0x80, RZ ;  /* 0x000000802c037824 */ /* 0x000fe200078e00ff */
[----:B------:R-:W-:-:S02]  /*7920*/  LEA R4, R4, UR6, 0x1 ;  /* 0x0000000604047c11 */ /* 0x000fc4000f8e08ff */
[----:B------:R-:W-:Y:S01]  /*7930*/  LOP3.LUT P0, RZ, R97, 0x4, RZ, 0xc0, !PT ;  /* 0x0000000461ff7812 */ /* 0x000fe2000780c0ff */
[----:B------:R-:W-:Y:S03]  /*7940*/  LDSM.16.M88.4 R12, [R41+0x1000] ;  /* 0x00100000290c783b */ /* 0x000fe60000000200 */
[----:B------:R-:W-:Y:S01]  /*7950*/  SEL R36, R36, 0xffffffe0, !P0 ;  /* 0xffffffe024247807 */ /* 0x000fe20004000000 */
[----:B----4-:R1:W2:Y:S04]  /*7960*/  LDSM.16.M88.4 R8, [R4] ;  /* 0x000000000408783b */ /* 0x0102a80000000200 */
[--C-:B------:R-:W-:Y:S01]  /*7970*/  IMAD.IADD R40, R41, 0x1, R36.reuse ;  /* 0x0000000129287824 */ /* 0x100fe200078e0224 */
[----:B------:R-:W-:Y:S04]  /*7980*/  LDSM.16.M88.4 R32, [R41+0x1400] ;  /* 0x001400002920783b */ /* 0x000fe80000000200 */
[----:B------:R-:W-:Y:S04]  /*7990*/  LDSM.16.M88.4 R16, [R40+0x1000] ;  /* 0x001000002810783b */ /* 0x000fe80000000200 */
[----:B------:R-:W-:Y:S04]  /*79a0*/  LDSM.16.M88.4 R20, [R40+0x1400] ;  /* 0x001400002814783b */ /* 0x000fe80000000200 */
[----:B-----5:R-:W-:Y:S01]  /*79b0*/  LDSM.16.M88.4 R24, [R41+0x1800] ;  /* 0x001800002918783b */ /* 0x020fe20000000200 */
[----:B-1----:R-:W-:-:S06]  /*79c0*/  IMAD.IADD R4, R4, 0x1, R36 ;  /* 0x0000000104047824 */ /* 0x002fcc00078e0224 */
[----:B------:R-:W1:Y:S01]  /*79d0*/  LDSM.16.M88.4 R4, [R4] ;  /* 0x000000000404783b */ /* 0x000e620000000200 */
[C---:B--2---:R-:W-:Y:S08]  /*79e0*/  HMMA.16816.F32 R28, R8.reuse, R12, RZ ;  /* 0x0000000c081c723c */ /* 0x044ff000000018ff */
[----:B------:R-:W-:-:S12]  /*79f0*/  HMMA.16816.F32 R12, R8, R14, RZ ;  /* 0x0000000e080c723c */ /* 0x000fd800000018ff */
[C---:B-1----:R-:W-:Y:S08]  /*7a00*/  HMMA.16816.F32 R28, R4.reuse, R16, R28 ;  /* 0x00000010041c723c */ /* 0x042ff0000000181c */
        /* <DEDUP_REMOVED lines=19> */
[----:B------:R-:W-:-:S04]  /*7b40*/  FMUL.FTZ R19, R19, R39 ;  /* 0x0000002713137220 */ /* 0x000fc80000410000 */
[-C--:B------:R-:W-:Y:S01]  /*7b50*/  FMUL.FTZ R32, R32, R39.reuse ;  /* 0x0000002720207220 */ /* 0x080fe20000410000 */
[-C--:B------:R-:W-:Y:S01]  /*7b60*/  FMUL.FTZ R33, R33, R39.reuse ;  /* 0x0000002721217220 */ /* 0x080fe20000410000 */
[-C--:B------:R-:W-:Y:S01]  /*7b70*/  FMUL.FTZ R34, R34, R39.reuse ;  /* 0x0000002722227220 */ /* 0x080fe20000410000 */
[-C--:B------:R-:W-:Y:S01]  /*7b80*/  FMUL.FTZ R35, R35, R39.reuse ;  /* 0x0000002723237220 */ /* 0x080fe20000410000 */
[----:B------:R-:W1:Y:S08]  /*7b90*/  MUFU.TANH R46, R30 ;  /* 0x0000001e002e7308 */ /* 0x000e700000002400 */
[----:B------:R2:W3:Y:S08]  /*7ba0*/  MUFU.TANH R47, R31 ;  /* 0x0000001f002f7308 */ /* 0x0004f00000002400 */
[----:B------:R-:W-:Y:S08]  /*7bb0*/  MUFU.TANH R48, R12 ;  /* 0x0000000c00307308 */ /* 0x000ff00000002400 */
[----:B------:R-:W-:Y:S01]  /*7bc0*/  MUFU.TANH R49, R13 ;  /* 0x0000000d00317308 */ /* 0x000fe20000002400 */
[----:B--2---:R-:W2:Y:S07]  /*7bd0*/  LDSM.16.M88.4 R28, [R40+0x1800] ;  /* 0x00180000281c783b */ /* 0x004eae0000000200 */
[----:B------:R-:W4:Y:S08]  /*7be0*/  MUFU.TANH R51, R14 ;  /* 0x0000000e00337308 */ /* 0x000f300000002400 */
[----:B------:R1:W4:Y:S08]  /*7bf0*/  MUFU.TANH R52, R15 ;  /* 0x0000000f00347308 */ /* 0x0003300000002400 */
[----:B------:R-:W-:Y:S08]  /*7c00*/  MUFU.TANH R50, R16 ;  /* 0x0000001000327308 */ /* 0x000ff00000002400 */
[----:B------:R-:W-:Y:S01]  /*7c10*/  MUFU.TANH R53, R17 ;  /* 0x0000001100357308 */ /* 0x000fe20000002400 */
[C---:B-1----:R-:W-:Y:S07]  /*7c20*/  HMMA.16816.F32 R12, R8.reuse, R24, RZ ;  /* 0x00000018080c723c */ /* 0x042fee00000018ff */
[----:B------:R-:W1:Y:S01]  /*7c30*/  MUFU.TANH R55, R18 ;  /* 0x0000001200377308 */ /* 0x000e620000002400 */
[----:B------:R-:W-:Y:S07]  /*7c40*/  HMMA.16816.F32 R24, R8, R26, RZ ;  /* 0x0000001a0818723c */ /* 0x000fee00000018ff */
[----:B------:R3:W1:Y:S05]  /*7c50*/  MUFU.TANH R54, R19 ;  /* 0x0000001300367308 */ /* 0x00066a0000002400 */
[C---:B--2---:R-:W-:Y:S03]  /*7c60*/  HMMA.16816.F32 R12, R4.reuse, R28, R12 ;  /* 0x0000001c040c723c */ /* 0x044fe6000000180c */
[----:B------:R-:W-:Y:S05]  /*7c70*/  MUFU.TANH R56, R32 ;  /* 0x0000002000387308 */ /* 0x000fea0000002400 */
[----:B------:R-:W-:Y:S03]  /*7c80*/  HMMA.16816.F32 R24, R4, R30, R24 ;  /* 0x0000001e0418723c */ /* 0x000fe60000001818 */
[----:B------:R-:W-:Y:S01]  /*7c90*/  MUFU.TANH R57, R33 ;  /* 0x0000002100397308 */ /* 0x000fe20000002400 */
[----:B---3--:R-:W2:Y:S04]  /*7ca0*/  LDSM.16.M88.4 R16, [R40+0x1c00] ;  /* 0x001c00002810783b */ /* 0x008ea80000000200 */
[C---:B------:R-:W-:Y:S03]  /*7cb0*/  HMMA.16816.F32 R28, R8.reuse, R20, RZ ;  /* 0x00000014081c723c */ /* 0x040fe600000018ff */
[----:B------:R-:W-:Y:S01]  /*7cc0*/  MUFU.TANH R58, R34 ;  /* 0x00000022003a7308 */ /* 0x000fe20000002400 */
        /* <DEDUP_REMOVED lines=10> */
[----:B------:R-:W-:Y:S08]  /*7d70*/  MUFU.TANH R60, R12 ;  /* 0x0000000c003c7308 */ /* 0x000ff00000002400 */
[----:B------:R-:W-:Y:S01]  /*7d80*/  MUFU.TANH R63, R13 ;  /* 0x0000000d003f7308 */ /* 0x000fe20000002400 */
[----:B---3--:R-:W3:Y:S07]  /*7d90*/  LDSM.16.M88.4 R32, [R41+0x2000] ;  /* 0x002000002920783b */ /* 0x008eee0000000200 */
[----:B------:R-:W1:Y:S01]  /*7da0*/  MUFU.TANH R64, R14 ;  /* 0x0000000e00407308 */ /* 0x000e620000002400 */
[C---:B--2---:R-:W-:Y:S07]  /*7db0*/  HMMA.16816.F32 R28, R4.reuse, R16, R28 ;  /* 0x00000010041c723c */ /* 0x044fee000000181c */
[----:B------:R2:W1:Y:S01]  /*7dc0*/  MUFU.TANH R61, R15 ;  /* 0x0000000f003d7308 */ /* 0x0004620000002400 */
[----:B------:R-:W-:Y:S07]  /*7dd0*/  HMMA.16816.F32 R20, R4, R18, R20 ;  /* 0x000000120414723c */ /* 0x000fee0000001814 */
[----:B------:R-:W-:Y:S04]  /*7de0*/  MUFU.TANH R62, R24 ;  /* 0x00000018003e7308 */ /* 0x000fe80000002400 */
[-C--:B------:R-:W-:Y:S01]  /*7df0*/  FMUL.FTZ R28, R28, R39.reuse ;  /* 0x000000271c1c7220 */ /* 0x080fe20000410000 */
[-C--:B------:R-:W-:Y:S01]  /*7e00*/  FMUL.FTZ R29, R29, R39.reuse ;  /* 0x000000271d1d7220 */ /* 0x080fe20000410000 */
[-C--:B------:R-:W-:Y:S01]  /*7e10*/  FMUL.FTZ R30, R30, R39.reuse ;  /* 0x000000271e1e7220 */ /* 0x080fe20000410000 */
[-C--:B------:R-:W-:Y:S01]  /*7e20*/  FMUL.FTZ R31, R31, R39.reuse ;  /* 0x000000271f1f7220 */ /* 0x080fe20000410000 */
[----:B------:R-:W-:Y:S01]  /*7e30*/  MUFU.TANH R122, R25 ;  /* 0x00000019007a7308 */ /* 0x000fe20000002400 */
[----:B--2---:R-:W2:Y:S03]  /*7e40*/  LDSM.16.M88.4 R12, [R40+0x2000] ;  /* 0x00200000280c783b */ /* 0x004ea60000000200 */
        /* <DEDUP_REMOVED lines=26> */
[----:B------:R-:W-:Y:S01]  /*7ff0*/  MUFU.TANH R92, R17 ;  /* 0x00000011005c7308 */ /* 0x000fe20000002400 */
[C---:B---3--:R-:W-:Y:S07]  /*8000*/  HMMA.16816.F32 R12, R8.reuse, R24, RZ ;  /* 0x00000018080c723c */ /* 0x048fee00000018ff */
[----:B------:R-:W-:Y:S01]  /*8010*/  MUFU.TANH R95, R18 ;  /* 0x00000012005f7308 */ /* 0x000fe20000002400 */
[----:B------:R-:W-:Y:S07]  /*8020*/  HMMA.16816.F32 R24, R8, R26, RZ ;  /* 0x0000001a0818723c */ /* 0x000fee00000018ff */
[----:B------:R2:W3:Y:S08]  /*8030*/  MUFU.TANH R93, R19 ;  /* 0x00000013005d7308 */ /* 0x0004f00000002400 */
[----:B------:R-:W-:Y:S08]  /*8040*/  MUFU.TANH R124, R21 ;  /* 0x00000015007c7308 */ /* 0x000ff00000002400 */
[----:B------:R-:W3:Y:S01]  /*8050*/  MUFU.TANH R87, R22 ;  /* 0x0000001600577308 */ /* 0x000ee20000002400 */
[C---:B--2---:R-:W-:Y:S01]  /*8060*/  HMMA.16816.F32 R16, R4.reuse, R28, R12 ;  /* 0x0000001c0410723c */ /* 0x044fe2000000180c */
[----:B------:R-:W2:Y:S06]  /*8070*/  LDSM.16.M88.4 R12, [R41+0x2800] ;  /* 0x00280000290c783b */ /* 0x000eac0000000200 */
[----:B------:R4:W-:Y:S01]  /*8080*/  MUFU.TANH R123, R23 ;  /* 0x00000017007b7308 */ /* 0x0009e20000002400 */
[----:B------:R-:W-:Y:S01]  /*8090*/  HMMA.16816.F32 R24, R4, R30, R24 ;  /* 0x0000001e0418723c */ /* 0x000fe20000001818 */
[----:B------:R-:W-:Y:S06]  /*80a0*/  LDSM.16.M88.4 R28, [R41+0x2c00] ;  /* 0x002c0000291c783b */ /* 0x000fec0000000200 */
[----:B------:R-:W-:Y:S04]  /*80b0*/  MUFU.TANH R66, R33 ;  /* 0x0000002100427308 */ /* 0x000fe80000002400 */
[-C--:B------:R-:W-:Y:S01]  /*80c0*/  FMUL.FTZ R16, R16, R39.reuse ;  /* 0x0000002710107220 */ /* 0x080fe20000410000 */
[-C--:B------:R-:W-:Y:S01]  /*80d0*/  FMUL.FTZ R17, R17, R39.reuse ;  /* 0x0000002711117220 */ /* 0x080fe20000410000 */
[-C--:B------:R-:W-:Y:S01]  /*80e0*/  FMUL.FTZ R18, R18, R39.reuse ;  /* 0x0000002712127220 */ /* 0x080fe20000410000 */
[-C--:B------:R-:W-:Y:S01]  /*80f0*/  FMUL.FTZ R82, R19, R39.reuse ;  /* 0x0000002713527220 */ /* 0x080fe20000410000 */
[----:B------:R-:W-:Y:S01]  /*8100*/  MUFU.TANH R67, R35 ;  /* 0x0000002300437308 */ /* 0x000fe20000002400 */
[----:B----4-:R-:W4:Y:S03]  /*8110*/  LDSM.16.M88.4 R20, [R40+0x2800] ;  /* 0x002800002814783b */ /* 0x010f260000000200 */
[-C--:B------:R-:W-:Y:S01]  /*8120*/  FMUL.FTZ R24, R24, R39.reuse ;  /* 0x0000002718187220 */ /* 0x080fe20000410000 */
[-C--:B------:R-:W-:Y:S01]  /*8130*/  FMUL.FTZ R25, R25, R39.reuse ;  /* 0x0000002719197220 */ /* 0x080fe20000410000 */
[----:B------:R-:W-:-:S02]  /*8140*/  FMUL.FTZ R27, R27, R39 ;  /* 0x000000271b1b7220 */ /* 0x000fc40000410000 */
[----:B------:R-:W-:Y:S08]  /*8150*/  MUFU.TANH R33, R16 ;  /* 0x0000001000217308 */ /* 0x000ff00000002400 */
[----:B------:R-:W-:Y:S08]  /*8160*/  MUFU.TANH R35, R17 ;  /* 0x0000001100237308 */ /* 0x000ff00000002400 */
[----:B------:R2:W-:Y:S08]  /*8170*/  MUFU.TANH R81, R18 ;  /* 0x0000001200517308 */ /* 0x0005f00000002400 */
[----:B------:R1:W-:Y:S08]  /*8180*/  MUFU.TANH R91, R34 ;  /* 0x00000022005b7308 */ /* 0x0003f00000002400 */
[----:B------:R3:W-:Y:S01]  /*8190*/  MUFU.TANH R80, R24 ;  /* 0x0000001800507308 */ /* 0x0007e20000002400 */
[----:B--2---:R-:W-:Y:S07]  /*81a0*/  HMMA.16816.F32 R16, R8, R12, RZ ;  /* 0x0000000c0810723c */ /* 0x004fee00000018ff */
[----:B------:R-:W-:Y:S01]  /*81b0*/  MUFU.TANH R79, R25 ;  /* 0x00000019004f7308 */ /* 0x000fe20000002400 */
[----:B-1----:R-:W-:-:S05]  /*81c0*/  IMAD.SHL.U32 R34, R97, 0x2, RZ ;  /* 0x0000000261227824 */ /* 0x002fca00078e00ff */
[----:B------:R-:W-:Y:S02]  /*81d0*/  LOP3.LUT R34, R3, 0x6, R34, 0xf8, !PT ;  /* 0x0000000603227812 */ /* 0x000fe400078ef822 */
[----:B------:R1:W-:Y:S03]  /*81e0*/  MUFU.TANH R126, R27 ;  /* 0x0000001b007e7308 */ /* 0x0003e60000002400 */
[C---:B------:R-:W-:Y:S02]  /*81f0*/  VIADD R13, R34.reuse, 0xffffff80 ;  /* 0xffffff80220d7836 */ /* 0x040fe40000000000 */
[C---:B------:R-:W-:Y:S01]  /*8200*/  VIADD R12, R34.reuse, 0xffffff81 ;  /* 0xffffff81220c7836 */ /* 0x040fe20000000000 */
[----:B----4-:R-:W-:Y:S01]  /*8210*/  HMMA.16816.F32 R16, R4, R20, R16 ;  /* 0x000000140410723c */ /* 0x010fe20000001810 */
[C---:B---3--:R-:W-:Y:S01]  /*8220*/  VIADD R24, R34.reuse, 0xffffff99 ;  /* 0xffffff9922187836 */ /* 0x048fe20000000000 */
[-C--:B------:R-:W-:Y:S01]  /*8230*/  ISETP.GE.AND P1, PT, R13, R45.reuse, PT ;  /* 0x0000002d0d00720c */ /* 0x080fe20003f26270 */
[----:B------:R-:W-:Y:S01]  /*8240*/  VIADD R13, R34, 0xffffff88 ;  /* 0xffffff88220d7836 */ /* 0x000fe20000000000 */
[-C--:B------:R-:W-:Y:S01]  /*8250*/  ISETP.GE.AND P0, PT, R12, R45.reuse, PT ;  /* 0x0000002d0c00720c */ /* 0x080fe20003f06270 */
[----:B------:R-:W-:Y:S01]  /*8260*/  VIADD R12, R34, 0xffffff89 ;  /* 0xffffff89220c7836 */ /* 0x000fe20000000000 */
[-C--:B------:R-:W-:Y:S01]  /*8270*/  ISETP.GE.AND P5, PT, R24, R45.reuse, PT ;  /* 0x0000002d1800720c */ /* 0x080fe20003fa6270 */
[C---:B------:R-:W-:Y:S01]  /*8280*/  VIADD R24, R34.reuse, 0xffffffa0 ;  /* 0xffffffa022187836 */ /* 0x040fe20000000000 */
[-C--:B------:R-:W-:Y:S01]  /*8290*/  ISETP.GE.AND P3, PT, R13, R45.reuse, PT ;  /* 0x0000002d0d00720c */ /* 0x080fe20003f66270 */
[----:B------:R-:W-:Y:S01]  /*82a0*/  VIADD R13, R34, 0xffffff91 ;  /* 0xffffff91220d7836 */ /* 0x000fe20000000000 */
[----:B------:R-:W-:Y:S01]  /*82b0*/  ISETP.GE.AND P4, PT, R12, R45, PT ;  /* 0x0000002d0c00720c */ /* 0x000fe20003f86270 */
[----:B------:R-:W-:-:S02]  /*82c0*/  VIADD R12, R34, 0xffffff90 ;  /* 0xffffff90220c7836 */ /* 0x000fc40000000000 */
[----:B------:R-:W-:Y:S01]  /*82d0*/  FMUL.FTZ R20, R26, R39 ;  /* 0x000000271a147220 */ /* 0x000fe20000410000 */
[----:B------:R-:W-:Y:S01]  /*82e0*/  FSEL R74, R46, -INF , !P1 ;  /* 0xff8000002e4a7808 */ /* 0x000fe20004800000 */
[----:B------:R2:W-:Y:S01]  /*82f0*/  MUFU.TANH R90, R32 ;  /* 0x00000020005a7308 */ /* 0x0005e20000002400 */
[-C--:B------:R-:W-:Y:S02]  /*8300*/  ISETP.GE.AND P2, PT, R13, R45.reuse, PT ;  /* 0x0000002d0d00720c */ /* 0x080fe40003f46270 */
[----:B------:R-:W-:Y:S02]  /*8310*/  ISETP.GE.AND P6, PT, R12, R45, PT ;  /* 0x0000002d0c00720c */ /* 0x000fe40003fc6270 */
[----:B------:R-:W-:Y:S01]  /*8320*/  HMMA.16816.F32 R12, R8, R14, RZ ;  /* 0x0000000e080c723c */ /* 0x000fe200000018ff */
[-C--:B------:R-:W-:Y:S01]  /*8330*/  FMUL.FTZ R16, R16, R39.reuse ;  /* 0x0000002710107220 */ /* 0x080fe20000410000 */
[----:B------:R-:W-:Y:S01]  /*8340*/  P2R R41, PR, RZ, 0x4 ;  /* 0x00000004ff297803 */ /* 0x000fe20000000000 */
[----:B------:R-:W-:Y:S01]  /*8350*/  FMUL.FTZ R17, R17, R39 ;  /* 0x0000002711117220 */ /* 0x000fe20000410000 */
[----:B------:R-:W-:Y:S01]  /*8360*/  ISETP.GE.AND P2, PT, R24, R45, PT ;  /* 0x0000002d1800720c */ /* 0x000fe20003f46270 */
[----:B------:R3:W-:Y:S01]  /*8370*/  MUFU.TANH R127, R16 ;  /* 0x00000010007f7308 */ /* 0x0007e20000002400 */
[----:B-1----:R1:W4:Y:S01]  /*8380*/  LDSM.16.M88.4 R24, [R40+0x2c00] ;  /* 0x002c00002818783b */ /* 0x0023220000000200 */
[----:B------:R-:W-:Y:S01]  /*8390*/  FSEL R21, R42, -INF , !P1 ;  /* 0xff8000002a157808 */ /* 0x000fe20004800000 */
[----:B------:R-:W-:Y:S01]  /*83a0*/  FMUL.FTZ R18, R18, R39 ;  /* 0x0000002712127220 */ /* 0x000fe20000410000 */
[----:B------:R-:W-:Y:S01]  /*83b0*/  FSEL R76, R47, -INF , !P0 ;  /* 0xff8000002f4c7808 */ /* 0x000fe20004000000 */
[----:B------:R-:W-:-:S04]  /*83c0*/  DEPBAR.LE SB0, 0x0 ;  /* 0x000080000000791a */ /* 0x000fc80000000000 */
[----:B------:R-:W-:Y:S01]  /*83d0*/  FSEL R69, R43, -INF , !P0 ;  /* 0xff8000002b457808 */ /* 0x000fe20004000000 */
[----:B--2---:R-:W-:Y:S01]  /*83e0*/  VIADD R32, R34, 0xffffff98 ;  /* 0xffffff9822207836 */ /* 0x004fe20000000000 */
[----:B------:R-:W-:Y:S01]  /*83f0*/  FSEL R77, R51, -INF , !P3 ;  /* 0xff800000334d7808 */ /* 0x000fe20005800000 */
[----:B------:R-:W2:Y:S01]  /*8400*/  MUFU.TANH R82, R82 ;  /* 0x0000005200527308 */ /* 0x000ea20000002400 */
[----:B------:R-:W-:Y:S02]  /*8410*/  FSEL R78, R52, -INF , !P4 ;  /* 0xff800000344e7808 */ /* 0x000fe40006000000 */
[----:B------:R-:W-:Y:S01]  /*8420*/  HMMA.16816.F32 R12, R4, R22, R12 ;  /* 0x00000016040c723c */ /* 0x000fe2000000180c */
[----:B------:R-:W-:Y:S01]  /*8430*/  FSEL R68, R49, -INF , !P4 ;  /* 0xff80000031447808 */ /* 0x000fe20006000000 */
[C---:B---3--:R-:W-:Y:S01]  /*8440*/  VIADD R16, R34.reuse, 0xffffffa1 ;  /* 0xffffffa122107836 */ /* 0x048fe20000000000 */
[----:B------:R-:W-:Y:S01]  /*8450*/  FSEL R83, R55, -INF , !P6 ;  /* 0xff80000037537808 */ /* 0x000fe20007000000 */
[----:B------:R-:W-:Y:S01]  /*8460*/  FMUL.FTZ R55, R19, R39 ;  /* 0x0000002713377220 */ /* 0x000fe20000410000 */
[----:B------:R-:W-:Y:S01]  /*8470*/  MUFU.TANH R51, R17 ;  /* 0x0000001100337308 */ /* 0x000fe20000002400 */
[----:B------:R-:W-:Y:S01]  /*8480*/  VIADD R23, R34, 0xffffffb8 ;  /* 0xffffffb822177836 */ /* 0x000fe20000000000 */
[----:B------:R-:W-:Y:S01]  /*8490*/  ISETP.GE.AND P1, PT, R16, R45, PT ;  /* 0x0000002d1000720c */ /* 0x000fe20003f26270 */
[----:B------:R-:W-:Y:S01]  /*84a0*/  VIADD R16, R34, 0xffffffa8 ;  /* 0xffffffa822107836 */ /* 0x000fe20000000000 */
[----:B------:R-:W-:Y:S01]  /*84b0*/  FSEL R70, R48, -INF , !P3 ;  /* 0xff80000030467808 */ /* 0x000fe20005800000 */
[----:B-1----:R-:W-:Y:S01]  /*84c0*/  VIADD R40, R34, 0xffffffb0 ;  /* 0xffffffb022287836 */ /* 0x002fe20000000000 */
[----:B------:R-:W-:-:S02]  /*84d0*/  ISETP.NE.AND P3, PT, R41, RZ, PT ;  /* 0x000000ff2900720c */ /* 0x000fc40003f65270 */
[-C--:B------:R-:W-:Y:S01]  /*84e0*/  ISETP.GE.AND P0, PT, R16, R45.reuse, PT ;  /* 0x0000002d1000720c */ /* 0x080fe20003f06270 */
[----:B------:R-:W-:Y:S01]  /*84f0*/  VIADD R16, R34, 0xffffffa9 ;  /* 0xffffffa922107836 */ /* 0x000fe20000000000 */
[----:B------:R1:W-:Y:S01]  /*8500*/  MUFU.TANH R22, R18 ;  /* 0x0000001200167308 */ /* 0x0003e20000002400 */
[----:B------:R-:W-:Y:S02]  /*8510*/  FSEL R73, R50, -INF , !P6 ;  /* 0xff80000032497808 */ /* 0x000fe40007000000 */
[-C--:B------:R-:W-:Y:S01]  /*8520*/  ISETP.GE.AND P6, PT, R23, R45.reuse, PT ;  /* 0x0000002d1700720c */ /* 0x080fe20003fc6270 */
[----:B------:R-:W-:Y:S01]  /*8530*/  VIADD R23, R34, 0xffffffb9 ;  /* 0xffffffb922177836 */ /* 0x000fe20000000000 */
[----:B------:R-:W-:Y:S01]  /*8540*/  ISETP.GE.AND P4, PT, R16, R45, PT ;  /* 0x0000002d1000720c */ /* 0x000fe20003f86270 */
[-C--:B------:R-:W-:Y:S01]  /*8550*/  FMUL.FTZ R13, R13, R39.reuse ;  /* 0x000000270d0d7220 */ /* 0x080fe20000410000 */
[----:B------:R-:W-:Y:S01]  /*8560*/  FSEL R125, R54, -INF , !P3 ;  /* 0xff800000367d7808 */ /* 0x000fe20005800000 */
[----:B------:R-:W3:Y:S01]  /*8570*/  MUFU.TANH R20, R20 ;  /* 0x0000001400147308 */ /* 0x000ee20000002400 */
[----:B------:R-:W-:Y:S01]  /*8580*/  FSEL R72, R53, -INF , !P3 ;  /* 0xff80000035487808 */ /* 0x000fe20005800000 */
[----:B------:R-:W-:Y:S01]  /*8590*/  FMUL.FTZ R15, R15, R39 ;  /* 0x000000270f0f7220 */ /* 0x000fe20000410000 */
[----:B------:R-:W-:Y:S01]  /*85a0*/  ISETP.GE.AND P3, PT, R32, R45, PT ;  /* 0x0000002d2000720c */ /* 0x000fe20003f66270 */
[-C--:B------:R-:W-:Y:S01]  /*85b0*/  FMUL.FTZ R14, R14, R39.reuse ;  /* 0x000000270e0e7220 */ /* 0x080fe20000410000 */
[----:B------:R-:W-:Y:S01]  /*85c0*/  FSEL R32, R59, -INF , !P5 ;  /* 0xff8000003b207808 */ /* 0x000fe20006800000 */
[----:B------:R-:W-:Y:S01]  /*85d0*/  FMUL.FTZ R12, R12, R39 ;  /* 0x000000270c0c7220 */ /* 0x000fe20000410000 */
[----:B------:R-:W-:Y:S01]  /*85e0*/  FSEL R71, R57, -INF , !P5 ;  /* 0xff80000039477808 */ /* 0x000fe20006800000 */
[----:B------:R-:W3:Y:S01]  /*85f0*/  MUFU.TANH R55, R55 ;  /* 0x0000003700377308 */ /* 0x000ee20000002400 */
[----:B-1----:R-:W-:Y:S01]  /*8600*/  HMMA.16816.F32 R16, R8, R28, RZ ;  /* 0x0000001c0810723c */ /* 0x002fe200000018ff */
[----:B------:R-:W-:Y:S01]  /*8610*/  ISETP.GE.AND P5, PT, R23, R45, PT ;  /* 0x0000002d1700720c */ /* 0x000fe20003fa6270 */
[----:B------:R-:W-:Y:S01]  /*8620*/  VIADD R29, R34, 0xffffffb1 ;  /* 0xffffffb1221d7836 */ /* 0x000fe20000000000 */
[----:B------:R-:W-:-:S02]  /*8630*/  FSEL R28, R58, -INF , !P3 ;  /* 0xff8000003a1c7808 */ /* 0x000fc40005800000 */
[----:B------:R-:W-:Y:S02]  /*8640*/  FSEL R59, R64, -INF , !P2 ;  /* 0xff800000403b7808 */ /* 0x000fe40005000000 */
[----:B------:R1:W-:Y:S01]  /*8650*/  MUFU.TANH R23, R13 ;  /* 0x0000000d00177308 */ /* 0x0003e20000002400 */
[----:B------:R-:W-:Y:S01]  /*8660*/  HMMA.16816.F32 R8, R8, R30, RZ ;  /* 0x0000001e0808723c */ /* 0x000fe200000018ff */
[----:B------:R-:W-:Y:S02]  /*8670*/  FSEL R58, R60, -INF , !P2 ;  /* 0xff8000003c3a7808 */ /* 0x000fe40005000000 */
[----:B------:R-:W-:Y:S02]  /*8680*/  FSEL R61, R61, -INF , !P1 ;  /* 0xff8000003d3d7808 */ /* 0x000fe40004800000 */
[----:B------:R-:W-:Y:S02]  /*8690*/  FSEL R63, R63, -INF , !P1 ;  /* 0xff8000003f3f7808 */ /* 0x000fe40004800000 */
[----:B------:R-:W-:Y:S01]  /*86a0*/  FSEL R60, R65, -INF , !P0 ;  /* 0xff800000413c7808 */ /* 0x000fe20004000000 */
[----:B------:R-:W3:Y:S01]  /*86b0*/  MUFU.TANH R14, R14 ;  /* 0x0000000e000e7308 */ /* 0x000ee20000002400 */
[----:B------:R-:W-:-:S02]  /*86c0*/  FSEL R62, R62, -INF , !P0 ;  /* 0xff8000003e3e7808 */ /* 0x000fc40004000000 */
[-C--:B------:R-:W-:Y:S01]  /*86d0*/  ISETP.GE.AND P0, PT, R40, R45.reuse, PT ;  /* 0x0000002d2800720c */ /* 0x080fe20003f06270 */
[C---:B----4-:R-:W-:Y:S01]  /*86e0*/  HMMA.16816.F32 R16, R4.reuse, R24, R16 ;  /* 0x000000180410723c */ /* 0x050fe20000001810 */
[----:B------:R-:W-:Y:S01]  /*86f0*/  FSEL R117, R117, -INF , !P4 ;  /* 0xff80000075757808 */ /* 0x000fe20006000000 */
[C---:B------:R-:W-:Y:S01]  /*8700*/  VIADD R24, R34.reuse, 0xffffffc0 ;  /* 0xffffffc022187836 */ /* 0x040fe20000000000 */
[----:B------:R-:W-:Y:S01]  /*8710*/  FSEL R101, R101, -INF , !P0 ;  /* 0xff80000065657808 */ /* 0x000fe20004000000 */
[----:B-1----:R-:W-:Y:S01]  /*8720*/  VIADD R13, R34, 0xffffffc1 ;  /* 0xffffffc1220d7836 */ /* 0x002fe20000000000 */
[----:B------:R-:W-:Y:S01]  /*8730*/  FSEL R89, R89, -INF , !P0 ;  /* 0xff80000059597808 */ /* 0x000fe20004000000 */
[----:B------:R-:W1:Y:S01]  /*8740*/  MUFU.TANH R12, R12 ;  /* 0x0000000c000c7308 */ /* 0x000e620000002400 */
[----:B------:R-:W-:Y:S01]  /*8750*/  FSEL R122, R122, -INF , !P4 ;  /* 0xff8000007a7a7808 */ /* 0x000fe20006000000 */
[----:B------:R-:W-:Y:S01]  /*8760*/  HMMA.16816.F32 R4, R4, R26, R8 ;  /* 0x0000001a0404723c */ /* 0x000fe20000001808 */
[-C--:B------:R-:W-:Y:S01]  /*8770*/  ISETP.GE.AND P2, PT, R13, R45.reuse, PT ;  /* 0x0000002d0d00720c */ /* 0x080fe20003f46270 */
[C---:B------:R-:W-:Y:S01]  /*8780*/  VIADD R13, R34.reuse, 0xffffffc8 ;  /* 0xffffffc8220d7836 */ /* 0x040fe20000000000 */
[-C--:B------:R-:W-:Y:S01]  /*8790*/  ISETP.GE.AND P4, PT, R29, R45.reuse, PT ;  /* 0x0000002d1d00720c */ /* 0x080fe20003f86270 */
[----:B------:R-:W-:Y:S01]  /*87a0*/  VIADD R9, R34, 0xffffffe0 ;  /* 0xffffffe022097836 */ /* 0x000fe20000000000 */
[----:B------:R-:W-:Y:S01]  /*87b0*/  FSEL R75, R56, -INF , !P3 ;  /* 0xff800000384b7808 */ /* 0x000fe20005800000 */
[C---:B------:R-:W-:Y:S01]  /*87c0*/  VIADD R11, R34.reuse, 0xffffffd8 ;  /* 0xffffffd8220b7836 */ /* 0x040fe20000000000 */
[----:B------:R-:W-:Y:S01]  /*87d0*/  ISETP.GE.AND P1, PT, R13, R45, PT ;  /* 0x0000002d0d00720c */ /* 0x000fe20003f26270 */
[----:B------:R-:W-:Y:S01]  /*87e0*/  VIADD R13, R34, 0xffffffc9 ;  /* 0xffffffc9220d7836 */ /* 0x000fe20000000000 */
[----:B------:R-:W-:Y:S01]  /*87f0*/  FSEL R100, R100, -INF , !P4 ;  /* 0xff80000064647808 */ /* 0x000fe20006000000 */
[----:B------:R-:W-:Y:S01]  /*8800*/  VIADD R10, R34, 0xffffffd9 ;  /* 0xffffffd9220a7836 */ /* 0x000fe20000000000 */
[----:B------:R-:W-:Y:S01]  /*8810*/  FSEL R88, R88, -INF , !P4 ;  /* 0xff80000058587808 */ /* 0x000fe20006000000 */
[----:B------:R-:W-:Y:S01]  /*8820*/  FMUL.FTZ R8, R18, R39 ;  /* 0x0000002712087220 */ /* 0x000fe20000410000 */
[-C--:B------:R-:W-:Y:S01]  /*8830*/  ISETP.GE.AND P0, PT, R13, R45.reuse, PT ;  /* 0x0000002d0d00720c */ /* 0x080fe20003f06270 */
[----:B------:R-:W-:Y:S01]  /*8840*/  VIADD R13, R34, 0xffffffd0 ;  /* 0xffffffd0220d7836 */ /* 0x000fe20000000000 */
[----:B------:R-:W-:Y:S01]  /*8850*/  ISETP.GE.AND P3, PT, R24, R45, PT ;  /* 0x0000002d1800720c */ /* 0x000fe20003f66270 */
[----:B------:R-:W-:Y:S01]  /*8860*/  FMUL.FTZ R16, R16, R39 ;  /* 0x0000002710107220 */ /* 0x000fe20000410000 */
[----:B------:R-:W-:Y:S01]  /*8870*/  FSEL R93, R93, -INF , !P2 ;  /* 0xff8000005d5d7808 */ /* 0x000fe20005000000 */
[----:B------:R4:W1:Y:S01]  /*8880*/  MUFU.TANH R24, R15 ;  /* 0x0000000f00187308 */ /* 0x0008620000002400 */
[----:B------:R-:W-:Y:S01]  /*8890*/  ISETP.GE.AND P4, PT, R13, R45, PT ;  /* 0x0000002d0d00720c */ /* 0x000fe20003f86270 */
[----:B------:R-:W-:Y:S01]  /*88a0*/  VIADD R13, R34, 0xffffffd1 ;  /* 0xffffffd1220d7836 */ /* 0x000fe20000000000 */
[----:B------:R-:W-:Y:S01]  /*88b0*/  FSEL R92, R92, -INF , !P2 ;  /* 0xff8000005c5c7808 */ /* 0x000fe20005000000 */
[----:B------:R-:W-:Y:S01]  /*88c0*/  FMUL.FTZ R4, R4, R39 ;  /* 0x0000002704047220 */ /* 0x000fe20000410000 */
[----:B------:R-:W-:Y:S01]  /*88d0*/  ISETP.GE.AND P2, PT, R9, R45, PT ;  /* 0x0000002d0900720c */ /* 0x000fe20003f46270 */
[----:B------:R-:W-:Y:S01]  /*88e0*/  VIADD R9, R34, 0xffffffe1 ;  /* 0xffffffe122097836 */ /* 0x000fe20000000000 */
[----:B------:R-:W-:Y:S01]  /*88f0*/  FSEL R95, R95, -INF , !P3 ;  /* 0xff8000005f5f7808 */ /* 0x000fe20005800000 */
[----:B------:R3:W-:Y:S01]  /*8900*/  MUFU.TANH R26, R4 ;  /* 0x00000004001a7308 */ /* 0x0007e20000002400 */
[----:B------:R-:W-:Y:S01]  /*8910*/  FSEL R94, R94, -INF , !P3 ;  /* 0xff8000005e5e7808 */ /* 0x000fe20005800000 */
[----:B------:R-:W-:Y:S01]  /*8920*/  FMUL.FTZ R17, R17, R39 ;  /* 0x0000002711117220 */ /* 0x000fe20000410000 */
[----:B------:R-:W-:Y:S01]  /*8930*/  ISETP.GE.AND P3, PT, R13, R45, PT ;  /* 0x0000002d0d00720c */ /* 0x000fe20003f66270 */
[-C--:B------:R-:W-:Y:S01]  /*8940*/  FMUL.FTZ R19, R19, R39.reuse ;  /* 0x0000002713137220 */ /* 0x080fe20000410000 */
[----:B------:R-:W-:Y:S01]  /*8950*/  FSEL R87, R87, -INF , !P6 ;  /* 0xff80000057577808 */ /* 0x000fe20007000000 */
[-C--:B------:R-:W-:Y:S01]  /*8960*/  FMUL.FTZ R5, R5, R39.reuse ;  /* 0x0000002705057220 */ /* 0x080fe20000410000 */
[----:B------:R-:W-:Y:S01]  /*8970*/  FSEL R86, R86, -INF , !P6 ;  /* 0xff80000056567808 */ /* 0x000fe20007000000 */
[-C--:B------:R-:W-:Y:S01]  /*8980*/  FMUL.FTZ R6, R6, R39.reuse ;  /* 0x0000002706067220 */ /* 0x080fe20000410000 */
[----:B----4-:R-:W-:Y:S01]  /*8990*/  P2R R15, PR, RZ, 0x4 ;  /* 0x00000004ff0f7803 */ /* 0x010fe20000000000 */
[----:B------:R-:W-:Y:S01]  /*89a0*/  FMUL.FTZ R7, R7, R39 ;  /* 0x0000002707077220 */ /* 0x000fe20000410000 */
[-C--:B------:R-:W-:Y:S01]  /*89b0*/  ISETP.GE.AND P2, PT, R11, R45.reuse, PT ;  /* 0x0000002d0b00720c */ /* 0x080fe20003f46270 */
[----:B------:R4:W-:Y:S01]  /*89c0*/  MUFU.TANH R29, R16 ;  /* 0x00000010001d7308 */ /* 0x0009e20000002400 */
[----:B------:R-:W-:Y:S01]  /*89d0*/  ISETP.GE.AND P6, PT, R9, R45, PT ;  /* 0x0000002d0900720c */ /* 0x000fe20003fc6270 */
[----:B------:R-:W-:Y:S01]  /*89e0*/  VIADD R11, R34, 0xfffffff1 ;  /* 0xfffffff1220b7836 */ /* 0x000fe20000000000 */
[----:B--2---:R-:W-:Y:S01]  /*89f0*/  FSEL R46, R82, -INF , !P3 ;  /* 0xff800000522e7808 */ /* 0x004fe20005800000 */
[----:B---3--:R-:W-:Y:S01]  /*8a00*/  VIADD R4, R34, 0xfffffff0 ;  /* 0xfffffff022047836 */ /* 0x008fe20000000000 */
[----:B------:R-:W-:-:S02]  /*8a10*/  FSEL R43, R35, -INF , !P3 ;  /* 0xff800000232b7808 */ /* 0x000fc40005800000 */
[----:B------:R-:W-:Y:S01]  /*8a20*/  FSEL R47, R33, -INF , !P4 ;  /* 0xff800000212f7808 */ /* 0x000fe20006000000 */
[----:B------:R-:W-:Y:S01]  /*8a30*/  MUFU.TANH R27, R17 ;  /* 0x00000011001b7308 */ /* 0x000fe20000002400 */
[----:B------:R-:W-:Y:S02]  /*8a40*/  ISETP.GE.AND P3, PT, R4, R45, PT ;  /* 0x0000002d0400720c */ /* 0x000fe40003f66270 */
[----:B------:R-:W-:Y:S02]  /*8a50*/  FSEL R42, R20, -INF , !P2 ;  /* 0xff800000142a7808 */ /* 0x000fe40005000000 */
[----:B------:R-:W-:Y:S02]  /*8a60*/  FSEL R55, R55, -INF , !P6 ;  /* 0xff80000037377808 */ /* 0x000fe40007000000 */
[----:B------:R-:W-:Y:S01]  /*8a70*/  FSEL R35, R51, -INF , !P6 ;  /* 0xff80000033237808 */ /* 0x000fe20007000000 */
[----:B------:R-:W2:Y:S01]  /*8a80*/  MUFU.TANH R8, R8 ;  /* 0x0000000800087308 */ /* 0x000ea20000002400 */
[----:B------:R-:W-:Y:S01]  /*8a90*/  ISETP.NE.AND P6, PT, R44, 0x1, PT ;  /* 0x000000012c00780c */ /* 0x000fe20003fc5270 */
[----:B----4-:R-:W-:Y:S01]  /*8aa0*/  VIADD R16, R34, 0xffffffe8 ;  /* 0xffffffe822107836 */ /* 0x010fe20000000000 */
[----:B------:R-:W-:-:S02]  /*8ab0*/  FSEL R67, R67, -INF , !P0 ;  /* 0xff80000043437808 */ /* 0x000fc40004000000 */
[----:B------:R-:W-:Y:S02]  /*8ac0*/  FSEL R66, R66, -INF , !P0 ;  /* 0xff80000042427808 */ /* 0x000fe40004000000 */
[----:B------:R-:W-:Y:S01]  /*8ad0*/  ISETP.NE.AND P0, PT, R15, RZ, PT ;  /* 0x000000ff0f00720c */ /* 0x000fe20003f05270 */
[----:B------:R-:W3:Y:S01]  /*8ae0*/  MUFU.TANH R9, R19 ;  /* 0x0000001300097308 */ /* 0x000ee20000002400 */
[----:B------:R-:W-:Y:S01]  /*8af0*/  FSEL R91, R91, -INF , !P1 ;  /* 0xff8000005b5b7808 */ /* 0x000fe20004800000 */
[----:B------:R-:W-:Y:S01]  /*8b00*/  VIADD R15, R34, 0xffffffe9 ;  /* 0xffffffe9220f7836 */ /* 0x000fe20000000000 */
[----:B------:R-:W-:Y:S02]  /*8b10*/  FSEL R90, R90, -INF , !P1 ;  /* 0xff8000005a5a7808 */ /* 0x000fe40004800000 */
[----:B------:R-:W-:Y:S02]  /*8b20*/  ISETP.GE.AND P1, PT, R10, R45, PT ;  /* 0x0000002d0a00720c */ /* 0x000fe40003f26270 */
[----:B------:R-:W-:Y:S01]  /*8b30*/  FSEL R123, R123, -INF , !P5 ;  /* 0xff8000007b7b7808 */ /* 0x000fe20006800000 */
[----:B------:R4:W-:Y:S01]  /*8b40*/  MUFU.TANH R4, R5 ;  /* 0x0000000500047308 */ /* 0x0009e20000002400 */
[----:B------:R-:W-:-:S02]  /*8b50*/  FSEL R124, R124, -INF , !P5 ;  /* 0xff8000007c7c7808 */ /* 0x000fc40006800000 */
[-C--:B------:R-:W-:Y:S02]  /*8b60*/  ISETP.GE.AND P5, PT, R16, R45.reuse, PT ;  /* 0x0000002d1000720c */ /* 0x080fe40003fa6270 */
[----:B------:R-:W-:Y:S02]  /*8b70*/  FSEL R48, R81, -INF , !P4 ;  /* 0xff80000051307808 */ /* 0x000fe40006000000 */
[----:B------:R-:W-:Y:S01]  /*8b80*/  ISETP.GE.AND P4, PT, R15, R45, PT ;  /* 0x0000002d0f00720c */ /* 0x000fe20003f86270 */
[----:B------:R-:W3:Y:S01]  /*8b90*/  MUFU.TANH R33, R6 ;  /* 0x0000000600217308 */ /* 0x000ee20000002400 */
[----:B------:R-:W-:Y:S02]  /*8ba0*/  FSEL R41, R80, -INF , !P2 ;  /* 0xff80000050297808 */ /* 0x000fe40005000000 */
[----:B------:R-:W-:Y:S02]  /*8bb0*/  FSEL R40, R126, -INF , !P1 ;  /* 0xff8000007e287808 */ /* 0x000fe40004800000 */
[----:B------:R-:W-:-:S02]  /*8bc0*/  FSEL R13, R79, -INF , !P1 ;  /* 0xff8000004f0d7808 */ /* 0x000fc40004800000 */
[----:B------:R-:W-:Y:S01]  /*8bd0*/  FSEL R54, R22, -INF , !P0 ;  /* 0xff80000016367808 */ /* 0x000fe20004000000 */
[----:B------:R-:W3:Y:S01]  /*8be0*/  MUFU.TANH R20, R7 ;  /* 0x0000000700147308 */ /* 0x000ee20000002400 */
[C---:B----4-:R-:W-:Y:S01]  /*8bf0*/  VIADD R5, R34.reuse, 0xfffffff8 ;  /* 0xfffffff822057836 */ /* 0x050fe20000000000 */
[----:B------:R-:W-:Y:S01]  /*8c00*/  FSEL R31, R127, -INF , !P0 ;  /* 0xff8000007f1f7808 */ /* 0x000fe20004000000 */
[----:B------:R-:W-:Y:S01]  /*8c10*/  VIADD R34, R34, 0xfffffff9 ;  /* 0xfffffff922227836 */ /* 0x000fe20000000000 */
[----:B------:R-:W-:Y:S01]  /*8c20*/  BAR.SYNC.DEFER_BLOCKING 0x0 ;  /* 0x0000000000007b1d */ /* 0x000fe20000010000 */
[-C--:B------:R-:W-:Y:S02]  /*8c30*/  ISETP.GE.AND P2, PT, R11, R45.reuse, PT ;  /* 0x0000002d0b00720c */ /* 0x080fe40003f46270 */
[-C--:B------:R-:W-:Y:S02]  /*8c40*/  ISETP.GE.AND P1, PT, R5, R45.reuse, PT ;  /* 0x0000002d0500720c */ /* 0x080fe40003f26270 */
[----:B------:R-:W-:-:S02]  /*8c50*/  ISETP.GE.AND P0, PT, R34, R45, PT ;  /* 0x0000002d2200720c */ /* 0x000fc40003f06270 */
[----:B------:R-:W-:Y:S02]  /*8c60*/  FSEL R15, R14, -INF , !P5 ;  /* 0xff8000000e0f7808 */ /* 0x000fe40006800000 */
[----:B-1----:R-:W-:Y:S02]  /*8c70*/  FSEL R18, R12, -INF , !P5 ;  /* 0xff8000000c127808 */ /* 0x002fe40006800000 */
[----:B------:R-:W-:Y:S02]  /*8c80*/  FSEL R14, R24, -INF , !P4 ;  /* 0xff800000180e7808 */ /* 0x000fe40006000000 */
[----:B------:R-:W-:Y:S02]  /*8c90*/  FSEL R16, R23, -INF , !P4 ;  /* 0xff80000017107808 */ /* 0x000fe40006000000 */
[----:B--2---:R-:W-:Y:S02]  /*8ca0*/  FSEL R12, R8, -INF , !P3 ;  /* 0xff800000080c7808 */ /* 0x004fe40005800000 */
[----:B------:R-:W-:-:S02]  /*8cb0*/  FSEL R29, R29, -INF , !P3 ;  /* 0xff8000001d1d7808 */ /* 0x000fc40005800000 */
[----:B---3--:R-:W-:Y:S02]  /*8cc0*/  FSEL R34, R9, -INF , !P2 ;  /* 0xff80000009227808 */ /* 0x008fe40005000000 */
        /* <DEDUP_REMOVED lines=19> */
.L_x_6597:
        /* <DEDUP_REMOVED lines=24> */
[----:B------:R-:W-:Y:S01]  /*8f80*/  IMAD R5, R10, R5, R6 ;  /* 0x000000050a057224 */ /* 0x000fe200078e0206 */
[----:B------:R-:W-:-:S04]  /*8f90*/  LOP3.LUT R6, RZ, R17, RZ, 0x33, !PT ;  /* 0x00000011ff067212 */ /* 0x000fc800078e33ff */
[----:B------:R-:W-:-:S07]  /*8fa0*/  ISETP.GT.U32.AND P1, PT, R7, R5, PT ;  /* 0x000000050700720c */ /* 0x000fce0003f24070 */
[----:B------:R-:W-:Y:S02]  /*8fb0*/  @!P0 IMAD.IADD R4, R4, 0x1, -R7 ;  /* 0x0000000104048824 */ /* 0x000fe400078e0a07 */
[----:B------:R-:W-:Y:S01]  /*8fc0*/  @!P0 VIADD R8, R8, 0x1 ;  /* 0x0000000108088836 */ /* 0x000fe20000000000 */
[----:B------:R-:W-:Y:S02]  /*8fd0*/  ISETP.NE.AND P0, PT, R17, RZ, PT ;  /* 0x000000ff1100720c */ /* 0x000fe40003f05270 */
[-C--:B------:R-:W-:Y:S02]  /*8fe0*/  ISETP.GE.U32.AND P2, PT, R4, R7.reuse, PT ;  /* 0x000000070400720c */ /* 0x080fe40003f46070 */
[-C--:B------:R-:W-:Y:S02]  /*8ff0*/  @!P1 IADD3 R5, PT, PT, R5, -R7.reuse, RZ ;  /* 0x8000000705059210 */ /* 0x080fe40007ffe0ff */
[----:B------:R-:W-:Y:S02]  /*9000*/  @!P1 IADD3 R10, PT, PT, R10, 0x1, RZ ;  /* 0x000000010a0a9810 */ /* 0x000fe40007ffe0ff */
[----:B------:R-:W-:-:S07]  /*9010*/  ISETP.GE.U32.AND P3, PT, R5, R7, PT ;  /* 0x000000070500720c */ /* 0x000fce0003f66070 */
        /* <DEDUP_REMOVED lines=29> */
.L_x_6598:
[----:B------:R-:W-:Y:S05]  /*91f0*/  BSYNC.RECONVERGENT B0 ;  /* 0x0000000000007941 */ /* 0x000fea0003800200 */
.L_x_6596:
        /* <DEDUP_REMOVED lines=9> */
[CC--:B------:R-:W-:Y:S01]  /*9290*/  @!P0 LEA R4, P3, R102.reuse, R107.reuse, 0x6 ;  /* 0x0000006b66048211 */ /* 0x0c0fe200078630ff */
[----:B------:R-:W-:Y:S01]  /*92a0*/  @!P0 IMAD.MOV.U32 R23, RZ, RZ, R106 ;  /* 0x000000ffff178224 */ /* 0x000fe200078e006a */
[----:B------:R-:W-:Y:S02]  /*92b0*/  @!P0 LEA R8, P5, R102, R107, 0x6 ;  /* 0x0000006b66088211 */ /* 0x000fe400078a30ff */
        /* <DEDUP_REMOVED lines=29> */
.L_x_6595:
[----:B------:R-:W-:Y:S05]  /*9490*/  BSYNC.RECONVERGENT B1 ;  /* 0x0000000000017941 */ /* 0x000fea0003800200 */
.L_x_6594:
        /* <DEDUP_REMOVED lines=33> */
[----:B------:R-:W1:Y:S04]  /*96b0*/  SHFL.BFLY PT, R5, R0, 0x2, 0x1f ;  /* 0x0c401f0000057f89 */ /* 0x000e6800000e0000 */
        /* <DEDUP_REMOVED lines=12> */
[-C--:B------:R-:W-:Y:S01]  /*9780*/  FFMA.FTZ R17, R28, R23.reuse, -R22 ;  /* 0x000000171c117223 */ /* 0x080fe20000010816 */
[----:B------:R-:W-:Y:S01]  /*9790*/  LOP3.LUT R28, R37, 0x120, R38, 0xf8, !PT ;  /* 0x00000120251c7812 */ /* 0x000fe200078ef826 */
[-CC-:B------:R-:W-:Y:S01]  /*97a0*/  FFMA.FTZ R51, R76, R23.reuse, -R22.reuse ;  /* 0x000000174c337223 */ /* 0x180fe20000010816 */
[-CC-:B------:R-:W-:Y:S01]  /*97b0*/  FFMA.FTZ R50, R77, R23.reuse, -R22.reuse ;  /* 0x000000174d327223 */ /* 0x180fe20000010816 */
[-CC-:B------:R-:W-:Y:S01]  /*97c0*/  FFMA.FTZ R49, R78, R23.reuse, -R22.reuse ;  /* 0x000000174e317223 */ /* 0x180fe20000010816 */
[----:B------:R-:W-:Y:S01]  /*97d0*/  LEA R28, R28, UR6, 0x1 ;  /* 0x000000061c1c7c11 */ /* 0x000fe2000f8e08ff */
[-CC-:B------:R-:W-:Y:S01]  /*97e0*/  FFMA.FTZ R52, R74, R23.reuse, -R22.reuse ;  /* 0x000000174a347223 */ /* 0x180fe20000010816 */
[----:B------:R-:W-:Y:S01]  /*97f0*/  FSEL R25, R25, RZ, P0 ;  /* 0x000000ff19197208 */ /* 0x000fe20000000000 */
[----:B------:R-:W-:Y:S01]  /*9800*/  MUFU.EX2 R51, R51 ;  /* 0x0000003300337308 */ /* 0x000fe20000000800 */
[-CC-:B------:R-:W-:Y:S01]  /*9810*/  FFMA.FTZ R45, R83, R23.reuse, -R22.reuse ;  /* 0x00000017532d7223 */ /* 0x180fe20000010816 */
[----:B------:R-:W1:Y:S01]  /*9820*/  LDSM.16.MT88.4 R76, [R28+0x3000] ;  /* 0x003000001c4c783b */ /* 0x000e620000004200 */
[-CC-:B------:R-:W-:Y:S01]  /*9830*/  FFMA.FTZ R39, R125, R23.reuse, -R22.reuse ;  /* 0x000000177d277223 */ /* 0x180fe20000010816 */
[-CC-:B------:R-:W-:Y:S01]  /*9840*/  FFMA.FTZ R53, R21, R23.reuse, -R25.reuse ;  /* 0x0000001715357223 */ /* 0x180fe20000010819 */
[----:B------:R-:W-:Y:S01]  /*9850*/  IADD3 R21, PT, PT, R36, R28, RZ ;  /* 0x0000001c24157210 */ /* 0x000fe20007ffe0ff */
[-CC-:B------:R-:W-:Y:S01]  /*9860*/  FFMA.FTZ R56, R69, R23.reuse, -R25.reuse ;  /* 0x0000001745387223 */ /* 0x180fe20000010819 */
[-CC-:B------:R-:W-:Y:S01]  /*9870*/  FFMA.FTZ R38, R70, R23.reuse, -R25.reuse ;  /* 0x0000001746267223 */ /* 0x180fe20000010819 */
[-CC-:B------:R-:W-:Y:S01]  /*9880*/  FFMA.FTZ R37, R68, R23.reuse, -R25.reuse ;  /* 0x0000001744257223 */ /* 0x180fe20000010819 */
[----:B------:R-:W2:Y:S01]  /*9890*/  MUFU.EX2 R52, R52 ;  /* 0x0000003400347308 */ /* 0x000ea20000000800 */
[----:B------:R-:W3:Y:S01]  /*98a0*/  LDSM.16.MT88.4 R4, [R21+0x3000] ;  /* 0x003000001504783b */ /* 0x000ee20000004200 */
[-CC-:B------:R-:W-:Y:S01]  /*98b0*/  FFMA.FTZ R57, R73, R23.reuse, -R25.reuse ;  /* 0x0000001749397223 */ /* 0x180fe20000010819 */
[-CC-:B------:R-:W-:Y:S01]  /*98c0*/  FFMA.FTZ R36, R72, R23.reuse, -R25.reuse ;  /* 0x0000001748247223 */ /* 0x180fe20000010819 */
[-CC-:B------:R-:W-:Y:S01]  /*98d0*/  FFMA.FTZ R30, R75, R23.reuse, -R25.reuse ;  /* 0x000000174b1e7223 */ /* 0x180fe20000010819 */
[----:B------:R-:W4:Y:S01]  /*98e0*/  LDSM.16.MT88.4 R8, [R28+0x3400] ;  /* 0x003400001c08783b */ /* 0x000f220000004200 */
        /* <DEDUP_REMOVED lines=27> */
[----:B-----5:R-:W-:Y:S01]  /*9aa0*/  F2FP.F16.F32.PACK_AB R71, R49, R50 ;  /* 0x000000323147723e */ /* 0x020fe200000000ff */
[-CC-:B------:R-:W-:Y:S01]  /*9ab0*/  FFMA.FTZ R92, R92, R23.reuse, -R25.reuse ;  /* 0x000000175c5c7223 */ /* 0x180fe20000010819 */
[-CC-:B------:R-:W-:Y:S01]  /*9ac0*/  FFMA.FTZ R90, R90, R23.reuse, -R25.reuse ;  /* 0x000000175a5a7223 */ /* 0x180fe20000010819 */
[-C--:B------:R-:W-:Y:S01]  /*9ad0*/  FFMA.FTZ R66, R66, R23.reuse, -R25 ;  /* 0x0000001742427223 */ /* 0x080fe20000010819 */
[-CC-:B------:R-:W-:Y:S01]  /*9ae0*/  FFMA.FTZ R67, R67, R23.reuse, -R22.reuse ;  /* 0x0000001743437223 */ /* 0x180fe20000010816 */
[----:B------:R-:W-:Y:S01]  /*9af0*/  FADD.FTZ R52, R52, R51 ;  /* 0x0000003334347221 */ /* 0x000fe20000010000 */
[-CC-:B------:R-:W-:Y:S01]  /*9b00*/  FFMA.FTZ R124, R48, R23.reuse, -R22.reuse ;  /* 0x00000017307c7223 */ /* 0x180fe20000010816 */
[----:B------:R-:W5:Y:S01]  /*9b10*/  MUFU.EX2 R38, R38 ;  /* 0x0000002600267308 */ /* 0x000f620000000800 */
[-C--:B------:R-:W-:Y:S01]  /*9b20*/  FFMA.FTZ R123, R46, R23.reuse, -R22 ;  /* 0x000000172e7b7223 */ /* 0x080fe20000010816 */
[----:B------:R-:W-:Y:S01]  /*9b30*/  FADD.FTZ R52, R50, R52 ;  /* 0x0000003432347221 */ /* 0x000fe20000010000 */
[-CC-:B------:R-:W-:Y:S01]  /*9b40*/  FFMA.FTZ R46, R42, R23.reuse, -R22.reuse ;  /* 0x000000172a2e7223 */ /* 0x180fe20000010816 */
[-C--:B------:R-:W-:Y:S01]  /*9b50*/  FFMA.FTZ R48, R40, R23.reuse, -R22 ;  /* 0x0000001728307223 */ /* 0x080fe20000010816 */
[-CC-:B------:R-:W-:Y:S01]  /*9b60*/  FFMA.FTZ R47, R47, R23.reuse, -R25.reuse ;  /* 0x000000172f2f7223 */ /* 0x180fe20000010819 */
[-CC-:B------:R-:W-:Y:S01]  /*9b70*/  FFMA.FTZ R43, R43, R23.reuse, -R25.reuse ;  /* 0x000000172b2b7223 */ /* 0x180fe20000010819 */
[--C-:B------:R-:W-:Y:S01]  /*9b80*/  FFMA.FTZ R41, R41, R23, -R25.reuse ;  /* 0x0000001729297223 */ /* 0x100fe20000010819 */
[----:B------:R-:W1:Y:S01]  /*9b90*/  MUFU.EX2 R37, R37 ;  /* 0x0000002500257308 */ /* 0x000e620000000800 */
[----:B--2---:R-:W-:Y:S01]  /*9ba0*/  F2FP.F16.F32.PACK_AB R68, R56, R53 ;  /* 0x000000353844723e */ /* 0x004fe200000000ff */
[----:B------:R-:W-:Y:S01]  /*9bb0*/  FADD.FTZ R53, R53, R56 ;  /* 0x0000003835357221 */ /* 0x000fe20000010000 */
[-CC-:B------:R-:W-:Y:S01]  /*9bc0*/  FFMA.FTZ R51, R13, R23.reuse, -R25.reuse ;  /* 0x000000170d337223 */ /* 0x180fe20000010819 */
[----:B------:R-:W-:Y:S01]  /*9bd0*/  FADD.FTZ R49, R49, R52 ;  /* 0x0000003431317221 */ /* 0x000fe20000010000 */
[-CC-:B------:R-:W-:Y:S01]  /*9be0*/  FFMA.FTZ R15, R15, R23.reuse, -R22.reuse ;  /* 0x000000170f0f7223 */ /* 0x180fe20000010816 */
[-C--:B------:R-:W-:Y:S01]  /*9bf0*/  FFMA.FTZ R35, R35, R23.reuse, -R25 ;  /* 0x0000001723237223 */ /* 0x080fe20000010819 */
[-CC-:B------:R-:W-:Y:S01]  /*9c00*/  FFMA.FTZ R40, R54, R23.reuse, -R22.reuse ;  /* 0x0000001736287223 */ /* 0x180fe20000010816 */
[----:B------:R-:W2:Y:S01]  /*9c10*/  MUFU.EX2 R45, R45 ;  /* 0x0000002d002d7308 */ /* 0x000ea20000000800 */
[----:B-----5:R-:W-:Y:S01]  /*9c20*/  FADD.FTZ R53, R38, R53 ;  /* 0x0000003526357221 */ /* 0x020fe20000010000 */
[-CC-:B------:R-:W-:Y:S01]  /*9c30*/  FFMA.FTZ R42, R55, R23.reuse, -R22.reuse ;  /* 0x00000017372a7223 */ /* 0x180fe20000010816 */
[-CC-:B------:R-:W-:Y:S01]  /*9c40*/  FFMA.FTZ R31, R31, R23.reuse, -R25.reuse ;  /* 0x000000171f1f7223 */ /* 0x180fe20000010819 */
[-CC-:B------:R-:W-:Y:S01]  /*9c50*/  FFMA.FTZ R29, R29, R23.reuse, -R25.reuse ;  /* 0x000000171d1d7223 */ /* 0x180fe20000010819 */
[-CC-:B------:R-:W-:Y:S01]  /*9c60*/  FFMA.FTZ R34, R34, R23.reuse, -R22.reuse ;  /* 0x0000001722227223 */ /* 0x180fe20000010816 */
[-CC-:B------:R-:W-:Y:S01]  /*9c70*/  FFMA.FTZ R33, R33, R23.reuse, -R22.reuse ;  /* 0x0000001721217223 */ /* 0x180fe20000010816 */
[-C--:B------:R-:W-:Y:S01]  /*9c80*/  FFMA.FTZ R24, R24, R23.reuse, -R25 ;  /* 0x0000001718187223 */ /* 0x080fe20000010819 */
[----:B------:R-:W5:Y:S01]  /*9c90*/  MUFU.EX2 R39, R39 ;  /* 0x0000002700277308 */ /* 0x000f620000000800 */
[C---:B-1----:R-:W-:Y:S01]  /*9ca0*/  F2FP.F16.F32.PACK_AB R70, R37.reuse, R38 ;  /* 0x000000262546723e */ /* 0x042fe200000000ff */
[----:B------:R-:W-:Y:S01]  /*9cb0*/  FADD.FTZ R53, R37, R53 ;  /* 0x0000003525357221 */ /* 0x000fe20000010000 */
[-CC-:B------:R-:W-:Y:S01]  /*9cc0*/  FFMA.FTZ R37, R14, R23.reuse, -R22.reuse ;  /* 0x000000170e257223 */ /* 0x180fe20000010816 */
[----:B------:R-:W-:-:S04]  /*9cd0*/  FFMA.FTZ R20, R20, R23, -R22 ;  /* 0x0000001714147223 */ /* 0x000fc80000010816 */
[----:B------:R-:W1:Y:S01]  /*9ce0*/  MUFU.EX2 R17, R17 ;  /* 0x0000001100117308 */ /* 0x000e620000000800 */
[----:B------:R-:W-:Y:S01]  /*9cf0*/  HMMA.16816.F32 R80, R68, R76, RZ ;  /* 0x0000004c4450723c */ /* 0x000fe200000018ff */
[----:B--2---:R-:W-:-:S06]  /*9d00*/  FADD.FTZ R49, R45, R49 ;  /* 0x000000312d317221 */ /* 0x004fcc0000010000 */
[----:B------:R-:W-:Y:S01]  /*9d10*/  MUFU.EX2 R57, R57 ;  /* 0x0000003900397308 */ /* 0x000fe20000000800 */
[----:B------:R-:W-:Y:S01]  /*9d20*/  HMMA.16816.F32 R76, R68, R78, RZ ;  /* 0x0000004e444c723c */ /* 0x000fe200000018ff */
[----:B-----5:R-:W-:-:S06]  /*9d30*/  FADD.FTZ R49, R39, R49 ;  /* 0x0000003127317221 */ /* 0x020fcc0000010000 */
[----:B------:R-:W2:Y:S01]  /*9d40*/  MUFU.EX2 R36, R36 ;  /* 0x0000002400247308 */ /* 0x000ea20000000800 */
[----:B---3--:R-:W-:Y:S01]  /*9d50*/  HMMA.16816.F32 R72, R68, R4, RZ ;  /* 0x000000044448723c */ /* 0x008fe200000018ff */
[----:B------:R-:W-:Y:S01]  /*9d60*/  F2FP.F16.F32.PACK_AB R5, R39, R45 ;  /* 0x0000002d2705723e */ /* 0x000fe200000000ff */
[----:B-1----:R-:W-:Y:S01]  /*9d70*/  FADD.FTZ R49, R17, R49 ;  /* 0x0000003111317221 */ /* 0x002fe20000010000 */
[----:B------:R-:W-:-:S04]  /*9d80*/  FFMA.FTZ R45, R12, R23, -R22 ;  /* 0x000000170c2d7223 */ /* 0x000fc80000010816 */
[----:B------:R-:W1:Y:S01]  /*9d90*/  MUFU.EX2 R30, R30 ;  /* 0x0000001e001e7308 */ /* 0x000e620000000800 */
[----:B------:R-:W-:Y:S07]  /*9da0*/  HMMA.16816.F32 R68, R68, R6, RZ ;  /* 0x000000064444723c */ /* 0x000fee00000018ff */
[----:B------:R-:W3:Y:S01]  /*9db0*/  MUFU.EX2 R19, R19 ;  /* 0x0000001300137308 */ /* 0x000ee20000000800 */
[----:B--2---:R-:W-:Y:S01]  /*9dc0*/  F2FP.F16.F32.PACK_AB R4, R36, R57 ;  /* 0x000000392404723e */ /* 0x004fe200000000ff */
[----:B------:R-:W-:-:S04]  /*9dd0*/  FADD.FTZ R57, R57, R53 ;  /* 0x0000003539397221 */ /* 0x000fc80000010000 */
[----:B------:R-:W-:Y:S02]  /*9de0*/  FADD.FTZ R57, R36, R57 ;  /* 0x0000003924397221 */ /* 0x000fe40000010000 */
[----:B------:R-:W2:Y:S02]  /*9df0*/  MUFU.EX2 R32, R32 ;  /* 0x0000002000207308 */ /* 0x000ea40000000800 */
[----:B-1----:R-:W-:-:S06]  /*9e00*/  FADD.FTZ R57, R30, R57 ;  /* 0x000000391e397221 */ /* 0x002fcc0000010000 */
[----:B------:R-:W1:Y:S01]  /*9e10*/  MUFU.EX2 R64, R64 ;  /* 0x0000004000407308 */ /* 0x000e620000000800 */
[C---:B---3--:R-:W-:Y:S01]  /*9e20*/  F2FP.F16.F32.PACK_AB R6, R19.reuse, R30 ;  /* 0x0000001e1306723e */ /* 0x048fe200000000ff */
[----:B------:R-:W-:Y:S01]  /*9e30*/  FADD.FTZ R19, R19, R57 ;  /* 0x0000003913137221 */ /* 0x000fe20000010000 */
[----:B------:R-:W-:-:S05]  /*9e40*/  FFMA.FTZ R30, R16, R23, -R25 ;  /* 0x00000017101e7223 */ /* 0x000fca0000010819 */
[----:B------:R-:W3:Y:S01]  /*9e50*/  MUFU.EX2 R61, R61 ;  /* 0x0000003d003d7308 */ /* 0x000ee20000000800 */
[C---:B--2---:R-:W-:Y:S01]  /*9e60*/  F2FP.F16.F32.PACK_AB R7, R32.reuse, R17 ;  /* 0x000000112007723e */ /* 0x044fe200000000ff */
[----:B------:R-:W-:-:S06]  /*9e70*/  FADD.FTZ R32, R32, R49 ;  /* 0x0000003120207221 */ /* 0x000fcc0000010000 */
[----:B----4-:R-:W-:Y:S01]  /*9e80*/  HMMA.16816.F32 R80, R4, R8, R80 ;  /* 0x000000080450723c */ /* 0x010fe20000001850 */
[----:B------:R-:W-:Y:S01]  /*9e90*/  MUFU.EX2 R60, R60 ;  /* 0x0000003c003c7308 */ /* 0x000fe20000000800 */
[----:B-1----:R-:W-:-:S06]  /*9ea0*/  FADD.FTZ R32, R64, R32 ;  /* 0x0000002040207221 */ /* 0x002fcc0000010000 */
[----:B------:R-:W-:Y:S01]  /*9eb0*/  HMMA.16816.F32 R76, R4, R10, R76 ;  /* 0x0000000a044c723c */ /* 0x000fe2000000184c */
[----:B------:R-:W1:Y:S01]  /*9ec0*/  LDSM.16.MT88.4 R8, [R21+0x3400] ;  /* 0x003400001508783b */ /* 0x000e620000004200 */
[----:B------:R-:W-:Y:S01]  /*9ed0*/  MUFU.EX2 R65, R65 ;  /* 0x0000004100417308 */ /* 0x000fe20000000800 */
[----:B---3--:R-:W-:-:S07]  /*9ee0*/  FADD.FTZ R32, R61, R32 ;  /* 0x000000203d207221 */ /* 0x008fce0000010000 */
[----:B------:R-:W2:Y:S08]  /*9ef0*/  MUFU.EX2 R63, R63 ;  /* 0x0000003f003f7308 */ /* 0x000eb00000000800 */
[----:B------:R-:W-:Y:S08]  /*9f00*/  MUFU.EX2 R62, R62 ;  /* 0x0000003e003e7308 */ /* 0x000ff00000000800 */
[----:B------:R-:W3:Y:S08]  /*9f10*/  MUFU.EX2 R59, R59 ;  /* 0x0000003b003b7308 */ /* 0x000ef00000000800 */
[----:B------:R-:W4:Y:S01]  /*9f20*/  MUFU.EX2 R58, R58 ;  /* 0x0000003a003a7308 */ /* 0x000f220000000800 */
[C---:B-1----:R-:W-:Y:S07]  /*9f30*/  HMMA.16816.F32 R72, R4.reuse, R8, R72 ;  /* 0x000000080448723c */ /* 0x042fee0000001848 */
[----:B------:R-:W-:Y:S01]  /*9f40*/  MUFU.EX2 R117, R117 ;  /* 0x0000007500757308 */ /* 0x000fe20000000800 */
[----:B------:R-:W-:Y:S01]  /*9f50*/  HMMA.16816.F32 R68, R4, R10, R68 ;  /* 0x0000000a0444723c */ /* 0x000fe20000001844 */
[----:B------:R-:W1:Y:S01]  /*9f60*/  LDSM.16.MT88.4 R8, [R28+0x3800] ;  /* 0x003800001c08783b */ /* 0x000e620000004200 */
[----:B--2---:R-:W-:-:S05]  /*9f70*/  F2FP.F16.F32.PACK_AB R4, R63, R65 ;  /* 0x000000413f04723e */ /* 0x004fca00000000ff */
[----:B------:R-:W-:Y:S01]  /*9f80*/  MUFU.EX2 R100, R100 ;  /* 0x0000006400647308 */ /* 0x000fe20000000800 */
[----:B------:R-:W-:Y:S01]  /*9f90*/  F2FP.F16.F32.PACK_AB R5, R61, R64 ;  /* 0x000000403d05723e */ /* 0x000fe200000000ff */
[----:B------:R-:W-:Y:S01]  /*9fa0*/  FADD.FTZ R65, R65, R19 ;  /* 0x0000001341417221 */ /* 0x000fe20000010000 */
[----:B---3--:R-:W-:Y:S02]  /*9fb0*/  F2FP.F16.F32.PACK_AB R6, R59, R62 ;  /* 0x0000003e3b06723e */ /* 0x008fe400000000ff */
[----:B----4-:R-:W-:Y:S01]  /*9fc0*/  F2FP.F16.F32.PACK_AB R7, R58, R60 ;  /* 0x0000003c3a07723e */ /* 0x010fe200000000ff */
[----:B------:R-:W-:Y:S01]  /*9fd0*/  FADD.FTZ R65, R63, R65 ;  /* 0x000000413f417221 */ /* 0x000fe20000010000 */
[----:B------:R-:W-:Y:S01]  /*9fe0*/  FADD.FTZ R60, R60, R32 ;  /* 0x000000203c3c7221 */ /* 0x000fe20000010000 */
[----:B------:R-:W-:Y:S02]  /*9ff0*/  MUFU.EX2 R87, R87 ;  /* 0x0000005700577308 */ /* 0x000fe40000000800 */
[----:B------:R-:W-:Y:S01]  /*a000*/  FADD.FTZ R62, R62, R65 ;  /* 0x000000413e3e7221 */ /* 0x000fe20000010000 */
[----:B------:R-:W-:-:S03]  /*a010*/  FADD.FTZ R60, R58, R60 ;  /* 0x0000003c3a3c7221 */ /* 0x000fc60000010000 */
[----:B------:R-:W-:Y:S02]  /*a020*/  FADD.FTZ R62, R59, R62 ;  /* 0x0000003e3b3e7221 */ /* 0x000fe40000010000 */
[----:B------:R-:W-:Y:S08]  /*a030*/  MUFU.EX2 R122, R122 ;  /* 0x0000007a007a7308 */ /* 0x000ff00000000800 */
[----:B------:R-:W2:Y:S08]  /*a040*/  MUFU.EX2 R101, R101 ;  /* 0x0000006500657308 */ /* 0x000eb00000000800 */
[----:B------:R-:W-:Y:S01]  /*a050*/  MUFU.EX2 R89, R89 ;  /* 0x0000005900597308 */ /* 0x000fe20000000800 */
[C---:B-1----:R-:W-:Y:S07]  /*a060*/  HMMA.16816.F32 R80, R4.reuse, R8, R80 ;  /* 0x000000080450723c */ /* 0x042fee0000001850 */
[----:B------:R-:W1:Y:S01]  /*a070*/  MUFU.EX2 R88, R88 ;  /* 0x0000005800587308 */ /* 0x000e620000000800 */
[C---:B------:R-:W-:Y:S01]  /*a080*/  HMMA.16816.F32 R76, R4.reuse, R10, R76 ;  /* 0x0000000a044c723c */ /* 0x040fe2000000184c */
[----:B------:R-:W3:Y:S06]  /*a090*/  LDSM.16.MT88.4 R8, [R21+0x3800] ;  /* 0x003800001508783b */ /* 0x000eec0000004200 */
[----:B------:R-:W4:Y:S08]  /*a0a0*/  MUFU.EX2 R86, R86 ;  /* 0x0000005600567308 */ /* 0x000f300000000800 */
[----:B------:R-:W5:Y:S08]  /*a0b0*/  MUFU.EX2 R95, R95 ;  /* 0x0000005f005f7308 */ /* 0x000f700000000800 */
[----:B------:R-:W-:Y:S08]  /*a0c0*/  MUFU.EX2 R93, R93 ;  /* 0x0000005d005d7308 */ /* 0x000ff00000000800 */
[----:B------:R-:W-:Y:S08]  /*a0d0*/  MUFU.EX2 R91, R91 ;  /* 0x0000005b005b7308 */ /* 0x000ff00000000800 */
[----:B------:R-:W5:Y:S01]  /*a0e0*/  MUFU.EX2 R94, R94 ;  /* 0x0000005e005e7308 */ /* 0x000f620000000800 */
[C---:B---3--:R-:W-:Y:S07]  /*a0f0*/  HMMA.16816.F32 R72, R4.reuse, R8, R72 ;  /* 0x000000080448723c */ /* 0x048fee0000001848 */
[----:B------:R-:W3:Y:S01]  /*a100*/  MUFU.EX2 R92, R92 ;  /* 0x0000005c005c7308 */ /* 0x000ee20000000800 */
[----:B------:R-:W-:Y:S01]  /*a110*/  HMMA.16816.F32 R68, R4, R10, R68 ;  /* 0x0000000a0444723c */ /* 0x000fe20000001844 */
[----:B------:R-:W3:Y:S01]  /*a120*/  LDSM.16.MT88.4 R8, [R28+0x3c00] ;  /* 0x003c00001c08783b */ /* 0x000ee20000004200 */
[----:B--2---:R-:W-:-:S05]  /*a130*/  F2FP.F16.F32.PACK_AB R4, R101, R122 ;  /* 0x0000007a6504723e */ /* 0x004fca00000000ff */
[----:B------:R-:W-:Y:S01]  /*a140*/  MUFU.EX2 R90, R90 ;  /* 0x0000005a005a7308 */ /* 0x000fe20000000800 */
[----:B------:R-:W-:Y:S01]  /*a150*/  F2FP.F16.F32.PACK_AB R5, R100, R117 ;  /* 0x000000756405723e */ /* 0x000fe200000000ff */
[----:B------:R-:W-:Y:S01]  /*a160*/  FADD.FTZ R117, R117, R60 ;  /* 0x0000003c75757221 */ /* 0x000fe20000010000 */
[----:B-1----:R-:W-:Y:S01]  /*a170*/  F2FP.F16.F32.PACK_AB R6, R88, R89 ;  /* 0x000000595806723e */ /* 0x002fe200000000ff */
[----:B------:R-:W-:Y:S01]  /*a180*/  FADD.FTZ R122, R122, R62 ;  /* 0x0000003e7a7a7221 */ /* 0x000fe20000010000 */
[----:B----4-:R-:W-:Y:S01]  /*a190*/  F2FP.F16.F32.PACK_AB R7, R86, R87 ;  /* 0x000000575607723e */ /* 0x010fe200000000ff */
[----:B------:R-:W-:Y:S02]  /*a1a0*/  FADD.FTZ R100, R100, R117 ;  /* 0x0000007564647221 */ /* 0x000fe40000010000 */
[----:B------:R-:W1:Y:S01]  /*a1b0*/  MUFU.EX2 R66, R66 ;  /* 0x0000004200427308 */ /* 0x000e620000000800 */
[----:B------:R-:W-:Y:S01]  /*a1c0*/  FADD.FTZ R122, R101, R122 ;  /* 0x0000007a657a7221 */ /* 0x000fe20000010000 */
[----:B------:R-:W-:-:S03]  /*a1d0*/  FADD.FTZ R100, R87, R100 ;  /* 0x0000006457647221 */ /* 0x000fc60000010000 */
[----:B------:R-:W-:Y:S01]  /*a1e0*/  FADD.FTZ R122, R89, R122 ;  /* 0x0000007a597a7221 */ /* 0x000fe20000010000 */
[----:B------:R-:W-:Y:S02]  /*a1f0*/  FADD.FTZ R86, R86, R100 ;  /* 0x0000006456567221 */ /* 0x000fe40000010000 */
[----:B------:R-:W2:Y:S01]  /*a200*/  MUFU.EX2 R67, R67 ;  /* 0x0000004300437308 */ /* 0x000ea20000000800 */
[----:B------:R-:W-:Y:S01]  /*a210*/  FADD.FTZ R88, R88, R122 ;  /* 0x0000007a58587221 */ /* 0x000fe20000010000 */
[----:B-----5:R-:W-:-:S03]  /*a220*/  FADD.FTZ R86, R95, R86 ;  /* 0x000000565f567221 */ /* 0x020fc60000010000 */
[----:B------:R-:W-:Y:S01]  /*a230*/  FADD.FTZ R88, R94, R88 ;  /* 0x000000585e587221 */ /* 0x000fe20000010000 */
[----:B------:R-:W-:Y:S02]  /*a240*/  FADD.FTZ R86, R93, R86 ;  /* 0x000000565d567221 */ /* 0x000fe40000010000 */
[----:B------:R-:W4:Y:S01]  /*a250*/  MUFU.EX2 R124, R124 ;  /* 0x0000007c007c7308 */ /* 0x000f220000000800 */
[----:B---3--:R-:W-:Y:S01]  /*a260*/  FADD.FTZ R88, R92, R88 ;  /* 0x000000585c587221 */ /* 0x008fe20000010000 */
[----:B------:R-:W-:-:S06]  /*a270*/  FADD.FTZ R86, R91, R86 ;  /* 0x000000565b567221 */ /* 0x000fcc0000010000 */
[----:B------:R-:W-:Y:S01]  /*a280*/  MUFU.EX2 R123, R123 ;  /* 0x0000007b007b7308 */ /* 0x000fe20000000800 */
[C---:B------:R-:W-:Y:S07]  /*a290*/  HMMA.16816.F32 R80, R4.reuse, R8, R80 ;  /* 0x000000080450723c */ /* 0x040fee0000001850 */
[----:B------:R-:W-:Y:S01]  /*a2a0*/  MUFU.EX2 R46, R46 ;  /* 0x0000002e002e7308 */ /* 0x000fe20000000800 */
[C---:B------:R-:W-:Y:S01]  /*a2b0*/  HMMA.16816.F32 R76, R4.reuse, R10, R76 ;  /* 0x0000000a044c723c */ /* 0x040fe2000000184c */
[----:B------:R-:W3:Y:S06]  /*a2c0*/  LDSM.16.MT88.4 R8, [R21+0x3c00] ;  /* 0x003c00001508783b */ /* 0x000eec0000004200 */
[----:B------:R-:W-:Y:S08]  /*a2d0*/  MUFU.EX2 R48, R48 ;  /* 0x0000003000307308 */ /* 0x000ff00000000800 */
[----:B------:R-:W5:Y:S08]  /*a2e0*/  MUFU.EX2 R47, R47 ;  /* 0x0000002f002f7308 */ /* 0x000f700000000800 */
[----:B------:R-:W5:Y:S08]  /*a2f0*/  MUFU.EX2 R43, R43 ;  /* 0x0000002b002b7308 */ /* 0x000f700000000800 */
[----:B------:R-:W-:Y:S08]  /*a300*/  MUFU.EX2 R41, R41 ;  /* 0x0000002900297308 */ /* 0x000ff00000000800 */
[----:B------:R-:W5:Y:S01]  /*a310*/  MUFU.EX2 R51, R51 ;  /* 0x0000003300337308 */ /* 0x000f620000000800 */
[C---:B---3--:R-:W-:Y:S07]  /*a320*/  HMMA.16816.F32 R72, R4.reuse, R8, R72 ;  /* 0x000000080448723c */ /* 0x048fee0000001848 */
[----:B------:R3:W-:Y:S01]  /*a330*/  MUFU.EX2 R38, R15 ;  /* 0x0000000f00267308 */ /* 0x0007e20000000800 */
[----:B------:R-:W-:Y:S01]  /*a340*/  HMMA.16816.F32 R68, R4, R10, R68 ;  /* 0x0000000a0444723c */ /* 0x000fe20000001844 */
[----:B------:R-:W5:Y:S01]  /*a350*/  LDSM.16.MT88.4 R8, [R28+0x4000] ;  /* 0x004000001c08783b */ /* 0x000f620000004200 */
[----:B------:R-:W-:-:S05]  /*a360*/  F2FP.F16.F32.PACK_AB R4, R92, R94 ;  /* 0x0000005e5c04723e */ /* 0x000fca00000000ff */
[----:B------:R5:W-:Y:S01]  /*a370*/  MUFU.EX2 R36, R35 ;  /* 0x0000002300247308 */ /* 0x000be20000000800 */
[----:B------:R-:W-:Y:S02]  /*a380*/  F2FP.F16.F32.PACK_AB R5, R93, R95 ;  /* 0x0000005f5d05723e */ /* 0x000fe400000000ff */
[----:B-1----:R-:W-:Y:S01]  /*a390*/  F2FP.F16.F32.PACK_AB R6, R66, R90 ;  /* 0x0000005a4206723e */ /* 0x002fe200000000ff */
[----:B------:R-:W-:Y:S01]  /*a3a0*/  FADD.FTZ R90, R90, R88 ;  /* 0x000000585a5a7221 */ /* 0x000fe20000010000 */
[C---:B--2---:R-:W-:Y:S01]  /*a3b0*/  F2FP.F16.F32.PACK_AB R7, R67.reuse, R91 ;  /* 0x0000005b4307723e */ /* 0x044fe200000000ff */
[----:B------:R-:W-:Y:S01]  /*a3c0*/  FADD.FTZ R67, R67, R86 ;  /* 0x0000005643437221 */ /* 0x000fe20000010000 */
[----:B---3--:R-:W-:Y:S01]  /*a3d0*/  LDSM.16.MT88.4 R12, [R21+0x4400] ;  /* 0x00440000150c783b */ /* 0x008fe20000004200 */
[----:B------:R-:W-:Y:S01]  /*a3e0*/  MUFU.EX2 R40, R40 ;  /* 0x0000002800287308 */ /* 0x000fe20000000800 */
[----:B------:R-:W-:Y:S01]  /*a3f0*/  FADD.FTZ R90, R66, R90 ;  /* 0x0000005a425a7221 */ /* 0x000fe20000010000 */
[----:B----4-:R-:W-:-:S03]  /*a400*/  FADD.FTZ R67, R124, R67 ;  /* 0x000000437c437221 */ /* 0x010fc60000010000 */
[----:B-----5:R-:W-:-:S03]  /*a410*/  FADD.FTZ R90, R47, R90 ;  /* 0x0000005a2f5a7221 */ /* 0x020fc60000010000 */
[----:B------:R-:W-:Y:S01]  /*a420*/  MUFU.EX2 R42, R42 ;  /* 0x0000002a002a7308 */ /* 0x000fe20000000800 */
[----:B------:R-:W-:Y:S02]  /*a430*/  FFMA.FTZ R35, R18, R23, -R25 ;  /* 0x0000001712237223 */ /* 0x000fe40000010819 */
[----:B------:R-:W-:Y:S05]  /*a440*/  LDSM.16.MT88.4 R16, [R21+0x4800] ;  /* 0x004800001510783b */ /* 0x000fea0000004200 */
[----:B------:R-:W-:Y:S08]  /*a450*/  MUFU.EX2 R37, R37 ;  /* 0x0000002500257308 */ /* 0x000ff00000000800 */
[----:B------:R-:W1:Y:S01]  /*a460*/  MUFU.EX2 R31, R31 ;  /* 0x0000001f001f7308 */ /* 0x000e620000000800 */
[C---:B------:R-:W-:Y:S07]  /*a470*/  HMMA.16816.F32 R80, R4.reuse, R8, R80 ;  /* 0x000000080450723c */ /* 0x040fee0000001850 */
[----:B------:R-:W-:Y:S01]  /*a480*/  MUFU.EX2 R35, R35 ;  /* 0x0000002300237308 */ /* 0x000fe20000000800 */
[C---:B------:R-:W-:Y:S01]  /*a490*/  HMMA.16816.F32 R76, R4.reuse, R10, R76 ;  /* 0x0000000a044c723c */ /* 0x040fe2000000184c */
[----:B------:R-:W2:Y:S06]  /*a4a0*/  LDSM.16.MT88.4 R8, [R21+0x4000] ;  /* 0x004000001508783b */ /* 0x000eac0000004200 */
[----:B------:R-:W3:Y:S08]  /*a4b0*/  MUFU.EX2 R30, R30 ;  /* 0x0000001e001e7308 */ /* 0x000ef00000000800 */
[----:B------:R-:W4:Y:S08]  /*a4c0*/  MUFU.EX2 R45, R45 ;  /* 0x0000002d002d7308 */ /* 0x000f300000000800 */
[----:B------:R-:W-:Y:S08]  /*a4d0*/  MUFU.EX2 R29, R29 ;  /* 0x0000001d001d7308 */ /* 0x000ff00000000800 */
[----:B------:R-:W5:Y:S08]  /*a4e0*/  MUFU.EX2 R34, R34 ;  /* 0x0000002200227308 */ /* 0x000f700000000800 */
[----:B------:R-:W5:Y:S01]  /*a4f0*/  MUFU.EX2 R33, R33 ;  /* 0x0000002100217308 */ /* 0x000f620000000800 */
[C---:B--2---:R-:W-:Y:S07]  /*a500*/  HMMA.16816.F32 R72, R4.reuse, R8, R72 ;  /* 0x000000080448723c */ /* 0x044fee0000001848 */
[----:B------:R-:W-:Y:S01]  /*a510*/  MUFU.EX2 R24, R24 ;  /* 0x0000001800187308 */ /* 0x000fe20000000800 */
[----:B------:R-:W-:Y:S01]  /*a520*/  HMMA.16816.F32 R68, R4, R10, R68 ;  /* 0x0000000a0444723c */ /* 0x000fe20000001844 */
[----:B------:R-:W2:Y:S01]  /*a530*/  LDSM.16.MT88.4 R8, [R28+0x4400] ;  /* 0x004400001c08783b */ /* 0x000ea20000004200 */
[C---:B------:R-:W-:Y:S01]  /*a540*/  F2FP.F16.F32.PACK_AB R4, R43.reuse, R47 ;  /* 0x0000002f2b04723e */ /* 0x040fe200000000ff */
[----:B------:R-:W-:Y:S01]  /*a550*/  FADD.FTZ R43, R43, R90 ;  /* 0x0000005a2b2b7221 */ /* 0x000fe20000010000 */
[C---:B------:R-:W-:Y:S01]  /*a560*/  F2FP.F16.F32.PACK_AB R5, R123.reuse, R124 ;  /* 0x0000007c7b05723e */ /* 0x040fe200000000ff */
[----:B------:R-:W-:Y:S01]  /*a570*/  FADD.FTZ R123, R123, R67 ;  /* 0x000000437b7b7221 */ /* 0x000fe20000010000 */
[----:B------:R-:W-:Y:S01]  /*a580*/  F2FP.F16.F32.PACK_AB R6, R51, R41 ;  /* 0x000000293306723e */ /* 0x000fe200000000ff */
[----:B------:R-:W-:Y:S01]  /*a590*/  FADD.FTZ R43, R41, R43 ;  /* 0x0000002b292b7221 */ /* 0x000fe20000010000 */
[----:B------:R-:W-:Y:S01]  /*a5a0*/  F2FP.F16.F32.PACK_AB R7, R48, R46 ;  /* 0x0000002e3007723e */ /* 0x000fe200000000ff */
[----:B------:R-:W-:Y:S01]  /*a5b0*/  FADD.FTZ R123, R46, R123 ;  /* 0x0000007b2e7b7221 */ /* 0x000fe20000010000 */
[----:B------:R-:W5:Y:S01]  /*a5c0*/  MUFU.EX2 R20, R20 ;  /* 0x0000001400147308 */ /* 0x000f620000000800 */
[----:B------:R-:W-:-:S02]  /*a5d0*/  FADD.FTZ R51, R51, R43 ;  /* 0x0000002b33337221 */ /* 0x000fc40000010000 */
[----:B------:R-:W-:Y:S02]  /*a5e0*/  FADD.FTZ R48, R48, R123 ;  /* 0x0000007b30307221 */ /* 0x000fe40000010000 */
[----:B------:R-:W-:Y:S01]  /*a5f0*/  HMMA.16816.F32 R72, R4, R12, R72 ;  /* 0x0000000c0448723c */ /* 0x000fe20000001848 */
[----:B-1----:R-:W-:Y:S01]  /*a600*/  FADD.FTZ R51, R31, R51 ;  /* 0x000000331f337221 */ /* 0x002fe20000010000 */
[----:B------:R-:W-:-:S06]  /*a610*/  FADD.FTZ R48, R40, R48 ;  /* 0x0000003028307221 */ /* 0x000fcc0000010000 */
[C---:B------:R-:W-:Y:S01]  /*a620*/  HMMA.16816.F32 R68, R4.reuse, R14, R68 ;  /* 0x0000000e0444723c */ /* 0x040fe20000001844 */
[----:B------:R-:W-:Y:S07]  /*a630*/  LDSM.16.MT88.4 R12, [R28+0x4c00] ;  /* 0x004c00001c0c783b */ /* 0x000fee0000004200 */
[C---:B--2---:R-:W-:Y:S08]  /*a640*/  HMMA.16816.F32 R80, R4.reuse, R8, R80 ;  /* 0x000000080450723c */ /* 0x044ff00000001850 */
[----:B------:R-:W-:Y:S01]  /*a650*/  HMMA.16816.F32 R76, R4, R10, R76 ;  /* 0x0000000a044c723c */ /* 0x000fe2000000184c */
[----:B------:R-:W1:Y:S01]  /*a660*/  LDSM.16.MT88.4 R8, [R28+0x4800] ;  /* 0x004800001c08783b */ /* 0x000e620000004200 */
[-CC-:B------:R-:W-:Y:S01]  /*a670*/  FFMA.FTZ R4, R27, R23.reuse, -R25.reuse ;  /* 0x000000171b047223 */ /* 0x180fe20000010819 */
[----:B------:R-:W-:Y:S01]  /*a680*/  FFMA.FTZ R27, R26, R23, -R25 ;  /* 0x000000171a1b7223 */ /* 0x000fe20000010819 */
[C---:B------:R-:W-:Y:S01]  /*a690*/  F2FP.F16.F32.PACK_AB R5, R42.reuse, R40 ;  /* 0x000000282a05723e */ /* 0x040fe200000000ff */
[----:B------:R-:W-:Y:S01]  /*a6a0*/  FADD.FTZ R42, R42, R48 ;  /* 0x000000302a2a7221 */ /* 0x000fe20000010000 */
[----:B------:R2:W5:Y:S01]  /*a6b0*/  MUFU.EX2 R26, R4 ;  /* 0x00000004001a7308 */ /* 0x0005620000000800 */
[----:B---3--:R-:W-:-:S02]  /*a6c0*/  F2FP.F16.F32.PACK_AB R6, R30, R35 ;  /* 0x000000231e06723e */ /* 0x008fc400000000ff */
[----:B------:R-:W-:Y:S01]  /*a6d0*/  F2FP.F16.F32.PACK_AB R7, R37, R38 ;  /* 0x000000262507723e */ /* 0x000fe200000000ff */
[----:B------:R-:W-:-:S04]  /*a6e0*/  FADD.FTZ R42, R38, R42 ;  /* 0x0000002a262a7221 */ /* 0x000fc80000010000 */
[----:B------:R-:W3:Y:S01]  /*a6f0*/  MUFU.EX2 R27, R27 ;  /* 0x0000001b001b7308 */ /* 0x000ee20000000800 */
[----:B------:R-:W-:-:S04]  /*a700*/  FADD.FTZ R37, R37, R42 ;  /* 0x0000002a25257221 */ /* 0x000fc80000010000 */
[----:B----4-:R-:W-:Y:S01]  /*a710*/  FADD.FTZ R37, R45, R37 ;  /* 0x000000252d257221 */ /* 0x010fe20000010000 */
[C---:B--2---:R-:W-:Y:S01]  /*a720*/  F2FP.F16.F32.PACK_AB R4, R36.reuse, R31 ;  /* 0x0000001f2404723e */ /* 0x044fe200000000ff */
[----:B------:R-:W-:Y:S02]  /*a730*/  FADD.FTZ R36, R36, R51 ;  /* 0x0000003324247221 */ /* 0x000fe40000010000 */
[----:B-----5:R-:W-:Y:S02]  /*a740*/  FADD.FTZ R37, R34, R37 ;  /* 0x0000002522257221 */ /* 0x020fe40000010000 */
[----:B------:R-:W-:Y:S02]  /*a750*/  FADD.FTZ R36, R35, R36 ;  /* 0x0000002423247221 */ /* 0x000fe40000010000 */
[----:B------:R-:W-:Y:S01]  /*a760*/  FADD.FTZ R37, R33, R37 ;  /* 0x0000002521257221 */ /* 0x000fe20000010000 */
[----:B------:R-:W-:Y:S01]  /*a770*/  HMMA.16816.F32 R72, R4, R16, R72 ;  /* 0x000000100448723c */ /* 0x000fe20000001848 */
[----:B------:R-:W-:-:S02]  /*a780*/  FADD.FTZ R30, R30, R36 ;  /* 0x000000241e1e7221 */ /* 0x000fc40000010000 */
[----:B------:R-:W-:Y:S02]  /*a790*/  FADD.FTZ R123, R20, R37 ;  /* 0x00000025147b7221 */ /* 0x000fe40000010000 */
[----:B------:R-:W-:-:S03]  /*a7a0*/  FADD.FTZ R30, R29, R30 ;  /* 0x0000001e1d1e7221 */ /* 0x000fc60000010000 */
[----:B------:R-:W-:Y:S01]  /*a7b0*/  HMMA.16816.F32 R68, R4, R18, R68 ;  /* 0x000000120444723c */ /* 0x000fe20000001844 */
[----:B------:R-:W-:-:S04]  /*a7c0*/  FADD.FTZ R30, R26, R30 ;  /* 0x0000001e1a1e7221 */ /* 0x000fc80000010000 */
[----:B---3--:R-:W-:-:S03]  /*a7d0*/  FADD.FTZ R30, R27, R30 ;  /* 0x0000001e1b1e7221 */ /* 0x008fc60000010000 */
[----:B-1----:R-:W-:Y:S01]  /*a7e0*/  HMMA.16816.F32 R80, R4, R8, R80 ;  /* 0x000000080450723c */ /* 0x002fe20000001850 */
[----:B------:R-:W-:-:S07]  /*a7f0*/  FADD.FTZ R124, R24, R30 ;  /* 0x0000001e187c7221 */ /* 0x000fce0000010000 */
[----:B------:R-:W-:Y:S01]  /*a800*/  HMMA.16816.F32 R76, R4, R10, R76 ;  /* 0x0000000a044c723c */ /* 0x000fe2000000184c */
[----:B------:R-:W1:Y:S01]  /*a810*/  LDSM.16.MT88.4 R8, [R21+0x4c00] ;  /* 0x004c00001508783b */ /* 0x000e620000004200 */
[----:B------:R-:W-:Y:S02]  /*a820*/  F2FP.F16.F32.PACK_AB R4, R26, R29 ;  /* 0x0000001d1a04723e */ /* 0x000fe400000000ff */
[----:B------:R-:W-:Y:S02]  /*a830*/  F2FP.F16.F32.PACK_AB R5, R34, R45 ;  /* 0x0000002d2205723e */ /* 0x000fe400000000ff */
[----:B------:R-:W-:Y:S02]  /*a840*/  F2FP.F16.F32.PACK_AB R6, R24, R27 ;  /* 0x0000001b1806723e */ /* 0x000fe400000000ff */
[----:B------:R-:W-:-:S07]  /*a850*/  F2FP.F16.F32.PACK_AB R7, R20, R33 ;  /* 0x000000211407723e */ /* 0x000fce00000000ff */
[C---:B------:R-:W-:Y:S08]  /*a860*/  HMMA.16816.F32 R80, R4.reuse, R12, R80 ;  /* 0x0000000c0450723c */ /* 0x040ff00000001850 */
[C---:B------:R-:W-:Y:S08]  /*a870*/  HMMA.16816.F32 R76, R4.reuse, R14, R76 ;  /* 0x0000000e044c723c */ /* 0x040ff0000000184c */
[C---:B-1----:R-:W-:Y:S08]  /*a880*/  HMMA.16816.F32 R72, R4.reuse, R8, R72 ;  /* 0x000000080448723c */ /* 0x042ff00000001848 */
[----:B------:R-:W-:Y:S01]  /*a890*/  HMMA.16816.F32 R68, R4, R10, R68 ;  /* 0x0000000a0444723c */ /* 0x000fe20000001844 */
[----:B------:R-:W-:-:S04]  /*a8a0*/  NOP ;  /* 0x0000000000007918 */ /* 0x000fc80000000000 */
[----:B------:R-:W-:-:S15]  /*a8b0*/  @!P6 BRA `(.L_x_6599) ;  /* 0x000000300090e947 */ /* 0x000fde0003800000 */
[----:B------:R-:W-:Y:S01]  /*a8c0*/  ISETP.NE.U32.AND P0, PT, R120, RZ, PT ;  /* 0x000000ff7800720c */ /* 0x000fe20003f05070 */
[----:B------:R-:W-:Y:S01]  /*a8d0*/  VIADD R122, R3, 0xffffff80 ;  /* 0xffffff80037a7836 */ /* 0x000fe20000000000 */
[----:B------:R-:W-:Y:S01]  /*a8e0*/  MOV R87, R0 ;  /* 0x0000000000577202 */ /* 0x000fe20000000f00 */
[----:B------:R-:W-:Y:S01]  /*a8f0*/  VIADD R117, R44, 0xfffffffe ;  /* 0xfffffffe2c757836 */ /* 0x000fe20000000000 */
[----:B------:R-:W-:Y:S01]  /*a900*/  ISETP.NE.AND.EX P2, PT, R121, RZ, PT, P0 ;  /* 0x000000ff7900720c */ /* 0x000fe20003f45300 */
[----:B------:R-:W-:-:S12]  /*a910*/  IMAD.MOV.U32 R86, RZ, RZ, R2 ;  /* 0x000000ffff567224 */ /* 0x000fd800078e0002 */
.L_x_6606:
        /* <DEDUP_REMOVED lines=35> */
[C---:B------:R-:W-:Y:S02]  /*ab50*/  IMAD R4, R9.reuse, R6, R4 ;  /* 0x0000000609047224 */ /* 0x040fe400078e0204 */
[----:B------:R-:W-:Y:S03]  /*ab60*/  IMAD.HI.U32 R10, R10, R7, RZ ;  /* 0x000000070a0a7227 */ /* 0x000fe600078e00ff */
[----:B------:R-:W-:Y:S01]  /*ab70*/  ISETP.GT.U32.AND P0, PT, R8, R4, PT ;  /* 0x000000040800720c */ /* 0x000fe20003f04070 */
[----:B------:R-:W-:Y:S05]  /*ab80*/  IMAD R7, R10, R6, R7 ;  /* 0x000000060a077224 */ /* 0x000fea00078e0207 */
[----:B------:R-:W-:Y:S07]  /*ab90*/  ISETP.GT.U32.AND P1, PT, R8, R7, PT ;  /* 0x000000070800720c */ /* 0x000fee0003f24070 */
[--C-:B------:R-:W-:Y:S02]  /*aba0*/  @!P0 IMAD.IADD R4, R4, 0x1, -R8.reuse ;  /* 0x0000000104048824 */ /* 0x100fe400078e0a08 */
[----:B------:R-:W-:Y:S01]  /*abb0*/  @!P0 VIADD R9, R9, 0x1 ;  /* 0x0000000109098836 */ /* 0x000fe20000000000 */
[----:B------:R-:W-:Y:S02]  /*abc0*/  ISETP.NE.AND P0, PT, R5, RZ, PT ;  /* 0x000000ff0500720c */ /* 0x000fe40003f05270 */
[-C--:B------:R-:W-:Y:S01]  /*abd0*/  ISETP.GE.U32.AND P3, PT, R4, R8.reuse, PT ;  /* 0x000000080400720c */ /* 0x080fe20003f66070 */
[----:B------:R-:W-:Y:S01]  /*abe0*/  @!P1 IMAD.IADD R7, R7, 0x1, -R8 ;  /* 0x0000000107079824 */ /* 0x000fe200078e0a08 */
[----:B------:R-:W-:Y:S02]  /*abf0*/  LOP3.LUT R4, R122, R5, RZ, 0x3c, !PT ;  /* 0x000000057a047212 */ /* 0x000fe400078e3cff */
[----:B------:R-:W-:Y:S02]  /*ac00*/  @!P1 IADD3 R10, PT, PT, R10, 0x1, RZ ;  /* 0x000000010a0a9810 */ /* 0x000fe40007ffe0ff */
[----:B------:R-:W-:Y:S02]  /*ac10*/  ISETP.GE.U32.AND P4, PT, R7, R8, PT ;  /* 0x000000080700720c */ /* 0x000fe40003f86070 */
[----:B------:R-:W-:Y:S05]  /*ac20*/  ISETP.GE.AND P6, PT, R4, RZ, PT ;  /* 0x000000ff0400720c */ /* 0x000fea0003fc6270 */
[----:B------:R-:W-:Y:S04]  /*ac30*/  @P3 VIADD R9, R9, 0x1 ;  /* 0x0000000109093836 */ /* 0x000fe80000000000 */
[----:B------:R-:W-:Y:S02]  /*ac40*/  @!P5 IMAD.MOV R9, RZ, RZ, -R9 ;  /* 0x000000ffff09d224 */ /* 0x000fe400078e0a09 */
[----:B------:R-:W-:Y:S03]  /*ac50*/  @P4 VIADD R10, R10, 0x1 ;  /* 0x000000010a0a4836 */ /* 0x000fe60000000000 */
[C---:B------:R-:W-:Y:S02]  /*ac60*/  SEL R4, R3.reuse, R9, !P0 ;  /* 0x0000000903047207 */ /* 0x040fe40004000000 */
[----:B------:R-:W-:Y:S01]  /*ac70*/  @!P6 IADD3 R10, PT, PT, -R10, RZ, RZ ;  /* 0x000000ff0a0ae210 */ /* 0x000fe20007ffe1ff */
[----:B------:R-:W2:Y:S01]  /*ac80*/  LD.E.64 R8, desc[UR4][R84.64+0x40] ;  /* 0x0000400454087980 */ /* 0x000ea2000c101b00 */
[C---:B------:R-:W-:Y:S02]  /*ac90*/  LEA R6, P1, R4.reuse, R118, 0x2 ;  /* 0x0000007604067211 */ /* 0x040fe400078210ff */
[----:B------:R-:W-:Y:S02]  /*aca0*/  SEL R3, R3, R10, !P0 ;  /* 0x0000000a03037207 */ /* 0x000fe40004000000 */
[-C--:B------:R-:W-:Y:S02]  /*acb0*/  LEA.HI.X.SX32 R7, R4, R119.reuse, 0x2, P1 ;  /* 0x0000007704077211 */ /* 0x080fe400008f16ff */
[C---:B------:R-:W-:Y:S04]  /*acc0*/  LEA R10, P0, R3.reuse, R118, 0x2 ;  /* 0x00000076030a7211 */ /* 0x040fe800078010ff */
[----:B------:R-:W3:Y:S01]  /*acd0*/  LD.E R7, desc[UR4][R6.64] ;  /* 0x0000000406077980 */ /* 0x000ee2000c101900 */
[C---:B------:R-:W-:Y:S01]  /*ace0*/  LEA.HI.X.SX32 R11, R3.reuse, R119, 0x2, P0 ;  /* 0x00000077030b7211 */ /* 0x040fe200000f16ff */
[----:B------:R-:W-:Y:S04]  /*acf0*/  IMAD.IADD R3, R3, 0x1, -R4 ;  /* 0x0000000103037824 */ /* 0x000fe800078e0a04 */
        /* <DEDUP_REMOVED lines=16> */
.L_x_6601:
[----:B------:R-:W-:Y:S05]  /*ae00*/  BSYNC.RECONVERGENT B0 ;  /* 0x0000000000007941 */ /* 0x000fea0003800200 */
.L_x_6600:
[----:B------:R-:W1:Y:S01]  /*ae10*/  S2UR UR7, SR_CgaCtaId ;  /* 0x00000000000779c3 */ /* 0x000e620000008800 */
[C---:B------:R-:W-:Y:S01]  /*ae20*/  SHF.L.U32 R5, R97.reuse, 0x3, RZ ;  /* 0x0000000361057819 */ /* 0x040fe200000006ff */
[----:B------:R-:W-:Y:S01]  /*ae30*/  UMOV UR8, 0x400 ;  /* 0x0000040000087882 */ /* 0x000fe20000000000 */
[----:B------:R-:W-:Y:S01]  /*ae40*/  LOP3.LUT R125, R97, 0x18, RZ, 0xc0, !PT ;  /* 0x00000018617d7812 */ /* 0x000fe200078ec0ff */
[----:B------:R-:W-:Y:S01]  /*ae50*/  BSSY.RECONVERGENT B1, `(.L_x_6602) ;  /* 0x0000169000017945 */ /* 0x000fe20003800200 */
[----:B------:R-:W-:Y:S02]  /*ae60*/  LOP3.LUT R4, R5, 0x18, RZ, 0xc0, !PT ;  /* 0x0000001805047812 */ /* 0x000fe400078ec0ff */
[--C-:B------:R-:W-:Y:S02]  /*ae70*/  LOP3.LUT R125, R125, 0xc0, R5.reuse, 0xf8, !PT ;  /* 0x000000c07d7d7812 */ /* 0x100fe400078ef805 */
[----:B------:R-:W-:Y:S02]  /*ae80*/  ISETP.GE.AND P1, PT, R4, R114, PT ;  /* 0x000000720400720c */ /* 0x000fe40003f26270 */
[--C-:B------:R-:W-:Y:S02]  /*ae90*/  LOP3.LUT R125, R125, 0x18, R5.reuse, 0x78, !PT ;  /* 0x000000187d7d7812 */ /* 0x100fe400078e7805 */
[C---:B------:R-:W-:Y:S02]  /*aea0*/  SHF.L.U32 R101, R97.reuse, 0x5, RZ ;  /* 0x0000000561657819 */ /* 0x040fe400000006ff */
[----:B------:R-:W-:Y:S02]  /*aeb0*/  SHF.L.U32 R99, R97, 0x4, RZ ;  /* 0x0000000461637819 */ /* 0x000fe400000006ff */
[----:B------:R-:W-:Y:S02]  /*aec0*/  LOP3.LUT R125, R125, 0x1f20, R5, 0xf8, !PT ;  /* 0x00001f207d7d7812 */ /* 0x000fe400078ef805 */
[----:B------:R-:W-:Y:S02]  /*aed0*/  SHF.L.U32 R96, R97, 0x2, RZ ;  /* 0x0000000261607819 */ /* 0x000fe400000006ff */
[----:B------:R-:W-:Y:S02]  /*aee0*/  LOP3.LUT R3, R99, 0x100, RZ, 0xc0, !PT ;  /* 0x0000010063037812 */ /* 0x000fe400078ec0ff */
[----:B------:R-:W-:Y:S01]  /*aef0*/  LOP3.LUT R2, R101, 0xc0, RZ, 0xc0, !PT ;  /* 0x000000c065027812 */ /* 0x000fe200078ec0ff */
[----:B-1----:R-:W-:Y:S01]  /*af00*/  ULEA UR6, UR7, UR8, 0x18 ;  /* 0x0000000807067291 */ /* 0x002fe2000f8ec0ff */
[-C--:B------:R-:W-:Y:S02]  /*af10*/  @!P1 MOV R8, R109.reuse ;  /* 0x0000006d00089202 */ /* 0x080fe40000000f00 */
[----:B------:R-:W-:Y:S02]  /*af20*/  @!P1 MOV R9, R108 ;  /* 0x0000006c00099202 */ /* 0x000fe40000000f00 */
[----:B------:R-:W-:Y:S02]  /*af30*/  LOP3.LUT R0, R96, 0x18, RZ, 0xc0, !PT ;  /* 0x0000001860007812 */ /* 0x000fe400078ec0ff */
[----:B------:R-:W-:Y:S02]  /*af40*/  LEA R125, R125, UR6, 0x1 ;  /* 0x000000067d7d7c11 */ /* 0x000fe4000f8e08ff */
[----:B------:R-:W-:Y:S02]  /*af50*/  LOP3.LUT R2, R2, 0x8, R97, 0xf8, !PT ;  /* 0x0000000802027812 */ /* 0x000fe400078ef861 */
[----:B------:R-:W-:Y:S01]  /*af60*/  LOP3.LUT R3, R3, 0x20, R101, 0xf8, !PT ;  /* 0x0000002003037812 */ /* 0x000fe200078ef865 */
[----:B------:R-:W-:Y:S01]  /*af70*/  @!PT LDS RZ, [RZ] ;  /* 0x00000000fffff984 */ /* 0x000fe20000000800 */
[----:B------:R-:W-:Y:S01]  /*af80*/  @!PT LDS RZ, [RZ] ;  /* 0x00000000fffff984 */ /* 0x000fe20000000800 */
[----:B------:R-:W-:Y:S01]  /*af90*/  @!PT LDS RZ, [RZ] ;  /* 0x00000000fffff984 */ /* 0x000fe20000000800 */
[----:B------:R1:W-:Y:S01]  /*afa0*/  @!P1 LDGSTS.E.BYPASS.LTC128B.128 [R125+0x3000], desc[UR4][R8.64] ;  /* 0x03000000087d9fae */ /* 0x0003e2000b981a04 */
[C---:B------:R-:W-:Y:S02]  /*afb0*/  SHF.L.U64.HI R4, R104.reuse, 0x6, R105 ;  /* 0x0000000668047819 */ /* 0x040fe40000010269 */
[----:B------:R-:W-:Y:S02]  /*afc0*/  LOP3.LUT R2, R3, R2, R0, 0xf6, !PT ;  /* 0x0000000203027212 */ /* 0x000fe400078ef600 */
[----:B------:R-:W-:Y:S02]  /*afd0*/  SHF.L.U32 R3, R104, 0x6, RZ ;  /* 0x0000000668037819 */ /* 0x000fe400000006ff */
[----:B------:R-:W-:Y:S01]  /*afe0*/  SHF.R.U32.HI R98, RZ, 0x1, R97 ;  /* 0x00000001ff627819 */ /* 0x000fe20000011661 */
[----:B------:R-:W-:Y:S01]  /*aff0*/  @P1 STS.128 [R125+0x3000], RZ ;  /* 0x003000ff7d001388 */ /* 0x000fe20000000c00 */
[----:B------:R-:W-:Y:S02]  /*b000*/  IADD3 R6, P0, PT, R3, R109, RZ ;  /* 0x0000006d03067210 */ /* 0x000fe40007f1e0ff */
[----:B------:R-:W-:Y:S02]  /*b010*/  LOP3.LUT R100, R98, 0x8, RZ, 0xc0, !PT ;  /* 0x0000000862647812 */ /* 0x000fe400078ec0ff */
[----:B------:R-:W-:Y:S02]  /*b020*/  IADD3.X R7, PT, PT, R4, R108, RZ, P0, !PT ;  /* 0x0000006c04077210 */ /* 0x000fe400007fe4ff */
[-C--:B------:R-:W-:Y:S02]  /*b030*/  IADD3 R10, P0, PT, R6, R3.reuse, RZ ;  /* 0x00000003060a7210 */ /* 0x080fe40007f1e0ff */
[--C-:B------:R-:W-:Y:S01]  /*b040*/  LOP3.LUT R100, R100, 0xc0, R101.reuse, 0xf8, !PT ;  /* 0x000000c064647812 */ /* 0x100fe200078ef865 */
[----:B------:R-:W-:Y:S01]  /*b050*/  @!PT LDS RZ, [RZ] ;  /* 0x00000000fffff984 */ /* 0x000fe20000000800 */
[----:B------:R-:W-:Y:S01]  /*b060*/  @!PT LDS RZ, [RZ] ;  /* 0x00000000fffff984 */ /* 0x000fe20000000800 */
[----:B------:R-:W-:Y:S01]  /*b070*/  @!PT LDS RZ, [RZ] ;  /* 0x00000000fffff984 */ /* 0x000fe20000000800 */
[----:B------:R-:W-:Y:S01]  /*b080*/  @!P1 LDGSTS.E.BYPASS.LTC128B.128 [R125+0x3800], desc[UR4][R6.64] ;  /* 0x03800000067d9fae */ /* 0x000fe2000b981a04 */
[----:B------:R-:W-:Y:S02]  /*b090*/  IADD3.X R11, PT, PT, R7, R4, RZ, P0, !PT ;  /* 0x00000004070b7210 */ /* 0x000fe400007fe4ff */
[----:B------:R-:W-:Y:S02]  /*b0a0*/  LOP3.LUT R99, R99, 0x3e00, RZ, 0xc0, !PT ;  /* 0x00003e0063637812 */ /* 0x000fe400078ec0ff */
[----:B------:R-:W-:Y:S02]  /*b0b0*/  LOP3.LUT R100, R100, R0, RZ, 0x3c, !PT ;  /* 0x0000000064647212 */ /* 0x000fe400078e3cff */
[--C-:B------:R-:W-:Y:S01]  /*b0c0*/  LOP3.LUT R0, R99, 0x20, R101.reuse, 0xf8, !PT ;  /* 0x0000002063007812 */ /* 0x100fe200078ef865 */
[----:B------:R-:W-:Y:S01]  /*b0d0*/  @P1 STS.128 [R125+0x3800], RZ ;  /* 0x003800ff7d001388 */ /* 0x000fe20000000c00 */
[----:B-1----:R-:W-:Y:S02]  /*b0e0*/  @!P1 IADD3 R8, P0, PT, R10, R3, RZ ;  /* 0x000000030a089210 */ /* 0x002fe40007f1e0ff */
[----:B------:R-:W-:Y:S02]  /*b0f0*/  LOP3.LUT R0, R0, 0x100, R101, 0xf8, !PT ;  /* 0x0000010000007812 */ /* 0x000fe400078ef865 */
[----:B------:R-:W-:Y:S02]  /*b100*/  @!P1 IADD3.X R9, PT, PT, R11, R4, RZ, P0, !PT ;  /* 0x000000040b099210 */ /* 0x000fe400007fe4ff */
[----:B------:R-:W-:Y:S01]  /*b110*/  LOP3.LUT R0, R0, R100, RZ, 0xfc, !PT ;  /* 0x0000006400007212 */ /* 0x000fe200078efcff */
[----:B------:R-:W-:Y:S01]  /*b120*/  @!PT LDS RZ, [RZ] ;  /* 0x00000000fffff984 */ /* 0x000fe20000000800 */
[----:B------:R-:W-:Y:S01]  /*b130*/  @!PT LDS RZ, [RZ] ;  /* 0x00000000fffff984 */ /* 0x000fe20000000800 */
[----:B------:R-:W-:Y:S01]  /*b140*/  @!PT LDS RZ, [RZ] ;  /* 0x00000000fffff984 */ /* 0x000fe20000000800 */
[----:B------:R-:W-:Y:S01]  /*b150*/  @!P1 LDGSTS.E.BYPASS.LTC128B.128 [R125+0x4000], desc[UR4][R10.64] ;  /* 0x040000000a7d9fae */ /* 0x000fe2000b981a04 */
[----:B------:R-:W-:Y:S02]  /*b160*/  LEA R2, R2, UR6, 0x1 ;  /* 0x0000000602027c11 */ /* 0x000fe4000f8e08ff */
[----:B------:R-:W-:Y:S02]  /*b170*/  LEA R0, R0, UR6, 0x1 ;  /* 0x0000000600007c11 */ /* 0x000fe4000f8e08ff */
[----:B------:R-:W-:Y:S02]  /*b180*/  MOV R3, 0x20 ;  /* 0x0000002000037802 */ /* 0x000fe40000000f00 */
[----:B------:R-:W-:Y:S01]  /*b190*/  LOP3.LUT P0, RZ, R97, 0x4, RZ, 0xc0, !PT ;  /* 0x0000000461ff7812 */ /* 0x000fe2000780c0ff */
[----:B------:R-:W-:Y:S01]  /*b1a0*/  @P1 STS.128 [R125+0x4000], RZ ;  /* 0x004000ff7d001388 */ /* 0x000fe20000000c00 */
[----:B------:R-:W-:Y:S02]  /*b1b0*/  ISETP.NE.AND P3, PT, R117, RZ, PT ;  /* 0x000000ff7500720c */ /* 0x000fe40003f65270 */
[----:B------:R-:W-:Y:S04]  /*b1c0*/  SEL R3, R3, 0xffffffe0, !P0 ;  /* 0xffffffe003037807 */ /* 0x000fe80004000000 */
[-C--:B------:R-:W-:Y:S01]  /*b1d0*/  IADD3 R92, PT, PT, R0, R3.reuse, RZ ;  /* 0x00000003005c7210 */ /* 0x080fe20007ffe0ff */
[----:B------:R-:W-:Y:S01]  /*b1e0*/  @!PT LDS RZ, [RZ] ;  /* 0x00000000fffff984 */ /* 0x000fe20000000800 */
[----:B------:R-:W-:Y:S01]  /*b1f0*/  @!PT LDS RZ, [RZ] ;  /* 0x00000000fffff984 */ /* 0x000fe20000000800 */
[----:B------:R-:W-:Y:S01]  /*b200*/  @!PT LDS RZ, [RZ] ;  /* 0x00000000fffff984 */ /* 0x000fe20000000800 */
[----:B------:R1:W-:Y:S08]  /*b210*/  @!P1 LDGSTS.E.BYPASS.LTC128B.128 [R125+0x4800], desc[UR4][R8.64] ;  /* 0x04800000087d9fae */ /* 0x0003f0000b981a04 */
[----:B------:R-:W-:Y:S08]  /*b220*/  @P1 STS.128 [R125+0x4800], RZ ;  /* 0x004800ff7d001388 */ /* 0x000ff00000000c00 */
[----:B------:R2:W-:Y:S08]  /*b230*/  LDSM.16.M88.4 R64, [R0] ;  /* 0x000000000040783b */ /* 0x0005f00000000200 */
[----:B------:R-:W-:Y:S08]  /*b240*/  LDSM.16.M88.4 R16, [R2+0x1400] ;  /* 0x001400000210783b */ /* 0x000ff00000000200 */
[----:B-1----:R-:W1:Y:S01]  /*b250*/  LDSM.16.M88.4 R8, [R2+0x1000] ;  /* 0x001000000208783b */ /* 0x002e620000000200 */
[----:B--2---:R-:W-:Y:S07]  /*b260*/  IADD3 R0, PT, PT, R2, R3, RZ ;  /* 0x0000000302007210 */ /* 0x004fee0007ffe0ff */
[----:B------:R-:W2:Y:S08]  /*b270*/  LDSM.16.M88.4 R24, [R2+0x1800] ;  /* 0x001800000218783b */ /* 0x000eb00000000200 */
[----:B------:R-:W3:Y:S08]  /*b280*/  LDSM.16.M88.4 R32, [R2+0x1c00] ;  /* 0x001c00000220783b */ /* 0x000ef00000000200 */
[----:B------:R-:W4:Y:S08]  /*b290*/  LDSM.16.M88.4 R40, [R2+0x2000] ;  /* 0x002000000228783b */ /* 0x000f300000000200 */
[----:B------:R-:W5:Y:S01]  /*b2a0*/  LDSM.16.M88.4 R48, [R2+0x2400] ;  /* 0x002400000230783b */ /* 0x000f620000000200 */
[C---:B-1----:R-:W-:Y:S07]  /*b2b0*/  HMMA.16816.F32 R4, R64.reuse, R8, RZ ;  /* 0x000000084004723c */ /* 0x042fee00000018ff */
[----:B------:R-:W0:Y:S08]  /*b2c0*/  LDGDEPBAR ;  /* 0x00000000000079af */ /* 0x000e300000000000 */
[----:B------:R-:W1:Y:S01]  /*b2d0*/  LDSM.16.M88.4 R56, [R2+0x2800] ;  /* 0x002800000238783b */ /* 0x000e620000000200 */
[C---:B------:R-:W-:Y:S07]  /*b2e0*/  HMMA.16816.F32 R8, R64.reuse, R10, RZ ;  /* 0x0000000a4008723c */ /* 0x040fee00000018ff */
[----:B------:R3:W1:Y:S01]  /*b2f0*/  LDSM.16.M88.4 R88, [R2+0x2c00] ;  /* 0x002c00000258783b */ /* 0x0006620000000200 */
[C---:B------:R-:W-:Y:S07]  /*b300*/  HMMA.16816.F32 R12, R64.reuse, R16, RZ ;  /* 0x00000010400c723c */ /* 0x040fee00000018ff */
[----:B------:R-:W-:Y:S01]  /*b310*/  LDSM.16.M88.4 R92, [R92] ;  /* 0x000000005c5c783b */ /* 0x000fe20000000200 */
[C---:B------:R-:W-:Y:S08]  /*b320*/  HMMA.16816.F32 R16, R64.reuse, R18, RZ ;  /* 0x000000124010723c */ /* 0x040ff000000018ff */
[C---:B--2---:R-:W-:Y:S01]  /*b330*/  HMMA.16816.F32 R20, R64.reuse, R24, RZ ;  /* 0x000000184014723c */ /* 0x044fe200000018ff */
[----:B---3--:R-:W2:Y:S07]  /*b340*/  LD.E R2, desc[UR4][R84.64+0x18c] ;  /* 0x00018c0454027980 */ /* 0x008eae000c101900 */
[C---:B------:R-:W-:Y:S08]  /*b350*/  HMMA.16816.F32 R24, R64.reuse, R26, RZ ;  /* 0x0000001a4018723c */ /* 0x040ff000000018ff */
[C---:B------:R-:W-:Y:S08]  /*b360*/  HMMA.16816.F32 R28, R64.reuse, R32, RZ ;  /* 0x00000020401c723c */ /* 0x040ff000000018ff */
        /* <DEDUP_REMOVED lines=21> */
[----:B------:R-:W1:Y:S02]  /*b4c0*/  LDSM.16.M88.4 R88, [R0+0x2000] ;  /* 0x002000000058783b */ /* 0x000e640000000200 */
[-C--:B--2---:R-:W-:Y:S01]  /*b4d0*/  FMUL.FTZ R5, R5, R2.reuse ;  /* 0x0000000205057220 */ /* 0x084fe20000410000 */
        /* <DEDUP_REMOVED lines=10> */
[-C--:B------:R-:W-:Y:S03]  /*b580*/  FMUL.FTZ R12, R12, R2.reuse ;  /* 0x000000020c0c7220 */ /* 0x080fe60000410000 */
        /* <DEDUP_REMOVED lines=9> */
[C---:B-1----:R-:W-:Y:S03]  /*b620*/  HMMA.16816.F32 R36, R92.reuse, R88, R36 ;  /* 0x000000585c24723c */ /* 0x042fe60000001824 */
[-C--:B--2---:R-:W-:Y:S01]  /*b630*/  FMUL.FTZ R5, R11, R2.reuse ;  /* 0x000000020b057220 */ /* 0x084fe20000410000 */
[-C--:B------:R-:W-:Y:S01]  /*b640*/  FMUL.FTZ R25, R25, R2.reuse ;  /* 0x0000000219197220 */ /* 0x080fe20000410000 */
[-C--:B------:R-:W-:Y:S01]  /*b650*/  FMUL.FTZ R26, R26, R2.reuse ;  /* 0x000000021a1a7220 */ /* 0x080fe20000410000 */
[-C--:B------:R-:W-:Y:S03]  /*b660*/  FMUL.FTZ R27, R27, R2.reuse ;  /* 0x000000021b1b7220 */ /* 0x080fe60000410000 */
[----:B------:R-:W1:Y:S01]  /*b670*/  MUFU.TANH R154, R20 ;  /* 0x00000014009a7308 */ /* 0x000e620000002400 */
[C---:B------:R-:W-:Y:S01]  /*b680*/  HMMA.16816.F32 R40, R92.reuse, R90, R40 ;  /* 0x0000005a5c28723c */ /* 0x040fe20000001828 */
[----:B------:R-:W2:Y:S02]  /*b690*/  LDSM.16.M88.4 R88, [R0+0x2400] ;  /* 0x002400000058783b */ /* 0x000ea40000000200 */
[-C--:B----4-:R-:W-:Y:S01]  /*b6a0*/  FMUL.FTZ R6, R10, R2.reuse ;  /* 0x000000020a067220 */ /* 0x090fe20000410000 */
[-C--:B------:R-:W-:Y:S01]  /*b6b0*/  FMUL.FTZ R28, R28, R2.reuse ;  /* 0x000000021c1c7220 */ /* 0x080fe20000410000 */
[-C--:B------:R-:W-:Y:S01]  /*b6c0*/  FMUL.FTZ R29, R29, R2.reuse ;  /* 0x000000021d1d7220 */ /* 0x080fe20000410000 */
[-C--:B------:R-:W-:Y:S03]  /*b6d0*/  FMUL.FTZ R30, R30, R2.reuse ;  /* 0x000000021e1e7220 */ /* 0x080fe60000410000 */
[----:B------:R-:W4:Y:S01]  /*b6e0*/  MUFU.TANH R153, R21 ;  /* 0x0000001500997308 */ /* 0x000f220000002400 */
[-C--:B-----5:R-:W-:Y:S01]  /*b6f0*/  FMUL.FTZ R7, R9, R2.reuse ;  /* 0x0000000209077220 */ /* 0x0a0fe20000410000 */
        /* <DEDUP_REMOVED lines=13> */
[----:B------:R5:W1:Y:S10]  /*b7d0*/  MUFU.TANH R137, R38 ;  /* 0x0000002600897308 */ /* 0x000a740000002400 */
[----:B------:R-:W1:Y:S10]  /*b7e0*/  MUFU.TANH R152, R22 ;  /* 0x0000001600987308 */ /* 0x000e740000002400 */
[----:B------:R-:W1:Y:S01]  /*b7f0*/  MUFU.TANH R151, R23 ;  /* 0x0000001700977308 */ /* 0x000e620000002400 */
[C---:B--2---:R-:W-:Y:S09]  /*b800*/  HMMA.16816.F32 R44, R92.reuse, R88, R44 ;  /* 0x000000585c2c723c */ /* 0x044ff2000000182c */
[----:B------:R2:W1:Y:S01]  /*b810*/  MUFU.TANH R138, R37 ;  /* 0x00000025008a7308 */ /* 0x0004620000002400 */
[C---:B------:R-:W-:Y:S01]  /*b820*/  HMMA.16816.F32 R48, R92.reuse, R90, R48 ;  /* 0x0000005a5c30723c */ /* 0x040fe20000001830 */
[----:B------:R-:W3:Y:S08]  /*b830*/  LDSM.16.M88.4 R88, [R0+0x2800] ;  /* 0x002800000058783b */ /* 0x000ef00000000200 */
[----:B------:R4:W1:Y:S01]  /*b840*/  MUFU.TANH R141, R39 ;  /* 0x00000027008d7308 */ /* 0x0008620000002400 */
[-C--:B------:R-:W-:Y:S01]  /*b850*/  FMUL.FTZ R45, R45, R2.reuse ;  /* 0x000000022d2d7220 */ /* 0x080fe20000410000 */
[-C--:B-----5:R-:W-:Y:S01]  /*b860*/  FMUL.FTZ R38, R47, R2.reuse ;  /* 0x000000022f267220 */ /* 0x0a0fe20000410000 */
[-C--:B------:R-:W-:Y:S07]  /*b870*/  FMUL.FTZ R44, R44, R2.reuse ;  /* 0x000000022c2c7220 */ /* 0x080fee0000410000 */
[----:B------:R-:W1:Y:S01]  /*b880*/  MUFU.TANH R129, R42 ;  /* 0x0000002a00817308 */ /* 0x000e620000002400 */
[-C--:B--2---:R-:W-:Y:S01]  /*b890*/  FMUL.FTZ R37, R46, R2.reuse ;  /* 0x000000022e257220 */ /* 0x084fe20000410000 */
[-C--:B------:R-:W-:Y:S01]  /*b8a0*/  FMUL.FTZ R49, R49, R2.reuse ;  /* 0x0000000231317220 */ /* 0x080fe20000410000 */
[-C--:B------:R-:W-:Y:S01]  /*b8b0*/  FMUL.FTZ R50, R50, R2.reuse ;  /* 0x0000000232327220 */ /* 0x080fe20000410000 */
[-C--:B------:R-:W-:Y:S06]  /*b8c0*/  FMUL.FTZ R51, R51, R2.reuse ;  /* 0x0000000233337220 */ /* 0x080fec0000410000 */
[----:B------:R-:W2:Y:S01]  /*b8d0*/  MUFU.TANH R130, R43 ;  /* 0x0000002b00827308 */ /* 0x000ea20000002400 */
[-C--:B------:R-:W-:Y:S01]  /*b8e0*/  FMUL.FTZ R36, R48, R2.reuse ;  /* 0x0000000230247220 */ /* 0x080fe20000410000 */
[-C--:B----4-:R-:W-:Y:S08]  /*b8f0*/  FMUL.FTZ R39, R41, R2.reuse ;  /* 0x0000000229277220 */ /* 0x090ff00000410000 */
[----:B------:R-:W4:Y:S10]  /*b900*/  MUFU.TANH R132, R45 ;  /* 0x0000002d00847308 */ /* 0x000f340000002400 */
[----:B------:R5:W1:Y:S01]  /*b910*/  MUFU.TANH R127, R49 ;  /* 0x00000031007f7308 */ /* 0x000a620000002400 */
[C---:B---3--:R-:W-:Y:S09]  /*b920*/  HMMA.16816.F32 R52, R92.reuse, R88, R52 ;  /* 0x000000585c34723c */ /* 0x048ff20000001834 */
[----:B------:R3:W1:Y:S01]  /*b930*/  MUFU.TANH R128, R50 ;  /* 0x0000003200807308 */ /* 0x0006620000002400 */
[C---:B------:R-:W-:Y:S01]  /*b940*/  HMMA.16816.F32 R56, R92.reuse, R90, R56 ;  /* 0x0000005a5c38723c */ /* 0x040fe20000001838 */
[----:B------:R-:W2:Y:S01]  /*b950*/  LDSM.16.M88.4 R88, [R0+0x2c00] ;  /* 0x002c00000058783b */ /* 0x000ea20000000200 */
[----:B------:R-:W-:Y:S07]  /*b960*/  DEPBAR.LE SB0, 0x0 ;  /* 0x000080000000791a */ /* 0x000fee0000000000 */
[----:B------:R4:W1:Y:S10]  /*b970*/  MUFU.TANH R126, R51 ;  /* 0x00000033007e7308 */ /* 0x0008740000002400 */
[----:B------:R-:W1:Y:S01]  /*b980*/  MUFU.TANH R163, R4 ;  /* 0x0000000400a37308 */ /* 0x000e620000002400 */
[----:B------:R-:W-:Y:S01]  /*b990*/  BAR.SYNC.DEFER_BLOCKING 0x0 ;  /* 0x0000000000007b1d */ /* 0x000fe20000010000 */
[-C--:B------:R-:W-:Y:S01]  /*b9a0*/  FMUL.FTZ R52, R52, R2.reuse ;  /* 0x0000000234347220 */ /* 0x080fe20000410000 */
[-C--:B------:R-:W-:Y:S01]  /*b9b0*/  FMUL.FTZ R53, R53, R2.reuse ;  /* 0x0000000235357220 */ /* 0x080fe20000410000 */
[-C--:B-----5:R-:W-:Y:S01]  /*b9c0*/  FMUL.FTZ R49, R57, R2.reuse ;  /* 0x0000000239317220 */ /* 0x0a0fe20000410000 */
[-C--:B---3--:R-:W-:Y:S01]  /*b9d0*/  FMUL.FTZ R50, R58, R2.reuse ;  /* 0x000000023a327220 */ /* 0x088fe20000410000 */
[-C--:B------:R-:W-:Y:S04]  /*b9e0*/  FMUL.FTZ R48, R59, R2.reuse ;  /* 0x000000023b307220 */ /* 0x080fe80000410000 */
[----:B------:R-:W3:Y:S01]  /*b9f0*/  MUFU.TANH R8, R8 ;  /* 0x0000000800087308 */ /* 0x000ee20000002400 */
[-C--:B----4-:R-:W-:Y:S09]  /*ba00*/  FMUL.FTZ R51, R56, R2.reuse ;  /* 0x0000000238337220 */ /* 0x090ff20000410000 */
[----:B------:R-:W4:Y:S10]  /*ba10*/  MUFU.TANH R7, R7 ;  /* 0x0000000700077308 */ /* 0x000f340000002400 */
[----:B------:R-:W1:Y:S01]  /*ba20*/  MUFU.TANH R6, R6 ;  /* 0x0000000600067308 */ /* 0x000e620000002400 */
[C---:B--2---:R-:W-:Y:S09]  /*ba30*/  HMMA.16816.F32 R60, R92.reuse, R88, R60 ;  /* 0x000000585c3c723c */ /* 0x044ff2000000183c */
[----:B------:R2:W1:Y:S01]  /*ba40*/  MUFU.TANH R89, R52 ;  /* 0x0000003400597308 */ /* 0x0004620000002400 */
[----:B------:R-:W-:Y:S09]  /*ba50*/  HMMA.16816.F32 R64, R92, R90, R64 ;  /* 0x0000005a5c40723c */ /* 0x000ff20000001840 */
[----:B------:R5:W1:Y:S01]  /*ba60*/  MUFU.TANH R88, R53 ;  /* 0x0000003500587308 */ /* 0x000a620000002400 */
[-C--:B------:R-:W-:Y:S01]  /*ba70*/  FMUL.FTZ R45, R60, R2.reuse ;  /* 0x000000023c2d7220 */ /* 0x080fe20000410000 */
[-C--:B------:R-:W-:Y:S08]  /*ba80*/  FMUL.FTZ R47, R61, R2.reuse ;  /* 0x000000023d2f7220 */ /* 0x080ff00000410000 */
[----:B------:R-:W1:Y:S01]  /*ba90*/  MUFU.TANH R5, R5 ;  /* 0x0000000500057308 */ /* 0x000e620000002400 */
[-C--:B--2---:R-:W-:Y:S01]  /*baa0*/  FMUL.FTZ R52, R54, R2.reuse ;  /* 0x0000000236347220 */ /* 0x084fe20000410000 */
[-C--:B------:R-:W-:Y:S01]  /*bab0*/  FMUL.FTZ R23, R62, R2.reuse ;  /* 0x000000023e177220 */ /* 0x080fe20000410000 */
[-C--:B------:R-:W-:Y:S01]  /*bac0*/  FMUL.FTZ R22, R63, R2.reuse ;  /* 0x000000023f167220 */ /* 0x080fe20000410000 */
[-C--:B------:R-:W-:Y:S01]  /*bad0*/  FMUL.FTZ R42, R64, R2.reuse ;  /* 0x00000002402a7220 */ /* 0x080fe20000410000 */
[-C--:B------:R-:W-:Y:S05]  /*bae0*/  FMUL.FTZ R43, R65, R2.reuse ;  /* 0x00000002412b7220 */ /* 0x080fea0000410000 */
[----:B------:R2:W1:Y:S01]  /*baf0*/  MUFU.TANH R159, R12 ;  /* 0x0000000c009f7308 */ /* 0x0004620000002400 */
[-C--:B-----5:R-:W-:Y:S01]  /*bb00*/  FMUL.FTZ R53, R55, R2.reuse ;  /* 0x0000000237357220 */ /* 0x0a0fe20000410000 */
[-C--:B------:R-:W-:Y:S01]  /*bb10*/  FMUL.FTZ R21, R66, R2.reuse ;  /* 0x0000000242157220 */ /* 0x080fe20000410000 */
[----:B------:R-:W-:Y:S07]  /*bb20*/  FMUL.FTZ R20, R67, R2 ;  /* 0x0000000243147220 */ /* 0x000fee0000410000 */
        /* <DEDUP_REMOVED lines=57> */
[-C--:B--2---:R-:W-:Y:S02]  /*bec0*/  IABS R4, R12.reuse ;  /* 0x0000000c00047213 */ /* 0x084fe40000000000 */
[----:B------:R-:W-:Y:S02]  /*bed0*/  LOP3.LUT R2, R2, R12, RZ, 0x3c, !PT ;  /* 0x0000000c02027212 */ /* 0x000fe400078e3cff */
[----:B------:R-:W2:Y:S10]  /*bee0*/  I2F.RP R10, R4 ;  /* 0x00000004000a7306 */ /* 0x000eb40000209400 */
[----:B--2---:R-:W2:Y:S02]  /*bef0*/  MUFU.RCP R10, R10 ;  /* 0x0000000a000a7308 */ /* 0x004ea40000001000 */
[----:B--2---:R-:W-:Y:S08]  /*bf00*/  VIADD R10, R10, 0xffffffe ;  /* 0x0ffffffe0a0a7836 */ /* 0x004ff00000000000 */
[----:B------:R-:W2:Y:S02]  /*bf10*/  F2I.FTZ.U32.TRUNC.NTZ R11, R10 ;  /* 0x0000000a000b7305 */ /* 0x000ea4000021f000 */
[--C-:B--2---:R-:W-:Y:S01]  /*bf20*/  IMAD.MOV R3, RZ, RZ, -R11.reuse ;  /* 0x000000ffff037224 */ /* 0x104fe200078e0a0b */
[----:B------:R-:W-:Y:S03]  /*bf30*/  MOV R10, RZ ;  /* 0x000000ff000a7202 */ /* 0x000fe60000000f00 */
[----:B------:R-:W-:Y:S04]  /*bf40*/  IMAD R3, R3, R4, RZ ;  /* 0x0000000403037224 */ /* 0x000fe800078e02ff */
[----:B------:R-:W-:Y:S01]  /*bf50*/  IMAD.HI.U32 R11, R11, R3, R10 ;  /* 0x000000030b0b7227 */ /* 0x000fe200078e000a */
[----:B------:R-:W-:Y:S05]  /*bf60*/  IABS R3, R12 ;  /* 0x0000000c00037213 */ /* 0x000fea0000000000 */
[----:B------:R-:W-:Y:S02]  /*bf70*/  IMAD.MOV R3, RZ, RZ, -R3 ;  /* 0x000000ffff037224 */ /* 0x000fe400078e0a03 */
[----:B------:R-:W-:Y:S04]  /*bf80*/  IMAD.HI.U32 R10, R11, R0, RZ ;  /* 0x000000000b0a7227 */ /* 0x000fe800078e00ff */
[----:B------:R-:W-:Y:S05]  /*bf90*/  IMAD R0, R10, R3, R0 ;  /* 0x000000030a007224 */ /* 0x000fea00078e0200 */
        /* <DEDUP_REMOVED lines=9> */
[C---:B------:R-:W-:Y:S01]  /*c030*/  IMAD R0, R11.reuse, R3, R0 ;  /* 0x000000030b007224 */ /* 0x040fe200078e0200 */
[----:B------:R-:W-:Y:S01]  /*c040*/  LOP3.LUT R3, RZ, R12, RZ, 0x33, !PT ;  /* 0x0000000cff037212 */ /* 0x000fe200078e33ff */
[----:B------:R-:W-:Y:S03]  /*c050*/  @P6 VIADD R10, R10, 0x1 ;  /* 0x000000010a0a6836 */ /* 0x000fe60000000000 */
[----:B------:R-:W-:Y:S11]  /*c060*/  ISETP.GT.U32.AND P3, PT, R4, R0, PT ;  /* 0x000000000400720c */ /* 0x000ff60003f64070 */
[----:B------:R-:W-:Y:S02]  /*c070*/  @!UPT UIADD3 URZ, UPT, UPT, URZ, URZ, URZ ;  /* 0x000000fffffff290 */ /* 0x000fe4000fffe0ff */
[-C--:B------:R-:W-:Y:S01]  /*c080*/  @!P3 IADD3 R0, PT, PT, R0, -R4.reuse, RZ ;  /* 0x800000040000b210 */ /* 0x080fe20007ffe0ff */
[----:B------:R-:W-:Y:S01]  /*c090*/  @!P3 VIADD R11, R11, 0x1 ;  /* 0x000000010b0bb836 */ /* 0x000fe20000000000 */
[----:B------:R-:W-:Y:S02]  /*c0a0*/  ISETP.GE.AND P3, PT, R9, RZ, PT ;  /* 0x000000ff0900720c */ /* 0x000fe40003f66270 */
[----:B------:R-:W-:Y:S11]  /*c0b0*/  ISETP.GE.U32.AND P5, PT, R0, R4, PT ;  /* 0x000000040000720c */ /* 0x000ff60003fa6070 */
[----:B------:R-:W-:Y:S02]  /*c0c0*/  @!UPT UIADD3 URZ, UPT, UPT, URZ, URZ, URZ ;  /* 0x000000fffffff290 */ /* 0x000fe4000fffe0ff */
[----:B------:R-:W-:Y:S01]  /*c0d0*/  @P5 VIADD R11, R11, 0x1 ;  /* 0x000000010b0b5836 */ /* 0x000fe20000000000 */
[----:B------:R-:W-:Y:S03]  /*c0e0*/  ISETP.GE.AND P5, PT, R2, RZ, PT ;  /* 0x000000ff0200720c */ /* 0x000fe60003fa6270 */
[----:B------:R-:W-:Y:S05]  /*c0f0*/  @!P3 IMAD.MOV R11, RZ, RZ, -R11 ;  /* 0x000000ffff0bb224 */ /* 0x000fea00078e0a0b */
[C---:B------:R-:W-:Y:S04]  /*c100*/  SEL R4, R3.reuse, R11, !P4 ;  /* 0x0000000b03047207 */ /* 0x040fe80006000000 */
[----:B------:R-:W-:Y:S02]  /*c110*/  LEA R14, P3, R4, R118, 0x2 ;  /* 0x00000076040e7211 */ /* 0x000fe400078610ff */
[----:B------:R-:W-:Y:S02]  /*c120*/  @!P5 IADD3 R10, PT, PT, -R10, RZ, RZ ;  /* 0x000000ff0a0ad210 */ /* 0x000fe40007ffe1ff */
[-C--:B------:R-:W-:Y:S02]  /*c130*/  LEA.HI.X.SX32 R15, R4, R119.reuse, 0x2, P3 ;  /* 0x00000077040f7211 */ /* 0x080fe400018f16ff */
[----:B------:R-:W-:Y:S02]  /*c140*/  SEL R3, R3, R10, !P4 ;  /* 0x0000000a03037207 */ /* 0x000fe40006000000 */
[----:B------:R-:W2:Y:S02]  /*c150*/  LD.E.64 R10, desc[UR4][R84.64+0x38] ;  /* 0x00003804540a7980 */ /* 0x000ea4000c101b00 */
[C---:B------:R-:W-:Y:S04]  /*c160*/  LEA R18, P3, R3.reuse, R118, 0x2 ;  /* 0x0000007603127211 */ /* 0x040fe800078610ff */
[----:B------:R-:W3:Y:S01]  /*c170*/  LD.E R2, desc[UR4][R14.64] ;  /* 0x000000040e027980 */ /* 0x000ee2000c101900 */
[C---:B------:R-:W-:Y:S01]  /*c180*/  LEA.HI.X.SX32 R19, R3.reuse, R119, 0x2, P3 ;  /* 0x0000007703137211 */ /* 0x040fe200018f16ff */
[----:B------:R-:W-:Y:S04]  /*c190*/  IMAD.IADD R3, R3, 0x1, -R4 ;  /* 0x0000000103037824 */ /* 0x000fe800078e0a04 */
[----:B------:R-:W-:Y:S01]  /*c1a0*/  IMAD R12, R12, R3, -0x80 ;  /* 0xffffff800c0c7424 */ /* 0x000fe200078e0203 */
[----:B------:R-:W3:Y:S04]  /*c1b0*/  LD.E R0, desc[UR4][R18.64] ;  /* 0x0000000412007980 */ /* 0x000ee8000c101900 */
[----:B------:R-:W-:Y:S01]  /*c1c0*/  SHF.R.S32.HI R4, RZ, 0x1f, R12 ;  /* 0x0000001fff047819 */ /* 0x000fe2000001140c */
[----:B------:R-:W4:Y:S01]  /*c1d0*/  LD.E.64 R14, desc[UR4][R84.64+0x20] ;  /* 0x00002004540e7980 */ /* 0x000f22000c101b00 */
[----:B--2---:R-:W-:Y:S04]  /*c1e0*/  IMAD R3, R11, R12, RZ ;  /* 0x0000000c0b037224 */ /* 0x004fe800078e02ff */
[C---:B------:R-:W-:Y:S02]  /*c1f0*/  IMAD R3, R10.reuse, R4, R3 ;  /* 0x000000040a037224 */ /* 0x040fe400078e0203 */
[----:B------:R-:W-:Y:S05]  /*c200*/  IMAD.WIDE.U32 R10, R10, R12, RZ ;  /* 0x0000000c0a0a7225 */ /* 0x000fea00078e00ff */
        /* <DEDUP_REMOVED lines=9> */
.L_x_6605:
[----:B------:R-:W-:Y:S05]  /*c2a0*/  BSYNC.RECONVERGENT B0 ;  /* 0x0000000000007941 */ /* 0x000fea0003800200 */
.L_x_6604:
[----:B------:R-:W-:Y:S01]  /*c2b0*/  @!P1 IMAD.MOV.U32 R10, RZ, RZ, R107 ;  /* 0x000000ffff0a9224 */ /* 0x000fe200078e006b */
[CC--:B------:R-:W-:Y:S01]  /*c2c0*/  @!P1 LEA R12, P6, R102.reuse, R107.reuse, 0x6 ;  /* 0x0000006b660c9211 */ /* 0x0c0fe200078c30ff */
[----:B------:R-:W-:Y:S01]  /*c2d0*/  @!P1 IMAD.MOV.U32 R11, RZ, RZ, R106 ;  /* 0x000000ffff0b9224 */ /* 0x000fe200078e006a */
[C-C-:B------:R-:W-:Y:S01]  /*c2e0*/  @!P1 SHF.L.U64.HI R4, R102.reuse, 0x6, R103.reuse ;  /* 0x0000000666049819 */ /* 0x140fe20000010267 */
[C---:B------:R-:W-:Y:S01]  /*c2f0*/  @!P1 IMAD.SHL.U32 R3, R102.reuse, 0x40, RZ ;  /* 0x0000004066039824 */ /* 0x040fe200078e00ff */
[CC--:B------:R-:W-:Y:S01]  /*c300*/  @!P1 LEA.HI.X R13, R102.reuse, R106.reuse, R103, 0x6, P6 ;  /* 0x0000006a660d9211 */ /* 0x0c0fe200030f3467 */
[----:B------:R-:W-:Y:S01]  /*c310*/  @!P1 IMAD.SHL.U32 R9, R102, 0x40, RZ ;  /* 0x0000004066099824 */ /* 0x000fe200078e00ff */
[----:B------:R-:W-:Y:S01]  /*c320*/  @!PT LDS RZ, [RZ] ;  /* 0x00000000fffff984 */ /* 0x000fe20000000800 */
[----:B------:R-:W-:Y:S01]  /*c330*/  @!PT LDS RZ, [RZ] ;  /* 0x00000000fffff984 */ /* 0x000fe20000000800 */
[----:B------:R-:W-:Y:S01]  /*c340*/  @!PT LDS RZ, [RZ] ;  /* 0x00000000fffff984 */ /* 0x000fe20000000800 */
[----:B------:R2:W-:Y:S02]  /*c350*/  @!P1 LDGSTS.E.BYPASS.LTC128B.128 [R125+0x1000], desc[UR4][R10.64] ;  /* 0x010000000a7d9fae */ /* 0x0005e4000b981a04 */
[-C--:B------:R-:W-:Y:S02]  /*c360*/  @!P1 IADD3 R2, P4, P3, R3, R107.reuse, R3 ;  /* 0x0000006b03029210 */ /* 0x080fe40007b9e003 */
[----:B------:R3:W-:Y:S02]  /*c370*/  @P1 STS.128 [R125+0x1000], RZ ;  /* 0x001000ff7d001388 */ /* 0x0007e40000000c00 */
[-CC-:B------:R-:W-:Y:S02]  /*c380*/  @!P1 IADD3.X R0, PT, PT, R4, R106.reuse, R4.reuse, P4, P3 ;  /* 0x0000006a04009210 */ /* 0x180fe400027e6404 */
[----:B------:R-:W-:Y:S01]  /*c390*/  @!PT LDS RZ, [RZ] ;  /* 0x00000000fffff984 */ /* 0x000fe20000000800 */
[----:B------:R-:W-:Y:S01]  /*c3a0*/  @!PT LDS RZ, [RZ] ;  /* 0x00000000fffff984 */ /* 0x000fe20000000800 */
[----:B------:R-:W-:Y:S01]  /*c3b0*/  @!PT LDS RZ, [RZ] ;  /* 0x00000000fffff984 */ /* 0x000fe20000000800 */
[----:B------:R3:W-:Y:S01]  /*c3c0*/  @!P1 LDGSTS.E.BYPASS.LTC128B.128 [R125+0x1800], desc[UR4][R12.64] ;  /* 0x018000000c7d9fae */ /* 0x0007e2000b981a04 */
[----:B------:R-:W-:Y:S02]  /*c3d0*/  @!P1 IADD3 R14, P5, P4, R9, R107, R9 ;  /* 0x0000006b090e9210 */ /* 0x000fe40007cbe009 */
[----:B------:R-:W-:Y:S01]  /*c3e0*/  @!P1 IADD3 R2, P3, PT, R2, R3, RZ ;  /* 0x0000000302029210 */ /* 0x000fe20007f7e0ff */
[----:B------:R3:W-:Y:S04]  /*c3f0*/  @P1 STS.128 [R125+0x1800], RZ ;  /* 0x001800ff7d001388 */ /* 0x0007e80000000c00 */
[----:B------:R-:W-:Y:S01]  /*c400*/  @!P1 IMAD.X R3, R0, 0x1, R4, P3 ;  /* 0x0000000100039824 */ /* 0x000fe200018e0604 */
[----:B--2---:R-:W-:Y:S04]  /*c410*/  @!P1 SHF.L.U64.HI R10, R102, 0x6, R103 ;  /* 0x00000006660a9819 */ /* 0x004fe80000010267 */
[----:B------:R-:W-:Y:S05]  /*c420*/  @!P1 IADD3.X R15, PT, PT, R10, R106, R10, P5, P4 ;  /* 0x0000006a0a0f9210 */ /* 0x000fea0002fe840a */
        /* <DEDUP_REMOVED lines=11> */
.L_x_6603:
[----:B------:R-:W-:Y:S05]  /*c4e0*/  BSYNC.RECONVERGENT B1 ;  /* 0x0000000000017941 */ /* 0x000fea0003800200 */
.L_x_6602:
[----:B---3--:R-:W2:Y:S01]  /*c4f0*/  LD.E R3, desc[UR4][R84.64+0xdc] ;  /* 0x0000dc0454037980 */ /* 0x008ea2000c101900 */
        /* <DEDUP_REMOVED lines=18> */
[----:B------:R-:W-:Y:S02]  /*c620*/  LEA R40, R40, UR6, 0x1 ;  /* 0x0000000628287c11 */ /* 0x000fe4000f8e08ff */
[----:B------:R-:W-:Y:S02]  /*c630*/  FMNMX3.FTZ R4, R4, R133, R39, !PT ;  /* 0x0000008504047276 */ /* 0x000fe40007810027 */
        /* <DEDUP_REMOVED lines=16> */
[----:B------:R-:W-:Y:S04]  /*c740*/  FMNMX3.FTZ R0, R0, R23, R22, !PT ;  /* 0x0000001700007276 */ /* 0x000fe80007810016 */
[----:B------:R-:W-:Y:S05]  /*c750*/  FMNMX3.FTZ R0, R0, R21, R20, !PT ;  /* 0x0000001500007276 */ /* 0x000fea0007810014 */
[----:B------:R-:W3:Y:S01]  /*c760*/  SHFL.BFLY PT, R2, R0, 0x2, 0x1f ;  /* 0x0c401f0000027f89 */ /* 0x000ee200000e0000 */
[----:B-1----:R-:W-:Y:S07]  /*c770*/  FMNMX.FTZ R9, R4, R9, !PT ;  /* 0x0000000904097209 */ /* 0x002fee0007810000 */
[----:B------:R-:W-:Y:S01]  /*c780*/  SHFL.BFLY PT, R4, R9, 0x1, 0x1f ;  /* 0x0c201f0009047f89 */ /* 0x000fe200000e0000 */
[----:B---3--:R-:W-:Y:S07]  /*c790*/  FMNMX.FTZ R2, R0, R2, !PT ;  /* 0x0000000200027209 */ /* 0x008fee0007810000 */
[----:B------:R-:W1:Y:S02]  /*c7a0*/  SHFL.BFLY PT, R0, R2, 0x1, 0x1f ;  /* 0x0c201f0002007f89 */ /* 0x000e6400000e0000 */
[----:B-1----:R-:W-:Y:S02]  /*c7b0*/  FMNMX.FTZ R0, R2, R0, !PT ;  /* 0x0000000002007209 */ /* 0x002fe40007810000 */
[----:B------:R-:W-:Y:S03]  /*c7c0*/  FMNMX.FTZ R2, R9, R4, !PT ;  /* 0x0000000409027209 */ /* 0x000fe60007810000 */
[----:B------:R-:W-:Y:S01]  /*c7d0*/  FADD.FTZ R24, -R0, R87 ;  /* 0x0000005700187221 */ /* 0x000fe20000010100 */
[C---:B------:R-:W-:Y:S01]  /*c7e0*/  FSETP.NEU.FTZ.AND P1, PT, R2.reuse, -INF , PT ;  /* 0xff8000000200780b */ /* 0x040fe20003f3d000 */
[----:B------:R-:W-:Y:S01]  /*c7f0*/  FADD.FTZ R4, -R2, R86 ;  /* 0x0000005602047221 */ /* 0x000fe20000010100 */
[C---:B--2---:R-:W-:Y:S01]  /*c800*/  FMUL.FTZ R46, R3.reuse, R2 ;  /* 0x00000002032e7220 */ /* 0x044fe20000410000 */
[C---:B------:R-:W-:Y:S02]  /*c810*/  FMUL.FTZ R44, R3.reuse, R0 ;  /* 0x00000000032c7220 */ /* 0x040fe40000410000 */
[C---:B------:R-:W-:Y:S01]  /*c820*/  FMUL.FTZ R4, R3.reuse, R4 ;  /* 0x0000000403047220 */ /* 0x040fe20000410000 */
[----:B------:R-:W-:Y:S01]  /*c830*/  FMUL.FTZ R24, R3, R24 ;  /* 0x0000001803187220 */ /* 0x000fe20000410000 */
[----:B------:R-:W-:Y:S02]  /*c840*/  FSEL R46, R46, RZ, P1 ;  /* 0x000000ff2e2e7208 */ /* 0x000fe40000800000 */
[----:B------:R-:W1:Y:S01]  /*c850*/  MUFU.EX2 R25, R4 ;  /* 0x0000000400197308 */ /* 0x000e620000000800 */
[----:B------:R-:W-:Y:S02]  /*c860*/  FSETP.NEU.FTZ.AND P1, PT, R0, -INF , PT ;  /* 0xff8000000000780b */ /* 0x000fe40003f3d000 */
[-CC-:B------:R-:W-:Y:S02]  /*c870*/  FFMA.FTZ R26, R163, R3.reuse, -R46.reuse ;  /* 0x00000003a31a7223 */ /* 0x180fe4000001082e */
[----:B------:R-:W-:Y:S01]  /*c880*/  FSEL R44, R44, RZ, P1 ;  /* 0x000000ff2c2c7208 */ /* 0x000fe20000800000 */
[-CC-:B------:R-:W-:Y:S01]  /*c890*/  FFMA.FTZ R54, R162, R3.reuse, -R46.reuse ;  /* 0x00000003a2367223 */ /* 0x180fe2000001082e */
[-CC-:B------:R-:W-:Y:S03]  /*c8a0*/  FFMA.FTZ R86, R8, R3.reuse, -R46.reuse ;  /* 0x0000000308567223 */ /* 0x180fe6000001082e */
[----:B------:R-:W2:Y:S01]  /*c8b0*/  MUFU.EX2 R24, R24 ;  /* 0x0000001800187308 */ /* 0x000ea20000000800 */
[-C--:B------:R-:W-:Y:S01]  /*c8c0*/  FFMA.FTZ R94, R7, R3.reuse, -R46 ;  /* 0x00000003075e7223 */ /* 0x080fe2000001082e */
[-CC-:B------:R-:W-:Y:S01]  /*c8d0*/  FFMA.FTZ R92, R37, R3.reuse, -R44.reuse ;  /* 0x00000003255c7223 */ /* 0x180fe2000001082c */
[-CC-:B------:R-:W-:Y:S01]  /*c8e0*/  FFMA.FTZ R23, R23, R3.reuse, -R44.reuse ;  /* 0x0000000317177223 */ /* 0x180fe2000001082c */
[-CC-:B------:R-:W-:Y:S01]  /*c8f0*/  FFMA.FTZ R27, R161, R3.reuse, -R44.reuse ;  /* 0x00000003a11b7223 */ /* 0x180fe2000001082c */
[-CC-:B------:R-:W-:Y:S01]  /*c900*/  FFMA.FTZ R55, R164, R3.reuse, -R44.reuse ;  /* 0x00000003a4377223 */ /* 0x180fe2000001082c */
[-CC-:B------:R-:W-:Y:S01]  /*c910*/  FFMA.FTZ R90, R6, R3.reuse, -R44.reuse ;  /* 0x00000003065a7223 */ /* 0x180fe2000001082c */
[-C--:B------:R-:W-:Y:S03]  /*c920*/  FFMA.FTZ R87, R5, R3.reuse, -R44 ;  /* 0x0000000305577223 */ /* 0x080fe6000001082c */
[----:B------:R-:W-:Y:S01]  /*c930*/  MUFU.EX2 R26, R26 ;  /* 0x0000001a001a7308 */ /* 0x000fe20000000800 */
[----:B-1----:R-:W-:Y:S01]  /*c940*/  FMUL.FTZ R4, R25, R80 ;  /* 0x0000005019047220 */ /* 0x002fe20000410000 */
[----:B------:R-:W-:Y:S01]  /*c950*/  FFMA.FTZ R80, R39, R3, -R46 ;  /* 0x0000000327507223 */ /* 0x000fe2000001082e */
[C---:B------:R-:W-:Y:S01]  /*c960*/  FMUL.FTZ R5, R25.reuse, R81 ;  /* 0x0000005119057220 */ /* 0x040fe20000410000 */
[C---:B------:R-:W-:Y:S01]  /*c970*/  FMUL.FTZ R8, R25.reuse, R76 ;  /* 0x0000004c19087220 */ /* 0x040fe20000410000 */
[C---:B------:R-:W-:Y:S01]  /*c980*/  FMUL.FTZ R9, R25.reuse, R77 ;  /* 0x0000004d19097220 */ /* 0x040fe20000410000 */
[----:B------:R-:W-:Y:S01]  /*c990*/  FMUL.FTZ R17, R25, R69 ;  /* 0x0000004519117220 */ /* 0x000fe20000410000 */
[--C-:B------:R-:W-:Y:S03]  /*c9a0*/  FFMA.FTZ R100, R157, R3, -R44.reuse ;  /* 0x000000039d647223 */ /* 0x100fe6000001082c */
[----:B------:R-:W1:Y:S01]  /*c9b0*/  MUFU.EX2 R54, R54 ;  /* 0x0000003600367308 */ /* 0x000e620000000800 */
[C---:B--2---:R-:W-:Y:S01]  /*c9c0*/  FMUL.FTZ R6, R24.reuse, R82 ;  /* 0x0000005218067220 */ /* 0x044fe20000410000 */
[C---:B------:R-:W-:Y:S01]  /*c9d0*/  FMUL.FTZ R7, R24.reuse, R83 ;  /* 0x0000005318077220 */ /* 0x040fe20000410000 */
[C---:B------:R-:W-:Y:S01]  /*c9e0*/  FMUL.FTZ R10, R24.reuse, R78 ;  /* 0x0000004e180a7220 */ /* 0x040fe20000410000 */
[C---:B------:R-:W-:Y:S01]  /*c9f0*/  FMUL.FTZ R11, R24.reuse, R79 ;  /* 0x0000004f180b7220 */ /* 0x040fe20000410000 */
[C---:B------:R-:W-:Y:S01]  /*ca00*/  FMUL.FTZ R18, R24.reuse, R70 ;  /* 0x0000004618127220 */ /* 0x040fe20000410000 */
[----:B------:R-:W-:Y:S01]  /*ca10*/  FMUL.FTZ R19, R24, R71 ;  /* 0x0000004718137220 */ /* 0x000fe20000410000 */
        /* <DEDUP_REMOVED lines=21> */
[-CC-:B------:R-:W-:Y:S01]  /*cb70*/  FFMA.FTZ R58, R16, R3.reuse, -R46.reuse ;  /* 0x00000003103a7223 */ /* 0x180fe2000001082e */
[----:B------:R-:W-:Y:S01]  /*cb80*/  FMUL.FTZ R16, R25, R68 ;  /* 0x0000004419107220 */ /* 0x000fe20000410000 */
[--C-:B------:R-:W-:Y:S01]  /*cb90*/  FFMA.FTZ R59, R156, R3, -R46.reuse ;  /* 0x000000039c3b7223 */ /* 0x100fe2000001082e */
[----:B--2---:R-:W-:Y:S03]  /*cba0*/  FFMA.FTZ R123, R24, R123, R27 ;  /* 0x0000007b187b7223 */ /* 0x004fe6000001001b */
[----:B------:R-:W1:Y:S01]  /*cbb0*/  MUFU.EX2 R94, R94 ;  /* 0x0000005e005e7308 */ /* 0x000e620000000800 */
[----:B---3--:R-:W-:Y:S01]  /*cbc0*/  F2FP.F16.F32.PACK_AB R29, R55, R27 ;  /* 0x0000001b371d723e */ /* 0x008fe200000000ff */
[-CC-:B------:R-:W-:Y:S01]  /*cbd0*/  FFMA.FTZ R56, R149, R3.reuse, -R46.reuse ;  /* 0x0000000395387223 */ /* 0x180fe2000001082e */
[----:B------:R-:W-:Y:S01]  /*cbe0*/  FADD.FTZ R83, R55, R123 ;  /* 0x0000007b37537221 */ /* 0x000fe20000010000 */
        /* <DEDUP_REMOVED lines=21> */
[----:B--2---:R-:W-:Y:S01]  /*cd40*/  FADD.FTZ R83, R90, R83 ;  /* 0x000000535a537221 */ /* 0x004fe20000010000 */
[-CC-:B------:R-:W-:Y:S08]  /*cd50*/  FFMA.FTZ R47, R47, R3.reuse, -R46.reuse ;  /* 0x000000032f2f7223 */ /* 0x180ff0000001082e */
[----:B------:R-:W1:Y:S01]  /*cd60*/  MUFU.EX2 R79, R79 ;  /* 0x0000004f004f7308 */ /* 0x000e620000000800 */
[C---:B---3--:R-:W-:Y:S01]  /*cd70*/  F2FP.F16.F32.PACK_AB R31, R87.reuse, R90 ;  /* 0x0000005a571f723e */ /* 0x048fe200000000ff */
[----:B------:R-:W-:Y:S01]  /*cd80*/  FADD.FTZ R123, R87, R83 ;  /* 0x00000053577b7221 */ /* 0x000fe20000010000 */
[-C--:B------:R-:W-:Y:S01]  /*cd90*/  FFMA.FTZ R83, R36, R3.reuse, -R46 ;  /* 0x0000000324537223 */ /* 0x080fe2000001082e */
[-C--:B------:R-:W-:Y:S01]  /*cda0*/  FFMA.FTZ R90, R129, R3.reuse, -R44 ;  /* 0x00000003815a7223 */ /* 0x080fe2000001082c */
[----:B------:R-:W-:Y:S05]  /*cdb0*/  FFMA.FTZ R87, R127, R3, -R46 ;  /* 0x000000037f577223 */ /* 0x000fea000001082e */
[----:B------:R-:W2:Y:S01]  /*cdc0*/  MUFU.EX2 R100, R100 ;  /* 0x0000006400647308 */ /* 0x000ea20000000800 */
[C---:B------:R-:W-:Y:S05]  /*cdd0*/  HMMA.16816.F32 R4, R28.reuse, R12, R4 ;  /* 0x0000000c1c04723c */ /* 0x040fea0000001804 */
[----:B------:R-:W-:Y:S01]  /*cde0*/  IADD3 R12, PT, PT, R40, 0x3000, RZ ;  /* 0x00003000280c7810 */ /* 0x000fe20007ffe0ff */
[C---:B------:R-:W-:Y:S03]  /*cdf0*/  FMUL.FTZ R13, R25.reuse, R73 ;  /* 0x00000049190d7220 */ /* 0x040fe60000410000 */
[----:B------:R-:W3:Y:S01]  /*ce00*/  MUFU.EX2 R78, R78 ;  /* 0x0000004e004e7308 */ /* 0x000ee20000000800 */
[C---:B------:R-:W-:Y:S03]  /*ce10*/  HMMA.16816.F32 R8, R28.reuse, R14, R8 ;  /* 0x0000000e1c08723c */ /* 0x040fe60000001808 */
[----:B------:R-:W-:Y:S01]  /*ce20*/  @P0 IADD3 R41, PT, PT, R12, -0x20, RZ ;  /* 0xffffffe00c290810 */ /* 0x000fe20007ffe0ff */
[C---:B------:R-:W-:Y:S01]  /*ce30*/  FMUL.FTZ R14, R24.reuse, R74 ;  /* 0x0000004a180e7220 */ /* 0x040fe20000410000 */
[----:B------:R-:W-:Y:S01]  /*ce40*/  FMUL.FTZ R15, R24, R75 ;  /* 0x0000004b180f7220 */ /* 0x000fe20000410000 */
[----:B------:R-:W-:Y:S03]  /*ce50*/  FMUL.FTZ R12, R25, R72 ;  /* 0x00000048190c7220 */ /* 0x000fe60000410000 */
[----:B------:R-:W-:Y:S01]  /*ce60*/  MUFU.EX2 R58, R58 ;  /* 0x0000003a003a7308 */ /* 0x000fe20000000800 */
[----:B------:R-:W4:Y:S01]  /*ce70*/  LDSM.16.MT88.4 R32, [R41] ;  /* 0x000000002920783b */ /* 0x000f220000004200 */
[----:B------:R-:W-:Y:S01]  /*ce80*/  FFMA.FTZ R72, R155, R3, -R44 ;  /* 0x000000039b487223 */ /* 0x000fe2000001082c */
[----:B------:R-:W-:Y:S01]  /*ce90*/  FFMA.FTZ R75, R25, R124, R26 ;  /* 0x0000007c194b7223 */ /* 0x000fe2000001001a */
[----:B-1----:R-:W-:Y:S01]  /*cea0*/  F2FP.F16.F32.PACK_AB R24, R79, R93 ;  /* 0x0000005d4f18723e */ /* 0x002fe200000000ff */
[-CC-:B------:R-:W-:Y:S01]  /*ceb0*/  FFMA.FTZ R74, R136, R3.reuse, -R44.reuse ;  /* 0x00000003884a7223 */ /* 0x180fe2000001082c */
[----:B--2---:R-:W-:Y:S01]  /*cec0*/  FADD.FTZ R123, R100, R123 ;  /* 0x0000007b647b7221 */ /* 0x004fe20000010000 */
[----:B------:R-:W-:Y:S03]  /*ced0*/  FADD.FTZ R75, R54, R75 ;  /* 0x0000004b364b7221 */ /* 0x000fe60000010000 */
[----:B------:R-:W1:Y:S01]  /*cee0*/  MUFU.EX2 R59, R59 ;  /* 0x0000003b003b7308 */ /* 0x000e620000000800 */
[C---:B---3--:R-:W-:Y:S01]  /*cef0*/  F2FP.F16.F32.PACK_AB R25, R78.reuse, R100 ;  /* 0x000000644e19723e */ /* 0x048fe200000000ff */
[----:B------:R-:W-:Y:S01]  /*cf00*/  FADD.FTZ R123, R78, R123 ;  /* 0x0000007b4e7b7221 */ /* 0x000fe20000010000 */
[----:B------:R-:W-:Y:S01]  /*cf10*/  FADD.FTZ R101, R86, R75 ;  /* 0x0000004b56657221 */ /* 0x000fe20000010000 */
[-C--:B------:R-:W-:Y:S01]  /*cf20*/  FFMA.FTZ R86, R38, R3.reuse, -R44 ;  /* 0x0000000326567223 */ /* 0x080fe2000001082c */
[-C--:B------:R-:W-:Y:S01]  /*cf30*/  FFMA.FTZ R54, R138, R3.reuse, -R46 ;  /* 0x000000038a367223 */ /* 0x080fe2000001082e */
[----:B------:R-:W-:Y:S01]  /*cf40*/  LDSM.16.MT88.4 R36, [R41+0xc00] ;  /* 0x000c00002924783b */ /* 0x000fe20000004200 */
[----:B------:R-:W-:Y:S03]  /*cf50*/  FADD.FTZ R101, R94, R101 ;  /* 0x000000655e657221 */ /* 0x000fe60000010000 */
[----:B------:R-:W-:Y:S01]  /*cf60*/  MUFU.EX2 R95, R95 ;  /* 0x0000005f005f7308 */ /* 0x000fe20000000800 */
[-C--:B------:R-:W-:Y:S01]  /*cf70*/  FFMA.FTZ R94, R126, R3.reuse, -R44 ;  /* 0x000000037e5e7223 */ /* 0x080fe2000001082c */
[----:B------:R-:W-:Y:S01]  /*cf80*/  FFMA.FTZ R73, R131, R3, -R46 ;  /* 0x0000000383497223 */ /* 0x000fe2000001082e */
[----:B------:R-:W-:Y:S01]  /*cf90*/  FADD.FTZ R101, R93, R101 ;  /* 0x000000655d657221 */ /* 0x000fe20000010000 */
[C---:B------:R-:W-:Y:S02]  /*cfa0*/  ISETP.GT.AND P0, PT, R117.reuse, RZ, PT ;  /* 0x000000ff7500720c */ /* 0x040fe40003f04270 */
[----:B------:R-:W-:Y:S01]  /*cfb0*/  IADD3 R117, PT, PT, R117, -0x1, RZ ;  /* 0xffffffff75757810 */ /* 0x000fe20007ffe0ff */
[----:B------:R-:W-:Y:S03]  /*cfc0*/  FADD.FTZ R79, R79, R101 ;  /* 0x000000654f4f7221 */ /* 0x000fe60000010000 */
[----:B------:R-:W2:Y:S01]  /*cfd0*/  MUFU.EX2 R72, R72 ;  /* 0x0000004800487308 */ /* 0x000ea20000000800 */
[C---:B-1----:R-:W-:Y:S01]  /*cfe0*/  F2FP.F16.F32.PACK_AB R26, R59.reuse, R58 ;  /* 0x0000003a3b1a723e */ /* 0x042fe200000000ff */
[----:B------:R-:W-:Y:S04]  /*cff0*/  FADD.FTZ R79, R58, R79 ;  /* 0x0000004f3a4f7221 */ /* 0x000fe80000010000 */
[----:B------:R-:W-:Y:S04]  /*d000*/  FADD.FTZ R59, R59, R79 ;  /* 0x0000004f3b3b7221 */ /* 0x000fe80000010000 */
[----:B------:R-:W1:Y:S10]  /*d010*/  MUFU.EX2 R61, R61 ;  /* 0x0000003d003d7308 */ /* 0x000e740000000800 */
[----:B------:R-:W3:Y:S01]  /*d020*/  MUFU.EX2 R57, R57 ;  /* 0x0000003900397308 */ /* 0x000ee20000000800 */
[C---:B----4-:R-:W-:Y:S03]  /*d030*/  HMMA.16816.F32 R12, R28.reuse, R32, R12 ;  /* 0x000000201c0c723c */ /* 0x050fe6000000180c */
[C---:B--2---:R-:W-:Y:S01]  /*d040*/  F2FP.F16.F32.PACK_AB R27, R72.reuse, R95 ;  /* 0x0000005f481b723e */ /* 0x044fe200000000ff */
[----:B------:R-:W-:Y:S05]  /*d050*/  FADD.FTZ R95, R95, R123 ;  /* 0x0000007b5f5f7221 */ /* 0x000fea0000010000 */
[----:B------:R-:W-:Y:S01]  /*d060*/  MUFU.EX2 R71, R71 ;  /* 0x0000004700477308 */ /* 0x000fe20000000800 */
[----:B------:R-:W-:Y:S01]  /*d070*/  HMMA.16816.F32 R16, R28, R34, R16 ;  /* 0x000000221c10723c */ /* 0x000fe20000001810 */
[----:B------:R-:W2:Y:S02]  /*d080*/  LDSM.16.MT88.4 R28, [R40+0x3400] ;  /* 0x00340000281c783b */ /* 0x000ea40000004200 */
[----:B-1----:R-:W-:Y:S01]  /*d090*/  FADD.FTZ R59, R61, R59 ;  /* 0x0000003b3d3b7221 */ /* 0x002fe20000010000 */
[----:B------:R-:W-:Y:S05]  /*d0a0*/  FADD.FTZ R95, R72, R95 ;  /* 0x0000005f485f7221 */ /* 0x000fea0000010000 */
[----:B------:R-:W1:Y:S01]  /*d0b0*/  MUFU.EX2 R60, R60 ;  /* 0x0000003c003c7308 */ /* 0x000e620000000800 */
[----:B------:R-:W-:Y:S09]  /*d0c0*/  LDSM.16.MT88.4 R32, [R40+0x3800] ;  /* 0x003800002820783b */ /* 0x000ff20000004200 */
[----:B------:R-:W-:Y:S10]  /*d0d0*/  MUFU.EX2 R56, R56 ;  /* 0x0000003800387308 */ /* 0x000ff40000000800 */
[----:B------:R-:W4:Y:S10]  /*d0e0*/  MUFU.EX2 R64, R64 ;  /* 0x0000004000407308 */ /* 0x000f340000000800 */
[----:B------:R-:W-:Y:S10]  /*d0f0*/  MUFU.EX2 R70, R70 ;  /* 0x0000004600467308 */ /* 0x000ff40000000800 */
[----:B------:R-:W5:Y:S01]  /*d100*/  MUFU.EX2 R74, R74 ;  /* 0x0000004a004a7308 */ /* 0x000f620000000800 */
[C---:B--2---:R-:W-:Y:S09]  /*d110*/  HMMA.16816.F32 R4, R24.reuse, R28, R4 ;  /* 0x0000001c1804723c */ /* 0x044ff20000001804 */
[----:B------:R-:W2:Y:S01]  /*d120*/  MUFU.EX2 R68, R68 ;  /* 0x0000004400447308 */ /* 0x000ea20000000800 */
[C---:B------:R-:W-:Y:S01]  /*d130*/  HMMA.16816.F32 R8, R24.reuse, R30, R8 ;  /* 0x0000001e1808723c */ /* 0x040fe20000001808 */
[----:B------:R-:W3:Y:S08]  /*d140*/  LDSM.16.MT88.4 R28, [R41+0x400] ;  /* 0x00040000291c783b */ /* 0x000ef00000004200 */
[----:B------:R-:W-:Y:S10]  /*d150*/  MUFU.EX2 R66, R66 ;  /* 0x0000004200427308 */ /* 0x000ff40000000800 */
[----:B------:R-:W2:Y:S10]  /*d160*/  MUFU.EX2 R69, R69 ;  /* 0x0000004500457308 */ /* 0x000eb40000000800 */
[----:B------:R-:W-:Y:S10]  /*d170*/  MUFU.EX2 R67, R67 ;  /* 0x0000004300437308 */ /* 0x000ff40000000800 */
[----:B------:R-:W-:Y:S10]  /*d180*/  MUFU.EX2 R63, R63 ;  /* 0x0000003f003f7308 */ /* 0x000ff40000000800 */
[----:B------:R-:W-:Y:S01]  /*d190*/  MUFU.EX2 R65, R65 ;  /* 0x0000004100417308 */ /* 0x000fe20000000800 */
[C---:B---3--:R-:W-:Y:S09]  /*d1a0*/  HMMA.16816.F32 R12, R24.reuse, R28, R12 ;  /* 0x0000001c180c723c */ /* 0x048ff2000000180c */
[----:B------:R-:W-:Y:S01]  /*d1b0*/  MUFU.EX2 R76, R76 ;  /* 0x0000004c004c7308 */ /* 0x000fe20000000800 */
[----:B------:R-:W-:Y:S01]  /*d1c0*/  HMMA.16816.F32 R16, R24, R30, R16 ;  /* 0x0000001e1810723c */ /* 0x000fe20000001810 */
[----:B------:R-:W3:Y:S02]  /*d1d0*/  LDSM.16.MT88.4 R28, [R41+0x800] ;  /* 0x00080000291c783b */ /* 0x000ee40000004200 */
[C---:B------:R-:W-:Y:S01]  /*d1e0*/  F2FP.F16.F32.PACK_AB R24, R57.reuse, R61 ;  /* 0x0000003d3918723e */ /* 0x040fe200000000ff */
[----:B------:R-:W-:Y:S05]  /*d1f0*/  FADD.FTZ R57, R57, R59 ;  /* 0x0000003b39397221 */ /* 0x000fea0000010000 */
[----:B------:R-:W3:Y:S01]  /*d200*/  MUFU.EX2 R77, R77 ;  /* 0x0000004d004d7308 */ /* 0x000ee20000000800 */
[----:B-1----:R-:W-:Y:S01]  /*d210*/  F2FP.F16.F32.PACK_AB R25, R60, R71 ;  /* 0x000000473c19723e */ /* 0x002fe200000000ff */
[----:B------:R-:W-:Y:S01]  /*d220*/  FADD.FTZ R71, R71, R95 ;  /* 0x0000005f47477221 */ /* 0x000fe20000010000 */
[----:B----4-:R-:W-:Y:S01]  /*d230*/  F2FP.F16.F32.PACK_AB R26, R64, R56 ;  /* 0x00000038401a723e */ /* 0x010fe200000000ff */
[----:B------:R-:W-:Y:S01]  /*d240*/  FADD.FTZ R57, R56, R57 ;  /* 0x0000003938397221 */ /* 0x000fe20000010000 */
[----:B-----5:R-:W-:Y:S01]  /*d250*/  F2FP.F16.F32.PACK_AB R27, R74, R70 ;  /* 0x000000464a1b723e */ /* 0x020fe200000000ff */
[----:B------:R-:W-:Y:S04]  /*d260*/  FADD.FTZ R71, R60, R71 ;  /* 0x000000473c477221 */ /* 0x000fe80000010000 */
[----:B------:R-:W-:Y:S01]  /*d270*/  MUFU.EX2 R55, R55 ;  /* 0x0000003700377308 */ /* 0x000fe20000000800 */
[----:B------:R-:W-:Y:S01]  /*d280*/  FADD.FTZ R64, R64, R57 ;  /* 0x0000003940407221 */ /* 0x000fe20000010000 */
[----:B------:R-:W-:Y:S01]  /*d290*/  FFMA.FTZ R57, R22, R3, -R44 ;  /* 0x0000000316397223 */ /* 0x000fe2000001082c */
[----:B------:R-:W-:Y:S01]  /*d2a0*/  FADD.FTZ R71, R70, R71 ;  /* 0x0000004746477221 */ /* 0x000fe20000010000 */
[C---:B------:R-:W-:Y:S03]  /*d2b0*/  HMMA.16816.F32 R4, R24.reuse, R32, R4 ;  /* 0x000000201804723c */ /* 0x040fe60000001804 */
[----:B------:R-:W-:Y:S03]  /*d2c0*/  FADD.FTZ R74, R74, R71 ;  /* 0x000000474a4a7221 */ /* 0x000fe60000010000 */
[----:B------:R-:W-:Y:S01]  /*d2d0*/  MUFU.EX2 R54, R54 ;  /* 0x0000003600367308 */ /* 0x000fe20000000800 */
[----:B--2---:R-:W-:Y:S01]  /*d2e0*/  FADD.FTZ R64, R68, R64 ;  /* 0x0000004044407221 */ /* 0x004fe20000010000 */
[----:B------:R-:W-:Y:S01]  /*d2f0*/  FADD.FTZ R74, R69, R74 ;  /* 0x0000004a454a7221 */ /* 0x000fe20000010000 */
[C---:B------:R-:W-:Y:S01]  /*d300*/  HMMA.16816.F32 R8, R24.reuse, R34, R8 ;  /* 0x000000221808723c */ /* 0x040fe20000001808 */
[----:B------:R-:W1:Y:S06]  /*d310*/  LDSM.16.MT88.4 R32, [R40+0x3c00] ;  /* 0x003c00002820783b */ /* 0x000e6c0000004200 */
[----:B------:R-:W2:Y:S10]  /*d320*/  MUFU.EX2 R62, R62 ;  /* 0x0000003e003e7308 */ /* 0x000eb40000000800 */
[----:B------:R-:W4:Y:S01]  /*d330*/  MUFU.EX2 R82, R82 ;  /* 0x0000005200527308 */ /* 0x000f220000000800 */
[C---:B---3--:R-:W-:Y:S09]  /*d340*/  HMMA.16816.F32 R12, R24.reuse, R28, R12 ;  /* 0x0000001c180c723c */ /* 0x048ff2000000180c */
[----:B------:R-:W-:Y:S01]  /*d350*/  MUFU.EX2 R81, R81 ;  /* 0x0000005100517308 */ /* 0x000fe20000000800 */
[----:B------:R-:W-:Y:S01]  /*d360*/  HMMA.16816.F32 R16, R24, R30, R16 ;  /* 0x0000001e1810723c */ /* 0x000fe20000001810 */
[----:B------:R-:W3:Y:S02]  /*d370*/  LDSM.16.MT88.4 R28, [R40+0x4000] ;  /* 0x00400000281c783b */ /* 0x000ee40000004200 */
[----:B------:R-:W-:Y:S06]  /*d380*/  F2FP.F16.F32.PACK_AB R27, R77, R76 ;  /* 0x0000004c4d1b723e */ /* 0x000fec00000000ff */
[----:B------:R-:W5:Y:S01]  /*d390*/  MUFU.EX2 R80, R80 ;  /* 0x0000005000507308 */ /* 0x000f620000000800 */
[C---:B------:R-:W-:Y:S01]  /*d3a0*/  F2FP.F16.F32.PACK_AB R24, R66.reuse, R68 ;  /* 0x000000444218723e */ /* 0x040fe200000000ff */
[----:B------:R-:W-:Y:S01]  /*d3b0*/  FADD.FTZ R66, R66, R64 ;  /* 0x0000004042427221 */ /* 0x000fe20000010000 */
[C---:B------:R-:W-:Y:S01]  /*d3c0*/  F2FP.F16.F32.PACK_AB R25, R67.reuse, R69 ;  /* 0x000000454319723e */ /* 0x040fe200000000ff */
[----:B------:R-:W-:Y:S01]  /*d3d0*/  FADD.FTZ R67, R67, R74 ;  /* 0x0000004a43437221 */ /* 0x000fe20000010000 */
[----:B------:R-:W-:Y:S01]  /*d3e0*/  F2FP.F16.F32.PACK_AB R26, R65, R63 ;  /* 0x0000003f411a723e */ /* 0x000fe200000000ff */
[----:B------:R-:W-:Y:S04]  /*d3f0*/  FADD.FTZ R66, R63, R66 ;  /* 0x000000423f427221 */ /* 0x000fe80000010000 */
[----:B------:R-:W-:Y:S01]  /*d400*/  MUFU.EX2 R90, R90 ;  /* 0x0000005a005a7308 */ /* 0x000fe20000000800 */
[----:B------:R-:W-:Y:S01]  /*d410*/  FADD.FTZ R22, R76, R67 ;  /* 0x000000434c167221 */ /* 0x000fe20000010000 */
[----:B------:R-:W-:Y:S03]  /*d420*/  FADD.FTZ R65, R65, R66 ;  /* 0x0000004241417221 */ /* 0x000fe60000010000 */
[----:B------:R-:W-:Y:S01]  /*d430*/  FADD.FTZ R22, R77, R22 ;  /* 0x000000164d167221 */ /* 0x000fe20000010000 */
[C---:B-1----:R-:W-:Y:S01]  /*d440*/  HMMA.16816.F32 R4, R24.reuse, R32, R4 ;  /* 0x000000201804723c */ /* 0x042fe20000001804 */
[----:B------:R-:W-:Y:S03]  /*d450*/  LDSM.16.MT88.4 R76, [R40+0x4c00] ;  /* 0x004c0000284c783b */ /* 0x000fe60000004200 */
[----:B------:R-:W1:Y:S01]  /*d460*/  MUFU.EX2 R91, R91 ;  /* 0x0000005b005b7308 */ /* 0x000e620000000800 */
[----:B--2---:R-:W-:Y:S01]  /*d470*/  FADD.FTZ R22, R62, R22 ;  /* 0x000000163e167221 */ /* 0x004fe20000010000 */
[----:B------:R-:W-:Y:S02]  /*d480*/  FADD.FTZ R65, R55, R65 ;  /* 0x0000004137417221 */ /* 0x000fe40000010000 */
[C---:B------:R-:W-:Y:S01]  /*d490*/  HMMA.16816.F32 R8, R24.reuse, R34, R8 ;  /* 0x000000221808723c */ /* 0x040fe20000001808 */
[----:B------:R-:W2:Y:S05]  /*d4a0*/  LDSM.16.MT88.4 R32, [R41+0x1000] ;  /* 0x001000002920783b */ /* 0x000eaa0000004200 */
[----:B------:R-:W3:Y:S01]  /*d4b0*/  MUFU.EX2 R73, R73 ;  /* 0x0000004900497308 */ /* 0x000ee20000000800 */
[C---:B------:R-:W-:Y:S01]  /*d4c0*/  FADD.FTZ R65, R54.reuse, R65 ;  /* 0x0000004136417221 */ /* 0x040fe20000010000 */
[C---:B------:R-:W-:Y:S08]  /*d4d0*/  HMMA.16816.F32 R12, R24.reuse, R36, R12 ;  /* 0x00000024180c723c */ /* 0x040ff0000000180c */
[----:B------:R-:W-:Y:S01]  /*d4e0*/  MUFU.EX2 R75, R132 ;  /* 0x00000084004b7308 */ /* 0x000fe20000000800 */
[----:B------:R-:W-:Y:S01]  /*d4f0*/  HMMA.16816.F32 R16, R24, R38, R16 ;  /* 0x000000261810723c */ /* 0x000fe20000001810 */
[----:B------:R-:W2:Y:S08]  /*d500*/  LDSM.16.MT88.4 R36, [R40+0x4400] ;  /* 0x004400002824783b */ /* 0x000eb00000004200 */
[----:B------:R-:W3:Y:S01]  /*d510*/  MUFU.EX2 R92, R92 ;  /* 0x0000005c005c7308 */ /* 0x000ee20000000800 */
[----:B------:R-:W-:Y:S02]  /*d520*/  F2FP.F16.F32.PACK_AB R24, R54, R55 ;  /* 0x000000373618723e */ /* 0x000fe400000000ff */
[C---:B----4-:R-:W-:Y:S01]  /*d530*/  F2FP.F16.F32.PACK_AB R25, R82.reuse, R62 ;  /* 0x0000003e5219723e */ /* 0x050fe200000000ff */
[----:B------:R-:W-:Y:S01]  /*d540*/  FADD.FTZ R82, R82, R22 ;  /* 0x0000001652527221 */ /* 0x000fe20000010000 */
[----:B-----5:R-:W-:Y:S01]  /*d550*/  F2FP.F16.F32.PACK_AB R26, R80, R81 ;  /* 0x00000051501a723e */ /* 0x020fe200000000ff */
[----:B------:R-:W-:Y:S01]  /*d560*/  FADD.FTZ R81, R81, R65 ;  /* 0x0000004151517221 */ /* 0x000fe20000010000 */
[C---:B-1----:R-:W-:Y:S03]  /*d570*/  F2FP.F16.F32.PACK_AB R27, R91.reuse, R90 ;  /* 0x0000005a5b1b723e */ /* 0x042fe600000000ff */
[----:B------:R-:W1:Y:S01]  /*d580*/  MUFU.EX2 R86, R86 ;  /* 0x0000005600567308 */ /* 0x000e620000000800 */
[----:B------:R-:W-:Y:S01]  /*d590*/  FADD.FTZ R82, R90, R82 ;  /* 0x000000525a527221 */ /* 0x000fe20000010000 */
[----:B------:R-:W-:Y:S03]  /*d5a0*/  FADD.FTZ R81, R80, R81 ;  /* 0x0000005150517221 */ /* 0x000fe60000010000 */
[----:B------:R-:W-:Y:S01]  /*d5b0*/  FADD.FTZ R91, R91, R82 ;  /* 0x000000525b5b7221 */ /* 0x000fe20000010000 */
[C---:B---3--:R-:W-:Y:S04]  /*d5c0*/  HMMA.16816.F32 R4, R24.reuse, R28, R4 ;  /* 0x0000001c1804723c */ /* 0x048fe80000001804 */
[----:B------:R-:W-:Y:S01]  /*d5d0*/  MUFU.EX2 R83, R83 ;  /* 0x0000005300537308 */ /* 0x000fe20000000800 */
[----:B------:R-:W-:Y:S01]  /*d5e0*/  FADD.FTZ R81, R73, R81 ;  /* 0x0000005149517221 */ /* 0x000fe20000010000 */
[----:B------:R-:W-:Y:S02]  /*d5f0*/  FADD.FTZ R91, R92, R91 ;  /* 0x0000005b5c5b7221 */ /* 0x000fe40000010000 */
[C---:B------:R-:W-:Y:S01]  /*d600*/  HMMA.16816.F32 R8, R24.reuse, R30, R8 ;  /* 0x0000001e1808723c */ /* 0x040fe20000001808 */
[----:B------:R-:W3:Y:S05]  /*d610*/  LDSM.16.MT88.4 R28, [R41+0x1400] ;  /* 0x00140000291c783b */ /* 0x000eea0000004200 */
[----:B------:R-:W4:Y:S01]  /*d620*/  MUFU.EX2 R87, R87 ;  /* 0x0000005700577308 */ /* 0x000f220000000800 */
[C---:B-1----:R-:W-:Y:S01]  /*d630*/  FADD.FTZ R91, R86.reuse, R91 ;  /* 0x0000005b565b7221 */ /* 0x042fe20000010000 */
[C---:B--2---:R-:W-:Y:S08]  /*d640*/  HMMA.16816.F32 R12, R24.reuse, R32, R12 ;  /* 0x00000020180c723c */ /* 0x044ff0000000180c */
[----:B------:R-:W-:Y:S01]  /*d650*/  MUFU.EX2 R100, R128 ;  /* 0x0000008000647308 */ /* 0x000fe20000000800 */
[----:B------:R-:W-:Y:S01]  /*d660*/  HMMA.16816.F32 R16, R24, R34, R16 ;  /* 0x000000221810723c */ /* 0x000fe20000001810 */
[----:B------:R-:W1:Y:S08]  /*d670*/  LDSM.16.MT88.4 R32, [R40+0x4800] ;  /* 0x004800002820783b */ /* 0x000e700000004200 */
[----:B------:R-:W2:Y:S01]  /*d680*/  MUFU.EX2 R94, R94 ;  /* 0x0000005e005e7308 */ /* 0x000ea20000000800 */
[C---:B------:R-:W-:Y:S01]  /*d690*/  F2FP.F16.F32.PACK_AB R24, R75.reuse, R73 ;  /* 0x000000494b18723e */ /* 0x040fe200000000ff */
[----:B------:R-:W-:Y:S01]  /*d6a0*/  FADD.FTZ R75, R75, R81 ;  /* 0x000000514b4b7221 */ /* 0x000fe20000010000 */
[----:B------:R-:W-:Y:S02]  /*d6b0*/  F2FP.F16.F32.PACK_AB R25, R86, R92 ;  /* 0x0000005c5619723e */ /* 0x000fe400000000ff */
[----:B----4-:R-:W-:Y:S01]  /*d6c0*/  F2FP.F16.F32.PACK_AB R26, R87, R83 ;  /* 0x00000053571a723e */ /* 0x010fe200000000ff */
[----:B------:R-:W-:Y:S01]  /*d6d0*/  FADD.FTZ R75, R83, R75 ;  /* 0x0000004b534b7221 */ /* 0x000fe20000010000 */
[----:B------:R-:W-:Y:S03]  /*d6e0*/  MOV R86, R2 ;  /* 0x0000000200567202 */ /* 0x000fe60000000f00 */
[----:B------:R-:W-:Y:S01]  /*d6f0*/  MUFU.EX2 R56, R23 ;  /* 0x0000001700387308 */ /* 0x000fe20000000800 */
[----:B------:R-:W-:Y:S09]  /*d700*/  FADD.FTZ R87, R87, R75 ;  /* 0x0000004b57577221 */ /* 0x000ff20000010000 */
[----:B------:R-:W4:Y:S01]  /*d710*/  MUFU.EX2 R89, R89 ;  /* 0x0000005900597308 */ /* 0x000f220000000800 */
[----:B--2---:R-:W-:Y:S01]  /*d720*/  F2FP.F16.F32.PACK_AB R27, R94, R100 ;  /* 0x000000645e1b723e */ /* 0x004fe200000000ff */
[----:B------:R-:W-:Y:S04]  /*d730*/  FADD.FTZ R100, R100, R91 ;  /* 0x0000005b64647221 */ /* 0x000fe80000010000 */
[----:B------:R-:W-:Y:S04]  /*d740*/  FADD.FTZ R100, R94, R100 ;  /* 0x000000645e647221 */ /* 0x000fe80000010000 */
[----:B------:R-:W2:Y:S01]  /*d750*/  MUFU.EX2 R88, R88 ;  /* 0x0000005800587308 */ /* 0x000ea20000000800 */
[C---:B------:R-:W-:Y:S09]  /*d760*/  HMMA.16816.F32 R4, R24.reuse, R36, R4 ;  /* 0x000000241804723c */ /* 0x040ff20000001804 */
[----:B------:R-:W5:Y:S01]  /*d770*/  MUFU.EX2 R52, R52 ;  /* 0x0000003400347308 */ /* 0x000f620000000800 */
[C---:B------:R-:W-:Y:S01]  /*d780*/  HMMA.16816.F32 R8, R24.reuse, R38, R8 ;  /* 0x000000261808723c */ /* 0x040fe20000001808 */
[----:B------:R-:W1:Y:S02]  /*d790*/  LDSM.16.MT88.4 R36, [R41+0x1800] ;  /* 0x001800002924783b */ /* 0x000e640000004200 */
[----:B----4-:R-:W-:Y:S06]  /*d7a0*/  FADD.FTZ R87, R89, R87 ;  /* 0x0000005759577221 */ /* 0x010fec0000010000 */
[----:B------:R-:W4:Y:S01]  /*d7b0*/  MUFU.EX2 R53, R53 ;  /* 0x0000003500357308 */ /* 0x000f220000000800 */
[C---:B---3--:R-:W-:Y:S03]  /*d7c0*/  HMMA.16816.F32 R12, R24.reuse, R28, R12 ;  /* 0x0000001c180c723c */ /* 0x048fe6000000180c */
[-CC-:B------:R-:W-:Y:S01]  /*d7d0*/  FFMA.FTZ R29, R21, R3.reuse, -R44.reuse ;  /* 0x00000003151d7223 */ /* 0x180fe2000001082c */
[-C--:B------:R-:W-:Y:S01]  /*d7e0*/  FFMA.FTZ R44, R20, R3.reuse, -R44 ;  /* 0x00000003142c7223 */ /* 0x080fe2000001082c */
[--C-:B------:R-:W-:Y:S01]  /*d7f0*/  FFMA.FTZ R28, R42, R3, -R46.reuse ;  /* 0x000000032a1c7223 */ /* 0x100fe2000001082e */
[----:B------:R-:W3:Y:S03]  /*d800*/  LDSM.16.MT88.4 R20, [R41+0x1c00] ;  /* 0x001c00002914783b */ /* 0x000ee60000004200 */
[----:B------:R-:W1:Y:S01]  /*d810*/  MUFU.EX2 R51, R51 ;  /* 0x0000003300337308 */ /* 0x000e620000000800 */
[----:B------:R-:W-:Y:S03]  /*d820*/  HMMA.16816.F32 R16, R24, R30, R16 ;  /* 0x0000001e1810723c */ /* 0x000fe60000001810 */
[----:B--2---:R-:W-:Y:S01]  /*d830*/  F2FP.F16.F32.PACK_AB R24, R88, R89 ;  /* 0x000000595818723e */ /* 0x004fe200000000ff */
[----:B------:R-:W-:Y:S01]  /*d840*/  FFMA.FTZ R46, R43, R3, -R46 ;  /* 0x000000032b2e7223 */ /* 0x000fe2000001082e */
[----:B-----5:R-:W-:Y:S01]  /*d850*/  FADD.FTZ R100, R52, R100 ;  /* 0x0000006434647221 */ /* 0x020fe20000010000 */
[----:B------:R-:W-:Y:S03]  /*d860*/  FADD.FTZ R88, R88, R87 ;  /* 0x0000005758587221 */ /* 0x000fe60000010000 */
[----:B------:R-:W2:Y:S01]  /*d870*/  MUFU.EX2 R49, R49 ;  /* 0x0000003100317308 */ /* 0x000ea20000000800 */
[C---:B----4-:R-:W-:Y:S01]  /*d880*/  F2FP.F16.F32.PACK_AB R25, R53.reuse, R52 ;  /* 0x000000343519723e */ /* 0x050fe200000000ff */
[----:B------:R-:W-:Y:S01]  /*d890*/  FADD.FTZ R53, R53, R100 ;  /* 0x0000006435357221 */ /* 0x000fe20000010000 */
[----:B------:R-:W-:Y:S07]  /*d8a0*/  MOV R87, R0 ;  /* 0x0000000000577202 */ /* 0x000fee0000000f00 */
[----:B------:R-:W4:Y:S01]  /*d8b0*/  MUFU.EX2 R50, R50 ;  /* 0x0000003200327308 */ /* 0x000f220000000800 */
[----:B-1----:R-:W-:Y:S09]  /*d8c0*/  FADD.FTZ R88, R51, R88 ;  /* 0x0000005833587221 */ /* 0x002ff20000010000 */
[----:B------:R-:W1:Y:S01]  /*d8d0*/  MUFU.EX2 R48, R48 ;  /* 0x0000003000307308 */ /* 0x000e620000000800 */
[C---:B--2---:R-:W-:Y:S01]  /*d8e0*/  F2FP.F16.F32.PACK_AB R26, R49.reuse, R51 ;  /* 0x00000033311a723e */ /* 0x044fe200000000ff */
[----:B------:R-:W-:Y:S08]  /*d8f0*/  FADD.FTZ R49, R49, R88 ;  /* 0x0000005831317221 */ /* 0x000ff00000010000 */
[----:B------:R-:W2:Y:S01]  /*d900*/  MUFU.EX2 R45, R45 ;  /* 0x0000002d002d7308 */ /* 0x000ea20000000800 */
[----:B----4-:R-:W-:Y:S09]  /*d910*/  FADD.FTZ R53, R50, R53 ;  /* 0x0000003532357221 */ /* 0x010ff20000010000 */
        /* <DEDUP_REMOVED lines=11> */
[C---:B------:R-:W-:Y:S06]  /*d9d0*/  HMMA.16816.F32 R12, R24.reuse, R36, R12 ;  /* 0x00000024180c723c */ /* 0x040fec000000180c */
[----:B------:R-:W4:Y:S01]  /*d9e0*/  MUFU.EX2 R46, R46 ;  /* 0x0000002e002e7308 */ /* 0x000f220000000800 */
[C---:B-1----:R-:W-:Y:S01]  /*d9f0*/  F2FP.F16.F32.PACK_AB R69, R57.reuse, R56 ;  /* 0x000000383945723e */ /* 0x042fe200000000ff */
[----:B------:R-:W-:Y:S01]  /*da00*/  FADD.FTZ R57, R57, R48 ;  /* 0x0000003039397221 */ /* 0x000fe20000010000 */
[----:B------:R-:W-:Y:S07]  /*da10*/  HMMA.16816.F32 R16, R24, R38, R16 ;  /* 0x000000261810723c */ /* 0x000fee0000001810 */
[----:B------:R-:W1:Y:S01]  /*da20*/  MUFU.EX2 R29, R29 ;  /* 0x0000001d001d7308 */ /* 0x000e620000000800 */
[----:B--2---:R-:W-:Y:S09]  /*da30*/  FADD.FTZ R47, R28, R47 ;  /* 0x0000002f1c2f7221 */ /* 0x004ff20000010000 */
[----:B------:R-:W2:Y:S01]  /*da40*/  MUFU.EX2 R44, R44 ;  /* 0x0000002c002c7308 */ /* 0x000ea20000000800 */
[C---:B----4-:R-:W-:Y:S01]  /*da50*/  F2FP.F16.F32.PACK_AB R70, R46.reuse, R28 ;  /* 0x0000001c2e46723e */ /* 0x050fe200000000ff */
[----:B------:R-:W-:Y:S01]  /*da60*/  FADD.FTZ R124, R46, R47 ;  /* 0x0000002f2e7c7221 */ /* 0x000fe20000010000 */
[----:B-1----:R-:W-:Y:S01]  /*da70*/  FADD.FTZ R57, R29, R57 ;  /* 0x000000391d397221 */ /* 0x002fe20000010000 */
[C---:B--2---:R-:W-:Y:S03]  /*da80*/  F2FP.F16.F32.PACK_AB R71, R44.reuse, R29 ;  /* 0x0000001d2c47723e */ /* 0x044fe600000000ff */
[----:B------:R-:W-:Y:S04]  /*da90*/  FADD.FTZ R123, R44, R57 ;  /* 0x000000392c7b7221 */ /* 0x000fe80000010000 */
[C---:B------:R-:W-:Y:S08]  /*daa0*/  HMMA.16816.F32 R80, R68.reuse, R76, R4 ;  /* 0x0000004c4450723c */ /* 0x040ff00000001804 */
[C---:B------:R-:W-:Y:S08]  /*dab0*/  HMMA.16816.F32 R76, R68.reuse, R78, R8 ;  /* 0x0000004e444c723c */ /* 0x040ff00000001808 */
[C---:B---3--:R-:W-:Y:S08]  /*dac0*/  HMMA.16816.F32 R72, R68.reuse, R20, R12 ;  /* 0x000000144448723c */ /* 0x048ff0000000180c */
[----:B------:R-:W-:Y:S01]  /*dad0*/  HMMA.16816.F32 R68, R68, R22, R16 ;  /* 0x000000164444723c */ /* 0x000fe20000001810 */
[----:B------:R-:W-:Y:S08]  /*dae0*/  @!UPT UIADD3 URZ, UPT, UPT, URZ, URZ, URZ ;  /* 0x000000fffffff290 */ /* 0x000ff0000fffe0ff */
[----:B------:R-:W-:Y:S11]  /*daf0*/  @P0 BRA `(.L_x_6606) ;  /* 0xffffffcc00880947 */ /* 0x000ff6000383ffff */
.L_x_6599:
        /* <DEDUP_REMOVED lines=11> */
.L_x_6616:
[----:B---34-:R-:W-:Y:S01]  /*dbb0*/  FADD.FTZ R123, R123, R3 ;  /* 0x000000037b7b7221 */ /* 0x018fe20000010000 */
[----:B------:R-:W2:Y:S01]  /*dbc0*/  MUFU.RCP R4, R8 ;  /* 0x0000000800047308 */ /* 0x000ea20000001000 */
[C---:B------:R-:W-:Y:S02]  /*dbd0*/  SHF.L.U32 R3, R97.reuse, 0x1, RZ ;  /* 0x0000000161037819 */ /* 0x040fe400000006ff */
[----:B------:R-:W-:Y:S02]  /*dbe0*/  SHF.L.U32 R7, R97, 0x3, RZ ;  /* 0x0000000361077819 */ /* 0x000fe400000006ff */
        /* <DEDUP_REMOVED lines=38> */
[----:B------:R2:W-:Y:S01]  /*de50*/  STS [R3+0x200], R82 ;  /* 0x0002005203007388 */ /* 0x0005e20000000800 */
[----:B------:R-:W-:-:S02]  /*de60*/  F2FP.F16.F32.PACK_AB R74, R75, R74 ;  /* 0x0000004a4b4a723e */ /* 0x000fc400000000ff */
[----:B------:R-:W-:Y:S01]  /*de70*/  F2FP.F16.F32.PACK_AB R4, R4, R68 ;  /* 0x000000440404723e */ /* 0x000fe200000000ff */
[----:B------:R-:W-:Y:S01]  /*de80*/  STS [R11+0x10], R76 ;  /* 0x0000104c0b007388 */ /* 0x000fe20000000800 */
[----:B------:R-:W-:-:S03]  /*de90*/  F2FP.F16.F32.PACK_AB R5, R5, R70 ;  /* 0x000000460505723e */ /* 0x000fc600000000ff */
[----:B------:R-:W-:Y:S04]  /*dea0*/  STS [R11+0x210], R78 ;  /* 0x0002104e0b007388 */ /* 0x000fe80000000800 */
[----:B------:R-:W-:Y:S04]  /*deb0*/  STS [R10+0x20], R72 ;  /* 0x000020480a007388 */ /* 0x000fe80000000800 */
[----:B------:R3:W-:Y:S04]  /*dec0*/  STS [R10+0x220], R74 ;  /* 0x0002204a0a007388 */ /* 0x0007e80000000800 */
[----:B------:R-:W-:Y:S04]  /*ded0*/  STS [R96+0x30], R4 ;  /* 0x0000300460007388 */ /* 0x000fe80000000800 */
[----:B------:R4:W-:Y:S04]  /*dee0*/  STS [R96+0x230], R5 ;  /* 0x0002300560007388 */ /* 0x0009e80000000800 */
[----:B--2---:R-:W2:Y:S04]  /*def0*/  LD.E.U8 R3, desc[UR4][R84.64+0x1c8] ;  /* 0x0001c80454037980 */ /* 0x004ea8000c101100 */
[----:B------:R-:W4:Y:S01]  /*df00*/  LD.E.64 R16, desc[UR4][R84.64+0x88] ;  /* 0x0000880454107980 */ /* 0x000f22000c101b00 */
[----:B------:R-:W1:Y:S01]  /*df10*/  @P3 MUFU.LG2 R8, R8 ;  /* 0x0000000800083308 */ /* 0x000e620000000c00 */
[----:B--2---:R-:W-:-:S13]  /*df20*/  ISETP.NE.AND P1, PT, R3, RZ, PT ;  /* 0x000000ff0300720c */ /* 0x004fda0003f25270 */
[----:B---3--:R-:W2:Y:S04]  /*df30*/  @!P1 LD.E R10, desc[UR4][R84.64+0x60] ;  /* 0x00006004540a9980 */ /* 0x008ea8000c101900 */
[----:B----4-:R-:W3:Y:S01]  /*df40*/  @!P1 LD.E R5, desc[UR4][R84.64+0xb4] ;  /* 0x0000b40454059980 */ /* 0x010ee2000c101900 */
[----:B------:R-:W4:Y:S01]  /*df50*/  @P2 MUFU.LG2 R123, R123 ;  /* 0x0000007b007b2308 */ /* 0x000f220000000c00 */
[----:B------:R-:W-:Y:S01]  /*df60*/  ISETP.NE.AND P0, PT, R116, -0x1, PT ;  /* 0xffffffff7400780c */ /* 0x000fe20003f05270 */
[----:B-1----:R-:W-:Y:S01]  /*df70*/  @P3 FMUL.FTZ R8, R8, 0.69314718246459960938 ;  /* 0x3f31721808083820 */ /* 0x002fe20000410000 */
[----:B------:R-:W-:Y:S01]  /*df80*/  BSSY.RECONVERGENT B0, `(.L_x_6608) ;  /* 0x0000011000007945 */ /* 0x000fe20003800200 */
[----:B------:R-:W-:Y:S02]  /*df90*/  MOV R4, 0x7f800000 ;  /* 0x7f80000000047802 */ /* 0x000fe40000000f00 */
[----:B------:R-:W-:Y:S01]  /*dfa0*/  MOV R3, 0x7f800000 ;  /* 0x7f80000000037802 */ /* 0x000fe20000000f00 */
[----:B-----5:R-:W-:Y:S01]  /*dfb0*/  @P3 FFMA.FTZ R4, R6, R2, R8 ;  /* 0x0000000206043223 */ /* 0x020fe20000010008 */
[----:B------:R-:W-:Y:S01]  /*dfc0*/  LOP3.LUT R8, R9, 0x18, R7, 0x78, !PT ;  /* 0x0000001809087812 */ /* 0x000fe200078e7807 */
[----:B----4-:R-:W-:-:S05]  /*dfd0*/  @P2 FMUL.FTZ R123, R123, 0.69314718246459960938 ;  /* 0x3f3172187b7b2820 */ /* 0x010fca0000410000 */
[-C--:B------:R-:W-:Y:S02]  /*dfe0*/  @P0 IMAD R2, R17, R116.reuse, RZ ;  /* 0x0000007411020224 */ /* 0x080fe400078e02ff */
[----:B------:R-:W-:-:S04]  /*dff0*/  @P0 IMAD.WIDE.U32 R20, R16, R116, RZ ;  /* 0x0000007410140225 */ /* 0x000fc800078e00ff */
[----:B------:R-:W-:Y:S01]  /*e000*/  @P2 FFMA.FTZ R3, R6, R0, R123 ;  /* 0x0000000006032223 */ /* 0x000fe2000001007b */
        /* <DEDUP_REMOVED lines=8> */
.L_x_6609:
[----:B------:R-:W-:Y:S05]  /*e090*/  BSYNC.RECONVERGENT B0 ;  /* 0x0000000000007941 */ /* 0x000fea0003800200 */
.L_x_6608:
        /* <DEDUP_REMOVED lines=28> */
.L_x_6611:
[----:B------:R-:W-:Y:S05]  /*e260*/  BSYNC.RECONVERGENT B0 ;  /* 0x0000000000007941 */ /* 0x000fea0003800200 */
.L_x_6610:
[----:B-1----:R-:W2:Y:S01]  /*e270*/  LD.E R84, desc[UR4][R84.64+0xc0] ;  /* 0x0000c00454547980 */ /* 0x002ea2000c101900 */
[----:B------:R-:W-:Y:S01]  /*e280*/  LOP3.LUT R6, R7, 0x18, RZ, 0xc0, !PT ;  /* 0x0000001807067812 */ /* 0x000fe200078ec0ff */
[-C--:B-----5:R-:W-:Y:S01]  /*e290*/  @!P0 IMAD R0, R29, R112.reuse, RZ ;  /* 0x000000701d008224 */ /* 0x0a0fe200078e02ff */
[----:B------:R-:W-:Y:S01]  /*e2a0*/  IADD3 R115, PT, PT, -R113, R115, RZ ;  /* 0x0000007371737210 */ /* 0x000fe20007ffe1ff */
[----:B------:R-:W-:Y:S02]  /*e2b0*/  IMAD.MOV.U32 R7, RZ, RZ, RZ ;  /* 0x000000ffff077224 */ /* 0x000fe400078e00ff */
[----:B------:R-:W-:-:S04]  /*e2c0*/  @!P0 IMAD.WIDE.U32 R28, R28, R112, RZ ;  /* 0x000000701c1c8225 */ /* 0x000fc800078e00ff */
[-C--:B----4-:R-:W-:Y:S02]  /*e2d0*/  IMAD R4, R27, R111.reuse, RZ ;  /* 0x0000006f1b047224 */ /* 0x090fe400078e02ff */
[----:B------:R-:W-:Y:S01]  /*e2e0*/  @!P0 IMAD.MOV.U32 R3, RZ, RZ, R28 ;  /* 0x000000ffff038224 */ /* 0x000fe200078e001c */
[----:B------:R-:W-:Y:S01]  /*e2f0*/  @P0 MOV R3, R20 ;  /* 0x0000001400030202 */ /* 0x000fe20000000f00 */
[----:B------:R-:W-:-:S04]  /*e300*/  IMAD.WIDE.U32 R26, R26, R111, RZ ;  /* 0x0000006f1a1a7225 */ /* 0x000fc800078e00ff */
[----:B------:R-:W-:Y:S02]  /*e310*/  @!P0 IMAD.IADD R0, R29, 0x1, R0 ;  /* 0x000000011d008824 */ /* 0x000fe400078e0200 */
[----:B------:R-:W-:Y:S02]  /*e320*/  @P0 IMAD.IADD R0, R21, 0x1, R2 ;  /* 0x0000000115000824 */ /* 0x000fe400078e0202 */
[----:B------:R-:W-:Y:S01]  /*e330*/  IMAD.IADD R4, R27, 0x1, R4 ;  /* 0x000000011b047824 */ /* 0x000fe200078e0204 */
[----:B--2---:R-:W-:Y:S01]  /*e340*/  ISETP.GE.AND P3, PT, R6, R84, PT ;  /* 0x000000540600720c */ /* 0x004fe20003f66270 */
[----:B------:R-:W-:-:S03]  /*e350*/  IMAD.WIDE.U32 R6, R113, R16, R6 ;  /* 0x0000001071067225 */ /* 0x000fc600078e0006 */
[----:B------:R-:W-:Y:S01]  /*e360*/  ISETP.GE.OR P1, PT, R97, R115, P3 ;  /* 0x000000736100720c */ /* 0x000fe20001f26670 */
[----:B------:R-:W-:Y:S01]  /*e370*/  IMAD R113, R17, R113, RZ ;  /* 0x0000007111717224 */ /* 0x000fe200078e02ff */
[----:B------:R-:W-:Y:S02]  /*e380*/  IADD3 R6, P2, P0, R26, R6, R3 ;  /* 0x000000061a067210 */ /* 0x000fe4000785e003 */
[----:B------:R-:W-:Y:S02]  /*e390*/  MOV R3, 0x0 ;  /* 0x0000000000037802 */ /* 0x000fe40000000f00 */
[----:B------:R-:W-:-:S04]  /*e3a0*/  IADD3 R113, PT, PT, R7, R113, RZ ;  /* 0x0000007107717210 */ /* 0x000fc80007ffe0ff */
[----:B------:R-:W-:Y:S02]  /*e3b0*/  IADD3.X R7, PT, PT, R4, R113, R0, P2, P0 ;  /* 0x0000007104077210 */ /* 0x000fe400017e0400 */
[----:B------:R-:W-:Y:S01]  /*e3c0*/  IADD3 R0, PT, PT, R97, 0x20, RZ ;  /* 0x0000002061007810 */ /* 0x000fe20007ffe0ff */
[----:B------:R-:W-:Y:S02]  /*e3d0*/  @!P1 IMAD R2, R17, R97, RZ ;  /* 0x0000006111029224 */ /* 0x000fe400078e02ff */
[----:B------:R-:W-:Y:S01]  /*e3e0*/  @!P1 IMAD.WIDE.U32 R4, R97, R16, R6 ;  /* 0x0000001061049225 */ /* 0x000fe200078e0006 */
[----:B------:R-:W-:-:S03]  /*e3f0*/  ISETP.GE.OR P2, PT, R0, R115, P3 ;  /* 0x000000730000720c */ /* 0x000fc60001f46670 */
[----:B------:R-:W-:Y:S01]  /*e400*/  @!P1 IMAD.IADD R2, R5, 0x1, R2 ;  /* 0x0000000105029824 */ /* 0x000fe200078e0202 */
[----:B------:R-:W-:-:S04]  /*e410*/  @!P1 LEA R18, P0, R4, R24, 0x1 ;  /* 0x0000001804129211 */ /* 0x000fc800078008ff */
[----:B------:R-:W-:Y:S02]  /*e420*/  @!P1 LEA.HI.X R19, R4, R25, R2, 0x1, P0 ;  /* 0x0000001904139211 */ /* 0x000fe400000f0c02 */
[----:B------:R-:W-:-:S03]  /*e430*/  MOV R2, R110 ;  /* 0x0000006e00027202 */ /* 0x000fc60000000f00 */
[----:B------:R3:W-:Y:S02]  /*e440*/  @!P1 ST.E.128 desc[UR4][R18.64], R12 ;  /* 0x0000000c12009985 */ /* 0x0007e4000c101d04 */
[----:B---3--:R-:W-:Y:S05]  /*e450*/  @P2 RET.REL.NODEC R2 `(_ZN5flash24flash_fwd_splitkv_kernelI23Flash_fwd_kernel_traitsILi32ELi64ELi128ELi4ELb0ELb0EN7cutlass6half_tE19Flash_kernel_traitsILi32ELi64ELi128ELi4ES3_EELb0ELb0ELb0ELb0ELb0ELb1ELb0ELb1EEEvNS_16Flash_fwd_paramsE) ;  /* 0xffffff1802e82950 */ /* 0x008fea0003c3ffff */
        /* <DEDUP_REMOVED lines=12> */
[----:B-1----:R-:W-:Y:S05]  /*e520*/  RET.REL.NODEC R110 `(_ZN5flash24flash_fwd_splitkv_kernelI23Flash_fwd_kernel_traitsILi32ELi64ELi128ELi4ELb0ELb0EN7cutlass6half_tE19Flash_kernel_traitsILi32ELi64ELi128ELi4ES3_EELb0ELb0ELb0ELb0ELb0ELb1ELb0ELb1EEEvNS_16Flash_fwd_paramsE) ;  /* 0xffffff186eb47950 */ /* 0x002fea0003c3ffff */
.L_x_6607:
[----:B------:R-:W-:Y:S01]  /*e530*/  MOV R3, 0x1f ;  /* 0x0000001f00037802 */ /* 0x000fe20000000f00 */
[----:B------:R-:W-:Y:S01]  /*e540*/  IMAD.MOV.U32 R4, RZ, RZ, 0x2 ;  /* 0x00000002ff047424 */ /* 0x000fe200078e00ff */
[----:B------:R-:W-:Y:S01]  /*e550*/  MOV R7, R124 ;  /* 0x0000007c00077202 */ /* 0x000fe20000000f00 */
[----:B------:R-:W-:-:S07]  /*e560*/  IMAD.MOV.U32 R5, RZ, RZ, -0x1 ;  /* 0xffffffffff057424 */ /* 0x000fce00078e00ff */
[----:B-1---5:R-:W-:Y:S05]  /*e570*/  WARPSYNC.COLLECTIVE R5, `(.L_x_6612) ;  /* 0x0000000005087348 */ /* 0x022fea0003c00000 */
[----:B------:R2:W3:Y:S02]  /*e580*/  SHFL.BFLY P0, R3, R7, R4, R3 ;  /* 0x0c00000407037389 */ /* 0x0004e40000000003 */
[----:B-123-5:R-:W-:Y:S05]  /*e590*/  ENDCOLLECTIVE ;  /* 0x000000000000791b */ /* 0x02efea0003800000 */
.L_x_6612:
        /* <DEDUP_REMOVED lines=8> */
.L_x_6613:
        /* <DEDUP_REMOVED lines=8> */
.L_x_6614:
[----:B------:R-:W-:Y:S01]  /*e6a0*/  FADD.FTZ R123, R3, R123 ;  /* 0x0000007b037b7221 */ /* 0x000fe20000010000 */
[----:B------:R-:W-:Y:S02]  /*e6b0*/  MOV R3, 0x1f ;  /* 0x0000001f00037802 */ /* 0x000fe40000000f00 */
[----:B------:R-:W-:Y:S01]  /*e6c0*/  MOV R4, 0x1 ;  /* 0x0000000100047802 */ /* 0x000fe20000000f00 */
[----:B------:R-:W-:-:S07]  /*e6d0*/  IMAD.MOV.U32 R7, RZ, RZ, R123 ;  /* 0x000000ffff077224 */ /* 0x000fce00078e007b */
[----:B------:R-:W-:Y:S05]  /*e6e0*/  WARPSYNC.COLLECTIVE R5, `(.L_x_6615) ;  /* 0x0000000005087348 */ /* 0x000fea0003c00000 */
[----:B------:R1:W2:Y:S02]  /*e6f0*/  SHFL.BFLY P0, R3, R7, R4, R3 ;  /* 0x0c00000407037389 */ /* 0x0002a40000000003 */
[----:B-12---:R-:W-:Y:S05]  /*e700*/  ENDCOLLECTIVE ;  /* 0x000000000000791b */ /* 0x006fea0003800000 */
.L_x_6615:
[----:B------:R-:W-:Y:S05]  /*e710*/  BRA `(.L_x_6616) ;  /* 0xfffffff400247947 */ /* 0x000fea000383ffff */
.L_x_6617:
        /* <DEDUP_REMOVED lines=14> */
.L_x_10295:


//--------------------- .text._ZN5flash24flash_fwd_splitkv_kernelI23Flash_fwd_kernel_traitsILi32ELi64ELi128ELi4ELb0ELb0EN7cutlass6half_tE19Flash_kernel_traitsILi32ELi64ELi128ELi4ES3_EELb0ELb0ELb0ELb0ELb0ELb0ELb1ELb0EEEvNS_16Flash_fwd_paramsE --------------------------
	.section	.text._ZN5flash24flash_fwd_splitkv_kernelI23Flash_fwd_kernel_traitsILi32ELi64ELi128ELi4ELb0ELb0EN7cutlass6half_tE19Flash_kernel_traitsILi32ELi64ELi128ELi4ES3_EELb0ELb0ELb0ELb0ELb0ELb0ELb1ELb0EEEvNS_16Flash_fwd_paramsE,"ax",@progbits
	.align	128
        .global         _ZN5flash24flash_fwd_splitkv_kernelI23Flash_fwd_kernel_traitsILi32ELi64ELi128ELi4ELb0ELb0EN7cutlass6half_tE19Flash_kernel_traitsILi32ELi64ELi128ELi4ES3_EELb0ELb0ELb0ELb0ELb0ELb0ELb1ELb0EEEvNS_16Flash_fwd_paramsE
        .type           _ZN5flash24flash_fwd_splitkv_kernelI23Flash_fwd_kernel_traitsILi32ELi64ELi128ELi4ELb0ELb0EN7cutlass6half_tE19Flash_kernel_traitsILi32ELi64ELi128ELi4ES3_EELb0ELb0ELb0ELb0ELb0ELb0ELb1ELb0EEEvNS_16Flash_fwd_paramsE,@function
        .size           _ZN5flash24flash_fwd_splitkv_kernelI23Flash_fwd_kernel_traitsILi32ELi64ELi128ELi4ELb0ELb0EN7cutlass6half_tE19Flash_kernel_traitsILi32ELi64ELi128ELi4ES3_EELb0ELb0ELb0ELb0ELb0ELb0ELb1ELb0EEEvNS_16Flash_fwd_paramsE,(.L_x_10296 - _ZN5flash24flash_fwd_splitkv_kernelI23Flash_fwd_kernel_traitsILi32ELi64ELi128ELi4ELb0ELb0EN7cutlass6half_tE19Flash_kernel_traitsILi32ELi64ELi128ELi4ES3_EELb0ELb0ELb0ELb0ELb0ELb0ELb1ELb0EEEvNS_16Flash_fwd_paramsE)
        .other          _ZN5flash24flash_fwd_splitkv_kernelI23Flash_fwd_kernel_traitsILi32ELi64ELi128ELi4ELb0ELb0EN7cutlass6half_tE19Flash_kernel_traitsILi32ELi64ELi128ELi4ES3_EELb0ELb0ELb0ELb0ELb0ELb0ELb1ELb0EEEvNS_16Flash_fwd_paramsE,@"STO_CUDA_ENTRY STV_DEFAULT"
_ZN5flash24flash_fwd_splitkv_kernelI23Flash_fwd_kernel_traitsILi32ELi64ELi128ELi4ELb0ELb0EN7cutlass6half_tE19Flash_kernel_traitsILi32ELi64ELi128ELi4ES3_EELb0ELb0ELb0ELb0ELb0ELb0ELb1ELb0EEEvNS_16Flash_fwd_paramsE:
.text._ZN5flash24flash_fwd_splitkv_kernelI23Flash_fwd_kernel_traitsILi32ELi64ELi128ELi4ELb0ELb0EN7cutlass6half_tE19Flash_kernel_traitsILi32ELi64ELi128ELi4ES3_EELb0ELb0ELb0ELb0ELb0ELb0ELb1ELb0EEEvNS_16Flash_fwd_paramsE:
        /* <DEDUP_REMOVED lines=29> */
[----:B-1----:R-:W-:Y:S05]  /*01d0*/  CALL.REL.NOINC `($_ZN5flash24flash_fwd_splitkv_kernelI23Flash_fwd_kernel_traitsILi32ELi64ELi128ELi4ELb0ELb0EN7cutlass6half_tE19Flash_kernel_traitsILi32ELi64ELi128ELi4ES3_EELb0ELb0ELb0ELb0ELb0ELb0ELb1ELb0EEEvNS_16Flash_fwd_paramsE$_ZN5flash30compute_attn_1rowblock_splitkvI23Flash_fwd_kernel_traitsILi32ELi64ELi128ELi4ELb0ELb0EN7cutlass6half_tE19Flash_kernel_traitsILi32ELi64ELi128ELi4ES3_EELb0ELb0ELb0ELb0ELb0ELb0ELb1ELb0ENS_16Flash_fwd_paramsEEEvRKT8_iiiii) ;  /* 0x0000000000087944 */ /* 0x002fea0003c00000 */
[----:B------:R-:W-:Y:S05]  /*01e0*/  BSYNC.RECONVERGENT B2 ;  /* 0x0000000000027941 */ /* 0x000fea0003800200 */
.L_x_6618:
[----:B------:R-:W-:Y:S05]  /*01f0*/  EXIT ;  /* 0x000000000000794d */ /* 0x000fea0003800000 */
        .type           $_ZN5flash24flash_fwd_splitkv_kernelI23Flash_fwd_kernel_traitsILi32ELi64ELi128ELi4ELb0ELb0EN7cutlass6half_tE19Flash_kernel_traitsILi32ELi64ELi128ELi4ES3_EELb0ELb0ELb0ELb0ELb0ELb0ELb1ELb0EEEvNS_16Flash_fwd_paramsE$_ZN5flash30compute_attn_1rowblock_splitkvI23Flash_fwd_kernel_traitsILi32ELi64ELi128ELi4ELb0ELb0EN7cutlass6half_tE19Flash_kernel_traitsILi32ELi64ELi128ELi4ES3_EELb0ELb0ELb0ELb0ELb0ELb0ELb1ELb0ENS_16Flash_fwd_paramsEEEvRKT8_iiiii,@function
        .size           $_ZN5flash24flash_fwd_splitkv_kernelI23Flash_fwd_kernel_traitsILi32ELi64ELi128ELi4ELb0ELb0EN7cutlass6half_tE19Flash_kernel_traitsILi32ELi64ELi128ELi4ES3_EELb0ELb0ELb0ELb0ELb0ELb0ELb1ELb0EEEvNS_16Flash_fwd_paramsE$_ZN5flash30compute_attn_1rowblock_splitkvI23Flash_fwd_kernel_traitsILi32ELi64ELi128ELi4ELb0ELb0EN7cutlass6half_tE19Flash_kernel_traitsILi32ELi64ELi128ELi4ES3_EELb0ELb0ELb0ELb0ELb0ELb0ELb1ELb0ENS_16Flash_fwd_paramsEEEvRKT8_iiiii,(.L_x_10296 - $_ZN5flash24flash_fwd_splitkv_kernelI23Flash_fwd_kernel_traitsILi32ELi64ELi128ELi4ELb0ELb0EN7cutlass6half_tE19Flash_kernel_traitsILi32ELi64ELi128ELi4ES3_EELb0ELb0ELb0ELb0ELb0ELb0ELb1ELb0EEEvNS_16Flash_fwd_paramsE$_ZN5flash30compute_attn_1rowblock_splitkvI23Flash_fwd_kernel_traitsILi32ELi64ELi128ELi4ELb0ELb0EN7cutlass6half_tE19Flash_kernel_traitsILi32ELi64ELi128ELi4ES3_EELb0ELb0ELb0ELb0ELb0ELb0ELb1ELb0ENS_16Flash_fwd_paramsEEEvRKT8_iiiii)
$_ZN5flash24flash_fwd_splitkv_kernelI23Flash_fwd_kernel_traitsILi32ELi64ELi128ELi4ELb0ELb0EN7cutlass6half_tE19Flash_kernel_traitsILi32ELi64ELi128ELi4ES3_EELb0ELb0ELb0ELb0ELb0ELb0ELb1ELb0EEEvNS_16Flash_fwd_paramsE$_ZN5flash30compute_attn_1rowblock_splitkvI23Flash_fwd_kernel_traitsILi32ELi64ELi128ELi4ELb0ELb0EN7cutlass6half_tE19Flash_kernel_traitsILi32ELi64ELi128ELi4ES3_EELb0ELb0ELb0ELb0ELb0ELb0ELb1ELb0ENS_16Flash_fwd_paramsEEEvRKT8_iiiii:
        /* <DEDUP_REMOVED lines=29> */
[----:B------:R-:W-:Y:S02]  /*03d0*/  ISETP.NE.AND.EX P0, PT, R9, RZ, PT, P0 ;  /* 0x000000ff0900720c */ /* 0x000fe40003f05300 */
[----:B-1----:R-:W-:Y:S01]  /*03e0*/  IADD3 R16, P1, PT, R14, R4, RZ ;  /* 0x000000040e107210 */ /* 0x002fe20007f3e0ff */
[----:B------:R-:W-:-:S04]  /*03f0*/  IMAD.MOV.U32 R14, RZ, RZ, -0x1 ;  /* 0xffffffffff0e7424 */ /* 0x000fc800078e00ff */
[----:B------:R-:W-:Y:S01]  /*0400*/  IMAD.X R17, R15, 0x1, R0, P1 ;  /* 0x000000010f117824 */ /* 0x000fe200008e0600 */
[----:B------:R-:W-:Y:S07]  /*0410*/  @!P2 BRA `(.L_x_6620) ;  /* 0x000000000010a947 */ /* 0x000fee0003800000 */
[----:B------:R-:W2:Y:S02]  /*0420*/  LD.E.U8 R6, desc[UR4][R2.64+0x1b2] ;  /* 0x0001b20402067980 */ /* 0x000ea4000c101100 */
[----:B--2---:R-:W-:-:S13]  /*0430*/  ISETP.NE.AND P1, PT, R6, RZ, PT ;  /* 0x000000ff0600720c */ /* 0x004fda0003f25270 */
[----:B------:R-:W-:Y:S05]  /*0440*/  @!P1 BRA `(.L_x_6620) ;  /* 0x0000000000049947 */ /* 0x000fea0003800000 */
[----:B------:R1:W5:Y:S02]  /*0450*/  LD.E R14, desc[UR4][R16.64] ;  /* 0x00000004100e7980 */ /* 0x000364000c101900 */
.L_x_6620:
[----:B------:R-:W-:Y:S05]  /*0460*/  BSYNC.RECONVERGENT B0 ;  /* 0x0000000000007941 */ /* 0x000fea0003800200 */
.L_x_6619:
[----:B------:R-:W-:Y:S04]  /*0470*/  BSSY.RECONVERGENT B0, `(.L_x_6621) ;  /* 0x0000007000007945 */ /* 0x000fe80003800200 */
[----:B------:R-:W-:Y:S05]  /*0480*/  @!P3 BRA `(.L_x_6622) ;  /* 0x000000000014b947 */ /* 0x000fea0003800000 */
[----:B------:R-:W2:Y:S02]  /*0490*/  LD.E.U8 R6, desc[UR4][R2.64+0x1b2] ;  /* 0x0001b20402067980 */ /* 0x000ea4000c101100 */
[----:B--2---:R-:W-:-:S13]  /*04a0*/  ISETP.NE.AND P1, PT, R6, RZ, PT ;  /* 0x000000ff0600720c */ /* 0x004fda0003f25270 */
[----:B-----5:R-:W2:Y:S02]  /*04b0*/  @P1 LD.E R91, desc[UR4][R16.64+0x4] ;  /* 0x00000404105b1980 */ /* 0x020ea4000c101900 */
[----:B--2---:R-:W-:-:S06]  /*04c0*/  @P1 IADD3 R91, PT, PT, R91, -R14, RZ ;  /* 0x8000000e5b5b1210 */ /* 0x004fcc0007ffe0ff */
[----:B------:R2:W5:Y:S02]  /*04d0*/  @!P1 LD.E R91, desc[UR4][R16.64] ;  /* 0x00000004105b9980 */ /* 0x000564000c101900 */
.L_x_6622:
[----:B------:R-:W-:Y:S05]  /*04e0*/  BSYNC.RECONVERGENT B0 ;  /* 0x0000000000007941 */ /* 0x000fea0003800200 */
.L_x_6621:
        /* <DEDUP_REMOVED lines=8> */
.L_x_6624:
[----:B------:R-:W3:Y:S01]  /*0570*/  LD.E.64 R8, desc[UR4][R2.64+0x108] ;  /* 0x0001080402087980 */ /* 0x000ee2000c101b00 */
[----:B------:R-:W-:Y:S01]  /*0580*/  BSSY.RECONVERGENT B0, `(.L_x_6626) ;  /* 0x0000006000007945 */ /* 0x000fe20003800200 */
[----:B------:R-:W-:Y:S01]  /*0590*/  IMAD.MOV.U32 R5, RZ, RZ, RZ ;  /* 0x000000ffff057224 */ /* 0x000fe200078e00ff */
[----:B---3--:R-:W-:-:S04]  /*05a0*/  ISETP.NE.U32.AND P0, PT, R8, RZ, PT ;  /* 0x000000ff0800720c */ /* 0x008fc80003f05070 */
[----:B------:R-:W-:-:S13]  /*05b0*/  ISETP.NE.AND.EX P0, PT, R9, RZ, PT, P0 ;  /* 0x000000ff0900720c */ /* 0x000fda0003f05300 */
[----:B------:R-:W-:Y:S05]  /*05c0*/  @!P0 BRA `(.L_x_6627) ;  /* 0x0000000000048947 */ /* 0x000fea0003800000 */
[----:B------:R3:W5:Y:S02]  /*05d0*/  LD.E R5, desc[UR4][R2.64+0xbc] ;  /* 0x0000bc0402057980 */ /* 0x000764000c101900 */
.L_x_6627:
[----:B------:R-:W-:Y:S05]  /*05e0*/  BSYNC.RECONVERGENT B0 ;  /* 0x0000000000007941 */ /* 0x000fea0003800200 */
.L_x_6626:
[----:B-----5:R-:W-:Y:S02]  /*05f0*/  IADD3 R91, PT, PT, R5, R91, -R12 ;  /* 0x0000005b055b7210 */ /* 0x020fe40007ffe80c */
.L_x_6625:
[----:B------:R-:W-:Y:S05]  /*0600*/  BSYNC.RECONVERGENT B1 ;  /* 0x0000000000017941 */ /* 0x000fea0003800200 */
.L_x_6623:
[----:B------:R-:W-:Y:S01]  /*0610*/  IMAD.SHL.U32 R135, R147, 0x40, RZ ;  /* 0x0000004093877824 */ /* 0x000fe200078e00ff */
[----:B------:R-:W-:Y:S01]  /*0620*/  MOV R8, R146 ;  /* 0x0000009200087202 */ /* 0x000fe20000000f00 */
[----:B------:R-:W-:-:S03]  /*0630*/  IMAD.MOV.U32 R9, RZ, RZ, 0x0 ;  /* 0x00000000ff097424 */ /* 0x000fc600078e00ff */
[----:B------:R-:W-:-:S13]  /*0640*/  ISETP.GT.AND P0, PT, R10, R135, PT ;  /* 0x000000870a00720c */ /* 0x000fda0003f04270 */
[----:B-123--:R-:W-:Y:S05]  /*0650*/  @!P0 RET.REL.NODEC R8 `(_ZN5flash24flash_fwd_splitkv_kernelI23Flash_fwd_kernel_traitsILi32ELi64ELi128ELi4ELb0ELb0EN7cutlass6half_tE19Flash_kernel_traitsILi32ELi64ELi128ELi4ES3_EELb0ELb0ELb0ELb0ELb0ELb0ELb1ELb0EEEvNS_16Flash_fwd_paramsE) ;  /* 0xfffffff808688950 */ /* 0x00efea0003c3ffff */
        /* <DEDUP_REMOVED lines=87> */
[----:B---3--:R-:W-:Y:S05]  /*0bd0*/  @P4 RET.REL.NODEC R2 `(_ZN5flash24flash_fwd_splitkv_kernelI23Flash_fwd_kernel_traitsILi32ELi64ELi128ELi4ELb0ELb0EN7cutlass6half_tE19Flash_kernel_traitsILi32ELi64ELi128ELi4ES3_EELb0ELb0ELb0ELb0ELb0ELb0ELb1ELb0EEEvNS_16Flash_fwd_paramsE) ;  /* 0xfffffff402084950 */ /* 0x008fea0003c3ffff */
[----:B------:R-:W-:Y:S02]  /*0be0*/  MOV R0, 0xff800000 ;  /* 0xff80000000007802 */ /* 0x000fe40000000f00 */
[----:B------:R-:W-:-:S03]  /*0bf0*/  MOV R147, 0x0 ;  /* 0x0000000000937802 */ /* 0x000fc60000000f00 */
[----:B------:R1:W-:Y:S02]  /*0c00*/  ST.E desc[UR4][R6.64+0xc0], R0 ;  /* 0x0000c00006007985 */ /* 0x0003e4000c101904 */
[----:B-1----:R-:W-:Y:S05]  /*0c10*/  RET.REL.NODEC R146 `(_ZN5flash24flash_fwd_splitkv_kernelI23Flash_fwd_kernel_traitsILi32ELi64ELi128ELi4ELb0ELb0EN7cutlass6half_tE19Flash_kernel_traitsILi32ELi64ELi128ELi4ES3_EELb0ELb0ELb0ELb0ELb0ELb0ELb1ELb0EEEvNS_16Flash_fwd_paramsE) ;  /* 0xfffffff092f87950 */ /* 0x002fea0003c3ffff */
.L_x_6628:
        /* <DEDUP_REMOVED lines=40> */
[----:B------:R-:W-:Y:S01]  /*0ea0*/  @!P2 IADD3 R6, PT, PT, R6, 0x1, RZ ;  /* 0x000000010606a810 */ /* 0x000fe20007ffe0ff */
[-C--:B---3--:R-:W-:Y:S01]  /*0eb0*/  IMAD.WIDE.U32 R158, R8, R152.reuse, RZ ;  /* 0x00000098089e7225 */ /* 0x088fe200078e00ff */
[----:B------:R-:W-:Y:S02]  /*0ec0*/  ISETP.GE.AND P1, PT, R0, RZ, PT ;  /* 0x000000ff0000720c */ /* 0x000fe40003f26270 */
[----:B------:R-:W-:Y:S01]  /*0ed0*/  ISETP.NE.AND P2, PT, R11, RZ, PT ;  /* 0x000000ff0b00720c */ /* 0x000fe20003f45270 */
[----:B------:R-:W-:-:S04]  /*0ee0*/  IMAD R0, R9, R152, RZ ;  /* 0x0000009809007224 */ /* 0x000fc800078e02ff */
[----:B------:R-:W-:Y:S02]  /*0ef0*/  @P0 VIADD R6, R6, 0x1 ;  /* 0x0000000106060836 */ /* 0x000fe40000000000 */
[----:B------:R-:W-:Y:S01]  /*0f00*/  IMAD.IADD R0, R159, 0x1, R0 ;  /* 0x000000019f007824 */ /* 0x000fe200078e0200 */
[C---:B------:R-:W-:Y:S02]  /*0f10*/  LEA R159, P0, R158.reuse, R160, 0x2 ;  /* 0x000000a09e9f7211 */ /* 0x040fe400078010ff */
[----:B------:R-:W-:Y:S02]  /*0f20*/  MOV R9, R6 ;  /* 0x0000000600097202 */ /* 0x000fe40000000f00 */
[----:B------:R-:W-:Y:S02]  /*0f30*/  LEA.HI.X R158, R158, R161, R0, 0x2, P0 ;  /* 0x000000a19e9e7211 */ /* 0x000fe400000f1400 */
[----:B------:R-:W-:Y:S01]  /*0f40*/  @!P1 IADD3 R9, PT, PT, -R9, RZ, RZ ;  /* 0x000000ff09099210 */ /* 0x000fe20007ffe1ff */
[----:B------:R-:W-:Y:S01]  /*0f50*/  IMAD.MOV.U32 R4, RZ, RZ, R159 ;  /* 0x000000ffff047224 */ /* 0x000fe200078e009f */
[----:B------:R-:W-:-:S02]  /*0f60*/  @!P2 LOP3.LUT R9, RZ, R11, RZ, 0x33, !PT ;  /* 0x0000000bff09a212 */ /* 0x000fc400078e33ff */
[----:B------:R-:W-:-:S03]  /*0f70*/  MOV R5, R158 ;  /* 0x0000009e00057202 */ /* 0x000fc60000000f00 */
[----:B------:R-:W-:-:S05]  /*0f80*/  IMAD.WIDE R4, R9, 0x4, R4 ;  /* 0x0000000409047825 */ /* 0x000fca00078e0204 */
[----:B------:R1:W3:Y:S01]  /*0f90*/  LD.E R0, desc[UR4][R4.64] ;  /* 0x0000000404007980 */ /* 0x0002e2000c101900 */
        /* <DEDUP_REMOVED lines=25> */
[----:B------:R-:W-:-:S03]  /*1130*/  IMAD R4, R137, R20, RZ ;  /* 0x0000001489047224 */ /* 0x000fc600078e02ff */
[----:B------:R-:W-:Y:S02]  /*1140*/  @!P0 IADD3 R8, PT, PT, -R8, RZ, RZ ;  /* 0x000000ff08088210 */ /* 0x000fe40007ffe1ff */
[----:B------:R-:W-:Y:S02]  /*1150*/  @!P1 LOP3.LUT R8, RZ, R13, RZ, 0x33, !PT ;  /* 0x0000000dff089212 */ /* 0x000fe400078e33ff */
[----:B---3--:R-:W-:Y:S01]  /*1160*/  SHF.R.S32.HI R5, RZ, 0x1f, R0 ;  /* 0x0000001fff057819 */ /* 0x008fe20000011400 */
        /* <DEDUP_REMOVED lines=21> */
.L_x_6630:
        /* <DEDUP_REMOVED lines=9> */
[----:B------:R-:W-:Y:S02]  /*1350*/  IABS R8, R151 ;  /* 0x0000009700087213 */ /* 0x000fe40000000000 */
        /* <DEDUP_REMOVED lines=13> */
[----:B------:R-:W-:Y:S02]  /*1430*/  IMAD R5, R9, R5, R8 ;  /* 0x0000000509057224 */ /* 0x000fe400078e0208 */
[----:B--2---:R-:W-:-:S03]  /*1440*/  @!P2 IMAD R0, R137, R12, RZ ;  /* 0x0000000c8900a224 */ /* 0x004fc600078e02ff */
[----:B------:R-:W-:Y:S01]  /*1450*/  ISETP.GT.U32.AND P1, PT, R4, R5, PT ;  /* 0x000000050400720c */ /* 0x000fe20003f24070 */
[----:B------:R-:W-:Y:S02]  /*1460*/  @!P2 IMAD R0, R6, R136, R0 ;  /* 0x000000880600a224 */ /* 0x000fe400078e0200 */
[----:B------:R-:W-:-:S05]  /*1470*/  @!P2 IMAD.WIDE.U32 R20, R136, R12, RZ ;  /* 0x0000000c8814a225 */ /* 0x000fca00078e00ff */
[----:B------:R-:W-:Y:S01]  /*1480*/  @!P2 IADD3 R21, PT, PT, R21, R0, RZ ;  /* 0x000000001515a210 */ /* 0x000fe20007ffe0ff */
[-C--:B---3-5:R-:W-:Y:S01]  /*1490*/  @!P2 IMAD R6, R19, R11.reuse, RZ ;  /* 0x0000000b1306a224 */ /* 0x0a8fe200078e02ff */
[----:B------:R-:W-:Y:S01]  /*14a0*/  @!P2 SHF.R.S32.HI R0, RZ, 0x1f, R11 ;  /* 0x0000001fff00a819 */ /* 0x000fe2000001140b */
[----:B------:R-:W-:Y:S02]  /*14b0*/  @P2 IMAD.IADD R8, R12, 0x1, R14 ;  /* 0x000000010c082824 */ /* 0x000fe400078e020e */
        /* <DEDUP_REMOVED lines=8> */
[----:B------:R-:W-:Y:S01]  /*1540*/  @!P2 IADD3 R6, PT, PT, R21, R6, RZ ;  /* 0x000000061506a210 */ /* 0x000fe20007ffe0ff */
[----:B------:R-:W-:Y:S01]  /*1550*/  @!P2 IMAD.MOV.U32 R8, RZ, RZ, R20 ;  /* 0x000000ffff08a224 */ /* 0x000fe200078e0014 */
[----:B------:R-:W-:-:S02]  /*1560*/  ISETP.NE.AND P3, PT, R13, RZ, PT ;  /* 0x000000ff0d00720c */ /* 0x000fc40003f65270 */
[----:B------:R-:W-:Y:S02]  /*1570*/  LEA R20, R85, 0xffffff80, 0x7 ;  /* 0xffffff8055147811 */ /* 0x000fe400078e38ff */
[----:B------:R-:W-:Y:S02]  /*1580*/  @P2 IADD3 R6, PT, PT, R19, R0, RZ ;  /* 0x0000000013062210 */ /* 0x000fe40007ffe0ff */
[----:B------:R-:W-:Y:S01]  /*1590*/  @P2 MOV R8, R18 ;  /* 0x0000001200082202 */ /* 0x000fe20000000f00 */
[----:B------:R-:W-:Y:S01]  /*15a0*/  @!P1 VIADD R9, R9, 0x1 ;  /* 0x0000000109099836 */ /* 0x000fe20000000000 */
[----:B------:R-:W-:Y:S01]  /*15b0*/  @!P2 SHF.R.S32.HI R0, RZ, 0x1f, R12 ;  /* 0x0000001fff00a819 */ /* 0x000fe2000001140c */
[----:B------:R-:W-:Y:S01]  /*15c0*/  @!P2 IMAD R4, R139, R12, RZ ;  /* 0x0000000c8b04a224 */ /* 0x000fe200078e02ff */
[----:B------:R-:W-:Y:S01]  /*15d0*/  SHF.R.S32.HI R19, RZ, 0x1f, R20 ;  /* 0x0000001fff137819 */ /* 0x000fe20000011414 */
[----:B------:R-:W-:Y:S01]  /*15e0*/  IMAD R5, R137, R20, RZ ;  /* 0x0000001489057224 */ /* 0x000fe200078e02ff */
[----:B------:R-:W-:-:S02]  /*15f0*/  MOV R24, R8 ;  /* 0x0000000800187202 */ /* 0x000fc40000000f00 */
[----:B------:R-:W-:Y:S01]  /*1600*/  MOV R25, R6 ;  /* 0x0000000600197202 */ /* 0x000fe20000000f00 */
[----:B------:R-:W-:Y:S02]  /*1610*/  @P4 VIADD R9, R9, 0x1 ;  /* 0x0000000109094836 */ /* 0x000fe40000000000 */
[----:B------:R-:W-:Y:S02]  /*1620*/  @!P2 IMAD R0, R0, R138, R4 ;  /* 0x0000008a0000a224 */ /* 0x000fe400078e0204 */
        /* <DEDUP_REMOVED lines=25> */
.L_x_6631:
[----:B------:R-:W-:Y:S05]  /*17c0*/  BSYNC.RECONVERGENT B0 ;  /* 0x0000000000007941 */ /* 0x000fea0003800200 */
.L_x_6629:
[----:B------:R-:W-:Y:S01]  /*17d0*/  ISETP.NE.AND P0, PT, R7, -0x1, PT ;  /* 0xffffffff0700780c */ /* 0x000fe20003f05270 */
[----:B------:R-:W2:Y:S04]  /*17e0*/  LD.E.64 R8, desc[UR4][R2.64+0x30] ;  /* 0x0000300402087980 */ /* 0x000ea8000c101b00 */
[----:B------:R-:W3:Y:S04]  /*17f0*/  LD.E.64 R24, desc[UR4][R2.64+0x10] ;  /* 0x0000100402187980 */ /* 0x000ee8000c101b00 */
[----:B------:R-:W4:Y:S04]  /*1800*/  LD.E.64 R14, desc[UR4][R2.64+0x48] ;  /* 0x00004804020e7980 */ /* 0x000f28000c101b00 */
[----:B------:R-:W2:Y:S04]  /*1810*/  @!P0 LD.E.64 R26, desc[UR4][R2.64+0x18] ;  /* 0x00001804021a8980 */ /* 0x000ea8000c101b00 */
        /* <DEDUP_REMOVED lines=26> */
[----:B------:R-:W-:Y:S02]  /*19c0*/  IMAD.MOV.U32 R16, RZ, RZ, R21 ;  /* 0x000000ffff107224 */ /* 0x000fe400078e0015 */
[----:B------:R-:W-:Y:S02]  /*19d0*/  IMAD R17, R20, R139, R17 ;  /* 0x0000008b14117224 */ /* 0x000fe400078e0211 */
[----:B------:R-:W-:Y:S01]  /*19e0*/  IMAD.SHL.U32 R150, R129, 0x8, RZ ;  /* 0x0000000881967824 */ /* 0x000fe200078e00ff */
[----:B------:R-:W-:Y:S01]  /*19f0*/  @!P1 IADD3 R16, PT, PT, -R16, RZ, RZ ;  /* 0x000000ff10109210 */ /* 0x000fe20007ffe1ff */
[----:B------:R-:W-:Y:S01]  /*1a00*/  IMAD.WIDE.U32 R20, R20, R138, RZ ;  /* 0x0000008a14147225 */ /* 0x000fe200078e00ff */
[----:B------:R-:W-:-:S02]  /*1a10*/  @!P2 LOP3.LUT R16, RZ, R13, RZ, 0x33, !PT ;  /* 0x0000000dff10a212 */ /* 0x000fc400078e33ff */
[C---:B------:R-:W-:Y:S01]  /*1a20*/  LOP3.LUT R84, R150.reuse, 0x18, RZ, 0xc0, !PT ;  /* 0x0000001896547812 */ /* 0x040fe200078ec0ff */
[----:B------:R-:W-:Y:S01]  /*1a30*/  IMAD.IADD R13, R21, 0x1, R17 ;  /* 0x00000001150d7824 */ /* 0x000fe200078e0211 */
[----:B------:R-:W-:Y:S01]  /*1a40*/  SHF.R.S32.HI R18, RZ, 0x1f, R16 ;  /* 0x0000001fff127819 */ /* 0x000fe20000011410 */
[----:B------:R-:W-:Y:S01]  /*1a50*/  IMAD R17, R29, R16, RZ ;  /* 0x000000101d117224 */ /* 0x000fe200078e02ff */
[----:B------:R-:W-:Y:S02]  /*1a60*/  LOP3.LUT R149, R150, 0xc0, RZ, 0xc0, !PT ;  /* 0x000000c096957812 */ /* 0x000fe400078ec0ff */
[----:B------:R-:W-:Y:S01]  /*1a70*/  IADD3 R12, P2, P1, R20, R12, R84 ;  /* 0x0000000c140c7210 */ /* 0x000fe2000795e054 */
[----:B------:R-:W-:Y:S01]  /*1a80*/  IMAD.WIDE.U32 R20, R28, R16, RZ ;  /* 0x000000101c147225 */ /* 0x000fe200078e00ff */
[----:B------:R-:W-:-:S03]  /*1a90*/  LOP3.LUT R149, R149, 0x18, R129, 0xf8, !PT ;  /* 0x0000001895957812 */ /* 0x000fc600078ef881 */
[----:B------:R-:W-:Y:S01]  /*1aa0*/  IMAD R17, R18, R28, R17 ;  /* 0x0000001c12117224 */ /* 0x000fe200078e0211 */
[----:B------:R-:W-:Y:S02]  /*1ab0*/  IADD3.X R11, PT, PT, R13, R11, RZ, P2, P1 ;  /* 0x0000000b0d0b7210 */ /* 0x000fe400017e24ff */
[----:B------:R-:W-:Y:S02]  /*1ac0*/  LOP3.LUT R16, R150, 0x1f20, RZ, 0xc0, !PT ;  /* 0x00001f2096107812 */ /* 0x000fe400078ec0ff */
[----:B------:R-:W-:Y:S02]  /*1ad0*/  LOP3.LUT R13, R149, R84, RZ, 0x3c, !PT ;  /* 0x00000054950d7212 */ /* 0x000fe400078e3cff */
[----:B------:R-:W-:Y:S02]  /*1ae0*/  IADD3 R18, P1, PT, R12, R20, RZ ;  /* 0x000000140c127210 */ /* 0x000fe40007f3e0ff */
[----:B------:R-:W-:Y:S01]  /*1af0*/  IADD3 R17, PT, PT, R21, R17, RZ ;  /* 0x0000001115117210 */ /* 0x000fe20007ffe0ff */
[----:B------:R-:W-:Y:S01]  /*1b00*/  IMAD.IADD R135, R10, 0x1, -R135 ;  /* 0x000000010a877824 */ /* 0x000fe200078e0a87 */
[----:B------:R-:W-:-:S02]  /*1b10*/  LOP3.LUT R10, R16, R13, RZ, 0xfc, !PT ;  /* 0x0000000d100a7212 */ /* 0x000fc400078efcff */
[----:B------:R-:W-:Y:S01]  /*1b20*/  SHF.R.U32.HI R16, RZ, 0x2, R129 ;  /* 0x00000002ff107819 */ /* 0x000fe20000011681 */
[----:B------:R-:W-:Y:S01]  /*1b30*/  IMAD.X R19, R11, 0x1, R17, P1 ;  /* 0x000000010b137824 */ /* 0x000fe200008e0611 */
[----:B------:R-:W1:Y:S01]  /*1b40*/  S2UR UR6, SR_CgaCtaId ;  /* 0x00000000000679c3 */ /* 0x000e620000008800 */
[----:B------:R-:W-:Y:S02]  /*1b50*/  IADD3 R20, P1, PT, R84, R6, RZ ;  /* 0x0000000654147210 */ /* 0x000fe40007f3e0ff */
[----:B------:R-:W-:Y:S02]  /*1b60*/  IMAD R13, R139, R16, RZ ;  /* 0x000000108b0d7224 */ /* 0x000fe400078e02ff */
[----:B------:R-:W-:-:S04]  /*1b70*/  IMAD.WIDE.U32 R144, R16, R138, R18 ;  /* 0x0000008a10907225 */ /* 0x000fc800078e0012 */
[----:B------:R-:W-:Y:S01]  /*1b80*/  IMAD.X R21, RZ, RZ, R0, P1 ;  /* 0x000000ffff157224 */ /* 0x000fe200008e0600 */
[----:B------:R-:W-:Y:S01]  /*1b90*/  IADD3 R13, PT, PT, R145, R13, RZ ;  /* 0x0000000d910d7210 */ /* 0x000fe20007ffe0ff */
[----:B------:R-:W-:-:S04]  /*1ba0*/  IMAD.WIDE.U32 R18, R16, R136, R20 ;  /* 0x0000008810127225 */ /* 0x000fc800078e0014 */
[----:B------:R-:W-:Y:S01]  /*1bb0*/  IMAD R6, R137, R16, RZ ;  /* 0x0000001089067224 */ /* 0x000fe200078e02ff */
[----:B------:R-:W-:Y:S01]  /*1bc0*/  UMOV UR7, 0x400 ;  /* 0x0000040000077882 */ /* 0x000fe20000000000 */
[----:B------:R-:W-:-:S03]  /*1bd0*/  SHF.R.S32.HI R0, RZ, 0x1f, R151 ;  /* 0x0000001fff007819 */ /* 0x000fc60000011497 */
[----:B------:R-:W-:Y:S01]  /*1be0*/  IADD3 R141, PT, PT, R19, R6, RZ ;  /* 0x00000006138d7210 */ /* 0x000fe20007ffe0ff */
[----:B-1----:R-:W-:Y:S01]  /*1bf0*/  ULEA UR6, UR6, UR7, 0x18 ;  /* 0x0000000706067291 */ /* 0x002fe2000f8ec0ff */
[-C--:B------:R-:W-:Y:S02]  /*1c00*/  LOP3.LUT R159, R159, R158.reuse, RZ, 0x3c, !PT ;  /* 0x0000009e9f9f7212 */ /* 0x080fe400078e3cff */
[----:B------:R-:W-:Y:S01]  /*1c10*/  MOV R17, RZ ;  /* 0x000000ff00117202 */ /* 0x000fe20000000f00 */
[----:B------:R-:W-:Y:S01]  /*1c20*/  BSSY.RECONVERGENT B0, `(.L_x_6632) ;  /* 0x000002d000007945 */ /* 0x000fe20003800200 */
[----:B------:R-:W-:Y:S01]  /*1c30*/  LOP3.LUT R158, R159, R158, RZ, 0x3c, !PT ;  /* 0x0000009e9f9e7212 */ /* 0x000fe200078e3cff */
[----:B------:R-:W-:-:S03]  /*1c40*/  IMAD.U32 R132, RZ, RZ, UR6 ;  /* 0x00000006ff847e24 */ /* 0x000fc6000f8e00ff */
[----:B------:R-:W-:Y:S01]  /*1c50*/  LOP3.LUT R159, R159, R158, RZ, 0x3c, !PT ;  /* 0x0000009e9f9f7212 */ /* 0x000fe200078e3cff */
[-C--:B--2---:R-:W-:Y:S02]  /*1c60*/  @!P0 IMAD R12, R27, R152.reuse, RZ ;  /* 0x000000981b0c8224 */ /* 0x084fe400078e02ff */
[----:B------:R-:W-:-:S04]  /*1c70*/  @!P0 IMAD.WIDE.U32 R26, R26, R152, RZ ;  /* 0x000000981a1a8225 */ /* 0x000fc800078e00ff */
[----:B------:R-:W-:Y:S01]  /*1c80*/  @!P0 IMAD.MOV.U32 R11, RZ, RZ, R26 ;  /* 0x000000ffff0b8224 */ /* 0x000fe200078e001a */
[----:B------:R-:W-:Y:S01]  /*1c90*/  @!P0 IADD3 R12, PT, PT, R27, R12, RZ ;  /* 0x0000000c1b0c8210 */ /* 0x000fe20007ffe0ff */
[----:B------:R-:W-:Y:S01]  /*1ca0*/  @P0 IMAD.WIDE.U32 R26, R8, R7, RZ ;  /* 0x00000007081a0225 */ /* 0x000fe200078e00ff */
[----:B---3--:R-:W-:-:S03]  /*1cb0*/  LEA R145, P1, R144, R24, 0x1 ;  /* 0x0000001890917211 */ /* 0x008fc600078208ff */
[----:B------:R-:W-:Y:S02]  /*1cc0*/  @P0 IMAD.MOV.U32 R11, RZ, RZ, R26 ;  /* 0x000000ffff0b0224 */ /* 0x000fe400078e001a */
[----:B------:R-:W-:Y:S01]  /*1cd0*/  @P0 IMAD R7, R9, R7, RZ ;  /* 0x0000000709070224 */ /* 0x000fe200078e02ff */
[----:B------:R-:W-:Y:S02]  /*1ce0*/  LEA.HI.X R144, R144, R25, R13, 0x1, P1 ;  /* 0x0000001990907211 */ /* 0x000fe400008f0c0d */
[----:B------:R-:W-:Y:S01]  /*1cf0*/  IADD3 R20, P1, PT, R84, R11, RZ ;  /* 0x0000000b54147210 */ /* 0x000fe20007f3e0ff */
[----:B------:R-:W-:-:S04]  /*1d00*/  @P0 IMAD.IADD R12, R27, 0x1, R7 ;  /* 0x000000011b0c0824 */ /* 0x000fc800078e0207 */
[----:B------:R-:W-:Y:S01]  /*1d10*/  IMAD.X R21, RZ, RZ, R12, P1 ;  /* 0x000000ffff157224 */ /* 0x000fe200008e060c */
[----:B------:R-:W-:Y:S01]  /*1d20*/  ISETP.GE.AND P1, PT, R16, R135, PT ;  /* 0x000000871000720c */ /* 0x000fe20003f26270 */
[----:B----4-:R-:W-:Y:S01]  /*1d30*/  IMAD R6, R15, R151, RZ ;  /* 0x000000970f067224 */ /* 0x010fe200078e02ff */
[----:B------:R-:W-:-:S03]  /*1d40*/  LEA R142, P2, R18, R22, 0x1 ;  /* 0x00000016128e7211 */ /* 0x000fc600078408ff */
[----:B------:R-:W-:Y:S02]  /*1d50*/  IMAD R6, R14, R0, R6 ;  /* 0x000000000e067224 */ /* 0x000fe400078e0206 */
[----:B------:R-:W-:Y:S01]  /*1d60*/  IMAD.WIDE.U32 R14, R151, R14, R20 ;  /* 0x0000000e970e7225 */ /* 0x000fe200078e0014 */
[----:B------:R-:W-:Y:S02]  /*1d70*/  LEA.HI.X R141, R18, R23, R141, 0x1, P2 ;  /* 0x00000017128d7211 */ /* 0x000fe400010f0c8d */
[----:B------:R-:W-:Y:S01]  /*1d80*/  @!P0 MOV R13, R9 ;  /* 0x00000009000d8202 */ /* 0x000fe20000000f00 */
[----:B------:R-:W-:Y:S01]  /*1d90*/  @!P0 IMAD.MOV.U32 R12, RZ, RZ, R8 ;  /* 0x000000ffff0c8224 */ /* 0x000fe200078e0008 */
[----:B------:R-:W-:Y:S01]  /*1da0*/  @P0 MOV R12, R8 ;  /* 0x00000008000c0202 */ /* 0x000fe20000000f00 */
[----:B------:R-:W-:Y:S01]  /*1db0*/  @P0 IMAD.MOV.U32 R13, RZ, RZ, R9 ;  /* 0x000000ffff0d0224 */ /* 0x000fe200078e0009 */
[----:B------:R-:W-:Y:S01]  /*1dc0*/  IADD3 R11, PT, PT, R15, R6, RZ ;  /* 0x000000060f0b7210 */ /* 0x000fe20007ffe0ff */
[----:B------:R-:W-:-:S04]  /*1dd0*/  IMAD.WIDE.U32 R18, R147, 0x40, R16 ;  /* 0x0000004093127825 */ /* 0x000fc800078e0010 */
        /* <DEDUP_REMOVED lines=16> */
.L_x_6634:
[----:B------:R2:W-:Y:S02]  /*1ee0*/  STS.128 [R0], RZ ;  /* 0x000000ff00007388 */ /* 0x0005e40000000c00 */
.L_x_6633:
[----:B------:R-:W-:Y:S05]  /*1ef0*/  BSYNC.RECONVERGENT B0 ;  /* 0x0000000000007941 */ /* 0x000fea0003800200 */
.L_x_6632:
        /* <DEDUP_REMOVED lines=23> */
.L_x_6636:
[----:B------:R-:W-:Y:S05]  /*2070*/  BSYNC.RECONVERGENT B0 ;  /* 0x0000000000007941 */ /* 0x000fea0003800200 */
.L_x_6635:
        /* <DEDUP_REMOVED lines=13> */
.L_x_6639:
[----:B------:R4:W-:Y:S02]  /*2150*/  STS.128 [R0+0x1000], RZ ;  /* 0x001000ff00007388 */ /* 0x0009e40000000c00 */
.L_x_6638:
[----:B------:R-:W-:Y:S05]  /*2160*/  BSYNC.RECONVERGENT B0 ;  /* 0x0000000000007941 */ /* 0x000fea0003800200 */
.L_x_6637:
        /* <DEDUP_REMOVED lines=16> */
.L_x_6641:
[----:B------:R-:W-:Y:S05]  /*2270*/  BSYNC.RECONVERGENT B0 ;  /* 0x0000000000007941 */ /* 0x000fea0003800200 */
.L_x_6640:
        /* <DEDUP_REMOVED lines=11> */
.L_x_6643:
[----:B------:R-:W-:Y:S05]  /*2330*/  BSYNC.RECONVERGENT B0 ;  /* 0x0000000000007941 */ /* 0x000fea0003800200 */
.L_x_6642:
        /* <DEDUP_REMOVED lines=11> */
.L_x_6645:
[----:B------:R-:W-:Y:S05]  /*23f0*/  BSYNC.RECONVERGENT B0 ;  /* 0x0000000000007941 */ /* 0x000fea0003800200 */
.L_x_6644:
        /* <DEDUP_REMOVED lines=17> */
.L_x_6648:
[----:B------:R1:W-:Y:S01]  /*2510*/  STS.128 [R0+0x3000], RZ ;  /* 0x003000ff00007388 */ /* 0x0003e20000000c00 */
[----:B------:R-:W-:Y:S05]  /*2520*/  BRA `(.L_x_6649) ;  /* 0x0000000000047947 */ /* 0x000fea0003800000 */
.L_x_6647:
[----:B------:R1:W-:Y:S02]  /*2530*/  STS.128 [R0+0x3000], RZ ;  /* 0x003000ff00007388 */ /* 0x0003e40000000c00 */
.L_x_6649:
[----:B------:R-:W-:Y:S05]  /*2540*/  BSYNC.RECONVERGENT B0 ;  /* 0x0000000000007941 */ /* 0x000fea0003800200 */
.L_x_6646:
[-C--:B------:R-:W-:Y:S01]  /*2550*/  ISETP.GE.AND P3, PT, R7, R6.reuse, PT ;  /* 0x000000060700720c */ /* 0x080fe20003f66270 */
[C---:B------:R-:W-:Y:S01]  /*2560*/  IMAD.SHL.U32 R131, R129.reuse, 0x10, RZ ;  /* 0x0000001081837824 */ /* 0x040fe200078e00ff */
[----:B------:R-:W-:Y:S01]  /*2570*/  SHF.R.U32.HI R88, RZ, 0x1, R129 ;  /* 0x00000001ff587819 */ /* 0x000fe20000011681 */
[C---:B------:R-:W-:Y:S01]  /*2580*/  IMAD.SHL.U32 R90, R129.reuse, 0x20, RZ ;  /* 0x00000020815a7824 */ /* 0x040fe200078e00ff */
[-C--:B------:R-:W-:Y:S01]  /*2590*/  ISETP.GE.AND P2, PT, R8, R6.reuse, PT ;  /* 0x000000060800720c */ /* 0x080fe20003f46270 */
[----:B------:R-:W-:Y:S01]  /*25a0*/  IMAD.SHL.U32 R128, R129, 0x4, RZ ;  /* 0x0000000481807824 */ /* 0x000fe200078e00ff */
[----:B------:R-:W-:Y:S01]  /*25b0*/  LOP3.LUT R89, R88, 0x8, RZ, 0xc0, !PT ;  /* 0x0000000858597812 */ /* 0x000fe200078ec0ff */
[----:B------:R-:W-:Y:S01]  /*25c0*/  BSSY.RECONVERGENT B0, `(.L_x_6650) ;  /* 0x0000019000007945 */ /* 0x000fe20003800200 */
[----:B------:R-:W-:Y:S02]  /*25d0*/  LOP3.LUT R9, R131, 0x3e00, RZ, 0xc0, !PT ;  /* 0x00003e0083097812 */ /* 0x000fe400078ec0ff */
[----:B------:R-:W-:-:S02]  /*25e0*/  ISETP.GE.AND P1, PT, R16, R6, PT ;  /* 0x000000061000720c */ /* 0x000fc40003f26270 */
[----:B------:R-:W-:Y:S01]  /*25f0*/  LOP3.LUT R7, R131, 0x100, RZ, 0xc0, !PT ;  /* 0x0000010083077812 */ /* 0x000fe200078ec0ff */
[----:B------:R2:W-:Y:S01]  /*2600*/  @P3 STS.128 [R0+0x3800], RZ ;  /* 0x003800ff00003388 */ /* 0x0005e20000000c00 */
[----:B------:R-:W-:Y:S02]  /*2610*/  LOP3.LUT R6, R90, 0xc0, RZ, 0xc0, !PT ;  /* 0x000000c05a067812 */ /* 0x000fe400078ec0ff */
[----:B------:R-:W-:Y:S02]  /*2620*/  LOP3.LUT R8, R128, 0x18, RZ, 0xc0, !PT ;  /* 0x0000001880087812 */ /* 0x000fe400078ec0ff */
[--C-:B------:R-:W-:Y:S02]  /*2630*/  LOP3.LUT R89, R89, 0xc0, R90.reuse, 0xf8, !PT ;  /* 0x000000c059597812 */ /* 0x100fe400078ef85a */
[----:B------:R-:W-:Y:S02]  /*2640*/  LOP3.LUT R9, R9, 0x20, R90, 0xf8, !PT ;  /* 0x0000002009097812 */ /* 0x000fe400078ef85a */
[----:B-1----:R-:W-:-:S02]  /*2650*/  LEA R10, P0, R4, R145, 0x1 ;  /* 0x00000091040a7211 */ /* 0x002fc400078008ff */
[--C-:B------:R-:W-:Y:S02]  /*2660*/  LOP3.LUT R7, R7, 0x20, R90.reuse, 0xf8, !PT ;  /* 0x0000002007077812 */ /* 0x100fe400078ef85a */
        /* <DEDUP_REMOVED lines=14> */
.L_x_6651:
[----:B------:R-:W-:Y:S05]  /*2750*/  BSYNC.RECONVERGENT B0 ;  /* 0x0000000000007941 */ /* 0x000fea0003800200 */
.L_x_6650:
        /* <DEDUP_REMOVED lines=14> */
.L_x_6653:
[----:B------:R-:W-:Y:S05]  /*2840*/  BSYNC.RECONVERGENT B0 ;  /* 0x0000000000007941 */ /* 0x000fea0003800200 */
.L_x_6652:
        /* <DEDUP_REMOVED lines=12> */
.L_x_6655:
[----:B------:R-:W-:Y:S05]  /*2910*/  BSYNC.RECONVERGENT B0 ;  /* 0x0000000000007941 */ /* 0x000fea0003800200 */
.L_x_6654:
[----:B-1----:R-:W-:Y:S01]  /*2920*/  LDSM.16.M88.4 R4, [R130] ;  /* 0x000000008204783b */ /* 0x002fe20000000200 */
[----:B------:R-:W-:Y:S01]  /*2930*/  IMAD.MOV.U32 R87, RZ, RZ, 0x20 ;  /* 0x00000020ff577424 */ /* 0x000fe200078e00ff */
[----:B------:R-:W-:Y:S01]  /*2940*/  LOP3.LUT P0, RZ, R129, 0x4, RZ, 0xc0, !PT ;  /* 0x0000000481ff7812 */ /* 0x000fe2000780c0ff */
[----:B------:R-:W-:Y:S01]  /*2950*/  VIADD R156, R85, 0xffffffff ;  /* 0xffffffff559c7836 */ /* 0x000fe20000000000 */
[----:B------:R-:W1:Y:S01]  /*2960*/  LDSM.16.M88.4 R60, [R68+0x1000] ;  /* 0x00100000443c783b */ /* 0x000e620000000200 */
[----:B------:R-:W-:Y:S01]  /*2970*/  IMAD.SHL.U32 R94, R129, 0x2, RZ ;  /* 0x00000002815e7824 */ /* 0x000fe200078e00ff */
[----:B------:R-:W-:Y:S01]  /*2980*/  SEL R87, R87, 0xffffffe0, !P0 ;  /* 0xffffffe057577807 */ /* 0x000fe20004000000 */
[----:B------:R-:W-:Y:S01]  /*2990*/  IMAD.SHL.U32 R86, R156, 0x80, RZ ;  /* 0x000000809c567824 */ /* 0x000fe200078e00ff */
[----:B------:R-:W5:Y:S01]  /*29a0*/  LDSM.16.M88.4 R52, [R68+0x1400] ;  /* 0x001400004434783b */ /* 0x000f620000000200 */
[----:B------:R-:W-:Y:S02]  /*29b0*/  BSSY.RECONVERGENT B1, `(.L_x_6656) ;  /* 0x000012a000017945 */ /* 0x000fe40003800200 */
[--C-:B------:R-:W-:Y:S01]  /*29c0*/  IMAD.IADD R80, R130, 0x1, R87.reuse ;  /* 0x0000000182507824 */ /* 0x100fe200078e0257 */
[----:B------:R-:W2:Y:S01]  /*29d0*/  LDSM.16.M88.4 R44, [R68+0x1800] ;  /* 0x00180000442c783b */ /* 0x000ea20000000200 */
[----:B------:R-:W-:Y:S01]  /*29e0*/  IMAD.IADD R92, R68, 0x1, R87 ;  /* 0x00000001445c7824 */ /* 0x000fe200078e0257 */
[----:B------:R-:W-:-:S02]  /*29f0*/  LOP3.LUT R94, R86, 0x6, R94, 0xf8, !PT ;  /* 0x00000006565e7812 */ /* 0x000fc400078ef85e */
[----:B------:R-:W3:Y:S02]  /*2a00*/  LDSM.16.M88.4 R36, [R68+0x1c00] ;  /* 0x001c00004424783b */ /* 0x000ee40000000200 */
[C---:B------:R-:W-:Y:S02]  /*2a10*/  LOP3.LUT R93, R94.reuse, 0x9, RZ, 0xfc, !PT ;  /* 0x000000095e5d7812 */ /* 0x040fe400078efcff */
[----:B------:R-:W4:Y:S01]  /*2a20*/  LDSM.16.M88.4 R28, [R68+0x2000] ;  /* 0x00200000441c783b */ /* 0x000f220000000200 */
[CC--:B------:R-:W-:Y:S02]  /*2a30*/  ISETP.GE.AND P3, PT, R94.reuse, R91.reuse, PT ;  /* 0x0000005b5e00720c */ /* 0x0c0fe40003f66270 */
[----:B------:R-:W-:Y:S01]  /*2a40*/  ISETP.GE.AND P0, PT, R93, R91, PT ;  /* 0x0000005b5d00720c */ /* 0x000fe20003f06270 */
[----:B------:R-:W4:Y:S01]  /*2a50*/  LDSM.16.M88.4 R20, [R68+0x2400] ;  /* 0x002400004414783b */ /* 0x000f220000000200 */
[----:B------:R-:W-:-:S03]  /*2a60*/  LOP3.LUT R93, R94, 0x18, RZ, 0xfc, !PT ;  /* 0x000000185e5d7812 */ /* 0x000fc600078efcff */
[----:B------:R-:W4:Y:S01]  /*2a70*/  LDSM.16.M88.4 R12, [R68+0x2800] ;  /* 0x00280000440c783b */ /* 0x000f220000000200 */
[----:B------:R-:W-:-:S03]  /*2a80*/  ISETP.GE.AND P4, PT, R93, R91, PT ;  /* 0x0000005b5d00720c */ /* 0x000fc60003f86270 */
[----:B------:R-:W4:Y:S04]  /*2a90*/  LDSM.16.M88.4 R68, [R68+0x2c00] ;  /* 0x002c00004444783b */ /* 0x000f280000000200 */
[----:B------:R-:W-:Y:S04]  /*2aa0*/  LDSM.16.M88.4 R80, [R80] ;  /* 0x000000005050783b */ /* 0x000fe80000000200 */
[----:B------:R-:W4:Y:S04]  /*2ab0*/  LDSM.16.M88.4 R76, [R92+0x1000] ;  /* 0x001000005c4c783b */ /* 0x000f280000000200 */
[----:B------:R-:W4:Y:S01]  /*2ac0*/  LDSM.16.M88.4 R72, [R92+0x1400] ;  /* 0x001400005c48783b */ /* 0x000f220000000200 */
[C---:B-1----:R-:W-:Y:S03]  /*2ad0*/  HMMA.16816.F32 R64, R4.reuse, R60, RZ ;  /* 0x0000003c0440723c */ /* 0x042fe600000018ff */
[----:B------:R-:W0:Y:S05]  /*2ae0*/  LDGDEPBAR ;  /* 0x00000000000079af */ /* 0x000e2a0000000000 */
[C---:B------:R-:W-:Y:S08]  /*2af0*/  HMMA.16816.F32 R60, R4.reuse, R62, RZ ;  /* 0x0000003e043c723c */ /* 0x040ff000000018ff */
[C---:B-----5:R-:W-:Y:S08]  /*2b00*/  HMMA.16816.F32 R56, R4.reuse, R52, RZ ;  /* 0x000000340438723c */ /* 0x060ff000000018ff */
[C---:B--2---:R-:W-:Y:S08]  /*2b10*/  HMMA.16816.F32 R48, R4.reuse, R44, RZ ;  /* 0x0000002c0430723c */ /* 0x044ff000000018ff */
[C---:B---3--:R-:W-:Y:S08]  /*2b20*/  HMMA.16816.F32 R40, R4.reuse, R36, RZ ;  /* 0x000000240428723c */ /* 0x048ff000000018ff */
        /* <DEDUP_REMOVED lines=11> */
[----:B------:R-:W-:-:S02]  /*2be0*/  LOP3.LUT R77, R94, 0x1, RZ, 0xfc, !PT ;  /* 0x000000015e4d7812 */ /* 0x000fc400078efcff */
[----:B------:R-:W-:Y:S02]  /*2bf0*/  LOP3.LUT R76, R94, 0x8, RZ, 0xfc, !PT ;  /* 0x000000085e4c7812 */ /* 0x000fe400078efcff */
[-C--:B------:R-:W-:Y:S02]  /*2c00*/  ISETP.GE.AND P2, PT, R77, R91.reuse, PT ;  /* 0x0000005b4d00720c */ /* 0x080fe40003f46270 */
[----:B------:R-:W-:Y:S01]  /*2c10*/  ISETP.GE.AND P1, PT, R76, R91, PT ;  /* 0x0000005b4c00720c */ /* 0x000fe20003f26270 */
[----:B------:R-:W-:Y:S01]  /*2c20*/  HMMA.16816.F32 R4, R4, R70, RZ ;  /* 0x000000460404723c */ /* 0x000fe200000018ff */
[----:B------:R-:W1:Y:S07]  /*2c30*/  LDSM.16.M88.4 R68, [R92+0x1800] ;  /* 0x001800005c44783b */ /* 0x000e6e0000000200 */
[----:B------:R-:W-:Y:S01]  /*2c40*/  HMMA.16816.F32 R60, R80, R78, R60 ;  /* 0x0000004e503c723c */ /* 0x000fe2000000183c */
[----:B------:R-:W2:Y:S02]  /*2c50*/  LDSM.16.M88.4 R76, [R92+0x1c00] ;  /* 0x001c00005c4c783b */ /* 0x000ea40000000200 */
[----:B------:R-:W-:-:S05]  /*2c60*/  FSEL R93, R67, -INF , !P2 ;  /* 0xff800000435d7808 */ /* 0x000fca0005000000 */
[C---:B------:R-:W-:Y:S01]  /*2c70*/  HMMA.16816.F32 R56, R80.reuse, R72, R56 ;  /* 0x000000485038723c */ /* 0x040fe20000001838 */
[C---:B------:R-:W-:Y:S02]  /*2c80*/  LOP3.LUT R72, R94.reuse, 0x11, RZ, 0xfc, !PT ;  /* 0x000000115e487812 */ /* 0x040fe400078efcff */
[----:B------:R-:W-:Y:S02]  /*2c90*/  LOP3.LUT R73, R94, 0x10, RZ, 0xfc, !PT ;  /* 0x000000105e497812 */ /* 0x000fe400078efcff */
        /* <DEDUP_REMOVED lines=8> */
[----:B------:R-:W3:Y:S01]  /*2d20*/  LDSM.16.M88.4 R64, [R92+0x2000] ;  /* 0x002000005c40783b */ /* 0x000ee20000000200 */
[----:B------:R-:W-:Y:S02]  /*2d30*/  FSEL R98, R63, -INF , !P0 ;  /* 0xff8000003f627808 */ /* 0x000fe40004000000 */
[----:B------:R-:W-:Y:S02]  /*2d40*/  FSEL R61, R61, -INF , !P0 ;  /* 0xff8000003d3d7808 */ /* 0x000fe40004000000 */
[----:B------:R-:W-:Y:S01]  /*2d50*/  FSEL R104, R58, -INF , !P6 ;  /* 0xff8000003a687808 */ /* 0x000fe20007000000 */
[----:B-1----:R-:W-:Y:S01]  /*2d60*/  HMMA.16816.F32 R44, R80, R70, R44 ;  /* 0x00000046502c723c */ /* 0x002fe2000000182c */
[----:B------:R-:W-:-:S02]  /*2d70*/  FSEL R105, R59, -INF , !P5 ;  /* 0xff8000003b697808 */ /* 0x000fc40006800000 */
[----:B------:R-:W-:Y:S02]  /*2d80*/  FSEL R70, R57, -INF , !P5 ;  /* 0xff80000039467808 */ /* 0x000fe40006800000 */
[----:B------:R-:W-:Y:S02]  /*2d90*/  LOP3.LUT R74, R94, 0x20, RZ, 0xfc, !PT ;  /* 0x000000205e4a7812 */ /* 0x000fe400078efcff */
[----:B------:R-:W-:Y:S01]  /*2da0*/  FSEL R71, R52, -INF , !P4 ;  /* 0xff80000034477808 */ /* 0x000fe20006000000 */
[----:B--2---:R-:W-:Y:S01]  /*2db0*/  HMMA.16816.F32 R40, R80, R76, R40 ;  /* 0x0000004c5028723c */ /* 0x004fe20000001828 */
[----:B------:R-:W-:Y:S02]  /*2dc0*/  ISETP.GE.AND P2, PT, R74, R91, PT ;  /* 0x0000005b4a00720c */ /* 0x000fe40003f46270 */
[----:B------:R-:W-:Y:S02]  /*2dd0*/  LOP3.LUT R74, R94, 0x21, RZ, 0xfc, !PT ;  /* 0x000000215e4a7812 */ /* 0x000fe400078efcff */
[----:B------:R-:W-:-:S02]  /*2de0*/  FSEL R96, R62, -INF , !P1 ;  /* 0xff8000003e607808 */ /* 0x000fc40004800000 */
[C---:B------:R-:W-:Y:S01]  /*2df0*/  LOP3.LUT R52, R94.reuse, 0x39, RZ, 0xfc, !PT ;  /* 0x000000395e347812 */ /* 0x040fe200078efcff */
[C---:B------:R-:W-:Y:S01]  /*2e00*/  HMMA.16816.F32 R48, R80.reuse, R68, R48 ;  /* 0x000000445030723c */ /* 0x040fe20000001830 */
[----:B------:R-:W-:Y:S02]  /*2e10*/  LOP3.LUT R69, R94, 0x28, RZ, 0xfc, !PT ;  /* 0x000000285e457812 */ /* 0x000fe400078efcff */
[----:B------:R-:W-:Y:S02]  /*2e20*/  FSEL R68, R60, -INF , !P1 ;  /* 0xff8000003c447808 */ /* 0x000fe40004800000 */
[----:B------:R-:W-:Y:S02]  /*2e30*/  LOP3.LUT R60, R94, 0x29, RZ, 0xfc, !PT ;  /* 0x000000295e3c7812 */ /* 0x000fe400078efcff */
[----:B------:R-:W-:Y:S01]  /*2e40*/  ISETP.GE.AND P0, PT, R69, R91, PT ;  /* 0x0000005b4500720c */ /* 0x000fe20003f06270 */
[----:B------:R-:W-:Y:S01]  /*2e50*/  HMMA.16816.F32 R36, R80, R78, R36 ;  /* 0x0000004e5024723c */ /* 0x000fe20000001824 */
[----:B------:R-:W-:-:S02]  /*2e60*/  FSEL R69, R56, -INF , !P6 ;  /* 0xff80000038457808 */ /* 0x000fc40007000000 */
[-C--:B------:R-:W-:Y:S01]  /*2e70*/  ISETP.GE.AND P6, PT, R60, R91.reuse, PT ;  /* 0x0000005b3c00720c */ /* 0x080fe20003fc6270 */
[----:B------:R-:W1:Y:S01]  /*2e80*/  LDSM.16.M88.4 R56, [R92+0x2400] ;  /* 0x002400005c38783b */ /* 0x000e620000000200 */
[----:B------:R-:W-:Y:S02]  /*2e90*/  LOP3.LUT R60, R94, 0x30, RZ, 0xfc, !PT ;  /* 0x000000305e3c7812 */ /* 0x000fe400078efcff */
[----:B------:R-:W-:Y:S02]  /*2ea0*/  FSEL R63, R44, -INF , !P0 ;  /* 0xff8000002c3f7808 */ /* 0x000fe40004000000 */
[----:B------:R-:W-:Y:S01]  /*2eb0*/  ISETP.GE.AND P5, PT, R60, R91, PT ;  /* 0x0000005b3c00720c */ /* 0x000fe20003fa6270 */
[----:B---3--:R-:W-:Y:S01]  /*2ec0*/  HMMA.16816.F32 R32, R80, R64, R32 ;  /* 0x000000405020723c */ /* 0x008fe20000001820 */
[----:B------:R-:W-:Y:S02]  /*2ed0*/  LOP3.LUT R44, R94, 0x49, RZ, 0xfc, !PT ;  /* 0x000000495e2c7812 */ /* 0x000fe400078efcff */
[----:B------:R-:W-:-:S02]  /*2ee0*/  FSEL R79, R42, -INF , !P5 ;  /* 0xff8000002a4f7808 */ /* 0x000fc40006800000 */
[----:B------:R-:W-:Y:S02]  /*2ef0*/  FSEL R99, R40, -INF , !P5 ;  /* 0xff80000028637808 */ /* 0x000fe40006800000 */
[----:B------:R-:W-:Y:S01]  /*2f00*/  FSEL R64, R46, -INF , !P0 ;  /* 0xff8000002e407808 */ /* 0x000fe20004000000 */
[----:B------:R-:W-:Y:S01]  /*2f10*/  HMMA.16816.F32 R28, R80, R66, R28 ;  /* 0x00000042501c723c */ /* 0x000fe2000000181c */
[----:B------:R-:W-:Y:S02]  /*2f20*/  FSEL R65, R47, -INF , !P6 ;  /* 0xff8000002f417808 */ /* 0x000fe40007000000 */
[----:B------:R-:W-:Y:S02]  /*2f30*/  FSEL R107, R45, -INF , !P6 ;  /* 0xff8000002d6b7808 */ /* 0x000fe40007000000 */
[----:B------:R-:W-:Y:S02]  /*2f40*/  ISETP.GE.AND P5, PT, R44, R91, PT ;  /* 0x0000005b2c00720c */ /* 0x000fe40003fa6270 */
[----:B------:R-:W2:Y:S01]  /*2f50*/  LDSM.16.M88.4 R44, [R92+0x2c00] ;  /* 0x002c00005c2c783b */ /* 0x000ea20000000200 */
        /* <DEDUP_REMOVED lines=8> */
[----:B------:R-:W-:Y:S02]  /*2fe0*/  ISETP.GE.AND P2, PT, R52, R91, PT ;  /* 0x0000005b3400720c */ /* 0x000fe40003f46270 */
[----:B------:R-:W3:Y:S01]  /*2ff0*/  LDSM.16.M88.4 R52, [R92+0x2800] ;  /* 0x002800005c34783b */ /* 0x000ee20000000200 */
[----:B-1----:R-:W-:Y:S01]  /*3000*/  HMMA.16816.F32 R24, R80, R56, R24 ;  /* 0x000000385018723c */ /* 0x002fe20000001818 */
[----:B------:R-:W-:Y:S01]  /*3010*/  LOP3.LUT R62, R94, 0x31, RZ, 0xfc, !PT ;  /* 0x000000315e3e7812 */ /* 0x000fe200078efcff */
[----:B------:R-:W-:-:S04]  /*3020*/  DEPBAR.LE SB0, 0x0 ;  /* 0x000080000000791a */ /* 0x000fc80000000000 */
[-C--:B------:R-:W-:Y:S02]  /*3030*/  ISETP.GE.AND P4, PT, R62, R91.reuse, PT ;  /* 0x0000005b3e00720c */ /* 0x080fe40003f86270 */
[----:B------:R-:W-:Y:S01]  /*3040*/  HMMA.16816.F32 R20, R80, R58, R20 ;  /* 0x0000003a5014723c */ /* 0x000fe20000001814 */
[----:B------:R-:W-:Y:S02]  /*3050*/  LOP3.LUT R42, R94, 0x50, RZ, 0xfc, !PT ;  /* 0x000000505e2a7812 */ /* 0x000fe400078efcff */
[----:B------:R-:W-:Y:S02]  /*3060*/  FSEL R40, R43, -INF , !P4 ;  /* 0xff8000002b287808 */ /* 0x000fe40006000000 */
[----:B------:R-:W-:Y:S02]  /*3070*/  FSEL R106, R41, -INF , !P4 ;  /* 0xff800000296a7808 */ /* 0x000fe40006000000 */
[----:B------:R-:W-:Y:S02]  /*3080*/  ISETP.GE.AND P4, PT, R42, R91, PT ;  /* 0x0000005b2a00720c */ /* 0x000fe40003f86270 */
[----:B------:R-:W-:-:S02]  /*3090*/  LOP3.LUT R41, R94, 0x58, RZ, 0xfc, !PT ;  /* 0x000000585e297812 */ /* 0x000fc400078efcff */
[----:B------:R-:W-:Y:S01]  /*30a0*/  FSEL R78, R51, -INF , !P1 ;  /* 0xff800000334e7808 */ /* 0x000fe20004800000 */
[C---:B--2---:R-:W-:Y:S01]  /*30b0*/  HMMA.16816.F32 R8, R80.reuse, R44, R8 ;  /* 0x0000002c5008723c */ /* 0x044fe20000001808 */
[----:B------:R-:W-:Y:S02]  /*30c0*/  FSEL R111, R39, -INF , !P2 ;  /* 0xff800000276f7808 */ /* 0x000fe40005000000 */
[----:B------:R-:W-:Y:S02]  /*30d0*/  FSEL R51, R37, -INF , !P2 ;  /* 0xff80000025337808 */ /* 0x000fe40005000000 */
[----:B------:R-:W-:Y:S02]  /*30e0*/  ISETP.GE.AND P2, PT, R41, R91, PT ;  /* 0x0000005b2900720c */ /* 0x000fe40003f46270 */
[----:B------:R-:W-:Y:S01]  /*30f0*/  FSEL R115, R26, -INF , !P4 ;  /* 0xff8000001a737808 */ /* 0x000fe20006000000 */
[----:B------:R-:W-:Y:S01]  /*3100*/  HMMA.16816.F32 R4, R80, R46, R4 ;  /* 0x0000002e5004723c */ /* 0x000fe20000001804 */
[----:B------:R-:W-:-:S02]  /*3110*/  LOP3.LUT R26, R94, 0x71, RZ, 0xfc, !PT ;  /* 0x000000715e1a7812 */ /* 0x000fc400078efcff */
[C---:B------:R-:W-:Y:S02]  /*3120*/  LOP3.LUT R48, R94.reuse, 0x40, RZ, 0xfc, !PT ;  /* 0x000000405e307812 */ /* 0x040fe400078efcff */
[----:B------:R-:W-:Y:S02]  /*3130*/  LOP3.LUT R42, R94, 0x51, RZ, 0xfc, !PT ;  /* 0x000000515e2a7812 */ /* 0x000fe400078efcff */
[----:B------:R-:W-:Y:S02]  /*3140*/  FSEL R22, R22, -INF , !P2 ;  /* 0xff80000016167808 */ /* 0x000fe40005000000 */
[----:B------:R-:W-:Y:S01]  /*3150*/  FSEL R56, R20, -INF , !P2 ;  /* 0xff80000014387808 */ /* 0x000fe20005000000 */
[----:B---3--:R-:W-:Y:S01]  /*3160*/  HMMA.16816.F32 R16, R80, R52, R16 ;  /* 0x000000345010723c */ /* 0x008fe20000001810 */
[----:B------:R-:W-:Y:S02]  /*3170*/  FSEL R109, R49, -INF , !P1 ;  /* 0xff800000316d7808 */ /* 0x000fe40004800000 */
[----:B------:R-:W-:-:S02]  /*3180*/  ISETP.GE.AND P2, PT, R26, R91, PT ;  /* 0x0000005b1a00720c */ /* 0x000fc40003f46270 */
[-C--:B------:R-:W-:Y:S02]  /*3190*/  ISETP.GE.AND P1, PT, R48, R91.reuse, PT ;  /* 0x0000005b3000720c */ /* 0x080fe40003f26270 */
[C---:B------:R-:W-:Y:S01]  /*31a0*/  LOP3.LUT R49, R94.reuse, 0x41, RZ, 0xfc, !PT ;  /* 0x000000415e317812 */ /* 0x040fe200078efcff */
[----:B------:R-:W-:Y:S01]  /*31b0*/  HMMA.16816.F32 R12, R80, R54, R12 ;  /* 0x00000036500c723c */ /* 0x000fe2000000180c */
[----:B------:R-:W-:Y:S02]  /*31c0*/  LOP3.LUT R48, R94, 0x48, RZ, 0xfc, !PT ;  /* 0x000000485e307812 */ /* 0x000fe400078efcff */
[----:B------:R-:W-:Y:S02]  /*31d0*/  FSEL R57, R38, -INF , !P3 ;  /* 0xff80000026397808 */ /* 0x000fe40005800000 */
[----:B------:R-:W-:Y:S02]  /*31e0*/  FSEL R101, R36, -INF , !P3 ;  /* 0xff80000024657808 */ /* 0x000fe40005800000 */
[----:B------:R-:W-:-:S02]  /*31f0*/  ISETP.GE.AND P3, PT, R42, R91, PT ;  /* 0x0000005b2a00720c */ /* 0x000fc40003f66270 */
[----:B------:R-:W-:Y:S02]  /*3200*/  FSEL R100, R11, -INF , !P2 ;  /* 0xff8000000b647808 */ /* 0x000fe40005000000 */
[----:B------:R-:W-:Y:S02]  /*3210*/  FSEL R42, R9, -INF , !P2 ;  /* 0xff800000092a7808 */ /* 0x000fe40005000000 */
[----:B------:R-:W-:Y:S02]  /*3220*/  ISETP.GT.AND P2, PT, R156, R140, PT ;  /* 0x0000008c9c00720c */ /* 0x000fe40003f44270 */
[-C--:B------:R-:W-:Y:S02]  /*3230*/  ISETP.GE.AND P0, PT, R49, R91.reuse, PT ;  /* 0x0000005b3100720c */ /* 0x080fe40003f06270 */
[----:B------:R-:W-:Y:S02]  /*3240*/  ISETP.GE.AND P6, PT, R48, R91, PT ;  /* 0x0000005b3000720c */ /* 0x000fe40003fc6270 */
[----:B------:R-:W-:-:S02]  /*3250*/  LOP3.LUT R38, R94, 0x59, RZ, 0xfc, !PT ;  /* 0x000000595e267812 */ /* 0x000fc400078efcff */
[----:B------:R-:W-:Y:S02]  /*3260*/  LOP3.LUT R36, R94, 0x60, RZ, 0xfc, !PT ;  /* 0x000000605e247812 */ /* 0x000fe400078efcff */
[----:B------:R-:W-:Y:S02]  /*3270*/  FSEL R37, R34, -INF , !P1 ;  /* 0xff80000022257808 */ /* 0x000fe40004800000 */
[----:B------:R-:W-:Y:S02]  /*3280*/  FSEL R95, R32, -INF , !P1 ;  /* 0xff800000205f7808 */ /* 0x000fe40004800000 */
[----:B------:R-:W-:Y:S02]  /*3290*/  ISETP.GE.AND P1, PT, R38, R91, PT ;  /* 0x0000005b2600720c */ /* 0x000fe40003f26270 */
[----:B------:R-:W-:Y:S02]  /*32a0*/  FSEL R112, R35, -INF , !P0 ;  /* 0xff80000023707808 */ /* 0x000fe40004000000 */
[----:B------:R-:W-:-:S02]  /*32b0*/  FSEL R97, R33, -INF , !P0 ;  /* 0xff80000021617808 */ /* 0x000fc40004000000 */
[----:B------:R-:W-:Y:S02]  /*32c0*/  FSEL R92, R28, -INF , !P6 ;  /* 0xff8000001c5c7808 */ /* 0x000fe40007000000 */
[----:B------:R-:W-:Y:S02]  /*32d0*/  FSEL R67, R29, -INF , !P5 ;  /* 0xff8000001d437808 */ /* 0x000fe40006800000 */
[----:B------:R-:W-:Y:S02]  /*32e0*/  FSEL R62, R25, -INF , !P3 ;  /* 0xff800000193e7808 */ /* 0x000fe40005800000 */
        /* <DEDUP_REMOVED lines=12> */
[----:B------:R-:W-:Y:S01]  /*33b0*/  FSEL R24, R27, -INF , !P3 ;  /* 0xff8000001b187808 */ /* 0x000fe20005800000 */
[----:B------:R-:W-:Y:S01]  /*33c0*/  BAR.SYNC.DEFER_BLOCKING 0x0 ;  /* 0x0000000000007b1d */ /* 0x000fe20000010000 */
[----:B------:R-:W-:Y:S02]  /*33d0*/  ISETP.GE.AND P1, PT, R25, R91, PT ;  /* 0x0000005b1900720c */ /* 0x000fe40003f26270 */
[----:B------:R-:W-:-:S02]  /*33e0*/  FSEL R18, R18, -INF , !P0 ;  /* 0xff80000012127808 */ /* 0x000fc40004000000 */
[----:B------:R-:W-:Y:S02]  /*33f0*/  FSEL R54, R16, -INF , !P0 ;  /* 0xff80000010367808 */ /* 0x000fe40004000000 */
[-C--:B------:R-:W-:Y:S02]  /*3400*/  ISETP.GE.AND P6, PT, R33, R91.reuse, PT ;  /* 0x0000005b2100720c */ /* 0x080fe40003fc6270 */
[-C--:B------:R-:W-:Y:S02]  /*3410*/  ISETP.GE.AND P5, PT, R32, R91.reuse, PT ;  /* 0x0000005b2000720c */ /* 0x080fe40003fa6270 */
        /* <DEDUP_REMOVED lines=30> */
.L_x_6659:
        /* <DEDUP_REMOVED lines=62> */
.L_x_6660:
[----:B------:R-:W-:Y:S05]  /*39e0*/  BSYNC.RECONVERGENT B0 ;  /* 0x0000000000007941 */ /* 0x000fea0003800200 */
.L_x_6658:
[CC--:B------:R-:W-:Y:S01]  /*39f0*/  ISETP.GE.AND P0, PT, R84.reuse, R148.reuse, PT ;  /* 0x000000945400720c */ /* 0x0c0fe20003f06270 */
[----:B------:R-:W-:Y:S01]  /*3a00*/  BSSY.RECONVERGENT B0, `(.L_x_6661) ;  /* 0x0000023000007945 */ /* 0x000fe20003800200 */
[----:B------:R-:W-:-:S11]  /*3a10*/  ISETP.GE.AND P1, PT, R84, R148, PT ;  /* 0x000000945400720c */ /* 0x000fd60003f26270 */
[C---:B------:R-:W-:Y:S01]  /*3a20*/  @!P0 IMAD.SHL.U32 R6, R136.reuse, 0x40, RZ ;  /* 0x0000004088068824 */ /* 0x040fe200078e00ff */
[CC--:B------:R-:W-:Y:S01]  /*3a30*/  @!P0 LEA R8, P4, R136.reuse, R142.reuse, 0x6 ;  /* 0x0000008e88088211 */ /* 0x0c0fe200078830ff */
[----:B------:R-:W-:Y:S01]  /*3a40*/  @!P1 IMAD.MOV.U32 R7, RZ, RZ, R141 ;  /* 0x000000ffff079224 */ /* 0x000fe200078e008d */
[--C-:B------:R-:W-:Y:S02]  /*3a50*/  @!P0 SHF.L.U64.HI R5, R136, 0x6, R137.reuse ;  /* 0x0000000688058819 */ /* 0x100fe40000010289 */
        /* <DEDUP_REMOVED lines=29> */
.L_x_6662:
[----:B------:R-:W-:Y:S05]  /*3c30*/  BSYNC.RECONVERGENT B0 ;  /* 0x0000000000007941 */ /* 0x000fea0003800200 */
.L_x_6661:
[----:B------:R-:W0:Y:S02]  /*3c40*/  LDGDEPBAR ;  /* 0x00000000000079af */ /* 0x000e240000000000 */
.L_x_6657:
[----:B------:R-:W-:Y:S05]  /*3c50*/  BSYNC.RECONVERGENT B1 ;  /* 0x0000000000017941 */ /* 0x000fea0003800200 */
.L_x_6656:
[----:B------:R-:W3:Y:S01]  /*3c60*/  LD.E R33, desc[UR4][R2.64+0xdc] ;  /* 0x0000dc0402217980 */ /* 0x000ee2000c101900 */
[----:B-12---:R-:W-:Y:S02]  /*3c70*/  FMNMX3.FTZ R0, R75, R93, R96, !PT ;  /* 0x0000005d4b007276 */ /* 0x006fe40007810060 */
        /* <DEDUP_REMOVED lines=30> */
[----:B------:R-:W-:Y:S02]  /*3e60*/  FMNMX.FTZ R84, R34, R84, !PT ;  /* 0x0000005422547209 */ /* 0x000fe40007810000 */
[----:B------:R-:W-:Y:S01]  /*3e70*/  SHF.L.U32 R4, R4, 0x8, RZ ;  /* 0x0000000804047819 */ /* 0x000fe200000006ff */
[----:B------:R-:W1:Y:S01]  /*3e80*/  SHFL.BFLY PT, R5, R0, 0x2, 0x1f ;  /* 0x0c401f0000057f89 */ /* 0x000e6200000e0000 */
[----:B------:R-:W-:Y:S02]  /*3e90*/  IADD3 R85, PT, PT, R85, -0x2, RZ ;  /* 0xfffffffe55557810 */ /* 0x000fe40007ffe0ff */
[----:B------:R-:W-:-:S04]  /*3ea0*/  LOP3.LUT R4, R4, 0x100, RZ, 0xc0, !PT ;  /* 0x0000010004047812 */ /* 0x000fc800078ec0ff */
[----:B------:R-:W-:-:S04]  /*3eb0*/  LOP3.LUT R4, R4, 0x20, R90, 0xf8, !PT ;  /* 0x0000002004047812 */ /* 0x000fc800078ef85a */
[----:B------:R-:W-:Y:S02]  /*3ec0*/  LOP3.LUT R4, R4, R89, RZ, 0xfc, !PT ;  /* 0x0000005904047212 */ /* 0x000fe400078efcff */
        /* <DEDUP_REMOVED lines=11> */
[-CC-:B------:R-:W-:Y:S01]  /*3f80*/  FFMA.FTZ R38, R40, R33.reuse, -R32.reuse ;  /* 0x0000002128267223 */ /* 0x180fe20000010820 */
[----:B------:R-:W-:Y:S01]  /*3f90*/  LEA R40, R4, R132, 0x1 ;  /* 0x0000008404287211 */ /* 0x000fe200078e08ff */
[-CC-:B------:R-:W-:Y:S01]  /*3fa0*/  FFMA.FTZ R53, R76, R33.reuse, -R32.reuse ;  /* 0x000000214c357223 */ /* 0x180fe20000010820 */
[-CC-:B------:R-:W-:Y:S01]  /*3fb0*/  FFMA.FTZ R52, R77, R33.reuse, -R32.reuse ;  /* 0x000000214d347223 */ /* 0x180fe20000010820 */
[-CC-:B------:R-:W-:Y:S01]  /*3fc0*/  FFMA.FTZ R46, R78, R33.reuse, -R32.reuse ;  /* 0x000000214e2e7223 */ /* 0x180fe20000010820 */
[-CC-:B------:R-:W-:Y:S01]  /*3fd0*/  FFMA.FTZ R39, R79, R33.reuse, -R32.reuse ;  /* 0x000000214f277223 */ /* 0x180fe20000010820 */
[-CC-:B------:R-:W-:Y:S01]  /*3fe0*/  FFMA.FTZ R31, R37, R33.reuse, -R32.reuse ;  /* 0x00000021251f7223 */ /* 0x180fe20000010820 */
[----:B------:R-:W-:Y:S01]  /*3ff0*/  FMUL.FTZ R37, R33, R84 ;  /* 0x0000005421257220 */ /* 0x000fe20000410000 */
[----:B------:R-:W1:Y:S01]  /*4000*/  LDSM.16.MT88.4 R76, [R40+0x3000] ;  /* 0x00300000284c783b */ /* 0x000e620000004200 */
[----:B------:R-:W-:Y:S01]  /*4010*/  IADD3 R87, PT, PT, R87, R40, RZ ;  /* 0x0000002857577210 */ /* 0x000fe20007ffe0ff */
[-CC-:B------:R-:W-:Y:S01]  /*4020*/  FFMA.FTZ R102, R93, R33.reuse, -R32.reuse ;  /* 0x000000215d667223 */ /* 0x180fe20000010820 */
[-CC-:B------:R-:W-:Y:S01]  /*4030*/  FFMA.FTZ R93, R96, R33.reuse, -R32.reuse ;  /* 0x00000021605d7223 */ /* 0x180fe20000010820 */
[----:B------:R-:W-:Y:S01]  /*4040*/  FSEL R37, R37, RZ, P0 ;  /* 0x000000ff25257208 */ /* 0x000fe20000000000 */
        /* <DEDUP_REMOVED lines=16> */
[-CC-:B------:R-:W-:Y:S01]  /*4150*/  FFMA.FTZ R61, R74, R33.reuse, -R37.reuse ;  /* 0x000000214a3d7223 */ /* 0x180fe20000010825 */
[----:B------:R-:W4:Y:S01]  /*4160*/  MUFU.EX2 R102, R102 ;  /* 0x0000006600667308 */ /* 0x000f220000000800 */
[----:B------:R-:W5:Y:S01]  /*4170*/  LDSM.16.MT88.4 R8, [R87+0x3400] ;  /* 0x003400005708783b */ /* 0x000f620000004200 */
        /* <DEDUP_REMOVED lines=27> */
[----:B------:R-:W-:Y:S01]  /*4330*/  FADD.FTZ R102, R103, R102 ;  /* 0x0000006667667221 */ /* 0x000fe20000010000 */
[-CC-:B------:R-:W-:Y:S01]  /*4340*/  FFMA.FTZ R67, R108, R33.reuse, -R32.reuse ;  /* 0x000000216c437223 */ /* 0x180fe20000010820 */
[----:B------:R-:W-:Y:S01]  /*4350*/  FFMA.FTZ R25, R115, R33, -R32 ;  /* 0x0000002173197223 */ /* 0x000fe20000010820 */
[----:B------:R-:W4:Y:S01]  /*4360*/  MUFU.EX2 R104, R104 ;  /* 0x0000006800687308 */ /* 0x000f220000000800 */
[----:B-1----:R-:W-:Y:S01]  /*4370*/  F2FP.F16.F32.PACK_AB R71, R91, R93 ;  /* 0x0000005d5b47723e */ /* 0x002fe200000000ff */
[----:B------:R-:W-:Y:S01]  /*4380*/  FADD.FTZ R102, R93, R102 ;  /* 0x000000665d667221 */ /* 0x000fe20000010000 */
[-C--:B------:R-:W-:Y:S01]  /*4390*/  FFMA.FTZ R24, R24, R33.reuse, -R32 ;  /* 0x0000002118187223 */ /* 0x080fe20000010820 */
[-CC-:B------:R-:W-:Y:S01]  /*43a0*/  FFMA.FTZ R59, R59, R33.reuse, -R37.reuse ;  /* 0x000000213b3b7223 */ /* 0x180fe20000010825 */
[-CC-:B------:R-:W-:Y:S01]  /*43b0*/  FFMA.FTZ R62, R62, R33.reuse, -R37.reuse ;  /* 0x000000213e3e7223 */ /* 0x180fe20000010825 */
[-CC-:B------:R-:W-:Y:S01]  /*43c0*/  FFMA.FTZ R56, R56, R33.reuse, -R37.reuse ;  /* 0x0000002138387223 */ /* 0x180fe20000010825 */
[-CC-:B------:R-:W-:Y:S01]  /*43d0*/  FFMA.FTZ R108, R55, R33.reuse, -R37.reuse ;  /* 0x00000021376c7223 */ /* 0x180fe20000010825 */
[----:B------:R-:W1:Y:S01]  /*43e0*/  MUFU.EX2 R96, R96 ;  /* 0x0000006000607308 */ /* 0x000e620000000800 */
[----:B------:R-:W-:Y:S01]  /*43f0*/  FADD.FTZ R91, R91, R102 ;  /* 0x000000665b5b7221 */ /* 0x000fe20000010000 */
[-CC-:B------:R-:W-:Y:S01]  /*4400*/  FFMA.FTZ R28, R28, R33.reuse, -R32.reuse ;  /* 0x000000211c1c7223 */ /* 0x180fe20000010820 */
[-C--:B------:R-:W-:Y:S01]  /*4410*/  FFMA.FTZ R51, R110, R33.reuse, -R32 ;  /* 0x000000216e337223 */ /* 0x080fe20000010820 */
[-CC-:B------:R-:W-:Y:S01]  /*4420*/  FFMA.FTZ R54, R54, R33.reuse, -R37.reuse ;  /* 0x0000002136367223 */ /* 0x180fe20000010825 */
        /* <DEDUP_REMOVED lines=10> */
[----:B------:R-:W-:Y:S01]  /*44d0*/  FFMA.FTZ R157, R30, R33, -R32 ;  /* 0x000000211e9d7223 */ /* 0x000fe20000010820 */
[----:B------:R-:W4:Y:S01]  /*44e0*/  MUFU.EX2 R66, R66 ;  /* 0x0000004200427308 */ /* 0x000f220000000800 */
[----:B-1----:R-:W-:Y:S01]  /*44f0*/  FADD.FTZ R104, R96, R104 ;  /* 0x0000006860687221 */ /* 0x002fe20000010000 */
[----:B------:R-:W-:-:S06]  /*4500*/  ISETP.GE.AND P0, PT, R85, R140, PT ;  /* 0x0000008c5500720c */ /* 0x000fcc0003f06270 */
        /* <DEDUP_REMOVED lines=190> */
[----:B------:R-:W-:Y:S01]  /*50f0*/  MOV R86, R84 ;  /* 0x0000005400567202 */ /* 0x000fe20000000f00 */
[----:B------:R-:W-:Y:S01]  /*5100*/  IMAD.MOV.U32 R87, RZ, RZ, R0 ;  /* 0x000000ffff577224 */ /* 0x000fe200078e0000 */
[----:B------:R-:W-:Y:S01]  /*5110*/  ISETP.NE.AND.EX P6, PT, R161, RZ, PT, P6 ;  /* 0x000000ffa100720c */ /* 0x000fe20003fc5360 */
[C---:B------:R-:W-:Y:S01]  /*5120*/  IMAD.SHL.U32 R153, R138.reuse, 0x40, RZ ;  /* 0x000000408a997824 */ /* 0x040fe200078e00ff */
[----:B------:R-:W-:-:S11]  /*5130*/  SHF.L.U64.HI R154, R138, 0x6, R139 ;  /* 0x000000068a9a7819 */ /* 0x000fd6000001028b */
.L_x_6670:
        /* <DEDUP_REMOVED lines=78> */
.L_x_6665:
[----:B------:R-:W-:Y:S05]  /*5620*/  BSYNC.RECONVERGENT B0 ;  /* 0x0000000000007941 */ /* 0x000fea0003800200 */
.L_x_6664:
[----:B------:R-:W1:Y:S01]  /*5630*/  S2UR UR6, SR_CgaCtaId ;  /* 0x00000000000679c3 */ /* 0x000e620000008800 */
[C---:B------:R-:W-:Y:S01]  /*5640*/  IMAD.SHL.U32 R150, R129.reuse, 0x8, RZ ;  /* 0x0000000881967824 */ /* 0x040fe200078e00ff */
[----:B------:R-:W-:Y:S01]  /*5650*/  LOP3.LUT R149, R129, 0x18, RZ, 0xc0, !PT ;  /* 0x0000001881957812 */ /* 0x000fe200078ec0ff */
[----:B------:R-:W-:Y:S01]  /*5660*/  UMOV UR7, 0x400 ;  /* 0x0000040000077882 */ /* 0x000fe20000000000 */
[----:B------:R-:W-:Y:S01]  /*5670*/  IADD3 R6, P0, PT, R153, R145, RZ ;  /* 0x0000009199067210 */ /* 0x000fe20007f1e0ff */
[C---:B------:R-:W-:Y:S01]  /*5680*/  IMAD.SHL.U32 R134, R129.reuse, 0x20, RZ ;  /* 0x0000002081867824 */ /* 0x040fe200078e00ff */
[C---:B------:R-:W-:Y:S01]  /*5690*/  LOP3.LUT R84, R150.reuse, 0x18, RZ, 0xc0, !PT ;  /* 0x0000001896547812 */ /* 0x040fe200078ec0ff */
[C---:B------:R-:W-:Y:S01]  /*56a0*/  IMAD.SHL.U32 R131, R129.reuse, 0x10, RZ ;  /* 0x0000001081837824 */ /* 0x040fe200078e00ff */
[----:B------:R-:W-:Y:S01]  /*56b0*/  LOP3.LUT R0, R150, 0xc0, RZ, 0xc0, !PT ;  /* 0x000000c096007812 */ /* 0x000fe200078ec0ff */
[--C-:B------:R-:W-:Y:S01]  /*56c0*/  IMAD.X R7, R154, 0x1, R144.reuse, P0 ;  /* 0x000000019a077824 */ /* 0x100fe200000e0690 */
[-C--:B------:R-:W-:Y:S01]  /*56d0*/  ISETP.GE.AND P5, PT, R84, R148.reuse, PT ;  /* 0x000000945400720c */ /* 0x080fe20003fa6270 */
[----:B------:R-:W-:Y:S01]  /*56e0*/  IMAD.SHL.U32 R128, R129, 0x4, RZ ;  /* 0x0000000481807824 */ /* 0x000fe200078e00ff */
[----:B------:R-:W-:Y:S01]  /*56f0*/  LOP3.LUT R149, R0, R149, RZ, 0xfc, !PT ;  /* 0x0000009500957212 */ /* 0x000fe200078efcff */
[----:B------:R-:W-:Y:S01]  /*5700*/  IMAD.MOV.U32 R124, RZ, RZ, 0x20 ;  /* 0x00000020ff7c7424 */ /* 0x000fe200078e00ff */
[----:B------:R-:W-:Y:S01]  /*5710*/  ISETP.GE.AND P4, PT, R84, R148, PT ;  /* 0x000000945400720c */ /* 0x000fe20003f86270 */
[----:B------:R-:W-:Y:S01]  /*5720*/  VIADD R156, R156, 0xffffffff ;  /* 0xffffffff9c9c7836 */ /* 0x000fe20000000000 */
[----:B------:R-:W-:Y:S01]  /*5730*/  LOP3.LUT R5, R150, 0x1f20, RZ, 0xc0, !PT ;  /* 0x00001f2096057812 */ /* 0x000fe200078ec0ff */
[----:B------:R-:W-:Y:S01]  /*5740*/  BSSY.RECONVERGENT B1, `(.L_x_6666) ;  /* 0x00000d0000017945 */ /* 0x000fe20003800200 */
[----:B------:R-:W-:Y:S02]  /*5750*/  LOP3.LUT R84, R149, R84, RZ, 0x3c, !PT ;  /* 0x0000005495547212 */ /* 0x000fe400078e3cff */
[----:B------:R-:W-:Y:S02]  /*5760*/  LOP3.LUT R4, R131, 0x100, RZ, 0xc0, !PT ;  /* 0x0000010083047812 */ /* 0x000fe400078ec0ff */
[----:B------:R-:W-:Y:S01]  /*5770*/  LOP3.LUT R84, R5, R84, RZ, 0xfc, !PT ;  /* 0x0000005405547212 */ /* 0x000fe200078efcff */
[----:B------:R-:W-:Y:S01]  /*5780*/  @!P5 IMAD.MOV.U32 R10, RZ, RZ, R145 ;  /* 0x000000ffff0ad224 */ /* 0x000fe200078e0091 */
[----:B-1----:R-:W-:Y:S01]  /*5790*/  ULEA UR6, UR6, UR7, 0x18 ;  /* 0x0000000706067291 */ /* 0x002fe2000f8ec0ff */
[----:B------:R-:W-:Y:S01]  /*57a0*/  @!P5 IMAD.MOV.U32 R11, RZ, RZ, R144 ;  /* 0x000000ffff0bd224 */ /* 0x000fe200078e0090 */
[----:B------:R-:W-:Y:S02]  /*57b0*/  LOP3.LUT R0, R134, 0xc0, RZ, 0xc0, !PT ;  /* 0x000000c086007812 */ /* 0x000fe400078ec0ff */
[----:B------:R-:W-:Y:S02]  /*57c0*/  @!P4 LEA R8, P1, R138, R6, 0x6 ;  /* 0x000000068a08c211 */ /* 0x000fe400078230ff */
[----:B------:R-:W-:Y:S01]  /*57d0*/  IMAD.U32 R132, RZ, RZ, UR6 ;  /* 0x00000006ff847e24 */ /* 0x000fe2000f8e00ff */
[----:B------:R-:W-:Y:S02]  /*57e0*/  LOP3.LUT R4, R4, 0x20, R134, 0xf8, !PT ;  /* 0x0000002004047812 */ /* 0x000fe400078ef886 */
[-C--:B------:R-:W-:Y:S01]  /*57f0*/  @!P4 LEA.HI.X R9, R138, R7.reuse, R139, 0x6, P1 ;  /* 0x000000078a09c211 */ /* 0x080fe200008f348b */
[--C-:B------:R-:W-:Y:S01]  /*5800*/  IMAD R84, R84, 0x2, R132.reuse ;  /* 0x0000000254547824 */ /* 0x100fe200078e0284 */
[----:B------:R-:W-:Y:S02]  /*5810*/  LOP3.LUT R133, R128, 0x18, RZ, 0xc0, !PT ;  /* 0x0000001880857812 */ /* 0x000fe400078ec0ff */
[----:B------:R-:W-:Y:S02]  /*5820*/  LOP3.LUT R0, R0, 0x8, R129, 0xf8, !PT ;  /* 0x0000000800007812 */ /* 0x000fe400078ef881 */
[----:B------:R-:W-:Y:S01]  /*5830*/  @!PT LDS RZ, [RZ] ;  /* 0x00000000fffff984 */ /* 0x000fe20000000800 */
[----:B------:R-:W-:Y:S01]  /*5840*/  @!PT LDS RZ, [RZ] ;  /* 0x00000000fffff984 */ /* 0x000fe20000000800 */
[----:B------:R-:W-:Y:S01]  /*5850*/  @!PT LDS RZ, [RZ] ;  /* 0x00000000fffff984 */ /* 0x000fe20000000800 */
[----:B------:R-:W-:Y:S01]  /*5860*/  @!P5 LDGSTS.E.BYPASS.LTC128B.128 [R84+0x3000], desc[UR4][R10.64] ;  /* 0x030000000a54dfae */ /* 0x000fe2000b981a04 */
[----:B------:R-:W-:Y:S02]  /*5870*/  ISETP.GT.AND P1, PT, R156, R140, PT ;  /* 0x0000008c9c00720c */ /* 0x000fe40003f24270 */
[----:B------:R-:W-:Y:S02]  /*5880*/  LOP3.LUT R0, R4, R0, R133, 0xf6, !PT ;  /* 0x0000000004007212 */ /* 0x000fe400078ef685 */
[----:B------:R-:W-:Y:S01]  /*5890*/  @P5 STS.128 [R84+0x3000], RZ ;  /* 0x003000ff54005388 */ /* 0x000fe20000000c00 */
[C---:B------:R-:W-:Y:S04]  /*58a0*/  @!P4 LEA R4, P0, R138.reuse, R6, 0x7 ;  /* 0x000000068a04c211 */ /* 0x040fe800078038ff */
[----:B------:R-:W-:Y:S01]  /*58b0*/  @P4 STS.128 [R84+0x3800], RZ ;  /* 0x003800ff54004388 */ /* 0x000fe20000000c00 */
[----:B------:R-:W-:Y:S01]  /*58c0*/  @!P4 LEA.HI.X R5, R138, R7, R139, 0x7, P0 ;  /* 0x000000078a05c211 */ /* 0x000fe200000f3c8b */
[----:B------:R-:W-:Y:S01]  /*58d0*/  IMAD R88, R0, 0x2, R132 ;  /* 0x0000000200587824 */ /* 0x000fe200078e0284 */
[----:B------:R-:W-:Y:S02]  /*58e0*/  LOP3.LUT P0, RZ, R129, 0x4, RZ, 0xc0, !PT ;  /* 0x0000000481ff7812 */ /* 0x000fe4000780c0ff */
[----:B------:R-:W-:Y:S01]  /*58f0*/  @!PT LDS RZ, [RZ] ;  /* 0x00000000fffff984 */ /* 0x000fe20000000800 */
[----:B------:R-:W-:Y:S01]  /*5900*/  @!PT LDS RZ, [RZ] ;  /* 0x00000000fffff984 */ /* 0x000fe20000000800 */
[----:B------:R-:W-:Y:S01]  /*5910*/  @!PT LDS RZ, [RZ] ;  /* 0x00000000fffff984 */ /* 0x000fe20000000800 */
[----:B------:R-:W-:Y:S02]  /*5920*/  @!P4 LDGSTS.E.BYPASS.LTC128B.128 [R84+0x3800], desc[UR4][R6.64] ;  /* 0x038000000654cfae */ /* 0x000fe4000b981a04 */
[----:B------:R-:W-:Y:S03]  /*5930*/  SEL R124, R124, 0xffffffe0, !P0 ;  /* 0xffffffe07c7c7807 */ /* 0x000fe60004000000 */
[----:B------:R-:W-:Y:S05]  /*5940*/  @P4 STS.128 [R84+0x4000], RZ ;  /* 0x004000ff54004388 */ /* 0x000fea0000000c00 */
[----:B------:R-:W-:Y:S01]  /*5950*/  @!PT LDS RZ, [RZ] ;  /* 0x00000000fffff984 */ /* 0x000fe20000000800 */
[----:B------:R-:W-:Y:S01]  /*5960*/  @!PT LDS RZ, [RZ] ;  /* 0x00000000fffff984 */ /* 0x000fe20000000800 */
[----:B------:R-:W-:Y:S01]  /*5970*/  @!PT LDS RZ, [RZ] ;  /* 0x00000000fffff984 */ /* 0x000fe20000000800 */
[----:B------:R1:W-:Y:S01]  /*5980*/  @!P4 LDGSTS.E.BYPASS.LTC128B.128 [R84+0x4000], desc[UR4][R8.64] ;  /* 0x040000000854cfae */ /* 0x0003e2000b981a04 */
[--C-:B------:R-:W-:Y:S02]  /*5990*/  IMAD.IADD R92, R130, 0x1, R124.reuse ;  /* 0x00000001825c7824 */ /* 0x100fe400078e027c */
[----:B------:R-:W-:Y:S02]  /*59a0*/  IMAD.IADD R124, R88, 0x1, R124 ;  /* 0x00000001587c7824 */ /* 0x000fe400078e027c */
[----:B------:R-:W-:Y:S05]  /*59b0*/  @P4 STS.128 [R84+0x4800], RZ ;  /* 0x004800ff54004388 */ /* 0x000fea0000000c00 */
[----:B------:R-:W-:Y:S01]  /*59c0*/  @!PT LDS RZ, [RZ] ;  /* 0x00000000fffff984 */ /* 0x000fe20000000800 */
[----:B------:R-:W-:Y:S01]  /*59d0*/  @!PT LDS RZ, [RZ] ;  /* 0x00000000fffff984 */ /* 0x000fe20000000800 */
[----:B------:R-:W-:Y:S01]  /*59e0*/  @!PT LDS RZ, [RZ] ;  /* 0x00000000fffff984 */ /* 0x000fe20000000800 */
[----:B------:R2:W-:Y:S05]  /*59f0*/  @!P4 LDGSTS.E.BYPASS.LTC128B.128 [R84+0x4800], desc[UR4][R4.64] ;  /* 0x048000000454cfae */ /* 0x0005ea000b981a04 */
[----:B------:R-:W-:Y:S05]  /*5a00*/  LDSM.16.M88.4 R64, [R130] ;  /* 0x000000008240783b */ /* 0x000fea0000000200 */
[----:B------:R-:W-:Y:S05]  /*5a10*/  LDSM.16.M88.4 R16, [R88+0x1400] ;  /* 0x001400005810783b */ /* 0x000fea0000000200 */
[----:B------:R-:W-:Y:S05]  /*5a20*/  LDSM.16.M88.4 R24, [R88+0x1800] ;  /* 0x001800005818783b */ /* 0x000fea0000000200 */
[----:B-1----:R-:W2:Y:S05]  /*5a30*/  LDSM.16.M88.4 R8, [R88+0x1000] ;  /* 0x001000005808783b */ /* 0x002eaa0000000200 */
[----:B------:R-:W0:Y:S05]  /*5a40*/  LDGDEPBAR ;  /* 0x00000000000079af */ /* 0x000e2a0000000000 */
[----:B------:R-:W1:Y:S05]  /*5a50*/  LDSM.16.M88.4 R32, [R88+0x1c00] ;  /* 0x001c00005820783b */ /* 0x000e6a0000000200 */
[----:B------:R-:W3:Y:S05]  /*5a60*/  LDSM.16.M88.4 R40, [R88+0x2000] ;  /* 0x002000005828783b */ /* 0x000eea0000000200 */
[----:B------:R-:W4:Y:S05]  /*5a70*/  LDSM.16.M88.4 R48, [R88+0x2400] ;  /* 0x002400005830783b */ /* 0x000f2a0000000200 */
[----:B------:R-:W5:Y:S05]  /*5a80*/  LDSM.16.M88.4 R56, [R88+0x2800] ;  /* 0x002800005838783b */ /* 0x000f6a0000000200 */
[----:B------:R-:W5:Y:S05]  /*5a90*/  LDSM.16.M88.4 R88, [R88+0x2c00] ;  /* 0x002c00005858783b */ /* 0x000f6a0000000200 */
[----:B------:R-:W-:Y:S05]  /*5aa0*/  LDSM.16.M88.4 R92, [R92] ;  /* 0x000000005c5c783b */ /* 0x000fea0000000200 */
        /* <DEDUP_REMOVED lines=12> */
[----:B------:R-:W2:Y:S01]  /*5b70*/  LDSM.16.M88.4 R124, [R124+0x2c00] ;  /* 0x002c00007c7c783b */ /* 0x000ea20000000200 */
[----:B------:R-:W-:Y:S04]  /*5b80*/  DEPBAR.LE SB0, 0x0 ;  /* 0x000080000000791a */ /* 0x000fe80000000000 */
[C---:B------:R-:W-:Y:S01]  /*5b90*/  HMMA.16816.F32 R24, R64.reuse, R26, RZ ;  /* 0x0000001a4018723c */ /* 0x040fe200000018ff */
[----:B------:R-:W-:Y:S07]  /*5ba0*/  BAR.SYNC.DEFER_BLOCKING 0x0 ;  /* 0x0000000000007b1d */ /* 0x000fee0000010000 */
[C---:B-1----:R-:W-:Y:S08]  /*5bb0*/  HMMA.16816.F32 R28, R64.reuse, R32, RZ ;  /* 0x00000020401c723c */ /* 0x042ff000000018ff */
[C---:B------:R-:W-:Y:S08]  /*5bc0*/  HMMA.16816.F32 R32, R64.reuse, R34, RZ ;  /* 0x000000224020723c */ /* 0x040ff000000018ff */
[C---:B---3--:R-:W-:Y:S08]  /*5bd0*/  HMMA.16816.F32 R36, R64.reuse, R40, RZ ;  /* 0x000000284024723c */ /* 0x048ff000000018ff */
[C---:B------:R-:W-:Y:S08]  /*5be0*/  HMMA.16816.F32 R40, R64.reuse, R42, RZ ;  /* 0x0000002a4028723c */ /* 0x040ff000000018ff */
[C---:B----4-:R-:W-:Y:S08]  /*5bf0*/  HMMA.16816.F32 R44, R64.reuse, R48, RZ ;  /* 0x00000030402c723c */ /* 0x050ff000000018ff */
[C---:B------:R-:W-:Y:S08]  /*5c00*/  HMMA.16816.F32 R48, R64.reuse, R50, RZ ;  /* 0x000000324030723c */ /* 0x040ff000000018ff */
[C---:B-----5:R-:W-:Y:S08]  /*5c10*/  HMMA.16816.F32 R52, R64.reuse, R56, RZ ;  /* 0x000000384034723c */ /* 0x060ff000000018ff */
[C---:B------:R-:W-:Y:S08]  /*5c20*/  HMMA.16816.F32 R56, R64.reuse, R58, RZ ;  /* 0x0000003a4038723c */ /* 0x040ff000000018ff */
[C---:B------:R-:W-:Y:S08]  /*5c30*/  HMMA.16816.F32 R60, R64.reuse, R88, RZ ;  /* 0x00000058403c723c */ /* 0x040ff000000018ff */
[----:B------:R-:W-:Y:S08]  /*5c40*/  HMMA.16816.F32 R64, R64, R90, RZ ;  /* 0x0000005a4040723c */ /* 0x000ff000000018ff */
        /* <DEDUP_REMOVED lines=96> */
.L_x_6669:
[----:B------:R-:W-:Y:S05]  /*6250*/  BSYNC.RECONVERGENT B0 ;  /* 0x0000000000007941 */ /* 0x000fea0003800200 */
.L_x_6668:
[----:B------:R-:W-:Y:S01]  /*6260*/  @!P5 IMAD.MOV.U32 R143, RZ, RZ, R141 ;  /* 0x000000ffff8fd224 */ /* 0x000fe200078e008d */
[CC--:B------:R-:W-:Y:S02]  /*6270*/  @!P4 LEA R92, P3, R136.reuse, R142.reuse, 0x6 ;  /* 0x0000008e885cc211 */ /* 0x0c0fe400078630ff */
[-C--:B------:R-:W-:Y:S02]  /*6280*/  @!P4 IADD3 R90, P2, P1, R85, R142.reuse, R85 ;  /* 0x0000008e555ac210 */ /* 0x080fe4000795e055 */
[----:B------:R-:W-:Y:S01]  /*6290*/  @!PT LDS RZ, [RZ] ;  /* 0x00000000fffff984 */ /* 0x000fe20000000800 */
[----:B------:R-:W-:Y:S01]  /*62a0*/  @!PT LDS RZ, [RZ] ;  /* 0x00000000fffff984 */ /* 0x000fe20000000800 */
[----:B------:R-:W-:Y:S01]  /*62b0*/  @!PT LDS RZ, [RZ] ;  /* 0x00000000fffff984 */ /* 0x000fe20000000800 */
[----:B------:R1:W-:Y:S01]  /*62c0*/  @!P5 LDGSTS.E.BYPASS.LTC128B.128 [R84+0x1000], desc[UR4][R142.64] ;  /* 0x010000008e54dfae */ /* 0x0003e2000b981a04 */
[-CC-:B------:R-:W-:Y:S02]  /*62d0*/  @!P4 LEA.HI.X R93, R136, R141.reuse, R137.reuse, 0x6, P3 ;  /* 0x0000008d885dc211 */ /* 0x180fe400018f3489 */
[-C--:B------:R-:W-:Y:S01]  /*62e0*/  @!P4 IADD3.X R91, PT, PT, R88, R141.reuse, R88, P2, P1 ;  /* 0x0000008d585bc210 */ /* 0x080fe200017e2458 */
        /* <DEDUP_REMOVED lines=21> */
.L_x_6667:
[----:B------:R-:W-:Y:S05]  /*6440*/  BSYNC.RECONVERGENT B1 ;  /* 0x0000000000017941 */ /* 0x000fea0003800200 */
.L_x_6666:
        /* <DEDUP_REMOVED lines=63> */
[----:B-1----:R-:W-:Y:S01]  /*6840*/  FMUL.FTZ R87, R85, R88 ;  /* 0x0000005855577220 */ /* 0x002fe20000410000 */
        /* <DEDUP_REMOVED lines=11> */
[C---:B--2---:R-:W-:Y:S01]  /*6900*/  FMUL.FTZ R10, R86.reuse, R78 ;  /* 0x0000004e560a7220 */ /* 0x044fe20000410000 */
[----:B------:R-:W-:Y:S01]  /*6910*/  FFMA.FTZ R119, R11, R85, -R92 ;  /* 0x000000550b777223 */ /* 0x000fe2000001085c */
[----:B------:R-:W-:Y:S01]  /*6920*/  FMUL.FTZ R11, R86, R79 ;  /* 0x0000004f560b7220 */ /* 0x000fe20000410000 */
        /* <DEDUP_REMOVED lines=8> */
[C---:B------:R-:W-:Y:S01]  /*69b0*/  FMUL.FTZ R18, R86.reuse, R70 ;  /* 0x0000004656127220 */ /* 0x040fe20000410000 */
[--C-:B------:R-:W-:Y:S01]  /*69c0*/  FFMA.FTZ R111, R19, R85, -R92.reuse ;  /* 0x00000055136f7223 */ /* 0x100fe2000001085c */
[----:B------:R-:W-:Y:S03]  /*69d0*/  FMUL.FTZ R19, R86, R71 ;  /* 0x0000004756137220 */ /* 0x000fe60000410000 */
[----:B------:R-:W-:Y:S01]  /*69e0*/  MUFU.EX2 R114, R114 ;  /* 0x0000007200727308 */ /* 0x000fe20000000800 */
[C---:B-1----:R-:W-:Y:S01]  /*69f0*/  FMUL.FTZ R8, R87.reuse, R76 ;  /* 0x0000004c57087220 */ /* 0x042fe20000410000 */
[C---:B------:R-:W-:Y:S01]  /*6a00*/  FMUL.FTZ R9, R87.reuse, R77 ;  /* 0x0000004d57097220 */ /* 0x040fe20000410000 */
[----:B------:R-:W-:Y:S01]  /*6a10*/  FMUL.FTZ R5, R87, R81 ;  /* 0x0000005157057220 */ /* 0x000fe20000410000 */
[----:B------:R-:W-:Y:S01]  /*6a20*/  FFMA.FTZ R81, R35, R85, -R92 ;  /* 0x0000005523517223 */ /* 0x000fe2000001085c */
[C---:B------:R-:W-:Y:S01]  /*6a30*/  FMUL.FTZ R16, R87.reuse, R68 ;  /* 0x0000004457107220 */ /* 0x040fe20000410000 */
[----:B------:R-:W-:Y:S01]  /*6a40*/  FMUL.FTZ R17, R87, R69 ;  /* 0x0000004557117220 */ /* 0x000fe20000410000 */
[-C--:B------:R-:W-:Y:S03]  /*6a50*/  FFMA.FTZ R121, R4, R85.reuse, -R94 ;  /* 0x0000005504797223 */ /* 0x080fe6000001085e */
[----:B------:R-:W1:Y:S01]  /*6a60*/  MUFU.EX2 R115, R115 ;  /* 0x0000007300737308 */ /* 0x000e620000000800 */
[-CC-:B------:R-:W-:Y:S01]  /*6a70*/  FFMA.FTZ R122, R6, R85.reuse, -R92.reuse ;  /* 0x00000055067a7223 */ /* 0x180fe2000001085c */
[C---:B------:R-:W-:Y:S01]  /*6a80*/  FMUL.FTZ R6, R86.reuse, R82 ;  /* 0x0000005256067220 */ /* 0x040fe20000410000 */
[--C-:B------:R-:W-:Y:S01]  /*6a90*/  FFMA.FTZ R120, R7, R85, -R92.reuse ;  /* 0x0000005507787223 */ /* 0x100fe2000001085c */
[----:B------:R-:W-:Y:S01]  /*6aa0*/  FMUL.FTZ R7, R86, R83 ;  /* 0x0000005356077220 */ /* 0x000fe20000410000 */
[-C--:B------:R-:W-:Y:S01]  /*6ab0*/  FFMA.FTZ R68, R42, R85.reuse, -R92 ;  /* 0x000000552a447223 */ /* 0x080fe2000001085c */
[-CC-:B------:R-:W-:Y:S01]  /*6ac0*/  FFMA.FTZ R36, R36, R85.reuse, -R94.reuse ;  /* 0x0000005524247223 */ /* 0x180fe2000001085e */
[-C--:B------:R-:W-:Y:S03]  /*6ad0*/  FFMA.FTZ R37, R37, R85.reuse, -R94 ;  /* 0x0000005525257223 */ /* 0x080fe6000001085e */
[----:B------:R-:W2:Y:S01]  /*6ae0*/  MUFU.EX2 R121, R121 ;  /* 0x0000007900797308 */ /* 0x000ea20000000800 */
[-CC-:B------:R-:W-:Y:S01]  /*6af0*/  FFMA.FTZ R38, R38, R85.reuse, -R92.reuse ;  /* 0x0000005526267223 */ /* 0x180fe2000001085c */
[-C--:B------:R-:W-:Y:S01]  /*6b00*/  FFMA.FTZ R39, R39, R85.reuse, -R92 ;  /* 0x0000005527277223 */ /* 0x080fe2000001085c */
[-CC-:B------:R-:W-:Y:S01]  /*6b10*/  FFMA.FTZ R40, R40, R85.reuse, -R94.reuse ;  /* 0x0000005528287223 */ /* 0x180fe2000001085e */
[-C--:B------:R-:W-:Y:S01]  /*6b20*/  FFMA.FTZ R41, R41, R85.reuse, -R94 ;  /* 0x0000005529297223 */ /* 0x080fe2000001085e */
[-C--:B------:R-:W-:Y:S01]  /*6b30*/  FFMA.FTZ R42, R43, R85.reuse, -R92 ;  /* 0x000000552b2a7223 */ /* 0x080fe2000001085c */
[-CC-:B------:R-:W-:Y:S01]  /*6b40*/  FFMA.FTZ R43, R44, R85.reuse, -R94.reuse ;  /* 0x000000552c2b7223 */ /* 0x180fe2000001085e */
[-C--:B------:R-:W-:Y:S03]  /*6b50*/  FFMA.FTZ R44, R45, R85.reuse, -R94 ;  /* 0x000000552d2c7223 */ /* 0x080fe6000001085e */
[----:B------:R-:W-:Y:S01]  /*6b60*/  MUFU.EX2 R122, R122 ;  /* 0x0000007a007a7308 */ /* 0x000fe20000000800 */
[----:B-1----:R-:W-:Y:S01]  /*6b70*/  F2FP.F16.F32.PACK_AB R22, R115, R114 ;  /* 0x000000727316723e */ /* 0x002fe200000000ff */
[-C--:B------:R-:W-:Y:S01]  /*6b80*/  FFMA.FTZ R45, R46, R85.reuse, -R92 ;  /* 0x000000552e2d7223 */ /* 0x080fe2000001085c */
[-CC-:B------:R-:W-:Y:S01]  /*6b90*/  FFMA.FTZ R46, R48, R85.reuse, -R94.reuse ;  /* 0x00000055302e7223 */ /* 0x180fe2000001085e */
[-C--:B------:R-:W-:Y:S01]  /*6ba0*/  FFMA.FTZ R48, R49, R85.reuse, -R94 ;  /* 0x0000005531307223 */ /* 0x080fe2000001085e */
[-CC-:B------:R-:W-:Y:S01]  /*6bb0*/  FFMA.FTZ R47, R47, R85.reuse, -R92.reuse ;  /* 0x000000552f2f7223 */ /* 0x180fe2000001085c */
[-CC-:B------:R-:W-:Y:S01]  /*6bc0*/  FFMA.FTZ R49, R50, R85.reuse, -R92.reuse ;  /* 0x0000005532317223 */ /* 0x180fe2000001085c */
[----:B------:R-:W-:Y:S03]  /*6bd0*/  FFMA.FTZ R51, R51, R85, -R92 ;  /* 0x0000005533337223 */ /* 0x000fe6000001085c */
[----:B------:R-:W1:Y:S01]  /*6be0*/  MUFU.EX2 R120, R120 ;  /* 0x0000007800787308 */ /* 0x000e620000000800 */
[----:B--2---:R-:W-:Y:S01]  /*6bf0*/  F2FP.F16.F32.PACK_AB R20, R116, R121 ;  /* 0x000000797414723e */ /* 0x004fe200000000ff */
[----:B------:R-:W-:Y:S01]  /*6c00*/  FFMA.FTZ R121, R87, R162, R121 ;  /* 0x000000a257797223 */ /* 0x000fe20000010079 */
[----:B------:R-:W-:Y:S01]  /*6c10*/  SHF.R.U32.HI R88, RZ, 0x1, R129 ;  /* 0x00000001ff587819 */ /* 0x000fe20000011681 */
[-CC-:B------:R-:W-:Y:S01]  /*6c20*/  FFMA.FTZ R50, R52, R85.reuse, -R94.reuse ;  /* 0x0000005534327223 */ /* 0x180fe2000001085e */
[-C--:B------:R-:W-:Y:S01]  /*6c30*/  FFMA.FTZ R52, R53, R85.reuse, -R94 ;  /* 0x0000005535347223 */ /* 0x080fe2000001085e */
[----:B------:R-:W-:Y:S01]  /*6c40*/  FADD.FTZ R121, R116, R121 ;  /* 0x0000007974797221 */ /* 0x000fe20000010000 */
[----:B------:R-:W-:Y:S03]  /*6c50*/  LOP3.LUT R4, R88, 0x8, RZ, 0xc0, !PT ;  /* 0x0000000858047812 */ /* 0x000fe600078ec0ff */
[----:B------:R-:W-:Y:S01]  /*6c60*/  MUFU.EX2 R118, R118 ;  /* 0x0000007600767308 */ /* 0x000fe20000000800 */
[-C--:B------:R-:W-:Y:S01]  /*6c70*/  FFMA.FTZ R53, R54, R85.reuse, -R92 ;  /* 0x0000005536357223 */ /* 0x080fe2000001085c */
[----:B------:R-:W-:Y:S01]  /*6c80*/  FADD.FTZ R121, R114, R121 ;  /* 0x0000007972797221 */ /* 0x000fe20000010000 */
[----:B------:R-:W-:Y:S01]  /*6c90*/  LOP3.LUT R4, R4, 0xc0, R134, 0xf8, !PT ;  /* 0x000000c004047812 */ /* 0x000fe200078ef886 */
[-C--:B------:R-:W-:Y:S01]  /*6ca0*/  FFMA.FTZ R54, R55, R85.reuse, -R92 ;  /* 0x0000005537367223 */ /* 0x080fe2000001085c */
[----:B------:R-:W-:Y:S01]  /*6cb0*/  LOP3.LUT R134, R134, 0x120, RZ, 0xc0, !PT ;  /* 0x0000012086867812 */ /* 0x000fe200078ec0ff */
[----:B------:R-:W-:Y:S01]  /*6cc0*/  FADD.FTZ R115, R115, R121 ;  /* 0x0000007973737221 */ /* 0x000fe20000010000 */
[----:B------:R-:W-:Y:S03]  /*6cd0*/  FFMA.FTZ R55, R56, R85, -R94 ;  /* 0x0000005538377223 */ /* 0x000fe6000001085e */
[----:B------:R-:W2:Y:S01]  /*6ce0*/  MUFU.EX2 R119, R119 ;  /* 0x0000007700777308 */ /* 0x000ea20000000800 */
[----:B------:R-:W-:Y:S01]  /*6cf0*/  LOP3.LUT R4, R134, R4, R133, 0xf6, !PT ;  /* 0x0000000486047212 */ /* 0x000fe200078ef685 */
[----:B------:R-:W-:Y:S01]  /*6d00*/  FADD.FTZ R115, R113, R115 ;  /* 0x0000007371737221 */ /* 0x000fe20000010000 */
[----:B-1----:R-:W-:Y:S01]  /*6d10*/  F2FP.F16.F32.PACK_AB R21, R120, R122 ;  /* 0x0000007a7815723e */ /* 0x002fe200000000ff */
[----:B------:R-:W-:Y:S01]  /*6d20*/  FFMA.FTZ R122, R86, R157, R122 ;  /* 0x0000009d567a7223 */ /* 0x000fe2000001007a */
[----:B------:R-:W-:Y:S01]  /*6d30*/  LEA R90, R4, R132, 0x1 ;  /* 0x00000084045a7211 */ /* 0x000fe200078e08ff */
[-C--:B------:R-:W-:Y:S01]  /*6d40*/  FFMA.FTZ R56, R57, R85.reuse, -R94 ;  /* 0x0000005539387223 */ /* 0x080fe2000001085e */
[-C--:B------:R-:W-:Y:S03]  /*6d50*/  FFMA.FTZ R57, R58, R85.reuse, -R92 ;  /* 0x000000553a397223 */ /* 0x080fe6000001085c */
[----:B------:R-:W1:Y:S01]  /*6d60*/  MUFU.EX2 R117, R117 ;  /* 0x0000007500757308 */ /* 0x000e620000000800 */
[C---:B------:R-:W-:Y:S01]  /*6d70*/  IADD3 R4, PT, PT, R90.reuse, 0x3000, RZ ;  /* 0x000030005a047810 */ /* 0x040fe20007ffe0ff */
[----:B------:R-:W3:Y:S01]  /*6d80*/  LDSM.16.MT88.4 R12, [R90+0x3000] ;  /* 0x003000005a0c783b */ /* 0x000ee20000004200 */
[----:B------:R-:W-:Y:S01]  /*6d90*/  IADD3 R89, PT, PT, R90, 0x3020, RZ ;  /* 0x000030205a597810 */ /* 0x000fe20007ffe0ff */
[----:B------:R-:W-:Y:S01]  /*6da0*/  FADD.FTZ R122, R120, R122 ;  /* 0x0000007a787a7221 */ /* 0x000fe20000010000 */
[----:B------:R-:W-:Y:S01]  /*6db0*/  @P0 IADD3 R89, PT, PT, R4, -0x20, RZ ;  /* 0xffffffe004590810 */ /* 0x000fe20007ffe0ff */
[----:B------:R-:W-:Y:S01]  /*6dc0*/  FMUL.FTZ R4, R87, R80 ;  /* 0x0000005057047220 */ /* 0x000fe20000410000 */
[-C--:B------:R-:W-:Y:S03]  /*6dd0*/  FFMA.FTZ R58, R59, R85.reuse, -R92 ;  /* 0x000000553b3a7223 */ /* 0x080fe6000001085c */
[----:B------:R4:W-:Y:S01]  /*6de0*/  MUFU.EX2 R80, R34 ;  /* 0x0000002200507308 */ /* 0x0009e20000000800 */
[----:B--2---:R-:W-:Y:S01]  /*6df0*/  F2FP.F16.F32.PACK_AB R23, R119, R118 ;  /* 0x000000767717723e */ /* 0x004fe200000000ff */
[----:B------:R-:W2:Y:S01]  /*6e00*/  LDSM.16.MT88.4 R24, [R89] ;  /* 0x000000005918783b */ /* 0x000ea20000004200 */
[----:B------:R-:W-:Y:S01]  /*6e10*/  ISETP.GT.AND P0, PT, R156, R140, PT ;  /* 0x0000008c9c00720c */ /* 0x000fe20003f04270 */
[----:B------:R-:W-:Y:S01]  /*6e20*/  FADD.FTZ R122, R118, R122 ;  /* 0x0000007a767a7221 */ /* 0x000fe20000010000 */
[-C--:B------:R-:W-:Y:S01]  /*6e30*/  FFMA.FTZ R59, R61, R85.reuse, -R94 ;  /* 0x000000553d3b7223 */ /* 0x080fe2000001085e */
[-CC-:B------:R-:W-:Y:S01]  /*6e40*/  FFMA.FTZ R61, R62, R85.reuse, -R92.reuse ;  /* 0x000000553e3d7223 */ /* 0x180fe2000001085c */
[-C--:B------:R-:W-:Y:S03]  /*6e50*/  FFMA.FTZ R62, R63, R85.reuse, -R92 ;  /* 0x000000553f3e7223 */ /* 0x080fe6000001085c */
[----:B------:R-:W5:Y:S01]  /*6e60*/  MUFU.EX2 R112, R112 ;  /* 0x0000007000707308 */ /* 0x000f620000000800 */
[----:B------:R-:W-:Y:S01]  /*6e70*/  FADD.FTZ R119, R119, R122 ;  /* 0x0000007a77777221 */ /* 0x000fe20000010000 */
[----:B------:R-:W5:Y:S01]  /*6e80*/  LDSM.16.MT88.4 R28, [R90+0x3400] ;  /* 0x003400005a1c783b */ /* 0x000f620000004200 */
[-CC-:B------:R-:W-:Y:S01]  /*6e90*/  FFMA.FTZ R60, R60, R85.reuse, -R94.reuse ;  /* 0x000000553c3c7223 */ /* 0x180fe2000001085e */
[-C--:B------:R-:W-:Y:S01]  /*6ea0*/  FFMA.FTZ R63, R64, R85.reuse, -R94 ;  /* 0x00000055403f7223 */ /* 0x080fe2000001085e */
[----:B-1----:R-:W-:Y:S01]  /*6eb0*/  FADD.FTZ R119, R117, R119 ;  /* 0x0000007775777221 */ /* 0x002fe20000010000 */
[-C--:B------:R-:W-:Y:S01]  /*6ec0*/  FFMA.FTZ R66, R66, R85.reuse, -R92 ;  /* 0x0000005542427223 */ /* 0x080fe2000001085c */
[-C--:B------:R-:W-:Y:S03]  /*6ed0*/  FFMA.FTZ R94, R65, R85.reuse, -R94 ;  /* 0x00000055415e7223 */ /* 0x080fe6000001085e */
[----:B------:R-:W-:Y:S01]  /*6ee0*/  MUFU.EX2 R107, R107 ;  /* 0x0000006b006b7308 */ /* 0x000fe20000000800 */
[----:B------:R-:W-:Y:S01]  /*6ef0*/  FFMA.FTZ R92, R67, R85, -R92 ;  /* 0x00000055435c7223 */ /* 0x000fe2000001085c */
[----:B----4-:R-:W1:Y:S08]  /*6f00*/  LDSM.16.MT88.4 R32, [R89+0x400] ;  /* 0x000400005920783b */ /* 0x010e700000004200 */
[----:B------:R-:W4:Y:S01]  /*6f10*/  MUFU.EX2 R108, R108 ;  /* 0x0000006c006c7308 */ /* 0x000f220000000800 */
[----:B------:R-:W-:Y:S09]  /*6f20*/  LDSM.16.MT88.4 R76, [R90+0x4c00] ;  /* 0x004c00005a4c783b */ /* 0x000ff20000004200 */
[----:B------:R-:W-:Y:S01]  /*6f30*/  MUFU.EX2 R110, R110 ;  /* 0x0000006e006e7308 */ /* 0x000fe20000000800 */
[C---:B---3--:R-:W-:Y:S05]  /*6f40*/  HMMA.16816.F32 R4, R20.reuse, R12, R4 ;  /* 0x0000000c1404723c */ /* 0x048fea0000001804 */
[C---:B------:R-:W-:Y:S04]  /*6f50*/  FMUL.FTZ R12, R87.reuse, R72 ;  /* 0x00000048570c7220 */ /* 0x040fe80000410000 */
[----:B------:R-:W3:Y:S01]  /*6f60*/  MUFU.EX2 R111, R111 ;  /* 0x0000006f006f7308 */ /* 0x000ee20000000800 */
[----:B------:R-:W-:Y:S01]  /*6f70*/  FMUL.FTZ R13, R87, R73 ;  /* 0x00000049570d7220 */ /* 0x000fe20000410000 */
[C---:B------:R-:W-:Y:S03]  /*6f80*/  HMMA.16816.F32 R8, R20.reuse, R14, R8 ;  /* 0x0000000e1408723c */ /* 0x040fe60000001808 */
[C---:B------:R-:W-:Y:S01]  /*6f90*/  FMUL.FTZ R14, R86.reuse, R74 ;  /* 0x0000004a560e7220 */ /* 0x040fe20000410000 */
[----:B------:R-:W-:Y:S01]  /*6fa0*/  FMUL.FTZ R15, R86, R75 ;  /* 0x0000004b560f7220 */ /* 0x000fe20000410000 */
[----:B------:R-:W-:Y:S03]  /*6fb0*/  MOV R87, R0 ;  /* 0x0000000000577202 */ /* 0x000fe60000000f00 */
[----:B------:R-:W-:Y:S01]  /*6fc0*/  MUFU.EX2 R98, R98 ;  /* 0x0000006200627308 */ /* 0x000fe20000000800 */
[----:B------:R-:W-:Y:S02]  /*6fd0*/  MOV R86, R84 ;  /* 0x0000005400567202 */ /* 0x000fe40000000f00 */
[C---:B--2---:R-:W-:Y:S07]  /*6fe0*/  HMMA.16816.F32 R12, R20.reuse, R24, R12 ;  /* 0x00000018140c723c */ /* 0x044fee000000180c */
[----:B------:R-:W-:Y:S01]  /*6ff0*/  MUFU.EX2 R95, R95 ;  /* 0x0000005f005f7308 */ /* 0x000fe20000000800 */
[----:B------:R-:W-:Y:S01]  /*7000*/  HMMA.16816.F32 R16, R20, R26, R16 ;  /* 0x0000001a1410723c */ /* 0x000fe20000001810 */
[----:B------:R-:W2:Y:S08]  /*7010*/  LDSM.16.MT88.4 R24, [R90+0x3800] ;  /* 0x003800005a18783b */ /* 0x000eb00000004200 */
[----:B------:R-:W1:Y:S01]  /*7020*/  MUFU.EX2 R105, R105 ;  /* 0x0000006900697308 */ /* 0x000e620000000800 */
[C---:B------:R-:W-:Y:S01]  /*7030*/  F2FP.F16.F32.PACK_AB R20, R109.reuse, R113 ;  /* 0x000000716d14723e */ /* 0x040fe200000000ff */
[----:B------:R-:W-:Y:S01]  /*7040*/  FADD.FTZ R109, R109, R115 ;  /* 0x000000736d6d7221 */ /* 0x000fe20000010000 */
[C---:B-----5:R-:W-:Y:S01]  /*7050*/  F2FP.F16.F32.PACK_AB R21, R112.reuse, R117 ;  /* 0x000000757015723e */ /* 0x060fe200000000ff */
[----:B------:R-:W-:Y:S01]  /*7060*/  FADD.FTZ R112, R112, R119 ;  /* 0x0000007770707221 */ /* 0x000fe20000010000 */
[----:B----4-:R-:W-:Y:S01]  /*7070*/  F2FP.F16.F32.PACK_AB R22, R108, R107 ;  /* 0x0000006b6c16723e */ /* 0x010fe200000000ff */
[----:B------:R-:W-:Y:S01]  /*7080*/  FADD.FTZ R109, R107, R109 ;  /* 0x0000006d6b6d7221 */ /* 0x000fe20000010000 */
[C---:B---3--:R-:W-:Y:S03]  /*7090*/  F2FP.F16.F32.PACK_AB R23, R111.reuse, R110 ;  /* 0x0000006e6f17723e */ /* 0x048fe600000000ff */
[----:B------:R-:W3:Y:S01]  /*70a0*/  MUFU.EX2 R102, R102 ;  /* 0x0000006600667308 */ /* 0x000ee20000000800 */
[----:B------:R-:W-:Y:S01]  /*70b0*/  FADD.FTZ R112, R110, R112 ;  /* 0x000000706e707221 */ /* 0x000fe20000010000 */
[----:B------:R-:W-:Y:S03]  /*70c0*/  FADD.FTZ R108, R108, R109 ;  /* 0x0000006d6c6c7221 */ /* 0x000fe60000010000 */
[----:B------:R-:W-:Y:S01]  /*70d0*/  FADD.FTZ R111, R111, R112 ;  /* 0x000000706f6f7221 */ /* 0x000fe20000010000 */
[C---:B------:R-:W-:Y:S04]  /*70e0*/  HMMA.16816.F32 R4, R20.reuse, R28, R4 ;  /* 0x0000001c1404723c */ /* 0x040fe80000001804 */
[----:B------:R-:W-:Y:S01]  /*70f0*/  MUFU.EX2 R97, R97 ;  /* 0x0000006100617308 */ /* 0x000fe20000000800 */
[----:B-1----:R-:W-:Y:S01]  /*7100*/  FADD.FTZ R111, R105, R111 ;  /* 0x0000006f696f7221 */ /* 0x002fe20000010000 */
[----:B------:R-:W-:Y:S02]  /*7110*/  FADD.FTZ R108, R98, R108 ;  /* 0x0000006c626c7221 */ /* 0x000fe40000010000 */
[C---:B------:R-:W-:Y:S01]  /*7120*/  HMMA.16816.F32 R8, R20.reuse, R30, R8 ;  /* 0x0000001e1408723c */ /* 0x040fe20000001808 */
[----:B------:R-:W1:Y:S05]  /*7130*/  LDSM.16.MT88.4 R28, [R89+0x800] ;  /* 0x00080000591c783b */ /* 0x000e6a0000004200 */
[----:B------:R-:W4:Y:S01]  /*7140*/  MUFU.EX2 R93, R93 ;  /* 0x0000005d005d7308 */ /* 0x000f220000000800 */
[C---:B------:R-:W-:Y:S01]  /*7150*/  FADD.FTZ R108, R95.reuse, R108 ;  /* 0x0000006c5f6c7221 */ /* 0x040fe20000010000 */
[C---:B------:R-:W-:Y:S08]  /*7160*/  HMMA.16816.F32 R12, R20.reuse, R32, R12 ;  /* 0x00000020140c723c */ /* 0x040ff0000000180c */
[----:B------:R-:W5:Y:S01]  /*7170*/  MUFU.EX2 R100, R100 ;  /* 0x0000006400647308 */ /* 0x000f620000000800 */
[----:B------:R-:W-:Y:S01]  /*7180*/  HMMA.16816.F32 R16, R20, R34, R16 ;  /* 0x000000221410723c */ /* 0x000fe20000001810 */
[----:B------:R-:W1:Y:S08]  /*7190*/  LDSM.16.MT88.4 R32, [R90+0x3c00] ;  /* 0x003c00005a20783b */ /* 0x000e700000004200 */
[----:B------:R-:W2:Y:S01]  /*71a0*/  MUFU.EX2 R103, R103 ;  /* 0x0000006700677308 */ /* 0x000ea20000000800 */
[----:B------:R-:W-:Y:S02]  /*71b0*/  F2FP.F16.F32.PACK_AB R20, R95, R98 ;  /* 0x000000625f14723e */ /* 0x000fe400000000ff */
[C---:B---3--:R-:W-:Y:S01]  /*71c0*/  F2FP.F16.F32.PACK_AB R21, R102.reuse, R105 ;  /* 0x000000696615723e */ /* 0x048fe200000000ff */
[----:B------:R-:W-:Y:S01]  /*71d0*/  FADD.FTZ R102, R102, R111 ;  /* 0x0000006f66667221 */ /* 0x000fe20000010000 */
[----:B----4-:R-:W-:Y:S01]  /*71e0*/  F2FP.F16.F32.PACK_AB R22, R93, R97 ;  /* 0x000000615d16723e */ /* 0x010fe200000000ff */
[----:B------:R-:W-:Y:S04]  /*71f0*/  FADD.FTZ R97, R97, R108 ;  /* 0x0000006c61617221 */ /* 0x000fe80000010000 */
[----:B------:R-:W-:Y:S01]  /*7200*/  MUFU.EX2 R99, R99 ;  /* 0x0000006300637308 */ /* 0x000fe20000000800 */
[----:B-----5:R-:W-:Y:S01]  /*7210*/  FADD.FTZ R102, R100, R102 ;  /* 0x0000006664667221 */ /* 0x020fe20000010000 */
[----:B------:R-:W-:Y:S08]  /*7220*/  FADD.FTZ R97, R93, R97 ;  /* 0x000000615d617221 */ /* 0x000ff00000010000 */
[----:B------:R-:W-:Y:S01]  /*7230*/  MUFU.EX2 R96, R96 ;  /* 0x0000006000607308 */ /* 0x000fe20000000800 */
[C---:B--2---:R-:W-:Y:S01]  /*7240*/  F2FP.F16.F32.PACK_AB R23, R103.reuse, R100 ;  /* 0x000000646717723e */ /* 0x044fe200000000ff */
[----:B------:R-:W-:Y:S08]  /*7250*/  FADD.FTZ R103, R103, R102 ;  /* 0x0000006667677221 */ /* 0x000ff00000010000 */
[----:B------:R-:W2:Y:S01]  /*7260*/  MUFU.EX2 R106, R106 ;  /* 0x0000006a006a7308 */ /* 0x000ea20000000800 */
[C---:B------:R-:W-:Y:S09]  /*7270*/  HMMA.16816.F32 R4, R20.reuse, R24, R4 ;  /* 0x000000181404723c */ /* 0x040ff20000001804 */
[----:B------:R-:W3:Y:S01]  /*7280*/  MUFU.EX2 R104, R104 ;  /* 0x0000006800687308 */ /* 0x000ee20000000800 */
[C---:B------:R-:W-:Y:S01]  /*7290*/  HMMA.16816.F32 R8, R20.reuse, R26, R8 ;  /* 0x0000001a1408723c */ /* 0x040fe20000001808 */
[----:B------:R-:W4:Y:S08]  /*72a0*/  LDSM.16.MT88.4 R24, [R89+0xc00] ;  /* 0x000c00005918783b */ /* 0x000f300000004200 */
[----:B------:R-:W-:Y:S01]  /*72b0*/  MUFU.EX2 R101, R101 ;  /* 0x0000006500657308 */ /* 0x000fe20000000800 */
[C---:B-1----:R-:W-:Y:S03]  /*72c0*/  HMMA.16816.F32 R12, R20.reuse, R28, R12 ;  /* 0x0000001c140c723c */ /* 0x042fe6000000180c */
[----:B--2---:R-:W-:Y:S06]  /*72d0*/  FADD.FTZ R103, R106, R103 ;  /* 0x000000676a677221 */ /* 0x004fec0000010000 */
[----:B------:R-:W1:Y:S01]  /*72e0*/  MUFU.EX2 R91, R91 ;  /* 0x0000005b005b7308 */ /* 0x000e620000000800 */
[----:B------:R-:W-:Y:S01]  /*72f0*/  HMMA.16816.F32 R16, R20, R30, R16 ;  /* 0x0000001e1410723c */ /* 0x000fe20000001810 */
[----:B------:R-:W2:Y:S02]  /*7300*/  LDSM.16.MT88.4 R28, [R90+0x4000] ;  /* 0x004000005a1c783b */ /* 0x000ea40000004200 */
[----:B------:R-:W-:Y:S01]  /*7310*/  F2FP.F16.F32.PACK_AB R20, R96, R99 ;  /* 0x000000636014723e */ /* 0x000fe200000000ff */
[----:B------:R-:W-:Y:S01]  /*7320*/  FADD.FTZ R99, R99, R97 ;  /* 0x0000006163637221 */ /* 0x000fe20000010000 */
[C---:B---3--:R-:W-:Y:S01]  /*7330*/  F2FP.F16.F32.PACK_AB R21, R104.reuse, R106 ;  /* 0x0000006a6815723e */ /* 0x048fe200000000ff */
[----:B------:R-:W-:Y:S03]  /*7340*/  FADD.FTZ R104, R104, R103 ;  /* 0x0000006768687221 */ /* 0x000fe60000010000 */
[----:B------:R-:W3:Y:S01]  /*7350*/  MUFU.EX2 R81, R81 ;  /* 0x0000005100517308 */ /* 0x000ee20000000800 */
[----:B------:R-:W-:Y:S01]  /*7360*/  FADD.FTZ R99, R96, R99 ;  /* 0x0000006360637221 */ /* 0x000fe20000010000 */
[----:B------:R-:W-:Y:S08]  /*7370*/  FADD.FTZ R104, R80, R104 ;  /* 0x0000006850687221 */ /* 0x000ff00000010000 */
[----:B------:R-:W-:Y:S01]  /*7380*/  MUFU.EX2 R36, R36 ;  /* 0x0000002400247308 */ /* 0x000fe20000000800 */
[----:B-1----:R-:W-:Y:S01]  /*7390*/  F2FP.F16.F32.PACK_AB R22, R91, R101 ;  /* 0x000000655b16723e */ /* 0x002fe200000000ff */
[----:B------:R-:W-:Y:S04]  /*73a0*/  FADD.FTZ R101, R101, R99 ;  /* 0x0000006365657221 */ /* 0x000fe80000010000 */
[----:B------:R-:W-:Y:S04]  /*73b0*/  FADD.FTZ R101, R91, R101 ;  /* 0x000000655b657221 */ /* 0x000fe80000010000 */
[----:B------:R-:W-:Y:S01]  /*73c0*/  MUFU.EX2 R37, R37 ;  /* 0x0000002500257308 */ /* 0x000fe20000000800 */
[C---:B---3--:R-:W-:Y:S01]  /*73d0*/  F2FP.F16.F32.PACK_AB R23, R81.reuse, R80 ;  /* 0x000000505117723e */ /* 0x048fe200000000ff */
[----:B------:R-:W-:Y:S08]  /*73e0*/  FADD.FTZ R81, R81, R104 ;  /* 0x0000006851517221 */ /* 0x000ff00000010000 */
[----:B------:R-:W1:Y:S01]  /*73f0*/  MUFU.EX2 R38, R38 ;  /* 0x0000002600267308 */ /* 0x000e620000000800 */
[C---:B------:R-:W-:Y:S09]  /*7400*/  HMMA.16816.F32 R4, R20.reuse, R32, R4 ;  /* 0x000000201404723c */ /* 0x040ff20000001804 */
[----:B------:R-:W3:Y:S01]  /*7410*/  MUFU.EX2 R39, R39 ;  /* 0x0000002700277308 */ /* 0x000ee20000000800 */
        /* <DEDUP_REMOVED lines=9> */
[C---:B---3--:R-:W-:Y:S01]  /*74b0*/  FADD.FTZ R81, R39.reuse, R81 ;  /* 0x0000005127517221 */ /* 0x048fe20000010000 */
[----:B------:R-:W-:Y:S01]  /*74c0*/  F2FP.F16.F32.PACK_AB R21, R39, R38 ;  /* 0x000000262715723e */ /* 0x000fe200000000ff */
[----:B------:R-:W-:Y:S03]  /*74d0*/  FADD.FTZ R36, R36, R101 ;  /* 0x0000006524247221 */ /* 0x000fe60000010000 */
[----:B------:R-:W-:Y:S01]  /*74e0*/  MUFU.EX2 R68, R68 ;  /* 0x0000004400447308 */ /* 0x000fe20000000800 */
[----:B------:R-:W-:Y:S09]  /*74f0*/  FADD.FTZ R36, R37, R36 ;  /* 0x0000002425247221 */ /* 0x000ff20000010000 */
[----:B------:R-:W3:Y:S01]  /*7500*/  MUFU.EX2 R42, R42 ;  /* 0x0000002a002a7308 */ /* 0x000ee20000000800 */
[C---:B-1----:R-:W-:Y:S01]  /*7510*/  F2FP.F16.F32.PACK_AB R22, R41.reuse, R40 ;  /* 0x000000282916723e */ /* 0x042fe200000000ff */
[----:B------:R-:W-:Y:S04]  /*7520*/  FADD.FTZ R40, R40, R36 ;  /* 0x0000002428287221 */ /* 0x000fe80000010000 */
[----:B------:R-:W-:Y:S04]  /*7530*/  FADD.FTZ R40, R41, R40 ;  /* 0x0000002829287221 */ /* 0x000fe80000010000 */
[----:B------:R-:W1:Y:S10]  /*7540*/  MUFU.EX2 R43, R43 ;  /* 0x0000002b002b7308 */ /* 0x000e740000000800 */
[----:B------:R-:W-:Y:S01]  /*7550*/  MUFU.EX2 R44, R44 ;  /* 0x0000002c002c7308 */ /* 0x000fe20000000800 */
[----:B---3--:R-:W-:Y:S01]  /*7560*/  F2FP.F16.F32.PACK_AB R23, R42, R68 ;  /* 0x000000442a17723e */ /* 0x008fe200000000ff */
[----:B------:R-:W-:Y:S04]  /*7570*/  FADD.FTZ R68, R68, R81 ;  /* 0x0000005144447221 */ /* 0x000fe80000010000 */
[----:B------:R-:W-:Y:S04]  /*7580*/  FADD.FTZ R68, R42, R68 ;  /* 0x000000442a447221 */ /* 0x000fe80000010000 */
[----:B------:R-:W3:Y:S01]  /*7590*/  MUFU.EX2 R45, R45 ;  /* 0x0000002d002d7308 */ /* 0x000ee20000000800 */
[C---:B--2---:R-:W-:Y:S03]  /*75a0*/  HMMA.16816.F32 R4, R20.reuse, R28, R4 ;  /* 0x0000001c1404723c */ /* 0x044fe60000001804 */
[----:B-1----:R-:W-:Y:S06]  /*75b0*/  FADD.FTZ R40, R43, R40 ;  /* 0x000000282b287221 */ /* 0x002fec0000010000 */
[----:B------:R-:W1:Y:S01]  /*75c0*/  MUFU.EX2 R47, R47 ;  /* 0x0000002f002f7308 */ /* 0x000e620000000800 */
[C---:B------:R-:W-:Y:S01]  /*75d0*/  HMMA.16816.F32 R8, R20.reuse, R30, R8 ;  /* 0x0000001e1408723c */ /* 0x040fe20000001808 */
[----:B------:R-:W2:Y:S08]  /*75e0*/  LDSM.16.MT88.4 R28, [R89+0x1400] ;  /* 0x00140000591c783b */ /* 0x000eb00000004200 */
[----:B------:R-:W4:Y:S01]  /*75f0*/  MUFU.EX2 R46, R46 ;  /* 0x0000002e002e7308 */ /* 0x000f220000000800 */
[C---:B-----5:R-:W-:Y:S03]  /*7600*/  HMMA.16816.F32 R12, R20.reuse, R32, R12 ;  /* 0x00000020140c723c */ /* 0x060fe6000000180c */
[----:B---3--:R-:W-:Y:S06]  /*7610*/  FADD.FTZ R68, R45, R68 ;  /* 0x000000442d447221 */ /* 0x008fec0000010000 */
[----:B------:R-:W3:Y:S01]  /*7620*/  MUFU.EX2 R48, R48 ;  /* 0x0000003000307308 */ /* 0x000ee20000000800 */
[----:B------:R-:W-:Y:S01]  /*7630*/  HMMA.16816.F32 R16, R20, R34, R16 ;  /* 0x000000221410723c */ /* 0x000fe20000001810 */
[----:B------:R-:W5:Y:S02]  /*7640*/  LDSM.16.MT88.4 R32, [R90+0x4800] ;  /* 0x004800005a20783b */ /* 0x000f640000004200 */
[C---:B------:R-:W-:Y:S01]  /*7650*/  F2FP.F16.F32.PACK_AB R20, R44.reuse, R43 ;  /* 0x0000002b2c14723e */ /* 0x040fe200000000ff */
[----:B------:R-:W-:Y:S01]  /*7660*/  FADD.FTZ R44, R44, R40 ;  /* 0x000000282c2c7221 */ /* 0x000fe20000010000 */
[C---:B-1----:R-:W-:Y:S01]  /*7670*/  F2FP.F16.F32.PACK_AB R21, R47.reuse, R45 ;  /* 0x0000002d2f15723e */ /* 0x042fe200000000ff */
[----:B------:R-:W-:Y:S03]  /*7680*/  FADD.FTZ R47, R47, R68 ;  /* 0x000000442f2f7221 */ /* 0x000fe60000010000 */
[----:B------:R-:W1:Y:S01]  /*7690*/  MUFU.EX2 R49, R49 ;  /* 0x0000003100317308 */ /* 0x000e620000000800 */
[----:B----4-:R-:W-:Y:S09]  /*76a0*/  FADD.FTZ R44, R46, R44 ;  /* 0x0000002c2e2c7221 */ /* 0x010ff20000010000 */
[----:B------:R-:W4:Y:S01]  /*76b0*/  MUFU.EX2 R51, R51 ;  /* 0x0000003300337308 */ /* 0x000f220000000800 */
[C---:B---3--:R-:W-:Y:S01]  /*76c0*/  F2FP.F16.F32.PACK_AB R22, R48.reuse, R46 ;  /* 0x0000002e3016723e */ /* 0x048fe200000000ff */
[----:B------:R-:W-:Y:S08]  /*76d0*/  FADD.FTZ R44, R48, R44 ;  /* 0x0000002c302c7221 */ /* 0x000ff00000010000 */
[----:B------:R-:W-:Y:S01]  /*76e0*/  MUFU.EX2 R50, R50 ;  /* 0x0000003200327308 */ /* 0x000fe20000000800 */
[----:B-1----:R-:W-:Y:S09]  /*76f0*/  FADD.FTZ R47, R49, R47 ;  /* 0x0000002f312f7221 */ /* 0x002ff20000010000 */
[----:B------:R-:W-:Y:S01]  /*7700*/  MUFU.EX2 R52, R52 ;  /* 0x0000003400347308 */ /* 0x000fe20000000800 */
[C---:B----4-:R-:W-:Y:S01]  /*7710*/  F2FP.F16.F32.PACK_AB R23, R51.reuse, R49 ;  /* 0x000000313317723e */ /* 0x050fe200000000ff */
[----:B------:R-:W-:Y:S08]  /*7720*/  FADD.FTZ R51, R51, R47 ;  /* 0x0000002f33337221 */ /* 0x000ff00000010000 */
[----:B------:R-:W1:Y:S01]  /*7730*/  MUFU.EX2 R53, R53 ;  /* 0x0000003500357308 */ /* 0x000e620000000800 */
[C---:B------:R-:W-:Y:S09]  /*7740*/  HMMA.16816.F32 R4, R20.reuse, R24, R4 ;  /* 0x000000181404723c */ /* 0x040ff20000001804 */
[----:B------:R-:W3:Y:S01]  /*7750*/  MUFU.EX2 R54, R54 ;  /* 0x0000003600367308 */ /* 0x000ee20000000800 */
[C---:B------:R-:W-:Y:S01]  /*7760*/  HMMA.16816.F32 R8, R20.reuse, R26, R8 ;  /* 0x0000001a1408723c */ /* 0x040fe20000001808 */
[----:B------:R-:W4:Y:S08]  /*7770*/  LDSM.16.MT88.4 R24, [R89+0x1800] ;  /* 0x001800005918783b */ /* 0x000f300000004200 */
[----:B------:R-:W-:Y:S01]  /*7780*/  MUFU.EX2 R55, R55 ;  /* 0x0000003700377308 */ /* 0x000fe20000000800 */
[C---:B--2---:R-:W-:Y:S03]  /*7790*/  HMMA.16816.F32 R12, R20.reuse, R28, R12 ;  /* 0x0000001c140c723c */ /* 0x044fe6000000180c */
[----:B-1----:R-:W-:Y:S06]  /*77a0*/  FADD.FTZ R51, R53, R51 ;  /* 0x0000003335337221 */ /* 0x002fec0000010000 */
        /* <DEDUP_REMOVED lines=8> */
[----:B------:R-:W-:Y:S09]  /*7830*/  FADD.FTZ R50, R52, R50 ;  /* 0x0000003234327221 */ /* 0x000ff20000010000 */
[----:B------:R-:W5:Y:S01]  /*7840*/  MUFU.EX2 R58, R58 ;  /* 0x0000003a003a7308 */ /* 0x000f620000000800 */
[C---:B-1----:R-:W-:Y:S01]  /*7850*/  F2FP.F16.F32.PACK_AB R22, R56.reuse, R55 ;  /* 0x000000373816723e */ /* 0x042fe200000000ff */
[----:B------:R-:W-:Y:S04]  /*7860*/  FADD.FTZ R55, R55, R50 ;  /* 0x0000003237377221 */ /* 0x000fe80000010000 */
[----:B------:R-:W-:Y:S04]  /*7870*/  FADD.FTZ R55, R56, R55 ;  /* 0x0000003738377221 */ /* 0x000fe80000010000 */
[----:B------:R-:W-:Y:S01]  /*7880*/  MUFU.EX2 R60, R60 ;  /* 0x0000003c003c7308 */ /* 0x000fe20000000800 */
[----:B---3--:R-:W-:Y:S09]  /*7890*/  FADD.FTZ R54, R57, R54 ;  /* 0x0000003639367221 */ /* 0x008ff20000010000 */
[----:B------:R-:W1:Y:S01]  /*78a0*/  MUFU.EX2 R59, R59 ;  /* 0x0000003b003b7308 */ /* 0x000e620000000800 */
[C---:B-----5:R-:W-:Y:S01]  /*78b0*/  F2FP.F16.F32.PACK_AB R23, R58.reuse, R57 ;  /* 0x000000393a17723e */ /* 0x060fe200000000ff */
[----:B------:R-:W-:Y:S06]  /*78c0*/  FADD.FTZ R58, R58, R54 ;  /* 0x000000363a3a7221 */ /* 0x000fec0000010000 */
[C---:B------:R-:W-:Y:S02]  /*78d0*/  HMMA.16816.F32 R4, R20.reuse, R32, R4 ;  /* 0x000000201404723c */ /* 0x040fe40000001804 */
[----:B------:R-:W3:Y:S06]  /*78e0*/  MUFU.EX2 R61, R61 ;  /* 0x0000003d003d7308 */ /* 0x000eec0000000800 */
[C---:B------:R-:W-:Y:S04]  /*78f0*/  HMMA.16816.F32 R8, R20.reuse, R34, R8 ;  /* 0x000000221408723c */ /* 0x040fe80000001808 */
[----:B------:R-:W5:Y:S01]  /*7900*/  MUFU.EX2 R62, R62 ;  /* 0x0000003e003e7308 */ /* 0x000f620000000800 */
[----:B-1----:R-:W-:Y:S01]  /*7910*/  F2FP.F16.F32.PACK_AB R68, R59, R60 ;  /* 0x0000003c3b44723e */ /* 0x002fe200000000ff */
[----:B------:R-:W-:Y:S02]  /*7920*/  FADD.FTZ R60, R60, R55 ;  /* 0x000000373c3c7221 */ /* 0x000fe40000010000 */
[C---:B----4-:R-:W-:Y:S06]  /*7930*/  HMMA.16816.F32 R12, R20.reuse, R24, R12 ;  /* 0x00000018140c723c */ /* 0x050fec000000180c */
[----:B------:R-:W1:Y:S01]  /*7940*/  MUFU.EX2 R63, R63 ;  /* 0x0000003f003f7308 */ /* 0x000e620000000800 */
[----:B---3--:R-:W-:Y:S01]  /*7950*/  FADD.FTZ R58, R61, R58 ;  /* 0x0000003a3d3a7221 */ /* 0x008fe20000010000 */
[----:B------:R-:W-:Y:S01]  /*7960*/  FADD.FTZ R60, R59, R60 ;  /* 0x0000003c3b3c7221 */ /* 0x000fe20000010000 */
[----:B------:R-:W-:Y:S07]  /*7970*/  HMMA.16816.F32 R16, R20, R26, R16 ;  /* 0x0000001a1410723c */ /* 0x000fee0000001810 */
[----:B------:R-:W3:Y:S01]  /*7980*/  MUFU.EX2 R94, R94 ;  /* 0x0000005e005e7308 */ /* 0x000ee20000000800 */
[C---:B-----5:R-:W-:Y:S01]  /*7990*/  F2FP.F16.F32.PACK_AB R69, R62.reuse, R61 ;  /* 0x0000003d3e45723e */ /* 0x060fe200000000ff */
[----:B------:R-:W-:Y:S08]  /*79a0*/  FADD.FTZ R62, R62, R58 ;  /* 0x0000003a3e3e7221 */ /* 0x000ff00000010000 */
[----:B------:R-:W4:Y:S01]  /*79b0*/  MUFU.EX2 R32, R66 ;  /* 0x0000004200207308 */ /* 0x000f220000000800 */
[----:B-1----:R-:W-:Y:S09]  /*79c0*/  FADD.FTZ R60, R63, R60 ;  /* 0x0000003c3f3c7221 */ /* 0x002ff20000010000 */
[----:B------:R-:W1:Y:S01]  /*79d0*/  MUFU.EX2 R92, R92 ;  /* 0x0000005c005c7308 */ /* 0x000e620000000800 */
[C---:B---3--:R-:W-:Y:S01]  /*79e0*/  F2FP.F16.F32.PACK_AB R70, R94.reuse, R63 ;  /* 0x0000003f5e46723e */ /* 0x048fe200000000ff */
[----:B------:R-:W-:Y:S01]  /*79f0*/  FADD.FTZ R162, R94, R60 ;  /* 0x0000003c5ea27221 */ /* 0x000fe20000010000 */
[----:B----4-:R-:W-:Y:S01]  /*7a00*/  FADD.FTZ R62, R32, R62 ;  /* 0x0000003e203e7221 */ /* 0x010fe20000010000 */
[C---:B-1----:R-:W-:Y:S03]  /*7a10*/  F2FP.F16.F32.PACK_AB R71, R92.reuse, R32 ;  /* 0x000000205c47723e */ /* 0x042fe600000000ff */
[----:B------:R-:W-:Y:S04]  /*7a20*/  FADD.FTZ R157, R92, R62 ;  /* 0x0000003e5c9d7221 */ /* 0x000fe80000010000 */
[C---:B------:R-:W-:Y:S08]  /*7a30*/  HMMA.16816.F32 R80, R68.reuse, R76, R4 ;  /* 0x0000004c4450723c */ /* 0x040ff00000001804 */
[C---:B------:R-:W-:Y:S08]  /*7a40*/  HMMA.16816.F32 R76, R68.reuse, R78, R8 ;  /* 0x0000004e444c723c */ /* 0x040ff00000001808 */
[C---:B--2---:R-:W-:Y:S08]  /*7a50*/  HMMA.16816.F32 R72, R68.reuse, R28, R12 ;  /* 0x0000001c4448723c */ /* 0x044ff0000000180c */
[----:B------:R-:W-:Y:S01]  /*7a60*/  HMMA.16816.F32 R68, R68, R30, R16 ;  /* 0x0000001e4444723c */ /* 0x000fe20000001810 */
[----:B------:R-:W-:Y:S08]  /*7a70*/  @!UPT UIADD3 URZ, UPT, UPT, URZ, URZ, URZ ;  /* 0x000000fffffff290 */ /* 0x000ff0000fffe0ff */
[----:B------:R-:W-:Y:S11]  /*7a80*/  @P0 BRA `(.L_x_6670) ;  /* 0xffffffd400ac0947 */ /* 0x000ff6000383ffff */
.L_x_6663:
        /* <DEDUP_REMOVED lines=11> */
.L_x_6678:
        /* <DEDUP_REMOVED lines=39> */
[----:B------:R2:W-:Y:S04]  /*7db0*/  STS.64 [R8+0x420], R78 ;  /* 0x0004204e08007388 */ /* 0x0005e80000000a00 */
[----:B------:R-:W-:Y:S04]  /*7dc0*/  STS.64 [R150+0x40], R72 ;  /* 0x0000404896007388 */ /* 0x000fe80000000a00 */
[----:B------:R-:W-:Y:S04]  /*7dd0*/  STS.64 [R150+0x440], R74 ;  /* 0x0004404a96007388 */ /* 0x000fe80000000a00 */
[----:B------:R-:W-:Y:S04]  /*7de0*/  STS.64 [R7+0x60], R68 ;  /* 0x0000604407007388 */ /* 0x000fe80000000a00 */
[----:B------:R4:W-:Y:S01]  /*7df0*/  STS.64 [R7+0x460], R70 ;  /* 0x0004604607007388 */ /* 0x0009e20000000a00 */
[----:B------:R-:W-:Y:S03]  /*7e00*/  @P0 MUFU.LG2 R5, R5 ;  /* 0x0000000500050308 */ /* 0x000fe60000000c00 */
[----:B------:R1:W5:Y:S04]  /*7e10*/  LD.E R24, desc[UR4][R2.64+0xcc] ;  /* 0x0000cc0402187980 */ /* 0x000368000c101900 */
[----:B------:R1:W5:Y:S04]  /*7e20*/  LD.E.64 R28, desc[UR4][R2.64+0x78] ;  /* 0x00007804021c7980 */ /* 0x000368000c101b00 */
[----:B--2---:R-:W2:Y:S01]  /*7e30*/  LD.E.64 R8, desc[UR4][R2.64+0xb0] ;  /* 0x0000b00402087980 */ /* 0x004ea2000c101b00 */
[----:B------:R-:W3:Y:S03]  /*7e40*/  @P1 MUFU.LG2 R6, R6 ;  /* 0x0000000600061308 */ /* 0x000ee60000000c00 */
[----:B------:R1:W5:Y:S04]  /*7e50*/  LD.E.64 R26, desc[UR4][R2.64+0xa8] ;  /* 0x0000a804021a7980 */ /* 0x000368000c101b00 */
[----:B----4-:R-:W4:Y:S01]  /*7e60*/  LD.E R7, desc[UR4][R2.64+0x60] ;  /* 0x0000600402077980 */ /* 0x010f22000c101900 */
[----:B------:R-:W-:-:S02]  /*7e70*/  LOP3.LUT R11, R128, 0xd8, RZ, 0xc0, !PT ;  /* 0x000000d8800b7812 */ /* 0x000fc400078ec0ff */
[----:B------:R-:W-:Y:S01]  /*7e80*/  LOP3.LUT R10, R88, 0x30, RZ, 0xc0, !PT ;  /* 0x00000030580a7812 */ /* 0x000fe200078ec0ff */
[----:B---3--:R-:W-:Y:S01]  /*7e90*/  @P1 FMUL.FTZ R6, R6, 0.69314718246459960938 ;  /* 0x3f31721806061820 */ /* 0x008fe20000410000 */
[----:B------:R-:W-:Y:S02]  /*7ea0*/  LOP3.LUT R88, R11, 0x18, R88, 0x78, !PT ;  /* 0x000000180b587812 */ /* 0x000fe400078e7858 */
[----:B------:R-:W-:Y:S02]  /*7eb0*/  SHF.R.U32.HI R20, RZ, 0x2, R129 ;  /* 0x00000002ff147819 */ /* 0x000fe40000011681 */
[----:B------:R-:W-:Y:S02]  /*7ec0*/  LOP3.LUT R88, R88, 0xf24, R128, 0xf8, !PT ;  /* 0x00000f2458587812 */ /* 0x000fe400078ef880 */
[----:B------:R-:W-:Y:S01]  /*7ed0*/  LOP3.LUT R20, R10, 0x7, R20, 0xf8, !PT ;  /* 0x000000070a147812 */ /* 0x000fe200078ef814 */
[----:B------:R-:W-:Y:S01]  /*7ee0*/  @P0 FMUL.FTZ R10, R5, 0.69314718246459960938 ;  /* 0x3f317218050a0820 */ /* 0x000fe20000410000 */
[----:B------:R-:W-:-:S02]  /*7ef0*/  SHF.L.U32 R25, R147, 0x6, RZ ;  /* 0x0000000693197819 */ /* 0x000fc400000006ff */
[----:B------:R-:W-:Y:S01]  /*7f00*/  LEA R5, R88, R132, 0x2 ;  /* 0x0000008458057211 */ /* 0x000fe200078e10ff */
[----:B------:R-:W-:Y:S01]  /*7f10*/  BAR.SYNC.DEFER_BLOCKING 0x0 ;  /* 0x0000000000007b1d */ /* 0x000fe20000010000 */
[----:B------:R-:W-:Y:S01]  /*7f20*/  MOV R21, 0xff800000 ;  /* 0xff80000000157802 */ /* 0x000fe20000000f00 */
[C---:B-----5:R-:W-:Y:S01]  /*7f30*/  @P0 FFMA.FTZ R21, R4.reuse, R0, R10 ;  /* 0x0000000004150223 */ /* 0x060fe2000001000a */
[----:B------:R-:W-:Y:S01]  /*7f40*/  MOV R22, 0xff800000 ;  /* 0xff80000000167802 */ /* 0x000fe20000000f00 */
[----:B------:R-:W-:Y:S01]  /*7f50*/  @P1 FFMA.FTZ R22, R4, R84, R6 ;  /* 0x0000005404161223 */ /* 0x000fe20000010006 */
[----:B------:R-:W-:Y:S01]  /*7f60*/  LOP3.LUT P0, RZ, R129, 0x3, RZ, 0xc0, !PT ;  /* 0x0000000381ff7812 */ /* 0x000fe2000780c0ff */
[----:B------:R1:W3:Y:S04]  /*7f70*/  LDS.128 R16, [R5] ;  /* 0x0000000005107984 */ /* 0x0002e80000000c00 */
[----:B------:R1:W1:Y:S01]  /*7f80*/  LDS.128 R12, [R5+0x800] ;  /* 0x00080000050c7984 */ /* 0x0002620000000c00 */
[----:B------:R-:W-:Y:S01]  /*7f90*/  BSSY.RECONVERGENT B0, `(.L_x_6672) ;  /* 0x0000010000007945 */ /* 0x000fe20003800200 */
[----:B--2---:R-:W-:-:S04]  /*7fa0*/  IMAD R8, R8, UR8, R152 ;  /* 0x0000000808087c24 */ /* 0x004fc8000f8e0298 */
[----:B----4-:R-:W-:-:S04]  /*7fb0*/  IMAD R7, R8, R7, R151 ;  /* 0x0000000708077224 */ /* 0x010fc800078e0297 */
[----:B------:R-:W-:Y:S02]  /*7fc0*/  IMAD R25, R9, R7, R25 ;  /* 0x0000000709197224 */ /* 0x000fe400078e0219 */
[----:B------:R2:W4:Y:S04]  /*7fd0*/  LDS.128 R8, [R5+0x1000] ;  /* 0x0010000005087984 */ /* 0x0005280000000c00 */
[----:B------:R-:W1:Y:S01]  /*7fe0*/  LDS.128 R4, [R5+0x1800] ;  /* 0x0018000005047984 */ /* 0x000e620000000c00 */
[----:B---3--:R-:W-:Y:S05]  /*7ff0*/  @P0 BRA `(.L_x_6673) ;  /* 0x0000000000240947 */ /* 0x008fea0003800000 */
        /* <DEDUP_REMOVED lines=9> */
.L_x_6673:
[----:B------:R-:W-:Y:S05]  /*8090*/  BSYNC.RECONVERGENT B0 ;  /* 0x0000000000007941 */ /* 0x000fea0003800200 */
.L_x_6672:
[----:B-1----:R-:W5:Y:S01]  /*80a0*/  LD.E R2, desc[UR4][R2.64+0xc0] ;  /* 0x0000c00402027980 */ /* 0x002f62000c101900 */
        /* <DEDUP_REMOVED lines=17> */
[----:B------:R-:W-:Y:S04]  /*81c0*/  @!P3 ST.E.128 desc[UR4][R2.64], R16 ;  /* 0x000000100200b985 */ /* 0x000fe8000c101d04 */
[----:B------:R2:W-:Y:S01]  /*81d0*/  @!P2 ST.E.128 desc[UR4][R2.64+0x800], R12 ;  /* 0x0008000c0200a985 */ /* 0x0005e2000c101d04 */
[----:B-1----:R-:W-:Y:S02]  /*81e0*/  IMAD.MOV.U32 R8, RZ, RZ, R146 ;  /* 0x000000ffff087224 */ /* 0x002fe400078e0092 */
[----:B------:R-:W-:-:S04]  /*81f0*/  IMAD.MOV.U32 R9, RZ, RZ, 0x0 ;  /* 0x00000000ff097424 */ /* 0x000fc800078e00ff */
[----:B--23--:R-:W-:Y:S05]  /*8200*/  @P4 RET.REL.NODEC R8 `(_ZN5flash24flash_fwd_splitkv_kernelI23Flash_fwd_kernel_traitsILi32ELi64ELi128ELi4ELb0ELb0EN7cutlass6half_tE19Flash_kernel_traitsILi32ELi64ELi128ELi4ES3_EELb0ELb0ELb0ELb0ELb0ELb0ELb1ELb0EEEvNS_16Flash_fwd_paramsE) ;  /* 0xffffff7c087c4950 */ /* 0x00cfea0003c3ffff */
[----:B------:R-:W-:Y:S01]  /*8210*/  MOV R147, 0x0 ;  /* 0x0000000000937802 */ /* 0x000fe20000000f00 */
[----:B------:R1:W-:Y:S03]  /*8220*/  ST.E.128 desc[UR4][R2.64+0x1800], R4 ;  /* 0x0018000402007985 */ /* 0x0003e6000c101d04 */
[----:B-1----:R-:W-:Y:S05]  /*8230*/  RET.REL.NODEC R146 `(_ZN5flash24flash_fwd_splitkv_kernelI23Flash_fwd_kernel_traitsILi32ELi64ELi128ELi4ELb0ELb0EN7cutlass6half_tE19Flash_kernel_traitsILi32ELi64ELi128ELi4ES3_EELb0ELb0ELb0ELb0ELb0ELb0ELb1ELb0EEEvNS_16Flash_fwd_paramsE) ;  /* 0xffffff7c92707950 */ /* 0x002fea0003c3ffff */
.L_x_6671:
[----:B------:R-:W-:Y:S01]  /*8240*/  MOV R5, 0x1f ;  /* 0x0000001f00057802 */ /* 0x000fe20000000f00 */
[----:B------:R-:W-:Y:S01]  /*8250*/  IMAD.MOV.U32 R6, RZ, RZ, 0x2 ;  /* 0x00000002ff067424 */ /* 0x000fe200078e00ff */
[----:B------:R-:W-:Y:S01]  /*8260*/  MOV R8, R162 ;  /* 0x000000a200087202 */ /* 0x000fe20000000f00 */
[----:B------:R-:W-:-:S07]  /*8270*/  IMAD.MOV.U32 R7, RZ, RZ, -0x1 ;  /* 0xffffffffff077424 */ /* 0x000fce00078e00ff */
[----:B-1---5:R-:W-:Y:S05]  /*8280*/  WARPSYNC.COLLECTIVE R7, `(.L_x_6674) ;  /* 0x0000000007087348 */ /* 0x022fea0003c00000 */
[----:B------:R2:W3:Y:S02]  /*8290*/  SHFL.BFLY P0, R5, R8, R6, R5 ;  /* 0x0c00000608057389 */ /* 0x0004e40000000005 */
[----:B-123-5:R-:W-:Y:S05]  /*82a0*/  ENDCOLLECTIVE ;  /* 0x000000000000791b */ /* 0x02efea0003800000 */
.L_x_6674:
        /* <DEDUP_REMOVED lines=8> */
.L_x_6675:
[----:B------:R-:W-:Y:S01]  /*8330*/  MOV R9, R5 ;  /* 0x0000000500097202 */ /* 0x000fe20000000f00 */
[----:B------:R-:W-:Y:S01]  /*8340*/  IMAD.MOV.U32 R8, RZ, RZ, R157 ;  /* 0x000000ffff087224 */ /* 0x000fe200078e009d */
[----:B------:R-:W-:Y:S02]  /*8350*/  MOV R5, 0x1f ;  /* 0x0000001f00057802 */ /* 0x000fe40000000f00 */
[----:B------:R-:W-:-:S07]  /*8360*/  MOV R6, 0x2 ;  /* 0x0000000200067802 */ /* 0x000fce0000000f00 */
[----:B------:R-:W-:Y:S05]  /*8370*/  WARPSYNC.COLLECTIVE R7, `(.L_x_6676) ;  /* 0x0000000007087348 */ /* 0x000fea0003c00000 */
[----:B------:R1:W2:Y:S02]  /*8380*/  SHFL.BFLY P0, R5, R8, R6, R5 ;  /* 0x0c00000608057389 */ /* 0x0002a40000000005 */
[----:B-12---:R-:W-:Y:S05]  /*8390*/  ENDCOLLECTIVE ;  /* 0x000000000000791b */ /* 0x006fea0003800000 */
.L_x_6676:
[----:B------:R-:W-:Y:S01]  /*83a0*/  FADD.FTZ R157, R5, R157 ;  /* 0x0000009d059d7221 */ /* 0x000fe20000010000 */
[----:B------:R-:W-:Y:S02]  /*83b0*/  MOV R5, 0x1f ;  /* 0x0000001f00057802 */ /* 0x000fe40000000f00 */
[----:B------:R-:W-:Y:S01]  /*83c0*/  MOV R6, 0x1 ;  /* 0x0000000100067802 */ /* 0x000fe20000000f00 */
[----:B------:R-:W-:-:S07]  /*83d0*/  IMAD.MOV.U32 R8, RZ, RZ, R157 ;  /* 0x000000ffff087224 */ /* 0x000fce00078e009d */
[----:B------:R-:W-:Y:S05]  /*83e0*/  WARPSYNC.COLLECTIVE R7, `(.L_x_6677) ;  /* 0x0000000007087348 */ /* 0x000fea0003c00000 */
[----:B------:R1:W2:Y:S02]  /*83f0*/  SHFL.BFLY P0, R5, R8, R6, R5 ;  /* 0x0c00000608057389 */ /* 0x0002a40000000005 */
[----:B-12---:R-:W-:Y:S05]  /*8400*/  ENDCOLLECTIVE ;  /* 0x000000000000791b */ /* 0x006fea0003800000 */
.L_x_6677:
[----:B------:R-:W-:Y:S01]  /*8410*/  FADD.FTZ R6, R162, R9 ;  /* 0x00000009a2067221 */ /* 0x000fe20000010000 */
[----:B------:R-:W-:Y:S06]  /*8420*/  BRA `(.L_x_6678) ;  /* 0xfffffff400c47947 */ /* 0x000fec000383ffff */
.L_x_6679:
        /* <DEDUP_REMOVED lines=13> */
.L_x_10296:


//--------------------- .text._ZN5flash24flash_fwd_splitkv_kernelI23Flash_fwd_kernel_traitsILi32ELi64ELi128ELi4ELb0ELb0EN7cutlass6half_tE19Flash_kernel_traitsILi32ELi64ELi128ELi4ES3_EELb0ELb0ELb0ELb0ELb0ELb1ELb1ELb0EEEvNS_16Flash_fwd_paramsE --------------------------
	.section	.text._ZN5flash24flash_fwd_splitkv_kernelI23Flash_fwd_kernel_traitsILi32ELi64ELi128ELi4ELb0ELb0EN7cutlass6half_tE19Flash_kernel_traitsILi32ELi64ELi128ELi4ES3_EELb0ELb0ELb0ELb0ELb0ELb1ELb1ELb0EEEvNS_16Flash_fwd_paramsE,"ax",@progbits
	.align	128
        .global         _ZN5flash24flash_fwd_splitkv_kernelI23Flash_fwd_kernel_traitsILi32ELi64ELi128ELi4ELb0ELb0EN7cutlass6half_tE19Flash_kernel_traitsILi32ELi64ELi128ELi4ES3_EELb0ELb0ELb0ELb0ELb0ELb1ELb1ELb0EEEvNS_16Flash_fwd_paramsE
        .type           _ZN5flash24flash_fwd_splitkv_kernelI23Flash_fwd_kernel_traitsILi32ELi64ELi128ELi4ELb0ELb0EN7cutlass6half_tE19Flash_kernel_traitsILi32ELi64ELi128ELi4ES3_EELb0ELb0ELb0ELb0ELb0ELb1ELb1ELb0EEEvNS_16Flash_fwd_paramsE,@function
        .size           _ZN5flash24flash_fwd_splitkv_kernelI23Flash_fwd_kernel_traitsILi32ELi64ELi128ELi4ELb0ELb0EN7cutlass6half_tE19Flash_kernel_traitsILi32ELi64ELi128ELi4ES3_EELb0ELb0ELb0ELb0ELb0ELb1ELb1ELb0EEEvNS_16Flash_fwd_paramsE,(.L_x_10297 - _ZN5flash24flash_fwd_splitkv_kernelI23Flash_fwd_kernel_traitsILi32ELi64ELi128ELi4ELb0ELb0EN7cutlass6half_tE19Flash_kernel_traitsILi32ELi64ELi128ELi4ES3_EELb0ELb0ELb0ELb0ELb0ELb1ELb1ELb0EEEvNS_16Flash_fwd_paramsE)
        .other          _ZN5flash24flash_fwd_splitkv_kernelI23Flash_fwd_kernel_traitsILi32ELi64ELi128ELi4ELb0ELb0EN7cutlass6half_tE19Flash_kernel_traitsILi32ELi64ELi128ELi4ES3_EELb0ELb0ELb0ELb0ELb0ELb1ELb1ELb0EEEvNS_16Flash_fwd_paramsE,@"STO_CUDA_ENTRY STV_DEFAULT"
_ZN5flash24flash_fwd_splitkv_kernelI23Flash_fwd_kernel_traitsILi32ELi64ELi128ELi4ELb0ELb0EN7cutlass6half_tE19Flash_kernel_traitsILi32ELi64ELi128ELi4ES3_EELb0ELb0ELb0ELb0ELb0ELb1ELb1ELb0EEEvNS_16Flash_fwd_paramsE:
.text._ZN5flash24flash_fwd_splitkv_kernelI23Flash_fwd_kernel_traitsILi32ELi64ELi128ELi4ELb0ELb0EN7cutlass6half_tE19Flash_kernel_traitsILi32ELi64ELi128ELi4ES3_EELb0ELb0ELb0ELb0ELb0ELb1ELb1ELb0EEEvNS_16Flash_fwd_paramsE:
        /* <DEDUP_REMOVED lines=29> */
[----:B-1----:R-:W-:Y:S05]  /*01d0*/  CALL.REL.NOINC `($_ZN5flash24flash_fwd_splitkv_kernelI23Flash_fwd_kernel_traitsILi32ELi64ELi128ELi4ELb0ELb0EN7cutlass6half_tE19Flash_kernel_traitsILi32ELi64ELi128ELi4ES3_EELb0ELb0ELb0ELb0ELb0ELb1ELb1ELb0EEEvNS_16Flash_fwd_paramsE$_ZN5flash30compute_attn_1rowblock_splitkvI23Flash_fwd_kernel_traitsILi32ELi64ELi128ELi4ELb0ELb0EN7cutlass6half_tE19Flash_kernel_traitsILi32ELi64ELi128ELi4ES3_EELb0ELb0ELb0ELb0ELb0ELb1ELb1ELb0ENS_16Flash_fwd_paramsEEEvRKT8_iiiii) ;  /* 0x0000000000087944 */ /* 0x002fea0003c00000 */
[----:B------:R-:W-:Y:S05]  /*01e0*/  BSYNC.RECONVERGENT B2 ;  /* 0x0000000000027941 */ /* 0x000fea0003800200 */
.L_x_6680:
[----:B------:R-:W-:Y:S05]  /*01f0*/  EXIT ;  /* 0x000000000000794d */ /* 0x000fea0003800000 */
        .type           $_ZN5flash24flash_fwd_splitkv_kernelI23Flash_fwd_kernel_traitsILi32ELi64ELi128ELi4ELb0ELb0EN7cutlass6half_tE19Flash_kernel_traitsILi32ELi64ELi128ELi4ES3_EELb0ELb0ELb0ELb0ELb0ELb1ELb1ELb0EEEvNS_16Flash_fwd_paramsE$_ZN5flash30compute_attn_1rowblock_splitkvI23Flash_fwd_kernel_traitsILi32ELi64ELi128ELi4ELb0ELb0EN7cutlass6half_tE19Flash_kernel_traitsILi32ELi64ELi128ELi4ES3_EELb0ELb0ELb0ELb0ELb0ELb1ELb1ELb0ENS_16Flash_fwd_paramsEEEvRKT8_iiiii,@function
        .size           $_ZN5flash24flash_fwd_splitkv_kernelI23Flash_fwd_kernel_traitsILi32ELi64ELi128ELi4ELb0ELb0EN7cutlass6half_tE19Flash_kernel_traitsILi32ELi64ELi128ELi4ES3_EELb0ELb0ELb0ELb0ELb0ELb1ELb1ELb0EEEvNS_16Flash_fwd_paramsE$_ZN5flash30compute_attn_1rowblock_splitkvI23Flash_fwd_kernel_traitsILi32ELi64ELi128ELi4ELb0ELb0EN7cutlass6half_tE19Flash_kernel_traitsILi32ELi64ELi128ELi4ES3_EELb0ELb0ELb0ELb0ELb0ELb1ELb1ELb0ENS_16Flash_fwd_paramsEEEvRKT8_iiiii,(.L_x_10297 - $_ZN5flash24flash_fwd_splitkv_kernelI23Flash_fwd_kernel_traitsILi32ELi64ELi128ELi4ELb0ELb0EN7cutlass6half_tE19Flash_kernel_traitsILi32ELi64ELi128ELi4ES3_EELb0ELb0ELb0ELb0ELb0ELb1ELb1ELb0EEEvNS_16Flash_fwd_paramsE$_ZN5flash30compute_attn_1rowblock_splitkvI23Flash_fwd_kernel_traitsILi32ELi64ELi128ELi4ELb0ELb0EN7cutlass6half_tE19Flash_kernel_traitsILi32ELi64ELi128ELi4ES3_EELb0ELb0ELb0ELb0ELb0ELb1ELb1ELb0ENS_16Flash_fwd_paramsEEEvRKT8_iiiii)
$_ZN5flash24flash_fwd_splitkv_kernelI23Flash_fwd_kernel_traitsILi32ELi64ELi128ELi4ELb0ELb0EN7cutlass6half_tE19Flash_kernel_traitsILi32ELi64ELi128ELi4ES3_EELb0ELb0ELb0ELb0ELb0ELb1ELb1ELb0EEEvNS_16Flash_fwd_paramsE$_ZN5flash30compute_attn_1rowblock_splitkvI23Flash_fwd_kernel_traitsILi32ELi64ELi128ELi4ELb0ELb0EN7cutlass6half_tE19Flash_kernel_traitsILi32ELi64ELi128ELi4ES3_EELb0ELb0ELb0ELb0ELb0ELb1ELb1ELb0ENS_16Flash_fwd_paramsEEEvRKT8_iiiii:
        /* <DEDUP_REMOVED lines=38> */
.L_x_6682:
[----:B------:R-:W-:Y:S05]  /*0460*/  BSYNC.RECONVERGENT B0 ;  /* 0x0000000000007941 */ /* 0x000fea0003800200 */
.L_x_6681:
[----:B------:R-:W-:Y:S04]  /*0470*/  BSSY.RECONVERGENT B0, `(.L_x_6683) ;  /* 0x0000007000007945 */ /* 0x000fe80003800200 */
[----:B------:R-:W-:Y:S05]  /*0480*/  @!P3 BRA `(.L_x_6684) ;  /* 0x000000000014b947 */ /* 0x000fea0003800000 */
[----:B------:R-:W3:Y:S02]  /*0490*/  LD.E.U8 R5, desc[UR4][R2.64+0x1b2] ;  /* 0x0001b20402057980 */ /* 0x000ee4000c101100 */
[----:B---3--:R-:W-:-:S13]  /*04a0*/  ISETP.NE.AND P1, PT, R5, RZ, PT ;  /* 0x000000ff0500720c */ /* 0x008fda0003f25270 */
[----:B------:R-:W3:Y:S02]  /*04b0*/  @P1 LD.E R14, desc[UR4][R16.64+0x4] ;  /* 0x00000404100e1980 */ /* 0x000ee4000c101900 */
[----:B---3-5:R-:W-:-:S06]  /*04c0*/  @P1 IADD3 R41, PT, PT, R14, -R13, RZ ;  /* 0x8000000d0e291210 */ /* 0x028fcc0007ffe0ff */
[----:B------:R3:W5:Y:S02]  /*04d0*/  @!P1 LD.E R41, desc[UR4][R16.64] ;  /* 0x0000000410299980 */ /* 0x000764000c101900 */
.L_x_6684:
[----:B------:R-:W-:Y:S05]  /*04e0*/  BSYNC.RECONVERGENT B0 ;  /* 0x0000000000007941 */ /* 0x000fea0003800200 */
.L_x_6683:
        /* <DEDUP_REMOVED lines=8> */
.L_x_6686:
[----:B------:R-:W4:Y:S01]  /*0570*/  LD.E.64 R8, desc[UR4][R2.64+0x108] ;  /* 0x0001080402087980 */ /* 0x000f22000c101b00 */
[----:B------:R-:W-:Y:S01]  /*0580*/  BSSY.RECONVERGENT B0, `(.L_x_6688) ;  /* 0x0000006000007945 */ /* 0x000fe20003800200 */
[----:B------:R-:W-:Y:S01]  /*0590*/  IMAD.MOV.U32 R5, RZ, RZ, RZ ;  /* 0x000000ffff057224 */ /* 0x000fe200078e00ff */
[----:B----4-:R-:W-:-:S04]  /*05a0*/  ISETP.NE.U32.AND P0, PT, R8, RZ, PT ;  /* 0x000000ff0800720c */ /* 0x010fc80003f05070 */
[----:B------:R-:W-:-:S13]  /*05b0*/  ISETP.NE.AND.EX P0, PT, R9, RZ, PT, P0 ;  /* 0x000000ff0900720c */ /* 0x000fda0003f05300 */
[----:B------:R-:W-:Y:S05]  /*05c0*/  @!P0 BRA `(.L_x_6689) ;  /* 0x0000000000048947 */ /* 0x000fea0003800000 */
[----:B------:R4:W5:Y:S02]  /*05d0*/  LD.E R5, desc[UR4][R2.64+0xbc] ;  /* 0x0000bc0402057980 */ /* 0x000964000c101900 */
.L_x_6689:
[----:B------:R-:W-:Y:S05]  /*05e0*/  BSYNC.RECONVERGENT B0 ;  /* 0x0000000000007941 */ /* 0x000fea0003800200 */
.L_x_6688:
[----:B-----5:R-:W-:Y:S02]  /*05f0*/  IADD3 R41, PT, PT, R5, R41, -R12 ;  /* 0x0000002905297210 */ /* 0x020fe40007ffe80c */
.L_x_6687:
[----:B------:R-:W-:Y:S05]  /*0600*/  BSYNC.RECONVERGENT B1 ;  /* 0x0000000000017941 */ /* 0x000fea0003800200 */
.L_x_6685:
[----:B------:R-:W-:Y:S01]  /*0610*/  IMAD.SHL.U32 R146, R153, 0x40, RZ ;  /* 0x0000004099927824 */ /* 0x000fe200078e00ff */
[----:B------:R-:W-:Y:S01]  /*0620*/  MOV R8, R152 ;  /* 0x0000009800087202 */ /* 0x000fe20000000f00 */
[----:B------:R-:W-:-:S03]  /*0630*/  IMAD.MOV.U32 R9, RZ, RZ, 0x0 ;  /* 0x00000000ff097424 */ /* 0x000fc600078e00ff */
[----:B------:R-:W-:-:S13]  /*0640*/  ISETP.GT.AND P0, PT, R11, R146, PT ;  /* 0x000000920b00720c */ /* 0x000fda0003f04270 */
[----:B-1234-:R-:W-:Y:S05]  /*0650*/  @!P0 RET.REL.NODEC R8 `(_ZN5flash24flash_fwd_splitkv_kernelI23Flash_fwd_kernel_traitsILi32ELi64ELi128ELi4ELb0ELb0EN7cutlass6half_tE19Flash_kernel_traitsILi32ELi64ELi128ELi4ES3_EELb0ELb0ELb0ELb0ELb0ELb1ELb1ELb0EEEvNS_16Flash_fwd_paramsE) ;  /* 0xfffffff808688950 */ /* 0x01efea0003c3ffff */
        /* <DEDUP_REMOVED lines=15> */
[----:B------:R-:W-:-:S04]  /*0750*/  LEA.HI R15, R15, R6, RZ, 0x7 ;  /* 0x000000060f0f7211 */ /* 0x000fc800078f38ff */
[----:B------:R-:W-:-:S05]  /*0760*/  LEA.HI.SX32 R15, R15, R10, 0x19 ;  /* 0x0000000a0f0f7211 */ /* 0x000fca00078fcaff */
[----:B------:R-:W-:-:S05]  /*0770*/  VIADD R15, R15, 0xffffffff ;  /* 0xffffffff0f0f7836 */ /* 0x000fca0000000000 */
        /* <DEDUP_REMOVED lines=37> */
[C---:B-1----:R-:W-:Y:S01]  /*09d0*/  VIADD R2, R90.reuse, 0x20 ;  /* 0x000000205a027836 */ /* 0x042fe20000000000 */
        /* <DEDUP_REMOVED lines=30> */
[----:B-1----:R-:W-:Y:S05]  /*0bc0*/  @P4 RET.REL.NODEC R152 `(_ZN5flash24flash_fwd_splitkv_kernelI23Flash_fwd_kernel_traitsILi32ELi64ELi128ELi4ELb0ELb0EN7cutlass6half_tE19Flash_kernel_traitsILi32ELi64ELi128ELi4ES3_EELb0ELb0ELb0ELb0ELb0ELb1ELb1ELb0EEEvNS_16Flash_fwd_paramsE) ;  /* 0xfffffff4980c4950 */ /* 0x002fea0003c3ffff */
[----:B------:R-:W-:Y:S02]  /*0bd0*/  MOV R3, 0xff800000 ;  /* 0xff80000000037802 */ /* 0x000fe40000000f00 */
[----:B------:R-:W-:-:S03]  /*0be0*/  MOV R153, 0x0 ;  /* 0x0000000000997802 */ /* 0x000fc60000000f00 */
[----:B------:R1:W-:Y:S02]  /*0bf0*/  ST.E desc[UR4][R6.64+0xc0], R3 ;  /* 0x0000c00306007985 */ /* 0x0003e4000c101904 */
[----:B-1----:R-:W-:Y:S05]  /*0c00*/  RET.REL.NODEC R152 `(_ZN5flash24flash_fwd_splitkv_kernelI23Flash_fwd_kernel_traitsILi32ELi64ELi128ELi4ELb0ELb0EN7cutlass6half_tE19Flash_kernel_traitsILi32ELi64ELi128ELi4ES3_EELb0ELb0ELb0ELb0ELb0ELb1ELb1ELb0EEEvNS_16Flash_fwd_paramsE) ;  /* 0xfffffff098fc7950 */ /* 0x002fea0003c3ffff */
.L_x_6690:
        /* <DEDUP_REMOVED lines=103> */
.L_x_6692:
        /* <DEDUP_REMOVED lines=34> */
[----:B------:R-:W-:Y:S01]  /*14a0*/  ISETP.GE.U32.AND P4, PT, R5, R4, PT ;  /* 0x000000040500720c */ /* 0x000fe20003f86070 */
[----:B------:R-:W-:Y:S01]  /*14b0*/  @!P2 IMAD.WIDE.U32 R20, R18, R10, R20 ;  /* 0x0000000a1214a225 */ /* 0x000fe200078e0014 */
[----:B------:R-:W-:Y:S02]  /*14c0*/  @P2 IADD3 R8, PT, PT, R12, R13, RZ ;  /* 0x0000000d0c082210 */ /* 0x000fe40007ffe0ff */
[----:B------:R-:W-:Y:S01]  /*14d0*/  LOP3.LUT R4, R157, R16, RZ, 0x3c, !PT ;  /* 0x000000109d047212 */ /* 0x000fe200078e3cff */
[----:B------:R-:W-:Y:S01]  /*14e0*/  @!P2 IMAD R9, R18, R0, R9 ;  /* 0x000000001209a224 */ /* 0x000fe200078e0209 */
[----:B------:R-:W-:Y:S01]  /*14f0*/  ISETP.NE.AND P3, PT, R16, RZ, PT ;  /* 0x000000ff1000720c */ /* 0x000fe20003f65270 */
[-C--:B------:R-:W-:Y:S01]  /*1500*/  @P2 IMAD R0, R143, R8.reuse, RZ ;  /* 0x000000088f002224 */ /* 0x080fe200078e02ff */
[----:B------:R-:W-:Y:S01]  /*1510*/  ISETP.GE.AND P0, PT, R4, RZ, PT ;  /* 0x000000ff0400720c */ /* 0x000fe20003f06270 */
[----:B------:R-:W-:Y:S01]  /*1520*/  @P2 IMAD.WIDE.U32 R18, R142, R8, RZ ;  /* 0x000000088e122225 */ /* 0x000fe200078e00ff */
[----:B------:R-:W-:-:S02]  /*1530*/  @!P2 MOV R8, R20 ;  /* 0x000000140008a202 */ /* 0x000fc40000000f00 */
[----:B------:R-:W-:Y:S02]  /*1540*/  LEA R20, R22, 0xffffff80, 0x7 ;  /* 0xffffff8016147811 */ /* 0x000fe400078e38ff */
[----:B------:R-:W-:Y:S02]  /*1550*/  @!P1 IADD3 R6, PT, PT, R6, 0x1, RZ ;  /* 0x0000000106069810 */ /* 0x000fe40007ffe0ff */
[----:B------:R-:W-:Y:S01]  /*1560*/  @!P2 IADD3 R9, PT, PT, R21, R9, RZ ;  /* 0x000000091509a210 */ /* 0x000fe20007ffe0ff */
[----:B------:R-:W-:Y:S01]  /*1570*/  @P2 IMAD.IADD R9, R19, 0x1, R0 ;  /* 0x0000000113092824 */ /* 0x000fe200078e0200 */
[----:B------:R-:W-:Y:S01]  /*1580*/  @P2 MOV R8, R18 ;  /* 0x0000001200082202 */ /* 0x000fe20000000f00 */
[----:B------:R-:W-:Y:S01]  /*1590*/  IMAD R4, R143, R20, RZ ;  /* 0x000000148f047224 */ /* 0x000fe200078e02ff */
[----:B------:R-:W-:Y:S01]  /*15a0*/  SHF.R.S32.HI R19, RZ, 0x1f, R20 ;  /* 0x0000001fff137819 */ /* 0x000fe20000011414 */
[----:B----4-:R-:W-:Y:S01]  /*15b0*/  @!P2 IMAD R0, R145, R12, RZ ;  /* 0x0000000c9100a224 */ /* 0x010fe200078e02ff */
[----:B------:R-:W-:Y:S01]  /*15c0*/  @!P2 SHF.R.S32.HI R5, RZ, 0x1f, R12 ;  /* 0x0000001fff05a819 */ /* 0x000fe2000001140c */
[----:B------:R-:W-:-:S02]  /*15d0*/  @P4 VIADD R6, R6, 0x1 ;  /* 0x0000000106064836 */ /* 0x000fc40000000000 */
[----:B------:R-:W-:-:S03]  /*15e0*/  IMAD.WIDE.U32 R26, R142, R20, R8 ;  /* 0x000000148e1a7225 */ /* 0x000fc600078e0008 */
[----:B------:R-:W-:Y:S01]  /*15f0*/  @!P0 IADD3 R6, PT, PT, -R6, RZ, RZ ;  /* 0x000000ff06068210 */ /* 0x000fe20007ffe1ff */
[----:B------:R-:W-:Y:S02]  /*1600*/  IMAD R4, R19, R142, R4 ;  /* 0x0000008e13047224 */ /* 0x000fe400078e0204 */
[----:B------:R-:W-:Y:S02]  /*1610*/  @!P2 IMAD R0, R5, R144, R0 ;  /* 0x000000900500a224 */ /* 0x000fe400078e0200 */
[----:B------:R-:W-:Y:S01]  /*1620*/  @!P2 IMAD.WIDE.U32 R8, R144, R12, RZ ;  /* 0x0000000c9008a225 */ /* 0x000fe200078e00ff */
[----:B------:R-:W-:Y:S02]  /*1630*/  @!P3 LOP3.LUT R6, RZ, R16, RZ, 0x33, !PT ;  /* 0x00000010ff06b212 */ /* 0x000fe400078e33ff */
[----:B------:R-:W-:Y:S02]  /*1640*/  IADD3 R27, PT, PT, R27, R4, RZ ;  /* 0x000000041b1b7210 */ /* 0x000fe40007ffe0ff */
[----:B------:R-:W-:Y:S01]  /*1650*/  @!P2 IADD3 R29, PT, PT, R9, R0, RZ ;  /* 0x00000000091da210 */ /* 0x000fe20007ffe0ff */
[----:B------:R-:W-:Y:S01]  /*1660*/  @!P2 IMAD R0, R25, R10, RZ ;  /* 0x0000000a1900a224 */ /* 0x000fe200078e02ff */
[----:B------:R-:W-:Y:S01]  /*1670*/  @!P2 SHF.R.S32.HI R5, RZ, 0x1f, R10 ;  /* 0x0000001fff05a819 */ /* 0x000fe2000001140a */
[----:B------:R-:W-:Y:S01]  /*1680*/  IMAD R9, R15, R6, RZ ;  /* 0x000000060f097224 */ /* 0x000fe200078e02ff */
[----:B------:R-:W-:-:S02]  /*1690*/  @!P2 MOV R28, R8 ;  /* 0x00000008001ca202 */ /* 0x000fc40000000f00 */
[----:B------:R-:W-:Y:S01]  /*16a0*/  SHF.R.S32.HI R4, RZ, 0x1f, R6 ;  /* 0x0000001fff047819 */ /* 0x000fe20000011406 */
[----:B------:R-:W-:Y:S02]  /*16b0*/  @P2 IMAD.IADD R12, R12, 0x1, R13 ;  /* 0x000000010c0c2824 */ /* 0x000fe400078e020d */
        /* <DEDUP_REMOVED lines=12> */
.L_x_6693:
[----:B------:R-:W-:Y:S05]  /*1780*/  BSYNC.RECONVERGENT B0 ;  /* 0x0000000000007941 */ /* 0x000fea0003800200 */
.L_x_6691:
        /* <DEDUP_REMOVED lines=29> */
[----:B------:R-:W-:-:S04]  /*1960*/  @P3 VIADD R26, R26, 0x1 ;  /* 0x000000011a1a3836 */ /* 0x000fc80000000000 */
[----:B------:R-:W-:Y:S02]  /*1970*/  IMAD.MOV.U32 R13, RZ, RZ, R26 ;  /* 0x000000ffff0d7224 */ /* 0x000fe400078e001a */
[----:B------:R-:W-:Y:S02]  /*1980*/  IMAD R17, R19, R144, RZ ;  /* 0x0000009013117224 */ /* 0x000fe400078e02ff */
[----:B------:R-:W-:Y:S01]  /*1990*/  IMAD.SHL.U32 R156, R90, 0x8, RZ ;  /* 0x000000085a9c7824 */ /* 0x000fe200078e00ff */
[----:B------:R-:W-:Y:S02]  /*19a0*/  @!P1 IADD3 R13, PT, PT, -R13, RZ, RZ ;  /* 0x000000ff0d0d9210 */ /* 0x000fe40007ffe1ff */
[----:B------:R-:W-:Y:S01]  /*19b0*/  @!P2 LOP3.LUT R13, RZ, R16, RZ, 0x33, !PT ;  /* 0x00000010ff0da212 */ /* 0x000fe200078e33ff */
[----:B------:R-:W-:Y:S01]  /*19c0*/  IMAD R17, R20, R145, R17 ;  /* 0x0000009114117224 */ /* 0x000fe200078e0211 */
[----:B------:R-:W-:Y:S01]  /*19d0*/  LOP3.LUT R23, R156, 0x18, RZ, 0xc0, !PT ;  /* 0x000000189c177812 */ /* 0x000fe200078ec0ff */
[----:B------:R-:W-:Y:S01]  /*19e0*/  IMAD.WIDE.U32 R20, R20, R144, RZ ;  /* 0x0000009014147225 */ /* 0x000fe200078e00ff */
[----:B------:R-:W-:-:S03]  /*19f0*/  SHF.R.S32.HI R16, RZ, 0x1f, R13 ;  /* 0x0000001fff107819 */ /* 0x000fc6000001140d */
[-C--:B------:R-:W-:Y:S01]  /*1a00*/  IMAD R19, R33, R13.reuse, RZ ;  /* 0x0000000d21137224 */ /* 0x080fe200078e02ff */
[----:B------:R-:W-:Y:S01]  /*1a10*/  LOP3.LUT R155, R156, 0xc0, RZ, 0xc0, !PT ;  /* 0x000000c09c9b7812 */ /* 0x000fe200078ec0ff */
[----:B------:R-:W-:Y:S01]  /*1a20*/  IMAD.IADD R17, R21, 0x1, R17 ;  /* 0x0000000115117824 */ /* 0x000fe200078e0211 */
[----:B------:R-:W-:Y:S01]  /*1a30*/  IADD3 R12, P2, P1, R20, R12, R23 ;  /* 0x0000000c140c7210 */ /* 0x000fe2000795e017 */
[----:B------:R-:W-:Y:S01]  /*1a40*/  IMAD.WIDE.U32 R20, R32, R13, RZ ;  /* 0x0000000d20147225 */ /* 0x000fe200078e00ff */
[----:B------:R-:W-:-:S03]  /*1a50*/  LOP3.LUT R155, R155, 0x18, R90, 0xf8, !PT ;  /* 0x000000189b9b7812 */ /* 0x000fc600078ef85a */
[----:B------:R-:W-:Y:S01]  /*1a60*/  IMAD R16, R16, R32, R19 ;  /* 0x0000002010107224 */ /* 0x000fe200078e0213 */
[----:B------:R-:W-:Y:S02]  /*1a70*/  IADD3.X R10, PT, PT, R17, R10, RZ, P2, P1 ;  /* 0x0000000a110a7210 */ /* 0x000fe400017e24ff */
[----:B------:R-:W-:Y:S02]  /*1a80*/  LOP3.LUT R17, R156, 0x1f20, RZ, 0xc0, !PT ;  /* 0x00001f209c117812 */ /* 0x000fe400078ec0ff */
[----:B------:R-:W-:Y:S02]  /*1a90*/  IADD3 R13, PT, PT, R21, R16, RZ ;  /* 0x00000010150d7210 */ /* 0x000fe40007ffe0ff */
[----:B------:R-:W-:Y:S02]  /*1aa0*/  LOP3.LUT R16, R155, R23, RZ, 0x3c, !PT ;  /* 0x000000179b107212 */ /* 0x000fe400078e3cff */
[----:B------:R-:W-:Y:S01]  /*1ab0*/  IADD3 R18, P1, PT, R12, R20, RZ ;  /* 0x000000140c127210 */ /* 0x000fe20007f3e0ff */
[----:B------:R-:W-:Y:S01]  /*1ac0*/  IMAD.IADD R146, R11, 0x1, -R146 ;  /* 0x000000010b927824 */ /* 0x000fe200078e0a92 */
[----:B------:R-:W-:Y:S01]  /*1ad0*/  LOP3.LUT R11, R17, R16, RZ, 0xfc, !PT ;  /* 0x00000010110b7212 */ /* 0x000fe200078efcff */
[----:B------:R-:W1:Y:S01]  /*1ae0*/  S2UR UR6, SR_CgaCtaId ;  /* 0x00000000000679c3 */ /* 0x000e620000008800 */
[----:B------:R-:W-:-:S02]  /*1af0*/  SHF.R.U32.HI R16, RZ, 0x2, R90 ;  /* 0x00000002ff107819 */ /* 0x000fc4000001165a */
[----:B------:R-:W-:Y:S02]  /*1b00*/  IADD3.X R19, PT, PT, R10, R13, RZ, P1, !PT ;  /* 0x0000000d0a137210 */ /* 0x000fe40000ffe4ff */
[----:B------:R-:W-:Y:S01]  /*1b10*/  IADD3 R26, P1, PT, R23, R6, RZ ;  /* 0x00000006171a7210 */ /* 0x000fe20007f3e0ff */
[----:B------:R-:W-:Y:S02]  /*1b20*/  IMAD R13, R145, R16, RZ ;  /* 0x00000010910d7224 */ /* 0x000fe400078e02ff */
[----:B------:R-:W-:-:S04]  /*1b30*/  IMAD.WIDE.U32 R20, R16, R144, R18 ;  /* 0x0000009010147225 */ /* 0x000fc800078e0012 */
[----:B------:R-:W-:Y:S01]  /*1b40*/  IMAD.X R27, RZ, RZ, R0, P1 ;  /* 0x000000ffff1b7224 */ /* 0x000fe200008e0600 */
[----:B------:R-:W-:Y:S01]  /*1b50*/  IADD3 R13, PT, PT, R21, R13, RZ ;  /* 0x0000000d150d7210 */ /* 0x000fe20007ffe0ff */
[----:B------:R-:W-:Y:S02]  /*1b60*/  IMAD R6, R143, R16, RZ ;  /* 0x000000108f067224 */ /* 0x000fe400078e02ff */
[----:B------:R-:W-:Y:S01]  /*1b70*/  IMAD.WIDE.U32 R18, R16, R142, R26 ;  /* 0x0000008e10127225 */ /* 0x000fe200078e001a */
[----:B------:R-:W-:-:S03]  /*1b80*/  UMOV UR7, 0x400 ;  /* 0x0000040000077882 */ /* 0x000fc60000000000 */
[----:B------:R-:W-:Y:S01]  /*1b90*/  IMAD.IADD R149, R19, 0x1, R6 ;  /* 0x0000000113957824 */ /* 0x000fe200078e0206 */
[----:B------:R-:W-:Y:S01]  /*1ba0*/  SHF.R.S32.HI R6, RZ, 0x1f, R157 ;  /* 0x0000001fff067819 */ /* 0x000fe2000001149d */
[----:B-1----:R-:W-:Y:S01]  /*1bb0*/  ULEA UR6, UR6, UR7, 0x18 ;  /* 0x0000000706067291 */ /* 0x002fe2000f8ec0ff */
[----:B------:R-:W-:Y:S01]  /*1bc0*/  MOV R17, RZ ;  /* 0x000000ff00117202 */ /* 0x000fe20000000f00 */
[----:B------:R-:W-:Y:S04]  /*1bd0*/  BSSY.RECONVERGENT B0, `(.L_x_6694) ;  /* 0x000002b000007945 */ /* 0x000fe80003800200 */
[----:B------:R-:W-:-:S04]  /*1be0*/  IMAD.U32 R138, RZ, RZ, UR6 ;  /* 0x00000006ff8a7e24 */ /* 0x000fc8000f8e00ff */
[----:B------:R-:W-:Y:S02]  /*1bf0*/  IMAD R0, R11, 0x2, R138 ;  /* 0x000000020b007824 */ /* 0x000fe400078e028a */
[-C--:B--2---:R-:W-:Y:S02]  /*1c00*/  @!P0 IMAD R12, R31, R159.reuse, RZ ;  /* 0x0000009f1f0c8224 */ /* 0x084fe400078e02ff */
[----:B------:R-:W-:-:S04]  /*1c10*/  @!P0 IMAD.WIDE.U32 R30, R30, R159, RZ ;  /* 0x0000009f1e1e8225 */ /* 0x000fc800078e00ff */
[----:B------:R-:W-:Y:S01]  /*1c20*/  @!P0 IMAD.IADD R12, R31, 0x1, R12 ;  /* 0x000000011f0c8824 */ /* 0x000fe200078e020c */
[----:B------:R-:W-:Y:S01]  /*1c30*/  @!P0 MOV R10, R30 ;  /* 0x0000001e000a8202 */ /* 0x000fe20000000f00 */
[----:B------:R-:W-:Y:S01]  /*1c40*/  @P0 IMAD.WIDE.U32 R30, R8, R7, RZ ;  /* 0x00000007081e0225 */ /* 0x000fe200078e00ff */
[----:B---3--:R-:W-:-:S03]  /*1c50*/  LEA R150, P1, R20, R28, 0x1 ;  /* 0x0000001c14967211 */ /* 0x008fc600078208ff */
[----:B------:R-:W-:Y:S02]  /*1c60*/  @P0 IMAD R7, R9, R7, RZ ;  /* 0x0000000709070224 */ /* 0x000fe400078e02ff */
[----:B------:R-:W-:Y:S01]  /*1c70*/  @P0 IMAD.MOV.U32 R10, RZ, RZ, R30 ;  /* 0x000000ffff0a0224 */ /* 0x000fe200078e001e */
[----:B------:R-:W-:Y:S02]  /*1c80*/  LEA.HI.X R151, R20, R29, R13, 0x1, P1 ;  /* 0x0000001d14977211 */ /* 0x000fe400008f0c0d */
[----:B------:R-:W-:Y:S02]  /*1c90*/  @P0 IADD3 R12, PT, PT, R31, R7, RZ ;  /* 0x000000071f0c0210 */ /* 0x000fe40007ffe0ff */
[----:B------:R-:W-:-:S04]  /*1ca0*/  IADD3 R20, P1, PT, R23, R10, RZ ;  /* 0x0000000a17147210 */ /* 0x000fc80007f3e0ff */
[----:B------:R-:W-:Y:S02]  /*1cb0*/  IADD3.X R21, PT, PT, RZ, R12, RZ, P1, !PT ;  /* 0x0000000cff157210 */ /* 0x000fe40000ffe4ff */
        /* <DEDUP_REMOVED lines=27> */
.L_x_6696:
[----:B------:R2:W-:Y:S02]  /*1e70*/  STS.128 [R0], RZ ;  /* 0x000000ff00007388 */ /* 0x0005e40000000c00 */
.L_x_6695:
[----:B------:R-:W-:Y:S05]  /*1e80*/  BSYNC.RECONVERGENT B0 ;  /* 0x0000000000007941 */ /* 0x000fea0003800200 */
.L_x_6694:
[----:B------:R-:W-:Y:S01]  /*1e90*/  VIADD R8, R16, 0x20 ;  /* 0x0000002010087836 */ /* 0x000fe20000000000 */
[----:B------:R-:W-:Y:S01]  /*1ea0*/  BSSY.RECONVERGENT B0, `(.L_x_6697) ;  /* 0x0000016000007945 */ /* 0x000fe20003800200 */
[----:B-1----:R-:W-:-:S03]  /*1eb0*/  IMAD R7, R22, -0x80, R41 ;  /* 0xffffff8016077824 */ /* 0x002fc600078e0229 */
        /* <DEDUP_REMOVED lines=20> */
.L_x_6698:
[----:B------:R-:W-:Y:S05]  /*2000*/  BSYNC.RECONVERGENT B0 ;  /* 0x0000000000007941 */ /* 0x000fea0003800200 */
.L_x_6697:
[----:B------:R-:W-:Y:S01]  /*2010*/  BSSY.RECONVERGENT B0, `(.L_x_6699) ;  /* 0x000000c000007945 */ /* 0x000fe20003800200 */
[C---:B-----5:R-:W-:Y:S02]  /*2020*/  SHF.L.U64.HI R5, R142.reuse, 0x5, R143 ;  /* 0x000000058e057819 */ /* 0x060fe4000001028f */
        /* <DEDUP_REMOVED lines=9> */
.L_x_6701:
[----:B------:R4:W-:Y:S02]  /*20c0*/  STS.128 [R0+0x1000], RZ ;  /* 0x001000ff00007388 */ /* 0x0009e40000000c00 */
.L_x_6700:
[----:B------:R-:W-:Y:S05]  /*20d0*/  BSYNC.RECONVERGENT B0 ;  /* 0x0000000000007941 */ /* 0x000fea0003800200 */
.L_x_6699:
[-C--:B------:R-:W-:Y:S01]  /*20e0*/  ISETP.GE.AND P3, PT, R8, R7.reuse, PT ;  /* 0x000000070800720c */ /* 0x080fe20003f66270 */
[----:B------:R-:W-:Y:S01]  /*20f0*/  VIADD R6, R16, 0x40 ;  /* 0x0000004010067836 */ /* 0x000fe20000000000 */
        /* <DEDUP_REMOVED lines=14> */
.L_x_6703:
[----:B------:R-:W-:Y:S05]  /*21e0*/  BSYNC.RECONVERGENT B0 ;  /* 0x0000000000007941 */ /* 0x000fea0003800200 */
.L_x_6702:
        /* <DEDUP_REMOVED lines=11> */
.L_x_6705:
[----:B------:R-:W-:Y:S05]  /*22a0*/  BSYNC.RECONVERGENT B0 ;  /* 0x0000000000007941 */ /* 0x000fea0003800200 */
.L_x_6704:
        /* <DEDUP_REMOVED lines=11> */
.L_x_6707:
[----:B------:R-:W-:Y:S05]  /*2360*/  BSYNC.RECONVERGENT B0 ;  /* 0x0000000000007941 */ /* 0x000fea0003800200 */
.L_x_6706:
        /* <DEDUP_REMOVED lines=15> */
.L_x_6710:
[----:B------:R1:W-:Y:S01]  /*2460*/  STS.128 [R0+0x3000], RZ ;  /* 0x003000ff00007388 */ /* 0x0003e20000000c00 */
[----:B------:R-:W-:Y:S05]  /*2470*/  BRA `(.L_x_6711) ;  /* 0x0000000000047947 */ /* 0x000fea0003800000 */
.L_x_6709:
[----:B------:R1:W-:Y:S02]  /*2480*/  STS.128 [R0+0x3000], RZ ;  /* 0x003000ff00007388 */ /* 0x0003e40000000c00 */
.L_x_6711:
[----:B------:R-:W-:Y:S05]  /*2490*/  BSYNC.RECONVERGENT B0 ;  /* 0x0000000000007941 */ /* 0x000fea0003800200 */
.L_x_6708:
[-C--:B------:R-:W-:Y:S01]  /*24a0*/  ISETP.GE.AND P3, PT, R8, R7.reuse, PT ;  /* 0x000000070800720c */ /* 0x080fe20003f66270 */
[----:B------:R-:W-:Y:S01]  /*24b0*/  BSSY.RECONVERGENT B0, `(.L_x_6712) ;  /* 0x000000e000007945 */ /* 0x000fe20003800200 */
[-C--:B------:R-:W-:Y:S02]  /*24c0*/  ISETP.GE.AND P2, PT, R6, R7.reuse, PT ;  /* 0x000000070600720c */ /* 0x080fe40003f46270 */
[----:B------:R-:W-:Y:S02]  /*24d0*/  LEA R6, P0, R4, R150, 0x1 ;  /* 0x0000009604067211 */ /* 0x000fe400078008ff */
[----:B------:R-:W-:Y:S02]  /*24e0*/  ISETP.GE.AND P1, PT, R16, R7, PT ;  /* 0x000000071000720c */ /* 0x000fe40003f26270 */
[----:B------:R-:W-:-:S05]  /*24f0*/  LEA.HI.X R7, R4, R151, R5, 0x1, P0 ;  /* 0x0000009704077211 */ /* 0x000fca00000f0c05 */
        /* <DEDUP_REMOVED lines=9> */
.L_x_6713:
[----:B------:R-:W-:Y:S05]  /*2590*/  BSYNC.RECONVERGENT B0 ;  /* 0x0000000000007941 */ /* 0x000fea0003800200 */
.L_x_6712:
        /* <DEDUP_REMOVED lines=12> */
.L_x_6715:
[----:B------:R-:W-:Y:S05]  /*2660*/  BSYNC.RECONVERGENT B0 ;  /* 0x0000000000007941 */ /* 0x000fea0003800200 */
.L_x_6714:
        /* <DEDUP_REMOVED lines=12> */
.L_x_6717:
[----:B------:R-:W-:Y:S05]  /*2730*/  BSYNC.RECONVERGENT B0 ;  /* 0x0000000000007941 */ /* 0x000fea0003800200 */
.L_x_6716:
[----:B------:R-:W5:Y:S01]  /*2740*/  LD.E R20, desc[UR4][R2.64+0x18c] ;  /* 0x00018c0402147980 */ /* 0x000f62000c101900 */
[C---:B------:R-:W-:Y:S01]  /*2750*/  IMAD.SHL.U32 R137, R90.reuse, 0x10, RZ ;  /* 0x000000105a897824 */ /* 0x040fe200078e00ff */
[----:B------:R-:W-:Y:S01]  /*2760*/  SHF.R.U32.HI R40, RZ, 0x1, R90 ;  /* 0x00000001ff287819 */ /* 0x000fe2000001165a */
[C---:B------:R-:W-:Y:S01]  /*2770*/  IMAD.SHL.U32 R52, R90.reuse, 0x20, RZ ;  /* 0x000000205a347824 */ /* 0x040fe200078e00ff */
[C---:B------:R-:W-:Y:S01]  /*2780*/  LOP3.LUT P0, RZ, R90.reuse, 0x4, RZ, 0xc0, !PT ;  /* 0x000000045aff7812 */ /* 0x040fe2000780c0ff */
[----:B------:R-:W-:Y:S01]  /*2790*/  IMAD.SHL.U32 R88, R90, 0x4, RZ ;  /* 0x000000045a587824 */ /* 0x000fe200078e00ff */
[----:B------:R-:W-:Y:S01]  /*27a0*/  LOP3.LUT R43, R40, 0x8, RZ, 0xc0, !PT ;  /* 0x00000008282b7812 */ /* 0x000fe200078ec0ff */
[----:B------:R-:W-:Y:S01]  /*27b0*/  IMAD.MOV.U32 R21, RZ, RZ, 0x20 ;  /* 0x00000020ff157424 */ /* 0x000fe200078e00ff */
[C---:B------:R-:W-:Y:S01]  /*27c0*/  LOP3.LUT R9, R137.reuse, 0x3e00, RZ, 0xc0, !PT ;  /* 0x00003e0089097812 */ /* 0x040fe200078ec0ff */
[----:B------:R-:W-:Y:S01]  /*27d0*/  VIADD R162, R22, 0xffffffff ;  /* 0xffffffff16a27836 */ /* 0x000fe20000000000 */
[----:B-1----:R-:W-:Y:S01]  /*27e0*/  LOP3.LUT R7, R137, 0x100, RZ, 0xc0, !PT ;  /* 0x0000010089077812 */ /* 0x002fe200078ec0ff */
[----:B------:R-:W0:Y:S01]  /*27f0*/  LDGDEPBAR ;  /* 0x00000000000079af */ /* 0x000e220000000000 */
[----:B------:R-:W-:Y:S01]  /*2800*/  LOP3.LUT R6, R88, 0x18, RZ, 0xc0, !PT ;  /* 0x0000001858067812 */ /* 0x000fe200078ec0ff */
[----:B------:R-:W-:Y:S01]  /*2810*/  IMAD.SHL.U32 R160, R162, 0x80, RZ ;  /* 0x00000080a2a07824 */ /* 0x000fe200078e00ff */
[--C-:B------:R-:W-:Y:S01]  /*2820*/  LOP3.LUT R43, R43, 0xc0, R52.reuse, 0xf8, !PT ;  /* 0x000000c02b2b7812 */ /* 0x100fe200078ef834 */
[----:B------:R-:W-:Y:S01]  /*2830*/  BSSY.RECONVERGENT B1, `(.L_x_6718) ;  /* 0x00001b4000017945 */ /* 0x000fe20003800200 */
[----:B------:R-:W-:-:S02]  /*2840*/  LOP3.LUT R9, R9, 0x20, R52, 0xf8, !PT ;  /* 0x0000002009097812 */ /* 0x000fc400078ef834 */
[----:B------:R-:W-:Y:S02]  /*2850*/  LOP3.LUT R5, R52, 0xc0, RZ, 0xc0, !PT ;  /* 0x000000c034057812 */ /* 0x000fe400078ec0ff */
[--C-:B------:R-:W-:Y:S02]  /*2860*/  LOP3.LUT R7, R7, 0x20, R52.reuse, 0xf8, !PT ;  /* 0x0000002007077812 */ /* 0x100fe400078ef834 */
[----:B------:R-:W-:Y:S02]  /*2870*/  LOP3.LUT R43, R43, R6, RZ, 0x3c, !PT ;  /* 0x000000062b2b7212 */ /* 0x000fe400078e3cff */
[----:B------:R-:W-:Y:S02]  /*2880*/  LOP3.LUT R8, R9, 0x100, R52, 0xf8, !PT ;  /* 0x0000010009087812 */ /* 0x000fe400078ef834 */
[----:B------:R-:W-:Y:S02]  /*2890*/  LOP3.LUT R4, R5, 0x8, R90, 0xf8, !PT ;  /* 0x0000000805047812 */ /* 0x000fe400078ef85a */
[----:B------:R-:W-:-:S02]  /*28a0*/  LOP3.LUT R5, R8, R43, RZ, 0xfc, !PT ;  /* 0x0000002b08057212 */ /* 0x000fc400078efcff */
[----:B------:R-:W-:Y:S02]  /*28b0*/  LOP3.LUT R7, R7, R4, R6, 0xf6, !PT ;  /* 0x0000000407077212 */ /* 0x000fe400078ef606 */
[----:B------:R-:W-:Y:S01]  /*28c0*/  SEL R21, R21, 0xffffffe0, !P0 ;  /* 0xffffffe015157807 */ /* 0x000fe20004000000 */
[--C-:B------:R-:W-:Y:S02]  /*28d0*/  IMAD R136, R5, 0x2, R138.reuse ;  /* 0x0000000205887824 */ /* 0x100fe400078e028a */
[----:B------:R-:W-:Y:S02]  /*28e0*/  IMAD R48, R7, 0x2, R138 ;  /* 0x0000000207307824 */ /* 0x000fe400078e028a */
[--C-:B------:R-:W-:Y:S01]  /*28f0*/  IMAD.IADD R4, R136, 0x1, R21.reuse ;  /* 0x0000000188047824 */ /* 0x100fe200078e0215 */
[----:B------:R-:W-:Y:S01]  /*2900*/  LDSM.16.M88.4 R8, [R136] ;  /* 0x000000008808783b */ /* 0x000fe20000000200 */
[----:B------:R-:W-:-:S03]  /*2910*/  IMAD.IADD R42, R48, 0x1, R21 ;  /* 0x00000001302a7824 */ /* 0x000fc600078e0215 */
[----:B---3--:R-:W1:Y:S04]  /*2920*/  LDSM.16.M88.4 R12, [R48+0x1000] ;  /* 0x00100000300c783b */ /* 0x008e680000000200 */
[----:B------:R-:W-:Y:S04]  /*2930*/  LDSM.16.M88.4 R4, [R4] ;  /* 0x000000000404783b */ /* 0x000fe80000000200 */
[----:B------:R-:W-:Y:S04]  /*2940*/  LDSM.16.M88.4 R16, [R42+0x1000] ;  /* 0x001000002a10783b */ /* 0x000fe80000000200 */
[----:B------:R-:W3:Y:S04]  /*2950*/  LDSM.16.M88.4 R28, [R48+0x1400] ;  /* 0x00140000301c783b */ /* 0x000ee80000000200 */
[----:B------:R-:W2:Y:S04]  /*2960*/  LDSM.16.M88.4 R24, [R42+0x1400] ;  /* 0x001400002a18783b */ /* 0x000ea80000000200 */
[----:B------:R-:W-:Y:S01]  /*2970*/  LDSM.16.M88.4 R44, [R42+0x1c00] ;  /* 0x001c00002a2c783b */ /* 0x000fe20000000200 */
[C---:B-1----:R-:W-:Y:S08]  /*2980*/  HMMA.16816.F32 R32, R8.reuse, R12, RZ ;  /* 0x0000000c0820723c */ /* 0x042ff000000018ff */
[C---:B------:R-:W-:Y:S08]  /*2990*/  HMMA.16816.F32 R12, R8.reuse, R14, RZ ;  /* 0x0000000e080c723c */ /* 0x040ff000000018ff */
[----:B---3--:R-:W-:Y:S08]  /*29a0*/  HMMA.16816.F32 R36, R8, R28, RZ ;  /* 0x0000001c0824723c */ /* 0x008ff000000018ff */
[C---:B------:R-:W-:Y:S08]  /*29b0*/  HMMA.16816.F32 R32, R4.reuse, R16, R32 ;  /* 0x000000100420723c */ /* 0x040ff00000001820 */
[----:B------:R-:W-:Y:S01]  /*29c0*/  HMMA.16816.F32 R12, R4, R18, R12 ;  /* 0x00000012040c723c */ /* 0x000fe2000000180c */
[----:B------:R-:W1:Y:S07]  /*29d0*/  LDSM.16.M88.4 R16, [R48+0x1800] ;  /* 0x001800003010783b */ /* 0x000e6e0000000200 */
[----:B------:R-:W-:Y:S08]  /*29e0*/  HMMA.16816.F32 R28, R8, R30, RZ ;  /* 0x0000001e081c723c */ /* 0x000ff000000018ff */
[----:B--2---:R-:W-:-:S12]  /*29f0*/  HMMA.16816.F32 R36, R4, R24, R36 ;  /* 0x000000180424723c */ /* 0x004fd80000001824 */
[----:B------:R-:W-:Y:S01]  /*2a00*/  HMMA.16816.F32 R28, R4, R26, R28 ;  /* 0x0000001a041c723c */ /* 0x000fe2000000181c */
[----:B------:R-:W2:Y:S01]  /*2a10*/  LDSM.16.M88.4 R24, [R48+0x1c00] ;  /* 0x001c00003018783b */ /* 0x000ea20000000200 */
[-C--:B-----5:R-:W-:Y:S01]  /*2a20*/  FMUL.FTZ R32, R32, R20.reuse ;  /* 0x0000001420207220 */ /* 0x0a0fe20000410000 */
        /* <DEDUP_REMOVED lines=11> */
[----:B------:R3:W-:Y:S01]  /*2ae0*/  MUFU.TANH R53, R33 ;  /* 0x0000002100357308 */ /* 0x0007e20000002400 */
[----:B------:R-:W-:-:S04]  /*2af0*/  FMUL.FTZ R39, R39, R20 ;  /* 0x0000001427277220 */ /* 0x000fc80000410000 */
[-C--:B------:R-:W-:Y:S01]  /*2b00*/  FMUL.FTZ R28, R28, R20.reuse ;  /* 0x000000141c1c7220 */ /* 0x080fe20000410000 */
[-C--:B------:R-:W-:Y:S01]  /*2b10*/  FMUL.FTZ R65, R29, R20.reuse ;  /* 0x000000141d417220 */ /* 0x080fe20000410000 */
[-C--:B------:R-:W-:Y:S01]  /*2b20*/  FMUL.FTZ R66, R30, R20.reuse ;  /* 0x000000141e427220 */ /* 0x080fe20000410000 */
[-C--:B------:R-:W-:Y:S01]  /*2b30*/  FMUL.FTZ R67, R31, R20.reuse ;  /* 0x000000141f437220 */ /* 0x080fe20000410000 */
[----:B------:R1:W-:Y:S08]  /*2b40*/  MUFU.TANH R57, R12 ;  /* 0x0000000c00397308 */ /* 0x0003f00000002400 */
[----:B------:R2:W-:Y:S01]  /*2b50*/  MUFU.TANH R62, R28 ;  /* 0x0000001c003e7308 */ /* 0x0005e20000002400 */
[----:B---3--:R-:W3:Y:S07]  /*2b60*/  LDSM.16.M88.4 R32, [R42+0x1800] ;  /* 0x001800002a20783b */ /* 0x008eee0000000200 */
[----:B------:R-:W-:Y:S01]  /*2b70*/  MUFU.TANH R59, R36 ;  /* 0x00000024003b7308 */ /* 0x000fe20000002400 */
[C---:B-1----:R-:W-:Y:S07]  /*2b80*/  HMMA.16816.F32 R12, R8.reuse, R16, RZ ;  /* 0x00000010080c723c */ /* 0x042fee00000018ff */
[----:B------:R-:W-:Y:S01]  /*2b90*/  MUFU.TANH R61, R37 ;  /* 0x00000025003d7308 */ /* 0x000fe20000002400 */
[C---:B--2---:R-:W-:Y:S07]  /*2ba0*/  HMMA.16816.F32 R28, R8.reuse, R24, RZ ;  /* 0x00000018081c723c */ /* 0x044fee00000018ff */
[----:B------:R-:W-:Y:S01]  /*2bb0*/  MUFU.TANH R63, R38 ;  /* 0x00000026003f7308 */ /* 0x000fe20000002400 */
[C---:B------:R-:W-:Y:S07]  /*2bc0*/  HMMA.16816.F32 R16, R8.reuse, R18, RZ ;  /* 0x000000120810723c */ /* 0x040fee00000018ff */
[----:B------:R1:W-:Y:S01]  /*2bd0*/  MUFU.TANH R64, R39 ;  /* 0x0000002700407308 */ /* 0x0003e20000002400 */
[----:B------:R-:W-:Y:S07]  /*2be0*/  HMMA.16816.F32 R24, R8, R26, RZ ;  /* 0x0000001a0818723c */ /* 0x000fee00000018ff */
[----:B------:R-:W2:Y:S01]  /*2bf0*/  MUFU.TANH R54, R54 ;  /* 0x0000003600367308 */ /* 0x000ea20000002400 */
[C---:B---3--:R-:W-:Y:S07]  /*2c00*/  HMMA.16816.F32 R12, R4.reuse, R32, R12 ;  /* 0x00000020040c723c */ /* 0x048fee000000180c */
[----:B------:R-:W3:Y:S01]  /*2c10*/  MUFU.TANH R55, R55 ;  /* 0x0000003700377308 */ /* 0x000ee20000002400 */
[----:B-1----:R-:W1:Y:S01]  /*2c20*/  LDSM.16.M88.4 R36, [R48+0x2000] ;  /* 0x002000003024783b */ /* 0x002e620000000200 */
[C---:B------:R-:W-:Y:S03]  /*2c30*/  HMMA.16816.F32 R16, R4.reuse, R34, R16 ;  /* 0x000000220410723c */ /* 0x040fe60000001810 */
[----:B------:R-:W5:Y:S03]  /*2c40*/  LDSM.16.M88.4 R32, [R48+0x2400] ;  /* 0x002400003020783b */ /* 0x000f660000000200 */
[----:B------:R-:W4:Y:S02]  /*2c50*/  MUFU.TANH R60, R60 ;  /* 0x0000003c003c7308 */ /* 0x000f240000002400 */
[----:B------:R-:W-:Y:S02]  /*2c60*/  HMMA.16816.F32 R24, R4, R46, R24 ;  /* 0x0000002e0418723c */ /* 0x000fe40000001818 */
[-C--:B------:R-:W-:Y:S01]  /*2c70*/  FMUL.FTZ R12, R12, R20.reuse ;  /* 0x000000140c0c7220 */ /* 0x080fe20000410000 */
[-C--:B------:R-:W-:Y:S01]  /*2c80*/  FMUL.FTZ R70, R13, R20.reuse ;  /* 0x000000140d467220 */ /* 0x080fe20000410000 */
[-C--:B------:R-:W-:Y:S01]  /*2c90*/  FMUL.FTZ R71, R14, R20.reuse ;  /* 0x000000140e477220 */ /* 0x080fe20000410000 */
[-C--:B------:R-:W-:Y:S01]  /*2ca0*/  FMUL.FTZ R72, R15, R20.reuse ;  /* 0x000000140f487220 */ /* 0x080fe20000410000 */
[----:B------:R2:W-:Y:S05]  /*2cb0*/  MUFU.TANH R68, R12 ;  /* 0x0000000c00447308 */ /* 0x0005ea0000002400 */
[-C--:B------:R-:W-:Y:S01]  /*2cc0*/  FMUL.FTZ R69, R16, R20.reuse ;  /* 0x0000001410457220 */ /* 0x080fe20000410000 */
[----:B------:R-:W-:-:S02]  /*2cd0*/  FMUL.FTZ R73, R18, R20 ;  /* 0x0000001412497220 */ /* 0x000fc40000410000 */
[----:B------:R-:W-:Y:S05]  /*2ce0*/  MUFU.TANH R56, R56 ;  /* 0x0000003800387308 */ /* 0x000fea0000002400 */
[-C--:B------:R-:W-:Y:S01]  /*2cf0*/  FMUL.FTZ R130, R24, R20.reuse ;  /* 0x0000001418827220 */ /* 0x080fe20000410000 */
[-C--:B------:R-:W-:Y:S01]  /*2d00*/  FMUL.FTZ R108, R25, R20.reuse ;  /* 0x00000014196c7220 */ /* 0x080fe20000410000 */
[-C--:B------:R-:W-:Y:S01]  /*2d10*/  FMUL.FTZ R76, R26, R20.reuse ;  /* 0x000000141a4c7220 */ /* 0x080fe20000410000 */
[-C--:B------:R-:W-:Y:S01]  /*2d20*/  FMUL.FTZ R75, R27, R20.reuse ;  /* 0x000000141b4b7220 */ /* 0x080fe20000410000 */
[----:B--2---:R-:W-:Y:S01]  /*2d30*/  HMMA.16816.F32 R12, R4, R44, R28 ;  /* 0x0000002c040c723c */ /* 0x004fe2000000181c */
[----:B------:R-:W2:Y:S01]  /*2d40*/  LDSM.16.M88.4 R28, [R42+0x2000] ;  /* 0x002000002a1c783b */ /* 0x000ea20000000200 */
[-C--:B------:R-:W-:Y:S01]  /*2d50*/  FMUL.FTZ R44, R17, R20.reuse ;  /* 0x00000014112c7220 */ /* 0x080fe20000410000 */
[-C--:B------:R-:W-:Y:S01]  /*2d60*/  FMUL.FTZ R45, R19, R20.reuse ;  /* 0x00000014132d7220 */ /* 0x080fe20000410000 */
[----:B------:R-:W4:Y:S04]  /*2d70*/  MUFU.TANH R58, R58 ;  /* 0x0000003a003a7308 */ /* 0x000f280000002400 */
[C---:B-1----:R-:W-:Y:S04]  /*2d80*/  HMMA.16816.F32 R16, R8.reuse, R36, RZ ;  /* 0x000000240810723c */ /* 0x042fe800000018ff */
[----:B------:R-:W-:Y:S04]  /*2d90*/  MUFU.TANH R69, R69 ;  /* 0x0000004500457308 */ /* 0x000fe80000002400 */
[C---:B------:R-:W-:Y:S03]  /*2da0*/  HMMA.16816.F32 R36, R8.reuse, R38, RZ ;  /* 0x000000260824723c */ /* 0x040fe600000018ff */
[-C--:B------:R-:W-:Y:S01]  /*2db0*/  FMUL.FTZ R134, R12, R20.reuse ;  /* 0x000000140c867220 */ /* 0x080fe20000410000 */
[-C--:B------:R-:W-:Y:S01]  /*2dc0*/  FMUL.FTZ R104, R13, R20.reuse ;  /* 0x000000140d687220 */ /* 0x080fe20000410000 */
[-C--:B------:R-:W-:Y:S01]  /*2dd0*/  FMUL.FTZ R47, R14, R20.reuse ;  /* 0x000000140e2f7220 */ /* 0x080fe20000410000 */
[-C--:B------:R-:W-:Y:S01]  /*2de0*/  FMUL.FTZ R46, R15, R20.reuse ;  /* 0x000000140f2e7220 */ /* 0x080fe20000410000 */
[----:B------:R-:W1:Y:S01]  /*2df0*/  MUFU.TANH R73, R73 ;  /* 0x0000004900497308 */ /* 0x000e620000002400 */
[----:B------:R-:W3:Y:S01]  /*2e00*/  LDSM.16.M88.4 R12, [R42+0x2400] ;  /* 0x002400002a0c783b */ /* 0x000ee20000000200 */
[C---:B-----5:R-:W-:Y:S06]  /*2e10*/  HMMA.16816.F32 R24, R8.reuse, R32, RZ ;  /* 0x000000200818723c */ /* 0x060fec00000018ff */
[----:B------:R-:W5:Y:S02]  /*2e20*/  MUFU.TANH R66, R66 ;  /* 0x0000004200427308 */ /* 0x000f640000002400 */
[----:B------:R-:W-:Y:S06]  /*2e30*/  HMMA.16816.F32 R32, R8, R34, RZ ;  /* 0x000000220820723c */ /* 0x000fec00000018ff */
[----:B------:R-:W-:Y:S02]  /*2e40*/  MUFU.TANH R65, R65 ;  /* 0x0000004100417308 */ /* 0x000fe40000002400 */
[C---:B--2---:R-:W-:Y:S06]  /*2e50*/  HMMA.16816.F32 R16, R4.reuse, R28, R16 ;  /* 0x0000001c0410723c */ /* 0x044fec0000001810 */
[----:B------:R-:W2:Y:S02]  /*2e60*/  MUFU.TANH R67, R67 ;  /* 0x0000004300437308 */ /* 0x000ea40000002400 */
[C---:B------:R-:W-:Y:S01]  /*2e70*/  HMMA.16816.F32 R36, R4.reuse, R30, R36 ;  /* 0x0000001e0424723c */ /* 0x040fe20000001824 */
[----:B------:R-:W-:Y:S05]  /*2e80*/  LDSM.16.M88.4 R28, [R42+0x2800] ;  /* 0x002800002a1c783b */ /* 0x000fea0000000200 */
[----:B------:R-:W-:Y:S05]  /*2e90*/  MUFU.TANH R44, R44 ;  /* 0x0000002c002c7308 */ /* 0x000fea0000002400 */
[-C--:B------:R-:W-:Y:S01]  /*2ea0*/  FMUL.FTZ R128, R16, R20.reuse ;  /* 0x0000001410807220 */ /* 0x080fe20000410000 */
[-C--:B------:R-:W-:Y:S01]  /*2eb0*/  FMUL.FTZ R116, R17, R20.reuse ;  /* 0x0000001411747220 */ /* 0x080fe20000410000 */
[-C--:B------:R-:W-:Y:S01]  /*2ec0*/  FMUL.FTZ R77, R18, R20.reuse ;  /* 0x00000014124d7220 */ /* 0x080fe20000410000 */
[-C--:B------:R-:W-:Y:S01]  /*2ed0*/  FMUL.FTZ R78, R19, R20.reuse ;  /* 0x00000014134e7220 */ /* 0x080fe20000410000 */
[C---:B---3--:R-:W-:Y:S01]  /*2ee0*/  HMMA.16816.F32 R24, R4.reuse, R12, R24 ;  /* 0x0000000c0418723c */ /* 0x048fe20000001818 */
[----:B------:R-:W3:Y:S01]  /*2ef0*/  LDSM.16.M88.4 R16, [R48+0x2800] ;  /* 0x002800003010783b */ /* 0x000ee20000000200 */
[----:B------:R-:W2:Y:S02]  /*2f00*/  MUFU.TANH R45, R45 ;  /* 0x0000002d002d7308 */ /* 0x000ea40000002400 */
[-C--:B------:R-:W-:Y:S01]  /*2f10*/  FMUL.FTZ R126, R36, R20.reuse ;  /* 0x00000014247e7220 */ /* 0x080fe20000410000 */
[-C--:B------:R-:W-:Y:S01]  /*2f20*/  FMUL.FTZ R36, R39, R20.reuse ;  /* 0x0000001427247220 */ /* 0x080fe20000410000 */
[-C--:B------:R-:W-:Y:S01]  /*2f30*/  FMUL.FTZ R118, R37, R20.reuse ;  /* 0x0000001425767220 */ /* 0x080fe20000410000 */
[-C--:B------:R-:W-:Y:S01]  /*2f40*/  FMUL.FTZ R37, R38, R20.reuse ;  /* 0x0000001426257220 */ /* 0x080fe20000410000 */
[----:B------:R-:W-:Y:S02]  /*2f50*/  HMMA.16816.F32 R32, R4, R14, R32 ;  /* 0x0000000e0420723c */ /* 0x000fe40000001820 */
[----:B------:R-:W2:Y:S08]  /*2f60*/  MUFU.TANH R71, R71 ;  /* 0x0000004700477308 */ /* 0x000eb00000002400 */
[----:B------:R-:W-:Y:S01]  /*2f70*/  MUFU.TANH R134, R134 ;  /* 0x0000008600867308 */ /* 0x000fe20000002400 */
[-C--:B------:R-:W-:Y:S01]  /*2f80*/  FMUL.FTZ R24, R24, R20.reuse ;  /* 0x0000001418187220 */ /* 0x080fe20000410000 */
[-C--:B------:R-:W-:Y:S01]  /*2f90*/  FMUL.FTZ R26, R26, R20.reuse ;  /* 0x000000141a1a7220 */ /* 0x080fe20000410000 */
[-C--:B------:R-:W-:Y:S01]  /*2fa0*/  FMUL.FTZ R25, R25, R20.reuse ;  /* 0x0000001419197220 */ /* 0x080fe20000410000 */
[----:B------:R-:W-:-:S04]  /*2fb0*/  FMUL.FTZ R27, R27, R20 ;  /* 0x000000141b1b7220 */ /* 0x000fc80000410000 */
[----:B------:R4:W-:Y:S01]  /*2fc0*/  MUFU.TANH R122, R24 ;  /* 0x00000018007a7308 */ /* 0x0009e20000002400 */
[-C--:B------:R-:W-:Y:S01]  /*2fd0*/  FMUL.FTZ R32, R32, R20.reuse ;  /* 0x0000001420207220 */ /* 0x080fe20000410000 */
[-C--:B------:R-:W-:Y:S01]  /*2fe0*/  FMUL.FTZ R33, R33, R20.reuse ;  /* 0x0000001421217220 */ /* 0x080fe20000410000 */
[-C--:B------:R-:W-:Y:S01]  /*2ff0*/  FMUL.FTZ R34, R34, R20.reuse ;  /* 0x0000001422227220 */ /* 0x080fe20000410000 */
[----:B------:R-:W-:-:S04]  /*3000*/  FMUL.FTZ R35, R35, R20 ;  /* 0x0000001423237220 */ /* 0x000fc80000410000 */
[----:B------:R1:W-:Y:S01]  /*3010*/  MUFU.TANH R39, R26 ;  /* 0x0000001a00277308 */ /* 0x0003e20000002400 */
[----:B---3--:R-:W-:Y:S01]  /*3020*/  HMMA.16816.F32 R12, R8, R16, RZ ;  /* 0x00000010080c723c */ /* 0x008fe200000018ff */
[----:B------:R-:W-:-:S06]  /*3030*/  IMAD.SHL.U32 R17, R90, 0x2, RZ ;  /* 0x000000025a117824 */ /* 0x000fcc00078e00ff */
[----:B------:R-:W-:Y:S01]  /*3040*/  MUFU.TANH R120, R25 ;  /* 0x0000001900787308 */ /* 0x000fe20000002400 */
[----:B------:R-:W-:-:S04]  /*3050*/  LOP3.LUT R84, R160, 0x6, R17, 0xf8, !PT ;  /* 0x00000006a0547812 */ /* 0x000fc800078ef811 */
[----:B----4-:R-:W-:-:S03]  /*3060*/  LOP3.LUT R24, R84, 0x1, RZ, 0xfc, !PT ;  /* 0x0000000154187812 */ /* 0x010fc600078efcff */
[----:B------:R3:W-:Y:S01]  /*3070*/  MUFU.TANH R79, R27 ;  /* 0x0000001b004f7308 */ /* 0x0007e20000002400 */
[----:B-1----:R-:W-:Y:S02]  /*3080*/  LOP3.LUT R26, R84, 0x9, RZ, 0xfc, !PT ;  /* 0x00000009541a7812 */ /* 0x002fe400078efcff */
[-C--:B------:R-:W-:Y:S02]  /*3090*/  ISETP.GE.AND P3, PT, R24, R41.reuse, PT ;  /* 0x000000291800720c */ /* 0x080fe40003f66270 */
[----:B------:R-:W-:Y:S02]  /*30a0*/  LOP3.LUT R24, R84, 0x10, RZ, 0xfc, !PT ;  /* 0x0000001054187812 */ /* 0x000fe400078efcff */
[-C--:B------:R-:W-:Y:S01]  /*30b0*/  ISETP.GE.AND P1, PT, R26, R41.reuse, PT ;  /* 0x000000291a00720c */ /* 0x080fe20003f26270 */
[----:B------:R-:W-:Y:S01]  /*30c0*/  MUFU.TANH R114, R32 ;  /* 0x0000002000727308 */ /* 0x000fe20000002400 */
[----:B------:R-:W-:Y:S01]  /*30d0*/  HMMA.16816.F32 R12, R4, R28, R12 ;  /* 0x0000001c040c723c */ /* 0x000fe2000000180c */
[----:B------:R-:W-:-:S02]  /*30e0*/  ISETP.GE.AND P0, PT, R24, R41, PT ;  /* 0x000000291800720c */ /* 0x000fc40003f06270 */
[C---:B------:R-:W-:Y:S02]  /*30f0*/  LOP3.LUT R16, R84.reuse, 0x8, RZ, 0xfc, !PT ;  /* 0x0000000854107812 */ /* 0x040fe400078efcff */
[----:B------:R-:W-:Y:S02]  /*3100*/  LOP3.LUT R28, R84, 0x18, RZ, 0xfc, !PT ;  /* 0x00000018541c7812 */ /* 0x000fe400078efcff */
[-C--:B------:R-:W-:Y:S01]  /*3110*/  ISETP.GE.AND P2, PT, R16, R41.reuse, PT ;  /* 0x000000291000720c */ /* 0x080fe20003f46270 */
[----:B---3--:R-:W1:Y:S01]  /*3120*/  LDSM.16.M88.4 R24, [R48+0x2c00] ;  /* 0x002c00003018783b */ /* 0x008e620000000200 */
[C---:B------:R-:W-:Y:S01]  /*3130*/  LOP3.LUT R16, R84.reuse, 0x11, RZ, 0xfc, !PT ;  /* 0x0000001154107812 */ /* 0x040fe200078efcff */
[----:B------:R-:W-:Y:S01]  /*3140*/  MUFU.TANH R112, R33 ;  /* 0x0000002100707308 */ /* 0x000fe20000002400 */
[-C--:B------:R-:W-:Y:S02]  /*3150*/  ISETP.GE.AND P4, PT, R84, R41.reuse, PT ;  /* 0x000000295400720c */ /* 0x080fe40003f86270 */
[----:B------:R-:W-:-:S02]  /*3160*/  ISETP.GE.AND P6, PT, R16, R41, PT ;  /* 0x000000291000720c */ /* 0x000fc40003fc6270 */
[----:B------:R-:W-:Y:S01]  /*3170*/  HMMA.16816.F32 R16, R8, R18, RZ ;  /* 0x000000120810723c */ /* 0x000fe200000018ff */
[-C--:B------:R-:W-:Y:S02]  /*3180*/  ISETP.GE.AND P5, PT, R28, R41.reuse, PT ;  /* 0x000000291c00720c */ /* 0x080fe40003fa6270 */
[----:B------:R-:W-:Y:S01]  /*3190*/  LOP3.LUT R28, R84, 0x19, RZ, 0xfc, !PT ;  /* 0x00000019541c7812 */ /* 0x000fe200078efcff */
[-C--:B------:R-:W-:Y:S01]  /*31a0*/  FMUL.FTZ R100, R12, R20.reuse ;  /* 0x000000140c647220 */ /* 0x080fe20000410000 */
[----:B------:R-:W-:Y:S01]  /*31b0*/  LOP3.LUT R12, R84, 0x20, RZ, 0xfc, !PT ;  /* 0x00000020540c7812 */ /* 0x000fe200078efcff */
[----:B------:R-:W-:Y:S01]  /*31c0*/  MUFU.TANH R81, R34 ;  /* 0x0000002200517308 */ /* 0x000fe20000002400 */
[----:B------:R-:W-:Y:S01]  /*31d0*/  FSEL R54, R54, -INF , !P4 ;  /* 0xff80000036367808 */ /* 0x000fe20006000000 */
[-C--:B------:R-:W-:Y:S01]  /*31e0*/  FMUL.FTZ R13, R13, R20.reuse ;  /* 0x000000140d0d7220 */ /* 0x080fe20000410000 */
[----:B------:R-:W-:Y:S01]  /*31f0*/  FSEL R29, R49, -INF , !P4 ;  /* 0xff800000311d7808 */ /* 0x000fe20006000000 */
[-C--:B------:R-:W-:Y:S01]  /*3200*/  FMUL.FTZ R14, R14, R20.reuse ;  /* 0x000000140e0e7220 */ /* 0x080fe20000410000 */
[----:B------:R-:W-:Y:S01]  /*3210*/  ISETP.GE.AND P4, PT, R28, R41, PT ;  /* 0x000000291c00720c */ /* 0x000fe20003f86270 */
[----:B------:R-:W-:Y:S01]  /*3220*/  FMUL.FTZ R172, R15, R20 ;  /* 0x000000140fac7220 */ /* 0x000fe20000410000 */
[----:B------:R-:W-:Y:S01]  /*3230*/  FSEL R28, R55, -INF , !P3 ;  /* 0xff800000371c7808 */ /* 0x000fe20005800000 */
[----:B------:R3:W-:Y:S01]  /*3240*/  MUFU.TANH R83, R35 ;  /* 0x0000002300537308 */ /* 0x0007e20000002400 */
[----:B------:R-:W-:-:S02]  /*3250*/  FSEL R74, R53, -INF , !P3 ;  /* 0xff800000354a7808 */ /* 0x000fc40005800000 */
[-C--:B------:R-:W-:Y:S02]  /*3260*/  ISETP.GE.AND P3, PT, R12, R41.reuse, PT ;  /* 0x000000290c00720c */ /* 0x080fe40003f66270 */
[----:B------:R-:W-:Y:S01]  /*3270*/  LOP3.LUT R12, R84, 0x21, RZ, 0xfc, !PT ;  /* 0x00000021540c7812 */ /* 0x000fe200078efcff */
[----:B------:R-:W-:Y:S01]  /*3280*/  HMMA.16816.F32 R16, R4, R30, R16 ;  /* 0x0000001e0410723c */ /* 0x000fe20000001810 */
[----:B------:R-:W-:Y:S01]  /*3290*/  FSEL R38, R60, -INF , !P2 ;  /* 0xff8000003c267808 */ /* 0x000fe20005000000 */
[----:B------:R-:W-:Y:S01]  /*32a0*/  MUFU.TANH R92, R13 ;  /* 0x0000000d005c7308 */ /* 0x000fe20000002400 */
[----:B------:R-:W-:Y:S02]  /*32b0*/  FSEL R60, R57, -INF , !P2 ;  /* 0xff800000393c7808 */ /* 0x000fe40005000000 */
[----:B------:R-:W-:Y:S02]  /*32c0*/  ISETP.GE.AND P2, PT, R12, R41, PT ;  /* 0x000000290c00720c */ /* 0x000fe40003f46270 */
[----:B------:R-:W-:-:S02]  /*32d0*/  LOP3.LUT R12, R84, 0x28, RZ, 0xfc, !PT ;  /* 0x00000028540c7812 */ /* 0x000fc400078efcff */
[----:B------:R-:W-:Y:S01]  /*32e0*/  FSEL R58, R58, -INF , !P1 ;  /* 0xff8000003a3a7808 */ /* 0x000fe20004800000 */
[----:B------:R1:W-:Y:S01]  /*32f0*/  MUFU.TANH R31, R14 ;  /* 0x0000000e001f7308 */ /* 0x0003e20000002400 */
[----:B---3--:R3:W4:Y:S01]  /*3300*/  LDSM.16.M88.4 R32, [R42+0x2c00] ;  /* 0x002c00002a20783b */ /* 0x0087220000000200 */
[----:B------:R-:W-:Y:S01]  /*3310*/  FSEL R86, R56, -INF , !P1 ;  /* 0xff80000038567808 */ /* 0x000fe20004800000 */
[----:B------:R-:W-:-:S04]  /*3320*/  DEPBAR.LE SB0, 0x0 ;  /* 0x000080000000791a */ /* 0x000fc80000000000 */
[-C--:B------:R-:W-:Y:S01]  /*3330*/  ISETP.GE.AND P1, PT, R12, R41.reuse, PT ;  /* 0x000000290c00720c */ /* 0x080fe20003f26270 */
[----:B------:R-:W4:Y:S01]  /*3340*/  MUFU.TANH R47, R47 ;  /* 0x0000002f002f7308 */ /* 0x000f220000002400 */
[----:B------:R-:W-:Y:S01]  /*3350*/  LOP3.LUT R12, R84, 0x29, RZ, 0xfc, !PT ;  /* 0x00000029540c7812 */ /* 0x000fe200078efcff */
[-C--:B------:R-:W-:Y:S01]  /*3360*/  FMUL.FTZ R168, R18, R20.reuse ;  /* 0x0000001412a87220 */ /* 0x080fe20000410000 */
[----:B------:R-:W-:Y:S01]  /*3370*/  FSEL R30, R63, -INF , !P0 ;  /* 0xff8000003f1e7808 */ /* 0x000fe20004000000 */
[-C--:B------:R-:W-:Y:S01]  /*3380*/  FMUL.FTZ R17, R17, R20.reuse ;  /* 0x0000001411117220 */ /* 0x080fe20000410000 */
[----:B------:R-:W-:Y:S01]  /*3390*/  FSEL R82, R59, -INF , !P0 ;  /* 0xff8000003b527808 */ /* 0x000fe20004000000 */
[----:B------:R-:W-:Y:S01]  /*33a0*/  FMUL.FTZ R19, R19, R20 ;  /* 0x0000001413137220 */ /* 0x000fe20000410000 */
[----:B------:R-:W-:Y:S01]  /*33b0*/  ISETP.GE.AND P0, PT, R12, R41, PT ;  /* 0x000000290c00720c */ /* 0x000fe20003f06270 */
[----:B------:R-:W-:Y:S01]  /*33c0*/  MUFU.TANH R70, R70 ;  /* 0x0000004600467308 */ /* 0x000fe20000002400 */
[----:B------:R-:W-:-:S02]  /*33d0*/  LOP3.LUT R12, R84, 0x30, RZ, 0xfc, !PT ;  /* 0x00000030540c7812 */ /* 0x000fc400078efcff */
[----:B------:R-:W-:Y:S02]  /*33e0*/  FSEL R158, R61, -INF , !P6 ;  /* 0xff8000003d9e7808 */ /* 0x000fe40007000000 */
[----:B------:R-:W-:Y:S02]  /*33f0*/  FSEL R18, R73, -INF , !P1 ;  /* 0xff80000049127808 */ /* 0x000fe40004800000 */
[----:B------:R-:W-:Y:S01]  /*3400*/  FSEL R140, R69, -INF , !P1 ;  /* 0xff800000458c7808 */ /* 0x000fe20004800000 */
[----:B------:R-:W4:Y:S01]  /*3410*/  MUFU.TANH R72, R72 ;  /* 0x0000004800487308 */ /* 0x000f220000002400 */
[----:B---3--:R-:W-:Y:S02]  /*3420*/  FSEL R42, R64, -INF , !P6 ;  /* 0xff800000402a7808 */ /* 0x008fe40007000000 */
[----:B------:R-:W-:Y:S02]  /*3430*/  ISETP.GE.AND P6, PT, R12, R41, PT ;  /* 0x000000290c00720c */ /* 0x000fe40003fc6270 */
[----:B-1----:R-:W-:Y:S01]  /*3440*/  HMMA.16816.F32 R12, R8, R24, RZ ;  /* 0x00000018080c723c */ /* 0x002fe200000018ff */
[----:B------:R-:W-:Y:S01]  /*3450*/  FMUL.FTZ R25, R16, R20 ;  /* 0x0000001410197220 */ /* 0x000fe20000410000 */
[C---:B------:R-:W-:Y:S01]  /*3460*/  LOP3.LUT R16, R84.reuse, 0x38, RZ, 0xfc, !PT ;  /* 0x0000003854107812 */ /* 0x040fe200078efcff */
[----:B------:R-:W-:Y:S01]  /*3470*/  MUFU.TANH R104, R104 ;  /* 0x0000006800687308 */ /* 0x000fe20000002400 */
[----:B------:R-:W-:-:S02]  /*3480*/  LOP3.LUT R48, R84, 0x31, RZ, 0xfc, !PT ;  /* 0x0000003154307812 */ /* 0x000fc400078efcff */
[----:B-----5:R-:W-:Y:S02]  /*3490*/  FSEL R24, R66, -INF , !P5 ;  /* 0xff80000042187808 */ /* 0x020fe40006800000 */
[----:B------:R-:W-:Y:S01]  /*34a0*/  HMMA.16816.F32 R8, R8, R26, RZ ;  /* 0x0000001a0808723c */ /* 0x000fe200000018ff */
[----:B------:R-:W-:Y:S02]  /*34b0*/  FSEL R64, R68, -INF , !P3 ;  /* 0xff80000044407808 */ /* 0x000fe40005800000 */
[----:B------:R-:W1:Y:S01]  /*34c0*/  MUFU.TANH R46, R46 ;  /* 0x0000002e002e7308 */ /* 0x000e620000002400 */
[----:B--2---:R-:W-:Y:S02]  /*34d0*/  FSEL R96, R67, -INF , !P4 ;  /* 0xff80000043607808 */ /* 0x004fe40006000000 */
[----:B------:R-:W-:Y:S02]  /*34e0*/  FSEL R80, R65, -INF , !P4 ;  /* 0xff80000041507808 */ /* 0x000fe40006000000 */
[----:B------:R-:W-:-:S02]  /*34f0*/  FSEL R68, R45, -INF , !P0 ;  /* 0xff8000002d447808 */ /* 0x000fc40004000000 */
[----:B------:R-:W-:Y:S01]  /*3500*/  FSEL R66, R44, -INF , !P0 ;  /* 0xff8000002c427808 */ /* 0x000fe20004000000 */
[----:B------:R-:W-:Y:S01]  /*3510*/  MUFU.TANH R130, R130 ;  /* 0x0000008200827308 */ /* 0x000fe20000002400 */
[C---:B----4-:R-:W-:Y:S01]  /*3520*/  HMMA.16816.F32 R12, R4.reuse, R32, R12 ;  /* 0x00000020040c723c */ /* 0x050fe2000000180c */
[----:B------:R-:W-:Y:S02]  /*3530*/  LOP3.LUT R32, R84, 0x41, RZ, 0xfc, !PT ;  /* 0x0000004154207812 */ /* 0x000fe400078efcff */
[-C--:B------:R-:W-:Y:S02]  /*3540*/  ISETP.GE.AND P4, PT, R16, R41.reuse, PT ;  /* 0x000000291000720c */ /* 0x080fe40003f86270 */
[-C--:B------:R-:W-:Y:S02]  /*3550*/  ISETP.GE.AND P1, PT, R32, R41.reuse, PT ;  /* 0x000000292000720c */ /* 0x080fe40003f26270 */
[----:B------:R-:W-:Y:S01]  /*3560*/  LOP3.LUT R32, R84, 0x48, RZ, 0xfc, !PT ;  /* 0x0000004854207812 */ /* 0x000fe200078efcff */
[----:B------:R-:W2:Y:S01]  /*3570*/  MUFU.TANH R76, R76 ;  /* 0x0000004c004c7308 */ /* 0x000ea20000002400 */
[----:B------:R-:W-:Y:S01]  /*3580*/  FSEL R170, R62, -INF , !P5 ;  /* 0xff8000003eaa7808 */ /* 0x000fe20006800000 */
[----:B------:R-:W-:Y:S01]  /*3590*/  HMMA.16816.F32 R8, R4, R34, R8 ;  /* 0x000000220408723c */ /* 0x000fe20000001808 */
[----:B------:R-:W-:-:S02]  /*35a0*/  ISETP.GE.AND P0, PT, R32, R41, PT ;  /* 0x000000292000720c */ /* 0x000fc40003f06270 */
[C---:B------:R-:W-:Y:S02]  /*35b0*/  LOP3.LUT R16, R84.reuse, 0x39, RZ, 0xfc, !PT ;  /* 0x0000003954107812 */ /* 0x040fe400078efcff */
[----:B------:R-:W-:Y:S01]  /*35c0*/  LOP3.LUT R32, R84, 0x49, RZ, 0xfc, !PT ;  /* 0x0000004954207812 */ /* 0x000fe200078efcff */
[----:B------:R-:W-:Y:S01]  /*35d0*/  MUFU.TANH R128, R128 ;  /* 0x0000008000807308 */ /* 0x000fe20000002400 */
[-C--:B------:R-:W-:Y:S02]  /*35e0*/  ISETP.GE.AND P5, PT, R48, R41.reuse, PT ;  /* 0x000000293000720c */ /* 0x080fe40003fa6270 */
[----:B------:R-:W-:Y:S01]  /*35f0*/  LOP3.LUT R48, R84, 0x40, RZ, 0xfc, !PT ;  /* 0x0000004054307812 */ /* 0x000fe200078efcff */
[-C--:B------:R-:W-:Y:S01]  /*3600*/  FMUL.FTZ R124, R14, R20.reuse ;  /* 0x000000140e7c7220 */ /* 0x080fe20000410000 */
[----:B------:R-:W-:Y:S01]  /*3610*/  FSEL R106, R71, -INF , !P3 ;  /* 0xff800000476a7808 */ /* 0x000fe20005800000 */
[-C--:B------:R-:W-:Y:S01]  /*3620*/  FMUL.FTZ R13, R13, R20.reuse ;  /* 0x000000140d0d7220 */ /* 0x080fe20000410000 */
[----:B------:R-:W-:Y:S01]  /*3630*/  FSEL R26, R47, -INF , !P6 ;  /* 0xff8000002f1a7808 */ /* 0x000fe20007000000 */
[----:B------:R-:W3:Y:S01]  /*3640*/  MUFU.TANH R77, R77 ;  /* 0x0000004d004d7308 */ /* 0x000ee20000002400 */
[----:B------:R-:W-:Y:S01]  /*3650*/  FSEL R134, R134, -INF , !P6 ;  /* 0xff80000086867808 */ /* 0x000fe20007000000 */
[----:B------:R-:W-:Y:S01]  /*3660*/  FMUL.FTZ R15, R15, R20 ;  /* 0x000000140f0f7220 */ /* 0x000fe20000410000 */
[----:B------:R-:W-:-:S02]  /*3670*/  ISETP.GE.AND P3, PT, R16, R41, PT ;  /* 0x000000291000720c */ /* 0x000fc40003f66270 */
[-C--:B------:R-:W-:Y:S01]  /*3680*/  ISETP.GE.AND P6, PT, R32, R41.reuse, PT ;  /* 0x000000292000720c */ /* 0x080fe20003fc6270 */
[-C--:B------:R-:W-:Y:S01]  /*3690*/  FMUL.FTZ R44, R8, R20.reuse ;  /* 0x00000014082c7220 */ /* 0x080fe20000410000 */
[----:B------:R-:W-:Y:S01]  /*36a0*/  FSEL R72, R72, -INF , !P2 ;  /* 0xff80000048487808 */ /* 0x000fe20005000000 */
[----:B------:R-:W-:Y:S01]  /*36b0*/  MUFU.TANH R108, R108 ;  /* 0x0000006c006c7308 */ /* 0x000fe20000002400 */
[----:B------:R-:W-:Y:S01]  /*36c0*/  FSEL R16, R70, -INF , !P2 ;  /* 0xff80000046107808 */ /* 0x000fe20005000000 */
[-C--:B------:R-:W-:Y:S01]  /*36d0*/  FMUL.FTZ R98, R10, R20.reuse ;  /* 0x000000140a627220 */ /* 0x080fe20000410000 */
[----:B------:R-:W-:Y:S01]  /*36e0*/  LOP3.LUT R32, R84, 0x50, RZ, 0xfc, !PT ;  /* 0x0000005054207812 */ /* 0x000fe200078efcff */
[-C--:B------:R-:W-:Y:S01]  /*36f0*/  FMUL.FTZ R11, R11, R20.reuse ;  /* 0x000000140b0b7220 */ /* 0x080fe20000410000 */
[-C--:B------:R-:W-:Y:S01]  /*3700*/  ISETP.GE.AND P2, PT, R48, R41.reuse, PT ;  /* 0x000000293000720c */ /* 0x080fe20003f46270 */
[-C--:B------:R-:W-:Y:S01]  /*3710*/  FMUL.FTZ R48, R12, R20.reuse ;  /* 0x000000140c307220 */ /* 0x080fe20000410000 */
[----:B-1----:R-:W-:Y:S01]  /*3720*/  FSEL R12, R46, -INF , !P5 ;  /* 0xff8000002e0c7808 */ /* 0x002fe20006800000 */
[----:B------:R-:W1:Y:S01]  /*3730*/  MUFU.TANH R75, R75 ;  /* 0x0000004b004b7308 */ /* 0x000e620000002400 */
[----:B------:R-:W-:Y:S01]  /*3740*/  FSEL R104, R104, -INF , !P5 ;  /* 0xff80000068687808 */ /* 0x000fe20006800000 */
[----:B------:R-:W-:Y:S01]  /*3750*/  FMUL.FTZ R9, R9, R20 ;  /* 0x0000001409097220 */ /* 0x000fe20000410000 */
[----:B------:R-:W-:-:S02]  /*3760*/  ISETP.GE.AND P5, PT, R32, R41, PT ;  /* 0x000000292000720c */ /* 0x000fc40003fa6270 */
[C---:B------:R-:W-:Y:S02]  /*3770*/  LOP3.LUT R32, R84.reuse, 0x51, RZ, 0xfc, !PT ;  /* 0x0000005154207812 */ /* 0x040fe400078efcff */
[----:B------:R-:W-:Y:S01]  /*3780*/  LOP3.LUT R6, R84, 0x59, RZ, 0xfc, !PT ;  /* 0x0000005954067812 */ /* 0x000fe200078efcff */
[----:B------:R-:W-:Y:S01]  /*3790*/  MUFU.TANH R116, R116 ;  /* 0x0000007400747308 */ /* 0x000fe20000002400 */
[----:B--2---:R-:W-:Y:S02]  /*37a0*/  FSEL R76, R76, -INF , !P4 ;  /* 0xff8000004c4c7808 */ /* 0x004fe40006000000 */
[----:B------:R-:W-:Y:S02]  /*37b0*/  FSEL R130, R130, -INF , !P4 ;  /* 0xff80000082827808 */ /* 0x000fe40006000000 */
[----:B------:R-:W-:Y:S02]  /*37c0*/  ISETP.GE.AND P4, PT, R32, R41, PT ;  /* 0x000000292000720c */ /* 0x000fe40003f86270 */
[----:B---3--:R-:W-:Y:S01]  /*37d0*/  FSEL R4, R77, -INF , !P2 ;  /* 0xff8000004d047808 */ /* 0x008fe20005000000 */
[----:B------:R-:W2:Y:S01]  /*37e0*/  MUFU.TANH R78, R78 ;  /* 0x0000004e004e7308 */ /* 0x000ea20000002400 */
[----:B------:R-:W-:-:S02]  /*37f0*/  FSEL R128, R128, -INF , !P2 ;  /* 0xff80000080807808 */ /* 0x000fc40005000000 */
[----:B------:R-:W-:Y:S02]  /*3800*/  LOP3.LUT R32, R84, 0x58, RZ, 0xfc, !PT ;  /* 0x0000005854207812 */ /* 0x000fe400078efcff */
[----:B------:R-:W-:Y:S02]  /*3810*/  ISETP.GE.AND P2, PT, R6, R41, PT ;  /* 0x000000290600720c */ /* 0x000fe40003f46270 */
[----:B------:R-:W-:Y:S01]  /*3820*/  LOP3.LUT R6, R84, 0x60, RZ, 0xfc, !PT ;  /* 0x0000006054067812 */ /* 0x000fe200078efcff */
[----:B------:R-:W3:Y:S01]  /*3830*/  MUFU.TANH R126, R126 ;  /* 0x0000007e007e7308 */ /* 0x000ee20000002400 */
[----:B-1----:R-:W-:Y:S02]  /*3840*/  FSEL R70, R75, -INF , !P3 ;  /* 0xff8000004b467808 */ /* 0x002fe40005800000 */
[----:B------:R-:W-:Y:S02]  /*3850*/  FSEL R108, R108, -INF , !P3 ;  /* 0xff8000006c6c7808 */ /* 0x000fe40005800000 */
[----:B------:R-:W-:-:S02]  /*3860*/  LOP3.LUT R14, R84, 0x61, RZ, 0xfc, !PT ;  /* 0x00000061540e7812 */ /* 0x000fc400078efcff */
[-C--:B------:R-:W-:Y:S01]  /*3870*/  ISETP.GE.AND P3, PT, R32, R41.reuse, PT ;  /* 0x000000292000720c */ /* 0x080fe20003f66270 */
[----:B------:R-:W1:Y:S01]  /*3880*/  MUFU.TANH R37, R37 ;  /* 0x0000002500257308 */ /* 0x000e620000002400 */
[----:B--2---:R-:W-:Y:S02]  /*3890*/  FSEL R78, R78, -INF , !P1 ;  /* 0xff8000004e4e7808 */ /* 0x004fe40004800000 */
[----:B------:R-:W-:Y:S02]  /*38a0*/  FSEL R116, R116, -INF , !P1 ;  /* 0xff80000074747808 */ /* 0x000fe40004800000 */
[----:B------:R-:W-:Y:S02]  /*38b0*/  ISETP.GE.AND P1, PT, R6, R41, PT ;  /* 0x000000290600720c */ /* 0x000fe40003f26270 */
[----:B------:R-:W-:Y:S01]  /*38c0*/  LOP3.LUT R32, R84, 0x68, RZ, 0xfc, !PT ;  /* 0x0000006854207812 */ /* 0x000fe200078efcff */
[----:B------:R-:W2:Y:S01]  /*38d0*/  MUFU.TANH R118, R118 ;  /* 0x0000007600767308 */ /* 0x000ea20000002400 */
[----:B---3--:R-:W-:-:S02]  /*38e0*/  FSEL R126, R126, -INF , !P0 ;  /* 0xff8000007e7e7808 */ /* 0x008fc40004000000 */
[----:B------:R-:W-:Y:S02]  /*38f0*/  FSEL R8, R39, -INF , !P5 ;  /* 0xff80000027087808 */ /* 0x000fe40006800000 */
[----:B------:R-:W-:Y:S02]  /*3900*/  FSEL R122, R122, -INF , !P5 ;  /* 0xff8000007a7a7808 */ /* 0x000fe40006800000 */
[----:B------:R-:W-:Y:S01]  /*3910*/  FSEL R10, R79, -INF , !P4 ;  /* 0xff8000004f0a7808 */ /* 0x000fe20006000000 */
[----:B------:R-:W3:Y:S01]  /*3920*/  MUFU.TANH R36, R36 ;  /* 0x0000002400247308 */ /* 0x000ee20000002400 */
[----:B-1----:R-:W-:Y:S02]  /*3930*/  FSEL R6, R37, -INF , !P0 ;  /* 0xff80000025067808 */ /* 0x002fe40004000000 */
[----:B------:R-:W-:Y:S02]  /*3940*/  ISETP.GE.AND P0, PT, R14, R41, PT ;  /* 0x000000290e00720c */ /* 0x000fe40003f06270 */
[----:B------:R-:W-:-:S02]  /*3950*/  FSEL R120, R120, -INF , !P4 ;  /* 0xff80000078787808 */ /* 0x000fc40006000000 */
[----:B------:R-:W-:Y:S01]  /*3960*/  FSEL R174, R81, -INF , !P3 ;  /* 0xff80000051ae7808 */ /* 0x000fe20005800000 */
[----:B------:R-:W1:Y:S01]  /*3970*/  MUFU.TANH R172, R172 ;  /* 0x000000ac00ac7308 */ /* 0x000e620000002400 */
[----:B--2---:R-:W-:Y:S02]  /*3980*/  FSEL R118, R118, -INF , !P6 ;  /* 0xff80000076767808 */ /* 0x004fe40007000000 */
[----:B------:R-:W-:Y:S02]  /*3990*/  FSEL R114, R114, -INF , !P3 ;  /* 0xff80000072727808 */ /* 0x000fe40005800000 */
[----:B------:R-:W-:Y:S02]  /*39a0*/  FSEL R176, R83, -INF , !P2 ;  /* 0xff80000053b07808 */ /* 0x000fe40005000000 */
[----:B------:R-:W-:Y:S01]  /*39b0*/  FSEL R112, R112, -INF , !P2 ;  /* 0xff80000070707808 */ /* 0x000fe20005000000 */
[----:B------:R-:W2:Y:S01]  /*39c0*/  MUFU.TANH R100, R100 ;  /* 0x0000006400647308 */ /* 0x000ea20000002400 */
[----:B---3--:R-:W-:-:S02]  /*39d0*/  FSEL R14, R36, -INF , !P6 ;  /* 0xff800000240e7808 */ /* 0x008fc40007000000 */
[-C--:B------:R-:W-:Y:S02]  /*39e0*/  ISETP.GE.AND P6, PT, R32, R41.reuse, PT ;  /* 0x000000292000720c */ /* 0x080fe40003fc6270 */
[----:B------:R-:W-:Y:S02]  /*39f0*/  LOP3.LUT R32, R84, 0x69, RZ, 0xfc, !PT ;  /* 0x0000006954207812 */ /* 0x000fe400078efcff */
[----:B------:R-:W-:Y:S01]  /*3a00*/  FSEL R92, R92, -INF , !P0 ;  /* 0xff8000005c5c7808 */ /* 0x000fe20004000000 */
[----:B------:R-:W3:Y:S01]  /*3a10*/  MUFU.TANH R62, R25 ;  /* 0x00000019003e7308 */ /* 0x000ee20000002400 */
[----:B------:R-:W-:Y:S02]  /*3a20*/  ISETP.GE.AND P5, PT, R32, R41, PT ;  /* 0x000000292000720c */ /* 0x000fe40003fa6270 */
[----:B------:R-:W-:Y:S02]  /*3a30*/  LOP3.LUT R32, R84, 0x70, RZ, 0xfc, !PT ;  /* 0x0000007054207812 */ /* 0x000fe400078efcff */
[----:B-1----:R-:W-:-:S02]  /*3a40*/  FSEL R172, R172, -INF , !P0 ;  /* 0xff800000acac7808 */ /* 0x002fc40004000000 */
[----:B------:R-:W-:Y:S01]  /*3a50*/  ISETP.GE.AND P4, PT, R32, R41, PT ;  /* 0x000000292000720c */ /* 0x000fe20003f86270 */
[----:B------:R-:W1:Y:S01]  /*3a60*/  MUFU.TANH R56, R17 ;  /* 0x0000001100387308 */ /* 0x000e620000002400 */
[----:B------:R-:W-:Y:S02]  /*3a70*/  LOP3.LUT R32, R84, 0x71, RZ, 0xfc, !PT ;  /* 0x0000007154207812 */ /* 0x000fe400078efcff */
[----:B------:R-:W-:Y:S02]  /*3a80*/  ISETP.GT.AND P0, PT, R162, R147, PT ;  /* 0x00000093a200720c */ /* 0x000fe40003f04270 */
[----:B------:R-:W-:Y:S02]  /*3a90*/  ISETP.GE.AND P3, PT, R32, R41, PT ;  /* 0x000000292000720c */ /* 0x000fe40003f66270 */
[C---:B------:R-:W-:Y:S01]  /*3aa0*/  LOP3.LUT R32, R84.reuse, 0x78, RZ, 0xfc, !PT ;  /* 0x0000007854207812 */ /* 0x040fe200078efcff */
[----:B------:R-:W4:Y:S01]  /*3ab0*/  MUFU.TANH R168, R168 ;  /* 0x000000a800a87308 */ /* 0x000f220000002400 */
[----:B------:R-:W-:-:S02]  /*3ac0*/  LOP3.LUT R84, R84, 0x79, RZ, 0xfc, !PT ;  /* 0x0000007954547812 */ /* 0x000fc400078efcff */
[-C--:B------:R-:W-:Y:S02]  /*3ad0*/  ISETP.GE.AND P2, PT, R32, R41.reuse, PT ;  /* 0x000000292000720c */ /* 0x080fe40003f46270 */
[----:B------:R-:W-:Y:S02]  /*3ae0*/  FSEL R178, R31, -INF , !P1 ;  /* 0xff8000001fb27808 */ /* 0x000fe40004800000 */
[----:B--2---:R-:W-:Y:S01]  /*3af0*/  FSEL R100, R100, -INF , !P1 ;  /* 0xff80000064647808 */ /* 0x004fe20004800000 */
[----:B------:R-:W2:Y:S01]  /*3b00*/  MUFU.TANH R132, R19 ;  /* 0x0000001300847308 */ /* 0x000ea20000002400 */
[----:B------:R-:W-:Y:S02]  /*3b10*/  ISETP.GE.AND P1, PT, R84, R41, PT ;  /* 0x000000295400720c */ /* 0x000fe40003f26270 */
[----:B------:R-:W-:Y:S02]  /*3b20*/  SHF.R.U32.HI R5, RZ, 0x3, R90 ;  /* 0x00000003ff057819 */ /* 0x000fe4000001165a */
[----:B---3--:R-:W-:-:S02]  /*3b30*/  FSEL R62, R62, -INF , !P6 ;  /* 0xff8000003e3e7808 */ /* 0x008fc40007000000 */
[----:B-1----:R-:W-:Y:S01]  /*3b40*/  FSEL R56, R56, -INF , !P5 ;  /* 0xff80000038387808 */ /* 0x002fe20006800000 */
[----:B------:R-:W1:Y:S01]  /*3b50*/  MUFU.TANH R48, R48 ;  /* 0x0000003000307308 */ /* 0x000e620000002400 */
[----:B----4-:R-:W-:-:S07]  /*3b60*/  FSEL R168, R168, -INF , !P6 ;  /* 0xff800000a8a87808 */ /* 0x010fce0007000000 */
[----:B------:R-:W3:Y:S01]  /*3b70*/  MUFU.TANH R46, R13 ;  /* 0x0000000d002e7308 */ /* 0x000ee20000002400 */
[----:B--2---:R-:W-:-:S07]  /*3b80*/  FSEL R132, R132, -INF , !P5 ;  /* 0xff80000084847808 */ /* 0x004fce0006800000 */
[----:B------:R-:W2:Y:S01]  /*3b90*/  MUFU.TANH R124, R124 ;  /* 0x0000007c007c7308 */ /* 0x000ea20000002400 */
[----:B-1----:R-:W-:-:S07]  /*3ba0*/  FSEL R48, R48, -INF , !P4 ;  /* 0xff80000030307808 */ /* 0x002fce0006000000 */
[----:B------:R-:W1:Y:S01]  /*3bb0*/  MUFU.TANH R110, R15 ;  /* 0x0000000f006e7308 */ /* 0x000e620000002400 */
[----:B---3--:R-:W-:-:S07]  /*3bc0*/  FSEL R46, R46, -INF , !P3 ;  /* 0xff8000002e2e7808 */ /* 0x008fce0005800000 */
[----:B------:R-:W3:Y:S01]  /*3bd0*/  MUFU.TANH R44, R44 ;  /* 0x0000002c002c7308 */ /* 0x000ee20000002400 */
[----:B--2---:R-:W-:-:S07]  /*3be0*/  FSEL R124, R124, -INF , !P4 ;  /* 0xff8000007c7c7808 */ /* 0x004fce0006000000 */
[----:B------:R-:W2:Y:S01]  /*3bf0*/  MUFU.TANH R98, R98 ;  /* 0x0000006200627308 */ /* 0x000ea20000002400 */
[----:B-1----:R-:W-:-:S07]  /*3c00*/  FSEL R110, R110, -INF , !P3 ;  /* 0xff8000006e6e7808 */ /* 0x002fce0005800000 */
[----:B------:R-:W1:Y:S01]  /*3c10*/  MUFU.TANH R32, R11 ;  /* 0x0000000b00207308 */ /* 0x000e620000002400 */
[----:B---3--:R-:W-:-:S07]  /*3c20*/  FSEL R44, R44, -INF , !P2 ;  /* 0xff8000002c2c7808 */ /* 0x008fce0005000000 */
[----:B------:R-:W3:Y:S01]  /*3c30*/  MUFU.TANH R37, R9 ;  /* 0x0000000900257308 */ /* 0x000ee20000002400 */
[----:B--2---:R-:W-:Y:S02]  /*3c40*/  FSEL R98, R98, -INF , !P2 ;  /* 0xff80000062627808 */ /* 0x004fe40005000000 */
        /* <DEDUP_REMOVED lines=17> */
.L_x_6721:
        /* <DEDUP_REMOVED lines=21> */
[-C--:B------:R-:W-:Y:S01]  /*3eb0*/  IMAD R34, R13, R20.reuse, R7 ;  /* 0x000000140d227224 */ /* 0x080fe200078e0207 */
[----:B------:R-:W-:Y:S01]  /*3ec0*/  LOP3.LUT R7, R160, R19, RZ, 0x3c, !PT ;  /* 0x00000013a0077212 */ /* 0x000fe200078e3cff */
[----:B------:R-:W-:-:S03]  /*3ed0*/  IMAD R20, R17, R20, R9 ;  /* 0x0000001411147224 */ /* 0x000fc600078e0209 */
        /* <DEDUP_REMOVED lines=36> */
.L_x_6722:
[----:B------:R-:W-:Y:S05]  /*4120*/  BSYNC.RECONVERGENT B0 ;  /* 0x0000000000007941 */ /* 0x000fea0003800200 */
.L_x_6720:
[CC--:B------:R-:W-:Y:S01]  /*4130*/  ISETP.GE.AND P0, PT, R23.reuse, R154.reuse, PT ;  /* 0x0000009a1700720c */ /* 0x0c0fe20003f06270 */
[----:B------:R-:W-:Y:S01]  /*4140*/  BSSY.RECONVERGENT B0, `(.L_x_6723) ;  /* 0x0000021000007945 */ /* 0x000fe20003800200 */
[----:B------:R-:W-:-:S11]  /*4150*/  ISETP.GE.AND P1, PT, R23, R154, PT ;  /* 0x0000009a1700720c */ /* 0x000fd60003f26270 */
[C---:B------:R-:W-:Y:S01]  /*4160*/  @!P0 IMAD.SHL.U32 R7, R142.reuse, 0x40, RZ ;  /* 0x000000408e078824 */ /* 0x040fe200078e00ff */
[CC--:B------:R-:W-:Y:S01]  /*4170*/  @!P0 LEA R34, P4, R142.reuse, R148.reuse, 0x6 ;  /* 0x000000948e228211 */ /* 0x0c0fe200078830ff */
[----:B------:R-:W-:Y:S01]  /*4180*/  @!PT LDS RZ, [RZ] ;  /* 0x00000000fffff984 */ /* 0x000fe20000000800 */
[----:B------:R-:W-:Y:S01]  /*4190*/  @!PT LDS RZ, [RZ] ;  /* 0x00000000fffff984 */ /* 0x000fe20000000800 */
[----:B------:R-:W-:Y:S01]  /*41a0*/  @!PT LDS RZ, [RZ] ;  /* 0x00000000fffff984 */ /* 0x000fe20000000800 */
[----:B------:R1:W-:Y:S01]  /*41b0*/  @!P1 LDGSTS.E.BYPASS.LTC128B.128 [R0+0x1000], desc[UR4][R148.64] ;  /* 0x0100000094009fae */ /* 0x0003e2000b981a04 */
[C---:B------:R-:W-:Y:S02]  /*41c0*/  @!P0 SHF.L.U64.HI R20, R142.reuse, 0x6, R143 ;  /* 0x000000068e148819 */ /* 0x040fe4000001028f */
[----:B------:R-:W-:Y:S01]  /*41d0*/  @!P0 IADD3 R50, P3, P2, R7, R148, R7 ;  /* 0x0000009407328210 */ /* 0x000fe20007a7e007 */
[----:B------:R1:W-:Y:S01]  /*41e0*/  @P1 STS.128 [R0+0x1000], RZ ;  /* 0x001000ff00001388 */ /* 0x0003e20000000c00 */
[-C--:B------:R-:W-:Y:S02]  /*41f0*/  @!P0 LEA.HI.X R35, R142, R149.reuse, R143, 0x6, P4 ;  /* 0x000000958e238211 */ /* 0x080fe400020f348f */
        /* <DEDUP_REMOVED lines=21> */
.L_x_6724:
[----:B------:R-:W-:Y:S05]  /*4350*/  BSYNC.RECONVERGENT B0 ;  /* 0x0000000000007941 */ /* 0x000fea0003800200 */
.L_x_6723:
[----:B------:R-:W0:Y:S02]  /*4360*/  LDGDEPBAR ;  /* 0x00000000000079af */ /* 0x000e240000000000 */
.L_x_6719:
[----:B------:R-:W-:Y:S05]  /*4370*/  BSYNC.RECONVERGENT B1 ;  /* 0x0000000000017941 */ /* 0x000fea0003800200 */
.L_x_6718:
[----:B------:R-:W3:Y:S01]  /*4380*/  LD.E R36, desc[UR4][R2.64+0xdc] ;  /* 0x0000dc0402247980 */ /* 0x000ee2000c101900 */
[----:B------:R-:W-:Y:S02]  /*4390*/  FMNMX3.FTZ R7, R54, R28, R38, !PT ;  /* 0x0000001c36077276 */ /* 0x000fe40007810026 */
        /* <DEDUP_REMOVED lines=10> */
[----:B------:R-:W-:-:S02]  /*4440*/  IADD3 R33, PT, PT, R21, R43, RZ ;  /* 0x0000002b15217210 */ /* 0x000fc40007ffe0ff */
[----:B------:R-:W-:Y:S02]  /*4450*/  FMNMX3.FTZ R7, R7, R12, R76, !PT ;  /* 0x0000000c07077276 */ /* 0x000fe4000781004c */
        /* <DEDUP_REMOVED lines=12> */
[----:B-12---:R-:W1:Y:S02]  /*4520*/  SHFL.BFLY PT, R0, R7, 0x1, 0x1f ;  /* 0x0c201f0007007f89 */ /* 0x006e6400000e0000 */
        /* <DEDUP_REMOVED lines=16> */
[----:B---3--:R-:W-:-:S05]  /*4630*/  FMUL.FTZ R35, R36, R0 ;  /* 0x0000000024237220 */ /* 0x008fca0000410000 */
        /* <DEDUP_REMOVED lines=10> */
[----:B------:R-:W-:Y:S01]  /*46e0*/  LDSM.16.MT88.4 R76, [R43+0x3000] ;  /* 0x003000002b4c783b */ /* 0x000fe20000004200 */
        /* <DEDUP_REMOVED lines=13> */
[----:B------:R-:W-:Y:S01]  /*47c0*/  LDSM.16.MT88.4 R8, [R33+0x3400] ;  /* 0x003400002108783b */ /* 0x000fe20000004200 */
        /* <DEDUP_REMOVED lines=13> */
[----:B-1----:R-:W-:Y:S01]  /*48a0*/  FMNMX.FTZ R4, R7, R12, !PT ;  /* 0x0000000c07047209 */ /* 0x002fe20007810000 */
[-CC-:B------:R-:W-:Y:S01]  /*48b0*/  FFMA.FTZ R98, R98, R36.reuse, -R35.reuse ;  /* 0x0000002462627223 */ /* 0x180fe20000010823 */
[----:B------:R-:W-:Y:S01]  /*48c0*/  LDSM.16.MT88.4 R12, [R43+0x3400] ;  /* 0x003400002b0c783b */ /* 0x000fe20000004200 */
[----:B------:R-:W-:-:S02]  /*48d0*/  FFMA.FTZ R163, R32, R36, -R35 ;  /* 0x0000002420a37223 */ /* 0x000fc40000010823 */
[----:B------:R-:W1:Y:S01]  /*48e0*/  MUFU.EX2 R63, R63 ;  /* 0x0000003f003f7308 */ /* 0x000e620000000800 */
[----:B------:R-:W3:Y:S01]  /*48f0*/  SHFL.BFLY PT, R7, R4, 0x1, 0x1f ;  /* 0x0c201f0004077f89 */ /* 0x000ee200000e0000 */
[----:B--2---:R-:W-:-:S06]  /*4900*/  F2FP.F16.F32.PACK_AB R69, R89, R102 ;  /* 0x000000665945723e */ /* 0x004fcc00000000ff */
[----:B------:R-:W-:Y:S08]  /*4910*/  MUFU.EX2 R84, R84 ;  /* 0x0000005400547308 */ /* 0x000ff00000000800 */
[----:B------:R-:W-:Y:S01]  /*4920*/  MUFU.EX2 R57, R57 ;  /* 0x0000003900397308 */ /* 0x000fe20000000800 */
[----:B-1----:R-:W-:-:S07]  /*4930*/  F2FP.F16.F32.PACK_AB R71, R63, R94 ;  /* 0x0000005e3f47723e */ /* 0x002fce00000000ff */
[----:B------:R-:W-:Y:S01]  /*4940*/  MUFU.EX2 R58, R58 ;  /* 0x0000003a003a7308 */ /* 0x000fe20000000800 */
[----:B---3--:R-:W-:Y:S02]  /*4950*/  FMNMX.FTZ R20, R4, R7, !PT ;  /* 0x0000000704147209 */ /* 0x008fe40007810000 */
[----:B------:R-:W1:Y:S02]  /*4960*/  LDSM.16.MT88.4 R4, [R33+0x3000] ;  /* 0x003000002104783b */ /* 0x000e640000004200 */
[----:B------:R-:W-:Y:S01]  /*4970*/  FSETP.NEU.FTZ.AND P0, PT, R20, -INF , PT ;  /* 0xff8000001400780b */ /* 0x000fe20003f1d000 */
[----:B------:R-:W-:Y:S02]  /*4980*/  FMUL.FTZ R41, R36, R20 ;  /* 0x0000001424297220 */ /* 0x000fe40000410000 */
[----:B------:R-:W-:Y:S03]  /*4990*/  MUFU.EX2 R51, R51 ;  /* 0x0000003300337308 */ /* 0x000fe60000000800 */
[----:B------:R-:W-:-:S02]  /*49a0*/  FSEL R41, R41, RZ, P0 ;  /* 0x000000ff29297208 */ /* 0x000fc40000000000 */
[----:B------:R-:W-:-:S03]  /*49b0*/  ISETP.GE.AND P0, PT, R22, R147, PT ;  /* 0x000000931600720c */ /* 0x000fc60003f06270 */
        /* <DEDUP_REMOVED lines=12> */
[----:B------:R-:W2:Y:S01]  /*4a80*/  LDSM.16.MT88.4 R16, [R43+0x3800] ;  /* 0x003800002b10783b */ /* 0x000ea20000004200 */
        /* <DEDUP_REMOVED lines=27> */
[----:B------:R-:W-:-:S06]  /*4c40*/  FFMA.FTZ R46, R46, R36, -R41 ;  /* 0x000000242e2e7223 */ /* 0x000fcc0000010829 */
[----:B------:R-:W3:Y:S01]  /*4c50*/  MUFU.EX2 R61, R61 ;  /* 0x0000003d003d7308 */ /* 0x000ee20000000800 */
[----:B----4-:R-:W-:Y:S01]  /*4c60*/  F2FP.F16.F32.PACK_AB R70, R65, R96 ;  /* 0x000000604146723e */ /* 0x010fe200000000ff */
[----:B------:R-:W-:-:S04]  /*4c70*/  FADD.FTZ R96, R96, R91 ;  /* 0x0000005b60607221 */ /* 0x000fc80000010000 */
[----:B------:R-:W-:Y:S02]  /*4c80*/  FADD.FTZ R65, R65, R96 ;  /* 0x0000006041417221 */ /* 0x000fe40000010000 */
[----:B------:R-:W-:Y:S01]  /*4c90*/  MUFU.EX2 R53, R53 ;  /* 0x0000003500357308 */ /* 0x000fe20000000800 */
[C---:B------:R-:W-:Y:S07]  /*4ca0*/  HMMA.16816.F32 R80, R68.reuse, R76, RZ ;  /* 0x0000004c4450723c */ /* 0x040fee00000018ff */
[----:B------:R-:W4:Y:S01]  /*4cb0*/  MUFU.EX2 R60, R60 ;  /* 0x0000003c003c7308 */ /* 0x000f220000000800 */
[C---:B------:R-:W-:Y:S07]  /*4cc0*/  HMMA.16816.F32 R76, R68.reuse, R78, RZ ;  /* 0x0000004e444c723c */ /* 0x040fee00000018ff */
[----:B------:R-:W-:Y:S01]  /*4cd0*/  MUFU.EX2 R54, R54 ;  /* 0x0000003600367308 */ /* 0x000fe20000000800 */
[----:B-1----:R-:W-:Y:S01]  /*4ce0*/  HMMA.16816.F32 R72, R68, R4, RZ ;  /* 0x000000044448723c */ /* 0x002fe200000018ff */
[----:B---3--:R-:W-:-:S02]  /*4cf0*/  F2FP.F16.F32.PACK_AB R4, R61, R86 ;  /* 0x000000563d04723e */ /* 0x008fc400000000ff */
[----:B------:R-:W-:-:S04]  /*4d00*/  F2FP.F16.F32.PACK_AB R5, R57, R84 ;  /* 0x000000543905723e */ /* 0x000fc800000000ff */
[----:B------:R-:W1:Y:S01]  /*4d10*/  MUFU.EX2 R49, R49 ;  /* 0x0000003100317308 */ /* 0x000e620000000800 */
[----:B------:R-:W-:Y:S01]  /*4d20*/  HMMA.16816.F32 R68, R68, R6, RZ ;  /* 0x000000064444723c */ /* 0x000fe200000018ff */
[----:B----4-:R-:W-:Y:S02]  /*4d30*/  F2FP.F16.F32.PACK_AB R6, R60, R53 ;  /* 0x000000353c06723e */ /* 0x010fe400000000ff */
[----:B------:R-:W-:-:S04]  /*4d40*/  F2FP.F16.F32.PACK_AB R7, R51, R58 ;  /* 0x0000003a3307723e */ /* 0x000fc800000000ff */
[----:B------:R-:W-:Y:S03]  /*4d50*/  MUFU.EX2 R50, R50 ;  /* 0x0000003200327308 */ /* 0x000fe60000000800 */
[C---:B------:R-:W-:Y:S05]  /*4d60*/  HMMA.16816.F32 R80, R4.reuse, R12, R80 ;  /* 0x0000000c0450723c */ /* 0x040fea0000001850 */
[----:B------:R-:W3:Y:S03]  /*4d70*/  MUFU.EX2 R47, R47 ;  /* 0x0000002f002f7308 */ /* 0x000ee60000000800 */
[C---:B------:R-:W-:Y:S01]  /*4d80*/  HMMA.16816.F32 R76, R4.reuse, R14, R76 ;  /* 0x0000000e044c723c */ /* 0x040fe2000000184c */
[----:B------:R-:W4:Y:S04]  /*4d90*/  LDSM.16.MT88.4 R12, [R33+0x3800] ;  /* 0x00380000210c783b */ /* 0x000f280000004200 */
[----:B------:R-:W-:Y:S03]  /*4da0*/  MUFU.EX2 R55, R55 ;  /* 0x0000003700377308 */ /* 0x000fe60000000800 */
[C---:B------:R-:W-:Y:S05]  /*4db0*/  HMMA.16816.F32 R72, R4.reuse, R8, R72 ;  /* 0x000000080448723c */ /* 0x040fea0000001848 */
[----:B------:R-:W5:Y:S03]  /*4dc0*/  MUFU.EX2 R64, R64 ;  /* 0x0000004000407308 */ /* 0x000f660000000800 */
[----:B------:R-:W-:Y:S01]  /*4dd0*/  HMMA.16816.F32 R68, R4, R10, R68 ;  /* 0x0000000a0444723c */ /* 0x000fe20000001844 */
[----:B------:R-:W4:Y:S01]  /*4de0*/  LDSM.16.MT88.4 R8, [R43+0x3c00] ;  /* 0x003c00002b08783b */ /* 0x000f220000004200 */
[----:B-1----:R-:W-:-:S02]  /*4df0*/  F2FP.F16.F32.PACK_AB R5, R49, R54 ;  /* 0x000000363105723e */ /* 0x002fc400000000ff */
[----:B---3--:R-:W-:Y:S01]  /*4e00*/  F2FP.F16.F32.PACK_AB R7, R47, R50 ;  /* 0x000000322f07723e */ /* 0x008fe200000000ff */
[----:B------:R-:W-:Y:S08]  /*4e10*/  MUFU.EX2 R59, R59 ;  /* 0x0000003b003b7308 */ /* 0x000ff00000000800 */
[----:B------:R-:W1:Y:S01]  /*4e20*/  MUFU.EX2 R66, R66 ;  /* 0x0000004200427308 */ /* 0x000e620000000800 */
[----:B-----5:R-:W-:-:S07]  /*4e30*/  F2FP.F16.F32.PACK_AB R4, R64, R55 ;  /* 0x000000374004723e */ /* 0x020fce00000000ff */
[----:B------:R-:W-:Y:S08]  /*4e40*/  MUFU.EX2 R45, R45 ;  /* 0x0000002d002d7308 */ /* 0x000ff00000000800 */
[----:B------:R-:W3:Y:S01]  /*4e50*/  MUFU.EX2 R42, R42 ;  /* 0x0000002a002a7308 */ /* 0x000ee20000000800 */
[----:B-1----:R-:W-:-:S07]  /*4e60*/  F2FP.F16.F32.PACK_AB R6, R66, R59 ;  /* 0x0000003b4206723e */ /* 0x002fce00000000ff */
[C---:B--2---:R-:W-:Y:S01]  /*4e70*/  HMMA.16816.F32 R80, R4.reuse, R16, R80 ;  /* 0x000000100450723c */ /* 0x044fe20000001850 */
[----:B------:R-:W-:Y:S07]  /*4e80*/  MUFU.EX2 R39, R39 ;  /* 0x0000002700277308 */ /* 0x000fee0000000800 */
[C---:B------:R-:W-:Y:S01]  /*4e90*/  HMMA.16816.F32 R76, R4.reuse, R18, R76 ;  /* 0x00000012044c723c */ /* 0x040fe2000000184c */
[----:B------:R-:W1:Y:S01]  /*4ea0*/  LDSM.16.MT88.4 R16, [R33+0x3c00] ;  /* 0x003c00002110783b */ /* 0x000e620000004200 */
[----:B------:R-:W2:Y:S06]  /*4eb0*/  MUFU.EX2 R38, R38 ;  /* 0x0000002600267308 */ /* 0x000eac0000000800 */
[C---:B----4-:R-:W-:Y:S02]  /*4ec0*/  HMMA.16816.F32 R72, R4.reuse, R12, R72 ;  /* 0x0000000c0448723c */ /* 0x050fe40000001848 */
[----:B------:R-:W-:Y:S06]  /*4ed0*/  MUFU.EX2 R67, R67 ;  /* 0x0000004300437308 */ /* 0x000fec0000000800 */
[----:B------:R-:W-:Y:S01]  /*4ee0*/  HMMA.16816.F32 R68, R4, R14, R68 ;  /* 0x0000000e0444723c */ /* 0x000fe20000001844 */
        /* <DEDUP_REMOVED lines=31> */
[----:B----4-:R-:W-:Y:S01]  /*50e0*/  HMMA.16816.F32 R72, R4, R8, R72 ;  /* 0x000000080448723c */ /* 0x010fe20000001848 */
[----:B------:R-:W-:-:S04]  /*50f0*/  FADD.FTZ R9, R102, R89 ;  /* 0x0000005966097221 */ /* 0x000fc80000010000 */
[----:B------:R-:W-:Y:S02]  /*5100*/  FADD.FTZ R94, R94, R9 ;  /* 0x000000095e5e7221 */ /* 0x000fe40000010000 */
[----:B------:R-:W-:Y:S01]  /*5110*/  MUFU.EX2 R97, R97 ;  /* 0x0000006100617308 */ /* 0x000fe20000000800 */
[----:B------:R-:W-:Y:S01]  /*5120*/  HMMA.16816.F32 R76, R4, R14, R76 ;  /* 0x0000000e044c723c */ /* 0x000fe2000000184c */
[----:B------:R-:W4:Y:S01]  /*5130*/  LDSM.16.MT88.4 R12, [R33+0x4400] ;  /* 0x00440000210c783b */ /* 0x000f220000004200 */
[----:B------:R-:W-:-:S04]  /*5140*/  FADD.FTZ R63, R63, R94 ;  /* 0x0000005e3f3f7221 */ /* 0x000fc80000010000 */
[----:B------:R-:W-:Y:S01]  /*5150*/  FADD.FTZ R84, R84, R63 ;  /* 0x0000003f54547221 */ /* 0x000fe20000010000 */
[----:B------:R-:W5:Y:S01]  /*5160*/  MUFU.EX2 R120, R120 ;  /* 0x0000007800787308 */ /* 0x000f620000000800 */
[----:B------:R-:W-:Y:S01]  /*5170*/  HMMA.16816.F32 R68, R4, R10, R68 ;  /* 0x0000000a0444723c */ /* 0x000fe20000001844 */
[----:B--2---:R-:W-:Y:S01]  /*5180*/  F2FP.F16.F32.PACK_AB R5, R25, R28 ;  /* 0x0000001c1905723e */ /* 0x004fe200000000ff */
[----:B------:R-:W2:Y:S01]  /*5190*/  LDSM.16.MT88.4 R8, [R43+0x4800] ;  /* 0x004800002b08783b */ /* 0x000ea20000004200 */
[----:B---3--:R-:W-:-:S04]  /*51a0*/  F2FP.F16.F32.PACK_AB R7, R23, R26 ;  /* 0x0000001a1707723e */ /* 0x008fc800000000ff */
[----:B------:R-:W-:Y:S08]  /*51b0*/  MUFU.EX2 R99, R99 ;  /* 0x0000006300637308 */ /* 0x000ff00000000800 */
[----:B------:R-:W3:Y:S01]  /*51c0*/  MUFU.EX2 R112, R112 ;  /* 0x0000007000707308 */ /* 0x000ee20000000800 */
[----:B-----5:R-:W-:-:S07]  /*51d0*/  F2FP.F16.F32.PACK_AB R4, R120, R97 ;  /* 0x000000617804723e */ /* 0x020fce00000000ff */
[----:B------:R-:W-:Y:S08]  /*51e0*/  MUFU.EX2 R24, R24 ;  /* 0x0000001800187308 */ /* 0x000ff00000000800 */
[----:B------:R-:W5:Y:S01]  /*51f0*/  MUFU.EX2 R21, R21 ;  /* 0x0000001500157308 */ /* 0x000f620000000800 */
        /* <DEDUP_REMOVED lines=10> */
[----:B------:R-:W1:Y:S01]  /*52a0*/  MUFU.EX2 R52, R52 ;  /* 0x0000003400347308 */ /* 0x000e620000000800 */
[----:B------:R-:W3:Y:S01]  /*52b0*/  LDSM.16.MT88.4 R16, [R33+0x4800] ;  /* 0x004800002110783b */ /* 0x000ee20000004200 */
[----:B------:R-:W-:Y:S01]  /*52c0*/  FADD.FTZ R60, R60, R53 ;  /* 0x000000353c3c7221 */ /* 0x000fe20000010000 */
[----:B------:R-:W-:-:S02]  /*52d0*/  FADD.FTZ R54, R54, R51 ;  /* 0x0000003336367221 */ /* 0x000fc40000010000 */
[C---:B----4-:R-:W-:Y:S01]  /*52e0*/  HMMA.16816.F32 R72, R4.reuse, R12, R72 ;  /* 0x0000000c0448723c */ /* 0x050fe20000001848 */
        /* <DEDUP_REMOVED lines=8> */
[----:B------:R-:W4:Y:S01]  /*5370*/  MUFU.EX2 R92, R92 ;  /* 0x0000005c005c7308 */ /* 0x000f220000000800 */
[----:B-----5:R-:W-:Y:S01]  /*5380*/  F2FP.F16.F32.PACK_AB R5, R21, R24 ;  /* 0x000000181505723e */ /* 0x020fe200000000ff */
        /* <DEDUP_REMOVED lines=9> */
[----:B------:R-:W5:Y:S01]  /*5420*/  MUFU.EX2 R56, R56 ;  /* 0x0000003800387308 */ /* 0x000f620000000800 */
[----:B----4-:R-:W-:Y:S01]  /*5430*/  F2FP.F16.F32.PACK_AB R4, R92, R89 ;  /* 0x000000595c04723e */ /* 0x010fe200000000ff */
[----:B------:R-:W-:-:S04]  /*5440*/  FADD.FTZ R108, R108, R85 ;  /* 0x000000556c6c7221 */ /* 0x000fc80000010000 */
[----:B------:R-:W-:Y:S02]  /*5450*/  FADD.FTZ R93, R93, R108 ;  /* 0x0000006c5d5d7221 */ /* 0x000fe40000010000 */
[----:B------:R-:W-:Y:S02]  /*5460*/  MUFU.EX2 R87, R87 ;  /* 0x0000005700577308 */ /* 0x000fe40000000800 */
[----:B------:R-:W-:-:S04]  /*5470*/  FADD.FTZ R116, R116, R93 ;  /* 0x0000005d74747221 */ /* 0x000fc80000010000 */
[----:B------:R-:W-:Y:S02]  /*5480*/  FADD.FTZ R95, R95, R116 ;  /* 0x000000745f5f7221 */ /* 0x000fe40000010000 */
[----:B------:R-:W4:Y:S01]  /*5490*/  MUFU.EX2 R110, R110 ;  /* 0x0000006e006e7308 */ /* 0x000f220000000800 */
[----:B-----5:R-:W-:Y:S01]  /*54a0*/  F2FP.F16.F32.PACK_AB R6, R56, R57 ;  /* 0x000000393806723e */ /* 0x020fe200000000ff */
        /* <DEDUP_REMOVED lines=14> */
[C---:B---3--:R-:W-:Y:S01]  /*5590*/  HMMA.16816.F32 R72, R4.reuse, R16, R72 ;  /* 0x000000100448723c */ /* 0x048fe20000001848 */
        /* <DEDUP_REMOVED lines=8> */
[----:B----4-:R-:W-:-:S02]  /*5620*/  F2FP.F16.F32.PACK_AB R5, R110, R87 ;  /* 0x000000576e05723e */ /* 0x010fc400000000ff */
[----:B------:R-:W-:-:S04]  /*5630*/  FADD.FTZ R25, R25, R28 ;  /* 0x0000001c19197221 */ /* 0x000fc80000010000 */
[----:B------:R-:W-:Y:S01]  /*5640*/  FADD.FTZ R26, R26, R25 ;  /* 0x000000191a1a7221 */ /* 0x000fe20000010000 */
[----:B------:R-:W4:Y:S01]  /*5650*/  MUFU.EX2 R37, R37 ;  /* 0x0000002500257308 */ /* 0x000f220000000800 */
[----:B---3--:R-:W-:Y:S02]  /*5660*/  F2FP.F16.F32.PACK_AB R4, R47, R48 ;  /* 0x000000302f04723e */ /* 0x008fe400000000ff */
[----:B------:R-:W-:-:S05]  /*5670*/  FADD.FTZ R23, R23, R26 ;  /* 0x0000001a17177221 */ /* 0x000fca0000010000 */
[----:B------:R-:W3:Y:S01]  /*5680*/  MUFU.EX2 R163, R163 ;  /* 0x000000a300a37308 */ /* 0x000ee20000000800 */
[----:B----4-:R-:W-:Y:S02]  /*5690*/  F2FP.F16.F32.PACK_AB R6, R37, R44 ;  /* 0x0000002c2506723e */ /* 0x010fe400000000ff */
[----:B---3--:R-:W-:-:S07]  /*56a0*/  F2FP.F16.F32.PACK_AB R7, R163, R98 ;  /* 0x00000062a307723e */ /* 0x008fce00000000ff */
[----:B-1----:R-:W-:Y:S01]  /*56b0*/  HMMA.16816.F32 R80, R4, R12, R80 ;  /* 0x0000000c0450723c */ /* 0x002fe20000001850 */
        /* <DEDUP_REMOVED lines=16> */
[----:B------:R-:W-:Y:S01]  /*57c0*/  FADD.FTZ R168, R37, R44 ;  /* 0x0000002c25a87221 */ /* 0x000fe20000010000 */
[----:B------:R-:W-:-:S13]  /*57d0*/  @!P0 BRA `(.L_x_6725) ;  /* 0x0000003000608947 */ /* 0x000fda0003800000 */
[----:B------:R-:W-:Y:S01]  /*57e0*/  ISETP.NE.U32.AND P6, PT, R166, RZ, PT ;  /* 0x000000ffa600720c */ /* 0x000fe20003fc5070 */
[----:B------:R-:W-:Y:S01]  /*57f0*/  IMAD.MOV.U32 R91, RZ, RZ, R0 ;  /* 0x000000ffff5b7224 */ /* 0x000fe200078e0000 */
[C---:B------:R-:W-:Y:S01]  /*5800*/  SHF.L.U64.HI R158, R144.reuse, 0x6, R145 ;  /* 0x00000006909e7819 */ /* 0x040fe20000010291 */
[----:B------:R-:W-:Y:S01]  /*5810*/  IMAD.MOV.U32 R89, RZ, RZ, R20 ;  /* 0x000000ffff597224 */ /* 0x000fe200078e0014 */
[----:B------:R-:W-:Y:S01]  /*5820*/  ISETP.NE.AND.EX P6, PT, R167, RZ, PT, P6 ;  /* 0x000000ffa700720c */ /* 0x000fe20003fc5360 */
[----:B------:R-:W-:-:S12]  /*5830*/  IMAD.SHL.U32 R161, R144, 0x40, RZ ;  /* 0x0000004090a17824 */ /* 0x000fd800078e00ff */
.L_x_6732:
        /* <DEDUP_REMOVED lines=78> */
.L_x_6727:
[----:B------:R-:W-:Y:S05]  /*5d20*/  BSYNC.RECONVERGENT B0 ;  /* 0x0000000000007941 */ /* 0x000fea0003800200 */
.L_x_6726:
[----:B------:R-:W-:Y:S01]  /*5d30*/  IADD3 R174, P0, PT, R161, R150, RZ ;  /* 0x00000096a1ae7210 */ /* 0x000fe20007f1e0ff */
[----:B------:R-:W1:Y:S01]  /*5d40*/  S2UR UR6, SR_CgaCtaId ;  /* 0x00000000000679c3 */ /* 0x000e620000008800 */
[----:B------:R-:W-:Y:S01]  /*5d50*/  SHF.L.U32 R137, R90, 0x4, RZ ;  /* 0x000000045a897819 */ /* 0x000fe200000006ff */
[----:B------:R-:W-:Y:S01]  /*5d60*/  UMOV UR7, 0x400 ;  /* 0x0000040000077882 */ /* 0x000fe20000000000 */
[----:B------:R-:W-:Y:S01]  /*5d70*/  IADD3.X R175, PT, PT, R158, R151, RZ, P0, !PT ;  /* 0x000000979eaf7210 */ /* 0x000fe200007fe4ff */
[----:B------:R-:W-:Y:S01]  /*5d80*/  BSSY.RECONVERGENT B1, `(.L_x_6728) ;  /* 0x0000159000017945 */ /* 0x000fe20003800200 */
[----:B------:R-:W-:Y:S02]  /*5d90*/  LOP3.LUT R95, R137, 0x100, RZ, 0xc0, !PT ;  /* 0x00000100895f7812 */ /* 0x000fe400078ec0ff */
[----:B------:R-:W-:Y:S02]  /*5da0*/  SHF.L.U32 R140, R90, 0x5, RZ ;  /* 0x000000055a8c7819 */ /* 0x000fe400000006ff */
[----:B------:R-:W-:Y:S02]  /*5db0*/  MOV R120, 0x20 ;  /* 0x0000002000787802 */ /* 0x000fe40000000f00 */
[----:B------:R-:W-:Y:S02]  /*5dc0*/  LOP3.LUT R92, R95, 0x20, R140, 0xf8, !PT ;  /* 0x000000205f5c7812 */ /* 0x000fe400078ef88c */
[----:B------:R-:W-:Y:S02]  /*5dd0*/  LOP3.LUT R93, R140, 0xc0, RZ, 0xc0, !PT ;  /* 0x000000c08c5d7812 */ /* 0x000fe400078ec0ff */
[----:B------:R-:W-:Y:S02]  /*5de0*/  SHF.L.U32 R156, R90, 0x3, RZ ;  /* 0x000000035a9c7819 */ /* 0x000fe400000006ff */
[----:B------:R-:W-:Y:S02]  /*5df0*/  LOP3.LUT R0, R93, 0x8, R90, 0xf8, !PT ;  /* 0x000000085d007812 */ /* 0x000fe400078ef85a */
[----:B------:R-:W-:Y:S02]  /*5e00*/  LOP3.LUT R169, R156, 0x18, RZ, 0xc0, !PT ;  /* 0x000000189ca97812 */ /* 0x000fe400078ec0ff */
[----:B------:R-:W-:Y:S02]  /*5e10*/  SHF.L.U32 R88, R90, 0x2, RZ ;  /* 0x000000025a587819 */ /* 0x000fe400000006ff */
[CC--:B------:R-:W-:Y:S01]  /*5e20*/  ISETP.GE.AND P4, PT, R169.reuse, R154.reuse, PT ;  /* 0x0000009aa900720c */ /* 0x0c0fe20003f86270 */
[----:B-1----:R-:W-:Y:S01]  /*5e30*/  ULEA UR6, UR6, UR7, 0x18 ;  /* 0x0000000706067291 */ /* 0x002fe2000f8ec0ff */
[----:B------:R-:W-:Y:S02]  /*5e40*/  ISETP.GE.AND P5, PT, R169, R154, PT ;  /* 0x0000009aa900720c */ /* 0x000fe40003fa6270 */
[----:B------:R-:W-:Y:S02]  /*5e50*/  LOP3.LUT R139, R88, 0x18, RZ, 0xc0, !PT ;  /* 0x00000018588b7812 */ /* 0x000fe400078ec0ff */
[----:B------:R-:W-:Y:S02]  /*5e60*/  LOP3.LUT R170, R156, 0xc0, RZ, 0xc0, !PT ;  /* 0x000000c09caa7812 */ /* 0x000fe400078ec0ff */
[----:B------:R-:W-:Y:S02]  /*5e70*/  LOP3.LUT R93, R92, R0, R139, 0xf6, !PT ;  /* 0x000000005c5d7212 */ /* 0x000fe400078ef68b */
[----:B------:R-:W-:Y:S02]  /*5e80*/  MOV R138, UR6 ;  /* 0x00000006008a7c02 */ /* 0x000fe40008000f00 */
[----:B------:R-:W-:Y:S02]  /*5e90*/  LOP3.LUT R155, R90, 0x18, RZ, 0xc0, !PT ;  /* 0x000000185a9b7812 */ /* 0x000fe400078ec0ff */
[----:B------:R-:W-:Y:S02]  /*5ea0*/  LEA R141, R93, R138, 0x1 ;  /* 0x0000008a5d8d7211 */ /* 0x000fe400078e08ff */
[CC--:B------:R-:W-:Y:S02]  /*5eb0*/  @!P4 LEA R176, P0, R144.reuse, R174.reuse, 0x7 ;  /* 0x000000ae90b0c211 */ /* 0x0c0fe400078038ff */
[C---:B------:R-:W-:Y:S02]  /*5ec0*/  @!P4 LEA R178, P1, R144.reuse, R174, 0x6 ;  /* 0x000000ae90b2c211 */ /* 0x040fe400078230ff */
[CCC-:B------:R-:W-:Y:S02]  /*5ed0*/  @!P4 LEA.HI.X R177, R144.reuse, R175.reuse, R145.reuse, 0x7, P0 ;  /* 0x000000af90b1c211 */ /* 0x1c0fe400000f3c91 */
[----:B------:R-:W-:Y:S02]  /*5ee0*/  @!P4 LEA.HI.X R179, R144, R175, R145, 0x6, P1 ;  /* 0x000000af90b3c211 */ /* 0x000fe400008f3491 */
[----:B------:R-:W-:Y:S02]  /*5ef0*/  LOP3.LUT P0, RZ, R90, 0x4, RZ, 0xc0, !PT ;  /* 0x000000045aff7812 */ /* 0x000fe4000780c0ff */
[----:B------:R-:W-:Y:S02]  /*5f00*/  LOP3.LUT R155, R170, R155, RZ, 0xfc, !PT ;  /* 0x0000009baa9b7212 */ /* 0x000fe400078efcff */
[----:B------:R-:W-:Y:S02]  /*5f10*/  SEL R120, R120, 0xffffffe0, !P0 ;  /* 0xffffffe078787807 */ /* 0x000fe40004000000 */
[----:B------:R-:W-:Y:S02]  /*5f20*/  LOP3.LUT R170, R156, 0x1f20, RZ, 0xc0, !PT ;  /* 0x00001f209caa7812 */ /* 0x000fe400078ec0ff */
[-C--:B------:R-:W-:Y:S02]  /*5f30*/  IADD3 R128, PT, PT, R136, R120.reuse, RZ ;  /* 0x0000007888807210 */ /* 0x080fe40007ffe0ff */
[----:B------:R-:W-:Y:S02]  /*5f40*/  IADD3 R0, PT, PT, R141, R120, RZ ;  /* 0x000000788d007210 */ /* 0x000fe40007ffe0ff */
[----:B------:R-:W-:Y:S02]  /*5f50*/  LOP3.LUT R169, R155, R169, RZ, 0x3c, !PT ;  /* 0x000000a99ba97212 */ /* 0x000fe400078e3cff */
[----:B------:R-:W-:Y:S02]  /*5f60*/  IADD3 R162, PT, PT, R162, -0x1, RZ ;  /* 0xffffffffa2a27810 */ /* 0x000fe40007ffe0ff */
[----:B------:R-:W-:Y:S02]  /*5f70*/  LOP3.LUT R169, R170, R169, RZ, 0xfc, !PT ;  /* 0x000000a9aaa97212 */ /* 0x000fe400078efcff */
[----:B------:R-:W-:Y:S02]  /*5f80*/  ISETP.GT.AND P1, PT, R162, R147, PT ;  /* 0x00000093a200720c */ /* 0x000fe40003f24270 */
[----:B------:R-:W-:Y:S05]  /*5f90*/  LEA R171, R169, R138, 0x1 ;  /* 0x0000008aa9ab7211 */ /* 0x000fea00078e08ff */
[----:B------:R-:W-:Y:S01]  /*5fa0*/  @!PT LDS RZ, [RZ] ;  /* 0x00000000fffff984 */ /* 0x000fe20000000800 */
[----:B------:R-:W-:Y:S01]  /*5fb0*/  @!PT LDS RZ, [RZ] ;  /* 0x00000000fffff984 */ /* 0x000fe20000000800 */
[----:B------:R-:W-:Y:S01]  /*5fc0*/  @!PT LDS RZ, [RZ] ;  /* 0x00000000fffff984 */ /* 0x000fe20000000800 */
[----:B------:R-:W-:Y:S08]  /*5fd0*/  @!P5 LDGSTS.E.BYPASS.LTC128B.128 [R171+0x3000], desc[UR4][R150.64] ;  /* 0x0300000096abdfae */ /* 0x000ff0000b981a04 */
        /* <DEDUP_REMOVED lines=17> */
[----:B------:R-:W1:Y:S04]  /*60f0*/  LD.E R172, desc[UR4][R2.64+0x18c] ;  /* 0x00018c0402ac7980 */ /* 0x000e68000c101900 */
[----:B------:R-:W3:Y:S08]  /*6100*/  LDSM.16.M88.4 R96, [R141+0x1000] ;  /* 0x001000008d60783b */ /* 0x000ef00000000200 */
[----:B------:R-:W0:Y:S08]  /*6110*/  LDGDEPBAR ;  /* 0x00000000000079af */ /* 0x000e300000000000 */
[----:B------:R-:W4:Y:S08]  /*6120*/  LDSM.16.M88.4 R100, [R141+0x1400] ;  /* 0x001400008d64783b */ /* 0x000f300000000200 */
[----:B------:R-:W5:Y:S08]  /*6130*/  LDSM.16.M88.4 R104, [R141+0x1800] ;  /* 0x001800008d68783b */ /* 0x000f700000000200 */
[----:B------:R-:W2:Y:S08]  /*6140*/  LDSM.16.M88.4 R108, [R141+0x1c00] ;  /* 0x001c00008d6c783b */ /* 0x000eb00000000200 */
[----:B------:R-:W2:Y:S01]  /*6150*/  LDSM.16.M88.4 R112, [R141+0x2000] ;  /* 0x002000008d70783b */ /* 0x000ea20000000200 */
[C---:B---3--:R-:W-:Y:S07]  /*6160*/  HMMA.16816.F32 R4, R92.reuse, R96, RZ ;  /* 0x000000605c04723c */ /* 0x048fee00000018ff */
[----:B------:R-:W3:Y:S01]  /*6170*/  LDSM.16.M88.4 R116, [R141+0x2400] ;  /* 0x002400008d74783b */ /* 0x000ee20000000200 */
[C---:B------:R-:W-:Y:S07]  /*6180*/  HMMA.16816.F32 R8, R92.reuse, R98, RZ ;  /* 0x000000625c08723c */ /* 0x040fee00000018ff */
[----:B------:R-:W3:Y:S01]  /*6190*/  LDSM.16.M88.4 R120, [R141+0x2800] ;  /* 0x002800008d78783b */ /* 0x000ee20000000200 */
[C---:B----4-:R-:W-:Y:S07]  /*61a0*/  HMMA.16816.F32 R12, R92.reuse, R100, RZ ;  /* 0x000000645c0c723c */ /* 0x050fee00000018ff */
[----:B------:R-:W4:Y:S01]  /*61b0*/  LDSM.16.M88.4 R124, [R141+0x2c00] ;  /* 0x002c00008d7c783b */ /* 0x000f220000000200 */
[C---:B------:R-:W-:Y:S07]  /*61c0*/  HMMA.16816.F32 R16, R92.reuse, R102, RZ ;  /* 0x000000665c10723c */ /* 0x040fee00000018ff */
[----:B------:R-:W-:Y:S01]  /*61d0*/  LDSM.16.M88.4 R128, [R128] ;  /* 0x000000008080783b */ /* 0x000fe20000000200 */
[C---:B-----5:R-:W-:Y:S07]  /*61e0*/  HMMA.16816.F32 R20, R92.reuse, R104, RZ ;  /* 0x000000685c14723c */ /* 0x060fee00000018ff */
[----:B------:R-:W5:Y:S01]  /*61f0*/  LDSM.16.M88.4 R132, [R0+0x1000] ;  /* 0x001000000084783b */ /* 0x000f620000000200 */
[C---:B------:R-:W-:Y:S07]  /*6200*/  HMMA.16816.F32 R24, R92.reuse, R106, RZ ;  /* 0x0000006a5c18723c */ /* 0x040fee00000018ff */
[----:B------:R-:W-:Y:S01]  /*6210*/  LDSM.16.M88.4 R96, [R0+0x1800] ;  /* 0x001800000060783b */ /* 0x000fe20000000200 */
        /* <DEDUP_REMOVED lines=9> */
[----:B------:R-:W-:Y:S01]  /*62b0*/  HMMA.16816.F32 R64, R92, R126, RZ ;  /* 0x0000007e5c40723c */ /* 0x000fe200000018ff */
[----:B------:R-:W2:Y:S07]  /*62c0*/  LDSM.16.M88.4 R92, [R0+0x1400] ;  /* 0x00140000005c783b */ /* 0x000eae0000000200 */
[C---:B-----5:R-:W-:Y:S08]  /*62d0*/  HMMA.16816.F32 R4, R128.reuse, R132, R4 ;  /* 0x000000848004723c */ /* 0x060ff00000001804 */
[C---:B------:R-:W-:Y:S08]  /*62e0*/  HMMA.16816.F32 R8, R128.reuse, R134, R8 ;  /* 0x000000868008723c */ /* 0x040ff00000001808 */
[C---:B--2---:R-:W-:Y:S08]  /*62f0*/  HMMA.16816.F32 R12, R128.reuse, R92, R12 ;  /* 0x0000005c800c723c */ /* 0x044ff0000000180c */
[C---:B------:R-:W-:Y:S01]  /*6300*/  HMMA.16816.F32 R16, R128.reuse, R94, R16 ;  /* 0x0000005e8010723c */ /* 0x040fe20000001810 */
[----:B------:R-:W2:Y:S07]  /*6310*/  LDSM.16.M88.4 R92, [R0+0x1c00] ;  /* 0x001c0000005c783b */ /* 0x000eae0000000200 */
[C---:B------:R-:W-:Y:S08]  /*6320*/  HMMA.16816.F32 R20, R128.reuse, R96, R20 ;  /* 0x000000608014723c */ /* 0x040ff00000001814 */
[C---:B------:R-:W-:Y:S01]  /*6330*/  HMMA.16816.F32 R24, R128.reuse, R98, R24 ;  /* 0x000000628018723c */ /* 0x040fe20000001818 */
[----:B------:R-:W3:Y:S07]  /*6340*/  LDSM.16.M88.4 R96, [R0+0x2000] ;  /* 0x002000000060783b */ /* 0x000eee0000000200 */
[C---:B--2---:R-:W-:Y:S08]  /*6350*/  HMMA.16816.F32 R28, R128.reuse, R92, R28 ;  /* 0x0000005c801c723c */ /* 0x044ff0000000181c */
[C---:B------:R-:W-:Y:S01]  /*6360*/  HMMA.16816.F32 R32, R128.reuse, R94, R32 ;  /* 0x0000005e8020723c */ /* 0x040fe20000001820 */
[----:B------:R-:W2:Y:S07]  /*6370*/  LDSM.16.M88.4 R92, [R0+0x2400] ;  /* 0x00240000005c783b */ /* 0x000eae0000000200 */
[C---:B---3--:R-:W-:Y:S08]  /*6380*/  HMMA.16816.F32 R36, R128.reuse, R96, R36 ;  /* 0x000000608024723c */ /* 0x048ff00000001824 */
[C---:B------:R-:W-:Y:S01]  /*6390*/  HMMA.16816.F32 R40, R128.reuse, R98, R40 ;  /* 0x000000628028723c */ /* 0x040fe20000001828 */
[----:B------:R-:W3:Y:S02]  /*63a0*/  LDSM.16.M88.4 R96, [R0+0x2800] ;  /* 0x002800000060783b */ /* 0x000ee40000000200 */
[-C--:B-1----:R-:W-:Y:S01]  /*63b0*/  FMUL.FTZ R178, R4, R172.reuse ;  /* 0x000000ac04b27220 */ /* 0x082fe20000410000 */
[-C--:B------:R-:W-:Y:S01]  /*63c0*/  FMUL.FTZ R215, R5, R172.reuse ;  /* 0x000000ac05d77220 */ /* 0x080fe20000410000 */
[-C--:B------:R-:W-:Y:S03]  /*63d0*/  FMUL.FTZ R176, R6, R172.reuse ;  /* 0x000000ac06b07220 */ /* 0x080fe60000410000 */
[C---:B--2---:R-:W-:Y:S01]  /*63e0*/  HMMA.16816.F32 R44, R128.reuse, R92, R44 ;  /* 0x0000005c802c723c */ /* 0x044fe2000000182c */
[----:B------:R-:W1:Y:S02]  /*63f0*/  MUFU.TANH R178, R178 ;  /* 0x000000b200b27308 */ /* 0x000e640000002400 */
[-C--:B------:R-:W-:Y:S01]  /*6400*/  FMUL.FTZ R213, R7, R172.reuse ;  /* 0x000000ac07d57220 */ /* 0x080fe20000410000 */
[-C--:B------:R-:W-:Y:S01]  /*6410*/  FMUL.FTZ R227, R8, R172.reuse ;  /* 0x000000ac08e37220 */ /* 0x080fe20000410000 */
[-C--:B------:R-:W-:Y:S01]  /*6420*/  FMUL.FTZ R225, R9, R172.reuse ;  /* 0x000000ac09e17220 */ /* 0x080fe20000410000 */
[-C--:B------:R-:W-:Y:S02]  /*6430*/  FMUL.FTZ R223, R10, R172.reuse ;  /* 0x000000ac0adf7220 */ /* 0x080fe40000410000 */
[C---:B------:R-:W-:Y:S01]  /*6440*/  HMMA.16816.F32 R48, R128.reuse, R94, R48 ;  /* 0x0000005e8030723c */ /* 0x040fe20000001830 */
[----:B------:R-:W2:Y:S01]  /*6450*/  LDSM.16.M88.4 R92, [R0+0x2c00] ;  /* 0x002c0000005c783b */ /* 0x000ea20000000200 */
[----:B------:R-:W-:Y:S04]  /*6460*/  DEPBAR.LE SB0, 0x0 ;  /* 0x000080000000791a */ /* 0x000fe80000000000 */
[----:B------:R-:W4:Y:S01]  /*6470*/  MUFU.TANH R215, R215 ;  /* 0x000000d700d77308 */ /* 0x000f220000002400 */
[-C--:B------:R-:W-:Y:S01]  /*6480*/  FMUL.FTZ R221, R11, R172.reuse ;  /* 0x000000ac0bdd7220 */ /* 0x080fe20000410000 */
[C---:B---3--:R-:W-:Y:S05]  /*6490*/  HMMA.16816.F32 R52, R128.reuse, R96, R52 ;  /* 0x000000608034723c */ /* 0x048fea0000001834 */
[-C--:B------:R-:W-:Y:S03]  /*64a0*/  FMUL.FTZ R237, R12, R172.reuse ;  /* 0x000000ac0ced7220 */ /* 0x080fe60000410000 */
[----:B------:R-:W3:Y:S01]  /*64b0*/  MUFU.TANH R176, R176 ;  /* 0x000000b000b07308 */ /* 0x000ee20000002400 */
        /* <DEDUP_REMOVED lines=24> */
[C---:B--2---:R-:W-:Y:S03]  /*6640*/  HMMA.16816.F32 R60, R128.reuse, R92, R60 ;  /* 0x0000005c803c723c */ /* 0x044fe6000000183c */
[-C--:B------:R-:W-:Y:S01]  /*6650*/  FMUL.FTZ R206, R32, R172.reuse ;  /* 0x000000ac20ce7220 */ /* 0x080fe20000410000 */
[-C--:B------:R-:W-:Y:S03]  /*6660*/  FMUL.FTZ R204, R33, R172.reuse ;  /* 0x000000ac21cc7220 */ /* 0x080fe60000410000 */
[----:B------:R-:W2:Y:S01]  /*6670*/  MUFU.TANH R223, R223 ;  /* 0x000000df00df7308 */ /* 0x000ea20000002400 */
        /* <DEDUP_REMOVED lines=171> */
.L_x_6731:
[----:B------:R-:W-:Y:S05]  /*7130*/  BSYNC.RECONVERGENT B0 ;  /* 0x0000000000007941 */ /* 0x000fea0003800200 */
.L_x_6730:
[----:B------:R-:W-:Y:S01]  /*7140*/  @!PT LDS RZ, [RZ] ;  /* 0x00000000fffff984 */ /* 0x000fe20000000800 */
[----:B------:R-:W-:Y:S01]  /*7150*/  @!PT LDS RZ, [RZ] ;  /* 0x00000000fffff984 */ /* 0x000fe20000000800 */
[----:B------:R-:W-:Y:S01]  /*7160*/  @!PT LDS RZ, [RZ] ;  /* 0x00000000fffff984 */ /* 0x000fe20000000800 */
[----:B------:R2:W-:Y:S01]  /*7170*/  @!P5 LDGSTS.E.BYPASS.LTC128B.128 [R171+0x1000], desc[UR4][R148.64] ;  /* 0x0100000094abdfae */ /* 0x0005e2000b981a04 */
[CC--:B------:R-:W-:Y:S02]  /*7180*/  @!P4 LEA R8, P3, R142.reuse, R148.reuse, 0x6 ;  /* 0x000000948e08c211 */ /* 0x0c0fe400078630ff */
[-C--:B------:R-:W-:Y:S01]  /*7190*/  @!P4 IADD3 R6, P2, P1, R5, R148.reuse, R5 ;  /* 0x000000940506c210 */ /* 0x080fe2000795e005 */
[----:B------:R2:W-:Y:S01]  /*71a0*/  @P5 STS.128 [R171+0x1000], RZ ;  /* 0x001000ffab005388 */ /* 0x0005e20000000c00 */
[-CC-:B------:R-:W-:Y:S02]  /*71b0*/  @!P4 LEA.HI.X R9, R142, R149.reuse, R143.reuse, 0x6, P3 ;  /* 0x000000958e09c211 */ /* 0x180fe400018f348f */
[----:B------:R-:W-:Y:S01]  /*71c0*/  @!P4 IADD3.X R7, PT, PT, R4, R149, R4, P2, P1 ;  /* 0x000000950407c210 */ /* 0x000fe200017e2404 */
[----:B------:R2:W-:Y:S01]  /*71d0*/  @P4 STS.128 [R171+0x1800], RZ ;  /* 0x001800ffab004388 */ /* 0x0005e20000000c00 */
[C---:B------:R-:W-:Y:S03]  /*71e0*/  @!P4 LEA R5, P1, R142.reuse, R148, 0x6 ;  /* 0x000000948e05c211 */ /* 0x040fe600078230ff */
[----:B------:R-:W-:Y:S01]  /*71f0*/  @!PT LDS RZ, [RZ] ;  /* 0x00000000fffff984 */ /* 0x000fe20000000800 */
[----:B------:R-:W-:Y:S01]  /*7200*/  @!PT LDS RZ, [RZ] ;  /* 0x00000000fffff984 */ /* 0x000fe20000000800 */
[----:B------:R-:W-:Y:S01]  /*7210*/  @!PT LDS RZ, [RZ] ;  /* 0x00000000fffff984 */ /* 0x000fe20000000800 */
[----:B------:R2:W-:Y:S01]  /*7220*/  @!P4 LDGSTS.E.BYPASS.LTC128B.128 [R171+0x1800], desc[UR4][R8.64] ;  /* 0x0180000008abcfae */ /* 0x0005e2000b981a04 */
[C---:B------:R-:W-:Y:S02]  /*7230*/  @!P4 LEA R4, P2, R142.reuse, R5, 0x7 ;  /* 0x000000058e04c211 */ /* 0x040fe400078438ff */
[C-C-:B------:R-:W-:Y:S01]  /*7240*/  @!P4 LEA.HI.X R0, R142.reuse, R149, R143.reuse, 0x6, P1 ;  /* 0x000000958e00c211 */ /* 0x140fe200008f348f */
[----:B------:R2:W-:Y:S03]  /*7250*/  @P4 STS.128 [R171+0x2000], RZ ;  /* 0x002000ffab004388 */ /* 0x0005e60000000c00 */
[----:B------:R-:W-:Y:S01]  /*7260*/  @!P4 LEA.HI.X R5, R142, R0, R143, 0x7, P2 ;  /* 0x000000008e05c211 */ /* 0x000fe200010f3c8f */
        /* <DEDUP_REMOVED lines=10> */
.L_x_6729:
[----:B------:R-:W-:Y:S05]  /*7310*/  BSYNC.RECONVERGENT B1 ;  /* 0x0000000000017941 */ /* 0x000fea0003800200 */
.L_x_6728:
[----:B------:R-:W3:Y:S01]  /*7320*/  LD.E R21, desc[UR4][R2.64+0xdc] ;  /* 0x0000dc0402157980 */ /* 0x000ee2000c101900 */
[----:B------:R-:W-:Y:S02]  /*7330*/  SHF.R.U32.HI R40, RZ, 0x1, R90 ;  /* 0x00000001ff287819 */ /* 0x000fe4000001165a */
        /* <DEDUP_REMOVED lines=34> */
[----:B------:R-:W2:Y:S01]  /*7560*/  SHFL.BFLY PT, R4, R11, 0x2, 0x1f ;  /* 0x0c401f000b047f89 */ /* 0x000ea200000e0000 */
[----:B-1----:R-:W-:Y:S02]  /*7570*/  FMNMX.FTZ R5, R7, R0, !PT ;  /* 0x0000000007057209 */ /* 0x002fe40007810000 */
[----:B--2---:R-:W-:Y:S05]  /*7580*/  FMNMX.FTZ R9, R11, R4, !PT ;  /* 0x000000040b097209 */ /* 0x004fea0007810000 */
[----:B------:R-:W1:Y:S08]  /*7590*/  SHFL.BFLY PT, R0, R5, 0x1, 0x1f ;  /* 0x0c201f0005007f89 */ /* 0x000e7000000e0000 */
[----:B------:R-:W2:Y:S01]  /*75a0*/  SHFL.BFLY PT, R20, R9, 0x1, 0x1f ;  /* 0x0c201f0009147f89 */ /* 0x000ea200000e0000 */
[----:B-1----:R-:W-:Y:S02]  /*75b0*/  FMNMX.FTZ R0, R5, R0, !PT ;  /* 0x0000000005007209 */ /* 0x002fe40007810000 */
[----:B------:R-:W-:Y:S02]  /*75c0*/  LOP3.LUT R5, R40, 0x8, RZ, 0xc0, !PT ;  /* 0x0000000828057812 */ /* 0x000fe400078ec0ff */
[----:B--2---:R-:W-:Y:S01]  /*75d0*/  FMNMX.FTZ R20, R9, R20, !PT ;  /* 0x0000001409147209 */ /* 0x004fe20007810000 */
[----:B------:R-:W-:Y:S01]  /*75e0*/  FADD.FTZ R4, -R0, R91 ;  /* 0x0000005b00047221 */ /* 0x000fe20000010100 */
[----:B------:R-:W-:Y:S02]  /*75f0*/  MOV R91, R0 ;  /* 0x00000000005b7202 */ /* 0x000fe40000000f00 */
[C---:B------:R-:W-:Y:S01]  /*7600*/  FSETP.NEU.FTZ.AND P1, PT, R20.reuse, -INF , PT ;  /* 0xff8000001400780b */ /* 0x040fe20003f3d000 */
[C---:B---3--:R-:W-:Y:S01]  /*7610*/  FMUL.FTZ R22, R21.reuse, R4 ;  /* 0x0000000415167220 */ /* 0x048fe20000410000 */
[----:B------:R-:W-:Y:S01]  /*7620*/  FADD.FTZ R4, -R20, R89 ;  /* 0x0000005914047221 */ /* 0x000fe20000010100 */
[C---:B------:R-:W-:Y:S01]  /*7630*/  FMUL.FTZ R44, R21.reuse, R0 ;  /* 0x00000000152c7220 */ /* 0x040fe20000410000 */
[CC--:B------:R-:W-:Y:S01]  /*7640*/  FMUL.FTZ R46, R21.reuse, R20.reuse ;  /* 0x00000014152e7220 */ /* 0x0c0fe20000410000 */
[----:B------:R-:W-:Y:S01]  /*7650*/  MOV R89, R20 ;  /* 0x0000001400597202 */ /* 0x000fe20000000f00 */
[----:B------:R-:W-:Y:S01]  /*7660*/  FMUL.FTZ R23, R21, R4 ;  /* 0x0000000415177220 */ /* 0x000fe20000410000 */
[----:B------:R-:W1:Y:S01]  /*7670*/  MUFU.EX2 R22, R22 ;  /* 0x0000001600167308 */ /* 0x000e620000000800 */
[----:B------:R-:W-:Y:S02]  /*7680*/  LOP3.LUT R4, R5, 0xc0, R140, 0xf8, !PT ;  /* 0x000000c005047812 */ /* 0x000fe400078ef88c */
[----:B------:R-:W-:Y:S02]  /*7690*/  LOP3.LUT R140, R140, 0x120, RZ, 0xc0, !PT ;  /* 0x000001208c8c7812 */ /* 0x000fe400078ec0ff */
[----:B------:R-:W-:Y:S02]  /*76a0*/  FSEL R46, R46, RZ, P1 ;  /* 0x000000ff2e2e7208 */ /* 0x000fe40000800000 */
[----:B------:R-:W-:Y:S03]  /*76b0*/  LOP3.LUT R139, R140, R4, R139, 0xf6, !PT ;  /* 0x000000048c8b7212 */ /* 0x000fe600078ef68b */
[----:B------:R-:W2:Y:S01]  /*76c0*/  MUFU.EX2 R23, R23 ;  /* 0x0000001700177308 */ /* 0x000ea20000000800 */
[----:B------:R-:W-:Y:S01]  /*76d0*/  FSETP.NEU.FTZ.AND P1, PT, R0, -INF , PT ;  /* 0xff8000000000780b */ /* 0x000fe20003f3d000 */
[-CC-:B------:R-:W-:Y:S01]  /*76e0*/  FFMA.FTZ R104, R178, R21.reuse, -R46.reuse ;  /* 0x00000015b2687223 */ /* 0x180fe2000001082e */
[----:B------:R-:W-:Y:S01]  /*76f0*/  LEA R42, R139, R138, 0x1 ;  /* 0x0000008a8b2a7211 */ /* 0x000fe200078e08ff */
[-CC-:B------:R-:W-:Y:S01]  /*7700*/  FFMA.FTZ R103, R215, R21.reuse, -R46.reuse ;  /* 0x00000015d7677223 */ /* 0x180fe2000001082e */
[----:B------:R-:W-:Y:S01]  /*7710*/  FSEL R44, R44, RZ, P1 ;  /* 0x000000ff2c2c7208 */ /* 0x000fe20000800000 */
[----:B------:R-:W-:Y:S01]  /*7720*/  FFMA.FTZ R102, R227, R21, -R46 ;  /* 0x00000015e3667223 */ /* 0x000fe2000001082e */
[----:B------:R-:W-:Y:S03]  /*7730*/  IADD3 R4, PT, PT, R42, 0x3000, RZ ;  /* 0x000030002a047810 */ /* 0x000fe60007ffe0ff */
[----:B------:R-:W-:Y:S01]  /*7740*/  MUFU.EX2 R104, R104 ;  /* 0x0000006800687308 */ /* 0x000fe20000000800 */
[----:B------:R-:W3:Y:S01]  /*7750*/  LDSM.16.MT88.4 R12, [R42+0x3000] ;  /* 0x003000002a0c783b */ /* 0x000ee20000004200 */
[C---:B-1----:R-:W-:Y:S01]  /*7760*/  FMUL.FTZ R10, R22.reuse, R78 ;  /* 0x0000004e160a7220 */ /* 0x042fe20000410000 */
[----:B------:R-:W-:Y:S01]  /*7770*/  FMUL.FTZ R11, R22, R79 ;  /* 0x0000004f160b7220 */ /* 0x000fe20000410000 */
[----:B------:R-:W-:Y:S01]  /*7780*/  IADD3 R41, PT, PT, R42, 0x3020, RZ ;  /* 0x000030202a297810 */ /* 0x000fe20007ffe0ff */
[----:B------:R-:W-:Y:S01]  /*7790*/  FMUL.FTZ R18, R22, R70 ;  /* 0x0000004616127220 */ /* 0x000fe20000410000 */
[----:B------:R-:W-:Y:S01]  /*77a0*/  @P0 IADD3 R41, PT, PT, R4, -0x20, RZ ;  /* 0xffffffe004290810 */ /* 0x000fe20007ffe0ff */
[C---:B------:R-:W-:Y:S03]  /*77b0*/  FMUL.FTZ R19, R22.reuse, R71 ;  /* 0x0000004716137220 */ /* 0x040fe60000410000 */
[----:B------:R-:W1:Y:S01]  /*77c0*/  MUFU.EX2 R103, R103 ;  /* 0x0000006700677308 */ /* 0x000e620000000800 */
[----:B------:R-:W-:Y:S01]  /*77d0*/  LDSM.16.MT88.4 R32, [R42+0x3400] ;  /* 0x003400002a20783b */ /* 0x000fe20000004200 */
[C---:B--2---:R-:W-:Y:S01]  /*77e0*/  FMUL.FTZ R8, R23.reuse, R76 ;  /* 0x0000004c17087220 */ /* 0x044fe20000410000 */
[C---:B------:R-:W-:Y:S01]  /*77f0*/  FMUL.FTZ R9, R23.reuse, R77 ;  /* 0x0000004d17097220 */ /* 0x040fe20000410000 */
[C---:B------:R-:W-:Y:S01]  /*7800*/  FMUL.FTZ R16, R23.reuse, R68 ;  /* 0x0000004417107220 */ /* 0x040fe20000410000 */
[C---:B------:R-:W-:Y:S01]  /*7810*/  FMUL.FTZ R17, R23.reuse, R69 ;  /* 0x0000004517117220 */ /* 0x040fe20000410000 */
[C---:B------:R-:W-:Y:S01]  /*7820*/  FMUL.FTZ R6, R22.reuse, R82 ;  /* 0x0000005216067220 */ /* 0x040fe20000410000 */
[----:B------:R-:W-:Y:S03]  /*7830*/  FMUL.FTZ R7, R22, R83 ;  /* 0x0000005316077220 */ /* 0x000fe60000410000 */
[----:B------:R-:W-:Y:S01]  /*7840*/  MUFU.EX2 R102, R102 ;  /* 0x0000006600667308 */ /* 0x000fe20000000800 */
[----:B------:R-:W2:Y:S01]  /*7850*/  LDSM.16.MT88.4 R28, [R41] ;  /* 0x00000000291c783b */ /* 0x000ea20000004200 */
[C---:B------:R-:W-:Y:S01]  /*7860*/  FMUL.FTZ R4, R23.reuse, R80 ;  /* 0x0000005017047220 */ /* 0x040fe20000410000 */
[----:B------:R-:W-:Y:S01]  /*7870*/  FMUL.FTZ R5, R23, R81 ;  /* 0x0000005117057220 */ /* 0x000fe20000410000 */
[-CC-:B------:R-:W-:Y:S01]  /*7880*/  FFMA.FTZ R93, R231, R21.reuse, -R44.reuse ;  /* 0x00000015e75d7223 */ /* 0x180fe2000001082c */
[-CC-:B------:R-:W-:Y:S01]  /*7890*/  FFMA.FTZ R92, R243, R21.reuse, -R44.reuse ;  /* 0x00000015f35c7223 */ /* 0x180fe2000001082c */
[-CC-:B------:R-:W-:Y:S01]  /*78a0*/  FFMA.FTZ R65, R241, R21.reuse, -R44.reuse ;  /* 0x00000015f1417223 */ /* 0x180fe2000001082c */
[-CC-:B------:R-:W-:Y:S01]  /*78b0*/  FFMA.FTZ R66, R182, R21.reuse, -R44.reuse ;  /* 0x00000015b6427223 */ /* 0x180fe2000001082c */
[-CC-:B------:R-:W-:Y:S01]  /*78c0*/  FFMA.FTZ R59, R180, R21.reuse, -R44.reuse ;  /* 0x00000015b43b7223 */ /* 0x180fe2000001082c */
[----:B------:R-:W4:Y:S01]  /*78d0*/  LDSM.16.MT88.4 R36, [R41+0x400] ;  /* 0x000400002924783b */ /* 0x000f220000004200 */
[----:B------:R-:W-:Y:S01]  /*78e0*/  MUFU.EX2 R93, R93 ;  /* 0x0000005d005d7308 */ /* 0x000fe20000000800 */
[----:B-1----:R-:W-:Y:S01]  /*78f0*/  F2FP.F16.F32.PACK_AB R24, R103, R104 ;  /* 0x000000686718723e */ /* 0x002fe200000000ff */
[-CC-:B------:R-:W-:Y:S01]  /*7900*/  FFMA.FTZ R53, R198, R21.reuse, -R44.reuse ;  /* 0x00000015c6357223 */ /* 0x180fe2000001082c */
        /* <DEDUP_REMOVED lines=20> */
[-C--:B------:R-:W-:Y:S03]  /*7a50*/  FFMA.FTZ R52, R188, R21.reuse, -R44 ;  /* 0x00000015bc347223 */ /* 0x080fe6000001082c */
[----:B------:R-:W1:Y:S01]  /*7a60*/  MUFU.EX2 R101, R101 ;  /* 0x0000006500657308 */ /* 0x000e620000000800 */
[-CC-:B------:R-:W-:Y:S01]  /*7a70*/  FFMA.FTZ R48, R206, R21.reuse, -R46.reuse ;  /* 0x00000015ce307223 */ /* 0x180fe2000001082e */
[-C--:B------:R-:W-:Y:S01]  /*7a80*/  FFMA.FTZ R43, R204, R21.reuse, -R46 ;  /* 0x00000015cc2b7223 */ /* 0x080fe2000001082e */
[-CC-:B------:R-:W-:Y:S01]  /*7a90*/  FFMA.FTZ R51, R192, R21.reuse, -R44.reuse ;  /* 0x00000015c0337223 */ /* 0x180fe2000001082c */
[-C--:B------:R-:W-:Y:S01]  /*7aa0*/  FFMA.FTZ R60, R249, R21.reuse, -R44 ;  /* 0x00000015f93c7223 */ /* 0x080fe2000001082c */
[-CC-:B------:R-:W-:Y:S01]  /*7ab0*/  FFMA.FTZ R47, R251, R21.reuse, -R46.reuse ;  /* 0x00000015fb2f7223 */ /* 0x180fe2000001082e */
[-C--:B------:R-:W-:Y:S01]  /*7ac0*/  FFMA.FTZ R54, R239, R21.reuse, -R46 ;  /* 0x00000015ef367223 */ /* 0x080fe2000001082e */
[-CC-:B------:R-:W-:Y:S03]  /*7ad0*/  FFMA.FTZ R61, R229, R21.reuse, -R44.reuse ;  /* 0x00000015e53d7223 */ /* 0x180fe6000001082c */
[----:B------:R-:W5:Y:S01]  /*7ae0*/  MUFU.EX2 R99, R99 ;  /* 0x0000006300637308 */ /* 0x000f620000000800 */
[-C--:B------:R-:W-:Y:S01]  /*7af0*/  FFMA.FTZ R64, R219, R21.reuse, -R44 ;  /* 0x00000015db407223 */ /* 0x080fe2000001082c */
[-CC-:B------:R-:W-:Y:S01]  /*7b00*/  FFMA.FTZ R63, R217, R21.reuse, -R46.reuse ;  /* 0x00000015d93f7223 */ /* 0x180fe2000001082e */
[-C--:B------:R-:W-:Y:S01]  /*7b10*/  FFMA.FTZ R68, R211, R21.reuse, -R46 ;  /* 0x00000015d3447223 */ /* 0x080fe2000001082e */
[-CC-:B------:R-:W-:Y:S01]  /*7b20*/  FFMA.FTZ R70, R209, R21.reuse, -R44.reuse ;  /* 0x00000015d1467223 */ /* 0x180fe2000001082c */
[-C--:B------:R-:W-:Y:S01]  /*7b30*/  FFMA.FTZ R69, R207, R21.reuse, -R44 ;  /* 0x00000015cf457223 */ /* 0x080fe2000001082c */
[-C--:B------:R-:W-:Y:S01]  /*7b40*/  FFMA.FTZ R71, R201, R21.reuse, -R46 ;  /* 0x00000015c9477223 */ /* 0x080fe2000001082e */
[--C-:B------:R-:W-:Y:S03]  /*7b50*/  FFMA.FTZ R80, R197, R21, -R44.reuse ;  /* 0x00000015c5507223 */ /* 0x100fe6000001082c */
[----:B------:R-:W-:Y:S01]  /*7b60*/  MUFU.EX2 R100, R100 ;  /* 0x0000006400647308 */ /* 0x000fe20000000800 */
[----:B-1----:R-:W-:Y:S01]  /*7b70*/  F2FP.F16.F32.PACK_AB R25, R101, R105 ;  /* 0x000000696519723e */ /* 0x002fe200000000ff */
[-CC-:B------:R-:W-:Y:S01]  /*7b80*/  FFMA.FTZ R81, R191, R21.reuse, -R44.reuse ;  /* 0x00000015bf517223 */ /* 0x180fe2000001082c */
[----:B------:R-:W-:Y:S01]  /*7b90*/  FFMA.FTZ R82, R193, R21, -R44 ;  /* 0x00000015c1527223 */ /* 0x000fe2000001082c */
[----:B------:R-:W-:Y:S01]  /*7ba0*/  FFMA.FTZ R105, R22, R163, R105 ;  /* 0x000000a316697223 */ /* 0x000fe20000010069 */
[----:B------:R-:W-:Y:S01]  /*7bb0*/  FFMA.FTZ R104, R23, R168, R104 ;  /* 0x000000a817687223 */ /* 0x000fe20000010068 */
[----:B------:R-:W-:Y:S01]  /*7bc0*/  ISETP.GT.AND P0, PT, R162, R147, PT ;  /* 0x00000093a200720c */ /* 0x000fe20003f04270 */
[-C--:B------:R-:W-:Y:S03]  /*7bd0*/  FFMA.FTZ R106, R189, R21.reuse, -R46 ;  /* 0x00000015bd6a7223 */ /* 0x080fe6000001082e */
[----:B------:R-:W1:Y:S01]  /*7be0*/  MUFU.EX2 R97, R97 ;  /* 0x0000006100617308 */ /* 0x000e620000000800 */
[----:B-----5:R-:W-:Y:S01]  /*7bf0*/  F2FP.F16.F32.PACK_AB R26, R99, R102 ;  /* 0x00000066631a723e */ /* 0x020fe200000000ff */
[----:B------:R-:W-:Y:S01]  /*7c00*/  FADD.FTZ R105, R101, R105 ;  /* 0x0000006965697221 */ /* 0x000fe20000010000 */
[----:B------:R-:W-:Y:S01]  /*7c10*/  FADD.FTZ R103, R103, R104 ;  /* 0x0000006867677221 */ /* 0x000fe20000010000 */
[-C--:B------:R-:W-:Y:S01]  /*7c20*/  FFMA.FTZ R107, R187, R21.reuse, -R46 ;  /* 0x00000015bb6b7223 */ /* 0x080fe2000001082e */
[-CC-:B------:R-:W-:Y:S01]  /*7c30*/  FFMA.FTZ R108, R185, R21.reuse, -R44.reuse ;  /* 0x00000015b96c7223 */ /* 0x180fe2000001082c */
[-C--:B------:R-:W-:Y:S01]  /*7c40*/  FFMA.FTZ R109, R181, R21.reuse, -R44 ;  /* 0x00000015b56d7223 */ /* 0x080fe2000001082c */
[----:B------:R-:W-:Y:S03]  /*7c50*/  FADD.FTZ R102, R102, R103 ;  /* 0x0000006766667221 */ /* 0x000fe60000010000 */
[----:B------:R-:W-:Y:S01]  /*7c60*/  MUFU.EX2 R98, R98 ;  /* 0x0000006200627308 */ /* 0x000fe20000000800 */
[-C--:B------:R-:W-:Y:S01]  /*7c70*/  FFMA.FTZ R110, R183, R21.reuse, -R46 ;  /* 0x00000015b76e7223 */ /* 0x080fe2000001082e */
[-C--:B------:R-:W-:Y:S01]  /*7c80*/  FFMA.FTZ R175, R175, R21.reuse, -R44 ;  /* 0x00000015afaf7223 */ /* 0x080fe2000001082c */
[----:B------:R-:W-:Y:S01]  /*7c90*/  FADD.FTZ R99, R99, R102 ;  /* 0x0000006663637221 */ /* 0x000fe20000010000 */
[-CC-:B------:R-:W-:Y:S01]  /*7ca0*/  FFMA.FTZ R174, R174, R21.reuse, -R46.reuse ;  /* 0x00000015aeae7223 */ /* 0x180fe2000001082e */
[-CC-:B------:R-:W-:Y:S01]  /*7cb0*/  FFMA.FTZ R173, R173, R21.reuse, -R46.reuse ;  /* 0x00000015adad7223 */ /* 0x180fe2000001082e */
[-C--:B------:R-:W-:Y:S01]  /*7cc0*/  FFMA.FTZ R170, R170, R21.reuse, -R46 ;  /* 0x00000015aaaa7223 */ /* 0x080fe2000001082e */
[-CC-:B------:R-:W-:Y:S03]  /*7cd0*/  FFMA.FTZ R87, R87, R21.reuse, -R44.reuse ;  /* 0x0000001557577223 */ /* 0x180fe6000001082c */
[----:B------:R-:W5:Y:S01]  /*7ce0*/  MUFU.EX2 R95, R95 ;  /* 0x0000005f005f7308 */ /* 0x000f620000000800 */
[----:B-1----:R-:W-:Y:S01]  /*7cf0*/  F2FP.F16.F32.PACK_AB R27, R97, R100 ;  /* 0x00000064611b723e */ /* 0x002fe200000000ff */
[----:B------:R-:W-:Y:S01]  /*7d00*/  FADD.FTZ R100, R100, R105 ;  /* 0x0000006964647221 */ /* 0x000fe20000010000 */
[-CC-:B------:R-:W-:Y:S01]  /*7d10*/  FFMA.FTZ R86, R86, R21.reuse, -R44.reuse ;  /* 0x0000001556567223 */ /* 0x180fe2000001082c */
[----:B------:R-:W-:Y:S02]  /*7d20*/  FFMA.FTZ R85, R85, R21, -R44 ;  /* 0x0000001555557223 */ /* 0x000fe4000001082c */
[----:B------:R-:W-:Y:S04]  /*7d30*/  FADD.FTZ R97, R97, R100 ;  /* 0x0000006461617221 */ /* 0x000fe80000010000 */
[----:B------:R-:W1:Y:S01]  /*7d40*/  MUFU.EX2 R96, R96 ;  /* 0x0000006000607308 */ /* 0x000e620000000800 */
[C---:B---3--:R-:W-:Y:S05]  /*7d50*/  HMMA.16816.F32 R4, R24.reuse, R12, R4 ;  /* 0x0000000c1804723c */ /* 0x048fea0000001804 */
[C---:B------:R-:W-:Y:S01]  /*7d60*/  FMUL.FTZ R12, R23.reuse, R72 ;  /* 0x00000048170c7220 */ /* 0x040fe20000410000 */
[----:B------:R-:W-:Y:S03]  /*7d70*/  FMUL.FTZ R13, R23, R73 ;  /* 0x00000049170d7220 */ /* 0x000fe60000410000 */
[----:B------:R-:W-:Y:S01]  /*7d80*/  MUFU.EX2 R94, R94 ;  /* 0x0000005e005e7308 */ /* 0x000fe20000000800 */
[C---:B------:R-:W-:Y:S03]  /*7d90*/  HMMA.16816.F32 R8, R24.reuse, R14, R8 ;  /* 0x0000000e1808723c */ /* 0x040fe60000001808 */
[C---:B------:R-:W-:Y:S01]  /*7da0*/  FMUL.FTZ R14, R22.reuse, R74 ;  /* 0x0000004a160e7220 */ /* 0x040fe20000410000 */
[----:B------:R-:W-:Y:S01]  /*7db0*/  FMUL.FTZ R15, R22, R75 ;  /* 0x0000004b160f7220 */ /* 0x000fe20000410000 */
[-C--:B------:R-:W-:Y:S01]  /*7dc0*/  FFMA.FTZ R72, R205, R21.reuse, -R46 ;  /* 0x00000015cd487223 */ /* 0x080fe2000001082e */
[-C--:B------:R-:W-:Y:S03]  /*7dd0*/  FFMA.FTZ R73, R203, R21.reuse, -R44 ;  /* 0x00000015cb497223 */ /* 0x080fe6000001082c */
[----:B------:R-:W3:Y:S01]  /*7de0*/  MUFU.EX2 R67, R67 ;  /* 0x0000004300437308 */ /* 0x000ee20000000800 */
[-CC-:B------:R-:W-:Y:S01]  /*7df0*/  FFMA.FTZ R74, R199, R21.reuse, -R46.reuse ;  /* 0x00000015c74a7223 */ /* 0x180fe2000001082e */
[-CC-:B------:R-:W-:Y:S01]  /*7e00*/  FFMA.FTZ R75, R195, R21.reuse, -R46.reuse ;  /* 0x00000015c34b7223 */ /* 0x180fe2000001082e */
[-C--:B------:R-:W-:Y:S01]  /*7e10*/  FFMA.FTZ R23, R179, R21.reuse, -R46 ;  /* 0x00000015b3177223 */ /* 0x080fe2000001082e */
[C---:B--2---:R-:W-:Y:S03]  /*7e20*/  HMMA.16816.F32 R12, R24.reuse, R28, R12 ;  /* 0x0000001c180c723c */ /* 0x044fe6000000180c */
[-C--:B------:R-:W-:Y:S03]  /*7e30*/  FFMA.FTZ R22, R177, R21.reuse, -R44 ;  /* 0x00000015b1167223 */ /* 0x080fe6000001082c */
[----:B------:R-:W2:Y:S01]  /*7e40*/  MUFU.EX2 R65, R65 ;  /* 0x0000004100417308 */ /* 0x000ea20000000800 */
[-C--:B------:R-:W-:Y:S01]  /*7e50*/  FFMA.FTZ R46, R169, R21.reuse, -R46 ;  /* 0x00000015a92e7223 */ /* 0x080fe2000001082e */
[----:B------:R-:W-:Y:S01]  /*7e60*/  FFMA.FTZ R44, R84, R21, -R44 ;  /* 0x00000015542c7223 */ /* 0x000fe2000001082c */
[----:B------:R-:W-:Y:S01]  /*7e70*/  HMMA.16816.F32 R16, R24, R30, R16 ;  /* 0x0000001e1810723c */ /* 0x000fe20000001810 */
[----:B------:R-:W4:Y:S02]  /*7e80*/  LDSM.16.MT88.4 R28, [R42+0x3800] ;  /* 0x003800002a1c783b */ /* 0x000f240000004200 */
[----:B-----5:R-:W-:Y:S04]  /*7e90*/  F2FP.F16.F32.PACK_AB R24, R95, R98 ;  /* 0x000000625f18723e */ /* 0x020fe800000000ff */
[----:B------:R-:W-:Y:S01]  /*7ea0*/  MUFU.EX2 R62, R62 ;  /* 0x0000003e003e7308 */ /* 0x000fe20000000800 */
[----:B-1----:R-:W-:Y:S01]  /*7eb0*/  F2FP.F16.F32.PACK_AB R25, R93, R96 ;  /* 0x000000605d19723e */ /* 0x002fe200000000ff */
[----:B------:R-:W-:Y:S01]  /*7ec0*/  FADD.FTZ R96, R96, R97 ;  /* 0x0000006160607221 */ /* 0x000fe20000010000 */
[----:B---3--:R-:W-:Y:S01]  /*7ed0*/  F2FP.F16.F32.PACK_AB R26, R67, R94 ;  /* 0x0000005e431a723e */ /* 0x008fe200000000ff */
[----:B------:R-:W-:Y:S02]  /*7ee0*/  FADD.FTZ R98, R98, R99 ;  /* 0x0000006362627221 */ /* 0x000fe40000010000 */
[----:B------:R-:W-:Y:S04]  /*7ef0*/  FADD.FTZ R77, R93, R96 ;  /* 0x000000605d4d7221 */ /* 0x000fe80000010000 */
[----:B------:R-:W1:Y:S01]  /*7f00*/  MUFU.EX2 R55, R55 ;  /* 0x0000003700377308 */ /* 0x000e620000000800 */
[----:B--2---:R-:W-:Y:S01]  /*7f10*/  F2FP.F16.F32.PACK_AB R27, R65, R92 ;  /* 0x0000005c411b723e */ /* 0x004fe200000000ff */
[----:B------:R-:W-:Y:S01]  /*7f20*/  FADD.FTZ R92, R92, R77 ;  /* 0x0000004d5c5c7221 */ /* 0x000fe20000010000 */
[----:B------:R-:W-:Y:S04]  /*7f30*/  FADD.FTZ R95, R95, R98 ;  /* 0x000000625f5f7221 */ /* 0x000fe80000010000 */
[----:B------:R-:W-:Y:S03]  /*7f40*/  FADD.FTZ R94, R94, R95 ;  /* 0x0000005f5e5e7221 */ /* 0x000fe60000010000 */
[----:B------:R-:W-:Y:S01]  /*7f50*/  MUFU.EX2 R66, R66 ;  /* 0x0000004200427308 */ /* 0x000fe20000000800 */
[C---:B------:R-:W-:Y:S03]  /*7f60*/  HMMA.16816.F32 R4, R24.reuse, R32, R4 ;  /* 0x000000201804723c */ /* 0x040fe60000001804 */
[----:B------:R-:W-:Y:S06]  /*7f70*/  FADD.FTZ R67, R67, R94 ;  /* 0x0000005e43437221 */ /* 0x000fec0000010000 */
        /* <DEDUP_REMOVED lines=64> */
[----:B------:R-:W-:Y:S01]  /*8380*/  FADD.FTZ R76, R59, R76 ;  /* 0x0000004c3b4c7221 */ /* 0x000fe20000010000 */
[----:B--2---:R-:W-:Y:S01]  /*8390*/  F2FP.F16.F32.PACK_AB R24, R72, R71 ;  /* 0x000000474818723e */ /* 0x004fe200000000ff */
[----:B------:R-:W-:Y:S03]  /*83a0*/  FADD.FTZ R66, R62, R67 ;  /* 0x000000433e427221 */ /* 0x000fe60000010000 */
[----:B------:R-:W-:Y:S01]  /*83b0*/  MUFU.EX2 R81, R81 ;  /* 0x0000005100517308 */ /* 0x000fe20000000800 */
[----:B-1----:R-:W-:Y:S01]  /*83c0*/  F2FP.F16.F32.PACK_AB R25, R80, R73 ;  /* 0x000000495019723e */ /* 0x002fe200000000ff */
        /* <DEDUP_REMOVED lines=16> */
[----:B------:R-:W-:Y:S01]  /*84d0*/  FADD.FTZ R54, R54, R47 ;  /* 0x0000002f36367221 */ /* 0x000fe20000010000 */
[----:B------:R-:W-:Y:S04]  /*84e0*/  LDSM.16.MT88.4 R76, [R42+0x4c00] ;  /* 0x004c00002a4c783b */ /* 0x000fe80000004200 */
[----:B------:R-:W1:Y:S01]  /*84f0*/  MUFU.EX2 R109, R109 ;  /* 0x0000006d006d7308 */ /* 0x000e620000000800 */
[----:B------:R-:W-:Y:S01]  /*8500*/  FADD.FTZ R58, R58, R29 ;  /* 0x0000001d3a3a7221 */ /* 0x000fe20000010000 */
[C---:B------:R-:W-:Y:S03]  /*8510*/  HMMA.16816.F32 R8, R24.reuse, R30, R8 ;  /* 0x0000001e1808723c */ /* 0x040fe60000001808 */
[----:B------:R-:W-:Y:S01]  /*8520*/  FADD.FTZ R57, R57, R58 ;  /* 0x0000003a39397221 */ /* 0x000fe20000010000 */
[----:B------:R-:W3:Y:S01]  /*8530*/  LDSM.16.MT88.4 R28, [R41+0x1800] ;  /* 0x00180000291c783b */ /* 0x000ee20000004200 */
[----:B------:R-:W-:Y:S03]  /*8540*/  FADD.FTZ R63, R63, R54 ;  /* 0x000000363f3f7221 */ /* 0x000fe60000010000 */
[----:B------:R-:W-:Y:S01]  /*8550*/  MUFU.EX2 R110, R110 ;  /* 0x0000006e006e7308 */ /* 0x000fe20000000800 */
[----:B------:R-:W-:Y:S01]  /*8560*/  FADD.FTZ R52, R52, R57 ;  /* 0x0000003934347221 */ /* 0x000fe20000010000 */
[C---:B----4-:R-:W-:Y:S03]  /*8570*/  HMMA.16816.F32 R12, R24.reuse, R32, R12 ;  /* 0x00000020180c723c */ /* 0x050fe6000000180c */
[----:B------:R-:W-:Y:S01]  /*8580*/  FADD.FTZ R51, R51, R52 ;  /* 0x0000003433337221 */ /* 0x000fe20000010000 */
[----:B------:R-:W-:Y:S04]  /*8590*/  FADD.FTZ R68, R68, R63 ;  /* 0x0000003f44447221 */ /* 0x000fe80000010000 */
        /* <DEDUP_REMOVED lines=15> */
[----:B------:R-:W-:Y:S09]  /*8690*/  FADD.FTZ R80, R80, R73 ;  /* 0x0000004950507221 */ /* 0x000ff20000010000 */
[----:B------:R-:W2:Y:S01]  /*86a0*/  MUFU.EX2 R62, R173 ;  /* 0x000000ad003e7308 */ /* 0x000ea20000000800 */
[----:B-1----:R-:W-:Y:S07]  /*86b0*/  F2FP.F16.F32.PACK_AB R27, R93, R22 ;  /* 0x000000165d1b723e */ /* 0x002fee00000000ff */
[C---:B------:R-:W-:Y:S02]  /*86c0*/  HMMA.16816.F32 R4, R24.reuse, R36, R4 ;  /* 0x000000241804723c */ /* 0x040fe40000001804 */
[----:B------:R-:W-:Y:S06]  /*86d0*/  MUFU.EX2 R53, R87 ;  /* 0x0000005700357308 */ /* 0x000fec0000000800 */
[C---:B------:R-:W-:Y:S04]  /*86e0*/  HMMA.16816.F32 R8, R24.reuse, R38, R8 ;  /* 0x000000261808723c */ /* 0x040fe80000001808 */
[----:B------:R-:W1:Y:S04]  /*86f0*/  MUFU.EX2 R50, R86 ;  /* 0x0000005600327308 */ /* 0x000e680000000800 */
[C---:B---3--:R-:W-:Y:S06]  /*8700*/  HMMA.16816.F32 R12, R24.reuse, R28, R12 ;  /* 0x0000001c180c723c */ /* 0x048fec000000180c */
[----:B------:R-:W-:Y:S01]  /*8710*/  MUFU.EX2 R45, R170 ;  /* 0x000000aa002d7308 */ /* 0x000fe20000000800 */
[----:B------:R-:W-:Y:S01]  /*8720*/  FADD.FTZ R29, R71, R68 ;  /* 0x00000044471d7221 */ /* 0x000fe20000010000 */
[----:B--2---:R-:W-:Y:S03]  /*8730*/  F2FP.F16.F32.PACK_AB R68, R62, R65 ;  /* 0x000000413e44723e */ /* 0x004fe600000000ff */
        /* <DEDUP_REMOVED lines=14> */
[----:B------:R-:W-:Y:S04]  /*8820*/  FADD.FTZ R107, R107, R106 ;  /* 0x0000006a6b6b7221 */ /* 0x000fe80000010000 */
[----:B------:R-:W-:Y:S04]  /*8830*/  FADD.FTZ R110, R110, R107 ;  /* 0x0000006b6e6e7221 */ /* 0x000fe80000010000 */
        /* <DEDUP_REMOVED lines=11> */
[C---:B-----5:R-:W-:Y:S03]  /*88f0*/  HMMA.16816.F32 R72, R68.reuse, R32, R12 ;  /* 0x000000204448723c */ /* 0x060fe6000000180c */
[----:B------:R-:W-:Y:S04]  /*8900*/  FADD.FTZ R5, R50, R5 ;  /* 0x0000000532057221 */ /* 0x000fe80000010000 */
[----:B------:R-:W-:Y:S01]  /*8910*/  FADD.FTZ R36, R36, R5 ;  /* 0x0000000524247221 */ /* 0x000fe20000010000 */
[----:B------:R-:W-:Y:S03]  /*8920*/  HMMA.16816.F32 R68, R68, R34, R16 ;  /* 0x000000224444723c */ /* 0x000fe60000001810 */
[----:B------:R-:W-:Y:S05]  /*8930*/  FADD.FTZ R163, R163, R36 ;  /* 0x00000024a3a37221 */ /* 0x000fea0000010000 */
[----:B------:R-:W-:Y:S01]  /*8940*/  @!UPT UIADD3 URZ, UPT, UPT, URZ, URZ, URZ ;  /* 0x000000fffffff290 */ /* 0x000fe2000fffe0ff */
[----:B------:R-:W-:Y:S11]  /*8950*/  @P0 BRA `(.L_x_6732) ;  /* 0xffffffcc00b80947 */ /* 0x000ff6000383ffff */
.L_x_6725:
        /* <DEDUP_REMOVED lines=10> */
.L_x_6740:
[----:B----4-:R-:W-:Y:S01]  /*8a00*/  FADD.FTZ R4, R10, R11 ;  /* 0x0000000b0a047221 */ /* 0x010fe20000010000 */
[----:B---3--:R-:W-:Y:S01]  /*8a10*/  SHF.L.U32 R10, R90, 0x1, RZ ;  /* 0x000000015a0a7819 */ /* 0x008fe200000006ff */
        /* <DEDUP_REMOVED lines=42> */
[----:B------:R-:W3:Y:S04]  /*8cc0*/  LD.E.64 R8, desc[UR4][R2.64+0xb0] ;  /* 0x0000b00402087980 */ /* 0x000ee8000c101b00 */
[----:B------:R-:W4:Y:S01]  /*8cd0*/  LD.E R12, desc[UR4][R2.64+0x60] ;  /* 0x00006004020c7980 */ /* 0x000f22000c101900 */
[----:B------:R-:W1:Y:S01]  /*8ce0*/  @P1 MUFU.LG2 R6, R6 ;  /* 0x0000000600061308 */ /* 0x000e620000000c00 */
[----:B------:R-:W-:-:S02]  /*8cf0*/  MOV R23, 0xff800000 ;  /* 0xff80000000177802 */ /* 0x000fc40000000f00 */
[----:B------:R3:W5:Y:S01]  /*8d00*/  LD.E.64 R28, desc[UR4][R2.64+0x78] ;  /* 0x00007804021c7980 */ /* 0x000762000c101b00 */
[----:B------:R-:W-:Y:S02]  /*8d10*/  LOP3.LUT R11, R88, 0xd8, RZ, 0xc0, !PT ;  /* 0x000000d8580b7812 */ /* 0x000fe400078ec0ff */
[----:B------:R-:W-:Y:S01]  /*8d20*/  LOP3.LUT R14, R40, 0x30, RZ, 0xc0, !PT ;  /* 0x00000030280e7812 */ /* 0x000fe200078ec0ff */
[----:B------:R3:W5:Y:S01]  /*8d30*/  LD.E.64 R26, desc[UR4][R2.64+0xa8] ;  /* 0x0000a804021a7980 */ /* 0x000762000c101b00 */
[----:B------:R-:W2:Y:S01]  /*8d40*/  @P0 MUFU.LG2 R4, R4 ;  /* 0x0000000400040308 */ /* 0x000ea20000000c00 */
[----:B------:R-:W-:Y:S02]  /*8d50*/  LOP3.LUT R11, R11, 0x18, R40, 0x78, !PT ;  /* 0x000000180b0b7812 */ /* 0x000fe400078e7828 */
[----:B------:R-:W-:Y:S02]  /*8d60*/  SHF.L.U32 R24, R153, 0x6, RZ ;  /* 0x0000000699187819 */ /* 0x000fe400000006ff */
[----:B------:R-:W-:-:S02]  /*8d70*/  LOP3.LUT R11, R11, 0xf24, R88, 0xf8, !PT ;  /* 0x00000f240b0b7812 */ /* 0x000fc400078ef858 */
[----:B------:R-:W-:Y:S01]  /*8d80*/  SHF.R.U32.HI R21, RZ, 0x2, R90 ;  /* 0x00000002ff157819 */ /* 0x000fe2000001165a */
[----:B-1----:R-:W-:Y:S01]  /*8d90*/  @P1 FMUL.FTZ R6, R6, 0.69314718246459960938 ;  /* 0x3f31721806061820 */ /* 0x002fe20000410000 */
[----:B------:R-:W-:Y:S02]  /*8da0*/  LEA R138, R11, R138, 0x2 ;  /* 0x0000008a0b8a7211 */ /* 0x000fe400078e10ff */
[----:B------:R-:W-:Y:S01]  /*8db0*/  MOV R22, 0xff800000 ;  /* 0xff80000000167802 */ /* 0x000fe20000000f00 */
[C---:B-----5:R-:W-:Y:S01]  /*8dc0*/  @P1 FFMA.FTZ R23, R5.reuse, R20, R6 ;  /* 0x0000001405171223 */ /* 0x060fe20000010006 */
[----:B------:R-:W-:Y:S01]  /*8dd0*/  LOP3.LUT R21, R14, 0x7, R21, 0xf8, !PT ;  /* 0x000000070e157812 */ /* 0x000fe200078ef815 */
[----:B------:R1:W5:Y:S01]  /*8de0*/  LD.E R20, desc[UR4][R2.64+0xcc] ;  /* 0x0000cc0402147980 */ /* 0x000362000c101900 */
[----:B--2---:R-:W-:Y:S01]  /*8df0*/  @P0 FMUL.FTZ R7, R4, 0.69314718246459960938 ;  /* 0x3f31721804070820 */ /* 0x004fe20000410000 */
[----:B------:R-:W-:Y:S03]  /*8e00*/  BAR.SYNC.DEFER_BLOCKING 0x0 ;  /* 0x0000000000007b1d */ /* 0x000fe60000010000 */
[----:B------:R-:W-:Y:S01]  /*8e10*/  @P0 FFMA.FTZ R22, R5, R0, R7 ;  /* 0x0000000005160223 */ /* 0x000fe20000010007 */
[----:B------:R-:W-:-:S02]  /*8e20*/  LOP3.LUT P0, RZ, R90, 0x3, RZ, 0xc0, !PT ;  /* 0x000000035aff7812 */ /* 0x000fc4000780c0ff */
[----:B------:R1:W2:Y:S04]  /*8e30*/  LDS.128 R16, [R138] ;  /* 0x000000008a107984 */ /* 0x0002a80000000c00 */
[----:B------:R1:W1:Y:S01]  /*8e40*/  LDS.128 R4, [R138+0x1800] ;  /* 0x001800008a047984 */ /* 0x0002620000000c00 */
[----:B------:R-:W-:Y:S01]  /*8e50*/  BSSY.RECONVERGENT B0, `(.L_x_6734) ;  /* 0x0000010000007945 */ /* 0x000fe20003800200 */
[----:B---3--:R-:W-:-:S04]  /*8e60*/  IMAD R8, R8, UR8, R159 ;  /* 0x0000000808087c24 */ /* 0x008fc8000f8e029f */
[----:B----4-:R-:W-:Y:S02]  /*8e70*/  IMAD R8, R8, R12, R157 ;  /* 0x0000000c08087224 */ /* 0x010fe400078e029d */
[----:B------:R3:W4:Y:S02]  /*8e80*/  LDS.128 R12, [R138+0x800] ;  /* 0x000800008a0c7984 */ /* 0x0007240000000c00 */
[----:B------:R-:W-:Y:S02]  /*8e90*/  IMAD R24, R9, R8, R24 ;  /* 0x0000000809187224 */ /* 0x000fe400078e0218 */
        /* <DEDUP_REMOVED lines=11> */
.L_x_6735:
[----:B------:R-:W-:Y:S05]  /*8f50*/  BSYNC.RECONVERGENT B0 ;  /* 0x0000000000007941 */ /* 0x000fea0003800200 */
.L_x_6734:
[----:B-1----:R-:W3:Y:S01]  /*8f60*/  LD.E R2, desc[UR4][R2.64+0xc0] ;  /* 0x0000c00402027980 */ /* 0x002ee2000c101900 */
[----:B------:R-:W-:Y:S01]  /*8f70*/  LOP3.LUT R21, R88, 0x1c, RZ, 0xc0, !PT ;  /* 0x0000001c58157812 */ /* 0x000fe200078ec0ff */
[----:B-----5:R-:W-:Y:S01]  /*8f80*/  IMAD R20, R24, R20, RZ ;  /* 0x0000001418147224 */ /* 0x020fe200078e02ff */
[----:B--2---:R-:W-:Y:S01]  /*8f90*/  SHF.R.U32.HI R23, RZ, 0x3, R90 ;  /* 0x00000003ff177819 */ /* 0x004fe2000001165a */
[----:B------:R-:W-:Y:S01]  /*8fa0*/  IMAD.MOV.U32 R153, RZ, RZ, 0x0 ;  /* 0x00000000ff997424 */ /* 0x000fe200078e00ff */
[----:B------:R-:W-:-:S03]  /*8fb0*/  LOP3.LUT R25, R21, 0xfe0, R88, 0xf8, !PT ;  /* 0x00000fe015197812 */ /* 0x000fc600078ef858 */
[----:B------:R-:W-:Y:S01]  /*8fc0*/  VIADD R27, R23, 0x10 ;  /* 0x00000010171b7836 */ /* 0x000fe20000000000 */
[----:B------:R-:W-:-:S04]  /*8fd0*/  IADD3 R25, P0, PT, R20, R25, RZ ;  /* 0x0000001914197210 */ /* 0x000fc80007f1e0ff */
[----:B------:R-:W-:Y:S02]  /*8fe0*/  LEA.HI.X.SX32 R20, R20, RZ, 0x1, P0 ;  /* 0x000000ff14147211 */ /* 0x000fe400000f0eff */
[----:B---3--:R-:W-:Y:S01]  /*8ff0*/  ISETP.GE.AND P4, PT, R21, R2, PT ;  /* 0x000000021500720c */ /* 0x008fe20003f86270 */
        /* <DEDUP_REMOVED lines=8> */
[----:B------:R-:W-:Y:S04]  /*9080*/  @!P3 ST.E.128 desc[UR4][R2.64], R16 ;  /* 0x000000100200b985 */ /* 0x000fe8000c101d04 */
[----:B----4-:R-:W-:Y:S04]  /*9090*/  @!P2 ST.E.128 desc[UR4][R2.64+0x800], R12 ;  /* 0x0008000c0200a985 */ /* 0x010fe8000c101d04 */
[----:B------:R1:W-:Y:S02]  /*90a0*/  @!P1 ST.E.128 desc[UR4][R2.64+0x1000], R8 ;  /* 0x0010000802009985 */ /* 0x0003e4000c101d04 */
[----:B-1----:R-:W-:Y:S05]  /*90b0*/  @P4 RET.REL.NODEC R152 `(_ZN5flash24flash_fwd_splitkv_kernelI23Flash_fwd_kernel_traitsILi32ELi64ELi128ELi4ELb0ELb0EN7cutlass6half_tE19Flash_kernel_traitsILi32ELi64ELi128ELi4ES3_EELb0ELb0ELb0ELb0ELb0ELb1ELb1ELb0EEEvNS_16Flash_fwd_paramsE) ;  /* 0xffffff6c98d04950 */ /* 0x002fea0003c3ffff */
[----:B------:R-:W-:Y:S01]  /*90c0*/  MOV R153, 0x0 ;  /* 0x0000000000997802 */ /* 0x000fe20000000f00 */
[----:B------:R1:W-:Y:S03]  /*90d0*/  ST.E.128 desc[UR4][R2.64+0x1800], R4 ;  /* 0x0018000402007985 */ /* 0x0003e6000c101d04 */
[----:B-1----:R-:W-:Y:S05]  /*90e0*/  RET.REL.NODEC R152 `(_ZN5flash24flash_fwd_splitkv_kernelI23Flash_fwd_kernel_traitsILi32ELi64ELi128ELi4ELb0ELb0EN7cutlass6half_tE19Flash_kernel_traitsILi32ELi64ELi128ELi4ES3_EELb0ELb0ELb0ELb0ELb0ELb1ELb1ELb0EEEvNS_16Flash_fwd_paramsE) ;  /* 0xffffff6c98c47950 */ /* 0x002fea0003c3ffff */
.L_x_6733:
[----:B------:R-:W-:Y:S01]  /*90f0*/  MOV R7, 0x2 ;  /* 0x0000000200077802 */ /* 0x000fe20000000f00 */
[----:B------:R-:W-:Y:S01]  /*9100*/  IMAD.MOV.U32 R4, RZ, RZ, 0x1f ;  /* 0x0000001fff047424 */ /* 0x000fe200078e00ff */
[----:B------:R-:W-:-:S07]  /*9110*/  MOV R8, 0xffffffff ;  /* 0xffffffff00087802 */ /* 0x000fce0000000f00 */
[----:B-1---5:R-:W-:Y:S05]  /*9120*/  WARPSYNC.COLLECTIVE R8, `(.L_x_6736) ;  /* 0x0000000008087348 */ /* 0x022fea0003c00000 */
[----:B------:R2:W3:Y:S02]  /*9130*/  SHFL.BFLY P0, R11, R168, R7, R4 ;  /* 0x0c000007a80b7389 */ /* 0x0004e40000000004 */
[----:B-123-5:R-:W-:Y:S05]  /*9140*/  ENDCOLLECTIVE ;  /* 0x000000000000791b */ /* 0x02efea0003800000 */
.L_x_6736:
[----:B------:R-:W-:Y:S02]  /*9150*/  IMAD.MOV.U32 R9, RZ, RZ, R11 ;  /* 0x000000ffff097224 */ /* 0x000fe400078e000b */
[----:B------:R-:W-:Y:S02]  /*9160*/  IMAD.MOV.U32 R7, RZ, RZ, 0x1 ;  /* 0x00000001ff077424 */ /* 0x000fe400078e00ff */
[----:B------:R-:W-:-:S05]  /*9170*/  FADD.FTZ R9, R9, R168 ;  /* 0x000000a809097221 */ /* 0x000fca0000010000 */
[----:B------:R-:W-:-:S07]  /*9180*/  MOV R168, R9 ;  /* 0x0000000900a87202 */ /* 0x000fce0000000f00 */
[----:B------:R-:W-:Y:S05]  /*9190*/  WARPSYNC.COLLECTIVE R8, `(.L_x_6737) ;  /* 0x0000000008087348 */ /* 0x000fea0003c00000 */
[----:B------:R1:W2:Y:S02]  /*91a0*/  SHFL.BFLY P0, R11, R168, R7, R4 ;  /* 0x0c000007a80b7389 */ /* 0x0002a40000000004 */
[----:B-12---:R-:W-:Y:S05]  /*91b0*/  ENDCOLLECTIVE ;  /* 0x000000000000791b */ /* 0x006fea0003800000 */
.L_x_6737:
[----:B------:R-:W-:Y:S01]  /*91c0*/  MOV R168, R163 ;  /* 0x000000a300a87202 */ /* 0x000fe20000000f00 */
[----:B------:R-:W-:Y:S01]  /*91d0*/  IMAD.MOV.U32 R7, RZ, RZ, 0x2 ;  /* 0x00000002ff077424 */ /* 0x000fe200078e00ff */
[----:B------:R-:W-:-:S07]  /*91e0*/  MOV R6, R11 ;  /* 0x0000000b00067202 */ /* 0x000fce0000000f00 */
[----:B------:R-:W-:Y:S05]  /*91f0*/  WARPSYNC.COLLECTIVE R8, `(.L_x_6738) ;  /* 0x0000000008087348 */ /* 0x000fea0003c00000 */
[----:B------:R1:W2:Y:S02]  /*9200*/  SHFL.BFLY P0, R11, R168, R7, R4 ;  /* 0x0c000007a80b7389 */ /* 0x0002a40000000004 */
[----:B-12---:R-:W-:Y:S05]  /*9210*/  ENDCOLLECTIVE ;  /* 0x000000000000791b */ /* 0x006fea0003800000 */
.L_x_6738:
[----:B------:R-:W-:Y:S01]  /*9220*/  FADD.FTZ R6, R9, R6 ;  /* 0x0000000609067221 */ /* 0x000fe20000010000 */
[----:B------:R-:W-:Y:S01]  /*9230*/  FADD.FTZ R10, R11, R163 ;  /* 0x000000a30b0a7221 */ /* 0x000fe20000010000 */
[----:B------:R-:W-:-:S04]  /*9240*/  MOV R7, 0x1 ;  /* 0x0000000100077802 */ /* 0x000fc80000000f00 */
[----:B------:R-:W-:-:S07]  /*9250*/  MOV R168, R10 ;  /* 0x0000000a00a87202 */ /* 0x000fce0000000f00 */
[----:B------:R-:W-:Y:S05]  /*9260*/  WARPSYNC.COLLECTIVE R8, `(.L_x_6739) ;  /* 0x0000000008087348 */ /* 0x000fea0003c00000 */
[----:B------:R1:W2:Y:S02]  /*9270*/  SHFL.BFLY P0, R11, R168, R7, R4 ;  /* 0x0c000007a80b7389 */ /* 0x0002a40000000004 */
[----:B-12---:R-:W-:Y:S05]  /*9280*/  ENDCOLLECTIVE ;  /* 0x000000000000791b */ /* 0x006fea0003800000 */
.L_x_6739:
[----:B------:R-:W-:Y:S05]  /*9290*/  BRA `(.L_x_6740) ;  /* 0xfffffff400d87947 */ /* 0x000fea000383ffff */
.L_x_6741:
        /* <DEDUP_REMOVED lines=14> */
.L_x_10297:


//--------------------- .text._ZN5flash24flash_fwd_splitkv_kernelI23Flash_fwd_kernel_traitsILi32ELi64ELi128ELi4ELb0ELb0EN7cutlass6half_tE19Flash_kernel_traitsILi32ELi64ELi128ELi4ES3_EELb0ELb0ELb0ELb0ELb0ELb0ELb1ELb1EEEvNS_16Flash_fwd_paramsE --------------------------
	.section	.text._ZN5flash24flash_fwd_splitkv_kernelI23Flash_fwd_kernel_traitsILi32ELi64ELi128ELi4ELb0ELb0EN7cutlass6half_tE19Flash_kernel_traitsILi32ELi64ELi128ELi4ES3_EELb0ELb0ELb0ELb0ELb0ELb0ELb1ELb1EEEvNS_16Flash_fwd_paramsE,"ax",@progbits
	.align	128
        .global         _ZN5flash24flash_fwd_splitkv_kernelI23Flash_fwd_kernel_traitsILi32ELi64ELi128ELi4ELb0ELb0EN7cutlass6half_tE19Flash_kernel_traitsILi32ELi64ELi128ELi4ES3_EELb0ELb0ELb0ELb0ELb0ELb0ELb1ELb1EEEvNS_16Flash_fwd_paramsE
        .type           _ZN5flash24flash_fwd_splitkv_kernelI23Flash_fwd_kernel_traitsILi32ELi64ELi128ELi4ELb0ELb0EN7cutlass6half_tE19Flash_kernel_traitsILi32ELi64ELi128ELi4ES3_EELb0ELb0ELb0ELb0ELb0ELb0ELb1ELb1EEEvNS_16Flash_fwd_paramsE,@function
        .size           _ZN5flash24flash_fwd_splitkv_kernelI23Flash_fwd_kernel_traitsILi32ELi64ELi128ELi4ELb0ELb0EN7cutlass6half_tE19Flash_kernel_traitsILi32ELi64ELi128ELi4ES3_EELb0ELb0ELb0ELb0ELb0ELb0ELb1ELb1EEEvNS_16Flash_fwd_paramsE,(.L_x_10298 - _ZN5flash24flash_fwd_splitkv_kernelI23Flash_fwd_kernel_traitsILi32ELi64ELi128ELi4ELb0ELb0EN7cutlass6half_tE19Flash_kernel_traitsILi32ELi64ELi128ELi4ES3_EELb0ELb0ELb0ELb0ELb0ELb0ELb1ELb1EEEvNS_16Flash_fwd_paramsE)
        .other          _ZN5flash24flash_fwd_splitkv_kernelI23Flash_fwd_kernel_traitsILi32ELi64ELi128ELi4ELb0ELb0EN7cutlass6half_tE19Flash_kernel_traitsILi32ELi64ELi128ELi4ES3_EELb0ELb0ELb0ELb0ELb0ELb0ELb1ELb1EEEvNS_16Flash_fwd_paramsE,@"STO_CUDA_ENTRY STV_DEFAULT"
_ZN5flash24flash_fwd_splitkv_kernelI23Flash_fwd_kernel_traitsILi32ELi64ELi128ELi4ELb0ELb0EN7cutlass6half_tE19Flash_kernel_traitsILi32ELi64ELi128ELi4ES3_EELb0ELb0ELb0ELb0ELb0ELb0ELb1ELb1EEEvNS_16Flash_fwd_paramsE:
.text._ZN5flash24flash_fwd_splitkv_kernelI23Flash_fwd_kernel_traitsILi32ELi64ELi128ELi4ELb0ELb0EN7cutlass6half_tE19Flash_kernel_traitsILi32ELi64ELi128ELi4ES3_EELb0ELb0ELb0ELb0ELb0ELb0ELb1ELb1EEEvNS_16Flash_fwd_paramsE:
        /* <DEDUP_REMOVED lines=29> */
[----:B------:R-:W-:Y:S05]  /*01d0*/  CALL.REL.NOINC `($_ZN5flash24flash_fwd_splitkv_kernelI23Flash_fwd_kernel_traitsILi32ELi64ELi128ELi4ELb0ELb0EN7cutlass6half_tE19Flash_kernel_traitsILi32ELi64ELi128ELi4ES3_EELb0ELb0ELb0ELb0ELb0ELb0ELb1ELb1EEEvNS_16Flash_fwd_paramsE$_ZN5flash30compute_attn_1rowblock_splitkvI23Flash_fwd_kernel_traitsILi32ELi64ELi128ELi4ELb0ELb0EN7cutlass6half_tE19Flash_kernel_traitsILi32ELi64ELi128ELi4ES3_EELb0ELb0ELb0ELb0ELb0ELb0ELb1ELb1ENS_16Flash_fwd_paramsEEEvRKT8_iiiii) ;  /* 0x0000000000087944 */ /* 0x000fea0003c00000 */
[----:B------:R-:W-:Y:S05]  /*01e0*/  BSYNC.RECONVERGENT B3 ;  /* 0x0000000000037941 */ /* 0x000fea0003800200 */
.L_x_6742:
[----:B------:R-:W-:Y:S05]  /*01f0*/  EXIT ;  /* 0x000000000000794d */ /* 0x000fea0003800000 */
        .type           $_ZN5flash24flash_fwd_splitkv_kernelI23Flash_fwd_kernel_traitsILi32ELi64ELi128ELi4ELb0ELb0EN7cutlass6half_tE19Flash_kernel_traitsILi32ELi64ELi128ELi4ES3_EELb0ELb0ELb0ELb0ELb0ELb0ELb1ELb1EEEvNS_16Flash_fwd_paramsE$_ZN5flash30compute_attn_1rowblock_splitkvI23Flash_fwd_kernel_traitsILi32ELi64ELi128ELi4ELb0ELb0EN7cutlass6half_tE19Flash_kernel_traitsILi32ELi64ELi128ELi4ES3_EELb0ELb0ELb0ELb0ELb0ELb0ELb1ELb1ENS_16Flash_fwd_paramsEEEvRKT8_iiiii,@function
        .size           $_ZN5flash24flash_fwd_splitkv_kernelI23Flash_fwd_kernel_traitsILi32ELi64ELi128ELi4ELb0ELb0EN7cutlass6half_tE19Flash_kernel_traitsILi32ELi64ELi128ELi4ES3_EELb0ELb0ELb0ELb0ELb0ELb0ELb1ELb1EEEvNS_16Flash_fwd_paramsE$_ZN5flash30compute_attn_1rowblock_splitkvI23Flash_fwd_kernel_traitsILi32ELi64ELi128ELi4ELb0ELb0EN7cutlass6half_tE19Flash_kernel_traitsILi32ELi64ELi128ELi4ES3_EELb0ELb0ELb0ELb0ELb0ELb0ELb1ELb1ENS_16Flash_fwd_paramsEEEvRKT8_iiiii,(.L_x_10298 - $_ZN5flash24flash_fwd_splitkv_kernelI23Flash_fwd_kernel_traitsILi32ELi64ELi128ELi4ELb0ELb0EN7cutlass6half_tE19Flash_kernel_traitsILi32ELi64ELi128ELi4ES3_EELb0ELb0ELb0ELb0ELb0ELb0ELb1ELb1EEEvNS_16Flash_fwd_paramsE$_ZN5flash30compute_attn_1rowblock_splitkvI23Flash_fwd_kernel_traitsILi32ELi64ELi128ELi4ELb0ELb0EN7cutlass6half_tE19Flash_kernel_traitsILi32ELi64ELi128ELi4ES3_EELb0ELb0ELb0ELb0ELb0ELb0ELb1ELb1ENS_16Flash_fwd_paramsEEEvRKT8_iiiii)
$_ZN5flash24flash_fwd_splitkv_kernelI23Flash_fwd_kernel_traitsILi32ELi64ELi128ELi4ELb0ELb0EN7cutlass6half_tE19Flash_kernel_traitsILi32ELi64ELi128ELi4ES3_EELb0ELb0ELb0ELb0ELb0ELb0ELb1ELb1EEEvNS_16Flash_fwd_paramsE$_ZN5flash30compute_attn_1rowblock_splitkvI23Flash_fwd_kernel_traitsILi32ELi64ELi128ELi4ELb0ELb0EN7cutlass6half_tE19Flash_kernel_traitsILi32ELi64ELi128ELi4ES3_EELb0ELb0ELb0ELb0ELb0ELb0ELb1ELb1ENS_16Flash_fwd_paramsEEEvRKT8_iiiii:
        /* <DEDUP_REMOVED lines=38> */
.L_x_6744:
[----:B------:R-:W-:Y:S05]  /*0460*/  BSYNC.RECONVERGENT B0 ;  /* 0x0000000000007941 */ /* 0x000fea0003800200 */
.L_x_6743:
[----:B------:R-:W-:Y:S04]  /*0470*/  BSSY.RECONVERGENT B0, `(.L_x_6745) ;  /* 0x0000007000007945 */ /* 0x000fe80003800200 */
[----:B------:R-:W-:Y:S05]  /*0480*/  @!P4 BRA `(.L_x_6746) ;  /* 0x000000000014c947 */ /* 0x000fea0003800000 */
[----:B------:R-:W3:Y:S02]  /*0490*/  LD.E.U8 R3, desc[UR4][R84.64+0x1b2] ;  /* 0x0001b20454037980 */ /* 0x000ee4000c101100 */
[----:B---3--:R-:W-:-:S13]  /*04a0*/  ISETP.NE.AND P0, PT, R3, RZ, PT ;  /* 0x000000ff0300720c */ /* 0x008fda0003f05270 */
[----:B------:R-:W3:Y:S02]  /*04b0*/  @P0 LD.E R3, desc[UR4][R14.64+0x4] ;  /* 0x000004040e030980 */ /* 0x000ee4000c101900 */
[----:B---3-5:R-:W-:-:S06]  /*04c0*/  @P0 IADD3 R4, PT, PT, R3, -R12, RZ ;  /* 0x8000000c03040210 */ /* 0x028fcc0007ffe0ff */
[----:B------:R3:W5:Y:S02]  /*04d0*/  @!P0 LD.E R4, desc[UR4][R14.64] ;  /* 0x000000040e048980 */ /* 0x000764000c101900 */
.L_x_6746:
[----:B------:R-:W-:Y:S05]  /*04e0*/  BSYNC.RECONVERGENT B0 ;  /* 0x0000000000007941 */ /* 0x000fea0003800200 */
.L_x_6745:
        /* <DEDUP_REMOVED lines=9> */
.L_x_6748:
[----:B------:R-:W4:Y:S01]  /*0580*/  LD.E.64 R4, desc[UR4][R84.64+0x108] ;  /* 0x0001080454047980 */ /* 0x000f22000c101b00 */
[----:B------:R-:W-:Y:S01]  /*0590*/  BSSY.RECONVERGENT B0, `(.L_x_6750) ;  /* 0x0000006000007945 */ /* 0x000fe20003800200 */
[----:B----4-:R-:W-:Y:S01]  /*05a0*/  ISETP.NE.U32.AND P0, PT, R4, RZ, PT ;  /* 0x000000ff0400720c */ /* 0x010fe20003f05070 */
[----:B------:R-:W-:-:S03]  /*05b0*/  IMAD.MOV.U32 R4, RZ, RZ, RZ ;  /* 0x000000ffff047224 */ /* 0x000fc600078e00ff */
[----:B------:R-:W-:-:S13]  /*05c0*/  ISETP.NE.AND.EX P0, PT, R5, RZ, PT, P0 ;  /* 0x000000ff0500720c */ /* 0x000fda0003f05300 */
[----:B------:R-:W-:Y:S05]  /*05d0*/  @!P0 BRA `(.L_x_6751) ;  /* 0x0000000000048947 */ /* 0x000fea0003800000 */
[----:B------:R4:W5:Y:S02]  /*05e0*/  LD.E R4, desc[UR4][R84.64+0xbc] ;  /* 0x0000bc0454047980 */ /* 0x000964000c101900 */
.L_x_6751:
[----:B------:R-:W-:Y:S05]  /*05f0*/  BSYNC.RECONVERGENT B0 ;  /* 0x0000000000007941 */ /* 0x000fea0003800200 */
.L_x_6750:
[----:B-----5:R-:W-:Y:S02]  /*0600*/  IADD3 R57, PT, PT, R63, R4, RZ ;  /* 0x000000043f397210 */ /* 0x020fe40007ffe0ff */
.L_x_6749:
[----:B------:R-:W-:Y:S05]  /*0610*/  BSYNC.RECONVERGENT B1 ;  /* 0x0000000000017941 */ /* 0x000fea0003800200 */
.L_x_6747:
[----:B------:R-:W-:Y:S01]  /*0620*/  IMAD.SHL.U32 R65, R143, 0x40, RZ ;  /* 0x000000408f417824 */ /* 0x000fe200078e00ff */
[----:B------:R-:W-:Y:S01]  /*0630*/  MOV R4, R142 ;  /* 0x0000008e00047202 */ /* 0x000fe20000000f00 */
[----:B------:R-:W-:-:S03]  /*0640*/  IMAD.MOV.U32 R5, RZ, RZ, 0x0 ;  /* 0x00000000ff057424 */ /* 0x000fc600078e00ff */
[----:B------:R-:W-:-:S13]  /*0650*/  ISETP.GT.AND P0, PT, R146, R65, PT ;  /* 0x000000419200720c */ /* 0x000fda0003f04270 */
[----:B-1234-:R-:W-:Y:S05]  /*0660*/  @!P0 RET.REL.NODEC R4 `(_ZN5flash24flash_fwd_splitkv_kernelI23Flash_fwd_kernel_traitsILi32ELi64ELi128ELi4ELb0ELb0EN7cutlass6half_tE19Flash_kernel_traitsILi32ELi64ELi128ELi4ES3_EELb0ELb0ELb0ELb0ELb0ELb0ELb1ELb1EEEvNS_16Flash_fwd_paramsE) ;  /* 0xfffffff804648950 */ /* 0x01efea0003c3ffff */
[----:B------:R-:W2:Y:S01]  /*0670*/  LD.E R3, desc[UR4][R84.64+0xb8] ;  /* 0x0000b80454037980 */ /* 0x000ea2000c101900 */
        /* <DEDUP_REMOVED lines=28> */
[----:B------:R-:W-:Y:S02]  /*0840*/  LEA.HI R3, R3, R4, RZ, 0x7 ;  /* 0x0000000403037211 */ /* 0x000fe400078f38ff */
[----:B------:R-:W1:Y:S02]  /*0850*/  S2R R4, SR_TID.X ;  /* 0x0000000000047919 */ /* 0x000e640000002100 */
        /* <DEDUP_REMOVED lines=18> */
[----:B------:R-:W-:Y:S02]  /*0980*/  IMAD.SHL.U32 R2, R4, 0x4, RZ ;  /* 0x0000000404027824 */ /* 0x000fe400078e00ff */
[----:B------:R-:W-:Y:S01]  /*0990*/  IMAD R6, R3, R6, R65 ;  /* 0x0000000603067224 */ /* 0x000fe200078e0241 */
[----:B------:R-:W-:Y:S02]  /*09a0*/  SHF.R.U32.HI R3, RZ, 0x3, R4 ;  /* 0x00000003ff037819 */ /* 0x000fe40000011604 */
[----:B------:R-:W-:Y:S01]  /*09b0*/  LOP3.LUT R7, R2, 0x1c, RZ, 0xc0, !PT ;  /* 0x0000001c02077812 */ /* 0x000fe200078ec0ff */
[----:B----4-:R-:W-:Y:S01]  /*09c0*/  IMAD R5, R6, R5, RZ ;  /* 0x0000000506057224 */ /* 0x010fe200078e02ff */
[----:B------:R-:W-:Y:S01]  /*09d0*/  LOP3.LUT R2, R2, 0xffc, RZ, 0xc0, !PT ;  /* 0x00000ffc02027812 */ /* 0x000fe200078ec0ff */
[----:B------:R-:W-:Y:S01]  /*09e0*/  VIADD R13, R3, 0x10 ;  /* 0x00000010030d7836 */ /* 0x000fe20000000000 */
[----:B-----5:R-:W-:-:S02]  /*09f0*/  ISETP.GE.AND P3, PT, R7, R0, PT ;  /* 0x000000000700720c */ /* 0x020fc40003f66270 */
[----:B------:R-:W-:Y:S02]  /*0a00*/  IADD3 R15, P0, PT, R5, R2, RZ ;  /* 0x00000002050f7210 */ /* 0x000fe40007f1e0ff */
[----:B------:R-:W-:Y:S02]  /*0a10*/  ISETP.GE.OR P5, PT, R3, R146, P3 ;  /* 0x000000920300720c */ /* 0x000fe40001fa6670 */
[----:B------:R-:W-:Y:S02]  /*0a20*/  LEA.HI.X.SX32 R5, R5, RZ, 0x1, P0 ;  /* 0x000000ff05057211 */ /* 0x000fe400000f0eff */
[----:B------:R-:W-:Y:S02]  /*0a30*/  LEA R4, P1, R15, R8, 0x2 ;  /* 0x000000080f047211 */ /* 0x000fe400078210ff */
[----:B------:R-:W-:Y:S01]  /*0a40*/  ISETP.NE.AND P0, PT, R7, RZ, PT ;  /* 0x000000ff0700720c */ /* 0x000fe20003f05270 */
[----:B------:R-:W-:Y:S01]  /*0a50*/  VIADD R7, R3, 0x20 ;  /* 0x0000002003077836 */ /* 0x000fe20000000000 */
[----:B------:R-:W-:Y:S01]  /*0a60*/  LEA.HI.X R5, R15, R9, R5, 0x2, P1 ;  /* 0x000000090f057211 */ /* 0x000fe200008f1405 */
[----:B------:R-:W-:Y:S01]  /*0a70*/  VIADD R9, R3, 0x30 ;  /* 0x0000003003097836 */ /* 0x000fe20000000000 */
[----:B------:R-:W-:-:S02]  /*0a80*/  ISETP.GE.OR P6, PT, R13, R146, P3 ;  /* 0x000000920d00720c */ /* 0x000fc40001fc6670 */
[-C--:B------:R-:W-:Y:S01]  /*0a90*/  ISETP.GE.OR P4, PT, R3, R146.reuse, P0 ;  /* 0x000000920300720c */ /* 0x080fe20000786670 */
[----:B------:R-:W-:Y:S01]  /*0aa0*/  @!P5 ST.E.128 desc[UR4][R4.64], RZ ;  /* 0x000000ff0400d985 */ /* 0x000fe2000c101d04 */
[-C--:B------:R-:W-:Y:S02]  /*0ab0*/  ISETP.GE.OR P5, PT, R7, R146.reuse, P3 ;  /* 0x000000920700720c */ /* 0x080fe40001fa6670 */
[-C--:B------:R-:W-:Y:S02]  /*0ac0*/  ISETP.GE.OR P2, PT, R13, R146.reuse, P0 ;  /* 0x000000920d00720c */ /* 0x080fe40000746670 */
[----:B------:R-:W-:Y:S02]  /*0ad0*/  P2R R0, PR, RZ, 0x20 ;  /* 0x00000020ff007803 */ /* 0x000fe40000000000 */
[C---:B------:R-:W-:Y:S02]  /*0ae0*/  IADD3 R3, P5, PT, R6.reuse, R3, RZ ;  /* 0x0000000306037210 */ /* 0x040fe40007fbe0ff */
[----:B------:R-:W-:Y:S01]  /*0af0*/  ISETP.GE.OR P1, PT, R7, R146, P0 ;  /* 0x000000920700720c */ /* 0x000fe20000726670 */
[----:B------:R-:W-:Y:S01]  /*0b00*/  @!P6 ST.E.128 desc[UR4][R4.64+0x800], RZ ;  /* 0x000800ff0400e985 */ /* 0x000fe2000c101d04 */
[----:B------:R-:W-:-:S02]  /*0b10*/  LEA.HI.X.SX32 R6, R6, RZ, 0x1, P5 ;  /* 0x000000ff06067211 */ /* 0x000fc400028f0eff */
[CC--:B------:R-:W-:Y:S02]  /*0b20*/  ISETP.GE.OR P6, PT, R9.reuse, R146.reuse, P3 ;  /* 0x000000920900720c */ /* 0x0c0fe40001fc6670 */
        /* <DEDUP_REMOVED lines=12> */
[----:B-1----:R-:W-:Y:S05]  /*0bf0*/  @P0 RET.REL.NODEC R142 `(_ZN5flash24flash_fwd_splitkv_kernelI23Flash_fwd_kernel_traitsILi32ELi64ELi128ELi4ELb0ELb0EN7cutlass6half_tE19Flash_kernel_traitsILi32ELi64ELi128ELi4ES3_EELb0ELb0ELb0ELb0ELb0ELb0ELb1ELb1EEEvNS_16Flash_fwd_paramsE) ;  /* 0xfffffff48e000950 */ /* 0x002fea0003c3ffff */
[----:B------:R-:W-:Y:S02]  /*0c00*/  MOV R3, 0xff800000 ;  /* 0xff80000000037802 */ /* 0x000fe40000000f00 */
[----:B------:R-:W-:-:S03]  /*0c10*/  MOV R143, 0x0 ;  /* 0x00000000008f7802 */ /* 0x000fc60000000f00 */
[----:B------:R1:W-:Y:S02]  /*0c20*/  ST.E desc[UR4][R10.64+0xc0], R3 ;  /* 0x0000c0030a007985 */ /* 0x0003e4000c101904 */
[----:B-1----:R-:W-:Y:S05]  /*0c30*/  RET.REL.NODEC R142 `(_ZN5flash24flash_fwd_splitkv_kernelI23Flash_fwd_kernel_traitsILi32ELi64ELi128ELi4ELb0ELb0EN7cutlass6half_tE19Flash_kernel_traitsILi32ELi64ELi128ELi4ES3_EELb0ELb0ELb0ELb0ELb0ELb0ELb1ELb1EEEvNS_16Flash_fwd_paramsE) ;  /* 0xfffffff08ef07950 */ /* 0x002fea0003c3ffff */
.L_x_6752:
        /* <DEDUP_REMOVED lines=38> */
[----:B------:R-:W-:-:S11]  /*0ea0*/  ISETP.NE.AND P3, PT, R9, RZ, PT ;  /* 0x000000ff0900720c */ /* 0x000fd60003f65270 */
        /* <DEDUP_REMOVED lines=12> */
[----:B------:R-:W-:Y:S01]  /*0f70*/  @!P3 LOP3.LUT R7, RZ, R9, RZ, 0x33, !PT ;  /* 0x00000009ff07b212 */ /* 0x000fe200078e33ff */
[----:B------:R-:W2:Y:S04]  /*0f80*/  LD.E.64 R18, desc[UR4][R14.64+0x28] ;  /* 0x000028040e127980 */ /* 0x000ea8000c101b00 */
        /* <DEDUP_REMOVED lines=32> */
[----:B---3--:R-:W-:Y:S01]  /*1190*/  SHF.R.S32.HI R3, RZ, 0x1f, R0 ;  /* 0x0000001fff037819 */ /* 0x008fe20000011400 */
[-C--:B------:R-:W-:Y:S02]  /*11a0*/  IMAD R5, R23, R0.reuse, RZ ;  /* 0x0000000017057224 */ /* 0x080fe400078e02ff */
[----:B------:R-:W-:-:S04]  /*11b0*/  IMAD.WIDE.U32 R8, R22, R0, RZ ;  /* 0x0000000016087225 */ /* 0x000fc800078e00ff */
[----:B------:R-:W-:-:S04]  /*11c0*/  IMAD R5, R22, R3, R5 ;  /* 0x0000000316057224 */ /* 0x000fc800078e0205 */
[----:B------:R-:W-:Y:S02]  /*11d0*/  IMAD.IADD R9, R9, 0x1, R5 ;  /* 0x0000000109097824 */ /* 0x000fe400078e0205 */
[----:B------:R-:W-:-:S05]  /*11e0*/  IMAD.WIDE.U32 R8, R16, R134, R8 ;  /* 0x0000008610087225 */ /* 0x000fca00078e0008 */
[----:B------:R-:W-:Y:S01]  /*11f0*/  IADD3 R9, PT, PT, R9, R2, RZ ;  /* 0x0000000209097210 */ /* 0x000fe20007ffe0ff */
[----:B------:R-:W-:Y:S01]  /*1200*/  IMAD R5, R21, R7, RZ ;  /* 0x0000000715057224 */ /* 0x000fe200078e02ff */
[----:B------:R-:W-:-:S05]  /*1210*/  SHF.R.S32.HI R2, RZ, 0x1f, R7 ;  /* 0x0000001fff027819 */ /* 0x000fca0000011407 */
        /* <DEDUP_REMOVED lines=9> */
.L_x_6754:
        /* <DEDUP_REMOVED lines=11> */
[----:B-1----:R-:W-:Y:S02]  /*1360*/  IABS R3, R147 ;  /* 0x0000009300037213 */ /* 0x002fe40000000000 */
        /* <DEDUP_REMOVED lines=17> */
[----:B------:R-:W-:Y:S02]  /*1480*/  @!P0 IMAD R0, R0, R134, R5 ;  /* 0x0000008600008224 */ /* 0x000fe400078e0205 */
[----:B----45:R-:W-:-:S03]  /*1490*/  @!P0 IMAD R5, R17, R8, RZ ;  /* 0x0000000811058224 */ /* 0x030fc600078e02ff */
[----:B------:R-:W-:Y:S01]  /*14a0*/  @!P0 IADD3 R23, PT, PT, R23, R0, RZ ;  /* 0x0000000017178210 */ /* 0x000fe20007ffe0ff */
[----:B------:R-:W-:Y:S01]  /*14b0*/  @!P1 IMAD.IADD R3, R3, 0x1, -R2 ;  /* 0x0000000103039824 */ /* 0x000fe200078e0a02 */
[----:B------:R-:W-:Y:S02]  /*14c0*/  @!P0 SHF.R.S32.HI R0, RZ, 0x1f, R8 ;  /* 0x0000001fff008819 */ /* 0x000fe40000011408 */
[----:B------:R-:W-:Y:S02]  /*14d0*/  @P0 IADD3 R6, PT, PT, R9, R12, RZ ;  /* 0x0000000c09060210 */ /* 0x000fe40007ffe0ff */
[----:B------:R-:W-:Y:S01]  /*14e0*/  ISETP.GE.U32.AND P4, PT, R3, R2, PT ;  /* 0x000000020300720c */ /* 0x000fe20003f86070 */
[C---:B------:R-:W-:Y:S01]  /*14f0*/  @!P0 IMAD R5, R16.reuse, R0, R5 ;  /* 0x0000000010058224 */ /* 0x040fe200078e0205 */
[----:B------:R-:W-:Y:S01]  /*1500*/  LOP3.LUT R2, R147, R10, RZ, 0x3c, !PT ;  /* 0x0000000a93027212 */ /* 0x000fe200078e3cff */
[----:B------:R-:W-:Y:S01]  /*1510*/  @!P0 IMAD.WIDE.U32 R16, R16, R8, R22 ;  /* 0x0000000810108225 */ /* 0x000fe200078e0016 */
[----:B------:R-:W-:-:S02]  /*1520*/  ISETP.NE.AND P3, PT, R10, RZ, PT ;  /* 0x000000ff0a00720c */ /* 0x000fc40003f65270 */
[----:B------:R-:W-:Y:S01]  /*1530*/  ISETP.GE.AND P2, PT, R2, RZ, PT ;  /* 0x000000ff0200720c */ /* 0x000fe20003f46270 */
[-C--:B------:R-:W-:Y:S02]  /*1540*/  @P0 IMAD R0, R135, R6.reuse, RZ ;  /* 0x0000000687000224 */ /* 0x080fe400078e02ff */
[----:B------:R-:W-:Y:S01]  /*1550*/  @P0 IMAD.WIDE.U32 R22, R134, R6, RZ ;  /* 0x0000000686160225 */ /* 0x000fe200078e00ff */
[----:B------:R-:W-:Y:S02]  /*1560*/  @!P0 IADD3 R5, PT, PT, R17, R5, RZ ;  /* 0x0000000511058210 */ /* 0x000fe40007ffe0ff */
[----:B------:R-:W-:Y:S01]  /*1570*/  @!P0 MOV R6, R16 ;  /* 0x0000001000068202 */ /* 0x000fe20000000f00 */
[----:B------:R-:W-:Y:S01]  /*1580*/  @P0 IMAD.IADD R5, R23, 0x1, R0 ;  /* 0x0000000117050824 */ /* 0x000fe200078e0200 */
[----:B------:R-:W-:Y:S02]  /*1590*/  LEA R16, R56, 0xffffff80, 0x7 ;  /* 0xffffff8038107811 */ /* 0x000fe400078e38ff */
[----:B------:R-:W-:-:S02]  /*15a0*/  @P0 MOV R6, R22 ;  /* 0x0000001600060202 */ /* 0x000fc40000000f00 */
        /* <DEDUP_REMOVED lines=8> */
[----:B------:R-:W-:Y:S02]  /*1630*/  @!P0 IMAD R0, R3, R136, R0 ;  /* 0x0000008803008224 */ /* 0x000fe400078e0200 */
[----:B------:R-:W-:Y:S01]  /*1640*/  @!P0 IMAD.WIDE.U32 R24, R136, R9, RZ ;  /* 0x0000000988188225 */ /* 0x000fe200078e00ff */
[----:B------:R-:W-:-:S02]  /*1650*/  @!P2 IADD3 R7, PT, PT, -R7, RZ, RZ ;  /* 0x000000ff0707a210 */ /* 0x000fc40007ffe1ff */
[----:B------:R-:W-:Y:S01]  /*1660*/  @!P3 LOP3.LUT R7, RZ, R10, RZ, 0x33, !PT ;  /* 0x0000000aff07b212 */ /* 0x000fe200078e33ff */
[----:B------:R-:W-:Y:S02]  /*1670*/  IMAD R2, R17, R134, R2 ;  /* 0x0000008611027224 */ /* 0x000fe400078e0202 */
[----:B------:R-:W-:Y:S01]  /*1680*/  IMAD.WIDE.U32 R22, R134, R16, R22 ;  /* 0x0000001086167225 */ /* 0x000fe200078e0016 */
[----:B------:R-:W-:-:S03]  /*1690*/  @!P0 SHF.R.S32.HI R3, RZ, 0x1f, R8 ;  /* 0x0000001fff038819 */ /* 0x000fc60000011408 */
[----:B------:R-:W-:Y:S01]  /*16a0*/  @!P0 IMAD.IADD R25, R25, 0x1, R0 ;  /* 0x0000000119198824 */ /* 0x000fe200078e0200 */
[----:B------:R-:W-:Y:S01]  /*16b0*/  @P0 IADD3 R9, PT, PT, R9, R12, RZ ;  /* 0x0000000c09090210 */ /* 0x000fe20007ffe0ff */
[-C--:B------:R-:W-:Y:S02]  /*16c0*/  @!P0 IMAD R0, R21, R8.reuse, RZ ;  /* 0x0000000815008224 */ /* 0x080fe400078e02ff */
[----:B------:R-:W-:Y:S01]  /*16d0*/  IMAD.IADD R23, R23, 0x1, R2 ;  /* 0x0000000117177824 */ /* 0x000fe200078e0202 */
[----:B------:R-:W-:Y:S01]  /*16e0*/  SHF.R.S32.HI R2, RZ, 0x1f, R7 ;  /* 0x0000001fff027819 */ /* 0x000fe20000011407 */
[----:B------:R-:W-:Y:S02]  /*16f0*/  IMAD R5, R19, R7, RZ ;  /* 0x0000000713057224 */ /* 0x000fe400078e02ff */
[C---:B------:R-:W-:Y:S02]  /*1700*/  @!P0 IMAD R0, R20.reuse, R3, R0 ;  /* 0x0000000314008224 */ /* 0x040fe400078e0200 */
[----:B------:R-:W-:-:S04]  /*1710*/  @!P0 IMAD.WIDE.U32 R20, R20, R8, R24 ;  /* 0x0000000814148225 */ /* 0x000fc800078e0018 */
[----:B------:R-:W-:-:S04]  /*1720*/  IMAD.WIDE.U32 R22, R18, R7, R22 ;  /* 0x0000000712167225 */ /* 0x000fc800078e0016 */
[-C--:B------:R-:W-:Y:S02]  /*1730*/  @P0 IMAD R3, R137, R9.reuse, RZ ;  /* 0x0000000989030224 */ /* 0x080fe400078e02ff */
[----:B------:R-:W-:-:S04]  /*1740*/  @P0 IMAD.WIDE.U32 R6, R136, R9, RZ ;  /* 0x0000000988060225 */ /* 0x000fc800078e00ff */
[----:B------:R-:W-:Y:S01]  /*1750*/  IMAD R5, R18, R2, R5 ;  /* 0x0000000212057224 */ /* 0x000fe200078e0205 */
[----:B------:R-:W-:Y:S02]  /*1760*/  @!P0 IADD3 R18, PT, PT, R21, R0, RZ ;  /* 0x0000000015128210 */ /* 0x000fe40007ffe0ff */
[----:B------:R-:W-:Y:S01]  /*1770*/  MOV R2, R22 ;  /* 0x0000001600027202 */ /* 0x000fe20000000f00 */
[----:B------:R-:W-:Y:S01]  /*1780*/  IMAD.IADD R0, R23, 0x1, R5 ;  /* 0x0000000117007824 */ /* 0x000fe200078e0205 */
[----:B------:R-:W-:Y:S02]  /*1790*/  @P0 IADD3 R18, PT, PT, R7, R3, RZ ;  /* 0x0000000307120210 */ /* 0x000fe40007ffe0ff */
[----:B------:R-:W-:Y:S02]  /*17a0*/  @P0 MOV R20, R6 ;  /* 0x0000000600140202 */ /* 0x000fe40000000f00 */
.L_x_6755:
[----:B------:R-:W-:Y:S05]  /*17b0*/  BSYNC.RECONVERGENT B0 ;  /* 0x0000000000007941 */ /* 0x000fea0003800200 */
.L_x_6753:
        /* <DEDUP_REMOVED lines=9> */
[----:B------:R-:W4:Y:S04]  /*1850*/  @P6 LD.E R3, desc[UR4][R34.64] ;  /* 0x0000000422036980 */ /* 0x000f28000c101900 */
        /* <DEDUP_REMOVED lines=25> */
[-C--:B------:R-:W-:Y:S01]  /*19f0*/  IMAD R17, R17, R136.reuse, RZ ;  /* 0x0000008811117224 */ /* 0x080fe200078e02ff */
[----:B------:R-:W-:Y:S01]  /*1a00*/  ISETP.NE.AND P1, PT, R10, RZ, PT ;  /* 0x000000ff0a00720c */ /* 0x000fe20003f25270 */
[----:B------:R-:W-:-:S04]  /*1a10*/  IMAD.WIDE.U32 R22, R16, R136, R20 ;  /* 0x0000008810167225 */ /* 0x000fc800078e0014 */
[----:B------:R-:W-:Y:S02]  /*1a20*/  @P3 VIADD R19, R19, 0x1 ;  /* 0x0000000113133836 */ /* 0x000fe40000000000 */
[----:B------:R-:W-:Y:S02]  /*1a30*/  IMAD R17, R16, R137, R17 ;  /* 0x0000008910117224 */ /* 0x000fe400078e0211 */
[----:B------:R-:W-:-:S03]  /*1a40*/  IMAD.MOV.U32 R5, RZ, RZ, R19 ;  /* 0x000000ffff057224 */ /* 0x000fc600078e0013 */
[----:B------:R-:W-:Y:S01]  /*1a50*/  IADD3 R23, PT, PT, R23, R17, RZ ;  /* 0x0000001117177210 */ /* 0x000fe20007ffe0ff */
[----:B------:R-:W-:Y:S01]  /*1a60*/  @!P2 IMAD.MOV R5, RZ, RZ, -R5 ;  /* 0x000000ffff05a224 */ /* 0x000fe200078e0a05 */
[----:B------:R-:W-:Y:S02]  /*1a70*/  @!P1 LOP3.LUT R5, RZ, R10, RZ, 0x33, !PT ;  /* 0x0000000aff059212 */ /* 0x000fe400078e33ff */
[----:B------:R-:W-:Y:S01]  /*1a80*/  SHF.R.S32.HI R19, RZ, 0x1f, R147 ;  /* 0x0000001fff137819 */ /* 0x000fe20000011493 */
[----:B------:R-:W1:Y:S02]  /*1a90*/  S2UR UR6, SR_CgaCtaId ;  /* 0x00000000000679c3 */ /* 0x000e640000008800 */
[----:B------:R-:W-:Y:S01]  /*1aa0*/  IMAD.WIDE.U32 R22, R5, R30, R22 ;  /* 0x0000001e05167225 */ /* 0x000fe200078e0016 */
[----:B------:R-:W-:-:S05]  /*1ab0*/  SHF.R.U32.HI R92, RZ, 0x2, R4 ;  /* 0x00000002ff5c7819 */ /* 0x000fca0000011604 */
[-C--:B------:R-:W-:Y:S02]  /*1ac0*/  IMAD R141, R137, R92.reuse, RZ ;  /* 0x0000005c898d7224 */ /* 0x080fe400078e02ff */
[----:B------:R-:W-:Y:S01]  /*1ad0*/  IMAD.MOV.U32 R93, RZ, RZ, RZ ;  /* 0x000000ffff5d7224 */ /* 0x000fe200078e00ff */
[----:B------:R-:W-:Y:S01]  /*1ae0*/  UMOV UR7, 0x400 ;  /* 0x0000040000077882 */ /* 0x000fe20000000000 */
[----:B------:R-:W-:Y:S01]  /*1af0*/  IMAD R139, R135, R92, RZ ;  /* 0x0000005c878b7224 */ /* 0x000fe200078e02ff */
[----:B------:R-:W-:Y:S01]  /*1b00*/  SHF.L.U32 R62, R4, 0x2, RZ ;  /* 0x00000002043e7819 */ /* 0x000fe200000006ff */
[C---:B------:R-:W-:Y:S01]  /*1b10*/  VIADD R58, R56.reuse, 0xffffffff ;  /* 0xffffffff383a7836 */ /* 0x040fe20000000000 */
[----:B------:R-:W-:Y:S01]  /*1b20*/  LEA R144, R56, 0xffffff80, 0x7 ;  /* 0xffffff8038907811 */ /* 0x000fe200078e38ff */
[----:B-1----:R-:W-:Y:S01]  /*1b30*/  ULEA UR6, UR6, UR7, 0x18 ;  /* 0x0000000706067291 */ /* 0x002fe2000f8ec0ff */
[----:B------:R-:W-:Y:S01]  /*1b40*/  LOP3.LUT R62, R62, 0xc, RZ, 0xc0, !PT ;  /* 0x0000000c3e3e7812 */ /* 0x000fe200078ec0ff */
[----:B--2---:R-:W-:-:S04]  /*1b50*/  @P0 IMAD.WIDE.U32 R20, R26, R13, RZ ;  /* 0x0000000d1a140225 */ /* 0x004fc800078e00ff */
[----:B------:R-:W-:Y:S02]  /*1b60*/  @P0 IMAD R18, R27, R13, RZ ;  /* 0x0000000d1b120224 */ /* 0x000fe400078e02ff */
[-C--:B---3--:R-:W-:Y:S02]  /*1b70*/  @!P0 IMAD R16, R25, R149.reuse, RZ ;  /* 0x0000009519108224 */ /* 0x088fe400078e02ff */
[----:B------:R-:W-:-:S04]  /*1b80*/  @!P0 IMAD.WIDE.U32 R24, R24, R149, RZ ;  /* 0x0000009518188225 */ /* 0x000fc800078e00ff */
[----:B------:R-:W-:Y:S01]  /*1b90*/  @!P0 IMAD.MOV.U32 R17, RZ, RZ, R24 ;  /* 0x000000ffff118224 */ /* 0x000fe200078e0018 */
[----:B------:R-:W-:Y:S01]  /*1ba0*/  @!P0 IADD3 R16, PT, PT, R25, R16, RZ ;  /* 0x0000001019108210 */ /* 0x000fe20007ffe0ff */
[----:B------:R-:W-:Y:S02]  /*1bb0*/  @P0 IMAD.MOV.U32 R17, RZ, RZ, R20 ;  /* 0x000000ffff110224 */ /* 0x000fe400078e0014 */
[----:B------:R-:W-:Y:S01]  /*1bc0*/  @P0 IMAD.IADD R16, R21, 0x1, R18 ;  /* 0x0000000115100824 */ /* 0x000fe200078e0212 */
[----:B------:R-:W-:Y:S02]  /*1bd0*/  LOP3.LUT R21, R64, 0xc0, RZ, 0xc0, !PT ;  /* 0x000000c040157812 */ /* 0x000fe400078ec0ff */
[C---:B------:R-:W-:Y:S01]  /*1be0*/  IADD3 R32, P1, PT, R12.reuse, R17, RZ ;  /* 0x000000110c207210 */ /* 0x040fe20007f3e0ff */
[----:B------:R-:W-:Y:S01]  /*1bf0*/  IMAD R17, R31, R5, RZ ;  /* 0x000000051f117224 */ /* 0x000fe200078e02ff */
[----:B------:R-:W-:Y:S02]  /*1c00*/  SHF.R.S32.HI R24, RZ, 0x1f, R5 ;  /* 0x0000001fff187819 */ /* 0x000fe40000011405 */
[----:B------:R-:W-:Y:S01]  /*1c10*/  LOP3.LUT R21, R21, 0x18, R4, 0xf8, !PT ;  /* 0x0000001815157812 */ /* 0x000fe200078ef804 */
[----:B------:R-:W-:Y:S01]  /*1c20*/  IMAD R10, R29, R147, RZ ;  /* 0x000000931d0a7224 */ /* 0x000fe200078e02ff */
[----:B------:R-:W-:Y:S01]  /*1c30*/  IADD3 R20, P0, PT, R12, R2, RZ ;  /* 0x000000020c147210 */ /* 0x000fe20007f1e0ff */
[----:B------:R-:W-:Y:S01]  /*1c40*/  IMAD R17, R24, R30, R17 ;  /* 0x0000001e18117224 */ /* 0x000fe200078e0211 */
[----:B------:R-:W-:Y:S01]  /*1c50*/  LOP3.LUT R21, R21, 0x18, R64, 0x78, !PT ;  /* 0x0000001815157812 */ /* 0x000fe200078e7840 */
[----:B------:R-:W-:Y:S01]  /*1c60*/  IMAD R10, R28, R19, R10 ;  /* 0x000000131c0a7224 */ /* 0x000fe200078e020a */
[----:B------:R-:W-:Y:S01]  /*1c70*/  SHF.R.S32.HI R2, RZ, 0x1f, R63 ;  /* 0x0000001fff027819 */ /* 0x000fe2000001143f */
[----:B------:R-:W-:Y:S01]  /*1c80*/  IMAD.IADD R19, R23, 0x1, R17 ;  /* 0x0000000117137824 */ /* 0x000fe200078e0211 */
[----:B------:R-:W-:-:S02]  /*1c90*/  MOV R18, R22 ;  /* 0x0000001600127202 */ /* 0x000fc40000000f00 */
[----:B------:R-:W-:Y:S02]  /*1ca0*/  LOP3.LUT R64, R21, 0x1f20, R64, 0xf8, !PT ;  /* 0x00001f2015407812 */ /* 0x000fe400078ef840 */
[----:B------:R-:W-:Y:S02]  /*1cb0*/  IADD3.X R21, PT, PT, RZ, R0, RZ, P0, !PT ;  /* 0x00000000ff157210 */ /* 0x000fe400007fe4ff */
[----:B------:R-:W-:Y:S01]  /*1cc0*/  LEA.HI R0, R2, R63, RZ, 0x7 ;  /* 0x0000003f02007211 */ /* 0x000fe200078f38ff */
[----:B------:R-:W-:Y:S01]  /*1cd0*/  IMAD.WIDE.U32 R18, R92, R136, R18 ;  /* 0x000000885c127225 */ /* 0x000fe200078e0012 */
[----:B------:R-:W-:Y:S02]  /*1ce0*/  IADD3.X R33, PT, PT, RZ, R16, RZ, P1, !PT ;  /* 0x00000010ff217210 */ /* 0x000fe40000ffe4ff */
[----:B------:R-:W-:Y:S01]  /*1cf0*/  SHF.R.S32.HI R0, RZ, 0x7, R0 ;  /* 0x00000007ff007819 */ /* 0x000fe20000011400 */
[----:B------:R-:W-:Y:S01]  /*1d00*/  IMAD.IADD R141, R19, 0x1, R141 ;  /* 0x00000001138d7824 */ /* 0x000fe200078e028d */
[----:B----4-:R-:W-:-:S02]  /*1d10*/  LEA R140, P0, R18, R6, 0x1 ;  /* 0x00000006128c7211 */ /* 0x010fc400078008ff */
[----:B------:R-:W-:Y:S01]  /*1d20*/  VIMNMX R59, PT, PT, R133, R0, !PT ;  /* 0x00000000853b7248 */ /* 0x000fe20007fe0100 */
[----:B------:R-:W-:Y:S01]  /*1d30*/  IMAD.WIDE.U32 R32, R147, R28, R32 ;  /* 0x0000001c93207225 */ /* 0x000fe200078e0020 */
[----:B------:R-:W-:-:S03]  /*1d40*/  LEA.HI.X R141, R18, R7, R141, 0x1, P0 ;  /* 0x00000007128d7211 */ /* 0x000fc600000f0c8d */
[----:B------:R-:W-:Y:S01]  /*1d50*/  IMAD.WIDE.U32 R16, R143, 0x40, R92 ;  /* 0x000000408f107825 */ /* 0x000fe200078e005c */
[----:B------:R-:W-:-:S03]  /*1d60*/  ISETP.GT.AND P0, PT, R56, R59, PT ;  /* 0x0000003b3800720c */ /* 0x000fc60003f04270 */
[----:B------:R-:W-:Y:S02]  /*1d70*/  IMAD.IADD R23, R33, 0x1, R10 ;  /* 0x0000000121177824 */ /* 0x000fe400078e020a */
        /* <DEDUP_REMOVED lines=9> */
[----:B------:R-:W-:Y:S01]  /*1e10*/  LEA R64, R64, UR6, 0x1 ;  /* 0x0000000640407c11 */ /* 0x000fe2000f8e08ff */
[C---:B------:R-:W-:Y:S01]  /*1e20*/  IMAD.SHL.U32 R60, R26.reuse, 0x20, RZ ;  /* 0x000000201a3c7824 */ /* 0x040fe200078e00ff */
[----:B------:R-:W-:Y:S02]  /*1e30*/  SHF.L.U64.HI R61, R26, 0x5, R27 ;  /* 0x000000051a3d7819 */ /* 0x000fe4000001021b */
        /* <DEDUP_REMOVED lines=16> */
[----:B------:R-:W-:Y:S02]  /*1f40*/  SHF.R.S32.HI R11, RZ, 0x1, R11 ;  /* 0x00000001ff0b7819 */ /* 0x000fe4000001140b */
[----:B------:R-:W-:Y:S01]  /*1f50*/  LOP3.LUT R4, R4, 0x3, RZ, 0xc0, !PT ;  /* 0x0000000304047812 */ /* 0x000fe200078ec0ff */
        /* <DEDUP_REMOVED lines=9> */
[----:B------:R-:W-:-:S02]  /*1ff0*/  MOV R74, R140 ;  /* 0x0000008c004a7202 */ /* 0x000fc40000000f00 */
[----:B------:R-:W-:Y:S01]  /*2000*/  MOV R75, R141 ;  /* 0x0000008d004b7202 */ /* 0x000fe20000000f00 */
[----:B--2---:R-:W-:-:S04]  /*2010*/  IMAD.WIDE.U32 R22, R149, R14, R12 ;  /* 0x0000000e95167225 */ /* 0x004fc800078e000c */
[-C--:B------:R-:W-:Y:S02]  /*2020*/  IMAD R9, R15, R149.reuse, RZ ;  /* 0x000000950f097224 */ /* 0x080fe400078e02ff */
[----:B---3--:R-:W-:Y:S01]  /*2030*/  IMAD R8, R29, R149, RZ ;  /* 0x000000951d087224 */ /* 0x008fe200078e02ff */
[----:B------:R-:W-:Y:S01]  /*2040*/  SHF.R.S32.HI R15, RZ, 0x1f, R144 ;  /* 0x0000001fff0f7819 */ /* 0x000fe20000011490 */
[----:B------:R-:W-:Y:S01]  /*2050*/  IMAD.WIDE.U32 R28, R149, R28, R12 ;  /* 0x0000001c951c7225 */ /* 0x000fe200078e000c */
[----:B------:R-:W-:-:S03]  /*2060*/  IADD3 R23, PT, PT, R23, R9, RZ ;  /* 0x0000000917177210 */ /* 0x000fc60007ffe0ff */
[-C--:B----4-:R-:W-:Y:S02]  /*2070*/  IMAD R9, R97, R144.reuse, RZ ;  /* 0x0000009061097224 */ /* 0x090fe400078e02ff */
[----:B------:R-:W-:Y:S02]  /*2080*/  IMAD.IADD R29, R29, 0x1, R8 ;  /* 0x000000011d1d7824 */ /* 0x000fe400078e0208 */
[-C--:B------:R-:W-:Y:S02]  /*2090*/  IMAD R8, R95, R144.reuse, RZ ;  /* 0x000000905f087224 */ /* 0x080fe400078e02ff */
[C---:B------:R-:W-:Y:S02]  /*20a0*/  IMAD R9, R96.reuse, R15, R9 ;  /* 0x0000000f60097224 */ /* 0x040fe400078e0209 */
[----:B------:R-:W-:-:S04]  /*20b0*/  IMAD.WIDE.U32 R30, R96, R144, R22 ;  /* 0x00000090601e7225 */ /* 0x000fc800078e0016 */
[C---:B------:R-:W-:Y:S02]  /*20c0*/  IMAD R8, R94.reuse, R15, R8 ;  /* 0x0000000f5e087224 */ /* 0x040fe400078e0208 */
[----:B------:R-:W-:Y:S01]  /*20d0*/  IMAD.WIDE.U32 R28, R94, R144, R28 ;  /* 0x000000905e1c7225 */ /* 0x000fe200078e001c */
[----:B------:R-:W-:-:S03]  /*20e0*/  IADD3 R31, PT, PT, R31, R9, RZ ;  /* 0x000000091f1f7210 */ /* 0x000fc60007ffe0ff */
[-C--:B------:R-:W-:Y:S02]  /*20f0*/  IMAD R15, R27, R5.reuse, RZ ;  /* 0x000000051b0f7224 */ /* 0x080fe400078e02ff */
[----:B------:R-:W-:Y:S02]  /*2100*/  IMAD R9, R21, R5, RZ ;  /* 0x0000000515097224 */ /* 0x000fe400078e02ff */
[----:B------:R-:W-:Y:S02]  /*2110*/  IMAD.IADD R29, R29, 0x1, R8 ;  /* 0x000000011d1d7824 */ /* 0x000fe400078e0208 */
[-C--:B------:R-:W-:Y:S02]  /*2120*/  IMAD R22, R26, R24.reuse, R15 ;  /* 0x000000181a167224 */ /* 0x080fe400078e020f */
[----:B------:R-:W-:Y:S02]  /*2130*/  IMAD R24, R20, R24, R9 ;  /* 0x0000001814187224 */ /* 0x000fe400078e0209 */
[----:B------:R-:W-:Y:S01]  /*2140*/  IMAD.WIDE.U32 R26, R5, R26, R28 ;  /* 0x0000001a051a7225 */ /* 0x000fe200078e001c */
[----:B------:R-:W-:-:S03]  /*2150*/  SHF.R.S32.HI R9, RZ, 0x1f, R63 ;  /* 0x0000001fff097819 */ /* 0x000fc6000001143f */
[----:B------:R-:W-:Y:S01]  /*2160*/  IMAD.WIDE.U32 R20, R5, R20, R30 ;  /* 0x0000001405147225 */ /* 0x000fe200078e001e */
[----:B------:R-:W-:-:S03]  /*2170*/  IADD3 R15, P0, PT, -R63, R92, RZ ;  /* 0x0000005c3f0f7210 */ /* 0x000fc60007f1e1ff */
[----:B------:R-:W-:Y:S02]  /*2180*/  IMAD R5, R92, R11, RZ ;  /* 0x0000000b5c057224 */ /* 0x000fe400078e02ff */
[----:B------:R-:W-:Y:S01]  /*2190*/  IMAD.IADD R25, R21, 0x1, R24 ;  /* 0x0000000115197824 */ /* 0x000fe200078e0218 */
[----:B------:R-:W-:Y:S01]  /*21a0*/  IADD3.X R9, PT, PT, RZ, ~R9, RZ, P0, !PT ;  /* 0x80000009ff097210 */ /* 0x000fe200007fe4ff */
[----:B------:R-:W-:Y:S01]  /*21b0*/  IMAD R21, R0, R11, RZ ;  /* 0x0000000b00157224 */ /* 0x000fe200078e02ff */
[----:B------:R-:W-:Y:S01]  /*21c0*/  LEA R4, R4, R5, 0x3 ;  /* 0x0000000504047211 */ /* 0x000fe200078e18ff */
[----:B------:R-:W-:Y:S02]  /*21d0*/  IMAD.IADD R0, R62, 0x1, R5 ;  /* 0x000000013e007824 */ /* 0x000fe400078e0205 */
[----:B------:R-:W-:Y:S01]  /*21e0*/  IMAD.IADD R23, R27, 0x1, R22 ;  /* 0x000000011b177824 */ /* 0x000fe200078e0216 */
[----:B------:R-:W-:Y:S01]  /*21f0*/  MOV R22, R26 ;  /* 0x0000001a00167202 */ /* 0x000fe20000000f00 */
[----:B------:R-:W-:Y:S01]  /*2200*/  IMAD R67, R9, R94, RZ ;  /* 0x0000005e09437224 */ /* 0x000fe200078e02ff */
[----:B------:R-:W-:-:S02]  /*2210*/  SHF.R.S32.HI R5, RZ, 0x1f, R21 ;  /* 0x0000001fff057819 */ /* 0x000fc40000011415 */
[C---:B------:R-:W-:Y:S01]  /*2220*/  IADD3 R70, P0, PT, R21.reuse, R4, RZ ;  /* 0x0000000415467210 */ /* 0x040fe20007f1e0ff */
[----:B------:R-:W-:Y:S01]  /*2230*/  IMAD.MOV.U32 R24, RZ, RZ, R20 ;  /* 0x000000ffff187224 */ /* 0x000fe200078e0014 */
        /* <DEDUP_REMOVED lines=15> */
[----:B------:R-:W-:Y:S02]  /*2330*/  SHF.L.U64.HI R71, R70, 0x1, R71 ;  /* 0x0000000146477819 */ /* 0x000fe40000010247 */
[----:B------:R-:W-:Y:S02]  /*2340*/  LEA.HI.X R9, R24, R17, R9, 0x1, P0 ;  /* 0x0000001118097211 */ /* 0x000fe400000f0c09 */
[-C--:B------:R-:W-:Y:S02]  /*2350*/  IADD3 R48, P1, PT, R6, R14.reuse, RZ ;  /* 0x0000000e06307210 */ /* 0x080fe40007f3e0ff */
[----:B------:R-:W-:Y:S02]  /*2360*/  SHF.L.U32 R70, R70, 0x1, RZ ;  /* 0x0000000146467819 */ /* 0x000fe400000006ff */
[----:B------:R-:W-:Y:S02]  /*2370*/  IADD3 R14, P0, PT, R2, R14, RZ ;  /* 0x0000000e020e7210 */ /* 0x000fe40007f1e0ff */
[----:B------:R-:W-:-:S02]  /*2380*/  IADD3 R68, P3, PT, R6, R70, RZ ;  /* 0x0000004606447210 */ /* 0x000fc40007f7e0ff */
[----:B------:R-:W-:Y:S02]  /*2390*/  IADD3.X R15, PT, PT, R3, R0, RZ, P0, !PT ;  /* 0x00000000030f7210 */ /* 0x000fe400007fe4ff */
[----:B------:R-:W-:Y:S02]  /*23a0*/  IADD3 R70, P2, PT, R2, R70, RZ ;  /* 0x0000004602467210 */ /* 0x000fe40007f5e0ff */
[----:B-----5:R-:W-:Y:S01]  /*23b0*/  ISETP.GE.AND P0, PT, R12, R145, PT ;  /* 0x000000910c00720c */ /* 0x020fe20003f06270 */
[C---:B------:R-:W-:Y:S01]  /*23c0*/  IMAD.X R49, R7.reuse, 0x1, R0, P1 ;  /* 0x0000000107317824 */ /* 0x040fe200008e0600 */
[-C--:B------:R-:W-:Y:S02]  /*23d0*/  IADD3.X R69, PT, PT, R7, R71.reuse, RZ, P3, !PT ;  /* 0x0000004707457210 */ /* 0x080fe40001ffe4ff */
[----:B------:R-:W-:Y:S02]  /*23e0*/  IADD3.X R71, PT, PT, R3, R71, RZ, P2, !PT ;  /* 0x0000004703477210 */ /* 0x000fe400017fe4ff */
[----:B------:R-:W-:-:S07]  /*23f0*/  P2R R83, PR, RZ, 0x1 ;  /* 0x00000001ff537803 */ /* 0x000fce0000000000 */
.L_x_6779:
        /* <DEDUP_REMOVED lines=22> */
[----:B------:R-:W2:Y:S01]  /*2560*/  @!P3 LD.E.128 R4, desc[UR4][R66.64] ;  /* 0x000000044204b980 */ /* 0x000ea2000c101d00 */
[--C-:B------:R-:W-:Y:S01]  /*2570*/  IMAD.X R29, R67, 0x1, R2.reuse, P0 ;  /* 0x00000001431d7824 */ /* 0x100fe200000e0602 */
[C---:B------:R-:W-:Y:S04]  /*2580*/  ISETP.GE.OR P0, PT, R82.reuse, R77, P1 ;  /* 0x0000004d5200720c */ /* 0x040fe80000f06670 */
        /* <DEDUP_REMOVED lines=59> */
.L_x_6758:
        /* <DEDUP_REMOVED lines=75> */
.L_x_6762:
[----:B------:R-:W-:Y:S05]  /*2df0*/  BSYNC.RECONVERGENT B0 ;  /* 0x0000000000007941 */ /* 0x000fea0003800200 */
.L_x_6761:
        /* <DEDUP_REMOVED lines=52> */
.L_x_6764:
[----:B------:R-:W-:Y:S05]  /*3140*/  BSYNC.RECONVERGENT B0 ;  /* 0x0000000000007941 */ /* 0x000fea0003800200 */
.L_x_6763:
        /* <DEDUP_REMOVED lines=57> */
.L_x_6766:
[----:B------:R-:W-:Y:S05]  /*34e0*/  BSYNC.RECONVERGENT B0 ;  /* 0x0000000000007941 */ /* 0x000fea0003800200 */
.L_x_6765:
        /* <DEDUP_REMOVED lines=57> */
.L_x_6768:
[----:B------:R-:W-:Y:S05]  /*3880*/  BSYNC.RECONVERGENT B0 ;  /* 0x0000000000007941 */ /* 0x000fea0003800200 */
.L_x_6767:
[----:B------:R-:W5:Y:S02]  /*3890*/  LD.E R3, desc[UR4][R84.64+0xd0] ;  /* 0x0000d00454037980 */ /* 0x000f64000c101900 */
[----:B-----5:R-:W-:Y:S05]  /*38a0*/  IMAD.U32 R3, R3, -0x40, RZ ;  /* 0xffffffc003037824 */ /* 0x020fea00078e00ff */
[C---:B------:R-:W-:Y:S02]  /*38b0*/  LEA R14, P1, R3.reuse, R14, 0x1 ;  /* 0x0000000e030e7211 */ /* 0x040fe400078208ff */
[C---:B------:R-:W-:Y:S02]  /*38c0*/  LEA R48, P0, R3.reuse, R48, 0x1 ;  /* 0x0000003003307211 */ /* 0x040fe400078008ff */
[C---:B------:R-:W-:Y:S02]  /*38d0*/  LEA.HI.X.SX32 R15, R3.reuse, R15, 0x1, P1 ;  /* 0x0000000f030f7211 */ /* 0x040fe400008f0eff */
[----:B------:R-:W-:Y:S01]  /*38e0*/  LEA.HI.X.SX32 R49, R3, R49, 0x1, P0 ;  /* 0x0000003103317211 */ /* 0x000fe200000f0eff */
[----:B------:R-:W-:Y:S05]  /*38f0*/  BRA `(.L_x_6759) ;  /* 0x0000001800487947 */ /* 0x000fea0003800000 */
.L_x_6760:
        /* <DEDUP_REMOVED lines=99> */
.L_x_6770:
[----:B------:R-:W-:Y:S05]  /*3f30*/  BSYNC.RECONVERGENT B0 ;  /* 0x0000000000007941 */ /* 0x000fea0003800200 */
.L_x_6769:
        /* <DEDUP_REMOVED lines=97> */
.L_x_6772:
[----:B------:R-:W-:Y:S05]  /*4550*/  BSYNC.RECONVERGENT B0 ;  /* 0x0000000000007941 */ /* 0x000fea0003800200 */
.L_x_6771:
        /* <DEDUP_REMOVED lines=26> */
[----:B------:R-:W-:Y:S02]  /*4700*/  @!P0 PLOP3.LUT P2, PT, P1, PT, PT, 0x80, 0x8 ;  /* 0x000000000008881c */ /* 0x000fe40000f4f070 */
[----:B------:R-:W-:Y:S01]  /*4710*/  SHF.L.U64.HI R98, R134, 0x6, R135 ;  /* 0x0000000686627819 */ /* 0x000fe20000010287 */
        /* <DEDUP_REMOVED lines=72> */
.L_x_6774:
[----:B------:R-:W-:Y:S05]  /*4ba0*/  BSYNC.RECONVERGENT B0 ;  /* 0x0000000000007941 */ /* 0x000fea0003800200 */
.L_x_6773:
        /* <DEDUP_REMOVED lines=96> */
.L_x_6776:
[----:B------:R-:W-:Y:S05]  /*51b0*/  BSYNC.RECONVERGENT B0 ;  /* 0x0000000000007941 */ /* 0x000fea0003800200 */
.L_x_6775:
[----:B------:R-:W5:Y:S02]  /*51c0*/  LD.E R3, desc[UR4][R84.64+0xd0] ;  /* 0x0000d00454037980 */ /* 0x000f64000c101900 */
[----:B-----5:R-:W-:Y:S05]  /*51d0*/  IMAD.U32 R3, R3, -0x40, RZ ;  /* 0xffffffc003037824 */ /* 0x020fea00078e00ff */
[C---:B------:R-:W-:Y:S02]  /*51e0*/  LEA R70, P1, R3.reuse, R70, 0x1 ;  /* 0x0000004603467211 */ /* 0x040fe400078208ff */
[C---:B------:R-:W-:Y:S02]  /*51f0*/  LEA R68, P0, R3.reuse, R68, 0x1 ;  /* 0x0000004403447211 */ /* 0x040fe400078008ff */
[C---:B------:R-:W-:Y:S02]  /*5200*/  LEA.HI.X.SX32 R71, R3.reuse, R71, 0x1, P1 ;  /* 0x0000004703477211 */ /* 0x040fe400008f0eff */
[----:B------:R-:W-:Y:S09]  /*5210*/  LEA.HI.X.SX32 R69, R3, R69, 0x1, P0 ;  /* 0x0000004503457211 */ /* 0x000ff200000f0eff */
.L_x_6759:
[----:B------:R-:W-:Y:S05]  /*5220*/  BSYNC.RECONVERGENT B1 ;  /* 0x0000000000017941 */ /* 0x000fea0003800200 */
.L_x_6757:
        /* <DEDUP_REMOVED lines=102> */
.L_x_6778:
[----:B------:R-:W-:Y:S05]  /*5890*/  BSYNC.RECONVERGENT B0 ;  /* 0x0000000000007941 */ /* 0x000fea0003800200 */
.L_x_6777:
[----:B------:R-:W-:Y:S11]  /*58a0*/  ISETP.NE.AND P0, PT, R81, RZ, PT ;  /* 0x000000ff5100720c */ /* 0x000ff60003f05270 */
[----:B------:R-:W-:Y:S02]  /*58b0*/  @!UPT UIADD3 URZ, UPT, UPT, URZ, URZ, URZ ;  /* 0x000000fffffff290 */ /* 0x000fe4000fffe0ff */
[----:B------:R-:W-:Y:S05]  /*58c0*/  @P0 BRA `(.L_x_6779) ;  /* 0xffffffc800cc0947 */ /* 0x000fea000383ffff */
.L_x_6756:
        /* <DEDUP_REMOVED lines=17> */
.L_x_6784:
[----:B------:R2:W-:Y:S02]  /*59e0*/  STS.128 [R64], RZ ;  /* 0x000000ff40007388 */ /* 0x0005e40000000c00 */
.L_x_6783:
[----:B------:R-:W-:Y:S05]  /*59f0*/  BSYNC.RECONVERGENT B0 ;  /* 0x0000000000007941 */ /* 0x000fea0003800200 */
.L_x_6782:
        /* <DEDUP_REMOVED lines=13> */
.L_x_6781:
        /* <DEDUP_REMOVED lines=26> */
[-C--:B----45:R-:W-:Y:S02]  /*5c70*/  IADD3 R16, P1, PT, R24, R3.reuse, RZ ;  /* 0x0000000318107210 */ /* 0x0b0fe40007f3e0ff */
        /* <DEDUP_REMOVED lines=52> */
.L_x_6791:
[----:B------:R-:W-:Y:S05]  /*5fc0*/  BSYNC.RECONVERGENT B0 ;  /* 0x0000000000007941 */ /* 0x000fea0003800200 */
.L_x_6790:
[----:B-----5:R3:W-:Y:S01]  /*5fd0*/  STS.128 [R64], R8 ;  /* 0x0000000840007388 */ /* 0x0207e20000000c00 */
[----:B------:R-:W-:Y:S05]  /*5fe0*/  BRA `(.L_x_6788) ;  /* 0x0000000000047947 */ /* 0x000fea0003800000 */
.L_x_6789:
[----:B------:R2:W-:Y:S02]  /*5ff0*/  STS.128 [R64], RZ ;  /* 0x000000ff40007388 */ /* 0x0005e40000000c00 */
.L_x_6788:
[----:B------:R-:W-:Y:S05]  /*6000*/  BSYNC.RECONVERGENT B1 ;  /* 0x0000000000017941 */ /* 0x000fea0003800200 */
.L_x_6787:
        /* <DEDUP_REMOVED lines=51> */
.L_x_6793:
[----:B------:R-:W-:Y:S05]  /*6340*/  BSYNC.RECONVERGENT B0 ;  /* 0x0000000000007941 */ /* 0x000fea0003800200 */
.L_x_6792:
[----:B-----5:R3:W-:Y:S01]  /*6350*/  STS.128 [R64+0x800], R8 ;  /* 0x0008000840007388 */ /* 0x0207e20000000c00 */
[----:B------:R-:W-:Y:S05]  /*6360*/  BRA `(.L_x_6785) ;  /* 0x0000000800e47947 */ /* 0x000fea0003800000 */
.L_x_6786:
        /* <DEDUP_REMOVED lines=92> */
.L_x_6798:
[----:B------:R-:W-:Y:S05]  /*6930*/  BSYNC.RECONVERGENT B0 ;  /* 0x0000000000007941 */ /* 0x000fea0003800200 */
.L_x_6797:
[----:B-----5:R3:W-:Y:S01]  /*6940*/  STS.128 [R64], R20 ;  /* 0x0000001440007388 */ /* 0x0207e20000000c00 */
[----:B------:R-:W-:Y:S05]  /*6950*/  BRA `(.L_x_6795) ;  /* 0x0000000000047947 */ /* 0x000fea0003800000 */
.L_x_6796:
[----:B------:R2:W-:Y:S02]  /*6960*/  STS.128 [R64], RZ ;  /* 0x000000ff40007388 */ /* 0x0005e40000000c00 */
.L_x_6795:
[----:B------:R-:W-:Y:S05]  /*6970*/  BSYNC.RECONVERGENT B1 ;  /* 0x0000000000017941 */ /* 0x000fea0003800200 */
.L_x_6794:
        /* <DEDUP_REMOVED lines=86> */
.L_x_6800:
[----:B------:R-:W-:Y:S05]  /*6ee0*/  BSYNC.RECONVERGENT B0 ;  /* 0x0000000000007941 */ /* 0x000fea0003800200 */
.L_x_6799:
[----:B-----5:R1:W-:Y:S02]  /*6ef0*/  STS.128 [R64+0x800], R20 ;  /* 0x0008001440007388 */ /* 0x0203e40000000c00 */
.L_x_6785:
[----:B------:R-:W-:Y:S05]  /*6f00*/  BSYNC.RECONVERGENT B2 ;  /* 0x0000000000027941 */ /* 0x000fea0003800200 */
.L_x_6780:
[----:B------:R-:W-:Y:S01]  /*6f10*/  IMAD R5, R58, -0x80, R57 ;  /* 0xffffff803a057824 */ /* 0x000fe200078e0239 */
[----:B------:R-:W-:Y:S04]  /*6f20*/  BSSY.RECONVERGENT B0, `(.L_x_6801) ;  /* 0x000000b000007945 */ /* 0x000fe80003800200 */
        /* <DEDUP_REMOVED lines=9> */
.L_x_6803:
[----:B------:R1:W-:Y:S02]  /*6fc0*/  STS.128 [R64+0x1000], RZ ;  /* 0x001000ff40007388 */ /* 0x0003e40000000c00 */
.L_x_6802:
[----:B------:R-:W-:Y:S05]  /*6fd0*/  BSYNC.RECONVERGENT B0 ;  /* 0x0000000000007941 */ /* 0x000fea0003800200 */
.L_x_6801:
[----:B------:R-:W-:Y:S01]  /*6fe0*/  ISETP.GE.AND P1, PT, R26, R5, PT ;  /* 0x000000051a00720c */ /* 0x000fe20003f26270 */
[C---:B-1----:R-:W-:Y:S01]  /*6ff0*/  IMAD.SHL.U32 R3, R134.reuse, 0x40, RZ ;  /* 0x0000004086037824 */ /* 0x042fe200078e00ff */
[----:B------:R-:W-:Y:S01]  /*7000*/  SHF.L.U64.HI R0, R134, 0x6, R135 ;  /* 0x0000000686007819 */ /* 0x000fe20000010287 */
[----:B------:R-:W-:Y:S03]  /*7010*/  BSSY.RECONVERGENT B0, `(.L_x_6804) ;  /* 0x000000c000007945 */ /* 0x000fe60003800200 */
[----:B---3--:R-:W-:-:S05]  /*7020*/  IADD3 R6, P0, PT, R3, R138, RZ ;  /* 0x0000008a03067210 */ /* 0x008fca0007f1e0ff */
        /* <DEDUP_REMOVED lines=9> */
.L_x_6806:
[----:B------:R3:W-:Y:S02]  /*70c0*/  STS.128 [R64+0x1800], RZ ;  /* 0x001800ff40007388 */ /* 0x0007e40000000c00 */
.L_x_6805:
[----:B------:R-:W-:Y:S05]  /*70d0*/  BSYNC.RECONVERGENT B0 ;  /* 0x0000000000007941 */ /* 0x000fea0003800200 */
.L_x_6804:
[----:B------:R-:W-:Y:S01]  /*70e0*/  IADD3 R2, PT, PT, R92, 0x40, RZ ;  /* 0x000000405c027810 */ /* 0x000fe20007ffe0ff */
[----:B------:R-:W-:Y:S03]  /*70f0*/  BSSY.RECONVERGENT B0, `(.L_x_6807) ;  /* 0x000000d000007945 */ /* 0x000fe60003800200 */
[----:B------:R-:W-:-:S13]  /*7100*/  ISETP.GE.AND P0, PT, R2, R5, PT ;  /* 0x000000050200720c */ /* 0x000fda0003f06270 */
[----:B------:R-:W-:Y:S05]  /*7110*/  @P0 BRA `(.L_x_6808) ;  /* 0x0000000000280947 */ /* 0x000fea0003800000 */
[----:B-----5:R-:W-:-:S13]  /*7120*/  ISETP.GE.AND P0, PT, R12, R145, PT ;  /* 0x000000910c00720c */ /* 0x020fda0003f06270 */
        /* <DEDUP_REMOVED lines=8> */
.L_x_6809:
[----:B------:R1:W-:Y:S02]  /*71b0*/  STS.128 [R64+0x2000], RZ ;  /* 0x002000ff40007388 */ /* 0x0003e40000000c00 */
.L_x_6808:
[----:B------:R-:W-:Y:S05]  /*71c0*/  BSYNC.RECONVERGENT B0 ;  /* 0x0000000000007941 */ /* 0x000fea0003800200 */
.L_x_6807:
        /* <DEDUP_REMOVED lines=13> */
.L_x_6812:
[----:B------:R1:W-:Y:S02]  /*72a0*/  STS.128 [R64+0x2800], RZ ;  /* 0x002800ff40007388 */ /* 0x0003e40000000c00 */
.L_x_6811:
[----:B------:R-:W-:Y:S05]  /*72b0*/  BSYNC.RECONVERGENT B0 ;  /* 0x0000000000007941 */ /* 0x000fea0003800200 */
.L_x_6810:
        /* <DEDUP_REMOVED lines=12> */
.L_x_6815:
[----:B------:R1:W-:Y:S01]  /*7380*/  STS.128 [R64+0x3000], RZ ;  /* 0x003000ff40007388 */ /* 0x0003e20000000c00 */
[----:B------:R-:W-:Y:S05]  /*7390*/  BRA `(.L_x_6816) ;  /* 0x0000000000047947 */ /* 0x000fea0003800000 */
.L_x_6814:
[----:B------:R1:W-:Y:S02]  /*73a0*/  STS.128 [R64+0x3000], RZ ;  /* 0x003000ff40007388 */ /* 0x0003e40000000c00 */
.L_x_6816:
[----:B------:R-:W-:Y:S05]  /*73b0*/  BSYNC.RECONVERGENT B0 ;  /* 0x0000000000007941 */ /* 0x000fea0003800200 */
.L_x_6813:
[----:B------:R-:W-:Y:S01]  /*73c0*/  ISETP.GE.AND P0, PT, R26, R5, PT ;  /* 0x000000051a00720c */ /* 0x000fe20003f06270 */
[C---:B-1----:R-:W-:Y:S01]  /*73d0*/  IMAD.SHL.U32 R7, R136.reuse, 0x40, RZ ;  /* 0x0000004088077824 */ /* 0x042fe200078e00ff */
[----:B------:R-:W-:Y:S01]  /*73e0*/  SHF.L.U64.HI R4, R136, 0x6, R137 ;  /* 0x0000000688047819 */ /* 0x000fe20000010289 */
[----:B------:R-:W-:Y:S03]  /*73f0*/  BSSY.RECONVERGENT B0, `(.L_x_6817) ;  /* 0x000000d000007945 */ /* 0x000fe60003800200 */
[----:B------:R-:W-:-:S05]  /*7400*/  IADD3 R8, P1, PT, R7, R140, RZ ;  /* 0x0000008c07087210 */ /* 0x000fca0007f3e0ff */
[----:B------:R-:W-:Y:S02]  /*7410*/  IMAD.X R9, R4, 0x1, R141, P1 ;  /* 0x0000000104097824 */ /* 0x000fe400008e068d */
        /* <DEDUP_REMOVED lines=9> */
.L_x_6819:
[----:B------:R1:W-:Y:S02]  /*74b0*/  STS.128 [R64+0x3800], RZ ;  /* 0x003800ff40007388 */ /* 0x0003e40000000c00 */
.L_x_6818:
[----:B------:R-:W-:Y:S05]  /*74c0*/  BSYNC.RECONVERGENT B0 ;  /* 0x0000000000007941 */ /* 0x000fea0003800200 */
.L_x_6817:
[----:B------:R-:W-:Y:S01]  /*74d0*/  ISETP.GE.AND P0, PT, R2, R5, PT ;  /* 0x000000050200720c */ /* 0x000fe20003f06270 */
[----:B------:R-:W-:-:S12]  /*74e0*/  BSSY.RECONVERGENT B0, `(.L_x_6820) ;  /* 0x000000d000007945 */ /* 0x000fd80003800200 */
[----:B------:R1:W-:Y:S01]  /*74f0*/  @P0 STS.128 [R64+0x4000], RZ ;  /* 0x004000ff40000388 */ /* 0x0003e20000000c00 */
        /* <DEDUP_REMOVED lines=10> */
.L_x_6822:
[----:B------:R1:W-:Y:S02]  /*75a0*/  STS.128 [R64+0x4000], RZ ;  /* 0x004000ff40007388 */ /* 0x0003e40000000c00 */
.L_x_6821:
[----:B------:R-:W-:Y:S05]  /*75b0*/  BSYNC.RECONVERGENT B0 ;  /* 0x0000000000007941 */ /* 0x000fea0003800200 */
.L_x_6820:
        /* <DEDUP_REMOVED lines=13> */
.L_x_6825:
[----:B------:R1:W-:Y:S02]  /*7690*/  STS.128 [R64+0x4800], RZ ;  /* 0x004800ff40007388 */ /* 0x0003e40000000c00 */
.L_x_6824:
[----:B------:R-:W-:Y:S05]  /*76a0*/  BSYNC.RECONVERGENT B0 ;  /* 0x0000000000007941 */ /* 0x000fea0003800200 */
.L_x_6823:
[----:B------:R-:W2:Y:S01]  /*76b0*/  S2R R128, SR_TID.X ;  /* 0x0000000000807919 */ /* 0x000ea20000002100 */
[----:B------:R-:W3:Y:S01]  /*76c0*/  S2UR UR6, SR_CgaCtaId ;  /* 0x00000000000679c3 */ /* 0x000ee20000008800 */
[----:B------:R-:W-:Y:S01]  /*76d0*/  UMOV UR7, 0x400 ;  /* 0x0000040000077882 */ /* 0x000fe20000000000 */
[----:B------:R-:W-:Y:S01]  /*76e0*/  IMAD.MOV.U32 R86, RZ, RZ, 0x20 ;  /* 0x00000020ff567424 */ /* 0x000fe200078e00ff */
[----:B------:R-:W0:Y:S01]  /*76f0*/  LDGDEPBAR ;  /* 0x00000000000079af */ /* 0x000e220000000000 */
[----:B------:R-:W-:Y:S01]  /*7700*/  VIADD R148, R56, 0xffffffff ;  /* 0xffffffff38947836 */ /* 0x000fe20000000000 */
[----:B------:R-:W-:Y:S01]  /*7710*/  BSSY.RECONVERGENT B1, `(.L_x_6826) ;  /* 0x0000146000017945 */ /* 0x000fe20003800200 */
[----:B---3--:R-:W-:Y:S01]  /*7720*/  ULEA UR6, UR6, UR7, 0x18 ;  /* 0x0000000706067291 */ /* 0x008fe2000f8ec0ff */
[C---:B--2---:R-:W-:Y:S01]  /*7730*/  IMAD.SHL.U32 R130, R128.reuse, 0x10, RZ ;  /* 0x0000001080827824 */ /* 0x044fe200078e00ff */
[----:B------:R-:W-:Y:S01]  /*7740*/  SHF.R.U32.HI R88, RZ, 0x1, R128 ;  /* 0x00000001ff587819 */ /* 0x000fe20000011680 */
[C---:B------:R-:W-:Y:S01]  /*7750*/  IMAD.SHL.U32 R59, R128.reuse, 0x20, RZ ;  /* 0x00000020803b7824 */ /* 0x040fe200078e00ff */
[C---:B------:R-:W-:Y:S01]  /*7760*/  LOP3.LUT R2, R128.reuse, 0x8, RZ, 0xc0, !PT ;  /* 0x0000000880027812 */ /* 0x040fe200078ec0ff */
[----:B------:R-:W-:Y:S01]  /*7770*/  IMAD.SHL.U32 R90, R128, 0x4, RZ ;  /* 0x00000004805a7824 */ /* 0x000fe200078e00ff */
[----:B------:R-:W-:-:S02]  /*7780*/  LOP3.LUT R10, R88, 0x8, RZ, 0xc0, !PT ;  /* 0x00000008580a7812 */ /* 0x000fc400078ec0ff */
[C---:B-1----:R-:W-:Y:S02]  /*7790*/  LOP3.LUT R6, R130.reuse, 0x3e00, RZ, 0xc0, !PT ;  /* 0x00003e0082067812 */ /* 0x042fe400078ec0ff */
        /* <DEDUP_REMOVED lines=10> */
[----:B------:R-:W-:-:S02]  /*7840*/  LEA R5, R5, UR6, 0x1 ;  /* 0x0000000605057c11 */ /* 0x000fc4000f8e08ff */
[----:B------:R-:W-:Y:S02]  /*7850*/  LEA R129, R129, UR6, 0x1 ;  /* 0x0000000681817c11 */ /* 0x000fe4000f8e08ff */
[----:B------:R-:W-:Y:S01]  /*7860*/  LOP3.LUT P0, RZ, R128, 0x4, RZ, 0xc0, !PT ;  /* 0x0000000480ff7812 */ /* 0x000fe2000780c0ff */
[----:B------:R-:W-:Y:S03]  /*7870*/  LDSM.16.M88.4 R60, [R5+0x1000] ;  /* 0x00100000053c783b */ /* 0x000fe60000000200 */
[----:B------:R-:W-:Y:S01]  /*7880*/  SEL R86, R86, 0xffffffe0, !P0 ;  /* 0xffffffe056567807 */ /* 0x000fe20004000000 */
[----:B------:R-:W1:Y:S04]  /*7890*/  LDSM.16.M88.4 R92, [R129] ;  /* 0x00000000815c783b */ /* 0x000e680000000200 */
[----:B------:R-:W2:Y:S01]  /*78a0*/  LDSM.16.M88.4 R48, [R5+0x1400] ;  /* 0x001400000530783b */ /* 0x000ea20000000200 */
[----:B------:R-:W-:-:S02]  /*78b0*/  IMAD.IADD R80, R129, 0x1, R86 ;  /* 0x0000000181507824 */ /* 0x000fc400078e0256 */
[----:B------:R-:W-:Y:S01]  /*78c0*/  IMAD.IADD R2, R5, 0x1, R86 ;  /* 0x0000000105027824 */ /* 0x000fe200078e0256 */
[----:B------:R-:W-:Y:S04]  /*78d0*/  LDSM.16.M88.4 R40, [R5+0x1800] ;  /* 0x001800000528783b */ /* 0x000fe80000000200 */
[----:B------:R-:W-:Y:S04]  /*78e0*/  LDSM.16.M88.4 R76, [R2+0x1000] ;  /* 0x00100000024c783b */ /* 0x000fe80000000200 */
[----:B------:R-:W3:Y:S04]  /*78f0*/  LDSM.16.M88.4 R80, [R80] ;  /* 0x000000005050783b */ /* 0x000ee80000000200 */
[----:B------:R-:W3:Y:S04]  /*7900*/  LDSM.16.M88.4 R72, [R2+0x1400] ;  /* 0x001400000248783b */ /* 0x000ee80000000200 */
[----:B------:R-:W3:Y:S04]  /*7910*/  LDSM.16.M88.4 R32, [R5+0x1c00] ;  /* 0x001c00000520783b */ /* 0x000ee80000000200 */
[----:B-----5:R-:W3:Y:S04]  /*7920*/  LDSM.16.M88.4 R24, [R5+0x2000] ;  /* 0x002000000518783b */ /* 0x020ee80000000200 */
[----:B----4-:R-:W4:Y:S04]  /*7930*/  LDSM.16.M88.4 R16, [R5+0x2400] ;  /* 0x002400000510783b */ /* 0x010f280000000200 */
[----:B------:R-:W4:Y:S04]  /*7940*/  LDSM.16.M88.4 R8, [R5+0x2800] ;  /* 0x002800000508783b */ /* 0x000f280000000200 */
[----:B------:R-:W4:Y:S01]  /*7950*/  LDSM.16.M88.4 R96, [R5+0x2c00] ;  /* 0x002c00000560783b */ /* 0x000f220000000200 */
[C---:B-1----:R-:W-:Y:S03]  /*7960*/  HMMA.16816.F32 R64, R92.reuse, R60, RZ ;  /* 0x0000003c5c40723c */ /* 0x042fe600000018ff */
[----:B------:R-:W1:Y:S05]  /*7970*/  LDSM.16.M88.4 R68, [R2+0x1800] ;  /* 0x001800000244783b */ /* 0x000e6a0000000200 */
[C---:B------:R-:W-:Y:S08]  /*7980*/  HMMA.16816.F32 R60, R92.reuse, R62, RZ ;  /* 0x0000003e5c3c723c */ /* 0x040ff000000018ff */
[----:B--2---:R-:W-:Y:S08]  /*7990*/  HMMA.16816.F32 R52, R92, R48, RZ ;  /* 0x000000305c34723c */ /* 0x004ff000000018ff */
[C---:B---3--:R-:W-:Y:S08]  /*79a0*/  HMMA.16816.F32 R64, R80.reuse, R76, R64 ;  /* 0x0000004c5040723c */ /* 0x048ff00000001840 */
[----:B------:R-:W-:Y:S01]  /*79b0*/  HMMA.16816.F32 R60, R80, R78, R60 ;  /* 0x0000004e503c723c */ /* 0x000fe2000000183c */
[----:B------:R-:W2:Y:S07]  /*79c0*/  LDSM.16.M88.4 R76, [R2+0x1c00] ;  /* 0x001c0000024c783b */ /* 0x000eae0000000200 */
[C---:B------:R-:W-:Y:S08]  /*79d0*/  HMMA.16816.F32 R44, R92.reuse, R40, RZ ;  /* 0x000000285c2c723c */ /* 0x040ff000000018ff */
[----:B------:R-:W-:Y:S08]  /*79e0*/  HMMA.16816.F32 R40, R92, R42, RZ ;  /* 0x0000002a5c28723c */ /* 0x000ff000000018ff */
[----:B------:R-:W-:Y:S01]  /*79f0*/  HMMA.16816.F32 R52, R80, R72, R52 ;  /* 0x000000485034723c */ /* 0x000fe20000001834 */
[----:B------:R-:W-:-:S05]  /*7a00*/  IMAD.SHL.U32 R72, R128, 0x2, RZ ;  /* 0x0000000280487824 */ /* 0x000fca00078e00ff */
[----:B------:R-:W-:Y:S02]  /*7a10*/  LOP3.LUT R73, R72, 0x6, RZ, 0xc0, !PT ;  /* 0x0000000648497812 */ /* 0x000fe400078ec0ff */
        /* <DEDUP_REMOVED lines=11> */
[----:B------:R-:W-:-:S04]  /*7ad0*/  IMAD R98, R148, 0x80, R73 ;  /* 0x0000008094627824 */ /* 0x000fc800078e0249 */
[C---:B------:R-:W-:Y:S01]  /*7ae0*/  VIADD R72, R98.reuse, 0x1 ;  /* 0x0000000162487836 */ /* 0x040fe20000000000 */
[CC--:B------:R-:W-:Y:S01]  /*7af0*/  ISETP.GE.AND P1, PT, R98.reuse, R57.reuse, PT ;  /* 0x000000396200720c */ /* 0x0c0fe20003f26270 */
[C---:B------:R-:W-:Y:S01]  /*7b00*/  VIADD R100, R98.reuse, 0x11 ;  /* 0x0000001162647836 */ /* 0x040fe20000000000 */
[C---:B-1----:R-:W-:Y:S01]  /*7b10*/  HMMA.16816.F32 R44, R80.reuse, R68, R44 ;  /* 0x00000044502c723c */ /* 0x042fe2000000182c */
[----:B------:R-:W-:Y:S01]  /*7b20*/  VIADD R68, R98, 0x8 ;  /* 0x0000000862447836 */ /* 0x000fe20000000000 */
[-C--:B------:R-:W-:Y:S01]  /*7b30*/  ISETP.GE.AND P0, PT, R72, R57.reuse, PT ;  /* 0x000000394800720c */ /* 0x080fe20003f06270 */
[----:B------:R-:W-:Y:S01]  /*7b40*/  VIADD R72, R98, 0x10 ;  /* 0x0000001062487836 */ /* 0x000fe20000000000 */
[----:B------:R-:W-:Y:S01]  /*7b50*/  FSEL R158, R66, -INF , !P1 ;  /* 0xff800000429e7808 */ /* 0x000fe20004800000 */
[----:B------:R-:W-:Y:S01]  /*7b60*/  VIADD R66, R98, 0x20 ;  /* 0x0000002062427836 */ /* 0x000fe20000000000 */
[-C--:B------:R-:W-:Y:S01]  /*7b70*/  ISETP.GE.AND P3, PT, R68, R57.reuse, PT ;  /* 0x000000394400720c */ /* 0x080fe20003f66270 */
[----:B------:R-:W-:Y:S01]  /*7b80*/  VIADD R96, R98, 0x18 ;  /* 0x0000001862607836 */ /* 0x000fe20000000000 */
[----:B------:R-:W-:Y:S01]  /*7b90*/  HMMA.16816.F32 R40, R80, R70, R40 ;  /* 0x000000465028723c */ /* 0x000fe20000001828 */
[----:B------:R-:W1:Y:S01]  /*7ba0*/  LDSM.16.M88.4 R68, [R2+0x2000] ;  /* 0x002000000244783b */ /* 0x000e620000000200 */
[----:B------:R-:W-:-:S02]  /*7bb0*/  ISETP.GE.AND P6, PT, R72, R57, PT ;  /* 0x000000394800720c */ /* 0x000fc40003fc6270 */
[----:B------:R-:W-:Y:S01]  /*7bc0*/  FSEL R72, R64, -INF , !P1 ;  /* 0xff80000040487808 */ /* 0x000fe20004800000 */
[----:B------:R-:W-:Y:S01]  /*7bd0*/  VIADD R64, R98, 0x21 ;  /* 0x0000002162407836 */ /* 0x000fe20000000000 */
[-C--:B------:R-:W-:Y:S01]  /*7be0*/  ISETP.GE.AND P2, PT, R66, R57.reuse, PT ;  /* 0x000000394200720c */ /* 0x080fe20003f46270 */
[C---:B------:R-:W-:Y:S01]  /*7bf0*/  VIADD R66, R98.reuse, 0x28 ;  /* 0x0000002862427836 */ /* 0x040fe20000000000 */
[C---:B------:R-:W-:Y:S01]  /*7c00*/  HMMA.16816.F32 R48, R80.reuse, R74, R48 ;  /* 0x0000004a5030723c */ /* 0x040fe20000001830 */
[----:B------:R-:W-:Y:S01]  /*7c10*/  VIADD R74, R98, 0x9 ;  /* 0x00000009624a7836 */ /* 0x000fe20000000000 */
[-C--:B------:R-:W-:Y:S01]  /*7c20*/  ISETP.GE.AND P1, PT, R64, R57.reuse, PT ;  /* 0x000000394000720c */ /* 0x080fe20003f26270 */
[----:B------:R-:W-:Y:S01]  /*7c30*/  VIADD R64, R98, 0x29 ;  /* 0x0000002962407836 */ /* 0x000fe20000000000 */
[----:B------:R-:W-:Y:S02]  /*7c40*/  FSEL R160, R67, -INF , !P0 ;  /* 0xff80000043a07808 */ /* 0x000fe40004000000 */
[----:B------:R-:W-:Y:S01]  /*7c50*/  ISETP.GE.AND P4, PT, R74, R57, PT ;  /* 0x000000394a00720c */ /* 0x000fe20003f86270 */
[----:B------:R-:W-:Y:S01]  /*7c60*/  VIADD R74, R98, 0x19 ;  /* 0x00000019624a7836 */ /* 0x000fe20000000000 */
[----:B--2---:R-:W-:Y:S01]  /*7c70*/  HMMA.16816.F32 R36, R80, R76, R36 ;  /* 0x0000004c5024723c */ /* 0x004fe20000001824 */
[----:B------:R-:W-:-:S02]  /*7c80*/  FSEL R65, R65, -INF , !P0 ;  /* 0xff80000041417808 */ /* 0x000fc40004000000 */
[----:B------:R-:W-:Y:S02]  /*7c90*/  FSEL R73, R62, -INF , !P3 ;  /* 0xff8000003e497808 */ /* 0x000fe40005800000 */
[-C--:B------:R-:W-:Y:S02]  /*7ca0*/  ISETP.GE.AND P5, PT, R74, R57.reuse, PT ;  /* 0x000000394a00720c */ /* 0x080fe40003fa6270 */
[----:B------:R-:W-:Y:S01]  /*7cb0*/  FSEL R74, R60, -INF , !P3 ;  /* 0xff8000003c4a7808 */ /* 0x000fe20005800000 */
[----:B------:R-:W-:Y:S01]  /*7cc0*/  HMMA.16816.F32 R32, R80, R78, R32 ;  /* 0x0000004e5020723c */ /* 0x000fe20000001820 */
[----:B------:R-:W-:Y:S02]  /*7cd0*/  FSEL R75, R63, -INF , !P4 ;  /* 0xff8000003f4b7808 */ /* 0x000fe40006000000 */
[----:B------:R-:W-:Y:S02]  /*7ce0*/  FSEL R76, R61, -INF , !P4 ;  /* 0xff8000003d4c7808 */ /* 0x000fe40006000000 */
[----:B------:R-:W-:Y:S01]  /*7cf0*/  FSEL R79, R54, -INF , !P6 ;  /* 0xff800000364f7808 */ /* 0x000fe20007000000 */
[----:B------:R-:W2:Y:S01]  /*7d00*/  LDSM.16.M88.4 R60, [R2+0x2400] ;  /* 0x00240000023c783b */ /* 0x000ea20000000200 */
[----:B------:R-:W-:Y:S01]  /*7d10*/  FSEL R78, R52, -INF , !P6 ;  /* 0xff800000344e7808 */ /* 0x000fe20007000000 */
[----:B------:R-:W-:Y:S01]  /*7d20*/  VIADD R54, R98, 0x30 ;  /* 0x0000003062367836 */ /* 0x000fe20000000000 */
[-C--:B------:R-:W-:Y:S01]  /*7d30*/  ISETP.GE.AND P0, PT, R66, R57.reuse, PT ;  /* 0x000000394200720c */ /* 0x080fe20003f06270 */
[----:B------:R-:W-:Y:S01]  /*7d40*/  VIADD R52, R98, 0x31 ;  /* 0x0000003162347836 */ /* 0x000fe20000000000 */
[----:B------:R-:W-:-:S02]  /*7d50*/  ISETP.GE.AND P4, PT, R64, R57, PT ;  /* 0x000000394000720c */ /* 0x000fc40003f86270 */
[----:B------:R-:W-:Y:S02]  /*7d60*/  FSEL R162, R45, -INF , !P1 ;  /* 0xff8000002da27808 */ /* 0x000fe40004800000 */
[----:B------:R-:W-:Y:S01]  /*7d70*/  FSEL R164, R42, -INF , !P0 ;  /* 0xff8000002aa47808 */ /* 0x000fe20004000000 */
[----:B------:R-:W-:Y:S01]  /*7d80*/  VIADD R42, R98, 0x49 ;  /* 0x00000049622a7836 */ /* 0x000fe20000000000 */
[----:B------:R-:W-:Y:S01]  /*7d90*/  FSEL R45, R40, -INF , !P0 ;  /* 0xff800000282d7808 */ /* 0x000fe20004000000 */
[----:B-1----:R-:W-:Y:S01]  /*7da0*/  HMMA.16816.F32 R28, R80, R68, R28 ;  /* 0x00000044501c723c */ /* 0x002fe2000000181c */
[----:B------:R-:W-:Y:S01]  /*7db0*/  FSEL R154, R43, -INF , !P4 ;  /* 0xff8000002b9a7808 */ /* 0x000fe20006000000 */
[----:B------:R-:W-:Y:S01]  /*7dc0*/  VIADD R40, R98, 0x48 ;  /* 0x0000004862287836 */ /* 0x000fe20000000000 */
[----:B------:R-:W-:Y:S02]  /*7dd0*/  FSEL R41, R41, -INF , !P4 ;  /* 0xff80000029297808 */ /* 0x000fe40006000000 */
[----:B------:R-:W-:-:S02]  /*7de0*/  ISETP.GE.AND P0, PT, R54, R57, PT ;  /* 0x000000393600720c */ /* 0x000fc40003f06270 */
[-C--:B------:R-:W-:Y:S01]  /*7df0*/  ISETP.GE.AND P4, PT, R52, R57.reuse, PT ;  /* 0x000000393400720c */ /* 0x080fe20003f86270 */
[----:B------:R-:W-:Y:S01]  /*7e00*/  HMMA.16816.F32 R24, R80, R70, R24 ;  /* 0x000000465018723c */ /* 0x000fe20000001818 */
[-C--:B------:R-:W-:Y:S02]  /*7e10*/  ISETP.GE.AND P6, PT, R100, R57.reuse, PT ;  /* 0x000000396400720c */ /* 0x080fe40003fc6270 */
[----:B------:R-:W-:Y:S02]  /*7e20*/  ISETP.GE.AND P3, PT, R96, R57, PT ;  /* 0x000000396000720c */ /* 0x000fe40003f66270 */
[----:B------:R-:W-:Y:S02]  /*7e30*/  FSEL R96, R38, -INF , !P0 ;  /* 0xff80000026607808 */ /* 0x000fe40004000000 */
[----:B------:R-:W-:Y:S02]  /*7e40*/  FSEL R100, R36, -INF , !P0 ;  /* 0xff80000024647808 */ /* 0x000fe40004000000 */
[----:B------:R-:W-:-:S02]  /*7e50*/  FSEL R116, R39, -INF , !P4 ;  /* 0xff80000027747808 */ /* 0x000fc40006000000 */
[----:B------:R-:W-:Y:S02]  /*7e60*/  FSEL R118, R37, -INF , !P4 ;  /* 0xff80000025767808 */ /* 0x000fe40006000000 */
[----:B------:R-:W1:Y:S01]  /*7e70*/  LDSM.16.M88.4 R36, [R2+0x2c00] ;  /* 0x002c00000224783b */ /* 0x000e620000000200 */
[----:B------:R-:W-:Y:S01]  /*7e80*/  FSEL R87, R50, -INF , !P3 ;  /* 0xff80000032577808 */ /* 0x000fe20005800000 */
[----:B------:R-:W-:Y:S01]  /*7e90*/  VIADD R50, R98, 0x38 ;  /* 0x0000003862327836 */ /* 0x000fe20000000000 */
[----:B------:R-:W-:Y:S01]  /*7ea0*/  FSEL R77, R48, -INF , !P3 ;  /* 0xff800000304d7808 */ /* 0x000fe20005800000 */
[----:B------:R-:W-:Y:S01]  /*7eb0*/  VIADD R48, R98, 0x39 ;  /* 0x0000003962307836 */ /* 0x000fe20000000000 */
[----:B------:R-:W-:Y:S02]  /*7ec0*/  FSEL R55, R55, -INF , !P6 ;  /* 0xff80000037377808 */ /* 0x000fe40007000000 */
[----:B------:R-:W-:Y:S01]  /*7ed0*/  FSEL R67, R53, -INF , !P6 ;  /* 0xff80000035437808 */ /* 0x000fe20007000000 */
[----:B--2---:R-:W-:Y:S01]  /*7ee0*/  HMMA.16816.F32 R20, R80, R60, R20 ;  /* 0x0000003c5014723c */ /* 0x004fe20000001814 */
[----:B------:R-:W-:-:S02]  /*7ef0*/  FSEL R68, R51, -INF , !P5 ;  /* 0xff80000033447808 */ /* 0x000fc40006800000 */
[----:B------:R-:W-:Y:S02]  /*7f00*/  FSEL R69, R49, -INF , !P5 ;  /* 0xff80000031457808 */ /* 0x000fe40006800000 */
[-C--:B------:R-:W-:Y:S02]  /*7f10*/  ISETP.GE.AND P6, PT, R50, R57.reuse, PT ;  /* 0x000000393200720c */ /* 0x080fe40003fc6270 */
[----:B------:R-:W-:Y:S01]  /*7f20*/  ISETP.GE.AND P5, PT, R48, R57, PT ;  /* 0x000000393000720c */ /* 0x000fe20003fa6270 */
[----:B------:R-:W-:Y:S01]  /*7f30*/  HMMA.16816.F32 R16, R80, R62, R16 ;  /* 0x0000003e5010723c */ /* 0x000fe20000001810 */
[----:B------:R2:W3:Y:S01]  /*7f40*/  LDSM.16.M88.4 R48, [R2+0x2800] ;  /* 0x002800000230783b */ /* 0x0004e20000000200 */
[----:B------:R-:W-:Y:S01]  /*7f50*/  FSEL R126, R46, -INF , !P2 ;  /* 0xff8000002e7e7808 */ /* 0x000fe20005000000 */
[----:B------:R-:W-:Y:S01]  /*7f60*/  VIADD R46, R98, 0x40 ;  /* 0x00000040622e7836 */ /* 0x000fe20000000000 */
[----:B------:R-:W-:Y:S01]  /*7f70*/  FSEL R132, R44, -INF , !P2 ;  /* 0xff8000002c847808 */ /* 0x000fe20005000000 */
[----:B------:R-:W-:Y:S01]  /*7f80*/  VIADD R44, R98, 0x41 ;  /* 0x00000041622c7836 */ /* 0x000fe20000000000 */
[----:B------:R-:W-:Y:S01]  /*7f90*/  FSEL R122, R32, -INF , !P6 ;  /* 0xff800000207a7808 */ /* 0x000fe20007000000 */
[----:B------:R-:W-:Y:S01]  /*7fa0*/  VIADD R32, R98, 0x58 ;  /* 0x0000005862207836 */ /* 0x000fe20000000000 */
[----:B------:R-:W-:Y:S01]  /*7fb0*/  FSEL R156, R47, -INF , !P1 ;  /* 0xff8000002f9c7808 */ /* 0x000fe20004800000 */
[----:B------:R-:W-:-:S04]  /*7fc0*/  DEPBAR.LE SB0, 0x0 ;  /* 0x000080000000791a */ /* 0x000fc80000000000 */
[-C--:B------:R-:W-:Y:S02]  /*7fd0*/  ISETP.GE.AND P3, PT, R46, R57.reuse, PT ;  /* 0x000000392e00720c */ /* 0x080fe40003f66270 */
[-C--:B------:R-:W-:Y:S01]  /*7fe0*/  ISETP.GE.AND P1, PT, R40, R57.reuse, PT ;  /* 0x000000392800720c */ /* 0x080fe20003f26270 */
[----:B------:R-:W-:Y:S01]  /*7ff0*/  VIADD R40, R98, 0x50 ;  /* 0x0000005062287836 */ /* 0x000fe20000000000 */
[-C--:B------:R-:W-:Y:S02]  /*8000*/  ISETP.GE.AND P2, PT, R44, R57.reuse, PT ;  /* 0x000000392c00720c */ /* 0x080fe40003f46270 */
[----:B------:R-:W-:Y:S01]  /*8010*/  ISETP.GE.AND P4, PT, R32, R57, PT ;  /* 0x000000392000720c */ /* 0x000fe20003f86270 */
[----:B------:R-:W-:Y:S01]  /*8020*/  VIADD R32, R98, 0x60 ;  /* 0x0000006062207836 */ /* 0x000fe20000000000 */
[----:B------:R-:W-:Y:S01]  /*8030*/  FSEL R44, R30, -INF , !P3 ;  /* 0xff8000001e2c7808 */ /* 0x000fe20005800000 */
[----:B------:R-:W-:Y:S01]  /*8040*/  VIADD R30, R98, 0x61 ;  /* 0x00000061621e7836 */ /* 0x000fe20000000000 */
[----:B------:R-:W-:Y:S01]  /*8050*/  FSEL R52, R31, -INF , !P2 ;  /* 0xff8000001f347808 */ /* 0x000fe20005000000 */
[----:B-1----:R-:W-:Y:S01]  /*8060*/  HMMA.16816.F32 R4, R80, R36, R4 ;  /* 0x000000245004723c */ /* 0x002fe20000001804 */
[----:B------:R-:W-:-:S02]  /*8070*/  FSEL R54, R29, -INF , !P2 ;  /* 0xff8000001d367808 */ /* 0x000fc40005000000 */
[-C--:B------:R-:W-:Y:S01]  /*8080*/  ISETP.GE.AND P0, PT, R42, R57.reuse, PT ;  /* 0x000000392a00720c */ /* 0x080fe20003f06270 */
[----:B------:R-:W-:Y:S01]  /*8090*/  VIADD R42, R98, 0x51 ;  /* 0x00000051622a7836 */ /* 0x000fe20000000000 */
[-C--:B------:R-:W-:Y:S02]  /*80a0*/  ISETP.GE.AND P2, PT, R40, R57.reuse, PT ;  /* 0x000000392800720c */ /* 0x080fe40003f46270 */
[----:B--2---:R-:W-:Y:S01]  /*80b0*/  P2R R2, PR, RZ, 0x10 ;  /* 0x00000010ff027803 */ /* 0x004fe20000000000 */
[----:B------:R-:W-:Y:S01]  /*80c0*/  HMMA.16816.F32 R92, R80, R38, R92 ;  /* 0x00000026505c723c */ /* 0x000fe2000000185c */
[----:B------:R-:W-:Y:S01]  /*80d0*/  FSEL R120, R34, -INF , !P6 ;  /* 0xff80000022787808 */ /* 0x000fe20007000000 */
[----:B------:R-:W-:Y:S01]  /*80e0*/  VIADD R34, R98, 0x59 ;  /* 0x0000005962227836 */ /* 0x000fe20000000000 */
[----:B------:R-:W-:Y:S02]  /*80f0*/  ISETP.GE.AND P6, PT, R30, R57, PT ;  /* 0x000000391e00720c */ /* 0x000fe40003fc6270 */
[----:B------:R-:W-:-:S02]  /*8100*/  FSEL R66, R27, -INF , !P0 ;  /* 0xff8000001b427808 */ /* 0x000fc40004000000 */
[----:B------:R-:W-:Y:S02]  /*8110*/  FSEL R112, R25, -INF , !P0 ;  /* 0xff80000019707808 */ /* 0x000fe40004000000 */
[----:B------:R-:W-:Y:S01]  /*8120*/  FSEL R30, R20, -INF , !P2 ;  /* 0xff800000141e7808 */ /* 0x000fe20005000000 */
[----:B------:R-:W-:Y:S01]  /*8130*/  VIADD R20, R98, 0x71 ;  /* 0x0000007162147836 */ /* 0x000fe20000000000 */
[----:B------:R-:W-:Y:S01]  /*8140*/  ISETP.NE.AND P0, PT, R2, RZ, PT ;  /* 0x000000ff0200720c */ /* 0x000fe20003f05270 */
[C---:B---3--:R-:W-:Y:S01]  /*8150*/  HMMA.16816.F32 R12, R80.reuse, R48, R12 ;  /* 0x00000030500c723c */ /* 0x048fe2000000180c */
[----:B------:R-:W-:Y:S01]  /*8160*/  FSEL R102, R26, -INF , !P1 ;  /* 0xff8000001a667808 */ /* 0x000fe20004800000 */
[----:B------:R-:W-:Y:S01]  /*8170*/  VIADD R2, R98, 0x70 ;  /* 0x0000007062027836 */ /* 0x000fe20000000000 */
[----:B------:R-:W-:Y:S02]  /*8180*/  FSEL R48, R18, -INF , !P0 ;  /* 0xff80000012307808 */ /* 0x000fe40004000000 */
[----:B------:R-:W-:Y:S01]  /*8190*/  FSEL R108, R24, -INF , !P1 ;  /* 0xff800000186c7808 */ /* 0x000fe20004800000 */
[----:B------:R-:W-:Y:S01]  /*81a0*/  VIADD R24, R98, 0x69 ;  /* 0x0000006962187836 */ /* 0x000fe20000000000 */
[----:B------:R-:W-:Y:S01]  /*81b0*/  ISETP.GE.AND P1, PT, R42, R57, PT ;  /* 0x000000392a00720c */ /* 0x000fe20003f26270 */
[----:B------:R-:W-:Y:S01]  /*81c0*/  HMMA.16816.F32 R8, R80, R50, R8 ;  /* 0x000000325008723c */ /* 0x000fe20000001808 */
[----:B------:R-:W-:-:S02]  /*81d0*/  FSEL R50, R16, -INF , !P0 ;  /* 0xff80000010327808 */ /* 0x000fc40004000000 */
[----:B------:R-:W-:Y:S02]  /*81e0*/  ISETP.GE.AND P0, PT, R20, R57, PT ;  /* 0x000000391400720c */ /* 0x000fe40003f06270 */
[----:B------:R-:W-:Y:S02]  /*81f0*/  FSEL R114, R35, -INF , !P5 ;  /* 0xff80000023727808 */ /* 0x000fe40006800000 */
[----:B------:R-:W-:Y:S02]  /*8200*/  FSEL R64, R7, -INF , !P0 ;  /* 0xff80000007407808 */ /* 0x000fe40004000000 */
[----:B------:R-:W-:Y:S01]  /*8210*/  FSEL R26, R5, -INF , !P0 ;  /* 0xff800000051a7808 */ /* 0x000fe20004000000 */
[----:B------:R-:W-:Y:S01]  /*8220*/  BAR.SYNC.DEFER_BLOCKING 0x0 ;  /* 0x0000000000007b1d */ /* 0x000fe20000010000 */
[----:B------:R-:W-:Y:S02]  /*8230*/  ISETP.GT.AND P0, PT, R148, R133, PT ;  /* 0x000000859400720c */ /* 0x000fe40003f04270 */
[----:B------:R-:W-:-:S02]  /*8240*/  FSEL R124, R33, -INF , !P5 ;  /* 0xff800000217c7808 */ /* 0x000fc40006800000 */
[-C--:B------:R-:W-:Y:S02]  /*8250*/  ISETP.GE.AND P5, PT, R34, R57.reuse, PT ;  /* 0x000000392200720c */ /* 0x080fe40003fa6270 */
[----:B------:R-:W-:Y:S01]  /*8260*/  FSEL R46, R28, -INF , !P3 ;  /* 0xff8000001c2e7808 */ /* 0x000fe20005800000 */
[----:B------:R-:W-:Y:S01]  /*8270*/  VIADD R28, R98, 0x68 ;  /* 0x00000068621c7836 */ /* 0x000fe20000000000 */
[----:B------:R-:W-:Y:S02]  /*8280*/  FSEL R34, R23, -INF , !P1 ;  /* 0xff80000017227808 */ /* 0x000fe40004800000 */
[----:B------:R-:W-:Y:S02]  /*8290*/  FSEL R40, R21, -INF , !P1 ;  /* 0xff80000015287808 */ /* 0x000fe40004800000 */
[-C--:B------:R-:W-:Y:S01]  /*82a0*/  ISETP.GE.AND P1, PT, R2, R57.reuse, PT ;  /* 0x000000390200720c */ /* 0x080fe20003f26270 */
[----:B------:R-:W-:Y:S01]  /*82b0*/  VIADD R2, R98, 0x78 ;  /* 0x0000007862027836 */ /* 0x000fe20000000000 */
[-C--:B------:R-:W-:Y:S01]  /*82c0*/  ISETP.GE.AND P4, PT, R32, R57.reuse, PT ;  /* 0x000000392000720c */ /* 0x080fe20003f86270 */
[----:B------:R-:W-:Y:S01]  /*82d0*/  VIADD R98, R98, 0x79 ;  /* 0x0000007962627836 */ /* 0x000fe20000000000 */
[----:B------:R-:W-:-:S02]  /*82e0*/  ISETP.GE.AND P3, PT, R28, R57, PT ;  /* 0x000000391c00720c */ /* 0x000fc40003f66270 */
        /* <DEDUP_REMOVED lines=35> */
.L_x_6829:
[----:B------:R-:W2:Y:S01]  /*8520*/  LD.E R12, desc[UR4][R84.64+0x170] ;  /* 0x00017004540c7980 */ /* 0x000ea2000c101900 */
[----:B------:R-:W-:Y:S02]  /*8530*/  LEA R9, R56, 0xffffff00, 0x7 ;  /* 0xffffff0038097811 */ /* 0x000fe400078e38ff */
[----:B------:R-:W-:-:S04]  /*8540*/  SHF.L.U32 R11, R148, 0x7, RZ ;  /* 0x00000007940b7819 */ /* 0x000fc800000006ff */
[----:B------:R-:W-:Y:S02]  /*8550*/  IABS R6, R11 ;  /* 0x0000000b00067213 */ /* 0x000fe40000000000 */
[-C--:B--2---:R-:W-:Y:S02]  /*8560*/  IABS R7, R12.reuse ;  /* 0x0000000c00077213 */ /* 0x084fe40000000000 */
[-C--:B------:R-:W-:Y:S02]  /*8570*/  IABS R5, R12.reuse ;  /* 0x0000000c00057213 */ /* 0x080fe40000000000 */
[----:B------:R-:W1:Y:S01]  /*8580*/  I2F.RP R8, R7 ;  /* 0x0000000700087306 */ /* 0x000e620000209400 */
[----:B------:R-:W-:Y:S02]  /*8590*/  LOP3.LUT R11, R11, R12, RZ, 0x3c, !PT ;  /* 0x0000000c0b0b7212 */ /* 0x000fe400078e3cff */
        /* <DEDUP_REMOVED lines=32> */
[----:B------:R-:W2:Y:S02]  /*87a0*/  LD.E.64 R8, desc[UR4][R84.64+0x38] ;  /* 0x0000380454087980 */ /* 0x000ea4000c101b00 */
[--C-:B------:R-:W-:Y:S02]  /*87b0*/  IMAD.WIDE R22, R6, 0x4, R150.reuse ;  /* 0x0000000406167825 */ /* 0x100fe400078e0296 */
[----:B------:R-:W3:Y:S02]  /*87c0*/  LD.E.64 R10, desc[UR4][R84.64+0x20] ;  /* 0x00002004540a7980 */ /* 0x000ee4000c101b00 */
[----:B------:R-:W-:-:S02]  /*87d0*/  IMAD.WIDE R14, R7, 0x4, R150 ;  /* 0x00000004070e7825 */ /* 0x000fc400078e0296 */
        /* <DEDUP_REMOVED lines=17> */
.L_x_6830:
[----:B------:R-:W-:Y:S05]  /*88f0*/  BSYNC.RECONVERGENT B0 ;  /* 0x0000000000007941 */ /* 0x000fea0003800200 */
.L_x_6828:
[----:B------:R-:W-:-:S05]  /*8900*/  IMAD.SHL.U32 R8, R128, 0x8, RZ ;  /* 0x0000000880087824 */ /* 0x000fca00078e00ff */
[C---:B------:R-:W-:Y:S02]  /*8910*/  LOP3.LUT R2, R8.reuse, 0x18, RZ, 0xc0, !PT ;  /* 0x0000001808027812 */ /* 0x040fe400078ec0ff */
[----:B------:R-:W-:Y:S02]  /*8920*/  LOP3.LUT R5, R8, 0xc0, RZ, 0xc0, !PT ;  /* 0x000000c008057812 */ /* 0x000fe400078ec0ff */
[----:B------:R-:W-:Y:S02]  /*8930*/  ISETP.GE.AND P0, PT, R2, R145, PT ;  /* 0x000000910200720c */ /* 0x000fe40003f06270 */
[----:B------:R-:W-:-:S04]  /*8940*/  LOP3.LUT R5, R5, 0x18, R128, 0xf8, !PT ;  /* 0x0000001805057812 */ /* 0x000fc800078ef880 */
[----:B------:R-:W-:-:S04]  /*8950*/  LOP3.LUT R5, R5, 0x18, R8, 0x78, !PT ;  /* 0x0000001805057812 */ /* 0x000fc800078e7808 */
[----:B------:R-:W-:-:S03]  /*8960*/  LOP3.LUT R5, R5, 0x1f20, R8, 0xf8, !PT ;  /* 0x00001f2005057812 */ /* 0x000fc600078ef808 */
[CC--:B------:R-:W-:Y:S02]  /*8970*/  @!P0 LEA R6, P2, R134.reuse, R138.reuse, 0x6 ;  /* 0x0000008a86068211 */ /* 0x0c0fe400078430ff */
        /* <DEDUP_REMOVED lines=31> */
.L_x_6827:
[----:B------:R-:W-:Y:S05]  /*8b70*/  BSYNC.RECONVERGENT B1 ;  /* 0x0000000000017941 */ /* 0x000fea0003800200 */
.L_x_6826:
[----:B------:R-:W2:Y:S01]  /*8b80*/  LD.E R22, desc[UR4][R84.64+0xdc] ;  /* 0x0000dc0454167980 */ /* 0x000ea2000c101900 */
[----:B------:R-:W-:Y:S02]  /*8b90*/  FMNMX3.FTZ R0, R158, R160, R73, !PT ;  /* 0x000000a09e007276 */ /* 0x000fe40007810049 */
[----:B-1----:R-:W-:Y:S02]  /*8ba0*/  FMNMX3.FTZ R3, R72, R65, R74, !PT ;  /* 0x0000004148037276 */ /* 0x002fe4000781004a */
[----:B------:R-:W-:Y:S02]  /*8bb0*/  FMNMX3.FTZ R0, R0, R75, R79, !PT ;  /* 0x0000004b00007276 */ /* 0x000fe4000781004f */
[----:B------:R-:W-:Y:S02]  /*8bc0*/  SHF.L.U32 R4, R4, 0x8, RZ ;  /* 0x0000000804047819 */ /* 0x000fe400000006ff */
        /* <DEDUP_REMOVED lines=30> */
[----:B------:R-:W-:Y:S02]  /*8db0*/  FMNMX.FTZ R6, R21, R6, !PT ;  /* 0x0000000615067209 */ /* 0x000fe40007810000 */
[----:B------:R-:W-:Y:S02]  /*8dc0*/  LOP3.LUT R59, R4, 0x20, R59, 0xf8, !PT ;  /* 0x00000020043b7812 */ /* 0x000fe400078ef83b */
[----:B------:R-:W-:Y:S01]  /*8dd0*/  IADD3 R56, PT, PT, R56, -0x2, RZ ;  /* 0xfffffffe38387810 */ /* 0x000fe20007ffe0ff */
[----:B------:R-:W3:Y:S01]  /*8de0*/  SHFL.BFLY PT, R5, R6, 0x2, 0x1f ;  /* 0x0c401f0006057f89 */ /* 0x000ee200000e0000 */
[----:B------:R-:W-:-:S04]  /*8df0*/  LOP3.LUT R27, R59, R58, RZ, 0xfc, !PT ;  /* 0x0000003a3b1b7212 */ /* 0x000fc800078efcff */
[----:B------:R-:W-:-:S04]  /*8e00*/  LEA R27, R27, UR6, 0x1 ;  /* 0x000000061b1b7c11 */ /* 0x000fc8000f8e08ff */
[----:B------:R-:W-:Y:S01]  /*8e10*/  IADD3 R23, PT, PT, R86, R27, RZ ;  /* 0x0000001b56177210 */ /* 0x000fe20007ffe0ff */
[----:B------:R-:W-:Y:S04]  /*8e20*/  LDSM.16.MT88.4 R12, [R27+0x3400] ;  /* 0x003400001b0c783b */ /* 0x000fe80000004200 */
[----:B------:R-:W-:Y:S01]  /*8e30*/  LDSM.16.MT88.4 R8, [R23+0x3000] ;  /* 0x003000001708783b */ /* 0x000fe20000004200 */
[----:B-1----:R-:W-:-:S05]  /*8e40*/  FMNMX.FTZ R7, R2, R7, !PT ;  /* 0x0000000702077209 */ /* 0x002fca0007810000 */
[----:B------:R-:W1:Y:S01]  /*8e50*/  SHFL.BFLY PT, R0, R7, 0x1, 0x1f ;  /* 0x0c201f0007007f89 */ /* 0x000e6200000e0000 */
[----:B---3--:R-:W-:-:S05]  /*8e60*/  FMNMX.FTZ R5, R6, R5, !PT ;  /* 0x0000000506057209 */ /* 0x008fca0007810000 */
        /* <DEDUP_REMOVED lines=17> */
[----:B------:R-:W1:Y:S01]  /*8f80*/  LDSM.16.MT88.4 R72, [R27+0x3000] ;  /* 0x003000001b48783b */ /* 0x000e620000004200 */
[-CC-:B------:R-:W-:Y:S01]  /*8f90*/  FFMA.FTZ R37, R76, R22.reuse, -R25.reuse ;  /* 0x000000164c257223 */ /* 0x180fe20000010819 */
[----:B------:R-:W-:Y:S01]  /*8fa0*/  MUFU.EX2 R53, R53 ;  /* 0x0000003500357308 */ /* 0x000fe20000000800 */
[-C--:B------:R-:W-:Y:S01]  /*8fb0*/  FFMA.FTZ R17, R69, R22.reuse, -R25 ;  /* 0x0000001645117223 */ /* 0x080fe20000010819 */
[-CC-:B------:R-:W-:Y:S01]  /*8fc0*/  FFMA.FTZ R19, R68, R22.reuse, -R3.reuse ;  /* 0x0000001644137223 */ /* 0x180fe20000010803 */
[-C--:B------:R-:W-:Y:S01]  /*8fd0*/  FFMA.FTZ R158, R79, R22.reuse, -R3 ;  /* 0x000000164f9e7223 */ /* 0x080fe20000010803 */
[-CC-:B------:R-:W-:Y:S01]  /*8fe0*/  FFMA.FTZ R35, R78, R22.reuse, -R25.reuse ;  /* 0x000000164e237223 */ /* 0x180fe20000010819 */
[-C--:B------:R-:W-:Y:S01]  /*8ff0*/  FFMA.FTZ R58, R77, R22.reuse, -R25 ;  /* 0x000000164d3a7223 */ /* 0x080fe20000010819 */
[-C--:B------:R-:W-:Y:S01]  /*9000*/  FFMA.FTZ R92, R87, R22.reuse, -R3 ;  /* 0x00000016575c7223 */ /* 0x080fe20000010803 */
[-C--:B------:R-:W-:Y:S01]  /*9010*/  FFMA.FTZ R33, R67, R22.reuse, -R25 ;  /* 0x0000001643217223 */ /* 0x080fe20000010819 */
[----:B------:R-:W2:Y:S01]  /*9020*/  MUFU.EX2 R51, R51 ;  /* 0x0000003300337308 */ /* 0x000ea20000000800 */
[-C--:B------:R-:W-:Y:S01]  /*9030*/  FFMA.FTZ R43, R156, R22.reuse, -R3 ;  /* 0x000000169c2b7223 */ /* 0x080fe20000010803 */
[-C--:B------:R-:W-:Y:S01]  /*9040*/  FFMA.FTZ R156, R132, R22.reuse, -R25 ;  /* 0x00000016849c7223 */ /* 0x080fe20000010819 */
[-CC-:B------:R-:W-:Y:S01]  /*9050*/  FFMA.FTZ R126, R126, R22.reuse, -R3.reuse ;  /* 0x000000167e7e7223 */ /* 0x180fe20000010803 */
[-C--:B------:R-:W-:Y:S01]  /*9060*/  FFMA.FTZ R47, R164, R22.reuse, -R3 ;  /* 0x00000016a42f7223 */ /* 0x080fe20000010803 */
[-CC-:B------:R-:W-:Y:S01]  /*9070*/  FFMA.FTZ R49, R162, R22.reuse, -R25.reuse ;  /* 0x00000016a2317223 */ /* 0x180fe20000010819 */
[-CC-:B------:R-:W-:Y:S01]  /*9080*/  FFMA.FTZ R132, R45, R22.reuse, -R25.reuse ;  /* 0x000000162d847223 */ /* 0x180fe20000010819 */
[-C--:B------:R-:W-:Y:S01]  /*9090*/  FFMA.FTZ R41, R41, R22.reuse, -R25 ;  /* 0x0000001629297223 */ /* 0x080fe20000010819 */
[----:B------:R-:W-:Y:S01]  /*90a0*/  MUFU.EX2 R160, R160 ;  /* 0x000000a000a07308 */ /* 0x000fe20000000800 */
[-CC-:B------:R-:W-:Y:S01]  /*90b0*/  FFMA.FTZ R86, R154, R22.reuse, -R3.reuse ;  /* 0x000000169a567223 */ /* 0x180fe20000010803 */
[-CC-:B------:R-:W-:Y:S01]  /*90c0*/  FFMA.FTZ R59, R116, R22.reuse, -R3.reuse ;  /* 0x00000016743b7223 */ /* 0x180fe20000010803 */
[-C--:B------:R-:W-:Y:S01]  /*90d0*/  FFMA.FTZ R154, R96, R22.reuse, -R3 ;  /* 0x00000016609a7223 */ /* 0x080fe20000010803 */
[-C--:B------:R-:W-:Y:S01]  /*90e0*/  FFMA.FTZ R116, R100, R22.reuse, -R25 ;  /* 0x0000001664747223 */ /* 0x080fe20000010819 */
[-C--:B------:R-:W-:Y:S01]  /*90f0*/  FFMA.FTZ R45, R120, R22.reuse, -R3 ;  /* 0x00000016782d7223 */ /* 0x080fe20000010803 */
[-CC-:B------:R-:W-:Y:S01]  /*9100*/  FFMA.FTZ R63, R118, R22.reuse, -R25.reuse ;  /* 0x00000016763f7223 */ /* 0x180fe20000010819 */
[-CC-:B------:R-:W-:Y:S01]  /*9110*/  FFMA.FTZ R96, R122, R22.reuse, -R25.reuse ;  /* 0x000000167a607223 */ /* 0x180fe20000010819 */
[----:B------:R-:W3:Y:S01]  /*9120*/  MUFU.EX2 R31, R31 ;  /* 0x0000001f001f7308 */ /* 0x000ee20000000800 */
[----:B--2---:R-:W-:Y:S01]  /*9130*/  F2FP.F16.F32.PACK_AB R81, R51, R53 ;  /* 0x000000353351723e */ /* 0x004fe200000000ff */
[-C--:B------:R-:W-:Y:S01]  /*9140*/  FFMA.FTZ R61, R124, R22.reuse, -R25 ;  /* 0x000000167c3d7223 */ /* 0x080fe20000010819 */
[-CC-:B------:R-:W-:Y:S01]  /*9150*/  FFMA.FTZ R100, R114, R22.reuse, -R3.reuse ;  /* 0x0000001672647223 */ /* 0x180fe20000010803 */
[-CC-:B------:R-:W-:Y:S01]  /*9160*/  FFMA.FTZ R114, R44, R22.reuse, -R3.reuse ;  /* 0x000000162c727223 */ /* 0x180fe20000010803 */
[-C--:B------:R-:W-:Y:S01]  /*9170*/  FFMA.FTZ R65, R52, R22.reuse, -R3 ;  /* 0x0000001634417223 */ /* 0x080fe20000010803 */
[-C--:B------:R-:W-:Y:S01]  /*9180*/  FFMA.FTZ R89, R46, R22.reuse, -R25 ;  /* 0x000000162e597223 */ /* 0x080fe20000010819 */
[-C--:B------:R-:W-:Y:S01]  /*9190*/  FFMA.FTZ R44, R102, R22.reuse, -R3 ;  /* 0x00000016662c7223 */ /* 0x080fe20000010803 */
[----:B------:R-:W-:Y:S01]  /*91a0*/  MUFU.EX2 R55, R55 ;  /* 0x0000003700377308 */ /* 0x000fe20000000800 */
[-CC-:B------:R-:W-:Y:S01]  /*91b0*/  FFMA.FTZ R52, R54, R22.reuse, -R25.reuse ;  /* 0x0000001636347223 */ /* 0x180fe20000010819 */
[-CC-:B------:R-:W-:Y:S01]  /*91c0*/  FFMA.FTZ R67, R108, R22.reuse, -R25.reuse ;  /* 0x000000166c437223 */ /* 0x180fe20000010819 */
[-C--:B------:R-:W-:Y:S01]  /*91d0*/  FFMA.FTZ R46, R112, R22.reuse, -R25 ;  /* 0x00000016702e7223 */ /* 0x080fe20000010819 */
[-CC-:B------:R-:W-:Y:S01]  /*91e0*/  FFMA.FTZ R87, R66, R22.reuse, -R3.reuse ;  /* 0x0000001642577223 */ /* 0x180fe20000010803 */
[-CC-:B------:R-:W-:Y:S01]  /*91f0*/  FFMA.FTZ R34, R34, R22.reuse, -R3.reuse ;  /* 0x0000001622227223 */ /* 0x180fe20000010803 */
[-CC-:B------:R-:W-:Y:S01]  /*9200*/  FFMA.FTZ R42, R42, R22.reuse, -R3.reuse ;  /* 0x000000162a2a7223 */ /* 0x180fe20000010803 */
[----:B------:R-:W-:Y:S01]  /*9210*/  FFMA.FTZ R110, R110, R22, -R3 ;  /* 0x000000166e6e7223 */ /* 0x000fe20000010803 */
[----:B------:R-:W2:Y:S01]  /*9220*/  MUFU.EX2 R57, R57 ;  /* 0x0000003900397308 */ /* 0x000ea20000000800 */
[----:B---3--:R-:W-:Y:S01]  /*9230*/  F2FP.F16.F32.PACK_AB R83, R31, R160 ;  /* 0x000000a01f53723e */ /* 0x008fe200000000ff */
[-CC-:B------:R-:W-:Y:S01]  /*9240*/  FFMA.FTZ R32, R32, R22.reuse, -R25.reuse ;  /* 0x0000001620207223 */ /* 0x180fe20000010819 */
[-CC-:B------:R-:W-:Y:S01]  /*9250*/  FFMA.FTZ R24, R24, R22.reuse, -R25.reuse ;  /* 0x0000001618187223 */ /* 0x180fe20000010819 */
[----:B------:R-:W-:Y:S01]  /*9260*/  FFMA.FTZ R155, R21, R22, -R25 ;  /* 0x00000016159b7223 */ /* 0x000fe20000010819 */
[----:B------:R-:W-:-:S03]  /*9270*/  ISETP.GE.AND P0, PT, R56, R133, PT ;  /* 0x000000853800720c */ /* 0x000fc60003f06270 */
[----:B------:R-:W-:Y:S08]  /*9280*/  MUFU.EX2 R39, R39 ;  /* 0x0000002700277308 */ /* 0x000ff00000000800 */
[----:B------:R-:W3:Y:S01]  /*9290*/  MUFU.EX2 R37, R37 ;  /* 0x0000002500257308 */ /* 0x000ee20000000800 */
[----:B--2---:R-:W-:-:S07]  /*92a0*/  F2FP.F16.F32.PACK_AB R80, R57, R55 ;  /* 0x000000373950723e */ /* 0x004fce00000000ff */
[----:B------:R-:W-:Y:S08]  /*92b0*/  MUFU.EX2 R158, R158 ;  /* 0x0000009e009e7308 */ /* 0x000ff00000000800 */
[----:B------:R-:W2:Y:S01]  /*92c0*/  MUFU.EX2 R29, R29 ;  /* 0x0000001d001d7308 */ /* 0x000ea20000000800 */
[----:B---3--:R-:W-:-:S07]  /*92d0*/  F2FP.F16.F32.PACK_AB R82, R37, R39 ;  /* 0x000000272552723e */ /* 0x008fce00000000ff */
[C---:B-1----:R-:W-:Y:S01]  /*92e0*/  HMMA.16816.F32 R68, R80.reuse, R72, RZ ;  /* 0x000000485044723c */ /* 0x042fe200000018ff */
[----:B------:R-:W-:Y:S07]  /*92f0*/  MUFU.EX2 R92, R92 ;  /* 0x0000005c005c7308 */ /* 0x000fee0000000800 */
[----:B------:R-:W-:Y:S01]  /*9300*/  HMMA.16816.F32 R72, R80, R74, RZ ;  /* 0x0000004a5048723c */ /* 0x000fe200000018ff */
[----:B------:R-:W-:Y:S01]  /*9310*/  MUFU.EX2 R35, R35 ;  /* 0x0000002300237308 */ /* 0x000fe20000000800 */
[----:B--2---:R-:W-:-:S06]  /*9320*/  F2FP.F16.F32.PACK_AB R5, R29, R158 ;  /* 0x0000009e1d05723e */ /* 0x004fcc00000000ff */
[C---:B------:R-:W-:Y:S01]  /*9330*/  HMMA.16816.F32 R76, R80.reuse, R8, RZ ;  /* 0x00000008504c723c */ /* 0x040fe200000018ff */
[----:B------:R-:W1:Y:S07]  /*9340*/  MUFU.EX2 R33, R33 ;  /* 0x0000002100217308 */ /* 0x000e6e0000000800 */
[----:B------:R-:W-:Y:S01]  /*9350*/  HMMA.16816.F32 R80, R80, R10, RZ ;  /* 0x0000000a5050723c */ /* 0x000fe200000018ff */
[----:B------:R-:W2:Y:S01]  /*9360*/  LDSM.16.MT88.4 R8, [R23+0x3400] ;  /* 0x003400001708783b */ /* 0x000ea20000004200 */
[----:B------:R-:W-:Y:S08]  /*9370*/  MUFU.EX2 R58, R58 ;  /* 0x0000003a003a7308 */ /* 0x000ff00000000800 */
[----:B------:R-:W3:Y:S01]  /*9380*/  MUFU.EX2 R17, R17 ;  /* 0x0000001100117308 */ /* 0x000ee20000000800 */
[----:B-1----:R-:W-:-:S07]  /*9390*/  F2FP.F16.F32.PACK_AB R4, R33, R35 ;  /* 0x000000232104723e */ /* 0x002fce00000000ff */
[----:B------:R-:W1:Y:S08]  /*93a0*/  MUFU.EX2 R19, R19 ;  /* 0x0000001300137308 */ /* 0x000e700000000800 */
[----:B------:R-:W-:Y:S01]  /*93b0*/  MUFU.EX2 R126, R126 ;  /* 0x0000007e007e7308 */ /* 0x000fe20000000800 */
[----:B---3--:R-:W-:-:S07]  /*93c0*/  F2FP.F16.F32.PACK_AB R6, R17, R58 ;  /* 0x0000003a1106723e */ /* 0x008fce00000000ff */
[----:B------:R-:W3:Y:S01]  /*93d0*/  MUFU.EX2 R43, R43 ;  /* 0x0000002b002b7308 */ /* 0x000ee20000000800 */
[----:B-1----:R-:W-:-:S07]  /*93e0*/  F2FP.F16.F32.PACK_AB R7, R19, R92 ;  /* 0x0000005c1307723e */ /* 0x002fce00000000ff */
[C---:B--2---:R-:W-:Y:S01]  /*93f0*/  HMMA.16816.F32 R76, R4.reuse, R8, R76 ;  /* 0x00000008044c723c */ /* 0x044fe2000000184c */
[----:B------:R-:W-:Y:S07]  /*9400*/  MUFU.EX2 R47, R47 ;  /* 0x0000002f002f7308 */ /* 0x000fee0000000800 */
[C---:B------:R-:W-:Y:S01]  /*9410*/  HMMA.16816.F32 R80, R4.reuse, R10, R80 ;  /* 0x0000000a0450723c */ /* 0x040fe20000001850 */
[----:B------:R-:W1:Y:S01]  /*9420*/  LDSM.16.MT88.4 R8, [R27+0x3800] ;  /* 0x003800001b08783b */ /* 0x000e620000004200 */
[----:B------:R-:W-:Y:S06]  /*9430*/  MUFU.EX2 R156, R156 ;  /* 0x0000009c009c7308 */ /* 0x000fec0000000800 */
[C---:B------:R-:W-:Y:S01]  /*9440*/  HMMA.16816.F32 R68, R4.reuse, R12, R68 ;  /* 0x0000000c0444723c */ /* 0x040fe20000001844 */
[----:B------:R-:W-:Y:S01]  /*9450*/  FADD.FTZ R13, R53, R51 ;  /* 0x00000033350d7221 */ /* 0x000fe20000010000 */
[----:B------:R-:W2:Y:S01]  /*9460*/  MUFU.EX2 R49, R49 ;  /* 0x0000003100317308 */ /* 0x000ea20000000800 */
[-CC-:B------:R-:W-:Y:S01]  /*9470*/  FFMA.FTZ R53, R28, R22.reuse, -R3.reuse ;  /* 0x000000161c357223 */ /* 0x180fe20000010803 */
[-C--:B------:R-:W-:Y:S01]  /*9480*/  FFMA.FTZ R28, R48, R22.reuse, -R3 ;  /* 0x00000016301c7223 */ /* 0x080fe20000010803 */
[----:B------:R-:W-:Y:S01]  /*9490*/  FADD.FTZ R12, R55, R57 ;  /* 0x00000039370c7221 */ /* 0x000fe20000010000 */
[-CC-:B------:R-:W-:Y:S01]  /*94a0*/  FFMA.FTZ R48, R30, R22.reuse, -R25.reuse ;  /* 0x000000161e307223 */ /* 0x180fe20000010819 */
[--C-:B------:R-:W-:Y:S01]  /*94b0*/  FFMA.FTZ R55, R40, R22, -R25.reuse ;  /* 0x0000001628377223 */ /* 0x100fe20000010819 */
[----:B------:R-:W-:Y:S01]  /*94c0*/  HMMA.16816.F32 R72, R4, R14, R72 ;  /* 0x0000000e0448723c */ /* 0x000fe20000001848 */
[----:B---3--:R-:W-:Y:S01]  /*94d0*/  F2FP.F16.F32.PACK_AB R5, R43, R126 ;  /* 0x0000007e2b05723e */ /* 0x008fe200000000ff */
[----:B------:R-:W-:Y:S01]  /*94e0*/  MUFU.EX2 R132, R132 ;  /* 0x0000008400847308 */ /* 0x000fe20000000800 */
[-CC-:B------:R-:W-:Y:S01]  /*94f0*/  FFMA.FTZ R51, R50, R22.reuse, -R25.reuse ;  /* 0x0000001632337223 */ /* 0x180fe20000010819 */
[-C--:B------:R-:W-:Y:S01]  /*9500*/  FFMA.FTZ R30, R62, R22.reuse, -R25 ;  /* 0x000000163e1e7223 */ /* 0x080fe20000010819 */
[----:B------:R-:W-:Y:S01]  /*9510*/  FADD.FTZ R12, R39, R12 ;  /* 0x0000000c270c7221 */ /* 0x000fe20000010000 */
[----:B------:R-:W-:Y:S01]  /*9520*/  FADD.FTZ R160, R160, R13 ;  /* 0x0000000da0a07221 */ /* 0x000fe20000010000 */
[-CC-:B------:R-:W-:Y:S01]  /*9530*/  FFMA.FTZ R40, R106, R22.reuse, -R3.reuse ;  /* 0x000000166a287223 */ /* 0x180fe20000010803 */
[----:B------:R-:W-:Y:S01]  /*9540*/  FFMA.FTZ R50, R104, R22, -R3 ;  /* 0x0000001668327223 */ /* 0x000fe20000010803 */
[----:B------:R-:W-:Y:S01]  /*9550*/  FADD.FTZ R12, R37, R12 ;  /* 0x0000000c250c7221 */ /* 0x000fe20000010000 */
[----:B------:R-:W3:Y:S01]  /*9560*/  MUFU.EX2 R41, R41 ;  /* 0x0000002900297308 */ /* 0x000ee20000000800 */
[----:B--2---:R-:W-:Y:S01]  /*9570*/  F2FP.F16.F32.PACK_AB R4, R49, R156 ;  /* 0x0000009c3104723e */ /* 0x004fe200000000ff */
[----:B------:R-:W-:Y:S01]  /*9580*/  FADD.FTZ R31, R31, R160 ;  /* 0x000000a01f1f7221 */ /* 0x000fe20000010000 */
[----:B------:R-:W-:Y:S01]  /*9590*/  FADD.FTZ R12, R35, R12 ;  /* 0x0000000c230c7221 */ /* 0x000fe20000010000 */
[-CC-:B------:R-:W-:Y:S01]  /*95a0*/  FFMA.FTZ R37, R16, R22.reuse, -R25.reuse ;  /* 0x0000001610257223 */ /* 0x180fe20000010819 */
[-C--:B------:R-:W-:Y:S01]  /*95b0*/  FFMA.FTZ R16, R36, R22.reuse, -R25 ;  /* 0x0000001624107223 */ /* 0x080fe20000010819 */
[----:B------:R-:W-:Y:S01]  /*95c0*/  FADD.FTZ R158, R158, R31 ;  /* 0x0000001f9e9e7221 */ /* 0x000fe20000010000 */
[----:B------:R-:W-:Y:S01]  /*95d0*/  FADD.FTZ R57, R33, R12 ;  /* 0x0000000c21397221 */ /* 0x000fe20000010000 */
[----:B------:R-:W2:Y:S01]  /*95e0*/  MUFU.EX2 R86, R86 ;  /* 0x0000005600567308 */ /* 0x000ea20000000800 */
[----:B------:R-:W-:Y:S01]  /*95f0*/  LDSM.16.MT88.4 R12, [R23+0x4400] ;  /* 0x00440000170c783b */ /* 0x000fe20000004200 */
[----:B------:R-:W-:Y:S01]  /*9600*/  FADD.FTZ R91, R29, R158 ;  /* 0x0000009e1d5b7221 */ /* 0x000fe20000010000 */
[----:B------:R-:W-:Y:S01]  /*9610*/  FADD.FTZ R58, R58, R57 ;  /* 0x000000393a3a7221 */ /* 0x000fe20000010000 */
[-C--:B------:R-:W-:Y:S01]  /*9620*/  FFMA.FTZ R31, R98, R22.reuse, -R3 ;  /* 0x00000016621f7223 */ /* 0x080fe20000010803 */
[-C--:B------:R-:W-:Y:S01]  /*9630*/  FFMA.FTZ R36, R38, R22.reuse, -R25 ;  /* 0x0000001626247223 */ /* 0x080fe20000010819 */
[----:B------:R-:W-:Y:S01]  /*9640*/  FADD.FTZ R92, R92, R91 ;  /* 0x0000005b5c5c7221 */ /* 0x000fe20000010000 */
[----:B------:R-:W-:Y:S01]  /*9650*/  FFMA.FTZ R57, R18, R22, -R25 ;  /* 0x0000001612397223 */ /* 0x000fe20000010819 */
[----:B------:R-:W4:Y:S01]  /*9660*/  MUFU.EX2 R154, R154 ;  /* 0x0000009a009a7308 */ /* 0x000f220000000800 */
[----:B---3--:R-:W-:Y:S01]  /*9670*/  F2FP.F16.F32.PACK_AB R6, R41, R132 ;  /* 0x000000842906723e */ /* 0x008fe200000000ff */
[----:B------:R-:W-:Y:S01]  /*9680*/  FADD.FTZ R19, R19, R92 ;  /* 0x0000005c13137221 */ /* 0x000fe20000010000 */
[----:B------:R-:W-:Y:S01]  /*9690*/  FADD.FTZ R17, R17, R58 ;  /* 0x0000003a11117221 */ /* 0x000fe20000010000 */
[-CC-:B------:R-:W-:Y:S01]  /*96a0*/  FFMA.FTZ R33, R60, R22.reuse, -R3.reuse ;  /* 0x000000163c217223 */ /* 0x180fe20000010803 */
[-C--:B------:R-:W-:Y:S01]  /*96b0*/  FFMA.FTZ R35, R94, R22.reuse, -R3 ;  /* 0x000000165e237223 */ /* 0x080fe20000010803 */
[----:B------:R-:W-:Y:S01]  /*96c0*/  FADD.FTZ R126, R126, R19 ;  /* 0x000000137e7e7221 */ /* 0x000fe20000010000 */
[----:B------:R-:W-:Y:S01]  /*96d0*/  FADD.FTZ R156, R156, R17 ;  /* 0x000000119c9c7221 */ /* 0x000fe20000010000 */
[----:B------:R-:W3:Y:S01]  /*96e0*/  MUFU.EX2 R59, R59 ;  /* 0x0000003b003b7308 */ /* 0x000ee20000000800 */
[----:B--2---:R-:W-:Y:S01]  /*96f0*/  F2FP.F16.F32.PACK_AB R7, R86, R47 ;  /* 0x0000002f5607723e */ /* 0x004fe200000000ff */
[----:B------:R-:W-:Y:S01]  /*9700*/  FADD.FTZ R126, R43, R126 ;  /* 0x0000007e2b7e7221 */ /* 0x000fe20000010000 */
[----:B------:R-:W-:Y:S01]  /*9710*/  FADD.FTZ R49, R49, R156 ;  /* 0x0000009c31317221 */ /* 0x000fe20000010000 */
[----:B------:R-:W-:-:S02]  /*9720*/  FFMA.FTZ R43, R26, R22, -R25 ;  /* 0x000000161a2b7223 */ /* 0x000fc40000010819 */
[----:B------:R-:W-:Y:S01]  /*9730*/  FADD.FTZ R47, R47, R126 ;  /* 0x0000007e2f2f7221 */ /* 0x000fe20000010000 */
[----:B------:R-:W-:Y:S01]  /*9740*/  FADD.FTZ R132, R132, R49 ;  /* 0x0000003184847221 */ /* 0x000fe20000010000 */
[----:B-1----:R-:W-:Y:S01]  /*9750*/  HMMA.16816.F32 R68, R4, R8, R68 ;  /* 0x000000080444723c */ /* 0x002fe20000001844 */
[----:B------:R-:W-:Y:S01]  /*9760*/  MUFU.EX2 R45, R45 ;  /* 0x0000002d002d7308 */ /* 0x000fe20000000800 */
[----:B------:R-:W-:-:S04]  /*9770*/  FADD.FTZ R47, R86, R47 ;  /* 0x0000002f562f7221 */ /* 0x000fc80000010000 */
[----:B----4-:R-:W-:Y:S02]  /*9780*/  FADD.FTZ R26, R154, R47 ;  /* 0x0000002f9a1a7221 */ /* 0x010fe40000010000 */
        /* <DEDUP_REMOVED lines=15> */
[----:B------:R-:W-:Y:S01]  /*9880*/  FFMA.FTZ R154, R20, R22, -R3 ;  /* 0x00000016149a7223 */ /* 0x000fe20000010803 */
[----:B---3--:R-:W-:Y:S02]  /*9890*/  F2FP.F16.F32.PACK_AB R6, R61, R96 ;  /* 0x000000603d06723e */ /* 0x008fe400000000ff */
[----:B----4-:R-:W-:-:S03]  /*98a0*/  F2FP.F16.F32.PACK_AB R7, R100, R45 ;  /* 0x0000002d6407723e */ /* 0x010fc600000000ff */
[----:B------:R-:W-:Y:S08]  /*98b0*/  MUFU.EX2 R44, R44 ;  /* 0x0000002c002c7308 */ /* 0x000ff00000000800 */
        /* <DEDUP_REMOVED lines=16> */
[----:B--2---:R-:W-:-:S05]  /*99c0*/  F2FP.F16.F32.PACK_AB R4, R52, R89 ;  /* 0x000000593404723e */ /* 0x004fca00000000ff */
[----:B------:R-:W-:Y:S01]  /*99d0*/  MUFU.EX2 R51, R51 ;  /* 0x0000003300337308 */ /* 0x000fe20000000800 */
[----:B------:R-:W-:Y:S02]  /*99e0*/  F2FP.F16.F32.PACK_AB R5, R65, R114 ;  /* 0x000000724105723e */ /* 0x000fe400000000ff */
[----:B-1----:R-:W-:Y:S02]  /*99f0*/  F2FP.F16.F32.PACK_AB R6, R46, R67 ;  /* 0x000000432e06723e */ /* 0x002fe400000000ff */
[----:B----4-:R-:W-:-:S03]  /*9a00*/  F2FP.F16.F32.PACK_AB R7, R87, R44 ;  /* 0x0000002c5707723e */ /* 0x010fc600000000ff */
[----:B------:R-:W1:Y:S08]  /*9a10*/  MUFU.EX2 R30, R30 ;  /* 0x0000001e001e7308 */ /* 0x000e700000000800 */
[----:B------:R2:W4:Y:S08]  /*9a20*/  MUFU.EX2 R39, R42 ;  /* 0x0000002a00277308 */ /* 0x0005300000000800 */
[----:B------:R3:W-:Y:S08]  /*9a30*/  MUFU.EX2 R38, R16 ;  /* 0x0000001000267308 */ /* 0x0007f00000000800 */
[----:B------:R-:W-:Y:S01]  /*9a40*/  MUFU.EX2 R29, R110 ;  /* 0x0000006e001d7308 */ /* 0x000fe20000000800 */
[----:B--2---:R-:W-:Y:S01]  /*9a50*/  FFMA.FTZ R42, R64, R22, -R3 ;  /* 0x00000016402a7223 */ /* 0x004fe20000010803 */
[C---:B-----5:R-:W-:Y:S06]  /*9a60*/  HMMA.16816.F32 R68, R4.reuse, R8, R68 ;  /* 0x000000080444723c */ /* 0x060fec0000001844 */
[----:B------:R-:W-:Y:S01]  /*9a70*/  MUFU.EX2 R40, R40 ;  /* 0x0000002800287308 */ /* 0x000fe20000000800 */
[----:B---3--:R-:W-:Y:S01]  /*9a80*/  LDSM.16.MT88.4 R16, [R23+0x4800] ;  /* 0x004800001710783b */ /* 0x008fe20000004200 */
[C---:B------:R-:W-:Y:S03]  /*9a90*/  HMMA.16816.F32 R72, R4.reuse, R10, R72 ;  /* 0x0000000a0448723c */ /* 0x040fe60000001848 */
[----:B------:R-:W2:Y:S03]  /*9aa0*/  LDSM.16.MT88.4 R8, [R23+0x4000] ;  /* 0x004000001708783b */ /* 0x000ea60000004200 */
[----:B------:R-:W-:Y:S08]  /*9ab0*/  MUFU.EX2 R31, R31 ;  /* 0x0000001f001f7308 */ /* 0x000ff00000000800 */
[----:B------:R-:W-:Y:S08]  /*9ac0*/  MUFU.EX2 R50, R50 ;  /* 0x0000003200327308 */ /* 0x000ff00000000800 */
[----:B------:R-:W3:Y:S08]  /*9ad0*/  MUFU.EX2 R37, R37 ;  /* 0x0000002500257308 */ /* 0x000ef00000000800 */
[----:B------:R-:W-:Y:S08]  /*9ae0*/  MUFU.EX2 R36, R36 ;  /* 0x0000002400247308 */ /* 0x000ff00000000800 */
[----:B------:R-:W5:Y:S01]  /*9af0*/  MUFU.EX2 R57, R57 ;  /* 0x0000003900397308 */ /* 0x000f620000000800 */
[C---:B--2---:R-:W-:Y:S07]  /*9b00*/  HMMA.16816.F32 R76, R4.reuse, R8, R76 ;  /* 0x00000008044c723c */ /* 0x044fee000000184c */
[----:B------:R-:W-:Y:S01]  /*9b10*/  MUFU.EX2 R33, R33 ;  /* 0x0000002100217308 */ /* 0x000fe20000000800 */
[----:B------:R-:W-:Y:S01]  /*9b20*/  HMMA.16816.F32 R80, R4, R10, R80 ;  /* 0x0000000a0450723c */ /* 0x000fe20000001850 */
[----:B------:R-:W2:Y:S01]  /*9b30*/  LDSM.16.MT88.4 R8, [R27+0x4400] ;  /* 0x004400001b08783b */ /* 0x000ea20000004200 */
[----:B------:R-:W-:-:S05]  /*9b40*/  F2FP.F16.F32.PACK_AB R4, R55, R48 ;  /* 0x000000303704723e */ /* 0x000fca00000000ff */
[----:B------:R-:W-:Y:S01]  /*9b50*/  MUFU.EX2 R42, R42 ;  /* 0x0000002a002a7308 */ /* 0x000fe20000000800 */
[----:B------:R-:W-:Y:S02]  /*9b60*/  F2FP.F16.F32.PACK_AB R5, R34, R53 ;  /* 0x000000352205723e */ /* 0x000fe400000000ff */
[----:B-1----:R-:W-:Y:S02]  /*9b70*/  F2FP.F16.F32.PACK_AB R6, R30, R51 ;  /* 0x000000331e06723e */ /* 0x002fe400000000ff */
[----:B----4-:R-:W-:-:S03]  /*9b80*/  F2FP.F16.F32.PACK_AB R7, R39, R28 ;  /* 0x0000001c2707723e */ /* 0x010fc600000000ff */
[----:B------:R-:W-:Y:S04]  /*9b90*/  MUFU.EX2 R35, R35 ;  /* 0x0000002300237308 */ /* 0x000fe80000000800 */
[----:B------:R-:W-:Y:S01]  /*9ba0*/  HMMA.16816.F32 R76, R4, R12, R76 ;  /* 0x0000000c044c723c */ /* 0x000fe2000000184c */
[----:B------:R-:W-:-:S03]  /*9bb0*/  FADD.FTZ R13, R41, R132 ;  /* 0x00000084290d7221 */ /* 0x000fc60000010000 */
[----:B------:R-:W-:Y:S01]  /*9bc0*/  MUFU.EX2 R32, R32 ;  /* 0x0000002000207308 */ /* 0x000fe20000000800 */
[----:B------:R-:W-:-:S03]  /*9bd0*/  FADD.FTZ R116, R116, R13 ;  /* 0x0000000d74747221 */ /* 0x000fc60000010000 */
[C---:B------:R-:W-:Y:S01]  /*9be0*/  HMMA.16816.F32 R80, R4.reuse, R14, R80 ;  /* 0x0000000e0450723c */ /* 0x040fe20000001850 */
[----:B------:R-:W-:Y:S01]  /*9bf0*/  LDSM.16.MT88.4 R12, [R27+0x4c00] ;  /* 0x004c00001b0c783b */ /* 0x000fe20000004200 */
[----:B------:R-:W-:Y:S02]  /*9c00*/  FADD.FTZ R63, R63, R116 ;  /* 0x000000743f3f7221 */ /* 0x000fe40000010000 */
[----:B------:R-:W1:Y:S08]  /*9c10*/  MUFU.EX2 R41, R43 ;  /* 0x0000002b00297308 */ /* 0x000e700000000800 */
[----:B------:R-:W-:Y:S01]  /*9c20*/  MUFU.EX2 R24, R24 ;  /* 0x0000001800187308 */ /* 0x000fe20000000800 */
[C---:B--2---:R-:W-:Y:S07]  /*9c30*/  HMMA.16816.F32 R68, R4.reuse, R8, R68 ;  /* 0x000000080444723c */ /* 0x044fee0000001844 */
[----:B------:R-:W2:Y:S01]  /*9c40*/  MUFU.EX2 R155, R155 ;  /* 0x0000009b009b7308 */ /* 0x000ea20000000800 */
[----:B------:R-:W-:Y:S01]  /*9c50*/  HMMA.16816.F32 R72, R4, R10, R72 ;  /* 0x0000000a0448723c */ /* 0x000fe20000001848 */
[----:B------:R-:W4:Y:S01]  /*9c60*/  LDSM.16.MT88.4 R8, [R27+0x4800] ;  /* 0x004800001b08783b */ /* 0x000f220000004200 */
[----:B---3--:R-:W-:-:S05]  /*9c70*/  F2FP.F16.F32.PACK_AB R4, R38, R37 ;  /* 0x000000252604723e */ /* 0x008fca00000000ff */
[----:B------:R-:W3:Y:S01]  /*9c80*/  MUFU.EX2 R154, R154 ;  /* 0x0000009a009a7308 */ /* 0x000ee20000000800 */
[----:B------:R-:W-:Y:S02]  /*9c90*/  F2FP.F16.F32.PACK_AB R5, R40, R29 ;  /* 0x0000001d2805723e */ /* 0x000fe400000000ff */
[----:B-----5:R-:W-:Y:S02]  /*9ca0*/  F2FP.F16.F32.PACK_AB R6, R57, R36 ;  /* 0x000000243906723e */ /* 0x020fe400000000ff */
[----:B------:R-:W-:-:S07]  /*9cb0*/  F2FP.F16.F32.PACK_AB R7, R50, R31 ;  /* 0x0000001f3207723e */ /* 0x000fce00000000ff */
[C---:B------:R-:W-:Y:S08]  /*9cc0*/  HMMA.16816.F32 R76, R4.reuse, R16, R76 ;  /* 0x00000010044c723c */ /* 0x040ff0000000184c */
[C---:B------:R-:W-:Y:S08]  /*9cd0*/  HMMA.16816.F32 R80, R4.reuse, R18, R80 ;  /* 0x000000120450723c */ /* 0x040ff00000001850 */
[----:B----4-:R-:W-:Y:S01]  /*9ce0*/  HMMA.16816.F32 R68, R4, R8, R68 ;  /* 0x000000080444723c */ /* 0x010fe20000001844 */
[----:B------:R-:W-:Y:S01]  /*9cf0*/  FADD.FTZ R9, R45, R26 ;  /* 0x0000001a2d097221 */ /* 0x000fe20000010000 */
[----:B------:R-:W-:-:S03]  /*9d00*/  FADD.FTZ R8, R96, R63 ;  /* 0x0000003f60087221 */ /* 0x000fc60000010000 */
[----:B------:R-:W-:Y:S01]  /*9d10*/  FADD.FTZ R9, R100, R9 ;  /* 0x0000000964097221 */ /* 0x000fe20000010000 */
[----:B------:R-:W-:Y:S02]  /*9d20*/  FADD.FTZ R8, R61, R8 ;  /* 0x000000083d087221 */ /* 0x000fe40000010000 */
[----:B------:R-:W-:Y:S01]  /*9d30*/  HMMA.16816.F32 R72, R4, R10, R72 ;  /* 0x0000000a0448723c */ /* 0x000fe20000001848 */
[----:B------:R-:W-:Y:S01]  /*9d40*/  FADD.FTZ R114, R114, R9 ;  /* 0x0000000972727221 */ /* 0x000fe20000010000 */
[----:B------:R-:W-:Y:S01]  /*9d50*/  FADD.FTZ R89, R89, R8 ;  /* 0x0000000859597221 */ /* 0x000fe20000010000 */
[----:B-1----:R-:W-:Y:S01]  /*9d60*/  F2FP.F16.F32.PACK_AB R4, R41, R32 ;  /* 0x000000202904723e */ /* 0x002fe200000000ff */
[----:B------:R-:W1:Y:S01]  /*9d70*/  LDSM.16.MT88.4 R8, [R23+0x4c00] ;  /* 0x004c00001708783b */ /* 0x000e620000004200 */
[----:B------:R-:W-:Y:S01]  /*9d80*/  FADD.FTZ R65, R65, R114 ;  /* 0x0000007241417221 */ /* 0x000fe20000010000 */
[----:B------:R-:W-:Y:S01]  /*9d90*/  FADD.FTZ R52, R52, R89 ;  /* 0x0000005934347221 */ /* 0x000fe20000010000 */
[----:B------:R-:W-:-:S02]  /*9da0*/  F2FP.F16.F32.PACK_AB R5, R42, R33 ;  /* 0x000000212a05723e */ /* 0x000fc400000000ff */
[----:B------:R-:W-:Y:S01]  /*9db0*/  FADD.FTZ R16, R44, R65 ;  /* 0x000000412c107221 */ /* 0x000fe20000010000 */
[----:B------:R-:W-:Y:S01]  /*9dc0*/  FADD.FTZ R67, R67, R52 ;  /* 0x0000003443437221 */ /* 0x000fe20000010000 */
[----:B--2---:R-:W-:Y:S02]  /*9dd0*/  F2FP.F16.F32.PACK_AB R6, R155, R24 ;  /* 0x000000189b06723e */ /* 0x004fe400000000ff */
        /* <DEDUP_REMOVED lines=36> */
.L_x_6838:
        /* <DEDUP_REMOVED lines=78> */
.L_x_6833:
[----:B------:R-:W-:Y:S05]  /*a500*/  BSYNC.RECONVERGENT B0 ;  /* 0x0000000000007941 */ /* 0x000fea0003800200 */
.L_x_6832:
[----:B------:R-:W1:Y:S01]  /*a510*/  S2UR UR7, SR_CgaCtaId ;  /* 0x00000000000779c3 */ /* 0x000e620000008800 */
[C---:B------:R-:W-:Y:S01]  /*a520*/  IMAD.SHL.U32 R88, R128.reuse, 0x8, RZ ;  /* 0x0000000880587824 */ /* 0x040fe200078e00ff */
[----:B------:R-:W-:Y:S01]  /*a530*/  LOP3.LUT R157, R128, 0x18, RZ, 0xc0, !PT ;  /* 0x00000018809d7812 */ /* 0x000fe200078ec0ff */
[----:B------:R-:W-:Y:S01]  /*a540*/  UMOV UR9, 0x400 ;  /* 0x0000040000097882 */ /* 0x000fe20000000000 */
[----:B------:R-:W-:Y:S01]  /*a550*/  IMAD.SHL.U32 R159, R136, 0x40, RZ ;  /* 0x00000040889f7824 */ /* 0x000fe200078e00ff */
[----:B------:R-:W-:Y:S01]  /*a560*/  BSSY.RECONVERGENT B1, `(.L_x_6834) ;  /* 0x00000db000017945 */ /* 0x000fe20003800200 */
[----:B------:R-:W-:Y:S01]  /*a570*/  LOP3.LUT R86, R88, 0x18, RZ, 0xc0, !PT ;  /* 0x0000001858567812 */ /* 0x000fe200078ec0ff */
[C---:B------:R-:W-:Y:S01]  /*a580*/  IMAD.SHL.U32 R132, R128.reuse, 0x20, RZ ;  /* 0x0000002080847824 */ /* 0x040fe200078e00ff */
[--C-:B------:R-:W-:Y:S01]  /*a590*/  LOP3.LUT R157, R157, 0xc0, R88.reuse, 0xf8, !PT ;  /* 0x000000c09d9d7812 */ /* 0x100fe200078ef858 */
[----:B------:R-:W-:Y:S01]  /*a5a0*/  IMAD.SHL.U32 R130, R128, 0x10, RZ ;  /* 0x0000001080827824 */ /* 0x000fe200078e00ff */
[----:B------:R-:W-:Y:S01]  /*a5b0*/  ISETP.GE.AND P1, PT, R86, R145, PT ;  /* 0x000000915600720c */ /* 0x000fe20003f26270 */
[----:B------:R-:W-:Y:S01]  /*a5c0*/  IMAD.SHL.U32 R90, R128, 0x4, RZ ;  /* 0x00000004805a7824 */ /* 0x000fe200078e00ff */
[--C-:B------:R-:W-:Y:S01]  /*a5d0*/  LOP3.LUT R157, R157, 0x18, R88.reuse, 0x78, !PT ;  /* 0x000000189d9d7812 */ /* 0x100fe200078e7858 */
[----:B------:R-:W-:Y:S01]  /*a5e0*/  VIADD R148, R148, 0xffffffff ;  /* 0xffffffff94947836 */ /* 0x000fe20000000000 */
[----:B------:R-:W-:Y:S02]  /*a5f0*/  IADD3 R160, P0, PT, R159, R140, RZ ;  /* 0x0000008c9fa07210 */ /* 0x000fe40007f1e0ff */
[----:B------:R-:W-:Y:S02]  /*a600*/  LOP3.LUT R157, R157, 0x1f20, R88, 0xf8, !PT ;  /* 0x00001f209d9d7812 */ /* 0x000fe400078ef858 */
[----:B------:R-:W-:Y:S02]  /*a610*/  SHF.L.U64.HI R86, R136, 0x6, R137 ;  /* 0x0000000688567819 */ /* 0x000fe40000010289 */
[-C--:B------:R-:W-:Y:S02]  /*a620*/  IADD3 R158, P3, PT, R160, R159.reuse, RZ ;  /* 0x0000009fa09e7210 */ /* 0x080fe40007f7e0ff */
[----:B------:R-:W-:Y:S01]  /*a630*/  LOP3.LUT R91, R130, 0x100, RZ, 0xc0, !PT ;  /* 0x00000100825b7812 */ /* 0x000fe200078ec0ff */
[----:B------:R-:W-:Y:S01]  /*a640*/  IMAD.X R161, R86, 0x1, R141, P0 ;  /* 0x0000000156a17824 */ /* 0x000fe200000e068d */
[----:B-1----:R-:W-:Y:S01]  /*a650*/  ULEA UR6, UR7, UR9, 0x18 ;  /* 0x0000000907067291 */ /* 0x002fe2000f8ec0ff */
[----:B------:R-:W-:Y:S02]  /*a660*/  @!P1 IADD3 R162, P0, PT, R158, R159, RZ ;  /* 0x0000009f9ea29210 */ /* 0x000fe40007f1e0ff */
[--C-:B------:R-:W-:Y:S01]  /*a670*/  IMAD.X R159, R161, 0x1, R86.reuse, P3 ;  /* 0x00000001a19f7824 */ /* 0x100fe200018e0656 */
[----:B------:R-:W-:Y:S02]  /*a680*/  LOP3.LUT R3, R132, 0xc0, RZ, 0xc0, !PT ;  /* 0x000000c084037812 */ /* 0x000fe400078ec0ff */
[----:B------:R-:W-:Y:S01]  /*a690*/  LEA R157, R157, UR6, 0x1 ;  /* 0x000000069d9d7c11 */ /* 0x000fe2000f8e08ff */
[----:B------:R-:W-:Y:S01]  /*a6a0*/  @!P1 IMAD.X R163, R159, 0x1, R86, P0 ;  /* 0x000000019fa39824 */ /* 0x000fe200000e0656 */
[----:B------:R-:W-:Y:S02]  /*a6b0*/  LOP3.LUT R131, R90, 0x18, RZ, 0xc0, !PT ;  /* 0x000000185a837812 */ /* 0x000fe400078ec0ff */
[----:B------:R-:W-:Y:S01]  /*a6c0*/  LOP3.LUT R2, R91, 0x20, R132, 0xf8, !PT ;  /* 0x000000205b027812 */ /* 0x000fe200078ef884 */
[----:B------:R-:W-:Y:S01]  /*a6d0*/  @!PT LDS RZ, [RZ] ;  /* 0x00000000fffff984 */ /* 0x000fe20000000800 */
[----:B------:R-:W-:Y:S01]  /*a6e0*/  @!PT LDS RZ, [RZ] ;  /* 0x00000000fffff984 */ /* 0x000fe20000000800 */
[----:B------:R-:W-:Y:S01]  /*a6f0*/  @!PT LDS RZ, [RZ] ;  /* 0x00000000fffff984 */ /* 0x000fe20000000800 */
[----:B------:R1:W-:Y:S01]  /*a700*/  @!P1 LDGSTS.E.BYPASS.LTC128B.128 [R157+0x3000], desc[UR4][R140.64] ;  /* 0x030000008c9d9fae */ /* 0x0003e2000b981a04 */
[----:B------:R-:W-:Y:S02]  /*a710*/  LOP3.LUT R0, R3, 0x8, R128, 0xf8, !PT ;  /* 0x0000000803007812 */ /* 0x000fe400078ef880 */
[----:B------:R-:W-:Y:S02]  /*a720*/  LOP3.LUT P0, RZ, R128, 0x4, RZ, 0xc0, !PT ;  /* 0x0000000480ff7812 */ /* 0x000fe4000780c0ff */
[----:B------:R-:W-:Y:S01]  /*a730*/  @P1 STS.128 [R157+0x3000], RZ ;  /* 0x003000ff9d001388 */ /* 0x000fe20000000c00 */
[----:B------:R-:W-:Y:S01]  /*a740*/  LOP3.LUT R0, R2, R0, R131, 0xf6, !PT ;  /* 0x0000000002007212 */ /* 0x000fe200078ef683 */
[----:B------:R-:W-:Y:S01]  /*a750*/  IMAD.MOV.U32 R2, RZ, RZ, 0x20 ;  /* 0x00000020ff027424 */ /* 0x000fe200078e00ff */
[----:B------:R-:W-:Y:S02]  /*a760*/  ISETP.GT.AND P3, PT, R148, R133, PT ;  /* 0x000000859400720c */ /* 0x000fe40003f64270 */
[----:B------:R-:W-:Y:S01]  /*a770*/  @!PT LDS RZ, [RZ] ;  /* 0x00000000fffff984 */ /* 0x000fe20000000800 */
[----:B------:R-:W-:Y:S01]  /*a780*/  @!PT LDS RZ, [RZ] ;  /* 0x00000000fffff984 */ /* 0x000fe20000000800 */
[----:B------:R-:W-:Y:S01]  /*a790*/  @!PT LDS RZ, [RZ] ;  /* 0x00000000fffff984 */ /* 0x000fe20000000800 */
[----:B------:R1:W-:Y:S01]  /*a7a0*/  @!P1 LDGSTS.E.BYPASS.LTC128B.128 [R157+0x3800], desc[UR4][R160.64] ;  /* 0x03800000a09d9fae */ /* 0x0003e2000b981a04 */
[----:B------:R-:W-:Y:S02]  /*a7b0*/  LEA R0, R0, UR6, 0x1 ;  /* 0x0000000600007c11 */ /* 0x000fe4000f8e08ff */
[----:B------:R-:W-:Y:S02]  /*a7c0*/  SEL R2, R2, 0xffffffe0, !P0 ;  /* 0xffffffe002027807 */ /* 0x000fe40004000000 */
        /* <DEDUP_REMOVED lines=10> */
[----:B------:R-:W-:Y:S05]  /*a870*/  @P1 STS.128 [R157+0x4800], RZ ;  /* 0x004800ff9d001388 */ /* 0x000fea0000000c00 */
        /* <DEDUP_REMOVED lines=10> */
[C---:B--2---:R-:W-:Y:S03]  /*a920*/  HMMA.16816.F32 R4, R92.reuse, R96, RZ ;  /* 0x000000605c04723c */ /* 0x044fe600000018ff */
[--C-:B------:R-:W-:Y:S05]  /*a930*/  IMAD.IADD R96, R129, 0x1, R2.reuse ;  /* 0x0000000181607824 */ /* 0x100fea00078e0202 */
[C---:B------:R-:W-:Y:S01]  /*a940*/  HMMA.16816.F32 R8, R92.reuse, R98, RZ ;  /* 0x000000625c08723c */ /* 0x040fe200000018ff */
[----:B------:R-:W-:Y:S07]  /*a950*/  LDSM.16.M88.4 R96, [R96] ;  /* 0x000000006060783b */ /* 0x000fee0000000200 */
[C---:B---3--:R-:W-:Y:S01]  /*a960*/  HMMA.16816.F32 R12, R92.reuse, R100, RZ ;  /* 0x000000645c0c723c */ /* 0x048fe200000018ff */
[----:B----4-:R-:W-:Y:S07]  /*a970*/  IMAD.IADD R0, R0, 0x1, R2 ;  /* 0x0000000100007824 */ /* 0x010fee00078e0202 */
[C---:B------:R-:W-:Y:S08]  /*a980*/  HMMA.16816.F32 R16, R92.reuse, R102, RZ ;  /* 0x000000665c10723c */ /* 0x040ff000000018ff */
        /* <DEDUP_REMOVED lines=118> */
.L_x_6837:
[----:B------:R-:W-:Y:S05]  /*b0f0*/  BSYNC.RECONVERGENT B0 ;  /* 0x0000000000007941 */ /* 0x000fea0003800200 */
.L_x_6836:
[----:B------:R-:W-:Y:S01]  /*b100*/  @!PT LDS RZ, [RZ] ;  /* 0x00000000fffff984 */ /* 0x000fe20000000800 */
[----:B------:R-:W-:Y:S01]  /*b110*/  @!PT LDS RZ, [RZ] ;  /* 0x00000000fffff984 */ /* 0x000fe20000000800 */
[----:B------:R-:W-:Y:S01]  /*b120*/  @!PT LDS RZ, [RZ] ;  /* 0x00000000fffff984 */ /* 0x000fe20000000800 */
[----:B------:R1:W-:Y:S01]  /*b130*/  @!P1 LDGSTS.E.BYPASS.LTC128B.128 [R157+0x1000], desc[UR4][R138.64] ;  /* 0x010000008a9d9fae */ /* 0x0003e2000b981a04 */
[C---:B------:R-:W-:Y:S01]  /*b140*/  @!P1 IMAD.SHL.U32 R3, R134.reuse, 0x40, RZ ;  /* 0x0000004086039824 */ /* 0x040fe200078e00ff */
[CC--:B------:R-:W-:Y:S01]  /*b150*/  @!P1 LEA R92, P6, R134.reuse, R138.reuse, 0x6 ;  /* 0x0000008a865c9211 */ /* 0x0c0fe200078c30ff */
[C---:B------:R-:W-:Y:S01]  /*b160*/  @!P1 IMAD.SHL.U32 R91, R134.reuse, 0x40, RZ ;  /* 0x00000040865b9824 */ /* 0x040fe200078e00ff */
[----:B------:R1:W-:Y:S01]  /*b170*/  @P1 STS.128 [R157+0x1000], RZ ;  /* 0x001000ff9d001388 */ /* 0x0003e20000000c00 */
[C---:B------:R-:W-:Y:S02]  /*b180*/  @!P1 SHF.L.U64.HI R86, R134.reuse, 0x6, R135 ;  /* 0x0000000686569819 */ /* 0x040fe40000010287 */
[-C--:B------:R-:W-:Y:S02]  /*b190*/  @!P1 IADD3 R2, P4, P3, R3, R138.reuse, R3 ;  /* 0x0000008a03029210 */ /* 0x080fe40007b9e003 */
[-C--:B------:R-:W-:Y:S02]  /*b1a0*/  @!P1 LEA.HI.X R93, R134, R139.reuse, R135, 0x6, P6 ;  /* 0x0000008b865d9211 */ /* 0x080fe400030f3487 */
[----:B------:R-:W-:Y:S02]  /*b1b0*/  @!P1 IADD3.X R0, PT, PT, R86, R139, R86, P4, P3 ;  /* 0x0000008b56009210 */ /* 0x000fe400027e6456 */
[----:B------:R-:W-:Y:S01]  /*b1c0*/  @!P1 IADD3 R94, P5, P4, R91, R138, R91 ;  /* 0x0000008a5b5e9210 */ /* 0x000fe20007cbe05b */
[----:B------:R-:W-:Y:S01]  /*b1d0*/  @!PT LDS RZ, [RZ] ;  /* 0x00000000fffff984 */ /* 0x000fe20000000800 */
[----:B------:R-:W-:Y:S01]  /*b1e0*/  @!PT LDS RZ, [RZ] ;  /* 0x00000000fffff984 */ /* 0x000fe20000000800 */
[----:B------:R-:W-:Y:S01]  /*b1f0*/  @!PT LDS RZ, [RZ] ;  /* 0x00000000fffff984 */ /* 0x000fe20000000800 */
[----:B------:R1:W-:Y:S01]  /*b200*/  @!P1 LDGSTS.E.BYPASS.LTC128B.128 [R157+0x1800], desc[UR4][R92.64] ;  /* 0x018000005c9d9fae */ /* 0x0003e2000b981a04 */
[----:B------:R-:W-:Y:S02]  /*b210*/  @!P1 SHF.L.U64.HI R88, R134, 0x6, R135 ;  /* 0x0000000686589819 */ /* 0x000fe40000010287 */
        /* <DEDUP_REMOVED lines=15> */
.L_x_6835:
[----:B------:R-:W-:Y:S05]  /*b310*/  BSYNC.RECONVERGENT B1 ;  /* 0x0000000000017941 */ /* 0x000fea0003800200 */
.L_x_6834:
        /* <DEDUP_REMOVED lines=46> */
[----:B------:R-:W-:Y:S01]  /*b600*/  SHF.R.U32.HI R88, RZ, 0x1, R128 ;  /* 0x00000001ff587819 */ /* 0x000fe20000011680 */
[C---:B------:R-:W-:Y:S01]  /*b610*/  FMUL.FTZ R106, R3.reuse, R0 ;  /* 0x00000000036a7220 */ /* 0x040fe20000410000 */
[C---:B------:R-:W-:Y:S01]  /*b620*/  FMUL.FTZ R108, R3.reuse, R2 ;  /* 0x00000002036c7220 */ /* 0x040fe20000410000 */
[----:B------:R-:W-:Y:S01]  /*b630*/  FMUL.FTZ R87, R3, R86 ;  /* 0x0000005603577220 */ /* 0x000fe20000410000 */
[----:B------:R-:W-:Y:S01]  /*b640*/  LOP3.LUT R91, R88, 0x8, RZ, 0xc0, !PT ;  /* 0x00000008585b7812 */ /* 0x000fe200078ec0ff */
[----:B------:R-:W1:Y:S01]  /*b650*/  MUFU.EX2 R86, R89 ;  /* 0x0000005900567308 */ /* 0x000e620000000800 */
[----:B------:R-:W-:Y:S02]  /*b660*/  FSEL R106, R106, RZ, P1 ;  /* 0x000000ff6a6a7208 */ /* 0x000fe40000800000 */
[----:B------:R-:W-:Y:S02]  /*b670*/  LOP3.LUT R92, R91, 0xc0, R132, 0xf8, !PT ;  /* 0x000000c05b5c7812 */ /* 0x000fe400078ef884 */
[----:B------:R-:W-:Y:S01]  /*b680*/  LOP3.LUT R132, R132, 0x120, RZ, 0xc0, !PT ;  /* 0x0000012084847812 */ /* 0x000fe200078ec0ff */
[-CC-:B------:R-:W-:Y:S01]  /*b690*/  FFMA.FTZ R39, R39, R3.reuse, -R106.reuse ;  /* 0x0000000327277223 */ /* 0x180fe2000001086a */
[-CC-:B------:R-:W-:Y:S03]  /*b6a0*/  FFMA.FTZ R123, R34, R3.reuse, -R106.reuse ;  /* 0x00000003227b7223 */ /* 0x180fe6000001086a */
[----:B------:R-:W2:Y:S01]  /*b6b0*/  MUFU.EX2 R87, R87 ;  /* 0x0000005700577308 */ /* 0x000ea20000000800 */
[-CC-:B------:R-:W-:Y:S01]  /*b6c0*/  FFMA.FTZ R126, R35, R3.reuse, -R106.reuse ;  /* 0x00000003237e7223 */ /* 0x180fe2000001086a */
[-CC-:B------:R-:W-:Y:S01]  /*b6d0*/  FFMA.FTZ R112, R38, R3.reuse, -R106.reuse ;  /* 0x0000000326707223 */ /* 0x180fe2000001086a */
[----:B------:R-:W-:Y:S01]  /*b6e0*/  LOP3.LUT R92, R132, R92, R131, 0xf6, !PT ;  /* 0x0000005c845c7212 */ /* 0x000fe200078ef683 */
[-CC-:B------:R-:W-:Y:S01]  /*b6f0*/  FFMA.FTZ R102, R10, R3.reuse, -R106.reuse ;  /* 0x000000030a667223 */ /* 0x180fe2000001086a */
[----:B------:R-:W-:Y:S01]  /*b700*/  FSETP.NEU.FTZ.AND P1, PT, R2, -INF , PT ;  /* 0xff8000000200780b */ /* 0x000fe20003f3d000 */
[----:B------:R-:W-:Y:S01]  /*b710*/  FFMA.FTZ R101, R7, R3, -R106 ;  /* 0x0000000307657223 */ /* 0x000fe2000001086a */
[----:B------:R-:W-:Y:S03]  /*b720*/  LEA R91, R92, UR6, 0x1 ;  /* 0x000000065c5b7c11 */ /* 0x000fe6000f8e08ff */
[----:B------:R-:W-:Y:S01]  /*b730*/  MUFU.EX2 R123, R123 ;  /* 0x0000007b007b7308 */ /* 0x000fe20000000800 */
[----:B------:R-:W-:Y:S01]  /*b740*/  FSEL R108, R108, RZ, P1 ;  /* 0x000000ff6c6c7208 */ /* 0x000fe20000800000 */
[C---:B-1----:R-:W-:Y:S01]  /*b750*/  FMUL.FTZ R68, R86.reuse, R68 ;  /* 0x0000004456447220 */ /* 0x042fe20000410000 */
[C---:B------:R-:W-:Y:S01]  /*b760*/  FMUL.FTZ R69, R86.reuse, R69 ;  /* 0x0000004556457220 */ /* 0x040fe20000410000 */
[----:B------:R-:W1:Y:S01]  /*b770*/  LDSM.16.MT88.4 R96, [R91+0x3000] ;  /* 0x003000005b60783b */ /* 0x000e620000004200 */
[----:B------:R-:W-:Y:S01]  /*b780*/  FMUL.FTZ R72, R86, R72 ;  /* 0x0000004856487220 */ /* 0x000fe20000410000 */
[-CC-:B------:R-:W-:Y:S01]  /*b790*/  FFMA.FTZ R114, R32, R3.reuse, -R108.reuse ;  /* 0x0000000320727223 */ /* 0x180fe2000001086c */
[--C-:B------:R-:W-:Y:S03]  /*b7a0*/  FFMA.FTZ R100, R5, R3, -R108.reuse ;  /* 0x0000000305647223 */ /* 0x100fe6000001086c */
[----:B------:R-:W-:Y:S01]  /*b7b0*/  MUFU.EX2 R101, R101 ;  /* 0x0000006500657308 */ /* 0x000fe20000000800 */
[C---:B--2---:R-:W-:Y:S01]  /*b7c0*/  FMUL.FTZ R70, R87.reuse, R70 ;  /* 0x0000004657467220 */ /* 0x044fe20000410000 */
[C---:B------:R-:W-:Y:S01]  /*b7d0*/  FMUL.FTZ R71, R87.reuse, R71 ;  /* 0x0000004757477220 */ /* 0x040fe20000410000 */
[C---:B------:R-:W-:Y:S01]  /*b7e0*/  FMUL.FTZ R74, R87.reuse, R74 ;  /* 0x0000004a574a7220 */ /* 0x040fe20000410000 */
[----:B------:R-:W-:Y:S01]  /*b7f0*/  FMUL.FTZ R75, R87, R75 ;  /* 0x0000004b574b7220 */ /* 0x000fe20000410000 */
[C---:B------:R-:W-:Y:S01]  /*b800*/  FMUL.FTZ R73, R86.reuse, R73 ;  /* 0x0000004956497220 */ /* 0x040fe20000410000 */
[----:B------:R-:W-:Y:S01]  /*b810*/  IADD3 R104, PT, PT, R91, 0x3020, RZ ;  /* 0x000030205b687810 */ /* 0x000fe20007ffe0ff */
[C---:B------:R-:W-:Y:S03]  /*b820*/  FMUL.FTZ R78, R87.reuse, R78 ;  /* 0x0000004e574e7220 */ /* 0x040fe60000410000 */
[----:B------:R-:W-:Y:S01]  /*b830*/  MUFU.EX2 R100, R100 ;  /* 0x0000006400647308 */ /* 0x000fe20000000800 */
[C---:B------:R-:W-:Y:S01]  /*b840*/  FMUL.FTZ R79, R87.reuse, R79 ;  /* 0x0000004f574f7220 */ /* 0x040fe20000410000 */
[C---:B------:R-:W-:Y:S01]  /*b850*/  FMUL.FTZ R76, R86.reuse, R76 ;  /* 0x0000004c564c7220 */ /* 0x040fe20000410000 */
[C---:B------:R-:W-:Y:S01]  /*b860*/  FMUL.FTZ R77, R86.reuse, R77 ;  /* 0x0000004d564d7220 */ /* 0x040fe20000410000 */
[C---:B------:R-:W-:Y:S01]  /*b870*/  FMUL.FTZ R82, R87.reuse, R82 ;  /* 0x0000005257527220 */ /* 0x040fe20000410000 */
[----:B------:R-:W-:Y:S01]  /*b880*/  FMUL.FTZ R83, R87, R83 ;  /* 0x0000005357537220 */ /* 0x000fe20000410000 */
[C---:B------:R-:W-:Y:S01]  /*b890*/  FMUL.FTZ R80, R86.reuse, R80 ;  /* 0x0000005056507220 */ /* 0x040fe20000410000 */
        /* <DEDUP_REMOVED lines=19> */
[-CC-:B------:R-:W-:Y:S01]  /*b9d0*/  FFMA.FTZ R132, R16, R3.reuse, -R108.reuse ;  /* 0x0000000310847223 */ /* 0x180fe2000001086c */
[-C--:B------:R-:W-:Y:S01]  /*b9e0*/  FFMA.FTZ R107, R17, R3.reuse, -R108 ;  /* 0x00000003116b7223 */ /* 0x080fe2000001086c */
[-C--:B------:R-:W-:Y:S01]  /*b9f0*/  FFMA.FTZ R115, R19, R3.reuse, -R106 ;  /* 0x0000000313737223 */ /* 0x080fe2000001086a */
[-CC-:B------:R-:W-:Y:S01]  /*ba00*/  FFMA.FTZ R116, R20, R3.reuse, -R108.reuse ;  /* 0x0000000314747223 */ /* 0x180fe2000001086c */
[-C--:B------:R-:W-:Y:S01]  /*ba10*/  FFMA.FTZ R105, R21, R3.reuse, -R108 ;  /* 0x0000000315697223 */ /* 0x080fe2000001086c */
[-CC-:B------:R-:W-:Y:S03]  /*ba20*/  FFMA.FTZ R120, R22, R3.reuse, -R106.reuse ;  /* 0x0000000316787223 */ /* 0x180fe6000001086a */
[----:B------:R-:W3:Y:S01]  /*ba30*/  MUFU.EX2 R103, R103 ;  /* 0x0000006700677308 */ /* 0x000ee20000000800 */
[-CC-:B------:R-:W-:Y:S01]  /*ba40*/  FFMA.FTZ R109, R23, R3.reuse, -R106.reuse ;  /* 0x00000003176d7223 */ /* 0x180fe2000001086a */
[-C--:B------:R-:W-:Y:S01]  /*ba50*/  FFMA.FTZ R119, R26, R3.reuse, -R106 ;  /* 0x000000031a777223 */ /* 0x080fe2000001086a */
[-CC-:B------:R-:W-:Y:S01]  /*ba60*/  FFMA.FTZ R44, R44, R3.reuse, -R108.reuse ;  /* 0x000000032c2c7223 */ /* 0x180fe2000001086c */
[-C--:B------:R-:W-:Y:S01]  /*ba70*/  FFMA.FTZ R45, R45, R3.reuse, -R108 ;  /* 0x000000032d2d7223 */ /* 0x080fe2000001086c */
[-CC-:B------:R-:W-:Y:S01]  /*ba80*/  FFMA.FTZ R47, R47, R3.reuse, -R106.reuse ;  /* 0x000000032f2f7223 */ /* 0x180fe2000001086a */
[-CC-:B------:R-:W-:Y:S01]  /*ba90*/  FFMA.FTZ R51, R51, R3.reuse, -R106.reuse ;  /* 0x0000000333337223 */ /* 0x180fe2000001086a */
[-C--:B------:R-:W-:Y:S03]  /*baa0*/  FFMA.FTZ R55, R55, R3.reuse, -R106 ;  /* 0x0000000337377223 */ /* 0x080fe6000001086a */
[----:B------:R-:W-:Y:S01]  /*bab0*/  MUFU.EX2 R158, R158 ;  /* 0x0000009e009e7308 */ /* 0x000fe20000000800 */
[----:B--2---:R-:W-:Y:S01]  /*bac0*/  FFMA.FTZ R110, R87, R154, R94 ;  /* 0x0000009a576e7223 */ /* 0x004fe2000001005e */
[C---:B------:R-:W-:Y:S01]  /*bad0*/  F2FP.F16.F32.PACK_AB R93, R101.reuse, R94 ;  /* 0x0000005e655d723e */ /* 0x040fe200000000ff */
[-C--:B------:R-:W-:Y:S01]  /*bae0*/  FFMA.FTZ R154, R18, R3.reuse, -R106 ;  /* 0x00000003129a7223 */ /* 0x080fe2000001086a */
[-C--:B------:R-:W-:Y:S01]  /*baf0*/  FFMA.FTZ R64, R64, R3.reuse, -R108 ;  /* 0x0000000340407223 */ /* 0x080fe2000001086c */
[----:B------:R-:W-:Y:S01]  /*bb00*/  FADD.FTZ R101, R101, R110 ;  /* 0x0000006e65657221 */ /* 0x000fe20000010000 */
[--C-:B------:R-:W-:Y:S01]  /*bb10*/  FFMA.FTZ R110, R29, R3, -R108.reuse ;  /* 0x000000031d6e7223 */ /* 0x100fe2000001086c */
[----:B------:R-:W-:Y:S03]  /*bb20*/  MOV R89, R0 ;  /* 0x0000000000597202 */ /* 0x000fe60000000f00 */
[----:B------:R-:W2:Y:S01]  /*bb30*/  MUFU.EX2 R125, R125 ;  /* 0x0000007d007d7308 */ /* 0x000ea20000000800 */
[----:B---3--:R-:W-:Y:S01]  /*bb40*/  F2FP.F16.F32.PACK_AB R92, R100, R103 ;  /* 0x00000067645c723e */ /* 0x008fe200000000ff */
[----:B------:R-:W-:Y:S01]  /*bb50*/  FFMA.FTZ R103, R86, R155, R103 ;  /* 0x0000009b56677223 */ /* 0x000fe20000010067 */
[----:B------:R-:W-:Y:S01]  /*bb60*/  FADD.FTZ R160, R102, R101 ;  /* 0x0000006566a07221 */ /* 0x000fe20000010000 */
[----:B------:R-:W-:Y:S01]  /*bb70*/  FFMA.FTZ R86, R24, R3, -R108 ;  /* 0x0000000318567223 */ /* 0x000fe2000001086c */
[----:B------:R-:W-:Y:S01]  /*bb80*/  MOV R87, R2 ;  /* 0x0000000200577202 */ /* 0x000fe20000000f00 */
[----:B------:R-:W-:Y:S04]  /*bb90*/  FADD.FTZ R29, R100, R103 ;  /* 0x00000067641d7221 */ /* 0x000fe80000010000 */
[----:B------:R-:W3:Y:S10]  /*bba0*/  MUFU.EX2 R127, R127 ;  /* 0x0000007f007f7308 */ /* 0x000ef40000000800 */
[----:B------:R-:W-:Y:S01]  /*bbb0*/  MUFU.EX2 R131, R131 ;  /* 0x0000008300837308 */ /* 0x000fe20000000800 */
[C---:B--2---:R-:W-:Y:S01]  /*bbc0*/  F2FP.F16.F32.PACK_AB R94, R125.reuse, R158 ;  /* 0x0000009e7d5e723e */ /* 0x044fe200000000ff */
[----:B------:R-:W-:Y:S04]  /*bbd0*/  FADD.FTZ R158, R158, R29 ;  /* 0x0000001d9e9e7221 */ /* 0x000fe80000010000 */
[----:B------:R-:W-:Y:S04]  /*bbe0*/  FADD.FTZ R158, R125, R158 ;  /* 0x0000009e7d9e7221 */ /* 0x000fe80000010000 */
[----:B------:R-:W2:Y:S01]  /*bbf0*/  MUFU.EX2 R118, R118 ;  /* 0x0000007600767308 */ /* 0x000ea20000000800 */
[C---:B---3--:R-:W-:Y:S01]  /*bc00*/  F2FP.F16.F32.PACK_AB R95, R127.reuse, R102 ;  /* 0x000000667f5f723e */ /* 0x048fe200000000ff */
[----:B------:R-:W-:Y:S01]  /*bc10*/  FADD.FTZ R127, R127, R160 ;  /* 0x000000a07f7f7221 */ /* 0x000fe20000010000 */
[----:B------:R-:W-:Y:S07]  /*bc20*/  LDSM.16.MT88.4 R100, [R91+0x3800] ;  /* 0x003800005b64783b */ /* 0x000fee0000004200 */
[----:B------:R-:W-:Y:S01]  /*bc30*/  MUFU.EX2 R156, R156 ;  /* 0x0000009c009c7308 */ /* 0x000fe20000000800 */
[C---:B-1----:R-:W-:Y:S05]  /*bc40*/  HMMA.16816.F32 R68, R92.reuse, R96, R68 ;  /* 0x000000605c44723c */ /* 0x042fea0000001844 */
[----:B------:R-:W-:Y:S04]  /*bc50*/  IADD3 R96, PT, PT, R91, 0x3000, RZ ;  /* 0x000030005b607810 */ /* 0x000fe80007ffe0ff */
[----:B------:R-:W1:Y:S01]  /*bc60*/  MUFU.EX2 R121, R121 ;  /* 0x0000007900797308 */ /* 0x000e620000000800 */
[C---:B------:R-:W-:Y:S03]  /*bc70*/  HMMA.16816.F32 R72, R92.reuse, R98, R72 ;  /* 0x000000625c48723c */ /* 0x040fe60000001848 */
[----:B------:R-:W-:Y:S02]  /*bc80*/  @P0 IADD3 R104, PT, PT, R96, -0x20, RZ ;  /* 0xffffffe060680810 */ /* 0x000fe40007ffe0ff */
[----:B------:R-:W-:Y:S04]  /*bc90*/  ISETP.GT.AND P0, PT, R148, R133, PT ;  /* 0x000000859400720c */ /* 0x000fe80003f04270 */
[----:B------:R-:W-:Y:S01]  /*bca0*/  MUFU.EX2 R132, R132 ;  /* 0x0000008400847308 */ /* 0x000fe20000000800 */
[----:B------:R-:W3:Y:S09]  /*bcb0*/  LDSM.16.MT88.4 R96, [R104] ;  /* 0x000000006860783b */ /* 0x000ef20000004200 */
        /* <DEDUP_REMOVED lines=10> */
[----:B--2---:R-:W-:Y:S01]  /*bd60*/  F2FP.F16.F32.PACK_AB R92, R118, R131 ;  /* 0x00000083765c723e */ /* 0x004fe200000000ff */
[----:B------:R-:W-:Y:S01]  /*bd70*/  FADD.FTZ R131, R131, R158 ;  /* 0x0000009e83837221 */ /* 0x000fe20000010000 */
[----:B-1----:R-:W-:Y:S01]  /*bd80*/  F2FP.F16.F32.PACK_AB R93, R121, R156 ;  /* 0x0000009c795d723e */ /* 0x002fe200000000ff */
[----:B------:R-:W-:Y:S03]  /*bd90*/  FADD.FTZ R156, R156, R127 ;  /* 0x0000007f9c9c7221 */ /* 0x000fe60000010000 */
[----:B------:R-:W1:Y:S01]  /*bda0*/  MUFU.EX2 R109, R109 ;  /* 0x0000006d006d7308 */ /* 0x000e620000000800 */
[----:B----4-:R-:W-:Y:S01]  /*bdb0*/  F2FP.F16.F32.PACK_AB R94, R107, R132 ;  /* 0x000000846b5e723e */ /* 0x010fe200000000ff */
[----:B------:R-:W-:Y:S01]  /*bdc0*/  FADD.FTZ R131, R118, R131 ;  /* 0x0000008376837221 */ /* 0x000fe20000010000 */
[----:B-----5:R-:W-:Y:S01]  /*bdd0*/  F2FP.F16.F32.PACK_AB R95, R115, R154 ;  /* 0x0000009a735f723e */ /* 0x020fe200000000ff */
[----:B------:R-:W-:Y:S01]  /*bde0*/  FADD.FTZ R121, R121, R156 ;  /* 0x0000009c79797221 */ /* 0x000fe20000010000 */
[----:B------:R-:W-:Y:S01]  /*bdf0*/  F2FP.F16.F32.PACK_AB R28, R105, R116 ;  /* 0x00000074691c723e */ /* 0x000fe200000000ff */
[----:B------:R-:W-:Y:S04]  /*be00*/  FADD.FTZ R132, R132, R131 ;  /* 0x0000008384847221 */ /* 0x000fe80000010000 */
[----:B------:R-:W2:Y:S01]  /*be10*/  MUFU.EX2 R86, R86 ;  /* 0x0000005600567308 */ /* 0x000ea20000000800 */
[----:B------:R-:W-:Y:S01]  /*be20*/  FADD.FTZ R154, R154, R121 ;  /* 0x000000799a9a7221 */ /* 0x000fe20000010000 */
[----:B------:R-:W-:Y:S03]  /*be30*/  FADD.FTZ R107, R107, R132 ;  /* 0x000000846b6b7221 */ /* 0x000fe60000010000 */
[----:B------:R-:W-:Y:S01]  /*be40*/  FADD.FTZ R115, R115, R154 ;  /* 0x0000009a73737221 */ /* 0x000fe20000010000 */
[----:B------:R-:W-:Y:S04]  /*be50*/  FADD.FTZ R116, R116, R107 ;  /* 0x0000006b74747221 */ /* 0x000fe80000010000 */
[----:B------:R-:W-:Y:S01]  /*be60*/  MUFU.EX2 R119, R119 ;  /* 0x0000007700777308 */ /* 0x000fe20000000800 */
[----:B-1----:R-:W-:Y:S01]  /*be70*/  F2FP.F16.F32.PACK_AB R29, R109, R120 ;  /* 0x000000786d1d723e */ /* 0x002fe200000000ff */
[----:B------:R-:W-:Y:S01]  /*be80*/  FADD.FTZ R120, R120, R115 ;  /* 0x0000007378787221 */ /* 0x000fe20000010000 */
[----:B------:R-:W-:Y:S03]  /*be90*/  FADD.FTZ R105, R105, R116 ;  /* 0x0000007469697221 */ /* 0x000fe60000010000 */
[----:B------:R-:W-:Y:S04]  /*bea0*/  FADD.FTZ R120, R109, R120 ;  /* 0x000000786d787221 */ /* 0x000fe80000010000 */
[----:B------:R-:W1:Y:S01]  /*beb0*/  MUFU.EX2 R124, R124 ;  /* 0x0000007c007c7308 */ /* 0x000e620000000800 */
[C---:B--2---:R-:W-:Y:S01]  /*bec0*/  F2FP.F16.F32.PACK_AB R30, R111.reuse, R86 ;  /* 0x000000566f1e723e */ /* 0x044fe200000000ff */
[----:B------:R-:W-:Y:S04]  /*bed0*/  FADD.FTZ R86, R86, R105 ;  /* 0x0000006956567221 */ /* 0x000fe80000010000 */
[----:B------:R-:W-:Y:S04]  /*bee0*/  FADD.FTZ R86, R111, R86 ;  /* 0x000000566f567221 */ /* 0x000fe80000010000 */
        /* <DEDUP_REMOVED lines=8> */
[----:B------:R-:W-:Y:S10]  /*bf70*/  MUFU.EX2 R114, R114 ;  /* 0x0000007200727308 */ /* 0x000ff40000000800 */
[----:B------:R-:W4:Y:S10]  /*bf80*/  MUFU.EX2 R25, R25 ;  /* 0x0000001900197308 */ /* 0x000f340000000800 */
[----:B------:R-:W5:Y:S01]  /*bf90*/  MUFU.EX2 R126, R126 ;  /* 0x0000007e007e7308 */ /* 0x000f620000000800 */
[C---:B-1----:R-:W-:Y:S03]  /*bfa0*/  HMMA.16816.F32 R76, R92.reuse, R96, R76 ;  /* 0x000000605c4c723c */ /* 0x042fe6000000184c */
[-CC-:B------:R-:W-:Y:S01]  /*bfb0*/  FFMA.FTZ R97, R36, R3.reuse, -R108.reuse ;  /* 0x0000000324617223 */ /* 0x180fe2000001086c */
[-CC-:B------:R-:W-:Y:S05]  /*bfc0*/  FFMA.FTZ R96, R37, R3.reuse, -R108.reuse ;  /* 0x0000000325607223 */ /* 0x180fea000001086c */
[----:B------:R-:W-:Y:S01]  /*bfd0*/  MUFU.EX2 R112, R112 ;  /* 0x0000007000707308 */ /* 0x000fe20000000800 */
[----:B------:R-:W-:Y:S03]  /*bfe0*/  HMMA.16816.F32 R80, R92, R98, R80 ;  /* 0x000000625c50723c */ /* 0x000fe60000001850 */
[-CC-:B------:R-:W-:Y:S01]  /*bff0*/  FFMA.FTZ R95, R40, R3.reuse, -R108.reuse ;  /* 0x00000003285f7223 */ /* 0x180fe2000001086c */
[-C--:B------:R-:W-:Y:S05]  /*c000*/  FFMA.FTZ R92, R41, R3.reuse, -R108 ;  /* 0x00000003295c7223 */ /* 0x080fea000001086c */
[----:B------:R1:W-:Y:S01]  /*c010*/  MUFU.EX2 R93, R39 ;  /* 0x00000027005d7308 */ /* 0x0003e20000000800 */
[-CC-:B------:R-:W-:Y:S01]  /*c020*/  FFMA.FTZ R94, R43, R3.reuse, -R106.reuse ;  /* 0x000000032b5e7223 */ /* 0x180fe2000001086a */
[-CC-:B------:R-:W-:Y:S01]  /*c030*/  FFMA.FTZ R98, R46, R3.reuse, -R106.reuse ;  /* 0x000000032e627223 */ /* 0x180fe2000001086a */
[C---:B------:R-:W-:Y:S07]  /*c040*/  HMMA.16816.F32 R68, R28.reuse, R100, R68 ;  /* 0x000000641c44723c */ /* 0x040fee0000001844 */
[----:B------:R-:W-:Y:S01]  /*c050*/  MUFU.EX2 R97, R97 ;  /* 0x0000006100617308 */ /* 0x000fe20000000800 */
[-C--:B------:R-:W-:Y:S01]  /*c060*/  FFMA.FTZ R101, R42, R3.reuse, -R106 ;  /* 0x000000032a657223 */ /* 0x080fe2000001086a */
[-CC-:B------:R-:W-:Y:S01]  /*c070*/  FFMA.FTZ R99, R48, R3.reuse, -R108.reuse ;  /* 0x0000000330637223 */ /* 0x180fe2000001086c */
[----:B------:R-:W-:Y:S01]  /*c080*/  LDSM.16.MT88.4 R40, [R104+0xc00] ;  /* 0x000c00006828783b */ /* 0x000fe20000004200 */
[C---:B------:R-:W-:Y:S03]  /*c090*/  HMMA.16816.F32 R72, R28.reuse, R102, R72 ;  /* 0x000000661c48723c */ /* 0x040fe60000001848 */
[-C--:B------:R-:W-:Y:S03]  /*c0a0*/  FFMA.FTZ R46, R49, R3.reuse, -R108 ;  /* 0x00000003312e7223 */ /* 0x080fe6000001086c */
[----:B------:R-:W5:Y:S01]  /*c0b0*/  MUFU.EX2 R96, R96 ;  /* 0x0000006000607308 */ /* 0x000f620000000800 */
[-C--:B------:R-:W-:Y:S01]  /*c0c0*/  FFMA.FTZ R48, R50, R3.reuse, -R106 ;  /* 0x0000000332307223 */ /* 0x080fe2000001086a */
[-CC-:B------:R-:W-:Y:S01]  /*c0d0*/  FFMA.FTZ R49, R52, R3.reuse, -R108.reuse ;  /* 0x0000000334317223 */ /* 0x180fe2000001086c */
[----:B-1----:R-:W1:Y:S01]  /*c0e0*/  LDSM.16.MT88.4 R36, [R91+0x3c00] ;  /* 0x003c00005b24783b */ /* 0x002e620000004200 */
[C---:B------:R-:W-:Y:S03]  /*c0f0*/  HMMA.16816.F32 R76, R28.reuse, R32, R76 ;  /* 0x000000201c4c723c */ /* 0x040fe6000000184c */
[-C--:B------:R-:W-:Y:S03]  /*c100*/  FFMA.FTZ R50, R53, R3.reuse, -R108 ;  /* 0x0000000335327223 */ /* 0x080fe6000001086c */
[----:B------:R-:W-:Y:S01]  /*c110*/  MUFU.EX2 R95, R95 ;  /* 0x0000005f005f7308 */ /* 0x000fe20000000800 */
[-C--:B------:R-:W-:Y:S01]  /*c120*/  FFMA.FTZ R52, R54, R3.reuse, -R106 ;  /* 0x0000000336347223 */ /* 0x080fe2000001086a */
[-CC-:B------:R-:W-:Y:S01]  /*c130*/  FFMA.FTZ R53, R56, R3.reuse, -R108.reuse ;  /* 0x0000000338357223 */ /* 0x180fe2000001086c */
[----:B------:R-:W-:Y:S01]  /*c140*/  FFMA.FTZ R54, R57, R3, -R108 ;  /* 0x0000000339367223 */ /* 0x000fe2000001086c */
[----:B------:R-:W-:Y:S01]  /*c150*/  HMMA.16816.F32 R80, R28, R34, R80 ;  /* 0x000000221c50723c */ /* 0x000fe20000001850 */
[----:B------:R-:W1:Y:S02]  /*c160*/  LDSM.16.MT88.4 R32, [R91+0x4000] ;  /* 0x004000005b20783b */ /* 0x000e640000004200 */
[----:B--2---:R-:W-:Y:S03]  /*c170*/  F2FP.F16.F32.PACK_AB R28, R110, R113 ;  /* 0x000000716e1c723e */ /* 0x004fe600000000ff */
[----:B------:R-:W2:Y:S01]  /*c180*/  MUFU.EX2 R92, R92 ;  /* 0x0000005c005c7308 */ /* 0x000ea20000000800 */
[----:B---3--:R-:W-:Y:S01]  /*c190*/  F2FP.F16.F32.PACK_AB R29, R117, R122 ;  /* 0x0000007a751d723e */ /* 0x008fe200000000ff */
[-CC-:B------:R-:W-:Y:S01]  /*c1a0*/  FFMA.FTZ R56, R58, R3.reuse, -R106.reuse ;  /* 0x000000033a387223 */ /* 0x180fe2000001086a */
[----:B----4-:R-:W-:Y:S01]  /*c1b0*/  F2FP.F16.F32.PACK_AB R30, R25, R114 ;  /* 0x00000072191e723e */ /* 0x010fe200000000ff */
[----:B------:R-:W-:Y:S01]  /*c1c0*/  FFMA.FTZ R57, R59, R3, -R106 ;  /* 0x000000033b397223 */ /* 0x000fe2000001086a */
[----:B-----5:R-:W-:Y:S01]  /*c1d0*/  F2FP.F16.F32.PACK_AB R31, R126, R123 ;  /* 0x0000007b7e1f723e */ /* 0x020fe200000000ff */
[-C--:B------:R-:W-:Y:S01]  /*c1e0*/  FFMA.FTZ R59, R60, R3.reuse, -R108 ;  /* 0x000000033c3b7223 */ /* 0x080fe2000001086c */
[-C--:B------:R-:W-:Y:S03]  /*c1f0*/  FFMA.FTZ R60, R62, R3.reuse, -R106 ;  /* 0x000000033e3c7223 */ /* 0x080fe6000001086a */
[----:B------:R-:W-:Y:S01]  /*c200*/  MUFU.EX2 R101, R101 ;  /* 0x0000006500657308 */ /* 0x000fe20000000800 */
[----:B------:R-:W-:Y:S01]  /*c210*/  FADD.FTZ R113, R113, R86 ;  /* 0x0000005671717221 */ /* 0x000fe20000010000 */
[-C--:B------:R-:W-:Y:S01]  /*c220*/  FFMA.FTZ R58, R61, R3.reuse, -R108 ;  /* 0x000000033d3a7223 */ /* 0x080fe2000001086c */
[-C--:B------:R-:W-:Y:S01]  /*c230*/  FFMA.FTZ R61, R63, R3.reuse, -R106 ;  /* 0x000000033f3d7223 */ /* 0x080fe2000001086a */
[-C--:B------:R-:W-:Y:S01]  /*c240*/  FFMA.FTZ R108, R65, R3.reuse, -R108 ;  /* 0x00000003416c7223 */ /* 0x080fe2000001086c */
[----:B------:R-:W-:Y:S05]  /*c250*/  FADD.FTZ R113, R110, R113 ;  /* 0x000000716e717221 */ /* 0x000fea0000010000 */
[----:B------:R-:W3:Y:S01]  /*c260*/  MUFU.EX2 R94, R94 ;  /* 0x0000005e005e7308 */ /* 0x000ee20000000800 */
[----:B------:R-:W-:Y:S04]  /*c270*/  FADD.FTZ R114, R114, R113 ;  /* 0x0000007172727221 */ /* 0x000fe80000010000 */
[----:B------:R-:W-:Y:S01]  /*c280*/  FADD.FTZ R114, R25, R114 ;  /* 0x0000007219727221 */ /* 0x000fe20000010000 */
[-CC-:B------:R-:W-:Y:S01]  /*c290*/  FFMA.FTZ R25, R66, R3.reuse, -R106.reuse ;  /* 0x0000000342197223 */ /* 0x180fe2000001086a */
[----:B------:R-:W-:Y:S03]  /*c2a0*/  FFMA.FTZ R106, R67, R3, -R106 ;  /* 0x00000003436a7223 */ /* 0x000fe6000001086a */
        /* <DEDUP_REMOVED lines=10> */
[----:B------:R-:W-:Y:S01]  /*c350*/  F2FP.F16.F32.PACK_AB R28, R96, R97 ;  /* 0x00000061601c723e */ /* 0x000fe200000000ff */
[----:B------:R-:W-:Y:S05]  /*c360*/  FADD.FTZ R97, R97, R114 ;  /* 0x0000007261617221 */ /* 0x000fea0000010000 */
[----:B------:R-:W-:Y:S01]  /*c370*/  MUFU.EX2 R99, R99 ;  /* 0x0000006300637308 */ /* 0x000fe20000000800 */
[----:B------:R-:W-:Y:S02]  /*c380*/  F2FP.F16.F32.PACK_AB R29, R93, R112 ;  /* 0x000000705d1d723e */ /* 0x000fe400000000ff */
[----:B--2---:R-:W-:Y:S01]  /*c390*/  F2FP.F16.F32.PACK_AB R30, R92, R95 ;  /* 0x0000005f5c1e723e */ /* 0x004fe200000000ff */
[----:B------:R-:W-:Y:S01]  /*c3a0*/  FADD.FTZ R96, R96, R97 ;  /* 0x0000006160607221 */ /* 0x000fe20000010000 */
[----:B---3--:R-:W-:Y:S05]  /*c3b0*/  F2FP.F16.F32.PACK_AB R31, R94, R101 ;  /* 0x000000655e1f723e */ /* 0x008fea00000000ff */
[----:B------:R-:W2:Y:S01]  /*c3c0*/  MUFU.EX2 R46, R46 ;  /* 0x0000002e002e7308 */ /* 0x000ea20000000800 */
[----:B------:R-:W-:Y:S01]  /*c3d0*/  FADD.FTZ R95, R95, R96 ;  /* 0x000000605f5f7221 */ /* 0x000fe20000010000 */
[C---:B------:R-:W-:Y:S03]  /*c3e0*/  HMMA.16816.F32 R68, R28.reuse, R32, R68 ;  /* 0x000000201c44723c */ /* 0x040fe60000001844 */
[----:B------:R-:W-:Y:S05]  /*c3f0*/  FADD.FTZ R95, R92, R95 ;  /* 0x0000005f5c5f7221 */ /* 0x000fea0000010000 */
[----:B------:R-:W-:Y:S01]  /*c400*/  MUFU.EX2 R48, R48 ;  /* 0x0000003000307308 */ /* 0x000fe20000000800 */
[C---:B------:R-:W-:Y:S01]  /*c410*/  HMMA.16816.F32 R72, R28.reuse, R34, R72 ;  /* 0x000000221c48723c */ /* 0x040fe20000001848 */
[----:B------:R-:W3:Y:S08]  /*c420*/  LDSM.16.MT88.4 R32, [R104+0x1400] ;  /* 0x001400006820783b */ /* 0x000ef00000004200 */
[----:B------:R-:W2:Y:S01]  /*c430*/  MUFU.EX2 R51, R51 ;  /* 0x0000003300337308 */ /* 0x000ea20000000800 */
[C---:B----4-:R-:W-:Y:S09]  /*c440*/  HMMA.16816.F32 R76, R28.reuse, R36, R76 ;  /* 0x000000241c4c723c */ /* 0x050ff2000000184c */
[----:B------:R-:W-:Y:S01]  /*c450*/  MUFU.EX2 R49, R49 ;  /* 0x0000003100317308 */ /* 0x000fe20000000800 */
[----:B------:R-:W-:Y:S01]  /*c460*/  HMMA.16816.F32 R80, R28, R38, R80 ;  /* 0x000000261c50723c */ /* 0x000fe20000001850 */
[----:B------:R-:W4:Y:S02]  /*c470*/  LDSM.16.MT88.4 R36, [R91+0x4800] ;  /* 0x004800005b24783b */ /* 0x000f240000004200 */
[----:B-1----:R-:W-:Y:S06]  /*c480*/  F2FP.F16.F32.PACK_AB R28, R45, R44 ;  /* 0x0000002c2d1c723e */ /* 0x002fec00000000ff */
[----:B------:R-:W1:Y:S01]  /*c490*/  MUFU.EX2 R50, R50 ;  /* 0x0000003200327308 */ /* 0x000e620000000800 */
[----:B-----5:R-:W-:Y:S02]  /*c4a0*/  F2FP.F16.F32.PACK_AB R29, R47, R98 ;  /* 0x000000622f1d723e */ /* 0x020fe400000000ff */
[----:B--2---:R-:W-:Y:S02]  /*c4b0*/  F2FP.F16.F32.PACK_AB R30, R46, R99 ;  /* 0x000000632e1e723e */ /* 0x004fe400000000ff */
[----:B------:R-:W-:Y:S05]  /*c4c0*/  F2FP.F16.F32.PACK_AB R31, R51, R48 ;  /* 0x00000030331f723e */ /* 0x000fea00000000ff */
[----:B------:R-:W-:Y:S02]  /*c4d0*/  MUFU.EX2 R52, R52 ;  /* 0x0000003400347308 */ /* 0x000fe40000000800 */
[C---:B------:R-:W-:Y:S03]  /*c4e0*/  HMMA.16816.F32 R68, R28.reuse, R40, R68 ;  /* 0x000000281c44723c */ /* 0x040fe60000001844 */
[----:B------:R-:W-:Y:S05]  /*c4f0*/  FADD.FTZ R41, R119, R120 ;  /* 0x0000007877297221 */ /* 0x000fea0000010000 */
[----:B------:R-:W2:Y:S01]  /*c500*/  MUFU.EX2 R55, R55 ;  /* 0x0000003700377308 */ /* 0x000ea20000000800 */
[----:B------:R-:W-:Y:S01]  /*c510*/  FADD.FTZ R41, R124, R41 ;  /* 0x000000297c297221 */ /* 0x000fe20000010000 */
[C---:B------:R-:W-:Y:S03]  /*c520*/  HMMA.16816.F32 R72, R28.reuse, R42, R72 ;  /* 0x0000002a1c48723c */ /* 0x040fe60000001848 */
[----:B------:R-:W-:Y:S05]  /*c530*/  FADD.FTZ R62, R122, R41 ;  /* 0x000000297a3e7221 */ /* 0x000fea0000010000 */
[----:B------:R-:W-:Y:S01]  /*c540*/  MUFU.EX2 R53, R53 ;  /* 0x0000003500357308 */ /* 0x000fe20000000800 */
[----:B------:R-:W5:Y:S01]  /*c550*/  LDSM.16.MT88.4 R40, [R104+0x1800] ;  /* 0x001800006828783b */ /* 0x000f620000004200 */
[----:B------:R-:W-:Y:S01]  /*c560*/  FADD.FTZ R62, R117, R62 ;  /* 0x0000003e753e7221 */ /* 0x000fe20000010000 */
[C---:B---3--:R-:W-:Y:S03]  /*c570*/  HMMA.16816.F32 R76, R28.reuse, R32, R76 ;  /* 0x000000201c4c723c */ /* 0x048fe6000000184c */
[----:B------:R-:W-:Y:S04]  /*c580*/  FADD.FTZ R63, R123, R62 ;  /* 0x0000003e7b3f7221 */ /* 0x000fe80000010000 */
[----:B------:R-:W3:Y:S01]  /*c590*/  MUFU.EX2 R54, R54 ;  /* 0x0000003600367308 */ /* 0x000ee20000000800 */
[----:B------:R-:W-:Y:S01]  /*c5a0*/  FADD.FTZ R63, R126, R63 ;  /* 0x0000003f7e3f7221 */ /* 0x000fe20000010000 */
[----:B------:R-:W-:Y:S01]  /*c5b0*/  HMMA.16816.F32 R80, R28, R34, R80 ;  /* 0x000000221c50723c */ /* 0x000fe20000001850 */
[----:B------:R-:W5:Y:S02]  /*c5c0*/  LDSM.16.MT88.4 R32, [R91+0x4c00] ;  /* 0x004c00005b20783b */ /* 0x000f640000004200 */
[----:B-1----:R-:W-:Y:S05]  /*c5d0*/  F2FP.F16.F32.PACK_AB R28, R50, R49 ;  /* 0x00000031321c723e */ /* 0x002fea00000000ff */
[----:B------:R-:W-:Y:S01]  /*c5e0*/  MUFU.EX2 R56, R56 ;  /* 0x0000003800387308 */ /* 0x000fe20000000800 */
[----:B--2---:R-:W-:Y:S01]  /*c5f0*/  F2FP.F16.F32.PACK_AB R29, R55, R52 ;  /* 0x00000034371d723e */ /* 0x004fe200000000ff */
        /* <DEDUP_REMOVED lines=13> */
[C---:B----4-:R-:W-:Y:S02]  /*c6d0*/  HMMA.16816.F32 R68, R28.reuse, R36, R68 ;  /* 0x000000241c44723c */ /* 0x050fe40000001844 */
[----:B------:R-:W-:Y:S01]  /*c6e0*/  MUFU.EX2 R60, R60 ;  /* 0x0000003c003c7308 */ /* 0x000fe20000000800 */
[----:B------:R-:W-:Y:S04]  /*c6f0*/  FADD.FTZ R52, R52, R51 ;  /* 0x0000003334347221 */ /* 0x000fe80000010000 */
[----:B------:R-:W-:Y:S01]  /*c700*/  FADD.FTZ R55, R55, R52 ;  /* 0x0000003437377221 */ /* 0x000fe20000010000 */
[C---:B------:R-:W-:Y:S01]  /*c710*/  HMMA.16816.F32 R72, R28.reuse, R38, R72 ;  /* 0x000000261c48723c */ /* 0x040fe20000001848 */
[----:B------:R-:W1:Y:S03]  /*c720*/  LDSM.16.MT88.4 R36, [R104+0x1c00] ;  /* 0x001c00006824783b */ /* 0x000e660000004200 */
[----:B------:R-:W3:Y:S01]  /*c730*/  MUFU.EX2 R61, R61 ;  /* 0x0000003d003d7308 */ /* 0x000ee20000000800 */
[----:B------:R-:W-:Y:S04]  /*c740*/  FADD.FTZ R56, R56, R55 ;  /* 0x0000003738387221 */ /* 0x000fe80000010000 */
[----:B------:R-:W-:Y:S01]  /*c750*/  FADD.FTZ R57, R57, R56 ;  /* 0x0000003839397221 */ /* 0x000fe20000010000 */
[C---:B-----5:R-:W-:Y:S04]  /*c760*/  HMMA.16816.F32 R76, R28.reuse, R40, R76 ;  /* 0x000000281c4c723c */ /* 0x060fe8000000184c */
[----:B------:R-:W-:Y:S01]  /*c770*/  MUFU.EX2 R62, R64 ;  /* 0x00000040003e7308 */ /* 0x000fe20000000800 */
[----:B------:R-:W-:Y:S04]  /*c780*/  FADD.FTZ R40, R44, R95 ;  /* 0x0000005f2c287221 */ /* 0x000fe80000010000 */
[----:B------:R-:W-:Y:S01]  /*c790*/  FADD.FTZ R40, R45, R40 ;  /* 0x000000282d287221 */ /* 0x000fe20000010000 */
[----:B------:R-:W-:Y:S04]  /*c7a0*/  HMMA.16816.F32 R80, R28, R42, R80 ;  /* 0x0000002a1c50723c */ /* 0x000fe80000001850 */
[----:B------:R-:W4:Y:S01]  /*c7b0*/  MUFU.EX2 R155, R108 ;  /* 0x0000006c009b7308 */ /* 0x000f220000000800 */
[----:B--2---:R-:W-:Y:S01]  /*c7c0*/  F2FP.F16.F32.PACK_AB R28, R58, R59 ;  /* 0x0000003b3a1c723e */ /* 0x004fe200000000ff */
[----:B------:R-:W-:Y:S01]  /*c7d0*/  FADD.FTZ R99, R99, R40 ;  /* 0x0000002863637221 */ /* 0x000fe20000010000 */
[----:B---3--:R-:W-:Y:S03]  /*c7e0*/  F2FP.F16.F32.PACK_AB R29, R61, R60 ;  /* 0x0000003c3d1d723e */ /* 0x008fe600000000ff */
[----:B------:R-:W-:Y:S04]  /*c7f0*/  FADD.FTZ R46, R46, R99 ;  /* 0x000000632e2e7221 */ /* 0x000fe80000010000 */
[----:B------:R-:W-:Y:S01]  /*c800*/  MUFU.EX2 R25, R25 ;  /* 0x0000001900197308 */ /* 0x000fe20000000800 */
[----:B------:R-:W-:Y:S04]  /*c810*/  FADD.FTZ R49, R49, R46 ;  /* 0x0000002e31317221 */ /* 0x000fe80000010000 */
[----:B------:R-:W-:Y:S05]  /*c820*/  FADD.FTZ R50, R50, R49 ;  /* 0x0000003132327221 */ /* 0x000fea0000010000 */
[----:B------:R-:W2:Y:S01]  /*c830*/  MUFU.EX2 R106, R106 ;  /* 0x0000006a006a7308 */ /* 0x000ea20000000800 */
[----:B----4-:R-:W-:Y:S01]  /*c840*/  F2FP.F16.F32.PACK_AB R30, R155, R62 ;  /* 0x0000003e9b1e723e */ /* 0x010fe200000000ff */
[----:B------:R-:W-:Y:S04]  /*c850*/  FADD.FTZ R53, R53, R50 ;  /* 0x0000003235357221 */ /* 0x000fe80000010000 */
[----:B------:R-:W-:Y:S04]  /*c860*/  FADD.FTZ R54, R54, R53 ;  /* 0x0000003536367221 */ /* 0x000fe80000010000 */
[----:B------:R-:W-:Y:S04]  /*c870*/  FADD.FTZ R59, R59, R54 ;  /* 0x000000363b3b7221 */ /* 0x000fe80000010000 */
[----:B------:R-:W-:Y:S01]  /*c880*/  FADD.FTZ R59, R58, R59 ;  /* 0x0000003b3a3b7221 */ /* 0x000fe20000010000 */
[----:B--2---:R-:W-:Y:S03]  /*c890*/  F2FP.F16.F32.PACK_AB R31, R106, R25 ;  /* 0x000000196a1f723e */ /* 0x004fe600000000ff */
[----:B------:R-:W-:Y:S04]  /*c8a0*/  FADD.FTZ R62, R62, R59 ;  /* 0x0000003b3e3e7221 */ /* 0x000fe80000010000 */
[----:B------:R-:W-:Y:S01]  /*c8b0*/  FADD.FTZ R155, R155, R62 ;  /* 0x0000003e9b9b7221 */ /* 0x000fe20000010000 */
[C---:B------:R-:W-:Y:S03]  /*c8c0*/  HMMA.16816.F32 R68, R28.reuse, R32, R68 ;  /* 0x000000201c44723c */ /* 0x040fe60000001844 */
[----:B------:R-:W-:Y:S04]  /*c8d0*/  FADD.FTZ R32, R60, R57 ;  /* 0x000000393c207221 */ /* 0x000fe80000010000 */
[----:B------:R-:W-:Y:S01]  /*c8e0*/  FADD.FTZ R32, R61, R32 ;  /* 0x000000203d207221 */ /* 0x000fe20000010000 */
[C---:B------:R-:W-:Y:S03]  /*c8f0*/  HMMA.16816.F32 R72, R28.reuse, R34, R72 ;  /* 0x000000221c48723c */ /* 0x040fe60000001848 */
[----:B------:R-:W-:Y:S04]  /*c900*/  FADD.FTZ R25, R25, R32 ;  /* 0x0000002019197221 */ /* 0x000fe80000010000 */
[----:B------:R-:W-:Y:S01]  /*c910*/  FADD.FTZ R154, R106, R25 ;  /* 0x000000196a9a7221 */ /* 0x000fe20000010000 */
[C---:B-1----:R-:W-:Y:S08]  /*c920*/  HMMA.16816.F32 R76, R28.reuse, R36, R76 ;  /* 0x000000241c4c723c */ /* 0x042ff0000000184c */
[----:B------:R-:W-:Y:S01]  /*c930*/  HMMA.16816.F32 R80, R28, R38, R80 ;  /* 0x000000261c50723c */ /* 0x000fe20000001850 */
[----:B------:R-:W-:Y:S08]  /*c940*/  @!UPT UIADD3 URZ, UPT, UPT, URZ, URZ, URZ ;  /* 0x000000fffffff290 */ /* 0x000ff0000fffe0ff */
[----:B------:R-:W-:Y:S11]  /*c950*/  @P0 BRA `(.L_x_6838) ;  /* 0xffffffd400b00947 */ /* 0x000ff6000383ffff */
.L_x_6831:
        /* <DEDUP_REMOVED lines=11> */
.L_x_6846:
[----:B------:R-:W-:Y:S01]  /*ca10*/  FSETP.NE.FTZ.AND P1, PT, R11, RZ, PT ;  /* 0x000000ff0b00720b */ /* 0x000fe20003f35000 */
[----:B----4-:R-:W-:Y:S01]  /*ca20*/  FADD.FTZ R8, R9, R10 ;  /* 0x0000000a09087221 */ /* 0x010fe20000010000 */
[----:B------:R-:W2:Y:S01]  /*ca30*/  MUFU.RCP R7, R11 ;  /* 0x0000000b00077308 */ /* 0x000ea20000001000 */
[----:B------:R-:W-:Y:S01]  /*ca40*/  MOV R3, 0xff800000 ;  /* 0xff80000000037802 */ /* 0x000fe20000000f00 */
[----:B------:R-:W-:Y:S05]  /*ca50*/  WARPSYNC.ALL ;  /* 0x0000000000007948 */ /* 0x000fea0003800000 */
[----:B------:R-:W-:Y:S01]  /*ca60*/  FSETP.NE.FTZ.AND P0, PT, R8, RZ, PT ;  /* 0x000000ff0800720b */ /* 0x000fe20003f15000 */
[----:B------:R-:W4:Y:S01]  /*ca70*/  MUFU.RCP R4, R8 ;  /* 0x0000000800047308 */ /* 0x000f220000001000 */
[----:B---3--:R-:W-:-:S02]  /*ca80*/  SHF.L.U32 R9, R128, 0x1, RZ ;  /* 0x0000000180097819 */ /* 0x008fc400000006ff */
[----:B------:R-:W-:Y:S02]  /*ca90*/  SHF.R.U32.HI R23, RZ, 0x2, R128 ;  /* 0x00000002ff177819 */ /* 0x000fe40000011680 */
[----:B------:R-:W-:-:S03]  /*caa0*/  LOP3.LUT R9, R9, 0x6, RZ, 0xc0, !PT ;  /* 0x0000000609097812 */ /* 0x000fc600078ec0ff */
[----:B------:R-:W3:Y:S01]  /*cab0*/  @P1 MUFU.LG2 R6, R11 ;  /* 0x0000000b00061308 */ /* 0x000ee20000000c00 */
[----:B--2---:R-:W-:Y:S02]  /*cac0*/  FSEL R7, R7, 1, P1 ;  /* 0x3f80000007077808 */ /* 0x004fe40000800000 */
[----:B------:R-:W-:-:S03]  /*cad0*/  LOP3.LUT R130, R9, 0x3e00, R130, 0xf8, !PT ;  /* 0x00003e0009827812 */ /* 0x000fc600078ef882 */
        /* <DEDUP_REMOVED lines=9> */
[----:B----4-:R-:W-:Y:S01]  /*cb70*/  FSEL R4, R4, 1, P0 ;  /* 0x3f80000004047808 */ /* 0x010fe20000000000 */
[----:B---3--:R-:W-:Y:S01]  /*cb80*/  @P1 FMUL.FTZ R6, R6, 0.69314718246459960938 ;  /* 0x3f31721806061820 */ /* 0x008fe20000410000 */
[----:B------:R-:W-:-:S03]  /*cb90*/  LOP3.LUT R9, R7, 0xc0, RZ, 0xc0, !PT ;  /* 0x000000c007097812 */ /* 0x000fc600078ec0ff */
[----:B-----5:R-:W-:Y:S01]  /*cba0*/  @P1 FFMA.FTZ R3, R5, R2, R6 ;  /* 0x0000000205031223 */ /* 0x020fe20000010006 */
[----:B------:R-:W-:Y:S01]  /*cbb0*/  MOV R2, 0xff800000 ;  /* 0xff80000000027802 */ /* 0x000fe20000000f00 */
[----:B------:R2:W3:Y:S01]  /*cbc0*/  @P0 MUFU.LG2 R6, R8 ;  /* 0x0000000800060308 */ /* 0x0004e20000000c00 */
        /* <DEDUP_REMOVED lines=8> */
[----:B--2---:R-:W-:Y:S01]  /*cc50*/  LOP3.LUT R8, R9, 0x18, R128, 0xf8, !PT ;  /* 0x0000001809087812 */ /* 0x004fe200078ef880 */
[----:B---3--:R-:W-:Y:S01]  /*cc60*/  @P0 FMUL.FTZ R6, R6, 0.69314718246459960938 ;  /* 0x3f31721806060820 */ /* 0x008fe20000410000 */
        /* <DEDUP_REMOVED lines=19> */
[----:B------:R-:W3:Y:S01]  /*cda0*/  LD.E R6, desc[UR4][R84.64+0x60] ;  /* 0x0000600454067980 */ /* 0x000ee2000c101900 */
[----:B------:R-:W-:Y:S01]  /*cdb0*/  LOP3.LUT R11, R90, 0xd8, RZ, 0xc0, !PT ;  /* 0x000000d85a0b7812 */ /* 0x000fe200078ec0ff */
[----:B------:R-:W-:Y:S01]  /*cdc0*/  IMAD.SHL.U32 R143, R143, 0x40, RZ ;  /* 0x000000408f8f7824 */ /* 0x000fe200078e00ff */
[----:B------:R-:W-:Y:S01]  /*cdd0*/  LOP3.LUT P0, RZ, R128, 0x3, RZ, 0xc0, !PT ;  /* 0x0000000380ff7812 */ /* 0x000fe2000780c0ff */
[----:B------:R1:W5:Y:S01]  /*cde0*/  LD.E R22, desc[UR4][R84.64+0xcc] ;  /* 0x0000cc0454167980 */ /* 0x000362000c101900 */
[----:B------:R-:W-:Y:S01]  /*cdf0*/  LOP3.LUT R11, R11, 0x18, R88, 0x78, !PT ;  /* 0x000000180b0b7812 */ /* 0x000fe200078e7858 */
[----:B------:R-:W-:Y:S01]  /*ce00*/  BSSY.RECONVERGENT B0, `(.L_x_6840) ;  /* 0x000001a000007945 */ /* 0x000fe20003800200 */
[----:B------:R-:W-:Y:S01]  /*ce10*/  LOP3.LUT R88, R88, 0x30, RZ, 0xc0, !PT ;  /* 0x0000003058587812 */ /* 0x000fe200078ec0ff */
[----:B------:R1:W5:Y:S01]  /*ce20*/  LD.E.64 R28, desc[UR4][R84.64+0x78] ;  /* 0x00007804541c7980 */ /* 0x000362000c101b00 */
[----:B--2---:R-:W-:-:S02]  /*ce30*/  LOP3.LUT R0, R11, 0xf24, R90, 0xf8, !PT ;  /* 0x00000f240b007812 */ /* 0x004fc400078ef85a */
[----:B------:R-:W-:Y:S01]  /*ce40*/  LOP3.LUT R23, R88, 0x7, R23, 0xf8, !PT ;  /* 0x0000000758177812 */ /* 0x000fe200078ef817 */
[----:B------:R1:W5:Y:S01]  /*ce50*/  LD.E.64 R26, desc[UR4][R84.64+0xa8] ;  /* 0x0000a804541a7980 */ /* 0x000362000c101b00 */
[----:B------:R-:W-:Y:S01]  /*ce60*/  LEA R0, R0, UR6, 0x2 ;  /* 0x0000000600007c11 */ /* 0x000fe2000f8e10ff */
[----:B------:R-:W-:Y:S06]  /*ce70*/  BAR.SYNC.DEFER_BLOCKING 0x0 ;  /* 0x0000000000007b1d */ /* 0x000fec0000010000 */
[----:B------:R1:W2:Y:S04]  /*ce80*/  LDS.128 R16, [R0] ;  /* 0x0000000000107984 */ /* 0x0002a80000000c00 */
[----:B------:R1:W1:Y:S01]  /*ce90*/  LDS.128 R12, [R0+0x800] ;  /* 0x00080000000c7984 */ /* 0x0002620000000c00 */
[----:B----4-:R-:W-:-:S04]  /*cea0*/  IMAD R8, R8, UR8, R149 ;  /* 0x0000000808087c24 */ /* 0x010fc8000f8e0295 */
[----:B---3--:R-:W-:-:S04]  /*ceb0*/  IMAD R6, R8, R6, R147 ;  /* 0x0000000608067224 */ /* 0x008fc800078e0293 */
[----:B------:R-:W-:Y:S02]  /*cec0*/  IMAD R24, R9, R6, R143 ;  /* 0x0000000609187224 */ /* 0x000fe400078e028f */
[----:B------:R3:W4:Y:S04]  /*ced0*/  LDS.128 R8, [R0+0x1000] ;  /* 0x0010000000087984 */ /* 0x0007280000000c00 */
[----:B------:R3:W1:Y:S01]  /*cee0*/  LDS.128 R4, [R0+0x1800] ;  /* 0x0018000000047984 */ /* 0x0006620000000c00 */
[----:B--2---:R-:W-:Y:S05]  /*cef0*/  @P0 BRA `(.L_x_6841) ;  /* 0x0000000000280947 */ /* 0x004fea0003800000 */
[----:B-1-3--:R-:W-:Y:S01]  /*cf00*/  IMAD.IADD R0, R146, 0x1, -R143 ;  /* 0x0000000192007824 */ /* 0x00afe200078e0a8f */
        /* <DEDUP_REMOVED lines=9> */
.L_x_6841:
[----:B------:R-:W-:Y:S05]  /*cfa0*/  BSYNC.RECONVERGENT B0 ;  /* 0x0000000000007941 */ /* 0x000fea0003800200 */
.L_x_6840:
[----:B-1----:R-:W4:Y:S01]  /*cfb0*/  LD.E R84, desc[UR4][R84.64+0xc0] ;  /* 0x0000c00454547980 */ /* 0x002f22000c101900 */
[----:B--2---:R-:W-:Y:S01]  /*cfc0*/  LOP3.LUT R3, R90, 0x1c, RZ, 0xc0, !PT ;  /* 0x0000001c5a037812 */ /* 0x004fe200078ec0ff */
[----:B------:R-:W-:Y:S01]  /*cfd0*/  IMAD.IADD R143, R146, 0x1, -R143 ;  /* 0x00000001928f7824 */ /* 0x000fe200078e0a8f */
[----:B------:R-:W-:Y:S01]  /*cfe0*/  SHF.R.U32.HI R128, RZ, 0x3, R128 ;  /* 0x00000003ff807819 */ /* 0x000fe20000011680 */
[----:B-----5:R-:W-:Y:S01]  /*cff0*/  IMAD R22, R24, R22, RZ ;  /* 0x0000001618167224 */ /* 0x020fe200078e02ff */
[----:B------:R-:W-:-:S03]  /*d000*/  LOP3.LUT R21, R3, 0xfe0, R90, 0xf8, !PT ;  /* 0x00000fe003157812 */ /* 0x000fc600078ef85a */
[----:B------:R-:W-:Y:S01]  /*d010*/  VIADD R2, R128, 0x10 ;  /* 0x0000001080027836 */ /* 0x000fe20000000000 */
[----:B------:R-:W-:Y:S01]  /*d020*/  IADD3 R21, P1, PT, R22, R21, RZ ;  /* 0x0000001516157210 */ /* 0x000fe20007f3e0ff */
[----:B---3--:R-:W-:-:S03]  /*d030*/  VIADD R0, R128, 0x20 ;  /* 0x0000002080007836 */ /* 0x008fc60000000000 */
[----:B------:R-:W-:Y:S02]  /*d040*/  LEA.HI.X.SX32 R22, R22, RZ, 0x1, P1 ;  /* 0x000000ff16167211 */ /* 0x000fe400008f0eff */
[----:B----4-:R-:W-:-:S04]  /*d050*/  ISETP.GE.AND P0, PT, R3, R84, PT ;  /* 0x000000540300720c */ /* 0x010fc80003f06270 */
        /* <DEDUP_REMOVED lines=10> */
[----:B------:R1:W-:Y:S02]  /*d100*/  @!P2 ST.E.128 desc[UR4][R2.64+0x1000], R8 ;  /* 0x001000080200a985 */ /* 0x0003e4000c101d04 */
[----:B-1----:R-:W-:Y:S05]  /*d110*/  @P0 RET.REL.NODEC R142 `(_ZN5flash24flash_fwd_splitkv_kernelI23Flash_fwd_kernel_traitsILi32ELi64ELi128ELi4ELb0ELb0EN7cutlass6half_tE19Flash_kernel_traitsILi32ELi64ELi128ELi4ES3_EELb0ELb0ELb0ELb0ELb0ELb0ELb1ELb1EEEvNS_16Flash_fwd_paramsE) ;  /* 0xffffff2c8eb80950 */ /* 0x002fea0003c3ffff */
[----:B------:R-:W-:Y:S01]  /*d120*/  MOV R143, 0x0 ;  /* 0x00000000008f7802 */ /* 0x000fe20000000f00 */
[----:B------:R1:W-:Y:S03]  /*d130*/  ST.E.128 desc[UR4][R2.64+0x1800], R4 ;  /* 0x0018000402007985 */ /* 0x0003e6000c101d04 */
[----:B-1----:R-:W-:Y:S05]  /*d140*/  RET.REL.NODEC R142 `(_ZN5flash24flash_fwd_splitkv_kernelI23Flash_fwd_kernel_traitsILi32ELi64ELi128ELi4ELb0ELb0EN7cutlass6half_tE19Flash_kernel_traitsILi32ELi64ELi128ELi4ES3_EELb0ELb0ELb0ELb0ELb0ELb0ELb1ELb1EEEvNS_16Flash_fwd_paramsE) ;  /* 0xffffff2c8eac7950 */ /* 0x002fea0003c3ffff */
.L_x_6839:
[----:B------:R-:W-:Y:S01]  /*d150*/  MOV R4, 0x2 ;  /* 0x0000000200047802 */ /* 0x000fe20000000f00 */
[----:B------:R-:W-:Y:S01]  /*d160*/  IMAD.MOV.U32 R3, RZ, RZ, 0x1f ;  /* 0x0000001fff037424 */ /* 0x000fe200078e00ff */
[----:B------:R-:W-:-:S07]  /*d170*/  MOV R6, 0xffffffff ;  /* 0xffffffff00067802 */ /* 0x000fce0000000f00 */
[----:B-1---5:R-:W-:Y:S05]  /*d180*/  WARPSYNC.COLLECTIVE R6, `(.L_x_6842) ;  /* 0x0000000006087348 */ /* 0x022fea0003c00000 */
[----:B------:R2:W3:Y:S02]  /*d190*/  SHFL.BFLY P0, R10, R155, R4, R3 ;  /* 0x0c0000049b0a7389 */ /* 0x0004e40000000003 */
[----:B-123-5:R-:W-:Y:S05]  /*d1a0*/  ENDCOLLECTIVE ;  /* 0x000000000000791b */ /* 0x02efea0003800000 */
.L_x_6842:
[----:B------:R-:W-:Y:S02]  /*d1b0*/  IMAD.MOV.U32 R8, RZ, RZ, R10 ;  /* 0x000000ffff087224 */ /* 0x000fe400078e000a */
[----:B------:R-:W-:Y:S02]  /*d1c0*/  IMAD.MOV.U32 R4, RZ, RZ, 0x1 ;  /* 0x00000001ff047424 */ /* 0x000fe400078e00ff */
[----:B------:R-:W-:-:S05]  /*d1d0*/  FADD.FTZ R8, R8, R155 ;  /* 0x0000009b08087221 */ /* 0x000fca0000010000 */
[----:B------:R-:W-:-:S07]  /*d1e0*/  MOV R155, R8 ;  /* 0x00000008009b7202 */ /* 0x000fce0000000f00 */
[----:B------:R-:W-:Y:S05]  /*d1f0*/  WARPSYNC.COLLECTIVE R6, `(.L_x_6843) ;  /* 0x0000000006087348 */ /* 0x000fea0003c00000 */
[----:B------:R1:W2:Y:S02]  /*d200*/  SHFL.BFLY P0, R10, R155, R4, R3 ;  /* 0x0c0000049b0a7389 */ /* 0x0002a40000000003 */
[----:B-12---:R-:W-:Y:S05]  /*d210*/  ENDCOLLECTIVE ;  /* 0x000000000000791b */ /* 0x006fea0003800000 */
.L_x_6843:
[----:B------:R-:W-:Y:S01]  /*d220*/  MOV R155, R154 ;  /* 0x0000009a009b7202 */ /* 0x000fe20000000f00 */
[----:B------:R-:W-:Y:S01]  /*d230*/  IMAD.MOV.U32 R4, RZ, RZ, 0x2 ;  /* 0x00000002ff047424 */ /* 0x000fe200078e00ff */
[----:B------:R-:W-:-:S07]  /*d240*/  MOV R7, R10 ;  /* 0x0000000a00077202 */ /* 0x000fce0000000f00 */
[----:B------:R-:W-:Y:S05]  /*d250*/  WARPSYNC.COLLECTIVE R6, `(.L_x_6844) ;  /* 0x0000000006087348 */ /* 0x000fea0003c00000 */
[----:B------:R1:W2:Y:S02]  /*d260*/  SHFL.BFLY P0, R10, R155, R4, R3 ;  /* 0x0c0000049b0a7389 */ /* 0x0002a40000000003 */
[----:B-12---:R-:W-:Y:S05]  /*d270*/  ENDCOLLECTIVE ;  /* 0x000000000000791b */ /* 0x006fea0003800000 */
.L_x_6844:
[----:B------:R-:W-:Y:S01]  /*d280*/  FADD.FTZ R11, R8, R7 ;  /* 0x00000007080b7221 */ /* 0x000fe20000010000 */
[----:B------:R-:W-:Y:S01]  /*d290*/  FADD.FTZ R9, R10, R154 ;  /* 0x0000009a0a097221 */ /* 0x000fe20000010000 */
[----:B------:R-:W-:-:S04]  /*d2a0*/  MOV R4, 0x1 ;  /* 0x0000000100047802 */ /* 0x000fc80000000f00 */
[----:B------:R-:W-:-:S07]  /*d2b0*/  MOV R155, R9 ;  /* 0x00000009009b7202 */ /* 0x000fce0000000f00 */
[----:B------:R-:W-:Y:S05]  /*d2c0*/  WARPSYNC.COLLECTIVE R6, `(.L_x_6845) ;  /* 0x0000000006087348 */ /* 0x000fea0003c00000 */
[----:B------:R1:W2:Y:S02]  /*d2d0*/  SHFL.BFLY P0, R10, R155, R4, R3 ;  /* 0x0c0000049b0a7389 */ /* 0x0002a40000000003 */
[----:B-12---:R-:W-:Y:S05]  /*d2e0*/  ENDCOLLECTIVE ;  /* 0x000000000000791b */ /* 0x006fea0003800000 */
.L_x_6845:
[----:B------:R-:W-:Y:S05]  /*d2f0*/  BRA `(.L_x_6846) ;  /* 0xfffffff400c47947 */ /* 0x000fea000383ffff */
.L_x_6847:
        /* <DEDUP_REMOVED lines=16> */
.L_x_10298:


//--------------------- .text._ZN5flash24flash_fwd_splitkv_kernelI23Flash_fwd_kernel_traitsILi32ELi64ELi128ELi4ELb0ELb0EN7cutlass6half_tE19Flash_kernel_traitsILi32ELi64ELi128ELi4ES3_EELb0ELb0ELb0ELb0ELb0ELb1ELb1ELb1EEEvNS_16Flash_fwd_paramsE --------------------------
	.section	.text._ZN5flash24flash_fwd_splitkv_kernelI23Flash_fwd_kernel_traitsILi32ELi64ELi128ELi4ELb0ELb0EN7cutlass6half_tE19Flash_kernel_traitsILi32ELi64ELi128ELi4ES3_EELb0ELb0ELb0ELb0ELb0ELb1ELb1ELb1EEEvNS_16Flash_fwd_paramsE,"ax",@progbits
	.align	128
        .global         _ZN5flash24flash_fwd_splitkv_kernelI23Flash_fwd_kernel_traitsILi32ELi64ELi128ELi4ELb0ELb0EN7cutlass6half_tE19Flash_kernel_traitsILi32ELi64ELi128ELi4ES3_EELb0ELb0ELb0ELb0ELb0ELb1ELb1ELb1EEEvNS_16Flash_fwd_paramsE
        .type           _ZN5flash24flash_fwd_splitkv_kernelI23Flash_fwd_kernel_traitsILi32ELi64ELi128ELi4ELb0ELb0EN7cutlass6half_tE19Flash_kernel_traitsILi32ELi64ELi128ELi4ES3_EELb0ELb0ELb0ELb0ELb0ELb1ELb1ELb1EEEvNS_16Flash_fwd_paramsE,@function
        .size           _ZN5flash24flash_fwd_splitkv_kernelI23Flash_fwd_kernel_traitsILi32ELi64ELi128ELi4ELb0ELb0EN7cutlass6half_tE19Flash_kernel_traitsILi32ELi64ELi128ELi4ES3_EELb0ELb0ELb0ELb0ELb0ELb1ELb1ELb1EEEvNS_16Flash_fwd_paramsE,(.L_x_10299 - _ZN5flash24flash_fwd_splitkv_kernelI23Flash_fwd_kernel_traitsILi32ELi64ELi128ELi4ELb0ELb0EN7cutlass6half_tE19Flash_kernel_traitsILi32ELi64ELi128ELi4ES3_EELb0ELb0ELb0ELb0ELb0ELb1ELb1ELb1EEEvNS_16Flash_fwd_paramsE)
        .other          _ZN5flash24flash_fwd_splitkv_kernelI23Flash_fwd_kernel_traitsILi32ELi64ELi128ELi4ELb0ELb0EN7cutlass6half_tE19Flash_kernel_traitsILi32ELi64ELi128ELi4ES3_EELb0ELb0ELb0ELb0ELb0ELb1ELb1ELb1EEEvNS_16Flash_fwd_paramsE,@"STO_CUDA_ENTRY STV_DEFAULT"
_ZN5flash24flash_fwd_splitkv_kernelI23Flash_fwd_kernel_traitsILi32ELi64ELi128ELi4ELb0ELb0EN7cutlass6half_tE19Flash_kernel_traitsILi32ELi64ELi128ELi4ES3_EELb0ELb0ELb0ELb0ELb0ELb1ELb1ELb1EEEvNS_16Flash_fwd_paramsE:
.text._ZN5flash24flash_fwd_splitkv_kernelI23Flash_fwd_kernel_traitsILi32ELi64ELi128ELi4ELb0ELb0EN7cutlass6half_tE19Flash_kernel_traitsILi32ELi64ELi128ELi4ES3_EELb0ELb0ELb0ELb0ELb0ELb1ELb1ELb1EEEvNS_16Flash_fwd_paramsE:
        /* <DEDUP_REMOVED lines=29> */
[----:B------:R-:W-:Y:S05]  /*01d0*/  CALL.REL.NOINC `($_ZN5flash24flash_fwd_splitkv_kernelI23Flash_fwd_kernel_traitsILi32ELi64ELi128ELi4ELb0ELb0EN7cutlass6half_tE19Flash_kernel_traitsILi32ELi64ELi128ELi4ES3_EELb0ELb0ELb0ELb0ELb0ELb1ELb1ELb1EEEvNS_16Flash_fwd_paramsE$_ZN5flash30compute_attn_1rowblock_splitkvI23Flash_fwd_kernel_traitsILi32ELi64ELi128ELi4ELb0ELb0EN7cutlass6half_tE19Flash_kernel_traitsILi32ELi64ELi128ELi4ES3_EELb0ELb0ELb0ELb0ELb0ELb1ELb1ELb1ENS_16Flash_fwd_paramsEEEvRKT8_iiiii) ;  /* 0x0000000000087944 */ /* 0x000fea0003c00000 */
[----:B------:R-:W-:Y:S05]  /*01e0*/  BSYNC.RECONVERGENT B3 ;  /* 0x0000000000037941 */ /* 0x000fea0003800200 */
.L_x_6848:
[----:B------:R-:W-:Y:S05]  /*01f0*/  EXIT ;  /* 0x000000000000794d */ /* 0x000fea0003800000 */
        .type           $_ZN5flash24flash_fwd_splitkv_kernelI23Flash_fwd_kernel_traitsILi32ELi64ELi128ELi4ELb0ELb0EN7cutlass6half_tE19Flash_kernel_traitsILi32ELi64ELi128ELi4ES3_EELb0ELb0ELb0ELb0ELb0ELb1ELb1ELb1EEEvNS_16Flash_fwd_paramsE$_ZN5flash30compute_attn_1rowblock_splitkvI23Flash_fwd_kernel_traitsILi32ELi64ELi128ELi4ELb0ELb0EN7cutlass6half_tE19Flash_kernel_traitsILi32ELi64ELi128ELi4ES3_EELb0ELb0ELb0ELb0ELb0ELb1ELb1ELb1ENS_16Flash_fwd_paramsEEEvRKT8_iiiii,@function
        .size           $_ZN5flash24flash_fwd_splitkv_kernelI23Flash_fwd_kernel_traitsILi32ELi64ELi128ELi4ELb0ELb0EN7cutlass6half_tE19Flash_kernel_traitsILi32ELi64ELi128ELi4ES3_EELb0ELb0ELb0ELb0ELb0ELb1ELb1ELb1EEEvNS_16Flash_fwd_paramsE$_ZN5flash30compute_attn_1rowblock_splitkvI23Flash_fwd_kernel_traitsILi32ELi64ELi128ELi4ELb0ELb0EN7cutlass6half_tE19Flash_kernel_traitsILi32ELi64ELi128ELi4ES3_EELb0ELb0ELb0ELb0ELb0ELb1ELb1ELb1ENS_16Flash_fwd_paramsEEEvRKT8_iiiii,(.L_x_10299 - $_ZN5flash24flash_fwd_splitkv_kernelI23Flash_fwd_kernel_traitsILi32ELi64ELi128ELi4ELb0ELb0EN7cutlass6half_tE19Flash_kernel_traitsILi32ELi64ELi128ELi4ES3_EELb0ELb0ELb0ELb0ELb0ELb1ELb1ELb1EEEvNS_16Flash_fwd_paramsE$_ZN5flash30compute_attn_1rowblock_splitkvI23Flash_fwd_kernel_traitsILi32ELi64ELi128ELi4ELb0ELb0EN7cutlass6half_tE19Flash_kernel_traitsILi32ELi64ELi128ELi4ES3_EELb0ELb0ELb0ELb0ELb0ELb1ELb1ELb1ENS_16Flash_fwd_paramsEEEvRKT8_iiiii)
$_ZN5flash24flash_fwd_splitkv_kernelI23Flash_fwd_kernel_traitsILi32ELi64ELi128ELi4ELb0ELb0EN7cutlass6half_tE19Flash_kernel_traitsILi32ELi64ELi128ELi4ES3_EELb0ELb0ELb0ELb0ELb0ELb1ELb1ELb1EEEvNS_16Flash_fwd_paramsE$_ZN5flash30compute_attn_1rowblock_splitkvI23Flash_fwd_kernel_traitsILi32ELi64ELi128ELi4ELb0ELb0EN7cutlass6half_tE19Flash_kernel_traitsILi32ELi64ELi128ELi4ES3_EELb0ELb0ELb0ELb0ELb0ELb1ELb1ELb1ENS_16Flash_fwd_paramsEEEvRKT8_iiiii:
[----:B------:R-:W1:Y:S02]  /*0200*/  LDCU.64 UR4, c[0x0][0x358] ;  /* 0x00006b00ff0477ac */ /* 0x000e640008000a00 */
[----:B-1----:R-:W2:Y:S04]  /*0210*/  LD.E.64 R14, desc[UR4][R84.64+0xe0] ;  /* 0x0000e004540e7980 */ /* 0x002ea8000c101b00 */
[----:B------:R-:W3:Y:S04]  /*0220*/  LD.E.64 R4, desc[UR4][R84.64+0xe8] ;  /* 0x0000e80454047980 */ /* 0x000ee8000c101b00 */
[----:B------:R-:W4:Y:S01]  /*0230*/  LD.E.64 R10, desc[UR4][R84.64+0xf0] ;  /* 0x0000f004540a7980 */ /* 0x000f22000c101b00 */
[----:B------:R-:W-:Y:S01]  /*0240*/  IMAD.SHL.U32 R2, R118, 0x4, RZ ;  /* 0x0000000476027824 */ /* 0x000fe200078e00ff */
[----:B------:R-:W-:-:S02]  /*0250*/  SHF.R.U32.HI R0, RZ, 0x1e, R118 ;  /* 0x0000001eff007819 */ /* 0x000fc40000011676 */
[----:B------:R-:W4:Y:S01]  /*0260*/  LD.E.64 R8, desc[UR4][R84.64+0xf8] ;  /* 0x0000f80454087980 */ /* 0x000f22000c101b00 */
[----:B------:R-:W-:Y:S01]  /*0270*/  IMAD.MOV.U32 R13, RZ, RZ, -0x1 ;  /* 0xffffffffff0d7424 */ /* 0x000fe200078e00ff */
[C---:B--2---:R-:W-:Y:S02]  /*0280*/  ISETP.NE.U32.AND P0, PT, R14.reuse, RZ, PT ;  /* 0x000000ff0e00720c */ /* 0x044fe40003f05070 */
[----:B------:R-:W-:Y:S02]  /*0290*/  ISETP.NE.U32.AND P2, PT, R14, RZ, PT ;  /* 0x000000ff0e00720c */ /* 0x000fe40003f45070 */
[----:B---3--:R-:W-:Y:S02]  /*02a0*/  ISETP.NE.U32.AND P4, PT, R4, RZ, PT ;  /* 0x000000ff0400720c */ /* 0x008fe40003f85070 */
[----:B------:R-:W-:Y:S02]  /*02b0*/  ISETP.NE.AND.EX P1, PT, R15, RZ, PT, P0 ;  /* 0x000000ff0f00720c */ /* 0x000fe40003f25300 */
[----:B----4-:R-:W-:-:S02]  /*02c0*/  ISETP.NE.U32.AND P5, PT, R10, RZ, PT ;  /* 0x000000ff0a00720c */ /* 0x010fc40003fa5070 */
[----:B------:R-:W-:Y:S01]  /*02d0*/  ISETP.NE.AND.EX P3, PT, R15, RZ, PT, P2 ;  /* 0x000000ff0f00720c */ /* 0x000fe20003f65320 */
[----:B------:R-:W-:Y:S01]  /*02e0*/  IMAD.WIDE.U32 R14, R118, 0x4, R14 ;  /* 0x00000004760e7825 */ /* 0x000fe200078e000e */
[----:B------:R-:W-:Y:S02]  /*02f0*/  ISETP.NE.AND.EX P4, PT, R5, RZ, PT, P4 ;  /* 0x000000ff0500720c */ /* 0x000fe40003f85340 */
[C---:B------:R-:W-:Y:S02]  /*0300*/  ISETP.NE.AND.EX P6, PT, R11.reuse, RZ, PT, P5 ;  /* 0x000000ff0b00720c */ /* 0x040fe40003fc5350 */
[----:B------:R-:W-:Y:S02]  /*0310*/  IADD3 R20, P0, PT, R10, R2, RZ ;  /* 0x000000020a147210 */ /* 0x000fe40007f1e0ff */
[----:B------:R-:W-:Y:S01]  /*0320*/  ISETP.NE.U32.AND P2, PT, R4, RZ, PT ;  /* 0x000000ff0400720c */ /* 0x000fe20003f45070 */
[----:B------:R-:W5:Y:S02]  /*0330*/  @P1 LD.E R13, desc[UR4][R14.64] ;  /* 0x000000040e0d1980 */ /* 0x000f64000c101900 */
[----:B------:R-:W-:-:S02]  /*0340*/  IMAD.X R21, R11, 0x1, R0, P0 ;  /* 0x000000010b157824 */ /* 0x000fc400000e0600 */
[----:B------:R-:W-:Y:S01]  /*0350*/  IMAD.MOV.U32 R11, RZ, RZ, RZ ;  /* 0x000000ffff0b7224 */ /* 0x000fe200078e00ff */
[----:B------:R-:W5:Y:S04]  /*0360*/  @!P3 LD.E R116, desc[UR4][R84.64+0xb4] ;  /* 0x0000b4045474b980 */ /* 0x000f68000c101900 */
[----:B------:R-:W5:Y:S04]  /*0370*/  @!P4 LD.E R50, desc[UR4][R84.64+0xb8] ;  /* 0x0000b8045432c980 */ /* 0x000f68000c101900 */
        /* <DEDUP_REMOVED lines=14> */
.L_x_6850:
[----:B------:R-:W-:Y:S05]  /*0460*/  BSYNC.RECONVERGENT B0 ;  /* 0x0000000000007941 */ /* 0x000fea0003800200 */
.L_x_6849:
[----:B------:R-:W-:Y:S04]  /*0470*/  BSSY.RECONVERGENT B0, `(.L_x_6851) ;  /* 0x0000007000007945 */ /* 0x000fe80003800200 */
[----:B------:R-:W-:Y:S05]  /*0480*/  @!P4 BRA `(.L_x_6852) ;  /* 0x000000000014c947 */ /* 0x000fea0003800000 */
[----:B------:R-:W2:Y:S02]  /*0490*/  LD.E.U8 R4, desc[UR4][R84.64+0x1b2] ;  /* 0x0001b20454047980 */ /* 0x000ea4000c101100 */
[----:B--2---:R-:W-:-:S13]  /*04a0*/  ISETP.NE.AND P0, PT, R4, RZ, PT ;  /* 0x000000ff0400720c */ /* 0x004fda0003f05270 */
[----:B-----5:R-:W2:Y:S02]  /*04b0*/  @P0 LD.E R50, desc[UR4][R14.64+0x4] ;  /* 0x000004040e320980 */ /* 0x020ea4000c101900 */
[----:B--2---:R-:W-:-:S06]  /*04c0*/  @P0 IADD3 R50, PT, PT, R50, -R12, RZ ;  /* 0x8000000c32320210 */ /* 0x004fcc0007ffe0ff */
[----:B------:R2:W5:Y:S02]  /*04d0*/  @!P0 LD.E R50, desc[UR4][R14.64] ;  /* 0x000000040e328980 */ /* 0x000564000c101900 */
.L_x_6852:
[----:B------:R-:W-:Y:S05]  /*04e0*/  BSYNC.RECONVERGENT B0 ;  /* 0x0000000000007941 */ /* 0x000fea0003800200 */
.L_x_6851:
[----:B------:R-:W-:Y:S01]  /*04f0*/  BSSY.RECONVERGENT B1, `(.L_x_6853) ;  /* 0x0000012000017945 */ /* 0x000fe20003800200 */
[----:B-----5:R-:W-:Y:S02]  /*0500*/  @P3 IADD3 R116, PT, PT, R3, -R13, RZ ;  /* 0x8000000d03743210 */ /* 0x020fe40007ffe0ff */
[----:B------:R-:W-:Y:S01]  /*0510*/  IADD3 R50, PT, PT, R50, -R11, RZ ;  /* 0x8000000b32327210 */ /* 0x000fe20007ffe0ff */
[----:B------:R-:W-:Y:S05]  /*0520*/  @!P5 BRA `(.L_x_6854) ;  /* 0x000000000014d947 */ /* 0x000fea0003800000 */
[----:B------:R-:W-:-:S05]  /*0530*/  IADD3 R4, P0, PT, R8, R2, RZ ;  /* 0x0000000208047210 */ /* 0x000fca0007f1e0ff */
[----:B------:R-:W-:-:S05]  /*0540*/  IMAD.X R5, R9, 0x1, R0, P0 ;  /* 0x0000000109057824 */ /* 0x000fca00000e0600 */
[----:B------:R-:W3:Y:S02]  /*0550*/  LD.E R45, desc[UR4][R4.64] ;  /* 0x00000004042d7980 */ /* 0x000ee4000c101900 */
[----:B---3--:R-:W-:Y:S01]  /*0560*/  IADD3 R45, PT, PT, R45, -R11, RZ ;  /* 0x8000000b2d2d7210 */ /* 0x008fe20007ffe0ff */
[----:B------:R-:W-:Y:S05]  /*0570*/  BRA `(.L_x_6855) ;  /* 0x0000000000247947 */ /* 0x000fea0003800000 */
.L_x_6854:
[----:B------:R-:W3:Y:S01]  /*0580*/  LD.E.64 R4, desc[UR4][R84.64+0x108] ;  /* 0x0001080454047980 */ /* 0x000ee2000c101b00 */
[----:B------:R-:W-:Y:S01]  /*0590*/  BSSY.RECONVERGENT B0, `(.L_x_6856) ;  /* 0x0000006000007945 */ /* 0x000fe20003800200 */
[----:B------:R-:W-:Y:S01]  /*05a0*/  IMAD.MOV.U32 R45, RZ, RZ, RZ ;  /* 0x000000ffff2d7224 */ /* 0x000fe200078e00ff */
[----:B---3--:R-:W-:-:S04]  /*05b0*/  ISETP.NE.U32.AND P0, PT, R4, RZ, PT ;  /* 0x000000ff0400720c */ /* 0x008fc80003f05070 */
[----:B------:R-:W-:-:S13]  /*05c0*/  ISETP.NE.AND.EX P0, PT, R5, RZ, PT, P0 ;  /* 0x000000ff0500720c */ /* 0x000fda0003f05300 */
[----:B------:R-:W-:Y:S05]  /*05d0*/  @!P0 BRA `(.L_x_6857) ;  /* 0x0000000000048947 */ /* 0x000fea0003800000 */
[----:B------:R3:W5:Y:S02]  /*05e0*/  LD.E R45, desc[UR4][R84.64+0xbc] ;  /* 0x0000bc04542d7980 */ /* 0x000764000c101900 */
.L_x_6857:
[----:B------:R-:W-:Y:S05]  /*05f0*/  BSYNC.RECONVERGENT B0 ;  /* 0x0000000000007941 */ /* 0x000fea0003800200 */
.L_x_6856:
[----:B-----5:R-:W-:Y:S02]  /*0600*/  IADD3 R45, PT, PT, R50, R45, RZ ;  /* 0x0000002d322d7210 */ /* 0x020fe40007ffe0ff */
.L_x_6855:
[----:B------:R-:W-:Y:S05]  /*0610*/  BSYNC.RECONVERGENT B1 ;  /* 0x0000000000017941 */ /* 0x000fea0003800200 */
.L_x_6853:
[----:B------:R-:W-:Y:S01]  /*0620*/  IMAD.SHL.U32 R53, R113, 0x40, RZ ;  /* 0x0000004071357824 */ /* 0x000fe200078e00ff */
[----:B------:R-:W-:Y:S01]  /*0630*/  MOV R4, R112 ;  /* 0x0000007000047202 */ /* 0x000fe20000000f00 */
[----:B------:R-:W-:-:S03]  /*0640*/  IMAD.MOV.U32 R5, RZ, RZ, 0x0 ;  /* 0x00000000ff057424 */ /* 0x000fc600078e00ff */
[----:B------:R-:W-:-:S13]  /*0650*/  ISETP.GT.AND P0, PT, R116, R53, PT ;  /* 0x000000357400720c */ /* 0x000fda0003f04270 */
[----:B-123--:R-:W-:Y:S05]  /*0660*/  @!P0 RET.REL.NODEC R4 `(_ZN5flash24flash_fwd_splitkv_kernelI23Flash_fwd_kernel_traitsILi32ELi64ELi128ELi4ELb0ELb0EN7cutlass6half_tE19Flash_kernel_traitsILi32ELi64ELi128ELi4ES3_EELb0ELb0ELb0ELb0ELb0ELb1ELb1ELb1EEEvNS_16Flash_fwd_paramsE) ;  /* 0xfffffff804648950 */ /* 0x00efea0003c3ffff */
        /* <DEDUP_REMOVED lines=59> */
[----:B------:R-:W-:Y:S02]  /*0a20*/  LEA R6, P1, R2, R6, 0x2 ;  /* 0x0000000602067211 */ /* 0x000fe400078210ff */
[----:B------:R-:W-:Y:S02]  /*0a30*/  ISETP.GE.OR P6, PT, R0, R53, P3 ;  /* 0x000000350000720c */ /* 0x000fe40001fc6670 */
[----:B------:R-:W-:Y:S01]  /*0a40*/  LEA.HI.X R7, R2, R7, R4, 0x2, P1 ;  /* 0x0000000702077211 */ /* 0x000fe200008f1404 */
[----:B------:R-:W-:Y:S01]  /*0a50*/  VIADD R2, R58, 0x20 ;  /* 0x000000203a027836 */ /* 0x000fe20000000000 */
[----:B------:R-:W-:-:S03]  /*0a60*/  ISETP.NE.AND P0, PT, R5, RZ, PT ;  /* 0x000000ff0500720c */ /* 0x000fc60003f05270 */
[----:B------:R-:W-:Y:S01]  /*0a70*/  @!P5 ST.E.128 desc[UR4][R6.64], RZ ;  /* 0x000000ff0600d985 */ /* 0x000fe2000c101d04 */
[-C--:B------:R-:W-:Y:S02]  /*0a80*/  ISETP.GE.OR P5, PT, R2, R53.reuse, P3 ;  /* 0x000000350200720c */ /* 0x080fe40001fa6670 */
[-C--:B------:R-:W-:Y:S01]  /*0a90*/  ISETP.GE.OR P2, PT, R0, R53.reuse, P0 ;  /* 0x000000350000720c */ /* 0x080fe20000746670 */
[----:B------:R-:W-:Y:S01]  /*0aa0*/  VIADD R0, R58, 0x30 ;  /* 0x000000303a007836 */ /* 0x000fe20000000000 */
[-C--:B------:R-:W-:Y:S01]  /*0ab0*/  ISETP.GE.OR P1, PT, R2, R53.reuse, P0 ;  /* 0x000000350200720c */ /* 0x080fe20000726670 */
[----:B------:R-:W-:Y:S01]  /*0ac0*/  @!P6 ST.E.128 desc[UR4][R6.64+0x800], RZ ;  /* 0x000800ff0600e985 */ /* 0x000fe2000c101d04 */
[----:B------:R-:W-:Y:S02]  /*0ad0*/  ISETP.GE.OR P4, PT, R58, R53, P0 ;  /* 0x000000353a00720c */ /* 0x000fe40000786670 */
[----:B------:R-:W-:Y:S02]  /*0ae0*/  P2R R2, PR, RZ, 0x20 ;  /* 0x00000020ff027803 */ /* 0x000fe40000000000 */
[----:B------:R-:W-:-:S02]  /*0af0*/  IADD3 R58, P5, PT, R3, R58, RZ ;  /* 0x0000003a033a7210 */ /* 0x000fc40007fbe0ff */
[-C--:B------:R-:W-:Y:S02]  /*0b00*/  ISETP.GE.OR P6, PT, R0, R53.reuse, P3 ;  /* 0x000000350000720c */ /* 0x080fe40001fc6670 */
[----:B------:R-:W-:Y:S02]  /*0b10*/  LEA.HI.X.SX32 R3, R3, RZ, 0x1, P5 ;  /* 0x000000ff03037211 */ /* 0x000fe400028f0eff */
[----:B------:R-:W-:Y:S01]  /*0b20*/  ISETP.NE.AND P5, PT, R2, RZ, PT ;  /* 0x000000ff0200720c */ /* 0x000fe20003fa5270 */
[----:B------:R-:W-:Y:S01]  /*0b30*/  @!P1 IMAD.MOV.U32 R2, RZ, RZ, -0x800000 ;  /* 0xff800000ff029424 */ /* 0x000fe200078e00ff */
[----:B------:R-:W-:Y:S01]  /*0b40*/  LEA R8, P3, R58, R84, 0x2 ;  /* 0x000000543a087211 */ /* 0x000fe200078610ff */
[----:B------:R-:W-:Y:S01]  /*0b50*/  @!P4 IMAD.MOV.U32 R4, RZ, RZ, -0x800000 ;  /* 0xff800000ff04c424 */ /* 0x000fe200078e00ff */
[----:B------:R-:W-:Y:S02]  /*0b60*/  ISETP.GE.OR P0, PT, R0, R53, P0 ;  /* 0x000000350000720c */ /* 0x000fe40000706670 */
[----:B------:R-:W-:Y:S01]  /*0b70*/  LEA.HI.X R9, R58, R85, R3, 0x2, P3 ;  /* 0x000000553a097211 */ /* 0x000fe200018f1403 */
[----:B------:R-:W-:-:S02]  /*0b80*/  @!P2 IMAD.MOV.U32 R3, RZ, RZ, -0x800000 ;  /* 0xff800000ff03a424 */ /* 0x000fc400078e00ff */
[----:B------:R-:W-:Y:S04]  /*0b90*/  @!P6 ST.E.128 desc[UR4][R6.64+0x1800], RZ ;  /* 0x001800ff0600e985 */ /* 0x000fe8000c101d04 */
[----:B------:R-:W-:Y:S04]  /*0ba0*/  @!P5 ST.E.128 desc[UR4][R6.64+0x1000], RZ ;  /* 0x001000ff0600d985 */ /* 0x000fe8000c101d04 */
[----:B------:R1:W-:Y:S04]  /*0bb0*/  @!P2 ST.E desc[UR4][R8.64+0x40], R3 ;  /* 0x000040030800a985 */ /* 0x0003e8000c101904 */
[----:B------:R2:W-:Y:S04]  /*0bc0*/  @!P1 ST.E desc[UR4][R8.64+0x80], R2 ;  /* 0x0000800208009985 */ /* 0x0005e8000c101904 */
[----:B------:R3:W-:Y:S01]  /*0bd0*/  @!P4 ST.E desc[UR4][R8.64], R4 ;  /* 0x000000040800c985 */ /* 0x0007e2000c101904 */
[----:B-1----:R-:W-:-:S02]  /*0be0*/  IMAD.MOV.U32 R3, RZ, RZ, 0x0 ;  /* 0x00000000ff037424 */ /* 0x002fc400078e00ff */
[----:B--2---:R-:W-:-:S04]  /*0bf0*/  IMAD.MOV.U32 R2, RZ, RZ, R112 ;  /* 0x000000ffff027224 */ /* 0x004fc800078e0070 */
[----:B---3--:R-:W-:Y:S05]  /*0c00*/  @P0 RET.REL.NODEC R2 `(_ZN5flash24flash_fwd_splitkv_kernelI23Flash_fwd_kernel_traitsILi32ELi64ELi128ELi4ELb0ELb0EN7cutlass6half_tE19Flash_kernel_traitsILi32ELi64ELi128ELi4ES3_EELb0ELb0ELb0ELb0ELb0ELb1ELb1ELb1EEEvNS_16Flash_fwd_paramsE) ;  /* 0xfffffff002fc0950 */ /* 0x008fea0003c3ffff */
[----:B------:R-:W-:Y:S02]  /*0c10*/  MOV R0, 0xff800000 ;  /* 0xff80000000007802 */ /* 0x000fe40000000f00 */
[----:B------:R-:W-:-:S03]  /*0c20*/  MOV R113, 0x0 ;  /* 0x0000000000717802 */ /* 0x000fc60000000f00 */
[----:B------:R1:W-:Y:S02]  /*0c30*/  ST.E desc[UR4][R8.64+0xc0], R0 ;  /* 0x0000c00008007985 */ /* 0x0003e4000c101904 */
[----:B-1----:R-:W-:Y:S05]  /*0c40*/  RET.REL.NODEC R112 `(_ZN5flash24flash_fwd_splitkv_kernelI23Flash_fwd_kernel_traitsILi32ELi64ELi128ELi4ELb0ELb0EN7cutlass6half_tE19Flash_kernel_traitsILi32ELi64ELi128ELi4ES3_EELb0ELb0ELb0ELb0ELb0ELb1ELb1ELb1EEEvNS_16Flash_fwd_paramsE) ;  /* 0xfffffff070ec7950 */ /* 0x002fea0003c3ffff */
.L_x_6858:
        /* <DEDUP_REMOVED lines=87> */
[-C--:B---3--:R-:W-:Y:S02]  /*11c0*/  IMAD R6, R15, R0.reuse, RZ ;  /* 0x000000000f067224 */ /* 0x088fe400078e02ff */
        /* <DEDUP_REMOVED lines=19> */
.L_x_6860:
        /* <DEDUP_REMOVED lines=25> */
[----:B---3--:R-:W-:Y:S02]  /*1490*/  @!P0 IMAD R0, R103, R11, RZ ;  /* 0x0000000b67008224 */ /* 0x008fe400078e02ff */
[----:B------:R-:W-:Y:S02]  /*14a0*/  IMAD R5, R8, R5, R7 ;  /* 0x0000000508057224 */ /* 0x000fe400078e0207 */
[----:B------:R-:W-:Y:S02]  /*14b0*/  @!P0 IMAD R0, R6, R102, R0 ;  /* 0x0000006606008224 */ /* 0x000fe400078e0200 */
[----:B------:R-:W-:Y:S01]  /*14c0*/  @!P0 IMAD.WIDE.U32 R16, R102, R11, RZ ;  /* 0x0000000b66108225 */ /* 0x000fe200078e00ff */
[----:B------:R-:W-:-:S04]  /*14d0*/  ISETP.GT.U32.AND P1, PT, R4, R5, PT ;  /* 0x000000050400720c */ /* 0x000fc80003f24070 */
[----:B------:R-:W-:Y:S01]  /*14e0*/  @!P0 IADD3 R17, PT, PT, R17, R0, RZ ;  /* 0x0000000011118210 */ /* 0x000fe20007ffe0ff */
[-C--:B----45:R-:W-:Y:S01]  /*14f0*/  @!P0 IMAD R6, R15, R9.reuse, RZ ;  /* 0x000000090f068224 */ /* 0x0b0fe200078e02ff */
[----:B------:R-:W-:Y:S01]  /*1500*/  @!P0 SHF.R.S32.HI R0, RZ, 0x1f, R9 ;  /* 0x0000001fff008819 */ /* 0x000fe20000011409 */
[----:B------:R-:W-:Y:S02]  /*1510*/  @P0 IMAD.IADD R7, R11, 0x1, R12 ;  /* 0x000000010b070824 */ /* 0x000fe400078e020c */
[----:B------:R-:W-:-:S04]  /*1520*/  @!P0 IMAD.WIDE.U32 R16, R14, R9, R16 ;  /* 0x000000090e108225 */ /* 0x000fc800078e0010 */
[----:B------:R-:W-:Y:S02]  /*1530*/  @!P0 IMAD R6, R14, R0, R6 ;  /* 0x000000000e068224 */ /* 0x000fe400078e0206 */
[-C--:B------:R-:W-:Y:S02]  /*1540*/  @P0 IMAD R0, R103, R7.reuse, RZ ;  /* 0x0000000767000224 */ /* 0x080fe400078e02ff */
[----:B------:R-:W-:Y:S01]  /*1550*/  @P0 IMAD.WIDE.U32 R14, R102, R7, RZ ;  /* 0x00000007660e0225 */ /* 0x000fe200078e00ff */
[----:B------:R-:W-:Y:S02]  /*1560*/  @!P1 IADD3 R5, PT, PT, R5, -R4, RZ ;  /* 0x8000000405059210 */ /* 0x000fe40007ffe0ff */
[----:B------:R-:W-:Y:S01]  /*1570*/  @!P0 MOV R7, R16 ;  /* 0x0000001000078202 */ /* 0x000fe20000000f00 */
[----:B------:R-:W-:Y:S01]  /*1580*/  @!P0 IMAD.IADD R6, R17, 0x1, R6 ;  /* 0x0000000111068824 */ /* 0x000fe200078e0206 */
[----:B------:R-:W-:Y:S01]  /*1590*/  @P0 MOV R7, R14 ;  /* 0x0000000e00070202 */ /* 0x000fe20000000f00 */
[----:B------:R-:W-:Y:S01]  /*15a0*/  @P0 IMAD.IADD R6, R15, 0x1, R0 ;  /* 0x000000010f060824 */ /* 0x000fe200078e0200 */
[----:B------:R-:W-:-:S02]  /*15b0*/  ISETP.GE.U32.AND P4, PT, R5, R4, PT ;  /* 0x000000040500720c */ /* 0x000fc40003f86070 */
[----:B------:R-:W-:Y:S02]  /*15c0*/  LOP3.LUT R4, R117, R10, RZ, 0x3c, !PT ;  /* 0x0000000a75047212 */ /* 0x000fe400078e3cff */
[-C--:B------:R-:W-:Y:S02]  /*15d0*/  LOP3.LUT R7, R7, R6.reuse, RZ, 0x3c, !PT ;  /* 0x0000000607077212 */ /* 0x080fe400078e3cff */
[----:B------:R-:W-:Y:S02]  /*15e0*/  ISETP.GE.AND P2, PT, R4, RZ, PT ;  /* 0x000000ff0400720c */ /* 0x000fe40003f46270 */
[----:B------:R-:W-:Y:S02]  /*15f0*/  LOP3.LUT R6, R7, R6, RZ, 0x3c, !PT ;  /* 0x0000000607067212 */ /* 0x000fe400078e3cff */
[----:B------:R-:W-:Y:S02]  /*1600*/  ISETP.NE.AND P3, PT, R10, RZ, PT ;  /* 0x000000ff0a00720c */ /* 0x000fe40003f65270 */
[----:B------:R-:W-:-:S02]  /*1610*/  @!P1 IADD3 R8, PT, PT, R8, 0x1, RZ ;  /* 0x0000000108089810 */ /* 0x000fc40007ffe0ff */
[----:B------:R-:W-:Y:S02]  /*1620*/  LEA R16, R44, 0xffffff80, 0x7 ;  /* 0xffffff802c107811 */ /* 0x000fe400078e38ff */
[----:B------:R-:W-:Y:S01]  /*1630*/  LOP3.LUT R7, R7, R6, RZ, 0x3c, !PT ;  /* 0x0000000607077212 */ /* 0x000fe200078e3cff */
[----:B------:R-:W-:Y:S01]  /*1640*/  @!P0 IMAD R4, R105, R11, RZ ;  /* 0x0000000b69048224 */ /* 0x000fe200078e02ff */
[----:B------:R-:W-:Y:S01]  /*1650*/  @!P0 SHF.R.S32.HI R0, RZ, 0x1f, R11 ;  /* 0x0000001fff008819 */ /* 0x000fe2000001140b */
[----:B------:R-:W-:Y:S01]  /*1660*/  @P4 VIADD R8, R8, 0x1 ;  /* 0x0000000108084836 */ /* 0x000fe20000000000 */
[----:B------:R-:W-:Y:S01]  /*1670*/  SHF.R.S32.HI R15, RZ, 0x1f, R16 ;  /* 0x0000001fff0f7819 */ /* 0x000fe20000011410 */
[-C--:B------:R-:W-:Y:S02]  /*1680*/  IMAD R5, R103, R16.reuse, RZ ;  /* 0x0000001067057224 */ /* 0x080fe400078e02ff */
[----:B------:R-:W-:Y:S01]  /*1690*/  IMAD.WIDE.U32 R24, R102, R16, R6 ;  /* 0x0000001066187225 */ /* 0x000fe200078e0006 */
[----:B------:R-:W-:-:S03]  /*16a0*/  @!P2 IADD3 R8, PT, PT, -R8, RZ, RZ ;  /* 0x000000ff0808a210 */ /* 0x000fc60007ffe1ff */
[----:B------:R-:W-:Y:S02]  /*16b0*/  @!P0 IMAD R0, R0, R104, R4 ;  /* 0x0000006800008224 */ /* 0x000fe400078e0204 */
[----:B------:R-:W-:Y:S01]  /*16c0*/  @!P0 IMAD.WIDE.U32 R6, R104, R11, RZ ;  /* 0x0000000b68068225 */ /* 0x000fe200078e00ff */
[----:B------:R-:W-:-:S03]  /*16d0*/  @!P3 LOP3.LUT R8, RZ, R10, RZ, 0x33, !PT ;  /* 0x0000000aff08b212 */ /* 0x000fc600078e33ff */
[----:B------:R-:W-:Y:S01]  /*16e0*/  IMAD R5, R15, R102, R5 ;  /* 0x000000660f057224 */ /* 0x000fe200078e0205 */
        /* <DEDUP_REMOVED lines=19> */
[----:B-1----:R-:W-:-:S02]  /*1820*/  @P0 MOV R18, R24 ;  /* 0x0000001800120202 */ /* 0x002fc40000000f00 */
.L_x_6861:
[----:B------:R-:W-:Y:S05]  /*1830*/  BSYNC.RECONVERGENT B0 ;  /* 0x0000000000007941 */ /* 0x000fea0003800200 */
.L_x_6859:
[----:B------:R-:W-:Y:S01]  /*1840*/  ISETP.NE.AND P0, PT, R13, -0x1, PT ;  /* 0xffffffff0d00780c */ /* 0x000fe20003f05270 */
[----:B------:R-:W2:Y:S04]  /*1850*/  LD.E.64 R24, desc[UR4][R84.64+0x30] ;  /* 0x0000300454187980 */ /* 0x000ea8000c101b00 */
[----:B------:R-:W3:Y:S04]  /*1860*/  LD.E.64 R26, desc[UR4][R84.64+0x48] ;  /* 0x00004804541a7980 */ /* 0x000ee8000c101b00 */
[----:B------:R-:W4:Y:S04]  /*1870*/  LD.E.64 R8, desc[UR4][R2.64] ;  /* 0x0000000402087980 */ /* 0x000f28000c101b00 */
[----:B------:R-:W3:Y:S01]  /*1880*/  @!P0 LD.E.64 R22, desc[UR4][R84.64+0x18] ;  /* 0x0000180454168980 */ /* 0x000ee2000c101b00 */
[----:B------:R-:W-:-:S03]  /*1890*/  IMAD.MOV.U32 R14, RZ, RZ, RZ ;  /* 0x000000ffff0e7224 */ /* 0x000fc600078e00ff */
[----:B------:R-:W4:Y:S04]  /*18a0*/  LD.E.64 R6, desc[UR4][R84.64+0x8] ;  /* 0x0000080454067980 */ /* 0x000f28000c101b00 */
[----:B------:R-:W4:Y:S04]  /*18b0*/  LD.E R11, desc[UR4][R84.64+0xd0] ;  /* 0x0000d004540b7980 */ /* 0x000f28000c101900 */
[----:B------:R1:W4:Y:S04]  /*18c0*/  @P6 LD.E R14, desc[UR4][R20.64] ;  /* 0x00000004140e6980 */ /* 0x000328000c101900 */
[----:B------:R1:W5:Y:S04]  /*18d0*/  LD.E R115, desc[UR4][R84.64+0xc0] ;  /* 0x0000c00454737980 */ /* 0x000368000c101900 */
[----:B------:R-:W4:Y:S01]  /*18e0*/  LD.E.64 R2, desc[UR4][R84.64+0x10] ;  /* 0x0000100454027980 */ /* 0x000f22000c101b00 */
        /* <DEDUP_REMOVED lines=23> */
[----:B------:R-:W-:Y:S01]  /*1a60*/  ISETP.GE.AND P2, PT, R0, RZ, PT ;  /* 0x000000ff0000720c */ /* 0x000fe20003f46270 */
[-C--:B-----5:R-:W-:Y:S01]  /*1a70*/  IMAD R15, R15, R104.reuse, RZ ;  /* 0x000000680f0f7224 */ /* 0x0a0fe200078e02ff */
[----:B------:R-:W-:Y:S01]  /*1a80*/  ISETP.NE.AND P1, PT, R10, RZ, PT ;  /* 0x000000ff0a00720c */ /* 0x000fe20003f25270 */
[----:B------:R-:W-:-:S02]  /*1a90*/  IMAD.WIDE.U32 R18, R16, R104, R18 ;  /* 0x0000006810127225 */ /* 0x000fc400078e0012 */
[----:B------:R-:W-:Y:S02]  /*1aa0*/  @P3 IADD3 R20, PT, PT, R20, 0x1, RZ ;  /* 0x0000000114143810 */ /* 0x000fe40007ffe0ff */
[----:B------:R-:W-:-:S03]  /*1ab0*/  IMAD R15, R16, R105, R15 ;  /* 0x00000069100f7224 */ /* 0x000fc600078e020f */
[----:B------:R-:W-:Y:S02]  /*1ac0*/  IMAD.MOV.U32 R0, RZ, RZ, R20 ;  /* 0x000000ffff007224 */ /* 0x000fe400078e0014 */
[----:B------:R-:W-:-:S03]  /*1ad0*/  IMAD.IADD R21, R19, 0x1, R15 ;  /* 0x0000000113157824 */ /* 0x000fc600078e020f */
[----:B------:R-:W-:Y:S02]  /*1ae0*/  @!P2 IADD3 R0, PT, PT, -R0, RZ, RZ ;  /* 0x000000ff0000a210 */ /* 0x000fe40007ffe1ff */
[----:B------:R-:W-:Y:S02]  /*1af0*/  @!P1 LOP3.LUT R0, RZ, R10, RZ, 0x33, !PT ;  /* 0x0000000aff009212 */ /* 0x000fe400078e33ff */
[----:B------:R-:W-:Y:S01]  /*1b00*/  MOV R20, R18 ;  /* 0x0000001200147202 */ /* 0x000fe20000000f00 */
[----:B------:R-:W1:Y:S04]  /*1b10*/  S2UR UR6, SR_CgaCtaId ;  /* 0x00000000000679c3 */ /* 0x000e680000008800 */
[----:B------:R-:W-:Y:S01]  /*1b20*/  IMAD.WIDE.U32 R20, R0, R28, R20 ;  /* 0x0000001c00147225 */ /* 0x000fe200078e0014 */
[----:B------:R-:W-:-:S02]  /*1b30*/  SHF.R.S32.HI R10, RZ, 0x1f, R117 ;  /* 0x0000001fff0a7819 */ /* 0x000fc40000011475 */
[----:B------:R-:W-:Y:S02]  /*1b40*/  SHF.R.S32.HI R46, RZ, 0x1f, R50 ;  /* 0x0000001fff2e7819 */ /* 0x000fe40000011432 */
[----:B------:R-:W-:Y:S02]  /*1b50*/  SHF.R.U32.HI R76, RZ, 0x2, R58 ;  /* 0x00000002ff4c7819 */ /* 0x000fe4000001163a */
[----:B------:R-:W-:-:S03]  /*1b60*/  LEA.HI R46, R46, R50, RZ, 0x7 ;  /* 0x000000322e2e7211 */ /* 0x000fc600078f38ff */
[----:B------:R-:W-:Y:S01]  /*1b70*/  IMAD R110, R105, R76, RZ ;  /* 0x0000004c696e7224 */ /* 0x000fe200078e02ff */
[----:B------:R-:W-:Y:S01]  /*1b80*/  SHF.R.S32.HI R46, RZ, 0x7, R46 ;  /* 0x00000007ff2e7819 */ /* 0x000fe2000001142e */
[----:B------:R-:W-:-:S03]  /*1b90*/  IMAD.MOV.U32 R77, RZ, RZ, RZ ;  /* 0x000000ffff4d7224 */ /* 0x000fc600078e00ff */
[----:B------:R-:W-:Y:S01]  /*1ba0*/  VIMNMX R46, PT, PT, R106, R46, !PT ;  /* 0x0000002e6a2e7248 */ /* 0x000fe20007fe0100 */
[----:B------:R-:W-:Y:S01]  /*1bb0*/  UMOV UR7, 0x400 ;  /* 0x0000040000077882 */ /* 0x000fe20000000000 */
[----:B------:R-:W-:Y:S01]  /*1bc0*/  IMAD R107, R103, R76, RZ ;  /* 0x0000004c676b7224 */ /* 0x000fe200078e02ff */
[-C--:B------:R-:W-:Y:S01]  /*1bd0*/  LOP3.LUT R121, R121, R120.reuse, RZ, 0x3c, !PT ;  /* 0x0000007879797212 */ /* 0x080fe200078e3cff */
[----:B-1----:R-:W-:Y:S01]  /*1be0*/  ULEA UR6, UR6, UR7, 0x18 ;  /* 0x0000000706067291 */ /* 0x002fe2000f8ec0ff */
[----:B------:R-:W-:Y:S01]  /*1bf0*/  IMAD.SHL.U32 R51, R58, 0x4, RZ ;  /* 0x000000043a337824 */ /* 0x000fe200078e00ff */
[C---:B------:R-:W-:Y:S02]  /*1c00*/  IADD3 R47, PT, PT, R44.reuse, -0x1, RZ ;  /* 0xffffffff2c2f7810 */ /* 0x040fe40007ffe0ff */
[----:B------:R-:W-:Y:S02]  /*1c10*/  LOP3.LUT R120, R121, R120, RZ, 0x3c, !PT ;  /* 0x0000007879787212 */ /* 0x000fe400078e3cff */
[----:B------:R-:W-:-:S02]  /*1c20*/  LEA R114, R44, 0xffffff80, 0x7 ;  /* 0xffffff802c727811 */ /* 0x000fc400078e38ff */
[----:B------:R-:W-:Y:S02]  /*1c30*/  LOP3.LUT R51, R51, 0xc, RZ, 0xc0, !PT ;  /* 0x0000000c33337812 */ /* 0x000fe400078ec0ff */
[----:B------:R-:W-:Y:S01]  /*1c40*/  LOP3.LUT R121, R121, R120, RZ, 0x3c, !PT ;  /* 0x0000007879797212 */ /* 0x000fe200078e3cff */
[----:B--2---:R-:W-:-:S04]  /*1c50*/  @P0 IMAD.WIDE.U32 R30, R24, R13, RZ ;  /* 0x0000000d181e0225 */ /* 0x004fc800078e00ff */
[----:B------:R-:W-:Y:S02]  /*1c60*/  @P0 IMAD R17, R25, R13, RZ ;  /* 0x0000000d19110224 */ /* 0x000fe400078e02ff */
[-C--:B---3--:R-:W-:Y:S02]  /*1c70*/  @!P0 IMAD R16, R23, R118.reuse, RZ ;  /* 0x0000007617108224 */ /* 0x088fe400078e02ff */
[----:B------:R-:W-:-:S04]  /*1c80*/  @!P0 IMAD.WIDE.U32 R22, R22, R118, RZ ;  /* 0x0000007616168225 */ /* 0x000fc800078e00ff */
[----:B------:R-:W-:Y:S02]  /*1c90*/  @!P0 IMAD.MOV.U32 R15, RZ, RZ, R22 ;  /* 0x000000ffff0f8224 */ /* 0x000fe400078e0016 */
[----:B------:R-:W-:Y:S02]  /*1ca0*/  @!P0 IMAD.IADD R16, R23, 0x1, R16 ;  /* 0x0000000117108824 */ /* 0x000fe400078e0210 */
[----:B------:R-:W-:Y:S02]  /*1cb0*/  @P0 IMAD.MOV.U32 R15, RZ, RZ, R30 ;  /* 0x000000ffff0f0224 */ /* 0x000fe400078e001e */
[----:B------:R-:W-:Y:S01]  /*1cc0*/  @P0 IMAD.IADD R16, R31, 0x1, R17 ;  /* 0x000000011f100824 */ /* 0x000fe200078e0211 */
[----:B------:R-:W-:Y:S02]  /*1cd0*/  LOP3.LUT R17, R52, 0xc0, RZ, 0xc0, !PT ;  /* 0x000000c034117812 */ /* 0x000fe400078ec0ff */
[----:B------:R-:W-:Y:S02]  /*1ce0*/  IADD3 R30, P1, PT, R12, R15, RZ ;  /* 0x0000000f0c1e7210 */ /* 0x000fe40007f3e0ff */
[----:B------:R-:W-:Y:S01]  /*1cf0*/  LOP3.LUT R17, R17, 0x18, R58, 0xf8, !PT ;  /* 0x0000001811117812 */ /* 0x000fe200078ef83a */
[----:B------:R-:W-:Y:S01]  /*1d00*/  IMAD R15, R29, R0, RZ ;  /* 0x000000001d0f7224 */ /* 0x000fe200078e02ff */
[----:B------:R-:W-:-:S02]  /*1d10*/  SHF.R.S32.HI R22, RZ, 0x1f, R0 ;  /* 0x0000001fff167819 */ /* 0x000fc40000011400 */
[----:B------:R-:W-:Y:S02]  /*1d20*/  IADD3.X R31, PT, PT, RZ, R16, RZ, P1, !PT ;  /* 0x00000010ff1f7210 */ /* 0x000fe40000ffe4ff */
[--C-:B------:R-:W-:Y:S01]  /*1d30*/  LOP3.LUT R16, R17, 0x18, R52.reuse, 0x78, !PT ;  /* 0x0000001811107812 */ /* 0x100fe200078e7834 */
[----:B------:R-:W-:Y:S02]  /*1d40*/  IMAD R15, R22, R28, R15 ;  /* 0x0000001c160f7224 */ /* 0x000fe400078e020f */
[----:B------:R-:W-:Y:S01]  /*1d50*/  IMAD R18, R27, R117, RZ ;  /* 0x000000751b127224 */ /* 0x000fe200078e02ff */
[----:B------:R-:W-:Y:S01]  /*1d60*/  LOP3.LUT R52, R16, 0x1f20, R52, 0xf8, !PT ;  /* 0x00001f2010347812 */ /* 0x000fe200078ef834 */
[----:B------:R-:W-:Y:S01]  /*1d70*/  IMAD.IADD R17, R21, 0x1, R15 ;  /* 0x0000000115117824 */ /* 0x000fe200078e020f */
[----:B------:R-:W-:Y:S01]  /*1d80*/  MOV R16, R20 ;  /* 0x0000001400107202 */ /* 0x000fe20000000f00 */
[----:B------:R-:W-:Y:S01]  /*1d90*/  IMAD R10, R26, R10, R18 ;  /* 0x0000000a1a0a7224 */ /* 0x000fe200078e0212 */
[----:B------:R-:W-:-:S03]  /*1da0*/  IADD3 R18, P0, PT, R12, R5, RZ ;  /* 0x000000050c127210 */ /* 0x000fc60007f1e0ff */
[----:B------:R-:W-:Y:S01]  /*1db0*/  IMAD.WIDE.U32 R16, R76, R104, R16 ;  /* 0x000000684c107225 */ /* 0x000fe200078e0010 */
[----:B------:R-:W-:-:S03]  /*1dc0*/  IADD3.X R19, PT, PT, RZ, R4, RZ, P0, !PT ;  /* 0x00000004ff137210 */ /* 0x000fc600007fe4ff */
[----:B------:R-:W-:Y:S01]  /*1dd0*/  IMAD.IADD R110, R17, 0x1, R110 ;  /* 0x00000001116e7824 */ /* 0x000fe200078e026e */
[----:B----4-:R-:W-:Y:S01]  /*1de0*/  LEA R111, P0, R16, R2, 0x1 ;  /* 0x00000002106f7211 */ /* 0x010fe200078008ff */
[----:B------:R-:W-:-:S03]  /*1df0*/  IMAD.WIDE.U32 R30, R117, R26, R30 ;  /* 0x0000001a751e7225 */ /* 0x000fc600078e001e */
[----:B------:R-:W-:Y:S01]  /*1e00*/  LEA.HI.X R110, R16, R3, R110, 0x1, P0 ;  /* 0x00000003106e7211 */ /* 0x000fe200000f0c6e */
        /* <DEDUP_REMOVED lines=14> */
[----:B------:R-:W-:Y:S01]  /*1ef0*/  SHF.L.U64.HI R49, R24, 0x5, R25 ;  /* 0x0000000518317819 */ /* 0x000fe20000010219 */
[----:B------:R-:W-:Y:S01]  /*1f00*/  IMAD R14, R47, 0x80, R14 ;  /* 0x000000802f0e7824 */ /* 0x000fe200078e020e */
        /* <DEDUP_REMOVED lines=16> */
[----:B------:R-:W-:-:S03]  /*2010*/  LOP3.LUT R58, R58, 0x3, RZ, 0xc0, !PT ;  /* 0x000000033a3a7812 */ /* 0x000fc600078ec0ff */
[----:B------:R-:W-:Y:S01]  /*2020*/  IMAD R14, R14, R11, RZ ;  /* 0x0000000b0e0e7224 */ /* 0x000fe200078e02ff */
[C---:B------:R-:W-:Y:S01]  /*2030*/  IADD3 R69, PT, PT, R76.reuse, 0x40, RZ ;  /* 0x000000404c457810 */ /* 0x040fe20007ffe0ff */
[C---:B------:R-:W-:Y:S01]  /*2040*/  VIADD R70, R76.reuse, 0x20 ;  /* 0x000000204c467836 */ /* 0x040fe20000000000 */
[----:B------:R-:W-:Y:S01]  /*2050*/  IADD3 R68, PT, PT, R76, 0x60, RZ ;  /* 0x000000604c447810 */ /* 0x000fe20007ffe0ff */
[C---:B------:R-:W-:Y:S01]  /*2060*/  IMAD R67, R44.reuse, -0x80, R50 ;  /* 0xffffff802c437824 */ /* 0x040fe200078e0232 */
[----:B------:R-:W-:Y:S01]  /*2070*/  MOV R64, R44 ;  /* 0x0000002c00407202 */ /* 0x000fe20000000f00 */
[----:B------:R-:W-:Y:S01]  /*2080*/  IMAD R66, R44, -0x80, R45 ;  /* 0xffffff802c427824 */ /* 0x000fe200078e022d */
[----:B------:R-:W-:Y:S01]  /*2090*/  MOV R61, R108 ;  /* 0x0000006c003d7202 */ /* 0x000fe20000000f00 */
[----:B------:R-:W-:Y:S01]  /*20a0*/  IMAD.MOV.U32 R65, RZ, RZ, R114 ;  /* 0x000000ffff417224 */ /* 0x000fe200078e0072 */
[----:B------:R-:W-:Y:S01]  /*20b0*/  MOV R63, R111 ;  /* 0x0000006f003f7202 */ /* 0x000fe20000000f00 */
[----:B------:R-:W-:Y:S01]  /*20c0*/  IMAD.MOV.U32 R60, RZ, RZ, R107 ;  /* 0x000000ffff3c7224 */ /* 0x000fe200078e006b */
        /* <DEDUP_REMOVED lines=8> */
[----:B------:R-:W-:Y:S02]  /*2150*/  IMAD.MOV.U32 R30, RZ, RZ, R20 ;  /* 0x000000ffff1e7224 */ /* 0x000fe400078e0014 */
[----:B------:R-:W-:Y:S02]  /*2160*/  IMAD.IADD R29, R29, 0x1, R7 ;  /* 0x000000011d1d7824 */ /* 0x000fe400078e0207 */
[----:B-----5:R-:W-:Y:S02]  /*2170*/  IMAD R7, R79, R114, RZ ;  /* 0x000000724f077224 */ /* 0x020fe400078e02ff */
[C---:B------:R-:W-:Y:S02]  /*2180*/  IMAD R6, R80.reuse, R8, R6 ;  /* 0x0000000850067224 */ /* 0x040fe400078e0206 */
[----:B------:R-:W-:-:S04]  /*2190*/  IMAD.WIDE.U32 R30, R80, R114, R30 ;  /* 0x00000072501e7225 */ /* 0x000fc800078e001e */
[C---:B------:R-:W-:Y:S02]  /*21a0*/  IMAD R7, R78.reuse, R8, R7 ;  /* 0x000000084e077224 */ /* 0x040fe400078e0207 */
[----:B------:R-:W-:-:S04]  /*21b0*/  IMAD.WIDE.U32 R28, R78, R114, R28 ;  /* 0x000000724e1c7225 */ /* 0x000fc800078e001c */
[-C--:B------:R-:W-:Y:S02]  /*21c0*/  IMAD R20, R27, R0.reuse, RZ ;  /* 0x000000001b147224 */ /* 0x080fe400078e02ff */
[----:B------:R-:W-:Y:S02]  /*21d0*/  IMAD.IADD R31, R31, 0x1, R6 ;  /* 0x000000011f1f7824 */ /* 0x000fe400078e0206 */
[----:B------:R-:W-:Y:S01]  /*21e0*/  IMAD R6, R25, R0, RZ ;  /* 0x0000000019067224 */ /* 0x000fe200078e02ff */
[----:B------:R-:W-:Y:S01]  /*21f0*/  IADD3 R29, PT, PT, R29, R7, RZ ;  /* 0x000000071d1d7210 */ /* 0x000fe20007ffe0ff */
[-C--:B------:R-:W-:Y:S01]  /*2200*/  IMAD R20, R26, R22.reuse, R20 ;  /* 0x000000161a147224 */ /* 0x080fe200078e0214 */
[----:B------:R-:W-:Y:S01]  /*2210*/  SHF.R.S32.HI R9, RZ, 0x1f, R50 ;  /* 0x0000001fff097819 */ /* 0x000fe20000011432 */
[----:B------:R-:W-:Y:S01]  /*2220*/  IMAD R22, R24, R22, R6 ;  /* 0x0000001618167224 */ /* 0x000fe200078e0206 */
[----:B------:R-:W-:Y:S01]  /*2230*/  IADD3 R6, P0, PT, -R50, R76, RZ ;  /* 0x0000004c32067210 */ /* 0x000fe20007f1e1ff */
[----:B------:R-:W-:-:S02]  /*2240*/  IMAD R7, R76, R11, RZ ;  /* 0x0000000b4c077224 */ /* 0x000fc400078e02ff */
[----:B------:R-:W-:-:S04]  /*2250*/  IMAD.WIDE.U32 R26, R0, R26, R28 ;  /* 0x0000001a001a7225 */ /* 0x000fc800078e001c */
[----:B------:R-:W-:-:S04]  /*2260*/  IMAD.WIDE.U32 R24, R0, R24, R30 ;  /* 0x0000001800187225 */ /* 0x000fc800078e001e */
[----:B------:R-:W-:Y:S01]  /*2270*/  IMAD R58, R58, 0x8, R7 ;  /* 0x000000083a3a7824 */ /* 0x000fe200078e0207 */
[----:B------:R-:W-:Y:S01]  /*2280*/  IADD3 R7, PT, PT, R51, R7, RZ ;  /* 0x0000000733077210 */ /* 0x000fe20007ffe0ff */
[----:B------:R-:W-:Y:S01]  /*2290*/  IMAD.X R9, RZ, RZ, ~R9, P0 ;  /* 0x000000ffff097224 */ /* 0x000fe200000e0e09 */
[----:B------:R-:W-:Y:S01]  /*22a0*/  IADD3 R21, PT, PT, R27, R20, RZ ;  /* 0x000000141b157210 */ /* 0x000fe20007ffe0ff */
[----:B------:R-:W-:Y:S01]  /*22b0*/  IMAD.MOV.U32 R20, RZ, RZ, R26 ;  /* 0x000000ffff147224 */ /* 0x000fe200078e001a */
[----:B------:R-:W-:Y:S01]  /*22c0*/  IADD3 R23, PT, PT, R25, R22, RZ ;  /* 0x0000001619177210 */ /* 0x000fe20007ffe0ff */
[C---:B------:R-:W-:Y:S01]  /*22d0*/  IMAD R54, R9.reuse, R78, RZ ;  /* 0x0000004e09367224 */ /* 0x040fe200078e02ff */
[----:B------:R-:W-:Y:S01]  /*22e0*/  MOV R22, R24 ;  /* 0x0000001800167202 */ /* 0x000fe20000000f00 */
[----:B------:R-:W-:Y:S01]  /*22f0*/  IMAD R9, R9, R80, RZ ;  /* 0x0000005009097224 */ /* 0x000fe200078e02ff */
[----:B------:R-:W-:Y:S02]  /*2300*/  SHF.R.S32.HI R0, RZ, 0x1f, R14 ;  /* 0x0000001fff007819 */ /* 0x000fe4000001140e */
[----:B------:R-:W-:-:S02]  /*2310*/  IADD3 R59, P0, PT, R14, R58, RZ ;  /* 0x0000003a0e3b7210 */ /* 0x000fc40007f1e0ff */
        /* <DEDUP_REMOVED lines=19> */
[----:B------:R-:W-:-:S02]  /*2450*/  IADD3 R57, P3, PT, R4, R59, RZ ;  /* 0x0000003b04397210 */ /* 0x000fc40007f7e0ff */
[----:B------:R-:W-:Y:S02]  /*2460*/  IADD3 R59, P2, PT, R2, R59, RZ ;  /* 0x0000003b023b7210 */ /* 0x000fe40007f5e0ff */
[-C--:B------:R-:W-:Y:S02]  /*2470*/  IADD3.X R15, PT, PT, R3, R0.reuse, RZ, P0, !PT ;  /* 0x00000000030f7210 */ /* 0x080fe400007fe4ff */
[----:B------:R-:W-:Y:S01]  /*2480*/  ISETP.GE.AND P0, PT, R12, R115, PT ;  /* 0x000000730c00720c */ /* 0x000fe20003f06270 */
[C-C-:B------:R-:W-:Y:S01]  /*2490*/  IMAD.X R56, R5.reuse, 0x1, R58.reuse, P3 ;  /* 0x0000000105387824 */ /* 0x140fe200018e063a */
[----:B------:R-:W-:Y:S01]  /*24a0*/  IADD3.X R33, PT, PT, R5, R0, RZ, P1, !PT ;  /* 0x0000000005217210 */ /* 0x000fe20000ffe4ff */
[----:B------:R-:W-:Y:S01]  /*24b0*/  IMAD.X R58, R3, 0x1, R58, P2 ;  /* 0x00000001033a7824 */ /* 0x000fe200010e063a */
[----:B------:R-:W-:-:S09]  /*24c0*/  P2R R72, PR, RZ, 0x1 ;  /* 0x00000001ff487803 */ /* 0x000fd20000000000 */
.L_x_6885:
[----:B------:R-:W-:Y:S01]  /*24d0*/  ISETP.NE.AND P1, PT, R72, RZ, PT ;  /* 0x000000ff4800720c */ /* 0x000fe20003f25270 */
[----:B------:R-:W-:Y:S01]  /*24e0*/  VIADD R66, R66, 0x80 ;  /* 0x0000008042427836 */ /* 0x000fe20000000000 */
[----:B------:R-:W-:Y:S01]  /*24f0*/  SHF.L.U64.HI R36, R80, 0x6, R81 ;  /* 0x0000000650247819 */ /* 0x000fe20000010251 */
[----:B------:R-:W-:Y:S01]  /*2500*/  VIADD R67, R67, 0x80 ;  /* 0x0000008043437836 */ /* 0x000fe20000000000 */
[----:B------:R-:W-:Y:S01]  /*2510*/  UMOV UR6, URZ ;  /* 0x000000ff00067c82 */ /* 0x000fe20008000000 */
[----:B------:R-:W-:Y:S01]  /*2520*/  IMAD.SHL.U32 R0, R104, 0x40, RZ ;  /* 0x0000004068007824 */ /* 0x000fe200078e00ff */
[-C--:B------:R-:W-:Y:S01]  /*2530*/  ISETP.GE.OR P0, PT, R76, R66.reuse, P1 ;  /* 0x000000424c00720c */ /* 0x080fe20000f06670 */
[----:B------:R-:W-:Y:S01]  /*2540*/  IMAD.SHL.U32 R8, R78, 0x40, RZ ;  /* 0x000000404e087824 */ /* 0x000fe200078e00ff */
[-C--:B------:R-:W-:Y:S01]  /*2550*/  ISETP.GE.AND P5, PT, R68, R66.reuse, PT ;  /* 0x000000424400720c */ /* 0x080fe20003fa6270 */
[----:B------:R-:W-:Y:S01]  /*2560*/  VIADD R64, R64, 0xffffffff ;  /* 0xffffffff40407836 */ /* 0x000fe20000000000 */
[-C--:B------:R-:W-:Y:S01]  /*2570*/  ISETP.LT.OR P3, PT, R76, R67.reuse, P0 ;  /* 0x000000434c00720c */ /* 0x080fe20000761670 */
[----:B------:R-:W-:Y:S01]  /*2580*/  BSSY.RECONVERGENT B1, `(.L_x_6863) ;  /* 0x00002e5000017945 */ /* 0x000fe20003800200 */
[----:B------:R-:W-:Y:S01]  /*2590*/  ISETP.GE.OR P0, PT, R70, R66, P1 ;  /* 0x000000424600720c */ /* 0x000fe20000f06670 */
[----:B------:R-:W-:Y:S01]  /*25a0*/  IMAD.MOV.U32 R73, RZ, RZ, R65 ;  /* 0x000000ffff497224 */ /* 0x000fe200078e0041 */
[-C--:B------:R-:W-:Y:S01]  /*25b0*/  ISETP.GE.AND P6, PT, R68, R67.reuse, PT ;  /* 0x000000434400720c */ /* 0x080fe20003fc6270 */
[----:B------:R-:W-:Y:S01]  /*25c0*/  IMAD.SHL.U32 R37, R80, 0x40, RZ ;  /* 0x0000004050257824 */ /* 0x000fe200078e00ff */
[-C--:B------:R-:W-:Y:S02]  /*25d0*/  ISETP.LT.OR P4, PT, R70, R67.reuse, P0 ;  /* 0x000000434600720c */ /* 0x080fe40000781670 */
[----:B------:R-:W-:Y:S05]  /*25e0*/  IADD3 R18, P0, PT, R55, R8, RZ ;  /* 0x0000000837127210 */ /* 0x000fea0007f1e0ff */
[----:B------:R-:W-:Y:S02]  /*25f0*/  @!P3 IMAD.MOV.U32 R2, RZ, RZ, R55 ;  /* 0x000000ffff02b224 */ /* 0x000fe400078e0037 */
[----:B------:R-:W-:Y:S02]  /*2600*/  @!P3 IMAD.MOV.U32 R3, RZ, RZ, R54 ;  /* 0x000000ffff03b224 */ /* 0x000fe400078e0036 */
[----:B------:R-:W-:Y:S02]  /*2610*/  @!P3 IMAD.MOV.U32 R16, RZ, RZ, R63 ;  /* 0x000000ffff10b224 */ /* 0x000fe400078e003f */
[--C-:B------:R-:W-:Y:S01]  /*2620*/  @!P3 IMAD.MOV.U32 R17, RZ, RZ, R62.reuse ;  /* 0x000000ffff11b224 */ /* 0x100fe200078e003e */
[----:B------:R1:W2:Y:S02]  /*2630*/  @!P3 LD.E.128 R4, desc[UR4][R2.64] ;  /* 0x000000040204b980 */ /* 0x0002a4000c101d00 */
[----:B-1----:R-:W-:Y:S02]  /*2640*/  SHF.L.U64.HI R3, R78, 0x6, R79 ;  /* 0x000000064e037819 */ /* 0x002fe4000001024f */
[----:B------:R-:W-:Y:S03]  /*2650*/  SHF.L.U64.HI R2, R104, 0x6, R105 ;  /* 0x0000000668027819 */ /* 0x000fe60000010269 */
        /* <DEDUP_REMOVED lines=65> */
.L_x_6864:
        /* <DEDUP_REMOVED lines=77> */
.L_x_6868:
[----:B------:R-:W-:Y:S05]  /*2f40*/  BSYNC.RECONVERGENT B0 ;  /* 0x0000000000007941 */ /* 0x000fea0003800200 */
.L_x_6867:
        /* <DEDUP_REMOVED lines=52> */
.L_x_6870:
[----:B------:R-:W-:Y:S05]  /*3290*/  BSYNC.RECONVERGENT B0 ;  /* 0x0000000000007941 */ /* 0x000fea0003800200 */
.L_x_6869:
        /* <DEDUP_REMOVED lines=57> */
.L_x_6872:
[----:B------:R-:W-:Y:S05]  /*3630*/  BSYNC.RECONVERGENT B0 ;  /* 0x0000000000007941 */ /* 0x000fea0003800200 */
.L_x_6871:
        /* <DEDUP_REMOVED lines=57> */
.L_x_6874:
[----:B------:R-:W-:Y:S05]  /*39d0*/  BSYNC.RECONVERGENT B0 ;  /* 0x0000000000007941 */ /* 0x000fea0003800200 */
.L_x_6873:
[----:B------:R-:W5:Y:S02]  /*39e0*/  LD.E R0, desc[UR4][R84.64+0xd0] ;  /* 0x0000d00454007980 */ /* 0x000f64000c101900 */
[----:B-----5:R-:W-:Y:S05]  /*39f0*/  IMAD.U32 R0, R0, -0x40, RZ ;  /* 0xffffffc000007824 */ /* 0x020fea00078e00ff */
[C---:B------:R-:W-:Y:S02]  /*3a00*/  LEA R14, P1, R0.reuse, R14, 0x1 ;  /* 0x0000000e000e7211 */ /* 0x040fe400078208ff */
[C---:B------:R-:W-:Y:S02]  /*3a10*/  LEA R32, P0, R0.reuse, R32, 0x1 ;  /* 0x0000002000207211 */ /* 0x040fe400078008ff */
[C---:B------:R-:W-:Y:S02]  /*3a20*/  LEA.HI.X.SX32 R15, R0.reuse, R15, 0x1, P1 ;  /* 0x0000000f000f7211 */ /* 0x040fe400008f0eff */
[----:B------:R-:W-:Y:S01]  /*3a30*/  LEA.HI.X.SX32 R33, R0, R33, 0x1, P0 ;  /* 0x0000002100217211 */ /* 0x000fe200000f0eff */
[----:B------:R-:W-:Y:S05]  /*3a40*/  BRA `(.L_x_6865) ;  /* 0x0000001800607947 */ /* 0x000fea0003800000 */
.L_x_6866:
        /* <DEDUP_REMOVED lines=101> */
.L_x_6876:
[----:B------:R-:W-:Y:S05]  /*40a0*/  BSYNC.RECONVERGENT B0 ;  /* 0x0000000000007941 */ /* 0x000fea0003800200 */
.L_x_6875:
        /* <DEDUP_REMOVED lines=97> */
.L_x_6878:
[----:B------:R-:W-:Y:S05]  /*46c0*/  BSYNC.RECONVERGENT B0 ;  /* 0x0000000000007941 */ /* 0x000fea0003800200 */
.L_x_6877:
        /* <DEDUP_REMOVED lines=100> */
.L_x_6880:
[----:B------:R-:W-:Y:S05]  /*4d10*/  BSYNC.RECONVERGENT B0 ;  /* 0x0000000000007941 */ /* 0x000fea0003800200 */
.L_x_6879:
        /* <DEDUP_REMOVED lines=96> */
.L_x_6882:
[----:B------:R-:W-:Y:S05]  /*5320*/  BSYNC.RECONVERGENT B0 ;  /* 0x0000000000007941 */ /* 0x000fea0003800200 */
.L_x_6881:
        /* <DEDUP_REMOVED lines=10> */
.L_x_6865:
[----:B------:R-:W-:Y:S05]  /*53d0*/  BSYNC.RECONVERGENT B1 ;  /* 0x0000000000017941 */ /* 0x000fea0003800200 */
.L_x_6863:
        /* <DEDUP_REMOVED lines=102> */
.L_x_6884:
[----:B------:R-:W-:Y:S05]  /*5a40*/  BSYNC.RECONVERGENT B0 ;  /* 0x0000000000007941 */ /* 0x000fea0003800200 */
.L_x_6883:
[----:B------:R-:W-:Y:S11]  /*5a50*/  ISETP.NE.AND P0, PT, R71, RZ, PT ;  /* 0x000000ff4700720c */ /* 0x000ff60003f05270 */
[----:B------:R-:W-:Y:S02]  /*5a60*/  @!UPT UIADD3 URZ, UPT, UPT, URZ, URZ, URZ ;  /* 0x000000fffffff290 */ /* 0x000fe4000fffe0ff */
[----:B------:R-:W-:Y:S05]  /*5a70*/  @P0 BRA `(.L_x_6885) ;  /* 0xffffffc800940947 */ /* 0x000fea000383ffff */
.L_x_6862:
        /* <DEDUP_REMOVED lines=17> */
.L_x_6890:
[----:B------:R2:W-:Y:S02]  /*5b90*/  STS.128 [R52], RZ ;  /* 0x000000ff34007388 */ /* 0x0005e40000000c00 */
.L_x_6889:
[----:B------:R-:W-:Y:S05]  /*5ba0*/  BSYNC.RECONVERGENT B0 ;  /* 0x0000000000007941 */ /* 0x000fea0003800200 */
.L_x_6888:
        /* <DEDUP_REMOVED lines=13> */
.L_x_6887:
        /* <DEDUP_REMOVED lines=83> */
.L_x_6897:
[----:B------:R-:W-:Y:S05]  /*61b0*/  BSYNC.RECONVERGENT B0 ;  /* 0x0000000000007941 */ /* 0x000fea0003800200 */
.L_x_6896:
[----:B-----5:R3:W-:Y:S01]  /*61c0*/  STS.128 [R52], R8 ;  /* 0x0000000834007388 */ /* 0x0207e20000000c00 */
[----:B------:R-:W-:Y:S05]  /*61d0*/  BRA `(.L_x_6894) ;  /* 0x0000000000047947 */ /* 0x000fea0003800000 */
.L_x_6895:
[----:B------:R2:W-:Y:S02]  /*61e0*/  STS.128 [R52], RZ ;  /* 0x000000ff34007388 */ /* 0x0005e40000000c00 */
.L_x_6894:
[----:B------:R-:W-:Y:S05]  /*61f0*/  BSYNC.RECONVERGENT B1 ;  /* 0x0000000000017941 */ /* 0x000fea0003800200 */
.L_x_6893:
        /* <DEDUP_REMOVED lines=57> */
.L_x_6899:
[----:B------:R-:W-:Y:S05]  /*6590*/  BSYNC.RECONVERGENT B0 ;  /* 0x0000000000007941 */ /* 0x000fea0003800200 */
.L_x_6898:
[----:B-----5:R3:W-:Y:S01]  /*65a0*/  STS.128 [R52+0x800], R8 ;  /* 0x0008000834007388 */ /* 0x0207e20000000c00 */
[----:B------:R-:W-:Y:S05]  /*65b0*/  BRA `(.L_x_6891) ;  /* 0x0000000c001c7947 */ /* 0x000fea0003800000 */
.L_x_6892:
        /* <DEDUP_REMOVED lines=98> */
.L_x_6904:
[----:B------:R-:W-:Y:S05]  /*6be0*/  BSYNC.RECONVERGENT B0 ;  /* 0x0000000000007941 */ /* 0x000fea0003800200 */
.L_x_6903:
[----:B-----5:R3:W-:Y:S01]  /*6bf0*/  STS.128 [R52], R20 ;  /* 0x0000001434007388 */ /* 0x0207e20000000c00 */
[----:B------:R-:W-:Y:S05]  /*6c00*/  BRA `(.L_x_6901) ;  /* 0x0000000000047947 */ /* 0x000fea0003800000 */
.L_x_6902:
[----:B------:R4:W-:Y:S02]  /*6c10*/  STS.128 [R52], RZ ;  /* 0x000000ff34007388 */ /* 0x0009e40000000c00 */
.L_x_6901:
[----:B------:R-:W-:Y:S05]  /*6c20*/  BSYNC.RECONVERGENT B1 ;  /* 0x0000000000017941 */ /* 0x000fea0003800200 */
.L_x_6900:
        /* <DEDUP_REMOVED lines=94> */
.L_x_6906:
[----:B------:R-:W-:Y:S05]  /*7210*/  BSYNC.RECONVERGENT B0 ;  /* 0x0000000000007941 */ /* 0x000fea0003800200 */
.L_x_6905:
[----:B-----5:R1:W-:Y:S02]  /*7220*/  STS.128 [R52+0x800], R20 ;  /* 0x0008001434007388 */ /* 0x0203e40000000c00 */
.L_x_6891:
[----:B------:R-:W-:Y:S05]  /*7230*/  BSYNC.RECONVERGENT B2 ;  /* 0x0000000000027941 */ /* 0x000fea0003800200 */
.L_x_6886:
[----:B------:R-:W-:Y:S01]  /*7240*/  IMAD R47, R47, -0x80, R45 ;  /* 0xffffff802f2f7824 */ /* 0x000fe200078e022d */
[----:B------:R-:W-:Y:S04]  /*7250*/  BSSY.RECONVERGENT B0, `(.L_x_6907) ;  /* 0x000000d000007945 */ /* 0x000fe80003800200 */
        /* <DEDUP_REMOVED lines=11> */
.L_x_6909:
[----:B------:R1:W-:Y:S02]  /*7310*/  STS.128 [R52+0x1000], RZ ;  /* 0x001000ff34007388 */ /* 0x0003e40000000c00 */
.L_x_6908:
[----:B------:R-:W-:Y:S05]  /*7320*/  BSYNC.RECONVERGENT B0 ;  /* 0x0000000000007941 */ /* 0x000fea0003800200 */
.L_x_6907:
[----:B------:R-:W-:Y:S01]  /*7330*/  ISETP.GE.AND P1, PT, R27, R47, PT ;  /* 0x0000002f1b00720c */ /* 0x000fe20003f26270 */
[C---:B------:R-:W-:Y:S01]  /*7340*/  IMAD.SHL.U32 R0, R102.reuse, 0x40, RZ ;  /* 0x0000004066007824 */ /* 0x040fe200078e00ff */
[----:B----4-:R-:W-:Y:S01]  /*7350*/  SHF.L.U64.HI R2, R102, 0x6, R103 ;  /* 0x0000000666027819 */ /* 0x010fe20000010267 */
[----:B------:R-:W-:Y:S03]  /*7360*/  BSSY.RECONVERGENT B0, `(.L_x_6910) ;  /* 0x000000c000007945 */ /* 0x000fe60003800200 */
[----:B---3--:R-:W-:-:S05]  /*7370*/  IADD3 R4, P0, PT, R0, R108, RZ ;  /* 0x0000006c00047210 */ /* 0x008fca0007f1e0ff */
        /* <DEDUP_REMOVED lines=9> */
.L_x_6912:
[----:B------:R4:W-:Y:S02]  /*7410*/  STS.128 [R52+0x1800], RZ ;  /* 0x001800ff34007388 */ /* 0x0009e40000000c00 */
.L_x_6911:
[----:B------:R-:W-:Y:S05]  /*7420*/  BSYNC.RECONVERGENT B0 ;  /* 0x0000000000007941 */ /* 0x000fea0003800200 */
.L_x_6910:
        /* <DEDUP_REMOVED lines=13> */
.L_x_6915:
[----:B------:R1:W-:Y:S02]  /*7500*/  STS.128 [R52+0x2000], RZ ;  /* 0x002000ff34007388 */ /* 0x0003e40000000c00 */
.L_x_6914:
[----:B------:R-:W-:Y:S05]  /*7510*/  BSYNC.RECONVERGENT B0 ;  /* 0x0000000000007941 */ /* 0x000fea0003800200 */
.L_x_6913:
        /* <DEDUP_REMOVED lines=13> */
.L_x_6918:
[----:B------:R1:W-:Y:S02]  /*75f0*/  STS.128 [R52+0x2800], RZ ;  /* 0x002800ff34007388 */ /* 0x0003e40000000c00 */
.L_x_6917:
[----:B------:R-:W-:Y:S05]  /*7600*/  BSYNC.RECONVERGENT B0 ;  /* 0x0000000000007941 */ /* 0x000fea0003800200 */
.L_x_6916:
[----:B------:R-:W0:Y:S01]  /*7610*/  LDGDEPBAR ;  /* 0x00000000000079af */ /* 0x000e220000000000 */
[----:B------:R-:W-:Y:S01]  /*7620*/  BSSY.RECONVERGENT B0, `(.L_x_6919) ;  /* 0x0000010000007945 */ /* 0x000fe20003800200 */
[----:B------:R-:W-:-:S04]  /*7630*/  DEPBAR.LE SB0, 0x0 ;  /* 0x000080000000791a */ /* 0x000fc80000000000 */
[----:B------:R-:W-:Y:S06]  /*7640*/  BAR.SYNC.DEFER_BLOCKING 0x0 ;  /* 0x0000000000007b1d */ /* 0x000fec0000010000 */
        /* <DEDUP_REMOVED lines=10> */
.L_x_6921:
[----:B------:R1:W-:Y:S01]  /*76f0*/  STS.128 [R52+0x3000], RZ ;  /* 0x003000ff34007388 */ /* 0x0003e20000000c00 */
[----:B------:R-:W-:Y:S05]  /*7700*/  BRA `(.L_x_6922) ;  /* 0x0000000000047947 */ /* 0x000fea0003800000 */
.L_x_6920:
[----:B------:R1:W-:Y:S02]  /*7710*/  STS.128 [R52+0x3000], RZ ;  /* 0x003000ff34007388 */ /* 0x0003e40000000c00 */
.L_x_6922:
[----:B------:R-:W-:Y:S05]  /*7720*/  BSYNC.RECONVERGENT B0 ;  /* 0x0000000000007941 */ /* 0x000fea0003800200 */
.L_x_6919:
[----:B------:R-:W-:Y:S01]  /*7730*/  ISETP.GE.AND P0, PT, R27, R47, PT ;  /* 0x0000002f1b00720c */ /* 0x000fe20003f06270 */
[C---:B---3--:R-:W-:Y:S01]  /*7740*/  IMAD.SHL.U32 R4, R104.reuse, 0x40, RZ ;  /* 0x0000004068047824 */ /* 0x048fe200078e00ff */
[----:B------:R-:W-:Y:S01]  /*7750*/  SHF.L.U64.HI R5, R104, 0x6, R105 ;  /* 0x0000000668057819 */ /* 0x000fe20000010269 */
        /* <DEDUP_REMOVED lines=12> */
.L_x_6925:
[----:B------:R3:W-:Y:S02]  /*7820*/  STS.128 [R52+0x3800], RZ ;  /* 0x003800ff34007388 */ /* 0x0007e40000000c00 */
.L_x_6924:
[----:B------:R-:W-:Y:S05]  /*7830*/  BSYNC.RECONVERGENT B0 ;  /* 0x0000000000007941 */ /* 0x000fea0003800200 */
.L_x_6923:
        /* <DEDUP_REMOVED lines=13> */
.L_x_6928:
[----:B------:R1:W-:Y:S02]  /*7910*/  STS.128 [R52+0x4000], RZ ;  /* 0x004000ff34007388 */ /* 0x0003e40000000c00 */
.L_x_6927:
[----:B------:R-:W-:Y:S05]  /*7920*/  BSYNC.RECONVERGENT B0 ;  /* 0x0000000000007941 */ /* 0x000fea0003800200 */
.L_x_6926:
        /* <DEDUP_REMOVED lines=13> */
.L_x_6931:
[----:B------:R1:W-:Y:S02]  /*7a00*/  STS.128 [R52+0x4800], RZ ;  /* 0x004800ff34007388 */ /* 0x0003e40000000c00 */
.L_x_6930:
[----:B------:R-:W-:Y:S05]  /*7a10*/  BSYNC.RECONVERGENT B0 ;  /* 0x0000000000007941 */ /* 0x000fea0003800200 */
.L_x_6929:
[----:B------:R-:W4:Y:S01]  /*7a20*/  LD.E R3, desc[UR4][R84.64+0x18c] ;  /* 0x00018c0454037980 */ /* 0x000f22000c101900 */
[----:B------:R-:W2:Y:S01]  /*7a30*/  S2UR UR6, SR_CgaCtaId ;  /* 0x00000000000679c3 */ /* 0x000ea20000008800 */
[----:B------:R-:W-:Y:S01]  /*7a40*/  UMOV UR7, 0x400 ;  /* 0x0000040000077882 */ /* 0x000fe20000000000 */
[----:B------:R-:W-:Y:S01]  /*7a50*/  IMAD.MOV.U32 R41, RZ, RZ, 0x20 ;  /* 0x00000020ff297424 */ /* 0x000fe200078e00ff */
[----:B------:R-:W3:Y:S01]  /*7a60*/  S2R R97, SR_TID.X ;  /* 0x0000000000617919 */ /* 0x000ee20000002100 */
[----:B------:R-:W-:Y:S01]  /*7a70*/  VIADD R119, R44, 0xffffffff ;  /* 0xffffffff2c777836 */ /* 0x000fe20000000000 */
[----:B------:R-:W-:Y:S01]  /*7a80*/  BSSY.RECONVERGENT B1, `(.L_x_6932) ;  /* 0x00001cf000017945 */ /* 0x000fe20003800200 */
[----:B------:R-:W0:Y:S01]  /*7a90*/  LDGDEPBAR ;  /* 0x00000000000079af */ /* 0x000e220000000000 */
[----:B--2---:R-:W-:Y:S01]  /*7aa0*/  ULEA UR6, UR6, UR7, 0x18 ;  /* 0x0000000706067291 */ /* 0x004fe2000f8ec0ff */
[C---:B---3--:R-:W-:Y:S01]  /*7ab0*/  IMAD.SHL.U32 R99, R97.reuse, 0x10, RZ ;  /* 0x0000001061637824 */ /* 0x048fe200078e00ff */
        /* <DEDUP_REMOVED lines=21> */
[----:B------:R-:W-:Y:S02]  /*7c10*/  LOP3.LUT R74, R74, 0x6, RZ, 0xc0, !PT ;  /* 0x000000064a4a7812 */ /* 0x000fe400078ec0ff */
[----:B------:R-:W-:Y:S01]  /*7c20*/  SEL R41, R41, 0xffffffe0, !P0 ;  /* 0xffffffe029297807 */ /* 0x000fe20004000000 */
[----:B-----5:R-:W1:Y:S02]  /*7c30*/  LDSM.16.M88.4 R24, [R98] ;  /* 0x000000006218783b */ /* 0x020e640000000200 */
[----:B------:R-:W-:Y:S02]  /*7c40*/  IMAD R74, R119, 0x80, R74 ;  /* 0x00000080774a7824 */ /* 0x000fe400078e024a */
[--C-:B------:R-:W-:Y:S01]  /*7c50*/  IMAD.IADD R20, R98, 0x1, R41.reuse ;  /* 0x0000000162147824 */ /* 0x100fe200078e0229 */
[----:B------:R-:W2:Y:S01]  /*7c60*/  LDSM.16.M88.4 R16, [R47+0x1400] ;  /* 0x001400002f10783b */ /* 0x000ea20000000200 */
[----:B------:R-:W-:Y:S01]  /*7c70*/  IMAD.IADD R46, R47, 0x1, R41 ;  /* 0x000000012f2e7824 */ /* 0x000fe200078e0229 */
[C---:B------:R-:W-:Y:S01]  /*7c80*/  ISETP.GE.AND P1, PT, R74.reuse, R45, PT ;  /* 0x0000002d4a00720c */ /* 0x040fe20003f26270 */
[----:B------:R-:W-:-:S02]  /*7c90*/  VIADD R71, R74, 0x11 ;  /* 0x000000114a477836 */ /* 0x000fc40000000000 */
[----:B------:R-:W-:Y:S04]  /*7ca0*/  LDSM.16.M88.4 R20, [R20] ;  /* 0x000000001414783b */ /* 0x000fe80000000200 */
[----:B------:R-:W3:Y:S04]  /*7cb0*/  LDSM.16.M88.4 R8, [R46+0x1000] ;  /* 0x001000002e08783b */ /* 0x000ee80000000200 */
[----:B------:R-:W3:Y:S04]  /*7cc0*/  LDSM.16.M88.4 R12, [R46+0x1400] ;  /* 0x001400002e0c783b */ /* 0x000ee80000000200 */
[----:B------:R-:W-:Y:S01]  /*7cd0*/  LDSM.16.M88.4 R36, [R46+0x1c00] ;  /* 0x001c00002e24783b */ /* 0x000fe20000000200 */
[C---:B-1----:R-:W-:Y:S08]  /*7ce0*/  HMMA.16816.F32 R28, R24.reuse, R4, RZ ;  /* 0x00000004181c723c */ /* 0x042ff000000018ff */
[C---:B------:R-:W-:Y:S08]  /*7cf0*/  HMMA.16816.F32 R4, R24.reuse, R6, RZ ;  /* 0x000000061804723c */ /* 0x040ff000000018ff */
[----:B--2---:R-:W-:Y:S08]  /*7d00*/  HMMA.16816.F32 R32, R24, R16, RZ ;  /* 0x000000101820723c */ /* 0x004ff000000018ff */
[C---:B---3--:R-:W-:Y:S08]  /*7d10*/  HMMA.16816.F32 R28, R20.reuse, R8, R28 ;  /* 0x00000008141c723c */ /* 0x048ff0000000181c */
[----:B------:R-:W-:Y:S01]  /*7d20*/  HMMA.16816.F32 R4, R20, R10, R4 ;  /* 0x0000000a1404723c */ /* 0x000fe20000001804 */
[----:B------:R-:W1:Y:S07]  /*7d30*/  LDSM.16.M88.4 R8, [R47+0x1800] ;  /* 0x001800002f08783b */ /* 0x000e6e0000000200 */
[----:B------:R-:W-:Y:S08]  /*7d40*/  HMMA.16816.F32 R16, R24, R18, RZ ;  /* 0x000000121810723c */ /* 0x000ff000000018ff */
[----:B------:R-:W-:-:S12]  /*7d50*/  HMMA.16816.F32 R32, R20, R12, R32 ;  /* 0x0000000c1420723c */ /* 0x000fd80000001820 */
[----:B------:R-:W-:Y:S01]  /*7d60*/  HMMA.16816.F32 R16, R20, R14, R16 ;  /* 0x0000000e1410723c */ /* 0x000fe20000001810 */
[----:B------:R-:W-:Y:S01]  /*7d70*/  LDSM.16.M88.4 R12, [R47+0x1c00] ;  /* 0x001c00002f0c783b */ /* 0x000fe20000000200 */
[-C--:B----4-:R-:W-:Y:S01]  /*7d80*/  FMUL.FTZ R28, R28, R3.reuse ;  /* 0x000000031c1c7220 */ /* 0x090fe20000410000 */
        /* <DEDUP_REMOVED lines=17> */
[----:B------:R-:W3:Y:S08]  /*7ea0*/  MUFU.TANH R50, R30 ;  /* 0x0000001e00327308 */ /* 0x000ef00000002400 */
[----:B------:R4:W3:Y:S08]  /*7eb0*/  MUFU.TANH R51, R31 ;  /* 0x0000001f00337308 */ /* 0x0008f00000002400 */
[----:B------:R-:W-:Y:S08]  /*7ec0*/  MUFU.TANH R53, R4 ;  /* 0x0000000400357308 */ /* 0x000ff00000002400 */
[----:B------:R-:W-:Y:S01]  /*7ed0*/  MUFU.TANH R52, R5 ;  /* 0x0000000500347308 */ /* 0x000fe20000002400 */
[----:B----4-:R-:W4:Y:S07]  /*7ee0*/  LDSM.16.M88.4 R28, [R46+0x1800] ;  /* 0x001800002e1c783b */ /* 0x010f2e0000000200 */
[----:B------:R-:W3:Y:S08]  /*7ef0*/  MUFU.TANH R56, R6 ;  /* 0x0000000600387308 */ /* 0x000ef00000002400 */
[----:B------:R1:W3:Y:S08]  /*7f00*/  MUFU.TANH R54, R7 ;  /* 0x0000000700367308 */ /* 0x0002f00000002400 */
[----:B------:R-:W-:Y:S08]  /*7f10*/  MUFU.TANH R58, R16 ;  /* 0x00000010003a7308 */ /* 0x000ff00000002400 */
[----:B------:R-:W-:Y:S01]  /*7f20*/  MUFU.TANH R61, R17 ;  /* 0x00000011003d7308 */ /* 0x000fe20000002400 */
[C---:B-1----:R-:W-:Y:S07]  /*7f30*/  HMMA.16816.F32 R4, R24.reuse, R8, RZ ;  /* 0x000000081804723c */ /* 0x042fee00000018ff */
[----:B------:R-:W-:Y:S01]  /*7f40*/  MUFU.TANH R62, R18 ;  /* 0x00000012003e7308 */ /* 0x000fe20000002400 */
[----:B------:R-:W-:Y:S07]  /*7f50*/  HMMA.16816.F32 R8, R24, R10, RZ ;  /* 0x0000000a1808723c */ /* 0x000fee00000018ff */
[----:B------:R1:W-:Y:S05]  /*7f60*/  MUFU.TANH R63, R19 ;  /* 0x00000013003f7308 */ /* 0x0003ea0000002400 */
[C---:B----4-:R-:W-:Y:S03]  /*7f70*/  HMMA.16816.F32 R4, R20.reuse, R28, R4 ;  /* 0x0000001c1404723c */ /* 0x050fe60000001804 */
[----:B------:R-:W-:Y:S05]  /*7f80*/  MUFU.TANH R55, R32 ;  /* 0x0000002000377308 */ /* 0x000fea0000002400 */
[----:B------:R-:W-:Y:S01]  /*7f90*/  HMMA.16816.F32 R8, R20, R30, R8 ;  /* 0x0000001e1408723c */ /* 0x000fe20000001808 */
[----:B------:R-:W-:Y:S02]  /*7fa0*/  LDSM.16.M88.4 R28, [R47+0x2400] ;  /* 0x002400002f1c783b */ /* 0x000fe40000000200 */
[----:B------:R-:W-:Y:S05]  /*7fb0*/  MUFU.TANH R57, R33 ;  /* 0x0000002100397308 */ /* 0x000fea0000002400 */
[C---:B-1----:R-:W-:Y:S03]  /*7fc0*/  HMMA.16816.F32 R16, R24.reuse, R12, RZ ;  /* 0x0000000c1810723c */ /* 0x042fe600000018ff */
        /* <DEDUP_REMOVED lines=13> */
[----:B----4-:R-:W4:Y:S01]  /*80a0*/  LDSM.16.M88.4 R32, [R47+0x2000] ;  /* 0x002000002f20783b */ /* 0x010f220000000200 */
[----:B------:R-:W-:Y:S06]  /*80b0*/  HMMA.16816.F32 R12, R20, R38, R12 ;  /* 0x00000026140c723c */ /* 0x000fec000000180c */
[----:B------:R-:W1:Y:S08]  /*80c0*/  MUFU.TANH R67, R6 ;  /* 0x0000000600437308 */ /* 0x000e700000002400 */
[----:B------:R2:W1:Y:S05]  /*80d0*/  MUFU.TANH R66, R7 ;  /* 0x0000000700427308 */ /* 0x00046a0000002400 */
[-C--:B------:R-:W-:Y:S01]  /*80e0*/  FMUL.FTZ R12, R12, R3.reuse ;  /* 0x000000030c0c7220 */ /* 0x080fe20000410000 */
[-C--:B------:R-:W-:Y:S01]  /*80f0*/  FMUL.FTZ R13, R13, R3.reuse ;  /* 0x000000030d0d7220 */ /* 0x080fe20000410000 */
[-C--:B------:R-:W-:Y:S01]  /*8100*/  FMUL.FTZ R14, R14, R3.reuse ;  /* 0x000000030e0e7220 */ /* 0x080fe20000410000 */
[----:B------:R-:W-:Y:S01]  /*8110*/  MUFU.TANH R130, R8 ;  /* 0x0000000800827308 */ /* 0x000fe20000002400 */
[----:B------:R-:W-:-:S07]  /*8120*/  FMUL.FTZ R15, R15, R3 ;  /* 0x000000030f0f7220 */ /* 0x000fce0000410000 */
[----:B------:R-:W-:Y:S01]  /*8130*/  MUFU.TANH R131, R9 ;  /* 0x0000000900837308 */ /* 0x000fe20000002400 */
[----:B--2---:R-:W-:Y:S01]  /*8140*/  HMMA.16816.F32 R4, R20, R36, R16 ;  /* 0x000000241404723c */ /* 0x004fe20000001810 */
[----:B------:R-:W2:Y:S06]  /*8150*/  LDSM.16.M88.4 R16, [R46+0x2000] ;  /* 0x002000002e10783b */ /* 0x000eac0000000200 */
[----:B------:R-:W-:Y:S08]  /*8160*/  MUFU.TANH R36, R10 ;  /* 0x0000000a00247308 */ /* 0x000ff00000002400 */
[----:B------:R4:W1:Y:S04]  /*8170*/  MUFU.TANH R129, R11 ;  /* 0x0000000b00817308 */ /* 0x0008680000002400 */
[-C--:B------:R-:W-:Y:S01]  /*8180*/  FMUL.FTZ R4, R4, R3.reuse ;  /* 0x0000000304047220 */ /* 0x080fe20000410000 */
[-C--:B------:R-:W-:Y:S01]  /*8190*/  FMUL.FTZ R5, R5, R3.reuse ;  /* 0x0000000305057220 */ /* 0x080fe20000410000 */
[-C--:B------:R-:W-:Y:S01]  /*81a0*/  FMUL.FTZ R6, R6, R3.reuse ;  /* 0x0000000306067220 */ /* 0x080fe20000410000 */
[-C--:B------:R-:W-:Y:S01]  /*81b0*/  FMUL.FTZ R7, R7, R3.reuse ;  /* 0x0000000307077220 */ /* 0x080fe20000410000 */
[----:B------:R-:W-:Y:S08]  /*81c0*/  MUFU.TANH R128, R4 ;  /* 0x0000000400807308 */ /* 0x000ff00000002400 */
[----:B------:R-:W-:Y:S01]  /*81d0*/  MUFU.TANH R126, R5 ;  /* 0x00000005007e7308 */ /* 0x000fe20000002400 */
[C---:B----4-:R-:W-:Y:S07]  /*81e0*/  HMMA.16816.F32 R8, R24.reuse, R32, RZ ;  /* 0x000000201808723c */ /* 0x050fee00000018ff */
[----:B------:R-:W-:Y:S01]  /*81f0*/  MUFU.TANH R127, R6 ;  /* 0x00000006007f7308 */ /* 0x000fe20000002400 */
[----:B------:R-:W-:Y:S07]  /*8200*/  HMMA.16816.F32 R32, R24, R34, RZ ;  /* 0x000000221820723c */ /* 0x000fee00000018ff */
[----:B------:R4:W-:Y:S05]  /*8210*/  MUFU.TANH R125, R7 ;  /* 0x00000007007d7308 */ /* 0x0009ea0000002400 */
[C---:B--2---:R-:W-:Y:S03]  /*8220*/  HMMA.16816.F32 R8, R20.reuse, R16, R8 ;  /* 0x000000101408723c */ /* 0x044fe60000001808 */
[----:B------:R-:W-:Y:S05]  /*8230*/  MUFU.TANH R91, R12 ;  /* 0x0000000c005b7308 */ /* 0x000fea0000002400 */
[----:B------:R-:W-:Y:S01]  /*8240*/  HMMA.16816.F32 R32, R20, R18, R32 ;  /* 0x000000121420723c */ /* 0x000fe20000001820 */
[----:B------:R-:W-:Y:S02]  /*8250*/  LDSM.16.M88.4 R16, [R46+0x2800] ;  /* 0x002800002e10783b */ /* 0x000fe40000000200 */
[----:B------:R-:W-:Y:S02]  /*8260*/  MUFU.TANH R92, R13 ;  /* 0x0000000d005c7308 */ /* 0x000fe40000002400 */
[----:B----4-:R-:W2:Y:S06]  /*8270*/  LDSM.16.M88.4 R4, [R46+0x2400] ;  /* 0x002400002e04783b */ /* 0x010eac0000000200 */
        /* <DEDUP_REMOVED lines=8> */
[----:B------:R-:W-:Y:S01]  /*8300*/  FMUL.FTZ R35, R35, R3 ;  /* 0x0000000323237220 */ /* 0x000fe20000410000 */
[----:B------:R-:W-:Y:S08]  /*8310*/  MUFU.TANH R37, R9 ;  /* 0x0000000900257308 */ /* 0x000ff00000002400 */
[----:B------:R-:W-:Y:S08]  /*8320*/  MUFU.TANH R88, R10 ;  /* 0x0000000a00587308 */ /* 0x000ff00000002400 */
[----:B------:R4:W-:Y:S08]  /*8330*/  MUFU.TANH R86, R11 ;  /* 0x0000000b00567308 */ /* 0x0009f00000002400 */
[----:B------:R-:W1:Y:S08]  /*8340*/  MUFU.TANH R90, R14 ;  /* 0x0000000e005a7308 */ /* 0x000e700000002400 */
[----:B------:R3:W1:Y:S01]  /*8350*/  MUFU.TANH R89, R15 ;  /* 0x0000000f00597308 */ /* 0x0006620000002400 */
[----:B----4-:R-:W4:Y:S07]  /*8360*/  LDSM.16.M88.4 R8, [R47+0x2800] ;  /* 0x002800002f08783b */ /* 0x010f2e0000000200 */
[----:B------:R-:W1:Y:S08]  /*8370*/  MUFU.TANH R95, R34 ;  /* 0x00000022005f7308 */ /* 0x000e700000002400 */
[----:B------:R-:W-:Y:S01]  /*8380*/  MUFU.TANH R93, R33 ;  /* 0x00000021005d7308 */ /* 0x000fe20000002400 */
[C---:B---3--:R-:W-:Y:S07]  /*8390*/  HMMA.16816.F32 R12, R24.reuse, R28, RZ ;  /* 0x0000001c180c723c */ /* 0x048fee00000018ff */
[----:B------:R3:W1:Y:S01]  /*83a0*/  MUFU.TANH R94, R32 ;  /* 0x00000020005e7308 */ /* 0x0006620000002400 */
[----:B------:R-:W-:Y:S07]  /*83b0*/  HMMA.16816.F32 R28, R24, R30, RZ ;  /* 0x0000001e181c723c */ /* 0x000fee00000018ff */
[----:B------:R1:W-:Y:S05]  /*83c0*/  MUFU.TANH R39, R35 ;  /* 0x0000002300277308 */ /* 0x0003ea0000002400 */
[----:B--2---:R-:W-:Y:S01]  /*83d0*/  HMMA.16816.F32 R12, R20, R4, R12 ;  /* 0x00000004140c723c */ /* 0x004fe2000000180c */
[----:B---3--:R-:W-:-:S07]  /*83e0*/  FSEL R32, R48, -INF , !P1 ;  /* 0xff80000030207808 */ /* 0x008fce0004800000 */
[----:B------:R-:W-:Y:S01]  /*83f0*/  HMMA.16816.F32 R28, R20, R6, R28 ;  /* 0x00000006141c723c */ /* 0x000fe2000000181c */
[----:B-1----:R-:W-:-:S07]  /*8400*/  FSEL R35, R50, -INF , !P1 ;  /* 0xff80000032237808 */ /* 0x002fce0004800000 */
[----:B----4-:R-:W-:Y:S01]  /*8410*/  HMMA.16816.F32 R4, R24, R8, RZ ;  /* 0x000000081804723c */ /* 0x010fe200000018ff */
[----:B------:R-:W-:Y:S02]  /*8420*/  VIADD R9, R74, 0x1 ;  /* 0x000000014a097836 */ /* 0x000fe40000000000 */
[-C--:B------:R-:W-:Y:S01]  /*8430*/  FMUL.FTZ R12, R12, R3.reuse ;  /* 0x000000030c0c7220 */ /* 0x080fe20000410000 */
[-C--:B------:R-:W-:Y:S01]  /*8440*/  FMUL.FTZ R13, R13, R3.reuse ;  /* 0x000000030d0d7220 */ /* 0x080fe20000410000 */
[-C--:B------:R-:W-:Y:S01]  /*8450*/  FMUL.FTZ R14, R14, R3.reuse ;  /* 0x000000030e0e7220 */ /* 0x080fe20000410000 */
[----:B------:R-:W-:Y:S01]  /*8460*/  FMUL.FTZ R15, R15, R3 ;  /* 0x000000030f0f7220 */ /* 0x000fe20000410000 */
[C---:B------:R-:W-:Y:S01]  /*8470*/  VIADD R8, R74.reuse, 0x8 ;  /* 0x000000084a087836 */ /* 0x040fe20000000000 */
[----:B------:R-:W-:Y:S01]  /*8480*/  MUFU.TANH R38, R12 ;  /* 0x0000000c00267308 */ /* 0x000fe20000002400 */
[----:B------:R-:W-:Y:S01]  /*8490*/  ISETP.GE.AND P0, PT, R9, R45, PT ;  /* 0x0000002d0900720c */ /* 0x000fe20003f06270 */
[----:B------:R-:W-:-:S02]  /*84a0*/  VIADD R9, R74, 0x9 ;  /* 0x000000094a097836 */ /* 0x000fc40000000000 */
[----:B------:R-:W-:Y:S01]  /*84b0*/  FMUL.FTZ R28, R28, R3 ;  /* 0x000000031c1c7220 */ /* 0x000fe20000410000 */
[----:B------:R-:W-:Y:S01]  /*84c0*/  ISETP.GE.AND P3, PT, R8, R45, PT ;  /* 0x0000002d0800720c */ /* 0x000fe20003f66270 */
[----:B------:R-:W-:Y:S01]  /*84d0*/  VIADD R8, R74, 0x10 ;  /* 0x000000104a087836 */ /* 0x000fe20000000000 */
[----:B------:R-:W-:Y:S01]  /*84e0*/  FSEL R70, R51, -INF , !P0 ;  /* 0xff80000033467808 */ /* 0x000fe20004000000 */
[----:B------:R-:W-:Y:S01]  /*84f0*/  FMUL.FTZ R29, R29, R3 ;  /* 0x000000031d1d7220 */ /* 0x000fe20000410000 */
[----:B------:R-:W-:Y:S01]  /*8500*/  MUFU.TANH R75, R13 ;  /* 0x0000000d004b7308 */ /* 0x000fe20000002400 */
[----:B------:R-:W-:Y:S01]  /*8510*/  ISETP.GE.AND P4, PT, R9, R45, PT ;  /* 0x0000002d0900720c */ /* 0x000fe20003f86270 */
[----:B------:R-:W-:Y:S01]  /*8520*/  FMUL.FTZ R31, R31, R3 ;  /* 0x000000031f1f7220 */ /* 0x000fe20000410000 */
[----:B------:R-:W-:Y:S01]  /*8530*/  ISETP.GE.AND P6, PT, R8, R45, PT ;  /* 0x0000002d0800720c */ /* 0x000fe20003fc6270 */
[----:B------:R-:W-:Y:S01]  /*8540*/  HMMA.16816.F32 R4, R20, R16, R4 ;  /* 0x000000101404723c */ /* 0x000fe20000001804 */
[----:B------:R-:W-:Y:S01]  /*8550*/  FSEL R56, R56, -INF , !P3 ;  /* 0xff80000038387808 */ /* 0x000fe20005800000 */
[----:B------:R-:W-:Y:S01]  /*8560*/  FMUL.FTZ R17, R30, R3 ;  /* 0x000000031e117220 */ /* 0x000fe20000410000 */
[----:B------:R-:W-:Y:S01]  /*8570*/  FSEL R34, R53, -INF , !P3 ;  /* 0xff80000035227808 */ /* 0x000fe20005800000 */
[----:B------:R-:W1:Y:S01]  /*8580*/  MUFU.TANH R77, R14 ;  /* 0x0000000e004d7308 */ /* 0x000e620000002400 */
[----:B------:R-:W-:-:S02]  /*8590*/  FSEL R33, R49, -INF , !P0 ;  /* 0xff80000031217808 */ /* 0x000fc40004000000 */
[----:B------:R-:W-:Y:S01]  /*85a0*/  FSEL R54, R54, -INF , !P4 ;  /* 0xff80000036367808 */ /* 0x000fe20006000000 */
[----:B------:R-:W-:Y:S01]  /*85b0*/  HMMA.16816.F32 R8, R24, R10, RZ ;  /* 0x0000000a1808723c */ /* 0x000fe200000018ff */
[----:B------:R-:W-:Y:S02]  /*85c0*/  FSEL R68, R52, -INF , !P4 ;  /* 0xff80000034447808 */ /* 0x000fe40006000000 */
[----:B------:R-:W-:Y:S01]  /*85d0*/  FSEL R79, R59, -INF , !P6 ;  /* 0xff8000003b4f7808 */ /* 0x000fe20007000000 */
[----:B------:R2:W3:Y:S01]  /*85e0*/  MUFU.TANH R78, R15 ;  /* 0x0000000f004e7308 */ /* 0x0004e20000002400 */
[----:B------:R-:W-:Y:S02]  /*85f0*/  FSEL R69, R55, -INF , !P6 ;  /* 0xff80000037457808 */ /* 0x000fe40007000000 */
[----:B------:R-:W-:-:S04]  /*8600*/  ISETP.GE.AND P6, PT, R71, R45, PT ;  /* 0x0000002d4700720c */ /* 0x000fc80003fc6270 */
[-C--:B------:R-:W-:Y:S01]  /*8610*/  FMUL.FTZ R81, R4, R3.reuse ;  /* 0x0000000304517220 */ /* 0x080fe20000410000 */
[----:B------:R4:W-:Y:S01]  /*8620*/  MUFU.TANH R76, R28 ;  /* 0x0000001c004c7308 */ /* 0x0009e20000002400 */
[-C--:B------:R-:W-:Y:S01]  /*8630*/  FMUL.FTZ R5, R5, R3.reuse ;  /* 0x0000000305057220 */ /* 0x080fe20000410000 */
[-C--:B------:R-:W-:Y:S01]  /*8640*/  FMUL.FTZ R6, R6, R3.reuse ;  /* 0x0000000306067220 */ /* 0x080fe20000410000 */
[----:B------:R-:W-:Y:S01]  /*8650*/  FMUL.FTZ R7, R7, R3 ;  /* 0x0000000307077220 */ /* 0x000fe20000410000 */
[----:B------:R-:W-:Y:S02]  /*8660*/  FSEL R80, R60, -INF , !P6 ;  /* 0xff8000003c507808 */ /* 0x000fe40007000000 */
[----:B------:R-:W-:Y:S02]  /*8670*/  FSEL R71, R57, -INF , !P6 ;  /* 0xff80000039477808 */ /* 0x000fe40007000000 */
[----:B------:R-:W-:Y:S01]  /*8680*/  HMMA.16816.F32 R8, R20, R18, R8 ;  /* 0x000000121408723c */ /* 0x000fe20000001808 */
[----:B--2---:R2:W1:Y:S01]  /*8690*/  LDSM.16.M88.4 R12, [R47+0x2c00] ;  /* 0x002c00002f0c783b */ /* 0x0044620000000200 */
[----:B------:R-:W-:Y:S01]  /*86a0*/  MUFU.TANH R16, R29 ;  /* 0x0000001d00107308 */ /* 0x000fe20000002400 */
[----:B----4-:R-:W-:-:S07]  /*86b0*/  VIADD R28, R74, 0x18 ;  /* 0x000000184a1c7836 */ /* 0x010fce0000000000 */
[----:B------:R-:W-:Y:S01]  /*86c0*/  MUFU.TANH R82, R5 ;  /* 0x0000000500527308 */ /* 0x000fe20000002400 */
[----:B------:R-:W-:Y:S01]  /*86d0*/  ISETP.GE.AND P2, PT, R28, R45, PT ;  /* 0x0000002d1c00720c */ /* 0x000fe20003f46270 */
[----:B------:R-:W-:-:S03]  /*86e0*/  VIADD R28, R74, 0x19 ;  /* 0x000000194a1c7836 */ /* 0x000fc60000000000 */
[----:B------:R-:W-:-:S03]  /*86f0*/  P2R R4, PR, RZ, 0x4 ;  /* 0x00000004ff047803 */ /* 0x000fc60000000000 */
[----:B------:R-:W-:Y:S01]  /*8700*/  MUFU.TANH R18, R6 ;  /* 0x0000000600127308 */ /* 0x000fe20000002400 */
[----:B------:R-:W-:Y:S01]  /*8710*/  ISETP.GE.AND P5, PT, R28, R45, PT ;  /* 0x0000002d1c00720c */ /* 0x000fe20003fa6270 */
[----:B------:R-:W-:Y:S01]  /*8720*/  VIADD R28, R74, 0x20 ;  /* 0x000000204a1c7836 */ /* 0x000fe20000000000 */
[----:B------:R-:W-:Y:S01]  /*8730*/  ISETP.NE.AND P3, PT, R4, RZ, PT ;  /* 0x000000ff0400720c */ /* 0x000fe20003f65270 */
[----:B------:R-:W-:Y:S02]  /*8740*/  VIADD R4, R74, 0x28 ;  /* 0x000000284a047836 */ /* 0x000fe40000000000 */
[-C--:B------:R-:W-:Y:S01]  /*8750*/  FMUL.FTZ R8, R8, R3.reuse ;  /* 0x0000000308087220 */ /* 0x080fe20000410000 */
[----:B------:R-:W-:Y:S01]  /*8760*/  FSEL R72, R61, -INF , !P5 ;  /* 0xff8000003d487808 */ /* 0x000fe20006800000 */
[----:B------:R-:W-:Y:S01]  /*8770*/  FMUL.FTZ R11, R11, R3 ;  /* 0x000000030b0b7220 */ /* 0x000fe20000410000 */
[-C--:B------:R-:W-:Y:S01]  /*8780*/  ISETP.GE.AND P2, PT, R28, R45.reuse, PT ;  /* 0x0000002d1c00720c */ /* 0x080fe20003f46270 */
[----:B------:R-:W-:Y:S01]  /*8790*/  VIADD R28, R74, 0x21 ;  /* 0x000000214a1c7836 */ /* 0x000fe20000000000 */
[----:B------:R-:W-:Y:S01]  /*87a0*/  ISETP.GE.AND P0, PT, R4, R45, PT ;  /* 0x0000002d0400720c */ /* 0x000fe20003f06270 */
[----:B------:R-:W-:Y:S01]  /*87b0*/  VIADD R4, R74, 0x29 ;  /* 0x000000294a047836 */ /* 0x000fe20000000000 */
[----:B--2---:R2:W-:Y:S01]  /*87c0*/  MUFU.TANH R47, R31 ;  /* 0x0000001f002f7308 */ /* 0x0045e20000002400 */
[----:B------:R-:W-:Y:S01]  /*87d0*/  FSEL R57, R62, -INF , !P3 ;  /* 0xff8000003e397808 */ /* 0x000fe20005800000 */
[----:B------:R-:W-:Y:S01]  /*87e0*/  FMUL.FTZ R9, R9, R3 ;  /* 0x0000000309097220 */ /* 0x000fe20000410000 */
[----:B------:R-:W-:Y:S01]  /*87f0*/  ISETP.GE.AND P1, PT, R28, R45, PT ;  /* 0x0000002d1c00720c */ /* 0x000fe20003f26270 */
[----:B------:R-:W-:Y:S01]  /*8800*/  FMUL.FTZ R10, R10, R3 ;  /* 0x000000030a0a7220 */ /* 0x000fe20000410000 */
[----:B------:R-:W-:Y:S01]  /*8810*/  ISETP.GE.AND P4, PT, R4, R45, PT ;  /* 0x0000002d0400720c */ /* 0x000fe20003f86270 */
[----:B------:R-:W-:Y:S01]  /*8820*/  VIADD R4, R74, 0x30 ;  /* 0x000000304a047836 */ /* 0x000fe20000000000 */
[----:B------:R-:W-:Y:S01]  /*8830*/  FSEL R73, R58, -INF , !P3 ;  /* 0xff8000003a497808 */ /* 0x000fe20005800000 */
[----:B------:R1:W-:Y:S01]  /*8840*/  MUFU.TANH R19, R7 ;  /* 0x0000000700137308 */ /* 0x0003e20000002400 */
[----:B------:R-:W-:-:S02]  /*8850*/  FSEL R61, R67, -INF , !P2 ;  /* 0xff800000433d7808 */ /* 0x000fc40005000000 */
[----:B------:R-:W-:Y:S02]  /*8860*/  ISETP.GE.AND P6, PT, R4, R45, PT ;  /* 0x0000002d0400720c */ /* 0x000fe40003fc6270 */
[----:B------:R-:W-:Y:S02]  /*8870*/  FSEL R62, R64, -INF , !P2 ;  /* 0xff800000403e7808 */ /* 0x000fe40005000000 */
[----:B------:R-:W-:Y:S01]  /*8880*/  P2R R48, PR, RZ, 0x40 ;  /* 0x00000040ff307803 */ /* 0x000fe20000000000 */
[----:B------:R4:W-:Y:S01]  /*8890*/  MUFU.TANH R55, R8 ;  /* 0x0000000800377308 */ /* 0x0009e20000002400 */
[----:B--2---:R2:W3:Y:S01]  /*88a0*/  LDSM.16.M88.4 R28, [R46+0x2c00] ;  /* 0x002c00002e1c783b */ /* 0x0044e20000000200 */
[----:B------:R-:W-:Y:S01]  /*88b0*/  FSEL R60, R66, -INF , !P1 ;  /* 0xff800000423c7808 */ /* 0x000fe20004800000 */
[----:B------:R-:W-:-:S04]  /*88c0*/  DEPBAR.LE SB0, 0x0 ;  /* 0x000080000000791a */ /* 0x000fc80000000000 */
[----:B------:R-:W-:Y:S01]  /*88d0*/  FSEL R59, R65, -INF , !P1 ;  /* 0xff800000413b7808 */ /* 0x000fe20004800000 */
[----:B------:R-:W3:Y:S01]  /*88e0*/  MUFU.TANH R17, R17 ;  /* 0x0000001100117308 */ /* 0x000ee20000002400 */
[----:B-1----:R-:W-:Y:S01]  /*88f0*/  HMMA.16816.F32 R4, R24, R12, RZ ;  /* 0x0000000c1804723c */ /* 0x002fe200000018ff */
[----:B------:R-:W-:Y:S01]  /*8900*/  VIADD R12, R74, 0x38 ;  /* 0x000000384a0c7836 */ /* 0x000fe20000000000 */
[----:B------:R-:W-:Y:S02]  /*8910*/  FSEL R129, R129, -INF , !P4 ;  /* 0xff80000081817808 */ /* 0x000fe40006000000 */
[----:B------:R-:W-:Y:S02]  /*8920*/  FSEL R131, R131, -INF , !P4 ;  /* 0xff80000083837808 */ /* 0x000fe40006000000 */
[----:B------:R-:W-:Y:S01]  /*8930*/  ISETP.GE.AND P6, PT, R12, R45, PT ;  /* 0x0000002d0c00720c */ /* 0x000fe20003fc6270 */
[----:B------:R-:W-:Y:S01]  /*8940*/  VIADD R12, R74, 0x39 ;  /* 0x000000394a0c7836 */ /* 0x000fe20000000000 */
[----:B----4-:R-:W-:Y:S01]  /*8950*/  FSEL R8, R63, -INF , !P5 ;  /* 0xff8000003f087808 */ /* 0x010fe20006800000 */
[----:B------:R-:W1:Y:S01]  /*8960*/  MUFU.TANH R81, R81 ;  /* 0x0000005100517308 */ /* 0x000e620000002400 */
[----:B------:R-:W-:-:S02]  /*8970*/  FSEL R63, R36, -INF , !P0 ;  /* 0xff800000243f7808 */ /* 0x000fc40004000000 */
[-C--:B------:R-:W-:Y:S01]  /*8980*/  ISETP.GE.AND P5, PT, R12, R45.reuse, PT ;  /* 0x0000002d0c00720c */ /* 0x080fe20003fa6270 */
[----:B------:R-:W-:Y:S01]  /*8990*/  VIADD R12, R74, 0x40 ;  /* 0x000000404a0c7836 */ /* 0x000fe20000000000 */
[----:B------:R-:W-:Y:S01]  /*89a0*/  FSEL R90, R90, -INF , !P6 ;  /* 0xff8000005a5a7808 */ /* 0x000fe20007000000 */
[----:B--2---:R-:W-:Y:S01]  /*89b0*/  VIADD R46, R74, 0x31 ;  /* 0x000000314a2e7836 */ /* 0x004fe20000000000 */
[----:B------:R-:W-:Y:S01]  /*89c0*/  FSEL R91, R91, -INF , !P6 ;  /* 0xff8000005b5b7808 */ /* 0x000fe20007000000 */
[----:B------:R2:W-:Y:S01]  /*89d0*/  MUFU.TANH R36, R11 ;  /* 0x0000000b00247308 */ /* 0x0005e20000002400 */
[-C--:B------:R-:W-:Y:S01]  /*89e0*/  ISETP.GE.AND P3, PT, R12, R45.reuse, PT ;  /* 0x0000002d0c00720c */ /* 0x080fe20003f66270 */
[----:B------:R-:W-:Y:S01]  /*89f0*/  VIADD R12, R74, 0x41 ;  /* 0x000000414a0c7836 */ /* 0x000fe20000000000 */
[----:B------:R-:W-:Y:S02]  /*8a00*/  ISETP.GE.AND P4, PT, R46, R45, PT ;  /* 0x0000002d2e00720c */ /* 0x000fe40003f86270 */
[----:B------:R-:W-:-:S02]  /*8a10*/  FSEL R89, R89, -INF , !P5 ;  /* 0xff80000059597808 */ /* 0x000fc40006800000 */
[-C--:B------:R-:W-:Y:S01]  /*8a20*/  ISETP.GE.AND P2, PT, R12, R45.reuse, PT ;  /* 0x0000002d0c00720c */ /* 0x080fe20003f46270 */
[----:B------:R-:W-:Y:S01]  /*8a30*/  VIADD R12, R74, 0x48 ;  /* 0x000000484a0c7836 */ /* 0x000fe20000000000 */
[----:B------:R-:W-:Y:S01]  /*8a40*/  FSEL R92, R92, -INF , !P5 ;  /* 0xff8000005c5c7808 */ /* 0x000fe20006800000 */
[----:B------:R-:W-:Y:S01]  /*8a50*/  MUFU.TANH R9, R9 ;  /* 0x0000000900097308 */ /* 0x000fe20000002400 */
[----:B------:R-:W-:Y:S02]  /*8a60*/  FSEL R125, R125, -INF , !P4 ;  /* 0xff8000007d7d7808 */ /* 0x000fe40006000000 */
[-C--:B------:R-:W-:Y:S02]  /*8a70*/  ISETP.GE.AND P1, PT, R12, R45.reuse, PT ;  /* 0x0000002d0c00720c */ /* 0x080fe40003f26270 */
[----:B------:R-:W-:Y:S01]  /*8a80*/  HMMA.16816.F32 R12, R24, R14, RZ ;  /* 0x0000000e180c723c */ /* 0x000fe200000018ff */
[----:B------:R-:W-:Y:S01]  /*8a90*/  FSEL R126, R126, -INF , !P4 ;  /* 0xff8000007e7e7808 */ /* 0x000fe20006000000 */
[C---:B--2---:R-:W-:Y:S01]  /*8aa0*/  VIADD R11, R74.reuse, 0x50 ;  /* 0x000000504a0b7836 */ /* 0x044fe20000000000 */
[----:B------:R-:W-:Y:S01]  /*8ab0*/  FSEL R95, R95, -INF , !P1 ;  /* 0xff8000005f5f7808 */ /* 0x000fe20004800000 */
[----:B------:R-:W-:Y:S01]  /*8ac0*/  VIADD R24, R74, 0x49 ;  /* 0x000000494a187836 */ /* 0x000fe20000000000 */
[----:B------:R-:W-:Y:S01]  /*8ad0*/  FSEL R94, R94, -INF , !P1 ;  /* 0xff8000005e5e7808 */ /* 0x000fe20004800000 */
[----:B------:R-:W2:Y:S01]  /*8ae0*/  MUFU.TANH R10, R10 ;  /* 0x0000000a000a7308 */ /* 0x000ea20000002400 */
[----:B------:R-:W-:Y:S01]  /*8af0*/  BAR.SYNC.DEFER_BLOCKING 0x0 ;  /* 0x0000000000007b1d */ /* 0x000fe20000010000 */
[----:B---3--:R-:W-:Y:S01]  /*8b00*/  HMMA.16816.F32 R4, R20, R28, R4 ;  /* 0x0000001c1404723c */ /* 0x008fe20000001804 */
[----:B------:R-:W-:-:S02]  /*8b10*/  ISETP.GE.AND P4, PT, R11, R45, PT ;  /* 0x0000002d0b00720c */ /* 0x000fc40003f86270 */
[----:B------:R-:W-:Y:S02]  /*8b20*/  FSEL R88, R88, -INF , !P3 ;  /* 0xff80000058587808 */ /* 0x000fe40005800000 */
[----:B------:R-:W-:Y:S02]  /*8b30*/  FSEL R53, R77, -INF , !P4 ;  /* 0xff8000004d357808 */ /* 0x000fe40006000000 */
[----:B------:R-:W-:Y:S02]  /*8b40*/  FSEL R52, R38, -INF , !P4 ;  /* 0xff80000026347808 */ /* 0x000fe40006000000 */
[----:B------:R-:W-:Y:S02]  /*8b50*/  FSEL R87, R87, -INF , !P3 ;  /* 0xff80000057577808 */ /* 0x000fe40005800000 */
[----:B------:R-:W-:Y:S01]  /*8b60*/  FSEL R130, R130, -INF , !P0 ;  /* 0xff80000082827808 */ /* 0x000fe20004000000 */
[----:B------:R-:W-:Y:S01]  /*8b70*/  HMMA.16816.F32 R20, R20, R30, R12 ;  /* 0x0000001e1414723c */ /* 0x000fe2000000180c */
[----:B------:R-:W-:-:S02]  /*8b80*/  ISETP.NE.AND P0, PT, R48, RZ, PT ;  /* 0x000000ff3000720c */ /* 0x000fc40003f05270 */
[----:B------:R-:W-:Y:S02]  /*8b90*/  FSEL R86, R86, -INF , !P2 ;  /* 0xff80000056567808 */ /* 0x000fe40005000000 */
[----:B------:R-:W-:Y:S02]  /*8ba0*/  FSEL R67, R37, -INF , !P2 ;  /* 0xff80000025437808 */ /* 0x000fe40005000000 */
[-C--:B------:R-:W-:Y:S01]  /*8bb0*/  FMUL.FTZ R28, R4, R3.reuse ;  /* 0x00000003041c7220 */ /* 0x080fe20000410000 */
[C---:B------:R-:W-:Y:S02]  /*8bc0*/  VIADD R4, R74.reuse, 0x51 ;  /* 0x000000514a047836 */ /* 0x040fe40000000000 */
[-C--:B------:R-:W-:Y:S01]  /*8bd0*/  FMUL.FTZ R12, R7, R3.reuse ;  /* 0x00000003070c7220 */ /* 0x080fe20000410000 */
[----:B------:R-:W-:Y:S02]  /*8be0*/  VIADD R7, R74, 0x68 ;  /* 0x000000684a077836 */ /* 0x000fe40000000000 */
[-C--:B------:R-:W-:Y:S01]  /*8bf0*/  FMUL.FTZ R6, R6, R3.reuse ;  /* 0x0000000306067220 */ /* 0x080fe20000410000 */
[----:B------:R-:W-:Y:S01]  /*8c00*/  FMUL.FTZ R5, R5, R3 ;  /* 0x0000000305057220 */ /* 0x000fe20000410000 */
[-C--:B------:R-:W-:Y:S01]  /*8c10*/  ISETP.GE.AND P6, PT, R4, R45.reuse, PT ;  /* 0x0000002d0400720c */ /* 0x080fe20003fc6270 */
[C---:B------:R-:W-:Y:S01]  /*8c20*/  VIADD R4, R74.reuse, 0x58 ;  /* 0x000000584a047836 */ /* 0x040fe20000000000 */
[----:B------:R3:W4:Y:S01]  /*8c30*/  MUFU.TANH R29, R6 ;  /* 0x00000006001d7308 */ /* 0x0007220000002400 */
[----:B------:R-:W-:Y:S01]  /*8c40*/  ISETP.GE.AND P5, PT, R7, R45, PT ;  /* 0x0000002d0700720c */ /* 0x000fe20003fa6270 */
[----:B------:R-:W-:Y:S01]  /*8c50*/  VIADD R7, R74, 0x69 ;  /* 0x000000694a077836 */ /* 0x000fe20000000000 */
[----:B------:R-:W-:Y:S01]  /*8c60*/  P2R R11, PR, RZ, 0x40 ;  /* 0x00000040ff0b7803 */ /* 0x000fe20000000000 */
[-C--:B------:R-:W-:Y:S01]  /*8c70*/  FMUL.FTZ R20, R20, R3.reuse ;  /* 0x0000000314147220 */ /* 0x080fe20000410000 */
[-C--:B------:R-:W-:Y:S01]  /*8c80*/  FMUL.FTZ R22, R22, R3.reuse ;  /* 0x0000000316167220 */ /* 0x080fe20000410000 */
[----:B------:R-:W-:Y:S01]  /*8c90*/  FMUL.FTZ R21, R21, R3 ;  /* 0x0000000315157220 */ /* 0x000fe20000410000 */
[-C--:B------:R-:W-:Y:S01]  /*8ca0*/  ISETP.GE.AND P4, PT, R7, R45.reuse, PT ;  /* 0x0000002d0700720c */ /* 0x080fe20003f86270 */
[----:B------:R1:W-:Y:S01]  /*8cb0*/  MUFU.TANH R26, R5 ;  /* 0x00000005001a7308 */ /* 0x0003e20000002400 */
[----:B------:R-:W-:Y:S01]  /*8cc0*/  ISETP.NE.AND P3, PT, R11, RZ, PT ;  /* 0x000000ff0b00720c */ /* 0x000fe20003f65270 */
[----:B------:R-:W-:Y:S01]  /*8cd0*/  VIADD R7, R74, 0x70 ;  /* 0x000000704a077836 */ /* 0x000fe20000000000 */
[-C--:B------:R-:W-:Y:S01]  /*8ce0*/  ISETP.GE.AND P2, PT, R4, R45.reuse, PT ;  /* 0x0000002d0400720c */ /* 0x080fe20003f46270 */
[----:B------:R-:W-:Y:S01]  /*8cf0*/  VIADD R4, R74, 0x71 ;  /* 0x000000714a047836 */ /* 0x000fe20000000000 */
[----:B------:R-:W-:Y:S01]  /*8d00*/  FSEL R51, R78, -INF , !P3 ;  /* 0xff8000004e337808 */ /* 0x000fe20005800000 */
[C---:B------:R-:W-:Y:S01]  /*8d10*/  VIADD R11, R74.reuse, 0x60 ;  /* 0x000000604a0b7836 */ /* 0x040fe20000000000 */
[----:B------:R-:W-:Y:S01]  /*8d20*/  FSEL R50, R75, -INF , !P3 ;  /* 0xff8000004b327808 */ /* 0x000fe20005800000 */
[----:B------:R-:W4:Y:S01]  /*8d30*/  MUFU.TANH R28, R28 ;  /* 0x0000001c001c7308 */ /* 0x000f220000002400 */
[----:B---3--:R-:W-:Y:S01]  /*8d40*/  VIADD R6, R74, 0x59 ;  /* 0x000000594a067836 */ /* 0x008fe20000000000 */
[----:B------:R-:W-:-:S02]  /*8d50*/  ISETP.GE.AND P3, PT, R7, R45, PT ;  /* 0x0000002d0700720c */ /* 0x000fc40003f66270 */
[----:B------:R-:W-:Y:S02]  /*8d60*/  FSEL R127, R127, -INF , !P0 ;  /* 0xff8000007f7f7808 */ /* 0x000fe40004000000 */
[----:B------:R-:W-:Y:S01]  /*8d70*/  ISETP.GE.AND P1, PT, R6, R45, PT ;  /* 0x0000002d0600720c */ /* 0x000fe20003f26270 */
[----:B------:R-:W-:Y:S01]  /*8d80*/  FMUL.FTZ R6, R23, R3 ;  /* 0x0000000317067220 */ /* 0x000fe20000410000 */
[----:B------:R-:W-:Y:S01]  /*8d90*/  MUFU.TANH R25, R20 ;  /* 0x0000001400197308 */ /* 0x000fe20000002400 */
[----:B-1----:R-:W-:Y:S01]  /*8da0*/  VIADD R5, R74, 0x61 ;  /* 0x000000614a057836 */ /* 0x002fe20000000000 */
[----:B------:R-:W-:Y:S02]  /*8db0*/  FSEL R128, R128, -INF , !P0 ;  /* 0xff80000080807808 */ /* 0x000fe40004000000 */
[-C--:B------:R-:W-:Y:S02]  /*8dc0*/  ISETP.GE.AND P0, PT, R24, R45.reuse, PT ;  /* 0x0000002d1800720c */ /* 0x080fe40003f06270 */
[----:B------:R-:W-:-:S02]  /*8dd0*/  ISETP.GE.AND P6, PT, R5, R45, PT ;  /* 0x0000002d0500720c */ /* 0x000fc40003fc6270 */
[----:B------:R-:W1:Y:S01]  /*8de0*/  MUFU.TANH R5, R12 ;  /* 0x0000000c00057308 */ /* 0x000e620000002400 */
[----:B------:R-:W-:Y:S02]  /*8df0*/  FSEL R49, R17, -INF , !P2 ;  /* 0xff80000011317808 */ /* 0x000fe40005000000 */
[----:B------:R-:W-:Y:S02]  /*8e00*/  FSEL R38, R19, -INF , !P6 ;  /* 0xff80000013267808 */ /* 0x000fe40007000000 */
[----:B------:R-:W-:Y:S02]  /*8e10*/  FSEL R31, R82, -INF , !P6 ;  /* 0xff800000521f7808 */ /* 0x000fe40007000000 */
[----:B------:R-:W-:Y:S01]  /*8e20*/  ISETP.GT.AND P6, PT, R119, R106, PT ;  /* 0x0000006a7700720c */ /* 0x000fe20003fc4270 */
[----:B------:R-:W3:Y:S01]  /*8e30*/  MUFU.TANH R7, R22 ;  /* 0x0000001600077308 */ /* 0x000ee20000002400 */
[----:B------:R-:W-:Y:S02]  /*8e40*/  FSEL R48, R76, -INF , !P2 ;  /* 0xff8000004c307808 */ /* 0x000fe40005000000 */
[-C--:B------:R-:W-:Y:S01]  /*8e50*/  ISETP.GE.AND P2, PT, R4, R45.reuse, PT ;  /* 0x0000002d0400720c */ /* 0x080fe20003f46270 */
[C---:B------:R-:W-:Y:S01]  /*8e60*/  VIADD R4, R74.reuse, 0x78 ;  /* 0x000000784a047836 */ /* 0x040fe20000000000 */
[----:B------:R-:W-:Y:S01]  /*8e70*/  FSEL R66, R39, -INF , !P0 ;  /* 0xff80000027427808 */ /* 0x000fe20004000000 */
[----:B------:R-:W-:Y:S01]  /*8e80*/  VIADD R74, R74, 0x79 ;  /* 0x000000794a4a7836 */ /* 0x000fe20000000000 */
[----:B------:R-:W-:Y:S01]  /*8e90*/  FSEL R93, R93, -INF , !P0 ;  /* 0xff8000005d5d7808 */ /* 0x000fe20004000000 */
[----:B------:R-:W3:Y:S01]  /*8ea0*/  MUFU.TANH R6, R6 ;  /* 0x0000000600067308 */ /* 0x000ee20000002400 */
[----:B------:R-:W-:-:S02]  /*8eb0*/  ISETP.GE.AND P0, PT, R11, R45, PT ;  /* 0x0000002d0b00720c */ /* 0x000fc40003f06270 */
[----:B------:R-:W-:Y:S02]  /*8ec0*/  FSEL R46, R47, -INF , !P1 ;  /* 0xff8000002f2e7808 */ /* 0x000fe40004800000 */
[----:B------:R-:W-:Y:S02]  /*8ed0*/  FSEL R47, R16, -INF , !P1 ;  /* 0xff800000102f7808 */ /* 0x000fe40004800000 */
[----:B------:R-:W-:Y:S01]  /*8ee0*/  FSEL R39, R18, -INF , !P0 ;  /* 0xff80000012277808 */ /* 0x000fe20004000000 */
[----:B------:R-:W3:Y:S01]  /*8ef0*/  MUFU.TANH R23, R21 ;  /* 0x0000001500177308 */ /* 0x000ee20000002400 */
[----:B------:R-:W-:Y:S02]  /*8f00*/  FSEL R17, R81, -INF , !P0 ;  /* 0xff80000051117808 */ /* 0x000fe40004000000 */
[-C--:B------:R-:W-:Y:S02]  /*8f10*/  ISETP.GE.AND P1, PT, R4, R45.reuse, PT ;  /* 0x0000002d0400720c */ /* 0x080fe40003f26270 */
[----:B------:R-:W-:-:S02]  /*8f20*/  ISETP.GE.AND P0, PT, R74, R45, PT ;  /* 0x0000002d4a00720c */ /* 0x000fc40003f06270 */
[----:B------:R-:W-:Y:S02]  /*8f30*/  SHF.R.U32.HI R4, RZ, 0x3, R97 ;  /* 0x00000003ff047819 */ /* 0x000fe40000011661 */
[----:B--2---:R-:W-:Y:S02]  /*8f40*/  FSEL R37, R10, -INF , !P5 ;  /* 0xff8000000a257808 */ /* 0x004fe40006800000 */
[----:B------:R-:W-:Y:S02]  /*8f50*/  FSEL R30, R55, -INF , !P5 ;  /* 0xff800000371e7808 */ /* 0x000fe40006800000 */
[----:B------:R-:W-:Y:S02]  /*8f60*/  FSEL R36, R36, -INF , !P4 ;  /* 0xff80000024247808 */ /* 0x000fe40006000000 */
[----:B------:R-:W-:Y:S02]  /*8f70*/  FSEL R16, R9, -INF , !P4 ;  /* 0xff80000009107808 */ /* 0x000fe40006000000 */
[----:B----4-:R-:W-:-:S02]  /*8f80*/  FSEL R29, R29, -INF , !P3 ;  /* 0xff8000001d1d7808 */ /* 0x010fc40005800000 */
[----:B------:R-:W-:Y:S02]  /*8f90*/  FSEL R28, R28, -INF , !P3 ;  /* 0xff8000001c1c7808 */ /* 0x000fe40005800000 */
[----:B-1----:R-:W-:Y:S02]  /*8fa0*/  FSEL R19, R5, -INF , !P2 ;  /* 0xff80000005137808 */ /* 0x002fe40005000000 */
[----:B------:R-:W-:Y:S02]  /*8fb0*/  FSEL R26, R26, -INF , !P2 ;  /* 0xff8000001a1a7808 */ /* 0x000fe40005000000 */
[----:B---3--:R-:W-:Y:S02]  /*8fc0*/  FSEL R18, R7, -INF , !P1 ;  /* 0xff80000007127808 */ /* 0x008fe40004800000 */
        /* <DEDUP_REMOVED lines=17> */
.L_x_6935:
[----:B------:R-:W2:Y:S01]  /*90e0*/  LD.E R14, desc[UR4][R84.64+0x170] ;  /* 0x00017004540e7980 */ /* 0x000ea2000c101900 */
[----:B------:R-:W-:Y:S02]  /*90f0*/  LEA R11, R44, 0xffffff00, 0x7 ;  /* 0xffffff002c0b7811 */ /* 0x000fe400078e38ff */
[----:B------:R-:W-:Y:S02]  /*9100*/  SHF.L.U32 R13, R119, 0x7, RZ ;  /* 0x00000007770d7819 */ /* 0x000fe400000006ff */
        /* <DEDUP_REMOVED lines=60> */
.L_x_6936:
[----:B------:R-:W-:Y:S05]  /*94d0*/  BSYNC.RECONVERGENT B0 ;  /* 0x0000000000007941 */ /* 0x000fea0003800200 */
.L_x_6934:
        /* <DEDUP_REMOVED lines=9> */
[-C--:B------:R-:W-:Y:S01]  /*9570*/  @!P0 LEA R6, P2, R102, R108.reuse, 0x6 ;  /* 0x0000006c66068211 */ /* 0x080fe200078430ff */
[----:B------:R-:W-:Y:S01]  /*9580*/  @!P0 IMAD.MOV.U32 R21, RZ, RZ, R107 ;  /* 0x000000ffff158224 */ /* 0x000fe200078e006b */
[----:B------:R-:W-:Y:S02]  /*9590*/  @!P0 IADD3 R12, P4, P3, R0, R5, R0 ;  /* 0x00000005000c8210 */ /* 0x000fe40007b9e000 */
[----:B------:R-:W-:Y:S02]  /*95a0*/  @!P0 LEA R14, P6, R102, R108, 0x6 ;  /* 0x0000006c660e8211 */ /* 0x000fe400078c30ff */
[----:B------:R-:W-:Y:S02]  /*95b0*/  @!P0 IADD3 R10, P5, PT, R0, R6, RZ ;  /* 0x00000006000a8210 */ /* 0x000fe40007fbe0ff */
[----:B------:R-:W-:-:S02]  /*95c0*/  @!P0 LEA.HI.X R5, R102, R107, R103, 0x6, P2 ;  /* 0x0000006b66058211 */ /* 0x000fc400010f3467 */
[----:B------:R-:W-:Y:S02]  /*95d0*/  LEA R7, R7, UR6, 0x1 ;  /* 0x0000000607077c11 */ /* 0x000fe4000f8e08ff */
[-C--:B------:R-:W-:Y:S01]  /*95e0*/  @!P0 LEA.HI.X R0, R102, R107.reuse, R103, 0x6, P1 ;  /* 0x0000006b66008211 */ /* 0x080fe200008f3467 */
[----:B------:R-:W-:Y:S01]  /*95f0*/  @!P0 IMAD.X R11, R2, 0x1, R5, P5 ;  /* 0x00000001020b8824 */ /* 0x000fe200028e0605 */
[----:B------:R-:W-:Y:S01]  /*9600*/  @!P0 LEA.HI.X R15, R102, R107, R103, 0x6, P6 ;  /* 0x0000006b660f8211 */ /* 0x000fe200030f3467 */
[----:B------:R-:W-:Y:S01]  /*9610*/  @!PT LDS RZ, [RZ] ;  /* 0x00000000fffff984 */ /* 0x000fe20000000800 */
[----:B------:R-:W-:Y:S01]  /*9620*/  @!PT LDS RZ, [RZ] ;  /* 0x00000000fffff984 */ /* 0x000fe20000000800 */
[----:B------:R-:W-:Y:S01]  /*9630*/  @!PT LDS RZ, [RZ] ;  /* 0x00000000fffff984 */ /* 0x000fe20000000800 */
[----:B------:R1:W-:Y:S01]  /*9640*/  @!P0 LDGSTS.E.BYPASS.LTC128B.128 [R7+0x1000], desc[UR4][R20.64] ;  /* 0x0100000014078fae */ /* 0x0003e2000b981a04 */
[----:B------:R-:W-:-:S03]  /*9650*/  @!P0 IADD3.X R13, PT, PT, R2, R0, R2, P4, P3 ;  /* 0x00000000020d8210 */ /* 0x000fc600027e6402 */
        /* <DEDUP_REMOVED lines=17> */
.L_x_6933:
[----:B------:R-:W-:Y:S05]  /*9770*/  BSYNC.RECONVERGENT B1 ;  /* 0x0000000000017941 */ /* 0x000fea0003800200 */
.L_x_6932:
        /* <DEDUP_REMOVED lines=34> */
[----:B------:R-:W3:Y:S01]  /*99a0*/  SHFL.BFLY PT, R6, R2, 0x2, 0x1f ;  /* 0x0c401f0002067f89 */ /* 0x000ee200000e0000 */
[----:B------:R-:W-:Y:S02]  /*99b0*/  IADD3 R44, PT, PT, R44, -0x2, RZ ;  /* 0xfffffffe2c2c7810 */ /* 0x000fe40007ffe0ff */
[----:B------:R-:W-:-:S04]  /*99c0*/  LOP3.LUT R4, R4, 0x100, RZ, 0xc0, !PT ;  /* 0x0000010004047812 */ /* 0x000fc800078ec0ff */
[----:B------:R-:W-:-:S04]  /*99d0*/  LOP3.LUT R4, R4, 0x20, R43, 0xf8, !PT ;  /* 0x0000002004047812 */ /* 0x000fc800078ef82b */
[----:B------:R-:W-:-:S04]  /*99e0*/  LOP3.LUT R4, R4, R42, RZ, 0xfc, !PT ;  /* 0x0000002a04047212 */ /* 0x000fc800078efcff */
[----:B------:R-:W-:-:S04]  /*99f0*/  LEA R27, R4, UR6, 0x1 ;  /* 0x00000006041b7c11 */ /* 0x000fc8000f8e08ff */
[----:B-1----:R-:W-:Y:S01]  /*9a00*/  IADD3 R20, PT, PT, R41, R27, RZ ;  /* 0x0000001b29147210 */ /* 0x002fe20007ffe0ff */
[----:B------:R-:W-:Y:S01]  /*9a10*/  LDSM.16.MT88.4 R12, [R27+0x3400] ;  /* 0x003400001b0c783b */ /* 0x000fe20000004200 */
[----:B---3--:R-:W-:-:S03]  /*9a20*/  FMNMX.FTZ R6, R2, R6, !PT ;  /* 0x0000000602067209 */ /* 0x008fc60007810000 */
[----:B------:R-:W1:Y:S04]  /*9a30*/  SHFL.BFLY PT, R2, R5, 0x2, 0x1f ;  /* 0x0c401f0005027f89 */ /* 0x000e6800000e0000 */
[----:B------:R-:W3:Y:S01]  /*9a40*/  SHFL.BFLY PT, R0, R6, 0x1, 0x1f ;  /* 0x0c201f0006007f89 */ /* 0x000ee200000e0000 */
[----:B-1----:R-:W-:Y:S02]  /*9a50*/  FMNMX.FTZ R2, R5, R2, !PT ;  /* 0x0000000205027209 */ /* 0x002fe40007810000 */
[----:B---3--:R-:W-:-:S03]  /*9a60*/  FMNMX.FTZ R0, R6, R0, !PT ;  /* 0x0000000006007209 */ /* 0x008fc60007810000 */
[----:B------:R-:W1:Y:S01]  /*9a70*/  SHFL.BFLY PT, R5, R2, 0x1, 0x1f ;  /* 0x0c201f0002057f89 */ /* 0x000e6200000e0000 */
[----:B------:R-:W-:Y:S02]  /*9a80*/  FSETP.NEU.FTZ.AND P0, PT, R0, -INF , PT ;  /* 0xff8000000000780b */ /* 0x000fe40003f1d000 */
[----:B-1----:R-:W-:Y:S01]  /*9a90*/  FMNMX.FTZ R2, R2, R5, !PT ;  /* 0x0000000502027209 */ /* 0x002fe20007810000 */
        /* <DEDUP_REMOVED lines=8> */
[----:B------:R-:W1:Y:S01]  /*9b20*/  LDSM.16.MT88.4 R76, [R27+0x3000] ;  /* 0x003000001b4c783b */ /* 0x000e620000004200 */
        /* <DEDUP_REMOVED lines=40> */
[-C--:B------:R-:W-:Y:S01]  /*9db0*/  FFMA.FTZ R94, R94, R22.reuse, -R24 ;  /* 0x000000165e5e7223 */ /* 0x080fe20000010818 */
[----:B------:R-:W-:Y:S01]  /*9dc0*/  MUFU.EX2 R109, R109 ;  /* 0x0000006d006d7308 */ /* 0x000fe20000000800 */
[----:B------:R-:W-:Y:S01]  /*9dd0*/  FADD.FTZ R100, R101, R100 ;  /* 0x0000006465647221 */ /* 0x000fe20000010000 */
[-CC-:B------:R-:W-:Y:S01]  /*9de0*/  FFMA.FTZ R53, R53, R22.reuse, -R21.reuse ;  /* 0x0000001635357223 */ /* 0x180fe20000010815 */
[-CC-:B------:R-:W-:Y:S01]  /*9df0*/  FFMA.FTZ R51, R51, R22.reuse, -R21.reuse ;  /* 0x0000001633337223 */ /* 0x180fe20000010815 */
[-CC-:B------:R-:W-:Y:S01]  /*9e00*/  FFMA.FTZ R49, R49, R22.reuse, -R21.reuse ;  /* 0x0000001631317223 */ /* 0x180fe20000010815 */
[----:B----4-:R-:W-:Y:S01]  /*9e10*/  FADD.FTZ R100, R56, R100 ;  /* 0x0000006438647221 */ /* 0x010fe20000010000 */
[-CC-:B------:R-:W-:Y:S01]  /*9e20*/  FFMA.FTZ R52, R52, R22.reuse, -R24.reuse ;  /* 0x0000001634347223 */ /* 0x180fe20000010818 */
[--C-:B------:R-:W-:Y:S01]  /*9e30*/  FFMA.FTZ R50, R50, R22, -R24.reuse ;  /* 0x0000001632327223 */ /* 0x100fe20000010818 */
[----:B------:R-:W3:Y:S01]  /*9e40*/  MUFU.EX2 R124, R124 ;  /* 0x0000007c007c7308 */ /* 0x000ee20000000800 */
[----:B-----5:R-:W-:Y:S01]  /*9e50*/  F2FP.F16.F32.PACK_AB R71, R55, R56 ;  /* 0x000000383747723e */ /* 0x020fe200000000ff */
[-CC-:B------:R-:W-:Y:S01]  /*9e60*/  FFMA.FTZ R48, R48, R22.reuse, -R24.reuse ;  /* 0x0000001630307223 */ /* 0x180fe20000010818 */
[-C--:B------:R-:W-:Y:S01]  /*9e70*/  FFMA.FTZ R47, R47, R22.reuse, -R24 ;  /* 0x000000162f2f7223 */ /* 0x080fe20000010818 */
[-CC-:B------:R-:W-:Y:S01]  /*9e80*/  FFMA.FTZ R46, R46, R22.reuse, -R21.reuse ;  /* 0x000000162e2e7223 */ /* 0x180fe20000010815 */
[----:B------:R-:W-:Y:S01]  /*9e90*/  FADD.FTZ R100, R55, R100 ;  /* 0x0000006437647221 */ /* 0x000fe20000010000 */
[-CC-:B------:R-:W-:Y:S01]  /*9ea0*/  FFMA.FTZ R39, R39, R22.reuse, -R21.reuse ;  /* 0x0000001627277223 */ /* 0x180fe20000010815 */
[-CC-:B------:R-:W-:Y:S01]  /*9eb0*/  FFMA.FTZ R38, R38, R22.reuse, -R21.reuse ;  /* 0x0000001626267223 */ /* 0x180fe20000010815 */
[----:B------:R-:W4:Y:S01]  /*9ec0*/  MUFU.EX2 R58, R58 ;  /* 0x0000003a003a7308 */ /* 0x000f220000000800 */
[-CC-:B------:R-:W-:Y:S01]  /*9ed0*/  FFMA.FTZ R37, R37, R22.reuse, -R21.reuse ;  /* 0x0000001625257223 */ /* 0x180fe20000010815 */
[-CC-:B------:R-:W-:Y:S01]  /*9ee0*/  FFMA.FTZ R31, R31, R22.reuse, -R24.reuse ;  /* 0x000000161f1f7223 */ /* 0x180fe20000010818 */
[-CC-:B------:R-:W-:Y:S01]  /*9ef0*/  FFMA.FTZ R30, R30, R22.reuse, -R24.reuse ;  /* 0x000000161e1e7223 */ /* 0x180fe20000010818 */
[-C--:B------:R-:W-:Y:S01]  /*9f00*/  FFMA.FTZ R29, R29, R22.reuse, -R21 ;  /* 0x000000161d1d7223 */ /* 0x080fe20000010815 */
[----:B------:R-:W-:Y:S01]  /*9f10*/  FFMA.FTZ R28, R28, R22, -R24 ;  /* 0x000000161c1c7223 */ /* 0x000fe20000010818 */
[----:B------:R-:W-:-:S02]  /*9f20*/  ISETP.GE.AND P0, PT, R44, R106, PT ;  /* 0x0000006a2c00720c */ /* 0x000fc40003f06270 */
[----:B------:R-:W5:Y:S01]  /*9f30*/  MUFU.EX2 R57, R57 ;  /* 0x0000003900397308 */ /* 0x000f620000000800 */
[----:B---3--:R-:W-:Y:S01]  /*9f40*/  F2FP.F16.F32.PACK_AB R68, R124, R109 ;  /* 0x0000006d7c44723e */ /* 0x008fe200000000ff */
[----:B------:R-:W-:Y:S01]  /*9f50*/  FADD.FTZ R109, R109, R124 ;  /* 0x0000007c6d6d7221 */ /* 0x000fe20000010000 */
[----:B------:R-:W-:-:S05]  /*9f60*/  FFMA.FTZ R124, R23, R22, -R24 ;  /* 0x00000016177c7223 */ /* 0x000fca0000010818 */
[----:B------:R-:W3:Y:S01]  /*9f70*/  MUFU.EX2 R54, R54 ;  /* 0x0000003600367308 */ /* 0x000ee20000000800 */
[----:B----4-:R-:W-:-:S07]  /*9f80*/  FADD.FTZ R109, R58, R109 ;  /* 0x0000006d3a6d7221 */ /* 0x010fce0000010000 */
[----:B------:R-:W4:Y:S01]  /*9f90*/  MUFU.EX2 R45, R45 ;  /* 0x0000002d002d7308 */ /* 0x000f220000000800 */
[C---:B-----5:R-:W-:Y:S01]  /*9fa0*/  F2FP.F16.F32.PACK_AB R70, R57.reuse, R58 ;  /* 0x0000003a3946723e */ /* 0x060fe200000000ff */
[----:B------:R-:W-:-:S06]  /*9fb0*/  FADD.FTZ R109, R57, R109 ;  /* 0x0000006d396d7221 */ /* 0x000fcc0000010000 */
[----:B-1----:R-:W-:Y:S01]  /*9fc0*/  HMMA.16816.F32 R80, R68, R76, RZ ;  /* 0x0000004c4450723c */ /* 0x002fe200000018ff */
[----:B------:R-:W1:Y:S01]  /*9fd0*/  MUFU.EX2 R35, R35 ;  /* 0x0000002300237308 */ /* 0x000e620000000800 */
[----:B---3--:R-:W-:-:S06]  /*9fe0*/  FADD.FTZ R55, R54, R100 ;  /* 0x0000006436377221 */ /* 0x008fcc0000010000 */
[----:B------:R-:W-:Y:S01]  /*9ff0*/  HMMA.16816.F32 R76, R68, R78, RZ ;  /* 0x0000004e444c723c */ /* 0x000fe200000018ff */
[----:B------:R-:W3:Y:S01]  /*a000*/  MUFU.EX2 R43, R43 ;  /* 0x0000002b002b7308 */ /* 0x000ee20000000800 */
[C---:B----4-:R-:W-:Y:S01]  /*a010*/  F2FP.F16.F32.PACK_AB R5, R45.reuse, R54 ;  /* 0x000000362d05723e */ /* 0x050fe200000000ff */
[----:B------:R-:W-:Y:S01]  /*a020*/  FADD.FTZ R55, R45, R55 ;  /* 0x000000372d377221 */ /* 0x000fe20000010000 */
[-CC-:B------:R-:W-:Y:S01]  /*a030*/  FFMA.FTZ R45, R17, R22.reuse, -R24.reuse ;  /* 0x00000016112d7223 */ /* 0x180fe20000010818 */
[----:B------:R-:W-:-:S03]  /*a040*/  FFMA.FTZ R17, R16, R22, -R24 ;  /* 0x0000001610117223 */ /* 0x000fc60000010818 */
[----:B--2---:R-:W-:Y:S01]  /*a050*/  HMMA.16816.F32 R72, R68, R8, RZ ;  /* 0x000000084448723c */ /* 0x004fe200000018ff */
[----:B------:R-:W2:Y:S01]  /*a060*/  MUFU.EX2 R42, R42 ;  /* 0x0000002a002a7308 */ /* 0x000ea20000000800 */
[----:B-1----:R-:W-:-:S06]  /*a070*/  FADD.FTZ R55, R35, R55 ;  /* 0x0000003723377221 */ /* 0x002fcc0000010000 */
[----:B------:R-:W-:Y:S01]  /*a080*/  HMMA.16816.F32 R68, R68, R10, RZ ;  /* 0x0000000a4444723c */ /* 0x000fe200000018ff */
[----:B------:R-:W1:Y:S01]  /*a090*/  LDSM.16.MT88.4 R8, [R20+0x3400] ;  /* 0x003400001408783b */ /* 0x000e620000004200 */
[----:B------:R-:W4:Y:S01]  /*a0a0*/  MUFU.EX2 R33, R33 ;  /* 0x0000002100217308 */ /* 0x000f220000000800 */
[----:B---3--:R-:W-:-:S07]  /*a0b0*/  FADD.FTZ R54, R43, R109 ;  /* 0x0000006d2b367221 */ /* 0x008fce0000010000 */
[----:B------:R-:W3:Y:S01]  /*a0c0*/  MUFU.EX2 R32, R32 ;  /* 0x0000002000207308 */ /* 0x000ee20000000800 */
[C---:B--2---:R-:W-:Y:S01]  /*a0d0*/  F2FP.F16.F32.PACK_AB R4, R42.reuse, R43 ;  /* 0x0000002b2a04723e */ /* 0x044fe200000000ff */
[----:B------:R-:W-:Y:S01]  /*a0e0*/  FADD.FTZ R54, R42, R54 ;  /* 0x000000362a367221 */ /* 0x000fe20000010000 */
[-CC-:B------:R-:W-:Y:S01]  /*a0f0*/  FFMA.FTZ R43, R36, R22.reuse, -R21.reuse ;  /* 0x00000016242b7223 */ /* 0x180fe20000010815 */
[-CC-:B------:R-:W-:Y:S01]  /*a100*/  FFMA.FTZ R36, R19, R22.reuse, -R21.reuse ;  /* 0x0000001613247223 */ /* 0x180fe20000010815 */
[----:B------:R-:W-:-:S03]  /*a110*/  FFMA.FTZ R42, R18, R22, -R21 ;  /* 0x00000016122a7223 */ /* 0x000fc60000010815 */
[----:B------:R-:W2:Y:S01]  /*a120*/  MUFU.EX2 R34, R34 ;  /* 0x0000002200227308 */ /* 0x000ea20000000800 */
[----:B----4-:R-:W-:-:S07]  /*a130*/  FADD.FTZ R54, R33, R54 ;  /* 0x0000003621367221 */ /* 0x010fce0000010000 */
[----:B------:R-:W4:Y:S01]  /*a140*/  MUFU.EX2 R64, R64 ;  /* 0x0000004000407308 */ /* 0x000f220000000800 */
[C---:B---3--:R-:W-:Y:S01]  /*a150*/  F2FP.F16.F32.PACK_AB R6, R32.reuse, R33 ;  /* 0x000000212006723e */ /* 0x048fe200000000ff */
[----:B------:R-:W-:-:S06]  /*a160*/  FADD.FTZ R16, R32, R54 ;  /* 0x0000003620107221 */ /* 0x000fcc0000010000 */
[----:B------:R-:W3:Y:S01]  /*a170*/  MUFU.EX2 R61, R61 ;  /* 0x0000003d003d7308 */ /* 0x000ee20000000800 */
[C---:B--2---:R-:W-:Y:S01]  /*a180*/  F2FP.F16.F32.PACK_AB R7, R34.reuse, R35 ;  /* 0x000000232207723e */ /* 0x044fe200000000ff */
[----:B------:R-:W-:-:S06]  /*a190*/  FADD.FTZ R34, R34, R55 ;  /* 0x0000003722227221 */ /* 0x000fcc0000010000 */
[----:B-1----:R-:W-:Y:S01]  /*a1a0*/  HMMA.16816.F32 R72, R4, R8, R72 ;  /* 0x000000080448723c */ /* 0x002fe20000001848 */
[----:B------:R-:W-:Y:S01]  /*a1b0*/  MUFU.EX2 R60, R60 ;  /* 0x0000003c003c7308 */ /* 0x000fe20000000800 */
[----:B----4-:R-:W-:-:S06]  /*a1c0*/  FADD.FTZ R34, R64, R34 ;  /* 0x0000002240227221 */ /* 0x010fcc0000010000 */
[----:B------:R-:W-:Y:S01]  /*a1d0*/  HMMA.16816.F32 R68, R4, R10, R68 ;  /* 0x0000000a0444723c */ /* 0x000fe20000001844 */
[----:B------:R-:W1:Y:S01]  /*a1e0*/  LDSM.16.MT88.4 R8, [R27+0x3800] ;  /* 0x003800001b08783b */ /* 0x000e620000004200 */
[----:B------:R-:W-:Y:S01]  /*a1f0*/  MUFU.EX2 R65, R65 ;  /* 0x0000004100417308 */ /* 0x000fe20000000800 */
[----:B---3--:R-:W-:-:S05]  /*a200*/  FADD.FTZ R34, R61, R34 ;  /* 0x000000223d227221 */ /* 0x008fca0000010000 */
[C---:B------:R-:W-:Y:S02]  /*a210*/  HMMA.16816.F32 R80, R4.reuse, R12, R80 ;  /* 0x0000000c0450723c */ /* 0x040fe40000001850 */
[----:B------:R-:W2:Y:S06]  /*a220*/  MUFU.EX2 R63, R63 ;  /* 0x0000003f003f7308 */ /* 0x000eac0000000800 */
[----:B------:R-:W-:Y:S01]  /*a230*/  HMMA.16816.F32 R76, R4, R14, R76 ;  /* 0x0000000e044c723c */ /* 0x000fe2000000184c */
[----:B------:R-:W-:Y:S01]  /*a240*/  F2FP.F16.F32.PACK_AB R5, R61, R64 ;  /* 0x000000403d05723e */ /* 0x000fe200000000ff */
[----:B------:R-:W-:Y:S01]  /*a250*/  MUFU.EX2 R62, R62 ;  /* 0x0000003e003e7308 */ /* 0x000fe20000000800 */
[----:B------:R-:W-:Y:S07]  /*a260*/  LDSM.16.MT88.4 R12, [R20+0x4400] ;  /* 0x00440000140c783b */ /* 0x000fee0000004200 */
[----:B------:R-:W3:Y:S01]  /*a270*/  MUFU.EX2 R59, R59 ;  /* 0x0000003b003b7308 */ /* 0x000ee20000000800 */
[----:B--2---:R-:W-:Y:S01]  /*a280*/  F2FP.F16.F32.PACK_AB R4, R63, R65 ;  /* 0x000000413f04723e */ /* 0x004fe200000000ff */
[----:B------:R-:W-:-:S04]  /*a290*/  FADD.FTZ R65, R65, R16 ;  /* 0x0000001041417221 */ /* 0x000fc80000010000 */
[----:B------:R-:W-:Y:S02]  /*a2a0*/  FADD.FTZ R65, R63, R65 ;  /* 0x000000413f417221 */ /* 0x000fe40000010000 */
[----:B------:R-:W2:Y:S08]  /*a2b0*/  MUFU.EX2 R41, R41 ;  /* 0x0000002900297308 */ /* 0x000eb00000000800 */
[----:B------:R-:W-:Y:S01]  /*a2c0*/  MUFU.EX2 R127, R127 ;  /* 0x0000007f007f7308 */ /* 0x000fe20000000800 */
[----:B---3--:R-:W-:Y:S01]  /*a2d0*/  F2FP.F16.F32.PACK_AB R6, R59, R62 ;  /* 0x0000003e3b06723e */ /* 0x008fe200000000ff */
[----:B------:R-:W-:-:S04]  /*a2e0*/  FADD.FTZ R62, R62, R65 ;  /* 0x000000413e3e7221 */ /* 0x000fc80000010000 */
[----:B------:R-:W-:Y:S02]  /*a2f0*/  FADD.FTZ R62, R59, R62 ;  /* 0x0000003e3b3e7221 */ /* 0x000fe40000010000 */
[----:B------:R-:W3:Y:S01]  /*a300*/  MUFU.EX2 R125, R125 ;  /* 0x0000007d007d7308 */ /* 0x000ee20000000800 */
[----:B--2---:R-:W-:Y:S01]  /*a310*/  F2FP.F16.F32.PACK_AB R7, R41, R60 ;  /* 0x0000003c2907723e */ /* 0x004fe200000000ff */
[----:B------:R-:W-:-:S04]  /*a320*/  FADD.FTZ R60, R60, R34 ;  /* 0x000000223c3c7221 */ /* 0x000fc80000010000 */
[----:B------:R-:W-:Y:S02]  /*a330*/  FADD.FTZ R60, R41, R60 ;  /* 0x0000003c293c7221 */ /* 0x000fe40000010000 */
[C---:B-1----:R-:W-:Y:S01]  /*a340*/  HMMA.16816.F32 R80, R4.reuse, R8, R80 ;  /* 0x000000080450723c */ /* 0x042fe20000001850 */
[----:B------:R-:W-:Y:S07]  /*a350*/  MUFU.EX2 R90, R90 ;  /* 0x0000005a005a7308 */ /* 0x000fee0000000800 */
[C---:B------:R-:W-:Y:S01]  /*a360*/  HMMA.16816.F32 R76, R4.reuse, R10, R76 ;  /* 0x0000000a044c723c */ /* 0x040fe2000000184c */
[----:B------:R-:W1:Y:S01]  /*a370*/  LDSM.16.MT88.4 R8, [R20+0x3800] ;  /* 0x003800001408783b */ /* 0x000e620000004200 */
[----:B------:R-:W-:Y:S08]  /*a380*/  MUFU.EX2 R128, R128 ;  /* 0x0000008000807308 */ /* 0x000ff00000000800 */
[----:B------:R-:W-:Y:S08]  /*a390*/  MUFU.EX2 R126, R126 ;  /* 0x0000007e007e7308 */ /* 0x000ff00000000800 */
[----:B------:R-:W2:Y:S08]  /*a3a0*/  MUFU.EX2 R89, R89 ;  /* 0x0000005900597308 */ /* 0x000eb00000000800 */
[----:B------:R-:W4:Y:S08]  /*a3b0*/  MUFU.EX2 R129, R129 ;  /* 0x0000008100817308 */ /* 0x000f300000000800 */
[----:B------:R-:W5:Y:S01]  /*a3c0*/  MUFU.EX2 R88, R88 ;  /* 0x0000005800587308 */ /* 0x000f620000000800 */
[C---:B-1----:R-:W-:Y:S07]  /*a3d0*/  HMMA.16816.F32 R72, R4.reuse, R8, R72 ;  /* 0x000000080448723c */ /* 0x042fee0000001848 */
[----:B------:R-:W1:Y:S01]  /*a3e0*/  MUFU.EX2 R86, R86 ;  /* 0x0000005600567308 */ /* 0x000e620000000800 */
[----:B------:R-:W-:Y:S01]  /*a3f0*/  HMMA.16816.F32 R68, R4, R10, R68 ;  /* 0x0000000a0444723c */ /* 0x000fe20000001844 */
[----:B------:R-:W1:Y:S01]  /*a400*/  LDSM.16.MT88.4 R8, [R27+0x3c00] ;  /* 0x003c00001b08783b */ /* 0x000e620000004200 */
[-CC-:B------:R-:W-:Y:S01]  /*a410*/  FFMA.FTZ R4, R91, R22.reuse, -R24.reuse ;  /* 0x000000165b047223 */ /* 0x180fe20000010818 */
[----:B------:R-:W-:Y:S01]  /*a420*/  FFMA.FTZ R91, R92, R22, -R24 ;  /* 0x000000165c5b7223 */ /* 0x000fe20000010818 */
[----:B---3--:R-:W-:-:S03]  /*a430*/  F2FP.F16.F32.PACK_AB R5, R125, R127 ;  /* 0x0000007f7d05723e */ /* 0x008fc600000000ff */
[----:B------:R-:W-:Y:S01]  /*a440*/  MUFU.EX2 R95, R95 ;  /* 0x0000005f005f7308 */ /* 0x000fe20000000800 */
[----:B--2---:R-:W-:Y:S01]  /*a450*/  F2FP.F16.F32.PACK_AB R7, R89, R90 ;  /* 0x0000005a5907723e */ /* 0x004fe200000000ff */
[----:B------:R-:W-:-:S04]  /*a460*/  FADD.FTZ R127, R127, R60 ;  /* 0x0000003c7f7f7221 */ /* 0x000fc80000010000 */
[----:B------:R-:W-:Y:S02]  /*a470*/  FADD.FTZ R125, R125, R127 ;  /* 0x0000007f7d7d7221 */ /* 0x000fe40000010000 */
[----:B------:R2:W-:Y:S02]  /*a480*/  MUFU.EX2 R92, R4 ;  /* 0x00000004005c7308 */ /* 0x0005e40000000800 */
[----:B------:R-:W-:-:S04]  /*a490*/  FADD.FTZ R125, R90, R125 ;  /* 0x0000007d5a7d7221 */ /* 0x000fc80000010000 */
[----:B------:R-:W-:Y:S01]  /*a4a0*/  FADD.FTZ R89, R89, R125 ;  /* 0x0000007d59597221 */ /* 0x000fe20000010000 */
[----:B------:R-:W-:Y:S01]  /*a4b0*/  FFMA.FTZ R125, R3, R22, -R21 ;  /* 0x00000016037d7223 */ /* 0x000fe20000010815 */
[----:B------:R-:W3:Y:S02]  /*a4c0*/  MUFU.EX2 R91, R91 ;  /* 0x0000005b005b7308 */ /* 0x000ee40000000800 */
[----:B----4-:R-:W-:-:S04]  /*a4d0*/  FADD.FTZ R89, R129, R89 ;  /* 0x0000005981597221 */ /* 0x010fc80000010000 */
[----:B-----5:R-:W-:Y:S02]  /*a4e0*/  FADD.FTZ R89, R88, R89 ;  /* 0x0000005958597221 */ /* 0x020fe40000010000 */
[----:B------:R-:W4:Y:S01]  /*a4f0*/  MUFU.EX2 R87, R87 ;  /* 0x0000005700577308 */ /* 0x000f220000000800 */
[----:B--2---:R-:W-:Y:S01]  /*a500*/  F2FP.F16.F32.PACK_AB R4, R126, R128 ;  /* 0x000000807e04723e */ /* 0x004fe200000000ff */
[----:B------:R-:W-:Y:S01]  /*a510*/  FADD.FTZ R128, R128, R62 ;  /* 0x0000003e80807221 */ /* 0x000fe20000010000 */
[----:B-1----:R-:W-:-:S03]  /*a520*/  FADD.FTZ R89, R86, R89 ;  /* 0x0000005956597221 */ /* 0x002fc60000010000 */
[----:B------:R-:W-:Y:S02]  /*a530*/  FADD.FTZ R128, R126, R128 ;  /* 0x000000807e807221 */ /* 0x000fe40000010000 */
[----:B------:R-:W-:Y:S01]  /*a540*/  MUFU.EX2 R93, R94 ;  /* 0x0000005e005d7308 */ /* 0x000fe20000000800 */
[----:B---3--:R-:W-:Y:S01]  /*a550*/  F2FP.F16.F32.PACK_AB R6, R91, R92 ;  /* 0x0000005c5b06723e */ /* 0x008fe200000000ff */
[----:B------:R-:W-:-:S04]  /*a560*/  FADD.FTZ R128, R92, R128 ;  /* 0x000000805c807221 */ /* 0x000fc80000010000 */
[----:B------:R-:W-:Y:S02]  /*a570*/  FADD.FTZ R91, R91, R128 ;  /* 0x000000805b5b7221 */ /* 0x000fe40000010000 */
[----:B------:R-:W-:Y:S01]  /*a580*/  HMMA.16816.F32 R80, R4, R8, R80 ;  /* 0x000000080450723c */ /* 0x000fe20000001850 */
[----:B------:R-:W1:Y:S01]  /*a590*/  MUFU.EX2 R67, R67 ;  /* 0x0000004300437308 */ /* 0x000e620000000800 */
[----:B------:R-:W-:-:S04]  /*a5a0*/  FADD.FTZ R91, R95, R91 ;  /* 0x0000005b5f5b7221 */ /* 0x000fc80000010000 */
[C---:B----4-:R-:W-:Y:S02]  /*a5b0*/  FADD.FTZ R91, R87.reuse, R91 ;  /* 0x0000005b575b7221 */ /* 0x050fe40000010000 */
[C---:B------:R-:W-:Y:S01]  /*a5c0*/  HMMA.16816.F32 R76, R4.reuse, R10, R76 ;  /* 0x0000000a044c723c */ /* 0x040fe2000000184c */
[----:B------:R-:W2:Y:S01]  /*a5d0*/  LDSM.16.MT88.4 R8, [R20+0x3c00] ;  /* 0x003c00001408783b */ /* 0x000ea20000004200 */
[----:B------:R-:W3:Y:S08]  /*a5e0*/  MUFU.EX2 R66, R66 ;  /* 0x0000004200427308 */ /* 0x000ef00000000800 */
[----:B------:R-:W4:Y:S08]  /*a5f0*/  MUFU.EX2 R53, R53 ;  /* 0x0000003500357308 */ /* 0x000f300000000800 */
[----:B------:R-:W-:Y:S08]  /*a600*/  MUFU.EX2 R51, R51 ;  /* 0x0000003300337308 */ /* 0x000ff00000000800 */
[----:B------:R-:W-:Y:S08]  /*a610*/  MUFU.EX2 R49, R49 ;  /* 0x0000003100317308 */ /* 0x000ff00000000800 */
[----:B------:R-:W5:Y:S01]  /*a620*/  MUFU.EX2 R52, R52 ;  /* 0x0000003400347308 */ /* 0x000f620000000800 */
[C---:B--2---:R-:W-:Y:S07]  /*a630*/  HMMA.16816.F32 R72, R4.reuse, R8, R72 ;  /* 0x000000080448723c */ /* 0x044fee0000001848 */
[----:B------:R-:W2:Y:S01]  /*a640*/  MUFU.EX2 R50, R50 ;  /* 0x0000003200327308 */ /* 0x000ea20000000800 */
[----:B------:R-:W-:Y:S01]  /*a650*/  HMMA.16816.F32 R68, R4, R10, R68 ;  /* 0x0000000a0444723c */ /* 0x000fe20000001844 */
[----:B------:R-:W2:Y:S01]  /*a660*/  LDSM.16.MT88.4 R8, [R27+0x4000] ;  /* 0x004000001b08783b */ /* 0x000ea20000004200 */
[----:B------:R-:W-:-:S05]  /*a670*/  F2FP.F16.F32.PACK_AB R4, R87, R95 ;  /* 0x0000005f5704723e */ /* 0x000fca00000000ff */
[----:B------:R-:W-:Y:S01]  /*a680*/  MUFU.EX2 R48, R48 ;  /* 0x0000003000307308 */ /* 0x000fe20000000800 */
[----:B------:R-:W-:Y:S02]  /*a690*/  F2FP.F16.F32.PACK_AB R5, R88, R129 ;  /* 0x000000815805723e */ /* 0x000fe400000000ff */
[----:B-1----:R-:W-:Y:S01]  /*a6a0*/  F2FP.F16.F32.PACK_AB R6, R67, R93 ;  /* 0x0000005d4306723e */ /* 0x002fe200000000ff */
[----:B------:R-:W-:Y:S01]  /*a6b0*/  FADD.FTZ R93, R93, R91 ;  /* 0x0000005b5d5d7221 */ /* 0x000fe20000010000 */
[C---:B---3--:R-:W-:Y:S01]  /*a6c0*/  F2FP.F16.F32.PACK_AB R7, R66.reuse, R86 ;  /* 0x000000564207723e */ /* 0x048fe200000000ff */
[----:B------:R-:W-:Y:S02]  /*a6d0*/  FADD.FTZ R66, R66, R89 ;  /* 0x0000005942427221 */ /* 0x000fe40000010000 */
[----:B------:R-:W1:Y:S01]  /*a6e0*/  MUFU.EX2 R47, R47 ;  /* 0x0000002f002f7308 */ /* 0x000e620000000800 */
[----:B------:R-:W-:Y:S01]  /*a6f0*/  FADD.FTZ R93, R67, R93 ;  /* 0x0000005d435d7221 */ /* 0x000fe20000010000 */
[----:B----4-:R-:W-:-:S03]  /*a700*/  FADD.FTZ R66, R53, R66 ;  /* 0x0000004235427221 */ /* 0x010fc60000010000 */
[----:B-----5:R-:W-:-:S03]  /*a710*/  FADD.FTZ R93, R52, R93 ;  /* 0x0000005d345d7221 */ /* 0x020fc60000010000 */
[----:B------:R-:W3:Y:S08]  /*a720*/  MUFU.EX2 R46, R46 ;  /* 0x0000002e002e7308 */ /* 0x000ef00000000800 */
[----:B------:R-:W-:Y:S08]  /*a730*/  MUFU.EX2 R39, R39 ;  /* 0x0000002700277308 */ /* 0x000ff00000000800 */
[----:B------:R-:W-:Y:S01]  /*a740*/  MUFU.EX2 R38, R38 ;  /* 0x0000002600267308 */ /* 0x000fe20000000800 */
[C---:B--2---:R-:W-:Y:S07]  /*a750*/  HMMA.16816.F32 R80, R4.reuse, R8, R80 ;  /* 0x000000080450723c */ /* 0x044fee0000001850 */
[----:B------:R-:W-:Y:S01]  /*a760*/  MUFU.EX2 R37, R37 ;  /* 0x0000002500257308 */ /* 0x000fe20000000800 */
[C---:B------:R-:W-:Y:S01]  /*a770*/  HMMA.16816.F32 R76, R4.reuse, R10, R76 ;  /* 0x0000000a044c723c */ /* 0x040fe2000000184c */
[----:B------:R-:W2:Y:S06]  /*a780*/  LDSM.16.MT88.4 R8, [R20+0x4000] ;  /* 0x004000001408783b */ /* 0x000eac0000004200 */
[----:B------:R-:W-:Y:S08]  /*a790*/  MUFU.EX2 R43, R43 ;  /* 0x0000002b002b7308 */ /* 0x000ff00000000800 */
[----:B------:R-:W4:Y:S08]  /*a7a0*/  MUFU.EX2 R45, R45 ;  /* 0x0000002d002d7308 */ /* 0x000f300000000800 */
[----:B------:R-:W-:Y:S08]  /*a7b0*/  MUFU.EX2 R31, R31 ;  /* 0x0000001f001f7308 */ /* 0x000ff00000000800 */
[----:B------:R-:W-:Y:S08]  /*a7c0*/  MUFU.EX2 R30, R30 ;  /* 0x0000001e001e7308 */ /* 0x000ff00000000800 */
[----:B------:R5:W4:Y:S01]  /*a7d0*/  MUFU.EX2 R32, R17 ;  /* 0x0000001100207308 */ /* 0x000b220000000800 */
[C---:B--2---:R-:W-:Y:S07]  /*a7e0*/  HMMA.16816.F32 R72, R4.reuse, R8, R72 ;  /* 0x000000080448723c */ /* 0x044fee0000001848 */
[----:B------:R-:W2:Y:S01]  /*a7f0*/  MUFU.EX2 R29, R29 ;  /* 0x0000001d001d7308 */ /* 0x000ea20000000800 */
[----:B------:R-:W-:Y:S01]  /*a800*/  HMMA.16816.F32 R68, R4, R10, R68 ;  /* 0x0000000a0444723c */ /* 0x000fe20000001844 */
[----:B------:R-:W2:Y:S01]  /*a810*/  LDSM.16.MT88.4 R8, [R27+0x4400] ;  /* 0x004400001b08783b */ /* 0x000ea20000004200 */
[C---:B------:R-:W-:Y:S01]  /*a820*/  F2FP.F16.F32.PACK_AB R4, R50.reuse, R52 ;  /* 0x000000343204723e */ /* 0x040fe200000000ff */
[----:B------:R-:W-:Y:S01]  /*a830*/  FADD.FTZ R50, R50, R93 ;  /* 0x0000005d32327221 */ /* 0x000fe20000010000 */
[----:B------:R-:W-:Y:S01]  /*a840*/  F2FP.F16.F32.PACK_AB R5, R51, R53 ;  /* 0x000000353305723e */ /* 0x000fe200000000ff */
[----:B-----5:R-:W5:Y:S01]  /*a850*/  LDSM.16.MT88.4 R16, [R20+0x4800] ;  /* 0x004800001410783b */ /* 0x020f620000004200 */
[----:B-1----:R-:W-:Y:S01]  /*a860*/  F2FP.F16.F32.PACK_AB R6, R47, R48 ;  /* 0x000000302f06723e */ /* 0x002fe200000000ff */
[----:B------:R-:W-:Y:S01]  /*a870*/  FADD.FTZ R51, R51, R66 ;  /* 0x0000004233337221 */ /* 0x000fe20000010000 */
[----:B---3--:R-:W-:Y:S01]  /*a880*/  F2FP.F16.F32.PACK_AB R7, R46, R49 ;  /* 0x000000312e07723e */ /* 0x008fe200000000ff */
[----:B------:R-:W-:Y:S01]  /*a890*/  FADD.FTZ R50, R48, R50 ;  /* 0x0000003230327221 */ /* 0x000fe20000010000 */
[----:B------:R-:W-:Y:S01]  /*a8a0*/  MUFU.EX2 R28, R28 ;  /* 0x0000001c001c7308 */ /* 0x000fe20000000800 */
[----:B------:R-:W-:-:S02]  /*a8b0*/  FADD.FTZ R51, R49, R51 ;  /* 0x0000003331337221 */ /* 0x000fc40000010000 */
[----:B------:R-:W-:Y:S02]  /*a8c0*/  FADD.FTZ R47, R47, R50 ;  /* 0x000000322f2f7221 */ /* 0x000fe40000010000 */
[----:B------:R-:W-:Y:S01]  /*a8d0*/  HMMA.16816.F32 R72, R4, R12, R72 ;  /* 0x0000000c0448723c */ /* 0x000fe20000001848 */
[----:B------:R-:W-:Y:S01]  /*a8e0*/  FADD.FTZ R46, R46, R51 ;  /* 0x000000332e2e7221 */ /* 0x000fe20000010000 */
[----:B----4-:R-:W-:Y:S01]  /*a8f0*/  FADD.FTZ R47, R45, R47 ;  /* 0x0000002f2d2f7221 */ /* 0x010fe20000010000 */
[----:B------:R-:W1:Y:S02]  /*a900*/  MUFU.EX2 R36, R36 ;  /* 0x0000002400247308 */ /* 0x000e640000000800 */
[----:B------:R-:W-:-:S03]  /*a910*/  FADD.FTZ R46, R39, R46 ;  /* 0x0000002e272e7221 */ /* 0x000fc60000010000 */
[C---:B------:R-:W-:Y:S01]  /*a920*/  HMMA.16816.F32 R68, R4.reuse, R14, R68 ;  /* 0x0000000e0444723c */ /* 0x040fe20000001844 */
[----:B------:R-:W-:Y:S02]  /*a930*/  LDSM.16.MT88.4 R12, [R27+0x4c00] ;  /* 0x004c00001b0c783b */ /* 0x000fe40000004200 */
[----:B------:R-:W3:Y:S08]  /*a940*/  MUFU.EX2 R42, R42 ;  /* 0x0000002a002a7308 */ /* 0x000ef00000000800 */
[----:B------:R-:W-:Y:S01]  /*a950*/  MUFU.EX2 R124, R124 ;  /* 0x0000007c007c7308 */ /* 0x000fe20000000800 */
[C---:B--2---:R-:W-:Y:S07]  /*a960*/  HMMA.16816.F32 R80, R4.reuse, R8, R80 ;  /* 0x000000080450723c */ /* 0x044fee0000001850 */
[----:B------:R-:W-:Y:S01]  /*a970*/  MUFU.EX2 R125, R125 ;  /* 0x0000007d007d7308 */ /* 0x000fe20000000800 */
[----:B------:R-:W-:Y:S01]  /*a980*/  HMMA.16816.F32 R76, R4, R10, R76 ;  /* 0x0000000a044c723c */ /* 0x000fe2000000184c */
[----:B------:R-:W2:Y:S01]  /*a990*/  LDSM.16.MT88.4 R8, [R27+0x4800] ;  /* 0x004800001b08783b */ /* 0x000ea20000004200 */
[-CC-:B------:R-:W-:Y:S01]  /*a9a0*/  FFMA.FTZ R4, R26, R22.reuse, -R24.reuse ;  /* 0x000000161a047223 */ /* 0x180fe20000010818 */
[----:B------:R-:W-:Y:S01]  /*a9b0*/  FFMA.FTZ R26, R25, R22, -R24 ;  /* 0x00000016191a7223 */ /* 0x000fe20000010818 */
[C---:B------:R-:W-:Y:S01]  /*a9c0*/  F2FP.F16.F32.PACK_AB R5, R38.reuse, R39 ;  /* 0x000000272605723e */ /* 0x040fe200000000ff */
[----:B------:R-:W-:-:S02]  /*a9d0*/  FADD.FTZ R38, R38, R46 ;  /* 0x0000002e26267221 */ /* 0x000fc40000010000 */
[----:B------:R4:W5:Y:S01]  /*a9e0*/  MUFU.EX2 R25, R4 ;  /* 0x0000000400197308 */ /* 0x0009620000000800 */
[----:B------:R-:W-:Y:S02]  /*a9f0*/  F2FP.F16.F32.PACK_AB R6, R32, R30 ;  /* 0x0000001e2006723e */ /* 0x000fe400000000ff */
[----:B------:R-:W-:Y:S01]  /*aa00*/  F2FP.F16.F32.PACK_AB R7, R43, R37 ;  /* 0x000000252b07723e */ /* 0x000fe200000000ff */
[----:B------:R-:W-:-:S04]  /*aa10*/  FADD.FTZ R38, R37, R38 ;  /* 0x0000002625267221 */ /* 0x000fc80000010000 */
[----:B------:R-:W2:Y:S01]  /*aa20*/  MUFU.EX2 R26, R26 ;  /* 0x0000001a001a7308 */ /* 0x000ea20000000800 */
[----:B------:R-:W-:-:S04]  /*aa30*/  FADD.FTZ R43, R43, R38 ;  /* 0x000000262b2b7221 */ /* 0x000fc80000010000 */
[----:B------:R-:W-:Y:S01]  /*aa40*/  FADD.FTZ R43, R29, R43 ;  /* 0x0000002b1d2b7221 */ /* 0x000fe20000010000 */
[C---:B----4-:R-:W-:Y:S01]  /*aa50*/  F2FP.F16.F32.PACK_AB R4, R31.reuse, R45 ;  /* 0x0000002d1f04723e */ /* 0x050fe200000000ff */
[----:B------:R-:W-:Y:S02]  /*aa60*/  FADD.FTZ R31, R31, R47 ;  /* 0x0000002f1f1f7221 */ /* 0x000fe40000010000 */
[----:B-1----:R-:W-:Y:S02]  /*aa70*/  FADD.FTZ R43, R36, R43 ;  /* 0x0000002b242b7221 */ /* 0x002fe40000010000 */
[----:B------:R-:W-:Y:S02]  /*aa80*/  FADD.FTZ R31, R30, R31 ;  /* 0x0000001f1e1f7221 */ /* 0x000fe40000010000 */
[----:B---3--:R-:W-:Y:S01]  /*aa90*/  FADD.FTZ R43, R42, R43 ;  /* 0x0000002b2a2b7221 */ /* 0x008fe20000010000 */
[----:B-----5:R-:W-:Y:S01]  /*aaa0*/  HMMA.16816.F32 R72, R4, R16, R72 ;  /* 0x000000100448723c */ /* 0x020fe20000001848 */
[----:B------:R-:W-:-:S04]  /*aab0*/  FADD.FTZ R32, R32, R31 ;  /* 0x0000001f20207221 */ /* 0x000fc80000010000 */
[----:B------:R-:W-:-:S03]  /*aac0*/  FADD.FTZ R32, R28, R32 ;  /* 0x000000201c207221 */ /* 0x000fc60000010000 */
[----:B------:R-:W-:Y:S01]  /*aad0*/  HMMA.16816.F32 R68, R4, R18, R68 ;  /* 0x000000120444723c */ /* 0x000fe20000001844 */
[----:B------:R-:W-:-:S04]  /*aae0*/  FADD.FTZ R32, R25, R32 ;  /* 0x0000002019207221 */ /* 0x000fc80000010000 */
[----:B--2---:R-:W-:-:S03]  /*aaf0*/  FADD.FTZ R32, R26, R32 ;  /* 0x000000201a207221 */ /* 0x004fc60000010000 */
[C---:B------:R-:W-:Y:S08]  /*ab00*/  HMMA.16816.F32 R80, R4.reuse, R8, R80 ;  /* 0x000000080450723c */ /* 0x040ff00000001850 */
        /* <DEDUP_REMOVED lines=15> */
[----:B------:R-:W-:Y:S02]  /*ac00*/  IMAD.MOV.U32 R87, RZ, RZ, R0 ;  /* 0x000000ffff577224 */ /* 0x000fe400078e0000 */
[----:B------:R-:W-:Y:S01]  /*ac10*/  IMAD.MOV.U32 R86, RZ, RZ, R2 ;  /* 0x000000ffff567224 */ /* 0x000fe200078e0002 */
[----:B------:R-:W-:-:S13]  /*ac20*/  ISETP.NE.AND.EX P2, PT, R123, RZ, PT, P0 ;  /* 0x000000ff7b00720c */ /* 0x000fda0003f45300 */
.L_x_6944:
        /* <DEDUP_REMOVED lines=78> */
.L_x_6939:
[----:B------:R-:W-:Y:S05]  /*b110*/  BSYNC.RECONVERGENT B0 ;  /* 0x0000000000007941 */ /* 0x000fea0003800200 */
.L_x_6938:
        /* <DEDUP_REMOVED lines=9> */
[----:B------:R-:W-:Y:S02]  /*b1b0*/  SHF.L.U32 R4, R104, 0x6, RZ ;  /* 0x0000000668047819 */ /* 0x000fe400000006ff */
[----:B------:R-:W-:Y:S02]  /*b1c0*/  LOP3.LUT R3, R3, 0x1f20, R2, 0xf8, !PT ;  /* 0x00001f2003037812 */ /* 0x000fe400078ef802 */
[-C--:B------:R-:W-:Y:S02]  /*b1d0*/  IADD3 R6, P0, PT, R4, R111.reuse, RZ ;  /* 0x0000006f04067210 */ /* 0x080fe40007f1e0ff */
[----:B------:R-:W-:Y:S02]  /*b1e0*/  SHF.L.U64.HI R5, R104, 0x6, R105 ;  /* 0x0000000668057819 */ /* 0x000fe40000010269 */
[----:B------:R-:W-:Y:S02]  /*b1f0*/  IADD3 R8, P3, PT, R6, R4, RZ ;  /* 0x0000000406087210 */ /* 0x000fe40007f7e0ff */
[----:B------:R-:W-:Y:S01]  /*b200*/  @!P1 MOV R10, R111 ;  /* 0x0000006f000a9202 */ /* 0x000fe20000000f00 */
[----:B-1----:R-:W-:Y:S01]  /*b210*/  ULEA UR6, UR7, UR9, 0x18 ;  /* 0x0000000907067291 */ /* 0x002fe2000f8ec0ff */
[-C--:B------:R-:W-:Y:S02]  /*b220*/  @!P1 MOV R11, R110.reuse ;  /* 0x0000006e000b9202 */ /* 0x080fe40000000f00 */
[----:B------:R-:W-:Y:S02]  /*b230*/  IADD3.X R7, PT, PT, R5, R110, RZ, P0, !PT ;  /* 0x0000006e05077210 */ /* 0x000fe400007fe4ff */
[----:B------:R-:W-:Y:S02]  /*b240*/  @!P1 IADD3 R4, P0, PT, R8, R4, RZ ;  /* 0x0000000408049210 */ /* 0x000fe40007f1e0ff */
[----:B------:R-:W-:Y:S02]  /*b250*/  LEA R3, R3, UR6, 0x1 ;  /* 0x0000000603037c11 */ /* 0x000fe4000f8e08ff */
[-C--:B------:R-:W-:Y:S02]  /*b260*/  IADD3.X R9, PT, PT, R7, R5.reuse, RZ, P3, !PT ;  /* 0x0000000507097210 */ /* 0x080fe40001ffe4ff */
[----:B------:R-:W-:Y:S01]  /*b270*/  SHF.L.U32 R101, R97, 0x5, RZ ;  /* 0x0000000561657819 */ /* 0x000fe200000006ff */
[----:B------:R-:W-:Y:S01]  /*b280*/  @!PT LDS RZ, [RZ] ;  /* 0x00000000fffff984 */ /* 0x000fe20000000800 */
[----:B------:R-:W-:Y:S01]  /*b290*/  @!PT LDS RZ, [RZ] ;  /* 0x00000000fffff984 */ /* 0x000fe20000000800 */
[----:B------:R-:W-:Y:S01]  /*b2a0*/  @!PT LDS RZ, [RZ] ;  /* 0x00000000fffff984 */ /* 0x000fe20000000800 */
[----:B------:R-:W-:Y:S01]  /*b2b0*/  @!P1 LDGSTS.E.BYPASS.LTC128B.128 [R3+0x3000], desc[UR4][R10.64] ;  /* 0x030000000a039fae */ /* 0x000fe2000b981a04 */
[----:B------:R-:W-:Y:S02]  /*b2c0*/  @!P1 IADD3.X R5, PT, PT, R9, R5, RZ, P0, !PT ;  /* 0x0000000509059210 */ /* 0x000fe400007fe4ff */
[C---:B------:R-:W-:Y:S02]  /*b2d0*/  SHF.L.U32 R99, R97.reuse, 0x4, RZ ;  /* 0x0000000461637819 */ /* 0x040fe400000006ff */
[----:B------:R-:W-:Y:S02]  /*b2e0*/  SHF.L.U32 R96, R97, 0x2, RZ ;  /* 0x0000000261607819 */ /* 0x000fe400000006ff */
[----:B------:R-:W-:Y:S01]  /*b2f0*/  LOP3.LUT R2, R99, 0x100, RZ, 0xc0, !PT ;  /* 0x0000010063027812 */ /* 0x000fe200078ec0ff */
[----:B------:R-:W-:Y:S01]  /*b300*/  @P1 STS.128 [R3+0x3000], RZ ;  /* 0x003000ff03001388 */ /* 0x000fe20000000c00 */
[----:B------:R-:W-:Y:S02]  /*b310*/  LOP3.LUT R0, R101, 0xc0, RZ, 0xc0, !PT ;  /* 0x000000c065007812 */ /* 0x000fe400078ec0ff */
[----:B------:R-:W-:Y:S02]  /*b320*/  LOP3.LUT R100, R96, 0x18, RZ, 0xc0, !PT ;  /* 0x0000001860647812 */ /* 0x000fe400078ec0ff */
[----:B------:R-:W-:Y:S02]  /*b330*/  LOP3.LUT R2, R2, 0x20, R101, 0xf8, !PT ;  /* 0x0000002002027812 */ /* 0x000fe400078ef865 */
[----:B------:R-:W-:Y:S01]  /*b340*/  LOP3.LUT R0, R0, 0x8, R97, 0xf8, !PT ;  /* 0x0000000800007812 */ /* 0x000fe200078ef861 */
[----:B------:R-:W-:Y:S01]  /*b350*/  @!PT LDS RZ, [RZ] ;  /* 0x00000000fffff984 */ /* 0x000fe20000000800 */
[----:B------:R-:W-:Y:S01]  /*b360*/  @!PT LDS RZ, [RZ] ;  /* 0x00000000fffff984 */ /* 0x000fe20000000800 */
[----:B------:R-:W-:Y:S01]  /*b370*/  @!PT LDS RZ, [RZ] ;  /* 0x00000000fffff984 */ /* 0x000fe20000000800 */
[----:B------:R-:W-:Y:S01]  /*b380*/  @!P1 LDGSTS.E.BYPASS.LTC128B.128 [R3+0x3800], desc[UR4][R6.64] ;  /* 0x0380000006039fae */ /* 0x000fe2000b981a04 */
[----:B------:R-:W-:Y:S02]  /*b390*/  LOP3.LUT P0, RZ, R97, 0x4, RZ, 0xc0, !PT ;  /* 0x0000000461ff7812 */ /* 0x000fe4000780c0ff */
[----:B------:R-:W-:Y:S02]  /*b3a0*/  LOP3.LUT R0, R2, R0, R100, 0xf6, !PT ;  /* 0x0000000002007212 */ /* 0x000fe400078ef664 */
[----:B------:R-:W-:Y:S02]  /*b3b0*/  MOV R2, 0x20 ;  /* 0x0000002000027802 */ /* 0x000fe40000000f00 */
[----:B------:R-:W-:Y:S01]  /*b3c0*/  LEA R0, R0, UR6, 0x1 ;  /* 0x0000000600007c11 */ /* 0x000fe2000f8e08ff */
[----:B------:R-:W-:Y:S01]  /*b3d0*/  @P1 STS.128 [R3+0x3800], RZ ;  /* 0x003800ff03001388 */ /* 0x000fe20000000c00 */
[----:B------:R-:W-:Y:S02]  /*b3e0*/  SEL R2, R2, 0xffffffe0, !P0 ;  /* 0xffffffe002027807 */ /* 0x000fe40004000000 */
[----:B------:R-:W-:Y:S02]  /*b3f0*/  IADD3 R119, PT, PT, R119, -0x1, RZ ;  /* 0xffffffff77777810 */ /* 0x000fe40007ffe0ff */
[----:B------:R-:W-:Y:S02]  /*b400*/  IADD3 R92, PT, PT, R98, R2, RZ ;  /* 0x00000002625c7210 */ /* 0x000fe40007ffe0ff */
[----:B------:R-:W-:Y:S01]  /*b410*/  ISETP.GT.AND P3, PT, R119, R106, PT ;  /* 0x0000006a7700720c */ /* 0x000fe20003f64270 */
        /* <DEDUP_REMOVED lines=9> */
[----:B------:R-:W-:Y:S08]  /*b4b0*/  @P1 STS.128 [R3+0x4800], RZ ;  /* 0x004800ff03001388 */ /* 0x000ff00000000c00 */
[----:B------:R-:W-:Y:S08]  /*b4c0*/  LDSM.16.M88.4 R64, [R98] ;  /* 0x000000006240783b */ /* 0x000ff00000000200 */
[----:B-1----:R-:W2:Y:S08]  /*b4d0*/  LDSM.16.M88.4 R8, [R0+0x1000] ;  /* 0x001000000008783b */ /* 0x002eb00000000200 */
[----:B------:R-:W1:Y:S08]  /*b4e0*/  LDSM.16.M88.4 R16, [R0+0x1400] ;  /* 0x001400000010783b */ /* 0x000e700000000200 */
[----:B------:R-:W3:Y:S08]  /*b4f0*/  LDSM.16.M88.4 R24, [R0+0x1800] ;  /* 0x001800000018783b */ /* 0x000ef00000000200 */
[----:B------:R-:W4:Y:S08]  /*b500*/  LDSM.16.M88.4 R32, [R0+0x1c00] ;  /* 0x001c00000020783b */ /* 0x000f300000000200 */
[----:B------:R-:W5:Y:S01]  /*b510*/  LDSM.16.M88.4 R40, [R0+0x2000] ;  /* 0x002000000028783b */ /* 0x000f620000000200 */
[C---:B--2---:R-:W-:Y:S07]  /*b520*/  HMMA.16816.F32 R4, R64.reuse, R8, RZ ;  /* 0x000000084004723c */ /* 0x044fee00000018ff */
[----:B------:R-:W2:Y:S01]  /*b530*/  LDSM.16.M88.4 R48, [R0+0x2400] ;  /* 0x002400000030783b */ /* 0x000ea20000000200 */
[C---:B------:R-:W-:Y:S07]  /*b540*/  HMMA.16816.F32 R8, R64.reuse, R10, RZ ;  /* 0x0000000a4008723c */ /* 0x040fee00000018ff */
[----:B------:R-:W0:Y:S08]  /*b550*/  LDGDEPBAR ;  /* 0x00000000000079af */ /* 0x000e300000000000 */
[----:B------:R-:W2:Y:S01]  /*b560*/  LDSM.16.M88.4 R56, [R0+0x2800] ;  /* 0x002800000038783b */ /* 0x000ea20000000200 */
[C---:B-1----:R-:W-:Y:S07]  /*b570*/  HMMA.16816.F32 R12, R64.reuse, R16, RZ ;  /* 0x00000010400c723c */ /* 0x042fee00000018ff */
[----:B------:R1:W2:Y:S01]  /*b580*/  LDSM.16.M88.4 R88, [R0+0x2c00] ;  /* 0x002c00000058783b */ /* 0x0002a20000000200 */
[C---:B------:R-:W-:Y:S07]  /*b590*/  HMMA.16816.F32 R16, R64.reuse, R18, RZ ;  /* 0x000000124010723c */ /* 0x040fee00000018ff */
[----:B------:R-:W-:Y:S01]  /*b5a0*/  LDSM.16.M88.4 R92, [R92] ;  /* 0x000000005c5c783b */ /* 0x000fe20000000200 */
[C---:B---3--:R-:W-:Y:S08]  /*b5b0*/  HMMA.16816.F32 R20, R64.reuse, R24, RZ ;  /* 0x000000184014723c */ /* 0x048ff000000018ff */
[C---:B------:R-:W-:Y:S01]  /*b5c0*/  HMMA.16816.F32 R24, R64.reuse, R26, RZ ;  /* 0x0000001a4018723c */ /* 0x040fe200000018ff */
[----:B-1----:R-:W-:Y:S02]  /*b5d0*/  IADD3 R0, PT, PT, R0, R2, RZ ;  /* 0x0000000200007210 */ /* 0x002fe40007ffe0ff */
[----:B------:R-:W3:Y:S05]  /*b5e0*/  LD.E R2, desc[UR4][R84.64+0x18c] ;  /* 0x00018c0454027980 */ /* 0x000eea000c101900 */
[C---:B----4-:R-:W-:Y:S08]  /*b5f0*/  HMMA.16816.F32 R28, R64.reuse, R32, RZ ;  /* 0x00000020401c723c */ /* 0x050ff000000018ff */
        /* <DEDUP_REMOVED lines=22> */
[-C--:B---3--:R-:W-:Y:S01]  /*b760*/  FMUL.FTZ R6, R6, R2.reuse ;  /* 0x0000000206067220 */ /* 0x088fe20000410000 */
        /* <DEDUP_REMOVED lines=10> */
[C---:B-1----:R-:W-:Y:S03]  /*b810*/  HMMA.16816.F32 R36, R92.reuse, R88, R36 ;  /* 0x000000585c24723c */ /* 0x042fe60000001824 */
[----:B------:R1:W4:Y:S01]  /*b820*/  MUFU.TANH R164, R7 ;  /* 0x0000000700a47308 */ /* 0x0003220000002400 */
[-C--:B------:R-:W-:Y:S01]  /*b830*/  FMUL.FTZ R12, R12, R2.reuse ;  /* 0x000000020c0c7220 */ /* 0x080fe20000410000 */
[-C--:B------:R-:W-:Y:S01]  /*b840*/  FMUL.FTZ R15, R15, R2.reuse ;  /* 0x000000020f0f7220 */ /* 0x080fe20000410000 */
[-C--:B------:R-:W-:Y:S01]  /*b850*/  FMUL.FTZ R16, R16, R2.reuse ;  /* 0x0000000210107220 */ /* 0x080fe20000410000 */
[-C--:B------:R-:W-:Y:S01]  /*b860*/  FMUL.FTZ R17, R17, R2.reuse ;  /* 0x0000000211117220 */ /* 0x080fe20000410000 */
[-C--:B------:R-:W-:Y:S01]  /*b870*/  FMUL.FTZ R18, R18, R2.reuse ;  /* 0x0000000212127220 */ /* 0x080fe20000410000 */
[C---:B------:R-:W-:Y:S04]  /*b880*/  HMMA.16816.F32 R40, R92.reuse, R90, R40 ;  /* 0x0000005a5c28723c */ /* 0x040fe80000001828 */
[----:B------:R5:W3:Y:S01]  /*b890*/  MUFU.TANH R162, R8 ;  /* 0x0000000800a27308 */ /* 0x000ae20000002400 */
[----:B------:R-:W4:Y:S01]  /*b8a0*/  LDSM.16.M88.4 R88, [R0+0x2400] ;  /* 0x002400000058783b */ /* 0x000f220000000200 */
[-C--:B--2---:R-:W-:Y:S01]  /*b8b0*/  FMUL.FTZ R6, R10, R2.reuse ;  /* 0x000000020a067220 */ /* 0x084fe20000410000 */
        /* <DEDUP_REMOVED lines=13> */
[----:B------:R-:W1:Y:S01]  /*b990*/  MUFU.TANH R136, R36 ;  /* 0x0000002400887308 */ /* 0x000e620000002400 */
[-C--:B-----5:R-:W-:Y:S01]  /*b9a0*/  FMUL.FTZ R8, R11, R2.reuse ;  /* 0x000000020b087220 */ /* 0x0a0fe20000410000 */
[-C--:B------:R-:W-:Y:S01]  /*b9b0*/  FMUL.FTZ R30, R30, R2.reuse ;  /* 0x000000021e1e7220 */ /* 0x080fe20000410000 */
[-C--:B------:R-:W-:Y:S01]  /*b9c0*/  FMUL.FTZ R31, R31, R2.reuse ;  /* 0x000000021f1f7220 */ /* 0x080fe20000410000 */
[-C--:B------:R-:W-:Y:S01]  /*b9d0*/  FMUL.FTZ R32, R32, R2.reuse ;  /* 0x0000000220207220 */ /* 0x080fe20000410000 */
[-C--:B------:R-:W-:Y:S01]  /*b9e0*/  FMUL.FTZ R33, R33, R2.reuse ;  /* 0x0000000221217220 */ /* 0x080fe20000410000 */
[-C--:B------:R-:W-:Y:S01]  /*b9f0*/  FMUL.FTZ R34, R34, R2.reuse ;  /* 0x0000000222227220 */ /* 0x080fe20000410000 */
[-C--:B------:R-:W-:Y:S03]  /*ba00*/  FMUL.FTZ R35, R35, R2.reuse ;  /* 0x0000000223237220 */ /* 0x080fe60000410000 */
[----:B------:R5:W1:Y:S01]  /*ba10*/  MUFU.TANH R138, R37 ;  /* 0x00000025008a7308 */ /* 0x000a620000002400 */
[-C--:B--2---:R-:W-:Y:S01]  /*ba20*/  FMUL.FTZ R13, R14, R2.reuse ;  /* 0x000000020e0d7220 */ /* 0x084fe20000410000 */
[-C--:B------:R-:W-:Y:S01]  /*ba30*/  FMUL.FTZ R40, R40, R2.reuse ;  /* 0x0000000228287220 */ /* 0x080fe20000410000 */
[-C--:B------:R-:W-:Y:S01]  /*ba40*/  FMUL.FTZ R42, R42, R2.reuse ;  /* 0x000000022a2a7220 */ /* 0x080fe20000410000 */
[-C--:B------:R-:W-:Y:S06]  /*ba50*/  FMUL.FTZ R43, R43, R2.reuse ;  /* 0x000000022b2b7220 */ /* 0x080fec0000410000 */
[----:B------:R2:W1:Y:S10]  /*ba60*/  MUFU.TANH R140, R38 ;  /* 0x00000026008c7308 */ /* 0x0004740000002400 */
[----:B------:R-:W1:Y:S01]  /*ba70*/  MUFU.TANH R154, R20 ;  /* 0x00000014009a7308 */ /* 0x000e620000002400 */
[C---:B----4-:R-:W-:Y:S09]  /*ba80*/  HMMA.16816.F32 R44, R92.reuse, R88, R44 ;  /* 0x000000585c2c723c */ /* 0x050ff2000000182c */
[----:B------:R-:W4:Y:S01]  /*ba90*/  MUFU.TANH R153, R21 ;  /* 0x0000001500997308 */ /* 0x000f220000002400 */
[C---:B------:R-:W-:Y:S01]  /*baa0*/  HMMA.16816.F32 R48, R92.reuse, R90, R48 ;  /* 0x0000005a5c30723c */ /* 0x040fe20000001830 */
[----:B------:R-:W3:Y:S08]  /*bab0*/  LDSM.16.M88.4 R88, [R0+0x2800] ;  /* 0x002800000058783b */ /* 0x000ef00000000200 */
[----:B------:R-:W1:Y:S01]  /*bac0*/  MUFU.TANH R152, R22 ;  /* 0x0000001600987308 */ /* 0x000e620000002400 */
[-C--:B------:R-:W-:Y:S01]  /*bad0*/  FMUL.FTZ R44, R44, R2.reuse ;  /* 0x000000022c2c7220 */ /* 0x080fe20000410000 */
[-C--:B------:R-:W-:Y:S01]  /*bae0*/  FMUL.FTZ R45, R45, R2.reuse ;  /* 0x000000022d2d7220 */ /* 0x080fe20000410000 */
[-C--:B-----5:R-:W-:Y:S01]  /*baf0*/  FMUL.FTZ R37, R46, R2.reuse ;  /* 0x000000022e257220 */ /* 0x0a0fe20000410000 */
[-C--:B--2---:R-:W-:Y:S06]  /*bb00*/  FMUL.FTZ R38, R47, R2.reuse ;  /* 0x000000022f267220 */ /* 0x084fec0000410000 */
[----:B------:R-:W2:Y:S01]  /*bb10*/  MUFU.TANH R151, R23 ;  /* 0x0000001700977308 */ /* 0x000ea20000002400 */
[-C--:B------:R-:W-:Y:S01]  /*bb20*/  FMUL.FTZ R50, R50, R2.reuse ;  /* 0x0000000232327220 */ /* 0x080fe20000410000 */
[-C--:B------:R-:W-:Y:S01]  /*bb30*/  FMUL.FTZ R51, R51, R2.reuse ;  /* 0x0000000233337220 */ /* 0x080fe20000410000 */
[-C--:B------:R-:W-:Y:S01]  /*bb40*/  FMUL.FTZ R36, R48, R2.reuse ;  /* 0x0000000230247220 */ /* 0x080fe20000410000 */
[-C--:B------:R-:W-:Y:S06]  /*bb50*/  FMUL.FTZ R49, R49, R2.reuse ;  /* 0x0000000231317220 */ /* 0x080fec0000410000 */
[----:B------:R5:W1:Y:S10]  /*bb60*/  MUFU.TANH R142, R39 ;  /* 0x00000027008e7308 */ /* 0x000a740000002400 */
[----:B------:R-:W1:Y:S10]  /*bb70*/  MUFU.TANH R131, R44 ;  /* 0x0000002c00837308 */ /* 0x000e740000002400 */
[----:B------:R-:W1:Y:S01]  /*bb80*/  MUFU.TANH R132, R45 ;  /* 0x0000002d00847308 */ /* 0x000e620000002400 */
[-C--:B-----5:R-:W-:Y:S01]  /*bb90*/  FMUL.FTZ R39, R41, R2.reuse ;  /* 0x0000000229277220 */ /* 0x0a0fe20000410000 */
[C---:B---3--:R-:W-:Y:S08]  /*bba0*/  HMMA.16816.F32 R52, R92.reuse, R88, R52 ;  /* 0x000000585c34723c */ /* 0x048ff00000001834 */
[----:B------:R3:W1:Y:S01]  /*bbb0*/  MUFU.TANH R128, R50 ;  /* 0x0000003200807308 */ /* 0x0006620000002400 */
[C---:B------:R-:W-:Y:S01]  /*bbc0*/  HMMA.16816.F32 R56, R92.reuse, R90, R56 ;  /* 0x0000005a5c38723c */ /* 0x040fe20000001838 */
[----:B------:R-:W5:Y:S01]  /*bbd0*/  LDSM.16.M88.4 R88, [R0+0x2c00] ;  /* 0x002c00000058783b */ /* 0x000f620000000200 */
[----:B------:R-:W-:Y:S07]  /*bbe0*/  DEPBAR.LE SB0, 0x0 ;  /* 0x000080000000791a */ /* 0x000fee0000000000 */
[----:B------:R4:W1:Y:S10]  /*bbf0*/  MUFU.TANH R126, R51 ;  /* 0x00000033007e7308 */ /* 0x0008740000002400 */
[----:B------:R-:W1:Y:S01]  /*bc00*/  MUFU.TANH R163, R4 ;  /* 0x0000000400a37308 */ /* 0x000e620000002400 */
[----:B------:R-:W-:Y:S01]  /*bc10*/  BAR.SYNC.DEFER_BLOCKING 0x0 ;  /* 0x0000000000007b1d */ /* 0x000fe20000010000 */
[-C--:B------:R-:W-:Y:S01]  /*bc20*/  FMUL.FTZ R53, R53, R2.reuse ;  /* 0x0000000235357220 */ /* 0x080fe20000410000 */
[-C--:B------:R-:W-:Y:S01]  /*bc30*/  FMUL.FTZ R52, R52, R2.reuse ;  /* 0x0000000234347220 */ /* 0x080fe20000410000 */
[-C--:B---3--:R-:W-:Y:S01]  /*bc40*/  FMUL.FTZ R50, R57, R2.reuse ;  /* 0x0000000239327220 */ /* 0x088fe20000410000 */
[-C--:B------:R-:W-:Y:S05]  /*bc50*/  FMUL.FTZ R48, R59, R2.reuse ;  /* 0x000000023b307220 */ /* 0x080fea0000410000 */
[----:B------:R-:W3:Y:S01]  /*bc60*/  MUFU.TANH R161, R5 ;  /* 0x0000000500a17308 */ /* 0x000ee20000002400 */
[-C--:B----4-:R-:W-:Y:S09]  /*bc70*/  FMUL.FTZ R51, R58, R2.reuse ;  /* 0x000000023a337220 */ /* 0x090ff20000410000 */
[----:B------:R-:W4:Y:S10]  /*bc80*/  MUFU.TANH R7, R7 ;  /* 0x0000000700077308 */ /* 0x000f340000002400 */
[----:B------:R-:W1:Y:S01]  /*bc90*/  MUFU.TANH R6, R6 ;  /* 0x0000000600067308 */ /* 0x000e620000002400 */
[C---:B-----5:R-:W-:Y:S09]  /*bca0*/  HMMA.16816.F32 R60, R92.reuse, R88, R60 ;  /* 0x000000585c3c723c */ /* 0x060ff2000000183c */
[----:B------:R5:W1:Y:S01]  /*bcb0*/  MUFU.TANH R88, R53 ;  /* 0x0000003500587308 */ /* 0x000a620000002400 */
[----:B------:R-:W-:Y:S09]  /*bcc0*/  HMMA.16816.F32 R64, R92, R90, R64 ;  /* 0x0000005a5c40723c */ /* 0x000ff20000001840 */
[----:B------:R2:W1:Y:S01]  /*bcd0*/  MUFU.TANH R89, R52 ;  /* 0x0000003400597308 */ /* 0x0004620000002400 */
[-C--:B------:R-:W-:Y:S01]  /*bce0*/  FMUL.FTZ R46, R60, R2.reuse ;  /* 0x000000023c2e7220 */ /* 0x080fe20000410000 */
[-C--:B------:R-:W-:Y:S08]  /*bcf0*/  FMUL.FTZ R47, R61, R2.reuse ;  /* 0x000000023d2f7220 */ /* 0x080ff00000410000 */
[----:B------:R-:W1:Y:S01]  /*bd00*/  MUFU.TANH R8, R8 ;  /* 0x0000000800087308 */ /* 0x000e620000002400 */
[-C--:B-----5:R-:W-:Y:S01]  /*bd10*/  FMUL.FTZ R53, R54, R2.reuse ;  /* 0x0000000236357220 */ /* 0x0a0fe20000410000 */
[-C--:B------:R-:W-:Y:S01]  /*bd20*/  FMUL.FTZ R54, R55, R2.reuse ;  /* 0x0000000237367220 */ /* 0x080fe20000410000 */
[-C--:B------:R-:W-:Y:S01]  /*bd30*/  FMUL.FTZ R23, R62, R2.reuse ;  /* 0x000000023e177220 */ /* 0x080fe20000410000 */
[-C--:B------:R-:W-:Y:S01]  /*bd40*/  FMUL.FTZ R22, R63, R2.reuse ;  /* 0x000000023f167220 */ /* 0x080fe20000410000 */
[-C--:B------:R-:W-:Y:S01]  /*bd50*/  FMUL.FTZ R44, R64, R2.reuse ;  /* 0x00000002402c7220 */ /* 0x080fe20000410000 */
[-C--:B------:R-:W-:Y:S04]  /*bd60*/  FMUL.FTZ R45, R65, R2.reuse ;  /* 0x00000002412d7220 */ /* 0x080fe80000410000 */
[----:B------:R1:W1:Y:S01]  /*bd70*/  MUFU.TANH R158, R12 ;  /* 0x0000000c009e7308 */ /* 0x0002620000002400 */
[-C--:B--2---:R-:W-:Y:S01]  /*bd80*/  FMUL.FTZ R52, R56, R2.reuse ;  /* 0x0000000238347220 */ /* 0x084fe20000410000 */
[-C--:B------:R-:W-:Y:S01]  /*bd90*/  FMUL.FTZ R21, R66, R2.reuse ;  /* 0x0000000242157220 */ /* 0x080fe20000410000 */
[----:B------:R-:W-:Y:S07]  /*bda0*/  FMUL.FTZ R20, R67, R2 ;  /* 0x0000000243147220 */ /* 0x000fee0000410000 */
[----:B------:R-:W2:Y:S10]  /*bdb0*/  MUFU.TANH R13, R13 ;  /* 0x0000000d000d7308 */ /* 0x000eb40000002400 */
        /* <DEDUP_REMOVED lines=54> */
[----:B-1----:R-:W2:Y:S01]  /*c120*/  LD.E R12, desc[UR4][R84.64+0x170] ;  /* 0x00017004540c7980 */ /* 0x002ea2000c101900 */
[----:B------:R-:W-:Y:S03]  /*c130*/  VIADD R9, R114, 0xffffff00 ;  /* 0xffffff0072097836 */ /* 0x000fe60000000000 */
[----:B------:R-:W-:Y:S02]  /*c140*/  IABS R0, R2 ;  /* 0x0000000200007213 */ /* 0x000fe40000000000 */
[-C--:B--2---:R-:W-:Y:S02]  /*c150*/  IABS R5, R12.reuse ;  /* 0x0000000c00057213 */ /* 0x084fe40000000000 */
[----:B------:R-:W-:Y:S02]  /*c160*/  LOP3.LUT R2, R2, R12, RZ, 0x3c, !PT ;  /* 0x0000000c02027212 */ /* 0x000fe400078e3cff */
[----:B------:R-:W1:Y:S10]  /*c170*/  I2F.RP R10, R5 ;  /* 0x00000005000a7306 */ /* 0x000e740000209400 */
[----:B-1----:R-:W1:Y:S02]  /*c180*/  MUFU.RCP R10, R10 ;  /* 0x0000000a000a7308 */ /* 0x002e640000001000 */
[----:B-1----:R-:W-:Y:S08]  /*c190*/  VIADD R10, R10, 0xffffffe ;  /* 0x0ffffffe0a0a7836 */ /* 0x002ff00000000000 */
[----:B------:R-:W1:Y:S02]  /*c1a0*/  F2I.FTZ.U32.TRUNC.NTZ R11, R10 ;  /* 0x0000000a000b7305 */ /* 0x000e64000021f000 */
[--C-:B-1----:R-:W-:Y:S01]  /*c1b0*/  IMAD.MOV R4, RZ, RZ, -R11.reuse ;  /* 0x000000ffff047224 */ /* 0x102fe200078e0a0b */
[----:B------:R-:W-:Y:S03]  /*c1c0*/  MOV R10, RZ ;  /* 0x000000ff000a7202 */ /* 0x000fe60000000f00 */
[-C--:B------:R-:W-:Y:S04]  /*c1d0*/  IMAD R4, R4, R5.reuse, RZ ;  /* 0x0000000504047224 */ /* 0x080fe800078e02ff */
        /* <DEDUP_REMOVED lines=14> */
[----:B------:R-:W-:Y:S01]  /*c2c0*/  IMAD R0, R11, R4, R0 ;  /* 0x000000040b007224 */ /* 0x000fe200078e0200 */
        /* <DEDUP_REMOVED lines=12> */
[----:B------:R-:W-:Y:S04]  /*c390*/  SEL R5, R4, R11, !P4 ;  /* 0x0000000b04057207 */ /* 0x000fe80006000000 */
[C---:B------:R-:W-:Y:S02]  /*c3a0*/  LEA R14, P3, R5.reuse, R120, 0x2 ;  /* 0x00000078050e7211 */ /* 0x040fe400078610ff */
        /* <DEDUP_REMOVED lines=12> */
[-C--:B--2---:R-:W-:Y:S04]  /*c470*/  IMAD R4, R11, R12.reuse, RZ ;  /* 0x0000000c0b047224 */ /* 0x084fe800078e02ff */
        /* <DEDUP_REMOVED lines=11> */
.L_x_6943:
[----:B------:R-:W-:Y:S05]  /*c530*/  BSYNC.RECONVERGENT B0 ;  /* 0x0000000000007941 */ /* 0x000fea0003800200 */
.L_x_6942:
        /* <DEDUP_REMOVED lines=9> */
[-CC-:B-1----:R-:W-:Y:S02]  /*c5d0*/  @!P1 LEA.HI.X R15, R102, R107.reuse, R103.reuse, 0x6, P6 ;  /* 0x0000006b660f9211 */ /* 0x182fe400030f3467 */
[-C--:B------:R-:W-:Y:S01]  /*c5e0*/  @!P1 IADD3 R2, P4, P3, R4, R108.reuse, R4 ;  /* 0x0000006c04029210 */ /* 0x080fe20007b9e004 */
[----:B------:R2:W-:Y:S01]  /*c5f0*/  @P1 STS.128 [R3+0x1000], RZ ;  /* 0x001000ff03001388 */ /* 0x0005e20000000c00 */
[----:B------:R-:W-:Y:S02]  /*c600*/  @!P1 SHF.L.U64.HI R10, R102, 0x6, R103 ;  /* 0x00000006660a9819 */ /* 0x000fe40000010267 */
[-C--:B------:R-:W-:Y:S01]  /*c610*/  @!P1 IADD3.X R0, PT, PT, R5, R107.reuse, R5, P4, P3 ;  /* 0x0000006b05009210 */ /* 0x080fe200027e6405 */
        /* <DEDUP_REMOVED lines=20> */
.L_x_6941:
[----:B------:R-:W-:Y:S05]  /*c760*/  BSYNC.RECONVERGENT B1 ;  /* 0x0000000000017941 */ /* 0x000fea0003800200 */
.L_x_6940:
[----:B--2---:R-:W2:Y:S01]  /*c770*/  LD.E R3, desc[UR4][R84.64+0xdc] ;  /* 0x0000dc0454037980 */ /* 0x004ea2000c101900 */
        /* <DEDUP_REMOVED lines=32> */
[----:B------:R-:W-:Y:S01]  /*c980*/  SHF.R.U32.HI R40, RZ, 0x1, R97 ;  /* 0x00000001ff287819 */ /* 0x000fe20000011661 */
[----:B------:R-:W1:Y:S01]  /*c990*/  SHFL.BFLY PT, R2, R0, 0x2, 0x1f ;  /* 0x0c401f0000027f89 */ /* 0x000e6200000e0000 */
[----:B------:R-:W-:Y:S07]  /*c9a0*/  IADD3 R114, PT, PT, R114, -0x80, RZ ;  /* 0xffffff8072727810 */ /* 0x000fee0007ffe0ff */
[----:B------:R-:W3:Y:S01]  /*c9b0*/  SHFL.BFLY PT, R5, R4, 0x2, 0x1f ;  /* 0x0c401f0004057f89 */ /* 0x000ee200000e0000 */
[----:B-1----:R-:W-:Y:S02]  /*c9c0*/  FMNMX.FTZ R2, R0, R2, !PT ;  /* 0x0000000200027209 */ /* 0x002fe40007810000 */
[----:B---3--:R-:W-:Y:S05]  /*c9d0*/  FMNMX.FTZ R5, R4, R5, !PT ;  /* 0x0000000504057209 */ /* 0x008fea0007810000 */
[----:B------:R-:W1:Y:S08]  /*c9e0*/  SHFL.BFLY PT, R0, R2, 0x1, 0x1f ;  /* 0x0c201f0002007f89 */ /* 0x000e7000000e0000 */
[----:B------:R-:W3:Y:S01]  /*c9f0*/  SHFL.BFLY PT, R4, R5, 0x1, 0x1f ;  /* 0x0c201f0005047f89 */ /* 0x000ee200000e0000 */
[----:B-1----:R-:W-:Y:S04]  /*ca00*/  FMNMX.FTZ R0, R2, R0, !PT ;  /* 0x0000000002007209 */ /* 0x002fe80007810000 */
[C---:B------:R-:W-:Y:S02]  /*ca10*/  FSETP.NEU.FTZ.AND P1, PT, R0.reuse, -INF , PT ;  /* 0xff8000000000780b */ /* 0x040fe40003f3d000 */
[----:B---3--:R-:W-:Y:S01]  /*ca20*/  FMNMX.FTZ R2, R5, R4, !PT ;  /* 0x0000000405027209 */ /* 0x008fe20007810000 */
[----:B------:R-:W-:Y:S04]  /*ca30*/  FADD.FTZ R4, -R0, R87 ;  /* 0x0000005700047221 */ /* 0x000fe80000010100 */
[C---:B------:R-:W-:Y:S01]  /*ca40*/  FADD.FTZ R5, -R2.reuse, R86 ;  /* 0x0000005602057221 */ /* 0x040fe20000010100 */
        /* <DEDUP_REMOVED lines=20> */
[C---:B-1----:R-:W-:Y:S01]  /*cb90*/  FMUL.FTZ R5, R24.reuse, R81 ;  /* 0x0000005118057220 */ /* 0x042fe20000410000 */
[C---:B------:R-:W-:Y:S01]  /*cba0*/  FMUL.FTZ R8, R24.reuse, R76 ;  /* 0x0000004c18087220 */ /* 0x040fe20000410000 */
[----:B------:R-:W-:Y:S01]  /*cbb0*/  FMUL.FTZ R9, R24, R77 ;  /* 0x0000004d18097220 */ /* 0x000fe20000410000 */
[-CC-:B------:R-:W-:Y:S01]  /*cbc0*/  FFMA.FTZ R77, R134, R3.reuse, -R43.reuse ;  /* 0x00000003864d7223 */ /* 0x180fe2000001082b */
[-CC-:B------:R-:W-:Y:S01]  /*cbd0*/  FFMA.FTZ R128, R128, R3.reuse, -R43.reuse ;  /* 0x0000000380807223 */ /* 0x180fe2000001082b */
[-CC-:B------:R-:W-:Y:S01]  /*cbe0*/  FFMA.FTZ R53, R53, R3.reuse, -R43.reuse ;  /* 0x0000000335357223 */ /* 0x180fe2000001082b */
[----:B------:R-:W-:Y:S03]  /*cbf0*/  FFMA.FTZ R54, R54, R3, -R43 ;  /* 0x0000000336367223 */ /* 0x000fe6000001082b */
[----:B------:R-:W1:Y:S01]  /*cc00*/  MUFU.EX2 R61, R61 ;  /* 0x0000003d003d7308 */ /* 0x000e620000000800 */
[C---:B--2---:R-:W-:Y:S01]  /*cc10*/  FMUL.FTZ R6, R12.reuse, R82 ;  /* 0x000000520c067220 */ /* 0x044fe20000410000 */
[C---:B------:R-:W-:Y:S01]  /*cc20*/  FMUL.FTZ R10, R12.reuse, R78 ;  /* 0x0000004e0c0a7220 */ /* 0x040fe20000410000 */
[C---:B------:R-:W-:Y:S01]  /*cc30*/  FMUL.FTZ R11, R12.reuse, R79 ;  /* 0x0000004f0c0b7220 */ /* 0x040fe20000410000 */
[----:B------:R-:W-:Y:S01]  /*cc40*/  FMUL.FTZ R15, R12, R75 ;  /* 0x0000004b0c0f7220 */ /* 0x000fe20000410000 */
[-C--:B------:R-:W-:Y:S01]  /*cc50*/  FFMA.FTZ R79, R159, R3.reuse, -R49 ;  /* 0x000000039f4f7223 */ /* 0x080fe20000010831 */
[-CC-:B------:R-:W-:Y:S01]  /*cc60*/  FFMA.FTZ R78, R135, R3.reuse, -R43.reuse ;  /* 0x00000003874e7223 */ /* 0x180fe2000001082b */
[----:B------:R-:W-:Y:S03]  /*cc70*/  FFMA.FTZ R82, R130, R3, -R43 ;  /* 0x0000000382527223 */ /* 0x000fe6000001082b */
[----:B------:R-:W-:Y:S01]  /*cc80*/  MUFU.EX2 R58, R58 ;  /* 0x0000003a003a7308 */ /* 0x000fe20000000800 */
[----:B---3--:R-:W-:Y:S01]  /*cc90*/  FFMA.FTZ R125, R12, R125, R29 ;  /* 0x0000007d0c7d7223 */ /* 0x008fe2000001001d */
[-CC-:B------:R-:W-:Y:S01]  /*cca0*/  FFMA.FTZ R51, R51, R3.reuse, -R43.reuse ;  /* 0x0000000333337223 */ /* 0x180fe2000001082b */
[-C--:B------:R-:W-:Y:S01]  /*ccb0*/  FFMA.FTZ R48, R48, R3.reuse, -R43 ;  /* 0x0000000330307223 */ /* 0x080fe2000001082b */
[-CC-:B------:R-:W-:Y:S01]  /*ccc0*/  FFMA.FTZ R25, R163, R3.reuse, -R49.reuse ;  /* 0x00000003a3197223 */ /* 0x180fe20000010831 */
[-CC-:B------:R-:W-:Y:S01]  /*ccd0*/  FFMA.FTZ R55, R161, R3.reuse, -R49.reuse ;  /* 0x00000003a1377223 */ /* 0x180fe20000010831 */
[-CC-:B------:R-:W-:Y:S01]  /*cce0*/  FFMA.FTZ R90, R162, R3.reuse, -R49.reuse ;  /* 0x00000003a25a7223 */ /* 0x180fe20000010831 */
[----:B------:R-:W-:Y:S03]  /*ccf0*/  FFMA.FTZ R86, R7, R3, -R49 ;  /* 0x0000000307567223 */ /* 0x000fe60000010831 */
[----:B------:R-:W2:Y:S01]  /*cd00*/  MUFU.EX2 R87, R87 ;  /* 0x0000005700577308 */ /* 0x000ea20000000800 */
[----:B-1----:R-:W-:Y:S01]  /*cd10*/  F2FP.F16.F32.PACK_AB R29, R61, R29 ;  /* 0x0000001d3d1d723e */ /* 0x002fe200000000ff */
[----:B------:R-:W-:Y:S01]  /*cd20*/  FMUL.FTZ R7, R12, R83 ;  /* 0x000000530c077220 */ /* 0x000fe20000410000 */
[-C--:B------:R-:W-:Y:S01]  /*cd30*/  FFMA.FTZ R83, R37, R3.reuse, -R43 ;  /* 0x0000000325537223 */ /* 0x080fe2000001082b */
[-CC-:B------:R-:W-:Y:S01]  /*cd40*/  FFMA.FTZ R94, R158, R3.reuse, -R49.reuse ;  /* 0x000000039e5e7223 */ /* 0x180fe20000010831 */
[-CC-:B------:R-:W-:Y:S01]  /*cd50*/  FFMA.FTZ R56, R153, R3.reuse, -R49.reuse ;  /* 0x0000000399387223 */ /* 0x180fe20000010831 */
[-CC-:B------:R-:W-:Y:S01]  /*cd60*/  FFMA.FTZ R57, R149, R3.reuse, -R49.reuse ;  /* 0x0000000395397223 */ /* 0x180fe20000010831 */
[----:B------:R-:W-:Y:S03]  /*cd70*/  LOP3.LUT R4, R40, 0x8, RZ, 0xc0, !PT ;  /* 0x0000000828047812 */ /* 0x000fe600078ec0ff */
[----:B------:R-:W1:Y:S01]  /*cd80*/  MUFU.EX2 R25, R25 ;  /* 0x0000001900197308 */ /* 0x000e620000000800 */
[-CC-:B------:R-:W-:Y:S01]  /*cd90*/  FFMA.FTZ R93, R157, R3.reuse, -R49.reuse ;  /* 0x000000039d5d7223 */ /* 0x180fe20000010831 */
[-C--:B------:R-:W-:Y:S01]  /*cda0*/  FFMA.FTZ R62, R156, R3.reuse, -R49 ;  /* 0x000000039c3e7223 */ /* 0x080fe20000010831 */
[----:B------:R-:W-:Y:S01]  /*cdb0*/  LOP3.LUT R4, R4, 0xc0, R101, 0xf8, !PT ;  /* 0x000000c004047812 */ /* 0x000fe200078ef865 */
[-CC-:B------:R-:W-:Y:S01]  /*cdc0*/  FFMA.FTZ R76, R154, R3.reuse, -R49.reuse ;  /* 0x000000039a4c7223 */ /* 0x180fe20000010831 */
[----:B------:R-:W-:Y:S01]  /*cdd0*/  LOP3.LUT R101, R101, 0x120, RZ, 0xc0, !PT ;  /* 0x0000012065657812 */ /* 0x000fe200078ec0ff */
[-C--:B------:R-:W-:Y:S01]  /*cde0*/  FFMA.FTZ R59, R148, R3.reuse, -R49 ;  /* 0x00000003943b7223 */ /* 0x080fe20000010831 */
[----:B------:R-:W-:Y:S03]  /*cdf0*/  FADD.FTZ R75, R61, R125 ;  /* 0x0000007d3d4b7221 */ /* 0x000fe60000010000 */
[----:B------:R-:W3:Y:S01]  /*ce00*/  MUFU.EX2 R55, R55 ;  /* 0x0000003700377308 */ /* 0x000ee20000000800 */
[----:B--2---:R-:W-:Y:S01]  /*ce10*/  F2FP.F16.F32.PACK_AB R31, R87, R58 ;  /* 0x0000003a571f723e */ /* 0x004fe200000000ff */
[-C--:B------:R-:W-:Y:S01]  /*ce20*/  FFMA.FTZ R66, R139, R3.reuse, -R49 ;  /* 0x000000038b427223 */ /* 0x080fe20000010831 */
[----:B------:R-:W-:Y:S01]  /*ce30*/  LOP3.LUT R4, R101, R4, R100, 0xf6, !PT ;  /* 0x0000000465047212 */ /* 0x000fe200078ef664 */
[--C-:B------:R-:W-:Y:S01]  /*ce40*/  FFMA.FTZ R100, R13, R3, -R43.reuse ;  /* 0x000000030d647223 */ /* 0x100fe2000001082b */
[----:B------:R-:W-:Y:S01]  /*ce50*/  FMUL.FTZ R13, R24, R73 ;  /* 0x00000049180d7220 */ /* 0x000fe20000410000 */
[-C--:B------:R-:W-:Y:S01]  /*ce60*/  FFMA.FTZ R73, R152, R3.reuse, -R43 ;  /* 0x0000000398497223 */ /* 0x080fe2000001082b */
[----:B------:R-:W-:Y:S03]  /*ce70*/  LEA R41, R4, UR6, 0x1 ;  /* 0x0000000604297c11 */ /* 0x000fe6000f8e08ff */
[----:B------:R-:W2:Y:S01]  /*ce80*/  MUFU.EX2 R90, R90 ;  /* 0x0000005a005a7308 */ /* 0x000ea20000000800 */
[C---:B------:R-:W-:Y:S01]  /*ce90*/  FMUL.FTZ R4, R24.reuse, R80 ;  /* 0x0000005018047220 */ /* 0x040fe20000410000 */
[----:B------:R-:W-:Y:S01]  /*cea0*/  FFMA.FTZ R80, R39, R3, -R49 ;  /* 0x0000000327507223 */ /* 0x000fe20000010831 */
[C---:B------:R-:W-:Y:S01]  /*ceb0*/  IADD3 R14, PT, PT, R41.reuse, 0x3000, RZ ;  /* 0x00003000290e7810 */ /* 0x040fe20007ffe0ff */
[----:B------:R-:W4:Y:S01]  /*cec0*/  LDSM.16.MT88.4 R16, [R41+0x3000] ;  /* 0x003000002910783b */ /* 0x000f220000004200 */
[----:B------:R-:W-:Y:S01]  /*ced0*/  IADD3 R42, PT, PT, R41, 0x3020, RZ ;  /* 0x00003020292a7810 */ /* 0x000fe20007ffe0ff */
[----:B-1----:R-:W-:Y:S01]  /*cee0*/  FFMA.FTZ R124, R24, R124, R25 ;  /* 0x0000007c187c7223 */ /* 0x002fe20000010019 */
[----:B------:R-:W-:Y:S03]  /*cef0*/  @P0 IADD3 R42, PT, PT, R14, -0x20, RZ ;  /* 0xffffffe00e2a0810 */ /* 0x000fe60007ffe0ff */
[----:B------:R-:W1:Y:S01]  /*cf00*/  MUFU.EX2 R86, R86 ;  /* 0x0000005600567308 */ /* 0x000e620000000800 */
[----:B---3--:R-:W-:Y:S01]  /*cf10*/  F2FP.F16.F32.PACK_AB R28, R55, R25 ;  /* 0x00000019371c723e */ /* 0x008fe200000000ff */
[----:B------:R-:W-:Y:S01]  /*cf20*/  FMUL.FTZ R14, R12, R74 ;  /* 0x0000004a0c0e7220 */ /* 0x000fe20000410000 */
[-C--:B------:R-:W-:Y:S01]  /*cf30*/  FFMA.FTZ R74, R155, R3.reuse, -R43 ;  /* 0x000000039b4a7223 */ /* 0x080fe2000001082b */
[----:B------:R-:W3:Y:S01]  /*cf40*/  LDSM.16.MT88.4 R32, [R42] ;  /* 0x000000002a20783b */ /* 0x000ee20000004200 */
[----:B------:R-:W-:Y:S01]  /*cf50*/  FADD.FTZ R101, R55, R124 ;  /* 0x0000007c37657221 */ /* 0x000fe20000010000 */
[----:B------:R-:W-:Y:S01]  /*cf60*/  FADD.FTZ R75, R58, R75 ;  /* 0x0000004b3a4b7221 */ /* 0x000fe20000010000 */
[-C--:B------:R-:W-:Y:S03]  /*cf70*/  FFMA.FTZ R61, R141, R3.reuse, -R49 ;  /* 0x000000038d3d7223 */ /* 0x080fe60000010831 */
[----:B------:R-:W5:Y:S01]  /*cf80*/  MUFU.EX2 R94, R94 ;  /* 0x0000005e005e7308 */ /* 0x000f620000000800 */
[----:B--2---:R-:W-:Y:S01]  /*cf90*/  FADD.FTZ R101, R90, R101 ;  /* 0x000000655a657221 */ /* 0x004fe20000010000 */
[----:B------:R-:W-:Y:S01]  /*cfa0*/  FADD.FTZ R87, R87, R75 ;  /* 0x0000004b57577221 */ /* 0x000fe20000010000 */
[-CC-:B------:R-:W-:Y:S01]  /*cfb0*/  FFMA.FTZ R65, R146, R3.reuse, -R49.reuse ;  /* 0x0000000392417223 */ /* 0x180fe20000010831 */
[-CC-:B------:R-:W-:Y:S01]  /*cfc0*/  FFMA.FTZ R147, R147, R3.reuse, -R49.reuse ;  /* 0x0000000393937223 */ /* 0x180fe20000010831 */
[-CC-:B------:R-:W-:Y:S01]  /*cfd0*/  FFMA.FTZ R63, R136, R3.reuse, -R49.reuse ;  /* 0x00000003883f7223 */ /* 0x180fe20000010831 */
[-CC-:B------:R-:W-:Y:S01]  /*cfe0*/  FFMA.FTZ R58, R138, R3.reuse, -R49.reuse ;  /* 0x000000038a3a7223 */ /* 0x180fe20000010831 */
[-C--:B------:R-:W-:Y:S03]  /*cff0*/  FFMA.FTZ R81, R133, R3.reuse, -R49 ;  /* 0x0000000385517223 */ /* 0x080fe60000010831 */
[----:B------:R-:W2:Y:S01]  /*d000*/  MUFU.EX2 R79, R79 ;  /* 0x0000004f004f7308 */ /* 0x000ea20000000800 */
[----:B-1----:R-:W-:Y:S01]  /*d010*/  F2FP.F16.F32.PACK_AB R30, R86, R90 ;  /* 0x0000005a561e723e */ /* 0x002fe200000000ff */
[-C--:B------:R-:W-:Y:S01]  /*d020*/  FFMA.FTZ R90, R38, R3.reuse, -R43 ;  /* 0x00000003265a7223 */ /* 0x080fe2000001082b */
[----:B------:R-:W-:Y:S01]  /*d030*/  FADD.FTZ R109, R86, R101 ;  /* 0x00000065566d7221 */ /* 0x000fe20000010000 */
[-CC-:B------:R-:W-:Y:S01]  /*d040*/  FFMA.FTZ R86, R127, R3.reuse, -R49.reuse ;  /* 0x000000037f567223 */ /* 0x180fe20000010831 */
[-CC-:B------:R-:W-:Y:S01]  /*d050*/  FFMA.FTZ R132, R132, R3.reuse, -R49.reuse ;  /* 0x0000000384847223 */ /* 0x180fe20000010831 */
[-C--:B------:R-:W-:Y:S01]  /*d060*/  FFMA.FTZ R89, R89, R3.reuse, -R49 ;  /* 0x0000000359597223 */ /* 0x080fe20000010831 */
[----:B------:R-:W-:Y:S03]  /*d070*/  ISETP.GT.AND P0, PT, R119, R106, PT ;  /* 0x0000006a7700720c */ /* 0x000fe60003f04270 */
[----:B------:R-:W-:Y:S01]  /*d080*/  MUFU.EX2 R100, R100 ;  /* 0x0000006400647308 */ /* 0x000fe20000000800 */
[----:B-----5:R-:W-:Y:S01]  /*d090*/  FADD.FTZ R109, R94, R109 ;  /* 0x0000006d5e6d7221 */ /* 0x020fe20000010000 */
[-CC-:B------:R-:W-:Y:S01]  /*d0a0*/  FFMA.FTZ R88, R88, R3.reuse, -R49.reuse ;  /* 0x0000000358587223 */ /* 0x180fe20000010831 */
[-CC-:B------:R-:W-:Y:S01]  /*d0b0*/  FFMA.FTZ R52, R52, R3.reuse, -R49.reuse ;  /* 0x0000000334347223 */ /* 0x180fe20000010831 */
[----:B------:R-:W-:Y:S06]  /*d0c0*/  FFMA.FTZ R50, R50, R3, -R49 ;  /* 0x0000000332327223 */ /* 0x000fec0000010831 */
[----:B------:R-:W1:Y:S01]  /*d0d0*/  MUFU.EX2 R92, R92 ;  /* 0x0000005c005c7308 */ /* 0x000e620000000800 */
[C---:B--2---:R-:W-:Y:S01]  /*d0e0*/  FADD.FTZ R109, R79.reuse, R109 ;  /* 0x0000006d4f6d7221 */ /* 0x044fe20000010000 */
[C---:B----4-:R-:W-:Y:S08]  /*d0f0*/  HMMA.16816.F32 R4, R28.reuse, R16, R4 ;  /* 0x000000101c04723c */ /* 0x050ff00000001804 */
[----:B------:R-:W-:Y:S01]  /*d100*/  MUFU.EX2 R93, R93 ;  /* 0x0000005d005d7308 */ /* 0x000fe20000000800 */
[C---:B------:R-:W-:Y:S01]  /*d110*/  FMUL.FTZ R16, R24.reuse, R68 ;  /* 0x0000004418107220 */ /* 0x040fe20000410000 */
[----:B------:R-:W-:Y:S01]  /*d120*/  FMUL.FTZ R17, R24, R69 ;  /* 0x0000004518117220 */ /* 0x000fe20000410000 */
[--C-:B------:R-:W-:Y:S01]  /*d130*/  FFMA.FTZ R69, R144, R3, -R43.reuse ;  /* 0x0000000390457223 */ /* 0x100fe2000001082b */
[C---:B------:R-:W-:Y:S03]  /*d140*/  HMMA.16816.F32 R8, R28.reuse, R18, R8 ;  /* 0x000000121c08723c */ /* 0x040fe60000001808 */
[----:B------:R-:W-:Y:S03]  /*d150*/  FMUL.FTZ R18, R12, R70 ;  /* 0x000000460c127220 */ /* 0x000fe60000410000 */
[----:B------:R-:W2:Y:S01]  /*d160*/  MUFU.EX2 R62, R62 ;  /* 0x0000003e003e7308 */ /* 0x000ea20000000800 */
[----:B-1----:R-:W-:Y:S01]  /*d170*/  F2FP.F16.F32.PACK_AB R25, R92, R100 ;  /* 0x000000645c19723e */ /* 0x002fe200000000ff */
[----:B------:R-:W-:Y:S01]  /*d180*/  FMUL.FTZ R19, R12, R71 ;  /* 0x000000470c137220 */ /* 0x000fe20000410000 */
[----:B------:R-:W-:Y:S01]  /*d190*/  FMUL.FTZ R12, R24, R72 ;  /* 0x00000048180c7220 */ /* 0x000fe20000410000 */
[----:B------:R-:W-:Y:S01]  /*d1a0*/  F2FP.F16.F32.PACK_AB R24, R79, R94 ;  /* 0x0000005e4f18723e */ /* 0x000fe200000000ff */
[-CC-:B------:R-:W-:Y:S01]  /*d1b0*/  FFMA.FTZ R72, R137, R3.reuse, -R43.reuse ;  /* 0x0000000389487223 */ /* 0x180fe2000001082b */
[-C--:B------:R-:W-:Y:S01]  /*d1c0*/  FFMA.FTZ R68, R143, R3.reuse, -R43 ;  /* 0x000000038f447223 */ /* 0x080fe2000001082b */
[----:B------:R-:W-:Y:S03]  /*d1d0*/  FADD.FTZ R101, R100, R87 ;  /* 0x0000005764657221 */ /* 0x000fe60000010000 */
[----:B------:R-:W-:Y:S01]  /*d1e0*/  MUFU.EX2 R95, R95 ;  /* 0x0000005f005f7308 */ /* 0x000fe20000000800 */
[-C--:B------:R-:W-:Y:S01]  /*d1f0*/  FFMA.FTZ R87, R36, R3.reuse, -R49 ;  /* 0x0000000324577223 */ /* 0x080fe20000010831 */
[C---:B---3--:R-:W-:Y:S01]  /*d200*/  HMMA.16816.F32 R12, R28.reuse, R32, R12 ;  /* 0x000000201c0c723c */ /* 0x048fe2000000180c */
[----:B------:R-:W-:Y:S02]  /*d210*/  LDSM.16.MT88.4 R36, [R42+0xc00] ;  /* 0x000c00002a24783b */ /* 0x000fe40000004200 */
[-CC-:B------:R-:W-:Y:S01]  /*d220*/  FFMA.FTZ R71, R142, R3.reuse, -R43.reuse ;  /* 0x000000038e477223 */ /* 0x180fe2000001082b */
[-C--:B------:R-:W-:Y:S01]  /*d230*/  FFMA.FTZ R100, R126, R3.reuse, -R43 ;  /* 0x000000037e647223 */ /* 0x080fe2000001082b */
[----:B------:R-:W-:Y:S03]  /*d240*/  FFMA.FTZ R70, R131, R3, -R49 ;  /* 0x0000000383467223 */ /* 0x000fe60000010831 */
[----:B------:R-:W1:Y:S01]  /*d250*/  MUFU.EX2 R74, R74 ;  /* 0x0000004a004a7308 */ /* 0x000e620000000800 */
[----:B--2---:R-:W-:Y:S01]  /*d260*/  F2FP.F16.F32.PACK_AB R26, R62, R93 ;  /* 0x0000005d3e1a723e */ /* 0x004fe200000000ff */
[----:B------:R-:W-:Y:S01]  /*d270*/  HMMA.16816.F32 R16, R28, R34, R16 ;  /* 0x000000221c10723c */ /* 0x000fe20000001810 */
[----:B------:R-:W2:Y:S02]  /*d280*/  LDSM.16.MT88.4 R28, [R41+0x3400] ;  /* 0x00340000291c783b */ /* 0x000ea40000004200 */
[----:B------:R-:W-:Y:S01]  /*d290*/  FADD.FTZ R93, R93, R109 ;  /* 0x0000006d5d5d7221 */ /* 0x000fe20000010000 */
[----:B------:R-:W-:Y:S04]  /*d2a0*/  FADD.FTZ R101, R92, R101 ;  /* 0x000000655c657221 */ /* 0x000fe80000010000 */
[----:B------:R-:W-:Y:S01]  /*d2b0*/  MUFU.EX2 R76, R76 ;  /* 0x0000004c004c7308 */ /* 0x000fe20000000800 */
[----:B------:R-:W-:Y:S01]  /*d2c0*/  FADD.FTZ R93, R62, R93 ;  /* 0x0000005d3e5d7221 */ /* 0x000fe20000010000 */
[-CC-:B------:R-:W-:Y:S01]  /*d2d0*/  FFMA.FTZ R62, R46, R3.reuse, -R49.reuse ;  /* 0x000000032e3e7223 */ /* 0x180fe20000010831 */
[----:B------:R-:W-:Y:S01]  /*d2e0*/  LDSM.16.MT88.4 R32, [R41+0x3800] ;  /* 0x003800002920783b */ /* 0x000fe20000004200 */
[-C--:B------:R-:W-:Y:S01]  /*d2f0*/  FFMA.FTZ R46, R47, R3.reuse, -R49 ;  /* 0x000000032f2e7223 */ /* 0x080fe20000010831 */
[----:B------:R-:W-:Y:S05]  /*d300*/  FFMA.FTZ R47, R23, R3, -R43 ;  /* 0x00000003172f7223 */ /* 0x000fea000001082b */
[----:B------:R-:W3:Y:S01]  /*d310*/  MUFU.EX2 R56, R56 ;  /* 0x0000003800387308 */ /* 0x000ee20000000800 */
[C---:B-1----:R-:W-:Y:S01]  /*d320*/  F2FP.F16.F32.PACK_AB R27, R74.reuse, R95 ;  /* 0x0000005f4a1b723e */ /* 0x042fe200000000ff */
[----:B------:R-:W-:Y:S04]  /*d330*/  FADD.FTZ R95, R95, R101 ;  /* 0x000000655f5f7221 */ /* 0x000fe80000010000 */
[----:B------:R-:W-:Y:S04]  /*d340*/  FADD.FTZ R95, R74, R95 ;  /* 0x0000005f4a5f7221 */ /* 0x000fe80000010000 */
[----:B------:R-:W-:Y:S10]  /*d350*/  MUFU.EX2 R73, R73 ;  /* 0x0000004900497308 */ /* 0x000ff40000000800 */
[----:B------:R-:W1:Y:S10]  /*d360*/  MUFU.EX2 R60, R60 ;  /* 0x0000003c003c7308 */ /* 0x000e740000000800 */
[----:B------:R-:W-:Y:S01]  /*d370*/  MUFU.EX2 R57, R57 ;  /* 0x0000003900397308 */ /* 0x000fe20000000800 */
[C---:B--2---:R-:W-:Y:S09]  /*d380*/  HMMA.16816.F32 R4, R24.reuse, R28, R4 ;  /* 0x0000001c1804723c */ /* 0x044ff20000001804 */
[----:B------:R-:W2:Y:S01]  /*d390*/  MUFU.EX2 R59, R59 ;  /* 0x0000003b003b7308 */ /* 0x000ea20000000800 */
[C---:B------:R-:W-:Y:S01]  /*d3a0*/  HMMA.16816.F32 R8, R24.reuse, R30, R8 ;  /* 0x0000001e1808723c */ /* 0x040fe20000001808 */
[----:B------:R-:W4:Y:S08]  /*d3b0*/  LDSM.16.MT88.4 R28, [R42+0x400] ;  /* 0x000400002a1c783b */ /* 0x000f300000004200 */
[----:B------:R-:W-:Y:S10]  /*d3c0*/  MUFU.EX2 R69, R69 ;  /* 0x0000004500457308 */ /* 0x000ff40000000800 */
[----:B------:R-:W5:Y:S10]  /*d3d0*/  MUFU.EX2 R72, R72 ;  /* 0x0000004800487308 */ /* 0x000f740000000800 */
[----:B------:R-:W-:Y:S10]  /*d3e0*/  MUFU.EX2 R66, R66 ;  /* 0x0000004200427308 */ /* 0x000ff40000000800 */
[----:B------:R-:W-:Y:S10]  /*d3f0*/  MUFU.EX2 R61, R61 ;  /* 0x0000003d003d7308 */ /* 0x000ff40000000800 */
[----:B------:R-:W5:Y:S01]  /*d400*/  MUFU.EX2 R68, R68 ;  /* 0x0000004400447308 */ /* 0x000f620000000800 */
[C---:B----4-:R-:W-:Y:S09]  /*d410*/  HMMA.16816.F32 R12, R24.reuse, R28, R12 ;  /* 0x0000001c180c723c */ /* 0x050ff2000000180c */
[----:B------:R-:W-:Y:S01]  /*d420*/  MUFU.EX2 R67, R67 ;  /* 0x0000004300437308 */ /* 0x000fe20000000800 */
[----:B------:R-:W-:Y:S01]  /*d430*/  HMMA.16816.F32 R16, R24, R30, R16 ;  /* 0x0000001e1810723c */ /* 0x000fe20000001810 */
[----:B------:R-:W4:Y:S02]  /*d440*/  LDSM.16.MT88.4 R28, [R42+0x800] ;  /* 0x000800002a1c783b */ /* 0x000f240000004200 */
[----:B---3--:R-:W-:Y:S06]  /*d450*/  F2FP.F16.F32.PACK_AB R24, R56, R76 ;  /* 0x0000004c3818723e */ /* 0x008fec00000000ff */
[----:B------:R-:W-:Y:S01]  /*d460*/  MUFU.EX2 R65, R65 ;  /* 0x0000004100417308 */ /* 0x000fe20000000800 */
[----:B-1----:R-:W-:Y:S01]  /*d470*/  F2FP.F16.F32.PACK_AB R25, R60, R73 ;  /* 0x000000493c19723e */ /* 0x002fe200000000ff */
[----:B------:R-:W-:Y:S01]  /*d480*/  FADD.FTZ R76, R76, R93 ;  /* 0x0000005d4c4c7221 */ /* 0x000fe20000010000 */
[----:B--2---:R-:W-:Y:S01]  /*d490*/  F2FP.F16.F32.PACK_AB R26, R59, R57 ;  /* 0x000000393b1a723e */ /* 0x004fe200000000ff */
[----:B------:R-:W-:Y:S01]  /*d4a0*/  FADD.FTZ R73, R73, R95 ;  /* 0x0000005f49497221 */ /* 0x000fe20000010000 */
[----:B-----5:R-:W-:Y:S01]  /*d4b0*/  F2FP.F16.F32.PACK_AB R27, R72, R69 ;  /* 0x00000045481b723e */ /* 0x020fe200000000ff */
[----:B------:R-:W-:Y:S01]  /*d4c0*/  FADD.FTZ R76, R56, R76 ;  /* 0x0000004c384c7221 */ /* 0x000fe20000010000 */
[----:B------:R-:W-:Y:S03]  /*d4d0*/  FFMA.FTZ R56, R22, R3, -R43 ;  /* 0x0000000316387223 */ /* 0x000fe6000001082b */
[----:B------:R-:W-:Y:S01]  /*d4e0*/  MUFU.EX2 R55, R147 ;  /* 0x0000009300377308 */ /* 0x000fe20000000800 */
        /* <DEDUP_REMOVED lines=8> */
[----:B------:R-:W1:Y:S02]  /*d570*/  LDSM.16.MT88.4 R32, [R41+0x3c00] ;  /* 0x003c00002920783b */ /* 0x000e640000004200 */
[----:B------:R-:W-:Y:S04]  /*d580*/  FADD.FTZ R72, R68, R72 ;  /* 0x0000004844487221 */ /* 0x000fe80000010000 */
[----:B------:R-:W2:Y:S10]  /*d590*/  MUFU.EX2 R78, R78 ;  /* 0x0000004e004e7308 */ /* 0x000eb40000000800 */
[----:B------:R-:W-:Y:S01]  /*d5a0*/  MUFU.EX2 R63, R63 ;  /* 0x0000003f003f7308 */ /* 0x000fe20000000800 */
[C---:B----4-:R-:W-:Y:S09]  /*d5b0*/  HMMA.16816.F32 R12, R24.reuse, R28, R12 ;  /* 0x0000001c180c723c */ /* 0x050ff2000000180c */
[----:B------:R-:W-:Y:S01]  /*d5c0*/  MUFU.EX2 R58, R58 ;  /* 0x0000003a003a7308 */ /* 0x000fe20000000800 */
[----:B------:R-:W-:Y:S01]  /*d5d0*/  HMMA.16816.F32 R16, R24, R30, R16 ;  /* 0x0000001e1810723c */ /* 0x000fe20000001810 */
[----:B------:R-:W3:Y:S08]  /*d5e0*/  LDSM.16.MT88.4 R28, [R41+0x4000] ;  /* 0x00400000291c783b */ /* 0x000ef00000004200 */
[----:B------:R-:W4:Y:S01]  /*d5f0*/  MUFU.EX2 R64, R64 ;  /* 0x0000004000407308 */ /* 0x000f220000000800 */
[----:B--2---:R-:W-:Y:S02]  /*d600*/  F2FP.F16.F32.PACK_AB R27, R78, R77 ;  /* 0x0000004d4e1b723e */ /* 0x004fe400000000ff */
[----:B------:R-:W-:Y:S01]  /*d610*/  F2FP.F16.F32.PACK_AB R24, R61, R66 ;  /* 0x000000423d18723e */ /* 0x000fe200000000ff */
[----:B------:R-:W-:Y:S01]  /*d620*/  FADD.FTZ R66, R66, R57 ;  /* 0x0000003942427221 */ /* 0x000fe20000010000 */
[C---:B------:R-:W-:Y:S01]  /*d630*/  F2FP.F16.F32.PACK_AB R25, R67.reuse, R68 ;  /* 0x000000444319723e */ /* 0x040fe200000000ff */
[----:B------:R-:W-:Y:S01]  /*d640*/  FADD.FTZ R67, R67, R72 ;  /* 0x0000004843437221 */ /* 0x000fe20000010000 */
[----:B------:R-:W-:Y:S03]  /*d650*/  F2FP.F16.F32.PACK_AB R26, R55, R65 ;  /* 0x00000041371a723e */ /* 0x000fe600000000ff */
[----:B------:R-:W2:Y:S01]  /*d660*/  MUFU.EX2 R71, R71 ;  /* 0x0000004700477308 */ /* 0x000ea20000000800 */
[----:B------:R-:W-:Y:S01]  /*d670*/  FADD.FTZ R66, R61, R66 ;  /* 0x000000423d427221 */ /* 0x000fe20000010000 */
[----:B------:R-:W-:Y:S03]  /*d680*/  FADD.FTZ R22, R77, R67 ;  /* 0x000000434d167221 */ /* 0x000fe60000010000 */
[----:B------:R-:W-:Y:S01]  /*d690*/  FADD.FTZ R65, R65, R66 ;  /* 0x0000004241417221 */ /* 0x000fe20000010000 */
[----:B------:R-:W-:Y:S01]  /*d6a0*/  FADD.FTZ R22, R78, R22 ;  /* 0x000000164e167221 */ /* 0x000fe20000010000 */
[C---:B-1----:R-:W-:Y:S03]  /*d6b0*/  HMMA.16816.F32 R4, R24.reuse, R32, R4 ;  /* 0x000000201804723c */ /* 0x042fe60000001804 */
[----:B------:R-:W-:Y:S01]  /*d6c0*/  MUFU.EX2 R81, R81 ;  /* 0x0000005100517308 */ /* 0x000fe20000000800 */
[----:B------:R-:W-:Y:S01]  /*d6d0*/  LDSM.16.MT88.4 R76, [R41+0x4c00] ;  /* 0x004c0000294c783b */ /* 0x000fe20000004200 */
[----:B----4-:R-:W-:Y:S01]  /*d6e0*/  FADD.FTZ R22, R64, R22 ;  /* 0x0000001640167221 */ /* 0x010fe20000010000 */
[----:B------:R-:W-:Y:S02]  /*d6f0*/  FADD.FTZ R65, R55, R65 ;  /* 0x0000004137417221 */ /* 0x000fe40000010000 */
[C---:B------:R-:W-:Y:S05]  /*d700*/  HMMA.16816.F32 R8, R24.reuse, R34, R8 ;  /* 0x000000221808723c */ /* 0x040fea0000001808 */
[----:B------:R-:W1:Y:S01]  /*d710*/  MUFU.EX2 R80, R80 ;  /* 0x0000005000507308 */ /* 0x000e620000000800 */
[----:B------:R-:W4:Y:S01]  /*d720*/  LDSM.16.MT88.4 R32, [R42+0x1000] ;  /* 0x001000002a20783b */ /* 0x000f220000004200 */
[----:B--2---:R-:W-:Y:S01]  /*d730*/  FADD.FTZ R22, R71, R22 ;  /* 0x0000001647167221 */ /* 0x004fe20000010000 */
[C---:B------:R-:W-:Y:S07]  /*d740*/  HMMA.16816.F32 R12, R24.reuse, R36, R12 ;  /* 0x00000024180c723c */ /* 0x040fee000000180c */
[----:B------:R-:W-:Y:S01]  /*d750*/  MUFU.EX2 R91, R91 ;  /* 0x0000005b005b7308 */ /* 0x000fe20000000800 */
[----:B------:R-:W-:Y:S09]  /*d760*/  HMMA.16816.F32 R16, R24, R38, R16 ;  /* 0x000000261810723c */ /* 0x000ff20000001810 */
[----:B------:R-:W2:Y:S01]  /*d770*/  MUFU.EX2 R82, R82 ;  /* 0x0000005200527308 */ /* 0x000ea20000000800 */
[----:B------:R-:W5:Y:S01]  /*d780*/  LDSM.16.MT88.4 R36, [R41+0x4400] ;  /* 0x004400002924783b */ /* 0x000f620000004200 */
[----:B------:R-:W-:Y:S01]  /*d790*/  F2FP.F16.F32.PACK_AB R24, R58, R63 ;  /* 0x0000003f3a18723e */ /* 0x000fe200000000ff */
[----:B------:R-:W-:Y:S01]  /*d7a0*/  FADD.FTZ R63, R63, R65 ;  /* 0x000000413f3f7221 */ /* 0x000fe20000010000 */
[----:B------:R-:W-:Y:S02]  /*d7b0*/  F2FP.F16.F32.PACK_AB R25, R71, R64 ;  /* 0x000000404719723e */ /* 0x000fe400000000ff */
[----:B-1----:R-:W-:Y:S01]  /*d7c0*/  F2FP.F16.F32.PACK_AB R26, R80, R81 ;  /* 0x00000051501a723e */ /* 0x002fe200000000ff */
[----:B------:R-:W-:Y:S03]  /*d7d0*/  FADD.FTZ R63, R58, R63 ;  /* 0x0000003f3a3f7221 */ /* 0x000fe60000010000 */
[----:B------:R-:W1:Y:S01]  /*d7e0*/  MUFU.EX2 R70, R70 ;  /* 0x0000004600467308 */ /* 0x000e620000000800 */
[----:B------:R-:W-:Y:S04]  /*d7f0*/  FADD.FTZ R81, R81, R63 ;  /* 0x0000003f51517221 */ /* 0x000fe80000010000 */
[----:B------:R-:W-:Y:S05]  /*d800*/  FADD.FTZ R81, R80, R81 ;  /* 0x0000005150517221 */ /* 0x000fea0000010000 */
[----:B------:R-:W-:Y:S01]  /*d810*/  MUFU.EX2 R75, R132 ;  /* 0x00000084004b7308 */ /* 0x000fe20000000800 */
[C---:B--2---:R-:W-:Y:S01]  /*d820*/  F2FP.F16.F32.PACK_AB R27, R82.reuse, R91 ;  /* 0x0000005b521b723e */ /* 0x044fe200000000ff */
[----:B------:R-:W-:Y:S04]  /*d830*/  FADD.FTZ R91, R91, R22 ;  /* 0x000000165b5b7221 */ /* 0x000fe80000010000 */
[----:B------:R-:W-:Y:S04]  /*d840*/  FADD.FTZ R91, R82, R91 ;  /* 0x0000005b525b7221 */ /* 0x000fe80000010000 */
[----:B------:R-:W2:Y:S01]  /*d850*/  MUFU.EX2 R83, R83 ;  /* 0x0000005300537308 */ /* 0x000ea20000000800 */
[C---:B---3--:R-:W-:Y:S03]  /*d860*/  HMMA.16816.F32 R4, R24.reuse, R28, R4 ;  /* 0x0000001c1804723c */ /* 0x048fe60000001804 */
[----:B-1----:R-:W-:Y:S06]  /*d870*/  FADD.FTZ R81, R70, R81 ;  /* 0x0000005146517221 */ /* 0x002fec0000010000 */
[----:B------:R-:W1:Y:S01]  /*d880*/  MUFU.EX2 R90, R90 ;  /* 0x0000005a005a7308 */ /* 0x000e620000000800 */
[C---:B------:R-:W-:Y:S01]  /*d890*/  HMMA.16816.F32 R8, R24.reuse, R30, R8 ;  /* 0x0000001e1808723c */ /* 0x040fe20000001808 */
[----:B------:R-:W3:Y:S08]  /*d8a0*/  LDSM.16.MT88.4 R28, [R42+0x1400] ;  /* 0x001400002a1c783b */ /* 0x000ef00000004200 */
[----:B------:R-:W5:Y:S01]  /*d8b0*/  MUFU.EX2 R87, R87 ;  /* 0x0000005700577308 */ /* 0x000f620000000800 */
        /* <DEDUP_REMOVED lines=13> */
[----:B------:R-:W-:Y:S01]  /*d990*/  FADD.FTZ R75, R86, R75 ;  /* 0x0000004b564b7221 */ /* 0x000fe20000010000 */
[----:B------:R-:W-:Y:S02]  /*d9a0*/  MOV R87, R0 ;  /* 0x0000000000577202 */ /* 0x000fe40000000f00 */
[----:B------:R-:W-:Y:S05]  /*d9b0*/  MOV R86, R2 ;  /* 0x0000000200567202 */ /* 0x000fea0000000f00 */
[----:B------:R-:W-:Y:S01]  /*d9c0*/  MUFU.EX2 R89, R89 ;  /* 0x0000005900597308 */ /* 0x000fe20000000800 */
[----:B-1----:R-:W-:Y:S09]  /*d9d0*/  FADD.FTZ R90, R94, R90 ;  /* 0x0000005a5e5a7221 */ /* 0x002ff20000010000 */
[----:B------:R-:W1:Y:S01]  /*d9e0*/  MUFU.EX2 R88, R88 ;  /* 0x0000005800587308 */ /* 0x000e620000000800 */
[C---:B-----5:R-:W-:Y:S01]  /*d9f0*/  F2FP.F16.F32.PACK_AB R27, R100.reuse, R94 ;  /* 0x0000005e641b723e */ /* 0x060fe200000000ff */
[----:B------:R-:W-:Y:S08]  /*da00*/  FADD.FTZ R100, R100, R90 ;  /* 0x0000005a64647221 */ /* 0x000ff00000010000 */
[----:B------:R-:W-:Y:S01]  /*da10*/  MUFU.EX2 R53, R53 ;  /* 0x0000003500357308 */ /* 0x000fe20000000800 */
[C---:B------:R-:W-:Y:S09]  /*da20*/  HMMA.16816.F32 R4, R24.reuse, R36, R4 ;  /* 0x000000241804723c */ /* 0x040ff20000001804 */
[----:B------:R-:W2:Y:S01]  /*da30*/  MUFU.EX2 R54, R54 ;  /* 0x0000003600367308 */ /* 0x000ea20000000800 */
[C---:B------:R-:W-:Y:S01]  /*da40*/  HMMA.16816.F32 R8, R24.reuse, R38, R8 ;  /* 0x000000261808723c */ /* 0x040fe20000001808 */
[----:B------:R-:W5:Y:S08]  /*da50*/  LDSM.16.MT88.4 R36, [R42+0x1800] ;  /* 0x001800002a24783b */ /* 0x000f700000004200 */
[----:B------:R-:W-:Y:S01]  /*da60*/  MUFU.EX2 R52, R52 ;  /* 0x0000003400347308 */ /* 0x000fe20000000800 */
[C---:B---3--:R-:W-:Y:S03]  /*da70*/  HMMA.16816.F32 R12, R24.reuse, R28, R12 ;  /* 0x0000001c180c723c */ /* 0x048fe6000000180c */
[-CC-:B------:R-:W-:Y:S01]  /*da80*/  FFMA.FTZ R29, R21, R3.reuse, -R43.reuse ;  /* 0x00000003151d7223 */ /* 0x180fe2000001082b */
[-C--:B------:R-:W-:Y:S01]  /*da90*/  FFMA.FTZ R43, R20, R3.reuse, -R43 ;  /* 0x00000003142b7223 */ /* 0x080fe2000001082b */
[--C-:B------:R-:W-:Y:S01]  /*daa0*/  FFMA.FTZ R28, R44, R3, -R49.reuse ;  /* 0x000000032c1c7223 */ /* 0x100fe20000010831 */
[----:B------:R-:W3:Y:S03]  /*dab0*/  LDSM.16.MT88.4 R20, [R42+0x1c00] ;  /* 0x001c00002a14783b */ /* 0x000ee60000004200 */
[----:B------:R-:W4:Y:S01]  /*dac0*/  MUFU.EX2 R50, R50 ;  /* 0x0000003200327308 */ /* 0x000f220000000800 */
[----:B------:R-:W-:Y:S03]  /*dad0*/  HMMA.16816.F32 R16, R24, R30, R16 ;  /* 0x0000001e1810723c */ /* 0x000fe60000001810 */
[----:B-1----:R-:W-:Y:S01]  /*dae0*/  F2FP.F16.F32.PACK_AB R24, R88, R89 ;  /* 0x000000595818723e */ /* 0x002fe200000000ff */
[----:B------:R-:W-:Y:S01]  /*daf0*/  FFMA.FTZ R49, R45, R3, -R49 ;  /* 0x000000032d317223 */ /* 0x000fe20000010831 */
[C---:B--2---:R-:W-:Y:S01]  /*db00*/  F2FP.F16.F32.PACK_AB R25, R54.reuse, R53 ;  /* 0x000000353619723e */ /* 0x044fe200000000ff */
[----:B------:R-:W-:Y:S03]  /*db10*/  FADD.FTZ R100, R53, R100 ;  /* 0x0000006435647221 */ /* 0x000fe60000010000 */
[----:B------:R-:W1:Y:S01]  /*db20*/  MUFU.EX2 R51, R51 ;  /* 0x0000003300337308 */ /* 0x000e620000000800 */
[----:B------:R-:W-:Y:S01]  /*db30*/  FADD.FTZ R89, R89, R75 ;  /* 0x0000004b59597221 */ /* 0x000fe20000010000 */
[----:B------:R-:W-:Y:S03]  /*db40*/  FADD.FTZ R54, R54, R100 ;  /* 0x0000006436367221 */ /* 0x000fe60000010000 */
[----:B------:R-:W-:Y:S05]  /*db50*/  FADD.FTZ R89, R88, R89 ;  /* 0x0000005958597221 */ /* 0x000fea0000010000 */
[----:B------:R-:W2:Y:S01]  /*db60*/  MUFU.EX2 R48, R48 ;  /* 0x0000003000307308 */ /* 0x000ea20000000800 */
[----:B----4-:R-:W-:Y:S01]  /*db70*/  F2FP.F16.F32.PACK_AB R26, R50, R52 ;  /* 0x00000034321a723e */ /* 0x010fe200000000ff */
[----:B------:R-:W-:Y:S04]  /*db80*/  FADD.FTZ R52, R52, R89 ;  /* 0x0000005934347221 */ /* 0x000fe80000010000 */
[----:B------:R-:W-:Y:S04]  /*db90*/  FADD.FTZ R52, R50, R52 ;  /* 0x0000003432347221 */ /* 0x000fe80000010000 */
[----:B------:R-:W-:Y:S01]  /*dba0*/  MUFU.EX2 R62, R62 ;  /* 0x0000003e003e7308 */ /* 0x000fe20000000800 */
[----:B-1----:R-:W-:Y:S09]  /*dbb0*/  FADD.FTZ R54, R51, R54 ;  /* 0x0000003633367221 */ /* 0x002ff20000010000 */
[----:B------:R-:W1:Y:S01]  /*dbc0*/  MUFU.EX2 R46, R46 ;  /* 0x0000002e002e7308 */ /* 0x000e620000000800 */
[C---:B--2---:R-:W-:Y:S01]  /*dbd0*/  F2FP.F16.F32.PACK_AB R27, R48.reuse, R51 ;  /* 0x00000033301b723e */ /* 0x044fe200000000ff */
[----:B------:R-:W-:Y:S06]  /*dbe0*/  FADD.FTZ R48, R48, R54 ;  /* 0x0000003630307221 */ /* 0x000fec0000010000 */
[C---:B------:R-:W-:Y:S02]  /*dbf0*/  HMMA.16816.F32 R4, R24.reuse, R32, R4 ;  /* 0x000000201804723c */ /* 0x040fe40000001804 */
[----:B------:R-:W2:Y:S06]  /*dc00*/  MUFU.EX2 R47, R47 ;  /* 0x0000002f002f7308 */ /* 0x000eac0000000800 */
[C---:B------:R-:W-:Y:S04]  /*dc10*/  HMMA.16816.F32 R8, R24.reuse, R34, R8 ;  /* 0x000000221808723c */ /* 0x040fe80000001808 */
[----:B------:R-:W4:Y:S01]  /*dc20*/  MUFU.EX2 R56, R56 ;  /* 0x0000003800387308 */ /* 0x000f220000000800 */
        /* <DEDUP_REMOVED lines=8> */
[C---:B----4-:R-:W-:Y:S01]  /*dcb0*/  F2FP.F16.F32.PACK_AB R69, R56.reuse, R47 ;  /* 0x0000002f3845723e */ /* 0x050fe200000000ff */
[----:B------:R-:W-:Y:S08]  /*dcc0*/  FADD.FTZ R56, R56, R48 ;  /* 0x0000003038387221 */ /* 0x000ff00000010000 */
[----:B------:R-:W4:Y:S01]  /*dcd0*/  MUFU.EX2 R29, R29 ;  /* 0x0000001d001d7308 */ /* 0x000f220000000800 */
[----:B-1----:R-:W-:Y:S09]  /*dce0*/  FADD.FTZ R62, R28, R62 ;  /* 0x0000003e1c3e7221 */ /* 0x002ff20000010000 */
[----:B------:R-:W1:Y:S01]  /*dcf0*/  MUFU.EX2 R43, R43 ;  /* 0x0000002b002b7308 */ /* 0x000e620000000800 */
[C---:B--2---:R-:W-:Y:S01]  /*dd00*/  F2FP.F16.F32.PACK_AB R70, R49.reuse, R28 ;  /* 0x0000001c3146723e */ /* 0x044fe200000000ff */
[----:B------:R-:W-:Y:S01]  /*dd10*/  FADD.FTZ R124, R49, R62 ;  /* 0x0000003e317c7221 */ /* 0x000fe20000010000 */
[----:B----4-:R-:W-:Y:S01]  /*dd20*/  FADD.FTZ R56, R29, R56 ;  /* 0x000000381d387221 */ /* 0x010fe20000010000 */
        /* <DEDUP_REMOVED lines=8> */
.L_x_6937:
        /* <DEDUP_REMOVED lines=11> */
.L_x_6952:
[----:B------:R-:W-:Y:S01]  /*de60*/  FSETP.NE.FTZ.AND P1, PT, R8, RZ, PT ;  /* 0x000000ff0800720b */ /* 0x000fe20003f35000 */
[----:B----4-:R-:W-:Y:S01]  /*de70*/  FADD.FTZ R6, R125, R6 ;  /* 0x000000067d067221 */ /* 0x010fe20000010000 */
[----:B------:R-:W2:Y:S01]  /*de80*/  MUFU.RCP R7, R8 ;  /* 0x0000000800077308 */ /* 0x000ea20000001000 */
[----:B------:R-:W-:Y:S01]  /*de90*/  SHF.L.U32 R9, R97, 0x1, RZ ;  /* 0x0000000161097819 */ /* 0x000fe200000006ff */
[----:B------:R-:W-:Y:S05]  /*dea0*/  WARPSYNC.ALL ;  /* 0x0000000000007948 */ /* 0x000fea0003800000 */
[----:B------:R-:W-:Y:S01]  /*deb0*/  FSETP.NE.FTZ.AND P0, PT, R6, RZ, PT ;  /* 0x000000ff0600720b */ /* 0x000fe20003f15000 */
[----:B------:R-:W-:Y:S01]  /*dec0*/  MUFU.RCP R5, R6 ;  /* 0x0000000600057308 */ /* 0x000fe20000001000 */
[----:B------:R-:W-:-:S02]  /*ded0*/  LOP3.LUT R9, R9, 0x6, RZ, 0xc0, !PT ;  /* 0x0000000609097812 */ /* 0x000fc400078ec0ff */
[----:B------:R-:W-:Y:S02]  /*dee0*/  MOV R3, 0xff800000 ;  /* 0xff80000000037802 */ /* 0x000fe40000000f00 */
[----:B------:R-:W-:Y:S02]  /*def0*/  LOP3.LUT R99, R9, 0x3e00, R99, 0xf8, !PT ;  /* 0x00003e0009637812 */ /* 0x000fe400078ef863 */
[----:B------:R-:W-:Y:S01]  /*df00*/  SHF.R.U32.HI R22, RZ, 0x2, R97 ;  /* 0x00000002ff167819 */ /* 0x000fe20000011661 */
        /* <DEDUP_REMOVED lines=23> */
[----:B------:R-:W-:Y:S01]  /*e080*/  @P0 FFMA.FTZ R2, R4, R0, R6 ;  /* 0x0000000004020223 */ /* 0x000fe20000010006 */
[C---:B------:R-:W-:Y:S01]  /*e090*/  FMUL.FTZ R79, R5.reuse, R79 ;  /* 0x0000004f054f7220 */ /* 0x040fe20000410000 */
[C---:B------:R-:W-:Y:S01]  /*e0a0*/  FMUL.FTZ R74, R5.reuse, R74 ;  /* 0x0000004a054a7220 */ /* 0x040fe20000410000 */
[C---:B------:R-:W-:Y:S01]  /*e0b0*/  FMUL.FTZ R75, R5.reuse, R75 ;  /* 0x0000004b054b7220 */ /* 0x040fe20000410000 */
[C---:B------:R-:W-:Y:S01]  /*e0c0*/  FMUL.FTZ R70, R5.reuse, R70 ;  /* 0x0000004605467220 */ /* 0x040fe20000410000 */
[----:B------:R-:W-:Y:S01]  /*e0d0*/  FMUL.FTZ R71, R5, R71 ;  /* 0x0000004705477220 */ /* 0x000fe20000410000 */
[----:B------:R-:W-:Y:S01]  /*e0e0*/  LOP3.LUT R4, R99, R8, RZ, 0xfc, !PT ;  /* 0x0000000863047212 */ /* 0x000fe200078efcff */
[----:B------:R-:W-:Y:S03]  /*e0f0*/  BAR.SYNC.DEFER_BLOCKING 0x0 ;  /* 0x0000000000007b1d */ /* 0x000fe60000010000 */
        /* <DEDUP_REMOVED lines=11> */
[----:B------:R4:W-:Y:S04]  /*e1b0*/  STS.64 [R0+0x440], R74 ;  /* 0x0004404a00007388 */ /* 0x0009e80000000a00 */
[----:B------:R1:W-:Y:S04]  /*e1c0*/  STS.64 [R7+0x60], R68 ;  /* 0x0000604407007388 */ /* 0x0003e80000000a00 */
[----:B------:R1:W-:Y:S04]  /*e1d0*/  STS.64 [R7+0x460], R70 ;  /* 0x0004604607007388 */ /* 0x0003e80000000a00 */
[----:B------:R-:W3:Y:S04]  /*e1e0*/  LD.E R6, desc[UR4][R84.64+0x60] ;  /* 0x0000600454067980 */ /* 0x000ee8000c101900 */
[----:B------:R1:W5:Y:S04]  /*e1f0*/  LD.E R23, desc[UR4][R84.64+0xcc] ;  /* 0x0000cc0454177980 */ /* 0x000368000c101900 */
[----:B--2---:R-:W2:Y:S04]  /*e200*/  LD.E.64 R4, desc[UR4][R84.64+0xb0] ;  /* 0x0000b00454047980 */ /* 0x004ea8000c101b00 */
[----:B------:R1:W5:Y:S04]  /*e210*/  LD.E.64 R28, desc[UR4][R84.64+0x78] ;  /* 0x00007804541c7980 */ /* 0x000368000c101b00 */
[----:B------:R1:W5:Y:S01]  /*e220*/  LD.E.64 R26, desc[UR4][R84.64+0xa8] ;  /* 0x0000a804541a7980 */ /* 0x000362000c101b00 */
[----:B----4-:R-:W-:Y:S01]  /*e230*/  LOP3.LUT R0, R96, 0xd8, RZ, 0xc0, !PT ;  /* 0x000000d860007812 */ /* 0x010fe200078ec0ff */
        /* <DEDUP_REMOVED lines=8> */
[----:B--2---:R-:W-:-:S04]  /*e2c0*/  IMAD R4, R4, UR8, R118 ;  /* 0x0000000804047c24 */ /* 0x004fc8000f8e0276 */
[----:B---3--:R-:W-:-:S04]  /*e2d0*/  IMAD R4, R4, R6, R117 ;  /* 0x0000000604047224 */ /* 0x008fc800078e0275 */
        /* <DEDUP_REMOVED lines=17> */
.L_x_6947:
[----:B------:R-:W-:Y:S05]  /*e3f0*/  BSYNC.RECONVERGENT B0 ;  /* 0x0000000000007941 */ /* 0x000fea0003800200 */
.L_x_6946:
        /* <DEDUP_REMOVED lines=23> */
[----:B--2---:R-:W-:Y:S05]  /*e570*/  @P0 RET.REL.NODEC R8 `(_ZN5flash24flash_fwd_splitkv_kernelI23Flash_fwd_kernel_traitsILi32ELi64ELi128ELi4ELb0ELb0EN7cutlass6half_tE19Flash_kernel_traitsILi32ELi64ELi128ELi4ES3_EELb0ELb0ELb0ELb0ELb0ELb1ELb1ELb1EEEvNS_16Flash_fwd_paramsE) ;  /* 0xffffff1808a00950 */ /* 0x004fea0003c3ffff */
[----:B------:R-:W-:Y:S01]  /*e580*/  MOV R113, 0x0 ;  /* 0x0000000000717802 */ /* 0x000fe20000000f00 */
[----:B------:R1:W-:Y:S03]  /*e590*/  ST.E.128 desc[UR4][R2.64+0x1800], R4 ;  /* 0x0018000402007985 */ /* 0x0003e6000c101d04 */
[----:B-1----:R-:W-:Y:S05]  /*e5a0*/  RET.REL.NODEC R112 `(_ZN5flash24flash_fwd_splitkv_kernelI23Flash_fwd_kernel_traitsILi32ELi64ELi128ELi4ELb0ELb0EN7cutlass6half_tE19Flash_kernel_traitsILi32ELi64ELi128ELi4ES3_EELb0ELb0ELb0ELb0ELb0ELb1ELb1ELb1EEEvNS_16Flash_fwd_paramsE) ;  /* 0xffffff1870947950 */ /* 0x002fea0003c3ffff */
.L_x_6945:
[----:B------:R-:W-:Y:S01]  /*e5b0*/  MOV R3, 0x1f ;  /* 0x0000001f00037802 */ /* 0x000fe20000000f00 */
[----:B------:R-:W-:Y:S01]  /*e5c0*/  IMAD.MOV.U32 R5, RZ, RZ, 0x2 ;  /* 0x00000002ff057424 */ /* 0x000fe200078e00ff */
[----:B------:R-:W-:Y:S01]  /*e5d0*/  MOV R7, R124 ;  /* 0x0000007c00077202 */ /* 0x000fe20000000f00 */
[----:B------:R-:W-:-:S07]  /*e5e0*/  IMAD.MOV.U32 R6, RZ, RZ, -0x1 ;  /* 0xffffffffff067424 */ /* 0x000fce00078e00ff */
[----:B-1---5:R-:W-:Y:S05]  /*e5f0*/  WARPSYNC.COLLECTIVE R6, `(.L_x_6948) ;  /* 0x0000000006087348 */ /* 0x022fea0003c00000 */
[----:B------:R2:W3:Y:S02]  /*e600*/  SHFL.BFLY P0, R3, R7, R5, R3 ;  /* 0x0c00000507037389 */ /* 0x0004e40000000003 */
[----:B-123-5:R-:W-:Y:S05]  /*e610*/  ENDCOLLECTIVE ;  /* 0x000000000000791b */ /* 0x02efea0003800000 */
.L_x_6948:
        /* <DEDUP_REMOVED lines=8> */
.L_x_6949:
        /* <DEDUP_REMOVED lines=8> */
.L_x_6950:
[----:B------:R-:W-:Y:S01]  /*e720*/  FADD.FTZ R125, R3, R125 ;  /* 0x0000007d037d7221 */ /* 0x000fe20000010000 */
[----:B------:R-:W-:Y:S01]  /*e730*/  MOV R3, 0x1f ;  /* 0x0000001f00037802 */ /* 0x000fe20000000f00 */
[----:B------:R-:W-:-:S03]  /*e740*/  IMAD.MOV.U32 R5, RZ, RZ, 0x1 ;  /* 0x00000001ff057424 */ /* 0x000fc600078e00ff */
[----:B------:R-:W-:-:S07]  /*e750*/  MOV R7, R125 ;  /* 0x0000007d00077202 */ /* 0x000fce0000000f00 */
[----:B------:R-:W-:Y:S05]  /*e760*/  WARPSYNC.COLLECTIVE R6, `(.L_x_6951) ;  /* 0x0000000006087348 */ /* 0x000fea0003c00000 */
[----:B------:R1:W2:Y:S02]  /*e770*/  SHFL.BFLY P0, R3, R7, R5, R3 ;  /* 0x0c00000507037389 */ /* 0x0002a40000000003 */
[----:B-12---:R-:W-:Y:S05]  /*e780*/  ENDCOLLECTIVE ;  /* 0x000000000000791b */ /* 0x006fea0003800000 */
.L_x_6951:
[----:B------:R-:W-:Y:S01]  /*e790*/  MOV R6, R3 ;  /* 0x0000000300067202 */ /* 0x000fe20000000f00 */
[----:B------:R-:W-:Y:S06]  /*e7a0*/  BRA `(.L_x_6952) ;  /* 0xfffffff400ac7947 */ /* 0x000fec000383ffff */
.L_x_6953:
        /* <DEDUP_REMOVED lines=13> */
.L_x_10299:


//--------------------- .text._ZN5flash24flash_fwd_splitkv_kernelI23Flash_fwd_kernel_traitsILi32ELi64ELi128ELi4ELb0ELb0EN7cutlass6half_tE19Flash_kernel_traitsILi32ELi64ELi128ELi4ES3_EELb0ELb1ELb0ELb0ELb0ELb0ELb0ELb0EEEvNS_16Flash_fwd_paramsE --------------------------
	.section	.text._ZN5flash24flash_fwd_splitkv_kernelI23Flash_fwd_kernel_traitsILi32ELi64ELi128ELi4ELb0ELb0EN7cutlass6half_tE19Flash_kernel_traitsILi32ELi64ELi128ELi4ES3_EELb0ELb1ELb0ELb0ELb0ELb0ELb0ELb0EEEvNS_16Flash_fwd_paramsE,"ax",@progbits
	.align	128
        .global         _ZN5flash24flash_fwd_splitkv_kernelI23Flash_fwd_kernel_traitsILi32ELi64ELi128ELi4ELb0ELb0EN7cutlass6half_tE19Flash_kernel_traitsILi32ELi64ELi128ELi4ES3_EELb0ELb1ELb0ELb0ELb0ELb0ELb0ELb0EEEvNS_16Flash_fwd_paramsE
        .type           _ZN5flash24flash_fwd_splitkv_kernelI23Flash_fwd_kernel_traitsILi32ELi64ELi128ELi4ELb0ELb0EN7cutlass6half_tE19Flash_kernel_traitsILi32ELi64ELi128ELi4ES3_EELb0ELb1ELb0ELb0ELb0ELb0ELb0ELb0EEEvNS_16Flash_fwd_paramsE,@function
        .size           _ZN5flash24flash_fwd_splitkv_kernelI23Flash_fwd_kernel_traitsILi32ELi64ELi128ELi4ELb0ELb0EN7cutlass6half_tE19Flash_kernel_traitsILi32ELi64ELi128ELi4ES3_EELb0ELb1ELb0ELb0ELb0ELb0ELb0ELb0EEEvNS_16Flash_fwd_paramsE,(.L_x_10300 - _ZN5flash24flash_fwd_splitkv_kernelI23Flash_fwd_kernel_traitsILi32ELi64ELi128ELi4ELb0ELb0EN7cutlass6half_tE19Flash_kernel_traitsILi32ELi64ELi128ELi4ES3_EELb0ELb1ELb0ELb0ELb0ELb0ELb0ELb0EEEvNS_16Flash_fwd_paramsE)
        .other          _ZN5flash24flash_fwd_splitkv_kernelI23Flash_fwd_kernel_traitsILi32ELi64ELi128ELi4ELb0ELb0EN7cutlass6half_tE19Flash_kernel_traitsILi32ELi64ELi128ELi4ES3_EELb0ELb1ELb0ELb0ELb0ELb0ELb0ELb0EEEvNS_16Flash_fwd_paramsE,@"STO_CUDA_ENTRY STV_DEFAULT"
_ZN5flash24flash_fwd_splitkv_kernelI23Flash_fwd_kernel_traitsILi32ELi64ELi128ELi4ELb0ELb0EN7cutlass6half_tE19Flash_kernel_traitsILi32ELi64ELi128ELi4ES3_EELb0ELb1ELb0ELb0ELb0ELb0ELb0ELb0EEEvNS_16Flash_fwd_paramsE:
.text._ZN5flash24flash_fwd_splitkv_kernelI23Flash_fwd_kernel_traitsILi32ELi64ELi128ELi4ELb0ELb0EN7cutlass6half_tE19Flash_kernel_traitsILi32ELi64ELi128ELi4ES3_EELb0ELb1ELb0ELb0ELb0ELb0ELb0ELb0EEEvNS_16Flash_fwd_paramsE:
[----:B------:R-:W-:Y:S01]  /*0000*/  LDC R1, c[0x0][0x37c] ;  /* 0x0000df00ff017b82 */ /* 0x000fe20000000800 */
[----:B------:R-:W1:Y:S07]  /*0010*/  S2R R149, SR_CTAID.X ;  /* 0x0000000000957919 */ /* 0x000e6e0000002500 */
[----:B------:R-:W2:Y:S01]  /*0020*/  LDC.64 R2, c[0x0][0x348] ;  /* 0x0000d200ff027b82 */ /* 0x000ea20000000a00 */
[----:B------:R-:W-:Y:S01]  /*0030*/  BSSY.RECONVERGENT B3, `(.L_x_6954) ;  /* 0x0000005000037945 */ /* 0x000fe20003800200 */
[----:B------:R-:W-:Y:S01]  /*0040*/  MOV R146, 0x80 ;  /* 0x0000008000927802 */ /* 0x000fe20000000f00 */
[----:B------:R-:W3:Y:S01]  /*0050*/  S2R R148, SR_CTAID.Y ;  /* 0x0000000000947919 */ /* 0x000ee20000002600 */
[----:B------:R-:W4:Y:S05]  /*0060*/  S2R R147, SR_CTAID.Z ;  /* 0x0000000000937919 */ /* 0x000f2a0000002700 */
[----:B-1234-:R-:W-:Y:S05]  /*0070*/  CALL.REL.NOINC `($_ZN5flash24flash_fwd_splitkv_kernelI23Flash_fwd_kernel_traitsILi32ELi64ELi128ELi4ELb0ELb0EN7cutlass6half_tE19Flash_kernel_traitsILi32ELi64ELi128ELi4ES3_EELb0ELb1ELb0ELb0ELb0ELb0ELb0ELb0EEEvNS_16Flash_fwd_paramsE$_ZN5flash30compute_attn_1rowblock_splitkvI23Flash_fwd_kernel_traitsILi32ELi64ELi128ELi4ELb0ELb0EN7cutlass6half_tE19Flash_kernel_traitsILi32ELi64ELi128ELi4ES3_EELb0ELb1ELb0ELb0ELb0ELb0ELb0ELb0ENS_16Flash_fwd_paramsEEEvRKT8_iiiii) ;  /* 0x0000000000087944 */ /* 0x01efea0003c00000 */
[----:B------:R-:W-:Y:S05]  /*0080*/  BSYNC.RECONVERGENT B3 ;  /* 0x0000000000037941 */ /* 0x000fea0003800200 */
.L_x_6954:
[----:B------:R-:W-:Y:S05]  /*0090*/  EXIT ;  /* 0x000000000000794d */ /* 0x000fea0003800000 */
        .type           $_ZN5flash24flash_fwd_splitkv_kernelI23Flash_fwd_kernel_traitsILi32ELi64ELi128ELi4ELb0ELb0EN7cutlass6half_tE19Flash_kernel_traitsILi32ELi64ELi128ELi4ES3_EELb0ELb1ELb0ELb0ELb0ELb0ELb0ELb0EEEvNS_16Flash_fwd_paramsE$_ZN5flash30compute_attn_1rowblock_splitkvI23Flash_fwd_kernel_traitsILi32ELi64ELi128ELi4ELb0ELb0EN7cutlass6half_tE19Flash_kernel_traitsILi32ELi64ELi128ELi4ES3_EELb0ELb1ELb0ELb0ELb0ELb0ELb0ELb0ENS_16Flash_fwd_paramsEEEvRKT8_iiiii,@function
        .size           $_ZN5flash24flash_fwd_splitkv_kernelI23Flash_fwd_kernel_traitsILi32ELi64ELi128ELi4ELb0ELb0EN7cutlass6half_tE19Flash_kernel_traitsILi32ELi64ELi128ELi4ES3_EELb0ELb1ELb0ELb0ELb0ELb0ELb0ELb0EEEvNS_16Flash_fwd_paramsE$_ZN5flash30compute_attn_1rowblock_splitkvI23Flash_fwd_kernel_traitsILi32ELi64ELi128ELi4ELb0ELb0EN7cutlass6half_tE19Flash_kernel_traitsILi32ELi64ELi128ELi4ES3_EELb0ELb1ELb0ELb0ELb0ELb0ELb0ELb0ENS_16Flash_fwd_paramsEEEvRKT8_iiiii,(.L_x_10300 - $_ZN5flash24flash_fwd_splitkv_kernelI23Flash_fwd_kernel_traitsILi32ELi64ELi128ELi4ELb0ELb0EN7cutlass6half_tE19Flash_kernel_traitsILi32ELi64ELi128ELi4ES3_EELb0ELb1ELb0ELb0ELb0ELb0ELb0ELb0EEEvNS_16Flash_fwd_paramsE$_ZN5flash30compute_attn_1rowblock_splitkvI23Flash_fwd_kernel_traitsILi32ELi64ELi128ELi4ELb0ELb0EN7cutlass6half_tE19Flash_kernel_traitsILi32ELi64ELi128ELi4ES3_EELb0ELb1ELb0ELb0ELb0ELb0ELb0ELb0ENS_16Flash_fwd_paramsEEEvRKT8_iiiii)
$_ZN5flash24flash_fwd_splitkv_kernelI23Flash_fwd_kernel_traitsILi32ELi64ELi128ELi4ELb0ELb0EN7cutlass6half_tE19Flash_kernel_traitsILi32ELi64ELi128ELi4ES3_EELb0ELb1ELb0ELb0ELb0ELb0ELb0ELb0EEEvNS_16Flash_fwd_paramsE$_ZN5flash30compute_attn_1rowblock_splitkvI23Flash_fwd_kernel_traitsILi32ELi64ELi128ELi4ELb0ELb0EN7cutlass6half_tE19Flash_kernel_traitsILi32ELi64ELi128ELi4ES3_EELb0ELb1ELb0ELb0ELb0ELb0ELb0ELb0ENS_16Flash_fwd_paramsEEEvRKT8_iiiii:
        /* <DEDUP_REMOVED lines=38> */
.L_x_6956:
[----:B------:R-:W-:Y:S05]  /*0300*/  BSYNC.RECONVERGENT B0 ;  /* 0x0000000000007941 */ /* 0x000fea0003800200 */
.L_x_6955:
[----:B------:R-:W-:Y:S04]  /*0310*/  BSSY.RECONVERGENT B0, `(.L_x_6957) ;  /* 0x0000007000007945 */ /* 0x000fe80003800200 */
[----:B------:R-:W-:Y:S05]  /*0320*/  @!P3 BRA `(.L_x_6958) ;  /* 0x000000000014b947 */ /* 0x000fea0003800000 */
[----:B------:R-:W3:Y:S02]  /*0330*/  LD.E.U8 R6, desc[UR4][R2.64+0x1b2] ;  /* 0x0001b20402067980 */ /* 0x000ee4000c101100 */
[----:B---3--:R-:W-:-:S13]  /*0340*/  ISETP.NE.AND P1, PT, R6, RZ, PT ;  /* 0x000000ff0600720c */ /* 0x008fda0003f25270 */
[----:B------:R-:W3:Y:S02]  /*0350*/  @P1 LD.E R6, desc[UR4][R10.64+0x4] ;  /* 0x000004040a061980 */ /* 0x000ee4000c101900 */
[----:B---3-5:R-:W-:-:S06]  /*0360*/  @P1 IADD3 R119, PT, PT, R6, -R13, RZ ;  /* 0x8000000d06771210 */ /* 0x028fcc0007ffe0ff */
[----:B------:R3:W5:Y:S02]  /*0370*/  @!P1 LD.E R119, desc[UR4][R10.64] ;  /* 0x000000040a779980 */ /* 0x000764000c101900 */
.L_x_6958:
[----:B------:R-:W-:Y:S05]  /*0380*/  BSYNC.RECONVERGENT B0 ;  /* 0x0000000000007941 */ /* 0x000fea0003800200 */
.L_x_6957:
        /* <DEDUP_REMOVED lines=8> */
.L_x_6960:
[----:B------:R-:W4:Y:S01]  /*0410*/  LD.E.64 R6, desc[UR4][R2.64+0x108] ;  /* 0x0001080402067980 */ /* 0x000f22000c101b00 */
[----:B------:R-:W-:Y:S01]  /*0420*/  BSSY.RECONVERGENT B0, `(.L_x_6962) ;  /* 0x0000006000007945 */ /* 0x000fe20003800200 */
[----:B------:R-:W-:Y:S01]  /*0430*/  IMAD.MOV.U32 R5, RZ, RZ, RZ ;  /* 0x000000ffff057224 */ /* 0x000fe200078e00ff */
[----:B----4-:R-:W-:-:S04]  /*0440*/  ISETP.NE.U32.AND P0, PT, R6, RZ, PT ;  /* 0x000000ff0600720c */ /* 0x010fc80003f05070 */
[----:B------:R-:W-:-:S13]  /*0450*/  ISETP.NE.AND.EX P0, PT, R7, RZ, PT, P0 ;  /* 0x000000ff0700720c */ /* 0x000fda0003f05300 */
[----:B------:R-:W-:Y:S05]  /*0460*/  @!P0 BRA `(.L_x_6963) ;  /* 0x0000000000048947 */ /* 0x000fea0003800000 */
[----:B------:R4:W5:Y:S02]  /*0470*/  LD.E R5, desc[UR4][R2.64+0xbc] ;  /* 0x0000bc0402057980 */ /* 0x000964000c101900 */
.L_x_6963:
[----:B------:R-:W-:Y:S05]  /*0480*/  BSYNC.RECONVERGENT B0 ;  /* 0x0000000000007941 */ /* 0x000fea0003800200 */
.L_x_6962:
[----:B-----5:R-:W-:Y:S02]  /*0490*/  IADD3 R119, PT, PT, R5, R119, -R12 ;  /* 0x0000007705777210 */ /* 0x020fe40007ffe80c */
.L_x_6961:
[----:B------:R-:W-:Y:S05]  /*04a0*/  BSYNC.RECONVERGENT B1 ;  /* 0x0000000000017941 */ /* 0x000fea0003800200 */
.L_x_6959:
[----:B------:R-:W-:Y:S01]  /*04b0*/  IMAD.SHL.U32 R5, R149, 0x40, RZ ;  /* 0x0000004095057824 */ /* 0x000fe200078e00ff */
[----:B------:R-:W-:Y:S01]  /*04c0*/  MOV R6, R146 ;  /* 0x0000009200067202 */ /* 0x000fe20000000f00 */
[----:B------:R-:W-:-:S03]  /*04d0*/  IMAD.MOV.U32 R7, RZ, RZ, 0x0 ;  /* 0x00000000ff077424 */ /* 0x000fc600078e00ff */
[----:B------:R-:W-:-:S13]  /*04e0*/  ISETP.GT.AND P0, PT, R120, R5, PT ;  /* 0x000000057800720c */ /* 0x000fda0003f04270 */
[----:B-1234-:R-:W-:Y:S05]  /*04f0*/  @!P0 RET.REL.NODEC R6 `(_ZN5flash24flash_fwd_splitkv_kernelI23Flash_fwd_kernel_traitsILi32ELi64ELi128ELi4ELb0ELb0EN7cutlass6half_tE19Flash_kernel_traitsILi32ELi64ELi128ELi4ES3_EELb0ELb1ELb0ELb0ELb0ELb0ELb0ELb0EEEvNS_16Flash_fwd_paramsE) ;  /* 0xfffffff806c08950 */ /* 0x01efea0003c3ffff */
        /* <DEDUP_REMOVED lines=53> */
[----:B------:R-:W-:Y:S01]  /*0850*/  IADD3 R12, P0, PT, R12, R22, RZ ;  /* 0x000000160c0c7210 */ /* 0x000fe20007f1e0ff */
[----:B-1----:R-:W-:Y:S01]  /*0860*/  IMAD R3, R17, R5, RZ ;  /* 0x0000000511037224 */ /* 0x002fe200078e02ff */
        /* <DEDUP_REMOVED lines=34> */
.L_x_6966:
[----:B------:R-:W-:Y:S05]  /*0a90*/  BSYNC.RECONVERGENT B0 ;  /* 0x0000000000007941 */ /* 0x000fea0003800200 */
.L_x_6965:
[----:B------:R-:W-:Y:S01]  /*0aa0*/  MOV R147, 0x0 ;  /* 0x0000000000937802 */ /* 0x000fe20000000f00 */
[----:B------:R1:W-:Y:S03]  /*0ab0*/  @!P3 ST.E desc[UR4][R2.64], R0 ;  /* 0x000000000200b985 */ /* 0x0003e6000c101904 */
[----:B-12---:R-:W-:Y:S05]  /*0ac0*/  @P2 RET.REL.NODEC R146 `(_ZN5flash24flash_fwd_splitkv_kernelI23Flash_fwd_kernel_traitsILi32ELi64ELi128ELi4ELb0ELb0EN7cutlass6half_tE19Flash_kernel_traitsILi32ELi64ELi128ELi4ES3_EELb0ELb1ELb0ELb0ELb0ELb0ELb0ELb0EEEvNS_16Flash_fwd_paramsE) ;  /* 0xfffffff4924c2950 */ /* 0x006fea0003c3ffff */
[----:B------:R-:W-:Y:S02]  /*0ad0*/  MOV R5, 0x7f800000 ;  /* 0x7f80000000057802 */ /* 0x000fe40000000f00 */
[----:B------:R-:W-:-:S03]  /*0ae0*/  MOV R147, 0x0 ;  /* 0x0000000000937802 */ /* 0x000fc60000000f00 */
[----:B------:R1:W-:Y:S02]  /*0af0*/  ST.E desc[UR4][R2.64+0x80], R5 ;  /* 0x0000800502007985 */ /* 0x0003e4000c101904 */
[----:B-1----:R-:W-:Y:S05]  /*0b00*/  RET.REL.NODEC R146 `(_ZN5flash24flash_fwd_splitkv_kernelI23Flash_fwd_kernel_traitsILi32ELi64ELi128ELi4ELb0ELb0EN7cutlass6half_tE19Flash_kernel_traitsILi32ELi64ELi128ELi4ES3_EELb0ELb1ELb0ELb0ELb0ELb0ELb0ELb0EEEvNS_16Flash_fwd_paramsE) ;  /* 0xfffffff4923c7950 */ /* 0x002fea0003c3ffff */
.L_x_6964:
        /* <DEDUP_REMOVED lines=53> */
[----:B------:R-:W-:-:S06]  /*0e60*/  IMAD.WIDE R6, R10, 0x4, R154 ;  /* 0x000000040a067825 */ /* 0x000fcc00078e029a */
[----:B------:R1:W2:Y:S01]  /*0e70*/  LD.E R6, desc[UR4][R6.64] ;  /* 0x0000000406067980 */ /* 0x0002a2000c101900 */
[----:B----4-:R-:W-:-:S04]  /*0e80*/  IABS R9, R18 ;  /* 0x0000001200097213 */ /* 0x010fc80000000000 */
[----:B------:R-:W4:Y:S08]  /*0e90*/  I2F.RP R20, R9 ;  /* 0x0000000900147306 */ /* 0x000f300000209400 */
[----:B----4-:R-:W4:Y:S02]  /*0ea0*/  MUFU.RCP R19, R20 ;  /* 0x0000001400137308 */ /* 0x010f240000001000 */
[----:B----4-:R-:W-:-:S06]  /*0eb0*/  IADD3 R19, PT, PT, R19, 0xffffffe, RZ ;  /* 0x0ffffffe13137810 */ /* 0x010fcc0007ffe0ff */
[----:B------:R-:W4:Y:S01]  /*0ec0*/  F2I.FTZ.U32.TRUNC.NTZ R23, R19 ;  /* 0x0000001300177305 */ /* 0x000f22000021f000 */
[----:B------:R-:W-:Y:S02]  /*0ed0*/  MOV R22, RZ ;  /* 0x000000ff00167202 */ /* 0x000fe40000000f00 */
[----:B------:R-:W-:Y:S01]  /*0ee0*/  IABS R8, R147 ;  /* 0x0000009300087213 */ /* 0x000fe20000000000 */
[----:B----4-:R-:W-:-:S04]  /*0ef0*/  IMAD.MOV R4, RZ, RZ, -R23 ;  /* 0x000000ffff047224 */ /* 0x010fc800078e0a17 */
[----:B-1----:R-:W-:Y:S01]  /*0f00*/  IMAD R7, R4, R9, RZ ;  /* 0x0000000904077224 */ /* 0x002fe200078e02ff */
        /* <DEDUP_REMOVED lines=31> */
[----:B---3--:R-:W-:Y:S02]  /*1100*/  IMAD R7, R13, R6, RZ ;  /* 0x000000060d077224 */ /* 0x008fe400078e02ff */
[----:B------:R-:W-:-:S04]  /*1110*/  IMAD.WIDE.U32 R10, R11, R14, R16 ;  /* 0x0000000e0b0a7225 */ /* 0x000fc800078e0010 */
[----:B------:R-:W-:Y:S01]  /*1120*/  IMAD.WIDE.U32 R16, R12, R6, RZ ;  /* 0x000000060c107225 */ /* 0x000fe200078e00ff */
[----:B------:R-:W-:-:S03]  /*1130*/  IADD3 R8, PT, PT, R11, R8, RZ ;  /* 0x000000080b087210 */ /* 0x000fc60007ffe0ff */
[----:B------:R-:W-:-:S04]  /*1140*/  IMAD R7, R12, R19, R7 ;  /* 0x000000130c077224 */ /* 0x000fc800078e0207 */
[----:B------:R-:W-:Y:S01]  /*1150*/  IMAD.IADD R11, R17, 0x1, R7 ;  /* 0x00000001110b7824 */ /* 0x000fe200078e0207 */
[----:B------:R-:W-:Y:S05]  /*1160*/  BRA `(.L_x_6969) ;  /* 0x00000004003c7947 */ /* 0x000fea0003800000 */
.L_x_6968:
        /* <DEDUP_REMOVED lines=11> */
[----:B------:R-:W-:-:S02]  /*1220*/  CS2R R154, SRZ ;  /* 0x00000000009a7805 */ /* 0x000fc4000001ff00 */
        /* <DEDUP_REMOVED lines=46> */
[----:B------:R-:W-:-:S03]  /*1510*/  @!P2 SHF.R.S32.HI R7, RZ, 0x1f, R11 ;  /* 0x0000001fff07a819 */ /* 0x000fc6000001140b */
[----:B------:R-:W-:Y:S01]  /*1520*/  IMAD.IADD R21, R21, 0x1, R6 ;  /* 0x0000000115157824 */ /* 0x000fe200078e0206 */
[----:B------:R-:W-:Y:S01]  /*1530*/  SHF.R.S32.HI R6, RZ, 0x1f, R10 ;  /* 0x0000001fff067819 */ /* 0x000fe2000001140a */
[----:B------:R-:W-:Y:S01]  /*1540*/  @!P2 IMAD.IADD R23, R9, 0x1, R4 ;  /* 0x000000010917a824 */ /* 0x000fe200078e0204 */
[----:B------:R-:W-:Y:S01]  /*1550*/  @P2 IADD3 R12, PT, PT, R12, R13, RZ ;  /* 0x0000000d0c0c2210 */ /* 0x000fe20007ffe0ff */
[----:B------:R-:W-:Y:S01]  /*1560*/  @!P2 IMAD R4, R17, R11, RZ ;  /* 0x0000000b1104a224 */ /* 0x000fe200078e02ff */
[----:B------:R-:W-:Y:S01]  /*1570*/  @!P2 MOV R22, R8 ;  /* 0x000000080016a202 */ /* 0x000fe20000000f00 */
[----:B------:R-:W-:Y:S02]  /*1580*/  IMAD R9, R15, R10, RZ ;  /* 0x0000000a0f097224 */ /* 0x000fe400078e02ff */
[----:B------:R-:W-:Y:S02]  /*1590*/  @!P2 IMAD R4, R16, R7, R4 ;  /* 0x000000071004a224 */ /* 0x000fe400078e0204 */
[----:B------:R-:W-:-:S02]  /*15a0*/  IMAD R9, R14, R6, R9 ;  /* 0x000000060e097224 */ /* 0x000fc400078e0209 */
[----:B------:R-:W-:-:S04]  /*15b0*/  @!P2 IMAD.WIDE.U32 R16, R16, R11, R22 ;  /* 0x0000000b1010a225 */ /* 0x000fc800078e0016 */
[----:B------:R-:W-:-:S04]  /*15c0*/  IMAD.WIDE.U32 R20, R14, R10, R20 ;  /* 0x0000000a0e147225 */ /* 0x000fc800078e0014 */
[-C--:B------:R-:W-:Y:S02]  /*15d0*/  @P2 IMAD R6, R137, R12.reuse, RZ ;  /* 0x0000000c89062224 */ /* 0x080fe400078e02ff */
[----:B------:R-:W-:Y:S01]  /*15e0*/  @P2 IMAD.WIDE.U32 R12, R136, R12, RZ ;  /* 0x0000000c880c2225 */ /* 0x000fe200078e00ff */
[----:B------:R-:W-:Y:S02]  /*15f0*/  @!P2 IADD3 R11, PT, PT, R17, R4, RZ ;  /* 0x00000004110ba210 */ /* 0x000fe40007ffe0ff */
[----:B------:R-:W-:Y:S01]  /*1600*/  IADD3 R8, PT, PT, R21, R9, RZ ;  /* 0x0000000915087210 */ /* 0x000fe20007ffe0ff */
[----:B------:R-:W-:Y:S01]  /*1610*/  IMAD.MOV.U32 R10, RZ, RZ, R20 ;  /* 0x000000ffff0a7224 */ /* 0x000fe200078e0014 */
[----:B------:R-:W-:Y:S01]  /*1620*/  @P2 IADD3 R11, PT, PT, R13, R6, RZ ;  /* 0x000000060d0b2210 */ /* 0x000fe20007ffe0ff */
[----:B------:R-:W-:Y:S01]  /*1630*/  @P2 IMAD.MOV.U32 R16, RZ, RZ, R12 ;  /* 0x000000ffff102224 */ /* 0x000fe200078e000c */
[----:B------:R-:W-:Y:S02]  /*1640*/  MOV R9, RZ ;  /* 0x000000ff00097202 */ /* 0x000fe40000000f00 */
[----:B------:R-:W-:-:S02]  /*1650*/  MOV R4, R0 ;  /* 0x0000000000047202 */ /* 0x000fc40000000f00 */
.L_x_6969:
[----:B------:R-:W-:Y:S05]  /*1660*/  BSYNC.RECONVERGENT B0 ;  /* 0x0000000000007941 */ /* 0x000fea0003800200 */
.L_x_6967:
        /* <DEDUP_REMOVED lines=30> */
[----:B-----5:R-:W-:Y:S02]  /*1850*/  IMAD R9, R9, R136, RZ ;  /* 0x0000008809097224 */ /* 0x020fe400078e02ff */
[----:B------:R-:W-:Y:S01]  /*1860*/  IMAD.MOV.U32 R17, RZ, RZ, R28 ;  /* 0x000000ffff117224 */ /* 0x000fe200078e001c */
[----:B------:R-:W-:Y:S01]  /*1870*/  SHF.L.U32 R139, R87, 0x3, RZ ;  /* 0x00000003578b7819 */ /* 0x000fe200000006ff */
[C---:B------:R-:W-:Y:S02]  /*1880*/  IMAD R9, R4.reuse, R137, R9 ;  /* 0x0000008904097224 */ /* 0x040fe400078e0209 */
[----:B------:R-:W-:Y:S01]  /*1890*/  @!P1 IMAD.MOV R17, RZ, RZ, -R17 ;  /* 0x000000ffff119224 */ /* 0x000fe200078e0a11 */
[----:B------:R-:W-:Y:S01]  /*18a0*/  @!P2 LOP3.LUT R17, RZ, R18, RZ, 0x33, !PT ;  /* 0x00000012ff11a212 */ /* 0x000fe200078e33ff */
[----:B------:R-:W-:Y:S01]  /*18b0*/  IMAD.WIDE.U32 R28, R4, R136, RZ ;  /* 0x00000088041c7225 */ /* 0x000fe200078e00ff */
[----:B------:R-:W-:-:S02]  /*18c0*/  LOP3.LUT R20, R139, 0xc0, RZ, 0xc0, !PT ;  /* 0x000000c08b147812 */ /* 0x000fc400078ec0ff */
[----:B------:R-:W-:Y:S01]  /*18d0*/  LOP3.LUT R140, R139, 0x18, RZ, 0xc0, !PT ;  /* 0x000000188b8c7812 */ /* 0x000fe200078ec0ff */
[----:B------:R-:W-:Y:S01]  /*18e0*/  IMAD.IADD R4, R29, 0x1, R9 ;  /* 0x000000011d047824 */ /* 0x000fe200078e0209 */
[----:B------:R-:W-:Y:S01]  /*18f0*/  SHF.R.S32.HI R18, RZ, 0x1f, R17 ;  /* 0x0000001fff127819 */ /* 0x000fe20000011411 */
[-C--:B------:R-:W-:Y:S01]  /*1900*/  IMAD R9, R31, R17.reuse, RZ ;  /* 0x000000111f097224 */ /* 0x080fe200078e02ff */
[----:B------:R-:W-:Y:S01]  /*1910*/  LOP3.LUT R153, R20, 0x18, R87, 0xf8, !PT ;  /* 0x0000001814997812 */ /* 0x000fe200078ef857 */
[----:B------:R-:W-:Y:S01]  /*1920*/  IMAD.WIDE.U32 R20, R30, R17, RZ ;  /* 0x000000111e147225 */ /* 0x000fe200078e00ff */
[----:B------:R-:W-:-:S03]  /*1930*/  IADD3 R16, P2, P1, R28, R16, R140 ;  /* 0x000000101c107210 */ /* 0x000fc6000795e08c */
[----:B------:R-:W-:Y:S01]  /*1940*/  IMAD R9, R18, R30, R9 ;  /* 0x0000001e12097224 */ /* 0x000fe200078e0209 */
[----:B------:R-:W-:Y:S02]  /*1950*/  IADD3.X R11, PT, PT, R4, R11, RZ, P2, P1 ;  /* 0x0000000b040b7210 */ /* 0x000fe400017e24ff */
[----:B------:R-:W-:Y:S02]  /*1960*/  IADD3 R18, P1, PT, R16, R20, RZ ;  /* 0x0000001410127210 */ /* 0x000fe40007f3e0ff */
[----:B------:R-:W-:Y:S01]  /*1970*/  IADD3 R16, PT, PT, R21, R9, RZ ;  /* 0x0000000915107210 */ /* 0x000fe20007ffe0ff */
[----:B------:R-:W1:Y:S01]  /*1980*/  S2UR UR6, SR_CgaCtaId ;  /* 0x00000000000679c3 */ /* 0x000e620000008800 */
[----:B------:R-:W-:Y:S02]  /*1990*/  LOP3.LUT R17, R139, 0x1f20, RZ, 0xc0, !PT ;  /* 0x00001f208b117812 */ /* 0x000fe400078ec0ff */
[----:B------:R-:W-:Y:S01]  /*19a0*/  LOP3.LUT R4, R153, R140, RZ, 0x3c, !PT ;  /* 0x0000008c99047212 */ /* 0x000fe200078e3cff */
[----:B------:R-:W-:Y:S01]  /*19b0*/  IMAD.X R19, R11, 0x1, R16, P1 ;  /* 0x000000010b137824 */ /* 0x000fe200008e0610 */
[----:B------:R-:W-:-:S02]  /*19c0*/  IADD3 R16, P1, PT, R140, R10, RZ ;  /* 0x0000000a8c107210 */ /* 0x000fc40007f3e0ff */
[----:B------:R-:W-:-:S03]  /*19d0*/  LOP3.LUT R4, R17, R4, RZ, 0xfc, !PT ;  /* 0x0000000411047212 */ /* 0x000fc600078efcff */
[----:B------:R-:W-:Y:S01]  /*19e0*/  IMAD.X R17, RZ, RZ, R8, P1 ;  /* 0x000000ffff117224 */ /* 0x000fe200008e0608 */
[----:B------:R-:W-:Y:S02]  /*19f0*/  SHF.R.U32.HI R122, RZ, 0x2, R87 ;  /* 0x00000002ff7a7819 */ /* 0x000fe40000011657 */
[----:B------:R-:W-:Y:S01]  /*1a00*/  IADD3 R138, PT, PT, -R5, R120, RZ ;  /* 0x00000078058a7210 */ /* 0x000fe20007ffe1ff */
[----:B------:R-:W-:Y:S02]  /*1a10*/  UMOV UR7, 0x400 ;  /* 0x0000040000077882 */ /* 0x000fe40000000000 */
[----:B------:R-:W-:Y:S02]  /*1a20*/  IMAD R143, R135, R122, RZ ;  /* 0x0000007a878f7224 */ /* 0x000fe400078e02ff */
[----:B------:R-:W-:-:S04]  /*1a30*/  IMAD.WIDE.U32 R16, R122, R134, R16 ;  /* 0x000000867a107225 */ /* 0x000fc800078e0010 */
[----:B------:R-:W-:Y:S01]  /*1a40*/  IMAD R145, R137, R122, RZ ;  /* 0x0000007a89917224 */ /* 0x000fe200078e02ff */
[----:B-1----:R-:W-:Y:S01]  /*1a50*/  ULEA UR6, UR6, UR7, 0x18 ;  /* 0x0000000706067291 */ /* 0x002fe2000f8ec0ff */
        /* <DEDUP_REMOVED lines=8> */
[-C--:B---3--:R-:W-:Y:S02]  /*1ae0*/  @!P0 IMAD R9, R27, R148.reuse, RZ ;  /* 0x000000941b098224 */ /* 0x088fe400078e02ff */
[----:B------:R-:W-:-:S04]  /*1af0*/  @!P0 IMAD.WIDE.U32 R10, R26, R148, RZ ;  /* 0x000000941a0a8225 */ /* 0x000fc800078e00ff */
[----:B------:R-:W-:Y:S01]  /*1b00*/  @P0 IMAD.MOV.U32 R10, RZ, RZ, R20 ;  /* 0x000000ffff0a0224 */ /* 0x000fe200078e0014 */
[----:B------:R-:W-:Y:S01]  /*1b10*/  @!P0 IADD3 R8, PT, PT, R11, R9, RZ ;  /* 0x000000090b088210 */ /* 0x000fe20007ffe0ff */
[----:B------:R-:W-:-:S03]  /*1b20*/  @P0 IMAD R9, R13, R150, RZ ;  /* 0x000000960d090224 */ /* 0x000fc600078e02ff */
[----:B------:R-:W-:Y:S02]  /*1b30*/  IADD3 R10, P1, PT, R140, R10, RZ ;  /* 0x0000000a8c0a7210 */ /* 0x000fe40007f3e0ff */
[----:B------:R-:W-:-:S05]  /*1b40*/  @P0 IADD3 R8, PT, PT, R21, R9, RZ ;  /* 0x0000000915080210 */ /* 0x000fca0007ffe0ff */
[----:B------:R-:W-:Y:S01]  /*1b50*/  IMAD.X R11, RZ, RZ, R8, P1 ;  /* 0x000000ffff0b7224 */ /* 0x000fe200008e0608 */
[----:B------:R-:W-:Y:S01]  /*1b60*/  ISETP.GE.AND P1, PT, R122, R138, PT ;  /* 0x0000008a7a00720c */ /* 0x000fe20003f26270 */
[-C--:B------:R-:W-:Y:S01]  /*1b70*/  IMAD R5, R15, R147.reuse, RZ ;  /* 0x000000930f057224 */ /* 0x080fe200078e02ff */
[----:B----4-:R-:W-:Y:S01]  /*1b80*/  LEA R142, P3, R16, R22, 0x1 ;  /* 0x00000016108e7211 */ /* 0x010fe200078608ff */
[----:B------:R-:W-:Y:S01]  /*1b90*/  IMAD.WIDE.U32 R14, R14, R147, R10 ;  /* 0x000000930e0e7225 */ /* 0x000fe200078e000a */
[----:B------:R-:W-:Y:S02]  /*1ba0*/  LEA R144, P2, R18, R24, 0x1 ;  /* 0x0000001812907211 */ /* 0x000fe400078408ff */
[----:B------:R-:W-:Y:S01]  /*1bb0*/  LEA.HI.X R143, R16, R23, R143, 0x1, P3 ;  /* 0x00000017108f7211 */ /* 0x000fe200018f0c8f */
[----:B------:R-:W-:Y:S01]  /*1bc0*/  IMAD.WIDE.U32 R16, R149, 0x40, R122 ;  /* 0x0000004095107825 */ /* 0x000fe200078e007a */
[----:B------:R-:W-:Y:S02]  /*1bd0*/  LEA.HI.X R145, R18, R25, R145, 0x1, P2 ;  /* 0x0000001912917211 */ /* 0x000fe400010f0c91 */
        /* <DEDUP_REMOVED lines=16> */
.L_x_6972:
[----:B------:R1:W-:Y:S02]  /*1ce0*/  STS.128 [R159], RZ ;  /* 0x000000ff9f007388 */ /* 0x0003e40000000c00 */
.L_x_6971:
[----:B------:R-:W-:Y:S05]  /*1cf0*/  BSYNC.RECONVERGENT B0 ;  /* 0x0000000000007941 */ /* 0x000fea0003800200 */
.L_x_6970:
        /* <DEDUP_REMOVED lines=10> */
[----:B--2---:R-:W-:Y:S02]  /*1da0*/  IADD3 R5, P0, PT, R16, 0x20, RZ ;  /* 0x0000002010057810 */ /* 0x004fe40007f1e0ff */
        /* <DEDUP_REMOVED lines=12> */
.L_x_6974:
[----:B------:R-:W-:Y:S05]  /*1e70*/  BSYNC.RECONVERGENT B0 ;  /* 0x0000000000007941 */ /* 0x000fea0003800200 */
.L_x_6973:
[----:B------:R-:W-:Y:S01]  /*1e80*/  BSSY.RECONVERGENT B0, `(.L_x_6975) ;  /* 0x000000c000007945 */ /* 0x000fe20003800200 */
[C---:B--2---:R-:W-:Y:S02]  /*1e90*/  SHF.L.U64.HI R5, R134.reuse, 0x5, R135 ;  /* 0x0000000586057819 */ /* 0x044fe40000010287 */
        /* <DEDUP_REMOVED lines=9> */
.L_x_6977:
[----:B------:R2:W-:Y:S02]  /*1f30*/  STS.128 [R159+0x1000], RZ ;  /* 0x001000ff9f007388 */ /* 0x0005e40000000c00 */
.L_x_6976:
[----:B------:R-:W-:Y:S05]  /*1f40*/  BSYNC.RECONVERGENT B0 ;  /* 0x0000000000007941 */ /* 0x000fea0003800200 */
.L_x_6975:
[----:B------:R-:W-:Y:S01]  /*1f50*/  ISETP.GE.AND P3, PT, R9, R8, PT ;  /* 0x000000080900720c */ /* 0x000fe20003f66270 */
[----:B------:R-:W-:Y:S01]  /*1f60*/  VIADD R11, R122, 0x40 ;  /* 0x000000407a0b7836 */ /* 0x000fe20000000000 */
[----:B------:R-:W-:Y:S01]  /*1f70*/  LEA R12, P0, R4, R142, 0x1 ;  /* 0x0000008e040c7211 */ /* 0x000fe200078008ff */
[----:B----4-:R-:W-:Y:S01]  /*1f80*/  VIADD R7, R122, 0x60 ;  /* 0x000000607a077836 */ /* 0x010fe20000000000 */
        /* <DEDUP_REMOVED lines=12> */
.L_x_6979:
[----:B------:R-:W-:Y:S05]  /*2050*/  BSYNC.RECONVERGENT B0 ;  /* 0x0000000000007941 */ /* 0x000fea0003800200 */
.L_x_6978:
        /* <DEDUP_REMOVED lines=11> */
.L_x_6981:
[----:B------:R-:W-:Y:S05]  /*2110*/  BSYNC.RECONVERGENT B0 ;  /* 0x0000000000007941 */ /* 0x000fea0003800200 */
.L_x_6980:
        /* <DEDUP_REMOVED lines=11> */
.L_x_6983:
[----:B------:R-:W-:Y:S05]  /*21d0*/  BSYNC.RECONVERGENT B0 ;  /* 0x0000000000007941 */ /* 0x000fea0003800200 */
.L_x_6982:
        /* <DEDUP_REMOVED lines=17> */
.L_x_6986:
[----:B------:R1:W-:Y:S01]  /*22f0*/  STS.128 [R159+0x3000], RZ ;  /* 0x003000ff9f007388 */ /* 0x0003e20000000c00 */
[----:B------:R-:W-:Y:S05]  /*2300*/  BRA `(.L_x_6987) ;  /* 0x0000000000047947 */ /* 0x000fea0003800000 */
.L_x_6985:
[----:B------:R1:W-:Y:S02]  /*2310*/  STS.128 [R159+0x3000], RZ ;  /* 0x003000ff9f007388 */ /* 0x0003e40000000c00 */
.L_x_6987:
[----:B------:R-:W-:Y:S05]  /*2320*/  BSYNC.RECONVERGENT B0 ;  /* 0x0000000000007941 */ /* 0x000fea0003800200 */
.L_x_6984:
[-C--:B------:R-:W-:Y:S01]  /*2330*/  ISETP.GE.AND P3, PT, R9, R8.reuse, PT ;  /* 0x000000080900720c */ /* 0x080fe20003f66270 */
[C---:B------:R-:W-:Y:S01]  /*2340*/  IMAD.SHL.U32 R6, R87.reuse, 0x10, RZ ;  /* 0x0000001057067824 */ /* 0x040fe200078e00ff */
[----:B------:R-:W-:Y:S01]  /*2350*/  SHF.R.U32.HI R129, RZ, 0x1, R87 ;  /* 0x00000001ff817819 */ /* 0x000fe20000011657 */
[----:B------:R-:W-:Y:S01]  /*2360*/  IMAD.SHL.U32 R117, R87, 0x20, RZ ;  /* 0x0000002057757824 */ /* 0x000fe200078e00ff */
[-C--:B------:R-:W-:Y:S01]  /*2370*/  ISETP.GE.AND P2, PT, R11, R8.reuse, PT ;  /* 0x000000080b00720c */ /* 0x080fe20003f46270 */
[----:B------:R-:W-:Y:S01]  /*2380*/  IMAD.SHL.U32 R128, R87, 0x4, RZ ;  /* 0x0000000457807824 */ /* 0x000fe200078e00ff */
[----:B------:R-:W-:Y:S01]  /*2390*/  ISETP.GE.AND P1, PT, R7, R8, PT ;  /* 0x000000080700720c */ /* 0x000fe20003f26270 */
[----:B------:R-:W-:Y:S01]  /*23a0*/  BSSY.RECONVERGENT B0, `(.L_x_6988) ;  /* 0x0000019000007945 */ /* 0x000fe20003800200 */
[----:B------:R-:W-:Y:S02]  /*23b0*/  LOP3.LUT R8, R129, 0x8, RZ, 0xc0, !PT ;  /* 0x0000000881087812 */ /* 0x000fe400078ec0ff */
[----:B------:R-:W-:-:S02]  /*23c0*/  LOP3.LUT R130, R6, 0x3e00, RZ, 0xc0, !PT ;  /* 0x00003e0006827812 */ /* 0x000fc400078ec0ff */
[----:B------:R-:W-:Y:S01]  /*23d0*/  LOP3.LUT R114, R128, 0x18, RZ, 0xc0, !PT ;  /* 0x0000001880727812 */ /* 0x000fe200078ec0ff */
[----:B------:R1:W-:Y:S01]  /*23e0*/  @P3 STS.128 [R159+0x3800], RZ ;  /* 0x003800ff9f003388 */ /* 0x0003e20000000c00 */
[--C-:B------:R-:W-:Y:S02]  /*23f0*/  LOP3.LUT R9, R8, 0xc0, R117.reuse, 0xf8, !PT ;  /* 0x000000c008097812 */ /* 0x100fe400078ef875 */
[----:B------:R-:W-:Y:S02]  /*2400*/  LOP3.LUT R6, R6, 0x100, RZ, 0xc0, !PT ;  /* 0x0000010006067812 */ /* 0x000fe400078ec0ff */
[----:B------:R-:W-:Y:S02]  /*2410*/  LOP3.LUT R10, R117, 0xc0, RZ, 0xc0, !PT ;  /* 0x000000c0750a7812 */ /* 0x000fe400078ec0ff */
[----:B------:R-:W-:Y:S02]  /*2420*/  LOP3.LUT R8, R130, 0x20, R117, 0xf8, !PT ;  /* 0x0000002082087812 */ /* 0x000fe400078ef875 */
[----:B------:R-:W-:-:S02]  /*2430*/  LEA R12, P0, R4, R144, 0x1 ;  /* 0x00000090040c7211 */ /* 0x000fc400078008ff */
[----:B------:R-:W-:Y:S02]  /*2440*/  LOP3.LUT R116, R9, R114, RZ, 0x3c, !PT ;  /* 0x0000007209747212 */ /* 0x000fe400078e3cff */
[----:B------:R-:W-:Y:S02]  /*2450*/  LOP3.LUT R6, R6, 0x20, R117, 0xf8, !PT ;  /* 0x0000002006067812 */ /* 0x000fe400078ef875 */
[----:B------:R-:W-:Y:S02]  /*2460*/  LOP3.LUT R7, R10, 0x8, R87, 0xf8, !PT ;  /* 0x000000080a077812 */ /* 0x000fe400078ef857 */
[----:B------:R-:W-:Y:S02]  /*2470*/  LOP3.LUT R9, R8, 0x100, R117, 0xf8, !PT ;  /* 0x0000010008097812 */ /* 0x000fe400078ef875 */
[----:B------:R-:W-:Y:S02]  /*2480*/  LEA.HI.X R13, R4, R145, R5, 0x1, P0 ;  /* 0x00000091040d7211 */ /* 0x000fe400000f0c05 */
[----:B------:R-:W-:-:S02]  /*2490*/  LOP3.LUT R6, R6, R7, R114, 0xf6, !PT ;  /* 0x0000000706067212 */ /* 0x000fc400078ef672 */
        /* <DEDUP_REMOVED lines=9> */
.L_x_6989:
[----:B------:R-:W-:Y:S05]  /*2530*/  BSYNC.RECONVERGENT B0 ;  /* 0x0000000000007941 */ /* 0x000fea0003800200 */
.L_x_6988:
        /* <DEDUP_REMOVED lines=14> */
.L_x_6991:
[----:B------:R-:W-:Y:S05]  /*2620*/  BSYNC.RECONVERGENT B0 ;  /* 0x0000000000007941 */ /* 0x000fea0003800200 */
.L_x_6990:
        /* <DEDUP_REMOVED lines=12> */
.L_x_6993:
[----:B------:R-:W-:Y:S05]  /*26f0*/  BSYNC.RECONVERGENT B0 ;  /* 0x0000000000007941 */ /* 0x000fea0003800200 */
.L_x_6992:
[----:B------:R-:W-:Y:S01]  /*2700*/  LDSM.16.M88.4 R104, [R4] ;  /* 0x000000000468783b */ /* 0x000fe20000000200 */
[----:B------:R-:W-:Y:S01]  /*2710*/  IMAD.MOV.U32 R115, RZ, RZ, 0x20 ;  /* 0x00000020ff737424 */ /* 0x000fe200078e00ff */
[----:B------:R-:W-:Y:S01]  /*2720*/  LOP3.LUT P5, RZ, R87, 0x4, RZ, 0xc0, !PT ;  /* 0x0000000457ff7812 */ /* 0x000fe200078ac0ff */
[----:B------:R-:W-:Y:S01]  /*2730*/  BSSY.RECONVERGENT B1, `(.L_x_6994) ;  /* 0x00000b2000017945 */ /* 0x000fe20003800200 */
[----:B------:R-:W2:Y:S01]  /*2740*/  LDSM.16.M88.4 R56, [R86+0x1000] ;  /* 0x001000005638783b */ /* 0x000ea20000000200 */
[----:B-----5:R-:W-:Y:S02]  /*2750*/  IADD3 R121, PT, PT, R121, R119, -R120 ;  /* 0x0000007779797210 */ /* 0x020fe40007ffe878 */
[----:B------:R-:W-:Y:S01]  /*2760*/  SEL R115, R115, 0xffffffe0, !P5 ;  /* 0xffffffe073737807 */ /* 0x000fe20006800000 */
[----:B------:R-:W3:Y:S04]  /*2770*/  LDSM.16.M88.4 R48, [R86+0x1400] ;  /* 0x001400005630783b */ /* 0x000ee80000000200 */
[----:B------:R-:W4:Y:S01]  /*2780*/  LDSM.16.M88.4 R40, [R86+0x1800] ;  /* 0x001800005628783b */ /* 0x000f220000000200 */
[----:B------:R-:W-:-:S02]  /*2790*/  IMAD.IADD R100, R4, 0x1, R115 ;  /* 0x0000000104647824 */ /* 0x000fc400078e0273 */
[----:B------:R-:W-:Y:S01]  /*27a0*/  IMAD.IADD R85, R115, 0x1, R86 ;  /* 0x0000000173557824 */ /* 0x000fe200078e0256 */
[----:B------:R-:W1:Y:S04]  /*27b0*/  LDSM.16.M88.4 R32, [R86+0x1c00] ;  /* 0x001c00005620783b */ /* 0x000e680000000200 */
[----:B------:R-:W1:Y:S04]  /*27c0*/  LDSM.16.M88.4 R24, [R86+0x2000] ;  /* 0x002000005618783b */ /* 0x000e680000000200 */
[----:B------:R-:W1:Y:S04]  /*27d0*/  LDSM.16.M88.4 R16, [R86+0x2400] ;  /* 0x002400005610783b */ /* 0x000e680000000200 */
[----:B------:R-:W1:Y:S04]  /*27e0*/  LDSM.16.M88.4 R8, [R86+0x2800] ;  /* 0x002800005608783b */ /* 0x000e680000000200 */
[----:B------:R-:W1:Y:S04]  /*27f0*/  LDSM.16.M88.4 R108, [R86+0x2c00] ;  /* 0x002c0000566c783b */ /* 0x000e680000000200 */
[----:B------:R-:W-:Y:S04]  /*2800*/  LDSM.16.M88.4 R100, [R100] ;  /* 0x000000006464783b */ /* 0x000fe80000000200 */
[----:B------:R-:W-:Y:S04]  /*2810*/  LDSM.16.M88.4 R64, [R85+0x2c00] ;  /* 0x002c00005540783b */ /* 0x000fe80000000200 */
        /* <DEDUP_REMOVED lines=10> */
[C---:B-1----:R-:W-:Y:S03]  /*28c0*/  HMMA.16816.F32 R36, R104.reuse, R32, RZ ;  /* 0x000000206824723c */ /* 0x042fe600000018ff */
[----:B------:R-:W0:Y:S05]  /*28d0*/  LDGDEPBAR ;  /* 0x00000000000079af */ /* 0x000e2a0000000000 */
[C---:B------:R-:W-:Y:S08]  /*28e0*/  HMMA.16816.F32 R28, R104.reuse, R24, RZ ;  /* 0x00000018681c723c */ /* 0x040ff000000018ff */
[C---:B------:R-:W-:Y:S08]  /*28f0*/  HMMA.16816.F32 R20, R104.reuse, R16, RZ ;  /* 0x000000106814723c */ /* 0x040ff000000018ff */
[----:B------:R-:W-:Y:S01]  /*2900*/  HMMA.16816.F32 R12, R104, R8, RZ ;  /* 0x00000008680c723c */ /* 0x000fe200000018ff */
[----:B------:R-:W-:-:S07]  /*2910*/  DEPBAR.LE SB0, 0x0 ;  /* 0x000080000000791a */ /* 0x000fce0000000000 */
        /* <DEDUP_REMOVED lines=9> */
[C---:B------:R-:W-:Y:S08]  /*29b0*/  HMMA.16816.F32 R60, R100.reuse, R96, R60 ;  /* 0x00000060643c723c */ /* 0x040ff0000000183c */
[----:B------:R-:W-:Y:S01]  /*29c0*/  HMMA.16816.F32 R4, R100, R64, R4 ;  /* 0x000000406404723c */ /* 0x000fe20000001804 */
[----:B------:R-:W-:-:S04]  /*29d0*/  LOP3.LUT R65, R129, 0x1f0, RZ, 0xc0, !PT ;  /* 0x000001f081417812 */ /* 0x000fc800078ec0ff */
[----:B------:R-:W-:Y:S02]  /*29e0*/  LOP3.LUT R122, R65, 0x7, R122, 0xf8, !PT ;  /* 0x00000007417a7812 */ /* 0x000fe400078ef87a */
[----:B------:R-:W-:Y:S01]  /*29f0*/  IADD3 R65, PT, PT, R119, -R120, -R118 ;  /* 0x8000007877417210 */ /* 0x000fe20007ffe876 */
[----:B------:R-:W-:Y:S01]  /*2a00*/  HMMA.16816.F32 R104, R100, R66, R104 ;  /* 0x000000426468723c */ /* 0x000fe20000001868 */
[----:B------:R-:W-:Y:S02]  /*2a10*/  VIADD R66, R84, 0xffffffff ;  /* 0xffffffff54427836 */ /* 0x000fe40000000000 */
[----:B------:R-:W-:-:S03]  /*2a20*/  IMAD R122, R149, 0x40, R122 ;  /* 0x00000040957a7824 */ /* 0x000fc600078e027a */
[----:B------:R-:W-:Y:S01]  /*2a30*/  ISETP.GT.U32.AND P0, PT, R66, R141, PT ;  /* 0x0000008d4200720c */ /* 0x000fe20003f04070 */
[C---:B------:R-:W-:Y:S01]  /*2a40*/  IMAD.IADD R152, R122.reuse, 0x1, R121 ;  /* 0x000000017a987824 */ /* 0x040fe200078e0279 */
[----:B------:R-:W-:Y:S01]  /*2a50*/  HMMA.16816.F32 R56, R100, R98, R56 ;  /* 0x000000626438723c */ /* 0x000fe20000001838 */
[----:B------:R-:W-:-:S03]  /*2a60*/  IMAD.IADD R65, R122, 0x1, R65 ;  /* 0x000000017a417824 */ /* 0x000fc600078e0241 */
[C-C-:B------:R-:W-:Y:S02]  /*2a70*/  VIADDMNMX R158, R152.reuse, 0x1, R119.reuse, PT ;  /* 0x00000001989e7846 */ /* 0x140fe40003800177 */
[----:B------:R-:W-:Y:S02]  /*2a80*/  VIADDMNMX R152, R152, 0x9, R119, PT ;  /* 0x0000000998987846 */ /* 0x000fe40003800177 */
[C---:B--2---:R-:W-:Y:S08]  /*2a90*/  HMMA.16816.F32 R52, R100.reuse, R92, R52 ;  /* 0x0000005c6434723c */ /* 0x044ff00000001834 */
        /* <DEDUP_REMOVED lines=26> */
.L_x_6997:
[----:B------:R-:W2:Y:S01]  /*2c40*/  LD.E R73, desc[UR4][R2.64+0x170] ;  /* 0x0001700402497980 */ /* 0x000ea2000c101900 */
[----:B------:R-:W-:Y:S02]  /*2c50*/  LEA R71, R84, 0xffffff00, 0x7 ;  /* 0xffffff0054477811 */ /* 0x000fe400078e38ff */
        /* <DEDUP_REMOVED lines=23> */
[----:B------:R-:W-:Y:S02]  /*2dd0*/  @!P1 IMAD.IADD R64, R64, 0x1, -R69 ;  /* 0x0000000140409824 */ /* 0x000fe400078e0a45 */
[-C--:B------:R-:W-:Y:S01]  /*2de0*/  @!P0 IADD3 R68, PT, PT, R68, -R69.reuse, RZ ;  /* 0x8000004544448210 */ /* 0x080fe20007ffe0ff */
[----:B------:R-:W-:Y:S01]  /*2df0*/  @!P0 VIADD R72, R72, 0x1 ;  /* 0x0000000148488836 */ /* 0x000fe20000000000 */
[----:B------:R-:W-:Y:S01]  /*2e00*/  ISETP.GE.AND P0, PT, R71, RZ, PT ;  /* 0x000000ff4700720c */ /* 0x000fe20003f06270 */
[----:B------:R-:W-:Y:S01]  /*2e10*/  @!P1 VIADD R70, R70, 0x1 ;  /* 0x0000000146469836 */ /* 0x000fe20000000000 */
[-C--:B------:R-:W-:Y:S02]  /*2e20*/  ISETP.GE.U32.AND P3, PT, R64, R69.reuse, PT ;  /* 0x000000454000720c */ /* 0x080fe40003f66070 */
[----:B------:R-:W-:Y:S02]  /*2e30*/  ISETP.GE.U32.AND P4, PT, R68, R69, PT ;  /* 0x000000454400720c */ /* 0x000fe40003f86070 */
[----:B------:R-:W-:-:S02]  /*2e40*/  ISETP.NE.AND P1, PT, R73, RZ, PT ;  /* 0x000000ff4900720c */ /* 0x000fc40003f25270 */
[----:B------:R-:W-:-:S07]  /*2e50*/  LOP3.LUT R69, RZ, R73, RZ, 0x33, !PT ;  /* 0x00000049ff457212 */ /* 0x000fce00078e33ff */
[----:B------:R-:W-:Y:S02]  /*2e60*/  @P3 IADD3 R70, PT, PT, R70, 0x1, RZ ;  /* 0x0000000146463810 */ /* 0x000fe40007ffe0ff */
[----:B------:R-:W-:-:S03]  /*2e70*/  @P4 VIADD R72, R72, 0x1 ;  /* 0x0000000148484836 */ /* 0x000fc60000000000 */
        /* <DEDUP_REMOVED lines=24> */
.L_x_6998:
[----:B------:R-:W-:Y:S05]  /*3000*/  BSYNC.RECONVERGENT B0 ;  /* 0x0000000000007941 */ /* 0x000fea0003800200 */
.L_x_6996:
        /* <DEDUP_REMOVED lines=34> */
.L_x_7000:
[----:B------:R-:W-:Y:S05]  /*3230*/  BSYNC.RECONVERGENT B0 ;  /* 0x0000000000007941 */ /* 0x000fea0003800200 */
.L_x_6999:
[----:B------:R-:W0:Y:S02]  /*3240*/  LDGDEPBAR ;  /* 0x00000000000079af */ /* 0x000e240000000000 */
.L_x_6995:
[----:B------:R-:W-:Y:S05]  /*3250*/  BSYNC.RECONVERGENT B1 ;  /* 0x0000000000017941 */ /* 0x000fea0003800200 */
.L_x_6994:
[----:B------:R-:W3:Y:S01]  /*3260*/  LD.E R67, desc[UR4][R2.64+0xdc] ;  /* 0x0000dc0402437980 */ /* 0x000ee2000c101900 */
[----:B------:R-:W-:Y:S01]  /*3270*/  IMAD.SHL.U32 R64, R87, 0x2, RZ ;  /* 0x0000000257407824 */ /* 0x000fe200078e00ff */
[----:B------:R-:W-:Y:S04]  /*3280*/  BSSY B2, `(.L_x_7001) ;  /* 0x00005ff000027945 */ /* 0x000fe80003800000 */
[----:B------:R-:W-:-:S05]  /*3290*/  LOP3.LUT R64, R64, 0x6, RZ, 0xc0, !PT ;  /* 0x0000000640407812 */ /* 0x000fca00078ec0ff */
[----:B------:R-:W-:-:S04]  /*32a0*/  IMAD R213, R66, 0x80, R64 ;  /* 0x0000008042d57824 */ /* 0x000fc800078e0240 */
[----:B------:R-:W-:Y:S01]  /*32b0*/  VIADD R211, R213, 0x1 ;  /* 0x00000001d5d37836 */ /* 0x000fe20000000000 */
[----:B------:R-:W-:Y:S01]  /*32c0*/  ISETP.GT.AND P0, PT, R65, R213, PT ;  /* 0x000000d54100720c */ /* 0x000fe20003f04270 */
[C---:B------:R-:W-:Y:S01]  /*32d0*/  VIADD R209, R213.reuse, 0x8 ;  /* 0x00000008d5d17836 */ /* 0x040fe20000000000 */
[CC--:B------:R-:W-:Y:S01]  /*32e0*/  ISETP.GE.AND P4, PT, R213.reuse, R158.reuse, PT ;  /* 0x0000009ed500720c */ /* 0x0c0fe20003f86270 */
[C---:B------:R-:W-:Y:S01]  /*32f0*/  VIADD R83, R213.reuse, 0x9 ;  /* 0x00000009d5537836 */ /* 0x040fe20000000000 */
[----:B------:R-:W-:Y:S01]  /*3300*/  FSEL R0, R60, -INF , !P0 ;  /* 0xff8000003c007808 */ /* 0x000fe20004000000 */
[----:B------:R-:W-:Y:S01]  /*3310*/  VIADD R81, R213, 0x10 ;  /* 0x00000010d5517836 */ /* 0x000fe20000000000 */
[----:B------:R-:W-:Y:S01]  /*3320*/  ISETP.GT.AND P1, PT, R65, R211, PT ;  /* 0x000000d34100720c */ /* 0x000fe20003f24270 */
[----:B------:R-:W-:Y:S01]  /*3330*/  VIADD R207, R213, 0x11 ;  /* 0x00000011d5cf7836 */ /* 0x000fe20000000000 */
[----:B------:R-:W-:Y:S01]  /*3340*/  ISETP.GT.AND P0, PT, R65, R209, PT ;  /* 0x000000d14100720c */ /* 0x000fe20003f04270 */
[----:B------:R-:W-:Y:S01]  /*3350*/  VIADD R73, R213, 0x18 ;  /* 0x00000018d5497836 */ /* 0x000fe20000000000 */
[----:B------:R-:W-:Y:S01]  /*3360*/  FSEL R61, R61, -INF , !P1 ;  /* 0xff8000003d3d7808 */ /* 0x000fe20004800000 */
[----:B------:R-:W-:Y:S01]  /*3370*/  VIADD R205, R213, 0x19 ;  /* 0x00000019d5cd7836 */ /* 0x000fe20000000000 */
[----:B------:R-:W-:Y:S01]  /*3380*/  ISETP.GT.AND P1, PT, R65, R83, PT ;  /* 0x000000534100720c */ /* 0x000fe20003f24270 */
[C---:B------:R-:W-:Y:S01]  /*3390*/  VIADD R203, R213.reuse, 0x20 ;  /* 0x00000020d5cb7836 */ /* 0x040fe20000000000 */
[----:B------:R-:W-:Y:S01]  /*33a0*/  FSEL R56, R56, -INF , !P0 ;  /* 0xff80000038387808 */ /* 0x000fe20004000000 */
        /* <DEDUP_REMOVED lines=19> */
[-C--:B------:R-:W-:Y:S01]  /*34e0*/  ISETP.GE.AND P3, PT, R211, R158.reuse, PT ;  /* 0x0000009ed300720c */ /* 0x080fe20003f66270 */
[----:B------:R-:W-:Y:S01]  /*34f0*/  VIADD R161, R213, 0x49 ;  /* 0x00000049d5a17836 */ /* 0x000fe20000000000 */
[----:B------:R-:W-:Y:S01]  /*3500*/  FSEL R49, R49, -INF , !P1 ;  /* 0xff80000031317808 */ /* 0x000fe20004800000 */
[----:B------:R-:W-:Y:S01]  /*3510*/  VIADD R133, R213, 0x50 ;  /* 0x00000050d5857836 */ /* 0x000fe20000000000 */
[-C--:B------:R-:W-:Y:S01]  /*3520*/  ISETP.GE.AND P2, PT, R209, R158.reuse, PT ;  /* 0x0000009ed100720c */ /* 0x080fe20003f46270 */
[----:B------:R-:W-:Y:S01]  /*3530*/  VIADD R123, R213, 0x58 ;  /* 0x00000058d57b7836 */ /* 0x000fe20000000000 */
[----:B------:R-:W-:Y:S01]  /*3540*/  ISETP.GT.AND P1, PT, R65, R171, PT ;  /* 0x000000ab4100720c */ /* 0x000fe20003f24270 */
[C---:B------:R-:W-:Y:S01]  /*3550*/  VIADD R125, R213.reuse, 0x51 ;  /* 0x00000051d57d7836 */ /* 0x040fe20000000000 */
[----:B------:R-:W-:Y:S01]  /*3560*/  FSEL R44, R44, -INF , !P0 ;  /* 0xff8000002c2c7808 */ /* 0x000fe20004000000 */
[----:B------:R-:W-:Y:S01]  /*3570*/  VIADD R109, R213, 0x60 ;  /* 0x00000060d56d7836 */ /* 0x000fe20000000000 */
[----:B------:R-:W-:Y:S01]  /*3580*/  ISETP.GT.AND P0, PT, R65, R93, PT ;  /* 0x0000005d4100720c */ /* 0x000fe20003f04270 */
[C---:B------:R-:W-:Y:S01]  /*3590*/  VIADD R119, R213.reuse, 0x59 ;  /* 0x00000059d5777836 */ /* 0x040fe20000000000 */
[----:B------:R-:W-:Y:S01]  /*35a0*/  FSEL R0, R0, -INF , !P4 ;  /* 0xff80000000007808 */ /* 0x000fe20006000000 */
[----:B------:R-:W-:Y:S01]  /*35b0*/  VIADD R91, R213, 0x68 ;  /* 0x00000068d55b7836 */ /* 0x000fe20000000000 */
[-C--:B------:R-:W-:Y:S01]  /*35c0*/  ISETP.GE.AND P4, PT, R83, R158.reuse, PT ;  /* 0x0000009e5300720c */ /* 0x080fe20003f86270 */
[----:B------:R-:W-:Y:S01]  /*35d0*/  VIADD R101, R213, 0x61 ;  /* 0x00000061d5657836 */ /* 0x000fe20000000000 */
[----:B------:R-:W-:Y:S01]  /*35e0*/  FSEL R201, R61, -INF , !P3 ;  /* 0xff8000003dc97808 */ /* 0x000fe20005800000 */
[----:B------:R-:W-:Y:S01]  /*35f0*/  VIADD R79, R213, 0x69 ;  /* 0x00000069d54f7836 */ /* 0x000fe20000000000 */
[-C--:B------:R-:W-:Y:S01]  /*3600*/  ISETP.GE.AND P3, PT, R81, R158.reuse, PT ;  /* 0x0000009e5100720c */ /* 0x080fe20003f66270 */
[C---:B------:R-:W-:Y:S01]  /*3610*/  VIADD R77, R213.reuse, 0x70 ;  /* 0x00000070d54d7836 */ /* 0x040fe20000000000 */
[----:B------:R-:W-:Y:S01]  /*3620*/  FSEL R199, R56, -INF , !P2 ;  /* 0xff80000038c77808 */ /* 0x000fe20005000000 */
[----:B------:R-:W-:Y:S01]  /*3630*/  VIADD R75, R213, 0x71 ;  /* 0x00000071d54b7836 */ /* 0x000fe20000000000 */
[----:B------:R-:W-:Y:S01]  /*3640*/  FSEL R45, R45, -INF , !P1 ;  /* 0xff8000002d2d7808 */ /* 0x000fe20004800000 */
[----:B-1----:R-:W-:Y:S01]  /*3650*/  VIADD R71, R213, 0x78 ;  /* 0x00000078d5477836 */ /* 0x002fe20000000000 */
[----:B------:R-:W-:Y:S01]  /*3660*/  ISETP.GE.AND P2, PT, R207, R158, PT ;  /* 0x0000009ecf00720c */ /* 0x000fe20003f46270 */
[----:B--2---:R-:W-:Y:S01]  /*3670*/  VIADD R69, R213, 0x79 ;  /* 0x00000079d5457836 */ /* 0x004fe20000000000 */
[----:B------:R-:W-:-:S02]  /*3680*/  ISETP.GT.AND P1, PT, R65, R169, PT ;  /* 0x000000a94100720c */ /* 0x000fc40003f24270 */
[----:B------:R-:W-:Y:S02]  /*3690*/  FSEL R40, R40, -INF , !P0 ;  /* 0xff80000028287808 */ /* 0x000fe40004000000 */
[----:B------:R-:W-:Y:S02]  /*36a0*/  ISETP.GT.AND P0, PT, R65, R167, PT ;  /* 0x000000a74100720c */ /* 0x000fe40003f04270 */
[----:B------:R-:W-:Y:S02]  /*36b0*/  FSEL R61, R57, -INF , !P4 ;  /* 0xff800000393d7808 */ /* 0x000fe40006000000 */
[-C--:B------:R-:W-:Y:S02]  /*36c0*/  ISETP.GE.AND P4, PT, R73, R158.reuse, PT ;  /* 0x0000009e4900720c */ /* 0x080fe40003f86270 */
[----:B------:R-:W-:Y:S02]  /*36d0*/  FSEL R57, R52, -INF , !P3 ;  /* 0xff80000034397808 */ /* 0x000fe40005800000 */
[----:B------:R-:W-:-:S02]  /*36e0*/  ISETP.GE.AND P3, PT, R205, R158, PT ;  /* 0x0000009ecd00720c */ /* 0x000fc40003f66270 */
[----:B------:R-:W-:Y:S02]  /*36f0*/  FSEL R197, R53, -INF , !P2 ;  /* 0xff80000035c57808 */ /* 0x000fe40005000000 */
[----:B------:R-:W-:Y:S02]  /*3700*/  FSEL R41, R41, -INF , !P1 ;  /* 0xff80000029297808 */ /* 0x000fe40004800000 */
[----:B------:R-:W-:Y:S02]  /*3710*/  ISETP.GE.AND P2, PT, R203, R158, PT ;  /* 0x0000009ecb00720c */ /* 0x000fe40003f46270 */
[C---:B------:R-:W-:Y:S02]  /*3720*/  ISETP.GT.AND P1, PT, R65.reuse, R97, PT ;  /* 0x000000614100720c */ /* 0x040fe40003f24270 */
[----:B------:R-:W-:Y:S02]  /*3730*/  FSEL R36, R36, -INF , !P0 ;  /* 0xff80000024247808 */ /* 0x000fe40004000000 */
[----:B------:R-:W-:-:S02]  /*3740*/  ISETP.GT.AND P0, PT, R65, R111, PT ;  /* 0x0000006f4100720c */ /* 0x000fc40003f04270 */
[----:B------:R-:W-:Y:S02]  /*3750*/  FSEL R195, R48, -INF , !P4 ;  /* 0xff80000030c37808 */ /* 0x000fe40006000000 */
[-C--:B------:R-:W-:Y:S02]  /*3760*/  ISETP.GE.AND P4, PT, R171, R158.reuse, PT ;  /* 0x0000009eab00720c */ /* 0x080fe40003f86270 */
[----:B------:R-:W-:Y:S02]  /*3770*/  FSEL R53, R49, -INF , !P3 ;  /* 0xff80000031357808 */ /* 0x000fe40005800000 */
[----:B------:R-:W-:Y:S02]  /*3780*/  ISETP.GE.AND P3, PT, R93, R158, PT ;  /* 0x0000009e5d00720c */ /* 0x000fe40003f66270 */
[----:B------:R-:W-:Y:S01]  /*3790*/  FSEL R193, R44, -INF , !P2 ;  /* 0xff8000002cc17808 */ /* 0x000fe20005000000 */
[----:B------:R-:W-:Y:S01]  /*37a0*/  VIADD R44, R65, 0x8 ;  /* 0x00000008412c7836 */ /* 0x000fe20000000000 */
[----:B------:R-:W-:-:S02]  /*37b0*/  FSEL R37, R37, -INF , !P1 ;  /* 0xff80000025257808 */ /* 0x000fc40004800000 */
[----:B------:R-:W-:Y:S02]  /*37c0*/  ISETP.GE.AND P2, PT, R169, R158, PT ;  /* 0x0000009ea900720c */ /* 0x000fe40003f46270 */
[C---:B------:R-:W-:Y:S02]  /*37d0*/  ISETP.GT.AND P1, PT, R65.reuse, R165, PT ;  /* 0x000000a54100720c */ /* 0x040fe40003f24270 */
[----:B------:R-:W-:Y:S02]  /*37e0*/  FSEL R32, R32, -INF , !P0 ;  /* 0xff80000020207808 */ /* 0x000fe40004000000 */
[----:B------:R-:W-:Y:S02]  /*37f0*/  ISETP.GT.AND P0, PT, R65, R163, PT ;  /* 0x000000a34100720c */ /* 0x000fe40003f04270 */
[----:B------:R-:W-:Y:S02]  /*3800*/  FSEL R191, R45, -INF , !P4 ;  /* 0xff8000002dbf7808 */ /* 0x000fe40006000000 */
[----:B------:R-:W-:-:S02]  /*3810*/  FSEL R45, R40, -INF , !P3 ;  /* 0xff800000282d7808 */ /* 0x000fc40005800000 */
[-C--:B------:R-:W-:Y:S02]  /*3820*/  ISETP.GE.AND P3, PT, R97, R158.reuse, PT ;  /* 0x0000009e6100720c */ /* 0x080fe40003f66270 */
[----:B------:R-:W-:Y:S02]  /*3830*/  FSEL R41, R41, -INF , !P2 ;  /* 0xff80000029297808 */ /* 0x000fe40005000000 */
[----:B------:R-:W-:Y:S02]  /*3840*/  FSEL R33, R33, -INF , !P1 ;  /* 0xff80000021217808 */ /* 0x000fe40004800000 */
[----:B------:R-:W-:Y:S02]  /*3850*/  ISETP.GE.AND P2, PT, R111, R158, PT ;  /* 0x0000009e6f00720c */ /* 0x000fe40003f46270 */
[----:B------:R-:W-:Y:S02]  /*3860*/  ISETP.GT.AND P1, PT, R65, R121, PT ;  /* 0x000000794100720c */ /* 0x000fe40003f24270 */
[----:B------:R-:W-:-:S02]  /*3870*/  FSEL R28, R28, -INF , !P0 ;  /* 0xff8000001c1c7808 */ /* 0x000fc40004000000 */
[----:B------:R-:W-:Y:S02]  /*3880*/  ISETP.GT.AND P0, PT, R65, R89, PT ;  /* 0x000000594100720c */ /* 0x000fe40003f04270 */
[----:B------:R-:W-:Y:S02]  /*3890*/  FSEL R187, R37, -INF , !P3 ;  /* 0xff80000025bb7808 */ /* 0x000fe40005800000 */
[-C--:B------:R-:W-:Y:S02]  /*38a0*/  ISETP.GE.AND P3, PT, R163, R158.reuse, PT ;  /* 0x0000009ea300720c */ /* 0x080fe40003f66270 */
[----:B------:R-:W-:Y:S02]  /*38b0*/  FSEL R185, R32, -INF , !P2 ;  /* 0xff80000020b97808 */ /* 0x000fe40005000000 */
[----:B------:R-:W-:Y:S02]  /*38c0*/  FSEL R29, R29, -INF , !P1 ;  /* 0xff8000001d1d7808 */ /* 0x000fe40004800000 */
[----:B------:R-:W-:-:S02]  /*38d0*/  ISETP.GE.AND P2, PT, R121, R158, PT ;  /* 0x0000009e7900720c */ /* 0x000fc40003f46270 */
[C---:B------:R-:W-:Y:S02]  /*38e0*/  ISETP.GT.AND P1, PT, R65.reuse, R161, PT ;  /* 0x000000a14100720c */ /* 0x040fe40003f24270 */
[----:B------:R-:W-:Y:S02]  /*38f0*/  FSEL R24, R24, -INF , !P0 ;  /* 0xff80000018187808 */ /* 0x000fe40004000000 */
[----:B------:R-:W-:Y:S02]  /*3900*/  ISETP.GT.AND P0, PT, R65, R133, PT ;  /* 0x000000854100720c */ /* 0x000fe40003f04270 */
[----:B------:R-:W-:Y:S02]  /*3910*/  FSEL R181, R28, -INF , !P3 ;  /* 0xff8000001cb57808 */ /* 0x000fe40005800000 */
[----:B------:R-:W-:Y:S02]  /*3920*/  ISETP.GE.AND P3, PT, R161, R158, PT ;  /* 0x0000009ea100720c */ /* 0x000fe40003f66270 */
        /* <DEDUP_REMOVED lines=8> */
[----:B------:R-:W-:Y:S02]  /*39b0*/  ISETP.GE.AND P4, PT, R165, R158, PT ;  /* 0x0000009ea500720c */ /* 0x000fe40003f86270 */
[----:B------:R-:W-:Y:S02]  /*39c0*/  FMNMX3.FTZ R20, R0, R201, R199, !PT ;  /* 0x000000c900147276 */ /* 0x000fe400078100c7 */
[----:B------:R-:W-:Y:S02]  /*39d0*/  ISETP.GT.AND P0, PT, R65, R123, PT ;  /* 0x0000007b4100720c */ /* 0x000fe40003f04270 */
[----:B------:R-:W-:Y:S02]  /*39e0*/  FSEL R183, R33, -INF , !P4 ;  /* 0xff80000021b77808 */ /* 0x000fe40006000000 */
[----:B------:R-:W-:-:S02]  /*39f0*/  FMNMX3.FTZ R20, R20, R61, R57, !PT ;  /* 0x0000003d14147276 */ /* 0x000fc40007810039 */
[-C--:B------:R-:W-:Y:S02]  /*3a00*/  ISETP.GE.AND P4, PT, R89, R158.reuse, PT ;  /* 0x0000009e5900720c */ /* 0x080fe40003f86270 */
[----:B------:R-:W-:Y:S02]  /*3a10*/  ISETP.GT.AND P1, PT, R65, R125, PT ;  /* 0x0000007d4100720c */ /* 0x000fe40003f24270 */
[----:B------:R-:W-:Y:S02]  /*3a20*/  FSEL R99, R16, -INF , !P0 ;  /* 0xff80000010637808 */ /* 0x000fe40004000000 */
[----:B------:R-:W-:Y:S02]  /*3a30*/  FMNMX3.FTZ R16, R20, R197, R195, !PT ;  /* 0x000000c514107276 */ /* 0x000fe400078100c3 */
[----:B------:R-:W-:Y:S02]  /*3a40*/  FSEL R179, R24, -INF , !P4 ;  /* 0xff80000018b37808 */ /* 0x000fe40006000000 */
[----:B------:R-:W-:-:S02]  /*3a50*/  ISETP.GE.AND P4, PT, R125, R158, PT ;  /* 0x0000009e7d00720c */ /* 0x000fc40003f86270 */
[----:B------:R-:W-:Y:S02]  /*3a60*/  FSEL R21, R21, -INF , !P1 ;  /* 0xff80000015157808 */ /* 0x000fe40004800000 */
[C---:B------:R-:W-:Y:S02]  /*3a70*/  ISETP.GT.AND P0, PT, R65.reuse, R109, PT ;  /* 0x0000006d4100720c */ /* 0x040fe40003f04270 */
[----:B------:R-:W-:Y:S02]  /*3a80*/  FMNMX3.FTZ R16, R16, R53, R193, !PT ;  /* 0x0000003510107276 */ /* 0x000fe400078100c1 */
[----:B------:R-:W-:Y:S02]  /*3a90*/  ISETP.GT.AND P2, PT, R65, R119, PT ;  /* 0x000000774100720c */ /* 0x000fe40003f44270 */
[----:B------:R-:W-:Y:S02]  /*3aa0*/  FSEL R175, R21, -INF , !P4 ;  /* 0xff80000015af7808 */ /* 0x000fe40006000000 */
[----:B------:R-:W-:-:S02]  /*3ab0*/  FSEL R21, R12, -INF , !P0 ;  /* 0xff8000000c157808 */ /* 0x000fc40004000000 */
[----:B------:R-:W-:Y:S02]  /*3ac0*/  FMNMX3.FTZ R12, R16, R191, R45, !PT ;  /* 0x000000bf100c7276 */ /* 0x000fe4000781002d */
[-C--:B------:R-:W-:Y:S02]  /*3ad0*/  ISETP.GE.AND P1, PT, R119, R158.reuse, PT ;  /* 0x0000009e7700720c */ /* 0x080fe40003f26270 */
[----:B------:R-:W-:Y:S02]  /*3ae0*/  FSEL R17, R17, -INF , !P2 ;  /* 0xff80000011117808 */ /* 0x000fe40005000000 */
[----:B------:R-:W-:Y:S02]  /*3af0*/  FMNMX3.FTZ R12, R12, R41, R189, !PT ;  /* 0x000000290c0c7276 */ /* 0x000fe400078100bd */
[----:B------:R-:W-:Y:S02]  /*3b00*/  ISETP.GE.AND P3, PT, R123, R158, PT ;  /* 0x0000009e7b00720c */ /* 0x000fe40003f66270 */
[----:B------:R-:W-:-:S02]  /*3b10*/  FSEL R173, R17, -INF , !P1 ;  /* 0xff80000011ad7808 */ /* 0x000fc40004800000 */
[----:B------:R-:W-:Y:S02]  /*3b20*/  ISETP.GT.AND P1, PT, R65, R91, PT ;  /* 0x0000005b4100720c */ /* 0x000fe40003f24270 */
[----:B------:R-:W-:Y:S02]  /*3b30*/  FMNMX3.FTZ R12, R12, R187, R185, !PT ;  /* 0x000000bb0c0c7276 */ /* 0x000fe400078100b9 */
[----:B------:R-:W-:Y:S02]  /*3b40*/  FSEL R99, R99, -INF , !P3 ;  /* 0xff80000063637808 */ /* 0x000fe40005800000 */
[----:B------:R-:W-:Y:S02]  /*3b50*/  ISETP.GT.AND P3, PT, R65, R101, PT ;  /* 0x000000654100720c */ /* 0x000fe40003f64270 */
[----:B------:R-:W-:Y:S02]  /*3b60*/  FSEL R17, R8, -INF , !P1 ;  /* 0xff80000008117808 */ /* 0x000fe40004800000 */
[----:B------:R-:W-:-:S02]  /*3b70*/  FMNMX3.FTZ R8, R12, R183, R181, !PT ;  /* 0x000000b70c087276 */ /* 0x000fc400078100b5 */
[-C--:B------:R-:W-:Y:S02]  /*3b80*/  ISETP.GE.AND P4, PT, R109, R158.reuse, PT ;  /* 0x0000009e6d00720c */ /* 0x080fe40003f86270 */
[----:B------:R-:W-:Y:S02]  /*3b90*/  ISETP.GE.AND P2, PT, R101, R158, PT ;  /* 0x0000009e6500720c */ /* 0x000fe40003f46270 */
[----:B------:R-:W-:Y:S02]  /*3ba0*/  FSEL R13, R13, -INF , !P3 ;  /* 0xff8000000d0d7808 */ /* 0x000fe40005800000 */
[----:B------:R-:W-:Y:S02]  /*3bb0*/  FMNMX3.FTZ R8, R8, R29, R179, !PT ;  /* 0x0000001d08087276 */ /* 0x000fe400078100b3 */
[----:B------:R-:W-:Y:S02]  /*3bc0*/  FSEL R21, R21, -INF , !P4 ;  /* 0xff80000015157808 */ /* 0x000fe40006000000 */
[----:B------:R-:W-:-:S02]  /*3bd0*/  FSEL R95, R13, -INF , !P2 ;  /* 0xff8000000d5f7808 */ /* 0x000fc40005000000 */
[C---:B------:R-:W-:Y:S02]  /*3be0*/  ISETP.GT.AND P4, PT, R65.reuse, R79, PT ;  /* 0x0000004f4100720c */ /* 0x040fe40003f84270 */
[----:B------:R-:W-:Y:S02]  /*3bf0*/  ISETP.GT.AND P2, PT, R65, R77, PT ;  /* 0x0000004d4100720c */ /* 0x000fe40003f44270 */
[----:B------:R-:W-:Y:S02]  /*3c00*/  FMNMX3.FTZ R8, R8, R177, R25, !PT ;  /* 0x000000b108087276 */ /* 0x000fe40007810019 */
[-C--:B------:R-:W-:Y:S02]  /*3c10*/  ISETP.GE.AND P0, PT, R91, R158.reuse, PT ;  /* 0x0000009e5b00720c */ /* 0x080fe40003f06270 */
[----:B------:R-:W-:Y:S02]  /*3c20*/  ISETP.GE.AND P3, PT, R79, R158, PT ;  /* 0x0000009e4f00720c */ /* 0x000fe40003f66270 */
[----:B------:R-:W-:-:S02]  /*3c30*/  FSEL R9, R9, -INF , !P4 ;  /* 0xff80000009097808 */ /* 0x000fc40006000000 */
[----:B------:R-:W-:Y:S02]  /*3c40*/  FSEL R127, R4, -INF , !P2 ;  /* 0xff800000047f7808 */ /* 0x000fe40005000000 */
[----:B------:R-:W-:Y:S02]  /*3c50*/  FMNMX3.FTZ R4, R8, R175, R99, !PT ;  /* 0x000000af08047276 */ /* 0x000fe40007810063 */
[----:B------:R-:W-:Y:S02]  /*3c60*/  ISETP.GE.AND P1, PT, R77, R158, PT ;  /* 0x0000009e4d00720c */ /* 0x000fe40003f26270 */
[----:B------:R-:W-:Y:S02]  /*3c70*/  FSEL R17, R17, -INF , !P0 ;  /* 0xff80000011117808 */ /* 0x000fe40004000000 */
[----:B------:R-:W-:Y:S02]  /*3c80*/  FSEL R33, R9, -INF , !P3 ;  /* 0xff80000009217808 */ /* 0x000fe40005800000 */
[----:B------:R-:W-:-:S02]  /*3c90*/  ISETP.GT.AND P0, PT, R65, R75, PT ;  /* 0x0000004b4100720c */ /* 0x000fc40003f04270 */
[----:B------:R-:W-:Y:S02]  /*3ca0*/  ISETP.GT.AND P3, PT, R65, R71, PT ;  /* 0x000000474100720c */ /* 0x000fe40003f64270 */
[----:B------:R-:W-:Y:S02]  /*3cb0*/  FMNMX3.FTZ R4, R4, R173, R21, !PT ;  /* 0x000000ad04047276 */ /* 0x000fe40007810015 */
[----:B------:R-:W-:Y:S02]  /*3cc0*/  FSEL R127, R127, -INF , !P1 ;  /* 0xff8000007f7f7808 */ /* 0x000fe40004800000 */
[-C--:B------:R-:W-:Y:S02]  /*3cd0*/  ISETP.GE.AND P4, PT, R75, R158.reuse, PT ;  /* 0x0000009e4b00720c */ /* 0x080fe40003f86270 */
[----:B------:R-:W-:Y:S02]  /*3ce0*/  ISETP.GE.AND P2, PT, R71, R158, PT ;  /* 0x0000009e4700720c */ /* 0x000fe40003f46270 */
[----:B------:R-:W-:-:S02]  /*3cf0*/  ISETP.GT.AND P1, PT, R65, R69, PT ;  /* 0x000000454100720c */ /* 0x000fc40003f24270 */
[----:B------:R-:W-:Y:S02]  /*3d00*/  FSEL R5, R5, -INF , !P0 ;  /* 0xff80000005057808 */ /* 0x000fe40004000000 */
[----:B------:R-:W-:Y:S02]  /*3d10*/  FSEL R49, R104, -INF , !P3 ;  /* 0xff80000068317808 */ /* 0x000fe40005800000 */
[----:B------:R-:W-:Y:S02]  /*3d20*/  FMNMX3.FTZ R4, R4, R95, R17, !PT ;  /* 0x0000005f04047276 */ /* 0x000fe40007810011 */
[----:B------:R-:W-:Y:S02]  /*3d30*/  ISETP.GE.AND P0, PT, R69, R158, PT ;  /* 0x0000009e4500720c */ /* 0x000fe40003f06270 */
[----:B------:R-:W-:Y:S02]  /*3d40*/  FSEL R28, R105, -INF , !P1 ;  /* 0xff800000691c7808 */ /* 0x000fe40004800000 */
[----:B------:R-:W-:-:S02]  /*3d50*/  FSEL R103, R5, -INF , !P4 ;  /* 0xff80000005677808 */ /* 0x000fc40006000000 */
[----:B------:R-:W-:Y:S02]  /*3d60*/  FSEL R49, R49, -INF , !P2 ;  /* 0xff80000031317808 */ /* 0x000fe40005000000 */
[----:B------:R-:W-:Y:S02]  /*3d70*/  FMNMX3.FTZ R4, R4, R33, R127, !PT ;  /* 0x0000002104047276 */ /* 0x000fe4000781007f */
[----:B------:R-:W-:Y:S02]  /*3d80*/  FSEL R28, R28, -INF , !P0 ;  /* 0xff8000001c1c7808 */ /* 0x000fe40004000000 */
[----:B------:R-:W-:Y:S02]  /*3d90*/  FMNMX3.FTZ R5, R4, R103, R49, !PT ;  /* 0x0000006704057276 */ /* 0x000fe40007810031 */
[----:B------:R-:W-:Y:S02]  /*3da0*/  ISETP.GT.AND P1, PT, R44, R213, PT ;  /* 0x000000d52c00720c */ /* 0x000fe40003f24270 */
[----:B------:R-:W-:-:S02]  /*3db0*/  FMNMX.FTZ R8, R28, R5, !PT ;  /* 0x000000051c087209 */ /* 0x000fc40007810000 */
[----:B------:R-:W-:Y:S02]  /*3dc0*/  ISETP.GT.AND P0, PT, R44, R211, PT ;  /* 0x000000d32c00720c */ /* 0x000fe40003f04270 */
[----:B------:R-:W-:Y:S01]  /*3dd0*/  FSEL R4, R62, -INF , !P1 ;  /* 0xff8000003e047808 */ /* 0x000fe20004800000 */
[----:B------:R-:W1:Y:S01]  /*3de0*/  SHFL.BFLY PT, R9, R8, 0x2, 0x1f ;  /* 0x0c401f0008097f89 */ /* 0x000e6200000e0000 */
[C---:B------:R-:W-:Y:S02]  /*3df0*/  ISETP.GT.AND P1, PT, R44.reuse, R209, PT ;  /* 0x000000d12c00720c */ /* 0x040fe40003f24270 */
[----:B------:R-:W-:Y:S02]  /*3e00*/  FSEL R63, R63, -INF , !P0 ;  /* 0xff8000003f3f7808 */ /* 0x000fe40004000000 */
[----:B------:R-:W-:Y:S02]  /*3e10*/  ISETP.GT.AND P0, PT, R44, R83, PT ;  /* 0x000000532c00720c */ /* 0x000fe40003f04270 */
[----:B------:R-:W-:-:S02]  /*3e20*/  FSEL R58, R58, -INF , !P1 ;  /* 0xff8000003a3a7808 */ /* 0x000fc40004800000 */
[-C--:B------:R-:W-:Y:S02]  /*3e30*/  ISETP.GE.AND P4, PT, R213, R152.reuse, PT ;  /* 0x00000098d500720c */ /* 0x080fe40003f86270 */
[C---:B------:R-:W-:Y:S02]  /*3e40*/  ISETP.GT.AND P1, PT, R44.reuse, R81, PT ;  /* 0x000000512c00720c */ /* 0x040fe40003f24270 */
[-C--:B------:R-:W-:Y:S02]  /*3e50*/  ISETP.GE.AND P3, PT, R211, R152.reuse, PT ;  /* 0x00000098d300720c */ /* 0x080fe40003f66270 */
[----:B------:R-:W-:Y:S02]  /*3e60*/  FSEL R5, R59, -INF , !P0 ;  /* 0xff8000003b057808 */ /* 0x000fe40004000000 */
[----:B------:R-:W-:Y:S02]  /*3e70*/  ISETP.GT.AND P0, PT, R44, R207, PT ;  /* 0x000000cf2c00720c */ /* 0x000fe40003f04270 */
[----:B------:R-:W-:-:S02]  /*3e80*/  ISETP.GE.AND P2, PT, R209, R152, PT ;  /* 0x00000098d100720c */ /* 0x000fc40003f46270 */
[----:B------:R-:W-:Y:S02]  /*3e90*/  FSEL R4, R4, -INF , !P4 ;  /* 0xff80000004047808 */ /* 0x000fe40006000000 */
[----:B------:R-:W-:Y:S02]  /*3ea0*/  FSEL R54, R54, -INF , !P1 ;  /* 0xff80000036367808 */ /* 0x000fe40004800000 */
[----:B-1----:R-:W-:Y:S02]  /*3eb0*/  FMNMX.FTZ R8, R8, R9, !PT ;  /* 0x0000000908087209 */ /* 0x002fe40007810000 */
[----:B------:R-:W-:Y:S02]  /*3ec0*/  ISETP.GE.AND P4, PT, R83, R152, PT ;  /* 0x000000985300720c */ /* 0x000fe40003f86270 */
[----:B------:R-:W-:Y:S01]  /*3ed0*/  ISETP.GT.AND P1, PT, R44, R73, PT ;  /* 0x000000492c00720c */ /* 0x000fe20003f24270 */
[----:B------:R-:W1:Y:S01]  /*3ee0*/  SHFL.BFLY PT, R37, R8, 0x1, 0x1f ;  /* 0x0c201f0008257f89 */ /* 0x000e6200000e0000 */
[----:B------:R-:W-:-:S02]  /*3ef0*/  FSEL R83, R63, -INF , !P3 ;  /* 0xff8000003f537808 */ /* 0x000fc40005800000 */
[-C--:B------:R-:W-:Y:S02]  /*3f00*/  ISETP.GE.AND P3, PT, R81, R152.reuse, PT ;  /* 0x000000985100720c */ /* 0x080fe40003f66270 */
[----:B------:R-:W-:Y:S02]  /*3f10*/  FSEL R13, R55, -INF , !P0 ;  /* 0xff800000370d7808 */ /* 0x000fe40004000000 */
[----:B------:R-:W-:Y:S02]  /*3f20*/  FSEL R81, R58, -INF , !P2 ;  /* 0xff8000003a517808 */ /* 0x000fe40005000000 */
[----:B------:R-:W-:Y:S02]  /*3f30*/  ISETP.GT.AND P0, PT, R44, R205, PT ;  /* 0x000000cd2c00720c */ /* 0x000fe40003f04270 */
[----:B------:R-:W-:Y:S02]  /*3f40*/  ISETP.GE.AND P2, PT, R207, R152, PT ;  /* 0x00000098cf00720c */ /* 0x000fe40003f46270 */
[----:B------:R-:W-:-:S02]  /*3f50*/  FSEL R5, R5, -INF , !P4 ;  /* 0xff80000005057808 */ /* 0x000fc40006000000 */
[----:B------:R-:W-:Y:S02]  /*3f60*/  FSEL R50, R50, -INF , !P1 ;  /* 0xff80000032327808 */ /* 0x000fe40004800000 */
[-C--:B------:R-:W-:Y:S02]  /*3f70*/  ISETP.GE.AND P4, PT, R73, R152.reuse, PT ;  /* 0x000000984900720c */ /* 0x080fe40003f86270 */
[----:B------:R-:W-:Y:S02]  /*3f80*/  ISETP.GT.AND P1, PT, R44, R203, PT ;  /* 0x000000cb2c00720c */ /* 0x000fe40003f24270 */
[----:B------:R-:W-:Y:S02]  /*3f90*/  FSEL R73, R54, -INF , !P3 ;  /* 0xff80000036497808 */ /* 0x000fe40005800000 */
[----:B------:R-:W-:Y:S02]  /*3fa0*/  ISETP.GE.AND P3, PT, R205, R152, PT ;  /* 0x00000098cd00720c */ /* 0x000fe40003f66270 */
[----:B------:R-:W-:-:S02]  /*3fb0*/  FSEL R9, R51, -INF , !P0 ;  /* 0xff80000033097808 */ /* 0x000fc40004000000 */
[----:B------:R-:W-:Y:S02]  /*3fc0*/  FSEL R13, R13, -INF , !P2 ;  /* 0xff8000000d0d7808 */ /* 0x000fe40005000000 */
[-C--:B------:R-:W-:Y:S02]  /*3fd0*/  ISETP.GE.AND P2, PT, R203, R152.reuse, PT ;  /* 0x00000098cb00720c */ /* 0x080fe40003f46270 */
[----:B------:R-:W-:Y:S02]  /*3fe0*/  FSEL R46, R46, -INF , !P1 ;  /* 0xff8000002e2e7808 */ /* 0x000fe40004800000 */
[----:B------:R-:W-:Y:S02]  /*3ff0*/  FSEL R9, R9, -INF , !P3 ;  /* 0xff80000009097808 */ /* 0x000fe40005800000 */
[----:B------:R-:W-:Y:S02]  /*4000*/  ISETP.GT.AND P1, PT, R44, R93, PT ;  /* 0x0000005d2c00720c */ /* 0x000fe40003f24270 */
[----:B------:R-:W-:-:S02]  /*4010*/  ISETP.GE.AND P3, PT, R93, R152, PT ;  /* 0x000000985d00720c */ /* 0x000fc40003f66270 */
[----:B------:R-:W-:Y:S02]  /*4020*/  ISETP.GT.AND P0, PT, R44, R171, PT ;  /* 0x000000ab2c00720c */ /* 0x000fe40003f04270 */
[----:B------:R-:W-:Y:S02]  /*4030*/  FSEL R93, R46, -INF , !P2 ;  /* 0xff8000002e5d7808 */ /* 0x000fe40005000000 */
[----:B------:R-:W-:Y:S02]  /*4040*/  ISETP.GT.AND P2, PT, R44, R169, PT ;  /* 0x000000a92c00720c */ /* 0x000fe40003f44270 */
[----:B------:R-:W-:Y:S02]  /*4050*/  FSEL R63, R50, -INF , !P4 ;  /* 0xff800000323f7808 */ /* 0x000fe40006000000 */
[----:B------:R-:W-:Y:S02]  /*4060*/  FSEL R42, R42, -INF , !P1 ;  /* 0xff8000002a2a7808 */ /* 0x000fe40004800000 */
[----:B------:R-:W-:-:S02]  /*4070*/  ISETP.GE.AND P4, PT, R171, R152, PT ;  /* 0x00000098ab00720c */ /* 0x000fc40003f86270 */
[----:B------:R-:W-:Y:S02]  /*4080*/  FSEL R47, R47, -INF , !P0 ;  /* 0xff8000002f2f7808 */ /* 0x000fe40004000000 */
[----:B------:R-:W-:Y:S02]  /*4090*/  ISETP.GE.AND P0, PT, R169, R152, PT ;  /* 0x00000098a900720c */ /* 0x000fe40003f06270 */
[----:B------:R-:W-:Y:S02]  /*40a0*/  FSEL R43, R43, -INF , !P2 ;  /* 0xff8000002b2b7808 */ /* 0x000fe40005000000 */
[----:B------:R-:W-:Y:S02]  /*40b0*/  FSEL R169, R42, -INF , !P3 ;  /* 0xff8000002aa97808 */ /* 0x000fe40005800000 */
[----:B------:R-:W-:Y:S02]  /*40c0*/  FSEL R171, R47, -INF , !P4 ;  /* 0xff8000002fab7808 */ /* 0x000fe40006000000 */
[----:B------:R-:W-:-:S02]  /*40d0*/  ISETP.GT.AND P2, PT, R44, R97, PT ;  /* 0x000000612c00720c */ /* 0x000fc40003f44270 */
[-C--:B------:R-:W-:Y:S02]  /*40e0*/  ISETP.GE.AND P3, PT, R97, R152.reuse, PT ;  /* 0x000000986100720c */ /* 0x080fe40003f66270 */
[----:B------:R-:W-:Y:S02]  /*40f0*/  ISETP.GT.AND P1, PT, R44, R167, PT ;  /* 0x000000a72c00720c */ /* 0x000fe40003f24270 */
[----:B------:R-:W-:Y:S02]  /*4100*/  FSEL R97, R43, -INF , !P0 ;  /* 0xff8000002b617808 */ /* 0x000fe40004000000 */
[----:B-1----:R-:W-:Y:S02]  /*4110*/  FMNMX.FTZ R47, R8, R37, !PT ;  /* 0x00000025082f7209 */ /* 0x002fe40007810000 */
[----:B------:R-:W-:Y:S02]  /*4120*/  ISETP.GT.AND P0, PT, R44, R111, PT ;  /* 0x0000006f2c00720c */ /* 0x000fe40003f04270 */
[----:B------:R-:W-:Y:S01]  /*4130*/  ISETP.GE.AND P4, PT, R167, R152, PT ;  /* 0x00000098a700720c */ /* 0x000fe20003f86270 */
[----:B---3--:R-:W-:Y:S01]  /*4140*/  FMUL.FTZ R40, R67, R47 ;  /* 0x0000002f43287220 */ /* 0x008fe20000410000 */
[----:B------:R-:W-:-:S02]  /*4150*/  FSEL R38, R38, -INF , !P1 ;  /* 0xff80000026267808 */ /* 0x000fc40004800000 */
[----:B------:R-:W-:Y:S02]  /*4160*/  FSEL R39, R39, -INF , !P2 ;  /* 0xff80000027277808 */ /* 0x000fe40005000000 */
[----:B------:R-:W-:Y:S02]  /*4170*/  ISETP.GT.AND P2, PT, R44, R165, PT ;  /* 0x000000a52c00720c */ /* 0x000fe40003f44270 */
[----:B------:R-:W-:Y:S02]  /*4180*/  FSEL R34, R34, -INF , !P0 ;  /* 0xff80000022227808 */ /* 0x000fe40004000000 */
[----:B------:R-:W-:Y:S02]  /*4190*/  FSETP.NEU.FTZ.AND P0, PT, R47, -INF , PT ;  /* 0xff8000002f00780b */ /* 0x000fe40003f1d000 */
[----:B------:R-:W-:Y:S02]  /*41a0*/  ISETP.GE.AND P1, PT, R111, R152, PT ;  /* 0x000000986f00720c */ /* 0x000fe40003f26270 */
[----:B------:R-:W-:-:S02]  /*41b0*/  FSEL R111, R38, -INF , !P4 ;  /* 0xff800000266f7808 */ /* 0x000fc40006000000 */
[----:B------:R-:W-:Y:S02]  /*41c0*/  FSEL R167, R39, -INF , !P3 ;  /* 0xff80000027a77808 */ /* 0x000fe40005800000 */
[----:B------:R-:W-:Y:S02]  /*41d0*/  ISETP.GE.AND P4, PT, R165, R152, PT ;  /* 0x00000098a500720c */ /* 0x000fe40003f86270 */
[----:B------:R-:W-:Y:S02]  /*41e0*/  ISETP.GT.AND P3, PT, R44, R163, PT ;  /* 0x000000a32c00720c */ /* 0x000fe40003f64270 */
[----:B------:R-:W-:Y:S02]  /*41f0*/  FSEL R35, R35, -INF , !P2 ;  /* 0xff80000023237808 */ /* 0x000fe40005000000 */
[----:B------:R-:W-:Y:S02]  /*4200*/  FSEL R40, R40, RZ, P0 ;  /* 0x000000ff28287208 */ /* 0x000fe40000000000 */
[----:B------:R-:W-:-:S02]  /*4210*/  ISETP.GT.AND P0, PT, R44, R121, PT ;  /* 0x000000792c00720c */ /* 0x000fc40003f04270 */
[-C--:B------:R-:W-:Y:S01]  /*4220*/  ISETP.GE.AND P2, PT, R121, R152.reuse, PT ;  /* 0x000000987900720c */ /* 0x080fe20003f46270 */
[-CC-:B------:R-:W-:Y:S01]  /*4230*/  FFMA.FTZ R50, R45, R67.reuse, -R40.reuse ;  /* 0x000000432d327223 */ /* 0x180fe20000010828 */
[----:B------:R-:W-:Y:S01]  /*4240*/  FSEL R121, R35, -INF , !P4 ;  /* 0xff80000023797808 */ /* 0x000fe20006000000 */
[-CC-:B------:R-:W-:Y:S01]  /*4250*/  FFMA.FTZ R24, R99, R67.reuse, -R40.reuse ;  /* 0x0000004363187223 */ /* 0x180fe20000010828 */
[----:B------:R-:W-:Y:S01]  /*4260*/  FSEL R30, R30, -INF , !P3 ;  /* 0xff8000001e1e7808 */ /* 0x000fe20005800000 */
[--C-:B------:R-:W-:Y:S01]  /*4270*/  FFMA.FTZ R90, R201, R67, -R40.reuse ;  /* 0x00000043c95a7223 */ /* 0x100fe20000010828 */
[----:B------:R-:W-:Y:S01]  /*4280*/  ISETP.GT.AND P4, PT, R44, R89, PT ;  /* 0x000000592c00720c */ /* 0x000fe20003f84270 */
[-CC-:B------:R-:W-:Y:S01]  /*4290*/  FFMA.FTZ R58, R199, R67.reuse, -R40.reuse ;  /* 0x00000043c73a7223 */ /* 0x180fe20000010828 */
[-C--:B------:R-:W-:Y:S01]  /*42a0*/  ISETP.GE.AND P3, PT, R89, R152.reuse, PT ;  /* 0x000000985900720c */ /* 0x080fe20003f66270 */
[--C-:B------:R-:W-:Y:S01]  /*42b0*/  FFMA.FTZ R89, R0, R67, -R40.reuse ;  /* 0x0000004300597223 */ /* 0x100fe20000010828 */
[----:B------:R-:W-:Y:S01]  /*42c0*/  FMNMX3.FTZ R0, R4, R83, R81, !PT ;  /* 0x0000005304007276 */ /* 0x000fe20007810051 */
[--C-:B------:R-:W-:Y:S01]  /*42d0*/  FFMA.FTZ R61, R61, R67, -R40.reuse ;  /* 0x000000433d3d7223 */ /* 0x100fe20000010828 */
[----:B------:R-:W-:Y:S01]  /*42e0*/  FSEL R165, R34, -INF , !P1 ;  /* 0xff80000022a57808 */ /* 0x000fe20004800000 */
[----:B------:R-:W-:Y:S01]  /*42f0*/  MUFU.EX2 R90, R90 ;  /* 0x0000005a005a7308 */ /* 0x000fe20000000800 */
[----:B------:R-:W-:Y:S01]  /*4300*/  FMNMX3.FTZ R0, R0, R5, R73, !PT ;  /* 0x0000000500007276 */ /* 0x000fe20007810049 */
[-CC-:B------:R-:W-:Y:S01]  /*4310*/  FFMA.FTZ R20, R95, R67.reuse, -R40.reuse ;  /* 0x000000435f147223 */ /* 0x180fe20000010828 */
[-C--:B------:R-:W-:Y:S01]  /*4320*/  ISETP.GE.AND P1, PT, R163, R152.reuse, PT ;  /* 0x00000098a300720c */ /* 0x080fe20003f26270 */
[--C-:B------:R-:W-:Y:S01]  /*4330*/  FFMA.FTZ R57, R57, R67, -R40.reuse ;  /* 0x0000004339397223 */ /* 0x100fe20000010828 */
[----:B------:R-:W-:Y:S01]  /*4340*/  FMNMX3.FTZ R0, R0, R13, R63, !PT ;  /* 0x0000000d00007276 */ /* 0x000fe2000781003f */
[-CC-:B------:R-:W-:Y:S01]  /*4350*/  FFMA.FTZ R54, R197, R67.reuse, -R40.reuse ;  /* 0x00000043c5367223 */ /* 0x180fe20000010828 */
[----:B------:R-:W-:Y:S01]  /*4360*/  FSEL R31, R31, -INF , !P0 ;  /* 0xff8000001f1f7808 */ /* 0x000fe20004000000 */
[----:B------:R-:W1:Y:S01]  /*4370*/  MUFU.EX2 R89, R89 ;  /* 0x0000005900597308 */ /* 0x000e620000000800 */
[----:B------:R-:W-:Y:S01]  /*4380*/  FSEL R163, R30, -INF , !P1 ;  /* 0xff8000001ea37808 */ /* 0x000fe20004800000 */
[--C-:B------:R-:W-:Y:S01]  /*4390*/  FFMA.FTZ R52, R195, R67, -R40.reuse ;  /* 0x00000043c3347223 */ /* 0x100fe20000010828 */
[----:B------:R-:W-:Y:S01]  /*43a0*/  ISETP.GT.AND P0, PT, R44, R161, PT ;  /* 0x000000a12c00720c */ /* 0x000fe20003f04270 */
[--C-:B------:R-:W-:Y:S01]  /*43b0*/  FFMA.FTZ R53, R53, R67, -R40.reuse ;  /* 0x0000004335357223 */ /* 0x100fe20000010828 */
[----:B------:R-:W-:Y:S01]  /*43c0*/  FMNMX3.FTZ R0, R0, R9, R93, !PT ;  /* 0x0000000900007276 */ /* 0x000fe2000781005d */
[-CC-:B------:R-:W-:Y:S01]  /*43d0*/  FFMA.FTZ R51, R193, R67.reuse, -R40.reuse ;  /* 0x00000043c1337223 */ /* 0x180fe20000010828 */
[-C--:B------:R-:W-:Y:S01]  /*43e0*/  ISETP.GE.AND P1, PT, R161, R152.reuse, PT ;  /* 0x00000098a100720c */ /* 0x080fe20003f26270 */
[----:B------:R-:W-:Y:S01]  /*43f0*/  MUFU.EX2 R58, R58 ;  /* 0x0000003a003a7308 */ /* 0x000fe20000000800 */
[----:B------:R-:W-:Y:S01]  /*4400*/  FSEL R161, R31, -INF , !P2 ;  /* 0xff8000001fa17808 */ /* 0x000fe20005000000 */
[--C-:B------:R-:W-:Y:S01]  /*4410*/  FFMA.FTZ R48, R191, R67, -R40.reuse ;  /* 0x00000043bf307223 */ /* 0x100fe20000010828 */
[----:B------:R-:W-:Y:S01]  /*4420*/  ISETP.GT.AND P2, PT, R44, R133, PT ;  /* 0x000000852c00720c */ /* 0x000fe20003f44270 */
[-CC-:B------:R-:W-:Y:S01]  /*4430*/  FFMA.FTZ R41, R41, R67.reuse, -R40.reuse ;  /* 0x0000004329297223 */ /* 0x180fe20000010828 */
[----:B------:R-:W-:Y:S01]  /*4440*/  FSEL R26, R26, -INF , !P4 ;  /* 0xff8000001a1a7808 */ /* 0x000fe20006000000 */
[--C-:B------:R-:W-:Y:S01]  /*4450*/  FFMA.FTZ R42, R189, R67, -R40.reuse ;  /* 0x00000043bd2a7223 */ /* 0x100fe20000010828 */
[----:B------:R-:W-:Y:S01]  /*4460*/  FSEL R27, R27, -INF , !P0 ;  /* 0xff8000001b1b7808 */ /* 0x000fe20004000000 */
[----:B------:R-:W2:Y:S01]  /*4470*/  MUFU.EX2 R61, R61 ;  /* 0x0000003d003d7308 */ /* 0x000ea20000000800 */
[----:B------:R-:W-:Y:S01]  /*4480*/  FMNMX3.FTZ R0, R0, R171, R169, !PT ;  /* 0x000000ab00007276 */ /* 0x000fe200078100a9 */
[--C-:B------:R-:W-:Y:S01]  /*4490*/  FFMA.FTZ R39, R187, R67, -R40.reuse ;  /* 0x00000043bb277223 */ /* 0x100fe20000010828 */
[----:B------:R-:W-:Y:S01]  /*44a0*/  ISETP.GT.AND P0, PT, R44, R125, PT ;  /* 0x0000007d2c00720c */ /* 0x000fe20003f04270 */
[-CC-:B------:R-:W-:Y:S01]  /*44b0*/  FFMA.FTZ R38, R185, R67.reuse, -R40.reuse ;  /* 0x00000043b9267223 */ /* 0x180fe20000010828 */
[-C--:B------:R-:W-:Y:S01]  /*44c0*/  ISETP.GE.AND P4, PT, R133, R152.reuse, PT ;  /* 0x000000988500720c */ /* 0x080fe20003f86270 */
[-CC-:B------:R-:W-:Y:S01]  /*44d0*/  FFMA.FTZ R35, R183, R67.reuse, -R40.reuse ;  /* 0x00000043b7237223 */ /* 0x180fe20000010828 */
[----:B------:R-:W-:Y:S01]  /*44e0*/  FSEL R133, R26, -INF , !P3 ;  /* 0xff8000001a857808 */ /* 0x000fe20005800000 */
[----:B------:R-:W-:Y:S01]  /*44f0*/  MUFU.EX2 R57, R57 ;  /* 0x0000003900397308 */ /* 0x000fe20000000800 */
[----:B------:R-:W-:Y:S01]  /*4500*/  FSEL R22, R22, -INF , !P2 ;  /* 0xff80000016167808 */ /* 0x000fe20005000000 */
[-CC-:B------:R-:W-:Y:S01]  /*4510*/  FFMA.FTZ R56, R127, R67.reuse, -R40.reuse ;  /* 0x000000437f387223 */ /* 0x180fe20000010828 */
[-C--:B------:R-:W-:Y:S01]  /*4520*/  ISETP.GE.AND P3, PT, R125, R152.reuse, PT ;  /* 0x000000987d00720c */ /* 0x080fe20003f66270 */
[--C-:B------:R-:W-:Y:S01]  /*4530*/  FFMA.FTZ R32, R181, R67, -R40.reuse ;  /* 0x00000043b5207223 */ /* 0x100fe20000010828 */
[----:B------:R-:W-:Y:S01]  /*4540*/  FMNMX3.FTZ R0, R0, R97, R111, !PT ;  /* 0x0000006100007276 */ /* 0x000fe2000781006f */
[-CC-:B------:R-:W-:Y:S01]  /*4550*/  FFMA.FTZ R29, R29, R67.reuse, -R40.reuse ;  /* 0x000000431d1d7223 */ /* 0x180fe20000010828 */
[----:B------:R-:W-:Y:S01]  /*4560*/  FSEL R125, R27, -INF , !P1 ;  /* 0xff8000001b7d7808 */ /* 0x000fe20004800000 */
[----:B------:R-:W-:Y:S01]  /*4570*/  MUFU.EX2 R54, R54 ;  /* 0x0000003600367308 */ /* 0x000fe20000000800 */
[----:B------:R-:W-:Y:S01]  /*4580*/  FSEL R23, R23, -INF , !P0 ;  /* 0xff80000017177808 */ /* 0x000fe20004000000 */
[--C-:B------:R-:W-:Y:S01]  /*4590*/  FFMA.FTZ R30, R179, R67, -R40.reuse ;  /* 0x00000043b31e7223 */ /* 0x100fe20000010828 */
[----:B------:R-:W-:Y:S01]  /*45a0*/  ISETP.GT.AND P1, PT, R44, R123, PT ;  /* 0x0000007b2c00720c */ /* 0x000fe20003f24270 */
[-CC-:B------:R-:W-:Y:S01]  /*45b0*/  FFMA.FTZ R27, R177, R67.reuse, -R40.reuse ;  /* 0x00000043b11b7223 */ /* 0x180fe20000010828 */
[-C--:B------:R-:W-:Y:S01]  /*45c0*/  ISETP.GE.AND P2, PT, R123, R152.reuse, PT ;  /* 0x000000987b00720c */ /* 0x080fe20003f46270 */
[--C-:B------:R-:W-:Y:S01]  /*45d0*/  FFMA.FTZ R26, R25, R67, -R40.reuse ;  /* 0x00000043191a7223 */ /* 0x100fe20000010828 */
[----:B------:R-:W-:Y:S01]  /*45e0*/  FSEL R123, R22, -INF , !P4 ;  /* 0xff800000167b7808 */ /* 0x000fe20006000000 */
[----:B------:R-:W-:Y:S01]  /*45f0*/  MUFU.EX2 R52, R52 ;  /* 0x0000003400347308 */ /* 0x000fe20000000800 */
        /* <DEDUP_REMOVED lines=8> */
[----:B------:R-:W-:Y:S01]  /*4680*/  ISETP.GT.AND P3, PT, R44, R109, PT ;  /* 0x0000006d2c00720c */ /* 0x000fe20003f64270 */
[-CC-:B------:R-:W-:Y:S01]  /*4690*/  FFMA.FTZ R23, R173, R67.reuse, -R40.reuse ;  /* 0x00000043ad177223 */ /* 0x180fe20000010828 */
[----:B------:R-:W-:Y:S01]  /*46a0*/  FSEL R18, R18, -INF , !P1 ;  /* 0xff80000012127808 */ /* 0x000fe20004800000 */
[--C-:B------:R-:W-:Y:S01]  /*46b0*/  FFMA.FTZ R33, R33, R67, -R40.reuse ;  /* 0x0000004321217223 */ /* 0x100fe20000010828 */
[----:B------:R-:W-:Y:S01]  /*46c0*/  FMNMX3.FTZ R0, R0, R121, R163, !PT ;  /* 0x0000007900007276 */ /* 0x000fe200078100a3 */
[-CC-:B------:R-:W-:Y:S01]  /*46d0*/  FFMA.FTZ R166, R28, R67.reuse, -R40.reuse ;  /* 0x000000431ca67223 */ /* 0x180fe20000010828 */
[----:B------:R-:W-:Y:S01]  /*46e0*/  ISETP.GE.AND P1, PT, R109, R152, PT ;  /* 0x000000986d00720c */ /* 0x000fe20003f26270 */
[----:B------:R-:W-:Y:S01]  /*46f0*/  MUFU.EX2 R51, R51 ;  /* 0x0000003300337308 */ /* 0x000fe20000000800 */
[----:B------:R-:W-:Y:S01]  /*4700*/  FSEL R19, R19, -INF , !P0 ;  /* 0xff80000013137808 */ /* 0x000fe20004000000 */
[-CC-:B------:R-:W-:Y:S01]  /*4710*/  FFMA.FTZ R103, R103, R67.reuse, -R40.reuse ;  /* 0x0000004367677223 */ /* 0x180fe20000010828 */
[----:B------:R-:W-:Y:S01]  /*4720*/  FSEL R14, R14, -INF , !P3 ;  /* 0xff8000000e0e7808 */ /* 0x000fe20005800000 */
[----:B------:R-:W-:Y:S01]  /*4730*/  FFMA.FTZ R49, R49, R67, -R40 ;  /* 0x0000004331317223 */ /* 0x000fe20000010828 */
[----:B------:R-:W-:-:S02]  /*4740*/  ISETP.GT.AND P0, PT, R44, R101, PT ;  /* 0x000000652c00720c */ /* 0x000fc40003f04270 */
[----:B------:R-:W-:Y:S01]  /*4750*/  FSEL R109, R18, -INF , !P2 ;  /* 0xff800000126d7808 */ /* 0x000fe20005000000 */
[----:B------:R-:W-:Y:S01]  /*4760*/  MUFU.EX2 R48, R48 ;  /* 0x0000003000307308 */ /* 0x000fe20000000800 */
[----:B------:R-:W-:Y:S02]  /*4770*/  FMNMX3.FTZ R0, R0, R161, R133, !PT ;  /* 0x000000a100007276 */ /* 0x000fe40007810085 */
[----:B------:R-:W-:Y:S02]  /*4780*/  ISETP.GE.AND P2, PT, R101, R152, PT ;  /* 0x000000986500720c */ /* 0x000fe40003f46270 */
[----:B------:R-:W-:Y:S02]  /*4790*/  FSEL R101, R14, -INF , !P1 ;  /* 0xff8000000e657808 */ /* 0x000fe40004800000 */
[----:B------:R-:W-:Y:S01]  /*47a0*/  FSEL R105, R19, -INF , !P4 ;  /* 0xff80000013697808 */ /* 0x000fe20006000000 */
[----:B------:R-:W-:Y:S01]  /*47b0*/  MUFU.EX2 R50, R50 ;  /* 0x0000003200327308 */ /* 0x000fe20000000800 */
[----:B------:R-:W-:-:S02]  /*47c0*/  FSEL R15, R15, -INF , !P0 ;  /* 0xff8000000f0f7808 */ /* 0x000fc40004000000 */
[C---:B------:R-:W-:Y:S02]  /*47d0*/  ISETP.GT.AND P1, PT, R44.reuse, R79, PT ;  /* 0x0000004f2c00720c */ /* 0x040fe40003f24270 */
[----:B------:R-:W-:Y:S02]  /*47e0*/  ISETP.GT.AND P4, PT, R44, R91, PT ;  /* 0x0000005b2c00720c */ /* 0x000fe40003f84270 */
[----:B------:R-:W-:Y:S01]  /*47f0*/  FMNMX3.FTZ R0, R0, R125, R123, !PT ;  /* 0x0000007d00007276 */ /* 0x000fe2000781007b */
[----:B------:R-:W-:Y:S01]  /*4800*/  MUFU.EX2 R41, R41 ;  /* 0x0000002900297308 */ /* 0x000fe20000000800 */
[-C--:B------:R-:W-:Y:S02]  /*4810*/  ISETP.GE.AND P3, PT, R91, R152.reuse, PT ;  /* 0x000000985b00720c */ /* 0x080fe40003f66270 */
[----:B------:R-:W-:Y:S02]  /*4820*/  ISETP.GE.AND P0, PT, R79, R152, PT ;  /* 0x000000984f00720c */ /* 0x000fe40003f06270 */
[----:B------:R-:W-:-:S02]  /*4830*/  FSEL R91, R15, -INF , !P2 ;  /* 0xff8000000f5b7808 */ /* 0x000fc40005000000 */
[----:B------:R-:W-:Y:S01]  /*4840*/  FSEL R11, R11, -INF , !P1 ;  /* 0xff8000000b0b7808 */ /* 0x000fe20004800000 */
[----:B------:R-:W-:Y:S01]  /*4850*/  MUFU.EX2 R42, R42 ;  /* 0x0000002a002a7308 */ /* 0x000fe20000000800 */
[----:B------:R-:W-:Y:S02]  /*4860*/  ISETP.GT.AND P2, PT, R44, R77, PT ;  /* 0x0000004d2c00720c */ /* 0x000fe40003f44270 */
[----:B------:R-:W-:Y:S02]  /*4870*/  FSEL R10, R10, -INF , !P4 ;  /* 0xff8000000a0a7808 */ /* 0x000fe40006000000 */
[----:B------:R-:W-:Y:S02]  /*4880*/  FMNMX3.FTZ R0, R0, R119, R109, !PT ;  /* 0x0000007700007276 */ /* 0x000fe4000781006d */
[----:B------:R-:W-:Y:S01]  /*4890*/  ISETP.GT.AND P1, PT, R44, R75, PT ;  /* 0x0000004b2c00720c */ /* 0x000fe20003f24270 */
[----:B------:R-:W-:Y:S01]  /*48a0*/  MUFU.EX2 R39, R39 ;  /* 0x0000002700277308 */ /* 0x000fe20000000800 */
[----:B------:R-:W-:-:S02]  /*48b0*/  FSEL R55, R11, -INF , !P0 ;  /* 0xff8000000b377808 */ /* 0x000fc40004000000 */
[----:B------:R-:W-:Y:S02]  /*48c0*/  ISETP.GE.AND P4, PT, R77, R152, PT ;  /* 0x000000984d00720c */ /* 0x000fe40003f86270 */
[----:B------:R-:W-:Y:S02]  /*48d0*/  FSEL R59, R10, -INF , !P3 ;  /* 0xff8000000a3b7808 */ /* 0x000fe40005800000 */
[----:B------:R-:W-:Y:S01]  /*48e0*/  ISETP.GT.AND P0, PT, R44, R71, PT ;  /* 0x000000472c00720c */ /* 0x000fe20003f04270 */
[----:B------:R-:W-:Y:S01]  /*48f0*/  MUFU.EX2 R38, R38 ;  /* 0x0000002600267308 */ /* 0x000fe20000000800 */
[----:B------:R-:W-:Y:S02]  /*4900*/  FSEL R6, R6, -INF , !P2 ;  /* 0xff80000006067808 */ /* 0x000fe40005000000 */
[----:B------:R-:W-:Y:S02]  /*4910*/  FMNMX3.FTZ R0, R0, R105, R101, !PT ;  /* 0x0000006900007276 */ /* 0x000fe40007810065 */
[----:B------:R-:W-:-:S02]  /*4920*/  FSEL R7, R7, -INF , !P1 ;  /* 0xff80000007077808 */ /* 0x000fc40004800000 */
[-C--:B------:R-:W-:Y:S01]  /*4930*/  ISETP.GE.AND P3, PT, R75, R152.reuse, PT ;  /* 0x000000984b00720c */ /* 0x080fe20003f66270 */
[----:B------:R-:W-:Y:S01]  /*4940*/  MUFU.EX2 R35, R35 ;  /* 0x0000002300237308 */ /* 0x000fe20000000800 */
[----:B------:R-:W-:Y:S02]  /*4950*/  ISETP.GE.AND P2, PT, R71, R152, PT ;  /* 0x000000984700720c */ /* 0x000fe40003f46270 */
[----:B------:R-:W-:Y:S02]  /*4960*/  ISETP.GT.AND P1, PT, R44, R69, PT ;  /* 0x000000452c00720c */ /* 0x000fe40003f24270 */
[----:B------:R-:W-:Y:S02]  /*4970*/  FSEL R37, R106, -INF , !P0 ;  /* 0xff8000006a257808 */ /* 0x000fe40004000000 */
[----:B------:R-:W-:Y:S01]  /*4980*/  FSEL R45, R6, -INF , !P4 ;  /* 0xff800000062d7808 */ /* 0x000fe20006000000 */
[----:B------:R-:W-:Y:S01]  /*4990*/  MUFU.EX2 R32, R32 ;  /* 0x0000002000207308 */ /* 0x000fe20000000800 */
[----:B------:R-:W-:-:S02]  /*49a0*/  FMNMX3.FTZ R0, R0, R91, R59, !PT ;  /* 0x0000005b00007276 */ /* 0x000fc4000781003b */
[----:B------:R-:W-:Y:S02]  /*49b0*/  ISETP.GE.AND P0, PT, R69, R152, PT ;  /* 0x000000984500720c */ /* 0x000fe40003f06270 */
[----:B------:R-:W-:Y:S02]  /*49c0*/  FSEL R34, R107, -INF , !P1 ;  /* 0xff8000006b227808 */ /* 0x000fe40004800000 */
[----:B------:R-:W-:Y:S01]  /*49d0*/  FSEL R43, R7, -INF , !P3 ;  /* 0xff800000072b7808 */ /* 0x000fe20005800000 */
[----:B------:R-:W-:Y:S01]  /*49e0*/  MUFU.EX2 R29, R29 ;  /* 0x0000001d001d7308 */ /* 0x000fe20000000800 */
[----:B------:R-:W-:Y:S02]  /*49f0*/  FSEL R37, R37, -INF , !P2 ;  /* 0xff80000025257808 */ /* 0x000fe40005000000 */
[----:B------:R-:W-:Y:S02]  /*4a00*/  FMNMX3.FTZ R0, R0, R55, R45, !PT ;  /* 0x0000003700007276 */ /* 0x000fe4000781002d */
[----:B------:R-:W-:-:S02]  /*4a10*/  FSEL R34, R34, -INF , !P0 ;  /* 0xff80000022227808 */ /* 0x000fc40004000000 */
[----:B------:R-:W-:Y:S01]  /*4a20*/  FMNMX3.FTZ R7, R0, R43, R37, !PT ;  /* 0x0000002b00077276 */ /* 0x000fe20007810025 */
[----:B------:R-:W-:Y:S01]  /*4a30*/  MUFU.EX2 R30, R30 ;  /* 0x0000001e001e7308 */ /* 0x000fe20000000800 */
[----:B------:R-:W-:Y:S02]  /*4a40*/  LOP3.LUT R46, R116, 0x120, R117, 0xf8, !PT ;  /* 0x00000120742e7812 */ /* 0x000fe400078ef875 */
[----:B------:R-:W-:Y:S02]  /*4a50*/  FMNMX.FTZ R0, R34, R7, !PT ;  /* 0x0000000722007209 */ /* 0x000fe40007810000 */
[----:B-1----:R-:W-:Y:S01]  /*4a60*/  F2FP.F16.F32.PACK_AB R68, R90, R89 ;  /* 0x000000595a44723e */ /* 0x002fe200000000ff */
[----:B------:R-:W-:Y:S01]  /*4a70*/  IMAD R46, R46, 0x2, R131 ;  /* 0x000000022e2e7824 */ /* 0x000fe200078e0283 */
[----:B--2---:R-:W-:Y:S01]  /*4a80*/  F2FP.F16.F32.PACK_AB R70, R61, R58 ;  /* 0x0000003a3d46723e */ /* 0x004fe200000000ff */
[----:B------:R-:W1:Y:S01]  /*4a90*/  SHFL.BFLY PT, R7, R0, 0x2, 0x1f ;  /* 0x0c401f0000077f89 */ /* 0x000e6200000e0000 */
[----:B------:R-:W-:Y:S01]  /*4aa0*/  MUFU.EX2 R27, R27 ;  /* 0x0000001b001b7308 */ /* 0x000fe20000000800 */
[----:B------:R-:W-:-:S02]  /*4ab0*/  IMAD.IADD R31, R115, 0x1, R46 ;  /* 0x00000001731f7824 */ /* 0x000fc400078e022e */
[----:B------:R-:W-:Y:S04]  /*4ac0*/  LDSM.16.MT88.4 R76, [R46+0x3000] ;  /* 0x003000002e4c783b */ /* 0x000fe80000004200 */
[----:B------:R-:W-:Y:S01]  /*4ad0*/  LDSM.16.MT88.4 R16, [R46+0x3800] ;  /* 0x003800002e10783b */ /* 0x000fe20000004200 */
        /* <DEDUP_REMOVED lines=13> */
[----:B------:R-:W-:-:S03]  /*4bb0*/  ISETP.GT.U32.AND P0, PT, R66, R141, PT ;  /* 0x0000008d4200720c */ /* 0x000fc60003f04070 */
        /* <DEDUP_REMOVED lines=35> */
[-CC-:B------:R-:W-:Y:S01]  /*4df0*/  FFMA.FTZ R59, R59, R67.reuse, -R36.reuse ;  /* 0x000000433b3b7223 */ /* 0x180fe20000010824 */
[-CC-:B------:R-:W-:Y:S01]  /*4e00*/  FFMA.FTZ R55, R55, R67.reuse, -R36.reuse ;  /* 0x0000004337377223 */ /* 0x180fe20000010824 */
[-CC-:B------:R-:W-:Y:S01]  /*4e10*/  FFMA.FTZ R28, R45, R67.reuse, -R36.reuse ;  /* 0x000000432d1c7223 */ /* 0x180fe20000010824 */
[-CC-:B------:R-:W-:Y:S01]  /*4e20*/  FFMA.FTZ R37, R37, R67.reuse, -R36.reuse ;  /* 0x0000004325257223 */ /* 0x180fe20000010824 */
[----:B------:R-:W-:Y:S01]  /*4e30*/  FFMA.FTZ R164, R34, R67, -R36 ;  /* 0x0000004322a47223 */ /* 0x000fe20000010824 */
[----:B------:R-:W-:Y:S08]  /*4e40*/  MUFU.EX2 R95, R95 ;  /* 0x0000005f005f7308 */ /* 0x000ff00000000800 */
[----:B------:R-:W4:Y:S01]  /*4e50*/  MUFU.EX2 R88, R88 ;  /* 0x0000005800587308 */ /* 0x000f220000000800 */
[----:B-----5:R-:W-:Y:S01]  /*4e60*/  F2FP.F16.F32.PACK_AB R71, R94, R99 ;  /* 0x000000635e47723e */ /* 0x020fe200000000ff */
[----:B------:R-:W-:-:S04]  /*4e70*/  FADD.FTZ R99, R99, R98 ;  /* 0x0000006263637221 */ /* 0x000fc80000010000 */
[----:B------:R-:W-:Y:S02]  /*4e80*/  FADD.FTZ R94, R94, R99 ;  /* 0x000000635e5e7221 */ /* 0x000fe40000010000 */
[----:B------:R-:W-:Y:S01]  /*4e90*/  MUFU.EX2 R60, R60 ;  /* 0x0000003c003c7308 */ /* 0x000fe20000000800 */
[C---:B------:R-:W-:Y:S07]  /*4ea0*/  HMMA.16816.F32 R80, R68.reuse, R76, RZ ;  /* 0x0000004c4450723c */ /* 0x040fee00000018ff */
[----:B------:R-:W5:Y:S01]  /*4eb0*/  MUFU.EX2 R63, R63 ;  /* 0x0000003f003f7308 */ /* 0x000f620000000800 */
[C---:B------:R-:W-:Y:S07]  /*4ec0*/  HMMA.16816.F32 R76, R68.reuse, R78, RZ ;  /* 0x0000004e444c723c */ /* 0x040fee00000018ff */
[----:B------:R-:W-:Y:S01]  /*4ed0*/  MUFU.EX2 R93, R93 ;  /* 0x0000005d005d7308 */ /* 0x000fe20000000800 */
[----:B-1----:R-:W-:Y:S01]  /*4ee0*/  HMMA.16816.F32 R72, R68, R4, RZ ;  /* 0x000000044448723c */ /* 0x002fe200000018ff */
[----:B------:R-:W-:-:S02]  /*4ef0*/  F2FP.F16.F32.PACK_AB R4, R54, R57 ;  /* 0x000000393604723e */ /* 0x000fc400000000ff */
[----:B----4-:R-:W-:-:S04]  /*4f00*/  F2FP.F16.F32.PACK_AB R5, R88, R95 ;  /* 0x0000005f5805723e */ /* 0x010fc800000000ff */
[----:B------:R-:W1:Y:S01]  /*4f10*/  MUFU.EX2 R62, R62 ;  /* 0x0000003e003e7308 */ /* 0x000e620000000800 */
[----:B------:R-:W-:Y:S01]  /*4f20*/  HMMA.16816.F32 R68, R68, R6, RZ ;  /* 0x000000064444723c */ /* 0x000fe200000018ff */
[----:B------:R-:W-:Y:S02]  /*4f30*/  F2FP.F16.F32.PACK_AB R6, R53, R52 ;  /* 0x000000343506723e */ /* 0x000fe400000000ff */
[----:B-----5:R-:W-:-:S04]  /*4f40*/  F2FP.F16.F32.PACK_AB R7, R63, R60 ;  /* 0x0000003c3f07723e */ /* 0x020fc800000000ff */
[----:B------:R-:W-:Y:S03]  /*4f50*/  MUFU.EX2 R92, R92 ;  /* 0x0000005c005c7308 */ /* 0x000fe60000000800 */
[C---:B--2---:R-:W-:Y:S05]  /*4f60*/  HMMA.16816.F32 R80, R4.reuse, R12, R80 ;  /* 0x0000000c0450723c */ /* 0x044fea0000001850 */
[----:B------:R-:W2:Y:S03]  /*4f70*/  MUFU.EX2 R97, R97 ;  /* 0x0000006100617308 */ /* 0x000ea60000000800 */
[C---:B------:R-:W-:Y:S01]  /*4f80*/  HMMA.16816.F32 R76, R4.reuse, R14, R76 ;  /* 0x0000000e044c723c */ /* 0x040fe2000000184c */
[----:B------:R-:W4:Y:S04]  /*4f90*/  LDSM.16.MT88.4 R12, [R31+0x3800] ;  /* 0x003800001f0c783b */ /* 0x000f280000004200 */
[----:B------:R-:W-:Y:S03]  /*4fa0*/  MUFU.EX2 R111, R111 ;  /* 0x0000006f006f7308 */ /* 0x000fe60000000800 */
[C---:B---3--:R-:W-:Y:S05]  /*4fb0*/  HMMA.16816.F32 R72, R4.reuse, R8, R72 ;  /* 0x000000080448723c */ /* 0x048fea0000001848 */
[----:B------:R-:W3:Y:S03]  /*4fc0*/  MUFU.EX2 R96, R96 ;  /* 0x0000006000607308 */ /* 0x000ee60000000800 */
[----:B------:R-:W-:Y:S01]  /*4fd0*/  HMMA.16816.F32 R68, R4, R10, R68 ;  /* 0x0000000a0444723c */ /* 0x000fe20000001844 */
[----:B------:R-:W5:Y:S01]  /*4fe0*/  LDSM.16.MT88.4 R8, [R46+0x3c00] ;  /* 0x003c00002e08783b */ /* 0x000f620000004200 */
[----:B------:R-:W-:-:S02]  /*4ff0*/  F2FP.F16.F32.PACK_AB R4, R48, R51 ;  /* 0x000000333004723e */ /* 0x000fc400000000ff */
[----:B------:R-:W-:Y:S01]  /*5000*/  F2FP.F16.F32.PACK_AB R6, R41, R50 ;  /* 0x000000322906723e */ /* 0x000fe200000000ff */
[----:B------:R-:W-:Y:S01]  /*5010*/  MUFU.EX2 R100, R100 ;  /* 0x0000006400647308 */ /* 0x000fe20000000800 */
[----:B-1----:R-:W-:Y:S02]  /*5020*/  F2FP.F16.F32.PACK_AB R5, R62, R93 ;  /* 0x0000005d3e05723e */ /* 0x002fe400000000ff */
[----:B--2---:R-:W-:-:S05]  /*5030*/  F2FP.F16.F32.PACK_AB R7, R97, R92 ;  /* 0x0000005c6107723e */ /* 0x004fca00000000ff */
[----:B------:R-:W1:Y:S02]  /*5040*/  MUFU.EX2 R121, R121 ;  /* 0x0000007900797308 */ /* 0x000e640000000800 */
[C---:B------:R-:W-:Y:S06]  /*5050*/  HMMA.16816.F32 R80, R4.reuse, R16, R80 ;  /* 0x000000100450723c */ /* 0x040fec0000001850 */
[----:B------:R-:W-:Y:S02]  /*5060*/  MUFU.EX2 R127, R127 ;  /* 0x0000007f007f7308 */ /* 0x000fe40000000800 */
[C---:B------:R-:W-:Y:S01]  /*5070*/  HMMA.16816.F32 R76, R4.reuse, R18, R76 ;  /* 0x00000012044c723c */ /* 0x040fe2000000184c */
[----:B------:R-:W2:Y:S05]  /*5080*/  LDSM.16.MT88.4 R16, [R31+0x3c00] ;  /* 0x003c00001f10783b */ /* 0x000eaa0000004200 */
[----:B------:R-:W2:Y:S02]  /*5090*/  MUFU.EX2 R102, R102 ;  /* 0x0000006600667308 */ /* 0x000ea40000000800 */
[C---:B----4-:R-:W-:Y:S06]  /*50a0*/  HMMA.16816.F32 R72, R4.reuse, R12, R72 ;  /* 0x0000000c0448723c */ /* 0x050fec0000001848 */
[----:B------:R-:W-:Y:S02]  /*50b0*/  MUFU.EX2 R104, R104 ;  /* 0x0000006800687308 */ /* 0x000fe40000000800 */
[----:B------:R-:W-:Y:S01]  /*50c0*/  HMMA.16816.F32 R68, R4, R14, R68 ;  /* 0x0000000e0444723c */ /* 0x000fe20000001844 */
[----:B------:R-:W-:Y:S01]  /*50d0*/  F2FP.F16.F32.PACK_AB R4, R39, R42 ;  /* 0x0000002a2704723e */ /* 0x000fe200000000ff */
[----:B------:R-:W4:Y:S01]  /*50e0*/  LDSM.16.MT88.4 R12, [R46+0x4000] ;  /* 0x004000002e0c783b */ /* 0x000f220000004200 */
[----:B------:R-:W-:-:S02]  /*50f0*/  F2FP.F16.F32.PACK_AB R6, R35, R38 ;  /* 0x000000262306723e */ /* 0x000fc400000000ff */
[----:B---3--:R-:W-:Y:S01]  /*5100*/  F2FP.F16.F32.PACK_AB R5, R96, R111 ;  /* 0x0000006f6005723e */ /* 0x008fe200000000ff */
[----:B------:R-:W3:Y:S01]  /*5110*/  MUFU.EX2 R125, R125 ;  /* 0x0000007d007d7308 */ /* 0x000ee20000000800 */
[----:B-1----:R-:W-:-:S07]  /*5120*/  F2FP.F16.F32.PACK_AB R7, R121, R100 ;  /* 0x000000647907723e */ /* 0x002fce00000000ff */
[C---:B-----5:R-:W-:Y:S01]  /*5130*/  HMMA.16816.F32 R80, R4.reuse, R8, R80 ;  /* 0x000000080450723c */ /* 0x060fe20000001850 */
        /* <DEDUP_REMOVED lines=11> */
[----:B------:R-:W-:Y:S02]  /*51f0*/  F2FP.F16.F32.PACK_AB R5, R102, R127 ;  /* 0x0000007f6605723e */ /* 0x000fe400000000ff */
[----:B---3--:R-:W-:-:S03]  /*5200*/  F2FP.F16.F32.PACK_AB R7, R125, R104 ;  /* 0x000000687d07723e */ /* 0x008fc600000000ff */
[----:B------:R-:W-:Y:S04]  /*5210*/  MUFU.EX2 R56, R56 ;  /* 0x0000003800387308 */ /* 0x000fe80000000800 */
[C---:B----4-:R-:W-:Y:S04]  /*5220*/  HMMA.16816.F32 R80, R4.reuse, R12, R80 ;  /* 0x0000000c0450723c */ /* 0x050fe80000001850 */
[----:B------:R-:W-:Y:S04]  /*5230*/  MUFU.EX2 R103, R103 ;  /* 0x0000006700677308 */ /* 0x000fe80000000800 */
[C---:B------:R-:W-:Y:S01]  /*5240*/  HMMA.16816.F32 R76, R4.reuse, R14, R76 ;  /* 0x0000000e044c723c */ /* 0x040fe2000000184c */
[----:B------:R-:W3:Y:S03]  /*5250*/  LDSM.16.MT88.4 R12, [R31+0x4400] ;  /* 0x004400001f0c783b */ /* 0x000ee60000004200 */
[----:B------:R-:W-:Y:S04]  /*5260*/  MUFU.EX2 R49, R49 ;  /* 0x0000003100317308 */ /* 0x000fe80000000800 */
[----:B-1----:R-:W-:Y:S01]  /*5270*/  HMMA.16816.F32 R72, R4, R8, R72 ;  /* 0x000000080448723c */ /* 0x002fe20000001848 */
[----:B------:R-:W-:-:S03]  /*5280*/  FADD.FTZ R9, R89, R90 ;  /* 0x0000005a59097221 */ /* 0x000fc60000010000 */
[----:B------:R-:W-:Y:S01]  /*5290*/  MUFU.EX2 R89, R101 ;  /* 0x0000006500597308 */ /* 0x000fe20000000800 */
[----:B------:R-:W-:Y:S01]  /*52a0*/  FADD.FTZ R8, R58, R9 ;  /* 0x000000093a087221 */ /* 0x000fe20000010000 */
[----:B------:R-:W-:Y:S02]  /*52b0*/  FFMA.FTZ R58, R91, R67, -R36 ;  /* 0x000000435b3a7223 */ /* 0x000fe40000010824 */
[----:B------:R-:W-:Y:S01]  /*52c0*/  HMMA.16816.F32 R68, R4, R10, R68 ;  /* 0x0000000a0444723c */ /* 0x000fe20000001844 */
[----:B------:R-:W-:Y:S01]  /*52d0*/  F2FP.F16.F32.PACK_AB R4, R25, R26 ;  /* 0x0000001a1904723e */ /* 0x000fe200000000ff */
[----:B------:R-:W-:Y:S01]  /*52e0*/  FADD.FTZ R8, R61, R8 ;  /* 0x000000083d087221 */ /* 0x000fe20000010000 */
[----:B------:R-:W-:Y:S01]  /*52f0*/  F2FP.F16.F32.PACK_AB R6, R23, R24 ;  /* 0x000000181706723e */ /* 0x000fe200000000ff */
[----:B------:R-:W1:Y:S01]  /*5300*/  MUFU.EX2 R58, R58 ;  /* 0x0000003a003a7308 */ /* 0x000e620000000800 */
[----:B-----5:R-:W-:Y:S02]  /*5310*/  F2FP.F16.F32.PACK_AB R5, R119, R106 ;  /* 0x0000006a7705723e */ /* 0x020fe400000000ff */
[----:B------:R-:W-:-:S05]  /*5320*/  F2FP.F16.F32.PACK_AB R7, R105, R108 ;  /* 0x0000006c6907723e */ /* 0x000fca00000000ff */
[----:B------:R-:W-:Y:S02]  /*5330*/  MUFU.EX2 R166, R166 ;  /* 0x000000a600a67308 */ /* 0x000fe40000000800 */
[C---:B--2---:R-:W-:Y:S01]  /*5340*/  HMMA.16816.F32 R80, R4.reuse, R16, R80 ;  /* 0x000000100450723c */ /* 0x044fe20000001850 */
[----:B------:R-:W-:Y:S01]  /*5350*/  FADD.FTZ R17, R57, R8 ;  /* 0x0000000839117221 */ /* 0x000fe20000010000 */
[----:B------:R-:W-:Y:S01]  /*5360*/  FADD.FTZ R57, R95, R94 ;  /* 0x0000005e5f397221 */ /* 0x000fe20000010000 */
[----:B------:R-:W2:Y:S02]  /*5370*/  LDSM.16.MT88.4 R8, [R46+0x4800] ;  /* 0x004800002e08783b */ /* 0x000ea40000004200 */
        /* <DEDUP_REMOVED lines=8> */
[----:B------:R-:W4:Y:S01]  /*5400*/  MUFU.EX2 R53, R55 ;  /* 0x0000003700357308 */ /* 0x000f220000000800 */
[C---:B---3--:R-:W-:Y:S01]  /*5410*/  HMMA.16816.F32 R72, R4.reuse, R12, R72 ;  /* 0x0000000c0448723c */ /* 0x048fe20000001848 */
[----:B------:R-:W-:Y:S01]  /*5420*/  FADD.FTZ R51, R51, R16 ;  /* 0x0000001033337221 */ /* 0x000fe20000010000 */
[----:B------:R-:W-:Y:S02]  /*5430*/  FADD.FTZ R93, R93, R18 ;  /* 0x000000125d5d7221 */ /* 0x000fe40000010000 */
[----:B------:R-:W3:Y:S01]  /*5440*/  LDSM.16.MT88.4 R16, [R31+0x4800] ;  /* 0x004800001f10783b */ /* 0x000ee20000004200 */
[----:B------:R-:W-:Y:S01]  /*5450*/  FADD.FTZ R51, R48, R51 ;  /* 0x0000003330337221 */ /* 0x000fe20000010000 */
[----:B------:R-:W-:Y:S01]  /*5460*/  FADD.FTZ R93, R62, R93 ;  /* 0x0000005d3e5d7221 */ /* 0x000fe20000010000 */
[----:B------:R-:W-:Y:S01]  /*5470*/  MUFU.EX2 R28, R28 ;  /* 0x0000001c001c7308 */ /* 0x000fe20000000800 */
[----:B------:R-:W-:Y:S01]  /*5480*/  HMMA.16816.F32 R68, R4, R14, R68 ;  /* 0x0000000e0444723c */ /* 0x000fe20000001844 */
[----:B------:R-:W-:Y:S01]  /*5490*/  FADD.FTZ R50, R50, R51 ;  /* 0x0000003332327221 */ /* 0x000fe20000010000 */
[----:B------:R-:W-:Y:S01]  /*54a0*/  FADD.FTZ R92, R92, R93 ;  /* 0x0000005d5c5c7221 */ /* 0x000fe20000010000 */
[----:B------:R-:W-:-:S02]  /*54b0*/  F2FP.F16.F32.PACK_AB R4, R20, R21 ;  /* 0x000000151404723e */ /* 0x000fc400000000ff */
[----:B------:R-:W-:Y:S01]  /*54c0*/  FADD.FTZ R13, R41, R50 ;  /* 0x00000032290d7221 */ /* 0x000fe20000010000 */
[----:B------:R-:W-:Y:S01]  /*54d0*/  FADD.FTZ R92, R97, R92 ;  /* 0x0000005c615c7221 */ /* 0x000fe20000010000 */
[----:B------:R-:W-:Y:S01]  /*54e0*/  FFMA.FTZ R41, R43, R67, -R36 ;  /* 0x000000432b297223 */ /* 0x000fe20000010824 */
[----:B------:R-:W-:Y:S01]  /*54f0*/  F2FP.F16.F32.PACK_AB R6, R33, R22 ;  /* 0x000000162106723e */ /* 0x000fe200000000ff */
[----:B------:R-:W-:Y:S01]  /*5500*/  FADD.FTZ R42, R42, R13 ;  /* 0x0000000d2a2a7221 */ /* 0x000fe20000010000 */
[----:B-1----:R-:W-:Y:S01]  /*5510*/  F2FP.F16.F32.PACK_AB R5, R58, R89 ;  /* 0x000000593a05723e */ /* 0x002fe200000000ff */
[----:B------:R-:W1:Y:S01]  /*5520*/  LDSM.16.MT88.4 R12, [R46+0x4c00] ;  /* 0x004c00002e0c783b */ /* 0x000e620000004200 */
[----:B----4-:R-:W-:Y:S01]  /*5530*/  F2FP.F16.F32.PACK_AB R7, R53, R54 ;  /* 0x000000363507723e */ /* 0x010fe200000000ff */
[----:B------:R-:W-:Y:S01]  /*5540*/  FADD.FTZ R43, R111, R92 ;  /* 0x0000005c6f2b7221 */ /* 0x000fe20000010000 */
[----:B------:R-:W-:Y:S01]  /*5550*/  FADD.FTZ R39, R39, R42 ;  /* 0x0000002a27277221 */ /* 0x000fe20000010000 */
[----:B------:R-:W4:Y:S02]  /*5560*/  MUFU.EX2 R41, R41 ;  /* 0x0000002900297308 */ /* 0x000f240000000800 */
[----:B------:R-:W-:Y:S01]  /*5570*/  FADD.FTZ R43, R96, R43 ;  /* 0x0000002b602b7221 */ /* 0x000fe20000010000 */
[----:B------:R-:W-:Y:S01]  /*5580*/  FADD.FTZ R38, R38, R39 ;  /* 0x0000002726267221 */ /* 0x000fe20000010000 */
[C---:B--2---:R-:W-:Y:S02]  /*5590*/  HMMA.16816.F32 R80, R4.reuse, R8, R80 ;  /* 0x000000080450723c */ /* 0x044fe40000001850 */
[----:B------:R-:W-:Y:S01]  /*55a0*/  FADD.FTZ R8, R100, R43 ;  /* 0x0000002b64087221 */ /* 0x000fe20000010000 */
[----:B------:R-:W-:Y:S01]  /*55b0*/  FADD.FTZ R35, R35, R38 ;  /* 0x0000002623237221 */ /* 0x000fe20000010000 */
[----:B------:R-:W-:Y:S02]  /*55c0*/  MUFU.EX2 R37, R37 ;  /* 0x0000002500257308 */ /* 0x000fe40000000800 */
[----:B------:R-:W-:Y:S01]  /*55d0*/  FADD.FTZ R8, R121, R8 ;  /* 0x0000000879087221 */ /* 0x000fe20000010000 */
[----:B------:R-:W-:Y:S01]  /*55e0*/  FADD.FTZ R32, R32, R35 ;  /* 0x0000002320207221 */ /* 0x000fe20000010000 */
[C---:B------:R-:W-:Y:S02]  /*55f0*/  HMMA.16816.F32 R76, R4.reuse, R10, R76 ;  /* 0x0000000a044c723c */ /* 0x040fe4000000184c */
[----:B------:R-:W-:Y:S01]  /*5600*/  FADD.FTZ R127, R127, R8 ;  /* 0x000000087f7f7221 */ /* 0x000fe20000010000 */
[----:B------:R-:W-:Y:S01]  /*5610*/  FADD.FTZ R29, R29, R32 ;  /* 0x000000201d1d7221 */ /* 0x000fe20000010000 */
[----:B------:R-:W2:Y:S01]  /*5620*/  MUFU.EX2 R164, R164 ;  /* 0x000000a400a47308 */ /* 0x000ea20000000800 */
[----:B------:R-:W5:Y:S01]  /*5630*/  LDSM.16.MT88.4 R8, [R31+0x4c00] ;  /* 0x004c00001f08783b */ /* 0x000f620000004200 */
[----:B------:R-:W-:Y:S01]  /*5640*/  FADD.FTZ R127, R102, R127 ;  /* 0x0000007f667f7221 */ /* 0x000fe20000010000 */
[----:B------:R-:W-:Y:S01]  /*5650*/  FADD.FTZ R30, R30, R29 ;  /* 0x0000001d1e1e7221 */ /* 0x000fe20000010000 */
[----:B---3--:R-:W-:Y:S02]  /*5660*/  HMMA.16816.F32 R72, R4, R16, R72 ;  /* 0x000000100448723c */ /* 0x008fe40000001848 */
[----:B------:R-:W-:Y:S01]  /*5670*/  FADD.FTZ R104, R104, R127 ;  /* 0x0000007f68687221 */ /* 0x000fe20000010000 */
[----:B------:R-:W-:-:S03]  /*5680*/  FADD.FTZ R27, R27, R30 ;  /* 0x0000001e1b1b7221 */ /* 0x000fc60000010000 */
[----:B------:R-:W-:Y:S01]  /*5690*/  FADD.FTZ R125, R125, R104 ;  /* 0x000000687d7d7221 */ /* 0x000fe20000010000 */
[----:B------:R-:W-:Y:S01]  /*56a0*/  FADD.FTZ R26, R26, R27 ;  /* 0x0000001b1a1a7221 */ /* 0x000fe20000010000 */
[----:B------:R-:W-:Y:S01]  /*56b0*/  HMMA.16816.F32 R68, R4, R18, R68 ;  /* 0x000000120444723c */ /* 0x000fe20000001844 */
[----:B------:R-:W-:Y:S01]  /*56c0*/  F2FP.F16.F32.PACK_AB R4, R103, R56 ;  /* 0x000000386704723e */ /* 0x000fe200000000ff */
[----:B------:R-:W-:Y:S01]  /*56d0*/  FADD.FTZ R106, R106, R125 ;  /* 0x0000007d6a6a7221 */ /* 0x000fe20000010000 */
[----:B------:R-:W-:Y:S01]  /*56e0*/  F2FP.F16.F32.PACK_AB R6, R166, R49 ;  /* 0x00000031a606723e */ /* 0x000fe200000000ff */
[----:B------:R-:W-:Y:S01]  /*56f0*/  FADD.FTZ R25, R25, R26 ;  /* 0x0000001a19197221 */ /* 0x000fe20000010000 */
[----:B----4-:R-:W-:Y:S01]  /*5700*/  F2FP.F16.F32.PACK_AB R5, R41, R28 ;  /* 0x0000001c2905723e */ /* 0x010fe200000000ff */
[----:B------:R-:W-:Y:S01]  /*5710*/  FADD.FTZ R119, R119, R106 ;  /* 0x0000006a77777221 */ /* 0x000fe20000010000 */
[----:B--2---:R-:W-:-:S03]  /*5720*/  F2FP.F16.F32.PACK_AB R7, R164, R37 ;  /* 0x00000025a407723e */ /* 0x004fc600000000ff */
[----:B------:R-:W-:-:S04]  /*5730*/  FADD.FTZ R16, R108, R119 ;  /* 0x000000776c107221 */ /* 0x000fc80000010000 */
[----:B-1----:R-:W-:Y:S01]  /*5740*/  HMMA.16816.F32 R80, R4, R12, R80 ;  /* 0x0000000c0450723c */ /* 0x002fe20000001850 */
[----:B------:R-:W-:Y:S01]  /*5750*/  FADD.FTZ R12, R24, R25 ;  /* 0x00000019180c7221 */ /* 0x000fe20000010000 */
[----:B------:R-:W-:-:S03]  /*5760*/  FADD.FTZ R16, R105, R16 ;  /* 0x0000001069107221 */ /* 0x000fc60000010000 */
[----:B------:R-:W-:-:S03]  /*5770*/  FADD.FTZ R12, R23, R12 ;  /* 0x0000000c170c7221 */ /* 0x000fc60000010000 */
[----:B------:R-:W-:Y:S01]  /*5780*/  HMMA.16816.F32 R76, R4, R14, R76 ;  /* 0x0000000e044c723c */ /* 0x000fe2000000184c */
[----:B------:R-:W-:Y:S01]  /*5790*/  FADD.FTZ R13, R21, R12 ;  /* 0x0000000c150d7221 */ /* 0x000fe20000010000 */
[----:B------:R-:W-:-:S03]  /*57a0*/  FADD.FTZ R15, R89, R16 ;  /* 0x00000010590f7221 */ /* 0x000fc60000010000 */
[----:B------:R-:W-:Y:S01]  /*57b0*/  FADD.FTZ R13, R20, R13 ;  /* 0x0000000d140d7221 */ /* 0x000fe20000010000 */
[----:B------:R-:W-:Y:S02]  /*57c0*/  FADD.FTZ R15, R58, R15 ;  /* 0x0000000f3a0f7221 */ /* 0x000fe40000010000 */
[----:B-----5:R-:W-:Y:S01]  /*57d0*/  HMMA.16816.F32 R72, R4, R8, R72 ;  /* 0x000000080448723c */ /* 0x020fe20000001848 */
        /* <DEDUP_REMOVED lines=82> */
.L_x_7004:
        /* <DEDUP_REMOVED lines=8> */
.L_x_7005:
[----:B------:R-:W-:Y:S05]  /*5d80*/  BSYNC.RECONVERGENT B0 ;  /* 0x0000000000007941 */ /* 0x000fea0003800200 */
.L_x_7003:
[----:B------:R-:W-:Y:S01]  /*5d90*/  ISETP.GE.AND P0, PT, R140, R151, PT ;  /* 0x000000978c00720c */ /* 0x000fe20003f06270 */
[----:B------:R-:W-:Y:S01]  /*5da0*/  IMAD.SHL.U32 R7, R136, 0x40, RZ ;  /* 0x0000004088077824 */ /* 0x000fe200078e00ff */
[----:B------:R-:W-:Y:S01]  /*5db0*/  SHF.R.U32.HI R129, RZ, 0x1, R87 ;  /* 0x00000001ff817819 */ /* 0x000fe20000011657 */
[----:B------:R-:W-:Y:S01]  /*5dc0*/  IMAD.SHL.U32 R45, R84, 0x80, RZ ;  /* 0x00000080542d7824 */ /* 0x000fe200078e00ff */
[--C-:B------:R-:W-:Y:S01]  /*5dd0*/  LOP3.LUT R6, R130, 0x20, R117.reuse, 0xf8, !PT ;  /* 0x0000002082067812 */ /* 0x100fe200078ef875 */
[----:B------:R-:W-:Y:S01]  /*5de0*/  BSSY.RECONVERGENT B1, `(.L_x_7006) ;  /* 0x00001e5000017945 */ /* 0x000fe20003800200 */
[----:B------:R-:W-:Y:S02]  /*5df0*/  LOP3.LUT R4, R129, 0x8, RZ, 0xc0, !PT ;  /* 0x0000000881047812 */ /* 0x000fe400078ec0ff */
[----:B------:R-:W-:Y:S02]  /*5e00*/  LOP3.LUT R5, R6, 0x100, R117, 0xf8, !PT ;  /* 0x0000010006057812 */ /* 0x000fe400078ef875 */
[----:B------:R-:W-:-:S02]  /*5e10*/  IADD3 R8, P1, PT, R7, R144, RZ ;  /* 0x0000009007087210 */ /* 0x000fc40007f3e0ff */
[----:B------:R-:W-:Y:S01]  /*5e20*/  SHF.L.U64.HI R6, R136, 0x6, R137 ;  /* 0x0000000688067819 */ /* 0x000fe20000010289 */
[----:B------:R-:W-:Y:S01]  /*5e30*/  @P0 STS.128 [R159+0x3000], RZ ;  /* 0x003000ff9f000388 */ /* 0x000fe20000000c00 */
[----:B------:R-:W-:Y:S02]  /*5e40*/  LOP3.LUT R4, R4, 0xc0, R117, 0xf8, !PT ;  /* 0x000000c004047812 */ /* 0x000fe400078ef875 */
[----:B------:R-:W-:Y:S01]  /*5e50*/  @!P0 IADD3 R36, P2, PT, R8, R7, RZ ;  /* 0x0000000708248210 */ /* 0x000fe20007f5e0ff */
[----:B------:R-:W-:Y:S01]  /*5e60*/  IMAD.X R9, R6, 0x1, R145, P1 ;  /* 0x0000000106097824 */ /* 0x000fe200008e0691 */
[C---:B------:R-:W-:Y:S01]  /*5e70*/  @!P0 LEA R26, P1, R136.reuse, R8, 0x7 ;  /* 0x00000008881a8211 */ /* 0x040fe200078238ff */
[----:B------:R-:W-:Y:S01]  /*5e80*/  @!PT LDS RZ, [RZ] ;  /* 0x00000000fffff984 */ /* 0x000fe20000000800 */
[----:B------:R-:W-:Y:S01]  /*5e90*/  @!PT LDS RZ, [RZ] ;  /* 0x00000000fffff984 */ /* 0x000fe20000000800 */
[----:B------:R-:W-:Y:S01]  /*5ea0*/  @!PT LDS RZ, [RZ] ;  /* 0x00000000fffff984 */ /* 0x000fe20000000800 */
[----:B------:R-:W-:Y:S01]  /*5eb0*/  @!P0 LDGSTS.E.BYPASS.LTC128B.128 [R159+0x3000], desc[UR4][R144.64] ;  /* 0x03000000909f8fae */ /* 0x000fe2000b981a04 */
[----:B------:R-:W-:Y:S01]  /*5ec0*/  LOP3.LUT R4, R5, R4, R114, 0xf6, !PT ;  /* 0x0000000405047212 */ /* 0x000fe200078ef672 */
[----:B------:R-:W-:Y:S01]  /*5ed0*/  @!P0 IMAD.X R37, R9, 0x1, R6, P2 ;  /* 0x0000000109258824 */ /* 0x000fe200010e0606 */
[----:B------:R-:W-:Y:S01]  /*5ee0*/  @!P0 LEA.HI.X R27, R136, R9, R137, 0x7, P1 ;  /* 0x00000009881b8211 */ /* 0x000fe200008f3c89 */
[----:B------:R-:W-:Y:S01]  /*5ef0*/  @P0 STS.128 [R159+0x3800], RZ ;  /* 0x003800ff9f000388 */ /* 0x000fe20000000c00 */
[----:B------:R-:W-:Y:S01]  /*5f00*/  LOP3.LUT R48, R45, R64, RZ, 0xfc, !PT ;  /* 0x000000402d307212 */ /* 0x000fe200078efcff */
[----:B------:R-:W-:-:S02]  /*5f10*/  IMAD R24, R4, 0x2, R131 ;  /* 0x0000000204187824 */ /* 0x000fc400078e0283 */
[----:B------:R-:W-:Y:S01]  /*5f20*/  @!PT LDS RZ, [RZ] ;  /* 0x00000000fffff984 */ /* 0x000fe20000000800 */
[----:B------:R-:W-:Y:S01]  /*5f30*/  @!PT LDS RZ, [RZ] ;  /* 0x00000000fffff984 */ /* 0x000fe20000000800 */
[----:B------:R-:W-:Y:S01]  /*5f40*/  @!PT LDS RZ, [RZ] ;  /* 0x00000000fffff984 */ /* 0x000fe20000000800 */
[----:B------:R-:W-:Y:S02]  /*5f50*/  @!P0 LDGSTS.E.BYPASS.LTC128B.128 [R159+0x3800], desc[UR4][R8.64] ;  /* 0x03800000089f8fae */ /* 0x000fe4000b981a04 */
[----:B------:R-:W-:Y:S02]  /*5f60*/  IMAD.IADD R20, R24, 0x1, R115 ;  /* 0x0000000118147824 */ /* 0x000fe400078e0273 */
[----:B------:R-:W-:Y:S01]  /*5f70*/  @P0 STS.128 [R159+0x4000], RZ ;  /* 0x004000ff9f000388 */ /* 0x000fe20000000c00 */
[----:B------:R-:W-:-:S03]  /*5f80*/  VIADD R49, R48, 0xffffff59 ;  /* 0xffffff5930317836 */ /* 0x000fc60000000000 */
        /* <DEDUP_REMOVED lines=11> */
[----:B------:R-:W-:Y:S04]  /*6040*/  LDSM.16.M88.4 R20, [R20] ;  /* 0x000000001414783b */ /* 0x000fe80000000200 */
[----:B------:R-:W-:Y:S04]  /*6050*/  LDSM.16.M88.4 R16, [R85+0x1000] ;  /* 0x001000005510783b */ /* 0x000fe80000000200 */
[----:B------:R-:W4:Y:S04]  /*6060*/  LDSM.16.M88.4 R12, [R86+0x1400] ;  /* 0x00140000560c783b */ /* 0x000f280000000200 */
[----:B------:R-:W5:Y:S04]  /*6070*/  LDSM.16.M88.4 R40, [R85+0x1400] ;  /* 0x001400005528783b */ /* 0x000f680000000200 */
[----:B-1----:R-:W1:Y:S04]  /*6080*/  LDSM.16.M88.4 R36, [R86+0x1800] ;  /* 0x001800005624783b */ /* 0x002e680000000200 */
[----:B--2---:R-:W-:Y:S04]  /*6090*/  LDSM.16.M88.4 R24, [R86+0x1c00] ;  /* 0x001c00005618783b */ /* 0x004fe80000000200 */
[----:B------:R-:W0:Y:S01]  /*60a0*/  LDGDEPBAR ;  /* 0x00000000000079af */ /* 0x000e220000000000 */
[C---:B---3--:R-:W-:Y:S08]  /*60b0*/  HMMA.16816.F32 R8, R28.reuse, R32, RZ ;  /* 0x000000201c08723c */ /* 0x048ff000000018ff */
[C---:B------:R-:W-:Y:S08]  /*60c0*/  HMMA.16816.F32 R32, R28.reuse, R34, RZ ;  /* 0x000000221c20723c */ /* 0x040ff000000018ff */
[----:B----4-:R-:W-:Y:S01]  /*60d0*/  HMMA.16816.F32 R4, R28, R12, RZ ;  /* 0x0000000c1c04723c */ /* 0x010fe200000018ff */
[----:B------:R-:W-:-:S07]  /*60e0*/  VIADD R13, R48, 0xffffff01 ;  /* 0xffffff01300d7836 */ /* 0x000fce0000000000 */
[----:B------:R-:W-:Y:S01]  /*60f0*/  HMMA.16816.F32 R8, R20, R16, R8 ;  /* 0x000000101408723c */ /* 0x000fe20000001808 */
[----:B------:R-:W-:-:S05]  /*6100*/  VIADD R17, R48, 0xffffff00 ;  /* 0xffffff0030117836 */ /* 0x000fca0000000000 */
[-C--:B------:R-:W-:Y:S02]  /*6110*/  ISETP.GT.AND P2, PT, R65, R17.reuse, PT ;  /* 0x000000114100720c */ /* 0x080fe40003f44270 */
[C---:B------:R-:W-:Y:S01]  /*6120*/  HMMA.16816.F32 R32, R20.reuse, R18, R32 ;  /* 0x000000121420723c */ /* 0x040fe20000001820 */
[----:B------:R-:W-:Y:S02]  /*6130*/  ISETP.GT.AND P1, PT, R44, R17, PT ;  /* 0x000000112c00720c */ /* 0x000fe40003f24270 */
[C---:B------:R-:W-:Y:S02]  /*6140*/  ISETP.GE.AND P3, PT, R17.reuse, R158, PT ;  /* 0x0000009e1100720c */ /* 0x040fe40003f66270 */
[----:B------:R-:W-:Y:S02]  /*6150*/  ISETP.GE.AND P4, PT, R17, R152, PT ;  /* 0x000000981100720c */ /* 0x000fe40003f86270 */
[----:B------:R-:W2:Y:S01]  /*6160*/  LDSM.16.M88.4 R16, [R85+0x1800] ;  /* 0x001800005510783b */ /* 0x000ea20000000200 */
[----:B-----5:R-:W-:Y:S01]  /*6170*/  HMMA.16816.F32 R4, R20, R40, R4 ;  /* 0x000000281404723c */ /* 0x020fe20000001804 */
[----:B------:R-:W-:-:S02]  /*6180*/  VIADD R41, R48, 0xffffff09 ;  /* 0xffffff0930297836 */ /* 0x000fc40000000000 */
[----:B------:R-:W-:Y:S02]  /*6190*/  FSEL R8, R8, -INF , !P2 ;  /* 0xff80000008087808 */ /* 0x000fe40005000000 */
[-C--:B------:R-:W-:Y:S02]  /*61a0*/  ISETP.GT.AND P2, PT, R65, R13.reuse, PT ;  /* 0x0000000d4100720c */ /* 0x080fe40003f44270 */
[----:B------:R-:W-:Y:S02]  /*61b0*/  FSEL R10, R10, -INF , !P1 ;  /* 0xff8000000a0a7808 */ /* 0x000fe40004800000 */
[----:B------:R-:W-:Y:S01]  /*61c0*/  FSEL R90, R9, -INF , !P2 ;  /* 0xff800000095a7808 */ /* 0x000fe20005000000 */
[----:B------:R-:W-:Y:S01]  /*61d0*/  VIADD R9, R48, 0xffffff08 ;  /* 0xffffff0830097836 */ /* 0x000fe20000000000 */
[----:B------:R-:W-:Y:S02]  /*61e0*/  ISETP.GT.AND P1, PT, R44, R13, PT ;  /* 0x0000000d2c00720c */ /* 0x000fe40003f24270 */
[----:B------:R-:W-:-:S02]  /*61f0*/  FSEL R125, R8, -INF , !P3 ;  /* 0xff800000087d7808 */ /* 0x000fc40005800000 */
[----:B------:R-:W-:Y:S02]  /*6200*/  FSEL R11, R11, -INF , !P1 ;  /* 0xff8000000b0b7808 */ /* 0x000fe40004800000 */
[C---:B------:R-:W-:Y:S02]  /*6210*/  ISETP.GE.AND P3, PT, R13.reuse, R158, PT ;  /* 0x0000009e0d00720c */ /* 0x040fe40003f66270 */
[----:B------:R-:W-:Y:S02]  /*6220*/  ISETP.GE.AND P2, PT, R13, R152, PT ;  /* 0x000000980d00720c */ /* 0x000fe40003f46270 */
[----:B------:R-:W-:Y:S01]  /*6230*/  ISETP.GT.AND P1, PT, R65, R9, PT ;  /* 0x000000094100720c */ /* 0x000fe20003f24270 */
[----:B------:R-:W-:Y:S01]  /*6240*/  HMMA.16816.F32 R12, R28, R14, RZ ;  /* 0x0000000e1c0c723c */ /* 0x000fe200000018ff */
[----:B------:R-:W-:Y:S02]  /*6250*/  FSEL R90, R90, -INF , !P3 ;  /* 0xff8000005a5a7808 */ /* 0x000fe40005800000 */
[----:B------:R-:W-:-:S02]  /*6260*/  FSEL R53, R11, -INF , !P2 ;  /* 0xff8000000b357808 */ /* 0x000fc40005000000 */
[----:B------:R-:W-:Y:S02]  /*6270*/  FSEL R32, R32, -INF , !P1 ;  /* 0xff80000020207808 */ /* 0x000fe40004800000 */
[----:B------:R-:W-:Y:S02]  /*6280*/  ISETP.GE.AND P3, PT, R9, R158, PT ;  /* 0x0000009e0900720c */ /* 0x000fe40003f66270 */
[----:B------:R-:W-:Y:S02]  /*6290*/  ISETP.GT.AND P2, PT, R44, R9, PT ;  /* 0x000000092c00720c */ /* 0x000fe40003f44270 */
[----:B------:R-:W-:Y:S02]  /*62a0*/  ISETP.GT.AND P1, PT, R65, R41, PT ;  /* 0x000000294100720c */ /* 0x000fe40003f24270 */
[----:B------:R-:W-:Y:S02]  /*62b0*/  FSEL R163, R32, -INF , !P3 ;  /* 0xff80000020a37808 */ /* 0x000fe40005800000 */
[----:B------:R-:W-:-:S02]  /*62c0*/  FSEL R34, R34, -INF , !P2 ;  /* 0xff80000022227808 */ /* 0x000fc40005000000 */
[----:B------:R-:W-:Y:S02]  /*62d0*/  FSEL R33, R33, -INF , !P1 ;  /* 0xff80000021217808 */ /* 0x000fe40004800000 */
[C---:B------:R-:W-:Y:S01]  /*62e0*/  ISETP.GE.AND P3, PT, R41.reuse, R158, PT ;  /* 0x0000009e2900720c */ /* 0x040fe20003f66270 */
[----:B------:R-:W-:Y:S01]  /*62f0*/  HMMA.16816.F32 R12, R20, R42, R12 ;  /* 0x0000002a140c723c */ /* 0x000fe2000000180c */
[----:B------:R-:W-:Y:S02]  /*6300*/  ISETP.GT.AND P2, PT, R44, R41, PT ;  /* 0x000000292c00720c */ /* 0x000fe40003f44270 */
[-C--:B------:R-:W-:Y:S01]  /*6310*/  ISETP.GE.AND P1, PT, R41, R152.reuse, PT ;  /* 0x000000982900720c */ /* 0x080fe20003f26270 */
[----:B------:R-:W-:Y:S01]  /*6320*/  VIADD R41, R48, 0xffffff10 ;  /* 0xffffff1030297836 */ /* 0x000fe20000000000 */
[----:B------:R-:W-:Y:S02]  /*6330*/  FSEL R55, R10, -INF , !P4 ;  /* 0xff8000000a377808 */ /* 0x000fe40006000000 */
[----:B------:R-:W-:-:S02]  /*6340*/  ISETP.GE.AND P4, PT, R9, R152, PT ;  /* 0x000000980900720c */ /* 0x000fc40003f86270 */
[----:B-1----:R-:W-:Y:S01]  /*6350*/  HMMA.16816.F32 R8, R28, R36, RZ ;  /* 0x000000241c08723c */ /* 0x002fe200000018ff */
[----:B------:R-:W-:Y:S01]  /*6360*/  FSEL R35, R35, -INF , !P2 ;  /* 0xff80000023237808 */ /* 0x000fe20005000000 */
[----:B------:R-:W-:Y:S01]  /*6370*/  VIADD R37, R48, 0xffffff11 ;  /* 0xffffff1130257836 */ /* 0x000fe20000000000 */
[----:B------:R-:W-:Y:S02]  /*6380*/  ISETP.GT.AND P2, PT, R65, R41, PT ;  /* 0x000000294100720c */ /* 0x000fe40003f44270 */
[----:B------:R-:W-:Y:S02]  /*6390*/  FSEL R175, R33, -INF , !P3 ;  /* 0xff80000021af7808 */ /* 0x000fe40005800000 */
[----:B------:R-:W-:Y:S02]  /*63a0*/  FSEL R95, R35, -INF , !P1 ;  /* 0xff800000235f7808 */ /* 0x000fe40004800000 */
[----:B------:R-:W-:Y:S02]  /*63b0*/  FSEL R4, R4, -INF , !P2 ;  /* 0xff80000004047808 */ /* 0x000fe40005000000 */
[----:B------:R-:W-:-:S02]  /*63c0*/  ISETP.GE.AND P3, PT, R41, R158, PT ;  /* 0x0000009e2900720c */ /* 0x000fc40003f66270 */
[----:B------:R-:W-:Y:S02]  /*63d0*/  ISETP.GT.AND P1, PT, R44, R41, PT ;  /* 0x000000292c00720c */ /* 0x000fe40003f24270 */
[-C--:B------:R-:W-:Y:S02]  /*63e0*/  ISETP.GT.AND P2, PT, R65, R37.reuse, PT ;  /* 0x000000254100720c */ /* 0x080fe40003f44270 */
[----:B------:R-:W-:Y:S02]  /*63f0*/  FSEL R181, R4, -INF , !P3 ;  /* 0xff80000004b57808 */ /* 0x000fe40005800000 */
[----:B------:R-:W-:Y:S01]  /*6400*/  FSEL R6, R6, -INF , !P1 ;  /* 0xff80000006067808 */ /* 0x000fe20004800000 */
[----:B--2---:R-:W-:Y:S01]  /*6410*/  HMMA.16816.F32 R8, R20, R16, R8 ;  /* 0x000000101408723c */ /* 0x004fe20000001808 */
[----:B------:R-:W-:Y:S01]  /*6420*/  FSEL R183, R5, -INF , !P2 ;  /* 0xff80000005b77808 */ /* 0x000fe20005000000 */
[----:B------:R-:W-:Y:S01]  /*6430*/  VIADD R5, R48, 0xffffff18 ;  /* 0xffffff1830057836 */ /* 0x000fe20000000000 */
[----:B------:R-:W-:Y:S01]  /*6440*/  FSEL R103, R34, -INF , !P4 ;  /* 0xff80000022677808 */ /* 0x000fe20006000000 */
[----:B------:R-:W-:Y:S01]  /*6450*/  VIADD R17, R48, 0xffffff19 ;  /* 0xffffff1930117836 */ /* 0x000fe20000000000 */
[----:B------:R-:W-:Y:S01]  /*6460*/  ISETP.GE.AND P3, PT, R37, R158, PT ;  /* 0x0000009e2500720c */ /* 0x000fe20003f66270 */
[----:B------:R-:W1:Y:S01]  /*6470*/  LDSM.16.M88.4 R32, [R85+0x1c00] ;  /* 0x001c00005520783b */ /* 0x000e620000000200 */
[----:B------:R-:W-:-:S02]  /*6480*/  ISETP.GT.AND P1, PT, R44, R37, PT ;  /* 0x000000252c00720c */ /* 0x000fc40003f24270 */
[-C--:B------:R-:W-:Y:S02]  /*6490*/  ISETP.GE.AND P2, PT, R37, R152.reuse, PT ;  /* 0x000000982500720c */ /* 0x080fe40003f46270 */
[----:B------:R-:W-:Y:S01]  /*64a0*/  HMMA.16816.F32 R36, R28, R38, RZ ;  /* 0x000000261c24723c */ /* 0x000fe200000018ff */
[----:B------:R-:W-:Y:S02]  /*64b0*/  ISETP.GE.AND P4, PT, R41, R152, PT ;  /* 0x000000982900720c */ /* 0x000fe40003f86270 */
[----:B------:R-:W-:Y:S01]  /*64c0*/  FSEL R7, R7, -INF , !P1 ;  /* 0xff80000007077808 */ /* 0x000fe20004800000 */
[----:B------:R-:W2:Y:S01]  /*64d0*/  LDSM.16.M88.4 R40, [R86+0x2000] ;  /* 0x002000005628783b */ /* 0x000ea20000000200 */
[-C--:B------:R-:W-:Y:S02]  /*64e0*/  ISETP.GT.AND P1, PT, R65, R5.reuse, PT ;  /* 0x000000054100720c */ /* 0x080fe40003f24270 */
[----:B------:R-:W-:Y:S02]  /*64f0*/  FSEL R127, R7, -INF , !P2 ;  /* 0xff800000077f7808 */ /* 0x000fe40005000000 */
[----:B------:R-:W-:-:S02]  /*6500*/  ISETP.GT.AND P2, PT, R44, R5, PT ;  /* 0x000000052c00720c */ /* 0x000fc40003f44270 */
[----:B------:R-:W-:Y:S02]  /*6510*/  FSEL R165, R6, -INF , !P4 ;  /* 0xff80000006a57808 */ /* 0x000fe40006000000 */
[----:B------:R-:W-:Y:S02]  /*6520*/  FSEL R183, R183, -INF , !P3 ;  /* 0xff800000b7b77808 */ /* 0x000fe40005800000 */
[C---:B------:R-:W-:Y:S02]  /*6530*/  ISETP.GE.AND P3, PT, R5.reuse, R158, PT ;  /* 0x0000009e0500720c */ /* 0x040fe40003f66270 */
[----:B------:R-:W-:Y:S02]  /*6540*/  ISETP.GE.AND P4, PT, R5, R152, PT ;  /* 0x000000980500720c */ /* 0x000fe40003f86270 */
[----:B------:R-:W-:Y:S01]  /*6550*/  FSEL R12, R12, -INF , !P1 ;  /* 0xff8000000c0c7808 */ /* 0x000fe20004800000 */
[----:B------:R-:W-:Y:S01]  /*6560*/  HMMA.16816.F32 R4, R28, R24, RZ ;  /* 0x000000181c04723c */ /* 0x000fe200000018ff */
[----:B------:R-:W-:-:S02]  /*6570*/  ISETP.GT.AND P1, PT, R65, R17, PT ;  /* 0x000000114100720c */ /* 0x000fc40003f24270 */
[----:B------:R-:W-:Y:S02]  /*6580*/  FSEL R14, R14, -INF , !P2 ;  /* 0xff8000000e0e7808 */ /* 0x000fe40005000000 */
[----:B------:R-:W-:Y:S02]  /*6590*/  ISETP.GT.AND P2, PT, R44, R17, PT ;  /* 0x000000112c00720c */ /* 0x000fe40003f44270 */
[----:B------:R-:W-:Y:S01]  /*65a0*/  FSEL R169, R12, -INF , !P3 ;  /* 0xff8000000ca97808 */ /* 0x000fe20005800000 */
[----:B------:R-:W-:Y:S01]  /*65b0*/  HMMA.16816.F32 R36, R20, R18, R36 ;  /* 0x000000121424723c */ /* 0x000fe20000001824 */
[C---:B------:R-:W-:Y:S01]  /*65c0*/  VIADD R19, R48.reuse, 0xffffff20 ;  /* 0xffffff2030137836 */ /* 0x040fe20000000000 */
[----:B------:R-:W-:Y:S02]  /*65d0*/  FSEL R13, R13, -INF , !P1 ;  /* 0xff8000000d0d7808 */ /* 0x000fe40004800000 */
[C---:B------:R-:W-:Y:S02]  /*65e0*/  ISETP.GE.AND P3, PT, R17.reuse, R158, PT ;  /* 0x0000009e1100720c */ /* 0x040fe40003f66270 */
[----:B------:R-:W-:Y:S01]  /*65f0*/  ISETP.GE.AND P1, PT, R17, R152, PT ;  /* 0x000000981100720c */ /* 0x000fe20003f26270 */
[----:B------:R-:W-:Y:S01]  /*6600*/  VIADD R17, R48, 0xffffff21 ;  /* 0xffffff2130117836 */ /* 0x000fe20000000000 */
[----:B------:R-:W-:Y:S01]  /*6610*/  FSEL R15, R15, -INF , !P2 ;  /* 0xff8000000f0f7808 */ /* 0x000fe20005000000 */
[----:B------:R-:W-:Y:S01]  /*6620*/  HMMA.16816.F32 R24, R28, R26, RZ ;  /* 0x0000001a1c18723c */ /* 0x000fe200000018ff */
[----:B------:R-:W-:-:S02]  /*6630*/  ISETP.GT.AND P2, PT, R65, R19, PT ;  /* 0x000000134100720c */ /* 0x000fc40003f44270 */
[----:B------:R-:W-:Y:S02]  /*6640*/  FSEL R191, R14, -INF , !P4 ;  /* 0xff8000000ebf7808 */ /* 0x000fe40006000000 */
[----:B------:R-:W-:Y:S02]  /*6650*/  FSEL R167, R13, -INF , !P3 ;  /* 0xff8000000da77808 */ /* 0x000fe40005800000 */
[----:B------:R-:W-:Y:S01]  /*6660*/  FSEL R179, R15, -INF , !P1 ;  /* 0xff8000000fb37808 */ /* 0x000fe20004800000 */
[----:B-1----:R-:W-:Y:S01]  /*6670*/  HMMA.16816.F32 R4, R20, R32, R4 ;  /* 0x000000201404723c */ /* 0x002fe20000001804 */
[----:B------:R-:W-:Y:S01]  /*6680*/  FSEL R8, R8, -INF , !P2 ;  /* 0xff80000008087808 */ /* 0x000fe20005000000 */
[----:B------:R-:W1:Y:S01]  /*6690*/  LDSM.16.M88.4 R12, [R85+0x2000] ;  /* 0x00200000550c783b */ /* 0x000e620000000200 */
[----:B------:R-:W-:Y:S01]  /*66a0*/  ISETP.GT.AND P1, PT, R44, R19, PT ;  /* 0x000000132c00720c */ /* 0x000fe20003f24270 */
[----:B------:R-:W-:Y:S01]  /*66b0*/  VIADD R33, R48, 0xffffff29 ;  /* 0xffffff2930217836 */ /* 0x000fe20000000000 */
[----:B------:R-:W-:-:S02]  /*66c0*/  ISETP.GT.AND P2, PT, R65, R17, PT ;  /* 0x000000114100720c */ /* 0x000fc40003f44270 */
[----:B------:R-:W-:Y:S02]  /*66d0*/  FSEL R10, R10, -INF , !P1 ;  /* 0xff8000000a0a7808 */ /* 0x000fe40004800000 */
[----:B------:R-:W-:Y:S01]  /*66e0*/  FSEL R133, R9, -INF , !P2 ;  /* 0xff80000009857808 */ /* 0x000fe20005000000 */
[----:B------:R-:W-:Y:S01]  /*66f0*/  VIADD R9, R48, 0xffffff28 ;  /* 0xffffff2830097836 */ /* 0x000fe20000000000 */
[----:B------:R-:W-:Y:S01]  /*6700*/  ISETP.GE.AND P3, PT, R19, R158, PT ;  /* 0x0000009e1300720c */ /* 0x000fe20003f66270 */
[----:B------:R-:W-:Y:S01]  /*6710*/  HMMA.16816.F32 R24, R20, R34, R24 ;  /* 0x000000221418723c */ /* 0x000fe20000001818 */
[----:B------:R-:W-:Y:S02]  /*6720*/  ISETP.GT.AND P1, PT, R44, R17, PT ;  /* 0x000000112c00720c */ /* 0x000fe40003f24270 */
[----:B------:R-:W-:Y:S02]  /*6730*/  FSEL R161, R8, -INF , !P3 ;  /* 0xff80000008a17808 */ /* 0x000fe40005800000 */
[----:B------:R-:W-:-:S02]  /*6740*/  FSEL R11, R11, -INF , !P1 ;  /* 0xff8000000b0b7808 */ /* 0x000fc40004800000 */
[C---:B------:R-:W-:Y:S02]  /*6750*/  ISETP.GE.AND P3, PT, R17.reuse, R158, PT ;  /* 0x0000009e1100720c */ /* 0x040fe40003f66270 */
[-C--:B------:R-:W-:Y:S02]  /*6760*/  ISETP.GE.AND P2, PT, R17, R152.reuse, PT ;  /* 0x000000981100720c */ /* 0x080fe40003f46270 */
[----:B------:R-:W-:Y:S02]  /*6770*/  ISETP.GT.AND P1, PT, R65, R9, PT ;  /* 0x000000094100720c */ /* 0x000fe40003f24270 */
[----:B------:R-:W-:Y:S02]  /*6780*/  ISETP.GE.AND P4, PT, R19, R152, PT ;  /* 0x000000981300720c */ /* 0x000fe40003f86270 */
[----:B------:R-:W-:Y:S01]  /*6790*/  FSEL R133, R133, -INF , !P3 ;  /* 0xff80000085857808 */ /* 0x000fe20005800000 */
[----:B------:R-:W3:Y:S01]  /*67a0*/  LDSM.16.M88.4 R16, [R86+0x2400] ;  /* 0x002400005610783b */ /* 0x000ee20000000200 */
[----:B------:R-:W-:-:S02]  /*67b0*/  FSEL R195, R11, -INF , !P2 ;  /* 0xff8000000bc37808 */ /* 0x000fc40005000000 */
[----:B------:R-:W-:Y:S02]  /*67c0*/  FSEL R36, R36, -INF , !P1 ;  /* 0xff80000024247808 */ /* 0x000fe40004800000 */
[----:B------:R-:W-:Y:S02]  /*67d0*/  ISETP.GE.AND P3, PT, R9, R158, PT ;  /* 0x0000009e0900720c */ /* 0x000fe40003f66270 */
[----:B------:R-:W-:Y:S02]  /*67e0*/  ISETP.GT.AND P2, PT, R44, R9, PT ;  /* 0x000000092c00720c */ /* 0x000fe40003f44270 */
[----:B------:R-:W-:Y:S02]  /*67f0*/  ISETP.GT.AND P1, PT, R65, R33, PT ;  /* 0x000000214100720c */ /* 0x000fe40003f24270 */
[----:B------:R-:W-:Y:S02]  /*6800*/  FSEL R197, R10, -INF , !P4 ;  /* 0xff8000000ac57808 */ /* 0x000fe40006000000 */
[----:B------:R-:W-:-:S02]  /*6810*/  ISETP.GE.AND P4, PT, R9, R152, PT ;  /* 0x000000980900720c */ /* 0x000fc40003f86270 */
[----:B------:R-:W-:Y:S01]  /*6820*/  FSEL R115, R36, -INF , !P3 ;  /* 0xff80000024737808 */ /* 0x000fe20005800000 */
[C---:B--2---:R-:W-:Y:S01]  /*6830*/  HMMA.16816.F32 R8, R28.reuse, R40, RZ ;  /* 0x000000281c08723c */ /* 0x044fe200000018ff */
[----:B------:R-:W-:Y:S02]  /*6840*/  FSEL R38, R38, -INF , !P2 ;  /* 0xff80000026267808 */ /* 0x000fe40005000000 */
[----:B------:R-:W-:Y:S01]  /*6850*/  FSEL R123, R37, -INF , !P1 ;  /* 0xff800000257b7808 */ /* 0x000fe20004800000 */
[----:B------:R-:W-:Y:S01]  /*6860*/  VIADD R37, R48, 0xffffff31 ;  /* 0xffffff3130257836 */ /* 0x000fe20000000000 */
[C---:B------:R-:W-:Y:S02]  /*6870*/  ISETP.GE.AND P3, PT, R33.reuse, R158, PT ;  /* 0x0000009e2100720c */ /* 0x040fe40003f66270 */
[----:B------:R-:W-:Y:S01]  /*6880*/  ISETP.GT.AND P2, PT, R44, R33, PT ;  /* 0x000000212c00720c */ /* 0x000fe20003f44270 */
[----:B------:R-:W-:Y:S01]  /*6890*/  HMMA.16816.F32 R40, R28, R42, RZ ;  /* 0x0000002a1c28723c */ /* 0x000fe200000018ff */
[----:B------:R-:W-:Y:S01]  /*68a0*/  ISETP.GE.AND P1, PT, R33, R152, PT ;  /* 0x000000982100720c */ /* 0x000fe20003f26270 */
[----:B------:R-:W-:Y:S01]  /*68b0*/  VIADD R33, R48, 0xffffff30 ;  /* 0xffffff3030217836 */ /* 0x000fe20000000000 */
[----:B------:R-:W-:-:S02]  /*68c0*/  FSEL R39, R39, -INF , !P2 ;  /* 0xff80000027277808 */ /* 0x000fc40005000000 */
[----:B------:R-:W-:Y:S02]  /*68d0*/  FSEL R123, R123, -INF , !P3 ;  /* 0xff8000007b7b7808 */ /* 0x000fe40005800000 */
[-C--:B------:R-:W-:Y:S02]  /*68e0*/  ISETP.GT.AND P2, PT, R65, R33.reuse, PT ;  /* 0x000000214100720c */ /* 0x080fe40003f44270 */
[----:B------:R-:W-:Y:S02]  /*68f0*/  FSEL R199, R39, -INF , !P1 ;  /* 0xff80000027c77808 */ /* 0x000fe40004800000 */
[----:B------:R-:W-:Y:S01]  /*6900*/  FSEL R4, R4, -INF , !P2 ;  /* 0xff80000004047808 */ /* 0x000fe20005000000 */
[----:B-1----:R-:W-:Y:S01]  /*6910*/  HMMA.16816.F32 R8, R20, R12, R8 ;  /* 0x0000000c1408723c */ /* 0x002fe20000001808 */
[----:B------:R-:W-:Y:S01]  /*6920*/  ISETP.GT.AND P1, PT, R44, R33, PT ;  /* 0x000000212c00720c */ /* 0x000fe20003f24270 */
[----:B------:R-:W-:Y:S01]  /*6930*/  VIADD R13, R48, 0xffffff39 ;  /* 0xffffff39300d7836 */ /* 0x000fe20000000000 */
[----:B------:R-:W-:-:S02]  /*6940*/  ISETP.GT.AND P2, PT, R65, R37, PT ;  /* 0x000000254100720c */ /* 0x000fc40003f44270 */
[----:B------:R-:W-:Y:S02]  /*6950*/  FSEL R6, R6, -INF , !P1 ;  /* 0xff80000006067808 */ /* 0x000fe40004800000 */
[----:B------:R-:W-:Y:S01]  /*6960*/  FSEL R121, R5, -INF , !P2 ;  /* 0xff80000005797808 */ /* 0x000fe20005000000 */
[----:B------:R-:W-:Y:S01]  /*6970*/  VIADD R5, R48, 0xffffff38 ;  /* 0xffffff3830057836 */ /* 0x000fe20000000000 */
[C---:B------:R-:W-:Y:S01]  /*6980*/  ISETP.GE.AND P3, PT, R33.reuse, R158, PT ;  /* 0x0000009e2100720c */ /* 0x040fe20003f66270 */
[----:B------:R-:W-:Y:S01]  /*6990*/  HMMA.16816.F32 R40, R20, R14, R40 ;  /* 0x0000000e1428723c */ /* 0x000fe20000001828 */
[----:B------:R-:W-:Y:S02]  /*69a0*/  ISETP.GT.AND P1, PT, R44, R37, PT ;  /* 0x000000252c00720c */ /* 0x000fe40003f24270 */
[----:B------:R-:W-:Y:S02]  /*69b0*/  FSEL R201, R38, -INF , !P4 ;  /* 0xff80000026c97808 */ /* 0x000fe40006000000 */
[----:B------:R-:W-:-:S02]  /*69c0*/  ISETP.GE.AND P4, PT, R33, R152, PT ;  /* 0x000000982100720c */ /* 0x000fc40003f86270 */
[----:B------:R-:W1:Y:S01]  /*69d0*/  LDSM.16.M88.4 R32, [R85+0x2400] ;  /* 0x002400005520783b */ /* 0x000e620000000200 */
[----:B------:R-:W-:Y:S02]  /*69e0*/  FSEL R111, R4, -INF , !P3 ;  /* 0xff800000046f7808 */ /* 0x000fe40005800000 */
[----:B------:R-:W-:Y:S02]  /*69f0*/  FSEL R7, R7, -INF , !P1 ;  /* 0xff80000007077808 */ /* 0x000fe40004800000 */
[C---:B------:R-:W-:Y:S02]  /*6a00*/  ISETP.GE.AND P3, PT, R37.reuse, R158, PT ;  /* 0x0000009e2500720c */ /* 0x040fe40003f66270 */
[----:B------:R-:W-:Y:S02]  /*6a10*/  ISETP.GE.AND P2, PT, R37, R152, PT ;  /* 0x000000982500720c */ /* 0x000fe40003f46270 */
[----:B------:R-:W-:Y:S01]  /*6a20*/  ISETP.GT.AND P1, PT, R65, R5, PT ;  /* 0x000000054100720c */ /* 0x000fe20003f24270 */
[----:B------:R-:W2:Y:S01]  /*6a30*/  LDSM.16.M88.4 R36, [R86+0x2800] ;  /* 0x002800005624783b */ /* 0x000ea20000000200 */
[----:B------:R-:W-:-:S02]  /*6a40*/  FSEL R121, R121, -INF , !P3 ;  /* 0xff80000079797808 */ /* 0x000fc40005800000 */
[----:B------:R-:W-:Y:S02]  /*6a50*/  FSEL R203, R7, -INF , !P2 ;  /* 0xff80000007cb7808 */ /* 0x000fe40005000000 */
[----:B------:R-:W-:Y:S02]  /*6a60*/  FSEL R24, R24, -INF , !P1 ;  /* 0xff80000018187808 */ /* 0x000fe40004800000 */
[----:B------:R-:W-:Y:S02]  /*6a70*/  ISETP.GE.AND P3, PT, R5, R158, PT ;  /* 0x0000009e0500720c */ /* 0x000fe40003f66270 */
[----:B------:R-:W-:Y:S02]  /*6a80*/  ISETP.GT.AND P2, PT, R44, R5, PT ;  /* 0x000000052c00720c */ /* 0x000fe40003f44270 */
[----:B------:R-:W-:Y:S02]  /*6a90*/  ISETP.GT.AND P1, PT, R65, R13, PT ;  /* 0x0000000d4100720c */ /* 0x000fe40003f24270 */
[----:B------:R-:W-:-:S02]  /*6aa0*/  FSEL R107, R24, -INF , !P3 ;  /* 0xff800000186b7808 */ /* 0x000fc40005800000 */
[----:B------:R-:W-:Y:S02]  /*6ab0*/  FSEL R26, R26, -INF , !P2 ;  /* 0xff8000001a1a7808 */ /* 0x000fe40005000000 */
[----:B------:R-:W-:Y:S02]  /*6ac0*/  FSEL R25, R25, -INF , !P1 ;  /* 0xff80000019197808 */ /* 0x000fe40004800000 */
[C---:B------:R-:W-:Y:S02]  /*6ad0*/  ISETP.GE.AND P3, PT, R13.reuse, R158, PT ;  /* 0x0000009e0d00720c */ /* 0x040fe40003f66270 */
[----:B------:R-:W-:Y:S02]  /*6ae0*/  ISETP.GT.AND P2, PT, R44, R13, PT ;  /* 0x0000000d2c00720c */ /* 0x000fe40003f44270 */
[----:B------:R-:W-:Y:S01]  /*6af0*/  ISETP.GE.AND P1, PT, R13, R152, PT ;  /* 0x000000980d00720c */ /* 0x000fe20003f26270 */
[----:B------:R-:W-:Y:S01]  /*6b00*/  VIADD R13, R48, 0xffffff40 ;  /* 0xffffff40300d7836 */ /* 0x000fe20000000000 */
[----:B------:R-:W-:-:S02]  /*6b10*/  FSEL R205, R6, -INF , !P4 ;  /* 0xff80000006cd7808 */ /* 0x000fc40006000000 */
[----:B------:R-:W-:Y:S02]  /*6b20*/  ISETP.GE.AND P4, PT, R5, R152, PT ;  /* 0x000000980500720c */ /* 0x000fe40003f86270 */
[----:B---3--:R-:W-:Y:S01]  /*6b30*/  HMMA.16816.F32 R4, R28, R16, RZ ;  /* 0x000000101c04723c */ /* 0x008fe200000018ff */
[----:B------:R-:W-:Y:S01]  /*6b40*/  FSEL R27, R27, -INF , !P2 ;  /* 0xff8000001b1b7808 */ /* 0x000fe20005000000 */
[----:B------:R-:W-:Y:S01]  /*6b50*/  VIADD R17, R48, 0xffffff41 ;  /* 0xffffff4130117836 */ /* 0x000fe20000000000 */
[----:B------:R-:W-:Y:S02]  /*6b60*/  ISETP.GT.AND P2, PT, R65, R13, PT ;  /* 0x0000000d4100720c */ /* 0x000fe40003f44270 */
[----:B------:R-:W-:Y:S02]  /*6b70*/  FSEL R119, R25, -INF , !P3 ;  /* 0xff80000019777808 */ /* 0x000fe40005800000 */
[----:B------:R-:W-:Y:S02]  /*6b80*/  FSEL R207, R27, -INF , !P1 ;  /* 0xff8000001bcf7808 */ /* 0x000fe40004800000 */
[----:B------:R-:W-:-:S02]  /*6b90*/  FSEL R8, R8, -INF , !P2 ;  /* 0xff80000008087808 */ /* 0x000fc40005000000 */
[-C--:B------:R-:W-:Y:S02]  /*6ba0*/  ISETP.GE.AND P3, PT, R13, R158.reuse, PT ;  /* 0x0000009e0d00720c */ /* 0x080fe40003f66270 */
[----:B------:R-:W-:Y:S02]  /*6bb0*/  ISETP.GT.AND P1, PT, R44, R13, PT ;  /* 0x0000000d2c00720c */ /* 0x000fe40003f24270 */
[-C--:B------:R-:W-:Y:S02]  /*6bc0*/  ISETP.GT.AND P2, PT, R65, R17.reuse, PT ;  /* 0x000000114100720c */ /* 0x080fe40003f44270 */
[----:B------:R-:W-:Y:S02]  /*6bd0*/  FSEL R105, R8, -INF , !P3 ;  /* 0xff80000008697808 */ /* 0x000fe40005800000 */
[----:B------:R-:W-:Y:S01]  /*6be0*/  FSEL R10, R10, -INF , !P1 ;  /* 0xff8000000a0a7808 */ /* 0x000fe20004800000 */
[----:B-1----:R-:W-:Y:S01]  /*6bf0*/  HMMA.16816.F32 R4, R20, R32, R4 ;  /* 0x000000201404723c */ /* 0x002fe20000001804 */
[----:B------:R-:W-:Y:S01]  /*6c00*/  FSEL R117, R9, -INF , !P2 ;  /* 0xff80000009757808 */ /* 0x000fe20005000000 */
[----:B------:R-:W-:Y:S01]  /*6c10*/  VIADD R9, R48, 0xffffff48 ;  /* 0xffffff4830097836 */ /* 0x000fe20000000000 */
[----:B------:R-:W-:Y:S01]  /*6c20*/  FSEL R209, R26, -INF , !P4 ;  /* 0xff8000001ad17808 */ /* 0x000fe20006000000 */
[----:B------:R-:W-:Y:S01]  /*6c30*/  VIADD R33, R48, 0xffffff49 ;  /* 0xffffff4930217836 */ /* 0x000fe20000000000 */
[----:B------:R-:W-:Y:S01]  /*6c40*/  ISETP.GE.AND P3, PT, R17, R158, PT ;  /* 0x0000009e1100720c */ /* 0x000fe20003f66270 */
[----:B------:R-:W-:Y:S01]  /*6c50*/  LDSM.16.M88.4 R24, [R86+0x2c00] ;  /* 0x002c00005618783b */ /* 0x000fe20000000200 */
[----:B------:R-:W-:-:S02]  /*6c60*/  ISETP.GT.AND P1, PT, R44, R17, PT ;  /* 0x000000112c00720c */ /* 0x000fc40003f24270 */
[-C--:B------:R-:W-:Y:S02]  /*6c70*/  ISETP.GE.AND P2, PT, R17, R152.reuse, PT ;  /* 0x000000981100720c */ /* 0x080fe40003f46270 */
[----:B------:R-:W-:Y:S01]  /*6c80*/  ISETP.GE.AND P4, PT, R13, R152, PT ;  /* 0x000000980d00720c */ /* 0x000fe20003f86270 */
[----:B------:R-:W-:Y:S01]  /*6c90*/  HMMA.16816.F32 R16, R28, R18, RZ ;  /* 0x000000121c10723c */ /* 0x000fe200000018ff */
[----:B------:R-:W1:Y:S01]  /*6ca0*/  LDSM.16.M88.4 R12, [R85+0x2800] ;  /* 0x00280000550c783b */ /* 0x000e620000000200 */
[----:B------:R-:W-:Y:S02]  /*6cb0*/  FSEL R11, R11, -INF , !P1 ;  /* 0xff8000000b0b7808 */ /* 0x000fe40004800000 */
[-C--:B------:R-:W-:Y:S02]  /*6cc0*/  ISETP.GT.AND P1, PT, R65, R9.reuse, PT ;  /* 0x000000094100720c */ /* 0x080fe40003f24270 */
[----:B------:R-:W-:Y:S02]  /*6cd0*/  FSEL R211, R11, -INF , !P2 ;  /* 0xff8000000bd37808 */ /* 0x000fe40005000000 */
[----:B------:R-:W-:-:S02]  /*6ce0*/  ISETP.GT.AND P2, PT, R44, R9, PT ;  /* 0x000000092c00720c */ /* 0x000fc40003f44270 */
[----:B------:R-:W-:Y:S02]  /*6cf0*/  FSEL R213, R10, -INF , !P4 ;  /* 0xff8000000ad57808 */ /* 0x000fe40006000000 */
[----:B------:R-:W-:Y:S02]  /*6d00*/  FSEL R117, R117, -INF , !P3 ;  /* 0xff80000075757808 */ /* 0x000fe40005800000 */
[----:B------:R-:W-:Y:S02]  /*6d10*/  FSEL R40, R40, -INF , !P1 ;  /* 0xff80000028287808 */ /* 0x000fe40004800000 */
[C---:B------:R-:W-:Y:S02]  /*6d20*/  ISETP.GE.AND P3, PT, R9.reuse, R158, PT ;  /* 0x0000009e0900720c */ /* 0x040fe40003f66270 */
[----:B------:R-:W-:Y:S02]  /*6d30*/  ISETP.GE.AND P4, PT, R9, R152, PT ;  /* 0x000000980900720c */ /* 0x000fe40003f86270 */
[-C--:B------:R-:W-:Y:S01]  /*6d40*/  ISETP.GT.AND P1, PT, R65, R33.reuse, PT ;  /* 0x000000214100720c */ /* 0x080fe20003f24270 */
[----:B------:R-:W-:Y:S01]  /*6d50*/  HMMA.16816.F32 R16, R20, R34, R16 ;  /* 0x000000221410723c */ /* 0x000fe20000001810 */
[----:B------:R-:W-:Y:S01]  /*6d60*/  FSEL R42, R42, -INF , !P2 ;  /* 0xff8000002a2a7808 */ /* 0x000fe20005000000 */
[----:B------:R-:W-:Y:S01]  /*6d70*/  VIADD R35, R48, 0xffffff50 ;  /* 0xffffff5030237836 */ /* 0x000fe20000000000 */
[----:B------:R-:W-:-:S02]  /*6d80*/  ISETP.GT.AND P2, PT, R44, R33, PT ;  /* 0x000000212c00720c */ /* 0x000fc40003f44270 */
[----:B------:R-:W-:Y:S02]  /*6d90*/  FSEL R99, R40, -INF , !P3 ;  /* 0xff80000028637808 */ /* 0x000fe40005800000 */
[----:B------:R-:W-:Y:S01]  /*6da0*/  FSEL R41, R41, -INF , !P1 ;  /* 0xff80000029297808 */ /* 0x000fe20004800000 */
[C---:B--2---:R-:W-:Y:S01]  /*6db0*/  HMMA.16816.F32 R8, R28.reuse, R36, RZ ;  /* 0x000000241c08723c */ /* 0x044fe200000018ff */
[C---:B------:R-:W-:Y:S02]  /*6dc0*/  ISETP.GE.AND P3, PT, R33.reuse, R158, PT ;  /* 0x0000009e2100720c */ /* 0x040fe40003f66270 */
[----:B------:R-:W-:Y:S01]  /*6dd0*/  ISETP.GE.AND P1, PT, R33, R152, PT ;  /* 0x000000982100720c */ /* 0x000fe20003f26270 */
[----:B------:R-:W-:Y:S01]  /*6de0*/  VIADD R33, R48, 0xffffff51 ;  /* 0xffffff5130217836 */ /* 0x000fe20000000000 */
[----:B------:R-:W-:Y:S02]  /*6df0*/  FSEL R32, R43, -INF , !P2 ;  /* 0xff8000002b207808 */ /* 0x000fe40005000000 */
[----:B------:R-:W-:Y:S01]  /*6e00*/  ISETP.GT.AND P2, PT, R65, R35, PT ;  /* 0x000000234100720c */ /* 0x000fe20003f44270 */
[----:B------:R-:W-:Y:S01]  /*6e10*/  HMMA.16816.F32 R36, R28, R38, RZ ;  /* 0x000000261c24723c */ /* 0x000fe200000018ff */
[----:B------:R-:W-:-:S02]  /*6e20*/  FSEL R109, R41, -INF , !P3 ;  /* 0xff800000296d7808 */ /* 0x000fc40005800000 */
[----:B------:R-:W-:Y:S02]  /*6e30*/  FSEL R4, R4, -INF , !P2 ;  /* 0xff80000004047808 */ /* 0x000fe40005000000 */
[----:B------:R-:W-:Y:S02]  /*6e40*/  FSEL R41, R32, -INF , !P1 ;  /* 0xff80000020297808 */ /* 0x000fe40004800000 */
[----:B------:R-:W-:Y:S02]  /*6e50*/  ISETP.GT.AND P2, PT, R65, R33, PT ;  /* 0x000000214100720c */ /* 0x000fe40003f44270 */
[----:B------:R-:W-:Y:S02]  /*6e60*/  ISETP.GE.AND P3, PT, R35, R158, PT ;  /* 0x0000009e2300720c */ /* 0x000fe40003f66270 */
[----:B------:R-:W-:Y:S01]  /*6e70*/  ISETP.GT.AND P1, PT, R44, R35, PT ;  /* 0x000000232c00720c */ /* 0x000fe20003f24270 */
[----:B-1----:R-:W-:Y:S01]  /*6e80*/  HMMA.16816.F32 R8, R20, R12, R8 ;  /* 0x0000000c1408723c */ /* 0x002fe20000001808 */
[----:B------:R-:W-:Y:S01]  /*6e90*/  FSEL R93, R5, -INF , !P2 ;  /* 0xff800000055d7808 */ /* 0x000fe20005000000 */
[----:B------:R-:W-:Y:S01]  /*6ea0*/  VIADD R5, R48, 0xffffff58 ;  /* 0xffffff5830057836 */ /* 0x000fe20000000000 */
[----:B------:R-:W-:-:S02]  /*6eb0*/  FSEL R43, R42, -INF , !P4 ;  /* 0xff8000002a2b7808 */ /* 0x000fc40006000000 */
[----:B------:R-:W-:Y:S02]  /*6ec0*/  FSEL R97, R4, -INF , !P3 ;  /* 0xff80000004617808 */ /* 0x000fe40005800000 */
[----:B------:R-:W-:Y:S01]  /*6ed0*/  FSEL R6, R6, -INF , !P1 ;  /* 0xff80000006067808 */ /* 0x000fe20004800000 */
[----:B------:R-:W-:Y:S01]  /*6ee0*/  HMMA.16816.F32 R36, R20, R14, R36 ;  /* 0x0000000e1424723c */ /* 0x000fe20000001824 */
[----:B------:R-:W-:Y:S02]  /*6ef0*/  ISETP.GT.AND P2, PT, R44, R33, PT ;  /* 0x000000212c00720c */ /* 0x000fe40003f44270 */
[----:B------:R-:W-:Y:S02]  /*6f00*/  ISETP.GE.AND P4, PT, R35, R152, PT ;  /* 0x000000982300720c */ /* 0x000fe40003f86270 */
[C---:B------:R-:W-:Y:S02]  /*6f10*/  ISETP.GE.AND P3, PT, R33.reuse, R158, PT ;  /* 0x0000009e2100720c */ /* 0x040fe40003f66270 */
[----:B------:R-:W-:-:S02]  /*6f20*/  ISETP.GE.AND P1, PT, R33, R152, PT ;  /* 0x000000982100720c */ /* 0x000fc40003f26270 */
[----:B------:R-:W1:Y:S01]  /*6f30*/  LDSM.16.M88.4 R32, [R85+0x2c00] ;  /* 0x002c00005520783b */ /* 0x000e620000000200 */
[----:B------:R-:W-:Y:S01]  /*6f40*/  FSEL R7, R7, -INF , !P2 ;  /* 0xff80000007077808 */ /* 0x000fe20005000000 */
[----:B------:R-:W-:-:S04]  /*6f50*/  DEPBAR.LE SB0, 0x0 ;  /* 0x000080000000791a */ /* 0x000fc80000000000 */
[----:B------:R-:W-:Y:S01]  /*6f60*/  BAR.SYNC.DEFER_BLOCKING 0x0 ;  /* 0x0000000000007b1d */ /* 0x000fe20000010000 */
[-C--:B------:R-:W-:Y:S02]  /*6f70*/  ISETP.GT.AND P2, PT, R65, R5.reuse, PT ;  /* 0x000000054100720c */ /* 0x080fe40003f44270 */
[----:B------:R-:W-:Y:S02]  /*6f80*/  FSEL R215, R6, -INF , !P4 ;  /* 0xff80000006d77808 */ /* 0x000fe40006000000 */
[----:B------:R-:W-:Y:S02]  /*6f90*/  FSEL R16, R16, -INF , !P2 ;  /* 0xff80000010107808 */ /* 0x000fe40005000000 */
[----:B------:R-:W-:Y:S02]  /*6fa0*/  ISETP.GT.AND P2, PT, R44, R5, PT ;  /* 0x000000052c00720c */ /* 0x000fe40003f44270 */
[----:B------:R-:W-:Y:S02]  /*6fb0*/  FSEL R93, R93, -INF , !P3 ;  /* 0xff8000005d5d7808 */ /* 0x000fe40005800000 */
[----:B------:R-:W-:-:S02]  /*6fc0*/  ISETP.GE.AND P3, PT, R5, R158, PT ;  /* 0x0000009e0500720c */ /* 0x000fc40003f66270 */
[----:B------:R-:W-:Y:S02]  /*6fd0*/  ISETP.GE.AND P4, PT, R5, R152, PT ;  /* 0x000000980500720c */ /* 0x000fe40003f86270 */
[----:B------:R-:W-:Y:S02]  /*6fe0*/  FSEL R13, R7, -INF , !P1 ;  /* 0xff800000070d7808 */ /* 0x000fe40004800000 */
[----:B------:R-:W-:Y:S01]  /*6ff0*/  HMMA.16816.F32 R4, R28, R24, RZ ;  /* 0x000000181c04723c */ /* 0x000fe200000018ff */
[----:B------:R-:W-:Y:S01]  /*7000*/  FSEL R18, R18, -INF , !P2 ;  /* 0xff80000012127808 */ /* 0x000fe20005000000 */
[----:B------:R-:W-:Y:S01]  /*7010*/  VIADD R25, R48, 0xffffff60 ;  /* 0xffffff6030197836 */ /* 0x000fe20000000000 */
[-C--:B------:R-:W-:Y:S02]  /*7020*/  ISETP.GT.AND P2, PT, R44, R49.reuse, PT ;  /* 0x000000312c00720c */ /* 0x080fe40003f44270 */
[----:B------:R-:W-:Y:S02]  /*7030*/  ISETP.GT.AND P1, PT, R65, R49, PT ;  /* 0x000000314100720c */ /* 0x000fe40003f24270 */
[----:B------:R-:W-:Y:S01]  /*7040*/  FSEL R15, R19, -INF , !P2 ;  /* 0xff800000130f7808 */ /* 0x000fe20005000000 */
[----:B------:R-:W-:Y:S01]  /*7050*/  VIADD R19, R48, 0xffffff61 ;  /* 0xffffff6130137836 */ /* 0x000fe20000000000 */
[----:B------:R-:W-:-:S02]  /*7060*/  ISETP.GT.AND P2, PT, R65, R25, PT ;  /* 0x000000194100720c */ /* 0x000fc40003f44270 */
[----:B------:R-:W-:Y:S02]  /*7070*/  FSEL R89, R16, -INF , !P3 ;  /* 0xff80000010597808 */ /* 0x000fe40005800000 */
[----:B------:R-:W-:Y:S02]  /*7080*/  ISETP.GE.AND P3, PT, R49, R158, PT ;  /* 0x0000009e3100720c */ /* 0x000fe40003f66270 */
[----:B------:R-:W-:Y:S02]  /*7090*/  FSEL R101, R17, -INF , !P1 ;  /* 0xff80000011657808 */ /* 0x000fe40004800000 */
[----:B------:R-:W-:Y:S02]  /*70a0*/  FSEL R8, R8, -INF , !P2 ;  /* 0xff80000008087808 */ /* 0x000fe40005000000 */
[----:B------:R-:W-:Y:S01]  /*70b0*/  ISETP.GT.AND P2, PT, R44, R25, PT ;  /* 0x000000192c00720c */ /* 0x000fe20003f44270 */
[----:B-1----:R-:W-:Y:S01]  /*70c0*/  HMMA.16816.F32 R4, R20, R32, R4 ;  /* 0x000000201404723c */ /* 0x002fe20000001804 */
[----:B------:R-:W-:-:S02]  /*70d0*/  ISETP.GE.AND P1, PT, R49, R152, PT ;  /* 0x000000983100720c */ /* 0x000fc40003f26270 */
[----:B------:R-:W-:Y:S02]  /*70e0*/  FSEL R17, R18, -INF , !P4 ;  /* 0xff80000012117808 */ /* 0x000fe40006000000 */
[----:B------:R-:W-:Y:S02]  /*70f0*/  FSEL R101, R101, -INF , !P3 ;  /* 0xff80000065657808 */ /* 0x000fe40005800000 */
[C---:B------:R-:W-:Y:S02]  /*7100*/  ISETP.GE.AND P3, PT, R25.reuse, R158, PT ;  /* 0x0000009e1900720c */ /* 0x040fe40003f66270 */
[----:B------:R-:W-:Y:S01]  /*7110*/  ISETP.GE.AND P4, PT, R25, R152, PT ;  /* 0x000000981900720c */ /* 0x000fe20003f86270 */
[----:B------:R-:W-:Y:S01]  /*7120*/  VIADD R25, R48, 0xffffff68 ;  /* 0xffffff6830197836 */ /* 0x000fe20000000000 */
[----:B------:R-:W-:Y:S02]  /*7130*/  FSEL R10, R10, -INF , !P2 ;  /* 0xff8000000a0a7808 */ /* 0x000fe40005000000 */
[----:B------:R-:W-:-:S02]  /*7140*/  FSEL R15, R15, -INF , !P1 ;  /* 0xff8000000f0f7808 */ /* 0x000fc40004800000 */
[-C--:B------:R-:W-:Y:S02]  /*7150*/  ISETP.GT.AND P2, PT, R44, R19.reuse, PT ;  /* 0x000000132c00720c */ /* 0x080fe40003f44270 */
[----:B------:R-:W-:Y:S02]  /*7160*/  ISETP.GT.AND P1, PT, R65, R19, PT ;  /* 0x000000134100720c */ /* 0x000fe40003f24270 */
[----:B------:R-:W-:Y:S02]  /*7170*/  FSEL R61, R8, -INF , !P3 ;  /* 0xff800000083d7808 */ /* 0x000fe40005800000 */
[----:B------:R-:W-:Y:S02]  /*7180*/  FSEL R8, R11, -INF , !P2 ;  /* 0xff8000000b087808 */ /* 0x000fe40005000000 */
[----:B------:R-:W-:Y:S02]  /*7190*/  ISETP.GE.AND P3, PT, R19, R158, PT ;  /* 0x0000009e1300720c */ /* 0x000fe40003f66270 */
[----:B------:R-:W-:-:S02]  /*71a0*/  FSEL R9, R9, -INF , !P1 ;  /* 0xff80000009097808 */ /* 0x000fc40004800000 */
[----:B------:R-:W-:Y:S02]  /*71b0*/  ISETP.GT.AND P2, PT, R65, R25, PT ;  /* 0x000000194100720c */ /* 0x000fe40003f44270 */
[----:B------:R-:W-:Y:S02]  /*71c0*/  FSEL R11, R10, -INF , !P4 ;  /* 0xff8000000a0b7808 */ /* 0x000fe40006000000 */
[----:B------:R-:W-:Y:S02]  /*71d0*/  FSEL R67, R9, -INF , !P3 ;  /* 0xff80000009437808 */ /* 0x000fe40005800000 */
[----:B------:R-:W-:Y:S02]  /*71e0*/  FSEL R36, R36, -INF , !P2 ;  /* 0xff80000024247808 */ /* 0x000fe40005000000 */
[C---:B------:R-:W-:Y:S02]  /*71f0*/  ISETP.GE.AND P3, PT, R25.reuse, R158, PT ;  /* 0x0000009e1900720c */ /* 0x040fe40003f66270 */
[----:B------:R-:W-:-:S02]  /*7200*/  ISETP.GE.AND P4, PT, R25, R152, PT ;  /* 0x000000981900720c */ /* 0x000fc40003f86270 */
[----:B------:R-:W-:Y:S02]  /*7210*/  ISETP.GT.AND P2, PT, R44, R25, PT ;  /* 0x000000192c00720c */ /* 0x000fe40003f44270 */
[----:B------:R-:W-:Y:S01]  /*7220*/  HMMA.16816.F32 R24, R28, R26, RZ ;  /* 0x0000001a1c18723c */ /* 0x000fe200000018ff */
[----:B------:R-:W-:Y:S01]  /*7230*/  ISETP.GE.AND P1, PT, R19, R152, PT ;  /* 0x000000981300720c */ /* 0x000fe20003f26270 */
[----:B------:R-:W-:Y:S01]  /*7240*/  VIADD R19, R48, 0xffffff69 ;  /* 0xffffff6930137836 */ /* 0x000fe20000000000 */
[----:B------:R-:W-:Y:S01]  /*7250*/  FSEL R38, R38, -INF , !P2 ;  /* 0xff80000026267808 */ /* 0x000fe20005000000 */
[----:B------:R-:W-:Y:S01]  /*7260*/  VIADD R29, R48, 0xffffff70 ;  /* 0xffffff70301d7836 */ /* 0x000fe20000000000 */
[----:B------:R-:W-:Y:S02]  /*7270*/  FSEL R9, R8, -INF , !P1 ;  /* 0xff80000008097808 */ /* 0x000fe40004800000 */
[-C--:B------:R-:W-:Y:S02]  /*7280*/  ISETP.GT.AND P2, PT, R44, R19.reuse, PT ;  /* 0x000000132c00720c */ /* 0x080fe40003f44270 */
[----:B------:R-:W-:-:S02]  /*7290*/  ISETP.GT.AND P1, PT, R65, R19, PT ;  /* 0x000000134100720c */ /* 0x000fc40003f24270 */
[----:B------:R-:W-:Y:S02]  /*72a0*/  FSEL R39, R39, -INF , !P2 ;  /* 0xff80000027277808 */ /* 0x000fe40005000000 */
[----:B------:R-:W-:Y:S02]  /*72b0*/  ISETP.GT.AND P2, PT, R65, R29, PT ;  /* 0x0000001d4100720c */ /* 0x000fe40003f44270 */
[----:B------:R-:W-:Y:S02]  /*72c0*/  FSEL R59, R36, -INF , !P3 ;  /* 0xff800000243b7808 */ /* 0x000fe40005800000 */
[----:B------:R-:W-:Y:S02]  /*72d0*/  FSEL R37, R37, -INF , !P1 ;  /* 0xff80000025257808 */ /* 0x000fe40004800000 */
[C---:B------:R-:W-:Y:S01]  /*72e0*/  ISETP.GE.AND P3, PT, R19.reuse, R158, PT ;  /* 0x0000009e1300720c */ /* 0x040fe20003f66270 */
[----:B------:R-:W-:Y:S01]  /*72f0*/  HMMA.16816.F32 R24, R20, R34, R24 ;  /* 0x000000221418723c */ /* 0x000fe20000001818 */
[----:B------:R-:W-:Y:S01]  /*7300*/  ISETP.GE.AND P1, PT, R19, R152, PT ;  /* 0x000000981300720c */ /* 0x000fe20003f26270 */
[----:B------:R-:W-:Y:S01]  /*7310*/  VIADD R19, R48, 0xffffff71 ;  /* 0xffffff7130137836 */ /* 0x000fe20000000000 */
[----:B------:R-:W-:-:S02]  /*7320*/  FSEL R4, R4, -INF , !P2 ;  /* 0xff80000004047808 */ /* 0x000fc40005000000 */
[----:B------:R-:W-:Y:S02]  /*7330*/  ISETP.GT.AND P2, PT, R44, R29, PT ;  /* 0x0000001d2c00720c */ /* 0x000fe40003f44270 */
[----:B------:R-:W-:Y:S02]  /*7340*/  FSEL R189, R39, -INF , !P1 ;  /* 0xff80000027bd7808 */ /* 0x000fe40004800000 */
[----:B------:R-:W-:Y:S02]  /*7350*/  FSEL R57, R37, -INF , !P3 ;  /* 0xff80000025397808 */ /* 0x000fe40005800000 */
[----:B------:R-:W-:Y:S02]  /*7360*/  ISETP.GT.AND P1, PT, R65, R19, PT ;  /* 0x000000134100720c */ /* 0x000fe40003f24270 */
[----:B------:R-:W-:Y:S02]  /*7370*/  FSEL R6, R6, -INF , !P2 ;  /* 0xff80000006067808 */ /* 0x000fe40005000000 */
[----:B------:R-:W-:-:S02]  /*7380*/  ISETP.GE.AND P3, PT, R29, R158, PT ;  /* 0x0000009e1d00720c */ /* 0x000fc40003f66270 */
[----:B------:R-:W-:Y:S02]  /*7390*/  ISETP.GT.AND P2, PT, R44, R19, PT ;  /* 0x000000132c00720c */ /* 0x000fe40003f44270 */
[----:B------:R-:W-:Y:S01]  /*73a0*/  FSEL R63, R5, -INF , !P1 ;  /* 0xff800000053f7808 */ /* 0x000fe20004800000 */
[----:B------:R-:W-:Y:S01]  /*73b0*/  VIADD R5, R48, 0xffffff79 ;  /* 0xffffff7930057836 */ /* 0x000fe20000000000 */
[----:B------:R-:W-:Y:S02]  /*73c0*/  FSEL R85, R4, -INF , !P3 ;  /* 0xff80000004557808 */ /* 0x000fe40005800000 */
[----:B------:R-:W-:Y:S02]  /*73d0*/  ISETP.GE.AND P1, PT, R19, R152, PT ;  /* 0x000000981300720c */ /* 0x000fe40003f26270 */
[----:B------:R-:W-:Y:S02]  /*73e0*/  FSEL R7, R7, -INF , !P2 ;  /* 0xff80000007077808 */ /* 0x000fe40005000000 */
[----:B------:R-:W-:Y:S01]  /*73f0*/  ISETP.GE.AND P3, PT, R19, R158, PT ;  /* 0x0000009e1300720c */ /* 0x000fe20003f66270 */
[----:B------:R-:W-:Y:S01]  /*7400*/  VIADD R19, R48, 0xffffff78 ;  /* 0xffffff7830137836 */ /* 0x000fe20000000000 */
[----:B------:R-:W-:-:S02]  /*7410*/  FSEL R185, R7, -INF , !P1 ;  /* 0xff80000007b97808 */ /* 0x000fc40004800000 */
[C---:B------:R-:W-:Y:S02]  /*7420*/  ISETP.GT.AND P1, PT, R65.reuse, R5, PT ;  /* 0x000000054100720c */ /* 0x040fe40003f24270 */
[-C--:B------:R-:W-:Y:S02]  /*7430*/  ISETP.GT.AND P2, PT, R65, R19.reuse, PT ;  /* 0x000000134100720c */ /* 0x080fe40003f44270 */
[----:B------:R-:W-:Y:S02]  /*7440*/  FSEL R63, R63, -INF , !P3 ;  /* 0xff8000003f3f7808 */ /* 0x000fe40005800000 */
[----:B------:R-:W-:Y:S02]  /*7450*/  ISETP.GT.AND P3, PT, R44, R19, PT ;  /* 0x000000132c00720c */ /* 0x000fe40003f64270 */
[----:B------:R-:W-:Y:S02]  /*7460*/  FSEL R25, R25, -INF , !P1 ;  /* 0xff80000019197808 */ /* 0x000fe40004800000 */
[----:B------:R-:W-:-:S02]  /*7470*/  FSEL R193, R38, -INF , !P4 ;  /* 0xff80000026c17808 */ /* 0x000fc40006000000 */
[----:B------:R-:W-:Y:S02]  /*7480*/  ISETP.GT.U32.AND P1, PT, R66, R141, PT ;  /* 0x0000008d4200720c */ /* 0x000fe40003f24070 */
[-C--:B------:R-:W-:Y:S02]  /*7490*/  ISETP.GE.AND P4, PT, R29, R152.reuse, PT ;  /* 0x000000981d00720c */ /* 0x080fe40003f86270 */
[----:B------:R-:W-:Y:S02]  /*74a0*/  FSEL R24, R24, -INF , !P2 ;  /* 0xff80000018187808 */ /* 0x000fe40005000000 */
[----:B------:R-:W-:Y:S02]  /*74b0*/  ISETP.GE.AND P2, PT, R19, R152, PT ;  /* 0x000000981300720c */ /* 0x000fe40003f46270 */
[----:B------:R-:W-:Y:S02]  /*74c0*/  FSEL R26, R26, -INF , !P3 ;  /* 0xff8000001a1a7808 */ /* 0x000fe40005800000 */
[----:B------:R-:W-:-:S02]  /*74d0*/  FSEL R187, R6, -INF , !P4 ;  /* 0xff80000006bb7808 */ /* 0x000fc40006000000 */
[-C--:B------:R-:W-:Y:S02]  /*74e0*/  ISETP.GE.AND P4, PT, R19, R158.reuse, PT ;  /* 0x0000009e1300720c */ /* 0x080fe40003f86270 */
[----:B------:R-:W-:Y:S02]  /*74f0*/  FSEL R171, R26, -INF , !P2 ;  /* 0xff8000001aab7808 */ /* 0x000fe40005000000 */
[----:B------:R-:W-:Y:S02]  /*7500*/  ISETP.GT.AND P2, PT, R44, R5, PT ;  /* 0x000000052c00720c */ /* 0x000fe40003f44270 */
[----:B------:R-:W-:Y:S02]  /*7510*/  FSEL R91, R24, -INF , !P4 ;  /* 0xff800000185b7808 */ /* 0x000fe40006000000 */
[C---:B------:R-:W-:Y:S02]  /*7520*/  ISETP.GE.AND P4, PT, R5.reuse, R158, PT ;  /* 0x0000009e0500720c */ /* 0x040fe40003f86270 */
[----:B------:R-:W-:-:S02]  /*7530*/  ISETP.GE.AND P3, PT, R5, R152, PT ;  /* 0x000000980500720c */ /* 0x000fc40003f66270 */
        /* <DEDUP_REMOVED lines=8> */
[----:B------:R-:W-:Y:S02]  /*75c0*/  VIADD R45, R45, 0xfffffe80 ;  /* 0xfffffe802d2d7836 */ /* 0x000fe40000000000 */
[----:B------:R-:W3:Y:S01]  /*75d0*/  LD.E.64 R22, desc[UR4][R112.64+0x20] ;  /* 0x0000200470167980 */ /* 0x000ee2000c101b00 */
[----:B------:R-:W-:Y:S02]  /*75e0*/  IABS R19, R5 ;  /* 0x0000000500137213 */ /* 0x000fe40000000000 */
[-C--:B--2---:R-:W-:Y:S02]  /*75f0*/  IABS R4, R6.reuse ;  /* 0x0000000600047213 */ /* 0x084fe40000000000 */
[-C--:B------:R-:W-:Y:S02]  /*7600*/  IABS R8, R6.reuse ;  /* 0x0000000600087213 */ /* 0x080fe40000000000 */
[----:B------:R-:W1:Y:S01]  /*7610*/  I2F.RP R10, R4 ;  /* 0x00000004000a7306 */ /* 0x000e620000209400 */
[----:B------:R-:W-:-:S02]  /*7620*/  LOP3.LUT R5, R5, R6, RZ, 0x3c, !PT ;  /* 0x0000000605057212 */ /* 0x000fc400078e3cff */
[----:B------:R-:W-:Y:S02]  /*7630*/  IADD3 R8, PT, PT, RZ, -R8, RZ ;  /* 0x80000008ff087210 */ /* 0x000fe40007ffe0ff */
[----:B------:R-:W-:Y:S02]  /*7640*/  ISETP.GE.AND P3, PT, R5, RZ, PT ;  /* 0x000000ff0500720c */ /* 0x000fe40003f66270 */
        /* <DEDUP_REMOVED lines=22> */
[----:B------:R-:W-:Y:S01]  /*77b0*/  ISETP.GE.AND P1, PT, R45, RZ, PT ;  /* 0x000000ff2d00720c */ /* 0x000fe20003f26270 */
[----:B------:R-:W2:Y:S01]  /*77c0*/  LD.E.64 R18, desc[UR4][R112.64+0x38] ;  /* 0x0000380470127980 */ /* 0x000ea2000c101b00 */
[----:B------:R-:W-:-:S07]  /*77d0*/  ISETP.NE.AND P2, PT, R6, RZ, PT ;  /* 0x000000ff0600720c */ /* 0x000fce0003f45270 */
        /* <DEDUP_REMOVED lines=26> */
.L_x_7009:
        /* <DEDUP_REMOVED lines=8> */
.L_x_7010:
[----:B------:R-:W-:Y:S05]  /*7a00*/  BSYNC.RECONVERGENT B0 ;  /* 0x0000000000007941 */ /* 0x000fea0003800200 */
.L_x_7008:
[C---:B------:R-:W-:Y:S01]  /*7a10*/  @!P0 IMAD.SHL.U32 R5, R134.reuse, 0x40, RZ ;  /* 0x0000004086058824 */ /* 0x040fe200078e00ff */
[CC--:B------:R-:W-:Y:S01]  /*7a20*/  @!P0 LEA R6, P3, R134.reuse, R142.reuse, 0x6 ;  /* 0x0000008e86068211 */ /* 0x0c0fe200078630ff */
[----:B------:R1:W-:Y:S01]  /*7a30*/  @P0 STS.128 [R159+0x1000], RZ ;  /* 0x001000ff9f000388 */ /* 0x0003e20000000c00 */
[C---:B------:R-:W-:Y:S01]  /*7a40*/  @!P0 SHF.L.U64.HI R4, R134.reuse, 0x6, R135 ;  /* 0x0000000686048819 */ /* 0x040fe20000010287 */
[----:B------:R-:W-:Y:S01]  /*7a50*/  BSSY.RECONVERGENT B0, `(.L_x_7011) ;  /* 0x000001c000007945 */ /* 0x000fe20003800200 */
[----:B------:R-:W-:Y:S01]  /*7a60*/  @!P0 IADD3 R18, P2, P1, R5, R142, R5 ;  /* 0x0000008e05128210 */ /* 0x000fe2000795e005 */
[----:B------:R-:W-:Y:S01]  /*7a70*/  @!PT LDS RZ, [RZ] ;  /* 0x00000000fffff984 */ /* 0x000fe20000000800 */
[----:B------:R-:W-:Y:S01]  /*7a80*/  @!PT LDS RZ, [RZ] ;  /* 0x00000000fffff984 */ /* 0x000fe20000000800 */
[----:B------:R-:W-:Y:S01]  /*7a90*/  @!PT LDS RZ, [RZ] ;  /* 0x00000000fffff984 */ /* 0x000fe20000000800 */
[----:B------:R1:W-:Y:S01]  /*7aa0*/  @!P0 LDGSTS.E.BYPASS.LTC128B.128 [R159+0x1000], desc[UR4][R142.64] ;  /* 0x010000008e9f8fae */ /* 0x0003e2000b981a04 */
        /* <DEDUP_REMOVED lines=22> */
.L_x_7012:
[----:B------:R-:W-:Y:S05]  /*7c10*/  BSYNC.RECONVERGENT B0 ;  /* 0x0000000000007941 */ /* 0x000fea0003800200 */
.L_x_7011:
[----:B------:R-:W0:Y:S02]  /*7c20*/  LDGDEPBAR ;  /* 0x00000000000079af */ /* 0x000e240000000000 */
.L_x_7007:
[----:B------:R-:W-:Y:S05]  /*7c30*/  BSYNC.RECONVERGENT B1 ;  /* 0x0000000000017941 */ /* 0x000fea0003800200 */
.L_x_7006:
[----:B------:R-:W3:Y:S01]  /*7c40*/  LD.E R51, desc[UR4][R2.64+0xdc] ;  /* 0x0000dc0402337980 */ /* 0x000ee2000c101900 */
        /* <DEDUP_REMOVED lines=17> */
[----:B------:R-:W4:Y:S02]  /*7d60*/  SHFL.BFLY PT, R5, R4, 0x2, 0x1f ;  /* 0x0c401f0004057f89 */ /* 0x000f2400000e0000 */
[----:B----4-:R-:W-:Y:S02]  /*7d70*/  FMNMX.FTZ R5, R4, R5, !PT ;  /* 0x0000000504057209 */ /* 0x010fe40007810000 */
[----:B------:R-:W-:-:S03]  /*7d80*/  FMNMX3.FTZ R4, R47, R125, R90, !PT ;  /* 0x0000007d2f047276 */ /* 0x000fc6000781005a */
[----:B------:R-:W4:Y:S01]  /*7d90*/  SHFL.BFLY PT, R36, R5, 0x1, 0x1f ;  /* 0x0c201f0005247f89 */ /* 0x000f2200000e0000 */
[----:B------:R-:W-:-:S04]  /*7da0*/  FMNMX3.FTZ R4, R4, R163, R175, !PT ;  /* 0x000000a304047276 */ /* 0x000fc800078100af */
[----:B------:R-:W-:-:S04]  /*7db0*/  FMNMX3.FTZ R4, R4, R181, R183, !PT ;  /* 0x000000b504047276 */ /* 0x000fc800078100b7 */
[----:B------:R-:W-:-:S04]  /*7dc0*/  FMNMX3.FTZ R4, R4, R169, R167, !PT ;  /* 0x000000a904047276 */ /* 0x000fc800078100a7 */
[----:B------:R-:W-:-:S04]  /*7dd0*/  FMNMX3.FTZ R4, R4, R161, R133, !PT ;  /* 0x000000a104047276 */ /* 0x000fc80007810085 */
[----:B------:R-:W-:-:S04]  /*7de0*/  FMNMX3.FTZ R4, R4, R115, R123, !PT ;  /* 0x0000007304047276 */ /* 0x000fc8000781007b */
[----:B------:R-:W-:Y:S02]  /*7df0*/  FMNMX3.FTZ R4, R4, R111, R121, !PT ;  /* 0x0000006f04047276 */ /* 0x000fe40007810079 */
[----:B----4-:R-:W-:Y:S02]  /*7e00*/  FMNMX.FTZ R36, R5, R36, !PT ;  /* 0x0000002405247209 */ /* 0x010fe40007810000 */
        /* <DEDUP_REMOVED lines=12> */
[----:B------:R-:W-:-:S03]  /*7ed0*/  FSEL R5, R36, RZ, P0 ;  /* 0x000000ff24057208 */ /* 0x000fc60000000000 */
[----:B------:R-:W4:Y:S02]  /*7ee0*/  SHFL.BFLY PT, R37, R4, 0x1, 0x1f ;  /* 0x0c201f0004257f89 */ /* 0x000f2400000e0000 */
[----:B------:R-:W-:Y:S01]  /*7ef0*/  FADD.FTZ R102, R0, -R5 ;  /* 0x8000000500667221 */ /* 0x000fe20000010000 */
[----:B----4-:R-:W-:Y:S02]  /*7f00*/  FMNMX.FTZ R37, R4, R37, !PT ;  /* 0x0000002504257209 */ /* 0x010fe40007810000 */
[----:B------:R-:W-:Y:S02]  /*7f10*/  IADD3 R4, PT, PT, R46, 0x3000, RZ ;  /* 0x000030002e047810 */ /* 0x000fe40007ffe0ff */
[----:B------:R-:W-:-:S04]  /*7f20*/  FSETP.NEU.FTZ.AND P1, PT, R37, -INF , PT ;  /* 0xff8000002500780b */ /* 0x000fc80003f3d000 */
[----:B------:R-:W-:-:S05]  /*7f30*/  FSEL R0, R37, RZ, P1 ;  /* 0x000000ff25007208 */ /* 0x000fca0000800000 */
[----:B------:R-:W-:Y:S01]  /*7f40*/  FADD.FTZ R0, R47, -R0 ;  /* 0x800000002f007221 */ /* 0x000fe20000010000 */
[C---:B---3--:R-:W-:Y:S01]  /*7f50*/  FMUL.FTZ R52, R51.reuse, R36 ;  /* 0x0000002433347220 */ /* 0x048fe20000410000 */
[C---:B------:R-:W-:Y:S02]  /*7f60*/  FMUL.FTZ R56, R51.reuse, R37 ;  /* 0x0000002533387220 */ /* 0x040fe40000410000 */
[C---:B------:R-:W-:Y:S01]  /*7f70*/  FMUL.FTZ R104, R51.reuse, R0 ;  /* 0x0000000033687220 */ /* 0x040fe20000410000 */
[----:B------:R-:W-:Y:S01]  /*7f80*/  IADD3 R0, PT, PT, R46, 0x3020, RZ ;  /* 0x000030202e007810 */ /* 0x000fe20007ffe0ff */
[----:B------:R-:W-:Y:S01]  /*7f90*/  FMUL.FTZ R102, R51, R102 ;  /* 0x0000006633667220 */ /* 0x000fe20000410000 */
[----:B------:R-:W-:Y:S02]  /*7fa0*/  FSEL R52, R52, RZ, P0 ;  /* 0x000000ff34347208 */ /* 0x000fe40000000000 */
[----:B------:R-:W-:Y:S01]  /*7fb0*/  FSEL R56, R56, RZ, P1 ;  /* 0x000000ff38387208 */ /* 0x000fe20000800000 */
[----:B------:R-:W3:Y:S01]  /*7fc0*/  MUFU.EX2 R104, R104 ;  /* 0x0000006800687308 */ /* 0x000ee20000000800 */
[----:B------:R-:W-:Y:S01]  /*7fd0*/  @P5 IADD3 R0, PT, PT, R4, -0x20, RZ ;  /* 0xffffffe004005810 */ /* 0x000fe20007ffe0ff */
[-CC-:B------:R-:W-:Y:S01]  /*7fe0*/  FFMA.FTZ R45, R41, R51.reuse, -R52.reuse ;  /* 0x00000033292d7223 */ /* 0x180fe20000010834 */
[-CC-:B------:R-:W-:Y:S01]  /*7ff0*/  FFMA.FTZ R41, R17, R51.reuse, -R52.reuse ;  /* 0x0000003311297223 */ /* 0x180fe20000010834 */
[-CC-:B------:R-:W-:Y:S01]  /*8000*/  FFMA.FTZ R88, R179, R51.reuse, -R52.reuse ;  /* 0x00000033b3587223 */ /* 0x180fe20000010834 */
[----:B-1----:R-:W1:Y:S01]  /*8010*/  LDSM.16.MT88.4 R16, [R46+0x3000] ;  /* 0x003000002e10783b */ /* 0x002e620000004200 */
        /* <DEDUP_REMOVED lines=8> */
[----:B--2---:R-:W2:Y:S01]  /*80a0*/  LDSM.16.MT88.4 R4, [R0] ;  /* 0x000000000004783b */ /* 0x004ea20000004200 */
[----:B------:R-:W-:Y:S01]  /*80b0*/  MUFU.EX2 R177, R177 ;  /* 0x000000b100b17308 */ /* 0x000fe20000000800 */
[-CC-:B------:R-:W-:Y:S01]  /*80c0*/  FFMA.FTZ R42, R13, R51.reuse, -R52.reuse ;  /* 0x000000330d2a7223 */ /* 0x180fe20000010834 */
[-CC-:B------:R-:W-:Y:S01]  /*80d0*/  FFMA.FTZ R40, R15, R51.reuse, -R52.reuse ;  /* 0x000000330f287223 */ /* 0x180fe20000010834 */
[-CC-:B------:R-:W-:Y:S01]  /*80e0*/  FFMA.FTZ R39, R11, R51.reuse, -R52.reuse ;  /* 0x000000330b277223 */ /* 0x180fe20000010834 */
[-CC-:B------:R-:W-:Y:S01]  /*80f0*/  FFMA.FTZ R38, R9, R51.reuse, -R52.reuse ;  /* 0x0000003309267223 */ /* 0x180fe20000010834 */
[-C--:B---3--:R-:W-:Y:S01]  /*8100*/  FMUL.FTZ R12, R80, R104.reuse ;  /* 0x00000068500c7220 */ /* 0x088fe20000410000 */
[-C--:B------:R-:W-:Y:S01]  /*8110*/  FMUL.FTZ R13, R81, R104.reuse ;  /* 0x00000068510d7220 */ /* 0x080fe20000410000 */
[----:B------:R-:W3:Y:S01]  /*8120*/  LDSM.16.MT88.4 R24, [R0+0x400] ;  /* 0x000400000018783b */ /* 0x000ee20000004200 */
[----:B------:R-:W4:Y:S01]  /*8130*/  MUFU.EX2 R98, R98 ;  /* 0x0000006200627308 */ /* 0x000f220000000800 */
[-C--:B------:R-:W-:Y:S01]  /*8140*/  FMUL.FTZ R76, R76, R104.reuse ;  /* 0x000000684c4c7220 */ /* 0x080fe20000410000 */
[-C--:B------:R-:W-:Y:S01]  /*8150*/  FMUL.FTZ R77, R77, R104.reuse ;  /* 0x000000684d4d7220 */ /* 0x080fe20000410000 */
[-CC-:B------:R-:W-:Y:S01]  /*8160*/  FFMA.FTZ R92, R127, R51.reuse, -R52.reuse ;  /* 0x000000337f5c7223 */ /* 0x180fe20000010834 */
[-CC-:B------:R-:W-:Y:S01]  /*8170*/  FFMA.FTZ R165, R165, R51.reuse, -R52.reuse ;  /* 0x00000033a5a57223 */ /* 0x180fe20000010834 */
[-C--:B------:R-:W-:Y:S01]  /*8180*/  FFMA.FTZ R127, R191, R51.reuse, -R52 ;  /* 0x00000033bf7f7223 */ /* 0x080fe20000010834 */
[-CC-:B------:R-:W-:Y:S01]  /*8190*/  FFMA.FTZ R125, R181, R51.reuse, -R56.reuse ;  /* 0x00000033b57d7223 */ /* 0x180fe20000010838 */
[-CC-:B------:R-:W-:Y:S01]  /*81a0*/  FFMA.FTZ R90, R183, R51.reuse, -R56.reuse ;  /* 0x00000033b75a7223 */ /* 0x180fe20000010838 */
[----:B------:R-:W-:Y:S01]  /*81b0*/  MUFU.EX2 R173, R173 ;  /* 0x000000ad00ad7308 */ /* 0x000fe20000000800 */
[-CC-:B------:R-:W-:Y:S01]  /*81c0*/  FFMA.FTZ R80, R169, R51.reuse, -R56.reuse ;  /* 0x00000033a9507223 */ /* 0x180fe20000010838 */
[-C--:B------:R-:W-:Y:S01]  /*81d0*/  FFMA.FTZ R167, R167, R51.reuse, -R56 ;  /* 0x00000033a7a77223 */ /* 0x080fe20000010838 */
[-C--:B------:R-:W-:Y:S01]  /*81e0*/  FMUL.FTZ R28, R72, R104.reuse ;  /* 0x00000068481c7220 */ /* 0x080fe20000410000 */
[-C--:B------:R-:W-:Y:S01]  /*81f0*/  FMUL.FTZ R29, R73, R104.reuse ;  /* 0x00000068491d7220 */ /* 0x080fe20000410000 */
[-C--:B------:R-:W-:Y:S01]  /*8200*/  FMUL.FTZ R68, R68, R104.reuse ;  /* 0x0000006844447220 */ /* 0x080fe20000410000 */
[-C--:B------:R-:W-:Y:S01]  /*8210*/  FMUL.FTZ R69, R69, R104.reuse ;  /* 0x0000006845457220 */ /* 0x080fe20000410000 */
[--C-:B------:R-:W-:Y:S01]  /*8220*/  FFMA.FTZ R113, R197, R51, -R52.reuse ;  /* 0x00000033c5717223 */ /* 0x100fe20000010834 */
[----:B------:R-:W5:Y:S01]  /*8230*/  MUFU.EX2 R94, R94 ;  /* 0x0000005e005e7308 */ /* 0x000f620000000800 */
[----:B----4-:R-:W-:Y:S01]  /*8240*/  F2FP.F16.F32.PACK_AB R9, R98, R177 ;  /* 0x000000b16209723e */ /* 0x010fe200000000ff */
        /* <DEDUP_REMOVED lines=13> */
[----:B------:R-:W-:Y:S01]  /*8320*/  FFMA.FTZ R48, R43, R51, -R52 ;  /* 0x000000332b307223 */ /* 0x000fe20000010834 */
[----:B------:R-:W4:Y:S01]  /*8330*/  MUFU.EX2 R100, R100 ;  /* 0x0000006400647308 */ /* 0x000f220000000800 */
[----:B-----5:R-:W-:Y:S01]  /*8340*/  F2FP.F16.F32.PACK_AB R11, R94, R173 ;  /* 0x000000ad5e0b723e */ /* 0x020fe200000000ff */
[-CC-:B------:R-:W-:Y:S01]  /*8350*/  FFMA.FTZ R81, R99, R51.reuse, -R56.reuse ;  /* 0x0000003363517223 */ /* 0x180fe20000010838 */
[-C--:B------:R-:W-:Y:S01]  /*8360*/  FFMA.FTZ R110, R109, R51.reuse, -R56 ;  /* 0x000000336d6e7223 */ /* 0x080fe20000010838 */
[-C--:B------:R-:W-:Y:S01]  /*8370*/  FFMA.FTZ R43, R215, R51.reuse, -R52 ;  /* 0x00000033d72b7223 */ /* 0x080fe20000010834 */
[-CC-:B------:R-:W-:Y:S01]  /*8380*/  FFMA.FTZ R112, R97, R51.reuse, -R56.reuse ;  /* 0x0000003361707223 */ /* 0x180fe20000010838 */
[-CC-:B------:R-:W-:Y:S01]  /*8390*/  FFMA.FTZ R93, R93, R51.reuse, -R56.reuse ;  /* 0x000000335d5d7223 */ /* 0x180fe20000010838 */
[-CC-:B------:R-:W-:Y:S01]  /*83a0*/  FFMA.FTZ R89, R89, R51.reuse, -R56.reuse ;  /* 0x0000003359597223 */ /* 0x180fe20000010838 */
[----:B------:R-:W-:Y:S01]  /*83b0*/  MUFU.EX2 R163, R163 ;  /* 0x000000a300a37308 */ /* 0x000fe20000000800 */
[-C--:B------:R-:W-:Y:S01]  /*83c0*/  FFMA.FTZ R114, R101, R51.reuse, -R56 ;  /* 0x0000003365727223 */ /* 0x080fe20000010838 */
[-CC-:B------:R-:W-:Y:S01]  /*83d0*/  FFMA.FTZ R47, R193, R51.reuse, -R52.reuse ;  /* 0x00000033c12f7223 */ /* 0x180fe20000010834 */
[-C--:B------:R-:W-:Y:S01]  /*83e0*/  FFMA.FTZ R106, R189, R51.reuse, -R52 ;  /* 0x00000033bd6a7223 */ /* 0x080fe20000010834 */
[-CC-:B------:R-:W-:Y:S01]  /*83f0*/  FFMA.FTZ R61, R61, R51.reuse, -R56.reuse ;  /* 0x000000333d3d7223 */ /* 0x180fe20000010838 */
[-CC-:B------:R-:W-:Y:S01]  /*8400*/  FFMA.FTZ R59, R59, R51.reuse, -R56.reuse ;  /* 0x000000333b3b7223 */ /* 0x180fe20000010838 */
[-C--:B------:R-:W-:Y:S01]  /*8410*/  FFMA.FTZ R57, R57, R51.reuse, -R56 ;  /* 0x0000003339397223 */ /* 0x080fe20000010838 */
[--C-:B------:R-:W-:Y:S01]  /*8420*/  FFMA.FTZ R99, R187, R51, -R52.reuse ;  /* 0x00000033bb637223 */ /* 0x100fe20000010834 */
[----:B------:R-:W5:Y:S01]  /*8430*/  MUFU.EX2 R96, R96 ;  /* 0x0000006000607308 */ /* 0x000f620000000800 */
[----:B----4-:R-:W-:Y:S01]  /*8440*/  F2FP.F16.F32.PACK_AB R8, R100, R179 ;  /* 0x000000b36408723e */ /* 0x010fe200000000ff */
[----:B------:R-:W-:Y:S01]  /*8450*/  FFMA.FTZ R179, R166, R104, R179 ;  /* 0x00000068a6b37223 */ /* 0x000fe200000100b3 */
[-CC-:B------:R-:W-:Y:S01]  /*8460*/  FFMA.FTZ R108, R185, R51.reuse, -R52.reuse ;  /* 0x00000033b96c7223 */ /* 0x180fe20000010834 */
[-C--:B------:R-:W-:Y:S01]  /*8470*/  FFMA.FTZ R97, R171, R51.reuse, -R52 ;  /* 0x00000033ab617223 */ /* 0x080fe20000010834 */
[----:B------:R-:W-:Y:S01]  /*8480*/  FFMA.FTZ R166, R54, R51, -R56 ;  /* 0x0000003336a67223 */ /* 0x000fe20000010838 */
[----:B------:R-:W-:Y:S01]  /*8490*/  FADD.FTZ R100, R100, R179 ;  /* 0x000000b364647221 */ /* 0x000fe20000010000 */
[----:B------:R-:W-:Y:S01]  /*84a0*/  ISETP.GT.U32.AND P0, PT, R66, R141, PT ;  /* 0x0000008d4200720c */ /* 0x000fe20003f04070 */
[----:B------:R-:W4:Y:S08]  /*84b0*/  MUFU.EX2 R102, R102 ;  /* 0x0000006600667308 */ /* 0x000f300000000800 */
[----:B------:R-:W-:Y:S01]  /*84c0*/  MUFU.EX2 R165, R165 ;  /* 0x000000a500a57308 */ /* 0x000fe20000000800 */
[----:B-----5:R-:W-:Y:S01]  /*84d0*/  F2FP.F16.F32.PACK_AB R10, R96, R163 ;  /* 0x000000a3600a723e */ /* 0x020fe200000000ff */
[----:B------:R-:W-:-:S02]  /*84e0*/  FADD.FTZ R163, R163, R100 ;  /* 0x00000064a3a37221 */ /* 0x000fc40000010000 */
[----:B------:R-:W-:Y:S02]  /*84f0*/  @P0 IADD3 R84, PT, PT, R84, -0x3, RZ ;  /* 0xfffffffd54540810 */ /* 0x000fe40007ffe0ff */
[----:B------:R-:W-:Y:S02]  /*8500*/  FADD.FTZ R96, R96, R163 ;  /* 0x000000a360607221 */ /* 0x000fe40000010000 */
[----:B------:R-:W5:Y:S01]  /*8510*/  MUFU.EX2 R92, R92 ;  /* 0x0000005c005c7308 */ /* 0x000f620000000800 */
        /* <DEDUP_REMOVED lines=8> */
[C---:B-1----:R-:W-:Y:S01]  /*85a0*/  HMMA.16816.F32 R12, R8.reuse, R16, R12 ;  /* 0x00000010080c723c */ /* 0x042fe2000000180c */
[-C--:B------:R-:W-:Y:S01]  /*85b0*/  FMUL.FTZ R71, R71, R102.reuse ;  /* 0x0000006647477220 */ /* 0x080fe20000410000 */
[-CC-:B------:R-:W-:Y:S01]  /*85c0*/  FFMA.FTZ R75, R121, R51.reuse, -R56.reuse ;  /* 0x00000033794b7223 */ /* 0x180fe20000010838 */
[-CC-:B------:R-:W-:Y:S01]  /*85d0*/  FFMA.FTZ R74, R119, R51.reuse, -R56.reuse ;  /* 0x00000033774a7223 */ /* 0x180fe20000010838 */
[-CC-:B------:R-:W-:Y:S01]  /*85e0*/  FFMA.FTZ R82, R105, R51.reuse, -R56.reuse ;  /* 0x0000003369527223 */ /* 0x180fe20000010838 */
[----:B------:R-:W-:Y:S01]  /*85f0*/  FFMA.FTZ R83, R117, R51, -R56 ;  /* 0x0000003375537223 */ /* 0x000fe20000010838 */
[----:B------:R-:W-:Y:S01]  /*8600*/  FFMA.FTZ R177, R164, R102, R177 ;  /* 0x00000066a4b17223 */ /* 0x000fe200000100b1 */
[----:B------:R-:W1:Y:S01]  /*8610*/  MUFU.EX2 R88, R88 ;  /* 0x0000005800587308 */ /* 0x000e620000000800 */
[----:B------:R-:W-:Y:S01]  /*8620*/  HMMA.16816.F32 R16, R8, R18, R76 ;  /* 0x000000120810723c */ /* 0x000fe2000000184c */
[----:B-----5:R-:W-:Y:S01]  /*8630*/  F2FP.F16.F32.PACK_AB R33, R92, R165 ;  /* 0x000000a55c21723e */ /* 0x020fe200000000ff */
[----:B------:R-:W-:Y:S01]  /*8640*/  FADD.FTZ R98, R98, R177 ;  /* 0x000000b162627221 */ /* 0x000fe20000010000 */
[----:B------:R-:W-:-:S03]  /*8650*/  FFMA.FTZ R164, R49, R51, -R52 ;  /* 0x0000003331a47223 */ /* 0x000fc60000010834 */
[----:B------:R-:W-:Y:S01]  /*8660*/  FADD.FTZ R173, R173, R98 ;  /* 0x00000062adad7221 */ /* 0x000fe20000010000 */
[----:B------:R-:W-:Y:S01]  /*8670*/  MUFU.EX2 R125, R125 ;  /* 0x0000007d007d7308 */ /* 0x000fe20000000800 */
[C---:B--2---:R-:W-:Y:S07]  /*8680*/  HMMA.16816.F32 R28, R8.reuse, R4, R28 ;  /* 0x00000004081c723c */ /* 0x044fee000000181c */
[----:B------:R-:W2:Y:S01]  /*8690*/  MUFU.EX2 R90, R90 ;  /* 0x0000005a005a7308 */ /* 0x000ea20000000800 */
[----:B------:R-:W-:Y:S01]  /*86a0*/  HMMA.16816.F32 R8, R8, R6, R68 ;  /* 0x000000060808723c */ /* 0x000fe20000001844 */
[----:B------:R-:W4:Y:S01]  /*86b0*/  LDSM.16.MT88.4 R4, [R46+0x3800] ;  /* 0x003800002e04783b */ /* 0x000f220000004200 */
[----:B-1----:R-:W-:Y:S01]  /*86c0*/  F2FP.F16.F32.PACK_AB R35, R88, R127 ;  /* 0x0000007f5823723e */ /* 0x002fe200000000ff */
[-CC-:B------:R-:W-:Y:S01]  /*86d0*/  FFMA.FTZ R68, R115, R51.reuse, -R56.reuse ;  /* 0x0000003373447223 */ /* 0x180fe20000010838 */
[-CC-:B------:R-:W-:Y:S01]  /*86e0*/  FFMA.FTZ R71, R123, R51.reuse, -R56.reuse ;  /* 0x000000337b477223 */ /* 0x180fe20000010838 */
[----:B------:R-:W-:-:S02]  /*86f0*/  FFMA.FTZ R70, R111, R51, -R56 ;  /* 0x000000336f467223 */ /* 0x000fc40000010838 */
        /* <DEDUP_REMOVED lines=19> */
[----:B------:R-:W4:Y:S01]  /*8830*/  MUFU.EX2 R69, R133 ;  /* 0x0000008500457308 */ /* 0x000f220000000800 */
[----:B--2---:R-:W-:-:S02]  /*8840*/  F2FP.F16.F32.PACK_AB R33, R86, R113 ;  /* 0x000000715621723e */ /* 0x004fc400000000ff */
[----:B-----5:R-:W-:-:S05]  /*8850*/  F2FP.F16.F32.PACK_AB R35, R62, R103 ;  /* 0x000000673e23723e */ /* 0x020fca00000000ff */
[----:B------:R-:W-:Y:S08]  /*8860*/  MUFU.EX2 R68, R68 ;  /* 0x0000004400447308 */ /* 0x000ff00000000800 */
[----:B------:R-:W2:Y:S01]  /*8870*/  MUFU.EX2 R71, R71 ;  /* 0x0000004700477308 */ /* 0x000ea20000000800 */
[----:B----4-:R-:W-:Y:S01]  /*8880*/  F2FP.F16.F32.PACK_AB R32, R69, R72 ;  /* 0x000000484520723e */ /* 0x010fe200000000ff */
[----:B------:R-:W-:-:S02]  /*8890*/  FADD.FTZ R72, R72, R77 ;  /* 0x0000004d48487221 */ /* 0x000fc40000010000 */
[----:B------:R-:W-:Y:S02]  /*88a0*/  LDSM.16.MT88.4 R76, [R46+0x4c00] ;  /* 0x004c00002e4c783b */ /* 0x000fe40000004200 */
        /* <DEDUP_REMOVED lines=17> */
[----:B--2---:R-:W-:-:S04]  /*89c0*/  F2FP.F16.F32.PACK_AB R35, R55, R58 ;  /* 0x0000003a3723723e */ /* 0x004fc800000000ff */
[----:B------:R-:W-:Y:S08]  /*89d0*/  MUFU.EX2 R73, R73 ;  /* 0x0000004900497308 */ /* 0x000ff00000000800 */
[----:B------:R-:W2:Y:S01]  /*89e0*/  MUFU.EX2 R74, R74 ;  /* 0x0000004a004a7308 */ /* 0x000ea20000000800 */
[----:B-1----:R-:W-:Y:S01]  /*89f0*/  F2FP.F16.F32.PACK_AB R32, R75, R70 ;  /* 0x000000464b20723e */ /* 0x002fe200000000ff */
[----:B------:R-:W-:-:S06]  /*8a00*/  FADD.FTZ R70, R70, R71 ;  /* 0x0000004746467221 */ /* 0x000fcc0000010000 */
[----:B------:R-:W-:Y:S08]  /*8a10*/  MUFU.EX2 R53, R53 ;  /* 0x0000003500357308 */ /* 0x000ff00000000800 */
[----:B------:R-:W1:Y:S01]  /*8a20*/  MUFU.EX2 R50, R50 ;  /* 0x0000003200327308 */ /* 0x000e620000000800 */
[----:B--2---:R-:W-:-:S07]  /*8a30*/  F2FP.F16.F32.PACK_AB R34, R74, R73 ;  /* 0x000000494a22723e */ /* 0x004fce00000000ff */
[C---:B---3--:R-:W-:Y:S01]  /*8a40*/  HMMA.16816.F32 R12, R32.reuse, R8, R12 ;  /* 0x00000008200c723c */ /* 0x048fe2000000180c */
        /* <DEDUP_REMOVED lines=26> */
[----:B------:R-:W-:Y:S01]  /*8bf0*/  FADD.FTZ R32, R94, R173 ;  /* 0x000000ad5e207221 */ /* 0x000fe20000010000 */
[----:B------:R-:W2:Y:S01]  /*8c00*/  MUFU.EX2 R93, R93 ;  /* 0x0000005d005d7308 */ /* 0x000ea20000000800 */
[----:B----4-:R-:W-:Y:S01]  /*8c10*/  F2FP.F16.F32.PACK_AB R11, R40, R41 ;  /* 0x00000029280b723e */ /* 0x010fe200000000ff */
[----:B------:R-:W-:Y:S01]  /*8c20*/  FFMA.FTZ R94, R67, R51, -R56 ;  /* 0x00000033435e7223 */ /* 0x000fe20000010838 */
[----:B------:R-:W-:-:S02]  /*8c30*/  FADD.FTZ R165, R165, R32 ;  /* 0x00000020a5a57221 */ /* 0x000fc40000010000 */
[----:B------:R-:W-:Y:S02]  /*8c40*/  LDSM.16.MT88.4 R32, [R46+0x4800] ;  /* 0x004800002e20783b */ /* 0x000fe40000004200 */
        /* <DEDUP_REMOVED lines=8> */
[----:B------:R-:W-:Y:S03]  /*8cd0*/  MUFU.EX2 R39, R39 ;  /* 0x0000002700277308 */ /* 0x000fe60000000800 */
[----:B------:R-:W-:-:S04]  /*8ce0*/  FADD.FTZ R103, R103, R86 ;  /* 0x0000005667677221 */ /* 0x000fc80000010000 */
[----:B------:R-:W-:Y:S01]  /*8cf0*/  FADD.FTZ R62, R62, R103 ;  /* 0x000000673e3e7221 */ /* 0x000fe20000010000 */
[----:B------:R-:W2:Y:S01]  /*8d00*/  MUFU.EX2 R38, R38 ;  /* 0x0000002600267308 */ /* 0x000ea20000000800 */
[----:B---3--:R-:W-:-:S07]  /*8d10*/  F2FP.F16.F32.PACK_AB R10, R114, R89 ;  /* 0x00000059720a723e */ /* 0x008fce00000000ff */
[C---:B-----5:R-:W-:Y:S01]  /*8d20*/  HMMA.16816.F32 R12, R8.reuse, R4, R12 ;  /* 0x00000004080c723c */ /* 0x060fe2000000180c */
[----:B------:R-:W-:Y:S07]  /*8d30*/  MUFU.EX2 R47, R47 ;  /* 0x0000002f002f7308 */ /* 0x000fee0000000800 */
[C---:B------:R-:W-:Y:S01]  /*8d40*/  HMMA.16816.F32 R16, R8.reuse, R6, R16 ;  /* 0x000000060810723c */ /* 0x040fe20000001810 */
[----:B------:R-:W3:Y:S01]  /*8d50*/  LDSM.16.MT88.4 R4, [R0+0x1800] ;  /* 0x001800000004783b */ /* 0x000ee20000004200 */
[----:B------:R-:W4:Y:S06]  /*8d60*/  MUFU.EX2 R106, R106 ;  /* 0x0000006a006a7308 */ /* 0x000f2c0000000800 */
[C---:B-1----:R-:W-:Y:S01]  /*8d70*/  HMMA.16816.F32 R28, R8.reuse, R20, R28 ;  /* 0x00000014081c723c */ /* 0x042fe2000000181c */
[--C-:B------:R-:W-:Y:S01]  /*8d80*/  FFMA.FTZ R21, R85, R51, -R56.reuse ;  /* 0x0000003355157223 */ /* 0x100fe20000010838 */
[----:B------:R1:W-:Y:S06]  /*8d90*/  MUFU.EX2 R20, R57 ;  /* 0x0000003900147308 */ /* 0x0003ec0000000800 */
[----:B------:R-:W-:Y:S01]  /*8da0*/  HMMA.16816.F32 R24, R8, R22, R24 ;  /* 0x000000160818723c */ /* 0x000fe20000001818 */
[----:B--2---:R-:W-:Y:S01]  /*8db0*/  F2FP.F16.F32.PACK_AB R9, R38, R39 ;  /* 0x000000272609723e */ /* 0x004fe200000000ff */
[----:B------:R-:W-:Y:S01]  /*8dc0*/  MUFU.EX2 R61, R61 ;  /* 0x0000003d003d7308 */ /* 0x000fe20000000800 */
[----:B----4-:R-:W-:Y:S01]  /*8dd0*/  F2FP.F16.F32.PACK_AB R11, R106, R47 ;  /* 0x0000002f6a0b723e */ /* 0x010fe200000000ff */
[-CC-:B------:R-:W-:Y:S01]  /*8de0*/  FFMA.FTZ R22, R63, R51.reuse, -R56.reuse ;  /* 0x000000333f167223 */ /* 0x180fe20000010838 */
[----:B------:R-:W-:-:S05]  /*8df0*/  FFMA.FTZ R23, R91, R51, -R56 ;  /* 0x000000335b177223 */ /* 0x000fca0000010838 */
[----:B------:R-:W2:Y:S01]  /*8e00*/  MUFU.EX2 R94, R94 ;  /* 0x0000005e005e7308 */ /* 0x000ea20000000800 */
[----:B-1----:R-:W-:-:S04]  /*8e10*/  FADD.FTZ R57, R95, R62 ;  /* 0x0000003e5f397221 */ /* 0x002fc80000010000 */
[----:B------:R-:W-:Y:S01]  /*8e20*/  FADD.FTZ R57, R60, R57 ;  /* 0x000000393c397221 */ /* 0x000fe20000010000 */
[----:B------:R-:W-:Y:S02]  /*8e30*/  FADD.FTZ R60, R75, R70 ;  /* 0x000000464b3c7221 */ /* 0x000fe40000010000 */
[----:B------:R-:W1:Y:S01]  /*8e40*/  MUFU.EX2 R59, R59 ;  /* 0x0000003b003b7308 */ /* 0x000e620000000800 */
[----:B------:R-:W-:Y:S01]  /*8e50*/  FADD.FTZ R58, R58, R57 ;  /* 0x000000393a3a7221 */ /* 0x000fe20000010000 */
[----:B------:R-:W-:Y:S01]  /*8e60*/  FADD.FTZ R73, R73, R60 ;  /* 0x0000003c49497221 */ /* 0x000fe20000010000 */
[----:B------:R4:W5:Y:S02]  /*8e70*/  LDSM.16.MT88.4 R68, [R0+0x1c00] ;  /* 0x001c00000044783b */ /* 0x0009640000004200 */
[----:B------:R-:W-:Y:S01]  /*8e80*/  FADD.FTZ R58, R55, R58 ;  /* 0x0000003a373a7221 */ /* 0x000fe20000010000 */
[----:B------:R-:W-:Y:S02]  /*8e90*/  FADD.FTZ R73, R74, R73 ;  /* 0x000000494a497221 */ /* 0x000fe40000010000 */
[----:B------:R-:W-:Y:S01]  /*8ea0*/  MUFU.EX2 R99, R99 ;  /* 0x0000006300637308 */ /* 0x000fe20000000800 */
[----:B--2---:R-:W-:Y:S01]  /*8eb0*/  F2FP.F16.F32.PACK_AB R8, R94, R61 ;  /* 0x0000003d5e08723e */ /* 0x004fe200000000ff */
[----:B------:R-:W-:Y:S01]  /*8ec0*/  FADD.FTZ R53, R53, R58 ;  /* 0x0000003a35357221 */ /* 0x000fe20000010000 */
[----:B------:R-:W-:-:S03]  /*8ed0*/  FADD.FTZ R82, R82, R73 ;  /* 0x0000004952527221 */ /* 0x000fc60000010000 */
[----:B------:R-:W-:Y:S01]  /*8ee0*/  FADD.FTZ R53, R50, R53 ;  /* 0x0000003532357221 */ /* 0x000fe20000010000 */
[----:B------:R-:W-:Y:S01]  /*8ef0*/  FADD.FTZ R82, R83, R82 ;  /* 0x0000005253527221 */ /* 0x000fe20000010000 */
[----:B------:R-:W2:Y:S01]  /*8f00*/  MUFU.EX2 R108, R108 ;  /* 0x0000006c006c7308 */ /* 0x000ea20000000800 */
[----:B-1----:R-:W-:Y:S01]  /*8f10*/  F2FP.F16.F32.PACK_AB R10, R20, R59 ;  /* 0x0000003b140a723e */ /* 0x002fe200000000ff */
[----:B------:R-:W-:-:S04]  /*8f20*/  FADD.FTZ R48, R48, R53 ;  /* 0x0000003530307221 */ /* 0x000fc80000010000 */
[----:B------:R-:W-:Y:S02]  /*8f30*/  FADD.FTZ R48, R45, R48 ;  /* 0x000000302d307221 */ /* 0x000fe40000010000 */
[C---:B---3--:R-:W-:Y:S01]  /*8f40*/  HMMA.16816.F32 R28, R8.reuse, R4, R28 ;  /* 0x00000004081c723c */ /* 0x048fe2000000181c */
[----:B------:R-:W-:Y:S01]  /*8f50*/  FADD.FTZ R5, R81, R82 ;  /* 0x0000005251057221 */ /* 0x000fe20000010000 */
[----:B------:R-:W-:Y:S01]  /*8f60*/  FADD.FTZ R43, R43, R48 ;  /* 0x000000302b2b7221 */ /* 0x000fe20000010000 */
[----:B------:R-:W-:Y:S01]  /*8f70*/  MUFU.EX2 R21, R21 ;  /* 0x0000001500157308 */ /* 0x000fe20000000800 */
[-C--:B----4-:R-:W-:Y:S01]  /*8f80*/  MOV R0, R36.reuse ;  /* 0x0000002400007202 */ /* 0x090fe20000000f00 */
[----:B------:R-:W-:Y:S01]  /*8f90*/  FADD.FTZ R5, R110, R5 ;  /* 0x000000056e057221 */ /* 0x000fe20000010000 */
[----:B------:R-:W-:Y:S01]  /*8fa0*/  FADD.FTZ R42, R42, R43 ;  /* 0x0000002b2a2a7221 */ /* 0x000fe20000010000 */
[----:B------:R-:W-:Y:S01]  /*8fb0*/  @P0 MOV R0, R36 ;  /* 0x0000002400000202 */ /* 0x000fe20000000f00 */
[----:B------:R-:W-:Y:S01]  /*8fc0*/  HMMA.16816.F32 R12, R8, R32, R12 ;  /* 0x00000020080c723c */ /* 0x000fe2000000180c */
[----:B------:R-:W-:Y:S01]  /*8fd0*/  FADD.FTZ R112, R112, R5 ;  /* 0x0000000570707221 */ /* 0x000fe20000010000 */
[----:B------:R-:W-:Y:S01]  /*8fe0*/  FADD.FTZ R41, R41, R42 ;  /* 0x0000002a29297221 */ /* 0x000fe20000010000 */
[----:B------:R-:W1:Y:S01]  /*8ff0*/  MUFU.EX2 R22, R22 ;  /* 0x0000001600167308 */ /* 0x000e620000000800 */
[----:B--2---:R-:W-:Y:S01]  /*9000*/  F2FP.F16.F32.PACK_AB R5, R108, R99 ;  /* 0x000000636c05723e */ /* 0x004fe200000000ff */
[----:B------:R-:W-:Y:S01]  /*9010*/  FADD.FTZ R112, R93, R112 ;  /* 0x000000705d707221 */ /* 0x000fe20000010000 */
[----:B------:R-:W-:-:S02]  /*9020*/  FADD.FTZ R40, R40, R41 ;  /* 0x0000002928287221 */ /* 0x000fc40000010000 */
[C---:B------:R-:W-:Y:S01]  /*9030*/  HMMA.16816.F32 R16, R8.reuse, R34, R16 ;  /* 0x000000220810723c */ /* 0x040fe20000001810 */
        /* <DEDUP_REMOVED lines=9> */
[----:B-1----:R-:W-:Y:S01]  /*90d0*/  F2FP.F16.F32.PACK_AB R4, R22, R21 ;  /* 0x000000151604723e */ /* 0x002fe200000000ff */
[----:B------:R-:W-:Y:S01]  /*90e0*/  FADD.FTZ R94, R94, R61 ;  /* 0x0000003d5e5e7221 */ /* 0x000fe20000010000 */
[----:B------:R-:W-:Y:S01]  /*90f0*/  FADD.FTZ R106, R106, R47 ;  /* 0x0000002f6a6a7221 */ /* 0x000fe20000010000 */
[----:B------:R-:W-:-:S02]  /*9100*/  MOV R47, R37 ;  /* 0x00000025002f7202 */ /* 0x000fc40000000f00 */
[----:B------:R-:W-:Y:S01]  /*9110*/  FADD.FTZ R59, R59, R94 ;  /* 0x0000005e3b3b7221 */ /* 0x000fe20000010000 */
[----:B------:R-:W-:Y:S01]  /*9120*/  FADD.FTZ R99, R99, R106 ;  /* 0x0000006a63637221 */ /* 0x000fe20000010000 */
[----:B------:R-:W1:Y:S01]  /*9130*/  MUFU.EX2 R166, R166 ;  /* 0x000000a600a67308 */ /* 0x000e620000000800 */
[----:B------:R-:W-:Y:S01]  /*9140*/  @P0 MOV R47, R37 ;  /* 0x00000025002f0202 */ /* 0x000fe20000000f00 */
[----:B------:R-:W-:Y:S01]  /*9150*/  FADD.FTZ R20, R20, R59 ;  /* 0x0000003b14147221 */ /* 0x000fe20000010000 */
[----:B------:R-:W-:-:S03]  /*9160*/  FADD.FTZ R108, R108, R99 ;  /* 0x000000636c6c7221 */ /* 0x000fc60000010000 */
[----:B------:R-:W-:Y:S02]  /*9170*/  FADD.FTZ R21, R21, R20 ;  /* 0x0000001415157221 */ /* 0x000fe40000010000 */
[----:B------:R-:W2:Y:S02]  /*9180*/  MUFU.EX2 R164, R164 ;  /* 0x000000a400a47308 */ /* 0x000ea40000000800 */
        /* <DEDUP_REMOVED lines=8> */
[C---:B-----5:R-:W-:Y:S08]  /*9210*/  HMMA.16816.F32 R72, R4.reuse, R68, R28 ;  /* 0x000000440448723c */ /* 0x060ff0000000181c */
[C---:B------:R-:W-:Y:S08]  /*9220*/  HMMA.16816.F32 R76, R4.reuse, R78, R16 ;  /* 0x0000004e044c723c */ /* 0x040ff00000001810 */
[----:B------:R-:W-:Y:S01]  /*9230*/  HMMA.16816.F32 R68, R4, R70, R24 ;  /* 0x000000460444723c */ /* 0x000fe20000001818 */
[----:B------:R-:W-:-:S04]  /*9240*/  NOP ;  /* 0x0000000000007918 */ /* 0x000fc80000000000 */
[----:B------:R-:W-:-:S15]  /*9250*/  @P0 BRA `(.L_x_7013) ;  /* 0x0000000000040947 */ /* 0x000fde0003800000 */
.L_x_7002:
[----:B------:R-:W-:-:S05]  /*9260*/  IADD3 R84, PT, PT, R66, -0x1, RZ ;  /* 0xffffffff42547810 */ /* 0x000fca0007ffe0ff */
.L_x_7013:
[----:B------:R-:W-:Y:S05]  /*9270*/  BSYNC B2 ;  /* 0x0000000000027941 */ /* 0x000fea0003800000 */
.L_x_7001:
[----:B------:R-:W-:-:S13]  /*9280*/  ISETP.GE.AND P0, PT, R84, R141, PT ;  /* 0x0000008d5400720c */ /* 0x000fda0003f06270 */
[----:B------:R-:W-:Y:S05]  /*9290*/  @!P0 BRA `(.L_x_7014) ;  /* 0x0000003c00108947 */ /* 0x000fea0003800000 */
[----:B------:R-:W-:Y:S01]  /*92a0*/  IMAD.SHL.U32 R163, R84, 0x80, RZ ;  /* 0x0000008054a37824 */ /* 0x000fe200078e00ff */
[----:B------:R-:W-:Y:S01]  /*92b0*/  ISETP.NE.U32.AND P3, PT, R156, RZ, PT ;  /* 0x000000ff9c00720c */ /* 0x000fe20003f65070 */
[----:B------:R-:W-:Y:S01]  /*92c0*/  IMAD.MOV.U32 R86, RZ, RZ, R0 ;  /* 0x000000ffff567224 */ /* 0x000fe200078e0000 */
[----:B------:R-:W-:Y:S01]  /*92d0*/  VIMNMX R161, PT, PT, RZ, R65, !PT ;  /* 0x00000041ffa17248 */ /* 0x000fe20007fe0100 */
[----:B------:R-:W-:Y:S01]  /*92e0*/  IMAD.MOV.U32 R85, RZ, RZ, R47 ;  /* 0x000000ffff557224 */ /* 0x000fe200078e002f */
[C---:B------:R-:W-:Y:S01]  /*92f0*/  LOP3.LUT R165, R163.reuse, 0x40, R64, 0xfe, !PT ;  /* 0x00000040a3a57812 */ /* 0x040fe200078efe40 */
[----:B------:R-:W-:Y:S01]  /*9300*/  VIADD R162, R84, 0x1 ;  /* 0x0000000154a27836 */ /* 0x000fe20000000000 */
[----:B------:R-:W-:Y:S01]  /*9310*/  VIMNMX R160, PT, PT, RZ, R44, !PT ;  /* 0x0000002cffa07248 */ /* 0x000fe20007fe0100 */
[----:B------:R-:W-:Y:S01]  /*9320*/  VIADD R163, R163, 0x80 ;  /* 0x00000080a3a37836 */ /* 0x000fe20000000000 */
[----:B------:R-:W-:-:S13]  /*9330*/  ISETP.NE.AND.EX P3, PT, R157, RZ, PT, P3 ;  /* 0x000000ff9d00720c */ /* 0x000fda0003f65330 */
.L_x_7021:
        /* <DEDUP_REMOVED lines=79> */
.L_x_7016:
[----:B------:R-:W-:Y:S05]  /*9830*/  BSYNC.RECONVERGENT B0 ;  /* 0x0000000000007941 */ /* 0x000fea0003800200 */
.L_x_7015:
[----:B------:R-:W1:Y:S01]  /*9840*/  S2UR UR6, SR_CgaCtaId ;  /* 0x00000000000679c3 */ /* 0x000e620000008800 */
[----:B------:R-:W-:Y:S01]  /*9850*/  LOP3.LUT R140, R139, 0xc0, RZ, 0xc0, !PT ;  /* 0x000000c08b8c7812 */ /* 0x000fe200078ec0ff */
[----:B------:R-:W-:Y:S01]  /*9860*/  UMOV UR7, 0x400 ;  /* 0x0000040000077882 */ /* 0x000fe20000000000 */
[----:B------:R-:W-:Y:S01]  /*9870*/  LOP3.LUT R153, R87, 0x18, RZ, 0xc0, !PT ;  /* 0x0000001857997812 */ /* 0x000fe200078ec0ff */
[----:B------:R-:W-:Y:S01]  /*9880*/  IMAD.SHL.U32 R167, R136, 0x40, RZ ;  /* 0x0000004088a77824 */ /* 0x000fe200078e00ff */
[----:B------:R-:W-:Y:S01]  /*9890*/  LOP3.LUT R159, R139, 0x1f20, RZ, 0xc0, !PT ;  /* 0x00001f208b9f7812 */ /* 0x000fe200078ec0ff */
[C---:B------:R-:W-:Y:S01]  /*98a0*/  IMAD.SHL.U32 R133, R87.reuse, 0x20, RZ ;  /* 0x0000002057857824 */ /* 0x040fe200078e00ff */
[----:B------:R-:W-:Y:S01]  /*98b0*/  LOP3.LUT R153, R140, R153, RZ, 0xfc, !PT ;  /* 0x000000998c997212 */ /* 0x000fe200078efcff */
[----:B------:R-:W-:Y:S01]  /*98c0*/  IMAD.SHL.U32 R130, R87, 0x10, RZ ;  /* 0x0000001057827824 */ /* 0x000fe200078e00ff */
[----:B------:R-:W-:Y:S01]  /*98d0*/  LOP3.LUT R140, R139, 0x18, RZ, 0xc0, !PT ;  /* 0x000000188b8c7812 */ /* 0x000fe200078ec0ff */
[----:B------:R-:W-:Y:S01]  /*98e0*/  IMAD.SHL.U32 R128, R87, 0x4, RZ ;  /* 0x0000000457807824 */ /* 0x000fe200078e00ff */
[----:B------:R-:W-:Y:S01]  /*98f0*/  IADD3 R172, P0, PT, R167, R144, RZ ;  /* 0x00000090a7ac7210 */ /* 0x000fe20007f1e0ff */
[----:B------:R-:W-:Y:S01]  /*9900*/  VIADD R162, R162, 0xffffffff ;  /* 0xffffffffa2a27836 */ /* 0x000fe20000000000 */
[----:B------:R-:W-:Y:S01]  /*9910*/  LOP3.LUT R168, R153, R140, RZ, 0x3c, !PT ;  /* 0x0000008c99a87212 */ /* 0x000fe200078e3cff */
[----:B------:R-:W-:Y:S01]  /*9920*/  BSSY.RECONVERGENT B1, `(.L_x_7017) ;  /* 0x00000da000017945 */ /* 0x000fe20003800200 */
[CC--:B------:R-:W-:Y:S02]  /*9930*/  ISETP.GE.AND P6, PT, R140.reuse, R151.reuse, PT ;  /* 0x000000978c00720c */ /* 0x0c0fe40003fc6270 */
[----:B------:R-:W-:Y:S02]  /*9940*/  LOP3.LUT R170, R159, R168, RZ, 0xfc, !PT ;  /* 0x000000a89faa7212 */ /* 0x000fe400078efcff */
[----:B------:R-:W-:Y:S02]  /*9950*/  ISETP.GE.AND P5, PT, R140, R151, PT ;  /* 0x000000978c00720c */ /* 0x000fe40003fa6270 */
[----:B------:R-:W-:Y:S02]  /*9960*/  SHF.L.U64.HI R168, R136, 0x6, R137 ;  /* 0x0000000688a87819 */ /* 0x000fe40000010289 */
[----:B------:R-:W-:Y:S01]  /*9970*/  LOP3.LUT R0, R130, 0x100, RZ, 0xc0, !PT ;  /* 0x0000010082007812 */ /* 0x000fe200078ec0ff */
[----:B-1----:R-:W-:Y:S01]  /*9980*/  ULEA UR6, UR6, UR7, 0x18 ;  /* 0x0000000706067291 */ /* 0x002fe2000f8ec0ff */
[----:B------:R-:W-:Y:S01]  /*9990*/  LOP3.LUT R84, R133, 0xc0, RZ, 0xc0, !PT ;  /* 0x000000c085547812 */ /* 0x000fe200078ec0ff */
[----:B------:R-:W-:Y:S01]  /*99a0*/  IMAD.X R173, R168, 0x1, R145, P0 ;  /* 0x00000001a8ad7824 */ /* 0x000fe200000e0691 */
[----:B------:R-:W-:Y:S02]  /*99b0*/  SHF.R.U32.HI R129, RZ, 0x1, R87 ;  /* 0x00000001ff817819 */ /* 0x000fe40000011657 */
[----:B------:R-:W-:Y:S01]  /*99c0*/  LOP3.LUT R89, R128, 0x18, RZ, 0xc0, !PT ;  /* 0x0000001880597812 */ /* 0x000fe200078ec0ff */
[----:B------:R-:W-:Y:S01]  /*99d0*/  IMAD.U32 R131, RZ, RZ, UR6 ;  /* 0x00000006ff837e24 */ /* 0x000fe2000f8e00ff */
[----:B------:R-:W-:Y:S02]  /*99e0*/  LOP3.LUT R0, R0, 0x20, R133, 0xf8, !PT ;  /* 0x0000002000007812 */ /* 0x000fe400078ef885 */
[----:B------:R-:W-:Y:S01]  /*99f0*/  LOP3.LUT R84, R84, 0x8, R87, 0xf8, !PT ;  /* 0x0000000854547812 */ /* 0x000fe200078ef857 */
[----:B------:R-:W-:Y:S01]  /*9a00*/  IMAD R159, R170, 0x2, R131 ;  /* 0x00000002aa9f7824 */ /* 0x000fe200078e0283 */
[----:B------:R-:W-:Y:S02]  /*9a10*/  LOP3.LUT R132, R129, 0x8, RZ, 0xc0, !PT ;  /* 0x0000000881847812 */ /* 0x000fe400078ec0ff */
[----:B------:R-:W-:Y:S02]  /*9a20*/  @!P5 IADD3 R174, P1, PT, R172, R167, RZ ;  /* 0x000000a7acaed210 */ /* 0x000fe40007f3e0ff */
[----:B------:R-:W-:Y:S01]  /*9a30*/  @!PT LDS RZ, [RZ] ;  /* 0x00000000fffff984 */ /* 0x000fe20000000800 */
[----:B------:R-:W-:Y:S01]  /*9a40*/  @!PT LDS RZ, [RZ] ;  /* 0x00000000fffff984 */ /* 0x000fe20000000800 */
[----:B------:R-:W-:Y:S01]  /*9a50*/  @!PT LDS RZ, [RZ] ;  /* 0x00000000fffff984 */ /* 0x000fe20000000800 */
[----:B------:R1:W-:Y:S01]  /*9a60*/  @!P6 LDGSTS.E.BYPASS.LTC128B.128 [R159+0x3000], desc[UR4][R144.64] ;  /* 0x03000000909fefae */ /* 0x0003e2000b981a04 */
[----:B------:R-:W-:Y:S02]  /*9a70*/  LOP3.LUT R130, R130, 0x3e00, RZ, 0xc0, !PT ;  /* 0x00003e0082827812 */ /* 0x000fe400078ec0ff */
[----:B------:R-:W-:Y:S02]  /*9a80*/  LOP3.LUT R84, R0, R84, R89, 0xf6, !PT ;  /* 0x0000005400547212 */ /* 0x000fe400078ef659 */
[----:B------:R-:W-:Y:S01]  /*9a90*/  @P6 STS.128 [R159+0x3000], RZ ;  /* 0x003000ff9f006388 */ /* 0x000fe20000000c00 */
[--C-:B------:R-:W-:Y:S01]  /*9aa0*/  LOP3.LUT R132, R132, 0xc0, R133.reuse, 0xf8, !PT ;  /* 0x000000c084847812 */ /* 0x100fe200078ef885 */
[----:B------:R-:W-:Y:S01]  /*9ab0*/  @!P5 IMAD.X R175, R173, 0x1, R168, P1 ;  /* 0x00000001adafd824 */ /* 0x000fe200008e06a8 */
[----:B------:R-:W-:Y:S02]  /*9ac0*/  LOP3.LUT R0, R130, 0x20, R133, 0xf8, !PT ;  /* 0x0000002082007812 */ /* 0x000fe400078ef885 */
[----:B------:R-:W-:Y:S01]  /*9ad0*/  @P5 STS.128 [R159+0x3800], RZ ;  /* 0x003800ff9f005388 */ /* 0x000fe20000000c00 */
[----:B------:R-:W-:Y:S01]  /*9ae0*/  LOP3.LUT R132, R132, R89, RZ, 0x3c, !PT ;  /* 0x0000005984847212 */ /* 0x000fe200078e3cff */
[----:B------:R-:W-:Y:S01]  /*9af0*/  IMAD R84, R84, 0x2, R131 ;  /* 0x0000000254547824 */ /* 0x000fe200078e0283 */
[----:B------:R-:W-:Y:S02]  /*9b00*/  LOP3.LUT R89, R0, 0x100, R133, 0xf8, !PT ;  /* 0x0000010000597812 */ /* 0x000fe400078ef885 */
[----:B------:R-:W-:Y:S01]  /*9b10*/  @!PT LDS RZ, [RZ] ;  /* 0x00000000fffff984 */ /* 0x000fe20000000800 */
[----:B------:R-:W-:Y:S01]  /*9b20*/  @!PT LDS RZ, [RZ] ;  /* 0x00000000fffff984 */ /* 0x000fe20000000800 */
[----:B------:R-:W-:Y:S01]  /*9b30*/  @!PT LDS RZ, [RZ] ;  /* 0x00000000fffff984 */ /* 0x000fe20000000800 */
[----:B------:R1:W-:Y:S01]  /*9b40*/  @!P5 LDGSTS.E.BYPASS.LTC128B.128 [R159+0x3800], desc[UR4][R172.64] ;  /* 0x03800000ac9fdfae */ /* 0x0003e2000b981a04 */
[C---:B------:R-:W-:Y:S02]  /*9b50*/  @!P5 LEA R170, P0, R136.reuse, R172, 0x7 ;  /* 0x000000ac88aad211 */ /* 0x040fe400078038ff */
[----:B------:R-:W-:Y:S02]  /*9b60*/  LOP3.LUT R88, R89, R132, RZ, 0xfc, !PT ;  /* 0x0000008459587212 */ /* 0x000fe400078efcff */
[----:B------:R-:W-:Y:S01]  /*9b70*/  @P5 STS.128 [R159+0x4000], RZ ;  /* 0x004000ff9f005388 */ /* 0x000fe20000000c00 */
[----:B------:R-:W-:Y:S02]  /*9b80*/  @!P5 LEA.HI.X R171, R136, R173, R137, 0x7, P0 ;  /* 0x000000ad88abd211 */ /* 0x000fe400000f3c89 */
[----:B------:R-:W-:Y:S02]  /*9b90*/  LOP3.LUT P2, RZ, R87, 0x4, RZ, 0xc0, !PT ;  /* 0x0000000457ff7812 */ /* 0x000fe4000784c0ff */
[----:B------:R-:W-:Y:S01]  /*9ba0*/  @!PT LDS RZ, [RZ] ;  /* 0x00000000fffff984 */ /* 0x000fe20000000800 */
[----:B------:R-:W-:Y:S01]  /*9bb0*/  @!PT LDS RZ, [RZ] ;  /* 0x00000000fffff984 */ /* 0x000fe20000000800 */
[----:B------:R-:W-:Y:S01]  /*9bc0*/  @!PT LDS RZ, [RZ] ;  /* 0x00000000fffff984 */ /* 0x000fe20000000800 */
[----:B------:R1:W-:Y:S01]  /*9bd0*/  @!P5 LDGSTS.E.BYPASS.LTC128B.128 [R159+0x4000], desc[UR4][R174.64] ;  /* 0x04000000ae9fdfae */ /* 0x0003e2000b981a04 */
[----:B------:R-:W-:Y:S01]  /*9be0*/  IMAD R0, R88, 0x2, R131 ;  /* 0x0000000258007824 */ /* 0x000fe200078e0283 */
[----:B------:R-:W-:Y:S03]  /*9bf0*/  ISETP.GT.AND P0, PT, R162, R141, PT ;  /* 0x0000008da200720c */ /* 0x000fe60003f04270 */
[----:B------:R-:W-:Y:S05]  /*9c00*/  @P5 STS.128 [R159+0x4800], RZ ;  /* 0x004800ff9f005388 */ /* 0x000fea0000000c00 */
[----:B------:R-:W-:Y:S01]  /*9c10*/  @!PT LDS RZ, [RZ] ;  /* 0x00000000fffff984 */ /* 0x000fe20000000800 */
[----:B------:R-:W-:Y:S01]  /*9c20*/  @!PT LDS RZ, [RZ] ;  /* 0x00000000fffff984 */ /* 0x000fe20000000800 */
[----:B------:R-:W-:Y:S01]  /*9c30*/  @!PT LDS RZ, [RZ] ;  /* 0x00000000fffff984 */ /* 0x000fe20000000800 */
[----:B------:R1:W-:Y:S05]  /*9c40*/  @!P5 LDGSTS.E.BYPASS.LTC128B.128 [R159+0x4800], desc[UR4][R170.64] ;  /* 0x04800000aa9fdfae */ /* 0x0003ea000b981a04 */
[----:B------:R-:W-:Y:S05]  /*9c50*/  LDSM.16.M88.4 R88, [R0] ;  /* 0x000000000058783b */ /* 0x000fea0000000200 */
[----:B------:R-:W2:Y:S05]  /*9c60*/  LDSM.16.M88.4 R92, [R84+0x1000] ;  /* 0x00100000545c783b */ /* 0x000eaa0000000200 */
[----:B------:R-:W3:Y:S05]  /*9c70*/  LDSM.16.M88.4 R96, [R84+0x1400] ;  /* 0x001400005460783b */ /* 0x000eea0000000200 */
[----:B------:R-:W4:Y:S05]  /*9c80*/  LDSM.16.M88.4 R100, [R84+0x1800] ;  /* 0x001800005464783b */ /* 0x000f2a0000000200 */
[----:B------:R-:W0:Y:S05]  /*9c90*/  LDGDEPBAR ;  /* 0x00000000000079af */ /* 0x000e2a0000000000 */
[----:B------:R-:W5:Y:S05]  /*9ca0*/  LDSM.16.M88.4 R104, [R84+0x1c00] ;  /* 0x001c00005468783b */ /* 0x000f6a0000000200 */
[----:B------:R-:W1:Y:S05]  /*9cb0*/  LDSM.16.M88.4 R108, [R84+0x2000] ;  /* 0x00200000546c783b */ /* 0x000e6a0000000200 */
[----:B------:R-:W-:Y:S01]  /*9cc0*/  LDSM.16.M88.4 R112, [R84+0x2c00] ;  /* 0x002c00005470783b */ /* 0x000fe20000000200 */
[C---:B--2---:R-:W-:Y:S08]  /*9cd0*/  HMMA.16816.F32 R4, R88.reuse, R92, RZ ;  /* 0x0000005c5804723c */ /* 0x044ff000000018ff */
[C---:B------:R-:W-:Y:S01]  /*9ce0*/  HMMA.16816.F32 R8, R88.reuse, R94, RZ ;  /* 0x0000005e5808723c */ /* 0x040fe200000018ff */
[----:B------:R-:W2:Y:S07]  /*9cf0*/  LDSM.16.M88.4 R92, [R84+0x2400] ;  /* 0x00240000545c783b */ /* 0x000eae0000000200 */
[C---:B---3--:R-:W-:Y:S08]  /*9d00*/  HMMA.16816.F32 R12, R88.reuse, R96, RZ ;  /* 0x00000060580c723c */ /* 0x048ff000000018ff */
[C---:B------:R-:W-:Y:S01]  /*9d10*/  HMMA.16816.F32 R16, R88.reuse, R98, RZ ;  /* 0x000000625810723c */ /* 0x040fe200000018ff */
[----:B------:R-:W3:Y:S07]  /*9d20*/  LDSM.16.M88.4 R96, [R84+0x2800] ;  /* 0x002800005460783b */ /* 0x000eee0000000200 */
[C---:B----4-:R-:W-:Y:S01]  /*9d30*/  HMMA.16816.F32 R20, R88.reuse, R100, RZ ;  /* 0x000000645814723c */ /* 0x050fe200000018ff */
[----:B------:R-:W-:Y:S05]  /*9d40*/  IMAD.MOV.U32 R101, RZ, RZ, 0x20 ;  /* 0x00000020ff657424 */ /* 0x000fea00078e00ff */
[----:B------:R-:W-:Y:S02]  /*9d50*/  SEL R101, R101, 0xffffffe0, !P2 ;  /* 0xffffffe065657807 */ /* 0x000fe40005000000 */
[C---:B------:R-:W-:Y:S03]  /*9d60*/  HMMA.16816.F32 R24, R88.reuse, R102, RZ ;  /* 0x000000665818723c */ /* 0x040fe600000018ff */
[----:B------:R-:W-:Y:S02]  /*9d70*/  IMAD.IADD R100, R0, 0x1, R101 ;  /* 0x0000000100647824 */ /* 0x000fe400078e0265 */
[----:B------:R-:W-:Y:S03]  /*9d80*/  IMAD.IADD R0, R101, 0x1, R84 ;  /* 0x0000000165007824 */ /* 0x000fe600078e0254 */
[C---:B-----5:R-:W-:Y:S01]  /*9d90*/  HMMA.16816.F32 R28, R88.reuse, R104, RZ ;  /* 0x00000068581c723c */ /* 0x060fe200000018ff */
[----:B------:R-:W-:Y:S05]  /*9da0*/  LDSM.16.M88.4 R100, [R100] ;  /* 0x000000006464783b */ /* 0x000fea0000000200 */
[----:B------:R-:W-:Y:S02]  /*9db0*/  LDSM.16.M88.4 R116, [R0+0x2000] ;  /* 0x002000000074783b */ /* 0x000fe40000000200 */
[C---:B------:R-:W-:Y:S03]  /*9dc0*/  HMMA.16816.F32 R32, R88.reuse, R106, RZ ;  /* 0x0000006a5820723c */ /* 0x040fe600000018ff */
[----:B------:R-:W4:Y:S05]  /*9dd0*/  LDSM.16.M88.4 R104, [R0+0x1000] ;  /* 0x001000000068783b */ /* 0x000f2a0000000200 */
[C---:B-1----:R-:W-:Y:S01]  /*9de0*/  HMMA.16816.F32 R36, R88.reuse, R108, RZ ;  /* 0x0000006c5824723c */ /* 0x042fe200000018ff */
[----:B------:R-:W-:Y:S05]  /*9df0*/  LDSM.16.M88.4 R120, [R0+0x2400] ;  /* 0x002400000078783b */ /* 0x000fea0000000200 */
[----:B------:R-:W-:Y:S02]  /*9e00*/  LDSM.16.M88.4 R124, [R0+0x2800] ;  /* 0x00280000007c783b */ /* 0x000fe40000000200 */
[C---:B------:R-:W-:Y:S03]  /*9e10*/  HMMA.16816.F32 R40, R88.reuse, R110, RZ ;  /* 0x0000006e5828723c */ /* 0x040fe600000018ff */
[----:B------:R-:W-:Y:S05]  /*9e20*/  LDSM.16.M88.4 R108, [R0+0x1c00] ;  /* 0x001c0000006c783b */ /* 0x000fea0000000200 */
[C---:B--2---:R-:W-:Y:S08]  /*9e30*/  HMMA.16816.F32 R44, R88.reuse, R92, RZ ;  /* 0x0000005c582c723c */ /* 0x044ff000000018ff */
[C---:B------:R-:W-:Y:S01]  /*9e40*/  HMMA.16816.F32 R48, R88.reuse, R94, RZ ;  /* 0x0000005e5830723c */ /* 0x040fe200000018ff */
[----:B------:R-:W1:Y:S07]  /*9e50*/  LDSM.16.M88.4 R92, [R0+0x1400] ;  /* 0x00140000005c783b */ /* 0x000e6e0000000200 */
[C---:B---3--:R-:W-:Y:S08]  /*9e60*/  HMMA.16816.F32 R52, R88.reuse, R96, RZ ;  /* 0x000000605834723c */ /* 0x048ff000000018ff */
[C---:B------:R-:W-:Y:S01]  /*9e70*/  HMMA.16816.F32 R56, R88.reuse, R98, RZ ;  /* 0x000000625838723c */ /* 0x040fe200000018ff */
[----:B------:R-:W2:Y:S07]  /*9e80*/  LDSM.16.M88.4 R96, [R0+0x1800] ;  /* 0x001800000060783b */ /* 0x000eae0000000200 */
[C---:B------:R-:W-:Y:S08]  /*9e90*/  HMMA.16816.F32 R60, R88.reuse, R112, RZ ;  /* 0x00000070583c723c */ /* 0x040ff000000018ff */
[----:B------:R-:W-:Y:S01]  /*9ea0*/  HMMA.16816.F32 R64, R88, R114, RZ ;  /* 0x000000725840723c */ /* 0x000fe200000018ff */
[----:B------:R-:W3:Y:S01]  /*9eb0*/  LDSM.16.M88.4 R88, [R0+0x2c00] ;  /* 0x002c00000058783b */ /* 0x000ee20000000200 */
[----:B------:R-:W-:Y:S04]  /*9ec0*/  DEPBAR.LE SB0, 0x0 ;  /* 0x000080000000791a */ /* 0x000fe80000000000 */
[----:B------:R-:W-:Y:S02]  /*9ed0*/  BAR.SYNC.DEFER_BLOCKING 0x0 ;  /* 0x0000000000007b1d */ /* 0x000fe40000010000 */
[C---:B----4-:R-:W-:Y:S08]  /*9ee0*/  HMMA.16816.F32 R4, R100.reuse, R104, R4 ;  /* 0x000000686404723c */ /* 0x050ff00000001804 */
[C---:B------:R-:W-:Y:S08]  /*9ef0*/  HMMA.16816.F32 R8, R100.reuse, R106, R8 ;  /* 0x0000006a6408723c */ /* 0x040ff00000001808 */
[C---:B-1----:R-:W-:Y:S08]  /*9f00*/  HMMA.16816.F32 R12, R100.reuse, R92, R12 ;  /* 0x0000005c640c723c */ /* 0x042ff0000000180c */
        /* <DEDUP_REMOVED lines=93> */
.L_x_7020:
[----:B------:R-:W-:Y:S05]  /*a4e0*/  BSYNC.RECONVERGENT B0 ;  /* 0x0000000000007941 */ /* 0x000fea0003800200 */
.L_x_7019:
        /* <DEDUP_REMOVED lines=29> */
.L_x_7018:
[----:B------:R-:W-:Y:S05]  /*a6c0*/  BSYNC.RECONVERGENT B1 ;  /* 0x0000000000017941 */ /* 0x000fea0003800200 */
.L_x_7017:
[----:B------:R-:W-:Y:S01]  /*a6d0*/  LOP3.LUT R132, R132, 0x120, R133, 0xf8, !PT ;  /* 0x0000012084847812 */ /* 0x000fe200078ef885 */
[----:B------:R-:W2:Y:S01]  /*a6e0*/  LD.E R84, desc[UR4][R2.64+0xdc] ;  /* 0x0000dc0402547980 */ /* 0x000ea2000c101900 */
[C---:B-1----:R-:W-:Y:S02]  /*a6f0*/  VIADD R93, R165.reuse, 0xffffffc1 ;  /* 0xffffffc1a55d7836 */ /* 0x042fe40000000000 */
        /* <DEDUP_REMOVED lines=54> */
[----:B------:R-:W-:Y:S02]  /*aa60*/  ISETP.GE.AND P1, PT, R91, R160, PT ;  /* 0x000000a05b00720c */ /* 0x000fe40003f26270 */
[C---:B------:R-:W-:Y:S02]  /*aa70*/  ISETP.GE.AND P6, PT, R115.reuse, R158, PT ;  /* 0x0000009e7300720c */ /* 0x040fe40003fc6270 */
[----:B------:R-:W-:Y:S01]  /*aa80*/  ISETP.GE.AND P4, PT, R115, R152, PT ;  /* 0x000000987300720c */ /* 0x000fe20003f86270 */
[----:B------:R-:W-:Y:S01]  /*aa90*/  VIADD R115, R165, 0xfffffff9 ;  /* 0xfffffff9a5737836 */ /* 0x000fe20000000000 */
        /* <DEDUP_REMOVED lines=59> */
[----:B------:R-:W-:Y:S02]  /*ae50*/  FSEL R182, R0, -INF , !P6 ;  /* 0xff80000000b67808 */ /* 0x000fe40007000000 */
        /* <DEDUP_REMOVED lines=21> */
[----:B------:R-:W-:Y:S02]  /*afb0*/  ISETP.GE.AND P1, PT, R181, R160, PT ;  /* 0x000000a0b500720c */ /* 0x000fe40003f26270 */
[----:B------:R-:W-:Y:S02]  /*afc0*/  FSEL R63, R63, -INF , P0 ;  /* 0xff8000003f3f7808 */ /* 0x000fe40000000000 */
[-C--:B------:R-:W-:Y:S02]  /*afd0*/  ISETP.GE.AND P0, PT, R193, R161.reuse, PT ;  /* 0x000000a1c100720c */ /* 0x080fe40003f06270 */
[----:B------:R-:W-:Y:S02]  /*afe0*/  ISETP.GE.AND P6, PT, R89, R158, PT ;  /* 0x0000009e5900720c */ /* 0x000fe40003fc6270 */
[----:B------:R-:W-:Y:S02]  /*aff0*/  FSEL R197, R65, -INF , P0 ;  /* 0xff80000041c57808 */ /* 0x000fe40000000000 */
[----:B------:R-:W-:Y:S02]  /*b000*/  ISETP.GE.AND P0, PT, R193, R160, PT ;  /* 0x000000a0c100720c */ /* 0x000fe40003f06270 */
[----:B------:R-:W-:Y:S02]  /*b010*/  FSEL R174, R102, -INF , !P6 ;  /* 0xff80000066ae7808 */ /* 0x000fe40007000000 */
[----:B------:R-:W-:Y:S02]  /*b020*/  FSEL R65, R67, -INF , P0 ;  /* 0xff80000043417808 */ /* 0x000fe40000000000 */
[-C--:B------:R-:W-:Y:S02]  /*b030*/  ISETP.GE.AND P0, PT, R91, R158.reuse, PT ;  /* 0x0000009e5b00720c */ /* 0x080fe40003f06270 */
[-C--:B------:R-:W-:Y:S02]  /*b040*/  ISETP.GE.AND P6, PT, R97, R158.reuse, PT ;  /* 0x0000009e6100720c */ /* 0x080fe40003fc6270 */
[----:B------:R-:W-:Y:S02]  /*b050*/  FSEL R178, R100, -INF , !P0 ;  /* 0xff80000064b27808 */ /* 0x000fe40004000000 */
[-C--:B------:R-:W-:Y:S02]  /*b060*/  ISETP.GE.AND P0, PT, R99, R158.reuse, PT ;  /* 0x0000009e6300720c */ /* 0x080fe40003f06270 */
[----:B------:R-:W-:Y:S02]  /*b070*/  FSEL R67, R90, -INF , !P4 ;  /* 0xff8000005a437808 */ /* 0x000fe40006000000 */
[-C--:B------:R-:W-:Y:S02]  /*b080*/  ISETP.GE.AND P4, PT, R107, R158.reuse, PT ;  /* 0x0000009e6b00720c */ /* 0x080fe40003f86270 */
[----:B------:R-:W-:Y:S02]  /*b090*/  FSEL R208, R45, -INF , P5 ;  /* 0xff8000002dd07808 */ /* 0x000fe40002800000 */
[----:B------:R-:W-:Y:S02]  /*b0a0*/  FSEL R90, R172, -INF , !P4 ;  /* 0xff800000ac5a7808 */ /* 0x000fe40006000000 */
[----:B------:R-:W-:Y:S02]  /*b0b0*/  ISETP.GE.AND P4, PT, R123, R158, PT ;  /* 0x0000009e7b00720c */ /* 0x000fe40003f86270 */
[----:B------:R-:W-:Y:S04]  /*b0c0*/  ISETP.GE.AND P5, PT, R185, R160, PT ;  /* 0x000000a0b900720c */ /* 0x000fe80003fa6270 */
[----:B------:R-:W-:Y:S02]  /*b0d0*/  FSEL R198, R50, -INF , P5 ;  /* 0xff80000032c67808 */ /* 0x000fe40002800000 */
[-C--:B------:R-:W-:Y:S04]  /*b0e0*/  ISETP.GE.AND P5, PT, R47, R161.reuse, PT ;  /* 0x000000a12f00720c */ /* 0x080fe80003fa6270 */
[----:B------:R-:W-:Y:S01]  /*b0f0*/  FSEL R195, R53, -INF , P5 ;  /* 0xff80000035c37808 */ /* 0x000fe20002800000 */
[----:B------:R-:W-:Y:S01]  /*b100*/  VIADD R53, R165, 0x30 ;  /* 0x00000030a5357836 */ /* 0x000fe20000000000 */
[-C--:B------:R-:W-:Y:S04]  /*b110*/  ISETP.GE.AND P5, PT, R189, R161.reuse, PT ;  /* 0x000000a1bd00720c */ /* 0x080fe80003fa6270 */
[----:B------:R-:W-:Y:S02]  /*b120*/  FSEL R203, R57, -INF , P5 ;  /* 0xff80000039cb7808 */ /* 0x000fe40002800000 */
[----:B------:R-:W-:Y:S02]  /*b130*/  FSEL R57, R58, -INF , P1 ;  /* 0xff8000003a397808 */ /* 0x000fe40000800000 */
[----:B------:R-:W-:Y:S02]  /*b140*/  FSEL R58, R184, -INF , !P4 ;  /* 0xff800000b83a7808 */ /* 0x000fe40006000000 */
[----:B------:R-:W-:Y:S02]  /*b150*/  ISETP.GE.AND P4, PT, R95, R152, PT ;  /* 0x000000985f00720c */ /* 0x000fe40003f86270 */
[-C--:B------:R-:W-:Y:S02]  /*b160*/  ISETP.GE.AND P5, PT, R53, R161.reuse, PT ;  /* 0x000000a13500720c */ /* 0x080fe40003fa6270 */
[C---:B------:R-:W-:Y:S02]  /*b170*/  ISETP.GE.AND P1, PT, R165.reuse, R158, PT ;  /* 0x0000009ea500720c */ /* 0x040fe40003f26270 */
[----:B------:R-:W-:Y:S02]  /*b180*/  FSEL R201, R60, -INF , P5 ;  /* 0xff8000003cc97808 */ /* 0x000fe40002800000 */
[----:B------:R-:W-:Y:S02]  /*b190*/  FSEL R54, R122, -INF , !P1 ;  /* 0xff8000007a367808 */ /* 0x000fe40004800000 */
[C---:B------:R-:W-:Y:S01]  /*b1a0*/  ISETP.GE.AND P1, PT, R165.reuse, R152, PT ;  /* 0x00000098a500720c */ /* 0x040fe20003f26270 */
[----:B------:R-:W-:Y:S01]  /*b1b0*/  VIADD R165, R165, 0xffffff80 ;  /* 0xffffff80a5a57836 */ /* 0x000fe20000000000 */
[----:B------:R-:W-:Y:S02]  /*b1c0*/  ISETP.GE.AND P5, PT, R53, R160, PT ;  /* 0x000000a03500720c */ /* 0x000fe40003fa6270 */
[----:B------:R-:W-:Y:S02]  /*b1d0*/  FSEL R52, R120, -INF , !P1 ;  /* 0xff80000078347808 */ /* 0x000fe40004800000 */
[----:B------:R-:W-:Y:S02]  /*b1e0*/  ISETP.GE.AND P1, PT, R93, R152, PT ;  /* 0x000000985d00720c */ /* 0x000fe40003f26270 */
[----:B------:R-:W-:Y:S02]  /*b1f0*/  FSEL R191, R62, -INF , P5 ;  /* 0xff8000003ebf7808 */ /* 0x000fe40002800000 */
[----:B------:R-:W-:Y:S02]  /*b200*/  ISETP.GE.AND P5, PT, R61, R161, PT ;  /* 0x000000a13d00720c */ /* 0x000fe40003fa6270 */
[----:B------:R-:W-:Y:S02]  /*b210*/  FSEL R120, R110, -INF , !P0 ;  /* 0xff8000006e787808 */ /* 0x000fe40004000000 */
[----:B------:R-:W-:Y:S02]  /*b220*/  FSEL R64, R64, -INF , P5 ;  /* 0xff80000040407808 */ /* 0x000fe40002800000 */
        /* <DEDUP_REMOVED lines=12> */
[----:B------:R-:W-:Y:S02]  /*b2f0*/  ISETP.GE.AND P6, PT, R111, R158, PT ;  /* 0x0000009e6f00720c */ /* 0x000fe40003fc6270 */
        /* <DEDUP_REMOVED lines=17> */
[-C--:B------:R-:W-:Y:S02]  /*b410*/  ISETP.GE.AND P6, PT, R99, R152.reuse, PT ;  /* 0x000000986300720c */ /* 0x080fe40003fc6270 */
[----:B------:R-:W-:Y:S02]  /*b420*/  FSEL R218, R98, -INF , !P1 ;  /* 0xff80000062da7808 */ /* 0x000fe40004800000 */
[----:B------:R-:W-:Y:S02]  /*b430*/  FSEL R170, R101, -INF , !P6 ;  /* 0xff80000065aa7808 */ /* 0x000fe40007000000 */
[----:B------:R-:W-:Y:S02]  /*b440*/  ISETP.GE.AND P6, PT, R113, R152, PT ;  /* 0x000000987100720c */ /* 0x000fe40003fc6270 */
[----:B------:R-:W-:Y:S02]  /*b450*/  ISETP.GE.AND P5, PT, R117, R158, PT ;  /* 0x0000009e7500720c */ /* 0x000fe40003fa6270 */
[----:B------:R-:W-:Y:S02]  /*b460*/  FSEL R222, R108, -INF , !P6 ;  /* 0xff8000006cde7808 */ /* 0x000fe40007000000 */
        /* <DEDUP_REMOVED lines=34> */
[----:B------:R-:W-:Y:S02]  /*b690*/  ISETP.GE.AND P0, PT, R167, R158, PT ;  /* 0x0000009ea700720c */ /* 0x000fe40003f06270 */
[----:B------:R-:W-:Y:S02]  /*b6a0*/  FSEL R210, R210, -INF , !P6 ;  /* 0xff800000d2d27808 */ /* 0x000fe40007000000 */
[----:B------:R-:W-:Y:S02]  /*b6b0*/  ISETP.GE.AND P6, PT, R115, R152, PT ;  /* 0x000000987300720c */ /* 0x000fe40003fc6270 */
[----:B------:R-:W-:Y:S02]  /*b6c0*/  FSEL R208, R208, -INF , !P0 ;  /* 0xff800000d0d07808 */ /* 0x000fe40004000000 */
[----:B------:R-:W-:Y:S02]  /*b6d0*/  FSEL R228, R127, -INF , !P6 ;  /* 0xff8000007fe47808 */ /* 0x000fe40007000000 */
[-C--:B------:R-:W-:Y:S02]  /*b6e0*/  ISETP.GE.AND P6, PT, R47, R158.reuse, PT ;  /* 0x0000009e2f00720c */ /* 0x080fe40003fc6270 */
        /* <DEDUP_REMOVED lines=20> */
[----:B------:R-:W-:Y:S02]  /*b830*/  ISETP.GE.AND P4, PT, R193, R152, PT ;  /* 0x00000098c100720c */ /* 0x000fe40003f86270 */
[----:B------:R-:W-:Y:S02]  /*b840*/  FSEL R212, R212, -INF , !P5 ;  /* 0xff800000d4d47808 */ /* 0x000fe40006800000 */
        /* <DEDUP_REMOVED lines=17> */
[----:B------:R-:W-:Y:S02]  /*b960*/  FSEL R64, R66, -INF , P6 ;  /* 0xff80000042407808 */ /* 0x000fe40003000000 */
[----:B------:R-:W-:Y:S02]  /*b970*/  FSEL R124, R201, -INF , !P0 ;  /* 0xff800000c97c7808 */ /* 0x000fe40004000000 */
        /* <DEDUP_REMOVED lines=24> */
[----:B------:R-:W-:Y:S08]  /*bb00*/  SHFL.BFLY PT, R0, R51, 0x2, 0x1f ;  /* 0x0c401f0033007f89 */ /* 0x000ff000000e0000 */
[----:B------:R-:W1:Y:S02]  /*bb10*/  SHFL.BFLY PT, R116, R47, 0x2, 0x1f ;  /* 0x0c401f002f747f89 */ /* 0x000e6400000e0000 */
[----:B-1----:R-:W-:Y:S02]  /*bb20*/  FMNMX.FTZ R116, R47, R116, !PT ;  /* 0x000000742f747209 */ /* 0x002fe40007810000 */
[----:B------:R-:W-:Y:S04]  /*bb30*/  FMNMX.FTZ R49, R51, R0, !PT ;  /* 0x0000000033317209 */ /* 0x000fe80007810000 */
[----:B------:R-:W1:Y:S08]  /*bb40*/  SHFL.BFLY PT, R47, R116, 0x1, 0x1f ;  /* 0x0c201f00742f7f89 */ /* 0x000e7000000e0000 */
[----:B------:R-:W3:Y:S01]  /*bb50*/  SHFL.BFLY PT, R0, R49, 0x1, 0x1f ;  /* 0x0c201f0031007f89 */ /* 0x000ee200000e0000 */
[----:B-1----:R-:W-:Y:S04]  /*bb60*/  FMNMX.FTZ R47, R116, R47, !PT ;  /* 0x0000002f742f7209 */ /* 0x002fe80007810000 */
[----:B------:R-:W-:Y:S01]  /*bb70*/  FSETP.NEU.FTZ.AND P1, PT, R47, -INF , PT ;  /* 0xff8000002f00780b */ /* 0x000fe20003f3d000 */
[C---:B--2---:R-:W-:Y:S01]  /*bb80*/  FMUL.FTZ R101, R84.reuse, R47 ;  /* 0x0000002f54657220 */ /* 0x044fe20000410000 */
[----:B---3--:R-:W-:Y:S04]  /*bb90*/  FMNMX.FTZ R0, R49, R0, !PT ;  /* 0x0000000031007209 */ /* 0x008fe80007810000 */
[----:B------:R-:W-:Y:S01]  /*bba0*/  FSEL R101, R101, RZ, P1 ;  /* 0x000000ff65657208 */ /* 0x000fe20000800000 */
[----:B------:R-:W-:Y:S01]  /*bbb0*/  FMUL.FTZ R97, R84, R0 ;  /* 0x0000000054617220 */ /* 0x000fe20000410000 */
[----:B------:R-:W-:Y:S03]  /*bbc0*/  FSETP.NEU.FTZ.AND P0, PT, R0, -INF , PT ;  /* 0xff8000000000780b */ /* 0x000fe60003f1d000 */
[-CC-:B------:R-:W-:Y:S01]  /*bbd0*/  FFMA.FTZ R107, R56, R84.reuse, -R101.reuse ;  /* 0x00000054386b7223 */ /* 0x180fe20000010865 */
[-CC-:B------:R-:W-:Y:S01]  /*bbe0*/  FFMA.FTZ R116, R92, R84.reuse, -R101.reuse ;  /* 0x000000545c747223 */ /* 0x180fe20000010865 */
[----:B------:R-:W-:Y:S01]  /*bbf0*/  FSEL R97, R97, RZ, P0 ;  /* 0x000000ff61617208 */ /* 0x000fe20000000000 */
[-CC-:B------:R-:W-:Y:S01]  /*bc00*/  FFMA.FTZ R103, R54, R84.reuse, -R101.reuse ;  /* 0x0000005436677223 */ /* 0x180fe20000010865 */
[-C--:B------:R-:W-:Y:S01]  /*bc10*/  FFMA.FTZ R105, R50, R84.reuse, -R101 ;  /* 0x0000005432697223 */ /* 0x080fe20000010865 */
[----:B------:R-:W-:Y:S01]  /*bc20*/  FSEL R50, R47, RZ, P1 ;  /* 0x000000ff2f327208 */ /* 0x000fe20000800000 */
[----:B------:R-:W-:Y:S01]  /*bc30*/  MUFU.EX2 R107, R107 ;  /* 0x0000006b006b7308 */ /* 0x000fe20000000800 */
[-C--:B------:R-:W-:Y:S01]  /*bc40*/  FFMA.FTZ R169, R96, R84.reuse, -R97 ;  /* 0x0000005460a97223 */ /* 0x080fe20000010861 */
[----:B------:R-:W-:Y:S02]  /*bc50*/  IMAD R96, R132, 0x2, R131 ;  /* 0x0000000284607824 */ /* 0x000fe400078e0283 */
[-C--:B------:R-:W-:Y:S01]  /*bc60*/  FFMA.FTZ R127, R170, R84.reuse, -R97 ;  /* 0x00000054aa7f7223 */ /* 0x080fe20000010861 */
[-CC-:B------:R-:W-:Y:S01]  /*bc70*/  FFMA.FTZ R170, R110, R84.reuse, -R101.reuse ;  /* 0x000000546eaa7223 */ /* 0x180fe20000010865 */
[-C--:B------:R-:W-:Y:S01]  /*bc80*/  FFMA.FTZ R110, R58, R84.reuse, -R101 ;  /* 0x000000543a6e7223 */ /* 0x080fe20000010865 */
[----:B------:R-:W-:Y:S01]  /*bc90*/  FADD.FTZ R51, -R50, R85 ;  /* 0x0000005532337221 */ /* 0x000fe20000010100 */
[----:B------:R-:W1:Y:S02]  /*bca0*/  LDSM.16.MT88.4 R56, [R96+0x3000] ;  /* 0x003000006038783b */ /* 0x000e640000004200 */
        /* <DEDUP_REMOVED lines=33> */
[----:B------:R-:W-:Y:S01]  /*bec0*/  FMUL.FTZ R48, R84, R51 ;  /* 0x0000003354307220 */ /* 0x000fe20000410000 */
[-CC-:B------:R-:W-:Y:S01]  /*bed0*/  FFMA.FTZ R115, R90, R84.reuse, -R101.reuse ;  /* 0x000000545a737223 */ /* 0x180fe20000010865 */
[----:B--2---:R-:W-:Y:S01]  /*bee0*/  F2FP.F16.F32.PACK_AB R89, R173, R175 ;  /* 0x000000afad59723e */ /* 0x004fe200000000ff */
[-C--:B------:R-:W-:Y:S01]  /*bef0*/  FFMA.FTZ R180, R122, R84.reuse, -R101 ;  /* 0x000000547ab47223 */ /* 0x080fe20000010865 */
[-C--:B------:R-:W-:Y:S01]  /*bf00*/  FFMA.FTZ R122, R222, R84.reuse, -R97 ;  /* 0x00000054de7a7223 */ /* 0x080fe20000010861 */
[-C--:B------:R-:W-:Y:S01]  /*bf10*/  FFMA.FTZ R125, R106, R84.reuse, -R101 ;  /* 0x000000546a7d7223 */ /* 0x080fe20000010865 */
[-C--:B------:R-:W-:Y:S03]  /*bf20*/  FFMA.FTZ R106, R230, R84.reuse, -R97 ;  /* 0x00000054e66a7223 */ /* 0x080fe60000010861 */
[----:B------:R-:W2:Y:S01]  /*bf30*/  MUFU.EX2 R177, R177 ;  /* 0x000000b100b17308 */ /* 0x000ea20000000800 */
        /* <DEDUP_REMOVED lines=13> */
[----:B------:R-:W-:Y:S04]  /*c010*/  FSEL R49, R0, RZ, P0 ;  /* 0x000000ff00317208 */ /* 0x000fe80000000000 */
[----:B------:R-:W3:Y:S01]  /*c020*/  MUFU.EX2 R171, R171 ;  /* 0x000000ab00ab7308 */ /* 0x000ee20000000800 */
[----:B------:R-:W-:Y:S01]  /*c030*/  ISETP.GT.AND P0, PT, R162, R141, PT ;  /* 0x0000008da200720c */ /* 0x000fe20003f04270 */
[----:B------:R-:W-:Y:S01]  /*c040*/  FADD.FTZ R49, -R49, R86 ;  /* 0x0000005631317221 */ /* 0x000fe20000010100 */
[--C-:B------:R-:W-:Y:S01]  /*c050*/  FFMA.FTZ R86, R88, R84, -R101.reuse ;  /* 0x0000005458567223 */ /* 0x100fe20000010865 */
[----:B--2---:R-:W-:Y:S02]  /*c060*/  F2FP.F16.F32.PACK_AB R88, R177, R188 ;  /* 0x000000bcb158723e */ /* 0x004fe400000000ff */
[----:B------:R-:W-:Y:S04]  /*c070*/  FMUL.FTZ R50, R84, R49 ;  /* 0x0000003154327220 */ /* 0x000fe80000410000 */
[----:B------:R-:W2:Y:S01]  /*c080*/  MUFU.EX2 R178, R178 ;  /* 0x000000b200b27308 */ /* 0x000ea20000000800 */
[----:B------:R-:W-:Y:S04]  /*c090*/  VIADD R49, R96, 0x3000 ;  /* 0x0000300060317836 */ /* 0x000fe80000000000 */
[----:B------:R-:W-:Y:S05]  /*c0a0*/  @P2 VIADD R85, R49, 0xffffffe0 ;  /* 0xffffffe031552836 */ /* 0x000fea0000000000 */
[----:B------:R-:W4:Y:S01]  /*c0b0*/  MUFU.EX2 R67, R48 ;  /* 0x0000003000437308 */ /* 0x000f220000000800 */
[----:B---3--:R-:W-:Y:S01]  /*c0c0*/  F2FP.F16.F32.PACK_AB R90, R171, R182 ;  /* 0x000000b6ab5a723e */ /* 0x008fe200000000ff */
[----:B------:R-:W3:Y:S08]  /*c0d0*/  LDSM.16.MT88.4 R92, [R85] ;  /* 0x00000000555c783b */ /* 0x000ef00000004200 */
[----:B------:R-:W5:Y:S01]  /*c0e0*/  MUFU.EX2 R66, R50 ;  /* 0x0000003200427308 */ /* 0x000f620000000800 */
[----:B--2---:R-:W-:Y:S09]  /*c0f0*/  F2FP.F16.F32.PACK_AB R91, R169, R178 ;  /* 0x000000b2a95b723e */ /* 0x004ff200000000ff */
[----:B------:R-:W-:Y:S01]  /*c100*/  MUFU.EX2 R180, R180 ;  /* 0x000000b400b47308 */ /* 0x000fe20000000800 */
[C---:B----4-:R-:W-:Y:S01]  /*c110*/  FMUL.FTZ R49, R67.reuse, R81 ;  /* 0x0000005143317220 */ /* 0x050fe20000410000 */
[C---:B------:R-:W-:Y:S01]  /*c120*/  FMUL.FTZ R52, R67.reuse, R76 ;  /* 0x0000004c43347220 */ /* 0x040fe20000410000 */
[C---:B------:R-:W-:Y:S01]  /*c130*/  FMUL.FTZ R53, R67.reuse, R77 ;  /* 0x0000004d43357220 */ /* 0x040fe20000410000 */
[C---:B------:R-:W-:Y:S01]  /*c140*/  FMUL.FTZ R48, R67.reuse, R80 ;  /* 0x0000005043307220 */ /* 0x040fe20000410000 */
[----:B------:R-:W-:Y:S01]  /*c150*/  FFMA.FTZ R80, R60, R84, -R101 ;  /* 0x000000543c507223 */ /* 0x000fe20000010865 */
[C---:B------:R-:W-:Y:S01]  /*c160*/  FMUL.FTZ R60, R67.reuse, R68 ;  /* 0x00000044433c7220 */ /* 0x040fe20000410000 */
[C---:B------:R-:W-:Y:S03]  /*c170*/  FMUL.FTZ R61, R67.reuse, R69 ;  /* 0x00000045433d7220 */ /* 0x040fe60000410000 */
[----:B------:R-:W2:Y:S01]  /*c180*/  MUFU.EX2 R167, R167 ;  /* 0x000000a700a77308 */ /* 0x000ea20000000800 */
[C---:B-----5:R-:W-:Y:S01]  /*c190*/  FMUL.FTZ R50, R66.reuse, R82 ;  /* 0x0000005242327220 */ /* 0x060fe20000410000 */
[C---:B------:R-:W-:Y:S01]  /*c1a0*/  FMUL.FTZ R51, R66.reuse, R83 ;  /* 0x0000005342337220 */ /* 0x040fe20000410000 */
[C---:B------:R-:W-:Y:S01]  /*c1b0*/  FMUL.FTZ R54, R66.reuse, R78 ;  /* 0x0000004e42367220 */ /* 0x040fe20000410000 */
[C---:B------:R-:W-:Y:S01]  /*c1c0*/  FMUL.FTZ R55, R66.reuse, R79 ;  /* 0x0000004f42377220 */ /* 0x040fe20000410000 */
[C---:B------:R-:W-:Y:S01]  /*c1d0*/  FMUL.FTZ R62, R66.reuse, R70 ;  /* 0x00000046423e7220 */ /* 0x040fe20000410000 */
[----:B------:R-:W4:Y:S01]  /*c1e0*/  LDSM.16.MT88.4 R76, [R96+0x3400] ;  /* 0x00340000604c783b */ /* 0x000f220000004200 */
[C---:B------:R-:W-:Y:S03]  /*c1f0*/  FMUL.FTZ R63, R66.reuse, R71 ;  /* 0x00000047423f7220 */ /* 0x040fe60000410000 */
[----:B------:R-:W5:Y:S01]  /*c200*/  MUFU.EX2 R174, R174 ;  /* 0x000000ae00ae7308 */ /* 0x000f620000000800 */
[C---:B-1----:R-:W-:Y:S05]  /*c210*/  HMMA.16816.F32 R48, R88.reuse, R56, R48 ;  /* 0x000000385830723c */ /* 0x042fea0000001830 */
[C---:B------:R-:W-:Y:S01]  /*c220*/  FMUL.FTZ R56, R67.reuse, R72 ;  /* 0x0000004843387220 */ /* 0x040fe20000410000 */
[----:B------:R-:W-:Y:S03]  /*c230*/  FMUL.FTZ R57, R67, R73 ;  /* 0x0000004943397220 */ /* 0x000fe60000410000 */
[----:B------:R-:W-:Y:S01]  /*c240*/  MUFU.EX2 R170, R170 ;  /* 0x000000aa00aa7308 */ /* 0x000fe20000000800 */
[C---:B------:R-:W-:Y:S03]  /*c250*/  HMMA.16816.F32 R52, R88.reuse, R58, R52 ;  /* 0x0000003a5834723c */ /* 0x040fe60000001834 */
[C---:B------:R-:W-:Y:S01]  /*c260*/  FMUL.FTZ R58, R66.reuse, R74 ;  /* 0x0000004a423a7220 */ /* 0x040fe20000410000 */
[C---:B------:R-:W-:Y:S01]  /*c270*/  FMUL.FTZ R59, R66.reuse, R75 ;  /* 0x0000004b423b7220 */ /* 0x040fe20000410000 */
[----:B--2---:R-:W-:Y:S01]  /*c280*/  F2FP.F16.F32.PACK_AB R68, R167, R180 ;  /* 0x000000b4a744723e */ /* 0x004fe200000000ff */
[----:B------:R-:W1:Y:S03]  /*c290*/  LDSM.16.MT88.4 R72, [R85+0x400] ;  /* 0x000400005548783b */ /* 0x000e660000004200 */
[----:B------:R-:W2:Y:S01]  /*c2a0*/  MUFU.EX2 R125, R125 ;  /* 0x0000007d007d7308 */ /* 0x000ea20000000800 */
[----:B-----5:R-:W-:Y:S01]  /*c2b0*/  F2FP.F16.F32.PACK_AB R69, R127, R174 ;  /* 0x000000ae7f45723e */ /* 0x020fe200000000ff */
[----:B------:R-:W-:Y:S01]  /*c2c0*/  FFMA.FTZ R175, R66, R164, R175 ;  /* 0x000000a442af7223 */ /* 0x000fe200000100af */
[-C--:B------:R-:W-:Y:S01]  /*c2d0*/  FFMA.FTZ R164, R172, R84.reuse, -R97 ;  /* 0x00000054aca47223 */ /* 0x080fe20000010861 */
[C---:B---3--:R-:W-:Y:S03]  /*c2e0*/  HMMA.16816.F32 R56, R88.reuse, R92, R56 ;  /* 0x0000005c5838723c */ /* 0x048fe60000001838 */
[----:B------:R-:W-:Y:S03]  /*c2f0*/  FFMA.FTZ R93, R208, R84, -R101 ;  /* 0x00000054d05d7223 */ /* 0x000fe60000010865 */
[----:B------:R-:W-:Y:S01]  /*c300*/  MUFU.EX2 R168, R168 ;  /* 0x000000a800a87308 */ /* 0x000fe20000000800 */
[----:B------:R-:W-:Y:S01]  /*c310*/  FFMA.FTZ R188, R67, R166, R188 ;  /* 0x000000a643bc7223 */ /* 0x000fe200000100bc */
[----:B------:R-:W-:Y:S01]  /*c320*/  FADD.FTZ R175, R173, R175 ;  /* 0x000000afadaf7221 */ /* 0x000fe20000010000 */
[----:B------:R-:W-:Y:S03]  /*c330*/  HMMA.16816.F32 R60, R88, R94, R60 ;  /* 0x0000005e583c723c */ /* 0x000fe6000000183c */
[--C-:B------:R-:W-:Y:S04]  /*c340*/  FFMA.FTZ R89, R214, R84, -R97.reuse ;  /* 0x00000054d6597223 */ /* 0x100fe80000010861 */
[----:B------:R-:W3:Y:S01]  /*c350*/  MUFU.EX2 R121, R121 ;  /* 0x0000007900797308 */ /* 0x000ee20000000800 */
[----:B--2---:R-:W-:Y:S01]  /*c360*/  F2FP.F16.F32.PACK_AB R70, R125, R170 ;  /* 0x000000aa7d46723e */ /* 0x004fe200000000ff */
[-CC-:B------:R-:W-:Y:S01]  /*c370*/  FFMA.FTZ R88, R212, R84.reuse, -R97.reuse ;  /* 0x00000054d4587223 */ /* 0x180fe20000010861 */
[-CC-:B------:R-:W-:Y:S01]  /*c380*/  FFMA.FTZ R95, R206, R84.reuse, -R97.reuse ;  /* 0x00000054ce5f7223 */ /* 0x180fe20000010861 */
[-C--:B------:R-:W-:Y:S01]  /*c390*/  FFMA.FTZ R94, R204, R84.reuse, -R97 ;  /* 0x00000054cc5e7223 */ /* 0x080fe20000010861 */
[-CC-:B------:R-:W-:Y:S01]  /*c3a0*/  FFMA.FTZ R90, R210, R84.reuse, -R101.reuse ;  /* 0x00000054d25a7223 */ /* 0x180fe20000010865 */
[-C--:B------:R-:W-:Y:S01]  /*c3b0*/  FFMA.FTZ R101, R99, R84.reuse, -R101 ;  /* 0x0000005463657223 */ /* 0x080fe20000010865 */
[-CC-:B------:R-:W-:Y:S03]  /*c3c0*/  FFMA.FTZ R99, R64, R84.reuse, -R97.reuse ;  /* 0x0000005440637223 */ /* 0x180fe60000010861 */
[----:B------:R2:W-:Y:S01]  /*c3d0*/  MUFU.EX2 R92, R80 ;  /* 0x00000050005c7308 */ /* 0x0005e20000000800 */
[----:B------:R-:W-:Y:S01]  /*c3e0*/  FFMA.FTZ R97, R65, R84, -R97 ;  /* 0x0000005441617223 */ /* 0x000fe20000010861 */
        /* <DEDUP_REMOVED lines=11> */
[----:B--2---:R-:W2:Y:S01]  /*c4a0*/  LDSM.16.MT88.4 R80, [R96+0x3800] ;  /* 0x003800006050783b */ /* 0x004ea20000004200 */
[C---:B----4-:R-:W-:Y:S05]  /*c4b0*/  HMMA.16816.F32 R48, R68.reuse, R76, R48 ;  /* 0x0000004c4430723c */ /* 0x050fea0000001830 */
[----:B------:R-:W-:Y:S03]  /*c4c0*/  FADD.FTZ R168, R168, R67 ;  /* 0x00000043a8a87221 */ /* 0x000fe60000010000 */
[----:B------:R-:W-:Y:S01]  /*c4d0*/  MUFU.EX2 R122, R122 ;  /* 0x0000007a007a7308 */ /* 0x000fe20000000800 */
[----:B------:R-:W-:Y:S01]  /*c4e0*/  FADD.FTZ R167, R167, R180 ;  /* 0x000000b4a7a77221 */ /* 0x000fe20000010000 */
[C---:B------:R-:W-:Y:S01]  /*c4f0*/  HMMA.16816.F32 R52, R68.reuse, R78, R52 ;  /* 0x0000004e4434723c */ /* 0x040fe20000001834 */
[----:B------:R-:W4:Y:S02]  /*c500*/  LDSM.16.MT88.4 R76, [R85+0x800] ;  /* 0x00080000554c783b */ /* 0x000f240000004200 */
[----:B------:R-:W-:Y:S01]  /*c510*/  FADD.FTZ R67, R121, R168 ;  /* 0x000000a879437221 */ /* 0x000fe20000010000 */
[----:B------:R-:W-:Y:S04]  /*c520*/  FADD.FTZ R170, R170, R167 ;  /* 0x000000a7aaaa7221 */ /* 0x000fe80000010000 */
[----:B------:R-:W5:Y:S01]  /*c530*/  MUFU.EX2 R119, R119 ;  /* 0x0000007700777308 */ /* 0x000f620000000800 */
[C---:B-1----:R-:W-:Y:S03]  /*c540*/  HMMA.16816.F32 R56, R68.reuse, R72, R56 ;  /* 0x000000484438723c */ /* 0x042fe60000001838 */
[----:B------:R-:W-:Y:S06]  /*c550*/  FADD.FTZ R170, R125, R170 ;  /* 0x000000aa7daa7221 */ /* 0x000fec0000010000 */
[----:B------:R-:W-:Y:S01]  /*c560*/  MUFU.EX2 R116, R116 ;  /* 0x0000007400747308 */ /* 0x000fe20000000800 */
[----:B------:R-:W-:Y:S01]  /*c570*/  HMMA.16816.F32 R60, R68, R74, R60 ;  /* 0x0000004a443c723c */ /* 0x000fe2000000183c */
[----:B------:R-:W1:Y:S02]  /*c580*/  LDSM.16.MT88.4 R72, [R96+0x3c00] ;  /* 0x003c00006048783b */ /* 0x000e640000004200 */
[----:B---3--:R-:W-:Y:S01]  /*c590*/  F2FP.F16.F32.PACK_AB R68, R120, R123 ;  /* 0x0000007b7844723e */ /* 0x008fe200000000ff */
[----:B------:R-:W-:Y:S05]  /*c5a0*/  FADD.FTZ R123, R123, R170 ;  /* 0x000000aa7b7b7221 */ /* 0x000fea0000010000 */
[----:B------:R-:W3:Y:S01]  /*c5b0*/  MUFU.EX2 R115, R115 ;  /* 0x0000007300737308 */ /* 0x000ee20000000800 */
[C---:B-----5:R-:W-:Y:S01]  /*c5c0*/  F2FP.F16.F32.PACK_AB R69, R119.reuse, R122 ;  /* 0x0000007a7745723e */ /* 0x060fe200000000ff */
[----:B------:R-:W-:Y:S01]  /*c5d0*/  FADD.FTZ R122, R122, R67 ;  /* 0x000000437a7a7221 */ /* 0x000fe20000010000 */
[----:B------:R-:W-:Y:S03]  /*c5e0*/  FADD.FTZ R123, R120, R123 ;  /* 0x0000007b787b7221 */ /* 0x000fe60000010000 */
[----:B------:R-:W-:Y:S04]  /*c5f0*/  FADD.FTZ R119, R119, R122 ;  /* 0x0000007a77777221 */ /* 0x000fe80000010000 */
[----:B------:R-:W5:Y:S10]  /*c600*/  MUFU.EX2 R114, R114 ;  /* 0x0000007200727308 */ /* 0x000f740000000800 */
[----:B------:R-:W2:Y:S01]  /*c610*/  MUFU.EX2 R113, R113 ;  /* 0x0000007100717308 */ /* 0x000ea20000000800 */
[C---:B---3--:R-:W-:Y:S01]  /*c620*/  F2FP.F16.F32.PACK_AB R70, R115.reuse, R116 ;  /* 0x000000747346723e */ /* 0x048fe200000000ff */
[----:B------:R-:W-:Y:S04]  /*c630*/  FADD.FTZ R116, R116, R123 ;  /* 0x0000007b74747221 */ /* 0x000fe80000010000 */
[----:B------:R-:W-:Y:S04]  /*c640*/  FADD.FTZ R115, R115, R116 ;  /* 0x0000007473737221 */ /* 0x000fe80000010000 */
[----:B------:R-:W-:Y:S01]  /*c650*/  MUFU.EX2 R110, R110 ;  /* 0x0000006e006e7308 */ /* 0x000fe20000000800 */
[----:B-----5:R-:W-:Y:S09]  /*c660*/  FADD.FTZ R66, R114, R119 ;  /* 0x0000007772427221 */ /* 0x020ff20000010000 */
[----:B------:R-:W3:Y:S01]  /*c670*/  MUFU.EX2 R111, R111 ;  /* 0x0000006f006f7308 */ /* 0x000ee20000000800 */
[C---:B--2---:R-:W-:Y:S01]  /*c680*/  F2FP.F16.F32.PACK_AB R71, R113.reuse, R114 ;  /* 0x000000727147723e */ /* 0x044fe200000000ff */
[----:B------:R-:W-:Y:S08]  /*c690*/  FADD.FTZ R66, R113, R66 ;  /* 0x0000004271427221 */ /* 0x000ff00000010000 */
[----:B------:R-:W2:Y:S01]  /*c6a0*/  MUFU.EX2 R106, R106 ;  /* 0x0000006a006a7308 */ /* 0x000ea20000000800 */
[C---:B------:R-:W-:Y:S09]  /*c6b0*/  HMMA.16816.F32 R48, R68.reuse, R80, R48 ;  /* 0x000000504430723c */ /* 0x040ff20000001830 */
[----:B------:R-:W-:Y:S01]  /*c6c0*/  MUFU.EX2 R105, R105 ;  /* 0x0000006900697308 */ /* 0x000fe20000000800 */
[C---:B------:R-:W-:Y:S01]  /*c6d0*/  HMMA.16816.F32 R52, R68.reuse, R82, R52 ;  /* 0x000000524434723c */ /* 0x040fe20000001834 */
[----:B------:R-:W5:Y:S02]  /*c6e0*/  LDSM.16.MT88.4 R80, [R85+0xc00] ;  /* 0x000c00005550783b */ /* 0x000f640000004200 */
[----:B---3--:R-:W-:Y:S06]  /*c6f0*/  FADD.FTZ R67, R111, R66 ;  /* 0x000000426f437221 */ /* 0x008fec0000010000 */
[----:B------:R-:W3:Y:S01]  /*c700*/  MUFU.EX2 R100, R100 ;  /* 0x0000006400647308 */ /* 0x000ee20000000800 */
[C---:B----4-:R-:W-:Y:S03]  /*c710*/  HMMA.16816.F32 R56, R68.reuse, R76, R56 ;  /* 0x0000004c4438723c */ /* 0x050fe60000001838 */
[----:B--2---:R-:W-:Y:S06]  /*c720*/  FADD.FTZ R67, R106, R67 ;  /* 0x000000436a437221 */ /* 0x004fec0000010000 */
[----:B------:R-:W-:Y:S01]  /*c730*/  MUFU.EX2 R102, R102 ;  /* 0x0000006600667308 */ /* 0x000fe20000000800 */
[----:B------:R-:W-:Y:S01]  /*c740*/  HMMA.16816.F32 R60, R68, R78, R60 ;  /* 0x0000004e443c723c */ /* 0x000fe2000000183c */
[----:B------:R-:W2:Y:S02]  /*c750*/  LDSM.16.MT88.4 R76, [R96+0x4000] ;  /* 0x00400000604c783b */ /* 0x000ea40000004200 */
[C---:B------:R-:W-:Y:S01]  /*c760*/  F2FP.F16.F32.PACK_AB R68, R107.reuse, R110 ;  /* 0x0000006e6b44723e */ /* 0x040fe200000000ff */
[----:B------:R-:W-:Y:S01]  /*c770*/  FADD.FTZ R110, R110, R115 ;  /* 0x000000736e6e7221 */ /* 0x000fe20000010000 */
[----:B------:R-:W-:Y:S04]  /*c780*/  F2FP.F16.F32.PACK_AB R69, R106, R111 ;  /* 0x0000006f6a45723e */ /* 0x000fe800000000ff */
[----:B------:R-:W4:Y:S01]  /*c790*/  MUFU.EX2 R109, R109 ;  /* 0x0000006d006d7308 */ /* 0x000f220000000800 */
[----:B------:R-:W-:Y:S01]  /*c7a0*/  FADD.FTZ R66, R107, R110 ;  /* 0x0000006e6b427221 */ /* 0x000fe20000010000 */
[C---:B---3--:R-:W-:Y:S03]  /*c7b0*/  F2FP.F16.F32.PACK_AB R70, R100.reuse, R105 ;  /* 0x000000696446723e */ /* 0x048fe600000000ff */
[----:B------:R-:W-:Y:S05]  /*c7c0*/  FADD.FTZ R105, R105, R66 ;  /* 0x0000004269697221 */ /* 0x000fea0000010000 */
[----:B------:R-:W3:Y:S01]  /*c7d0*/  MUFU.EX2 R103, R103 ;  /* 0x0000006700677308 */ /* 0x000ee20000000800 */
[----:B------:R-:W-:Y:S09]  /*c7e0*/  FADD.FTZ R100, R100, R105 ;  /* 0x0000006964647221 */ /* 0x000ff20000010000 */
[----:B------:R-:W5:Y:S01]  /*c7f0*/  MUFU.EX2 R86, R86 ;  /* 0x0000005600567308 */ /* 0x000f620000000800 */
[C---:B----4-:R-:W-:Y:S01]  /*c800*/  F2FP.F16.F32.PACK_AB R71, R109.reuse, R102 ;  /* 0x000000666d47723e */ /* 0x050fe200000000ff */
[----:B------:R-:W-:Y:S04]  /*c810*/  FADD.FTZ R102, R102, R67 ;  /* 0x0000004366667221 */ /* 0x000fe80000010000 */
[----:B------:R-:W-:Y:S04]  /*c820*/  FADD.FTZ R109, R109, R102 ;  /* 0x000000666d6d7221 */ /* 0x000fe80000010000 */
[----:B------:R-:W-:Y:S01]  /*c830*/  MUFU.EX2 R112, R112 ;  /* 0x0000007000707308 */ /* 0x000fe20000000800 */
[C---:B-1----:R-:W-:Y:S03]  /*c840*/  HMMA.16816.F32 R48, R68.reuse, R72, R48 ;  /* 0x000000484430723c */ /* 0x042fe60000001830 */
[----:B---3--:R-:W-:Y:S06]  /*c850*/  FADD.FTZ R67, R103, R100 ;  /* 0x0000006467437221 */ /* 0x008fec0000010000 */
[----:B------:R-:W1:Y:S01]  /*c860*/  MUFU.EX2 R117, R117 ;  /* 0x0000007500757308 */ /* 0x000e620000000800 */
[C---:B------:R-:W-:Y:S01]  /*c870*/  HMMA.16816.F32 R52, R68.reuse, R74, R52 ;  /* 0x0000004a4434723c */ /* 0x040fe20000001834 */
[----:B------:R-:W3:Y:S02]  /*c880*/  LDSM.16.MT88.4 R72, [R85+0x1000] ;  /* 0x001000005548783b */ /* 0x000ee40000004200 */
[C---:B-----5:R-:W-:Y:S06]  /*c890*/  FADD.FTZ R67, R86.reuse, R67 ;  /* 0x0000004356437221 */ /* 0x060fec0000010000 */
[----:B------:R-:W4:Y:S01]  /*c8a0*/  MUFU.EX2 R91, R216 ;  /* 0x000000d8005b7308 */ /* 0x000f220000000800 */
[C---:B------:R-:W-:Y:S09]  /*c8b0*/  HMMA.16816.F32 R56, R68.reuse, R80, R56 ;  /* 0x000000504438723c */ /* 0x040ff20000001838 */
[----:B------:R-:W-:Y:S01]  /*c8c0*/  MUFU.EX2 R89, R89 ;  /* 0x0000005900597308 */ /* 0x000fe20000000800 */
[----:B------:R-:W-:Y:S01]  /*c8d0*/  HMMA.16816.F32 R60, R68, R82, R60 ;  /* 0x00000052443c723c */ /* 0x000fe2000000183c */
[----:B------:R-:W5:Y:S02]  /*c8e0*/  LDSM.16.MT88.4 R80, [R96+0x4400] ;  /* 0x004400006050783b */ /* 0x000f640000004200 */
[----:B------:R-:W-:Y:S02]  /*c8f0*/  F2FP.F16.F32.PACK_AB R68, R86, R103 ;  /* 0x000000675644723e */ /* 0x000fe400000000ff */
[----:B-1----:R-:W-:Y:S01]  /*c900*/  F2FP.F16.F32.PACK_AB R69, R117, R112 ;  /* 0x000000707545723e */ /* 0x002fe200000000ff */
[----:B------:R-:W-:Y:S03]  /*c910*/  FADD.FTZ R112, R112, R109 ;  /* 0x0000006d70707221 */ /* 0x000fe60000010000 */
[----:B------:R-:W1:Y:S01]  /*c920*/  MUFU.EX2 R88, R88 ;  /* 0x0000005800587308 */ /* 0x000e620000000800 */
[----:B----4-:R-:W-:Y:S01]  /*c930*/  F2FP.F16.F32.PACK_AB R70, R91, R92 ;  /* 0x0000005c5b46723e */ /* 0x010fe200000000ff */
[----:B------:R-:W-:Y:S01]  /*c940*/  FADD.FTZ R92, R92, R67 ;  /* 0x000000435c5c7221 */ /* 0x000fe20000010000 */
[----:B------:R-:W-:Y:S01]  /*c950*/  FADD.FTZ R112, R117, R112 ;  /* 0x0000007075707221 */ /* 0x000fe20000010000 */
[----:B------:R-:W-:Y:S02]  /*c960*/  LDSM.16.MT88.4 R64, [R85+0x1c00] ;  /* 0x001c00005540783b */ /* 0x000fe40000004200 */
[----:B------:R-:W-:Y:S04]  /*c970*/  FADD.FTZ R91, R91, R92 ;  /* 0x0000005c5b5b7221 */ /* 0x000fe80000010000 */
[----:B------:R-:W-:Y:S10]  /*c980*/  MUFU.EX2 R90, R90 ;  /* 0x0000005a005a7308 */ /* 0x000ff40000000800 */
[----:B------:R-:W4:Y:S01]  /*c990*/  MUFU.EX2 R93, R93 ;  /* 0x0000005d005d7308 */ /* 0x000f220000000800 */
        /* <DEDUP_REMOVED lines=15> */
[C---:B-1----:R-:W-:Y:S01]  /*ca90*/  F2FP.F16.F32.PACK_AB R69, R94.reuse, R95 ;  /* 0x0000005f5e45723e */ /* 0x042fe200000000ff */
        /* <DEDUP_REMOVED lines=17> */
[----:B------:R4:W5:Y:S08]  /*cbb0*/  LDSM.16.MT88.4 R80, [R85+0x1800] ;  /* 0x001800005550783b */ /* 0x0009700000004200 */
[----:B------:R-:W-:Y:S01]  /*cbc0*/  MUFU.EX2 R166, R186 ;  /* 0x000000ba00a67308 */ /* 0x000fe20000000800 */
[C---:B--2---:R-:W-:Y:S09]  /*cbd0*/  HMMA.16816.F32 R56, R68.reuse, R76, R56 ;  /* 0x0000004c4438723c */ /* 0x044ff20000001838 */
[----:B------:R-:W2:Y:S01]  /*cbe0*/  MUFU.EX2 R173, R176 ;  /* 0x000000b000ad7308 */ /* 0x000ea20000000800 */
[----:B------:R-:W-:Y:S01]  /*cbf0*/  HMMA.16816.F32 R60, R68, R78, R60 ;  /* 0x0000004e443c723c */ /* 0x000fe2000000183c */
[----:B------:R-:W5:Y:S02]  /*cc00*/  LDSM.16.MT88.4 R76, [R96+0x4c00] ;  /* 0x004c0000604c783b */ /* 0x000f640000004200 */
[----:B---3--:R-:W-:Y:S02]  /*cc10*/  F2FP.F16.F32.PACK_AB R68, R192, R181 ;  /* 0x000000b5c044723e */ /* 0x008fe400000000ff */
[----:B-1----:R-:W-:Y:S04]  /*cc20*/  F2FP.F16.F32.PACK_AB R69, R184, R183 ;  /* 0x000000b7b845723e */ /* 0x002fe800000000ff */
[----:B------:R-:W-:Y:S01]  /*cc30*/  MUFU.EX2 R164, R164 ;  /* 0x000000a400a47308 */ /* 0x000fe20000000800 */
[----:B----4-:R-:W-:Y:S09]  /*cc40*/  IMAD.MOV.U32 R85, RZ, RZ, R47 ;  /* 0x000000ffff557224 */ /* 0x010ff200078e002f */
[----:B------:R-:W1:Y:S01]  /*cc50*/  MUFU.EX2 R127, R126 ;  /* 0x0000007e007f7308 */ /* 0x000e620000000800 */
[----:B--2---:R-:W-:Y:S09]  /*cc60*/  F2FP.F16.F32.PACK_AB R70, R173, R166 ;  /* 0x000000a6ad46723e */ /* 0x004ff200000000ff */
[----:B------:R-:W-:Y:S10]  /*cc70*/  MUFU.EX2 R121, R124 ;  /* 0x0000007c00797308 */ /* 0x000ff40000000800 */
[----:B------:R-:W2:Y:S01]  /*cc80*/  MUFU.EX2 R118, R118 ;  /* 0x0000007600767308 */ /* 0x000ea20000000800 */
[----:B-1----:R-:W-:Y:S07]  /*cc90*/  F2FP.F16.F32.PACK_AB R71, R127, R164 ;  /* 0x000000a47f47723e */ /* 0x002fee00000000ff */
[C---:B------:R-:W-:Y:S02]  /*cca0*/  HMMA.16816.F32 R48, R68.reuse, R72, R48 ;  /* 0x000000484430723c */ /* 0x040fe40000001830 */
[----:B------:R-:W-:Y:S06]  /*ccb0*/  MUFU.EX2 R108, R108 ;  /* 0x0000006c006c7308 */ /* 0x000fec0000000800 */
[C---:B------:R-:W-:Y:S04]  /*ccc0*/  HMMA.16816.F32 R52, R68.reuse, R74, R52 ;  /* 0x0000004a4434723c */ /* 0x040fe80000001834 */
[----:B------:R-:W1:Y:S04]  /*ccd0*/  MUFU.EX2 R107, R104 ;  /* 0x00000068006b7308 */ /* 0x000e680000000800 */
[C---:B-----5:R-:W-:Y:S06]  /*cce0*/  HMMA.16816.F32 R56, R68.reuse, R80, R56 ;  /* 0x000000504438723c */ /* 0x060fec0000001838 */
[----:B------:R-:W-:Y:S02]  /*ccf0*/  MUFU.EX2 R98, R98 ;  /* 0x0000006200627308 */ /* 0x000fe40000000800 */
[----:B------:R-:W-:Y:S08]  /*cd00*/  HMMA.16816.F32 R60, R68, R82, R60 ;  /* 0x00000052443c723c */ /* 0x000ff0000000183c */
[----:B------:R-:W3:Y:S01]  /*cd10*/  MUFU.EX2 R101, R101 ;  /* 0x0000006500657308 */ /* 0x000ee20000000800 */
[----:B--2---:R-:W-:Y:S02]  /*cd20*/  F2FP.F16.F32.PACK_AB R68, R118, R121 ;  /* 0x000000797644723e */ /* 0x004fe400000000ff */
[----:B-1----:R-:W-:Y:S07]  /*cd30*/  F2FP.F16.F32.PACK_AB R69, R107, R108 ;  /* 0x0000006c6b45723e */ /* 0x002fee00000000ff */
[----:B------:R-:W-:Y:S10]  /*cd40*/  MUFU.EX2 R86, R99 ;  /* 0x0000006300567308 */ /* 0x000ff40000000800 */
[----:B------:R-:W1:Y:S01]  /*cd50*/  MUFU.EX2 R97, R97 ;  /* 0x0000006100617308 */ /* 0x000e620000000800 */
[----:B---3--:R-:W-:Y:S02]  /*cd60*/  F2FP.F16.F32.PACK_AB R70, R101, R98 ;  /* 0x000000626546723e */ /* 0x008fe400000000ff */
[----:B-1----:R-:W-:Y:S07]  /*cd70*/  F2FP.F16.F32.PACK_AB R71, R97, R86 ;  /* 0x000000566147723e */ /* 0x002fee00000000ff */
        /* <DEDUP_REMOVED lines=19> */
[----:B------:R-:W-:Y:S02]  /*ceb0*/  IMAD.MOV.U32 R86, RZ, RZ, R0 ;  /* 0x000000ffff567224 */ /* 0x000fe400078e0000 */
[----:B------:R-:W-:Y:S01]  /*cec0*/  FADD.FTZ R166, R101, R98 ;  /* 0x0000006265a67221 */ /* 0x000fe20000010000 */
[----:B------:R-:W-:Y:S06]  /*ced0*/  @P0 BRA `(.L_x_7021) ;  /* 0xffffffc400180947 */ /* 0x000fec000383ffff */
.L_x_7014:
        /* <DEDUP_REMOVED lines=10> */
.L_x_7031:
        /* <DEDUP_REMOVED lines=74> */
.L_x_7024:
[----:B------:R-:W-:Y:S05]  /*d420*/  BSYNC.RECONVERGENT B0 ;  /* 0x0000000000007941 */ /* 0x000fea0003800200 */
.L_x_7023:
        /* <DEDUP_REMOVED lines=25> */
.L_x_7026:
[----:B------:R-:W-:Y:S05]  /*d5c0*/  BSYNC.RECONVERGENT B0 ;  /* 0x0000000000007941 */ /* 0x000fea0003800200 */
.L_x_7025:
[----:B-1----:R-:W2:Y:S01]  /*d5d0*/  LD.E R3, desc[UR4][R2.64+0xc0] ;  /* 0x0000c00402037980 */ /* 0x002ea2000c101900 */
[----:B------:R-:W-:Y:S01]  /*d5e0*/  MOV R141, RZ ;  /* 0x000000ff008d7202 */ /* 0x000fe20000000f00 */
[-C--:B----45:R-:W-:Y:S02]  /*d5f0*/  @!P0 IMAD R12, R29, R148.reuse, RZ ;  /* 0x000000941d0c8224 */ /* 0x0b0fe400078e02ff */
[----:B------:R-:W-:-:S04]  /*d600*/  @!P0 IMAD.WIDE.U32 R14, R28, R148, RZ ;  /* 0x000000941c0e8225 */ /* 0x000fc800078e00ff */
[----:B------:R-:W-:Y:S01]  /*d610*/  IMAD.WIDE.U32 R18, R149, R16, R140 ;  /* 0x0000001095127225 */ /* 0x000fe200078e008c */
[----:B------:R-:W-:Y:S02]  /*d620*/  @!P0 IADD3 R12, PT, PT, R15, R12, RZ ;  /* 0x0000000c0f0c8210 */ /* 0x000fe40007ffe0ff */
[----:B------:R-:W-:Y:S01]  /*d630*/  @P0 IADD3 R12, PT, PT, R21, R0, RZ ;  /* 0x00000000150c0210 */ /* 0x000fe20007ffe0ff */
[----:B------:R-:W-:Y:S02]  /*d640*/  IMAD R13, R27, R147, RZ ;  /* 0x000000931b0d7224 */ /* 0x000fe400078e02ff */
[----:B------:R-:W-:Y:S02]  /*d650*/  IMAD R149, R17, R149, RZ ;  /* 0x0000009511957224 */ /* 0x000fe400078e02ff */
[----:B------:R-:W-:-:S04]  /*d660*/  IMAD.WIDE.U32 R26, R26, R147, RZ ;  /* 0x000000931a1a7225 */ /* 0x000fc800078e00ff */
[----:B------:R-:W-:Y:S01]  /*d670*/  @P0 IMAD.MOV.U32 R14, RZ, RZ, R20 ;  /* 0x000000ffff0e0224 */ /* 0x000fe200078e0014 */
[----:B------:R-:W-:Y:S01]  /*d680*/  IADD3 R13, PT, PT, R27, R13, RZ ;  /* 0x0000000d1b0d7210 */ /* 0x000fe20007ffe0ff */
[----:B------:R-:W-:Y:S02]  /*d690*/  IMAD.IADD R149, R19, 0x1, R149 ;  /* 0x0000000113957824 */ /* 0x000fe400078e0295 */
[----:B------:R-:W-:Y:S01]  /*d6a0*/  IMAD.MOV.U32 R147, RZ, RZ, 0x0 ;  /* 0x00000000ff937424 */ /* 0x000fe200078e00ff */
        /* <DEDUP_REMOVED lines=12> */
[----:B---3--:R-:W-:Y:S05]  /*d770*/  @P3 RET.REL.NODEC R146 `(_ZN5flash24flash_fwd_splitkv_kernelI23Flash_fwd_kernel_traitsILi32ELi64ELi128ELi4ELb0ELb0EN7cutlass6half_tE19Flash_kernel_traitsILi32ELi64ELi128ELi4ES3_EELb0ELb1ELb0ELb0ELb0ELb0ELb0ELb0EEEvNS_16Flash_fwd_paramsE) ;  /* 0xffffff2892203950 */ /* 0x008fea0003c3ffff */
        /* <DEDUP_REMOVED lines=12> */
[----:B-1----:R-:W-:Y:S05]  /*d840*/  RET.REL.NODEC R146 `(_ZN5flash24flash_fwd_splitkv_kernelI23Flash_fwd_kernel_traitsILi32ELi64ELi128ELi4ELb0ELb0EN7cutlass6half_tE19Flash_kernel_traitsILi32ELi64ELi128ELi4ES3_EELb0ELb1ELb0ELb0ELb0ELb0ELb0ELb0EEEvNS_16Flash_fwd_paramsE) ;  /* 0xffffff2492ec7950 */ /* 0x002fea0003c3ffff */
.L_x_7022:
[----:B------:R-:W-:Y:S01]  /*d850*/  MOV R5, 0x2 ;  /* 0x0000000200057802 */ /* 0x000fe20000000f00 */
[----:B------:R-:W-:Y:S01]  /*d860*/  IMAD.MOV.U32 R4, RZ, RZ, 0x1f ;  /* 0x0000001fff047424 */ /* 0x000fe200078e00ff */
[----:B------:R-:W-:-:S07]  /*d870*/  MOV R6, 0xffffffff ;  /* 0xffffffff00067802 */ /* 0x000fce0000000f00 */
[----:B-1---5:R-:W-:Y:S05]  /*d880*/  WARPSYNC.COLLECTIVE R6, `(.L_x_7027) ;  /* 0x0000000006087348 */ /* 0x022fea0003c00000 */
[----:B------:R2:W3:Y:S02]  /*d890*/  SHFL.BFLY P0, R11, R166, R5, R4 ;  /* 0x0c000005a60b7389 */ /* 0x0004e40000000004 */
[----:B-123-5:R-:W-:Y:S05]  /*d8a0*/  ENDCOLLECTIVE ;  /* 0x000000000000791b */ /* 0x02efea0003800000 */
.L_x_7027:
[----:B------:R-:W-:Y:S02]  /*d8b0*/  IMAD.MOV.U32 R9, RZ, RZ, R11 ;  /* 0x000000ffff097224 */ /* 0x000fe400078e000b */
[----:B------:R-:W-:Y:S02]  /*d8c0*/  IMAD.MOV.U32 R5, RZ, RZ, 0x1 ;  /* 0x00000001ff057424 */ /* 0x000fe400078e00ff */
[----:B------:R-:W-:-:S05]  /*d8d0*/  FADD.FTZ R9, R9, R166 ;  /* 0x000000a609097221 */ /* 0x000fca0000010000 */
[----:B------:R-:W-:-:S07]  /*d8e0*/  MOV R166, R9 ;  /* 0x0000000900a67202 */ /* 0x000fce0000000f00 */
[----:B------:R-:W-:Y:S05]  /*d8f0*/  WARPSYNC.COLLECTIVE R6, `(.L_x_7028) ;  /* 0x0000000006087348 */ /* 0x000fea0003c00000 */
[----:B------:R1:W2:Y:S02]  /*d900*/  SHFL.BFLY P0, R11, R166, R5, R4 ;  /* 0x0c000005a60b7389 */ /* 0x0002a40000000004 */
[----:B-12---:R-:W-:Y:S05]  /*d910*/  ENDCOLLECTIVE ;  /* 0x000000000000791b */ /* 0x006fea0003800000 */
.L_x_7028:
[----:B------:R-:W-:Y:S01]  /*d920*/  MOV R166, R164 ;  /* 0x000000a400a67202 */ /* 0x000fe20000000f00 */
[----:B------:R-:W-:Y:S01]  /*d930*/  IMAD.MOV.U32 R5, RZ, RZ, 0x2 ;  /* 0x00000002ff057424 */ /* 0x000fe200078e00ff */
[----:B------:R-:W-:-:S07]  /*d940*/  MOV R8, R11 ;  /* 0x0000000b00087202 */ /* 0x000fce0000000f00 */
[----:B------:R-:W-:Y:S05]  /*d950*/  WARPSYNC.COLLECTIVE R6, `(.L_x_7029) ;  /* 0x0000000006087348 */ /* 0x000fea0003c00000 */
[----:B------:R1:W2:Y:S02]  /*d960*/  SHFL.BFLY P0, R11, R166, R5, R4 ;  /* 0x0c000005a60b7389 */ /* 0x0002a40000000004 */
[----:B-12---:R-:W-:Y:S05]  /*d970*/  ENDCOLLECTIVE ;  /* 0x000000000000791b */ /* 0x006fea0003800000 */
.L_x_7029:
[----:B------:R-:W-:Y:S01]  /*d980*/  FADD.FTZ R8, R9, R8 ;  /* 0x0000000809087221 */ /* 0x000fe20000010000 */
[----:B------:R-:W-:Y:S01]  /*d990*/  FADD.FTZ R10, R11, R164 ;  /* 0x000000a40b0a7221 */ /* 0x000fe20000010000 */
[----:B------:R-:W-:-:S04]  /*d9a0*/  MOV R5, 0x1 ;  /* 0x0000000100057802 */ /* 0x000fc80000000f00 */
[----:B------:R-:W-:-:S07]  /*d9b0*/  MOV R166, R10 ;  /* 0x0000000a00a67202 */ /* 0x000fce0000000f00 */
[----:B------:R-:W-:Y:S05]  /*d9c0*/  WARPSYNC.COLLECTIVE R6, `(.L_x_7030) ;  /* 0x0000000006087348 */ /* 0x000fea0003c00000 */
[----:B------:R1:W2:Y:S02]  /*d9d0*/  SHFL.BFLY P0, R11, R166, R5, R4 ;  /* 0x0c000005a60b7389 */ /* 0x0002a40000000004 */
[----:B-12---:R-:W-:Y:S05]  /*d9e0*/  ENDCOLLECTIVE ;  /* 0x000000000000791b */ /* 0x006fea0003800000 */
.L_x_7030:
[----:B------:R-:W-:Y:S05]  /*d9f0*/  BRA `(.L_x_7031) ;  /* 0xfffffff400607947 */ /* 0x000fea000383ffff */
.L_x_7032:
        /* <DEDUP_REMOVED lines=16> */
.L_x_10300:


//--------------------- .text._ZN5flash24flash_fwd_splitkv_kernelI23Flash_fwd_kernel_traitsILi32ELi64ELi128ELi4ELb0ELb0EN7cutlass6half_tE19Flash_kernel_traitsILi32ELi64ELi128ELi4ES3_EELb0ELb1ELb0ELb0ELb0ELb1ELb0ELb0EEEvNS_16Flash_fwd_paramsE --------------------------
	.section	.text._ZN5flash24flash_fwd_splitkv_kernelI23Flash_fwd_kernel_traitsILi32ELi64ELi128ELi4ELb0ELb0EN7cutlass6half_tE19Flash_kernel_traitsILi32ELi64ELi128ELi4ES3_EELb0ELb1ELb0ELb0ELb0ELb1ELb0ELb0EEEvNS_16Flash_fwd_paramsE,"ax",@progbits
	.align	128
        .global         _ZN5flash24flash_fwd_splitkv_kernelI23Flash_fwd_kernel_traitsILi32ELi64ELi128ELi4ELb0ELb0EN7cutlass6half_tE19Flash_kernel_traitsILi32ELi64ELi128ELi4ES3_EELb0ELb1ELb0ELb0ELb0ELb1ELb0ELb0EEEvNS_16Flash_fwd_paramsE
        .type           _ZN5flash24flash_fwd_splitkv_kernelI23Flash_fwd_kernel_traitsILi32ELi64ELi128ELi4ELb0ELb0EN7cutlass6half_tE19Flash_kernel_traitsILi32ELi64ELi128ELi4ES3_EELb0ELb1ELb0ELb0ELb0ELb1ELb0ELb0EEEvNS_16Flash_fwd_paramsE,@function
        .size           _ZN5flash24flash_fwd_splitkv_kernelI23Flash_fwd_kernel_traitsILi32ELi64ELi128ELi4ELb0ELb0EN7cutlass6half_tE19Flash_kernel_traitsILi32ELi64ELi128ELi4ES3_EELb0ELb1ELb0ELb0ELb0ELb1ELb0ELb0EEEvNS_16Flash_fwd_paramsE,(.L_x_10301 - _ZN5flash24flash_fwd_splitkv_kernelI23Flash_fwd_kernel_traitsILi32ELi64ELi128ELi4ELb0ELb0EN7cutlass6half_tE19Flash_kernel_traitsILi32ELi64ELi128ELi4ES3_EELb0ELb1ELb0ELb0ELb0ELb1ELb0ELb0EEEvNS_16Flash_fwd_paramsE)
        .other          _ZN5flash24flash_fwd_splitkv_kernelI23Flash_fwd_kernel_traitsILi32ELi64ELi128ELi4ELb0ELb0EN7cutlass6half_tE19Flash_kernel_traitsILi32ELi64ELi128ELi4ES3_EELb0ELb1ELb0ELb0ELb0ELb1ELb0ELb0EEEvNS_16Flash_fwd_paramsE,@"STO_CUDA_ENTRY STV_DEFAULT"
_ZN5flash24flash_fwd_splitkv_kernelI23Flash_fwd_kernel_traitsILi32ELi64ELi128ELi4ELb0ELb0EN7cutlass6half_tE19Flash_kernel_traitsILi32ELi64ELi128ELi4ES3_EELb0ELb1ELb0ELb0ELb0ELb1ELb0ELb0EEEvNS_16Flash_fwd_paramsE:
.text._ZN5flash24flash_fwd_splitkv_kernelI23Flash_fwd_kernel_traitsILi32ELi64ELi128ELi4ELb0ELb0EN7cutlass6half_tE19Flash_kernel_traitsILi32ELi64ELi128ELi4ES3_EELb0ELb1ELb0ELb0ELb0ELb1ELb0ELb0EEEvNS_16Flash_fwd_paramsE:
[----:B------:R-:W-:Y:S01]  /*0000*/  LDC R1, c[0x0][0x37c] ;  /* 0x0000df00ff017b82 */ /* 0x000fe20000000800 */
[----:B------:R-:W1:Y:S07]  /*0010*/  S2R R157, SR_CTAID.X ;  /* 0x00000000009d7919 */ /* 0x000e6e0000002500 */
[----:B------:R-:W2:Y:S01]  /*0020*/  LDC.64 R2, c[0x0][0x348] ;  /* 0x0000d200ff027b82 */ /* 0x000ea20000000a00 */
[----:B------:R-:W-:Y:S01]  /*0030*/  BSSY.RECONVERGENT B3, `(.L_x_7033) ;  /* 0x0000005000037945 */ /* 0x000fe20003800200 */
[----:B------:R-:W-:Y:S01]  /*0040*/  MOV R154, 0x80 ;  /* 0x00000080009a7802 */ /* 0x000fe20000000f00 */
[----:B------:R-:W3:Y:S01]  /*0050*/  S2R R156, SR_CTAID.Y ;  /* 0x00000000009c7919 */ /* 0x000ee20000002600 */
[----:B------:R-:W4:Y:S05]  /*0060*/  S2R R155, SR_CTAID.Z ;  /* 0x00000000009b7919 */ /* 0x000f2a0000002700 */
[----:B-1234-:R-:W-:Y:S05]  /*0070*/  CALL.REL.NOINC `($_ZN5flash24flash_fwd_splitkv_kernelI23Flash_fwd_kernel_traitsILi32ELi64ELi128ELi4ELb0ELb0EN7cutlass6half_tE19Flash_kernel_traitsILi32ELi64ELi128ELi4ES3_EELb0ELb1ELb0ELb0ELb0ELb1ELb0ELb0EEEvNS_16Flash_fwd_paramsE$_ZN5flash30compute_attn_1rowblock_splitkvI23Flash_fwd_kernel_traitsILi32ELi64ELi128ELi4ELb0ELb0EN7cutlass6half_tE19Flash_kernel_traitsILi32ELi64ELi128ELi4ES3_EELb0ELb1ELb0ELb0ELb0ELb1ELb0ELb0ENS_16Flash_fwd_paramsEEEvRKT8_iiiii) ;  /* 0x0000000000087944 */ /* 0x01efea0003c00000 */
[----:B------:R-:W-:Y:S05]  /*0080*/  BSYNC.RECONVERGENT B3 ;  /* 0x0000000000037941 */ /* 0x000fea0003800200 */
.L_x_7033:
[----:B------:R-:W-:Y:S05]  /*0090*/  EXIT ;  /* 0x000000000000794d */ /* 0x000fea0003800000 */
        .type           $_ZN5flash24flash_fwd_splitkv_kernelI23Flash_fwd_kernel_traitsILi32ELi64ELi128ELi4ELb0ELb0EN7cutlass6half_tE19Flash_kernel_traitsILi32ELi64ELi128ELi4ES3_EELb0ELb1ELb0ELb0ELb0ELb1ELb0ELb0EEEvNS_16Flash_fwd_paramsE$_ZN5flash30compute_attn_1rowblock_splitkvI23Flash_fwd_kernel_traitsILi32ELi64ELi128ELi4ELb0ELb0EN7cutlass6half_tE19Flash_kernel_traitsILi32ELi64ELi128ELi4ES3_EELb0ELb1ELb0ELb0ELb0ELb1ELb0ELb0ENS_16Flash_fwd_paramsEEEvRKT8_iiiii,@function
        .size           $_ZN5flash24flash_fwd_splitkv_kernelI23Flash_fwd_kernel_traitsILi32ELi64ELi128ELi4ELb0ELb0EN7cutlass6half_tE19Flash_kernel_traitsILi32ELi64ELi128ELi4ES3_EELb0ELb1ELb0ELb0ELb0ELb1ELb0ELb0EEEvNS_16Flash_fwd_paramsE$_ZN5flash30compute_attn_1rowblock_splitkvI23Flash_fwd_kernel_traitsILi32ELi64ELi128ELi4ELb0ELb0EN7cutlass6half_tE19Flash_kernel_traitsILi32ELi64ELi128ELi4ES3_EELb0ELb1ELb0ELb0ELb0ELb1ELb0ELb0ENS_16Flash_fwd_paramsEEEvRKT8_iiiii,(.L_x_10301 - $_ZN5flash24flash_fwd_splitkv_kernelI23Flash_fwd_kernel_traitsILi32ELi64ELi128ELi4ELb0ELb0EN7cutlass6half_tE19Flash_kernel_traitsILi32ELi64ELi128ELi4ES3_EELb0ELb1ELb0ELb0ELb0ELb1ELb0ELb0EEEvNS_16Flash_fwd_paramsE$_ZN5flash30compute_attn_1rowblock_splitkvI23Flash_fwd_kernel_traitsILi32ELi64ELi128ELi4ELb0ELb0EN7cutlass6half_tE19Flash_kernel_traitsILi32ELi64ELi128ELi4ES3_EELb0ELb1ELb0ELb0ELb0ELb1ELb0ELb0ENS_16Flash_fwd_paramsEEEvRKT8_iiiii)
$_ZN5flash24flash_fwd_splitkv_kernelI23Flash_fwd_kernel_traitsILi32ELi64ELi128ELi4ELb0ELb0EN7cutlass6half_tE19Flash_kernel_traitsILi32ELi64ELi128ELi4ES3_EELb0ELb1ELb0ELb0ELb0ELb1ELb0ELb0EEEvNS_16Flash_fwd_paramsE$_ZN5flash30compute_attn_1rowblock_splitkvI23Flash_fwd_kernel_traitsILi32ELi64ELi128ELi4ELb0ELb0EN7cutlass6half_tE19Flash_kernel_traitsILi32ELi64ELi128ELi4ES3_EELb0ELb1ELb0ELb0ELb0ELb1ELb0ELb0ENS_16Flash_fwd_paramsEEEvRKT8_iiiii:
        /* <DEDUP_REMOVED lines=38> */
.L_x_7035:
[----:B------:R-:W-:Y:S05]  /*0300*/  BSYNC.RECONVERGENT B0 ;  /* 0x0000000000007941 */ /* 0x000fea0003800200 */
.L_x_7034:
[----:B------:R-:W-:Y:S04]  /*0310*/  BSSY.RECONVERGENT B0, `(.L_x_7036) ;  /* 0x0000007000007945 */ /* 0x000fe80003800200 */
[----:B------:R-:W-:Y:S05]  /*0320*/  @!P3 BRA `(.L_x_7037) ;  /* 0x000000000014b947 */ /* 0x000fea0003800000 */
[----:B------:R-:W3:Y:S02]  /*0330*/  LD.E.U8 R6, desc[UR4][R2.64+0x1b2] ;  /* 0x0001b20402067980 */ /* 0x000ee4000c101100 */
[----:B---3--:R-:W-:-:S13]  /*0340*/  ISETP.NE.AND P1, PT, R6, RZ, PT ;  /* 0x000000ff0600720c */ /* 0x008fda0003f25270 */
[----:B------:R-:W3:Y:S02]  /*0350*/  @P1 LD.E R6, desc[UR4][R10.64+0x4] ;  /* 0x000004040a061980 */ /* 0x000ee4000c101900 */
[----:B---3-5:R-:W-:-:S06]  /*0360*/  @P1 IADD3 R41, PT, PT, R6, -R13, RZ ;  /* 0x8000000d06291210 */ /* 0x028fcc0007ffe0ff */
[----:B------:R3:W5:Y:S02]  /*0370*/  @!P1 LD.E R41, desc[UR4][R10.64] ;  /* 0x000000040a299980 */ /* 0x000764000c101900 */
.L_x_7037:
[----:B------:R-:W-:Y:S05]  /*0380*/  BSYNC.RECONVERGENT B0 ;  /* 0x0000000000007941 */ /* 0x000fea0003800200 */
.L_x_7036:
        /* <DEDUP_REMOVED lines=8> */
.L_x_7039:
[----:B------:R-:W4:Y:S01]  /*0410*/  LD.E.64 R6, desc[UR4][R2.64+0x108] ;  /* 0x0001080402067980 */ /* 0x000f22000c101b00 */
[----:B------:R-:W-:Y:S01]  /*0420*/  BSSY.RECONVERGENT B0, `(.L_x_7041) ;  /* 0x0000006000007945 */ /* 0x000fe20003800200 */
[----:B------:R-:W-:Y:S01]  /*0430*/  IMAD.MOV.U32 R5, RZ, RZ, RZ ;  /* 0x000000ffff057224 */ /* 0x000fe200078e00ff */
[----:B----4-:R-:W-:-:S04]  /*0440*/  ISETP.NE.U32.AND P0, PT, R6, RZ, PT ;  /* 0x000000ff0600720c */ /* 0x010fc80003f05070 */
[----:B------:R-:W-:-:S13]  /*0450*/  ISETP.NE.AND.EX P0, PT, R7, RZ, PT, P0 ;  /* 0x000000ff0700720c */ /* 0x000fda0003f05300 */
[----:B------:R-:W-:Y:S05]  /*0460*/  @!P0 BRA `(.L_x_7042) ;  /* 0x0000000000048947 */ /* 0x000fea0003800000 */
[----:B------:R4:W5:Y:S02]  /*0470*/  LD.E R5, desc[UR4][R2.64+0xbc] ;  /* 0x0000bc0402057980 */ /* 0x000964000c101900 */
.L_x_7042:
[----:B------:R-:W-:Y:S05]  /*0480*/  BSYNC.RECONVERGENT B0 ;  /* 0x0000000000007941 */ /* 0x000fea0003800200 */
.L_x_7041:
[----:B-----5:R-:W-:Y:S02]  /*0490*/  IADD3 R41, PT, PT, R5, R41, -R12 ;  /* 0x0000002905297210 */ /* 0x020fe40007ffe80c */
.L_x_7040:
[----:B------:R-:W-:Y:S05]  /*04a0*/  BSYNC.RECONVERGENT B1 ;  /* 0x0000000000017941 */ /* 0x000fea0003800200 */
.L_x_7038:
[----:B------:R-:W-:Y:S01]  /*04b0*/  IMAD.SHL.U32 R5, R157, 0x40, RZ ;  /* 0x000000409d057824 */ /* 0x000fe200078e00ff */
[----:B------:R-:W-:Y:S01]  /*04c0*/  MOV R6, R154 ;  /* 0x0000009a00067202 */ /* 0x000fe20000000f00 */
[----:B------:R-:W-:-:S03]  /*04d0*/  IMAD.MOV.U32 R7, RZ, RZ, 0x0 ;  /* 0x00000000ff077424 */ /* 0x000fc600078e00ff */
[----:B------:R-:W-:-:S13]  /*04e0*/  ISETP.GT.AND P0, PT, R50, R5, PT ;  /* 0x000000053200720c */ /* 0x000fda0003f04270 */
[----:B-1234-:R-:W-:Y:S05]  /*04f0*/  @!P0 RET.REL.NODEC R6 `(_ZN5flash24flash_fwd_splitkv_kernelI23Flash_fwd_kernel_traitsILi32ELi64ELi128ELi4ELb0ELb0EN7cutlass6half_tE19Flash_kernel_traitsILi32ELi64ELi128ELi4ES3_EELb0ELb1ELb0ELb0ELb0ELb1ELb0ELb0EEEvNS_16Flash_fwd_paramsE) ;  /* 0xfffffff806c08950 */ /* 0x01efea0003c3ffff */
        /* <DEDUP_REMOVED lines=89> */
.L_x_7045:
[----:B------:R-:W-:Y:S05]  /*0a90*/  BSYNC.RECONVERGENT B0 ;  /* 0x0000000000007941 */ /* 0x000fea0003800200 */
.L_x_7044:
[----:B------:R-:W-:Y:S01]  /*0aa0*/  MOV R155, 0x0 ;  /* 0x00000000009b7802 */ /* 0x000fe20000000f00 */
[----:B------:R1:W-:Y:S03]  /*0ab0*/  @!P3 ST.E desc[UR4][R2.64], R0 ;  /* 0x000000000200b985 */ /* 0x0003e6000c101904 */
[----:B-12---:R-:W-:Y:S05]  /*0ac0*/  @P2 RET.REL.NODEC R154 `(_ZN5flash24flash_fwd_splitkv_kernelI23Flash_fwd_kernel_traitsILi32ELi64ELi128ELi4ELb0ELb0EN7cutlass6half_tE19Flash_kernel_traitsILi32ELi64ELi128ELi4ES3_EELb0ELb1ELb0ELb0ELb0ELb1ELb0ELb0EEEvNS_16Flash_fwd_paramsE) ;  /* 0xfffffff49a4c2950 */ /* 0x006fea0003c3ffff */
[----:B------:R-:W-:Y:S02]  /*0ad0*/  MOV R5, 0x7f800000 ;  /* 0x7f80000000057802 */ /* 0x000fe40000000f00 */
[----:B------:R-:W-:-:S03]  /*0ae0*/  MOV R155, 0x0 ;  /* 0x00000000009b7802 */ /* 0x000fc60000000f00 */
[----:B------:R1:W-:Y:S02]  /*0af0*/  ST.E desc[UR4][R2.64+0x80], R5 ;  /* 0x0000800502007985 */ /* 0x0003e4000c101904 */
[----:B-1----:R-:W-:Y:S05]  /*0b00*/  RET.REL.NODEC R154 `(_ZN5flash24flash_fwd_splitkv_kernelI23Flash_fwd_kernel_traitsILi32ELi64ELi128ELi4ELb0ELb0EN7cutlass6half_tE19Flash_kernel_traitsILi32ELi64ELi128ELi4ES3_EELb0ELb1ELb0ELb0ELb0ELb1ELb0ELb0EEEvNS_16Flash_fwd_paramsE) ;  /* 0xfffffff49a3c7950 */ /* 0x002fea0003c3ffff */
.L_x_7043:
        /* <DEDUP_REMOVED lines=103> */
.L_x_7047:
        /* <DEDUP_REMOVED lines=12> */
[----:B------:R-:W-:Y:S02]  /*1240*/  MOV R15, RZ ;  /* 0x000000ff000f7202 */ /* 0x000fe40000000f00 */
[----:B--2---:R-:W-:-:S04]  /*1250*/  IABS R4, R14 ;  /* 0x0000000e00047213 */ /* 0x004fc80000000000 */
        /* <DEDUP_REMOVED lines=19> */
[----:B------:R-:W-:Y:S01]  /*1390*/  @!P1 IADD3 R7, PT, PT, R7, -R4, RZ ;  /* 0x8000000407079210 */ /* 0x000fe20007ffe0ff */
[----:B------:R-:W-:Y:S01]  /*13a0*/  @!P2 IMAD R9, R20, R6, R9 ;  /* 0x000000061409a224 */ /* 0x000fe200078e0209 */
[----:B------:R-:W-:Y:S02]  /*13b0*/  @!P2 IADD3 R23, PT, PT, R23, R0, RZ ;  /* 0x000000001717a210 */ /* 0x000fe40007ffe0ff */
[----:B------:R-:W-:Y:S01]  /*13c0*/  ISETP.GE.U32.AND P3, PT, R7, R4, PT ;  /* 0x000000040700720c */ /* 0x000fe20003f66070 */
[----:B------:R-:W-:Y:S01]  /*13d0*/  @P2 IMAD.IADD R0, R12, 0x1, R13 ;  /* 0x000000010c002824 */ /* 0x000fe200078e020d */
[----:B------:R-:W-:Y:S01]  /*13e0*/  LOP3.LUT R6, R155, R14, RZ, 0x3c, !PT ;  /* 0x0000000e9b067212 */ /* 0x000fe200078e3cff */
[----:B------:R-:W-:-:S03]  /*13f0*/  @!P2 IMAD.WIDE.U32 R22, R20, R11, R22 ;  /* 0x0000000b1416a225 */ /* 0x000fc600078e0016 */
[----:B------:R-:W-:Y:S01]  /*1400*/  ISETP.GE.AND P0, PT, R6, RZ, PT ;  /* 0x000000ff0600720c */ /* 0x000fe20003f06270 */
[----:B------:R-:W-:Y:S01]  /*1410*/  @!P1 VIADD R10, R10, 0x1 ;  /* 0x000000010a0a9836 */ /* 0x000fe20000000000 */
[----:B------:R-:W-:Y:S01]  /*1420*/  ISETP.NE.AND P1, PT, R14, RZ, PT ;  /* 0x000000ff0e00720c */ /* 0x000fe20003f25270 */
[-C--:B------:R-:W-:Y:S02]  /*1430*/  @P2 IMAD R4, R139, R0.reuse, RZ ;  /* 0x000000008b042224 */ /* 0x080fe400078e02ff */
[----:B------:R-:W-:Y:S01]  /*1440*/  @P2 IMAD.WIDE.U32 R20, R138, R0, RZ ;  /* 0x000000008a142225 */ /* 0x000fe200078e00ff */
[----:B------:R-:W-:Y:S02]  /*1450*/  @!P2 IADD3 R9, PT, PT, R23, R9, RZ ;  /* 0x000000091709a210 */ /* 0x000fe40007ffe0ff */
[----:B------:R-:W-:Y:S01]  /*1460*/  LEA R0, R42, 0xffffff80, 0x7 ;  /* 0xffffff802a007811 */ /* 0x000fe200078e38ff */
[----:B------:R-:W-:Y:S01]  /*1470*/  @!P2 IMAD.MOV.U32 R8, RZ, RZ, R22 ;  /* 0x000000ffff08a224 */ /* 0x000fe200078e0016 */
[----:B------:R-:W-:-:S02]  /*1480*/  @P2 IADD3 R9, PT, PT, R21, R4, RZ ;  /* 0x0000000415092210 */ /* 0x000fc40007ffe0ff */
[----:B------:R-:W-:Y:S01]  /*1490*/  @P2 MOV R8, R20 ;  /* 0x0000001400082202 */ /* 0x000fe20000000f00 */
[----:B------:R-:W-:Y:S01]  /*14a0*/  @!P2 IMAD R4, R141, R12, RZ ;  /* 0x0000000c8d04a224 */ /* 0x000fe200078e02ff */
[----:B------:R-:W-:Y:S02]  /*14b0*/  @!P2 SHF.R.S32.HI R7, RZ, 0x1f, R12 ;  /* 0x0000001fff07a819 */ /* 0x000fe4000001140c */
        /* <DEDUP_REMOVED lines=27> */
[----:B------:R-:W-:-:S02]  /*1670*/  MOV R9, R0 ;  /* 0x0000000000097202 */ /* 0x000fc40000000f00 */
.L_x_7048:
[----:B------:R-:W-:Y:S05]  /*1680*/  BSYNC.RECONVERGENT B0 ;  /* 0x0000000000007941 */ /* 0x000fea0003800200 */
.L_x_7046:
        /* <DEDUP_REMOVED lines=31> */
[----:B-----5:R-:W-:Y:S02]  /*1880*/  IMAD R30, R15, R140, RZ ;  /* 0x0000008c0f1e7224 */ /* 0x020fe400078e02ff */
[----:B------:R-:W-:Y:S01]  /*1890*/  @!P1 IMAD.MOV R18, RZ, RZ, -R18 ;  /* 0x000000ffff129224 */ /* 0x000fe200078e0a12 */
[----:B------:R-:W-:Y:S02]  /*18a0*/  @!P2 LOP3.LUT R18, RZ, R14, RZ, 0x33, !PT ;  /* 0x0000000eff12a212 */ /* 0x000fe400078e33ff */
[----:B------:R-:W-:Y:S01]  /*18b0*/  SHF.L.U32 R143, R86, 0x3, RZ ;  /* 0x00000003568f7819 */ /* 0x000fe200000006ff */
[C---:B------:R-:W-:Y:S01]  /*18c0*/  IMAD R15, R9.reuse, R141, R30 ;  /* 0x0000008d090f7224 */ /* 0x040fe200078e021e */
[----:B------:R-:W-:Y:S01]  /*18d0*/  SHF.R.S32.HI R17, RZ, 0x1f, R18 ;  /* 0x0000001fff117819 */ /* 0x000fe20000011412 */
[----:B------:R-:W-:Y:S01]  /*18e0*/  IMAD.WIDE.U32 R30, R9, R140, RZ ;  /* 0x0000008c091e7225 */ /* 0x000fe200078e00ff */
[----:B------:R-:W-:-:S03]  /*18f0*/  LOP3.LUT R144, R143, 0x18, RZ, 0xc0, !PT ;  /* 0x000000188f907812 */ /* 0x000fc600078ec0ff */
[----:B------:R-:W-:Y:S02]  /*1900*/  IMAD R14, R29, R18, RZ ;  /* 0x000000121d0e7224 */ /* 0x000fe400078e02ff */
[----:B------:R-:W-:Y:S01]  /*1910*/  IMAD.IADD R9, R31, 0x1, R15 ;  /* 0x000000011f097824 */ /* 0x000fe200078e020f */
        /* <DEDUP_REMOVED lines=19> */
[----:B------:R-:W-:Y:S02]  /*1a50*/  IMAD R151, R139, R52, RZ ;  /* 0x000000348b977224 */ /* 0x000fe400078e02ff */
[----:B------:R-:W-:Y:S01]  /*1a60*/  IMAD.WIDE.U32 R14, R52, R138, R14 ;  /* 0x0000008a340e7225 */ /* 0x000fe200078e000e */
[----:B-1----:R-:W-:-:S03]  /*1a70*/  ULEA UR6, UR6, UR7, 0x18 ;  /* 0x0000000706067291 */ /* 0x002fc6000f8ec0ff */
[----:B------:R-:W-:Y:S01]  /*1a80*/  IMAD.WIDE.U32 R18, R52, R140, R18 ;  /* 0x0000008c34127225 */ /* 0x000fe200078e0012 */
[----:B------:R-:W-:Y:S01]  /*1a90*/  MOV R53, RZ ;  /* 0x000000ff00357202 */ /* 0x000fe20000000f00 */
[----:B------:R-:W-:Y:S01]  /*1aa0*/  BSSY.RECONVERGENT B0, `(.L_x_7049) ;  /* 0x0000028000007945 */ /* 0x000fe20003800200 */
[----:B------:R-:W-:Y:S01]  /*1ab0*/  IADD3 R151, PT, PT, R15, R151, RZ ;  /* 0x000000970f977210 */ /* 0x000fe20007ffe0ff */
[----:B------:R-:W-:Y:S02]  /*1ac0*/  IMAD.IADD R153, R19, 0x1, R153 ;  /* 0x0000000113997824 */ /* 0x000fe400078e0299 */
        /* <DEDUP_REMOVED lines=36> */
.L_x_7051:
[----:B------:R1:W-:Y:S02]  /*1d10*/  STS.128 [R163], RZ ;  /* 0x000000ffa3007388 */ /* 0x0003e40000000c00 */
.L_x_7050:
[----:B------:R-:W-:Y:S05]  /*1d20*/  BSYNC.RECONVERGENT B0 ;  /* 0x0000000000007941 */ /* 0x000fea0003800200 */
.L_x_7049:
        /* <DEDUP_REMOVED lines=23> */
.L_x_7053:
[----:B------:R-:W-:Y:S05]  /*1ea0*/  BSYNC.RECONVERGENT B0 ;  /* 0x0000000000007941 */ /* 0x000fea0003800200 */
.L_x_7052:
        /* <DEDUP_REMOVED lines=11> */
.L_x_7056:
[----:B------:R4:W-:Y:S02]  /*1f60*/  STS.128 [R163+0x1000], RZ ;  /* 0x001000ffa3007388 */ /* 0x0009e40000000c00 */
.L_x_7055:
[----:B------:R-:W-:Y:S05]  /*1f70*/  BSYNC.RECONVERGENT B0 ;  /* 0x0000000000007941 */ /* 0x000fea0003800200 */
.L_x_7054:
[----:B------:R-:W-:Y:S01]  /*1f80*/  ISETP.GE.AND P3, PT, R5, R4, PT ;  /* 0x000000040500720c */ /* 0x000fe20003f66270 */
[----:B---3--:R-:W-:Y:S01]  /*1f90*/  VIADD R11, R52, 0x40 ;  /* 0x00000040340b7836 */ /* 0x008fe20000000000 */
        /* <DEDUP_REMOVED lines=14> */
.L_x_7058:
[----:B------:R-:W-:Y:S05]  /*2080*/  BSYNC.RECONVERGENT B0 ;  /* 0x0000000000007941 */ /* 0x000fea0003800200 */
.L_x_7057:
        /* <DEDUP_REMOVED lines=11> */
.L_x_7060:
[----:B------:R-:W-:Y:S05]  /*2140*/  BSYNC.RECONVERGENT B0 ;  /* 0x0000000000007941 */ /* 0x000fea0003800200 */
.L_x_7059:
        /* <DEDUP_REMOVED lines=11> */
.L_x_7062:
[----:B------:R-:W-:Y:S05]  /*2200*/  BSYNC.RECONVERGENT B0 ;  /* 0x0000000000007941 */ /* 0x000fea0003800200 */
.L_x_7061:
        /* <DEDUP_REMOVED lines=17> */
.L_x_7065:
[----:B------:R1:W-:Y:S01]  /*2320*/  STS.128 [R163+0x3000], RZ ;  /* 0x003000ffa3007388 */ /* 0x0003e20000000c00 */
[----:B------:R-:W-:Y:S05]  /*2330*/  BRA `(.L_x_7066) ;  /* 0x0000000000047947 */ /* 0x000fea0003800000 */
.L_x_7064:
[----:B------:R1:W-:Y:S02]  /*2340*/  STS.128 [R163+0x3000], RZ ;  /* 0x003000ffa3007388 */ /* 0x0003e40000000c00 */
.L_x_7066:
[----:B------:R-:W-:Y:S05]  /*2350*/  BSYNC.RECONVERGENT B0 ;  /* 0x0000000000007941 */ /* 0x000fea0003800200 */
.L_x_7063:
        /* <DEDUP_REMOVED lines=15> */
.L_x_7068:
[----:B------:R-:W-:Y:S05]  /*2450*/  BSYNC.RECONVERGENT B0 ;  /* 0x0000000000007941 */ /* 0x000fea0003800200 */
.L_x_7067:
        /* <DEDUP_REMOVED lines=12> */
.L_x_7070:
[----:B------:R-:W-:Y:S05]  /*2520*/  BSYNC.RECONVERGENT B0 ;  /* 0x0000000000007941 */ /* 0x000fea0003800200 */
.L_x_7069:
        /* <DEDUP_REMOVED lines=12> */
.L_x_7072:
[----:B------:R-:W-:Y:S05]  /*25f0*/  BSYNC.RECONVERGENT B0 ;  /* 0x0000000000007941 */ /* 0x000fea0003800200 */
.L_x_7071:
        /* <DEDUP_REMOVED lines=10> */
[--C-:B------:R-:W-:Y:S02]  /*26a0*/  LOP3.LUT R4, R7, 0xc0, R26.reuse, 0xf8, !PT ;  /* 0x000000c007047812 */ /* 0x100fe400078ef81a */
[----:B------:R-:W-:Y:S02]  /*26b0*/  LOP3.LUT R5, R5, 0x100, RZ, 0xc0, !PT ;  /* 0x0000010005057812 */ /* 0x000fe400078ec0ff */
[----:B------:R-:W-:Y:S02]  /*26c0*/  LOP3.LUT R9, R133, 0x20, R26, 0xf8, !PT ;  /* 0x0000002085097812 */ /* 0x000fe400078ef81a */
[----:B------:R-:W-:Y:S02]  /*26d0*/  LOP3.LUT R7, R26, 0xc0, RZ, 0xc0, !PT ;  /* 0x000000c01a077812 */ /* 0x000fe400078ec0ff */
        /* <DEDUP_REMOVED lines=11> */
[----:B-----5:R-:W-:Y:S01]  /*2790*/  IADD3 R47, PT, PT, R47, R41, -R50 ;  /* 0x000000292f2f7210 */ /* 0x020fe20007ffe832 */
[----:B------:R-:W1:Y:S01]  /*27a0*/  LDSM.16.M88.4 R32, [R46+0x1000] ;  /* 0x001000002e20783b */ /* 0x000e620000000200 */
[----:B------:R-:W-:-:S03]  /*27b0*/  SEL R24, R24, 0xffffffe0, !P5 ;  /* 0xffffffe018187807 */ /* 0x000fc60006800000 */
[----:B------:R-:W3:Y:S01]  /*27c0*/  LDSM.16.M88.4 R20, [R46+0x1400] ;  /* 0x001400002e14783b */ /* 0x000ee20000000200 */
[----:B------:R-:W-:Y:S02]  /*27d0*/  IADD3 R16, PT, PT, R13, R24, RZ ;  /* 0x000000180d107210 */ /* 0x000fe40007ffe0ff */
[----:B------:R-:W-:-:S04]  /*27e0*/  IADD3 R43, PT, PT, R24, R46, RZ ;  /* 0x0000002e182b7210 */ /* 0x000fc80007ffe0ff */
[----:B------:R-:W-:Y:S04]  /*27f0*/  LDSM.16.M88.4 R16, [R16] ;  /* 0x000000001010783b */ /* 0x000fe80000000200 */
[----:B------:R-:W4:Y:S04]  /*2800*/  LDSM.16.M88.4 R4, [R43+0x1000] ;  /* 0x001000002b04783b */ /* 0x000f280000000200 */
[----:B------:R-:W4:Y:S01]  /*2810*/  LDSM.16.M88.4 R36, [R43+0x1400] ;  /* 0x001400002b24783b */ /* 0x000f220000000200 */
[C---:B-1----:R-:W-:Y:S08]  /*2820*/  HMMA.16816.F32 R8, R28.reuse, R32, RZ ;  /* 0x000000201c08723c */ /* 0x042ff000000018ff */
[C---:B------:R-:W-:Y:S08]  /*2830*/  HMMA.16816.F32 R32, R28.reuse, R34, RZ ;  /* 0x000000221c20723c */ /* 0x040ff000000018ff */
[----:B---3--:R-:W-:Y:S08]  /*2840*/  HMMA.16816.F32 R12, R28, R20, RZ ;  /* 0x000000141c0c723c */ /* 0x008ff000000018ff */
[C---:B----4-:R-:W-:Y:S08]  /*2850*/  HMMA.16816.F32 R8, R16.reuse, R4, R8 ;  /* 0x000000041008723c */ /* 0x050ff00000001808 */
[C---:B------:R-:W-:Y:S01]  /*2860*/  HMMA.16816.F32 R32, R16.reuse, R6, R32 ;  /* 0x000000061020723c */ /* 0x040fe20000001820 */
[----:B------:R-:W1:Y:S07]  /*2870*/  LDSM.16.M88.4 R4, [R46+0x1800] ;  /* 0x001800002e04783b */ /* 0x000e6e0000000200 */
[----:B------:R-:W-:Y:S03]  /*2880*/  HMMA.16816.F32 R12, R16, R36, R12 ;  /* 0x00000024100c723c */ /* 0x000fe6000000180c */
[-C--:B--2---:R-:W-:Y:S01]  /*2890*/  FMUL.FTZ R8, R8, R40.reuse ;  /* 0x0000002808087220 */ /* 0x084fe20000410000 */
[-C--:B------:R-:W-:Y:S01]  /*28a0*/  FMUL.FTZ R54, R9, R40.reuse ;  /* 0x0000002809367220 */ /* 0x080fe20000410000 */
[-C--:B------:R-:W-:Y:S01]  /*28b0*/  FMUL.FTZ R51, R10, R40.reuse ;  /* 0x000000280a337220 */ /* 0x080fe20000410000 */
[-C--:B------:R-:W-:Y:S01]  /*28c0*/  FMUL.FTZ R53, R11, R40.reuse ;  /* 0x000000280b357220 */ /* 0x080fe20000410000 */
[----:B------:R2:W3:Y:S04]  /*28d0*/  MUFU.TANH R49, R8 ;  /* 0x0000000800317308 */ /* 0x0004e80000002400 */
[-C--:B------:R-:W-:Y:S01]  /*28e0*/  FMUL.FTZ R32, R32, R40.reuse ;  /* 0x0000002820207220 */ /* 0x080fe20000410000 */
[----:B------:R-:W-:-:S07]  /*28f0*/  FMUL.FTZ R33, R33, R40 ;  /* 0x0000002821217220 */ /* 0x000fce0000410000 */
[-C--:B------:R-:W-:Y:S01]  /*2900*/  FMUL.FTZ R12, R12, R40.reuse ;  /* 0x000000280c0c7220 */ /* 0x080fe20000410000 */
[-C--:B------:R-:W-:Y:S01]  /*2910*/  FMUL.FTZ R13, R13, R40.reuse ;  /* 0x000000280d0d7220 */ /* 0x080fe20000410000 */
[-C--:B------:R-:W-:Y:S01]  /*2920*/  FMUL.FTZ R55, R34, R40.reuse ;  /* 0x0000002822377220 */ /* 0x080fe20000410000 */
[-C--:B------:R-:W-:Y:S01]  /*2930*/  FMUL.FTZ R57, R35, R40.reuse ;  /* 0x0000002823397220 */ /* 0x080fe20000410000 */
[-C--:B------:R-:W-:Y:S01]  /*2940*/  FMUL.FTZ R60, R14, R40.reuse ;  /* 0x000000280e3c7220 */ /* 0x080fe20000410000 */
[----:B------:R-:W4:Y:S01]  /*2950*/  MUFU.TANH R56, R32 ;  /* 0x0000002000387308 */ /* 0x000f220000002400 */
[----:B------:R-:W-:-:S07]  /*2960*/  FMUL.FTZ R61, R15, R40 ;  /* 0x000000280f3d7220 */ /* 0x000fce0000410000 */
[----:B------:R1:W1:Y:S01]  /*2970*/  MUFU.TANH R58, R33 ;  /* 0x00000021003a7308 */ /* 0x0002620000002400 */
[C---:B--2---:R-:W-:Y:S01]  /*2980*/  HMMA.16816.F32 R8, R28.reuse, R22, RZ ;  /* 0x000000161c08723c */ /* 0x044fe200000018ff */
[----:B------:R-:W2:Y:S06]  /*2990*/  LDSM.16.M88.4 R20, [R43+0x1800] ;  /* 0x001800002b14783b */ /* 0x000eac0000000200 */
[----:B------:R-:W2:Y:S08]  /*29a0*/  MUFU.TANH R59, R12 ;  /* 0x0000000c003b7308 */ /* 0x000eb00000002400 */
[----:B------:R3:W2:Y:S01]  /*29b0*/  MUFU.TANH R62, R13 ;  /* 0x0000000d003e7308 */ /* 0x0006a20000002400 */
[----:B-1----:R-:W-:Y:S07]  /*29c0*/  HMMA.16816.F32 R32, R28, R4, RZ ;  /* 0x000000041c20723c */ /* 0x002fee00000018ff */
[----:B------:R-:W1:Y:S01]  /*29d0*/  MUFU.TANH R54, R54 ;  /* 0x0000003600367308 */ /* 0x000e620000002400 */
[----:B------:R-:W-:Y:S01]  /*29e0*/  HMMA.16816.F32 R8, R16, R38, R8 ;  /* 0x000000261008723c */ /* 0x000fe20000001808 */
[----:B------:R-:W4:Y:S06]  /*29f0*/  LDSM.16.M88.4 R36, [R46+0x1c00] ;  /* 0x001c00002e24783b */ /* 0x000f2c0000000200 */
[----:B------:R-:W1:Y:S01]  /*2a00*/  MUFU.TANH R51, R51 ;  /* 0x0000003300337308 */ /* 0x000e620000002400 */
[----:B---3--:R-:W3:Y:S01]  /*2a10*/  LDSM.16.M88.4 R12, [R43+0x1c00] ;  /* 0x001c00002b0c783b */ /* 0x008ee20000000200 */
[----:B------:R-:W-:Y:S06]  /*2a20*/  HMMA.16816.F32 R4, R28, R6, RZ ;  /* 0x000000061c04723c */ /* 0x000fec00000018ff */
[----:B------:R-:W1:Y:S02]  /*2a30*/  MUFU.TANH R53, R53 ;  /* 0x0000003500357308 */ /* 0x000e640000002400 */
[C---:B--2---:R-:W-:Y:S02]  /*2a40*/  HMMA.16816.F32 R32, R16.reuse, R20, R32 ;  /* 0x000000141020723c */ /* 0x044fe40000001820 */
[-C--:B------:R-:W-:Y:S01]  /*2a50*/  FMUL.FTZ R8, R8, R40.reuse ;  /* 0x0000002808087220 */ /* 0x080fe20000410000 */
[-C--:B------:R-:W-:Y:S01]  /*2a60*/  FMUL.FTZ R65, R9, R40.reuse ;  /* 0x0000002809417220 */ /* 0x080fe20000410000 */
[-C--:B------:R-:W-:Y:S01]  /*2a70*/  FMUL.FTZ R64, R10, R40.reuse ;  /* 0x000000280a407220 */ /* 0x080fe20000410000 */
[-C--:B------:R-:W-:Y:S01]  /*2a80*/  FMUL.FTZ R66, R11, R40.reuse ;  /* 0x000000280b427220 */ /* 0x080fe20000410000 */
[----:B------:R4:W2:Y:S06]  /*2a90*/  MUFU.TANH R63, R8 ;  /* 0x00000008003f7308 */ /* 0x0008ac0000002400 */
[----:B------:R-:W-:Y:S01]  /*2aa0*/  HMMA.16816.F32 R4, R16, R22, R4 ;  /* 0x000000161004723c */ /* 0x000fe20000001804 */
[----:B------:R-:W1:Y:S01]  /*2ab0*/  LDSM.16.M88.4 R20, [R46+0x2000] ;  /* 0x002000002e14783b */ /* 0x000e620000000200 */
[----:B------:R-:W1:Y:S05]  /*2ac0*/  MUFU.TANH R55, R55 ;  /* 0x0000003700377308 */ /* 0x000e6a0000002400 */
[-C--:B------:R-:W-:Y:S01]  /*2ad0*/  FMUL.FTZ R32, R32, R40.reuse ;  /* 0x0000002820207220 */ /* 0x080fe20000410000 */
[-C--:B------:R-:W-:Y:S01]  /*2ae0*/  FMUL.FTZ R70, R33, R40.reuse ;  /* 0x0000002821467220 */ /* 0x080fe20000410000 */
[-C--:B------:R-:W-:Y:S01]  /*2af0*/  FMUL.FTZ R67, R34, R40.reuse ;  /* 0x0000002822437220 */ /* 0x080fe20000410000 */
[-C--:B------:R-:W-:Y:S01]  /*2b00*/  FMUL.FTZ R68, R35, R40.reuse ;  /* 0x0000002823447220 */ /* 0x080fe20000410000 */
[----:B------:R2:W1:Y:S01]  /*2b10*/  MUFU.TANH R69, R32 ;  /* 0x0000002000457308 */ /* 0x0004620000002400 */
[C---:B----4-:R-:W-:Y:S07]  /*2b20*/  HMMA.16816.F32 R8, R28.reuse, R36, RZ ;  /* 0x000000241c08723c */ /* 0x050fee00000018ff */
[-C--:B------:R-:W-:Y:S01]  /*2b30*/  FMUL.FTZ R73, R4, R40.reuse ;  /* 0x0000002804497220 */ /* 0x080fe20000410000 */
[----:B------:R-:W-:Y:S01]  /*2b40*/  HMMA.16816.F32 R36, R28, R38, RZ ;  /* 0x000000261c24723c */ /* 0x000fe200000018ff */
[-C--:B------:R-:W-:Y:S01]  /*2b50*/  FMUL.FTZ R74, R5, R40.reuse ;  /* 0x00000028054a7220 */ /* 0x080fe20000410000 */
[-C--:B------:R-:W-:Y:S01]  /*2b60*/  FMUL.FTZ R71, R6, R40.reuse ;  /* 0x0000002806477220 */ /* 0x080fe20000410000 */
[-C--:B------:R-:W-:Y:S01]  /*2b70*/  FMUL.FTZ R72, R7, R40.reuse ;  /* 0x0000002807487220 */ /* 0x080fe20000410000 */
[----:B------:R-:W4:Y:S01]  /*2b80*/  MUFU.TANH R57, R57 ;  /* 0x0000003900397308 */ /* 0x000f220000002400 */
[----:B--2---:R-:W2:Y:S07]  /*2b90*/  LDSM.16.M88.4 R32, [R43+0x2000] ;  /* 0x002000002b20783b */ /* 0x004eae0000000200 */
[C---:B---3--:R-:W-:Y:S01]  /*2ba0*/  HMMA.16816.F32 R8, R16.reuse, R12, R8 ;  /* 0x0000000c1008723c */ /* 0x048fe20000001808 */
[----:B------:R-:W3:Y:S07]  /*2bb0*/  MUFU.TANH R60, R60 ;  /* 0x0000003c003c7308 */ /* 0x000eee0000002400 */
[----:B------:R-:W-:Y:S01]  /*2bc0*/  HMMA.16816.F32 R36, R16, R14, R36 ;  /* 0x0000000e1024723c */ /* 0x000fe20000001824 */
[----:B------:R-:W4:Y:S01]  /*2bd0*/  LDSM.16.M88.4 R12, [R46+0x2400] ;  /* 0x002400002e0c783b */ /* 0x000f220000000200 */
[----:B------:R-:W2:Y:S06]  /*2be0*/  MUFU.TANH R61, R61 ;  /* 0x0000003d003d7308 */ /* 0x000eac0000002400 */
[----:B-1----:R-:W-:Y:S02]  /*2bf0*/  HMMA.16816.F32 R4, R28, R20, RZ ;  /* 0x000000141c04723c */ /* 0x002fe400000018ff */
[----:B------:R-:W1:Y:S01]  /*2c00*/  MUFU.TANH R65, R65 ;  /* 0x0000004100417308 */ /* 0x000e620000002400 */
[-C--:B------:R-:W-:Y:S01]  /*2c10*/  FMUL.FTZ R8, R8, R40.reuse ;  /* 0x0000002808087220 */ /* 0x080fe20000410000 */
[-C--:B------:R-:W-:Y:S01]  /*2c20*/  FMUL.FTZ R9, R9, R40.reuse ;  /* 0x0000002809097220 */ /* 0x080fe20000410000 */
[-C--:B------:R-:W-:Y:S01]  /*2c30*/  FMUL.FTZ R10, R10, R40.reuse ;  /* 0x000000280a0a7220 */ /* 0x080fe20000410000 */
[----:B------:R-:W-:-:S02]  /*2c40*/  FMUL.FTZ R76, R11, R40 ;  /* 0x000000280b4c7220 */ /* 0x000fc40000410000 */
[----:B------:R-:W-:Y:S02]  /*2c50*/  HMMA.16816.F32 R20, R28, R22, RZ ;  /* 0x000000161c14723c */ /* 0x000fe400000018ff */
[----:B------:R-:W1:Y:S01]  /*2c60*/  MUFU.TANH R75, R8 ;  /* 0x00000008004b7308 */ /* 0x000e620000002400 */
[-C--:B------:R-:W-:Y:S01]  /*2c70*/  FMUL.FTZ R36, R36, R40.reuse ;  /* 0x0000002824247220 */ /* 0x080fe20000410000 */
[-C--:B------:R-:W-:Y:S01]  /*2c80*/  FMUL.FTZ R37, R37, R40.reuse ;  /* 0x0000002825257220 */ /* 0x080fe20000410000 */
[-C--:B------:R-:W-:Y:S01]  /*2c90*/  FMUL.FTZ R38, R38, R40.reuse ;  /* 0x0000002826267220 */ /* 0x080fe20000410000 */
[----:B------:R-:W-:-:S04]  /*2ca0*/  FMUL.FTZ R79, R39, R40 ;  /* 0x00000028274f7220 */ /* 0x000fc80000410000 */
[----:B------:R-:W1:Y:S02]  /*2cb0*/  MUFU.TANH R78, R9 ;  /* 0x00000009004e7308 */ /* 0x000e640000002400 */
[C---:B--2---:R-:W-:Y:S06]  /*2cc0*/  HMMA.16816.F32 R4, R16.reuse, R32, R4 ;  /* 0x000000201004723c */ /* 0x044fec0000001804 */
[----:B------:R2:W1:Y:S02]  /*2cd0*/  MUFU.TANH R77, R10 ;  /* 0x0000000a004d7308 */ /* 0x0004640000002400 */
[----:B------:R-:W-:Y:S06]  /*2ce0*/  HMMA.16816.F32 R20, R16, R34, R20 ;  /* 0x000000221014723c */ /* 0x000fec0000001814 */
[----:B------:R-:W1:Y:S02]  /*2cf0*/  MUFU.TANH R81, R36 ;  /* 0x0000002400517308 */ /* 0x000e640000002400 */
[C---:B----4-:R-:W-:Y:S03]  /*2d00*/  HMMA.16816.F32 R32, R28.reuse, R12, RZ ;  /* 0x0000000c1c20723c */ /* 0x050fe600000018ff */
[-C--:B------:R-:W-:Y:S01]  /*2d10*/  FMUL.FTZ R4, R4, R40.reuse ;  /* 0x0000002804047220 */ /* 0x080fe20000410000 */
[-C--:B------:R-:W-:Y:S01]  /*2d20*/  FMUL.FTZ R5, R5, R40.reuse ;  /* 0x0000002805057220 */ /* 0x080fe20000410000 */
[-C--:B------:R-:W-:Y:S01]  /*2d30*/  FMUL.FTZ R83, R6, R40.reuse ;  /* 0x0000002806537220 */ /* 0x080fe20000410000 */
[----:B------:R-:W4:Y:S01]  /*2d40*/  MUFU.TANH R82, R37 ;  /* 0x0000002500527308 */ /* 0x000f220000002400 */
[----:B--2---:R-:W2:Y:S01]  /*2d50*/  LDSM.16.M88.4 R8, [R43+0x2400] ;  /* 0x002400002b08783b */ /* 0x004ea20000000200 */
[----:B------:R-:W-:Y:S01]  /*2d60*/  HMMA.16816.F32 R12, R28, R14, RZ ;  /* 0x0000000e1c0c723c */ /* 0x000fe200000018ff */
[----:B------:R-:W-:-:S02]  /*2d70*/  FMUL.FTZ R84, R7, R40 ;  /* 0x0000002807547220 */ /* 0x000fc40000410000 */
[-C--:B------:R-:W-:Y:S01]  /*2d80*/  FMUL.FTZ R20, R20, R40.reuse ;  /* 0x0000002814147220 */ /* 0x080fe20000410000 */
[-C--:B------:R-:W-:Y:S01]  /*2d90*/  FMUL.FTZ R21, R21, R40.reuse ;  /* 0x0000002815157220 */ /* 0x080fe20000410000 */
[-C--:B------:R-:W-:Y:S01]  /*2da0*/  FMUL.FTZ R88, R22, R40.reuse ;  /* 0x0000002816587220 */ /* 0x080fe20000410000 */
[----:B------:R3:W1:Y:S01]  /*2db0*/  MUFU.TANH R80, R38 ;  /* 0x0000002600507308 */ /* 0x0006620000002400 */
[----:B------:R-:W-:-:S07]  /*2dc0*/  FMUL.FTZ R90, R23, R40 ;  /* 0x00000028175a7220 */ /* 0x000fce0000410000 */
[----:B------:R-:W1:Y:S08]  /*2dd0*/  MUFU.TANH R85, R4 ;  /* 0x0000000400557308 */ /* 0x000e700000002400 */
[----:B------:R4:W1:Y:S01]  /*2de0*/  MUFU.TANH R89, R5 ;  /* 0x0000000500597308 */ /* 0x0008620000002400 */
[----:B---3--:R-:W3:Y:S07]  /*2df0*/  LDSM.16.M88.4 R36, [R46+0x2800] ;  /* 0x002800002e24783b */ /* 0x008eee0000000200 */
[----:B------:R-:W1:Y:S08]  /*2e00*/  MUFU.TANH R93, R20 ;  /* 0x00000014005d7308 */ /* 0x000e700000002400 */
[----:B------:R1:W1:Y:S01]  /*2e10*/  MUFU.TANH R94, R21 ;  /* 0x00000015005e7308 */ /* 0x0002620000002400 */
[C---:B--2---:R-:W-:Y:S01]  /*2e20*/  HMMA.16816.F32 R32, R16.reuse, R8, R32 ;  /* 0x000000081020723c */ /* 0x044fe20000001820 */
[----:B----4-:R-:W2:Y:S06]  /*2e30*/  LDSM.16.M88.4 R4, [R43+0x2800] ;  /* 0x002800002b04783b */ /* 0x010eac0000000200 */
[----:B------:R-:W4:Y:S01]  /*2e40*/  MUFU.TANH R64, R64 ;  /* 0x0000004000407308 */ /* 0x000f220000002400 */
[----:B------:R-:W-:Y:S07]  /*2e50*/  HMMA.16816.F32 R12, R16, R10, R12 ;  /* 0x0000000a100c723c */ /* 0x000fee000000180c */
[----:B------:R-:W2:Y:S01]  /*2e60*/  MUFU.TANH R66, R66 ;  /* 0x0000004200427308 */ /* 0x000ea20000002400 */
[----:B-1----:R-:W1:Y:S03]  /*2e70*/  LDSM.16.M88.4 R20, [R46+0x2c00] ;  /* 0x002c00002e14783b */ /* 0x002e660000000200 */
[-C--:B------:R-:W-:Y:S01]  /*2e80*/  FMUL.FTZ R32, R32, R40.reuse ;  /* 0x0000002820207220 */ /* 0x080fe20000410000 */
[-C--:B------:R-:W-:Y:S01]  /*2e90*/  FMUL.FTZ R33, R33, R40.reuse ;  /* 0x0000002821217220 */ /* 0x080fe20000410000 */
[-C--:B------:R-:W-:Y:S01]  /*2ea0*/  FMUL.FTZ R92, R34, R40.reuse ;  /* 0x00000028225c7220 */ /* 0x080fe20000410000 */
[-C--:B------:R-:W-:Y:S01]  /*2eb0*/  FMUL.FTZ R91, R35, R40.reuse ;  /* 0x00000028235b7220 */ /* 0x080fe20000410000 */
[----:B------:R-:W1:Y:S01]  /*2ec0*/  MUFU.TANH R95, R32 ;  /* 0x00000020005f7308 */ /* 0x000e620000002400 */
[C---:B---3--:R-:W-:Y:S03]  /*2ed0*/  HMMA.16816.F32 R8, R28.reuse, R36, RZ ;  /* 0x000000241c08723c */ /* 0x048fe600000018ff */
[-C--:B------:R-:W-:Y:S01]  /*2ee0*/  FMUL.FTZ R97, R12, R40.reuse ;  /* 0x000000280c617220 */ /* 0x080fe20000410000 */
[-C--:B------:R-:W-:Y:S01]  /*2ef0*/  FMUL.FTZ R98, R13, R40.reuse ;  /* 0x000000280d627220 */ /* 0x080fe20000410000 */
[-C--:B------:R-:W-:Y:S01]  /*2f00*/  FMUL.FTZ R12, R14, R40.reuse ;  /* 0x000000280e0c7220 */ /* 0x080fe20000410000 */
[----:B------:R-:W-:Y:S01]  /*2f10*/  FMUL.FTZ R13, R15, R40 ;  /* 0x000000280f0d7220 */ /* 0x000fe20000410000 */
[----:B------:R3:W1:Y:S01]  /*2f20*/  MUFU.TANH R96, R33 ;  /* 0x0000002100607308 */ /* 0x0006620000002400 */
[----:B------:R-:W-:Y:S07]  /*2f30*/  HMMA.16816.F32 R36, R28, R38, RZ ;  /* 0x000000261c24723c */ /* 0x000fee00000018ff */
[----:B------:R-:W1:Y:S05]  /*2f40*/  MUFU.TANH R70, R70 ;  /* 0x0000004600467308 */ /* 0x000e6a0000002400 */
[----:B--2---:R-:W-:Y:S03]  /*2f50*/  HMMA.16816.F32 R8, R16, R4, R8 ;  /* 0x000000041008723c */ /* 0x004fe60000001808 */
[----:B------:R-:W2:Y:S01]  /*2f60*/  MUFU.TANH R67, R67 ;  /* 0x0000004300437308 */ /* 0x000ea20000002400 */
[----:B---3--:R-:W3:Y:S01]  /*2f70*/  LDSM.16.M88.4 R32, [R43+0x2c00] ;  /* 0x002c00002b20783b */ /* 0x008ee20000000200 */
[----:B------:R-:W-:-:S04]  /*2f80*/  DEPBAR.LE SB0, 0x0 ;  /* 0x000080000000791a */ /* 0x000fc80000000000 */
[----:B------:R-:W-:Y:S02]  /*2f90*/  HMMA.16816.F32 R36, R16, R6, R36 ;  /* 0x000000061024723c */ /* 0x000fe40000001824 */
[----:B------:R-:W2:Y:S06]  /*2fa0*/  MUFU.TANH R68, R68 ;  /* 0x0000004400447308 */ /* 0x000eac0000002400 */
[C---:B-1----:R-:W-:Y:S02]  /*2fb0*/  HMMA.16816.F32 R4, R28.reuse, R20, RZ ;  /* 0x000000141c04723c */ /* 0x042fe400000018ff */
[-C--:B------:R-:W-:Y:S01]  /*2fc0*/  FMUL.FTZ R14, R8, R40.reuse ;  /* 0x00000028080e7220 */ /* 0x080fe20000410000 */
[-C--:B------:R-:W-:Y:S01]  /*2fd0*/  FMUL.FTZ R15, R9, R40.reuse ;  /* 0x00000028090f7220 */ /* 0x080fe20000410000 */
[-C--:B------:R-:W-:Y:S01]  /*2fe0*/  FMUL.FTZ R8, R10, R40.reuse ;  /* 0x000000280a087220 */ /* 0x080fe20000410000 */
[-C--:B------:R-:W-:Y:S01]  /*2ff0*/  FMUL.FTZ R9, R11, R40.reuse ;  /* 0x000000280b097220 */ /* 0x080fe20000410000 */
[----:B------:R-:W1:Y:S02]  /*3000*/  MUFU.TANH R73, R73 ;  /* 0x0000004900497308 */ /* 0x000e640000002400 */
[----:B------:R-:W-:Y:S03]  /*3010*/  HMMA.16816.F32 R20, R28, R22, RZ ;  /* 0x000000161c14723c */ /* 0x000fe600000018ff */
[-C--:B------:R-:W-:Y:S01]  /*3020*/  FMUL.FTZ R29, R37, R40.reuse ;  /* 0x00000028251d7220 */ /* 0x080fe20000410000 */
[-C--:B------:R-:W-:Y:S01]  /*3030*/  FMUL.FTZ R36, R36, R40.reuse ;  /* 0x0000002824247220 */ /* 0x080fe20000410000 */
[-C--:B------:R-:W-:Y:S01]  /*3040*/  FMUL.FTZ R11, R38, R40.reuse ;  /* 0x00000028260b7220 */ /* 0x080fe20000410000 */
[-C--:B------:R-:W-:Y:S01]  /*3050*/  FMUL.FTZ R10, R39, R40.reuse ;  /* 0x00000028270a7220 */ /* 0x080fe20000410000 */
[----:B------:R-:W1:Y:S08]  /*3060*/  MUFU.TANH R74, R74 ;  /* 0x0000004a004a7308 */ /* 0x000e700000002400 */
[----:B------:R-:W1:Y:S01]  /*3070*/  MUFU.TANH R71, R71 ;  /* 0x0000004700477308 */ /* 0x000e620000002400 */
[C---:B---3--:R-:W-:Y:S07]  /*3080*/  HMMA.16816.F32 R4, R16.reuse, R32, R4 ;  /* 0x000000201004723c */ /* 0x048fee0000001804 */
[----:B------:R-:W3:Y:S01]  /*3090*/  MUFU.TANH R72, R72 ;  /* 0x0000004800487308 */ /* 0x000ee20000002400 */
[----:B------:R-:W-:Y:S07]  /*30a0*/  HMMA.16816.F32 R20, R16, R34, R20 ;  /* 0x000000221014723c */ /* 0x000fee0000001814 */
[----:B------:R-:W1:Y:S04]  /*30b0*/  MUFU.TANH R76, R76 ;  /* 0x0000004c004c7308 */ /* 0x000e680000002400 */
[-C--:B------:R-:W-:Y:S01]  /*30c0*/  FMUL.FTZ R19, R5, R40.reuse ;  /* 0x0000002805137220 */ /* 0x080fe20000410000 */
[-C--:B------:R-:W-:Y:S01]  /*30d0*/  FMUL.FTZ R37, R4, R40.reuse ;  /* 0x0000002804257220 */ /* 0x080fe20000410000 */
[-C--:B------:R-:W-:Y:S01]  /*30e0*/  FMUL.FTZ R5, R6, R40.reuse ;  /* 0x0000002806057220 */ /* 0x080fe20000410000 */
[-C--:B------:R-:W-:Y:S01]  /*30f0*/  FMUL.FTZ R4, R7, R40.reuse ;  /* 0x0000002807047220 */ /* 0x080fe20000410000 */
[----:B------:R-:W-:Y:S01]  /*3100*/  LOP3.LUT R7, R132, 0x1f0, RZ, 0xc0, !PT ;  /* 0x000001f084077812 */ /* 0x000fe200078ec0ff */
[----:B------:R-:W1:Y:S03]  /*3110*/  MUFU.TANH R79, R79 ;  /* 0x0000004f004f7308 */ /* 0x000e660000002400 */
[-C--:B------:R-:W-:Y:S01]  /*3120*/  FMUL.FTZ R20, R20, R40.reuse ;  /* 0x0000002814147220 */ /* 0x080fe20000410000 */
[-C--:B------:R-:W-:Y:S01]  /*3130*/  FMUL.FTZ R21, R21, R40.reuse ;  /* 0x0000002815157220 */ /* 0x080fe20000410000 */
[-C--:B------:R-:W-:Y:S01]  /*3140*/  FMUL.FTZ R6, R22, R40.reuse ;  /* 0x0000002816067220 */ /* 0x080fe20000410000 */
[----:B------:R-:W-:Y:S01]  /*3150*/  FMUL.FTZ R16, R23, R40 ;  /* 0x0000002817107220 */ /* 0x000fe20000410000 */
[----:B------:R-:W-:Y:S01]  /*3160*/  IADD3 R40, PT, PT, R42, -0x1, RZ ;  /* 0xffffffff2a287810 */ /* 0x000fe20007ffe0ff */
[----:B------:R-:W1:Y:S01]  /*3170*/  MUFU.TANH R83, R83 ;  /* 0x0000005300537308 */ /* 0x000e620000002400 */
[----:B------:R-:W-:-:S02]  /*3180*/  LOP3.LUT R52, R7, 0x7, R52, 0xf8, !PT ;  /* 0x0000000707347812 */ /* 0x000fc400078ef834 */
[----:B------:R-:W-:Y:S02]  /*3190*/  ISETP.GT.U32.AND P0, PT, R40, R149, PT ;  /* 0x000000952800720c */ /* 0x000fe40003f04070 */
[----:B------:R-:W-:Y:S02]  /*31a0*/  LEA R52, R157, R52, 0x6 ;  /* 0x000000349d347211 */ /* 0x000fe400078e30ff */
[----:B------:R-:W-:Y:S01]  /*31b0*/  IADD3 R23, PT, PT, R41, -R50, -R48 ;  /* 0x8000003229177210 */ /* 0x000fe20007ffe830 */
[----:B------:R-:W1:Y:S01]  /*31c0*/  MUFU.TANH R84, R84 ;  /* 0x0000005400547308 */ /* 0x000e620000002400 */
[C---:B------:R-:W-:Y:S02]  /*31d0*/  IADD3 R18, PT, PT, R52.reuse, R47, RZ ;  /* 0x0000002f34127210 */ /* 0x040fe40007ffe0ff */
[----:B------:R-:W-:Y:S02]  /*31e0*/  IADD3 R23, PT, PT, R52, R23, RZ ;  /* 0x0000001734177210 */ /* 0x000fe40007ffe0ff */
[----:B------:R-:W-:-:S02]  /*31f0*/  VIADDMNMX R148, R18, 0x1, R41, PT ;  /* 0x0000000112947846 */ /* 0x000fc40003800129 */
[----:B------:R-:W-:Y:S01]  /*3200*/  VIADDMNMX R147, R18, 0x9, R41, PT ;  /* 0x0000000912937846 */ /* 0x000fe20003800129 */
        /* <DEDUP_REMOVED lines=21> */
[----:B------:R1:W1:Y:S08]  /*3360*/  MUFU.TANH R117, R21 ;  /* 0x0000001500757308 */ /* 0x0002700000002400 */
[----:B------:R-:W1:Y:S08]  /*3370*/  MUFU.TANH R6, R6 ;  /* 0x0000000600067308 */ /* 0x000e700000002400 */
[----:B------:R1:W1:Y:S01]  /*3380*/  MUFU.TANH R7, R16 ;  /* 0x0000001000077308 */ /* 0x0002620000002400 */
        /* <DEDUP_REMOVED lines=15> */
.L_x_7076:
[----:B------:R-:W2:Y:S01]  /*3480*/  LD.E R31, desc[UR4][R2.64+0x170] ;  /* 0x00017004021f7980 */ /* 0x000ea2000c101900 */
[----:B------:R-:W-:Y:S02]  /*3490*/  LEA R22, R42, 0xffffff00, 0x7 ;  /* 0xffffff002a167811 */ /* 0x000fe400078e38ff */
[----:B------:R-:W-:Y:S02]  /*34a0*/  IABS R18, R0 ;  /* 0x0000000000127213 */ /* 0x000fe40000000000 */
[----:B-1----:R-:W-:Y:S02]  /*34b0*/  IABS R16, R22 ;  /* 0x0000001600107213 */ /* 0x002fe40000000000 */
[-C--:B--2---:R-:W-:Y:S02]  /*34c0*/  IABS R20, R31.reuse ;  /* 0x0000001f00147213 */ /* 0x084fe40000000000 */
[-C--:B------:R-:W-:Y:S02]  /*34d0*/  IABS R17, R31.reuse ;  /* 0x0000001f00117213 */ /* 0x080fe40000000000 */
[----:B------:R-:W1:Y:S01]  /*34e0*/  I2F.RP R21, R20 ;  /* 0x0000001400157306 */ /* 0x000e620000209400 */
[----:B------:R-:W-:-:S02]  /*34f0*/  LOP3.LUT R22, R22, R31, RZ, 0x3c, !PT ;  /* 0x0000001f16167212 */ /* 0x000fc400078e3cff */
[----:B------:R-:W-:Y:S01]  /*3500*/  IMAD.MOV R17, RZ, RZ, -R17 ;  /* 0x000000ffff117224 */ /* 0x000fe200078e0a11 */
[----:B------:R-:W-:-:S04]  /*3510*/  LOP3.LUT R0, R0, R31, RZ, 0x3c, !PT ;  /* 0x0000001f00007212 */ /* 0x000fc800078e3cff */
[----:B------:R-:W-:Y:S02]  /*3520*/  ISETP.GE.AND P2, PT, R0, RZ, PT ;  /* 0x000000ff0000720c */ /* 0x000fe40003f46270 */
[----:B------:R-:W-:Y:S01]  /*3530*/  LOP3.LUT R0, RZ, R31, RZ, 0x33, !PT ;  /* 0x0000001fff007212 */ /* 0x000fe200078e33ff */
[----:B-1----:R-:W1:Y:S02]  /*3540*/  MUFU.RCP R34, R21 ;  /* 0x0000001500227308 */ /* 0x002e640000001000 */
[----:B-1----:R-:W-:-:S06]  /*3550*/  VIADD R34, R34, 0xffffffe ;  /* 0x0ffffffe22227836 */ /* 0x002fcc0000000000 */
[----:B------:R-:W1:Y:S02]  /*3560*/  F2I.FTZ.U32.TRUNC.NTZ R35, R34 ;  /* 0x0000002200237305 */ /* 0x000e64000021f000 */
[----:B-1----:R-:W-:Y:S01]  /*3570*/  IMAD.MOV R33, RZ, RZ, -R35 ;  /* 0x000000ffff217224 */ /* 0x002fe200078e0a23 */
[----:B------:R-:W-:-:S03]  /*3580*/  MOV R34, RZ ;  /* 0x000000ff00227202 */ /* 0x000fc60000000f00 */
        /* <DEDUP_REMOVED lines=15> */
[----:B------:R-:W-:Y:S01]  /*3680*/  ISETP.GE.U32.AND P4, PT, R17, R20, PT ;  /* 0x000000141100720c */ /* 0x000fe20003f86070 */
[----:B------:R-:W3:Y:S01]  /*3690*/  LD.E.64 R32, desc[UR4][R44.64+0x38] ;  /* 0x000038042c207980 */ /* 0x000ee2000c101b00 */
[----:B------:R-:W-:-:S09]  /*36a0*/  ISETP.NE.AND P1, PT, R31, RZ, PT ;  /* 0x000000ff1f00720c */ /* 0x000fd20003f25270 */
[----:B------:R-:W-:Y:S02]  /*36b0*/  @P3 IADD3 R21, PT, PT, R21, 0x1, RZ ;  /* 0x0000000115153810 */ /* 0x000fe40007ffe0ff */
[----:B------:R-:W-:-:S03]  /*36c0*/  @P4 VIADD R28, R28, 0x1 ;  /* 0x000000011c1c4836 */ /* 0x000fc60000000000 */
        /* <DEDUP_REMOVED lines=23> */
.L_x_7077:
[----:B------:R-:W-:Y:S05]  /*3840*/  BSYNC.RECONVERGENT B0 ;  /* 0x0000000000007941 */ /* 0x000fea0003800200 */
.L_x_7075:
[CC--:B------:R-:W-:Y:S01]  /*3850*/  ISETP.GE.AND P0, PT, R144.reuse, R161.reuse, PT ;  /* 0x000000a19000720c */ /* 0x0c0fe20003f06270 */
[----:B------:R-:W-:Y:S01]  /*3860*/  BSSY.RECONVERGENT B0, `(.L_x_7078) ;  /* 0x0000021000007945 */ /* 0x000fe20003800200 */
[----:B------:R-:W-:-:S11]  /*3870*/  ISETP.GE.AND P1, PT, R144, R161, PT ;  /* 0x000000a19000720c */ /* 0x000fd60003f26270 */
[C---:B------:R-:W-:Y:S01]  /*3880*/  @!P0 IMAD.SHL.U32 R17, R138.reuse, 0x40, RZ ;  /* 0x000000408a118824 */ /* 0x040fe200078e00ff */
[CC--:B-1----:R-:W-:Y:S01]  /*3890*/  @!P0 LEA R16, P4, R138.reuse, R150.reuse, 0x6 ;  /* 0x000000968a108211 */ /* 0x0c2fe200078830ff */
        /* <DEDUP_REMOVED lines=21> */
[----:B-1----:R-:W-:-:S04]  /*39f0*/  LEA R17, P0, R138, R150, 0x6 ;  /* 0x000000968a117211 */ /* 0x002fc800078030ff */
[C---:B------:R-:W-:Y:S02]  /*3a00*/  LEA R16, P1, R138.reuse, R17, 0x7 ;  /* 0x000000118a107211 */ /* 0x040fe400078238ff */
[----:B------:R-:W-:-:S04]  /*3a10*/  LEA.HI.X R0, R138, R151, R139, 0x6, P0 ;  /* 0x000000978a007211 */ /* 0x000fc800000f348b */
[----:B------:R-:W-:-:S05]  /*3a20*/  LEA.HI.X R17, R138, R0, R139, 0x7, P1 ;  /* 0x000000008a117211 */ /* 0x000fca00008f3c8b */
[----:B------:R-:W-:Y:S01]  /*3a30*/  @!PT LDS RZ, [RZ] ;  /* 0x00000000fffff984 */ /* 0x000fe20000000800 */
[----:B------:R-:W-:Y:S01]  /*3a40*/  @!PT LDS RZ, [RZ] ;  /* 0x00000000fffff984 */ /* 0x000fe20000000800 */
[----:B------:R-:W-:Y:S01]  /*3a50*/  @!PT LDS RZ, [RZ] ;  /* 0x00000000fffff984 */ /* 0x000fe20000000800 */
[----:B------:R2:W-:Y:S02]  /*3a60*/  LDGSTS.E.BYPASS.LTC128B.128 [R163+0x2800], desc[UR4][R16.64] ;  /* 0x0280000010a37fae */ /* 0x0005e4000b981a04 */
.L_x_7079:
[----:B------:R-:W-:Y:S05]  /*3a70*/  BSYNC.RECONVERGENT B0 ;  /* 0x0000000000007941 */ /* 0x000fea0003800200 */
.L_x_7078:
[----:B------:R-:W0:Y:S02]  /*3a80*/  LDGDEPBAR ;  /* 0x00000000000079af */ /* 0x000e240000000000 */
.L_x_7074:
[----:B------:R-:W-:Y:S05]  /*3a90*/  BSYNC.RECONVERGENT B1 ;  /* 0x0000000000017941 */ /* 0x000fea0003800200 */
.L_x_7073:
[----:B------:R-:W3:Y:S01]  /*3aa0*/  LD.E R47, desc[UR4][R2.64+0xdc] ;  /* 0x0000dc04022f7980 */ /* 0x000ee2000c101900 */
[----:B-1----:R-:W-:Y:S01]  /*3ab0*/  IMAD.SHL.U32 R21, R86, 0x2, RZ ;  /* 0x0000000256157824 */ /* 0x002fe200078e00ff */
[----:B------:R-:W-:Y:S04]  /*3ac0*/  BSSY B2, `(.L_x_7080) ;  /* 0x0000681000027945 */ /* 0x000fe80003800000 */
[----:B------:R-:W-:-:S05]  /*3ad0*/  LOP3.LUT R21, R21, 0x6, RZ, 0xc0, !PT ;  /* 0x0000000615157812 */ /* 0x000fca00078ec0ff */
[----:B------:R-:W-:-:S04]  /*3ae0*/  IMAD R131, R40, 0x80, R21 ;  /* 0x0000008028837824 */ /* 0x000fc800078e0215 */
[----:B------:R-:W-:Y:S01]  /*3af0*/  VIADD R130, R131, 0x1 ;  /* 0x0000000183827836 */ /* 0x000fe20000000000 */
[----:B------:R-:W-:Y:S01]  /*3b00*/  ISETP.GT.AND P0, PT, R23, R131, PT ;  /* 0x000000831700720c */ /* 0x000fe20003f04270 */
[C---:B------:R-:W-:Y:S01]  /*3b10*/  VIADD R128, R131.reuse, 0x8 ;  /* 0x0000000883807836 */ /* 0x040fe20000000000 */
[C---:B------:R-:W-:Y:S01]  /*3b20*/  ISETP.GE.AND P4, PT, R131.reuse, R148, PT ;  /* 0x000000948300720c */ /* 0x040fe20003f86270 */
[----:B------:R-:W-:Y:S01]  /*3b30*/  VIADD R126, R131, 0x9 ;  /* 0x00000009837e7836 */ /* 0x000fe20000000000 */
[----:B------:R-:W-:Y:S01]  /*3b40*/  FSEL R49, R49, -INF , !P0 ;  /* 0xff80000031317808 */ /* 0x000fe20004000000 */
[----:B------:R-:W-:Y:S01]  /*3b50*/  VIADD R124, R131, 0x10 ;  /* 0x00000010837c7836 */ /* 0x000fe20000000000 */
[----:B------:R-:W-:Y:S01]  /*3b60*/  ISETP.GT.AND P1, PT, R23, R130, PT ;  /* 0x000000821700720c */ /* 0x000fe20003f24270 */
        /* <DEDUP_REMOVED lines=20> */
[C---:B------:R-:W-:Y:S01]  /*3cb0*/  VIADD R102, R131.reuse, 0x48 ;  /* 0x0000004883667836 */ /* 0x040fe20000000000 */
[----:B------:R-:W-:Y:S01]  /*3cc0*/  ISETP.GE.AND P3, PT, R130, R148, PT ;  /* 0x000000948200720c */ /* 0x000fe20003f66270 */
        /* <DEDUP_REMOVED lines=9> */
[----:B------:R-:W-:Y:S01]  /*3d60*/  FSEL R191, R65, -INF , !P1 ;  /* 0xff80000041bf7808 */ /* 0x000fe20004800000 */
[C---:B------:R-:W-:Y:S01]  /*3d70*/  VIADD R36, R131.reuse, 0x60 ;  /* 0x0000006083247836 */ /* 0x040fe20000000000 */
[----:B------:R-:W-:Y:S01]  /*3d80*/  ISETP.GE.AND P3, PT, R124, R148, PT ;  /* 0x000000947c00720c */ /* 0x000fe20003f66270 */
[----:B------:R-:W-:Y:S01]  /*3d90*/  VIADD R100, R131, 0x49 ;  /* 0x0000004983647836 */ /* 0x000fe20000000000 */
[----:B------:R-:W-:Y:S01]  /*3da0*/  FSEL R65, R69, -INF , !P0 ;  /* 0xff80000045417808 */ /* 0x000fe20004000000 */
[----:B------:R-:W-:Y:S01]  /*3db0*/  VIADD R50, R131, 0x51 ;  /* 0x0000005183327836 */ /* 0x000fe20000000000 */
[----:B------:R-:W-:Y:S01]  /*3dc0*/  ISETP.GT.AND P0, PT, R23, R114, PT ;  /* 0x000000721700720c */ /* 0x000fe20003f04270 */
[----:B------:R-:W-:Y:S01]  /*3dd0*/  VIADD R38, R131, 0x59 ;  /* 0x0000005983267836 */ /* 0x000fe20000000000 */
[----:B------:R-:W-:Y:S01]  /*3de0*/  FSEL R119, R59, -INF , !P3 ;  /* 0xff8000003b777808 */ /* 0x000fe20005800000 */
[----:B------:R-:W-:Y:S01]  /*3df0*/  VIADD R34, R131, 0x61 ;  /* 0x0000006183227836 */ /* 0x000fe20000000000 */
        /* <DEDUP_REMOVED lines=9> */
[C---:B--2---:R-:W-:Y:S01]  /*3e90*/  VIADD R16, R131.reuse, 0x78 ;  /* 0x0000007883107836 */ /* 0x044fe20000000000 */
[----:B------:R-:W-:Y:S01]  /*3ea0*/  ISETP.GE.AND P2, PT, R128, R148, PT ;  /* 0x000000948000720c */ /* 0x000fe20003f46270 */
[----:B------:R-:W-:Y:S01]  /*3eb0*/  VIADD R0, R131, 0x79 ;  /* 0x0000007983007836 */ /* 0x000fe20000000000 */
[----:B------:R-:W-:-:S02]  /*3ec0*/  FSEL R81, R81, -INF , !P0 ;  /* 0xff80000051517808 */ /* 0x000fc40004000000 */
[----:B------:R-:W-:Y:S02]  /*3ed0*/  ISETP.GT.AND P0, PT, R23, R107, PT ;  /* 0x0000006b1700720c */ /* 0x000fe40003f04270 */
[----:B------:R-:W-:Y:S02]  /*3ee0*/  FSEL R106, R49, -INF , !P4 ;  /* 0xff800000316a7808 */ /* 0x000fe40006000000 */
[----:B------:R-:W-:Y:S02]  /*3ef0*/  FSEL R70, R70, -INF , !P1 ;  /* 0xff80000046467808 */ /* 0x000fe40004800000 */
[----:B------:R-:W-:Y:S02]  /*3f00*/  ISETP.GE.AND P4, PT, R126, R148, PT ;  /* 0x000000947e00720c */ /* 0x000fe40003f86270 */
[----:B------:R-:W-:Y:S02]  /*3f10*/  FSEL R125, R56, -INF , !P2 ;  /* 0xff800000387d7808 */ /* 0x000fe40005000000 */
[----:B------:R-:W-:-:S02]  /*3f20*/  ISETP.GT.AND P1, PT, R23, R112, PT ;  /* 0x000000701700720c */ /* 0x000fc40003f24270 */
[----:B------:R-:W-:Y:S02]  /*3f30*/  FSEL R39, R85, -INF , !P0 ;  /* 0xff80000055277808 */ /* 0x000fe40004000000 */
[----:B------:R-:W-:Y:S02]  /*3f40*/  ISETP.GE.AND P2, PT, R122, R148, PT ;  /* 0x000000947a00720c */ /* 0x000fe40003f46270 */
[----:B------:R-:W-:Y:S02]  /*3f50*/  ISETP.GT.AND P0, PT, R23, R102, PT ;  /* 0x000000661700720c */ /* 0x000fe40003f04270 */
[----:B------:R-:W-:Y:S02]  /*3f60*/  FSEL R123, R58, -INF , !P4 ;  /* 0xff8000003a7b7808 */ /* 0x000fe40006000000 */
[----:B------:R-:W-:Y:S02]  /*3f70*/  ISETP.GE.AND P3, PT, R120, R148, PT ;  /* 0x000000947800720c */ /* 0x000fe40003f66270 */
[----:B------:R-:W-:-:S02]  /*3f80*/  FSEL R49, R74, -INF , !P1 ;  /* 0xff8000004a317808 */ /* 0x000fc40004800000 */
[-C--:B------:R-:W-:Y:S02]  /*3f90*/  ISETP.GE.AND P4, PT, R121, R148.reuse, PT ;  /* 0x000000947900720c */ /* 0x080fe40003f86270 */
[----:B------:R-:W-:Y:S02]  /*3fa0*/  FSEL R109, R62, -INF , !P2 ;  /* 0xff8000003e6d7808 */ /* 0x000fe40005000000 */
[----:B------:R-:W-:Y:S02]  /*3fb0*/  ISETP.GT.AND P1, PT, R23, R103, PT ;  /* 0x000000671700720c */ /* 0x000fe40003f24270 */
[----:B------:R-:W-:Y:S02]  /*3fc0*/  FSEL R35, R93, -INF , !P0 ;  /* 0xff8000005d237808 */ /* 0x000fe40004000000 */
[----:B------:R-:W-:Y:S02]  /*3fd0*/  FMNMX3.FTZ R22, R106, R127, R125, !PT ;  /* 0x0000007f6a167276 */ /* 0x000fe4000781007d */
[----:B------:R-:W-:-:S02]  /*3fe0*/  ISETP.GE.AND P2, PT, R118, R148, PT ;  /* 0x000000947600720c */ /* 0x000fc40003f46270 */
[----:B------:R-:W-:Y:S02]  /*3ff0*/  ISETP.GT.AND P0, PT, R23, R52, PT ;  /* 0x000000341700720c */ /* 0x000fe40003f04270 */
[----:B------:R-:W-:Y:S02]  /*4000*/  FSEL R191, R191, -INF , !P3 ;  /* 0xff800000bfbf7808 */ /* 0x000fe40005800000 */
[----:B------:R-:W-:Y:S02]  /*4010*/  FSEL R101, R63, -INF , !P4 ;  /* 0xff8000003f657808 */ /* 0x000fe40006000000 */
[----:B------:R-:W-:Y:S02]  /*4020*/  ISETP.GE.AND P3, PT, R114, R148, PT ;  /* 0x000000947200720c */ /* 0x000fe40003f66270 */
[----:B------:R-:W-:Y:S02]  /*4030*/  FSEL R78, R78, -INF , !P1 ;  /* 0xff8000004e4e7808 */ /* 0x000fe40004800000 */
[----:B------:R-:W-:-:S02]  /*4040*/  FMNMX3.FTZ R22, R22, R123, R119, !PT ;  /* 0x0000007b16167276 */ /* 0x000fc40007810077 */
[----:B------:R-:W-:Y:S02]  /*4050*/  ISETP.GE.AND P4, PT, R116, R148, PT ;  /* 0x000000947400720c */ /* 0x000fe40003f86270 */
[----:B------:R-:W-:Y:S02]  /*4060*/  FSEL R65, R65, -INF , !P2 ;  /* 0xff80000041417808 */ /* 0x000fe40005000000 */
[----:B------:R-:W-:Y:S02]  /*4070*/  ISETP.GT.AND P1, PT, R23, R108, PT ;  /* 0x0000006c1700720c */ /* 0x000fe40003f24270 */
[----:B------:R-:W-:Y:S02]  /*4080*/  FSEL R33, R95, -INF , !P0 ;  /* 0xff8000005f217808 */ /* 0x000fe40004000000 */
[----:B------:R-:W-:Y:S02]  /*4090*/  ISETP.GE.AND P2, PT, R112, R148, PT ;  /* 0x000000947000720c */ /* 0x000fe40003f46270 */
[----:B------:R-:W-:-:S02]  /*40a0*/  ISETP.GT.AND P0, PT, R23, R48, PT ;  /* 0x000000301700720c */ /* 0x000fc40003f04270 */
[----:B------:R-:W-:Y:S02]  /*40b0*/  FSEL R59, R59, -INF , !P3 ;  /* 0xff8000003b3b7808 */ /* 0x000fe40005800000 */
[----:B------:R-:W-:Y:S02]  /*40c0*/  FMNMX3.FTZ R22, R22, R109, R101, !PT ;  /* 0x0000006d16167276 */ /* 0x000fe40007810065 */
[----:B------:R-:W-:Y:S02]  /*40d0*/  FSEL R189, R70, -INF , !P4 ;  /* 0xff80000046bd7808 */ /* 0x000fe40006000000 */
[-C--:B------:R-:W-:Y:S02]  /*40e0*/  ISETP.GE.AND P3, PT, R103, R148.reuse, PT ;  /* 0x000000946700720c */ /* 0x080fe40003f66270 */
[----:B------:R-:W-:Y:S02]  /*40f0*/  FSEL R82, R82, -INF , !P1 ;  /* 0xff80000052527808 */ /* 0x000fe40004800000 */
[----:B------:R-:W-:-:S02]  /*4100*/  ISETP.GE.AND P4, PT, R110, R148, PT ;  /* 0x000000946e00720c */ /* 0x000fc40003f86270 */
[----:B------:R-:W-:Y:S02]  /*4110*/  FSEL R49, R49, -INF , !P2 ;  /* 0xff80000031317808 */ /* 0x000fe40005000000 */
[----:B------:R-:W-:Y:S02]  /*4120*/  ISETP.GT.AND P1, PT, R23, R104, PT ;  /* 0x000000681700720c */ /* 0x000fe40003f24270 */
[----:B------:R-:W-:Y:S02]  /*4130*/  FSEL R31, R97, -INF , !P0 ;  /* 0xff800000611f7808 */ /* 0x000fe40004000000 */
[----:B------:R-:W-:Y:S02]  /*4140*/  ISETP.GE.AND P2, PT, R20, R148, PT ;  /* 0x000000941400720c */ /* 0x000fe40003f46270 */
[----:B------:R-:W-:Y:S02]  /*4150*/  ISETP.GT.AND P0, PT, R23, R36, PT ;  /* 0x000000241700720c */ /* 0x000fe40003f04270 */
[----:B------:R-:W-:-:S02]  /*4160*/  FMNMX3.FTZ R22, R22, R191, R65, !PT ;  /* 0x000000bf16167276 */ /* 0x000fc40007810041 */
[----:B------:R-:W-:Y:S02]  /*4170*/  FSEL R185, R78, -INF , !P3 ;  /* 0xff8000004eb97808 */ /* 0x000fe40005800000 */
[----:B------:R-:W-:Y:S02]  /*4180*/  FSEL R187, R75, -INF , !P4 ;  /* 0xff8000004bbb7808 */ /* 0x000fe40006000000 */
[-C--:B------:R-:W-:Y:S02]  /*4190*/  ISETP.GE.AND P3, PT, R107, R148.reuse, PT ;  /* 0x000000946b00720c */ /* 0x080fe40003f66270 */
[----:B------:R-:W-:Y:S02]  /*41a0*/  FSEL R89, R89, -INF , !P1 ;  /* 0xff80000059597808 */ /* 0x000fe40004800000 */
[----:B------:R-:W-:Y:S02]  /*41b0*/  ISETP.GE.AND P4, PT, R108, R148, PT ;  /* 0x000000946c00720c */ /* 0x000fe40003f86270 */
[----:B------:R-:W-:-:S02]  /*41c0*/  FSEL R183, R81, -INF , !P2 ;  /* 0xff80000051b77808 */ /* 0x000fc40005000000 */
[C---:B------:R-:W-:Y:S02]  /*41d0*/  ISETP.GT.AND P1, PT, R23.reuse, R100, PT ;  /* 0x000000641700720c */ /* 0x040fe40003f24270 */
[----:B------:R-:W-:Y:S02]  /*41e0*/  FSEL R95, R14, -INF , !P0 ;  /* 0xff8000000e5f7808 */ /* 0x000fe40004000000 */
[----:B------:R-:W-:Y:S02]  /*41f0*/  ISETP.GE.AND P2, PT, R104, R148, PT ;  /* 0x000000946800720c */ /* 0x000fe40003f46270 */
[----:B------:R-:W-:Y:S01]  /*4200*/  FMNMX3.FTZ R14, R22, R189, R59, !PT ;  /* 0x000000bd160e7276 */ /* 0x000fe2000781003b */
[----:B------:R-:W-:Y:S01]  /*4210*/  VIADD R22, R23, 0x8 ;  /* 0x0000000817167836 */ /* 0x000fe20000000000 */
[----:B------:R-:W-:Y:S02]  /*4220*/  FSEL R39, R39, -INF , !P3 ;  /* 0xff80000027277808 */ /* 0x000fe40005800000 */
[----:B------:R-:W-:-:S02]  /*4230*/  FSEL R181, R82, -INF , !P4 ;  /* 0xff80000052b57808 */ /* 0x000fc40006000000 */
[-C--:B------:R-:W-:Y:S02]  /*4240*/  ISETP.GE.AND P3, PT, R100, R148.reuse, PT ;  /* 0x000000946400720c */ /* 0x080fe40003f66270 */
[----:B------:R-:W-:Y:S02]  /*4250*/  FSEL R94, R94, -INF , !P1 ;  /* 0xff8000005e5e7808 */ /* 0x000fe40004800000 */
[-C--:B------:R-:W-:Y:S02]  /*4260*/  ISETP.GE.AND P4, PT, R102, R148.reuse, PT ;  /* 0x000000946600720c */ /* 0x080fe40003f86270 */
[----:B------:R-:W-:Y:S02]  /*4270*/  FSEL R179, R89, -INF , !P2 ;  /* 0xff80000059b37808 */ /* 0x000fe40005000000 */
[----:B------:R-:W-:Y:S02]  /*4280*/  FMNMX3.FTZ R14, R14, R49, R187, !PT ;  /* 0x000000310e0e7276 */ /* 0x000fe400078100bb */
[----:B------:R-:W-:-:S02]  /*4290*/  ISETP.GE.AND P2, PT, R52, R148, PT ;  /* 0x000000943400720c */ /* 0x000fc40003f46270 */
[----:B------:R-:W-:Y:S02]  /*42a0*/  ISETP.GT.AND P1, PT, R23, R50, PT ;  /* 0x000000321700720c */ /* 0x000fe40003f24270 */
[----:B------:R-:W-:Y:S02]  /*42b0*/  FSEL R113, R94, -INF , !P3 ;  /* 0xff8000005e717808 */ /* 0x000fe40005800000 */
[----:B------:R-:W-:Y:S02]  /*42c0*/  FSEL R35, R35, -INF , !P4 ;  /* 0xff80000023237808 */ /* 0x000fe40006000000 */
[-C--:B------:R-:W-:Y:S02]  /*42d0*/  ISETP.GE.AND P3, PT, R48, R148.reuse, PT ;  /* 0x000000943000720c */ /* 0x080fe40003f66270 */
[----:B------:R-:W-:Y:S02]  /*42e0*/  FMNMX3.FTZ R14, R14, R185, R183, !PT ;  /* 0x000000b90e0e7276 */ /* 0x000fe400078100b7 */
[----:B------:R-:W-:-:S02]  /*42f0*/  ISETP.GE.AND P4, PT, R50, R148, PT ;  /* 0x000000943200720c */ /* 0x000fc40003f86270 */
[----:B------:R-:W-:Y:S02]  /*4300*/  FSEL R33, R33, -INF , !P2 ;  /* 0xff80000021217808 */ /* 0x000fe40005000000 */
[----:B------:R-:W-:Y:S02]  /*4310*/  FSEL R96, R96, -INF , !P1 ;  /* 0xff80000060607808 */ /* 0x000fe40004800000 */
[----:B------:R-:W-:Y:S02]  /*4320*/  ISETP.GT.AND P2, PT, R23, R38, PT ;  /* 0x000000261700720c */ /* 0x000fe40003f44270 */
[----:B------:R-:W-:Y:S02]  /*4330*/  FSEL R31, R31, -INF , !P3 ;  /* 0xff8000001f1f7808 */ /* 0x000fe40005800000 */
[----:B------:R-:W-:Y:S02]  /*4340*/  FMNMX3.FTZ R14, R14, R181, R39, !PT ;  /* 0x000000b50e0e7276 */ /* 0x000fe40007810027 */
[----:B------:R-:W-:-:S02]  /*4350*/  FSEL R105, R96, -INF , !P4 ;  /* 0xff80000060697808 */ /* 0x000fc40006000000 */
[----:B------:R-:W-:Y:S02]  /*4360*/  ISETP.GT.AND P3, PT, R23, R34, PT ;  /* 0x000000221700720c */ /* 0x000fe40003f64270 */
[-C--:B------:R-:W-:Y:S02]  /*4370*/  ISETP.GE.AND P1, PT, R38, R148.reuse, PT ;  /* 0x000000942600720c */ /* 0x080fe40003f26270 */
[-C--:B------:R-:W-:Y:S02]  /*4380*/  ISETP.GE.AND P4, PT, R36, R148.reuse, PT ;  /* 0x000000942400720c */ /* 0x080fe40003f86270 */
[----:B------:R-:W-:Y:S02]  /*4390*/  FSEL R97, R98, -INF , !P2 ;  /* 0xff80000062617808 */ /* 0x000fe40005000000 */
[----:B------:R-:W-:Y:S02]  /*43a0*/  FMNMX3.FTZ R14, R14, R179, R35, !PT ;  /* 0x000000b30e0e7276 */ /* 0x000fe40007810023 */
[----:B------:R-:W-:-:S02]  /*43b0*/  ISETP.GE.AND P2, PT, R34, R148, PT ;  /* 0x000000942200720c */ /* 0x000fc40003f46270 */
[----:B------:R-:W-:Y:S02]  /*43c0*/  FSEL R15, R15, -INF , !P3 ;  /* 0xff8000000f0f7808 */ /* 0x000fe40005800000 */
[----:B------:R-:W-:Y:S02]  /*43d0*/  FSEL R97, R97, -INF , !P1 ;  /* 0xff80000061617808 */ /* 0x000fe40004800000 */
[----:B------:R-:W-:Y:S02]  /*43e0*/  FSEL R95, R95, -INF , !P4 ;  /* 0xff8000005f5f7808 */ /* 0x000fe40006000000 */
[C---:B------:R-:W-:Y:S02]  /*43f0*/  ISETP.GT.AND P1, PT, R23.reuse, R32, PT ;  /* 0x000000201700720c */ /* 0x040fe40003f24270 */
[----:B------:R-:W-:Y:S02]  /*4400*/  ISETP.GT.AND P4, PT, R23, R30, PT ;  /* 0x0000001e1700720c */ /* 0x000fe40003f84270 */
[----:B------:R-:W-:-:S02]  /*4410*/  FMNMX3.FTZ R14, R14, R113, R33, !PT ;  /* 0x000000710e0e7276 */ /* 0x000fc40007810021 */
[----:B------:R-:W-:Y:S02]  /*4420*/  FSEL R41, R15, -INF , !P2 ;  /* 0xff8000000f297808 */ /* 0x000fe40005000000 */
[----:B------:R-:W-:Y:S02]  /*4430*/  ISETP.GT.AND P2, PT, R23, R28, PT ;  /* 0x0000001c1700720c */ /* 0x000fe40003f44270 */
[-C--:B------:R-:W-:Y:S02]  /*4440*/  ISETP.GE.AND P0, PT, R32, R148.reuse, PT ;  /* 0x000000942000720c */ /* 0x080fe40003f06270 */
[----:B------:R-:W-:Y:S02]  /*4450*/  ISETP.GE.AND P3, PT, R30, R148, PT ;  /* 0x000000941e00720c */ /* 0x000fe40003f66270 */
[----:B------:R-:W-:Y:S02]  /*4460*/  FSEL R17, R99, -INF , !P1 ;  /* 0xff80000063117808 */ /* 0x000fe40004800000 */
[----:B------:R-:W-:-:S02]  /*4470*/  FSEL R29, R29, -INF , !P4 ;  /* 0xff8000001d1d7808 */ /* 0x000fc40006000000 */
[----:B------:R-:W-:Y:S02]  /*4480*/  FMNMX3.FTZ R14, R14, R105, R31, !PT ;  /* 0x000000690e0e7276 */ /* 0x000fe4000781001f */
[----:B------:R-:W-:Y:S02]  /*4490*/  ISETP.GE.AND P1, PT, R28, R148, PT ;  /* 0x000000941c00720c */ /* 0x000fe40003f26270 */
[----:B------:R-:W-:Y:S02]  /*44a0*/  FSEL R37, R37, -INF , !P2 ;  /* 0xff80000025257808 */ /* 0x000fe40005000000 */
[----:B------:R-:W-:Y:S02]  /*44b0*/  FSEL R17, R17, -INF , !P0 ;  /* 0xff80000011117808 */ /* 0x000fe40004000000 */
[----:B------:R-:W-:Y:S02]  /*44c0*/  FSEL R115, R29, -INF , !P3 ;  /* 0xff8000001d737808 */ /* 0x000fe40005800000 */
[----:B------:R-:W-:-:S02]  /*44d0*/  ISETP.GT.AND P0, PT, R23, R18, PT ;  /* 0x000000121700720c */ /* 0x000fc40003f04270 */
[----:B------:R-:W-:Y:S02]  /*44e0*/  ISETP.GT.AND P3, PT, R23, R16, PT ;  /* 0x000000101700720c */ /* 0x000fe40003f64270 */
[----:B------:R-:W-:Y:S02]  /*44f0*/  FMNMX3.FTZ R14, R14, R97, R95, !PT ;  /* 0x000000610e0e7276 */ /* 0x000fe4000781005f */
[----:B------:R-:W-:Y:S02]  /*4500*/  FSEL R129, R37, -INF , !P1 ;  /* 0xff80000025817808 */ /* 0x000fe40004800000 */
[----:B------:R-:W-:Y:S02]  /*4510*/  ISETP.GT.AND P1, PT, R23, R0, PT ;  /* 0x000000001700720c */ /* 0x000fe40003f24270 */
[-C--:B------:R-:W-:Y:S02]  /*4520*/  ISETP.GE.AND P4, PT, R18, R148.reuse, PT ;  /* 0x000000941200720c */ /* 0x080fe40003f86270 */
[----:B------:R-:W-:-:S02]  /*4530*/  ISETP.GE.AND P2, PT, R16, R148, PT ;  /* 0x000000941000720c */ /* 0x000fc40003f46270 */
[----:B------:R-:W-:Y:S02]  /*4540*/  FSEL R19, R19, -INF , !P0 ;  /* 0xff80000013137808 */ /* 0x000fe40004000000 */
[----:B------:R-:W-:Y:S02]  /*4550*/  FSEL R111, R111, -INF , !P3 ;  /* 0xff8000006f6f7808 */ /* 0x000fe40005800000 */
[----:B------:R-:W-:Y:S02]  /*4560*/  FMNMX3.FTZ R14, R14, R41, R17, !PT ;  /* 0x000000290e0e7276 */ /* 0x000fe40007810011 */
[----:B------:R-:W-:Y:S02]  /*4570*/  FSEL R63, R117, -INF , !P1 ;  /* 0xff800000753f7808 */ /* 0x000fe40004800000 */
[----:B------:R-:W-:Y:S02]  /*4580*/  ISETP.GE.AND P0, PT, R0, R148, PT ;  /* 0x000000940000720c */ /* 0x000fe40003f06270 */
[----:B------:R-:W-:-:S02]  /*4590*/  FSEL R117, R19, -INF , !P4 ;  /* 0xff80000013757808 */ /* 0x000fc40006000000 */
[----:B------:R-:W-:Y:S02]  /*45a0*/  FSEL R111, R111, -INF , !P2 ;  /* 0xff8000006f6f7808 */ /* 0x000fe40005000000 */
[----:B------:R-:W-:Y:S02]  /*45b0*/  FMNMX3.FTZ R14, R14, R115, R129, !PT ;  /* 0x000000730e0e7276 */ /* 0x000fe40007810081 */
[----:B------:R-:W-:Y:S02]  /*45c0*/  FSEL R63, R63, -INF , !P0 ;  /* 0xff8000003f3f7808 */ /* 0x000fe40004000000 */
[----:B------:R-:W-:Y:S02]  /*45d0*/  FMNMX3.FTZ R14, R14, R117, R111, !PT ;  /* 0x000000750e0e7276 */ /* 0x000fe4000781006f */
[----:B------:R-:W-:Y:S02]  /*45e0*/  ISETP.GT.AND P0, PT, R22, R131, PT ;  /* 0x000000831600720c */ /* 0x000fe40003f04270 */
[----:B------:R-:W-:-:S02]  /*45f0*/  FMNMX.FTZ R15, R63, R14, !PT ;  /* 0x0000000e3f0f7209 */ /* 0x000fc40007810000 */
[----:B------:R-:W-:Y:S02]  /*4600*/  FSEL R14, R51, -INF , !P0 ;  /* 0xff800000330e7808 */ /* 0x000fe40004000000 */
[C---:B------:R-:W-:Y:S01]  /*4610*/  ISETP.GT.AND P0, PT, R22.reuse, R130, PT ;  /* 0x000000821600720c */ /* 0x040fe20003f04270 */
[----:B------:R-:W1:Y:S01]  /*4620*/  SHFL.BFLY PT, R54, R15, 0x2, 0x1f ;  /* 0x0c401f000f367f89 */ /* 0x000e6200000e0000 */
[C---:B------:R-:W-:Y:S02]  /*4630*/  ISETP.GT.AND P1, PT, R22.reuse, R128, PT ;  /* 0x000000801600720c */ /* 0x040fe40003f24270 */
[----:B------:R-:W-:Y:S02]  /*4640*/  FSEL R53, R53, -INF , !P0 ;  /* 0xff80000035357808 */ /* 0x000fe40004000000 */
[----:B------:R-:W-:Y:S02]  /*4650*/  ISETP.GT.AND P0, PT, R22, R126, PT ;  /* 0x0000007e1600720c */ /* 0x000fe40003f04270 */
[----:B------:R-:W-:-:S02]  /*4660*/  ISETP.GE.AND P2, PT, R128, R147, PT ;  /* 0x000000938000720c */ /* 0x000fc40003f46270 */
[----:B------:R-:W-:Y:S02]  /*4670*/  FSEL R37, R55, -INF , !P1 ;  /* 0xff80000037257808 */ /* 0x000fe40004800000 */
[----:B------:R-:W-:Y:S02]  /*4680*/  FSEL R57, R57, -INF , !P0 ;  /* 0xff80000039397808 */ /* 0x000fe40004000000 */
[----:B------:R-:W-:Y:S02]  /*4690*/  ISETP.GT.AND P0, PT, R22, R122, PT ;  /* 0x0000007a1600720c */ /* 0x000fe40003f04270 */
[----:B------:R-:W-:Y:S02]  /*46a0*/  ISETP.GE.AND P3, PT, R130, R147, PT ;  /* 0x000000938200720c */ /* 0x000fe40003f66270 */
[----:B------:R-:W-:Y:S02]  /*46b0*/  ISETP.GT.AND P1, PT, R22, R124, PT ;  /* 0x0000007c1600720c */ /* 0x000fe40003f24270 */
[----:B------:R-:W-:-:S02]  /*46c0*/  FSEL R37, R37, -INF , !P2 ;  /* 0xff80000025257808 */ /* 0x000fc40005000000 */
[-C--:B------:R-:W-:Y:S02]  /*46d0*/  ISETP.GE.AND P2, PT, R122, R147.reuse, PT ;  /* 0x000000937a00720c */ /* 0x080fe40003f46270 */
[----:B------:R-:W-:Y:S02]  /*46e0*/  FSEL R61, R61, -INF , !P0 ;  /* 0xff8000003d3d7808 */ /* 0x000fe40004000000 */
[----:B-1----:R-:W-:Y:S02]  /*46f0*/  FMNMX.FTZ R54, R15, R54, !PT ;  /* 0x000000360f367209 */ /* 0x002fe40007810000 */
[----:B------:R-:W-:Y:S02]  /*4700*/  FSEL R81, R53, -INF , !P3 ;  /* 0xff80000035517808 */ /* 0x000fe40005800000 */
[----:B------:R-:W-:Y:S01]  /*4710*/  ISETP.GE.AND P3, PT, R124, R147, PT ;  /* 0x000000937c00720c */ /* 0x000fe20003f66270 */
[----:B------:R-:W1:Y:S01]  /*4720*/  SHFL.BFLY PT, R51, R54, 0x1, 0x1f ;  /* 0x0c201f0036337f89 */ /* 0x000e6200000e0000 */
[----:B------:R-:W-:-:S02]  /*4730*/  FSEL R60, R60, -INF , !P1 ;  /* 0xff8000003c3c7808 */ /* 0x000fc40004800000 */
[C---:B------:R-:W-:Y:S02]  /*4740*/  ISETP.GT.AND P0, PT, R22.reuse, R120, PT ;  /* 0x000000781600720c */ /* 0x040fe40003f04270 */
[C---:B------:R-:W-:Y:S02]  /*4750*/  ISETP.GT.AND P1, PT, R22.reuse, R121, PT ;  /* 0x000000791600720c */ /* 0x040fe40003f24270 */
[----:B------:R-:W-:Y:S02]  /*4760*/  FSEL R15, R61, -INF , !P2 ;  /* 0xff8000003d0f7808 */ /* 0x000fe40005000000 */
[----:B------:R-:W-:Y:S02]  /*4770*/  ISETP.GT.AND P2, PT, R22, R118, PT ;  /* 0x000000761600720c */ /* 0x000fe40003f44270 */
[----:B------:R-:W-:Y:S02]  /*4780*/  FSEL R69, R60, -INF , !P3 ;  /* 0xff8000003c457808 */ /* 0x000fe40005800000 */
[----:B------:R-:W-:-:S02]  /*4790*/  ISETP.GE.AND P3, PT, R120, R147, PT ;  /* 0x000000937800720c */ /* 0x000fc40003f66270 */
[----:B------:R-:W-:Y:S02]  /*47a0*/  FSEL R29, R66, -INF , !P0 ;  /* 0xff800000421d7808 */ /* 0x000fe40004000000 */
[----:B------:R-:W-:Y:S02]  /*47b0*/  FSEL R64, R64, -INF , !P1 ;  /* 0xff80000040407808 */ /* 0x000fe40004800000 */
[----:B------:R-:W-:Y:S02]  /*47c0*/  ISETP.GE.AND P1, PT, R118, R147, PT ;  /* 0x000000937600720c */ /* 0x000fe40003f26270 */
[----:B------:R-:W-:Y:S02]  /*47d0*/  FSEL R19, R67, -INF , !P2 ;  /* 0xff80000043137808 */ /* 0x000fe40005000000 */
[----:B------:R-:W-:Y:S02]  /*47e0*/  FSEL R29, R29, -INF , !P3 ;  /* 0xff8000001d1d7808 */ /* 0x000fe40005800000 */
[----:B------:R-:W-:-:S02]  /*47f0*/  ISETP.GT.AND P3, PT, R22, R114, PT ;  /* 0x000000721600720c */ /* 0x000fc40003f64270 */
[C---:B------:R-:W-:Y:S02]  /*4800*/  ISETP.GT.AND P0, PT, R22.reuse, R116, PT ;  /* 0x000000741600720c */ /* 0x040fe40003f04270 */
[----:B------:R-:W-:Y:S02]  /*4810*/  FSEL R19, R19, -INF , !P1 ;  /* 0xff80000013137808 */ /* 0x000fe40004800000 */
[----:B------:R-:W-:Y:S02]  /*4820*/  ISETP.GT.AND P1, PT, R22, R112, PT ;  /* 0x000000701600720c */ /* 0x000fe40003f24270 */
[-C--:B------:R-:W-:Y:S02]  /*4830*/  ISETP.GE.AND P4, PT, R131, R147.reuse, PT ;  /* 0x000000938300720c */ /* 0x080fe40003f86270 */
[----:B------:R-:W-:Y:S02]  /*4840*/  ISETP.GE.AND P2, PT, R114, R147, PT ;  /* 0x000000937200720c */ /* 0x000fe40003f46270 */
[----:B------:R-:W-:-:S02]  /*4850*/  FSEL R71, R71, -INF , !P3 ;  /* 0xff80000047477808 */ /* 0x000fc40005800000 */
[----:B------:R-:W-:Y:S02]  /*4860*/  FSEL R68, R68, -INF , !P0 ;  /* 0xff80000044447808 */ /* 0x000fe40004000000 */
[----:B------:R-:W-:Y:S02]  /*4870*/  ISETP.GE.AND P0, PT, R112, R147, PT ;  /* 0x000000937000720c */ /* 0x000fe40003f06270 */
[----:B------:R-:W-:Y:S02]  /*4880*/  ISETP.GT.AND P3, PT, R22, R110, PT ;  /* 0x0000006e1600720c */ /* 0x000fe40003f64270 */
[----:B------:R-:W-:Y:S02]  /*4890*/  FSEL R72, R72, -INF , !P1 ;  /* 0xff80000048487808 */ /* 0x000fe40004800000 */
[----:B------:R-:W-:Y:S02]  /*48a0*/  FSEL R14, R14, -INF , !P4 ;  /* 0xff8000000e0e7808 */ /* 0x000fe40006000000 */
[----:B------:R-:W-:-:S02]  /*48b0*/  FSEL R175, R71, -INF , !P2 ;  /* 0xff80000047af7808 */ /* 0x000fc40005000000 */
[----:B------:R-:W-:Y:S02]  /*48c0*/  ISETP.GE.AND P4, PT, R126, R147, PT ;  /* 0x000000937e00720c */ /* 0x000fe40003f86270 */
[----:B------:R-:W-:Y:S02]  /*48d0*/  ISETP.GT.AND P2, PT, R22, R103, PT ;  /* 0x000000671600720c */ /* 0x000fe40003f44270 */
[----:B------:R-:W-:Y:S02]  /*48e0*/  ISETP.GE.AND P1, PT, R103, R147, PT ;  /* 0x000000936700720c */ /* 0x000fe40003f26270 */
[----:B------:R-:W-:Y:S02]  /*48f0*/  FSEL R103, R72, -INF , !P0 ;  /* 0xff80000048677808 */ /* 0x000fe40004000000 */
[----:B------:R-:W-:Y:S02]  /*4900*/  FSEL R77, R77, -INF , !P3 ;  /* 0xff8000004d4d7808 */ /* 0x000fe40005800000 */
[----:B------:R-:W-:-:S02]  /*4910*/  ISETP.GT.AND P0, PT, R22, R20, PT ;  /* 0x000000141600720c */ /* 0x000fc40003f04270 */
[----:B------:R-:W-:Y:S02]  /*4920*/  ISETP.GE.AND P3, PT, R20, R147, PT ;  /* 0x000000931400720c */ /* 0x000fe40003f66270 */
[----:B-1----:R-:W-:Y:S02]  /*4930*/  FMNMX.FTZ R20, R54, R51, !PT ;  /* 0x0000003336147209 */ /* 0x002fe40007810000 */
[----:B------:R-:W-:Y:S02]  /*4940*/  FSEL R75, R57, -INF , !P4 ;  /* 0xff800000394b7808 */ /* 0x000fe40006000000 */
[----:B------:R-:W-:Y:S01]  /*4950*/  ISETP.GE.AND P4, PT, R121, R147, PT ;  /* 0x000000937900720c */ /* 0x000fe20003f86270 */
[----:B---3--:R-:W-:Y:S01]  /*4960*/  FMUL.FTZ R58, R47, R20 ;  /* 0x000000142f3a7220 */ /* 0x008fe20000410000 */
[----:B------:R-:W-:Y:S02]  /*4970*/  FSEL R80, R80, -INF , !P0 ;  /* 0xff80000050507808 */ /* 0x000fe40004000000 */
[----:B------:R-:W-:-:S02]  /*4980*/  FSEL R73, R64, -INF , !P4 ;  /* 0xff80000040497808 */ /* 0x000fc40006000000 */
[----:B------:R-:W-:Y:S02]  /*4990*/  FSEL R76, R76, -INF , !P2 ;  /* 0xff8000004c4c7808 */ /* 0x000fe40005000000 */
[----:B------:R-:W-:Y:S02]  /*49a0*/  FSETP.NEU.FTZ.AND P0, PT, R20, -INF , PT ;  /* 0xff8000001400780b */ /* 0x000fe40003f1d000 */
[----:B------:R-:W-:Y:S02]  /*49b0*/  ISETP.GE.AND P4, PT, R116, R147, PT ;  /* 0x000000937400720c */ /* 0x000fe40003f86270 */
[----:B------:R-:W-:Y:S02]  /*49c0*/  FSEL R171, R76, -INF , !P1 ;  /* 0xff8000004cab7808 */ /* 0x000fe40004800000 */
[----:B------:R-:W-:Y:S02]  /*49d0*/  FSEL R58, R58, RZ, P0 ;  /* 0x000000ff3a3a7208 */ /* 0x000fe40000000000 */
[----:B------:R-:W-:-:S02]  /*49e0*/  FSEL R177, R68, -INF , !P4 ;  /* 0xff80000044b17808 */ /* 0x000fc40006000000 */
[C---:B------:R-:W-:Y:S01]  /*49f0*/  ISETP.GT.AND P1, PT, R22.reuse, R107, PT ;  /* 0x0000006b1600720c */ /* 0x040fe20003f24270 */
[-CC-:B------:R-:W-:Y:S01]  /*4a00*/  FFMA.FTZ R96, R127, R47.reuse, -R58.reuse ;  /* 0x0000002f7f607223 */ /* 0x180fe2000001083a */
[----:B------:R-:W-:Y:S01]  /*4a10*/  ISETP.GT.AND P0, PT, R22, R104, PT ;  /* 0x000000681600720c */ /* 0x000fe20003f04270 */
[--C-:B------:R-:W-:Y:S01]  /*4a20*/  FFMA.FTZ R99, R125, R47, -R58.reuse ;  /* 0x0000002f7d637223 */ /* 0x100fe2000001083a */
[----:B------:R-:W-:Y:S01]  /*4a30*/  ISETP.GE.AND P4, PT, R110, R147, PT ;  /* 0x000000936e00720c */ /* 0x000fe20003f86270 */
[-CC-:B------:R-:W-:Y:S01]  /*4a40*/  FFMA.FTZ R93, R119, R47.reuse, -R58.reuse ;  /* 0x0000002f775d7223 */ /* 0x180fe2000001083a */
[----:B------:R-:W-:Y:S01]  /*4a50*/  ISETP.GT.AND P2, PT, R22, R108, PT ;  /* 0x0000006c1600720c */ /* 0x000fe20003f44270 */
[-CC-:B------:R-:W-:Y:S01]  /*4a60*/  FFMA.FTZ R66, R109, R47.reuse, -R58.reuse ;  /* 0x0000002f6d427223 */ /* 0x180fe2000001083a */
[----:B------:R-:W-:Y:S01]  /*4a70*/  FSEL R159, R80, -INF , !P3 ;  /* 0xff800000509f7808 */ /* 0x000fe20005800000 */
[--C-:B------:R-:W-:Y:S01]  /*4a80*/  FFMA.FTZ R67, R101, R47, -R58.reuse ;  /* 0x0000002f65437223 */ /* 0x100fe2000001083a */
[----:B------:R-:W-:Y:S01]  /*4a90*/  ISETP.GE.AND P3, PT, R107, R147, PT ;  /* 0x000000936b00720c */ /* 0x000fe20003f66270 */
[-CC-:B------:R-:W-:Y:S01]  /*4aa0*/  FFMA.FTZ R61, R59, R47.reuse, -R58.reuse ;  /* 0x0000002f3b3d7223 */ /* 0x180fe2000001083a */
[----:B------:R-:W-:Y:S01]  /*4ab0*/  FSEL R83, R83, -INF , !P1 ;  /* 0xff80000053537808 */ /* 0x000fe20004800000 */
[-CC-:B------:R-:W-:Y:S01]  /*4ac0*/  FFMA.FTZ R54, R49, R47.reuse, -R58.reuse ;  /* 0x0000002f31367223 */ /* 0x180fe2000001083a */
[----:B------:R-:W-:Y:S01]  /*4ad0*/  FSEL R84, R84, -INF , !P0 ;  /* 0xff80000054547808 */ /* 0x000fe20004000000 */
[-CC-:B------:R-:W-:Y:S01]  /*4ae0*/  FFMA.FTZ R107, R106, R47.reuse, -R58.reuse ;  /* 0x0000002f6a6b7223 */ /* 0x180fe2000001083a */
[----:B------:R-:W-:Y:S01]  /*4af0*/  FSEL R173, R77, -INF , !P4 ;  /* 0xff8000004dad7808 */ /* 0x000fe20006000000 */
[----:B------:R-:W-:Y:S01]  /*4b00*/  MUFU.EX2 R96, R96 ;  /* 0x0000006000607308 */ /* 0x000fe20000000800 */
[----:B------:R-:W-:Y:S01]  /*4b10*/  ISETP.GT.AND P0, PT, R22, R100, PT ;  /* 0x000000641600720c */ /* 0x000fe20003f04270 */
[--C-:B------:R-:W-:Y:S01]  /*4b20*/  FFMA.FTZ R62, R191, R47, -R58.reuse ;  /* 0x0000002fbf3e7223 */ /* 0x100fe2000001083a */
[----:B------:R-:W-:Y:S01]  /*4b30*/  ISETP.GE.AND P4, PT, R108, R147, PT ;  /* 0x000000936c00720c */ /* 0x000fe20003f86270 */
[-CC-:B------:R-:W-:Y:S01]  /*4b40*/  FFMA.FTZ R65, R65, R47.reuse, -R58.reuse ;  /* 0x0000002f41417223 */ /* 0x180fe2000001083a */
[----:B------:R-:W-:Y:S01]  /*4b50*/  FSEL R79, R79, -INF , !P2 ;  /* 0xff8000004f4f7808 */ /* 0x000fe20005000000 */
[--C-:B------:R-:W-:Y:S01]  /*4b60*/  FFMA.FTZ R56, R189, R47, -R58.reuse ;  /* 0x0000002fbd387223 */ /* 0x100fe2000001083a */
[----:B------:R-:W-:Y:S01]  /*4b70*/  ISETP.GE.AND P2, PT, R104, R147, PT ;  /* 0x000000936800720c */ /* 0x000fe20003f46270 */
[----:B------:R-:W1:Y:S01]  /*4b80*/  MUFU.EX2 R107, R107 ;  /* 0x0000006b006b7308 */ /* 0x000e620000000800 */
[----:B------:R-:W-:Y:S01]  /*4b90*/  FSEL R145, R83, -INF , !P3 ;  /* 0xff80000053917808 */ /* 0x000fe20005800000 */
[--C-:B------:R-:W-:Y:S01]  /*4ba0*/  FFMA.FTZ R55, R187, R47, -R58.reuse ;  /* 0x0000002fbb377223 */ /* 0x100fe2000001083a */
[----:B------:R-:W-:Y:S01]  /*4bb0*/  ISETP.GE.AND P3, PT, R100, R147, PT ;  /* 0x000000936400720c */ /* 0x000fe20003f66270 */
[-CC-:B------:R-:W-:Y:S01]  /*4bc0*/  FFMA.FTZ R51, R183, R47.reuse, -R58.reuse ;  /* 0x0000002fb7337223 */ /* 0x180fe2000001083a */
[----:B------:R-:W-:Y:S01]  /*4bd0*/  FSEL R90, R90, -INF , !P0 ;  /* 0xff8000005a5a7808 */ /* 0x000fe20004000000 */
[-CC-:B------:R-:W-:Y:S01]  /*4be0*/  FFMA.FTZ R60, R129, R47.reuse, -R58.reuse ;  /* 0x0000002f813c7223 */ /* 0x180fe2000001083a */
[----:B------:R-:W-:Y:S01]  /*4bf0*/  FSEL R121, R79, -INF , !P4 ;  /* 0xff8000004f797808 */ /* 0x000fe20006000000 */
[----:B------:R-:W-:Y:S01]  /*4c00*/  MUFU.EX2 R99, R99 ;  /* 0x0000006300637308 */ /* 0x000fe20000000800 */
[----:B------:R-:W-:Y:S01]  /*4c10*/  ISETP.GT.AND P4, PT, R22, R102, PT ;  /* 0x000000661600720c */ /* 0x000fe20003f84270 */
[-CC-:B------:R-:W-:Y:S01]  /*4c20*/  FFMA.FTZ R39, R39, R47.reuse, -R58.reuse ;  /* 0x0000002f27277223 */ /* 0x180fe2000001083a */
[----:B------:R-:W-:Y:S01]  /*4c30*/  FSEL R137, R84, -INF , !P2 ;  /* 0xff80000054897808 */ /* 0x000fe20005000000 */
[-CC-:B------:R-:W-:Y:S01]  /*4c40*/  FFMA.FTZ R35, R35, R47.reuse, -R58.reuse ;  /* 0x0000002f23237223 */ /* 0x180fe2000001083a */
[----:B------:R-:W-:Y:S01]  /*4c50*/  ISETP.GT.AND P2, PT, R22, R52, PT ;  /* 0x000000341600720c */ /* 0x000fe20003f44270 */
[-CC-:B------:R-:W-:Y:S01]  /*4c60*/  FFMA.FTZ R33, R33, R47.reuse, -R58.reuse ;  /* 0x0000002f21217223 */ /* 0x180fe2000001083a */
[----:B------:R-:W-:Y:S01]  /*4c70*/  FSEL R127, R90, -INF , !P3 ;  /* 0xff8000005a7f7808 */ /* 0x000fe20005800000 */
[----:B------:R-:W-:Y:S01]  /*4c80*/  MUFU.EX2 R93, R93 ;  /* 0x0000005d005d7308 */ /* 0x000fe20000000800 */
[----:B------:R-:W-:Y:S01]  /*4c90*/  ISETP.GT.AND P3, PT, R22, R48, PT ;  /* 0x000000301600720c */ /* 0x000fe20003f64270 */
[-CC-:B------:R-:W-:Y:S01]  /*4ca0*/  FFMA.FTZ R31, R31, R47.reuse, -R58.reuse ;  /* 0x0000002f1f1f7223 */ /* 0x180fe2000001083a */
[----:B------:R-:W-:Y:S01]  /*4cb0*/  FSEL R88, R88, -INF , !P4 ;  /* 0xff80000058587808 */ /* 0x000fe20006000000 */
[--C-:B------:R-:W-:Y:S01]  /*4cc0*/  FFMA.FTZ R117, R117, R47, -R58.reuse ;  /* 0x0000002f75757223 */ /* 0x100fe2000001083a */
[----:B------:R-:W-:Y:S01]  /*4cd0*/  ISETP.GE.AND P4, PT, R52, R147, PT ;  /* 0x000000933400720c */ /* 0x000fe20003f86270 */
[--C-:B------:R-:W-:Y:S01]  /*4ce0*/  FFMA.FTZ R52, R185, R47, -R58.reuse ;  /* 0x0000002fb9347223 */ /* 0x100fe2000001083a */
[----:B------:R-:W-:Y:S01]  /*4cf0*/  FSEL R92, R92, -INF , !P2 ;  /* 0xff8000005c5c7808 */ /* 0x000fe20005000000 */
[----:B------:R-:W-:Y:S01]  /*4d00*/  MUFU.EX2 R66, R66 ;  /* 0x0000004200427308 */ /* 0x000fe20000000800 */
[----:B------:R-:W-:Y:S01]  /*4d10*/  ISETP.GE.AND P2, PT, R48, R147, PT ;  /* 0x000000933000720c */ /* 0x000fe20003f46270 */
[-CC-:B------:R-:W-:Y:S01]  /*4d20*/  FFMA.FTZ R48, R115, R47.reuse, -R58.reuse ;  /* 0x0000002f73307223 */ /* 0x180fe2000001083a */
[----:B------:R-:W-:Y:S01]  /*4d30*/  FSEL R12, R12, -INF , !P3 ;  /* 0xff8000000c0c7808 */ /* 0x000fe20005800000 */
[-CC-:B------:R-:W-:Y:S01]  /*4d40*/  FFMA.FTZ R111, R111, R47.reuse, -R58.reuse ;  /* 0x0000002f6f6f7223 */ /* 0x180fe2000001083a */
[----:B------:R-:W-:Y:S01]  /*4d50*/  FSEL R131, R92, -INF , !P4 ;  /* 0xff8000005c837808 */ /* 0x000fe20006000000 */
[--C-:B------:R-:W-:Y:S01]  /*4d60*/  FFMA.FTZ R92, R123, R47, -R58.reuse ;  /* 0x0000002f7b5c7223 */ /* 0x100fe2000001083a */
[----:B------:R-:W-:Y:S01]  /*4d70*/  FSEL R123, R12, -INF , !P2 ;  /* 0xff8000000c7b7808 */ /* 0x000fe20005000000 */
[----:B------:R-:W-:Y:S01]  /*4d80*/  MUFU.EX2 R67, R67 ;  /* 0x0000004300437308 */ /* 0x000fe20000000800 */
[----:B------:R-:W-:Y:S01]  /*4d90*/  FMNMX3.FTZ R12, R14, R81, R37, !PT ;  /* 0x000000510e0c7276 */ /* 0x000fe20007810025 */
[----:B------:R-:W-:Y:S01]  /*4da0*/  FFMA.FTZ R164, R63, R47, -R58 ;  /* 0x0000002f3fa47223 */ /* 0x000fe2000001083a */
[----:B------:R-:W-:-:S02]  /*4db0*/  ISETP.GE.AND P1, PT, R102, R147, PT ;  /* 0x000000936600720c */ /* 0x000fc40003f26270 */
[----:B------:R-:W-:Y:S02]  /*4dc0*/  FMNMX3.FTZ R12, R12, R75, R69, !PT ;  /* 0x0000004b0c0c7276 */ /* 0x000fe40007810045 */
[----:B------:R-:W-:Y:S01]  /*4dd0*/  ISETP.GT.AND P0, PT, R22, R50, PT ;  /* 0x000000321600720c */ /* 0x000fe20003f04270 */
[----:B------:R-:W2:Y:S01]  /*4de0*/  MUFU.EX2 R92, R92 ;  /* 0x0000005c005c7308 */ /* 0x000ea20000000800 */
[----:B------:R-:W-:Y:S02]  /*4df0*/  FMNMX3.FTZ R12, R12, R15, R73, !PT ;  /* 0x0000000f0c0c7276 */ /* 0x000fe40007810049 */
[----:B------:R-:W-:Y:S02]  /*4e00*/  FSEL R135, R88, -INF , !P1 ;  /* 0xff80000058877808 */ /* 0x000fe40004800000 */
[----:B------:R-:W-:Y:S02]  /*4e10*/  FMNMX3.FTZ R12, R12, R29, R19, !PT ;  /* 0x0000001d0c0c7276 */ /* 0x000fe40007810013 */
[----:B------:R-:W-:Y:S01]  /*4e20*/  ISETP.GE.AND P1, PT, R50, R147, PT ;  /* 0x000000933200720c */ /* 0x000fe20003f26270 */
[----:B------:R-:W-:Y:S01]  /*4e30*/  MUFU.EX2 R62, R62 ;  /* 0x0000003e003e7308 */ /* 0x000fe20000000800 */
[----:B------:R-:W-:Y:S01]  /*4e40*/  FSEL R91, R91, -INF , !P0 ;  /* 0xff8000005b5b7808 */ /* 0x000fe20004000000 */
[----:B------:R-:W-:Y:S01]  /*4e50*/  FFMA.FTZ R50, R181, R47, -R58 ;  /* 0x0000002fb5327223 */ /* 0x000fe2000001083a */
[----:B------:R-:W-:-:S02]  /*4e60*/  FMNMX3.FTZ R12, R12, R177, R175, !PT ;  /* 0x000000b10c0c7276 */ /* 0x000fc400078100af */
[----:B------:R-:W-:Y:S02]  /*4e70*/  FSEL R125, R91, -INF , !P1 ;  /* 0xff8000005b7d7808 */ /* 0x000fe40004800000 */
[C---:B------:R-:W-:Y:S01]  /*4e80*/  ISETP.GT.AND P0, PT, R22.reuse, R38, PT ;  /* 0x000000261600720c */ /* 0x040fe20003f04270 */
[----:B------:R-:W-:Y:S01]  /*4e90*/  MUFU.EX2 R65, R65 ;  /* 0x0000004100417308 */ /* 0x000fe20000000800 */
[----:B------:R-:W-:Y:S02]  /*4ea0*/  ISETP.GT.AND P1, PT, R22, R36, PT ;  /* 0x000000241600720c */ /* 0x000fe40003f24270 */
[----:B------:R-:W-:Y:S02]  /*4eb0*/  FMNMX3.FTZ R12, R12, R103, R173, !PT ;  /* 0x000000670c0c7276 */ /* 0x000fe400078100ad */
[-C--:B------:R-:W-:Y:S02]  /*4ec0*/  ISETP.GE.AND P4, PT, R38, R147.reuse, PT ;  /* 0x000000932600720c */ /* 0x080fe40003f86270 */
[----:B------:R-:W-:Y:S01]  /*4ed0*/  ISETP.GE.AND P3, PT, R36, R147, PT ;  /* 0x000000932400720c */ /* 0x000fe20003f66270 */
[----:B------:R-:W-:Y:S01]  /*4ee0*/  MUFU.EX2 R56, R56 ;  /* 0x0000003800387308 */ /* 0x000fe20000000800 */
[----:B------:R-:W-:Y:S01]  /*4ef0*/  FSEL R13, R13, -INF , !P0 ;  /* 0xff8000000d0d7808 */ /* 0x000fe20004000000 */
[----:B------:R-:W-:Y:S01]  /*4f00*/  FFMA.FTZ R36, R179, R47, -R58 ;  /* 0x0000002fb3247223 */ /* 0x000fe2000001083a */
[----:B------:R-:W-:-:S02]  /*4f10*/  FSEL R8, R8, -INF , !P1 ;  /* 0xff80000008087808 */ /* 0x000fc40004800000 */
[----:B------:R-:W-:Y:S02]  /*4f20*/  FMNMX3.FTZ R12, R12, R171, R159, !PT ;  /* 0x000000ab0c0c7276 */ /* 0x000fe4000781009f */
[----:B------:R-:W-:Y:S01]  /*4f30*/  ISETP.GT.AND P0, PT, R22, R34, PT ;  /* 0x000000221600720c */ /* 0x000fe20003f04270 */
[----:B------:R-:W-:Y:S01]  /*4f40*/  MUFU.EX2 R61, R61 ;  /* 0x0000003d003d7308 */ /* 0x000fe20000000800 */
[----:B------:R-:W-:Y:S02]  /*4f50*/  FSEL R119, R13, -INF , !P4 ;  /* 0xff8000000d777808 */ /* 0x000fe40006000000 */
[----:B------:R-:W-:Y:S02]  /*4f60*/  FSEL R109, R8, -INF , !P3 ;  /* 0xff800000086d7808 */ /* 0x000fe40005800000 */
[----:B------:R-:W-:Y:S02]  /*4f70*/  FMNMX3.FTZ R12, R12, R121, R145, !PT ;  /* 0x000000790c0c7276 */ /* 0x000fe40007810091 */
[C---:B------:R-:W-:Y:S01]  /*4f80*/  ISETP.GT.AND P4, PT, R22.reuse, R32, PT ;  /* 0x000000201600720c */ /* 0x040fe20003f84270 */
[----:B------:R-:W-:Y:S01]  /*4f90*/  MUFU.EX2 R54, R54 ;  /* 0x0000003600367308 */ /* 0x000fe20000000800 */
[----:B------:R-:W-:-:S02]  /*4fa0*/  ISETP.GT.AND P3, PT, R22, R30, PT ;  /* 0x0000001e1600720c */ /* 0x000fc40003f64270 */
[----:B------:R-:W-:Y:S02]  /*4fb0*/  FSEL R9, R9, -INF , !P0 ;  /* 0xff80000009097808 */ /* 0x000fe40004000000 */
[----:B------:R-:W-:Y:S02]  /*4fc0*/  FMNMX3.FTZ R12, R12, R137, R135, !PT ;  /* 0x000000890c0c7276 */ /* 0x000fe40007810087 */
[----:B------:R-:W-:Y:S01]  /*4fd0*/  ISETP.GE.AND P1, PT, R32, R147, PT ;  /* 0x000000932000720c */ /* 0x000fe20003f26270 */
[--C-:B------:R-:W-:Y:S01]  /*4fe0*/  FFMA.FTZ R32, R105, R47, -R58.reuse ;  /* 0x0000002f69207223 */ /* 0x100fe2000001083a */
[----:B------:R-:W-:Y:S01]  /*4ff0*/  ISETP.GE.AND P0, PT, R30, R147, PT ;  /* 0x000000931e00720c */ /* 0x000fe20003f06270 */
[----:B------:R-:W-:Y:S01]  /*5000*/  FFMA.FTZ R30, R97, R47, -R58 ;  /* 0x0000002f611e7223 */ /* 0x000fe2000001083a */
[----:B------:R-:W-:Y:S01]  /*5010*/  FSEL R11, R11, -INF , !P4 ;  /* 0xff8000000b0b7808 */ /* 0x000fe20006000000 */
[----:B------:R-:W-:Y:S01]  /*5020*/  MUFU.EX2 R55, R55 ;  /* 0x0000003700377308 */ /* 0x000fe20000000800 */
[----:B------:R-:W-:-:S02]  /*5030*/  FSEL R10, R10, -INF , !P3 ;  /* 0xff8000000a0a7808 */ /* 0x000fc40005800000 */
[----:B------:R-:W-:Y:S01]  /*5040*/  ISETP.GE.AND P2, PT, R34, R147, PT ;  /* 0x000000932200720c */ /* 0x000fe20003f46270 */
[----:B------:R-:W-:Y:S01]  /*5050*/  FFMA.FTZ R34, R113, R47, -R58 ;  /* 0x0000002f71227223 */ /* 0x000fe2000001083a */
[----:B------:R-:W-:Y:S02]  /*5060*/  FMNMX3.FTZ R8, R12, R127, R131, !PT ;  /* 0x0000007f0c087276 */ /* 0x000fe40007810083 */
[----:B------:R-:W-:Y:S01]  /*5070*/  FSEL R89, R11, -INF , !P1 ;  /* 0xff8000000b597808 */ /* 0x000fe20004800000 */
[----:B------:R-:W-:Y:S01]  /*5080*/  MUFU.EX2 R52, R52 ;  /* 0x0000003400347308 */ /* 0x000fe20000000800 */
[----:B------:R-:W-:Y:S02]  /*5090*/  FSEL R85, R10, -INF , !P0 ;  /* 0xff8000000a557808 */ /* 0x000fe40004000000 */
[C---:B------:R-:W-:Y:S02]  /*50a0*/  ISETP.GT.AND P1, PT, R22.reuse, R18, PT ;  /* 0x000000121600720c */ /* 0x040fe40003f24270 */
[----:B------:R-:W-:-:S02]  /*50b0*/  ISETP.GT.AND P0, PT, R22, R16, PT ;  /* 0x000000101600720c */ /* 0x000fc40003f04270 */
[----:B------:R-:W-:Y:S01]  /*50c0*/  FSEL R101, R9, -INF , !P2 ;  /* 0xff80000009657808 */ /* 0x000fe20005000000 */
[----:B------:R-:W-:Y:S01]  /*50d0*/  MUFU.EX2 R51, R51 ;  /* 0x0000003300337308 */ /* 0x000fe20000000800 */
[----:B------:R-:W-:Y:S02]  /*50e0*/  ISETP.GT.AND P2, PT, R22, R28, PT ;  /* 0x0000001c1600720c */ /* 0x000fe40003f44270 */
[----:B------:R-:W-:Y:S02]  /*50f0*/  FMNMX3.FTZ R8, R8, R125, R123, !PT ;  /* 0x0000007d08087276 */ /* 0x000fe4000781007b */
[----:B------:R-:W-:Y:S02]  /*5100*/  FSEL R4, R4, -INF , !P1 ;  /* 0xff80000004047808 */ /* 0x000fe40004800000 */
[----:B------:R-:W-:Y:S01]  /*5110*/  FSEL R6, R6, -INF , !P0 ;  /* 0xff80000006067808 */ /* 0x000fe20004000000 */
[----:B------:R-:W-:Y:S01]  /*5120*/  MUFU.EX2 R50, R50 ;  /* 0x0000003200327308 */ /* 0x000fe20000000800 */
[----:B------:R-:W-:-:S02]  /*5130*/  ISETP.GT.AND P1, PT, R22, R0, PT ;  /* 0x000000001600720c */ /* 0x000fc40003f24270 */
[-C--:B------:R-:W-:Y:S02]  /*5140*/  ISETP.GE.AND P0, PT, R0, R147.reuse, PT ;  /* 0x000000930000720c */ /* 0x080fe40003f06270 */
[----:B------:R-:W-:Y:S01]  /*5150*/  ISETP.GE.AND P4, PT, R28, R147, PT ;  /* 0x000000931c00720c */ /* 0x000fe20003f86270 */
[----:B------:R-:W-:Y:S01]  /*5160*/  FFMA.FTZ R28, R95, R47, -R58 ;  /* 0x0000002f5f1c7223 */ /* 0x000fe2000001083a */
[----:B------:R-:W-:Y:S01]  /*5170*/  FSEL R5, R5, -INF , !P2 ;  /* 0xff80000005057808 */ /* 0x000fe20005000000 */
[----:B------:R-:W-:Y:S01]  /*5180*/  MUFU.EX2 R39, R39 ;  /* 0x0000002700277308 */ /* 0x000fe20000000800 */
[----:B------:R-:W-:Y:S02]  /*5190*/  FMNMX3.FTZ R0, R8, R119, R109, !PT ;  /* 0x0000007708007276 */ /* 0x000fe4000781006d */
[-C--:B------:R-:W-:Y:S02]  /*51a0*/  ISETP.GE.AND P3, PT, R18, R147.reuse, PT ;  /* 0x000000931200720c */ /* 0x080fe40003f66270 */
[----:B------:R-:W-:-:S02]  /*51b0*/  ISETP.GE.AND P2, PT, R16, R147, PT ;  /* 0x000000931000720c */ /* 0x000fc40003f46270 */
[----:B------:R-:W-:Y:S01]  /*51c0*/  FSEL R59, R5, -INF , !P4 ;  /* 0xff800000053b7808 */ /* 0x000fe20006000000 */
[----:B------:R-:W-:Y:S01]  /*51d0*/  MUFU.EX2 R36, R36 ;  /* 0x0000002400247308 */ /* 0x000fe20000000800 */
[----:B------:R-:W-:Y:S02]  /*51e0*/  FMNMX3.FTZ R0, R0, R101, R89, !PT ;  /* 0x0000006500007276 */ /* 0x000fe40007810059 */
[----:B------:R-:W-:Y:S02]  /*51f0*/  FSEL R7, R7, -INF , !P1 ;  /* 0xff80000007077808 */ /* 0x000fe40004800000 */
[----:B------:R-:W-:Y:S02]  /*5200*/  FSEL R57, R4, -INF , !P3 ;  /* 0xff80000004397808 */ /* 0x000fe40005800000 */
[----:B------:R-:W-:Y:S01]  /*5210*/  FSEL R53, R6, -INF , !P2 ;  /* 0xff80000006357808 */ /* 0x000fe20005000000 */
[----:B------:R-:W-:Y:S01]  /*5220*/  MUFU.EX2 R35, R35 ;  /* 0x0000002300237308 */ /* 0x000fe20000000800 */
[----:B------:R-:W-:-:S02]  /*5230*/  FMNMX3.FTZ R0, R0, R85, R59, !PT ;  /* 0x0000005500007276 */ /* 0x000fc4000781003b */
[----:B------:R-:W-:Y:S02]  /*5240*/  FSEL R49, R7, -INF , !P0 ;  /* 0xff80000007317808 */ /* 0x000fe40004000000 */
[----:B------:R-:W-:Y:S02]  /*5250*/  FMNMX3.FTZ R0, R0, R57, R53, !PT ;  /* 0x0000003900007276 */ /* 0x000fe40007810035 */
[----:B-1----:R-:W-:Y:S01]  /*5260*/  F2FP.F16.F32.PACK_AB R68, R96, R107 ;  /* 0x0000006b6044723e */ /* 0x002fe200000000ff */
[----:B------:R-:W-:Y:S01]  /*5270*/  MUFU.EX2 R34, R34 ;  /* 0x0000002200227308 */ /* 0x000fe20000000800 */
[----:B------:R-:W-:Y:S02]  /*5280*/  FMNMX.FTZ R0, R49, R0, !PT ;  /* 0x0000000031007209 */ /* 0x000fe40007810000 */
[----:B--2---:R-:W-:-:S03]  /*5290*/  F2FP.F16.F32.PACK_AB R70, R92, R99 ;  /* 0x000000635c46723e */ /* 0x004fc600000000ff */
        /* <DEDUP_REMOVED lines=11> */
[----:B------:R-:W-:Y:S01]  /*5350*/  LOP3.LUT R5, R27, 0x120, R26, 0xf8, !PT ;  /* 0x000001201b057812 */ /* 0x000fe200078ef81a */
[----:B------:R-:W-:Y:S01]  /*5360*/  FFMA.FTZ R27, R41, R47, -R58 ;  /* 0x0000002f291b7223 */ /* 0x000fe2000001083a */
[----:B------:R-:W-:Y:S01]  /*5370*/  FSETP.NEU.FTZ.AND P0, PT, R0, -INF , PT ;  /* 0xff8000000000780b */ /* 0x000fe20003f1d000 */
[----:B------:R-:W-:Y:S02]  /*5380*/  FMUL.FTZ R38, R47, R0 ;  /* 0x000000002f267220 */ /* 0x000fe40000410000 */
[----:B------:R-:W-:Y:S01]  /*5390*/  MUFU.EX2 R117, R117 ;  /* 0x0000007500757308 */ /* 0x000fe20000000800 */
[----:B------:R-:W-:Y:S02]  /*53a0*/  IMAD R41, R5, 0x2, R134 ;  /* 0x0000000205297824 */ /* 0x000fe400078e0286 */
[----:B------:R-:W-:-:S03]  /*53b0*/  FSEL R38, R38, RZ, P0 ;  /* 0x000000ff26267208 */ /* 0x000fc60000000000 */
[----:B------:R-:W1:Y:S01]  /*53c0*/  LDSM.16.MT88.4 R76, [R41+0x3000] ;  /* 0x00300000294c783b */ /* 0x000e620000004200 */
[----:B------:R-:W-:Y:S01]  /*53d0*/  ISETP.GT.U32.AND P0, PT, R40, R149, PT ;  /* 0x000000952800720c */ /* 0x000fe20003f04070 */
[----:B------:R-:W-:Y:S01]  /*53e0*/  MUFU.EX2 R27, R27 ;  /* 0x0000001b001b7308 */ /* 0x000fe20000000800 */
[-CC-:B------:R-:W-:Y:S01]  /*53f0*/  FFMA.FTZ R105, R37, R47.reuse, -R38.reuse ;  /* 0x0000002f25697223 */ /* 0x180fe20000010826 */
[----:B------:R-:W-:Y:S02]  /*5400*/  IMAD.IADD R37, R24, 0x1, R41 ;  /* 0x0000000118257824 */ /* 0x000fe400078e0229 */
        /* <DEDUP_REMOVED lines=9> */
[-C--:B------:R-:W-:Y:S01]  /*54a0*/  FFMA.FTZ R91, R29, R47.reuse, -R38 ;  /* 0x0000002f1d5b7223 */ /* 0x080fe20000010826 */
[-C--:B------:R-:W-:Y:S01]  /*54b0*/  FFMA.FTZ R29, R17, R47.reuse, -R58 ;  /* 0x0000002f111d7223 */ /* 0x080fe2000001083a */
[-CC-:B------:R-:W-:Y:S01]  /*54c0*/  FFMA.FTZ R95, R19, R47.reuse, -R38.reuse ;  /* 0x0000002f135f7223 */ /* 0x180fe20000010826 */
[----:B------:R-:W4:Y:S01]  /*54d0*/  LDSM.16.MT88.4 R8, [R37+0x3400] ;  /* 0x003400002508783b */ /* 0x000f220000004200 */
        /* <DEDUP_REMOVED lines=22> */
[----:B------:R-:W-:-:S02]  /*5640*/  FFMA.FTZ R53, R53, R47, -R38 ;  /* 0x0000002f35357223 */ /* 0x000fc40000010826 */
[----:B------:R-:W-:Y:S01]  /*5650*/  MUFU.EX2 R97, R97 ;  /* 0x0000006100617308 */ /* 0x000fe20000000800 */
[----:B-1----:R-:W-:Y:S01]  /*5660*/  F2FP.F16.F32.PACK_AB R69, R100, R113 ;  /* 0x000000716445723e */ /* 0x002fe200000000ff */
[----:B------:R-:W-:-:S06]  /*5670*/  FADD.FTZ R100, R113, R100 ;  /* 0x0000006471647221 */ /* 0x000fcc0000010000 */
[----:B------:R-:W1:Y:S01]  /*5680*/  MUFU.EX2 R88, R88 ;  /* 0x0000005800587308 */ /* 0x000e620000000800 */
[----:B--2---:R-:W-:Y:S01]  /*5690*/  F2FP.F16.F32.PACK_AB R71, R94, R105 ;  /* 0x000000695e47723e */ /* 0x004fe200000000ff */
[----:B------:R-:W-:-:S04]  /*56a0*/  FADD.FTZ R105, R105, R100 ;  /* 0x0000006469697221 */ /* 0x000fc80000010000 */
[----:B------:R-:W-:Y:S02]  /*56b0*/  FADD.FTZ R94, R94, R105 ;  /* 0x000000695e5e7221 */ /* 0x000fe40000010000 */
[----:B------:R-:W-:Y:S01]  /*56c0*/  MUFU.EX2 R64, R64 ;  /* 0x0000004000407308 */ /* 0x000fe20000000800 */
[C---:B------:R-:W-:Y:S07]  /*56d0*/  HMMA.16816.F32 R80, R68.reuse, R76, RZ ;  /* 0x0000004c4450723c */ /* 0x040fee00000018ff */
[----:B------:R-:W2:Y:S01]  /*56e0*/  MUFU.EX2 R91, R91 ;  /* 0x0000005b005b7308 */ /* 0x000ea20000000800 */
[C---:B------:R-:W-:Y:S07]  /*56f0*/  HMMA.16816.F32 R76, R68.reuse, R78, RZ ;  /* 0x0000004e444c723c */ /* 0x040fee00000018ff */
[----:B------:R-:W-:Y:S01]  /*5700*/  MUFU.EX2 R95, R95 ;  /* 0x0000005f005f7308 */ /* 0x000fe20000000800 */
[----:B------:R-:W-:Y:S01]  /*5710*/  HMMA.16816.F32 R72, R68, R4, RZ ;  /* 0x000000044448723c */ /* 0x000fe200000018ff */
[----:B------:R-:W-:-:S02]  /*5720*/  F2FP.F16.F32.PACK_AB R4, R66, R93 ;  /* 0x0000005d4204723e */ /* 0x000fc400000000ff */
[----:B-1----:R-:W-:-:S04]  /*5730*/  F2FP.F16.F32.PACK_AB R5, R88, R97 ;  /* 0x000000615805723e */ /* 0x002fc800000000ff */
[----:B------:R-:W1:Y:S01]  /*5740*/  MUFU.EX2 R84, R84 ;  /* 0x0000005400547308 */ /* 0x000e620000000800 */
[----:B------:R-:W-:Y:S01]  /*5750*/  HMMA.16816.F32 R68, R68, R6, RZ ;  /* 0x000000064444723c */ /* 0x000fe200000018ff */
[----:B------:R-:W-:Y:S02]  /*5760*/  F2FP.F16.F32.PACK_AB R6, R62, R67 ;  /* 0x000000433e06723e */ /* 0x000fe400000000ff */
[----:B--2---:R-:W-:-:S04]  /*5770*/  F2FP.F16.F32.PACK_AB R7, R91, R64 ;  /* 0x000000405b07723e */ /* 0x004fc800000000ff */
[----:B------:R-:W-:Y:S03]  /*5780*/  MUFU.EX2 R90, R90 ;  /* 0x0000005a005a7308 */ /* 0x000fe60000000800 */
[C---:B---3--:R-:W-:Y:S05]  /*5790*/  HMMA.16816.F32 R80, R4.reuse, R12, R80 ;  /* 0x0000000c0450723c */ /* 0x048fea0000001850 */
[----:B------:R-:W2:Y:S03]  /*57a0*/  MUFU.EX2 R103, R103 ;  /* 0x0000006700677308 */ /* 0x000ea60000000800 */
[C---:B------:R-:W-:Y:S01]  /*57b0*/  HMMA.16816.F32 R76, R4.reuse, R14, R76 ;  /* 0x0000000e044c723c */ /* 0x040fe2000000184c */
[----:B------:R-:W3:Y:S04]  /*57c0*/  LDSM.16.MT88.4 R12, [R37+0x3800] ;  /* 0x00380000250c783b */ /* 0x000ee80000004200 */
[----:B------:R-:W-:Y:S03]  /*57d0*/  MUFU.EX2 R115, R115 ;  /* 0x0000007300737308 */ /* 0x000fe60000000800 */
[C---:B----4-:R-:W-:Y:S05]  /*57e0*/  HMMA.16816.F32 R72, R4.reuse, R8, R72 ;  /* 0x000000080448723c */ /* 0x050fea0000001848 */
[----:B------:R-:W4:Y:S03]  /*57f0*/  MUFU.EX2 R98, R98 ;  /* 0x0000006200627308 */ /* 0x000f260000000800 */
[----:B------:R-:W-:Y:S01]  /*5800*/  HMMA.16816.F32 R68, R4, R10, R68 ;  /* 0x0000000a0444723c */ /* 0x000fe20000001844 */
[----:B------:R-:W4:Y:S01]  /*5810*/  LDSM.16.MT88.4 R8, [R41+0x3c00] ;  /* 0x003c00002908783b */ /* 0x000f220000004200 */
[----:B------:R-:W-:-:S02]  /*5820*/  F2FP.F16.F32.PACK_AB R4, R56, R65 ;  /* 0x000000413804723e */ /* 0x000fc400000000ff */
[----:B------:R-:W-:Y:S01]  /*5830*/  F2FP.F16.F32.PACK_AB R6, R54, R61 ;  /* 0x0000003d3606723e */ /* 0x000fe200000000ff */
[----:B------:R-:W-:Y:S01]  /*5840*/  MUFU.EX2 R102, R102 ;  /* 0x0000006600667308 */ /* 0x000fe20000000800 */
[----:B-1----:R-:W-:Y:S02]  /*5850*/  F2FP.F16.F32.PACK_AB R5, R84, R95 ;  /* 0x0000005f5405723e */ /* 0x002fe400000000ff */
[----:B--2---:R-:W-:-:S05]  /*5860*/  F2FP.F16.F32.PACK_AB R7, R103, R90 ;  /* 0x0000005a6707723e */ /* 0x004fca00000000ff */
[----:B------:R-:W1:Y:S02]  /*5870*/  MUFU.EX2 R121, R121 ;  /* 0x0000007900797308 */ /* 0x000e640000000800 */
[C---:B-----5:R-:W-:Y:S06]  /*5880*/  HMMA.16816.F32 R80, R4.reuse, R16, R80 ;  /* 0x000000100450723c */ /* 0x060fec0000001850 */
[----:B------:R-:W-:Y:S02]  /*5890*/  MUFU.EX2 R129, R129 ;  /* 0x0000008100817308 */ /* 0x000fe40000000800 */
[C---:B------:R-:W-:Y:S01]  /*58a0*/  HMMA.16816.F32 R76, R4.reuse, R18, R76 ;  /* 0x00000012044c723c */ /* 0x040fe2000000184c */
[----:B------:R-:W2:Y:S05]  /*58b0*/  LDSM.16.MT88.4 R16, [R37+0x3c00] ;  /* 0x003c00002510783b */ /* 0x000eaa0000004200 */
[----:B------:R-:W5:Y:S02]  /*58c0*/  MUFU.EX2 R104, R104 ;  /* 0x0000006800687308 */ /* 0x000f640000000800 */
[C---:B---3--:R-:W-:Y:S06]  /*58d0*/  HMMA.16816.F32 R72, R4.reuse, R12, R72 ;  /* 0x0000000c0448723c */ /* 0x048fec0000001848 */
[----:B------:R-:W-:Y:S02]  /*58e0*/  MUFU.EX2 R106, R106 ;  /* 0x0000006a006a7308 */ /* 0x000fe40000000800 */
[----:B------:R-:W-:Y:S01]  /*58f0*/  HMMA.16816.F32 R68, R4, R14, R68 ;  /* 0x0000000e0444723c */ /* 0x000fe20000001844 */
[----:B------:R-:W-:Y:S01]  /*5900*/  F2FP.F16.F32.PACK_AB R4, R52, R55 ;  /* 0x000000373404723e */ /* 0x000fe200000000ff */
[----:B------:R-:W3:Y:S01]  /*5910*/  LDSM.16.MT88.4 R12, [R41+0x4000] ;  /* 0x00400000290c783b */ /* 0x000ee20000004200 */
[----:B------:R-:W-:-:S02]  /*5920*/  F2FP.F16.F32.PACK_AB R6, R50, R51 ;  /* 0x000000333206723e */ /* 0x000fc400000000ff */
[----:B----4-:R-:W-:Y:S01]  /*5930*/  F2FP.F16.F32.PACK_AB R5, R98, R115 ;  /* 0x000000736205723e */ /* 0x010fe200000000ff */
[----:B------:R-:W4:Y:S01]  /*5940*/  MUFU.EX2 R127, R127 ;  /* 0x0000007f007f7308 */ /* 0x000f220000000800 */
[----:B-1----:R-:W-:-:S07]  /*5950*/  F2FP.F16.F32.PACK_AB R7, R121, R102 ;  /* 0x000000667907723e */ /* 0x002fce00000000ff */
[C---:B------:R-:W-:Y:S01]  /*5960*/  HMMA.16816.F32 R80, R4.reuse, R8, R80 ;  /* 0x000000080450723c */ /* 0x040fe20000001850 */
[----:B------:R-:W-:Y:S07]  /*5970*/  MUFU.EX2 R108, R108 ;  /* 0x0000006c006c7308 */ /* 0x000fee0000000800 */
[C---:B------:R-:W-:Y:S01]  /*5980*/  HMMA.16816.F32 R76, R4.reuse, R10, R76 ;  /* 0x0000000a044c723c */ /* 0x040fe2000000184c */
[----:B------:R-:W1:Y:S01]  /*5990*/  LDSM.16.MT88.4 R8, [R37+0x4000] ;  /* 0x004000002508783b */ /* 0x000e620000004200 */
[----:B------:R-:W1:Y:S06]  /*59a0*/  MUFU.EX2 R125, R125 ;  /* 0x0000007d007d7308 */ /* 0x000e6c0000000800 */
[C---:B--2---:R-:W-:Y:S02]  /*59b0*/  HMMA.16816.F32 R72, R4.reuse, R16, R72 ;  /* 0x000000100448723c */ /* 0x044fe40000001848 */
[----:B------:R-:W-:Y:S06]  /*59c0*/  MUFU.EX2 R110, R110 ;  /* 0x0000006e006e7308 */ /* 0x000fec0000000800 */
[----:B------:R-:W-:Y:S01]  /*59d0*/  HMMA.16816.F32 R68, R4, R18, R68 ;  /* 0x000000120444723c */ /* 0x000fe20000001844 */
[----:B------:R-:W2:Y:S01]  /*59e0*/  LDSM.16.MT88.4 R16, [R41+0x4400] ;  /* 0x004400002910783b */ /* 0x000ea20000004200 */
[----:B------:R-:W-:Y:S01]  /*59f0*/  F2FP.F16.F32.PACK_AB R4, R36, R39 ;  /* 0x000000272404723e */ /* 0x000fe200000000ff */
[----:B------:R-:W1:Y:S01]  /*5a00*/  MUFU.EX2 R119, R119 ;  /* 0x0000007700777308 */ /* 0x000e620000000800 */
[----:B------:R-:W-:-:S02]  /*5a10*/  F2FP.F16.F32.PACK_AB R6, R34, R35 ;  /* 0x000000232206723e */ /* 0x000fc400000000ff */
[----:B-----5:R-:W-:Y:S02]  /*5a20*/  F2FP.F16.F32.PACK_AB R5, R104, R129 ;  /* 0x000000816805723e */ /* 0x020fe400000000ff */
[----:B----4-:R-:W-:-:S03]  /*5a30*/  F2FP.F16.F32.PACK_AB R7, R127, R106 ;  /* 0x0000006a7f07723e */ /* 0x010fc600000000ff */
[----:B------:R-:W4:Y:S04]  /*5a40*/  MUFU.EX2 R29, R29 ;  /* 0x0000001d001d7308 */ /* 0x000f280000000800 */
[C---:B---3--:R-:W-:Y:S04]  /*5a50*/  HMMA.16816.F32 R80, R4.reuse, R12, R80 ;  /* 0x0000000c0450723c */ /* 0x048fe80000001850 */
        /* <DEDUP_REMOVED lines=13> */
[----:B------:R-:W1:Y:S01]  /*5b30*/  LDSM.16.MT88.4 R8, [R41+0x4800] ;  /* 0x004800002908783b */ /* 0x000e620000004200 */
[----:B------:R-:W-:Y:S01]  /*5b40*/  F2FP.F16.F32.PACK_AB R5, R125, R108 ;  /* 0x0000006c7d05723e */ /* 0x000fe200000000ff */
[----:B------:R-:W-:Y:S01]  /*5b50*/  FADD.FTZ R93, R93, R92 ;  /* 0x0000005c5d5d7221 */ /* 0x000fe20000010000 */
[----:B------:R-:W-:Y:S01]  /*5b60*/  F2FP.F16.F32.PACK_AB R7, R119, R110 ;  /* 0x0000006e7707723e */ /* 0x000fe200000000ff */
[----:B------:R-:W5:Y:S06]  /*5b70*/  MUFU.EX2 R99, R99 ;  /* 0x0000006300637308 */ /* 0x000f6c0000000800 */
[----:B--2---:R-:W-:Y:S01]  /*5b80*/  HMMA.16816.F32 R80, R4, R16, R80 ;  /* 0x000000100450723c */ /* 0x004fe20000001850 */
[----:B------:R-:W-:Y:S01]  /*5b90*/  FADD.FTZ R17, R97, R94 ;  /* 0x0000005e61117221 */ /* 0x000fe20000010000 */
[----:B------:R-:W-:-:S02]  /*5ba0*/  FADD.FTZ R16, R66, R93 ;  /* 0x0000005d42107221 */ /* 0x000fc40000010000 */
[----:B------:R-:W-:Y:S01]  /*5bb0*/  MUFU.EX2 R66, R89 ;  /* 0x0000005900427308 */ /* 0x000fe20000000800 */
[----:B------:R-:W-:-:S03]  /*5bc0*/  FADD.FTZ R17, R88, R17 ;  /* 0x0000001158117221 */ /* 0x000fc60000010000 */
[C---:B------:R-:W-:Y:S01]  /*5bd0*/  HMMA.16816.F32 R76, R4.reuse, R18, R76 ;  /* 0x00000012044c723c */ /* 0x040fe2000000184c */
[----:B------:R-:W-:Y:S01]  /*5be0*/  FADD.FTZ R19, R67, R16 ;  /* 0x0000001043137221 */ /* 0x000fe20000010000 */
[----:B------:R-:W-:Y:S01]  /*5bf0*/  FADD.FTZ R16, R64, R17 ;  /* 0x0000001140107221 */ /* 0x000fe20000010000 */
[----:B------:R-:W-:Y:S02]  /*5c00*/  FFMA.FTZ R67, R85, R47, -R38 ;  /* 0x0000002f55437223 */ /* 0x000fe40000010826 */
[----:B------:R-:W-:Y:S01]  /*5c10*/  FADD.FTZ R62, R62, R19 ;  /* 0x000000133e3e7221 */ /* 0x000fe20000010000 */
[----:B------:R-:W-:Y:S02]  /*5c20*/  FADD.FTZ R16, R91, R16 ;  /* 0x000000105b107221 */ /* 0x000fe40000010000 */
[----:B---3--:R-:W-:Y:S01]  /*5c30*/  HMMA.16816.F32 R72, R4, R12, R72 ;  /* 0x0000000c0448723c */ /* 0x008fe20000001848 */
[----:B------:R-:W2:Y:S01]  /*5c40*/  MUFU.EX2 R67, R67 ;  /* 0x0000004300437308 */ /* 0x000ea20000000800 */
[----:B------:R-:W-:Y:S01]  /*5c50*/  FADD.FTZ R65, R65, R62 ;  /* 0x0000003e41417221 */ /* 0x000fe20000010000 */
[----:B------:R-:W-:-:S02]  /*5c60*/  FADD.FTZ R95, R95, R16 ;  /* 0x000000105f5f7221 */ /* 0x000fc40000010000 */
[----:B------:R-:W3:Y:S01]  /*5c70*/  LDSM.16.MT88.4 R16, [R37+0x4800] ;  /* 0x004800002510783b */ /* 0x000ee20000004200 */
[----:B------:R-:W-:Y:S01]  /*5c80*/  FADD.FTZ R56, R56, R65 ;  /* 0x0000004138387221 */ /* 0x000fe20000010000 */
[----:B------:R-:W-:Y:S01]  /*5c90*/  FADD.FTZ R95, R84, R95 ;  /* 0x0000005f545f7221 */ /* 0x000fe20000010000 */
[----:B------:R-:W-:Y:S01]  /*5ca0*/  HMMA.16816.F32 R68, R4, R14, R68 ;  /* 0x0000000e0444723c */ /* 0x000fe20000001844 */
[----:B------:R-:W-:Y:S01]  /*5cb0*/  F2FP.F16.F32.PACK_AB R4, R27, R28 ;  /* 0x0000001c1b04723e */ /* 0x000fe200000000ff */
[----:B------:R-:W-:Y:S01]  /*5cc0*/  FADD.FTZ R61, R61, R56 ;  /* 0x000000383d3d7221 */ /* 0x000fe20000010000 */
[----:B------:R-:W-:Y:S01]  /*5cd0*/  FADD.FTZ R90, R90, R95 ;  /* 0x0000005f5a5a7221 */ /* 0x000fe20000010000 */
[----:B------:R-:W-:Y:S01]  /*5ce0*/  FFMA.FTZ R56, R57, R47, -R38 ;  /* 0x0000002f39387223 */ /* 0x000fe20000010826 */
[----:B----4-:R-:W-:Y:S01]  /*5cf0*/  F2FP.F16.F32.PACK_AB R6, R48, R29 ;  /* 0x0000001d3006723e */ /* 0x010fe200000000ff */
[----:B------:R-:W-:Y:S01]  /*5d00*/  FADD.FTZ R12, R54, R61 ;  /* 0x0000003d360c7221 */ /* 0x000fe20000010000 */
[----:B------:R-:W-:Y:S01]  /*5d10*/  FADD.FTZ R90, R103, R90 ;  /* 0x0000005a675a7221 */ /* 0x000fe20000010000 */
[----:B-----5:R-:W-:Y:S01]  /*5d20*/  F2FP.F16.F32.PACK_AB R5, R99, R96 ;  /* 0x000000606305723e */ /* 0x020fe200000000ff */
[----:B------:R-:W-:Y:S01]  /*5d30*/  FFMA.FTZ R38, R49, R47, -R38 ;  /* 0x0000002f31267223 */ /* 0x000fe20000010826 */
[----:B--2---:R-:W-:Y:S01]  /*5d40*/  F2FP.F16.F32.PACK_AB R7, R67, R66 ;  /* 0x000000424307723e */ /* 0x004fe200000000ff */
[----:B------:R-:W-:Y:S01]  /*5d50*/  FADD.FTZ R57, R115, R90 ;  /* 0x0000005a73397221 */ /* 0x000fe20000010000 */
[----:B------:R-:W-:Y:S01]  /*5d60*/  FADD.FTZ R59, R55, R12 ;  /* 0x0000000c373b7221 */ /* 0x000fe20000010000 */
[----:B------:R-:W-:Y:S01]  /*5d70*/  MUFU.EX2 R54, R58 ;  /* 0x0000003a00367308 */ /* 0x000fe20000000800 */
[----:B------:R-:W2:Y:S01]  /*5d80*/  LDSM.16.MT88.4 R12, [R41+0x4c00] ;  /* 0x004c0000290c783b */ /* 0x000ea20000004200 */
[----:B------:R-:W-:Y:S01]  /*5d90*/  FADD.FTZ R57, R98, R57 ;  /* 0x0000003962397221 */ /* 0x000fe20000010000 */
[----:B------:R-:W-:Y:S01]  /*5da0*/  FADD.FTZ R52, R52, R59 ;  /* 0x0000003b34347221 */ /* 0x000fe20000010000 */
[C---:B-1----:R-:W-:Y:S02]  /*5db0*/  HMMA.16816.F32 R80, R4.reuse, R8, R80 ;  /* 0x000000080450723c */ /* 0x042fe40000001850 */
[----:B------:R-:W-:Y:S01]  /*5dc0*/  FADD.FTZ R8, R102, R57 ;  /* 0x0000003966087221 */ /* 0x000fe20000010000 */
[----:B------:R-:W-:Y:S01]  /*5dd0*/  FADD.FTZ R9, R51, R52 ;  /* 0x0000003433097221 */ /* 0x000fe20000010000 */
[----:B------:R-:W1:Y:S02]  /*5de0*/  MUFU.EX2 R55, R56 ;  /* 0x0000003800377308 */ /* 0x000e640000000800 */
[----:B------:R-:W-:Y:S01]  /*5df0*/  FADD.FTZ R8, R121, R8 ;  /* 0x0000000879087221 */ /* 0x000fe20000010000 */
[----:B------:R-:W-:Y:S01]  /*5e00*/  FADD.FTZ R50, R50, R9 ;  /* 0x0000000932327221 */ /* 0x000fe20000010000 */
[----:B------:R-:W-:Y:S02]  /*5e10*/  HMMA.16816.F32 R76, R4, R10, R76 ;  /* 0x0000000a044c723c */ /* 0x000fe4000000184c */
        /* <DEDUP_REMOVED lines=9> */
[----:B---3--:R-:W-:Y:S01]  /*5eb0*/  HMMA.16816.F32 R72, R4, R16, R72 ;  /* 0x000000100448723c */ /* 0x008fe20000001848 */
[----:B------:R-:W-:Y:S01]  /*5ec0*/  FADD.FTZ R127, R127, R106 ;  /* 0x0000006a7f7f7221 */ /* 0x000fe20000010000 */
[----:B------:R-:W-:-:S03]  /*5ed0*/  FADD.FTZ R34, R34, R35 ;  /* 0x0000002322227221 */ /* 0x000fc60000010000 */
[----:B------:R-:W-:Y:S01]  /*5ee0*/  FADD.FTZ R108, R108, R127 ;  /* 0x0000007f6c6c7221 */ /* 0x000fe20000010000 */
[----:B------:R-:W-:Y:S02]  /*5ef0*/  FADD.FTZ R33, R33, R34 ;  /* 0x0000002221217221 */ /* 0x000fe40000010000 */
[----:B------:R-:W-:Y:S01]  /*5f00*/  HMMA.16816.F32 R68, R4, R18, R68 ;  /* 0x000000120444723c */ /* 0x000fe20000001844 */
[----:B------:R-:W-:Y:S01]  /*5f10*/  F2FP.F16.F32.PACK_AB R4, R117, R60 ;  /* 0x0000003c7504723e */ /* 0x000fe200000000ff */
[----:B------:R-:W-:Y:S01]  /*5f20*/  FADD.FTZ R32, R32, R33 ;  /* 0x0000002120207221 */ /* 0x000fe20000010000 */
[----:B------:R-:W-:Y:S01]  /*5f30*/  F2FP.F16.F32.PACK_AB R6, R164, R111 ;  /* 0x0000006fa406723e */ /* 0x000fe200000000ff */
[----:B------:R-:W-:Y:S01]  /*5f40*/  FADD.FTZ R125, R125, R108 ;  /* 0x0000006c7d7d7221 */ /* 0x000fe20000010000 */
[----:B-1----:R-:W-:Y:S02]  /*5f50*/  F2FP.F16.F32.PACK_AB R5, R55, R54 ;  /* 0x000000363705723e */ /* 0x002fe400000000ff */
[----:B-----5:R-:W-:Y:S01]  /*5f60*/  F2FP.F16.F32.PACK_AB R7, R38, R51 ;  /* 0x000000332607723e */ /* 0x020fe200000000ff */
[----:B------:R-:W-:-:S04]  /*5f70*/  FADD.FTZ R110, R110, R125 ;  /* 0x0000007d6e6e7221 */ /* 0x000fc80000010000 */
[----:B------:R-:W-:Y:S02]  /*5f80*/  FADD.FTZ R119, R119, R110 ;  /* 0x0000006e77777221 */ /* 0x000fe40000010000 */
        /* <DEDUP_REMOVED lines=10> */
[----:B----4-:R-:W-:Y:S01]  /*6030*/  HMMA.16816.F32 R72, R4, R8, R72 ;  /* 0x000000080448723c */ /* 0x010fe20000001848 */
        /* <DEDUP_REMOVED lines=80> */
.L_x_7083:
        /* <DEDUP_REMOVED lines=8> */
.L_x_7084:
[----:B------:R-:W-:Y:S05]  /*65c0*/  BSYNC.RECONVERGENT B0 ;  /* 0x0000000000007941 */ /* 0x000fea0003800200 */
.L_x_7082:
[----:B------:R-:W-:Y:S01]  /*65d0*/  ISETP.GE.AND P0, PT, R144, R161, PT ;  /* 0x000000a19000720c */ /* 0x000fe20003f06270 */
[C---:B------:R-:W-:Y:S01]  /*65e0*/  IMAD.SHL.U32 R5, R140.reuse, 0x40, RZ ;  /* 0x000000408c057824 */ /* 0x040fe200078e00ff */
[----:B------:R-:W-:-:S04]  /*65f0*/  SHF.L.U64.HI R4, R140, 0x6, R141 ;  /* 0x000000068c047819 */ /* 0x000fc8000001028d */
[----:B------:R-:W-:-:S05]  /*6600*/  IADD3 R8, P1, PT, R5, R152, RZ ;  /* 0x0000009805087210 */ /* 0x000fca0007f3e0ff */
[----:B------:R-:W-:Y:S02]  /*6610*/  IMAD.X R9, R4, 0x1, R153, P1 ;  /* 0x0000000104097824 */ /* 0x000fe400008e0699 */
[----:B------:R-:W-:Y:S01]  /*6620*/  @!P0 IADD3 R12, P2, PT, R8, R5, RZ ;  /* 0x00000005080c8210 */ /* 0x000fe20007f5e0ff */
[----:B------:R-:W-:Y:S01]  /*6630*/  @P0 STS.128 [R163+0x3000], RZ ;  /* 0x003000ffa3000388 */ /* 0x000fe20000000c00 */
[----:B------:R-:W-:-:S03]  /*6640*/  @!P0 LEA R10, P1, R140, R8, 0x7 ;  /* 0x000000088c0a8211 */ /* 0x000fc600078238ff */
[----:B------:R-:W-:Y:S01]  /*6650*/  @!P0 IMAD.X R13, R9, 0x1, R4, P2 ;  /* 0x00000001090d8824 */ /* 0x000fe200010e0604 */
        /* <DEDUP_REMOVED lines=23> */
[----:B------:R-:W-:Y:S01]  /*67d0*/  LOP3.LUT R7, R133, 0x20, R26, 0xf8, !PT ;  /* 0x0000002085077812 */ /* 0x000fe200078ef81a */
[----:B------:R-:W-:Y:S01]  /*67e0*/  LDSM.16.M88.4 R36, [R46+0x1400] ;  /* 0x001400002e24783b */ /* 0x000fe20000000200 */
[----:B------:R-:W-:-:S02]  /*67f0*/  LOP3.LUT R5, R132, 0x8, RZ, 0xc0, !PT ;  /* 0x0000000884057812 */ /* 0x000fc400078ec0ff */
[--C-:B------:R-:W-:Y:S01]  /*6800*/  LOP3.LUT R4, R7, 0x100, R26.reuse, 0xf8, !PT ;  /* 0x0000010007047812 */ /* 0x100fe200078ef81a */
[----:B------:R-:W-:Y:S01]  /*6810*/  LDSM.16.M88.4 R16, [R43+0x1400] ;  /* 0x001400002b10783b */ /* 0x000fe20000000200 */
[----:B------:R-:W-:-:S03]  /*6820*/  LOP3.LUT R5, R5, 0xc0, R26, 0xf8, !PT ;  /* 0x000000c005057812 */ /* 0x000fc600078ef81a */
[----:B------:R-:W0:Y:S01]  /*6830*/  LDGDEPBAR ;  /* 0x00000000000079af */ /* 0x000e220000000000 */
[----:B------:R-:W-:-:S03]  /*6840*/  LOP3.LUT R5, R4, R5, R25, 0xf6, !PT ;  /* 0x0000000504057212 */ /* 0x000fc600078ef619 */
[----:B-1----:R-:W-:Y:S02]  /*6850*/  LDSM.16.M88.4 R12, [R43+0x1000] ;  /* 0x001000002b0c783b */ /* 0x002fe40000000200 */
[----:B------:R-:W-:Y:S02]  /*6860*/  IMAD R29, R5, 0x2, R134 ;  /* 0x00000002051d7824 */ /* 0x000fe400078e0286 */
[----:B------:R-:W-:Y:S02]  /*6870*/  LDSM.16.M88.4 R4, [R46+0x1000] ;  /* 0x001000002e04783b */ /* 0x000fe40000000200 */
[----:B------:R-:W-:Y:S02]  /*6880*/  IMAD.IADD R24, R29, 0x1, R24 ;  /* 0x000000011d187824 */ /* 0x000fe400078e0218 */
[----:B------:R-:W2:Y:S04]  /*6890*/  LDSM.16.M88.4 R32, [R29] ;  /* 0x000000001d20783b */ /* 0x000ea80000000200 */
[----:B------:R-:W1:Y:S04]  /*68a0*/  LDSM.16.M88.4 R24, [R24] ;  /* 0x000000001818783b */ /* 0x000e680000000200 */
[----:B------:R-:W4:Y:S01]  /*68b0*/  LDSM.16.M88.4 R28, [R46+0x1800] ;  /* 0x001800002e1c783b */ /* 0x000f220000000200 */
[C---:B--2---:R-:W-:Y:S08]  /*68c0*/  HMMA.16816.F32 R8, R32.reuse, R4, RZ ;  /* 0x000000042008723c */ /* 0x044ff000000018ff */
[----:B------:R-:W-:-:S12]  /*68d0*/  HMMA.16816.F32 R4, R32, R6, RZ ;  /* 0x000000062004723c */ /* 0x000fd800000018ff */
[C---:B-1----:R-:W-:Y:S08]  /*68e0*/  HMMA.16816.F32 R8, R24.reuse, R12, R8 ;  /* 0x0000000c1808723c */ /* 0x042ff00000001808 */
[----:B------:R-:W-:Y:S08]  /*68f0*/  HMMA.16816.F32 R4, R24, R14, R4 ;  /* 0x0000000e1804723c */ /* 0x000ff00000001804 */
[----:B------:R-:W-:-:S15]  /*6900*/  HMMA.16816.F32 R12, R32, R36, RZ ;  /* 0x00000024200c723c */ /* 0x000fde00000018ff */
[----:B------:R-:W-:-:S05]  /*6910*/  NOP ;  /* 0x0000000000007918 */ /* 0x000fca0000000000 */
[----:B------:R-:W-:Y:S01]  /*6920*/  HMMA.16816.F32 R12, R24, R16, R12 ;  /* 0x00000010180c723c */ /* 0x000fe2000000180c */
[-C--:B---3--:R-:W-:Y:S01]  /*6930*/  FMUL.FTZ R51, R8, R47.reuse ;  /* 0x0000002f08337220 */ /* 0x088fe20000410000 */
[-C--:B------:R-:W-:Y:S01]  /*6940*/  FMUL.FTZ R49, R9, R47.reuse ;  /* 0x0000002f09317220 */ /* 0x080fe20000410000 */
[-C--:B------:R-:W-:Y:S01]  /*6950*/  FMUL.FTZ R56, R10, R47.reuse ;  /* 0x0000002f0a387220 */ /* 0x080fe20000410000 */
[-C--:B------:R-:W-:Y:S01]  /*6960*/  FMUL.FTZ R52, R11, R47.reuse ;  /* 0x0000002f0b347220 */ /* 0x080fe20000410000 */
[----:B------:R-:W-:-:S03]  /*6970*/  FMUL.FTZ R4, R4, R47 ;  /* 0x0000002f04047220 */ /* 0x000fc60000410000 */
[----:B------:R-:W-:Y:S01]  /*6980*/  HMMA.16816.F32 R8, R32, R38, RZ ;  /* 0x000000262008723c */ /* 0x000fe200000018ff */
[----:B------:R-:W1:Y:S01]  /*6990*/  LDSM.16.M88.4 R36, [R43+0x1800] ;  /* 0x001800002b24783b */ /* 0x000e620000000200 */
[-C--:B------:R-:W-:Y:S01]  /*69a0*/  FMUL.FTZ R57, R5, R47.reuse ;  /* 0x0000002f05397220 */ /* 0x080fe20000410000 */
[----:B------:R4:W-:Y:S01]  /*69b0*/  MUFU.TANH R59, R4 ;  /* 0x00000004003b7308 */ /* 0x0009e20000002400 */
[-C--:B------:R-:W-:Y:S01]  /*69c0*/  FMUL.FTZ R60, R6, R47.reuse ;  /* 0x0000002f063c7220 */ /* 0x080fe20000410000 */
[----:B------:R-:W-:-:S06]  /*69d0*/  FMUL.FTZ R64, R7, R47 ;  /* 0x0000002f07407220 */ /* 0x000fcc0000410000 */
[-C--:B------:R-:W-:Y:S01]  /*69e0*/  FMUL.FTZ R12, R12, R47.reuse ;  /* 0x0000002f0c0c7220 */ /* 0x080fe20000410000 */
[-C--:B------:R-:W-:Y:S01]  /*69f0*/  FMUL.FTZ R50, R13, R47.reuse ;  /* 0x0000002f0d327220 */ /* 0x080fe20000410000 */
[-C--:B------:R-:W-:Y:S01]  /*6a00*/  FMUL.FTZ R62, R14, R47.reuse ;  /* 0x0000002f0e3e7220 */ /* 0x080fe20000410000 */
[----:B------:R-:W-:Y:S01]  /*6a10*/  FMUL.FTZ R54, R15, R47 ;  /* 0x0000002f0f367220 */ /* 0x000fe20000410000 */
[----:B------:R2:W-:Y:S08]  /*6a20*/  MUFU.TANH R61, R12 ;  /* 0x0000000c003d7308 */ /* 0x0005f00000002400 */
[----:B------:R-:W3:Y:S01]  /*6a30*/  MUFU.TANH R51, R51 ;  /* 0x0000003300337308 */ /* 0x000ee20000002400 */
[----:B----4-:R-:W-:Y:S07]  /*6a40*/  HMMA.16816.F32 R4, R32, R28, RZ ;  /* 0x0000001c2004723c */ /* 0x010fee00000018ff */
[----:B------:R-:W4:Y:S01]  /*6a50*/  MUFU.TANH R56, R56 ;  /* 0x0000003800387308 */ /* 0x000f220000002400 */
[----:B------:R-:W-:Y:S01]  /*6a60*/  HMMA.16816.F32 R8, R24, R18, R8 ;  /* 0x000000121808723c */ /* 0x000fe20000001808 */
[----:B--2---:R-:W2:Y:S06]  /*6a70*/  LDSM.16.M88.4 R12, [R46+0x1c00] ;  /* 0x001c00002e0c783b */ /* 0x004eac0000000200 */
[----:B------:R-:W5:Y:S01]  /*6a80*/  MUFU.TANH R49, R49 ;  /* 0x0000003100317308 */ /* 0x000f620000002400 */
[----:B------:R-:W-:Y:S07]  /*6a90*/  HMMA.16816.F32 R28, R32, R30, RZ ;  /* 0x0000001e201c723c */ /* 0x000fee00000018ff */
[----:B------:R-:W5:Y:S01]  /*6aa0*/  MUFU.TANH R52, R52 ;  /* 0x0000003400347308 */ /* 0x000f620000002400 */
[----:B-1----:R-:W-:Y:S01]  /*6ab0*/  HMMA.16816.F32 R4, R24, R36, R4 ;  /* 0x000000241804723c */ /* 0x002fe20000001804 */
[----:B------:R-:W-:-:S02]  /*6ac0*/  IMAD.SHL.U32 R36, R42, 0x80, RZ ;  /* 0x000000802a247824 */ /* 0x000fc400078e00ff */
[-C--:B------:R-:W-:Y:S01]  /*6ad0*/  FMUL.FTZ R67, R8, R47.reuse ;  /* 0x0000002f08437220 */ /* 0x080fe20000410000 */
[-C--:B------:R-:W-:Y:S01]  /*6ae0*/  FMUL.FTZ R53, R9, R47.reuse ;  /* 0x0000002f09357220 */ /* 0x080fe20000410000 */
[-C--:B------:R-:W-:Y:S01]  /*6af0*/  FMUL.FTZ R84, R10, R47.reuse ;  /* 0x0000002f0a547220 */ /* 0x080fe20000410000 */
[----:B------:R-:W-:Y:S01]  /*6b00*/  FMUL.FTZ R63, R11, R47 ;  /* 0x0000002f0b3f7220 */ /* 0x000fe20000410000 */
[----:B------:R-:W-:Y:S01]  /*6b10*/  LOP3.LUT R48, R36, R21, RZ, 0xfc, !PT ;  /* 0x0000001524307212 */ /* 0x000fe200078efcff */
[----:B------:R-:W1:Y:S01]  /*6b20*/  LDSM.16.M88.4 R8, [R43+0x1c00] ;  /* 0x001c00002b08783b */ /* 0x000e620000000200 */
[----:B------:R-:W1:Y:S03]  /*6b30*/  MUFU.TANH R60, R60 ;  /* 0x0000003c003c7308 */ /* 0x000e660000002400 */
[----:B------:R-:W-:Y:S01]  /*6b40*/  HMMA.16816.F32 R28, R24, R38, R28 ;  /* 0x00000026181c723c */ /* 0x000fe2000000181c */
[----:B------:R-:W-:-:S02]  /*6b50*/  VIADD R17, R48, 0xffffff01 ;  /* 0xffffff0130117836 */ /* 0x000fc40000000000 */
[----:B------:R-:W-:Y:S02]  /*6b60*/  VIADD R16, R48, 0xffffff08 ;  /* 0xffffff0830107836 */ /* 0x000fe40000000000 */
[----:B------:R-:W1:Y:S02]  /*6b70*/  MUFU.TANH R57, R57 ;  /* 0x0000003900397308 */ /* 0x000e640000002400 */
[-C--:B------:R-:W-:Y:S01]  /*6b80*/  FMUL.FTZ R55, R4, R47.reuse ;  /* 0x0000002f04377220 */ /* 0x080fe20000410000 */
[----:B------:R-:W-:Y:S02]  /*6b90*/  VIADD R4, R48, 0xffffff00 ;  /* 0xffffff0030047836 */ /* 0x000fe40000000000 */
[-C--:B------:R-:W-:Y:S01]  /*6ba0*/  FMUL.FTZ R37, R5, R47.reuse ;  /* 0x0000002f05257220 */ /* 0x080fe20000410000 */
[-C--:B------:R-:W-:Y:S01]  /*6bb0*/  FMUL.FTZ R38, R6, R47.reuse ;  /* 0x0000002f06267220 */ /* 0x080fe20000410000 */
[----:B------:R-:W-:Y:S01]  /*6bc0*/  FMUL.FTZ R58, R7, R47 ;  /* 0x0000002f073a7220 */ /* 0x000fe20000410000 */
[----:B------:R-:W-:Y:S01]  /*6bd0*/  ISETP.GT.AND P2, PT, R23, R4, PT ;  /* 0x000000041700720c */ /* 0x000fe20003f44270 */
[----:B------:R-:W1:Y:S01]  /*6be0*/  MUFU.TANH R64, R64 ;  /* 0x0000004000407308 */ /* 0x000e620000002400 */
[----:B------:R-:W-:-:S02]  /*6bf0*/  ISETP.GE.AND P4, PT, R4, R148, PT ;  /* 0x000000940400720c */ /* 0x000fc40003f86270 */
[----:B------:R-:W-:Y:S02]  /*6c00*/  ISETP.GE.AND P3, PT, R4, R147, PT ;  /* 0x000000930400720c */ /* 0x000fe40003f66270 */
[----:B------:R-:W-:Y:S01]  /*6c10*/  ISETP.GT.AND P1, PT, R22, R4, PT ;  /* 0x000000041600720c */ /* 0x000fe20003f24270 */
[-C--:B------:R-:W-:Y:S01]  /*6c20*/  FMUL.FTZ R28, R28, R47.reuse ;  /* 0x0000002f1c1c7220 */ /* 0x080fe20000410000 */
[C---:B--2---:R-:W-:Y:S01]  /*6c30*/  HMMA.16816.F32 R4, R32.reuse, R12, RZ ;  /* 0x0000000c2004723c */ /* 0x044fe200000018ff */
[----:B---3--:R-:W-:Y:S01]  /*6c40*/  FSEL R51, R51, -INF , !P2 ;  /* 0xff80000033337808 */ /* 0x008fe20005000000 */
[----:B------:R-:W2:Y:S01]  /*6c50*/  MUFU.TANH R62, R62 ;  /* 0x0000003e003e7308 */ /* 0x000ea20000002400 */
[----:B----4-:R-:W-:Y:S01]  /*6c60*/  FSEL R56, R56, -INF , !P1 ;  /* 0xff80000038387808 */ /* 0x010fe20004800000 */
[-C--:B------:R-:W-:Y:S01]  /*6c70*/  FMUL.FTZ R29, R29, R47.reuse ;  /* 0x0000002f1d1d7220 */ /* 0x080fe20000410000 */
[----:B------:R-:W-:Y:S01]  /*6c80*/  FSEL R125, R51, -INF , !P4 ;  /* 0xff800000337d7808 */ /* 0x000fe20006000000 */
[----:B------:R-:W-:Y:S01]  /*6c90*/  FMUL.FTZ R30, R30, R47 ;  /* 0x0000002f1e1e7220 */ /* 0x000fe20000410000 */
[-C--:B------:R-:W-:Y:S01]  /*6ca0*/  ISETP.GT.AND P2, PT, R23, R17.reuse, PT ;  /* 0x000000111700720c */ /* 0x080fe20003f44270 */
[----:B------:R-:W-:Y:S01]  /*6cb0*/  HMMA.16816.F32 R12, R32, R14, RZ ;  /* 0x0000000e200c723c */ /* 0x000fe200000018ff */
[----:B------:R-:W-:Y:S01]  /*6cc0*/  FSEL R51, R56, -INF , !P3 ;  /* 0xff80000038337808 */ /* 0x000fe20005800000 */
[----:B------:R-:W3:Y:S01]  /*6cd0*/  MUFU.TANH R54, R54 ;  /* 0x0000003600367308 */ /* 0x000ee20000002400 */
[----:B------:R-:W-:Y:S01]  /*6ce0*/  ISETP.GT.AND P3, PT, R22, R17, PT ;  /* 0x000000111600720c */ /* 0x000fe20003f64270 */
[----:B------:R-:W-:Y:S01]  /*6cf0*/  FMUL.FTZ R65, R31, R47 ;  /* 0x0000002f1f417220 */ /* 0x000fe20000410000 */
[----:B-----5:R-:W-:-:S02]  /*6d00*/  FSEL R119, R49, -INF , !P2 ;  /* 0xff80000031777808 */ /* 0x020fc40005000000 */
[C---:B------:R-:W-:Y:S02]  /*6d10*/  ISETP.GE.AND P1, PT, R17.reuse, R147, PT ;  /* 0x000000931100720c */ /* 0x040fe40003f26270 */
[----:B------:R-:W-:Y:S01]  /*6d20*/  FSEL R49, R52, -INF , !P3 ;  /* 0xff80000034317808 */ /* 0x000fe20005800000 */
[----:B------:R4:W-:Y:S01]  /*6d30*/  MUFU.TANH R56, R28 ;  /* 0x0000001c00387308 */ /* 0x0009e20000002400 */
[----:B------:R-:W-:Y:S01]  /*6d40*/  ISETP.GE.AND P4, PT, R17, R148, PT ;  /* 0x000000941100720c */ /* 0x000fe20003f86270 */
[C---:B-1----:R-:W-:Y:S01]  /*6d50*/  HMMA.16816.F32 R4, R24.reuse, R8, R4 ;  /* 0x000000081804723c */ /* 0x042fe20000001804 */
[-C--:B------:R-:W-:Y:S01]  /*6d60*/  ISETP.GT.AND P2, PT, R23, R16.reuse, PT ;  /* 0x000000101700720c */ /* 0x080fe20003f44270 */
[C---:B------:R-:W-:Y:S01]  /*6d70*/  VIADD R9, R48.reuse, 0xffffff09 ;  /* 0xffffff0930097836 */ /* 0x040fe20000000000 */
[----:B------:R-:W-:Y:S01]  /*6d80*/  FSEL R49, R49, -INF , !P1 ;  /* 0xff80000031317808 */ /* 0x000fe20004800000 */
[----:B------:R-:W-:Y:S01]  /*6d90*/  VIADD R8, R48, 0xffffff10 ;  /* 0xffffff1030087836 */ /* 0x000fe20000000000 */
[----:B------:R-:W-:Y:S01]  /*6da0*/  FSEL R119, R119, -INF , !P4 ;  /* 0xff80000077777808 */ /* 0x000fe20006000000 */
[----:B------:R-:W1:Y:S01]  /*6db0*/  MUFU.TANH R50, R50 ;  /* 0x0000003200327308 */ /* 0x000e620000002400 */
[----:B------:R-:W-:Y:S01]  /*6dc0*/  ISETP.GT.AND P1, PT, R22, R16, PT ;  /* 0x000000101600720c */ /* 0x000fe20003f24270 */
[----:B------:R-:W-:Y:S01]  /*6dd0*/  HMMA.16816.F32 R12, R24, R10, R12 ;  /* 0x0000000a180c723c */ /* 0x000fe2000000180c */
[----:B------:R-:W-:-:S02]  /*6de0*/  ISETP.GE.AND P4, PT, R16, R148, PT ;  /* 0x000000941000720c */ /* 0x000fc40003f86270 */
[----:B------:R-:W-:Y:S02]  /*6df0*/  ISETP.GE.AND P3, PT, R16, R147, PT ;  /* 0x000000931000720c */ /* 0x000fe40003f66270 */
[----:B------:R-:W5:Y:S01]  /*6e00*/  LDSM.16.M88.4 R16, [R46+0x2000] ;  /* 0x002000002e10783b */ /* 0x000f620000000200 */
[----:B------:R-:W-:Y:S01]  /*6e10*/  FSEL R59, R59, -INF , !P2 ;  /* 0xff8000003b3b7808 */ /* 0x000fe20005000000 */
[----:B------:R-:W-:Y:S01]  /*6e20*/  MUFU.TANH R52, R29 ;  /* 0x0000001d00347308 */ /* 0x000fe20000002400 */
[----:B----4-:R-:W-:Y:S02]  /*6e30*/  FSEL R28, R60, -INF , !P1 ;  /* 0xff8000003c1c7808 */ /* 0x010fe40004800000 */
[----:B------:R-:W-:Y:S01]  /*6e40*/  FSEL R185, R59, -INF , !P4 ;  /* 0xff8000003bb97808 */ /* 0x000fe20006000000 */
        /* <DEDUP_REMOVED lines=8> */
[----:B------:R-:W-:Y:S01]  /*6ed0*/  FMUL.FTZ R13, R13, R47 ;  /* 0x0000002f0d0d7220 */ /* 0x000fe20000410000 */
[----:B------:R-:W-:Y:S01]  /*6ee0*/  ISETP.GE.AND P1, PT, R9, R147, PT ;  /* 0x000000930900720c */ /* 0x000fe20003f26270 */
[-C--:B------:R-:W-:Y:S01]  /*6ef0*/  FMUL.FTZ R14, R14, R47.reuse ;  /* 0x0000002f0e0e7220 */ /* 0x080fe20000410000 */
[----:B------:R-:W-:Y:S01]  /*6f00*/  FSEL R57, R64, -INF , !P3 ;  /* 0xff80000040397808 */ /* 0x000fe20005800000 */
[----:B------:R-:W-:Y:S01]  /*6f10*/  FMUL.FTZ R64, R4, R47 ;  /* 0x0000002f04407220 */ /* 0x000fe20000410000 */
[-C--:B------:R-:W-:Y:S01]  /*6f20*/  ISETP.GT.AND P2, PT, R23, R8.reuse, PT ;  /* 0x000000081700720c */ /* 0x080fe20003f44270 */
[----:B------:R-:W-:Y:S01]  /*6f30*/  VIADD R4, R48, 0xffffff11 ;  /* 0xffffff1130047836 */ /* 0x000fe20000000000 */
[----:B------:R-:W-:Y:S01]  /*6f40*/  FSEL R57, R57, -INF , !P1 ;  /* 0xff80000039397808 */ /* 0x000fe20004800000 */
[----:B------:R-:W5:Y:S01]  /*6f50*/  MUFU.TANH R67, R67 ;  /* 0x0000004300437308 */ /* 0x000f620000002400 */
[----:B------:R-:W-:-:S02]  /*6f60*/  ISETP.GT.AND P1, PT, R22, R8, PT ;  /* 0x000000081600720c */ /* 0x000fc40003f24270 */
[----:B------:R-:W-:Y:S02]  /*6f70*/  FSEL R187, R61, -INF , !P2 ;  /* 0xff8000003dbb7808 */ /* 0x000fe40005000000 */
[----:B------:R-:W-:Y:S01]  /*6f80*/  ISETP.GE.AND P3, PT, R8, R147, PT ;  /* 0x000000930800720c */ /* 0x000fe20003f66270 */
[----:B----4-:R-:W4:Y:S01]  /*6f90*/  LDSM.16.M88.4 R28, [R43+0x2000] ;  /* 0x002000002b1c783b */ /* 0x010f220000000200 */
[----:B--2---:R-:W-:Y:S01]  /*6fa0*/  FSEL R61, R62, -INF , !P1 ;  /* 0xff8000003e3d7808 */ /* 0x004fe20004800000 */
[----:B------:R-:W2:Y:S01]  /*6fb0*/  MUFU.TANH R84, R84 ;  /* 0x0000005400547308 */ /* 0x000ea20000002400 */
[----:B------:R-:W-:Y:S01]  /*6fc0*/  ISETP.GE.AND P4, PT, R9, R148, PT ;  /* 0x000000940900720c */ /* 0x000fe20003f86270 */
[----:B------:R-:W-:Y:S01]  /*6fd0*/  VIADD R9, R48, 0xffffff18 ;  /* 0xffffff1830097836 */ /* 0x000fe20000000000 */
[----:B------:R-:W-:Y:S02]  /*6fe0*/  FSEL R61, R61, -INF , !P3 ;  /* 0xff8000003d3d7808 */ /* 0x000fe40005800000 */
[----:B------:R-:W-:-:S02]  /*6ff0*/  ISETP.GT.AND P3, PT, R22, R4, PT ;  /* 0x000000041600720c */ /* 0x000fc40003f64270 */
[----:B------:R-:W-:Y:S01]  /*7000*/  FSEL R183, R183, -INF , !P4 ;  /* 0xff800000b7b77808 */ /* 0x000fe20006000000 */
[----:B------:R-:W-:Y:S01]  /*7010*/  MUFU.TANH R63, R63 ;  /* 0x0000003f003f7308 */ /* 0x000fe20000002400 */
[----:B------:R-:W-:Y:S01]  /*7020*/  ISETP.GE.AND P4, PT, R8, R148, PT ;  /* 0x000000940800720c */ /* 0x000fe20003f86270 */
[----:B------:R-:W-:Y:S01]  /*7030*/  VIADD R8, R48, 0xffffff19 ;  /* 0xffffff1930087836 */ /* 0x000fe20000000000 */
[----:B------:R-:W-:Y:S02]  /*7040*/  ISETP.GT.AND P2, PT, R23, R4, PT ;  /* 0x000000041700720c */ /* 0x000fe40003f44270 */
[----:B------:R-:W-:Y:S02]  /*7050*/  ISETP.GE.AND P1, PT, R4, R147, PT ;  /* 0x000000930400720c */ /* 0x000fe40003f26270 */
[----:B---3--:R-:W-:Y:S01]  /*7060*/  FSEL R54, R54, -INF , !P3 ;  /* 0xff80000036367808 */ /* 0x008fe20005800000 */
[----:B------:R-:W3:Y:S01]  /*7070*/  MUFU.TANH R53, R53 ;  /* 0x0000003500357308 */ /* 0x000ee20000002400 */
[----:B------:R-:W-:-:S02]  /*7080*/  FSEL R187, R187, -INF , !P4 ;  /* 0xff800000bbbb7808 */ /* 0x000fc40006000000 */
[-C--:B------:R-:W-:Y:S02]  /*7090*/  ISETP.GE.AND P4, PT, R4, R148.reuse, PT ;  /* 0x000000940400720c */ /* 0x080fe40003f86270 */
[----:B-1----:R-:W-:Y:S01]  /*70a0*/  FSEL R50, R50, -INF , !P2 ;  /* 0xff80000032327808 */ /* 0x002fe20005000000 */
[C---:B-----5:R-:W-:Y:S01]  /*70b0*/  HMMA.16816.F32 R4, R32.reuse, R16, RZ ;  /* 0x000000102004723c */ /* 0x060fe200000018ff */
[----:B------:R-:W-:Y:S01]  /*70c0*/  FSEL R97, R54, -INF , !P1 ;  /* 0xff80000036617808 */ /* 0x000fe20004800000 */
[----:B------:R-:W-:Y:S01]  /*70d0*/  MUFU.TANH R62, R11 ;  /* 0x0000000b003e7308 */ /* 0x000fe20000002400 */
[-C--:B------:R-:W-:Y:S02]  /*70e0*/  ISETP.GT.AND P2, PT, R23, R9.reuse, PT ;  /* 0x000000091700720c */ /* 0x080fe40003f44270 */
[----:B------:R-:W-:Y:S02]  /*70f0*/  ISETP.GT.AND P1, PT, R22, R9, PT ;  /* 0x000000091600720c */ /* 0x000fe40003f24270 */
[----:B------:R-:W-:Y:S01]  /*7100*/  FSEL R189, R50, -INF , !P4 ;  /* 0xff80000032bd7808 */ /* 0x000fe20006000000 */
[----:B------:R-:W-:Y:S01]  /*7110*/  FMUL.FTZ R50, R12, R47 ;  /* 0x0000002f0c327220 */ /* 0x000fe20000410000 */
[C---:B------:R-:W-:Y:S01]  /*7120*/  ISETP.GE.AND P4, PT, R9.reuse, R148, PT ;  /* 0x000000940900720c */ /* 0x040fe20003f86270 */
[----:B------:R1:W-:Y:S01]  /*7130*/  MUFU.TANH R54, R10 ;  /* 0x0000000a00367308 */ /* 0x0003e20000002400 */
[----:B------:R-:W-:Y:S01]  /*7140*/  ISETP.GE.AND P3, PT, R9, R147, PT ;  /* 0x000000930900720c */ /* 0x000fe20003f66270 */
[----:B------:R-:W-:Y:S01]  /*7150*/  VIADD R12, R48, 0xffffff20 ;  /* 0xffffff20300c7836 */ /* 0x000fe20000000000 */
[----:B------:R-:W-:Y:S01]  /*7160*/  FSEL R67, R67, -INF , !P2 ;  /* 0xff80000043437808 */ /* 0x000fe20005000000 */
[----:B------:R-:W-:Y:S01]  /*7170*/  HMMA.16816.F32 R16, R32, R18, RZ ;  /* 0x000000122010723c */ /* 0x000fe200000018ff */
[----:B--2---:R-:W-:-:S02]  /*7180*/  FSEL R84, R84, -INF , !P1 ;  /* 0xff80000054547808 */ /* 0x004fc40004800000 */
[----:B------:R-:W-:Y:S01]  /*7190*/  FSEL R179, R67, -INF , !P4 ;  /* 0xff80000043b37808 */ /* 0x000fe20006000000 */
[----:B------:R-:W2:Y:S01]  /*71a0*/  MUFU.TANH R38, R38 ;  /* 0x0000002600267308 */ /* 0x000ea20000002400 */
[----:B------:R-:W-:Y:S01]  /*71b0*/  FSEL R85, R84, -INF , !P3 ;  /* 0xff80000054557808 */ /* 0x000fe20005800000 */
[----:B------:R-:W-:Y:S01]  /*71c0*/  FMUL.FTZ R67, R15, R47 ;  /* 0x0000002f0f437220 */ /* 0x000fe20000410000 */
[----:B------:R-:W-:Y:S01]  /*71d0*/  ISETP.GT.AND P2, PT, R23, R8, PT ;  /* 0x000000081700720c */ /* 0x000fe20003f44270 */
[----:B----4-:R-:W-:Y:S01]  /*71e0*/  HMMA.16816.F32 R4, R24, R28, R4 ;  /* 0x0000001c1804723c */ /* 0x010fe20000001804 */
[----:B------:R-:W-:Y:S01]  /*71f0*/  ISETP.GE.AND P4, PT, R8, R148, PT ;  /* 0x000000940800720c */ /* 0x000fe20003f86270 */
[----:B------:R-:W-:Y:S01]  /*7200*/  VIADD R29, R48, 0xffffff28 ;  /* 0xffffff28301d7836 */ /* 0x000fe20000000000 */
[----:B------:R-:W-:Y:S01]  /*7210*/  ISETP.GE.AND P1, PT, R8, R147, PT ;  /* 0x000000930800720c */ /* 0x000fe20003f26270 */
[----:B------:R-:W-:Y:S01]  /*7220*/  MUFU.TANH R58, R58 ;  /* 0x0000003a003a7308 */ /* 0x000fe20000002400 */
[----:B------:R-:W-:-:S02]  /*7230*/  ISETP.GT.AND P3, PT, R22, R8, PT ;  /* 0x000000081600720c */ /* 0x000fc40003f64270 */
[----:B-1----:R-:W1:Y:S01]  /*7240*/  LDSM.16.M88.4 R8, [R46+0x2400] ;  /* 0x002400002e08783b */ /* 0x002e620000000200 */
[----:B---3--:R-:W-:Y:S02]  /*7250*/  FSEL R177, R53, -INF , !P2 ;  /* 0xff80000035b17808 */ /* 0x008fe40005000000 */
[----:B------:R-:W-:Y:S02]  /*7260*/  FSEL R63, R63, -INF , !P3 ;  /* 0xff8000003f3f7808 */ /* 0x000fe40005800000 */
[----:B------:R-:W3:Y:S01]  /*7270*/  MUFU.TANH R55, R55 ;  /* 0x0000003700377308 */ /* 0x000ee20000002400 */
[----:B------:R-:W-:Y:S01]  /*7280*/  FSEL R177, R177, -INF , !P4 ;  /* 0xff800000b1b17808 */ /* 0x000fe20006000000 */
[----:B------:R-:W-:Y:S01]  /*7290*/  HMMA.16816.F32 R16, R24, R30, R16 ;  /* 0x0000001e1810723c */ /* 0x000fe20000001810 */
[----:B------:R-:W-:Y:S01]  /*72a0*/  FSEL R131, R63, -INF , !P1 ;  /* 0xff8000003f837808 */ /* 0x000fe20004800000 */
[----:B------:R-:W-:Y:S01]  /*72b0*/  VIADD R63, R48, 0xffffff21 ;  /* 0xffffff21303f7836 */ /* 0x000fe20000000000 */
[-C--:B------:R-:W-:Y:S01]  /*72c0*/  ISETP.GT.AND P1, PT, R22, R12.reuse, PT ;  /* 0x0000000c1600720c */ /* 0x080fe20003f24270 */
[----:B------:R-:W-:Y:S01]  /*72d0*/  VIADD R30, R48, 0xffffff29 ;  /* 0xffffff29301e7836 */ /* 0x000fe20000000000 */
[----:B------:R-:W-:Y:S01]  /*72e0*/  ISETP.GT.AND P2, PT, R23, R12, PT ;  /* 0x0000000c1700720c */ /* 0x000fe20003f44270 */
[----:B------:R-:W-:Y:S01]  /*72f0*/  MUFU.TANH R53, R13 ;  /* 0x0000000d00357308 */ /* 0x000fe20000002400 */
[----:B------:R-:W-:Y:S01]  /*7300*/  ISETP.GE.AND P4, PT, R12, R148, PT ;  /* 0x000000940c00720c */ /* 0x000fe20003f86270 */
[----:B------:R-:W-:Y:S01]  /*7310*/  FMUL.FTZ R4, R4, R47 ;  /* 0x0000002f04047220 */ /* 0x000fe20000410000 */
[----:B------:R-:W-:Y:S01]  /*7320*/  ISETP.GE.AND P3, PT, R12, R147, PT ;  /* 0x000000930c00720c */ /* 0x000fe20003f66270 */
[----:B------:R-:W-:Y:S01]  /*7330*/  FMUL.FTZ R31, R7, R47 ;  /* 0x0000002f071f7220 */ /* 0x000fe20000410000 */
[----:B--2---:R-:W-:-:S02]  /*7340*/  FSEL R38, R38, -INF , !P1 ;  /* 0xff80000026267808 */ /* 0x004fc40004800000 */
[----:B------:R-:W-:Y:S01]  /*7350*/  ISETP.GE.AND P1, PT, R63, R147, PT ;  /* 0x000000933f00720c */ /* 0x000fe20003f26270 */
[----:B------:R2:W-:Y:S01]  /*7360*/  MUFU.TANH R28, R14 ;  /* 0x0000000e001c7308 */ /* 0x0005e20000002400 */
[----:B------:R-:W-:Y:S02]  /*7370*/  FSEL R195, R38, -INF , !P3 ;  /* 0xff80000026c37808 */ /* 0x000fe40005800000 */
[----:B------:R-:W-:Y:S02]  /*7380*/  ISETP.GT.AND P3, PT, R22, R63, PT ;  /* 0x0000003f1600720c */ /* 0x000fe40003f64270 */
[----:B---3--:R-:W-:Y:S01]  /*7390*/  FSEL R39, R55, -INF , !P2 ;  /* 0xff80000037277808 */ /* 0x008fe20005000000 */
[-C--:B------:R-:W-:Y:S01]  /*73a0*/  FMUL.FTZ R16, R16, R47.reuse ;  /* 0x0000002f10107220 */ /* 0x080fe20000410000 */
[----:B------:R-:W-:Y:S01]  /*73b0*/  FSEL R193, R58, -INF , !P3 ;  /* 0xff8000003ac17808 */ /* 0x000fe20005800000 */
[----:B------:R-:W3:Y:S01]  /*73c0*/  MUFU.TANH R37, R37 ;  /* 0x0000002500257308 */ /* 0x000ee20000002400 */
[----:B------:R-:W-:Y:S01]  /*73d0*/  FSEL R39, R39, -INF , !P4 ;  /* 0xff80000027277808 */ /* 0x000fe20006000000 */
[----:B------:R-:W-:Y:S01]  /*73e0*/  FMUL.FTZ R58, R5, R47 ;  /* 0x0000002f053a7220 */ /* 0x000fe20000410000 */
[----:B------:R-:W-:-:S02]  /*73f0*/  FSEL R193, R193, -INF , !P1 ;  /* 0xff800000c1c17808 */ /* 0x000fc40004800000 */
[----:B------:R-:W-:Y:S02]  /*7400*/  ISETP.GT.AND P1, PT, R22, R29, PT ;  /* 0x0000001d1600720c */ /* 0x000fe40003f24270 */
[----:B------:R-:W-:Y:S01]  /*7410*/  ISETP.GT.AND P2, PT, R23, R63, PT ;  /* 0x0000003f1700720c */ /* 0x000fe20003f44270 */
[----:B------:R-:W4:Y:S01]  /*7420*/  MUFU.TANH R65, R65 ;  /* 0x0000004100417308 */ /* 0x000f220000002400 */
[----:B--2---:R-:W2:Y:S01]  /*7430*/  LDSM.16.M88.4 R12, [R43+0x2400] ;  /* 0x002400002b0c783b */ /* 0x004ea20000000200 */
[----:B------:R-:W-:Y:S01]  /*7440*/  ISETP.GE.AND P4, PT, R63, R148, PT ;  /* 0x000000943f00720c */ /* 0x000fe20003f86270 */
[----:B------:R-:W-:Y:S01]  /*7450*/  FMUL.FTZ R63, R6, R47 ;  /* 0x0000002f063f7220 */ /* 0x000fe20000410000 */
[----:B------:R-:W-:Y:S02]  /*7460*/  ISETP.GE.AND P3, PT, R29, R147, PT ;  /* 0x000000931d00720c */ /* 0x000fe40003f66270 */
[----:B------:R-:W-:Y:S02]  /*7470*/  FSEL R60, R60, -INF , !P1 ;  /* 0xff8000003c3c7808 */ /* 0x000fe40004800000 */
[----:B------:R1:W-:Y:S01]  /*7480*/  MUFU.TANH R38, R4 ;  /* 0x0000000400267308 */ /* 0x0003e20000002400 */
[----:B---3--:R-:W-:-:S02]  /*7490*/  FSEL R37, R37, -INF , !P2 ;  /* 0xff80000025257808 */ /* 0x008fc40005000000 */
[----:B------:R-:W-:Y:S02]  /*74a0*/  ISETP.GT.AND P2, PT, R23, R29, PT ;  /* 0x0000001d1700720c */ /* 0x000fe40003f44270 */
[----:B------:R-:W-:Y:S02]  /*74b0*/  FSEL R199, R60, -INF , !P3 ;  /* 0xff8000003cc77808 */ /* 0x000fe40005800000 */
[----:B------:R-:W-:Y:S01]  /*74c0*/  ISETP.GT.AND P3, PT, R22, R30, PT ;  /* 0x0000001e1600720c */ /* 0x000fe20003f64270 */
[----:B------:R-:W3:Y:S01]  /*74d0*/  MUFU.TANH R64, R64 ;  /* 0x0000004000407308 */ /* 0x000ee20000002400 */
[----:B------:R-:W-:Y:S02]  /*74e0*/  FSEL R37, R37, -INF , !P4 ;  /* 0xff80000025257808 */ /* 0x000fe40006000000 */
[----:B------:R-:W-:Y:S01]  /*74f0*/  ISETP.GE.AND P4, PT, R29, R148, PT ;  /* 0x000000941d00720c */ /* 0x000fe20003f86270 */
[----:B------:R-:W-:Y:S01]  /*7500*/  VIADD R29, R48, 0xffffff30 ;  /* 0xffffff30301d7836 */ /* 0x000fe20000000000 */
[----:B------:R-:W-:-:S02]  /*7510*/  FSEL R56, R56, -INF , !P2 ;  /* 0xff80000038387808 */ /* 0x000fc40005000000 */
[----:B------:R-:W-:Y:S01]  /*7520*/  ISETP.GT.AND P2, PT, R23, R30, PT ;  /* 0x0000001e1700720c */ /* 0x000fe20003f44270 */
[----:B------:R-:W5:Y:S01]  /*7530*/  MUFU.TANH R66, R66 ;  /* 0x0000004200427308 */ /* 0x000f620000002400 */
[----:B-1----:R-:W-:Y:S01]  /*7540*/  HMMA.16816.F32 R4, R32, R8, RZ ;  /* 0x000000082004723c */ /* 0x002fe200000018ff */
[----:B------:R-:W-:Y:S01]  /*7550*/  ISETP.GE.AND P1, PT, R30, R147, PT ;  /* 0x000000931e00720c */ /* 0x000fe20003f26270 */
[----:B------:R-:W-:Y:S01]  /*7560*/  VIADD R8, R48, 0xffffff31 ;  /* 0xffffff3130087836 */ /* 0x000fe20000000000 */
[----:B----4-:R-:W-:Y:S02]  /*7570*/  FSEL R65, R65, -INF , !P3 ;  /* 0xff80000041417808 */ /* 0x010fe40005800000 */
[----:B------:R-:W-:Y:S01]  /*7580*/  FSEL R159, R56, -INF , !P4 ;  /* 0xff800000389f7808 */ /* 0x000fe20006000000 */
[----:B------:R-:W-:Y:S01]  /*7590*/  FMUL.FTZ R56, R18, R47 ;  /* 0x0000002f12387220 */ /* 0x000fe20000410000 */
[----:B------:R-:W-:Y:S01]  /*75a0*/  ISETP.GE.AND P4, PT, R30, R148, PT ;  /* 0x000000941e00720c */ /* 0x000fe20003f86270 */
[----:B------:R-:W1:Y:S01]  /*75b0*/  MUFU.TANH R55, R67 ;  /* 0x0000004300377308 */ /* 0x000e620000002400 */
[----:B------:R-:W-:-:S02]  /*75c0*/  FSEL R52, R52, -INF , !P2 ;  /* 0xff80000034347808 */ /* 0x000fc40005000000 */
[----:B------:R-:W-:Y:S02]  /*75d0*/  FSEL R197, R65, -INF , !P1 ;  /* 0xff80000041c57808 */ /* 0x000fe40004800000 */
[-C--:B------:R-:W-:Y:S02]  /*75e0*/  ISETP.GT.AND P2, PT, R23, R29.reuse, PT ;  /* 0x0000001d1700720c */ /* 0x080fe40003f44270 */
[----:B------:R-:W-:Y:S01]  /*75f0*/  ISETP.GT.AND P1, PT, R22, R29, PT ;  /* 0x0000001d1600720c */ /* 0x000fe20003f24270 */
[----:B------:R-:W4:Y:S01]  /*7600*/  MUFU.TANH R50, R50 ;  /* 0x0000003200327308 */ /* 0x000f220000002400 */
[----:B------:R-:W-:Y:S02]  /*7610*/  FSEL R145, R52, -INF , !P4 ;  /* 0xff80000034917808 */ /* 0x000fe40006000000 */
[C---:B------:R-:W-:Y:S01]  /*7620*/  ISETP.GE.AND P4, PT, R29.reuse, R148, PT ;  /* 0x000000941d00720c */ /* 0x040fe20003f86270 */
[----:B--2---:R-:W-:Y:S01]  /*7630*/  HMMA.16816.F32 R4, R24, R12, R4 ;  /* 0x0000000c1804723c */ /* 0x004fe20000001804 */
[----:B------:R-:W-:Y:S01]  /*7640*/  ISETP.GE.AND P3, PT, R29, R147, PT ;  /* 0x000000931d00720c */ /* 0x000fe20003f66270 */
[-C--:B------:R-:W-:Y:S01]  /*7650*/  FMUL.FTZ R12, R17, R47.reuse ;  /* 0x0000002f110c7220 */ /* 0x080fe20000410000 */
[----:B---3--:R-:W-:Y:S01]  /*7660*/  FSEL R64, R64, -INF , !P2 ;  /* 0xff80000040407808 */ /* 0x008fe20005000000 */
[----:B------:R2:W-:Y:S01]  /*7670*/  MUFU.TANH R52, R16 ;  /* 0x0000001000347308 */ /* 0x0005e20000002400 */
[----:B-----5:R-:W-:Y:S01]  /*7680*/  FSEL R66, R66, -INF , !P1 ;  /* 0xff80000042427808 */ /* 0x020fe20004800000 */
[----:B------:R-:W-:Y:S01]  /*7690*/  FMUL.FTZ R13, R19, R47 ;  /* 0x0000002f130d7220 */ /* 0x000fe20000410000 */
[----:B------:R-:W-:Y:S01]  /*76a0*/  FSEL R135, R64, -INF , !P4 ;  /* 0xff80000040877808 */ /* 0x000fe20006000000 */
[----:B------:R-:W-:Y:S01]  /*76b0*/  VIADD R29, R48, 0xffffff38 ;  /* 0xffffff38301d7836 */ /* 0x000fe20000000000 */
[----:B------:R-:W-:-:S02]  /*76c0*/  FSEL R201, R66, -INF , !P3 ;  /* 0xff80000042c97808 */ /* 0x000fc40005800000 */
[----:B------:R-:W-:Y:S01]  /*76d0*/  ISETP.GT.AND P2, PT, R23, R8, PT ;  /* 0x000000081700720c */ /* 0x000fe20003f44270 */
[----:B------:R-:W3:Y:S01]  /*76e0*/  MUFU.TANH R63, R63 ;  /* 0x0000003f003f7308 */ /* 0x000ee20000002400 */
[C---:B------:R-:W-:Y:S02]  /*76f0*/  ISETP.GE.AND P4, PT, R8.reuse, R148, PT ;  /* 0x000000940800720c */ /* 0x040fe40003f86270 */
[-C--:B------:R-:W-:Y:S02]  /*7700*/  ISETP.GE.AND P1, PT, R8, R147.reuse, PT ;  /* 0x000000930800720c */ /* 0x080fe40003f26270 */
[----:B------:R-:W-:Y:S02]  /*7710*/  ISETP.GT.AND P3, PT, R22, R8, PT ;  /* 0x000000081600720c */ /* 0x000fe40003f64270 */
[----:B------:R-:W-:Y:S01]  /*7720*/  HMMA.16816.F32 R8, R32, R10, RZ ;  /* 0x0000000a2008723c */ /* 0x000fe200000018ff */
[----:B------:R-:W-:Y:S01]  /*7730*/  FSEL R137, R62, -INF , !P2 ;  /* 0xff8000003e897808 */ /* 0x000fe20005000000 */
[----:B--2---:R-:W2:Y:S01]  /*7740*/  LDSM.16.M88.4 R16, [R46+0x2800] ;  /* 0x002800002e10783b */ /* 0x004ea20000000200 */
[----:B------:R-:W-:Y:S01]  /*7750*/  FSEL R54, R54, -INF , !P3 ;  /* 0xff80000036367808 */ /* 0x000fe20005800000 */
[----:B------:R-:W-:Y:S01]  /*7760*/  VIADD R62, R48, 0xffffff39 ;  /* 0xffffff39303e7836 */ /* 0x000fe20000000000 */
[----:B------:R-:W-:Y:S01]  /*7770*/  ISETP.GE.AND P3, PT, R29, R147, PT ;  /* 0x000000931d00720c */ /* 0x000fe20003f66270 */
[----:B------:R5:W-:Y:S01]  /*7780*/  MUFU.TANH R60, R31 ;  /* 0x0000001f003c7308 */ /* 0x000be20000002400 */
[----:B------:R-:W-:Y:S01]  /*7790*/  FSEL R203, R54, -INF , !P1 ;  /* 0xff80000036cb7808 */ /* 0x000fe20004800000 */
[----:B------:R-:W-:Y:S01]  /*77a0*/  FMUL.FTZ R64, R4, R47 ;  /* 0x0000002f04407220 */ /* 0x000fe20000410000 */
[----:B------:R-:W-:Y:S01]  /*77b0*/  ISETP.GT.AND P1, PT, R22, R29, PT ;  /* 0x0000001d1600720c */ /* 0x000fe20003f24270 */
[----:B------:R-:W-:Y:S01]  /*77c0*/  VIADD R4, R48, 0xffffff40 ;  /* 0xffffff4030047836 */ /* 0x000fe20000000000 */
[----:B------:R-:W-:Y:S01]  /*77d0*/  FSEL R137, R137, -INF , !P4 ;  /* 0xff80000089897808 */ /* 0x000fe20006000000 */
[----:B------:R-:W-:Y:S01]  /*77e0*/  FMUL.FTZ R5, R5, R47 ;  /* 0x0000002f05057220 */ /* 0x000fe20000410000 */
[----:B------:R-:W-:Y:S01]  /*77f0*/  FSEL R205, R28, -INF , !P1 ;  /* 0xff8000001ccd7808 */ /* 0x000fe20004800000 */
[----:B------:R-:W2:Y:S01]  /*7800*/  MUFU.TANH R58, R58 ;  /* 0x0000003a003a7308 */ /* 0x000ea20000002400 */
[----:B------:R-:W-:-:S02]  /*7810*/  ISETP.GT.AND P2, PT, R23, R29, PT ;  /* 0x0000001d1700720c */ /* 0x000fc40003f44270 */
[----:B------:R-:W-:Y:S02]  /*7820*/  FSEL R205, R205, -INF , !P3 ;  /* 0xff800000cdcd7808 */ /* 0x000fe40005800000 */
[----:B------:R-:W-:Y:S01]  /*7830*/  ISETP.GT.AND P3, PT, R22, R62, PT ;  /* 0x0000003e1600720c */ /* 0x000fe20003f64270 */
[----:B------:R-:W-:Y:S01]  /*7840*/  HMMA.16816.F32 R8, R24, R14, R8 ;  /* 0x0000000e1808723c */ /* 0x000fe20000001808 */
[----:B------:R-:W-:Y:S01]  /*7850*/  ISETP.GE.AND P4, PT, R29, R148, PT ;  /* 0x000000941d00720c */ /* 0x000fe20003f86270 */
[----:B------:R-:W-:Y:S01]  /*7860*/  VIADD R15, R48, 0xffffff41 ;  /* 0xffffff41300f7836 */ /* 0x000fe20000000000 */
[----:B-----5:R-:W5:Y:S01]  /*7870*/  LDSM.16.M88.4 R28, [R43+0x2800] ;  /* 0x002800002b1c783b */ /* 0x020f620000000200 */
[----:B------:R-:W-:Y:S01]  /*7880*/  ISETP.GE.AND P1, PT, R62, R147, PT ;  /* 0x000000933e00720c */ /* 0x000fe20003f26270 */
[----:B------:R-:W5:Y:S01]  /*7890*/  MUFU.TANH R56, R56 ;  /* 0x0000003800387308 */ /* 0x000f620000002400 */
[----:B-1----:R-:W-:Y:S01]  /*78a0*/  FSEL R207, R55, -INF , !P3 ;  /* 0xff80000037cf7808 */ /* 0x002fe20005800000 */
[----:B------:R-:W-:Y:S01]  /*78b0*/  VIADD R14, R48, 0xffffff48 ;  /* 0xffffff48300e7836 */ /* 0x000fe20000000000 */
[----:B----4-:R-:W-:-:S02]  /*78c0*/  FSEL R50, R50, -INF , !P2 ;  /* 0xff80000032327808 */ /* 0x010fc40005000000 */
[----:B------:R-:W-:Y:S02]  /*78d0*/  ISETP.GT.AND P2, PT, R23, R62, PT ;  /* 0x0000003e1700720c */ /* 0x000fe40003f44270 */
[----:B------:R-:W-:Y:S01]  /*78e0*/  FSEL R207, R207, -INF , !P1 ;  /* 0xff800000cfcf7808 */ /* 0x000fe20004800000 */
[----:B------:R2:W-:Y:S01]  /*78f0*/  MUFU.TANH R54, R5 ;  /* 0x0000000500367308 */ /* 0x0005e20000002400 */
[----:B------:R-:W-:Y:S02]  /*7900*/  ISETP.GT.AND P1, PT, R22, R4, PT ;  /* 0x000000041600720c */ /* 0x000fe40003f24270 */
[----:B------:R-:W-:Y:S02]  /*7910*/  FSEL R121, R50, -INF , !P4 ;  /* 0xff80000032797808 */ /* 0x000fe40006000000 */
[----:B------:R-:W-:Y:S01]  /*7920*/  ISETP.GE.AND P4, PT, R62, R148, PT ;  /* 0x000000943e00720c */ /* 0x000fe20003f86270 */
[-C--:B------:R-:W-:Y:S01]  /*7930*/  FMUL.FTZ R62, R6, R47.reuse ;  /* 0x0000002f063e7220 */ /* 0x080fe20000410000 */
[----:B------:R-:W-:Y:S01]  /*7940*/  FSEL R53, R53, -INF , !P2 ;  /* 0xff80000035357808 */ /* 0x000fe20005000000 */
[----:B------:R-:W-:Y:S01]  /*7950*/  FMUL.FTZ R8, R8, R47 ;  /* 0x0000002f08087220 */ /* 0x000fe20000410000 */
[----:B------:R-:W-:Y:S01]  /*7960*/  ISETP.GT.AND P2, PT, R23, R4, PT ;  /* 0x000000041700720c */ /* 0x000fe20003f44270 */
[----:B------:R-:W1:Y:S01]  /*7970*/  MUFU.TANH R12, R12 ;  /* 0x0000000c000c7308 */ /* 0x000e620000002400 */
[----:B------:R-:W-:-:S02]  /*7980*/  ISETP.GE.AND P3, PT, R4, R147, PT ;  /* 0x000000930400720c */ /* 0x000fc40003f66270 */
[----:B---3--:R-:W-:Y:S02]  /*7990*/  FSEL R63, R63, -INF , !P1 ;  /* 0xff8000003f3f7808 */ /* 0x008fe40004800000 */
[----:B------:R-:W-:Y:S01]  /*79a0*/  FSEL R129, R53, -INF , !P4 ;  /* 0xff80000035817808 */ /* 0x000fe20006000000 */
[----:B------:R-:W-:Y:S01]  /*79b0*/  FMUL.FTZ R53, R7, R47 ;  /* 0x0000002f07357220 */ /* 0x000fe20000410000 */
[----:B------:R-:W-:Y:S01]  /*79c0*/  ISETP.GE.AND P4, PT, R4, R148, PT ;  /* 0x000000940400720c */ /* 0x000fe20003f86270 */
[----:B------:R-:W3:Y:S01]  /*79d0*/  MUFU.TANH R13, R13 ;  /* 0x0000000d000d7308 */ /* 0x000ee20000002400 */
[----:B------:R-:W-:Y:S01]  /*79e0*/  FSEL R38, R38, -INF , !P2 ;  /* 0xff80000026267808 */ /* 0x000fe20005000000 */
[----:B--2---:R-:W-:Y:S01]  /*79f0*/  HMMA.16816.F32 R4, R32, R16, RZ ;  /* 0x000000102004723c */ /* 0x004fe200000018ff */
[----:B------:R-:W-:Y:S02]  /*7a00*/  FSEL R211, R63, -INF , !P3 ;  /* 0xff8000003fd37808 */ /* 0x000fe40005800000 */
[----:B------:R-:W-:-:S02]  /*7a10*/  ISETP.GT.AND P2, PT, R23, R15, PT ;  /* 0x0000000f1700720c */ /* 0x000fc40003f44270 */
[----:B------:R-:W-:Y:S01]  /*7a20*/  ISETP.GT.AND P3, PT, R22, R15, PT ;  /* 0x0000000f1600720c */ /* 0x000fe20003f64270 */
[----:B------:R2:W-:Y:S01]  /*7a30*/  MUFU.TANH R55, R62 ;  /* 0x0000003e00377308 */ /* 0x0005e20000002400 */
[----:B------:R-:W-:Y:S01]  /*7a40*/  FSEL R113, R38, -INF , !P4 ;  /* 0xff80000026717808 */ /* 0x000fe20006000000 */
[----:B------:R-:W-:Y:S01]  /*7a50*/  HMMA.16816.F32 R16, R32, R18, RZ ;  /* 0x000000122010723c */ /* 0x000fe200000018ff */
[C---:B------:R-:W-:Y:S02]  /*7a60*/  ISETP.GE.AND P4, PT, R15.reuse, R148, PT ;  /* 0x000000940f00720c */ /* 0x040fe40003f86270 */
[----:B------:R-:W-:Y:S01]  /*7a70*/  ISETP.GE.AND P1, PT, R15, R147, PT ;  /* 0x000000930f00720c */ /* 0x000fe20003f26270 */
[----:B------:R-:W-:Y:S01]  /*7a80*/  VIADD R15, R48, 0xffffff49 ;  /* 0xffffff49300f7836 */ /* 0x000fe20000000000 */
[----:B------:R-:W-:Y:S01]  /*7a90*/  FSEL R58, R58, -INF , !P2 ;  /* 0xff8000003a3a7808 */ /* 0x000fe20005000000 */
[----:B------:R4:W-:Y:S01]  /*7aa0*/  MUFU.TANH R38, R8 ;  /* 0x0000000800267308 */ /* 0x0009e20000002400 */
[----:B------:R-:W-:-:S02]  /*7ab0*/  FSEL R60, R60, -INF , !P3 ;  /* 0xff8000003c3c7808 */ /* 0x000fc40005800000 */
[----:B------:R-:W-:Y:S01]  /*7ac0*/  FSEL R117, R58, -INF , !P4 ;  /* 0xff8000003a757808 */ /* 0x000fe20006000000 */
[-C--:B------:R-:W-:Y:S01]  /*7ad0*/  FMUL.FTZ R58, R10, R47.reuse ;  /* 0x0000002f0a3a7220 */ /* 0x080fe20000410000 */
[----:B------:R-:W-:Y:S01]  /*7ae0*/  FSEL R209, R60, -INF , !P1 ;  /* 0xff8000003cd17808 */ /* 0x000fe20004800000 */
[-C--:B------:R-:W-:Y:S01]  /*7af0*/  FMUL.FTZ R60, R11, R47.reuse ;  /* 0x0000002f0b3c7220 */ /* 0x080fe20000410000 */
[-C--:B------:R-:W-:Y:S01]  /*7b00*/  ISETP.GT.AND P1, PT, R22, R14.reuse, PT ;  /* 0x0000000e1600720c */ /* 0x080fe20003f24270 */
[----:B-----5:R-:W-:Y:S01]  /*7b10*/  HMMA.16816.F32 R4, R24, R28, R4 ;  /* 0x0000001c1804723c */ /* 0x020fe20000001804 */
[----:B--2---:R-:W-:Y:S01]  /*7b20*/  FMUL.FTZ R62, R9, R47 ;  /* 0x0000002f093e7220 */ /* 0x004fe20000410000 */
[----:B------:R-:W-:Y:S01]  /*7b30*/  ISETP.GT.AND P2, PT, R23, R14, PT ;  /* 0x0000000e1700720c */ /* 0x000fe20003f44270 */
[----:B------:R-:W2:Y:S01]  /*7b40*/  MUFU.TANH R50, R64 ;  /* 0x0000004000327308 */ /* 0x000ea20000002400 */
[----:B------:R-:W-:Y:S02]  /*7b50*/  ISETP.GE.AND P3, PT, R14, R147, PT ;  /* 0x000000930e00720c */ /* 0x000fe40003f66270 */
[----:B------:R-:W-:-:S02]  /*7b60*/  FSEL R56, R56, -INF , !P1 ;  /* 0xff80000038387808 */ /* 0x000fc40004800000 */
[-C--:B------:R-:W-:Y:S01]  /*7b70*/  ISETP.GE.AND P4, PT, R14, R148.reuse, PT ;  /* 0x000000940e00720c */ /* 0x080fe20003f86270 */
[----:B----4-:R4:W5:Y:S01]  /*7b80*/  LDSM.16.M88.4 R8, [R46+0x2c00] ;  /* 0x002c00002e08783b */ /* 0x0109620000000200 */
[----:B------:R-:W-:Y:S01]  /*7b90*/  FSEL R52, R52, -INF , !P2 ;  /* 0xff80000034347808 */ /* 0x000fe20005000000 */
[----:B------:R-:W-:Y:S01]  /*7ba0*/  VIADD R14, R48, 0xffffff50 ;  /* 0xffffff50300e7836 */ /* 0x000fe20000000000 */
[----:B------:R-:W-:Y:S01]  /*7bb0*/  FSEL R213, R56, -INF , !P3 ;  /* 0xff80000038d57808 */ /* 0x000fe20005800000 */
[----:B------:R-:W2:Y:S01]  /*7bc0*/  MUFU.TANH R53, R53 ;  /* 0x0000003500357308 */ /* 0x000ea20000002400 */
[-C--:B------:R-:W-:Y:S01]  /*7bd0*/  ISETP.GT.AND P2, PT, R23, R15.reuse, PT ;  /* 0x0000000f1700720c */ /* 0x080fe20003f44270 */
[----:B------:R-:W-:Y:S01]  /*7be0*/  HMMA.16816.F32 R16, R24, R30, R16 ;  /* 0x0000001e1810723c */ /* 0x000fe20000001810 */
[----:B------:R-:W-:Y:S02]  /*7bf0*/  ISETP.GT.AND P3, PT, R22, R15, PT ;  /* 0x0000000f1600720c */ /* 0x000fe40003f64270 */
[----:B------:R-:W-:Y:S01]  /*7c00*/  FSEL R115, R52, -INF , !P4 ;  /* 0xff80000034737808 */ /* 0x000fe20006000000 */
[----:B------:R-:W-:Y:S01]  /*7c10*/  FMUL.FTZ R5, R5, R47 ;  /* 0x0000002f05057220 */ /* 0x000fe20000410000 */
[C---:B------:R-:W-:Y:S01]  /*7c20*/  ISETP.GE.AND P4, PT, R15.reuse, R148, PT ;  /* 0x000000940f00720c */ /* 0x040fe20003f86270 */
[----:B------:R-:W5:Y:S01]  /*7c30*/  MUFU.TANH R58, R58 ;  /* 0x0000003a003a7308 */ /* 0x000f620000002400 */
[----:B------:R-:W-:-:S02]  /*7c40*/  ISETP.GE.AND P1, PT, R15, R147, PT ;  /* 0x000000930f00720c */ /* 0x000fc40003f26270 */
[----:B-1----:R-:W-:Y:S02]  /*7c50*/  FSEL R12, R12, -INF , !P2 ;  /* 0xff8000000c0c7808 */ /* 0x002fe40005000000 */
[----:B---3--:R-:W-:Y:S02]  /*7c60*/  FSEL R13, R13, -INF , !P3 ;  /* 0xff8000000d0d7808 */ /* 0x008fe40005800000 */
[----:B------:R-:W-:Y:S01]  /*7c70*/  FSEL R109, R12, -INF , !P4 ;  /* 0xff8000000c6d7808 */ /* 0x000fe20006000000 */
[----:B------:R5:W-:Y:S01]  /*7c80*/  MUFU.TANH R30, R5 ;  /* 0x00000005001e7308 */ /* 0x000be20000002400 */
[----:B------:R-:W-:Y:S02]  /*7c90*/  FSEL R29, R13, -INF , !P1 ;  /* 0xff8000000d1d7808 */ /* 0x000fe40004800000 */
[----:B------:R-:W-:Y:S01]  /*7ca0*/  ISETP.GT.AND P2, PT, R23, R14, PT ;  /* 0x0000000e1700720c */ /* 0x000fe20003f44270 */
[----:B----4-:R-:W-:Y:S01]  /*7cb0*/  FMUL.FTZ R46, R4, R47 ;  /* 0x0000002f042e7220 */ /* 0x010fe20000410000 */
[----:B------:R-:W-:Y:S01]  /*7cc0*/  ISETP.GE.AND P4, PT, R14, R148, PT ;  /* 0x000000940e00720c */ /* 0x000fe20003f86270 */
[----:B------:R-:W-:Y:S01]  /*7cd0*/  VIADD R4, R48, 0xffffff51 ;  /* 0xffffff5130047836 */ /* 0x000fe20000000000 */
[----:B------:R-:W-:Y:S01]  /*7ce0*/  ISETP.GE.AND P3, PT, R14, R147, PT ;  /* 0x000000930e00720c */ /* 0x000fe20003f66270 */
[----:B------:R-:W1:Y:S01]  /*7cf0*/  MUFU.TANH R52, R60 ;  /* 0x0000003c00347308 */ /* 0x000e620000002400 */
[----:B------:R-:W-:Y:S01]  /*7d00*/  ISETP.GT.AND P1, PT, R22, R14, PT ;  /* 0x0000000e1600720c */ /* 0x000fe20003f24270 */
[----:B------:R-:W-:Y:S01]  /*7d10*/  FMUL.FTZ R18, R18, R47 ;  /* 0x0000002f12127220 */ /* 0x000fe20000410000 */
[----:B------:R3:W4:Y:S01]  /*7d20*/  LDSM.16.M88.4 R12, [R43+0x2c00] ;  /* 0x002c00002b0c783b */ /* 0x0007220000000200 */
[----:B--2---:R-:W-:Y:S01]  /*7d30*/  FSEL R50, R50, -INF , !P2 ;  /* 0xff80000032327808 */ /* 0x004fe20005000000 */
[----:B------:R-:W-:-:S04]  /*7d40*/  DEPBAR.LE SB0, 0x0 ;  /* 0x000080000000791a */ /* 0x000fc80000000000 */
[----:B------:R-:W-:Y:S01]  /*7d50*/  FSEL R31, R55, -INF , !P1 ;  /* 0xff800000371f7808 */ /* 0x000fe20004800000 */
[----:B------:R-:W-:Y:S01]  /*7d60*/  VIADD R55, R48, 0xffffff58 ;  /* 0xffffff5830377836 */ /* 0x000fe20000000000 */
[----:B------:R-:W-:Y:S01]  /*7d70*/  FSEL R105, R50, -INF , !P4 ;  /* 0xff80000032697808 */ /* 0x000fe20006000000 */
[----:B------:R-:W-:Y:S01]  /*7d80*/  FMUL.FTZ R50, R6, R47 ;  /* 0x0000002f06327220 */ /* 0x000fe20000410000 */
[----:B------:R-:W-:Y:S01]  /*7d90*/  FSEL R31, R31, -INF , !P3 ;  /* 0xff8000001f1f7808 */ /* 0x000fe20005800000 */
[----:B------:R-:W-:Y:S01]  /*7da0*/  MUFU.TANH R28, R62 ;  /* 0x0000003e001c7308 */ /* 0x000fe20000002400 */
[----:B------:R-:W-:Y:S02]  /*7db0*/  ISETP.GT.AND P2, PT, R23, R4, PT ;  /* 0x000000041700720c */ /* 0x000fe40003f44270 */
[C---:B------:R-:W-:Y:S01]  /*7dc0*/  ISETP.GE.AND P4, PT, R4.reuse, R148, PT ;  /* 0x000000940400720c */ /* 0x040fe20003f86270 */
[----:B------:R-:W-:Y:S01]  /*7dd0*/  BAR.SYNC.DEFER_BLOCKING 0x0 ;  /* 0x0000000000007b1d */ /* 0x000fe20000010000 */
[----:B------:R-:W-:-:S02]  /*7de0*/  ISETP.GE.AND P1, PT, R4, R147, PT ;  /* 0x000000930400720c */ /* 0x000fc40003f26270 */
[----:B------:R-:W-:Y:S02]  /*7df0*/  ISETP.GT.AND P3, PT, R22, R4, PT ;  /* 0x000000041600720c */ /* 0x000fe40003f64270 */
[----:B------:R-:W-:Y:S01]  /*7e00*/  FSEL R54, R54, -INF , !P2 ;  /* 0xff80000036367808 */ /* 0x000fe20005000000 */
[----:B------:R-:W2:Y:S01]  /*7e10*/  MUFU.TANH R50, R50 ;  /* 0x0000003200327308 */ /* 0x000ea20000002400 */
[----:B------:R-:W-:Y:S01]  /*7e20*/  FSEL R53, R53, -INF , !P3 ;  /* 0xff80000035357808 */ /* 0x000fe20005800000 */
[----:B---3--:R-:W-:Y:S01]  /*7e30*/  FMUL.FTZ R43, R7, R47 ;  /* 0x0000002f072b7220 */ /* 0x008fe20000410000 */
[----:B------:R-:W-:Y:S01]  /*7e40*/  ISETP.GE.AND P3, PT, R55, R147, PT ;  /* 0x000000933700720c */ /* 0x000fe20003f66270 */
[C---:B-----5:R-:W-:Y:S01]  /*7e50*/  HMMA.16816.F32 R4, R32.reuse, R8, RZ ;  /* 0x000000082004723c */ /* 0x060fe200000018ff */
[----:B------:R-:W-:Y:S01]  /*7e60*/  FSEL R215, R53, -INF , !P1 ;  /* 0xff80000035d77808 */ /* 0x000fe20004800000 */
[----:B------:R-:W-:Y:S01]  /*7e70*/  VIADD R53, R48, 0xffffff59 ;  /* 0xffffff5930357836 */ /* 0x000fe20000000000 */
[----:B------:R-:W-:Y:S01]  /*7e80*/  ISETP.GT.AND P1, PT, R22, R55, PT ;  /* 0x000000371600720c */ /* 0x000fe20003f24270 */
[----:B------:R-:W3:Y:S01]  /*7e90*/  MUFU.TANH R46, R46 ;  /* 0x0000002e002e7308 */ /* 0x000ee20000002400 */
[----:B------:R-:W-:Y:S01]  /*7ea0*/  FSEL R95, R54, -INF , !P4 ;  /* 0xff800000365f7808 */ /* 0x000fe20006000000 */
[-C--:B------:R-:W-:Y:S01]  /*7eb0*/  FMUL.FTZ R54, R16, R47.reuse ;  /* 0x0000002f10367220 */ /* 0x080fe20000410000 */
[----:B------:R-:W-:Y:S01]  /*7ec0*/  FSEL R58, R58, -INF , !P1 ;  /* 0xff8000003a3a7808 */ /* 0x000fe20004800000 */
[-C--:B------:R-:W-:Y:S01]  /*7ed0*/  FMUL.FTZ R16, R17, R47.reuse ;  /* 0x0000002f11107220 */ /* 0x080fe20000410000 */
[----:B------:R-:W-:Y:S01]  /*7ee0*/  HMMA.16816.F32 R8, R32, R10, RZ ;  /* 0x0000000a2008723c */ /* 0x000fe200000018ff */
[----:B------:R-:W-:Y:S01]  /*7ef0*/  FMUL.FTZ R34, R19, R47 ;  /* 0x0000002f13227220 */ /* 0x000fe20000410000 */
[----:B------:R-:W-:Y:S01]  /*7f00*/  FSEL R17, R58, -INF , !P3 ;  /* 0xff8000003a117808 */ /* 0x000fe20005800000 */
[----:B------:R-:W5:Y:S01]  /*7f10*/  MUFU.TANH R43, R43 ;  /* 0x0000002b002b7308 */ /* 0x000f620000002400 */
[----:B------:R-:W-:Y:S01]  /*7f20*/  ISETP.GT.AND P3, PT, R22, R53, PT ;  /* 0x000000351600720c */ /* 0x000fe20003f64270 */
[----:B------:R-:W-:Y:S01]  /*7f30*/  VIADD R33, R48, 0xffffff61 ;  /* 0xffffff6130217836 */ /* 0x000fe20000000000 */
[----:B------:R-:W-:-:S02]  /*7f40*/  ISETP.GE.AND P1, PT, R53, R147, PT ;  /* 0x000000933500720c */ /* 0x000fc40003f26270 */
[----:B-1----:R-:W-:Y:S02]  /*7f50*/  FSEL R19, R52, -INF , !P3 ;  /* 0xff80000034137808 */ /* 0x002fe40005800000 */
[----:B------:R-:W-:Y:S01]  /*7f60*/  ISETP.GT.AND P2, PT, R23, R55, PT ;  /* 0x000000371700720c */ /* 0x000fe20003f44270 */
[C---:B----4-:R-:W-:Y:S01]  /*7f70*/  HMMA.16816.F32 R4, R24.reuse, R12, R4 ;  /* 0x0000000c1804723c */ /* 0x050fe20000001804 */
[----:B------:R-:W-:Y:S01]  /*7f80*/  VIADD R12, R48, 0xffffff60 ;  /* 0xffffff60300c7836 */ /* 0x000fe20000000000 */
[----:B------:R-:W-:Y:S01]  /*7f90*/  FSEL R19, R19, -INF , !P1 ;  /* 0xff80000013137808 */ /* 0x000fe20004800000 */
[----:B------:R-:W1:Y:S01]  /*7fa0*/  MUFU.TANH R18, R18 ;  /* 0x0000001200127308 */ /* 0x000e620000002400 */
[----:B------:R-:W-:Y:S02]  /*7fb0*/  ISETP.GE.AND P4, PT, R55, R148, PT ;  /* 0x000000943700720c */ /* 0x000fe40003f86270 */
[----:B------:R-:W-:Y:S02]  /*7fc0*/  ISETP.GT.AND P1, PT, R22, R12, PT ;  /* 0x0000000c1600720c */ /* 0x000fe40003f24270 */
[----:B------:R-:W-:Y:S01]  /*7fd0*/  FSEL R38, R38, -INF , !P2 ;  /* 0xff80000026267808 */ /* 0x000fe20005000000 */
[----:B------:R-:W-:Y:S01]  /*7fe0*/  HMMA.16816.F32 R8, R24, R14, R8 ;  /* 0x0000000e1808723c */ /* 0x000fe20000001808 */
[----:B------:R-:W-:Y:S01]  /*7ff0*/  ISETP.GT.AND P2, PT, R23, R53, PT ;  /* 0x000000351700720c */ /* 0x000fe20003f44270 */
[----:B------:R-:W4:Y:S01]  /*8000*/  MUFU.TANH R32, R54 ;  /* 0x0000003600207308 */ /* 0x000f220000002400 */
[----:B------:R-:W-:-:S02]  /*8010*/  ISETP.GE.AND P3, PT, R12, R147, PT ;  /* 0x000000930c00720c */ /* 0x000fc40003f66270 */
[----:B--2---:R-:W-:Y:S02]  /*8020*/  FSEL R13, R50, -INF , !P1 ;  /* 0xff800000320d7808 */ /* 0x004fe40004800000 */
[----:B------:R-:W-:Y:S02]  /*8030*/  FSEL R99, R38, -INF , !P4 ;  /* 0xff80000026637808 */ /* 0x000fe40006000000 */
[----:B------:R-:W-:Y:S01]  /*8040*/  ISETP.GE.AND P4, PT, R53, R148, PT ;  /* 0x000000943500720c */ /* 0x000fe20003f86270 */
[-C--:B------:R-:W-:Y:S01]  /*8050*/  FMUL.FTZ R14, R5, R47.reuse ;  /* 0x0000002f050e7220 */ /* 0x080fe20000410000 */
[----:B------:R-:W-:Y:S01]  /*8060*/  FSEL R28, R28, -INF , !P2 ;  /* 0xff8000001c1c7808 */ /* 0x000fe20005000000 */
[----:B------:R-:W2:Y:S01]  /*8070*/  MUFU.TANH R16, R16 ;  /* 0x0000001000107308 */ /* 0x000ea20000002400 */
[----:B------:R-:W-:Y:S01]  /*8080*/  ISETP.GT.AND P2, PT, R23, R12, PT ;  /* 0x0000000c1700720c */ /* 0x000fe20003f44270 */
[-C--:B------:R-:W-:Y:S01]  /*8090*/  FMUL.FTZ R24, R6, R47.reuse ;  /* 0x0000002f06187220 */ /* 0x080fe20000410000 */
[----:B------:R-:W-:Y:S01]  /*80a0*/  FSEL R13, R13, -INF , !P3 ;  /* 0xff8000000d0d7808 */ /* 0x000fe20005800000 */
[----:B------:R-:W-:Y:S01]  /*80b0*/  FMUL.FTZ R15, R7, R47 ;  /* 0x0000002f070f7220 */ /* 0x000fe20000410000 */
[----:B------:R-:W-:Y:S01]  /*80c0*/  ISETP.GT.AND P3, PT, R22, R33, PT ;  /* 0x000000211600720c */ /* 0x000fe20003f64270 */
[----:B------:R-:W-:Y:S01]  /*80d0*/  VIADD R6, R48, 0xffffff70 ;  /* 0xffffff7030067836 */ /* 0x000fe20000000000 */
[----:B------:R-:W-:Y:S01]  /*80e0*/  FSEL R107, R28, -INF , !P4 ;  /* 0xff8000001c6b7808 */ /* 0x000fe20006000000 */
[----:B------:R-:W-:Y:S01]  /*80f0*/  FMUL.FTZ R28, R4, R47 ;  /* 0x0000002f041c7220 */ /* 0x000fe20000410000 */
[----:B------:R-:W-:Y:S01]  /*8100*/  ISETP.GE.AND P4, PT, R12, R148, PT ;  /* 0x000000940c00720c */ /* 0x000fe20003f86270 */
[----:B------:R-:W-:Y:S01]  /*8110*/  VIADD R4, R48, 0xffffff68 ;  /* 0xffffff6830047836 */ /* 0x000fe20000000000 */
[----:B---3--:R-:W-:Y:S01]  /*8120*/  FSEL R46, R46, -INF , !P2 ;  /* 0xff8000002e2e7808 */ /* 0x008fe20005000000 */
[----:B------:R-:W3:Y:S01]  /*8130*/  MUFU.TANH R12, R34 ;  /* 0x00000022000c7308 */ /* 0x000ee20000002400 */
[----:B------:R-:W-:Y:S01]  /*8140*/  ISETP.GT.AND P2, PT, R23, R33, PT ;  /* 0x000000211700720c */ /* 0x000fe20003f44270 */
[----:B------:R-:W-:Y:S01]  /*8150*/  FMUL.FTZ R8, R8, R47 ;  /* 0x0000002f08087220 */ /* 0x000fe20000410000 */
[----:B------:R-:W-:Y:S01]  /*8160*/  ISETP.GE.AND P1, PT, R33, R147, PT ;  /* 0x000000932100720c */ /* 0x000fe20003f26270 */
[----:B------:R-:W-:Y:S01]  /*8170*/  FMUL.FTZ R11, R11, R47 ;  /* 0x0000002f0b0b7220 */ /* 0x000fe20000410000 */
[----:B-----5:R-:W-:-:S02]  /*8180*/  FSEL R5, R43, -INF , !P3 ;  /* 0xff8000002b057808 */ /* 0x020fc40005800000 */
[----:B------:R-:W-:Y:S01]  /*8190*/  FSEL R93, R46, -INF , !P4 ;  /* 0xff8000002e5d7808 */ /* 0x000fe20006000000 */
[----:B------:R-:W-:Y:S01]  /*81a0*/  MUFU.TANH R7, R24 ;  /* 0x0000001800077308 */ /* 0x000fe20000002400 */
[----:B------:R-:W-:Y:S02]  /*81b0*/  ISETP.GE.AND P4, PT, R33, R148, PT ;  /* 0x000000942100720c */ /* 0x000fe40003f86270 */
[----:B------:R-:W-:Y:S02]  /*81c0*/  FSEL R30, R30, -INF , !P2 ;  /* 0xff8000001e1e7808 */ /* 0x000fe40005000000 */
[----:B------:R-:W-:Y:S02]  /*81d0*/  FSEL R5, R5, -INF , !P1 ;  /* 0xff80000005057808 */ /* 0x000fe40004800000 */
[----:B------:R-:W-:Y:S01]  /*81e0*/  ISETP.GT.AND P1, PT, R22, R4, PT ;  /* 0x000000041600720c */ /* 0x000fe20003f24270 */
[----:B------:R-:W5:Y:S01]  /*81f0*/  MUFU.TANH R28, R28 ;  /* 0x0000001c001c7308 */ /* 0x000f620000002400 */
[----:B------:R-:W-:-:S02]  /*8200*/  FSEL R101, R30, -INF , !P4 ;  /* 0xff8000001e657808 */ /* 0x000fc40006000000 */
[----:B------:R-:W-:Y:S02]  /*8210*/  ISETP.GT.AND P2, PT, R23, R4, PT ;  /* 0x000000041700720c */ /* 0x000fe40003f44270 */
[C---:B------:R-:W-:Y:S02]  /*8220*/  ISETP.GE.AND P4, PT, R4.reuse, R148, PT ;  /* 0x000000940400720c */ /* 0x040fe40003f86270 */
[----:B------:R-:W-:Y:S01]  /*8230*/  ISETP.GE.AND P3, PT, R4, R147, PT ;  /* 0x000000930400720c */ /* 0x000fe20003f66270 */
[----:B------:R-:W-:Y:S01]  /*8240*/  VIADD R4, R48, 0xffffff69 ;  /* 0xffffff6930047836 */ /* 0x000fe20000000000 */
[----:B-1----:R-:W-:Y:S01]  /*8250*/  FSEL R18, R18, -INF , !P1 ;  /* 0xff80000012127808 */ /* 0x002fe20004800000 */
[----:B------:R-:W-:Y:S01]  /*8260*/  MUFU.TANH R14, R14 ;  /* 0x0000000e000e7308 */ /* 0x000fe20000002400 */
[----:B----4-:R-:W-:Y:S02]  /*8270*/  FSEL R32, R32, -INF , !P2 ;  /* 0xff80000020207808 */ /* 0x010fe40005000000 */
[----:B------:R-:W-:-:S02]  /*8280*/  FSEL R191, R18, -INF , !P3 ;  /* 0xff80000012bf7808 */ /* 0x000fc40005800000 */
[-C--:B------:R-:W-:Y:S02]  /*8290*/  ISETP.GT.AND P2, PT, R23, R4.reuse, PT ;  /* 0x000000041700720c */ /* 0x080fe40003f44270 */
[----:B------:R-:W-:Y:S01]  /*82a0*/  ISETP.GT.AND P3, PT, R22, R4, PT ;  /* 0x000000041600720c */ /* 0x000fe20003f64270 */
[----:B------:R-:W-:Y:S01]  /*82b0*/  MUFU.TANH R8, R8 ;  /* 0x0000000800087308 */ /* 0x000fe20000002400 */
[----:B------:R-:W-:Y:S02]  /*82c0*/  FSEL R91, R32, -INF , !P4 ;  /* 0xff800000205b7808 */ /* 0x000fe40006000000 */
[C---:B------:R-:W-:Y:S02]  /*82d0*/  ISETP.GE.AND P4, PT, R4.reuse, R148, PT ;  /* 0x000000940400720c */ /* 0x040fe40003f86270 */
[----:B------:R-:W-:Y:S02]  /*82e0*/  ISETP.GE.AND P1, PT, R4, R147, PT ;  /* 0x000000930400720c */ /* 0x000fe40003f26270 */
[----:B--2---:R-:W-:Y:S01]  /*82f0*/  FSEL R16, R16, -INF , !P2 ;  /* 0xff80000010107808 */ /* 0x004fe20005000000 */
[----:B------:R-:W1:Y:S01]  /*8300*/  MUFU.TANH R4, R15 ;  /* 0x0000000f00047308 */ /* 0x000e620000002400 */
[----:B---3--:R-:W-:-:S02]  /*8310*/  FSEL R12, R12, -INF , !P3 ;  /* 0xff8000000c0c7808 */ /* 0x008fc40005800000 */
[----:B------:R-:W-:Y:S02]  /*8320*/  FSEL R89, R16, -INF , !P4 ;  /* 0xff80000010597808 */ /* 0x000fe40006000000 */
[----:B------:R-:W-:Y:S01]  /*8330*/  FSEL R181, R12, -INF , !P1 ;  /* 0xff8000000cb57808 */ /* 0x000fe20004800000 */
[----:B------:R-:W-:Y:S01]  /*8340*/  VIADD R12, R48, 0xffffff71 ;  /* 0xffffff71300c7836 */ /* 0x000fe20000000000 */
[----:B------:R-:W-:Y:S02]  /*8350*/  ISETP.GT.AND P2, PT, R23, R6, PT ;  /* 0x000000061700720c */ /* 0x000fe40003f44270 */
[C---:B------:R-:W-:Y:S02]  /*8360*/  ISETP.GE.AND P4, PT, R6.reuse, R148, PT ;  /* 0x000000940600720c */ /* 0x040fe40003f86270 */
[----:B------:R-:W-:Y:S02]  /*8370*/  ISETP.GE.AND P3, PT, R6, R147, PT ;  /* 0x000000930600720c */ /* 0x000fe40003f66270 */
[----:B------:R-:W-:Y:S01]  /*8380*/  ISETP.GT.AND P1, PT, R22, R6, PT ;  /* 0x000000061600720c */ /* 0x000fe20003f24270 */
[-C--:B------:R-:W-:Y:S01]  /*8390*/  FMUL.FTZ R6, R9, R47.reuse ;  /* 0x0000002f09067220 */ /* 0x080fe20000410000 */
[----:B------:R-:W-:Y:S01]  /*83a0*/  FMUL.FTZ R9, R10, R47 ;  /* 0x0000002f0a097220 */ /* 0x000fe20000410000 */
[----:B-----5:R-:W-:-:S02]  /*83b0*/  FSEL R28, R28, -INF , !P2 ;  /* 0xff8000001c1c7808 */ /* 0x020fc40005000000 */
[----:B------:R-:W-:Y:S02]  /*83c0*/  FSEL R7, R7, -INF , !P1 ;  /* 0xff80000007077808 */ /* 0x000fe40004800000 */
[----:B------:R-:W2:Y:S01]  /*83d0*/  MUFU.TANH R6, R6 ;  /* 0x0000000600067308 */ /* 0x000ea20000002400 */
[----:B------:R-:W-:Y:S02]  /*83e0*/  ISETP.GE.AND P1, PT, R12, R147, PT ;  /* 0x000000930c00720c */ /* 0x000fe40003f26270 */
[----:B------:R-:W-:Y:S01]  /*83f0*/  FSEL R175, R7, -INF , !P3 ;  /* 0xff80000007af7808 */ /* 0x000fe20005800000 */
[----:B------:R-:W-:Y:S01]  /*8400*/  VIADD R7, R48, 0xffffff78 ;  /* 0xffffff7830077836 */ /* 0x000fe20000000000 */
[-C--:B------:R-:W-:Y:S01]  /*8410*/  ISETP.GT.AND P3, PT, R22, R12.reuse, PT ;  /* 0x0000000c1600720c */ /* 0x080fe20003f64270 */
[----:B------:R-:W-:Y:S01]  /*8420*/  VIADD R48, R48, 0xffffff79 ;  /* 0xffffff7930307836 */ /* 0x000fe20000000000 */
[----:B------:R-:W-:Y:S01]  /*8430*/  ISETP.GT.AND P2, PT, R23, R12, PT ;  /* 0x0000000c1700720c */ /* 0x000fe20003f44270 */
[----:B------:R-:W3:Y:S01]  /*8440*/  MUFU.TANH R9, R9 ;  /* 0x0000000900097308 */ /* 0x000ee20000002400 */
[----:B-1----:R-:W-:-:S02]  /*8450*/  FSEL R173, R4, -INF , !P3 ;  /* 0xff80000004ad7808 */ /* 0x002fc40005800000 */
[----:B------:R-:W-:Y:S02]  /*8460*/  FSEL R14, R14, -INF , !P2 ;  /* 0xff8000000e0e7808 */ /* 0x000fe40005000000 */
[----:B------:R-:W-:Y:S02]  /*8470*/  FSEL R173, R173, -INF , !P1 ;  /* 0xff800000adad7808 */ /* 0x000fe40004800000 */
[C---:B------:R-:W-:Y:S01]  /*8480*/  ISETP.GT.AND P1, PT, R23.reuse, R48, PT ;  /* 0x000000301700720c */ /* 0x040fe20003f24270 */
[----:B------:R-:W1:Y:S01]  /*8490*/  MUFU.TANH R4, R11 ;  /* 0x0000000b00047308 */ /* 0x000e620000002400 */
[-C--:B------:R-:W-:Y:S02]  /*84a0*/  ISETP.GT.AND P2, PT, R23, R7.reuse, PT ;  /* 0x000000071700720c */ /* 0x080fe40003f44270 */
[----:B------:R-:W-:Y:S02]  /*84b0*/  ISETP.GT.AND P3, PT, R22, R7, PT ;  /* 0x000000071600720c */ /* 0x000fe40003f64270 */
[----:B--2---:R-:W-:-:S02]  /*84c0*/  FSEL R6, R6, -INF , !P1 ;  /* 0xff80000006067808 */ /* 0x004fc40004800000 */
[----:B------:R-:W-:Y:S02]  /*84d0*/  FSEL R67, R28, -INF , !P4 ;  /* 0xff8000001c437808 */ /* 0x000fe40006000000 */
[----:B------:R-:W-:Y:S02]  /*84e0*/  ISETP.GT.U32.AND P1, PT, R40, R149, PT ;  /* 0x000000952800720c */ /* 0x000fe40003f24070 */
[----:B------:R-:W-:Y:S02]  /*84f0*/  ISETP.GE.AND P4, PT, R12, R148, PT ;  /* 0x000000940c00720c */ /* 0x000fe40003f86270 */
[----:B------:R-:W-:Y:S02]  /*8500*/  FSEL R8, R8, -INF , !P2 ;  /* 0xff80000008087808 */ /* 0x000fe40005000000 */
[----:B------:R-:W-:Y:S02]  /*8510*/  ISETP.GE.AND P2, PT, R7, R147, PT ;  /* 0x000000930700720c */ /* 0x000fe40003f46270 */
[----:B---3--:R-:W-:-:S02]  /*8520*/  FSEL R9, R9, -INF , !P3 ;  /* 0xff80000009097808 */ /* 0x008fc40005800000 */
[----:B------:R-:W-:Y:S02]  /*8530*/  FSEL R65, R14, -INF , !P4 ;  /* 0xff8000000e417808 */ /* 0x000fe40006000000 */
[----:B------:R-:W-:Y:S02]  /*8540*/  ISETP.GE.AND P4, PT, R7, R148, PT ;  /* 0x000000940700720c */ /* 0x000fe40003f86270 */
[----:B------:R-:W-:Y:S02]  /*8550*/  FSEL R127, R9, -INF , !P2 ;  /* 0xff800000097f7808 */ /* 0x000fe40005000000 */
[----:B------:R-:W-:Y:S02]  /*8560*/  ISETP.GT.AND P2, PT, R22, R48, PT ;  /* 0x000000301600720c */ /* 0x000fe40003f44270 */
[----:B------:R-:W-:Y:S02]  /*8570*/  FSEL R63, R8, -INF , !P4 ;  /* 0xff800000083f7808 */ /* 0x000fe40006000000 */
[----:B------:R-:W-:-:S02]  /*8580*/  ISETP.GE.AND P4, PT, R48, R148, PT ;  /* 0x000000943000720c */ /* 0x000fc40003f86270 */
[----:B------:R-:W-:Y:S02]  /*8590*/  ISETP.GE.AND P3, PT, R48, R147, PT ;  /* 0x000000933000720c */ /* 0x000fe40003f66270 */
[----:B-1----:R-:W-:Y:S02]  /*85a0*/  FSEL R4, R4, -INF , !P2 ;  /* 0xff80000004047808 */ /* 0x002fe40005000000 */
        /* <DEDUP_REMOVED lines=67> */
.L_x_7088:
        /* <DEDUP_REMOVED lines=8> */
.L_x_7089:
[----:B------:R-:W-:Y:S05]  /*8a60*/  BSYNC.RECONVERGENT B0 ;  /* 0x0000000000007941 */ /* 0x000fea0003800200 */
.L_x_7087:
        /* <DEDUP_REMOVED lines=32> */
.L_x_7091:
[----:B------:R-:W-:Y:S05]  /*8c70*/  BSYNC.RECONVERGENT B0 ;  /* 0x0000000000007941 */ /* 0x000fea0003800200 */
.L_x_7090:
[----:B------:R-:W0:Y:S02]  /*8c80*/  LDGDEPBAR ;  /* 0x00000000000079af */ /* 0x000e240000000000 */
.L_x_7086:
[----:B------:R-:W-:Y:S05]  /*8c90*/  BSYNC.RECONVERGENT B1 ;  /* 0x0000000000017941 */ /* 0x000fea0003800200 */
.L_x_7085:
[----:B------:R-:W3:Y:S01]  /*8ca0*/  LD.E R55, desc[UR4][R2.64+0xdc] ;  /* 0x0000dc0402377980 */ /* 0x000ee2000c101900 */
[----:B------:R-:W-:Y:S02]  /*8cb0*/  FMNMX3.FTZ R4, R0, R51, R49, !PT ;  /* 0x0000003300047276 */ /* 0x000fe40007810031 */
[----:B-12---:R-:W-:Y:S01]  /*8cc0*/  FMNMX3.FTZ R6, R20, R125, R119, !PT ;  /* 0x0000007d14067276 */ /* 0x006fe20007810077 */
[----:B------:R-:W-:Y:S01]  /*8cd0*/  LDSM.16.MT88.4 R24, [R41+0x3400] ;  /* 0x003400002918783b */ /* 0x000fe20000004200 */
        /* <DEDUP_REMOVED lines=29> */
[----:B------:R-:W-:-:S03]  /*8eb0*/  FMNMX3.FTZ R6, R6, R63, R58, !PT ;  /* 0x0000003f06067276 */ /* 0x000fc6000781003a */
[----:B------:R-:W1:Y:S02]  /*8ec0*/  SHFL.BFLY PT, R4, R7, 0x2, 0x1f ;  /* 0x0c401f0007047f89 */ /* 0x000e6400000e0000 */
[----:B-1----:R-:W-:Y:S02]  /*8ed0*/  FMNMX.FTZ R4, R7, R4, !PT ;  /* 0x0000000407047209 */ /* 0x002fe40007810000 */
[----:B------:R-:W-:Y:S04]  /*8ee0*/  SHFL.BFLY PT, R7, R6, 0x2, 0x1f ;  /* 0x0c401f0006077f89 */ /* 0x000fe800000e0000 */
[----:B------:R-:W1:Y:S02]  /*8ef0*/  SHFL.BFLY PT, R43, R4, 0x1, 0x1f ;  /* 0x0c201f00042b7f89 */ /* 0x000e6400000e0000 */
[----:B-1----:R-:W-:-:S02]  /*8f00*/  FMNMX.FTZ R43, R4, R43, !PT ;  /* 0x0000002b042b7209 */ /* 0x002fc40007810000 */
[----:B------:R-:W-:Y:S02]  /*8f10*/  FMNMX.FTZ R4, R6, R7, !PT ;  /* 0x0000000706047209 */ /* 0x000fe40007810000 */
[----:B------:R-:W-:-:S03]  /*8f20*/  FSETP.NEU.FTZ.AND P0, PT, R43, -INF , PT ;  /* 0xff8000002b00780b */ /* 0x000fc60003f1d000 */
[----:B------:R-:W1:Y:S02]  /*8f30*/  SHFL.BFLY PT, R7, R4, 0x1, 0x1f ;  /* 0x0c201f0004077f89 */ /* 0x000e6400000e0000 */
[----:B-1----:R-:W-:Y:S02]  /*8f40*/  FMNMX.FTZ R44, R4, R7, !PT ;  /* 0x00000007042c7209 */ /* 0x002fe40007810000 */
[----:B------:R-:W-:Y:S02]  /*8f50*/  IADD3 R4, PT, PT, R41, 0x3000, RZ ;  /* 0x0000300029047810 */ /* 0x000fe40007ffe0ff */
[----:B------:R-:W-:Y:S01]  /*8f60*/  FSETP.NEU.FTZ.AND P1, PT, R44, -INF , PT ;  /* 0xff8000002c00780b */ /* 0x000fe20003f3d000 */
[C---:B---3--:R-:W-:Y:S01]  /*8f70*/  FMUL.FTZ R56, R55.reuse, R43 ;  /* 0x0000002b37387220 */ /* 0x048fe20000410000 */
[----:B------:R-:W-:-:S04]  /*8f80*/  FMUL.FTZ R60, R55, R44 ;  /* 0x0000002c373c7220 */ /* 0x000fc80000410000 */
[----:B------:R-:W-:Y:S02]  /*8f90*/  FSEL R56, R56, RZ, P0 ;  /* 0x000000ff38387208 */ /* 0x000fe40000000000 */
[----:B------:R-:W-:-:S03]  /*8fa0*/  FSEL R60, R60, RZ, P1 ;  /* 0x000000ff3c3c7208 */ /* 0x000fc60000800000 */
[-CC-:B------:R-:W-:Y:S01]  /*8fb0*/  FFMA.FTZ R45, R5, R55.reuse, -R56.reuse ;  /* 0x00000037052d7223 */ /* 0x180fe20000010838 */
[----:B------:R-:W-:Y:S01]  /*8fc0*/  FSEL R5, R43, RZ, P0 ;  /* 0x000000ff2b057208 */ /* 0x000fe20000000000 */
[-CC-:B------:R-:W-:Y:S01]  /*8fd0*/  FFMA.FTZ R48, R17, R55.reuse, -R56.reuse ;  /* 0x0000003711307223 */ /* 0x180fe20000010838 */
[-CC-:B------:R-:W-:Y:S01]  /*8fe0*/  FFMA.FTZ R47, R19, R55.reuse, -R56.reuse ;  /* 0x00000037132f7223 */ /* 0x180fe20000010838 */
[-C--:B------:R-:W-:Y:S01]  /*8ff0*/  FFMA.FTZ R88, R131, R55.reuse, -R56 ;  /* 0x0000003783587223 */ /* 0x080fe20000010838 */
[----:B------:R-:W1:Y:S01]  /*9000*/  LDSM.16.MT88.4 R16, [R41+0x3000] ;  /* 0x003000002910783b */ /* 0x000e620000004200 */
[----:B------:R-:W-:Y:S01]  /*9010*/  FADD.FTZ R104, R0, -R5 ;  /* 0x8000000500687221 */ /* 0x000fe20000010000 */
[----:B------:R-:W-:Y:S01]  /*9020*/  FSEL R5, R44, RZ, P1 ;  /* 0x000000ff2c057208 */ /* 0x000fe20000800000 */
[-C--:B------:R-:W-:Y:S01]  /*9030*/  FFMA.FTZ R131, R125, R55.reuse, -R60 ;  /* 0x000000377d837223 */ /* 0x080fe2000001083c */
[-CC-:B------:R-:W-:Y:S01]  /*9040*/  FFMA.FTZ R102, R51, R55.reuse, -R56.reuse ;  /* 0x0000003733667223 */ /* 0x180fe20000010838 */
[-CC-:B------:R-:W-:Y:S01]  /*9050*/  FFMA.FTZ R98, R49, R55.reuse, -R56.reuse ;  /* 0x0000003731627223 */ /* 0x180fe20000010838 */
[-CC-:B------:R-:W-:Y:S01]  /*9060*/  FFMA.FTZ R123, R59, R55.reuse, -R56.reuse ;  /* 0x000000373b7b7223 */ /* 0x180fe20000010838 */
[----:B------:R-:W-:Y:S01]  /*9070*/  FADD.FTZ R0, R20, -R5 ;  /* 0x8000000514007221 */ /* 0x000fe20000010000 */
[-C--:B------:R-:W-:Y:S01]  /*9080*/  FFMA.FTZ R94, R57, R55.reuse, -R56 ;  /* 0x00000037395e7223 */ /* 0x080fe20000010838 */
[-CC-:B------:R-:W-:Y:S01]  /*9090*/  FFMA.FTZ R100, R119, R55.reuse, -R60.reuse ;  /* 0x0000003777647223 */ /* 0x180fe2000001083c */
[-CC-:B------:R-:W-:Y:S01]  /*90a0*/  FFMA.FTZ R125, R185, R55.reuse, -R60.reuse ;  /* 0x00000037b97d7223 */ /* 0x180fe2000001083c */
[----:B------:R-:W-:Y:S01]  /*90b0*/  FMUL.FTZ R106, R55, R0 ;  /* 0x00000000376a7220 */ /* 0x000fe20000410000 */
[----:B------:R-:W-:Y:S01]  /*90c0*/  IADD3 R0, PT, PT, R41, 0x3020, RZ ;  /* 0x0000302029007810 */ /* 0x000fe20007ffe0ff */
[-C--:B------:R-:W-:Y:S01]  /*90d0*/  FFMA.FTZ R96, R183, R55.reuse, -R60 ;  /* 0x00000037b7607223 */ /* 0x080fe2000001083c */
[----:B------:R-:W-:Y:S01]  /*90e0*/  @P5 IADD3 R0, PT, PT, R4, -0x20, RZ ;  /* 0xffffffe004005810 */ /* 0x000fe20007ffe0ff */
[----:B------:R-:W-:Y:S01]  /*90f0*/  FMUL.FTZ R104, R55, R104 ;  /* 0x0000006837687220 */ /* 0x000fe20000410000 */
[----:B------:R-:W-:Y:S01]  /*9100*/  MUFU.EX2 R102, R102 ;  /* 0x0000006600667308 */ /* 0x000fe20000000800 */
[-CC-:B------:R-:W-:Y:S01]  /*9110*/  FFMA.FTZ R46, R13, R55.reuse, -R56.reuse ;  /* 0x000000370d2e7223 */ /* 0x180fe20000010838 */
[-CC-:B------:R-:W-:Y:S01]  /*9120*/  FFMA.FTZ R111, R61, R55.reuse, -R56.reuse ;  /* 0x000000373d6f7223 */ /* 0x180fe20000010838 */
[----:B------:R-:W2:Y:S01]  /*9130*/  LDSM.16.MT88.4 R4, [R0] ;  /* 0x000000000004783b */ /* 0x000ea20000004200 */
[-CC-:B------:R-:W-:Y:S01]  /*9140*/  FFMA.FTZ R90, R97, R55.reuse, -R56.reuse ;  /* 0x00000037615a7223 */ /* 0x180fe20000010838 */
[-C--:B------:R-:W-:Y:S01]  /*9150*/  FFMA.FTZ R103, R85, R55.reuse, -R56 ;  /* 0x0000003755677223 */ /* 0x080fe20000010838 */
[-CC-:B------:R-:W-:Y:S01]  /*9160*/  FFMA.FTZ R119, R187, R55.reuse, -R60.reuse ;  /* 0x00000037bb777223 */ /* 0x180fe2000001083c */
[-C--:B------:R-:W-:Y:S01]  /*9170*/  FFMA.FTZ R92, R189, R55.reuse, -R60 ;  /* 0x00000037bd5c7223 */ /* 0x080fe2000001083c */
[----:B------:R-:W3:Y:S01]  /*9180*/  MUFU.EX2 R98, R98 ;  /* 0x0000006200627308 */ /* 0x000ee20000000800 */
[-CC-:B------:R-:W-:Y:S01]  /*9190*/  FFMA.FTZ R51, R29, R55.reuse, -R56.reuse ;  /* 0x000000371d337223 */ /* 0x180fe20000010838 */
[-C--:B------:R-:W-:Y:S01]  /*91a0*/  FFMA.FTZ R50, R31, R55.reuse, -R56 ;  /* 0x000000371f327223 */ /* 0x080fe20000010838 */
[-C--:B------:R-:W-:Y:S01]  /*91b0*/  FFMA.FTZ R177, R177, R55.reuse, -R60 ;  /* 0x00000037b1b17223 */ /* 0x080fe2000001083c */
[----:B------:R-:W4:Y:S01]  /*91c0*/  LDSM.16.MT88.4 R28, [R0+0x400] ;  /* 0x00040000001c783b */ /* 0x000f220000004200 */
[-CC-:B------:R-:W-:Y:S01]  /*91d0*/  FFMA.FTZ R97, R195, R55.reuse, -R56.reuse ;  /* 0x00000037c3617223 */ /* 0x180fe20000010838 */
[-CC-:B------:R-:W-:Y:S01]  /*91e0*/  FFMA.FTZ R84, R193, R55.reuse, -R56.reuse ;  /* 0x00000037c1547223 */ /* 0x180fe20000010838 */
[-CC-:B------:R-:W-:Y:S01]  /*91f0*/  FFMA.FTZ R85, R199, R55.reuse, -R56.reuse ;  /* 0x00000037c7557223 */ /* 0x180fe20000010838 */
[----:B------:R-:W-:Y:S01]  /*9200*/  MUFU.EX2 R123, R123 ;  /* 0x0000007b007b7308 */ /* 0x000fe20000000800 */
[-C--:B------:R-:W-:Y:S01]  /*9210*/  FFMA.FTZ R66, R197, R55.reuse, -R56 ;  /* 0x00000037c5427223 */ /* 0x080fe20000010838 */
[-C--:B------:R-:W-:Y:S01]  /*9220*/  FFMA.FTZ R20, R37, R55.reuse, -R60 ;  /* 0x0000003725147223 */ /* 0x080fe2000001083c */
        /* <DEDUP_REMOVED lines=8> */
[-C--:B------:R-:W-:Y:S01]  /*92b0*/  FFMA.FTZ R52, R213, R55.reuse, -R56 ;  /* 0x00000037d5347223 */ /* 0x080fe20000010838 */
[-C--:B------:R-:W-:Y:S01]  /*92c0*/  FFMA.FTZ R110, R109, R55.reuse, -R60 ;  /* 0x000000376d6e7223 */ /* 0x080fe2000001083c */
[-C--:B------:R-:W-:Y:S01]  /*92d0*/  FFMA.FTZ R49, R215, R55.reuse, -R56 ;  /* 0x00000037d7317223 */ /* 0x080fe20000010838 */
[-CC-:B------:R-:W-:Y:S01]  /*92e0*/  FFMA.FTZ R112, R105, R55.reuse, -R60.reuse ;  /* 0x0000003769707223 */ /* 0x180fe2000001083c */
[-CC-:B------:R-:W-:Y:S01]  /*92f0*/  FFMA.FTZ R95, R95, R55.reuse, -R60.reuse ;  /* 0x000000375f5f7223 */ /* 0x180fe2000001083c */
[----:B------:R-:W-:Y:S01]  /*9300*/  MUFU.EX2 R131, R131 ;  /* 0x0000008300837308 */ /* 0x000fe20000000800 */
[-CC-:B------:R-:W-:Y:S01]  /*9310*/  FFMA.FTZ R99, R99, R55.reuse, -R60.reuse ;  /* 0x0000003763637223 */ /* 0x180fe2000001083c */
[-CC-:B------:R-:W-:Y:S01]  /*9320*/  FFMA.FTZ R114, R107, R55.reuse, -R60.reuse ;  /* 0x000000376b727223 */ /* 0x180fe2000001083c */
[-CC-:B------:R-:W-:Y:S01]  /*9330*/  FFMA.FTZ R93, R93, R55.reuse, -R60.reuse ;  /* 0x000000375d5d7223 */ /* 0x180fe2000001083c */
[-C--:B------:R-:W-:Y:S01]  /*9340*/  FFMA.FTZ R89, R89, R55.reuse, -R60 ;  /* 0x0000003759597223 */ /* 0x080fe2000001083c */
[-CC-:B------:R-:W-:Y:S01]  /*9350*/  FFMA.FTZ R108, R175, R55.reuse, -R56.reuse ;  /* 0x00000037af6c7223 */ /* 0x180fe20000010838 */
[-CC-:B------:R-:W-:Y:S01]  /*9360*/  FFMA.FTZ R109, R173, R55.reuse, -R56.reuse ;  /* 0x00000037ad6d7223 */ /* 0x180fe20000010838 */
[----:B------:R-:W-:Y:S01]  /*9370*/  FFMA.FTZ R127, R127, R55, -R56 ;  /* 0x000000377f7f7223 */ /* 0x000fe20000010838 */
[----:B------:R-:W3:Y:S01]  /*9380*/  MUFU.EX2 R100, R100 ;  /* 0x0000006400647308 */ /* 0x000ee20000000800 */
[----:B-----5:R-:W-:-:S02]  /*9390*/  F2FP.F16.F32.PACK_AB R11, R94, R123 ;  /* 0x0000007b5e0b723e */ /* 0x020fc400000000ff */
[----:B------:R-:W-:-:S05]  /*93a0*/  ISETP.GT.U32.AND P0, PT, R40, R149, PT ;  /* 0x000000952800720c */ /* 0x000fca0003f04070 */
[----:B------:R-:W-:Y:S08]  /*93b0*/  MUFU.EX2 R125, R125 ;  /* 0x0000007d007d7308 */ /* 0x000ff00000000800 */
[----:B------:R-:W5:Y:S01]  /*93c0*/  MUFU.EX2 R96, R96 ;  /* 0x0000006000607308 */ /* 0x000f620000000800 */
[----:B---3--:R-:W-:Y:S02]  /*93d0*/  F2FP.F16.F32.PACK_AB R8, R100, R131 ;  /* 0x000000836408723e */ /* 0x008fe400000000ff */
[----:B------:R-:W-:-:S05]  /*93e0*/  @P0 IADD3 R42, PT, PT, R42, -0x3, RZ ;  /* 0xfffffffd2a2a0810 */ /* 0x000fca0007ffe0ff */
[----:B------:R-:W3:Y:S08]  /*93f0*/  MUFU.EX2 R104, R104 ;  /* 0x0000006800687308 */ /* 0x000ef00000000800 */
[----:B------:R-:W1:Y:S01]  /*9400*/  MUFU.EX2 R106, R106 ;  /* 0x0000006a006a7308 */ /* 0x000e620000000800 */
[----:B-----5:R-:W-:-:S07]  /*9410*/  F2FP.F16.F32.PACK_AB R10, R96, R125 ;  /* 0x0000007d600a723e */ /* 0x020fce00000000ff */
[----:B------:R-:W-:Y:S01]  /*9420*/  MUFU.EX2 R111, R111 ;  /* 0x0000006f006f7308 */ /* 0x000fe20000000800 */
[-C--:B---3--:R-:W-:Y:S01]  /*9430*/  FMUL.FTZ R14, R82, R104.reuse ;  /* 0x00000068520e7220 */ /* 0x088fe20000410000 */
[-C--:B------:R-:W-:Y:S01]  /*9440*/  FMUL.FTZ R15, R83, R104.reuse ;  /* 0x00000068530f7220 */ /* 0x080fe20000410000 */
[-C--:B------:R-:W-:Y:S01]  /*9450*/  FMUL.FTZ R78, R78, R104.reuse ;  /* 0x000000684e4e7220 */ /* 0x080fe20000410000 */
[-C--:B------:R-:W-:Y:S01]  /*9460*/  FMUL.FTZ R79, R79, R104.reuse ;  /* 0x000000684f4f7220 */ /* 0x080fe20000410000 */
[-C--:B------:R-:W-:Y:S01]  /*9470*/  FMUL.FTZ R34, R74, R104.reuse ;  /* 0x000000684a227220 */ /* 0x080fe20000410000 */
[-C--:B------:R-:W-:Y:S01]  /*9480*/  FMUL.FTZ R35, R75, R104.reuse ;  /* 0x000000684b237220 */ /* 0x080fe20000410000 */
[-C--:B------:R-:W-:Y:S01]  /*9490*/  FMUL.FTZ R70, R70, R104.reuse ;  /* 0x0000006846467220 */ /* 0x080fe20000410000 */
[----:B------:R-:W-:Y:S01]  /*94a0*/  FMUL.FTZ R71, R71, R104 ;  /* 0x0000006847477220 */ /* 0x000fe20000410000 */
[-C--:B-1----:R-:W-:Y:S01]  /*94b0*/  FMUL.FTZ R12, R80, R106.reuse ;  /* 0x0000006a500c7220 */ /* 0x082fe20000410000 */
[-C--:B------:R-:W-:Y:S01]  /*94c0*/  FMUL.FTZ R13, R81, R106.reuse ;  /* 0x0000006a510d7220 */ /* 0x080fe20000410000 */
[-C--:B------:R-:W-:Y:S01]  /*94d0*/  FMUL.FTZ R76, R76, R106.reuse ;  /* 0x0000006a4c4c7220 */ /* 0x080fe20000410000 */
[-C--:B------:R-:W-:Y:S01]  /*94e0*/  FMUL.FTZ R77, R77, R106.reuse ;  /* 0x0000006a4d4d7220 */ /* 0x080fe20000410000 */
[-CC-:B------:R-:W-:Y:S01]  /*94f0*/  FFMA.FTZ R80, R179, R55.reuse, -R60.reuse ;  /* 0x00000037b3507223 */ /* 0x180fe2000001083c */
[-C--:B------:R-:W-:Y:S01]  /*9500*/  FMUL.FTZ R32, R72, R106.reuse ;  /* 0x0000006a48207220 */ /* 0x080fe20000410000 */
[-C--:B------:R-:W-:Y:S01]  /*9510*/  FMUL.FTZ R33, R73, R106.reuse ;  /* 0x0000006a49217220 */ /* 0x080fe20000410000 */
[-C--:B------:R-:W-:Y:S01]  /*9520*/  FMUL.FTZ R68, R68, R106.reuse ;  /* 0x0000006a44447220 */ /* 0x080fe20000410000 */
[C---:B------:R-:W-:Y:S01]  /*9530*/  HMMA.16816.F32 R12, R8.reuse, R16, R12 ;  /* 0x00000010080c723c */ /* 0x040fe2000000180c */
[----:B------:R-:W-:Y:S01]  /*9540*/  FMUL.FTZ R69, R69, R106 ;  /* 0x0000006a45457220 */ /* 0x000fe20000410000 */
[----:B------:R-:W1:Y:S01]  /*9550*/  MUFU.EX2 R90, R90 ;  /* 0x0000005a005a7308 */ /* 0x000e620000000800 */
[-CC-:B------:R-:W-:Y:S01]  /*9560*/  FFMA.FTZ R72, R39, R55.reuse, -R60.reuse ;  /* 0x0000003727487223 */ /* 0x180fe2000001083c */
[-CC-:B------:R-:W-:Y:S01]  /*9570*/  FFMA.FTZ R75, R137, R55.reuse, -R60.reuse ;  /* 0x00000037894b7223 */ /* 0x180fe2000001083c */
[-CC-:B------:R-:W-:Y:S01]  /*9580*/  FFMA.FTZ R73, R121, R55.reuse, -R60.reuse ;  /* 0x0000003779497223 */ /* 0x180fe2000001083c */
[-CC-:B------:R-:W-:Y:S01]  /*9590*/  FFMA.FTZ R74, R129, R55.reuse, -R60.reuse ;  /* 0x00000037814a7223 */ /* 0x180fe2000001083c */
[-CC-:B------:R-:W-:Y:S01]  /*95a0*/  FFMA.FTZ R82, R113, R55.reuse, -R60.reuse ;  /* 0x0000003771527223 */ /* 0x180fe2000001083c */
[----:B------:R-:W-:Y:S01]  /*95b0*/  HMMA.16816.F32 R16, R8, R18, R76 ;  /* 0x000000120810723c */ /* 0x000fe2000000184c */
[-CC-:B------:R-:W-:Y:S01]  /*95c0*/  FFMA.FTZ R83, R117, R55.reuse, -R60.reuse ;  /* 0x0000003775537223 */ /* 0x180fe2000001083c */
[----:B------:R-:W-:Y:S01]  /*95d0*/  MUFU.EX2 R103, R103 ;  /* 0x0000006700677308 */ /* 0x000fe20000000800 */
[-C--:B------:R-:W-:Y:S01]  /*95e0*/  FFMA.FTZ R81, R115, R55.reuse, -R60 ;  /* 0x0000003773517223 */ /* 0x080fe2000001083c */
[----:B------:R-:W-:Y:S01]  /*95f0*/  FFMA.FTZ R171, R171, R104, R102 ;  /* 0x00000068abab7223 */ /* 0x000fe20000010066 */
[----:B------:R-:W-:Y:S01]  /*9600*/  FFMA.FTZ R131, R164, R106, R131 ;  /* 0x0000006aa4837223 */ /* 0x000fe20000010083 */
[----:B------:R-:W-:-:S02]  /*9610*/  FFMA.FTZ R121, R181, R55, -R56 ;  /* 0x00000037b5797223 */ /* 0x000fc40000010838 */
[C---:B--2---:R-:W-:Y:S01]  /*9620*/  HMMA.16816.F32 R32, R8.reuse, R4, R32 ;  /* 0x000000040820723c */ /* 0x044fe20000001820 */
[----:B------:R-:W-:Y:S01]  /*9630*/  FADD.FTZ R98, R98, R171 ;  /* 0x000000ab62627221 */ /* 0x000fe20000010000 */
[----:B------:R-:W2:Y:S01]  /*9640*/  MUFU.EX2 R88, R88 ;  /* 0x0000005800587308 */ /* 0x000ea20000000800 */
[----:B-1----:R-:W-:Y:S01]  /*9650*/  F2FP.F16.F32.PACK_AB R37, R90, R111 ;  /* 0x0000006f5a25723e */ /* 0x002fe200000000ff */
[----:B------:R-:W-:Y:S01]  /*9660*/  FADD.FTZ R100, R100, R131 ;  /* 0x0000008364647221 */ /* 0x000fe20000010000 */
[----:B------:R-:W-:Y:S01]  /*9670*/  FADD.FTZ R123, R123, R98 ;  /* 0x000000627b7b7221 */ /* 0x000fe20000010000 */
[-C--:B------:R-:W-:Y:S02]  /*9680*/  FFMA.FTZ R171, R53, R55.reuse, -R56 ;  /* 0x0000003735ab7223 */ /* 0x080fe40000010838 */
[----:B------:R-:W-:Y:S01]  /*9690*/  HMMA.16816.F32 R8, R8, R6, R68 ;  /* 0x000000060808723c */ /* 0x000fe20000001844 */
[----:B------:R-:W1:Y:S01]  /*96a0*/  LDSM.16.MT88.4 R4, [R41+0x3800] ;  /* 0x003800002904783b */ /* 0x000e620000004200 */
[----:B------:R-:W-:Y:S01]  /*96b0*/  MUFU.EX2 R119, R119 ;  /* 0x0000007700777308 */ /* 0x000fe20000000800 */
[-CC-:B------:R-:W-:Y:S01]  /*96c0*/  FFMA.FTZ R68, R159, R55.reuse, -R60.reuse ;  /* 0x000000379f447223 */ /* 0x180fe2000001083c */
[-CC-:B------:R-:W-:Y:S01]  /*96d0*/  FFMA.FTZ R71, R145, R55.reuse, -R60.reuse ;  /* 0x0000003791477223 */ /* 0x180fe2000001083c */
[----:B------:R-:W-:Y:S01]  /*96e0*/  FFMA.FTZ R70, R135, R55, -R60 ;  /* 0x0000003787467223 */ /* 0x000fe2000001083c */
[----:B------:R-:W-:-:S04]  /*96f0*/  FADD.FTZ R125, R125, R100 ;  /* 0x000000647d7d7221 */ /* 0x000fc80000010000 */
[----:B------:R-:W3:Y:S01]  /*9700*/  MUFU.EX2 R92, R92 ;  /* 0x0000005c005c7308 */ /* 0x000ee20000000800 */
[----:B--2---:R-:W-:Y:S01]  /*9710*/  F2FP.F16.F32.PACK_AB R39, R88, R103 ;  /* 0x000000675827723e */ /* 0x004fe200000000ff */
[----:B------:R-:W-:-:S06]  /*9720*/  FADD.FTZ R96, R96, R125 ;  /* 0x0000007d60607221 */ /* 0x000fcc0000010000 */
[----:B------:R-:W-:Y:S08]  /*9730*/  MUFU.EX2 R80, R80 ;  /* 0x0000005000507308 */ /* 0x000ff00000000800 */
[----:B------:R-:W2:Y:S01]  /*9740*/  MUFU.EX2 R77, R177 ;  /* 0x000000b1004d7308 */ /* 0x000ea20000000800 */
[----:B---3--:R-:W-:Y:S01]  /*9750*/  F2FP.F16.F32.PACK_AB R36, R92, R119 ;  /* 0x000000775c24723e */ /* 0x008fe200000000ff */
[----:B------:R-:W-:-:S04]  /*9760*/  FADD.FTZ R119, R119, R96 ;  /* 0x0000006077777221 */ /* 0x000fc80000010000 */
        /* <DEDUP_REMOVED lines=15> */
[----:B---3--:R-:W-:Y:S01]  /*9860*/  F2FP.F16.F32.PACK_AB R37, R84, R97 ;  /* 0x000000615425723e */ /* 0x008fe200000000ff */
[----:B------:R-:W3:Y:S01]  /*9870*/  LDSM.16.MT88.4 R8, [R41+0x3c00] ;  /* 0x003c00002908783b */ /* 0x000ee20000004200 */
[----:B--2---:R-:W-:-:S04]  /*9880*/  F2FP.F16.F32.PACK_AB R39, R66, R85 ;  /* 0x000000554227723e */ /* 0x004fc800000000ff */
[----:B------:R-:W-:Y:S08]  /*9890*/  MUFU.EX2 R68, R68 ;  /* 0x0000004400447308 */ /* 0x000ff00000000800 */
[----:B------:R-:W2:Y:S01]  /*98a0*/  MUFU.EX2 R71, R71 ;  /* 0x0000004700477308 */ /* 0x000ea20000000800 */
[----:B----4-:R-:W-:Y:S01]  /*98b0*/  F2FP.F16.F32.PACK_AB R36, R69, R72 ;  /* 0x000000484524723e */ /* 0x010fe200000000ff */
[----:B------:R-:W-:Y:S01]  /*98c0*/  FADD.FTZ R72, R72, R77 ;  /* 0x0000004d48487221 */ /* 0x000fe20000010000 */
[----:B------:R-:W-:Y:S01]  /*98d0*/  FFMA.FTZ R20, R191, R55, -R56 ;  /* 0x00000037bf147223 */ /* 0x000fe20000010838 */
[----:B------:R-:W-:Y:S02]  /*98e0*/  LDSM.16.MT88.4 R76, [R41+0x4c00] ;  /* 0x004c0000294c783b */ /* 0x000fe40000004200 */
[----:B------:R-:W-:-:S02]  /*98f0*/  FADD.FTZ R69, R69, R72 ;  /* 0x0000004845457221 */ /* 0x000fc40000010000 */
[----:B------:R-:W-:Y:S08]  /*9900*/  MUFU.EX2 R64, R64 ;  /* 0x0000004000407308 */ /* 0x000ff00000000800 */
[----:B------:R-:W4:Y:S01]  /*9910*/  MUFU.EX2 R61, R61 ;  /* 0x0000003d003d7308 */ /* 0x000f220000000800 */
[----:B--2---:R-:W-:Y:S01]  /*9920*/  F2FP.F16.F32.PACK_AB R38, R71, R68 ;  /* 0x000000444726723e */ /* 0x004fe200000000ff */
[----:B------:R-:W-:-:S04]  /*9930*/  FADD.FTZ R68, R68, R69 ;  /* 0x0000004544447221 */ /* 0x000fc80000010000 */
[----:B------:R-:W-:Y:S02]  /*9940*/  FADD.FTZ R71, R71, R68 ;  /* 0x0000004447477221 */ /* 0x000fe40000010000 */
        /* <DEDUP_REMOVED lines=9> */
[----:B------:R-:W3:Y:S01]  /*99e0*/  MUFU.EX2 R75, R75 ;  /* 0x0000004b004b7308 */ /* 0x000ee20000000800 */
[----:B----4-:R-:W-:-:S02]  /*99f0*/  F2FP.F16.F32.PACK_AB R37, R61, R64 ;  /* 0x000000403d25723e */ /* 0x010fc400000000ff */
[----:B--2---:R-:W-:-:S05]  /*9a00*/  F2FP.F16.F32.PACK_AB R39, R59, R62 ;  /* 0x0000003e3b27723e */ /* 0x004fca00000000ff */
[----:B------:R-:W-:Y:S08]  /*9a10*/  MUFU.EX2 R73, R73 ;  /* 0x0000004900497308 */ /* 0x000ff00000000800 */
[----:B------:R-:W2:Y:S01]  /*9a20*/  MUFU.EX2 R74, R74 ;  /* 0x0000004a004a7308 */ /* 0x000ea20000000800 */
[----:B---3--:R-:W-:Y:S01]  /*9a30*/  F2FP.F16.F32.PACK_AB R36, R75, R70 ;  /* 0x000000464b24723e */ /* 0x008fe200000000ff */
[----:B------:R-:W-:-:S06]  /*9a40*/  FADD.FTZ R70, R70, R71 ;  /* 0x0000004746467221 */ /* 0x000fcc0000010000 */
        /* <DEDUP_REMOVED lines=32> */
[----:B------:R-:W-:Y:S01]  /*9c50*/  FADD.FTZ R36, R94, R123 ;  /* 0x0000007b5e247221 */ /* 0x000fe20000010000 */
[----:B------:R-:W-:-:S03]  /*9c60*/  FFMA.FTZ R94, R101, R55, -R60 ;  /* 0x00000037655e7223 */ /* 0x000fc6000001083c */
[----:B------:R-:W-:Y:S01]  /*9c70*/  FADD.FTZ R111, R111, R36 ;  /* 0x000000246f6f7221 */ /* 0x000fe20000010000 */
[----:B------:R-:W-:Y:S01]  /*9c80*/  MUFU.EX2 R99, R99 ;  /* 0x0000006300637308 */ /* 0x000fe20000000800 */
[----:B------:R-:W-:Y:S07]  /*9c90*/  LDSM.16.MT88.4 R36, [R41+0x4800] ;  /* 0x004800002924783b */ /* 0x000fee0000004200 */
[----:B------:R-:W3:Y:S01]  /*9ca0*/  MUFU.EX2 R114, R114 ;  /* 0x0000007200727308 */ /* 0x000ee20000000800 */
[----:B--2---:R-:W-:-:S07]  /*9cb0*/  F2FP.F16.F32.PACK_AB R8, R95, R112 ;  /* 0x000000705f08723e */ /* 0x004fce00000000ff */
[----:B------:R-:W-:Y:S08]  /*9cc0*/  MUFU.EX2 R46, R46 ;  /* 0x0000002e002e7308 */ /* 0x000ff00000000800 */
[----:B------:R-:W2:Y:S01]  /*9cd0*/  MUFU.EX2 R45, R45 ;  /* 0x0000002d002d7308 */ /* 0x000ea20000000800 */
[----:B---3--:R-:W-:-:S07]  /*9ce0*/  F2FP.F16.F32.PACK_AB R10, R114, R99 ;  /* 0x00000063720a723e */ /* 0x008fce00000000ff */
[----:B-1----:R-:W-:Y:S01]  /*9cf0*/  HMMA.16816.F32 R12, R8, R4, R12 ;  /* 0x00000004080c723c */ /* 0x002fe2000000180c */
[----:B------:R-:W-:Y:S01]  /*9d00*/  FADD.FTZ R4, R90, R111 ;  /* 0x0000006f5a047221 */ /* 0x000fe20000010000 */
[----:B------:R-:W-:Y:S01]  /*9d10*/  FFMA.FTZ R90, R91, R55, -R60 ;  /* 0x000000375b5a7223 */ /* 0x000fe2000001083c */
[----:B------:R-:W-:Y:S02]  /*9d20*/  MUFU.EX2 R20, R20 ;  /* 0x0000001400147308 */ /* 0x000fe40000000800 */
[----:B------:R-:W-:-:S03]  /*9d30*/  FADD.FTZ R103, R103, R4 ;  /* 0x0000000467677221 */ /* 0x000fc60000010000 */
[----:B------:R-:W-:Y:S01]  /*9d40*/  HMMA.16816.F32 R16, R8, R6, R16 ;  /* 0x000000060810723c */ /* 0x000fe20000001810 */
[----:B------:R-:W-:Y:S01]  /*9d50*/  FADD.FTZ R88, R88, R103 ;  /* 0x0000006758587221 */ /* 0x000fe20000010000 */
[----:B------:R-:W1:Y:S01]  /*9d60*/  LDSM.16.MT88.4 R4, [R0+0x1800] ;  /* 0x001800000004783b */ /* 0x000e620000004200 */
[----:B------:R-:W3:Y:S02]  /*9d70*/  MUFU.EX2 R121, R121 ;  /* 0x0000007900797308 */ /* 0x000ee40000000800 */
[----:B------:R-:W-:-:S03]  /*9d80*/  FADD.FTZ R97, R97, R88 ;  /* 0x0000005861617221 */ /* 0x000fc60000010000 */
[----:B-----5:R-:W-:Y:S01]  /*9d90*/  HMMA.16816.F32 R32, R8, R24, R32 ;  /* 0x000000180820723c */ /* 0x020fe20000001820 */
[----:B------:R-:W-:Y:S01]  /*9da0*/  FADD.FTZ R84, R84, R97 ;  /* 0x0000006154547221 */ /* 0x000fe20000010000 */
[----:B------:R-:W-:Y:S01]  /*9db0*/  FFMA.FTZ R24, R67, R55, -R60 ;  /* 0x0000003743187223 */ /* 0x000fe2000001083c */
[----:B------:R-:W-:Y:S02]  /*9dc0*/  MUFU.EX2 R93, R93 ;  /* 0x0000005d005d7308 */ /* 0x000fe40000000800 */
[----:B------:R-:W-:-:S03]  /*9dd0*/  FADD.FTZ R67, R85, R84 ;  /* 0x0000005455437221 */ /* 0x000fc60000010000 */
[----:B------:R-:W-:Y:S01]  /*9de0*/  HMMA.16816.F32 R28, R8, R26, R28 ;  /* 0x0000001a081c723c */ /* 0x000fe2000000181c */
[----:B------:R-:W-:Y:S01]  /*9df0*/  FADD.FTZ R67, R66, R67 ;  /* 0x0000004342437221 */ /* 0x000fe20000010000 */
[----:B--2---:R-:W-:Y:S01]  /*9e00*/  F2FP.F16.F32.PACK_AB R9, R45, R46 ;  /* 0x0000002e2d09723e */ /* 0x004fe200000000ff */
[----:B------:R-:W2:Y:S01]  /*9e10*/  MUFU.EX2 R94, R94 ;  /* 0x0000005e005e7308 */ /* 0x000ea20000000800 */
[----:B---3--:R-:W-:Y:S01]  /*9e20*/  F2FP.F16.F32.PACK_AB R11, R121, R20 ;  /* 0x00000014790b723e */ /* 0x008fe200000000ff */
[----:B------:R-:W-:Y:S01]  /*9e30*/  FADD.FTZ R64, R64, R67 ;  /* 0x0000004340407221 */ /* 0x000fe20000010000 */
[-CC-:B------:R-:W-:Y:S01]  /*9e40*/  FFMA.FTZ R27, R65, R55.reuse, -R60.reuse ;  /* 0x00000037411b7223 */ /* 0x180fe2000001083c */
[----:B------:R-:W-:Y:S02]  /*9e50*/  FFMA.FTZ R26, R63, R55, -R60 ;  /* 0x000000373f1a7223 */ /* 0x000fe4000001083c */
        /* <DEDUP_REMOVED lines=15> */
[----:B------:R-:W-:-:S04]  /*9f50*/  FADD.FTZ R52, R52, R57 ;  /* 0x0000003934347221 */ /* 0x000fc80000010000 */
[----:B------:R-:W-:Y:S02]  /*9f60*/  FADD.FTZ R51, R51, R52 ;  /* 0x0000003433337221 */ /* 0x000fe40000010000 */
[----:B------:R-:W2:Y:S01]  /*9f70*/  MUFU.EX2 R109, R109 ;  /* 0x0000006d006d7308 */ /* 0x000ea20000000800 */
[----:B-----5:R-:W-:Y:S01]  /*9f80*/  F2FP.F16.F32.PACK_AB R10, R25, R90 ;  /* 0x0000005a190a723e */ /* 0x020fe200000000ff */
[----:B------:R-:W-:Y:S01]  /*9f90*/  FADD.FTZ R50, R50, R51 ;  /* 0x0000003332327221 */ /* 0x000fe20000010000 */
[-C--:B---3--:R-:W-:Y:S02]  /*9fa0*/  MOV R0, R43.reuse ;  /* 0x0000002b00007202 */ /* 0x088fe40000000f00 */
[----:B------:R-:W-:Y:S01]  /*9fb0*/  @P0 MOV R0, R43 ;  /* 0x0000002b00000202 */ /* 0x000fe20000000f00 */
[----:B------:R-:W-:Y:S02]  /*9fc0*/  FADD.FTZ R49, R49, R50 ;  /* 0x0000003231317221 */ /* 0x000fe40000010000 */
[----:B-1----:R-:W-:Y:S01]  /*9fd0*/  HMMA.16816.F32 R32, R8, R4, R32 ;  /* 0x000000040820723c */ /* 0x002fe20000001820 */
[----:B------:R-:W-:Y:S01]  /*9fe0*/  FADD.FTZ R5, R81, R82 ;  /* 0x0000005251057221 */ /* 0x000fe20000010000 */
[----:B------:R-:W-:Y:S01]  /*9ff0*/  FADD.FTZ R48, R48, R49 ;  /* 0x0000003130307221 */ /* 0x000fe20000010000 */
[----:B------:R-:W-:Y:S02]  /*a000*/  MUFU.EX2 R24, R24 ;  /* 0x0000001800187308 */ /* 0x000fe40000000800 */
[----:B------:R-:W-:Y:S01]  /*a010*/  FADD.FTZ R5, R110, R5 ;  /* 0x000000056e057221 */ /* 0x000fe20000010000 */
[----:B------:R-:W-:-:S02]  /*a020*/  FADD.FTZ R47, R47, R48 ;  /* 0x000000302f2f7221 */ /* 0x000fc40000010000 */
[C---:B------:R-:W-:Y:S01]  /*a030*/  HMMA.16816.F32 R12, R8.reuse, R36, R12 ;  /* 0x00000024080c723c */ /* 0x040fe2000000180c */
[----:B------:R-:W-:Y:S01]  /*a040*/  FADD.FTZ R112, R112, R5 ;  /* 0x0000000570707221 */ /* 0x000fe20000010000 */
[----:B------:R-:W-:Y:S01]  /*a050*/  FFMA.FTZ R37, R58, R55, -R60 ;  /* 0x000000373a257223 */ /* 0x000fe2000001083c */
[----:B------:R-:W1:Y:S01]  /*a060*/  MUFU.EX2 R27, R27 ;  /* 0x0000001b001b7308 */ /* 0x000e620000000800 */
[----:B------:R-:W-:Y:S01]  /*a070*/  FADD.FTZ R46, R46, R47 ;  /* 0x0000002f2e2e7221 */ /* 0x000fe20000010000 */
[----:B------:R-:W-:Y:S01]  /*a080*/  FADD.FTZ R112, R95, R112 ;  /* 0x000000705f707221 */ /* 0x000fe20000010000 */
[----:B--2---:R-:W-:Y:S02]  /*a090*/  F2FP.F16.F32.PACK_AB R5, R109, R108 ;  /* 0x0000006c6d05723e */ /* 0x004fe400000000ff */
        /* <DEDUP_REMOVED lines=9> */
[----:B------:R-:W-:Y:S01]  /*a130*/  MUFU.EX2 R26, R26 ;  /* 0x0000001a001a7308 */ /* 0x000fe20000000800 */
[----:B-1----:R-:W-:Y:S01]  /*a140*/  F2FP.F16.F32.PACK_AB R4, R27, R24 ;  /* 0x000000181b04723e */ /* 0x002fe200000000ff */
[----:B------:R-:W-:Y:S01]  /*a150*/  FADD.FTZ R93, R94, R93 ;  /* 0x0000005d5e5d7221 */ /* 0x000fe20000010000 */
[----:B------:R-:W-:Y:S01]  /*a160*/  FADD.FTZ R108, R108, R121 ;  /* 0x000000796c6c7221 */ /* 0x000fe20000010000 */
[-C--:B------:R-:W-:Y:S02]  /*a170*/  MOV R20, R44.reuse ;  /* 0x0000002c00147202 */ /* 0x080fe40000000f00 */
[----:B------:R-:W-:Y:S01]  /*a180*/  FADD.FTZ R90, R90, R93 ;  /* 0x0000005d5a5a7221 */ /* 0x000fe20000010000 */
[----:B------:R-:W-:Y:S01]  /*a190*/  FADD.FTZ R109, R109, R108 ;  /* 0x0000006c6d6d7221 */ /* 0x000fe20000010000 */
[----:B------:R-:W1:Y:S01]  /*a1a0*/  MUFU.EX2 R37, R37 ;  /* 0x0000002500257308 */ /* 0x000e620000000800 */
[----:B------:R-:W-:Y:S01]  /*a1b0*/  @P0 MOV R20, R44 ;  /* 0x0000002c00140202 */ /* 0x000fe20000000f00 */
[----:B------:R-:W-:-:S04]  /*a1c0*/  FADD.FTZ R25, R25, R90 ;  /* 0x0000005a19197221 */ /* 0x000fc80000010000 */
        /* <DEDUP_REMOVED lines=14> */
[----:B------:R-:W-:-:S15]  /*a2b0*/  @P0 BRA `(.L_x_7092) ;  /* 0x0000000000040947 */ /* 0x000fde0003800000 */
.L_x_7081:
[----:B------:R-:W-:-:S05]  /*a2c0*/  IADD3 R42, PT, PT, R40, -0x1, RZ ;  /* 0xffffffff282a7810 */ /* 0x000fca0007ffe0ff */
.L_x_7092:
[----:B------:R-:W-:Y:S05]  /*a2d0*/  BSYNC B2 ;  /* 0x0000000000027941 */ /* 0x000fea0003800000 */
.L_x_7080:
[----:B------:R-:W-:-:S13]  /*a2e0*/  ISETP.GE.AND P0, PT, R42, R149, PT ;  /* 0x000000952a00720c */ /* 0x000fda0003f06270 */
[----:B------:R-:W-:Y:S05]  /*a2f0*/  @!P0 BRA `(.L_x_7093) ;  /* 0x0000004400148947 */ /* 0x000fea0003800000 */
[----:B------:R-:W-:Y:S01]  /*a300*/  IMAD.SHL.U32 R4, R42, 0x80, RZ ;  /* 0x000000802a047824 */ /* 0x000fe200078e00ff */
[----:B------:R-:W-:Y:S01]  /*a310*/  ISETP.NE.U32.AND P3, PT, R168, RZ, PT ;  /* 0x000000ffa800720c */ /* 0x000fe20003f65070 */
[----:B------:R-:W-:Y:S01]  /*a320*/  IMAD.MOV.U32 R85, RZ, RZ, R0 ;  /* 0x000000ffff557224 */ /* 0x000fe200078e0000 */
[----:B------:R-:W-:Y:S01]  /*a330*/  VIMNMX R146, PT, PT, RZ, R23, !PT ;  /* 0x00000017ff927248 */ /* 0x000fe20007fe0100 */
[----:B------:R-:W-:Y:S01]  /*a340*/  IMAD.MOV.U32 R84, RZ, RZ, R20 ;  /* 0x000000ffff547224 */ /* 0x000fe200078e0014 */
[----:B------:R-:W-:Y:S01]  /*a350*/  VIMNMX R145, PT, PT, RZ, R22, !PT ;  /* 0x00000016ff917248 */ /* 0x000fe20007fe0100 */
[----:B------:R-:W-:Y:S01]  /*a360*/  VIADD R158, R42, 0x1 ;  /* 0x000000012a9e7836 */ /* 0x000fe20000000000 */
[----:B------:R-:W-:Y:S01]  /*a370*/  ISETP.NE.AND.EX P3, PT, R169, RZ, PT, P3 ;  /* 0x000000ffa900720c */ /* 0x000fe20003f65330 */
[C---:B------:R-:W-:Y:S01]  /*a380*/  VIADD R159, R4.reuse, 0x80 ;  /* 0x00000080049f7836 */ /* 0x040fe20000000000 */
[----:B------:R-:W-:-:S11]  /*a390*/  LOP3.LUT R160, R4, 0x40, R21, 0xfe, !PT ;  /* 0x0000004004a07812 */ /* 0x000fd600078efe15 */
.L_x_7100:
        /* <DEDUP_REMOVED lines=78> */
.L_x_7095:
[----:B------:R-:W-:Y:S05]  /*a880*/  BSYNC.RECONVERGENT B0 ;  /* 0x0000000000007941 */ /* 0x000fea0003800200 */
.L_x_7094:
        /* <DEDUP_REMOVED lines=13> */
[C---:B------:R-:W-:Y:S02]  /*a960*/  LOP3.LUT P2, RZ, R86.reuse, 0x4, RZ, 0xc0, !PT ;  /* 0x0000000456ff7812 */ /* 0x040fe4000784c0ff */
[----:B------:R-:W-:Y:S02]  /*a970*/  SHF.L.U32 R143, R86, 0x3, RZ ;  /* 0x00000003568f7819 */ /* 0x000fe400000006ff */
[----:B------:R-:W-:Y:S01]  /*a980*/  SEL R116, R116, 0xffffffe0, !P2 ;  /* 0xffffffe074747807 */ /* 0x000fe20005000000 */
[----:B-1----:R-:W-:Y:S01]  /*a990*/  ULEA UR6, UR6, UR7, 0x18 ;  /* 0x0000000706067291 */ /* 0x002fe2000f8ec0ff */
[C---:B------:R-:W-:Y:S02]  /*a9a0*/  LOP3.LUT R144, R143.reuse, 0x18, RZ, 0xc0, !PT ;  /* 0x000000188f907812 */ /* 0x040fe400078ec0ff */
[C---:B------:R-:W-:Y:S02]  /*a9b0*/  LOP3.LUT R170, R143.reuse, 0xc0, RZ, 0xc0, !PT ;  /* 0x000000c08faa7812 */ /* 0x040fe400078ec0ff */
[CC--:B------:R-:W-:Y:S02]  /*a9c0*/  ISETP.GE.AND P5, PT, R144.reuse, R161.reuse, PT ;  /* 0x000000a19000720c */ /* 0x0c0fe40003fa6270 */
[----:B------:R-:W-:Y:S02]  /*a9d0*/  ISETP.GE.AND P6, PT, R144, R161, PT ;  /* 0x000000a19000720c */ /* 0x000fe40003fc6270 */
[----:B------:R-:W-:Y:S02]  /*a9e0*/  MOV R134, UR6 ;  /* 0x0000000600867c02 */ /* 0x000fe40008000f00 */
[----:B------:R-:W-:Y:S02]  /*a9f0*/  LOP3.LUT R172, R143, 0x1f20, RZ, 0xc0, !PT ;  /* 0x00001f208fac7812 */ /* 0x000fe400078ec0ff */
[C---:B------:R-:W-:Y:S02]  /*aa00*/  SHF.L.U32 R87, R86.reuse, 0x2, RZ ;  /* 0x0000000256577819 */ /* 0x040fe400000006ff */
[----:B------:R-:W-:Y:S02]  /*aa10*/  LOP3.LUT R165, R86, 0x18, RZ, 0xc0, !PT ;  /* 0x0000001856a57812 */ /* 0x000fe400078ec0ff */
[----:B------:R-:W-:Y:S02]  /*aa20*/  LOP3.LUT R0, R87, 0x18, RZ, 0xc0, !PT ;  /* 0x0000001857007812 */ /* 0x000fe400078ec0ff */
[----:B------:R-:W-:Y:S02]  /*aa30*/  @!P5 IADD3 R176, P1, PT, R174, R163, RZ ;  /* 0x000000a3aeb0d210 */ /* 0x000fe40007f3e0ff */
[----:B------:R-:W-:Y:S02]  /*aa40*/  LOP3.LUT R165, R170, R165, RZ, 0xfc, !PT ;  /* 0x000000a5aaa57212 */ /* 0x000fe400078efcff */
[--C-:B------:R-:W-:Y:S02]  /*aa50*/  SHF.L.U64.HI R170, R140, 0x6, R141.reuse ;  /* 0x000000068caa7819 */ /* 0x100fe4000001028d */
[----:B------:R-:W-:Y:S02]  /*aa60*/  LOP3.LUT R91, R136, 0xc0, RZ, 0xc0, !PT ;  /* 0x000000c0885b7812 */ /* 0x000fe400078ec0ff */
[----:B------:R-:W-:Y:S02]  /*aa70*/  IADD3.X R175, PT, PT, R170, R153, RZ, P0, !PT ;  /* 0x00000099aaaf7210 */ /* 0x000fe400007fe4ff */
[----:B------:R-:W-:Y:S02]  /*aa80*/  LOP3.LUT R91, R91, 0x8, R86, 0xf8, !PT ;  /* 0x000000085b5b7812 */ /* 0x000fe400078ef856 */
[----:B------:R-:W-:Y:S02]  /*aa90*/  @!P5 IADD3.X R177, PT, PT, R175, R170, RZ, P1, !PT ;  /* 0x000000aaafb1d210 */ /* 0x000fe40000ffe4ff */
[----:B------:R-:W-:Y:S02]  /*aaa0*/  LOP3.LUT R91, R88, R91, R0, 0xf6, !PT ;  /* 0x0000005b585b7212 */ /* 0x000fe400078ef600 */
[----:B------:R-:W-:Y:S02]  /*aab0*/  LOP3.LUT R173, R165, R144, RZ, 0x3c, !PT ;  /* 0x00000090a5ad7212 */ /* 0x000fe400078e3cff */
[----:B------:R-:W-:Y:S02]  /*aac0*/  LEA R137, R91, R134, 0x1 ;  /* 0x000000865b897211 */ /* 0x000fe400078e08ff */
[----:B------:R-:W-:Y:S02]  /*aad0*/  LOP3.LUT R173, R172, R173, RZ, 0xfc, !PT ;  /* 0x000000adacad7212 */ /* 0x000fe400078efcff */
[C---:B------:R-:W-:Y:S02]  /*aae0*/  @!P5 LEA R172, P0, R140.reuse, R174, 0x7 ;  /* 0x000000ae8cacd211 */ /* 0x040fe400078038ff */
[----:B------:R-:W-:Y:S02]  /*aaf0*/  LEA R163, R173, R134, 0x1 ;  /* 0x00000086ada37211 */ /* 0x000fe400078e08ff */
[----:B------:R-:W-:Y:S02]  /*ab00*/  @!P5 LEA.HI.X R173, R140, R175, R141, 0x7, P0 ;  /* 0x000000af8cadd211 */ /* 0x000fe400000f3c8d */
[----:B------:R-:W-:Y:S01]  /*ab10*/  SHF.R.U32.HI R132, RZ, 0x1, R86 ;  /* 0x00000001ff847819 */ /* 0x000fe20000011656 */
[----:B------:R-:W-:Y:S01]  /*ab20*/  @!PT LDS RZ, [RZ] ;  /* 0x00000000fffff984 */ /* 0x000fe20000000800 */
[----:B------:R-:W-:Y:S01]  /*ab30*/  @!PT LDS RZ, [RZ] ;  /* 0x00000000fffff984 */ /* 0x000fe20000000800 */
[----:B------:R-:W-:Y:S01]  /*ab40*/  @!PT LDS RZ, [RZ] ;  /* 0x00000000fffff984 */ /* 0x000fe20000000800 */
[----:B------:R-:W-:Y:S01]  /*ab50*/  @!P6 LDGSTS.E.BYPASS.LTC128B.128 [R163+0x3000], desc[UR4][R152.64] ;  /* 0x0300000098a3efae */ /* 0x000fe2000b981a04 */
[----:B------:R-:W-:Y:S02]  /*ab60*/  IADD3 R158, PT, PT, R158, -0x1, RZ ;  /* 0xffffffff9e9e7810 */ /* 0x000fe40007ffe0ff */
[----:B------:R-:W-:Y:S02]  /*ab70*/  LOP3.LUT R135, R132, 0x8, RZ, 0xc0, !PT ;  /* 0x0000000884877812 */ /* 0x000fe400078ec0ff */
[----:B------:R-:W-:Y:S02]  /*ab80*/  ISETP.GT.AND P0, PT, R158, R149, PT ;  /* 0x000000959e00720c */ /* 0x000fe40003f04270 */
[----:B------:R-:W-:Y:S01]  /*ab90*/  LOP3.LUT R135, R135, 0xc0, R136, 0xf8, !PT ;  /* 0x000000c087877812 */ /* 0x000fe200078ef888 */
[----:B------:R-:W-:Y:S03]  /*aba0*/  @P6 STS.128 [R163+0x3000], RZ ;  /* 0x003000ffa3006388 */ /* 0x000fe60000000c00 */
[----:B------:R-:W-:Y:S02]  /*abb0*/  LOP3.LUT R135, R135, R0, RZ, 0x3c, !PT ;  /* 0x0000000087877212 */ /* 0x000fe400078e3cff */
[----:B------:R-:W-:Y:S02]  /*abc0*/  IADD3 R0, PT, PT, R116, R137, RZ ;  /* 0x0000008974007210 */ /* 0x000fe40007ffe0ff */
[----:B------:R-:W-:Y:S01]  /*abd0*/  LOP3.LUT R89, R90, R135, RZ, 0xfc, !PT ;  /* 0x000000875a597212 */ /* 0x000fe200078efcff */
[----:B------:R-:W-:Y:S03]  /*abe0*/  @P5 STS.128 [R163+0x3800], RZ ;  /* 0x003800ffa3005388 */ /* 0x000fe60000000c00 */
[----:B------:R-:W-:Y:S04]  /*abf0*/  LEA R117, R89, R134, 0x1 ;  /* 0x0000008659757211 */ /* 0x000fe800078e08ff */
[----:B------:R-:W-:Y:S01]  /*ac00*/  IADD3 R124, PT, PT, R117, R116, RZ ;  /* 0x00000074757c7210 */ /* 0x000fe20007ffe0ff */
        /* <DEDUP_REMOVED lines=15> */
[----:B------:R-:W1:Y:S04]  /*ad00*/  LD.E R170, desc[UR4][R2.64+0x18c] ;  /* 0x00018c0402aa7980 */ /* 0x000e68000c101900 */
[----:B------:R-:W2:Y:S08]  /*ad10*/  LDSM.16.M88.4 R92, [R137+0x1000] ;  /* 0x00100000895c783b */ /* 0x000eb00000000200 */
[----:B------:R-:W0:Y:S08]  /*ad20*/  LDGDEPBAR ;  /* 0x00000000000079af */ /* 0x000e300000000000 */
[----:B------:R-:W3:Y:S08]  /*ad30*/  LDSM.16.M88.4 R96, [R137+0x1400] ;  /* 0x001400008960783b */ /* 0x000ef00000000200 */
[----:B------:R-:W4:Y:S08]  /*ad40*/  LDSM.16.M88.4 R100, [R137+0x1800] ;  /* 0x001800008964783b */ /* 0x000f300000000200 */
        /* <DEDUP_REMOVED lines=9> */
[----:B------:R-:W-:Y:S01]  /*ade0*/  LDSM.16.M88.4 R124, [R124] ;  /* 0x000000007c7c783b */ /* 0x000fe20000000200 */
[C---:B----4-:R-:W-:Y:S07]  /*adf0*/  HMMA.16816.F32 R20, R88.reuse, R100, RZ ;  /* 0x000000645814723c */ /* 0x050fee00000018ff */
[----:B------:R-:W4:Y:S01]  /*ae00*/  LDSM.16.M88.4 R128, [R0+0x1000] ;  /* 0x001000000080783b */ /* 0x000f220000000200 */
[C---:B------:R-:W-:Y:S07]  /*ae10*/  HMMA.16816.F32 R24, R88.reuse, R102, RZ ;  /* 0x000000665818723c */ /* 0x040fee00000018ff */
[----:B------:R-:W-:Y:S01]  /*ae20*/  LDSM.16.M88.4 R92, [R0+0x1800] ;  /* 0x00180000005c783b */ /* 0x000fe20000000200 */
[C---:B-----5:R-:W-:Y:S08]  /*ae30*/  HMMA.16816.F32 R28, R88.reuse, R104, RZ ;  /* 0x00000068581c723c */ /* 0x060ff000000018ff */
        /* <DEDUP_REMOVED lines=8> */
[----:B------:R-:W-:Y:S01]  /*aec0*/  HMMA.16816.F32 R64, R88, R122, RZ ;  /* 0x0000007a5840723c */ /* 0x000fe200000018ff */
[----:B------:R-:W2:Y:S07]  /*aed0*/  LDSM.16.M88.4 R88, [R0+0x1400] ;  /* 0x001400000058783b */ /* 0x000eae0000000200 */
[C---:B----4-:R-:W-:Y:S08]  /*aee0*/  HMMA.16816.F32 R4, R124.reuse, R128, R4 ;  /* 0x000000807c04723c */ /* 0x050ff00000001804 */
        /* <DEDUP_REMOVED lines=229> */
.L_x_7099:
[----:B------:R-:W-:Y:S05]  /*bd40*/  BSYNC.RECONVERGENT B0 ;  /* 0x0000000000007941 */ /* 0x000fea0003800200 */
.L_x_7098:
        /* <DEDUP_REMOVED lines=29> */
.L_x_7097:
[----:B------:R-:W-:Y:S05]  /*bf20*/  BSYNC.RECONVERGENT B1 ;  /* 0x0000000000017941 */ /* 0x000fea0003800200 */
.L_x_7096:
[CC--:B------:R-:W-:Y:S01]  /*bf30*/  ISETP.GE.AND P1, PT, R160.reuse, R146.reuse, PT ;  /* 0x00000092a000720c */ /* 0x0c0fe20003f26270 */
[----:B------:R-:W3:Y:S01]  /*bf40*/  LD.E R21, desc[UR4][R2.64+0xdc] ;  /* 0x0000dc0402157980 */ /* 0x000ee2000c101900 */
[----:B------:R-:W-:Y:S01]  /*bf50*/  LOP3.LUT R135, R135, 0x120, R136, 0xf8, !PT ;  /* 0x0000012087877812 */ /* 0x000fe200078ef888 */
[----:B------:R-:W-:Y:S01]  /*bf60*/  VIADD R12, R160, 0xffffffe1 ;  /* 0xffffffe1a00c7836 */ /* 0x000fe20000000000 */
[----:B-1----:R-:W-:Y:S01]  /*bf70*/  FSEL R29, R234, -INF , P1 ;  /* 0xff800000ea1d7808 */ /* 0x002fe20000800000 */
[C---:B------:R-:W-:Y:S01]  /*bf80*/  VIADD R14, R160.reuse, 0xfffffff1 ;  /* 0xfffffff1a00e7836 */ /* 0x040fe20000000000 */
[CC--:B------:R-:W-:Y:S01]  /*bf90*/  ISETP.GE.AND P1, PT, R160.reuse, R145.reuse, PT ;  /* 0x00000091a000720c */ /* 0x0c0fe20003f26270 */
[C---:B------:R-:W-:Y:S02]  /*bfa0*/  VIADD R32, R160.reuse, 0x29 ;  /* 0x00000029a0207836 */ /* 0x040fe40000000000 */
[C---:B------:R-:W-:Y:S01]  /*bfb0*/  VIADD R33, R160.reuse, 0x30 ;  /* 0x00000030a0217836 */ /* 0x040fe20000000000 */
[----:B--2---:R-:W-:Y:S01]  /*bfc0*/  FSEL R9, R233, -INF , P1 ;  /* 0xff800000e9097808 */ /* 0x004fe20000800000 */
        /* <DEDUP_REMOVED lines=25> */
[----:B------:R-:W-:Y:S02]  /*c160*/  VIADD R7, R160, 0xffffffc1 ;  /* 0xffffffc1a0077836 */ /* 0x000fe40000000000 */
[----:B------:R-:W-:Y:S01]  /*c170*/  VIADD R159, R159, 0xffffff80 ;  /* 0xffffff809f9f7836 */ /* 0x000fe20000000000 */
[CC--:B------:R-:W-:Y:S02]  /*c180*/  ISETP.GE.AND P0, PT, R0.reuse, R146.reuse, PT ;  /* 0x000000920000720c */ /* 0x0c0fe40003f06270 */
        /* <DEDUP_REMOVED lines=21> */
[----:B------:R-:W-:Y:S02]  /*c2e0*/  ISETP.GE.AND P6, PT, R0, R148, PT ;  /* 0x000000940000720c */ /* 0x000fe40003fc6270 */
[----:B------:R-:W-:Y:S02]  /*c2f0*/  FSEL R194, R194, -INF , P0 ;  /* 0xff800000c2c27808 */ /* 0x000fe40000000000 */
[----:B------:R-:W-:Y:S02]  /*c300*/  ISETP.GE.AND P0, PT, R5, R145, PT ;  /* 0x000000910500720c */ /* 0x000fe40003f06270 */
        /* <DEDUP_REMOVED lines=44> */
[----:B------:R-:W-:Y:S02]  /*c5d0*/  FSEL R174, R174, -INF , !P4 ;  /* 0xff800000aeae7808 */ /* 0x000fe40006000000 */
[----:B------:R-:W-:Y:S02]  /*c5e0*/  FSEL R202, R202, -INF , P0 ;  /* 0xff800000caca7808 */ /* 0x000fe40000000000 */
[----:B------:R-:W-:Y:S02]  /*c5f0*/  ISETP.GE.AND P4, PT, R15, R148, PT ;  /* 0x000000940f00720c */ /* 0x000fe40003f86270 */
        /* <DEDUP_REMOVED lines=47> */
[----:B------:R-:W-:Y:S02]  /*c8f0*/  ISETP.GE.AND P1, PT, R160, R148, PT ;  /* 0x00000094a000720c */ /* 0x000fe40003f26270 */
[----:B------:R-:W-:Y:S02]  /*c900*/  FSEL R93, R225, -INF , P0 ;  /* 0xff800000e15d7808 */ /* 0x000fe40000000000 */
[-C--:B------:R-:W-:Y:S02]  /*c910*/  ISETP.GE.AND P0, PT, R38, R145.reuse, PT ;  /* 0x000000912600720c */ /* 0x080fe40003f06270 */
[----:B------:R-:W-:Y:S02]  /*c920*/  FSEL R29, R29, -INF , !P1 ;  /* 0xff8000001d1d7808 */ /* 0x000fe40004800000 */
[----:B------:R-:W-:Y:S02]  /*c930*/  ISETP.GE.AND P1, PT, R36, R146, PT ;  /* 0x000000922400720c */ /* 0x000fe40003f26270 */
[----:B------:R-:W-:Y:S02]  /*c940*/  FSEL R48, R232, -INF , P5 ;  /* 0xff800000e8307808 */ /* 0x000fe40002800000 */
[-C--:B------:R-:W-:Y:S02]  /*c950*/  ISETP.GE.AND P5, PT, R24, R145.reuse, PT ;  /* 0x000000911800720c */ /* 0x080fe40003fa6270 */
[----:B------:R-:W-:Y:S02]  /*c960*/  FSEL R91, R172, -INF , !P6 ;  /* 0xff800000ac5b7808 */ /* 0x000fe40007000000 */
[-C--:B------:R-:W-:Y:S02]  /*c970*/  ISETP.GE.AND P6, PT, R5, R148.reuse, PT ;  /* 0x000000940500720c */ /* 0x080fe40003fc6270 */
[----:B------:R-:W-:Y:S02]  /*c980*/  FSEL R125, R217, -INF , P5 ;  /* 0xff800000d97d7808 */ /* 0x000fe40002800000 */
[-C--:B------:R-:W-:Y:S02]  /*c990*/  ISETP.GE.AND P5, PT, R23, R145.reuse, PT ;  /* 0x000000911700720c */ /* 0x080fe40003fa6270 */
[----:B------:R-:W-:Y:S02]  /*c9a0*/  FSEL R61, R177, -INF , !P6 ;  /* 0xff800000b13d7808 */ /* 0x000fe40007000000 */
[-C--:B------:R-:W-:Y:S02]  /*c9b0*/  ISETP.GE.AND P6, PT, R8, R148.reuse, PT ;  /* 0x000000940800720c */ /* 0x080fe40003fc6270 */
[----:B------:R-:W-:Y:S02]  /*c9c0*/  FSEL R115, R220, -INF , P5 ;  /* 0xff800000dc737808 */ /* 0x000fe40002800000 */
        /* <DEDUP_REMOVED lines=8> */
[----:B------:R-:W-:Y:S02]  /*ca50*/  FSEL R65, R173, -INF , !P5 ;  /* 0xff800000ad417808 */ /* 0x000fe40006800000 */
[-C--:B------:R-:W-:Y:S02]  /*ca60*/  ISETP.GE.AND P5, PT, R4, R148.reuse, PT ;  /* 0x000000940400720c */ /* 0x080fe40003fa6270 */
[----:B------:R-:W-:Y:S02]  /*ca70*/  FSEL R47, R231, -INF , P1 ;  /* 0xff800000e72f7808 */ /* 0x000fe40000800000 */
[C---:B------:R-:W-:Y:S01]  /*ca80*/  ISETP.GE.AND P1, PT, R160.reuse, R147, PT ;  /* 0x00000093a000720c */ /* 0x040fe20003f26270 */
[----:B------:R-:W-:Y:S01]  /*ca90*/  VIADD R160, R160, 0xffffff80 ;  /* 0xffffff80a0a07836 */ /* 0x000fe20000000000 */
[----:B------:R-:W-:Y:S02]  /*caa0*/  FSEL R51, R180, -INF , !P5 ;  /* 0xff800000b4337808 */ /* 0x000fe40006800000 */
[-C--:B------:R-:W-:Y:S02]  /*cab0*/  ISETP.GE.AND P5, PT, R10, R148.reuse, PT ;  /* 0x000000940a00720c */ /* 0x080fe40003fa6270 */
[----:B------:R-:W-:Y:S02]  /*cac0*/  FSEL R9, R9, -INF , !P1 ;  /* 0xff80000009097808 */ /* 0x000fe40004800000 */
[----:B------:R-:W-:Y:S02]  /*cad0*/  FSEL R39, R186, -INF , !P5 ;  /* 0xff800000ba277808 */ /* 0x000fe40006800000 */
[----:B------:R-:W-:Y:S02]  /*cae0*/  ISETP.GE.AND P1, PT, R28, R145, PT ;  /* 0x000000911c00720c */ /* 0x000fe40003f26270 */
[----:B------:R-:W-:Y:S02]  /*caf0*/  ISETP.GE.AND P5, PT, R6, R147, PT ;  /* 0x000000930600720c */ /* 0x000fe40003fa6270 */
[----:B------:R-:W-:Y:S02]  /*cb00*/  FSEL R101, R223, -INF , P1 ;  /* 0xff800000df657808 */ /* 0x000fe40000800000 */
[----:B------:R-:W-:Y:S02]  /*cb10*/  ISETP.GE.AND P1, PT, R34, R145, PT ;  /* 0x000000912200720c */ /* 0x000fe40003f26270 */
        /* <DEDUP_REMOVED lines=78> */
[CC--:B------:R-:W-:Y:S02]  /*d000*/  ISETP.GE.AND P1, PT, R32.reuse, R148.reuse, PT ;  /* 0x000000942000720c */ /* 0x0c0fe40003f26270 */
        /* <DEDUP_REMOVED lines=54> */
[----:B-1----:R-:W-:Y:S03]  /*d370*/  FMNMX.FTZ R15, R4, R5, !PT ;  /* 0x00000005040f7209 */ /* 0x002fe60007810000 */
[----:B------:R-:W1:Y:S08]  /*d380*/  SHFL.BFLY PT, R0, R7, 0x2, 0x1f ;  /* 0x0c401f0007007f89 */ /* 0x000e7000000e0000 */
[----:B------:R-:W2:Y:S01]  /*d390*/  SHFL.BFLY PT, R20, R15, 0x1, 0x1f ;  /* 0x0c201f000f147f89 */ /* 0x000ea200000e0000 */
[----:B-1----:R-:W-:Y:S02]  /*d3a0*/  FMNMX.FTZ R5, R7, R0, !PT ;  /* 0x0000000007057209 */ /* 0x002fe40007810000 */
[----:B--2---:R-:W-:Y:S05]  /*d3b0*/  FMNMX.FTZ R20, R15, R20, !PT ;  /* 0x000000140f147209 */ /* 0x004fea0007810000 */
[----:B------:R-:W1:Y:S01]  /*d3c0*/  SHFL.BFLY PT, R0, R5, 0x1, 0x1f ;  /* 0x0c201f0005007f89 */ /* 0x000e6200000e0000 */
[C---:B------:R-:W-:Y:S01]  /*d3d0*/  FSETP.NEU.FTZ.AND P1, PT, R20.reuse, -INF , PT ;  /* 0xff8000001400780b */ /* 0x040fe20003f3d000 */
[----:B---3--:R-:W-:Y:S03]  /*d3e0*/  FMUL.FTZ R50, R21, R20 ;  /* 0x0000001415327220 */ /* 0x008fe60000410000 */
        /* <DEDUP_REMOVED lines=8> */
[-C--:B------:R-:W-:Y:S01]  /*d470*/  FFMA.FTZ R65, R45, R21.reuse, -R50 ;  /* 0x000000152d417223 */ /* 0x080fe20000010832 */
[----:B------:R-:W-:Y:S01]  /*d480*/  MUFU.EX2 R92, R92 ;  /* 0x0000005c005c7308 */ /* 0x000fe20000000800 */
[----:B------:R-:W-:Y:S02]  /*d490*/  IMAD R45, R135, 0x2, R134 ;  /* 0x00000002872d7824 */ /* 0x000fe400078e0286 */
[-CC-:B------:R-:W-:Y:S01]  /*d4a0*/  FFMA.FTZ R52, R29, R21.reuse, -R50.reuse ;  /* 0x000000151d347223 */ /* 0x180fe20000010832 */
[-CC-:B------:R-:W-:Y:S01]  /*d4b0*/  FFMA.FTZ R96, R49, R21.reuse, -R50.reuse ;  /* 0x0000001531607223 */ /* 0x180fe20000010832 */
[-CC-:B------:R-:W-:Y:S01]  /*d4c0*/  FFMA.FTZ R49, R11, R21.reuse, -R50.reuse ;  /* 0x000000150b317223 */ /* 0x180fe20000010832 */
[----:B------:R-:W-:Y:S01]  /*d4d0*/  VIADD R44, R45, 0x3020 ;  /* 0x000030202d2c7836 */ /* 0x000fe20000000000 */
[----:B------:R-:W-:Y:S01]  /*d4e0*/  LDSM.16.MT88.4 R36, [R45+0x3400] ;  /* 0x003400002d24783b */ /* 0x000fe20000004200 */
[----:B-1----:R-:W-:Y:S02]  /*d4f0*/  FMNMX.FTZ R0, R5, R0, !PT ;  /* 0x0000000005007209 */ /* 0x002fe40007810000 */
[----:B------:R-:W-:Y:S01]  /*d500*/  MUFU.EX2 R104, R104 ;  /* 0x0000006800687308 */ /* 0x000fe20000000800 */
[-CC-:B------:R-:W-:Y:S01]  /*d510*/  FFMA.FTZ R106, R91, R21.reuse, -R50.reuse ;  /* 0x000000155b6a7223 */ /* 0x180fe20000010832 */
[-CC-:B------:R-:W-:Y:S01]  /*d520*/  FFMA.FTZ R111, R63, R21.reuse, -R50.reuse ;  /* 0x000000153f6f7223 */ /* 0x180fe20000010832 */
[C---:B------:R-:W-:Y:S01]  /*d530*/  FSETP.NEU.FTZ.AND P0, PT, R0.reuse, -INF , PT ;  /* 0xff8000000000780b */ /* 0x040fe20003f1d000 */
[----:B------:R-:W-:Y:S01]  /*d540*/  FMUL.FTZ R46, R21, R0 ;  /* 0x00000000152e7220 */ /* 0x000fe20000410000 */
[-CC-:B------:R-:W-:Y:S01]  /*d550*/  FFMA.FTZ R100, R61, R21.reuse, -R50.reuse ;  /* 0x000000153d647223 */ /* 0x180fe20000010832 */
[----:B------:R-:W-:Y:S01]  /*d560*/  FMUL.FTZ R5, R21, R6 ;  /* 0x0000000615057220 */ /* 0x000fe20000410000 */
[----:B------:R-:W-:Y:S03]  /*d570*/  FSEL R4, R0, RZ, P0 ;  /* 0x000000ff00047208 */ /* 0x000fe60000000000 */
[----:B------:R-:W1:Y:S01]  /*d580*/  MUFU.EX2 R106, R106 ;  /* 0x0000006a006a7308 */ /* 0x000e620000000800 */
[----:B------:R-:W-:Y:S01]  /*d590*/  FSEL R46, R46, RZ, P0 ;  /* 0x000000ff2e2e7208 */ /* 0x000fe20000000000 */
[-CC-:B------:R-:W-:Y:S01]  /*d5a0*/  FFMA.FTZ R109, R51, R21.reuse, -R50.reuse ;  /* 0x00000015336d7223 */ /* 0x180fe20000010832 */
[-CC-:B------:R-:W-:Y:S01]  /*d5b0*/  FFMA.FTZ R54, R67, R21.reuse, -R50.reuse ;  /* 0x0000001543367223 */ /* 0x180fe20000010832 */
[----:B------:R-:W-:Y:S01]  /*d5c0*/  FADD.FTZ R4, -R4, R85 ;  /* 0x0000005504047221 */ /* 0x000fe20000010100 */
[-C--:B------:R-:W-:Y:S01]  /*d5d0*/  FFMA.FTZ R57, R57, R21.reuse, -R50 ;  /* 0x0000001539397223 */ /* 0x080fe20000010832 */
[-CC-:B------:R-:W-:Y:S01]  /*d5e0*/  FFMA.FTZ R53, R13, R21.reuse, -R46.reuse ;  /* 0x000000150d357223 */ /* 0x180fe2000001082e */
[-C--:B------:R-:W-:Y:S03]  /*d5f0*/  FFMA.FTZ R107, R99, R21.reuse, -R46 ;  /* 0x00000015636b7223 */ /* 0x080fe6000001082e */
[----:B------:R-:W-:Y:S01]  /*d600*/  MUFU.EX2 R111, R111 ;  /* 0x0000006f006f7308 */ /* 0x000fe20000000800 */
[----:B------:R-:W2:Y:S01]  /*d610*/  LDSM.16.MT88.4 R12, [R45+0x3000] ;  /* 0x003000002d0c783b */ /* 0x000ea20000004200 */
[-C--:B------:R-:W-:Y:S01]  /*d620*/  FFMA.FTZ R99, R41, R21.reuse, -R50 ;  /* 0x0000001529637223 */ /* 0x080fe20000010832 */
[-C--:B------:R-:W-:Y:S01]  /*d630*/  FFMA.FTZ R98, R97, R21.reuse, -R46 ;  /* 0x0000001561627223 */ /* 0x080fe2000001082e */
[-C--:B------:R-:W-:Y:S01]  /*d640*/  FFMA.FTZ R97, R35, R21.reuse, -R50 ;  /* 0x0000001523617223 */ /* 0x080fe20000010832 */
[----:B------:R-:W-:Y:S01]  /*d650*/  FMUL.FTZ R7, R21, R4 ;  /* 0x0000000415077220 */ /* 0x000fe20000410000 */
[----:B------:R-:W-:Y:S02]  /*d660*/  VIADD R4, R45, 0x3000 ;  /* 0x000030002d047836 */ /* 0x000fe40000000000 */
[-CC-:B------:R-:W-:Y:S02]  /*d670*/  FFMA.FTZ R62, R9, R21.reuse, -R46.reuse ;  /* 0x00000015093e7223 */ /* 0x180fe4000001082e */
[----:B------:R-:W3:Y:S01]  /*d680*/  MUFU.EX2 R100, R100 ;  /* 0x0000006400647308 */ /* 0x000ee20000000800 */
[----:B-1----:R-:W-:Y:S01]  /*d690*/  F2FP.F16.F32.PACK_AB R28, R104, R106 ;  /* 0x0000006a681c723e */ /* 0x002fe200000000ff */
[----:B------:R-:W-:Y:S02]  /*d6a0*/  @P2 VIADD R44, R4, 0xffffffe0 ;  /* 0xffffffe0042c2836 */ /* 0x000fe40000000000 */
[-CC-:B------:R-:W-:Y:S01]  /*d6b0*/  FFMA.FTZ R26, R187, R21.reuse, -R46.reuse ;  /* 0x00000015bb1a7223 */ /* 0x180fe2000001082e */
[-CC-:B------:R-:W-:Y:S01]  /*d6c0*/  FFMA.FTZ R67, R19, R21.reuse, -R46.reuse ;  /* 0x0000001513437223 */ /* 0x180fe2000001082e */
[-CC-:B------:R-:W-:Y:S01]  /*d6d0*/  FFMA.FTZ R91, R189, R21.reuse, -R46.reuse ;  /* 0x00000015bd5b7223 */ /* 0x180fe2000001082e */
[-CC-:B------:R-:W-:Y:S01]  /*d6e0*/  FFMA.FTZ R88, R191, R21.reuse, -R46.reuse ;  /* 0x00000015bf587223 */ /* 0x180fe2000001082e */
[----:B------:R-:W1:Y:S02]  /*d6f0*/  LDSM.16.MT88.4 R32, [R44] ;  /* 0x000000002c20783b */ /* 0x000e640000004200 */
[----:B------:R-:W-:Y:S01]  /*d700*/  MUFU.EX2 R107, R107 ;  /* 0x0000006b006b7308 */ /* 0x000fe20000000800 */
[-CC-:B------:R-:W-:Y:S01]  /*d710*/  FFMA.FTZ R64, R193, R21.reuse, -R46.reuse ;  /* 0x00000015c1407223 */ /* 0x180fe2000001082e */
[-CC-:B------:R-:W-:Y:S01]  /*d720*/  FFMA.FTZ R63, R195, R21.reuse, -R46.reuse ;  /* 0x00000015c33f7223 */ /* 0x180fe2000001082e */
[-CC-:B------:R-:W-:Y:S01]  /*d730*/  FFMA.FTZ R61, R197, R21.reuse, -R46.reuse ;  /* 0x00000015c53d7223 */ /* 0x180fe2000001082e */
[-CC-:B------:R-:W-:Y:S01]  /*d740*/  FFMA.FTZ R113, R174, R21.reuse, -R46.reuse ;  /* 0x00000015ae717223 */ /* 0x180fe2000001082e */
[-CC-:B------:R-:W-:Y:S01]  /*d750*/  FFMA.FTZ R102, R95, R21.reuse, -R46.reuse ;  /* 0x000000155f667223 */ /* 0x180fe2000001082e */
[--C-:B------:R-:W-:Y:S01]  /*d760*/  FFMA.FTZ R103, R103, R21, -R46.reuse ;  /* 0x0000001567677223 */ /* 0x100fe2000001082e */
[----:B------:R-:W4:Y:S03]  /*d770*/  LDSM.16.MT88.4 R40, [R44+0x400] ;  /* 0x000400002c28783b */ /* 0x000f260000004200 */
[----:B------:R-:W5:Y:S01]  /*d780*/  MUFU.EX2 R98, R98 ;  /* 0x0000006200627308 */ /* 0x000f620000000800 */
[----:B---3--:R-:W-:Y:S01]  /*d790*/  F2FP.F16.F32.PACK_AB R30, R100, R111 ;  /* 0x0000006f641e723e */ /* 0x008fe200000000ff */
[-CC-:B------:R-:W-:Y:S01]  /*d7a0*/  FFMA.FTZ R94, R213, R21.reuse, -R46.reuse ;  /* 0x00000015d55e7223 */ /* 0x180fe2000001082e */
        /* <DEDUP_REMOVED lines=12> */
[--C-:B------:R-:W-:Y:S03]  /*d870*/  FFMA.FTZ R93, R93, R21, -R46.reuse ;  /* 0x000000155d5d7223 */ /* 0x100fe6000001082e */
[----:B------:R-:W3:Y:S01]  /*d880*/  MUFU.EX2 R102, R102 ;  /* 0x0000006600667308 */ /* 0x000ee20000000800 */
[----:B-----5:R-:W-:Y:S01]  /*d890*/  F2FP.F16.F32.PACK_AB R31, R98, R107 ;  /* 0x0000006b621f723e */ /* 0x020fe200000000ff */
[--C-:B------:R-:W-:Y:S01]  /*d8a0*/  FFMA.FTZ R55, R55, R21, -R46.reuse ;  /* 0x0000001537377223 */ /* 0x100fe2000001082e */
[----:B------:R-:W-:Y:S01]  /*d8b0*/  ISETP.GT.AND P0, PT, R158, R149, PT ;  /* 0x000000959e00720c */ /* 0x000fe20003f04270 */
[--C-:B------:R-:W-:Y:S06]  /*d8c0*/  FFMA.FTZ R23, R23, R21, -R46.reuse ;  /* 0x0000001517177223 */ /* 0x100fec000001082e */
[----:B------:R-:W5:Y:S10]  /*d8d0*/  MUFU.EX2 R25, R5 ;  /* 0x0000000500197308 */ /* 0x000f740000000800 */
[----:B------:R-:W2:Y:S01]  /*d8e0*/  MUFU.EX2 R24, R7 ;  /* 0x0000000700187308 */ /* 0x000ea20000000800 */
[----:B---3--:R-:W-:Y:S09]  /*d8f0*/  F2FP.F16.F32.PACK_AB R29, R102, R113 ;  /* 0x00000071661d723e */ /* 0x008ff200000000ff */
[----:B------:R-:W-:Y:S01]  /*d900*/  MUFU.EX2 R109, R109 ;  /* 0x0000006d006d7308 */ /* 0x000fe20000000800 */
[C---:B-----5:R-:W-:Y:S01]  /*d910*/  FMUL.FTZ R8, R25.reuse, R76 ;  /* 0x0000004c19087220 */ /* 0x060fe20000410000 */
[C---:B------:R-:W-:Y:S01]  /*d920*/  FMUL.FTZ R9, R25.reuse, R77 ;  /* 0x0000004d19097220 */ /* 0x040fe20000410000 */
[C---:B------:R-:W-:Y:S01]  /*d930*/  FMUL.FTZ R16, R25.reuse, R68 ;  /* 0x0000004419107220 */ /* 0x040fe20000410000 */
[C---:B------:R-:W-:Y:S01]  /*d940*/  FMUL.FTZ R4, R25.reuse, R80 ;  /* 0x0000005019047220 */ /* 0x040fe20000410000 */
[----:B------:R-:W-:Y:S01]  /*d950*/  FMUL.FTZ R5, R25, R81 ;  /* 0x0000005119057220 */ /* 0x000fe20000410000 */
[----:B------:R-:W-:Y:S01]  /*d960*/  FFMA.FTZ R68, R179, R21, -R46 ;  /* 0x00000015b3447223 */ /* 0x000fe2000001082e */
[----:B------:R-:W-:Y:S03]  /*d970*/  FFMA.FTZ R106, R25, R164, R106 ;  /* 0x000000a4196a7223 */ /* 0x000fe6000001006a */
[----:B------:R-:W3:Y:S01]  /*d980*/  MUFU.EX2 R96, R96 ;  /* 0x0000006000607308 */ /* 0x000ee20000000800 */
[C---:B--2---:R-:W-:Y:S01]  /*d990*/  FMUL.FTZ R10, R24.reuse, R78 ;  /* 0x0000004e180a7220 */ /* 0x044fe20000410000 */
[C---:B------:R-:W-:Y:S01]  /*d9a0*/  FMUL.FTZ R11, R24.reuse, R79 ;  /* 0x0000004f180b7220 */ /* 0x040fe20000410000 */
[C---:B------:R-:W-:Y:S01]  /*d9b0*/  FMUL.FTZ R18, R24.reuse, R70 ;  /* 0x0000004618127220 */ /* 0x040fe20000410000 */
[C---:B------:R-:W-:Y:S01]  /*d9c0*/  FMUL.FTZ R19, R24.reuse, R71 ;  /* 0x0000004718137220 */ /* 0x040fe20000410000 */
[C---:B------:R-:W-:Y:S01]  /*d9d0*/  FMUL.FTZ R6, R24.reuse, R82 ;  /* 0x0000005218067220 */ /* 0x040fe20000410000 */
[C---:B------:R-:W-:Y:S01]  /*d9e0*/  FMUL.FTZ R7, R24.reuse, R83 ;  /* 0x0000005318077220 */ /* 0x040fe20000410000 */
[--C-:B------:R-:W-:Y:S03]  /*d9f0*/  FFMA.FTZ R71, R183, R21, -R50.reuse ;  /* 0x00000015b7477223 */ /* 0x100fe60000010832 */
[----:B------:R-:W-:Y:S01]  /*da00*/  MUFU.EX2 R103, R103 ;  /* 0x0000006700677308 */ /* 0x000fe20000000800 */
[C---:B------:R-:W-:Y:S01]  /*da10*/  FFMA.FTZ R113, R24.reuse, R171, R113 ;  /* 0x000000ab18717223 */ /* 0x040fe20000010071 */
[-CC-:B------:R-:W-:Y:S01]  /*da20*/  FFMA.FTZ R70, R177, R21.reuse, -R50.reuse ;  /* 0x00000015b1467223 */ /* 0x180fe20000010832 */
[-CC-:B------:R-:W-:Y:S01]  /*da30*/  FFMA.FTZ R81, R131, R21.reuse, -R50.reuse ;  /* 0x0000001583517223 */ /* 0x180fe20000010832 */
[--C-:B------:R-:W-:Y:S01]  /*da40*/  FFMA.FTZ R80, R129, R21, -R50.reuse ;  /* 0x0000001581507223 */ /* 0x100fe20000010832 */
[C---:B------:R-:W-:Y:S05]  /*da50*/  HMMA.16816.F32 R4, R28.reuse, R12, R4 ;  /* 0x0000000c1c04723c */ /* 0x040fea0000001804 */
[----:B------:R-:W2:Y:S01]  /*da60*/  MUFU.EX2 R94, R94 ;  /* 0x0000005e005e7308 */ /* 0x000ea20000000800 */
[C---:B------:R-:W-:Y:S01]  /*da70*/  FMUL.FTZ R12, R25.reuse, R72 ;  /* 0x00000048190c7220 */ /* 0x040fe20000410000 */
[----:B------:R-:W-:Y:S01]  /*da80*/  FMUL.FTZ R13, R25, R73 ;  /* 0x00000049190d7220 */ /* 0x000fe20000410000 */
[----:B------:R-:W-:Y:S01]  /*da90*/  FFMA.FTZ R72, R17, R21, -R50 ;  /* 0x0000001511487223 */ /* 0x000fe20000010832 */
[C---:B------:R-:W-:Y:S06]  /*daa0*/  HMMA.16816.F32 R8, R28.reuse, R14, R8 ;  /* 0x0000000e1c08723c */ /* 0x040fec0000001808 */
[----:B------:R-:W5:Y:S01]  /*dab0*/  MUFU.EX2 R99, R99 ;  /* 0x0000006300637308 */ /* 0x000f620000000800 */
[C---:B------:R-:W-:Y:S01]  /*dac0*/  FMUL.FTZ R14, R24.reuse, R74 ;  /* 0x0000004a180e7220 */ /* 0x040fe20000410000 */
[----:B------:R-:W-:Y:S01]  /*dad0*/  FMUL.FTZ R15, R24, R75 ;  /* 0x0000004b180f7220 */ /* 0x000fe20000410000 */
[----:B------:R-:W-:Y:S01]  /*dae0*/  FMUL.FTZ R17, R25, R69 ;  /* 0x0000004519117220 */ /* 0x000fe20000410000 */
[-C--:B------:R-:W-:Y:S01]  /*daf0*/  FFMA.FTZ R69, R181, R21.reuse, -R46 ;  /* 0x00000015b5457223 */ /* 0x080fe2000001082e */
[-C--:B------:R-:W-:Y:S01]  /*db00*/  FFMA.FTZ R73, R175, R21.reuse, -R50 ;  /* 0x00000015af497223 */ /* 0x080fe20000010832 */
[-CC-:B------:R-:W-:Y:S01]  /*db10*/  FFMA.FTZ R75, R173, R21.reuse, -R46.reuse ;  /* 0x00000015ad4b7223 */ /* 0x180fe2000001082e */
[-CC-:B------:R-:W-:Y:S03]  /*db20*/  FFMA.FTZ R74, R137, R21.reuse, -R46.reuse ;  /* 0x00000015894a7223 */ /* 0x180fe6000001082e */
[----:B------:R-:W-:Y:S01]  /*db30*/  MUFU.EX2 R95, R95 ;  /* 0x0000005f005f7308 */ /* 0x000fe20000000800 */
[C---:B-1----:R-:W-:Y:S03]  /*db40*/  HMMA.16816.F32 R12, R28.reuse, R32, R12 ;  /* 0x000000201c0c723c */ /* 0x042fe6000000180c */
[-CC-:B------:R-:W-:Y:S01]  /*db50*/  FFMA.FTZ R82, R127, R21.reuse, -R46.reuse ;  /* 0x000000157f527223 */ /* 0x180fe2000001082e */
[----:B------:R-:W-:Y:S01]  /*db60*/  FFMA.FTZ R83, R125, R21, -R46 ;  /* 0x000000157d537223 */ /* 0x000fe2000001082e */
[----:B------:R-:W-:Y:S01]  /*db70*/  FADD.FTZ R102, R102, R113 ;  /* 0x0000007166667221 */ /* 0x000fe20000010000 */
[----:B------:R-:W-:Y:S03]  /*db80*/  FADD.FTZ R106, R104, R106 ;  /* 0x0000006a686a7221 */ /* 0x000fe60000010000 */
[----:B------:R-:W1:Y:S01]  /*db90*/  MUFU.EX2 R26, R26 ;  /* 0x0000001a001a7308 */ /* 0x000e620000000800 */
[----:B------:R-:W-:Y:S01]  /*dba0*/  HMMA.16816.F32 R16, R28, R34, R16 ;  /* 0x000000221c10723c */ /* 0x000fe20000001810 */
[----:B------:R-:W4:Y:S02]  /*dbb0*/  LDSM.16.MT88.4 R32, [R45+0x3800] ;  /* 0x003800002d20783b */ /* 0x000f240000004200 */
[----:B---3--:R-:W-:Y:S01]  /*dbc0*/  F2FP.F16.F32.PACK_AB R28, R96, R109 ;  /* 0x0000006d601c723e */ /* 0x008fe200000000ff */
[----:B------:R-:W-:Y:S01]  /*dbd0*/  FADD.FTZ R107, R107, R102 ;  /* 0x000000666b6b7221 */ /* 0x000fe20000010000 */
[----:B--2---:R-:W-:Y:S01]  /*dbe0*/  F2FP.F16.F32.PACK_AB R29, R94, R103 ;  /* 0x000000675e1d723e */ /* 0x004fe200000000ff */
[----:B------:R-:W-:Y:S03]  /*dbf0*/  FADD.FTZ R111, R111, R106 ;  /* 0x0000006a6f6f7221 */ /* 0x000fe60000010000 */
[----:B------:R-:W-:Y:S01]  /*dc00*/  MUFU.EX2 R97, R97 ;  /* 0x0000006100617308 */ /* 0x000fe20000000800 */
[----:B-----5:R-:W-:Y:S01]  /*dc10*/  F2FP.F16.F32.PACK_AB R30, R92, R99 ;  /* 0x000000635c1e723e */ /* 0x020fe200000000ff */
[----:B------:R-:W-:Y:S01]  /*dc20*/  FADD.FTZ R24, R98, R107 ;  /* 0x0000006b62187221 */ /* 0x000fe20000010000 */
[----:B------:R-:W-:Y:S03]  /*dc30*/  FADD.FTZ R100, R100, R111 ;  /* 0x0000006f64647221 */ /* 0x000fe60000010000 */
[----:B------:R-:W-:Y:S01]  /*dc40*/  FADD.FTZ R103, R103, R24 ;  /* 0x0000001867677221 */ /* 0x000fe20000010000 */
[----:B------:R-:W-:Y:S03]  /*dc50*/  FADD.FTZ R109, R109, R100 ;  /* 0x000000646d6d7221 */ /* 0x000fe60000010000 */
        /* <DEDUP_REMOVED lines=8> */
[----:B------:R-:W-:Y:S01]  /*dce0*/  FADD.FTZ R76, R26, R95 ;  /* 0x0000005f1a4c7221 */ /* 0x000fe20000010000 */
[----:B------:R-:W-:Y:S05]  /*dcf0*/  FADD.FTZ R92, R92, R99 ;  /* 0x000000635c5c7221 */ /* 0x000fea0000010000 */
[----:B------:R-:W2:Y:S01]  /*dd00*/  MUFU.EX2 R88, R88 ;  /* 0x0000005800587308 */ /* 0x000ea20000000800 */
[C---:B------:R-:W-:Y:S01]  /*dd10*/  HMMA.16816.F32 R8, R28.reuse, R38, R8 ;  /* 0x000000261c08723c */ /* 0x040fe20000001808 */
[----:B------:R-:W3:Y:S08]  /*dd20*/  LDSM.16.MT88.4 R36, [R44+0x800] ;  /* 0x000800002c24783b */ /* 0x000ef00000004200 */
[----:B------:R-:W-:Y:S01]  /*dd30*/  MUFU.EX2 R66, R66 ;  /* 0x0000004200427308 */ /* 0x000fe20000000800 */
[----:B-1----:R-:W-:Y:S01]  /*dd40*/  FADD.FTZ R77, R91, R76 ;  /* 0x0000004c5b4d7221 */ /* 0x002fe20000010000 */
[C---:B----4-:R-:W-:Y:S08]  /*dd50*/  HMMA.16816.F32 R12, R28.reuse, R40, R12 ;  /* 0x000000281c0c723c */ /* 0x050ff0000000180c */
[----:B------:R-:W1:Y:S01]  /*dd60*/  MUFU.EX2 R65, R65 ;  /* 0x0000004100417308 */ /* 0x000e620000000800 */
[----:B--2---:R-:W-:Y:S01]  /*dd70*/  FADD.FTZ R77, R88, R77 ;  /* 0x0000004d584d7221 */ /* 0x004fe20000010000 */
[----:B------:R-:W-:Y:S01]  /*dd80*/  HMMA.16816.F32 R16, R28, R42, R16 ;  /* 0x0000002a1c10723c */ /* 0x000fe20000001810 */
[----:B------:R-:W2:Y:S02]  /*dd90*/  LDSM.16.MT88.4 R40, [R45+0x3c00] ;  /* 0x003c00002d28783b */ /* 0x000ea40000004200 */
[----:B------:R-:W-:Y:S01]  /*dda0*/  F2FP.F16.F32.PACK_AB R28, R90, R97 ;  /* 0x000000615a1c723e */ /* 0x000fe200000000ff */
[----:B------:R-:W-:Y:S01]  /*ddb0*/  FADD.FTZ R97, R97, R92 ;  /* 0x0000005c61617221 */ /* 0x000fe20000010000 */
[----:B------:R-:W-:Y:S03]  /*ddc0*/  F2FP.F16.F32.PACK_AB R29, R88, R91 ;  /* 0x0000005b581d723e */ /* 0x000fe600000000ff */
[----:B------:R-:W-:Y:S01]  /*ddd0*/  MUFU.EX2 R64, R64 ;  /* 0x0000004000407308 */ /* 0x000fe20000000800 */
[----:B------:R-:W-:Y:S09]  /*dde0*/  FADD.FTZ R97, R90, R97 ;  /* 0x000000615a617221 */ /* 0x000ff20000010000 */
[----:B------:R-:W4:Y:S01]  /*ddf0*/  MUFU.EX2 R63, R63 ;  /* 0x0000003f003f7308 */ /* 0x000f220000000800 */
[C---:B-1----:R-:W-:Y:S01]  /*de00*/  F2FP.F16.F32.PACK_AB R30, R65.reuse, R66 ;  /* 0x00000042411e723e */ /* 0x042fe200000000ff */
[----:B------:R-:W-:Y:S04]  /*de10*/  FADD.FTZ R66, R66, R97 ;  /* 0x0000006142427221 */ /* 0x000fe80000010000 */
[----:B------:R-:W-:Y:S04]  /*de20*/  FADD.FTZ R65, R65, R66 ;  /* 0x0000004241417221 */ /* 0x000fe80000010000 */
[----:B------:R-:W-:Y:S10]  /*de30*/  MUFU.EX2 R60, R60 ;  /* 0x0000003c003c7308 */ /* 0x000ff40000000800 */
[----:B------:R-:W1:Y:S01]  /*de40*/  MUFU.EX2 R57, R57 ;  /* 0x0000003900397308 */ /* 0x000e620000000800 */
[----:B----4-:R-:W-:Y:S09]  /*de50*/  F2FP.F16.F32.PACK_AB R31, R63, R64 ;  /* 0x000000403f1f723e */ /* 0x010ff200000000ff */
[----:B------:R-:W-:Y:S01]  /*de60*/  MUFU.EX2 R61, R61 ;  /* 0x0000003d003d7308 */ /* 0x000fe20000000800 */
[C---:B------:R-:W-:Y:S09]  /*de70*/  HMMA.16816.F32 R4, R28.reuse, R32, R4 ;  /* 0x000000201c04723c */ /* 0x040ff20000001804 */
[----:B------:R-:W4:Y:S01]  /*de80*/  MUFU.EX2 R56, R56 ;  /* 0x0000003800387308 */ /* 0x000f220000000800 */
[C---:B------:R-:W-:Y:S01]  /*de90*/  HMMA.16816.F32 R8, R28.reuse, R34, R8 ;  /* 0x000000221c08723c */ /* 0x040fe20000001808 */
[----:B------:R-:W5:Y:S08]  /*dea0*/  LDSM.16.MT88.4 R32, [R44+0xc00] ;  /* 0x000c00002c20783b */ /* 0x000f700000004200 */
[----:B------:R-:W-:Y:S01]  /*deb0*/  MUFU.EX2 R54, R54 ;  /* 0x0000003600367308 */ /* 0x000fe20000000800 */
[C---:B---3--:R-:W-:Y:S09]  /*dec0*/  HMMA.16816.F32 R12, R28.reuse, R36, R12 ;  /* 0x000000241c0c723c */ /* 0x048ff2000000180c */
[----:B------:R-:W3:Y:S01]  /*ded0*/  MUFU.EX2 R51, R51 ;  /* 0x0000003300337308 */ /* 0x000ee20000000800 */
[----:B------:R-:W-:Y:S01]  /*dee0*/  HMMA.16816.F32 R16, R28, R38, R16 ;  /* 0x000000261c10723c */ /* 0x000fe20000001810 */
[----:B------:R-:W5:Y:S02]  /*def0*/  LDSM.16.MT88.4 R36, [R45+0x4000] ;  /* 0x004000002d24783b */ /* 0x000f640000004200 */
[C---:B-1----:R-:W-:Y:S01]  /*df00*/  F2FP.F16.F32.PACK_AB R28, R57.reuse, R60 ;  /* 0x0000003c391c723e */ /* 0x042fe200000000ff */
[----:B------:R-:W-:Y:S01]  /*df10*/  FADD.FTZ R60, R60, R65 ;  /* 0x000000413c3c7221 */ /* 0x000fe20000010000 */
[----:B----4-:R-:W-:Y:S04]  /*df20*/  F2FP.F16.F32.PACK_AB R29, R56, R61 ;  /* 0x0000003d381d723e */ /* 0x010fe800000000ff */
        /* <DEDUP_REMOVED lines=40> */
[----:B------:R-:W-:Y:S01]  /*e1b0*/  FFMA.FTZ R40, R27, R21, -R50 ;  /* 0x000000151b287223 */ /* 0x000fe20000010832 */
[----:B------:R-:W-:Y:S05]  /*e1c0*/  FADD.FTZ R70, R73, R70 ;  /* 0x0000004649467221 */ /* 0x000fea0000010000 */
[----:B------:R-:W2:Y:S01]  /*e1d0*/  MUFU.EX2 R80, R80 ;  /* 0x0000005000507308 */ /* 0x000ea20000000800 */
[----:B------:R-:W-:Y:S01]  /*e1e0*/  HMMA.16816.F32 R16, R28, R42, R16 ;  /* 0x0000002a1c10723c */ /* 0x000fe20000001810 */
[----:B------:R-:W3:Y:S02]  /*e1f0*/  LDSM.16.MT88.4 R28, [R45+0x4800] ;  /* 0x004800002d1c783b */ /* 0x000ee40000004200 */
[----:B-1----:R-:W-:Y:S01]  /*e200*/  F2FP.F16.F32.PACK_AB R25, R74, R75 ;  /* 0x0000004b4a19723e */ /* 0x002fe200000000ff */
[-C--:B------:R-:W-:Y:S01]  /*e210*/  FFMA.FTZ R42, R59, R21.reuse, -R46 ;  /* 0x000000153b2a7223 */ /* 0x080fe2000001082e */
[-C--:B------:R-:W-:Y:S01]  /*e220*/  FFMA.FTZ R43, R89, R21.reuse, -R50 ;  /* 0x00000015592b7223 */ /* 0x080fe20000010832 */
[----:B------:R-:W-:Y:S03]  /*e230*/  FFMA.FTZ R46, R22, R21, -R46 ;  /* 0x00000015162e7223 */ /* 0x000fe6000001082e */
[----:B------:R-:W-:Y:S10]  /*e240*/  MUFU.EX2 R82, R82 ;  /* 0x0000005200527308 */ /* 0x000ff40000000800 */
[----:B------:R-:W1:Y:S01]  /*e250*/  MUFU.EX2 R83, R83 ;  /* 0x0000005300537308 */ /* 0x000e620000000800 */
[----:B--2---:R-:W-:Y:S01]  /*e260*/  F2FP.F16.F32.PACK_AB R26, R80, R81 ;  /* 0x00000051501a723e */ /* 0x004fe200000000ff */
[----:B------:R-:W-:Y:S08]  /*e270*/  FADD.FTZ R81, R81, R70 ;  /* 0x0000004651517221 */ /* 0x000ff00000010000 */
[----:B------:R-:W-:Y:S10]  /*e280*/  MUFU.EX2 R84, R84 ;  /* 0x0000005400547308 */ /* 0x000ff40000000800 */
[----:B------:R-:W2:Y:S01]  /*e290*/  MUFU.EX2 R85, R85 ;  /* 0x0000005500557308 */ /* 0x000ea20000000800 */
[----:B-1----:R-:W-:Y:S09]  /*e2a0*/  F2FP.F16.F32.PACK_AB R27, R83, R82 ;  /* 0x00000052531b723e */ /* 0x002ff200000000ff */
[----:B------:R-:W-:Y:S01]  /*e2b0*/  MUFU.EX2 R108, R108 ;  /* 0x0000006c006c7308 */ /* 0x000fe20000000800 */
[C---:B-----5:R-:W-:Y:S05]  /*e2c0*/  HMMA.16816.F32 R4, R24.reuse, R32, R4 ;  /* 0x000000201804723c */ /* 0x060fea0000001804 */
[----:B------:R-:W-:Y:S04]  /*e2d0*/  FADD.FTZ R32, R64, R77 ;  /* 0x0000004d40207221 */ /* 0x000fe80000010000 */
[----:B------:R-:W1:Y:S01]  /*e2e0*/  MUFU.EX2 R115, R115 ;  /* 0x0000007300737308 */ /* 0x000e620000000800 */
[----:B------:R-:W-:Y:S01]  /*e2f0*/  LDSM.16.MT88.4 R76, [R45+0x4c00] ;  /* 0x004c00002d4c783b */ /* 0x000fe20000004200 */
[----:B------:R-:W-:Y:S01]  /*e300*/  FADD.FTZ R32, R63, R32 ;  /* 0x000000203f207221 */ /* 0x000fe20000010000 */
[C---:B------:R-:W-:Y:S03]  /*e310*/  HMMA.16816.F32 R8, R24.reuse, R34, R8 ;  /* 0x000000221808723c */ /* 0x040fe60000001808 */
[----:B------:R-:W-:Y:S04]  /*e320*/  FADD.FTZ R61, R61, R32 ;  /* 0x000000203d3d7221 */ /* 0x000fe80000010000 */
[----:B------:R-:W-:Y:S01]  /*e330*/  MUFU.EX2 R110, R110 ;  /* 0x0000006e006e7308 */ /* 0x000fe20000000800 */
[----:B------:R-:W5:Y:S01]  /*e340*/  LDSM.16.MT88.4 R32, [R44+0x1800] ;  /* 0x001800002c20783b */ /* 0x000f620000004200 */
[----:B------:R-:W-:Y:S01]  /*e350*/  FADD.FTZ R56, R56, R61 ;  /* 0x0000003d38387221 */ /* 0x000fe20000010000 */
[C---:B----4-:R-:W-:Y:S03]  /*e360*/  HMMA.16816.F32 R12, R24.reuse, R36, R12 ;  /* 0x00000024180c723c */ /* 0x050fe6000000180c */
[-C--:B------:R-:W-:Y:S01]  /*e370*/  FFMA.FTZ R36, R47, R21.reuse, -R50 ;  /* 0x000000152f247223 */ /* 0x080fe20000010832 */
[----:B------:R-:W-:Y:S03]  /*e380*/  FADD.FTZ R47, R53, R56 ;  /* 0x00000038352f7221 */ /* 0x000fe60000010000 */
[----:B------:R-:W4:Y:S01]  /*e390*/  MUFU.EX2 R105, R105 ;  /* 0x0000006900697308 */ /* 0x000f220000000800 */
[----:B------:R-:W-:Y:S01]  /*e3a0*/  FFMA.FTZ R50, R48, R21, -R50 ;  /* 0x0000001530327223 */ /* 0x000fe20000010832 */
[----:B------:R-:W-:Y:S03]  /*e3b0*/  HMMA.16816.F32 R16, R24, R38, R16 ;  /* 0x000000261810723c */ /* 0x000fe60000001810 */
[----:B--2---:R-:W-:Y:S01]  /*e3c0*/  F2FP.F16.F32.PACK_AB R24, R85, R84 ;  /* 0x000000545518723e */ /* 0x004fe200000000ff */
[----:B------:R-:W-:Y:S04]  /*e3d0*/  FADD.FTZ R47, R58, R47 ;  /* 0x0000002f3a2f7221 */ /* 0x000fe80000010000 */
[----:B------:R-:W-:Y:S01]  /*e3e0*/  MUFU.EX2 R98, R101 ;  /* 0x0000006500627308 */ /* 0x000fe20000000800 */
[----:B-1----:R-:W-:Y:S01]  /*e3f0*/  F2FP.F16.F32.PACK_AB R25, R115, R108 ;  /* 0x0000006c7319723e */ /* 0x002fe200000000ff */
[----:B------:R-:W-:Y:S04]  /*e400*/  FADD.FTZ R62, R62, R47 ;  /* 0x0000002f3e3e7221 */ /* 0x000fe80000010000 */
        /* <DEDUP_REMOVED lines=11> */
[----:B------:R-:W-:Y:S05]  /*e4c0*/  FADD.FTZ R21, R80, R81 ;  /* 0x0000005150157221 */ /* 0x000fea0000010000 */
[C---:B---3--:R-:W-:Y:S02]  /*e4d0*/  HMMA.16816.F32 R4, R24.reuse, R28, R4 ;  /* 0x0000001c1804723c */ /* 0x048fe40000001804 */
[----:B------:R-:W-:Y:S01]  /*e4e0*/  MUFU.EX2 R42, R42 ;  /* 0x0000002a002a7308 */ /* 0x000fe20000000800 */
[----:B------:R-:W-:Y:S04]  /*e4f0*/  FADD.FTZ R84, R84, R21 ;  /* 0x0000001554547221 */ /* 0x000fe80000010000 */
[----:B------:R-:W-:Y:S01]  /*e500*/  FADD.FTZ R85, R85, R84 ;  /* 0x0000005455557221 */ /* 0x000fe20000010000 */
[C---:B------:R-:W-:Y:S01]  /*e510*/  HMMA.16816.F32 R8, R24.reuse, R30, R8 ;  /* 0x0000001e1808723c */ /* 0x040fe20000001808 */
[----:B------:R-:W1:Y:S03]  /*e520*/  LDSM.16.MT88.4 R28, [R44+0x1c00] ;  /* 0x001c00002c1c783b */ /* 0x000e660000004200 */
[----:B------:R-:W3:Y:S01]  /*e530*/  MUFU.EX2 R55, R55 ;  /* 0x0000003700377308 */ /* 0x000ee20000000800 */
[----:B--2---:R-:W-:Y:S01]  /*e540*/  F2FP.F16.F32.PACK_AB R68, R43, R40 ;  /* 0x000000282b44723e */ /* 0x004fe200000000ff */
[----:B------:R-:W-:Y:S02]  /*e550*/  IMAD.MOV.U32 R84, RZ, RZ, R20 ;  /* 0x000000ffff547224 */ /* 0x000fe400078e0014 */
[----:B------:R-:W-:Y:S01]  /*e560*/  FADD.FTZ R110, R110, R85 ;  /* 0x000000556e6e7221 */ /* 0x000fe20000010000 */
[----:B------:R-:W-:Y:S01]  /*e570*/  IMAD.MOV.U32 R85, RZ, RZ, R0 ;  /* 0x000000ffff557224 */ /* 0x000fe200078e0000 */
[C---:B-----5:R-:W-:Y:S04]  /*e580*/  HMMA.16816.F32 R12, R24.reuse, R32, R12 ;  /* 0x00000020180c723c */ /* 0x060fe8000000180c */
        /* <DEDUP_REMOVED lines=14> */
[----:B------:R-:W-:Y:S01]  /*e670*/  FADD.FTZ R41, R41, R98 ;  /* 0x0000006229297221 */ /* 0x000fe20000010000 */
        /* <DEDUP_REMOVED lines=13> */
.L_x_7093:
        /* <DEDUP_REMOVED lines=11> */
.L_x_7110:
        /* <DEDUP_REMOVED lines=74> */
.L_x_7103:
[----:B------:R-:W-:Y:S05]  /*eca0*/  BSYNC.RECONVERGENT B0 ;  /* 0x0000000000007941 */ /* 0x000fea0003800200 */
.L_x_7102:
        /* <DEDUP_REMOVED lines=25> */
.L_x_7105:
[----:B------:R-:W-:Y:S05]  /*ee40*/  BSYNC.RECONVERGENT B0 ;  /* 0x0000000000007941 */ /* 0x000fea0003800200 */
.L_x_7104:
        /* <DEDUP_REMOVED lines=27> */
[----:B---3--:R-:W-:Y:S05]  /*f000*/  @P3 RET.REL.NODEC R154 `(_ZN5flash24flash_fwd_splitkv_kernelI23Flash_fwd_kernel_traitsILi32ELi64ELi128ELi4ELb0ELb0EN7cutlass6half_tE19Flash_kernel_traitsILi32ELi64ELi128ELi4ES3_EELb0ELb1ELb0ELb0ELb0ELb1ELb0ELb0EEEvNS_16Flash_fwd_paramsE) ;  /* 0xffffff0c9afc3950 */ /* 0x008fea0003c3ffff */
        /* <DEDUP_REMOVED lines=12> */
[----:B-1----:R-:W-:Y:S05]  /*f0d0*/  RET.REL.NODEC R154 `(_ZN5flash24flash_fwd_splitkv_kernelI23Flash_fwd_kernel_traitsILi32ELi64ELi128ELi4ELb0ELb0EN7cutlass6half_tE19Flash_kernel_traitsILi32ELi64ELi128ELi4ES3_EELb0ELb1ELb0ELb0ELb0ELb1ELb0ELb0EEEvNS_16Flash_fwd_paramsE) ;  /* 0xffffff0c9ac87950 */ /* 0x002fea0003c3ffff */
.L_x_7101:
[----:B------:R-:W-:Y:S01]  /*f0e0*/  MOV R5, 0x2 ;  /* 0x0000000200057802 */ /* 0x000fe20000000f00 */
[----:B------:R-:W-:Y:S01]  /*f0f0*/  IMAD.MOV.U32 R4, RZ, RZ, 0x1f ;  /* 0x0000001fff047424 */ /* 0x000fe200078e00ff */
[----:B------:R-:W-:-:S07]  /*f100*/  MOV R6, 0xffffffff ;  /* 0xffffffff00067802 */ /* 0x000fce0000000f00 */
[----:B-1---5:R-:W-:Y:S05]  /*f110*/  WARPSYNC.COLLECTIVE R6, `(.L_x_7106) ;  /* 0x0000000006087348 */ /* 0x022fea0003c00000 */
[----:B------:R2:W3:Y:S02]  /*f120*/  SHFL.BFLY P0, R11, R164, R5, R4 ;  /* 0x0c000005a40b7389 */ /* 0x0004e40000000004 */
[----:B-123-5:R-:W-:Y:S05]  /*f130*/  ENDCOLLECTIVE ;  /* 0x000000000000791b */ /* 0x02efea0003800000 */
.L_x_7106:
[----:B------:R-:W-:Y:S02]  /*f140*/  IMAD.MOV.U32 R9, RZ, RZ, R11 ;  /* 0x000000ffff097224 */ /* 0x000fe400078e000b */
[----:B------:R-:W-:Y:S02]  /*f150*/  IMAD.MOV.U32 R5, RZ, RZ, 0x1 ;  /* 0x00000001ff057424 */ /* 0x000fe400078e00ff */
[----:B------:R-:W-:-:S05]  /*f160*/  FADD.FTZ R9, R9, R164 ;  /* 0x000000a409097221 */ /* 0x000fca0000010000 */
[----:B------:R-:W-:-:S07]  /*f170*/  MOV R164, R9 ;  /* 0x0000000900a47202 */ /* 0x000fce0000000f00 */
[----:B------:R-:W-:Y:S05]  /*f180*/  WARPSYNC.COLLECTIVE R6, `(.L_x_7107) ;  /* 0x0000000006087348 */ /* 0x000fea0003c00000 */
[----:B------:R1:W2:Y:S02]  /*f190*/  SHFL.BFLY P0, R11, R164, R5, R4 ;  /* 0x0c000005a40b7389 */ /* 0x0002a40000000004 */
[----:B-12---:R-:W-:Y:S05]  /*f1a0*/  ENDCOLLECTIVE ;  /* 0x000000000000791b */ /* 0x006fea0003800000 */
.L_x_7107:
[----:B------:R-:W-:Y:S01]  /*f1b0*/  MOV R164, R171 ;  /* 0x000000ab00a47202 */ /* 0x000fe20000000f00 */
[----:B------:R-:W-:Y:S01]  /*f1c0*/  IMAD.MOV.U32 R5, RZ, RZ, 0x2 ;  /* 0x00000002ff057424 */ /* 0x000fe200078e00ff */
[----:B------:R-:W-:-:S07]  /*f1d0*/  MOV R8, R11 ;  /* 0x0000000b00087202 */ /* 0x000fce0000000f00 */
[----:B------:R-:W-:Y:S05]  /*f1e0*/  WARPSYNC.COLLECTIVE R6, `(.L_x_7108) ;  /* 0x0000000006087348 */ /* 0x000fea0003c00000 */
[----:B------:R1:W2:Y:S02]  /*f1f0*/  SHFL.BFLY P0, R11, R164, R5, R4 ;  /* 0x0c000005a40b7389 */ /* 0x0002a40000000004 */
[----:B-12---:R-:W-:Y:S05]  /*f200*/  ENDCOLLECTIVE ;  /* 0x000000000000791b */ /* 0x006fea0003800000 */
.L_x_7108:
[----:B------:R-:W-:Y:S01]  /*f210*/  FADD.FTZ R8, R9, R8 ;  /* 0x0000000809087221 */ /* 0x000fe20000010000 */
[----:B------:R-:W-:Y:S01]  /*f220*/  FADD.FTZ R10, R11, R171 ;  /* 0x000000ab0b0a7221 */ /* 0x000fe20000010000 */
[----:B------:R-:W-:-:S04]  /*f230*/  MOV R5, 0x1 ;  /* 0x0000000100057802 */ /* 0x000fc80000000f00 */
[----:B------:R-:W-:-:S07]  /*f240*/  MOV R164, R10 ;  /* 0x0000000a00a47202 */ /* 0x000fce0000000f00 */
[----:B------:R-:W-:Y:S05]  /*f250*/  WARPSYNC.COLLECTIVE R6, `(.L_x_7109) ;  /* 0x0000000006087348 */ /* 0x000fea0003c00000 */
[----:B------:R1:W2:Y:S02]  /*f260*/  SHFL.BFLY P0, R11, R164, R5, R4 ;  /* 0x0c000005a40b7389 */ /* 0x0002a40000000004 */
[----:B-12---:R-:W-:Y:S05]  /*f270*/  ENDCOLLECTIVE ;  /* 0x000000000000791b */ /* 0x006fea0003800000 */
.L_x_7109:
[----:B------:R-:W-:Y:S05]  /*f280*/  BRA `(.L_x_7110) ;  /* 0xfffffff4005c7947 */ /* 0x000fea000383ffff */
.L_x_7111:
        /* <DEDUP_REMOVED lines=15> */
.L_x_10301:


//--------------------- .text._ZN5flash24flash_fwd_splitkv_kernelI23Flash_fwd_kernel_traitsILi32ELi64ELi128ELi4ELb0ELb0EN7cutlass6half_tE19Flash_kernel_traitsILi32ELi64ELi128ELi4ES3_EELb0ELb1ELb0ELb0ELb0ELb0ELb0ELb1EEEvNS_16Flash_fwd_paramsE --------------------------
	.section	.text._ZN5flash24flash_fwd_splitkv_kernelI23Flash_fwd_kernel_traitsILi32ELi64ELi128ELi4ELb0ELb0EN7cutlass6half_tE19Flash_kernel_traitsILi32ELi64ELi128ELi4ES3_EELb0ELb1ELb0ELb0ELb0ELb0ELb0ELb1EEEvNS_16Flash_fwd_paramsE,"ax",@progbits
	.align	128
        .global         _ZN5flash24flash_fwd_splitkv_kernelI23Flash_fwd_kernel_traitsILi32ELi64ELi128ELi4ELb0ELb0EN7cutlass6half_tE19Flash_kernel_traitsILi32ELi64ELi128ELi4ES3_EELb0ELb1ELb0ELb0ELb0ELb0ELb0ELb1EEEvNS_16Flash_fwd_paramsE
        .type           _ZN5flash24flash_fwd_splitkv_kernelI23Flash_fwd_kernel_traitsILi32ELi64ELi128ELi4ELb0ELb0EN7cutlass6half_tE19Flash_kernel_traitsILi32ELi64ELi128ELi4ES3_EELb0ELb1ELb0ELb0ELb0ELb0ELb0ELb1EEEvNS_16Flash_fwd_paramsE,@function
        .size           _ZN5flash24flash_fwd_splitkv_kernelI23Flash_fwd_kernel_traitsILi32ELi64ELi128ELi4ELb0ELb0EN7cutlass6half_tE19Flash_kernel_traitsILi32ELi64ELi128ELi4ES3_EELb0ELb1ELb0ELb0ELb0ELb0ELb0ELb1EEEvNS_16Flash_fwd_paramsE,(.L_x_10302 - _ZN5flash24flash_fwd_splitkv_kernelI23Flash_fwd_kernel_traitsILi32ELi64ELi128ELi4ELb0ELb0EN7cutlass6half_tE19Flash_kernel_traitsILi32ELi64ELi128ELi4ES3_EELb0ELb1ELb0ELb0ELb0ELb0ELb0ELb1EEEvNS_16Flash_fwd_paramsE)
        .other          _ZN5flash24flash_fwd_splitkv_kernelI23Flash_fwd_kernel_traitsILi32ELi64ELi128ELi4ELb0ELb0EN7cutlass6half_tE19Flash_kernel_traitsILi32ELi64ELi128ELi4ES3_EELb0ELb1ELb0ELb0ELb0ELb0ELb0ELb1EEEvNS_16Flash_fwd_paramsE,@"STO_CUDA_ENTRY STV_DEFAULT"
_ZN5flash24flash_fwd_splitkv_kernelI23Flash_fwd_kernel_traitsILi32ELi64ELi128ELi4ELb0ELb0EN7cutlass6half_tE19Flash_kernel_traitsILi32ELi64ELi128ELi4ES3_EELb0ELb1ELb0ELb0ELb0ELb0ELb0ELb1EEEvNS_16Flash_fwd_paramsE:
.text._ZN5flash24flash_fwd_splitkv_kernelI23Flash_fwd_kernel_traitsILi32ELi64ELi128ELi4ELb0ELb0EN7cutlass6half_tE19Flash_kernel_traitsILi32ELi64ELi128ELi4ES3_EELb0ELb1ELb0ELb0ELb0ELb0ELb0ELb1EEEvNS_16Flash_fwd_paramsE:
[----:B------:R-:W-:Y:S01]  /*0000*/  LDC R1, c[0x0][0x37c] ;  /* 0x0000df00ff017b82 */ /* 0x000fe20000000800 */
[----:B------:R-:W1:Y:S07]  /*0010*/  S2R R145, SR_CTAID.X ;  /* 0x0000000000917919 */ /* 0x000e6e0000002500 */
[----:B------:R-:W2:Y:S01]  /*0020*/  LDC.64 R84, c[0x0][0x348] ;  /* 0x0000d200ff547b82 */ /* 0x000ea20000000a00 */
[----:B------:R-:W-:Y:S01]  /*0030*/  BSSY.RECONVERGENT B3, `(.L_x_7112) ;  /* 0x0000005000037945 */ /* 0x000fe20003800200 */
[----:B------:R-:W-:Y:S01]  /*0040*/  MOV R142, 0x80 ;  /* 0x00000080008e7802 */ /* 0x000fe20000000f00 */
[----:B------:R-:W3:Y:S01]  /*0050*/  S2R R144, SR_CTAID.Y ;  /* 0x0000000000907919 */ /* 0x000ee20000002600 */
[----:B------:R-:W4:Y:S05]  /*0060*/  S2R R143, SR_CTAID.Z ;  /* 0x00000000008f7919 */ /* 0x000f2a0000002700 */
[----:B-1234-:R-:W-:Y:S05]  /*0070*/  CALL.REL.NOINC `($_ZN5flash24flash_fwd_splitkv_kernelI23Flash_fwd_kernel_traitsILi32ELi64ELi128ELi4ELb0ELb0EN7cutlass6half_tE19Flash_kernel_traitsILi32ELi64ELi128ELi4ES3_EELb0ELb1ELb0ELb0ELb0ELb0ELb0ELb1EEEvNS_16Flash_fwd_paramsE$_ZN5flash30compute_attn_1rowblock_splitkvI23Flash_fwd_kernel_traitsILi32ELi64ELi128ELi4ELb0ELb0EN7cutlass6half_tE19Flash_kernel_traitsILi32ELi64ELi128ELi4ES3_EELb0ELb1ELb0ELb0ELb0ELb0ELb0ELb1ENS_16Flash_fwd_paramsEEEvRKT8_iiiii) ;  /* 0x0000000000087944 */ /* 0x01efea0003c00000 */
[----:B------:R-:W-:Y:S05]  /*0080*/  BSYNC.RECONVERGENT B3 ;  /* 0x0000000000037941 */ /* 0x000fea0003800200 */
.L_x_7112:
[----:B------:R-:W-:Y:S05]  /*0090*/  EXIT ;  /* 0x000000000000794d */ /* 0x000fea0003800000 */
        .type           $_ZN5flash24flash_fwd_splitkv_kernelI23Flash_fwd_kernel_traitsILi32ELi64ELi128ELi4ELb0ELb0EN7cutlass6half_tE19Flash_kernel_traitsILi32ELi64ELi128ELi4ES3_EELb0ELb1ELb0ELb0ELb0ELb0ELb0ELb1EEEvNS_16Flash_fwd_paramsE$_ZN5flash30compute_attn_1rowblock_splitkvI23Flash_fwd_kernel_traitsILi32ELi64ELi128ELi4ELb0ELb0EN7cutlass6half_tE19Flash_kernel_traitsILi32ELi64ELi128ELi4ES3_EELb0ELb1ELb0ELb0ELb0ELb0ELb0ELb1ENS_16Flash_fwd_paramsEEEvRKT8_iiiii,@function
        .size           $_ZN5flash24flash_fwd_splitkv_kernelI23Flash_fwd_kernel_traitsILi32ELi64ELi128ELi4ELb0ELb0EN7cutlass6half_tE19Flash_kernel_traitsILi32ELi64ELi128ELi4ES3_EELb0ELb1ELb0ELb0ELb0ELb0ELb0ELb1EEEvNS_16Flash_fwd_paramsE$_ZN5flash30compute_attn_1rowblock_splitkvI23Flash_fwd_kernel_traitsILi32ELi64ELi128ELi4ELb0ELb0EN7cutlass6half_tE19Flash_kernel_traitsILi32ELi64ELi128ELi4ES3_EELb0ELb1ELb0ELb0ELb0ELb0ELb0ELb1ENS_16Flash_fwd_paramsEEEvRKT8_iiiii,(.L_x_10302 - $_ZN5flash24flash_fwd_splitkv_kernelI23Flash_fwd_kernel_traitsILi32ELi64ELi128ELi4ELb0ELb0EN7cutlass6half_tE19Flash_kernel_traitsILi32ELi64ELi128ELi4ES3_EELb0ELb1ELb0ELb0ELb0ELb0ELb0ELb1EEEvNS_16Flash_fwd_paramsE$_ZN5flash30compute_attn_1rowblock_splitkvI23Flash_fwd_kernel_traitsILi32ELi64ELi128ELi4ELb0ELb0EN7cutlass6half_tE19Flash_kernel_traitsILi32ELi64ELi128ELi4ES3_EELb0ELb1ELb0ELb0ELb0ELb0ELb0ELb1ENS_16Flash_fwd_paramsEEEvRKT8_iiiii)
$_ZN5flash24flash_fwd_splitkv_kernelI23Flash_fwd_kernel_traitsILi32ELi64ELi128ELi4ELb0ELb0EN7cutlass6half_tE19Flash_kernel_traitsILi32ELi64ELi128ELi4ES3_EELb0ELb1ELb0ELb0ELb0ELb0ELb0ELb1EEEvNS_16Flash_fwd_paramsE$_ZN5flash30compute_attn_1rowblock_splitkvI23Flash_fwd_kernel_traitsILi32ELi64ELi128ELi4ELb0ELb0EN7cutlass6half_tE19Flash_kernel_traitsILi32ELi64ELi128ELi4ES3_EELb0ELb1ELb0ELb0ELb0ELb0ELb0ELb1ENS_16Flash_fwd_paramsEEEvRKT8_iiiii:
        /* <DEDUP_REMOVED lines=38> */
.L_x_7114:
[----:B------:R-:W-:Y:S05]  /*0300*/  BSYNC.RECONVERGENT B0 ;  /* 0x0000000000007941 */ /* 0x000fea0003800200 */
.L_x_7113:
[----:B------:R-:W-:Y:S04]  /*0310*/  BSSY.RECONVERGENT B0, `(.L_x_7115) ;  /* 0x0000007000007945 */ /* 0x000fe80003800200 */
[----:B------:R-:W-:Y:S05]  /*0320*/  @!P3 BRA `(.L_x_7116) ;  /* 0x000000000014b947 */ /* 0x000fea0003800000 */
[----:B------:R-:W2:Y:S02]  /*0330*/  LD.E.U8 R2, desc[UR4][R84.64+0x1b2] ;  /* 0x0001b20454027980 */ /* 0x000ea4000c101100 */
[----:B--2---:R-:W-:-:S13]  /*0340*/  ISETP.NE.AND P1, PT, R2, RZ, PT ;  /* 0x000000ff0200720c */ /* 0x004fda0003f25270 */
[----:B-----5:R-:W2:Y:S02]  /*0350*/  @P1 LD.E R57, desc[UR4][R6.64+0x4] ;  /* 0x0000040406391980 */ /* 0x020ea4000c101900 */
[----:B--2---:R-:W-:-:S06]  /*0360*/  @P1 IADD3 R57, PT, PT, R57, -R13, RZ ;  /* 0x8000000d39391210 */ /* 0x004fcc0007ffe0ff */
[----:B------:R2:W5:Y:S02]  /*0370*/  @!P1 LD.E R57, desc[UR4][R6.64] ;  /* 0x0000000406399980 */ /* 0x000564000c101900 */
.L_x_7116:
[----:B------:R-:W-:Y:S05]  /*0380*/  BSYNC.RECONVERGENT B0 ;  /* 0x0000000000007941 */ /* 0x000fea0003800200 */
.L_x_7115:
        /* <DEDUP_REMOVED lines=9> */
.L_x_7118:
[----:B------:R-:W3:Y:S01]  /*0420*/  LD.E.64 R2, desc[UR4][R84.64+0x108] ;  /* 0x0001080454027980 */ /* 0x000ee2000c101b00 */
[----:B------:R-:W-:Y:S01]  /*0430*/  BSSY.RECONVERGENT B0, `(.L_x_7120) ;  /* 0x0000006000007945 */ /* 0x000fe20003800200 */
[----:B------:R-:W-:Y:S01]  /*0440*/  IMAD.MOV.U32 R49, RZ, RZ, RZ ;  /* 0x000000ffff317224 */ /* 0x000fe200078e00ff */
[----:B---3--:R-:W-:-:S04]  /*0450*/  ISETP.NE.U32.AND P0, PT, R2, RZ, PT ;  /* 0x000000ff0200720c */ /* 0x008fc80003f05070 */
[----:B------:R-:W-:-:S13]  /*0460*/  ISETP.NE.AND.EX P0, PT, R3, RZ, PT, P0 ;  /* 0x000000ff0300720c */ /* 0x000fda0003f05300 */
[----:B------:R-:W-:Y:S05]  /*0470*/  @!P0 BRA `(.L_x_7121) ;  /* 0x0000000000048947 */ /* 0x000fea0003800000 */
[----:B------:R3:W5:Y:S02]  /*0480*/  LD.E R49, desc[UR4][R84.64+0xbc] ;  /* 0x0000bc0454317980 */ /* 0x000764000c101900 */
.L_x_7121:
[----:B------:R-:W-:Y:S05]  /*0490*/  BSYNC.RECONVERGENT B0 ;  /* 0x0000000000007941 */ /* 0x000fea0003800200 */
.L_x_7120:
[----:B-----5:R-:W-:Y:S02]  /*04a0*/  IADD3 R49, PT, PT, R57, R49, RZ ;  /* 0x0000003139317210 */ /* 0x020fe40007ffe0ff */
.L_x_7119:
[----:B------:R-:W-:Y:S05]  /*04b0*/  BSYNC.RECONVERGENT B1 ;  /* 0x0000000000017941 */ /* 0x000fea0003800200 */
.L_x_7117:
[----:B------:R-:W-:Y:S01]  /*04c0*/  IMAD.SHL.U32 R62, R145, 0x40, RZ ;  /* 0x00000040913e7824 */ /* 0x000fe200078e00ff */
[----:B------:R-:W-:Y:S01]  /*04d0*/  MOV R2, R142 ;  /* 0x0000008e00027202 */ /* 0x000fe20000000f00 */
[----:B------:R-:W-:-:S03]  /*04e0*/  IMAD.MOV.U32 R3, RZ, RZ, 0x0 ;  /* 0x00000000ff037424 */ /* 0x000fc600078e00ff */
[----:B------:R-:W-:-:S13]  /*04f0*/  ISETP.GT.AND P0, PT, R147, R62, PT ;  /* 0x0000003e9300720c */ /* 0x000fda0003f04270 */
[----:B-123--:R-:W-:Y:S05]  /*0500*/  @!P0 RET.REL.NODEC R2 `(_ZN5flash24flash_fwd_splitkv_kernelI23Flash_fwd_kernel_traitsILi32ELi64ELi128ELi4ELb0ELb0EN7cutlass6half_tE19Flash_kernel_traitsILi32ELi64ELi128ELi4ES3_EELb0ELb1ELb0ELb0ELb0ELb0ELb0ELb1EEEvNS_16Flash_fwd_paramsE) ;  /* 0xfffffff802bc8950 */ /* 0x00efea0003c3ffff */
        /* <DEDUP_REMOVED lines=88> */
.L_x_7124:
[----:B------:R-:W-:Y:S05]  /*0a90*/  BSYNC.RECONVERGENT B0 ;  /* 0x0000000000007941 */ /* 0x000fea0003800200 */
.L_x_7123:
[----:B------:R-:W-:Y:S01]  /*0aa0*/  MOV R2, R142 ;  /* 0x0000008e00027202 */ /* 0x000fe20000000f00 */
[----:B------:R1:W-:Y:S01]  /*0ab0*/  @!P3 ST.E desc[UR4][R16.64], R0 ;  /* 0x000000001000b985 */ /* 0x0003e2000c101904 */
[----:B------:R-:W-:-:S04]  /*0ac0*/  MOV R3, 0x0 ;  /* 0x0000000000037802 */ /* 0x000fc80000000f00 */
[----:B-12---:R-:W-:Y:S05]  /*0ad0*/  @P2 RET.REL.NODEC R2 `(_ZN5flash24flash_fwd_splitkv_kernelI23Flash_fwd_kernel_traitsILi32ELi64ELi128ELi4ELb0ELb0EN7cutlass6half_tE19Flash_kernel_traitsILi32ELi64ELi128ELi4ES3_EELb0ELb1ELb0ELb0ELb0ELb0ELb0ELb1EEEvNS_16Flash_fwd_paramsE) ;  /* 0xfffffff402482950 */ /* 0x006fea0003c3ffff */
[----:B------:R-:W-:Y:S02]  /*0ae0*/  MOV R0, 0x7f800000 ;  /* 0x7f80000000007802 */ /* 0x000fe40000000f00 */
[----:B------:R-:W-:-:S03]  /*0af0*/  MOV R143, 0x0 ;  /* 0x00000000008f7802 */ /* 0x000fc60000000f00 */
[----:B------:R1:W-:Y:S02]  /*0b00*/  ST.E desc[UR4][R16.64+0x80], R0 ;  /* 0x0000800010007985 */ /* 0x0003e4000c101904 */
[----:B-1----:R-:W-:Y:S05]  /*0b10*/  RET.REL.NODEC R142 `(_ZN5flash24flash_fwd_splitkv_kernelI23Flash_fwd_kernel_traitsILi32ELi64ELi128ELi4ELb0ELb0EN7cutlass6half_tE19Flash_kernel_traitsILi32ELi64ELi128ELi4ES3_EELb0ELb1ELb0ELb0ELb0ELb0ELb0ELb1EEEvNS_16Flash_fwd_paramsE) ;  /* 0xfffffff48e387950 */ /* 0x002fea0003c3ffff */
.L_x_7122:
        /* <DEDUP_REMOVED lines=107> */
.L_x_7126:
        /* <DEDUP_REMOVED lines=45> */
[----:B------:R-:W-:Y:S02]  /*14a0*/  LOP3.LUT R4, R143, R8, RZ, 0x3c, !PT ;  /* 0x000000088f047212 */ /* 0x000fe400078e3cff */
[----:B------:R-:W-:Y:S02]  /*14b0*/  @!P1 IADD3 R9, PT, PT, R9, 0x1, RZ ;  /* 0x0000000109099810 */ /* 0x000fe40007ffe0ff */
[----:B------:R-:W-:Y:S02]  /*14c0*/  LOP3.LUT R7, R7, R6, RZ, 0x3c, !PT ;  /* 0x0000000607077212 */ /* 0x000fe400078e3cff */
[----:B------:R-:W-:Y:S02]  /*14d0*/  ISETP.GE.AND P0, PT, R4, RZ, PT ;  /* 0x000000ff0400720c */ /* 0x000fe40003f06270 */
[----:B------:R-:W-:-:S02]  /*14e0*/  ISETP.NE.AND P1, PT, R8, RZ, PT ;  /* 0x000000ff0800720c */ /* 0x000fc40003f25270 */
[----:B------:R-:W-:Y:S01]  /*14f0*/  LOP3.LUT R6, R7, R6, RZ, 0x3c, !PT ;  /* 0x0000000607067212 */ /* 0x000fe200078e3cff */
[----:B------:R-:W-:Y:S01]  /*1500*/  @!P2 IMAD R4, R135, R12, RZ ;  /* 0x0000000c8704a224 */ /* 0x000fe200078e02ff */
[----:B------:R-:W-:Y:S02]  /*1510*/  @!P2 SHF.R.S32.HI R0, RZ, 0x1f, R12 ;  /* 0x0000001fff00a819 */ /* 0x000fe4000001140c */
[----:B------:R-:W-:Y:S01]  /*1520*/  LOP3.LUT R7, R7, R6, RZ, 0x3c, !PT ;  /* 0x0000000607077212 */ /* 0x000fe200078e3cff */
[----:B------:R-:W-:Y:S02]  /*1530*/  @P3 VIADD R9, R9, 0x1 ;  /* 0x0000000109093836 */ /* 0x000fe40000000000 */
[----:B------:R-:W-:Y:S02]  /*1540*/  @!P2 IMAD R0, R0, R134, R4 ;  /* 0x000000860000a224 */ /* 0x000fe400078e0204 */
[----:B------:R-:W-:Y:S01]  /*1550*/  IMAD.WIDE.U32 R22, R132, R11, R6 ;  /* 0x0000000b84167225 */ /* 0x000fe200078e0006 */
[----:B------:R-:W-:-:S03]  /*1560*/  @!P0 IADD3 R9, PT, PT, -R9, RZ, RZ ;  /* 0x000000ff09098210 */ /* 0x000fc60007ffe1ff */
[----:B------:R-:W-:Y:S01]  /*1570*/  @!P2 IMAD.WIDE.U32 R6, R134, R12, RZ ;  /* 0x0000000c8606a225 */ /* 0x000fe200078e00ff */
[----:B------:R-:W-:-:S03]  /*1580*/  @!P1 LOP3.LUT R9, RZ, R8, RZ, 0x33, !PT ;  /* 0x00000008ff099212 */ /* 0x000fc600078e33ff */
[----:B------:R-:W-:Y:S01]  /*1590*/  IMAD R5, R133, R11, RZ ;  /* 0x0000000b85057224 */ /* 0x000fe200078e02ff */
[----:B------:R-:W-:Y:S02]  /*15a0*/  @!P2 IADD3 R25, PT, PT, R7, R0, RZ ;  /* 0x000000000719a210 */ /* 0x000fe40007ffe0ff */
[----:B------:R-:W-:Y:S01]  /*15b0*/  @!P2 MOV R24, R6 ;  /* 0x000000060018a202 */ /* 0x000fe20000000f00 */
[----:B------:R-:W-:Y:S01]  /*15c0*/  @!P2 IMAD R4, R17, R10, RZ ;  /* 0x0000000a1104a224 */ /* 0x000fe200078e02ff */
[----:B------:R-:W-:Y:S01]  /*15d0*/  IADD3 R23, PT, PT, R23, R5, RZ ;  /* 0x0000000517177210 */ /* 0x000fe20007ffe0ff */
[----:B------:R-:W-:Y:S01]  /*15e0*/  IMAD R5, R15, R9, RZ ;  /* 0x000000090f057224 */ /* 0x000fe200078e02ff */
[----:B------:R-:W-:Y:S02]  /*15f0*/  @!P2 SHF.R.S32.HI R0, RZ, 0x1f, R10 ;  /* 0x0000001fff00a819 */ /* 0x000fe4000001140a */
[----:B------:R-:W-:Y:S01]  /*1600*/  SHF.R.S32.HI R6, RZ, 0x1f, R9 ;  /* 0x0000001fff067819 */ /* 0x000fe20000011409 */
[----:B------:R-:W-:-:S02]  /*1610*/  @P2 IMAD.IADD R12, R12, 0x1, R13 ;  /* 0x000000010c0c2824 */ /* 0x000fc400078e020d */
[----:B------:R-:W-:Y:S02]  /*1620*/  @!P2 IMAD R0, R16, R0, R4 ;  /* 0x000000001000a224 */ /* 0x000fe400078e0204 */
[----:B------:R-:W-:-:S04]  /*1630*/  IMAD.WIDE.U32 R22, R14, R9, R22 ;  /* 0x000000090e167225 */ /* 0x000fc800078e0016 */
        /* <DEDUP_REMOVED lines=10> */
.L_x_7127:
[----:B------:R-:W-:Y:S05]  /*16e0*/  BSYNC.RECONVERGENT B0 ;  /* 0x0000000000007941 */ /* 0x000fea0003800200 */
.L_x_7125:
        /* <DEDUP_REMOVED lines=25> */
[----:B------:R-:W-:-:S03]  /*1880*/  IMAD.SHL.U32 R46, R50, 0x8, RZ ;  /* 0x00000008322e7824 */ /* 0x000fc600078e00ff */
[----:B------:R-:W-:Y:S02]  /*1890*/  ISETP.GT.U32.AND P3, PT, R6, R17, PT ;  /* 0x000000110600720c */ /* 0x000fe40003f64070 */
[----:B------:R-:W-:-:S04]  /*18a0*/  LOP3.LUT R10, R46, 0x18, RZ, 0xc0, !PT ;  /* 0x000000182e0a7812 */ /* 0x000fc800078ec0ff */
[----:B------:R-:W-:-:S07]  /*18b0*/  IADD3 R28, P1, PT, R10, R16, RZ ;  /* 0x000000100a1c7210 */ /* 0x000fce0007f3e0ff */
[----:B------:R-:W-:Y:S01]  /*18c0*/  @!P3 IADD3 R17, PT, PT, R17, -R6, RZ ;  /* 0x800000061111b210 */ /* 0x000fe20007ffe0ff */
[----:B------:R-:W-:-:S03]  /*18d0*/  IMAD.X R29, RZ, RZ, R12, P1 ;  /* 0x000000ffff1d7224 */ /* 0x000fc600008e060c */
[----:B------:R-:W-:Y:S02]  /*18e0*/  ISETP.GE.U32.AND P1, PT, R17, R6, PT ;  /* 0x000000061100720c */ /* 0x000fe40003f26070 */
[----:B------:R-:W-:Y:S01]  /*18f0*/  LOP3.LUT R16, R143, R8, RZ, 0x3c, !PT ;  /* 0x000000088f107212 */ /* 0x000fe200078e3cff */
[----:B------:R-:W-:Y:S01]  /*1900*/  @!P3 VIADD R18, R18, 0x1 ;  /* 0x000000011212b836 */ /* 0x000fe20000000000 */
[----:B------:R-:W-:Y:S02]  /*1910*/  ISETP.NE.AND P3, PT, R8, RZ, PT ;  /* 0x000000ff0800720c */ /* 0x000fe40003f65270 */
[----:B------:R-:W-:Y:S01]  /*1920*/  ISETP.GE.AND P2, PT, R16, RZ, PT ;  /* 0x000000ff1000720c */ /* 0x000fe20003f46270 */
[----:B------:R-:W1:Y:S06]  /*1930*/  S2R R48, SR_CgaCtaId ;  /* 0x0000000000307919 */ /* 0x000e6c0000008800 */
[----:B------:R-:W-:-:S02]  /*1940*/  @P1 VIADD R18, R18, 0x1 ;  /* 0x0000000112121836 */ /* 0x000fc40000000000 */
[-C--:B-----5:R-:W-:Y:S02]  /*1950*/  IMAD R9, R9, R134.reuse, RZ ;  /* 0x0000008609097224 */ /* 0x0a0fe400078e02ff */
[----:B------:R-:W-:-:S04]  /*1960*/  IMAD.WIDE.U32 R28, R11, R134, R28 ;  /* 0x000000860b1c7225 */ /* 0x000fc800078e001c */
[----:B------:R-:W-:Y:S01]  /*1970*/  IMAD R9, R11, R135, R9 ;  /* 0x000000870b097224 */ /* 0x000fe200078e0209 */
[----:B------:R-:W-:Y:S01]  /*1980*/  SHF.R.U32.HI R52, RZ, 0x2, R50 ;  /* 0x00000002ff347819 */ /* 0x000fe20000011632 */
[----:B------:R-:W-:Y:S01]  /*1990*/  IMAD.MOV.U32 R53, RZ, RZ, RZ ;  /* 0x000000ffff357224 */ /* 0x000fe200078e00ff */
[----:B------:R-:W-:-:S03]  /*19a0*/  LOP3.LUT R151, R151, R150, RZ, 0x3c, !PT ;  /* 0x0000009697977212 */ /* 0x000fc600078e3cff */
[-C--:B------:R-:W-:Y:S02]  /*19b0*/  IMAD R137, R133, R52.reuse, RZ ;  /* 0x0000003485897224 */ /* 0x080fe400078e02ff */
[----:B------:R-:W-:Y:S01]  /*19c0*/  IMAD R140, R135, R52, RZ ;  /* 0x00000034878c7224 */ /* 0x000fe200078e02ff */
[----:B------:R-:W-:Y:S02]  /*19d0*/  IADD3 R47, PT, PT, R45, -0x1, RZ ;  /* 0xffffffff2d2f7810 */ /* 0x000fe40007ffe0ff */
[----:B------:R-:W-:Y:S02]  /*19e0*/  SHF.L.U32 R51, R50, 0x2, RZ ;  /* 0x0000000232337819 */ /* 0x000fe400000006ff */
[----:B------:R-:W-:Y:S01]  /*19f0*/  LOP3.LUT R150, R151, R150, RZ, 0x3c, !PT ;  /* 0x0000009697967212 */ /* 0x000fe200078e3cff */
[----:B------:R-:W-:Y:S01]  /*1a00*/  IMAD.SHL.U32 R44, R47, 0x80, RZ ;  /* 0x000000802f2c7824 */ /* 0x000fe200078e00ff */
[----:B------:R-:W-:Y:S02]  /*1a10*/  LOP3.LUT R61, R51, 0xc, RZ, 0xc0, !PT ;  /* 0x0000000c333d7812 */ /* 0x000fe400078ec0ff */
[----:B------:R-:W-:Y:S01]  /*1a20*/  LOP3.LUT R151, R151, R150, RZ, 0x3c, !PT ;  /* 0x0000009697977212 */ /* 0x000fe200078e3cff */
[----:B--2---:R-:W-:-:S04]  /*1a30*/  @P0 IMAD.WIDE.U32 R30, R24, R148, RZ ;  /* 0x00000094181e0225 */ /* 0x004fc800078e00ff */
[----:B------:R-:W-:Y:S02]  /*1a40*/  @P0 IMAD R12, R25, R148, RZ ;  /* 0x00000094190c0224 */ /* 0x000fe400078e02ff */
[-C--:B---3--:R-:W-:Y:S02]  /*1a50*/  @!P0 IMAD R6, R27, R144.reuse, RZ ;  /* 0x000000901b068224 */ /* 0x088fe400078e02ff */
[----:B------:R-:W-:-:S04]  /*1a60*/  @!P0 IMAD.WIDE.U32 R26, R26, R144, RZ ;  /* 0x000000901a1a8225 */ /* 0x000fc800078e00ff */
[----:B------:R-:W-:Y:S01]  /*1a70*/  @!P0 IMAD.IADD R17, R27, 0x1, R6 ;  /* 0x000000011b118824 */ /* 0x000fe200078e0206 */
[----:B------:R-:W-:Y:S01]  /*1a80*/  @!P0 MOV R16, R26 ;  /* 0x0000001a00108202 */ /* 0x000fe20000000f00 */
[----:B------:R-:W-:Y:S01]  /*1a90*/  IMAD.MOV.U32 R6, RZ, RZ, R18 ;  /* 0x000000ffff067224 */ /* 0x000fe200078e0012 */
[----:B------:R-:W-:Y:S02]  /*1aa0*/  @P0 MOV R16, R30 ;  /* 0x0000001e00100202 */ /* 0x000fe40000000f00 */
[----:B------:R-:W-:Y:S01]  /*1ab0*/  @P0 IADD3 R17, PT, PT, R31, R12, RZ ;  /* 0x0000000c1f110210 */ /* 0x000fe20007ffe0ff */
[----:B------:R-:W-:Y:S01]  /*1ac0*/  @!P2 IMAD.MOV R6, RZ, RZ, -R6 ;  /* 0x000000ffff06a224 */ /* 0x000fe200078e0a06 */
[----:B------:R-:W-:Y:S02]  /*1ad0*/  IADD3 R16, P1, PT, R10, R16, RZ ;  /* 0x000000100a107210 */ /* 0x000fe40007f3e0ff */
[----:B------:R-:W-:Y:S01]  /*1ae0*/  @!P3 LOP3.LUT R6, RZ, R8, RZ, 0x33, !PT ;  /* 0x00000008ff06b212 */ /* 0x000fe200078e33ff */
[----:B------:R-:W-:-:S02]  /*1af0*/  IMAD.IADD R27, R29, 0x1, R9 ;  /* 0x000000011d1b7824 */ /* 0x000fc400078e0209 */
[----:B------:R-:W-:Y:S01]  /*1b00*/  IMAD.X R17, RZ, RZ, R17, P1 ;  /* 0x000000ffff117224 */ /* 0x000fe200008e0611 */
[----:B------:R-:W-:Y:S01]  /*1b10*/  SHF.R.S32.HI R8, RZ, 0x1f, R6 ;  /* 0x0000001fff087819 */ /* 0x000fe20000011406 */
[----:B------:R-:W-:Y:S02]  /*1b20*/  IMAD.MOV.U32 R26, RZ, RZ, R28 ;  /* 0x000000ffff1a7224 */ /* 0x000fe400078e001c */
[----:B------:R-:W-:Y:S02]  /*1b30*/  IMAD R12, R21, R6, RZ ;  /* 0x00000006150c7224 */ /* 0x000fe400078e02ff */
[-C--:B------:R-:W-:Y:S02]  /*1b40*/  IMAD R9, R23, R143.reuse, RZ ;  /* 0x0000008f17097224 */ /* 0x080fe400078e02ff */
[----:B------:R-:W-:-:S04]  /*1b50*/  IMAD.WIDE.U32 R28, R22, R143, R16 ;  /* 0x0000008f161c7225 */ /* 0x000fc800078e0010 */
[----:B------:R-:W-:-:S04]  /*1b60*/  IMAD.WIDE.U32 R22, R6, R20, R26 ;  /* 0x0000001406167225 */ /* 0x000fc800078e001a */
[----:B------:R-:W-:Y:S01]  /*1b70*/  IMAD R12, R8, R20, R12 ;  /* 0x00000014080c7224 */ /* 0x000fe200078e020c */
[----:B------:R-:W-:-:S03]  /*1b80*/  @!P0 MOV R19, R25 ;  /* 0x0000001900138202 */ /* 0x000fc60000000f00 */
[----:B------:R-:W-:Y:S01]  /*1b90*/  IMAD.IADD R23, R23, 0x1, R12 ;  /* 0x0000000117177824 */ /* 0x000fe200078e020c */
[----:B------:R-:W-:Y:S01]  /*1ba0*/  SHF.R.S32.HI R12, RZ, 0x1f, R57 ;  /* 0x0000001fff0c7819 */ /* 0x000fe20000011439 */
[----:B------:R-:W-:Y:S01]  /*1bb0*/  @!P0 IMAD.MOV.U32 R18, RZ, RZ, R24 ;  /* 0x000000ffff128224 */ /* 0x000fe200078e0018 */
[----:B------:R-:W-:Y:S01]  /*1bc0*/  @P0 MOV R18, R24 ;  /* 0x0000001800120202 */ /* 0x000fe20000000f00 */
[----:B------:R-:W-:Y:S01]  /*1bd0*/  @P0 IMAD.MOV.U32 R19, RZ, RZ, R25 ;  /* 0x000000ffff130224 */ /* 0x000fe200078e0019 */
[----:B------:R-:W-:Y:S01]  /*1be0*/  LEA.HI R12, R12, R57, RZ, 0x7 ;  /* 0x000000390c0c7211 */ /* 0x000fe200078f38ff */
[----:B------:R-:W-:Y:S01]  /*1bf0*/  IMAD.WIDE.U32 R24, R145, 0x40, R52 ;  /* 0x0000004091187825 */ /* 0x000fe200078e0034 */
[----:B------:R-:W-:Y:S02]  /*1c00*/  LOP3.LUT R17, R46, 0xc0, RZ, 0xc0, !PT ;  /* 0x000000c02e117812 */ /* 0x000fe400078ec0ff */
[----:B------:R-:W-:Y:S01]  /*1c10*/  IADD3 R21, PT, PT, R29, R9, RZ ;  /* 0x000000091d157210 */ /* 0x000fe20007ffe0ff */
[----:B------:R-:W-:Y:S01]  /*1c20*/  IMAD R9, R25, R18, RZ ;  /* 0x0000001219097224 */ /* 0x000fe200078e02ff */
[----:B------:R-:W-:Y:S01]  /*1c30*/  MOV R16, 0x400 ;  /* 0x0000040000107802 */ /* 0x000fe20000000f00 */
[----:B------:R-:W-:Y:S01]  /*1c40*/  IMAD.MOV.U32 R20, RZ, RZ, R28 ;  /* 0x000000ffff147224 */ /* 0x000fe200078e001c */
[----:B------:R-:W-:-:S02]  /*1c50*/  SHF.R.S32.HI R12, RZ, 0x7, R12 ;  /* 0x00000007ff0c7819 */ /* 0x000fc4000001140c */
[----:B------:R-:W-:Y:S01]  /*1c60*/  LOP3.LUT R17, R17, 0x18, R50, 0xf8, !PT ;  /* 0x0000001811117812 */ /* 0x000fe200078ef832 */
[----:B------:R-:W-:Y:S01]  /*1c70*/  IMAD R9, R24, R19, R9 ;  /* 0x0000001318097224 */ /* 0x000fe200078e0209 */
[----:B-1----:R-:W-:Y:S01]  /*1c80*/  LEA R48, R48, R16, 0x18 ;  /* 0x0000001030307211 */ /* 0x002fe200078ec0ff */
[----:B------:R-:W-:Y:S01]  /*1c90*/  IMAD.WIDE.U32 R20, R24, R18, R20 ;  /* 0x0000001218147225 */ /* 0x000fe200078e0014 */
[----:B------:R-:W-:Y:S02]  /*1ca0*/  VIMNMX R54, PT, PT, R136, R12, !PT ;  /* 0x0000000c88367248 */ /* 0x000fe40007fe0100 */
[----:B------:R-:W-:Y:S02]  /*1cb0*/  LOP3.LUT R17, R17, 0x18, R46, 0x78, !PT ;  /* 0x0000001811117812 */ /* 0x000fe400078e782e */
[----:B------:R-:W-:Y:S02]  /*1cc0*/  IADD3 R16, P0, PT, R10, R7, RZ ;  /* 0x000000070a107210 */ /* 0x000fe40007f1e0ff */
[----:B------:R-:W-:-:S02]  /*1cd0*/  ISETP.GT.U32.AND P2, PT, R45, R54, PT ;  /* 0x000000362d00720c */ /* 0x000fc40003f44070 */
[----:B------:R-:W-:Y:S01]  /*1ce0*/  LOP3.LUT R46, R17, 0x1f20, R46, 0xf8, !PT ;  /* 0x00001f20112e7812 */ /* 0x000fe200078ef82e */
[----:B------:R-:W-:Y:S01]  /*1cf0*/  IMAD.X R17, RZ, RZ, R0, P0 ;  /* 0x000000ffff117224 */ /* 0x000fe200000e0600 */
[----:B------:R-:W-:Y:S02]  /*1d00*/  IADD3 R9, PT, PT, R21, R9, RZ ;  /* 0x0000000915097210 */ /* 0x000fe40007ffe0ff */
[----:B----4-:R-:W-:Y:S01]  /*1d10*/  LEA R80, P1, R20, R14, 0x1 ;  /* 0x0000000e14507211 */ /* 0x010fe200078208ff */
[----:B------:R-:W-:-:S03]  /*1d20*/  IMAD.WIDE.U32 R22, R52, R134, R22 ;  /* 0x0000008634167225 */ /* 0x000fc600078e0016 */
[----:B------:R-:W-:Y:S01]  /*1d30*/  LEA.HI.X R81, R20, R15, R9, 0x1, P1 ;  /* 0x0000000f14517211 */ /* 0x000fe200008f0c09 */
[----:B------:R-:W-:Y:S01]  /*1d40*/  IMAD.WIDE.U32 R14, R52, R132, R16 ;  /* 0x00000084340e7225 */ /* 0x000fe200078e0010 */
[----:B------:R-:W-:-:S03]  /*1d50*/  LEA R141, P0, R22, R2, 0x1 ;  /* 0x00000002168d7211 */ /* 0x000fc600078008ff */
[----:B------:R-:W-:Y:S01]  /*1d60*/  IMAD.IADD R137, R15, 0x1, R137 ;  /* 0x000000010f897824 */ /* 0x000fe200078e0289 */
[----:B------:R-:W-:Y:S01]  /*1d70*/  LEA R138, P1, R14, R4, 0x1 ;  /* 0x000000040e8a7211 */ /* 0x000fe200078208ff */
[----:B------:R-:W-:Y:S01]  /*1d80*/  IMAD.IADD R140, R23, 0x1, R140 ;  /* 0x00000001178c7824 */ /* 0x000fe200078e028c */
[C---:B------:R-:W-:Y:S01]  /*1d90*/  SHF.L.U64.HI R56, R18.reuse, 0x5, R19 ;  /* 0x0000000512387819 */ /* 0x040fe20000010213 */
[----:B------:R-:W-:Y:S01]  /*1da0*/  IMAD.SHL.U32 R55, R18, 0x20, RZ ;  /* 0x0000002012377824 */ /* 0x000fe200078e00ff */
[----:B------:R-:W-:Y:S02]  /*1db0*/  LEA.HI.X R137, R14, R5, R137, 0x1, P1 ;  /* 0x000000050e897211 */ /* 0x000fe400008f0c89 */
        /* <DEDUP_REMOVED lines=15> */
[----:B------:R-:W-:Y:S01]  /*1eb0*/  IMAD.IADD R69, R44, 0x1, R69 ;  /* 0x000000012c457824 */ /* 0x000fe200078e0245 */
[----:B------:R-:W-:Y:S01]  /*1ec0*/  MOV R60, R44 ;  /* 0x0000002c003c7202 */ /* 0x000fe20000000f00 */
[C---:B------:R-:W-:Y:S01]  /*1ed0*/  VIADD R77, R52.reuse, 0x60 ;  /* 0x00000060344d7836 */ /* 0x040fe20000000000 */
[----:B------:R-:W-:Y:S01]  /*1ee0*/  SHF.R.S32.HI R13, RZ, 0x1, R13 ;  /* 0x00000001ff0d7819 */ /* 0x000fe2000001140d */
[C---:B------:R-:W-:Y:S01]  /*1ef0*/  IMAD R76, R45.reuse, -0x80, R57 ;  /* 0xffffff802d4c7824 */ /* 0x040fe200078e0239 */
[C---:B------:R-:W-:Y:S01]  /*1f00*/  IADD3 R63, PT, PT, R52.reuse, 0x20, RZ ;  /* 0x00000020343f7810 */ /* 0x040fe20007ffe0ff */
[----:B------:R-:W-:Y:S01]  /*1f10*/  IMAD R75, R45, -0x80, R49 ;  /* 0xffffff802d4b7824 */ /* 0x000fe200078e0231 */
[C---:B------:R-:W-:Y:S01]  /*1f20*/  IADD3 R78, PT, PT, R52.reuse, 0x40, RZ ;  /* 0x00000040344e7810 */ /* 0x040fe20007ffe0ff */
[----:B------:R-:W-:Y:S01]  /*1f30*/  IMAD R12, R52, R13, R61 ;  /* 0x0000000d340c7224 */ /* 0x000fe200078e023d */
[----:B------:R-:W-:Y:S01]  /*1f40*/  MOV R74, R45 ;  /* 0x0000002d004a7202 */ /* 0x000fe20000000f00 */
[----:B------:R-:W-:Y:S01]  /*1f50*/  IMAD R69, R69, R13, RZ ;  /* 0x0000000d45457224 */ /* 0x000fe200078e02ff */
[----:B------:R-:W-:Y:S01]  /*1f60*/  MOV R71, R138 ;  /* 0x0000008a00477202 */ /* 0x000fe20000000f00 */
[----:B------:R-:W-:Y:S01]  /*1f70*/  IMAD.IADD R9, R61, 0x1, R12 ;  /* 0x000000013d097824 */ /* 0x000fe200078e020c */
[----:B------:R-:W-:Y:S01]  /*1f80*/  MOV R73, R141 ;  /* 0x0000008d00497202 */ /* 0x000fe20000000f00 */
[----:B------:R-:W-:Y:S01]  /*1f90*/  IMAD.MOV.U32 R70, RZ, RZ, R137 ;  /* 0x000000ffff467224 */ /* 0x000fe200078e0089 */
[----:B------:R-:W-:-:S02]  /*1fa0*/  SHF.R.S32.HI R68, RZ, 0x1f, R69 ;  /* 0x0000001fff447819 */ /* 0x000fc40000011445 */
[----:B------:R-:W-:Y:S01]  /*1fb0*/  MOV R72, R140 ;  /* 0x0000008c00487202 */ /* 0x000fe20000000f00 */
[----:B--2---:R-:W-:Y:S02]  /*1fc0*/  IMAD R0, R25, R144, RZ ;  /* 0x0000009019007224 */ /* 0x004fe400078e02ff */
[----:B------:R-:W-:-:S04]  /*1fd0*/  IMAD.WIDE.U32 R24, R144, R24, R10 ;  /* 0x0000001890187225 */ /* 0x000fc800078e000a */
[----:B------:R-:W-:Y:S02]  /*1fe0*/  IMAD.IADD R25, R25, 0x1, R0 ;  /* 0x0000000119197824 */ /* 0x000fe400078e0200 */
[----:B---3--:R-:W-:-:S04]  /*1ff0*/  IMAD.WIDE.U32 R14, R144, R26, R10 ;  /* 0x0000001a900e7225 */ /* 0x008fc800078e000a */
[----:B------:R-:W-:Y:S02]  /*2000*/  IMAD R0, R27, R144, RZ ;  /* 0x000000901b007224 */ /* 0x000fe400078e02ff */
[-C--:B----4-:R-:W-:Y:S02]  /*2010*/  IMAD R7, R83, R60.reuse, RZ ;  /* 0x0000003c53077224 */ /* 0x090fe400078e02ff */
[----:B------:R-:W-:-:S04]  /*2020*/  IMAD.WIDE.U32 R24, R82, R60, R24 ;  /* 0x0000003c52187225 */ /* 0x000fc800078e0018 */
[----:B------:R-:W-:Y:S01]  /*2030*/  IMAD.IADD R15, R15, 0x1, R0 ;  /* 0x000000010f0f7824 */ /* 0x000fe200078e0200 */
[----:B------:R-:W-:Y:S01]  /*2040*/  IADD3 R25, PT, PT, R25, R7, RZ ;  /* 0x0000000719197210 */ /* 0x000fe20007ffe0ff */
[-C--:B-----5:R-:W-:Y:S02]  /*2050*/  IMAD R7, R87, R60.reuse, RZ ;  /* 0x0000003c57077224 */ /* 0x0a0fe400078e02ff */
[----:B------:R-:W-:-:S04]  /*2060*/  IMAD.WIDE.U32 R14, R86, R60, R14 ;  /* 0x0000003c560e7225 */ /* 0x000fc800078e000e */
        /* <DEDUP_REMOVED lines=11> */
[----:B------:R-:W-:Y:S02]  /*2120*/  IADD3.X R7, PT, PT, RZ, ~R7, RZ, P0, !PT ;  /* 0x80000007ff077210 */ /* 0x000fe400007fe4ff */
        /* <DEDUP_REMOVED lines=8> */
[-C--:B------:R-:W-:Y:S01]  /*21b0*/  IMAD R64, R83, R6.reuse, R64 ;  /* 0x0000000653407224 */ /* 0x080fe200078e0240 */
[----:B------:R-:W-:Y:S01]  /*21c0*/  SHF.L.U64.HI R68, R69, 0x1, R68 ;  /* 0x0000000145447819 */ /* 0x000fe20000010244 */
[----:B------:R-:W-:Y:S01]  /*21d0*/  IMAD R9, R87, R6, R9 ;  /* 0x0000000657097224 */ /* 0x000fe200078e0209 */
[----:B------:R-:W-:Y:S01]  /*21e0*/  LEA R65, P1, R20, R18, 0x1 ;  /* 0x0000001214417211 */ /* 0x000fe200078208ff */
[----:B------:R-:W-:Y:S01]  /*21f0*/  IMAD.WIDE.U32 R6, R86, R6, R22 ;  /* 0x0000000656067225 */ /* 0x000fe200078e0016 */
[----:B------:R-:W-:-:S02]  /*2200*/  IADD3 R64, PT, PT, R21, R64, RZ ;  /* 0x0000004015407210 */ /* 0x000fc40007ffe0ff */
[----:B------:R-:W-:Y:S01]  /*2210*/  SHF.L.U32 R69, R69, 0x1, RZ ;  /* 0x0000000145457819 */ /* 0x000fe200000006ff */
[----:B------:R-:W-:Y:S01]  /*2220*/  IMAD.SHL.U32 R14, R14, 0x2, RZ ;  /* 0x000000020e0e7824 */ /* 0x000fe200078e00ff */
[----:B------:R-:W-:Y:S01]  /*2230*/  LEA R12, P0, R6, R16, 0x1 ;  /* 0x00000010060c7211 */ /* 0x000fe200078008ff */
[----:B------:R-:W-:Y:S01]  /*2240*/  IMAD.IADD R9, R7, 0x1, R9 ;  /* 0x0000000107097824 */ /* 0x000fe200078e0209 */
[----:B------:R-:W-:Y:S02]  /*2250*/  LEA.HI.X R64, R20, R19, R64, 0x1, P1 ;  /* 0x0000001314407211 */ /* 0x000fe400008f0c40 */
[----:B------:R-:W-:Y:S02]  /*2260*/  IADD3 R67, P3, PT, R4, R69, RZ ;  /* 0x0000004504437210 */ /* 0x000fe40007f7e0ff */
[----:B------:R-:W-:Y:S02]  /*2270*/  LEA.HI.X R9, R6, R17, R9, 0x1, P0 ;  /* 0x0000001106097211 */ /* 0x000fe400000f0c09 */
[----:B------:R-:W-:-:S02]  /*2280*/  IADD3 R32, P1, PT, R4, R14, RZ ;  /* 0x0000000e04207210 */ /* 0x000fc40007f3e0ff */
[C---:B------:R-:W-:Y:S02]  /*2290*/  IADD3 R69, P2, PT, R2.reuse, R69, RZ ;  /* 0x0000004502457210 */ /* 0x040fe40007f5e0ff */
[----:B------:R-:W-:Y:S01]  /*22a0*/  IADD3 R14, P0, PT, R2, R14, RZ ;  /* 0x0000000e020e7210 */ /* 0x000fe20007f1e0ff */
[C---:B------:R-:W-:Y:S01]  /*22b0*/  IMAD.X R33, R5.reuse, 0x1, R0, P1 ;  /* 0x0000000105217824 */ /* 0x040fe200008e0600 */
[----:B------:R-:W-:Y:S01]  /*22c0*/  IADD3.X R66, PT, PT, R5, R68, RZ, P3, !PT ;  /* 0x0000004405427210 */ /* 0x000fe20001ffe4ff */
[C---:B------:R-:W-:Y:S01]  /*22d0*/  IMAD.X R68, R3.reuse, 0x1, R68, P2 ;  /* 0x0000000103447824 */ /* 0x040fe200010e0644 */
[----:B------:R-:W-:Y:S02]  /*22e0*/  IADD3.X R15, PT, PT, R3, R0, RZ, P0, !PT ;  /* 0x00000000030f7210 */ /* 0x000fe400007fe4ff */
[----:B------:R-:W-:-:S13]  /*22f0*/  ISETP.GE.AND P3, PT, R10, R146, PT ;  /* 0x000000920a00720c */ /* 0x000fda0003f66270 */
.L_x_7151:
[----:B------:R-:W-:Y:S01]  /*2300*/  SHF.L.U64.HI R92, R86, 0x6, R87 ;  /* 0x00000006565c7819 */ /* 0x000fe20000010257 */
[----:B------:R-:W-:Y:S01]  /*2310*/  VIADD R75, R75, 0x80 ;  /* 0x000000804b4b7836 */ /* 0x000fe20000000000 */
[----:B------:R-:W-:Y:S01]  /*2320*/  UMOV UR6, URZ ;  /* 0x000000ff00067c82 */ /* 0x000fe20008000000 */
[----:B------:R-:W-:Y:S01]  /*2330*/  VIADD R76, R76, 0x80 ;  /* 0x000000804c4c7836 */ /* 0x000fe20000000000 */
[----:B------:R-:W-:Y:S01]  /*2340*/  BSSY.RECONVERGENT B1, `(.L_x_7129) ;  /* 0x00002e8000017945 */ /* 0x000fe20003800200 */
[----:B------:R-:W-:Y:S01]  /*2350*/  IMAD.SHL.U32 R0, R134, 0x40, RZ ;  /* 0x0000004086007824 */ /* 0x000fe200078e00ff */
[-C--:B------:R-:W-:Y:S01]  /*2360*/  ISETP.GE.OR P5, PT, R52, R75.reuse, P3 ;  /* 0x0000004b3400720c */ /* 0x080fe20001fa6670 */
[----:B------:R-:W-:Y:S01]  /*2370*/  IMAD.SHL.U32 R8, R82, 0x40, RZ ;  /* 0x0000004052087824 */ /* 0x000fe200078e00ff */
[----:B------:R-:W-:Y:S01]  /*2380*/  ISETP.GE.AND P3, PT, R10, R146, PT ;  /* 0x000000920a00720c */ /* 0x000fe20003f66270 */
[----:B------:R-:W-:Y:S01]  /*2390*/  VIADD R74, R74, 0xffffffff ;  /* 0xffffffff4a4a7836 */ /* 0x000fe20000000000 */
[----:B------:R-:W-:Y:S01]  /*23a0*/  ISETP.LT.OR P5, PT, R52, R76, P5 ;  /* 0x0000004c3400720c */ /* 0x000fe20002fa1670 */
[----:B------:R-:W-:Y:S01]  /*23b0*/  IMAD.MOV.U32 R79, RZ, RZ, R60 ;  /* 0x000000ffff4f7224 */ /* 0x000fe200078e003c */
[-C--:B------:R-:W-:Y:S01]  /*23c0*/  ISETP.GE.OR P4, PT, R63, R75.reuse, P3 ;  /* 0x0000004b3f00720c */ /* 0x080fe20001f86670 */
[----:B------:R-:W-:Y:S01]  /*23d0*/  IMAD.SHL.U32 R93, R86, 0x40, RZ ;  /* 0x00000040565d7824 */ /* 0x000fe200078e00ff */
[----:B------:R-:W-:Y:S02]  /*23e0*/  IADD3 R18, P0, PT, R65, R8, RZ ;  /* 0x0000000841127210 */ /* 0x000fe40007f1e0ff */
[-C--:B------:R-:W-:Y:S02]  /*23f0*/  ISETP.LT.OR P4, PT, R63, R76.reuse, P4 ;  /* 0x0000004c3f00720c */ /* 0x080fe40002781670 */
[CC--:B------:R-:W-:Y:S04]  /*2400*/  ISETP.GE.OR P1, PT, R78.reuse, R75.reuse, P3 ;  /* 0x0000004b4e00720c */ /* 0x0c0fe80001f26670 */
[----:B------:R-:W-:Y:S01]  /*2410*/  ISETP.LT.OR P1, PT, R78, R76, P1 ;  /* 0x0000004c4e00720c */ /* 0x000fe20000f21670 */
        /* <DEDUP_REMOVED lines=8> */
[----:B------:R-:W-:Y:S05]  /*24a0*/  @!P1 IADD3 R20, P0, PT, R18, R8, RZ ;  /* 0x0000000812149210 */ /* 0x000fea0007f1e0ff */
[----:B------:R-:W-:Y:S01]  /*24b0*/  @!P1 IMAD.X R21, R19, 0x1, R3, P0 ;  /* 0x0000000113159824 */ /* 0x000fe200000e0603 */
[C---:B------:R-:W-:Y:S04]  /*24c0*/  ISETP.GE.OR P0, PT, R77.reuse, R75, P3 ;  /* 0x0000004b4d00720c */ /* 0x040fe80001f06670 */
[----:B------:R-:W-:Y:S01]  /*24d0*/  ISETP.LT.OR P0, PT, R77, R76, P0 ;  /* 0x0000004c4d00720c */ /* 0x000fe20000701670 */
[----:B--2---:R1:W-:Y:S04]  /*24e0*/  @!P5 ST.E.128 desc[UR4][R16.64], R4 ;  /* 0x000000041000d985 */ /* 0x0043e8000c101d04 */
[----:B-1----:R1:W2:Y:S01]  /*24f0*/  @!P4 LD.E.128 R4, desc[UR4][R18.64] ;  /* 0x000000041204c980 */ /* 0x0022a2000c101d00 */
[----:B------:R-:W-:Y:S05]  /*2500*/  IADD3 R16, P2, PT, R0, R73, RZ ;  /* 0x0000004900107210 */ /* 0x000fea0007f5e0ff */
[----:B------:R-:W-:Y:S02]  /*2510*/  IMAD.X R17, R2, 0x1, R72, P2 ;  /* 0x0000000102117824 */ /* 0x000fe400010e0648 */
[C---:B-1----:R-:W-:Y:S04]  /*2520*/  @!P0 LEA R18, P2, R82.reuse, R18, 0x7 ;  /* 0x0000001252128211 */ /* 0x042fe800078438ff */
[----:B------:R-:W-:Y:S01]  /*2530*/  @!P0 LEA.HI.X R19, R82, R19, R83, 0x7, P2 ;  /* 0x0000001352138211 */ /* 0x000fe200010f3c53 */
[----:B--2---:R1:W-:Y:S04]  /*2540*/  @!P4 ST.E.128 desc[UR4][R16.64], R4 ;  /* 0x000000041000c985 */ /* 0x0043e8000c101d04 */
[----:B-1----:R1:W2:Y:S02]  /*2550*/  @!P1 LD.E.128 R4, desc[UR4][R20.64] ;  /* 0x0000000414049980 */ /* 0x0022a4000c101d00 */
[----:B-1----:R-:W-:Y:S05]  /*2560*/  @!P1 IADD3 R20, P6, PT, R16, R0, RZ ;  /* 0x0000000010149210 */ /* 0x002fea0007fde0ff */
[----:B------:R-:W-:Y:S01]  /*2570*/  @!P1 IMAD.X R21, R17, 0x1, R2, P6 ;  /* 0x0000000111159824 */ /* 0x000fe200030e0602 */
[C---:B------:R-:W-:Y:S04]  /*2580*/  @!P0 LEA R2, P2, R134.reuse, R16, 0x7 ;  /* 0x0000001086028211 */ /* 0x040fe800078438ff */
[----:B------:R-:W-:Y:S01]  /*2590*/  @!P0 LEA.HI.X R3, R134, R17, R135, 0x7, P2 ;  /* 0x0000001186038211 */ /* 0x000fe200010f3c87 */
[C---:B------:R-:W-:Y:S01]  /*25a0*/  IMAD.SHL.U32 R17, R86.reuse, 0x20, RZ ;  /* 0x0000002056117824 */ /* 0x040fe200078e00ff */
[----:B--2---:R1:W-:Y:S04]  /*25b0*/  @!P1 ST.E.128 desc[UR4][R20.64], R4 ;  /* 0x0000000414009985 */ /* 0x0043e8000c101d04 */
[----:B-1----:R-:W2:Y:S04]  /*25c0*/  @!P0 LD.E.128 R4, desc[UR4][R18.64] ;  /* 0x0000000412048980 */ /* 0x002ea8000c101d00 */
[----:B--2---:R1:W-:Y:S04]  /*25d0*/  @!P0 ST.E.128 desc[UR4][R2.64], R4 ;  /* 0x0000000402008985 */ /* 0x0043e8000c101d04 */
[----:B------:R-:W2:Y:S04]  /*25e0*/  LD.E R0, desc[UR4][R84.64+0x130] ;  /* 0x0001300454007980 */ /* 0x000ea8000c101900 */
[----:B------:R-:W3:Y:S01]  /*25f0*/  LD.E R16, desc[UR4][R84.64+0xd0] ;  /* 0x0000d00454107980 */ /* 0x000ee2000c101900 */
[----:B-1----:R-:W-:Y:S02]  /*2600*/  IADD3 R2, P2, PT, RZ, -UR6, RZ ;  /* 0x80000006ff027c10 */ /* 0x002fe4000ff5e0ff */
[----:B------:R-:W-:Y:S01]  /*2610*/  SHF.L.U64.HI R3, R86, 0x5, R87 ;  /* 0x0000000556037819 */ /* 0x000fe20000010257 */
[----:B--2---:R-:W-:Y:S01]  /*2620*/  IMAD.SHL.U32 R0, R0, 0x80, RZ ;  /* 0x0000008000007824 */ /* 0x004fe200078e00ff */
[----:B---3--:R-:W-:Y:S03]  /*2630*/  ISETP.NE.AND P6, PT, R16, RZ, PT ;  /* 0x000000ff1000720c */ /* 0x008fe60003fc5270 */
[----:B------:R-:W-:Y:S05]  /*2640*/  IMAD.X R0, RZ, RZ, ~R0, P2 ;  /* 0x000000ffff007224 */ /* 0x000fea00010e0e00 */
[----:B------:R-:W-:Y:S04]  /*2650*/  SHF.R.S64 R2, R2, 0x1f, R0 ;  /* 0x0000001f02027819 */ /* 0x000fe80000001000 */
[----:B------:R-:W-:Y:S02]  /*2660*/  IADD3 R65, P2, PT, R65, R2, RZ ;  /* 0x0000000241417210 */ /* 0x000fe40007f5e0ff */
[----:B------:R-:W-:Y:S02]  /*2670*/  SHF.L.U64.HI R2, R132, 0x5, R133 ;  /* 0x0000000584027819 */ /* 0x000fe40000010285 */
[----:B------:R-:W-:Y:S01]  /*2680*/  LEA.HI.X.SX32 R64, R0, R64, 0x1, P2 ;  /* 0x0000004000407211 */ /* 0x000fe200010f0eff */
[----:B------:R-:W-:Y:S01]  /*2690*/  IMAD.SHL.U32 R0, R132, 0x20, RZ ;  /* 0x0000002084007824 */ /* 0x000fe200078e00ff */
[----:B------:R-:W-:Y:S01]  /*26a0*/  ISETP.GT.AND P2, PT, R74, R54, PT ;  /* 0x000000364a00720c */ /* 0x000fe20003f44270 */
[----:B------:R-:W-:Y:S01]  /*26b0*/  @!UPT UIADD3 URZ, UPT, UPT, URZ, URZ, URZ ;  /* 0x000000fffffff290 */ /* 0x000fe2000fffe0ff */
[----:B------:R-:W-:Y:S11]  /*26c0*/  @P6 BRA `(.L_x_7130) ;  /* 0x0000000000646947 */ /* 0x000ff60003800000 */
[----:B------:R-:W-:Y:S01]  /*26d0*/  @!P5 IMAD.MOV.U32 R8, RZ, RZ, R12 ;  /* 0x000000ffff08d224 */ /* 0x000fe200078e000c */
[C---:B------:R-:W-:Y:S01]  /*26e0*/  LEA R16, P6, R17.reuse, R12, 0x1 ;  /* 0x0000000c11107211 */ /* 0x040fe200078c08ff */
[----:B------:R-:W-:Y:S02]  /*26f0*/  @!P5 IMAD.MOV.U32 R18, RZ, RZ, R71 ;  /* 0x000000ffff12d224 */ /* 0x000fe400078e0047 */
[----:B------:R-:W-:Y:S01]  /*2700*/  @!P5 IMAD.MOV.U32 R19, RZ, RZ, R70 ;  /* 0x000000ffff13d224 */ /* 0x000fe200078e0046 */
[----:B------:R-:W2:Y:S01]  /*2710*/  @!P5 LD.E.128 R4, desc[UR4][R8.64] ;  /* 0x000000040804d980 */ /* 0x000ea2000c101d00 */
[----:B------:R-:W-:Y:S03]  /*2720*/  LEA.HI.X R17, R17, R9, R3, 0x1, P6 ;  /* 0x0000000911117211 */ /* 0x000fe600030f0c03 */
[----:B--2---:R1:W-:Y:S01]  /*2730*/  @!P5 ST.E.128 desc[UR4][R18.64], R4 ;  /* 0x000000041200d985 */ /* 0x0043e2000c101d04 */
[----:B------:R-:W-:Y:S05]  /*2740*/  @!P1 IADD3 R20, P5, PT, R16, R93, RZ ;  /* 0x0000005d10149210 */ /* 0x000fea0007fbe0ff */
[----:B------:R-:W-:Y:S01]  /*2750*/  @!P1 IMAD.X R21, R17, 0x1, R92, P5 ;  /* 0x0000000111159824 */ /* 0x000fe200028e065c */
[----:B-1----:R-:W2:Y:S01]  /*2760*/  @!P4 LD.E.128 R4, desc[UR4][R16.64] ;  /* 0x000000041004c980 */ /* 0x002ea2000c101d00 */
[C---:B------:R-:W-:Y:S04]  /*2770*/  LEA R18, P6, R0.reuse, R71, 0x1 ;  /* 0x0000004700127211 */ /* 0x040fe800078c08ff */
[----:B------:R-:W-:Y:S05]  /*2780*/  LEA.HI.X R19, R0, R70, R2, 0x1, P6 ;  /* 0x0000004600137211 */ /* 0x000fea00030f0c02 */
[----:B--2---:R1:W-:Y:S01]  /*2790*/  @!P4 ST.E.128 desc[UR4][R18.64], R4 ;  /* 0x000000041200c985 */ /* 0x0043e2000c101d04 */
[C---:B------:R-:W-:Y:S04]  /*27a0*/  @!P1 LEA R2, P4, R132.reuse, R18, 0x6 ;  /* 0x0000001284029211 */ /* 0x040fe800078830ff */
[----:B------:R-:W-:Y:S01]  /*27b0*/  @!P1 LEA.HI.X R3, R132, R19, R133, 0x6, P4 ;  /* 0x0000001384039211 */ /* 0x000fe200020f3485 */
        /* <DEDUP_REMOVED lines=10> */
.L_x_7130:
        /* <DEDUP_REMOVED lines=13> */
[C---:B------:R-:W-:Y:S04]  /*2930*/  LEA R30, P0, R0.reuse, R71, 0x1 ;  /* 0x00000047001e7211 */ /* 0x040fe800078008ff */
[----:B------:R-:W-:Y:S02]  /*2940*/  LEA.HI.X R31, R0, R70, R2, 0x1, P0 ;  /* 0x00000046001f7211 */ /* 0x000fe400000f0c02 */
[----:B--2---:R-:W-:Y:S04]  /*2950*/  ISETP.GE.AND P1, PT, R10, R5, PT ;  /* 0x000000050a00720c */ /* 0x004fe80003f26270 */
[CC--:B------:R-:W-:Y:S02]  /*2960*/  ISETP.GE.OR P6, PT, R52.reuse, R75.reuse, P1 ;  /* 0x0000004b3400720c */ /* 0x0c0fe40000fc6670 */
[-C--:B------:R-:W-:Y:S02]  /*2970*/  ISETP.GE.OR P5, PT, R63, R75.reuse, P1 ;  /* 0x0000004b3f00720c */ /* 0x080fe40000fa6670 */
[-C--:B------:R-:W-:Y:S02]  /*2980*/  ISETP.LT.OR P6, PT, R52, R76.reuse, P6 ;  /* 0x0000004c3400720c */ /* 0x080fe400037c1670 */
[CC--:B------:R-:W-:Y:S02]  /*2990*/  ISETP.GE.OR P4, PT, R78.reuse, R75.reuse, P1 ;  /* 0x0000004b4e00720c */ /* 0x0c0fe40000f86670 */
[----:B------:R-:W-:Y:S02]  /*29a0*/  ISETP.GE.OR P1, PT, R77, R75, P1 ;  /* 0x0000004b4d00720c */ /* 0x000fe40000f26670 */
[-C--:B------:R-:W-:Y:S02]  /*29b0*/  ISETP.LT.OR P5, PT, R63, R76.reuse, P5 ;  /* 0x0000004c3f00720c */ /* 0x080fe40002fa1670 */
[-C--:B------:R-:W-:Y:S02]  /*29c0*/  ISETP.LT.OR P4, PT, R78, R76.reuse, P4 ;  /* 0x0000004c4e00720c */ /* 0x080fe40002781670 */
[----:B------:R-:W-:Y:S03]  /*29d0*/  ISETP.LT.OR P1, PT, R77, R76, P1 ;  /* 0x0000004c4d00720c */ /* 0x000fe60000f21670 */
[----:B------:R-:W-:Y:S10]  /*29e0*/  @P6 BRA `(.L_x_7134) ;  /* 0x0000000000d06947 */ /* 0x000ff40003800000 */
        /* <DEDUP_REMOVED lines=52> */
.L_x_7134:
[----:B------:R-:W-:Y:S05]  /*2d30*/  BSYNC.RECONVERGENT B0 ;  /* 0x0000000000007941 */ /* 0x000fea0003800200 */
.L_x_7133:
        /* <DEDUP_REMOVED lines=52> */
.L_x_7136:
[----:B------:R-:W-:Y:S05]  /*3080*/  BSYNC.RECONVERGENT B0 ;  /* 0x0000000000007941 */ /* 0x000fea0003800200 */
.L_x_7135:
        /* <DEDUP_REMOVED lines=57> */
.L_x_7138:
[----:B------:R-:W-:Y:S05]  /*3420*/  BSYNC.RECONVERGENT B0 ;  /* 0x0000000000007941 */ /* 0x000fea0003800200 */
.L_x_7137:
        /* <DEDUP_REMOVED lines=57> */
.L_x_7140:
[----:B------:R-:W-:Y:S05]  /*37c0*/  BSYNC.RECONVERGENT B0 ;  /* 0x0000000000007941 */ /* 0x000fea0003800200 */
.L_x_7139:
[----:B------:R-:W5:Y:S02]  /*37d0*/  LD.E R0, desc[UR4][R84.64+0xd0] ;  /* 0x0000d00454007980 */ /* 0x000f64000c101900 */
[----:B-----5:R-:W-:Y:S05]  /*37e0*/  IMAD.U32 R0, R0, -0x40, RZ ;  /* 0xffffffc000007824 */ /* 0x020fea00078e00ff */
[C---:B------:R-:W-:Y:S02]  /*37f0*/  LEA R14, P1, R0.reuse, R14, 0x1 ;  /* 0x0000000e000e7211 */ /* 0x040fe400078208ff */
[C---:B------:R-:W-:Y:S02]  /*3800*/  LEA R32, P0, R0.reuse, R32, 0x1 ;  /* 0x0000002000207211 */ /* 0x040fe400078008ff */
[C---:B------:R-:W-:Y:S02]  /*3810*/  LEA.HI.X.SX32 R15, R0.reuse, R15, 0x1, P1 ;  /* 0x0000000f000f7211 */ /* 0x040fe400008f0eff */
[----:B------:R-:W-:Y:S01]  /*3820*/  LEA.HI.X.SX32 R33, R0, R33, 0x1, P0 ;  /* 0x0000002100217211 */ /* 0x000fe200000f0eff */
[----:B------:R-:W-:Y:S05]  /*3830*/  BRA `(.L_x_7131) ;  /* 0x0000001800607947 */ /* 0x000fea0003800000 */
.L_x_7132:
        /* <DEDUP_REMOVED lines=101> */
.L_x_7142:
[----:B------:R-:W-:Y:S05]  /*3e90*/  BSYNC.RECONVERGENT B0 ;  /* 0x0000000000007941 */ /* 0x000fea0003800200 */
.L_x_7141:
[C---:B------:R-:W-:Y:S01]  /*3ea0*/  ISETP.GE.OR P5, PT, R63.reuse, R75, P4 ;  /* 0x0000004b3f00720c */ /* 0x040fe200027a6670 */
[----:B------:R-:W-:Y:S01]  /*3eb0*/  BSSY.RECONVERGENT B0, `(.L_x_7143) ;  /* 0x0000060000007945 */ /* 0x000fe20003800200 */
[----:B------:R-:W-:Y:S02]  /*3ec0*/  IADD3 R20, P0, PT, R12, R93, RZ ;  /* 0x0000005d0c147210 */ /* 0x000fe40007f1e0ff */
[----:B------:R-:W-:Y:S03]  /*3ed0*/  ISETP.LT.OR P5, PT, R63, R76, P5 ;  /* 0x0000004c3f00720c */ /* 0x000fe60002fa1670 */
[----:B------:R-:W-:Y:S10]  /*3ee0*/  IMAD.X R21, R9, 0x1, R92, P0 ;  /* 0x0000000109157824 */ /* 0x000ff400000e065c */
        /* <DEDUP_REMOVED lines=92> */
.L_x_7144:
[----:B------:R-:W-:Y:S05]  /*44b0*/  BSYNC.RECONVERGENT B0 ;  /* 0x0000000000007941 */ /* 0x000fea0003800200 */
.L_x_7143:
[CC--:B------:R-:W-:Y:S01]  /*44c0*/  ISETP.GE.OR P0, PT, R78.reuse, R75.reuse, P4 ;  /* 0x0000004b4e00720c */ /* 0x0c0fe20002706670 */
[----:B------:R-:W-:Y:S01]  /*44d0*/  BSSY.RECONVERGENT B0, `(.L_x_7145) ;  /* 0x0000063000007945 */ /* 0x000fe20003800200 */
[C---:B------:R-:W-:Y:S02]  /*44e0*/  ISETP.GE.OR P6, PT, R77.reuse, R75, P4 ;  /* 0x0000004b4d00720c */ /* 0x040fe400027c6670 */
[-C--:B------:R-:W-:Y:S02]  /*44f0*/  ISETP.LT.OR P0, PT, R78, R76.reuse, P0 ;  /* 0x0000004c4e00720c */ /* 0x080fe40000701670 */
[----:B------:R-:W-:Y:S11]  /*4500*/  ISETP.LT.OR P6, PT, R77, R76, P6 ;  /* 0x0000004c4d00720c */ /* 0x000ff600037c1670 */
[----:B------:R-:W-:Y:S05]  /*4510*/  @P0 BRA `(.L_x_7146) ;  /* 0x0000000400780947 */ /* 0x000fea0003800000 */
[----:B------:R-:W-:Y:S02]  /*4520*/  ISETP.GE.AND P0, PT, R10, R16, PT ;  /* 0x000000100a00720c */ /* 0x000fe40003f06270 */
[----:B-1----:R-:W-:Y:S04]  /*4530*/  IADD3 R2, P4, PT, R20, R93, RZ ;  /* 0x0000005d14027210 */ /* 0x002fe80007f9e0ff */
[----:B------:R-:W-:Y:S05]  /*4540*/  IADD3.X R3, PT, PT, R21, R92, RZ, P4, !PT ;  /* 0x0000005c15037210 */ /* 0x000fea00027fe4ff */
        /* <DEDUP_REMOVED lines=91> */
.L_x_7146:
[----:B------:R-:W-:Y:S05]  /*4b00*/  BSYNC.RECONVERGENT B0 ;  /* 0x0000000000007941 */ /* 0x000fea0003800200 */
.L_x_7145:
        /* <DEDUP_REMOVED lines=96> */
.L_x_7148:
[----:B------:R-:W-:Y:S05]  /*5110*/  BSYNC.RECONVERGENT B0 ;  /* 0x0000000000007941 */ /* 0x000fea0003800200 */
.L_x_7147:
        /* <DEDUP_REMOVED lines=10> */
.L_x_7131:
[----:B------:R-:W-:Y:S05]  /*51c0*/  BSYNC.RECONVERGENT B1 ;  /* 0x0000000000017941 */ /* 0x000fea0003800200 */
.L_x_7129:
        /* <DEDUP_REMOVED lines=102> */
.L_x_7150:
[----:B------:R-:W-:Y:S05]  /*5830*/  BSYNC.RECONVERGENT B0 ;  /* 0x0000000000007941 */ /* 0x000fea0003800200 */
.L_x_7149:
[----:B------:R-:W-:Y:S05]  /*5840*/  @P2 BRA `(.L_x_7151) ;  /* 0xffffffc800ac2947 */ /* 0x000fea000383ffff */
.L_x_7128:
        /* <DEDUP_REMOVED lines=17> */
.L_x_7156:
[----:B------:R2:W-:Y:S02]  /*5960*/  STS.128 [R46], RZ ;  /* 0x000000ff2e007388 */ /* 0x0005e40000000c00 */
.L_x_7155:
[----:B------:R-:W-:Y:S05]  /*5970*/  BSYNC.RECONVERGENT B0 ;  /* 0x0000000000007941 */ /* 0x000fea0003800200 */
.L_x_7154:
        /* <DEDUP_REMOVED lines=13> */
.L_x_7153:
        /* <DEDUP_REMOVED lines=87> */
.L_x_7163:
[----:B------:R-:W-:Y:S05]  /*5fc0*/  BSYNC.RECONVERGENT B0 ;  /* 0x0000000000007941 */ /* 0x000fea0003800200 */
.L_x_7162:
[----:B-----5:R3:W-:Y:S01]  /*5fd0*/  STS.128 [R46], R12 ;  /* 0x0000000c2e007388 */ /* 0x0207e20000000c00 */
[----:B------:R-:W-:Y:S05]  /*5fe0*/  BRA `(.L_x_7160) ;  /* 0x0000000000047947 */ /* 0x000fea0003800000 */
.L_x_7161:
[----:B------:R2:W-:Y:S02]  /*5ff0*/  STS.128 [R46], RZ ;  /* 0x000000ff2e007388 */ /* 0x0005e40000000c00 */
.L_x_7160:
[----:B------:R-:W-:Y:S05]  /*6000*/  BSYNC.RECONVERGENT B1 ;  /* 0x0000000000017941 */ /* 0x000fea0003800200 */
.L_x_7159:
        /* <DEDUP_REMOVED lines=64> */
.L_x_7165:
[----:B------:R-:W-:Y:S05]  /*6410*/  BSYNC.RECONVERGENT B0 ;  /* 0x0000000000007941 */ /* 0x000fea0003800200 */
.L_x_7164:
[----:B-----5:R3:W-:Y:S01]  /*6420*/  STS.128 [R46+0x800], R12 ;  /* 0x0008000c2e007388 */ /* 0x0207e20000000c00 */
[----:B------:R-:W-:Y:S05]  /*6430*/  BRA `(.L_x_7157) ;  /* 0x0000000c00247947 */ /* 0x000fea0003800000 */
.L_x_7158:
        /* <DEDUP_REMOVED lines=99> */
.L_x_7170:
[----:B------:R-:W-:Y:S05]  /*6a70*/  BSYNC.RECONVERGENT B0 ;  /* 0x0000000000007941 */ /* 0x000fea0003800200 */
.L_x_7169:
[----:B-----5:R3:W-:Y:S01]  /*6a80*/  STS.128 [R46], R20 ;  /* 0x000000142e007388 */ /* 0x0207e20000000c00 */
[----:B------:R-:W-:Y:S05]  /*6a90*/  BRA `(.L_x_7167) ;  /* 0x0000000000047947 */ /* 0x000fea0003800000 */
.L_x_7168:
[----:B------:R2:W-:Y:S02]  /*6aa0*/  STS.128 [R46], RZ ;  /* 0x000000ff2e007388 */ /* 0x0005e40000000c00 */
.L_x_7167:
[----:B------:R-:W-:Y:S05]  /*6ab0*/  BSYNC.RECONVERGENT B1 ;  /* 0x0000000000017941 */ /* 0x000fea0003800200 */
.L_x_7166:
        /* <DEDUP_REMOVED lines=95> */
.L_x_7172:
[----:B------:R-:W-:Y:S05]  /*70b0*/  BSYNC.RECONVERGENT B0 ;  /* 0x0000000000007941 */ /* 0x000fea0003800200 */
.L_x_7171:
[----:B-----5:R1:W-:Y:S02]  /*70c0*/  STS.128 [R46+0x800], R20 ;  /* 0x000800142e007388 */ /* 0x0203e40000000c00 */
.L_x_7157:
[----:B------:R-:W-:Y:S05]  /*70d0*/  BSYNC.RECONVERGENT B2 ;  /* 0x0000000000027941 */ /* 0x000fea0003800200 */
.L_x_7152:
[----:B------:R-:W-:Y:S01]  /*70e0*/  IADD3 R6, PT, PT, -R44, R49, RZ ;  /* 0x000000312c067210 */ /* 0x000fe20007ffe1ff */
[----:B------:R-:W-:Y:S03]  /*70f0*/  BSSY.RECONVERGENT B0, `(.L_x_7173) ;  /* 0x000000d000007945 */ /* 0x000fe60003800200 */
        /* <DEDUP_REMOVED lines=11> */
.L_x_7175:
[----:B------:R1:W-:Y:S02]  /*71b0*/  STS.128 [R46+0x1000], RZ ;  /* 0x001000ff2e007388 */ /* 0x0003e40000000c00 */
.L_x_7174:
[----:B------:R-:W-:Y:S05]  /*71c0*/  BSYNC.RECONVERGENT B0 ;  /* 0x0000000000007941 */ /* 0x000fea0003800200 */
.L_x_7173:
[----:B------:R-:W-:Y:S01]  /*71d0*/  ISETP.GE.AND P1, PT, R9, R6, PT ;  /* 0x000000060900720c */ /* 0x000fe20003f26270 */
[C---:B----4-:R-:W-:Y:S01]  /*71e0*/  IMAD.SHL.U32 R3, R132.reuse, 0x40, RZ ;  /* 0x0000004084037824 */ /* 0x050fe200078e00ff */
[----:B------:R-:W-:Y:S01]  /*71f0*/  SHF.L.U64.HI R0, R132, 0x6, R133 ;  /* 0x0000000684007819 */ /* 0x000fe20000010285 */
        /* <DEDUP_REMOVED lines=11> */
.L_x_7178:
[----:B------:R3:W-:Y:S02]  /*72b0*/  STS.128 [R46+0x1800], RZ ;  /* 0x001800ff2e007388 */ /* 0x0007e40000000c00 */
.L_x_7177:
[----:B------:R-:W-:Y:S05]  /*72c0*/  BSYNC.RECONVERGENT B0 ;  /* 0x0000000000007941 */ /* 0x000fea0003800200 */
.L_x_7176:
        /* <DEDUP_REMOVED lines=13> */
.L_x_7181:
[----:B------:R1:W-:Y:S02]  /*73a0*/  STS.128 [R46+0x2000], RZ ;  /* 0x002000ff2e007388 */ /* 0x0003e40000000c00 */
.L_x_7180:
[----:B------:R-:W-:Y:S05]  /*73b0*/  BSYNC.RECONVERGENT B0 ;  /* 0x0000000000007941 */ /* 0x000fea0003800200 */
.L_x_7179:
        /* <DEDUP_REMOVED lines=13> */
.L_x_7184:
[----:B------:R1:W-:Y:S02]  /*7490*/  STS.128 [R46+0x2800], RZ ;  /* 0x002800ff2e007388 */ /* 0x0003e40000000c00 */
.L_x_7183:
[----:B------:R-:W-:Y:S05]  /*74a0*/  BSYNC.RECONVERGENT B0 ;  /* 0x0000000000007941 */ /* 0x000fea0003800200 */
.L_x_7182:
        /* <DEDUP_REMOVED lines=16> */
.L_x_7187:
[----:B------:R1:W-:Y:S01]  /*75b0*/  STS.128 [R46+0x3000], RZ ;  /* 0x003000ff2e007388 */ /* 0x0003e20000000c00 */
[----:B------:R-:W-:Y:S05]  /*75c0*/  BRA `(.L_x_7188) ;  /* 0x0000000000047947 */ /* 0x000fea0003800000 */
.L_x_7186:
[----:B------:R1:W-:Y:S02]  /*75d0*/  STS.128 [R46+0x3000], RZ ;  /* 0x003000ff2e007388 */ /* 0x0003e40000000c00 */
.L_x_7188:
[----:B------:R-:W-:Y:S05]  /*75e0*/  BSYNC.RECONVERGENT B0 ;  /* 0x0000000000007941 */ /* 0x000fea0003800200 */
.L_x_7185:
[----:B------:R-:W-:Y:S01]  /*75f0*/  ISETP.GE.AND P1, PT, R9, R6, PT ;  /* 0x000000060900720c */ /* 0x000fe20003f26270 */
[C---:B------:R-:W-:Y:S01]  /*7600*/  IMAD.SHL.U32 R54, R134.reuse, 0x40, RZ ;  /* 0x0000004086367824 */ /* 0x040fe200078e00ff */
[----:B------:R-:W-:Y:S01]  /*7610*/  SHF.L.U64.HI R55, R134, 0x6, R135 ;  /* 0x0000000686377819 */ /* 0x000fe20000010287 */
[----:B------:R-:W-:Y:S03]  /*7620*/  BSSY.RECONVERGENT B0, `(.L_x_7189) ;  /* 0x000000d000007945 */ /* 0x000fe60003800200 */
[----:B------:R-:W-:-:S05]  /*7630*/  IADD3 R8, P0, PT, R54, R141, RZ ;  /* 0x0000008d36087210 */ /* 0x000fca0007f1e0ff */
        /* <DEDUP_REMOVED lines=10> */
.L_x_7191:
[----:B------:R1:W-:Y:S02]  /*76e0*/  STS.128 [R46+0x3800], RZ ;  /* 0x003800ff2e007388 */ /* 0x0003e40000000c00 */
.L_x_7190:
[----:B------:R-:W-:Y:S05]  /*76f0*/  BSYNC.RECONVERGENT B0 ;  /* 0x0000000000007941 */ /* 0x000fea0003800200 */
.L_x_7189:
[----:B------:R-:W-:Y:S01]  /*7700*/  ISETP.GE.AND P0, PT, R5, R6, PT ;  /* 0x000000060500720c */ /* 0x000fe20003f06270 */
[----:B------:R-:W-:-:S12]  /*7710*/  BSSY.RECONVERGENT B0, `(.L_x_7192) ;  /* 0x000000d000007945 */ /* 0x000fd80003800200 */
[----:B------:R1:W-:Y:S01]  /*7720*/  @P0 STS.128 [R46+0x4000], RZ ;  /* 0x004000ff2e000388 */ /* 0x0003e20000000c00 */
[----:B------:R-:W-:Y:S05]  /*7730*/  @P0 BRA `(.L_x_7193) ;  /* 0x0000000000280947 */ /* 0x000fea0003800000 */
[----:B------:R-:W-:-:S13]  /*7740*/  ISETP.GE.AND P0, PT, R10, R146, PT ;  /* 0x000000920a00720c */ /* 0x000fda0003f06270 */
[----:B------:R-:W-:Y:S05]  /*7750*/  @P0 BRA `(.L_x_7194) ;  /* 0x00000000001c0947 */ /* 0x000fea0003800000 */
[----:B----4-:R-:W-:-:S04]  /*7760*/  IADD3 R12, P0, PT, R8, R54, RZ ;  /* 0x00000036080c7210 */ /* 0x010fc80007f1e0ff */
[----:B------:R-:W-:-:S05]  /*7770*/  IADD3.X R13, PT, PT, R9, R55, RZ, P0, !PT ;  /* 0x00000037090d7210 */ /* 0x000fca00007fe4ff */
[----:B------:R-:W-:Y:S01]  /*7780*/  @!PT LDS RZ, [RZ] ;  /* 0x00000000fffff984 */ /* 0x000fe20000000800 */
[----:B------:R-:W-:Y:S01]  /*7790*/  @!PT LDS RZ, [RZ] ;  /* 0x00000000fffff984 */ /* 0x000fe20000000800 */
[----:B------:R-:W-:Y:S01]  /*77a0*/  @!PT LDS RZ, [RZ] ;  /* 0x00000000fffff984 */ /* 0x000fe20000000800 */
[----:B------:R4:W-:Y:S01]  /*77b0*/  LDGSTS.E.BYPASS.LTC128B.128 [R46+0x4000], desc[UR4][R12.64] ;  /* 0x040000000c2e7fae */ /* 0x0009e2000b981a04 */
[----:B------:R-:W-:Y:S05]  /*77c0*/  BRA `(.L_x_7193) ;  /* 0x0000000000047947 */ /* 0x000fea0003800000 */
.L_x_7194:
[----:B------:R1:W-:Y:S02]  /*77d0*/  STS.128 [R46+0x4000], RZ ;  /* 0x004000ff2e007388 */ /* 0x0003e40000000c00 */
.L_x_7193:
[----:B------:R-:W-:Y:S05]  /*77e0*/  BSYNC.RECONVERGENT B0 ;  /* 0x0000000000007941 */ /* 0x000fea0003800200 */
.L_x_7192:
        /* <DEDUP_REMOVED lines=13> */
.L_x_7197:
[----:B------:R1:W-:Y:S02]  /*78c0*/  STS.128 [R46+0x4800], RZ ;  /* 0x004800ff2e007388 */ /* 0x0003e40000000c00 */
.L_x_7196:
[----:B------:R-:W-:Y:S05]  /*78d0*/  BSYNC.RECONVERGENT B0 ;  /* 0x0000000000007941 */ /* 0x000fea0003800200 */
.L_x_7195:
        /* <DEDUP_REMOVED lines=21> */
[----:B------:R-:W-:Y:S01]  /*7a30*/  IMAD R9, R6, 0x2, R48 ;  /* 0x0000000206097824 */ /* 0x000fe200078e0230 */
[----:B-----5:R-:W-:Y:S01]  /*7a40*/  IADD3 R2, PT, PT, R49, -R147, -R2 ;  /* 0x8000009331027210 */ /* 0x020fe20007ffe802 */
[----:B------:R-:W-:Y:S02]  /*7a50*/  IMAD R8, R4, 0x2, R48 ;  /* 0x0000000204087824 */ /* 0x000fe400078e0230 */
[----:B----4-:R-:W-:Y:S01]  /*7a60*/  IMAD.IADD R12, R9, 0x1, R51 ;  /* 0x00000001090c7824 */ /* 0x010fe200078e0233 */
[----:B------:R-:W-:Y:S01]  /*7a70*/  LDSM.16.M88.4 R4, [R9] ;  /* 0x000000000904783b */ /* 0x000fe20000000200 */
[----:B--2---:R-:W-:-:S03]  /*7a80*/  IMAD.IADD R16, R51, 0x1, R8 ;  /* 0x0000000133107824 */ /* 0x004fc600078e0208 */
[----:B------:R-:W1:Y:S04]  /*7a90*/  LDSM.16.M88.4 R24, [R8+0x2800] ;  /* 0x002800000818783b */ /* 0x000e680000000200 */
[----:B------:R-:W2:Y:S04]  /*7aa0*/  LDSM.16.M88.4 R88, [R8+0x1000] ;  /* 0x001000000858783b */ /* 0x000ea80000000200 */
[----:B------:R-:W4:Y:S04]  /*7ab0*/  LDSM.16.M88.4 R76, [R8+0x1400] ;  /* 0x00140000084c783b */ /* 0x000f280000000200 */
[----:B------:R-:W3:Y:S04]  /*7ac0*/  LDSM.16.M88.4 R68, [R8+0x1800] ;  /* 0x001800000844783b */ /* 0x000ee80000000200 */
[----:B------:R-:W3:Y:S04]  /*7ad0*/  LDSM.16.M88.4 R124, [R8+0x2c00] ;  /* 0x002c0000087c783b */ /* 0x000ee80000000200 */
[----:B------:R-:W-:Y:S04]  /*7ae0*/  LDSM.16.M88.4 R12, [R12] ;  /* 0x000000000c0c783b */ /* 0x000fe80000000200 */
[----:B------:R-:W3:Y:S04]  /*7af0*/  LDSM.16.M88.4 R96, [R16+0x2800] ;  /* 0x002800001060783b */ /* 0x000ee80000000200 */
[----:B------:R-:W3:Y:S04]  /*7b00*/  LDSM.16.M88.4 R60, [R8+0x1c00] ;  /* 0x001c0000083c783b */ /* 0x000ee80000000200 */
[----:B------:R-:W3:Y:S04]  /*7b10*/  LDSM.16.M88.4 R40, [R8+0x2000] ;  /* 0x002000000828783b */ /* 0x000ee80000000200 */
[----:B------:R-:W3:Y:S04]  /*7b20*/  LDSM.16.M88.4 R32, [R8+0x2400] ;  /* 0x002400000820783b */ /* 0x000ee80000000200 */
[----:B------:R-:W3:Y:S01]  /*7b30*/  LDSM.16.M88.4 R120, [R16+0x1000] ;  /* 0x001000001078783b */ /* 0x000ee20000000200 */
[C---:B-1----:R-:W-:Y:S03]  /*7b40*/  HMMA.16816.F32 R28, R4.reuse, R24, RZ ;  /* 0x00000018041c723c */ /* 0x042fe600000018ff */
[----:B------:R-:W1:Y:S04]  /*7b50*/  LDSM.16.M88.4 R116, [R16+0x1400] ;  /* 0x001400001074783b */ /* 0x000e680000000200 */
[----:B------:R-:W-:Y:S01]  /*7b60*/  LDSM.16.M88.4 R112, [R16+0x1800] ;  /* 0x001800001070783b */ /* 0x000fe20000000200 */
[C---:B--2---:R-:W-:Y:S03]  /*7b70*/  HMMA.16816.F32 R92, R4.reuse, R88, RZ ;  /* 0x00000058045c723c */ /* 0x044fe600000018ff */
[----:B------:R-:W-:Y:S04]  /*7b80*/  LDSM.16.M88.4 R108, [R16+0x1c00] ;  /* 0x001c0000106c783b */ /* 0x000fe80000000200 */
[----:B------:R-:W-:Y:S01]  /*7b90*/  LDSM.16.M88.4 R104, [R16+0x2000] ;  /* 0x002000001068783b */ /* 0x000fe20000000200 */
[C---:B------:R-:W-:Y:S03]  /*7ba0*/  HMMA.16816.F32 R88, R4.reuse, R90, RZ ;  /* 0x0000005a0458723c */ /* 0x040fe600000018ff */
[----:B------:R-:W-:Y:S04]  /*7bb0*/  LDSM.16.M88.4 R100, [R16+0x2400] ;  /* 0x002400001064783b */ /* 0x000fe80000000200 */
[----:B------:R-:W2:Y:S01]  /*7bc0*/  LDSM.16.M88.4 R16, [R16+0x2c00] ;  /* 0x002c00001010783b */ /* 0x000ea20000000200 */
[----:B----4-:R-:W-:Y:S01]  /*7bd0*/  HMMA.16816.F32 R80, R4, R76, RZ ;  /* 0x0000004c0450723c */ /* 0x010fe200000018ff */
[----:B------:R-:W-:-:S07]  /*7be0*/  DEPBAR.LE SB0, 0x0 ;  /* 0x000080000000791a */ /* 0x000fce0000000000 */
[C---:B------:R-:W-:Y:S08]  /*7bf0*/  HMMA.16816.F32 R76, R4.reuse, R78, RZ ;  /* 0x0000004e044c723c */ /* 0x040ff000000018ff */
[C---:B---3--:R-:W-:Y:S08]  /*7c00*/  HMMA.16816.F32 R72, R4.reuse, R68, RZ ;  /* 0x000000440448723c */ /* 0x048ff000000018ff */
[----:B------:R-:W-:Y:S08]  /*7c10*/  HMMA.16816.F32 R20, R4, R124, RZ ;  /* 0x0000007c0414723c */ /* 0x000ff000000018ff */
[----:B------:R-:W-:Y:S05]  /*7c20*/  HMMA.16816.F32 R28, R12, R96, R28 ;  /* 0x000000600c1c723c */ /* 0x000fea000000181c */
[----:B------:R-:W-:-:S04]  /*7c30*/  LOP3.LUT R96, R128, 0x1f0, RZ, 0xc0, !PT ;  /* 0x000001f080607812 */ /* 0x000fc800078ec0ff */
[----:B------:R-:W-:Y:S02]  /*7c40*/  LOP3.LUT R96, R96, 0x7, R52, 0xf8, !PT ;  /* 0x0000000760607812 */ /* 0x000fe400078ef834 */
[----:B------:R-:W-:Y:S01]  /*7c50*/  IADD3 R52, PT, PT, R130, R49, -R147 ;  /* 0x0000003182347210 */ /* 0x000fe20007ffe893 */
[----:B------:R-:W-:Y:S03]  /*7c60*/  HMMA.16816.F32 R68, R4, R70, RZ ;  /* 0x000000460444723c */ /* 0x000fe600000018ff */
[----:B------:R-:W-:Y:S02]  /*7c70*/  IMAD.SHL.U32 R130, R50, 0x2, RZ ;  /* 0x0000000232827824 */ /* 0x000fe400078e00ff */
[----:B------:R-:W-:-:S03]  /*7c80*/  IMAD R156, R145, 0x40, R96 ;  /* 0x00000040919c7824 */ /* 0x000fc600078e0260 */
[----:B------:R-:W-:Y:S01]  /*7c90*/  LOP3.LUT R130, R130, 0x6, RZ, 0xc0, !PT ;  /* 0x0000000682827812 */ /* 0x000fe200078ec0ff */
[C---:B------:R-:W-:Y:S01]  /*7ca0*/  IMAD.IADD R52, R156.reuse, 0x1, R52 ;  /* 0x000000019c347824 */ /* 0x040fe200078e0234 */
[C---:B------:R-:W-:Y:S01]  /*7cb0*/  HMMA.16816.F32 R64, R4.reuse, R60, RZ ;  /* 0x0000003c0440723c */ /* 0x040fe200000018ff */
[----:B------:R-:W-:Y:S01]  /*7cc0*/  IMAD.IADD R156, R156, 0x1, R2 ;  /* 0x000000019c9c7824 */ /* 0x000fe200078e0202 */
[----:B------:R-:W-:Y:S02]  /*7cd0*/  LOP3.LUT R2, R44, R130, RZ, 0xfc, !PT ;  /* 0x000000822c027212 */ /* 0x000fe400078efcff */
[--C-:B------:R-:W-:Y:S01]  /*7ce0*/  VIADDMNMX R155, R52, 0x1, R49.reuse, PT ;  /* 0x00000001349b7846 */ /* 0x100fe20003800131 */
[C---:B------:R-:W-:Y:S01]  /*7cf0*/  VIADD R154, R156.reuse, 0x8 ;  /* 0x000000089c9a7836 */ /* 0x040fe20000000000 */
[----:B------:R-:W-:Y:S01]  /*7d00*/  ISETP.GT.AND P2, PT, R156, R2, PT ;  /* 0x000000029c00720c */ /* 0x000fe20003f44270 */
[----:B------:R-:W-:Y:S01]  /*7d10*/  VIADD R124, R2, 0x9 ;  /* 0x00000009027c7836 */ /* 0x000fe20000000000 */
[C---:B------:R-:W-:Y:S01]  /*7d20*/  HMMA.16816.F32 R56, R4.reuse, R40, RZ ;  /* 0x000000280438723c */ /* 0x040fe200000018ff */
[----:B------:R-:W-:Y:S01]  /*7d30*/  VIADDMNMX R149, R52, 0x9, R49, PT ;  /* 0x0000000934957846 */ /* 0x000fe20003800131 */
[C---:B------:R-:W-:Y:S01]  /*7d40*/  VIADD R97, R2.reuse, 0x60 ;  /* 0x0000006002617836 */ /* 0x040fe20000000000 */
[C---:B------:R-:W-:Y:S01]  /*7d50*/  ISETP.GE.AND P6, PT, R2.reuse, R155, PT ;  /* 0x0000009b0200720c */ /* 0x040fe20003fc6270 */
[----:B------:R-:W-:Y:S01]  /*7d60*/  VIADD R52, R2, 0x68 ;  /* 0x0000006802347836 */ /* 0x000fe20000000000 */
[----:B------:R-:W-:Y:S01]  /*7d70*/  ISETP.GT.AND P4, PT, R156, R124, PT ;  /* 0x0000007c9c00720c */ /* 0x000fe20003f84270 */
[C---:B------:R-:W-:Y:S01]  /*7d80*/  VIADD R96, R2.reuse, 0x61 ;  /* 0x0000006102607836 */ /* 0x040fe20000000000 */
[C---:B------:R-:W-:Y:S01]  /*7d90*/  ISETP.GE.AND P5, PT, R2.reuse, R149, PT ;  /* 0x000000950200720c */ /* 0x040fe20003fa6270 */
[----:B------:R-:W-:Y:S01]  /*7da0*/  HMMA.16816.F32 R36, R4, R32, RZ ;  /* 0x000000200424723c */ /* 0x000fe200000018ff */
[----:B------:R-:W-:Y:S01]  /*7db0*/  VIADD R50, R2, 0x69 ;  /* 0x0000006902327836 */ /* 0x000fe20000000000 */
[----:B------:R-:W-:Y:S01]  /*7dc0*/  ISETP.GT.AND P1, PT, R154, R2, PT ;  /* 0x000000029a00720c */ /* 0x000fe20003f24270 */
[----:B------:R-:W-:-:S05]  /*7dd0*/  VIADD R49, R2, 0x70 ;  /* 0x0000007002317836 */ /* 0x000fca0000000000 */
[C---:B------:R-:W-:Y:S08]  /*7de0*/  HMMA.16816.F32 R60, R4.reuse, R62, RZ ;  /* 0x0000003e043c723c */ /* 0x040ff000000018ff */
[C---:B------:R-:W-:Y:S08]  /*7df0*/  HMMA.16816.F32 R40, R4.reuse, R42, RZ ;  /* 0x0000002a0428723c */ /* 0x040ff000000018ff */
[C---:B------:R-:W-:Y:S08]  /*7e00*/  HMMA.16816.F32 R32, R4.reuse, R34, RZ ;  /* 0x000000220420723c */ /* 0x040ff000000018ff */
[C---:B------:R-:W-:Y:S08]  /*7e10*/  HMMA.16816.F32 R24, R4.reuse, R26, RZ ;  /* 0x0000001a0418723c */ /* 0x040ff000000018ff */
[----:B------:R-:W-:Y:S08]  /*7e20*/  HMMA.16816.F32 R4, R4, R126, RZ ;  /* 0x0000007e0404723c */ /* 0x000ff000000018ff */
[----:B------:R-:W-:Y:S05]  /*7e30*/  HMMA.16816.F32 R92, R12, R120, R92 ;  /* 0x000000780c5c723c */ /* 0x000fea000000185c */
[----:B------:R-:W-:-:S03]  /*7e40*/  VIADD R121, R2, 0x10 ;  /* 0x0000001002797836 */ /* 0x000fc60000000000 */
[C---:B------:R-:W-:Y:S08]  /*7e50*/  HMMA.16816.F32 R88, R12.reuse, R122, R88 ;  /* 0x0000007a0c58723c */ /* 0x040ff00000001858 */
[----:B-1----:R-:W-:Y:S03]  /*7e60*/  HMMA.16816.F32 R80, R12, R116, R80 ;  /* 0x000000740c50723c */ /* 0x002fe60000001850 */
[----:B------:R-:W-:-:S02]  /*7e70*/  FSEL R139, R92, -INF , !P2 ;  /* 0xff8000005c8b7808 */ /* 0x000fc40005000000 */
[----:B------:R-:W-:-:S03]  /*7e80*/  ISETP.GT.AND P2, PT, R156, R121, PT ;  /* 0x000000799c00720c */ /* 0x000fc60003f44270 */
[----:B------:R-:W-:Y:S03]  /*7e90*/  HMMA.16816.F32 R76, R12, R118, R76 ;  /* 0x000000760c4c723c */ /* 0x000fe6000000184c */
[----:B------:R-:W-:-:S05]  /*7ea0*/  FSEL R125, R89, -INF , !P4 ;  /* 0xff800000597d7808 */ /* 0x000fca0006000000 */
[C---:B--2---:R-:W-:Y:S03]  /*7eb0*/  HMMA.16816.F32 R20, R12.reuse, R16, R20 ;  /* 0x000000100c14723c */ /* 0x044fe60000001814 */
[C---:B------:R-:W-:Y:S02]  /*7ec0*/  VIADD R16, R2.reuse, 0x8 ;  /* 0x0000000802107836 */ /* 0x040fe40000000000 */
[----:B------:R-:W-:Y:S01]  /*7ed0*/  VIADD R17, R2, 0x1 ;  /* 0x0000000102117836 */ /* 0x000fe20000000000 */
[----:B------:R-:W-:Y:S02]  /*7ee0*/  FSEL R123, R80, -INF , !P2 ;  /* 0xff800000507b7808 */ /* 0x000fe40005000000 */
[C---:B------:R-:W-:Y:S01]  /*7ef0*/  ISETP.GT.AND P0, PT, R156.reuse, R16, PT ;  /* 0x000000109c00720c */ /* 0x040fe20003f04270 */
[----:B------:R-:W-:Y:S03]  /*7f00*/  HMMA.16816.F32 R72, R12, R112, R72 ;  /* 0x000000700c48723c */ /* 0x000fe60000001848 */
[----:B------:R-:W-:Y:S01]  /*7f10*/  ISETP.GT.AND P3, PT, R156, R17, PT ;  /* 0x000000119c00720c */ /* 0x000fe20003f64270 */
[----:B------:R-:W-:Y:S01]  /*7f20*/  VIADD R112, R2, 0x21 ;  /* 0x0000002102707836 */ /* 0x000fe20000000000 */
[----:B------:R-:W-:-:S02]  /*7f30*/  FSEL R126, R88, -INF , !P0 ;  /* 0xff800000587e7808 */ /* 0x000fc40004000000 */
[----:B------:R-:W-:Y:S01]  /*7f40*/  FSEL R127, R93, -INF , !P3 ;  /* 0xff8000005d7f7808 */ /* 0x000fe20005800000 */
[C---:B------:R-:W-:Y:S08]  /*7f50*/  HMMA.16816.F32 R68, R12.reuse, R114, R68 ;  /* 0x000000720c44723c */ /* 0x040ff00000001844 */
[----:B------:R-:W-:Y:S03]  /*7f60*/  HMMA.16816.F32 R64, R12, R108, R64 ;  /* 0x0000006c0c40723c */ /* 0x000fe60000001840 */
[----:B------:R-:W-:-:S02]  /*7f70*/  VIADD R109, R2, 0x30 ;  /* 0x00000030026d7836 */ /* 0x000fc40000000000 */
[----:B------:R-:W-:-:S03]  /*7f80*/  VIADD R108, R2, 0x38 ;  /* 0x00000038026c7836 */ /* 0x000fc60000000000 */
[----:B------:R-:W-:Y:S03]  /*7f90*/  HMMA.16816.F32 R60, R12, R110, R60 ;  /* 0x0000006e0c3c723c */ /* 0x000fe6000000183c */
[C---:B------:R-:W-:Y:S02]  /*7fa0*/  VIADD R111, R2.reuse, 0x28 ;  /* 0x00000028026f7836 */ /* 0x040fe40000000000 */
        /* <DEDUP_REMOVED lines=18> */
[C---:B------:R-:W-:Y:S02]  /*80d0*/  VIADD R15, R2.reuse, 0x11 ;  /* 0x00000011020f7836 */ /* 0x040fe40000000000 */
[C---:B------:R-:W-:Y:S01]  /*80e0*/  VIADD R13, R2.reuse, 0x19 ;  /* 0x00000019020d7836 */ /* 0x040fe20000000000 */
[----:B------:R-:W-:Y:S01]  /*80f0*/  BAR.SYNC.DEFER_BLOCKING 0x0 ;  /* 0x0000000000007b1d */ /* 0x000fe20000010000 */
[----:B------:R-:W-:Y:S01]  /*8100*/  VIADD R12, R2, 0x20 ;  /* 0x00000020020c7836 */ /* 0x000fe20000000000 */
[----:B------:R-:W-:Y:S01]  /*8110*/  ISETP.GT.AND P0, PT, R156, R14, PT ;  /* 0x0000000e9c00720c */ /* 0x000fe20003f04270 */
[----:B------:R-:W-:Y:S01]  /*8120*/  VIADD R18, R2, 0x78 ;  /* 0x0000007802127836 */ /* 0x000fe20000000000 */
[----:B------:R-:W-:Y:S01]  /*8130*/  ISETP.GT.AND P3, PT, R156, R15, PT ;  /* 0x0000000f9c00720c */ /* 0x000fe20003f64270 */
[----:B------:R-:W-:Y:S01]  /*8140*/  VIADD R19, R2, 0x71 ;  /* 0x0000007102137836 */ /* 0x000fe20000000000 */
[----:B------:R-:W-:Y:S01]  /*8150*/  ISETP.GT.AND P4, PT, R156, R13, PT ;  /* 0x0000000d9c00720c */ /* 0x000fe20003f84270 */
[----:B------:R-:W-:Y:S01]  /*8160*/  VIADD R2, R2, 0x79 ;  /* 0x0000007902027836 */ /* 0x000fe20000000000 */
[----:B------:R-:W-:-:S02]  /*8170*/  FSEL R120, R76, -INF , !P0 ;  /* 0xff8000004c787808 */ /* 0x000fc40004000000 */
[C---:B------:R-:W-:Y:S02]  /*8180*/  ISETP.GT.AND P2, PT, R156.reuse, R12, PT ;  /* 0x0000000c9c00720c */ /* 0x040fe40003f44270 */
[----:B------:R-:W-:Y:S02]  /*8190*/  FSEL R122, R81, -INF , !P3 ;  /* 0xff800000517a7808 */ /* 0x000fe40005800000 */
[C---:B------:R-:W-:Y:S02]  /*81a0*/  ISETP.GT.AND P0, PT, R156.reuse, R111, PT ;  /* 0x0000006f9c00720c */ /* 0x040fe40003f04270 */
[C---:B------:R-:W-:Y:S02]  /*81b0*/  ISETP.GT.AND P3, PT, R156.reuse, R112, PT ;  /* 0x000000709c00720c */ /* 0x040fe40003f64270 */
[----:B------:R-:W-:Y:S02]  /*81c0*/  FSEL R119, R77, -INF , !P4 ;  /* 0xff8000004d777808 */ /* 0x000fe40006000000 */
[----:B------:R-:W-:-:S02]  /*81d0*/  ISETP.GT.AND P4, PT, R156, R110, PT ;  /* 0x0000006e9c00720c */ /* 0x000fc40003f84270 */
[----:B------:R-:W-:Y:S02]  /*81e0*/  FSEL R118, R72, -INF , !P2 ;  /* 0xff80000048767808 */ /* 0x000fe40005000000 */
[----:B------:R-:W-:Y:S02]  /*81f0*/  FSEL R89, R68, -INF , !P0 ;  /* 0xff80000044597808 */ /* 0x000fe40004000000 */
[C---:B------:R-:W-:Y:S02]  /*8200*/  ISETP.GT.AND P2, PT, R156.reuse, R109, PT ;  /* 0x0000006d9c00720c */ /* 0x040fe40003f44270 */
        /* <DEDUP_REMOVED lines=8> */
[----:B------:R-:W-:-:S02]  /*8290*/  FSEL R81, R65, -INF , !P3 ;  /* 0xff80000041517808 */ /* 0x000fc40005800000 */
[C---:B------:R-:W-:Y:S02]  /*82a0*/  ISETP.GT.AND P0, PT, R156.reuse, R105, PT ;  /* 0x000000699c00720c */ /* 0x040fe40003f04270 */
[C---:B------:R-:W-:Y:S02]  /*82b0*/  ISETP.GT.AND P3, PT, R156.reuse, R106, PT ;  /* 0x0000006a9c00720c */ /* 0x040fe40003f64270 */
[----:B------:R-:W-:Y:S02]  /*82c0*/  FSEL R77, R61, -INF , !P4 ;  /* 0xff8000003d4d7808 */ /* 0x000fe40006000000 */
[----:B------:R-:W-:Y:S02]  /*82d0*/  ISETP.GT.AND P4, PT, R156, R104, PT ;  /* 0x000000689c00720c */ /* 0x000fe40003f84270 */
[----:B------:R-:W-:Y:S02]  /*82e0*/  FSEL R76, R56, -INF , !P2 ;  /* 0xff800000384c7808 */ /* 0x000fe40005000000 */
        /* <DEDUP_REMOVED lines=25> */
[----:B------:R-:W-:Y:S02]  /*8480*/  ISETP.GE.AND P2, PT, R17, R155, PT ;  /* 0x0000009b1100720c */ /* 0x000fe40003f46270 */
[----:B------:R-:W-:Y:S02]  /*8490*/  FSEL R37, R21, -INF , !P3 ;  /* 0xff80000015257808 */ /* 0x000fe40005800000 */
[----:B------:R-:W-:Y:S02]  /*84a0*/  ISETP.GT.AND P0, PT, R154, R17, PT ;  /* 0x000000119a00720c */ /* 0x000fe40003f04270 */
[----:B------:R-:W-:Y:S02]  /*84b0*/  ISETP.GE.AND P3, PT, R17, R149, PT ;  /* 0x000000951100720c */ /* 0x000fe40003f66270 */
[----:B------:R-:W-:Y:S02]  /*84c0*/  FSEL R33, R5, -INF , !P4 ;  /* 0xff80000005217808 */ /* 0x000fe40006000000 */
[----:B------:R-:W-:-:S02]  /*84d0*/  FSEL R60, R94, -INF , !P1 ;  /* 0xff8000005e3c7808 */ /* 0x000fc40004800000 */
[----:B------:R-:W-:Y:S02]  /*84e0*/  FSEL R17, R139, -INF , !P6 ;  /* 0xff8000008b117808 */ /* 0x000fe40007000000 */
[C---:B------:R-:W-:Y:S02]  /*84f0*/  ISETP.GE.AND P4, PT, R16.reuse, R155, PT ;  /* 0x0000009b1000720c */ /* 0x040fe40003f86270 */
[----:B------:R-:W-:Y:S02]  /*8500*/  ISETP.GE.AND P6, PT, R16, R149, PT ;  /* 0x000000951000720c */ /* 0x000fe40003fc6270 */
[----:B------:R-:W-:Y:S02]  /*8510*/  ISETP.GT.AND P1, PT, R154, R16, PT ;  /* 0x000000109a00720c */ /* 0x000fe40003f24270 */
[----:B------:R-:W-:Y:S02]  /*8520*/  FSEL R32, R95, -INF , !P0 ;  /* 0xff8000005f207808 */ /* 0x000fe40004000000 */
[----:B------:R-:W-:-:S02]  /*8530*/  FSEL R16, R127, -INF , !P2 ;  /* 0xff8000007f107808 */ /* 0x000fc40005000000 */
[----:B------:R-:W-:Y:S02]  /*8540*/  ISETP.GE.AND P0, PT, R124, R155, PT ;  /* 0x0000009b7c00720c */ /* 0x000fe40003f06270 */
[----:B------:R-:W-:Y:S02]  /*8550*/  ISETP.GT.AND P2, PT, R154, R124, PT ;  /* 0x0000007c9a00720c */ /* 0x000fe40003f44270 */
[----:B------:R-:W-:Y:S02]  /*8560*/  FSEL R57, R90, -INF , !P1 ;  /* 0xff8000005a397808 */ /* 0x000fe40004800000 */
[----:B------:R-:W-:Y:S02]  /*8570*/  FSEL R60, R60, -INF , !P5 ;  /* 0xff8000003c3c7808 */ /* 0x000fe40006800000 */
[----:B------:R-:W-:Y:S02]  /*8580*/  ISETP.GT.AND P1, PT, R154, R121, PT ;  /* 0x000000799a00720c */ /* 0x000fe40003f24270 */
[----:B------:R-:W-:-:S02]  /*8590*/  ISETP.GE.AND P5, PT, R124, R149, PT ;  /* 0x000000957c00720c */ /* 0x000fc40003fa6270 */
[----:B------:R-:W-:Y:S02]  /*85a0*/  FSEL R32, R32, -INF , !P3 ;  /* 0xff80000020207808 */ /* 0x000fe40005800000 */
[----:B------:R-:W-:Y:S02]  /*85b0*/  FSEL R29, R91, -INF , !P2 ;  /* 0xff8000005b1d7808 */ /* 0x000fe40005000000 */
[----:B------:R-:W-:Y:S02]  /*85c0*/  FSEL R4, R125, -INF , !P0 ;  /* 0xff8000007d047808 */ /* 0x000fe40004000000 */
[----:B------:R-:W-:Y:S02]  /*85d0*/  ISETP.GE.AND P3, PT, R121, R155, PT ;  /* 0x0000009b7900720c */ /* 0x000fe40003f66270 */
[----:B------:R-:W-:Y:S02]  /*85e0*/  ISETP.GT.AND P0, PT, R154, R15, PT ;  /* 0x0000000f9a00720c */ /* 0x000fe40003f04270 */
[----:B------:R-:W-:-:S02]  /*85f0*/  FSEL R5, R126, -INF , !P4 ;  /* 0xff8000007e057808 */ /* 0x000fc40006000000 */
[----:B------:R-:W-:Y:S02]  /*8600*/  ISETP.GE.AND P4, PT, R121, R149, PT ;  /* 0x000000957900720c */ /* 0x000fe40003f86270 */
[----:B------:R-:W-:Y:S02]  /*8610*/  FSEL R57, R57, -INF , !P6 ;  /* 0xff80000039397808 */ /* 0x000fe40007000000 */
[C---:B------:R-:W-:Y:S02]  /*8620*/  ISETP.GE.AND P2, PT, R15.reuse, R155, PT ;  /* 0x0000009b0f00720c */ /* 0x040fe40003f46270 */
[----:B------:R-:W-:Y:S02]  /*8630*/  FSEL R56, R82, -INF , !P1 ;  /* 0xff80000052387808 */ /* 0x000fe40004800000 */
[----:B------:R-:W-:Y:S02]  /*8640*/  ISETP.GE.AND P6, PT, R15, R149, PT ;  /* 0x000000950f00720c */ /* 0x000fe40003fc6270 */
[----:B------:R-:W-:-:S02]  /*8650*/  FSEL R29, R29, -INF , !P5 ;  /* 0xff8000001d1d7808 */ /* 0x000fc40006800000 */
[----:B------:R-:W-:Y:S02]  /*8660*/  ISETP.GE.AND P5, PT, R14, R155, PT ;  /* 0x0000009b0e00720c */ /* 0x000fe40003fa6270 */
[----:B------:R-:W-:Y:S02]  /*8670*/  FSEL R15, R123, -INF , !P3 ;  /* 0xff8000007b0f7808 */ /* 0x000fe40005800000 */
[----:B------:R-:W-:Y:S02]  /*8680*/  ISETP.GT.AND P1, PT, R154, R14, PT ;  /* 0x0000000e9a00720c */ /* 0x000fe40003f24270 */
[----:B------:R-:W-:Y:S02]  /*8690*/  FSEL R28, R83, -INF , !P0 ;  /* 0xff800000531c7808 */ /* 0x000fe40004000000 */
[----:B------:R-:W-:Y:S02]  /*86a0*/  ISETP.GE.AND P3, PT, R14, R149, PT ;  /* 0x000000950e00720c */ /* 0x000fe40003f66270 */
[----:B------:R-:W-:-:S02]  /*86b0*/  FSEL R56, R56, -INF , !P4 ;  /* 0xff80000038387808 */ /* 0x000fc40006000000 */
[C---:B------:R-:W-:Y:S02]  /*86c0*/  ISETP.GE.AND P0, PT, R13.reuse, R155, PT ;  /* 0x0000009b0d00720c */ /* 0x040fe40003f06270 */
[----:B------:R-:W-:Y:S02]  /*86d0*/  FSEL R14, R122, -INF , !P2 ;  /* 0xff8000007a0e7808 */ /* 0x000fe40005000000 */
[----:B------:R-:W-:Y:S02]  /*86e0*/  ISETP.GE.AND P4, PT, R13, R149, PT ;  /* 0x000000950d00720c */ /* 0x000fe40003f86270 */
[----:B------:R-:W-:Y:S02]  /*86f0*/  ISETP.GT.AND P2, PT, R154, R13, PT ;  /* 0x0000000d9a00720c */ /* 0x000fe40003f44270 */
[----:B------:R-:W-:Y:S02]  /*8700*/  FSEL R28, R28, -INF , !P6 ;  /* 0xff8000001c1c7808 */ /* 0x000fe40007000000 */
[----:B------:R-:W-:-:S02]  /*8710*/  FSEL R41, R78, -INF , !P1 ;  /* 0xff8000004e297808 */ /* 0x000fc40004800000 */
[----:B------:R-:W-:Y:S02]  /*8720*/  FSEL R13, R120, -INF , !P5 ;  /* 0xff800000780d7808 */ /* 0x000fe40006800000 */
[C---:B------:R-:W-:Y:S02]  /*8730*/  ISETP.GE.AND P6, PT, R12.reuse, R155, PT ;  /* 0x0000009b0c00720c */ /* 0x040fe40003fc6270 */
[----:B------:R-:W-:Y:S02]  /*8740*/  ISETP.GE.AND P5, PT, R12, R149, PT ;  /* 0x000000950c00720c */ /* 0x000fe40003fa6270 */
[C---:B------:R-:W-:Y:S02]  /*8750*/  ISETP.GT.AND P1, PT, R154.reuse, R12, PT ;  /* 0x0000000c9a00720c */ /* 0x040fe40003f24270 */
[----:B------:R-:W-:Y:S02]  /*8760*/  FSEL R12, R119, -INF , !P0 ;  /* 0xff800000770c7808 */ /* 0x000fe40004000000 */
[----:B------:R-:W-:-:S02]  /*8770*/  ISETP.GT.AND P0, PT, R154, R112, PT ;  /* 0x000000709a00720c */ /* 0x000fc40003f04270 */
[----:B------:R-:W-:Y:S02]  /*8780*/  FSEL R25, R79, -INF , !P2 ;  /* 0xff8000004f197808 */ /* 0x000fe40005000000 */
[----:B------:R-:W-:Y:S02]  /*8790*/  FSEL R24, R75, -INF , !P0 ;  /* 0xff8000004b187808 */ /* 0x000fe40004000000 */
[-C--:B------:R-:W-:Y:S02]  /*87a0*/  ISETP.GE.AND P0, PT, R110, R155.reuse, PT ;  /* 0x0000009b6e00720c */ /* 0x080fe40003f06270 */
[----:B------:R-:W-:Y:S02]  /*87b0*/  ISETP.GE.AND P2, PT, R112, R155, PT ;  /* 0x0000009b7000720c */ /* 0x000fe40003f46270 */
[----:B------:R-:W-:Y:S02]  /*87c0*/  FSEL R92, R92, -INF , !P0 ;  /* 0xff8000005c5c7808 */ /* 0x000fe40004000000 */
[----:B------:R-:W-:-:S02]  /*87d0*/  ISETP.GT.AND P0, PT, R154, R99, PT ;  /* 0x000000639a00720c */ /* 0x000fc40003f04270 */
[----:B------:R-:W-:Y:S02]  /*87e0*/  FSEL R40, R74, -INF , !P1 ;  /* 0xff8000004a287808 */ /* 0x000fe40004800000 */
[----:B------:R-:W-:Y:S02]  /*87f0*/  ISETP.GT.AND P1, PT, R154, R111, PT ;  /* 0x0000006f9a00720c */ /* 0x000fe40003f24270 */
[----:B------:R-:W-:Y:S02]  /*8800*/  FSEL R41, R41, -INF , !P3 ;  /* 0xff80000029297808 */ /* 0x000fe40005800000 */
[----:B------:R-:W-:Y:S02]  /*8810*/  FSEL R20, R117, -INF , !P2 ;  /* 0xff80000075147808 */ /* 0x000fe40005000000 */
[----:B------:R-:W-:Y:S02]  /*8820*/  ISETP.GE.AND P3, PT, R112, R149, PT ;  /* 0x000000957000720c */ /* 0x000fe40003f66270 */
[----:B------:R-:W-:-:S02]  /*8830*/  ISETP.GT.AND P2, PT, R154, R110, PT ;  /* 0x0000006e9a00720c */ /* 0x000fc40003f44270 */
[----:B------:R-:W-:Y:S02]  /*8840*/  FSEL R74, R67, -INF , !P0 ;  /* 0xff800000434a7808 */ /* 0x000fe40004000000 */
[----:B------:R-:W-:Y:S02]  /*8850*/  FSEL R25, R25, -INF , !P4 ;  /* 0xff80000019197808 */ /* 0x000fe40006000000 */
[-C--:B------:R-:W-:Y:S02]  /*8860*/  ISETP.GE.AND P0, PT, R103, R155.reuse, PT ;  /* 0x0000009b6700720c */ /* 0x080fe40003f06270 */
[----:B------:R-:W-:Y:S02]  /*8870*/  ISETP.GE.AND P4, PT, R111, R155, PT ;  /* 0x0000009b6f00720c */ /* 0x000fe40003f86270 */
        /* <DEDUP_REMOVED lines=8> */
[----:B------:R-:W-:Y:S02]  /*8900*/  ISETP.GE.AND P3, PT, R109, R155, PT ;  /* 0x0000009b6d00720c */ /* 0x000fe40003f66270 */
[----:B------:R-:W-:Y:S02]  /*8910*/  FSEL R110, R77, -INF , !P0 ;  /* 0xff8000004d6e7808 */ /* 0x000fe40004000000 */
[----:B------:R-:W-:Y:S02]  /*8920*/  FSEL R89, R89, -INF , !P4 ;  /* 0xff80000059597808 */ /* 0x000fe40006000000 */
[----:B------:R-:W-:Y:S02]  /*8930*/  ISETP.GT.AND P0, PT, R154, R106, PT ;  /* 0x0000006a9a00720c */ /* 0x000fe40003f04270 */
[----:B------:R-:W-:Y:S02]  /*8940*/  ISETP.GE.AND P4, PT, R109, R149, PT ;  /* 0x000000956d00720c */ /* 0x000fe40003f86270 */
[----:B------:R-:W-:-:S02]  /*8950*/  FSEL R70, R70, -INF , !P6 ;  /* 0xff80000046467808 */ /* 0x000fc40007000000 */
[C---:B------:R-:W-:Y:S02]  /*8960*/  ISETP.GE.AND P2, PT, R99.reuse, R155, PT ;  /* 0x0000009b6300720c */ /* 0x040fe40003f46270 */
[----:B------:R-:W-:Y:S02]  /*8970*/  FSEL R66, R66, -INF , !P1 ;  /* 0xff80000042427808 */ /* 0x000fe40004800000 */
[----:B------:R-:W-:Y:S02]  /*8980*/  ISETP.GE.AND P6, PT, R99, R149, PT ;  /* 0x000000956300720c */ /* 0x000fe40003fc6270 */
[----:B------:R-:W-:Y:S02]  /*8990*/  FSEL R71, R71, -INF , !P5 ;  /* 0xff80000047477808 */ /* 0x000fe40006800000 */
[----:B------:R-:W-:Y:S02]  /*89a0*/  ISETP.GE.AND P5, PT, R108, R155, PT ;  /* 0x0000009b6c00720c */ /* 0x000fe40003fa6270 */
[----:B------:R-:W-:-:S02]  /*89b0*/  FSEL R99, R88, -INF , !P3 ;  /* 0xff80000058637808 */ /* 0x000fc40005800000 */
[----:B------:R-:W-:Y:S02]  /*89c0*/  ISETP.GT.AND P1, PT, R154, R108, PT ;  /* 0x0000006c9a00720c */ /* 0x000fe40003f24270 */
[----:B------:R-:W-:Y:S02]  /*89d0*/  ISETP.GE.AND P3, PT, R108, R149, PT ;  /* 0x000000956c00720c */ /* 0x000fe40003f66270 */
[----:B------:R-:W-:Y:S02]  /*89e0*/  FSEL R59, R59, -INF , !P0 ;  /* 0xff8000003b3b7808 */ /* 0x000fe40004000000 */
        /* <DEDUP_REMOVED lines=8> */
[----:B------:R-:W-:-:S02]  /*8a70*/  ISETP.GE.AND P6, PT, R107, R155, PT ;  /* 0x0000009b6b00720c */ /* 0x000fc40003fc6270 */
[----:B------:R-:W-:Y:S02]  /*8a80*/  ISETP.GE.AND P5, PT, R107, R149, PT ;  /* 0x000000956b00720c */ /* 0x000fe40003fa6270 */
[C---:B------:R-:W-:Y:S02]  /*8a90*/  ISETP.GT.AND P1, PT, R154.reuse, R107, PT ;  /* 0x0000006b9a00720c */ /* 0x040fe40003f24270 */
[----:B------:R-:W-:Y:S02]  /*8aa0*/  FSEL R107, R73, -INF , !P0 ;  /* 0xff800000496b7808 */ /* 0x000fe40004000000 */
[----:B------:R-:W-:Y:S02]  /*8ab0*/  ISETP.GT.AND P0, PT, R154, R101, PT ;  /* 0x000000659a00720c */ /* 0x000fe40003f04270 */
[----:B------:R-:W-:Y:S02]  /*8ac0*/  FSEL R63, R63, -INF , !P2 ;  /* 0xff8000003f3f7808 */ /* 0x000fe40005000000 */
[----:B------:R-:W-:-:S02]  /*8ad0*/  FSEL R39, R39, -INF , !P0 ;  /* 0xff80000027277808 */ /* 0x000fc40004000000 */
[----:B------:R-:W-:Y:S02]  /*8ae0*/  FSEL R58, R58, -INF , !P1 ;  /* 0xff8000003a3a7808 */ /* 0x000fe40004800000 */
[-C--:B------:R-:W-:Y:S02]  /*8af0*/  ISETP.GE.AND P0, PT, R98, R155.reuse, PT ;  /* 0x0000009b6200720c */ /* 0x080fe40003f06270 */
[----:B------:R-:W-:Y:S02]  /*8b00*/  ISETP.GE.AND P2, PT, R106, R155, PT ;  /* 0x0000009b6a00720c */ /* 0x000fe40003f46270 */
[----:B------:R-:W-:Y:S02]  /*8b10*/  ISETP.GT.AND P1, PT, R154, R105, PT ;  /* 0x000000699a00720c */ /* 0x000fe40003f24270 */
[----:B------:R-:W-:Y:S02]  /*8b20*/  FSEL R77, R63, -INF , !P4 ;  /* 0xff8000003f4d7808 */ /* 0x000fe40006000000 */
[----:B------:R-:W-:-:S02]  /*8b30*/  FSEL R112, R76, -INF , !P6 ;  /* 0xff8000004c707808 */ /* 0x000fc40007000000 */
[C---:B------:R-:W-:Y:S02]  /*8b40*/  ISETP.GE.AND P4, PT, R105.reuse, R155, PT ;  /* 0x0000009b6900720c */ /* 0x040fe40003f86270 */
[----:B------:R-:W-:Y:S02]  /*8b50*/  ISETP.GE.AND P6, PT, R105, R149, PT ;  /* 0x000000956900720c */ /* 0x000fe40003fc6270 */
[----:B------:R-:W-:Y:S02]  /*8b60*/  FSEL R105, R69, -INF , !P0 ;  /* 0xff80000045697808 */ /* 0x000fe40004000000 */
[----:B------:R-:W-:Y:S02]  /*8b70*/  FSEL R115, R115, -INF , !P2 ;  /* 0xff80000073737808 */ /* 0x000fe40005000000 */
[----:B------:R-:W-:Y:S02]  /*8b80*/  FSEL R42, R42, -INF , !P1 ;  /* 0xff8000002a2a7808 */ /* 0x000fe40004800000 */
[----:B------:R-:W-:-:S02]  /*8b90*/  ISETP.GT.AND P0, PT, R154, R96, PT ;  /* 0x000000609a00720c */ /* 0x000fc40003f04270 */
[----:B------:R-:W-:Y:S02]  /*8ba0*/  FSEL R75, R62, -INF , !P3 ;  /* 0xff8000003e4b7808 */ /* 0x000fe40005800000 */
[C---:B------:R-:W-:Y:S02]  /*8bb0*/  ISETP.GT.AND P2, PT, R154.reuse, R104, PT ;  /* 0x000000689a00720c */ /* 0x040fe40003f44270 */
[----:B------:R-:W-:Y:S02]  /*8bc0*/  ISETP.GT.AND P1, PT, R154, R102, PT ;  /* 0x000000669a00720c */ /* 0x000fe40003f24270 */
[----:B------:R-:W-:Y:S02]  /*8bd0*/  ISETP.GE.AND P3, PT, R106, R149, PT ;  /* 0x000000956a00720c */ /* 0x000fe40003f66270 */
[----:B------:R-:W-:Y:S02]  /*8be0*/  FSEL R31, R31, -INF , !P0 ;  /* 0xff8000001f1f7808 */ /* 0x000fe40004000000 */
[----:B------:R-:W-:-:S02]  /*8bf0*/  FSEL R76, R58, -INF , !P5 ;  /* 0xff8000003a4c7808 */ /* 0x000fc40006800000 */
[----:B------:R-:W-:Y:S02]  /*8c00*/  FSEL R43, R43, -INF , !P2 ;  /* 0xff8000002b2b7808 */ /* 0x000fe40005000000 */
[----:B------:R-:W-:Y:S02]  /*8c10*/  FSEL R38, R38, -INF , !P1 ;  /* 0xff80000026267808 */ /* 0x000fe40004800000 */
[----:B------:R-:W-:Y:S02]  /*8c20*/  ISETP.GE.AND P0, PT, R50, R155, PT ;  /* 0x0000009b3200720c */ /* 0x000fe40003f06270 */
[----:B------:R-:W-:Y:S02]  /*8c30*/  ISETP.GE.AND P5, PT, R104, R149, PT ;  /* 0x000000956800720c */ /* 0x000fe40003fa6270 */
[----:B------:R-:W-:Y:S02]  /*8c40*/  FSEL R78, R59, -INF , !P3 ;  /* 0xff8000003b4e7808 */ /* 0x000fe40005800000 */
[----:B------:R-:W-:-:S02]  /*8c50*/  ISETP.GE.AND P2, PT, R101, R155, PT ;  /* 0x0000009b6500720c */ /* 0x000fc40003f46270 */
[----:B------:R-:W-:Y:S02]  /*8c60*/  ISETP.GT.AND P1, PT, R154, R100, PT ;  /* 0x000000649a00720c */ /* 0x000fe40003f24270 */
[----:B------:R-:W-:Y:S02]  /*8c70*/  ISETP.GE.AND P3, PT, R102, R155, PT ;  /* 0x0000009b6600720c */ /* 0x000fe40003f66270 */
[----:B------:R-:W-:Y:S02]  /*8c80*/  FSEL R114, R114, -INF , !P4 ;  /* 0xff80000072727808 */ /* 0x000fe40006000000 */
[----:B------:R-:W-:Y:S02]  /*8c90*/  FSEL R59, R68, -INF , !P0 ;  /* 0xff800000443b7808 */ /* 0x000fe40004000000 */
[----:B------:R-:W-:Y:S02]  /*8ca0*/  ISETP.GE.AND P4, PT, R102, R149, PT ;  /* 0x000000956600720c */ /* 0x000fe40003f86270 */
[----:B------:R-:W-:-:S02]  /*8cb0*/  FSEL R73, R43, -INF , !P5 ;  /* 0xff8000002b497808 */ /* 0x000fc40006800000 */
[----:B------:R-:W-:Y:S02]  /*8cc0*/  FSEL R116, R116, -INF , !P2 ;  /* 0xff80000074747808 */ /* 0x000fe40005000000 */
[----:B------:R-:W-:Y:S02]  /*8cd0*/  FSEL R34, R34, -INF , !P1 ;  /* 0xff80000022227808 */ /* 0x000fe40004800000 */
[----:B------:R-:W-:Y:S02]  /*8ce0*/  ISETP.GT.AND P0, PT, R154, R19, PT ;  /* 0x000000139a00720c */ /* 0x000fe40003f04270 */
[----:B------:R-:W-:Y:S02]  /*8cf0*/  ISETP.GE.AND P5, PT, R100, R155, PT ;  /* 0x0000009b6400720c */ /* 0x000fe40003fa6270 */
[----:B------:R-:W-:Y:S02]  /*8d00*/  FSEL R113, R113, -INF , !P3 ;  /* 0xff80000071717808 */ /* 0x000fe40005800000 */
[----:B------:R-:W-:-:S02]  /*8d10*/  ISETP.GT.AND P2, PT, R154, R98, PT ;  /* 0x000000629a00720c */ /* 0x000fc40003f44270 */
[----:B------:R-:W-:Y:S02]  /*8d20*/  ISETP.GT.AND P1, PT, R154, R97, PT ;  /* 0x000000619a00720c */ /* 0x000fe40003f24270 */
[-C--:B------:R-:W-:Y:S02]  /*8d30*/  ISETP.GE.AND P3, PT, R100, R149.reuse, PT ;  /* 0x000000956400720c */ /* 0x080fe40003f66270 */
[----:B------:R-:W-:Y:S02]  /*8d40*/  FSEL R80, R38, -INF , !P4 ;  /* 0xff80000026507808 */ /* 0x000fe40006000000 */
[----:B------:R-:W-:Y:S02]  /*8d50*/  FSEL R23, R23, -INF , !P0 ;  /* 0xff80000017177808 */ /* 0x000fe40004000000 */
[----:B------:R-:W-:Y:S02]  /*8d60*/  FSEL R79, R42, -INF , !P6 ;  /* 0xff8000002a4f7808 */ /* 0x000fe40007000000 */
[----:B------:R-:W-:-:S02]  /*8d70*/  ISETP.GE.AND P4, PT, R98, R149, PT ;  /* 0x000000956200720c */ /* 0x000fc40003f86270 */
[----:B------:R-:W-:Y:S02]  /*8d80*/  FSEL R109, R72, -INF , !P5 ;  /* 0xff800000486d7808 */ /* 0x000fe40006800000 */
[----:B------:R-:W-:Y:S02]  /*8d90*/  FSEL R35, R35, -INF , !P2 ;  /* 0xff80000023237808 */ /* 0x000fe40005000000 */
[----:B------:R-:W-:Y:S02]  /*8da0*/  FSEL R30, R30, -INF , !P1 ;  /* 0xff8000001e1e7808 */ /* 0x000fe40004800000 */
[----:B------:R-:W-:Y:S02]  /*8db0*/  ISETP.GT.AND P0, PT, R154, R2, PT ;  /* 0x000000029a00720c */ /* 0x000fe40003f04270 */
[----:B------:R-:W-:Y:S02]  /*8dc0*/  ISETP.GE.AND P6, PT, R101, R149, PT ;  /* 0x000000956500720c */ /* 0x000fe40003fc6270 */
[----:B------:R-:W-:-:S02]  /*8dd0*/  FSEL R72, R34, -INF , !P3 ;  /* 0xff80000022487808 */ /* 0x000fc40005800000 */
[----:B------:R-:W-:Y:S02]  /*8de0*/  ISETP.GT.AND P1, PT, R154, R52, PT ;  /* 0x000000349a00720c */ /* 0x000fe40003f24270 */
[-C--:B------:R-:W-:Y:S02]  /*8df0*/  ISETP.GE.AND P3, PT, R96, R155.reuse, PT ;  /* 0x0000009b6000720c */ /* 0x080fe40003f66270 */
[----:B------:R-:W-:Y:S02]  /*8e00*/  FSEL R69, R35, -INF , !P4 ;  /* 0xff80000023457808 */ /* 0x000fe40006000000 */
[----:B------:R-:W-:Y:S02]  /*8e10*/  FSEL R7, R7, -INF , !P0 ;  /* 0xff80000007077808 */ /* 0x000fe40004000000 */
[----:B------:R-:W-:Y:S02]  /*8e20*/  FSEL R81, R39, -INF , !P6 ;  /* 0xff80000027517808 */ /* 0x000fe40007000000 */
[----:B------:R-:W-:-:S02]  /*8e30*/  ISETP.GE.AND P4, PT, R52, R155, PT ;  /* 0x0000009b3400720c */ /* 0x000fc40003f86270 */
[----:B------:R-:W-:Y:S02]  /*8e40*/  FSEL R26, R26, -INF , !P1 ;  /* 0xff8000001a1a7808 */ /* 0x000fe40004800000 */
[----:B------:R-:W-:Y:S02]  /*8e50*/  ISETP.GT.AND P0, PT, R47, R136, PT ;  /* 0x000000882f00720c */ /* 0x000fe40003f04270 */
[C---:B------:R-:W-:Y:S02]  /*8e60*/  ISETP.GE.AND P6, PT, R97.reuse, R155, PT ;  /* 0x0000009b6100720c */ /* 0x040fe40003fc6270 */
[-C--:B------:R-:W-:Y:S02]  /*8e70*/  ISETP.GE.AND P5, PT, R97, R149.reuse, PT ;  /* 0x000000956100720c */ /* 0x080fe40003fa6270 */
[----:B------:R-:W-:Y:S02]  /*8e80*/  ISETP.GE.AND P2, PT, R96, R149, PT ;  /* 0x000000956000720c */ /* 0x000fe40003f46270 */
[----:B------:R-:W-:-:S02]  /*8e90*/  FSEL R65, R65, -INF , !P3 ;  /* 0xff80000041417808 */ /* 0x000fc40005800000 */
[C---:B------:R-:W-:Y:S02]  /*8ea0*/  ISETP.GT.AND P1, PT, R154.reuse, R49, PT ;  /* 0x000000319a00720c */ /* 0x040fe40003f24270 */
[----:B------:R-:W-:Y:S02]  /*8eb0*/  ISETP.GT.AND P3, PT, R154, R50, PT ;  /* 0x000000329a00720c */ /* 0x000fe40003f64270 */
[----:B------:R-:W-:Y:S02]  /*8ec0*/  FSEL R61, R61, -INF , !P4 ;  /* 0xff8000003d3d7808 */ /* 0x000fe40006000000 */
[----:B------:R-:W-:Y:S02]  /*8ed0*/  FSEL R93, R93, -INF , !P6 ;  /* 0xff8000005d5d7808 */ /* 0x000fe40007000000 */
[----:B------:R-:W-:Y:S02]  /*8ee0*/  FSEL R82, R30, -INF , !P5 ;  /* 0xff8000001e527808 */ /* 0x000fe40006800000 */
[----:B------:R-:W-:-:S02]  /*8ef0*/  FSEL R66, R31, -INF , !P2 ;  /* 0xff8000001f427808 */ /* 0x000fc40005000000 */
[CC--:B------:R-:W-:Y:S02]  /*8f00*/  ISETP.GE.AND P4, PT, R49.reuse, R149.reuse, PT ;  /* 0x000000953100720c */ /* 0x0c0fe40003f86270 */
[----:B------:R-:W-:Y:S02]  /*8f10*/  FSEL R22, R22, -INF , !P1 ;  /* 0xff80000016167808 */ /* 0x000fe40004800000 */
[-C--:B------:R-:W-:Y:S02]  /*8f20*/  ISETP.GE.AND P6, PT, R52, R149.reuse, PT ;  /* 0x000000953400720c */ /* 0x080fe40003fc6270 */
[----:B------:R-:W-:Y:S02]  /*8f30*/  ISETP.GE.AND P5, PT, R50, R149, PT ;  /* 0x000000953200720c */ /* 0x000fe40003fa6270 */
[----:B------:R-:W-:Y:S02]  /*8f40*/  ISETP.GE.AND P2, PT, R49, R155, PT ;  /* 0x0000009b3100720c */ /* 0x000fe40003f46270 */
[----:B------:R-:W-:-:S02]  /*8f50*/  FSEL R27, R27, -INF , !P3 ;  /* 0xff8000001b1b7808 */ /* 0x000fc40005800000 */
[----:B------:R-:W-:Y:S02]  /*8f60*/  ISETP.GT.AND P1, PT, R154, R18, PT ;  /* 0x000000129a00720c */ /* 0x000fe40003f24270 */
[----:B------:R-:W-:Y:S02]  /*8f70*/  FSEL R118, R22, -INF , !P4 ;  /* 0xff80000016767808 */ /* 0x000fe40006000000 */
[----:B------:R-:W-:Y:S02]  /*8f80*/  FSEL R34, R26, -INF , !P6 ;  /* 0xff8000001a227808 */ /* 0x000fe40007000000 */
[----:B------:R-:W-:Y:S02]  /*8f90*/  FSEL R117, R27, -INF , !P5 ;  /* 0xff8000001b757808 */ /* 0x000fe40006800000 */
[----:B------:R-:W-:Y:S02]  /*8fa0*/  FSEL R52, R64, -INF , !P2 ;  /* 0xff80000040347808 */ /* 0x000fe40005000000 */
[----:B------:R-:W-:-:S02]  /*8fb0*/  ISETP.GE.AND P4, PT, R2, R155, PT ;  /* 0x0000009b0200720c */ /* 0x000fc40003f86270 */
[----:B------:R-:W-:Y:S02]  /*8fc0*/  FSEL R6, R6, -INF , !P1 ;  /* 0xff80000006067808 */ /* 0x000fe40004800000 */
[C---:B------:R-:W-:Y:S02]  /*8fd0*/  ISETP.GE.AND P6, PT, R19.reuse, R155, PT ;  /* 0x0000009b1300720c */ /* 0x040fe40003fc6270 */
[----:B------:R-:W-:Y:S02]  /*8fe0*/  ISETP.GE.AND P3, PT, R19, R149, PT ;  /* 0x000000951300720c */ /* 0x000fe40003f66270 */
[C---:B------:R-:W-:Y:S02]  /*8ff0*/  ISETP.GE.AND P5, PT, R18.reuse, R155, PT ;  /* 0x0000009b1200720c */ /* 0x040fe40003fa6270 */
[-C--:B------:R-:W-:Y:S02]  /*9000*/  ISETP.GE.AND P2, PT, R18, R149.reuse, PT ;  /* 0x000000951200720c */ /* 0x080fe40003f46270 */
[----:B------:R-:W-:-:S02]  /*9010*/  ISETP.GE.AND P1, PT, R2, R149, PT ;  /* 0x000000950200720c */ /* 0x000fc40003f26270 */
[----:B------:R-:W-:Y:S02]  /*9020*/  FSEL R38, R33, -INF , !P4 ;  /* 0xff80000021267808 */ /* 0x000fe40006000000 */
        /* <DEDUP_REMOVED lines=21> */
.L_x_7201:
        /* <DEDUP_REMOVED lines=62> */
.L_x_7202:
[----:B------:R-:W-:Y:S05]  /*9560*/  BSYNC.RECONVERGENT B0 ;  /* 0x0000000000007941 */ /* 0x000fea0003800200 */
.L_x_7200:
[----:B------:R-:W-:-:S13]  /*9570*/  ISETP.GE.AND P3, PT, R10, R146, PT ;  /* 0x000000920a00720c */ /* 0x000fda0003f66270 */
[CC--:B------:R-:W-:Y:S01]  /*9580*/  @!P3 IADD3 R2, P1, P0, R3.reuse, R138.reuse, R3 ;  /* 0x0000008a0302b210 */ /* 0x0c0fe2000783e003 */
[----:B------:R-:W-:Y:S01]  /*9590*/  @!P3 IMAD.MOV.U32 R6, RZ, RZ, R138 ;  /* 0x000000ffff06b224 */ /* 0x000fe200078e008a */
[CC--:B------:R-:W-:Y:S01]  /*95a0*/  @!P3 IADD3 R22, P2, PT, R3.reuse, R138.reuse, RZ ;  /* 0x0000008a0316b210 */ /* 0x0c0fe20007f5e0ff */
[----:B------:R-:W-:Y:S01]  /*95b0*/  @!P3 IMAD.MOV.U32 R7, RZ, RZ, R137 ;  /* 0x000000ffff07b224 */ /* 0x000fe200078e0089 */
[----:B------:R-:W-:Y:S02]  /*95c0*/  @!P3 IADD3 R18, P6, P5, R3, R138, R3 ;  /* 0x0000008a0312b210 */ /* 0x000fe40007dde003 */
[----:B------:R-:W-:Y:S01]  /*95d0*/  @!P3 IADD3 R26, P4, PT, R2, R3, RZ ;  /* 0x00000003021ab210 */ /* 0x000fe20007f9e0ff */
[C---:B------:R-:W-:Y:S01]  /*95e0*/  @!P3 IMAD.X R23, R0.reuse, 0x1, R137, P2 ;  /* 0x000000010017b824 */ /* 0x040fe200010e0689 */
[CCC-:B------:R-:W-:Y:S01]  /*95f0*/  @!P3 IADD3.X R2, PT, PT, R0.reuse, R137.reuse, R0.reuse, P1, P0 ;  /* 0x000000890002b210 */ /* 0x1c0fe20000fe0400 */
[----:B------:R-:W-:Y:S01]  /*9600*/  @!PT LDS RZ, [RZ] ;  /* 0x00000000fffff984 */ /* 0x000fe20000000800 */
[----:B------:R-:W-:Y:S01]  /*9610*/  @!PT LDS RZ, [RZ] ;  /* 0x00000000fffff984 */ /* 0x000fe20000000800 */
[----:B------:R-:W-:Y:S01]  /*9620*/  @!PT LDS RZ, [RZ] ;  /* 0x00000000fffff984 */ /* 0x000fe20000000800 */
[----:B------:R1:W-:Y:S01]  /*9630*/  @!P3 LDGSTS.E.BYPASS.LTC128B.128 [R46+0x1000], desc[UR4][R6.64] ;  /* 0x01000000062ebfae */ /* 0x0003e2000b981a04 */
[----:B------:R-:W-:-:S03]  /*9640*/  @!P3 IADD3.X R19, PT, PT, R0, R137, R0, P6, P5 ;  /* 0x000000890013b210 */ /* 0x000fc600037ea400 */
        /* <DEDUP_REMOVED lines=18> */
.L_x_7199:
[----:B------:R-:W-:Y:S05]  /*9770*/  BSYNC.RECONVERGENT B1 ;  /* 0x0000000000017941 */ /* 0x000fea0003800200 */
.L_x_7198:
        /* <DEDUP_REMOVED lines=42> */
[----:B-1----:R-:W1:Y:S02]  /*9a20*/  SHFL.BFLY PT, R6, R2, 0x2, 0x1f ;  /* 0x0c401f0002067f89 */ /* 0x002e6400000e0000 */
[----:B-1----:R-:W-:-:S05]  /*9a30*/  FMNMX.FTZ R2, R2, R6, !PT ;  /* 0x0000000602027209 */ /* 0x002fca0007810000 */
[----:B------:R-:W1:Y:S02]  /*9a40*/  SHFL.BFLY PT, R6, R2, 0x1, 0x1f ;  /* 0x0c201f0002067f89 */ /* 0x000e6400000e0000 */
[----:B-1----:R-:W-:Y:S01]  /*9a50*/  FMNMX.FTZ R2, R2, R6, !PT ;  /* 0x0000000602027209 */ /* 0x002fe20007810000 */
[----:B--2---:R-:W-:-:S05]  /*9a60*/  FMUL.FTZ R36, R37, R0 ;  /* 0x0000000025247220 */ /* 0x004fca0000410000 */
[----:B------:R-:W-:Y:S02]  /*9a70*/  FSEL R36, R36, RZ, P0 ;  /* 0x000000ff24247208 */ /* 0x000fe40000000000 */
[----:B------:R-:W-:-:S03]  /*9a80*/  FSETP.NEU.FTZ.AND P0, PT, R2, -INF , PT ;  /* 0xff8000000200780b */ /* 0x000fc60003f1d000 */
[-CC-:B------:R-:W-:Y:S01]  /*9a90*/  FFMA.FTZ R101, R32, R37.reuse, -R36.reuse ;  /* 0x0000002520657223 */ /* 0x180fe20000010824 */
[-CC-:B------:R-:W-:Y:S01]  /*9aa0*/  FFMA.FTZ R63, R41, R37.reuse, -R36.reuse ;  /* 0x00000025293f7223 */ /* 0x180fe20000010824 */
[-CC-:B------:R-:W-:Y:S01]  /*9ab0*/  FFMA.FTZ R39, R77, R37.reuse, -R36.reuse ;  /* 0x000000254d277223 */ /* 0x180fe20000010824 */
[-CC-:B------:R-:W-:Y:S01]  /*9ac0*/  FFMA.FTZ R35, R76, R37.reuse, -R36.reuse ;  /* 0x000000254c237223 */ /* 0x180fe20000010824 */
[-CC-:B------:R-:W-:Y:S01]  /*9ad0*/  FFMA.FTZ R32, R78, R37.reuse, -R36.reuse ;  /* 0x000000254e207223 */ /* 0x180fe20000010824 */
[-CC-:B------:R-:W-:Y:S01]  /*9ae0*/  FFMA.FTZ R31, R79, R37.reuse, -R36.reuse ;  /* 0x000000254f1f7223 */ /* 0x180fe20000010824 */
[----:B------:R-:W-:Y:S01]  /*9af0*/  FMUL.FTZ R41, R37, R2 ;  /* 0x0000000225297220 */ /* 0x000fe20000410000 */
[----:B------:R-:W1:Y:S01]  /*9b00*/  LDSM.16.MT88.4 R76, [R131+0x3000] ;  /* 0x00300000834c783b */ /* 0x000e620000004200 */
        /* <DEDUP_REMOVED lines=30> */
[----:B------:R-:W2:Y:S01]  /*9cf0*/  LDSM.16.MT88.4 R12, [R51+0x3400] ;  /* 0x00340000330c783b */ /* 0x000ea20000004200 */
        /* <DEDUP_REMOVED lines=10> */
[----:B------:R-:W2:Y:S01]  /*9da0*/  LDSM.16.MT88.4 R20, [R131+0x3800] ;  /* 0x003800008314783b */ /* 0x000ea20000004200 */
[-CC-:B------:R-:W-:Y:S01]  /*9db0*/  FFMA.FTZ R92, R92, R37.reuse, -R41.reuse ;  /* 0x000000255c5c7223 */ /* 0x180fe20000010829 */
[--C-:B------:R-:W-:Y:S01]  /*9dc0*/  FFMA.FTZ R99, R99, R37, -R41.reuse ;  /* 0x0000002563637223 */ /* 0x100fe20000010829 */
[----:B------:R-:W1:Y:S01]  /*9dd0*/  MUFU.EX2 R106, R106 ;  /* 0x0000006a006a7308 */ /* 0x000e620000000800 */
        /* <DEDUP_REMOVED lines=9> */
[-C--:B------:R-:W-:Y:S01]  /*9e70*/  FFMA.FTZ R117, R107, R37.reuse, -R41 ;  /* 0x000000256b757223 */ /* 0x080fe20000010829 */
[----:B------:R-:W-:Y:S01]  /*9e80*/  FADD.FTZ R101, R102, R101 ;  /* 0x0000006566657221 */ /* 0x000fe20000010000 */
[-C--:B------:R-:W-:Y:S01]  /*9e90*/  FFMA.FTZ R107, R118, R37.reuse, -R36 ;  /* 0x00000025766b7223 */ /* 0x080fe20000010824 */
[-CC-:B------:R-:W-:Y:S01]  /*9ea0*/  FFMA.FTZ R113, R113, R37.reuse, -R41.reuse ;  /* 0x0000002571717223 */ /* 0x180fe20000010829 */
[-C--:B------:R-:W-:Y:S01]  /*9eb0*/  FFMA.FTZ R116, R116, R37.reuse, -R41 ;  /* 0x0000002574747223 */ /* 0x080fe20000010829 */
[----:B------:R-:W-:Y:S01]  /*9ec0*/  FADD.FTZ R101, R95, R101 ;  /* 0x000000655f657221 */ /* 0x000fe20000010000 */
[----:B------:R-:W3:Y:S01]  /*9ed0*/  MUFU.EX2 R98, R98 ;  /* 0x0000006200627308 */ /* 0x000ee20000000800 */
[----:B-1----:R-:W-:Y:S01]  /*9ee0*/  F2FP.F16.F32.PACK_AB R68, R106, R104 ;  /* 0x000000686a44723e */ /* 0x002fe200000000ff */
[----:B------:R-:W-:Y:S01]  /*9ef0*/  FADD.FTZ R104, R104, R106 ;  /* 0x0000006a68687221 */ /* 0x000fe20000010000 */
[-CC-:B------:R-:W-:Y:S01]  /*9f00*/  FFMA.FTZ R109, R109, R37.reuse, -R41.reuse ;  /* 0x000000256d6d7223 */ /* 0x180fe20000010829 */
[-C--:B------:R-:W-:Y:S01]  /*9f10*/  FFMA.FTZ R118, R105, R37.reuse, -R41 ;  /* 0x0000002569767223 */ /* 0x080fe20000010829 */
[----:B------:R-:W-:Y:S01]  /*9f20*/  FADD.FTZ R94, R94, R101 ;  /* 0x000000655e5e7221 */ /* 0x000fe20000010000 */
[-C--:B------:R-:W-:Y:S01]  /*9f30*/  FFMA.FTZ R34, R34, R37.reuse, -R36 ;  /* 0x0000002522227223 */ /* 0x080fe20000010824 */
[-CC-:B------:R-:W-:Y:S01]  /*9f40*/  FFMA.FTZ R93, R93, R37.reuse, -R41.reuse ;  /* 0x000000255d5d7223 */ /* 0x180fe20000010829 */
[----:B------:R-:W1:Y:S01]  /*9f50*/  MUFU.EX2 R88, R88 ;  /* 0x0000005800587308 */ /* 0x000e620000000800 */
[----:B-----5:R-:W-:Y:S01]  /*9f60*/  FADD.FTZ R104, R97, R104 ;  /* 0x0000006861687221 */ /* 0x020fe20000010000 */
[-CC-:B------:R-:W-:Y:S01]  /*9f70*/  FFMA.FTZ R65, R65, R37.reuse, -R41.reuse ;  /* 0x0000002541417223 */ /* 0x180fe20000010829 */
[-CC-:B------:R-:W-:Y:S01]  /*9f80*/  FFMA.FTZ R61, R61, R37.reuse, -R41.reuse ;  /* 0x000000253d3d7223 */ /* 0x180fe20000010829 */
[-CC-:B------:R-:W-:Y:S01]  /*9f90*/  FFMA.FTZ R52, R52, R37.reuse, -R41.reuse ;  /* 0x0000002534347223 */ /* 0x180fe20000010829 */
[-CC-:B------:R-:W-:Y:S01]  /*9fa0*/  FFMA.FTZ R105, R111, R37.reuse, -R36.reuse ;  /* 0x000000256f697223 */ /* 0x180fe20000010824 */
[-C--:B------:R-:W-:Y:S01]  /*9fb0*/  FFMA.FTZ R100, R100, R37.reuse, -R36 ;  /* 0x0000002564647223 */ /* 0x080fe20000010824 */
[----:B------:R-:W-:Y:S01]  /*9fc0*/  FFMA.FTZ R158, R38, R37, -R41 ;  /* 0x00000025269e7223 */ /* 0x000fe20000010829 */
[----:B------:R-:W5:Y:S01]  /*9fd0*/  MUFU.EX2 R64, R64 ;  /* 0x0000004000407308 */ /* 0x000f620000000800 */
[C---:B---3--:R-:W-:Y:S01]  /*9fe0*/  F2FP.F16.F32.PACK_AB R70, R98.reuse, R97 ;  /* 0x000000616246723e */ /* 0x048fe200000000ff */
[----:B------:R-:W-:Y:S01]  /*9ff0*/  FADD.FTZ R98, R98, R104 ;  /* 0x0000006862627221 */ /* 0x000fe20000010000 */
[----:B------:R-:W-:Y:S01]  /*a000*/  FFMA.FTZ R157, R33, R37, -R36 ;  /* 0x00000025219d7223 */ /* 0x000fe20000010824 */
[----:B------:R-:W-:-:S04]  /*a010*/  ISETP.GT.AND P0, PT, R47, R136, PT ;  /* 0x000000882f00720c */ /* 0x000fc80003f04270 */
[----:B------:R-:W3:Y:S01]  /*a020*/  MUFU.EX2 R63, R63 ;  /* 0x0000003f003f7308 */ /* 0x000ee20000000800 */
[----:B------:R-:W-:Y:S03]  /*a030*/  HMMA.16816.F32 R80, R68, R76, RZ ;  /* 0x0000004c4450723c */ /* 0x000fe600000018ff */
[----:B-1----:R-:W-:-:S04]  /*a040*/  FADD.FTZ R94, R88, R94 ;  /* 0x0000005e585e7221 */ /* 0x002fc80000010000 */
[----:B------:R-:W1:Y:S01]  /*a050*/  MUFU.EX2 R62, R62 ;  /* 0x0000003e003e7308 */ /* 0x000e620000000800 */
[C---:B------:R-:W-:Y:S07]  /*a060*/  HMMA.16816.F32 R76, R68.reuse, R78, RZ ;  /* 0x0000004e444c723c */ /* 0x040fee00000018ff */
[----:B------:R-:W4:Y:S01]  /*a070*/  MUFU.EX2 R96, R96 ;  /* 0x0000006000607308 */ /* 0x000f220000000800 */
[----:B------:R-:W-:Y:S01]  /*a080*/  HMMA.16816.F32 R72, R68, R4, RZ ;  /* 0x000000044448723c */ /* 0x000fe200000018ff */
[C---:B-----5:R-:W-:Y:S01]  /*a090*/  F2FP.F16.F32.PACK_AB R5, R64.reuse, R88 ;  /* 0x000000584005723e */ /* 0x060fe200000000ff */
[----:B------:R-:W-:-:S04]  /*a0a0*/  FADD.FTZ R64, R64, R94 ;  /* 0x0000005e40407221 */ /* 0x000fc80000010000 */
[----:B---3--:R-:W-:Y:S01]  /*a0b0*/  FADD.FTZ R64, R63, R64 ;  /* 0x000000403f407221 */ /* 0x008fe20000010000 */
[----:B------:R-:W3:Y:S01]  /*a0c0*/  MUFU.EX2 R91, R91 ;  /* 0x0000005b005b7308 */ /* 0x000ee20000000800 */
[----:B------:R-:W-:Y:S01]  /*a0d0*/  HMMA.16816.F32 R68, R68, R6, RZ ;  /* 0x000000064444723c */ /* 0x000fe200000018ff */
[C---:B-1----:R-:W-:Y:S01]  /*a0e0*/  F2FP.F16.F32.PACK_AB R7, R62.reuse, R63 ;  /* 0x0000003f3e07723e */ /* 0x042fe200000000ff */
[----:B------:R-:W-:-:S05]  /*a0f0*/  FADD.FTZ R62, R62, R64 ;  /* 0x000000403e3e7221 */ /* 0x000fca0000010000 */
[----:B------:R-:W1:Y:S01]  /*a100*/  MUFU.EX2 R53, R53 ;  /* 0x0000003500357308 */ /* 0x000e620000000800 */
[----:B----4-:R-:W-:-:S07]  /*a110*/  FADD.FTZ R98, R96, R98 ;  /* 0x0000006260627221 */ /* 0x010fce0000010000 */
[----:B------:R-:W4:Y:S01]  /*a120*/  MUFU.EX2 R67, R67 ;  /* 0x0000004300437308 */ /* 0x000f220000000800 */
[C---:B---3--:R-:W-:Y:S01]  /*a130*/  F2FP.F16.F32.PACK_AB R4, R91.reuse, R96 ;  /* 0x000000605b04723e */ /* 0x048fe200000000ff */
[----:B------:R-:W-:-:S06]  /*a140*/  FADD.FTZ R91, R91, R98 ;  /* 0x000000625b5b7221 */ /* 0x000fcc0000010000 */
[----:B------:R-:W3:Y:S01]  /*a150*/  MUFU.EX2 R60, R60 ;  /* 0x0000003c003c7308 */ /* 0x000ee20000000800 */
[----:B-1----:R-:W-:-:S07]  /*a160*/  FADD.FTZ R91, R53, R91 ;  /* 0x0000005b355b7221 */ /* 0x002fce0000010000 */
[----:B------:R-:W1:Y:S01]  /*a170*/  MUFU.EX2 R58, R58 ;  /* 0x0000003a003a7308 */ /* 0x000e620000000800 */
[C---:B----4-:R-:W-:Y:S01]  /*a180*/  F2FP.F16.F32.PACK_AB R6, R67.reuse, R53 ;  /* 0x000000354306723e */ /* 0x050fe200000000ff */
[----:B------:R-:W-:Y:S01]  /*a190*/  FADD.FTZ R67, R67, R91 ;  /* 0x0000005b43437221 */ /* 0x000fe20000010000 */
[----:B------:R-:W-:-:S05]  /*a1a0*/  FFMA.FTZ R53, R59, R37, -R41 ;  /* 0x000000253b357223 */ /* 0x000fca0000010829 */
[----:B------:R-:W-:Y:S01]  /*a1b0*/  HMMA.16816.F32 R80, R4, R16, R80 ;  /* 0x000000100450723c */ /* 0x000fe20000001850 */
[----:B------:R-:W-:Y:S04]  /*a1c0*/  MUFU.EX2 R57, R57 ;  /* 0x0000003900397308 */ /* 0x000fe80000000800 */
[----:B---3--:R-:W-:-:S03]  /*a1d0*/  FADD.FTZ R62, R60, R62 ;  /* 0x0000003e3c3e7221 */ /* 0x008fc60000010000 */
[----:B------:R-:W-:Y:S01]  /*a1e0*/  HMMA.16816.F32 R76, R4, R18, R76 ;  /* 0x00000012044c723c */ /* 0x000fe2000000184c */
[----:B------:R-:W3:Y:S01]  /*a1f0*/  LDSM.16.MT88.4 R16, [R51+0x3800] ;  /* 0x003800003310783b */ /* 0x000ee20000004200 */
[----:B------:R-:W4:Y:S01]  /*a200*/  MUFU.EX2 R56, R56 ;  /* 0x0000003800387308 */ /* 0x000f220000000800 */
[----:B-1----:R-:W-:-:S05]  /*a210*/  FADD.FTZ R62, R58, R62 ;  /* 0x0000003e3a3e7221 */ /* 0x002fca0000010000 */
[C---:B--2---:R-:W-:Y:S02]  /*a220*/  HMMA.16816.F32 R72, R4.reuse, R12, R72 ;  /* 0x0000000c0448723c */ /* 0x044fe40000001848 */
[----:B------:R-:W1:Y:S06]  /*a230*/  MUFU.EX2 R66, R66 ;  /* 0x0000004200427308 */ /* 0x000e6c0000000800 */
[----:B------:R-:W-:Y:S01]  /*a240*/  HMMA.16816.F32 R68, R4, R14, R68 ;  /* 0x0000000e0444723c */ /* 0x000fe20000001844 */
[----:B------:R-:W2:Y:S01]  /*a250*/  LDSM.16.MT88.4 R12, [R131+0x3c00] ;  /* 0x003c0000830c783b */ /* 0x000ea20000004200 */
[----:B------:R-:W5:Y:S01]  /*a260*/  MUFU.EX2 R90, R90 ;  /* 0x0000005a005a7308 */ /* 0x000f620000000800 */
[----:B------:R-:W-:-:S02]  /*a270*/  F2FP.F16.F32.PACK_AB R5, R58, R60 ;  /* 0x0000003c3a05723e */ /* 0x000fc400000000ff */
[----:B----4-:R-:W-:Y:S01]  /*a280*/  F2FP.F16.F32.PACK_AB R7, R56, R57 ;  /* 0x000000393807723e */ /* 0x010fe200000000ff */
[----:B------:R-:W-:-:S04]  /*a290*/  FADD.FTZ R57, R57, R62 ;  /* 0x0000003e39397221 */ /* 0x000fc80000010000 */
[----:B------:R-:W-:Y:S01]  /*a2a0*/  MUFU.EX2 R89, R89 ;  /* 0x0000005900597308 */ /* 0x000fe20000000800 */
[----:B-1----:R-:W-:-:S07]  /*a2b0*/  FADD.FTZ R67, R66, R67 ;  /* 0x0000004342437221 */ /* 0x002fce0000010000 */
[----:B------:R-:W1:Y:S01]  /*a2c0*/  MUFU.EX2 R92, R92 ;  /* 0x0000005c005c7308 */ /* 0x000e620000000800 */
[C---:B-----5:R-:W-:Y:S01]  /*a2d0*/  F2FP.F16.F32.PACK_AB R4, R90.reuse, R66 ;  /* 0x000000425a04723e */ /* 0x060fe200000000ff */
[----:B------:R-:W-:-:S06]  /*a2e0*/  FADD.FTZ R67, R90, R67 ;  /* 0x000000435a437221 */ /* 0x000fcc0000010000 */
[----:B------:R-:W-:Y:S08]  /*a2f0*/  MUFU.EX2 R43, R43 ;  /* 0x0000002b002b7308 */ /* 0x000ff00000000800 */
[----:B------:R-:W4:Y:S01]  /*a300*/  MUFU.EX2 R42, R42 ;  /* 0x0000002a002a7308 */ /* 0x000f220000000800 */
        /* <DEDUP_REMOVED lines=15> */
[----:B------:R-:W4:Y:S08]  /*a400*/  MUFU.EX2 R103, R103 ;  /* 0x0000006700677308 */ /* 0x000f300000000800 */
[----:B------:R-:W5:Y:S01]  /*a410*/  MUFU.EX2 R110, R110 ;  /* 0x0000006e006e7308 */ /* 0x000f620000000800 */
[----:B--2---:R-:W-:Y:S01]  /*a420*/  F2FP.F16.F32.PACK_AB R4, R108, R99 ;  /* 0x000000636c04723e */ /* 0x004fe200000000ff */
[----:B------:R-:W-:-:S04]  /*a430*/  FADD.FTZ R99, R99, R89 ;  /* 0x0000005963637221 */ /* 0x000fc80000010000 */
[----:B------:R-:W-:Y:S02]  /*a440*/  FADD.FTZ R108, R108, R99 ;  /* 0x000000636c6c7221 */ /* 0x000fe40000010000 */
[----:B------:R-:W-:Y:S02]  /*a450*/  MUFU.EX2 R35, R35 ;  /* 0x0000002300237308 */ /* 0x000fe40000000800 */
[----:B----4-:R-:W-:-:S06]  /*a460*/  FADD.FTZ R108, R103, R108 ;  /* 0x0000006c676c7221 */ /* 0x010fcc0000010000 */
[----:B------:R-:W2:Y:S01]  /*a470*/  MUFU.EX2 R32, R32 ;  /* 0x0000002000207308 */ /* 0x000ea20000000800 */
[C---:B-----5:R-:W-:Y:S01]  /*a480*/  F2FP.F16.F32.PACK_AB R6, R110.reuse, R103 ;  /* 0x000000676e06723e */ /* 0x060fe200000000ff */
[----:B------:R-:W-:-:S06]  /*a490*/  FADD.FTZ R110, R110, R108 ;  /* 0x0000006c6e6e7221 */ /* 0x000fcc0000010000 */
[----:B------:R-:W-:Y:S01]  /*a4a0*/  MUFU.EX2 R31, R31 ;  /* 0x0000001f001f7308 */ /* 0x000fe20000000800 */
[C---:B------:R-:W-:Y:S07]  /*a4b0*/  HMMA.16816.F32 R80, R4.reuse, R12, R80 ;  /* 0x0000000c0450723c */ /* 0x040fee0000001850 */
[----:B------:R-:W4:Y:S01]  /*a4c0*/  MUFU.EX2 R30, R30 ;  /* 0x0000001e001e7308 */ /* 0x000f220000000800 */
[C---:B------:R-:W-:Y:S01]  /*a4d0*/  HMMA.16816.F32 R76, R4.reuse, R14, R76 ;  /* 0x0000000e044c723c */ /* 0x040fe2000000184c */
[----:B------:R-:W5:Y:S06]  /*a4e0*/  LDSM.16.MT88.4 R12, [R51+0x4000] ;  /* 0x00400000330c783b */ /* 0x000f6c0000004200 */
[----:B------:R-:W3:Y:S01]  /*a4f0*/  MUFU.EX2 R112, R112 ;  /* 0x0000007000707308 */ /* 0x000ee20000000800 */
[C---:B-1----:R-:W-:Y:S07]  /*a500*/  HMMA.16816.F32 R72, R4.reuse, R20, R72 ;  /* 0x000000140448723c */ /* 0x042fee0000001848 */
[----:B------:R-:W1:Y:S01]  /*a510*/  MUFU.EX2 R115, R115 ;  /* 0x0000007300737308 */ /* 0x000e620000000800 */
[----:B------:R-:W-:Y:S03]  /*a520*/  HMMA.16816.F32 R68, R4, R22, R68 ;  /* 0x000000160444723c */ /* 0x000fe60000001844 */
[----:B--2---:R-:W-:Y:S01]  /*a530*/  F2FP.F16.F32.PACK_AB R5, R32, R35 ;  /* 0x000000232005723e */ /* 0x004fe200000000ff */
[----:B------:R-:W2:Y:S01]  /*a540*/  LDSM.16.MT88.4 R20, [R131+0x4400] ;  /* 0x004400008314783b */ /* 0x000ea20000004200 */
[----:B----4-:R-:W-:-:S02]  /*a550*/  F2FP.F16.F32.PACK_AB R7, R30, R31 ;  /* 0x0000001f1e07723e */ /* 0x010fc400000000ff */
        /* <DEDUP_REMOVED lines=10> */
[C---:B------:R-:W-:Y:S01]  /*a600*/  HMMA.16816.F32 R80, R4.reuse, R16, R80 ;  /* 0x000000100450723c */ /* 0x040fe20000001850 */
[----:B------:R-:W-:Y:S07]  /*a610*/  MUFU.EX2 R26, R26 ;  /* 0x0000001a001a7308 */ /* 0x000fee0000000800 */
[C---:B------:R-:W-:Y:S01]  /*a620*/  HMMA.16816.F32 R76, R4.reuse, R18, R76 ;  /* 0x00000012044c723c */ /* 0x040fe2000000184c */
[----:B------:R-:W3:Y:S01]  /*a630*/  LDSM.16.MT88.4 R16, [R51+0x4400] ;  /* 0x004400003310783b */ /* 0x000ee20000004200 */
[----:B------:R-:W4:Y:S06]  /*a640*/  MUFU.EX2 R25, R25 ;  /* 0x0000001900197308 */ /* 0x000f2c0000000800 */
[C---:B-----5:R-:W-:Y:S02]  /*a650*/  HMMA.16816.F32 R72, R4.reuse, R12, R72 ;  /* 0x0000000c0448723c */ /* 0x060fe40000001848 */
[----:B------:R-:W5:Y:S06]  /*a660*/  MUFU.EX2 R113, R113 ;  /* 0x0000007100717308 */ /* 0x000f6c0000000800 */
[----:B------:R-:W-:Y:S03]  /*a670*/  HMMA.16816.F32 R68, R4, R14, R68 ;  /* 0x0000000e0444723c */ /* 0x000fe60000001844 */
[----:B-1----:R-:W-:Y:S01]  /*a680*/  F2FP.F16.F32.PACK_AB R5, R28, R29 ;  /* 0x0000001d1c05723e */ /* 0x002fe200000000ff */
[----:B------:R-:W1:Y:S01]  /*a690*/  MUFU.EX2 R116, R116 ;  /* 0x0000007400747308 */ /* 0x000e620000000800 */
[----:B----4-:R-:W-:Y:S01]  /*a6a0*/  F2FP.F16.F32.PACK_AB R7, R25, R26 ;  /* 0x0000001a1907723e */ /* 0x010fe200000000ff */
[----:B------:R-:W4:Y:S06]  /*a6b0*/  LDSM.16.MT88.4 R12, [R131+0x4800] ;  /* 0x00480000830c783b */ /* 0x000f2c0000004200 */
[----:B------:R-:W2:Y:S01]  /*a6c0*/  MUFU.EX2 R109, R109 ;  /* 0x0000006d006d7308 */ /* 0x000ea20000000800 */
[----:B-----5:R-:W-:-:S07]  /*a6d0*/  FADD.FTZ R114, R113, R114 ;  /* 0x0000007271727221 */ /* 0x020fce0000010000 */
[----:B------:R-:W5:Y:S01]  /*a6e0*/  MUFU.EX2 R118, R118 ;  /* 0x0000007600767308 */ /* 0x000f620000000800 */
[C---:B-1----:R-:W-:Y:S01]  /*a6f0*/  F2FP.F16.F32.PACK_AB R4, R116.reuse, R113 ;  /* 0x000000717404723e */ /* 0x042fe200000000ff */
[----:B------:R-:W-:-:S06]  /*a700*/  FADD.FTZ R116, R116, R114 ;  /* 0x0000007274747221 */ /* 0x000fcc0000010000 */
[----:B------:R-:W-:Y:S01]  /*a710*/  MUFU.EX2 R24, R24 ;  /* 0x0000001800187308 */ /* 0x000fe20000000800 */
[----:B--2---:R-:W-:-:S07]  /*a720*/  FADD.FTZ R116, R109, R116 ;  /* 0x000000746d747221 */ /* 0x004fce0000010000 */
[----:B------:R-:W1:Y:S01]  /*a730*/  MUFU.EX2 R27, R27 ;  /* 0x0000001b001b7308 */ /* 0x000e620000000800 */
[C---:B-----5:R-:W-:Y:S01]  /*a740*/  F2FP.F16.F32.PACK_AB R6, R118.reuse, R109 ;  /* 0x0000006d7606723e */ /* 0x060fe200000000ff */
[----:B------:R-:W-:-:S06]  /*a750*/  FADD.FTZ R118, R118, R116 ;  /* 0x0000007476767221 */ /* 0x000fcc0000010000 */
[C---:B------:R-:W-:Y:S01]  /*a760*/  HMMA.16816.F32 R80, R4.reuse, R20, R80 ;  /* 0x000000140450723c */ /* 0x040fe20000001850 */
[----:B------:R-:W-:Y:S07]  /*a770*/  MUFU.EX2 R34, R34 ;  /* 0x0000002200227308 */ /* 0x000fee0000000800 */
[C---:B------:R-:W-:Y:S01]  /*a780*/  HMMA.16816.F32 R76, R4.reuse, R22, R76 ;  /* 0x00000016044c723c */ /* 0x040fe2000000184c */
[----:B------:R-:W2:Y:S01]  /*a790*/  MUFU.EX2 R48, R48 ;  /* 0x0000003000307308 */ /* 0x000ea20000000800 */
[----:B------:R-:W5:Y:S06]  /*a7a0*/  LDSM.16.MT88.4 R20, [R51+0x4800] ;  /* 0x004800003314783b */ /* 0x000f6c0000004200 */
[C---:B---3--:R-:W-:Y:S01]  /*a7b0*/  HMMA.16816.F32 R72, R4.reuse, R16, R72 ;  /* 0x000000100448723c */ /* 0x048fe20000001848 */
[----:B------:R-:W3:Y:S07]  /*a7c0*/  MUFU.EX2 R93, R93 ;  /* 0x0000005d005d7308 */ /* 0x000eee0000000800 */
[----:B------:R-:W-:Y:S03]  /*a7d0*/  HMMA.16816.F32 R68, R4, R18, R68 ;  /* 0x000000120444723c */ /* 0x000fe60000001844 */
[-C--:B------:R-:W-:Y:S01]  /*a7e0*/  FFMA.FTZ R4, R50, R37.reuse, -R41 ;  /* 0x0000002532047223 */ /* 0x080fe20000010829 */
[----:B------:R-:W-:Y:S01]  /*a7f0*/  FADD.FTZ R50, R56, R57 ;  /* 0x0000003938327221 */ /* 0x000fe20000010000 */
[----:B------:R-:W-:Y:S01]  /*a800*/  MUFU.EX2 R65, R65 ;  /* 0x0000004100417308 */ /* 0x000fe20000000800 */
[----:B------:R-:W-:Y:S01]  /*a810*/  FFMA.FTZ R56, R49, R37, -R41 ;  /* 0x0000002531387223 */ /* 0x000fe20000010829 */
[----:B-1----:R-:W-:Y:S01]  /*a820*/  F2FP.F16.F32.PACK_AB R5, R27, R24 ;  /* 0x000000181b05723e */ /* 0x002fe200000000ff */
[----:B------:R-:W-:Y:S01]  /*a830*/  FADD.FTZ R50, R43, R50 ;  /* 0x000000322b327221 */ /* 0x000fe20000010000 */
[----:B--2---:R-:W-:Y:S01]  /*a840*/  F2FP.F16.F32.PACK_AB R7, R48, R34 ;  /* 0x000000223007723e */ /* 0x004fe200000000ff */
[----:B------:R-:W1:Y:S02]  /*a850*/  LDSM.16.MT88.4 R16, [R131+0x4c00] ;  /* 0x004c00008310783b */ /* 0x000e640000004200 */
[----:B------:R-:W-:Y:S01]  /*a860*/  FADD.FTZ R42, R42, R50 ;  /* 0x000000322a2a7221 */ /* 0x000fe20000010000 */
[----:B------:R-:W-:Y:S01]  /*a870*/  MUFU.EX2 R61, R61 ;  /* 0x0000003d003d7308 */ /* 0x000fe20000000800 */
[----:B---3--:R-:W-:-:S02]  /*a880*/  FADD.FTZ R118, R93, R118 ;  /* 0x000000765d767221 */ /* 0x008fc40000010000 */
[----:B------:R-:W-:-:S04]  /*a890*/  FADD.FTZ R42, R40, R42 ;  /* 0x0000002a282a7221 */ /* 0x000fc80000010000 */
[----:B------:R-:W-:Y:S01]  /*a8a0*/  FADD.FTZ R39, R39, R42 ;  /* 0x0000002a27277221 */ /* 0x000fe20000010000 */
[----:B------:R-:W2:Y:S03]  /*a8b0*/  MUFU.EX2 R53, R53 ;  /* 0x0000003500357308 */ /* 0x000ea60000000800 */
[----:B------:R-:W-:-:S04]  /*a8c0*/  FADD.FTZ R39, R35, R39 ;  /* 0x0000002723277221 */ /* 0x000fc80000010000 */
[----:B------:R-:W-:Y:S01]  /*a8d0*/  FADD.FTZ R39, R32, R39 ;  /* 0x0000002720277221 */ /* 0x000fe20000010000 */
[----:B------:R3:W-:Y:S03]  /*a8e0*/  MUFU.EX2 R49, R4 ;  /* 0x0000000400317308 */ /* 0x0007e60000000800 */
[----:B------:R-:W-:-:S04]  /*a8f0*/  FADD.FTZ R39, R31, R39 ;  /* 0x000000271f277221 */ /* 0x000fc80000010000 */
[----:B------:R-:W-:Y:S01]  /*a900*/  FADD.FTZ R30, R30, R39 ;  /* 0x000000271e1e7221 */ /* 0x000fe20000010000 */
[----:B------:R-:W-:Y:S01]  /*a910*/  MUFU.EX2 R107, R107 ;  /* 0x0000006b006b7308 */ /* 0x000fe20000000800 */
[----:B--2---:R-:W-:Y:S02]  /*a920*/  F2FP.F16.F32.PACK_AB R6, R53, R61 ;  /* 0x0000003d3506723e */ /* 0x004fe400000000ff */
[----:B------:R-:W-:-:S04]  /*a930*/  FADD.FTZ R30, R29, R30 ;  /* 0x0000001e1d1e7221 */ /* 0x000fc80000010000 */
[----:B------:R-:W-:Y:S01]  /*a940*/  FADD.FTZ R28, R28, R30 ;  /* 0x0000001e1c1c7221 */ /* 0x000fe20000010000 */
[----:B------:R-:W2:Y:S01]  /*a950*/  MUFU.EX2 R52, R52 ;  /* 0x0000003400347308 */ /* 0x000ea20000000800 */
[C---:B---3--:R-:W-:Y:S01]  /*a960*/  F2FP.F16.F32.PACK_AB R4, R65.reuse, R93 ;  /* 0x0000005d4104723e */ /* 0x048fe200000000ff */
[----:B------:R-:W-:Y:S01]  /*a970*/  FADD.FTZ R65, R65, R118 ;  /* 0x0000007641417221 */ /* 0x000fe20000010000 */
[----:B------:R-:W-:-:S03]  /*a980*/  FADD.FTZ R28, R26, R28 ;  /* 0x0000001c1a1c7221 */ /* 0x000fc60000010000 */
[----:B------:R-:W-:Y:S01]  /*a990*/  FADD.FTZ R65, R61, R65 ;  /* 0x000000413d417221 */ /* 0x000fe20000010000 */
[----:B------:R-:W-:Y:S01]  /*a9a0*/  FADD.FTZ R25, R25, R28 ;  /* 0x0000001c19197221 */ /* 0x000fe20000010000 */
[----:B----4-:R-:W-:Y:S01]  /*a9b0*/  HMMA.16816.F32 R80, R4, R12, R80 ;  /* 0x0000000c0450723c */ /* 0x010fe20000001850 */
[----:B------:R-:W3:Y:S02]  /*a9c0*/  MUFU.EX2 R105, R105 ;  /* 0x0000006900697308 */ /* 0x000ee40000000800 */
[----:B------:R-:W-:Y:S01]  /*a9d0*/  FADD.FTZ R53, R53, R65 ;  /* 0x0000004135357221 */ /* 0x000fe20000010000 */
[----:B------:R-:W-:-:S04]  /*a9e0*/  FADD.FTZ R25, R24, R25 ;  /* 0x0000001918197221 */ /* 0x000fc80000010000 */
[----:B------:R-:W-:Y:S01]  /*a9f0*/  FADD.FTZ R27, R27, R25 ;  /* 0x000000191b1b7221 */ /* 0x000fe20000010000 */
[----:B------:R-:W-:Y:S01]  /*aa00*/  HMMA.16816.F32 R76, R4, R14, R76 ;  /* 0x0000000e044c723c */ /* 0x000fe2000000184c */
[----:B------:R-:W4:Y:S01]  /*aa10*/  LDSM.16.MT88.4 R12, [R51+0x4c00] ;  /* 0x004c0000330c783b */ /* 0x000f220000004200 */
[----:B------:R-:W1:Y:S01]  /*aa20*/  MUFU.EX2 R100, R100 ;  /* 0x0000006400647308 */ /* 0x000e620000000800 */
[----:B------:R-:W-:Y:S01]  /*aa30*/  FADD.FTZ R27, R34, R27 ;  /* 0x0000001b221b7221 */ /* 0x000fe20000010000 */
[----:B--2---:R-:W-:-:S03]  /*aa40*/  FADD.FTZ R53, R52, R53 ;  /* 0x0000003534357221 */ /* 0x004fc60000010000 */
[----:B------:R-:W-:Y:S01]  /*aa50*/  FADD.FTZ R48, R48, R27 ;  /* 0x0000001b30307221 */ /* 0x000fe20000010000 */
[----:B-----5:R-:W-:Y:S03]  /*aa60*/  HMMA.16816.F32 R72, R4, R20, R72 ;  /* 0x000000140448723c */ /* 0x020fe60000001848 */
[----:B------:R-:W-:Y:S01]  /*aa70*/  FADD.FTZ R53, R49, R53 ;  /* 0x0000003531357221 */ /* 0x000fe20000010000 */
[----:B------:R-:W2:Y:S01]  /*aa80*/  MUFU.EX2 R43, R56 ;  /* 0x00000038002b7308 */ /* 0x000ea20000000800 */
[----:B------:R-:W-:-:S04]  /*aa90*/  FADD.FTZ R48, R107, R48 ;  /* 0x000000306b307221 */ /* 0x000fc80000010000 */
[----:B---3--:R-:W-:Y:S01]  /*aaa0*/  FADD.FTZ R48, R105, R48 ;  /* 0x0000003069307221 */ /* 0x008fe20000010000 */
[----:B------:R-:W-:Y:S03]  /*aab0*/  HMMA.16816.F32 R68, R4, R22, R68 ;  /* 0x000000160444723c */ /* 0x000fe60000001844 */
[----:B------:R-:W-:Y:S01]  /*aac0*/  F2FP.F16.F32.PACK_AB R4, R49, R52 ;  /* 0x000000343104723e */ /* 0x000fe200000000ff */
[----:B------:R-:W3:Y:S01]  /*aad0*/  MUFU.EX2 R158, R158 ;  /* 0x0000009e009e7308 */ /* 0x000ee20000000800 */
[----:B------:R-:W-:Y:S01]  /*aae0*/  F2FP.F16.F32.PACK_AB R5, R105, R107 ;  /* 0x0000006b6905723e */ /* 0x000fe200000000ff */
[----:B-1----:R-:W-:-:S06]  /*aaf0*/  FADD.FTZ R48, R100, R48 ;  /* 0x0000003064307221 */ /* 0x002fcc0000010000 */
[----:B------:R-:W1:Y:S01]  /*ab00*/  MUFU.EX2 R157, R157 ;  /* 0x0000009d009d7308 */ /* 0x000e620000000800 */
[----:B--2---:R-:W-:Y:S01]  /*ab10*/  FADD.FTZ R53, R43, R53 ;  /* 0x000000352b357221 */ /* 0x004fe20000010000 */
[----:B---3--:R-:W-:-:S03]  /*ab20*/  F2FP.F16.F32.PACK_AB R6, R158, R43 ;  /* 0x0000002b9e06723e */ /* 0x008fc600000000ff */
[----:B------:R-:W-:Y:S01]  /*ab30*/  FADD.FTZ R158, R158, R53 ;  /* 0x000000359e9e7221 */ /* 0x000fe20000010000 */
[C---:B-1----:R-:W-:Y:S01]  /*ab40*/  F2FP.F16.F32.PACK_AB R7, R157.reuse, R100 ;  /* 0x000000649d07723e */ /* 0x042fe200000000ff */
        /* <DEDUP_REMOVED lines=16> */
[----:B------:R-:W-:Y:S02]  /*ac50*/  SHF.L.U32 R4, R47, 0x7, RZ ;  /* 0x000000072f047819 */ /* 0x000fe400000006ff */
        /* <DEDUP_REMOVED lines=26> */
[----:B------:R-:W-:Y:S02]  /*ae00*/  LOP3.LUT R5, R44, R15, RZ, 0x3c, !PT ;  /* 0x0000000f2c057212 */ /* 0x000fe400078e3cff */
[----:B------:R-:W-:Y:S02]  /*ae10*/  ISETP.GE.U32.AND P6, PT, R6, R12, PT ;  /* 0x0000000c0600720c */ /* 0x000fe40003fc6070 */
[----:B------:R-:W-:-:S02]  /*ae20*/  ISETP.GE.AND P3, PT, R5, RZ, PT ;  /* 0x000000ff0500720c */ /* 0x000fc40003f66270 */
[----:B------:R-:W-:Y:S02]  /*ae30*/  ISETP.NE.AND P2, PT, R15, RZ, PT ;  /* 0x000000ff0f00720c */ /* 0x000fe40003f45270 */
[----:B------:R-:W-:-:S03]  /*ae40*/  LOP3.LUT R6, RZ, R15, RZ, 0x33, !PT ;  /* 0x0000000fff067212 */ /* 0x000fc600078e33ff */
[----:B------:R-:W-:-:S04]  /*ae50*/  @P5 VIADD R13, R13, 0x1 ;  /* 0x000000010d0d5836 */ /* 0x000fc80000000000 */
[----:B------:R-:W-:Y:S01]  /*ae60*/  IMAD.MOV.U32 R7, RZ, RZ, R13 ;  /* 0x000000ffff077224 */ /* 0x000fe200078e000d */
[----:B------:R-:W-:Y:S01]  /*ae70*/  @P6 IADD3 R14, PT, PT, R14, 0x1, RZ ;  /* 0x000000010e0e6810 */ /* 0x000fe20007ffe0ff */
[----:B------:R-:W2:Y:S03]  /*ae80*/  LD.E.64 R12, desc[UR4][R84.64+0x40] ;  /* 0x00004004540c7980 */ /* 0x000ea6000c101b00 */
[----:B------:R-:W-:Y:S01]  /*ae90*/  @!P1 IADD3 R7, PT, PT, -R7, RZ, RZ ;  /* 0x000000ff07079210 */ /* 0x000fe20007ffe1ff */
[----:B------:R-:W-:-:S03]  /*aea0*/  @!P3 IMAD.MOV R14, RZ, RZ, -R14 ;  /* 0x000000ffff0eb224 */ /* 0x000fc600078e0a0e */
[C---:B------:R-:W-:Y:S02]  /*aeb0*/  SEL R7, R6.reuse, R7, !P2 ;  /* 0x0000000706077207 */ /* 0x040fe40005000000 */
[----:B------:R-:W-:-:S03]  /*aec0*/  SEL R6, R6, R14, !P2 ;  /* 0x0000000e06067207 */ /* 0x000fc60005000000 */
        /* <DEDUP_REMOVED lines=22> */
.L_x_7206:
        /* <DEDUP_REMOVED lines=8> */
.L_x_7207:
[----:B------:R-:W-:Y:S05]  /*b0b0*/  BSYNC.RECONVERGENT B0 ;  /* 0x0000000000007941 */ /* 0x000fea0003800200 */
.L_x_7205:
[----:B------:R-:W-:Y:S01]  /*b0c0*/  ISETP.GE.AND P6, PT, R10, R146, PT ;  /* 0x000000920a00720c */ /* 0x000fe20003fc6270 */
[----:B------:R-:W-:Y:S01]  /*b0d0*/  BSSY.RECONVERGENT B1, `(.L_x_7208) ;  /* 0x00000c3000017945 */ /* 0x000fe20003800200 */
[----:B------:R-:W-:-:S04]  /*b0e0*/  IADD3 R6, P1, PT, R54, R141, RZ ;  /* 0x0000008d36067210 */ /* 0x000fc80007f3e0ff */
[----:B------:R-:W-:Y:S01]  /*b0f0*/  IADD3 R4, P2, PT, R6, R54, RZ ;  /* 0x0000003606047210 */ /* 0x000fe20007f5e0ff */
[----:B------:R-:W-:-:S04]  /*b100*/  IMAD.X R7, R55, 0x1, R140, P1 ;  /* 0x0000000137077824 */ /* 0x000fc800008e068c */
[----:B------:R-:W-:Y:S02]  /*b110*/  IMAD.X R5, R7, 0x1, R55, P2 ;  /* 0x0000000107057824 */ /* 0x000fe400010e0637 */
[----:B------:R-:W-:Y:S01]  /*b120*/  @!P6 IMAD.MOV.U32 R10, RZ, RZ, R141 ;  /* 0x000000ffff0ae224 */ /* 0x000fe200078e008d */
[----:B------:R-:W-:Y:S01]  /*b130*/  @!P6 IADD3 R54, P1, PT, R4, R54, RZ ;  /* 0x000000360436e210 */ /* 0x000fe20007f3e0ff */
[----:B------:R-:W-:-:S04]  /*b140*/  @!P6 IMAD.MOV.U32 R11, RZ, RZ, R140 ;  /* 0x000000ffff0be224 */ /* 0x000fc800078e008c */
[----:B------:R-:W-:Y:S01]  /*b150*/  @!P6 IMAD.X R55, R5, 0x1, R55, P1 ;  /* 0x000000010537e824 */ /* 0x000fe200008e0637 */
[----:B------:R-:W-:Y:S01]  /*b160*/  @!PT LDS RZ, [RZ] ;  /* 0x00000000fffff984 */ /* 0x000fe20000000800 */
[----:B------:R-:W-:Y:S01]  /*b170*/  @!PT LDS RZ, [RZ] ;  /* 0x00000000fffff984 */ /* 0x000fe20000000800 */
[----:B------:R-:W-:Y:S01]  /*b180*/  @!PT LDS RZ, [RZ] ;  /* 0x00000000fffff984 */ /* 0x000fe20000000800 */
[----:B------:R-:W-:Y:S01]  /*b190*/  @!P6 LDGSTS.E.BYPASS.LTC128B.128 [R46+0x3000], desc[UR4][R10.64] ;  /* 0x030000000a2eefae */ /* 0x000fe2000b981a04 */
[----:B------:R-:W-:-:S03]  /*b1a0*/  ISETP.NE.AND P1, PT, R87, RZ, PT ;  /* 0x000000ff5700720c */ /* 0x000fc60003f25270 */
[----:B------:R-:W-:Y:S01]  /*b1b0*/  @P6 STS.128 [R46+0x3000], RZ ;  /* 0x003000ff2e006388 */ /* 0x000fe20000000c00 */
[----:B------:R-:W-:Y:S02]  /*b1c0*/  SEL R86, R86, 0xffffffe0, !P1 ;  /* 0xffffffe056567807 */ /* 0x000fe40004800000 */
[----:B------:R-:W-:Y:S01]  /*b1d0*/  ISETP.GT.AND P1, PT, R47, R136, PT ;  /* 0x000000882f00720c */ /* 0x000fe20003f24270 */
[----:B------:R-:W-:Y:S01]  /*b1e0*/  @!PT LDS RZ, [RZ] ;  /* 0x00000000fffff984 */ /* 0x000fe20000000800 */
[----:B------:R-:W-:Y:S01]  /*b1f0*/  @!PT LDS RZ, [RZ] ;  /* 0x00000000fffff984 */ /* 0x000fe20000000800 */
[----:B------:R-:W-:Y:S01]  /*b200*/  @!PT LDS RZ, [RZ] ;  /* 0x00000000fffff984 */ /* 0x000fe20000000800 */
[----:B------:R-:W-:Y:S02]  /*b210*/  @!P6 LDGSTS.E.BYPASS.LTC128B.128 [R46+0x3800], desc[UR4][R6.64] ;  /* 0x03800000062eefae */ /* 0x000fe4000b981a04 */
[--C-:B------:R-:W-:Y:S02]  /*b220*/  IMAD.IADD R124, R9, 0x1, R86.reuse ;  /* 0x00000001097c7824 */ /* 0x100fe400078e0256 */
[----:B------:R-:W-:Y:S01]  /*b230*/  @P6 STS.128 [R46+0x3800], RZ ;  /* 0x003800ff2e006388 */ /* 0x000fe20000000c00 */
[----:B------:R-:W-:-:S03]  /*b240*/  IMAD.IADD R86, R8, 0x1, R86 ;  /* 0x0000000108567824 */ /* 0x000fc600078e0256 */
        /* <DEDUP_REMOVED lines=14> */
[----:B------:R-:W3:Y:S04]  /*b330*/  LDSM.16.M88.4 R36, [R8+0x1c00] ;  /* 0x001c00000824783b */ /* 0x000ee80000000200 */
[----:B------:R-:W4:Y:S04]  /*b340*/  LDSM.16.M88.4 R28, [R8+0x2000] ;  /* 0x00200000081c783b */ /* 0x000f280000000200 */
[----:B------:R-:W5:Y:S04]  /*b350*/  LDSM.16.M88.4 R20, [R8+0x2400] ;  /* 0x002400000814783b */ /* 0x000f680000000200 */
[----:B------:R-:W5:Y:S04]  /*b360*/  LDSM.16.M88.4 R12, [R8+0x2800] ;  /* 0x00280000080c783b */ /* 0x000f680000000200 */
[----:B------:R-:W5:Y:S04]  /*b370*/  LDSM.16.M88.4 R92, [R8+0x2c00] ;  /* 0x002c0000085c783b */ /* 0x000f680000000200 */
[----:B------:R-:W-:Y:S04]  /*b380*/  LDSM.16.M88.4 R124, [R124] ;  /* 0x000000007c7c783b */ /* 0x000fe80000000200 */
[----:B------:R-:W5:Y:S04]  /*b390*/  LDSM.16.M88.4 R120, [R86+0x1000] ;  /* 0x001000005678783b */ /* 0x000f680000000200 */
[----:B------:R-:W5:Y:S04]  /*b3a0*/  LDSM.16.M88.4 R116, [R86+0x1400] ;  /* 0x001400005674783b */ /* 0x000f680000000200 */
[----:B------:R-:W5:Y:S01]  /*b3b0*/  LDSM.16.M88.4 R112, [R86+0x1800] ;  /* 0x001800005670783b */ /* 0x000f620000000200 */
[C---:B-1----:R-:W-:Y:S03]  /*b3c0*/  HMMA.16816.F32 R88, R4.reuse, R64, RZ ;  /* 0x000000400458723c */ /* 0x042fe600000018ff */
[----:B------:R-:W1:Y:S04]  /*b3d0*/  LDSM.16.M88.4 R108, [R86+0x1c00] ;  /* 0x001c0000566c783b */ /* 0x000e680000000200 */
[----:B------:R-:W1:Y:S01]  /*b3e0*/  LDSM.16.M88.4 R104, [R86+0x2000] ;  /* 0x002000005668783b */ /* 0x000e620000000200 */
[C---:B------:R-:W-:Y:S03]  /*b3f0*/  HMMA.16816.F32 R60, R4.reuse, R56, RZ ;  /* 0x00000038043c723c */ /* 0x040fe600000018ff */
[----:B------:R-:W1:Y:S04]  /*b400*/  LDSM.16.M88.4 R100, [R86+0x2400] ;  /* 0x002400005664783b */ /* 0x000e680000000200 */
[----:B------:R-:W1:Y:S01]  /*b410*/  LDSM.16.M88.4 R96, [R86+0x2800] ;  /* 0x002800005660783b */ /* 0x000e620000000200 */
[C---:B--2---:R-:W-:Y:S03]  /*b420*/  HMMA.16816.F32 R52, R4.reuse, R48, RZ ;  /* 0x000000300434723c */ /* 0x044fe600000018ff */
[----:B------:R-:W0:Y:S05]  /*b430*/  LDGDEPBAR ;  /* 0x00000000000079af */ /* 0x000e2a0000000000 */
[C---:B---3--:R-:W-:Y:S08]  /*b440*/  HMMA.16816.F32 R40, R4.reuse, R36, RZ ;  /* 0x000000240428723c */ /* 0x048ff000000018ff */
        /* <DEDUP_REMOVED lines=12> */
[----:B------:R-:W2:Y:S01]  /*b510*/  LDSM.16.M88.4 R92, [R86+0x2c00] ;  /* 0x002c0000565c783b */ /* 0x000ea20000000200 */
[----:B------:R-:W-:-:S06]  /*b520*/  DEPBAR.LE SB0, 0x0 ;  /* 0x000080000000791a */ /* 0x000fcc0000000000 */
        /* <DEDUP_REMOVED lines=84> */
.L_x_7211:
        /* <DEDUP_REMOVED lines=8> */
.L_x_7212:
[----:B------:R-:W-:Y:S05]  /*baf0*/  BSYNC.RECONVERGENT B0 ;  /* 0x0000000000007941 */ /* 0x000fea0003800200 */
.L_x_7210:
[CC--:B------:R-:W-:Y:S01]  /*bb00*/  @!P6 IADD3 R86, P2, P1, R3.reuse, R138.reuse, R3 ;  /* 0x0000008a0356e210 */ /* 0x0c0fe2000795e003 */
[----:B------:R-:W-:Y:S01]  /*bb10*/  @!P6 IMAD.MOV.U32 R96, RZ, RZ, R138 ;  /* 0x000000ffff60e224 */ /* 0x000fe200078e008a */
[----:B------:R-:W-:Y:S01]  /*bb20*/  SHF.L.U64.HI R44, R132, 0x6, R133 ;  /* 0x00000006842c7819 */ /* 0x000fe20000010285 */
[----:B------:R-:W-:Y:S01]  /*bb30*/  @!P6 IMAD.MOV.U32 R97, RZ, RZ, R137 ;  /* 0x000000ffff61e224 */ /* 0x000fe200078e0089 */
[CC--:B------:R-:W-:Y:S02]  /*bb40*/  @!P6 IADD3 R92, P5, PT, R3.reuse, R138.reuse, RZ ;  /* 0x0000008a035ce210 */ /* 0x0c0fe40007fbe0ff */
[----:B------:R-:W-:Y:S02]  /*bb50*/  @!P6 IADD3 R86, P0, PT, R86, R3, RZ ;  /* 0x000000035656e210 */ /* 0x000fe40007f1e0ff */
[----:B------:R-:W-:Y:S01]  /*bb60*/  @!P6 IADD3 R94, P4, P3, R3, R138, R3 ;  /* 0x0000008a035ee210 */ /* 0x000fe20007b9e003 */
        /* <DEDUP_REMOVED lines=25> */
.L_x_7209:
[----:B------:R-:W-:Y:S05]  /*bd00*/  BSYNC.RECONVERGENT B1 ;  /* 0x0000000000017941 */ /* 0x000fea0003800200 */
.L_x_7208:
[----:B------:R-:W2:Y:S01]  /*bd10*/  LD.E R3, desc[UR4][R84.64+0xdc] ;  /* 0x0000dc0454037980 */ /* 0x000ea2000c101900 */
[----:B-1----:R-:W-:-:S04]  /*bd20*/  IMAD R46, R45, 0x80, R130 ;  /* 0x000000802d2e7824 */ /* 0x002fc800078e0282 */
[C---:B------:R-:W-:Y:S02]  /*bd30*/  VIADD R159, R46.reuse, 0xffffff00 ;  /* 0xffffff002e9f7836 */ /* 0x040fe40000000000 */
[C---:B------:R-:W-:Y:S02]  /*bd40*/  VIADD R139, R46.reuse, 0xffffff01 ;  /* 0xffffff012e8b7836 */ /* 0x040fe40000000000 */
[C---:B------:R-:W-:Y:S01]  /*bd50*/  VIADD R127, R46.reuse, 0xffffff08 ;  /* 0xffffff082e7f7836 */ /* 0x040fe20000000000 */
[-C--:B------:R-:W-:Y:S01]  /*bd60*/  ISETP.GE.AND P0, PT, R159, R156.reuse, PT ;  /* 0x0000009c9f00720c */ /* 0x080fe20003f06270 */
[C---:B------:R-:W-:Y:S01]  /*bd70*/  VIADD R126, R46.reuse, 0xffffff09 ;  /* 0xffffff092e7e7836 */ /* 0x040fe20000000000 */
        /* <DEDUP_REMOVED lines=44> */
[----:B------:R-:W-:Y:S01]  /*c040*/  FSEL R111, R89, -INF , !P5 ;  /* 0xff800000596f7808 */ /* 0x000fe20006800000 */
[C---:B------:R-:W-:Y:S01]  /*c050*/  VIADD R87, R46.reuse, 0xffffff68 ;  /* 0xffffff682e577836 */ /* 0x040fe20000000000 */
[-C--:B------:R-:W-:Y:S01]  /*c060*/  ISETP.GE.AND P4, PT, R127, R155.reuse, PT ;  /* 0x0000009b7f00720c */ /* 0x080fe20003f86270 */
[C---:B------:R-:W-:Y:S01]  /*c070*/  VIADD R99, R46.reuse, 0xffffff69 ;  /* 0xffffff692e637836 */ /* 0x040fe20000000000 */
[----:B------:R-:W-:Y:S01]  /*c080*/  FSEL R89, R65, -INF , !P6 ;  /* 0xff80000041597808 */ /* 0x000fe20007000000 */
[----:B------:R-:W-:Y:S01]  /*c090*/  VIADD R86, R46, 0xffffff70 ;  /* 0xffffff702e567836 */ /* 0x000fe20000000000 */
[----:B------:R-:W-:Y:S01]  /*c0a0*/  ISETP.GE.AND P6, PT, R122, R155, PT ;  /* 0x0000009b7a00720c */ /* 0x000fe20003fc6270 */
[C---:B------:R-:W-:Y:S01]  /*c0b0*/  VIADD R96, R46.reuse, 0xffffff78 ;  /* 0xffffff782e607836 */ /* 0x040fe20000000000 */
[----:B------:R-:W-:Y:S01]  /*c0c0*/  FSEL R53, R53, -INF , P0 ;  /* 0xff80000035357808 */ /* 0x000fe20000000000 */
[----:B------:R-:W-:Y:S01]  /*c0d0*/  VIADD R97, R46, 0xffffff71 ;  /* 0xffffff712e617836 */ /* 0x000fe20000000000 */
[----:B------:R-:W-:Y:S01]  /*c0e0*/  FSEL R48, R48, -INF , P2 ;  /* 0xff80000030307808 */ /* 0x000fe20001000000 */
[----:B------:R-:W-:Y:S01]  /*c0f0*/  VIADD R46, R46, 0xffffff79 ;  /* 0xffffff792e2e7836 */ /* 0x000fe20000000000 */
[----:B------:R-:W-:-:S02]  /*c100*/  ISETP.GE.AND P0, PT, R117, R156, PT ;  /* 0x0000009c7500720c */ /* 0x000fc40003f06270 */
[-C--:B------:R-:W-:Y:S02]  /*c110*/  ISETP.GE.AND P2, PT, R116, R156.reuse, PT ;  /* 0x0000009c7400720c */ /* 0x080fe40003f46270 */
[----:B------:R-:W-:Y:S02]  /*c120*/  FSEL R49, R49, -INF , P1 ;  /* 0xff80000031317808 */ /* 0x000fe40000800000 */
[----:B------:R-:W-:Y:S02]  /*c130*/  ISETP.GE.AND P1, PT, R115, R156, PT ;  /* 0x0000009c7300720c */ /* 0x000fe40003f26270 */
[-C--:B------:R-:W-:Y:S02]  /*c140*/  ISETP.GE.AND P3, PT, R159, R155.reuse, PT ;  /* 0x0000009b9f00720c */ /* 0x080fe40003f66270 */
[----:B------:R-:W-:Y:S02]  /*c150*/  FSEL R108, R64, -INF , !P4 ;  /* 0xff800000406c7808 */ /* 0x000fe40006000000 */
[----:B------:R-:W-:-:S02]  /*c160*/  ISETP.GE.AND P4, PT, R123, R155, PT ;  /* 0x0000009b7b00720c */ /* 0x000fc40003f86270 */
[----:B------:R-:W-:Y:S02]  /*c170*/  FSEL R65, R57, -INF , !P6 ;  /* 0xff80000039417808 */ /* 0x000fe40007000000 */
[----:B------:R-:W-:Y:S02]  /*c180*/  ISETP.GE.AND P6, PT, R118, R155, PT ;  /* 0x0000009b7600720c */ /* 0x000fe40003fc6270 */
[----:B------:R-:W-:Y:S02]  /*c190*/  FSEL R40, R40, -INF , P0 ;  /* 0xff80000028287808 */ /* 0x000fe40000000000 */
[----:B------:R-:W-:Y:S02]  /*c1a0*/  FSEL R41, R41, -INF , P2 ;  /* 0xff80000029297808 */ /* 0x000fe40001000000 */
[-C--:B------:R-:W-:Y:S02]  /*c1b0*/  ISETP.GE.AND P0, PT, R114, R156.reuse, PT ;  /* 0x0000009c7200720c */ /* 0x080fe40003f06270 */
[----:B------:R-:W-:-:S02]  /*c1c0*/  ISETP.GE.AND P2, PT, R113, R156, PT ;  /* 0x0000009c7100720c */ /* 0x000fc40003f46270 */
[----:B------:R-:W-:Y:S02]  /*c1d0*/  FSEL R36, R36, -INF , P1 ;  /* 0xff80000024247808 */ /* 0x000fe40000800000 */
[----:B------:R-:W-:Y:S02]  /*c1e0*/  FSEL R112, R88, -INF , !P3 ;  /* 0xff80000058707808 */ /* 0x000fe40005800000 */
        /* <DEDUP_REMOVED lines=8> */
[----:B------:R-:W-:Y:S02]  /*c270*/  ISETP.GE.AND P2, PT, R107, R156, PT ;  /* 0x0000009c6b00720c */ /* 0x000fe40003f46270 */
[----:B------:R-:W-:-:S02]  /*c280*/  FSEL R33, R33, -INF , P1 ;  /* 0xff80000021217808 */ /* 0x000fc40000800000 */
[----:B------:R-:W-:Y:S02]  /*c290*/  FSEL R106, R60, -INF , !P3 ;  /* 0xff8000003c6a7808 */ /* 0x000fe40005800000 */
[----:B------:R-:W-:Y:S02]  /*c2a0*/  ISETP.GE.AND P1, PT, R92, R156, PT ;  /* 0x0000009c5c00720c */ /* 0x000fe40003f26270 */
[-C--:B------:R-:W-:Y:S02]  /*c2b0*/  ISETP.GE.AND P3, PT, R121, R155.reuse, PT ;  /* 0x0000009b7900720c */ /* 0x080fe40003f66270 */
[----:B------:R-:W-:Y:S02]  /*c2c0*/  FSEL R60, R48, -INF , !P4 ;  /* 0xff800000303c7808 */ /* 0x000fe40006000000 */
[----:B------:R-:W-:Y:S02]  /*c2d0*/  ISETP.GE.AND P4, PT, R115, R155, PT ;  /* 0x0000009b7300720c */ /* 0x000fe40003f86270 */
[----:B------:R-:W-:-:S02]  /*c2e0*/  FSEL R49, R37, -INF , !P6 ;  /* 0xff80000025317808 */ /* 0x000fc40007000000 */
[----:B------:R-:W-:Y:S02]  /*c2f0*/  ISETP.GE.AND P5, PT, R124, R155, PT ;  /* 0x0000009b7c00720c */ /* 0x000fe40003fa6270 */
[----:B------:R-:W-:Y:S02]  /*c300*/  ISETP.GE.AND P0, PT, R95, R156, PT ;  /* 0x0000009c5f00720c */ /* 0x000fe40003f06270 */
[----:B------:R-:W-:Y:S02]  /*c310*/  FSEL R37, R29, -INF , P2 ;  /* 0xff8000001d257808 */ /* 0x000fe40001000000 */
[----:B------:R-:W-:Y:S02]  /*c320*/  FSEL R29, R24, -INF , P1 ;  /* 0xff800000181d7808 */ /* 0x000fe40000800000 */
[----:B------:R-:W-:Y:S02]  /*c330*/  FSEL R88, R52, -INF , !P3 ;  /* 0xff80000034587808 */ /* 0x000fe40005800000 */
[----:B------:R-:W-:-:S02]  /*c340*/  FMNMX3.FTZ R24, R2, R112, R111, !PT ;  /* 0x0000007002187276 */ /* 0x000fc4000781006f */
[-C--:B------:R-:W-:Y:S02]  /*c350*/  ISETP.GE.AND P3, PT, R117, R155.reuse, PT ;  /* 0x0000009b7500720c */ /* 0x080fe40003f66270 */
[----:B------:R-:W-:Y:S02]  /*c360*/  FSEL R52, R36, -INF , !P4 ;  /* 0xff80000024347808 */ /* 0x000fe40006000000 */
[----:B------:R-:W-:Y:S02]  /*c370*/  FSEL R105, R61, -INF , !P5 ;  /* 0xff8000003d697808 */ /* 0x000fe40006800000 */
[-C--:B------:R-:W-:Y:S02]  /*c380*/  ISETP.GE.AND P4, PT, R95, R155.reuse, PT ;  /* 0x0000009b5f00720c */ /* 0x080fe40003f86270 */
[----:B------:R-:W-:Y:S02]  /*c390*/  FSEL R28, R28, -INF , P0 ;  /* 0xff8000001c1c7808 */ /* 0x000fe40000000000 */
[----:B------:R-:W-:-:S02]  /*c3a0*/  ISETP.GE.AND P5, PT, R120, R155, PT ;  /* 0x0000009b7800720c */ /* 0x000fc40003fa6270 */
[----:B------:R-:W-:Y:S02]  /*c3b0*/  FMNMX3.FTZ R24, R24, R108, R89, !PT ;  /* 0x0000006c18187276 */ /* 0x000fe40007810059 */
[----:B------:R-:W-:Y:S02]  /*c3c0*/  FSEL R56, R40, -INF , !P3 ;  /* 0xff80000028387808 */ /* 0x000fe40005800000 */
[----:B------:R-:W-:Y:S02]  /*c3d0*/  FSEL R40, R28, -INF , !P4 ;  /* 0xff8000001c287808 */ /* 0x000fe40006000000 */
[----:B------:R-:W-:Y:S02]  /*c3e0*/  FSEL R61, R53, -INF , !P5 ;  /* 0xff800000353d7808 */ /* 0x000fe40006800000 */
[----:B------:R-:W-:Y:S02]  /*c3f0*/  ISETP.GE.AND P4, PT, R103, R156, PT ;  /* 0x0000009c6700720c */ /* 0x000fe40003f86270 */
[----:B------:R-:W-:-:S02]  /*c400*/  ISETP.GE.AND P5, PT, R116, R155, PT ;  /* 0x0000009b7400720c */ /* 0x000fc40003fa6270 */
[----:B------:R-:W-:Y:S02]  /*c410*/  FMNMX3.FTZ R24, R24, R106, R105, !PT ;  /* 0x0000006a18187276 */ /* 0x000fe40007810069 */
[----:B------:R-:W-:Y:S02]  /*c420*/  FSEL R28, R20, -INF , P4 ;  /* 0xff800000141c7808 */ /* 0x000fe40002000000 */
[----:B------:R-:W-:Y:S02]  /*c430*/  FSEL R53, R41, -INF , !P5 ;  /* 0xff80000029357808 */ /* 0x000fe40006800000 */
[----:B------:R-:W-:Y:S02]  /*c440*/  FMNMX3.FTZ R20, R24, R104, R65, !PT ;  /* 0x0000006818147276 */ /* 0x000fe40007810041 */
[----:B------:R-:W-:Y:S02]  /*c450*/  ISETP.GE.AND P5, PT, R110, R155, PT ;  /* 0x0000009b6e00720c */ /* 0x000fe40003fa6270 */
[----:B------:R-:W-:-:S02]  /*c460*/  ISETP.GE.AND P0, PT, R94, R156, PT ;  /* 0x0000009c5e00720c */ /* 0x000fc40003f06270 */
[----:B------:R-:W-:Y:S02]  /*c470*/  FMNMX3.FTZ R20, R20, R88, R61, !PT ;  /* 0x0000005814147276 */ /* 0x000fe4000781003d */
[----:B------:R-:W-:Y:S02]  /*c480*/  FSEL R41, R33, -INF , !P5 ;  /* 0xff80000021297808 */ /* 0x000fe40006800000 */
[----:B------:R-:W-:Y:S02]  /*c490*/  ISETP.GE.AND P5, PT, R94, R155, PT ;  /* 0x0000009b5e00720c */ /* 0x000fe40003fa6270 */
[----:B------:R-:W-:Y:S02]  /*c4a0*/  FSEL R25, R25, -INF , P0 ;  /* 0xff80000019197808 */ /* 0x000fe40000000000 */
[----:B------:R-:W-:Y:S02]  /*c4b0*/  FMNMX3.FTZ R20, R20, R60, R57, !PT ;  /* 0x0000003c14147276 */ /* 0x000fe40007810039 */
[----:B------:R-:W-:-:S02]  /*c4c0*/  FSEL R33, R25, -INF , !P5 ;  /* 0xff80000019217808 */ /* 0x000fc40006800000 */
[----:B------:R-:W-:Y:S02]  /*c4d0*/  ISETP.GE.AND P5, PT, R98, R156, PT ;  /* 0x0000009c6200720c */ /* 0x000fe40003fa6270 */
[-C--:B------:R-:W-:Y:S02]  /*c4e0*/  ISETP.GE.AND P3, PT, R113, R155.reuse, PT ;  /* 0x0000009b7100720c */ /* 0x080fe40003f66270 */
[----:B------:R-:W-:Y:S02]  /*c4f0*/  FMNMX3.FTZ R24, R20, R56, R53, !PT ;  /* 0x0000003814187276 */ /* 0x000fe40007810035 */
[----:B------:R-:W-:Y:S02]  /*c500*/  FSEL R20, R17, -INF , P5 ;  /* 0xff80000011147808 */ /* 0x000fe40002800000 */
[----:B------:R-:W-:Y:S02]  /*c510*/  ISETP.GE.AND P6, PT, R107, R155, PT ;  /* 0x0000009b6b00720c */ /* 0x000fe40003fc6270 */
[----:B------:R-:W-:-:S02]  /*c520*/  FSEL R48, R32, -INF , !P3 ;  /* 0xff80000020307808 */ /* 0x000fc40005800000 */
[----:B------:R-:W-:Y:S02]  /*c530*/  FMNMX3.FTZ R17, R24, R52, R49, !PT ;  /* 0x0000003418117276 */ /* 0x000fe40007810031 */
[-C--:B------:R-:W-:Y:S02]  /*c540*/  ISETP.GE.AND P3, PT, R92, R155.reuse, PT ;  /* 0x0000009b5c00720c */ /* 0x080fe40003f66270 */
[----:B------:R-:W-:Y:S02]  /*c550*/  ISETP.GE.AND P2, PT, R103, R155, PT ;  /* 0x0000009b6700720c */ /* 0x000fe40003f46270 */
[----:B------:R-:W-:Y:S02]  /*c560*/  FSEL R37, R37, -INF , !P6 ;  /* 0xff80000025257808 */ /* 0x000fe40007000000 */
[----:B------:R-:W-:Y:S02]  /*c570*/  ISETP.GE.AND P1, PT, R102, R156, PT ;  /* 0x0000009c6600720c */ /* 0x000fe40003f26270 */
[----:B------:R-:W-:-:S02]  /*c580*/  FMNMX3.FTZ R17, R17, R48, R41, !PT ;  /* 0x0000003011117276 */ /* 0x000fc40007810029 */
[----:B------:R-:W-:Y:S02]  /*c590*/  FSEL R29, R29, -INF , !P3 ;  /* 0xff8000001d1d7808 */ /* 0x000fe40005800000 */
[----:B------:R-:W-:Y:S02]  /*c5a0*/  FSEL R28, R28, -INF , !P2 ;  /* 0xff8000001c1c7808 */ /* 0x000fe40005000000 */
[-C--:B------:R-:W-:Y:S02]  /*c5b0*/  ISETP.GE.AND P3, PT, R101, R156.reuse, PT ;  /* 0x0000009c6500720c */ /* 0x080fe40003f66270 */
[----:B------:R-:W-:Y:S02]  /*c5c0*/  ISETP.GE.AND P2, PT, R87, R156, PT ;  /* 0x0000009c5700720c */ /* 0x000fe40003f46270 */
[----:B------:R-:W-:Y:S02]  /*c5d0*/  ISETP.GE.AND P6, PT, R102, R155, PT ;  /* 0x0000009b6600720c */ /* 0x000fe40003fc6270 */
[----:B------:R-:W-:-:S02]  /*c5e0*/  FSEL R21, R21, -INF , P1 ;  /* 0xff80000015157808 */ /* 0x000fc40000800000 */
[----:B------:R-:W-:Y:S02]  /*c5f0*/  FMNMX3.FTZ R17, R17, R40, R37, !PT ;  /* 0x0000002811117276 */ /* 0x000fe40007810025 */
[-C--:B------:R-:W-:Y:S02]  /*c600*/  ISETP.GE.AND P0, PT, R101, R155.reuse, PT ;  /* 0x0000009b6500720c */ /* 0x080fe40003f06270 */
[-C--:B------:R-:W-:Y:S02]  /*c610*/  ISETP.GE.AND P1, PT, R87, R155.reuse, PT ;  /* 0x0000009b5700720c */ /* 0x080fe40003f26270 */
[----:B------:R-:W-:Y:S02]  /*c620*/  FSEL R16, R16, -INF , P3 ;  /* 0xff80000010107808 */ /* 0x000fe40001800000 */
[----:B------:R-:W-:Y:S02]  /*c630*/  FSEL R24, R12, -INF , P2 ;  /* 0xff8000000c187808 */ /* 0x000fe40001000000 */
[----:B------:R-:W-:-:S02]  /*c640*/  ISETP.GE.AND P4, PT, R98, R155, PT ;  /* 0x0000009b6200720c */ /* 0x000fc40003f86270 */
[----:B------:R-:W-:Y:S02]  /*c650*/  FSEL R21, R21, -INF , !P6 ;  /* 0xff80000015157808 */ /* 0x000fe40007000000 */
[-C--:B------:R-:W-:Y:S02]  /*c660*/  ISETP.GE.AND P3, PT, R99, R156.reuse, PT ;  /* 0x0000009c6300720c */ /* 0x080fe40003f66270 */
[----:B------:R-:W-:Y:S02]  /*c670*/  FMNMX3.FTZ R17, R17, R29, R33, !PT ;  /* 0x0000001d11117276 */ /* 0x000fe40007810021 */
[----:B------:R-:W-:Y:S02]  /*c680*/  FSEL R16, R16, -INF , !P0 ;  /* 0xff80000010107808 */ /* 0x000fe40004000000 */
[----:B------:R-:W-:Y:S02]  /*c690*/  FSEL R24, R24, -INF , !P1 ;  /* 0xff80000018187808 */ /* 0x000fe40004800000 */
[----:B------:R-:W-:-:S02]  /*c6a0*/  ISETP.GE.AND P0, PT, R86, R156, PT ;  /* 0x0000009c5600720c */ /* 0x000fc40003f06270 */
[-C--:B------:R-:W-:Y:S02]  /*c6b0*/  ISETP.GE.AND P1, PT, R96, R156.reuse, PT ;  /* 0x0000009c6000720c */ /* 0x080fe40003f26270 */
[----:B------:R-:W-:Y:S02]  /*c6c0*/  ISETP.GE.AND P6, PT, R99, R155, PT ;  /* 0x0000009b6300720c */ /* 0x000fe40003fc6270 */
[----:B------:R-:W-:Y:S02]  /*c6d0*/  FSEL R12, R20, -INF , !P4 ;  /* 0xff800000140c7808 */ /* 0x000fe40006000000 */
[----:B------:R-:W-:Y:S02]  /*c6e0*/  ISETP.GE.AND P2, PT, R97, R156, PT ;  /* 0x0000009c6100720c */ /* 0x000fe40003f46270 */
[----:B------:R-:W-:Y:S02]  /*c6f0*/  FSEL R13, R13, -INF , P3 ;  /* 0xff8000000d0d7808 */ /* 0x000fe40001800000 */
[----:B------:R-:W-:-:S02]  /*c700*/  FMNMX3.FTZ R17, R17, R28, R21, !PT ;  /* 0x0000001c11117276 */ /* 0x000fc40007810015 */
[----:B------:R-:W-:Y:S02]  /*c710*/  FSEL R8, R8, -INF , P0 ;  /* 0xff80000008087808 */ /* 0x000fe40000000000 */
[----:B------:R-:W-:Y:S02]  /*c720*/  FSEL R64, R4, -INF , P1 ;  /* 0xff80000004407808 */ /* 0x000fe40000800000 */
[-C--:B------:R-:W-:Y:S02]  /*c730*/  ISETP.GE.AND P5, PT, R86, R155.reuse, PT ;  /* 0x0000009b5600720c */ /* 0x080fe40003fa6270 */
[----:B------:R-:W-:Y:S02]  /*c740*/  ISETP.GE.AND P4, PT, R97, R155, PT ;  /* 0x0000009b6100720c */ /* 0x000fe40003f86270 */
[----:B------:R-:W-:Y:S02]  /*c750*/  ISETP.GE.AND P0, PT, R46, R156, PT ;  /* 0x0000009c2e00720c */ /* 0x000fe40003f06270 */
[----:B------:R-:W-:-:S02]  /*c760*/  FSEL R9, R9, -INF , P2 ;  /* 0xff80000009097808 */ /* 0x000fc40001000000 */
[----:B------:R-:W-:Y:S02]  /*c770*/  FSEL R93, R13, -INF , !P6 ;  /* 0xff8000000d5d7808 */ /* 0x000fe40007000000 */
[----:B------:R-:W-:Y:S02]  /*c780*/  FMNMX3.FTZ R4, R17, R16, R12, !PT ;  /* 0x0000001011047276 */ /* 0x000fe4000781000c */
        /* <DEDUP_REMOVED lines=8> */
[----:B------:R-:W-:Y:S02]  /*c810*/  FMNMX3.FTZ R4, R4, R109, R100, !PT ;  /* 0x0000006d04047276 */ /* 0x000fe40007810064 */
[----:B------:R-:W-:-:S02]  /*c820*/  ISETP.GE.AND P3, PT, R126, R154, PT ;  /* 0x0000009a7e00720c */ /* 0x000fc40003f66270 */
[----:B------:R-:W-:Y:S02]  /*c830*/  FMNMX3.FTZ R4, R4, R64, R44, !PT ;  /* 0x0000004004047276 */ /* 0x000fe4000781002c */
[----:B------:R-:W-:Y:S02]  /*c840*/  FSEL R8, R67, -INF , P3 ;  /* 0xff80000043087808 */ /* 0x000fe40001800000 */
[-C--:B------:R-:W-:Y:S01]  /*c850*/  ISETP.GE.AND P3, PT, R123, R154.reuse, PT ;  /* 0x0000009a7b00720c */ /* 0x080fe20003f66270 */
[----:B------:R-:W1:Y:S01]  /*c860*/  SHFL.BFLY PT, R20, R4, 0x2, 0x1f ;  /* 0x0c401f0004147f89 */ /* 0x000e6200000e0000 */
[-C--:B------:R-:W-:Y:S02]  /*c870*/  ISETP.GE.AND P1, PT, R139, R154.reuse, PT ;  /* 0x0000009a8b00720c */ /* 0x080fe40003f26270 */
[-C--:B------:R-:W-:Y:S02]  /*c880*/  ISETP.GE.AND P2, PT, R159, R154.reuse, PT ;  /* 0x0000009a9f00720c */ /* 0x080fe40003f46270 */
[----:B------:R-:W-:-:S02]  /*c890*/  ISETP.GE.AND P0, PT, R127, R154, PT ;  /* 0x0000009a7f00720c */ /* 0x000fc40003f06270 */
[----:B------:R-:W-:Y:S02]  /*c8a0*/  FSEL R13, R91, -INF , P1 ;  /* 0xff8000005b0d7808 */ /* 0x000fe40000800000 */
[----:B------:R-:W-:Y:S02]  /*c8b0*/  ISETP.GE.AND P1, PT, R125, R154, PT ;  /* 0x0000009a7d00720c */ /* 0x000fe40003f26270 */
[-C--:B------:R-:W-:Y:S02]  /*c8c0*/  ISETP.GE.AND P4, PT, R139, R149.reuse, PT ;  /* 0x000000958b00720c */ /* 0x080fe40003f86270 */
[----:B------:R-:W-:Y:S02]  /*c8d0*/  FSEL R17, R90, -INF , P2 ;  /* 0xff8000005a117808 */ /* 0x000fe40001000000 */
[----:B------:R-:W-:Y:S02]  /*c8e0*/  FSEL R9, R66, -INF , P0 ;  /* 0xff80000042097808 */ /* 0x000fe40000000000 */
[----:B------:R-:W-:-:S02]  /*c8f0*/  ISETP.GE.AND P2, PT, R126, R149, PT ;  /* 0x000000957e00720c */ /* 0x000fc40003f46270 */
[-C--:B------:R-:W-:Y:S02]  /*c900*/  ISETP.GE.AND P0, PT, R124, R154.reuse, PT ;  /* 0x0000009a7c00720c */ /* 0x080fe40003f06270 */
[----:B------:R-:W-:Y:S02]  /*c910*/  FSEL R5, R62, -INF , P1 ;  /* 0xff8000003e057808 */ /* 0x000fe40000800000 */
[----:B------:R-:W-:Y:S02]  /*c920*/  ISETP.GE.AND P1, PT, R122, R154, PT ;  /* 0x0000009a7a00720c */ /* 0x000fe40003f26270 */
[----:B-1----:R-:W-:Y:S02]  /*c930*/  FMNMX.FTZ R36, R4, R20, !PT ;  /* 0x0000001404247209 */ /* 0x002fe40007810000 */
[----:B------:R-:W-:Y:S02]  /*c940*/  FSEL R20, R58, -INF , P3 ;  /* 0xff8000003a147808 */ /* 0x000fe40001800000 */
[----:B------:R-:W-:Y:S01]  /*c950*/  FSEL R13, R13, -INF , !P4 ;  /* 0xff8000000d0d7808 */ /* 0x000fe20006000000 */
[----:B------:R-:W1:Y:S01]  /*c960*/  SHFL.BFLY PT, R58, R36, 0x1, 0x1f ;  /* 0x0c201f00243a7f89 */ /* 0x000e6200000e0000 */
[----:B------:R-:W-:-:S02]  /*c970*/  ISETP.GE.AND P4, PT, R124, R149, PT ;  /* 0x000000957c00720c */ /* 0x000fc40003f86270 */
[----:B------:R-:W-:Y:S02]  /*c980*/  FSEL R8, R8, -INF , !P2 ;  /* 0xff80000008087808 */ /* 0x000fe40005000000 */
[----:B------:R-:W-:Y:S02]  /*c990*/  FSEL R63, R63, -INF , P0 ;  /* 0xff8000003f3f7808 */ /* 0x000fe40000000000 */
[-C--:B------:R-:W-:Y:S02]  /*c9a0*/  ISETP.GE.AND P2, PT, R122, R149.reuse, PT ;  /* 0x000000957a00720c */ /* 0x080fe40003f46270 */
[----:B------:R-:W-:Y:S02]  /*c9b0*/  FSEL R25, R59, -INF , P1 ;  /* 0xff8000003b197808 */ /* 0x000fe40000800000 */
[-C--:B------:R-:W-:Y:S02]  /*c9c0*/  ISETP.GE.AND P6, PT, R159, R149.reuse, PT ;  /* 0x000000959f00720c */ /* 0x080fe40003fc6270 */
[----:B------:R-:W-:-:S02]  /*c9d0*/  ISETP.GE.AND P5, PT, R127, R149, PT ;  /* 0x000000957f00720c */ /* 0x000fc40003fa6270 */
[----:B------:R-:W-:Y:S02]  /*c9e0*/  FSEL R4, R63, -INF , !P4 ;  /* 0xff8000003f047808 */ /* 0x000fe40006000000 */
[-C--:B------:R-:W-:Y:S02]  /*c9f0*/  ISETP.GE.AND P0, PT, R121, R154.reuse, PT ;  /* 0x0000009a7900720c */ /* 0x080fe40003f06270 */
[-C--:B------:R-:W-:Y:S02]  /*ca00*/  ISETP.GE.AND P4, PT, R120, R154.reuse, PT ;  /* 0x0000009a7800720c */ /* 0x080fe40003f86270 */
[----:B------:R-:W-:Y:S02]  /*ca10*/  FSEL R25, R25, -INF , !P2 ;  /* 0xff80000019197808 */ /* 0x000fe40005000000 */
[----:B------:R-:W-:Y:S02]  /*ca20*/  FSEL R17, R17, -INF , !P6 ;  /* 0xff80000011117808 */ /* 0x000fe40007000000 */
[----:B------:R-:W-:-:S02]  /*ca30*/  ISETP.GE.AND P2, PT, R118, R154, PT ;  /* 0x0000009a7600720c */ /* 0x000fc40003f46270 */
[-C--:B------:R-:W-:Y:S02]  /*ca40*/  ISETP.GE.AND P6, PT, R125, R149.reuse, PT ;  /* 0x000000957d00720c */ /* 0x080fe40003fc6270 */
[----:B------:R-:W-:Y:S02]  /*ca50*/  FSEL R9, R9, -INF , !P5 ;  /* 0xff80000009097808 */ /* 0x000fe40006800000 */
[-C--:B------:R-:W-:Y:S02]  /*ca60*/  ISETP.GE.AND P5, PT, R123, R149.reuse, PT ;  /* 0x000000957b00720c */ /* 0x080fe40003fa6270 */
[----:B------:R-:W-:Y:S02]  /*ca70*/  ISETP.GE.AND P3, PT, R120, R149, PT ;  /* 0x000000957800720c */ /* 0x000fe40003f66270 */
[----:B------:R-:W-:Y:S02]  /*ca80*/  FSEL R32, R54, -INF , P0 ;  /* 0xff80000036207808 */ /* 0x000fe40000000000 */
[----:B------:R-:W-:-:S02]  /*ca90*/  FSEL R55, R55, -INF , P4 ;  /* 0xff80000037377808 */ /* 0x000fc40002000000 */
[-C--:B------:R-:W-:Y:S02]  /*caa0*/  ISETP.GE.AND P0, PT, R118, R149.reuse, PT ;  /* 0x000000957600720c */ /* 0x080fe40003f06270 */
[----:B------:R-:W-:Y:S02]  /*cab0*/  FSEL R51, R51, -INF , P2 ;  /* 0xff80000033337808 */ /* 0x000fe40001000000 */
[----:B------:R-:W-:Y:S02]  /*cac0*/  FSEL R5, R5, -INF , !P6 ;  /* 0xff80000005057808 */ /* 0x000fe40007000000 */
[----:B------:R-:W-:Y:S02]  /*cad0*/  ISETP.GE.AND P1, PT, R119, R154, PT ;  /* 0x0000009a7700720c */ /* 0x000fe40003f26270 */
[----:B------:R-:W-:Y:S02]  /*cae0*/  ISETP.GE.AND P6, PT, R121, R149, PT ;  /* 0x000000957900720c */ /* 0x000fe40003fc6270 */
[----:B------:R-:W-:-:S02]  /*caf0*/  FSEL R20, R20, -INF , !P5 ;  /* 0xff80000014147808 */ /* 0x000fc40006800000 */
[----:B------:R-:W-:Y:S02]  /*cb00*/  ISETP.GE.AND P5, PT, R119, R149, PT ;  /* 0x000000957700720c */ /* 0x000fe40003fa6270 */
[----:B------:R-:W-:Y:S02]  /*cb10*/  FSEL R121, R55, -INF , !P3 ;  /* 0xff80000037797808 */ /* 0x000fe40005800000 */
[----:B------:R-:W-:Y:S02]  /*cb20*/  ISETP.GE.AND P3, PT, R116, R154, PT ;  /* 0x0000009a7400720c */ /* 0x000fe40003f66270 */
[----:B------:R-:W-:Y:S02]  /*cb30*/  FSEL R119, R51, -INF , !P0 ;  /* 0xff80000033777808 */ /* 0x000fe40004000000 */
[----:B-1----:R-:W-:Y:S02]  /*cb40*/  FMNMX.FTZ R36, R36, R58, !PT ;  /* 0x0000003a24247209 */ /* 0x002fe40007810000 */
[----:B------:R-:W-:-:S02]  /*cb50*/  FSEL R50, R50, -INF , P1 ;  /* 0xff80000032327808 */ /* 0x000fc40000800000 */
[----:B------:R-:W-:Y:S01]  /*cb60*/  ISETP.GE.AND P0, PT, R114, R154, PT ;  /* 0x0000009a7200720c */ /* 0x000fe20003f06270 */
[----:B--2---:R-:W-:Y:S01]  /*cb70*/  FMUL.FTZ R54, R3, R36 ;  /* 0x0000002403367220 */ /* 0x004fe20000410000 */
[----:B------:R-:W-:Y:S02]  /*cb80*/  FSEL R32, R32, -INF , !P6 ;  /* 0xff80000020207808 */ /* 0x000fe40007000000 */
[----:B------:R-:W-:Y:S02]  /*cb90*/  ISETP.GE.AND P6, PT, R117, R154, PT ;  /* 0x0000009a7500720c */ /* 0x000fe40003fc6270 */
[----:B------:R-:W-:Y:S02]  /*cba0*/  ISETP.GE.AND P1, PT, R116, R149, PT ;  /* 0x000000957400720c */ /* 0x000fe40003f26270 */
[----:B------:R-:W-:Y:S02]  /*cbb0*/  FSEL R43, R43, -INF , P3 ;  /* 0xff8000002b2b7808 */ /* 0x000fe40001800000 */
[----:B------:R-:W-:-:S02]  /*cbc0*/  FSEL R120, R50, -INF , !P5 ;  /* 0xff80000032787808 */ /* 0x000fc40006800000 */
[----:B------:R-:W-:Y:S02]  /*cbd0*/  FSEL R39, R39, -INF , P0 ;  /* 0xff80000027277808 */ /* 0x000fe40000000000 */
[-C--:B------:R-:W-:Y:S02]  /*cbe0*/  ISETP.GE.AND P5, PT, R115, R154.reuse, PT ;  /* 0x0000009a7300720c */ /* 0x080fe40003fa6270 */
[----:B------:R-:W-:Y:S02]  /*cbf0*/  FSETP.NEU.FTZ.AND P0, PT, R36, -INF , PT ;  /* 0xff8000002400780b */ /* 0x000fe40003f1d000 */
[----:B------:R-:W-:Y:S02]  /*cc00*/  ISETP.GE.AND P4, PT, R117, R149, PT ;  /* 0x000000957500720c */ /* 0x000fe40003f86270 */
[----:B------:R-:W-:Y:S02]  /*cc10*/  ISETP.GE.AND P3, PT, R113, R154, PT ;  /* 0x0000009a7100720c */ /* 0x000fe40003f66270 */
[----:B------:R-:W-:-:S02]  /*cc20*/  FSEL R42, R42, -INF , P6 ;  /* 0xff8000002a2a7808 */ /* 0x000fc40003000000 */
[----:B------:R-:W-:Y:S02]  /*cc30*/  FSEL R117, R43, -INF , !P1 ;  /* 0xff8000002b757808 */ /* 0x000fe40004800000 */
[-C--:B------:R-:W-:Y:S02]  /*cc40*/  ISETP.GE.AND P1, PT, R110, R154.reuse, PT ;  /* 0x0000009a6e00720c */ /* 0x080fe40003f26270 */
[----:B------:R-:W-:Y:S02]  /*cc50*/  FSEL R38, R38, -INF , P5 ;  /* 0xff80000026267808 */ /* 0x000fe40002800000 */
[----:B------:R-:W-:Y:S02]  /*cc60*/  FSEL R54, R54, RZ, P0 ;  /* 0x000000ff36367208 */ /* 0x000fe40000000000 */
[----:B------:R-:W-:Y:S02]  /*cc70*/  ISETP.GE.AND P5, PT, R113, R149, PT ;  /* 0x000000957100720c */ /* 0x000fe40003fa6270 */
        /* <DEDUP_REMOVED lines=9> */
[--C-:B------:R-:W-:Y:S01]  /*cd10*/  FFMA.FTZ R61, R60, R3, -R54.reuse ;  /* 0x000000033c3d7223 */ /* 0x100fe20000010836 */
[----:B------:R-:W-:Y:S01]  /*cd20*/  ISETP.GE.AND P2, PT, R115, R149, PT ;  /* 0x000000957300720c */ /* 0x000fe20003f46270 */
[--C-:B------:R-:W-:Y:S01]  /*cd30*/  FFMA.FTZ R62, R57, R3, -R54.reuse ;  /* 0x00000003393e7223 */ /* 0x100fe20000010836 */
[----:B------:R-:W-:Y:S01]  /*cd40*/  ISETP.GE.AND P6, PT, R114, R149, PT ;  /* 0x000000957200720c */ /* 0x000fe20003fc6270 */
[-CC-:B------:R-:W-:Y:S01]  /*cd50*/  FFMA.FTZ R57, R53, R3.reuse, -R54.reuse ;  /* 0x0000000335397223 */ /* 0x180fe20000010836 */
[----:B------:R-:W-:Y:S01]  /*cd60*/  FSEL R114, R34, -INF , !P5 ;  /* 0xff80000022727808 */ /* 0x000fe20006800000 */
[--C-:B------:R-:W-:Y:S01]  /*cd70*/  FFMA.FTZ R53, R49, R3, -R54.reuse ;  /* 0x0000000331357223 */ /* 0x100fe20000010836 */
[----:B------:R-:W-:Y:S01]  /*cd80*/  ISETP.GE.AND P5, PT, R107, R149, PT ;  /* 0x000000956b00720c */ /* 0x000fe20003fa6270 */
[-CC-:B------:R-:W-:Y:S01]  /*cd90*/  FFMA.FTZ R67, R104, R3.reuse, -R54.reuse ;  /* 0x0000000368437223 */ /* 0x180fe20000010836 */
[----:B------:R-:W-:Y:S01]  /*cda0*/  FSEL R31, R31, -INF , P3 ;  /* 0xff8000001f1f7808 */ /* 0x000fe20001800000 */
[-CC-:B------:R-:W-:Y:S01]  /*cdb0*/  FFMA.FTZ R90, R106, R3.reuse, -R54.reuse ;  /* 0x000000036a5a7223 */ /* 0x180fe20000010836 */
[----:B------:R-:W-:Y:S01]  /*cdc0*/  FSEL R113, R35, -INF , !P4 ;  /* 0xff80000023717808 */ /* 0x000fe20006000000 */
[-CC-:B------:R-:W-:Y:S01]  /*cdd0*/  FFMA.FTZ R89, R89, R3.reuse, -R54.reuse ;  /* 0x0000000359597223 */ /* 0x180fe20000010836 */
[-C--:B------:R-:W-:Y:S01]  /*cde0*/  ISETP.GE.AND P3, PT, R103, R154.reuse, PT ;  /* 0x0000009a6700720c */ /* 0x080fe20003f66270 */
[-CC-:B------:R-:W-:Y:S01]  /*cdf0*/  FFMA.FTZ R58, R56, R3.reuse, -R54.reuse ;  /* 0x00000003383a7223 */ /* 0x180fe20000010836 */
[----:B------:R-:W-:Y:S01]  /*ce00*/  FSEL R116, R38, -INF , !P2 ;  /* 0xff80000026747808 */ /* 0x000fe20005000000 */
[--C-:B------:R-:W-:Y:S01]  /*ce10*/  FFMA.FTZ R56, R52, R3, -R54.reuse ;  /* 0x0000000334387223 */ /* 0x100fe20000010836 */
[CC--:B------:R-:W-:Y:S01]  /*ce20*/  ISETP.GE.AND P1, PT, R92.reuse, R154.reuse, PT ;  /* 0x0000009a5c00720c */ /* 0x0c0fe20003f26270 */
[----:B------:R-:W-:Y:S01]  /*ce30*/  MUFU.EX2 R89, R89 ;  /* 0x0000005900597308 */ /* 0x000fe20000000800 */
[----:B------:R-:W-:Y:S01]  /*ce40*/  ISETP.GE.AND P4, PT, R92, R149, PT ;  /* 0x000000955c00720c */ /* 0x000fe20003f86270 */
[-CC-:B------:R-:W-:Y:S01]  /*ce50*/  FFMA.FTZ R52, R48, R3.reuse, -R54.reuse ;  /* 0x0000000330347223 */ /* 0x180fe20000010836 */
[-C--:B------:R-:W-:Y:S01]  /*ce60*/  ISETP.GE.AND P2, PT, R95, R154.reuse, PT ;  /* 0x0000009a5f00720c */ /* 0x080fe20003f46270 */
[-CC-:B------:R-:W-:Y:S01]  /*ce70*/  FFMA.FTZ R38, R12, R3.reuse, -R54.reuse ;  /* 0x000000030c267223 */ /* 0x180fe20000010836 */
[----:B------:R-:W-:Y:S01]  /*ce80*/  FSEL R22, R22, -INF , P3 ;  /* 0xff80000016167808 */ /* 0x000fe20001800000 */
[-CC-:B------:R-:W-:Y:S01]  /*ce90*/  FFMA.FTZ R48, R40, R3.reuse, -R54.reuse ;  /* 0x0000000328307223 */ /* 0x180fe20000010836 */
[----:B------:R-:W-:Y:S01]  /*cea0*/  FSEL R30, R30, -INF , P2 ;  /* 0xff8000001e1e7808 */ /* 0x000fe20001000000 */
[----:B------:R1:W-:Y:S01]  /*ceb0*/  MUFU.EX2 R92, R111 ;  /* 0x0000006f005c7308 */ /* 0x0003e20000000800 */
[-C--:B------:R-:W-:Y:S01]  /*cec0*/  ISETP.GE.AND P2, PT, R94, R154.reuse, PT ;  /* 0x0000009a5e00720c */ /* 0x080fe20003f46270 */
[-CC-:B------:R-:W-:Y:S01]  /*ced0*/  FFMA.FTZ R40, R21, R3.reuse, -R54.reuse ;  /* 0x0000000315287223 */ /* 0x180fe20000010836 */
[-C--:B------:R-:W-:Y:S01]  /*cee0*/  ISETP.GE.AND P3, PT, R98, R154.reuse, PT ;  /* 0x0000009a6200720c */ /* 0x080fe20003f66270 */
[-CC-:B------:R-:W-:Y:S01]  /*cef0*/  FFMA.FTZ R50, R41, R3.reuse, -R54.reuse ;  /* 0x0000000329327223 */ /* 0x180fe20000010836 */
[----:B------:R-:W-:Y:S01]  /*cf00*/  FSEL R27, R27, -INF , P2 ;  /* 0xff8000001b1b7808 */ /* 0x000fe20001000000 */
[-CC-:B------:R-:W-:Y:S01]  /*cf10*/  FFMA.FTZ R65, R65, R3.reuse, -R54.reuse ;  /* 0x0000000341417223 */ /* 0x180fe20000010836 */
[-C--:B------:R-:W-:Y:S01]  /*cf20*/  ISETP.GE.AND P2, PT, R101, R154.reuse, PT ;  /* 0x0000009a6500720c */ /* 0x080fe20003f46270 */
[-CC-:B------:R-:W-:Y:S01]  /*cf30*/  FFMA.FTZ R43, R29, R3.reuse, -R54.reuse ;  /* 0x000000031d2b7223 */ /* 0x180fe20000010836 */
[----:B------:R-:W-:Y:S01]  /*cf40*/  FSEL R26, R26, -INF , P1 ;  /* 0xff8000001a1a7808 */ /* 0x000fe20000800000 */
[-CC-:B------:R-:W-:Y:S01]  /*cf50*/  FFMA.FTZ R41, R28, R3.reuse, -R54.reuse ;  /* 0x000000031c297223 */ /* 0x180fe20000010836 */
[----:B------:R-:W-:Y:S01]  /*cf60*/  ISETP.GE.AND P1, PT, R102, R154, PT ;  /* 0x0000009a6600720c */ /* 0x000fe20003f26270 */
[----:B------:R-:W-:Y:S01]  /*cf70*/  MUFU.EX2 R90, R90 ;  /* 0x0000005a005a7308 */ /* 0x000fe20000000800 */
[----:B------:R-:W-:Y:S01]  /*cf80*/  FSEL R110, R26, -INF , !P4 ;  /* 0xff8000001a6e7808 */ /* 0x000fe20006000000 */
[-CC-:B------:R-:W-:Y:S01]  /*cf90*/  FFMA.FTZ R42, R33, R3.reuse, -R54.reuse ;  /* 0x00000003212a7223 */ /* 0x180fe20000010836 */
[----:B------:R-:W-:Y:S01]  /*cfa0*/  FSEL R19, R19, -INF , P3 ;  /* 0xff80000013137808 */ /* 0x000fe20001800000 */
[-CC-:B------:R-:W-:Y:S01]  /*cfb0*/  FFMA.FTZ R93, R93, R3.reuse, -R54.reuse ;  /* 0x000000035d5d7223 */ /* 0x180fe20000010836 */
[----:B-1----:R-:W-:Y:S01]  /*cfc0*/  FSEL R111, R31, -INF , !P5 ;  /* 0xff8000001f6f7808 */ /* 0x002fe20006800000 */
[--C-:B------:R-:W-:Y:S01]  /*cfd0*/  FFMA.FTZ R109, R109, R3, -R54.reuse ;  /* 0x000000036d6d7223 */ /* 0x100fe20000010836 */
[----:B------:R-:W-:Y:S01]  /*cfe0*/  ISETP.GE.AND P5, PT, R103, R149, PT ;  /* 0x000000956700720c */ /* 0x000fe20003fa6270 */
[----:B------:R-:W-:Y:S01]  /*cff0*/  MUFU.EX2 R67, R67 ;  /* 0x0000004300437308 */ /* 0x000fe20000000800 */
[----:B------:R-:W-:Y:S01]  /*d000*/  FSEL R26, R23, -INF , P1 ;  /* 0xff800000171a7808 */ /* 0x000fe20000800000 */
[-CC-:B------:R-:W-:Y:S01]  /*d010*/  FFMA.FTZ R23, R105, R3.reuse, -R54.reuse ;  /* 0x0000000369177223 */ /* 0x180fe20000010836 */
[----:B------:R-:W-:Y:S01]  /*d020*/  FSEL R103, R22, -INF , !P5 ;  /* 0xff80000016677808 */ /* 0x000fe20006800000 */
[--C-:B------:R-:W-:Y:S01]  /*d030*/  FFMA.FTZ R100, R100, R3, -R54.reuse ;  /* 0x0000000364647223 */ /* 0x100fe20000010836 */
[----:B------:R-:W-:Y:S01]  /*d040*/  FMNMX3.FTZ R22, R0, R17, R13, !PT ;  /* 0x0000001100167276 */ /* 0x000fe2000781000d */
[----:B------:R-:W-:Y:S01]  /*d050*/  FFMA.FTZ R64, R64, R3, -R54 ;  /* 0x0000000340407223 */ /* 0x000fe20000010836 */
[----:B------:R-:W-:Y:S01]  /*d060*/  ISETP.GE.AND P5, PT, R98, R149, PT ;  /* 0x000000956200720c */ /* 0x000fe20003fa6270 */
[----:B------:R-:W-:Y:S01]  /*d070*/  MUFU.EX2 R65, R65 ;  /* 0x0000004100417308 */ /* 0x000fe20000000800 */
[----:B------:R-:W-:-:S02]  /*d080*/  FMNMX3.FTZ R22, R22, R9, R8, !PT ;  /* 0x0000000916167276 */ /* 0x000fc40007810008 */
[----:B------:R-:W-:Y:S02]  /*d090*/  FSEL R98, R18, -INF , P2 ;  /* 0xff80000012627808 */ /* 0x000fe40001000000 */
[----:B------:R-:W-:Y:S02]  /*d0a0*/  FMNMX3.FTZ R18, R22, R5, R4, !PT ;  /* 0x0000000516127276 */ /* 0x000fe40007810004 */
[----:B------:R-:W-:Y:S01]  /*d0b0*/  ISETP.GE.AND P1, PT, R87, R154, PT ;  /* 0x0000009a5700720c */ /* 0x000fe20003f26270 */
[----:B------:R-:W-:Y:S01]  /*d0c0*/  MUFU.EX2 R66, R66 ;  /* 0x0000004200427308 */ /* 0x000fe20000000800 */
[----:B------:R-:W-:Y:S02]  /*d0d0*/  FMNMX3.FTZ R18, R18, R20, R25, !PT ;  /* 0x0000001412127276 */ /* 0x000fe40007810019 */
[----:B------:R-:W-:Y:S02]  /*d0e0*/  FSEL R91, R19, -INF , !P5 ;  /* 0xff800000135b7808 */ /* 0x000fe40006800000 */
[----:B------:R-:W-:-:S02]  /*d0f0*/  FMNMX3.FTZ R18, R18, R32, R121, !PT ;  /* 0x0000002012127276 */ /* 0x000fc40007810079 */
[----:B------:R-:W-:Y:S01]  /*d100*/  ISETP.GE.AND P3, PT, R86, R154, PT ;  /* 0x0000009a5600720c */ /* 0x000fe20003f66270 */
[----:B------:R-:W-:Y:S01]  /*d110*/  MUFU.EX2 R63, R63 ;  /* 0x0000003f003f7308 */ /* 0x000fe20000000800 */
[----:B------:R-:W-:Y:S02]  /*d120*/  FMNMX3.FTZ R18, R18, R120, R119, !PT ;  /* 0x0000007812127276 */ /* 0x000fe40007810077 */
[----:B------:R-:W-:Y:S02]  /*d130*/  ISETP.GE.AND P5, PT, R86, R149, PT ;  /* 0x000000955600720c */ /* 0x000fe40003fa6270 */
[----:B------:R-:W-:Y:S02]  /*d140*/  FSEL R86, R14, -INF , P1 ;  /* 0xff8000000e567808 */ /* 0x000fe40000800000 */
[----:B------:R-:W-:Y:S01]  /*d150*/  FSEL R115, R39, -INF , !P6 ;  /* 0xff80000027737808 */ /* 0x000fe20007000000 */
[----:B------:R-:W-:Y:S01]  /*d160*/  FFMA.FTZ R39, R16, R3, -R54 ;  /* 0x0000000310277223 */ /* 0x000fe20000010836 */
[----:B------:R-:W-:Y:S01]  /*d170*/  FMNMX3.FTZ R14, R18, R118, R117, !PT ;  /* 0x00000076120e7276 */ /* 0x000fe20007810075 */
[----:B------:R-:W-:Y:S01]  /*d180*/  MUFU.EX2 R61, R61 ;  /* 0x0000003d003d7308 */ /* 0x000fe20000000800 */
[----:B------:R-:W-:-:S02]  /*d190*/  ISETP.GE.AND P6, PT, R95, R149, PT ;  /* 0x000000955f00720c */ /* 0x000fc40003fc6270 */
[----:B------:R-:W-:Y:S02]  /*d1a0*/  FMNMX3.FTZ R14, R14, R116, R115, !PT ;  /* 0x000000740e0e7276 */ /* 0x000fe40007810073 */
[-C--:B------:R-:W-:Y:S02]  /*d1b0*/  ISETP.GE.AND P4, PT, R102, R149.reuse, PT ;  /* 0x000000956600720c */ /* 0x080fe40003f86270 */
[----:B------:R-:W-:Y:S01]  /*d1c0*/  FMNMX3.FTZ R14, R14, R114, R113, !PT ;  /* 0x000000720e0e7276 */ /* 0x000fe20007810071 */
[----:B------:R1:W-:Y:S01]  /*d1d0*/  MUFU.EX2 R95, R112 ;  /* 0x00000070005f7308 */ /* 0x0003e20000000800 */
[----:B------:R-:W-:Y:S02]  /*d1e0*/  FSEL R105, R26, -INF , !P4 ;  /* 0xff8000001a697808 */ /* 0x000fe40006000000 */
[----:B------:R-:W-:Y:S02]  /*d1f0*/  ISETP.GE.AND P2, PT, R99, R154, PT ;  /* 0x0000009a6300720c */ /* 0x000fe40003f46270 */
[----:B------:R-:W-:-:S02]  /*d200*/  ISETP.GE.AND P4, PT, R87, R149, PT ;  /* 0x000000955700720c */ /* 0x000fc40003f86270 */
[-C--:B------:R-:W-:Y:S01]  /*d210*/  ISETP.GE.AND P1, PT, R97, R154.reuse, PT ;  /* 0x0000009a6100720c */ /* 0x080fe20003f26270 */
[----:B------:R-:W-:Y:S01]  /*d220*/  MUFU.EX2 R87, R23 ;  /* 0x0000001700577308 */ /* 0x000fe20000000800 */
[----:B------:R-:W-:Y:S02]  /*d230*/  FSEL R15, R15, -INF , P2 ;  /* 0xff8000000f0f7808 */ /* 0x000fe40001000000 */
[----:B------:R-:W-:Y:S02]  /*d240*/  FSEL R86, R86, -INF , !P4 ;  /* 0xff80000056567808 */ /* 0x000fe40006000000 */
[----:B------:R-:W-:Y:S02]  /*d250*/  ISETP.GE.AND P2, PT, R96, R154, PT ;  /* 0x0000009a6000720c */ /* 0x000fe40003f46270 */
[----:B------:R-:W-:Y:S01]  /*d260*/  FSEL R11, R11, -INF , P1 ;  /* 0xff8000000b0b7808 */ /* 0x000fe20000800000 */
[----:B------:R-:W-:Y:S01]  /*d270*/  MUFU.EX2 R62, R62 ;  /* 0x0000003e003e7308 */ /* 0x000fe20000000800 */
[----:B-1----:R-:W-:-:S02]  /*d280*/  FSEL R112, R30, -INF , !P6 ;  /* 0xff8000001e707808 */ /* 0x002fc40007000000 */
[----:B------:R-:W-:Y:S01]  /*d290*/  ISETP.GE.AND P6, PT, R94, R149, PT ;  /* 0x000000955e00720c */ /* 0x000fe20003fc6270 */
[----:B------:R-:W-:Y:S01]  /*d2a0*/  FFMA.FTZ R94, R108, R3, -R54 ;  /* 0x000000036c5e7223 */ /* 0x000fe20000010836 */
[----:B------:R-:W-:Y:S02]  /*d2b0*/  FMNMX3.FTZ R14, R14, R112, R111, !PT ;  /* 0x000000700e0e7276 */ /* 0x000fe4000781006f */
[----:B------:R-:W-:Y:S01]  /*d2c0*/  FSEL R108, R27, -INF , !P6 ;  /* 0xff8000001b6c7808 */ /* 0x000fe20007000000 */
[----:B------:R-:W-:Y:S01]  /*d2d0*/  MUFU.EX2 R58, R58 ;  /* 0x0000003a003a7308 */ /* 0x000fe20000000800 */
[----:B------:R-:W-:Y:S02]  /*d2e0*/  ISETP.GE.AND P6, PT, R101, R149, PT ;  /* 0x000000956500720c */ /* 0x000fe40003fc6270 */
[----:B------:R-:W-:Y:S02]  /*d2f0*/  FMNMX3.FTZ R14, R14, R110, R108, !PT ;  /* 0x0000006e0e0e7276 */ /* 0x000fe4000781006c */
[----:B------:R-:W-:-:S02]  /*d300*/  FSEL R98, R98, -INF , !P6 ;  /* 0xff80000062627808 */ /* 0x000fc40007000000 */
[----:B------:R-:W-:Y:S01]  /*d310*/  ISETP.GE.AND P6, PT, R99, R149, PT ;  /* 0x000000956300720c */ /* 0x000fe20003fc6270 */
[----:B------:R-:W1:Y:S01]  /*d320*/  MUFU.EX2 R94, R94 ;  /* 0x0000005e005e7308 */ /* 0x000e620000000800 */
[----:B------:R-:W-:Y:S02]  /*d330*/  FMNMX3.FTZ R14, R14, R103, R105, !PT ;  /* 0x000000670e0e7276 */ /* 0x000fe40007810069 */
[----:B------:R-:W-:Y:S02]  /*d340*/  ISETP.GE.AND P4, PT, R97, R149, PT ;  /* 0x000000956100720c */ /* 0x000fe40003f86270 */
[----:B------:R-:W-:Y:S02]  /*d350*/  FSEL R10, R10, -INF , P3 ;  /* 0xff8000000a0a7808 */ /* 0x000fe40001800000 */
[----:B------:R-:W-:Y:S01]  /*d360*/  ISETP.GE.AND P1, PT, R46, R154, PT ;  /* 0x0000009a2e00720c */ /* 0x000fe20003f26270 */
[----:B------:R-:W-:Y:S01]  /*d370*/  MUFU.EX2 R57, R57 ;  /* 0x0000003900397308 */ /* 0x000fe20000000800 */
[----:B------:R-:W-:-:S02]  /*d380*/  FSEL R88, R15, -INF , !P6 ;  /* 0xff8000000f587808 */ /* 0x000fc40007000000 */
[----:B------:R-:W-:Y:S02]  /*d390*/  FMNMX3.FTZ R14, R14, R98, R91, !PT ;  /* 0x000000620e0e7276 */ /* 0x000fe4000781005b */
[-C--:B------:R-:W-:Y:S02]  /*d3a0*/  ISETP.GE.AND P3, PT, R96, R149.reuse, PT ;  /* 0x000000956000720c */ /* 0x080fe40003f66270 */
[----:B------:R-:W-:Y:S01]  /*d3b0*/  FSEL R6, R6, -INF , P2 ;  /* 0xff80000006067808 */ /* 0x000fe20001000000 */
[----:B------:R-:W-:Y:S01]  /*d3c0*/  MUFU.EX2 R56, R56 ;  /* 0x0000003800387308 */ /* 0x000fe20000000800 */
[----:B------:R-:W-:Y:S01]  /*d3d0*/  ISETP.GE.AND P2, PT, R46, R149, PT ;  /* 0x000000952e00720c */ /* 0x000fe20003f46270 */
[----:B------:R-:W-:Y:S01]  /*d3e0*/  FFMA.FTZ R46, R37, R3, -R54 ;  /* 0x00000003252e7223 */ /* 0x000fe20000010836 */
[----:B------:R-:W-:Y:S02]  /*d3f0*/  FSEL R7, R7, -INF , P1 ;  /* 0xff80000007077808 */ /* 0x000fe40000800000 */
[----:B------:R-:W-:-:S02]  /*d400*/  FSEL R60, R10, -INF , !P5 ;  /* 0xff8000000a3c7808 */ /* 0x000fc40006800000 */
[----:B------:R-:W-:Y:S01]  /*d410*/  FSEL R59, R11, -INF , !P4 ;  /* 0xff8000000b3b7808 */ /* 0x000fe20006000000 */
[----:B------:R-:W-:Y:S01]  /*d420*/  MUFU.EX2 R53, R53 ;  /* 0x0000003500357308 */ /* 0x000fe20000000800 */
[----:B------:R-:W-:Y:S02]  /*d430*/  FMNMX3.FTZ R14, R14, R86, R88, !PT ;  /* 0x000000560e0e7276 */ /* 0x000fe40007810058 */
[----:B------:R-:W-:Y:S02]  /*d440*/  FSEL R55, R6, -INF , !P3 ;  /* 0xff80000006377808 */ /* 0x000fe40005800000 */
[----:B------:R-:W-:Y:S02]  /*d450*/  FSEL R51, R7, -INF , !P2 ;  /* 0xff80000007337808 */ /* 0x000fe40005000000 */
[----:B------:R-:W-:Y:S01]  /*d460*/  FMNMX3.FTZ R6, R14, R60, R59, !PT ;  /* 0x0000003c0e067276 */ /* 0x000fe2000781003b */
[----:B------:R-:W-:Y:S01]  /*d470*/  MUFU.EX2 R52, R52 ;  /* 0x0000003400347308 */ /* 0x000fe20000000800 */
[----:B------:R-:W-:-:S02]  /*d480*/  FSEL R107, R36, RZ, P0 ;  /* 0x000000ff246b7208 */ /* 0x000fc40000000000 */
[----:B------:R-:W-:Y:S02]  /*d490*/  FMNMX3.FTZ R6, R6, R55, R51, !PT ;  /* 0x0000003706067276 */ /* 0x000fe40007810033 */
[----:B-1----:R-:W-:Y:S01]  /*d4a0*/  F2FP.F16.F32.PACK_AB R10, R89, R94 ;  /* 0x0000005e590a723e */ /* 0x002fe200000000ff */
[----:B------:R-:W-:Y:S01]  /*d4b0*/  FADD.FTZ R107, R2, -R107 ;  /* 0x8000006b026b7221 */ /* 0x000fe20000010000 */
[----:B------:R-:W-:Y:S01]  /*d4c0*/  F2FP.F16.F32.PACK_AB R34, R65, R67 ;  /* 0x000000434122723e */ /* 0x000fe200000000ff */
[----:B------:R-:W1:Y:S01]  /*d4d0*/  SHFL.BFLY PT, R7, R6, 0x2, 0x1f ;  /* 0x0c401f0006077f89 */ /* 0x000e6200000e0000 */
[----:B------:R-:W-:Y:S01]  /*d4e0*/  MUFU.EX2 R50, R50 ;  /* 0x0000003200327308 */ /* 0x000fe20000000800 */
[----:B------:R-:W-:-:S07]  /*d4f0*/  FMUL.FTZ R107, R3, R107 ;  /* 0x0000006b036b7220 */ /* 0x000fce0000410000 */
[----:B------:R-:W2:Y:S08]  /*d500*/  MUFU.EX2 R107, R107 ;  /* 0x0000006b006b7308 */ /* 0x000eb00000000800 */
[----:B------:R-:W-:Y:S01]  /*d510*/  MUFU.EX2 R48, R48 ;  /* 0x0000003000307308 */ /* 0x000fe20000000800 */
[----:B-1----:R-:W-:-:S07]  /*d520*/  FMNMX.FTZ R6, R6, R7, !PT ;  /* 0x0000000706067209 */ /* 0x002fce0007810000 */
[----:B------:R-:W-:Y:S01]  /*d530*/  MUFU.EX2 R46, R46 ;  /* 0x0000002e002e7308 */ /* 0x000fe20000000800 */
[-C--:B--2---:R-:W-:Y:S01]  /*d540*/  FMUL.FTZ R12, R80, R107.reuse ;  /* 0x0000006b500c7220 */ /* 0x084fe20000410000 */
[-C--:B------:R-:W-:Y:S01]  /*d550*/  FMUL.FTZ R76, R76, R107.reuse ;  /* 0x0000006b4c4c7220 */ /* 0x080fe20000410000 */
[-C--:B------:R-:W-:Y:S01]  /*d560*/  FMUL.FTZ R77, R77, R107.reuse ;  /* 0x0000006b4d4d7220 */ /* 0x080fe20000410000 */
[----:B------:R-:W1:Y:S01]  /*d570*/  SHFL.BFLY PT, R37, R6, 0x1, 0x1f ;  /* 0x0c201f0006257f89 */ /* 0x000e6200000e0000 */
[-C--:B------:R-:W-:Y:S01]  /*d580*/  FMUL.FTZ R28, R72, R107.reuse ;  /* 0x0000006b481c7220 */ /* 0x080fe20000410000 */
[-C--:B------:R-:W-:Y:S01]  /*d590*/  FMUL.FTZ R29, R73, R107.reuse ;  /* 0x0000006b491d7220 */ /* 0x080fe20000410000 */
[-C--:B------:R-:W-:Y:S01]  /*d5a0*/  FMUL.FTZ R68, R68, R107.reuse ;  /* 0x0000006b44447220 */ /* 0x080fe20000410000 */
[----:B------:R-:W-:Y:S01]  /*d5b0*/  FMUL.FTZ R69, R69, R107 ;  /* 0x0000006b45457220 */ /* 0x000fe20000410000 */
[----:B------:R-:W-:Y:S08]  /*d5c0*/  MUFU.EX2 R43, R43 ;  /* 0x0000002b002b7308 */ /* 0x000ff00000000800 */
[----:B------:R-:W-:Y:S08]  /*d5d0*/  MUFU.EX2 R42, R42 ;  /* 0x0000002a002a7308 */ /* 0x000ff00000000800 */
[----:B------:R-:W-:Y:S01]  /*d5e0*/  MUFU.EX2 R41, R41 ;  /* 0x0000002900297308 */ /* 0x000fe20000000800 */
[----:B-1----:R-:W-:-:S02]  /*d5f0*/  FMNMX.FTZ R37, R6, R37, !PT ;  /* 0x0000002506257209 */ /* 0x002fc40007810000 */
[----:B------:R-:W1:Y:S02]  /*d600*/  S2R R6, SR_TID.X ;  /* 0x0000000000067919 */ /* 0x000e640000002100 */
[----:B------:R-:W-:Y:S01]  /*d610*/  FSETP.NEU.FTZ.AND P1, PT, R37, -INF , PT ;  /* 0xff8000002500780b */ /* 0x000fe20003f3d000 */
[----:B------:R-:W-:Y:S02]  /*d620*/  FMUL.FTZ R49, R3, R37 ;  /* 0x0000002503317220 */ /* 0x000fe40000410000 */
[----:B------:R-:W-:Y:S01]  /*d630*/  MUFU.EX2 R40, R40 ;  /* 0x0000002800287308 */ /* 0x000fe20000000800 */
[----:B------:R-:W-:Y:S02]  /*d640*/  FSEL R2, R37, RZ, P1 ;  /* 0x000000ff25027208 */ /* 0x000fe40000800000 */
[----:B------:R-:W-:-:S03]  /*d650*/  FSEL R49, R49, RZ, P1 ;  /* 0x000000ff31317208 */ /* 0x000fc60000800000 */
[----:B------:R-:W-:Y:S01]  /*d660*/  FADD.FTZ R0, R0, -R2 ;  /* 0x8000000200007221 */ /* 0x000fe20000010000 */
[----:B------:R-:W-:Y:S02]  /*d670*/  VIADD R2, R131, 0x3000 ;  /* 0x0000300083027836 */ /* 0x000fe40000000000 */
[-CC-:B------:R-:W-:Y:S01]  /*d680*/  FFMA.FTZ R104, R17, R3.reuse, -R49.reuse ;  /* 0x0000000311687223 */ /* 0x180fe20000010831 */
[-CC-:B------:R-:W-:Y:S01]  /*d690*/  FFMA.FTZ R99, R5, R3.reuse, -R49.reuse ;  /* 0x0000000305637223 */ /* 0x180fe20000010831 */
[----:B------:R-:W-:Y:S01]  /*d6a0*/  FMUL.FTZ R0, R3, R0 ;  /* 0x0000000003007220 */ /* 0x000fe20000410000 */
[----:B------:R-:W2:Y:S01]  /*d6b0*/  LDSM.16.MT88.4 R16, [R131+0x3000] ;  /* 0x003000008310783b */ /* 0x000ea20000004200 */
[-CC-:B------:R-:W-:Y:S01]  /*d6c0*/  FFMA.FTZ R96, R4, R3.reuse, -R49.reuse ;  /* 0x0000000304607223 */ /* 0x180fe20000010831 */
[-CC-:B------:R-:W-:Y:S01]  /*d6d0*/  FFMA.FTZ R102, R13, R3.reuse, -R49.reuse ;  /* 0x000000030d667223 */ /* 0x180fe20000010831 */
[----:B------:R3:W4:Y:S01]  /*d6e0*/  MUFU.EX2 R106, R0 ;  /* 0x00000000006a7308 */ /* 0x0007220000000800 */
[-CC-:B------:R-:W-:Y:S01]  /*d6f0*/  FFMA.FTZ R101, R9, R3.reuse, -R49.reuse ;  /* 0x0000000309657223 */ /* 0x180fe20000010831 */
[-CC-:B------:R-:W-:Y:S01]  /*d700*/  FFMA.FTZ R97, R8, R3.reuse, -R49.reuse ;  /* 0x0000000308617223 */ /* 0x180fe20000010831 */
[--C-:B------:R-:W-:Y:S01]  /*d710*/  FFMA.FTZ R80, R20, R3, -R49.reuse ;  /* 0x0000000314507223 */ /* 0x100fe20000010831 */
[----:B------:R-:W-:Y:S01]  /*d720*/  F2FP.F16.F32.PACK_AB R8, R92, R95 ;  /* 0x0000005f5c08723e */ /* 0x000fe200000000ff */
[----:B------:R-:W-:Y:S01]  /*d730*/  LDSM.16.MT88.4 R20, [R131+0x3400] ;  /* 0x003400008314783b */ /* 0x000fe20000004200 */
[----:B------:R-:W-:Y:S01]  /*d740*/  FMUL.FTZ R13, R81, R107 ;  /* 0x0000006b510d7220 */ /* 0x000fe20000410000 */
[-CC-:B------:R-:W-:Y:S01]  /*d750*/  FFMA.FTZ R25, R25, R3.reuse, -R49.reuse ;  /* 0x0000000319197223 */ /* 0x180fe20000010831 */
[----:B------:R-:W-:Y:S01]  /*d760*/  MUFU.EX2 R104, R104 ;  /* 0x0000006800687308 */ /* 0x000fe20000000800 */
[-CC-:B------:R-:W-:Y:S01]  /*d770*/  FFMA.FTZ R32, R32, R3.reuse, -R49.reuse ;  /* 0x0000000320207223 */ /* 0x180fe20000010831 */
[-CC-:B------:R-:W-:Y:S01]  /*d780*/  FFMA.FTZ R72, R117, R3.reuse, -R49.reuse ;  /* 0x0000000375487223 */ /* 0x180fe20000010831 */
[-CC-:B------:R-:W-:Y:S01]  /*d790*/  FFMA.FTZ R73, R116, R3.reuse, -R49.reuse ;  /* 0x0000000374497223 */ /* 0x180fe20000010831 */
[-CC-:B------:R-:W-:Y:S01]  /*d7a0*/  FFMA.FTZ R81, R112, R3.reuse, -R49.reuse ;  /* 0x0000000370517223 */ /* 0x180fe20000010831 */
[----:B-1----:R-:W-:Y:S01]  /*d7b0*/  LOP3.LUT P0, RZ, R6, 0x4, RZ, 0xc0, !PT ;  /* 0x0000000406ff7812 */ /* 0x002fe2000780c0ff */
[-CC-:B------:R-:W-:Y:S01]  /*d7c0*/  FFMA.FTZ R111, R111, R3.reuse, -R49.reuse ;  /* 0x000000036f6f7223 */ /* 0x180fe20000010831 */
[----:B------:R-:W-:Y:S01]  /*d7d0*/  FFMA.FTZ R110, R110, R3, -R49 ;  /* 0x000000036e6e7223 */ /* 0x000fe20000010831 */
[----:B------:R-:W1:Y:S01]  /*d7e0*/  MUFU.EX2 R102, R102 ;  /* 0x0000006600667308 */ /* 0x000e620000000800 */
[----:B---3--:R-:W-:-:S02]  /*d7f0*/  VIADD R0, R131, 0x3020 ;  /* 0x0000302083007836 */ /* 0x008fc40000000000 */
[-C--:B----4-:R-:W-:Y:S01]  /*d800*/  FMUL.FTZ R14, R82, R106.reuse ;  /* 0x0000006a520e7220 */ /* 0x090fe20000410000 */
[-C--:B------:R-:W-:Y:S01]  /*d810*/  FMUL.FTZ R15, R83, R106.reuse ;  /* 0x0000006a530f7220 */ /* 0x080fe20000410000 */
[-C--:B------:R-:W-:Y:S01]  /*d820*/  FMUL.FTZ R78, R78, R106.reuse ;  /* 0x0000006a4e4e7220 */ /* 0x080fe20000410000 */
[-C--:B------:R-:W-:Y:S01]  /*d830*/  FMUL.FTZ R79, R79, R106.reuse ;  /* 0x0000006a4f4f7220 */ /* 0x080fe20000410000 */
[-C--:B------:R-:W-:Y:S01]  /*d840*/  FMUL.FTZ R30, R74, R106.reuse ;  /* 0x0000006a4a1e7220 */ /* 0x080fe20000410000 */
[-C--:B------:R-:W-:Y:S01]  /*d850*/  FMUL.FTZ R31, R75, R106.reuse ;  /* 0x0000006a4b1f7220 */ /* 0x080fe20000410000 */
[----:B------:R-:W-:Y:S01]  /*d860*/  MUFU.EX2 R101, R101 ;  /* 0x0000006500657308 */ /* 0x000fe20000000800 */
[-C--:B------:R-:W-:Y:S01]  /*d870*/  FMUL.FTZ R70, R70, R106.reuse ;  /* 0x0000006a46467220 */ /* 0x080fe20000410000 */
[----:B------:R-:W-:Y:S02]  /*d880*/  @P0 VIADD R0, R2, 0xffffffe0 ;  /* 0xffffffe002000836 */ /* 0x000fe40000000000 */
[-C--:B------:R-:W-:Y:S01]  /*d890*/  FFMA.FTZ R2, R24, R3.reuse, -R54 ;  /* 0x0000000318027223 */ /* 0x080fe20000010836 */
[----:B------:R-:W-:Y:S01]  /*d8a0*/  FMUL.FTZ R71, R71, R106 ;  /* 0x0000006a47477220 */ /* 0x000fe20000410000 */
[-CC-:B------:R-:W-:Y:S01]  /*d8b0*/  FFMA.FTZ R75, R118, R3.reuse, -R49.reuse ;  /* 0x00000003764b7223 */ /* 0x180fe20000010831 */
[-CC-:B------:R-:W-:Y:S01]  /*d8c0*/  FFMA.FTZ R74, R115, R3.reuse, -R49.reuse ;  /* 0x00000003734a7223 */ /* 0x180fe20000010831 */
[----:B------:R-:W3:Y:S01]  /*d8d0*/  LDSM.16.MT88.4 R4, [R0] ;  /* 0x000000000004783b */ /* 0x000ee20000004200 */
[----:B------:R-:W4:Y:S01]  /*d8e0*/  MUFU.EX2 R97, R97 ;  /* 0x0000006100617308 */ /* 0x000f220000000800 */
[----:B-1----:R-:W-:Y:S01]  /*d8f0*/  F2FP.F16.F32.PACK_AB R9, R102, R104 ;  /* 0x000000686609723e */ /* 0x002fe200000000ff */
[-CC-:B------:R-:W-:Y:S01]  /*d900*/  FFMA.FTZ R83, R114, R3.reuse, -R49.reuse ;  /* 0x0000000372537223 */ /* 0x180fe20000010831 */
[-CC-:B------:R-:W-:Y:S01]  /*d910*/  FFMA.FTZ R82, R113, R3.reuse, -R49.reuse ;  /* 0x0000000371527223 */ /* 0x180fe20000010831 */
[-CC-:B------:R-:W-:Y:S01]  /*d920*/  FFMA.FTZ R108, R108, R3.reuse, -R49.reuse ;  /* 0x000000036c6c7223 */ /* 0x180fe20000010831 */
[-CC-:B------:R-:W-:Y:S01]  /*d930*/  FFMA.FTZ R103, R103, R3.reuse, -R49.reuse ;  /* 0x0000000367677223 */ /* 0x180fe20000010831 */
[----:B------:R-:W-:Y:S01]  /*d940*/  FFMA.FTZ R105, R105, R3, -R49 ;  /* 0x0000000369697223 */ /* 0x000fe20000010831 */
[----:B------:R-:W-:Y:S01]  /*d950*/  FFMA.FTZ R95, R158, R107, R95 ;  /* 0x0000006b9e5f7223 */ /* 0x000fe2000001005f */
[----:B------:R-:W-:Y:S01]  /*d960*/  MUFU.EX2 R99, R99 ;  /* 0x0000006300637308 */ /* 0x000fe20000000800 */
[----:B------:R-:W-:Y:S01]  /*d970*/  FFMA.FTZ R104, R157, R106, R104 ;  /* 0x0000006a9d687223 */ /* 0x000fe20000010068 */
[-C--:B------:R-:W-:Y:S01]  /*d980*/  FFMA.FTZ R86, R86, R3.reuse, -R49 ;  /* 0x0000000356567223 */ /* 0x080fe20000010831 */
[----:B------:R-:W-:Y:S01]  /*d990*/  FADD.FTZ R95, R92, R95 ;  /* 0x0000005f5c5f7221 */ /* 0x000fe20000010000 */
[-CC-:B------:R-:W-:Y:S01]  /*d9a0*/  FFMA.FTZ R92, R98, R3.reuse, -R49.reuse ;  /* 0x00000003625c7223 */ /* 0x180fe20000010831 */
[----:B------:R-:W-:Y:S01]  /*d9b0*/  FADD.FTZ R104, R102, R104 ;  /* 0x0000006866687221 */ /* 0x000fe20000010000 */
[----:B------:R-:W-:Y:S01]  /*d9c0*/  FFMA.FTZ R88, R88, R3, -R49 ;  /* 0x0000000358587223 */ /* 0x000fe20000010831 */
[----:B------:R-:W-:Y:S01]  /*d9d0*/  FADD.FTZ R94, R94, R95 ;  /* 0x0000005f5e5e7221 */ /* 0x000fe20000010000 */
[----:B------:R-:W1:Y:S01]  /*d9e0*/  MUFU.EX2 R96, R96 ;  /* 0x0000006000607308 */ /* 0x000e620000000800 */
[----:B----4-:R-:W-:Y:S01]  /*d9f0*/  F2FP.F16.F32.PACK_AB R11, R97, R101 ;  /* 0x00000065610b723e */ /* 0x010fe200000000ff */
[----:B------:R-:W-:Y:S01]  /*da00*/  FADD.FTZ R101, R101, R104 ;  /* 0x0000006865657221 */ /* 0x000fe20000010000 */
[----:B------:R-:W-:Y:S01]  /*da10*/  FADD.FTZ R94, R89, R94 ;  /* 0x0000005e595e7221 */ /* 0x000fe20000010000 */
[-C--:B------:R-:W-:Y:S01]  /*da20*/  FFMA.FTZ R89, R91, R3.reuse, -R49 ;  /* 0x000000035b597223 */ /* 0x080fe20000010831 */
[-C--:B------:R-:W-:Y:S01]  /*da30*/  FFMA.FTZ R158, R44, R3.reuse, -R54 ;  /* 0x000000032c9e7223 */ /* 0x080fe20000010836 */
[----:B------:R-:W-:Y:S01]  /*da40*/  FADD.FTZ R101, R97, R101 ;  /* 0x0000006561657221 */ /* 0x000fe20000010000 */
[----:B------:R-:W-:Y:S01]  /*da50*/  FFMA.FTZ R157, R51, R3, -R49 ;  /* 0x00000003339d7223 */ /* 0x000fe20000010831 */
[----:B--2---:R-:W-:Y:S01]  /*da60*/  HMMA.16816.F32 R12, R8, R16, R12 ;  /* 0x00000010080c723c */ /* 0x004fe2000000180c */
[----:B------:R-:W-:Y:S04]  /*da70*/  MUFU.EX2 R80, R80 ;  /* 0x0000005000507308 */ /* 0x000fe80000000800 */
[----:B------:R-:W-:-:S03]  /*da80*/  ISETP.GT.AND P0, PT, R47, R136, PT ;  /* 0x000000882f00720c */ /* 0x000fc60003f04270 */
[----:B------:R-:W-:Y:S01]  /*da90*/  HMMA.16816.F32 R16, R8, R18, R76 ;  /* 0x000000120810723c */ /* 0x000fe2000000184c */
[----:B------:R2:W4:Y:S02]  /*daa0*/  MUFU.EX2 R76, R25 ;  /* 0x00000019004c7308 */ /* 0x0005240000000800 */
[----:B-1----:R-:W-:Y:S01]  /*dab0*/  F2FP.F16.F32.PACK_AB R33, R96, R99 ;  /* 0x000000636021723e */ /* 0x002fe200000000ff */
[----:B------:R-:W-:-:S04]  /*dac0*/  FADD.FTZ R99, R99, R101 ;  /* 0x0000006563637221 */ /* 0x000fc80000010000 */
[----:B------:R-:W-:Y:S01]  /*dad0*/  FADD.FTZ R99, R96, R99 ;  /* 0x0000006360637221 */ /* 0x000fe20000010000 */
[----:B---3--:R-:W-:Y:S01]  /*dae0*/  HMMA.16816.F32 R28, R8, R4, R28 ;  /* 0x00000004081c723c */ /* 0x008fe2000000181c */
[----:B------:R-:W-:Y:S02]  /*daf0*/  MUFU.EX2 R75, R75 ;  /* 0x0000004b004b7308 */ /* 0x000fe40000000800 */
[----:B------:R-:W-:-:S05]  /*db00*/  @P0 VIADD R45, R45, 0xfffffffd ;  /* 0xfffffffd2d2d0836 */ /* 0x000fca0000000000 */
[----:B------:R-:W-:Y:S01]  /*db10*/  HMMA.16816.F32 R8, R8, R6, R68 ;  /* 0x000000060808723c */ /* 0x000fe20000001844 */
[----:B------:R-:W-:Y:S02]  /*db20*/  LDSM.16.MT88.4 R4, [R131+0x3800] ;  /* 0x003800008304783b */ /* 0x000fe40000004200 */
[-CC-:B------:R-:W-:Y:S01]  /*db30*/  FFMA.FTZ R68, R121, R3.reuse, -R49.reuse ;  /* 0x0000000379447223 */ /* 0x180fe20000010831 */
[-CC-:B------:R-:W-:Y:S01]  /*db40*/  FFMA.FTZ R69, R120, R3.reuse, -R49.reuse ;  /* 0x0000000378457223 */ /* 0x180fe20000010831 */
[----:B------:R-:W-:Y:S01]  /*db50*/  FFMA.FTZ R71, R119, R3, -R49 ;  /* 0x0000000377477223 */ /* 0x000fe20000010831 */
[----:B--2---:R-:W1:Y:S01]  /*db60*/  LDSM.16.MT88.4 R24, [R0+0x400] ;  /* 0x000400000018783b */ /* 0x004e620000004200 */
[----:B------:R2:W-:Y:S01]  /*db70*/  MUFU.EX2 R70, R32 ;  /* 0x0000002000467308 */ /* 0x0005e20000000800 */
[----:B----4-:R-:W-:Y:S01]  /*db80*/  F2FP.F16.F32.PACK_AB R35, R76, R80 ;  /* 0x000000504c23723e */ /* 0x010fe200000000ff */
[----:B------:R-:W-:-:S04]  /*db90*/  FADD.FTZ R80, R80, R99 ;  /* 0x0000006350507221 */ /* 0x000fc80000010000 */
[----:B------:R-:W-:Y:S02]  /*dba0*/  FADD.FTZ R80, R76, R80 ;  /* 0x000000504c507221 */ /* 0x000fe40000010000 */
[----:B------:R-:W3:Y:S01]  /*dbb0*/  MUFU.EX2 R68, R68 ;  /* 0x0000004400447308 */ /* 0x000ee20000000800 */
[----:B------:R-:W-:Y:S07]  /*dbc0*/  LDSM.16.MT88.4 R76, [R131+0x4c00] ;  /* 0x004c0000834c783b */ /* 0x000fee0000004200 */
[----:B------:R-:W-:Y:S01]  /*dbd0*/  MUFU.EX2 R69, R69 ;  /* 0x0000004500457308 */ /* 0x000fe20000000800 */
[----:B--2---:R-:W-:Y:S01]  /*dbe0*/  F2FP.F16.F32.PACK_AB R32, R87, R90 ;  /* 0x0000005a5720723e */ /* 0x004fe200000000ff */
[----:B------:R-:W-:-:S06]  /*dbf0*/  FADD.FTZ R90, R90, R94 ;  /* 0x0000005e5a5a7221 */ /* 0x000fcc0000010000 */
[----:B------:R-:W2:Y:S01]  /*dc00*/  MUFU.EX2 R71, R71 ;  /* 0x0000004700477308 */ /* 0x000ea20000000800 */
[C---:B------:R-:W-:Y:S07]  /*dc10*/  HMMA.16816.F32 R12, R32.reuse, R20, R12 ;  /* 0x00000014200c723c */ /* 0x040fee000000180c */
[----:B------:R-:W4:Y:S01]  /*dc20*/  MUFU.EX2 R72, R72 ;  /* 0x0000004800487308 */ /* 0x000f220000000800 */
[C---:B------:R-:W-:Y:S01]  /*dc30*/  HMMA.16816.F32 R16, R32.reuse, R22, R16 ;  /* 0x000000162010723c */ /* 0x040fe20000001810 */
[----:B------:R-:W5:Y:S06]  /*dc40*/  LDSM.16.MT88.4 R20, [R0+0x800] ;  /* 0x000800000014783b */ /* 0x000f6c0000004200 */
[----:B------:R-:W-:Y:S01]  /*dc50*/  MUFU.EX2 R73, R73 ;  /* 0x0000004900497308 */ /* 0x000fe20000000800 */
[C---:B-1----:R-:W-:Y:S07]  /*dc60*/  HMMA.16816.F32 R28, R32.reuse, R24, R28 ;  /* 0x00000018201c723c */ /* 0x042fee000000181c */
[----:B------:R-:W1:Y:S01]  /*dc70*/  MUFU.EX2 R74, R74 ;  /* 0x0000004a004a7308 */ /* 0x000e620000000800 */
[----:B------:R-:W-:Y:S03]  /*dc80*/  HMMA.16816.F32 R24, R32, R26, R8 ;  /* 0x0000001a2018723c */ /* 0x000fe60000001808 */
[----:B------:R-:W-:Y:S01]  /*dc90*/  F2FP.F16.F32.PACK_AB R32, R63, R66 ;  /* 0x000000423f20723e */ /* 0x000fe200000000ff */
[----:B------:R-:W1:Y:S01]  /*dca0*/  LDSM.16.MT88.4 R8, [R131+0x3c00] ;  /* 0x003c00008308783b */ /* 0x000e620000004200 */
[----:B------:R-:W-:-:S02]  /*dcb0*/  F2FP.F16.F32.PACK_AB R34, R62, R61 ;  /* 0x0000003d3e22723e */ /* 0x000fc400000000ff */
[----:B---3--:R-:W-:Y:S01]  /*dcc0*/  F2FP.F16.F32.PACK_AB R33, R68, R70 ;  /* 0x000000464421723e */ /* 0x008fe200000000ff */
[----:B------:R-:W-:Y:S01]  /*dcd0*/  FADD.FTZ R70, R70, R80 ;  /* 0x0000005046467221 */ /* 0x000fe20000010000 */
[----:B--2---:R-:W-:Y:S01]  /*dce0*/  F2FP.F16.F32.PACK_AB R35, R71, R69 ;  /* 0x000000454723723e */ /* 0x004fe200000000ff */
[----:B------:R-:W-:Y:S02]  /*dcf0*/  MUFU.EX2 R83, R83 ;  /* 0x0000005300537308 */ /* 0x000fe40000000800 */
[----:B------:R-:W-:-:S04]  /*dd00*/  FADD.FTZ R70, R68, R70 ;  /* 0x0000004644467221 */ /* 0x000fc80000010000 */
[C---:B------:R-:W-:Y:S03]  /*dd10*/  HMMA.16816.F32 R12, R32.reuse, R4, R12 ;  /* 0x00000004200c723c */ /* 0x040fe6000000180c */
[----:B------:R-:W-:Y:S01]  /*dd20*/  FADD.FTZ R70, R69, R70 ;  /* 0x0000004645467221 */ /* 0x000fe20000010000 */
[----:B------:R-:W2:Y:S03]  /*dd30*/  MUFU.EX2 R82, R82 ;  /* 0x0000005200527308 */ /* 0x000ea60000000800 */
[----:B------:R-:W-:Y:S01]  /*dd40*/  FADD.FTZ R71, R71, R70 ;  /* 0x0000004647477221 */ /* 0x000fe20000010000 */
[----:B------:R-:W-:Y:S01]  /*dd50*/  HMMA.16816.F32 R16, R32, R6, R16 ;  /* 0x000000062010723c */ /* 0x000fe20000001810 */
[----:B------:R-:W3:Y:S03]  /*dd60*/  LDSM.16.MT88.4 R4, [R0+0xc00] ;  /* 0x000c00000004783b */ /* 0x000ee60000004200 */
[----:B------:R-:W-:Y:S01]  /*dd70*/  MUFU.EX2 R81, R81 ;  /* 0x0000005100517308 */ /* 0x000fe20000000800 */
[----:B------:R-:W-:-:S03]  /*dd80*/  FADD.FTZ R71, R75, R71 ;  /* 0x000000474b477221 */ /* 0x000fc60000010000 */
[C---:B-----5:R-:W-:Y:S04]  /*dd90*/  HMMA.16816.F32 R28, R32.reuse, R20, R28 ;  /* 0x00000014201c723c */ /* 0x060fe8000000181c */
[----:B------:R-:W5:Y:S04]  /*dda0*/  MUFU.EX2 R111, R111 ;  /* 0x0000006f006f7308 */ /* 0x000f680000000800 */
[----:B------:R-:W-:Y:S01]  /*ddb0*/  HMMA.16816.F32 R24, R32, R22, R24 ;  /* 0x000000162018723c */ /* 0x000fe20000001818 */
[----:B------:R-:W5:Y:S02]  /*ddc0*/  LDSM.16.MT88.4 R20, [R131+0x4000] ;  /* 0x004000008314783b */ /* 0x000f640000004200 */
[----:B------:R-:W-:Y:S01]  /*ddd0*/  F2FP.F16.F32.PACK_AB R32, R57, R58 ;  /* 0x0000003a3920723e */ /* 0x000fe200000000ff */
[----:B------:R-:W5:Y:S01]  /*dde0*/  MUFU.EX2 R110, R110 ;  /* 0x0000006e006e7308 */ /* 0x000f620000000800 */
[----:B------:R-:W-:-:S02]  /*ddf0*/  F2FP.F16.F32.PACK_AB R34, R53, R56 ;  /* 0x000000383522723e */ /* 0x000fc400000000ff */
[C---:B----4-:R-:W-:Y:S01]  /*de00*/  F2FP.F16.F32.PACK_AB R33, R72.reuse, R75 ;  /* 0x0000004b4821723e */ /* 0x050fe200000000ff */
[----:B------:R-:W-:Y:S01]  /*de10*/  FADD.FTZ R72, R72, R71 ;  /* 0x0000004748487221 */ /* 0x000fe20000010000 */
[----:B-1----:R-:W-:Y:S01]  /*de20*/  F2FP.F16.F32.PACK_AB R35, R74, R73 ;  /* 0x000000494a23723e */ /* 0x002fe200000000ff */
[----:B------:R-:W-:Y:S02]  /*de30*/  LDSM.16.MT88.4 R68, [R0+0x1c00] ;  /* 0x001c00000044783b */ /* 0x000fe40000004200 */
[----:B------:R-:W1:Y:S01]  /*de40*/  MUFU.EX2 R108, R108 ;  /* 0x0000006c006c7308 */ /* 0x000e620000000800 */
[----:B------:R-:W-:-:S03]  /*de50*/  FADD.FTZ R72, R73, R72 ;  /* 0x0000004849487221 */ /* 0x000fc60000010000 */
[C---:B------:R-:W-:Y:S03]  /*de60*/  HMMA.16816.F32 R12, R32.reuse, R8, R12 ;  /* 0x00000008200c723c */ /* 0x040fe6000000180c */
[----:B------:R-:W-:Y:S01]  /*de70*/  FADD.FTZ R72, R74, R72 ;  /* 0x000000484a487221 */ /* 0x000fe20000010000 */
[----:B------:R-:W-:Y:S04]  /*de80*/  MUFU.EX2 R103, R103 ;  /* 0x0000006700677308 */ /* 0x000fe80000000800 */
[C---:B------:R-:W-:Y:S01]  /*de90*/  HMMA.16816.F32 R16, R32.reuse, R10, R16 ;  /* 0x0000000a2010723c */ /* 0x040fe20000001810 */
[----:B------:R-:W4:Y:S03]  /*dea0*/  LDSM.16.MT88.4 R8, [R0+0x1000] ;  /* 0x001000000008783b */ /* 0x000f260000004200 */
[----:B------:R-:W4:Y:S04]  /*deb0*/  MUFU.EX2 R105, R105 ;  /* 0x0000006900697308 */ /* 0x000f280000000800 */
[C---:B---3--:R-:W-:Y:S04]  /*dec0*/  HMMA.16816.F32 R28, R32.reuse, R4, R28 ;  /* 0x00000004201c723c */ /* 0x048fe8000000181c */
[----:B------:R-:W-:Y:S04]  /*ded0*/  MUFU.EX2 R39, R39 ;  /* 0x0000002700277308 */ /* 0x000fe80000000800 */
[----:B------:R-:W-:Y:S01]  /*dee0*/  HMMA.16816.F32 R24, R32, R6, R24 ;  /* 0x000000062018723c */ /* 0x000fe20000001818 */
[----:B------:R-:W3:Y:S02]  /*def0*/  LDSM.16.MT88.4 R4, [R131+0x4400] ;  /* 0x004400008304783b */ /* 0x000ee40000004200 */
[----:B------:R-:W-:-:S02]  /*df00*/  F2FP.F16.F32.PACK_AB R32, R50, R52 ;  /* 0x000000343220723e */ /* 0x000fc400000000ff */
[----:B------:R-:W-:Y:S01]  /*df10*/  F2FP.F16.F32.PACK_AB R34, R46, R48 ;  /* 0x000000302e22723e */ /* 0x000fe200000000ff */
[----:B------:R-:W3:Y:S01]  /*df20*/  MUFU.EX2 R38, R38 ;  /* 0x0000002600267308 */ /* 0x000ee20000000800 */
[----:B--2---:R-:W-:Y:S01]  /*df30*/  F2FP.F16.F32.PACK_AB R33, R82, R83 ;  /* 0x000000535221723e */ /* 0x004fe200000000ff */
[----:B------:R-:W-:Y:S01]  /*df40*/  FADD.FTZ R83, R83, R72 ;  /* 0x0000004853537221 */ /* 0x000fe20000010000 */
[----:B-----5:R-:W-:-:S03]  /*df50*/  F2FP.F16.F32.PACK_AB R35, R111, R81 ;  /* 0x000000516f23723e */ /* 0x020fc600000000ff */
[----:B------:R-:W-:Y:S02]  /*df60*/  FADD.FTZ R83, R82, R83 ;  /* 0x0000005352537221 */ /* 0x000fe40000010000 */
[----:B------:R-:W-:Y:S02]  /*df70*/  MUFU.EX2 R2, R2 ;  /* 0x0000000200027308 */ /* 0x000fe40000000800 */
[----:B------:R-:W-:Y:S03]  /*df80*/  HMMA.16816.F32 R12, R32, R20, R12 ;  /* 0x00000014200c723c */ /* 0x000fe6000000180c */
[----:B------:R-:W-:-:S04]  /*df90*/  FADD.FTZ R83, R81, R83 ;  /* 0x0000005351537221 */ /* 0x000fc80000010000 */
[----:B------:R-:W-:Y:S01]  /*dfa0*/  FADD.FTZ R111, R111, R83 ;  /* 0x000000536f6f7221 */ /* 0x000fe20000010000 */
[----:B------:R-:W2:Y:S01]  /*dfb0*/  MUFU.EX2 R93, R93 ;  /* 0x0000005d005d7308 */ /* 0x000ea20000000800 */
[----:B------:R-:W-:Y:S01]  /*dfc0*/  HMMA.16816.F32 R16, R32, R22, R16 ;  /* 0x000000162010723c */ /* 0x000fe20000001810 */
[----:B------:R-:W5:Y:S02]  /*dfd0*/  LDSM.16.MT88.4 R20, [R0+0x1400] ;  /* 0x001400000014783b */ /* 0x000f640000004200 */
[----:B------:R-:W-:-:S04]  /*dfe0*/  FADD.FTZ R111, R110, R111 ;  /* 0x0000006f6e6f7221 */ /* 0x000fc80000010000 */
[----:B------:R-:W-:Y:S01]  /*dff0*/  MUFU.EX2 R92, R92 ;  /* 0x0000005c005c7308 */ /* 0x000fe20000000800 */
[----:B-1----:R-:W-:Y:S01]  /*e000*/  FADD.FTZ R111, R108, R111 ;  /* 0x0000006f6c6f7221 */ /* 0x002fe20000010000 */
[C---:B----4-:R-:W-:Y:S03]  /*e010*/  HMMA.16816.F32 R28, R32.reuse, R8, R28 ;  /* 0x00000008201c723c */ /* 0x050fe6000000181c */
[----:B------:R-:W-:Y:S02]  /*e020*/  F2FP.F16.F32.PACK_AB R8, R42, R43 ;  /* 0x0000002b2a08723e */ /* 0x000fe400000000ff */
[----:B------:R-:W-:Y:S01]  /*e030*/  F2FP.F16.F32.PACK_AB R9, R108, R110 ;  /* 0x0000006e6c09723e */ /* 0x000fe200000000ff */
[----:B------:R-:W1:Y:S02]  /*e040*/  MUFU.EX2 R89, R89 ;  /* 0x0000005900597308 */ /* 0x000e640000000800 */
[----:B------:R-:W-:Y:S03]  /*e050*/  HMMA.16816.F32 R24, R32, R10, R24 ;  /* 0x0000000a2018723c */ /* 0x000fe60000001818 */
[----:B------:R-:W-:Y:S01]  /*e060*/  F2FP.F16.F32.PACK_AB R10, R40, R41 ;  /* 0x00000029280a723e */ /* 0x000fe200000000ff */
[----:B------:R-:W4:Y:S01]  /*e070*/  LDSM.16.MT88.4 R32, [R131+0x4800] ;  /* 0x004800008320783b */ /* 0x000f220000004200 */
[----:B------:R-:W-:Y:S01]  /*e080*/  F2FP.F16.F32.PACK_AB R11, R105, R103 ;  /* 0x00000067690b723e */ /* 0x000fe200000000ff */
[----:B------:R-:W-:Y:S01]  /*e090*/  FADD.FTZ R103, R103, R111 ;  /* 0x0000006f67677221 */ /* 0x000fe20000010000 */
[----:B------:R-:W-:Y:S03]  /*e0a0*/  MUFU.EX2 R109, R109 ;  /* 0x0000006d006d7308 */ /* 0x000fe60000000800 */
[----:B------:R-:W-:-:S02]  /*e0b0*/  FADD.FTZ R103, R105, R103 ;  /* 0x0000006769677221 */ /* 0x000fc40000010000 */
[C---:B---3--:R-:W-:Y:S05]  /*e0c0*/  HMMA.16816.F32 R12, R8.reuse, R4, R12 ;  /* 0x00000004080c723c */ /* 0x048fea000000180c */
[----:B------:R-:W-:Y:S01]  /*e0d0*/  FADD.FTZ R4, R87, R90 ;  /* 0x0000005a57047221 */ /* 0x000fe20000010000 */
[----:B------:R-:W-:Y:S03]  /*e0e0*/  MUFU.EX2 R100, R100 ;  /* 0x0000006400647308 */ /* 0x000fe60000000800 */
[----:B------:R-:W-:Y:S01]  /*e0f0*/  FADD.FTZ R4, R67, R4 ;  /* 0x0000000443047221 */ /* 0x000fe20000010000 */
[----:B------:R-:W-:Y:S03]  /*e100*/  HMMA.16816.F32 R16, R8, R6, R16 ;  /* 0x000000060810723c */ /* 0x000fe60000001810 */
[----:B------:R-:W-:Y:S01]  /*e110*/  FADD.FTZ R4, R65, R4 ;  /* 0x0000000441047221 */ /* 0x000fe20000010000 */
[----:B------:R-:W-:Y:S03]  /*e120*/  MUFU.EX2 R67, R86 ;  /* 0x0000005600437308 */ /* 0x000fe60000000800 */
[----:B------:R-:W-:-:S02]  /*e130*/  FADD.FTZ R66, R66, R4 ;  /* 0x0000000442427221 */ /* 0x000fc40000010000 */
[----:B------:R3:W4:Y:S01]  /*e140*/  LDSM.16.MT88.4 R4, [R0+0x1800] ;  /* 0x001800000004783b */ /* 0x0007220000004200 */
[C---:B-----5:R-:W-:Y:S03]  /*e150*/  HMMA.16816.F32 R28, R8.reuse, R20, R28 ;  /* 0x00000014081c723c */ /* 0x060fe6000000181c */
[----:B------:R-:W-:Y:S01]  /*e160*/  FADD.FTZ R66, R63, R66 ;  /* 0x000000423f427221 */ /* 0x000fe20000010000 */
[-CC-:B------:R-:W-:Y:S01]  /*e170*/  FFMA.FTZ R21, R59, R3.reuse, -R49.reuse ;  /* 0x000000033b157223 */ /* 0x180fe20000010831 */
[----:B------:R-:W5:Y:S02]  /*e180*/  MUFU.EX2 R20, R88 ;  /* 0x0000005800147308 */ /* 0x000f640000000800 */
[----:B------:R-:W-:Y:S01]  /*e190*/  FADD.FTZ R66, R61, R66 ;  /* 0x000000423d427221 */ /* 0x000fe20000010000 */
[----:B------:R-:W-:Y:S03]  /*e1a0*/  HMMA.16816.F32 R24, R8, R22, R24 ;  /* 0x000000160818723c */ /* 0x000fe60000001818 */
[----:B------:R-:W-:Y:S01]  /*e1b0*/  FADD.FTZ R62, R62, R66 ;  /* 0x000000423e3e7221 */ /* 0x000fe20000010000 */
[-CC-:B------:R-:W-:Y:S01]  /*e1c0*/  FFMA.FTZ R22, R60, R3.reuse, -R49.reuse ;  /* 0x000000033c167223 */ /* 0x180fe20000010831 */
[----:B------:R-:W-:Y:S01]  /*e1d0*/  FFMA.FTZ R23, R55, R3, -R49 ;  /* 0x0000000337177223 */ /* 0x000fe20000010831 */
[----:B------:R-:W-:Y:S01]  /*e1e0*/  F2FP.F16.F32.PACK_AB R8, R38, R39 ;  /* 0x000000272608723e */ /* 0x000fe200000000ff */
[----:B------:R-:W-:Y:S01]  /*e1f0*/  FADD.FTZ R62, R58, R62 ;  /* 0x0000003e3a3e7221 */ /* 0x000fe20000010000 */
[----:B--2---:R-:W-:Y:S01]  /*e200*/  F2FP.F16.F32.PACK_AB R10, R93, R2 ;  /* 0x000000025d0a723e */ /* 0x004fe200000000ff */
[----:B------:R-:W-:Y:S01]  /*e210*/  MUFU.EX2 R21, R21 ;  /* 0x0000001500157308 */ /* 0x000fe20000000800 */
[----:B-1----:R-:W-:Y:S01]  /*e220*/  F2FP.F16.F32.PACK_AB R9, R89, R92 ;  /* 0x0000005c5909723e */ /* 0x002fe200000000ff */
[----:B------:R-:W-:Y:S01]  /*e230*/  FADD.FTZ R57, R57, R62 ;  /* 0x0000003e39397221 */ /* 0x000fe20000010000 */
[----:B------:R-:W-:-:S03]  /*e240*/  FADD.FTZ R92, R92, R103 ;  /* 0x000000675c5c7221 */ /* 0x000fc60000010000 */
[----:B------:R-:W-:Y:S01]  /*e250*/  FADD.FTZ R56, R56, R57 ;  /* 0x0000003938387221 */ /* 0x000fe20000010000 */
[----:B-----5:R-:W-:Y:S01]  /*e260*/  F2FP.F16.F32.PACK_AB R11, R20, R67 ;  /* 0x00000043140b723e */ /* 0x020fe200000000ff */
[----:B------:R-:W1:Y:S01]  /*e270*/  MUFU.EX2 R22, R22 ;  /* 0x0000001600167308 */ /* 0x000e620000000800 */
[----:B------:R-:W-:Y:S01]  /*e280*/  FADD.FTZ R92, R89, R92 ;  /* 0x0000005c595c7221 */ /* 0x000fe20000010000 */
[----:B------:R-:W-:Y:S01]  /*e290*/  FADD.FTZ R56, R53, R56 ;  /* 0x0000003835387221 */ /* 0x000fe20000010000 */
[----:B---3--:R-:W-:Y:S02]  /*e2a0*/  IMAD.MOV.U32 R0, RZ, RZ, R37 ;  /* 0x000000ffff007224 */ /* 0x008fe400078e0025 */
[----:B------:R-:W-:Y:S01]  /*e2b0*/  FADD.FTZ R67, R67, R92 ;  /* 0x0000005c43437221 */ /* 0x000fe20000010000 */
[----:B------:R-:W-:Y:S01]  /*e2c0*/  FADD.FTZ R52, R52, R56 ;  /* 0x0000003834347221 */ /* 0x000fe20000010000 */
[----:B----4-:R-:W-:Y:S01]  /*e2d0*/  HMMA.16816.F32 R12, R8, R32, R12 ;  /* 0x00000020080c723c */ /* 0x010fe2000000180c */
[----:B------:R-:W-:Y:S02]  /*e2e0*/  MUFU.EX2 R64, R64 ;  /* 0x0000004000407308 */ /* 0x000fe40000000800 */
[----:B------:R-:W-:Y:S01]  /*e2f0*/  FADD.FTZ R67, R20, R67 ;  /* 0x0000004314437221 */ /* 0x000fe20000010000 */
[----:B------:R-:W-:Y:S01]  /*e300*/  FADD.FTZ R52, R50, R52 ;  /* 0x0000003432347221 */ /* 0x000fe20000010000 */
[----:B------:R-:W-:-:S03]  /*e310*/  @P0 IMAD.MOV.U32 R0, RZ, RZ, R37 ;  /* 0x000000ffff000224 */ /* 0x000fc600078e0025 */
[----:B------:R-:W-:Y:S01]  /*e320*/  FADD.FTZ R52, R48, R52 ;  /* 0x0000003430347221 */ /* 0x000fe20000010000 */
[----:B------:R-:W-:Y:S01]  /*e330*/  HMMA.16816.F32 R16, R8, R34, R16 ;  /* 0x000000220810723c */ /* 0x000fe20000001810 */
[----:B------:R-:W2:Y:S02]  /*e340*/  MUFU.EX2 R158, R158 ;  /* 0x0000009e009e7308 */ /* 0x000ea40000000800 */
[----:B------:R-:W-:-:S04]  /*e350*/  FADD.FTZ R52, R46, R52 ;  /* 0x000000342e347221 */ /* 0x000fc80000010000 */
[----:B------:R-:W-:Y:S01]  /*e360*/  FADD.FTZ R43, R43, R52 ;  /* 0x000000342b2b7221 */ /* 0x000fe20000010000 */
[C---:B------:R-:W-:Y:S01]  /*e370*/  HMMA.16816.F32 R28, R8.reuse, R4, R28 ;  /* 0x00000004081c723c */ /* 0x040fe2000000181c */
[----:B------:R-:W3:Y:S02]  /*e380*/  MUFU.EX2 R23, R23 ;  /* 0x0000001700177308 */ /* 0x000ee40000000800 */
[----:B------:R-:W-:Y:S01]  /*e390*/  F2FP.F16.F32.PACK_AB R4, R100, R109 ;  /* 0x0000006d6404723e */ /* 0x000fe200000000ff */
[----:B------:R-:W-:Y:S01]  /*e3a0*/  FADD.FTZ R43, R42, R43 ;  /* 0x0000002b2a2b7221 */ /* 0x000fe20000010000 */
[----:B-1----:R-:W-:Y:S01]  /*e3b0*/  F2FP.F16.F32.PACK_AB R5, R21, R22 ;  /* 0x000000161505723e */ /* 0x002fe200000000ff */
[----:B------:R-:W-:Y:S02]  /*e3c0*/  FADD.FTZ R22, R22, R67 ;  /* 0x0000004316167221 */ /* 0x000fe40000010000 */
[----:B------:R-:W-:Y:S01]  /*e3d0*/  FADD.FTZ R41, R41, R43 ;  /* 0x0000002b29297221 */ /* 0x000fe20000010000 */
[----:B------:R-:W-:Y:S01]  /*e3e0*/  HMMA.16816.F32 R24, R8, R6, R24 ;  /* 0x000000060818723c */ /* 0x000fe20000001818 */
[----:B------:R-:W1:Y:S02]  /*e3f0*/  MUFU.EX2 R157, R157 ;  /* 0x0000009d009d7308 */ /* 0x000e640000000800 */
[----:B--2---:R-:W-:Y:S01]  /*e400*/  F2FP.F16.F32.PACK_AB R6, R158, R64 ;  /* 0x000000409e06723e */ /* 0x004fe200000000ff */
[----:B------:R-:W-:Y:S01]  /*e410*/  FADD.FTZ R41, R40, R41 ;  /* 0x0000002928297221 */ /* 0x000fe20000010000 */
[----:B------:R-:W-:-:S03]  /*e420*/  FADD.FTZ R22, R21, R22 ;  /* 0x0000001615167221 */ /* 0x000fc60000010000 */
[----:B------:R-:W-:Y:S01]  /*e430*/  FADD.FTZ R39, R39, R41 ;  /* 0x0000002927277221 */ /* 0x000fe20000010000 */
[----:B---3--:R-:W-:-:S03]  /*e440*/  FADD.FTZ R22, R23, R22 ;  /* 0x0000001617167221 */ /* 0x008fc60000010000 */
[----:B------:R-:W-:-:S04]  /*e450*/  FADD.FTZ R39, R38, R39 ;  /* 0x0000002726277221 */ /* 0x000fc80000010000 */
[----:B------:R-:W-:Y:S01]  /*e460*/  FADD.FTZ R2, R2, R39 ;  /* 0x0000002702027221 */ /* 0x000fe20000010000 */
[----:B-1----:R-:W-:-:S03]  /*e470*/  F2FP.F16.F32.PACK_AB R7, R157, R23 ;  /* 0x000000179d07723e */ /* 0x002fc600000000ff */
[----:B------:R-:W-:Y:S01]  /*e480*/  FADD.FTZ R2, R93, R2 ;  /* 0x000000025d027221 */ /* 0x000fe20000010000 */
[----:B------:R-:W-:-:S03]  /*e490*/  FADD.FTZ R157, R157, R22 ;  /* 0x000000169d9d7221 */ /* 0x000fc60000010000 */
[----:B------:R-:W-:Y:S01]  /*e4a0*/  FADD.FTZ R109, R109, R2 ;  /* 0x000000026d6d7221 */ /* 0x000fe20000010000 */
[--C-:B------:R-:W-:Y:S01]  /*e4b0*/  IMAD.MOV.U32 R2, RZ, RZ, R36.reuse ;  /* 0x000000ffff027224 */ /* 0x100fe200078e0024 */
[----:B------:R-:W-:Y:S05]  /*e4c0*/  HMMA.16816.F32 R80, R4, R76, R12 ;  /* 0x0000004c0450723c */ /* 0x000fea000000180c */
[----:B------:R-:W-:Y:S02]  /*e4d0*/  @P0 IMAD.MOV.U32 R2, RZ, RZ, R36 ;  /* 0x000000ffff020224 */ /* 0x000fe400078e0024 */
[----:B------:R-:W-:-:S04]  /*e4e0*/  FADD.FTZ R109, R100, R109 ;  /* 0x0000006d646d7221 */ /* 0x000fc80000010000 */
[----:B------:R-:W-:Y:S01]  /*e4f0*/  FADD.FTZ R109, R64, R109 ;  /* 0x0000006d406d7221 */ /* 0x000fe20000010000 */
[----:B------:R-:W-:Y:S03]  /*e500*/  HMMA.16816.F32 R72, R4, R68, R28 ;  /* 0x000000440448723c */ /* 0x000fe6000000181c */
[----:B------:R-:W-:-:S05]  /*e510*/  FADD.FTZ R158, R158, R109 ;  /* 0x0000006d9e9e7221 */ /* 0x000fca0000010000 */
[C---:B------:R-:W-:Y:S08]  /*e520*/  HMMA.16816.F32 R76, R4.reuse, R78, R16 ;  /* 0x0000004e044c723c */ /* 0x040ff00000001810 */
[----:B------:R-:W-:Y:S01]  /*e530*/  HMMA.16816.F32 R68, R4, R70, R24 ;  /* 0x000000460444723c */ /* 0x000fe20000001818 */
[----:B------:R-:W-:-:S04]  /*e540*/  NOP ;  /* 0x0000000000007918 */ /* 0x000fc80000000000 */
[----:B------:R-:W-:-:S15]  /*e550*/  @P0 BRA `(.L_x_7213) ;  /* 0x0000000000040947 */ /* 0x000fde0003800000 */
.L_x_7204:
[----:B------:R-:W-:-:S07]  /*e560*/  IADD3 R45, PT, PT, R47, -0x1, RZ ;  /* 0xffffffff2f2d7810 */ /* 0x000fce0007ffe0ff */
.L_x_7213:
[----:B------:R-:W-:Y:S05]  /*e570*/  BSYNC B2 ;  /* 0x0000000000027941 */ /* 0x000fea0003800000 */
.L_x_7203:
[----:B------:R-:W-:-:S13]  /*e580*/  ISETP.GE.AND P0, PT, R45, R136, PT ;  /* 0x000000882d00720c */ /* 0x000fda0003f06270 */
[----:B------:R-:W-:Y:S05]  /*e590*/  @!P0 BRA `(.L_x_7214) ;  /* 0x0000003c00108947 */ /* 0x000fea0003800000 */
[C---:B------:R-:W-:Y:S01]  /*e5a0*/  IMAD.SHL.U32 R160, R45.reuse, 0x80, RZ ;  /* 0x000000802da07824 */ /* 0x040fe200078e00ff */
[----:B------:R-:W-:Y:S01]  /*e5b0*/  ISETP.NE.U32.AND P3, PT, R152, RZ, PT ;  /* 0x000000ff9800720c */ /* 0x000fe20003f65070 */
[----:B------:R-:W-:Y:S01]  /*e5c0*/  IMAD.MOV.U32 R87, RZ, RZ, R0 ;  /* 0x000000ffff577224 */ /* 0x000fe200078e0000 */
[----:B------:R-:W-:Y:S01]  /*e5d0*/  MOV R86, R2 ;  /* 0x0000000200567202 */ /* 0x000fe20000000f00 */
[----:B------:R-:W-:Y:S01]  /*e5e0*/  VIADD R159, R45, 0x1 ;  /* 0x000000012d9f7836 */ /* 0x000fe20000000000 */
[C---:B------:R-:W-:Y:S02]  /*e5f0*/  LOP3.LUT R161, R160.reuse, 0x40, R130, 0xfe, !PT ;  /* 0x00000040a0a17812 */ /* 0x040fe400078efe82 */
[----:B------:R-:W-:Y:S02]  /*e600*/  ISETP.NE.AND.EX P3, PT, R153, RZ, PT, P3 ;  /* 0x000000ff9900720c */ /* 0x000fe40003f65330 */
[----:B------:R-:W-:-:S11]  /*e610*/  IADD3 R160, PT, PT, R160, 0x80, RZ ;  /* 0x00000080a0a07810 */ /* 0x000fd60007ffe0ff */
.L_x_7221:
        /* <DEDUP_REMOVED lines=78> */
.L_x_7216:
[----:B------:R-:W-:Y:S05]  /*eb00*/  BSYNC.RECONVERGENT B0 ;  /* 0x0000000000007941 */ /* 0x000fea0003800200 */
.L_x_7215:
[----:B------:R-:W1:Y:S01]  /*eb10*/  S2UR UR6, SR_CgaCtaId ;  /* 0x00000000000679c3 */ /* 0x000e620000008800 */
[C---:B------:R-:W-:Y:S01]  /*eb20*/  IMAD.SHL.U32 R5, R0.reuse, 0x8, RZ ;  /* 0x0000000800057824 */ /* 0x040fe200078e00ff */
[--C-:B------:R-:W-:Y:S01]  /*eb30*/  SHF.R.U32.HI R128, RZ, 0x1, R0.reuse ;  /* 0x00000001ff807819 */ /* 0x100fe20000011600 */
[C---:B------:R-:W-:Y:S01]  /*eb40*/  IMAD.SHL.U32 R131, R0.reuse, 0x20, RZ ;  /* 0x0000002000837824 */ /* 0x040fe200078e00ff */
[----:B------:R-:W-:Y:S01]  /*eb50*/  UMOV UR7, 0x400 ;  /* 0x0000040000077882 */ /* 0x000fe20000000000 */
[C---:B------:R-:W-:Y:S01]  /*eb60*/  IMAD.SHL.U32 R129, R0.reuse, 0x10, RZ ;  /* 0x0000001000817824 */ /* 0x040fe200078e00ff */
[C---:B------:R-:W-:Y:S01]  /*eb70*/  LOP3.LUT R4, R5.reuse, 0x18, RZ, 0xc0, !PT ;  /* 0x0000001805047812 */ /* 0x040fe200078ec0ff */
[----:B------:R-:W-:Y:S01]  /*eb80*/  IMAD.SHL.U32 R2, R0, 0x4, RZ ;  /* 0x0000000400027824 */ /* 0x000fe200078e00ff */
[----:B------:R-:W-:Y:S01]  /*eb90*/  LOP3.LUT R6, R5, 0xc0, RZ, 0xc0, !PT ;  /* 0x000000c005067812 */ /* 0x000fe200078ec0ff */
[----:B------:R-:W-:Y:S01]  /*eba0*/  IMAD.MOV.U32 R124, RZ, RZ, 0x20 ;  /* 0x00000020ff7c7424 */ /* 0x000fe200078e00ff */
[----:B------:R-:W-:Y:S01]  /*ebb0*/  ISETP.GE.AND P0, PT, R4, R146, PT ;  /* 0x000000920400720c */ /* 0x000fe20003f06270 */
[----:B------:R-:W-:Y:S01]  /*ebc0*/  VIADD R159, R159, 0xffffffff ;  /* 0xffffffff9f9f7836 */ /* 0x000fe20000000000 */
[----:B------:R-:W-:Y:S01]  /*ebd0*/  LOP3.LUT R6, R6, 0x18, R0, 0xf8, !PT ;  /* 0x0000001806067812 */ /* 0x000fe200078ef800 */
[----:B------:R-:W-:Y:S01]  /*ebe0*/  BSSY.RECONVERGENT B1, `(.L_x_7217) ;  /* 0x00000dd000017945 */ /* 0x000fe20003800200 */
[----:B------:R-:W-:Y:S02]  /*ebf0*/  LOP3.LUT R3, R129, 0x100, RZ, 0xc0, !PT ;  /* 0x0000010081037812 */ /* 0x000fe400078ec0ff */
[----:B------:R-:W-:Y:S02]  /*ec00*/  LOP3.LUT R88, R131, 0xc0, RZ, 0xc0, !PT ;  /* 0x000000c083587812 */ /* 0x000fe400078ec0ff */
[----:B------:R-:W-:Y:S02]  /*ec10*/  LOP3.LUT R130, R128, 0x8, RZ, 0xc0, !PT ;  /* 0x0000000880827812 */ /* 0x000fe400078ec0ff */
[----:B------:R-:W-:Y:S02]  /*ec20*/  LOP3.LUT R6, R6, 0x18, R5, 0x78, !PT ;  /* 0x0000001806067812 */ /* 0x000fe400078e7805 */
[----:B------:R-:W-:Y:S01]  /*ec30*/  LOP3.LUT R2, R2, 0x18, RZ, 0xc0, !PT ;  /* 0x0000001802027812 */ /* 0x000fe200078ec0ff */
[----:B------:R-:W-:Y:S01]  /*ec40*/  @!P0 IMAD.MOV.U32 R8, RZ, RZ, R141 ;  /* 0x000000ffff088224 */ /* 0x000fe200078e008d */
[----:B-1----:R-:W-:Y:S01]  /*ec50*/  ULEA UR6, UR6, UR7, 0x18 ;  /* 0x0000000706067291 */ /* 0x002fe2000f8ec0ff */
[--C-:B------:R-:W-:Y:S01]  /*ec60*/  LOP3.LUT R3, R3, 0x20, R131.reuse, 0xf8, !PT ;  /* 0x0000002003037812 */ /* 0x100fe200078ef883 */
[----:B------:R-:W-:Y:S01]  /*ec70*/  @!P0 IMAD.MOV.U32 R9, RZ, RZ, R140 ;  /* 0x000000ffff098224 */ /* 0x000fe200078e008c */
[----:B------:R-:W-:Y:S02]  /*ec80*/  LOP3.LUT R88, R88, 0x8, R0, 0xf8, !PT ;  /* 0x0000000858587812 */ /* 0x000fe400078ef800 */
[----:B------:R-:W-:Y:S02]  /*ec90*/  LOP3.LUT R130, R130, 0xc0, R131, 0xf8, !PT ;  /* 0x000000c082827812 */ /* 0x000fe400078ef883 */
[----:B------:R-:W-:Y:S02]  /*eca0*/  LOP3.LUT R5, R6, 0x1f20, R5, 0xf8, !PT ;  /* 0x00001f2006057812 */ /* 0x000fe400078ef805 */
[----:B------:R-:W-:Y:S01]  /*ecb0*/  LOP3.LUT R88, R3, R88, R2, 0xf6, !PT ;  /* 0x0000005803587212 */ /* 0x000fe200078ef602 */
[----:B------:R-:W-:Y:S01]  /*ecc0*/  IMAD.SHL.U32 R3, R134, 0x40, RZ ;  /* 0x0000004086037824 */ /* 0x000fe200078e00ff */
[----:B------:R-:W-:Y:S02]  /*ecd0*/  LOP3.LUT R130, R130, R2, RZ, 0x3c, !PT ;  /* 0x0000000282827212 */ /* 0x000fe400078e3cff */
[----:B------:R-:W-:Y:S02]  /*ece0*/  LEA R2, R5, UR6, 0x1 ;  /* 0x0000000605027c11 */ /* 0x000fe4000f8e08ff */
[----:B------:R-:W-:Y:S02]  /*ecf0*/  IADD3 R6, P1, PT, R3, R141, RZ ;  /* 0x0000008d03067210 */ /* 0x000fe40007f3e0ff */
[----:B------:R-:W-:Y:S01]  /*ed00*/  SHF.L.U64.HI R4, R134, 0x6, R135 ;  /* 0x0000000686047819 */ /* 0x000fe20000010287 */
[----:B------:R-:W-:Y:S01]  /*ed10*/  @!PT LDS RZ, [RZ] ;  /* 0x00000000fffff984 */ /* 0x000fe20000000800 */
[----:B------:R-:W-:Y:S01]  /*ed20*/  @!PT LDS RZ, [RZ] ;  /* 0x00000000fffff984 */ /* 0x000fe20000000800 */
[----:B------:R-:W-:Y:S01]  /*ed30*/  @!PT LDS RZ, [RZ] ;  /* 0x00000000fffff984 */ /* 0x000fe20000000800 */
[----:B------:R1:W-:Y:S01]  /*ed40*/  @!P0 LDGSTS.E.BYPASS.LTC128B.128 [R2+0x3000], desc[UR4][R8.64] ;  /* 0x0300000008028fae */ /* 0x0003e2000b981a04 */
[----:B------:R-:W-:Y:S02]  /*ed50*/  LOP3.LUT R129, R129, 0x3e00, RZ, 0xc0, !PT ;  /* 0x00003e0081817812 */ /* 0x000fe400078ec0ff */
[----:B------:R-:W-:Y:S01]  /*ed60*/  LEA R88, R88, UR6, 0x1 ;  /* 0x0000000658587c11 */ /* 0x000fe2000f8e08ff */
[----:B------:R-:W-:Y:S01]  /*ed70*/  IMAD.X R7, R4, 0x1, R140, P1 ;  /* 0x0000000104077824 */ /* 0x000fe200008e068c */
[----:B------:R-:W-:Y:S01]  /*ed80*/  @P0 STS.128 [R2+0x3000], RZ ;  /* 0x003000ff02000388 */ /* 0x000fe20000000c00 */
[-C--:B------:R-:W-:Y:S02]  /*ed90*/  IADD3 R10, P1, PT, R6, R3.reuse, RZ ;  /* 0x00000003060a7210 */ /* 0x080fe40007f3e0ff */
[--C-:B------:R-:W-:Y:S02]  /*eda0*/  LOP3.LUT R92, R129, 0x20, R131.reuse, 0xf8, !PT ;  /* 0x00000020815c7812 */ /* 0x100fe400078ef883 */
[----:B------:R-:W-:Y:S01]  /*edb0*/  @!PT LDS RZ, [RZ] ;  /* 0x00000000fffff984 */ /* 0x000fe20000000800 */
[----:B------:R-:W-:Y:S01]  /*edc0*/  @!PT LDS RZ, [RZ] ;  /* 0x00000000fffff984 */ /* 0x000fe20000000800 */
[----:B------:R-:W-:Y:S01]  /*edd0*/  @!PT LDS RZ, [RZ] ;  /* 0x00000000fffff984 */ /* 0x000fe20000000800 */
[----:B------:R-:W-:Y:S01]  /*ede0*/  @!P0 LDGSTS.E.BYPASS.LTC128B.128 [R2+0x3800], desc[UR4][R6.64] ;  /* 0x0380000006028fae */ /* 0x000fe2000b981a04 */
[----:B------:R-:W-:Y:S01]  /*edf0*/  LOP3.LUT P2, RZ, R0, 0x4, RZ, 0xc0, !PT ;  /* 0x0000000400ff7812 */ /* 0x000fe2000784c0ff */
[--C-:B------:R-:W-:Y:S01]  /*ee00*/  IMAD.X R11, R7, 0x1, R4.reuse, P1 ;  /* 0x00000001070b7824 */ /* 0x100fe200008e0604 */
[----:B------:R-:W-:Y:S02]  /*ee10*/  LOP3.LUT R92, R92, 0x100, R131, 0xf8, !PT ;  /* 0x000001005c5c7812 */ /* 0x000fe400078ef883 */
[----:B------:R-:W-:Y:S01]  /*ee20*/  @P0 STS.128 [R2+0x3800], RZ ;  /* 0x003800ff02000388 */ /* 0x000fe20000000c00 */
[----:B------:R-:W-:Y:S02]  /*ee30*/  SEL R124, R124, 0xffffffe0, !P2 ;  /* 0xffffffe07c7c7807 */ /* 0x000fe40005000000 */
[----:B------:R-:W-:Y:S02]  /*ee40*/  LOP3.LUT R92, R92, R130, RZ, 0xfc, !PT ;  /* 0x000000825c5c7212 */ /* 0x000fe400078efcff */
[----:B------:R-:W-:Y:S01]  /*ee50*/  @!PT LDS RZ, [RZ] ;  /* 0x00000000fffff984 */ /* 0x000fe20000000800 */
[----:B------:R-:W-:Y:S01]  /*ee60*/  @!PT LDS RZ, [RZ] ;  /* 0x00000000fffff984 */ /* 0x000fe20000000800 */
[----:B------:R-:W-:Y:S01]  /*ee70*/  @!PT LDS RZ, [RZ] ;  /* 0x00000000fffff984 */ /* 0x000fe20000000800 */
[----:B------:R-:W-:Y:S02]  /*ee80*/  @!P0 LDGSTS.E.BYPASS.LTC128B.128 [R2+0x4000], desc[UR4][R10.64] ;  /* 0x040000000a028fae */ /* 0x000fe4000b981a04 */
[----:B------:R-:W-:Y:S03]  /*ee90*/  LEA R92, R92, UR6, 0x1 ;  /* 0x000000065c5c7c11 */ /* 0x000fe6000f8e08ff */
[----:B------:R-:W-:Y:S01]  /*eea0*/  @P0 STS.128 [R2+0x4000], RZ ;  /* 0x004000ff02000388 */ /* 0x000fe20000000c00 */
[----:B-1----:R-:W-:Y:S05]  /*eeb0*/  @!P0 IADD3 R8, P1, PT, R10, R3, RZ ;  /* 0x000000030a088210 */ /* 0x002fea0007f3e0ff */
[----:B------:R-:W-:Y:S01]  /*eec0*/  @!P0 IMAD.X R9, R11, 0x1, R4, P1 ;  /* 0x000000010b098824 */ /* 0x000fe200008e0604 */
        /* <DEDUP_REMOVED lines=9> */
[----:B------:R-:W-:Y:S05]  /*ef60*/  LDSM.16.M88.4 R32, [R88+0x1c00] ;  /* 0x001c00005820783b */ /* 0x000fea0000000200 */
[----:B-1----:R-:W1:Y:S01]  /*ef70*/  LDSM.16.M88.4 R8, [R88+0x1000] ;  /* 0x001000005808783b */ /* 0x002e620000000200 */
[--C-:B--2---:R-:W-:Y:S04]  /*ef80*/  IMAD.IADD R92, R92, 0x1, R124.reuse ;  /* 0x000000015c5c7824 */ /* 0x104fe800078e027c */
[----:B------:R-:W0:Y:S01]  /*ef90*/  LDGDEPBAR ;  /* 0x00000000000079af */ /* 0x000e220000000000 */
        /* <DEDUP_REMOVED lines=9> */
[----:B------:R-:W1:Y:S04]  /*f030*/  LDSM.16.M88.4 R104, [R124+0x1800] ;  /* 0x001800007c68783b */ /* 0x000e680000000200 */
[C---:B------:R-:W-:Y:S01]  /*f040*/  HMMA.16816.F32 R8, R64.reuse, R10, RZ ;  /* 0x0000000a4008723c */ /* 0x040fe200000018ff */
[----:B------:R-:W1:Y:S05]  /*f050*/  LDSM.16.M88.4 R108, [R124+0x1c00] ;  /* 0x001c00007c6c783b */ /* 0x000e6a0000000200 */
[----:B------:R-:W1:Y:S02]  /*f060*/  LDSM.16.M88.4 R112, [R124+0x2000] ;  /* 0x002000007c70783b */ /* 0x000e640000000200 */
[C---:B------:R-:W-:Y:S03]  /*f070*/  HMMA.16816.F32 R12, R64.reuse, R16, RZ ;  /* 0x00000010400c723c */ /* 0x040fe600000018ff */
[----:B------:R-:W1:Y:S05]  /*f080*/  LDSM.16.M88.4 R116, [R124+0x2400] ;  /* 0x002400007c74783b */ /* 0x000e6a0000000200 */
[C---:B------:R-:W-:Y:S01]  /*f090*/  HMMA.16816.F32 R16, R64.reuse, R18, RZ ;  /* 0x000000124010723c */ /* 0x040fe200000018ff */
[----:B------:R-:W1:Y:S05]  /*f0a0*/  LDSM.16.M88.4 R120, [R124+0x2800] ;  /* 0x002800007c78783b */ /* 0x000e6a0000000200 */
[----:B------:R-:W1:Y:S02]  /*f0b0*/  LDSM.16.M88.4 R124, [R124+0x2c00] ;  /* 0x002c00007c7c783b */ /* 0x000e640000000200 */
[C---:B------:R-:W-:Y:S01]  /*f0c0*/  HMMA.16816.F32 R20, R64.reuse, R24, RZ ;  /* 0x000000184014723c */ /* 0x040fe200000018ff */
[----:B------:R-:W-:Y:S04]  /*f0d0*/  DEPBAR.LE SB0, 0x0 ;  /* 0x000080000000791a */ /* 0x000fe80000000000 */
[----:B------:R-:W-:Y:S03]  /*f0e0*/  BAR.SYNC.DEFER_BLOCKING 0x0 ;  /* 0x0000000000007b1d */ /* 0x000fe60000010000 */
        /* <DEDUP_REMOVED lines=107> */
.L_x_7220:
[----:B------:R-:W-:Y:S05]  /*f7a0*/  BSYNC.RECONVERGENT B0 ;  /* 0x0000000000007941 */ /* 0x000fea0003800200 */
.L_x_7219:
[----:B------:R-:W-:Y:S01]  /*f7b0*/  @!P0 IMAD.MOV.U32 R139, RZ, RZ, R137 ;  /* 0x000000ffff8b8224 */ /* 0x000fe200078e0089 */
[CC--:B------:R-:W-:Y:S01]  /*f7c0*/  @!P0 LEA R92, P6, R132.reuse, R138.reuse, 0x6 ;  /* 0x0000008a845c8211 */ /* 0x0c0fe200078c30ff */
[----:B------:R-:W-:Y:S01]  /*f7d0*/  @!P0 IMAD.SHL.U32 R90, R132, 0x40, RZ ;  /* 0x00000040845a8824 */ /* 0x000fe200078e00ff */
[-C--:B------:R-:W-:Y:S02]  /*f7e0*/  @!P0 IADD3 R89, P4, P1, R0, R138.reuse, R0 ;  /* 0x0000008a00598210 */ /* 0x080fe4000799e000 */
[----:B------:R-:W-:Y:S01]  /*f7f0*/  @!PT LDS RZ, [RZ] ;  /* 0x00000000fffff984 */ /* 0x000fe20000000800 */
[----:B------:R-:W-:Y:S01]  /*f800*/  @!PT LDS RZ, [RZ] ;  /* 0x00000000fffff984 */ /* 0x000fe20000000800 */
[----:B------:R-:W-:Y:S01]  /*f810*/  @!PT LDS RZ, [RZ] ;  /* 0x00000000fffff984 */ /* 0x000fe20000000800 */
[----:B------:R1:W-:Y:S01]  /*f820*/  @!P0 LDGSTS.E.BYPASS.LTC128B.128 [R2+0x1000], desc[UR4][R138.64] ;  /* 0x010000008a028fae */ /* 0x0003e2000b981a04 */
[-C--:B------:R-:W-:Y:S02]  /*f830*/  @!P0 LEA.HI.X R93, R132, R137.reuse, R133, 0x6, P6 ;  /* 0x00000089845d8211 */ /* 0x080fe400030f3485 */
[-C--:B------:R-:W-:Y:S01]  /*f840*/  @!P0 IADD3.X R88, PT, PT, R3, R137.reuse, R3, P4, P1 ;  /* 0x0000008903588210 */ /* 0x080fe200027e2403 */
[----:B------:R1:W-:Y:S01]  /*f850*/  @P0 STS.128 [R2+0x1000], RZ ;  /* 0x001000ff02000388 */ /* 0x0003e20000000c00 */
[----:B------:R-:W-:Y:S02]  /*f860*/  @!P0 IADD3 R90, P5, P4, R90, R138, R90 ;  /* 0x0000008a5a5a8210 */ /* 0x000fe40007cbe05a */
[----:B------:R-:W-:Y:S01]  /*f870*/  @!P0 SHF.L.U64.HI R91, R132, 0x6, R133 ;  /* 0x00000006845b8819 */ /* 0x000fe20000010285 */
[----:B------:R-:W-:Y:S01]  /*f880*/  @!PT LDS RZ, [RZ] ;  /* 0x00000000fffff984 */ /* 0x000fe20000000800 */
[----:B------:R-:W-:Y:S01]  /*f890*/  @!PT LDS RZ, [RZ] ;  /* 0x00000000fffff984 */ /* 0x000fe20000000800 */
[----:B------:R-:W-:Y:S01]  /*f8a0*/  @!PT LDS RZ, [RZ] ;  /* 0x00000000fffff984 */ /* 0x000fe20000000800 */
[----:B------:R1:W-:Y:S01]  /*f8b0*/  @!P0 LDGSTS.E.BYPASS.LTC128B.128 [R2+0x1800], desc[UR4][R92.64] ;  /* 0x018000005c028fae */ /* 0x0003e2000b981a04 */
[----:B------:R-:W-:Y:S02]  /*f8c0*/  @!P0 IADD3 R94, P1, PT, R89, R0, RZ ;  /* 0x00000000595e8210 */ /* 0x000fe40007f3e0ff */
[----:B------:R-:W-:Y:S01]  /*f8d0*/  @!P0 IADD3.X R91, PT, PT, R91, R137, R91, P5, P4 ;  /* 0x000000895b5b8210 */ /* 0x000fe20002fe845b */
        /* <DEDUP_REMOVED lines=13> */
.L_x_7218:
[----:B------:R-:W-:Y:S05]  /*f9b0*/  BSYNC.RECONVERGENT B1 ;  /* 0x0000000000017941 */ /* 0x000fea0003800200 */
.L_x_7217:
[C---:B------:R-:W-:Y:S02]  /*f9c0*/  VIADD R88, R161.reuse, 0xffffffc1 ;  /* 0xffffffc1a1587836 */ /* 0x040fe40000000000 */
[C---:B------:R-:W-:Y:S02]  /*f9d0*/  VIADD R3, R161.reuse, 0xffffffc0 ;  /* 0xffffffc0a1037836 */ /* 0x040fe40000000000 */
[C---:B------:R-:W-:Y:S01]  /*f9e0*/  VIADD R0, R161.reuse, 0xffffffc9 ;  /* 0xffffffc9a1007836 */ /* 0x040fe20000000000 */
[----:B------:R-:W-:Y:S01]  /*f9f0*/  ISETP.GE.AND P4, PT, R88, R156, PT ;  /* 0x0000009c5800720c */ /* 0x000fe20003f86270 */
[----:B-1----:R-:W-:Y:S01]  /*fa00*/  VIADD R2, R161, 0xffffffc8 ;  /* 0xffffffc8a1027836 */ /* 0x002fe20000000000 */
[----:B------:R-:W-:Y:S01]  /*fa10*/  ISETP.GE.AND P1, PT, R3, R154, PT ;  /* 0x0000009a0300720c */ /* 0x000fe20003f26270 */
[----:B------:R-:W-:Y:S01]  /*fa20*/  VIADD R92, R161, 0xffffffd1 ;  /* 0xffffffd1a15c7836 */ /* 0x000fe20000000000 */
[----:B------:R-:W-:Y:S01]  /*fa30*/  FSEL R5, R5, -INF , P4 ;  /* 0xff80000005057808 */ /* 0x000fe20002000000 */
[C---:B------:R-:W-:Y:S01]  /*fa40*/  VIADD R98, R161.reuse, 0xffffffe0 ;  /* 0xffffffe0a1627836 */ /* 0x040fe20000000000 */
[----:B------:R-:W-:Y:S01]  /*fa50*/  ISETP.GE.AND P4, PT, R0, R156, PT ;  /* 0x0000009c0000720c */ /* 0x000fe20003f86270 */
[C---:B------:R-:W-:Y:S01]  /*fa60*/  VIADD R107, R161.reuse, 0x10 ;  /* 0x00000010a16b7836 */ /* 0x040fe20000000000 */
[----:B------:R-:W-:Y:S01]  /*fa70*/  FSEL R89, R6, -INF , P1 ;  /* 0xff80000006597808 */ /* 0x000fe20000800000 */
[C---:B------:R-:W-:Y:S01]  /*fa80*/  VIADD R95, R161.reuse, 0xffffffd0 ;  /* 0xffffffd0a15f7836 */ /* 0x040fe20000000000 */
[----:B------:R-:W-:Y:S01]  /*fa90*/  ISETP.GE.AND P1, PT, R2, R154, PT ;  /* 0x0000009a0200720c */ /* 0x000fe20003f26270 */
[----:B------:R-:W-:Y:S01]  /*faa0*/  VIADD R97, R161, 0xffffffe1 ;  /* 0xffffffe1a1617836 */ /* 0x000fe20000000000 */
[----:B------:R-:W-:Y:S01]  /*fab0*/  FSEL R96, R9, -INF , P4 ;  /* 0xff80000009607808 */ /* 0x000fe20002000000 */
[C---:B------:R-:W-:Y:S01]  /*fac0*/  VIADD R9, R161.reuse, 0xffffffd9 ;  /* 0xffffffd9a1097836 */ /* 0x040fe20000000000 */
[----:B------:R-:W-:Y:S01]  /*fad0*/  ISETP.GE.AND P4, PT, R92, R156, PT ;  /* 0x0000009c5c00720c */ /* 0x000fe20003f86270 */
[C---:B------:R-:W-:Y:S01]  /*fae0*/  VIADD R100, R161.reuse, 0xfffffff0 ;  /* 0xfffffff0a1647836 */ /* 0x040fe20000000000 */
[----:B------:R-:W-:Y:S01]  /*faf0*/  FSEL R10, R10, -INF , P1 ;  /* 0xff8000000a0a7808 */ /* 0x000fe20000800000 */
[----:B------:R-:W-:Y:S01]  /*fb00*/  VIADD R99, R161, 0xfffffff1 ;  /* 0xfffffff1a1637836 */ /* 0x000fe20000000000 */
[----:B------:R-:W-:Y:S01]  /*fb10*/  ISETP.GE.AND P1, PT, R95, R154, PT ;  /* 0x0000009a5f00720c */ /* 0x000fe20003f26270 */
        /* <DEDUP_REMOVED lines=13> */
[----:B------:R-:W-:Y:S02]  /*fbf0*/  FSEL R102, R21, -INF , P4 ;  /* 0xff80000015667808 */ /* 0x000fe40002000000 */
[----:B------:R-:W-:Y:S02]  /*fc00*/  ISETP.GE.AND P4, PT, R17, R156, PT ;  /* 0x0000009c1100720c */ /* 0x000fe40003f86270 */
[----:B------:R-:W-:Y:S02]  /*fc10*/  ISETP.GE.AND P6, PT, R3, R155, PT ;  /* 0x0000009b0300720c */ /* 0x000fe40003fc6270 */
[----:B------:R-:W-:Y:S01]  /*fc20*/  FSEL R106, R24, -INF , P4 ;  /* 0xff800000186a7808 */ /* 0x000fe20002000000 */
[----:B------:R-:W-:Y:S01]  /*fc30*/  VIADD R24, R161, 0xfffffff9 ;  /* 0xfffffff9a1187836 */ /* 0x000fe20000000000 */
[----:B------:R-:W-:Y:S02]  /*fc40*/  ISETP.GE.AND P4, PT, R3, R149, PT ;  /* 0x000000950300720c */ /* 0x000fe40003f86270 */
[----:B------:R-:W-:Y:S01]  /*fc50*/  ISETP.GE.AND P0, PT, R88, R154, PT ;  /* 0x0000009a5800720c */ /* 0x000fe20003f06270 */
[----:B------:R-:W2:Y:S01]  /*fc60*/  LD.E R3, desc[UR4][R84.64+0xdc] ;  /* 0x0000dc0454037980 */ /* 0x000ea2000c101900 */
[----:B------:R-:W-:Y:S02]  /*fc70*/  FSEL R4, R4, -INF , P5 ;  /* 0xff80000004047808 */ /* 0x000fe40002800000 */
[----:B------:R-:W-:Y:S02]  /*fc80*/  FSEL R7, R7, -INF , P0 ;  /* 0xff80000007077808 */ /* 0x000fe40000000000 */
[----:B------:R-:W-:Y:S02]  /*fc90*/  ISETP.GE.AND P5, PT, R2, R156, PT ;  /* 0x0000009c0200720c */ /* 0x000fe40003fa6270 */
[----:B------:R-:W-:Y:S02]  /*fca0*/  ISETP.GE.AND P0, PT, R0, R154, PT ;  /* 0x0000009a0000720c */ /* 0x000fe40003f06270 */
[----:B------:R-:W-:Y:S02]  /*fcb0*/  FSEL R93, R8, -INF , P5 ;  /* 0xff800000085d7808 */ /* 0x000fe40002800000 */
[----:B------:R-:W-:Y:S02]  /*fcc0*/  FSEL R11, R11, -INF , P0 ;  /* 0xff8000000b0b7808 */ /* 0x000fe40000000000 */
[----:B------:R-:W-:Y:S02]  /*fcd0*/  ISETP.GE.AND P5, PT, R95, R156, PT ;  /* 0x0000009c5f00720c */ /* 0x000fe40003fa6270 */
[----:B------:R-:W-:Y:S02]  /*fce0*/  ISETP.GE.AND P0, PT, R92, R154, PT ;  /* 0x0000009a5c00720c */ /* 0x000fe40003f06270 */
        /* <DEDUP_REMOVED lines=12> */
[----:B------:R-:W-:Y:S02]  /*fdb0*/  FSEL R27, R27, -INF , P0 ;  /* 0xff8000001b1b7808 */ /* 0x000fe40000000000 */
[-C--:B------:R-:W-:Y:S02]  /*fdc0*/  ISETP.GE.AND P0, PT, R100, R156.reuse, PT ;  /* 0x0000009c6400720c */ /* 0x080fe40003f06270 */
[----:B------:R-:W-:Y:S02]  /*fdd0*/  ISETP.GE.AND P5, PT, R98, R156, PT ;  /* 0x0000009c6200720c */ /* 0x000fe40003fa6270 */
[----:B------:R-:W-:Y:S02]  /*fde0*/  FSEL R111, R28, -INF , P0 ;  /* 0xff8000001c6f7808 */ /* 0x000fe40000000000 */
[-C--:B------:R-:W-:Y:S02]  /*fdf0*/  ISETP.GE.AND P0, PT, R99, R154.reuse, PT ;  /* 0x0000009a6300720c */ /* 0x080fe40003f06270 */
[----:B------:R-:W-:Y:S02]  /*fe00*/  ISETP.GE.AND P1, PT, R98, R154, PT ;  /* 0x0000009a6200720c */ /* 0x000fe40003f26270 */
[----:B------:R-:W-:Y:S02]  /*fe10*/  FSEL R31, R31, -INF , P0 ;  /* 0xff8000001f1f7808 */ /* 0x000fe40000000000 */
[-C--:B------:R-:W-:Y:S02]  /*fe20*/  ISETP.GE.AND P0, PT, R24, R156.reuse, PT ;  /* 0x0000009c1800720c */ /* 0x080fe40003f06270 */
[----:B------:R-:W-:Y:S02]  /*fe30*/  FSEL R103, R20, -INF , P5 ;  /* 0xff80000014677808 */ /* 0x000fe40002800000 */
[----:B------:R-:W-:Y:S02]  /*fe40*/  FSEL R20, R22, -INF , P1 ;  /* 0xff80000016147808 */ /* 0x000fe40000800000 */
[----:B------:R-:W-:Y:S01]  /*fe50*/  FSEL R112, R33, -INF , P0 ;  /* 0xff80000021707808 */ /* 0x000fe20000000000 */
[----:B------:R-:W-:Y:S01]  /*fe60*/  VIADD R33, R161, 0x11 ;  /* 0x00000011a1217836 */ /* 0x000fe20000000000 */
[----:B------:R-:W-:Y:S02]  /*fe70*/  ISETP.GE.AND P5, PT, R16, R156, PT ;  /* 0x0000009c1000720c */ /* 0x000fe40003fa6270 */
[----:B------:R-:W-:Y:S02]  /*fe80*/  ISETP.GE.AND P1, PT, R17, R154, PT ;  /* 0x0000009a1100720c */ /* 0x000fe40003f26270 */
[-C--:B------:R-:W-:Y:S02]  /*fe90*/  ISETP.GE.AND P0, PT, R161, R156.reuse, PT ;  /* 0x0000009ca100720c */ /* 0x080fe40003f06270 */
[----:B------:R-:W-:Y:S01]  /*fea0*/  FSEL R105, R25, -INF , P5 ;  /* 0xff80000019697808 */ /* 0x000fe20002800000 */
[----:B------:R-:W-:Y:S01]  /*feb0*/  VIADD R25, R161, 0xfffffff8 ;  /* 0xfffffff8a1197836 */ /* 0x000fe20000000000 */
[----:B------:R-:W-:Y:S02]  /*fec0*/  FSEL R26, R26, -INF , P1 ;  /* 0xff8000001a1a7808 */ /* 0x000fe40000800000 */
[----:B------:R-:W-:Y:S02]  /*fed0*/  FSEL R6, R36, -INF , P0 ;  /* 0xff80000024067808 */ /* 0x000fe40000000000 */
[----:B------:R-:W-:Y:S02]  /*fee0*/  ISETP.GE.AND P1, PT, R99, R156, PT ;  /* 0x0000009c6300720c */ /* 0x000fe40003f26270 */
[-C--:B------:R-:W-:Y:S02]  /*fef0*/  ISETP.GE.AND P0, PT, R101, R154.reuse, PT ;  /* 0x0000009a6500720c */ /* 0x080fe40003f06270 */
[----:B------:R-:W-:Y:S02]  /*ff00*/  FSEL R110, R29, -INF , P1 ;  /* 0xff8000001d6e7808 */ /* 0x000fe40000800000 */
[----:B------:R-:W-:Y:S02]  /*ff10*/  FSEL R39, R39, -INF , P0 ;  /* 0xff80000027277808 */ /* 0x000fe40000000000 */
[----:B------:R-:W-:Y:S02]  /*ff20*/  ISETP.GE.AND P5, PT, R100, R154, PT ;  /* 0x0000009a6400720c */ /* 0x000fe40003fa6270 */
[-C--:B------:R-:W-:Y:S02]  /*ff30*/  ISETP.GE.AND P1, PT, R25, R156.reuse, PT ;  /* 0x0000009c1900720c */ /* 0x080fe40003f26270 */
[----:B------:R-:W-:Y:S02]  /*ff40*/  ISETP.GE.AND P0, PT, R109, R156, PT ;  /* 0x0000009c6d00720c */ /* 0x000fe40003f06270 */
[----:B------:R-:W-:Y:S02]  /*ff50*/  FSEL R30, R30, -INF , P5 ;  /* 0xff8000001e1e7808 */ /* 0x000fe40002800000 */
[----:B------:R-:W-:Y:S01]  /*ff60*/  FSEL R113, R32, -INF , P1 ;  /* 0xff80000020717808 */ /* 0x000fe20000800000 */
[----:B------:R-:W-:Y:S01]  /*ff70*/  VIADD R32, R161, 0x21 ;  /* 0x00000021a1207836 */ /* 0x000fe20000000000 */
[----:B------:R-:W-:Y:S01]  /*ff80*/  FSEL R124, R41, -INF , P0 ;  /* 0xff800000297c7808 */ /* 0x000fe20000000000 */
[----:B------:R-:W-:Y:S01]  /*ff90*/  VIADD R41, R161, 0x31 ;  /* 0x00000031a1297836 */ /* 0x000fe20000000000 */
[----:B------:R-:W-:Y:S02]  /*ffa0*/  ISETP.GE.AND P5, PT, R25, R154, PT ;  /* 0x0000009a1900720c */ /* 0x000fe40003fa6270 */
[----:B------:R-:W-:Y:S02]  /*ffb0*/  ISETP.GE.AND P0, PT, R107, R156, PT ;  /* 0x0000009c6b00720c */ /* 0x000fe40003f06270 */
[-C--:B------:R-:W-:Y:S02]  /*ffc0*/  ISETP.GE.AND P1, PT, R24, R154.reuse, PT ;  /* 0x0000009a1800720c */ /* 0x080fe40003f26270 */
[----:B------:R-:W-:Y:S02]  /*ffd0*/  FSEL R34, R34, -INF , P5 ;  /* 0xff80000022227808 */ /* 0x000fe40002800000 */
[----:B------:R-:W-:Y:S02]  /*ffe0*/  FSEL R35, R35, -INF , P1 ;  /* 0xff80000023237808 */ /* 0x000fe40000800000 */
[----:B------:R-:W-:Y:S01]  /*fff0*/  FSEL R121, R44, -INF , P0 ;  /* 0xff8000002c797808 */ /* 0x000fe20000000000 */
[----:B------:R-:W-:Y:S01]  /*10000*/  VIADD R44, R161, 0x19 ;  /* 0x00000019a12c7836 */ /* 0x000fe20000000000 */
[-C--:B------:R-:W-:Y:S02]  /*10010*/  ISETP.GE.AND P0, PT, R33, R154.reuse, PT ;  /* 0x0000009a2100720c */ /* 0x080fe40003f06270 */
[----:B------:R-:W-:Y:S02]  /*10020*/  ISETP.GE.AND P1, PT, R161, R154, PT ;  /* 0x0000009aa100720c */ /* 0x000fe40003f26270 */
[----:B------:R-:W-:Y:S02]  /*10030*/  ISETP.GE.AND P5, PT, R101, R156, PT ;  /* 0x0000009c6500720c */ /* 0x000fe40003fa6270 */
[----:B------:R-:W-:Y:S01]  /*10040*/  FSEL R8, R38, -INF , P1 ;  /* 0xff80000026087808 */ /* 0x000fe20000800000 */
[----:B------:R-:W-:Y:S01]  /*10050*/  VIADD R38, R161, 0x20 ;  /* 0x00000020a1267836 */ /* 0x000fe20000000000 */
[----:B------:R-:W-:Y:S02]  /*10060*/  FSEL R114, R37, -INF , P5 ;  /* 0xff80000025727808 */ /* 0x000fe40002800000 */
[----:B------:R-:W-:Y:S02]  /*10070*/  FSEL R47, R47, -INF , P0 ;  /* 0xff8000002f2f7808 */ /* 0x000fe40000000000 */
[----:B------:R-:W-:Y:S02]  /*10080*/  ISETP.GE.AND P5, PT, R104, R154, PT ;  /* 0x0000009a6800720c */ /* 0x000fe40003fa6270 */
[-C--:B------:R-:W-:Y:S02]  /*10090*/  ISETP.GE.AND P0, PT, R44, R156.reuse, PT ;  /* 0x0000009c2c00720c */ /* 0x080fe40003f06270 */
[-C--:B------:R-:W-:Y:S02]  /*100a0*/  ISETP.GE.AND P1, PT, R104, R156.reuse, PT ;  /* 0x0000009c6800720c */ /* 0x080fe40003f26270 */
[----:B------:R-:W-:Y:S02]  /*100b0*/  FSEL R42, R42, -INF , P5 ;  /* 0xff8000002a2a7808 */ /* 0x000fe40002800000 */
[----:B------:R-:W-:Y:S01]  /*100c0*/  FSEL R116, R49, -INF , P0 ;  /* 0xff80000031747808 */ /* 0x000fe20000000000 */
[----:B------:R-:W-:Y:S01]  /*100d0*/  VIADD R49, R161, 0x29 ;  /* 0x00000029a1317836 */ /* 0x000fe20000000000 */
[----:B------:R-:W-:Y:S02]  /*100e0*/  FSEL R115, R40, -INF , P1 ;  /* 0xff80000028737808 */ /* 0x000fe40000800000 */
[-C--:B------:R-:W-:Y:S02]  /*100f0*/  ISETP.GE.AND P5, PT, R33, R156.reuse, PT ;  /* 0x0000009c2100720c */ /* 0x080fe40003fa6270 */
[----:B------:R-:W-:Y:S02]  /*10100*/  ISETP.GE.AND P0, PT, R38, R156, PT ;  /* 0x0000009c2600720c */ /* 0x000fe40003f06270 */
[-C--:B------:R-:W-:Y:S02]  /*10110*/  ISETP.GE.AND P1, PT, R109, R154.reuse, PT ;  /* 0x0000009a6d00720c */ /* 0x080fe40003f26270 */
[----:B------:R-:W-:Y:S01]  /*10120*/  FSEL R119, R52, -INF , P0 ;  /* 0xff80000034777808 */ /* 0x000fe20000000000 */
[----:B------:R-:W-:Y:S01]  /*10130*/  VIADD R52, R161, 0x38 ;  /* 0x00000038a1347836 */ /* 0x000fe20000000000 */
[----:B------:R-:W-:Y:S02]  /*10140*/  FSEL R43, R43, -INF , P1 ;  /* 0xff8000002b2b7808 */ /* 0x000fe40000800000 */
[----:B------:R-:W-:Y:S01]  /*10150*/  FSEL R120, R45, -INF , P5 ;  /* 0xff8000002d787808 */ /* 0x000fe20002800000 */
[----:B------:R-:W-:Y:S01]  /*10160*/  VIADD R45, R161, 0x28 ;  /* 0x00000028a12d7836 */ /* 0x000fe20000000000 */
[-C--:B------:R-:W-:Y:S02]  /*10170*/  ISETP.GE.AND P0, PT, R32, R154.reuse, PT ;  /* 0x0000009a2000720c */ /* 0x080fe40003f06270 */
[-C--:B------:R-:W-:Y:S02]  /*10180*/  ISETP.GE.AND P1, PT, R107, R154.reuse, PT ;  /* 0x0000009a6b00720c */ /* 0x080fe40003f26270 */
[----:B------:R-:W-:Y:S02]  /*10190*/  ISETP.GE.AND P5, PT, R108, R154, PT ;  /* 0x0000009a6c00720c */ /* 0x000fe40003fa6270 */
[----:B------:R-:W-:Y:S02]  /*101a0*/  FSEL R40, R4, -INF , !P6 ;  /* 0xff80000004287808 */ /* 0x000fe40007000000 */
[----:B------:R-:W-:Y:S02]  /*101b0*/  FSEL R50, R50, -INF , P5 ;  /* 0xff80000032327808 */ /* 0x000fe40002800000 */
[-C--:B------:R-:W-:Y:S02]  /*101c0*/  ISETP.GE.AND P5, PT, R32, R156.reuse, PT ;  /* 0x0000009c2000720c */ /* 0x080fe40003fa6270 */
[-C--:B------:R-:W-:Y:S02]  /*101d0*/  ISETP.GE.AND P6, PT, R0, R155.reuse, PT ;  /* 0x0000009b0000720c */ /* 0x080fe40003fc6270 */
[----:B------:R-:W-:Y:S02]  /*101e0*/  FSEL R46, R46, -INF , P1 ;  /* 0xff8000002e2e7808 */ /* 0x000fe40000800000 */
[----:B------:R-:W-:Y:S02]  /*101f0*/  FSEL R36, R96, -INF , !P6 ;  /* 0xff80000060247808 */ /* 0x000fe40007000000 */
[----:B------:R-:W-:Y:S02]  /*10200*/  FSEL R55, R55, -INF , P0 ;  /* 0xff80000037377808 */ /* 0x000fe40000000000 */
[----:B------:R-:W-:Y:S02]  /*10210*/  ISETP.GE.AND P1, PT, R108, R156, PT ;  /* 0x0000009c6c00720c */ /* 0x000fe40003f26270 */
[-C--:B------:R-:W-:Y:S02]  /*10220*/  ISETP.GE.AND P6, PT, R90, R155.reuse, PT ;  /* 0x0000009b5a00720c */ /* 0x080fe40003fc6270 */
[----:B------:R-:W-:Y:S01]  /*10230*/  FSEL R117, R48, -INF , P1 ;  /* 0xff80000030757808 */ /* 0x000fe20000800000 */
[----:B------:R-:W-:Y:S01]  /*10240*/  VIADD R48, R161, 0x30 ;  /* 0x00000030a1307836 */ /* 0x000fe20000000000 */
[-C--:B------:R-:W-:Y:S02]  /*10250*/  ISETP.GE.AND P1, PT, R44, R154.reuse, PT ;  /* 0x0000009a2c00720c */ /* 0x080fe40003f26270 */
[----:B------:R-:W-:Y:S02]  /*10260*/  FSEL R23, R15, -INF , !P6 ;  /* 0xff8000000f177808 */ /* 0x000fe40007000000 */
[----:B------:R-:W-:Y:S02]  /*10270*/  FSEL R51, R51, -INF , P1 ;  /* 0xff80000033337808 */ /* 0x000fe40000800000 */
[----:B------:R-:W-:Y:S02]  /*10280*/  ISETP.GE.AND P1, PT, R38, R154, PT ;  /* 0x0000009a2600720c */ /* 0x000fe40003f26270 */
[-C--:B------:R-:W-:Y:S02]  /*10290*/  ISETP.GE.AND P6, PT, R97, R155.reuse, PT ;  /* 0x0000009b6100720c */ /* 0x080fe40003fc6270 */
[----:B------:R-:W-:Y:S02]  /*102a0*/  FSEL R54, R54, -INF , P1 ;  /* 0xff80000036367808 */ /* 0x000fe40000800000 */
[-C--:B------:R-:W-:Y:S02]  /*102b0*/  ISETP.GE.AND P0, PT, R45, R156.reuse, PT ;  /* 0x0000009c2d00720c */ /* 0x080fe40003f06270 */
[----:B------:R-:W-:Y:S02]  /*102c0*/  FSEL R118, R53, -INF , P5 ;  /* 0xff80000035767808 */ /* 0x000fe40002800000 */
[----:B------:R-:W-:Y:S02]  /*102d0*/  FSEL R123, R56, -INF , P0 ;  /* 0xff800000387b7808 */ /* 0x000fe40000000000 */
[C---:B------:R-:W-:Y:S02]  /*102e0*/  ISETP.GE.AND P5, PT, R49.reuse, R156, PT ;  /* 0x0000009c3100720c */ /* 0x040fe40003fa6270 */
[----:B------:R-:W-:Y:S02]  /*102f0*/  ISETP.GE.AND P0, PT, R49, R154, PT ;  /* 0x0000009a3100720c */ /* 0x000fe40003f06270 */
[----:B------:R-:W-:Y:S02]  /*10300*/  FSEL R122, R57, -INF , P5 ;  /* 0xff800000397a7808 */ /* 0x000fe40002800000 */
[----:B------:R-:W-:Y:S02]  /*10310*/  FSEL R59, R59, -INF , P0 ;  /* 0xff8000003b3b7808 */ /* 0x000fe40000000000 */
[----:B------:R-:W-:Y:S02]  /*10320*/  ISETP.GE.AND P0, PT, R41, R156, PT ;  /* 0x0000009c2900720c */ /* 0x000fe40003f06270 */
[----:B------:R-:W-:Y:S02]  /*10330*/  FSEL R57, R89, -INF , !P4 ;  /* 0xff80000059397808 */ /* 0x000fe40006000000 */
[-C--:B------:R-:W-:Y:S02]  /*10340*/  ISETP.GE.AND P4, PT, R16, R155.reuse, PT ;  /* 0x0000009b1000720c */ /* 0x080fe40003f86270 */
[----:B------:R-:W-:Y:S02]  /*10350*/  FSEL R127, R61, -INF , P0 ;  /* 0xff8000003d7f7808 */ /* 0x000fe40000000000 */
[----:B------:R-:W-:Y:S02]  /*10360*/  ISETP.GE.AND P0, PT, R41, R154, PT ;  /* 0x0000009a2900720c */ /* 0x000fe40003f06270 */
[----:B------:R-:W-:Y:S02]  /*10370*/  ISETP.GE.AND P5, PT, R48, R156, PT ;  /* 0x0000009c3000720c */ /* 0x000fe40003fa6270 */
[----:B------:R-:W-:Y:S02]  /*10380*/  FSEL R53, R63, -INF , P0 ;  /* 0xff8000003f357808 */ /* 0x000fe40000000000 */
[----:B------:R-:W-:Y:S01]  /*10390*/  FSEL R139, R60, -INF , P5 ;  /* 0xff8000003c8b7808 */ /* 0x000fe20002800000 */
[----:B------:R-:W-:Y:S01]  /*103a0*/  VIADD R60, R161, 0x39 ;  /* 0x00000039a13c7836 */ /* 0x000fe20000000000 */
        /* <DEDUP_REMOVED lines=8> */
[----:B------:R-:W-:Y:S02]  /*10430*/  FSEL R37, R5, -INF , !P5 ;  /* 0xff80000005257808 */ /* 0x000fe40006800000 */
[-C--:B------:R-:W-:Y:S02]  /*10440*/  ISETP.GE.AND P5, PT, R95, R155.reuse, PT ;  /* 0x0000009b5f00720c */ /* 0x080fe40003fa6270 */
[----:B------:R-:W-:Y:S02]  /*10450*/  ISETP.GE.AND P0, PT, R60, R154, PT ;  /* 0x0000009a3c00720c */ /* 0x000fe40003f06270 */
[----:B------:R-:W-:Y:S02]  /*10460*/  FSEL R29, R12, -INF , !P5 ;  /* 0xff8000000c1d7808 */ /* 0x000fe40006800000 */
[----:B------:R-:W-:Y:S02]  /*10470*/  FSEL R12, R105, -INF , !P4 ;  /* 0xff800000690c7808 */ /* 0x000fe40006000000 */
[----:B------:R-:W-:Y:S02]  /*10480*/  FSEL R67, R67, -INF , P0 ;  /* 0xff80000043437808 */ /* 0x000fe40000000000 */
[-C--:B------:R-:W-:Y:S02]  /*10490*/  ISETP.GE.AND P0, PT, R2, R155.reuse, PT ;  /* 0x0000009b0200720c */ /* 0x080fe40003f06270 */
[----:B------:R-:W-:Y:S02]  /*104a0*/  FSEL R58, R58, -INF , P1 ;  /* 0xff8000003a3a7808 */ /* 0x000fe40000800000 */
        /* <DEDUP_REMOVED lines=16> */
[-C--:B------:R-:W-:Y:S02]  /*105b0*/  ISETP.GE.AND P5, PT, R2, R149.reuse, PT ;  /* 0x000000950200720c */ /* 0x080fe40003fa6270 */
[----:B------:R-:W-:Y:S02]  /*105c0*/  FSEL R13, R106, -INF , !P6 ;  /* 0xff8000006a0d7808 */ /* 0x000fe40007000000 */
[----:B------:R-:W-:Y:S02]  /*105d0*/  ISETP.GE.AND P6, PT, R92, R149, PT ;  /* 0x000000955c00720c */ /* 0x000fe40003fc6270 */
[----:B------:R-:W-:Y:S02]  /*105e0*/  FMNMX3.FTZ R0, R0, R23, R22, !PT ;  /* 0x0000001700007276 */ /* 0x000fe40007810016 */
[C---:B------:R-:W-:Y:S01]  /*105f0*/  ISETP.GE.AND P1, PT, R161.reuse, R149, PT ;  /* 0x00000095a100720c */ /* 0x040fe20003f26270 */
[----:B------:R-:W-:Y:S01]  /*10600*/  VIADD R161, R161, 0xffffff80 ;  /* 0xffffff80a1a17836 */ /* 0x000fe20000000000 */
[----:B------:R-:W-:Y:S02]  /*10610*/  FMNMX3.FTZ R2, R0, R15, R14, !PT ;  /* 0x0000000f00027276 */ /* 0x000fe4000781000e */
        /* <DEDUP_REMOVED lines=8> */
[----:B------:R-:W-:Y:S02]  /*106a0*/  FMNMX3.FTZ R0, R0, R64, R61, !PT ;  /* 0x0000004000007276 */ /* 0x000fe4000781003d */
[----:B------:R-:W-:Y:S02]  /*106b0*/  FSEL R10, R110, -INF , !P5 ;  /* 0xff8000006e0a7808 */ /* 0x000fe40006800000 */
[----:B------:R-:W-:Y:S02]  /*106c0*/  ISETP.GE.AND P4, PT, R100, R155, PT ;  /* 0x0000009b6400720c */ /* 0x000fe40003f86270 */
[----:B------:R-:W-:Y:S02]  /*106d0*/  FSEL R94, R94, -INF , !P6 ;  /* 0xff8000005e5e7808 */ /* 0x000fe40007000000 */
[----:B------:R-:W-:Y:S02]  /*106e0*/  ISETP.GE.AND P6, PT, R98, R149, PT ;  /* 0x000000956200720c */ /* 0x000fe40003fc6270 */
[----:B------:R-:W-:Y:S02]  /*106f0*/  FSEL R11, R111, -INF , !P4 ;  /* 0xff8000006f0b7808 */ /* 0x000fe40006000000 */
[----:B------:R-:W-:Y:S02]  /*10700*/  FSEL R65, R20, -INF , !P6 ;  /* 0xff80000014417808 */ /* 0x000fe40007000000 */
[----:B------:R-:W-:Y:S02]  /*10710*/  FMNMX3.FTZ R2, R2, R11, R10, !PT ;  /* 0x0000000b02027276 */ /* 0x000fe4000781000a */
[----:B------:R-:W-:Y:S02]  /*10720*/  FSEL R91, R91, -INF , !P1 ;  /* 0xff8000005b5b7808 */ /* 0x000fe40004800000 */
        /* <DEDUP_REMOVED lines=8> */
[----:B------:R-:W-:Y:S02]  /*107b0*/  ISETP.GE.AND P0, PT, R33, R155, PT ;  /* 0x0000009b2100720c */ /* 0x000fe40003f06270 */
[-C--:B------:R-:W-:Y:S02]  /*107c0*/  ISETP.GE.AND P5, PT, R97, R149.reuse, PT ;  /* 0x000000956100720c */ /* 0x080fe40003fa6270 */
[----:B------:R-:W-:Y:S02]  /*107d0*/  FSEL R90, R19, -INF , !P4 ;  /* 0xff800000135a7808 */ /* 0x000fe40006000000 */
[----:B------:R-:W-:Y:S02]  /*107e0*/  FSEL R19, R21, -INF , !P5 ;  /* 0xff80000015137808 */ /* 0x000fe40006800000 */
        /* <DEDUP_REMOVED lines=8> */
[----:B------:R-:W-:Y:S02]  /*10870*/  FSEL R121, R121, -INF , !P6 ;  /* 0xff80000079797808 */ /* 0x000fe40007000000 */
[----:B------:R-:W-:Y:S02]  /*10880*/  ISETP.GE.AND P6, PT, R24, R149, PT ;  /* 0x000000951800720c */ /* 0x000fe40003fc6270 */
[----:B------:R-:W-:Y:S02]  /*10890*/  FSEL R27, R27, -INF , !P4 ;  /* 0xff8000001b1b7808 */ /* 0x000fe40006000000 */
[----:B------:R-:W-:Y:S02]  /*108a0*/  FSEL R35, R35, -INF , !P6 ;  /* 0xff80000023237808 */ /* 0x000fe40007000000 */
[----:B------:R-:W-:Y:S02]  /*108b0*/  ISETP.GE.AND P6, PT, R32, R155, PT ;  /* 0x0000009b2000720c */ /* 0x000fe40003fc6270 */
        /* <DEDUP_REMOVED lines=45> */
[-C--:B------:R-:W-:Y:S02]  /*10b90*/  ISETP.GE.AND P5, PT, R41, R149.reuse, PT ;  /* 0x000000952900720c */ /* 0x080fe40003fa6270 */
[----:B------:R-:W-:Y:S02]  /*10ba0*/  LOP3.LUT R41, R130, 0x120, R131, 0xf8, !PT ;  /* 0x0000012082297812 */ /* 0x000fe400078ef883 */
[----:B------:R-:W-:Y:S02]  /*10bb0*/  FSEL R89, R59, -INF , !P1 ;  /* 0xff8000003b597808 */ /* 0x000fe40004800000 */
[----:B------:R-:W-:Y:S02]  /*10bc0*/  LEA R41, R41, UR6, 0x1 ;  /* 0x0000000629297c11 */ /* 0x000fe4000f8e08ff */
        /* <DEDUP_REMOVED lines=95> */
[----:B------:R-:W-:Y:S03]  /*111c0*/  FADD.FTZ R4, -R4, R87 ;  /* 0x0000005704047221 */ /* 0x000fe60000010100 */
[----:B------:R-:W2:Y:S01]  /*111d0*/  MUFU.EX2 R104, R104 ;  /* 0x0000006800687308 */ /* 0x000ea20000000800 */
[-CC-:B------:R-:W-:Y:S01]  /*111e0*/  FFMA.FTZ R105, R93, R3.reuse, -R45.reuse ;  /* 0x000000035d697223 */ /* 0x180fe2000001082d */
[-CC-:B------:R-:W-:Y:S01]  /*111f0*/  FFMA.FTZ R93, R22, R3.reuse, -R45.reuse ;  /* 0x00000003165d7223 */ /* 0x180fe2000001082d */
[----:B------:R-:W-:Y:S01]  /*11200*/  FMUL.FTZ R4, R3, R4 ;  /* 0x0000000403047220 */ /* 0x000fe20000410000 */
[-CC-:B------:R-:W-:Y:S01]  /*11210*/  FFMA.FTZ R110, R40, R3.reuse, -R45.reuse ;  /* 0x00000003286e7223 */ /* 0x180fe2000001082d */
[----:B------:R-:W-:Y:S02]  /*11220*/  VIADD R40, R41, 0x3020 ;  /* 0x0000302029287836 */ /* 0x000fe40000000000 */
[-CC-:B------:R-:W-:Y:S01]  /*11230*/  FFMA.FTZ R48, R5, R3.reuse, -R45.reuse ;  /* 0x0000000305307223 */ /* 0x180fe2000001082d */
[----:B------:R-:W-:Y:S02]  /*11240*/  FSEL R5, R2, RZ, P1 ;  /* 0x000000ff02057208 */ /* 0x000fe40000800000 */
[----:B------:R-:W3:Y:S01]  /*11250*/  MUFU.EX2 R22, R4 ;  /* 0x0000000400167308 */ /* 0x000ee20000000800 */
[-CC-:B------:R-:W-:Y:S01]  /*11260*/  FFMA.FTZ R87, R112, R3.reuse, -R45.reuse ;  /* 0x0000000370577223 */ /* 0x180fe2000001082d */
[----:B------:R-:W-:Y:S01]  /*11270*/  ISETP.GT.AND P0, PT, R159, R136, PT ;  /* 0x000000889f00720c */ /* 0x000fe20003f04270 */
[-CC-:B------:R-:W-:Y:S01]  /*11280*/  FFMA.FTZ R109, R109, R3.reuse, -R45.reuse ;  /* 0x000000036d6d7223 */ /* 0x180fe2000001082d */
[----:B------:R-:W-:Y:S01]  /*11290*/  FADD.FTZ R5, -R5, R86 ;  /* 0x0000005605057221 */ /* 0x000fe20000010100 */
[-CC-:B------:R-:W-:Y:S01]  /*112a0*/  FFMA.FTZ R86, R113, R3.reuse, -R45.reuse ;  /* 0x0000000371567223 */ /* 0x180fe2000001082d */
[-CC-:B------:R-:W-:Y:S01]  /*112b0*/  FFMA.FTZ R99, R99, R3.reuse, -R45.reuse ;  /* 0x0000000363637223 */ /* 0x180fe2000001082d */
[--C-:B------:R-:W-:Y:S03]  /*112c0*/  FFMA.FTZ R88, R88, R3, -R45.reuse ;  /* 0x0000000358587223 */ /* 0x100fe6000001082d */
[----:B------:R-:W4:Y:S01]  /*112d0*/  MUFU.EX2 R110, R110 ;  /* 0x0000006e006e7308 */ /* 0x000f220000000800 */
[----:B------:R-:W-:Y:S01]  /*112e0*/  FMUL.FTZ R5, R3, R5 ;  /* 0x0000000503057220 */ /* 0x000fe20000410000 */
[----:B--2---:R-:W-:Y:S01]  /*112f0*/  F2FP.F16.F32.PACK_AB R25, R104, R106 ;  /* 0x0000006a6819723e */ /* 0x004fe200000000ff */
[--C-:B------:R-:W-:Y:S07]  /*11300*/  FFMA.FTZ R63, R63, R3, -R45.reuse ;  /* 0x000000033f3f7223 */ /* 0x100fee000001082d */
[----:B------:R-:W2:Y:S01]  /*11310*/  MUFU.EX2 R105, R105 ;  /* 0x0000006900697308 */ /* 0x000ea20000000800 */
[C---:B---3--:R-:W-:Y:S01]  /*11320*/  FMUL.FTZ R6, R22.reuse, R82 ;  /* 0x0000005216067220 */ /* 0x048fe20000410000 */
[C---:B------:R-:W-:Y:S01]  /*11330*/  FMUL.FTZ R7, R22.reuse, R83 ;  /* 0x0000005316077220 */ /* 0x040fe20000410000 */
[C---:B------:R-:W-:Y:S01]  /*11340*/  FMUL.FTZ R10, R22.reuse, R78 ;  /* 0x0000004e160a7220 */ /* 0x040fe20000410000 */
[C---:B------:R-:W-:Y:S01]  /*11350*/  FMUL.FTZ R11, R22.reuse, R79 ;  /* 0x0000004f160b7220 */ /* 0x040fe20000410000 */
[C---:B------:R-:W-:Y:S01]  /*11360*/  FMUL.FTZ R18, R22.reuse, R70 ;  /* 0x0000004616127220 */ /* 0x040fe20000410000 */
[C---:B------:R-:W-:Y:S01]  /*11370*/  FMUL.FTZ R19, R22.reuse, R71 ;  /* 0x0000004716137220 */ /* 0x040fe20000410000 */
[----:B------:R-:W-:Y:S03]  /*11380*/  FFMA.FTZ R106, R22, R157, R106 ;  /* 0x0000009d166a7223 */ /* 0x000fe6000001006a */
[----:B------:R-:W3:Y:S01]  /*11390*/  MUFU.EX2 R101, R101 ;  /* 0x0000006500657308 */ /* 0x000ee20000000800 */
[----:B------:R-:W-:Y:S01]  /*113a0*/  VIADD R4, R41, 0x3000 ;  /* 0x0000300029047836 */ /* 0x000fe20000000000 */
[----:B----4-:R-:W-:Y:S01]  /*113b0*/  F2FP.F16.F32.PACK_AB R24, R107, R110 ;  /* 0x0000006e6b18723e */ /* 0x010fe200000000ff */
[-CC-:B------:R-:W-:Y:S01]  /*113c0*/  FFMA.FTZ R82, R115, R3.reuse, -R42.reuse ;  /* 0x0000000373527223 */ /* 0x180fe2000001082a */
[-C--:B------:R-:W-:Y:S01]  /*113d0*/  FFMA.FTZ R83, R114, R3.reuse, -R42 ;  /* 0x0000000372537223 */ /* 0x080fe2000001082a */
[----:B------:R-:W-:Y:S02]  /*113e0*/  @P2 VIADD R40, R4, 0xffffffe0 ;  /* 0xffffffe004282836 */ /* 0x000fe40000000000 */
[-CC-:B------:R-:W-:Y:S01]  /*113f0*/  FFMA.FTZ R70, R124, R3.reuse, -R45.reuse ;  /* 0x000000037c467223 */ /* 0x180fe2000001082d */
[--C-:B------:R-:W-:Y:S02]  /*11400*/  FFMA.FTZ R71, R121, R3, -R45.reuse ;  /* 0x0000000379477223 */ /* 0x100fe4000001082d */
[----:B------:R-:W4:Y:S01]  /*11410*/  MUFU.EX2 R23, R5 ;  /* 0x0000000500177308 */ /* 0x000f220000000800 */
[----:B--2---:R-:W-:Y:S01]  /*11420*/  F2FP.F16.F32.PACK_AB R26, R103, R105 ;  /* 0x00000069671a723e */ /* 0x004fe200000000ff */
[----:B------:R-:W2:Y:S01]  /*11430*/  LDSM.16.MT88.4 R28, [R40] ;  /* 0x00000000281c783b */ /* 0x000ea20000004200 */
[----:B------:R-:W-:Y:S07]  /*11440*/  FADD.FTZ R106, R104, R106 ;  /* 0x0000006a686a7221 */ /* 0x000fee0000010000 */
[----:B------:R-:W-:Y:S01]  /*11450*/  MUFU.EX2 R102, R102 ;  /* 0x0000006600667308 */ /* 0x000fe20000000800 */
[C---:B---3--:R-:W-:Y:S01]  /*11460*/  F2FP.F16.F32.PACK_AB R27, R100.reuse, R101 ;  /* 0x00000065641b723e */ /* 0x048fe200000000ff */
[----:B------:R-:W3:Y:S01]  /*11470*/  LDSM.16.MT88.4 R36, [R40+0x400] ;  /* 0x000400002824783b */ /* 0x000ee20000004200 */
[----:B------:R-:W-:Y:S04]  /*11480*/  FADD.FTZ R106, R101, R106 ;  /* 0x0000006a656a7221 */ /* 0x000fe80000010000 */
[----:B------:R-:W-:Y:S03]  /*11490*/  FADD.FTZ R100, R100, R106 ;  /* 0x0000006a64647221 */ /* 0x000fe60000010000 */
[----:B------:R-:W5:Y:S01]  /*114a0*/  MUFU.EX2 R98, R98 ;  /* 0x0000006200627308 */ /* 0x000f620000000800 */
[C---:B----4-:R-:W-:Y:S01]  /*114b0*/  FMUL.FTZ R4, R23.reuse, R80 ;  /* 0x0000005017047220 */ /* 0x050fe20000410000 */
[C---:B------:R-:W-:Y:S01]  /*114c0*/  FMUL.FTZ R5, R23.reuse, R81 ;  /* 0x0000005117057220 */ /* 0x040fe20000410000 */
[C---:B------:R-:W-:Y:S01]  /*114d0*/  FMUL.FTZ R8, R23.reuse, R76 ;  /* 0x0000004c17087220 */ /* 0x040fe20000410000 */
[C---:B------:R-:W-:Y:S01]  /*114e0*/  FMUL.FTZ R9, R23.reuse, R77 ;  /* 0x0000004d17097220 */ /* 0x040fe20000410000 */
[C---:B------:R-:W-:Y:S01]  /*114f0*/  FMUL.FTZ R17, R23.reuse, R69 ;  /* 0x0000004517117220 */ /* 0x040fe20000410000 */
[----:B------:R-:W-:Y:S01]  /*11500*/  LDSM.16.MT88.4 R76, [R41+0x4c00] ;  /* 0x004c0000294c783b */ /* 0x000fe20000004200 */
[C---:B------:R-:W-:Y:S03]  /*11510*/  FFMA.FTZ R110, R23.reuse, R158, R110 ;  /* 0x0000009e176e7223 */ /* 0x040fe6000001006e */
[----:B------:R-:W-:Y:S01]  /*11520*/  MUFU.EX2 R97, R97 ;  /* 0x0000006100617308 */ /* 0x000fe20000000800 */
[C---:B-1----:R-:W-:Y:S05]  /*11530*/  HMMA.16816.F32 R4, R24.reuse, R12, R4 ;  /* 0x0000000c1804723c */ /* 0x042fea0000001804 */
[C---:B------:R-:W-:Y:S01]  /*11540*/  FMUL.FTZ R12, R23.reuse, R72 ;  /* 0x00000048170c7220 */ /* 0x040fe20000410000 */
[C---:B------:R-:W-:Y:S03]  /*11550*/  FMUL.FTZ R13, R23.reuse, R73 ;  /* 0x00000049170d7220 */ /* 0x040fe60000410000 */
[----:B------:R-:W1:Y:S01]  /*11560*/  MUFU.EX2 R94, R94 ;  /* 0x0000005e005e7308 */ /* 0x000e620000000800 */
[C---:B------:R-:W-:Y:S03]  /*11570*/  HMMA.16816.F32 R8, R24.reuse, R14, R8 ;  /* 0x0000000e1808723c */ /* 0x040fe60000001808 */
[C---:B------:R-:W-:Y:S01]  /*11580*/  FMUL.FTZ R14, R22.reuse, R74 ;  /* 0x0000004a160e7220 */ /* 0x040fe20000410000 */
[----:B------:R-:W-:Y:S01]  /*11590*/  FMUL.FTZ R15, R22, R75 ;  /* 0x0000004b160f7220 */ /* 0x000fe20000410000 */
[-CC-:B------:R-:W-:Y:S01]  /*115a0*/  FFMA.FTZ R72, R16, R3.reuse, -R45.reuse ;  /* 0x0000000310487223 */ /* 0x180fe2000001082d */
[----:B------:R-:W-:Y:S03]  /*115b0*/  FMUL.FTZ R16, R23, R68 ;  /* 0x0000004417107220 */ /* 0x000fe60000410000 */
[----:B------:R-:W-:Y:S01]  /*115c0*/  MUFU.EX2 R95, R95 ;  /* 0x0000005f005f7308 */ /* 0x000fe20000000800 */
[-CC-:B------:R-:W-:Y:S01]  /*115d0*/  FFMA.FTZ R69, R123, R3.reuse, -R42.reuse ;  /* 0x000000037b457223 */ /* 0x180fe2000001082a */
[-CC-:B------:R-:W-:Y:S01]  /*115e0*/  FFMA.FTZ R68, R122, R3.reuse, -R42.reuse ;  /* 0x000000037a447223 */ /* 0x180fe2000001082a */
[-CC-:B------:R-:W-:Y:S01]  /*115f0*/  FFMA.FTZ R75, R119, R3.reuse, -R42.reuse ;  /* 0x00000003774b7223 */ /* 0x180fe2000001082a */
[C---:B--2---:R-:W-:Y:S03]  /*11600*/  HMMA.16816.F32 R12, R24.reuse, R28, R12 ;  /* 0x0000001c180c723c */ /* 0x044fe6000000180c */
[-C--:B------:R-:W-:Y:S03]  /*11610*/  FFMA.FTZ R74, R118, R3.reuse, -R42 ;  /* 0x00000003764a7223 */ /* 0x080fe6000001082a */
[----:B------:R-:W2:Y:S01]  /*11620*/  MUFU.EX2 R93, R93 ;  /* 0x0000005d005d7308 */ /* 0x000ea20000000800 */
[-CC-:B------:R-:W-:Y:S01]  /*11630*/  FFMA.FTZ R73, R120, R3.reuse, -R45.reuse ;  /* 0x0000000378497223 */ /* 0x180fe2000001082d */
[-CC-:B------:R-:W-:Y:S01]  /*11640*/  FFMA.FTZ R81, R117, R3.reuse, -R45.reuse ;  /* 0x0000000375517223 */ /* 0x180fe2000001082d */
[----:B------:R-:W-:Y:S01]  /*11650*/  FFMA.FTZ R80, R116, R3, -R45 ;  /* 0x0000000374507223 */ /* 0x000fe2000001082d */
[----:B------:R-:W-:Y:S01]  /*11660*/  HMMA.16816.F32 R16, R24, R30, R16 ;  /* 0x0000001e1810723c */ /* 0x000fe20000001810 */
[----:B------:R-:W4:Y:S02]  /*11670*/  LDSM.16.MT88.4 R28, [R41+0x3800] ;  /* 0x00380000291c783b */ /* 0x000f240000004200 */
[----:B-----5:R-:W-:Y:S03]  /*11680*/  F2FP.F16.F32.PACK_AB R24, R98, R102 ;  /* 0x000000666218723e */ /* 0x020fe600000000ff */
[----:B------:R-:W5:Y:S01]  /*11690*/  MUFU.EX2 R91, R91 ;  /* 0x0000005b005b7308 */ /* 0x000f620000000800 */
[C---:B-1----:R-:W-:Y:S01]  /*116a0*/  F2FP.F16.F32.PACK_AB R25, R94.reuse, R97 ;  /* 0x000000615e19723e */ /* 0x042fe200000000ff */
[----:B------:R-:W-:Y:S01]  /*116b0*/  FADD.FTZ R110, R107, R110 ;  /* 0x0000006e6b6e7221 */ /* 0x000fe20000010000 */
[----:B------:R-:W-:Y:S03]  /*116c0*/  FADD.FTZ R100, R97, R100 ;  /* 0x0000006461647221 */ /* 0x000fe60000010000 */
[----:B------:R-:W-:Y:S01]  /*116d0*/  FADD.FTZ R105, R105, R110 ;  /* 0x0000006e69697221 */ /* 0x000fe20000010000 */
[----:B------:R-:W-:Y:S03]  /*116e0*/  FADD.FTZ R94, R94, R100 ;  /* 0x000000645e5e7221 */ /* 0x000fe60000010000 */
[----:B------:R-:W1:Y:S01]  /*116f0*/  MUFU.EX2 R90, R90 ;  /* 0x0000005a005a7308 */ /* 0x000e620000000800 */
[----:B--2---:R-:W-:Y:S01]  /*11700*/  F2FP.F16.F32.PACK_AB R26, R93, R95 ;  /* 0x0000005f5d1a723e */ /* 0x004fe200000000ff */
[----:B------:R-:W-:Y:S04]  /*11710*/  FADD.FTZ R105, R103, R105 ;  /* 0x0000006967697221 */ /* 0x000fe80000010000 */
[----:B------:R-:W-:Y:S04]  /*11720*/  FADD.FTZ R102, R102, R105 ;  /* 0x0000006966667221 */ /* 0x000fe80000010000 */
[----:B------:R-:W-:Y:S01]  /*11730*/  MUFU.EX2 R92, R92 ;  /* 0x0000005c005c7308 */ /* 0x000fe20000000800 */
[----:B-----5:R-:W-:Y:S01]  /*11740*/  FADD.FTZ R94, R91, R94 ;  /* 0x0000005e5b5e7221 */ /* 0x020fe20000010000 */
[----:B------:R-:W-:Y:S04]  /*11750*/  FADD.FTZ R102, R98, R102 ;  /* 0x0000006662667221 */ /* 0x000fe80000010000 */
[----:B------:R-:W-:Y:S04]  /*11760*/  FADD.FTZ R95, R95, R102 ;  /* 0x000000665f5f7221 */ /* 0x000fe80000010000 */
[----:B------:R-:W-:Y:S01]  /*11770*/  MUFU.EX2 R66, R66 ;  /* 0x0000004200427308 */ /* 0x000fe20000000800 */
[C---:B-1----:R-:W-:Y:S01]  /*11780*/  F2FP.F16.F32.PACK_AB R27, R90.reuse, R91 ;  /* 0x0000005b5a1b723e */ /* 0x042fe200000000ff */
[----:B------:R-:W-:Y:S01]  /*11790*/  FADD.FTZ R95, R93, R95 ;  /* 0x0000005f5d5f7221 */ /* 0x000fe20000010000 */
[----:B------:R-:W-:Y:S07]  /*117a0*/  FADD.FTZ R90, R90, R94 ;  /* 0x0000005e5a5a7221 */ /* 0x000fee0000010000 */
[----:B------:R-:W1:Y:S01]  /*117b0*/  MUFU.EX2 R67, R67 ;  /* 0x0000004300437308 */ /* 0x000e620000000800 */
[C---:B------:R-:W-:Y:S09]  /*117c0*/  HMMA.16816.F32 R4, R24.reuse, R32, R4 ;  /* 0x000000201804723c */ /* 0x040ff20000001804 */
[----:B------:R-:W2:Y:S01]  /*117d0*/  MUFU.EX2 R65, R65 ;  /* 0x0000004100417308 */ /* 0x000ea20000000800 */
[C---:B------:R-:W-:Y:S01]  /*117e0*/  HMMA.16816.F32 R8, R24.reuse, R34, R8 ;  /* 0x000000221808723c */ /* 0x040fe20000001808 */
[----:B------:R-:W5:Y:S08]  /*117f0*/  LDSM.16.MT88.4 R32, [R40+0x800] ;  /* 0x000800002820783b */ /* 0x000f700000004200 */
[----:B------:R-:W4:Y:S01]  /*11800*/  MUFU.EX2 R62, R62 ;  /* 0x0000003e003e7308 */ /* 0x000f220000000800 */
[C---:B---3--:R-:W-:Y:S03]  /*11810*/  HMMA.16816.F32 R12, R24.reuse, R36, R12 ;  /* 0x00000024180c723c */ /* 0x048fe6000000180c */
[----:B-1----:R-:W-:Y:S06]  /*11820*/  FADD.FTZ R90, R67, R90 ;  /* 0x0000005a435a7221 */ /* 0x002fec0000010000 */
[----:B------:R-:W1:Y:S01]  /*11830*/  MUFU.EX2 R61, R61 ;  /* 0x0000003d003d7308 */ /* 0x000e620000000800 */
[----:B------:R-:W-:Y:S01]  /*11840*/  HMMA.16816.F32 R16, R24, R38, R16 ;  /* 0x000000261810723c */ /* 0x000fe20000001810 */
[----:B------:R-:W3:Y:S02]  /*11850*/  LDSM.16.MT88.4 R36, [R41+0x3c00] ;  /* 0x003c00002924783b */ /* 0x000ee40000004200 */
[----:B------:R-:W-:Y:S01]  /*11860*/  F2FP.F16.F32.PACK_AB R24, R66, R92 ;  /* 0x0000005c4218723e */ /* 0x000fe200000000ff */
[----:B------:R-:W-:Y:S01]  /*11870*/  FADD.FTZ R92, R92, R95 ;  /* 0x0000005f5c5c7221 */ /* 0x000fe20000010000 */
[C---:B--2---:R-:W-:Y:S01]  /*11880*/  F2FP.F16.F32.PACK_AB R25, R65.reuse, R67 ;  /* 0x000000434119723e */ /* 0x044fe200000000ff */
[----:B------:R-:W-:Y:S03]  /*11890*/  FADD.FTZ R65, R65, R90 ;  /* 0x0000005a41417221 */ /* 0x000fe60000010000 */
[----:B------:R-:W2:Y:S01]  /*118a0*/  MUFU.EX2 R60, R60 ;  /* 0x0000003c003c7308 */ /* 0x000ea20000000800 */
[----:B------:R-:W-:Y:S04]  /*118b0*/  FADD.FTZ R92, R66, R92 ;  /* 0x0000005c425c7221 */ /* 0x000fe80000010000 */
[----:B----4-:R-:W-:Y:S05]  /*118c0*/  FADD.FTZ R92, R62, R92 ;  /* 0x0000005c3e5c7221 */ /* 0x010fea0000010000 */
        /* <DEDUP_REMOVED lines=11> */
[----:B------:R-:W-:Y:S01]  /*11980*/  MUFU.EX2 R49, R49 ;  /* 0x0000003100317308 */ /* 0x000fe20000000800 */
[C---:B------:R-:W-:Y:S01]  /*11990*/  HMMA.16816.F32 R8, R24.reuse, R30, R8 ;  /* 0x0000001e1808723c */ /* 0x040fe20000001808 */
[----:B------:R-:W1:Y:S08]  /*119a0*/  LDSM.16.MT88.4 R28, [R40+0xc00] ;  /* 0x000c0000281c783b */ /* 0x000e700000004200 */
[----:B------:R-:W4:Y:S01]  /*119b0*/  MUFU.EX2 R48, R48 ;  /* 0x0000003000307308 */ /* 0x000f220000000800 */
[C---:B-----5:R-:W-:Y:S03]  /*119c0*/  HMMA.16816.F32 R12, R24.reuse, R32, R12 ;  /* 0x00000020180c723c */ /* 0x060fe6000000180c */
[----:B--2---:R-:W-:Y:S06]  /*119d0*/  FADD.FTZ R59, R56, R59 ;  /* 0x0000003b383b7221 */ /* 0x004fec0000010000 */
[----:B------:R-:W2:Y:S01]  /*119e0*/  MUFU.EX2 R50, R50 ;  /* 0x0000003200327308 */ /* 0x000ea20000000800 */
[----:B------:R-:W-:Y:S01]  /*119f0*/  HMMA.16816.F32 R16, R24, R34, R16 ;  /* 0x000000221810723c */ /* 0x000fe20000001810 */
[----:B------:R-:W5:Y:S02]  /*11a00*/  LDSM.16.MT88.4 R32, [R41+0x4000] ;  /* 0x004000002920783b */ /* 0x000f640000004200 */
[C---:B------:R-:W-:Y:S01]  /*11a10*/  F2FP.F16.F32.PACK_AB R24, R53.reuse, R57 ;  /* 0x000000393518723e */ /* 0x040fe200000000ff */
[----:B------:R-:W-:Y:S01]  /*11a20*/  FADD.FTZ R53, R53, R61 ;  /* 0x0000003d35357221 */ /* 0x000fe20000010000 */
[C---:B------:R-:W-:Y:S01]  /*11a30*/  F2FP.F16.F32.PACK_AB R25, R52.reuse, R56 ;  /* 0x000000383419723e */ /* 0x040fe200000000ff */
[----:B------:R-:W-:Y:S03]  /*11a40*/  FADD.FTZ R52, R52, R59 ;  /* 0x0000003b34347221 */ /* 0x000fe60000010000 */
[----:B------:R-:W3:Y:S01]  /*11a50*/  MUFU.EX2 R54, R54 ;  /* 0x0000003600367308 */ /* 0x000ee20000000800 */
[C---:B----4-:R-:W-:Y:S01]  /*11a60*/  F2FP.F16.F32.PACK_AB R26, R48.reuse, R49 ;  /* 0x00000031301a723e */ /* 0x050fe200000000ff */
[----:B------:R-:W-:Y:S04]  /*11a70*/  FADD.FTZ R53, R49, R53 ;  /* 0x0000003531357221 */ /* 0x000fe80000010000 */
[----:B------:R-:W-:Y:S04]  /*11a80*/  FADD.FTZ R48, R48, R53 ;  /* 0x0000003530307221 */ /* 0x000fe80000010000 */
[----:B------:R-:W4:Y:S01]  /*11a90*/  MUFU.EX2 R47, R47 ;  /* 0x0000002f002f7308 */ /* 0x000f220000000800 */
[----:B--2---:R-:W-:Y:S09]  /*11aa0*/  FADD.FTZ R52, R50, R52 ;  /* 0x0000003432347221 */ /* 0x004ff20000010000 */
[----:B------:R-:W-:Y:S01]  /*11ab0*/  MUFU.EX2 R46, R46 ;  /* 0x0000002e002e7308 */ /* 0x000fe20000000800 */
[C---:B---3--:R-:W-:Y:S01]  /*11ac0*/  F2FP.F16.F32.PACK_AB R27, R54.reuse, R50 ;  /* 0x00000032361b723e */ /* 0x048fe200000000ff */
[----:B------:R-:W-:Y:S08]  /*11ad0*/  FADD.FTZ R54, R54, R52 ;  /* 0x0000003436367221 */ /* 0x000ff00000010000 */
[----:B------:R-:W2:Y:S01]  /*11ae0*/  MUFU.EX2 R58, R58 ;  /* 0x0000003a003a7308 */ /* 0x000ea20000000800 */
[C---:B------:R-:W-:Y:S03]  /*11af0*/  HMMA.16816.F32 R4, R24.reuse, R36, R4 ;  /* 0x000000241804723c */ /* 0x040fe60000001804 */
[----:B----4-:R-:W-:Y:S06]  /*11b00*/  FADD.FTZ R48, R47, R48 ;  /* 0x000000302f307221 */ /* 0x010fec0000010000 */
[----:B------:R-:W3:Y:S01]  /*11b10*/  MUFU.EX2 R64, R64 ;  /* 0x0000004000407308 */ /* 0x000ee20000000800 */
[C---:B------:R-:W-:Y:S01]  /*11b20*/  HMMA.16816.F32 R8, R24.reuse, R38, R8 ;  /* 0x000000261808723c */ /* 0x040fe20000001808 */
[----:B------:R-:W4:Y:S08]  /*11b30*/  LDSM.16.MT88.4 R36, [R40+0x1000] ;  /* 0x001000002824783b */ /* 0x000f300000004200 */
[----:B------:R-:W5:Y:S01]  /*11b40*/  MUFU.EX2 R72, R72 ;  /* 0x0000004800487308 */ /* 0x000f620000000800 */
[C---:B-1----:R-:W-:Y:S03]  /*11b50*/  HMMA.16816.F32 R12, R24.reuse, R28, R12 ;  /* 0x0000001c180c723c */ /* 0x042fe6000000180c */
[----:B--2---:R-:W-:Y:S06]  /*11b60*/  FADD.FTZ R54, R58, R54 ;  /* 0x000000363a367221 */ /* 0x004fec0000010000 */
[----:B------:R-:W1:Y:S01]  /*11b70*/  MUFU.EX2 R70, R70 ;  /* 0x0000004600467308 */ /* 0x000e620000000800 */
[----:B------:R-:W-:Y:S01]  /*11b80*/  HMMA.16816.F32 R16, R24, R30, R16 ;  /* 0x0000001e1810723c */ /* 0x000fe20000001810 */
[----:B------:R-:W2:Y:S02]  /*11b90*/  LDSM.16.MT88.4 R28, [R41+0x4400] ;  /* 0x00440000291c783b */ /* 0x000ea40000004200 */
[C---:B------:R-:W-:Y:S01]  /*11ba0*/  F2FP.F16.F32.PACK_AB R24, R46.reuse, R47 ;  /* 0x0000002f2e18723e */ /* 0x040fe200000000ff */
[----:B------:R-:W-:Y:S01]  /*11bb0*/  FADD.FTZ R46, R46, R48 ;  /* 0x000000302e2e7221 */ /* 0x000fe20000010000 */
[C---:B---3--:R-:W-:Y:S01]  /*11bc0*/  F2FP.F16.F32.PACK_AB R25, R64.reuse, R58 ;  /* 0x0000003a4019723e */ /* 0x048fe200000000ff */
[----:B------:R-:W-:Y:S03]  /*11bd0*/  FADD.FTZ R54, R64, R54 ;  /* 0x0000003640367221 */ /* 0x000fe60000010000 */
[----:B------:R-:W-:Y:S01]  /*11be0*/  MUFU.EX2 R69, R69 ;  /* 0x0000004500457308 */ /* 0x000fe20000000800 */
[----:B-----5:R-:W-:Y:S09]  /*11bf0*/  FADD.FTZ R46, R72, R46 ;  /* 0x0000002e482e7221 */ /* 0x020ff20000010000 */
[----:B------:R-:W3:Y:S01]  /*11c00*/  MUFU.EX2 R68, R68 ;  /* 0x0000004400447308 */ /* 0x000ee20000000800 */
[C---:B-1----:R-:W-:Y:S01]  /*11c10*/  F2FP.F16.F32.PACK_AB R26, R70.reuse, R72 ;  /* 0x00000048461a723e */ /* 0x042fe200000000ff */
[----:B------:R-:W-:Y:S08]  /*11c20*/  FADD.FTZ R70, R70, R46 ;  /* 0x0000002e46467221 */ /* 0x000ff00000010000 */
[----:B------:R-:W1:Y:S10]  /*11c30*/  MUFU.EX2 R71, R71 ;  /* 0x0000004700477308 */ /* 0x000e740000000800 */
[----:B------:R-:W5:Y:S01]  /*11c40*/  MUFU.EX2 R73, R73 ;  /* 0x0000004900497308 */ /* 0x000f620000000800 */
[C---:B---3--:R-:W-:Y:S01]  /*11c50*/  F2FP.F16.F32.PACK_AB R27, R68.reuse, R69 ;  /* 0x00000045441b723e */ /* 0x048fe200000000ff */
[----:B------:R-:W-:Y:S04]  /*11c60*/  FADD.FTZ R69, R69, R54 ;  /* 0x0000003645457221 */ /* 0x000fe80000010000 */
[----:B------:R-:W-:Y:S04]  /*11c70*/  FADD.FTZ R69, R68, R69 ;  /* 0x0000004544457221 */ /* 0x000fe80000010000 */
[----:B------:R-:W3:Y:S01]  /*11c80*/  MUFU.EX2 R75, R75 ;  /* 0x0000004b004b7308 */ /* 0x000ee20000000800 */
[C---:B------:R-:W-:Y:S03]  /*11c90*/  HMMA.16816.F32 R4, R24.reuse, R32, R4 ;  /* 0x000000201804723c */ /* 0x040fe60000001804 */
[----:B-1----:R-:W-:Y:S06]  /*11ca0*/  FADD.FTZ R70, R71, R70 ;  /* 0x0000004647467221 */ /* 0x002fec0000010000 */
[----:B------:R-:W1:Y:S01]  /*11cb0*/  MUFU.EX2 R74, R74 ;  /* 0x0000004a004a7308 */ /* 0x000e620000000800 */
[C---:B------:R-:W-:Y:S01]  /*11cc0*/  HMMA.16816.F32 R8, R24.reuse, R34, R8 ;  /* 0x000000221808723c */ /* 0x040fe20000001808 */
[----:B------:R-:W2:Y:S02]  /*11cd0*/  LDSM.16.MT88.4 R32, [R40+0x1400] ;  /* 0x001400002820783b */ /* 0x000ea40000004200 */
[----:B-----5:R-:W-:Y:S06]  /*11ce0*/  FADD.FTZ R70, R73, R70 ;  /* 0x0000004649467221 */ /* 0x020fec0000010000 */
[----:B------:R-:W-:Y:S01]  /*11cf0*/  MUFU.EX2 R81, R81 ;  /* 0x0000005100517308 */ /* 0x000fe20000000800 */
[C---:B----4-:R-:W-:Y:S03]  /*11d00*/  HMMA.16816.F32 R12, R24.reuse, R36, R12 ;  /* 0x00000024180c723c */ /* 0x050fe6000000180c */
[----:B---3--:R-:W-:Y:S06]  /*11d10*/  FADD.FTZ R69, R75, R69 ;  /* 0x000000454b457221 */ /* 0x008fec0000010000 */
[----:B------:R-:W3:Y:S01]  /*11d20*/  MUFU.EX2 R80, R80 ;  /* 0x0000005000507308 */ /* 0x000ee20000000800 */
[----:B------:R-:W-:Y:S01]  /*11d30*/  HMMA.16816.F32 R16, R24, R38, R16 ;  /* 0x000000261810723c */ /* 0x000fe20000001810 */
[----:B------:R-:W4:Y:S02]  /*11d40*/  LDSM.16.MT88.4 R36, [R41+0x4800] ;  /* 0x004800002924783b */ /* 0x000f240000004200 */
[----:B------:R-:W-:Y:S02]  /*11d50*/  F2FP.F16.F32.PACK_AB R24, R73, R71 ;  /* 0x000000474918723e */ /* 0x000fe400000000ff */
[C---:B-1----:R-:W-:Y:S01]  /*11d60*/  F2FP.F16.F32.PACK_AB R25, R74.reuse, R75 ;  /* 0x0000004b4a19723e */ /* 0x042fe200000000ff */
[----:B------:R-:W-:Y:S03]  /*11d70*/  FADD.FTZ R74, R74, R69 ;  /* 0x000000454a4a7221 */ /* 0x000fe60000010000 */
[----:B------:R-:W-:Y:S10]  /*11d80*/  MUFU.EX2 R82, R82 ;  /* 0x0000005200527308 */ /* 0x000ff40000000800 */
[----:B------:R-:W1:Y:S01]  /*11d90*/  MUFU.EX2 R83, R83 ;  /* 0x0000005300537308 */ /* 0x000e620000000800 */
[----:B---3--:R-:W-:Y:S01]  /*11da0*/  F2FP.F16.F32.PACK_AB R26, R80, R81 ;  /* 0x00000051501a723e */ /* 0x008fe200000000ff */
[----:B------:R-:W-:Y:S08]  /*11db0*/  FADD.FTZ R81, R81, R70 ;  /* 0x0000004651517221 */ /* 0x000ff00000010000 */
        /* <DEDUP_REMOVED lines=9> */
[C---:B------:R-:W-:Y:S03]  /*11e50*/  HMMA.16816.F32 R12, R24.reuse, R32, R12 ;  /* 0x00000020180c723c */ /* 0x040fe6000000180c */
[-CC-:B------:R-:W-:Y:S01]  /*11e60*/  FFMA.FTZ R33, R21, R3.reuse, -R42.reuse ;  /* 0x0000000315217223 */ /* 0x180fe2000001082a */
[-C--:B------:R-:W-:Y:S01]  /*11e70*/  FFMA.FTZ R42, R20, R3.reuse, -R42 ;  /* 0x00000003142a7223 */ /* 0x080fe2000001082a */
[-CC-:B------:R-:W-:Y:S01]  /*11e80*/  FFMA.FTZ R32, R44, R3.reuse, -R45.reuse ;  /* 0x000000032c207223 */ /* 0x180fe2000001082d */
[----:B------:R-:W5:Y:S03]  /*11e90*/  LDSM.16.MT88.4 R20, [R40+0x1c00] ;  /* 0x001c00002814783b */ /* 0x000f660000004200 */
[----:B------:R-:W4:Y:S01]  /*11ea0*/  MUFU.EX2 R99, R99 ;  /* 0x0000006300637308 */ /* 0x000f220000000800 */
[----:B------:R-:W-:Y:S03]  /*11eb0*/  HMMA.16816.F32 R16, R24, R34, R16 ;  /* 0x000000221810723c */ /* 0x000fe60000001810 */
[----:B---3--:R-:W-:Y:S01]  /*11ec0*/  F2FP.F16.F32.PACK_AB R24, R87, R86 ;  /* 0x000000565718723e */ /* 0x008fe200000000ff */
[----:B------:R-:W-:Y:S01]  /*11ed0*/  FFMA.FTZ R45, R43, R3, -R45 ;  /* 0x000000032b2d7223 */ /* 0x000fe2000001082d */
[----:B-1----:R-:W-:Y:S01]  /*11ee0*/  F2FP.F16.F32.PACK_AB R25, R108, R111 ;  /* 0x0000006f6c19723e */ /* 0x002fe200000000ff */
[----:B------:R-:W-:Y:S03]  /*11ef0*/  FADD.FTZ R3, R80, R81 ;  /* 0x0000005150037221 */ /* 0x000fe60000010000 */
[----:B------:R-:W-:Y:S01]  /*11f00*/  MUFU.EX2 R96, R96 ;  /* 0x0000006000607308 */ /* 0x000fe20000000800 */
[----:B------:R-:W-:Y:S01]  /*11f10*/  FADD.FTZ R3, R86, R3 ;  /* 0x0000000356037221 */ /* 0x000fe20000010000 */
[----:B------:R-:W-:Y:S03]  /*11f20*/  IMAD.MOV.U32 R86, RZ, RZ, R2 ;  /* 0x000000ffff567224 */ /* 0x000fe600078e0002 */
[----:B------:R-:W-:Y:S05]  /*11f30*/  FADD.FTZ R87, R87, R3 ;  /* 0x0000000357577221 */ /* 0x000fea0000010000 */
[----:B------:R-:W1:Y:S01]  /*11f40*/  MUFU.EX2 R89, R89 ;  /* 0x0000005900597308 */ /* 0x000e620000000800 */
[----:B----4-:R-:W-:Y:S01]  /*11f50*/  F2FP.F16.F32.PACK_AB R26, R99, R109 ;  /* 0x0000006d631a723e */ /* 0x010fe200000000ff */
[----:B------:R-:W-:Y:S04]  /*11f60*/  FADD.FTZ R87, R109, R87 ;  /* 0x000000576d577221 */ /* 0x000fe80000010000 */
[----:B------:R-:W-:Y:S04]  /*11f70*/  FADD.FTZ R99, R99, R87 ;  /* 0x0000005763637221 */ /* 0x000fe80000010000 */
[----:B------:R-:W3:Y:S01]  /*11f80*/  MUFU.EX2 R88, R88 ;  /* 0x0000005800587308 */ /* 0x000ee20000000800 */
[----:B------:R-:W-:Y:S09]  /*11f90*/  IMAD.MOV.U32 R87, RZ, RZ, R0 ;  /* 0x000000ffff577224 */ /* 0x000ff200078e0000 */
[----:B------:R-:W4:Y:S01]  /*11fa0*/  MUFU.EX2 R63, R63 ;  /* 0x0000003f003f7308 */ /* 0x000f220000000800 */
[----:B-1----:R-:W-:Y:S07]  /*11fb0*/  F2FP.F16.F32.PACK_AB R27, R89, R96 ;  /* 0x00000060591b723e */ /* 0x002fee00000000ff */
[C---:B------:R-:W-:Y:S02]  /*11fc0*/  HMMA.16816.F32 R4, R24.reuse, R36, R4 ;  /* 0x000000241804723c */ /* 0x040fe40000001804 */
[----:B------:R-:W-:Y:S01]  /*11fd0*/  MUFU.EX2 R55, R55 ;  /* 0x0000003700377308 */ /* 0x000fe20000000800 */
[----:B---3--:R-:W-:Y:S05]  /*11fe0*/  FADD.FTZ R99, R88, R99 ;  /* 0x0000006358637221 */ /* 0x008fea0000010000 */
[C---:B------:R-:W-:Y:S04]  /*11ff0*/  HMMA.16816.F32 R8, R24.reuse, R38, R8 ;  /* 0x000000261808723c */ /* 0x040fe80000001808 */
[----:B------:R-:W1:Y:S01]  /*12000*/  MUFU.EX2 R51, R51 ;  /* 0x0000003300337308 */ /* 0x000e620000000800 */
[C---:B----4-:R-:W-:Y:S01]  /*12010*/  F2FP.F16.F32.PACK_AB R68, R63.reuse, R88 ;  /* 0x000000583f44723e */ /* 0x050fe200000000ff */
[----:B------:R-:W-:Y:S02]  /*12020*/  FADD.FTZ R63, R63, R99 ;  /* 0x000000633f3f7221 */ /* 0x000fe40000010000 */
[C---:B--2---:R-:W-:Y:S06]  /*12030*/  HMMA.16816.F32 R12, R24.reuse, R28, R12 ;  /* 0x0000001c180c723c */ /* 0x044fec000000180c */
[----:B------:R-:W2:Y:S02]  /*12040*/  MUFU.EX2 R32, R32 ;  /* 0x0000002000207308 */ /* 0x000ea40000000800 */
[----:B------:R-:W-:Y:S08]  /*12050*/  HMMA.16816.F32 R16, R24, R30, R16 ;  /* 0x0000001e1810723c */ /* 0x000ff00000001810 */
[----:B------:R-:W3:Y:S01]  /*12060*/  MUFU.EX2 R45, R45 ;  /* 0x0000002d002d7308 */ /* 0x000ee20000000800 */
[----:B-1----:R-:W-:Y:S01]  /*12070*/  F2FP.F16.F32.PACK_AB R69, R51, R55 ;  /* 0x000000373345723e */ /* 0x002fe200000000ff */
[----:B------:R-:W-:Y:S04]  /*12080*/  FADD.FTZ R24, R82, R74 ;  /* 0x0000004a52187221 */ /* 0x000fe80000010000 */
[----:B------:R-:W-:Y:S04]  /*12090*/  FADD.FTZ R24, R83, R24 ;  /* 0x0000001853187221 */ /* 0x000fe80000010000 */
[----:B------:R-:W-:Y:S01]  /*120a0*/  MUFU.EX2 R33, R33 ;  /* 0x0000002100217308 */ /* 0x000fe20000000800 */
[----:B--2---:R-:W-:Y:S01]  /*120b0*/  FADD.FTZ R63, R32, R63 ;  /* 0x0000003f203f7221 */ /* 0x004fe20000010000 */
[----:B------:R-:W-:Y:S04]  /*120c0*/  FADD.FTZ R24, R111, R24 ;  /* 0x000000186f187221 */ /* 0x000fe80000010000 */
[----:B------:R-:W-:Y:S04]  /*120d0*/  FADD.FTZ R108, R108, R24 ;  /* 0x000000186c6c7221 */ /* 0x000fe80000010000 */
[----:B------:R-:W1:Y:S01]  /*120e0*/  MUFU.EX2 R42, R42 ;  /* 0x0000002a002a7308 */ /* 0x000e620000000800 */
[C---:B---3--:R-:W-:Y:S01]  /*120f0*/  F2FP.F16.F32.PACK_AB R70, R45.reuse, R32 ;  /* 0x000000202d46723e */ /* 0x048fe200000000ff */
[----:B------:R-:W-:Y:S01]  /*12100*/  FADD.FTZ R158, R45, R63 ;  /* 0x0000003f2d9e7221 */ /* 0x000fe20000010000 */
[----:B------:R-:W-:Y:S04]  /*12110*/  FADD.FTZ R108, R96, R108 ;  /* 0x0000006c606c7221 */ /* 0x000fe80000010000 */
[----:B------:R-:W-:Y:S04]  /*12120*/  FADD.FTZ R89, R89, R108 ;  /* 0x0000006c59597221 */ /* 0x000fe80000010000 */
[----:B------:R-:W-:Y:S04]  /*12130*/  FADD.FTZ R89, R55, R89 ;  /* 0x0000005937597221 */ /* 0x000fe80000010000 */
[----:B------:R-:W-:Y:S01]  /*12140*/  FADD.FTZ R51, R51, R89 ;  /* 0x0000005933337221 */ /* 0x000fe20000010000 */
[C---:B-1----:R-:W-:Y:S03]  /*12150*/  F2FP.F16.F32.PACK_AB R71, R42.reuse, R33 ;  /* 0x000000212a47723e */ /* 0x042fe600000000ff */
[----:B------:R-:W-:Y:S04]  /*12160*/  FADD.FTZ R51, R33, R51 ;  /* 0x0000003321337221 */ /* 0x000fe80000010000 */
[----:B------:R-:W-:Y:S01]  /*12170*/  FADD.FTZ R157, R42, R51 ;  /* 0x000000332a9d7221 */ /* 0x000fe20000010000 */
[C---:B------:R-:W-:Y:S08]  /*12180*/  HMMA.16816.F32 R80, R68.reuse, R76, R4 ;  /* 0x0000004c4450723c */ /* 0x040ff00000001804 */
[C---:B------:R-:W-:Y:S08]  /*12190*/  HMMA.16816.F32 R76, R68.reuse, R78, R8 ;  /* 0x0000004e444c723c */ /* 0x040ff00000001808 */
[C---:B-----5:R-:W-:Y:S08]  /*121a0*/  HMMA.16816.F32 R72, R68.reuse, R20, R12 ;  /* 0x000000144448723c */ /* 0x060ff0000000180c */
[----:B------:R-:W-:Y:S01]  /*121b0*/  HMMA.16816.F32 R68, R68, R22, R16 ;  /* 0x000000164444723c */ /* 0x000fe20000001810 */
[----:B------:R-:W-:Y:S08]  /*121c0*/  @!UPT UIADD3 URZ, UPT, UPT, URZ, URZ, URZ ;  /* 0x000000fffffff290 */ /* 0x000ff0000fffe0ff */
[----:B------:R-:W-:Y:S11]  /*121d0*/  @P0 BRA `(.L_x_7221) ;  /* 0xffffffc400100947 */ /* 0x000ff6000383ffff */
.L_x_7214:
        /* <DEDUP_REMOVED lines=11> */
.L_x_7231:
[----:B------:R-:W2:Y:S01]  /*12290*/  S2R R4, SR_CgaCtaId ;  /* 0x0000000000047919 */ /* 0x000ea20000008800 */
[----:B---34-:R-:W-:Y:S01]  /*122a0*/  FADD.FTZ R157, R157, R3 ;  /* 0x000000039d9d7221 */ /* 0x018fe20000010000 */
[----:B------:R-:W-:Y:S01]  /*122b0*/  MOV R3, 0x400 ;  /* 0x0000040000037802 */ /* 0x000fe20000000f00 */
[----:B------:R-:W3:Y:S01]  /*122c0*/  MUFU.RCP R7, R8 ;  /* 0x0000000800077308 */ /* 0x000ee20000001000 */
[----:B------:R-:W4:Y:S01]  /*122d0*/  S2R R5, SR_TID.X ;  /* 0x0000000000057919 */ /* 0x000f220000002100 */
[----:B------:R-:W-:Y:S02]  /*122e0*/  FSETP.NE.FTZ.AND P3, PT, R8, RZ, PT ;  /* 0x000000ff0800720b */ /* 0x000fe40003f75000 */
[----:B------:R-:W-:-:S04]  /*122f0*/  FSETP.NE.FTZ.AND P2, PT, R157, RZ, PT ;  /* 0x000000ff9d00720b */ /* 0x000fc80003f55000 */
        /* <DEDUP_REMOVED lines=13> */
[C---:B----4-:R-:W-:Y:S01]  /*123d0*/  IMAD.SHL.U32 R4, R5.reuse, 0x2, RZ ;  /* 0x0000000205047824 */ /* 0x050fe200078e00ff */
[C---:B------:R-:W-:Y:S01]  /*123e0*/  SHF.L.U32 R12, R5.reuse, 0x2, RZ ;  /* 0x00000002050c7819 */ /* 0x040fe200000006ff */
[----:B------:R-:W-:-:S02]  /*123f0*/  IMAD.SHL.U32 R10, R5, 0x8, RZ ;  /* 0x00000008050a7824 */ /* 0x000fc400078e00ff */
[----:B------:R-:W-:Y:S01]  /*12400*/  FMUL.FTZ R79, R9, R79 ;  /* 0x0000004f094f7220 */ /* 0x000fe20000410000 */
[----:B------:R-:W-:Y:S01]  /*12410*/  FMUL.FTZ R68, R7, R68 ;  /* 0x0000004407447220 */ /* 0x000fe20000410000 */
[----:B------:R-:W-:Y:S01]  /*12420*/  LOP3.LUT R4, R129, 0x6, R4, 0xf8, !PT ;  /* 0x0000000681047812 */ /* 0x000fe200078ef804 */
[C---:B------:R-:W-:Y:S01]  /*12430*/  FMUL.FTZ R74, R9.reuse, R74 ;  /* 0x0000004a094a7220 */ /* 0x040fe20000410000 */
        /* <DEDUP_REMOVED lines=10> */
[----:B------:R-:W-:Y:S01]  /*124e0*/  F2FP.F16.F32.PACK_AB R80, R81, R80 ;  /* 0x000000505150723e */ /* 0x000fe200000000ff */
[----:B------:R-:W-:Y:S01]  /*124f0*/  IMAD R4, R4, 0x2, R3 ;  /* 0x0000000204047824 */ /* 0x000fe200078e0203 */
[----:B------:R-:W-:Y:S02]  /*12500*/  F2FP.F16.F32.PACK_AB R82, R83, R82 ;  /* 0x000000525352723e */ /* 0x000fe400000000ff */
[----:B------:R-:W-:Y:S01]  /*12510*/  F2FP.F16.F32.PACK_AB R76, R77, R76 ;  /* 0x0000004c4d4c723e */ /* 0x000fe200000000ff */
[C---:B------:R-:W-:Y:S01]  /*12520*/  IMAD.IADD R14, R4.reuse, 0x1, -R12 ;  /* 0x00000001040e7824 */ /* 0x040fe200078e0a0c */
[----:B------:R-:W-:Y:S01]  /*12530*/  IADD3 R13, PT, PT, R4, -R13, RZ ;  /* 0x8000000d040d7210 */ /* 0x000fe20007ffe0ff */
[----:B------:R-:W-:Y:S01]  /*12540*/  STS [R4], R80 ;  /* 0x0000005004007388 */ /* 0x000fe20000000800 */
[----:B------:R-:W-:-:S02]  /*12550*/  F2FP.F16.F32.PACK_AB R78, R79, R78 ;  /* 0x0000004e4f4e723e */ /* 0x000fc400000000ff */
[----:B------:R-:W-:Y:S01]  /*12560*/  F2FP.F16.F32.PACK_AB R72, R73, R72 ;  /* 0x000000484948723e */ /* 0x000fe200000000ff */
[----:B------:R1:W-:Y:S01]  /*12570*/  STS [R4+0x200], R82 ;  /* 0x0002005204007388 */ /* 0x0003e20000000800 */
[----:B------:R-:W-:Y:S02]  /*12580*/  F2FP.F16.F32.PACK_AB R74, R75, R74 ;  /* 0x0000004a4b4a723e */ /* 0x000fe400000000ff */
        /* <DEDUP_REMOVED lines=9> */
[----:B-1----:R-:W3:Y:S04]  /*12620*/  LD.E.U8 R4, desc[UR4][R84.64+0x1c8] ;  /* 0x0001c80454047980 */ /* 0x002ee8000c101100 */
[----:B------:R-:W4:Y:S01]  /*12630*/  LD.E.64 R20, desc[UR4][R84.64+0x88] ;  /* 0x0000880454147980 */ /* 0x000f22000c101b00 */
[----:B------:R-:W1:Y:S01]  /*12640*/  @P3 MUFU.LG2 R8, R8 ;  /* 0x0000000800083308 */ /* 0x000e620000000c00 */
[----:B---3--:R-:W-:-:S13]  /*12650*/  ISETP.NE.AND P1, PT, R4, RZ, PT ;  /* 0x000000ff0400720c */ /* 0x008fda0003f25270 */
[----:B--2---:R-:W2:Y:S04]  /*12660*/  @!P1 LD.E R12, desc[UR4][R84.64+0x60] ;  /* 0x00006004540c9980 */ /* 0x004ea8000c101900 */
[----:B------:R-:W3:Y:S01]  /*12670*/  @!P1 LD.E R9, desc[UR4][R84.64+0xb4] ;  /* 0x0000b40454099980 */ /* 0x000ee2000c101900 */
[----:B------:R-:W4:Y:S01]  /*12680*/  @P2 MUFU.LG2 R157, R157 ;  /* 0x0000009d009d2308 */ /* 0x000f220000000c00 */
[----:B------:R-:W-:Y:S02]  /*12690*/  ISETP.NE.AND P0, PT, R148, -0x1, PT ;  /* 0xffffffff9400780c */ /* 0x000fe40003f05270 */
[--C-:B------:R-:W-:Y:S01]  /*126a0*/  LOP3.LUT R11, R11, 0x18, R10.reuse, 0x78, !PT ;  /* 0x000000180b0b7812 */ /* 0x100fe200078e780a */
[----:B-1----:R-:W-:Y:S01]  /*126b0*/  @P3 FMUL.FTZ R8, R8, 0.69314718246459960938 ;  /* 0x3f31721808083820 */ /* 0x002fe20000410000 */
[----:B------:R-:W-:Y:S02]  /*126c0*/  BSSY.RECONVERGENT B0, `(.L_x_7223) ;  /* 0x0000012000007945 */ /* 0x000fe40003800200 */
[----:B------:R-:W-:Y:S01]  /*126d0*/  LOP3.LUT R11, R11, 0x1f20, R10, 0xf8, !PT ;  /* 0x00001f200b0b7812 */ /* 0x000fe200078ef80a */
[----:B------:R-:W-:Y:S01]  /*126e0*/  IMAD.MOV.U32 R4, RZ, RZ, 0x7f800000 ;  /* 0x7f800000ff047424 */ /* 0x000fe200078e00ff */
[----:B------:R-:W-:Y:S01]  /*126f0*/  MOV R7, 0x7f800000 ;  /* 0x7f80000000077802 */ /* 0x000fe20000000f00 */
[----:B-----5:R-:W-:Y:S01]  /*12700*/  @P3 FFMA.FTZ R4, R6, R2, R8 ;  /* 0x0000000206043223 */ /* 0x020fe20000010008 */
[----:B------:R-:W-:Y:S01]  /*12710*/  LEA R3, R11, R3, 0x1 ;  /* 0x000000030b037211 */ /* 0x000fe200078e08ff */
[----:B----4-:R-:W-:-:S02]  /*12720*/  @P2 FMUL.FTZ R157, R157, 0.69314718246459960938 ;  /* 0x3f3172189d9d2820 */ /* 0x010fc40000410000 */
[----:B------:R-:W-:-:S04]  /*12730*/  @P0 IMAD.WIDE.U32 R22, R20, R148, RZ ;  /* 0x0000009414160225 */ /* 0x000fc800078e00ff */
[----:B------:R-:W-:Y:S01]  /*12740*/  @P2 FFMA.FTZ R7, R6, R0, R157 ;  /* 0x0000000006072223 */ /* 0x000fe2000001009d */
[----:B------:R-:W-:Y:S02]  /*12750*/  @P0 IMAD R0, R21, R148, RZ ;  /* 0x0000009415000224 */ /* 0x000fe400078e02ff */
        /* <DEDUP_REMOVED lines=8> */
.L_x_7224:
[----:B------:R-:W-:Y:S05]  /*127e0*/  BSYNC.RECONVERGENT B0 ;  /* 0x0000000000007941 */ /* 0x000fea0003800200 */
.L_x_7223:
        /* <DEDUP_REMOVED lines=26> */
.L_x_7226:
[----:B------:R-:W-:Y:S05]  /*12990*/  BSYNC.RECONVERGENT B0 ;  /* 0x0000000000007941 */ /* 0x000fea0003800200 */
.L_x_7225:
        /* <DEDUP_REMOVED lines=30> */
[----:B---3--:R-:W-:Y:S05]  /*12b80*/  @P3 RET.REL.NODEC R2 `(_ZN5flash24flash_fwd_splitkv_kernelI23Flash_fwd_kernel_traitsILi32ELi64ELi128ELi4ELb0ELb0EN7cutlass6half_tE19Flash_kernel_traitsILi32ELi64ELi128ELi4ES3_EELb0ELb1ELb0ELb0ELb0ELb0ELb0ELb1EEEvNS_16Flash_fwd_paramsE) ;  /* 0xfffffed4021c3950 */ /* 0x008fea0003c3ffff */
        /* <DEDUP_REMOVED lines=12> */
[----:B-1----:R-:W-:Y:S05]  /*12c50*/  RET.REL.NODEC R142 `(_ZN5flash24flash_fwd_splitkv_kernelI23Flash_fwd_kernel_traitsILi32ELi64ELi128ELi4ELb0ELb0EN7cutlass6half_tE19Flash_kernel_traitsILi32ELi64ELi128ELi4ES3_EELb0ELb1ELb0ELb0ELb0ELb0ELb0ELb1EEEvNS_16Flash_fwd_paramsE) ;  /* 0xfffffed08ee87950 */ /* 0x002fea0003c3ffff */
.L_x_7222:
[----:B------:R-:W-:Y:S01]  /*12c60*/  MOV R3, 0x1f ;  /* 0x0000001f00037802 */ /* 0x000fe20000000f00 */
[----:B------:R-:W-:Y:S01]  /*12c70*/  IMAD.MOV.U32 R4, RZ, RZ, 0x2 ;  /* 0x00000002ff047424 */ /* 0x000fe200078e00ff */
[----:B------:R-:W-:Y:S01]  /*12c80*/  MOV R7, R158 ;  /* 0x0000009e00077202 */ /* 0x000fe20000000f00 */
[----:B------:R-:W-:-:S07]  /*12c90*/  IMAD.MOV.U32 R5, RZ, RZ, -0x1 ;  /* 0xffffffffff057424 */ /* 0x000fce00078e00ff */
[----:B-1---5:R-:W-:Y:S05]  /*12ca0*/  WARPSYNC.COLLECTIVE R5, `(.L_x_7227) ;  /* 0x0000000005087348 */ /* 0x022fea0003c00000 */
[----:B------:R2:W3:Y:S02]  /*12cb0*/  SHFL.BFLY P0, R3, R7, R4, R3 ;  /* 0x0c00000407037389 */ /* 0x0004e40000000003 */
[----:B-123-5:R-:W-:Y:S05]  /*12cc0*/  ENDCOLLECTIVE ;  /* 0x000000000000791b */ /* 0x02efea0003800000 */
.L_x_7227:
        /* <DEDUP_REMOVED lines=8> */
.L_x_7228:
        /* <DEDUP_REMOVED lines=8> */
.L_x_7229:
[----:B------:R-:W-:Y:S01]  /*12dd0*/  FADD.FTZ R157, R3, R157 ;  /* 0x0000009d039d7221 */ /* 0x000fe20000010000 */
[----:B------:R-:W-:Y:S02]  /*12de0*/  MOV R3, 0x1f ;  /* 0x0000001f00037802 */ /* 0x000fe40000000f00 */
[----:B------:R-:W-:Y:S01]  /*12df0*/  MOV R4, 0x1 ;  /* 0x0000000100047802 */ /* 0x000fe20000000f00 */
[----:B------:R-:W-:-:S07]  /*12e00*/  IMAD.MOV.U32 R7, RZ, RZ, R157 ;  /* 0x000000ffff077224 */ /* 0x000fce00078e009d */
[----:B------:R-:W-:Y:S05]  /*12e10*/  WARPSYNC.COLLECTIVE R5, `(.L_x_7230) ;  /* 0x0000000005087348 */ /* 0x000fea0003c00000 */
[----:B------:R1:W2:Y:S02]  /*12e20*/  SHFL.BFLY P0, R3, R7, R4, R3 ;  /* 0x0c00000407037389 */ /* 0x0002a40000000003 */
[----:B-12---:R-:W-:Y:S05]  /*12e30*/  ENDCOLLECTIVE ;  /* 0x000000000000791b */ /* 0x006fea0003800000 */
.L_x_7230:
[----:B------:R-:W-:Y:S05]  /*12e40*/  BRA `(.L_x_7231) ;  /* 0xfffffff400107947 */ /* 0x000fea000383ffff */
.L_x_7232:
        /* <DEDUP_REMOVED lines=11> */
.L_x_10302:


//--------------------- .text._ZN5flash24flash_fwd_splitkv_kernelI23Flash_fwd_kernel_traitsILi32ELi64ELi128ELi4ELb0ELb0EN7cutlass6half_tE19Flash_kernel_traitsILi32ELi64ELi128ELi4ES3_EELb0ELb1ELb0ELb0ELb0ELb1ELb0ELb1EEEvNS_16Flash_fwd_paramsE --------------------------
	.section	.text._ZN5flash24flash_fwd_splitkv_kernelI23Flash_fwd_kernel_traitsILi32ELi64ELi128ELi4ELb0ELb0EN7cutlass6half_tE19Flash_kernel_traitsILi32ELi64ELi128ELi4ES3_EELb0ELb1ELb0ELb0ELb0ELb1ELb0ELb1EEEvNS_16Flash_fwd_paramsE,"ax",@progbits
	.align	128
        .global         _ZN5flash24flash_fwd_splitkv_kernelI23Flash_fwd_kernel_traitsILi32ELi64ELi128ELi4ELb0ELb0EN7cutlass6half_tE19Flash_kernel_traitsILi32ELi64ELi128ELi4ES3_EELb0ELb1ELb0ELb0ELb0ELb1ELb0ELb1EEEvNS_16Flash_fwd_paramsE
        .type           _ZN5flash24flash_fwd_splitkv_kernelI23Flash_fwd_kernel_traitsILi32ELi64ELi128ELi4ELb0ELb0EN7cutlass6half_tE19Flash_kernel_traitsILi32ELi64ELi128ELi4ES3_EELb0ELb1ELb0ELb0ELb0ELb1ELb0ELb1EEEvNS_16Flash_fwd_paramsE,@function
        .size           _ZN5flash24flash_fwd_splitkv_kernelI23Flash_fwd_kernel_traitsILi32ELi64ELi128ELi4ELb0ELb0EN7cutlass6half_tE19Flash_kernel_traitsILi32ELi64ELi128ELi4ES3_EELb0ELb1ELb0ELb0ELb0ELb1ELb0ELb1EEEvNS_16Flash_fwd_paramsE,(.L_x_10303 - _ZN5flash24flash_fwd_splitkv_kernelI23Flash_fwd_kernel_traitsILi32ELi64ELi128ELi4ELb0ELb0EN7cutlass6half_tE19Flash_kernel_traitsILi32ELi64ELi128ELi4ES3_EELb0ELb1ELb0ELb0ELb0ELb1ELb0ELb1EEEvNS_16Flash_fwd_paramsE)
        .other          _ZN5flash24flash_fwd_splitkv_kernelI23Flash_fwd_kernel_traitsILi32ELi64ELi128ELi4ELb0ELb0EN7cutlass6half_tE19Flash_kernel_traitsILi32ELi64ELi128ELi4ES3_EELb0ELb1ELb0ELb0ELb0ELb1ELb0ELb1EEEvNS_16Flash_fwd_paramsE,@"STO_CUDA_ENTRY STV_DEFAULT"
_ZN5flash24flash_fwd_splitkv_kernelI23Flash_fwd_kernel_traitsILi32ELi64ELi128ELi4ELb0ELb0EN7cutlass6half_tE19Flash_kernel_traitsILi32ELi64ELi128ELi4ES3_EELb0ELb1ELb0ELb0ELb0ELb1ELb0ELb1EEEvNS_16Flash_fwd_paramsE:
.text._ZN5flash24flash_fwd_splitkv_kernelI23Flash_fwd_kernel_traitsILi32ELi64ELi128ELi4ELb0ELb0EN7cutlass6half_tE19Flash_kernel_traitsILi32ELi64ELi128ELi4ES3_EELb0ELb1ELb0ELb0ELb0ELb1ELb0ELb1EEEvNS_16Flash_fwd_paramsE:
[----:B------:R-:W-:Y:S01]  /*0000*/  LDC R1, c[0x0][0x37c] ;  /* 0x0000df00ff017b82 */ /* 0x000fe20000000800 */
[----:B------:R-:W1:Y:S07]  /*0010*/  S2R R149, SR_CTAID.X ;  /* 0x0000000000957919 */ /* 0x000e6e0000002500 */
[----:B------:R-:W2:Y:S01]  /*0020*/  LDC.64 R84, c[0x0][0x348] ;  /* 0x0000d200ff547b82 */ /* 0x000ea20000000a00 */
[----:B------:R-:W-:Y:S01]  /*0030*/  BSSY.RECONVERGENT B3, `(.L_x_7233) ;  /* 0x0000005000037945 */ /* 0x000fe20003800200 */
[----:B------:R-:W-:Y:S01]  /*0040*/  MOV R146, 0x80 ;  /* 0x0000008000927802 */ /* 0x000fe20000000f00 */
[----:B------:R-:W3:Y:S01]  /*0050*/  S2R R148, SR_CTAID.Y ;  /* 0x0000000000947919 */ /* 0x000ee20000002600 */
[----:B------:R-:W4:Y:S05]  /*0060*/  S2R R147, SR_CTAID.Z ;  /* 0x0000000000937919 */ /* 0x000f2a0000002700 */
[----:B-1234-:R-:W-:Y:S05]  /*0070*/  CALL.REL.NOINC `($_ZN5flash24flash_fwd_splitkv_kernelI23Flash_fwd_kernel_traitsILi32ELi64ELi128ELi4ELb0ELb0EN7cutlass6half_tE19Flash_kernel_traitsILi32ELi64ELi128ELi4ES3_EELb0ELb1ELb0ELb0ELb0ELb1ELb0ELb1EEEvNS_16Flash_fwd_paramsE$_ZN5flash30compute_attn_1rowblock_splitkvI23Flash_fwd_kernel_traitsILi32ELi64ELi128ELi4ELb0ELb0EN7cutlass6half_tE19Flash_kernel_traitsILi32ELi64ELi128ELi4ES3_EELb0ELb1ELb0ELb0ELb0ELb1ELb0ELb1ENS_16Flash_fwd_paramsEEEvRKT8_iiiii) ;  /* 0x0000000000087944 */ /* 0x01efea0003c00000 */
[----:B------:R-:W-:Y:S05]  /*0080*/  BSYNC.RECONVERGENT B3 ;  /* 0x0000000000037941 */ /* 0x000fea0003800200 */
.L_x_7233:
[----:B------:R-:W-:Y:S05]  /*0090*/  EXIT ;  /* 0x000000000000794d */ /* 0x000fea0003800000 */
        .type           $_ZN5flash24flash_fwd_splitkv_kernelI23Flash_fwd_kernel_traitsILi32ELi64ELi128ELi4ELb0ELb0EN7cutlass6half_tE19Flash_kernel_traitsILi32ELi64ELi128ELi4ES3_EELb0ELb1ELb0ELb0ELb0ELb1ELb0ELb1EEEvNS_16Flash_fwd_paramsE$_ZN5flash30compute_attn_1rowblock_splitkvI23Flash_fwd_kernel_traitsILi32ELi64ELi128ELi4ELb0ELb0EN7cutlass6half_tE19Flash_kernel_traitsILi32ELi64ELi128ELi4ES3_EELb0ELb1ELb0ELb0ELb0ELb1ELb0ELb1ENS_16Flash_fwd_paramsEEEvRKT8_iiiii,@function
        .size           $_ZN5flash24flash_fwd_splitkv_kernelI23Flash_fwd_kernel_traitsILi32ELi64ELi128ELi4ELb0ELb0EN7cutlass6half_tE19Flash_kernel_traitsILi32ELi64ELi128ELi4ES3_EELb0ELb1ELb0ELb0ELb0ELb1ELb0ELb1EEEvNS_16Flash_fwd_paramsE$_ZN5flash30compute_attn_1rowblock_splitkvI23Flash_fwd_kernel_traitsILi32ELi64ELi128ELi4ELb0ELb0EN7cutlass6half_tE19Flash_kernel_traitsILi32ELi64ELi128ELi4ES3_EELb0ELb1ELb0ELb0ELb0ELb1ELb0ELb1ENS_16Flash_fwd_paramsEEEvRKT8_iiiii,(.L_x_10303 - $_ZN5flash24flash_fwd_splitkv_kernelI23Flash_fwd_kernel_traitsILi32ELi64ELi128ELi4ELb0ELb0EN7cutlass6half_tE19Flash_kernel_traitsILi32ELi64ELi128ELi4ES3_EELb0ELb1ELb0ELb0ELb0ELb1ELb0ELb1EEEvNS_16Flash_fwd_paramsE$_ZN5flash30compute_attn_1rowblock_splitkvI23Flash_fwd_kernel_traitsILi32ELi64ELi128ELi4ELb0ELb0EN7cutlass6half_tE19Flash_kernel_traitsILi32ELi64ELi128ELi4ES3_EELb0ELb1ELb0ELb0ELb0ELb1ELb0ELb1ENS_16Flash_fwd_paramsEEEvRKT8_iiiii)
$_ZN5flash24flash_fwd_splitkv_kernelI23Flash_fwd_kernel_traitsILi32ELi64ELi128ELi4ELb0ELb0EN7cutlass6half_tE19Flash_kernel_traitsILi32ELi64ELi128ELi4ES3_EELb0ELb1ELb0ELb0ELb0ELb1ELb0ELb1EEEvNS_16Flash_fwd_paramsE$_ZN5flash30compute_attn_1rowblock_splitkvI23Flash_fwd_kernel_traitsILi32ELi64ELi128ELi4ELb0ELb0EN7cutlass6half_tE19Flash_kernel_traitsILi32ELi64ELi128ELi4ES3_EELb0ELb1ELb0ELb0ELb0ELb1ELb0ELb1ENS_16Flash_fwd_paramsEEEvRKT8_iiiii:
        /* <DEDUP_REMOVED lines=38> */
.L_x_7235:
[----:B------:R-:W-:Y:S05]  /*0300*/  BSYNC.RECONVERGENT B0 ;  /* 0x0000000000007941 */ /* 0x000fea0003800200 */
.L_x_7234:
[----:B------:R-:W-:Y:S04]  /*0310*/  BSSY.RECONVERGENT B0, `(.L_x_7236) ;  /* 0x0000007000007945 */ /* 0x000fe80003800200 */
[----:B------:R-:W-:Y:S05]  /*0320*/  @!P3 BRA `(.L_x_7237) ;  /* 0x000000000014b947 */ /* 0x000fea0003800000 */
[----:B------:R-:W3:Y:S02]  /*0330*/  LD.E.U8 R0, desc[UR4][R84.64+0x1b2] ;  /* 0x0001b20454007980 */ /* 0x000ee4000c101100 */
[----:B---3--:R-:W-:-:S13]  /*0340*/  ISETP.NE.AND P1, PT, R0, RZ, PT ;  /* 0x000000ff0000720c */ /* 0x008fda0003f25270 */
[----:B------:R-:W3:Y:S02]  /*0350*/  @P1 LD.E R7, desc[UR4][R12.64+0x4] ;  /* 0x000004040c071980 */ /* 0x000ee4000c101900 */
[----:B---3-5:R-:W-:-:S06]  /*0360*/  @P1 IADD3 R68, PT, PT, R7, -R10, RZ ;  /* 0x8000000a07441210 */ /* 0x028fcc0007ffe0ff */
[----:B------:R3:W5:Y:S02]  /*0370*/  @!P1 LD.E R68, desc[UR4][R12.64] ;  /* 0x000000040c449980 */ /* 0x000764000c101900 */
.L_x_7237:
[----:B------:R-:W-:Y:S05]  /*0380*/  BSYNC.RECONVERGENT B0 ;  /* 0x0000000000007941 */ /* 0x000fea0003800200 */
.L_x_7236:
        /* <DEDUP_REMOVED lines=9> */
.L_x_7239:
[----:B------:R-:W4:Y:S01]  /*0420*/  LD.E.64 R2, desc[UR4][R84.64+0x108] ;  /* 0x0001080454027980 */ /* 0x000f22000c101b00 */
[----:B------:R-:W-:Y:S01]  /*0430*/  BSSY.RECONVERGENT B0, `(.L_x_7241) ;  /* 0x0000006000007945 */ /* 0x000fe20003800200 */
[----:B------:R-:W-:Y:S01]  /*0440*/  IMAD.MOV.U32 R61, RZ, RZ, RZ ;  /* 0x000000ffff3d7224 */ /* 0x000fe200078e00ff */
[----:B----4-:R-:W-:-:S04]  /*0450*/  ISETP.NE.U32.AND P0, PT, R2, RZ, PT ;  /* 0x000000ff0200720c */ /* 0x010fc80003f05070 */
[----:B------:R-:W-:-:S13]  /*0460*/  ISETP.NE.AND.EX P0, PT, R3, RZ, PT, P0 ;  /* 0x000000ff0300720c */ /* 0x000fda0003f05300 */
[----:B------:R-:W-:Y:S05]  /*0470*/  @!P0 BRA `(.L_x_7242) ;  /* 0x0000000000048947 */ /* 0x000fea0003800000 */
[----:B------:R4:W5:Y:S02]  /*0480*/  LD.E R61, desc[UR4][R84.64+0xbc] ;  /* 0x0000bc04543d7980 */ /* 0x000964000c101900 */
.L_x_7242:
[----:B------:R-:W-:Y:S05]  /*0490*/  BSYNC.RECONVERGENT B0 ;  /* 0x0000000000007941 */ /* 0x000fea0003800200 */
.L_x_7241:
[----:B-----5:R-:W-:Y:S02]  /*04a0*/  IADD3 R61, PT, PT, R68, R61, RZ ;  /* 0x0000003d443d7210 */ /* 0x020fe40007ffe0ff */
.L_x_7240:
[----:B------:R-:W-:Y:S05]  /*04b0*/  BSYNC.RECONVERGENT B1 ;  /* 0x0000000000017941 */ /* 0x000fea0003800200 */
.L_x_7238:
[----:B------:R-:W-:Y:S01]  /*04c0*/  IMAD.SHL.U32 R71, R149, 0x40, RZ ;  /* 0x0000004095477824 */ /* 0x000fe200078e00ff */
[----:B------:R-:W-:Y:S01]  /*04d0*/  MOV R2, R146 ;  /* 0x0000009200027202 */ /* 0x000fe20000000f00 */
[----:B------:R-:W-:-:S03]  /*04e0*/  IMAD.MOV.U32 R3, RZ, RZ, 0x0 ;  /* 0x00000000ff037424 */ /* 0x000fc600078e00ff */
[----:B------:R-:W-:-:S13]  /*04f0*/  ISETP.GT.AND P0, PT, R150, R71, PT ;  /* 0x000000479600720c */ /* 0x000fda0003f04270 */
[----:B-1234-:R-:W-:Y:S05]  /*0500*/  @!P0 RET.REL.NODEC R2 `(_ZN5flash24flash_fwd_splitkv_kernelI23Flash_fwd_kernel_traitsILi32ELi64ELi128ELi4ELb0ELb0EN7cutlass6half_tE19Flash_kernel_traitsILi32ELi64ELi128ELi4ES3_EELb0ELb1ELb0ELb0ELb0ELb1ELb0ELb1EEEvNS_16Flash_fwd_paramsE) ;  /* 0xfffffff802bc8950 */ /* 0x01efea0003c3ffff */
        /* <DEDUP_REMOVED lines=88> */
.L_x_7245:
[----:B------:R-:W-:Y:S05]  /*0a90*/  BSYNC.RECONVERGENT B0 ;  /* 0x0000000000007941 */ /* 0x000fea0003800200 */
.L_x_7244:
[----:B------:R-:W-:Y:S01]  /*0aa0*/  MOV R147, 0x0 ;  /* 0x0000000000937802 */ /* 0x000fe20000000f00 */
[----:B------:R1:W-:Y:S03]  /*0ab0*/  @!P3 ST.E desc[UR4][R16.64], R0 ;  /* 0x000000001000b985 */ /* 0x0003e6000c101904 */
[----:B-12---:R-:W-:Y:S05]  /*0ac0*/  @P2 RET.REL.NODEC R146 `(_ZN5flash24flash_fwd_splitkv_kernelI23Flash_fwd_kernel_traitsILi32ELi64ELi128ELi4ELb0ELb0EN7cutlass6half_tE19Flash_kernel_traitsILi32ELi64ELi128ELi4ES3_EELb0ELb1ELb0ELb0ELb0ELb1ELb0ELb1EEEvNS_16Flash_fwd_paramsE) ;  /* 0xfffffff4924c2950 */ /* 0x006fea0003c3ffff */
[----:B------:R-:W-:Y:S02]  /*0ad0*/  MOV R3, 0x7f800000 ;  /* 0x7f80000000037802 */ /* 0x000fe40000000f00 */
[----:B------:R-:W-:-:S03]  /*0ae0*/  MOV R147, 0x0 ;  /* 0x0000000000937802 */ /* 0x000fc60000000f00 */
[----:B------:R1:W-:Y:S02]  /*0af0*/  ST.E desc[UR4][R16.64+0x80], R3 ;  /* 0x0000800310007985 */ /* 0x0003e4000c101904 */
[----:B-1----:R-:W-:Y:S05]  /*0b00*/  RET.REL.NODEC R146 `(_ZN5flash24flash_fwd_splitkv_kernelI23Flash_fwd_kernel_traitsILi32ELi64ELi128ELi4ELb0ELb0EN7cutlass6half_tE19Flash_kernel_traitsILi32ELi64ELi128ELi4ES3_EELb0ELb1ELb0ELb0ELb0ELb1ELb0ELb1EEEvNS_16Flash_fwd_paramsE) ;  /* 0xfffffff4923c7950 */ /* 0x002fea0003c3ffff */
.L_x_7243:
        /* <DEDUP_REMOVED lines=48> */
[C---:B------:R-:W-:Y:S02]  /*0e10*/  LEA R154, P0, R10.reuse, R156, 0x2 ;  /* 0x0000009c0a9a7211 */ /* 0x040fe400078010ff */
        /* <DEDUP_REMOVED lines=15> */
[----:B-----5:R-:W-:-:S04]  /*0f10*/  IMAD R8, R3, R6, RZ ;  /* 0x0000000603087224 */ /* 0x020fc800078e02ff */
        /* <DEDUP_REMOVED lines=38> */
.L_x_7247:
        /* <DEDUP_REMOVED lines=26> */
[----:B--2---:R-:W-:-:S03]  /*1320*/  @!P2 IMAD R3, R137, R9, RZ ;  /* 0x000000098903a224 */ /* 0x004fc600078e02ff */
[----:B------:R-:W-:Y:S01]  /*1330*/  ISETP.GT.U32.AND P1, PT, R2, R11, PT ;  /* 0x0000000b0200720c */ /* 0x000fe20003f24070 */
[----:B------:R-:W-:Y:S02]  /*1340*/  @!P2 IMAD R3, R4, R136, R3 ;  /* 0x000000880403a224 */ /* 0x000fe400078e0203 */
[----:B------:R-:W-:Y:S01]  /*1350*/  @!P2 IMAD.WIDE.U32 R20, R136, R9, RZ ;  /* 0x000000098814a225 */ /* 0x000fe200078e00ff */
[----:B-----5:R-:W-:-:S03]  /*1360*/  @!P2 SHF.R.S32.HI R4, RZ, 0x1f, R8 ;  /* 0x0000001fff04a819 */ /* 0x020fc60000011408 */
[----:B---3--:R-:W-:Y:S01]  /*1370*/  @!P2 IMAD R5, R17, R8, RZ ;  /* 0x000000081105a224 */ /* 0x008fe200078e02ff */
        /* <DEDUP_REMOVED lines=16> */
[----:B----4-:R-:W-:Y:S01]  /*1480*/  @!P2 IMAD R2, R139, R9, RZ ;  /* 0x000000098b02a224 */ /* 0x010fe200078e02ff */
[----:B------:R-:W-:Y:S01]  /*1490*/  LEA R16, R57, 0xffffff80, 0x7 ;  /* 0xffffff8039107811 */ /* 0x000fe200078e38ff */
[----:B------:R-:W-:Y:S01]  /*14a0*/  @P3 VIADD R7, R7, 0x1 ;  /* 0x0000000107073836 */ /* 0x000fe20000000000 */
[----:B------:R-:W-:-:S02]  /*14b0*/  @!P2 SHF.R.S32.HI R3, RZ, 0x1f, R9 ;  /* 0x0000001fff03a819 */ /* 0x000fc40000011409 */
[----:B------:R-:W-:Y:S02]  /*14c0*/  MOV R20, R6 ;  /* 0x0000000600147202 */ /* 0x000fe40000000f00 */
        /* <DEDUP_REMOVED lines=8> */
[----:B------:R-:W-:Y:S01]  /*1550*/  @!P2 SHF.R.S32.HI R3, RZ, 0x1f, R8 ;  /* 0x0000001fff03a819 */ /* 0x000fe20000011408 */
[----:B------:R-:W-:Y:S01]  /*1560*/  @P2 IMAD.IADD R9, R9, 0x1, R10 ;  /* 0x0000000109092824 */ /* 0x000fe200078e020a */
[----:B------:R-:W-:Y:S01]  /*1570*/  @!P2 IADD3 R25, PT, PT, R25, R2, RZ ;  /* 0x000000021919a210 */ /* 0x000fe20007ffe0ff */
[----:B------:R-:W-:Y:S01]  /*1580*/  @!P2 IMAD R2, R19, R8, RZ ;  /* 0x000000081302a224 */ /* 0x000fe200078e02ff */
[----:B------:R-:W-:Y:S01]  /*1590*/  MOV R10, R20 ;  /* 0x00000014000a7202 */ /* 0x000fe20000000f00 */
[----:B------:R-:W-:Y:S01]  /*15a0*/  IMAD R5, R13, R7, RZ ;  /* 0x000000070d057224 */ /* 0x000fe200078e02ff */
[----:B------:R-:W-:Y:S01]  /*15b0*/  SHF.R.S32.HI R4, RZ, 0x1f, R7 ;  /* 0x0000001fff047819 */ /* 0x000fe20000011407 */
[----:B------:R-:W-:-:S02]  /*15c0*/  @!P2 IMAD R2, R18, R3, R2 ;  /* 0x000000031202a224 */ /* 0x000fc400078e0202 */
[----:B------:R-:W-:-:S04]  /*15d0*/  @!P2 IMAD.WIDE.U32 R18, R18, R8, R24 ;  /* 0x000000081212a225 */ /* 0x000fc800078e0018 */
[----:B------:R-:W-:-:S04]  /*15e0*/  IMAD.WIDE.U32 R10, R12, R7, R10 ;  /* 0x000000070c0a7225 */ /* 0x000fc800078e000a */
[----:B------:R-:W-:Y:S02]  /*15f0*/  IMAD R4, R12, R4, R5 ;  /* 0x000000040c047224 */ /* 0x000fe400078e0205 */
[----:B------:R-:W-:-:S04]  /*1600*/  @P2 IMAD.WIDE.U32 R6, R138, R9, RZ ;  /* 0x000000098a062225 */ /* 0x000fc800078e00ff */
[----:B------:R-:W-:Y:S02]  /*1610*/  @P2 IMAD R3, R139, R9, RZ ;  /* 0x000000098b032224 */ /* 0x000fe400078e02ff */
[----:B------:R-:W-:Y:S01]  /*1620*/  @!P2 IMAD.IADD R17, R19, 0x1, R2 ;  /* 0x000000011311a824 */ /* 0x000fe200078e0202 */
[----:B------:R-:W-:Y:S01]  /*1630*/  IADD3 R2, PT, PT, R11, R4, RZ ;  /* 0x000000040b027210 */ /* 0x000fe20007ffe0ff */
[----:B------:R-:W-:Y:S01]  /*1640*/  @P2 IMAD.IADD R17, R7, 0x1, R3 ;  /* 0x0000000107112824 */ /* 0x000fe200078e0203 */
[----:B------:R-:W-:Y:S02]  /*1650*/  MOV R12, R10 ;  /* 0x0000000a000c7202 */ /* 0x000fe40000000f00 */
[----:B------:R-:W-:Y:S02]  /*1660*/  @P2 MOV R18, R6 ;  /* 0x0000000600122202 */ /* 0x000fe40000000f00 */
[----:B------:R-:W-:Y:S02]  /*1670*/  MOV R11, RZ ;  /* 0x000000ff000b7202 */ /* 0x000fe40000000f00 */
.L_x_7248:
[----:B------:R-:W-:Y:S05]  /*1680*/  BSYNC.RECONVERGENT B0 ;  /* 0x0000000000007941 */ /* 0x000fea0003800200 */
.L_x_7246:
        /* <DEDUP_REMOVED lines=22> */
[----:B------:R-:W-:Y:S01]  /*17f0*/  IMAD R19, R20, R3, R19 ;  /* 0x0000000314137224 */ /* 0x000fe200078e0213 */
[----:B------:R-:W-:-:S04]  /*1800*/  SHF.L.U32 R3, R62, 0x3, RZ ;  /* 0x000000033e037819 */ /* 0x000fc800000006ff */
[----:B------:R-:W-:Y:S02]  /*1810*/  ISETP.GT.U32.AND P3, PT, R6, R19, PT ;  /* 0x000000130600720c */ /* 0x000fe40003f64070 */
[----:B------:R-:W-:-:S04]  /*1820*/  LOP3.LUT R10, R3, 0x18, RZ, 0xc0, !PT ;  /* 0x00000018030a7812 */ /* 0x000fc800078ec0ff */
[----:B------:R-:W-:-:S07]  /*1830*/  IADD3 R30, P1, PT, R10, R18, RZ ;  /* 0x000000120a1e7210 */ /* 0x000fce0007f3e0ff */
[----:B------:R-:W-:Y:S02]  /*1840*/  @!P3 IMAD.IADD R19, R19, 0x1, -R6 ;  /* 0x000000011313b824 */ /* 0x000fe400078e0a06 */
[----:B------:R-:W-:-:S03]  /*1850*/  IMAD.X R31, RZ, RZ, R17, P1 ;  /* 0x000000ffff1f7224 */ /* 0x000fc600008e0611 */
[----:B------:R-:W-:Y:S01]  /*1860*/  ISETP.GE.U32.AND P1, PT, R19, R6, PT ;  /* 0x000000061300720c */ /* 0x000fe20003f26070 */
[----:B------:R-:W-:Y:S01]  /*1870*/  IMAD.MOV.U32 R7, RZ, RZ, RZ ;  /* 0x000000ffff077224 */ /* 0x000fe200078e00ff */
[----:B------:R-:W-:Y:S02]  /*1880*/  LOP3.LUT R21, R147, R0, RZ, 0x3c, !PT ;  /* 0x0000000093157212 */ /* 0x000fe400078e3cff */
[----:B------:R-:W-:Y:S02]  /*1890*/  @!P3 IADD3 R20, PT, PT, R20, 0x1, RZ ;  /* 0x000000011414b810 */ /* 0x000fe40007ffe0ff */
[----:B------:R-:W-:Y:S01]  /*18a0*/  ISETP.GE.AND P2, PT, R21, RZ, PT ;  /* 0x000000ff1500720c */ /* 0x000fe20003f46270 */
[----:B------:R1:W5:Y:S01]  /*18b0*/  @P4 LD.E R7, desc[UR4][R32.64] ;  /* 0x0000000420074980 */ /* 0x000362000c101900 */
[----:B------:R-:W-:Y:S01]  /*18c0*/  ISETP.NE.AND P3, PT, R0, RZ, PT ;  /* 0x000000ff0000720c */ /* 0x000fe20003f65270 */
[----:B------:R-:W-:Y:S01]  /*18d0*/  IMAD R18, R11, R138, RZ ;  /* 0x0000008a0b127224 */ /* 0x000fe200078e02ff */
[----:B------:R-:W1:Y:S03]  /*18e0*/  S2R R60, SR_CgaCtaId ;  /* 0x00000000003c7919 */ /* 0x000e660000008800 */
[----:B------:R-:W-:-:S02]  /*18f0*/  @P1 VIADD R20, R20, 0x1 ;  /* 0x0000000114141836 */ /* 0x000fc40000000000 */
[C---:B------:R-:W-:Y:S02]  /*1900*/  IMAD R18, R16.reuse, R139, R18 ;  /* 0x0000008b10127224 */ /* 0x040fe400078e0212 */
[----:B------:R-:W-:-:S05]  /*1910*/  IMAD.WIDE.U32 R30, R16, R138, R30 ;  /* 0x0000008a101e7225 */ /* 0x000fca00078e001e */
[----:B------:R-:W-:Y:S01]  /*1920*/  IADD3 R31, PT, PT, R31, R18, RZ ;  /* 0x000000121f1f7210 */ /* 0x000fe20007ffe0ff */
[----:B------:R-:W-:Y:S01]  /*1930*/  IMAD.MOV.U32 R93, RZ, RZ, RZ ;  /* 0x000000ffff5d7224 */ /* 0x000fe200078e00ff */
[----:B------:R-:W-:Y:S02]  /*1940*/  SHF.R.U32.HI R92, RZ, 0x2, R62 ;  /* 0x00000002ff5c7819 */ /* 0x000fe4000001163e */
[----:B------:R-:W-:-:S03]  /*1950*/  LOP3.LUT R21, R3, 0xc0, RZ, 0xc0, !PT ;  /* 0x000000c003157812 */ /* 0x000fc600078ec0ff */
[-C--:B------:R-:W-:Y:S02]  /*1960*/  IMAD R141, R137, R92.reuse, RZ ;  /* 0x0000005c898d7224 */ /* 0x080fe400078e02ff */
[----:B------:R-:W-:Y:S01]  /*1970*/  IMAD R145, R139, R92, RZ ;  /* 0x0000005c8b917224 */ /* 0x000fe200078e02ff */
[----:B------:R-:W-:Y:S01]  /*1980*/  SHF.L.U32 R63, R62, 0x2, RZ ;  /* 0x000000023e3f7819 */ /* 0x000fe200000006ff */
[----:B------:R-:W-:-:S03]  /*1990*/  VIADD R59, R57, 0xffffffff ;  /* 0xffffffff393b7836 */ /* 0x000fc60000000000 */
[----:B------:R-:W-:Y:S01]  /*19a0*/  LOP3.LUT R72, R63, 0xc, RZ, 0xc0, !PT ;  /* 0x0000000c3f487812 */ /* 0x000fe200078ec0ff */
[----:B------:R-:W-:Y:S02]  /*19b0*/  IMAD.SHL.U32 R56, R59, 0x80, RZ ;  /* 0x000000803b387824 */ /* 0x000fe400078e00ff */
[----:B--2---:R-:W-:Y:S02]  /*19c0*/  @P0 IMAD R16, R27, R152, RZ ;  /* 0x000000981b100224 */ /* 0x004fe400078e02ff */
[-C--:B---3--:R-:W-:Y:S02]  /*19d0*/  @!P0 IMAD R6, R29, R148.reuse, RZ ;  /* 0x000000941d068224 */ /* 0x088fe400078e02ff */
[----:B-1----:R-:W-:-:S04]  /*19e0*/  @!P0 IMAD.WIDE.U32 R32, R28, R148, RZ ;  /* 0x000000941c208225 */ /* 0x002fc800078e00ff */
[----:B------:R-:W-:Y:S01]  /*19f0*/  @P0 IMAD.WIDE.U32 R28, R26, R152, RZ ;  /* 0x000000981a1c0225 */ /* 0x000fe200078e00ff */
[----:B------:R-:W-:-:S03]  /*1a00*/  @!P0 IADD3 R19, PT, PT, R33, R6, RZ ;  /* 0x0000000621138210 */ /* 0x000fc60007ffe0ff */
[----:B------:R-:W-:Y:S02]  /*1a10*/  @!P0 IMAD.MOV.U32 R17, RZ, RZ, R32 ;  /* 0x000000ffff118224 */ /* 0x000fe400078e0020 */
[----:B------:R-:W-:Y:S02]  /*1a20*/  @P0 IMAD.MOV.U32 R17, RZ, RZ, R28 ;  /* 0x000000ffff110224 */ /* 0x000fe400078e001c */
[----:B------:R-:W-:Y:S02]  /*1a30*/  IMAD.MOV.U32 R6, RZ, RZ, R20 ;  /* 0x000000ffff067224 */ /* 0x000fe400078e0014 */
[----:B------:R-:W-:Y:S01]  /*1a40*/  @P0 IMAD.IADD R19, R29, 0x1, R16 ;  /* 0x000000011d130824 */ /* 0x000fe200078e0210 */
[----:B------:R-:W-:Y:S01]  /*1a50*/  IADD3 R32, P1, PT, R10, R17, RZ ;  /* 0x000000110a207210 */ /* 0x000fe20007f3e0ff */
[----:B------:R-:W-:Y:S01]  /*1a60*/  @!P2 IMAD.MOV R6, RZ, RZ, -R6 ;  /* 0x000000ffff06a224 */ /* 0x000fe200078e0a06 */
[----:B------:R-:W-:Y:S02]  /*1a70*/  @!P3 LOP3.LUT R6, RZ, R0, RZ, 0x33, !PT ;  /* 0x00000000ff06b212 */ /* 0x000fe400078e33ff */
[----:B------:R-:W-:-:S02]  /*1a80*/  IADD3.X R33, PT, PT, RZ, R19, RZ, P1, !PT ;  /* 0x00000013ff217210 */ /* 0x000fc40000ffe4ff */
[----:B------:R-:W-:Y:S01]  /*1a90*/  SHF.R.S32.HI R0, RZ, 0x1f, R6 ;  /* 0x0000001fff007819 */ /* 0x000fe20000011406 */
[----:B------:R-:W-:Y:S02]  /*1aa0*/  IMAD R17, R23, R6, RZ ;  /* 0x0000000617117224 */ /* 0x000fe400078e02ff */
[-C--:B------:R-:W-:Y:S02]  /*1ab0*/  IMAD R16, R25, R147.reuse, RZ ;  /* 0x0000009319107224 */ /* 0x080fe400078e02ff */
[----:B------:R-:W-:-:S04]  /*1ac0*/  IMAD.WIDE.U32 R32, R24, R147, R32 ;  /* 0x0000009318207225 */ /* 0x000fc800078e0020 */
[----:B------:R-:W-:-:S04]  /*1ad0*/  IMAD.WIDE.U32 R24, R6, R22, R30 ;  /* 0x0000001606187225 */ /* 0x000fc800078e001e */
[----:B------:R-:W-:-:S04]  /*1ae0*/  IMAD R17, R0, R22, R17 ;  /* 0x0000001600117224 */ /* 0x000fc800078e0211 */
[----:B------:R-:W-:Y:S01]  /*1af0*/  IMAD.IADD R25, R25, 0x1, R17 ;  /* 0x0000000119197824 */ /* 0x000fe200078e0211 */
[----:B------:R-:W-:Y:S01]  /*1b00*/  SHF.R.S32.HI R17, RZ, 0x1f, R68 ;  /* 0x0000001fff117819 */ /* 0x000fe20000011444 */
[----:B------:R-:W-:Y:S01]  /*1b10*/  IMAD.WIDE.U32 R28, R149, 0x40, R92 ;  /* 0x00000040951c7825 */ /* 0x000fe200078e005c */
[----:B------:R-:W-:Y:S02]  /*1b20*/  MOV R19, 0x400 ;  /* 0x0000040000137802 */ /* 0x000fe40000000f00 */
[----:B------:R-:W-:Y:S01]  /*1b30*/  LEA.HI R17, R17, R68, RZ, 0x7 ;  /* 0x0000004411117211 */ /* 0x000fe200078f38ff */
[----:B------:R-:W-:Y:S01]  /*1b40*/  IMAD.IADD R23, R33, 0x1, R16 ;  /* 0x0000000121177824 */ /* 0x000fe200078e0210 */
[----:B------:R-:W-:Y:S01]  /*1b50*/  LEA R60, R60, R19, 0x18 ;  /* 0x000000133c3c7211 */ /* 0x000fe200078ec0ff */
[----:B------:R-:W-:Y:S01]  /*1b60*/  IMAD R19, R29, R26, RZ ;  /* 0x0000001a1d137224 */ /* 0x000fe200078e02ff */
[----:B------:R-:W-:Y:S02]  /*1b70*/  MOV R22, R32 ;  /* 0x0000002000167202 */ /* 0x000fe40000000f00 */
[----:B------:R-:W-:Y:S01]  /*1b80*/  SHF.R.S32.HI R17, RZ, 0x7, R17 ;  /* 0x00000007ff117819 */ /* 0x000fe20000011411 */
[----:B------:R-:W-:Y:S01]  /*1b90*/  IMAD R19, R28, R27, R19 ;  /* 0x0000001b1c137224 */ /* 0x000fe200078e0213 */
[----:B------:R-:W-:Y:S01]  /*1ba0*/  IADD3 R20, P0, PT, R10, R12, RZ ;  /* 0x0000000c0a147210 */ /* 0x000fe20007f1e0ff */
[----:B------:R-:W-:Y:S01]  /*1bb0*/  IMAD.WIDE.U32 R22, R28, R26, R22 ;  /* 0x0000001a1c167225 */ /* 0x000fe200078e0016 */
[----:B------:R-:W-:-:S02]  /*1bc0*/  VIMNMX R64, PT, PT, R140, R17, !PT ;  /* 0x000000118c407248 */ /* 0x000fc40007fe0100 */
[----:B------:R-:W-:Y:S01]  /*1bd0*/  LOP3.LUT R16, R21, 0x18, R62, 0xf8, !PT ;  /* 0x0000001815107812 */ /* 0x000fe200078ef83e */
[----:B------:R-:W-:Y:S01]  /*1be0*/  IMAD.IADD R19, R23, 0x1, R19 ;  /* 0x0000000117137824 */ /* 0x000fe200078e0213 */
[----:B------:R-:W-:Y:S02]  /*1bf0*/  ISETP.GT.U32.AND P2, PT, R57, R64, PT ;  /* 0x000000403900720c */ /* 0x000fe40003f44070 */
[----:B----4-:R-:W-:Y:S02]  /*1c00*/  LEA R94, P1, R22, R14, 0x1 ;  /* 0x0000000e165e7211 */ /* 0x010fe400078208ff */
[----:B------:R-:W-:Y:S01]  /*1c10*/  IADD3.X R21, PT, PT, RZ, R2, RZ, P0, !PT ;  /* 0x00000002ff157210 */ /* 0x000fe200007fe4ff */
[----:B------:R-:W-:Y:S01]  /*1c20*/  IMAD.WIDE.U32 R24, R92, R138, R24 ;  /* 0x0000008a5c187225 */ /* 0x000fe200078e0018 */
[----:B------:R-:W-:Y:S02]  /*1c30*/  LEA.HI.X R95, R22, R15, R19, 0x1, P1 ;  /* 0x0000000f165f7211 */ /* 0x000fe400008f0c13 */
[----:B------:R-:W-:Y:S01]  /*1c40*/  LOP3.LUT R16, R16, 0x18, R3, 0x78, !PT ;  /* 0x0000001810107812 */ /* 0x000fe200078e7803 */
[----:B------:R-:W-:Y:S01]  /*1c50*/  IMAD.WIDE.U32 R14, R92, R136, R20 ;  /* 0x000000885c0e7225 */ /* 0x000fe200078e0014 */
[----:B------:R-:W-:-:S02]  /*1c60*/  LEA R144, P0, R24, R4, 0x1 ;  /* 0x0000000418907211 */ /* 0x000fc400078008ff */
[----:B------:R-:W-:Y:S01]  /*1c70*/  LOP3.LUT R3, R16, 0x1f20, R3, 0xf8, !PT ;  /* 0x00001f2010037812 */ /* 0x000fe200078ef803 */
[----:B------:R-:W-:Y:S01]  /*1c80*/  IMAD.IADD R145, R25, 0x1, R145 ;  /* 0x0000000119917824 */ /* 0x000fe200078e0291 */
[----:B------:R-:W-:Y:S02]  /*1c90*/  IADD3 R141, PT, PT, R15, R141, RZ ;  /* 0x0000008d0f8d7210 */ /* 0x000fe40007ffe0ff */
[----:B------:R-:W-:Y:S01]  /*1ca0*/  LEA R142, P1, R14, R8, 0x1 ;  /* 0x000000080e8e7211 */ /* 0x000fe200078208ff */
        /* <DEDUP_REMOVED lines=17> */
[----:B------:R-:W-:Y:S01]  /*1dc0*/  MOV R11, RZ ;  /* 0x000000ff000b7202 */ /* 0x000fe20000000f00 */
[----:B-----5:R-:W-:Y:S01]  /*1dd0*/  IMAD.IADD R12, R56, 0x1, R7 ;  /* 0x00000001380c7824 */ /* 0x020fe200078e0207 */
[----:B------:R-:W-:Y:S01]  /*1de0*/  MOV R70, R56 ;  /* 0x0000003800467202 */ /* 0x000fe20000000f00 */
[C---:B------:R-:W-:Y:S01]  /*1df0*/  VIADD R89, R92.reuse, 0x60 ;  /* 0x000000605c597836 */ /* 0x040fe20000000000 */
[----:B------:R-:W-:Y:S01]  /*1e00*/  SHF.R.S32.HI R13, RZ, 0x1, R13 ;  /* 0x00000001ff0d7819 */ /* 0x000fe2000001140d */
[C---:B------:R-:W-:Y:S01]  /*1e10*/  IMAD R88, R57.reuse, -0x80, R68 ;  /* 0xffffff8039587824 */ /* 0x040fe200078e0244 */
[C---:B------:R-:W-:Y:S01]  /*1e20*/  IADD3 R73, PT, PT, R92.reuse, 0x20, RZ ;  /* 0x000000205c497810 */ /* 0x040fe20007ffe0ff */
[----:B------:R-:W-:Y:S01]  /*1e30*/  IMAD R86, R57, -0x80, R61 ;  /* 0xffffff8039567824 */ /* 0x000fe200078e023d */
[----:B------:R-:W-:Y:S01]  /*1e40*/  IADD3 R91, PT, PT, R92, 0x40, RZ ;  /* 0x000000405c5b7810 */ /* 0x000fe20007ffe0ff */
[----:B------:R-:W-:Y:S01]  /*1e50*/  IMAD.MOV.U32 R81, RZ, RZ, R141 ;  /* 0x000000ffff517224 */ /* 0x000fe200078e008d */
[----:B------:R-:W-:-:S02]  /*1e60*/  MOV R87, R57 ;  /* 0x0000003900577202 */ /* 0x000fc40000000f00 */
[----:B------:R-:W-:Y:S02]  /*1e70*/  MOV R80, R142 ;  /* 0x0000008e00507202 */ /* 0x000fe40000000f00 */
[----:B------:R-:W-:Y:S02]  /*1e80*/  MOV R82, R144 ;  /* 0x0000009000527202 */ /* 0x000fe40000000f00 */
[----:B------:R-:W-:Y:S01]  /*1e90*/  MOV R83, R145 ;  /* 0x0000009100537202 */ /* 0x000fe20000000f00 */
[----:B--2---:R-:W-:Y:S02]  /*1ea0*/  IMAD R8, R21, R148, RZ ;  /* 0x0000009415087224 */ /* 0x004fe400078e02ff */
[----:B------:R-:W-:-:S04]  /*1eb0*/  IMAD.WIDE.U32 R20, R148, R20, R10 ;  /* 0x0000001494147225 */ /* 0x000fc800078e000a */
[----:B------:R-:W-:Y:S02]  /*1ec0*/  IMAD.IADD R21, R21, 0x1, R8 ;  /* 0x0000000115157824 */ /* 0x000fe400078e0208 */
[----:B---3--:R-:W-:-:S04]  /*1ed0*/  IMAD.WIDE.U32 R14, R148, R26, R10 ;  /* 0x0000001a940e7225 */ /* 0x008fc800078e000a */
[----:B------:R-:W-:Y:S02]  /*1ee0*/  IMAD R8, R27, R148, RZ ;  /* 0x000000941b087224 */ /* 0x000fe400078e02ff */
[-C--:B----4-:R-:W-:Y:S02]  /*1ef0*/  IMAD R9, R97, R70.reuse, RZ ;  /* 0x0000004661097224 */ /* 0x090fe400078e02ff */
[----:B------:R-:W-:Y:S02]  /*1f00*/  IMAD.IADD R15, R15, 0x1, R8 ;  /* 0x000000010f0f7824 */ /* 0x000fe400078e0208 */
[----:B------:R-:W-:-:S04]  /*1f10*/  IMAD.WIDE.U32 R20, R96, R70, R20 ;  /* 0x0000004660147225 */ /* 0x000fc800078e0014 */
[-C--:B------:R-:W-:Y:S01]  /*1f20*/  IMAD R8, R99, R70.reuse, RZ ;  /* 0x0000004663087224 */ /* 0x080fe200078e02ff */
[----:B------:R-:W-:Y:S01]  /*1f30*/  IADD3 R21, PT, PT, R21, R9, RZ ;  /* 0x0000000915157210 */ /* 0x000fe20007ffe0ff */
[----:B------:R-:W-:-:S04]  /*1f40*/  IMAD.WIDE.U32 R14, R98, R70, R14 ;  /* 0x00000046620e7225 */ /* 0x000fc800078e000e */
        /* <DEDUP_REMOVED lines=26> */
[----:B------:R-:W-:Y:S01]  /*20f0*/  SHF.L.U64.HI R79, R78, 0x1, R79 ;  /* 0x000000014e4f7819 */ /* 0x000fe2000001024f */
[----:B------:R-:W-:Y:S01]  /*2100*/  IMAD.WIDE.U32 R22, R98, R15, R24 ;  /* 0x0000000f62167225 */ /* 0x000fe200078e0018 */
[----:B------:R-:W-:Y:S02]  /*2110*/  IADD3 R75, PT, PT, R21, R75, RZ ;  /* 0x0000004b154b7210 */ /* 0x000fe40007ffe0ff */
[----:B------:R-:W-:Y:S01]  /*2120*/  LEA R74, P1, R20, R18, 0x1 ;  /* 0x00000012144a7211 */ /* 0x000fe200078208ff */
[----:B------:R-:W-:Y:S01]  /*2130*/  IMAD.SHL.U32 R14, R14, 0x2, RZ ;  /* 0x000000020e0e7824 */ /* 0x000fe200078e00ff */
[----:B------:R-:W-:Y:S01]  /*2140*/  SHF.L.U32 R78, R78, 0x1, RZ ;  /* 0x000000014e4e7819 */ /* 0x000fe200000006ff */
[----:B------:R-:W-:Y:S01]  /*2150*/  IMAD.IADD R9, R23, 0x1, R9 ;  /* 0x0000000117097824 */ /* 0x000fe200078e0209 */
[----:B------:R-:W-:-:S02]  /*2160*/  LEA R12, P0, R22, R16, 0x1 ;  /* 0x00000010160c7211 */ /* 0x000fc400078008ff */
[----:B------:R-:W-:Y:S02]  /*2170*/  LEA.HI.X R75, R20, R19, R75, 0x1, P1 ;  /* 0x00000013144b7211 */ /* 0x000fe400008f0c4b */
[----:B------:R-:W-:Y:S02]  /*2180*/  IADD3 R76, P3, PT, R4, R78, RZ ;  /* 0x0000004e044c7210 */ /* 0x000fe40007f7e0ff */
[----:B------:R-:W-:Y:S02]  /*2190*/  LEA.HI.X R9, R22, R17, R9, 0x1, P0 ;  /* 0x0000001116097211 */ /* 0x000fe400000f0c09 */
[----:B------:R-:W-:Y:S02]  /*21a0*/  IADD3 R48, P1, PT, R4, R14, RZ ;  /* 0x0000000e04307210 */ /* 0x000fe40007f3e0ff */
[C---:B------:R-:W-:Y:S02]  /*21b0*/  IADD3 R78, P2, PT, R2.reuse, R78, RZ ;  /* 0x0000004e024e7210 */ /* 0x040fe40007f5e0ff */
[----:B------:R-:W-:Y:S01]  /*21c0*/  IADD3 R14, P0, PT, R2, R14, RZ ;  /* 0x0000000e020e7210 */ /* 0x000fe20007f1e0ff */
[C---:B------:R-:W-:Y:S01]  /*21d0*/  IMAD.X R49, R5.reuse, 0x1, R0, P1 ;  /* 0x0000000105317824 */ /* 0x040fe200008e0600 */
[----:B------:R-:W-:Y:S01]  /*21e0*/  IADD3.X R77, PT, PT, R5, R79, RZ, P3, !PT ;  /* 0x0000004f054d7210 */ /* 0x000fe20001ffe4ff */
[C---:B------:R-:W-:Y:S01]  /*21f0*/  IMAD.X R79, R3.reuse, 0x1, R79, P2 ;  /* 0x00000001034f7824 */ /* 0x040fe200010e064f */
[----:B------:R-:W-:-:S02]  /*2200*/  IADD3.X R15, PT, PT, R3, R0, RZ, P0, !PT ;  /* 0x00000000030f7210 */ /* 0x000fc400007fe4ff */
[----:B------:R-:W-:-:S13]  /*2210*/  ISETP.GE.AND P3, PT, R10, R151, PT ;  /* 0x000000970a00720c */ /* 0x000fda0003f66270 */
.L_x_7272:
[----:B------:R-:W-:Y:S01]  /*2220*/  SHF.L.U64.HI R2, R96, 0x6, R97 ;  /* 0x0000000660027819 */ /* 0x000fe20000010261 */
[----:B------:R-:W-:Y:S01]  /*2230*/  VIADD R86, R86, 0x80 ;  /* 0x0000008056567836 */ /* 0x000fe20000000000 */
[----:B------:R-:W-:Y:S01]  /*2240*/  SHF.L.U64.HI R0, R138, 0x6, R139 ;  /* 0x000000068a007819 */ /* 0x000fe2000001028b */
[----:B------:R-:W-:Y:S01]  /*2250*/  VIADD R88, R88, 0x80 ;  /* 0x0000008058587836 */ /* 0x000fe20000000000 */
[----:B------:R-:W-:Y:S01]  /*2260*/  SHF.L.U64.HI R104, R98, 0x6, R99 ;  /* 0x0000000662687819 */ /* 0x000fe20000010263 */
[----:B----4-:R-:W-:Y:S01]  /*2270*/  IMAD.SHL.U32 R17, R96, 0x40, RZ ;  /* 0x0000004060117824 */ /* 0x010fe200078e00ff */
[----:B------:R-:W-:Y:S01]  /*2280*/  ISETP.GE.OR P5, PT, R92, R86, P3 ;  /* 0x000000565c00720c */ /* 0x000fe20001fa6670 */
[----:B------:R-:W-:Y:S01]  /*2290*/  IMAD.SHL.U32 R3, R138, 0x40, RZ ;  /* 0x000000408a037824 */ /* 0x000fe200078e00ff */
[----:B------:R-:W-:Y:S01]  /*22a0*/  ISETP.GE.AND P3, PT, R10, R151, PT ;  /* 0x000000970a00720c */ /* 0x000fe20003f66270 */
[----:B------:R-:W-:Y:S01]  /*22b0*/  UMOV UR6, URZ ;  /* 0x000000ff00067c82 */ /* 0x000fe20008000000 */
[----:B------:R-:W-:Y:S01]  /*22c0*/  ISETP.LT.OR P5, PT, R92, R88, P5 ;  /* 0x000000585c00720c */ /* 0x000fe20002fa1670 */
[----:B------:R-:W-:Y:S01]  /*22d0*/  VIADD R87, R87, 0xffffffff ;  /* 0xffffffff57577836 */ /* 0x000fe20000000000 */
[C---:B------:R-:W-:Y:S01]  /*22e0*/  ISETP.GE.OR P4, PT, R73.reuse, R86, P3 ;  /* 0x000000564900720c */ /* 0x040fe20001f86670 */
[----:B------:R-:W-:Y:S01]  /*22f0*/  BSSY.RECONVERGENT B1, `(.L_x_7250) ;  /* 0x00002d2000017945 */ /* 0x000fe20003800200 */
[-C--:B------:R-:W-:Y:S01]  /*2300*/  IADD3 R28, P0, PT, R74, R17.reuse, RZ ;  /* 0x000000114a1c7210 */ /* 0x080fe20007f1e0ff */
[----:B------:R-:W-:Y:S01]  /*2310*/  IMAD.MOV.U32 R90, RZ, RZ, R70 ;  /* 0x000000ffff5a7224 */ /* 0x000fe200078e0046 */
[----:B------:R-:W-:Y:S01]  /*2320*/  ISETP.LT.OR P4, PT, R73, R88, P4 ;  /* 0x000000584900720c */ /* 0x000fe20002781670 */
[----:B------:R-:W-:Y:S01]  /*2330*/  IMAD.SHL.U32 R105, R98, 0x40, RZ ;  /* 0x0000004062697824 */ /* 0x000fe200078e00ff */
[----:B------:R-:W-:Y:S01]  /*2340*/  IADD3 R22, P2, PT, R3, R82, RZ ;  /* 0x0000005203167210 */ /* 0x000fe20007f5e0ff */
[--C-:B------:R-:W-:Y:S01]  /*2350*/  IMAD.X R29, R75, 0x1, R2.reuse, P0 ;  /* 0x000000014b1d7824 */ /* 0x100fe200000e0602 */
[C---:B------:R-:W-:Y:S03]  /*2360*/  ISETP.GE.OR P1, PT, R91.reuse, R86, P3 ;  /* 0x000000565b00720c */ /* 0x040fe60001f26670 */
[----:B------:R-:W2:Y:S01]  /*2370*/  @!P5 LD.E.128 R4, desc[UR4][R74.64] ;  /* 0x000000044a04d980 */ /* 0x000ea2000c101d00 */
[----:B------:R-:W-:Y:S01]  /*2380*/  ISETP.LT.OR P1, PT, R91, R88, P1 ;  /* 0x000000585b00720c */ /* 0x000fe20000f21670 */
[----:B------:R-:W-:Y:S11]  /*2390*/  IMAD.X R23, R0, 0x1, R83, P2 ;  /* 0x0000000100177824 */ /* 0x000ff600010e0653 */
[----:B------:R-:W-:Y:S01]  /*23a0*/  @!UPT UIADD3 URZ, UPT, UPT, URZ, URZ, URZ ;  /* 0x000000fffffff290 */ /* 0x000fe2000fffe0ff */
[----:B------:R-:W-:Y:S02]  /*23b0*/  @!P1 IADD3 R30, P0, PT, R28, R17, RZ ;  /* 0x000000111c1e9210 */ /* 0x000fe40007f1e0ff */
[----:B------:R-:W-:Y:S03]  /*23c0*/  @!P1 IADD3 R32, P6, PT, R22, R3, RZ ;  /* 0x0000000316209210 */ /* 0x000fe60007fde0ff */
[----:B------:R-:W-:Y:S01]  /*23d0*/  @!P1 IMAD.X R31, R29, 0x1, R2, P0 ;  /* 0x000000011d1f9824 */ /* 0x000fe200000e0602 */
[----:B------:R-:W-:Y:S01]  /*23e0*/  ISETP.GE.OR P0, PT, R89, R86, P3 ;  /* 0x000000565900720c */ /* 0x000fe20001f06670 */
[----:B------:R-:W-:Y:S01]  /*23f0*/  @!P1 IMAD.X R33, R23, 0x1, R0, P6 ;  /* 0x0000000117219824 */ /* 0x000fe200030e0600 */
[----:B------:R-:W-:Y:S02]  /*2400*/  SHF.L.U64.HI R2, R136, 0x5, R137 ;  /* 0x0000000588027819 */ /* 0x000fe40000010289 */
[----:B------:R-:W-:Y:S01]  /*2410*/  ISETP.LT.OR P0, PT, R89, R88, P0 ;  /* 0x000000585900720c */ /* 0x000fe20000701670 */
[----:B--2---:R1:W-:Y:S04]  /*2420*/  @!P5 ST.E.128 desc[UR4][R82.64], R4 ;  /* 0x000000045200d985 */ /* 0x0043e8000c101d04 */
[----:B------:R2:W3:Y:S08]  /*2430*/  @!P4 LD.E.128 R24, desc[UR4][R28.64] ;  /* 0x000000041c18c980 */ /* 0x0004f0000c101d00 */
[C---:B--2---:R-:W-:Y:S04]  /*2440*/  @!P0 LEA R28, P2, R96.reuse, R28, 0x7 ;  /* 0x0000001c601c8211 */ /* 0x044fe800078438ff */
[----:B------:R-:W-:Y:S02]  /*2450*/  @!P0 LEA.HI.X R29, R96, R29, R97, 0x7, P2 ;  /* 0x0000001d601d8211 */ /* 0x000fe400010f3c61 */
[C---:B------:R-:W-:Y:S04]  /*2460*/  @!P0 LEA R34, P2, R138.reuse, R22, 0x7 ;  /* 0x000000168a228211 */ /* 0x040fe800078438ff */
[----:B------:R-:W-:Y:S02]  /*2470*/  @!P0 LEA.HI.X R35, R138, R23, R139, 0x7, P2 ;  /* 0x000000178a238211 */ /* 0x000fe400010f3c8b */
[----:B------:R-:W-:Y:S01]  /*2480*/  IADD3 R3, P2, PT, RZ, -UR6, RZ ;  /* 0x80000006ff037c10 */ /* 0x000fe2000ff5e0ff */
[----:B---3--:R-:W-:Y:S04]  /*2490*/  @!P4 ST.E.128 desc[UR4][R22.64], R24 ;  /* 0x000000181600c985 */ /* 0x008fe8000c101d04 */
[----:B------:R-:W2:Y:S04]  /*24a0*/  @!P1 LD.E.128 R16, desc[UR4][R30.64] ;  /* 0x000000041e109980 */ /* 0x000ea8000c101d00 */
[----:B--2---:R-:W-:Y:S04]  /*24b0*/  @!P1 ST.E.128 desc[UR4][R32.64], R16 ;  /* 0x0000001020009985 */ /* 0x004fe8000c101d04 */
[----:B-1----:R-:W2:Y:S04]  /*24c0*/  @!P0 LD.E.128 R4, desc[UR4][R28.64] ;  /* 0x000000041c048980 */ /* 0x002ea8000c101d00 */
[----:B--2---:R1:W-:Y:S04]  /*24d0*/  @!P0 ST.E.128 desc[UR4][R34.64], R4 ;  /* 0x0000000422008985 */ /* 0x0043e8000c101d04 */
[----:B------:R-:W2:Y:S04]  /*24e0*/  LD.E R0, desc[UR4][R84.64+0x130] ;  /* 0x0001300454007980 */ /* 0x000ea8000c101900 */
[----:B------:R-:W3:Y:S01]  /*24f0*/  LD.E R21, desc[UR4][R84.64+0xd0] ;  /* 0x0000d00454157980 */ /* 0x000ee2000c101900 */
[----:B-1----:R-:W-:Y:S01]  /*2500*/  SHF.L.U64.HI R4, R98, 0x5, R99 ;  /* 0x0000000562047819 */ /* 0x002fe20000010263 */
[----:B--2---:R-:W-:Y:S01]  /*2510*/  IMAD.SHL.U32 R0, R0, 0x80, RZ ;  /* 0x0000008000007824 */ /* 0x004fe200078e00ff */
[----:B---3--:R-:W-:Y:S03]  /*2520*/  ISETP.NE.AND P6, PT, R21, RZ, PT ;  /* 0x000000ff1500720c */ /* 0x008fe60003fc5270 */
[----:B------:R-:W-:Y:S05]  /*2530*/  IMAD.X R0, RZ, RZ, ~R0, P2 ;  /* 0x000000ffff007224 */ /* 0x000fea00010e0e00 */
[----:B------:R-:W-:Y:S04]  /*2540*/  SHF.R.S64 R3, R3, 0x1f, R0 ;  /* 0x0000001f03037819 */ /* 0x000fe80000001000 */
[----:B------:R-:W-:Y:S01]  /*2550*/  IADD3 R74, P2, PT, R74, R3, RZ ;  /* 0x000000034a4a7210 */ /* 0x000fe20007f5e0ff */
[----:B------:R-:W-:Y:S03]  /*2560*/  IMAD.SHL.U32 R3, R98, 0x20, RZ ;  /* 0x0000002062037824 */ /* 0x000fe600078e00ff */
[----:B------:R-:W-:Y:S01]  /*2570*/  LEA.HI.X.SX32 R75, R0, R75, 0x1, P2 ;  /* 0x0000004b004b7211 */ /* 0x000fe200010f0eff */
[----:B------:R-:W-:Y:S01]  /*2580*/  IMAD.SHL.U32 R0, R136, 0x20, RZ ;  /* 0x0000002088007824 */ /* 0x000fe200078e00ff */
[----:B------:R-:W-:Y:S01]  /*2590*/  ISETP.GT.AND P2, PT, R87, R64, PT ;  /* 0x000000405700720c */ /* 0x000fe20003f44270 */
[----:B------:R-:W-:Y:S01]  /*25a0*/  @!UPT UIADD3 URZ, UPT, UPT, URZ, URZ, URZ ;  /* 0x000000fffffff290 */ /* 0x000fe2000fffe0ff */
[----:B------:R-:W-:Y:S11]  /*25b0*/  @P6 BRA `(.L_x_7251) ;  /* 0x00000000005c6947 */ /* 0x000ff60003800000 */
[----:B------:R-:W-:Y:S01]  /*25c0*/  @!P5 IMAD.MOV.U32 R8, RZ, RZ, R12 ;  /* 0x000000ffff08d224 */ /* 0x000fe200078e000c */
[C---:B------:R-:W-:Y:S04]  /*25d0*/  LEA R24, P6, R3.reuse, R12, 0x1 ;  /* 0x0000000c03187211 */ /* 0x040fe800078c08ff */
[----:B------:R-:W2:Y:S01]  /*25e0*/  @!P5 LD.E.128 R16, desc[UR4][R8.64] ;  /* 0x000000040810d980 */ /* 0x000ea2000c101d00 */
[----:B------:R-:W-:Y:S02]  /*25f0*/  LEA.HI.X R25, R3, R9, R4, 0x1, P6 ;  /* 0x0000000903197211 */ /* 0x000fe400030f0c04 */
[C---:B------:R-:W-:Y:S04]  /*2600*/  LEA R26, P6, R0.reuse, R80, 0x1 ;  /* 0x00000050001a7211 */ /* 0x040fe800078c08ff */
[----:B------:R-:W-:Y:S01]  /*2610*/  LEA.HI.X R27, R0, R81, R2, 0x1, P6 ;  /* 0x00000051001b7211 */ /* 0x000fe200030f0c02 */
[----:B--2---:R1:W-:Y:S01]  /*2620*/  @!P5 ST.E.128 desc[UR4][R80.64], R16 ;  /* 0x000000105000d985 */ /* 0x0043e2000c101d04 */
[----:B------:R-:W-:Y:S03]  /*2630*/  @!P1 IADD3 R28, P5, PT, R24, R105, RZ ;  /* 0x00000069181c9210 */ /* 0x000fe60007fbe0ff */
[----:B------:R-:W2:Y:S02]  /*2640*/  @!P4 LD.E.128 R4, desc[UR4][R24.64] ;  /* 0x000000041804c980 */ /* 0x000ea4000c101d00 */
[----:B------:R-:W-:Y:S02]  /*2650*/  @!P1 IMAD.X R29, R25, 0x1, R104, P5 ;  /* 0x00000001191d9824 */ /* 0x000fe400028e0668 */
[----:B--2---:R1:W-:Y:S01]  /*2660*/  @!P4 ST.E.128 desc[UR4][R26.64], R4 ;  /* 0x000000041a00c985 */ /* 0x0043e2000c101d04 */
[C---:B------:R-:W-:Y:S03]  /*2670*/  @!P1 LEA R2, P4, R136.reuse, R26, 0x6 ;  /* 0x0000001a88029211 */ /* 0x040fe600078830ff */
[----:B------:R-:W2:Y:S01]  /*2680*/  @!P1 LD.E.128 R20, desc[UR4][R28.64] ;  /* 0x000000041c149980 */ /* 0x000ea2000c101d00 */
[----:B------:R-:W-:Y:S05]  /*2690*/  @!P1 LEA.HI.X R3, R136, R27, R137, 0x6, P4 ;  /* 0x0000001b88039211 */ /* 0x000fea00020f3489 */
        /* <DEDUP_REMOVED lines=9> */
.L_x_7251:
        /* <DEDUP_REMOVED lines=17> */
[----:B------:R-:W-:Y:S02]  /*2840*/  ISETP.GE.OR P5, PT, R73, R86, P1 ;  /* 0x000000564900720c */ /* 0x000fe40000fa6670 */
[----:B------:R-:W-:Y:S02]  /*2850*/  ISETP.LT.OR P6, PT, R92, R88, P6 ;  /* 0x000000585c00720c */ /* 0x000fe400037c1670 */
[-C--:B------:R-:W-:Y:S02]  /*2860*/  ISETP.GE.OR P4, PT, R91, R86.reuse, P1 ;  /* 0x000000565b00720c */ /* 0x080fe40000f86670 */
        /* <DEDUP_REMOVED lines=55> */
.L_x_7255:
[----:B------:R-:W-:Y:S05]  /*2be0*/  BSYNC.RECONVERGENT B0 ;  /* 0x0000000000007941 */ /* 0x000fea0003800200 */
.L_x_7254:
        /* <DEDUP_REMOVED lines=52> */
.L_x_7257:
[----:B------:R-:W-:Y:S05]  /*2f30*/  BSYNC.RECONVERGENT B0 ;  /* 0x0000000000007941 */ /* 0x000fea0003800200 */
.L_x_7256:
        /* <DEDUP_REMOVED lines=57> */
.L_x_7259:
[----:B------:R-:W-:Y:S05]  /*32d0*/  BSYNC.RECONVERGENT B0 ;  /* 0x0000000000007941 */ /* 0x000fea0003800200 */
.L_x_7258:
        /* <DEDUP_REMOVED lines=57> */
.L_x_7261:
[----:B------:R-:W-:Y:S05]  /*3670*/  BSYNC.RECONVERGENT B0 ;  /* 0x0000000000007941 */ /* 0x000fea0003800200 */
.L_x_7260:
[----:B------:R-:W5:Y:S02]  /*3680*/  LD.E R3, desc[UR4][R84.64+0xd0] ;  /* 0x0000d00454037980 */ /* 0x000f64000c101900 */
[----:B-----5:R-:W-:Y:S05]  /*3690*/  IMAD.U32 R3, R3, -0x40, RZ ;  /* 0xffffffc003037824 */ /* 0x020fea00078e00ff */
[C---:B------:R-:W-:Y:S02]  /*36a0*/  LEA R14, P1, R3.reuse, R14, 0x1 ;  /* 0x0000000e030e7211 */ /* 0x040fe400078208ff */
[C---:B------:R-:W-:Y:S02]  /*36b0*/  LEA R48, P0, R3.reuse, R48, 0x1 ;  /* 0x0000003003307211 */ /* 0x040fe400078008ff */
[C---:B------:R-:W-:Y:S02]  /*36c0*/  LEA.HI.X.SX32 R15, R3.reuse, R15, 0x1, P1 ;  /* 0x0000000f030f7211 */ /* 0x040fe400008f0eff */
[----:B------:R-:W-:Y:S01]  /*36d0*/  LEA.HI.X.SX32 R49, R3, R49, 0x1, P0 ;  /* 0x0000003103317211 */ /* 0x000fe200000f0eff */
[----:B------:R-:W-:Y:S05]  /*36e0*/  BRA `(.L_x_7252) ;  /* 0x0000001800487947 */ /* 0x000fea0003800000 */
.L_x_7253:
        /* <DEDUP_REMOVED lines=99> */
.L_x_7263:
[----:B------:R-:W-:Y:S05]  /*3d20*/  BSYNC.RECONVERGENT B0 ;  /* 0x0000000000007941 */ /* 0x000fea0003800200 */
.L_x_7262:
[C---:B------:R-:W-:Y:S01]  /*3d30*/  ISETP.GE.OR P5, PT, R73.reuse, R86, P4 ;  /* 0x000000564900720c */ /* 0x040fe200027a6670 */
[----:B------:R-:W-:Y:S01]  /*3d40*/  BSSY.RECONVERGENT B0, `(.L_x_7264) ;  /* 0x0000060000007945 */ /* 0x000fe20003800200 */
[----:B------:R-:W-:Y:S02]  /*3d50*/  IADD3 R24, P0, PT, R12, R105, RZ ;  /* 0x000000690c187210 */ /* 0x000fe40007f1e0ff */
[----:B------:R-:W-:Y:S03]  /*3d60*/  ISETP.LT.OR P5, PT, R73, R88, P5 ;  /* 0x000000584900720c */ /* 0x000fe60002fa1670 */
[----:B------:R-:W-:Y:S10]  /*3d70*/  IMAD.X R25, R9, 0x1, R104, P0 ;  /* 0x0000000109197824 */ /* 0x000ff400000e0668 */
        /* <DEDUP_REMOVED lines=92> */
.L_x_7265:
[----:B------:R-:W-:Y:S05]  /*4340*/  BSYNC.RECONVERGENT B0 ;  /* 0x0000000000007941 */ /* 0x000fea0003800200 */
.L_x_7264:
[-C--:B------:R-:W-:Y:S01]  /*4350*/  ISETP.GE.OR P0, PT, R91, R86.reuse, P4 ;  /* 0x000000565b00720c */ /* 0x080fe20002706670 */
[----:B------:R-:W-:Y:S01]  /*4360*/  BSSY.RECONVERGENT B0, `(.L_x_7266) ;  /* 0x0000063000007945 */ /* 0x000fe20003800200 */
[----:B------:R-:W-:Y:S02]  /*4370*/  ISETP.GE.OR P6, PT, R89, R86, P4 ;  /* 0x000000565900720c */ /* 0x000fe400027c6670 */
[-C--:B------:R-:W-:Y:S02]  /*4380*/  ISETP.LT.OR P0, PT, R91, R88.reuse, P0 ;  /* 0x000000585b00720c */ /* 0x080fe40000701670 */
[----:B------:R-:W-:Y:S11]  /*4390*/  ISETP.LT.OR P6, PT, R89, R88, P6 ;  /* 0x000000585900720c */ /* 0x000ff600037c1670 */
[----:B------:R-:W-:Y:S05]  /*43a0*/  @P0 BRA `(.L_x_7267) ;  /* 0x0000000400780947 */ /* 0x000fea0003800000 */
[----:B------:R-:W-:Y:S02]  /*43b0*/  ISETP.GE.AND P0, PT, R10, R21, PT ;  /* 0x000000150a00720c */ /* 0x000fe40003f06270 */
[----:B------:R-:W-:Y:S04]  /*43c0*/  IADD3 R34, P4, PT, R24, R105, RZ ;  /* 0x0000006918227210 */ /* 0x000fe80007f9e0ff */
[----:B------:R-:W-:Y:S05]  /*43d0*/  IADD3.X R35, PT, PT, R25, R104, RZ, P4, !PT ;  /* 0x0000006819237210 */ /* 0x000fea00027fe4ff */
        /* <DEDUP_REMOVED lines=91> */
.L_x_7267:
[----:B------:R-:W-:Y:S05]  /*4990*/  BSYNC.RECONVERGENT B0 ;  /* 0x0000000000007941 */ /* 0x000fea0003800200 */
.L_x_7266:
        /* <DEDUP_REMOVED lines=52> */
[----:B------:R-:W-:Y:S01]  /*4ce0*/  @!P0 FMUL.FTZ R3, R24, R31 ;  /* 0x0000001f18038220 */ /* 0x000fe20000410000 */
[--C-:B------:R-:W-:Y:S02]  /*4cf0*/  @!P0 HADD2.F32 R38, -RZ, R42.reuse.H0_H0 ;  /* 0x2000002aff268230 */ /* 0x100fe40000004100 */
[----:B------:R-:W-:Y:S01]  /*4d00*/  @!P0 FFMA.FTZ R2, R35, R34, R2 ;  /* 0x0000002223028223 */ /* 0x000fe20000010002 */
[----:B------:R-:W-:Y:S01]  /*4d10*/  @!P0 MOV R35, R47 ;  /* 0x0000002f00238202 */ /* 0x000fe20000000f00 */
[----:B------:R-:W-:Y:S01]  /*4d20*/  @!P0 HADD2.F32 R39, -RZ, R42.H1_H1 ;  /* 0x3000002aff278230 */ /* 0x000fe20000004100 */
[----:B------:R-:W-:Y:S01]  /*4d30*/  @!P0 MOV R42, R46 ;  /* 0x0000002e002a8202 */ /* 0x000fe20000000f00 */
[--C-:B------:R-:W-:Y:S01]  /*4d40*/  @!P0 HADD2.F32 R32, -RZ, R50.reuse.H0_H0 ;  /* 0x20000032ff208230 */ /* 0x100fe20000004100 */
[----:B------:R-:W-:Y:S01]  /*4d50*/  @!P0 F2FP.F16.F32.PACK_AB R52, R2, R0 ;  /* 0x000000000234823e */ /* 0x000fe200000000ff */
[----:B------:R-:W-:Y:S02]  /*4d60*/  @!P0 HADD2.F32 R16, -RZ, R55.H1_H1 ;  /* 0x30000037ff108230 */ /* 0x000fe40000004100 */
[----:B------:R-:W-:Y:S01]  /*4d70*/  @!P0 FMUL.FTZ R4, R22, R29 ;  /* 0x0000001d16048220 */ /* 0x000fe20000410000 */
[----:B------:R-:W-:Y:S01]  /*4d80*/  @!P0 HADD2.F32 R37, -RZ, R41.H1_H1 ;  /* 0x30000029ff258230 */ /* 0x000fe20000004100 */
[----:B------:R-:W-:Y:S01]  /*4d90*/  @!P0 MOV R44, R52 ;  /* 0x00000034002c8202 */ /* 0x000fe20000000f00 */
[----:B------:R-:W-:Y:S02]  /*4da0*/  @!P0 HADD2.F32 R33, -RZ, R50.H1_H1 ;  /* 0x30000032ff218230 */ /* 0x000fe40000004100 */
[----:B------:R-:W-:Y:S01]  /*4db0*/  @!P4 FADD.FTZ R26, -R26, -RZ ;  /* 0x800000ff1a1ac221 */ /* 0x000fe20000010100 */
[----:B------:R-:W-:Y:S01]  /*4dc0*/  @!P4 FADD.FTZ R23, -R23, -RZ ;  /* 0x800000ff1717c221 */ /* 0x000fe20000010100 */
        /* <DEDUP_REMOVED lines=29> */
.L_x_7269:
[----:B------:R-:W-:Y:S05]  /*4fa0*/  BSYNC.RECONVERGENT B0 ;  /* 0x0000000000007941 */ /* 0x000fea0003800200 */
.L_x_7268:
[----:B------:R-:W5:Y:S02]  /*4fb0*/  LD.E R3, desc[UR4][R84.64+0xd0] ;  /* 0x0000d00454037980 */ /* 0x000f64000c101900 */
[----:B-----5:R-:W-:Y:S05]  /*4fc0*/  IMAD.U32 R3, R3, -0x40, RZ ;  /* 0xffffffc003037824 */ /* 0x020fea00078e00ff */
[C---:B------:R-:W-:Y:S02]  /*4fd0*/  LEA R78, P1, R3.reuse, R78, 0x1 ;  /* 0x0000004e034e7211 */ /* 0x040fe400078208ff */
[C---:B------:R-:W-:Y:S02]  /*4fe0*/  LEA R76, P0, R3.reuse, R76, 0x1 ;  /* 0x0000004c034c7211 */ /* 0x040fe400078008ff */
[C---:B------:R-:W-:Y:S02]  /*4ff0*/  LEA.HI.X.SX32 R79, R3.reuse, R79, 0x1, P1 ;  /* 0x0000004f034f7211 */ /* 0x040fe400008f0eff */
[----:B------:R-:W-:Y:S09]  /*5000*/  LEA.HI.X.SX32 R77, R3, R77, 0x1, P0 ;  /* 0x0000004d034d7211 */ /* 0x000ff200000f0eff */
.L_x_7252:
[----:B------:R-:W-:Y:S05]  /*5010*/  BSYNC.RECONVERGENT B1 ;  /* 0x0000000000017941 */ /* 0x000fea0003800200 */
.L_x_7250:
        /* <DEDUP_REMOVED lines=102> */
.L_x_7271:
[----:B------:R-:W-:Y:S05]  /*5680*/  BSYNC.RECONVERGENT B0 ;  /* 0x0000000000007941 */ /* 0x000fea0003800200 */
.L_x_7270:
[----:B------:R-:W-:Y:S05]  /*5690*/  @P2 BRA `(.L_x_7272) ;  /* 0xffffffc800e02947 */ /* 0x000fea000383ffff */
.L_x_7249:
        /* <DEDUP_REMOVED lines=17> */
.L_x_7277:
[----:B------:R2:W-:Y:S02]  /*57b0*/  STS.128 [R58], RZ ;  /* 0x000000ff3a007388 */ /* 0x0005e40000000c00 */
.L_x_7276:
[----:B------:R-:W-:Y:S05]  /*57c0*/  BSYNC.RECONVERGENT B0 ;  /* 0x0000000000007941 */ /* 0x000fea0003800200 */
.L_x_7275:
        /* <DEDUP_REMOVED lines=13> */
.L_x_7274:
        /* <DEDUP_REMOVED lines=24> */
[----:B----4-:R1:W5:Y:S01]  /*5a20*/  LD.E R17, desc[UR4][R84.64+0xc0] ;  /* 0x0000c00454117980 */ /* 0x010362000c101900 */
        /* <DEDUP_REMOVED lines=20> */
[--C-:B-----5:R-:W-:Y:S02]  /*5b70*/  HADD2.F32 R20, -RZ, R13.reuse.H0_H0 ;  /* 0x2000000dff147230 */ /* 0x120fe40000004100 */
        /* <DEDUP_REMOVED lines=37> */
.L_x_7284:
[----:B------:R-:W-:Y:S05]  /*5dd0*/  BSYNC.RECONVERGENT B0 ;  /* 0x0000000000007941 */ /* 0x000fea0003800200 */
.L_x_7283:
[----:B-----5:R3:W-:Y:S01]  /*5de0*/  STS.128 [R58], R12 ;  /* 0x0000000c3a007388 */ /* 0x0207e20000000c00 */
[----:B------:R-:W-:Y:S05]  /*5df0*/  BRA `(.L_x_7281) ;  /* 0x0000000000047947 */ /* 0x000fea0003800000 */
.L_x_7282:
[----:B------:R2:W-:Y:S02]  /*5e00*/  STS.128 [R58], RZ ;  /* 0x000000ff3a007388 */ /* 0x0005e40000000c00 */
.L_x_7281:
[----:B------:R-:W-:Y:S05]  /*5e10*/  BSYNC.RECONVERGENT B1 ;  /* 0x0000000000017941 */ /* 0x000fea0003800200 */
.L_x_7280:
        /* <DEDUP_REMOVED lines=59> */
.L_x_7286:
[----:B------:R-:W-:Y:S05]  /*61d0*/  BSYNC.RECONVERGENT B0 ;  /* 0x0000000000007941 */ /* 0x000fea0003800200 */
.L_x_7285:
[----:B-----5:R3:W-:Y:S01]  /*61e0*/  STS.128 [R58+0x800], R12 ;  /* 0x0008000c3a007388 */ /* 0x0207e20000000c00 */
[----:B------:R-:W-:Y:S05]  /*61f0*/  BRA `(.L_x_7278) ;  /* 0x0000000800e47947 */ /* 0x000fea0003800000 */
.L_x_7279:
        /* <DEDUP_REMOVED lines=91> */
.L_x_7291:
[----:B------:R-:W-:Y:S05]  /*67b0*/  BSYNC.RECONVERGENT B0 ;  /* 0x0000000000007941 */ /* 0x000fea0003800200 */
.L_x_7290:
[----:B-----5:R3:W-:Y:S01]  /*67c0*/  STS.128 [R58], R20 ;  /* 0x000000143a007388 */ /* 0x0207e20000000c00 */
[----:B------:R-:W-:Y:S05]  /*67d0*/  BRA `(.L_x_7288) ;  /* 0x0000000000047947 */ /* 0x000fea0003800000 */
.L_x_7289:
[----:B------:R2:W-:Y:S02]  /*67e0*/  STS.128 [R58], RZ ;  /* 0x000000ff3a007388 */ /* 0x0005e40000000c00 */
.L_x_7288:
[----:B------:R-:W-:Y:S05]  /*67f0*/  BSYNC.RECONVERGENT B1 ;  /* 0x0000000000017941 */ /* 0x000fea0003800200 */
.L_x_7287:
        /* <DEDUP_REMOVED lines=87> */
.L_x_7293:
[----:B------:R-:W-:Y:S05]  /*6d70*/  BSYNC.RECONVERGENT B0 ;  /* 0x0000000000007941 */ /* 0x000fea0003800200 */
.L_x_7292:
[----:B-----5:R1:W-:Y:S02]  /*6d80*/  STS.128 [R58+0x800], R20 ;  /* 0x000800143a007388 */ /* 0x0203e40000000c00 */
.L_x_7278:
[----:B------:R-:W-:Y:S05]  /*6d90*/  BSYNC.RECONVERGENT B2 ;  /* 0x0000000000027941 */ /* 0x000fea0003800200 */
.L_x_7273:
[----:B------:R-:W-:Y:S01]  /*6da0*/  IADD3 R5, PT, PT, -R56, R61, RZ ;  /* 0x0000003d38057210 */ /* 0x000fe20007ffe1ff */
[----:B------:R-:W-:Y:S03]  /*6db0*/  BSSY.RECONVERGENT B0, `(.L_x_7294) ;  /* 0x000000c000007945 */ /* 0x000fe60003800200 */
        /* <DEDUP_REMOVED lines=10> */
.L_x_7296:
[----:B------:R1:W-:Y:S02]  /*6e60*/  STS.128 [R58+0x1000], RZ ;  /* 0x001000ff3a007388 */ /* 0x0003e40000000c00 */
.L_x_7295:
[----:B------:R-:W-:Y:S05]  /*6e70*/  BSYNC.RECONVERGENT B0 ;  /* 0x0000000000007941 */ /* 0x000fea0003800200 */
.L_x_7294:
[----:B------:R-:W-:Y:S01]  /*6e80*/  ISETP.GE.AND P1, PT, R8, R5, PT ;  /* 0x000000050800720c */ /* 0x000fe20003f26270 */
[C---:B-1----:R-:W-:Y:S01]  /*6e90*/  IMAD.SHL.U32 R3, R136.reuse, 0x40, RZ ;  /* 0x0000004088037824 */ /* 0x042fe200078e00ff */
[----:B------:R-:W-:Y:S01]  /*6ea0*/  SHF.L.U64.HI R0, R136, 0x6, R137 ;  /* 0x0000000688007819 */ /* 0x000fe20000010289 */
[----:B------:R-:W-:Y:S03]  /*6eb0*/  BSSY.RECONVERGENT B0, `(.L_x_7297) ;  /* 0x000000c000007945 */ /* 0x000fe60003800200 */
[----:B---3--:R-:W-:-:S05]  /*6ec0*/  IADD3 R6, P0, PT, R3, R142, RZ ;  /* 0x0000008e03067210 */ /* 0x008fca0007f1e0ff */
[----:B-----5:R-:W-:Y:S02]  /*6ed0*/  IMAD.X R7, R0, 0x1, R141, P0 ;  /* 0x0000000100077824 */ /* 0x020fe400000e068d */
        /* <DEDUP_REMOVED lines=8> */
.L_x_7299:
[----:B------:R1:W-:Y:S02]  /*6f60*/  STS.128 [R58+0x1800], RZ ;  /* 0x001800ff3a007388 */ /* 0x0003e40000000c00 */
.L_x_7298:
[----:B------:R-:W-:Y:S05]  /*6f70*/  BSYNC.RECONVERGENT B0 ;  /* 0x0000000000007941 */ /* 0x000fea0003800200 */
.L_x_7297:
        /* <DEDUP_REMOVED lines=13> */
.L_x_7302:
[----:B------:R1:W-:Y:S02]  /*7050*/  STS.128 [R58+0x2000], RZ ;  /* 0x002000ff3a007388 */ /* 0x0003e40000000c00 */
.L_x_7301:
[----:B------:R-:W-:Y:S05]  /*7060*/  BSYNC.RECONVERGENT B0 ;  /* 0x0000000000007941 */ /* 0x000fea0003800200 */
.L_x_7300:
        /* <DEDUP_REMOVED lines=13> */
.L_x_7305:
[----:B------:R1:W-:Y:S02]  /*7140*/  STS.128 [R58+0x2800], RZ ;  /* 0x002800ff3a007388 */ /* 0x0003e40000000c00 */
.L_x_7304:
[----:B------:R-:W-:Y:S05]  /*7150*/  BSYNC.RECONVERGENT B0 ;  /* 0x0000000000007941 */ /* 0x000fea0003800200 */
.L_x_7303:
        /* <DEDUP_REMOVED lines=14> */
.L_x_7308:
[----:B------:R1:W-:Y:S01]  /*7240*/  STS.128 [R58+0x3000], RZ ;  /* 0x003000ff3a007388 */ /* 0x0003e20000000c00 */
[----:B------:R-:W-:Y:S05]  /*7250*/  BRA `(.L_x_7309) ;  /* 0x0000000000047947 */ /* 0x000fea0003800000 */
.L_x_7307:
[----:B------:R1:W-:Y:S02]  /*7260*/  STS.128 [R58+0x3000], RZ ;  /* 0x003000ff3a007388 */ /* 0x0003e40000000c00 */
.L_x_7309:
[----:B------:R-:W-:Y:S05]  /*7270*/  BSYNC.RECONVERGENT B0 ;  /* 0x0000000000007941 */ /* 0x000fea0003800200 */
.L_x_7306:
[----:B------:R-:W-:Y:S01]  /*7280*/  ISETP.GE.AND P1, PT, R8, R5, PT ;  /* 0x000000050800720c */ /* 0x000fe20003f26270 */
[C---:B------:R-:W-:Y:S01]  /*7290*/  IMAD.SHL.U32 R87, R138.reuse, 0x40, RZ ;  /* 0x000000408a577824 */ /* 0x040fe200078e00ff */
[----:B------:R-:W-:Y:S01]  /*72a0*/  SHF.L.U64.HI R94, R138, 0x6, R139 ;  /* 0x000000068a5e7819 */ /* 0x000fe2000001028b */
[----:B------:R-:W-:Y:S03]  /*72b0*/  BSSY.RECONVERGENT B0, `(.L_x_7310) ;  /* 0x000000d000007945 */ /* 0x000fe60003800200 */
[----:B---3--:R-:W-:-:S05]  /*72c0*/  IADD3 R6, P0, PT, R87, R144, RZ ;  /* 0x0000009057067210 */ /* 0x008fca0007f1e0ff */
        /* <DEDUP_REMOVED lines=10> */
.L_x_7312:
[----:B------:R1:W-:Y:S02]  /*7370*/  STS.128 [R58+0x3800], RZ ;  /* 0x003800ff3a007388 */ /* 0x0003e40000000c00 */
.L_x_7311:
[----:B------:R-:W-:Y:S05]  /*7380*/  BSYNC.RECONVERGENT B0 ;  /* 0x0000000000007941 */ /* 0x000fea0003800200 */
.L_x_7310:
        /* <DEDUP_REMOVED lines=13> */
.L_x_7315:
[----:B------:R1:W-:Y:S02]  /*7460*/  STS.128 [R58+0x4000], RZ ;  /* 0x004000ff3a007388 */ /* 0x0003e40000000c00 */
.L_x_7314:
[----:B------:R-:W-:Y:S05]  /*7470*/  BSYNC.RECONVERGENT B0 ;  /* 0x0000000000007941 */ /* 0x000fea0003800200 */
.L_x_7313:
        /* <DEDUP_REMOVED lines=13> */
.L_x_7318:
[----:B------:R1:W-:Y:S02]  /*7550*/  STS.128 [R58+0x4800], RZ ;  /* 0x004800ff3a007388 */ /* 0x0003e40000000c00 */
.L_x_7317:
[----:B------:R-:W-:Y:S05]  /*7560*/  BSYNC.RECONVERGENT B0 ;  /* 0x0000000000007941 */ /* 0x000fea0003800200 */
.L_x_7316:
[----:B------:R-:W3:Y:S01]  /*7570*/  LD.E R2, desc[UR4][R84.64+0x18c] ;  /* 0x00018c0454027980 */ /* 0x000ee2000c101900 */
[C---:B------:R-:W-:Y:S01]  /*7580*/  IMAD.SHL.U32 R108, R62.reuse, 0x20, RZ ;  /* 0x000000203e6c7824 */ /* 0x040fe200078e00ff */
[----:B------:R-:W-:Y:S01]  /*7590*/  SHF.R.U32.HI R132, RZ, 0x1, R62 ;  /* 0x00000001ff847819 */ /* 0x000fe2000001163e */
[----:B-1----:R-:W-:Y:S01]  /*75a0*/  IMAD.SHL.U32 R5, R62, 0x10, RZ ;  /* 0x000000103e057824 */ /* 0x002fe200078e00ff */
[----:B-----5:R-:W-:Y:S01]  /*75b0*/  IADD3 R160, PT, PT, R61, -R150, -R109 ;  /* 0x800000963da07210 */ /* 0x020fe20007ffe86d */
[----:B------:R-:W-:Y:S01]  /*75c0*/  IMAD.MOV.U32 R8, RZ, RZ, 0x20 ;  /* 0x00000020ff087424 */ /* 0x000fe200078e00ff */
[----:B------:R-:W-:Y:S01]  /*75d0*/  LOP3.LUT R9, R132, 0x8, RZ, 0xc0, !PT ;  /* 0x0000000884097812 */ /* 0x000fe200078ec0ff */
[----:B------:R-:W0:Y:S01]  /*75e0*/  LDGDEPBAR ;  /* 0x00000000000079af */ /* 0x000e220000000000 */
[----:B------:R-:W-:Y:S01]  /*75f0*/  LOP3.LUT R7, R108, 0xc0, RZ, 0xc0, !PT ;  /* 0x000000c06c077812 */ /* 0x000fe200078ec0ff */
[----:B------:R-:W-:Y:S01]  /*7600*/  BSSY.RECONVERGENT B1, `(.L_x_7319) ;  /* 0x000025f000017945 */ /* 0x000fe20003800200 */
[----:B------:R-:W-:-:S02]  /*7610*/  LOP3.LUT R133, R5, 0x3e00, RZ, 0xc0, !PT ;  /* 0x00003e0005857812 */ /* 0x000fc400078ec0ff */
[----:B------:R-:W-:Y:S02]  /*7620*/  LOP3.LUT R6, R9, 0xc0, R108, 0xf8, !PT ;  /* 0x000000c009067812 */ /* 0x000fe400078ef86c */
        /* <DEDUP_REMOVED lines=9> */
[----:B------:R-:W-:Y:S01]  /*76c0*/  LOP3.LUT P0, R9, R62, 0x4, RZ, 0xc0, !PT ;  /* 0x000000043e097812 */ /* 0x000fe2000780c0ff */
[----:B------:R-:W-:Y:S01]  /*76d0*/  IMAD R86, R7, 0x2, R60 ;  /* 0x0000000207567824 */ /* 0x000fe200078e023c */
[----:B------:R-:W-:Y:S01]  /*76e0*/  IADD3 R110, PT, PT, R110, R61, -R150 ;  /* 0x0000003d6e6e7210 */ /* 0x000fe20007ffe896 */
[----:B------:R-:W-:Y:S01]  /*76f0*/  IMAD R63, R5, 0x2, R60 ;  /* 0x00000002053f7824 */ /* 0x000fe200078e023c */
[----:B------:R-:W-:-:S02]  /*7700*/  SEL R93, R8, 0xffffffe0, !P0 ;  /* 0xffffffe0085d7807 */ /* 0x000fc40004000000 */
[----:B------:R-:W-:Y:S03]  /*7710*/  LDSM.16.M88.4 R80, [R86] ;  /* 0x000000005650783b */ /* 0x000fe60000000200 */
[----:B------:R-:W-:Y:S01]  /*7720*/  IMAD.IADD R12, R86, 0x1, R93 ;  /* 0x00000001560c7824 */ /* 0x000fe200078e025d */
[----:B------:R-:W1:Y:S01]  /*7730*/  LDSM.16.M88.4 R20, [R63+0x1400] ;  /* 0x001400003f14783b */ /* 0x000e620000000200 */
[----:B------:R-:W-:-:S03]  /*7740*/  IMAD.IADD R111, R93, 0x1, R63 ;  /* 0x000000015d6f7824 */ /* 0x000fc600078e023f */
[----:B----4-:R-:W4:Y:S04]  /*7750*/  LDSM.16.M88.4 R100, [R63+0x1000] ;  /* 0x001000003f64783b */ /* 0x010f280000000200 */
[----:B------:R-:W-:Y:S04]  /*7760*/  LDSM.16.M88.4 R12, [R12] ;  /* 0x000000000c0c783b */ /* 0x000fe80000000200 */
[----:B------:R-:W2:Y:S04]  /*7770*/  LDSM.16.M88.4 R28, [R111+0x1400] ;  /* 0x001400006f1c783b */ /* 0x000ea80000000200 */
[----:B------:R-:W2:Y:S04]  /*7780*/  LDSM.16.M88.4 R32, [R111+0x1000] ;  /* 0x001000006f20783b */ /* 0x000ea80000000200 */
[----:B------:R-:W2:Y:S04]  /*7790*/  LDSM.16.M88.4 R68, [R63+0x1800] ;  /* 0x001800003f44783b */ /* 0x000ea80000000200 */
[----:B------:R-:W2:Y:S04]  /*77a0*/  LDSM.16.M88.4 R44, [R63+0x2000] ;  /* 0x002000003f2c783b */ /* 0x000ea80000000200 */
[----:B------:R-:W2:Y:S04]  /*77b0*/  LDSM.16.M88.4 R52, [R63+0x1c00] ;  /* 0x001c00003f34783b */ /* 0x000ea80000000200 */
[----:B------:R-:W2:Y:S04]  /*77c0*/  LDSM.16.M88.4 R104, [R111+0x1800] ;  /* 0x001800006f68783b */ /* 0x000ea80000000200 */
[----:B------:R-:W2:Y:S01]  /*77d0*/  LDSM.16.M88.4 R36, [R63+0x2400] ;  /* 0x002400003f24783b */ /* 0x000ea20000000200 */
[C---:B-1----:R-:W-:Y:S03]  /*77e0*/  HMMA.16816.F32 R24, R80.reuse, R20, RZ ;  /* 0x000000145018723c */ /* 0x042fe600000018ff */
[----:B------:R-:W-:Y:S04]  /*77f0*/  LDSM.16.M88.4 R96, [R63+0x2c00] ;  /* 0x002c00003f60783b */ /* 0x000fe80000000200 */
[----:B------:R-:W-:Y:S01]  /*7800*/  LDSM.16.M88.4 R72, [R111+0x2000] ;  /* 0x002000006f48783b */ /* 0x000fe20000000200 */
[C---:B------:R-:W-:Y:S03]  /*7810*/  HMMA.16816.F32 R20, R80.reuse, R22, RZ ;  /* 0x000000165014723c */ /* 0x040fe600000018ff */
[----:B------:R-:W-:Y:S04]  /*7820*/  LDSM.16.M88.4 R76, [R111+0x1c00] ;  /* 0x001c00006f4c783b */ /* 0x000fe80000000200 */
[----:B------:R-:W-:Y:S01]  /*7830*/  LDSM.16.M88.4 R88, [R111+0x2400] ;  /* 0x002400006f58783b */ /* 0x000fe20000000200 */
[----:B----4-:R-:W-:Y:S08]  /*7840*/  HMMA.16816.F32 R4, R80, R100, RZ ;  /* 0x000000645004723c */ /* 0x010ff000000018ff */
[C---:B--2---:R-:W-:Y:S08]  /*7850*/  HMMA.16816.F32 R24, R12.reuse, R28, R24 ;  /* 0x0000001c0c18723c */ /* 0x044ff00000001818 */
[C---:B------:R-:W-:Y:S01]  /*7860*/  HMMA.16816.F32 R20, R12.reuse, R30, R20 ;  /* 0x0000001e0c14723c */ /* 0x040fe20000001814 */
[----:B------:R-:W1:Y:S07]  /*7870*/  LDSM.16.M88.4 R28, [R63+0x2800] ;  /* 0x002800003f1c783b */ /* 0x000e6e0000000200 */
[----:B------:R-:W-:Y:S08]  /*7880*/  HMMA.16816.F32 R4, R12, R32, R4 ;  /* 0x000000200c04723c */ /* 0x000ff00000001804 */
[C---:B------:R-:W-:Y:S08]  /*7890*/  HMMA.16816.F32 R100, R80.reuse, R102, RZ ;  /* 0x000000665064723c */ /* 0x040ff000000018ff */
[C---:B------:R-:W-:Y:S08]  /*78a0*/  HMMA.16816.F32 R16, R80.reuse, R68, RZ ;  /* 0x000000445010723c */ /* 0x040ff000000018ff */
[C---:B------:R-:W-:Y:S08]  /*78b0*/  HMMA.16816.F32 R48, R80.reuse, R44, RZ ;  /* 0x0000002c5030723c */ /* 0x040ff000000018ff */
[C---:B------:R-:W-:Y:S08]  /*78c0*/  HMMA.16816.F32 R44, R80.reuse, R46, RZ ;  /* 0x0000002e502c723c */ /* 0x040ff000000018ff */
[C---:B------:R-:W-:Y:S08]  /*78d0*/  HMMA.16816.F32 R64, R80.reuse, R52, RZ ;  /* 0x000000345040723c */ /* 0x040ff000000018ff */
[----:B------:R-:W-:Y:S08]  /*78e0*/  HMMA.16816.F32 R52, R80, R54, RZ ;  /* 0x000000365034723c */ /* 0x000ff000000018ff */
[C---:B------:R-:W-:Y:S08]  /*78f0*/  HMMA.16816.F32 R100, R12.reuse, R34, R100 ;  /* 0x000000220c64723c */ /* 0x040ff00000001864 */
[----:B------:R-:W-:Y:S08]  /*7900*/  HMMA.16816.F32 R16, R12, R104, R16 ;  /* 0x000000680c10723c */ /* 0x000ff00000001810 */
[C---:B------:R-:W-:Y:S08]  /*7910*/  HMMA.16816.F32 R40, R80.reuse, R36, RZ ;  /* 0x000000245028723c */ /* 0x040ff000000018ff */
[C---:B-1----:R-:W-:Y:S08]  /*7920*/  HMMA.16816.F32 R32, R80.reuse, R28, RZ ;  /* 0x0000001c5020723c */ /* 0x042ff000000018ff */
[C---:B------:R-:W-:Y:S08]  /*7930*/  HMMA.16816.F32 R68, R80.reuse, R70, RZ ;  /* 0x000000465044723c */ /* 0x040ff000000018ff */
[C---:B------:R-:W-:Y:S08]  /*7940*/  HMMA.16816.F32 R36, R80.reuse, R38, RZ ;  /* 0x000000265024723c */ /* 0x040ff000000018ff */
[----:B------:R-:W-:Y:S08]  /*7950*/  HMMA.16816.F32 R28, R80, R30, RZ ;  /* 0x0000001e501c723c */ /* 0x000ff000000018ff */
[C---:B------:R-:W-:Y:S08]  /*7960*/  HMMA.16816.F32 R48, R12.reuse, R72, R48 ;  /* 0x000000480c30723c */ /* 0x040ff00000001830 */
[C---:B------:R-:W-:Y:S01]  /*7970*/  HMMA.16816.F32 R44, R12.reuse, R74, R44 ;  /* 0x0000004a0c2c723c */ /* 0x040fe2000000182c */
[----:B------:R-:W1:Y:S07]  /*7980*/  LDSM.16.M88.4 R72, [R111+0x2c00] ;  /* 0x002c00006f48783b */ /* 0x000e6e0000000200 */
[C---:B------:R-:W-:Y:S08]  /*7990*/  HMMA.16816.F32 R52, R12.reuse, R78, R52 ;  /* 0x0000004e0c34723c */ /* 0x040ff00000001834 */
[C---:B------:R-:W-:Y:S08]  /*79a0*/  HMMA.16816.F32 R68, R12.reuse, R106, R68 ;  /* 0x0000006a0c44723c */ /* 0x040ff00000001844 */
[----:B------:R-:W-:Y:S03]  /*79b0*/  HMMA.16816.F32 R64, R12, R76, R64 ;  /* 0x0000004c0c40723c */ /* 0x000fe60000001840 */
[----:B------:R-:W-:-:S04]  /*79c0*/  LOP3.LUT R77, R132, 0x1f0, RZ, 0xc0, !PT ;  /* 0x000001f0844d7812 */ /* 0x000fc800078ec0ff */
[----:B------:R-:W-:Y:S01]  /*79d0*/  LOP3.LUT R92, R77, 0x7, R92, 0xf8, !PT ;  /* 0x000000074d5c7812 */ /* 0x000fe200078ef85c */
[----:B------:R-:W-:Y:S04]  /*79e0*/  HMMA.16816.F32 R40, R12, R88, R40 ;  /* 0x000000580c28723c */ /* 0x000fe80000001828 */
[----:B------:R-:W-:-:S04]  /*79f0*/  IMAD R89, R149, 0x40, R92 ;  /* 0x0000004095597824 */ /* 0x000fc800078e025c */
[C---:B------:R-:W-:Y:S01]  /*7a00*/  IMAD.IADD R160, R89.reuse, 0x1, R160 ;  /* 0x0000000159a07824 */ /* 0x040fe200078e02a0 */
[----:B------:R-:W-:Y:S03]  /*7a10*/  HMMA.16816.F32 R36, R12, R90, R36 ;  /* 0x0000005a0c24723c */ /* 0x000fe60000001824 */
[----:B------:R-:W-:Y:S02]  /*7a20*/  IMAD.IADD R110, R89, 0x1, R110 ;  /* 0x00000001596e7824 */ /* 0x000fe400078e026e */
[----:B------:R-:W-:-:S03]  /*7a30*/  VIADD R158, R160, 0x8 ;  /* 0x00000008a09e7836 */ /* 0x000fc60000000000 */
[C-C-:B------:R-:W-:Y:S02]  /*7a40*/  VIADDMNMX R159, R110.reuse, 0x1, R61.reuse, PT ;  /* 0x000000016e9f7846 */ /* 0x140fe4000380013d */
[----:B------:R-:W-:Y:S01]  /*7a50*/  VIADDMNMX R153, R110, 0x9, R61, PT ;  /* 0x000000096e997846 */ /* 0x000fe2000380013d */
[-C--:B---3--:R-:W-:Y:S01]  /*7a60*/  FMUL.FTZ R4, R4, R2.reuse ;  /* 0x0000000204047220 */ /* 0x088fe20000410000 */
[-C--:B------:R-:W-:Y:S01]  /*7a70*/  FMUL.FTZ R5, R5, R2.reuse ;  /* 0x0000000205057220 */ /* 0x080fe20000410000 */
[-C--:B------:R-:W-:Y:S01]  /*7a80*/  FMUL.FTZ R6, R6, R2.reuse ;  /* 0x0000000206067220 */ /* 0x080fe20000410000 */
[-C--:B------:R-:W-:Y:S01]  /*7a90*/  FMUL.FTZ R7, R7, R2.reuse ;  /* 0x0000000207077220 */ /* 0x080fe20000410000 */
[----:B------:R-:W-:Y:S01]  /*7aa0*/  MUFU.TANH R104, R4 ;  /* 0x0000000400687308 */ /* 0x000fe20000002400 */
[-C--:B------:R-:W-:Y:S01]  /*7ab0*/  FMUL.FTZ R76, R52, R2.reuse ;  /* 0x00000002344c7220 */ /* 0x080fe20000410000 */
[----:B------:R-:W-:Y:S01]  /*7ac0*/  FMUL.FTZ R101, R101, R2 ;  /* 0x0000000265657220 */ /* 0x000fe20000410000 */
[----:B------:R-:W-:-:S02]  /*7ad0*/  IMAD.SHL.U32 R52, R62, 0x2, RZ ;  /* 0x000000023e347824 */ /* 0x000fc400078e00ff */
[-C--:B------:R-:W-:Y:S01]  /*7ae0*/  FMUL.FTZ R100, R100, R2.reuse ;  /* 0x0000000264647220 */ /* 0x080fe20000410000 */
[-C--:B------:R-:W-:Y:S01]  /*7af0*/  FMUL.FTZ R21, R21, R2.reuse ;  /* 0x0000000215157220 */ /* 0x080fe20000410000 */
[-C--:B------:R-:W-:Y:S01]  /*7b00*/  FMUL.FTZ R25, R25, R2.reuse ;  /* 0x0000000219197220 */ /* 0x080fe20000410000 */
[-C--:B------:R-:W-:Y:S01]  /*7b10*/  FMUL.FTZ R24, R24, R2.reuse ;  /* 0x0000000218187220 */ /* 0x080fe20000410000 */
[----:B------:R-:W2:Y:S01]  /*7b20*/  MUFU.TANH R105, R5 ;  /* 0x0000000500697308 */ /* 0x000ea20000002400 */
[----:B------:R-:W-:Y:S01]  /*7b30*/  LOP3.LUT R52, R52, 0x6, RZ, 0xc0, !PT ;  /* 0x0000000634347812 */ /* 0x000fe200078ec0ff */
[-C--:B------:R-:W-:Y:S01]  /*7b40*/  FMUL.FTZ R20, R20, R2.reuse ;  /* 0x0000000214147220 */ /* 0x080fe20000410000 */
[-C--:B------:R-:W-:Y:S01]  /*7b50*/  FMUL.FTZ R69, R69, R2.reuse ;  /* 0x0000000245457220 */ /* 0x080fe20000410000 */
[----:B------:R-:W-:Y:S01]  /*7b60*/  FMUL.FTZ R17, R17, R2 ;  /* 0x0000000211117220 */ /* 0x000fe20000410000 */
[----:B------:R-:W-:Y:S01]  /*7b70*/  LOP3.LUT R79, R56, R52, RZ, 0xfc, !PT ;  /* 0x00000034384f7212 */ /* 0x000fe200078efcff */
[-C--:B------:R-:W-:Y:S01]  /*7b80*/  FMUL.FTZ R16, R16, R2.reuse ;  /* 0x0000000210107220 */ /* 0x080fe20000410000 */
[----:B------:R-:W-:Y:S01]  /*7b90*/  FMUL.FTZ R68, R68, R2 ;  /* 0x0000000244447220 */ /* 0x000fe20000410000 */
[----:B------:R-:W-:Y:S01]  /*7ba0*/  MUFU.TANH R112, R6 ;  /* 0x0000000600707308 */ /* 0x000fe20000002400 */
[----:B------:R-:W-:Y:S01]  /*7bb0*/  ISETP.GT.AND P0, PT, R160, R79, PT ;  /* 0x0000004fa000720c */ /* 0x000fe20003f04270 */
[----:B------:R-:W-:-:S02]  /*7bc0*/  VIADD R106, R79, 0x9 ;  /* 0x000000094f6a7836 */ /* 0x000fc40000000000 */
[-C--:B------:R-:W-:Y:S01]  /*7bd0*/  FMUL.FTZ R90, R48, R2.reuse ;  /* 0x00000002305a7220 */ /* 0x080fe20000410000 */
[----:B------:R-:W-:Y:S02]  /*7be0*/  VIADD R48, R79, 0x1 ;  /* 0x000000014f307836 */ /* 0x000fe40000000000 */
[-C--:B------:R-:W-:Y:S01]  /*7bf0*/  FMUL.FTZ R65, R65, R2.reuse ;  /* 0x0000000241417220 */ /* 0x080fe20000410000 */
[-C--:B------:R-:W-:Y:S01]  /*7c00*/  FMUL.FTZ R53, R53, R2.reuse ;  /* 0x0000000235357220 */ /* 0x080fe20000410000 */
[C---:B------:R-:W-:Y:S01]  /*7c10*/  VIADD R107, R79.reuse, 0x8 ;  /* 0x000000084f6b7836 */ /* 0x040fe20000000000 */
[----:B------:R3:W-:Y:S01]  /*7c20*/  MUFU.TANH R113, R7 ;  /* 0x0000000700717308 */ /* 0x0007e20000002400 */
[----:B------:R-:W-:Y:S01]  /*7c30*/  FMUL.FTZ R64, R64, R2 ;  /* 0x0000000240407220 */ /* 0x000fe20000410000 */
[----:B------:R-:W-:Y:S01]  /*7c40*/  ISETP.GT.AND P6, PT, R160, R48, PT ;  /* 0x00000030a000720c */ /* 0x000fe20003fc4270 */
[----:B------:R-:W-:Y:S01]  /*7c50*/  FMUL.FTZ R114, R102, R2 ;  /* 0x0000000266727220 */ /* 0x000fe20000410000 */
[----:B------:R-:W-:-:S02]  /*7c60*/  VIADD R102, R79, 0x10 ;  /* 0x000000104f667836 */ /* 0x000fc40000000000 */
[-C--:B------:R-:W-:Y:S01]  /*7c70*/  FMUL.FTZ R45, R45, R2.reuse ;  /* 0x000000022d2d7220 */ /* 0x080fe20000410000 */
[C---:B------:R-:W-:Y:S01]  /*7c80*/  VIADD R91, R79.reuse, 0x18 ;  /* 0x000000184f5b7836 */ /* 0x040fe20000000000 */
[----:B------:R-:W-:Y:S01]  /*7c90*/  ISETP.GE.AND P4, PT, R79, R159, PT ;  /* 0x0000009f4f00720c */ /* 0x000fe20003f86270 */
[----:B------:R-:W-:Y:S01]  /*7ca0*/  MUFU.TANH R101, R101 ;  /* 0x0000006500657308 */ /* 0x000fe20000002400 */
[----:B------:R-:W-:Y:S01]  /*7cb0*/  ISETP.GT.AND P3, PT, R160, R107, PT ;  /* 0x0000006ba000720c */ /* 0x000fe20003f64270 */
[-C--:B------:R-:W-:Y:S01]  /*7cc0*/  FMUL.FTZ R49, R49, R2.reuse ;  /* 0x0000000231317220 */ /* 0x080fe20000410000 */
[-C--:B------:R-:W-:Y:S01]  /*7cd0*/  FMUL.FTZ R44, R44, R2.reuse ;  /* 0x000000022c2c7220 */ /* 0x080fe20000410000 */
[-C--:B------:R-:W-:Y:S01]  /*7ce0*/  FMUL.FTZ R37, R37, R2.reuse ;  /* 0x0000000225257220 */ /* 0x080fe20000410000 */
[----:B--2---:R-:W-:Y:S01]  /*7cf0*/  FSEL R118, R105, -INF , !P6 ;  /* 0xff80000069767808 */ /* 0x004fe20007000000 */
[-C--:B------:R-:W-:Y:S01]  /*7d00*/  FMUL.FTZ R129, R41, R2.reuse ;  /* 0x0000000229817220 */ /* 0x080fe20000410000 */
[----:B------:R-:W-:Y:S01]  /*7d10*/  FMUL.FTZ R121, R36, R2 ;  /* 0x0000000224797220 */ /* 0x000fe20000410000 */
[----:B------:R-:W2:Y:S01]  /*7d20*/  MUFU.TANH R100, R100 ;  /* 0x0000006400647308 */ /* 0x000ea20000002400 */
[----:B---3--:R-:W-:Y:S03]  /*7d30*/  HMMA.16816.F32 R4, R80, R96, RZ ;  /* 0x000000605004723c */ /* 0x008fe600000018ff */
[----:B------:R-:W-:-:S02]  /*7d40*/  VIADD R78, R79, 0x39 ;  /* 0x000000394f4e7836 */ /* 0x000fc40000000000 */
[----:B------:R-:W-:Y:S01]  /*7d50*/  FMUL.FTZ R40, R40, R2 ;  /* 0x0000000228287220 */ /* 0x000fe20000410000 */
[C---:B------:R-:W-:Y:S01]  /*7d60*/  VIADD R89, R79.reuse, 0x31 ;  /* 0x000000314f597836 */ /* 0x040fe20000000000 */
[C---:B------:R-:W-:Y:S01]  /*7d70*/  ISETP.GE.AND P5, PT, R48.reuse, R159, PT ;  /* 0x0000009f3000720c */ /* 0x040fe20003fa6270 */
[C---:B------:R-:W-:Y:S01]  /*7d80*/  VIADD R92, R79.reuse, 0x30 ;  /* 0x000000304f5c7836 */ /* 0x040fe20000000000 */
[----:B------:R-:W-:Y:S01]  /*7d90*/  ISETP.GE.AND P2, PT, R48, R153, PT ;  /* 0x000000993000720c */ /* 0x000fe20003f46270 */
[----:B------:R-:W-:Y:S01]  /*7da0*/  MUFU.TANH R21, R21 ;  /* 0x0000001500157308 */ /* 0x000fe20000002400 */
[----:B------:R-:W-:Y:S01]  /*7db0*/  HMMA.16816.F32 R80, R80, R98, RZ ;  /* 0x000000625050723c */ /* 0x000fe200000018ff */
[----:B------:R-:W3:Y:S01]  /*7dc0*/  LDSM.16.M88.4 R96, [R111+0x2800] ;  /* 0x002800006f60783b */ /* 0x000ee20000000200 */
[C---:B------:R-:W-:Y:S01]  /*7dd0*/  VIADD R88, R79.reuse, 0x38 ;  /* 0x000000384f587836 */ /* 0x040fe20000000000 */
[----:B------:R-:W-:Y:S01]  /*7de0*/  ISETP.GT.AND P1, PT, R158, R48, PT ;  /* 0x000000309e00720c */ /* 0x000fe20003f24270 */
[----:B------:R-:W-:-:S02]  /*7df0*/  VIADD R61, R79, 0x40 ;  /* 0x000000404f3d7836 */ /* 0x000fc40000000000 */
[----:B------:R-:W-:Y:S01]  /*7e00*/  FMUL.FTZ R109, R103, R2 ;  /* 0x00000002676d7220 */ /* 0x000fe20000410000 */
[C---:B------:R-:W-:Y:S01]  /*7e10*/  VIADD R48, R79.reuse, 0x59 ;  /* 0x000000594f307836 */ /* 0x040fe20000000000 */
[----:B------:R-:W4:Y:S01]  /*7e20*/  MUFU.TANH R25, R25 ;  /* 0x0000001900197308 */ /* 0x000f220000002400 */
[----:B--2---:R-:W-:Y:S01]  /*7e30*/  FSEL R117, R100, -INF , !P3 ;  /* 0xff80000064757808 */ /* 0x004fe20005800000 */
[C---:B------:R-:W-:Y:S01]  /*7e40*/  VIADD R62, R79.reuse, 0x50 ;  /* 0x000000504f3e7836 */ /* 0x040fe20000000000 */
[----:B------:R-:W-:Y:S01]  /*7e50*/  ISETP.GT.AND P3, PT, R160, R91, PT ;  /* 0x0000005ba000720c */ /* 0x000fe20003f64270 */
[C---:B------:R-:W-:Y:S01]  /*7e60*/  VIADD R41, R79.reuse, 0x68 ;  /* 0x000000684f297836 */ /* 0x040fe20000000000 */
[----:B-1----:R-:W-:Y:S05]  /*7e70*/  HMMA.16816.F32 R4, R12, R72, R4 ;  /* 0x000000480c04723c */ /* 0x002fea0000001804 */
[----:B------:R-:W-:-:S02]  /*7e80*/  VIADD R72, R79, 0x49 ;  /* 0x000000494f487836 */ /* 0x000fc40000000000 */
[-C--:B------:R-:W-:Y:S01]  /*7e90*/  FMUL.FTZ R22, R22, R2.reuse ;  /* 0x0000000216167220 */ /* 0x080fe20000410000 */
[----:B------:R-:W-:Y:S01]  /*7ea0*/  MUFU.TANH R24, R24 ;  /* 0x0000001800187308 */ /* 0x000fe20000002400 */
[C---:B------:R-:W-:Y:S02]  /*7eb0*/  VIADD R73, R79.reuse, 0x48 ;  /* 0x000000484f497836 */ /* 0x040fe40000000000 */
[-C--:B------:R-:W-:Y:S01]  /*7ec0*/  FMUL.FTZ R18, R18, R2.reuse ;  /* 0x0000000212127220 */ /* 0x080fe20000410000 */
[----:B------:R-:W-:Y:S02]  /*7ed0*/  VIADD R36, R79, 0x70 ;  /* 0x000000704f247836 */ /* 0x000fe40000000000 */
[----:B------:R-:W-:Y:S01]  /*7ee0*/  FMUL.FTZ R23, R23, R2 ;  /* 0x0000000217177220 */ /* 0x000fe20000410000 */
[----:B------:R-:W-:Y:S03]  /*7ef0*/  HMMA.16816.F32 R80, R12, R74, R80 ;  /* 0x0000004a0c50723c */ /* 0x000fe60000001850 */
[----:B------:R-:W-:-:S02]  /*7f00*/  VIADD R75, R79, 0x11 ;  /* 0x000000114f4b7836 */ /* 0x000fc40000000000 */
[-C--:B------:R-:W-:Y:S01]  /*7f10*/  FMUL.FTZ R66, R66, R2.reuse ;  /* 0x0000000242427220 */ /* 0x080fe20000410000 */
[----:B------:R-:W1:Y:S01]  /*7f20*/  MUFU.TANH R20, R20 ;  /* 0x0000001400147308 */ /* 0x000e620000002400 */
[----:B------:R-:W-:Y:S02]  /*7f30*/  VIADD R74, R79, 0x41 ;  /* 0x000000414f4a7836 */ /* 0x000fe40000000000 */
[-C--:B------:R-:W-:Y:S01]  /*7f40*/  FMUL.FTZ R50, R50, R2.reuse ;  /* 0x0000000232327220 */ /* 0x080fe20000410000 */
[----:B------:R-:W-:Y:S01]  /*7f50*/  ISETP.GT.AND P6, PT, R160, R75, PT ;  /* 0x0000004ba000720c */ /* 0x000fe20003fc4270 */
[-C--:B------:R-:W-:Y:S01]  /*7f60*/  FMUL.FTZ R42, R42, R2.reuse ;  /* 0x000000022a2a7220 */ /* 0x080fe20000410000 */
[-C--:B------:R-:W-:Y:S01]  /*7f70*/  FMUL.FTZ R51, R51, R2.reuse ;  /* 0x0000000233337220 */ /* 0x080fe20000410000 */
[-C--:B------:R-:W-:Y:S01]  /*7f80*/  FMUL.FTZ R43, R43, R2.reuse ;  /* 0x000000022b2b7220 */ /* 0x080fe20000410000 */
[----:B----4-:R-:W-:Y:S01]  /*7f90*/  FSEL R110, R25, -INF , !P6 ;  /* 0xff800000196e7808 */ /* 0x010fe20007000000 */
[----:B------:R-:W-:Y:S01]  /*7fa0*/  MUFU.TANH R69, R69 ;  /* 0x0000004500457308 */ /* 0x000fe20000002400 */
[-C--:B------:R-:W-:Y:S01]  /*7fb0*/  FMUL.FTZ R5, R5, R2.reuse ;  /* 0x0000000205057220 */ /* 0x080fe20000410000 */
[-C--:B------:R-:W-:Y:S01]  /*7fc0*/  FMUL.FTZ R4, R4, R2.reuse ;  /* 0x0000000204047220 */ /* 0x080fe20000410000 */
[-C--:B------:R-:W-:Y:S01]  /*7fd0*/  FMUL.FTZ R6, R6, R2.reuse ;  /* 0x0000000206067220 */ /* 0x080fe20000410000 */
[----:B------:R-:W-:Y:S01]  /*7fe0*/  FMUL.FTZ R7, R7, R2 ;  /* 0x0000000207077220 */ /* 0x000fe20000410000 */
[----:B------:R-:W-:-:S04]  /*7ff0*/  DEPBAR.LE SB0, 0x0 ;  /* 0x000080000000791a */ /* 0x000fc80000000000 */
[----:B------:R-:W2:Y:S01]  /*8000*/  MUFU.TANH R17, R17 ;  /* 0x0000001100117308 */ /* 0x000ea20000002400 */
[C---:B---3--:R-:W-:Y:S05]  /*8010*/  HMMA.16816.F32 R28, R12.reuse, R98, R28 ;  /* 0x000000620c1c723c */ /* 0x048fea000000181c */
[C---:B------:R-:W-:Y:S01]  /*8020*/  VIADD R99, R79.reuse, 0x19 ;  /* 0x000000194f637836 */ /* 0x040fe20000000000 */
[----:B-1----:R-:W-:Y:S01]  /*8030*/  FSEL R105, R20, -INF , !P3 ;  /* 0xff80000014697808 */ /* 0x002fe20005800000 */
[C---:B------:R-:W-:Y:S01]  /*8040*/  VIADD R98, R79.reuse, 0x21 ;  /* 0x000000214f627836 */ /* 0x040fe20000000000 */
[----:B------:R-:W1:Y:S01]  /*8050*/  MUFU.TANH R16, R16 ;  /* 0x0000001000107308 */ /* 0x000e620000002400 */
[----:B------:R-:W-:Y:S03]  /*8060*/  HMMA.16816.F32 R32, R12, R96, R32 ;  /* 0x000000600c20723c */ /* 0x000fe60000001820 */
[----:B------:R-:W-:Y:S01]  /*8070*/  FSEL R13, R104, -INF , !P0 ;  /* 0xff800000680d7808 */ /* 0x000fe20004000000 */
[C---:B------:R-:W-:Y:S01]  /*8080*/  VIADD R96, R79.reuse, 0x29 ;  /* 0x000000294f607836 */ /* 0x040fe20000000000 */
[C---:B------:R-:W-:Y:S01]  /*8090*/  ISETP.GT.AND P0, PT, R160.reuse, R106, PT ;  /* 0x0000006aa000720c */ /* 0x040fe20003f04270 */
[----:B------:R-:W-:Y:S01]  /*80a0*/  VIADD R15, R79, 0x20 ;  /* 0x000000204f0f7836 */ /* 0x000fe20000000000 */
[----:B------:R-:W-:Y:S01]  /*80b0*/  FSEL R13, R13, -INF , !P4 ;  /* 0xff8000000d0d7808 */ /* 0x000fe20006000000 */
[----:B------:R-:W-:Y:S01]  /*80c0*/  VIADD R97, R79, 0x28 ;  /* 0x000000284f617836 */ /* 0x000fe20000000000 */
[----:B------:R-:W3:Y:S01]  /*80d0*/  MUFU.TANH R68, R68 ;  /* 0x0000004400447308 */ /* 0x000ee20000002400 */
[----:B------:R-:W-:Y:S01]  /*80e0*/  FSEL R116, R101, -INF , !P0 ;  /* 0xff80000065747808 */ /* 0x000fe20004000000 */
[C---:B------:R-:W-:Y:S01]  /*80f0*/  VIADD R14, R79.reuse, 0x71 ;  /* 0x000000714f0e7836 */ /* 0x040fe20000000000 */
[----:B------:R-:W-:Y:S01]  /*8100*/  ISETP.GT.AND P0, PT, R160, R99, PT ;  /* 0x00000063a000720c */ /* 0x000fe20003f04270 */
[----:B------:R-:W-:Y:S01]  /*8110*/  FMUL.FTZ R28, R28, R2 ;  /* 0x000000021c1c7220 */ /* 0x000fe20000410000 */
[C---:B------:R-:W-:Y:S01]  /*8120*/  ISETP.GT.AND P4, PT, R160.reuse, R102, PT ;  /* 0x00000066a000720c */ /* 0x040fe20003f84270 */
[----:B------:R-:W-:Y:S01]  /*8130*/  VIADD R12, R79, 0x78 ;  /* 0x000000784f0c7836 */ /* 0x000fe20000000000 */
[----:B------:R-:W-:Y:S01]  /*8140*/  FSEL R104, R21, -INF , !P0 ;  /* 0xff80000015687808 */ /* 0x000fe20004000000 */
[----:B------:R4:W-:Y:S01]  /*8150*/  MUFU.TANH R77, R53 ;  /* 0x00000035004d7308 */ /* 0x0009e20000002400 */
[----:B------:R-:W-:-:S02]  /*8160*/  ISETP.GT.AND P0, PT, R160, R96, PT ;  /* 0x00000060a000720c */ /* 0x000fc40003f04270 */
[----:B------:R-:W-:Y:S01]  /*8170*/  FSEL R111, R24, -INF , !P4 ;  /* 0xff800000186f7808 */ /* 0x000fe20006000000 */
[----:B------:R-:W-:Y:S01]  /*8180*/  FMUL.FTZ R33, R33, R2 ;  /* 0x0000000221217220 */ /* 0x000fe20000410000 */
[----:B------:R-:W-:Y:S01]  /*8190*/  ISETP.GT.AND P6, PT, R160, R98, PT ;  /* 0x00000062a000720c */ /* 0x000fe20003fc4270 */
[-C--:B------:R-:W-:Y:S01]  /*81a0*/  FMUL.FTZ R32, R32, R2.reuse ;  /* 0x0000000220207220 */ /* 0x080fe20000410000 */
[C---:B------:R-:W-:Y:S01]  /*81b0*/  ISETP.GT.AND P4, PT, R160.reuse, R15, PT ;  /* 0x0000000fa000720c */ /* 0x040fe20003f84270 */
[----:B------:R-:W4:Y:S01]  /*81c0*/  MUFU.TANH R65, R65 ;  /* 0x0000004100417308 */ /* 0x000f220000002400 */
[----:B------:R-:W-:Y:S01]  /*81d0*/  ISETP.GT.AND P3, PT, R160, R97, PT ;  /* 0x00000061a000720c */ /* 0x000fe20003f64270 */
[-C--:B------:R-:W-:Y:S01]  /*81e0*/  FMUL.FTZ R34, R34, R2.reuse ;  /* 0x0000000222227220 */ /* 0x080fe20000410000 */
[----:B--2---:R-:W-:Y:S01]  /*81f0*/  FSEL R21, R17, -INF , !P6 ;  /* 0xff80000011157808 */ /* 0x004fe20007000000 */
[-C--:B------:R-:W-:Y:S01]  /*8200*/  FMUL.FTZ R17, R26, R2.reuse ;  /* 0x000000021a117220 */ /* 0x080fe20000410000 */
[----:B-1----:R-:W-:Y:S01]  /*8210*/  FSEL R101, R16, -INF , !P4 ;  /* 0xff80000010657808 */ /* 0x002fe20006000000 */
[----:B------:R-:W-:Y:S01]  /*8220*/  FMUL.FTZ R26, R27, R2 ;  /* 0x000000021b1a7220 */ /* 0x000fe20000410000 */
[----:B------:R-:W-:Y:S01]  /*8230*/  ISETP.GT.AND P6, PT, R160, R89, PT ;  /* 0x00000059a000720c */ /* 0x000fe20003fc4270 */
[----:B------:R-:W1:Y:S01]  /*8240*/  MUFU.TANH R64, R64 ;  /* 0x0000004000407308 */ /* 0x000e620000002400 */
[----:B---3--:R-:W-:Y:S01]  /*8250*/  FSEL R165, R68, -INF , !P3 ;  /* 0xff80000044a57808 */ /* 0x008fe20005800000 */
[----:B----4-:R-:W-:Y:S01]  /*8260*/  VIADD R53, R79, 0x51 ;  /* 0x000000514f357836 */ /* 0x010fe20000000000 */
[C---:B------:R-:W-:Y:S01]  /*8270*/  ISETP.GT.AND P4, PT, R160.reuse, R92, PT ;  /* 0x0000005ca000720c */ /* 0x040fe20003f84270 */
[----:B------:R-:W-:Y:S01]  /*8280*/  FMUL.FTZ R35, R35, R2 ;  /* 0x0000000223237220 */ /* 0x000fe20000410000 */
[----:B------:R-:W-:-:S03]  /*8290*/  ISETP.GT.AND P3, PT, R160, R88, PT ;  /* 0x00000058a000720c */ /* 0x000fc60003f64270 */
[----:B------:R-:W2:Y:S01]  /*82a0*/  MUFU.TANH R76, R76 ;  /* 0x0000004c004c7308 */ /* 0x000ea20000002400 */
[----:B------:R-:W-:Y:S02]  /*82b0*/  FSEL R25, R65, -INF , !P6 ;  /* 0xff80000041197808 */ /* 0x000fe40007000000 */
[----:B------:R-:W-:-:S05]  /*82c0*/  ISETP.GT.AND P6, PT, R160, R74, PT ;  /* 0x0000004aa000720c */ /* 0x000fca0003fc4270 */
[----:B------:R3:W-:Y:S01]  /*82d0*/  MUFU.TANH R125, R45 ;  /* 0x0000002d007d7308 */ /* 0x0007e20000002400 */
[----:B-1----:R-:W-:Y:S02]  /*82e0*/  FSEL R163, R64, -INF , !P4 ;  /* 0xff80000040a37808 */ /* 0x002fe40006000000 */
[----:B------:R-:W-:-:S05]  /*82f0*/  ISETP.GT.AND P4, PT, R160, R61, PT ;  /* 0x0000003da000720c */ /* 0x000fca0003f84270 */
[----:B------:R1:W4:Y:S01]  /*8300*/  MUFU.TANH R123, R49 ;  /* 0x00000031007b7308 */ /* 0x0003220000002400 */
[----:B--2---:R-:W-:Y:S02]  /*8310*/  FSEL R76, R76, -INF , !P3 ;  /* 0xff8000004c4c7808 */ /* 0x004fe40005800000 */
[----:B------:R-:W-:-:S05]  /*8320*/  ISETP.GT.AND P3, PT, R160, R73, PT ;  /* 0x00000049a000720c */ /* 0x000fca0003f64270 */
[----:B------:R-:W2:Y:S01]  /*8330*/  MUFU.TANH R90, R90 ;  /* 0x0000005a005a7308 */ /* 0x000ea20000002400 */
[----:B---3--:R-:W-:-:S07]  /*8340*/  VIADD R45, R79, 0x60 ;  /* 0x000000604f2d7836 */ /* 0x008fce0000000000 */
[----:B------:R3:W3:Y:S01]  /*8350*/  MUFU.TANH R135, R44 ;  /* 0x0000002c00877308 */ /* 0x0006e20000002400 */
[----:B-1----:R-:W-:Y:S01]  /*8360*/  VIADD R49, R79, 0x58 ;  /* 0x000000584f317836 */ /* 0x002fe20000000000 */
[----:B----4-:R-:W-:Y:S02]  /*8370*/  FSEL R123, R123, -INF , !P6 ;  /* 0xff8000007b7b7808 */ /* 0x010fe40007000000 */
[----:B------:R-:W-:-:S04]  /*8380*/  ISETP.GT.AND P6, PT, R160, R53, PT ;  /* 0x00000035a000720c */ /* 0x000fc80003fc4270 */
[----:B------:R1:W-:Y:S01]  /*8390*/  MUFU.TANH R115, R37 ;  /* 0x0000002500737308 */ /* 0x0003e20000002400 */
[----:B--2---:R-:W-:Y:S02]  /*83a0*/  FSEL R90, R90, -INF , !P4 ;  /* 0xff8000005a5a7808 */ /* 0x004fe40006000000 */
[----:B------:R-:W-:-:S05]  /*83b0*/  ISETP.GT.AND P4, PT, R160, R62, PT ;  /* 0x0000003ea000720c */ /* 0x000fca0003f84270 */
[----:B------:R-:W2:Y:S01]  /*83c0*/  MUFU.TANH R129, R129 ;  /* 0x0000008100817308 */ /* 0x000ea20000002400 */
[----:B---3--:R-:W-:Y:S01]  /*83d0*/  VIADD R44, R79, 0x61 ;  /* 0x000000614f2c7836 */ /* 0x008fe20000000000 */
[----:B------:R-:W-:Y:S02]  /*83e0*/  FSEL R135, R135, -INF , !P3 ;  /* 0xff80000087877808 */ /* 0x000fe40005800000 */
[----:B------:R-:W-:-:S04]  /*83f0*/  ISETP.GT.AND P3, PT, R160, R49, PT ;  /* 0x00000031a000720c */ /* 0x000fc80003f64270 */
[----:B------:R3:W4:Y:S01]  /*8400*/  MUFU.TANH R127, R40 ;  /* 0x00000028007f7308 */ /* 0x0007220000002400 */
[----:B-1----:R-:W-:Y:S01]  /*8410*/  FMUL.FTZ R37, R29, R2 ;  /* 0x000000021d257220 */ /* 0x002fe20000410000 */
[----:B------:R-:W-:Y:S02]  /*8420*/  FSEL R29, R69, -INF , !P0 ;  /* 0xff800000451d7808 */ /* 0x000fe40004000000 */
[----:B------:R-:W-:-:S04]  /*8430*/  ISETP.GT.AND P0, PT, R160, R78, PT ;  /* 0x0000004ea000720c */ /* 0x000fc80003f04270 */
[----:B------:R-:W1:Y:S01]  /*8440*/  MUFU.TANH R121, R121 ;  /* 0x0000007900797308 */ /* 0x000e620000002400 */
[----:B------:R-:W-:Y:S02]  /*8450*/  FSEL R100, R77, -INF , !P0 ;  /* 0xff8000004d647808 */ /* 0x000fe40004000000 */
[C---:B------:R-:W-:Y:S02]  /*8460*/  ISETP.GT.AND P0, PT, R160.reuse, R72, PT ;  /* 0x00000048a000720c */ /* 0x040fe40003f04270 */
[----:B--2---:R-:W-:Y:S02]  /*8470*/  FSEL R129, R129, -INF , !P6 ;  /* 0xff80000081817808 */ /* 0x004fe40007000000 */
[----:B------:R-:W-:Y:S01]  /*8480*/  FSEL R125, R125, -INF , !P0 ;  /* 0xff8000007d7d7808 */ /* 0x000fe20004000000 */
[----:B------:R-:W2:Y:S01]  /*8490*/  MUFU.TANH R37, R37 ;  /* 0x0000002500257308 */ /* 0x000ea20000002400 */
[----:B---3--:R-:W-:Y:S01]  /*84a0*/  VIADD R40, R79, 0x69 ;  /* 0x000000694f287836 */ /* 0x008fe20000000000 */
[----:B------:R-:W-:-:S02]  /*84b0*/  ISETP.GT.AND P0, PT, R160, R48, PT ;  /* 0x00000030a000720c */ /* 0x000fc40003f04270 */
[----:B----4-:R-:W-:Y:S02]  /*84c0*/  FSEL R127, R127, -INF , !P4 ;  /* 0xff8000007f7f7808 */ /* 0x010fe40006000000 */
[----:B------:R-:W-:Y:S02]  /*84d0*/  FSEL R115, R115, -INF , !P0 ;  /* 0xff80000073737808 */ /* 0x000fe40004000000 */
[----:B------:R-:W3:Y:S01]  /*84e0*/  MUFU.TANH R24, R33 ;  /* 0x0000002100187308 */ /* 0x000ee20000002400 */
[C---:B------:R-:W-:Y:S02]  /*84f0*/  ISETP.GT.AND P0, PT, R160.reuse, R40, PT ;  /* 0x00000028a000720c */ /* 0x040fe40003f04270 */
[C---:B------:R-:W-:Y:S02]  /*8500*/  ISETP.GT.AND P6, PT, R160.reuse, R44, PT ;  /* 0x0000002ca000720c */ /* 0x040fe40003fc4270 */
[----:B-1----:R-:W-:Y:S02]  /*8510*/  FSEL R121, R121, -INF , !P3 ;  /* 0xff80000079797808 */ /* 0x002fe40005800000 */
[C---:B------:R-:W-:Y:S01]  /*8520*/  ISETP.GT.AND P4, PT, R160.reuse, R45, PT ;  /* 0x0000002da000720c */ /* 0x040fe20003f84270 */
[----:B------:R-:W1:Y:S01]  /*8530*/  MUFU.TANH R103, R32 ;  /* 0x0000002000677308 */ /* 0x000e620000002400 */
[----:B------:R-:W-:-:S02]  /*8540*/  ISETP.GT.AND P3, PT, R160, R41, PT ;  /* 0x00000029a000720c */ /* 0x000fc40003f64270 */
[----:B--2---:R-:W-:Y:S02]  /*8550*/  FSEL R37, R37, -INF , !P0 ;  /* 0xff80000025257808 */ /* 0x004fe40004000000 */
[----:B------:R-:W-:Y:S02]  /*8560*/  ISETP.GT.AND P0, PT, R158, R79, PT ;  /* 0x0000004f9e00720c */ /* 0x000fe40003f04270 */
[----:B------:R-:W-:Y:S01]  /*8570*/  FSEL R77, R113, -INF , !P1 ;  /* 0xff800000714d7808 */ /* 0x000fe20004800000 */
[----:B------:R-:W2:Y:S01]  /*8580*/  MUFU.TANH R20, R28 ;  /* 0x0000001c00147308 */ /* 0x000ea20000002400 */
[----:B---3--:R-:W-:Y:S02]  /*8590*/  FSEL R68, R24, -INF , !P6 ;  /* 0xff80000018447808 */ /* 0x008fe40007000000 */
[----:B------:R-:W-:Y:S02]  /*85a0*/  ISETP.GT.AND P6, PT, R160, R14, PT ;  /* 0x0000000ea000720c */ /* 0x000fe40003fc4270 */
[----:B------:R-:W-:-:S02]  /*85b0*/  ISETP.GT.AND P1, PT, R158, R106, PT ;  /* 0x0000006a9e00720c */ /* 0x000fc40003f24270 */
[----:B------:R-:W-:Y:S01]  /*85c0*/  FSEL R77, R77, -INF , !P2 ;  /* 0xff8000004d4d7808 */ /* 0x000fe20005000000 */
[----:B------:R3:W4:Y:S01]  /*85d0*/  MUFU.TANH R32, R5 ;  /* 0x0000000500207308 */ /* 0x0007220000002400 */
[----:B-1----:R-:W-:Y:S02]  /*85e0*/  FSEL R103, R103, -INF , !P4 ;  /* 0xff80000067677808 */ /* 0x002fe40006000000 */
[----:B------:R-:W-:Y:S02]  /*85f0*/  ISETP.GT.AND P4, PT, R160, R36, PT ;  /* 0x00000024a000720c */ /* 0x000fe40003f84270 */
[----:B------:R-:W-:-:S03]  /*8600*/  ISETP.GE.AND P2, PT, R102, R159, PT ;  /* 0x0000009f6600720c */ /* 0x000fc60003f46270 */
[----:B------:R1:W1:Y:S01]  /*8610*/  MUFU.TANH R33, R4 ;  /* 0x0000000400217308 */ /* 0x0002620000002400 */
[----:B--2---:R-:W-:Y:S01]  /*8620*/  FSEL R64, R20, -INF , !P3 ;  /* 0xff80000014407808 */ /* 0x004fe20005800000 */
[C---:B------:R-:W-:Y:S01]  /*8630*/  VIADD R28, R79.reuse, 0x79 ;  /* 0x000000794f1c7836 */ /* 0x040fe20000000000 */
[----:B------:R-:W-:Y:S02]  /*8640*/  ISETP.GE.AND P3, PT, R79, R153, PT ;  /* 0x000000994f00720c */ /* 0x000fe40003f66270 */
[----:B------:R-:W-:Y:S02]  /*8650*/  FSEL R79, R112, -INF , !P0 ;  /* 0xff800000704f7808 */ /* 0x000fe40004000000 */
[----:B------:R-:W-:Y:S01]  /*8660*/  ISETP.GT.AND P0, PT, R158, R107, PT ;  /* 0x0000006b9e00720c */ /* 0x000fe20003f04270 */
[----:B------:R-:W2:Y:S01]  /*8670*/  MUFU.TANH R114, R114 ;  /* 0x0000007200727308 */ /* 0x000ea20000002400 */
[-C--:B---3--:R-:W-:Y:S01]  /*8680*/  FMUL.FTZ R5, R81, R2.reuse ;  /* 0x0000000251057220 */ /* 0x088fe20000410000 */
[----:B----4-:R-:W-:Y:S01]  /*8690*/  FSEL R32, R32, -INF , !P6 ;  /* 0xff80000020207808 */ /* 0x010fe20007000000 */
[----:B------:R-:W-:Y:S01]  /*86a0*/  FMUL.FTZ R81, R70, R2 ;  /* 0x0000000246517220 */ /* 0x000fe20000410000 */
[----:B------:R-:W-:Y:S01]  /*86b0*/  ISETP.GT.AND P6, PT, R160, R28, PT ;  /* 0x0000001ca000720c */ /* 0x000fe20003fc4270 */
[----:B------:R-:W-:Y:S01]  /*86c0*/  FMUL.FTZ R70, R71, R2 ;  /* 0x0000000247467220 */ /* 0x000fe20000410000 */
[----:B------:R-:W-:-:S02]  /*86d0*/  FSEL R79, R79, -INF , !P3 ;  /* 0xff8000004f4f7808 */ /* 0x000fc40005800000 */
[----:B------:R-:W3:Y:S01]  /*86e0*/  MUFU.TANH R5, R5 ;  /* 0x0000000500057308 */ /* 0x000ee20000002400 */
[-C--:B-1----:R-:W-:Y:S01]  /*86f0*/  FMUL.FTZ R4, R80, R2.reuse ;  /* 0x0000000250047220 */ /* 0x082fe20000410000 */
[----:B------:R-:W-:Y:S01]  /*8700*/  FSEL R33, R33, -INF , !P4 ;  /* 0xff80000021217808 */ /* 0x000fe20006000000 */
[----:B------:R-:W-:Y:S01]  /*8710*/  FMUL.FTZ R80, R19, R2 ;  /* 0x0000000213507220 */ /* 0x000fe20000410000 */
[----:B------:R-:W-:Y:S02]  /*8720*/  ISETP.GT.AND P4, PT, R160, R12, PT ;  /* 0x0000000ca000720c */ /* 0x000fe40003f84270 */
[----:B------:R-:W-:Y:S02]  /*8730*/  ISETP.GE.AND P3, PT, R106, R159, PT ;  /* 0x0000009f6a00720c */ /* 0x000fe40003f66270 */
[----:B------:R-:W1:Y:S01]  /*8740*/  MUFU.TANH R4, R4 ;  /* 0x0000000400047308 */ /* 0x000e620000002400 */
[----:B--2---:R-:W-:Y:S02]  /*8750*/  FSEL R16, R114, -INF , !P0 ;  /* 0xff80000072107808 */ /* 0x004fe40004000000 */
[----:B------:R-:W-:-:S02]  /*8760*/  ISETP.GT.AND P0, PT, R158, R102, PT ;  /* 0x000000669e00720c */ /* 0x000fc40003f04270 */
[----:B------:R-:W-:Y:S02]  /*8770*/  FSEL R27, R111, -INF , !P2 ;  /* 0xff8000006f1b7808 */ /* 0x000fe40005000000 */
[-C--:B------:R-:W-:Y:S01]  /*8780*/  ISETP.GE.AND P2, PT, R91, R153.reuse, PT ;  /* 0x000000995b00720c */ /* 0x080fe20003f46270 */
[----:B------:R-:W2:Y:S01]  /*8790*/  MUFU.TANH R109, R109 ;  /* 0x0000006d006d7308 */ /* 0x000ea20000002400 */
[----:B---3--:R-:W-:Y:S02]  /*87a0*/  FSEL R20, R5, -INF , !P6 ;  /* 0xff80000005147808 */ /* 0x008fe40007000000 */
[----:B------:R-:W-:Y:S02]  /*87b0*/  ISETP.GE.AND P6, PT, R107, R153, PT ;  /* 0x000000996b00720c */ /* 0x000fe40003fc6270 */
[----:B------:R-:W-:Y:S02]  /*87c0*/  FSEL R5, R116, -INF , !P3 ;  /* 0xff80000074057808 */ /* 0x000fe40005800000 */
[----:B------:R-:W-:Y:S01]  /*87d0*/  FSEL R16, R16, -INF , !P6 ;  /* 0xff80000010107808 */ /* 0x000fe20007000000 */
[----:B------:R-:W3:Y:S01]  /*87e0*/  MUFU.TANH R17, R17 ;  /* 0x0000001100117308 */ /* 0x000ee20000002400 */
[----:B-1----:R-:W-:-:S02]  /*87f0*/  FSEL R24, R4, -INF , !P4 ;  /* 0xff80000004187808 */ /* 0x002fc40006000000 */
[----:B------:R-:W-:Y:S02]  /*8800*/  ISETP.GE.AND P4, PT, R107, R159, PT ;  /* 0x0000009f6b00720c */ /* 0x000fe40003f86270 */
[----:B------:R-:W-:Y:S02]  /*8810*/  FSEL R4, R118, -INF , !P5 ;  /* 0xff80000076047808 */ /* 0x000fe40006800000 */
[----:B------:R-:W-:Y:S01]  /*8820*/  ISETP.GE.AND P5, PT, R106, R153, PT ;  /* 0x000000996a00720c */ /* 0x000fe20003fa6270 */
[----:B------:R-:W1:Y:S01]  /*8830*/  MUFU.TANH R22, R22 ;  /* 0x0000001600167308 */ /* 0x000e620000002400 */
[----:B--2---:R-:W-:Y:S02]  /*8840*/  FSEL R109, R109, -INF , !P1 ;  /* 0xff8000006d6d7808 */ /* 0x004fe40004800000 */
[----:B------:R-:W-:Y:S02]  /*8850*/  FSEL R69, R117, -INF , !P4 ;  /* 0xff80000075457808 */ /* 0x000fe40006000000 */
[----:B------:R-:W-:-:S02]  /*8860*/  ISETP.GE.AND P6, PT, R75, R159, PT ;  /* 0x0000009f4b00720c */ /* 0x000fc40003fc6270 */
[----:B------:R-:W-:Y:S01]  /*8870*/  ISETP.GE.AND P3, PT, R75, R153, PT ;  /* 0x000000994b00720c */ /* 0x000fe20003f66270 */
[----:B------:R-:W2:Y:S01]  /*8880*/  MUFU.TANH R18, R18 ;  /* 0x0000001200127308 */ /* 0x000ea20000002400 */
[----:B---3--:R-:W-:Y:S02]  /*8890*/  FSEL R17, R17, -INF , !P0 ;  /* 0xff80000011117808 */ /* 0x008fe40004000000 */
[C---:B------:R-:W-:Y:S02]  /*88a0*/  ISETP.GT.AND P0, PT, R158.reuse, R91, PT ;  /* 0x0000005b9e00720c */ /* 0x040fe40003f04270 */
[----:B------:R-:W-:Y:S02]  /*88b0*/  ISETP.GT.AND P1, PT, R158, R75, PT ;  /* 0x0000004b9e00720c */ /* 0x000fe40003f24270 */
[----:B------:R-:W-:Y:S01]  /*88c0*/  ISETP.GE.AND P4, PT, R102, R153, PT ;  /* 0x000000996600720c */ /* 0x000fe20003f86270 */
[----:B------:R-:W3:Y:S01]  /*88d0*/  MUFU.TANH R26, R26 ;  /* 0x0000001a001a7308 */ /* 0x000ee20000002400 */
[----:B------:R-:W-:-:S02]  /*88e0*/  FSEL R75, R109, -INF , !P5 ;  /* 0xff8000006d4b7808 */ /* 0x000fc40006800000 */
[----:B------:R-:W-:Y:S02]  /*88f0*/  ISETP.GE.AND P5, PT, R91, R159, PT ;  /* 0x0000009f5b00720c */ /* 0x000fe40003fa6270 */
[----:B-1----:R-:W-:Y:S02]  /*8900*/  FSEL R111, R22, -INF , !P0 ;  /* 0xff800000166f7808 */ /* 0x002fe40004000000 */
[----:B------:R-:W-:Y:S01]  /*8910*/  ISETP.GT.AND P0, PT, R158, R15, PT ;  /* 0x0000000f9e00720c */ /* 0x000fe20003f04270 */
[----:B------:R-:W1:Y:S01]  /*8920*/  MUFU.TANH R23, R23 ;  /* 0x0000001700177308 */ /* 0x000e620000002400 */
[----:B------:R-:W-:Y:S02]  /*8930*/  FSEL R91, R17, -INF , !P4 ;  /* 0xff800000115b7808 */ /* 0x000fe40006000000 */
[----:B------:R-:W-:Y:S02]  /*8940*/  FSEL R17, R105, -INF , !P5 ;  /* 0xff80000069117808 */ /* 0x000fe40006800000 */
[----:B--2---:R-:W-:-:S02]  /*8950*/  FSEL R105, R18, -INF , !P0 ;  /* 0xff80000012697808 */ /* 0x004fc40004000000 */
[----:B------:R-:W-:Y:S01]  /*8960*/  FSEL R19, R110, -INF , !P6 ;  /* 0xff8000006e137808 */ /* 0x000fe20007000000 */
[----:B------:R-:W2:Y:S01]  /*8970*/  MUFU.TANH R22, R81 ;  /* 0x0000005100167308 */ /* 0x000ea20000002400 */
[----:B---3--:R-:W-:Y:S02]  /*8980*/  FSEL R65, R26, -INF , !P1 ;  /* 0xff8000001a417808 */ /* 0x008fe40004800000 */
[----:B------:R-:W-:Y:S02]  /*8990*/  ISETP.GT.AND P1, PT, R158, R99, PT ;  /* 0x000000639e00720c */ /* 0x000fe40003f24270 */
[----:B------:R-:W-:Y:S02]  /*89a0*/  ISETP.GE.AND P6, PT, R99, R153, PT ;  /* 0x000000996300720c */ /* 0x000fe40003fc6270 */
[----:B------:R-:W-:Y:S01]  /*89b0*/  FSEL R65, R65, -INF , !P3 ;  /* 0xff80000041417808 */ /* 0x000fe20005800000 */
[----:B------:R3:W4:Y:S01]  /*89c0*/  MUFU.TANH R18, R66 ;  /* 0x0000004200127308 */ /* 0x0007220000002400 */
[----:B-1----:R-:W-:-:S02]  /*89d0*/  FSEL R23, R23, -INF , !P1 ;  /* 0xff80000017177808 */ /* 0x002fc40004800000 */
[----:B------:R-:W-:Y:S02]  /*89e0*/  ISETP.GE.AND P3, PT, R15, R159, PT ;  /* 0x0000009f0f00720c */ /* 0x000fe40003f66270 */
[----:B------:R-:W-:Y:S02]  /*89f0*/  ISETP.GT.AND P0, PT, R158, R97, PT ;  /* 0x000000619e00720c */ /* 0x000fe40003f04270 */
[----:B------:R-:W-:Y:S01]  /*8a00*/  FSEL R71, R23, -INF , !P6 ;  /* 0xff80000017477808 */ /* 0x000fe20007000000 */
[----:B------:R1:W1:Y:S01]  /*8a10*/  MUFU.TANH R26, R80 ;  /* 0x00000050001a7308 */ /* 0x0002620000002400 */
[----:B------:R-:W-:Y:S02]  /*8a20*/  FSEL R23, R101, -INF , !P3 ;  /* 0xff80000065177808 */ /* 0x000fe40005800000 */
[----:B--2---:R-:W-:Y:S02]  /*8a30*/  FSEL R101, R22, -INF , !P0 ;  /* 0xff80000016657808 */ /* 0x004fe40004000000 */
[----:B------:R-:W-:-:S02]  /*8a40*/  ISETP.GT.AND P0, PT, R158, R92, PT ;  /* 0x0000005c9e00720c */ /* 0x000fc40003f04270 */
[----:B------:R-:W-:Y:S01]  /*8a50*/  ISETP.GT.AND P1, PT, R158, R98, PT ;  /* 0x000000629e00720c */ /* 0x000fe20003f24270 */
[----:B------:R-:W2:Y:S01]  /*8a60*/  MUFU.TANH R70, R70 ;  /* 0x0000004600467308 */ /* 0x000ea20000002400 */
[-C--:B---3--:R-:W-:Y:S01]  /*8a70*/  FMUL.FTZ R66, R54, R2.reuse ;  /* 0x0000000236427220 */ /* 0x088fe20000410000 */
[----:B----4-:R-:W-:Y:S01]  /*8a80*/  FSEL R81, R18, -INF , !P0 ;  /* 0xff80000012517808 */ /* 0x010fe20004000000 */
[----:B------:R-:W-:Y:S01]  /*8a90*/  FMUL.FTZ R54, R55, R2 ;  /* 0x0000000237367220 */ /* 0x000fe20000410000 */
[----:B------:R-:W-:Y:S02]  /*8aa0*/  ISETP.GT.AND P0, PT, R158, R88, PT ;  /* 0x000000589e00720c */ /* 0x000fe40003f04270 */
[----:B------:R-:W-:Y:S02]  /*8ab0*/  ISETP.GE.AND P4, PT, R99, R159, PT ;  /* 0x0000009f6300720c */ /* 0x000fe40003f86270 */
[----:B------:R-:W3:Y:S01]  /*8ac0*/  MUFU.TANH R22, R66 ;  /* 0x0000004200167308 */ /* 0x000ee20000002400 */
[----:B-1----:R-:W-:Y:S01]  /*8ad0*/  FMUL.FTZ R80, R67, R2 ;  /* 0x0000000243507220 */ /* 0x002fe20000410000 */
[----:B------:R-:W-:-:S02]  /*8ae0*/  FSEL R67, R26, -INF , !P1 ;  /* 0xff8000001a437808 */ /* 0x000fc40004800000 */
[----:B------:R-:W-:Y:S02]  /*8af0*/  ISETP.GT.AND P1, PT, R158, R96, PT ;  /* 0x000000609e00720c */ /* 0x000fe40003f24270 */
[----:B------:R-:W-:Y:S02]  /*8b00*/  ISETP.GE.AND P5, PT, R15, R153, PT ;  /* 0x000000990f00720c */ /* 0x000fe40003fa6270 */
[----:B------:R1:W4:Y:S01]  /*8b10*/  MUFU.TANH R18, R50 ;  /* 0x0000003200127308 */ /* 0x0003220000002400 */
[----:B--2---:R-:W-:Y:S02]  /*8b20*/  FSEL R70, R70, -INF , !P1 ;  /* 0xff80000046467808 */ /* 0x004fe40004800000 */
[----:B------:R-:W-:Y:S02]  /*8b30*/  ISETP.GT.AND P1, PT, R158, R89, PT ;  /* 0x000000599e00720c */ /* 0x000fe40003f24270 */
[----:B------:R-:W-:Y:S02]  /*8b40*/  FSEL R15, R104, -INF , !P4 ;  /* 0xff800000680f7808 */ /* 0x000fe40006000000 */
[----:B------:R-:W-:Y:S01]  /*8b50*/  ISETP.GE.AND P4, PT, R98, R153, PT ;  /* 0x000000996200720c */ /* 0x000fe20003f86270 */
[----:B------:R-:W2:Y:S01]  /*8b60*/  MUFU.TANH R26, R80 ;  /* 0x00000050001a7308 */ /* 0x000ea20000002400 */
[----:B---3--:R-:W-:-:S02]  /*8b70*/  FSEL R169, R22, -INF , !P0 ;  /* 0xff80000016a97808 */ /* 0x008fc40004000000 */
[----:B------:R-:W-:Y:S02]  /*8b80*/  ISETP.GT.AND P0, PT, R158, R61, PT ;  /* 0x0000003d9e00720c */ /* 0x000fe40003f04270 */
[----:B------:R-:W-:Y:S02]  /*8b90*/  FSEL R67, R67, -INF , !P4 ;  /* 0xff80000043437808 */ /* 0x000fe40006000000 */
[----:B------:R-:W-:Y:S01]  /*8ba0*/  ISETP.GE.AND P4, PT, R92, R159, PT ;  /* 0x0000009f5c00720c */ /* 0x000fe20003f86270 */
[----:B------:R-:W3:Y:S01]  /*8bb0*/  MUFU.TANH R54, R54 ;  /* 0x0000003600367308 */ /* 0x000ee20000002400 */
[-C--:B-1----:R-:W-:Y:S01]  /*8bc0*/  FMUL.FTZ R50, R46, R2.reuse ;  /* 0x000000022e327220 */ /* 0x082fe20000410000 */
[----:B----4-:R-:W-:Y:S01]  /*8bd0*/  FSEL R173, R18, -INF , !P0 ;  /* 0xff80000012ad7808 */ /* 0x010fe20004000000 */
[----:B------:R-:W-:Y:S01]  /*8be0*/  FMUL.FTZ R46, R47, R2 ;  /* 0x000000022f2e7220 */ /* 0x000fe20000410000 */
[----:B------:R-:W-:Y:S02]  /*8bf0*/  ISETP.GT.AND P0, PT, R158, R73, PT ;  /* 0x000000499e00720c */ /* 0x000fe40003f04270 */
[----:B------:R-:W-:-:S02]  /*8c00*/  FSEL R163, R163, -INF , !P4 ;  /* 0xff800000a3a37808 */ /* 0x000fc40006000000 */
[----:B------:R-:W1:Y:S01]  /*8c10*/  MUFU.TANH R22, R50 ;  /* 0x0000003200167308 */ /* 0x000e620000002400 */
[----:B--2---:R-:W-:Y:S02]  /*8c20*/  FSEL R55, R26, -INF , !P1 ;  /* 0xff8000001a377808 */ /* 0x004fe40004800000 */
[----:B------:R-:W-:Y:S02]  /*8c30*/  ISETP.GT.AND P1, PT, R158, R78, PT ;  /* 0x0000004e9e00720c */ /* 0x000fe40003f24270 */
[----:B------:R-:W-:Y:S02]  /*8c40*/  ISETP.GE.AND P4, PT, R88, R153, PT ;  /* 0x000000995800720c */ /* 0x000fe40003f86270 */
[----:B------:R-:W-:Y:S01]  /*8c50*/  FSEL R111, R111, -INF , !P2 ;  /* 0xff8000006f6f7808 */ /* 0x000fe20005000000 */
[----:B------:R2:W4:Y:S01]  /*8c60*/  MUFU.TANH R18, R42 ;  /* 0x0000002a00127308 */ /* 0x0005220000002400 */
[----:B---3--:R-:W-:Y:S02]  /*8c70*/  FSEL R54, R54, -INF , !P1 ;  /* 0xff80000036367808 */ /* 0x008fe40004800000 */
[----:B------:R-:W-:-:S02]  /*8c80*/  ISETP.GT.AND P1, PT, R158, R74, PT ;  /* 0x0000004a9e00720c */ /* 0x000fc40003f24270 */
[----:B------:R-:W-:Y:S02]  /*8c90*/  FSEL R169, R169, -INF , !P4 ;  /* 0xff800000a9a97808 */ /* 0x000fe40006000000 */
[----:B------:R-:W-:Y:S01]  /*8ca0*/  ISETP.GE.AND P4, PT, R74, R159, PT ;  /* 0x0000009f4a00720c */ /* 0x000fe20003f86270 */
[----:B------:R-:W3:Y:S01]  /*8cb0*/  MUFU.TANH R26, R51 ;  /* 0x00000033001a7308 */ /* 0x000ee20000002400 */
[----:B-1----:R-:W-:Y:S02]  /*8cc0*/  FSEL R177, R22, -INF , !P0 ;  /* 0xff80000016b17808 */ /* 0x002fe40004000000 */
[----:B------:R-:W-:Y:S02]  /*8cd0*/  ISETP.GT.AND P0, PT, R158, R62, PT ;  /* 0x0000003e9e00720c */ /* 0x000fe40003f04270 */
[----:B------:R-:W-:Y:S02]  /*8ce0*/  FSEL R123, R123, -INF , !P4 ;  /* 0xff8000007b7b7808 */ /* 0x000fe40006000000 */
[----:B------:R-:W-:Y:S01]  /*8cf0*/  ISETP.GE.AND P4, PT, R72, R153, PT ;  /* 0x000000994800720c */ /* 0x000fe20003f86270 */
[----:B------:R-:W1:Y:S01]  /*8d00*/  MUFU.TANH R46, R46 ;  /* 0x0000002e002e7308 */ /* 0x000e620000002400 */
[-C--:B--2---:R-:W-:Y:S01]  /*8d10*/  FMUL.FTZ R42, R38, R2.reuse ;  /* 0x00000002262a7220 */ /* 0x084fe20000410000 */
[----:B----4-:R-:W-:Y:S01]  /*8d20*/  FSEL R181, R18, -INF , !P0 ;  /* 0xff80000012b57808 */ /* 0x010fe20004000000 */
[----:B------:R-:W-:Y:S01]  /*8d30*/  FMUL.FTZ R38, R39, R2 ;  /* 0x0000000227267220 */ /* 0x000fe20000410000 */
[----:B------:R-:W-:-:S02]  /*8d40*/  ISETP.GT.AND P0, PT, R158, R49, PT ;  /* 0x000000319e00720c */ /* 0x000fc40003f04270 */
[----:B------:R-:W-:Y:S02]  /*8d50*/  ISETP.GE.AND P2, PT, R98, R159, PT ;  /* 0x0000009f6200720c */ /* 0x000fe40003f46270 */
[----:B------:R-:W2:Y:S01]  /*8d60*/  MUFU.TANH R22, R42 ;  /* 0x0000002a00167308 */ /* 0x000ea20000002400 */
[----:B---3--:R-:W-:Y:S02]  /*8d70*/  FSEL R175, R26, -INF , !P1 ;  /* 0xff8000001aaf7808 */ /* 0x008fe40004800000 */
[----:B------:R-:W-:Y:S02]  /*8d80*/  ISETP.GT.AND P1, PT, R158, R72, PT ;  /* 0x000000489e00720c */ /* 0x000fe40003f24270 */
[----:B------:R-:W-:Y:S02]  /*8d90*/  FSEL R105, R105, -INF , !P5 ;  /* 0xff80000069697808 */ /* 0x000fe40006800000 */
[----:B------:R-:W-:Y:S01]  /*8da0*/  ISETP.GE.AND P3, PT, R97, R153, PT ;  /* 0x000000996100720c */ /* 0x000fe20003f66270 */
[----:B------:R3:W4:Y:S01]  /*8db0*/  MUFU.TANH R18, R34 ;  /* 0x0000002200127308 */ /* 0x0007220000002400 */
[----:B-1----:R-:W-:-:S02]  /*8dc0*/  FSEL R46, R46, -INF , !P1 ;  /* 0xff8000002e2e7808 */ /* 0x002fc40004800000 */
[-C--:B------:R-:W-:Y:S02]  /*8dd0*/  ISETP.GE.AND P5, PT, R96, R159.reuse, PT ;  /* 0x0000009f6000720c */ /* 0x080fe40003fa6270 */
[----:B------:R-:W-:Y:S02]  /*8de0*/  FSEL R179, R46, -INF , !P4 ;  /* 0xff8000002eb37808 */ /* 0x000fe40006000000 */
[----:B------:R-:W-:Y:S01]  /*8df0*/  ISETP.GE.AND P4, PT, R49, R159, PT ;  /* 0x0000009f3100720c */ /* 0x000fe20003f86270 */
[----:B------:R-:W1:Y:S01]  /*8e00*/  MUFU.TANH R26, R43 ;  /* 0x0000002b001a7308 */ /* 0x000e620000002400 */
[----:B--2---:R-:W-:Y:S02]  /*8e10*/  FSEL R185, R22, -INF , !P0 ;  /* 0xff80000016b97808 */ /* 0x004fe40004000000 */
[----:B------:R-:W-:Y:S02]  /*8e20*/  ISETP.GT.AND P0, PT, R158, R45, PT ;  /* 0x0000002d9e00720c */ /* 0x000fe40003f04270 */
[----:B------:R-:W-:-:S02]  /*8e30*/  FSEL R21, R21, -INF , !P2 ;  /* 0xff80000015157808 */ /* 0x000fc40005000000 */
[----:B------:R-:W-:Y:S01]  /*8e40*/  FSEL R121, R121, -INF , !P4 ;  /* 0xff80000079797808 */ /* 0x000fe20006000000 */
[----:B------:R-:W-:Y:S01]  /*8e50*/  MUFU.TANH R38, R38 ;  /* 0x0000002600267308 */ /* 0x000fe20000002400 */
[-C--:B---3--:R-:W-:Y:S01]  /*8e60*/  FMUL.FTZ R34, R30, R2.reuse ;  /* 0x000000021e227220 */ /* 0x088fe20000410000 */
[----:B------:R-:W-:Y:S01]  /*8e70*/  ISETP.GE.AND P6, PT, R97, R159, PT ;  /* 0x0000009f6100720c */ /* 0x000fe20003fc6270 */
[----:B------:R-:W-:Y:S01]  /*8e80*/  FMUL.FTZ R30, R31, R2 ;  /* 0x000000021f1e7220 */ /* 0x000fe20000410000 */
[-C--:B------:R-:W-:Y:S02]  /*8e90*/  ISETP.GE.AND P2, PT, R96, R153.reuse, PT ;  /* 0x000000996000720c */ /* 0x080fe40003f46270 */
[----:B------:R-:W-:Y:S02]  /*8ea0*/  ISETP.GE.AND P4, PT, R45, R153, PT ;  /* 0x000000992d00720c */ /* 0x000fe40003f86270 */
[----:B----4-:R-:W-:Y:S01]  /*8eb0*/  FSEL R18, R18, -INF , !P0 ;  /* 0xff80000012127808 */ /* 0x010fe20004000000 */
[----:B------:R-:W2:Y:S01]  /*8ec0*/  MUFU.TANH R22, R34 ;  /* 0x0000002200167308 */ /* 0x000ea20000002400 */
[----:B------:R-:W-:-:S02]  /*8ed0*/  FSEL R101, R101, -INF , !P3 ;  /* 0xff80000065657808 */ /* 0x000fc40005800000 */
[----:B------:R-:W-:Y:S02]  /*8ee0*/  FSEL R97, R29, -INF , !P5 ;  /* 0xff8000001d617808 */ /* 0x000fe40006800000 */
[----:B------:R-:W-:Y:S02]  /*8ef0*/  ISETP.GT.AND P1, PT, R158, R53, PT ;  /* 0x000000359e00720c */ /* 0x000fe40003f24270 */
[----:B------:R-:W-:Y:S01]  /*8f00*/  FSEL R165, R165, -INF , !P6 ;  /* 0xff800000a5a57808 */ /* 0x000fe20007000000 */
[----:B------:R-:W3:Y:S01]  /*8f10*/  MUFU.TANH R6, R6 ;  /* 0x0000000600067308 */ /* 0x000ee20000002400 */
[C---:B------:R-:W-:Y:S02]  /*8f20*/  ISETP.GE.AND P3, PT, R89.reuse, R159, PT ;  /* 0x0000009f5900720c */ /* 0x040fe40003f66270 */
[----:B------:R-:W-:Y:S02]  /*8f30*/  FSEL R29, R70, -INF , !P2 ;  /* 0xff800000461d7808 */ /* 0x000fe40005000000 */
[----:B------:R-:W-:Y:S01]  /*8f40*/  FSEL R189, R18, -INF , !P4 ;  /* 0xff80000012bd7808 */ /* 0x000fe20006000000 */
[-C--:B------:R-:W-:Y:S01]  /*8f50*/  FMUL.FTZ R18, R82, R2.reuse ;  /* 0x0000000252127220 */ /* 0x080fe20000410000 */
[-C--:B------:R-:W-:Y:S01]  /*8f60*/  ISETP.GE.AND P6, PT, R92, R153.reuse, PT ;  /* 0x000000995c00720c */ /* 0x080fe20003fc6270 */
[----:B------:R-:W-:Y:S01]  /*8f70*/  MUFU.TANH R30, R30 ;  /* 0x0000001e001e7308 */ /* 0x000fe20000002400 */
[----:B------:R-:W-:Y:S01]  /*8f80*/  ISETP.GE.AND P5, PT, R89, R153, PT ;  /* 0x000000995900720c */ /* 0x000fe20003fa6270 */
[----:B------:R-:W-:Y:S01]  /*8f90*/  FMUL.FTZ R2, R83, R2 ;  /* 0x0000000253027220 */ /* 0x000fe20000410000 */
[----:B------:R-:W-:-:S02]  /*8fa0*/  ISETP.GE.AND P2, PT, R88, R159, PT ;  /* 0x0000009f5800720c */ /* 0x000fc40003f46270 */
[----:B-1----:R-:W-:Y:S02]  /*8fb0*/  FSEL R183, R26, -INF , !P1 ;  /* 0xff8000001ab77808 */ /* 0x002fe40004800000 */
[----:B------:R-:W-:Y:S01]  /*8fc0*/  FSEL R113, R25, -INF , !P3 ;  /* 0xff80000019717808 */ /* 0x000fe20005800000 */
[----:B------:R-:W1:Y:S01]  /*8fd0*/  MUFU.TANH R26, R35 ;  /* 0x00000023001a7308 */ /* 0x000e620000002400 */
[----:B------:R-:W-:Y:S02]  /*8fe0*/  FSEL R81, R81, -INF , !P6 ;  /* 0xff80000051517808 */ /* 0x000fe40007000000 */
[----:B------:R-:W-:Y:S02]  /*8ff0*/  FSEL R25, R55, -INF , !P5 ;  /* 0xff80000037197808 */ /* 0x000fe40006800000 */
[----:B------:R-:W-:Y:S02]  /*9000*/  FSEL R117, R76, -INF , !P2 ;  /* 0xff8000004c757808 */ /* 0x000fe40005000000 */
[C---:B------:R-:W-:Y:S01]  /*9010*/  ISETP.GE.AND P6, PT, R78.reuse, R159, PT ;  /* 0x0000009f4e00720c */ /* 0x040fe20003fc6270 */
[----:B------:R-:W4:Y:S01]  /*9020*/  MUFU.TANH R18, R18 ;  /* 0x0000001200127308 */ /* 0x000f220000002400 */
[----:B------:R-:W-:-:S02]  /*9030*/  ISETP.GE.AND P3, PT, R78, R153, PT ;  /* 0x000000994e00720c */ /* 0x000fc40003f66270 */
[C---:B------:R-:W-:Y:S02]  /*9040*/  ISETP.GE.AND P5, PT, R61.reuse, R159, PT ;  /* 0x0000009f3d00720c */ /* 0x040fe40003fa6270 */
[----:B------:R-:W-:Y:S02]  /*9050*/  ISETP.GE.AND P2, PT, R61, R153, PT ;  /* 0x000000993d00720c */ /* 0x000fe40003f46270 */
[----:B------:R-:W-:Y:S01]  /*9060*/  FSEL R61, R100, -INF , !P6 ;  /* 0xff800000643d7808 */ /* 0x000fe20007000000 */
[----:B------:R-:W4:Y:S01]  /*9070*/  MUFU.TANH R7, R7 ;  /* 0x0000000700077308 */ /* 0x000f220000002400 */
[----:B------:R-:W-:Y:S02]  /*9080*/  FSEL R171, R54, -INF , !P3 ;  /* 0xff80000036ab7808 */ /* 0x000fe40005800000 */
[----:B------:R-:W-:Y:S02]  /*9090*/  FSEL R143, R90, -INF , !P5 ;  /* 0xff8000005a8f7808 */ /* 0x000fe40006800000 */
[----:B------:R-:W-:-:S02]  /*90a0*/  FSEL R173, R173, -INF , !P2 ;  /* 0xff800000adad7808 */ /* 0x000fc40005000000 */
[----:B------:R-:W-:Y:S01]  /*90b0*/  ISETP.GT.AND P0, PT, R158, R41, PT ;  /* 0x000000299e00720c */ /* 0x000fe20003f04270 */
[----:B------:R-:W4:Y:S01]  /*90c0*/  MUFU.TANH R2, R2 ;  /* 0x0000000200027308 */ /* 0x000f220000002400 */
[----:B------:R-:W-:Y:S02]  /*90d0*/  ISETP.GE.AND P6, PT, R74, R153, PT ;  /* 0x000000994a00720c */ /* 0x000fe40003fc6270 */
[C---:B------:R-:W-:Y:S02]  /*90e0*/  ISETP.GE.AND P3, PT, R73.reuse, R159, PT ;  /* 0x0000009f4900720c */ /* 0x040fe40003f66270 */
[----:B------:R-:W-:Y:S02]  /*90f0*/  ISETP.GE.AND P5, PT, R73, R153, PT ;  /* 0x000000994900720c */ /* 0x000fe40003fa6270 */
[----:B------:R-:W-:Y:S02]  /*9100*/  ISETP.GE.AND P2, PT, R72, R159, PT ;  /* 0x0000009f4800720c */ /* 0x000fe40003f46270 */
[----:B------:R-:W-:-:S02]  /*9110*/  ISETP.GT.AND P1, PT, R158, R48, PT ;  /* 0x000000309e00720c */ /* 0x000fc40003f24270 */
[----:B--2---:R-:W-:Y:S02]  /*9120*/  FSEL R22, R22, -INF , !P0 ;  /* 0xff80000016167808 */ /* 0x004fe40004000000 */
[----:B------:R-:W-:Y:S02]  /*9130*/  FSEL R175, R175, -INF , !P6 ;  /* 0xff800000afaf7808 */ /* 0x000fe40007000000 */
[----:B------:R-:W-:Y:S02]  /*9140*/  FSEL R135, R135, -INF , !P3 ;  /* 0xff80000087877808 */ /* 0x000fe40005800000 */
[----:B------:R-:W-:Y:S02]  /*9150*/  FSEL R177, R177, -INF , !P5 ;  /* 0xff800000b1b17808 */ /* 0x000fe40006800000 */
[----:B------:R-:W-:Y:S02]  /*9160*/  FSEL R125, R125, -INF , !P2 ;  /* 0xff8000007d7d7808 */ /* 0x000fe40005000000 */
[----:B------:R-:W-:-:S02]  /*9170*/  ISETP.GT.AND P0, PT, R158, R36, PT ;  /* 0x000000249e00720c */ /* 0x000fc40003f04270 */
[C---:B------:R-:W-:Y:S02]  /*9180*/  ISETP.GE.AND P6, PT, R62.reuse, R159, PT ;  /* 0x0000009f3e00720c */ /* 0x040fe40003fc6270 */
[----:B------:R-:W-:Y:S02]  /*9190*/  ISETP.GE.AND P3, PT, R62, R153, PT ;  /* 0x000000993e00720c */ /* 0x000fe40003f66270 */
[C---:B------:R-:W-:Y:S02]  /*91a0*/  ISETP.GE.AND P5, PT, R53.reuse, R159, PT ;  /* 0x0000009f3500720c */ /* 0x040fe40003fa6270 */
[----:B------:R-:W-:Y:S02]  /*91b0*/  ISETP.GE.AND P2, PT, R53, R153, PT ;  /* 0x000000993500720c */ /* 0x000fe40003f46270 */
[----:B------:R-:W-:Y:S02]  /*91c0*/  FSEL R38, R38, -INF , !P1 ;  /* 0xff80000026267808 */ /* 0x000fe40004800000 */
[----:B------:R-:W-:-:S02]  /*91d0*/  ISETP.GT.AND P1, PT, R158, R44, PT ;  /* 0x0000002c9e00720c */ /* 0x000fc40003f24270 */
[----:B---3--:R-:W-:Y:S02]  /*91e0*/  FSEL R6, R6, -INF , !P0 ;  /* 0xff80000006067808 */ /* 0x008fe40004000000 */
[----:B------:R-:W-:Y:S02]  /*91f0*/  FSEL R127, R127, -INF , !P6 ;  /* 0xff8000007f7f7808 */ /* 0x000fe40007000000 */
[----:B------:R-:W-:Y:S02]  /*9200*/  FSEL R181, R181, -INF , !P3 ;  /* 0xff800000b5b57808 */ /* 0x000fe40005800000 */
[----:B------:R-:W-:Y:S02]  /*9210*/  FSEL R129, R129, -INF , !P5 ;  /* 0xff80000081817808 */ /* 0x000fe40006800000 */
[----:B------:R-:W-:Y:S02]  /*9220*/  FSEL R183, R183, -INF , !P2 ;  /* 0xff800000b7b77808 */ /* 0x000fe40005000000 */
[----:B------:R-:W-:-:S02]  /*9230*/  ISETP.GT.AND P0, PT, R158, R12, PT ;  /* 0x0000000c9e00720c */ /* 0x000fc40003f04270 */
[----:B------:R-:W-:Y:S02]  /*9240*/  ISETP.GE.AND P6, PT, R49, R153, PT ;  /* 0x000000993100720c */ /* 0x000fe40003fc6270 */
[C---:B------:R-:W-:Y:S02]  /*9250*/  ISETP.GE.AND P3, PT, R48.reuse, R159, PT ;  /* 0x0000009f3000720c */ /* 0x040fe40003f66270 */
[----:B------:R-:W-:Y:S02]  /*9260*/  ISETP.GE.AND P5, PT, R48, R153, PT ;  /* 0x000000993000720c */ /* 0x000fe40003fa6270 */
[----:B------:R-:W-:Y:S02]  /*9270*/  ISETP.GE.AND P2, PT, R45, R159, PT ;  /* 0x0000009f2d00720c */ /* 0x000fe40003f46270 */
[----:B-1----:R-:W-:Y:S02]  /*9280*/  FSEL R26, R26, -INF , !P1 ;  /* 0xff8000001a1a7808 */ /* 0x002fe40004800000 */
[----:B------:R-:W-:-:S02]  /*9290*/  ISETP.GT.AND P1, PT, R158, R40, PT ;  /* 0x000000289e00720c */ /* 0x000fc40003f24270 */
[----:B----4-:R-:W-:Y:S02]  /*92a0*/  FSEL R18, R18, -INF , !P0 ;  /* 0xff80000012127808 */ /* 0x010fe40004000000 */
[----:B------:R-:W-:Y:S02]  /*92b0*/  FSEL R185, R185, -INF , !P6 ;  /* 0xff800000b9b97808 */ /* 0x000fe40007000000 */
[----:B------:R-:W-:Y:S02]  /*92c0*/  FSEL R115, R115, -INF , !P3 ;  /* 0xff80000073737808 */ /* 0x000fe40005800000 */
[----:B------:R-:W-:Y:S02]  /*92d0*/  FSEL R187, R38, -INF , !P5 ;  /* 0xff80000026bb7808 */ /* 0x000fe40006800000 */
[----:B------:R-:W-:Y:S02]  /*92e0*/  FSEL R103, R103, -INF , !P2 ;  /* 0xff80000067677808 */ /* 0x000fe40005000000 */
[----:B------:R-:W-:Y:S01]  /*92f0*/  ISETP.GT.AND P0, PT, R59, R140, PT ;  /* 0x0000008c3b00720c */ /* 0x000fe20003f04270 */
[----:B------:R-:W-:Y:S01]  /*9300*/  BAR.SYNC.DEFER_BLOCKING 0x0 ;  /* 0x0000000000007b1d */ /* 0x000fe20000010000 */
[----:B------:R-:W-:-:S02]  /*9310*/  ISETP.GE.AND P6, PT, R44, R159, PT ;  /* 0x0000009f2c00720c */ /* 0x000fc40003fc6270 */
[----:B------:R-:W-:Y:S02]  /*9320*/  ISETP.GE.AND P3, PT, R44, R153, PT ;  /* 0x000000992c00720c */ /* 0x000fe40003f66270 */
[C---:B------:R-:W-:Y:S02]  /*9330*/  ISETP.GE.AND P5, PT, R41.reuse, R159, PT ;  /* 0x0000009f2900720c */ /* 0x040fe40003fa6270 */
[----:B------:R-:W-:Y:S02]  /*9340*/  ISETP.GE.AND P2, PT, R41, R153, PT ;  /* 0x000000992900720c */ /* 0x000fe40003f46270 */
[----:B------:R-:W-:Y:S02]  /*9350*/  FSEL R30, R30, -INF , !P1 ;  /* 0xff8000001e1e7808 */ /* 0x000fe40004800000 */
[----:B------:R-:W-:Y:S02]  /*9360*/  ISETP.GT.AND P1, PT, R158, R14, PT ;  /* 0x0000000e9e00720c */ /* 0x000fe40003f24270 */
[----:B------:R-:W-:-:S02]  /*9370*/  FSEL R89, R68, -INF , !P6 ;  /* 0xff80000044597808 */ /* 0x000fc40007000000 */
[----:B------:R-:W-:Y:S02]  /*9380*/  FSEL R73, R26, -INF , !P3 ;  /* 0xff8000001a497808 */ /* 0x000fe40005800000 */
[----:B------:R-:W-:Y:S02]  /*9390*/  FSEL R55, R64, -INF , !P5 ;  /* 0xff80000040377808 */ /* 0x000fe40006800000 */
[----:B------:R-:W-:Y:S02]  /*93a0*/  FSEL R167, R22, -INF , !P2 ;  /* 0xff80000016a77808 */ /* 0x000fe40005000000 */
[C---:B------:R-:W-:Y:S02]  /*93b0*/  ISETP.GE.AND P4, PT, R40.reuse, R159, PT ;  /* 0x0000009f2800720c */ /* 0x040fe40003f86270 */
[----:B------:R-:W-:Y:S02]  /*93c0*/  ISETP.GE.AND P6, PT, R40, R153, PT ;  /* 0x000000992800720c */ /* 0x000fe40003fc6270 */
[----:B------:R-:W-:-:S02]  /*93d0*/  ISETP.GE.AND P3, PT, R36, R159, PT ;  /* 0x0000009f2400720c */ /* 0x000fc40003f66270 */
[----:B------:R-:W-:Y:S02]  /*93e0*/  ISETP.GE.AND P5, PT, R36, R153, PT ;  /* 0x000000992400720c */ /* 0x000fe40003fa6270 */
[----:B------:R-:W-:Y:S02]  /*93f0*/  ISETP.GE.AND P2, PT, R14, R159, PT ;  /* 0x0000009f0e00720c */ /* 0x000fe40003f46270 */
[----:B------:R-:W-:Y:S02]  /*9400*/  FSEL R7, R7, -INF , !P1 ;  /* 0xff80000007077808 */ /* 0x000fe40004800000 */
[----:B------:R-:W-:Y:S02]  /*9410*/  ISETP.GT.AND P1, PT, R158, R28, PT ;  /* 0x0000001c9e00720c */ /* 0x000fe40003f24270 */
[----:B------:R-:W-:Y:S02]  /*9420*/  FSEL R53, R37, -INF , !P4 ;  /* 0xff80000025357808 */ /* 0x000fe40006000000 */
[----:B------:R-:W-:-:S02]  /*9430*/  FSEL R161, R30, -INF , !P6 ;  /* 0xff8000001ea17808 */ /* 0x000fc40007000000 */
[----:B------:R-:W-:Y:S02]  /*9440*/  FSEL R49, R33, -INF , !P3 ;  /* 0xff80000021317808 */ /* 0x000fe40005800000 */
[----:B------:R-:W-:Y:S02]  /*9450*/  FSEL R131, R6, -INF , !P5 ;  /* 0xff80000006837808 */ /* 0x000fe40006800000 */
[----:B------:R-:W-:Y:S02]  /*9460*/  FSEL R45, R32, -INF , !P2 ;  /* 0xff800000202d7808 */ /* 0x000fe40005000000 */
[----:B------:R-:W-:Y:S02]  /*9470*/  ISETP.GE.AND P4, PT, R14, R153, PT ;  /* 0x000000990e00720c */ /* 0x000fe40003f86270 */
[C---:B------:R-:W-:Y:S02]  /*9480*/  ISETP.GE.AND P6, PT, R12.reuse, R159, PT ;  /* 0x0000009f0c00720c */ /* 0x040fe40003fc6270 */
[----:B------:R-:W-:-:S02]  /*9490*/  ISETP.GE.AND P3, PT, R12, R153, PT ;  /* 0x000000990c00720c */ /* 0x000fc40003f66270 */
[C---:B------:R-:W-:Y:S02]  /*94a0*/  ISETP.GE.AND P5, PT, R28.reuse, R159, PT ;  /* 0x0000009f1c00720c */ /* 0x040fe40003fa6270 */
[----:B------:R-:W-:Y:S02]  /*94b0*/  ISETP.GE.AND P2, PT, R28, R153, PT ;  /* 0x000000991c00720c */ /* 0x000fe40003f46270 */
[----:B------:R-:W-:Y:S02]  /*94c0*/  FSEL R2, R2, -INF , !P1 ;  /* 0xff80000002027808 */ /* 0x000fe40004800000 */
[----:B------:R-:W-:Y:S02]  /*94d0*/  VIMNMX R160, PT, PT, RZ, R160, !PT ;  /* 0x000000a0ffa07248 */ /* 0x000fe40007fe0100 */
[----:B------:R-:W-:Y:S02]  /*94e0*/  VIMNMX R158, PT, PT, RZ, R158, !PT ;  /* 0x0000009eff9e7248 */ /* 0x000fe40007fe0100 */
        /* <DEDUP_REMOVED lines=19> */
.L_x_7322:
        /* <DEDUP_REMOVED lines=60> */
.L_x_7323:
[----:B------:R-:W-:Y:S05]  /*99e0*/  BSYNC.RECONVERGENT B0 ;  /* 0x0000000000007941 */ /* 0x000fea0003800200 */
.L_x_7321:
        /* <DEDUP_REMOVED lines=32> */
.L_x_7320:
[----:B------:R-:W-:Y:S05]  /*9bf0*/  BSYNC.RECONVERGENT B1 ;  /* 0x0000000000017941 */ /* 0x000fea0003800200 */
.L_x_7319:
[----:B-1----:R-:W2:Y:S01]  /*9c00*/  LD.E R37, desc[UR4][R84.64+0xdc] ;  /* 0x0000dc0454257980 */ /* 0x002ea2000c101900 */
        /* <DEDUP_REMOVED lines=52> */
[----:B------:R-:W1:Y:S01]  /*9f50*/  LDSM.16.MT88.4 R76, [R36+0x3000] ;  /* 0x00300000244c783b */ /* 0x000e620000004200 */
[-CC-:B------:R-:W-:Y:S01]  /*9f60*/  FFMA.FTZ R62, R65, R37.reuse, -R38.reuse ;  /* 0x00000025413e7223 */ /* 0x180fe20000010826 */
[-CC-:B------:R-:W-:Y:S01]  /*9f70*/  FFMA.FTZ R65, R111, R37.reuse, -R38.reuse ;  /* 0x000000256f417223 */ /* 0x180fe20000010826 */
[-C--:B------:R-:W-:Y:S01]  /*9f80*/  FFMA.FTZ R51, R105, R37.reuse, -R38 ;  /* 0x0000002569337223 */ /* 0x080fe20000010826 */
[-CC-:B------:R-:W-:Y:S01]  /*9f90*/  FFMA.FTZ R111, R4, R37.reuse, -R44.reuse ;  /* 0x00000025046f7223 */ /* 0x180fe2000001082c */
[-C--:B------:R-:W-:Y:S01]  /*9fa0*/  FFMA.FTZ R105, R5, R37.reuse, -R44 ;  /* 0x0000002505697223 */ /* 0x080fe2000001082c */
[-CC-:B------:R-:W-:Y:S01]  /*9fb0*/  FFMA.FTZ R99, R16, R37.reuse, -R38.reuse ;  /* 0x0000002510637223 */ /* 0x180fe20000010826 */
[----:B------:R-:W2:Y:S01]  /*9fc0*/  LDSM.16.MT88.4 R4, [R93+0x3000] ;  /* 0x003000005d04783b */ /* 0x000ea20000004200 */
[-C--:B------:R-:W-:Y:S01]  /*9fd0*/  FFMA.FTZ R90, R75, R37.reuse, -R38 ;  /* 0x000000254b5a7223 */ /* 0x080fe20000010826 */
[-CC-:B------:R-:W-:Y:S01]  /*9fe0*/  FFMA.FTZ R102, R13, R37.reuse, -R44.reuse ;  /* 0x000000250d667223 */ /* 0x180fe2000001082c */
[-CC-:B------:R-:W-:Y:S01]  /*9ff0*/  FFMA.FTZ R92, R69, R37.reuse, -R44.reuse ;  /* 0x00000025455c7223 */ /* 0x180fe2000001082c */
[----:B------:R-:W-:Y:S01]  /*a000*/  MUFU.EX2 R109, R109 ;  /* 0x0000006d006d7308 */ /* 0x000fe20000000800 */
[-CC-:B------:R-:W-:Y:S01]  /*a010*/  FFMA.FTZ R88, R19, R37.reuse, -R44.reuse ;  /* 0x0000002513587223 */ /* 0x180fe2000001082c */
[-C--:B------:R-:W-:Y:S01]  /*a020*/  FFMA.FTZ R60, R17, R37.reuse, -R44 ;  /* 0x00000025113c7223 */ /* 0x080fe2000001082c */
[-C--:B------:R-:W-:Y:S01]  /*a030*/  FFMA.FTZ R50, R67, R37.reuse, -R38 ;  /* 0x0000002543327223 */ /* 0x080fe20000010826 */
[----:B------:R-:W3:Y:S01]  /*a040*/  LDSM.16.MT88.4 R16, [R36+0x3400] ;  /* 0x003400002410783b */ /* 0x000ee20000004200 */
[-C--:B------:R-:W-:Y:S01]  /*a050*/  FFMA.FTZ R67, R15, R37.reuse, -R44 ;  /* 0x000000250f437223 */ /* 0x080fe2000001082c */
[-CC-:B------:R-:W-:Y:S01]  /*a060*/  FFMA.FTZ R48, R101, R37.reuse, -R38.reuse ;  /* 0x0000002565307223 */ /* 0x180fe20000010826 */
[-CC-:B------:R-:W-:Y:S01]  /*a070*/  FFMA.FTZ R91, R91, R37.reuse, -R38.reuse ;  /* 0x000000255b5b7223 */ /* 0x180fe20000010826 */
[----:B------:R-:W4:Y:S01]  /*a080*/  MUFU.EX2 R98, R98 ;  /* 0x0000006200627308 */ /* 0x000f220000000800 */
[----:B------:R-:W5:Y:S01]  /*a090*/  LDSM.16.MT88.4 R12, [R93+0x3400] ;  /* 0x003400005d0c783b */ /* 0x000f620000004200 */
[-C--:B------:R-:W-:Y:S01]  /*a0a0*/  FFMA.FTZ R54, R71, R37.reuse, -R38 ;  /* 0x0000002547367223 */ /* 0x080fe20000010826 */
[-C--:B------:R-:W-:Y:S01]  /*a0b0*/  FFMA.FTZ R101, R27, R37.reuse, -R44 ;  /* 0x000000251b657223 */ /* 0x080fe2000001082c */
[-C--:B------:R-:W-:Y:S01]  /*a0c0*/  FFMA.FTZ R46, R81, R37.reuse, -R38 ;  /* 0x00000025512e7223 */ /* 0x080fe20000010826 */
[-CC-:B------:R-:W-:Y:S01]  /*a0d0*/  FFMA.FTZ R64, R23, R37.reuse, -R44.reuse ;  /* 0x0000002517407223 */ /* 0x180fe2000001082c */
[-C--:B------:R-:W-:Y:S01]  /*a0e0*/  FFMA.FTZ R95, R21, R37.reuse, -R44 ;  /* 0x00000025155f7223 */ /* 0x080fe2000001082c */
[-CC-:B------:R-:W-:Y:S01]  /*a0f0*/  FFMA.FTZ R27, R73, R37.reuse, -R38.reuse ;  /* 0x00000025491b7223 */ /* 0x180fe20000010826 */
[----:B------:R-:W-:Y:S01]  /*a100*/  MUFU.EX2 R99, R99 ;  /* 0x0000006300637308 */ /* 0x000fe20000000800 */
[----:B------:R-:W5:Y:S01]  /*a110*/  LDSM.16.MT88.4 R20, [R36+0x3800] ;  /* 0x003800002414783b */ /* 0x000f620000004200 */
[-C--:B------:R-:W-:Y:S01]  /*a120*/  FFMA.FTZ R47, R29, R37.reuse, -R38 ;  /* 0x000000251d2f7223 */ /* 0x080fe20000010826 */
[-CC-:B------:R-:W-:Y:S01]  /*a130*/  FFMA.FTZ R66, R165, R37.reuse, -R44.reuse ;  /* 0x00000025a5427223 */ /* 0x180fe2000001082c */
[-CC-:B------:R-:W-:Y:S01]  /*a140*/  FFMA.FTZ R97, R97, R37.reuse, -R44.reuse ;  /* 0x0000002561617223 */ /* 0x180fe2000001082c */
[-C--:B------:R-:W-:Y:S01]  /*a150*/  FFMA.FTZ R100, R117, R37.reuse, -R44 ;  /* 0x0000002575647223 */ /* 0x080fe2000001082c */
[-CC-:B------:R-:W-:Y:S01]  /*a160*/  FFMA.FTZ R41, R25, R37.reuse, -R38.reuse ;  /* 0x0000002519297223 */ /* 0x180fe20000010826 */
[--C-:B------:R-:W-:Y:S01]  /*a170*/  FFMA.FTZ R42, R169, R37, -R38.reuse ;  /* 0x00000025a92a7223 */ /* 0x100fe20000010826 */
[----:B------:R-:W1:Y:S01]  /*a180*/  MUFU.EX2 R90, R90 ;  /* 0x0000005a005a7308 */ /* 0x000e620000000800 */
[----:B----4-:R-:W-:Y:S01]  /*a190*/  F2FP.F16.F32.PACK_AB R69, R98, R109 ;  /* 0x0000006d6245723e */ /* 0x010fe200000000ff */
[-C--:B------:R-:W-:Y:S01]  /*a1a0*/  FFMA.FTZ R39, R171, R37.reuse, -R38 ;  /* 0x00000025ab277223 */ /* 0x080fe20000010826 */
        /* <DEDUP_REMOVED lines=19> */
[-C--:B------:R-:W-:Y:S01]  /*a2e0*/  FFMA.FTZ R25, R187, R37.reuse, -R38 ;  /* 0x00000025bb197223 */ /* 0x080fe20000010826 */
        /* <DEDUP_REMOVED lines=8> */
[-CC-:B------:R-:W-:Y:S01]  /*a370*/  FFMA.FTZ R103, R103, R37.reuse, -R44.reuse ;  /* 0x0000002567677223 */ /* 0x180fe2000001082c */
[----:B------:R-:W1:Y:S01]  /*a380*/  MUFU.EX2 R105, R105 ;  /* 0x0000006900697308 */ /* 0x000e620000000800 */
[----:B----4-:R-:W-:Y:S01]  /*a390*/  F2FP.F16.F32.PACK_AB R68, R111, R102 ;  /* 0x000000666f44723e */ /* 0x010fe200000000ff */
[----:B------:R-:W-:Y:S01]  /*a3a0*/  FADD.FTZ R111, R102, R111 ;  /* 0x0000006f666f7221 */ /* 0x000fe20000010000 */
[-C--:B------:R-:W-:Y:S01]  /*a3b0*/  FFMA.FTZ R53, R53, R37.reuse, -R44 ;  /* 0x0000002535357223 */ /* 0x080fe2000001082c */
[-CC-:B------:R-:W-:Y:S01]  /*a3c0*/  FFMA.FTZ R104, R131, R37.reuse, -R38.reuse ;  /* 0x0000002583687223 */ /* 0x180fe20000010826 */
[-CC-:B------:R-:W-:Y:S01]  /*a3d0*/  FFMA.FTZ R115, R119, R37.reuse, -R38.reuse ;  /* 0x0000002577737223 */ /* 0x180fe20000010826 */
[-C--:B------:R-:W-:Y:S01]  /*a3e0*/  FFMA.FTZ R107, R107, R37.reuse, -R38 ;  /* 0x000000256b6b7223 */ /* 0x080fe20000010826 */
[-CC-:B------:R-:W-:Y:S01]  /*a3f0*/  FFMA.FTZ R49, R49, R37.reuse, -R44.reuse ;  /* 0x0000002531317223 */ /* 0x180fe2000001082c */
[----:B------:R-:W-:Y:S01]  /*a400*/  MUFU.EX2 R91, R91 ;  /* 0x0000005b005b7308 */ /* 0x000fe20000000800 */
[-CC-:B------:R-:W-:Y:S01]  /*a410*/  FFMA.FTZ R43, R43, R37.reuse, -R44.reuse ;  /* 0x000000252b2b7223 */ /* 0x180fe2000001082c */
[-C--:B------:R-:W-:Y:S01]  /*a420*/  FFMA.FTZ R164, R40, R37.reuse, -R44 ;  /* 0x0000002528a47223 */ /* 0x080fe2000001082c */
[-C--:B------:R-:W-:Y:S01]  /*a430*/  FFMA.FTZ R38, R33, R37.reuse, -R38 ;  /* 0x0000002521267223 */ /* 0x080fe20000010826 */
[----:B------:R-:W-:Y:S01]  /*a440*/  FFMA.FTZ R45, R45, R37, -R44 ;  /* 0x000000252d2d7223 */ /* 0x000fe2000001082c */
[----:B------:R-:W-:-:S03]  /*a450*/  ISETP.GT.AND P0, PT, R59, R140, PT ;  /* 0x0000008c3b00720c */ /* 0x000fc60003f04270 */
[----:B------:R-:W4:Y:S01]  /*a460*/  MUFU.EX2 R62, R62 ;  /* 0x0000003e003e7308 */ /* 0x000f220000000800 */
[----:B-1----:R-:W-:-:S07]  /*a470*/  F2FP.F16.F32.PACK_AB R70, R105, R92 ;  /* 0x0000005c6946723e */ /* 0x002fce00000000ff */
[----:B------:R-:W-:Y:S01]  /*a480*/  MUFU.EX2 R65, R65 ;  /* 0x0000004100417308 */ /* 0x000fe20000000800 */
[C---:B------:R-:W-:Y:S07]  /*a490*/  HMMA.16816.F32 R80, R68.reuse, R76, RZ ;  /* 0x0000004c4450723c */ /* 0x040fee00000018ff */
[----:B------:R-:W1:Y:S01]  /*a4a0*/  MUFU.EX2 R54, R54 ;  /* 0x0000003600367308 */ /* 0x000e620000000800 */
[C---:B------:R-:W-:Y:S07]  /*a4b0*/  HMMA.16816.F32 R76, R68.reuse, R78, RZ ;  /* 0x0000004e444c723c */ /* 0x040fee00000018ff */
[----:B------:R-:W-:Y:S01]  /*a4c0*/  MUFU.EX2 R101, R101 ;  /* 0x0000006500657308 */ /* 0x000fe20000000800 */
[----:B--2---:R-:W-:Y:S01]  /*a4d0*/  HMMA.16816.F32 R72, R68, R4, RZ ;  /* 0x000000044448723c */ /* 0x004fe200000018ff */
[----:B----4-:R-:W-:-:S06]  /*a4e0*/  F2FP.F16.F32.PACK_AB R5, R62, R91 ;  /* 0x0000005b3e05723e */ /* 0x010fcc00000000ff */
[----:B------:R-:W2:Y:S01]  /*a4f0*/  MUFU.EX2 R88, R88 ;  /* 0x0000005800587308 */ /* 0x000ea20000000800 */
[----:B------:R-:W-:Y:S01]  /*a500*/  HMMA.16816.F32 R68, R68, R6, RZ ;  /* 0x000000064444723c */ /* 0x000fe200000018ff */
[----:B-1----:R-:W-:-:S06]  /*a510*/  F2FP.F16.F32.PACK_AB R7, R54, R65 ;  /* 0x000000413607723e */ /* 0x002fcc00000000ff */
[----:B------:R-:W-:Y:S08]  /*a520*/  MUFU.EX2 R60, R60 ;  /* 0x0000003c003c7308 */ /* 0x000ff00000000800 */
[----:B------:R-:W1:Y:S01]  /*a530*/  MUFU.EX2 R67, R67 ;  /* 0x0000004300437308 */ /* 0x000e620000000800 */
[----:B--2---:R-:W-:-:S07]  /*a540*/  F2FP.F16.F32.PACK_AB R4, R88, R101 ;  /* 0x000000655804723e */ /* 0x004fce00000000ff */
[----:B------:R-:W-:Y:S08]  /*a550*/  MUFU.EX2 R51, R51 ;  /* 0x0000003300337308 */ /* 0x000ff00000000800 */
[----:B------:R-:W2:Y:S01]  /*a560*/  MUFU.EX2 R50, R50 ;  /* 0x0000003200327308 */ /* 0x000ea20000000800 */
[----:B-1----:R-:W-:-:S07]  /*a570*/  F2FP.F16.F32.PACK_AB R6, R67, R60 ;  /* 0x0000003c4306723e */ /* 0x002fce00000000ff */
[----:B------:R-:W-:Y:S01]  /*a580*/  MUFU.EX2 R48, R48 ;  /* 0x0000003000307308 */ /* 0x000fe20000000800 */
[C---:B---3--:R-:W-:Y:S07]  /*a590*/  HMMA.16816.F32 R80, R4.reuse, R16, R80 ;  /* 0x000000100450723c */ /* 0x048fee0000001850 */
[----:B------:R-:W1:Y:S01]  /*a5a0*/  MUFU.EX2 R47, R47 ;  /* 0x0000002f002f7308 */ /* 0x000e620000000800 */
[C---:B------:R-:W-:Y:S01]  /*a5b0*/  HMMA.16816.F32 R76, R4.reuse, R18, R76 ;  /* 0x00000012044c723c */ /* 0x040fe2000000184c */
[----:B------:R-:W3:Y:S06]  /*a5c0*/  LDSM.16.MT88.4 R16, [R93+0x3800] ;  /* 0x003800005d10783b */ /* 0x000eec0000004200 */
[----:B------:R-:W-:Y:S01]  /*a5d0*/  MUFU.EX2 R64, R64 ;  /* 0x0000004000407308 */ /* 0x000fe20000000800 */
[C---:B-----5:R-:W-:Y:S07]  /*a5e0*/  HMMA.16816.F32 R72, R4.reuse, R12, R72 ;  /* 0x0000000c0448723c */ /* 0x060fee0000001848 */
        /* <DEDUP_REMOVED lines=18> */
[----:B------:R-:W-:Y:S03]  /*a710*/  HMMA.16816.F32 R68, R4, R18, R68 ;  /* 0x000000120444723c */ /* 0x000fe60000001844 */
[----:B--2---:R-:W-:Y:S01]  /*a720*/  F2FP.F16.F32.PACK_AB R5, R41, R46 ;  /* 0x0000002e2905723e */ /* 0x004fe200000000ff */
[----:B------:R-:W2:Y:S01]  /*a730*/  MUFU.EX2 R113, R113 ;  /* 0x0000007100717308 */ /* 0x000ea20000000800 */
[----:B----4-:R-:W-:Y:S01]  /*a740*/  F2FP.F16.F32.PACK_AB R7, R39, R42 ;  /* 0x0000002a2707723e */ /* 0x010fe200000000ff */
[----:B------:R-:W3:Y:S06]  /*a750*/  LDSM.16.MT88.4 R16, [R36+0x4000] ;  /* 0x004000002410783b */ /* 0x000eec0000004200 */
[----:B------:R-:W-:Y:S08]  /*a760*/  MUFU.EX2 R100, R100 ;  /* 0x0000006400647308 */ /* 0x000ff00000000800 */
[----:B------:R-:W4:Y:S01]  /*a770*/  MUFU.EX2 R117, R117 ;  /* 0x0000007500757308 */ /* 0x000f220000000800 */
[----:B--2---:R-:W-:-:S07]  /*a780*/  F2FP.F16.F32.PACK_AB R4, R113, R96 ;  /* 0x000000607104723e */ /* 0x004fce00000000ff */
[----:B------:R-:W-:Y:S08]  /*a790*/  MUFU.EX2 R35, R35 ;  /* 0x0000002300237308 */ /* 0x000ff00000000800 */
[----:B------:R-:W2:Y:S01]  /*a7a0*/  MUFU.EX2 R32, R32 ;  /* 0x0000002000207308 */ /* 0x000ea20000000800 */
[----:B----4-:R-:W-:-:S07]  /*a7b0*/  F2FP.F16.F32.PACK_AB R6, R117, R100 ;  /* 0x000000647506723e */ /* 0x010fce00000000ff */
[C---:B-----5:R-:W-:Y:S01]  /*a7c0*/  HMMA.16816.F32 R80, R4.reuse, R12, R80 ;  /* 0x0000000c0450723c */ /* 0x060fe20000001850 */
        /* <DEDUP_REMOVED lines=20> */
[----:B----4-:R-:W-:Y:S03]  /*a910*/  HMMA.16816.F32 R72, R4, R12, R72 ;  /* 0x0000000c0448723c */ /* 0x010fe60000001848 */
[----:B------:R-:W-:-:S04]  /*a920*/  FADD.FTZ R12, R109, R98 ;  /* 0x000000626d0c7221 */ /* 0x000fc80000010000 */
[----:B------:R-:W-:Y:S01]  /*a930*/  FADD.FTZ R99, R99, R12 ;  /* 0x0000000c63637221 */ /* 0x000fe20000010000 */
[----:B------:R-:W-:Y:S01]  /*a940*/  FADD.FTZ R12, R92, R111 ;  /* 0x0000006f5c0c7221 */ /* 0x000fe20000010000 */
[----:B------:R-:W-:Y:S01]  /*a950*/  MUFU.EX2 R110, R110 ;  /* 0x0000006e006e7308 */ /* 0x000fe20000000800 */
[----:B------:R-:W-:Y:S01]  /*a960*/  HMMA.16816.F32 R76, R4, R18, R76 ;  /* 0x00000012044c723c */ /* 0x000fe2000000184c */
[----:B------:R-:W4:Y:S02]  /*a970*/  LDSM.16.MT88.4 R16, [R93+0x4400] ;  /* 0x004400005d10783b */ /* 0x000f240000004200 */
[----:B------:R-:W-:Y:S01]  /*a980*/  FADD.FTZ R12, R105, R12 ;  /* 0x0000000c690c7221 */ /* 0x000fe20000010000 */
[----:B------:R-:W-:-:S03]  /*a990*/  FADD.FTZ R90, R90, R99 ;  /* 0x000000635a5a7221 */ /* 0x000fc60000010000 */
[----:B------:R-:W5:Y:S01]  /*a9a0*/  MUFU.EX2 R127, R127 ;  /* 0x0000007f007f7308 */ /* 0x000f620000000800 */
[----:B------:R-:W-:Y:S03]  /*a9b0*/  HMMA.16816.F32 R68, R4, R14, R68 ;  /* 0x0000000e0444723c */ /* 0x000fe60000001844 */
[----:B---3--:R-:W-:Y:S01]  /*a9c0*/  F2FP.F16.F32.PACK_AB R5, R28, R29 ;  /* 0x0000001d1c05723e */ /* 0x008fe200000000ff */
[----:B------:R-:W-:Y:S01]  /*a9d0*/  FADD.FTZ R91, R91, R90 ;  /* 0x0000005a5b5b7221 */ /* 0x000fe20000010000 */
[----:B--2---:R-:W-:-:S03]  /*a9e0*/  F2FP.F16.F32.PACK_AB R7, R25, R26 ;  /* 0x0000001a1907723e */ /* 0x004fc600000000ff */
[----:B------:R-:W-:Y:S01]  /*a9f0*/  FADD.FTZ R62, R62, R91 ;  /* 0x0000005b3e3e7221 */ /* 0x000fe20000010000 */
[----:B------:R-:W-:Y:S03]  /*aa00*/  MUFU.EX2 R112, R112 ;  /* 0x0000007000707308 */ /* 0x000fe60000000800 */
[----:B------:R-:W-:-:S05]  /*aa10*/  FADD.FTZ R65, R65, R62 ;  /* 0x0000003e41417221 */ /* 0x000fca0000010000 */
[----:B------:R-:W2:Y:S01]  /*aa20*/  MUFU.EX2 R121, R121 ;  /* 0x0000007900797308 */ /* 0x000ea20000000800 */
[----:B-----5:R-:W-:-:S07]  /*aa30*/  F2FP.F16.F32.PACK_AB R4, R127, R110 ;  /* 0x0000006e7f04723e */ /* 0x020fce00000000ff */
[----:B------:R-:W-:Y:S08]  /*aa40*/  MUFU.EX2 R24, R24 ;  /* 0x0000001800187308 */ /* 0x000ff00000000800 */
[----:B------:R-:W3:Y:S01]  /*aa50*/  MUFU.EX2 R27, R27 ;  /* 0x0000001b001b7308 */ /* 0x000ee20000000800 */
[----:B--2---:R-:W-:-:S07]  /*aa60*/  F2FP.F16.F32.PACK_AB R6, R121, R112 ;  /* 0x000000707906723e */ /* 0x004fce00000000ff */
[C---:B-1----:R-:W-:Y:S03]  /*aa70*/  HMMA.16816.F32 R80, R4.reuse, R20, R80 ;  /* 0x000000140450723c */ /* 0x042fe60000001850 */
[----:B------:R-:W-:Y:S01]  /*aa80*/  FADD.FTZ R21, R101, R12 ;  /* 0x0000000c65157221 */ /* 0x000fe20000010000 */
[----:B------:R-:W-:Y:S01]  /*aa90*/  FADD.FTZ R20, R54, R65 ;  /* 0x0000004136147221 */ /* 0x000fe20000010000 */
[----:B------:R-:W1:Y:S01]  /*aaa0*/  LDSM.16.MT88.4 R12, [R36+0x4800] ;  /* 0x00480000240c783b */ /* 0x000e620000004200 */
[----:B------:R-:W-:Y:S01]  /*aab0*/  MUFU.EX2 R34, R34 ;  /* 0x0000002200227308 */ /* 0x000fe20000000800 */
[----:B------:R-:W-:Y:S01]  /*aac0*/  FADD.FTZ R21, R88, R21 ;  /* 0x0000001558157221 */ /* 0x000fe20000010000 */
[----:B------:R-:W-:Y:S01]  /*aad0*/  FADD.FTZ R51, R51, R20 ;  /* 0x0000001433337221 */ /* 0x000fe20000010000 */
[C---:B------:R-:W-:Y:S03]  /*aae0*/  HMMA.16816.F32 R76, R4.reuse, R22, R76 ;  /* 0x00000016044c723c */ /* 0x040fe6000000184c */
[----:B------:R-:W-:Y:S01]  /*aaf0*/  FADD.FTZ R60, R60, R21 ;  /* 0x000000153c3c7221 */ /* 0x000fe20000010000 */
[----:B------:R-:W-:Y:S01]  /*ab00*/  FADD.FTZ R51, R50, R51 ;  /* 0x0000003332337221 */ /* 0x000fe20000010000 */
[----:B------:R-:W2:Y:S01]  /*ab10*/  LDSM.16.MT88.4 R20, [R93+0x4800] ;  /* 0x004800005d14783b */ /* 0x000ea20000004200 */
[----:B------:R-:W5:Y:S01]  /*ab20*/  MUFU.EX2 R61, R61 ;  /* 0x0000003d003d7308 */ /* 0x000f620000000800 */
[----:B------:R-:W-:Y:S01]  /*ab30*/  FADD.FTZ R67, R67, R60 ;  /* 0x0000003c43437221 */ /* 0x000fe20000010000 */
[----:B------:R-:W-:Y:S01]  /*ab40*/  FADD.FTZ R48, R48, R51 ;  /* 0x0000003330307221 */ /* 0x000fe20000010000 */
[C---:B----4-:R-:W-:Y:S03]  /*ab50*/  HMMA.16816.F32 R72, R4.reuse, R16, R72 ;  /* 0x000000100448723c */ /* 0x050fe60000001848 */
[----:B------:R-:W-:Y:S01]  /*ab60*/  FADD.FTZ R64, R64, R67 ;  /* 0x0000004340407221 */ /* 0x000fe20000010000 */
[----:B------:R-:W-:Y:S01]  /*ab70*/  FADD.FTZ R47, R47, R48 ;  /* 0x000000302f2f7221 */ /* 0x000fe20000010000 */
[----:B------:R-:W-:Y:S02]  /*ab80*/  MUFU.EX2 R98, R103 ;  /* 0x0000006700627308 */ /* 0x000fe40000000800 */
[----:B------:R-:W-:Y:S01]  /*ab90*/  FADD.FTZ R95, R95, R64 ;  /* 0x000000405f5f7221 */ /* 0x000fe20000010000 */
[----:B------:R-:W-:Y:S01]  /*aba0*/  FADD.FTZ R46, R46, R47 ;  /* 0x0000002f2e2e7221 */ /* 0x000fe20000010000 */
[----:B------:R-:W-:Y:S03]  /*abb0*/  HMMA.16816.F32 R68, R4, R18, R68 ;  /* 0x000000120444723c */ /* 0x000fe60000001844 */
[----:B------:R-:W-:Y:S01]  /*abc0*/  FADD.FTZ R66, R66, R95 ;  /* 0x0000005f42427221 */ /* 0x000fe20000010000 */
[----:B---3--:R-:W-:Y:S01]  /*abd0*/  F2FP.F16.F32.PACK_AB R5, R27, R24 ;  /* 0x000000181b05723e */ /* 0x008fe200000000ff */
[----:B------:R-:W-:Y:S01]  /*abe0*/  FADD.FTZ R41, R41, R46 ;  /* 0x0000002e29297221 */ /* 0x000fe20000010000 */
[----:B------:R-:W3:Y:S01]  /*abf0*/  MUFU.EX2 R89, R89 ;  /* 0x0000005900597308 */ /* 0x000ee20000000800 */
[----:B------:R-:W-:Y:S01]  /*ac00*/  FADD.FTZ R97, R97, R66 ;  /* 0x0000004261617221 */ /* 0x000fe20000010000 */
[----:B-----5:R-:W-:Y:S01]  /*ac10*/  F2FP.F16.F32.PACK_AB R7, R61, R34 ;  /* 0x000000223d07723e */ /* 0x020fe200000000ff */
[----:B------:R-:W4:Y:S02]  /*ac20*/  LDSM.16.MT88.4 R16, [R36+0x4c00] ;  /* 0x004c00002410783b */ /* 0x000f240000004200 */
[----:B------:R-:W-:-:S03]  /*ac30*/  FADD.FTZ R96, R96, R97 ;  /* 0x0000006160607221 */ /* 0x000fc60000010000 */
        /* <DEDUP_REMOVED lines=14> */
[C---:B-1----:R-:W-:Y:S03]  /*ad20*/  HMMA.16816.F32 R80, R4.reuse, R12, R80 ;  /* 0x0000000c0450723c */ /* 0x042fe60000001850 */
[----:B------:R-:W-:Y:S01]  /*ad30*/  FADD.FTZ R12, R42, R41 ;  /* 0x000000292a0c7221 */ /* 0x000fe20000010000 */
[----:B------:R-:W-:Y:S01]  /*ad40*/  MUFU.EX2 R107, R107 ;  /* 0x0000006b006b7308 */ /* 0x000fe20000000800 */
[----:B------:R-:W-:Y:S02]  /*ad50*/  FADD.FTZ R127, R127, R110 ;  /* 0x0000006e7f7f7221 */ /* 0x000fe40000010000 */
[----:B------:R-:W-:Y:S02]  /*ad60*/  FADD.FTZ R12, R39, R12 ;  /* 0x0000000c270c7221 */ /* 0x000fe40000010000 */
[----:B------:R-:W-:Y:S01]  /*ad70*/  FADD.FTZ R112, R112, R127 ;  /* 0x0000007f70707221 */ /* 0x000fe20000010000 */
[----:B--2---:R-:W-:Y:S03]  /*ad80*/  HMMA.16816.F32 R72, R4, R20, R72 ;  /* 0x000000140448723c */ /* 0x004fe60000001848 */
[----:B------:R-:W-:Y:S01]  /*ad90*/  FADD.FTZ R35, R35, R12 ;  /* 0x0000000c23237221 */ /* 0x000fe20000010000 */
[----:B------:R-:W-:Y:S01]  /*ada0*/  MUFU.EX2 R49, R49 ;  /* 0x0000003100317308 */ /* 0x000fe20000000800 */
[----:B------:R-:W-:-:S02]  /*adb0*/  FADD.FTZ R121, R121, R112 ;  /* 0x0000007079797221 */ /* 0x000fc40000010000 */
[----:B------:R-:W-:Y:S01]  /*adc0*/  FADD.FTZ R32, R32, R35 ;  /* 0x0000002320207221 */ /* 0x000fe20000010000 */
[C---:B------:R-:W-:Y:S03]  /*add0*/  HMMA.16816.F32 R76, R4.reuse, R14, R76 ;  /* 0x0000000e044c723c */ /* 0x040fe6000000184c */
[----:B------:R-:W-:Y:S01]  /*ade0*/  FADD.FTZ R31, R31, R32 ;  /* 0x000000201f1f7221 */ /* 0x000fe20000010000 */
[----:B------:R-:W1:Y:S01]  /*adf0*/  MUFU.EX2 R48, R45 ;  /* 0x0000002d00307308 */ /* 0x000e620000000800 */
[----:B------:R-:W2:Y:S02]  /*ae00*/  LDSM.16.MT88.4 R12, [R93+0x4c00] ;  /* 0x004c00005d0c783b */ /* 0x000ea40000004200 */
[----:B------:R-:W-:Y:S01]  /*ae10*/  FADD.FTZ R30, R30, R31 ;  /* 0x0000001f1e1e7221 */ /* 0x000fe20000010000 */
[----:B------:R-:W-:Y:S03]  /*ae20*/  HMMA.16816.F32 R68, R4, R22, R68 ;  /* 0x000000160444723c */ /* 0x000fe60000001844 */
[----:B------:R-:W-:Y:S01]  /*ae30*/  FADD.FTZ R21, R29, R30 ;  /* 0x0000001e1d157221 */ /* 0x000fe20000010000 */
[----:B------:R-:W-:Y:S01]  /*ae40*/  MUFU.EX2 R43, R43 ;  /* 0x0000002b002b7308 */ /* 0x000fe20000000800 */
[----:B---3--:R-:W-:-:S02]  /*ae50*/  F2FP.F16.F32.PACK_AB R5, R115, R104 ;  /* 0x000000687305723e */ /* 0x008fc400000000ff */
[----:B------:R-:W-:-:S04]  /*ae60*/  FADD.FTZ R21, R28, R21 ;  /* 0x000000151c157221 */ /* 0x000fc80000010000 */
[----:B------:R-:W-:Y:S01]  /*ae70*/  FADD.FTZ R26, R26, R21 ;  /* 0x000000151a1a7221 */ /* 0x000fe20000010000 */
[----:B------:R-:W3:Y:S01]  /*ae80*/  MUFU.EX2 R164, R164 ;  /* 0x000000a400a47308 */ /* 0x000ee20000000800 */
[----:B-1----:R-:W-:Y:S02]  /*ae90*/  F2FP.F16.F32.PACK_AB R4, R48, R49 ;  /* 0x000000313004723e */ /* 0x002fe400000000ff */
[----:B------:R-:W-:-:S04]  /*aea0*/  FADD.FTZ R25, R25, R26 ;  /* 0x0000001a19197221 */ /* 0x000fc80000010000 */
[----:B------:R-:W-:Y:S01]  /*aeb0*/  FADD.FTZ R24, R24, R25 ;  /* 0x0000001918187221 */ /* 0x000fe20000010000 */
[----:B------:R-:W1:Y:S03]  /*aec0*/  MUFU.EX2 R38, R38 ;  /* 0x0000002600267308 */ /* 0x000e660000000800 */
[----:B------:R-:W-:-:S04]  /*aed0*/  FADD.FTZ R27, R27, R24 ;  /* 0x000000181b1b7221 */ /* 0x000fc80000010000 */
[----:B------:R-:W-:Y:S01]  /*aee0*/  FADD.FTZ R34, R34, R27 ;  /* 0x0000001b22227221 */ /* 0x000fe20000010000 */
[----:B---3--:R-:W-:-:S03]  /*aef0*/  F2FP.F16.F32.PACK_AB R6, R164, R43 ;  /* 0x0000002ba406723e */ /* 0x008fc600000000ff */
[----:B------:R-:W-:-:S04]  /*af00*/  FADD.FTZ R61, R61, R34 ;  /* 0x000000223d3d7221 */ /* 0x000fc80000010000 */
[----:B------:R-:W-:Y:S01]  /*af10*/  FADD.FTZ R104, R104, R61 ;  /* 0x0000003d68687221 */ /* 0x000fe20000010000 */
[----:B-1----:R-:W-:-:S03]  /*af20*/  F2FP.F16.F32.PACK_AB R7, R38, R107 ;  /* 0x0000006b2607723e */ /* 0x002fc600000000ff */
[----:B------:R-:W-:-:S04]  /*af30*/  FADD.FTZ R104, R115, R104 ;  /* 0x0000006873687221 */ /* 0x000fc80000010000 */
[----:B------:R-:W-:Y:S01]  /*af40*/  FADD.FTZ R107, R107, R104 ;  /* 0x000000686b6b7221 */ /* 0x000fe20000010000 */
[----:B----4-:R-:W-:Y:S03]  /*af50*/  HMMA.16816.F32 R80, R4, R16, R80 ;  /* 0x000000100450723c */ /* 0x010fe60000001850 */
[----:B------:R-:W-:Y:S01]  /*af60*/  FADD.FTZ R16, R98, R121 ;  /* 0x0000007962107221 */ /* 0x000fe20000010000 */
[----:B------:R-:W-:-:S03]  /*af70*/  FADD.FTZ R165, R38, R107 ;  /* 0x0000006b26a57221 */ /* 0x000fc60000010000 */
[----:B------:R-:W-:Y:S01]  /*af80*/  FADD.FTZ R16, R89, R16 ;  /* 0x0000001059107221 */ /* 0x000fe20000010000 */
[----:B------:R-:W-:Y:S03]  /*af90*/  HMMA.16816.F32 R76, R4, R18, R76 ;  /* 0x00000012044c723c */ /* 0x000fe6000000184c */
[----:B------:R-:W-:-:S04]  /*afa0*/  FADD.FTZ R55, R55, R16 ;  /* 0x0000001037377221 */ /* 0x000fc80000010000 */
[----:B------:R-:W-:Y:S01]  /*afb0*/  FADD.FTZ R54, R54, R55 ;  /* 0x0000003736367221 */ /* 0x000fe20000010000 */
[----:B--2---:R-:W-:Y:S03]  /*afc0*/  HMMA.16816.F32 R72, R4, R12, R72 ;  /* 0x0000000c0448723c */ /* 0x004fe60000001848 */
[----:B------:R-:W-:-:S04]  /*afd0*/  FADD.FTZ R49, R49, R54 ;  /* 0x0000003631317221 */ /* 0x000fc80000010000 */
[----:B------:R-:W-:Y:S01]  /*afe0*/  FADD.FTZ R48, R48, R49 ;  /* 0x0000003130307221 */ /* 0x000fe20000010000 */
[----:B------:R-:W-:Y:S03]  /*aff0*/  HMMA.16816.F32 R68, R4, R14, R68 ;  /* 0x0000000e0444723c */ /* 0x000fe60000001844 */
[----:B------:R-:W-:-:S04]  /*b000*/  FADD.FTZ R43, R43, R48 ;  /* 0x000000302b2b7221 */ /* 0x000fc80000010000 */
[----:B------:R-:W-:Y:S01]  /*b010*/  FADD.FTZ R164, R164, R43 ;  /* 0x0000002ba4a47221 */ /* 0x000fe20000010000 */
        /* <DEDUP_REMOVED lines=26> */
[----:B------:R-:W-:Y:S02]  /*b1c0*/  ISETP.GE.AND P1, PT, R4, RZ, PT ;  /* 0x000000ff0400720c */ /* 0x000fe40003f26270 */
[----:B------:R-:W-:Y:S01]  /*b1d0*/  LOP3.LUT R4, RZ, R15, RZ, 0x33, !PT ;  /* 0x0000000fff047212 */ /* 0x000fe200078e33ff */
        /* <DEDUP_REMOVED lines=42> */
.L_x_7327:
        /* <DEDUP_REMOVED lines=8> */
.L_x_7328:
[----:B------:R-:W-:Y:S05]  /*b500*/  BSYNC.RECONVERGENT B0 ;  /* 0x0000000000007941 */ /* 0x000fea0003800200 */
.L_x_7326:
[----:B------:R-:W-:Y:S02]  /*b510*/  ISETP.GE.AND P6, PT, R10, R151, PT ;  /* 0x000000970a00720c */ /* 0x000fe40003fc6270 */
[----:B------:R-:W-:-:S04]  /*b520*/  IADD3 R6, P1, PT, R87, R144, RZ ;  /* 0x0000009057067210 */ /* 0x000fc80007f3e0ff */
[----:B------:R-:W-:Y:S02]  /*b530*/  IADD3 R4, P2, PT, R6, R87, RZ ;  /* 0x0000005706047210 */ /* 0x000fe40007f5e0ff */
[----:B------:R-:W-:-:S04]  /*b540*/  IADD3.X R7, PT, PT, R94, R145, RZ, P1, !PT ;  /* 0x000000915e077210 */ /* 0x000fc80000ffe4ff */
[----:B------:R-:W-:Y:S01]  /*b550*/  IADD3.X R5, PT, PT, R7, R94, RZ, P2, !PT ;  /* 0x0000005e07057210 */ /* 0x000fe200017fe4ff */
[----:B------:R-:W-:Y:S01]  /*b560*/  @!PT LDS RZ, [RZ] ;  /* 0x00000000fffff984 */ /* 0x000fe20000000800 */
[----:B------:R-:W-:Y:S01]  /*b570*/  @!PT LDS RZ, [RZ] ;  /* 0x00000000fffff984 */ /* 0x000fe20000000800 */
[----:B------:R-:W-:Y:S01]  /*b580*/  @!PT LDS RZ, [RZ] ;  /* 0x00000000fffff984 */ /* 0x000fe20000000800 */
[----:B------:R-:W-:Y:S01]  /*b590*/  @!P6 LDGSTS.E.BYPASS.LTC128B.128 [R58+0x3000], desc[UR4][R144.64] ;  /* 0x03000000903aefae */ /* 0x000fe2000b981a04 */
[----:B------:R-:W-:-:S03]  /*b5a0*/  @!P6 IADD3 R10, P1, PT, R4, R87, RZ ;  /* 0x00000057040ae210 */ /* 0x000fc60007f3e0ff */
[----:B------:R-:W-:Y:S01]  /*b5b0*/  @P6 STS.128 [R58+0x3000], RZ ;  /* 0x003000ff3a006388 */ /* 0x000fe20000000c00 */
[----:B------:R-:W-:-:S03]  /*b5c0*/  @!P6 IADD3.X R11, PT, PT, R5, R94, RZ, P1, !PT ;  /* 0x0000005e050be210 */ /* 0x000fc60000ffe4ff */
        /* <DEDUP_REMOVED lines=15> */
[----:B------:R-:W3:Y:S01]  /*b6c0*/  LD.E R37, desc[UR4][R84.64+0x18c] ;  /* 0x00018c0454257980 */ /* 0x000ee2000c101900 */
[----:B------:R-:W-:Y:S01]  /*b6d0*/  ISETP.NE.AND P1, PT, R9, RZ, PT ;  /* 0x000000ff0900720c */ /* 0x000fe20003f25270 */
[----:B------:R-:W-:Y:S02]  /*b6e0*/  BSSY.RECONVERGENT B1, `(.L_x_7329) ;  /* 0x0000123000017945 */ /* 0x000fe40003800200 */
[----:B------:R-:W-:Y:S01]  /*b6f0*/  LDSM.16.M88.4 R24, [R86] ;  /* 0x000000005618783b */ /* 0x000fe20000000200 */
[----:B------:R-:W-:-:S02]  /*b700*/  SEL R8, R8, 0xffffffe0, !P1 ;  /* 0xffffffe008087807 */ /* 0x000fc40004800000 */
[----:B------:R-:W-:Y:S01]  /*b710*/  ISETP.GT.AND P1, PT, R59, R140, PT ;  /* 0x0000008c3b00720c */ /* 0x000fe20003f24270 */
[----:B------:R-:W2:Y:S01]  /*b720*/  LDSM.16.M88.4 R28, [R63+0x1000] ;  /* 0x001000003f1c783b */ /* 0x000ea20000000200 */
[-C--:B------:R-:W-:Y:S02]  /*b730*/  IADD3 R16, PT, PT, R86, R8.reuse, RZ ;  /* 0x0000000856107210 */ /* 0x080fe40007ffe0ff */
[----:B------:R-:W-:Y:S01]  /*b740*/  IADD3 R42, PT, PT, R63, R8, RZ ;  /* 0x000000083f2a7210 */ /* 0x000fe20007ffe0ff */
[----:B------:R-:W4:Y:S04]  /*b750*/  LDSM.16.M88.4 R20, [R63+0x1400] ;  /* 0x001400003f14783b */ /* 0x000f280000000200 */
[----:B------:R-:W-:Y:S04]  /*b760*/  LDSM.16.M88.4 R16, [R16] ;  /* 0x000000001010783b */ /* 0x000fe80000000200 */
[----:B-1----:R-:W1:Y:S04]  /*b770*/  LDSM.16.M88.4 R4, [R42+0x1000] ;  /* 0x001000002a04783b */ /* 0x002e680000000200 */
[----:B------:R-:W5:Y:S04]  /*b780*/  LDSM.16.M88.4 R32, [R42+0x1400] ;  /* 0x001400002a20783b */ /* 0x000f680000000200 */
[----:B------:R-:W0:Y:S01]  /*b790*/  LDGDEPBAR ;  /* 0x00000000000079af */ /* 0x000e220000000000 */
[C---:B--2---:R-:W-:Y:S08]  /*b7a0*/  HMMA.16816.F32 R8, R24.reuse, R28, RZ ;  /* 0x0000001c1808723c */ /* 0x044ff000000018ff */
[C---:B------:R-:W-:Y:S08]  /*b7b0*/  HMMA.16816.F32 R28, R24.reuse, R30, RZ ;  /* 0x0000001e181c723c */ /* 0x040ff000000018ff */
[----:B----4-:R-:W-:Y:S08]  /*b7c0*/  HMMA.16816.F32 R12, R24, R20, RZ ;  /* 0x00000014180c723c */ /* 0x010ff000000018ff */
[C---:B-1----:R-:W-:Y:S08]  /*b7d0*/  HMMA.16816.F32 R8, R16.reuse, R4, R8 ;  /* 0x000000041008723c */ /* 0x042ff00000001808 */
[C---:B------:R-:W-:Y:S01]  /*b7e0*/  HMMA.16816.F32 R28, R16.reuse, R6, R28 ;  /* 0x00000006101c723c */ /* 0x040fe2000000181c */
[----:B------:R-:W1:Y:S07]  /*b7f0*/  LDSM.16.M88.4 R4, [R63+0x1800] ;  /* 0x001800003f04783b */ /* 0x000e6e0000000200 */
[----:B-----5:R-:W-:Y:S03]  /*b800*/  HMMA.16816.F32 R12, R16, R32, R12 ;  /* 0x00000020100c723c */ /* 0x020fe6000000180c */
[-C--:B---3--:R-:W-:Y:S01]  /*b810*/  FMUL.FTZ R8, R8, R37.reuse ;  /* 0x0000002508087220 */ /* 0x088fe20000410000 */
[-C--:B------:R-:W-:Y:S01]  /*b820*/  FMUL.FTZ R41, R9, R37.reuse ;  /* 0x0000002509297220 */ /* 0x080fe20000410000 */
[-C--:B------:R-:W-:Y:S01]  /*b830*/  FMUL.FTZ R39, R10, R37.reuse ;  /* 0x000000250a277220 */ /* 0x080fe20000410000 */
[-C--:B------:R-:W-:Y:S01]  /*b840*/  FMUL.FTZ R40, R11, R37.reuse ;  /* 0x000000250b287220 */ /* 0x080fe20000410000 */
[----:B------:R2:W3:Y:S04]  /*b850*/  MUFU.TANH R38, R8 ;  /* 0x0000000800267308 */ /* 0x0004e80000002400 */
[-C--:B------:R-:W-:Y:S01]  /*b860*/  FMUL.FTZ R28, R28, R37.reuse ;  /* 0x000000251c1c7220 */ /* 0x080fe20000410000 */
[-C--:B------:R-:W-:Y:S01]  /*b870*/  FMUL.FTZ R29, R29, R37.reuse ;  /* 0x000000251d1d7220 */ /* 0x080fe20000410000 */
[-C--:B------:R-:W-:Y:S01]  /*b880*/  FMUL.FTZ R44, R30, R37.reuse ;  /* 0x000000251e2c7220 */ /* 0x080fe20000410000 */
[----:B------:R-:W-:-:S05]  /*b890*/  FMUL.FTZ R45, R31, R37 ;  /* 0x000000251f2d7220 */ /* 0x000fca0000410000 */
        /* <DEDUP_REMOVED lines=13> */
[----:B------:R-:W3:Y:S06]  /*b970*/  LDSM.16.M88.4 R32, [R63+0x1c00] ;  /* 0x001c00003f20783b */ /* 0x000eec0000000200 */
[----:B------:R-:W1:Y:S01]  /*b980*/  MUFU.TANH R39, R39 ;  /* 0x0000002700277308 */ /* 0x000e620000002400 */
[----:B------:R-:W-:Y:S01]  /*b990*/  HMMA.16816.F32 R4, R24, R6, RZ ;  /* 0x000000061804723c */ /* 0x000fe200000018ff */
[----:B-----5:R-:W5:Y:S06]  /*b9a0*/  LDSM.16.M88.4 R12, [R42+0x1c00] ;  /* 0x001c00002a0c783b */ /* 0x020f6c0000000200 */
[----:B------:R-:W1:Y:S01]  /*b9b0*/  MUFU.TANH R40, R40 ;  /* 0x0000002800287308 */ /* 0x000e620000002400 */
[C---:B--2---:R-:W-:Y:S05]  /*b9c0*/  HMMA.16816.F32 R28, R16.reuse, R20, R28 ;  /* 0x00000014101c723c */ /* 0x044fea000000181c */
[-C--:B------:R-:W-:Y:S01]  /*b9d0*/  FMUL.FTZ R8, R8, R37.reuse ;  /* 0x0000002508087220 */ /* 0x080fe20000410000 */
[-C--:B------:R-:W-:Y:S01]  /*b9e0*/  FMUL.FTZ R55, R9, R37.reuse ;  /* 0x0000002509377220 */ /* 0x080fe20000410000 */
[-C--:B------:R-:W-:Y:S01]  /*b9f0*/  FMUL.FTZ R54, R10, R37.reuse ;  /* 0x000000250a367220 */ /* 0x080fe20000410000 */
[-C--:B------:R-:W-:Y:S01]  /*ba00*/  FMUL.FTZ R64, R11, R37.reuse ;  /* 0x000000250b407220 */ /* 0x080fe20000410000 */
[----:B------:R3:W2:Y:S03]  /*ba10*/  MUFU.TANH R53, R8 ;  /* 0x0000000800357308 */ /* 0x0006a60000002400 */
[----:B------:R-:W-:Y:S01]  /*ba20*/  HMMA.16816.F32 R4, R16, R22, R4 ;  /* 0x000000161004723c */ /* 0x000fe20000001804 */
[----:B------:R-:W4:Y:S04]  /*ba30*/  LDSM.16.M88.4 R20, [R63+0x2000] ;  /* 0x002000003f14783b */ /* 0x000f280000000200 */
[----:B------:R-:W1:Y:S02]  /*ba40*/  MUFU.TANH R44, R44 ;  /* 0x0000002c002c7308 */ /* 0x000e640000002400 */
[-C--:B------:R-:W-:Y:S01]  /*ba50*/  FMUL.FTZ R28, R28, R37.reuse ;  /* 0x000000251c1c7220 */ /* 0x080fe20000410000 */
[-C--:B------:R-:W-:Y:S01]  /*ba60*/  FMUL.FTZ R86, R29, R37.reuse ;  /* 0x000000251d567220 */ /* 0x080fe20000410000 */
[-C--:B------:R-:W-:Y:S01]  /*ba70*/  FMUL.FTZ R65, R30, R37.reuse ;  /* 0x000000251e417220 */ /* 0x080fe20000410000 */
[----:B------:R-:W-:-:S03]  /*ba80*/  FMUL.FTZ R66, R31, R37 ;  /* 0x000000251f427220 */ /* 0x000fc60000410000 */
[----:B------:R2:W1:Y:S01]  /*ba90*/  MUFU.TANH R67, R28 ;  /* 0x0000001c00437308 */ /* 0x0004620000002400 */
[C---:B---3--:R-:W-:Y:S05]  /*baa0*/  HMMA.16816.F32 R8, R24.reuse, R32, RZ ;  /* 0x000000201808723c */ /* 0x048fea00000018ff */
[-C--:B------:R-:W-:Y:S01]  /*bab0*/  FMUL.FTZ R87, R4, R37.reuse ;  /* 0x0000002504577220 */ /* 0x080fe20000410000 */
[-C--:B------:R-:W-:Y:S02]  /*bac0*/  FMUL.FTZ R90, R5, R37.reuse ;  /* 0x00000025055a7220 */ /* 0x080fe40000410000 */
[----:B------:R-:W-:Y:S01]  /*bad0*/  HMMA.16816.F32 R32, R24, R34, RZ ;  /* 0x000000221820723c */ /* 0x000fe200000018ff */
[-C--:B------:R-:W-:Y:S01]  /*bae0*/  FMUL.FTZ R88, R6, R37.reuse ;  /* 0x0000002506587220 */ /* 0x080fe20000410000 */
[-C--:B------:R-:W-:Y:S01]  /*baf0*/  FMUL.FTZ R89, R7, R37.reuse ;  /* 0x0000002507597220 */ /* 0x080fe20000410000 */
[----:B------:R-:W3:Y:S01]  /*bb00*/  MUFU.TANH R45, R45 ;  /* 0x0000002d002d7308 */ /* 0x000ee20000002400 */
[----:B--2---:R-:W2:Y:S07]  /*bb10*/  LDSM.16.M88.4 R28, [R42+0x2000] ;  /* 0x002000002a1c783b */ /* 0x004eae0000000200 */
[----:B------:R-:W1:Y:S01]  /*bb20*/  MUFU.TANH R48, R48 ;  /* 0x0000003000307308 */ /* 0x000e620000002400 */
[----:B-----5:R-:W-:Y:S07]  /*bb30*/  HMMA.16816.F32 R8, R16, R12, R8 ;  /* 0x0000000c1008723c */ /* 0x020fee0000001808 */
[----:B------:R-:W1:Y:S01]  /*bb40*/  MUFU.TANH R50, R50 ;  /* 0x0000003200327308 */ /* 0x000e620000002400 */
[----:B----4-:R-:W-:Y:S07]  /*bb50*/  HMMA.16816.F32 R4, R24, R20, RZ ;  /* 0x000000141804723c */ /* 0x010fee00000018ff */
[----:B------:R-:W4:Y:S01]  /*bb60*/  MUFU.TANH R55, R55 ;  /* 0x0000003700377308 */ /* 0x000f220000002400 */
[----:B------:R-:W-:Y:S01]  /*bb70*/  HMMA.16816.F32 R32, R16, R14, R32 ;  /* 0x0000000e1020723c */ /* 0x000fe20000001820 */
[----:B------:R-:W5:Y:S04]  /*bb80*/  LDSM.16.M88.4 R12, [R63+0x2400] ;  /* 0x002400003f0c783b */ /* 0x000f680000000200 */
        /* <DEDUP_REMOVED lines=9> */
[----:B--2---:R-:W-:Y:S05]  /*bc20*/  HMMA.16816.F32 R4, R16, R28, R4 ;  /* 0x0000001c1004723c */ /* 0x004fea0000001804 */
[-C--:B------:R-:W-:Y:S01]  /*bc30*/  FMUL.FTZ R96, R34, R37.reuse ;  /* 0x0000002522607220 */ /* 0x080fe20000410000 */
[----:B------:R2:W1:Y:S01]  /*bc40*/  MUFU.TANH R93, R10 ;  /* 0x0000000a005d7308 */ /* 0x0004620000002400 */
[----:B------:R-:W-:-:S02]  /*bc50*/  FMUL.FTZ R95, R35, R37 ;  /* 0x00000025235f7220 */ /* 0x000fc40000410000 */
[----:B------:R-:W-:Y:S05]  /*bc60*/  HMMA.16816.F32 R20, R16, R30, R20 ;  /* 0x0000001e1014723c */ /* 0x000fea0000001814 */
[----:B------:R-:W1:Y:S08]  /*bc70*/  MUFU.TANH R97, R32 ;  /* 0x0000002000617308 */ /* 0x000e700000002400 */
[----:B------:R3:W1:Y:S01]  /*bc80*/  MUFU.TANH R100, R33 ;  /* 0x0000002100647308 */ /* 0x0006620000002400 */
[----:B--2---:R-:W2:Y:S01]  /*bc90*/  LDSM.16.M88.4 R8, [R42+0x2400] ;  /* 0x002400002a08783b */ /* 0x004ea20000000200 */
[-C--:B------:R-:W-:Y:S01]  /*bca0*/  FMUL.FTZ R4, R4, R37.reuse ;  /* 0x0000002504047220 */ /* 0x080fe20000410000 */
[-C--:B------:R-:W-:Y:S01]  /*bcb0*/  FMUL.FTZ R5, R5, R37.reuse ;  /* 0x0000002505057220 */ /* 0x080fe20000410000 */
[C---:B-----5:R-:W-:Y:S03]  /*bcc0*/  HMMA.16816.F32 R28, R24.reuse, R12, RZ ;  /* 0x0000000c181c723c */ /* 0x060fe600000018ff */
[-C--:B------:R-:W-:Y:S01]  /*bcd0*/  FMUL.FTZ R99, R6, R37.reuse ;  /* 0x0000002506637220 */ /* 0x080fe20000410000 */
[-C--:B------:R-:W-:Y:S01]  /*bce0*/  FMUL.FTZ R98, R7, R37.reuse ;  /* 0x0000002507627220 */ /* 0x080fe20000410000 */
[----:B------:R-:W1:Y:S01]  /*bcf0*/  MUFU.TANH R101, R4 ;  /* 0x0000000400657308 */ /* 0x000e620000002400 */
[-C--:B------:R-:W-:Y:S01]  /*bd00*/  FMUL.FTZ R20, R20, R37.reuse ;  /* 0x0000002514147220 */ /* 0x080fe20000410000 */
[-C--:B------:R-:W-:Y:S01]  /*bd10*/  FMUL.FTZ R21, R21, R37.reuse ;  /* 0x0000002515157220 */ /* 0x080fe20000410000 */
[-C--:B------:R-:W-:Y:S01]  /*bd20*/  FMUL.FTZ R22, R22, R37.reuse ;  /* 0x0000002516167220 */ /* 0x080fe20000410000 */
[----:B------:R-:W-:Y:S01]  /*bd30*/  HMMA.16816.F32 R12, R24, R14, RZ ;  /* 0x0000000e180c723c */ /* 0x000fe200000018ff */
[----:B------:R-:W-:-:S03]  /*bd40*/  FMUL.FTZ R23, R23, R37 ;  /* 0x0000002517177220 */ /* 0x000fc60000410000 */
[----:B------:R5:W1:Y:S01]  /*bd50*/  MUFU.TANH R103, R5 ;  /* 0x0000000500677308 */ /* 0x000a620000002400 */
[----:B---3--:R-:W3:Y:S04]  /*bd60*/  LDSM.16.M88.4 R32, [R63+0x2800] ;  /* 0x002800003f20783b */ /* 0x008ee80000000200 */
[----:B------:R-:W-:Y:S03]  /*bd70*/  LDSM.16.M88.4 R60, [R63+0x2c00] ;  /* 0x002c00003f3c783b */ /* 0x000fe60000000200 */
[----:B------:R-:W1:Y:S08]  /*bd80*/  MUFU.TANH R105, R20 ;  /* 0x0000001400697308 */ /* 0x000e700000002400 */
[----:B------:R-:W1:Y:S01]  /*bd90*/  MUFU.TANH R106, R21 ;  /* 0x00000015006a7308 */ /* 0x000e620000002400 */
[----:B-----5:R-:W5:Y:S07]  /*bda0*/  LDSM.16.M88.4 R4, [R42+0x2800] ;  /* 0x002800002a04783b */ /* 0x020f6e0000000200 */
[----:B------:R-:W1:Y:S01]  /*bdb0*/  MUFU.TANH R102, R22 ;  /* 0x0000001600667308 */ /* 0x000e620000002400 */
[C---:B--2---:R-:W-:Y:S07]  /*bdc0*/  HMMA.16816.F32 R28, R16.reuse, R8, R28 ;  /* 0x00000008101c723c */ /* 0x044fee000000181c */
[----:B------:R2:W1:Y:S01]  /*bdd0*/  MUFU.TANH R104, R23 ;  /* 0x0000001700687308 */ /* 0x0004620000002400 */
[----:B------:R-:W-:Y:S07]  /*bde0*/  HMMA.16816.F32 R12, R16, R10, R12 ;  /* 0x0000000a100c723c */ /* 0x000fee000000180c */
[----:B------:R-:W1:Y:S01]  /*bdf0*/  MUFU.TANH R54, R54 ;  /* 0x0000003600367308 */ /* 0x000e620000002400 */
[C---:B---3--:R-:W-:Y:S03]  /*be00*/  HMMA.16816.F32 R8, R24.reuse, R32, RZ ;  /* 0x000000201808723c */ /* 0x048fe600000018ff */
[-C--:B------:R-:W-:Y:S01]  /*be10*/  FMUL.FTZ R107, R28, R37.reuse ;  /* 0x000000251c6b7220 */ /* 0x080fe20000410000 */
[-C--:B------:R-:W-:Y:S01]  /*be20*/  FMUL.FTZ R108, R29, R37.reuse ;  /* 0x000000251d6c7220 */ /* 0x080fe20000410000 */
[-C--:B------:R-:W-:Y:S01]  /*be30*/  FMUL.FTZ R29, R30, R37.reuse ;  /* 0x000000251e1d7220 */ /* 0x080fe20000410000 */
[----:B------:R-:W-:Y:S01]  /*be40*/  FMUL.FTZ R28, R31, R37 ;  /* 0x000000251f1c7220 */ /* 0x000fe20000410000 */
[----:B------:R-:W3:Y:S01]  /*be50*/  MUFU.TANH R64, R64 ;  /* 0x0000004000407308 */ /* 0x000ee20000002400 */
[----:B--2---:R-:W2:Y:S01]  /*be60*/  LDSM.16.M88.4 R20, [R42+0x2c00] ;  /* 0x002c00002a14783b */ /* 0x004ea20000000200 */
[----:B------:R-:W-:Y:S01]  /*be70*/  HMMA.16816.F32 R32, R24, R34, RZ ;  /* 0x000000221820723c */ /* 0x000fe200000018ff */
[----:B------:R-:W-:-:S04]  /*be80*/  DEPBAR.LE SB0, 0x0 ;  /* 0x000080000000791a */ /* 0x000fc80000000000 */
[-C--:B------:R-:W-:Y:S01]  /*be90*/  FMUL.FTZ R30, R12, R37.reuse ;  /* 0x000000250c1e7220 */ /* 0x080fe20000410000 */
[-C--:B------:R-:W-:Y:S01]  /*bea0*/  FMUL.FTZ R31, R13, R37.reuse ;  /* 0x000000250d1f7220 */ /* 0x080fe20000410000 */
[----:B------:R-:W1:Y:S04]  /*beb0*/  MUFU.TANH R86, R86 ;  /* 0x0000005600567308 */ /* 0x000e680000002400 */
[----:B-----5:R-:W-:Y:S05]  /*bec0*/  HMMA.16816.F32 R8, R16, R4, R8 ;  /* 0x000000041008723c */ /* 0x020fea0000001808 */
[-C--:B------:R-:W-:Y:S01]  /*bed0*/  FMUL.FTZ R5, R14, R37.reuse ;  /* 0x000000250e057220 */ /* 0x080fe20000410000 */
[-C--:B------:R-:W-:Y:S01]  /*bee0*/  FMUL.FTZ R4, R15, R37.reuse ;  /* 0x000000250f047220 */ /* 0x080fe20000410000 */
[----:B------:R-:W1:Y:S01]  /*bef0*/  MUFU.TANH R65, R65 ;  /* 0x0000004100417308 */ /* 0x000e620000002400 */
[C---:B------:R-:W-:Y:S07]  /*bf00*/  HMMA.16816.F32 R12, R24.reuse, R60, RZ ;  /* 0x0000003c180c723c */ /* 0x040fee00000018ff */
[----:B------:R-:W1:Y:S01]  /*bf10*/  MUFU.TANH R66, R66 ;  /* 0x0000004200427308 */ /* 0x000e620000002400 */
[----:B------:R-:W-:Y:S03]  /*bf20*/  HMMA.16816.F32 R24, R24, R62, RZ ;  /* 0x0000003e1818723c */ /* 0x000fe600000018ff */
[-C--:B------:R-:W-:Y:S01]  /*bf30*/  FMUL.FTZ R8, R8, R37.reuse ;  /* 0x0000002508087220 */ /* 0x080fe20000410000 */
[----:B------:R-:W-:-:S03]  /*bf40*/  FMUL.FTZ R9, R9, R37 ;  /* 0x0000002509097220 */ /* 0x000fc60000410000 */
[----:B------:R-:W1:Y:S01]  /*bf50*/  MUFU.TANH R87, R87 ;  /* 0x0000005700577308 */ /* 0x000e620000002400 */
[C---:B------:R-:W-:Y:S05]  /*bf60*/  HMMA.16816.F32 R32, R16.reuse, R6, R32 ;  /* 0x000000061020723c */ /* 0x040fea0000001820 */
[-C--:B------:R-:W-:Y:S01]  /*bf70*/  FMUL.FTZ R6, R11, R37.reuse ;  /* 0x000000250b067220 */ /* 0x080fe20000410000 */
[-C--:B------:R-:W-:Y:S01]  /*bf80*/  FMUL.FTZ R7, R10, R37.reuse ;  /* 0x000000250a077220 */ /* 0x080fe20000410000 */
[----:B------:R5:W1:Y:S01]  /*bf90*/  MUFU.TANH R60, R8 ;  /* 0x00000008003c7308 */ /* 0x000a620000002400 */
[C---:B--2---:R-:W-:Y:S07]  /*bfa0*/  HMMA.16816.F32 R12, R16.reuse, R20, R12 ;  /* 0x00000014100c723c */ /* 0x044fee000000180c */
[----:B------:R2:W1:Y:S01]  /*bfb0*/  MUFU.TANH R42, R9 ;  /* 0x00000009002a7308 */ /* 0x0004620000002400 */
[----:B------:R-:W-:Y:S03]  /*bfc0*/  HMMA.16816.F32 R24, R16, R22, R24 ;  /* 0x000000161018723c */ /* 0x000fe60000001818 */
[-C--:B------:R-:W-:Y:S01]  /*bfd0*/  FMUL.FTZ R21, R32, R37.reuse ;  /* 0x0000002520157220 */ /* 0x080fe20000410000 */
[----:B------:R-:W-:-:S03]  /*bfe0*/  FMUL.FTZ R33, R33, R37 ;  /* 0x0000002521217220 */ /* 0x000fc60000410000 */
[----:B------:R-:W1:Y:S01]  /*bff0*/  MUFU.TANH R90, R90 ;  /* 0x0000005a005a7308 */ /* 0x000e620000002400 */
[----:B-----5:R-:W-:-:S03]  /*c000*/  FMUL.FTZ R8, R35, R37 ;  /* 0x0000002523087220 */ /* 0x020fc60000410000 */
[-C--:B------:R-:W-:Y:S01]  /*c010*/  FMUL.FTZ R12, R12, R37.reuse ;  /* 0x000000250c0c7220 */ /* 0x080fe20000410000 */
[-C--:B------:R-:W-:Y:S01]  /*c020*/  FMUL.FTZ R11, R14, R37.reuse ;  /* 0x000000250e0b7220 */ /* 0x080fe20000410000 */
[-C--:B------:R-:W-:Y:S01]  /*c030*/  FMUL.FTZ R10, R15, R37.reuse ;  /* 0x000000250f0a7220 */ /* 0x080fe20000410000 */
[-C--:B--2---:R-:W-:Y:S01]  /*c040*/  FMUL.FTZ R9, R34, R37.reuse ;  /* 0x0000002522097220 */ /* 0x084fe20000410000 */
[----:B------:R2:W1:Y:S01]  /*c050*/  MUFU.TANH R35, R12 ;  /* 0x0000000c00237308 */ /* 0x0004620000002400 */
[----:B------:R-:W-:-:S03]  /*c060*/  FMUL.FTZ R13, R13, R37 ;  /* 0x000000250d0d7220 */ /* 0x000fc60000410000 */
[-C--:B------:R-:W-:Y:S01]  /*c070*/  FMUL.FTZ R14, R27, R37.reuse ;  /* 0x000000251b0e7220 */ /* 0x080fe20000410000 */
[-C--:B------:R-:W-:Y:S01]  /*c080*/  FMUL.FTZ R24, R24, R37.reuse ;  /* 0x0000002518187220 */ /* 0x080fe20000410000 */
[-C--:B------:R-:W-:Y:S02]  /*c090*/  FMUL.FTZ R25, R25, R37.reuse ;  /* 0x0000002519197220 */ /* 0x080fe40000410000 */
[----:B------:R-:W1:Y:S08]  /*c0a0*/  MUFU.TANH R88, R88 ;  /* 0x0000005800587308 */ /* 0x000e700000002400 */
[----:B------:R-:W1:Y:S01]  /*c0b0*/  MUFU.TANH R89, R89 ;  /* 0x0000005900597308 */ /* 0x000e620000002400 */
[----:B--2---:R-:W-:-:S07]  /*c0c0*/  FMUL.FTZ R12, R26, R37 ;  /* 0x000000251a0c7220 */ /* 0x004fce0000410000 */
        /* <DEDUP_REMOVED lines=31> */
[C---:B-1----:R-:W-:Y:S01]  /*c2c0*/  VIADD R25, R56.reuse, 0xffffff00 ;  /* 0xffffff0038197836 */ /* 0x042fe20000000000 */
        /* <DEDUP_REMOVED lines=11> */
[----:B------:R-:W2:Y:S01]  /*c380*/  LD.E.64 R24, desc[UR4][R84.64+0x20] ;  /* 0x0000200454187980 */ /* 0x000ea2000c101b00 */
        /* <DEDUP_REMOVED lines=48> */
.L_x_7332:
        /* <DEDUP_REMOVED lines=8> */
.L_x_7333:
[----:B------:R-:W-:Y:S05]  /*c710*/  BSYNC.RECONVERGENT B0 ;  /* 0x0000000000007941 */ /* 0x000fea0003800200 */
.L_x_7331:
[CC--:B------:R-:W-:Y:S01]  /*c720*/  @!P6 IADD3 R18, P2, P1, R3.reuse, R142.reuse, R3 ;  /* 0x0000008e0312e210 */ /* 0x0c0fe2000795e003 */
[----:B------:R-:W-:Y:S01]  /*c730*/  @!P6 IMAD.MOV.U32 R143, RZ, RZ, R141 ;  /* 0x000000ffff8fe224 */ /* 0x000fe200078e008d */
[----:B------:R-:W-:Y:S02]  /*c740*/  SHF.L.U64.HI R16, R136, 0x6, R137 ;  /* 0x0000000688107819 */ /* 0x000fe40000010289 */
[CC--:B------:R-:W-:Y:S02]  /*c750*/  @!P6 IADD3 R22, P5, PT, R3.reuse, R142.reuse, RZ ;  /* 0x0000008e0316e210 */ /* 0x0c0fe40007fbe0ff */
[----:B------:R-:W-:Y:S01]  /*c760*/  @!P6 IADD3 R24, P0, PT, R18, R3, RZ ;  /* 0x000000031218e210 */ /* 0x000fe20007f1e0ff */
[----:B------:R-:W-:Y:S01]  /*c770*/  @!PT LDS RZ, [RZ] ;  /* 0x00000000fffff984 */ /* 0x000fe20000000800 */
[----:B------:R-:W-:Y:S01]  /*c780*/  @!PT LDS RZ, [RZ] ;  /* 0x00000000fffff984 */ /* 0x000fe20000000800 */
[----:B------:R-:W-:Y:S01]  /*c790*/  @!PT LDS RZ, [RZ] ;  /* 0x00000000fffff984 */ /* 0x000fe20000000800 */
[----:B------:R2:W-:Y:S01]  /*c7a0*/  @!P6 LDGSTS.E.BYPASS.LTC128B.128 [R58+0x1000], desc[UR4][R142.64] ;  /* 0x010000008e3aefae */ /* 0x0005e2000b981a04 */
[----:B------:R-:W-:Y:S01]  /*c7b0*/  @!P6 IADD3 R26, P4, P3, R3, R142, R3 ;  /* 0x0000008e031ae210 */ /* 0x000fe20007b9e003 */
[C---:B------:R-:W-:Y:S01]  /*c7c0*/  @!P6 IMAD.X R23, R16.reuse, 0x1, R141, P5 ;  /* 0x000000011017e824 */ /* 0x040fe200028e068d */
[CCC-:B------:R-:W-:Y:S01]  /*c7d0*/  @!P6 IADD3.X R3, PT, PT, R16.reuse, R141.reuse, R16.reuse, P2, P1 ;  /* 0x0000008d1003e210 */ /* 0x1c0fe200017e2410 */
[----:B------:R2:W-:Y:S01]  /*c7e0*/  @P6 STS.128 [R58+0x1000], RZ ;  /* 0x001000ff3a006388 */ /* 0x0005e20000000c00 */
[----:B------:R-:W-:-:S03]  /*c7f0*/  @!P6 IADD3.X R27, PT, PT, R16, R141, R16, P4, P3 ;  /* 0x0000008d101be210 */ /* 0x000fc600027e6410 */
[----:B------:R-:W-:Y:S01]  /*c800*/  @!P6 IMAD.X R25, R3, 0x1, R16, P0 ;  /* 0x000000010319e824 */ /* 0x000fe200000e0610 */
        /* <DEDUP_REMOVED lines=16> */
.L_x_7330:
[----:B------:R-:W-:Y:S05]  /*c910*/  BSYNC.RECONVERGENT B1 ;  /* 0x0000000000017941 */ /* 0x000fea0003800200 */
.L_x_7329:
[----:B------:R-:W3:Y:S01]  /*c920*/  LD.E R49, desc[UR4][R84.64+0xdc] ;  /* 0x0000dc0454317980 */ /* 0x000ee2000c101900 */
[----:B------:R-:W-:-:S04]  /*c930*/  IMAD R3, R57, 0x80, R52 ;  /* 0x0000008039037824 */ /* 0x000fc800078e0234 */
        /* <DEDUP_REMOVED lines=8> */
[----:B--2---:R-:W-:Y:S01]  /*c9c0*/  VIADD R23, R3, 0xffffff11 ;  /* 0xffffff1103177836 */ /* 0x004fe20000000000 */
[-C--:B------:R-:W-:Y:S01]  /*c9d0*/  ISETP.GE.AND P1, PT, R129, R160.reuse, PT ;  /* 0x000000a08100720c */ /* 0x080fe20003f26270 */
[C---:B------:R-:W-:Y:S01]  /*c9e0*/  VIADD R124, R3.reuse, 0xffffff18 ;  /* 0xffffff18037c7836 */ /* 0x040fe20000000000 */
[-C--:B------:R-:W-:Y:S01]  /*c9f0*/  ISETP.GE.AND P0, PT, R128, R160.reuse, PT ;  /* 0x000000a08000720c */ /* 0x080fe20003f06270 */
[----:B------:R-:W-:Y:S01]  /*ca00*/  VIADD R15, R3, 0xffffff19 ;  /* 0xffffff19030f7836 */ /* 0x000fe20000000000 */
[----:B-1----:R-:W-:Y:S01]  /*ca10*/  FSEL R41, R41, -INF , P2 ;  /* 0xff80000029297808 */ /* 0x002fe20001000000 */
        /* <DEDUP_REMOVED lines=25> */
[-C--:B------:R-:W-:Y:S01]  /*cbb0*/  ISETP.GE.AND P0, PT, R122, R160.reuse, PT ;  /* 0x000000a07a00720c */ /* 0x080fe20003f06270 */
[----:B------:R-:W-:Y:S01]  /*cbc0*/  VIADD R62, R3, 0xffffff50 ;  /* 0xffffff50033e7836 */ /* 0x000fe20000000000 */
[----:B------:R-:W-:Y:S01]  /*cbd0*/  FSEL R125, R41, -INF , !P5 ;  /* 0xff800000297d7808 */ /* 0x000fe20006800000 */
[----:B------:R-:W-:Y:S01]  /*cbe0*/  VIADD R56, R3, 0xffffff51 ;  /* 0xffffff5103387836 */ /* 0x000fe20000000000 */
[----:B------:R-:W-:Y:S01]  /*cbf0*/  FSEL R121, R43, -INF , !P4 ;  /* 0xff8000002b797808 */ /* 0x000fe20006000000 */
[C---:B------:R-:W-:Y:S01]  /*cc00*/  VIADD R32, R3.reuse, 0xffffff59 ;  /* 0xffffff5903207836 */ /* 0x040fe20000000000 */
[-C--:B------:R-:W-:Y:S01]  /*cc10*/  ISETP.GE.AND P6, PT, R128, R159.reuse, PT ;  /* 0x0000009f8000720c */ /* 0x080fe20003fc6270 */
[----:B------:R-:W-:Y:S01]  /*cc20*/  VIADD R26, R3, 0xffffff60 ;  /* 0xffffff60031a7836 */ /* 0x000fe20000000000 */
[-C--:B------:R-:W-:Y:S01]  /*cc30*/  ISETP.GE.AND P5, PT, R23, R159.reuse, PT ;  /* 0x0000009f1700720c */ /* 0x080fe20003fa6270 */
[C---:B------:R-:W-:Y:S01]  /*cc40*/  VIADD R24, R3.reuse, 0xffffff61 ;  /* 0xffffff6103187836 */ /* 0x040fe20000000000 */
[----:B------:R-:W-:Y:S01]  /*cc50*/  ISETP.GE.AND P4, PT, R124, R159, PT ;  /* 0x0000009f7c00720c */ /* 0x000fe20003f86270 */
        /* <DEDUP_REMOVED lines=11> */
[----:B------:R-:W-:-:S02]  /*cd10*/  ISETP.GE.AND P0, PT, R118, R160, PT ;  /* 0x000000a07600720c */ /* 0x000fc40003f06270 */
[----:B------:R-:W-:Y:S02]  /*cd20*/  FSEL R119, R46, -INF , !P6 ;  /* 0xff8000002e777808 */ /* 0x000fe40007000000 */
[----:B------:R-:W-:Y:S02]  /*cd30*/  FSEL R115, R51, -INF , !P5 ;  /* 0xff80000033737808 */ /* 0x000fe40006800000 */
[----:B------:R-:W-:Y:S02]  /*cd40*/  FSEL R109, R53, -INF , !P4 ;  /* 0xff800000356d7808 */ /* 0x000fe40006000000 */
[-C--:B------:R-:W-:Y:S02]  /*cd50*/  ISETP.GE.AND P3, PT, R134, R159.reuse, PT ;  /* 0x0000009f8600720c */ /* 0x080fe40003f66270 */
[-C--:B------:R-:W-:Y:S02]  /*cd60*/  ISETP.GE.AND P6, PT, R15, R159.reuse, PT ;  /* 0x0000009f0f00720c */ /* 0x080fe40003fc6270 */
[----:B------:R-:W-:-:S02]  /*cd70*/  ISETP.GE.AND P4, PT, R27, R159, PT ;  /* 0x0000009f1b00720c */ /* 0x000fc40003f86270 */
[----:B------:R-:W-:Y:S02]  /*cd80*/  FSEL R53, R87, -INF , P2 ;  /* 0xff80000057357808 */ /* 0x000fe40001000000 */
[----:B------:R-:W-:Y:S02]  /*cd90*/  FSEL R51, R90, -INF , P1 ;  /* 0xff8000005a337808 */ /* 0x000fe40000800000 */
[----:B------:R-:W-:Y:S02]  /*cda0*/  FSEL R61, R91, -INF , P0 ;  /* 0xff8000005b3d7808 */ /* 0x000fe40000000000 */
[-C--:B------:R-:W-:Y:S02]  /*cdb0*/  ISETP.GE.AND P1, PT, R114, R160.reuse, PT ;  /* 0x000000a07200720c */ /* 0x080fe40003f26270 */
[----:B------:R-:W-:Y:S02]  /*cdc0*/  ISETP.GE.AND P0, PT, R37, R160, PT ;  /* 0x000000a02500720c */ /* 0x000fe40003f06270 */
[----:B------:R-:W-:-:S02]  /*cdd0*/  FSEL R127, R38, -INF , !P3 ;  /* 0xff800000267f7808 */ /* 0x000fc40005800000 */
[----:B------:R-:W-:Y:S02]  /*cde0*/  FSEL R189, R55, -INF , !P6 ;  /* 0xff80000037bd7808 */ /* 0x000fe40007000000 */
[----:B------:R-:W-:Y:S02]  /*cdf0*/  FSEL R53, R53, -INF , !P4 ;  /* 0xff80000035357808 */ /* 0x000fe40006000000 */
        /* <DEDUP_REMOVED lines=10> */
[----:B------:R-:W-:Y:S02]  /*cea0*/  FMNMX3.FTZ R38, R38, R121, R119, !PT ;  /* 0x0000007926267276 */ /* 0x000fe40007810077 */
[----:B------:R-:W-:Y:S02]  /*ceb0*/  FSEL R181, R105, -INF , !P4 ;  /* 0xff80000069b57808 */ /* 0x000fe40006000000 */
[----:B------:R-:W-:Y:S02]  /*cec0*/  ISETP.GE.AND P4, PT, R34, R160, PT ;  /* 0x000000a02200720c */ /* 0x000fe40003f86270 */
[-C--:B------:R-:W-:Y:S02]  /*ced0*/  ISETP.GE.AND P3, PT, R13, R159.reuse, PT ;  /* 0x0000009f0d00720c */ /* 0x080fe40003f66270 */
[----:B------:R-:W-:Y:S02]  /*cee0*/  ISETP.GE.AND P5, PT, R122, R159, PT ;  /* 0x0000009f7a00720c */ /* 0x000fe40003fa6270 */
[----:B------:R-:W-:-:S02]  /*cef0*/  FMNMX3.FTZ R38, R38, R117, R115, !PT ;  /* 0x0000007526267276 */ /* 0x000fc40007810073 */
[----:B------:R-:W-:Y:S02]  /*cf00*/  FSEL R41, R30, -INF , P4 ;  /* 0xff8000001e297808 */ /* 0x000fe40002000000 */
[----:B------:R-:W-:Y:S02]  /*cf10*/  ISETP.GE.AND P6, PT, R120, R159, PT ;  /* 0x0000009f7800720c */ /* 0x000fe40003fc6270 */
[----:B------:R-:W-:Y:S02]  /*cf20*/  FSEL R67, R67, -INF , !P3 ;  /* 0xff80000043437808 */ /* 0x000fe40005800000 */
[----:B------:R-:W-:Y:S02]  /*cf30*/  FSEL R63, R63, -INF , !P5 ;  /* 0xff8000003f3f7808 */ /* 0x000fe40006800000 */
[----:B------:R-:W-:Y:S02]  /*cf40*/  ISETP.GE.AND P2, PT, R116, R160, PT ;  /* 0x000000a07400720c */ /* 0x000fe40003f46270 */
[----:B------:R-:W-:-:S02]  /*cf50*/  FMNMX3.FTZ R30, R38, R109, R189, !PT ;  /* 0x0000006d261e7276 */ /* 0x000fc400078100bd */
[-C--:B------:R-:W-:Y:S02]  /*cf60*/  ISETP.GE.AND P3, PT, R118, R159.reuse, PT ;  /* 0x0000009f7600720c */ /* 0x080fe40003f66270 */
[----:B------:R-:W-:Y:S02]  /*cf70*/  ISETP.GE.AND P5, PT, R116, R159, PT ;  /* 0x0000009f7400720c */ /* 0x000fe40003fa6270 */
[----:B------:R-:W-:Y:S02]  /*cf80*/  FSEL R51, R51, -INF , !P6 ;  /* 0xff80000033337808 */ /* 0x000fe40007000000 */
[----:B------:R-:W-:Y:S02]  /*cf90*/  FSEL R94, R94, -INF , P2 ;  /* 0xff8000005e5e7808 */ /* 0x000fe40001000000 */
[----:B------:R-:W-:Y:S02]  /*cfa0*/  FMNMX3.FTZ R30, R30, R67, R63, !PT ;  /* 0x000000431e1e7276 */ /* 0x000fe4000781003f */
[----:B------:R-:W-:-:S02]  /*cfb0*/  ISETP.GE.AND P2, PT, R58, R160, PT ;  /* 0x000000a03a00720c */ /* 0x000fc40003f46270 */
[----:B------:R-:W-:Y:S02]  /*cfc0*/  ISETP.GE.AND P6, PT, R37, R159, PT ;  /* 0x0000009f2500720c */ /* 0x000fe40003fc6270 */
[----:B------:R-:W-:Y:S02]  /*cfd0*/  FSEL R61, R61, -INF , !P3 ;  /* 0xff8000003d3d7808 */ /* 0x000fe40005800000 */
[----:B------:R-:W-:Y:S02]  /*cfe0*/  FSEL R187, R94, -INF , !P5 ;  /* 0xff8000005ebb7808 */ /* 0x000fe40006800000 */
[----:B------:R-:W-:Y:S02]  /*cff0*/  ISETP.GE.AND P1, PT, R112, R160, PT ;  /* 0x000000a07000720c */ /* 0x000fe40003f26270 */
[----:B------:R-:W-:Y:S02]  /*d000*/  FMNMX3.FTZ R30, R30, R53, R51, !PT ;  /* 0x000000351e1e7276 */ /* 0x000fe40007810033 */
[----:B------:R-:W-:-:S02]  /*d010*/  FSEL R101, R101, -INF , P2 ;  /* 0xff80000065657808 */ /* 0x000fc40001000000 */
[-C--:B------:R-:W-:Y:S02]  /*d020*/  ISETP.GE.AND P3, PT, R58, R159.reuse, PT ;  /* 0x0000009f3a00720c */ /* 0x080fe40003f66270 */
[----:B------:R-:W-:Y:S02]  /*d030*/  ISETP.GE.AND P5, PT, R112, R159, PT ;  /* 0x0000009f7000720c */ /* 0x000fe40003fa6270 */
[----:B------:R-:W-:Y:S02]  /*d040*/  FSEL R185, R100, -INF , !P6 ;  /* 0xff80000064b97808 */ /* 0x000fe40007000000 */
[----:B------:R-:W-:Y:S02]  /*d050*/  ISETP.GE.AND P2, PT, R110, R160, PT ;  /* 0x000000a06e00720c */ /* 0x000fe40003f46270 */
[----:B------:R-:W-:Y:S02]  /*d060*/  FSEL R47, R103, -INF , P1 ;  /* 0xff800000672f7808 */ /* 0x000fe40000800000 */
[----:B------:R-:W-:-:S02]  /*d070*/  FMNMX3.FTZ R30, R30, R61, R187, !PT ;  /* 0x0000003d1e1e7276 */ /* 0x000fc400078100bb */
[-C--:B------:R-:W-:Y:S02]  /*d080*/  ISETP.GE.AND P1, PT, R62, R160.reuse, PT ;  /* 0x000000a03e00720c */ /* 0x080fe40003f26270 */
[----:B------:R-:W-:Y:S02]  /*d090*/  ISETP.GE.AND P0, PT, R56, R160, PT ;  /* 0x000000a03800720c */ /* 0x000fe40003f06270 */
[----:B------:R-:W-:Y:S02]  /*d0a0*/  ISETP.GE.AND P6, PT, R110, R159, PT ;  /* 0x0000009f6e00720c */ /* 0x000fe40003fc6270 */
[----:B------:R-:W-:Y:S02]  /*d0b0*/  FSEL R183, R101, -INF , !P3 ;  /* 0xff80000065b77808 */ /* 0x000fe40005800000 */
[----:B------:R-:W-:Y:S02]  /*d0c0*/  FSEL R47, R47, -INF , !P5 ;  /* 0xff8000002f2f7808 */ /* 0x000fe40006800000 */
[----:B------:R-:W-:-:S02]  /*d0d0*/  FSEL R106, R106, -INF , P2 ;  /* 0xff8000006a6a7808 */ /* 0x000fc40001000000 */
[----:B------:R-:W-:Y:S02]  /*d0e0*/  FMNMX3.FTZ R30, R30, R55, R185, !PT ;  /* 0x000000371e1e7276 */ /* 0x000fe400078100b9 */
[-C--:B------:R-:W-:Y:S02]  /*d0f0*/  ISETP.GE.AND P3, PT, R62, R159.reuse, PT ;  /* 0x0000009f3e00720c */ /* 0x080fe40003f66270 */
[----:B------:R-:W-:Y:S02]  /*d100*/  FSEL R43, R107, -INF , P1 ;  /* 0xff8000006b2b7808 */ /* 0x000fe40000800000 */
[----:B------:R-:W-:Y:S02]  /*d110*/  ISETP.GE.AND P5, PT, R56, R159, PT ;  /* 0x0000009f3800720c */ /* 0x000fe40003fa6270 */
[----:B------:R-:W-:Y:S02]  /*d120*/  FSEL R108, R108, -INF , P0 ;  /* 0xff8000006c6c7808 */ /* 0x000fe40000000000 */
[----:B------:R-:W-:-:S02]  /*d130*/  FSEL R179, R106, -INF , !P6 ;  /* 0xff8000006ab37808 */ /* 0x000fc40007000000 */
[-C--:B------:R-:W-:Y:S02]  /*d140*/  ISETP.GE.AND P1, PT, R32, R160.reuse, PT ;  /* 0x000000a02000720c */ /* 0x080fe40003f26270 */
[----:B------:R-:W-:Y:S02]  /*d150*/  FMNMX3.FTZ R30, R30, R183, R47, !PT ;  /* 0x000000b71e1e7276 */ /* 0x000fe4000781002f */
[----:B------:R-:W-:Y:S02]  /*d160*/  ISETP.GE.AND P2, PT, R34, R159, PT ;  /* 0x0000009f2200720c */ /* 0x000fe40003f46270 */
[----:B------:R-:W-:Y:S02]  /*d170*/  FSEL R43, R43, -INF , !P3 ;  /* 0xff8000002b2b7808 */ /* 0x000fe40005800000 */
[----:B------:R-:W-:Y:S02]  /*d180*/  ISETP.GE.AND P3, PT, R26, R160, PT ;  /* 0x000000a01a00720c */ /* 0x000fe40003f66270 */
[----:B------:R-:W-:-:S02]  /*d190*/  FSEL R177, R108, -INF , !P5 ;  /* 0xff8000006cb17808 */ /* 0x000fc40006800000 */
[----:B------:R-:W-:Y:S02]  /*d1a0*/  ISETP.GE.AND P6, PT, R32, R159, PT ;  /* 0x0000009f2000720c */ /* 0x000fe40003fc6270 */
[----:B------:R-:W-:Y:S02]  /*d1b0*/  ISETP.GE.AND P5, PT, R24, R160, PT ;  /* 0x000000a01800720c */ /* 0x000fe40003fa6270 */
[----:B------:R-:W-:Y:S02]  /*d1c0*/  FSEL R31, R31, -INF , P1 ;  /* 0xff8000001f1f7808 */ /* 0x000fe40000800000 */
[----:B------:R-:W-:Y:S02]  /*d1d0*/  FMNMX3.FTZ R30, R30, R181, R179, !PT ;  /* 0x000000b51e1e7276 */ /* 0x000fe400078100b3 */
        /* <DEDUP_REMOVED lines=15> */
[-C--:B------:R-:W-:Y:S02]  /*d2d0*/  ISETP.GE.AND P2, PT, R17, R160.reuse, PT ;  /* 0x000000a01100720c */ /* 0x080fe40003f46270 */
[----:B------:R-:W-:Y:S02]  /*d2e0*/  FSEL R33, R33, -INF , P3 ;  /* 0xff80000021217808 */ /* 0x000fe40001800000 */
[----:B------:R-:W-:Y:S02]  /*d2f0*/  FMNMX3.FTZ R30, R30, R41, R175, !PT ;  /* 0x000000291e1e7276 */ /* 0x000fe400078100af */
[----:B------:R-:W-:Y:S02]  /*d300*/  FSEL R25, R21, -INF , !P1 ;  /* 0xff80000015197808 */ /* 0x000fe40004800000 */
[----:B------:R-:W-:-:S02]  /*d310*/  ISETP.GE.AND P1, PT, R16, R160, PT ;  /* 0x000000a01000720c */ /* 0x000fc40003f26270 */
[----:B------:R-:W-:Y:S02]  /*d320*/  FSEL R35, R35, -INF , P0 ;  /* 0xff80000023237808 */ /* 0x000fe40000000000 */
[-C--:B------:R-:W-:Y:S02]  /*d330*/  ISETP.GE.AND P5, PT, R18, R159.reuse, PT ;  /* 0x0000009f1200720c */ /* 0x080fe40003fa6270 */
[----:B------:R-:W-:Y:S02]  /*d340*/  ISETP.GE.AND P4, PT, R17, R159, PT ;  /* 0x0000009f1100720c */ /* 0x000fe40003f86270 */
[----:B------:R-:W-:Y:S02]  /*d350*/  ISETP.GE.AND P0, PT, R3, R160, PT ;  /* 0x000000a00300720c */ /* 0x000fe40003f06270 */
[----:B------:R-:W-:Y:S02]  /*d360*/  FSEL R21, R19, -INF , P2 ;  /* 0xff80000013157808 */ /* 0x000fe40001000000 */
        /* <DEDUP_REMOVED lines=14> */
[-C--:B------:R-:W-:Y:S02]  /*d450*/  ISETP.GE.AND P1, PT, R130, R158.reuse, PT ;  /* 0x0000009e8200720c */ /* 0x080fe40003f26270 */
[-C--:B------:R-:W-:Y:S01]  /*d460*/  ISETP.GE.AND P0, PT, R129, R158.reuse, PT ;  /* 0x0000009e8100720c */ /* 0x080fe20003f06270 */
[----:B------:R-:W1:Y:S01]  /*d470*/  SHFL.BFLY PT, R30, R21, 0x2, 0x1f ;  /* 0x0c401f00151e7f89 */ /* 0x000e6200000e0000 */
[----:B------:R-:W-:Y:S02]  /*d480*/  FSEL R35, R39, -INF , P2 ;  /* 0xff80000027237808 */ /* 0x000fe40001000000 */
[----:B------:R-:W-:Y:S02]  /*d490*/  ISETP.GE.AND P3, PT, R128, R158, PT ;  /* 0x0000009e8000720c */ /* 0x000fe40003f66270 */
[----:B------:R-:W-:-:S02]  /*d4a0*/  ISETP.GE.AND P6, PT, R134, R153, PT ;  /* 0x000000998600720c */ /* 0x000fc40003fc6270 */
        /* <DEDUP_REMOVED lines=9> */
[----:B-1----:R-:W-:Y:S02]  /*d540*/  FMNMX.FTZ R30, R21, R30, !PT ;  /* 0x0000001e151e7209 */ /* 0x002fe40007810000 */
[----:B------:R-:W-:Y:S02]  /*d550*/  ISETP.GE.AND P6, PT, R126, R153, PT ;  /* 0x000000997e00720c */ /* 0x000fe40003fc6270 */
[----:B------:R-:W-:Y:S01]  /*d560*/  FSEL R48, R48, -INF , P1 ;  /* 0xff80000030307808 */ /* 0x000fe20000800000 */
[----:B------:R-:W1:Y:S01]  /*d570*/  SHFL.BFLY PT, R39, R30, 0x1, 0x1f ;  /* 0x0c201f001e277f89 */ /* 0x000e6200000e0000 */
[----:B------:R-:W-:-:S02]  /*d580*/  FSEL R31, R31, -INF , !P5 ;  /* 0xff8000001f1f7808 */ /* 0x000fc40006800000 */
[-C--:B------:R-:W-:Y:S02]  /*d590*/  ISETP.GE.AND P3, PT, R124, R158.reuse, PT ;  /* 0x0000009e7c00720c */ /* 0x080fe40003f66270 */
[-C--:B------:R-:W-:Y:S02]  /*d5a0*/  ISETP.GE.AND P5, PT, R23, R153.reuse, PT ;  /* 0x000000991700720c */ /* 0x080fe40003fa6270 */
[----:B------:R-:W-:Y:S02]  /*d5b0*/  FSEL R19, R19, -INF , !P2 ;  /* 0xff80000013137808 */ /* 0x000fe40005000000 */
[----:B------:R-:W-:Y:S02]  /*d5c0*/  FSEL R50, R50, -INF , P0 ;  /* 0xff80000032327808 */ /* 0x000fe40000000000 */
[C---:B------:R-:W-:Y:S02]  /*d5d0*/  ISETP.GE.AND P1, PT, R15.reuse, R158, PT ;  /* 0x0000009e0f00720c */ /* 0x040fe40003f26270 */
[----:B------:R-:W-:-:S02]  /*d5e0*/  ISETP.GE.AND P2, PT, R15, R153, PT ;  /* 0x000000990f00720c */ /* 0x000fc40003f46270 */
[C---:B------:R-:W-:Y:S02]  /*d5f0*/  ISETP.GE.AND P0, PT, R13.reuse, R158, PT ;  /* 0x0000009e0d00720c */ /* 0x040fe40003f06270 */
[----:B------:R-:W-:Y:S02]  /*d600*/  FSEL R23, R44, -INF , !P4 ;  /* 0xff8000002c177808 */ /* 0x000fe40006000000 */
[----:B------:R-:W-:Y:S02]  /*d610*/  FSEL R15, R48, -INF , !P6 ;  /* 0xff800000300f7808 */ /* 0x000fe40007000000 */
[-C--:B------:R-:W-:Y:S02]  /*d620*/  ISETP.GE.AND P4, PT, R124, R153.reuse, PT ;  /* 0x000000997c00720c */ /* 0x080fe40003f86270 */
[----:B------:R-:W-:Y:S02]  /*d630*/  ISETP.GE.AND P6, PT, R13, R153, PT ;  /* 0x000000990d00720c */ /* 0x000fe40003fc6270 */
[----:B------:R-:W-:-:S02]  /*d640*/  FSEL R21, R54, -INF , P3 ;  /* 0xff80000036157808 */ /* 0x000fc40001800000 */
[----:B------:R-:W-:Y:S02]  /*d650*/  FSEL R13, R50, -INF , !P5 ;  /* 0xff800000320d7808 */ /* 0x000fe40006800000 */
[-C--:B------:R-:W-:Y:S02]  /*d660*/  ISETP.GE.AND P5, PT, R122, R158.reuse, PT ;  /* 0x0000009e7a00720c */ /* 0x080fe40003fa6270 */
[----:B------:R-:W-:Y:S02]  /*d670*/  FSEL R64, R64, -INF , P1 ;  /* 0xff80000040407808 */ /* 0x000fe40000800000 */
[----:B------:R-:W-:Y:S02]  /*d680*/  FSEL R33, R65, -INF , P0 ;  /* 0xff80000041217808 */ /* 0x000fe40000000000 */
[----:B------:R-:W-:Y:S02]  /*d690*/  ISETP.GE.AND P0, PT, R120, R158, PT ;  /* 0x0000009e7800720c */ /* 0x000fe40003f06270 */
[----:B------:R-:W-:-:S02]  /*d6a0*/  FSEL R21, R21, -INF , !P4 ;  /* 0xff80000015157808 */ /* 0x000fc40006000000 */
[C---:B------:R-:W-:Y:S02]  /*d6b0*/  ISETP.GE.AND P1, PT, R27.reuse, R158, PT ;  /* 0x0000009e1b00720c */ /* 0x040fe40003f26270 */
[-C--:B------:R-:W-:Y:S02]  /*d6c0*/  ISETP.GE.AND P4, PT, R27, R153.reuse, PT ;  /* 0x000000991b00720c */ /* 0x080fe40003f86270 */
[----:B------:R-:W-:Y:S02]  /*d6d0*/  ISETP.GE.AND P3, PT, R122, R153, PT ;  /* 0x000000997a00720c */ /* 0x000fe40003f66270 */
[----:B------:R-:W-:Y:S02]  /*d6e0*/  FSEL R27, R64, -INF , !P2 ;  /* 0xff800000401b7808 */ /* 0x000fe40005000000 */
[----:B------:R-:W-:Y:S02]  /*d6f0*/  FSEL R66, R66, -INF , P5 ;  /* 0xff80000042427808 */ /* 0x000fe40002800000 */
[----:B------:R-:W-:-:S02]  /*d700*/  FSEL R33, R33, -INF , !P6 ;  /* 0xff80000021217808 */ /* 0x000fc40007000000 */
[----:B------:R-:W-:Y:S02]  /*d710*/  ISETP.GE.AND P2, PT, R120, R153, PT ;  /* 0x000000997800720c */ /* 0x000fe40003f46270 */
[-C--:B------:R-:W-:Y:S02]  /*d720*/  ISETP.GE.AND P6, PT, R118, R158.reuse, PT ;  /* 0x0000009e7600720c */ /* 0x080fe40003fc6270 */
[----:B------:R-:W-:Y:S02]  /*d730*/  FSEL R89, R89, -INF , P0 ;  /* 0xff80000059597808 */ /* 0x000fe40000000000 */
[----:B------:R-:W-:Y:S02]  /*d740*/  FSEL R173, R66, -INF , !P3 ;  /* 0xff80000042ad7808 */ /* 0x000fe40005800000 */
[----:B------:R-:W-:Y:S02]  /*d750*/  ISETP.GE.AND P3, PT, R116, R158, PT ;  /* 0x0000009e7400720c */ /* 0x000fe40003f66270 */
[----:B------:R-:W-:-:S02]  /*d760*/  FSEL R169, R89, -INF , !P2 ;  /* 0xff80000059a97808 */ /* 0x000fc40005000000 */
[----:B------:R-:W-:Y:S02]  /*d770*/  FSEL R93, R93, -INF , P6 ;  /* 0xff8000005d5d7808 */ /* 0x000fe40003000000 */
[-C--:B------:R-:W-:Y:S02]  /*d780*/  ISETP.GE.AND P5, PT, R118, R153.reuse, PT ;  /* 0x000000997600720c */ /* 0x080fe40003fa6270 */
[CC--:B------:R-:W-:Y:S02]  /*d790*/  ISETP.GE.AND P2, PT, R37.reuse, R158.reuse, PT ;  /* 0x0000009e2500720c */ /* 0x0c0fe40003f46270 */
[----:B------:R-:W-:Y:S02]  /*d7a0*/  ISETP.GE.AND P6, PT, R37, R153, PT ;  /* 0x000000992500720c */ /* 0x000fe40003fc6270 */
[----:B-1----:R-:W-:Y:S02]  /*d7b0*/  FMNMX.FTZ R37, R30, R39, !PT ;  /* 0x000000271e257209 */ /* 0x002fe40007810000 */
[----:B------:R-:W-:-:S02]  /*d7c0*/  ISETP.GE.AND P0, PT, R114, R158, PT ;  /* 0x0000009e7200720c */ /* 0x000fc40003f06270 */
[----:B------:R-:W-:Y:S02]  /*d7d0*/  FSEL R88, R88, -INF , P1 ;  /* 0xff80000058587808 */ /* 0x000fe40000800000 */
[----:B------:R-:W-:Y:S02]  /*d7e0*/  FSEL R92, R92, -INF , P3 ;  /* 0xff8000005c5c7808 */ /* 0x000fe40001800000 */
[-C--:B------:R-:W-:Y:S02]  /*d7f0*/  ISETP.GE.AND P1, PT, R116, R153.reuse, PT ;  /* 0x000000997400720c */ /* 0x080fe40003f26270 */
[----:B------:R-:W-:Y:S02]  /*d800*/  FSEL R167, R93, -INF , !P5 ;  /* 0xff8000005da77808 */ /* 0x000fe40006800000 */
[C---:B------:R-:W-:Y:S02]  /*d810*/  ISETP.GE.AND P3, PT, R58.reuse, R158, PT ;  /* 0x0000009e3a00720c */ /* 0x040fe40003f66270 */
[----:B------:R-:W-:Y:S01]  /*d820*/  ISETP.GE.AND P5, PT, R58, R153, PT ;  /* 0x000000993a00720c */ /* 0x000fe20003fa6270 */
[----:B---3--:R-:W-:Y:S01]  /*d830*/  FMUL.FTZ R58, R49, R37 ;  /* 0x00000025313a7220 */ /* 0x008fe20000410000 */
[----:B------:R-:W-:-:S02]  /*d840*/  FSEL R96, R96, -INF , P0 ;  /* 0xff80000060607808 */ /* 0x000fc40000000000 */
[----:B------:R-:W-:Y:S02]  /*d850*/  FSETP.NEU.FTZ.AND P0, PT, R37, -INF , PT ;  /* 0xff8000002500780b */ /* 0x000fe40003f1d000 */
[----:B------:R-:W-:Y:S02]  /*d860*/  FSEL R163, R92, -INF , !P1 ;  /* 0xff8000005ca37808 */ /* 0x000fe40004800000 */
[----:B------:R-:W-:Y:S02]  /*d870*/  FSEL R99, R99, -INF , P3 ;  /* 0xff80000063637808 */ /* 0x000fe40001800000 */
[-C--:B------:R-:W-:Y:S02]  /*d880*/  ISETP.GE.AND P1, PT, R112, R158.reuse, PT ;  /* 0x0000009e7000720c */ /* 0x080fe40003f26270 */
[----:B------:R-:W-:Y:S02]  /*d890*/  ISETP.GE.AND P3, PT, R110, R158, PT ;  /* 0x0000009e6e00720c */ /* 0x000fe40003f66270 */
[----:B------:R-:W-:-:S02]  /*d8a0*/  FSEL R58, R58, RZ, P0 ;  /* 0x000000ff3a3a7208 */ /* 0x000fc40000000000 */
[----:B------:R-:W-:Y:S02]  /*d8b0*/  FSEL R135, R99, -INF , !P5 ;  /* 0xff80000063877808 */ /* 0x000fe40006800000 */
[----:B------:R-:W-:Y:S01]  /*d8c0*/  ISETP.GE.AND P5, PT, R110, R153, PT ;  /* 0x000000996e00720c */ /* 0x000fe20003fa6270 */
[-CC-:B------:R-:W-:Y:S01]  /*d8d0*/  FFMA.FTZ R92, R125, R49.reuse, -R58.reuse ;  /* 0x000000317d5c7223 */ /* 0x180fe2000001083a */
[----:B------:R-:W-:Y:S01]  /*d8e0*/  FSEL R98, R98, -INF , P1 ;  /* 0xff80000062627808 */ /* 0x000fe20000800000 */
[-CC-:B------:R-:W-:Y:S01]  /*d8f0*/  FFMA.FTZ R99, R117, R49.reuse, -R58.reuse ;  /* 0x0000003175637223 */ /* 0x180fe2000001083a */
[----:B------:R-:W-:Y:S01]  /*d900*/  FSEL R104, R104, -INF , P3 ;  /* 0xff80000068687808 */ /* 0x000fe20001800000 */
[-CC-:B------:R-:W-:Y:S01]  /*d910*/  FFMA.FTZ R30, R127, R49.reuse, -R58.reuse ;  /* 0x000000317f1e7223 */ /* 0x180fe2000001083a */
[-C--:B------:R-:W-:Y:S01]  /*d920*/  ISETP.GE.AND P1, PT, R62, R158.reuse, PT ;  /* 0x0000009e3e00720c */ /* 0x080fe20003f26270 */
[-CC-:B------:R-:W-:Y:S01]  /*d930*/  FFMA.FTZ R107, R121, R49.reuse, -R58.reuse ;  /* 0x00000031796b7223 */ /* 0x180fe2000001083a */
[-C--:B------:R-:W-:Y:S01]  /*d940*/  ISETP.GE.AND P3, PT, R34, R158.reuse, PT ;  /* 0x0000009e2200720c */ /* 0x080fe20003f66270 */
[-CC-:B------:R-:W-:Y:S01]  /*d950*/  FFMA.FTZ R86, R119, R49.reuse, -R58.reuse ;  /* 0x0000003177567223 */ /* 0x180fe2000001083a */
[----:B------:R-:W-:Y:S01]  /*d960*/  FSEL R125, R104, -INF , !P5 ;  /* 0xff800000687d7808 */ /* 0x000fe20006800000 */
[-CC-:B------:R-:W-:Y:S01]  /*d970*/  FFMA.FTZ R64, R115, R49.reuse, -R58.reuse ;  /* 0x0000003173407223 */ /* 0x180fe2000001083a */
[----:B------:R-:W-:Y:S01]  /*d980*/  FSEL R29, R29, -INF , P1 ;  /* 0xff8000001d1d7808 */ /* 0x000fe20000800000 */
[--C-:B------:R-:W-:Y:S01]  /*d990*/  FFMA.FTZ R93, R109, R49, -R58.reuse ;  /* 0x000000316d5d7223 */ /* 0x100fe2000001083a */
[----:B------:R-:W-:Y:S01]  /*d9a0*/  ISETP.GE.AND P5, PT, R34, R153, PT ;  /* 0x000000992200720c */ /* 0x000fe20003fa6270 */
[-CC-:B------:R-:W-:Y:S01]  /*d9b0*/  FFMA.FTZ R60, R63, R49.reuse, -R58.reuse ;  /* 0x000000313f3c7223 */ /* 0x180fe2000001083a */
[----:B------:R-:W-:Y:S01]  /*d9c0*/  FSEL R5, R5, -INF , P3 ;  /* 0xff80000005057808 */ /* 0x000fe20001800000 */
[-CC-:B------:R-:W-:Y:S01]  /*d9d0*/  FFMA.FTZ R89, R67, R49.reuse, -R58.reuse ;  /* 0x0000003143597223 */ /* 0x180fe2000001083a */
[-C--:B------:R-:W-:Y:S01]  /*d9e0*/  ISETP.GE.AND P1, PT, R32, R158.reuse, PT ;  /* 0x0000009e2000720c */ /* 0x080fe20003f26270 */
[-CC-:B------:R-:W-:Y:S01]  /*d9f0*/  FFMA.FTZ R67, R53, R49.reuse, -R58.reuse ;  /* 0x0000003135437223 */ /* 0x180fe2000001083a */
[----:B------:R-:W-:Y:S01]  /*da00*/  FSEL R117, R5, -INF , !P5 ;  /* 0xff80000005757808 */ /* 0x000fe20006800000 */
[--C-:B------:R-:W-:Y:S01]  /*da10*/  FFMA.FTZ R39, R105, R49, -R58.reuse ;  /* 0x0000003169277223 */ /* 0x100fe2000001083a */
[----:B------:R-:W-:Y:S01]  /*da20*/  FSEL R5, R4, -INF , P1 ;  /* 0xff80000004057808 */ /* 0x000fe20000800000 */
[----:B------:R-:W-:Y:S01]  /*da30*/  MUFU.EX2 R92, R92 ;  /* 0x0000005c005c7308 */ /* 0x000fe20000000800 */
[----:B------:R-:W-:Y:S01]  /*da40*/  FMNMX3.FTZ R4, R0, R35, R31, !PT ;  /* 0x0000002300047276 */ /* 0x000fe2000781001f */
[-CC-:B------:R-:W-:Y:S01]  /*da50*/  FFMA.FTZ R38, R103, R49.reuse, -R58.reuse ;  /* 0x0000003167267223 */ /* 0x180fe2000001083a */
[----:B------:R-:W-:Y:S01]  /*da60*/  FSEL R171, R88, -INF , !P4 ;  /* 0xff80000058ab7808 */ /* 0x000fe20006000000 */
[--C-:B------:R-:W-:Y:S01]  /*da70*/  FFMA.FTZ R61, R61, R49, -R58.reuse ;  /* 0x000000313d3d7223 */ /* 0x100fe2000001083a */
[----:B------:R-:W-:Y:S01]  /*da80*/  FMNMX3.FTZ R4, R4, R23, R19, !PT ;  /* 0x0000001704047276 */ /* 0x000fe20007810013 */
[--C-:B------:R-:W-:Y:S01]  /*da90*/  FFMA.FTZ R54, R187, R49, -R58.reuse ;  /* 0x00000031bb367223 */ /* 0x100fe2000001083a */
[----:B------:R-:W-:Y:S01]  /*daa0*/  ISETP.GE.AND P4, PT, R114, R153, PT ;  /* 0x000000997200720c */ /* 0x000fe20003f86270 */
[----:B------:R-:W-:Y:S01]  /*dab0*/  MUFU.EX2 R107, R107 ;  /* 0x0000006b006b7308 */ /* 0x000fe20000000800 */
[----:B------:R-:W-:Y:S01]  /*dac0*/  FMNMX3.FTZ R4, R4, R15, R13, !PT ;  /* 0x0000000f04047276 */ /* 0x000fe2000781000d */
[-CC-:B------:R-:W-:Y:S01]  /*dad0*/  FFMA.FTZ R55, R55, R49.reuse, -R58.reuse ;  /* 0x0000003137377223 */ /* 0x180fe2000001083a */
[----:B------:R-:W-:Y:S01]  /*dae0*/  FSEL R95, R95, -INF , P2 ;  /* 0xff8000005f5f7808 */ /* 0x000fe20001000000 */
        /* <DEDUP_REMOVED lines=10> */
[--C-:B------:R-:W-:Y:S01]  /*db90*/  FFMA.FTZ R44, R179, R49, -R58.reuse ;  /* 0x00000031b32c7223 */ /* 0x100fe2000001083a */
[----:B------:R-:W-:Y:S01]  /*dba0*/  ISETP.GE.AND P4, PT, R112, R153, PT ;  /* 0x000000997000720c */ /* 0x000fe20003f86270 */
[----:B------:R-:W-:Y:S01]  /*dbb0*/  MUFU.EX2 R99, R99 ;  /* 0x0000006300637308 */ /* 0x000fe20000000800 */
[----:B------:R-:W-:Y:S01]  /*dbc0*/  FSEL R143, R95, -INF , !P6 ;  /* 0xff8000005f8f7808 */ /* 0x000fe20007000000 */
[--C-:B------:R-:W-:Y:S01]  /*dbd0*/  FFMA.FTZ R43, R43, R49, -R58.reuse ;  /* 0x000000312b2b7223 */ /* 0x100fe2000001083a */
[----:B------:R-:W-:Y:S01]  /*dbe0*/  FMNMX3.FTZ R4, R4, R167, R163, !PT ;  /* 0x000000a704047276 */ /* 0x000fe200078100a3 */
[--C-:B------:R-:W-:Y:S01]  /*dbf0*/  FFMA.FTZ R42, R177, R49, -R58.reuse ;  /* 0x00000031b12a7223 */ /* 0x100fe2000001083a */
[----:B------:R-:W-:Y:S01]  /*dc00*/  ISETP.GE.AND P6, PT, R111, R153, PT ;  /* 0x000000996f00720c */ /* 0x000fe20003fc6270 */
[-CC-:B------:R-:W-:Y:S01]  /*dc10*/  FFMA.FTZ R41, R41, R49.reuse, -R58.reuse ;  /* 0x0000003129297223 */ /* 0x180fe2000001083a */
[----:B------:R-:W-:Y:S01]  /*dc20*/  FSEL R102, R102, -INF , P2 ;  /* 0xff80000066667808 */ /* 0x000fe20001000000 */
[----:B------:R-:W1:Y:S01]  /*dc30*/  MUFU.EX2 R111, R30 ;  /* 0x0000001e006f7308 */ /* 0x000e620000000800 */
[----:B------:R-:W-:Y:S01]  /*dc40*/  FSEL R129, R98, -INF , !P4 ;  /* 0xff80000062817808 */ /* 0x000fe20006000000 */
[-CC-:B------:R-:W-:Y:S01]  /*dc50*/  FFMA.FTZ R40, R175, R49.reuse, -R58.reuse ;  /* 0x00000031af287223 */ /* 0x180fe2000001083a */
[-C--:B------:R-:W-:Y:S01]  /*dc60*/  ISETP.GE.AND P2, PT, R56, R158.reuse, PT ;  /* 0x0000009e3800720c */ /* 0x080fe20003f46270 */
[--C-:B------:R-:W-:Y:S01]  /*dc70*/  FFMA.FTZ R97, R97, R49, -R58.reuse ;  /* 0x0000003161617223 */ /* 0x100fe2000001083a */
[----:B------:R-:W-:Y:S01]  /*dc80*/  FMNMX3.FTZ R4, R4, R161, R143, !PT ;  /* 0x000000a104047276 */ /* 0x000fe2000781008f */
[--C-:B------:R-:W-:Y:S01]  /*dc90*/  FFMA.FTZ R100, R131, R49, -R58.reuse ;  /* 0x0000003183647223 */ /* 0x100fe2000001083a */
[----:B------:R-:W-:Y:S01]  /*dca0*/  ISETP.GE.AND P4, PT, R62, R153, PT ;  /* 0x000000993e00720c */ /* 0x000fe20003f86270 */
[--C-:B------:R-:W-:Y:S01]  /*dcb0*/  FFMA.FTZ R62, R189, R49, -R58.reuse ;  /* 0x00000031bd3e7223 */ /* 0x100fe2000001083a */
[----:B------:R-:W-:Y:S01]  /*dcc0*/  FSEL R127, R102, -INF , !P6 ;  /* 0xff800000667f7808 */ /* 0x000fe20007000000 */
[----:B------:R-:W-:Y:S01]  /*dcd0*/  MUFU.EX2 R64, R64 ;  /* 0x0000004000407308 */ /* 0x000fe20000000800 */
[----:B------:R-:W-:Y:S01]  /*dce0*/  ISETP.GE.AND P6, PT, R56, R153, PT ;  /* 0x000000993800720c */ /* 0x000fe20003fc6270 */
[-CC-:B------:R-:W-:Y:S01]  /*dcf0*/  FFMA.FTZ R56, R51, R49.reuse, -R58.reuse ;  /* 0x0000003133387223 */ /* 0x180fe2000001083a */
[----:B------:R-:W-:Y:S01]  /*dd00*/  FSEL R28, R28, -INF , P2 ;  /* 0xff8000001c1c7808 */ /* 0x000fe20001000000 */
[--C-:B------:R-:W-:Y:S01]  /*dd10*/  FFMA.FTZ R123, R123, R49, -R58.reuse ;  /* 0x000000317b7b7223 */ /* 0x100fe2000001083a */
[----:B------:R-:W-:Y:S01]  /*dd20*/  FMNMX3.FTZ R4, R4, R135, R129, !PT ;  /* 0x0000008704047276 */ /* 0x000fe20007810081 */
[----:B------:R-:W-:Y:S01]  /*dd30*/  FFMA.FTZ R113, R113, R49, -R58 ;  /* 0x0000003171717223 */ /* 0x000fe2000001083a */
[----:B------:R-:W-:Y:S01]  /*dd40*/  FSEL R121, R29, -INF , !P4 ;  /* 0xff8000001d797808 */ /* 0x000fe20006000000 */
[----:B------:R-:W-:Y:S01]  /*dd50*/  MUFU.EX2 R93, R93 ;  /* 0x0000005d005d7308 */ /* 0x000fe20000000800 */
[----:B------:R-:W-:-:S02]  /*dd60*/  ISETP.GE.AND P2, PT, R26, R158, PT ;  /* 0x0000009e1a00720c */ /* 0x000fc40003f46270 */
[----:B------:R-:W-:Y:S02]  /*dd70*/  ISETP.GE.AND P4, PT, R32, R153, PT ;  /* 0x000000992000720c */ /* 0x000fe40003f86270 */
[----:B------:R-:W-:Y:S02]  /*dd80*/  FSEL R119, R28, -INF , !P6 ;  /* 0xff8000001c777808 */ /* 0x000fe40007000000 */
[-C--:B------:R-:W-:Y:S01]  /*dd90*/  ISETP.GE.AND P3, PT, R24, R158.reuse, PT ;  /* 0x0000009e1800720c */ /* 0x080fe20003f66270 */
[----:B------:R-:W2:Y:S01]  /*dda0*/  MUFU.EX2 R62, R62 ;  /* 0x0000003e003e7308 */ /* 0x000ea20000000800 */
[----:B------:R-:W-:Y:S02]  /*ddb0*/  FMNMX3.FTZ R4, R4, R127, R125, !PT ;  /* 0x0000007f04047276 */ /* 0x000fe4000781007d */
[----:B------:R-:W-:Y:S02]  /*ddc0*/  ISETP.GE.AND P1, PT, R22, R158, PT ;  /* 0x0000009e1600720c */ /* 0x000fe40003f26270 */
[----:B------:R-:W-:-:S02]  /*ddd0*/  ISETP.GE.AND P6, PT, R26, R153, PT ;  /* 0x000000991a00720c */ /* 0x000fc40003fc6270 */
[----:B------:R-:W-:Y:S01]  /*dde0*/  FSEL R7, R7, -INF , P2 ;  /* 0xff80000007077808 */ /* 0x000fe20001000000 */
[----:B------:R-:W-:Y:S01]  /*ddf0*/  MUFU.EX2 R89, R89 ;  /* 0x0000005900597308 */ /* 0x000fe20000000800 */
[----:B------:R-:W-:Y:S02]  /*de00*/  ISETP.GE.AND P5, PT, R24, R153, PT ;  /* 0x000000991800720c */ /* 0x000fe40003fa6270 */
[----:B------:R-:W-:Y:S02]  /*de10*/  FSEL R115, R5, -INF , !P4 ;  /* 0xff80000005737808 */ /* 0x000fe40006000000 */
[----:B------:R-:W-:Y:S02]  /*de20*/  ISETP.GE.AND P2, PT, R20, R158, PT ;  /* 0x0000009e1400720c */ /* 0x000fe40003f46270 */
[----:B------:R-:W-:Y:S01]  /*de30*/  FSEL R6, R6, -INF , P3 ;  /* 0xff80000006067808 */ /* 0x000fe20001800000 */
[----:B------:R-:W-:Y:S01]  /*de40*/  MUFU.EX2 R60, R60 ;  /* 0x0000003c003c7308 */ /* 0x000fe20000000800 */
[----:B------:R-:W-:-:S02]  /*de50*/  FMNMX3.FTZ R4, R4, R121, R119, !PT ;  /* 0x0000007904047276 */ /* 0x000fc40007810077 */
[----:B------:R-:W-:Y:S02]  /*de60*/  FSEL R9, R9, -INF , P1 ;  /* 0xff80000009097808 */ /* 0x000fe40000800000 */
[-C--:B------:R-:W-:Y:S02]  /*de70*/  ISETP.GE.AND P4, PT, R22, R153.reuse, PT ;  /* 0x000000991600720c */ /* 0x080fe40003f86270 */
[----:B------:R-:W-:Y:S01]  /*de80*/  FSEL R109, R7, -INF , !P6 ;  /* 0xff800000076d7808 */ /* 0x000fe20007000000 */
[----:B------:R-:W-:Y:S01]  /*de90*/  MUFU.EX2 R67, R67 ;  /* 0x0000004300437308 */ /* 0x000fe20000000800 */
[-C--:B------:R-:W-:Y:S02]  /*dea0*/  ISETP.GE.AND P1, PT, R17, R158.reuse, PT ;  /* 0x0000009e1100720c */ /* 0x080fe40003f26270 */
[----:B------:R-:W-:Y:S02]  /*deb0*/  ISETP.GE.AND P6, PT, R20, R153, PT ;  /* 0x000000991400720c */ /* 0x000fe40003fc6270 */
[----:B------:R-:W-:-:S02]  /*dec0*/  ISETP.GE.AND P3, PT, R18, R158, PT ;  /* 0x0000009e1200720c */ /* 0x000fc40003f66270 */
[----:B------:R-:W-:Y:S01]  /*ded0*/  FSEL R101, R6, -INF , !P5 ;  /* 0xff80000006657808 */ /* 0x000fe20006800000 */
[----:B------:R-:W-:Y:S01]  /*dee0*/  MUFU.EX2 R56, R56 ;  /* 0x0000003800387308 */ /* 0x000fe20000000800 */
[----:B------:R-:W-:Y:S02]  /*def0*/  FSEL R8, R8, -INF , P2 ;  /* 0xff80000008087808 */ /* 0x000fe40001000000 */
[----:B------:R-:W-:Y:S02]  /*df00*/  FMNMX3.FTZ R4, R4, R117, R115, !PT ;  /* 0x0000007504047276 */ /* 0x000fe40007810073 */
[----:B------:R-:W-:Y:S02]  /*df10*/  FSEL R95, R9, -INF , !P4 ;  /* 0xff800000095f7808 */ /* 0x000fe40006000000 */
[----:B------:R-:W-:Y:S01]  /*df20*/  ISETP.GE.AND P2, PT, R16, R158, PT ;  /* 0x0000009e1000720c */ /* 0x000fe20003f46270 */
[----:B------:R-:W-:Y:S01]  /*df30*/  MUFU.EX2 R61, R61 ;  /* 0x0000003d003d7308 */ /* 0x000fe20000000800 */
[----:B------:R-:W-:-:S02]  /*df40*/  FSEL R10, R10, -INF , P1 ;  /* 0xff8000000a0a7808 */ /* 0x000fc40000800000 */
[-C--:B------:R-:W-:Y:S02]  /*df50*/  ISETP.GE.AND P5, PT, R18, R153.reuse, PT ;  /* 0x000000991200720c */ /* 0x080fe40003fa6270 */
[----:B------:R-:W-:Y:S02]  /*df60*/  ISETP.GE.AND P4, PT, R17, R153, PT ;  /* 0x000000991100720c */ /* 0x000fe40003f86270 */
[----:B------:R-:W-:Y:S01]  /*df70*/  FSEL R11, R11, -INF , P3 ;  /* 0xff8000000b0b7808 */ /* 0x000fe20001800000 */
[----:B------:R-:W-:Y:S01]  /*df80*/  MUFU.EX2 R54, R54 ;  /* 0x0000003600367308 */ /* 0x000fe20000000800 */
[----:B------:R-:W-:Y:S02]  /*df90*/  ISETP.GE.AND P1, PT, R3, R158, PT ;  /* 0x0000009e0300720c */ /* 0x000fe40003f26270 */
[----:B------:R-:W-:Y:S02]  /*dfa0*/  FSEL R91, R8, -INF , !P6 ;  /* 0xff800000085b7808 */ /* 0x000fe40007000000 */
[----:B------:R-:W-:-:S02]  /*dfb0*/  FMNMX3.FTZ R4, R4, R109, R101, !PT ;  /* 0x0000006d04047276 */ /* 0x000fc40007810065 */
[----:B------:R-:W-:Y:S01]  /*dfc0*/  FSEL R12, R12, -INF , P2 ;  /* 0xff8000000c0c7808 */ /* 0x000fe20001000000 */
[----:B------:R-:W-:Y:S01]  /*dfd0*/  MUFU.EX2 R55, R55 ;  /* 0x0000003700377308 */ /* 0x000fe20000000800 */
[-C--:B------:R-:W-:Y:S02]  /*dfe0*/  ISETP.GE.AND P3, PT, R16, R153.reuse, PT ;  /* 0x000000991000720c */ /* 0x080fe40003f66270 */
[----:B------:R-:W-:Y:S02]  /*dff0*/  ISETP.GE.AND P2, PT, R3, R153, PT ;  /* 0x000000990300720c */ /* 0x000fe40003f46270 */
[----:B------:R-:W-:Y:S02]  /*e000*/  FSEL R14, R14, -INF , P1 ;  /* 0xff8000000e0e7808 */ /* 0x000fe40000800000 */
[----:B------:R-:W-:Y:S01]  /*e010*/  FSEL R65, R11, -INF , !P5 ;  /* 0xff8000000b417808 */ /* 0x000fe20006800000 */
[----:B------:R-:W-:Y:S01]  /*e020*/  MUFU.EX2 R50, R50 ;  /* 0x0000003200327308 */ /* 0x000fe20000000800 */
[----:B------:R-:W-:-:S02]  /*e030*/  FSEL R63, R10, -INF , !P4 ;  /* 0xff8000000a3f7808 */ /* 0x000fc40006000000 */
[----:B------:R-:W-:Y:S02]  /*e040*/  FMNMX3.FTZ R4, R4, R95, R91, !PT ;  /* 0x0000005f04047276 */ /* 0x000fe4000781005b */
[----:B------:R-:W-:Y:S02]  /*e050*/  FSEL R53, R12, -INF , !P3 ;  /* 0xff8000000c357808 */ /* 0x000fe40005800000 */
[----:B------:R-:W-:Y:S01]  /*e060*/  FSEL R51, R14, -INF , !P2 ;  /* 0xff8000000e337808 */ /* 0x000fe20005000000 */
[----:B------:R-:W-:Y:S01]  /*e070*/  MUFU.EX2 R48, R48 ;  /* 0x0000003000307308 */ /* 0x000fe20000000800 */
[----:B------:R-:W-:Y:S02]  /*e080*/  FMNMX3.FTZ R4, R4, R65, R63, !PT ;  /* 0x0000004104047276 */ /* 0x000fe4000781003f */
[----:B------:R-:W-:Y:S02]  /*e090*/  FSEL R5, R37, RZ, P0 ;  /* 0x000000ff25057208 */ /* 0x000fe40000000000 */
[----:B------:R-:W-:-:S02]  /*e0a0*/  FMNMX3.FTZ R3, R4, R53, R51, !PT ;  /* 0x0000003504037276 */ /* 0x000fc40007810033 */
[----:B-1----:R-:W-:Y:S01]  /*e0b0*/  F2FP.F16.F32.PACK_AB R8, R92, R111 ;  /* 0x0000006f5c08723e */ /* 0x002fe200000000ff */
[----:B------:R-:W-:Y:S01]  /*e0c0*/  FADD.FTZ R98, R2, -R5 ;  /* 0x8000000502627221 */ /* 0x000fe20000010000 */
[----:B------:R-:W-:Y:S01]  /*e0d0*/  VIADD R2, R36, 0x3000 ;  /* 0x0000300024027836 */ /* 0x000fe20000000000 */
[----:B------:R-:W1:Y:S01]  /*e0e0*/  SHFL.BFLY PT, R4, R3, 0x2, 0x1f ;  /* 0x0c401f0003047f89 */ /* 0x000e6200000e0000 */
[----:B------:R-:W-:Y:S01]  /*e0f0*/  F2FP.F16.F32.PACK_AB R10, R86, R107 ;  /* 0x0000006b560a723e */ /* 0x000fe200000000ff */
[----:B------:R-:W-:Y:S01]  /*e100*/  FMUL.FTZ R98, R49, R98 ;  /* 0x0000006231627220 */ /* 0x000fe20000410000 */
[----:B--2---:R-:W-:Y:S01]  /*e110*/  F2FP.F16.F32.PACK_AB R34, R62, R93 ;  /* 0x0000005d3e22723e */ /* 0x004fe200000000ff */
[----:B------:R-:W-:Y:S08]  /*e120*/  MUFU.EX2 R47, R47 ;  /* 0x0000002f002f7308 */ /* 0x000ff00000000800 */
[----:B------:R-:W2:Y:S08]  /*e130*/  MUFU.EX2 R98, R98 ;  /* 0x0000006200627308 */ /* 0x000eb00000000800 */
[----:B------:R-:W-:Y:S01]  /*e140*/  MUFU.EX2 R45, R45 ;  /* 0x0000002d002d7308 */ /* 0x000fe20000000800 */
[----:B-1----:R-:W-:-:S07]  /*e150*/  FMNMX.FTZ R4, R3, R4, !PT ;  /* 0x0000000403047209 */ /* 0x002fce0007810000 */
[----:B------:R-:W-:Y:S01]  /*e160*/  MUFU.EX2 R44, R44 ;  /* 0x0000002c002c7308 */ /* 0x000fe20000000800 */
[----:B------:R-:W1:Y:S01]  /*e170*/  SHFL.BFLY PT, R3, R4, 0x1, 0x1f ;  /* 0x0c201f0004037f89 */ /* 0x000e6200000e0000 */
[-C--:B--2---:R-:W-:Y:S01]  /*e180*/  FMUL.FTZ R12, R80, R98.reuse ;  /* 0x00000062500c7220 */ /* 0x084fe20000410000 */
[-C--:B------:R-:W-:Y:S01]  /*e190*/  FMUL.FTZ R76, R76, R98.reuse ;  /* 0x000000624c4c7220 */ /* 0x080fe20000410000 */
[-C--:B------:R-:W-:Y:S01]  /*e1a0*/  FMUL.FTZ R77, R77, R98.reuse ;  /* 0x000000624d4d7220 */ /* 0x080fe20000410000 */
[-C--:B------:R-:W-:Y:S01]  /*e1b0*/  FMUL.FTZ R28, R72, R98.reuse ;  /* 0x00000062481c7220 */ /* 0x080fe20000410000 */
[-C--:B------:R-:W-:Y:S01]  /*e1c0*/  FMUL.FTZ R29, R73, R98.reuse ;  /* 0x00000062491d7220 */ /* 0x080fe20000410000 */
[-C--:B------:R-:W-:Y:S01]  /*e1d0*/  FMUL.FTZ R68, R68, R98.reuse ;  /* 0x0000006244447220 */ /* 0x080fe20000410000 */
[-C--:B------:R-:W-:Y:S01]  /*e1e0*/  FMUL.FTZ R69, R69, R98.reuse ;  /* 0x0000006245457220 */ /* 0x080fe20000410000 */
[----:B------:R-:W-:Y:S01]  /*e1f0*/  MUFU.EX2 R43, R43 ;  /* 0x0000002b002b7308 */ /* 0x000fe20000000800 */
[----:B------:R-:W-:-:S04]  /*e200*/  FFMA.FTZ R111, R164, R98, R111 ;  /* 0x00000062a46f7223 */ /* 0x000fc8000001006f */
[----:B------:R-:W-:-:S03]  /*e210*/  FADD.FTZ R92, R92, R111 ;  /* 0x0000006f5c5c7221 */ /* 0x000fc60000010000 */
[----:B------:R-:W-:Y:S01]  /*e220*/  MUFU.EX2 R42, R42 ;  /* 0x0000002a002a7308 */ /* 0x000fe20000000800 */
[----:B------:R-:W-:-:S04]  /*e230*/  FADD.FTZ R107, R107, R92 ;  /* 0x0000005c6b6b7221 */ /* 0x000fc80000010000 */
[----:B------:R-:W-:Y:S01]  /*e240*/  FADD.FTZ R86, R86, R107 ;  /* 0x0000006b56567221 */ /* 0x000fe20000010000 */
[----:B-1----:R-:W-:Y:S02]  /*e250*/  FMNMX.FTZ R3, R4, R3, !PT ;  /* 0x0000000304037209 */ /* 0x002fe40007810000 */
[----:B------:R-:W-:Y:S01]  /*e260*/  MUFU.EX2 R41, R41 ;  /* 0x0000002900297308 */ /* 0x000fe20000000800 */
[----:B------:R-:W1:Y:S01]  /*e270*/  S2R R4, SR_TID.X ;  /* 0x0000000000047919 */ /* 0x000e620000002100 */
[----:B------:R-:W-:Y:S01]  /*e280*/  FSETP.NEU.FTZ.AND P1, PT, R3, -INF , PT ;  /* 0xff8000000300780b */ /* 0x000fe20003f3d000 */
[----:B------:R-:W-:-:S03]  /*e290*/  FMUL.FTZ R46, R49, R3 ;  /* 0x00000003312e7220 */ /* 0x000fc60000410000 */
[----:B------:R-:W-:Y:S02]  /*e2a0*/  FSEL R5, R3, RZ, P1 ;  /* 0x000000ff03057208 */ /* 0x000fe40000800000 */
[----:B------:R-:W-:Y:S01]  /*e2b0*/  MUFU.EX2 R40, R40 ;  /* 0x0000002800287308 */ /* 0x000fe20000000800 */
[----:B------:R-:W-:Y:S02]  /*e2c0*/  FSEL R46, R46, RZ, P1 ;  /* 0x000000ff2e2e7208 */ /* 0x000fe40000800000 */
[----:B------:R-:W-:-:S03]  /*e2d0*/  FADD.FTZ R0, R0, -R5 ;  /* 0x8000000500007221 */ /* 0x000fc60000010000 */
[-CC-:B------:R-:W-:Y:S01]  /*e2e0*/  FFMA.FTZ R88, R19, R49.reuse, -R46.reuse ;  /* 0x0000003113587223 */ /* 0x180fe2000001082e */
[-CC-:B------:R-:W-:Y:S01]  /*e2f0*/  FFMA.FTZ R94, R35, R49.reuse, -R46.reuse ;  /* 0x00000031235e7223 */ /* 0x180fe2000001082e */
[----:B------:R-:W2:Y:S01]  /*e300*/  LDSM.16.MT88.4 R16, [R36+0x3000] ;  /* 0x003000002410783b */ /* 0x000ea20000004200 */
[----:B------:R-:W-:Y:S01]  /*e310*/  FMUL.FTZ R96, R49, R0 ;  /* 0x0000000031607220 */ /* 0x000fe20000410000 */
[----:B------:R-:W-:Y:S02]  /*e320*/  VIADD R0, R36, 0x3020 ;  /* 0x0000302024007836 */ /* 0x000fe40000000000 */
        /* <DEDUP_REMOVED lines=8> */
[----:B------:R-:W-:Y:S01]  /*e3b0*/  FMUL.FTZ R13, R81, R98 ;  /* 0x00000062510d7220 */ /* 0x000fe20000410000 */
[-CC-:B------:R-:W-:Y:S01]  /*e3c0*/  FFMA.FTZ R72, R33, R49.reuse, -R46.reuse ;  /* 0x0000003121487223 */ /* 0x180fe2000001082e */
[----:B------:R-:W3:Y:S01]  /*e3d0*/  MUFU.EX2 R90, R90 ;  /* 0x0000005a005a7308 */ /* 0x000ee20000000800 */
[-CC-:B------:R-:W-:Y:S01]  /*e3e0*/  FFMA.FTZ R73, R161, R49.reuse, -R46.reuse ;  /* 0x00000031a1497223 */ /* 0x180fe2000001082e */
[-CC-:B------:R-:W-:Y:S01]  /*e3f0*/  FFMA.FTZ R81, R127, R49.reuse, -R46.reuse ;  /* 0x000000317f517223 */ /* 0x180fe2000001082e */
[-CC-:B------:R-:W-:Y:S01]  /*e400*/  FFMA.FTZ R102, R125, R49.reuse, -R46.reuse ;  /* 0x000000317d667223 */ /* 0x180fe2000001082e */
[----:B-1----:R-:W-:Y:S01]  /*e410*/  LOP3.LUT P0, RZ, R4, 0x4, RZ, 0xc0, !PT ;  /* 0x0000000404ff7812 */ /* 0x002fe2000780c0ff */
[-CC-:B------:R-:W-:Y:S01]  /*e420*/  FFMA.FTZ R121, R121, R49.reuse, -R46.reuse ;  /* 0x0000003179797223 */ /* 0x180fe2000001082e */
[-CC-:B------:R-:W-:Y:S01]  /*e430*/  FFMA.FTZ R104, R119, R49.reuse, -R46.reuse ;  /* 0x0000003177687223 */ /* 0x180fe2000001082e */
[-CC-:B------:R-:W-:Y:S01]  /*e440*/  FFMA.FTZ R106, R117, R49.reuse, -R46.reuse ;  /* 0x00000031756a7223 */ /* 0x180fe2000001082e */
[----:B------:R-:W-:Y:S01]  /*e450*/  MUFU.EX2 R105, R105 ;  /* 0x0000006900697308 */ /* 0x000fe20000000800 */
[-CC-:B------:R-:W-:Y:S01]  /*e460*/  FFMA.FTZ R115, R115, R49.reuse, -R46.reuse ;  /* 0x0000003173737223 */ /* 0x180fe2000001082e */
[-CC-:B------:R-:W-:Y:S01]  /*e470*/  FFMA.FTZ R101, R101, R49.reuse, -R46.reuse ;  /* 0x0000003165657223 */ /* 0x180fe2000001082e */
[----:B------:R-:W-:-:S05]  /*e480*/  FFMA.FTZ R91, R91, R49, -R46 ;  /* 0x000000315b5b7223 */ /* 0x000fca000001082e */
[----:B------:R-:W1:Y:S01]  /*e490*/  MUFU.EX2 R88, R88 ;  /* 0x0000005800587308 */ /* 0x000e620000000800 */
[----:B------:R-:W-:Y:S02]  /*e4a0*/  @P0 VIADD R0, R2, 0xffffffe0 ;  /* 0xffffffe002000836 */ /* 0x000fe40000000000 */
[-CC-:B------:R-:W-:Y:S01]  /*e4b0*/  FFMA.FTZ R2, R25, R49.reuse, -R58.reuse ;  /* 0x0000003119027223 */ /* 0x180fe2000001083a */
[----:B---3--:R-:W-:Y:S01]  /*e4c0*/  F2FP.F16.F32.PACK_AB R9, R90, R94 ;  /* 0x0000005e5a09723e */ /* 0x008fe200000000ff */
[----:B------:R-:W-:Y:S01]  /*e4d0*/  FFMA.FTZ R58, R87, R49, -R58 ;  /* 0x00000031573a7223 */ /* 0x000fe2000001083a */
[----:B------:R-:W-:Y:S01]  /*e4e0*/  ISETP.GT.AND P0, PT, R59, R140, PT ;  /* 0x0000008c3b00720c */ /* 0x000fe20003f04270 */
[----:B------:R-:W3:Y:S01]  /*e4f0*/  LDSM.16.MT88.4 R4, [R0] ;  /* 0x000000000004783b */ /* 0x000ee20000004200 */
[----:B------:R-:W4:Y:S03]  /*e500*/  MUFU.EX2 R96, R96 ;  /* 0x0000006000607308 */ /* 0x000f260000000800 */
[----:B------:R-:W5:Y:S05]  /*e510*/  LDSM.16.MT88.4 R24, [R0+0x400] ;  /* 0x000400000018783b */ /* 0x000f6a0000004200 */
[----:B------:R-:W-:Y:S01]  /*e520*/  MUFU.EX2 R103, R103 ;  /* 0x0000006700677308 */ /* 0x000fe20000000800 */
[----:B-1----:R-:W-:-:S02]  /*e530*/  F2FP.F16.F32.PACK_AB R11, R88, R105 ;  /* 0x00000069580b723e */ /* 0x002fc400000000ff */
[----:B------:R-:W-:-:S05]  /*e540*/  @P0 VIADD R57, R57, 0xfffffffd ;  /* 0xfffffffd39390836 */ /* 0x000fca0000000000 */
        /* <DEDUP_REMOVED lines=9> */
[C---:B--2---:R-:W-:Y:S05]  /*e5e0*/  HMMA.16816.F32 R12, R8.reuse, R16, R12 ;  /* 0x00000010080c723c */ /* 0x044fea000000180c */
[-C--:B------:R-:W-:Y:S01]  /*e5f0*/  FMUL.FTZ R71, R71, R96.reuse ;  /* 0x0000006047477220 */ /* 0x080fe20000410000 */
[-CC-:B------:R-:W-:Y:S01]  /*e600*/  FFMA.FTZ R75, R167, R49.reuse, -R46.reuse ;  /* 0x00000031a74b7223 */ /* 0x180fe2000001082e */
[-CC-:B------:R-:W-:Y:S01]  /*e610*/  FFMA.FTZ R74, R143, R49.reuse, -R46.reuse ;  /* 0x000000318f4a7223 */ /* 0x180fe2000001082e */
[-CC-:B------:R-:W-:Y:S01]  /*e620*/  FFMA.FTZ R83, R135, R49.reuse, -R46.reuse ;  /* 0x0000003187537223 */ /* 0x180fe2000001082e */
[----:B------:R-:W-:Y:S01]  /*e630*/  FFMA.FTZ R82, R129, R49, -R46 ;  /* 0x0000003181527223 */ /* 0x000fe2000001082e */
[----:B------:R-:W-:Y:S01]  /*e640*/  FFMA.FTZ R165, R165, R96, R94 ;  /* 0x00000060a5a57223 */ /* 0x000fe2000001005e */
[----:B------:R-:W-:Y:S01]  /*e650*/  MUFU.EX2 R73, R73 ;  /* 0x0000004900497308 */ /* 0x000fe20000000800 */
[----:B------:R-:W-:Y:S03]  /*e660*/  HMMA.16816.F32 R16, R8, R18, R76 ;  /* 0x000000120810723c */ /* 0x000fe6000000184c */
[----:B-1----:R-:W-:-:S04]  /*e670*/  F2FP.F16.F32.PACK_AB R33, R66, R103 ;  /* 0x000000674221723e */ /* 0x002fc800000000ff */
[----:B------:R1:W2:Y:S01]  /*e680*/  MUFU.EX2 R77, R32 ;  /* 0x00000020004d7308 */ /* 0x0002a20000000800 */
[C---:B---3--:R-:W-:Y:S07]  /*e690*/  HMMA.16816.F32 R28, R8.reuse, R4, R28 ;  /* 0x00000004081c723c */ /* 0x048fee000000181c */
[----:B------:R-:W-:Y:S01]  /*e6a0*/  MUFU.EX2 R75, R75 ;  /* 0x0000004b004b7308 */ /* 0x000fe20000000800 */
[----:B------:R-:W-:Y:S01]  /*e6b0*/  HMMA.16816.F32 R8, R8, R6, R68 ;  /* 0x000000060808723c */ /* 0x000fe20000001844 */
[----:B------:R-:W3:Y:S02]  /*e6c0*/  LDSM.16.MT88.4 R4, [R36+0x3800] ;  /* 0x003800002404783b */ /* 0x000ee40000004200 */
[-CC-:B------:R-:W-:Y:S01]  /*e6d0*/  FFMA.FTZ R68, R173, R49.reuse, -R46.reuse ;  /* 0x00000031ad447223 */ /* 0x180fe2000001082e */
[-CC-:B------:R-:W-:Y:S01]  /*e6e0*/  FFMA.FTZ R69, R171, R49.reuse, -R46.reuse ;  /* 0x00000031ab457223 */ /* 0x180fe2000001082e */
[----:B------:R-:W-:-:S02]  /*e6f0*/  FFMA.FTZ R70, R169, R49, -R46 ;  /* 0x00000031a9467223 */ /* 0x000fc4000001082e */
[----:B------:R4:W-:Y:S01]  /*e700*/  MUFU.EX2 R71, R72 ;  /* 0x0000004800477308 */ /* 0x0009e20000000800 */
[----:B-1----:R-:W-:Y:S02]  /*e710*/  F2FP.F16.F32.PACK_AB R32, R64, R99 ;  /* 0x000000634020723e */ /* 0x002fe400000000ff */
[----:B--2---:R-:W-:-:S05]  /*e720*/  F2FP.F16.F32.PACK_AB R35, R77, R80 ;  /* 0x000000504d23723e */ /* 0x004fca00000000ff */
[----:B------:R-:W1:Y:S02]  /*e730*/  MUFU.EX2 R68, R68 ;  /* 0x0000004400447308 */ /* 0x000e640000000800 */
[C---:B------:R-:W-:Y:S06]  /*e740*/  HMMA.16816.F32 R12, R32.reuse, R20, R12 ;  /* 0x00000014200c723c */ /* 0x040fec000000180c */
[----:B------:R-:W-:Y:S01]  /*e750*/  MUFU.EX2 R69, R69 ;  /* 0x0000004500457308 */ /* 0x000fe20000000800 */
[----:B----4-:R-:W-:Y:S01]  /*e760*/  FFMA.FTZ R72, R163, R49, -R46 ;  /* 0x00000031a3487223 */ /* 0x010fe2000001082e */
[C---:B------:R-:W-:Y:S01]  /*e770*/  HMMA.16816.F32 R16, R32.reuse, R22, R16 ;  /* 0x000000162010723c */ /* 0x040fe20000001810 */
[----:B------:R-:W2:Y:S05]  /*e780*/  LDSM.16.MT88.4 R20, [R0+0x800] ;  /* 0x000800000014783b */ /* 0x000eaa0000004200 */
[----:B------:R-:W4:Y:S02]  /*e790*/  MUFU.EX2 R70, R70 ;  /* 0x0000004600467308 */ /* 0x000f240000000800 */
[C---:B-----5:R-:W-:Y:S06]  /*e7a0*/  HMMA.16816.F32 R28, R32.reuse, R24, R28 ;  /* 0x00000018201c723c */ /* 0x060fec000000181c */
[----:B------:R-:W5:Y:S02]  /*e7b0*/  MUFU.EX2 R72, R72 ;  /* 0x0000004800487308 */ /* 0x000f640000000800 */
[----:B------:R-:W-:Y:S01]  /*e7c0*/  HMMA.16816.F32 R24, R32, R26, R8 ;  /* 0x0000001a2018723c */ /* 0x000fe20000001808 */
[----:B------:R-:W5:Y:S02]  /*e7d0*/  LDSM.16.MT88.4 R8, [R36+0x3c00] ;  /* 0x003c00002408783b */ /* 0x000f640000004200 */
[----:B------:R-:W-:-:S02]  /*e7e0*/  F2FP.F16.F32.PACK_AB R32, R60, R89 ;  /* 0x000000593c20723e */ /* 0x000fc400000000ff */
[----:B------:R-:W-:Y:S02]  /*e7f0*/  F2FP.F16.F32.PACK_AB R34, R56, R67 ;  /* 0x000000433822723e */ /* 0x000fe400000000ff */
[----:B-1----:R-:W-:Y:S01]  /*e800*/  F2FP.F16.F32.PACK_AB R33, R68, R71 ;  /* 0x000000474421723e */ /* 0x002fe200000000ff */
[----:B------:R-:W1:Y:S01]  /*e810*/  MUFU.EX2 R74, R74 ;  /* 0x0000004a004a7308 */ /* 0x000e620000000800 */
[----:B----4-:R-:W-:-:S07]  /*e820*/  F2FP.F16.F32.PACK_AB R35, R70, R69 ;  /* 0x000000454623723e */ /* 0x010fce00000000ff */
[C---:B---3--:R-:W-:Y:S01]  /*e830*/  HMMA.16816.F32 R12, R32.reuse, R4, R12 ;  /* 0x00000004200c723c */ /* 0x048fe2000000180c */
[----:B------:R-:W-:Y:S07]  /*e840*/  MUFU.EX2 R83, R83 ;  /* 0x0000005300537308 */ /* 0x000fee0000000800 */
[C---:B------:R-:W-:Y:S01]  /*e850*/  HMMA.16816.F32 R16, R32.reuse, R6, R16 ;  /* 0x000000062010723c */ /* 0x040fe20000001810 */
[----:B------:R-:W3:Y:S01]  /*e860*/  LDSM.16.MT88.4 R4, [R0+0xc00] ;  /* 0x000c00000004783b */ /* 0x000ee20000004200 */
[----:B------:R-:W4:Y:S06]  /*e870*/  MUFU.EX2 R82, R82 ;  /* 0x0000005200527308 */ /* 0x000f2c0000000800 */
[C---:B--2---:R-:W-:Y:S02]  /*e880*/  HMMA.16816.F32 R28, R32.reuse, R20, R28 ;  /* 0x00000014201c723c */ /* 0x044fe4000000181c */
[----:B------:R-:W-:Y:S06]  /*e890*/  MUFU.EX2 R81, R81 ;  /* 0x0000005100517308 */ /* 0x000fec0000000800 */
[----:B------:R-:W-:Y:S03]  /*e8a0*/  HMMA.16816.F32 R24, R32, R22, R24 ;  /* 0x000000162018723c */ /* 0x000fe60000001818 */
[----:B------:R-:W-:Y:S01]  /*e8b0*/  F2FP.F16.F32.PACK_AB R32, R54, R61 ;  /* 0x0000003d3620723e */ /* 0x000fe200000000ff */
[----:B------:R-:W2:Y:S01]  /*e8c0*/  LDSM.16.MT88.4 R20, [R36+0x4000] ;  /* 0x004000002414783b */ /* 0x000ea20000004200 */
[----:B------:R-:W-:Y:S01]  /*e8d0*/  F2FP.F16.F32.PACK_AB R34, R50, R55 ;  /* 0x000000373222723e */ /* 0x000fe200000000ff */
[----:B------:R-:W4:Y:S01]  /*e8e0*/  MUFU.EX2 R102, R102 ;  /* 0x0000006600667308 */ /* 0x000f220000000800 */
[----:B-----5:R-:W-:-:S02]  /*e8f0*/  F2FP.F16.F32.PACK_AB R33, R72, R75 ;  /* 0x0000004b4821723e */ /* 0x020fc400000000ff */
[----:B-1----:R-:W-:-:S05]  /*e900*/  F2FP.F16.F32.PACK_AB R35, R74, R73 ;  /* 0x000000494a23723e */ /* 0x002fca00000000ff */
[----:B------:R-:W-:Y:S02]  /*e910*/  MUFU.EX2 R121, R121 ;  /* 0x0000007900797308 */ /* 0x000fe40000000800 */
[C---:B------:R-:W-:Y:S06]  /*e920*/  HMMA.16816.F32 R12, R32.reuse, R8, R12 ;  /* 0x00000008200c723c */ /* 0x040fec000000180c */
[----:B------:R-:W1:Y:S02]  /*e930*/  MUFU.EX2 R104, R104 ;  /* 0x0000006800687308 */ /* 0x000e640000000800 */
[C---:B------:R-:W-:Y:S01]  /*e940*/  HMMA.16816.F32 R16, R32.reuse, R10, R16 ;  /* 0x0000000a2010723c */ /* 0x040fe20000001810 */
[----:B------:R-:W5:Y:S05]  /*e950*/  LDSM.16.MT88.4 R8, [R0+0x1000] ;  /* 0x001000000008783b */ /* 0x000f6a0000004200 */
[----:B------:R-:W-:Y:S02]  /*e960*/  MUFU.EX2 R106, R106 ;  /* 0x0000006a006a7308 */ /* 0x000fe40000000800 */
[C---:B---3--:R-:W-:Y:S06]  /*e970*/  HMMA.16816.F32 R28, R32.reuse, R4, R28 ;  /* 0x00000004201c723c */ /* 0x048fec000000181c */
[----:B------:R-:W3:Y:S02]  /*e980*/  MUFU.EX2 R115, R115 ;  /* 0x0000007300737308 */ /* 0x000ee40000000800 */
[----:B------:R-:W-:Y:S01]  /*e990*/  HMMA.16816.F32 R24, R32, R6, R24 ;  /* 0x000000062018723c */ /* 0x000fe20000001818 */
[----:B------:R-:W3:Y:S02]  /*e9a0*/  LDSM.16.MT88.4 R4, [R36+0x4400] ;  /* 0x004400002404783b */ /* 0x000ee40000004200 */
[----:B------:R-:W-:-:S02]  /*e9b0*/  F2FP.F16.F32.PACK_AB R32, R47, R48 ;  /* 0x000000302f20723e */ /* 0x000fc400000000ff */
[----:B------:R-:W-:Y:S02]  /*e9c0*/  F2FP.F16.F32.PACK_AB R34, R44, R45 ;  /* 0x0000002d2c22723e */ /* 0x000fe400000000ff */
[----:B----4-:R-:W-:Y:S01]  /*e9d0*/  F2FP.F16.F32.PACK_AB R33, R82, R83 ;  /* 0x000000535221723e */ /* 0x010fe200000000ff */
[----:B------:R-:W-:Y:S01]  /*e9e0*/  MUFU.EX2 R39, R39 ;  /* 0x0000002700277308 */ /* 0x000fe20000000800 */
[----:B------:R-:W-:-:S07]  /*e9f0*/  F2FP.F16.F32.PACK_AB R35, R102, R81 ;  /* 0x000000516623723e */ /* 0x000fce00000000ff */
[C---:B--2---:R-:W-:Y:S01]  /*ea00*/  HMMA.16816.F32 R12, R32.reuse, R20, R12 ;  /* 0x00000014200c723c */ /* 0x044fe2000000180c */
[----:B------:R-:W2:Y:S07]  /*ea10*/  MUFU.EX2 R38, R38 ;  /* 0x0000002600267308 */ /* 0x000eae0000000800 */
[C---:B------:R-:W-:Y:S01]  /*ea20*/  HMMA.16816.F32 R16, R32.reuse, R22, R16 ;  /* 0x000000162010723c */ /* 0x040fe20000001810 */
[----:B------:R-:W4:Y:S01]  /*ea30*/  LDSM.16.MT88.4 R20, [R0+0x1400] ;  /* 0x001400000014783b */ /* 0x000f220000004200 */
[----:B------:R-:W-:Y:S06]  /*ea40*/  MUFU.EX2 R2, R2 ;  /* 0x0000000200027308 */ /* 0x000fec0000000800 */
[C---:B-----5:R-:W-:Y:S03]  /*ea50*/  HMMA.16816.F32 R28, R32.reuse, R8, R28 ;  /* 0x00000008201c723c */ /* 0x060fe6000000181c */
[----:B------:R-:W-:Y:S01]  /*ea60*/  FADD.FTZ R8, R90, R165 ;  /* 0x000000a55a087221 */ /* 0x000fe20000010000 */
[----:B-1----:R-:W-:Y:S01]  /*ea70*/  F2FP.F16.F32.PACK_AB R9, R104, R121 ;  /* 0x000000796809723e */ /* 0x002fe200000000ff */
[----:B------:R-:W-:Y:S01]  /*ea80*/  FFMA.FTZ R90, R109, R49, -R46 ;  /* 0x000000316d5a7223 */ /* 0x000fe2000001082e */
[----:B------:R-:W1:Y:S01]  /*ea90*/  MUFU.EX2 R97, R97 ;  /* 0x0000006100617308 */ /* 0x000e620000000800 */
[----:B------:R-:W-:Y:S01]  /*eaa0*/  FADD.FTZ R105, R105, R8 ;  /* 0x0000000869697221 */ /* 0x000fe20000010000 */
[----:B------:R-:W-:Y:S01]  /*eab0*/  F2FP.F16.F32.PACK_AB R8, R42, R43 ;  /* 0x0000002b2a08723e */ /* 0x000fe200000000ff */
[----:B------:R-:W-:Y:S01]  /*eac0*/  FFMA.FTZ R165, R51, R49, -R46 ;  /* 0x0000003133a57223 */ /* 0x000fe2000001082e */
[----:B------:R-:W-:Y:S03]  /*ead0*/  HMMA.16816.F32 R24, R32, R10, R24 ;  /* 0x0000000a2018723c */ /* 0x000fe60000001818 */
[----:B------:R-:W-:Y:S01]  /*eae0*/  F2FP.F16.F32.PACK_AB R10, R40, R41 ;  /* 0x00000029280a723e */ /* 0x000fe200000000ff */
[----:B------:R-:W-:Y:S01]  /*eaf0*/  FADD.FTZ R88, R88, R105 ;  /* 0x0000006958587221 */ /* 0x000fe20000010000 */
[----:B---3--:R-:W-:Y:S01]  /*eb00*/  F2FP.F16.F32.PACK_AB R11, R115, R106 ;  /* 0x0000006a730b723e */ /* 0x008fe200000000ff */
[----:B------:R-:W-:Y:S01]  /*eb10*/  FADD.FTZ R33, R99, R86 ;  /* 0x0000005663217221 */ /* 0x000fe20000010000 */
[----:B------:R-:W-:Y:S01]  /*eb20*/  MUFU.EX2 R90, R90 ;  /* 0x0000005a005a7308 */ /* 0x000fe20000000800 */
[----:B------:R-:W-:-:S04]  /*eb30*/  FADD.FTZ R103, R103, R88 ;  /* 0x0000005867677221 */ /* 0x000fc80000010000 */
[C---:B------:R-:W-:Y:S05]  /*eb40*/  HMMA.16816.F32 R12, R8.reuse, R4, R12 ;  /* 0x00000004080c723c */ /* 0x040fea000000180c */
[----:B------:R-:W-:Y:S01]  /*eb50*/  FADD.FTZ R4, R64, R33 ;  /* 0x0000002140047221 */ /* 0x000fe20000010000 */
[----:B------:R-:W-:Y:S01]  /*eb60*/  FADD.FTZ R103, R66, R103 ;  /* 0x0000006742677221 */ /* 0x000fe20000010000 */
[----:B------:R-:W3:Y:S01]  /*eb70*/  LDSM.16.MT88.4 R32, [R36+0x4800] ;  /* 0x004800002420783b */ /* 0x000ee20000004200 */
[-C--:B------:R-:W-:Y:S01]  /*eb80*/  FFMA.FTZ R64, R95, R49.reuse, -R46 ;  /* 0x000000315f407223 */ /* 0x080fe2000001082e */
[----:B------:R-:W-:Y:S01]  /*eb90*/  FADD.FTZ R93, R93, R4 ;  /* 0x000000045d5d7221 */ /* 0x000fe20000010000 */
[----:B------:R-:W-:Y:S01]  /*eba0*/  FADD.FTZ R80, R80, R103 ;  /* 0x0000006750507221 */ /* 0x000fe20000010000 */
[----:B------:R-:W5:Y:S01]  /*ebb0*/  MUFU.EX2 R99, R101 ;  /* 0x0000006500637308 */ /* 0x000f620000000800 */
[C---:B------:R-:W-:Y:S03]  /*ebc0*/  HMMA.16816.F32 R16, R8.reuse, R6, R16 ;  /* 0x000000060810723c */ /* 0x040fe60000001810 */
[----:B------:R-:W-:Y:S01]  /*ebd0*/  FADD.FTZ R62, R62, R93 ;  /* 0x0000005d3e3e7221 */ /* 0x000fe20000010000 */
[----:B------:R-:W-:Y:S01]  /*ebe0*/  FADD.FTZ R80, R77, R80 ;  /* 0x000000504d507221 */ /* 0x000fe20000010000 */
[----:B------:R-:W3:Y:S02]  /*ebf0*/  LDSM.16.MT88.4 R4, [R0+0x1800] ;  /* 0x001800000004783b */ /* 0x000ee40000004200 */
[----:B------:R-:W-:Y:S01]  /*ec00*/  FADD.FTZ R89, R89, R62 ;  /* 0x0000003e59597221 */ /* 0x000fe20000010000 */
[----:B------:R-:W-:Y:S01]  /*ec10*/  FADD.FTZ R71, R71, R80 ;  /* 0x0000005047477221 */ /* 0x000fe20000010000 */
[----:B------:R-:W-:Y:S01]  /*ec20*/  MUFU.EX2 R64, R64 ;  /* 0x0000004000407308 */ /* 0x000fe20000000800 */
[C---:B----4-:R-:W-:Y:S03]  /*ec30*/  HMMA.16816.F32 R28, R8.reuse, R20, R28 ;  /* 0x00000014081c723c */ /* 0x050fe6000000181c */
[----:B------:R-:W-:Y:S01]  /*ec40*/  FADD.FTZ R60, R60, R89 ;  /* 0x000000593c3c7221 */ /* 0x000fe20000010000 */
[----:B------:R-:W-:Y:S01]  /*ec50*/  FADD.FTZ R68, R68, R71 ;  /* 0x0000004744447221 */ /* 0x000fe20000010000 */
[----:B------:R-:W4:Y:S01]  /*ec60*/  LDSM.16.MT88.4 R76, [R36+0x4c00] ;  /* 0x004c0000244c783b */ /* 0x000f220000004200 */
[-C--:B------:R-:W-:Y:S01]  /*ec70*/  FFMA.FTZ R20, R63, R49.reuse, -R46 ;  /* 0x000000313f147223 */ /* 0x080fe2000001082e */
[----:B------:R-:W-:Y:S01]  /*ec80*/  FADD.FTZ R71, R67, R60 ;  /* 0x0000003c43477221 */ /* 0x000fe20000010000 */
[----:B------:R-:W-:Y:S01]  /*ec90*/  FADD.FTZ R69, R69, R68 ;  /* 0x0000004445457221 */ /* 0x000fe20000010000 */
[----:B------:R-:W5:Y:S01]  /*eca0*/  MUFU.EX2 R21, R91 ;  /* 0x0000005b00157308 */ /* 0x000f620000000800 */
[----:B------:R-:W-:Y:S03]  /*ecb0*/  HMMA.16816.F32 R24, R8, R22, R24 ;  /* 0x000000160818723c */ /* 0x000fe60000001818 */
[----:B------:R-:W-:Y:S01]  /*ecc0*/  FADD.FTZ R56, R56, R71 ;  /* 0x0000004738387221 */ /* 0x000fe20000010000 */
[----:B------:R-:W-:Y:S01]  /*ecd0*/  FADD.FTZ R70, R70, R69 ;  /* 0x0000004546467221 */ /* 0x000fe20000010000 */
[-CC-:B------:R-:W-:Y:S01]  /*ece0*/  FFMA.FTZ R23, R65, R49.reuse, -R46.reuse ;  /* 0x0000003141177223 */ /* 0x180fe2000001082e */
[----:B------:R-:W-:Y:S01]  /*ecf0*/  FFMA.FTZ R22, R53, R49, -R46 ;  /* 0x0000003135167223 */ /* 0x000fe2000001082e */
[----:B------:R-:W-:Y:S01]  /*ed00*/  FADD.FTZ R61, R61, R56 ;  /* 0x000000383d3d7221 */ /* 0x000fe20000010000 */
[----:B------:R-:W-:Y:S01]  /*ed10*/  FADD.FTZ R75, R75, R70 ;  /* 0x000000464b4b7221 */ /* 0x000fe20000010000 */
[----:B--2---:R-:W-:Y:S01]  /*ed20*/  F2FP.F16.F32.PACK_AB R8, R38, R39 ;  /* 0x000000272608723e */ /* 0x004fe200000000ff */
[----:B------:R2:W4:Y:S01]  /*ed30*/  LDSM.16.MT88.4 R68, [R0+0x1c00] ;  /* 0x001c00000044783b */ /* 0x0005220000004200 */
[----:B------:R-:W-:Y:S01]  /*ed40*/  FADD.FTZ R54, R54, R61 ;  /* 0x0000003d36367221 */ /* 0x000fe20000010000 */
[----:B------:R-:W-:Y:S01]  /*ed50*/  FADD.FTZ R72, R72, R75 ;  /* 0x0000004b48487221 */ /* 0x000fe20000010000 */
[----:B-1----:R-:W-:Y:S01]  /*ed60*/  F2FP.F16.F32.PACK_AB R10, R97, R2 ;  /* 0x00000002610a723e */ /* 0x002fe200000000ff */
[----:B------:R-:W-:Y:S01]  /*ed70*/  MUFU.EX2 R100, R100 ;  /* 0x0000006400647308 */ /* 0x000fe20000000800 */
[----:B------:R-:W-:Y:S01]  /*ed80*/  FADD.FTZ R55, R55, R54 ;  /* 0x0000003637377221 */ /* 0x000fe20000010000 */
[----:B------:R-:W-:Y:S01]  /*ed90*/  FADD.FTZ R73, R73, R72 ;  /* 0x0000004849497221 */ /* 0x000fe20000010000 */
[----:B-----5:R-:W-:-:S02]  /*eda0*/  F2FP.F16.F32.PACK_AB R9, R99, R90 ;  /* 0x0000005a6309723e */ /* 0x020fc400000000ff */
[----:B------:R-:W-:Y:S01]  /*edb0*/  FADD.FTZ R55, R50, R55 ;  /* 0x0000003732377221 */ /* 0x000fe20000010000 */
[----:B------:R-:W-:Y:S01]  /*edc0*/  FADD.FTZ R74, R74, R73 ;  /* 0x000000494a4a7221 */ /* 0x000fe20000010000 */
[----:B------:R-:W-:Y:S01]  /*edd0*/  F2FP.F16.F32.PACK_AB R11, R21, R64 ;  /* 0x00000040150b723e */ /* 0x000fe200000000ff */
[----:B------:R-:W1:Y:S01]  /*ede0*/  MUFU.EX2 R123, R123 ;  /* 0x0000007b007b7308 */ /* 0x000e620000000800 */
[----:B------:R-:W-:Y:S01]  /*edf0*/  FADD.FTZ R48, R48, R55 ;  /* 0x0000003730307221 */ /* 0x000fe20000010000 */
[----:B------:R-:W-:-:S03]  /*ee00*/  FADD.FTZ R83, R83, R74 ;  /* 0x0000004a53537221 */ /* 0x000fc60000010000 */
[----:B------:R-:W-:Y:S01]  /*ee10*/  FADD.FTZ R48, R47, R48 ;  /* 0x000000302f307221 */ /* 0x000fe20000010000 */
[----:B------:R-:W-:Y:S01]  /*ee20*/  FADD.FTZ R82, R82, R83 ;  /* 0x0000005352527221 */ /* 0x000fe20000010000 */
[C---:B---3--:R-:W-:Y:S01]  /*ee30*/  HMMA.16816.F32 R12, R8.reuse, R32, R12 ;  /* 0x00000020080c723c */ /* 0x048fe2000000180c */
[----:B------:R-:W-:Y:S02]  /*ee40*/  MUFU.EX2 R23, R23 ;  /* 0x0000001700177308 */ /* 0x000fe40000000800 */
[----:B------:R-:W-:Y:S01]  /*ee50*/  FADD.FTZ R45, R45, R48 ;  /* 0x000000302d2d7221 */ /* 0x000fe20000010000 */
[----:B------:R-:W-:Y:S01]  /*ee60*/  FADD.FTZ R81, R81, R82 ;  /* 0x0000005251517221 */ /* 0x000fe20000010000 */
[----:B--2---:R-:W-:Y:S02]  /*ee70*/  IMAD.MOV.U32 R0, RZ, RZ, R3 ;  /* 0x000000ffff007224 */ /* 0x004fe400078e0003 */
[----:B------:R-:W-:Y:S01]  /*ee80*/  FADD.FTZ R44, R44, R45 ;  /* 0x0000002d2c2c7221 */ /* 0x000fe20000010000 */
[----:B------:R-:W-:Y:S01]  /*ee90*/  FADD.FTZ R102, R102, R81 ;  /* 0x0000005166667221 */ /* 0x000fe20000010000 */
[----:B------:R-:W-:Y:S01]  /*eea0*/  HMMA.16816.F32 R28, R8, R4, R28 ;  /* 0x00000004081c723c */ /* 0x000fe2000000181c */
[----:B------:R-:W2:Y:S02]  /*eeb0*/  MUFU.EX2 R20, R20 ;  /* 0x0000001400147308 */ /* 0x000ea40000000800 */
[----:B------:R-:W-:Y:S01]  /*eec0*/  FADD.FTZ R43, R43, R44 ;  /* 0x0000002c2b2b7221 */ /* 0x000fe20000010000 */
[----:B------:R-:W-:Y:S01]  /*eed0*/  FADD.FTZ R121, R121, R102 ;  /* 0x0000006679797221 */ /* 0x000fe20000010000 */
[----:B-1----:R-:W-:Y:S01]  /*eee0*/  F2FP.F16.F32.PACK_AB R4, R123, R100 ;  /* 0x000000647b04723e */ /* 0x002fe200000000ff */
[----:B------:R-:W-:-:S02]  /*eef0*/  @P0 IMAD.MOV.U32 R0, RZ, RZ, R3 ;  /* 0x000000ffff000224 */ /* 0x000fc400078e0003 */
[----:B------:R-:W-:Y:S01]  /*ef00*/  FADD.FTZ R42, R42, R43 ;  /* 0x0000002b2a2a7221 */ /* 0x000fe20000010000 */
[----:B------:R-:W-:Y:S01]  /*ef10*/  FADD.FTZ R121, R104, R121 ;  /* 0x0000007968797221 */ /* 0x000fe20000010000 */
[----:B------:R-:W-:Y:S01]  /*ef20*/  HMMA.16816.F32 R16, R8, R34, R16 ;  /* 0x000000220810723c */ /* 0x000fe20000001810 */
[----:B------:R-:W-:Y:S02]  /*ef30*/  MUFU.EX2 R94, R113 ;  /* 0x00000071005e7308 */ /* 0x000fe40000000800 */
[----:B------:R-:W-:Y:S01]  /*ef40*/  FADD.FTZ R41, R41, R42 ;  /* 0x0000002a29297221 */ /* 0x000fe20000010000 */
[----:B------:R-:W-:-:S03]  /*ef50*/  FADD.FTZ R106, R106, R121 ;  /* 0x000000796a6a7221 */ /* 0x000fc60000010000 */
[----:B------:R-:W-:Y:S01]  /*ef60*/  FADD.FTZ R40, R40, R41 ;  /* 0x0000002928287221 */ /* 0x000fe20000010000 */
[----:B------:R-:W-:Y:S01]  /*ef70*/  FADD.FTZ R115, R115, R106 ;  /* 0x0000006a73737221 */ /* 0x000fe20000010000 */
[----:B------:R-:W-:Y:S01]  /*ef80*/  HMMA.16816.F32 R24, R8, R6, R24 ;  /* 0x000000060818723c */ /* 0x000fe20000001818 */
[----:B------:R-:W1:Y:S02]  /*ef90*/  MUFU.EX2 R67, R58 ;  /* 0x0000003a00437308 */ /* 0x000e640000000800 */
[----:B------:R-:W-:Y:S01]  /*efa0*/  FADD.FTZ R39, R39, R40 ;  /* 0x0000002827277221 */ /* 0x000fe20000010000 */
[----:B------:R-:W-:Y:S01]  /*efb0*/  FADD.FTZ R90, R90, R115 ;  /* 0x000000735a5a7221 */ /* 0x000fe20000010000 */
[----:B--2---:R-:W-:Y:S02]  /*efc0*/  F2FP.F16.F32.PACK_AB R5, R20, R23 ;  /* 0x000000171405723e */ /* 0x004fe400000000ff */
[----:B------:R-:W-:Y:S01]  /*efd0*/  FADD.FTZ R39, R38, R39 ;  /* 0x0000002726277221 */ /* 0x000fe20000010000 */
[----:B------:R-:W-:Y:S01]  /*efe0*/  FADD.FTZ R99, R99, R90 ;  /* 0x0000005a63637221 */ /* 0x000fe20000010000 */
[----:B------:R-:W-:Y:S02]  /*eff0*/  MUFU.EX2 R22, R22 ;  /* 0x0000001600167308 */ /* 0x000fe40000000800 */
[----:B------:R-:W-:Y:S01]  /*f000*/  FADD.FTZ R2, R2, R39 ;  /* 0x0000002702027221 */ /* 0x000fe20000010000 */
[----:B------:R-:W-:-:S03]  /*f010*/  FADD.FTZ R64, R64, R99 ;  /* 0x0000006340407221 */ /* 0x000fc60000010000 */
[----:B------:R-:W-:Y:S01]  /*f020*/  FADD.FTZ R97, R97, R2 ;  /* 0x0000000261617221 */ /* 0x000fe20000010000 */
[----:B------:R-:W-:Y:S01]  /*f030*/  FADD.FTZ R64, R21, R64 ;  /* 0x0000004015407221 */ /* 0x000fe20000010000 */
[----:B------:R-:W-:Y:S01]  /*f040*/  IMAD.MOV.U32 R2, RZ, RZ, R37 ;  /* 0x000000ffff027224 */ /* 0x000fe200078e0025 */
[----:B------:R-:W2:Y:S01]  /*f050*/  MUFU.EX2 R165, R165 ;  /* 0x000000a500a57308 */ /* 0x000ea20000000800 */
[----:B------:R-:W-:Y:S01]  /*f060*/  FADD.FTZ R100, R100, R97 ;  /* 0x0000006164647221 */ /* 0x000fe20000010000 */
[----:B------:R-:W-:Y:S01]  /*f070*/  FADD.FTZ R23, R23, R64 ;  /* 0x0000004017177221 */ /* 0x000fe20000010000 */
[----:B-1----:R-:W-:Y:S01]  /*f080*/  F2FP.F16.F32.PACK_AB R6, R67, R94 ;  /* 0x0000005e4306723e */ /* 0x002fe200000000ff */
[----:B------:R-:W-:Y:S02]  /*f090*/  @P0 IMAD.MOV.U32 R2, RZ, RZ, R37 ;  /* 0x000000ffff020224 */ /* 0x000fe400078e0025 */
[----:B------:R-:W-:Y:S01]  /*f0a0*/  FADD.FTZ R123, R123, R100 ;  /* 0x000000647b7b7221 */ /* 0x000fe20000010000 */
[----:B------:R-:W-:-:S03]  /*f0b0*/  FADD.FTZ R23, R20, R23 ;  /* 0x0000001714177221 */ /* 0x000fc60000010000 */
[----:B------:R-:W-:-:S04]  /*f0c0*/  FADD.FTZ R94, R94, R123 ;  /* 0x0000007b5e5e7221 */ /* 0x000fc80000010000 */
[----:B------:R-:W-:Y:S01]  /*f0d0*/  FADD.FTZ R164, R67, R94 ;  /* 0x0000005e43a47221 */ /* 0x000fe20000010000 */
[----:B--2---:R-:W-:Y:S01]  /*f0e0*/  F2FP.F16.F32.PACK_AB R7, R165, R22 ;  /* 0x00000016a507723e */ /* 0x004fe200000000ff */
[----:B------:R-:W-:-:S04]  /*f0f0*/  FADD.FTZ R22, R22, R23 ;  /* 0x0000001716167221 */ /* 0x000fc80000010000 */
[----:B------:R-:W-:Y:S02]  /*f100*/  FADD.FTZ R165, R165, R22 ;  /* 0x00000016a5a57221 */ /* 0x000fe40000010000 */
[C---:B----4-:R-:W-:Y:S08]  /*f110*/  HMMA.16816.F32 R80, R4.reuse, R76, R12 ;  /* 0x0000004c0450723c */ /* 0x050ff0000000180c */
[C---:B------:R-:W-:Y:S08]  /*f120*/  HMMA.16816.F32 R72, R4.reuse, R68, R28 ;  /* 0x000000440448723c */ /* 0x040ff0000000181c */
[C---:B------:R-:W-:Y:S08]  /*f130*/  HMMA.16816.F32 R76, R4.reuse, R78, R16 ;  /* 0x0000004e044c723c */ /* 0x040ff00000001810 */
[----:B------:R-:W-:Y:S01]  /*f140*/  HMMA.16816.F32 R68, R4, R70, R24 ;  /* 0x000000460444723c */ /* 0x000fe20000001818 */
[----:B------:R-:W-:-:S04]  /*f150*/  NOP ;  /* 0x0000000000007918 */ /* 0x000fc80000000000 */
[----:B------:R-:W-:-:S15]  /*f160*/  @P0 BRA `(.L_x_7334) ;  /* 0x0000000000040947 */ /* 0x000fde0003800000 */
.L_x_7325:
[----:B------:R-:W-:-:S07]  /*f170*/  IADD3 R57, PT, PT, R59, -0x1, RZ ;  /* 0xffffffff3b397810 */ /* 0x000fce0007ffe0ff */
.L_x_7334:
[----:B------:R-:W-:Y:S05]  /*f180*/  BSYNC B2 ;  /* 0x0000000000027941 */ /* 0x000fea0003800000 */
.L_x_7324:
[----:B------:R-:W-:-:S13]  /*f190*/  ISETP.GE.AND P0, PT, R57, R140, PT ;  /* 0x0000008c3900720c */ /* 0x000fda0003f06270 */
[----:B------:R-:W-:Y:S05]  /*f1a0*/  @!P0 BRA `(.L_x_7335) ;  /* 0x0000004400088947 */ /* 0x000fea0003800000 */
[C---:B------:R-:W-:Y:S01]  /*f1b0*/  IMAD.SHL.U32 R3, R57.reuse, 0x80, RZ ;  /* 0x0000008039037824 */ /* 0x040fe200078e00ff */
[----:B------:R-:W-:Y:S01]  /*f1c0*/  ISETP.NE.U32.AND P3, PT, R156, RZ, PT ;  /* 0x000000ff9c00720c */ /* 0x000fe20003f65070 */
[----:B------:R-:W-:Y:S01]  /*f1d0*/  IMAD.MOV.U32 R87, RZ, RZ, R0 ;  /* 0x000000ffff577224 */ /* 0x000fe200078e0000 */
[----:B------:R-:W-:Y:S01]  /*f1e0*/  MOV R86, R2 ;  /* 0x0000000200567202 */ /* 0x000fe20000000f00 */
[----:B------:R-:W-:Y:S01]  /*f1f0*/  VIADD R161, R57, 0x1 ;  /* 0x0000000139a17836 */ /* 0x000fe20000000000 */
[----:B------:R-:W-:Y:S02]  /*f200*/  ISETP.NE.AND.EX P3, PT, R157, RZ, PT, P3 ;  /* 0x000000ff9d00720c */ /* 0x000fe40003f65330 */
[C---:B------:R-:W-:Y:S02]  /*f210*/  LOP3.LUT R163, R3.reuse, 0x40, R52, 0xfe, !PT ;  /* 0x0000004003a37812 */ /* 0x040fe400078efe34 */
[----:B------:R-:W-:-:S09]  /*f220*/  IADD3 R162, PT, PT, R3, 0x80, RZ ;  /* 0x0000008003a27810 */ /* 0x000fd20007ffe0ff */
.L_x_7342:
        /* <DEDUP_REMOVED lines=78> */
.L_x_7337:
[----:B------:R-:W-:Y:S05]  /*f710*/  BSYNC.RECONVERGENT B0 ;  /* 0x0000000000007941 */ /* 0x000fea0003800200 */
.L_x_7336:
[----:B------:R-:W-:Y:S01]  /*f720*/  SHF.L.U32 R63, R3, 0x3, RZ ;  /* 0x00000003033f7819 */ /* 0x000fe200000006ff */
[----:B------:R-:W1:Y:S01]  /*f730*/  S2UR UR6, SR_CgaCtaId ;  /* 0x00000000000679c3 */ /* 0x000e620000008800 */
[----:B------:R-:W-:Y:S01]  /*f740*/  SHF.L.U32 R61, R138, 0x6, RZ ;  /* 0x000000068a3d7819 */ /* 0x000fe200000006ff */
[----:B------:R-:W-:Y:S01]  /*f750*/  UMOV UR7, 0x400 ;  /* 0x0000040000077882 */ /* 0x000fe20000000000 */
[----:B------:R-:W-:Y:S01]  /*f760*/  LOP3.LUT R62, R63, 0xc0, RZ, 0xc0, !PT ;  /* 0x000000c03f3e7812 */ /* 0x000fe200078ec0ff */
[----:B------:R-:W-:Y:S01]  /*f770*/  BSSY.RECONVERGENT B1, `(.L_x_7338) ;  /* 0x0000163000017945 */ /* 0x000fe20003800200 */
[----:B------:R-:W-:Y:S02]  /*f780*/  IADD3 R64, P1, PT, R61, R144, RZ ;  /* 0x000000903d407210 */ /* 0x000fe40007f3e0ff */
[----:B------:R-:W-:Y:S02]  /*f790*/  SHF.L.U32 R135, R3, 0x5, RZ ;  /* 0x0000000503877819 */ /* 0x000fe400000006ff */
[----:B------:R-:W-:Y:S02]  /*f7a0*/  IADD3 R66, P2, PT, R64, R61, RZ ;  /* 0x0000003d40427210 */ /* 0x000fe40007f5e0ff */
[----:B------:R-:W-:Y:S02]  /*f7b0*/  LOP3.LUT R88, R135, 0xc0, RZ, 0xc0, !PT ;  /* 0x000000c087587812 */ /* 0x000fe400078ec0ff */
[----:B------:R-:W-:Y:S02]  /*f7c0*/  LOP3.LUT R60, R63, 0x18, RZ, 0xc0, !PT ;  /* 0x000000183f3c7812 */ /* 0x000fe400078ec0ff */
[----:B------:R-:W-:Y:S02]  /*f7d0*/  LOP3.LUT R62, R62, 0x18, R3, 0xf8, !PT ;  /* 0x000000183e3e7812 */ /* 0x000fe400078ef803 */
[----:B------:R-:W-:Y:S02]  /*f7e0*/  ISETP.GE.AND P0, PT, R60, R151, PT ;  /* 0x000000973c00720c */ /* 0x000fe40003f06270 */
[----:B------:R-:W-:Y:S02]  /*f7f0*/  LOP3.LUT R62, R62, 0x18, R63, 0x78, !PT ;  /* 0x000000183e3e7812 */ /* 0x000fe400078e783f */
[----:B------:R-:W-:Y:S02]  /*f800*/  SHF.L.U64.HI R60, R138, 0x6, R139 ;  /* 0x000000068a3c7819 */ /* 0x000fe4000001028b */
[----:B------:R-:W-:Y:S01]  /*f810*/  LOP3.LUT R62, R62, 0x1f20, R63, 0xf8, !PT ;  /* 0x00001f203e3e7812 */ /* 0x000fe200078ef83f */
[----:B-1----:R-:W-:Y:S01]  /*f820*/  ULEA UR6, UR6, UR7, 0x18 ;  /* 0x0000000706067291 */ /* 0x002fe2000f8ec0ff */
[----:B------:R-:W-:Y:S02]  /*f830*/  IADD3.X R65, PT, PT, R60, R145, RZ, P1, !PT ;  /* 0x000000913c417210 */ /* 0x000fe40000ffe4ff */
[----:B------:R-:W-:Y:S02]  /*f840*/  SHF.L.U32 R90, R3, 0x4, RZ ;  /* 0x00000004035a7819 */ /* 0x000fe400000006ff */
[-C--:B------:R-:W-:Y:S02]  /*f850*/  IADD3.X R67, PT, PT, R65, R60.reuse, RZ, P2, !PT ;  /* 0x0000003c41437210 */ /* 0x080fe400017fe4ff */
[----:B------:R-:W-:Y:S02]  /*f860*/  LEA R166, R62, UR6, 0x1 ;  /* 0x000000063ea67c11 */ /* 0x000fe4000f8e08ff */
[----:B------:R-:W-:Y:S02]  /*f870*/  @!P0 IADD3 R168, P1, PT, R66, R61, RZ ;  /* 0x0000003d42a88210 */ /* 0x000fe40007f3e0ff */
[----:B------:R-:W-:Y:S01]  /*f880*/  SHF.L.U32 R0, R3, 0x2, RZ ;  /* 0x0000000203007819 */ /* 0x000fe200000006ff */
[----:B------:R-:W-:Y:S01]  /*f890*/  @!PT LDS RZ, [RZ] ;  /* 0x00000000fffff984 */ /* 0x000fe20000000800 */
[----:B------:R-:W-:Y:S01]  /*f8a0*/  @!PT LDS RZ, [RZ] ;  /* 0x00000000fffff984 */ /* 0x000fe20000000800 */
[----:B------:R-:W-:Y:S01]  /*f8b0*/  @!PT LDS RZ, [RZ] ;  /* 0x00000000fffff984 */ /* 0x000fe20000000800 */
[----:B------:R-:W-:Y:S01]  /*f8c0*/  @!P0 LDGSTS.E.BYPASS.LTC128B.128 [R166+0x3000], desc[UR4][R144.64] ;  /* 0x0300000090a68fae */ /* 0x000fe2000b981a04 */
[----:B------:R-:W-:Y:S02]  /*f8d0*/  @!P0 IADD3.X R169, PT, PT, R67, R60, RZ, P1, !PT ;  /* 0x0000003c43a98210 */ /* 0x000fe40000ffe4ff */
[----:B------:R-:W-:Y:S02]  /*f8e0*/  LOP3.LUT R0, R0, 0x18, RZ, 0xc0, !PT ;  /* 0x0000001800007812 */ /* 0x000fe400078ec0ff */
[C---:B------:R-:W-:Y:S02]  /*f8f0*/  LOP3.LUT R133, R90.reuse, 0x3e00, RZ, 0xc0, !PT ;  /* 0x00003e005a857812 */ /* 0x040fe400078ec0ff */
[----:B------:R-:W-:Y:S01]  /*f900*/  LOP3.LUT R90, R90, 0x100, RZ, 0xc0, !PT ;  /* 0x000001005a5a7812 */ /* 0x000fe200078ec0ff */
[----:B------:R-:W-:Y:S01]  /*f910*/  @P0 STS.128 [R166+0x3000], RZ ;  /* 0x003000ffa6000388 */ /* 0x000fe20000000c00 */
[----:B------:R-:W-:Y:S02]  /*f920*/  LOP3.LUT P2, RZ, R3, 0x4, RZ, 0xc0, !PT ;  /* 0x0000000403ff7812 */ /* 0x000fe4000784c0ff */
[----:B------:R-:W-:Y:S02]  /*f930*/  LOP3.LUT R90, R90, 0x20, R135, 0xf8, !PT ;  /* 0x000000205a5a7812 */ /* 0x000fe400078ef887 */
[----:B------:R-:W-:Y:S02]  /*f940*/  SHF.R.U32.HI R132, RZ, 0x1, R3 ;  /* 0x00000001ff847819 */ /* 0x000fe40000011603 */
[----:B------:R-:W-:Y:S01]  /*f950*/  IADD3 R161, PT, PT, R161, -0x1, RZ ;  /* 0xffffffffa1a17810 */ /* 0x000fe20007ffe0ff */
[----:B------:R-:W-:Y:S01]  /*f960*/  @!PT LDS RZ, [RZ] ;  /* 0x00000000fffff984 */ /* 0x000fe20000000800 */
[----:B------:R-:W-:Y:S01]  /*f970*/  @!PT LDS RZ, [RZ] ;  /* 0x00000000fffff984 */ /* 0x000fe20000000800 */
[----:B------:R-:W-:Y:S01]  /*f980*/  @!PT LDS RZ, [RZ] ;  /* 0x00000000fffff984 */ /* 0x000fe20000000800 */
[----:B------:R-:W-:Y:S01]  /*f990*/  @!P0 LDGSTS.E.BYPASS.LTC128B.128 [R166+0x3800], desc[UR4][R64.64] ;  /* 0x0380000040a68fae */ /* 0x000fe2000b981a04 */
[----:B------:R-:W-:Y:S02]  /*f9a0*/  LOP3.LUT R2, R132, 0x8, RZ, 0xc0, !PT ;  /* 0x0000000884027812 */ /* 0x000fe400078ec0ff */
[----:B------:R-:W-:Y:S02]  /*f9b0*/  ISETP.GT.AND P1, PT, R161, R140, PT ;  /* 0x0000008ca100720c */ /* 0x000fe40003f24270 */
[--C-:B------:R-:W-:Y:S02]  /*f9c0*/  LOP3.LUT R89, R2, 0xc0, R135.reuse, 0xf8, !PT ;  /* 0x000000c002597812 */ /* 0x100fe400078ef887 */
[--C-:B------:R-:W-:Y:S01]  /*f9d0*/  LOP3.LUT R2, R133, 0x20, R135.reuse, 0xf8, !PT ;  /* 0x0000002085027812 */ /* 0x100fe200078ef887 */
[----:B------:R-:W-:Y:S01]  /*f9e0*/  @P0 STS.128 [R166+0x3800], RZ ;  /* 0x003800ffa6000388 */ /* 0x000fe20000000c00 */
[----:B------:R-:W-:Y:S02]  /*f9f0*/  LOP3.LUT R134, R89, R0, RZ, 0x3c, !PT ;  /* 0x0000000059867212 */ /* 0x000fe400078e3cff */
[----:B------:R-:W-:Y:S02]  /*fa00*/  LOP3.LUT R91, R2, 0x100, R135, 0xf8, !PT ;  /* 0x00000100025b7812 */ /* 0x000fe400078ef887 */
[----:B------:R-:W-:Y:S02]  /*fa10*/  LOP3.LUT R89, R88, 0x8, R3, 0xf8, !PT ;  /* 0x0000000858597812 */ /* 0x000fe400078ef803 */
[----:B------:R-:W-:Y:S01]  /*fa20*/  LOP3.LUT R88, R91, R134, RZ, 0xfc, !PT ;  /* 0x000000865b587212 */ /* 0x000fe200078efcff */
[----:B------:R-:W-:Y:S01]  /*fa30*/  @!PT LDS RZ, [RZ] ;  /* 0x00000000fffff984 */ /* 0x000fe20000000800 */
[----:B------:R-:W-:Y:S01]  /*fa40*/  @!PT LDS RZ, [RZ] ;  /* 0x00000000fffff984 */ /* 0x000fe20000000800 */
[----:B------:R-:W-:Y:S01]  /*fa50*/  @!PT LDS RZ, [RZ] ;  /* 0x00000000fffff984 */ /* 0x000fe20000000800 */
[----:B------:R1:W-:Y:S01]  /*fa60*/  @!P0 LDGSTS.E.BYPASS.LTC128B.128 [R166+0x4000], desc[UR4][R66.64] ;  /* 0x0400000042a68fae */ /* 0x0003e2000b981a04 */
[----:B------:R-:W-:Y:S02]  /*fa70*/  LOP3.LUT R89, R90, R89, R0, 0xf6, !PT ;  /* 0x000000595a597212 */ /* 0x000fe400078ef600 */
[----:B------:R-:W-:Y:S02]  /*fa80*/  LEA R0, R88, UR6, 0x1 ;  /* 0x0000000658007c11 */ /* 0x000fe4000f8e08ff */
[----:B------:R-:W-:Y:S02]  /*fa90*/  LEA R2, R89, UR6, 0x1 ;  /* 0x0000000659027c11 */ /* 0x000fe4000f8e08ff */
[----:B------:R-:W-:Y:S01]  /*faa0*/  MOV R3, 0x20 ;  /* 0x0000002000037802 */ /* 0x000fe20000000f00 */
[----:B------:R-:W-:Y:S03]  /*fab0*/  @P0 STS.128 [R166+0x4000], RZ ;  /* 0x004000ffa6000388 */ /* 0x000fe60000000c00 */
[----:B------:R-:W-:Y:S04]  /*fac0*/  SEL R3, R3, 0xffffffe0, !P2 ;  /* 0xffffffe003037807 */ /* 0x000fe80005000000 */
[-C--:B------:R-:W-:Y:S01]  /*fad0*/  IADD3 R124, PT, PT, R0, R3.reuse, RZ ;  /* 0x00000003007c7210 */ /* 0x080fe20007ffe0ff */
[----:B------:R-:W-:Y:S01]  /*fae0*/  @!PT LDS RZ, [RZ] ;  /* 0x00000000fffff984 */ /* 0x000fe20000000800 */
[----:B------:R-:W-:Y:S01]  /*faf0*/  @!PT LDS RZ, [RZ] ;  /* 0x00000000fffff984 */ /* 0x000fe20000000800 */
[----:B------:R-:W-:Y:S01]  /*fb00*/  @!PT LDS RZ, [RZ] ;  /* 0x00000000fffff984 */ /* 0x000fe20000000800 */
[----:B------:R2:W-:Y:S08]  /*fb10*/  @!P0 LDGSTS.E.BYPASS.LTC128B.128 [R166+0x4800], desc[UR4][R168.64] ;  /* 0x04800000a8a68fae */ /* 0x0005f0000b981a04 */
[----:B------:R-:W-:Y:S08]  /*fb20*/  @P0 STS.128 [R166+0x4800], RZ ;  /* 0x004800ffa6000388 */ /* 0x000ff00000000c00 */
[----:B------:R-:W3:Y:S04]  /*fb30*/  LD.E R143, desc[UR4][R84.64+0x18c] ;  /* 0x00018c04548f7980 */ /* 0x000ee8000c101900 */
[----:B------:R4:W-:Y:S08]  /*fb40*/  LDSM.16.M88.4 R88, [R0] ;  /* 0x000000000058783b */ /* 0x0009f00000000200 */
[----:B------:R-:W0:Y:S08]  /*fb50*/  LDGDEPBAR ;  /* 0x00000000000079af */ /* 0x000e300000000000 */
[----:B------:R-:W5:Y:S08]  /*fb60*/  LDSM.16.M88.4 R92, [R2+0x1000] ;  /* 0x00100000025c783b */ /* 0x000f700000000200 */
[----:B------:R-:W1:Y:S01]  /*fb70*/  LDSM.16.M88.4 R96, [R2+0x1400] ;  /* 0x001400000260783b */ /* 0x000e620000000200 */
[----:B----4-:R-:W-:Y:S07]  /*fb80*/  IADD3 R0, PT, PT, R2, R3, RZ ;  /* 0x0000000302007210 */ /* 0x010fee0007ffe0ff */
[----:B------:R-:W4:Y:S08]  /*fb90*/  LDSM.16.M88.4 R100, [R2+0x1800] ;  /* 0x001800000264783b */ /* 0x000f300000000200 */
[----:B------:R-:W2:Y:S08]  /*fba0*/  LDSM.16.M88.4 R104, [R2+0x1c00] ;  /* 0x001c00000268783b */ /* 0x000eb00000000200 */
[----:B------:R-:W2:Y:S08]  /*fbb0*/  LDSM.16.M88.4 R108, [R2+0x2000] ;  /* 0x00200000026c783b */ /* 0x000eb00000000200 */
[----:B------:R-:W2:Y:S01]  /*fbc0*/  LDSM.16.M88.4 R112, [R2+0x2400] ;  /* 0x002400000270783b */ /* 0x000ea20000000200 */
[C---:B-----5:R-:W-:Y:S07]  /*fbd0*/  HMMA.16816.F32 R4, R88.reuse, R92, RZ ;  /* 0x0000005c5804723c */ /* 0x060fee00000018ff */
[----:B------:R-:W5:Y:S01]  /*fbe0*/  LDSM.16.M88.4 R116, [R2+0x2800] ;  /* 0x002800000274783b */ /* 0x000f620000000200 */
[C---:B------:R-:W-:Y:S07]  /*fbf0*/  HMMA.16816.F32 R8, R88.reuse, R94, RZ ;  /* 0x0000005e5808723c */ /* 0x040fee00000018ff */
[----:B------:R-:W5:Y:S01]  /*fc00*/  LDSM.16.M88.4 R120, [R2+0x2c00] ;  /* 0x002c00000278783b */ /* 0x000f620000000200 */
[C---:B-1----:R-:W-:Y:S07]  /*fc10*/  HMMA.16816.F32 R12, R88.reuse, R96, RZ ;  /* 0x00000060580c723c */ /* 0x042fee00000018ff */
[----:B------:R-:W-:Y:S01]  /*fc20*/  LDSM.16.M88.4 R124, [R124] ;  /* 0x000000007c7c783b */ /* 0x000fe20000000200 */
[C---:B------:R-:W-:Y:S07]  /*fc30*/  HMMA.16816.F32 R16, R88.reuse, R98, RZ ;  /* 0x000000625810723c */ /* 0x040fee00000018ff */
[----:B------:R-:W1:Y:S01]  /*fc40*/  LDSM.16.M88.4 R128, [R0+0x1000] ;  /* 0x001000000080783b */ /* 0x000e620000000200 */
[C---:B----4-:R-:W-:Y:S07]  /*fc50*/  HMMA.16816.F32 R20, R88.reuse, R100, RZ ;  /* 0x000000645814723c */ /* 0x050fee00000018ff */
[----:B------:R-:W-:Y:S01]  /*fc60*/  LDSM.16.M88.4 R92, [R0+0x1800] ;  /* 0x00180000005c783b */ /* 0x000fe20000000200 */
[C---:B------:R-:W-:Y:S08]  /*fc70*/  HMMA.16816.F32 R24, R88.reuse, R102, RZ ;  /* 0x000000665818723c */ /* 0x040ff000000018ff */
[C---:B--2---:R-:W-:Y:S08]  /*fc80*/  HMMA.16816.F32 R28, R88.reuse, R104, RZ ;  /* 0x00000068581c723c */ /* 0x044ff000000018ff */
        /* <DEDUP_REMOVED lines=37> */
[-C--:B------:R-:W-:Y:S03]  /*fee0*/  FMUL.FTZ R179, R16, R143.reuse ;  /* 0x0000008f10b37220 */ /* 0x080fe60000410000 */
[----:B------:R-:W4:Y:S01]  /*fef0*/  MUFU.TANH R168, R168 ;  /* 0x000000a800a87308 */ /* 0x000f220000002400 */
[-C--:B------:R-:W-:Y:S01]  /*ff00*/  FMUL.FTZ R181, R17, R143.reuse ;  /* 0x0000008f11b57220 */ /* 0x080fe20000410000 */
[C---:B-1----:R-:W-:Y:S03]  /*ff10*/  HMMA.16816.F32 R44, R124.reuse, R88, R44 ;  /* 0x000000587c2c723c */ /* 0x042fe6000000182c */
[-C--:B------:R-:W-:Y:S01]  /*ff20*/  FMUL.FTZ R180, R18, R143.reuse ;  /* 0x0000008f12b47220 */ /* 0x080fe20000410000 */
[-C--:B------:R-:W-:Y:S01]  /*ff30*/  FMUL.FTZ R182, R19, R143.reuse ;  /* 0x0000008f13b67220 */ /* 0x080fe20000410000 */
[-C--:B------:R-:W-:Y:S03]  /*ff40*/  FMUL.FTZ R183, R20, R143.reuse ;  /* 0x0000008f14b77220 */ /* 0x080fe60000410000 */
[----:B------:R-:W1:Y:S01]  /*ff50*/  MUFU.TANH R169, R169 ;  /* 0x000000a900a97308 */ /* 0x000e620000002400 */
[-C--:B------:R-:W-:Y:S01]  /*ff60*/  FMUL.FTZ R185, R21, R143.reuse ;  /* 0x0000008f15b97220 */ /* 0x080fe20000410000 */
[C---:B------:R-:W-:Y:S01]  /*ff70*/  HMMA.16816.F32 R48, R124.reuse, R90, R48 ;  /* 0x0000005a7c30723c */ /* 0x040fe20000001830 */
[----:B------:R-:W5:Y:S01]  /*ff80*/  LDSM.16.M88.4 R88, [R0+0x2c00] ;  /* 0x002c00000058783b */ /* 0x000f620000000200 */
[----:B------:R-:W-:Y:S06]  /*ff90*/  DEPBAR.LE SB0, 0x0 ;  /* 0x000080000000791a */ /* 0x000fec0000000000 */
[----:B------:R-:W1:Y:S01]  /*ffa0*/  MUFU.TANH R170, R170 ;  /* 0x000000aa00aa7308 */ /* 0x000e620000002400 */
        /* <DEDUP_REMOVED lines=28> */
[C---:B-----5:R-:W-:Y:S03]  /*10170*/  HMMA.16816.F32 R60, R124.reuse, R88, R60 ;  /* 0x000000587c3c723c */ /* 0x060fe6000000183c */
[-C--:B------:R-:W-:Y:S01]  /*10180*/  FMUL.FTZ R204, R43, R143.reuse ;  /* 0x0000008f2bcc7220 */ /* 0x080fe20000410000 */
[-C--:B------:R-:W-:Y:S03]  /*10190*/  FMUL.FTZ R205, R44, R143.reuse ;  /* 0x0000008f2ccd7220 */ /* 0x080fe60000410000 */
[----:B------:R-:W1:Y:S01]  /*101a0*/  MUFU.TANH R175, R175 ;  /* 0x000000af00af7308 */ /* 0x000e620000002400 */
        /* <DEDUP_REMOVED lines=26> */
[----:B------:R-:W-:Y:S05]  /*10350*/  FMUL.FTZ R65, R67, R143 ;  /* 0x0000008f43417220 */ /* 0x000fea0000410000 */
        /* <DEDUP_REMOVED lines=131> */
.L_x_7341:
[----:B------:R-:W-:Y:S05]  /*10b90*/  BSYNC.RECONVERGENT B0 ;  /* 0x0000000000007941 */ /* 0x000fea0003800200 */
.L_x_7340:
[----:B------:R-:W-:Y:S01]  /*10ba0*/  @!P0 IMAD.MOV.U32 R143, RZ, RZ, R141 ;  /* 0x000000ffff8f8224 */ /* 0x000fe200078e008d */
[-C--:B------:R-:W-:Y:S01]  /*10bb0*/  @!P0 IADD3 R2, P4, P1, R3, R142.reuse, R3 ;  /* 0x0000008e03028210 */ /* 0x080fe2000799e003 */
[C---:B------:R-:W-:Y:S01]  /*10bc0*/  @!P0 IMAD.SHL.U32 R7, R136.reuse, 0x40, RZ ;  /* 0x0000004088078824 */ /* 0x040fe200078e00ff */
[-C--:B------:R-:W-:Y:S02]  /*10bd0*/  @!P0 LEA R6, P6, R136, R142.reuse, 0x6 ;  /* 0x0000008e88068211 */ /* 0x080fe400078c30ff */
[----:B------:R-:W-:Y:S01]  /*10be0*/  @!PT LDS RZ, [RZ] ;  /* 0x00000000fffff984 */ /* 0x000fe20000000800 */
[----:B------:R-:W-:Y:S01]  /*10bf0*/  @!PT LDS RZ, [RZ] ;  /* 0x00000000fffff984 */ /* 0x000fe20000000800 */
[----:B------:R-:W-:Y:S01]  /*10c00*/  @!PT LDS RZ, [RZ] ;  /* 0x00000000fffff984 */ /* 0x000fe20000000800 */
[----:B------:R2:W-:Y:S01]  /*10c10*/  @!P0 LDGSTS.E.BYPASS.LTC128B.128 [R166+0x1000], desc[UR4][R142.64] ;  /* 0x010000008ea68fae */ /* 0x0005e2000b981a04 */
[-C--:B------:R-:W-:Y:S02]  /*10c20*/  @!P0 IADD3.X R5, PT, PT, R0, R141.reuse, R0, P4, P1 ;  /* 0x0000008d00058210 */ /* 0x080fe400027e2400 */
[----:B------:R-:W-:Y:S01]  /*10c30*/  @!P0 IADD3 R8, P5, P4, R7, R142, R7 ;  /* 0x0000008e07088210 */ /* 0x000fe20007cbe007 */
[----:B------:R2:W-:Y:S01]  /*10c40*/  @P0 STS.128 [R166+0x1000], RZ ;  /* 0x001000ffa6000388 */ /* 0x0005e20000000c00 */
[C-C-:B------:R-:W-:Y:S02]  /*10c50*/  @!P0 LEA.HI.X R7, R136.reuse, R141, R137.reuse, 0x6, P6 ;  /* 0x0000008d88078211 */ /* 0x140fe400030f3489 */
[----:B------:R-:W-:Y:S02]  /*10c60*/  @!P0 SHF.L.U64.HI R4, R136, 0x6, R137 ;  /* 0x0000000688048819 */ /* 0x000fe40000010289 */
[----:B------:R-:W-:Y:S01]  /*10c70*/  @!P0 IADD3 R2, P1, PT, R2, R3, RZ ;  /* 0x0000000302028210 */ /* 0x000fe20007f3e0ff */
[----:B------:R-:W-:Y:S01]  /*10c80*/  @!PT LDS RZ, [RZ] ;  /* 0x00000000fffff984 */ /* 0x000fe20000000800 */
[----:B------:R-:W-:Y:S01]  /*10c90*/  @!PT LDS RZ, [RZ] ;  /* 0x00000000fffff984 */ /* 0x000fe20000000800 */
[----:B------:R-:W-:Y:S01]  /*10ca0*/  @!PT LDS RZ, [RZ] ;  /* 0x00000000fffff984 */ /* 0x000fe20000000800 */
[----:B------:R2:W-:Y:S01]  /*10cb0*/  @!P0 LDGSTS.E.BYPASS.LTC128B.128 [R166+0x1800], desc[UR4][R6.64] ;  /* 0x0180000006a68fae */ /* 0x0005e2000b981a04 */
[----:B------:R-:W-:Y:S03]  /*10cc0*/  @!P0 IADD3.X R9, PT, PT, R4, R141, R4, P5, P4 ;  /* 0x0000008d04098210 */ /* 0x000fe60002fe8404 */
        /* <DEDUP_REMOVED lines=13> */
.L_x_7339:
[----:B------:R-:W-:Y:S05]  /*10da0*/  BSYNC.RECONVERGENT B1 ;  /* 0x0000000000017941 */ /* 0x000fea0003800200 */
.L_x_7338:
[C---:B------:R-:W-:Y:S01]  /*10db0*/  ISETP.GE.AND P1, PT, R163.reuse, R160, PT ;  /* 0x000000a0a300720c */ /* 0x040fe20003f26270 */
[----:B--2---:R-:W2:Y:S01]  /*10dc0*/  LD.E R3, desc[UR4][R84.64+0xdc] ;  /* 0x0000dc0454037980 */ /* 0x004ea2000c101900 */
[----:B------:R-:W-:Y:S01]  /*10dd0*/  LOP3.LUT R134, R134, 0x120, R135, 0xf8, !PT ;  /* 0x0000012086867812 */ /* 0x000fe200078ef887 */
[C---:B------:R-:W-:Y:S01]  /*10de0*/  VIADD R14, R163.reuse, 0xffffffe9 ;  /* 0xffffffe9a30e7836 */ /* 0x040fe20000000000 */
[----:B-1----:R-:W-:Y:S01]  /*10df0*/  FSEL R25, R224, -INF , P1 ;  /* 0xff800000e0197808 */ /* 0x002fe20000800000 */
        /* <DEDUP_REMOVED lines=21> */
[----:B------:R-:W-:Y:S01]  /*10f50*/  ISETP.GE.AND P5, PT, R0, R158, PT ;  /* 0x0000009e0000720c */ /* 0x000fe20003fa6270 */
        /* <DEDUP_REMOVED lines=21> */
[----:B------:R-:W-:Y:S01]  /*110b0*/  ISETP.GE.AND P0, PT, R10, R160, PT ;  /* 0x000000a00a00720c */ /* 0x000fe20003f06270 */
[----:B------:R-:W-:Y:S01]  /*110c0*/  VIADD R162, R162, 0xffffff80 ;  /* 0xffffff80a2a27836 */ /* 0x000fe20000000000 */
[----:B------:R-:W-:Y:S02]  /*110d0*/  ISETP.GE.AND P5, PT, R5, R158, PT ;  /* 0x0000009e0500720c */ /* 0x000fe40003fa6270 */
[----:B------:R-:W-:Y:S02]  /*110e0*/  FSEL R183, R183, -INF , P0 ;  /* 0xff800000b7b77808 */ /* 0x000fe40000000000 */
[----:B------:R-:W-:Y:S02]  /*110f0*/  ISETP.GE.AND P0, PT, R11, R160, PT ;  /* 0x000000a00b00720c */ /* 0x000fe40003f06270 */
[----:B------:R-:W-:Y:S02]  /*11100*/  FSEL R173, R173, -INF , P5 ;  /* 0xff800000adad7808 */ /* 0x000fe40002800000 */
[----:B------:R-:W-:Y:S02]  /*11110*/  FSEL R185, R185, -INF , P0 ;  /* 0xff800000b9b97808 */ /* 0x000fe40000000000 */
[----:B------:R-:W-:Y:S02]  /*11120*/  ISETP.GE.AND P0, PT, R6, R158, PT ;  /* 0x0000009e0600720c */ /* 0x000fe40003f06270 */
        /* <DEDUP_REMOVED lines=50> */
[-C--:B------:R-:W-:Y:S02]  /*11450*/  ISETP.GE.AND P1, PT, R6, R160.reuse, PT ;  /* 0x000000a00600720c */ /* 0x080fe40003f26270 */
[----:B------:R-:W-:Y:S02]  /*11460*/  FSEL R49, R167, -INF , !P6 ;  /* 0xff800000a7317808 */ /* 0x000fe40007000000 */
[----:B------:R-:W-:Y:S02]  /*11470*/  FSEL R168, R168, -INF , P1 ;  /* 0xff800000a8a87808 */ /* 0x000fe40000800000 */
[CC--:B------:R-:W-:Y:S02]  /*11480*/  ISETP.GE.AND P1, PT, R4.reuse, R160.reuse, PT ;  /* 0x000000a00400720c */ /* 0x0c0fe40003f26270 */
[-C--:B------:R-:W-:Y:S02]  /*11490*/  ISETP.GE.AND P6, PT, R4, R159.reuse, PT ;  /* 0x0000009f0400720c */ /* 0x080fe40003fc6270 */
[----:B------:R-:W-:Y:S02]  /*114a0*/  FSEL R172, R172, -INF , P1 ;  /* 0xff800000acac7808 */ /* 0x000fe40000800000 */
[-C--:B------:R-:W-:Y:S02]  /*114b0*/  ISETP.GE.AND P1, PT, R0, R160.reuse, PT ;  /* 0x000000a00000720c */ /* 0x080fe40003f26270 */
[----:B------:R-:W-:Y:S02]  /*114c0*/  FSEL R41, R172, -INF , !P6 ;  /* 0xff800000ac297808 */ /* 0x000fe40007000000 */
[----:B------:R-:W-:Y:S02]  /*114d0*/  FSEL R176, R176, -INF , P1 ;  /* 0xff800000b0b07808 */ /* 0x000fe40000800000 */
[-C--:B------:R-:W-:Y:S02]  /*114e0*/  ISETP.GE.AND P1, PT, R8, R160.reuse, PT ;  /* 0x000000a00800720c */ /* 0x080fe40003f26270 */
[-C--:B------:R-:W-:Y:S02]  /*114f0*/  ISETP.GE.AND P6, PT, R7, R159.reuse, PT ;  /* 0x0000009f0700720c */ /* 0x080fe40003fc6270 */
[----:B------:R-:W-:Y:S02]  /*11500*/  FSEL R181, R181, -INF , P1 ;  /* 0xff800000b5b57808 */ /* 0x000fe40000800000 */
[----:B------:R-:W-:Y:S02]  /*11510*/  ISETP.GE.AND P1, PT, R163, R159, PT ;  /* 0x0000009fa300720c */ /* 0x000fe40003f26270 */
[----:B------:R-:W-:Y:S02]  /*11520*/  FSEL R127, R211, -INF , P5 ;  /* 0xff800000d37f7808 */ /* 0x000fe40002800000 */
[----:B------:R-:W-:Y:S02]  /*11530*/  FSEL R25, R25, -INF , !P1 ;  /* 0xff80000019197808 */ /* 0x000fe40004800000 */
[----:B------:R-:W-:Y:S02]  /*11540*/  ISETP.GE.AND P1, PT, R33, R160, PT ;  /* 0x000000a02100720c */ /* 0x000fe40003f26270 */
        /* <DEDUP_REMOVED lines=40> */
[C---:B------:R-:W-:Y:S01]  /*117d0*/  ISETP.GE.AND P1, PT, R163.reuse, R153, PT ;  /* 0x00000099a300720c */ /* 0x040fe20003f26270 */
[----:B------:R-:W-:Y:S01]  /*117e0*/  VIADD R163, R163, 0xffffff80 ;  /* 0xffffff80a3a37836 */ /* 0x000fe20000000000 */
[----:B------:R-:W-:Y:S02]  /*117f0*/  FSEL R179, R179, -INF , !P6 ;  /* 0xff800000b3b37808 */ /* 0x000fe40007000000 */
[----:B------:R-:W-:Y:S02]  /*11800*/  FSEL R9, R9, -INF , !P1 ;  /* 0xff80000009097808 */ /* 0x000fe40004800000 */
[-C--:B------:R-:W-:Y:S02]  /*11810*/  ISETP.GE.AND P1, PT, R26, R158.reuse, PT ;  /* 0x0000009e1a00720c */ /* 0x080fe40003f26270 */
[-C--:B------:R-:W-:Y:S02]  /*11820*/  ISETP.GE.AND P6, PT, R11, R159.reuse, PT ;  /* 0x0000009f0b00720c */ /* 0x080fe40003fc6270 */
[----:B------:R-:W-:Y:S02]  /*11830*/  FSEL R99, R217, -INF , P1 ;  /* 0xff800000d9637808 */ /* 0x000fe40000800000 */
[----:B------:R-:W-:Y:S02]  /*11840*/  ISETP.GE.AND P1, PT, R32, R158, PT ;  /* 0x0000009e2000720c */ /* 0x000fe40003f26270 */
[----:B------:R-:W-:Y:S02]  /*11850*/  FSEL R185, R185, -INF , !P6 ;  /* 0xff800000b9b97808 */ /* 0x000fe40007000000 */
[-C--:B------:R-:W-:Y:S02]  /*11860*/  ISETP.GE.AND P6, PT, R15, R159.reuse, PT ;  /* 0x0000009f0f00720c */ /* 0x080fe40003fc6270 */
[----:B------:R-:W-:Y:S02]  /*11870*/  FSEL R55, R61, -INF , P5 ;  /* 0xff8000003d377808 */ /* 0x000fe40002800000 */
[-C--:B------:R-:W-:Y:S02]  /*11880*/  ISETP.GE.AND P5, PT, R6, R159.reuse, PT ;  /* 0x0000009f0600720c */ /* 0x080fe40003fa6270 */
[----:B------:R-:W-:Y:S02]  /*11890*/  FSEL R51, R62, -INF , P1 ;  /* 0xff8000003e337808 */ /* 0x000fe40000800000 */
[----:B------:R-:W-:Y:S02]  /*118a0*/  FSEL R47, R168, -INF , !P5 ;  /* 0xff800000a82f7808 */ /* 0x000fe40006800000 */
[----:B------:R-:W-:Y:S02]  /*118b0*/  ISETP.GE.AND P5, PT, R2, R159, PT ;  /* 0x0000009f0200720c */ /* 0x000fe40003fa6270 */
[----:B------:R-:W-:Y:S02]  /*118c0*/  ISETP.GE.AND P1, PT, R6, R153, PT ;  /* 0x000000990600720c */ /* 0x000fe40003f26270 */
[----:B------:R-:W-:Y:S02]  /*118d0*/  FSEL R37, R175, -INF , !P5 ;  /* 0xff800000af257808 */ /* 0x000fe40006800000 */
[----:B------:R-:W-:Y:S02]  /*118e0*/  FSEL R6, R65, -INF , P0 ;  /* 0xff80000041067808 */ /* 0x000fe40000000000 */
[-C--:B------:R-:W-:Y:S02]  /*118f0*/  ISETP.GE.AND P5, PT, R8, R159.reuse, PT ;  /* 0x0000009f0800720c */ /* 0x080fe40003fa6270 */
        /* <DEDUP_REMOVED lines=21> */
[----:B------:R-:W-:Y:S02]  /*11a50*/  ISETP.GE.AND P6, PT, R29, R159, PT ;  /* 0x0000009f1d00720c */ /* 0x000fe40003fc6270 */
[----:B------:R-:W-:Y:S02]  /*11a60*/  FSEL R181, R181, -INF , !P5 ;  /* 0xff800000b5b57808 */ /* 0x000fe40006800000 */
[----:B------:R-:W-:Y:S02]  /*11a70*/  ISETP.GE.AND P5, PT, R5, R153, PT ;  /* 0x000000990500720c */ /* 0x000fe40003fa6270 */
        /* <DEDUP_REMOVED lines=62> */
[----:B------:R-:W-:Y:S02]  /*11e60*/  FMNMX3.FTZ R0, R0, R179, R181, !PT ;  /* 0x000000b300007276 */ /* 0x000fe400078100b5 */
[----:B------:R-:W-:Y:S02]  /*11e70*/  FSEL R169, R205, -INF , !P6 ;  /* 0xff800000cda97808 */ /* 0x000fe40007000000 */
[----:B------:R-:W-:Y:S02]  /*11e80*/  ISETP.GE.AND P6, PT, R18, R153, PT ;  /* 0x000000991200720c */ /* 0x000fe40003fc6270 */
[----:B------:R-:W-:Y:S02]  /*11e90*/  FSEL R205, R192, -INF , !P5 ;  /* 0xff800000c0cd7808 */ /* 0x000fe40006800000 */
[----:B------:R-:W-:Y:S02]  /*11ea0*/  FSEL R197, R198, -INF , !P6 ;  /* 0xff800000c6c57808 */ /* 0x000fe40007000000 */
        /* <DEDUP_REMOVED lines=64> */
[----:B------:R-:W-:Y:S01]  /*122b0*/  FSETP.NEU.FTZ.AND P0, PT, R0, -INF , PT ;  /* 0xff8000000000780b */ /* 0x000fe20003f1d000 */
[----:B------:R-:W-:Y:S02]  /*122c0*/  FADD.FTZ R6, -R7, R86 ;  /* 0x0000005607067221 */ /* 0x000fe40000010100 */
[-CC-:B------:R-:W-:Y:S01]  /*122d0*/  FFMA.FTZ R94, R35, R3.reuse, -R46.reuse ;  /* 0x00000003235e7223 */ /* 0x180fe2000001082e */
[-CC-:B------:R-:W-:Y:S01]  /*122e0*/  FFMA.FTZ R107, R37, R3.reuse, -R46.reuse ;  /* 0x00000003256b7223 */ /* 0x180fe2000001082e */
[----:B------:R-:W-:Y:S01]  /*122f0*/  FSEL R42, R42, RZ, P0 ;  /* 0x000000ff2a2a7208 */ /* 0x000fe20000000000 */
[-CC-:B------:R-:W-:Y:S01]  /*12300*/  FFMA.FTZ R98, R41, R3.reuse, -R46.reuse ;  /* 0x0000000329627223 */ /* 0x180fe2000001082e */
[----:B------:R-:W-:Y:S01]  /*12310*/  LEA R41, R134, UR6, 0x1 ;  /* 0x0000000686297c11 */ /* 0x000fe2000f8e08ff */
[-C--:B------:R-:W-:Y:S01]  /*12320*/  FFMA.FTZ R102, R47, R3.reuse, -R46 ;  /* 0x000000032f667223 */ /* 0x080fe2000001082e */
[----:B------:R-:W-:Y:S01]  /*12330*/  MUFU.EX2 R94, R94 ;  /* 0x0000005e005e7308 */ /* 0x000fe20000000800 */
[-C--:B------:R-:W-:Y:S01]  /*12340*/  FFMA.FTZ R64, R15, R3.reuse, -R42 ;  /* 0x000000030f407223 */ /* 0x080fe2000001082a */
[-C--:B------:R-:W-:Y:S01]  /*12350*/  FFMA.FTZ R47, R39, R3.reuse, -R46 ;  /* 0x00000003272f7223 */ /* 0x080fe2000001082e */
[----:B------:R-:W-:Y:S01]  /*12360*/  LDSM.16.MT88.4 R32, [R41+0x3400] ;  /* 0x003400002920783b */ /* 0x000fe20000004200 */
[----:B------:R-:W-:Y:S02]  /*12370*/  VIADD R40, R41, 0x3020 ;  /* 0x0000302029287836 */ /* 0x000fe40000000000 */
[-CC-:B------:R-:W-:Y:S01]  /*12380*/  FFMA.FTZ R111, R4, R3.reuse, -R42.reuse ;  /* 0x00000003046f7223 */ /* 0x180fe2000001082a */
[-CC-:B------:R-:W-:Y:S01]  /*12390*/  FFMA.FTZ R105, R59, R3.reuse, -R42.reuse ;  /* 0x000000033b697223 */ /* 0x180fe2000001082a */
[-CC-:B------:R-:W-:Y:S02]  /*123a0*/  FFMA.FTZ R59, R13, R3.reuse, -R42.reuse ;  /* 0x000000030d3b7223 */ /* 0x180fe4000001082a */
[----:B------:R-:W-:Y:S01]  /*123b0*/  MUFU.EX2 R102, R102 ;  /* 0x0000006600667308 */ /* 0x000fe20000000800 */
[-CC-:B------:R-:W-:Y:S01]  /*123c0*/  FFMA.FTZ R100, R53, R3.reuse, -R42.reuse ;  /* 0x0000000335647223 */ /* 0x180fe2000001082a */
[-CC-:B------:R-:W-:Y:S01]  /*123d0*/  FFMA.FTZ R96, R57, R3.reuse, -R42.reuse ;  /* 0x0000000339607223 */ /* 0x180fe2000001082a */
[----:B------:R-:W1:Y:S01]  /*123e0*/  LDSM.16.MT88.4 R12, [R41+0x3000] ;  /* 0x00300000290c783b */ /* 0x000e620000004200 */
        /* <DEDUP_REMOVED lines=20> */
[----:B------:R-:W2:Y:S01]  /*12530*/  MUFU.EX2 R100, R100 ;  /* 0x0000006400647308 */ /* 0x000ea20000000800 */
[-C--:B------:R-:W-:Y:S01]  /*12540*/  FFMA.FTZ R49, R207, R3.reuse, -R42 ;  /* 0x00000003cf317223 */ /* 0x080fe2000001082a */
[-CC-:B------:R-:W-:Y:S01]  /*12550*/  FFMA.FTZ R109, R45, R3.reuse, -R46.reuse ;  /* 0x000000032d6d7223 */ /* 0x180fe2000001082e */
[-CC-:B------:R-:W-:Y:S01]  /*12560*/  FFMA.FTZ R45, R11, R3.reuse, -R46.reuse ;  /* 0x000000030b2d7223 */ /* 0x180fe2000001082e */
[----:B------:R-:W-:Y:S01]  /*12570*/  FMUL.FTZ R5, R3, R6 ;  /* 0x0000000603057220 */ /* 0x000fe20000410000 */
[-CC-:B------:R-:W-:Y:S01]  /*12580*/  FFMA.FTZ R48, R25, R3.reuse, -R46.reuse ;  /* 0x0000000319307223 */ /* 0x180fe2000001082e */
[----:B------:R-:W-:Y:S01]  /*12590*/  FSEL R4, R0, RZ, P0 ;  /* 0x000000ff00047208 */ /* 0x000fe20000000000 */
[-CC-:B------:R-:W-:Y:S03]  /*125a0*/  FFMA.FTZ R97, R179, R3.reuse, -R46.reuse ;  /* 0x00000003b3617223 */ /* 0x180fe6000001082e */
[----:B------:R-:W3:Y:S01]  /*125b0*/  MUFU.EX2 R104, R104 ;  /* 0x0000006800687308 */ /* 0x000ee20000000800 */
[-CC-:B------:R-:W-:Y:S01]  /*125c0*/  FFMA.FTZ R90, R181, R3.reuse, -R46.reuse ;  /* 0x00000003b55a7223 */ /* 0x180fe2000001082e */
[-CC-:B------:R-:W-:Y:S01]  /*125d0*/  FFMA.FTZ R95, R183, R3.reuse, -R46.reuse ;  /* 0x00000003b75f7223 */ /* 0x180fe2000001082e */
[----:B------:R-:W-:Y:S01]  /*125e0*/  FADD.FTZ R4, -R4, R87 ;  /* 0x0000005704047221 */ /* 0x000fe20000010100 */
[-CC-:B------:R-:W-:Y:S01]  /*125f0*/  FFMA.FTZ R66, R185, R3.reuse, -R46.reuse ;  /* 0x00000003b9427223 */ /* 0x180fe2000001082e */
[-CC-:B------:R-:W-:Y:S01]  /*12600*/  FFMA.FTZ R62, R187, R3.reuse, -R46.reuse ;  /* 0x00000003bb3e7223 */ /* 0x180fe2000001082e */
[--C-:B------:R-:W-:Y:S01]  /*12610*/  FFMA.FTZ R61, R189, R3, -R46.reuse ;  /* 0x00000003bd3d7223 */ /* 0x100fe2000001082e */
[----:B------:R-:W-:Y:S03]  /*12620*/  FMUL.FTZ R7, R3, R4 ;  /* 0x0000000403077220 */ /* 0x000fe60000410000 */
[----:B------:R-:W4:Y:S01]  /*12630*/  MUFU.EX2 R109, R109 ;  /* 0x0000006d006d7308 */ /* 0x000f220000000800 */
[----:B------:R-:W-:Y:S01]  /*12640*/  VIADD R4, R41, 0x3000 ;  /* 0x0000300029047836 */ /* 0x000fe20000000000 */
[----:B--2---:R-:W-:Y:S01]  /*12650*/  F2FP.F16.F32.PACK_AB R25, R100, R111 ;  /* 0x0000006f6419723e */ /* 0x004fe200000000ff */
[-CC-:B------:R-:W-:Y:S01]  /*12660*/  FFMA.FTZ R56, R191, R3.reuse, -R46.reuse ;  /* 0x00000003bf387223 */ /* 0x180fe2000001082e */
[-CC-:B------:R-:W-:Y:S01]  /*12670*/  FFMA.FTZ R53, R193, R3.reuse, -R46.reuse ;  /* 0x00000003c1357223 */ /* 0x180fe2000001082e */
[----:B------:R-:W-:Y:S02]  /*12680*/  @P2 VIADD R40, R4, 0xffffffe0 ;  /* 0xffffffe004282836 */ /* 0x000fe40000000000 */
[-CC-:B------:R-:W-:Y:S01]  /*12690*/  FFMA.FTZ R50, R195, R3.reuse, -R46.reuse ;  /* 0x00000003c3327223 */ /* 0x180fe2000001082e */
[-CC-:B------:R-:W-:Y:S02]  /*126a0*/  FFMA.FTZ R86, R121, R3.reuse, -R46.reuse ;  /* 0x0000000379567223 */ /* 0x180fe4000001082e */
[----:B------:R-:W-:Y:S01]  /*126b0*/  MUFU.EX2 R105, R105 ;  /* 0x0000006900697308 */ /* 0x000fe20000000800 */
[----:B---3--:R-:W-:Y:S01]  /*126c0*/  F2FP.F16.F32.PACK_AB R24, R102, R104 ;  /* 0x000000686618723e */ /* 0x008fe200000000ff */
[----:B------:R-:W2:Y:S01]  /*126d0*/  LDSM.16.MT88.4 R28, [R40] ;  /* 0x00000000281c783b */ /* 0x000ea20000004200 */
[----:B------:R-:W-:Y:S01]  /*126e0*/  ISETP.GT.AND P0, PT, R161, R140, PT ;  /* 0x0000008ca100720c */ /* 0x000fe20003f04270 */
[-CC-:B------:R-:W-:Y:S01]  /*126f0*/  FFMA.FTZ R87, R119, R3.reuse, -R46.reuse ;  /* 0x0000000377577223 */ /* 0x180fe2000001082e */
[-CC-:B------:R-:W-:Y:S01]  /*12700*/  FFMA.FTZ R108, R115, R3.reuse, -R46.reuse ;  /* 0x00000003736c7223 */ /* 0x180fe2000001082e */
[-CC-:B------:R-:W-:Y:S01]  /*12710*/  FFMA.FTZ R103, R103, R3.reuse, -R46.reuse ;  /* 0x0000000367677223 */ /* 0x180fe2000001082e */
[--C-:B------:R-:W-:Y:S03]  /*12720*/  FFMA.FTZ R65, R65, R3, -R46.reuse ;  /* 0x0000000341417223 */ /* 0x100fe6000001082e */
[----:B------:R-:W3:Y:S01]  /*12730*/  MUFU.EX2 R96, R96 ;  /* 0x0000006000607308 */ /* 0x000ee20000000800 */
[----:B----4-:R-:W-:Y:S01]  /*12740*/  F2FP.F16.F32.PACK_AB R26, R98, R109 ;  /* 0x0000006d621a723e */ /* 0x010fe200000000ff */
[----:B------:R-:W4:Y:S01]  /*12750*/  LDSM.16.MT88.4 R36, [R40+0x400] ;  /* 0x000400002824783b */ /* 0x000f220000004200 */
[----:B------:R-:W-:Y:S07]  /*12760*/  FFMA.FTZ R89, R89, R3, -R46 ;  /* 0x0000000359597223 */ /* 0x000fee000001082e */
[----:B------:R-:W5:Y:S10]  /*12770*/  MUFU.EX2 R23, R5 ;  /* 0x0000000500177308 */ /* 0x000f740000000800 */
[----:B------:R-:W1:Y:S01]  /*12780*/  MUFU.EX2 R22, R7 ;  /* 0x0000000700167308 */ /* 0x000e620000000800 */
[----:B---3--:R-:W-:Y:S09]  /*12790*/  F2FP.F16.F32.PACK_AB R27, R96, R105 ;  /* 0x00000069601b723e */ /* 0x008ff200000000ff */
[----:B------:R-:W3:Y:S01]  /*127a0*/  MUFU.EX2 R107, R107 ;  /* 0x0000006b006b7308 */ /* 0x000ee20000000800 */
[C---:B-----5:R-:W-:Y:S01]  /*127b0*/  FMUL.FTZ R8, R23.reuse, R76 ;  /* 0x0000004c17087220 */ /* 0x060fe20000410000 */
[C---:B------:R-:W-:Y:S01]  /*127c0*/  FMUL.FTZ R9, R23.reuse, R77 ;  /* 0x0000004d17097220 */ /* 0x040fe20000410000 */
[----:B------:R-:W-:Y:S01]  /*127d0*/  FMUL.FTZ R16, R23, R68 ;  /* 0x0000004417107220 */ /* 0x000fe20000410000 */
[----:B------:R-:W-:Y:S01]  /*127e0*/  FFMA.FTZ R68, R171, R3, -R42 ;  /* 0x00000003ab447223 */ /* 0x000fe2000001082a */
[C---:B------:R-:W-:Y:S01]  /*127f0*/  FMUL.FTZ R4, R23.reuse, R80 ;  /* 0x0000005017047220 */ /* 0x040fe20000410000 */
[C---:B------:R-:W-:Y:S01]  /*12800*/  FMUL.FTZ R5, R23.reuse, R81 ;  /* 0x0000005117057220 */ /* 0x040fe20000410000 */
[----:B------:R-:W-:Y:S03]  /*12810*/  FFMA.FTZ R104, R23, R164, R104 ;  /* 0x000000a417687223 */ /* 0x000fe60000010068 */
[----:B------:R-:W-:Y:S01]  /*12820*/  MUFU.EX2 R101, R101 ;  /* 0x0000006500657308 */ /* 0x000fe20000000800 */
[C---:B-1----:R-:W-:Y:S01]  /*12830*/  FMUL.FTZ R10, R22.reuse, R78 ;  /* 0x0000004e160a7220 */ /* 0x042fe20000410000 */
[C---:B------:R-:W-:Y:S01]  /*12840*/  FMUL.FTZ R11, R22.reuse, R79 ;  /* 0x0000004f160b7220 */ /* 0x040fe20000410000 */
[C---:B------:R-:W-:Y:S01]  /*12850*/  FMUL.FTZ R18, R22.reuse, R70 ;  /* 0x0000004616127220 */ /* 0x040fe20000410000 */
[----:B------:R-:W-:Y:S01]  /*12860*/  LDSM.16.MT88.4 R76, [R41+0x4c00] ;  /* 0x004c0000294c783b */ /* 0x000fe20000004200 */
[C---:B------:R-:W-:Y:S01]  /*12870*/  FMUL.FTZ R19, R22.reuse, R71 ;  /* 0x0000004716137220 */ /* 0x040fe20000410000 */
[C---:B------:R-:W-:Y:S01]  /*12880*/  FMUL.FTZ R6, R22.reuse, R82 ;  /* 0x0000005216067220 */ /* 0x040fe20000410000 */
[--C-:B------:R-:W-:Y:S03]  /*12890*/  FFMA.FTZ R82, R125, R3, -R42.reuse ;  /* 0x000000037d527223 */ /* 0x100fe6000001082a */
[----:B------:R-:W1:Y:S01]  /*128a0*/  MUFU.EX2 R92, R92 ;  /* 0x0000005c005c7308 */ /* 0x000e620000000800 */
[C---:B------:R-:W-:Y:S01]  /*128b0*/  FMUL.FTZ R7, R22.reuse, R83 ;  /* 0x0000005316077220 */ /* 0x040fe20000410000 */
[-C--:B------:R-:W-:Y:S01]  /*128c0*/  FFMA.FTZ R83, R123, R3.reuse, -R42 ;  /* 0x000000037b537223 */ /* 0x080fe2000001082a */
[-CC-:B------:R-:W-:Y:S01]  /*128d0*/  FFMA.FTZ R71, R175, R3.reuse, -R46.reuse ;  /* 0x00000003af477223 */ /* 0x180fe2000001082e */
[-CC-:B------:R-:W-:Y:S01]  /*128e0*/  FFMA.FTZ R70, R169, R3.reuse, -R46.reuse ;  /* 0x00000003a9467223 */ /* 0x180fe2000001082e */
[-CC-:B------:R-:W-:Y:S01]  /*128f0*/  FFMA.FTZ R81, R129, R3.reuse, -R46.reuse ;  /* 0x0000000381517223 */ /* 0x180fe2000001082e */
[----:B------:R-:W-:Y:S01]  /*12900*/  FFMA.FTZ R80, R127, R3, -R46 ;  /* 0x000000037f507223 */ /* 0x000fe2000001082e */
[C---:B------:R-:W-:Y:S03]  /*12910*/  FFMA.FTZ R111, R22.reuse, R165, R111 ;  /* 0x000000a5166f7223 */ /* 0x040fe6000001006f */
[----:B------:R-:W-:Y:S01]  /*12920*/  MUFU.EX2 R97, R97 ;  /* 0x0000006100617308 */ /* 0x000fe20000000800 */
[C---:B------:R-:W-:Y:S05]  /*12930*/  HMMA.16816.F32 R4, R24.reuse, R12, R4 ;  /* 0x0000000c1804723c */ /* 0x040fea0000001804 */
[C---:B------:R-:W-:Y:S01]  /*12940*/  FMUL.FTZ R12, R23.reuse, R72 ;  /* 0x00000048170c7220 */ /* 0x040fe20000410000 */
[----:B------:R-:W-:Y:S03]  /*12950*/  FMUL.FTZ R13, R23, R73 ;  /* 0x00000049170d7220 */ /* 0x000fe60000410000 */
[----:B------:R-:W5:Y:S01]  /*12960*/  MUFU.EX2 R90, R90 ;  /* 0x0000005a005a7308 */ /* 0x000f620000000800 */
[C---:B------:R-:W-:Y:S03]  /*12970*/  HMMA.16816.F32 R8, R24.reuse, R14, R8 ;  /* 0x0000000e1808723c */ /* 0x040fe60000001808 */
[C---:B------:R-:W-:Y:S01]  /*12980*/  FMUL.FTZ R14, R22.reuse, R74 ;  /* 0x0000004a160e7220 */ /* 0x040fe20000410000 */
[----:B------:R-:W-:Y:S01]  /*12990*/  FMUL.FTZ R15, R22, R75 ;  /* 0x0000004b160f7220 */ /* 0x000fe20000410000 */
[-CC-:B------:R-:W-:Y:S01]  /*129a0*/  FFMA.FTZ R75, R143, R3.reuse, -R42.reuse ;  /* 0x000000038f4b7223 */ /* 0x180fe2000001082a */
[-C--:B------:R-:W-:Y:S03]  /*129b0*/  FFMA.FTZ R74, R131, R3.reuse, -R42 ;  /* 0x00000003834a7223 */ /* 0x080fe6000001082a */
[----:B------:R-:W-:Y:S01]  /*129c0*/  MUFU.EX2 R93, R93 ;  /* 0x0000005d005d7308 */ /* 0x000fe20000000800 */
[----:B------:R-:W-:Y:S01]  /*129d0*/  FFMA.FTZ R72, R17, R3, -R46 ;  /* 0x0000000311487223 */ /* 0x000fe2000001082e */
[----:B------:R-:W-:Y:S01]  /*129e0*/  FMUL.FTZ R17, R23, R69 ;  /* 0x0000004517117220 */ /* 0x000fe20000410000 */
[-C--:B------:R-:W-:Y:S01]  /*129f0*/  FFMA.FTZ R69, R173, R3.reuse, -R42 ;  /* 0x00000003ad457223 */ /* 0x080fe2000001082a */
[C---:B--2---:R-:W-:Y:S03]  /*12a00*/  HMMA.16816.F32 R12, R24.reuse, R28, R12 ;  /* 0x0000001c180c723c */ /* 0x044fe6000000180c */
[----:B------:R-:W-:Y:S03]  /*12a10*/  FFMA.FTZ R73, R167, R3, -R46 ;  /* 0x00000003a7497223 */ /* 0x000fe6000001082e */
[----:B------:R-:W2:Y:S01]  /*12a20*/  MUFU.EX2 R88, R88 ;  /* 0x0000005800587308 */ /* 0x000ea20000000800 */
[----:B------:R-:W-:Y:S01]  /*12a30*/  FADD.FTZ R100, R100, R111 ;  /* 0x0000006f64647221 */ /* 0x000fe20000010000 */
[----:B------:R-:W-:Y:S01]  /*12a40*/  FADD.FTZ R104, R102, R104 ;  /* 0x0000006866687221 */ /* 0x000fe20000010000 */
[----:B------:R-:W-:Y:S01]  /*12a50*/  HMMA.16816.F32 R16, R24, R30, R16 ;  /* 0x0000001e1810723c */ /* 0x000fe20000001810 */
[----:B------:R-:W4:Y:S02]  /*12a60*/  LDSM.16.MT88.4 R28, [R41+0x3800] ;  /* 0x00380000291c783b */ /* 0x000f240000004200 */
[----:B---3--:R-:W-:Y:S04]  /*12a70*/  F2FP.F16.F32.PACK_AB R24, R94, R107 ;  /* 0x0000006b5e18723e */ /* 0x008fe800000000ff */
[----:B------:R-:W-:Y:S01]  /*12a80*/  MUFU.EX2 R95, R95 ;  /* 0x0000005f005f7308 */ /* 0x000fe20000000800 */
[----:B-1----:R-:W-:Y:S01]  /*12a90*/  F2FP.F16.F32.PACK_AB R25, R92, R101 ;  /* 0x000000655c19723e */ /* 0x002fe200000000ff */
[----:B------:R-:W-:Y:S01]  /*12aa0*/  FADD.FTZ R105, R105, R100 ;  /* 0x0000006469697221 */ /* 0x000fe20000010000 */
[----:B-----5:R-:W-:Y:S01]  /*12ab0*/  F2FP.F16.F32.PACK_AB R26, R90, R97 ;  /* 0x000000615a1a723e */ /* 0x020fe200000000ff */
[----:B------:R-:W-:Y:S02]  /*12ac0*/  FADD.FTZ R109, R109, R104 ;  /* 0x000000686d6d7221 */ /* 0x000fe40000010000 */
[----:B------:R-:W-:Y:S04]  /*12ad0*/  FADD.FTZ R22, R96, R105 ;  /* 0x0000006960167221 */ /* 0x000fe80000010000 */
[----:B------:R-:W-:Y:S01]  /*12ae0*/  MUFU.EX2 R66, R66 ;  /* 0x0000004200427308 */ /* 0x000fe20000000800 */
[----:B--2---:R-:W-:Y:S01]  /*12af0*/  F2FP.F16.F32.PACK_AB R27, R88, R93 ;  /* 0x0000005d581b723e */ /* 0x004fe200000000ff */
        /* <DEDUP_REMOVED lines=14> */
[C---:B----4-:R-:W-:Y:S03]  /*12be0*/  HMMA.16816.F32 R12, R24.reuse, R36, R12 ;  /* 0x00000024180c723c */ /* 0x050fe6000000180c */
[----:B-1----:R-:W-:Y:S01]  /*12bf0*/  FADD.FTZ R23, R67, R22 ;  /* 0x0000001643177221 */ /* 0x002fe20000010000 */
[----:B------:R-:W-:Y:S05]  /*12c00*/  FADD.FTZ R90, R90, R97 ;  /* 0x000000615a5a7221 */ /* 0x000fea0000010000 */
[----:B------:R-:W1:Y:S01]  /*12c10*/  MUFU.EX2 R61, R61 ;  /* 0x0000003d003d7308 */ /* 0x000e620000000800 */
[----:B------:R-:W-:Y:S01]  /*12c20*/  HMMA.16816.F32 R16, R24, R38, R16 ;  /* 0x000000261810723c */ /* 0x000fe20000001810 */
[----:B------:R-:W4:Y:S02]  /*12c30*/  LDSM.16.MT88.4 R36, [R41+0x3c00] ;  /* 0x003c00002924783b */ /* 0x000f240000004200 */
[----:B------:R-:W-:Y:S01]  /*12c40*/  F2FP.F16.F32.PACK_AB R24, R66, R95 ;  /* 0x0000005f4218723e */ /* 0x000fe200000000ff */
[C---:B--2---:R-:W-:Y:S01]  /*12c50*/  FADD.FTZ R23, R64.reuse, R23 ;  /* 0x0000001740177221 */ /* 0x044fe20000010000 */
[----:B------:R-:W-:Y:S01]  /*12c60*/  F2FP.F16.F32.PACK_AB R25, R64, R67 ;  /* 0x000000434019723e */ /* 0x000fe200000000ff */
[----:B------:R-:W-:Y:S03]  /*12c70*/  FADD.FTZ R95, R95, R90 ;  /* 0x0000005a5f5f7221 */ /* 0x000fe60000010000 */
[----:B------:R-:W2:Y:S01]  /*12c80*/  MUFU.EX2 R60, R60 ;  /* 0x0000003c003c7308 */ /* 0x000ea20000000800 */
[----:B------:R-:W-:Y:S09]  /*12c90*/  FADD.FTZ R95, R66, R95 ;  /* 0x0000005f425f7221 */ /* 0x000ff20000010000 */
[----:B------:R-:W5:Y:S01]  /*12ca0*/  MUFU.EX2 R59, R59 ;  /* 0x0000003b003b7308 */ /* 0x000f620000000800 */
[C---:B-1----:R-:W-:Y:S01]  /*12cb0*/  F2FP.F16.F32.PACK_AB R26, R61.reuse, R62 ;  /* 0x0000003e3d1a723e */ /* 0x042fe200000000ff */
[----:B------:R-:W-:Y:S04]  /*12cc0*/  FADD.FTZ R62, R62, R95 ;  /* 0x0000005f3e3e7221 */ /* 0x000fe80000010000 */
[----:B------:R-:W-:Y:S04]  /*12cd0*/  FADD.FTZ R61, R61, R62 ;  /* 0x0000003e3d3d7221 */ /* 0x000fe80000010000 */
[----:B------:R-:W-:Y:S01]  /*12ce0*/  MUFU.EX2 R56, R56 ;  /* 0x0000003800387308 */ /* 0x000fe20000000800 */
[----:B--2---:R-:W-:Y:S09]  /*12cf0*/  FADD.FTZ R22, R60, R23 ;  /* 0x000000173c167221 */ /* 0x004ff20000010000 */
[----:B------:R-:W1:Y:S01]  /*12d00*/  MUFU.EX2 R53, R53 ;  /* 0x0000003500357308 */ /* 0x000e620000000800 */
[C---:B-----5:R-:W-:Y:S01]  /*12d10*/  FADD.FTZ R22, R59.reuse, R22 ;  /* 0x000000163b167221 */ /* 0x060fe20000010000 */
[----:B------:R-:W-:Y:S08]  /*12d20*/  F2FP.F16.F32.PACK_AB R27, R59, R60 ;  /* 0x0000003c3b1b723e */ /* 0x000ff000000000ff */
[----:B------:R-:W-:Y:S01]  /*12d30*/  MUFU.EX2 R57, R57 ;  /* 0x0000003900397308 */ /* 0x000fe20000000800 */
[C---:B------:R-:W-:Y:S09]  /*12d40*/  HMMA.16816.F32 R4, R24.reuse, R28, R4 ;  /* 0x0000001c1804723c */ /* 0x040ff20000001804 */
[----:B------:R-:W2:Y:S01]  /*12d50*/  MUFU.EX2 R52, R52 ;  /* 0x0000003400347308 */ /* 0x000ea20000000800 */
[C---:B------:R-:W-:Y:S01]  /*12d60*/  HMMA.16816.F32 R8, R24.reuse, R30, R8 ;  /* 0x0000001e1808723c */ /* 0x040fe20000001808 */
[----:B------:R-:W5:Y:S08]  /*12d70*/  LDSM.16.MT88.4 R28, [R40+0xc00] ;  /* 0x000c0000281c783b */ /* 0x000f700000004200 */
[----:B------:R-:W-:Y:S01]  /*12d80*/  MUFU.EX2 R50, R50 ;  /* 0x0000003200327308 */ /* 0x000fe20000000800 */
[C---:B---3--:R-:W-:Y:S09]  /*12d90*/  HMMA.16816.F32 R12, R24.reuse, R32, R12 ;  /* 0x00000020180c723c */ /* 0x048ff2000000180c */
[----:B------:R-:W3:Y:S01]  /*12da0*/  MUFU.EX2 R47, R47 ;  /* 0x0000002f002f7308 */ /* 0x000ee20000000800 */
[----:B------:R-:W-:Y:S01]  /*12db0*/  HMMA.16816.F32 R16, R24, R34, R16 ;  /* 0x000000221810723c */ /* 0x000fe20000001810 */
[----:B------:R-:W5:Y:S02]  /*12dc0*/  LDSM.16.MT88.4 R32, [R41+0x4000] ;  /* 0x004000002920783b */ /* 0x000f640000004200 */
[----:B-1----:R-:W-:Y:S01]  /*12dd0*/  F2FP.F16.F32.PACK_AB R24, R53, R56 ;  /* 0x000000383518723e */ /* 0x002fe200000000ff */
[----:B------:R-:W-:Y:S01]  /*12de0*/  FADD.FTZ R56, R56, R61 ;  /* 0x0000003d38387221 */ /* 0x000fe20000010000 */
[C---:B--2---:R-:W-:Y:S01]  /*12df0*/  F2FP.F16.F32.PACK_AB R25, R52.reuse, R57 ;  /* 0x000000393419723e */ /* 0x044fe200000000ff */
[----:B------:R-:W-:Y:S03]  /*12e00*/  FADD.FTZ R57, R57, R22 ;  /* 0x0000001639397221 */ /* 0x000fe60000010000 */
[----:B------:R-:W1:Y:S01]  /*12e10*/  MUFU.EX2 R49, R49 ;  /* 0x0000003100317308 */ /* 0x000e620000000800 */
[----:B------:R-:W-:Y:S01]  /*12e20*/  FADD.FTZ R53, R53, R56 ;  /* 0x0000003835357221 */ /* 0x000fe20000010000 */
[----:B------:R-:W-:Y:S08]  /*12e30*/  FADD.FTZ R52, R52, R57 ;  /* 0x0000003934347221 */ /* 0x000ff00000010000 */
[----:B------:R-:W2:Y:S01]  /*12e40*/  MUFU.EX2 R54, R54 ;  /* 0x0000003600367308 */ /* 0x000ea20000000800 */
[C---:B---3--:R-:W-:Y:S01]  /*12e50*/  F2FP.F16.F32.PACK_AB R26, R47.reuse, R50 ;  /* 0x000000322f1a723e */ /* 0x048fe200000000ff */
[----:B------:R-:W-:Y:S04]  /*12e60*/  FADD.FTZ R50, R50, R53 ;  /* 0x0000003532327221 */ /* 0x000fe80000010000 */
[----:B------:R-:W-:Y:S04]  /*12e70*/  FADD.FTZ R47, R47, R50 ;  /* 0x000000322f2f7221 */ /* 0x000fe80000010000 */
[----:B------:R-:W-:Y:S01]  /*12e80*/  MUFU.EX2 R48, R48 ;  /* 0x0000003000307308 */ /* 0x000fe20000000800 */
[----:B-1----:R-:W-:Y:S09]  /*12e90*/  FADD.FTZ R23, R49, R52 ;  /* 0x0000003431177221 */ /* 0x002ff20000010000 */
[----:B------:R-:W1:Y:S01]  /*12ea0*/  MUFU.EX2 R45, R45 ;  /* 0x0000002d002d7308 */ /* 0x000e620000000800 */
[C---:B--2---:R-:W-:Y:S01]  /*12eb0*/  FADD.FTZ R23, R54.reuse, R23 ;  /* 0x0000001736177221 */ /* 0x044fe20000010000 */
[----:B------:R-:W-:Y:S08]  /*12ec0*/  F2FP.F16.F32.PACK_AB R27, R54, R49 ;  /* 0x00000031361b723e */ /* 0x000ff000000000ff */
        /* <DEDUP_REMOVED lines=12> */
[----:B--2---:R-:W-:Y:S01]  /*12f90*/  F2FP.F16.F32.PACK_AB R25, R63, R58 ;  /* 0x0000003a3f19723e */ /* 0x004fe200000000ff */
        /* <DEDUP_REMOVED lines=41> */
[-CC-:B------:R-:W-:Y:S01]  /*13230*/  FFMA.FTZ R32, R43, R3.reuse, -R46.reuse ;  /* 0x000000032b207223 */ /* 0x180fe2000001082e */
[-C--:B------:R-:W-:Y:S05]  /*13240*/  FFMA.FTZ R46, R44, R3.reuse, -R46 ;  /* 0x000000032c2e7223 */ /* 0x080fea000001082e */
[----:B------:R-:W4:Y:S01]  /*13250*/  MUFU.EX2 R103, R103 ;  /* 0x0000006700677308 */ /* 0x000f220000000800 */
[----:B------:R-:W-:Y:S03]  /*13260*/  HMMA.16816.F32 R16, R24, R34, R16 ;  /* 0x000000221810723c */ /* 0x000fe60000001810 */
[-CC-:B------:R-:W-:Y:S01]  /*13270*/  FFMA.FTZ R34, R21, R3.reuse, -R42.reuse ;  /* 0x0000000315227223 */ /* 0x180fe2000001082a */
[----:B------:R-:W-:Y:S01]  /*13280*/  FFMA.FTZ R42, R20, R3, -R42 ;  /* 0x00000003142a7223 */ /* 0x000fe2000001082a */
[----:B--2---:R-:W-:Y:S01]  /*13290*/  F2FP.F16.F32.PACK_AB R24, R87, R86 ;  /* 0x000000565718723e */ /* 0x004fe200000000ff */
[----:B------:R-:W2:Y:S03]  /*132a0*/  LDSM.16.MT88.4 R20, [R40+0x1c00] ;  /* 0x001c00002814783b */ /* 0x000ea60000004200 */
[----:B------:R-:W-:Y:S01]  /*132b0*/  MUFU.EX2 R96, R99 ;  /* 0x0000006300607308 */ /* 0x000fe20000000800 */
[----:B------:R-:W-:Y:S01]  /*132c0*/  FADD.FTZ R3, R75, R68 ;  /* 0x000000444b037221 */ /* 0x000fe20000010000 */
[----:B-1----:R-:W-:Y:S03]  /*132d0*/  F2FP.F16.F32.PACK_AB R25, R113, R106 ;  /* 0x0000006a7119723e */ /* 0x002fe600000000ff */
[----:B------:R-:W-:Y:S05]  /*132e0*/  FADD.FTZ R3, R74, R3 ;  /* 0x000000034a037221 */ /* 0x000fea0000010000 */
[----:B------:R-:W1:Y:S01]  /*132f0*/  MUFU.EX2 R91, R91 ;  /* 0x0000005b005b7308 */ /* 0x000e620000000800 */
[----:B----4-:R-:W-:Y:S01]  /*13300*/  F2FP.F16.F32.PACK_AB R26, R103, R108 ;  /* 0x0000006c671a723e */ /* 0x010fe200000000ff */
[----:B------:R-:W-:Y:S01]  /*13310*/  FADD.FTZ R82, R82, R3 ;  /* 0x0000000352527221 */ /* 0x000fe20000010000 */
[----:B------:R-:W-:Y:S04]  /*13320*/  FADD.FTZ R3, R80, R81 ;  /* 0x0000005150037221 */ /* 0x000fe80000010000 */
[----:B------:R-:W-:Y:S03]  /*13330*/  FADD.FTZ R86, R86, R3 ;  /* 0x0000000356567221 */ /* 0x000fe60000010000 */
[----:B------:R-:W-:Y:S01]  /*13340*/  MUFU.EX2 R88, R89 ;  /* 0x0000005900587308 */ /* 0x000fe20000000800 */
[----:B------:R-:W-:Y:S01]  /*13350*/  FADD.FTZ R87, R87, R86 ;  /* 0x0000005657577221 */ /* 0x000fe20000010000 */
[----:B------:R-:W-:Y:S03]  /*13360*/  IMAD.MOV.U32 R86, RZ, RZ, R2 ;  /* 0x000000ffff567224 */ /* 0x000fe600078e0002 */
[----:B------:R-:W-:Y:S05]  /*13370*/  FADD.FTZ R108, R108, R87 ;  /* 0x000000576c6c7221 */ /* 0x000fea0000010000 */
[----:B------:R-:W4:Y:S01]  /*13380*/  MUFU.EX2 R65, R65 ;  /* 0x0000004100417308 */ /* 0x000f220000000800 */
[----:B-1----:R-:W-:Y:S01]  /*13390*/  F2FP.F16.F32.PACK_AB R27, R91, R96 ;  /* 0x000000605b1b723e */ /* 0x002fe200000000ff */
[----:B------:R-:W-:Y:S02]  /*133a0*/  IMAD.MOV.U32 R87, RZ, RZ, R0 ;  /* 0x000000ffff577224 */ /* 0x000fe400078e0000 */
[----:B------:R-:W-:Y:S04]  /*133b0*/  FADD.FTZ R103, R103, R108 ;  /* 0x0000006c67677221 */ /* 0x000fe80000010000 */
[C---:B------:R-:W-:Y:S02]  /*133c0*/  HMMA.16816.F32 R4, R24.reuse, R36, R4 ;  /* 0x000000241804723c */ /* 0x040fe40000001804 */
[----:B------:R-:W-:Y:S06]  /*133d0*/  MUFU.EX2 R55, R55 ;  /* 0x0000003700377308 */ /* 0x000fec0000000800 */
[C---:B------:R-:W-:Y:S04]  /*133e0*/  HMMA.16816.F32 R8, R24.reuse, R38, R8 ;  /* 0x000000261808723c */ /* 0x040fe80000001808 */
[----:B------:R-:W1:Y:S01]  /*133f0*/  MUFU.EX2 R56, R51 ;  /* 0x0000003300387308 */ /* 0x000e620000000800 */
[C---:B----4-:R-:W-:Y:S01]  /*13400*/  F2FP.F16.F32.PACK_AB R68, R65.reuse, R88 ;  /* 0x000000584144723e */ /* 0x050fe200000000ff */
[----:B------:R-:W-:Y:S02]  /*13410*/  FADD.FTZ R88, R88, R103 ;  /* 0x0000006758587221 */ /* 0x000fe40000010000 */
[C---:B---3--:R-:W-:Y:S06]  /*13420*/  HMMA.16816.F32 R12, R24.reuse, R28, R12 ;  /* 0x0000001c180c723c */ /* 0x048fec000000180c */
[----:B------:R-:W-:Y:S01]  /*13430*/  MUFU.EX2 R32, R32 ;  /* 0x0000002000207308 */ /* 0x000fe20000000800 */
[----:B------:R-:W-:Y:S01]  /*13440*/  FADD.FTZ R65, R65, R88 ;  /* 0x0000005841417221 */ /* 0x000fe20000010000 */
[----:B------:R-:W-:Y:S08]  /*13450*/  HMMA.16816.F32 R16, R24, R30, R16 ;  /* 0x0000001e1810723c */ /* 0x000ff00000001810 */
[----:B------:R-:W3:Y:S01]  /*13460*/  MUFU.EX2 R33, R46 ;  /* 0x0000002e00217308 */ /* 0x000ee20000000800 */
[----:B-1----:R-:W-:Y:S01]  /*13470*/  F2FP.F16.F32.PACK_AB R69, R56, R55 ;  /* 0x000000373845723e */ /* 0x002fe200000000ff */
[----:B------:R-:W-:Y:S04]  /*13480*/  FADD.FTZ R25, R83, R82 ;  /* 0x0000005253197221 */ /* 0x000fe80000010000 */
[----:B------:R-:W-:Y:S04]  /*13490*/  FADD.FTZ R106, R106, R25 ;  /* 0x000000196a6a7221 */ /* 0x000fe80000010000 */
[----:B------:R-:W-:Y:S01]  /*134a0*/  MUFU.EX2 R34, R34 ;  /* 0x0000002200227308 */ /* 0x000fe20000000800 */
[----:B------:R-:W-:Y:S09]  /*134b0*/  FADD.FTZ R113, R113, R106 ;  /* 0x0000006a71717221 */ /* 0x000ff20000010000 */
[----:B------:R-:W1:Y:S01]  /*134c0*/  MUFU.EX2 R165, R42 ;  /* 0x0000002a00a57308 */ /* 0x000e620000000800 */
[C---:B---3--:R-:W-:Y:S01]  /*134d0*/  F2FP.F16.F32.PACK_AB R70, R33.reuse, R32 ;  /* 0x000000202146723e */ /* 0x048fe200000000ff */
[----:B------:R-:W-:Y:S04]  /*134e0*/  FADD.FTZ R32, R32, R65 ;  /* 0x0000004120207221 */ /* 0x000fe80000010000 */
[----:B------:R-:W-:Y:S01]  /*134f0*/  FADD.FTZ R164, R33, R32 ;  /* 0x0000002021a47221 */ /* 0x000fe20000010000 */
[----:B-1----:R-:W-:Y:S07]  /*13500*/  F2FP.F16.F32.PACK_AB R71, R165, R34 ;  /* 0x00000022a547723e */ /* 0x002fee00000000ff */
[C---:B------:R-:W-:Y:S05]  /*13510*/  HMMA.16816.F32 R80, R68.reuse, R76, R4 ;  /* 0x0000004c4450723c */ /* 0x040fea0000001804 */
        /* <DEDUP_REMOVED lines=11> */
.L_x_7335:
        /* <DEDUP_REMOVED lines=10> */
.L_x_7352:
[----:B------:R-:W2:Y:S01]  /*13670*/  S2R R3, SR_CgaCtaId ;  /* 0x0000000000037919 */ /* 0x000ea20000008800 */
[----:B----4-:R-:W-:Y:S01]  /*13680*/  FADD.FTZ R11, R8, R11 ;  /* 0x0000000b080b7221 */ /* 0x010fe20000010000 */
[----:B---3--:R-:W-:Y:S01]  /*13690*/  MOV R8, 0x400 ;  /* 0x0000040000087802 */ /* 0x008fe20000000f00 */
        /* <DEDUP_REMOVED lines=70> */
[----:B---3--:R-:W-:-:S02]  /*13b00*/  @P2 FMUL.FTZ R5, R11, 0.69314718246459960938 ;  /* 0x3f3172180b052820 */ /* 0x008fc40000410000 */
        /* <DEDUP_REMOVED lines=11> */
.L_x_7345:
[----:B------:R-:W-:Y:S05]  /*13bc0*/  BSYNC.RECONVERGENT B0 ;  /* 0x0000000000007941 */ /* 0x000fea0003800200 */
.L_x_7344:
        /* <DEDUP_REMOVED lines=26> */
.L_x_7347:
[----:B------:R-:W-:Y:S05]  /*13d70*/  BSYNC.RECONVERGENT B0 ;  /* 0x0000000000007941 */ /* 0x000fea0003800200 */
.L_x_7346:
        /* <DEDUP_REMOVED lines=28> */
[----:B---3--:R-:W-:Y:S05]  /*13f40*/  @P3 RET.REL.NODEC R146 `(_ZN5flash24flash_fwd_splitkv_kernelI23Flash_fwd_kernel_traitsILi32ELi64ELi128ELi4ELb0ELb0EN7cutlass6half_tE19Flash_kernel_traitsILi32ELi64ELi128ELi4ES3_EELb0ELb1ELb0ELb0ELb0ELb1ELb0ELb1EEEvNS_16Flash_fwd_paramsE) ;  /* 0xfffffec0922c3950 */ /* 0x008fea0003c3ffff */
        /* <DEDUP_REMOVED lines=12> */
[----:B-1----:R-:W-:Y:S05]  /*14010*/  RET.REL.NODEC R146 `(_ZN5flash24flash_fwd_splitkv_kernelI23Flash_fwd_kernel_traitsILi32ELi64ELi128ELi4ELb0ELb0EN7cutlass6half_tE19Flash_kernel_traitsILi32ELi64ELi128ELi4ES3_EELb0ELb1ELb0ELb0ELb0ELb1ELb0ELb1EEEvNS_16Flash_fwd_paramsE) ;  /* 0xfffffebc92f87950 */ /* 0x002fea0003c3ffff */
.L_x_7343:
[----:B------:R-:W-:Y:S01]  /*14020*/  MOV R4, 0x2 ;  /* 0x0000000200047802 */ /* 0x000fe20000000f00 */
[----:B------:R-:W-:Y:S01]  /*14030*/  IMAD.MOV.U32 R3, RZ, RZ, 0x1f ;  /* 0x0000001fff037424 */ /* 0x000fe200078e00ff */
[----:B------:R-:W-:-:S07]  /*14040*/  MOV R5, 0xffffffff ;  /* 0xffffffff00057802 */ /* 0x000fce0000000f00 */
[----:B-1---5:R-:W-:Y:S05]  /*14050*/  WARPSYNC.COLLECTIVE R5, `(.L_x_7348) ;  /* 0x0000000005087348 */ /* 0x022fea0003c00000 */
[----:B------:R2:W3:Y:S02]  /*14060*/  SHFL.BFLY P0, R11, R164, R4, R3 ;  /* 0x0c000004a40b7389 */ /* 0x0004e40000000003 */
[----:B-123-5:R-:W-:Y:S05]  /*14070*/  ENDCOLLECTIVE ;  /* 0x000000000000791b */ /* 0x02efea0003800000 */
.L_x_7348:
[----:B------:R-:W-:Y:S02]  /*14080*/  IMAD.MOV.U32 R9, RZ, RZ, R11 ;  /* 0x000000ffff097224 */ /* 0x000fe400078e000b */
[----:B------:R-:W-:Y:S02]  /*14090*/  IMAD.MOV.U32 R4, RZ, RZ, 0x1 ;  /* 0x00000001ff047424 */ /* 0x000fe400078e00ff */
[----:B------:R-:W-:-:S05]  /*140a0*/  FADD.FTZ R9, R9, R164 ;  /* 0x000000a409097221 */ /* 0x000fca0000010000 */
[----:B------:R-:W-:-:S07]  /*140b0*/  MOV R164, R9 ;  /* 0x0000000900a47202 */ /* 0x000fce0000000f00 */
[----:B------:R-:W-:Y:S05]  /*140c0*/  WARPSYNC.COLLECTIVE R5, `(.L_x_7349) ;  /* 0x0000000005087348 */ /* 0x000fea0003c00000 */
[----:B------:R1:W2:Y:S02]  /*140d0*/  SHFL.BFLY P0, R11, R164, R4, R3 ;  /* 0x0c000004a40b7389 */ /* 0x0002a40000000003 */
[----:B-12---:R-:W-:Y:S05]  /*140e0*/  ENDCOLLECTIVE ;  /* 0x000000000000791b */ /* 0x006fea0003800000 */
.L_x_7349:
[----:B------:R-:W-:Y:S01]  /*140f0*/  MOV R164, R165 ;  /* 0x000000a500a47202 */ /* 0x000fe20000000f00 */
[----:B------:R-:W-:Y:S01]  /*14100*/  IMAD.MOV.U32 R4, RZ, RZ, 0x2 ;  /* 0x00000002ff047424 */ /* 0x000fe200078e00ff */
[----:B------:R-:W-:-:S07]  /*14110*/  MOV R6, R11 ;  /* 0x0000000b00067202 */ /* 0x000fce0000000f00 */
[----:B------:R-:W-:Y:S05]  /*14120*/  WARPSYNC.COLLECTIVE R5, `(.L_x_7350) ;  /* 0x0000000005087348 */ /* 0x000fea0003c00000 */
[----:B------:R1:W2:Y:S02]  /*14130*/  SHFL.BFLY P0, R11, R164, R4, R3 ;  /* 0x0c000004a40b7389 */ /* 0x0002a40000000003 */
[----:B-12---:R-:W-:Y:S05]  /*14140*/  ENDCOLLECTIVE ;  /* 0x000000000000791b */ /* 0x006fea0003800000 */
.L_x_7350:
[----:B------:R-:W-:Y:S01]  /*14150*/  FADD.FTZ R6, R9, R6 ;  /* 0x0000000609067221 */ /* 0x000fe20000010000 */
[----:B------:R-:W-:Y:S01]  /*14160*/  FADD.FTZ R8, R11, R165 ;  /* 0x000000a50b087221 */ /* 0x000fe20000010000 */
[----:B------:R-:W-:-:S04]  /*14170*/  MOV R4, 0x1 ;  /* 0x0000000100047802 */ /* 0x000fc80000000f00 */
[----:B------:R-:W-:-:S07]  /*14180*/  MOV R164, R8 ;  /* 0x0000000800a47202 */ /* 0x000fce0000000f00 */
[----:B------:R-:W-:Y:S05]  /*14190*/  WARPSYNC.COLLECTIVE R5, `(.L_x_7351) ;  /* 0x0000000005087348 */ /* 0x000fea0003c00000 */
[----:B------:R1:W2:Y:S02]  /*141a0*/  SHFL.BFLY P0, R11, R164, R4, R3 ;  /* 0x0c000004a40b7389 */ /* 0x0002a40000000003 */
[----:B-12---:R-:W-:Y:S05]  /*141b0*/  ENDCOLLECTIVE ;  /* 0x000000000000791b */ /* 0x006fea0003800000 */
.L_x_7351:
[----:B------:R-:W-:Y:S05]  /*141c0*/  BRA `(.L_x_7352) ;  /* 0xfffffff400287947 */ /* 0x000fea000383ffff */
.L_x_7353:
        /* <DEDUP_REMOVED lines=11> */
.L_x_10303:


//--------------------- .text._ZN5flash24flash_fwd_splitkv_kernelI23Flash_fwd_kernel_traitsILi32ELi64ELi128ELi4ELb0ELb0EN7cutlass6half_tE19Flash_kernel_traitsILi32ELi64ELi128ELi4ES3_EELb0ELb1ELb0ELb0ELb0ELb0ELb1ELb0EEEvNS_16Flash_fwd_paramsE --------------------------
	.section	.text._ZN5flash24flash_fwd_splitkv_kernelI23Flash_fwd_kernel_traitsILi32ELi64ELi128ELi4ELb0ELb0EN7cutlass6half_tE19Flash_kernel_traitsILi32ELi64ELi128ELi4ES3_EELb0ELb1ELb0ELb0ELb0ELb0ELb1ELb0EEEvNS_16Flash_fwd_paramsE,"ax",@progbits
	.align	128
        .global         _ZN5flash24flash_fwd_splitkv_kernelI23Flash_fwd_kernel_traitsILi32ELi64ELi128ELi4ELb0ELb0EN7cutlass6half_tE19Flash_kernel_traitsILi32ELi64ELi128ELi4ES3_EELb0ELb1ELb0ELb0ELb0ELb0ELb1ELb0EEEvNS_16Flash_fwd_paramsE
        .type           _ZN5flash24flash_fwd_splitkv_kernelI23Flash_fwd_kernel_traitsILi32ELi64ELi128ELi4ELb0ELb0EN7cutlass6half_tE19Flash_kernel_traitsILi32ELi64ELi128ELi4ES3_EELb0ELb1ELb0ELb0ELb0ELb0ELb1ELb0EEEvNS_16Flash_fwd_paramsE,@function
        .size           _ZN5flash24flash_fwd_splitkv_kernelI23Flash_fwd_kernel_traitsILi32ELi64ELi128ELi4ELb0ELb0EN7cutlass6half_tE19Flash_kernel_traitsILi32ELi64ELi128ELi4ES3_EELb0ELb1ELb0ELb0ELb0ELb0ELb1ELb0EEEvNS_16Flash_fwd_paramsE,(.L_x_10304 - _ZN5flash24flash_fwd_splitkv_kernelI23Flash_fwd_kernel_traitsILi32ELi64ELi128ELi4ELb0ELb0EN7cutlass6half_tE19Flash_kernel_traitsILi32ELi64ELi128ELi4ES3_EELb0ELb1ELb0ELb0ELb0ELb0ELb1ELb0EEEvNS_16Flash_fwd_paramsE)
        .other          _ZN5flash24flash_fwd_splitkv_kernelI23Flash_fwd_kernel_traitsILi32ELi64ELi128ELi4ELb0ELb0EN7cutlass6half_tE19Flash_kernel_traitsILi32ELi64ELi128ELi4ES3_EELb0ELb1ELb0ELb0ELb0ELb0ELb1ELb0EEEvNS_16Flash_fwd_paramsE,@"STO_CUDA_ENTRY STV_DEFAULT"
_ZN5flash24flash_fwd_splitkv_kernelI23Flash_fwd_kernel_traitsILi32ELi64ELi128ELi4ELb0ELb0EN7cutlass6half_tE19Flash_kernel_traitsILi32ELi64ELi128ELi4ES3_EELb0ELb1ELb0ELb0ELb0ELb0ELb1ELb0EEEvNS_16Flash_fwd_paramsE:
.text._ZN5flash24flash_fwd_splitkv_kernelI23Flash_fwd_kernel_traitsILi32ELi64ELi128ELi4ELb0ELb0EN7cutlass6half_tE19Flash_kernel_traitsILi32ELi64ELi128ELi4ES3_EELb0ELb1ELb0ELb0ELb0ELb0ELb1ELb0EEEvNS_16Flash_fwd_paramsE:
        /* <DEDUP_REMOVED lines=29> */
[----:B-1----:R-:W-:Y:S05]  /*01d0*/  CALL.REL.NOINC `($_ZN5flash24flash_fwd_splitkv_kernelI23Flash_fwd_kernel_traitsILi32ELi64ELi128ELi4ELb0ELb0EN7cutlass6half_tE19Flash_kernel_traitsILi32ELi64ELi128ELi4ES3_EELb0ELb1ELb0ELb0ELb0ELb0ELb1ELb0EEEvNS_16Flash_fwd_paramsE$_ZN5flash30compute_attn_1rowblock_splitkvI23Flash_fwd_kernel_traitsILi32ELi64ELi128ELi4ELb0ELb0EN7cutlass6half_tE19Flash_kernel_traitsILi32ELi64ELi128ELi4ES3_EELb0ELb1ELb0ELb0ELb0ELb0ELb1ELb0ENS_16Flash_fwd_paramsEEEvRKT8_iiiii) ;  /* 0x0000000000087944 */ /* 0x002fea0003c00000 */
[----:B------:R-:W-:Y:S05]  /*01e0*/  BSYNC.RECONVERGENT B3 ;  /* 0x0000000000037941 */ /* 0x000fea0003800200 */
.L_x_7354:
[----:B------:R-:W-:Y:S05]  /*01f0*/  EXIT ;  /* 0x000000000000794d */ /* 0x000fea0003800000 */
        .type           $_ZN5flash24flash_fwd_splitkv_kernelI23Flash_fwd_kernel_traitsILi32ELi64ELi128ELi4ELb0ELb0EN7cutlass6half_tE19Flash_kernel_traitsILi32ELi64ELi128ELi4ES3_EELb0ELb1ELb0ELb0ELb0ELb0ELb1ELb0EEEvNS_16Flash_fwd_paramsE$_ZN5flash30compute_attn_1rowblock_splitkvI23Flash_fwd_kernel_traitsILi32ELi64ELi128ELi4ELb0ELb0EN7cutlass6half_tE19Flash_kernel_traitsILi32ELi64ELi128ELi4ES3_EELb0ELb1ELb0ELb0ELb0ELb0ELb1ELb0ENS_16Flash_fwd_paramsEEEvRKT8_iiiii,@function
        .size           $_ZN5flash24flash_fwd_splitkv_kernelI23Flash_fwd_kernel_traitsILi32ELi64ELi128ELi4ELb0ELb0EN7cutlass6half_tE19Flash_kernel_traitsILi32ELi64ELi128ELi4ES3_EELb0ELb1ELb0ELb0ELb0ELb0ELb1ELb0EEEvNS_16Flash_fwd_paramsE$_ZN5flash30compute_attn_1rowblock_splitkvI23Flash_fwd_kernel_traitsILi32ELi64ELi128ELi4ELb0ELb0EN7cutlass6half_tE19Flash_kernel_traitsILi32ELi64ELi128ELi4ES3_EELb0ELb1ELb0ELb0ELb0ELb0ELb1ELb0ENS_16Flash_fwd_paramsEEEvRKT8_iiiii,(.L_x_10304 - $_ZN5flash24flash_fwd_splitkv_kernelI23Flash_fwd_kernel_traitsILi32ELi64ELi128ELi4ELb0ELb0EN7cutlass6half_tE19Flash_kernel_traitsILi32ELi64ELi128ELi4ES3_EELb0ELb1ELb0ELb0ELb0ELb0ELb1ELb0EEEvNS_16Flash_fwd_paramsE$_ZN5flash30compute_attn_1rowblock_splitkvI23Flash_fwd_kernel_traitsILi32ELi64ELi128ELi4ELb0ELb0EN7cutlass6half_tE19Flash_kernel_traitsILi32ELi64ELi128ELi4ES3_EELb0ELb1ELb0ELb0ELb0ELb0ELb1ELb0ENS_16Flash_fwd_paramsEEEvRKT8_iiiii)
$_ZN5flash24flash_fwd_splitkv_kernelI23Flash_fwd_kernel_traitsILi32ELi64ELi128ELi4ELb0ELb0EN7cutlass6half_tE19Flash_kernel_traitsILi32ELi64ELi128ELi4ES3_EELb0ELb1ELb0ELb0ELb0ELb0ELb1ELb0EEEvNS_16Flash_fwd_paramsE$_ZN5flash30compute_attn_1rowblock_splitkvI23Flash_fwd_kernel_traitsILi32ELi64ELi128ELi4ELb0ELb0EN7cutlass6half_tE19Flash_kernel_traitsILi32ELi64ELi128ELi4ES3_EELb0ELb1ELb0ELb0ELb0ELb0ELb1ELb0ENS_16Flash_fwd_paramsEEEvRKT8_iiiii:
        /* <DEDUP_REMOVED lines=38> */
.L_x_7356:
[----:B------:R-:W-:Y:S05]  /*0460*/  BSYNC.RECONVERGENT B0 ;  /* 0x0000000000007941 */ /* 0x000fea0003800200 */
.L_x_7355:
[----:B------:R-:W-:Y:S04]  /*0470*/  BSSY.RECONVERGENT B0, `(.L_x_7357) ;  /* 0x0000007000007945 */ /* 0x000fe80003800200 */
[----:B------:R-:W-:Y:S05]  /*0480*/  @!P3 BRA `(.L_x_7358) ;  /* 0x000000000014b947 */ /* 0x000fea0003800000 */
[----:B------:R-:W3:Y:S02]  /*0490*/  LD.E.U8 R5, desc[UR4][R2.64+0x1b2] ;  /* 0x0001b20402057980 */ /* 0x000ee4000c101100 */
[----:B---3--:R-:W-:-:S13]  /*04a0*/  ISETP.NE.AND P1, PT, R5, RZ, PT ;  /* 0x000000ff0500720c */ /* 0x008fda0003f25270 */
[----:B------:R-:W3:Y:S02]  /*04b0*/  @P1 LD.E R8, desc[UR4][R16.64+0x4] ;  /* 0x0000040410081980 */ /* 0x000ee4000c101900 */
[----:B---3-5:R-:W-:-:S06]  /*04c0*/  @P1 IADD3 R163, PT, PT, R8, -R15, RZ ;  /* 0x8000000f08a31210 */ /* 0x028fcc0007ffe0ff */
[----:B------:R3:W5:Y:S02]  /*04d0*/  @!P1 LD.E R163, desc[UR4][R16.64] ;  /* 0x0000000410a39980 */ /* 0x000764000c101900 */
.L_x_7358:
[----:B------:R-:W-:Y:S05]  /*04e0*/  BSYNC.RECONVERGENT B0 ;  /* 0x0000000000007941 */ /* 0x000fea0003800200 */
.L_x_7357:
        /* <DEDUP_REMOVED lines=8> */
.L_x_7360:
[----:B------:R-:W4:Y:S01]  /*0570*/  LD.E.64 R6, desc[UR4][R2.64+0x108] ;  /* 0x0001080402067980 */ /* 0x000f22000c101b00 */
[----:B------:R-:W-:Y:S01]  /*0580*/  BSSY.RECONVERGENT B0, `(.L_x_7362) ;  /* 0x0000006000007945 */ /* 0x000fe20003800200 */
[----:B------:R-:W-:Y:S01]  /*0590*/  IMAD.MOV.U32 R5, RZ, RZ, RZ ;  /* 0x000000ffff057224 */ /* 0x000fe200078e00ff */
[----:B----4-:R-:W-:-:S04]  /*05a0*/  ISETP.NE.U32.AND P0, PT, R6, RZ, PT ;  /* 0x000000ff0600720c */ /* 0x010fc80003f05070 */
[----:B------:R-:W-:-:S13]  /*05b0*/  ISETP.NE.AND.EX P0, PT, R7, RZ, PT, P0 ;  /* 0x000000ff0700720c */ /* 0x000fda0003f05300 */
[----:B------:R-:W-:Y:S05]  /*05c0*/  @!P0 BRA `(.L_x_7363) ;  /* 0x0000000000048947 */ /* 0x000fea0003800000 */
[----:B------:R4:W5:Y:S02]  /*05d0*/  LD.E R5, desc[UR4][R2.64+0xbc] ;  /* 0x0000bc0402057980 */ /* 0x000964000c101900 */
.L_x_7363:
[----:B------:R-:W-:Y:S05]  /*05e0*/  BSYNC.RECONVERGENT B0 ;  /* 0x0000000000007941 */ /* 0x000fea0003800200 */
.L_x_7362:
[----:B-----5:R-:W-:Y:S02]  /*05f0*/  IADD3 R163, PT, PT, R5, R163, -R14 ;  /* 0x000000a305a37210 */ /* 0x020fe40007ffe80e */
.L_x_7361:
[----:B------:R-:W-:Y:S05]  /*0600*/  BSYNC.RECONVERGENT B1 ;  /* 0x0000000000017941 */ /* 0x000fea0003800200 */
.L_x_7359:
[----:B------:R-:W-:Y:S01]  /*0610*/  IMAD.SHL.U32 R5, R173, 0x40, RZ ;  /* 0x00000040ad057824 */ /* 0x000fe200078e00ff */
[----:B------:R-:W-:Y:S01]  /*0620*/  MOV R6, R172 ;  /* 0x000000ac00067202 */ /* 0x000fe20000000f00 */
[----:B------:R-:W-:-:S03]  /*0630*/  IMAD.MOV.U32 R7, RZ, RZ, 0x0 ;  /* 0x00000000ff077424 */ /* 0x000fc600078e00ff */
[----:B------:R-:W-:-:S13]  /*0640*/  ISETP.GT.AND P0, PT, R120, R5, PT ;  /* 0x000000057800720c */ /* 0x000fda0003f04270 */
[----:B-1234-:R-:W-:Y:S05]  /*0650*/  @!P0 RET.REL.NODEC R6 `(_ZN5flash24flash_fwd_splitkv_kernelI23Flash_fwd_kernel_traitsILi32ELi64ELi128ELi4ELb0ELb0EN7cutlass6half_tE19Flash_kernel_traitsILi32ELi64ELi128ELi4ES3_EELb0ELb1ELb0ELb0ELb0ELb0ELb1ELb0EEEvNS_16Flash_fwd_paramsE) ;  /* 0xfffffff806688950 */ /* 0x01efea0003c3ffff */
        /* <DEDUP_REMOVED lines=30> */
[----:B------:R-:W-:Y:S02]  /*0840*/  VIADD R6, R163, 0x7f ;  /* 0x0000007fa3067836 */ /* 0x000fe40000000000 */
[--C-:B------:R-:W-:Y:S02]  /*0850*/  IMAD R7, R173, 0x40, -R120.reuse ;  /* 0x00000040ad077824 */ /* 0x100fe400078e0a78 */
[----:B----4-:R-:W-:-:S03]  /*0860*/  IMAD.IADD R8, R13, 0x1, R120 ;  /* 0x000000010d087824 */ /* 0x010fc600078e0278 */
[----:B---3--:R-:W-:-:S03]  /*0870*/  IADD3 R7, PT, PT, R10, R7, R6 ;  /* 0x000000070a077210 */ /* 0x008fc60007ffe006 */
[----:B------:R-:W-:Y:S01]  /*0880*/  @P2 VIADD R12, R12, 0x1 ;  /* 0x000000010c0c2836 */ /* 0x000fe20000000000 */
[----:B------:R-:W-:Y:S01]  /*0890*/  IADD3 R8, PT, PT, -R8, R5, R163 ;  /* 0x0000000508087210 */ /* 0x000fe20007ffe1a3 */
[----:B------:R-:W-:Y:S02]  /*08a0*/  VIADD R7, R7, 0x40 ;  /* 0x0000004007077836 */ /* 0x000fe40000000000 */
[----:B------:R-:W-:Y:S01]  /*08b0*/  @!P0 IMAD.MOV R12, RZ, RZ, -R12 ;  /* 0x000000ffff0c8224 */ /* 0x000fe200078e0a0c */
[----:B------:R-:W-:Y:S02]  /*08c0*/  @!P1 LOP3.LUT R12, RZ, R9, RZ, 0x33, !PT ;  /* 0x00000009ff0c9212 */ /* 0x000fe400078e33ff */
[----:B------:R-:W-:Y:S02]  /*08d0*/  SHF.R.S32.HI R9, RZ, 0x1f, R6 ;  /* 0x0000001fff097819 */ /* 0x000fe40000011406 */
[----:B------:R-:W-:Y:S02]  /*08e0*/  SHF.R.S32.HI R13, RZ, 0x1f, R8 ;  /* 0x0000001fff0d7819 */ /* 0x000fe40000011408 */
[----:B------:R-:W-:-:S02]  /*08f0*/  SHF.R.S32.HI R10, RZ, 0x1f, R7 ;  /* 0x0000001fff0a7819 */ /* 0x000fc40000011407 */
[----:B------:R-:W-:Y:S01]  /*0900*/  LEA.HI R9, R9, R6, RZ, 0x7 ;  /* 0x0000000609097211 */ /* 0x000fe200078f38ff */
[----:B------:R-:W-:Y:S01]  /*0910*/  IMAD R167, R12, UR8, RZ ;  /* 0x000000080ca77c24 */ /* 0x000fe2000f8e02ff */
[----:B------:R-:W-:Y:S02]  /*0920*/  LEA.HI R13, R13, R8, RZ, 0x7 ;  /* 0x000000080d0d7211 */ /* 0x000fe400078f38ff */
[----:B------:R-:W-:Y:S02]  /*0930*/  LEA.HI R10, R10, R7, RZ, 0x7 ;  /* 0x000000070a0a7211 */ /* 0x000fe400078f38ff */
[----:B------:R-:W-:Y:S02]  /*0940*/  SHF.R.S32.HI R9, RZ, 0x7, R9 ;  /* 0x00000007ff097819 */ /* 0x000fe40000011409 */
        /* <DEDUP_REMOVED lines=29> */
[----:B-1----:R-:W-:Y:S02]  /*0b20*/  LEA R2, P1, R15, R10, 0x2 ;  /* 0x0000000a0f027211 */ /* 0x002fe400078210ff */
[----:B------:R-:W-:Y:S02]  /*0b30*/  ISETP.NE.AND P4, PT, R9, RZ, PT ;  /* 0x000000ff0900720c */ /* 0x000fe40003f85270 */
[----:B------:R-:W-:Y:S01]  /*0b40*/  LEA.HI.X R3, R15, R11, R4, 0x2, P1 ;  /* 0x0000000b0f037211 */ /* 0x000fe200008f1404 */
[----:B------:R-:W-:Y:S01]  /*0b50*/  VIADD R4, R152, 0x20 ;  /* 0x0000002098047836 */ /* 0x000fe20000000000 */
        /* <DEDUP_REMOVED lines=8> */
[CC--:B------:R-:W-:Y:S02]  /*0be0*/  ISETP.GE.OR P5, PT, R0.reuse, R5.reuse, P5 ;  /* 0x000000050000720c */ /* 0x0c0fe40002fa6670 */
[----:B------:R-:W-:Y:S01]  /*0bf0*/  ISETP.GE.OR P4, PT, R0, R5, P4 ;  /* 0x000000050000720c */ /* 0x000fe20002786670 */
[----:B------:R-:W-:Y:S01]  /*0c00*/  @!P2 IMAD.MOV.U32 R6, RZ, RZ, -0x800000 ;  /* 0xff800000ff06a424 */ /* 0x000fe200078e00ff */
[----:B------:R-:W-:Y:S02]  /*0c10*/  LEA.HI.X.SX32 R7, R7, RZ, 0x1, P0 ;  /* 0x000000ff07077211 */ /* 0x000fe400000f0eff */
        /* <DEDUP_REMOVED lines=9> */
[----:B-1----:R-:W-:Y:S05]  /*0cb0*/  @P4 RET.REL.NODEC R172 `(_ZN5flash24flash_fwd_splitkv_kernelI23Flash_fwd_kernel_traitsILi32ELi64ELi128ELi4ELb0ELb0EN7cutlass6half_tE19Flash_kernel_traitsILi32ELi64ELi128ELi4ES3_EELb0ELb1ELb0ELb0ELb0ELb0ELb1ELb0EEEvNS_16Flash_fwd_paramsE) ;  /* 0xfffffff0acd04950 */ /* 0x002fea0003c3ffff */
[----:B------:R-:W-:Y:S02]  /*0cc0*/  MOV R3, 0xff800000 ;  /* 0xff80000000037802 */ /* 0x000fe40000000f00 */
[----:B------:R-:W-:-:S03]  /*0cd0*/  MOV R173, 0x0 ;  /* 0x0000000000ad7802 */ /* 0x000fc60000000f00 */
[----:B------:R1:W-:Y:S02]  /*0ce0*/  ST.E desc[UR4][R8.64+0xc0], R3 ;  /* 0x0000c00308007985 */ /* 0x0003e4000c101904 */
[----:B-1----:R-:W-:Y:S05]  /*0cf0*/  RET.REL.NODEC R172 `(_ZN5flash24flash_fwd_splitkv_kernelI23Flash_fwd_kernel_traitsILi32ELi64ELi128ELi4ELb0ELb0EN7cutlass6half_tE19Flash_kernel_traitsILi32ELi64ELi128ELi4ES3_EELb0ELb1ELb0ELb0ELb0ELb0ELb1ELb0EEEvNS_16Flash_fwd_paramsE) ;  /* 0xfffffff0acc07950 */ /* 0x002fea0003c3ffff */
.L_x_7364:
        /* <DEDUP_REMOVED lines=26> */
[----:B-1----:R-:W-:Y:S02]  /*0ea0*/  IABS R6, R13 ;  /* 0x0000000d00067213 */ /* 0x002fe40000000000 */
[----:B--2---:R-:W-:Y:S01]  /*0eb0*/  IADD3 R7, PT, PT, RZ, -R17, RZ ;  /* 0x80000011ff077210 */ /* 0x004fe20007ffe0ff */
        /* <DEDUP_REMOVED lines=15> */
[-C--:B---3--:R-:W-:Y:S02]  /*0fb0*/  IMAD R6, R15, R179.reuse, RZ ;  /* 0x000000b30f067224 */ /* 0x088fe400078e02ff */
        /* <DEDUP_REMOVED lines=36> */
[----:B------:R-:W-:-:S04]  /*1200*/  @!P1 LOP3.LUT R15, RZ, R4, RZ, 0x33, !PT ;  /* 0x00000004ff0f9212 */ /* 0x000fc800078e33ff */
[----:B------:R-:W-:Y:S02]  /*1210*/  SHF.R.S32.HI R10, RZ, 0x1f, R15 ;  /* 0x0000001fff0a7819 */ /* 0x000fe4000001140f */
        /* <DEDUP_REMOVED lines=8> */
[----:B------:R-:W-:Y:S02]  /*12a0*/  IMAD.IADD R23, R23, 0x1, R7 ;  /* 0x0000000117177824 */ /* 0x000fe400078e0207 */
        /* <DEDUP_REMOVED lines=11> */
.L_x_7366:
        /* <DEDUP_REMOVED lines=28> */
[----:B------:R-:W-:Y:S01]  /*1520*/  @P2 IADD3 R8, PT, PT, R14, R15, RZ ;  /* 0x0000000f0e082210 */ /* 0x000fe20007ffe0ff */
[-C--:B----45:R-:W-:Y:S02]  /*1530*/  @!P2 IMAD R9, R21, R13.reuse, RZ ;  /* 0x0000000d1509a224 */ /* 0x0b0fe400078e02ff */
        /* <DEDUP_REMOVED lines=25> */
[----:B------:R-:W-:-:S04]  /*16d0*/  @!P2 IMAD.WIDE.U32 R24, R160, R14, RZ ;  /* 0x0000000ea018a225 */ /* 0x000fc800078e00ff */
[----:B------:R-:W-:Y:S02]  /*16e0*/  IMAD R8, R21, R158, R8 ;  /* 0x0000009e15087224 */ /* 0x000fe400078e0208 */
[----:B------:R-:W-:Y:S01]  /*16f0*/  IMAD.WIDE.U32 R22, R158, R0, R22 ;  /* 0x000000009e167225 */ /* 0x000fe200078e0016 */
[----:B------:R-:W-:-:S03]  /*1700*/  @!P2 IADD3 R25, PT, PT, R25, R6, RZ ;  /* 0x000000061919a210 */ /* 0x000fc60007ffe0ff */
[----:B------:R-:W-:Y:S01]  /*1710*/  @!P0 IMAD.MOV R12, RZ, RZ, -R12 ;  /* 0x000000ffff0c8224 */ /* 0x000fe200078e0a0c */
[----:B------:R-:W-:Y:S01]  /*1720*/  @!P3 LOP3.LUT R12, RZ, R4, RZ, 0x33, !PT ;  /* 0x00000004ff0cb212 */ /* 0x000fe200078e33ff */
[----:B------:R-:W-:Y:S01]  /*1730*/  @!P2 IMAD R6, R19, R13, RZ ;  /* 0x0000000d1306a224 */ /* 0x000fe200078e02ff */
[----:B------:R-:W-:Y:S02]  /*1740*/  @!P2 SHF.R.S32.HI R7, RZ, 0x1f, R13 ;  /* 0x0000001fff07a819 */ /* 0x000fe4000001140d */
[----:B------:R-:W-:Y:S01]  /*1750*/  IADD3 R23, PT, PT, R23, R8, RZ ;  /* 0x0000000817177210 */ /* 0x000fe20007ffe0ff */
[----:B------:R-:W-:Y:S01]  /*1760*/  IMAD R9, R17, R12, RZ ;  /* 0x0000000c11097224 */ /* 0x000fe200078e02ff */
[----:B------:R-:W-:Y:S02]  /*1770*/  @P2 IADD3 R14, PT, PT, R14, R15, RZ ;  /* 0x0000000f0e0e2210 */ /* 0x000fe40007ffe0ff */
[----:B------:R-:W-:Y:S01]  /*1780*/  SHF.R.S32.HI R8, RZ, 0x1f, R12 ;  /* 0x0000001fff087819 */ /* 0x000fe2000001140c */
[----:B------:R-:W-:-:S02]  /*1790*/  @!P2 IMAD R6, R18, R7, R6 ;  /* 0x000000071206a224 */ /* 0x000fc400078e0206 */
[----:B------:R-:W-:-:S04]  /*17a0*/  @!P2 IMAD.WIDE.U32 R18, R18, R13, R24 ;  /* 0x0000000d1212a225 */ /* 0x000fc800078e0018 */
[----:B------:R-:W-:-:S04]  /*17b0*/  IMAD.WIDE.U32 R12, R16, R12, R22 ;  /* 0x0000000c100c7225 */ /* 0x000fc800078e0016 */
[----:B------:R-:W-:Y:S02]  /*17c0*/  IMAD R8, R16, R8, R9 ;  /* 0x0000000810087224 */ /* 0x000fe400078e0209 */
[-C--:B------:R-:W-:Y:S02]  /*17d0*/  @P2 IMAD R7, R161, R14.reuse, RZ ;  /* 0x0000000ea1072224 */ /* 0x080fe400078e02ff */
[----:B------:R-:W-:Y:S01]  /*17e0*/  @P2 IMAD.WIDE.U32 R14, R160, R14, RZ ;  /* 0x0000000ea00e2225 */ /* 0x000fe200078e00ff */
[----:B------:R-:W-:Y:S02]  /*17f0*/  @!P2 MOV R16, R18 ;  /* 0x000000120010a202 */ /* 0x000fe40000000f00 */
[----:B------:R-:W-:Y:S01]  /*1800*/  IADD3 R10, PT, PT, R13, R8, RZ ;  /* 0x000000080d0a7210 */ /* 0x000fe20007ffe0ff */
[----:B------:R-:W-:Y:S01]  /*1810*/  @!P2 IMAD.IADD R17, R19, 0x1, R6 ;  /* 0x000000011311a824 */ /* 0x000fe200078e0206 */
[----:B------:R-:W-:Y:S01]  /*1820*/  @P2 MOV R16, R14 ;  /* 0x0000000e00102202 */ /* 0x000fe20000000f00 */
[----:B------:R-:W-:Y:S01]  /*1830*/  @P2 IMAD.IADD R17, R15, 0x1, R7 ;  /* 0x000000010f112824 */ /* 0x000fe200078e0207 */
[----:B------:R-:W-:-:S02]  /*1840*/  MOV R13, R0 ;  /* 0x00000000000d7202 */ /* 0x000fc40000000f00 */
.L_x_7367:
[----:B------:R-:W-:Y:S05]  /*1850*/  BSYNC.RECONVERGENT B0 ;  /* 0x0000000000007941 */ /* 0x000fea0003800200 */
.L_x_7365:
        /* <DEDUP_REMOVED lines=28> */
[----:B------:R-:W-:Y:S02]  /*1a20*/  ISETP.NE.AND P1, PT, R4, RZ, PT ;  /* 0x000000ff0400720c */ /* 0x000fe40003f25270 */
[----:B------:R-:W-:Y:S01]  /*1a30*/  SHF.L.U32 R176, R152, 0x3, RZ ;  /* 0x0000000398b07819 */ /* 0x000fe200000006ff */
[----:B-----5:R-:W-:-:S04]  /*1a40*/  IMAD R18, R21, R160, RZ ;  /* 0x000000a015127224 */ /* 0x020fc800078e02ff */
[----:B------:R-:W-:Y:S01]  /*1a50*/  @P2 VIADD R30, R30, 0x1 ;  /* 0x000000011e1e2836 */ /* 0x000fe20000000000 */
[----:B------:R-:W-:-:S03]  /*1a60*/  LOP3.LUT R175, R176, 0xc0, RZ, 0xc0, !PT ;  /* 0x000000c0b0af7812 */ /* 0x000fc600078ec0ff */
[----:B------:R-:W-:Y:S01]  /*1a70*/  IMAD.MOV.U32 R20, RZ, RZ, R30 ;  /* 0x000000ffff147224 */ /* 0x000fe200078e001e */
[----:B------:R-:W-:Y:S01]  /*1a80*/  LOP3.LUT R117, R176, 0x18, RZ, 0xc0, !PT ;  /* 0x00000018b0757812 */ /* 0x000fe200078ec0ff */
[C---:B------:R-:W-:Y:S02]  /*1a90*/  IMAD R18, R13.reuse, R161, R18 ;  /* 0x000000a10d127224 */ /* 0x040fe400078e0212 */
[----:B------:R-:W-:Y:S01]  /*1aa0*/  IMAD.WIDE.U32 R30, R13, R160, RZ ;  /* 0x000000a00d1e7225 */ /* 0x000fe200078e00ff */
[----:B------:R-:W-:-:S03]  /*1ab0*/  LOP3.LUT R175, R175, 0x18, R152, 0xf8, !PT ;  /* 0x00000018afaf7812 */ /* 0x000fc600078ef898 */
[----:B------:R-:W-:Y:S01]  /*1ac0*/  @!P0 IMAD.MOV R20, RZ, RZ, -R20 ;  /* 0x000000ffff148224 */ /* 0x000fe200078e0a14 */
[----:B------:R-:W-:Y:S01]  /*1ad0*/  @!P1 LOP3.LUT R20, RZ, R4, RZ, 0x33, !PT ;  /* 0x00000004ff149212 */ /* 0x000fe200078e33ff */
[----:B------:R-:W-:Y:S01]  /*1ae0*/  IMAD.IADD R4, R31, 0x1, R18 ;  /* 0x000000011f047824 */ /* 0x000fe200078e0212 */
[----:B------:R-:W-:Y:S02]  /*1af0*/  IADD3 R13, P1, P0, R30, R16, R117 ;  /* 0x000000101e0d7210 */ /* 0x000fe4000783e075 */
[----:B------:R-:W-:Y:S01]  /*1b00*/  LOP3.LUT R21, R176, 0x1f20, RZ, 0xc0, !PT ;  /* 0x00001f20b0157812 */ /* 0x000fe200078ec0ff */
[----:B------:R-:W-:Y:S01]  /*1b10*/  IMAD.WIDE.U32 R30, R28, R20, RZ ;  /* 0x000000141c1e7225 */ /* 0x000fe200078e00ff */
[----:B------:R-:W-:Y:S02]  /*1b20*/  LOP3.LUT R18, R175, R117, RZ, 0x3c, !PT ;  /* 0x00000075af127212 */ /* 0x000fe400078e3cff */
[----:B------:R-:W-:Y:S01]  /*1b30*/  IADD3.X R17, PT, PT, R4, R17, RZ, P1, P0 ;  /* 0x0000001104117210 */ /* 0x000fe20000fe04ff */
[----:B------:R-:W1:Y:S01]  /*1b40*/  S2R R155, SR_CgaCtaId ;  /* 0x00000000009b7919 */ /* 0x000e620000008800 */
[----:B------:R-:W-:-:S02]  /*1b50*/  LOP3.LUT R4, R21, R18, RZ, 0xfc, !PT ;  /* 0x0000001215047212 */ /* 0x000fc400078efcff */
[----:B------:R-:W-:Y:S01]  /*1b60*/  IADD3 R18, P0, PT, R13, R30, RZ ;  /* 0x0000001e0d127210 */ /* 0x000fe20007f1e0ff */
[----:B------:R-:W-:Y:S01]  /*1b70*/  IMAD R16, R29, R20, RZ ;  /* 0x000000141d107224 */ /* 0x000fe200078e02ff */
[----:B------:R-:W-:Y:S02]  /*1b80*/  SHF.R.S32.HI R19, RZ, 0x1f, R20 ;  /* 0x0000001fff137819 */ /* 0x000fe40000011414 */
[----:B------:R-:W-:-:S03]  /*1b90*/  IADD3 R20, P1, PT, R117, R12, RZ ;  /* 0x0000000c75147210 */ /* 0x000fc60007f3e0ff */
[----:B------:R-:W-:Y:S02]  /*1ba0*/  IMAD R16, R19, R28, R16 ;  /* 0x0000001c13107224 */ /* 0x000fe400078e0210 */
[----:B------:R-:W-:-:S03]  /*1bb0*/  IMAD.X R21, RZ, RZ, R10, P1 ;  /* 0x000000ffff157224 */ /* 0x000fc600008e060a */
[----:B------:R-:W-:Y:S01]  /*1bc0*/  IADD3 R16, PT, PT, R31, R16, RZ ;  /* 0x000000101f107210 */ /* 0x000fe20007ffe0ff */
[----:B------:R-:W-:Y:S01]  /*1bd0*/  IMAD.IADD R162, R120, 0x1, -R5 ;  /* 0x0000000178a27824 */ /* 0x000fe200078e0a05 */
[----:B------:R-:W-:-:S03]  /*1be0*/  SHF.R.U32.HI R122, RZ, 0x2, R152 ;  /* 0x00000002ff7a7819 */ /* 0x000fc60000011698 */
[----:B------:R-:W-:Y:S02]  /*1bf0*/  IMAD.X R19, R17, 0x1, R16, P0 ;  /* 0x0000000111137824 */ /* 0x000fe400000e0610 */
[----:B------:R-:W-:Y:S02]  /*1c00*/  IMAD R169, R159, R122, RZ ;  /* 0x0000007a9fa97224 */ /* 0x000fe400078e02ff */
[----:B------:R-:W-:Y:S01]  /*1c10*/  IMAD.WIDE.U32 R16, R122, R158, R20 ;  /* 0x0000009e7a107225 */ /* 0x000fe200078e0014 */
[----:B------:R-:W-:-:S03]  /*1c20*/  MOV R86, 0x400 ;  /* 0x0000040000567802 */ /* 0x000fc60000000f00 */
[----:B------:R-:W-:Y:S02]  /*1c30*/  IMAD R171, R161, R122, RZ ;  /* 0x0000007aa1ab7224 */ /* 0x000fe400078e02ff */
[----:B------:R-:W-:Y:S01]  /*1c40*/  IMAD.WIDE.U32 R18, R122, R160, R18 ;  /* 0x000000a07a127225 */ /* 0x000fe200078e0012 */
[----:B------:R-:W-:-:S03]  /*1c50*/  MOV R123, RZ ;  /* 0x000000ff007b7202 */ /* 0x000fc60000000f00 */
[----:B------:R-:W-:Y:S01]  /*1c60*/  IMAD.IADD R169, R17, 0x1, R169 ;  /* 0x0000000111a97824 */ /* 0x000fe200078e02a9 */
[----:B-1----:R-:W-:Y:S01]  /*1c70*/  LEA R155, R155, R86, 0x18 ;  /* 0x000000569b9b7211 */ /* 0x002fe200078ec0ff */
[----:B------:R-:W-:Y:S01]  /*1c80*/  IMAD.IADD R171, R19, 0x1, R171 ;  /* 0x0000000113ab7824 */ /* 0x000fe200078e02ab */
[----:B------:R-:W-:Y:S03]  /*1c90*/  BSSY.RECONVERGENT B0, `(.L_x_7368) ;  /* 0x000002b000007945 */ /* 0x000fe60003800200 */
[----:B------:R-:W-:Y:S02]  /*1ca0*/  IMAD R85, R4, 0x2, R155 ;  /* 0x0000000204557824 */ /* 0x000fe400078e029b */
[----:B--2---:R-:W-:Y:S02]  /*1cb0*/  @P3 IMAD R10, R9, R11, RZ ;  /* 0x0000000b090a3224 */ /* 0x004fe400078e02ff */
[----:B---3--:R-:W-:-:S02]  /*1cc0*/  @!P3 IMAD R13, R27, R179, RZ ;  /* 0x000000b31b0db224 */ /* 0x008fc400078e02ff */
[----:B------:R-:W-:-:S04]  /*1cd0*/  @!P3 IMAD.WIDE.U32 R26, R26, R179, RZ ;  /* 0x000000b31a1ab225 */ /* 0x000fc800078e00ff */
[----:B------:R-:W-:Y:S01]  /*1ce0*/  @!P3 IMAD.IADD R13, R27, 0x1, R13 ;  /* 0x000000011b0db824 */ /* 0x000fe200078e020d */
[----:B------:R-:W-:Y:S01]  /*1cf0*/  @!P3 MOV R12, R26 ;  /* 0x0000001a000cb202 */ /* 0x000fe20000000f00 */
[----:B------:R-:W-:-:S03]  /*1d00*/  @P3 IMAD.WIDE.U32 R26, R8, R11, RZ ;  /* 0x0000000b081a3225 */ /* 0x000fc600078e00ff */
[----:B------:R-:W-:Y:S01]  /*1d10*/  @P3 MOV R12, R26 ;  /* 0x0000001a000c3202 */ /* 0x000fe20000000f00 */
[----:B------:R-:W-:-:S03]  /*1d20*/  @P3 IMAD.IADD R13, R27, 0x1, R10 ;  /* 0x000000011b0d3824 */ /* 0x000fc600078e020a */
[----:B------:R-:W-:-:S04]  /*1d30*/  IADD3 R12, P0, PT, R117, R12, RZ ;  /* 0x0000000c750c7210 */ /* 0x000fc80007f1e0ff */
[----:B------:R-:W-:Y:S02]  /*1d40*/  IADD3.X R13, PT, PT, RZ, R13, RZ, P0, !PT ;  /* 0x0000000dff0d7210 */ /* 0x000fe400007fe4ff */
[----:B------:R-:W-:Y:S01]  /*1d50*/  ISETP.GE.AND P0, PT, R122, R162, PT ;  /* 0x000000a27a00720c */ /* 0x000fe20003f06270 */
[----:B------:R-:W-:Y:S01]  /*1d60*/  IMAD R11, R15, R177, RZ ;  /* 0x000000b10f0b7224 */ /* 0x000fe200078e02ff */
[----:B------:R-:W-:Y:S01]  /*1d70*/  SHF.R.S32.HI R10, RZ, 0x1f, R177 ;  /* 0x0000001fff0a7819 */ /* 0x000fe200000114b1 */
[----:B------:R-:W-:Y:S01]  /*1d80*/  IMAD.WIDE.U32 R12, R177, R14, R12 ;  /* 0x0000000eb10c7225 */ /* 0x000fe200078e000c */
[----:B----4-:R-:W-:Y:S02]  /*1d90*/  LEA R168, P2, R16, R22, 0x1 ;  /* 0x0000001610a87211 */ /* 0x010fe400078408ff */
[----:B------:R-:W-:Y:S01]  /*1da0*/  LEA R170, P1, R18, R24, 0x1 ;  /* 0x0000001812aa7211 */ /* 0x000fe200078208ff */
[----:B------:R-:W-:Y:S01]  /*1db0*/  IMAD R10, R14, R10, R11 ;  /* 0x0000000a0e0a7224 */ /* 0x000fe200078e020b */
[----:B------:R-:W-:Y:S01]  /*1dc0*/  LEA.HI.X R169, R16, R23, R169, 0x1, P2 ;  /* 0x0000001710a97211 */ /* 0x000fe200010f0ca9 */
[----:B------:R-:W-:Y:S01]  /*1dd0*/  @!P3 IMAD.MOV.U32 R17, RZ, RZ, R9 ;  /* 0x000000ffff11b224 */ /* 0x000fe200078e0009 */
[----:B------:R-:W-:Y:S01]  /*1de0*/  LEA.HI.X R171, R18, R25, R171, 0x1, P1 ;  /* 0x0000001912ab7211 */ /* 0x000fe200008f0cab */
[----:B------:R-:W-:Y:S01]  /*1df0*/  @P3 IMAD.MOV.U32 R17, RZ, RZ, R9 ;  /* 0x000000ffff113224 */ /* 0x000fe200078e0009 */
[-C--:B------:R-:W-:Y:S01]  /*1e00*/  @!P3 MOV R16, R8.reuse ;  /* 0x000000080010b202 */ /* 0x080fe20000000f00 */
        /* <DEDUP_REMOVED lines=18> */
.L_x_7370:
[----:B------:R2:W-:Y:S02]  /*1f30*/  STS.128 [R85], RZ ;  /* 0x000000ff55007388 */ /* 0x0005e40000000c00 */
.L_x_7369:
[----:B------:R-:W-:Y:S05]  /*1f40*/  BSYNC.RECONVERGENT B0 ;  /* 0x0000000000007941 */ /* 0x000fea0003800200 */
.L_x_7368:
        /* <DEDUP_REMOVED lines=12> */
[----:B-1----:R-:W-:Y:S01]  /*2010*/  IADD3.X R5, PT, PT, RZ, R19, RZ, P0, !PT ;  /* 0x00000013ff057210 */ /* 0x002fe200007fe4ff */
        /* <DEDUP_REMOVED lines=10> */
.L_x_7372:
[----:B------:R-:W-:Y:S05]  /*20c0*/  BSYNC.RECONVERGENT B0 ;  /* 0x0000000000007941 */ /* 0x000fea0003800200 */
.L_x_7371:
[----:B------:R-:W-:Y:S01]  /*20d0*/  BSSY.RECONVERGENT B0, `(.L_x_7373) ;  /* 0x000000c000007945 */ /* 0x000fe20003800200 */
[C---:B-1--4-:R-:W-:Y:S02]  /*20e0*/  SHF.L.U64.HI R5, R158.reuse, 0x5, R159 ;  /* 0x000000059e057819 */ /* 0x052fe4000001029f */
        /* <DEDUP_REMOVED lines=9> */
.L_x_7375:
[----:B------:R1:W-:Y:S02]  /*2180*/  STS.128 [R85+0x1000], RZ ;  /* 0x001000ff55007388 */ /* 0x0003e40000000c00 */
.L_x_7374:
[----:B------:R-:W-:Y:S05]  /*2190*/  BSYNC.RECONVERGENT B0 ;  /* 0x0000000000007941 */ /* 0x000fea0003800200 */
.L_x_7373:
        /* <DEDUP_REMOVED lines=16> */
.L_x_7377:
[----:B------:R-:W-:Y:S05]  /*22a0*/  BSYNC.RECONVERGENT B0 ;  /* 0x0000000000007941 */ /* 0x000fea0003800200 */
.L_x_7376:
        /* <DEDUP_REMOVED lines=11> */
.L_x_7379:
[----:B------:R-:W-:Y:S05]  /*2360*/  BSYNC.RECONVERGENT B0 ;  /* 0x0000000000007941 */ /* 0x000fea0003800200 */
.L_x_7378:
        /* <DEDUP_REMOVED lines=11> */
.L_x_7381:
[----:B------:R-:W-:Y:S05]  /*2420*/  BSYNC.RECONVERGENT B0 ;  /* 0x0000000000007941 */ /* 0x000fea0003800200 */
.L_x_7380:
        /* <DEDUP_REMOVED lines=17> */
.L_x_7384:
[----:B------:R1:W-:Y:S01]  /*2540*/  STS.128 [R85+0x3000], RZ ;  /* 0x003000ff55007388 */ /* 0x0003e20000000c00 */
[----:B------:R-:W-:Y:S05]  /*2550*/  BRA `(.L_x_7385) ;  /* 0x0000000000047947 */ /* 0x000fea0003800000 */
.L_x_7383:
[----:B------:R1:W-:Y:S02]  /*2560*/  STS.128 [R85+0x3000], RZ ;  /* 0x003000ff55007388 */ /* 0x0003e40000000c00 */
.L_x_7385:
[----:B------:R-:W-:Y:S05]  /*2570*/  BSYNC.RECONVERGENT B0 ;  /* 0x0000000000007941 */ /* 0x000fea0003800200 */
.L_x_7382:
[-C--:B------:R-:W-:Y:S01]  /*2580*/  ISETP.GE.AND P3, PT, R8, R9.reuse, PT ;  /* 0x000000090800720c */ /* 0x080fe20003f66270 */
[----:B------:R-:W-:Y:S01]  /*2590*/  IMAD.SHL.U32 R115, R152, 0x20, RZ ;  /* 0x0000002098737824 */ /* 0x000fe200078e00ff */
[-C--:B------:R-:W-:Y:S01]  /*25a0*/  ISETP.GE.AND P1, PT, R6, R9.reuse, PT ;  /* 0x000000090600720c */ /* 0x080fe20003f26270 */
[C---:B------:R-:W-:Y:S01]  /*25b0*/  IMAD.SHL.U32 R6, R152.reuse, 0x10, RZ ;  /* 0x0000001098067824 */ /* 0x040fe200078e00ff */
[----:B------:R-:W-:Y:S01]  /*25c0*/  SHF.R.U32.HI R153, RZ, 0x1, R152 ;  /* 0x00000001ff997819 */ /* 0x000fe20000011698 */
        /* <DEDUP_REMOVED lines=13> */
[--C-:B------:R-:W-:Y:S02]  /*26a0*/  LOP3.LUT R6, R6, 0x20, R115.reuse, 0xf8, !PT ;  /* 0x0000002006067812 */ /* 0x100fe400078ef873 */
        /* <DEDUP_REMOVED lines=13> */
.L_x_7387:
[----:B------:R-:W-:Y:S05]  /*2780*/  BSYNC.RECONVERGENT B0 ;  /* 0x0000000000007941 */ /* 0x000fea0003800200 */
.L_x_7386:
        /* <DEDUP_REMOVED lines=14> */
.L_x_7389:
[----:B------:R-:W-:Y:S05]  /*2870*/  BSYNC.RECONVERGENT B0 ;  /* 0x0000000000007941 */ /* 0x000fea0003800200 */
.L_x_7388:
        /* <DEDUP_REMOVED lines=12> */
.L_x_7391:
[----:B------:R-:W-:Y:S05]  /*2940*/  BSYNC.RECONVERGENT B0 ;  /* 0x0000000000007941 */ /* 0x000fea0003800200 */
.L_x_7390:
[----:B-1----:R-:W-:Y:S01]  /*2950*/  LDSM.16.M88.4 R8, [R5] ;  /* 0x000000000508783b */ /* 0x002fe20000000200 */
[----:B------:R-:W-:Y:S01]  /*2960*/  IMAD.MOV.U32 R112, RZ, RZ, 0x20 ;  /* 0x00000020ff707424 */ /* 0x000fe200078e00ff */
[----:B------:R-:W-:Y:S01]  /*2970*/  LOP3.LUT P3, RZ, R152, 0x4, RZ, 0xc0, !PT ;  /* 0x0000000498ff7812 */ /* 0x000fe2000786c0ff */
[----:B------:R-:W-:Y:S01]  /*2980*/  BSSY.RECONVERGENT B1, `(.L_x_7392) ;  /* 0x00000b4000017945 */ /* 0x000fe20003800200 */
[----:B------:R-:W1:Y:S01]  /*2990*/  LDSM.16.M88.4 R40, [R113+0x1c00] ;  /* 0x001c00007128783b */ /* 0x000e620000000200 */
[----:B-----5:R-:W-:Y:S02]  /*29a0*/  IADD3 R119, PT, PT, R119, R163, -R120 ;  /* 0x000000a377777210 */ /* 0x020fe40007ffe878 */
[----:B------:R-:W-:Y:S01]  /*29b0*/  SEL R112, R112, 0xffffffe0, !P3 ;  /* 0xffffffe070707807 */ /* 0x000fe20005800000 */
[----:B------:R-:W2:Y:S04]  /*29c0*/  LDSM.16.M88.4 R108, [R113+0x2c00] ;  /* 0x002c0000716c783b */ /* 0x000ea80000000200 */
[----:B------:R-:W-:Y:S01]  /*29d0*/  IMAD.IADD R100, R5, 0x1, R112 ;  /* 0x0000000105647824 */ /* 0x000fe200078e0270 */
[----:B------:R-:W3:Y:S01]  /*29e0*/  LDSM.16.M88.4 R64, [R113+0x1000] ;  /* 0x001000007140783b */ /* 0x000ee20000000200 */
[----:B------:R-:W-:-:S03]  /*29f0*/  IMAD.IADD R128, R112, 0x1, R113 ;  /* 0x0000000170807824 */ /* 0x000fc600078e0271 */
[----:B------:R-:W4:Y:S04]  /*2a00*/  LDSM.16.M88.4 R56, [R113+0x1400] ;  /* 0x001400007138783b */ /* 0x000f280000000200 */
[----:B------:R-:W4:Y:S04]  /*2a10*/  LDSM.16.M88.4 R48, [R113+0x1800] ;  /* 0x001800007130783b */ /* 0x000f280000000200 */
[----:B------:R-:W4:Y:S04]  /*2a20*/  LDSM.16.M88.4 R32, [R113+0x2000] ;  /* 0x002000007120783b */ /* 0x000f280000000200 */
[----:B------:R-:W4:Y:S04]  /*2a30*/  LDSM.16.M88.4 R24, [R113+0x2400] ;  /* 0x002400007118783b */ /* 0x000f280000000200 */
[----:B------:R-:W4:Y:S04]  /*2a40*/  LDSM.16.M88.4 R16, [R113+0x2800] ;  /* 0x002800007110783b */ /* 0x000f280000000200 */
[----:B------:R-:W-:Y:S04]  /*2a50*/  LDSM.16.M88.4 R100, [R100] ;  /* 0x000000006464783b */ /* 0x000fe80000000200 */
        /* <DEDUP_REMOVED lines=12> */
[----:B------:R-:W0:Y:S01]  /*2b20*/  LDGDEPBAR ;  /* 0x00000000000079af */ /* 0x000e220000000000 */
        /* <DEDUP_REMOVED lines=14> */
[----:B------:R-:W-:-:S05]  /*2c10*/  VIADD R88, R84, 0xffffffff ;  /* 0xffffffff54587836 */ /* 0x000fca0000000000 */
[----:B------:R-:W-:Y:S02]  /*2c20*/  ISETP.GT.AND P0, PT, R88, R167, PT ;  /* 0x000000a75800720c */ /* 0x000fe40003f04270 */
        /* <DEDUP_REMOVED lines=12> */
[----:B--2---:R-:W-:Y:S01]  /*2cf0*/  HMMA.16816.F32 R60, R100, R96, R60 ;  /* 0x00000060643c723c */ /* 0x004fe2000000183c */
[----:B------:R-:W-:-:S07]  /*2d00*/  VIADDMNMX R164, R164, 0x8, RZ, !PT ;  /* 0x00000008a4a47846 */ /* 0x000fce00078001ff */
        /* <DEDUP_REMOVED lines=26> */
.L_x_7395:
        /* <DEDUP_REMOVED lines=60> */
.L_x_7396:
[----:B------:R-:W-:Y:S05]  /*3270*/  BSYNC.RECONVERGENT B0 ;  /* 0x0000000000007941 */ /* 0x000fea0003800200 */
.L_x_7394:
        /* <DEDUP_REMOVED lines=34> */
.L_x_7398:
[----:B------:R-:W-:Y:S05]  /*34a0*/  BSYNC.RECONVERGENT B0 ;  /* 0x0000000000007941 */ /* 0x000fea0003800200 */
.L_x_7397:
[----:B------:R-:W0:Y:S02]  /*34b0*/  LDGDEPBAR ;  /* 0x00000000000079af */ /* 0x000e240000000000 */
.L_x_7393:
[----:B------:R-:W-:Y:S05]  /*34c0*/  BSYNC.RECONVERGENT B1 ;  /* 0x0000000000017941 */ /* 0x000fea0003800200 */
.L_x_7392:
[----:B------:R-:W3:Y:S01]  /*34d0*/  LD.E R89, desc[UR4][R2.64+0xdc] ;  /* 0x0000dc0402597980 */ /* 0x000ee2000c101900 */
[----:B------:R-:W-:Y:S01]  /*34e0*/  IMAD.SHL.U32 R129, R152, 0x2, RZ ;  /* 0x0000000298817824 */ /* 0x000fe200078e00ff */
[----:B------:R-:W-:Y:S04]  /*34f0*/  BSSY B2, `(.L_x_7399) ;  /* 0x0000601000027945 */ /* 0x000fe80003800000 */
        /* <DEDUP_REMOVED lines=8> */
[----:B------:R-:W-:Y:S01]  /*3580*/  VIADD R75, R126, 0x9 ;  /* 0x000000097e4b7836 */ /* 0x000fe20000000000 */
[-C--:B------:R-:W-:Y:S01]  /*3590*/  ISETP.GE.AND P0, PT, R124, R166.reuse, PT ;  /* 0x000000a67c00720c */ /* 0x080fe20003f06270 */
[C---:B-12---:R-:W-:Y:S01]  /*35a0*/  VIADD R69, R126.reuse, 0x18 ;  /* 0x000000187e457836 */ /* 0x046fe20000000000 */
        /* <DEDUP_REMOVED lines=28> */
[-C--:B------:R-:W-:Y:S01]  /*3770*/  ISETP.GE.AND P1, PT, R120, R166.reuse, PT ;  /* 0x000000a67800720c */ /* 0x080fe20003f26270 */
[C---:B------:R-:W-:Y:S01]  /*3780*/  VIADD R91, R126.reuse, 0x50 ;  /* 0x000000507e5b7836 */ /* 0x040fe20000000000 */
[----:B------:R-:W-:Y:S01]  /*3790*/  FSEL R123, R5, -INF , !P4 ;  /* 0xff800000057b7808 */ /* 0x000fe20006000000 */
[----:B------:R-:W-:Y:S01]  /*37a0*/  VIADD R82, R126, 0x58 ;  /* 0x000000587e527836 */ /* 0x000fe20000000000 */
[-C--:B------:R-:W-:Y:S01]  /*37b0*/  ISETP.GE.AND P4, PT, R122, R165.reuse, PT ;  /* 0x000000a57a00720c */ /* 0x080fe20003f86270 */
[----:B------:R-:W-:Y:S01]  /*37c0*/  VIADD R90, R126, 0x51 ;  /* 0x000000517e5a7836 */ /* 0x000fe20000000000 */
[----:B------:R-:W-:Y:S01]  /*37d0*/  FSEL R119, R64, -INF , !P2 ;  /* 0xff80000040777808 */ /* 0x000fe20005000000 */
        /* <DEDUP_REMOVED lines=9> */
[----:B------:R-:W-:Y:S01]  /*3870*/  ISETP.GE.AND P1, PT, R111, R166, PT ;  /* 0x000000a66f00720c */ /* 0x000fe20003f26270 */
[----:B------:R-:W-:Y:S01]  /*3880*/  VIADD R71, R126, 0x70 ;  /* 0x000000707e477836 */ /* 0x000fe20000000000 */
[----:B------:R-:W-:Y:S01]  /*3890*/  FSEL R100, R4, -INF , !P5 ;  /* 0xff80000004647808 */ /* 0x000fe20006800000 */
[----:B------:R-:W-:Y:S01]  /*38a0*/  VIADD R70, R126, 0x71 ;  /* 0x000000717e467836 */ /* 0x000fe20000000000 */
[----:B------:R-:W-:Y:S01]  /*38b0*/  FSEL R105, R60, -INF , !P4 ;  /* 0xff8000003c697808 */ /* 0x000fe20006000000 */
[C---:B------:R-:W-:Y:S01]  /*38c0*/  VIADD R68, R126.reuse, 0x78 ;  /* 0x000000787e447836 */ /* 0x040fe20000000000 */
[-C--:B------:R-:W-:Y:S01]  /*38d0*/  ISETP.GE.AND P5, PT, R75, R165.reuse, PT ;  /* 0x000000a54b00720c */ /* 0x080fe20003fa6270 */
[----:B------:R-:W-:Y:S01]  /*38e0*/  VIADD R0, R126, 0x79 ;  /* 0x000000797e007836 */ /* 0x000fe20000000000 */
[----:B------:R-:W-:-:S02]  /*38f0*/  ISETP.GE.AND P4, PT, R120, R165, PT ;  /* 0x000000a57800720c */ /* 0x000fc40003f86270 */
[----:B------:R-:W-:Y:S02]  /*3900*/  FSEL R101, R61, -INF , !P2 ;  /* 0xff8000003d657808 */ /* 0x000fe40005000000 */
[----:B------:R-:W-:Y:S02]  /*3910*/  FSEL R48, R48, -INF , P0 ;  /* 0xff80000030307808 */ /* 0x000fe40000000000 */
[----:B------:R-:W-:Y:S02]  /*3920*/  ISETP.GE.AND P2, PT, R118, R165, PT ;  /* 0x000000a57600720c */ /* 0x000fe40003f46270 */
[----:B------:R-:W-:Y:S02]  /*3930*/  FSEL R53, R53, -INF , P1 ;  /* 0xff80000035357808 */ /* 0x000fe40000800000 */
[-C--:B------:R-:W-:Y:S02]  /*3940*/  ISETP.GE.AND P0, PT, R106, R166.reuse, PT ;  /* 0x000000a66a00720c */ /* 0x080fe40003f06270 */
[----:B------:R-:W-:-:S02]  /*3950*/  ISETP.GE.AND P1, PT, R108, R166, PT ;  /* 0x000000a66c00720c */ /* 0x000fc40003f26270 */
[----:B------:R-:W-:Y:S02]  /*3960*/  FSEL R109, R65, -INF , !P5 ;  /* 0xff800000416d7808 */ /* 0x000fe40006800000 */
[----:B------:R-:W-:Y:S02]  /*3970*/  FSEL R61, R57, -INF , !P4 ;  /* 0xff800000393d7808 */ /* 0x000fe40006000000 */
[----:B------:R-:W-:Y:S02]  /*3980*/  ISETP.GE.AND P5, PT, R69, R165, PT ;  /* 0x000000a54500720c */ /* 0x000fe40003fa6270 */
[----:B------:R-:W-:Y:S02]  /*3990*/  FSEL R57, R52, -INF , !P2 ;  /* 0xff80000034397808 */ /* 0x000fe40005000000 */
[----:B------:R-:W-:Y:S02]  /*39a0*/  FSEL R44, R44, -INF , P0 ;  /* 0xff8000002c2c7808 */ /* 0x000fe40000000000 */
[----:B------:R-:W-:-:S02]  /*39b0*/  FMNMX3.FTZ R4, R100, R123, R119, !PT ;  /* 0x0000007b64047276 */ /* 0x000fc40007810077 */
[----:B------:R-:W-:Y:S02]  /*39c0*/  ISETP.GE.AND P2, PT, R108, R165, PT ;  /* 0x000000a56c00720c */ /* 0x000fe40003f46270 */
[----:B------:R-:W-:Y:S02]  /*39d0*/  FSEL R185, R49, -INF , P1 ;  /* 0xff80000031b97808 */ /* 0x000fe40000800000 */
[----:B------:R-:W-:Y:S02]  /*39e0*/  ISETP.GE.AND P0, PT, R104, R166, PT ;  /* 0x000000a66800720c */ /* 0x000fe40003f06270 */
[----:B------:R-:W-:Y:S02]  /*39f0*/  FSEL R189, R56, -INF , !P5 ;  /* 0xff80000038bd7808 */ /* 0x000fe40006800000 */
[----:B------:R-:W-:Y:S02]  /*3a00*/  FMNMX3.FTZ R4, R4, R109, R105, !PT ;  /* 0x0000006d04047276 */ /* 0x000fe40007810069 */
[----:B------:R-:W-:-:S02]  /*3a10*/  ISETP.GE.AND P4, PT, R110, R165, PT ;  /* 0x000000a56e00720c */ /* 0x000fc40003f86270 */
[----:B------:R-:W-:Y:S02]  /*3a20*/  FSEL R185, R185, -INF , !P2 ;  /* 0xff800000b9b97808 */ /* 0x000fe40005000000 */
[----:B------:R-:W-:Y:S02]  /*3a30*/  FSEL R40, R40, -INF , P0 ;  /* 0xff80000028287808 */ /* 0x000fe40000000000 */
[-C--:B------:R-:W-:Y:S02]  /*3a40*/  ISETP.GE.AND P1, PT, R97, R166.reuse, PT ;  /* 0x000000a66100720c */ /* 0x080fe40003f26270 */
[-C--:B------:R-:W-:Y:S02]  /*3a50*/  ISETP.GE.AND P2, PT, R104, R165.reuse, PT ;  /* 0x000000a56800720c */ /* 0x080fe40003f46270 */
[----:B------:R-:W-:Y:S02]  /*3a60*/  ISETP.GE.AND P0, PT, R98, R166, PT ;  /* 0x000000a66200720c */ /* 0x000fe40003f06270 */
[----:B------:R-:W-:-:S02]  /*3a70*/  ISETP.GE.AND P5, PT, R111, R165, PT ;  /* 0x000000a56f00720c */ /* 0x000fc40003fa6270 */
[----:B------:R-:W-:Y:S02]  /*3a80*/  FMNMX3.FTZ R4, R4, R101, R189, !PT ;  /* 0x0000006504047276 */ /* 0x000fe400078100bd */
[----:B------:R-:W-:Y:S02]  /*3a90*/  FSEL R49, R48, -INF , !P4 ;  /* 0xff80000030317808 */ /* 0x000fe40006000000 */
[----:B------:R-:W-:Y:S02]  /*3aa0*/  ISETP.GE.AND P4, PT, R97, R165, PT ;  /* 0x000000a56100720c */ /* 0x000fe40003f86270 */
[----:B------:R-:W-:Y:S02]  /*3ab0*/  FSEL R45, R45, -INF , P1 ;  /* 0xff8000002d2d7808 */ /* 0x000fe40000800000 */
[----:B------:R-:W-:Y:S02]  /*3ac0*/  FSEL R149, R40, -INF , !P2 ;  /* 0xff80000028957808 */ /* 0x000fe40005000000 */
[----:B------:R-:W-:-:S02]  /*3ad0*/  FSEL R36, R36, -INF , P0 ;  /* 0xff80000024247808 */ /* 0x000fc40000000000 */
[----:B------:R-:W-:Y:S02]  /*3ae0*/  FSEL R187, R53, -INF , !P5 ;  /* 0xff80000035bb7808 */ /* 0x000fe40006800000 */
[-C--:B------:R-:W-:Y:S02]  /*3af0*/  ISETP.GE.AND P2, PT, R96, R166.reuse, PT ;  /* 0x000000a66000720c */ /* 0x080fe40003f46270 */
[-C--:B------:R-:W-:Y:S02]  /*3b00*/  ISETP.GE.AND P0, PT, R94, R166.reuse, PT ;  /* 0x000000a65e00720c */ /* 0x080fe40003f06270 */
[----:B------:R-:W-:Y:S02]  /*3b10*/  ISETP.GE.AND P5, PT, R106, R165, PT ;  /* 0x000000a56a00720c */ /* 0x000fe40003fa6270 */
[----:B------:R-:W-:Y:S02]  /*3b20*/  FMNMX3.FTZ R4, R4, R61, R57, !PT ;  /* 0x0000003d04047276 */ /* 0x000fe40007810039 */
        /* <DEDUP_REMOVED lines=8> */
[----:B------:R-:W-:Y:S02]  /*3bb0*/  FMNMX3.FTZ R4, R4, R187, R49, !PT ;  /* 0x000000bb04047276 */ /* 0x000fe40007810031 */
[----:B------:R-:W-:Y:S02]  /*3bc0*/  FSEL R41, R41, -INF , P1 ;  /* 0xff80000029297808 */ /* 0x000fe40000800000 */
[-C--:B------:R-:W-:Y:S02]  /*3bd0*/  ISETP.GE.AND P5, PT, R102, R165.reuse, PT ;  /* 0x000000a56600720c */ /* 0x080fe40003fa6270 */
[----:B------:R-:W-:Y:S02]  /*3be0*/  ISETP.GE.AND P1, PT, R96, R165, PT ;  /* 0x000000a56000720c */ /* 0x000fe40003f26270 */
[----:B------:R-:W-:-:S02]  /*3bf0*/  FSEL R145, R36, -INF , !P4 ;  /* 0xff80000024917808 */ /* 0x000fc40006000000 */
[----:B------:R-:W-:Y:S02]  /*3c00*/  ISETP.GE.AND P4, PT, R92, R165, PT ;  /* 0x000000a55c00720c */ /* 0x000fe40003f86270 */
[----:B------:R-:W-:Y:S02]  /*3c10*/  FSEL R33, R33, -INF , P2 ;  /* 0xff80000021217808 */ /* 0x000fe40001000000 */
[----:B------:R-:W-:Y:S02]  /*3c20*/  FSEL R28, R28, -INF , P0 ;  /* 0xff8000001c1c7808 */ /* 0x000fe40000000000 */
[----:B------:R-:W-:Y:S02]  /*3c30*/  FMNMX3.FTZ R4, R4, R185, R157, !PT ;  /* 0x000000b904047276 */ /* 0x000fe4000781009d */
[----:B------:R-:W-:Y:S02]  /*3c40*/  ISETP.GE.AND P0, PT, R82, R166, PT ;  /* 0x000000a65200720c */ /* 0x000fe40003f06270 */
[----:B------:R-:W-:-:S02]  /*3c50*/  FSEL R147, R41, -INF , !P5 ;  /* 0xff80000029937808 */ /* 0x000fc40006800000 */
[----:B------:R-:W-:Y:S02]  /*3c60*/  FSEL R107, R37, -INF , !P1 ;  /* 0xff800000256b7808 */ /* 0x000fe40004800000 */
[-C--:B------:R-:W-:Y:S02]  /*3c70*/  ISETP.GE.AND P5, PT, R94, R165.reuse, PT ;  /* 0x000000a55e00720c */ /* 0x080fe40003fa6270 */
[----:B------:R-:W-:Y:S02]  /*3c80*/  ISETP.GE.AND P1, PT, R91, R165, PT ;  /* 0x000000a55b00720c */ /* 0x000fe40003f26270 */
[----:B------:R-:W-:Y:S02]  /*3c90*/  FSEL R95, R33, -INF , !P4 ;  /* 0xff800000215f7808 */ /* 0x000fe40006000000 */
[----:B------:R-:W-:Y:S02]  /*3ca0*/  FMNMX3.FTZ R4, R4, R151, R149, !PT ;  /* 0x0000009704047276 */ /* 0x000fe40007810095 */
[----:B------:R-:W-:-:S02]  /*3cb0*/  ISETP.GE.AND P2, PT, R90, R166, PT ;  /* 0x000000a65a00720c */ /* 0x000fc40003f46270 */
[----:B------:R-:W-:Y:S02]  /*3cc0*/  ISETP.GE.AND P4, PT, R82, R165, PT ;  /* 0x000000a55200720c */ /* 0x000fe40003f86270 */
[----:B------:R-:W-:Y:S02]  /*3cd0*/  FSEL R24, R24, -INF , P0 ;  /* 0xff80000018187808 */ /* 0x000fe40000000000 */
[----:B------:R-:W-:Y:S02]  /*3ce0*/  FSEL R99, R32, -INF , !P5 ;  /* 0xff80000020637808 */ /* 0x000fe40006800000 */
[----:B------:R-:W-:Y:S02]  /*3cf0*/  FSEL R81, R28, -INF , !P1 ;  /* 0xff8000001c517808 */ /* 0x000fe40004800000 */
[----:B------:R-:W-:Y:S02]  /*3d00*/  FMNMX3.FTZ R4, R4, R147, R145, !PT ;  /* 0x0000009304047276 */ /* 0x000fe40007810091 */
[----:B------:R-:W-:-:S02]  /*3d10*/  ISETP.GE.AND P5, PT, R90, R165, PT ;  /* 0x000000a55a00720c */ /* 0x000fc40003fa6270 */
[-C--:B------:R-:W-:Y:S02]  /*3d20*/  ISETP.GE.AND P1, PT, R80, R166.reuse, PT ;  /* 0x000000a65000720c */ /* 0x080fe40003f26270 */
[----:B------:R-:W-:Y:S02]  /*3d30*/  FSEL R29, R29, -INF , P2 ;  /* 0xff8000001d1d7808 */ /* 0x000fe40001000000 */
[----:B------:R-:W-:Y:S02]  /*3d40*/  FSEL R79, R24, -INF , !P4 ;  /* 0xff800000184f7808 */ /* 0x000fe40006000000 */
[-C--:B------:R-:W-:Y:S02]  /*3d50*/  ISETP.GE.AND P0, PT, R78, R166.reuse, PT ;  /* 0x000000a64e00720c */ /* 0x080fe40003f06270 */
[----:B------:R-:W-:Y:S02]  /*3d60*/  ISETP.GE.AND P4, PT, R76, R166, PT ;  /* 0x000000a64c00720c */ /* 0x000fe40003f86270 */
[----:B------:R-:W-:-:S02]  /*3d70*/  FMNMX3.FTZ R4, R4, R107, R99, !PT ;  /* 0x0000006b04047276 */ /* 0x000fc40007810063 */
[----:B------:R-:W-:Y:S02]  /*3d80*/  FSEL R93, R29, -INF , !P5 ;  /* 0xff8000001d5d7808 */ /* 0x000fe40006800000 */
[----:B------:R-:W-:Y:S02]  /*3d90*/  FSEL R25, R25, -INF , P1 ;  /* 0xff80000019197808 */ /* 0x000fe40000800000 */
[-C--:B------:R-:W-:Y:S02]  /*3da0*/  ISETP.GE.AND P2, PT, R80, R165.reuse, PT ;  /* 0x000000a55000720c */ /* 0x080fe40003f46270 */
        /* <DEDUP_REMOVED lines=8> */
[----:B------:R-:W-:-:S02]  /*3e30*/  FSEL R41, R21, -INF , !P1 ;  /* 0xff80000015297808 */ /* 0x000fc40004800000 */
[----:B------:R-:W-:Y:S02]  /*3e40*/  ISETP.GE.AND P2, PT, R74, R165, PT ;  /* 0x000000a54a00720c */ /* 0x000fe40003f46270 */
[-C--:B------:R-:W-:Y:S02]  /*3e50*/  ISETP.GE.AND P5, PT, R72, R166.reuse, PT ;  /* 0x000000a64800720c */ /* 0x080fe40003fa6270 */
[----:B------:R-:W-:Y:S02]  /*3e60*/  FSEL R16, R16, -INF , P0 ;  /* 0xff80000010107808 */ /* 0x000fe40000000000 */
[----:B------:R-:W-:Y:S02]  /*3e70*/  ISETP.GE.AND P1, PT, R71, R166, PT ;  /* 0x000000a64700720c */ /* 0x000fe40003f26270 */
[----:B------:R-:W-:Y:S02]  /*3e80*/  FMNMX3.FTZ R4, R4, R93, R79, !PT ;  /* 0x0000005d04047276 */ /* 0x000fe4000781004f */
[----:B------:R-:W-:-:S02]  /*3e90*/  ISETP.GE.AND P4, PT, R72, R165, PT ;  /* 0x000000a54800720c */ /* 0x000fc40003f86270 */
[----:B------:R-:W-:Y:S02]  /*3ea0*/  ISETP.GE.AND P0, PT, R71, R165, PT ;  /* 0x000000a54700720c */ /* 0x000fe40003f06270 */
[----:B------:R-:W-:Y:S02]  /*3eb0*/  FSEL R73, R16, -INF , !P2 ;  /* 0xff80000010497808 */ /* 0x000fe40005000000 */
[----:B------:R-:W-:Y:S02]  /*3ec0*/  FSEL R17, R17, -INF , P5 ;  /* 0xff80000011117808 */ /* 0x000fe40002800000 */
[----:B------:R-:W-:Y:S02]  /*3ed0*/  FSEL R12, R12, -INF , P1 ;  /* 0xff8000000c0c7808 */ /* 0x000fe40000800000 */
[-C--:B------:R-:W-:Y:S02]  /*3ee0*/  ISETP.GE.AND P2, PT, R70, R166.reuse, PT ;  /* 0x000000a64600720c */ /* 0x080fe40003f46270 */
[----:B------:R-:W-:-:S02]  /*3ef0*/  ISETP.GE.AND P1, PT, R68, R166, PT ;  /* 0x000000a64400720c */ /* 0x000fc40003f26270 */
[----:B------:R-:W-:Y:S02]  /*3f00*/  FMNMX3.FTZ R4, R4, R83, R77, !PT ;  /* 0x0000005304047276 */ /* 0x000fe4000781004d */
[----:B------:R-:W-:Y:S02]  /*3f10*/  FSEL R33, R17, -INF , !P4 ;  /* 0xff80000011217808 */ /* 0x000fe40006000000 */
[----:B------:R-:W-:Y:S02]  /*3f20*/  FSEL R127, R12, -INF , !P0 ;  /* 0xff8000000c7f7808 */ /* 0x000fe40004000000 */
[-C--:B------:R-:W-:Y:S02]  /*3f30*/  ISETP.GE.AND P5, PT, R70, R165.reuse, PT ;  /* 0x000000a54600720c */ /* 0x080fe40003fa6270 */
[----:B------:R-:W-:Y:S02]  /*3f40*/  ISETP.GE.AND P4, PT, R68, R165, PT ;  /* 0x000000a54400720c */ /* 0x000fe40003f86270 */
[----:B------:R-:W-:-:S02]  /*3f50*/  ISETP.GE.AND P0, PT, R0, R166, PT ;  /* 0x000000a60000720c */ /* 0x000fc40003f06270 */
[----:B------:R-:W-:Y:S02]  /*3f60*/  FSEL R13, R13, -INF , P2 ;  /* 0xff8000000d0d7808 */ /* 0x000fe40001000000 */
[----:B------:R-:W-:Y:S02]  /*3f70*/  FSEL R8, R8, -INF , P1 ;  /* 0xff80000008087808 */ /* 0x000fe40000800000 */
[----:B------:R-:W-:Y:S02]  /*3f80*/  FMNMX3.FTZ R4, R4, R41, R73, !PT ;  /* 0x0000002904047276 */ /* 0x000fe40007810049 */
[----:B------:R-:W-:Y:S02]  /*3f90*/  ISETP.GE.AND P2, PT, R0, R165, PT ;  /* 0x000000a50000720c */ /* 0x000fe40003f46270 */
[----:B------:R-:W-:Y:S02]  /*3fa0*/  FSEL R9, R9, -INF , P0 ;  /* 0xff80000009097808 */ /* 0x000fe40000000000 */
[----:B------:R-:W-:-:S02]  /*3fb0*/  FSEL R103, R13, -INF , !P5 ;  /* 0xff8000000d677808 */ /* 0x000fc40006800000 */
[----:B------:R-:W-:Y:S02]  /*3fc0*/  FSEL R53, R8, -INF , !P4 ;  /* 0xff80000008357808 */ /* 0x000fe40006000000 */
[----:B------:R-:W-:Y:S02]  /*3fd0*/  FMNMX3.FTZ R4, R4, R33, R127, !PT ;  /* 0x0000002104047276 */ /* 0x000fe4000781007f */
[----:B------:R-:W-:Y:S02]  /*3fe0*/  FSEL R28, R9, -INF , !P2 ;  /* 0xff800000091c7808 */ /* 0x000fe40005000000 */
[----:B------:R-:W-:Y:S02]  /*3ff0*/  FMNMX3.FTZ R5, R4, R103, R53, !PT ;  /* 0x0000006704057276 */ /* 0x000fe40007810035 */
[----:B------:R-:W-:Y:S02]  /*4000*/  ISETP.GE.AND P1, PT, R126, R164, PT ;  /* 0x000000a47e00720c */ /* 0x000fe40003f26270 */
[----:B------:R-:W-:-:S02]  /*4010*/  FMNMX.FTZ R8, R28, R5, !PT ;  /* 0x000000051c087209 */ /* 0x000fc40007810000 */
[----:B------:R-:W-:Y:S02]  /*4020*/  FSEL R4, R6, -INF , P1 ;  /* 0xff80000006047808 */ /* 0x000fe40000800000 */
[-C--:B------:R-:W-:Y:S01]  /*4030*/  ISETP.GE.AND P0, PT, R125, R164.reuse, PT ;  /* 0x000000a47d00720c */ /* 0x080fe20003f06270 */
[----:B------:R-:W1:Y:S01]  /*4040*/  SHFL.BFLY PT, R9, R8, 0x2, 0x1f ;  /* 0x0c401f0008097f89 */ /* 0x000e6200000e0000 */
[-C--:B------:R-:W-:Y:S02]  /*4050*/  ISETP.GE.AND P1, PT, R124, R164.reuse, PT ;  /* 0x000000a47c00720c */ /* 0x080fe40003f26270 */
[----:B------:R-:W-:Y:S02]  /*4060*/  FSEL R7, R7, -INF , P0 ;  /* 0xff80000007077808 */ /* 0x000fe40000000000 */
[----:B------:R-:W-:Y:S02]  /*4070*/  FSEL R66, R66, -INF , P1 ;  /* 0xff80000042427808 */ /* 0x000fe40000800000 */
[----:B------:R-:W-:-:S02]  /*4080*/  ISETP.GE.AND P0, PT, R75, R164, PT ;  /* 0x000000a44b00720c */ /* 0x000fc40003f06270 */
[----:B------:R-:W-:Y:S02]  /*4090*/  ISETP.GE.AND P1, PT, R122, R164, PT ;  /* 0x000000a47a00720c */ /* 0x000fe40003f26270 */
[-C--:B------:R-:W-:Y:S02]  /*40a0*/  ISETP.GE.AND P5, PT, R126, R163.reuse, PT ;  /* 0x000000a37e00720c */ /* 0x080fe40003fa6270 */
[-C--:B------:R-:W-:Y:S02]  /*40b0*/  ISETP.GE.AND P4, PT, R125, R163.reuse, PT ;  /* 0x000000a37d00720c */ /* 0x080fe40003f86270 */
[----:B------:R-:W-:Y:S02]  /*40c0*/  ISETP.GE.AND P2, PT, R124, R163, PT ;  /* 0x000000a37c00720c */ /* 0x000fe40003f46270 */
[----:B------:R-:W-:Y:S02]  /*40d0*/  FSEL R5, R67, -INF , P0 ;  /* 0xff80000043057808 */ /* 0x000fe40000000000 */
[----:B------:R-:W-:-:S02]  /*40e0*/  FSEL R62, R62, -INF , P1 ;  /* 0xff8000003e3e7808 */ /* 0x000fc40000800000 */
[----:B------:R-:W-:Y:S02]  /*40f0*/  FSEL R4, R4, -INF , !P5 ;  /* 0xff80000004047808 */ /* 0x000fe40006800000 */
[-C--:B------:R-:W-:Y:S02]  /*4100*/  ISETP.GE.AND P0, PT, R121, R164.reuse, PT ;  /* 0x000000a47900720c */ /* 0x080fe40003f06270 */
[----:B-1----:R-:W-:Y:S02]  /*4110*/  FMNMX.FTZ R8, R8, R9, !PT ;  /* 0x0000000908087209 */ /* 0x002fe40007810000 */
[----:B------:R-:W-:Y:S02]  /*4120*/  ISETP.GE.AND P1, PT, R69, R164, PT ;  /* 0x000000a44500720c */ /* 0x000fe40003f26270 */
[----:B------:R-:W-:Y:S01]  /*4130*/  ISETP.GE.AND P5, PT, R75, R163, PT ;  /* 0x000000a34b00720c */ /* 0x000fe20003fa6270 */
[----:B------:R-:W1:Y:S01]  /*4140*/  SHFL.BFLY PT, R21, R8, 0x1, 0x1f ;  /* 0x0c201f0008157f89 */ /* 0x000e6200000e0000 */
[----:B------:R-:W-:-:S02]  /*4150*/  FSEL R75, R7, -INF , !P4 ;  /* 0xff800000074b7808 */ /* 0x000fc40006000000 */
[----:B------:R-:W-:Y:S02]  /*4160*/  FSEL R7, R66, -INF , !P2 ;  /* 0xff80000042077808 */ /* 0x000fe40005000000 */
[-C--:B------:R-:W-:Y:S02]  /*4170*/  ISETP.GE.AND P2, PT, R121, R163.reuse, PT ;  /* 0x000000a37900720c */ /* 0x080fe40003f46270 */
[----:B------:R-:W-:Y:S02]  /*4180*/  FSEL R13, R63, -INF , P0 ;  /* 0xff8000003f0d7808 */ /* 0x000fe40000000000 */
[----:B------:R-:W-:Y:S02]  /*4190*/  FSEL R58, R58, -INF , P1 ;  /* 0xff8000003a3a7808 */ /* 0x000fe40000800000 */
[----:B------:R-:W-:Y:S02]  /*41a0*/  ISETP.GE.AND P1, PT, R118, R164, PT ;  /* 0x000000a47600720c */ /* 0x000fe40003f26270 */
[----:B------:R-:W-:-:S02]  /*41b0*/  ISETP.GE.AND P4, PT, R122, R163, PT ;  /* 0x000000a37a00720c */ /* 0x000fc40003f86270 */
[----:B------:R-:W-:Y:S02]  /*41c0*/  FSEL R13, R13, -INF , !P2 ;  /* 0xff8000000d0d7808 */ /* 0x000fe40005000000 */
[----:B------:R-:W-:Y:S02]  /*41d0*/  ISETP.GE.AND P0, PT, R120, R164, PT ;  /* 0x000000a47800720c */ /* 0x000fe40003f06270 */
[-C--:B------:R-:W-:Y:S02]  /*41e0*/  ISETP.GE.AND P2, PT, R118, R163.reuse, PT ;  /* 0x000000a37600720c */ /* 0x080fe40003f46270 */
[----:B------:R-:W-:Y:S02]  /*41f0*/  FSEL R17, R54, -INF , P1 ;  /* 0xff80000036117808 */ /* 0x000fe40000800000 */
[----:B------:R-:W-:Y:S02]  /*4200*/  FSEL R5, R5, -INF , !P5 ;  /* 0xff80000005057808 */ /* 0x000fe40006800000 */
[----:B------:R-:W-:-:S02]  /*4210*/  ISETP.GE.AND P5, PT, R69, R163, PT ;  /* 0x000000a34500720c */ /* 0x000fc40003fa6270 */
[----:B------:R-:W-:Y:S02]  /*4220*/  FSEL R69, R62, -INF , !P4 ;  /* 0xff8000003e457808 */ /* 0x000fe40006000000 */
[----:B------:R-:W-:Y:S02]  /*4230*/  ISETP.GE.AND P4, PT, R120, R163, PT ;  /* 0x000000a37800720c */ /* 0x000fe40003f86270 */
[----:B------:R-:W-:Y:S02]  /*4240*/  FSEL R9, R59, -INF , P0 ;  /* 0xff8000003b097808 */ /* 0x000fe40000000000 */
[----:B------:R-:W-:Y:S02]  /*4250*/  FSEL R17, R17, -INF , !P2 ;  /* 0xff80000011117808 */ /* 0x000fe40005000000 */
[-C--:B------:R-:W-:Y:S02]  /*4260*/  ISETP.GE.AND P1, PT, R110, R164.reuse, PT ;  /* 0x000000a46e00720c */ /* 0x080fe40003f26270 */
[----:B------:R-:W-:-:S02]  /*4270*/  ISETP.GE.AND P2, PT, R108, R164, PT ;  /* 0x000000a46c00720c */ /* 0x000fc40003f46270 */
[----:B------:R-:W-:Y:S02]  /*4280*/  ISETP.GE.AND P0, PT, R111, R164, PT ;  /* 0x000000a46f00720c */ /* 0x000fe40003f06270 */
[----:B------:R-:W-:Y:S02]  /*4290*/  FSEL R9, R9, -INF , !P4 ;  /* 0xff80000009097808 */ /* 0x000fe40006000000 */
[----:B------:R-:W-:Y:S02]  /*42a0*/  ISETP.GE.AND P4, PT, R110, R163, PT ;  /* 0x000000a36e00720c */ /* 0x000fe40003f86270 */
[----:B------:R-:W-:Y:S02]  /*42b0*/  FSEL R50, R50, -INF , P1 ;  /* 0xff80000032327808 */ /* 0x000fe40000800000 */
[----:B------:R-:W-:Y:S02]  /*42c0*/  FSEL R51, R51, -INF , P2 ;  /* 0xff80000033337808 */ /* 0x000fe40001000000 */
[----:B------:R-:W-:-:S02]  /*42d0*/  FSEL R55, R55, -INF , P0 ;  /* 0xff80000037377808 */ /* 0x000fc40000000000 */
[C---:B------:R-:W-:Y:S02]  /*42e0*/  ISETP.GE.AND P2, PT, R97.reuse, R164, PT ;  /* 0x000000a46100720c */ /* 0x040fe40003f46270 */
[-C--:B------:R-:W-:Y:S02]  /*42f0*/  ISETP.GE.AND P0, PT, R108, R163.reuse, PT ;  /* 0x000000a36c00720c */ /* 0x080fe40003f06270 */
[----:B------:R-:W-:Y:S02]  /*4300*/  FSEL R141, R50, -INF , !P4 ;  /* 0xff800000328d7808 */ /* 0x000fe40006000000 */
[----:B------:R-:W-:Y:S02]  /*4310*/  ISETP.GE.AND P4, PT, R97, R163, PT ;  /* 0x000000a36100720c */ /* 0x000fe40003f86270 */
[----:B------:R-:W-:Y:S02]  /*4320*/  FSEL R139, R47, -INF , P2 ;  /* 0xff8000002f8b7808 */ /* 0x000fe40001000000 */
[----:B------:R-:W-:-:S02]  /*4330*/  FSEL R97, R51, -INF , !P0 ;  /* 0xff80000033617808 */ /* 0x000fc40004000000 */
[----:B-1----:R-:W-:Y:S02]  /*4340*/  FMNMX.FTZ R47, R8, R21, !PT ;  /* 0x00000015082f7209 */ /* 0x002fe40007810000 */
[----:B------:R-:W-:Y:S02]  /*4350*/  FSEL R65, R58, -INF , !P5 ;  /* 0xff8000003a417808 */ /* 0x000fe40006800000 */
[-C--:B------:R-:W-:Y:S01]  /*4360*/  ISETP.GE.AND P0, PT, R104, R164.reuse, PT ;  /* 0x000000a46800720c */ /* 0x080fe20003f06270 */
[----:B---3--:R-:W-:Y:S01]  /*4370*/  FMUL.FTZ R40, R89, R47 ;  /* 0x0000002f59287220 */ /* 0x008fe20000410000 */
[----:B------:R-:W-:Y:S02]  /*4380*/  ISETP.GE.AND P5, PT, R111, R163, PT ;  /* 0x000000a36f00720c */ /* 0x000fe40003fa6270 */
[----:B------:R-:W-:Y:S02]  /*4390*/  ISETP.GE.AND P1, PT, R106, R164, PT ;  /* 0x000000a46a00720c */ /* 0x000fe40003f26270 */
[----:B------:R-:W-:-:S02]  /*43a0*/  FSEL R42, R42, -INF , P0 ;  /* 0xff8000002a2a7808 */ /* 0x000fc40000000000 */
[----:B------:R-:W-:Y:S02]  /*43b0*/  FSEL R143, R55, -INF , !P5 ;  /* 0xff800000378f7808 */ /* 0x000fe40006800000 */
[----:B------:R-:W-:Y:S02]  /*43c0*/  FSETP.NEU.FTZ.AND P0, PT, R47, -INF , PT ;  /* 0xff8000002f00780b */ /* 0x000fe40003f1d000 */
[----:B------:R-:W-:Y:S02]  /*43d0*/  ISETP.GE.AND P5, PT, R106, R163, PT ;  /* 0x000000a36a00720c */ /* 0x000fe40003fa6270 */
[----:B------:R-:W-:Y:S02]  /*43e0*/  FSEL R46, R46, -INF , P1 ;  /* 0xff8000002e2e7808 */ /* 0x000fe40000800000 */
[----:B------:R-:W-:Y:S02]  /*43f0*/  FMNMX3.FTZ R6, R4, R75, R7, !PT ;  /* 0x0000004b04067276 */ /* 0x000fe40007810007 */
[----:B------:R-:W-:-:S02]  /*4400*/  ISETP.GE.AND P2, PT, R102, R164, PT ;  /* 0x000000a46600720c */ /* 0x000fc40003f46270 */
[----:B------:R-:W-:Y:S02]  /*4410*/  FSEL R40, R40, RZ, P0 ;  /* 0x000000ff28287208 */ /* 0x000fe40000000000 */
[----:B------:R-:W-:Y:S02]  /*4420*/  FSEL R111, R46, -INF , !P5 ;  /* 0xff8000002e6f7808 */ /* 0x000fe40006800000 */
[-C--:B------:R-:W-:Y:S01]  /*4430*/  ISETP.GE.AND P0, PT, R96, R164.reuse, PT ;  /* 0x000000a46000720c */ /* 0x080fe20003f06270 */
[--C-:B------:R-:W-:Y:S01]  /*4440*/  FFMA.FTZ R56, R119, R89, -R40.reuse ;  /* 0x0000005977387223 */ /* 0x100fe20000010828 */
[----:B------:R-:W-:Y:S01]  /*4450*/  FMNMX3.FTZ R6, R6, R5, R69, !PT ;  /* 0x0000000506067276 */ /* 0x000fe20007810045 */
[--C-:B------:R-:W-:Y:S01]  /*4460*/  FFMA.FTZ R123, R123, R89, -R40.reuse ;  /* 0x000000597b7b7223 */ /* 0x100fe20000010828 */
[----:B------:R-:W-:Y:S01]  /*4470*/  ISETP.GE.AND P5, PT, R102, R163, PT ;  /* 0x000000a36600720c */ /* 0x000fe20003fa6270 */
[-CC-:B------:R-:W-:Y:S01]  /*4480*/  FFMA.FTZ R52, R101, R89.reuse, -R40.reuse ;  /* 0x0000005965347223 */ /* 0x180fe20000010828 */
[----:B------:R-:W-:Y:S01]  /*4490*/  FSEL R43, R43, -INF , P2 ;  /* 0xff8000002b2b7808 */ /* 0x000fe20001000000 */
[--C-:B------:R-:W-:Y:S01]  /*44a0*/  FFMA.FTZ R63, R109, R89, -R40.reuse ;  /* 0x000000596d3f7223 */ /* 0x100fe20000010828 */
[----:B------:R-:W-:Y:S01]  /*44b0*/  ISETP.GE.AND P1, PT, R104, R163, PT ;  /* 0x000000a36800720c */ /* 0x000fe20003f26270 */
[-CC-:B------:R-:W-:Y:S01]  /*44c0*/  FFMA.FTZ R59, R105, R89.reuse, -R40.reuse ;  /* 0x00000059693b7223 */ /* 0x180fe20000010828 */
[----:B------:R-:W-:Y:S01]  /*44d0*/  FSEL R139, R139, -INF , !P4 ;  /* 0xff8000008b8b7808 */ /* 0x000fe20006000000 */
[-CC-:B------:R-:W-:Y:S01]  /*44e0*/  FFMA.FTZ R51, R57, R89.reuse, -R40.reuse ;  /* 0x0000005939337223 */ /* 0x180fe20000010828 */
[----:B------:R-:W-:Y:S01]  /*44f0*/  FSEL R39, R39, -INF , P0 ;  /* 0xff80000027277808 */ /* 0x000fe20000000000 */
[--C-:B------:R-:W-:Y:S01]  /*4500*/  FFMA.FTZ R55, R61, R89, -R40.reuse ;  /* 0x000000593d377223 */ /* 0x100fe20000010828 */
[----:B------:R-:W-:Y:S01]  /*4510*/  FMNMX3.FTZ R6, R6, R13, R65, !PT ;  /* 0x0000000d06067276 */ /* 0x000fe20007810041 */
[-CC-:B------:R-:W-:Y:S01]  /*4520*/  FFMA.FTZ R48, R49, R89.reuse, -R40.reuse ;  /* 0x0000005931307223 */ /* 0x180fe20000010828 */
[-C--:B------:R-:W-:Y:S01]  /*4530*/  ISETP.GE.AND P4, PT, R98, R164.reuse, PT ;  /* 0x000000a46200720c */ /* 0x080fe20003f86270 */
[-CC-:B------:R-:W-:Y:S01]  /*4540*/  FFMA.FTZ R20, R41, R89.reuse, -R40.reuse ;  /* 0x0000005929147223 */ /* 0x180fe20000010828 */
[----:B------:R-:W-:Y:S01]  /*4550*/  FSEL R121, R43, -INF , !P5 ;  /* 0xff8000002b797808 */ /* 0x000fe20006800000 */
[-CC-:B------:R-:W-:Y:S01]  /*4560*/  FFMA.FTZ R24, R79, R89.reuse, -R40.reuse ;  /* 0x000000594f187223 */ /* 0x180fe20000010828 */
[-C--:B------:R-:W-:Y:S01]  /*4570*/  ISETP.GE.AND P0, PT, R92, R164.reuse, PT ;  /* 0x000000a45c00720c */ /* 0x080fe20003f06270 */
[-CC-:B------:R-:W-:Y:S01]  /*4580*/  FFMA.FTZ R21, R77, R89.reuse, -R40.reuse ;  /* 0x000000594d157223 */ /* 0x180fe20000010828 */
[-C--:B------:R-:W-:Y:S01]  /*4590*/  ISETP.GE.AND P5, PT, R94, R164.reuse, PT ;  /* 0x000000a45e00720c */ /* 0x080fe20003fa6270 */
[-CC-:B------:R-:W-:Y:S01]  /*45a0*/  FFMA.FTZ R29, R107, R89.reuse, -R40.reuse ;  /* 0x000000596b1d7223 */ /* 0x180fe20000010828 */
[----:B------:R-:W-:Y:S01]  /*45b0*/  FSEL R137, R42, -INF , !P1 ;  /* 0xff8000002a897808 */ /* 0x000fe20004800000 */
[--C-:B------:R-:W-:Y:S01]  /*45c0*/  FFMA.FTZ R64, R100, R89, -R40.reuse ;  /* 0x0000005964407223 */ /* 0x100fe20000010828 */
[----:B------:R-:W-:Y:S01]  /*45d0*/  FMNMX3.FTZ R6, R6, R9, R17, !PT ;  /* 0x0000000906067276 */ /* 0x000fe20007810011 */
[----:B------:R-:W-:Y:S01]  /*45e0*/  MUFU.EX2 R56, R56 ;  /* 0x0000003800387308 */ /* 0x000fe20000000800 */
[----:B------:R-:W-:Y:S01]  /*45f0*/  ISETP.GE.AND P1, PT, R98, R163, PT ;  /* 0x000000a36200720c */ /* 0x000fe20003f26270 */
[-CC-:B------:R-:W-:Y:S01]  /*4600*/  FFMA.FTZ R50, R189, R89.reuse, -R40.reuse ;  /* 0x00000059bd327223 */ /* 0x180fe20000010828 */
[----:B------:R-:W-:Y:S01]  /*4610*/  FSEL R38, R38, -INF , P4 ;  /* 0xff80000026267808 */ /* 0x000fe20002000000 */
[-CC-:B------:R-:W-:Y:S01]  /*4620*/  FFMA.FTZ R25, R93, R89.reuse, -R40.reuse ;  /* 0x000000595d197223 */ /* 0x180fe20000010828 */
[----:B------:R-:W-:Y:S01]  /*4630*/  FSEL R35, R35, -INF , P0 ;  /* 0xff80000023237808 */ /* 0x000fe20000000000 */
[--C-:B------:R-:W-:Y:S01]  /*4640*/  FFMA.FTZ R46, R187, R89, -R40.reuse ;  /* 0x00000059bb2e7223 */ /* 0x100fe20000010828 */
[----:B------:R-:W-:Y:S01]  /*4650*/  ISETP.GE.AND P4, PT, R94, R163, PT ;  /* 0x000000a35e00720c */ /* 0x000fe20003f86270 */
[----:B------:R-:W-:Y:S01]  /*4660*/  MUFU.EX2 R64, R64 ;  /* 0x0000004000407308 */ /* 0x000fe20000000800 */
[----:B------:R-:W-:Y:S01]  /*4670*/  FSEL R34, R34, -INF , P5 ;  /* 0xff80000022227808 */ /* 0x000fe20002800000 */
        /* <DEDUP_REMOVED lines=9> */
[----:B------:R-:W-:Y:S01]  /*4710*/  ISETP.GE.AND P1, PT, R92, R163, PT ;  /* 0x000000a35c00720c */ /* 0x000fe20003f26270 */
[-CC-:B------:R-:W-:Y:S01]  /*4720*/  FFMA.FTZ R32, R145, R89.reuse, -R40.reuse ;  /* 0x0000005991207223 */ /* 0x180fe20000010828 */
[----:B------:R-:W-:Y:S01]  /*4730*/  FSEL R131, R34, -INF , !P4 ;  /* 0xff80000022837808 */ /* 0x000fe20006000000 */
[--C-:B------:R-:W-:Y:S01]  /*4740*/  FFMA.FTZ R33, R33, R89, -R40.reuse ;  /* 0x0000005921217223 */ /* 0x100fe20000010828 */
[----:B------:R-:W-:Y:S01]  /*4750*/  FSEL R31, R31, -INF , P0 ;  /* 0xff8000001f1f7808 */ /* 0x000fe20000000000 */
[----:B------:R-:W-:Y:S01]  /*4760*/  MUFU.EX2 R59, R59 ;  /* 0x0000003b003b7308 */ /* 0x000fe20000000800 */
[----:B------:R-:W-:Y:S01]  /*4770*/  ISETP.GE.AND P4, PT, R90, R163, PT ;  /* 0x000000a35a00720c */ /* 0x000fe20003f86270 */
[-CC-:B------:R-:W-:Y:S01]  /*4780*/  FFMA.FTZ R178, R28, R89.reuse, -R40.reuse ;  /* 0x000000591cb27223 */ /* 0x180fe20000010828 */
[-C--:B------:R-:W-:Y:S01]  /*4790*/  ISETP.GE.AND P0, PT, R80, R164.reuse, PT ;  /* 0x000000a45000720c */ /* 0x080fe20003f06270 */
[--C-:B------:R-:W-:Y:S01]  /*47a0*/  FFMA.FTZ R103, R103, R89, -R40.reuse ;  /* 0x0000005967677223 */ /* 0x100fe20000010828 */
[----:B------:R-:W-:Y:S01]  /*47b0*/  FMNMX3.FTZ R6, R6, R97, R111, !PT ;  /* 0x0000006106067276 */ /* 0x000fe2000781006f */
[-CC-:B------:R-:W-:Y:S01]  /*47c0*/  FFMA.FTZ R53, R53, R89.reuse, -R40.reuse ;  /* 0x0000005935357223 */ /* 0x180fe20000010828 */
[----:B------:R-:W-:Y:S01]  /*47d0*/  FSEL R133, R39, -INF , !P2 ;  /* 0xff80000027857808 */ /* 0x000fe20005000000 */
[----:B------:R-:W-:Y:S01]  /*47e0*/  MUFU.EX2 R52, R52 ;  /* 0x0000003400347308 */ /* 0x000fe20000000800 */
[-C--:B------:R-:W-:Y:S01]  /*47f0*/  ISETP.GE.AND P2, PT, R91, R164.reuse, PT ;  /* 0x000000a45b00720c */ /* 0x080fe20003f46270 */
[-CC-:B------:R-:W-:Y:S01]  /*4800*/  FFMA.FTZ R39, R151, R89.reuse, -R40.reuse ;  /* 0x0000005997277223 */ /* 0x180fe20000010828 */
[----:B------:R-:W-:Y:S01]  /*4810*/  FSEL R125, R35, -INF , !P1 ;  /* 0xff800000237d7808 */ /* 0x000fe20004800000 */
[----:B------:R-:W-:Y:S01]  /*4820*/  FFMA.FTZ R35, R147, R89, -R40 ;  /* 0x0000005993237223 */ /* 0x000fe20000010828 */
[----:B------:R-:W-:-:S02]  /*4830*/  ISETP.GE.AND P1, PT, R82, R164, PT ;  /* 0x000000a45200720c */ /* 0x000fc40003f26270 */
[----:B------:R-:W-:Y:S01]  /*4840*/  FSEL R119, R31, -INF , !P4 ;  /* 0xff8000001f777808 */ /* 0x000fe20006000000 */
[----:B------:R-:W-:Y:S01]  /*4850*/  MUFU.EX2 R50, R50 ;  /* 0x0000003200327308 */ /* 0x000fe20000000800 */
[----:B------:R-:W-:Y:S02]  /*4860*/  FSEL R27, R27, -INF , P0 ;  /* 0xff8000001b1b7808 */ /* 0x000fe40000000000 */
[-C--:B------:R-:W-:Y:S02]  /*4870*/  ISETP.GE.AND P4, PT, R78, R164.reuse, PT ;  /* 0x000000a44e00720c */ /* 0x080fe40003f86270 */
[----:B------:R-:W-:Y:S02]  /*4880*/  ISETP.GE.AND P0, PT, R76, R164, PT ;  /* 0x000000a44c00720c */ /* 0x000fe40003f06270 */
[----:B------:R-:W-:Y:S01]  /*4890*/  FMNMX3.FTZ R6, R6, R139, R137, !PT ;  /* 0x0000008b06067276 */ /* 0x000fe20007810089 */
[----:B------:R-:W-:Y:S01]  /*48a0*/  MUFU.EX2 R55, R55 ;  /* 0x0000003700377308 */ /* 0x000fe20000000800 */
[----:B------:R-:W-:-:S02]  /*48b0*/  ISETP.GE.AND P5, PT, R91, R163, PT ;  /* 0x000000a35b00720c */ /* 0x000fc40003fa6270 */
[----:B------:R-:W-:Y:S02]  /*48c0*/  FSEL R30, R30, -INF , P2 ;  /* 0xff8000001e1e7808 */ /* 0x000fe40001000000 */
[----:B------:R-:W-:Y:S02]  /*48d0*/  FSEL R26, R26, -INF , P1 ;  /* 0xff8000001a1a7808 */ /* 0x000fe40000800000 */
[----:B------:R-:W-:Y:S01]  /*48e0*/  ISETP.GE.AND P1, PT, R78, R163, PT ;  /* 0x000000a34e00720c */ /* 0x000fe20003f26270 */
[----:B------:R1:W2:Y:S01]  /*48f0*/  MUFU.EX2 R91, R123 ;  /* 0x0000007b005b7308 */ /* 0x0002a20000000800 */
[----:B------:R-:W-:Y:S02]  /*4900*/  FSEL R22, R22, -INF , P4 ;  /* 0xff80000016167808 */ /* 0x000fe40002000000 */
[----:B------:R-:W-:Y:S02]  /*4910*/  FSEL R23, R23, -INF , P0 ;  /* 0xff80000017177808 */ /* 0x000fe40000000000 */
[----:B------:R-:W-:-:S02]  /*4920*/  FMNMX3.FTZ R6, R6, R121, R135, !PT ;  /* 0x0000007906067276 */ /* 0x000fc40007810087 */
[----:B------:R-:W-:Y:S01]  /*4930*/  ISETP.GE.AND P0, PT, R72, R164, PT ;  /* 0x000000a44800720c */ /* 0x000fe20003f06270 */
[----:B------:R-:W-:Y:S01]  /*4940*/  MUFU.EX2 R51, R51 ;  /* 0x0000003300337308 */ /* 0x000fe20000000800 */
[----:B------:R-:W-:Y:S02]  /*4950*/  ISETP.GE.AND P2, PT, R82, R163, PT ;  /* 0x000000a35200720c */ /* 0x000fe40003f46270 */
[----:B------:R-:W-:Y:S01]  /*4960*/  FSEL R101, R22, -INF , !P1 ;  /* 0xff80000016657808 */ /* 0x000fe20004800000 */
[--C-:B------:R-:W-:Y:S01]  /*4970*/  FFMA.FTZ R22, R73, R89, -R40.reuse ;  /* 0x0000005949167223 */ /* 0x100fe20000010828 */
[----:B------:R-:W-:Y:S02]  /*4980*/  FMNMX3.FTZ R6, R6, R133, R131, !PT ;  /* 0x0000008506067276 */ /* 0x000fe40007810083 */
[----:B------:R-:W-:Y:S01]  /*4990*/  ISETP.GE.AND P1, PT, R72, R163, PT ;  /* 0x000000a34800720c */ /* 0x000fe20003f26270 */
[----:B------:R-:W-:Y:S01]  /*49a0*/  MUFU.EX2 R46, R46 ;  /* 0x0000002e002e7308 */ /* 0x000fe20000000800 */
[----:B-1----:R-:W-:Y:S01]  /*49b0*/  FSEL R123, R30, -INF , !P5 ;  /* 0xff8000001e7b7808 */ /* 0x002fe20006800000 */
[----:B------:R-:W-:Y:S01]  /*49c0*/  FFMA.FTZ R30, R99, R89, -R40 ;  /* 0x00000059631e7223 */ /* 0x000fe20000010828 */
[----:B------:R-:W-:-:S02]  /*49d0*/  ISETP.GE.AND P5, PT, R80, R163, PT ;  /* 0x000000a35000720c */ /* 0x000fc40003fa6270 */
[----:B------:R-:W-:Y:S02]  /*49e0*/  FSEL R19, R19, -INF , P0 ;  /* 0xff80000013137808 */ /* 0x000fe40000000000 */
[----:B------:R-:W-:Y:S01]  /*49f0*/  FSEL R109, R26, -INF , !P2 ;  /* 0xff8000001a6d7808 */ /* 0x000fe20005000000 */
[--C-:B------:R-:W-:Y:S01]  /*4a00*/  FFMA.FTZ R26, R81, R89, -R40.reuse ;  /* 0x00000059511a7223 */ /* 0x100fe20000010828 */
[----:B------:R-:W-:Y:S01]  /*4a10*/  ISETP.GE.AND P2, PT, R76, R163, PT ;  /* 0x000000a34c00720c */ /* 0x000fe20003f46270 */
[----:B------:R-:W-:Y:S01]  /*4a20*/  MUFU.EX2 R48, R48 ;  /* 0x0000003000307308 */ /* 0x000fe20000000800 */
[----:B------:R-:W-:Y:S01]  /*4a30*/  FSEL R105, R27, -INF , !P5 ;  /* 0xff8000001b697808 */ /* 0x000fe20006800000 */
[----:B------:R-:W-:Y:S01]  /*4a40*/  FFMA.FTZ R27, R95, R89, -R40 ;  /* 0x000000595f1b7223 */ /* 0x000fe20000010828 */
[----:B------:R-:W-:Y:S02]  /*4a50*/  ISETP.GE.AND P5, PT, R74, R164, PT ;  /* 0x000000a44a00720c */ /* 0x000fe40003fa6270 */
[----:B------:R-:W-:-:S02]  /*4a60*/  FMNMX3.FTZ R6, R6, R125, R123, !PT ;  /* 0x0000007d06067276 */ /* 0x000fc4000781007b */
[----:B------:R-:W-:Y:S01]  /*4a70*/  FSEL R57, R19, -INF , !P1 ;  /* 0xff80000013397808 */ /* 0x000fe20004800000 */
[----:B------:R-:W-:Y:S01]  /*4a80*/  MUFU.EX2 R43, R43 ;  /* 0x0000002b002b7308 */ /* 0x000fe20000000800 */
[-C--:B------:R-:W-:Y:S02]  /*4a90*/  ISETP.GE.AND P0, PT, R70, R164.reuse, PT ;  /* 0x000000a44600720c */ /* 0x080fe40003f06270 */
[-C--:B------:R-:W-:Y:S02]  /*4aa0*/  ISETP.GE.AND P1, PT, R68, R164.reuse, PT ;  /* 0x000000a44400720c */ /* 0x080fe40003f26270 */
[----:B------:R-:W-:Y:S01]  /*4ab0*/  FSEL R67, R23, -INF , !P2 ;  /* 0xff80000017437808 */ /* 0x000fe20005000000 */
[----:B------:R-:W-:Y:S01]  /*4ac0*/  FFMA.FTZ R23, R83, R89, -R40 ;  /* 0x0000005953177223 */ /* 0x000fe20000010828 */
[----:B------:R-:W-:Y:S01]  /*4ad0*/  ISETP.GE.AND P4, PT, R74, R163, PT ;  /* 0x000000a34a00720c */ /* 0x000fe20003f86270 */
[----:B------:R-:W-:Y:S01]  /*4ae0*/  MUFU.EX2 R42, R42 ;  /* 0x0000002a002a7308 */ /* 0x000fe20000000800 */
[----:B------:R-:W-:-:S02]  /*4af0*/  ISETP.GE.AND P2, PT, R71, R164, PT ;  /* 0x000000a44700720c */ /* 0x000fc40003f46270 */
[----:B------:R-:W-:Y:S02]  /*4b00*/  FSEL R18, R18, -INF , P5 ;  /* 0xff80000012127808 */ /* 0x000fe40002800000 */
[----:B------:R-:W-:Y:S02]  /*4b10*/  FMNMX3.FTZ R6, R6, R119, R109, !PT ;  /* 0x0000007706067276 */ /* 0x000fe4000781006d */
[----:B------:R-:W-:Y:S01]  /*4b20*/  FSEL R15, R15, -INF , P0 ;  /* 0xff8000000f0f7808 */ /* 0x000fe20000000000 */
[----:B------:R-:W-:Y:S01]  /*4b30*/  MUFU.EX2 R39, R39 ;  /* 0x0000002700277308 */ /* 0x000fe20000000800 */
[----:B------:R-:W-:Y:S02]  /*4b40*/  FSEL R10, R10, -INF , P1 ;  /* 0xff8000000a0a7808 */ /* 0x000fe40000800000 */
[C---:B------:R-:W-:Y:S02]  /*4b50*/  ISETP.GE.AND P0, PT, R0.reuse, R164, PT ;  /* 0x000000a40000720c */ /* 0x040fe40003f06270 */
[----:B------:R-:W-:-:S02]  /*4b60*/  ISETP.GE.AND P1, PT, R0, R163, PT ;  /* 0x000000a30000720c */ /* 0x000fc40003f26270 */
[----:B------:R-:W-:Y:S01]  /*4b70*/  ISETP.GE.AND P5, PT, R71, R163, PT ;  /* 0x000000a34700720c */ /* 0x000fe20003fa6270 */
[----:B------:R-:W-:Y:S01]  /*4b80*/  MUFU.EX2 R38, R38 ;  /* 0x0000002600267308 */ /* 0x000fe20000000800 */
[----:B------:R-:W-:Y:S02]  /*4b90*/  FSEL R61, R18, -INF , !P4 ;  /* 0xff800000123d7808 */ /* 0x000fe40006000000 */
[----:B------:R-:W-:Y:S02]  /*4ba0*/  FSEL R14, R14, -INF , P2 ;  /* 0xff8000000e0e7808 */ /* 0x000fe40001000000 */
[----:B------:R-:W-:Y:S02]  /*4bb0*/  FMNMX3.FTZ R0, R6, R105, R101, !PT ;  /* 0x0000006906007276 */ /* 0x000fe40007810065 */
[-C--:B------:R-:W-:Y:S01]  /*4bc0*/  ISETP.GE.AND P4, PT, R70, R163.reuse, PT ;  /* 0x000000a34600720c */ /* 0x080fe20003f86270 */
[----:B------:R-:W-:Y:S01]  /*4bd0*/  MUFU.EX2 R35, R35 ;  /* 0x0000002300237308 */ /* 0x000fe20000000800 */
[----:B------:R-:W-:-:S02]  /*4be0*/  ISETP.GE.AND P2, PT, R68, R163, PT ;  /* 0x000000a34400720c */ /* 0x000fc40003f46270 */
[----:B------:R-:W-:Y:S02]  /*4bf0*/  FSEL R49, R14, -INF , !P5 ;  /* 0xff8000000e317808 */ /* 0x000fe40006800000 */
[----:B------:R-:W-:Y:S02]  /*4c00*/  FMNMX3.FTZ R0, R0, R67, R61, !PT ;  /* 0x0000004300007276 */ /* 0x000fe4000781003d */
[----:B------:R-:W-:Y:S01]  /*4c10*/  FSEL R11, R11, -INF , P0 ;  /* 0xff8000000b0b7808 */ /* 0x000fe20000000000 */
[----:B------:R-:W-:Y:S01]  /*4c20*/  MUFU.EX2 R32, R32 ;  /* 0x0000002000207308 */ /* 0x000fe20000000800 */
[----:B------:R-:W-:Y:S02]  /*4c30*/  FSEL R45, R15, -INF , !P4 ;  /* 0xff8000000f2d7808 */ /* 0x000fe40006000000 */
[----:B------:R-:W-:Y:S02]  /*4c40*/  FSEL R37, R10, -INF , !P2 ;  /* 0xff8000000a257808 */ /* 0x000fe40005000000 */
[----:B------:R-:W-:-:S02]  /*4c50*/  FMNMX3.FTZ R0, R0, R57, R49, !PT ;  /* 0x0000003900007276 */ /* 0x000fc40007810031 */
[----:B------:R-:W-:Y:S01]  /*4c60*/  FSEL R34, R11, -INF , !P1 ;  /* 0xff8000000b227808 */ /* 0x000fe20004800000 */
[----:B------:R-:W-:Y:S01]  /*4c70*/  MUFU.EX2 R29, R29 ;  /* 0x0000001d001d7308 */ /* 0x000fe20000000800 */
[----:B------:R-:W-:Y:S02]  /*4c80*/  FMNMX3.FTZ R11, R0, R45, R37, !PT ;  /* 0x0000002d000b7276 */ /* 0x000fe40007810025 */
[----:B------:R-:W-:Y:S02]  /*4c90*/  LOP3.LUT R44, R116, 0x120, R115, 0xf8, !PT ;  /* 0x00000120742c7812 */ /* 0x000fe400078ef873 */
[----:B------:R-:W-:Y:S02]  /*4ca0*/  FMNMX.FTZ R0, R34, R11, !PT ;  /* 0x0000000b22007209 */ /* 0x000fe40007810000 */
[----:B--2---:R-:W-:Y:S01]  /*4cb0*/  F2FP.F16.F32.PACK_AB R68, R91, R64 ;  /* 0x000000405b44723e */ /* 0x004fe200000000ff */
[----:B------:R-:W-:Y:S01]  /*4cc0*/  IMAD R41, R44, 0x2, R155 ;  /* 0x000000022c297824 */ /* 0x000fe200078e029b */
[----:B------:R-:W-:Y:S01]  /*4cd0*/  F2FP.F16.F32.PACK_AB R70, R63, R56 ;  /* 0x000000383f46723e */ /* 0x000fe200000000ff */
[----:B------:R-:W1:Y:S01]  /*4ce0*/  SHFL.BFLY PT, R11, R0, 0x2, 0x1f ;  /* 0x0c401f00000b7f89 */ /* 0x000e6200000e0000 */
[----:B------:R-:W-:Y:S01]  /*4cf0*/  MUFU.EX2 R30, R30 ;  /* 0x0000001e001e7308 */ /* 0x000fe20000000800 */
[----:B------:R-:W-:-:S02]  /*4d00*/  IMAD.IADD R31, R112, 0x1, R41 ;  /* 0x00000001701f7824 */ /* 0x000fc400078e0229 */
[----:B------:R-:W-:Y:S01]  /*4d10*/  FADD.FTZ R91, R64, R91 ;  /* 0x0000005b405b7221 */ /* 0x000fe20000010000 */
[----:B------:R-:W-:Y:S04]  /*4d20*/  LDSM.16.MT88.4 R76, [R41+0x3000] ;  /* 0x00300000294c783b */ /* 0x000fe80000004200 */
        /* <DEDUP_REMOVED lines=17> */
[-CC-:B------:R-:W-:Y:S01]  /*4e40*/  FFMA.FTZ R99, R7, R89.reuse, -R36.reuse ;  /* 0x0000005907637223 */ /* 0x180fe20000010824 */
[-CC-:B------:R-:W-:Y:S01]  /*4e50*/  FFMA.FTZ R90, R5, R89.reuse, -R36.reuse ;  /* 0x00000059055a7223 */ /* 0x180fe20000010824 */
[-CC-:B------:R-:W-:Y:S01]  /*4e60*/  FFMA.FTZ R62, R13, R89.reuse, -R36.reuse ;  /* 0x000000590d3e7223 */ /* 0x180fe20000010824 */
[----:B------:R-:W1:Y:S01]  /*4e70*/  LDSM.16.MT88.4 R4, [R31+0x3000] ;  /* 0x003000001f04783b */ /* 0x000e620000004200 */
[-CC-:B------:R-:W-:Y:S01]  /*4e80*/  FFMA.FTZ R58, R65, R89.reuse, -R36.reuse ;  /* 0x00000059413a7223 */ /* 0x180fe20000010824 */
[----:B------:R-:W-:Y:S01]  /*4e90*/  MUFU.EX2 R107, R107 ;  /* 0x0000006b006b7308 */ /* 0x000fe20000000800 */
[-CC-:B------:R-:W-:Y:S01]  /*4ea0*/  FFMA.FTZ R95, R69, R89.reuse, -R36.reuse ;  /* 0x00000059455f7223 */ /* 0x180fe20000010824 */
[----:B------:R-:W2:Y:S01]  /*4eb0*/  LDSM.16.MT88.4 R12, [R41+0x3400] ;  /* 0x00340000290c783b */ /* 0x000ea20000004200 */
[-CC-:B------:R-:W-:Y:S01]  /*4ec0*/  FFMA.FTZ R65, R9, R89.reuse, -R36.reuse ;  /* 0x0000005909417223 */ /* 0x180fe20000010824 */
[-CC-:B------:R-:W-:Y:S01]  /*4ed0*/  FFMA.FTZ R93, R17, R89.reuse, -R36.reuse ;  /* 0x00000059115d7223 */ /* 0x180fe20000010824 */
[-CC-:B------:R-:W-:Y:S01]  /*4ee0*/  FFMA.FTZ R60, R143, R89.reuse, -R36.reuse ;  /* 0x000000598f3c7223 */ /* 0x180fe20000010824 */
[----:B------:R-:W3:Y:S01]  /*4ef0*/  LDSM.16.MT88.4 R8, [R31+0x3400] ;  /* 0x003400001f08783b */ /* 0x000ee20000004200 */
        /* <DEDUP_REMOVED lines=18> */
[----:B----4-:R-:W-:Y:S01]  /*5020*/  F2FP.F16.F32.PACK_AB R69, R94, R107 ;  /* 0x0000006b5e45723e */ /* 0x010fe200000000ff */
        /* <DEDUP_REMOVED lines=9> */
[----:B------:R-:W4:Y:S01]  /*50c0*/  MUFU.EX2 R62, R62 ;  /* 0x0000003e003e7308 */ /* 0x000f220000000800 */
        /* <DEDUP_REMOVED lines=8> */
[----:B------:R-:W-:Y:S01]  /*5150*/  HMMA.16816.F32 R72, R68, R4, RZ ;  /* 0x000000044448723c */ /* 0x000fe200000018ff */
[----:B------:R-:W-:-:S02]  /*5160*/  F2FP.F16.F32.PACK_AB R4, R52, R59 ;  /* 0x0000003b3404723e */ /* 0x000fc400000000ff */
[----:B----4-:R-:W-:-:S04]  /*5170*/  F2FP.F16.F32.PACK_AB R5, R62, R95 ;  /* 0x0000005f3e05723e */ /* 0x010fc800000000ff */
[----:B------:R-:W4:Y:S01]  /*5180*/  MUFU.EX2 R60, R60 ;  /* 0x0000003c003c7308 */ /* 0x000f220000000800 */
[----:B------:R-:W-:Y:S01]  /*5190*/  HMMA.16816.F32 R68, R68, R6, RZ ;  /* 0x000000064444723c */ /* 0x000fe200000018ff */
[----:B------:R-:W-:Y:S02]  /*51a0*/  F2FP.F16.F32.PACK_AB R6, R55, R50 ;  /* 0x000000323706723e */ /* 0x000fe400000000ff */
[----:B-1----:R-:W-:-:S04]  /*51b0*/  F2FP.F16.F32.PACK_AB R7, R65, R58 ;  /* 0x0000003a4107723e */ /* 0x002fc800000000ff */
[----:B------:R-:W-:Y:S03]  /*51c0*/  MUFU.EX2 R66, R66 ;  /* 0x0000004200427308 */ /* 0x000fe60000000800 */
[C---:B--2---:R-:W-:Y:S05]  /*51d0*/  HMMA.16816.F32 R80, R4.reuse, R12, R80 ;  /* 0x0000000c0450723c */ /* 0x044fea0000001850 */
[----:B------:R-:W1:Y:S03]  /*51e0*/  MUFU.EX2 R97, R97 ;  /* 0x0000006100617308 */ /* 0x000e660000000800 */
[C---:B------:R-:W-:Y:S01]  /*51f0*/  HMMA.16816.F32 R76, R4.reuse, R14, R76 ;  /* 0x0000000e044c723c */ /* 0x040fe2000000184c */
[----:B------:R-:W2:Y:S04]  /*5200*/  LDSM.16.MT88.4 R12, [R31+0x3800] ;  /* 0x003800001f0c783b */ /* 0x000ea80000004200 */
[----:B------:R-:W-:Y:S03]  /*5210*/  MUFU.EX2 R111, R111 ;  /* 0x0000006f006f7308 */ /* 0x000fe60000000800 */
[C---:B---3--:R-:W-:Y:S05]  /*5220*/  HMMA.16816.F32 R72, R4.reuse, R8, R72 ;  /* 0x000000080448723c */ /* 0x048fea0000001848 */
[----:B------:R-:W3:Y:S03]  /*5230*/  MUFU.EX2 R92, R92 ;  /* 0x0000005c005c7308 */ /* 0x000ee60000000800 */
[----:B------:R-:W-:Y:S01]  /*5240*/  HMMA.16816.F32 R68, R4, R10, R68 ;  /* 0x0000000a0444723c */ /* 0x000fe20000001844 */
[----:B------:R-:W-:Y:S01]  /*5250*/  F2FP.F16.F32.PACK_AB R4, R46, R51 ;  /* 0x000000332e04723e */ /* 0x000fe200000000ff */
[----:B------:R-:W3:Y:S01]  /*5260*/  LDSM.16.MT88.4 R8, [R41+0x3c00] ;  /* 0x003c00002908783b */ /* 0x000ee20000004200 */
[----:B------:R-:W-:-:S02]  /*5270*/  F2FP.F16.F32.PACK_AB R6, R43, R48 ;  /* 0x000000302b06723e */ /* 0x000fc400000000ff */
[----:B----4-:R-:W-:Y:S01]  /*5280*/  F2FP.F16.F32.PACK_AB R5, R60, R93 ;  /* 0x0000005d3c05723e */ /* 0x010fe200000000ff */
[----:B------:R-:W-:Y:S01]  /*5290*/  MUFU.EX2 R96, R96 ;  /* 0x0000006000607308 */ /* 0x000fe20000000800 */
[----:B-1----:R-:W-:-:S07]  /*52a0*/  F2FP.F16.F32.PACK_AB R7, R97, R66 ;  /* 0x000000426107723e */ /* 0x002fce00000000ff */
[C---:B-----5:R-:W-:Y:S01]  /*52b0*/  HMMA.16816.F32 R80, R4.reuse, R16, R80 ;  /* 0x000000100450723c */ /* 0x060fe20000001850 */
[----:B------:R-:W1:Y:S07]  /*52c0*/  MUFU.EX2 R121, R121 ;  /* 0x0000007900797308 */ /* 0x000e6e0000000800 */
[C---:B------:R-:W-:Y:S01]  /*52d0*/  HMMA.16816.F32 R76, R4.reuse, R18, R76 ;  /* 0x00000012044c723c */ /* 0x040fe2000000184c */
[----:B------:R-:W4:Y:S01]  /*52e0*/  LDSM.16.MT88.4 R16, [R31+0x3c00] ;  /* 0x003c00001f10783b */ /* 0x000f220000004200 */
[----:B------:R-:W-:Y:S06]  /*52f0*/  MUFU.EX2 R127, R127 ;  /* 0x0000007f007f7308 */ /* 0x000fec0000000800 */
[C---:B--2---:R-:W-:Y:S02]  /*5300*/  HMMA.16816.F32 R72, R4.reuse, R12, R72 ;  /* 0x0000000c0448723c */ /* 0x044fe40000001848 */
[----:B------:R-:W2:Y:S06]  /*5310*/  MUFU.EX2 R98, R98 ;  /* 0x0000006200627308 */ /* 0x000eac0000000800 */
[----:B------:R-:W-:Y:S01]  /*5320*/  HMMA.16816.F32 R68, R4, R14, R68 ;  /* 0x0000000e0444723c */ /* 0x000fe20000001844 */
[----:B------:R-:W5:Y:S01]  /*5330*/  LDSM.16.MT88.4 R12, [R41+0x4000] ;  /* 0x00400000290c783b */ /* 0x000f620000004200 */
[----:B------:R-:W-:Y:S01]  /*5340*/  F2FP.F16.F32.PACK_AB R4, R39, R42 ;  /* 0x0000002a2704723e */ /* 0x000fe200000000ff */
[----:B------:R-:W-:Y:S01]  /*5350*/  MUFU.EX2 R100, R100 ;  /* 0x0000006400647308 */ /* 0x000fe20000000800 */
[----:B------:R-:W-:-:S02]  /*5360*/  F2FP.F16.F32.PACK_AB R6, R35, R38 ;  /* 0x000000262306723e */ /* 0x000fc400000000ff */
[----:B---3--:R-:W-:Y:S02]  /*5370*/  F2FP.F16.F32.PACK_AB R5, R92, R111 ;  /* 0x0000006f5c05723e */ /* 0x008fe400000000ff */
[----:B-1----:R-:W-:-:S03]  /*5380*/  F2FP.F16.F32.PACK_AB R7, R121, R96 ;  /* 0x000000607907723e */ /* 0x002fc600000000ff */
[----:B------:R-:W1:Y:S04]  /*5390*/  MUFU.EX2 R125, R125 ;  /* 0x0000007d007d7308 */ /* 0x000e680000000800 */
[C---:B------:R-:W-:Y:S04]  /*53a0*/  HMMA.16816.F32 R80, R4.reuse, R8, R80 ;  /* 0x000000080450723c */ /* 0x040fe80000001850 */
[----:B------:R-:W-:Y:S04]  /*53b0*/  MUFU.EX2 R102, R102 ;  /* 0x0000006600667308 */ /* 0x000fe80000000800 */
[C---:B------:R-:W-:Y:S01]  /*53c0*/  HMMA.16816.F32 R76, R4.reuse, R10, R76 ;  /* 0x0000000a044c723c */ /* 0x040fe2000000184c */
[----:B------:R-:W3:Y:S03]  /*53d0*/  LDSM.16.MT88.4 R8, [R31+0x4000] ;  /* 0x004000001f08783b */ /* 0x000ee60000004200 */
[----:B------:R-:W3:Y:S04]  /*53e0*/  MUFU.EX2 R119, R119 ;  /* 0x0000007700777308 */ /* 0x000ee80000000800 */
[C---:B----4-:R-:W-:Y:S04]  /*53f0*/  HMMA.16816.F32 R72, R4.reuse, R16, R72 ;  /* 0x000000100448723c */ /* 0x050fe80000001848 */
[----:B------:R-:W-:Y:S04]  /*5400*/  MUFU.EX2 R104, R104 ;  /* 0x0000006800687308 */ /* 0x000fe80000000800 */
[----:B------:R-:W-:Y:S01]  /*5410*/  HMMA.16816.F32 R68, R4, R18, R68 ;  /* 0x000000120444723c */ /* 0x000fe20000001844 */
[----:B------:R-:W4:Y:S01]  /*5420*/  LDSM.16.MT88.4 R16, [R41+0x4400] ;  /* 0x004400002910783b */ /* 0x000f220000004200 */
[----:B------:R-:W-:-:S02]  /*5430*/  F2FP.F16.F32.PACK_AB R4, R29, R32 ;  /* 0x000000201d04723e */ /* 0x000fc400000000ff */
[----:B------:R-:W-:Y:S01]  /*5440*/  F2FP.F16.F32.PACK_AB R6, R27, R30 ;  /* 0x0000001e1b06723e */ /* 0x000fe200000000ff */
[----:B------:R-:W3:Y:S01]  /*5450*/  MUFU.EX2 R105, R105 ;  /* 0x0000006900697308 */ /* 0x000ee20000000800 */
[----:B--2---:R-:W-:Y:S02]  /*5460*/  F2FP.F16.F32.PACK_AB R5, R98, R127 ;  /* 0x0000007f6205723e */ /* 0x004fe400000000ff */
[----:B-1----:R-:W-:-:S05]  /*5470*/  F2FP.F16.F32.PACK_AB R7, R125, R100 ;  /* 0x000000647d07723e */ /* 0x002fca00000000ff */
[----:B------:R-:W1:Y:S02]  /*5480*/  MUFU.EX2 R33, R33 ;  /* 0x0000002100217308 */ /* 0x000e640000000800 */
[C---:B-----5:R-:W-:Y:S06]  /*5490*/  HMMA.16816.F32 R80, R4.reuse, R12, R80 ;  /* 0x0000000c0450723c */ /* 0x060fec0000001850 */
[----:B------:R-:W-:Y:S02]  /*54a0*/  MUFU.EX2 R64, R101 ;  /* 0x0000006500407308 */ /* 0x000fe40000000800 */
[C---:B------:R-:W-:Y:S01]  /*54b0*/  HMMA.16816.F32 R76, R4.reuse, R14, R76 ;  /* 0x0000000e044c723c */ /* 0x040fe2000000184c */
[----:B------:R-:W2:Y:S05]  /*54c0*/  LDSM.16.MT88.4 R12, [R31+0x4400] ;  /* 0x004400001f0c783b */ /* 0x000eaa0000004200 */
[----:B------:R-:W-:Y:S02]  /*54d0*/  MUFU.EX2 R54, R54 ;  /* 0x0000003600367308 */ /* 0x000fe40000000800 */
[----:B---3--:R-:W-:Y:S01]  /*54e0*/  HMMA.16816.F32 R72, R4, R8, R72 ;  /* 0x000000080448723c */ /* 0x008fe20000001848 */
[----:B------:R-:W-:-:S04]  /*54f0*/  FADD.FTZ R8, R56, R91 ;  /* 0x0000005b38087221 */ /* 0x000fc80000010000 */
[----:B------:R-:W-:Y:S01]  /*5500*/  FADD.FTZ R8, R63, R8 ;  /* 0x000000083f087221 */ /* 0x000fe20000010000 */
[----:B------:R-:W-:Y:S02]  /*5510*/  MUFU.EX2 R103, R103 ;  /* 0x0000006700677308 */ /* 0x000fe40000000800 */
[----:B------:R-:W-:Y:S01]  /*5520*/  HMMA.16816.F32 R68, R4, R10, R68 ;  /* 0x0000000a0444723c */ /* 0x000fe20000001844 */
[----:B------:R-:W-:Y:S02]  /*5530*/  F2FP.F16.F32.PACK_AB R4, R25, R26 ;  /* 0x0000001a1904723e */ /* 0x000fe400000000ff */
[----:B------:R-:W-:Y:S02]  /*5540*/  F2FP.F16.F32.PACK_AB R6, R23, R24 ;  /* 0x000000181706723e */ /* 0x000fe400000000ff */
[----:B------:R-:W-:Y:S01]  /*5550*/  F2FP.F16.F32.PACK_AB R5, R119, R102 ;  /* 0x000000667705723e */ /* 0x000fe200000000ff */
[----:B------:R-:W3:Y:S01]  /*5560*/  MUFU.EX2 R63, R67 ;  /* 0x00000043003f7308 */ /* 0x000ee20000000800 */
[----:B------:R-:W-:-:S07]  /*5570*/  F2FP.F16.F32.PACK_AB R7, R105, R104 ;  /* 0x000000686907723e */ /* 0x000fce00000000ff */
[C---:B----4-:R-:W-:Y:S01]  /*5580*/  HMMA.16816.F32 R80, R4.reuse, R16, R80 ;  /* 0x000000100450723c */ /* 0x050fe20000001850 */
[----:B------:R-:W-:Y:S01]  /*5590*/  FADD.FTZ R17, R59, R8 ;  /* 0x000000083b117221 */ /* 0x000fe20000010000 */
[----:B------:R-:W-:Y:S01]  /*55a0*/  FADD.FTZ R59, R95, R90 ;  /* 0x0000005a5f3b7221 */ /* 0x000fe20000010000 */
[----:B------:R-:W4:Y:S01]  /*55b0*/  LDSM.16.MT88.4 R8, [R41+0x4800] ;  /* 0x004800002908783b */ /* 0x000f220000004200 */
[----:B------:R-:W-:Y:S01]  /*55c0*/  MUFU.EX2 R53, R53 ;  /* 0x0000003500357308 */ /* 0x000fe20000000800 */
[----:B------:R-:W-:Y:S01]  /*55d0*/  FADD.FTZ R17, R52, R17 ;  /* 0x0000001134117221 */ /* 0x000fe20000010000 */
[----:B------:R-:W-:Y:S02]  /*55e0*/  FADD.FTZ R59, R62, R59 ;  /* 0x0000003b3e3b7221 */ /* 0x000fe40000010000 */
[----:B------:R-:W-:Y:S01]  /*55f0*/  HMMA.16816.F32 R76, R4, R18, R76 ;  /* 0x00000012044c723c */ /* 0x000fe2000000184c */
[----:B------:R-:W-:Y:S01]  /*5600*/  FADD.FTZ R16, R50, R17 ;  /* 0x0000001132107221 */ /* 0x000fe20000010000 */
[----:B------:R-:W-:-:S02]  /*5610*/  FADD.FTZ R18, R58, R59 ;  /* 0x0000003b3a127221 */ /* 0x000fc40000010000 */
[----:B------:R-:W-:Y:S01]  /*5620*/  MUFU.EX2 R52, R61 ;  /* 0x0000003d00347308 */ /* 0x000fe20000000800 */
[----:B------:R-:W-:Y:S01]  /*5630*/  FADD.FTZ R16, R55, R16 ;  /* 0x0000001037107221 */ /* 0x000fe20000010000 */
[----:B------:R-:W-:Y:S02]  /*5640*/  FADD.FTZ R18, R65, R18 ;  /* 0x0000001241127221 */ /* 0x000fe40000010000 */
[C---:B--2---:R-:W-:Y:S01]  /*5650*/  HMMA.16816.F32 R72, R4.reuse, R12, R72 ;  /* 0x0000000c0448723c */ /* 0x044fe20000001848 */
[----:B------:R-:W-:Y:S01]  /*5660*/  FADD.FTZ R51, R51, R16 ;  /* 0x0000001033337221 */ /* 0x000fe20000010000 */
[----:B------:R-:W-:Y:S02]  /*5670*/  FADD.FTZ R93, R93, R18 ;  /* 0x000000125d5d7221 */ /* 0x000fe40000010000 */
[----:B------:R-:W2:Y:S01]  /*5680*/  MUFU.EX2 R55, R57 ;  /* 0x0000003900377308 */ /* 0x000ea20000000800 */
[----:B------:R-:W-:Y:S01]  /*5690*/  FADD.FTZ R51, R46, R51 ;  /* 0x000000332e337221 */ /* 0x000fe20000010000 */
[----:B------:R-:W-:Y:S01]  /*56a0*/  FADD.FTZ R93, R60, R93 ;  /* 0x0000005d3c5d7221 */ /* 0x000fe20000010000 */
[----:B------:R-:W5:Y:S01]  /*56b0*/  LDSM.16.MT88.4 R16, [R31+0x4800] ;  /* 0x004800001f10783b */ /* 0x000f620000004200 */
[----:B------:R-:W-:Y:S01]  /*56c0*/  HMMA.16816.F32 R68, R4, R14, R68 ;  /* 0x0000000e0444723c */ /* 0x000fe20000001844 */
[----:B------:R-:W-:Y:S01]  /*56d0*/  FADD.FTZ R48, R48, R51 ;  /* 0x0000003330307221 */ /* 0x000fe20000010000 */
[----:B------:R-:W-:Y:S01]  /*56e0*/  FADD.FTZ R66, R66, R93 ;  /* 0x0000005d42427221 */ /* 0x000fe20000010000 */
[----:B------:R-:W-:Y:S01]  /*56f0*/  F2FP.F16.F32.PACK_AB R4, R20, R21 ;  /* 0x000000151404723e */ /* 0x000fe200000000ff */
[----:B------:R-:W5:Y:S01]  /*5700*/  MUFU.EX2 R178, R178 ;  /* 0x000000b200b27308 */ /* 0x000f620000000800 */
[----:B------:R-:W-:Y:S01]  /*5710*/  FADD.FTZ R13, R43, R48 ;  /* 0x000000302b0d7221 */ /* 0x000fe20000010000 */
[----:B------:R-:W-:Y:S01]  /*5720*/  FADD.FTZ R66, R97, R66 ;  /* 0x0000004261427221 */ /* 0x000fe20000010000 */
[----:B-1----:R-:W-:Y:S01]  /*5730*/  F2FP.F16.F32.PACK_AB R6, R33, R22 ;  /* 0x000000162106723e */ /* 0x002fe200000000ff */
[----:B------:R-:W-:Y:S01]  /*5740*/  FFMA.FTZ R43, R45, R89, -R36 ;  /* 0x000000592d2b7223 */ /* 0x000fe20000010824 */
[----:B------:R-:W-:Y:S01]  /*5750*/  FADD.FTZ R42, R42, R13 ;  /* 0x0000000d2a2a7221 */ /* 0x000fe20000010000 */
[----:B---3--:R-:W-:Y:S01]  /*5760*/  F2FP.F16.F32.PACK_AB R5, R63, R64 ;  /* 0x000000403f05723e */ /* 0x008fe200000000ff */
[----:B------:R-:W1:Y:S01]  /*5770*/  LDSM.16.MT88.4 R12, [R41+0x4c00] ;  /* 0x004c0000290c783b */ /* 0x000e620000004200 */
[----:B------:R-:W-:Y:S01]  /*5780*/  FADD.FTZ R111, R111, R66 ;  /* 0x000000426f6f7221 */ /* 0x000fe20000010000 */
[----:B--2---:R-:W-:Y:S01]  /*5790*/  F2FP.F16.F32.PACK_AB R7, R55, R52 ;  /* 0x000000343707723e */ /* 0x004fe200000000ff */
[----:B------:R-:W-:Y:S01]  /*57a0*/  FADD.FTZ R39, R39, R42 ;  /* 0x0000002a27277221 */ /* 0x000fe20000010000 */
[----:B------:R-:W-:Y:S01]  /*57b0*/  MUFU.EX2 R28, R28 ;  /* 0x0000001c001c7308 */ /* 0x000fe20000000800 */
[----:B------:R-:W-:-:S02]  /*57c0*/  FADD.FTZ R111, R92, R111 ;  /* 0x0000006f5c6f7221 */ /* 0x000fc40000010000 */
[----:B------:R-:W-:Y:S02]  /*57d0*/  FADD.FTZ R38, R38, R39 ;  /* 0x0000002726267221 */ /* 0x000fe40000010000 */
[C---:B----4-:R-:W-:Y:S01]  /*57e0*/  HMMA.16816.F32 R80, R4.reuse, R8, R80 ;  /* 0x000000080450723c */ /* 0x050fe20000001850 */
[----:B------:R-:W-:Y:S01]  /*57f0*/  FADD.FTZ R8, R96, R111 ;  /* 0x0000006f60087221 */ /* 0x000fe20000010000 */
[----:B------:R-:W-:Y:S01]  /*5800*/  FADD.FTZ R35, R35, R38 ;  /* 0x0000002623237221 */ /* 0x000fe20000010000 */
[----:B------:R-:W2:Y:S02]  /*5810*/  MUFU.EX2 R43, R43 ;  /* 0x0000002b002b7308 */ /* 0x000ea40000000800 */
[----:B------:R-:W-:Y:S01]  /*5820*/  FADD.FTZ R8, R121, R8 ;  /* 0x0000000879087221 */ /* 0x000fe20000010000 */
[----:B------:R-:W-:Y:S02]  /*5830*/  FADD.FTZ R36, R32, R35 ;  /* 0x0000002320247221 */ /* 0x000fe40000010000 */
[----:B------:R-:W-:Y:S01]  /*5840*/  HMMA.16816.F32 R76, R4, R10, R76 ;  /* 0x0000000a044c723c */ /* 0x000fe2000000184c */
[----:B------:R-:W-:Y:S01]  /*5850*/  FADD.FTZ R127, R127, R8 ;  /* 0x000000087f7f7221 */ /* 0x000fe20000010000 */
[----:B------:R-:W-:Y:S01]  /*5860*/  FADD.FTZ R29, R29, R36 ;  /* 0x000000241d1d7221 */ /* 0x000fe20000010000 */
[----:B------:R-:W-:Y:S01]  /*5870*/  MUFU.EX2 R37, R37 ;  /* 0x0000002500257308 */ /* 0x000fe20000000800 */
[----:B------:R-:W3:Y:S01]  /*5880*/  LDSM.16.MT88.4 R8, [R31+0x4c00] ;  /* 0x004c00001f08783b */ /* 0x000ee20000004200 */
[----:B------:R-:W-:Y:S01]  /*5890*/  FADD.FTZ R127, R98, R127 ;  /* 0x0000007f627f7221 */ /* 0x000fe20000010000 */
[----:B------:R-:W-:-:S03]  /*58a0*/  FADD.FTZ R30, R30, R29 ;  /* 0x0000001d1e1e7221 */ /* 0x000fc60000010000 */
[----:B------:R-:W-:Y:S01]  /*58b0*/  FADD.FTZ R100, R100, R127 ;  /* 0x0000007f64647221 */ /* 0x000fe20000010000 */
[----:B------:R-:W-:Y:S01]  /*58c0*/  FADD.FTZ R27, R27, R30 ;  /* 0x0000001e1b1b7221 */ /* 0x000fe20000010000 */
[----:B------:R-:W4:Y:S01]  /*58d0*/  MUFU.EX2 R32, R34 ;  /* 0x0000002200207308 */ /* 0x000f220000000800 */
[----:B-----5:R-:W-:Y:S01]  /*58e0*/  HMMA.16816.F32 R72, R4, R16, R72 ;  /* 0x000000100448723c */ /* 0x020fe20000001848 */
[----:B------:R-:W-:Y:S01]  /*58f0*/  FADD.FTZ R125, R125, R100 ;  /* 0x000000647d7d7221 */ /* 0x000fe20000010000 */
[----:B------:R-:W-:-:S03]  /*5900*/  FADD.FTZ R26, R26, R27 ;  /* 0x0000001b1a1a7221 */ /* 0x000fc60000010000 */
[----:B------:R-:W-:Y:S01]  /*5910*/  FADD.FTZ R102, R102, R125 ;  /* 0x0000007d66667221 */ /* 0x000fe20000010000 */
[----:B------:R-:W-:Y:S02]  /*5920*/  FADD.FTZ R25, R25, R26 ;  /* 0x0000001a19197221 */ /* 0x000fe40000010000 */
[----:B------:R-:W-:Y:S01]  /*5930*/  HMMA.16816.F32 R68, R4, R18, R68 ;  /* 0x000000120444723c */ /* 0x000fe20000001844 */
[----:B------:R-:W-:Y:S01]  /*5940*/  F2FP.F16.F32.PACK_AB R4, R103, R54 ;  /* 0x000000366704723e */ /* 0x000fe200000000ff */
[----:B------:R-:W-:Y:S01]  /*5950*/  FADD.FTZ R119, R119, R102 ;  /* 0x0000006677777221 */ /* 0x000fe20000010000 */
[----:B------:R-:W-:Y:S02]  /*5960*/  F2FP.F16.F32.PACK_AB R6, R178, R53 ;  /* 0x00000035b206723e */ /* 0x000fe400000000ff */
[----:B--2---:R-:W-:Y:S01]  /*5970*/  F2FP.F16.F32.PACK_AB R5, R43, R28 ;  /* 0x0000001c2b05723e */ /* 0x004fe200000000ff */
[----:B------:R-:W-:Y:S01]  /*5980*/  FADD.FTZ R104, R104, R119 ;  /* 0x0000007768687221 */ /* 0x000fe20000010000 */
[----:B----4-:R-:W-:-:S03]  /*5990*/  F2FP.F16.F32.PACK_AB R7, R32, R37 ;  /* 0x000000252007723e */ /* 0x010fc600000000ff */
[----:B------:R-:W-:-:S04]  /*59a0*/  FADD.FTZ R105, R105, R104 ;  /* 0x0000006869697221 */ /* 0x000fc80000010000 */
        /* <DEDUP_REMOVED lines=11> */
[----:B---3--:R-:W-:Y:S01]  /*5a60*/  HMMA.16816.F32 R72, R4, R8, R72 ;  /* 0x000000080448723c */ /* 0x008fe20000001848 */
[----:B------:R-:W-:Y:S02]  /*5a70*/  FADD.FTZ R22, R22, R13 ;  /* 0x0000000d16167221 */ /* 0x000fe40000010000 */
[----:B------:R-:W-:Y:S02]  /*5a80*/  FADD.FTZ R28, R43, R28 ;  /* 0x0000001c2b1c7221 */ /* 0x000fe40000010000 */
[----:B------:R-:W-:-:S02]  /*5a90*/  FADD.FTZ R33, R33, R22 ;  /* 0x0000001621217221 */ /* 0x000fc40000010000 */
[----:B------:R-:W-:Y:S01]  /*5aa0*/  FADD.FTZ R37, R37, R28 ;  /* 0x0000001c25257221 */ /* 0x000fe20000010000 */
[----:B------:R-:W-:Y:S01]  /*5ab0*/  HMMA.16816.F32 R68, R4, R10, R68 ;  /* 0x0000000a0444723c */ /* 0x000fe20000001844 */
[----:B------:R-:W-:Y:S02]  /*5ac0*/  FADD.FTZ R54, R54, R33 ;  /* 0x0000002136367221 */ /* 0x000fe40000010000 */
[----:B------:R-:W-:Y:S02]  /*5ad0*/  FADD.FTZ R185, R32, R37 ;  /* 0x0000002520b97221 */ /* 0x000fe40000010000 */
        /* <DEDUP_REMOVED lines=72> */
.L_x_7402:
        /* <DEDUP_REMOVED lines=8> */
.L_x_7403:
[----:B------:R-:W-:Y:S05]  /*5fe0*/  BSYNC.RECONVERGENT B0 ;  /* 0x0000000000007941 */ /* 0x000fea0003800200 */
.L_x_7401:
[----:B------:R-:W-:Y:S01]  /*5ff0*/  ISETP.GE.AND P0, PT, R117, R174, PT ;  /* 0x000000ae7500720c */ /* 0x000fe20003f06270 */
[----:B------:R-:W-:Y:S01]  /*6000*/  IMAD.SHL.U32 R7, R160, 0x40, RZ ;  /* 0x00000040a0077824 */ /* 0x000fe200078e00ff */
[----:B------:R-:W-:Y:S01]  /*6010*/  SHF.R.U32.HI R153, RZ, 0x1, R152 ;  /* 0x00000001ff997819 */ /* 0x000fe20000011698 */
[----:B------:R-:W-:Y:S01]  /*6020*/  BSSY.RECONVERGENT B1, `(.L_x_7404) ;  /* 0x00000c5000017945 */ /* 0x000fe20003800200 */
[----:B------:R-:W-:Y:S02]  /*6030*/  LOP3.LUT R8, R154, 0x20, R115, 0xf8, !PT ;  /* 0x000000209a087812 */ /* 0x000fe400078ef873 */
[----:B------:R-:W-:Y:S02]  /*6040*/  LOP3.LUT R4, R153, 0x8, RZ, 0xc0, !PT ;  /* 0x0000000899047812 */ /* 0x000fe400078ec0ff */
[----:B------:R-:W-:Y:S02]  /*6050*/  IADD3 R10, P1, PT, R7, R170, RZ ;  /* 0x000000aa070a7210 */ /* 0x000fe40007f3e0ff */
[----:B------:R-:W-:-:S02]  /*6060*/  SHF.L.U64.HI R6, R160, 0x6, R161 ;  /* 0x00000006a0067819 */ /* 0x000fc400000102a1 */
[--C-:B------:R-:W-:Y:S01]  /*6070*/  LOP3.LUT R5, R8, 0x100, R115.reuse, 0xf8, !PT ;  /* 0x0000010008057812 */ /* 0x100fe200078ef873 */
[----:B------:R-:W-:Y:S01]  /*6080*/  @P0 STS.128 [R85+0x3000], RZ ;  /* 0x003000ff55000388 */ /* 0x000fe20000000c00 */
[----:B------:R-:W-:Y:S01]  /*6090*/  LOP3.LUT R4, R4, 0xc0, R115, 0xf8, !PT ;  /* 0x000000c004047812 */ /* 0x000fe200078ef873 */
[----:B------:R-:W-:Y:S01]  /*60a0*/  IMAD.X R11, R6, 0x1, R171, P1 ;  /* 0x00000001060b7824 */ /* 0x000fe200008e06ab */
[----:B------:R-:W-:Y:S01]  /*60b0*/  @!P0 IADD3 R16, P2, PT, R10, R7, RZ ;  /* 0x000000070a108210 */ /* 0x000fe20007f5e0ff */
[----:B------:R-:W-:Y:S01]  /*60c0*/  @!PT LDS RZ, [RZ] ;  /* 0x00000000fffff984 */ /* 0x000fe20000000800 */
[----:B------:R-:W-:Y:S01]  /*60d0*/  @!PT LDS RZ, [RZ] ;  /* 0x00000000fffff984 */ /* 0x000fe20000000800 */
[----:B------:R-:W-:Y:S01]  /*60e0*/  @!PT LDS RZ, [RZ] ;  /* 0x00000000fffff984 */ /* 0x000fe20000000800 */
[----:B------:R-:W-:Y:S01]  /*60f0*/  @!P0 LDGSTS.E.BYPASS.LTC128B.128 [R85+0x3000], desc[UR4][R170.64] ;  /* 0x03000000aa558fae */ /* 0x000fe2000b981a04 */
[C---:B------:R-:W-:Y:S02]  /*6100*/  @!P0 LEA R8, P1, R160.reuse, R10, 0x7 ;  /* 0x0000000aa0088211 */ /* 0x040fe400078238ff */
[----:B------:R-:W-:Y:S01]  /*6110*/  LOP3.LUT R4, R5, R4, R114, 0xf6, !PT ;  /* 0x0000000405047212 */ /* 0x000fe200078ef672 */
[----:B------:R-:W-:Y:S01]  /*6120*/  @!P0 IMAD.X R17, R11, 0x1, R6, P2 ;  /* 0x000000010b118824 */ /* 0x000fe200010e0606 */
[----:B------:R-:W-:Y:S01]  /*6130*/  @P0 STS.128 [R85+0x3800], RZ ;  /* 0x003800ff55000388 */ /* 0x000fe20000000c00 */
[----:B------:R-:W-:-:S02]  /*6140*/  @!P0 LEA.HI.X R9, R160, R11, R161, 0x7, P1 ;  /* 0x0000000ba0098211 */ /* 0x000fc400008f3ca1 */
[----:B------:R-:W-:Y:S01]  /*6150*/  IMAD R155, R4, 0x2, R155 ;  /* 0x00000002049b7824 */ /* 0x000fe200078e029b */
[----:B------:R-:W-:Y:S01]  /*6160*/  @!PT LDS RZ, [RZ] ;  /* 0x00000000fffff984 */ /* 0x000fe20000000800 */
[----:B------:R-:W-:Y:S01]  /*6170*/  @!PT LDS RZ, [RZ] ;  /* 0x00000000fffff984 */ /* 0x000fe20000000800 */
[----:B------:R-:W-:Y:S01]  /*6180*/  @!PT LDS RZ, [RZ] ;  /* 0x00000000fffff984 */ /* 0x000fe20000000800 */
[----:B------:R-:W-:Y:S01]  /*6190*/  @!P0 LDGSTS.E.BYPASS.LTC128B.128 [R85+0x3800], desc[UR4][R10.64] ;  /* 0x038000000a558fae */ /* 0x000fe2000b981a04 */
[----:B------:R-:W-:Y:S02]  /*61a0*/  ISETP.GT.AND P1, PT, R46, R167, PT ;  /* 0x000000a72e00720c */ /* 0x000fe40003f24270 */
[----:B------:R-:W-:Y:S01]  /*61b0*/  IMAD.IADD R124, R155, 0x1, R112 ;  /* 0x000000019b7c7824 */ /* 0x000fe200078e0270 */
        /* <DEDUP_REMOVED lines=13> */
[----:B------:R-:W5:Y:S04]  /*6290*/  LDSM.16.M88.4 R48, [R113+0x1800] ;  /* 0x001800007130783b */ /* 0x000f680000000200 */
[----:B------:R-:W1:Y:S04]  /*62a0*/  LDSM.16.M88.4 R36, [R113+0x1c00] ;  /* 0x001c00007124783b */ /* 0x000e680000000200 */
[----:B------:R-:W2:Y:S04]  /*62b0*/  LDSM.16.M88.4 R28, [R113+0x2000] ;  /* 0x00200000711c783b */ /* 0x000ea80000000200 */
[----:B------:R-:W2:Y:S04]  /*62c0*/  LDSM.16.M88.4 R20, [R113+0x2400] ;  /* 0x002400007114783b */ /* 0x000ea80000000200 */
[----:B------:R-:W2:Y:S04]  /*62d0*/  LDSM.16.M88.4 R12, [R113+0x2800] ;  /* 0x00280000710c783b */ /* 0x000ea80000000200 */
[----:B------:R-:W2:Y:S04]  /*62e0*/  LDSM.16.M88.4 R92, [R113+0x2c00] ;  /* 0x002c0000715c783b */ /* 0x000ea80000000200 */
[----:B------:R-:W-:Y:S04]  /*62f0*/  LDSM.16.M88.4 R124, [R124] ;  /* 0x000000007c7c783b */ /* 0x000fe80000000200 */
[----:B------:R-:W2:Y:S01]  /*6300*/  LDSM.16.M88.4 R120, [R128+0x1000] ;  /* 0x001000008078783b */ /* 0x000ea20000000200 */
[C---:B---3--:R-:W-:Y:S03]  /*6310*/  HMMA.16816.F32 R88, R4.reuse, R64, RZ ;  /* 0x000000400458723c */ /* 0x048fe600000018ff */
[----:B------:R-:W3:Y:S04]  /*6320*/  LDSM.16.M88.4 R116, [R128+0x1400] ;  /* 0x001400008074783b */ /* 0x000ee80000000200 */
[----:B------:R-:W3:Y:S01]  /*6330*/  LDSM.16.M88.4 R112, [R128+0x1800] ;  /* 0x001800008070783b */ /* 0x000ee20000000200 */
[C---:B----4-:R-:W-:Y:S03]  /*6340*/  HMMA.16816.F32 R60, R4.reuse, R56, RZ ;  /* 0x00000038043c723c */ /* 0x050fe600000018ff */
[----:B------:R-:W4:Y:S04]  /*6350*/  LDSM.16.M88.4 R108, [R128+0x1c00] ;  /* 0x001c0000806c783b */ /* 0x000f280000000200 */
[----:B------:R-:W4:Y:S01]  /*6360*/  LDSM.16.M88.4 R104, [R128+0x2000] ;  /* 0x002000008068783b */ /* 0x000f220000000200 */
[C---:B-----5:R-:W-:Y:S03]  /*6370*/  HMMA.16816.F32 R52, R4.reuse, R48, RZ ;  /* 0x000000300434723c */ /* 0x060fe600000018ff */
[----:B------:R-:W5:Y:S04]  /*6380*/  LDSM.16.M88.4 R100, [R128+0x2400] ;  /* 0x002400008064783b */ /* 0x000f680000000200 */
[----:B------:R-:W5:Y:S01]  /*6390*/  LDSM.16.M88.4 R96, [R128+0x2800] ;  /* 0x002800008060783b */ /* 0x000f620000000200 */
[C---:B-1----:R-:W-:Y:S03]  /*63a0*/  HMMA.16816.F32 R40, R4.reuse, R36, RZ ;  /* 0x000000240428723c */ /* 0x042fe600000018ff */
[----:B------:R-:W0:Y:S05]  /*63b0*/  LDGDEPBAR ;  /* 0x00000000000079af */ /* 0x000e2a0000000000 */
        /* <DEDUP_REMOVED lines=13> */
[----:B------:R-:W-:-:S06]  /*6490*/  DEPBAR.LE SB0, 0x0 ;  /* 0x000080000000791a */ /* 0x000fcc0000000000 */
        /* <DEDUP_REMOVED lines=15> */
[----:B------:R-:W-:Y:S01]  /*6590*/  HMMA.16816.F32 R4, R124, R94, R4 ;  /* 0x0000005e7c04723c */ /* 0x000fe20000001804 */
[----:B------:R-:W-:Y:S06]  /*65a0*/  BAR.SYNC.DEFER_BLOCKING 0x0 ;  /* 0x0000000000007b1d */ /* 0x000fec0000010000 */
[----:B------:R-:W-:-:S13]  /*65b0*/  @!P1 BRA `(.L_x_7405) ;  /* 0x0000000400ac9947 */ /* 0x000fda0003800000 */
[----:B------:R-:W-:Y:S04]  /*65c0*/  BSSY.RECONVERGENT B0, `(.L_x_7406) ;  /* 0x0000048000007945 */ /* 0x000fe80003800200 */
[----:B------:R-:W-:Y:S05]  /*65d0*/  @!P6 BRA `(.L_x_7407) ;  /* 0x0000000000f8e947 */ /* 0x000fea0003800000 */
        /* <DEDUP_REMOVED lines=10> */
[----:B------:R-:W-:-:S04]  /*6680*/  LOP3.LUT R92, R92, R99, RZ, 0x3c, !PT ;  /* 0x000000635c5c7212 */ /* 0x000fc800078e3cff */
        /* <DEDUP_REMOVED lines=22> */
[----:B------:R-:W2:Y:S01]  /*67f0*/  LD.E.64 R100, desc[UR4][R2.64+0x20] ;  /* 0x0000200402647980 */ /* 0x000ea2000c101b00 */
[----:B------:R-:W-:-:S09]  /*6800*/  ISETP.NE.AND P2, PT, R99, RZ, PT ;  /* 0x000000ff6300720c */ /* 0x000fd20003f45270 */
        /* <DEDUP_REMOVED lines=27> */
.L_x_7407:
        /* <DEDUP_REMOVED lines=8> */
.L_x_7408:
[----:B------:R-:W-:Y:S05]  /*6a40*/  BSYNC.RECONVERGENT B0 ;  /* 0x0000000000007941 */ /* 0x000fea0003800200 */
.L_x_7406:
        /* <DEDUP_REMOVED lines=25> */
[C---:B------:R-:W-:Y:S02]  /*6be0*/  LEA R92, P0, R158.reuse, R45, 0x7 ;  /* 0x0000002d9e5c7211 */ /* 0x040fe400078038ff */
[----:B------:R-:W-:-:S04]  /*6bf0*/  LEA.HI.X R45, R158, R169, R159, 0x6, P1 ;  /* 0x000000a99e2d7211 */ /* 0x000fc800008f349f */
[----:B------:R-:W-:-:S05]  /*6c00*/  LEA.HI.X R93, R158, R45, R159, 0x7, P0 ;  /* 0x0000002d9e5d7211 */ /* 0x000fca00000f3c9f */
[----:B------:R-:W-:Y:S01]  /*6c10*/  @!PT LDS RZ, [RZ] ;  /* 0x00000000fffff984 */ /* 0x000fe20000000800 */
[----:B------:R-:W-:Y:S01]  /*6c20*/  @!PT LDS RZ, [RZ] ;  /* 0x00000000fffff984 */ /* 0x000fe20000000800 */
[----:B------:R-:W-:Y:S01]  /*6c30*/  @!PT LDS RZ, [RZ] ;  /* 0x00000000fffff984 */ /* 0x000fe20000000800 */
[----:B------:R2:W-:Y:S02]  /*6c40*/  LDGSTS.E.BYPASS.LTC128B.128 [R85+0x2800], desc[UR4][R92.64] ;  /* 0x028000005c557fae */ /* 0x0005e4000b981a04 */
.L_x_7410:
[----:B------:R-:W-:Y:S05]  /*6c50*/  BSYNC.RECONVERGENT B0 ;  /* 0x0000000000007941 */ /* 0x000fea0003800200 */
.L_x_7409:
[----:B------:R-:W0:Y:S02]  /*6c60*/  LDGDEPBAR ;  /* 0x00000000000079af */ /* 0x000e240000000000 */
.L_x_7405:
[----:B------:R-:W-:Y:S05]  /*6c70*/  BSYNC.RECONVERGENT B1 ;  /* 0x0000000000017941 */ /* 0x000fea0003800200 */
.L_x_7404:
[----:B------:R-:W3:Y:S01]  /*6c80*/  LD.E R45, desc[UR4][R2.64+0xdc] ;  /* 0x0000dc04022d7980 */ /* 0x000ee2000c101900 */
[----:B-12---:R-:W-:-:S04]  /*6c90*/  IMAD R85, R84, 0x80, R129 ;  /* 0x0000008054557824 */ /* 0x006fc800078e0281 */
[C---:B------:R-:W-:Y:S02]  /*6ca0*/  VIADD R93, R85.reuse, 0xffffff00 ;  /* 0xffffff00555d7836 */ /* 0x040fe40000000000 */
[C---:B------:R-:W-:Y:S02]  /*6cb0*/  VIADD R92, R85.reuse, 0xffffff01 ;  /* 0xffffff01555c7836 */ /* 0x040fe40000000000 */
        /* <DEDUP_REMOVED lines=21> */
[----:B------:R-:W-:Y:S01]  /*6e10*/  FSEL R99, R99, -INF , !P0 ;  /* 0xff80000063637808 */ /* 0x000fe20004000000 */
[C---:B------:R-:W-:Y:S01]  /*6e20*/  VIADD R102, R85.reuse, 0xffffff31 ;  /* 0xffffff3155667836 */ /* 0x040fe20000000000 */
[CC--:B------:R-:W-:Y:S01]  /*6e30*/  ISETP.GE.AND P0, PT, R116.reuse, R166.reuse, PT ;  /* 0x000000a67400720c */ /* 0x0c0fe20003f06270 */
[----:B------:R-:W-:Y:S01]  /*6e40*/  VIADD R100, R85, 0xffffff38 ;  /* 0xffffff3855647836 */ /* 0x000fe20000000000 */
[----:B------:R-:W-:Y:S01]  /*6e50*/  FSEL R65, R65, -INF , P1 ;  /* 0xff80000041417808 */ /* 0x000fe20000800000 */
[C---:B------:R-:W-:Y:S01]  /*6e60*/  VIADD R94, R85.reuse, 0xffffff39 ;  /* 0xffffff39555e7836 */ /* 0x040fe20000000000 */
[----:B------:R-:W-:Y:S01]  /*6e70*/  ISETP.GE.AND P1, PT, R116, R165, PT ;  /* 0x000000a57400720c */ /* 0x000fe20003f26270 */
[C---:B------:R-:W-:Y:S01]  /*6e80*/  VIADD R90, R85.reuse, 0xffffff41 ;  /* 0xffffff41555a7836 */ /* 0x040fe20000000000 */
[----:B------:R-:W-:Y:S01]  /*6e90*/  FSEL R60, R60, -INF , P0 ;  /* 0xff8000003c3c7808 */ /* 0x000fe20000000000 */
[----:B------:R-:W-:Y:S01]  /*6ea0*/  VIADD R98, R85, 0xffffff58 ;  /* 0xffffff5855627836 */ /* 0x000fe20000000000 */
[-C--:B------:R-:W-:Y:S01]  /*6eb0*/  ISETP.GE.AND P0, PT, R115, R166.reuse, PT ;  /* 0x000000a67300720c */ /* 0x080fe20003f06270 */
[C---:B------:R-:W-:Y:S01]  /*6ec0*/  VIADD R96, R85.reuse, 0xffffff59 ;  /* 0xffffff5955607836 */ /* 0x040fe20000000000 */
[----:B------:R-:W-:Y:S01]  /*6ed0*/  FSEL R95, R60, -INF , !P1 ;  /* 0xff8000003c5f7808 */ /* 0x000fe20004800000 */
[----:B------:R-:W-:Y:S01]  /*6ee0*/  VIADD R60, R85, 0xffffff49 ;  /* 0xffffff49553c7836 */ /* 0x000fe20000000000 */
[----:B------:R-:W-:-:S02]  /*6ef0*/  ISETP.GE.AND P1, PT, R114, R166, PT ;  /* 0x000000a67200720c */ /* 0x000fc40003f26270 */
[----:B------:R-:W-:Y:S02]  /*6f00*/  FSEL R61, R61, -INF , P0 ;  /* 0xff8000003d3d7808 */ /* 0x000fe40000000000 */
[----:B------:R-:W-:Y:S02]  /*6f10*/  ISETP.GE.AND P0, PT, R114, R165, PT ;  /* 0x000000a57200720c */ /* 0x000fe40003f06270 */
[----:B------:R-:W-:Y:S02]  /*6f20*/  FSEL R56, R56, -INF , P1 ;  /* 0xff80000038387808 */ /* 0x000fe40000800000 */
[-C--:B------:R-:W-:Y:S02]  /*6f30*/  ISETP.GE.AND P1, PT, R113, R166.reuse, PT ;  /* 0x000000a67100720c */ /* 0x080fe40003f26270 */
[----:B------:R-:W-:Y:S01]  /*6f40*/  FSEL R97, R56, -INF , !P0 ;  /* 0xff80000038617808 */ /* 0x000fe20004000000 */
[----:B------:R-:W-:Y:S01]  /*6f50*/  VIADD R56, R85, 0xffffff50 ;  /* 0xffffff5055387836 */ /* 0x000fe20000000000 */
[----:B------:R-:W-:-:S02]  /*6f60*/  ISETP.GE.AND P0, PT, R112, R166, PT ;  /* 0x000000a67000720c */ /* 0x000fc40003f06270 */
[-C--:B------:R-:W-:Y:S02]  /*6f70*/  ISETP.GE.AND P2, PT, R92, R165.reuse, PT ;  /* 0x000000a55c00720c */ /* 0x080fe40003f46270 */
[----:B------:R-:W-:Y:S02]  /*6f80*/  FSEL R57, R57, -INF , P1 ;  /* 0xff80000039397808 */ /* 0x000fe40000800000 */
[-C--:B------:R-:W-:Y:S02]  /*6f90*/  ISETP.GE.AND P1, PT, R112, R165.reuse, PT ;  /* 0x000000a57000720c */ /* 0x080fe40003f26270 */
[----:B------:R-:W-:Y:S02]  /*6fa0*/  FSEL R52, R52, -INF , P0 ;  /* 0xff80000034347808 */ /* 0x000fe40000000000 */
[----:B------:R-:W-:Y:S02]  /*6fb0*/  FSEL R64, R89, -INF , !P2 ;  /* 0xff80000059407808 */ /* 0x000fe40005000000 */
[----:B------:R-:W-:-:S02]  /*6fc0*/  ISETP.GE.AND P2, PT, R117, R165, PT ;  /* 0x000000a57500720c */ /* 0x000fc40003f46270 */
[-C--:B------:R-:W-:Y:S02]  /*6fd0*/  ISETP.GE.AND P0, PT, R110, R166.reuse, PT ;  /* 0x000000a66e00720c */ /* 0x080fe40003f06270 */
[----:B------:R-:W-:Y:S01]  /*6fe0*/  FSEL R89, R52, -INF , !P1 ;  /* 0xff80000034597808 */ /* 0x000fe20004800000 */
[----:B------:R-:W-:Y:S01]  /*6ff0*/  VIADD R52, R85, 0xffffff51 ;  /* 0xffffff5155347836 */ /* 0x000fe20000000000 */
[----:B------:R-:W-:Y:S02]  /*7000*/  ISETP.GE.AND P1, PT, R108, R166, PT ;  /* 0x000000a66c00720c */ /* 0x000fe40003f26270 */
[----:B------:R-:W-:Y:S02]  /*7010*/  FSEL R111, R65, -INF , !P2 ;  /* 0xff800000416f7808 */ /* 0x000fe40005000000 */
[----:B------:R-:W-:Y:S02]  /*7020*/  ISETP.GE.AND P2, PT, R115, R165, PT ;  /* 0x000000a57300720c */ /* 0x000fe40003f46270 */
[----:B------:R-:W-:-:S02]  /*7030*/  FSEL R53, R53, -INF , P0 ;  /* 0xff80000035357808 */ /* 0x000fc40000000000 */
[----:B------:R-:W-:Y:S02]  /*7040*/  ISETP.GE.AND P0, PT, R108, R165, PT ;  /* 0x000000a56c00720c */ /* 0x000fe40003f06270 */
[----:B------:R-:W-:Y:S02]  /*7050*/  FSEL R48, R48, -INF , P1 ;  /* 0xff80000030307808 */ /* 0x000fe40000800000 */
[----:B------:R-:W-:Y:S02]  /*7060*/  FSEL R103, R61, -INF , !P2 ;  /* 0xff8000003d677808 */ /* 0x000fe40005000000 */
[-C--:B------:R-:W-:Y:S02]  /*7070*/  ISETP.GE.AND P1, PT, R106, R166.reuse, PT ;  /* 0x000000a66a00720c */ /* 0x080fe40003f26270 */
[----:B------:R-:W-:Y:S02]  /*7080*/  FSEL R61, R48, -INF , !P0 ;  /* 0xff800000303d7808 */ /* 0x000fe40004000000 */
[----:B------:R-:W-:-:S02]  /*7090*/  ISETP.GE.AND P0, PT, R104, R166, PT ;  /* 0x000000a66800720c */ /* 0x000fc40003f06270 */
[-C--:B------:R-:W-:Y:S02]  /*70a0*/  ISETP.GE.AND P2, PT, R113, R165.reuse, PT ;  /* 0x000000a57100720c */ /* 0x080fe40003f46270 */
[----:B------:R-:W-:Y:S02]  /*70b0*/  FSEL R49, R49, -INF , P1 ;  /* 0xff80000031317808 */ /* 0x000fe40000800000 */
[-C--:B------:R-:W-:Y:S02]  /*70c0*/  ISETP.GE.AND P1, PT, R104, R165.reuse, PT ;  /* 0x000000a56800720c */ /* 0x080fe40003f26270 */
[----:B------:R-:W-:Y:S02]  /*70d0*/  FSEL R40, R40, -INF , P0 ;  /* 0xff80000028287808 */ /* 0x000fe40000000000 */
[C---:B------:R-:W-:Y:S02]  /*70e0*/  ISETP.GE.AND P4, PT, R93.reuse, R165, PT ;  /* 0x000000a55d00720c */ /* 0x040fe40003f86270 */
[----:B------:R-:W-:-:S02]  /*70f0*/  ISETP.GE.AND P6, PT, R93, R163, PT ;  /* 0x000000a35d00720c */ /* 0x000fc40003fc6270 */
[----:B------:R-:W-:Y:S02]  /*7100*/  FSEL R93, R57, -INF , !P2 ;  /* 0xff800000395d7808 */ /* 0x000fe40005000000 */
[-C--:B------:R-:W-:Y:S02]  /*7110*/  ISETP.GE.AND P0, PT, R102, R166.reuse, PT ;  /* 0x000000a66600720c */ /* 0x080fe40003f06270 */
[----:B------:R-:W-:Y:S01]  /*7120*/  FSEL R57, R40, -INF , !P1 ;  /* 0xff80000028397808 */ /* 0x000fe20004800000 */
[C---:B------:R-:W-:Y:S01]  /*7130*/  VIADD R40, R85.reuse, 0xffffff60 ;  /* 0xffffff6055287836 */ /* 0x040fe20000000000 */
[----:B------:R-:W-:Y:S02]  /*7140*/  ISETP.GE.AND P1, PT, R100, R166, PT ;  /* 0x000000a66400720c */ /* 0x000fe40003f26270 */
[----:B------:R-:W-:Y:S01]  /*7150*/  FSEL R101, R88, -INF , !P4 ;  /* 0xff80000058657808 */ /* 0x000fe20006000000 */
[----:B------:R-:W-:Y:S01]  /*7160*/  VIADD R88, R85, 0xffffff48 ;  /* 0xffffff4855587836 */ /* 0x000fe20000000000 */
[----:B------:R-:W-:-:S02]  /*7170*/  ISETP.GE.AND P5, PT, R92, R164, PT ;  /* 0x000000a45c00720c */ /* 0x000fc40003fa6270 */
[----:B------:R-:W-:Y:S01]  /*7180*/  ISETP.GE.AND P4, PT, R92, R163, PT ;  /* 0x000000a35c00720c */ /* 0x000fe20003f86270 */
[----:B------:R-:W-:Y:S01]  /*7190*/  VIADD R92, R85, 0xffffff40 ;  /* 0xffffff40555c7836 */ /* 0x000fe20000000000 */
[-C--:B------:R-:W-:Y:S02]  /*71a0*/  ISETP.GE.AND P2, PT, R110, R165.reuse, PT ;  /* 0x000000a56e00720c */ /* 0x080fe40003f46270 */
[----:B------:R-:W-:Y:S02]  /*71b0*/  FSEL R41, R41, -INF , P0 ;  /* 0xff80000029297808 */ /* 0x000fe40000000000 */
[----:B------:R-:W-:Y:S02]  /*71c0*/  ISETP.GE.AND P0, PT, R100, R165, PT ;  /* 0x000000a56400720c */ /* 0x000fe40003f06270 */
[----:B------:R-:W-:Y:S02]  /*71d0*/  FSEL R36, R36, -INF , P1 ;  /* 0xff80000024247808 */ /* 0x000fe40000800000 */
[----:B------:R-:W-:-:S02]  /*71e0*/  FSEL R65, R53, -INF , !P2 ;  /* 0xff80000035417808 */ /* 0x000fc40005000000 */
[-C--:B------:R-:W-:Y:S02]  /*71f0*/  ISETP.GE.AND P1, PT, R94, R166.reuse, PT ;  /* 0x000000a65e00720c */ /* 0x080fe40003f26270 */
[----:B------:R-:W-:Y:S02]  /*7200*/  FSEL R53, R36, -INF , !P0 ;  /* 0xff80000024357808 */ /* 0x000fe40004000000 */
[----:B------:R-:W-:Y:S02]  /*7210*/  ISETP.GE.AND P0, PT, R92, R166, PT ;  /* 0x000000a65c00720c */ /* 0x000fe40003f06270 */
[-C--:B------:R-:W-:Y:S02]  /*7220*/  ISETP.GE.AND P2, PT, R106, R165.reuse, PT ;  /* 0x000000a56a00720c */ /* 0x080fe40003f46270 */
[----:B------:R-:W-:Y:S02]  /*7230*/  FSEL R37, R37, -INF , P1 ;  /* 0xff80000025257808 */ /* 0x000fe40000800000 */
[----:B------:R-:W-:-:S02]  /*7240*/  ISETP.GE.AND P1, PT, R92, R165, PT ;  /* 0x000000a55c00720c */ /* 0x000fc40003f26270 */
[----:B------:R-:W-:Y:S02]  /*7250*/  FSEL R32, R32, -INF , P0 ;  /* 0xff80000020207808 */ /* 0x000fe40000000000 */
[----:B------:R-:W-:Y:S02]  /*7260*/  FSEL R193, R49, -INF , !P2 ;  /* 0xff80000031c17808 */ /* 0x000fe40005000000 */
[-C--:B------:R-:W-:Y:S02]  /*7270*/  ISETP.GE.AND P0, PT, R90, R166.reuse, PT ;  /* 0x000000a65a00720c */ /* 0x080fe40003f06270 */
[----:B------:R-:W-:Y:S01]  /*7280*/  FSEL R49, R32, -INF , !P1 ;  /* 0xff80000020317808 */ /* 0x000fe20004800000 */
[----:B------:R-:W-:Y:S01]  /*7290*/  VIADD R32, R85, 0xffffff61 ;  /* 0xffffff6155207836 */ /* 0x000fe20000000000 */
[----:B------:R-:W-:Y:S02]  /*72a0*/  ISETP.GE.AND P1, PT, R88, R166, PT ;  /* 0x000000a65800720c */ /* 0x000fe40003f26270 */
[----:B------:R-:W-:-:S02]  /*72b0*/  FSEL R33, R33, -INF , P0 ;  /* 0xff80000021217808 */ /* 0x000fc40000000000 */
[-C--:B------:R-:W-:Y:S02]  /*72c0*/  ISETP.GE.AND P0, PT, R88, R165.reuse, PT ;  /* 0x000000a55800720c */ /* 0x080fe40003f06270 */
[----:B------:R-:W-:Y:S02]  /*72d0*/  FSEL R28, R28, -INF , P1 ;  /* 0xff8000001c1c7808 */ /* 0x000fe40000800000 */
[-C--:B------:R-:W-:Y:S02]  /*72e0*/  ISETP.GE.AND P1, PT, R60, R166.reuse, PT ;  /* 0x000000a63c00720c */ /* 0x080fe40003f26270 */
[----:B------:R-:W-:Y:S01]  /*72f0*/  FSEL R147, R28, -INF , !P0 ;  /* 0xff8000001c937808 */ /* 0x000fe20004000000 */
[----:B------:R-:W-:Y:S01]  /*7300*/  VIADD R28, R85, 0xffffff68 ;  /* 0xffffff68551c7836 */ /* 0x000fe20000000000 */
[----:B------:R-:W-:Y:S02]  /*7310*/  ISETP.GE.AND P0, PT, R56, R166, PT ;  /* 0x000000a63800720c */ /* 0x000fe40003f06270 */
[----:B------:R-:W-:-:S02]  /*7320*/  ISETP.GE.AND P2, PT, R102, R165, PT ;  /* 0x000000a56600720c */ /* 0x000fc40003f46270 */
[----:B------:R-:W-:Y:S02]  /*7330*/  FSEL R29, R29, -INF , P1 ;  /* 0xff8000001d1d7808 */ /* 0x000fe40000800000 */
[----:B------:R-:W-:Y:S02]  /*7340*/  ISETP.GE.AND P1, PT, R56, R165, PT ;  /* 0x000000a53800720c */ /* 0x000fe40003f26270 */
[----:B------:R-:W-:Y:S02]  /*7350*/  FSEL R24, R24, -INF , P0 ;  /* 0xff80000018187808 */ /* 0x000fe40000000000 */
[----:B------:R-:W-:Y:S02]  /*7360*/  FSEL R187, R41, -INF , !P2 ;  /* 0xff80000029bb7808 */ /* 0x000fe40005000000 */
[-C--:B------:R-:W-:Y:S02]  /*7370*/  ISETP.GE.AND P0, PT, R52, R166.reuse, PT ;  /* 0x000000a63400720c */ /* 0x080fe40003f06270 */
[----:B------:R-:W-:Y:S01]  /*7380*/  FSEL R41, R24, -INF , !P1 ;  /* 0xff80000018297808 */ /* 0x000fe20004800000 */
[----:B------:R-:W-:Y:S01]  /*7390*/  VIADD R24, R85, 0xffffff69 ;  /* 0xffffff6955187836 */ /* 0x000fe20000000000 */
[----:B------:R-:W-:-:S02]  /*73a0*/  ISETP.GE.AND P1, PT, R98, R166, PT ;  /* 0x000000a66200720c */ /* 0x000fc40003f26270 */
[----:B------:R-:W-:Y:S02]  /*73b0*/  FSEL R25, R25, -INF , P0 ;  /* 0xff80000019197808 */ /* 0x000fe40000000000 */
[-C--:B------:R-:W-:Y:S02]  /*73c0*/  ISETP.GE.AND P0, PT, R98, R165.reuse, PT ;  /* 0x000000a56200720c */ /* 0x080fe40003f06270 */
[----:B------:R-:W-:Y:S02]  /*73d0*/  FSEL R20, R20, -INF , P1 ;  /* 0xff80000014147808 */ /* 0x000fe40000800000 */
[----:B------:R-:W-:Y:S02]  /*73e0*/  ISETP.GE.AND P2, PT, R94, R165, PT ;  /* 0x000000a55e00720c */ /* 0x000fe40003f46270 */
[----:B------:R-:W-:Y:S01]  /*73f0*/  FSEL R109, R20, -INF , !P0 ;  /* 0xff800000146d7808 */ /* 0x000fe20004000000 */
[----:B------:R-:W-:Y:S01]  /*7400*/  VIADD R20, R85, 0xffffff70 ;  /* 0xffffff7055147836 */ /* 0x000fe20000000000 */
[----:B------:R-:W-:-:S02]  /*7410*/  ISETP.GE.AND P0, PT, R40, R166, PT ;  /* 0x000000a62800720c */ /* 0x000fc40003f06270 */
[----:B------:R-:W-:Y:S02]  /*7420*/  FSEL R157, R37, -INF , !P2 ;  /* 0xff800000259d7808 */ /* 0x000fe40005000000 */
[----:B------:R-:W-:Y:S02]  /*7430*/  FSEL R37, R16, -INF , P0 ;  /* 0xff80000010257808 */ /* 0x000fe40000000000 */
[----:B------:R-:W-:Y:S02]  /*7440*/  ISETP.GE.AND P1, PT, R96, R166, PT ;  /* 0x000000a66000720c */ /* 0x000fe40003f26270 */
[----:B------:R-:W-:Y:S02]  /*7450*/  FMNMX3.FTZ R16, R47, R101, R64, !PT ;  /* 0x000000652f107276 */ /* 0x000fe40007810040 */
[----:B------:R-:W-:Y:S02]  /*7460*/  ISETP.GE.AND P2, PT, R90, R165, PT ;  /* 0x000000a55a00720c */ /* 0x000fe40003f46270 */
[----:B------:R-:W-:-:S02]  /*7470*/  FSEL R21, R21, -INF , P1 ;  /* 0xff80000015157808 */ /* 0x000fc40000800000 */
[----:B------:R-:W-:Y:S02]  /*7480*/  FMNMX3.FTZ R16, R16, R99, R111, !PT ;  /* 0x0000006310107276 */ /* 0x000fe4000781006f */
[-C--:B------:R-:W-:Y:S02]  /*7490*/  ISETP.GE.AND P1, PT, R40, R165.reuse, PT ;  /* 0x000000a52800720c */ /* 0x080fe40003f26270 */
[----:B------:R-:W-:Y:S02]  /*74a0*/  FSEL R155, R33, -INF , !P2 ;  /* 0xff800000219b7808 */ /* 0x000fe40005000000 */
[----:B------:R-:W-:Y:S02]  /*74b0*/  ISETP.GE.AND P2, PT, R60, R165, PT ;  /* 0x000000a53c00720c */ /* 0x000fe40003f46270 */
[----:B------:R-:W-:Y:S02]  /*74c0*/  FMNMX3.FTZ R16, R16, R95, R103, !PT ;  /* 0x0000005f10107276 */ /* 0x000fe40007810067 */
[----:B------:R-:W-:-:S02]  /*74d0*/  ISETP.GE.AND P0, PT, R32, R166, PT ;  /* 0x000000a62000720c */ /* 0x000fc40003f06270 */
[----:B------:R-:W-:Y:S02]  /*74e0*/  FSEL R37, R37, -INF , !P1 ;  /* 0xff80000025257808 */ /* 0x000fe40004800000 */
[----:B------:R-:W-:Y:S02]  /*74f0*/  ISETP.GE.AND P1, PT, R28, R166, PT ;  /* 0x000000a61c00720c */ /* 0x000fe40003f26270 */
[----:B------:R-:W-:Y:S02]  /*7500*/  FSEL R151, R29, -INF , !P2 ;  /* 0xff8000001d977808 */ /* 0x000fe40005000000 */
[----:B------:R-:W-:Y:S02]  /*7510*/  FMNMX3.FTZ R16, R16, R97, R93, !PT ;  /* 0x0000006110107276 */ /* 0x000fe4000781005d */
[----:B------:R-:W-:Y:S02]  /*7520*/  ISETP.GE.AND P2, PT, R52, R165, PT ;  /* 0x000000a53400720c */ /* 0x000fe40003f46270 */
[----:B------:R-:W-:-:S02]  /*7530*/  FSEL R17, R17, -INF , P0 ;  /* 0xff80000011117808 */ /* 0x000fc40000000000 */
[----:B------:R-:W-:Y:S02]  /*7540*/  ISETP.GE.AND P0, PT, R28, R165, PT ;  /* 0x000000a51c00720c */ /* 0x000fe40003f06270 */
[----:B------:R-:W-:Y:S02]  /*7550*/  FSEL R12, R12, -INF , P1 ;  /* 0xff8000000c0c7808 */ /* 0x000fe40000800000 */
[----:B------:R-:W-:Y:S02]  /*7560*/  FMNMX3.FTZ R16, R16, R89, R65, !PT ;  /* 0x0000005910107276 */ /* 0x000fe40007810041 */
[----:B------:R-:W-:Y:S02]  /*7570*/  FSEL R149, R25, -INF , !P2 ;  /* 0xff80000019957808 */ /* 0x000fe40005000000 */
[----:B------:R-:W-:Y:S01]  /*7580*/  FSEL R25, R12, -INF , !P0 ;  /* 0xff8000000c197808 */ /* 0x000fe20004000000 */
[----:B------:R-:W-:Y:S01]  /*7590*/  VIADD R12, R85, 0xffffff71 ;  /* 0xffffff71550c7836 */ /* 0x000fe20000000000 */
[----:B------:R-:W-:-:S02]  /*75a0*/  ISETP.GE.AND P0, PT, R20, R166, PT ;  /* 0x000000a61400720c */ /* 0x000fc40003f06270 */
[----:B------:R-:W-:Y:S02]  /*75b0*/  ISETP.GE.AND P2, PT, R96, R165, PT ;  /* 0x000000a56000720c */ /* 0x000fe40003f46270 */
[----:B------:R-:W-:Y:S02]  /*75c0*/  FMNMX3.FTZ R16, R16, R61, R193, !PT ;  /* 0x0000003d10107276 */ /* 0x000fe400078100c1 */
[----:B------:R-:W-:Y:S02]  /*75d0*/  FSEL R119, R8, -INF , P0 ;  /* 0xff80000008777808 */ /* 0x000fe40000000000 */
[----:B------:R-:W-:Y:S02]  /*75e0*/  FSEL R107, R21, -INF , !P2 ;  /* 0xff800000156b7808 */ /* 0x000fe40005000000 */
[----:B------:R-:W-:Y:S02]  /*75f0*/  FMNMX3.FTZ R8, R16, R57, R187, !PT ;  /* 0x0000003910087276 */ /* 0x000fe400078100bb */
[----:B------:R-:W-:-:S02]  /*7600*/  ISETP.GE.AND P2, PT, R32, R165, PT ;  /* 0x000000a52000720c */ /* 0x000fc40003f46270 */
        /* <DEDUP_REMOVED lines=12> */
[----:B------:R-:W-:-:S02]  /*76d0*/  FSEL R119, R119, -INF , !P1 ;  /* 0xff80000077777808 */ /* 0x000fc40004800000 */
[C---:B------:R-:W-:Y:S02]  /*76e0*/  ISETP.GE.AND P2, PT, R105.reuse, R164, PT ;  /* 0x000000a46900720c */ /* 0x040fe40003f46270 */
[----:B------:R-:W-:Y:S02]  /*76f0*/  ISETP.GE.AND P1, PT, R105, R163, PT ;  /* 0x000000a36900720c */ /* 0x000fe40003f26270 */
[----:B------:R-:W-:Y:S02]  /*7700*/  FSEL R105, R9, -INF , !P0 ;  /* 0xff80000009697808 */ /* 0x000fe40004000000 */
[----:B------:R-:W-:Y:S02]  /*7710*/  FMNMX3.FTZ R16, R16, R147, R151, !PT ;  /* 0x0000009310107276 */ /* 0x000fe40007810097 */
[----:B------:R-:W-:Y:S02]  /*7720*/  ISETP.GE.AND P0, PT, R8, R166, PT ;  /* 0x000000a60800720c */ /* 0x000fe40003f06270 */
[----:B------:R-:W-:-:S02]  /*7730*/  FMNMX3.FTZ R16, R16, R41, R149, !PT ;  /* 0x0000002910107276 */ /* 0x000fc40007810095 */
[----:B------:R-:W-:Y:S01]  /*7740*/  FSEL R9, R4, -INF , P0 ;  /* 0xff80000004097808 */ /* 0x000fe20000000000 */
[----:B------:R-:W-:Y:S01]  /*7750*/  VIADD R4, R85, 0xffffff79 ;  /* 0xffffff7955047836 */ /* 0x000fe20000000000 */
        /* <DEDUP_REMOVED lines=12> */
[----:B------:R-:W-:Y:S02]  /*7820*/  FSEL R191, R191, -INF , !P6 ;  /* 0xff800000bfbf7808 */ /* 0x000fe40007000000 */
[----:B------:R-:W-:Y:S01]  /*7830*/  ISETP.GE.AND P6, PT, R117, R163, PT ;  /* 0x000000a37500720c */ /* 0x000fe20003fc6270 */
[----:B------:R-:W1:Y:S01]  /*7840*/  SHFL.BFLY PT, R29, R16, 0x2, 0x1f ;  /* 0x0c401f00101d7f89 */ /* 0x000e6200000e0000 */
[----:B------:R-:W-:Y:S02]  /*7850*/  FSEL R91, R91, -INF , P5 ;  /* 0xff8000005b5b7808 */ /* 0x000fe40002800000 */
[----:B------:R-:W-:Y:S02]  /*7860*/  FSEL R13, R67, -INF , P0 ;  /* 0xff800000430d7808 */ /* 0x000fe40000000000 */
[----:B------:R-:W-:-:S02]  /*7870*/  FSEL R195, R91, -INF , !P4 ;  /* 0xff8000005bc37808 */ /* 0x000fc40006000000 */
[----:B------:R-:W-:Y:S02]  /*7880*/  FSEL R13, R13, -INF , !P6 ;  /* 0xff8000000d0d7808 */ /* 0x000fe40007000000 */
[-C--:B------:R-:W-:Y:S02]  /*7890*/  ISETP.GE.AND P4, PT, R115, R164.reuse, PT ;  /* 0x000000a47300720c */ /* 0x080fe40003f86270 */
[-C--:B------:R-:W-:Y:S02]  /*78a0*/  ISETP.GE.AND P6, PT, R113, R164.reuse, PT ;  /* 0x000000a47100720c */ /* 0x080fe40003fc6270 */
[----:B------:R-:W-:Y:S02]  /*78b0*/  ISETP.GE.AND P5, PT, R116, R164, PT ;  /* 0x000000a47400720c */ /* 0x000fe40003fa6270 */
[----:B------:R-:W-:Y:S02]  /*78c0*/  FSEL R5, R63, -INF , P4 ;  /* 0xff8000003f057808 */ /* 0x000fe40002000000 */
[----:B------:R-:W-:-:S02]  /*78d0*/  FSEL R59, R59, -INF , P6 ;  /* 0xff8000003b3b7808 */ /* 0x000fc40003000000 */
[----:B------:R-:W-:Y:S02]  /*78e0*/  FSEL R66, R66, -INF , P2 ;  /* 0xff80000042427808 */ /* 0x000fe40001000000 */
[-C--:B------:R-:W-:Y:S02]  /*78f0*/  ISETP.GE.AND P4, PT, R113, R163.reuse, PT ;  /* 0x000000a37100720c */ /* 0x080fe40003f86270 */
[----:B------:R-:W-:Y:S02]  /*7900*/  ISETP.GE.AND P2, PT, R116, R163, PT ;  /* 0x000000a37400720c */ /* 0x000fe40003f46270 */
[----:B-1----:R-:W-:Y:S02]  /*7910*/  FMNMX.FTZ R16, R16, R29, !PT ;  /* 0x0000001d10107209 */ /* 0x002fe40007810000 */
[----:B------:R-:W-:Y:S02]  /*7920*/  FSEL R9, R62, -INF , P5 ;  /* 0xff8000003e097808 */ /* 0x000fe40002800000 */
[----:B------:R-:W-:-:S02]  /*7930*/  FSEL R189, R66, -INF , !P1 ;  /* 0xff80000042bd7808 */ /* 0x000fc40004800000 */
[----:B------:R-:W-:Y:S02]  /*7940*/  FSEL R29, R59, -INF , !P4 ;  /* 0xff8000003b1d7808 */ /* 0x000fe40006000000 */
[----:B------:R-:W-:Y:S01]  /*7950*/  ISETP.GE.AND P1, PT, R115, R163, PT ;  /* 0x000000a37300720c */ /* 0x000fe20003f26270 */
[----:B------:R-:W1:Y:S01]  /*7960*/  SHFL.BFLY PT, R59, R16, 0x1, 0x1f ;  /* 0x0c201f00103b7f89 */ /* 0x000e6200000e0000 */
[----:B------:R-:W-:Y:S02]  /*7970*/  FSEL R9, R9, -INF , !P2 ;  /* 0xff80000009097808 */ /* 0x000fe40005000000 */
[-C--:B------:R-:W-:Y:S02]  /*7980*/  ISETP.GE.AND P2, PT, R112, R164.reuse, PT ;  /* 0x000000a47000720c */ /* 0x080fe40003f46270 */
[----:B------:R-:W-:Y:S02]  /*7990*/  ISETP.GE.AND P0, PT, R114, R164, PT ;  /* 0x000000a47200720c */ /* 0x000fe40003f06270 */
[----:B------:R-:W-:-:S02]  /*79a0*/  FSEL R5, R5, -INF , !P1 ;  /* 0xff80000005057808 */ /* 0x000fc40004800000 */
[-C--:B------:R-:W-:Y:S02]  /*79b0*/  ISETP.GE.AND P1, PT, R112, R163.reuse, PT ;  /* 0x000000a37000720c */ /* 0x080fe40003f26270 */
[----:B------:R-:W-:Y:S02]  /*79c0*/  FSEL R33, R54, -INF , P2 ;  /* 0xff80000036217808 */ /* 0x000fe40001000000 */
[----:B------:R-:W-:Y:S02]  /*79d0*/  ISETP.GE.AND P5, PT, R114, R163, PT ;  /* 0x000000a37200720c */ /* 0x000fe40003fa6270 */
[----:B------:R-:W-:Y:S02]  /*79e0*/  FSEL R21, R58, -INF , P0 ;  /* 0xff8000003a157808 */ /* 0x000fe40000000000 */
[-C--:B------:R-:W-:Y:S02]  /*79f0*/  ISETP.GE.AND P4, PT, R106, R164.reuse, PT ;  /* 0x000000a46a00720c */ /* 0x080fe40003f86270 */
[----:B------:R-:W-:-:S02]  /*7a00*/  ISETP.GE.AND P0, PT, R110, R164, PT ;  /* 0x000000a46e00720c */ /* 0x000fc40003f06270 */
[----:B------:R-:W-:Y:S02]  /*7a10*/  FSEL R33, R33, -INF , !P1 ;  /* 0xff80000021217808 */ /* 0x000fe40004800000 */
[----:B------:R-:W-:Y:S02]  /*7a20*/  FSEL R21, R21, -INF , !P5 ;  /* 0xff80000015157808 */ /* 0x000fe40006800000 */
[-C--:B------:R-:W-:Y:S02]  /*7a30*/  ISETP.GE.AND P1, PT, R106, R163.reuse, PT ;  /* 0x000000a36a00720c */ /* 0x080fe40003f26270 */
[----:B------:R-:W-:Y:S02]  /*7a40*/  FSEL R51, R51, -INF , P4 ;  /* 0xff80000033337808 */ /* 0x000fe40002000000 */
[----:B------:R-:W-:Y:S02]  /*7a50*/  ISETP.GE.AND P5, PT, R110, R163, PT ;  /* 0x000000a36e00720c */ /* 0x000fe40003fa6270 */
[----:B------:R-:W-:-:S02]  /*7a60*/  FSEL R55, R55, -INF , P0 ;  /* 0xff80000037377808 */ /* 0x000fc40000000000 */
[-C--:B------:R-:W-:Y:S02]  /*7a70*/  ISETP.GE.AND P6, PT, R108, R164.reuse, PT ;  /* 0x000000a46c00720c */ /* 0x080fe40003fc6270 */
[----:B------:R-:W-:Y:S02]  /*7a80*/  FSEL R141, R51, -INF , !P1 ;  /* 0xff800000338d7808 */ /* 0x000fe40004800000 */
[-C--:B------:R-:W-:Y:S02]  /*7a90*/  ISETP.GE.AND P0, PT, R104, R164.reuse, PT ;  /* 0x000000a46800720c */ /* 0x080fe40003f06270 */
[----:B------:R-:W-:Y:S02]  /*7aa0*/  FSEL R145, R55, -INF , !P5 ;  /* 0xff80000037917808 */ /* 0x000fe40006800000 */
[-C--:B------:R-:W-:Y:S02]  /*7ab0*/  ISETP.GE.AND P1, PT, R94, R164.reuse, PT ;  /* 0x000000a45e00720c */ /* 0x080fe40003f26270 */
[----:B------:R-:W-:-:S02]  /*7ac0*/  ISETP.GE.AND P5, PT, R102, R164, PT ;  /* 0x000000a46600720c */ /* 0x000fc40003fa6270 */
[----:B------:R-:W-:Y:S02]  /*7ad0*/  FSEL R50, R50, -INF , P6 ;  /* 0xff80000032327808 */ /* 0x000fe40003000000 */
[-C--:B------:R-:W-:Y:S02]  /*7ae0*/  ISETP.GE.AND P2, PT, R108, R163.reuse, PT ;  /* 0x000000a36c00720c */ /* 0x080fe40003f46270 */
[-C--:B------:R-:W-:Y:S02]  /*7af0*/  ISETP.GE.AND P6, PT, R104, R163.reuse, PT ;  /* 0x000000a36800720c */ /* 0x080fe40003fc6270 */
[----:B------:R-:W-:Y:S02]  /*7b00*/  FSEL R42, R42, -INF , P0 ;  /* 0xff8000002a2a7808 */ /* 0x000fe40000000000 */
[----:B------:R-:W-:Y:S02]  /*7b10*/  FSEL R39, R39, -INF , P1 ;  /* 0xff80000027277808 */ /* 0x000fe40000800000 */
[----:B------:R-:W-:-:S02]  /*7b20*/  ISETP.GE.AND P4, PT, R102, R163, PT ;  /* 0x000000a36600720c */ /* 0x000fc40003f86270 */
[----:B------:R-:W-:Y:S02]  /*7b30*/  FSEL R43, R43, -INF , P5 ;  /* 0xff8000002b2b7808 */ /* 0x000fe40002800000 */
[-C--:B------:R-:W-:Y:S02]  /*7b40*/  ISETP.GE.AND P1, PT, R90, R164.reuse, PT ;  /* 0x000000a45a00720c */ /* 0x080fe40003f26270 */
[----:B------:R-:W-:Y:S02]  /*7b50*/  FSEL R143, R50, -INF , !P2 ;  /* 0xff800000328f7808 */ /* 0x000fe40005000000 */
[----:B------:R-:W-:Y:S02]  /*7b60*/  FSEL R139, R42, -INF , !P6 ;  /* 0xff8000002a8b7808 */ /* 0x000fe40007000000 */
[----:B------:R-:W-:Y:S02]  /*7b70*/  ISETP.GE.AND P2, PT, R100, R164, PT ;  /* 0x000000a46400720c */ /* 0x000fe40003f46270 */
[----:B------:R-:W-:-:S02]  /*7b80*/  ISETP.GE.AND P6, PT, R94, R163, PT ;  /* 0x000000a35e00720c */ /* 0x000fc40003fc6270 */
[----:B-1----:R-:W-:Y:S02]  /*7b90*/  FMNMX.FTZ R36, R16, R59, !PT ;  /* 0x0000003b10247209 */ /* 0x002fe40007810000 */
[----:B------:R-:W-:Y:S02]  /*7ba0*/  FSEL R137, R43, -INF , !P4 ;  /* 0xff8000002b897808 */ /* 0x000fe40006000000 */
[----:B------:R-:W-:Y:S01]  /*7bb0*/  FSEL R35, R35, -INF , P1 ;  /* 0xff80000023237808 */ /* 0x000fe20000800000 */
[----:B---3--:R-:W-:Y:S01]  /*7bc0*/  FMUL.FTZ R58, R45, R36 ;  /* 0x000000242d3a7220 */ /* 0x008fe20000410000 */
[----:B------:R-:W-:Y:S02]  /*7bd0*/  ISETP.GE.AND P4, PT, R90, R163, PT ;  /* 0x000000a35a00720c */ /* 0x000fe40003f86270 */
[----:B------:R-:W-:Y:S02]  /*7be0*/  ISETP.GE.AND P1, PT, R60, R164, PT ;  /* 0x000000a43c00720c */ /* 0x000fe40003f26270 */
[----:B------:R-:W-:-:S02]  /*7bf0*/  FMNMX3.FTZ R16, R0, R191, R195, !PT ;  /* 0x000000bf00107276 */ /* 0x000fc400078100c3 */
[----:B------:R-:W-:Y:S02]  /*7c00*/  ISETP.GE.AND P0, PT, R100, R163, PT ;  /* 0x000000a36400720c */ /* 0x000fe40003f06270 */
[-C--:B------:R-:W-:Y:S02]  /*7c10*/  ISETP.GE.AND P5, PT, R92, R164.reuse, PT ;  /* 0x000000a45c00720c */ /* 0x080fe40003fa6270 */
[----:B------:R-:W-:Y:S02]  /*7c20*/  FSEL R38, R38, -INF , P2 ;  /* 0xff80000026267808 */ /* 0x000fe40001000000 */
[----:B------:R-:W-:Y:S02]  /*7c30*/  FSEL R131, R39, -INF , !P6 ;  /* 0xff80000027837808 */ /* 0x000fe40007000000 */
[----:B------:R-:W-:Y:S02]  /*7c40*/  ISETP.GE.AND P6, PT, R88, R164, PT ;  /* 0x000000a45800720c */ /* 0x000fe40003fc6270 */
[----:B------:R-:W-:-:S02]  /*7c50*/  FSEL R125, R35, -INF , !P4 ;  /* 0xff800000237d7808 */ /* 0x000fc40006000000 */
[----:B------:R-:W-:Y:S02]  /*7c60*/  FSEL R31, R31, -INF , P1 ;  /* 0xff8000001f1f7808 */ /* 0x000fe40000800000 */
[----:B------:R-:W-:Y:S02]  /*7c70*/  FMNMX3.FTZ R16, R16, R189, R13, !PT ;  /* 0x000000bd10107276 */ /* 0x000fe4000781000d */
[-C--:B------:R-:W-:Y:S02]  /*7c80*/  ISETP.GE.AND P4, PT, R56, R164.reuse, PT ;  /* 0x000000a43800720c */ /* 0x080fe40003f86270 */
[----:B------:R-:W-:Y:S02]  /*7c90*/  ISETP.GE.AND P1, PT, R52, R164, PT ;  /* 0x000000a43400720c */ /* 0x000fe40003f26270 */
[----:B------:R-:W-:Y:S02]  /*7ca0*/  FSEL R133, R38, -INF , !P0 ;  /* 0xff80000026857808 */ /* 0x000fe40004000000 */
[----:B------:R-:W-:-:S02]  /*7cb0*/  FSEL R34, R34, -INF , P5 ;  /* 0xff80000022227808 */ /* 0x000fc40002800000 */
[----:B------:R-:W-:Y:S02]  /*7cc0*/  FSETP.NEU.FTZ.AND P0, PT, R36, -INF , PT ;  /* 0xff8000002400780b */ /* 0x000fe40003f1d000 */
[----:B------:R-:W-:Y:S02]  /*7cd0*/  ISETP.GE.AND P5, PT, R88, R163, PT ;  /* 0x000000a35800720c */ /* 0x000fe40003fa6270 */
[----:B------:R-:W-:Y:S02]  /*7ce0*/  FSEL R30, R30, -INF , P6 ;  /* 0xff8000001e1e7808 */ /* 0x000fe40003000000 */
[----:B------:R-:W-:Y:S02]  /*7cf0*/  FMNMX3.FTZ R16, R16, R9, R5, !PT ;  /* 0x0000000910107276 */ /* 0x000fe40007810005 */
[----:B------:R-:W-:Y:S02]  /*7d00*/  ISETP.GE.AND P6, PT, R56, R163, PT ;  /* 0x000000a33800720c */ /* 0x000fe40003fc6270 */
[----:B------:R-:W-:-:S02]  /*7d10*/  FSEL R26, R26, -INF , P4 ;  /* 0xff8000001a1a7808 */ /* 0x000fc40002000000 */
[----:B------:R-:W-:Y:S02]  /*7d20*/  FSEL R27, R27, -INF , P1 ;  /* 0xff8000001b1b7808 */ /* 0x000fe40000800000 */
[----:B------:R-:W-:Y:S02]  /*7d30*/  ISETP.GE.AND P2, PT, R92, R163, PT ;  /* 0x000000a35c00720c */ /* 0x000fe40003f46270 */
[-C--:B------:R-:W-:Y:S02]  /*7d40*/  ISETP.GE.AND P1, PT, R96, R164.reuse, PT ;  /* 0x000000a46000720c */ /* 0x080fe40003f26270 */
[----:B------:R-:W-:Y:S02]  /*7d50*/  FSEL R58, R58, RZ, P0 ;  /* 0x000000ff3a3a7208 */ /* 0x000fe40000000000 */
[----:B------:R-:W-:Y:S02]  /*7d60*/  FSEL R123, R30, -INF , !P5 ;  /* 0xff8000001e7b7808 */ /* 0x000fe40006800000 */
[----:B------:R-:W-:Y:S01]  /*7d70*/  FMNMX3.FTZ R16, R16, R21, R29, !PT ;  /* 0x0000001510107276 */ /* 0x000fe2000781001d */
[--C-:B------:R-:W-:Y:S01]  /*7d80*/  FFMA.FTZ R92, R111, R45, -R58.reuse ;  /* 0x0000002d6f5c7223 */ /* 0x100fe2000001083a */
[----:B------:R-:W-:Y:S01]  /*7d90*/  ISETP.GE.AND P5, PT, R52, R163, PT ;  /* 0x000000a33400720c */ /* 0x000fe20003fa6270 */
[-CC-:B------:R-:W-:Y:S01]  /*7da0*/  FFMA.FTZ R88, R93, R45.reuse, -R58.reuse ;  /* 0x0000002d5d587223 */ /* 0x180fe2000001083a */
[----:B------:R-:W-:Y:S01]  /*7db0*/  FSEL R117, R26, -INF , !P6 ;  /* 0xff8000001a757808 */ /* 0x000fe20007000000 */
[-CC-:B------:R-:W-:Y:S01]  /*7dc0*/  FFMA.FTZ R90, R103, R45.reuse, -R58.reuse ;  /* 0x0000002d675a7223 */ /* 0x180fe2000001083a */
[----:B------:R-:W-:Y:S01]  /*7dd0*/  FSEL R127, R34, -INF , !P2 ;  /* 0xff800000227f7808 */ /* 0x000fe20005000000 */
[--C-:B------:R-:W-:Y:S01]  /*7de0*/  FFMA.FTZ R91, R97, R45, -R58.reuse ;  /* 0x0000002d615b7223 */ /* 0x100fe2000001083a */
[----:B------:R-:W-:Y:S01]  /*7df0*/  ISETP.GE.AND P6, PT, R96, R163, PT ;  /* 0x000000a36000720c */ /* 0x000fe20003fc6270 */
[-CC-:B------:R-:W-:Y:S01]  /*7e00*/  FFMA.FTZ R67, R89, R45.reuse, -R58.reuse ;  /* 0x0000002d59437223 */ /* 0x180fe2000001083a */
[----:B------:R-:W-:Y:S01]  /*7e10*/  FSEL R23, R23, -INF , P1 ;  /* 0xff80000017177808 */ /* 0x000fe20000800000 */
[--C-:B------:R-:W-:Y:S01]  /*7e20*/  FFMA.FTZ R66, R65, R45, -R58.reuse ;  /* 0x0000002d41427223 */ /* 0x100fe2000001083a */
[----:B------:R-:W-:Y:S01]  /*7e30*/  ISETP.GE.AND P2, PT, R60, R163, PT ;  /* 0x000000a33c00720c */ /* 0x000fe20003f46270 */
[--C-:B------:R-:W-:Y:S01]  /*7e40*/  FFMA.FTZ R65, R61, R45, -R58.reuse ;  /* 0x0000002d3d417223 */ /* 0x100fe2000001083a */
[----:B------:R-:W-:Y:S01]  /*7e50*/  FMNMX3.FTZ R16, R16, R33, R145, !PT ;  /* 0x0000002110107276 */ /* 0x000fe20007810091 */
[-CC-:B------:R-:W-:Y:S01]  /*7e60*/  FFMA.FTZ R56, R49, R45.reuse, -R58.reuse ;  /* 0x0000002d31387223 */ /* 0x180fe2000001083a */
[----:B------:R-:W-:Y:S01]  /*7e70*/  FSEL R115, R27, -INF , !P5 ;  /* 0xff8000001b737808 */ /* 0x000fe20006800000 */
[-CC-:B------:R-:W-:Y:S01]  /*7e80*/  FFMA.FTZ R49, R155, R45.reuse, -R58.reuse ;  /* 0x0000002d9b317223 */ /* 0x180fe2000001083a */
[-C--:B------:R-:W-:Y:S01]  /*7e90*/  ISETP.GE.AND P5, PT, R40, R164.reuse, PT ;  /* 0x000000a42800720c */ /* 0x080fe20003fa6270 */
[----:B------:R-:W1:Y:S01]  /*7ea0*/  S2R R155, SR_CgaCtaId ;  /* 0x00000000009b7919 */ /* 0x000e620000008800 */
[----:B------:R-:W-:Y:S01]  /*7eb0*/  FSEL R111, R23, -INF , !P6 ;  /* 0xff800000176f7808 */ /* 0x000fe20007000000 */
[-CC-:B------:R-:W-:Y:S01]  /*7ec0*/  FFMA.FTZ R42, R109, R45.reuse, -R58.reuse ;  /* 0x0000002d6d2a7223 */ /* 0x180fe2000001083a */
[----:B------:R-:W-:Y:S01]  /*7ed0*/  FSEL R121, R31, -INF , !P2 ;  /* 0xff8000001f797808 */ /* 0x000fe20005000000 */
[-CC-:B------:R-:W-:Y:S01]  /*7ee0*/  FFMA.FTZ R101, R101, R45.reuse, -R58.reuse ;  /* 0x0000002d65657223 */ /* 0x180fe2000001083a */
[-C--:B------:R-:W-:Y:S01]  /*7ef0*/  ISETP.GE.AND P6, PT, R28, R164.reuse, PT ;  /* 0x000000a41c00720c */ /* 0x080fe20003fc6270 */
[-CC-:B------:R-:W-:Y:S01]  /*7f00*/  FFMA.FTZ R94, R64, R45.reuse, -R58.reuse ;  /* 0x0000002d405e7223 */ /* 0x180fe2000001083a */
[-C--:B------:R-:W-:Y:S01]  /*7f10*/  ISETP.GE.AND P2, PT, R98, R164.reuse, PT ;  /* 0x000000a46200720c */ /* 0x080fe20003f46270 */
[--C-:B------:R-:W-:Y:S01]  /*7f20*/  FFMA.FTZ R99, R99, R45, -R58.reuse ;  /* 0x0000002d63637223 */ /* 0x100fe2000001083a */
[----:B------:R-:W-:Y:S01]  /*7f30*/  FMNMX3.FTZ R16, R16, R143, R141, !PT ;  /* 0x0000008f10107276 */ /* 0x000fe2000781008d */
[----:B------:R-:W-:Y:S01]  /*7f40*/  MUFU.EX2 R101, R101 ;  /* 0x0000006500657308 */ /* 0x000fe20000000800 */
[----:B------:R-:W-:Y:S01]  /*7f50*/  FSEL R18, R18, -INF , P5 ;  /* 0xff80000012127808 */ /* 0x000fe20002800000 */
[--C-:B------:R-:W-:Y:S01]  /*7f60*/  FFMA.FTZ R39, R107, R45, -R58.reuse ;  /* 0x0000002d6b277223 */ /* 0x100fe2000001083a */
[----:B------:R-:W-:Y:S01]  /*7f70*/  ISETP.GE.AND P5, PT, R28, R163, PT ;  /* 0x000000a31c00720c */ /* 0x000fe20003fa6270 */
[-CC-:B------:R-:W-:Y:S01]  /*7f80*/  FFMA.FTZ R95, R95, R45.reuse, -R58.reuse ;  /* 0x0000002d5f5f7223 */ /* 0x180fe2000001083a */
[----:B------:R-:W-:Y:S01]  /*7f90*/  FSEL R14, R14, -INF , P6 ;  /* 0xff8000000e0e7808 */ /* 0x000fe20003000000 */
[--C-:B------:R-:W-:Y:S01]  /*7fa0*/  FFMA.FTZ R64, R193, R45, -R58.reuse ;  /* 0x0000002dc1407223 */ /* 0x100fe2000001083a */
[----:B------:R-:W-:Y:S01]  /*7fb0*/  ISETP.GE.AND P4, PT, R98, R163, PT ;  /* 0x000000a36200720c */ /* 0x000fe20003f86270 */
[----:B------:R-:W2:Y:S01]  /*7fc0*/  MUFU.EX2 R94, R94 ;  /* 0x0000005e005e7308 */ /* 0x000ea20000000800 */
[----:B------:R-:W-:Y:S01]  /*7fd0*/  FSEL R22, R22, -INF , P2 ;  /* 0xff80000016167808 */ /* 0x000fe20001000000 */
[--C-:B------:R-:W-:Y:S01]  /*7fe0*/  FFMA.FTZ R62, R57, R45, -R58.reuse ;  /* 0x0000002d393e7223 */ /* 0x100fe2000001083a */
[----:B------:R-:W-:Y:S01]  /*7ff0*/  FMNMX3.FTZ R16, R16, R139, R137, !PT ;  /* 0x0000008b10107276 */ /* 0x000fe20007810089 */
[-CC-:B------:R-:W-:Y:S01]  /*8000*/  FFMA.FTZ R60, R53, R45.reuse, -R58.reuse ;  /* 0x0000002d353c7223 */ /* 0x180fe2000001083a */
[-C--:B------:R-:W-:Y:S01]  /*8010*/  ISETP.GE.AND P1, PT, R32, R164.reuse, PT ;  /* 0x000000a42000720c */ /* 0x080fe20003f26270 */
[-CC-:B------:R-:W-:Y:S01]  /*8020*/  FFMA.FTZ R57, R187, R45.reuse, -R58.reuse ;  /* 0x0000002dbb397223 */ /* 0x180fe2000001083a */
[----:B------:R-:W-:Y:S01]  /*8030*/  FSEL R93, R14, -INF , !P5 ;  /* 0xff8000000e5d7808 */ /* 0x000fe20006800000 */
[----:B------:R-:W-:Y:S01]  /*8040*/  MUFU.EX2 R99, R99 ;  /* 0x0000006300637308 */ /* 0x000fe20000000800 */
[----:B------:R-:W-:Y:S01]  /*8050*/  FSEL R113, R22, -INF , !P4 ;  /* 0xff80000016717808 */ /* 0x000fe20006000000 */
[--C-:B------:R-:W-:Y:S01]  /*8060*/  FFMA.FTZ R53, R157, R45, -R58.reuse ;  /* 0x0000002d9d357223 */ /* 0x100fe2000001083a */
[----:B------:R-:W-:Y:S01]  /*8070*/  FMNMX3.FTZ R14, R16, R133, R131, !PT ;  /* 0x00000085100e7276 */ /* 0x000fe20007810083 */
[--C-:B------:R-:W-:Y:S01]  /*8080*/  FFMA.FTZ R52, R147, R45, -R58.reuse ;  /* 0x0000002d93347223 */ /* 0x100fe2000001083a */
[----:B------:R-:W-:Y:S01]  /*8090*/  ISETP.GE.AND P2, PT, R40, R163, PT ;  /* 0x000000a32800720c */ /* 0x000fe20003f46270 */
[--C-:B------:R-:W-:Y:S01]  /*80a0*/  FFMA.FTZ R40, R37, R45, -R58.reuse ;  /* 0x0000002d25287223 */ /* 0x100fe2000001083a */
[----:B------:R-:W-:Y:S01]  /*80b0*/  ISETP.GE.AND P4, PT, R32, R163, PT ;  /* 0x000000a32000720c */ /* 0x000fe20003f86270 */
[-CC-:B------:R-:W-:Y:S01]  /*80c0*/  FFMA.FTZ R37, R17, R45.reuse, -R58.reuse ;  /* 0x0000002d11257223 */ /* 0x180fe2000001083a */
[----:B------:R-:W-:Y:S01]  /*80d0*/  FSEL R19, R19, -INF , P1 ;  /* 0xff80000013137808 */ /* 0x000fe20000800000 */
[----:B------:R-:W3:Y:S01]  /*80e0*/  MUFU.EX2 R92, R92 ;  /* 0x0000005c005c7308 */ /* 0x000ee20000000800 */
[-C--:B------:R-:W-:Y:S01]  /*80f0*/  ISETP.GE.AND P1, PT, R24, R164.reuse, PT ;  /* 0x000000a41800720c */ /* 0x080fe20003f26270 */
[--C-:B------:R-:W-:Y:S01]  /*8100*/  FFMA.FTZ R43, R151, R45, -R58.reuse ;  /* 0x0000002d972b7223 */ /* 0x100fe2000001083a */
[----:B------:R-:W-:Y:S01]  /*8110*/  FMNMX3.FTZ R14, R14, R127, R125, !PT ;  /* 0x0000007f0e0e7276 */ /* 0x000fe2000781007d */
[-CC-:B------:R-:W-:Y:S01]  /*8120*/  FFMA.FTZ R50, R41, R45.reuse, -R58.reuse ;  /* 0x0000002d29327223 */ /* 0x180fe2000001083a */
[----:B------:R-:W-:Y:S01]  /*8130*/  FSEL R103, R18, -INF , !P2 ;  /* 0xff80000012677808 */ /* 0x000fe20005000000 */
[--C-:B------:R-:W-:Y:S01]  /*8140*/  FFMA.FTZ R41, R149, R45, -R58.reuse ;  /* 0x0000002d95297223 */ /* 0x100fe2000001083a */
[----:B------:R-:W-:Y:S01]  /*8150*/  FSEL R97, R19, -INF , !P4 ;  /* 0xff80000013617808 */ /* 0x000fe20006000000 */
[----:B------:R-:W-:Y:S01]  /*8160*/  MUFU.EX2 R95, R95 ;  /* 0x0000005f005f7308 */ /* 0x000fe20000000800 */
[----:B------:R-:W-:Y:S01]  /*8170*/  ISETP.GE.AND P2, PT, R24, R163, PT ;  /* 0x000000a31800720c */ /* 0x000fe20003f46270 */
[-CC-:B------:R-:W-:Y:S01]  /*8180*/  FFMA.FTZ R106, R119, R45.reuse, -R58.reuse ;  /* 0x0000002d776a7223 */ /* 0x180fe2000001083a */
[----:B------:R-:W-:Y:S01]  /*8190*/  ISETP.GE.AND P4, PT, R20, R164, PT ;  /* 0x000000a41400720c */ /* 0x000fe20003f86270 */
[-CC-:B------:R-:W-:Y:S01]  /*81a0*/  FFMA.FTZ R105, R105, R45.reuse, -R58.reuse ;  /* 0x0000002d69697223 */ /* 0x180fe2000001083a */
[----:B------:R-:W-:Y:S01]  /*81b0*/  FSEL R15, R15, -INF , P1 ;  /* 0xff8000000f0f7808 */ /* 0x000fe20000800000 */
[----:B------:R-:W-:Y:S01]  /*81c0*/  FFMA.FTZ R85, R85, R45, -R58 ;  /* 0x0000002d55557223 */ /* 0x000fe2000001083a */
[----:B------:R-:W-:Y:S01]  /*81d0*/  FMNMX3.FTZ R14, R14, R123, R121, !PT ;  /* 0x0000007b0e0e7276 */ /* 0x000fe20007810079 */
[----:B------:R-:W-:Y:S01]  /*81e0*/  MUFU.EX2 R90, R90 ;  /* 0x0000005a005a7308 */ /* 0x000fe20000000800 */
[----:B------:R-:W-:-:S02]  /*81f0*/  FSEL R89, R15, -INF , !P2 ;  /* 0xff8000000f597808 */ /* 0x000fc40005000000 */
[----:B------:R-:W-:Y:S02]  /*8200*/  FSEL R10, R10, -INF , P4 ;  /* 0xff8000000a0a7808 */ /* 0x000fe40002000000 */
[CC--:B------:R-:W-:Y:S02]  /*8210*/  ISETP.GE.AND P2, PT, R8.reuse, R164.reuse, PT ;  /* 0x000000a40800720c */ /* 0x0c0fe40003f46270 */
[----:B------:R-:W-:Y:S01]  /*8220*/  ISETP.GE.AND P4, PT, R8, R163, PT ;  /* 0x000000a30800720c */ /* 0x000fe20003f86270 */
[----:B------:R-:W-:Y:S01]  /*8230*/  MUFU.EX2 R91, R91 ;  /* 0x0000005b005b7308 */ /* 0x000fe20000000800 */
[----:B------:R-:W-:Y:S02]  /*8240*/  FMNMX3.FTZ R8, R14, R117, R115, !PT ;  /* 0x000000750e087276 */ /* 0x000fe40007810073 */
[----:B------:R-:W-:Y:S02]  /*8250*/  ISETP.GE.AND P1, PT, R12, R164, PT ;  /* 0x000000a40c00720c */ /* 0x000fe40003f26270 */
[----:B------:R-:W-:-:S02]  /*8260*/  FMNMX3.FTZ R8, R8, R113, R111, !PT ;  /* 0x0000007108087276 */ /* 0x000fc4000781006f */
[----:B------:R-:W-:Y:S01]  /*8270*/  FSEL R11, R11, -INF , P1 ;  /* 0xff8000000b0b7808 */ /* 0x000fe20000800000 */
[----:B------:R-:W4:Y:S01]  /*8280*/  MUFU.EX2 R88, R88 ;  /* 0x0000005800587308 */ /* 0x000f220000000800 */
[----:B------:R-:W-:Y:S02]  /*8290*/  FSEL R6, R6, -INF , P2 ;  /* 0xff80000006067808 */ /* 0x000fe40001000000 */
[C---:B------:R-:W-:Y:S02]  /*82a0*/  ISETP.GE.AND P1, PT, R4.reuse, R164, PT ;  /* 0x000000a40400720c */ /* 0x040fe40003f26270 */
[-C--:B------:R-:W-:Y:S02]  /*82b0*/  ISETP.GE.AND P2, PT, R4, R163.reuse, PT ;  /* 0x000000a30400720c */ /* 0x080fe40003f46270 */
[-C--:B------:R-:W-:Y:S01]  /*82c0*/  ISETP.GE.AND P6, PT, R20, R163.reuse, PT ;  /* 0x000000a31400720c */ /* 0x080fe20003fc6270 */
[----:B------:R-:W-:Y:S01]  /*82d0*/  MUFU.EX2 R67, R67 ;  /* 0x0000004300437308 */ /* 0x000fe20000000800 */
[----:B------:R-:W-:-:S02]  /*82e0*/  ISETP.GE.AND P5, PT, R12, R163, PT ;  /* 0x000000a30c00720c */ /* 0x000fc40003fa6270 */
[----:B------:R-:W-:Y:S02]  /*82f0*/  FMNMX3.FTZ R4, R8, R103, R97, !PT ;  /* 0x0000006708047276 */ /* 0x000fe40007810061 */
[----:B------:R-:W-:Y:S02]  /*8300*/  FSEL R7, R7, -INF , P1 ;  /* 0xff80000007077808 */ /* 0x000fe40000800000 */
[----:B------:R-:W-:Y:S01]  /*8310*/  FSEL R63, R10, -INF , !P6 ;  /* 0xff8000000a3f7808 */ /* 0x000fe20007000000 */
[----:B------:R-:W-:Y:S01]  /*8320*/  MUFU.EX2 R66, R66 ;  /* 0x0000004200427308 */ /* 0x000fe20000000800 */
[----:B------:R-:W-:Y:S02]  /*8330*/  FSEL R61, R11, -INF , !P5 ;  /* 0xff8000000b3d7808 */ /* 0x000fe40006800000 */
[----:B------:R-:W-:Y:S02]  /*8340*/  FMNMX3.FTZ R4, R4, R93, R89, !PT ;  /* 0x0000005d04047276 */ /* 0x000fe40007810059 */
[----:B------:R-:W-:-:S02]  /*8350*/  FSEL R55, R6, -INF , !P4 ;  /* 0xff80000006377808 */ /* 0x000fc40006000000 */
[----:B------:R-:W-:Y:S01]  /*8360*/  FSEL R51, R7, -INF , !P2 ;  /* 0xff80000007337808 */ /* 0x000fe20005000000 */
[----:B------:R-:W-:Y:S01]  /*8370*/  MUFU.EX2 R65, R65 ;  /* 0x0000004100417308 */ /* 0x000fe20000000800 */
[----:B------:R-:W-:Y:S02]  /*8380*/  FMNMX3.FTZ R4, R4, R63, R61, !PT ;  /* 0x0000003f04047276 */ /* 0x000fe4000781003d */
[----:B-1----:R-:W-:Y:S02]  /*8390*/  LEA R155, R155, R86, 0x18 ;  /* 0x000000569b9b7211 */ /* 0x002fe400078ec0ff */
[----:B------:R-:W-:Y:S02]  /*83a0*/  FMNMX3.FTZ R6, R4, R55, R51, !PT ;  /* 0x0000003704067276 */ /* 0x000fe40007810033 */
[----:B------:R-:W-:Y:S01]  /*83b0*/  FSEL R104, R36, RZ, P0 ;  /* 0x000000ff24687208 */ /* 0x000fe20000000000 */
[----:B------:R-:W-:Y:S02]  /*83c0*/  IMAD R59, R44, 0x2, R155 ;  /* 0x000000022c3b7824 */ /* 0x000fe400078e029b */
[----:B------:R-:W-:Y:S01]  /*83d0*/  FFMA.FTZ R44, R25, R45, -R58 ;  /* 0x0000002d192c7223 */ /* 0x000fe2000001083a */
[----:B------:R-:W1:Y:S01]  /*83e0*/  SHFL.BFLY PT, R7, R6, 0x2, 0x1f ;  /* 0x0c401f0006077f89 */ /* 0x000e6200000e0000 */
[----:B--2---:R-:W-:Y:S01]  /*83f0*/  F2FP.F16.F32.PACK_AB R8, R94, R101 ;  /* 0x000000655e08723e */ /* 0x004fe200000000ff */
[----:B------:R-:W-:Y:S01]  /*8400*/  FADD.FTZ R104, R47, -R104 ;  /* 0x800000682f687221 */ /* 0x000fe20000010000 */
[----:B---3--:R-:W-:Y:S01]  /*8410*/  F2FP.F16.F32.PACK_AB R10, R92, R99 ;  /* 0x000000635c0a723e */ /* 0x008fe200000000ff */
[----:B------:R-:W-:Y:S01]  /*8420*/  LDSM.16.MT88.4 R16, [R59+0x3000] ;  /* 0x003000003b10783b */ /* 0x000fe20000004200 */
[----:B----4-:R-:W-:Y:S01]  /*8430*/  F2FP.F16.F32.PACK_AB R34, R88, R91 ;  /* 0x0000005b5822723e */ /* 0x010fe200000000ff */
[----:B------:R-:W-:Y:S01]  /*8440*/  FMUL.FTZ R104, R45, R104 ;  /* 0x000000682d687220 */ /* 0x000fe20000410000 */
[----:B------:R-:W-:Y:S01]  /*8450*/  MUFU.EX2 R64, R64 ;  /* 0x0000004000407308 */ /* 0x000fe20000000800 */
[----:B------:R-:W-:-:S07]  /*8460*/  ISETP.GT.AND P0, PT, R46, R167, PT ;  /* 0x000000a72e00720c */ /* 0x000fce0003f04270 */
[----:B------:R-:W2:Y:S06]  /*8470*/  MUFU.EX2 R104, R104 ;  /* 0x0000006800687308 */ /* 0x000eac0000000800 */
[----:B------:R-:W-:Y:S02]  /*8480*/  @P0 VIADD R84, R84, 0xfffffffd ;  /* 0xfffffffd54540836 */ /* 0x000fe40000000000 */
[----:B------:R-:W-:Y:S01]  /*8490*/  MUFU.EX2 R62, R62 ;  /* 0x0000003e003e7308 */ /* 0x000fe20000000800 */
[----:B-1----:R-:W-:-:S05]  /*84a0*/  FMNMX.FTZ R4, R6, R7, !PT ;  /* 0x0000000706047209 */ /* 0x002fca0007810000 */
[----:B------:R-:W1:Y:S02]  /*84b0*/  SHFL.BFLY PT, R7, R4, 0x1, 0x1f ;  /* 0x0c201f0004077f89 */ /* 0x000e6400000e0000 */
[----:B------:R-:W-:Y:S01]  /*84c0*/  MUFU.EX2 R57, R57 ;  /* 0x0000003900397308 */ /* 0x000fe20000000800 */
[-C--:B--2---:R-:W-:Y:S01]  /*84d0*/  FMUL.FTZ R12, R80, R104.reuse ;  /* 0x00000068500c7220 */ /* 0x084fe20000410000 */
[-C--:B------:R-:W-:Y:S01]  /*84e0*/  FMUL.FTZ R76, R76, R104.reuse ;  /* 0x000000684c4c7220 */ /* 0x080fe20000410000 */
[-C--:B------:R-:W-:Y:S01]  /*84f0*/  FMUL.FTZ R77, R77, R104.reuse ;  /* 0x000000684d4d7220 */ /* 0x080fe20000410000 */
[-C--:B------:R-:W-:Y:S01]  /*8500*/  FMUL.FTZ R28, R72, R104.reuse ;  /* 0x00000068481c7220 */ /* 0x080fe20000410000 */
[-C--:B------:R-:W-:Y:S01]  /*8510*/  FMUL.FTZ R68, R68, R104.reuse ;  /* 0x0000006844447220 */ /* 0x080fe20000410000 */
[-C--:B------:R-:W-:Y:S01]  /*8520*/  FMUL.FTZ R69, R69, R104.reuse ;  /* 0x0000006845457220 */ /* 0x080fe20000410000 */
[----:B------:R-:W-:Y:S01]  /*8530*/  FFMA.FTZ R101, R178, R104, R101 ;  /* 0x00000068b2657223 */ /* 0x000fe20000010065 */
[----:B------:R-:W-:Y:S01]  /*8540*/  MUFU.EX2 R60, R60 ;  /* 0x0000003c003c7308 */ /* 0x000fe20000000800 */
[----:B------:R-:W-:-:S07]  /*8550*/  FFMA.FTZ R178, R48, R45, -R58 ;  /* 0x0000002d30b27223 */ /* 0x000fce000001083a */
[----:B------:R-:W-:Y:S01]  /*8560*/  MUFU.EX2 R53, R53 ;  /* 0x0000003500357308 */ /* 0x000fe20000000800 */
[----:B-1----:R-:W-:Y:S01]  /*8570*/  FMNMX.FTZ R38, R4, R7, !PT ;  /* 0x0000000704267209 */ /* 0x002fe20007810000 */
[----:B------:R-:W-:-:S06]  /*8580*/  VIADD R4, R59, 0x3000 ;  /* 0x000030003b047836 */ /* 0x000fcc0000000000 */
        /* <DEDUP_REMOVED lines=14> */
[-CC-:B------:R-:W-:Y:S01]  /*8670*/  FFMA.FTZ R86, R5, R45.reuse, -R54.reuse ;  /* 0x0000002d05567223 */ /* 0x180fe20000010836 */
[----:B------:R-:W-:Y:S01]  /*8680*/  MUFU.EX2 R100, R100 ;  /* 0x0000006400647308 */ /* 0x000fe20000000800 */
[-CC-:B------:R-:W-:Y:S01]  /*8690*/  FFMA.FTZ R80, R21, R45.reuse, -R54.reuse ;  /* 0x0000002d15507223 */ /* 0x180fe20000010836 */
[----:B------:R-:W1:Y:S01]  /*86a0*/  LDSM.16.MT88.4 R4, [R0] ;  /* 0x000000000004783b */ /* 0x000e620000004200 */
[-CC-:B------:R-:W-:Y:S01]  /*86b0*/  FFMA.FTZ R107, R9, R45.reuse, -R54.reuse ;  /* 0x0000002d096b7223 */ /* 0x180fe20000010836 */
[-C--:B------:R-:W-:Y:S01]  /*86c0*/  FMUL.FTZ R13, R81, R104.reuse ;  /* 0x00000068510d7220 */ /* 0x080fe20000410000 */
[-CC-:B------:R-:W-:Y:S01]  /*86d0*/  FFMA.FTZ R32, R29, R45.reuse, -R54.reuse ;  /* 0x0000002d1d207223 */ /* 0x180fe20000010836 */
[----:B------:R-:W2:Y:S01]  /*86e0*/  LDSM.16.MT88.4 R20, [R59+0x3400] ;  /* 0x003400003b14783b */ /* 0x000ea20000004200 */
[----:B------:R-:W-:Y:S01]  /*86f0*/  FMUL.FTZ R29, R73, R104 ;  /* 0x00000068491d7220 */ /* 0x000fe20000410000 */
[----:B------:R-:W3:Y:S01]  /*8700*/  MUFU.EX2 R98, R98 ;  /* 0x0000006200627308 */ /* 0x000ee20000000800 */
[-CC-:B------:R-:W-:Y:S01]  /*8710*/  FFMA.FTZ R47, R33, R45.reuse, -R54.reuse ;  /* 0x0000002d212f7223 */ /* 0x180fe20000010836 */
        /* <DEDUP_REMOVED lines=11> */
[----:B------:R-:W-:-:S03]  /*87d0*/  FFMA.FTZ R89, R89, R45, -R54 ;  /* 0x0000002d59597223 */ /* 0x000fc60000010836 */
[----:B------:R-:W5:Y:S01]  /*87e0*/  MUFU.EX2 R96, R96 ;  /* 0x0000006000607308 */ /* 0x000f620000000800 */
[----:B---3--:R-:W-:-:S07]  /*87f0*/  F2FP.F16.F32.PACK_AB R9, R98, R100 ;  /* 0x000000646209723e */ /* 0x008fce00000000ff */
[----:B------:R-:W3:Y:S08]  /*8800*/  MUFU.EX2 R102, R102 ;  /* 0x0000006600667308 */ /* 0x000ef00000000800 */
[----:B------:R-:W-:Y:S01]  /*8810*/  MUFU.EX2 R107, R107 ;  /* 0x0000006b006b7308 */ /* 0x000fe20000000800 */
[----:B-----5:R-:W-:-:S07]  /*8820*/  F2FP.F16.F32.PACK_AB R11, R96, R109 ;  /* 0x0000006d600b723e */ /* 0x020fce00000000ff */
[----:B------:R-:W5:Y:S01]  /*8830*/  MUFU.EX2 R86, R86 ;  /* 0x0000005600567308 */ /* 0x000f620000000800 */
[-C--:B---3--:R-:W-:Y:S01]  /*8840*/  FMUL.FTZ R14, R82, R102.reuse ;  /* 0x00000066520e7220 */ /* 0x088fe20000410000 */
[-C--:B------:R-:W-:Y:S01]  /*8850*/  FMUL.FTZ R15, R83, R102.reuse ;  /* 0x00000066530f7220 */ /* 0x080fe20000410000 */
[-C--:B------:R-:W-:Y:S01]  /*8860*/  FMUL.FTZ R78, R78, R102.reuse ;  /* 0x000000664e4e7220 */ /* 0x080fe20000410000 */
[-C--:B------:R-:W-:Y:S01]  /*8870*/  FMUL.FTZ R79, R79, R102.reuse ;  /* 0x000000664f4f7220 */ /* 0x080fe20000410000 */
[-C--:B------:R-:W-:Y:S01]  /*8880*/  FMUL.FTZ R30, R74, R102.reuse ;  /* 0x000000664a1e7220 */ /* 0x080fe20000410000 */
[-C--:B------:R-:W-:Y:S01]  /*8890*/  FMUL.FTZ R31, R75, R102.reuse ;  /* 0x000000664b1f7220 */ /* 0x080fe20000410000 */
[-C--:B------:R-:W-:Y:S01]  /*88a0*/  FMUL.FTZ R70, R70, R102.reuse ;  /* 0x0000006646467220 */ /* 0x080fe20000410000 */
[----:B------:R-:W-:Y:S01]  /*88b0*/  MUFU.EX2 R80, R80 ;  /* 0x0000005000507308 */ /* 0x000fe20000000800 */
[C---:B------:R-:W-:Y:S01]  /*88c0*/  HMMA.16816.F32 R12, R8.reuse, R16, R12 ;  /* 0x00000010080c723c */ /* 0x040fe2000000180c */
[-C--:B------:R-:W-:Y:S01]  /*88d0*/  FMUL.FTZ R71, R71, R102.reuse ;  /* 0x0000006647477220 */ /* 0x080fe20000410000 */
[-CC-:B------:R-:W-:Y:S01]  /*88e0*/  FFMA.FTZ R75, R139, R45.reuse, -R54.reuse ;  /* 0x0000002d8b4b7223 */ /* 0x180fe20000010836 */
[-CC-:B------:R-:W-:Y:S01]  /*88f0*/  FFMA.FTZ R74, R131, R45.reuse, -R54.reuse ;  /* 0x0000002d834a7223 */ /* 0x180fe20000010836 */
[-CC-:B------:R-:W-:Y:S01]  /*8900*/  FFMA.FTZ R83, R127, R45.reuse, -R54.reuse ;  /* 0x0000002d7f537223 */ /* 0x180fe20000010836 */
[----:B------:R-:W-:Y:S01]  /*8910*/  FFMA.FTZ R82, R125, R45, -R54 ;  /* 0x0000002d7d527223 */ /* 0x000fe20000010836 */
[----:B------:R-:W-:Y:S01]  /*8920*/  FFMA.FTZ R185, R185, R102, R100 ;  /* 0x00000066b9b97223 */ /* 0x000fe20000010064 */
[----:B------:R-:W-:Y:S01]  /*8930*/  MUFU.EX2 R72, R72 ;  /* 0x0000004800487308 */ /* 0x000fe20000000800 */
[----:B------:R-:W-:Y:S01]  /*8940*/  HMMA.16816.F32 R16, R8, R18, R76 ;  /* 0x000000120810723c */ /* 0x000fe2000000184c */
[----:B-----5:R-:W-:Y:S01]  /*8950*/  F2FP.F16.F32.PACK_AB R33, R86, R107 ;  /* 0x0000006b5621723e */ /* 0x020fe200000000ff */
[----:B------:R-:W-:Y:S01]  /*8960*/  FADD.FTZ R98, R98, R185 ;  /* 0x000000b962627221 */ /* 0x000fe20000010000 */
[----:B------:R-:W-:-:S03]  /*8970*/  FFMA.FTZ R185, R51, R45, -R54 ;  /* 0x0000002d33b97223 */ /* 0x000fc60000010836 */
[----:B------:R-:W-:Y:S01]  /*8980*/  FADD.FTZ R109, R109, R98 ;  /* 0x000000626d6d7221 */ /* 0x000fe20000010000 */
[----:B------:R3:W5:Y:S01]  /*8990*/  MUFU.EX2 R77, R32 ;  /* 0x00000020004d7308 */ /* 0x0007620000000800 */
[----:B-1----:R-:W-:Y:S02]  /*89a0*/  HMMA.16816.F32 R28, R8, R4, R28 ;  /* 0x00000004081c723c */ /* 0x002fe4000000181c */
[----:B------:R-:W-:-:S04]  /*89b0*/  FADD.FTZ R96, R96, R109 ;  /* 0x0000006d60607221 */ /* 0x000fc80000010000 */
[----:B------:R-:W-:Y:S01]  /*89c0*/  FADD.FTZ R107, R107, R96 ;  /* 0x000000606b6b7221 */ /* 0x000fe20000010000 */
[----:B------:R-:W-:Y:S01]  /*89d0*/  MUFU.EX2 R75, R75 ;  /* 0x0000004b004b7308 */ /* 0x000fe20000000800 */
[----:B------:R-:W-:Y:S01]  /*89e0*/  HMMA.16816.F32 R8, R8, R6, R68 ;  /* 0x000000060808723c */ /* 0x000fe20000001844 */
[----:B------:R-:W1:Y:S01]  /*89f0*/  LDSM.16.MT88.4 R4, [R59+0x3800] ;  /* 0x003800003b04783b */ /* 0x000e620000004200 */
[-CC-:B------:R-:W-:Y:S01]  /*8a00*/  FFMA.FTZ R68, R145, R45.reuse, -R54.reuse ;  /* 0x0000002d91447223 */ /* 0x180fe20000010836 */
[-CC-:B------:R-:W-:Y:S01]  /*8a10*/  FFMA.FTZ R69, R143, R45.reuse, -R54.reuse ;  /* 0x0000002d8f457223 */ /* 0x180fe20000010836 */
[-CC-:B------:R-:W-:Y:S01]  /*8a20*/  FFMA.FTZ R70, R141, R45.reuse, -R54.reuse ;  /* 0x0000002d8d467223 */ /* 0x180fe20000010836 */
[----:B------:R-:W-:Y:S01]  /*8a30*/  FADD.FTZ R107, R86, R107 ;  /* 0x0000006b566b7221 */ /* 0x000fe20000010000 */
[----:B------:R-:W-:Y:S01]  /*8a40*/  FFMA.FTZ R86, R93, R45, -R54 ;  /* 0x0000002d5d567223 */ /* 0x000fe20000010836 */
[----:B------:R4:W-:Y:S01]  /*8a50*/  MUFU.EX2 R71, R47 ;  /* 0x0000002f00477308 */ /* 0x0009e20000000800 */
[----:B---3--:R-:W-:-:S02]  /*8a60*/  F2FP.F16.F32.PACK_AB R32, R90, R95 ;  /* 0x0000005f5a20723e */ /* 0x008fc400000000ff */
[----:B-----5:R-:W-:Y:S01]  /*8a70*/  F2FP.F16.F32.PACK_AB R35, R77, R80 ;  /* 0x000000504d23723e */ /* 0x020fe200000000ff */
[----:B------:R-:W-:-:S04]  /*8a80*/  FADD.FTZ R80, R80, R107 ;  /* 0x0000006b50507221 */ /* 0x000fc80000010000 */
[----:B------:R-:W3:Y:S01]  /*8a90*/  MUFU.EX2 R68, R68 ;  /* 0x0000004400447308 */ /* 0x000ee20000000800 */
[----:B------:R-:W-:Y:S01]  /*8aa0*/  FADD.FTZ R80, R77, R80 ;  /* 0x000000504d507221 */ /* 0x000fe20000010000 */
[C---:B--2---:R-:W-:Y:S01]  /*8ab0*/  HMMA.16816.F32 R12, R32.reuse, R20, R12 ;  /* 0x00000014200c723c */ /* 0x044fe2000000180c */
[----:B------:R-:W-:Y:S05]  /*8ac0*/  LDSM.16.MT88.4 R76, [R59+0x4c00] ;  /* 0x004c00003b4c783b */ /* 0x000fea0000004200 */
[----:B------:R-:W-:Y:S01]  /*8ad0*/  MUFU.EX2 R69, R69 ;  /* 0x0000004500457308 */ /* 0x000fe20000000800 */
[----:B----4-:R-:W-:Y:S01]  /*8ae0*/  FFMA.FTZ R47, R135, R45, -R58 ;  /* 0x0000002d872f7223 */ /* 0x010fe2000001083a */
[C---:B------:R-:W-:Y:S01]  /*8af0*/  HMMA.16816.F32 R16, R32.reuse, R22, R16 ;  /* 0x000000162010723c */ /* 0x040fe20000001810 */
[----:B------:R-:W2:Y:S05]  /*8b00*/  LDSM.16.MT88.4 R20, [R0+0x800] ;  /* 0x000800000014783b */ /* 0x000eaa0000004200 */
[----:B------:R-:W4:Y:S02]  /*8b10*/  MUFU.EX2 R70, R70 ;  /* 0x0000004600467308 */ /* 0x000f240000000800 */
[C---:B------:R-:W-:Y:S06]  /*8b20*/  HMMA.16816.F32 R28, R32.reuse, R24, R28 ;  /* 0x00000018201c723c */ /* 0x040fec000000181c */
[----:B------:R-:W-:Y:S02]  /*8b30*/  MUFU.EX2 R73, R73 ;  /* 0x0000004900497308 */ /* 0x000fe40000000800 */
[----:B------:R-:W-:Y:S01]  /*8b40*/  HMMA.16816.F32 R24, R32, R26, R8 ;  /* 0x0000001a2018723c */ /* 0x000fe20000001808 */
[----:B------:R-:W5:Y:S01]  /*8b50*/  LDSM.16.MT88.4 R8, [R59+0x3c00] ;  /* 0x003c00003b08783b */ /* 0x000f620000004200 */
[----:B------:R-:W-:-:S02]  /*8b60*/  F2FP.F16.F32.PACK_AB R32, R66, R67 ;  /* 0x000000434220723e */ /* 0x000fc400000000ff */
[----:B------:R-:W-:Y:S02]  /*8b70*/  F2FP.F16.F32.PACK_AB R34, R64, R65 ;  /* 0x000000414022723e */ /* 0x000fe400000000ff */
[----:B---3--:R-:W-:Y:S01]  /*8b80*/  F2FP.F16.F32.PACK_AB R33, R68, R71 ;  /* 0x000000474421723e */ /* 0x008fe200000000ff */
[----:B------:R-:W3:Y:S01]  /*8b90*/  MUFU.EX2 R74, R74 ;  /* 0x0000004a004a7308 */ /* 0x000ee20000000800 */
[----:B----4-:R-:W-:Y:S01]  /*8ba0*/  F2FP.F16.F32.PACK_AB R35, R70, R69 ;  /* 0x000000454623723e */ /* 0x010fe200000000ff */
[----:B------:R-:W-:-:S04]  /*8bb0*/  FADD.FTZ R71, R71, R80 ;  /* 0x0000005047477221 */ /* 0x000fc80000010000 */
[----:B------:R-:W-:Y:S02]  /*8bc0*/  FADD.FTZ R68, R68, R71 ;  /* 0x0000004744447221 */ /* 0x000fe40000010000 */
[----:B-1----:R-:W-:Y:S01]  /*8bd0*/  HMMA.16816.F32 R12, R32, R4, R12 ;  /* 0x00000004200c723c */ /* 0x002fe2000000180c */
[----:B------:R-:W-:Y:S01]  /*8be0*/  MUFU.EX2 R52, R52 ;  /* 0x0000003400347308 */ /* 0x000fe20000000800 */
[----:B------:R-:W-:-:S04]  /*8bf0*/  FADD.FTZ R69, R69, R68 ;  /* 0x0000004445457221 */ /* 0x000fc80000010000 */
[----:B------:R-:W-:Y:S02]  /*8c00*/  FADD.FTZ R70, R70, R69 ;  /* 0x0000004546467221 */ /* 0x000fe40000010000 */
[C---:B------:R-:W-:Y:S01]  /*8c10*/  HMMA.16816.F32 R16, R32.reuse, R6, R16 ;  /* 0x000000062010723c */ /* 0x040fe20000001810 */
[----:B------:R-:W1:Y:S01]  /*8c20*/  LDSM.16.MT88.4 R4, [R0+0xc00] ;  /* 0x000c00000004783b */ /* 0x000e620000004200 */
[----:B------:R-:W4:Y:S06]  /*8c30*/  MUFU.EX2 R43, R43 ;  /* 0x0000002b002b7308 */ /* 0x000f2c0000000800 */
[C---:B--2---:R-:W-:Y:S02]  /*8c40*/  HMMA.16816.F32 R28, R32.reuse, R20, R28 ;  /* 0x00000014201c723c */ /* 0x044fe4000000181c */
[----:B------:R-:W-:Y:S06]  /*8c50*/  MUFU.EX2 R83, R83 ;  /* 0x0000005300537308 */ /* 0x000fec0000000800 */
[----:B------:R-:W-:Y:S01]  /*8c60*/  HMMA.16816.F32 R24, R32, R22, R24 ;  /* 0x000000162018723c */ /* 0x000fe20000001818 */
[----:B------:R-:W-:Y:S01]  /*8c70*/  F2FP.F16.F32.PACK_AB R32, R57, R62 ;  /* 0x0000003e3920723e */ /* 0x000fe200000000ff */
[----:B------:R-:W2:Y:S01]  /*8c80*/  LDSM.16.MT88.4 R20, [R59+0x4000] ;  /* 0x004000003b14783b */ /* 0x000ea20000004200 */
[----:B------:R-:W-:Y:S01]  /*8c90*/  F2FP.F16.F32.PACK_AB R34, R53, R60 ;  /* 0x0000003c3522723e */ /* 0x000fe200000000ff */
[----:B------:R-:W4:Y:S01]  /*8ca0*/  MUFU.EX2 R82, R82 ;  /* 0x0000005200527308 */ /* 0x000f220000000800 */
[----:B------:R-:W-:Y:S01]  /*8cb0*/  F2FP.F16.F32.PACK_AB R33, R72, R75 ;  /* 0x0000004b4821723e */ /* 0x000fe200000000ff */
[----:B------:R-:W-:Y:S01]  /*8cc0*/  FADD.FTZ R75, R75, R70 ;  /* 0x000000464b4b7221 */ /* 0x000fe20000010000 */
[----:B---3--:R-:W-:Y:S01]  /*8cd0*/  F2FP.F16.F32.PACK_AB R35, R74, R73 ;  /* 0x000000494a23723e */ /* 0x008fe200000000ff */
[----:B------:R-:W-:Y:S02]  /*8ce0*/  LDSM.16.MT88.4 R68, [R0+0x1c00] ;  /* 0x001c00000044783b */ /* 0x000fe40000004200 */
[----:B------:R-:W-:-:S02]  /*8cf0*/  FADD.FTZ R72, R72, R75 ;  /* 0x0000004b48487221 */ /* 0x000fc40000010000 */
[----:B------:R-:W-:Y:S02]  /*8d00*/  MUFU.EX2 R81, R81 ;  /* 0x0000005100517308 */ /* 0x000fe40000000800 */
[----:B-----5:R-:W-:Y:S01]  /*8d10*/  HMMA.16816.F32 R12, R32, R8, R12 ;  /* 0x00000008200c723c */ /* 0x020fe2000000180c */
[----:B------:R-:W-:-:S04]  /*8d20*/  FADD.FTZ R73, R73, R72 ;  /* 0x0000004849497221 */ /* 0x000fc80000010000 */
[----:B------:R-:W-:Y:S01]  /*8d30*/  FADD.FTZ R74, R74, R73 ;  /* 0x000000494a4a7221 */ /* 0x000fe20000010000 */
[----:B------:R-:W3:Y:S02]  /*8d40*/  MUFU.EX2 R108, R108 ;  /* 0x0000006c006c7308 */ /* 0x000ee40000000800 */
[C---:B------:R-:W-:Y:S01]  /*8d50*/  HMMA.16816.F32 R16, R32.reuse, R10, R16 ;  /* 0x0000000a2010723c */ /* 0x040fe20000001810 */
[----:B------:R-:W5:Y:S05]  /*8d60*/  LDSM.16.MT88.4 R8, [R0+0x1000] ;  /* 0x001000000008783b */ /* 0x000f6a0000004200 */
[----:B------:R-:W-:Y:S02]  /*8d70*/  MUFU.EX2 R50, R50 ;  /* 0x0000003200327308 */ /* 0x000fe40000000800 */
[C---:B-1----:R-:W-:Y:S06]  /*8d80*/  HMMA.16816.F32 R28, R32.reuse, R4, R28 ;  /* 0x00000004201c723c */ /* 0x042fec000000181c */
[----:B------:R-:W1:Y:S02]  /*8d90*/  MUFU.EX2 R41, R41 ;  /* 0x0000002900297308 */ /* 0x000e640000000800 */
[----:B------:R-:W-:Y:S01]  /*8da0*/  HMMA.16816.F32 R24, R32, R6, R24 ;  /* 0x000000062018723c */ /* 0x000fe20000001818 */
[----:B------:R-:W-:Y:S01]  /*8db0*/  F2FP.F16.F32.PACK_AB R32, R49, R56 ;  /* 0x000000383120723e */ /* 0x000fe200000000ff */
[----:B------:R-:W1:Y:S01]  /*8dc0*/  LDSM.16.MT88.4 R4, [R59+0x4400] ;  /* 0x004400003b04783b */ /* 0x000e620000004200 */
[----:B----4-:R-:W-:-:S02]  /*8dd0*/  F2FP.F16.F32.PACK_AB R34, R43, R52 ;  /* 0x000000342b22723e */ /* 0x010fc400000000ff */
[----:B------:R-:W-:Y:S01]  /*8de0*/  F2FP.F16.F32.PACK_AB R33, R82, R83 ;  /* 0x000000535221723e */ /* 0x000fe200000000ff */
[----:B------:R-:W-:Y:S01]  /*8df0*/  MUFU.EX2 R42, R42 ;  /* 0x0000002a002a7308 */ /* 0x000fe20000000800 */
[----:B---3--:R-:W-:Y:S01]  /*8e00*/  F2FP.F16.F32.PACK_AB R35, R108, R81 ;  /* 0x000000516c23723e */ /* 0x008fe200000000ff */
[----:B------:R-:W-:-:S04]  /*8e10*/  FADD.FTZ R83, R83, R74 ;  /* 0x0000004a53537221 */ /* 0x000fc80000010000 */
[----:B------:R-:W-:Y:S02]  /*8e20*/  FADD.FTZ R82, R82, R83 ;  /* 0x0000005352527221 */ /* 0x000fe40000010000 */
[----:B--2---:R-:W-:Y:S01]  /*8e30*/  HMMA.16816.F32 R12, R32, R20, R12 ;  /* 0x00000014200c723c */ /* 0x004fe2000000180c */
[----:B------:R-:W2:Y:S01]  /*8e40*/  MUFU.EX2 R39, R39 ;  /* 0x0000002700277308 */ /* 0x000ea20000000800 */
[----:B------:R-:W-:-:S04]  /*8e50*/  FADD.FTZ R81, R81, R82 ;  /* 0x0000005251517221 */ /* 0x000fc80000010000 */
[----:B------:R-:W-:Y:S02]  /*8e60*/  FADD.FTZ R108, R108, R81 ;  /* 0x000000516c6c7221 */ /* 0x000fe40000010000 */
[C---:B------:R-:W-:Y:S01]  /*8e70*/  HMMA.16816.F32 R16, R32.reuse, R22, R16 ;  /* 0x000000162010723c */ /* 0x040fe20000001810 */
[----:B------:R-:W-:Y:S01]  /*8e80*/  MUFU.EX2 R117, R117 ;  /* 0x0000007500757308 */ /* 0x000fe20000000800 */
[----:B------:R-:W3:Y:S06]  /*8e90*/  LDSM.16.MT88.4 R20, [R0+0x1400] ;  /* 0x001400000014783b */ /* 0x000eec0000004200 */
[----:B-----5:R-:W-:Y:S01]  /*8ea0*/  HMMA.16816.F32 R28, R32, R8, R28 ;  /* 0x00000008201c723c */ /* 0x020fe2000000181c */
[----:B------:R-:W-:Y:S01]  /*8eb0*/  FADD.FTZ R8, R94, R101 ;  /* 0x000000655e087221 */ /* 0x000fe20000010000 */
[----:B------:R-:W4:Y:S01]  /*8ec0*/  MUFU.EX2 R110, R110 ;  /* 0x0000006e006e7308 */ /* 0x000f220000000800 */
[----:B------:R-:W-:-:S02]  /*8ed0*/  FFMA.FTZ R94, R103, R45, -R54 ;  /* 0x0000002d675e7223 */ /* 0x000fc40000010836 */
[----:B------:R-:W-:Y:S01]  /*8ee0*/  FADD.FTZ R99, R99, R8 ;  /* 0x0000000863637221 */ /* 0x000fe20000010000 */
[----:B-1----:R-:W-:Y:S02]  /*8ef0*/  F2FP.F16.F32.PACK_AB R8, R41, R50 ;  /* 0x000000322908723e */ /* 0x002fe400000000ff */
[----:B------:R-:W-:Y:S01]  /*8f00*/  HMMA.16816.F32 R24, R32, R10, R24 ;  /* 0x0000000a2018723c */ /* 0x000fe20000001818 */
[----:B------:R-:W-:Y:S01]  /*8f10*/  FADD.FTZ R92, R92, R99 ;  /* 0x000000635c5c7221 */ /* 0x000fe20000010000 */
[----:B------:R-:W-:Y:S01]  /*8f20*/  MUFU.EX2 R112, R112 ;  /* 0x0000007000707308 */ /* 0x000fe20000000800 */
[----:B--2---:R-:W-:Y:S02]  /*8f30*/  F2FP.F16.F32.PACK_AB R10, R39, R42 ;  /* 0x0000002a270a723e */ /* 0x004fe400000000ff */
[----:B------:R-:W-:-:S04]  /*8f40*/  FADD.FTZ R33, R95, R92 ;  /* 0x0000005c5f217221 */ /* 0x000fc80000010000 */
[----:B------:R-:W-:Y:S01]  /*8f50*/  FADD.FTZ R90, R90, R33 ;  /* 0x000000215a5a7221 */ /* 0x000fe20000010000 */
[----:B------:R-:W1:Y:S01]  /*8f60*/  MUFU.EX2 R111, R111 ;  /* 0x0000006f006f7308 */ /* 0x000e620000000800 */
[----:B----4-:R-:W-:Y:S01]  /*8f70*/  F2FP.F16.F32.PACK_AB R9, R110, R117 ;  /* 0x000000756e09723e */ /* 0x010fe200000000ff */
[----:B------:R-:W2:Y:S01]  /*8f80*/  LDSM.16.MT88.4 R32, [R59+0x4800] ;  /* 0x004800003b20783b */ /* 0x000ea20000004200 */
[----:B------:R-:W-:Y:S01]  /*8f90*/  FADD.FTZ R91, R91, R90 ;  /* 0x0000005a5b5b7221 */ /* 0x000fe20000010000 */
[----:B------:R-:W-:-:S03]  /*8fa0*/  FADD.FTZ R117, R117, R108 ;  /* 0x0000006c75757221 */ /* 0x000fc60000010000 */
[----:B------:R-:W-:Y:S01]  /*8fb0*/  FADD.FTZ R88, R88, R91 ;  /* 0x0000005b58587221 */ /* 0x000fe20000010000 */
[----:B------:R-:W-:Y:S01]  /*8fc0*/  MUFU.EX2 R40, R40 ;  /* 0x0000002800287308 */ /* 0x000fe20000000800 */
[----:B------:R-:W-:Y:S02]  /*8fd0*/  FADD.FTZ R117, R110, R117 ;  /* 0x000000756e757221 */ /* 0x000fe40000010000 */
[----:B------:R-:W-:Y:S01]  /*8fe0*/  FADD.FTZ R67, R67, R88 ;  /* 0x0000005843437221 */ /* 0x000fe20000010000 */
[----:B------:R-:W-:-:S03]  /*8ff0*/  IMAD.MOV.U32 R88, RZ, RZ, R46 ;  /* 0x000000ffff587224 */ /* 0x000fc600078e002e */
[----:B------:R-:W-:Y:S01]  /*9000*/  FADD.FTZ R66, R66, R67 ;  /* 0x0000004342427221 */ /* 0x000fe20000010000 */
[----:B------:R-:W4:Y:S01]  /*9010*/  MUFU.EX2 R37, R37 ;  /* 0x0000002500257308 */ /* 0x000f220000000800 */
[----:B-1----:R-:W-:Y:S01]  /*9020*/  F2FP.F16.F32.PACK_AB R11, R111, R112 ;  /* 0x000000706f0b723e */ /* 0x002fe200000000ff */
[----:B------:R-:W-:Y:S01]  /*9030*/  FADD.FTZ R112, R112, R117 ;  /* 0x0000007570707221 */ /* 0x000fe20000010000 */
[----:B------:R-:W-:-:S03]  /*9040*/  FADD.FTZ R65, R65, R66 ;  /* 0x0000004241417221 */ /* 0x000fc60000010000 */
[----:B------:R-:W-:Y:S01]  /*9050*/  FADD.FTZ R111, R111, R112 ;  /* 0x000000706f6f7221 */ /* 0x000fe20000010000 */
[----:B------:R-:W-:Y:S01]  /*9060*/  FADD.FTZ R65, R64, R65 ;  /* 0x0000004140417221 */ /* 0x000fe20000010000 */
[----:B------:R-:W-:Y:S01]  /*9070*/  HMMA.16816.F32 R12, R8, R4, R12 ;  /* 0x00000004080c723c */ /* 0x000fe2000000180c */
[----:B------:R-:W-:Y:S02]  /*9080*/  MUFU.EX2 R44, R44 ;  /* 0x0000002c002c7308 */ /* 0x000fe40000000800 */
[----:B------:R-:W-:-:S04]  /*9090*/  FADD.FTZ R62, R62, R65 ;  /* 0x000000413e3e7221 */ /* 0x000fc80000010000 */
[----:B------:R-:W-:Y:S01]  /*90a0*/  FADD.FTZ R57, R57, R62 ;  /* 0x0000003e39397221 */ /* 0x000fe20000010000 */
[----:B------:R-:W-:Y:S01]  /*90b0*/  HMMA.16816.F32 R16, R8, R6, R16 ;  /* 0x000000060810723c */ /* 0x000fe20000001810 */
[----:B------:R1:W5:Y:S01]  /*90c0*/  LDSM.16.MT88.4 R4, [R0+0x1800] ;  /* 0x001800000004783b */ /* 0x0003620000004200 */
[----:B------:R-:W2:Y:S01]  /*90d0*/  MUFU.EX2 R47, R47 ;  /* 0x0000002f002f7308 */ /* 0x000ea20000000800 */
[----:B------:R-:W-:-:S04]  /*90e0*/  FADD.FTZ R60, R60, R57 ;  /* 0x000000393c3c7221 */ /* 0x000fc80000010000 */
[----:B------:R-:W-:Y:S01]  /*90f0*/  FADD.FTZ R53, R53, R60 ;  /* 0x0000003c35357221 */ /* 0x000fe20000010000 */
[----:B---3--:R-:W-:Y:S01]  /*9100*/  HMMA.16816.F32 R28, R8, R20, R28 ;  /* 0x00000014081c723c */ /* 0x008fe2000000181c */
[----:B------:R-:W-:Y:S01]  /*9110*/  FFMA.FTZ R20, R61, R45, -R54 ;  /* 0x0000002d3d147223 */ /* 0x000fe20000010836 */
[----:B------:R-:W-:Y:S01]  /*9120*/  MUFU.EX2 R94, R94 ;  /* 0x0000005e005e7308 */ /* 0x000fe20000000800 */
[----:B------:R-:W-:-:S04]  /*9130*/  FADD.FTZ R56, R56, R53 ;  /* 0x0000003538387221 */ /* 0x000fc80000010000 */
[----:B------:R-:W-:Y:S01]  /*9140*/  FADD.FTZ R49, R49, R56 ;  /* 0x0000003831317221 */ /* 0x000fe20000010000 */
[----:B------:R-:W-:Y:S01]  /*9150*/  HMMA.16816.F32 R24, R8, R22, R24 ;  /* 0x000000160818723c */ /* 0x000fe20000001818 */
[-CC-:B------:R-:W-:Y:S01]  /*9160*/  FFMA.FTZ R23, R63, R45.reuse, -R54.reuse ;  /* 0x0000002d3f177223 */ /* 0x180fe20000010836 */
[----:B------:R-:W3:Y:S01]  /*9170*/  MUFU.EX2 R95, R97 ;  /* 0x00000061005f7308 */ /* 0x000ee20000000800 */
[----:B------:R-:W-:Y:S01]  /*9180*/  FADD.FTZ R52, R52, R49 ;  /* 0x0000003134347221 */ /* 0x000fe20000010000 */
[----:B------:R-:W-:Y:S01]  /*9190*/  FFMA.FTZ R22, R55, R45, -R54 ;  /* 0x0000002d37167223 */ /* 0x000fe20000010836 */
[----:B----4-:R-:W-:Y:S02]  /*91a0*/  F2FP.F16.F32.PACK_AB R8, R37, R40 ;  /* 0x000000282508723e */ /* 0x010fe400000000ff */
[----:B------:R-:W-:Y:S01]  /*91b0*/  FADD.FTZ R43, R43, R52 ;  /* 0x000000342b2b7221 */ /* 0x000fe20000010000 */
[----:B--2---:R-:W-:Y:S01]  /*91c0*/  F2FP.F16.F32.PACK_AB R10, R47, R44 ;  /* 0x0000002c2f0a723e */ /* 0x004fe200000000ff */
[--C-:B-1----:R-:W-:Y:S01]  /*91d0*/  IMAD.MOV.U32 R0, RZ, RZ, R38.reuse ;  /* 0x000000ffff007224 */ /* 0x102fe200078e0026 */
[----:B------:R-:W-:Y:S01]  /*91e0*/  MUFU.EX2 R86, R86 ;  /* 0x0000005600567308 */ /* 0x000fe20000000800 */
[----:B------:R-:W-:Y:S01]  /*91f0*/  FADD.FTZ R50, R50, R43 ;  /* 0x0000002b32327221 */ /* 0x000fe20000010000 */
[----:B------:R-:W-:-:S03]  /*9200*/  @P0 IMAD.MOV.U32 R0, RZ, RZ, R38 ;  /* 0x000000ffff000224 */ /* 0x000fc600078e0026 */
[----:B------:R-:W-:-:S03]  /*9210*/  FADD.FTZ R41, R41, R50 ;  /* 0x0000003229297221 */ /* 0x000fc60000010000 */
[----:B------:R-:W1:Y:S01]  /*9220*/  MUFU.EX2 R21, R89 ;  /* 0x0000005900157308 */ /* 0x000e620000000800 */
[----:B------:R-:W-:Y:S01]  /*9230*/  FADD.FTZ R42, R42, R41 ;  /* 0x000000292a2a7221 */ /* 0x000fe20000010000 */
[----:B---3--:R-:W-:Y:S01]  /*9240*/  F2FP.F16.F32.PACK_AB R9, R95, R94 ;  /* 0x0000005e5f09723e */ /* 0x008fe200000000ff */
[----:B------:R-:W-:Y:S02]  /*9250*/  FADD.FTZ R94, R94, R111 ;  /* 0x0000006f5e5e7221 */ /* 0x000fe40000010000 */
[----:B------:R-:W-:Y:S02]  /*9260*/  FADD.FTZ R39, R39, R42 ;  /* 0x0000002a27277221 */ /* 0x000fe40000010000 */
[----:B------:R-:W-:Y:S01]  /*9270*/  FADD.FTZ R95, R95, R94 ;  /* 0x0000005e5f5f7221 */ /* 0x000fe20000010000 */
[----:B------:R-:W-:Y:S01]  /*9280*/  MUFU.EX2 R106, R106 ;  /* 0x0000006a006a7308 */ /* 0x000fe20000000800 */
[----:B------:R-:W-:-:S04]  /*9290*/  FADD.FTZ R40, R40, R39 ;  /* 0x0000002728287221 */ /* 0x000fc80000010000 */
[----:B------:R-:W-:-:S03]  /*92a0*/  FADD.FTZ R37, R37, R40 ;  /* 0x0000002825257221 */ /* 0x000fc60000010000 */
[----:B------:R-:W2:Y:S01]  /*92b0*/  MUFU.EX2 R105, R105 ;  /* 0x0000006900697308 */ /* 0x000ea20000000800 */
[----:B-1----:R-:W-:Y:S01]  /*92c0*/  F2FP.F16.F32.PACK_AB R11, R21, R86 ;  /* 0x00000056150b723e */ /* 0x002fe200000000ff */
[----:B------:R-:W-:Y:S01]  /*92d0*/  FADD.FTZ R44, R44, R37 ;  /* 0x000000252c2c7221 */ /* 0x000fe20000010000 */
[----:B------:R-:W-:-:S03]  /*92e0*/  FADD.FTZ R86, R86, R95 ;  /* 0x0000005f56567221 */ /* 0x000fc60000010000 */
[----:B------:R-:W-:Y:S01]  /*92f0*/  FADD.FTZ R47, R47, R44 ;  /* 0x0000002c2f2f7221 */ /* 0x000fe20000010000 */
[----:B------:R-:W-:Y:S01]  /*9300*/  FADD.FTZ R86, R21, R86 ;  /* 0x0000005615567221 */ /* 0x000fe20000010000 */
[----:B------:R-:W-:Y:S01]  /*9310*/  MUFU.EX2 R23, R23 ;  /* 0x0000001700177308 */ /* 0x000fe20000000800 */
[C---:B------:R-:W-:Y:S07]  /*9320*/  HMMA.16816.F32 R12, R8.reuse, R32, R12 ;  /* 0x00000020080c723c */ /* 0x040fee000000180c */
[----:B------:R-:W1:Y:S01]  /*9330*/  MUFU.EX2 R20, R20 ;  /* 0x0000001400147308 */ /* 0x000e620000000800 */
[----:B-----5:R-:W-:Y:S01]  /*9340*/  HMMA.16816.F32 R28, R8, R4, R28 ;  /* 0x00000004081c723c */ /* 0x020fe2000000181c */
[----:B--2---:R-:W-:Y:S01]  /*9350*/  F2FP.F16.F32.PACK_AB R4, R105, R106 ;  /* 0x0000006a6904723e */ /* 0x004fe200000000ff */
[----:B------:R-:W-:Y:S01]  /*9360*/  FADD.FTZ R106, R106, R47 ;  /* 0x0000002f6a6a7221 */ /* 0x000fe20000010000 */
[----:B------:R-:W-:-:S02]  /*9370*/  IMAD.MOV.U32 R47, RZ, RZ, R36 ;  /* 0x000000ffff2f7224 */ /* 0x000fc400078e0024 */
[----:B------:R-:W-:Y:S02]  /*9380*/  @P0 IMAD.MOV.U32 R47, RZ, RZ, R36 ;  /* 0x000000ffff2f0224 */ /* 0x000fe400078e0024 */
[----:B------:R-:W-:Y:S01]  /*9390*/  FADD.FTZ R106, R105, R106 ;  /* 0x0000006a696a7221 */ /* 0x000fe20000010000 */
[----:B------:R-:W-:Y:S01]  /*93a0*/  MUFU.EX2 R85, R85 ;  /* 0x0000005500557308 */ /* 0x000fe20000000800 */
[C---:B------:R-:W-:Y:S07]  /*93b0*/  HMMA.16816.F32 R16, R8.reuse, R34, R16 ;  /* 0x000000220810723c */ /* 0x040fee0000001810 */
[----:B------:R-:W2:Y:S01]  /*93c0*/  MUFU.EX2 R178, R178 ;  /* 0x000000b200b27308 */ /* 0x000ea20000000800 */
[----:B------:R-:W-:Y:S01]  /*93d0*/  HMMA.16816.F32 R24, R8, R6, R24 ;  /* 0x000000060818723c */ /* 0x000fe20000001818 */
[----:B-1----:R-:W-:Y:S01]  /*93e0*/  F2FP.F16.F32.PACK_AB R5, R20, R23 ;  /* 0x000000171405723e */ /* 0x002fe200000000ff */
[----:B------:R-:W-:-:S04]  /*93f0*/  FADD.FTZ R23, R23, R86 ;  /* 0x0000005617177221 */ /* 0x000fc80000010000 */
[----:B------:R-:W-:Y:S01]  /*9400*/  FADD.FTZ R23, R20, R23 ;  /* 0x0000001714177221 */ /* 0x000fe20000010000 */
[----:B------:R-:W-:Y:S08]  /*9410*/  MUFU.EX2 R22, R22 ;  /* 0x0000001600167308 */ /* 0x000ff00000000800 */
[----:B------:R-:W1:Y:S01]  /*9420*/  MUFU.EX2 R185, R185 ;  /* 0x000000b900b97308 */ /* 0x000e620000000800 */
[----:B--2---:R-:W-:Y:S01]  /*9430*/  F2FP.F16.F32.PACK_AB R6, R178, R85 ;  /* 0x00000055b206723e */ /* 0x004fe200000000ff */
[----:B------:R-:W-:-:S04]  /*9440*/  FADD.FTZ R85, R85, R106 ;  /* 0x0000006a55557221 */ /* 0x000fc80000010000 */
[----:B------:R-:W-:Y:S01]  /*9450*/  FADD.FTZ R178, R178, R85 ;  /* 0x00000055b2b27221 */ /* 0x000fe20000010000 */
[----:B-1----:R-:W-:Y:S01]  /*9460*/  F2FP.F16.F32.PACK_AB R7, R185, R22 ;  /* 0x00000016b907723e */ /* 0x002fe200000000ff */
[----:B------:R-:W-:-:S04]  /*9470*/  FADD.FTZ R22, R22, R23 ;  /* 0x0000001716167221 */ /* 0x000fc80000010000 */
[----:B------:R-:W-:Y:S02]  /*9480*/  FADD.FTZ R185, R185, R22 ;  /* 0x00000016b9b97221 */ /* 0x000fe40000010000 */
[C---:B------:R-:W-:Y:S08]  /*9490*/  HMMA.16816.F32 R80, R4.reuse, R76, R12 ;  /* 0x0000004c0450723c */ /* 0x040ff0000000180c */
[C---:B------:R-:W-:Y:S08]  /*94a0*/  HMMA.16816.F32 R72, R4.reuse, R68, R28 ;  /* 0x000000440448723c */ /* 0x040ff0000000181c */
[C---:B------:R-:W-:Y:S08]  /*94b0*/  HMMA.16816.F32 R76, R4.reuse, R78, R16 ;  /* 0x0000004e044c723c */ /* 0x040ff00000001810 */
[----:B------:R-:W-:Y:S01]  /*94c0*/  HMMA.16816.F32 R68, R4, R70, R24 ;  /* 0x000000460444723c */ /* 0x000fe20000001818 */
[----:B------:R-:W-:-:S04]  /*94d0*/  NOP ;  /* 0x0000000000007918 */ /* 0x000fc80000000000 */
[----:B------:R-:W-:-:S15]  /*94e0*/  @P0 BRA `(.L_x_7411) ;  /* 0x0000000000040947 */ /* 0x000fde0003800000 */
.L_x_7400:
[----:B------:R-:W-:-:S05]  /*94f0*/  IADD3 R84, PT, PT, R88, -0x1, RZ ;  /* 0xffffffff58547810 */ /* 0x000fca0007ffe0ff */
.L_x_7411:
[----:B------:R-:W-:Y:S05]  /*9500*/  BSYNC B2 ;  /* 0x0000000000027941 */ /* 0x000fea0003800000 */
.L_x_7399:
[----:B------:R-:W-:-:S13]  /*9510*/  ISETP.GE.AND P0, PT, R84, R167, PT ;  /* 0x000000a75400720c */ /* 0x000fda0003f06270 */
[----:B------:R-:W-:Y:S05]  /*9520*/  @!P0 BRA `(.L_x_7412) ;  /* 0x0000003c00088947 */ /* 0x000fea0003800000 */
[----:B------:R-:W-:Y:S01]  /*9530*/  IMAD.SHL.U32 R186, R84, 0x80, RZ ;  /* 0x0000008054ba7824 */ /* 0x000fe200078e00ff */
[----:B------:R-:W-:Y:S01]  /*9540*/  ISETP.NE.U32.AND P3, PT, R182, RZ, PT ;  /* 0x000000ffb600720c */ /* 0x000fe20003f65070 */
[----:B------:R-:W-:Y:S01]  /*9550*/  IMAD.MOV.U32 R86, RZ, RZ, R0 ;  /* 0x000000ffff567224 */ /* 0x000fe200078e0000 */
[----:B------:R-:W-:Y:S01]  /*9560*/  MOV R85, R47 ;  /* 0x0000002f00557202 */ /* 0x000fe20000000f00 */
[----:B------:R-:W-:Y:S01]  /*9570*/  VIADD R184, R84, 0x1 ;  /* 0x0000000154b87836 */ /* 0x000fe20000000000 */
[C---:B------:R-:W-:Y:S02]  /*9580*/  LOP3.LUT R187, R186.reuse, 0x40, R129, 0xfe, !PT ;  /* 0x00000040babb7812 */ /* 0x040fe400078efe81 */
[----:B------:R-:W-:Y:S02]  /*9590*/  ISETP.NE.AND.EX P3, PT, R183, RZ, PT, P3 ;  /* 0x000000ffb700720c */ /* 0x000fe40003f65330 */
[----:B------:R-:W-:-:S11]  /*95a0*/  IADD3 R186, PT, PT, R186, 0x80, RZ ;  /* 0x00000080baba7810 */ /* 0x000fd60007ffe0ff */
.L_x_7419:
        /* <DEDUP_REMOVED lines=79> */
.L_x_7414:
[----:B------:R-:W-:Y:S05]  /*9aa0*/  BSYNC.RECONVERGENT B0 ;  /* 0x0000000000007941 */ /* 0x000fea0003800200 */
.L_x_7413:
[----:B------:R-:W1:Y:S01]  /*9ab0*/  S2UR UR6, SR_CgaCtaId ;  /* 0x00000000000679c3 */ /* 0x000e620000008800 */
[----:B------:R-:W-:Y:S01]  /*9ac0*/  LOP3.LUT R175, R152, 0x18, RZ, 0xc0, !PT ;  /* 0x0000001898af7812 */ /* 0x000fe200078ec0ff */
[----:B------:R-:W-:Y:S01]  /*9ad0*/  UMOV UR7, 0x400 ;  /* 0x0000040000077882 */ /* 0x000fe20000000000 */
[----:B------:R-:W-:Y:S01]  /*9ae0*/  LOP3.LUT R188, R176, 0xc0, RZ, 0xc0, !PT ;  /* 0x000000c0b0bc7812 */ /* 0x000fe200078ec0ff */
[----:B------:R-:W-:Y:S01]  /*9af0*/  IMAD.SHL.U32 R191, R160, 0x40, RZ ;  /* 0x00000040a0bf7824 */ /* 0x000fe200078e00ff */
[----:B------:R-:W-:Y:S01]  /*9b00*/  LOP3.LUT R189, R176, 0x18, RZ, 0xc0, !PT ;  /* 0x00000018b0bd7812 */ /* 0x000fe200078ec0ff */
[----:B------:R-:W-:Y:S01]  /*9b10*/  IMAD.SHL.U32 R157, R152, 0x20, RZ ;  /* 0x00000020989d7824 */ /* 0x000fe200078e00ff */
[----:B------:R-:W-:Y:S01]  /*9b20*/  LOP3.LUT R175, R188, R175, RZ, 0xfc, !PT ;  /* 0x000000afbcaf7212 */ /* 0x000fe200078efcff */
[C---:B------:R-:W-:Y:S01]  /*9b30*/  IMAD.SHL.U32 R154, R152.reuse, 0x10, RZ ;  /* 0x00000010989a7824 */ /* 0x040fe200078e00ff */
[CC--:B------:R-:W-:Y:S01]  /*9b40*/  ISETP.GE.AND P6, PT, R189.reuse, R174.reuse, PT ;  /* 0x000000aebd00720c */ /* 0x0c0fe20003fc6270 */
[----:B------:R-:W-:Y:S01]  /*9b50*/  IMAD.SHL.U32 R87, R152, 0x4, RZ ;  /* 0x0000000498577824 */ /* 0x000fe200078e00ff */
[----:B------:R-:W-:Y:S01]  /*9b60*/  ISETP.GE.AND P5, PT, R189, R174, PT ;  /* 0x000000aebd00720c */ /* 0x000fe20003fa6270 */
[----:B------:R-:W-:Y:S01]  /*9b70*/  IMAD.MOV.U32 R117, RZ, RZ, 0x20 ;  /* 0x00000020ff757424 */ /* 0x000fe200078e00ff */
[----:B------:R-:W-:Y:S01]  /*9b80*/  LOP3.LUT R189, R175, R189, RZ, 0x3c, !PT ;  /* 0x000000bdafbd7212 */ /* 0x000fe200078e3cff */
[----:B------:R-:W-:Y:S01]  /*9b90*/  VIADD R184, R184, 0xffffffff ;  /* 0xffffffffb8b87836 */ /* 0x000fe20000000000 */
[----:B------:R-:W-:Y:S01]  /*9ba0*/  LOP3.LUT R188, R176, 0x1f20, RZ, 0xc0, !PT ;  /* 0x00001f20b0bc7812 */ /* 0x000fe200078ec0ff */
[----:B------:R-:W-:Y:S01]  /*9bb0*/  BSSY.RECONVERGENT B1, `(.L_x_7415) ;  /* 0x00000d8000017945 */ /* 0x000fe20003800200 */
[----:B------:R-:W-:Y:S02]  /*9bc0*/  IADD3 R192, P0, PT, R191, R170, RZ ;  /* 0x000000aabfc07210 */ /* 0x000fe40007f1e0ff */
[----:B------:R-:W-:Y:S02]  /*9bd0*/  LOP3.LUT R190, R188, R189, RZ, 0xfc, !PT ;  /* 0x000000bdbcbe7212 */ /* 0x000fe400078efcff */
[----:B------:R-:W-:Y:S02]  /*9be0*/  SHF.L.U64.HI R188, R160, 0x6, R161 ;  /* 0x00000006a0bc7819 */ /* 0x000fe400000102a1 */
[----:B------:R-:W-:Y:S01]  /*9bf0*/  LOP3.LUT R91, R157, 0xc0, RZ, 0xc0, !PT ;  /* 0x000000c09d5b7812 */ /* 0x000fe200078ec0ff */
[----:B-1----:R-:W-:Y:S01]  /*9c00*/  ULEA UR6, UR6, UR7, 0x18 ;  /* 0x0000000706067291 */ /* 0x002fe2000f8ec0ff */
[----:B------:R-:W-:Y:S01]  /*9c10*/  LOP3.LUT R0, R154, 0x100, RZ, 0xc0, !PT ;  /* 0x000001009a007812 */ /* 0x000fe200078ec0ff */
[----:B------:R-:W-:Y:S01]  /*9c20*/  IMAD.X R193, R188, 0x1, R171, P0 ;  /* 0x00000001bcc17824 */ /* 0x000fe200000e06ab */
[--C-:B------:R-:W-:Y:S02]  /*9c30*/  SHF.R.U32.HI R153, RZ, 0x1, R152.reuse ;  /* 0x00000001ff997819 */ /* 0x100fe40000011698 */
[----:B------:R-:W-:Y:S01]  /*9c40*/  LOP3.LUT R84, R91, 0x8, R152, 0xf8, !PT ;  /* 0x000000085b547812 */ /* 0x000fe200078ef898 */
[----:B------:R-:W-:Y:S01]  /*9c50*/  IMAD.U32 R155, RZ, RZ, UR6 ;  /* 0x00000006ff9b7e24 */ /* 0x000fe2000f8e00ff */
[----:B------:R-:W-:Y:S02]  /*9c60*/  LOP3.LUT R89, R87, 0x18, RZ, 0xc0, !PT ;  /* 0x0000001857597812 */ /* 0x000fe400078ec0ff */
        /* <DEDUP_REMOVED lines=33> */
[----:B------:R-:W-:Y:S01]  /*9e80*/  @P5 STS.128 [R189+0x4800], RZ ;  /* 0x004800ffbd005388 */ /* 0x000fe20000000c00 */
[----:B------:R-:W-:Y:S04]  /*9e90*/  SEL R117, R117, 0xffffffe0, !P2 ;  /* 0xffffffe075757807 */ /* 0x000fe80005000000 */
[----:B------:R-:W-:Y:S01]  /*9ea0*/  @!PT LDS RZ, [RZ] ;  /* 0x00000000fffff984 */ /* 0x000fe20000000800 */
[----:B------:R-:W-:Y:S01]  /*9eb0*/  @!PT LDS RZ, [RZ] ;  /* 0x00000000fffff984 */ /* 0x000fe20000000800 */
[----:B------:R-:W-:Y:S01]  /*9ec0*/  @!PT LDS RZ, [RZ] ;  /* 0x00000000fffff984 */ /* 0x000fe20000000800 */
[----:B------:R1:W-:Y:S01]  /*9ed0*/  @!P5 LDGSTS.E.BYPASS.LTC128B.128 [R189+0x4800], desc[UR4][R190.64] ;  /* 0x04800000bebddfae */ /* 0x0003e2000b981a04 */
[----:B------:R-:W-:Y:S04]  /*9ee0*/  IMAD.IADD R124, R0, 0x1, R117 ;  /* 0x00000001007c7824 */ /* 0x000fe800078e0275 */
        /* <DEDUP_REMOVED lines=8> */
[----:B------:R-:W1:Y:S05]  /*9f70*/  LDSM.16.M88.4 R112, [R84+0x2400] ;  /* 0x002400005470783b */ /* 0x000e6a0000000200 */
[----:B------:R-:W1:Y:S05]  /*9f80*/  LDSM.16.M88.4 R116, [R84+0x2800] ;  /* 0x002800005474783b */ /* 0x000e6a0000000200 */
[----:B------:R-:W1:Y:S01]  /*9f90*/  LDSM.16.M88.4 R120, [R84+0x2c00] ;  /* 0x002c00005478783b */ /* 0x000e620000000200 */
[C---:B---3--:R-:W-:Y:S04]  /*9fa0*/  HMMA.16816.F32 R4, R88.reuse, R92, RZ ;  /* 0x0000005c5804723c */ /* 0x048fe800000018ff */
[----:B------:R-:W-:Y:S04]  /*9fb0*/  LDSM.16.M88.4 R124, [R124] ;  /* 0x000000007c7c783b */ /* 0x000fe80000000200 */
[C---:B------:R-:W-:Y:S01]  /*9fc0*/  HMMA.16816.F32 R8, R88.reuse, R94, RZ ;  /* 0x0000005e5808723c */ /* 0x040fe200000018ff */
[----:B------:R-:W3:Y:S05]  /*9fd0*/  LDSM.16.M88.4 R128, [R0+0x1000] ;  /* 0x001000000080783b */ /* 0x000eea0000000200 */
[----:B------:R-:W3:Y:S02]  /*9fe0*/  LDSM.16.M88.4 R92, [R0+0x1400] ;  /* 0x00140000005c783b */ /* 0x000ee40000000200 */
        /* <DEDUP_REMOVED lines=9> */
[----:B------:R-:W5:Y:S02]  /*a080*/  LDSM.16.M88.4 R148, [R0+0x2c00] ;  /* 0x002c00000094783b */ /* 0x000f640000000200 */
[C---:B--2---:R-:W-:Y:S01]  /*a090*/  HMMA.16816.F32 R28, R88.reuse, R104, RZ ;  /* 0x00000068581c723c */ /* 0x044fe200000018ff */
[----:B------:R-:W-:Y:S04]  /*a0a0*/  DEPBAR.LE SB0, 0x0 ;  /* 0x000080000000791a */ /* 0x000fe80000000000 */
[----:B------:R-:W-:Y:S03]  /*a0b0*/  BAR.SYNC.DEFER_BLOCKING 0x0 ;  /* 0x0000000000007b1d */ /* 0x000fe60000010000 */
        /* <DEDUP_REMOVED lines=8> */
[----:B------:R-:W-:Y:S08]  /*a140*/  HMMA.16816.F32 R64, R88, R122, RZ ;  /* 0x0000007a5840723c */ /* 0x000ff000000018ff */
        /* <DEDUP_REMOVED lines=96> */
.L_x_7418:
[----:B------:R-:W-:Y:S05]  /*a750*/  BSYNC.RECONVERGENT B0 ;  /* 0x0000000000007941 */ /* 0x000fea0003800200 */
.L_x_7417:
        /* <DEDUP_REMOVED lines=29> */
.L_x_7416:
[----:B------:R-:W-:Y:S05]  /*a930*/  BSYNC.RECONVERGENT B1 ;  /* 0x0000000000017941 */ /* 0x000fea0003800200 */
.L_x_7415:
[----:B------:R-:W-:Y:S01]  /*a940*/  LOP3.LUT R156, R156, 0x120, R157, 0xf8, !PT ;  /* 0x000001209c9c7812 */ /* 0x000fe200078ef89d */
[----:B------:R-:W2:Y:S01]  /*a950*/  LD.E R84, desc[UR4][R2.64+0xdc] ;  /* 0x0000dc0402547980 */ /* 0x000ea2000c101900 */
[C---:B------:R-:W-:Y:S02]  /*a960*/  VIADD R95, R187.reuse, 0xffffffd9 ;  /* 0xffffffd9bb5f7836 */ /* 0x040fe40000000000 */
[C---:B------:R-:W-:Y:S02]  /*a970*/  VIADD R107, R187.reuse, 0xffffffe8 ;  /* 0xffffffe8bb6b7836 */ /* 0x040fe40000000000 */
[C---:B-1----:R-:W-:Y:S02]  /*a980*/  VIADD R89, R187.reuse, 0xffffffc1 ;  /* 0xffffffc1bb597836 */ /* 0x042fe40000000000 */
[C---:B------:R-:W-:Y:S02]  /*a990*/  VIADD R0, R187.reuse, 0xffffffc9 ;  /* 0xffffffc9bb007836 */ /* 0x040fe40000000000 */
[----:B------:R-:W-:Y:S01]  /*a9a0*/  VIADD R99, R187, 0xffffffd1 ;  /* 0xffffffd1bb637836 */ /* 0x000fe20000000000 */
[----:B------:R-:W-:Y:S01]  /*a9b0*/  ISETP.GE.AND P0, PT, R89, R164, PT ;  /* 0x000000a45900720c */ /* 0x000fe20003f06270 */
[----:B------:R-:W-:Y:S01]  /*a9c0*/  VIADD R123, R187, 0xfffffff0 ;  /* 0xfffffff0bb7b7836 */ /* 0x000fe20000000000 */
[----:B------:R-:W-:Y:S01]  /*a9d0*/  ISETP.GE.AND P4, PT, R89, R166, PT ;  /* 0x000000a65900720c */ /* 0x000fe20003f86270 */
[----:B------:R-:W-:Y:S01]  /*a9e0*/  VIADD R88, R187, 0xffffffc8 ;  /* 0xffffffc8bb587836 */ /* 0x000fe20000000000 */
[----:B------:R-:W-:Y:S01]  /*a9f0*/  FSEL R93, R7, -INF , P0 ;  /* 0xff800000075d7808 */ /* 0x000fe20000000000 */
[C---:B------:R-:W-:Y:S01]  /*aa00*/  VIADD R119, R187.reuse, 0xfffffff1 ;  /* 0xfffffff1bb777836 */ /* 0x040fe20000000000 */
[CC--:B------:R-:W-:Y:S01]  /*aa10*/  ISETP.GE.AND P0, PT, R0.reuse, R164.reuse, PT ;  /* 0x000000a40000720c */ /* 0x0c0fe20003f06270 */
[----:B------:R-:W-:Y:S01]  /*aa20*/  VIADD R103, R187, 0xffffffd0 ;  /* 0xffffffd0bb677836 */ /* 0x000fe20000000000 */
[----:B------:R-:W-:Y:S01]  /*aa30*/  FSEL R91, R5, -INF , P4 ;  /* 0xff800000055b7808 */ /* 0x000fe20002000000 */
[----:B------:R-:W-:Y:S01]  /*aa40*/  VIADD R111, R187, 0xffffffe0 ;  /* 0xffffffe0bb6f7836 */ /* 0x000fe20000000000 */
[----:B------:R-:W-:Y:S01]  /*aa50*/  FSEL R96, R11, -INF , P0 ;  /* 0xff8000000b607808 */ /* 0x000fe20000000000 */
[----:B------:R-:W-:Y:S01]  /*aa60*/  VIADD R117, R187, 0xfffffff8 ;  /* 0xfffffff8bb757836 */ /* 0x000fe20000000000 */
[----:B------:R-:W-:Y:S01]  /*aa70*/  ISETP.GE.AND P0, PT, R99, R164, PT ;  /* 0x000000a46300720c */ /* 0x000fe20003f06270 */
[C---:B------:R-:W-:Y:S01]  /*aa80*/  VIADD R128, R187.reuse, 0x11 ;  /* 0x00000011bb807836 */ /* 0x040fe20000000000 */
[----:B------:R-:W-:Y:S01]  /*aa90*/  ISETP.GE.AND P4, PT, R0, R166, PT ;  /* 0x000000a60000720c */ /* 0x000fe20003f86270 */
[----:B------:R-:W-:Y:S01]  /*aaa0*/  VIADD R143, R187, 0x19 ;  /* 0x00000019bb8f7836 */ /* 0x000fe20000000000 */
[----:B------:R-:W-:Y:S01]  /*aab0*/  FSEL R101, R15, -INF , P0 ;  /* 0xff8000000f657808 */ /* 0x000fe20000000000 */
[----:B------:R-:W-:Y:S01]  /*aac0*/  VIADD R137, R187, 0x20 ;  /* 0x00000020bb897836 */ /* 0x000fe20000000000 */
[----:B------:R-:W-:Y:S01]  /*aad0*/  ISETP.GE.AND P0, PT, R95, R164, PT ;  /* 0x000000a45f00720c */ /* 0x000fe20003f06270 */
        /* <DEDUP_REMOVED lines=10> */
[----:B------:R-:W-:Y:S01]  /*ab80*/  ISETP.GE.AND P4, PT, R95, R166, PT ;  /* 0x000000a65f00720c */ /* 0x000fe20003f86270 */
        /* <DEDUP_REMOVED lines=9> */
[C---:B------:R-:W-:Y:S01]  /*ac20*/  ISETP.GE.AND P1, PT, R114.reuse, R164, PT ;  /* 0x000000a47200720c */ /* 0x040fe20003f26270 */
[C---:B------:R-:W-:Y:S01]  /*ac30*/  VIADD R139, R187.reuse, 0x10 ;  /* 0x00000010bb8b7836 */ /* 0x040fe20000000000 */
[-C--:B------:R-:W-:Y:S01]  /*ac40*/  ISETP.GE.AND P5, PT, R114, R166.reuse, PT ;  /* 0x000000a67200720c */ /* 0x080fe20003fa6270 */
[----:B------:R-:W-:Y:S01]  /*ac50*/  VIADD R133, R187, 0x8 ;  /* 0x00000008bb857836 */ /* 0x000fe20000000000 */
[----:B------:R-:W-:Y:S01]  /*ac60*/  FSEL R116, R27, -INF , P0 ;  /* 0xff8000001b747808 */ /* 0x000fe20000000000 */
[----:B------:R-:W-:Y:S01]  /*ac70*/  VIADD R186, R186, 0xffffff80 ;  /* 0xffffff80baba7836 */ /* 0x000fe20000000000 */
[----:B------:R-:W-:Y:S02]  /*ac80*/  FSEL R92, R6, -INF , P1 ;  /* 0xff800000065c7808 */ /* 0x000fe40000800000 */
[----:B------:R-:W-:Y:S02]  /*ac90*/  ISETP.GE.AND P0, PT, R123, R166, PT ;  /* 0x000000a67b00720c */ /* 0x000fe40003f06270 */
[----:B------:R-:W-:Y:S02]  /*aca0*/  ISETP.GE.AND P1, PT, R88, R164, PT ;  /* 0x000000a45800720c */ /* 0x000fe40003f26270 */
[----:B------:R-:W-:Y:S02]  /*acb0*/  FSEL R90, R4, -INF , P5 ;  /* 0xff800000045a7808 */ /* 0x000fe40002800000 */
[----:B------:R-:W-:Y:S02]  /*acc0*/  ISETP.GE.AND P5, PT, R88, R166, PT ;  /* 0x000000a65800720c */ /* 0x000fe40003fa6270 */
[----:B------:R-:W-:Y:S02]  /*acd0*/  FSEL R147, R28, -INF , P0 ;  /* 0xff8000001c937808 */ /* 0x000fe40000000000 */
[----:B------:R-:W-:Y:S02]  /*ace0*/  FSEL R94, R10, -INF , P1 ;  /* 0xff8000000a5e7808 */ /* 0x000fe40000800000 */
[-C--:B------:R-:W-:Y:S02]  /*acf0*/  ISETP.GE.AND P0, PT, R119, R164.reuse, PT ;  /* 0x000000a47700720c */ /* 0x080fe40003f06270 */
[C---:B------:R-:W-:Y:S02]  /*ad00*/  ISETP.GE.AND P1, PT, R103.reuse, R164, PT ;  /* 0x000000a46700720c */ /* 0x040fe40003f26270 */
[----:B------:R-:W-:Y:S02]  /*ad10*/  FSEL R100, R8, -INF , P5 ;  /* 0xff80000008647808 */ /* 0x000fe40002800000 */
[-C--:B------:R-:W-:Y:S02]  /*ad20*/  ISETP.GE.AND P5, PT, R103, R166.reuse, PT ;  /* 0x000000a66700720c */ /* 0x080fe40003fa6270 */
[----:B------:R-:W-:Y:S02]  /*ad30*/  FSEL R121, R31, -INF , P0 ;  /* 0xff8000001f797808 */ /* 0x000fe40000000000 */
[----:B------:R-:W-:Y:S02]  /*ad40*/  FSEL R98, R14, -INF , P1 ;  /* 0xff8000000e627808 */ /* 0x000fe40000800000 */
[----:B------:R-:W-:Y:S02]  /*ad50*/  ISETP.GE.AND P0, PT, R115, R166, PT ;  /* 0x000000a67300720c */ /* 0x000fe40003f06270 */
[C---:B------:R-:W-:Y:S02]  /*ad60*/  ISETP.GE.AND P1, PT, R97.reuse, R164, PT ;  /* 0x000000a46100720c */ /* 0x040fe40003f26270 */
        /* <DEDUP_REMOVED lines=8> */
[----:B------:R-:W-:Y:S02]  /*adf0*/  FSEL R130, R21, -INF , P4 ;  /* 0xff80000015827808 */ /* 0x000fe40002000000 */
[-C--:B------:R-:W-:Y:S02]  /*ae00*/  ISETP.GE.AND P5, PT, R111, R166.reuse, PT ;  /* 0x000000a66f00720c */ /* 0x080fe40003fa6270 */
        /* <DEDUP_REMOVED lines=8> */
[C---:B------:R-:W-:Y:S02]  /*ae90*/  ISETP.GE.AND P6, PT, R114.reuse, R165, PT ;  /* 0x000000a57200720c */ /* 0x040fe40003fc6270 */
        /* <DEDUP_REMOVED lines=19> */
[----:B------:R-:W-:Y:S01]  /*afd0*/  FSEL R200, R47, -INF , P0 ;  /* 0xff8000002fc87808 */ /* 0x000fe20000000000 */
[----:B------:R-:W-:Y:S01]  /*afe0*/  VIADD R47, R187, 0x21 ;  /* 0x00000021bb2f7836 */ /* 0x000fe20000000000 */
[----:B------:R-:W-:Y:S02]  /*aff0*/  FSEL R127, R35, -INF , P1 ;  /* 0xff800000237f7808 */ /* 0x000fe40000800000 */
[----:B------:R-:W-:Y:S02]  /*b000*/  ISETP.GE.AND P0, PT, R143, R166, PT ;  /* 0x000000a68f00720c */ /* 0x000fe40003f06270 */
[-C--:B------:R-:W-:Y:S02]  /*b010*/  ISETP.GE.AND P1, PT, R187, R164.reuse, PT ;  /* 0x000000a4bb00720c */ /* 0x080fe40003f26270 */
[----:B------:R-:W-:Y:S02]  /*b020*/  FSEL R142, R90, -INF , !P6 ;  /* 0xff8000005a8e7808 */ /* 0x000fe40007000000 */
[----:B------:R-:W-:Y:S02]  /*b030*/  FSEL R120, R38, -INF , P1 ;  /* 0xff80000026787808 */ /* 0x000fe40000800000 */
[-C--:B------:R-:W-:Y:S02]  /*b040*/  ISETP.GE.AND P6, PT, R0, R165.reuse, PT ;  /* 0x000000a50000720c */ /* 0x080fe40003fc6270 */
[----:B------:R-:W-:Y:S02]  /*b050*/  FSEL R188, R37, -INF , P5 ;  /* 0xff80000025bc7808 */ /* 0x000fe40002800000 */
[----:B------:R-:W-:Y:S02]  /*b060*/  FSEL R134, R102, -INF , !P6 ;  /* 0xff80000066867808 */ /* 0x000fe40007000000 */
[----:B------:R-:W-:Y:S02]  /*b070*/  ISETP.GE.AND P5, PT, R133, R164, PT ;  /* 0x000000a48500720c */ /* 0x000fe40003fa6270 */
[----:B------:R-:W-:Y:S01]  /*b080*/  FSEL R196, R49, -INF , P0 ;  /* 0xff80000031c47808 */ /* 0x000fe20000000000 */
[----:B------:R-:W-:Y:S01]  /*b090*/  VIADD R49, R187, 0x31 ;  /* 0x00000031bb317836 */ /* 0x000fe20000000000 */
[-C--:B------:R-:W-:Y:S02]  /*b0a0*/  ISETP.GE.AND P0, PT, R137, R166.reuse, PT ;  /* 0x000000a68900720c */ /* 0x080fe40003f06270 */
[----:B------:R-:W-:Y:S02]  /*b0b0*/  ISETP.GE.AND P1, PT, R133, R166, PT ;  /* 0x000000a68500720c */ /* 0x000fe40003f26270 */
[----:B------:R-:W-:Y:S02]  /*b0c0*/  FSEL R193, R52, -INF , P0 ;  /* 0xff80000034c17808 */ /* 0x000fe40000000000 */
[----:B------:R-:W-:Y:S02]  /*b0d0*/  FSEL R190, R40, -INF , P1 ;  /* 0xff80000028be7808 */ /* 0x000fe40000800000 */
[----:B------:R-:W-:Y:S02]  /*b0e0*/  ISETP.GE.AND P0, PT, R47, R164, PT ;  /* 0x000000a42f00720c */ /* 0x000fe40003f06270 */
[----:B------:R-:W-:Y:S02]  /*b0f0*/  FSEL R210, R42, -INF , P5 ;  /* 0xff8000002ad27808 */ /* 0x000fe40002800000 */
[----:B------:R-:W-:Y:S02]  /*b100*/  FSEL R55, R55, -INF , P0 ;  /* 0xff80000037377808 */ /* 0x000fe40000000000 */
[-C--:B------:R-:W-:Y:S02]  /*b110*/  ISETP.GE.AND P5, PT, R128, R166.reuse, PT ;  /* 0x000000a68000720c */ /* 0x080fe40003fa6270 */
[----:B------:R-:W-:Y:S02]  /*b120*/  ISETP.GE.AND P0, PT, R141, R166, PT ;  /* 0x000000a68d00720c */ /* 0x000fe40003f06270 */
[-C--:B------:R-:W-:Y:S02]  /*b130*/  ISETP.GE.AND P1, PT, R145, R164.reuse, PT ;  /* 0x000000a49100720c */ /* 0x080fe40003f26270 */
[----:B------:R-:W-:Y:S02]  /*b140*/  FSEL R203, R56, -INF , P0 ;  /* 0xff80000038cb7808 */ /* 0x000fe40000000000 */
[-C--:B------:R-:W-:Y:S02]  /*b150*/  ISETP.GE.AND P0, PT, R148, R164.reuse, PT ;  /* 0x000000a49400720c */ /* 0x080fe40003f06270 */
[----:B------:R-:W-:Y:S02]  /*b160*/  FSEL R204, R45, -INF , P5 ;  /* 0xff8000002dcc7808 */ /* 0x000fe40002800000 */
[----:B------:R-:W-:Y:S02]  /*b170*/  FSEL R59, R59, -INF , P0 ;  /* 0xff8000003b3b7808 */ /* 0x000fe40000000000 */
        /* <DEDUP_REMOVED lines=24> */
[----:B------:R-:W-:Y:S02]  /*b300*/  FSEL R54, R122, -INF , !P1 ;  /* 0xff8000007a367808 */ /* 0x000fe40004800000 */
[-C--:B------:R-:W-:Y:S02]  /*b310*/  ISETP.GE.AND P1, PT, R187, R163.reuse, PT ;  /* 0x000000a3bb00720c */ /* 0x080fe40003f26270 */
[----:B------:R-:W-:Y:S01]  /*b320*/  FSEL R197, R61, -INF , P0 ;  /* 0xff8000003dc57808 */ /* 0x000fe20000000000 */
[C---:B------:R-:W-:Y:S01]  /*b330*/  VIADD R61, R187.reuse, 0x38 ;  /* 0x00000038bb3d7836 */ /* 0x040fe20000000000 */
[----:B------:R-:W-:Y:S01]  /*b340*/  FSEL R52, R120, -INF , !P1 ;  /* 0xff80000078347808 */ /* 0x000fe20004800000 */
[----:B------:R-:W-:Y:S01]  /*b350*/  VIADD R187, R187, 0xffffff80 ;  /* 0xffffff80bbbb7836 */ /* 0x000fe20000000000 */
[----:B------:R-:W-:Y:S02]  /*b360*/  ISETP.GE.AND P1, PT, R89, R163, PT ;  /* 0x000000a35900720c */ /* 0x000fe40003f26270 */
[----:B------:R-:W-:Y:S02]  /*b370*/  ISETP.GE.AND P0, PT, R49, R164, PT ;  /* 0x000000a43100720c */ /* 0x000fe40003f06270 */
[-C--:B------:R-:W-:Y:S02]  /*b380*/  ISETP.GE.AND P5, PT, R61, R166.reuse, PT ;  /* 0x000000a63d00720c */ /* 0x080fe40003fa6270 */
[----:B------:R-:W-:Y:S02]  /*b390*/  FSEL R63, R63, -INF , P0 ;  /* 0xff8000003f3f7808 */ /* 0x000fe40000000000 */
[----:B------:R-:W-:Y:S02]  /*b3a0*/  FSEL R64, R64, -INF , P5 ;  /* 0xff80000040407808 */ /* 0x000fe40002800000 */
[-C--:B------:R-:W-:Y:S02]  /*b3b0*/  ISETP.GE.AND P5, PT, R89, R165.reuse, PT ;  /* 0x000000a55900720c */ /* 0x080fe40003fa6270 */
[----:B------:R-:W-:Y:S02]  /*b3c0*/  ISETP.GE.AND P0, PT, R191, R166, PT ;  /* 0x000000a6bf00720c */ /* 0x000fe40003f06270 */
[----:B------:R-:W-:Y:S02]  /*b3d0*/  FSEL R140, R91, -INF , !P5 ;  /* 0xff8000005b8c7808 */ /* 0x000fe40006800000 */
[-C--:B------:R-:W-:Y:S02]  /*b3e0*/  ISETP.GE.AND P5, PT, R103, R165.reuse, PT ;  /* 0x000000a56700720c */ /* 0x080fe40003fa6270 */
[----:B------:R-:W-:Y:S02]  /*b3f0*/  FSEL R195, R65, -INF , P0 ;  /* 0xff80000041c37808 */ /* 0x000fe40000000000 */
[----:B------:R-:W-:Y:S02]  /*b400*/  FSEL R122, R110, -INF , !P5 ;  /* 0xff8000006e7a7808 */ /* 0x000fe40006800000 */
[----:B------:R-:W-:Y:S02]  /*b410*/  ISETP.GE.AND P5, PT, R95, R165, PT ;  /* 0x000000a55f00720c */ /* 0x000fe40003fa6270 */
[----:B------:R-:W-:Y:S02]  /*b420*/  ISETP.GE.AND P0, PT, R191, R164, PT ;  /* 0x000000a4bf00720c */ /* 0x000fe40003f06270 */
[----:B------:R-:W-:Y:S02]  /*b430*/  FSEL R110, R124, -INF , !P5 ;  /* 0xff8000007c6e7808 */ /* 0x000fe40006800000 */
[----:B------:R-:W-:Y:S02]  /*b440*/  FSEL R65, R67, -INF , P0 ;  /* 0xff80000043417808 */ /* 0x000fe40000000000 */
        /* <DEDUP_REMOVED lines=9> */
[-C--:B------:R-:W-:Y:S02]  /*b4e0*/  ISETP.GE.AND P4, PT, R106, R165.reuse, PT ;  /* 0x000000a56a00720c */ /* 0x080fe40003f86270 */
[----:B------:R-:W-:Y:S02]  /*b4f0*/  FMNMX3.FTZ R89, R89, R138, R134, !PT ;  /* 0x0000008a59597276 */ /* 0x000fe40007810086 */
[----:B------:R-:W-:Y:S02]  /*b500*/  FSEL R90, R135, -INF , !P4 ;  /* 0xff800000875a7808 */ /* 0x000fe40006000000 */
[-C--:B------:R-:W-:Y:S02]  /*b510*/  ISETP.GE.AND P4, PT, R123, R165.reuse, PT ;  /* 0x000000a57b00720c */ /* 0x080fe40003f86270 */
        /* <DEDUP_REMOVED lines=44> */
[----:B------:R-:W-:Y:S02]  /*b7e0*/  ISETP.GE.AND P6, PT, R145, R165, PT ;  /* 0x000000a59100720c */ /* 0x000fe40003fc6270 */
        /* <DEDUP_REMOVED lines=91> */
[----:B------:R-:W3:Y:S01]  /*bda0*/  SHFL.BFLY PT, R47, R116, 0x1, 0x1f ;  /* 0x0c201f00742f7f89 */ /* 0x000ee200000e0000 */
[----:B-1----:R-:W-:Y:S02]  /*bdb0*/  FMNMX.FTZ R49, R51, R0, !PT ;  /* 0x0000000033317209 */ /* 0x002fe40007810000 */
[----:B---3--:R-:W-:Y:S05]  /*bdc0*/  FMNMX.FTZ R47, R116, R47, !PT ;  /* 0x0000002f742f7209 */ /* 0x008fea0007810000 */
[----:B------:R-:W1:Y:S01]  /*bdd0*/  SHFL.BFLY PT, R0, R49, 0x1, 0x1f ;  /* 0x0c201f0031007f89 */ /* 0x000e6200000e0000 */
[----:B------:R-:W-:Y:S01]  /*bde0*/  FSETP.NEU.FTZ.AND P1, PT, R47, -INF , PT ;  /* 0xff8000002f00780b */ /* 0x000fe20003f3d000 */
        /* <DEDUP_REMOVED lines=9> */
[----:B------:R-:W-:Y:S01]  /*be80*/  FSEL R50, R47, RZ, P1 ;  /* 0x000000ff2f327208 */ /* 0x000fe20000800000 */
[-CC-:B------:R-:W-:Y:S01]  /*be90*/  FFMA.FTZ R148, R142, R84.reuse, -R101.reuse ;  /* 0x000000548e947223 */ /* 0x180fe20000010865 */
[-CC-:B------:R-:W-:Y:S01]  /*bea0*/  FFMA.FTZ R142, R138, R84.reuse, -R101.reuse ;  /* 0x000000548a8e7223 */ /* 0x180fe20000010865 */
[-CC-:B------:R-:W-:Y:S01]  /*beb0*/  FFMA.FTZ R129, R120, R84.reuse, -R101.reuse ;  /* 0x0000005478817223 */ /* 0x180fe20000010865 */
[-C--:B------:R-:W-:Y:S01]  /*bec0*/  FFMA.FTZ R139, R140, R84.reuse, -R101 ;  /* 0x000000548c8b7223 */ /* 0x080fe20000010865 */
[----:B------:R-:W-:Y:S01]  /*bed0*/  FADD.FTZ R51, -R50, R85 ;  /* 0x0000005532337221 */ /* 0x000fe20000010100 */
[-CC-:B------:R-:W-:Y:S03]  /*bee0*/  FFMA.FTZ R133, R134, R84.reuse, -R101.reuse ;  /* 0x0000005486857223 */ /* 0x180fe60000010865 */
[----:B------:R-:W-:Y:S01]  /*bef0*/  MUFU.EX2 R148, R148 ;  /* 0x0000009400947308 */ /* 0x000fe20000000800 */
[-CC-:B------:R-:W-:Y:S01]  /*bf00*/  FFMA.FTZ R120, R100, R84.reuse, -R101.reuse ;  /* 0x0000005464787223 */ /* 0x180fe20000010865 */
[-CC-:B------:R-:W-:Y:S01]  /*bf10*/  FFMA.FTZ R100, R48, R84.reuse, -R101.reuse ;  /* 0x0000005430647223 */ /* 0x180fe20000010865 */
[----:B------:R-:W-:Y:S01]  /*bf20*/  FMUL.FTZ R48, R84, R51 ;  /* 0x0000003354307220 */ /* 0x000fe20000410000 */
        /* <DEDUP_REMOVED lines=13> */
[----:B------:R-:W-:Y:S01]  /*c000*/  FFMA.FTZ R98, R98, R84, -R101 ;  /* 0x0000005462627223 */ /* 0x000fe20000010865 */
[----:B-1----:R-:W-:Y:S04]  /*c010*/  FMNMX.FTZ R0, R49, R0, !PT ;  /* 0x0000000031007209 */ /* 0x002fe80007810000 */
[----:B------:R-:W-:Y:S01]  /*c020*/  FSETP.NEU.FTZ.AND P0, PT, R0, -INF , PT ;  /* 0xff8000000000780b */ /* 0x000fe20003f1d000 */
[----:B------:R-:W-:Y:S03]  /*c030*/  FMUL.FTZ R97, R84, R0 ;  /* 0x0000000054617220 */ /* 0x000fe60000410000 */
[----:B------:R-:W1:Y:S01]  /*c040*/  MUFU.EX2 R133, R133 ;  /* 0x0000008500857308 */ /* 0x000e620000000800 */
[----:B------:R-:W-:Y:S02]  /*c050*/  FSEL R49, R0, RZ, P0 ;  /* 0x000000ff00317208 */ /* 0x000fe40000000000 */
[----:B------:R-:W-:Y:S02]  /*c060*/  FSEL R97, R97, RZ, P0 ;  /* 0x000000ff61617208 */ /* 0x000fe40000000000 */
[----:B------:R-:W-:Y:S01]  /*c070*/  ISETP.GT.AND P0, PT, R184, R167, PT ;  /* 0x000000a7b800720c */ /* 0x000fe20003f04270 */
[----:B------:R-:W-:Y:S04]  /*c080*/  FADD.FTZ R49, -R49, R86 ;  /* 0x0000005631317221 */ /* 0x000fe80000010100 */
[----:B------:R-:W-:Y:S01]  /*c090*/  MUFU.EX2 R140, R140 ;  /* 0x0000008c008c7308 */ /* 0x000fe20000000800 */
[-CC-:B------:R-:W-:Y:S01]  /*c0a0*/  FFMA.FTZ R138, R94, R84.reuse, -R97.reuse ;  /* 0x000000545e8a7223 */ /* 0x180fe20000010861 */
[-C--:B------:R-:W-:Y:S01]  /*c0b0*/  FFMA.FTZ R131, R96, R84.reuse, -R97 ;  /* 0x0000005460837223 */ /* 0x080fe20000010861 */
[----:B------:R-:W-:Y:S02]  /*c0c0*/  IMAD R96, R156, 0x2, R155 ;  /* 0x000000029c607824 */ /* 0x000fe400078e029b */
[----:B------:R-:W-:Y:S01]  /*c0d0*/  FMUL.FTZ R50, R84, R49 ;  /* 0x0000003154327220 */ /* 0x000fe20000410000 */
[-CC-:B------:R-:W-:Y:S01]  /*c0e0*/  FFMA.FTZ R137, R67, R84.reuse, -R97.reuse ;  /* 0x0000005443897223 */ /* 0x180fe20000010861 */
[-CC-:B------:R-:W-:Y:S01]  /*c0f0*/  FFMA.FTZ R135, R130, R84.reuse, -R97.reuse ;  /* 0x0000005482877223 */ /* 0x180fe20000010861 */
[C---:B------:R-:W-:Y:S02]  /*c100*/  VIADD R49, R96.reuse, 0x3000 ;  /* 0x0000300060317836 */ /* 0x040fe40000000000 */
[----:B------:R-:W-:Y:S01]  /*c110*/  MUFU.EX2 R138, R138 ;  /* 0x0000008a008a7308 */ /* 0x000fe20000000800 */
[----:B------:R-:W2:Y:S01]  /*c120*/  LDSM.16.MT88.4 R56, [R96+0x3000] ;  /* 0x003000006038783b */ /* 0x000ea20000004200 */
[----:B------:R-:W-:Y:S02]  /*c130*/  VIADD R85, R96, 0x3020 ;  /* 0x0000302060557836 */ /* 0x000fe40000000000 */
[-CC-:B------:R-:W-:Y:S01]  /*c140*/  FFMA.FTZ R134, R216, R84.reuse, -R97.reuse ;  /* 0x00000054d8867223 */ /* 0x180fe20000010861 */
[----:B------:R-:W-:Y:S02]  /*c150*/  @P2 VIADD R85, R49, 0xffffffe0 ;  /* 0xffffffe031552836 */ /* 0x000fe40000000000 */
[-CC-:B------:R-:W-:Y:S01]  /*c160*/  FFMA.FTZ R127, R214, R84.reuse, -R97.reuse ;  /* 0x00000054d67f7223 */ /* 0x180fe20000010861 */
[-CC-:B------:R-:W-:Y:S01]  /*c170*/  FFMA.FTZ R128, R218, R84.reuse, -R97.reuse ;  /* 0x00000054da807223 */ /* 0x180fe20000010861 */
[-CC-:B------:R-:W-:Y:S01]  /*c180*/  FFMA.FTZ R121, R222, R84.reuse, -R97.reuse ;  /* 0x00000054de797223 */ /* 0x180fe20000010861 */
[----:B------:R-:W-:Y:S01]  /*c190*/  MUFU.EX2 R137, R137 ;  /* 0x0000008900897308 */ /* 0x000fe20000000800 */
[----:B------:R-:W3:Y:S01]  /*c1a0*/  LDSM.16.MT88.4 R92, [R85] ;  /* 0x00000000555c783b */ /* 0x000ee20000004200 */
        /* <DEDUP_REMOVED lines=18> */
[----:B------:R-:W-:Y:S01]  /*c2d0*/  FFMA.FTZ R104, R104, R84, -R97 ;  /* 0x0000005468687223 */ /* 0x000fe20000010861 */
[----:B-1----:R-:W-:Y:S01]  /*c2e0*/  F2FP.F16.F32.PACK_AB R90, R133, R142 ;  /* 0x0000008e855a723e */ /* 0x002fe200000000ff */
[--C-:B------:R-:W-:Y:S01]  /*c2f0*/  FFMA.FTZ R86, R88, R84, -R101.reuse ;  /* 0x0000005458567223 */ /* 0x100fe20000010865 */
[----:B------:R-:W-:Y:S03]  /*c300*/  F2FP.F16.F32.PACK_AB R88, R139, R148 ;  /* 0x000000948b58723e */ /* 0x000fe600000000ff */
[----:B------:R-:W1:Y:S01]  /*c310*/  MUFU.EX2 R67, R48 ;  /* 0x0000003000437308 */ /* 0x000e620000000800 */
[----:B----4-:R-:W-:Y:S01]  /*c320*/  F2FP.F16.F32.PACK_AB R89, R135, R137 ;  /* 0x000000898759723e */ /* 0x010fe200000000ff */
[-C--:B------:R-:W-:Y:S01]  /*c330*/  FFMA.FTZ R130, R112, R84.reuse, -R101 ;  /* 0x0000005470827223 */ /* 0x080fe20000010865 */
[-C--:B------:R-:W-:Y:S01]  /*c340*/  FFMA.FTZ R112, R52, R84.reuse, -R97 ;  /* 0x0000005434707223 */ /* 0x080fe20000010861 */
[--C-:B------:R-:W-:Y:S06]  /*c350*/  FFMA.FTZ R156, R198, R84, -R101.reuse ;  /* 0x00000054c69c7223 */ /* 0x100fec0000010865 */
[----:B------:R-:W4:Y:S01]  /*c360*/  MUFU.EX2 R66, R50 ;  /* 0x0000003200427308 */ /* 0x000f220000000800 */
[----:B-----5:R-:W-:Y:S09]  /*c370*/  F2FP.F16.F32.PACK_AB R91, R131, R138 ;  /* 0x0000008a835b723e */ /* 0x020ff200000000ff */
[----:B------:R-:W5:Y:S01]  /*c380*/  MUFU.EX2 R129, R129 ;  /* 0x0000008100817308 */ /* 0x000f620000000800 */
[C---:B-1----:R-:W-:Y:S01]  /*c390*/  FMUL.FTZ R49, R67.reuse, R81 ;  /* 0x0000005143317220 */ /* 0x042fe20000410000 */
[C---:B------:R-:W-:Y:S01]  /*c3a0*/  FMUL.FTZ R52, R67.reuse, R76 ;  /* 0x0000004c43347220 */ /* 0x040fe20000410000 */
[C---:B------:R-:W-:Y:S01]  /*c3b0*/  FMUL.FTZ R53, R67.reuse, R77 ;  /* 0x0000004d43357220 */ /* 0x040fe20000410000 */
[C---:B------:R-:W-:Y:S01]  /*c3c0*/  FMUL.FTZ R48, R67.reuse, R80 ;  /* 0x0000005043307220 */ /* 0x040fe20000410000 */
[----:B------:R-:W-:Y:S01]  /*c3d0*/  FFMA.FTZ R80, R60, R84, -R101 ;  /* 0x000000543c507223 */ /* 0x000fe20000010865 */
[C---:B------:R-:W-:Y:S01]  /*c3e0*/  FMUL.FTZ R60, R67.reuse, R68 ;  /* 0x00000044433c7220 */ /* 0x040fe20000410000 */
[C---:B------:R-:W-:Y:S03]  /*c3f0*/  FMUL.FTZ R61, R67.reuse, R69 ;  /* 0x00000045433d7220 */ /* 0x040fe60000410000 */
[----:B------:R-:W-:Y:S01]  /*c400*/  MUFU.EX2 R134, R134 ;  /* 0x0000008600867308 */ /* 0x000fe20000000800 */
[C---:B----4-:R-:W-:Y:S01]  /*c410*/  FMUL.FTZ R50, R66.reuse, R82 ;  /* 0x0000005242327220 */ /* 0x050fe20000410000 */
[C---:B------:R-:W-:Y:S01]  /*c420*/  FMUL.FTZ R51, R66.reuse, R83 ;  /* 0x0000005342337220 */ /* 0x040fe20000410000 */
[C---:B------:R-:W-:Y:S01]  /*c430*/  FMUL.FTZ R54, R66.reuse, R78 ;  /* 0x0000004e42367220 */ /* 0x040fe20000410000 */
[C---:B------:R-:W-:Y:S01]  /*c440*/  FMUL.FTZ R55, R66.reuse, R79 ;  /* 0x0000004f42377220 */ /* 0x040fe20000410000 */
[C---:B------:R-:W-:Y:S01]  /*c450*/  FMUL.FTZ R62, R66.reuse, R70 ;  /* 0x00000046423e7220 */ /* 0x040fe20000410000 */
[----:B------:R-:W1:Y:S01]  /*c460*/  LDSM.16.MT88.4 R76, [R96+0x3400] ;  /* 0x00340000604c783b */ /* 0x000e620000004200 */
[C---:B------:R-:W-:Y:S03]  /*c470*/  FMUL.FTZ R63, R66.reuse, R71 ;  /* 0x00000047423f7220 */ /* 0x040fe60000410000 */
[----:B------:R-:W4:Y:S01]  /*c480*/  MUFU.EX2 R127, R127 ;  /* 0x0000007f007f7308 */ /* 0x000f220000000800 */
[C---:B--2---:R-:W-:Y:S05]  /*c490*/  HMMA.16816.F32 R48, R88.reuse, R56, R48 ;  /* 0x000000385830723c */ /* 0x044fea0000001830 */
[C---:B------:R-:W-:Y:S01]  /*c4a0*/  FMUL.FTZ R56, R67.reuse, R72 ;  /* 0x0000004843387220 */ /* 0x040fe20000410000 */
[----:B------:R-:W-:Y:S03]  /*c4b0*/  FMUL.FTZ R57, R67, R73 ;  /* 0x0000004943397220 */ /* 0x000fe60000410000 */
[----:B------:R-:W-:Y:S01]  /*c4c0*/  MUFU.EX2 R130, R130 ;  /* 0x0000008200827308 */ /* 0x000fe20000000800 */
[C---:B------:R-:W-:Y:S03]  /*c4d0*/  HMMA.16816.F32 R52, R88.reuse, R58, R52 ;  /* 0x0000003a5834723c */ /* 0x040fe60000001834 */
[C---:B------:R-:W-:Y:S01]  /*c4e0*/  FMUL.FTZ R58, R66.reuse, R74 ;  /* 0x0000004a423a7220 */ /* 0x040fe20000410000 */
[C---:B------:R-:W-:Y:S01]  /*c4f0*/  FMUL.FTZ R59, R66.reuse, R75 ;  /* 0x0000004b423b7220 */ /* 0x040fe20000410000 */
[----:B-----5:R-:W-:Y:S01]  /*c500*/  F2FP.F16.F32.PACK_AB R68, R129, R140 ;  /* 0x0000008c8144723e */ /* 0x020fe200000000ff */
[----:B------:R-:W2:Y:S03]  /*c510*/  LDSM.16.MT88.4 R72, [R85+0x400] ;  /* 0x000400005548783b */ /* 0x000ea60000004200 */
[----:B------:R-:W5:Y:S01]  /*c520*/  MUFU.EX2 R125, R125 ;  /* 0x0000007d007d7308 */ /* 0x000f620000000800 */
[----:B----4-:R-:W-:Y:S01]  /*c530*/  F2FP.F16.F32.PACK_AB R69, R127, R134 ;  /* 0x000000867f45723e */ /* 0x010fe200000000ff */
[----:B------:R-:W-:Y:S01]  /*c540*/  FFMA.FTZ R137, R66, R185, R137 ;  /* 0x000000b942897223 */ /* 0x000fe20000010089 */
[----:B------:R-:W-:Y:S01]  /*c550*/  FFMA.FTZ R148, R67, R178, R148 ;  /* 0x000000b243947223 */ /* 0x000fe20000010094 */
[C---:B---3--:R-:W-:Y:S03]  /*c560*/  HMMA.16816.F32 R56, R88.reuse, R92, R56 ;  /* 0x0000005c5838723c */ /* 0x048fe60000001838 */
[-C--:B------:R-:W-:Y:S03]  /*c570*/  FFMA.FTZ R93, R204, R84.reuse, -R101 ;  /* 0x00000054cc5d7223 */ /* 0x080fe60000010865 */
[----:B------:R-:W-:Y:S01]  /*c580*/  MUFU.EX2 R128, R128 ;  /* 0x0000008000807308 */ /* 0x000fe20000000800 */
[----:B------:R-:W-:Y:S01]  /*c590*/  FADD.FTZ R137, R135, R137 ;  /* 0x0000008987897221 */ /* 0x000fe20000010000 */
[----:B------:R-:W-:Y:S01]  /*c5a0*/  FADD.FTZ R139, R139, R148 ;  /* 0x000000948b8b7221 */ /* 0x000fe20000010000 */
[----:B------:R-:W-:Y:S03]  /*c5b0*/  HMMA.16816.F32 R60, R88, R94, R60 ;  /* 0x0000005e583c723c */ /* 0x000fe6000000183c */
[--C-:B------:R-:W-:Y:S04]  /*c5c0*/  FFMA.FTZ R89, R210, R84, -R97.reuse ;  /* 0x00000054d2597223 */ /* 0x100fe80000010861 */
[----:B------:R-:W3:Y:S01]  /*c5d0*/  MUFU.EX2 R121, R121 ;  /* 0x0000007900797308 */ /* 0x000ee20000000800 */
[----:B-----5:R-:W-:Y:S01]  /*c5e0*/  F2FP.F16.F32.PACK_AB R70, R125, R130 ;  /* 0x000000827d46723e */ /* 0x020fe200000000ff */
        /* <DEDUP_REMOVED lines=19> */
[----:B----4-:R-:W4:Y:S01]  /*c720*/  LDSM.16.MT88.4 R80, [R96+0x3800] ;  /* 0x003800006050783b */ /* 0x010f220000004200 */
[C---:B-1----:R-:W-:Y:S05]  /*c730*/  HMMA.16816.F32 R48, R68.reuse, R76, R48 ;  /* 0x0000004c4430723c */ /* 0x042fea0000001830 */
[----:B------:R-:W-:Y:S03]  /*c740*/  FADD.FTZ R128, R128, R127 ;  /* 0x0000007f80807221 */ /* 0x000fe60000010000 */
[----:B------:R-:W-:Y:S01]  /*c750*/  MUFU.EX2 R122, R122 ;  /* 0x0000007a007a7308 */ /* 0x000fe20000000800 */
[----:B------:R-:W-:Y:S01]  /*c760*/  FADD.FTZ R130, R130, R129 ;  /* 0x0000008182827221 */ /* 0x000fe20000010000 */
[C---:B------:R-:W-:Y:S01]  /*c770*/  HMMA.16816.F32 R52, R68.reuse, R78, R52 ;  /* 0x0000004e4434723c */ /* 0x040fe20000001834 */
[----:B------:R-:W1:Y:S02]  /*c780*/  LDSM.16.MT88.4 R76, [R85+0x800] ;  /* 0x00080000554c783b */ /* 0x000e640000004200 */
[----:B------:R-:W-:Y:S01]  /*c790*/  FADD.FTZ R67, R121, R128 ;  /* 0x0000008079437221 */ /* 0x000fe20000010000 */
[----:B------:R-:W-:Y:S04]  /*c7a0*/  FADD.FTZ R130, R125, R130 ;  /* 0x000000827d827221 */ /* 0x000fe80000010000 */
[----:B------:R-:W5:Y:S01]  /*c7b0*/  MUFU.EX2 R119, R119 ;  /* 0x0000007700777308 */ /* 0x000f620000000800 */
[C---:B--2---:R-:W-:Y:S09]  /*c7c0*/  HMMA.16816.F32 R56, R68.reuse, R72, R56 ;  /* 0x000000484438723c */ /* 0x044ff20000001838 */
[----:B------:R-:W-:Y:S01]  /*c7d0*/  MUFU.EX2 R116, R116 ;  /* 0x0000007400747308 */ /* 0x000fe20000000800 */
[----:B------:R-:W-:Y:S01]  /*c7e0*/  HMMA.16816.F32 R60, R68, R74, R60 ;  /* 0x0000004a443c723c */ /* 0x000fe2000000183c */
[----:B------:R-:W2:Y:S02]  /*c7f0*/  LDSM.16.MT88.4 R72, [R96+0x3c00] ;  /* 0x003c00006048783b */ /* 0x000ea40000004200 */
        /* <DEDUP_REMOVED lines=8> */
[----:B------:R-:W4:Y:S01]  /*c880*/  MUFU.EX2 R113, R113 ;  /* 0x0000007100717308 */ /* 0x000f220000000800 */
[C---:B---3--:R-:W-:Y:S01]  /*c890*/  F2FP.F16.F32.PACK_AB R70, R115.reuse, R116 ;  /* 0x000000747346723e */ /* 0x048fe200000000ff */
[----:B------:R-:W-:Y:S04]  /*c8a0*/  FADD.FTZ R116, R116, R123 ;  /* 0x0000007b74747221 */ /* 0x000fe80000010000 */
[----:B------:R-:W-:Y:S04]  /*c8b0*/  FADD.FTZ R115, R115, R116 ;  /* 0x0000007473737221 */ /* 0x000fe80000010000 */
[----:B------:R-:W-:Y:S01]  /*c8c0*/  MUFU.EX2 R110, R110 ;  /* 0x0000006e006e7308 */ /* 0x000fe20000000800 */
[----:B-----5:R-:W-:Y:S09]  /*c8d0*/  FADD.FTZ R66, R114, R119 ;  /* 0x0000007772427221 */ /* 0x020ff20000010000 */
[----:B------:R-:W3:Y:S01]  /*c8e0*/  MUFU.EX2 R111, R111 ;  /* 0x0000006f006f7308 */ /* 0x000ee20000000800 */
[C---:B----4-:R-:W-:Y:S01]  /*c8f0*/  F2FP.F16.F32.PACK_AB R71, R113.reuse, R114 ;  /* 0x000000727147723e */ /* 0x050fe200000000ff */
[----:B------:R-:W-:Y:S08]  /*c900*/  FADD.FTZ R66, R113, R66 ;  /* 0x0000004271427221 */ /* 0x000ff00000010000 */
[----:B------:R-:W4:Y:S01]  /*c910*/  MUFU.EX2 R106, R106 ;  /* 0x0000006a006a7308 */ /* 0x000f220000000800 */
[C---:B------:R-:W-:Y:S09]  /*c920*/  HMMA.16816.F32 R48, R68.reuse, R80, R48 ;  /* 0x000000504430723c */ /* 0x040ff20000001830 */
[----:B------:R-:W-:Y:S01]  /*c930*/  MUFU.EX2 R105, R105 ;  /* 0x0000006900697308 */ /* 0x000fe20000000800 */
[C---:B------:R-:W-:Y:S01]  /*c940*/  HMMA.16816.F32 R52, R68.reuse, R82, R52 ;  /* 0x000000524434723c */ /* 0x040fe20000001834 */
[----:B------:R-:W5:Y:S02]  /*c950*/  LDSM.16.MT88.4 R80, [R85+0xc00] ;  /* 0x000c00005550783b */ /* 0x000f640000004200 */
[----:B---3--:R-:W-:Y:S06]  /*c960*/  FADD.FTZ R67, R111, R66 ;  /* 0x000000426f437221 */ /* 0x008fec0000010000 */
[----:B------:R-:W3:Y:S01]  /*c970*/  MUFU.EX2 R100, R100 ;  /* 0x0000006400647308 */ /* 0x000ee20000000800 */
[C---:B-1----:R-:W-:Y:S03]  /*c980*/  HMMA.16816.F32 R56, R68.reuse, R76, R56 ;  /* 0x0000004c4438723c */ /* 0x042fe60000001838 */
[----:B----4-:R-:W-:Y:S06]  /*c990*/  FADD.FTZ R67, R106, R67 ;  /* 0x000000436a437221 */ /* 0x010fec0000010000 */
[----:B------:R-:W-:Y:S01]  /*c9a0*/  MUFU.EX2 R102, R102 ;  /* 0x0000006600667308 */ /* 0x000fe20000000800 */
[----:B------:R-:W-:Y:S01]  /*c9b0*/  HMMA.16816.F32 R60, R68, R78, R60 ;  /* 0x0000004e443c723c */ /* 0x000fe2000000183c */
[----:B------:R-:W1:Y:S02]  /*c9c0*/  LDSM.16.MT88.4 R76, [R96+0x4000] ;  /* 0x00400000604c783b */ /* 0x000e640000004200 */
        /* <DEDUP_REMOVED lines=14> */
[C---:B--2---:R-:W-:Y:S03]  /*cab0*/  HMMA.16816.F32 R48, R68.reuse, R72, R48 ;  /* 0x000000484430723c */ /* 0x044fe60000001830 */
[----:B---3--:R-:W-:Y:S06]  /*cac0*/  FADD.FTZ R67, R103, R100 ;  /* 0x0000006467437221 */ /* 0x008fec0000010000 */
[----:B------:R-:W2:Y:S01]  /*cad0*/  MUFU.EX2 R117, R117 ;  /* 0x0000007500757308 */ /* 0x000ea20000000800 */
        /* <DEDUP_REMOVED lines=9> */
[----:B--2---:R-:W-:Y:S01]  /*cb70*/  F2FP.F16.F32.PACK_AB R69, R117, R112 ;  /* 0x000000707545723e */ /* 0x004fe200000000ff */
[----:B------:R-:W-:Y:S03]  /*cb80*/  FADD.FTZ R112, R112, R109 ;  /* 0x0000006d70707221 */ /* 0x000fe60000010000 */
[----:B------:R-:W2:Y:S01]  /*cb90*/  MUFU.EX2 R88, R88 ;  /* 0x0000005800587308 */ /* 0x000ea20000000800 */
[----:B----4-:R-:W-:Y:S01]  /*cba0*/  F2FP.F16.F32.PACK_AB R70, R91, R92 ;  /* 0x0000005c5b46723e */ /* 0x010fe200000000ff */
[----:B------:R-:W-:Y:S01]  /*cbb0*/  FADD.FTZ R92, R92, R67 ;  /* 0x000000435c5c7221 */ /* 0x000fe20000010000 */
[----:B------:R-:W-:Y:S01]  /*cbc0*/  FADD.FTZ R112, R117, R112 ;  /* 0x0000007075707221 */ /* 0x000fe20000010000 */
[----:B------:R-:W-:Y:S02]  /*cbd0*/  LDSM.16.MT88.4 R64, [R85+0x1c00] ;  /* 0x001c00005540783b */ /* 0x000fe40000004200 */
[----:B------:R-:W-:Y:S04]  /*cbe0*/  FADD.FTZ R91, R91, R92 ;  /* 0x0000005c5b5b7221 */ /* 0x000fe80000010000 */
[----:B------:R-:W-:Y:S10]  /*cbf0*/  MUFU.EX2 R90, R90 ;  /* 0x0000005a005a7308 */ /* 0x000ff40000000800 */
[----:B------:R-:W4:Y:S01]  /*cc00*/  MUFU.EX2 R93, R93 ;  /* 0x0000005d005d7308 */ /* 0x000f220000000800 */
[C---:B--2---:R-:W-:Y:S01]  /*cc10*/  F2FP.F16.F32.PACK_AB R71, R88.reuse, R89 ;  /* 0x000000595847723e */ /* 0x044fe200000000ff */
[----:B------:R-:W-:Y:S04]  /*cc20*/  FADD.FTZ R89, R89, R112 ;  /* 0x0000007059597221 */ /* 0x000fe80000010000 */
[----:B------:R-:W-:Y:S04]  /*cc30*/  FADD.FTZ R88, R88, R89 ;  /* 0x0000005958587221 */ /* 0x000fe80000010000 */
[----:B------:R-:W-:Y:S01]  /*cc40*/  MUFU.EX2 R95, R95 ;  /* 0x0000005f005f7308 */ /* 0x000fe20000000800 */
[C---:B-1----:R-:W-:Y:S09]  /*cc50*/  HMMA.16816.F32 R48, R68.reuse, R76, R48 ;  /* 0x0000004c4430723c */ /* 0x042ff20000001830 */
        /* <DEDUP_REMOVED lines=35> */
[C---:B-1----:R-:W-:Y:S01]  /*ce90*/  F2FP.F16.F32.PACK_AB R69, R144.reuse, R147 ;  /* 0x000000939045723e */ /* 0x042fe200000000ff */
[----:B------:R-:W-:Y:S03]  /*cea0*/  FADD.FTZ R147, R147, R192 ;  /* 0x000000c093937221 */ /* 0x000fe60000010000 */
[----:B------:R-:W-:Y:S01]  /*ceb0*/  MUFU.EX2 R131, R132 ;  /* 0x0000008400837308 */ /* 0x000fe20000000800 */
[----:B----4-:R-:W-:Y:S02]  /*cec0*/  IMAD.MOV.U32 R85, RZ, RZ, R47 ;  /* 0x000000ffff557224 */ /* 0x010fe400078e002f */
[----:B------:R-:W-:Y:S07]  /*ced0*/  FADD.FTZ R144, R144, R147 ;  /* 0x0000009390907221 */ /* 0x000fee0000010000 */
        /* <DEDUP_REMOVED lines=20> */
[----:B------:R-:W-:Y:S04]  /*d020*/  FADD.FTZ R49, R145, R156 ;  /* 0x0000009c91317221 */ /* 0x000fe80000010000 */
        /* <DEDUP_REMOVED lines=15> */
[----:B------:R-:W-:Y:S02]  /*d120*/  IMAD.MOV.U32 R86, RZ, RZ, R0 ;  /* 0x000000ffff567224 */ /* 0x000fe400078e0000 */
[----:B------:R-:W-:Y:S01]  /*d130*/  FADD.FTZ R178, R101, R98 ;  /* 0x0000006265b27221 */ /* 0x000fe20000010000 */
[----:B------:R-:W-:Y:S06]  /*d140*/  @P0 BRA `(.L_x_7419) ;  /* 0xffffffc400180947 */ /* 0x000fec000383ffff */
.L_x_7412:
        /* <DEDUP_REMOVED lines=10> */
.L_x_7427:
[----:B----4-:R-:W-:Y:S01]  /*d1f0*/  FADD.FTZ R5, R10, R11 ;  /* 0x0000000b0a057221 */ /* 0x010fe20000010000 */
[----:B------:R-:W2:Y:S01]  /*d200*/  MUFU.RCP R9, R6 ;  /* 0x0000000600097308 */ /* 0x000ea20000001000 */
[----:B------:R-:W-:Y:S01]  /*d210*/  SHF.L.U32 R11, R152, 0x1, RZ ;  /* 0x00000001980b7819 */ /* 0x000fe200000006ff */
[----:B------:R-:W-:Y:S05]  /*d220*/  WARPSYNC.ALL ;  /* 0x0000000000007948 */ /* 0x000fea0003800000 */
[----:B------:R-:W-:Y:S01]  /*d230*/  BAR.SYNC.DEFER_BLOCKING 0x0 ;  /* 0x0000000000007b1d */ /* 0x000fe20000010000 */
[----:B------:R-:W-:Y:S02]  /*d240*/  LOP3.LUT R11, R154, 0x6, R11, 0xf8, !PT ;  /* 0x000000069a0b7812 */ /* 0x000fe400078ef80b */
[----:B------:R-:W-:-:S02]  /*d250*/  FSETP.NE.FTZ.AND P0, PT, R5, RZ, PT ;  /* 0x000000ff0500720b */ /* 0x000fc40003f15000 */
[----:B------:R-:W-:Y:S01]  /*d260*/  LOP3.LUT R8, R11, 0x20, R176, 0xf8, !PT ;  /* 0x000000200b087812 */ /* 0x000fe200078ef8b0 */
[----:B------:R-:W4:Y:S01]  /*d270*/  MUFU.RCP R7, R5 ;  /* 0x0000000500077308 */ /* 0x000f220000001000 */
[----:B------:R-:W-:Y:S02]  /*d280*/  FSETP.NE.FTZ.AND P1, PT, R6, RZ, PT ;  /* 0x000000ff0600720b */ /* 0x000fe40003f35000 */
[----:B------:R-:W-:Y:S02]  /*d290*/  LOP3.LUT R8, R8, R175, RZ, 0xfc, !PT ;  /* 0x000000af08087212 */ /* 0x000fe400078efcff */
[----:B--2---:R-:W-:Y:S02]  /*d2a0*/  FSEL R9, R9, 1, P1 ;  /* 0x3f80000009097808 */ /* 0x004fe40000800000 */
[----:B---3--:R-:W-:-:S03]  /*d2b0*/  LEA R10, R8, R155, 0x2 ;  /* 0x0000009b080a7211 */ /* 0x008fc600078e10ff */
[C---:B------:R-:W-:Y:S01]  /*d2c0*/  FMUL.FTZ R80, R9.reuse, R80 ;  /* 0x0000005009507220 */ /* 0x040fe20000410000 */
[C---:B------:R-:W-:Y:S01]  /*d2d0*/  FMUL.FTZ R81, R9.reuse, R81 ;  /* 0x0000005109517220 */ /* 0x040fe20000410000 */
[C---:B------:R-:W-:Y:S01]  /*d2e0*/  FMUL.FTZ R76, R9.reuse, R76 ;  /* 0x0000004c094c7220 */ /* 0x040fe20000410000 */
[C---:B------:R-:W-:Y:S01]  /*d2f0*/  FMUL.FTZ R77, R9.reuse, R77 ;  /* 0x0000004d094d7220 */ /* 0x040fe20000410000 */
[C---:B------:R-:W-:Y:S01]  /*d300*/  FMUL.FTZ R72, R9.reuse, R72 ;  /* 0x0000004809487220 */ /* 0x040fe20000410000 */
[C---:B------:R-:W-:Y:S01]  /*d310*/  FMUL.FTZ R73, R9.reuse, R73 ;  /* 0x0000004909497220 */ /* 0x040fe20000410000 */
[----:B------:R-:W-:Y:S01]  /*d320*/  FMUL.FTZ R68, R9, R68 ;  /* 0x0000004409447220 */ /* 0x000fe20000410000 */
        /* <DEDUP_REMOVED lines=23> */
[----:B------:R-:W4:Y:S04]  /*d4a0*/  LD.E.64 R8, desc[UR4][R2.64+0xb0] ;  /* 0x0000b00402087980 */ /* 0x000f28000c101b00 */
[----:B------:R-:W4:Y:S01]  /*d4b0*/  LD.E R12, desc[UR4][R2.64+0x60] ;  /* 0x00006004020c7980 */ /* 0x000f22000c101900 */
[----:B------:R-:W3:Y:S01]  /*d4c0*/  @P1 MUFU.LG2 R6, R6 ;  /* 0x0000000600061308 */ /* 0x000ee20000000c00 */
[----:B--2---:R-:W-:-:S02]  /*d4d0*/  LOP3.LUT R10, R87, 0xd8, RZ, 0xc0, !PT ;  /* 0x000000d8570a7812 */ /* 0x004fc400078ec0ff */
[----:B------:R2:W5:Y:S01]  /*d4e0*/  LD.E R24, desc[UR4][R2.64+0xcc] ;  /* 0x0000cc0402187980 */ /* 0x000562000c101900 */
[----:B------:R-:W-:Y:S02]  /*d4f0*/  LOP3.LUT R14, R153, 0x30, RZ, 0xc0, !PT ;  /* 0x00000030990e7812 */ /* 0x000fe400078ec0ff */
[----:B------:R-:W-:Y:S01]  /*d500*/  LOP3.LUT R10, R10, 0x18, R153, 0x78, !PT ;  /* 0x000000180a0a7812 */ /* 0x000fe200078e7899 */
[----:B------:R2:W5:Y:S01]  /*d510*/  LD.E.64 R28, desc[UR4][R2.64+0x78] ;  /* 0x00007804021c7980 */ /* 0x000562000c101b00 */
[----:B------:R-:W1:Y:S01]  /*d520*/  @P0 MUFU.LG2 R5, R5 ;  /* 0x0000000500050308 */ /* 0x000e620000000c00 */
[----:B------:R-:W-:Y:S02]  /*d530*/  SHF.R.U32.HI R21, RZ, 0x2, R152 ;  /* 0x00000002ff157819 */ /* 0x000fe40000011698 */
[----:B------:R2:W5:Y:S01]  /*d540*/  LD.E.64 R26, desc[UR4][R2.64+0xa8] ;  /* 0x0000a804021a7980 */ /* 0x000562000c101b00 */
[----:B------:R-:W-:Y:S02]  /*d550*/  LOP3.LUT R10, R10, 0xf24, R87, 0xf8, !PT ;  /* 0x00000f240a0a7812 */ /* 0x000fe400078ef857 */
[----:B------:R-:W-:-:S02]  /*d560*/  MOV R22, 0xff800000 ;  /* 0xff80000000167802 */ /* 0x000fc40000000f00 */
[----:B------:R-:W-:Y:S01]  /*d570*/  LEA R155, R10, R155, 0x2 ;  /* 0x0000009b0a9b7211 */ /* 0x000fe200078e10ff */
[----:B------:R-:W-:Y:S01]  /*d580*/  BAR.SYNC.DEFER_BLOCKING 0x0 ;  /* 0x0000000000007b1d */ /* 0x000fe20000010000 */
[----:B---3--:R-:W-:Y:S01]  /*d590*/  @P1 FMUL.FTZ R7, R6, 0.69314718246459960938 ;  /* 0x3f31721806071820 */ /* 0x008fe20000410000 */
[----:B------:R-:W-:Y:S02]  /*d5a0*/  MOV R20, 0xff800000 ;  /* 0xff80000000147802 */ /* 0x000fe40000000f00 */
[----:B------:R-:W-:Y:S01]  /*d5b0*/  LOP3.LUT R21, R14, 0x7, R21, 0xf8, !PT ;  /* 0x000000070e157812 */ /* 0x000fe200078ef815 */
[----:B-----5:R-:W-:Y:S01]  /*d5c0*/  @P1 FFMA.FTZ R22, R4, R47, R7 ;  /* 0x0000002f04161223 */ /* 0x020fe20000010007 */
[----:B-1----:R-:W-:-:S04]  /*d5d0*/  @P0 FMUL.FTZ R5, R5, 0.69314718246459960938 ;  /* 0x3f31721805050820 */ /* 0x002fc80000410000 */
[----:B------:R-:W-:Y:S01]  /*d5e0*/  @P0 FFMA.FTZ R20, R4, R0, R5 ;  /* 0x0000000004140223 */ /* 0x000fe20000010005 */
[----:B------:R-:W-:Y:S01]  /*d5f0*/  LOP3.LUT P0, RZ, R152, 0x3, RZ, 0xc0, !PT ;  /* 0x0000000398ff7812 */ /* 0x000fe2000780c0ff */
[----:B------:R2:W1:Y:S04]  /*d600*/  LDS.128 R16, [R155] ;  /* 0x000000009b107984 */ /* 0x0004680000000c00 */
[----:B------:R2:W3:Y:S01]  /*d610*/  LDS.128 R4, [R155+0x1800] ;  /* 0x001800009b047984 */ /* 0x0004e20000000c00 */
[----:B------:R-:W-:Y:S01]  /*d620*/  BSSY.RECONVERGENT B0, `(.L_x_7421) ;  /* 0x0000011000007945 */ /* 0x000fe20003800200 */
[----:B----4-:R-:W-:Y:S01]  /*d630*/  IMAD R179, R8, UR8, R179 ;  /* 0x0000000808b37c24 */ /* 0x010fe2000f8e02b3 */
[----:B------:R-:W-:-:S03]  /*d640*/  SHF.L.U32 R8, R173, 0x6, RZ ;  /* 0x00000006ad087819 */ /* 0x000fc600000006ff */
[----:B------:R-:W-:-:S04]  /*d650*/  IMAD R12, R179, R12, R177 ;  /* 0x0000000cb30c7224 */ /* 0x000fc800078e02b1 */
[----:B------:R-:W-:Y:S02]  /*d660*/  IMAD R25, R9, R12, R8 ;  /* 0x0000000c09197224 */ /* 0x000fe400078e0208 */
[----:B------:R2:W4:Y:S04]  /*d670*/  LDS.128 R12, [R155+0x800] ;  /* 0x000800009b0c7984 */ /* 0x0005280000000c00 */
[----:B------:R2:W1:Y:S01]  /*d680*/  LDS.128 R8, [R155+0x1000] ;  /* 0x001000009b087984 */ /* 0x0004620000000c00 */
[----:B---3--:R-:W-:Y:S05]  /*d690*/  @P0 BRA `(.L_x_7422) ;  /* 0x0000000000240947 */ /* 0x008fea0003800000 */
        /* <DEDUP_REMOVED lines=9> */
.L_x_7422:
[----:B------:R-:W-:Y:S05]  /*d730*/  BSYNC.RECONVERGENT B0 ;  /* 0x0000000000007941 */ /* 0x000fea0003800200 */
.L_x_7421:
[----:B--2---:R2:W5:Y:S01]  /*d740*/  LD.E R3, desc[UR4][R2.64+0xc0] ;  /* 0x0000c00402037980 */ /* 0x004562000c101900 */
[----:B------:R-:W-:Y:S01]  /*d750*/  LOP3.LUT R0, R87, 0x1c, RZ, 0xc0, !PT ;  /* 0x0000001c57007812 */ /* 0x000fe200078ec0ff */
[----:B------:R-:W-:Y:S01]  /*d760*/  IMAD R24, R25, R24, RZ ;  /* 0x0000001819187224 */ /* 0x000fe200078e02ff */
[----:B------:R-:W-:Y:S01]  /*d770*/  SHF.R.U32.HI R21, RZ, 0x3, R152 ;  /* 0x00000003ff157819 */ /* 0x000fe20000011698 */
[----:B------:R-:W-:Y:S01]  /*d780*/  IMAD.MOV.U32 R173, RZ, RZ, 0x0 ;  /* 0x00000000ffad7424 */ /* 0x000fe200078e00ff */
[----:B------:R-:W-:-:S03]  /*d790*/  LOP3.LUT R87, R0, 0xfe0, R87, 0xf8, !PT ;  /* 0x00000fe000577812 */ /* 0x000fc600078ef857 */
[C---:B------:R-:W-:Y:S01]  /*d7a0*/  VIADD R25, R21.reuse, 0x10 ;  /* 0x0000001015197836 */ /* 0x040fe20000000000 */
[----:B------:R-:W-:Y:S01]  /*d7b0*/  IADD3 R87, P0, PT, R24, R87, RZ ;  /* 0x0000005718577210 */ /* 0x000fe20007f1e0ff */
[----:B------:R-:W-:-:S03]  /*d7c0*/  VIADD R23, R21, 0x20 ;  /* 0x0000002015177836 */ /* 0x000fc60000000000 */
[----:B------:R-:W-:Y:S02]  /*d7d0*/  LEA.HI.X.SX32 R24, R24, RZ, 0x1, P0 ;  /* 0x000000ff18187211 */ /* 0x000fe400000f0eff */
[C---:B--2---:R-:W-:Y:S02]  /*d7e0*/  LEA R2, P0, R87.reuse, R28, 0x2 ;  /* 0x0000001c57027211 */ /* 0x044fe400078010ff */
[----:B-----5:R-:W-:Y:S02]  /*d7f0*/  ISETP.GE.AND P4, PT, R0, R3, PT ;  /* 0x000000030000720c */ /* 0x020fe40003f86270 */
[----:B------:R-:W-:Y:S02]  /*d800*/  LEA.HI.X R3, R87, R29, R24, 0x2, P0 ;  /* 0x0000001d57037211 */ /* 0x000fe400000f1418 */
[CC--:B------:R-:W-:Y:S01]  /*d810*/  ISETP.GE.OR P3, PT, R21.reuse, R162.reuse, P4 ;  /* 0x000000a21500720c */ /* 0x0c0fe20002766670 */
[----:B------:R-:W-:Y:S01]  /*d820*/  VIADD R21, R21, 0x30 ;  /* 0x0000003015157836 */ /* 0x000fe20000000000 */
[----:B------:R-:W-:-:S02]  /*d830*/  ISETP.GE.OR P2, PT, R25, R162, P4 ;  /* 0x000000a21900720c */ /* 0x000fc40002746670 */
[-C--:B------:R-:W-:Y:S02]  /*d840*/  ISETP.GE.OR P1, PT, R23, R162.reuse, P4 ;  /* 0x000000a21700720c */ /* 0x080fe40002726670 */
[----:B------:R-:W-:-:S07]  /*d850*/  ISETP.GE.OR P4, PT, R21, R162, P4 ;  /* 0x000000a21500720c */ /* 0x000fce0002786670 */
[----:B-1----:R-:W-:Y:S04]  /*d860*/  @!P3 ST.E.128 desc[UR4][R2.64], R16 ;  /* 0x000000100200b985 */ /* 0x002fe8000c101d04 */
[----:B----4-:R-:W-:Y:S04]  /*d870*/  @!P2 ST.E.128 desc[UR4][R2.64+0x800], R12 ;  /* 0x0008000c0200a985 */ /* 0x010fe8000c101d04 */
[----:B------:R3:W-:Y:S02]  /*d880*/  @!P1 ST.E.128 desc[UR4][R2.64+0x1000], R8 ;  /* 0x0010000802009985 */ /* 0x0007e4000c101d04 */
[----:B---3--:R-:W-:Y:S05]  /*d890*/  @P4 RET.REL.NODEC R172 `(_ZN5flash24flash_fwd_splitkv_kernelI23Flash_fwd_kernel_traitsILi32ELi64ELi128ELi4ELb0ELb0EN7cutlass6half_tE19Flash_kernel_traitsILi32ELi64ELi128ELi4ES3_EELb0ELb1ELb0ELb0ELb0ELb0ELb1ELb0EEEvNS_16Flash_fwd_paramsE) ;  /* 0xffffff24acd84950 */ /* 0x008fea0003c3ffff */
[----:B------:R-:W-:Y:S01]  /*d8a0*/  MOV R173, 0x0 ;  /* 0x0000000000ad7802 */ /* 0x000fe20000000f00 */
[----:B------:R1:W-:Y:S03]  /*d8b0*/  ST.E.128 desc[UR4][R2.64+0x1800], R4 ;  /* 0x0018000402007985 */ /* 0x0003e6000c101d04 */
[----:B-1----:R-:W-:Y:S05]  /*d8c0*/  RET.REL.NODEC R172 `(_ZN5flash24flash_fwd_splitkv_kernelI23Flash_fwd_kernel_traitsILi32ELi64ELi128ELi4ELb0ELb0EN7cutlass6half_tE19Flash_kernel_traitsILi32ELi64ELi128ELi4ES3_EELb0ELb1ELb0ELb0ELb0ELb0ELb1ELb0EEEvNS_16Flash_fwd_paramsE) ;  /* 0xffffff24accc7950 */ /* 0x002fea0003c3ffff */
.L_x_7420:
[----:B------:R-:W-:Y:S01]  /*d8d0*/  MOV R8, 0x2 ;  /* 0x0000000200087802 */ /* 0x000fe20000000f00 */
[----:B------:R-:W-:Y:S01]  /*d8e0*/  IMAD.MOV.U32 R5, RZ, RZ, 0x1f ;  /* 0x0000001fff057424 */ /* 0x000fe200078e00ff */
[----:B------:R-:W-:-:S07]  /*d8f0*/  MOV R7, 0xffffffff ;  /* 0xffffffff00077802 */ /* 0x000fce0000000f00 */
[----:B-1---5:R-:W-:Y:S05]  /*d900*/  WARPSYNC.COLLECTIVE R7, `(.L_x_7423) ;  /* 0x0000000007087348 */ /* 0x022fea0003c00000 */
[----:B------:R2:W3:Y:S02]  /*d910*/  SHFL.BFLY P0, R11, R178, R8, R5 ;  /* 0x0c000008b20b7389 */ /* 0x0004e40000000005 */
[----:B-123-5:R-:W-:Y:S05]  /*d920*/  ENDCOLLECTIVE ;  /* 0x000000000000791b */ /* 0x02efea0003800000 */
.L_x_7423:
[----:B------:R-:W-:Y:S02]  /*d930*/  IMAD.MOV.U32 R9, RZ, RZ, R11 ;  /* 0x000000ffff097224 */ /* 0x000fe400078e000b */
[----:B------:R-:W-:Y:S02]  /*d940*/  IMAD.MOV.U32 R8, RZ, RZ, 0x1 ;  /* 0x00000001ff087424 */ /* 0x000fe400078e00ff */
[----:B------:R-:W-:-:S05]  /*d950*/  FADD.FTZ R9, R9, R178 ;  /* 0x000000b209097221 */ /* 0x000fca0000010000 */
[----:B------:R-:W-:-:S07]  /*d960*/  MOV R178, R9 ;  /* 0x0000000900b27202 */ /* 0x000fce0000000f00 */
[----:B------:R-:W-:Y:S05]  /*d970*/  WARPSYNC.COLLECTIVE R7, `(.L_x_7424) ;  /* 0x0000000007087348 */ /* 0x000fea0003c00000 */
[----:B------:R1:W2:Y:S02]  /*d980*/  SHFL.BFLY P0, R11, R178, R8, R5 ;  /* 0x0c000008b20b7389 */ /* 0x0002a40000000005 */
[----:B-12---:R-:W-:Y:S05]  /*d990*/  ENDCOLLECTIVE ;  /* 0x000000000000791b */ /* 0x006fea0003800000 */
.L_x_7424:
[----:B------:R-:W-:Y:S01]  /*d9a0*/  MOV R178, R185 ;  /* 0x000000b900b27202 */ /* 0x000fe20000000f00 */
[----:B------:R-:W-:Y:S01]  /*d9b0*/  IMAD.MOV.U32 R8, RZ, RZ, 0x2 ;  /* 0x00000002ff087424 */ /* 0x000fe200078e00ff */
[----:B------:R-:W-:-:S07]  /*d9c0*/  MOV R6, R11 ;  /* 0x0000000b00067202 */ /* 0x000fce0000000f00 */
[----:B------:R-:W-:Y:S05]  /*d9d0*/  WARPSYNC.COLLECTIVE R7, `(.L_x_7425) ;  /* 0x0000000007087348 */ /* 0x000fea0003c00000 */
[----:B------:R1:W2:Y:S02]  /*d9e0*/  SHFL.BFLY P0, R11, R178, R8, R5 ;  /* 0x0c000008b20b7389 */ /* 0x0002a40000000005 */
[----:B-12---:R-:W-:Y:S05]  /*d9f0*/  ENDCOLLECTIVE ;  /* 0x000000000000791b */ /* 0x006fea0003800000 */
.L_x_7425:
[----:B------:R-:W-:Y:S01]  /*da00*/  FADD.FTZ R6, R9, R6 ;  /* 0x0000000609067221 */ /* 0x000fe20000010000 */
[----:B------:R-:W-:Y:S01]  /*da10*/  FADD.FTZ R10, R11, R185 ;  /* 0x000000b90b0a7221 */ /* 0x000fe20000010000 */
[----:B------:R-:W-:-:S04]  /*da20*/  MOV R8, 0x1 ;  /* 0x0000000100087802 */ /* 0x000fc80000000f00 */
[----:B------:R-:W-:-:S07]  /*da30*/  MOV R178, R10 ;  /* 0x0000000a00b27202 */ /* 0x000fce0000000f00 */
[----:B------:R-:W-:Y:S05]  /*da40*/  WARPSYNC.COLLECTIVE R7, `(.L_x_7426) ;  /* 0x0000000007087348 */ /* 0x000fea0003c00000 */
[----:B------:R1:W2:Y:S02]  /*da50*/  SHFL.BFLY P0, R11, R178, R8, R5 ;  /* 0x0c000008b20b7389 */ /* 0x0002a40000000005 */
[----:B-12---:R-:W-:Y:S05]  /*da60*/  ENDCOLLECTIVE ;  /* 0x000000000000791b */ /* 0x006fea0003800000 */
.L_x_7426:
[----:B------:R-:W-:Y:S05]  /*da70*/  BRA `(.L_x_7427) ;  /* 0xfffffff400dc7947 */ /* 0x000fea000383ffff */
.L_x_7428:
        /* <DEDUP_REMOVED lines=16> */
.L_x_10304:


//--------------------- .text._ZN5flash24flash_fwd_splitkv_kernelI23Flash_fwd_kernel_traitsILi32ELi64ELi128ELi4ELb0ELb0EN7cutlass6half_tE19Flash_kernel_traitsILi32ELi64ELi128ELi4ES3_EELb0ELb1ELb0ELb0ELb0ELb1ELb1ELb0EEEvNS_16Flash_fwd_paramsE --------------------------
	.section	.text._ZN5flash24flash_fwd_splitkv_kernelI23Flash_fwd_kernel_traitsILi32ELi64ELi128ELi4ELb0ELb0EN7cutlass6half_tE19Flash_kernel_traitsILi32ELi64ELi128ELi4ES3_EELb0ELb1ELb0ELb0ELb0ELb1ELb1ELb0EEEvNS_16Flash_fwd_paramsE,"ax",@progbits
	.align	128
        .global         _ZN5flash24flash_fwd_splitkv_kernelI23Flash_fwd_kernel_traitsILi32ELi64ELi128ELi4ELb0ELb0EN7cutlass6half_tE19Flash_kernel_traitsILi32ELi64ELi128ELi4ES3_EELb0ELb1ELb0ELb0ELb0ELb1ELb1ELb0EEEvNS_16Flash_fwd_paramsE
        .type           _ZN5flash24flash_fwd_splitkv_kernelI23Flash_fwd_kernel_traitsILi32ELi64ELi128ELi4ELb0ELb0EN7cutlass6half_tE19Flash_kernel_traitsILi32ELi64ELi128ELi4ES3_EELb0ELb1ELb0ELb0ELb0ELb1ELb1ELb0EEEvNS_16Flash_fwd_paramsE,@function
        .size           _ZN5flash24flash_fwd_splitkv_kernelI23Flash_fwd_kernel_traitsILi32ELi64ELi128ELi4ELb0ELb0EN7cutlass6half_tE19Flash_kernel_traitsILi32ELi64ELi128ELi4ES3_EELb0ELb1ELb0ELb0ELb0ELb1ELb1ELb0EEEvNS_16Flash_fwd_paramsE,(.L_x_10305 - _ZN5flash24flash_fwd_splitkv_kernelI23Flash_fwd_kernel_traitsILi32ELi64ELi128ELi4ELb0ELb0EN7cutlass6half_tE19Flash_kernel_traitsILi32ELi64ELi128ELi4ES3_EELb0ELb1ELb0ELb0ELb0ELb1ELb1ELb0EEEvNS_16Flash_fwd_paramsE)
        .other          _ZN5flash24flash_fwd_splitkv_kernelI23Flash_fwd_kernel_traitsILi32ELi64ELi128ELi4ELb0ELb0EN7cutlass6half_tE19Flash_kernel_traitsILi32ELi64ELi128ELi4ES3_EELb0ELb1ELb0ELb0ELb0ELb1ELb1ELb0EEEvNS_16Flash_fwd_paramsE,@"STO_CUDA_ENTRY STV_DEFAULT"
_ZN5flash24flash_fwd_splitkv_kernelI23Flash_fwd_kernel_traitsILi32ELi64ELi128ELi4ELb0ELb0EN7cutlass6half_tE19Flash_kernel_traitsILi32ELi64ELi128ELi4ES3_EELb0ELb1ELb0ELb0ELb0ELb1ELb1ELb0EEEvNS_16Flash_fwd_paramsE:
.text._ZN5flash24flash_fwd_splitkv_kernelI23Flash_fwd_kernel_traitsILi32ELi64ELi128ELi4ELb0ELb0EN7cutlass6half_tE19Flash_kernel_traitsILi32ELi64ELi128ELi4ES3_EELb0ELb1ELb0ELb0ELb0ELb1ELb1ELb0EEEvNS_16Flash_fwd_paramsE:
        /* <DEDUP_REMOVED lines=29> */
[----:B------:R-:W-:Y:S05]  /*01d0*/  CALL.REL.NOINC `($_ZN5flash24flash_fwd_splitkv_kernelI23Flash_fwd_kernel_traitsILi32ELi64ELi128ELi4ELb0ELb0EN7cutlass6half_tE19Flash_kernel_traitsILi32ELi64ELi128ELi4ES3_EELb0ELb1ELb0ELb0ELb0ELb1ELb1ELb0EEEvNS_16Flash_fwd_paramsE$_ZN5flash30compute_attn_1rowblock_splitkvI23Flash_fwd_kernel_traitsILi32ELi64ELi128ELi4ELb0ELb0EN7cutlass6half_tE19Flash_kernel_traitsILi32ELi64ELi128ELi4ES3_EELb0ELb1ELb0ELb0ELb0ELb1ELb1ELb0ENS_16Flash_fwd_paramsEEEvRKT8_iiiii) ;  /* 0x0000000000087944 */ /* 0x000fea0003c00000 */
[----:B------:R-:W-:Y:S05]  /*01e0*/  BSYNC.RECONVERGENT B3 ;  /* 0x0000000000037941 */ /* 0x000fea0003800200 */
.L_x_7429:
[----:B------:R-:W-:Y:S05]  /*01f0*/  EXIT ;  /* 0x000000000000794d */ /* 0x000fea0003800000 */
        .type           $_ZN5flash24flash_fwd_splitkv_kernelI23Flash_fwd_kernel_traitsILi32ELi64ELi128ELi4ELb0ELb0EN7cutlass6half_tE19Flash_kernel_traitsILi32ELi64ELi128ELi4ES3_EELb0ELb1ELb0ELb0ELb0ELb1ELb1ELb0EEEvNS_16Flash_fwd_paramsE$_ZN5flash30compute_attn_1rowblock_splitkvI23Flash_fwd_kernel_traitsILi32ELi64ELi128ELi4ELb0ELb0EN7cutlass6half_tE19Flash_kernel_traitsILi32ELi64ELi128ELi4ES3_EELb0ELb1ELb0ELb0ELb0ELb1ELb1ELb0ENS_16Flash_fwd_paramsEEEvRKT8_iiiii,@function
        .size           $_ZN5flash24flash_fwd_splitkv_kernelI23Flash_fwd_kernel_traitsILi32ELi64ELi128ELi4ELb0ELb0EN7cutlass6half_tE19Flash_kernel_traitsILi32ELi64ELi128ELi4ES3_EELb0ELb1ELb0ELb0ELb0ELb1ELb1ELb0EEEvNS_16Flash_fwd_paramsE$_ZN5flash30compute_attn_1rowblock_splitkvI23Flash_fwd_kernel_traitsILi32ELi64ELi128ELi4ELb0ELb0EN7cutlass6half_tE19Flash_kernel_traitsILi32ELi64ELi128ELi4ES3_EELb0ELb1ELb0ELb0ELb0ELb1ELb1ELb0ENS_16Flash_fwd_paramsEEEvRKT8_iiiii,(.L_x_10305 - $_ZN5flash24flash_fwd_splitkv_kernelI23Flash_fwd_kernel_traitsILi32ELi64ELi128ELi4ELb0ELb0EN7cutlass6half_tE19Flash_kernel_traitsILi32ELi64ELi128ELi4ES3_EELb0ELb1ELb0ELb0ELb0ELb1ELb1ELb0EEEvNS_16Flash_fwd_paramsE$_ZN5flash30compute_attn_1rowblock_splitkvI23Flash_fwd_kernel_traitsILi32ELi64ELi128ELi4ELb0ELb0EN7cutlass6half_tE19Flash_kernel_traitsILi32ELi64ELi128ELi4ES3_EELb0ELb1ELb0ELb0ELb0ELb1ELb1ELb0ENS_16Flash_fwd_paramsEEEvRKT8_iiiii)
$_ZN5flash24flash_fwd_splitkv_kernelI23Flash_fwd_kernel_traitsILi32ELi64ELi128ELi4ELb0ELb0EN7cutlass6half_tE19Flash_kernel_traitsILi32ELi64ELi128ELi4ES3_EELb0ELb1ELb0ELb0ELb0ELb1ELb1ELb0EEEvNS_16Flash_fwd_paramsE$_ZN5flash30compute_attn_1rowblock_splitkvI23Flash_fwd_kernel_traitsILi32ELi64ELi128ELi4ELb0ELb0EN7cutlass6half_tE19Flash_kernel_traitsILi32ELi64ELi128ELi4ES3_EELb0ELb1ELb0ELb0ELb0ELb1ELb1ELb0ENS_16Flash_fwd_paramsEEEvRKT8_iiiii:
        /* <DEDUP_REMOVED lines=38> */
.L_x_7431:
[----:B------:R-:W-:Y:S05]  /*0460*/  BSYNC.RECONVERGENT B0 ;  /* 0x0000000000007941 */ /* 0x000fea0003800200 */
.L_x_7430:
[----:B------:R-:W-:Y:S04]  /*0470*/  BSSY.RECONVERGENT B0, `(.L_x_7432) ;  /* 0x0000007000007945 */ /* 0x000fe80003800200 */
[----:B------:R-:W-:Y:S05]  /*0480*/  @!P3 BRA `(.L_x_7433) ;  /* 0x000000000014b947 */ /* 0x000fea0003800000 */
[----:B------:R-:W3:Y:S02]  /*0490*/  LD.E.U8 R5, desc[UR4][R2.64+0x1b2] ;  /* 0x0001b20402057980 */ /* 0x000ee4000c101100 */
[----:B---3--:R-:W-:-:S13]  /*04a0*/  ISETP.NE.AND P1, PT, R5, RZ, PT ;  /* 0x000000ff0500720c */ /* 0x008fda0003f25270 */
[----:B------:R-:W3:Y:S02]  /*04b0*/  @P1 LD.E R5, desc[UR4][R18.64+0x4] ;  /* 0x0000040412051980 */ /* 0x000ee4000c101900 */
[----:B---3-5:R-:W-:-:S06]  /*04c0*/  @P1 IADD3 R6, PT, PT, R5, -R14, RZ ;  /* 0x8000000e05061210 */ /* 0x028fcc0007ffe0ff */
[----:B------:R3:W5:Y:S02]  /*04d0*/  @!P1 LD.E R6, desc[UR4][R18.64] ;  /* 0x0000000412069980 */ /* 0x000764000c101900 */
.L_x_7433:
[----:B------:R-:W-:Y:S05]  /*04e0*/  BSYNC.RECONVERGENT B0 ;  /* 0x0000000000007941 */ /* 0x000fea0003800200 */
.L_x_7432:
        /* <DEDUP_REMOVED lines=8> */
.L_x_7435:
[----:B------:R-:W4:Y:S01]  /*0570*/  LD.E.64 R16, desc[UR4][R2.64+0x108] ;  /* 0x0001080402107980 */ /* 0x000f22000c101b00 */
[----:B------:R-:W-:Y:S01]  /*0580*/  BSSY.RECONVERGENT B0, `(.L_x_7437) ;  /* 0x0000006000007945 */ /* 0x000fe20003800200 */
[----:B------:R-:W-:Y:S01]  /*0590*/  IMAD.MOV.U32 R29, RZ, RZ, RZ ;  /* 0x000000ffff1d7224 */ /* 0x000fe200078e00ff */
[----:B----4-:R-:W-:-:S04]  /*05a0*/  ISETP.NE.U32.AND P0, PT, R16, RZ, PT ;  /* 0x000000ff1000720c */ /* 0x010fc80003f05070 */
[----:B------:R-:W-:-:S13]  /*05b0*/  ISETP.NE.AND.EX P0, PT, R17, RZ, PT, P0 ;  /* 0x000000ff1100720c */ /* 0x000fda0003f05300 */
[----:B------:R-:W-:Y:S05]  /*05c0*/  @!P0 BRA `(.L_x_7438) ;  /* 0x0000000000048947 */ /* 0x000fea0003800000 */
[----:B------:R4:W5:Y:S02]  /*05d0*/  LD.E R29, desc[UR4][R2.64+0xbc] ;  /* 0x0000bc04021d7980 */ /* 0x000964000c101900 */
.L_x_7438:
[----:B------:R-:W-:Y:S05]  /*05e0*/  BSYNC.RECONVERGENT B0 ;  /* 0x0000000000007941 */ /* 0x000fea0003800200 */
.L_x_7437:
[----:B-----5:R-:W-:Y:S02]  /*05f0*/  IADD3 R29, PT, PT, R29, R6, -R13 ;  /* 0x000000061d1d7210 */ /* 0x020fe40007ffe80d */
.L_x_7436:
[----:B------:R-:W-:Y:S05]  /*0600*/  BSYNC.RECONVERGENT B1 ;  /* 0x0000000000017941 */ /* 0x000fea0003800200 */
.L_x_7434:
[----:B------:R-:W-:Y:S01]  /*0610*/  IMAD.SHL.U32 R7, R153, 0x40, RZ ;  /* 0x0000004099077824 */ /* 0x000fe200078e00ff */
[----:B------:R-:W-:Y:S01]  /*0620*/  MOV R16, R152 ;  /* 0x0000009800107202 */ /* 0x000fe20000000f00 */
[----:B------:R-:W-:-:S03]  /*0630*/  IMAD.MOV.U32 R17, RZ, RZ, 0x0 ;  /* 0x00000000ff117424 */ /* 0x000fc600078e00ff */
[----:B------:R-:W-:-:S13]  /*0640*/  ISETP.GT.AND P0, PT, R46, R7, PT ;  /* 0x000000072e00720c */ /* 0x000fda0003f04270 */
[----:B-1234-:R-:W-:Y:S05]  /*0650*/  @!P0 RET.REL.NODEC R16 `(_ZN5flash24flash_fwd_splitkv_kernelI23Flash_fwd_kernel_traitsILi32ELi64ELi128ELi4ELb0ELb0EN7cutlass6half_tE19Flash_kernel_traitsILi32ELi64ELi128ELi4ES3_EELb0ELb1ELb0ELb0ELb0ELb1ELb1ELb0EEEvNS_16Flash_fwd_paramsE) ;  /* 0xfffffff810688950 */ /* 0x01efea0003c3ffff */
[----:B------:R-:W2:Y:S04]  /*0660*/  LD.E R5, desc[UR4][R2.64+0xb8] ;  /* 0x0000b80402057980 */ /* 0x000ea8000c101900 */
[----:B------:R-:W3:Y:S04]  /*0670*/  LD.E R10, desc[UR4][R2.64+0x188] ;  /* 0x00018804020a7980 */ /* 0x000ee8000c101900 */
[----:B------:R-:W4:Y:S01]  /*0680*/  LD.E R15, desc[UR4][R2.64+0x184] ;  /* 0x00018404020f7980 */ /* 0x000f22000c101900 */
[----:B------:R-:W-:-:S04]  /*0690*/  IABS R8, R9 ;  /* 0x0000000900087213 */ /* 0x000fc80000000000 */
[----:B------:R-:W1:Y:S08]  /*06a0*/  I2F.RP R6, R8 ;  /* 0x0000000800067306 */ /* 0x000e700000209400 */
[----:B-1----:R-:W1:Y:S02]  /*06b0*/  MUFU.RCP R18, R6 ;  /* 0x0000000600127308 */ /* 0x002e640000001000 */
[----:B-1----:R-:W-:-:S06]  /*06c0*/  VIADD R18, R18, 0xffffffe ;  /* 0x0ffffffe12127836 */ /* 0x002fcc0000000000 */
[----:B------:R1:W5:Y:S02]  /*06d0*/  F2I.FTZ.U32.TRUNC.NTZ R19, R18 ;  /* 0x0000001200137305 */ /* 0x000364000021f000 */
[----:B-1----:R-:W-:Y:S01]  /*06e0*/  IMAD.MOV.U32 R18, RZ, RZ, RZ ;  /* 0x000000ffff127224 */ /* 0x002fe200078e00ff */
[----:B------:R-:W1:Y:S01]  /*06f0*/  S2R R87, SR_TID.X ;  /* 0x0000000000577919 */ /* 0x000e620000002100 */
[----:B--2---:R-:W-:-:S05]  /*0700*/  VIADD R5, R5, 0x7f ;  /* 0x0000007f05057836 */ /* 0x004fca0000000000 */
[----:B------:R-:W-:-:S04]  /*0710*/  SHF.R.S32.HI R16, RZ, 0x1f, R5 ;  /* 0x0000001fff107819 */ /* 0x000fc80000011405 */
[----:B------:R-:W-:Y:S01]  /*0720*/  LEA.HI R16, R16, R5, RZ, 0x7 ;  /* 0x0000000510107211 */ /* 0x000fe200078f38ff */
[----:B-----5:R-:W-:-:S03]  /*0730*/  IMAD.MOV R5, RZ, RZ, -R19 ;  /* 0x000000ffff057224 */ /* 0x020fc600078e0a13 */
[----:B------:R-:W-:Y:S01]  /*0740*/  LEA.HI.SX32 R16, R16, R9, 0x19 ;  /* 0x0000000910107211 */ /* 0x000fe200078fcaff */
[----:B------:R-:W-:-:S04]  /*0750*/  IMAD R12, R5, R8, RZ ;  /* 0x00000008050c7224 */ /* 0x000fc800078e02ff */
[----:B------:R-:W-:Y:S01]  /*0760*/  VIADD R16, R16, 0xffffffff ;  /* 0xffffffff10107836 */ /* 0x000fe20000000000 */
[----:B------:R-:W-:Y:S01]  /*0770*/  IABS R5, R9 ;  /* 0x0000000900057213 */ /* 0x000fe20000000000 */
[----:B------:R-:W-:-:S03]  /*0780*/  IMAD.HI.U32 R12, R19, R12, R18 ;  /* 0x0000000c130c7227 */ /* 0x000fc600078e0012 */
[----:B------:R-:W-:Y:S01]  /*0790*/  IABS R6, R16 ;  /* 0x0000001000067213 */ /* 0x000fe20000000000 */
[----:B------:R-:W-:-:S04]  /*07a0*/  IMAD.MOV R5, RZ, RZ, -R5 ;  /* 0x000000ffff057224 */ /* 0x000fc800078e0a05 */
        /* <DEDUP_REMOVED lines=80> */
[----:B-1----:R-:W-:Y:S05]  /*0cb0*/  @P4 RET.REL.NODEC R152 `(_ZN5flash24flash_fwd_splitkv_kernelI23Flash_fwd_kernel_traitsILi32ELi64ELi128ELi4ELb0ELb0EN7cutlass6half_tE19Flash_kernel_traitsILi32ELi64ELi128ELi4ES3_EELb0ELb1ELb0ELb0ELb0ELb1ELb1ELb0EEEvNS_16Flash_fwd_paramsE) ;  /* 0xfffffff098d04950 */ /* 0x002fea0003c3ffff */
[----:B------:R-:W-:Y:S02]  /*0cc0*/  MOV R3, 0xff800000 ;  /* 0xff80000000037802 */ /* 0x000fe40000000f00 */
[----:B------:R-:W-:-:S03]  /*0cd0*/  MOV R153, 0x0 ;  /* 0x0000000000997802 */ /* 0x000fc60000000f00 */
[----:B------:R1:W-:Y:S02]  /*0ce0*/  ST.E desc[UR4][R8.64+0xc0], R3 ;  /* 0x0000c00308007985 */ /* 0x0003e4000c101904 */
[----:B-1----:R-:W-:Y:S05]  /*0cf0*/  RET.REL.NODEC R152 `(_ZN5flash24flash_fwd_splitkv_kernelI23Flash_fwd_kernel_traitsILi32ELi64ELi128ELi4ELb0ELb0EN7cutlass6half_tE19Flash_kernel_traitsILi32ELi64ELi128ELi4ES3_EELb0ELb1ELb0ELb0ELb0ELb1ELb1ELb0EEEvNS_16Flash_fwd_paramsE) ;  /* 0xfffffff098c07950 */ /* 0x002fea0003c3ffff */
.L_x_7439:
        /* <DEDUP_REMOVED lines=55> */
[----:B----45:R-:W4:Y:S02]  /*1070*/  MUFU.RCP R12, R14 ;  /* 0x0000000e000c7308 */ /* 0x030f240000001000 */
        /* <DEDUP_REMOVED lines=46> */
.L_x_7441:
        /* <DEDUP_REMOVED lines=28> */
[-C--:B------:R-:W-:Y:S01]  /*1520*/  @!P1 IADD3 R5, PT, PT, R5, -R0.reuse, RZ ;  /* 0x8000000005059210 */ /* 0x080fe20007ffe0ff */
[----:B------:R-:W-:Y:S01]  /*1530*/  @!P2 IMAD.IADD R23, R23, 0x1, R4 ;  /* 0x000000011717a824 */ /* 0x000fe200078e0204 */
[----:B-----5:R-:W-:Y:S02]  /*1540*/  @!P2 SHF.R.S32.HI R4, RZ, 0x1f, R12 ;  /* 0x0000001fff04a819 */ /* 0x020fe4000001140c */
[----:B------:R-:W-:Y:S01]  /*1550*/  ISETP.GE.U32.AND P4, PT, R5, R0, PT ;  /* 0x000000000500720c */ /* 0x000fe20003f86070 */
[----:B----4-:R-:W-:Y:S01]  /*1560*/  @!P2 IMAD R9, R21, R12, RZ ;  /* 0x0000000c1509a224 */ /* 0x010fe200078e02ff */
[----:B------:R-:W-:Y:S02]  /*1570*/  LOP3.LUT R5, R160, R15, RZ, 0x3c, !PT ;  /* 0x0000000fa0057212 */ /* 0x000fe400078e3cff */
[----:B------:R-:W-:Y:S01]  /*1580*/  @P2 IADD3 R6, PT, PT, R13, R14, RZ ;  /* 0x0000000e0d062210 */ /* 0x000fe20007ffe0ff */
[C---:B------:R-:W-:Y:S01]  /*1590*/  @!P2 IMAD R9, R20.reuse, R4, R9 ;  /* 0x000000041409a224 */ /* 0x040fe200078e0209 */
[----:B------:R-:W-:Y:S01]  /*15a0*/  ISETP.GE.AND P0, PT, R5, RZ, PT ;  /* 0x000000ff0500720c */ /* 0x000fe20003f06270 */
[----:B------:R-:W-:Y:S01]  /*15b0*/  @!P2 IMAD.WIDE.U32 R22, R20, R12, R22 ;  /* 0x0000000c1416a225 */ /* 0x000fe200078e0016 */
[----:B------:R-:W-:-:S03]  /*15c0*/  ISETP.NE.AND P3, PT, R15, RZ, PT ;  /* 0x000000ff0f00720c */ /* 0x000fc60003f65270 */
[-C--:B------:R-:W-:Y:S02]  /*15d0*/  @P2 IMAD R4, R139, R6.reuse, RZ ;  /* 0x000000068b042224 */ /* 0x080fe400078e02ff */
[----:B------:R-:W-:Y:S01]  /*15e0*/  @P2 IMAD.WIDE.U32 R20, R138, R6, RZ ;  /* 0x000000068a142225 */ /* 0x000fe200078e00ff */
[----:B------:R-:W-:Y:S02]  /*15f0*/  LEA R0, R40, 0xffffff80, 0x7 ;  /* 0xffffff8028007811 */ /* 0x000fe400078e38ff */
[----:B------:R-:W-:Y:S01]  /*1600*/  @!P1 IADD3 R10, PT, PT, R10, 0x1, RZ ;  /* 0x000000010a0a9810 */ /* 0x000fe20007ffe0ff */
[----:B------:R-:W-:Y:S01]  /*1610*/  @!P2 IMAD.IADD R9, R23, 0x1, R9 ;  /* 0x000000011709a824 */ /* 0x000fe200078e0209 */
[----:B------:R-:W-:Y:S01]  /*1620*/  @!P2 MOV R8, R22 ;  /* 0x000000160008a202 */ /* 0x000fe20000000f00 */
[----:B------:R-:W-:Y:S01]  /*1630*/  @P2 IMAD.MOV.U32 R8, RZ, RZ, R20 ;  /* 0x000000ffff082224 */ /* 0x000fe200078e0014 */
[----:B------:R-:W-:Y:S01]  /*1640*/  @P2 IADD3 R9, PT, PT, R21, R4, RZ ;  /* 0x0000000415092210 */ /* 0x000fe20007ffe0ff */
[----:B------:R-:W-:Y:S01]  /*1650*/  IMAD R6, R139, R0, RZ ;  /* 0x000000008b067224 */ /* 0x000fe200078e02ff */
[----:B------:R-:W-:Y:S01]  /*1660*/  SHF.R.S32.HI R21, RZ, 0x1f, R0 ;  /* 0x0000001fff157819 */ /* 0x000fe20000011400 */
[----:B------:R-:W-:Y:S01]  /*1670*/  @!P2 IMAD R4, R141, R13, RZ ;  /* 0x0000000d8d04a224 */ /* 0x000fe200078e02ff */
[----:B------:R-:W-:-:S02]  /*1680*/  @!P2 SHF.R.S32.HI R5, RZ, 0x1f, R13 ;  /* 0x0000001fff05a819 */ /* 0x000fc4000001140d */
[----:B------:R-:W-:Y:S01]  /*1690*/  @P4 IADD3 R10, PT, PT, R10, 0x1, RZ ;  /* 0x000000010a0a4810 */ /* 0x000fe20007ffe0ff */
[----:B------:R-:W-:-:S03]  /*16a0*/  IMAD.WIDE.U32 R22, R138, R0, R8 ;  /* 0x000000008a167225 */ /* 0x000fc600078e0008 */
[----:B------:R-:W-:Y:S01]  /*16b0*/  @!P0 IADD3 R10, PT, PT, -R10, RZ, RZ ;  /* 0x000000ff0a0a8210 */ /* 0x000fe20007ffe1ff */
[----:B------:R-:W-:Y:S01]  /*16c0*/  IMAD R6, R21, R138, R6 ;  /* 0x0000008a15067224 */ /* 0x000fe200078e0206 */
[----:B------:R-:W-:Y:S01]  /*16d0*/  @!P3 LOP3.LUT R10, RZ, R15, RZ, 0x33, !PT ;  /* 0x0000000fff0ab212 */ /* 0x000fe200078e33ff */
[----:B------:R-:W-:-:S04]  /*16e0*/  @!P2 IMAD.WIDE.U32 R8, R140, R13, RZ ;  /* 0x0000000d8c08a225 */ /* 0x000fc800078e00ff */
[----:B------:R-:W-:Y:S01]  /*16f0*/  @!P2 IMAD R4, R5, R140, R4 ;  /* 0x0000008c0504a224 */ /* 0x000fe200078e0204 */
[----:B------:R-:W-:Y:S01]  /*1700*/  @!P2 SHF.R.S32.HI R5, RZ, 0x1f, R12 ;  /* 0x0000001fff05a819 */ /* 0x000fe2000001140c */
[----:B------:R-:W-:Y:S01]  /*1710*/  IMAD.IADD R23, R23, 0x1, R6 ;  /* 0x0000000117177824 */ /* 0x000fe200078e0206 */
[----:B------:R-:W-:Y:S01]  /*1720*/  @!P2 MOV R24, R8 ;  /* 0x000000080018a202 */ /* 0x000fe20000000f00 */
[----:B------:R-:W-:Y:S01]  /*1730*/  @!P2 IMAD.IADD R25, R9, 0x1, R4 ;  /* 0x000000010919a824 */ /* 0x000fe200078e0204 */
[----:B------:R-:W-:Y:S01]  /*1740*/  SHF.R.S32.HI R6, RZ, 0x1f, R10 ;  /* 0x0000001fff067819 */ /* 0x000fe2000001140a */
[----:B------:R-:W-:Y:S01]  /*1750*/  @!P2 IMAD R4, R19, R12, RZ ;  /* 0x0000000c1304a224 */ /* 0x000fe200078e02ff */
[----:B------:R-:W-:Y:S01]  /*1760*/  @P2 IADD3 R13, PT, PT, R13, R14, RZ ;  /* 0x0000000e0d0d2210 */ /* 0x000fe20007ffe0ff */
[----:B------:R-:W-:Y:S02]  /*1770*/  IMAD R9, R17, R10, RZ ;  /* 0x0000000a11097224 */ /* 0x000fe400078e02ff */
[----:B------:R-:W-:-:S02]  /*1780*/  @!P2 IMAD R4, R18, R5, R4 ;  /* 0x000000051204a224 */ /* 0x000fc400078e0204 */
[----:B------:R-:W-:-:S04]  /*1790*/  @!P2 IMAD.WIDE.U32 R24, R18, R12, R24 ;  /* 0x0000000c1218a225 */ /* 0x000fc800078e0018 */
[C---:B------:R-:W-:Y:S02]  /*17a0*/  IMAD R6, R16.reuse, R6, R9 ;  /* 0x0000000610067224 */ /* 0x040fe400078e0209 */
[----:B------:R-:W-:-:S04]  /*17b0*/  IMAD.WIDE.U32 R22, R16, R10, R22 ;  /* 0x0000000a10167225 */ /* 0x000fc800078e0016 */
        /* <DEDUP_REMOVED lines=8> */
[----:B------:R-:W-:Y:S02]  /*1840*/  MOV R16, R0 ;  /* 0x0000000000107202 */ /* 0x000fe40000000f00 */
.L_x_7442:
[----:B------:R-:W-:Y:S05]  /*1850*/  BSYNC.RECONVERGENT B0 ;  /* 0x0000000000007941 */ /* 0x000fea0003800200 */
.L_x_7440:
        /* <DEDUP_REMOVED lines=29> */
[----:B------:R-:W-:-:S04]  /*1a30*/  IMAD R17, R21, R140, RZ ;  /* 0x0000008c15117224 */ /* 0x000fc800078e02ff */
[----:B------:R-:W-:Y:S01]  /*1a40*/  @P2 VIADD R28, R28, 0x1 ;  /* 0x000000011c1c2836 */ /* 0x000fe20000000000 */
[----:B------:R-:W-:-:S03]  /*1a50*/  SHF.L.U32 R159, R87, 0x3, RZ ;  /* 0x00000003579f7819 */ /* 0x000fc600000006ff */
[----:B------:R-:W-:Y:S02]  /*1a60*/  IMAD.MOV.U32 R19, RZ, RZ, R28 ;  /* 0x000000ffff137224 */ /* 0x000fe400078e001c */
[C---:B------:R-:W-:Y:S02]  /*1a70*/  IMAD R17, R16.reuse, R141, R17 ;  /* 0x0000008d10117224 */ /* 0x040fe400078e0211 */
[----:B------:R-:W-:Y:S01]  /*1a80*/  IMAD.WIDE.U32 R20, R16, R140, RZ ;  /* 0x0000008c10147225 */ /* 0x000fe200078e00ff */
[----:B------:R-:W-:-:S03]  /*1a90*/  LOP3.LUT R158, R159, 0xc0, RZ, 0xc0, !PT ;  /* 0x000000c09f9e7812 */ /* 0x000fc600078ec0ff */
[----:B------:R-:W-:Y:S01]  /*1aa0*/  @!P0 IMAD.MOV R19, RZ, RZ, -R19 ;  /* 0x000000ffff138224 */ /* 0x000fe200078e0a13 */
[----:B------:R-:W-:Y:S01]  /*1ab0*/  @!P1 LOP3.LUT R19, RZ, R15, RZ, 0x33, !PT ;  /* 0x0000000fff139212 */ /* 0x000fe200078e33ff */
[----:B------:R-:W-:Y:S01]  /*1ac0*/  IMAD.IADD R15, R21, 0x1, R17 ;  /* 0x00000001150f7824 */ /* 0x000fe200078e0211 */
[----:B------:R-:W-:Y:S02]  /*1ad0*/  LOP3.LUT R28, R159, 0x18, RZ, 0xc0, !PT ;  /* 0x000000189f1c7812 */ /* 0x000fe400078ec0ff */
[----:B------:R-:W-:Y:S01]  /*1ae0*/  SHF.R.S32.HI R17, RZ, 0x1f, R19 ;  /* 0x0000001fff117819 */ /* 0x000fe20000011413 */
[-C--:B------:R-:W-:Y:S01]  /*1af0*/  IMAD R16, R31, R19.reuse, RZ ;  /* 0x000000131f107224 */ /* 0x080fe200078e02ff */
[----:B------:R-:W-:Y:S02]  /*1b00*/  LOP3.LUT R158, R158, 0x18, R87, 0xf8, !PT ;  /* 0x000000189e9e7812 */ /* 0x000fe400078ef857 */
[----:B------:R-:W-:Y:S01]  /*1b10*/  IADD3 R14, P1, P0, R20, R14, R28 ;  /* 0x0000000e140e7210 */ /* 0x000fe2000783e01c */
[----:B------:R-:W-:Y:S01]  /*1b20*/  IMAD.WIDE.U32 R32, R30, R19, RZ ;  /* 0x000000131e207225 */ /* 0x000fe200078e00ff */
[----:B------:R-:W-:-:S02]  /*1b30*/  LOP3.LUT R20, R159, 0x1f20, RZ, 0xc0, !PT ;  /* 0x00001f209f147812 */ /* 0x000fc400078ec0ff */
[----:B------:R-:W-:Y:S01]  /*1b40*/  LOP3.LUT R41, R158, R28, RZ, 0x3c, !PT ;  /* 0x0000001c9e297212 */ /* 0x000fe200078e3cff */
[----:B------:R-:W-:Y:S01]  /*1b50*/  IMAD R16, R17, R30, R16 ;  /* 0x0000001e11107224 */ /* 0x000fe200078e0210 */
[----:B------:R-:W-:Y:S02]  /*1b60*/  IADD3.X R18, PT, PT, R15, R18, RZ, P1, P0 ;  /* 0x000000120f127210 */ /* 0x000fe40000fe04ff */
[----:B------:R-:W1:Y:S01]  /*1b70*/  S2R R15, SR_CgaCtaId ;  /* 0x00000000000f7919 */ /* 0x000e620000008800 */
[----:B------:R-:W-:Y:S02]  /*1b80*/  LOP3.LUT R41, R20, R41, RZ, 0xfc, !PT ;  /* 0x0000002914297212 */ /* 0x000fe400078efcff */
[----:B------:R-:W-:Y:S02]  /*1b90*/  IADD3 R20, P0, PT, R14, R32, RZ ;  /* 0x000000200e147210 */ /* 0x000fe40007f1e0ff */
[----:B------:R-:W-:Y:S02]  /*1ba0*/  IADD3 R17, PT, PT, R33, R16, RZ ;  /* 0x0000001021117210 */ /* 0x000fe40007ffe0ff */
[----:B------:R-:W-:-:S03]  /*1bb0*/  IADD3 R16, P1, PT, R28, R10, RZ ;  /* 0x0000000a1c107210 */ /* 0x000fc60007f3e0ff */
[----:B------:R-:W-:Y:S02]  /*1bc0*/  IMAD.X R21, R18, 0x1, R17, P0 ;  /* 0x0000000112157824 */ /* 0x000fe400000e0611 */
[----:B------:R-:W-:Y:S01]  /*1bd0*/  IMAD.X R17, RZ, RZ, R6, P1 ;  /* 0x000000ffff117224 */ /* 0x000fe200008e0606 */
[----:B------:R-:W-:Y:S01]  /*1be0*/  SHF.R.U32.HI R52, RZ, 0x2, R87 ;  /* 0x00000002ff347819 */ /* 0x000fe20000011657 */
[----:B------:R-:W-:Y:S01]  /*1bf0*/  IMAD.IADD R142, R46, 0x1, -R7 ;  /* 0x000000012e8e7824 */ /* 0x000fe200078e0a07 */
[----:B------:R-:W-:-:S03]  /*1c00*/  MOV R42, 0x400 ;  /* 0x00000400002a7802 */ /* 0x000fc60000000f00 */
[-C--:B------:R-:W-:Y:S02]  /*1c10*/  IMAD R151, R141, R52.reuse, RZ ;  /* 0x000000348d977224 */ /* 0x080fe400078e02ff */
[----:B------:R-:W-:Y:S02]  /*1c20*/  IMAD R149, R139, R52, RZ ;  /* 0x000000348b957224 */ /* 0x000fe400078e02ff */
[----:B------:R-:W-:-:S04]  /*1c30*/  IMAD.WIDE.U32 R16, R52, R138, R16 ;  /* 0x0000008a34107225 */ /* 0x000fc800078e0010 */
[----:B------:R-:W-:Y:S01]  /*1c40*/  IMAD.WIDE.U32 R20, R52, R140, R20 ;  /* 0x0000008c34147225 */ /* 0x000fe200078e0014 */
[----:B------:R-:W-:Y:S01]  /*1c50*/  MOV R53, RZ ;  /* 0x000000ff00357202 */ /* 0x000fe20000000f00 */
[----:B------:R-:W-:Y:S02]  /*1c60*/  BSSY.RECONVERGENT B0, `(.L_x_7443) ;  /* 0x000002a000007945 */ /* 0x000fe40003800200 */
[----:B------:R-:W-:Y:S02]  /*1c70*/  IMAD.IADD R149, R17, 0x1, R149 ;  /* 0x0000000111957824 */ /* 0x000fe400078e0295 */
[----:B------:R-:W-:Y:S01]  /*1c80*/  IMAD.IADD R151, R21, 0x1, R151 ;  /* 0x0000000115977824 */ /* 0x000fe200078e0297 */
[----:B-1----:R-:W-:-:S05]  /*1c90*/  LEA R134, R15, R42, 0x18 ;  /* 0x0000002a0f867211 */ /* 0x002fca00078ec0ff */
        /* <DEDUP_REMOVED lines=19> */
[----:B------:R-:W-:Y:S01]  /*1dd0*/  IMAD.WIDE.U32 R10, R153, 0x40, R52 ;  /* 0x00000040990a7825 */ /* 0x000fe200078e0034 */
[----:B------:R-:W-:-:S02]  /*1de0*/  LEA.HI.X R149, R16, R23, R149, 0x1, P2 ;  /* 0x0000001710957211 */ /* 0x000fc400010f0c95 */
[----:B------:R-:W-:Y:S01]  /*1df0*/  IADD3 R15, PT, PT, R19, R6, RZ ;  /* 0x00000006130f7210 */ /* 0x000fe20007ffe0ff */
        /* <DEDUP_REMOVED lines=15> */
.L_x_7445:
[----:B------:R2:W-:Y:S02]  /*1ef0*/  STS.128 [R41], RZ ;  /* 0x000000ff29007388 */ /* 0x0005e40000000c00 */
.L_x_7444:
[----:B------:R-:W-:Y:S05]  /*1f00*/  BSYNC.RECONVERGENT B0 ;  /* 0x0000000000007941 */ /* 0x000fea0003800200 */
.L_x_7443:
[----:B-1----:R-:W-:Y:S01]  /*1f10*/  VIADD R6, R52, 0x20 ;  /* 0x0000002034067836 */ /* 0x002fe20000000000 */
        /* <DEDUP_REMOVED lines=22> */
.L_x_7447:
[----:B------:R-:W-:Y:S05]  /*2080*/  BSYNC.RECONVERGENT B0 ;  /* 0x0000000000007941 */ /* 0x000fea0003800200 */
.L_x_7446:
[----:B------:R-:W-:Y:S01]  /*2090*/  BSSY.RECONVERGENT B0, `(.L_x_7448) ;  /* 0x000000c000007945 */ /* 0x000fe20003800200 */
[C---:B---3-5:R-:W-:Y:S02]  /*20a0*/  SHF.L.U64.HI R5, R138.reuse, 0x5, R139 ;  /* 0x000000058a057819 */ /* 0x068fe4000001028b */
        /* <DEDUP_REMOVED lines=9> */
.L_x_7450:
[----:B------:R3:W-:Y:S02]  /*2140*/  STS.128 [R41+0x1000], RZ ;  /* 0x001000ff29007388 */ /* 0x0007e40000000c00 */
.L_x_7449:
[----:B------:R-:W-:Y:S05]  /*2150*/  BSYNC.RECONVERGENT B0 ;  /* 0x0000000000007941 */ /* 0x000fea0003800200 */
.L_x_7448:
        /* <DEDUP_REMOVED lines=16> */
.L_x_7452:
[----:B------:R-:W-:Y:S05]  /*2260*/  BSYNC.RECONVERGENT B0 ;  /* 0x0000000000007941 */ /* 0x000fea0003800200 */
.L_x_7451:
        /* <DEDUP_REMOVED lines=11> */
.L_x_7454:
[----:B------:R-:W-:Y:S05]  /*2320*/  BSYNC.RECONVERGENT B0 ;  /* 0x0000000000007941 */ /* 0x000fea0003800200 */
.L_x_7453:
        /* <DEDUP_REMOVED lines=11> */
.L_x_7456:
[----:B------:R-:W-:Y:S05]  /*23e0*/  BSYNC.RECONVERGENT B0 ;  /* 0x0000000000007941 */ /* 0x000fea0003800200 */
.L_x_7455:
        /* <DEDUP_REMOVED lines=17> */
.L_x_7459:
[----:B------:R1:W-:Y:S01]  /*2500*/  STS.128 [R41+0x3000], RZ ;  /* 0x003000ff29007388 */ /* 0x0003e20000000c00 */
[----:B------:R-:W-:Y:S05]  /*2510*/  BRA `(.L_x_7460) ;  /* 0x0000000000047947 */ /* 0x000fea0003800000 */
.L_x_7458:
[----:B------:R1:W-:Y:S02]  /*2520*/  STS.128 [R41+0x3000], RZ ;  /* 0x003000ff29007388 */ /* 0x0003e40000000c00 */
.L_x_7460:
[----:B------:R-:W-:Y:S05]  /*2530*/  BSYNC.RECONVERGENT B0 ;  /* 0x0000000000007941 */ /* 0x000fea0003800200 */
.L_x_7457:
[-C--:B------:R-:W-:Y:S01]  /*2540*/  ISETP.GE.AND P3, PT, R6, R7.reuse, PT ;  /* 0x000000070600720c */ /* 0x080fe20003f66270 */
[----:B------:R-:W-:Y:S01]  /*2550*/  BSSY.RECONVERGENT B0, `(.L_x_7461) ;  /* 0x000000e000007945 */ /* 0x000fe20003800200 */
[----:B------:R-:W-:Y:S02]  /*2560*/  LEA R6, P0, R4, R150, 0x1 ;  /* 0x0000009604067211 */ /* 0x000fe400078008ff */
[-C--:B------:R-:W-:Y:S02]  /*2570*/  ISETP.GE.AND P2, PT, R10, R7.reuse, PT ;  /* 0x000000070a00720c */ /* 0x080fe40003f46270 */
        /* <DEDUP_REMOVED lines=11> */
.L_x_7462:
[----:B------:R-:W-:Y:S05]  /*2630*/  BSYNC.RECONVERGENT B0 ;  /* 0x0000000000007941 */ /* 0x000fea0003800200 */
.L_x_7461:
        /* <DEDUP_REMOVED lines=12> */
.L_x_7464:
[----:B------:R-:W-:Y:S05]  /*2700*/  BSYNC.RECONVERGENT B0 ;  /* 0x0000000000007941 */ /* 0x000fea0003800200 */
.L_x_7463:
        /* <DEDUP_REMOVED lines=12> */
.L_x_7466:
[----:B------:R-:W-:Y:S05]  /*27d0*/  BSYNC.RECONVERGENT B0 ;  /* 0x0000000000007941 */ /* 0x000fea0003800200 */
.L_x_7465:
[----:B------:R-:W2:Y:S01]  /*27e0*/  LD.E R31, desc[UR4][R2.64+0x18c] ;  /* 0x00018c04021f7980 */ /* 0x000ea2000c101900 */
[C---:B-1----:R-:W-:Y:S01]  /*27f0*/  SHF.L.U32 R7, R87.reuse, 0x4, RZ ;  /* 0x0000000457077819 */ /* 0x042fe200000006ff */
[----:B------:R-:W-:Y:S01]  /*2800*/  BSSY.RECONVERGENT B1, `(.L_x_7467) ;  /* 0x0000149000017945 */ /* 0x000fe20003800200 */
[----:B------:R-:W-:Y:S01]  /*2810*/  SHF.R.U32.HI R132, RZ, 0x1, R87 ;  /* 0x00000001ff847819 */ /* 0x000fe20000011657 */
[----:B------:R-:W0:Y:S01]  /*2820*/  LDGDEPBAR ;  /* 0x00000000000079af */ /* 0x000e220000000000 */
[----:B------:R-:W-:Y:S02]  /*2830*/  SHF.L.U32 R26, R87, 0x5, RZ ;  /* 0x00000005571a7819 */ /* 0x000fe400000006ff */
[----:B------:R-:W-:Y:S02]  /*2840*/  LOP3.LUT R133, R7, 0x3e00, RZ, 0xc0, !PT ;  /* 0x00003e0007857812 */ /* 0x000fe400078ec0ff */
[----:B------:R-:W-:Y:S02]  /*2850*/  SHF.L.U32 R86, R87, 0x2, RZ ;  /* 0x0000000257567819 */ /* 0x000fe400000006ff */
[----:B------:R-:W-:-:S02]  /*2860*/  LOP3.LUT R27, R132, 0x8, RZ, 0xc0, !PT ;  /* 0x00000008841b7812 */ /* 0x000fc400078ec0ff */
[--C-:B------:R-:W-:Y:S02]  /*2870*/  LOP3.LUT R5, R133, 0x20, R26.reuse, 0xf8, !PT ;  /* 0x0000002085057812 */ /* 0x100fe400078ef81a */
[----:B------:R-:W-:Y:S02]  /*2880*/  LOP3.LUT R7, R7, 0x100, RZ, 0xc0, !PT ;  /* 0x0000010007077812 */ /* 0x000fe400078ec0ff */
[----:B------:R-:W-:Y:S02]  /*2890*/  LOP3.LUT R24, R86, 0x18, RZ, 0xc0, !PT ;  /* 0x0000001856187812 */ /* 0x000fe400078ec0ff */
[--C-:B------:R-:W-:Y:S02]  /*28a0*/  LOP3.LUT R27, R27, 0xc0, R26.reuse, 0xf8, !PT ;  /* 0x000000c01b1b7812 */ /* 0x100fe400078ef81a */
[----:B------:R-:W-:Y:S02]  /*28b0*/  LOP3.LUT R8, R26, 0xc0, RZ, 0xc0, !PT ;  /* 0x000000c01a087812 */ /* 0x000fe400078ec0ff */
[----:B------:R-:W-:-:S02]  /*28c0*/  LOP3.LUT R6, R5, 0x100, R26, 0xf8, !PT ;  /* 0x0000010005067812 */ /* 0x000fc400078ef81a */
[----:B------:R-:W-:Y:S02]  /*28d0*/  LOP3.LUT R4, R7, 0x20, R26, 0xf8, !PT ;  /* 0x0000002007047812 */ /* 0x000fe400078ef81a */
[----:B------:R-:W-:Y:S02]  /*28e0*/  LOP3.LUT R27, R27, R24, RZ, 0x3c, !PT ;  /* 0x000000181b1b7212 */ /* 0x000fe400078e3cff */
        /* <DEDUP_REMOVED lines=157> */
[----:B------:R-:W-:Y:S01]  /*32c0*/  LOP3.LUT R7, R132, 0x1f0, RZ, 0xc0, !PT ;  /* 0x000001f084077812 */ /* 0x000fe200078ec0ff */
[-C--:B------:R-:W-:Y:S01]  /*32d0*/  FMUL.FTZ R17, R5, R31.reuse ;  /* 0x0000001f05117220 */ /* 0x080fe20000410000 */
[----:B------:R-:W-:Y:S01]  /*32e0*/  FMUL.FTZ R5, R6, R31 ;  /* 0x0000001f06057220 */ /* 0x000fe20000410000 */
[----:B------:R-:W1:Y:S01]  /*32f0*/  MUFU.TANH R80, R80 ;  /* 0x0000005000507308 */ /* 0x000e620000002400 */
[----:B------:R-:W-:-:S02]  /*3300*/  LOP3.LUT R52, R7, 0x7, R52, 0xf8, !PT ;  /* 0x0000000707347812 */ /* 0x000fc400078ef834 */
[-C--:B------:R-:W-:Y:S01]  /*3310*/  FMUL.FTZ R6, R22, R31.reuse ;  /* 0x0000001f16067220 */ /* 0x080fe20000410000 */
[----:B------:R-:W-:Y:S01]  /*3320*/  IADD3 R22, PT, PT, R40, -0x1, RZ ;  /* 0xffffffff28167810 */ /* 0x000fe20007ffe0ff */
[-C--:B------:R-:W-:Y:S01]  /*3330*/  FMUL.FTZ R7, R23, R31.reuse ;  /* 0x0000001f17077220 */ /* 0x080fe20000410000 */
[-C--:B------:R-:W-:Y:S01]  /*3340*/  FMUL.FTZ R20, R20, R31.reuse ;  /* 0x0000001f14147220 */ /* 0x080fe20000410000 */
[----:B------:R-:W-:Y:S01]  /*3350*/  FMUL.FTZ R21, R21, R31 ;  /* 0x0000001f15157220 */ /* 0x000fe20000410000 */
[----:B------:R-:W-:Y:S01]  /*3360*/  ISETP.GT.AND P0, PT, R22, R147, PT ;  /* 0x000000931600720c */ /* 0x000fe20003f04270 */
[----:B------:R-:W1:Y:S01]  /*3370*/  MUFU.TANH R85, R85 ;  /* 0x0000005500557308 */ /* 0x000e620000002400 */
[----:B------:R-:W-:-:S04]  /*3380*/  LEA R52, R153, R52, 0x6 ;  /* 0x0000003499347211 */ /* 0x000fc800078e30ff */
[----:B------:R-:W-:-:S03]  /*3390*/  IADD3 R16, PT, PT, R52, R45, RZ ;  /* 0x0000002d34107210 */ /* 0x000fc60007ffe0ff */
[----:B------:R-:W1:Y:S01]  /*33a0*/  MUFU.TANH R88, R88 ;  /* 0x0000005800587308 */ /* 0x000e620000002400 */
[C-C-:B------:R-:W-:Y:S02]  /*33b0*/  VIADDMNMX R145, R16.reuse, 0x1, R29.reuse, PT ;  /* 0x0000000110917846 */ /* 0x140fe4000380011d */
[----:B------:R-:W-:-:S05]  /*33c0*/  VIADDMNMX R143, R16, 0x9, R29, PT ;  /* 0x00000009108f7846 */ /* 0x000fca000380011d */
        /* <DEDUP_REMOVED lines=24> */
[----:B----4-:R-:W-:-:S04]  /*3550*/  IADD3 R15, PT, PT, R29, -R46, -R30 ;  /* 0x8000002e1d0f7210 */ /* 0x010fc80007ffe81e */
[----:B------:R-:W-:-:S04]  /*3560*/  IADD3 R52, PT, PT, R52, R15, RZ ;  /* 0x0000000f34347210 */ /* 0x000fc80007ffe0ff */
[----:B------:R-:W-:Y:S02]  /*3570*/  VIMNMX R146, PT, PT, RZ, R52, !PT ;  /* 0x00000034ff927248 */ /* 0x000fe40007fe0100 */
[----:B------:R-:W-:Y:S01]  /*3580*/  VIADDMNMX R144, R52, 0x8, RZ, !PT ;  /* 0x0000000834907846 */ /* 0x000fe200078001ff */
        /* <DEDUP_REMOVED lines=15> */
.L_x_7470:
        /* <DEDUP_REMOVED lines=8> */
[----:B------:R-:W-:Y:S02]  /*3700*/  ISETP.GE.AND P2, PT, R0, RZ, PT ;  /* 0x000000ff0000720c */ /* 0x000fe40003f46270 */
[----:B------:R-:W-:Y:S01]  /*3710*/  LOP3.LUT R0, RZ, R30, RZ, 0x33, !PT ;  /* 0x0000001eff007212 */ /* 0x000fe200078e33ff */
        /* <DEDUP_REMOVED lines=50> */
.L_x_7471:
[----:B------:R-:W-:Y:S05]  /*3a40*/  BSYNC.RECONVERGENT B0 ;  /* 0x0000000000007941 */ /* 0x000fea0003800200 */
.L_x_7469:
        /* <DEDUP_REMOVED lines=34> */
.L_x_7473:
[----:B------:R-:W-:Y:S05]  /*3c70*/  BSYNC.RECONVERGENT B0 ;  /* 0x0000000000007941 */ /* 0x000fea0003800200 */
.L_x_7472:
[----:B------:R-:W0:Y:S02]  /*3c80*/  LDGDEPBAR ;  /* 0x00000000000079af */ /* 0x000e240000000000 */
.L_x_7468:
[----:B------:R-:W-:Y:S05]  /*3c90*/  BSYNC.RECONVERGENT B1 ;  /* 0x0000000000017941 */ /* 0x000fea0003800200 */
.L_x_7467:
[----:B------:R-:W3:Y:S01]  /*3ca0*/  LD.E R48, desc[UR4][R2.64+0xdc] ;  /* 0x0000dc0402307980 */ /* 0x000ee2000c101900 */
[----:B-12---:R-:W-:Y:S01]  /*3cb0*/  IMAD.SHL.U32 R21, R87, 0x2, RZ ;  /* 0x0000000257157824 */ /* 0x006fe200078e00ff */
        /* <DEDUP_REMOVED lines=11> */
[----:B------:R-:W-:Y:S01]  /*3d70*/  VIADD R121, R131, 0x18 ;  /* 0x0000001883797836 */ /* 0x000fe20000000000 */
[-C--:B------:R-:W-:Y:S01]  /*3d80*/  ISETP.GE.AND P0, PT, R127, R146.reuse, PT ;  /* 0x000000927f00720c */ /* 0x080fe20003f06270 */
[----:B------:R-:W-:Y:S01]  /*3d90*/  VIADD R123, R131, 0x11 ;  /* 0x00000011837b7836 */ /* 0x000fe20000000000 */
[----:B------:R-:W-:Y:S01]  /*3da0*/  FSEL R55, R55, -INF , P1 ;  /* 0xff80000037377808 */ /* 0x000fe20000800000 */
[C---:B------:R-:W-:Y:S01]  /*3db0*/  VIADD R119, R131.reuse, 0x20 ;  /* 0x0000002083777836 */ /* 0x040fe20000000000 */
[----:B------:R-:W-:Y:S01]  /*3dc0*/  FSEL R56, R56, -INF , P0 ;  /* 0xff80000038387808 */ /* 0x000fe20000000000 */
[C---:B------:R-:W-:Y:S01]  /*3dd0*/  VIADD R120, R131.reuse, 0x19 ;  /* 0x0000001983787836 */ /* 0x040fe20000000000 */
[CC--:B------:R-:W-:Y:S01]  /*3de0*/  ISETP.GE.AND P1, PT, R126.reuse, R146.reuse, PT ;  /* 0x000000927e00720c */ /* 0x0c0fe20003f26270 */
        /* <DEDUP_REMOVED lines=15> */
[----:B------:R-:W-:Y:S01]  /*3ee0*/  FSEL R128, R59, -INF , !P5 ;  /* 0xff8000003b807808 */ /* 0x000fe20006800000 */
        /* <DEDUP_REMOVED lines=10> */
[C---:B------:R-:W-:Y:S01]  /*3f90*/  VIADD R39, R131.reuse, 0x58 ;  /* 0x0000005883277836 */ /* 0x040fe20000000000 */
[-C--:B------:R-:W-:Y:S01]  /*3fa0*/  ISETP.GE.AND P1, PT, R120, R146.reuse, PT ;  /* 0x000000927800720c */ /* 0x080fe20003f26270 */
[C---:B------:R-:W-:Y:S01]  /*3fb0*/  VIADD R35, R131.reuse, 0x60 ;  /* 0x0000006083237836 */ /* 0x040fe20000000000 */
[----:B------:R-:W-:Y:S01]  /*3fc0*/  FSEL R106, R64, -INF , !P5 ;  /* 0xff800000406a7808 */ /* 0x000fe20006800000 */
[----:B------:R-:W-:Y:S01]  /*3fd0*/  VIADD R37, R131, 0x59 ;  /* 0x0000005983257836 */ /* 0x000fe20000000000 */
[-C--:B------:R-:W-:Y:S01]  /*3fe0*/  ISETP.GE.AND P4, PT, R129, R145.reuse, PT ;  /* 0x000000918100720c */ /* 0x080fe20003f86270 */
[C---:B------:R-:W-:Y:S01]  /*3ff0*/  VIADD R33, R131.reuse, 0x61 ;  /* 0x0000006183217836 */ /* 0x040fe20000000000 */
[----:B------:R-:W-:Y:S01]  /*4000*/  FSEL R104, R56, -INF , !P2 ;  /* 0xff80000038687808 */ /* 0x000fe20005000000 */
[C---:B------:R-:W-:Y:S01]  /*4010*/  VIADD R29, R131.reuse, 0x69 ;  /* 0x00000069831d7836 */ /* 0x040fe20000000000 */
[----:B------:R-:W-:Y:S01]  /*4020*/  FSEL R64, R70, -INF , P0 ;  /* 0xff80000046407808 */ /* 0x000fe20000000000 */
        /* <DEDUP_REMOVED lines=8> */
[----:B------:R-:W-:Y:S01]  /*40b0*/  VIADD R0, R131, 0x79 ;  /* 0x0000007983007836 */ /* 0x000fe20000000000 */
[----:B------:R-:W-:-:S02]  /*40c0*/  FSEL R130, R55, -INF , !P4 ;  /* 0xff80000037827808 */ /* 0x000fc40006000000 */
[-C--:B------:R-:W-:Y:S02]  /*40d0*/  ISETP.GE.AND P4, PT, R125, R145.reuse, PT ;  /* 0x000000917d00720c */ /* 0x080fe40003f86270 */
[----:B------:R-:W-:Y:S02]  /*40e0*/  FSEL R114, R62, -INF , !P2 ;  /* 0xff8000003e727808 */ /* 0x000fe40005000000 */
[----:B------:R-:W-:Y:S02]  /*40f0*/  FSEL R56, R73, -INF , P0 ;  /* 0xff80000049387808 */ /* 0x000fe40000000000 */
[----:B------:R-:W-:Y:S02]  /*4100*/  ISETP.GE.AND P2, PT, R119, R145, PT ;  /* 0x000000917700720c */ /* 0x000fe40003f46270 */
[----:B------:R-:W-:Y:S02]  /*4110*/  FSEL R62, R71, -INF , P1 ;  /* 0xff800000473e7808 */ /* 0x000fe40000800000 */
[----:B------:R-:W-:-:S02]  /*4120*/  ISETP.GE.AND P0, PT, R112, R146, PT ;  /* 0x000000927000720c */ /* 0x000fc40003f06270 */
[C---:B------:R-:W-:Y:S02]  /*4130*/  ISETP.GE.AND P1, PT, R113.reuse, R146, PT ;  /* 0x000000927100720c */ /* 0x040fe40003f26270 */
[----:B------:R-:W-:Y:S02]  /*4140*/  FSEL R124, R60, -INF , !P4 ;  /* 0xff8000003c7c7808 */ /* 0x000fe40006000000 */
[----:B------:R-:W-:Y:S02]  /*4150*/  FSEL R64, R64, -INF , !P2 ;  /* 0xff80000040407808 */ /* 0x000fe40005000000 */
[----:B------:R-:W-:Y:S02]  /*4160*/  FSEL R60, R76, -INF , P0 ;  /* 0xff8000004c3c7808 */ /* 0x000fe40000000000 */
[----:B------:R-:W-:Y:S02]  /*4170*/  ISETP.GE.AND P2, PT, R113, R145, PT ;  /* 0x000000917100720c */ /* 0x000fe40003f46270 */
[----:B------:R-:W-:-:S02]  /*4180*/  FSEL R50, R75, -INF , P1 ;  /* 0xff8000004b327808 */ /* 0x000fc40000800000 */
[----:B------:R-:W-:Y:S02]  /*4190*/  ISETP.GE.AND P0, PT, R20, R146, PT ;  /* 0x000000921400720c */ /* 0x000fe40003f06270 */
[-C--:B------:R-:W-:Y:S02]  /*41a0*/  ISETP.GE.AND P4, PT, R120, R145.reuse, PT ;  /* 0x000000917800720c */ /* 0x080fe40003f86270 */
[----:B------:R-:W-:Y:S02]  /*41b0*/  FMNMX3.FTZ R55, R47, R130, R104, !PT ;  /* 0x000000822f377276 */ /* 0x000fe40007810068 */
[----:B------:R-:W-:Y:S02]  /*41c0*/  ISETP.GE.AND P5, PT, R117, R145, PT ;  /* 0x000000917500720c */ /* 0x000fe40003fa6270 */
[----:B------:R-:W-:Y:S02]  /*41d0*/  FSEL R50, R50, -INF , !P2 ;  /* 0xff80000032327808 */ /* 0x000fe40005000000 */
[----:B------:R-:W-:-:S02]  /*41e0*/  FSEL R82, R82, -INF , P0 ;  /* 0xff80000052527808 */ /* 0x000fc40000000000 */
[-C--:B------:R-:W-:Y:S02]  /*41f0*/  ISETP.GE.AND P1, PT, R108, R146.reuse, PT ;  /* 0x000000926c00720c */ /* 0x080fe40003f26270 */
[-C--:B------:R-:W-:Y:S02]  /*4200*/  ISETP.GE.AND P2, PT, R20, R145.reuse, PT ;  /* 0x000000911400720c */ /* 0x080fe40003f46270 */
[----:B------:R-:W-:Y:S02]  /*4210*/  ISETP.GE.AND P0, PT, R109, R146, PT ;  /* 0x000000926d00720c */ /* 0x000fe40003f06270 */
[----:B------:R-:W-:Y:S02]  /*4220*/  FSEL R66, R66, -INF , !P4 ;  /* 0xff80000042427808 */ /* 0x000fe40006000000 */
[----:B------:R-:W-:Y:S02]  /*4230*/  FMNMX3.FTZ R55, R55, R128, R124, !PT ;  /* 0x0000008037377276 */ /* 0x000fe4000781007c */
[----:B------:R-:W-:-:S02]  /*4240*/  ISETP.GE.AND P4, PT, R115, R145, PT ;  /* 0x000000917300720c */ /* 0x000fc40003f86270 */
[----:B------:R-:W-:Y:S02]  /*4250*/  FSEL R62, R62, -INF , !P5 ;  /* 0xff8000003e3e7808 */ /* 0x000fe40006800000 */
[----:B------:R-:W-:Y:S02]  /*4260*/  ISETP.GE.AND P5, PT, R112, R145, PT ;  /* 0x000000917000720c */ /* 0x000fe40003fa6270 */
[----:B------:R-:W-:Y:S02]  /*4270*/  FSEL R79, R79, -INF , P1 ;  /* 0xff8000004f4f7808 */ /* 0x000fe40000800000 */
[----:B------:R-:W-:Y:S02]  /*4280*/  FSEL R186, R82, -INF , !P2 ;  /* 0xff80000052ba7808 */ /* 0x000fe40005000000 */
        /* <DEDUP_REMOVED lines=8> */
[----:B------:R-:W-:Y:S02]  /*4310*/  ISETP.GE.AND P5, PT, R111, R145, PT ;  /* 0x000000916f00720c */ /* 0x000fe40003fa6270 */
[----:B------:R-:W-:Y:S02]  /*4320*/  FSEL R83, R83, -INF , P1 ;  /* 0xff80000053537808 */ /* 0x000fe40000800000 */
[----:B------:R-:W-:Y:S02]  /*4330*/  FSEL R89, R89, -INF , P2 ;  /* 0xff80000059597808 */ /* 0x000fe40001000000 */
[----:B------:R-:W-:Y:S02]  /*4340*/  FSEL R36, R92, -INF , P0 ;  /* 0xff8000005c247808 */ /* 0x000fe40000000000 */
[-C--:B------:R-:W-:Y:S02]  /*4350*/  ISETP.GE.AND P2, PT, R103, R146.reuse, PT ;  /* 0x000000926700720c */ /* 0x080fe40003f46270 */
[----:B------:R-:W-:-:S02]  /*4360*/  ISETP.GE.AND P0, PT, R51, R146, PT ;  /* 0x000000923300720c */ /* 0x000fc40003f06270 */
[----:B------:R-:W-:Y:S02]  /*4370*/  FMNMX3.FTZ R55, R55, R66, R64, !PT ;  /* 0x0000004237377276 */ /* 0x000fe40007810040 */
[----:B------:R-:W-:Y:S02]  /*4380*/  FSEL R188, R79, -INF , !P4 ;  /* 0xff8000004fbc7808 */ /* 0x000fe40006000000 */
[-C--:B------:R-:W-:Y:S02]  /*4390*/  ISETP.GE.AND P4, PT, R109, R145.reuse, PT ;  /* 0x000000916d00720c */ /* 0x080fe40003f86270 */
[----:B------:R-:W-:Y:S02]  /*43a0*/  FSEL R184, R83, -INF , !P5 ;  /* 0xff80000053b87808 */ /* 0x000fe40006800000 */
[----:B------:R-:W-:Y:S02]  /*43b0*/  ISETP.GE.AND P5, PT, R105, R145, PT ;  /* 0x000000916900720c */ /* 0x000fe40003fa6270 */
[----:B------:R-:W-:-:S02]  /*43c0*/  FSEL R95, R95, -INF , P2 ;  /* 0xff8000005f5f7808 */ /* 0x000fc40001000000 */
[----:B------:R-:W-:Y:S02]  /*43d0*/  FSEL R34, R96, -INF , P0 ;  /* 0xff80000060227808 */ /* 0x000fe40000000000 */
[----:B------:R-:W-:Y:S02]  /*43e0*/  FMNMX3.FTZ R55, R55, R62, R56, !PT ;  /* 0x0000003e37377276 */ /* 0x000fe40007810038 */
[-C--:B------:R-:W-:Y:S02]  /*43f0*/  ISETP.GE.AND P2, PT, R45, R146.reuse, PT ;  /* 0x000000922d00720c */ /* 0x080fe40003f46270 */
[----:B------:R-:W-:Y:S02]  /*4400*/  ISETP.GE.AND P0, PT, R39, R146, PT ;  /* 0x000000922700720c */ /* 0x000fe40003f06270 */
[----:B------:R-:W-:Y:S02]  /*4410*/  ISETP.GE.AND P1, PT, R107, R145, PT ;  /* 0x000000916b00720c */ /* 0x000fe40003f26270 */
[----:B------:R-:W-:-:S02]  /*4420*/  FSEL R46, R46, -INF , !P4 ;  /* 0xff8000002e2e7808 */ /* 0x000fc40006000000 */
[-C--:B------:R-:W-:Y:S02]  /*4430*/  ISETP.GE.AND P4, PT, R103, R145.reuse, PT ;  /* 0x000000916700720c */ /* 0x080fe40003f86270 */
[----:B------:R-:W-:Y:S02]  /*4440*/  FSEL R36, R36, -INF , !P5 ;  /* 0xff80000024247808 */ /* 0x000fe40006800000 */
[----:B------:R-:W-:Y:S02]  /*4450*/  FMNMX3.FTZ R55, R55, R50, R60, !PT ;  /* 0x0000003237377276 */ /* 0x000fe4000781003c */
[----:B------:R-:W-:Y:S02]  /*4460*/  ISETP.GE.AND P5, PT, R45, R145, PT ;  /* 0x000000912d00720c */ /* 0x000fe40003fa6270 */
[----:B------:R-:W-:Y:S02]  /*4470*/  FSEL R97, R97, -INF , P2 ;  /* 0xff80000061617808 */ /* 0x000fe40001000000 */
[----:B------:R-:W-:-:S02]  /*4480*/  FSEL R32, R98, -INF , P0 ;  /* 0xff80000062207808 */ /* 0x000fc40000000000 */
[----:B------:R-:W-:Y:S02]  /*4490*/  ISETP.GE.AND P0, PT, R35, R146, PT ;  /* 0x000000922300720c */ /* 0x000fe40003f06270 */
[----:B------:R-:W-:Y:S02]  /*44a0*/  FSEL R182, R89, -INF , !P1 ;  /* 0xff80000059b67808 */ /* 0x000fe40004800000 */
[-C--:B------:R-:W-:Y:S02]  /*44b0*/  ISETP.GE.AND P1, PT, R51, R145.reuse, PT ;  /* 0x000000913300720c */ /* 0x080fe40003f26270 */
[----:B------:R-:W-:Y:S02]  /*44c0*/  FSEL R180, R95, -INF , !P4 ;  /* 0xff8000005fb47808 */ /* 0x000fe40006000000 */
[----:B------:R-:W-:Y:S02]  /*44d0*/  FMNMX3.FTZ R55, R55, R188, R186, !PT ;  /* 0x000000bc37377276 */ /* 0x000fe400078100ba */
[----:B------:R-:W-:-:S02]  /*44e0*/  ISETP.GE.AND P4, PT, R39, R145, PT ;  /* 0x000000912700720c */ /* 0x000fc40003f86270 */
[----:B------:R-:W-:Y:S02]  /*44f0*/  FSEL R118, R97, -INF , !P5 ;  /* 0xff80000061767808 */ /* 0x000fe40006800000 */
[----:B------:R-:W-:Y:S02]  /*4500*/  ISETP.GE.AND P5, PT, R35, R145, PT ;  /* 0x000000912300720c */ /* 0x000fe40003fa6270 */
[----:B------:R-:W-:Y:S02]  /*4510*/  FSEL R14, R14, -INF , P0 ;  /* 0xff8000000e0e7808 */ /* 0x000fe40000000000 */
[----:B------:R-:W-:Y:S02]  /*4520*/  FSEL R34, R34, -INF , !P1 ;  /* 0xff80000022227808 */ /* 0x000fe40004800000 */
[----:B------:R-:W-:Y:S02]  /*4530*/  FMNMX3.FTZ R55, R55, R184, R46, !PT ;  /* 0x000000b837377276 */ /* 0x000fe4000781002e */
[----:B------:R-:W-:-:S02]  /*4540*/  ISETP.GE.AND P1, PT, R37, R146, PT ;  /* 0x000000922500720c */ /* 0x000fc40003f26270 */
[----:B------:R-:W-:Y:S02]  /*4550*/  FSEL R32, R32, -INF , !P4 ;  /* 0xff80000020207808 */ /* 0x000fe40006000000 */
[-C--:B------:R-:W-:Y:S02]  /*4560*/  ISETP.GE.AND P4, PT, R33, R146.reuse, PT ;  /* 0x000000922100720c */ /* 0x080fe40003f86270 */
[----:B------:R-:W-:Y:S02]  /*4570*/  FSEL R30, R14, -INF , !P5 ;  /* 0xff8000000e1e7808 */ /* 0x000fe40006800000 */
[----:B------:R-:W-:Y:S02]  /*4580*/  ISETP.GE.AND P5, PT, R29, R146, PT ;  /* 0x000000921d00720c */ /* 0x000fe40003fa6270 */
[----:B------:R-:W-:Y:S02]  /*4590*/  FMNMX3.FTZ R55, R55, R182, R36, !PT ;  /* 0x000000b637377276 */ /* 0x000fe40007810024 */
[----:B------:R-:W-:-:S02]  /*45a0*/  ISETP.GE.AND P2, PT, R37, R145, PT ;  /* 0x000000912500720c */ /* 0x000fc40003f46270 */
[----:B------:R-:W-:Y:S02]  /*45b0*/  FSEL R99, R99, -INF , P1 ;  /* 0xff80000063637808 */ /* 0x000fe40000800000 */
[----:B------:R-:W-:Y:S02]  /*45c0*/  ISETP.GE.AND P1, PT, R33, R145, PT ;  /* 0x000000912100720c */ /* 0x000fe40003f26270 */
[----:B------:R-:W-:Y:S02]  /*45d0*/  ISETP.GE.AND P0, PT, R31, R146, PT ;  /* 0x000000921f00720c */ /* 0x000fe40003f06270 */
[----:B------:R-:W-:Y:S02]  /*45e0*/  FSEL R76, R100, -INF , P4 ;  /* 0xff800000644c7808 */ /* 0x000fe40002000000 */
[----:B------:R-:W-:Y:S02]  /*45f0*/  FSEL R52, R49, -INF , P5 ;  /* 0xff80000031347808 */ /* 0x000fe40002800000 */
[----:B------:R-:W-:-:S02]  /*4600*/  FMNMX3.FTZ R49, R55, R180, R34, !PT ;  /* 0x000000b437317276 */ /* 0x000fc40007810022 */
[----:B------:R-:W-:Y:S02]  /*4610*/  FSEL R110, R99, -INF , !P2 ;  /* 0xff800000636e7808 */ /* 0x000fe40005000000 */
[----:B------:R-:W-:Y:S02]  /*4620*/  ISETP.GE.AND P2, PT, R31, R145, PT ;  /* 0x000000911f00720c */ /* 0x000fe40003f46270 */
[----:B------:R-:W-:Y:S02]  /*4630*/  FSEL R16, R101, -INF , P0 ;  /* 0xff80000065107808 */ /* 0x000fe40000000000 */
[----:B------:R-:W-:Y:S02]  /*4640*/  FSEL R76, R76, -INF , !P1 ;  /* 0xff8000004c4c7808 */ /* 0x000fe40004800000 */
[----:B------:R-:W-:Y:S02]  /*4650*/  ISETP.GE.AND P1, PT, R23, R146, PT ;  /* 0x000000921700720c */ /* 0x000fe40003f26270 */
[----:B------:R-:W-:-:S02]  /*4660*/  FMNMX3.FTZ R49, R49, R118, R32, !PT ;  /* 0x0000007631317276 */ /* 0x000fc40007810020 */
[----:B------:R-:W-:Y:S02]  /*4670*/  FSEL R16, R16, -INF , !P2 ;  /* 0xff80000010107808 */ /* 0x000fe40005000000 */
[-C--:B------:R-:W-:Y:S02]  /*4680*/  ISETP.GE.AND P4, PT, R29, R145.reuse, PT ;  /* 0x000000911d00720c */ /* 0x080fe40003f86270 */
[----:B------:R-:W-:Y:S02]  /*4690*/  ISETP.GE.AND P0, PT, R23, R145, PT ;  /* 0x000000911700720c */ /* 0x000fe40003f06270 */
[-C--:B------:R-:W-:Y:S02]  /*46a0*/  ISETP.GE.AND P2, PT, R19, R146.reuse, PT ;  /* 0x000000921300720c */ /* 0x080fe40003f46270 */
[----:B------:R-:W-:Y:S02]  /*46b0*/  FSEL R18, R18, -INF , P1 ;  /* 0xff80000012127808 */ /* 0x000fe40000800000 */
[----:B------:R-:W-:-:S02]  /*46c0*/  ISETP.GE.AND P1, PT, R15, R146, PT ;  /* 0x000000920f00720c */ /* 0x000fc40003f26270 */
[----:B------:R-:W-:Y:S02]  /*46d0*/  FMNMX3.FTZ R49, R49, R110, R30, !PT ;  /* 0x0000006e31317276 */ /* 0x000fe4000781001e */
[----:B------:R-:W-:Y:S02]  /*46e0*/  FSEL R52, R52, -INF , !P4 ;  /* 0xff80000034347808 */ /* 0x000fe40006000000 */
[----:B------:R-:W-:Y:S02]  /*46f0*/  FSEL R154, R18, -INF , !P0 ;  /* 0xff800000129a7808 */ /* 0x000fe40004000000 */
[----:B------:R-:W-:Y:S02]  /*4700*/  FSEL R122, R17, -INF , P2 ;  /* 0xff800000117a7808 */ /* 0x000fe40001000000 */
[-C--:B------:R-:W-:Y:S02]  /*4710*/  ISETP.GE.AND P5, PT, R19, R145.reuse, PT ;  /* 0x000000911300720c */ /* 0x080fe40003fa6270 */
[----:B------:R-:W-:-:S02]  /*4720*/  ISETP.GE.AND P4, PT, R15, R145, PT ;  /* 0x000000910f00720c */ /* 0x000fc40003f86270 */
[----:B------:R-:W-:Y:S02]  /*4730*/  ISETP.GE.AND P0, PT, R0, R146, PT ;  /* 0x000000920000720c */ /* 0x000fe40003f06270 */
        /* <DEDUP_REMOVED lines=16> */
[----:B------:R-:W-:Y:S02]  /*4840*/  ISETP.GE.AND P0, PT, R126, R144, PT ;  /* 0x000000907e00720c */ /* 0x000fe40003f06270 */
[----:B------:R-:W-:-:S02]  /*4850*/  ISETP.GE.AND P4, PT, R129, R143, PT ;  /* 0x0000008f8100720c */ /* 0x000fc40003f86270 */
[----:B------:R-:W-:Y:S02]  /*4860*/  ISETP.GE.AND P2, PT, R127, R143, PT ;  /* 0x0000008f7f00720c */ /* 0x000fe40003f46270 */
[----:B------:R-:W-:Y:S02]  /*4870*/  FSEL R38, R57, -INF , P1 ;  /* 0xff80000039267808 */ /* 0x000fe40000800000 */
[----:B------:R-:W-:Y:S02]  /*4880*/  FSEL R58, R58, -INF , P0 ;  /* 0xff8000003a3a7808 */ /* 0x000fe40000000000 */
[-C--:B------:R-:W-:Y:S02]  /*4890*/  ISETP.GE.AND P0, PT, R123, R144.reuse, PT ;  /* 0x000000907b00720c */ /* 0x080fe40003f06270 */
[----:B------:R-:W-:Y:S02]  /*48a0*/  ISETP.GE.AND P1, PT, R125, R144, PT ;  /* 0x000000907d00720c */ /* 0x000fe40003f26270 */
[----:B------:R-:W-:-:S02]  /*48b0*/  FSEL R102, R54, -INF , !P4 ;  /* 0xff80000036667808 */ /* 0x000fc40006000000 */
[----:B------:R-:W-:Y:S02]  /*48c0*/  FSEL R38, R38, -INF , !P2 ;  /* 0xff80000026267808 */ /* 0x000fe40005000000 */
[----:B------:R-:W-:Y:S02]  /*48d0*/  ISETP.GE.AND P2, PT, R123, R143, PT ;  /* 0x0000008f7b00720c */ /* 0x000fe40003f46270 */
[----:B-1----:R-:W-:Y:S02]  /*48e0*/  FMNMX.FTZ R49, R14, R49, !PT ;  /* 0x000000310e317209 */ /* 0x002fe40007810000 */
[----:B------:R-:W-:Y:S02]  /*48f0*/  FSEL R63, R63, -INF , P0 ;  /* 0xff8000003f3f7808 */ /* 0x000fe40000000000 */
[----:B------:R-:W-:Y:S01]  /*4900*/  ISETP.GE.AND P4, PT, R125, R143, PT ;  /* 0x0000008f7d00720c */ /* 0x000fe20003f86270 */
[----:B------:R-:W1:Y:S01]  /*4910*/  SHFL.BFLY PT, R54, R49, 0x1, 0x1f ;  /* 0x0c201f0031367f89 */ /* 0x000e6200000e0000 */
[----:B------:R-:W-:-:S02]  /*4920*/  FSEL R61, R61, -INF , P1 ;  /* 0xff8000003d3d7808 */ /* 0x000fc40000800000 */
[-C--:B------:R-:W-:Y:S02]  /*4930*/  ISETP.GE.AND P0, PT, R120, R144.reuse, PT ;  /* 0x000000907800720c */ /* 0x080fe40003f06270 */
[-C--:B------:R-:W-:Y:S02]  /*4940*/  ISETP.GE.AND P1, PT, R121, R144.reuse, PT ;  /* 0x000000907900720c */ /* 0x080fe40003f26270 */
[----:B------:R-:W-:Y:S02]  /*4950*/  FSEL R14, R63, -INF , !P2 ;  /* 0xff8000003f0e7808 */ /* 0x000fe40005000000 */
[----:B------:R-:W-:Y:S02]  /*4960*/  ISETP.GE.AND P5, PT, R131, R143, PT ;  /* 0x0000008f8300720c */ /* 0x000fe40003fa6270 */
[----:B------:R-:W-:Y:S02]  /*4970*/  ISETP.GE.AND P2, PT, R119, R144, PT ;  /* 0x000000907700720c */ /* 0x000fe40003f46270 */
[----:B------:R-:W-:-:S02]  /*4980*/  FSEL R70, R61, -INF , !P4 ;  /* 0xff8000003d467808 */ /* 0x000fc40006000000 */
[-C--:B------:R-:W-:Y:S02]  /*4990*/  ISETP.GE.AND P4, PT, R120, R143.reuse, PT ;  /* 0x0000008f7800720c */ /* 0x080fe40003f86270 */
[----:B------:R-:W-:Y:S02]  /*49a0*/  FSEL R67, R67, -INF , P0 ;  /* 0xff80000043437808 */ /* 0x000fe40000000000 */
[----:B------:R-:W-:Y:S02]  /*49b0*/  FSEL R65, R65, -INF , P1 ;  /* 0xff80000041417808 */ /* 0x000fe40000800000 */
[----:B------:R-:W-:Y:S02]  /*49c0*/  FSEL R17, R17, -INF , !P5 ;  /* 0xff80000011117808 */ /* 0x000fe40006800000 */
[----:B------:R-:W-:Y:S02]  /*49d0*/  ISETP.GE.AND P1, PT, R119, R143, PT ;  /* 0x0000008f7700720c */ /* 0x000fe40003f26270 */
[----:B------:R-:W-:-:S02]  /*49e0*/  FSEL R18, R68, -INF , P2 ;  /* 0xff80000044127808 */ /* 0x000fc40001000000 */
[----:B------:R-:W-:Y:S02]  /*49f0*/  ISETP.GE.AND P5, PT, R126, R143, PT ;  /* 0x0000008f7e00720c */ /* 0x000fe40003fa6270 */
[----:B------:R-:W-:Y:S02]  /*4a00*/  FSEL R96, R67, -INF , !P4 ;  /* 0xff80000043607808 */ /* 0x000fe40006000000 */
[-C--:B------:R-:W-:Y:S02]  /*4a10*/  ISETP.GE.AND P4, PT, R115, R144.reuse, PT ;  /* 0x000000907300720c */ /* 0x080fe40003f86270 */
[----:B------:R-:W-:Y:S02]  /*4a20*/  ISETP.GE.AND P0, PT, R117, R144, PT ;  /* 0x000000907500720c */ /* 0x000fe40003f06270 */
[----:B------:R-:W-:Y:S02]  /*4a30*/  FSEL R18, R18, -INF , !P1 ;  /* 0xff80000012127808 */ /* 0x000fe40004800000 */
[----:B------:R-:W-:-:S02]  /*4a40*/  FSEL R100, R58, -INF , !P5 ;  /* 0xff8000003a647808 */ /* 0x000fc40006800000 */
[----:B------:R-:W-:Y:S02]  /*4a50*/  ISETP.GE.AND P1, PT, R113, R144, PT ;  /* 0x000000907100720c */ /* 0x000fe40003f26270 */
[-C--:B------:R-:W-:Y:S02]  /*4a60*/  ISETP.GE.AND P5, PT, R121, R143.reuse, PT ;  /* 0x0000008f7900720c */ /* 0x080fe40003fa6270 */
[-C--:B------:R-:W-:Y:S02]  /*4a70*/  ISETP.GE.AND P2, PT, R115, R143.reuse, PT ;  /* 0x0000008f7300720c */ /* 0x080fe40003f46270 */
[----:B------:R-:W-:Y:S02]  /*4a80*/  FSEL R72, R72, -INF , P4 ;  /* 0xff80000048487808 */ /* 0x000fe40002000000 */
[----:B------:R-:W-:Y:S02]  /*4a90*/  FSEL R69, R69, -INF , P0 ;  /* 0xff80000045457808 */ /* 0x000fe40000000000 */
[----:B------:R-:W-:-:S02]  /*4aa0*/  ISETP.GE.AND P0, PT, R113, R143, PT ;  /* 0x0000008f7100720c */ /* 0x000fc40003f06270 */
[-C--:B------:R-:W-:Y:S02]  /*4ab0*/  ISETP.GE.AND P4, PT, R112, R144.reuse, PT ;  /* 0x000000907000720c */ /* 0x080fe40003f86270 */
[----:B------:R-:W-:Y:S02]  /*4ac0*/  FSEL R74, R74, -INF , P1 ;  /* 0xff8000004a4a7808 */ /* 0x000fe40000800000 */
[----:B------:R-:W-:Y:S02]  /*4ad0*/  FSEL R82, R65, -INF , !P5 ;  /* 0xff80000041527808 */ /* 0x000fe40006800000 */
[----:B------:R-:W-:Y:S02]  /*4ae0*/  ISETP.GE.AND P5, PT, R117, R143, PT ;  /* 0x0000008f7500720c */ /* 0x000fe40003fa6270 */
[----:B------:R-:W-:Y:S02]  /*4af0*/  FSEL R176, R72, -INF , !P2 ;  /* 0xff80000048b07808 */ /* 0x000fe40005000000 */
[----:B------:R-:W-:-:S02]  /*4b00*/  ISETP.GE.AND P2, PT, R108, R144, PT ;  /* 0x000000906c00720c */ /* 0x000fc40003f46270 */
[-C--:B------:R-:W-:Y:S02]  /*4b10*/  ISETP.GE.AND P1, PT, R108, R143.reuse, PT ;  /* 0x0000008f6c00720c */ /* 0x080fe40003f26270 */
[----:B------:R-:W-:Y:S02]  /*4b20*/  FSEL R108, R74, -INF , !P0 ;  /* 0xff8000004a6c7808 */ /* 0x000fe40004000000 */
[----:B------:R-:W-:Y:S02]  /*4b30*/  FSEL R78, R78, -INF , P4 ;  /* 0xff8000004e4e7808 */ /* 0x000fe40002000000 */
[C---:B------:R-:W-:Y:S02]  /*4b40*/  ISETP.GE.AND P0, PT, R20.reuse, R144, PT ;  /* 0x000000901400720c */ /* 0x040fe40003f06270 */
[----:B------:R-:W-:Y:S02]  /*4b50*/  ISETP.GE.AND P4, PT, R20, R143, PT ;  /* 0x0000008f1400720c */ /* 0x000fe40003f86270 */
[----:B------:R-:W-:-:S02]  /*4b60*/  FSEL R178, R69, -INF , !P5 ;  /* 0xff80000045b27808 */ /* 0x000fc40006800000 */
[----:B-1----:R-:W-:Y:S02]  /*4b70*/  FMNMX.FTZ R20, R49, R54, !PT ;  /* 0x0000003631147209 */ /* 0x002fe40007810000 */
[----:B------:R-:W-:Y:S02]  /*4b80*/  ISETP.GE.AND P5, PT, R112, R143, PT ;  /* 0x0000008f7000720c */ /* 0x000fe40003fa6270 */
[----:B------:R-:W-:Y:S01]  /*4b90*/  FSEL R77, R77, -INF , P2 ;  /* 0xff8000004d4d7808 */ /* 0x000fe20001000000 */
[----:B---3--:R-:W-:Y:S01]  /*4ba0*/  FMUL.FTZ R53, R48, R20 ;  /* 0x0000001430357220 */ /* 0x008fe20000410000 */
[----:B------:R-:W-:Y:S02]  /*4bb0*/  ISETP.GE.AND P2, PT, R111, R144, PT ;  /* 0x000000906f00720c */ /* 0x000fe40003f46270 */
[----:B------:R-:W-:Y:S02]  /*4bc0*/  FSEL R120, R78, -INF , !P5 ;  /* 0xff8000004e787808 */ /* 0x000fe40006800000 */
[----:B------:R-:W-:-:S02]  /*4bd0*/  FSEL R81, R81, -INF , P0 ;  /* 0xff80000051517808 */ /* 0x000fc40000000000 */
[----:B------:R-:W-:Y:S02]  /*4be0*/  ISETP.GE.AND P5, PT, R111, R143, PT ;  /* 0x0000008f6f00720c */ /* 0x000fe40003fa6270 */
[----:B------:R-:W-:Y:S02]  /*4bf0*/  FSETP.NEU.FTZ.AND P0, PT, R20, -INF , PT ;  /* 0xff8000001400780b */ /* 0x000fe40003f1d000 */
[----:B------:R-:W-:Y:S02]  /*4c00*/  FSEL R80, R80, -INF , P2 ;  /* 0xff80000050507808 */ /* 0x000fe40001000000 */
[----:B------:R-:W-:Y:S02]  /*4c10*/  FSEL R174, R77, -INF , !P1 ;  /* 0xff8000004dae7808 */ /* 0x000fe40004800000 */
[----:B------:R-:W-:Y:S02]  /*4c20*/  ISETP.GE.AND P1, PT, R109, R144, PT ;  /* 0x000000906d00720c */ /* 0x000fe40003f26270 */
[----:B------:R-:W-:-:S02]  /*4c30*/  FSEL R53, R53, RZ, P0 ;  /* 0x000000ff35357208 */ /* 0x000fc40000000000 */
[----:B------:R-:W-:Y:S02]  /*4c40*/  FSEL R126, R80, -INF , !P5 ;  /* 0xff800000507e7808 */ /* 0x000fe40006800000 */
[----:B------:R-:W-:Y:S01]  /*4c50*/  ISETP.GE.AND P0, PT, R107, R144, PT ;  /* 0x000000906b00720c */ /* 0x000fe20003f06270 */
[--C-:B------:R-:W-:Y:S01]  /*4c60*/  FFMA.FTZ R98, R124, R48, -R53.reuse ;  /* 0x000000307c627223 */ /* 0x100fe20000010835 */
[----:B------:R-:W-:Y:S01]  /*4c70*/  ISETP.GE.AND P5, PT, R105, R144, PT ;  /* 0x000000906900720c */ /* 0x000fe20003fa6270 */
[-CC-:B------:R-:W-:Y:S01]  /*4c80*/  FFMA.FTZ R130, R130, R48.reuse, -R53.reuse ;  /* 0x0000003082827223 */ /* 0x180fe20000010835 */
[----:B------:R-:W-:Y:S01]  /*4c90*/  FSEL R85, R85, -INF , P1 ;  /* 0xff80000055557808 */ /* 0x000fe20000800000 */
[-CC-:B------:R-:W-:Y:S01]  /*4ca0*/  FFMA.FTZ R61, R114, R48.reuse, -R53.reuse ;  /* 0x00000030723d7223 */ /* 0x180fe20000010835 */
[-C--:B------:R-:W-:Y:S01]  /*4cb0*/  ISETP.GE.AND P2, PT, R107, R143.reuse, PT ;  /* 0x0000008f6b00720c */ /* 0x080fe20003f46270 */
[-CC-:B------:R-:W-:Y:S01]  /*4cc0*/  FFMA.FTZ R57, R66, R48.reuse, -R53.reuse ;  /* 0x0000003042397223 */ /* 0x180fe20000010835 */
[-C--:B------:R-:W-:Y:S01]  /*4cd0*/  ISETP.GE.AND P1, PT, R105, R143.reuse, PT ;  /* 0x0000008f6900720c */ /* 0x080fe20003f26270 */
[-CC-:B------:R-:W-:Y:S01]  /*4ce0*/  FFMA.FTZ R66, R56, R48.reuse, -R53.reuse ;  /* 0x0000003038427223 */ /* 0x180fe20000010835 */
[----:B------:R-:W-:Y:S01]  /*4cf0*/  FSEL R88, R88, -INF , P0 ;  /* 0xff80000058587808 */ /* 0x000fe20000000000 */
[-CC-:B------:R-:W-:Y:S01]  /*4d00*/  FFMA.FTZ R49, R50, R48.reuse, -R53.reuse ;  /* 0x0000003032317223 */ /* 0x180fe20000010835 */
[----:B------:R-:W-:Y:S01]  /*4d10*/  FSEL R90, R90, -INF , P5 ;  /* 0xff8000005a5a7808 */ /* 0x000fe20002800000 */
[-CC-:B------:R-:W-:Y:S01]  /*4d20*/  FFMA.FTZ R112, R47, R48.reuse, -R53.reuse ;  /* 0x000000302f707223 */ /* 0x180fe20000010835 */
[----:B------:R-:W-:Y:S01]  /*4d30*/  FSEL R168, R88, -INF , !P2 ;  /* 0xff80000058a87808 */ /* 0x000fe20005000000 */
[-CC-:B------:R-:W-:Y:S01]  /*4d40*/  FFMA.FTZ R88, R64, R48.reuse, -R53.reuse ;  /* 0x0000003040587223 */ /* 0x180fe20000010835 */
[----:B------:R-:W-:Y:S01]  /*4d50*/  FSEL R166, R90, -INF , !P1 ;  /* 0xff8000005aa67808 */ /* 0x000fe20004800000 */
[--C-:B------:R-:W-:Y:S01]  /*4d60*/  FFMA.FTZ R90, R106, R48, -R53.reuse ;  /* 0x000000306a5a7223 */ /* 0x100fe20000010835 */
[----:B------:R-:W-:Y:S01]  /*4d70*/  ISETP.GE.AND P2, PT, R51, R144, PT ;  /* 0x000000903300720c */ /* 0x000fe20003f46270 */
[--C-:B------:R-:W-:Y:S01]  /*4d80*/  FFMA.FTZ R104, R104, R48, -R53.reuse ;  /* 0x0000003068687223 */ /* 0x100fe20000010835 */
[----:B------:R-:W-:Y:S01]  /*4d90*/  ISETP.GE.AND P1, PT, R45, R144, PT ;  /* 0x000000902d00720c */ /* 0x000fe20003f26270 */
[----:B------:R-:W-:Y:S01]  /*4da0*/  MUFU.EX2 R112, R112 ;  /* 0x0000007000707308 */ /* 0x000fe20000000800 */
[-C--:B------:R-:W-:Y:S01]  /*4db0*/  ISETP.GE.AND P5, PT, R51, R143.reuse, PT ;  /* 0x0000008f3300720c */ /* 0x080fe20003fa6270 */
[-CC-:B------:R-:W-:Y:S01]  /*4dc0*/  FFMA.FTZ R51, R62, R48.reuse, -R53.reuse ;  /* 0x000000303e337223 */ /* 0x180fe20000010835 */
[----:B------:R-:W-:Y:S01]  /*4dd0*/  FSEL R94, R94, -INF , P2 ;  /* 0xff8000005e5e7808 */ /* 0x000fe20001000000 */
[-CC-:B------:R-:W-:Y:S01]  /*4de0*/  FFMA.FTZ R60, R60, R48.reuse, -R53.reuse ;  /* 0x000000303c3c7223 */ /* 0x180fe20000010835 */
[----:B------:R-:W-:Y:S01]  /*4df0*/  FSEL R93, R93, -INF , P1 ;  /* 0xff8000005d5d7808 */ /* 0x000fe20000800000 */
[--C-:B------:R-:W-:Y:S01]  /*4e00*/  FFMA.FTZ R47, R188, R48, -R53.reuse ;  /* 0x00000030bc2f7223 */ /* 0x100fe20000010835 */
[C---:B------:R-:W-:Y:S01]  /*4e10*/  ISETP.GE.AND P1, PT, R37.reuse, R144, PT ;  /* 0x000000902500720c */ /* 0x040fe20003f26270 */
[----:B------:R-:W-:Y:S01]  /*4e20*/  MUFU.EX2 R104, R104 ;  /* 0x0000006800687308 */ /* 0x000fe20000000800 */
[----:B------:R-:W-:Y:S01]  /*4e30*/  FSEL R156, R94, -INF , !P5 ;  /* 0xff8000005e9c7808 */ /* 0x000fe20006800000 */
[-CC-:B------:R-:W-:Y:S01]  /*4e40*/  FFMA.FTZ R54, R186, R48.reuse, -R53.reuse ;  /* 0x00000030ba367223 */ /* 0x180fe20000010835 */
[-C--:B------:R-:W-:Y:S01]  /*4e50*/  ISETP.GE.AND P5, PT, R37, R143.reuse, PT ;  /* 0x0000008f2500720c */ /* 0x080fe20003fa6270 */
[-CC-:B------:R-:W-:Y:S01]  /*4e60*/  FFMA.FTZ R55, R154, R48.reuse, -R53.reuse ;  /* 0x000000309a377223 */ /* 0x180fe20000010835 */
[----:B------:R-:W-:Y:S01]  /*4e70*/  FSEL R13, R13, -INF , P1 ;  /* 0xff8000000d0d7808 */ /* 0x000fe20000800000 */
[-CC-:B------:R-:W-:Y:S01]  /*4e80*/  FFMA.FTZ R46, R46, R48.reuse, -R53.reuse ;  /* 0x000000302e2e7223 */ /* 0x180fe20000010835 */
[----:B------:R-:W-:Y:S01]  /*4e90*/  FSEL R172, R81, -INF , !P4 ;  /* 0xff80000051ac7808 */ /* 0x000fe20006000000 */
[----:B------:R-:W-:Y:S01]  /*4ea0*/  MUFU.EX2 R98, R98 ;  /* 0x0000006200627308 */ /* 0x000fe20000000800 */
[----:B------:R-:W-:Y:S01]  /*4eb0*/  FSEL R124, R13, -INF , !P5 ;  /* 0xff8000000d7c7808 */ /* 0x000fe20006800000 */
[--C-:B------:R-:W-:Y:S01]  /*4ec0*/  FFMA.FTZ R37, R182, R48, -R53.reuse ;  /* 0x00000030b6257223 */ /* 0x100fe20000010835 */
[----:B------:R-:W-:Y:S01]  /*4ed0*/  FMNMX3.FTZ R13, R17, R102, R38, !PT ;  /* 0x00000066110d7276 */ /* 0x000fe20007810026 */
[-CC-:B------:R-:W-:Y:S01]  /*4ee0*/  FFMA.FTZ R36, R36, R48.reuse, -R53.reuse ;  /* 0x0000003024247223 */ /* 0x180fe20000010835 */
[-C--:B------:R-:W-:Y:S01]  /*4ef0*/  ISETP.GE.AND P4, PT, R109, R143.reuse, PT ;  /* 0x0000008f6d00720c */ /* 0x080fe20003f86270 */
[--C-:B------:R-:W-:Y:S01]  /*4f00*/  FFMA.FTZ R34, R34, R48, -R53.reuse ;  /* 0x0000003022227223 */ /* 0x100fe20000010835 */
[----:B------:R-:W-:Y:S01]  /*4f10*/  FMNMX3.FTZ R13, R13, R100, R70, !PT ;  /* 0x000000640d0d7276 */ /* 0x000fe20007810046 */
[----:B------:R-:W-:Y:S01]  /*4f20*/  MUFU.EX2 R61, R61 ;  /* 0x0000003d003d7308 */ /* 0x000fe20000000800 */
[----:B------:R-:W-:Y:S01]  /*4f30*/  ISETP.GE.AND P0, PT, R103, R144, PT ;  /* 0x000000906700720c */ /* 0x000fe20003f06270 */
[--C-:B------:R-:W-:Y:S01]  /*4f40*/  FFMA.FTZ R32, R32, R48, -R53.reuse ;  /* 0x0000003020207223 */ /* 0x100fe20000010835 */
[----:B------:R-:W-:Y:S01]  /*4f50*/  FMNMX3.FTZ R13, R13, R14, R82, !PT ;  /* 0x0000000e0d0d7276 */ /* 0x000fe20007810052 */
[-CC-:B------:R-:W-:Y:S01]  /*4f60*/  FFMA.FTZ R30, R30, R48.reuse, -R53.reuse ;  /* 0x000000301e1e7223 */ /* 0x180fe20000010835 */
[----:B------:R-:W-:Y:S01]  /*4f70*/  FSEL R170, R85, -INF , !P4 ;  /* 0xff80000055aa7808 */ /* 0x000fe20006000000 */
[--C-:B------:R-:W-:Y:S01]  /*4f80*/  FFMA.FTZ R85, R128, R48, -R53.reuse ;  /* 0x0000003080557223 */ /* 0x100fe20000010835 */
[----:B------:R-:W-:Y:S01]  /*4f90*/  FMNMX3.FTZ R13, R13, R96, R18, !PT ;  /* 0x000000600d0d7276 */ /* 0x000fe20007810012 */
[----:B------:R-:W-:Y:S01]  /*4fa0*/  MUFU.EX2 R90, R90 ;  /* 0x0000005a005a7308 */ /* 0x000fe20000000800 */
[-C--:B------:R-:W-:Y:S01]  /*4fb0*/  ISETP.GE.AND P4, PT, R103, R143.reuse, PT ;  /* 0x0000008f6700720c */ /* 0x080fe20003f86270 */
[--C-:B------:R-:W-:Y:S01]  /*4fc0*/  FFMA.FTZ R52, R52, R48, -R53.reuse ;  /* 0x0000003034347223 */ /* 0x100fe20000010835 */
[----:B------:R-:W-:Y:S01]  /*4fd0*/  FMNMX3.FTZ R13, R13, R178, R176, !PT ;  /* 0x000000b20d0d7276 */ /* 0x000fe200078100b0 */
[-CC-:B------:R-:W-:Y:S01]  /*4fe0*/  FFMA.FTZ R122, R122, R48.reuse, -R53.reuse ;  /* 0x000000307a7a7223 */ /* 0x180fe20000010835 */
[----:B------:R-:W-:Y:S01]  /*4ff0*/  FSEL R136, R91, -INF , P0 ;  /* 0xff8000005b887808 */ /* 0x000fe20000000000 */
[--C-:B------:R-:W-:Y:S01]  /*5000*/  FFMA.FTZ R107, R116, R48, -R53.reuse ;  /* 0x00000030746b7223 */ /* 0x100fe20000010835 */
[----:B------:R-:W-:Y:S01]  /*5010*/  FMNMX3.FTZ R13, R13, R108, R120, !PT ;  /* 0x0000006c0d0d7276 */ /* 0x000fe20007810078 */
[----:B------:R1:W2:Y:S01]  /*5020*/  MUFU.EX2 R91, R130 ;  /* 0x00000082005b7308 */ /* 0x0002a20000000800 */
[----:B------:R-:W-:Y:S01]  /*5030*/  ISETP.GE.AND P0, PT, R45, R143, PT ;  /* 0x0000008f2d00720c */ /* 0x000fe20003f06270 */
[----:B------:R-:W-:Y:S01]  /*5040*/  FFMA.FTZ R45, R184, R48, -R53 ;  /* 0x00000030b82d7223 */ /* 0x000fe20000010835 */
[----:B------:R-:W-:-:S02]  /*5050*/  FSEL R136, R136, -INF , !P4 ;  /* 0xff80000088887808 */ /* 0x000fc40006000000 */
[----:B------:R-:W-:Y:S02]  /*5060*/  ISETP.GE.AND P4, PT, R39, R144, PT ;  /* 0x000000902700720c */ /* 0x000fe40003f86270 */
[----:B------:R-:W-:Y:S01]  /*5070*/  FMNMX3.FTZ R13, R13, R174, R172, !PT ;  /* 0x000000ae0d0d7276 */ /* 0x000fe200078100ac */
[----:B------:R-:W3:Y:S01]  /*5080*/  MUFU.EX2 R85, R85 ;  /* 0x0000005500557308 */ /* 0x000ee20000000800 */
[----:B------:R-:W-:Y:S02]  /*5090*/  ISETP.GE.AND P2, PT, R39, R143, PT ;  /* 0x0000008f2700720c */ /* 0x000fe40003f46270 */
[----:B------:R-:W-:Y:S02]  /*50a0*/  FSEL R12, R12, -INF , P4 ;  /* 0xff8000000c0c7808 */ /* 0x000fe40002000000 */
[----:B------:R-:W-:Y:S02]  /*50b0*/  ISETP.GE.AND P1, PT, R33, R144, PT ;  /* 0x000000902100720c */ /* 0x000fe40003f26270 */
[----:B------:R-:W-:Y:S01]  /*50c0*/  FMNMX3.FTZ R13, R13, R126, R170, !PT ;  /* 0x0000007e0d0d7276 */ /* 0x000fe200078100aa */
[----:B------:R-:W-:Y:S01]  /*50d0*/  MUFU.EX2 R57, R57 ;  /* 0x0000003900397308 */ /* 0x000fe20000000800 */
[----:B-1----:R-:W-:-:S02]  /*50e0*/  FSEL R130, R93, -INF , !P0 ;  /* 0xff8000005d827808 */ /* 0x002fc40004000000 */
[C---:B------:R-:W-:Y:S02]  /*50f0*/  ISETP.GE.AND P0, PT, R35.reuse, R144, PT ;  /* 0x000000902300720c */ /* 0x040fe40003f06270 */
[-C--:B------:R-:W-:Y:S01]  /*5100*/  ISETP.GE.AND P4, PT, R35, R143.reuse, PT ;  /* 0x0000008f2300720c */ /* 0x080fe20003f86270 */
[-CC-:B------:R-:W-:Y:S01]  /*5110*/  FFMA.FTZ R35, R180, R48.reuse, -R53.reuse ;  /* 0x00000030b4237223 */ /* 0x180fe20000010835 */
[----:B------:R-:W-:Y:S01]  /*5120*/  FSEL R128, R12, -INF , !P2 ;  /* 0xff8000000c807808 */ /* 0x000fe20005000000 */
[----:B------:R-:W-:Y:S01]  /*5130*/  MUFU.EX2 R88, R88 ;  /* 0x0000005800587308 */ /* 0x000fe20000000800 */
[----:B------:R-:W-:Y:S02]  /*5140*/  FSEL R8, R8, -INF , P0 ;  /* 0xff80000008087808 */ /* 0x000fe40000000000 */
[----:B------:R-:W-:Y:S01]  /*5150*/  ISETP.GE.AND P2, PT, R33, R143, PT ;  /* 0x0000008f2100720c */ /* 0x000fe20003f46270 */
[----:B------:R-:W-:Y:S01]  /*5160*/  FFMA.FTZ R33, R118, R48, -R53 ;  /* 0x0000003076217223 */ /* 0x000fe20000010835 */
[----:B------:R-:W-:-:S02]  /*5170*/  FSEL R9, R9, -INF , P1 ;  /* 0xff80000009097808 */ /* 0x000fc40000800000 */
[----:B------:R-:W-:Y:S01]  /*5180*/  FMNMX3.FTZ R13, R13, R168, R166, !PT ;  /* 0x000000a80d0d7276 */ /* 0x000fe200078100a6 */
[----:B------:R-:W-:Y:S01]  /*5190*/  MUFU.EX2 R51, R51 ;  /* 0x0000003300337308 */ /* 0x000fe20000000800 */
[-C--:B------:R-:W-:Y:S02]  /*51a0*/  ISETP.GE.AND P5, PT, R31, R144.reuse, PT ;  /* 0x000000901f00720c */ /* 0x080fe40003fa6270 */
[----:B------:R-:W-:Y:S02]  /*51b0*/  FSEL R114, R8, -INF , !P4 ;  /* 0xff80000008727808 */ /* 0x000fe40006000000 */
[----:B------:R-:W-:Y:S02]  /*51c0*/  ISETP.GE.AND P4, PT, R29, R144, PT ;  /* 0x000000901d00720c */ /* 0x000fe40003f86270 */
[----:B------:R-:W-:Y:S01]  /*51d0*/  FSEL R106, R9, -INF , !P2 ;  /* 0xff800000096a7808 */ /* 0x000fe20005000000 */
[----:B------:R-:W-:Y:S01]  /*51e0*/  MUFU.EX2 R66, R66 ;  /* 0x0000004200427308 */ /* 0x000fe20000000800 */
[----:B------:R-:W-:-:S02]  /*51f0*/  FMNMX3.FTZ R9, R13, R136, R156, !PT ;  /* 0x000000880d097276 */ /* 0x000fc4000781009c */
[-C--:B------:R-:W-:Y:S01]  /*5200*/  ISETP.GE.AND P0, PT, R31, R143.reuse, PT ;  /* 0x0000008f1f00720c */ /* 0x080fe20003f06270 */
[-CC-:B------:R-:W-:Y:S01]  /*5210*/  FFMA.FTZ R31, R110, R48.reuse, -R53.reuse ;  /* 0x000000306e1f7223 */ /* 0x180fe20000010835 */
[----:B------:R-:W-:Y:S02]  /*5220*/  FSEL R11, R11, -INF , P5 ;  /* 0xff8000000b0b7808 */ /* 0x000fe40002800000 */
[----:B------:R-:W-:Y:S01]  /*5230*/  ISETP.GE.AND P1, PT, R29, R143, PT ;  /* 0x0000008f1d00720c */ /* 0x000fe20003f26270 */
[----:B------:R-:W-:Y:S01]  /*5240*/  FFMA.FTZ R29, R16, R48, -R53 ;  /* 0x00000030101d7223 */ /* 0x000fe20000010835 */
[----:B------:R-:W-:Y:S01]  /*5250*/  ISETP.GE.AND P2, PT, R23, R144, PT ;  /* 0x000000901700720c */ /* 0x000fe20003f46270 */
[----:B------:R-:W-:Y:S01]  /*5260*/  MUFU.EX2 R49, R49 ;  /* 0x0000003100317308 */ /* 0x000fe20000000800 */
[----:B------:R-:W-:Y:S02]  /*5270*/  FSEL R10, R10, -INF , P4 ;  /* 0xff8000000a0a7808 */ /* 0x000fe40002000000 */
[----:B------:R-:W-:-:S02]  /*5280*/  FMNMX3.FTZ R9, R9, R130, R128, !PT ;  /* 0x0000008209097276 */ /* 0x000fc40007810080 */
[----:B------:R-:W-:Y:S02]  /*5290*/  FSEL R94, R11, -INF , !P0 ;  /* 0xff8000000b5e7808 */ /* 0x000fe40004000000 */
[----:B------:R-:W-:Y:S01]  /*52a0*/  ISETP.GE.AND P5, PT, R23, R143, PT ;  /* 0x0000008f1700720c */ /* 0x000fe20003fa6270 */
[----:B------:R-:W-:Y:S01]  /*52b0*/  MUFU.EX2 R60, R60 ;  /* 0x0000003c003c7308 */ /* 0x000fe20000000800 */
[-C--:B------:R-:W-:Y:S02]  /*52c0*/  ISETP.GE.AND P0, PT, R19, R144.reuse, PT ;  /* 0x000000901300720c */ /* 0x080fe40003f06270 */
[----:B------:R-:W-:Y:S02]  /*52d0*/  FSEL R92, R10, -INF , !P1 ;  /* 0xff8000000a5c7808 */ /* 0x000fe40004800000 */
[----:B------:R-:W-:Y:S02]  /*52e0*/  FSEL R5, R5, -INF , P2 ;  /* 0xff80000005057808 */ /* 0x000fe40001000000 */
[----:B------:R-:W-:Y:S01]  /*52f0*/  ISETP.GE.AND P1, PT, R15, R144, PT ;  /* 0x000000900f00720c */ /* 0x000fe20003f26270 */
[----:B------:R-:W-:Y:S01]  /*5300*/  MUFU.EX2 R47, R47 ;  /* 0x0000002f002f7308 */ /* 0x000fe20000000800 */
[----:B------:R-:W-:-:S02]  /*5310*/  FMNMX3.FTZ R9, R9, R124, R114, !PT ;  /* 0x0000007c09097276 */ /* 0x000fc40007810072 */
[----:B------:R-:W-:Y:S02]  /*5320*/  FSEL R4, R4, -INF , P0 ;  /* 0xff80000004047808 */ /* 0x000fe40000000000 */
[----:B------:R-:W-:Y:S02]  /*5330*/  FSEL R64, R5, -INF , !P5 ;  /* 0xff80000005407808 */ /* 0x000fe40006800000 */
[-C--:B------:R-:W-:Y:S01]  /*5340*/  ISETP.GE.AND P4, PT, R19, R143.reuse, PT ;  /* 0x0000008f1300720c */ /* 0x080fe20003f86270 */
[----:B------:R-:W-:Y:S01]  /*5350*/  MUFU.EX2 R54, R54 ;  /* 0x0000003600367308 */ /* 0x000fe20000000800 */
[----:B------:R-:W-:Y:S02]  /*5360*/  ISETP.GE.AND P2, PT, R15, R143, PT ;  /* 0x0000008f0f00720c */ /* 0x000fe40003f46270 */
[----:B------:R-:W-:Y:S02]  /*5370*/  ISETP.GE.AND P0, PT, R0, R144, PT ;  /* 0x000000900000720c */ /* 0x000fe40003f06270 */
[----:B------:R-:W-:-:S02]  /*5380*/  FSEL R6, R6, -INF , P1 ;  /* 0xff80000006067808 */ /* 0x000fc40000800000 */
[----:B------:R-:W-:Y:S01]  /*5390*/  FMNMX3.FTZ R5, R9, R106, R94, !PT ;  /* 0x0000006a09057276 */ /* 0x000fe2000781005e */
[----:B------:R-:W-:Y:S01]  /*53a0*/  MUFU.EX2 R45, R45 ;  /* 0x0000002d002d7308 */ /* 0x000fe20000000800 */
[----:B------:R-:W-:Y:S02]  /*53b0*/  ISETP.GE.AND P1, PT, R0, R143, PT ;  /* 0x0000008f0000720c */ /* 0x000fe40003f26270 */
[----:B------:R-:W-:Y:S02]  /*53c0*/  FSEL R7, R7, -INF , P0 ;  /* 0xff80000007077808 */ /* 0x000fe40000000000 */
[----:B------:R-:W-:Y:S02]  /*53d0*/  FSEL R62, R4, -INF , !P4 ;  /* 0xff800000043e7808 */ /* 0x000fe40006000000 */
[----:B------:R-:W-:Y:S01]  /*53e0*/  FSEL R56, R6, -INF , !P2 ;  /* 0xff80000006387808 */ /* 0x000fe20005000000 */
[----:B------:R-:W-:Y:S01]  /*53f0*/  MUFU.EX2 R46, R46 ;  /* 0x0000002e002e7308 */ /* 0x000fe20000000800 */
[----:B------:R-:W-:-:S02]  /*5400*/  FMNMX3.FTZ R5, R5, R92, R64, !PT ;  /* 0x0000005c05057276 */ /* 0x000fc40007810040 */
[----:B------:R-:W-:Y:S02]  /*5410*/  FSEL R50, R7, -INF , !P1 ;  /* 0xff80000007327808 */ /* 0x000fe40004800000 */
[----:B------:R-:W-:Y:S02]  /*5420*/  FMNMX3.FTZ R5, R5, R62, R56, !PT ;  /* 0x0000003e05057276 */ /* 0x000fe40007810038 */
[----:B------:R-:W-:Y:S01]  /*5430*/  LOP3.LUT R23, R27, 0x120, R26, 0xf8, !PT ;  /* 0x000001201b177812 */ /* 0x000fe200078ef81a */
[----:B------:R-:W-:Y:S01]  /*5440*/  FFMA.FTZ R27, R76, R48, -R53 ;  /* 0x000000304c1b7223 */ /* 0x000fe20000010835 */
[----:B------:R-:W-:Y:S01]  /*5450*/  FMNMX.FTZ R0, R50, R5, !PT ;  /* 0x0000000532007209 */ /* 0x000fe20007810000 */
[----:B------:R-:W-:Y:S01]  /*5460*/  MUFU.EX2 R37, R37 ;  /* 0x0000002500257308 */ /* 0x000fe20000000800 */
[----:B--2---:R-:W-:Y:S01]  /*5470*/  F2FP.F16.F32.PACK_AB R68, R91, R112 ;  /* 0x000000705b44723e */ /* 0x004fe200000000ff */
[----:B------:R-:W-:Y:S02]  /*5480*/  IMAD R58, R23, 0x2, R134 ;  /* 0x00000002173a7824 */ /* 0x000fe400078e0286 */
[----:B------:R-:W1:Y:S04]  /*5490*/  SHFL.BFLY PT, R5, R0, 0x2, 0x1f ;  /* 0x0c401f0000057f89 */ /* 0x000e6800000e0000 */
[----:B------:R-:W-:Y:S01]  /*54a0*/  LDSM.16.MT88.4 R76, [R58+0x3000] ;  /* 0x003000003a4c783b */ /* 0x000fe20000004200 */
[----:B------:R-:W-:Y:S08]  /*54b0*/  MUFU.EX2 R36, R36 ;  /* 0x0000002400247308 */ /* 0x000ff00000000800 */
[----:B------:R-:W-:Y:S08]  /*54c0*/  MUFU.EX2 R35, R35 ;  /* 0x0000002300237308 */ /* 0x000ff00000000800 */
[----:B------:R-:W-:Y:S01]  /*54d0*/  MUFU.EX2 R34, R34 ;  /* 0x0000002200227308 */ /* 0x000fe20000000800 */
[----:B-1----:R-:W-:-:S05]  /*54e0*/  FMNMX.FTZ R4, R0, R5, !PT ;  /* 0x0000000500047209 */ /* 0x002fca0007810000 */
[----:B------:R-:W1:Y:S02]  /*54f0*/  SHFL.BFLY PT, R5, R4, 0x1, 0x1f ;  /* 0x0c201f0004057f89 */ /* 0x000e6400000e0000 */
[----:B------:R-:W-:Y:S08]  /*5500*/  MUFU.EX2 R33, R33 ;  /* 0x0000002100217308 */ /* 0x000ff00000000800 */
[----:B------:R-:W-:Y:S08]  /*5510*/  MUFU.EX2 R32, R32 ;  /* 0x0000002000207308 */ /* 0x000ff00000000800 */
[----:B------:R-:W-:Y:S01]  /*5520*/  MUFU.EX2 R31, R31 ;  /* 0x0000001f001f7308 */ /* 0x000fe20000000800 */
[----:B-1----:R-:W-:-:S07]  /*5530*/  FMNMX.FTZ R0, R4, R5, !PT ;  /* 0x0000000504007209 */ /* 0x002fce0007810000 */
[----:B------:R-:W-:Y:S01]  /*5540*/  MUFU.EX2 R30, R30 ;  /* 0x0000001e001e7308 */ /* 0x000fe20000000800 */
[----:B------:R-:W-:Y:S01]  /*5550*/  FSETP.NEU.FTZ.AND P0, PT, R0, -INF , PT ;  /* 0xff8000000000780b */ /* 0x000fe20003f1d000 */
[----:B------:R-:W-:-:S06]  /*5560*/  FMUL.FTZ R39, R48, R0 ;  /* 0x0000000030277220 */ /* 0x000fcc0000410000 */
[----:B------:R-:W-:Y:S01]  /*5570*/  MUFU.EX2 R27, R27 ;  /* 0x0000001b001b7308 */ /* 0x000fe20000000800 */
[----:B------:R-:W-:Y:S02]  /*5580*/  FSEL R39, R39, RZ, P0 ;  /* 0x000000ff27277208 */ /* 0x000fe40000000000 */
[----:B------:R-:W-:-:S03]  /*5590*/  ISETP.GT.AND P0, PT, R22, R147, PT ;  /* 0x000000931600720c */ /* 0x000fc60003f04270 */
[-CC-:B------:R-:W-:Y:S01]  /*55a0*/  FFMA.FTZ R110, R38, R48.reuse, -R39.reuse ;  /* 0x00000030266e7223 */ /* 0x180fe20000010827 */
[----:B------:R-:W-:Y:S02]  /*55b0*/  IMAD.IADD R38, R25, 0x1, R58 ;  /* 0x0000000119267824 */ /* 0x000fe400078e023a */
[-CC-:B------:R-:W-:Y:S01]  /*55c0*/  FFMA.FTZ R118, R17, R48.reuse, -R39.reuse ;  /* 0x0000003011767223 */ /* 0x180fe20000010827 */
[-CC-:B------:R-:W-:Y:S01]  /*55d0*/  FFMA.FTZ R95, R102, R48.reuse, -R39.reuse ;  /* 0x00000030665f7223 */ /* 0x180fe20000010827 */
[-CC-:B------:R-:W-:Y:S01]  /*55e0*/  FFMA.FTZ R89, R100, R48.reuse, -R39.reuse ;  /* 0x0000003064597223 */ /* 0x180fe20000010827 */
[-CC-:B------:R-:W-:Y:S01]  /*55f0*/  FFMA.FTZ R65, R14, R48.reuse, -R39.reuse ;  /* 0x000000300e417223 */ /* 0x180fe20000010827 */
[----:B------:R-:W1:Y:S01]  /*5600*/  LDSM.16.MT88.4 R4, [R38+0x3000] ;  /* 0x003000002604783b */ /* 0x000e620000004200 */
[----:B------:R-:W-:Y:S01]  /*5610*/  MUFU.EX2 R110, R110 ;  /* 0x0000006e006e7308 */ /* 0x000fe20000000800 */
[-CC-:B------:R-:W-:Y:S01]  /*5620*/  FFMA.FTZ R102, R70, R48.reuse, -R39.reuse ;  /* 0x0000003046667223 */ /* 0x180fe20000010827 */
[-CC-:B------:R-:W-:Y:S01]  /*5630*/  FFMA.FTZ R59, R82, R48.reuse, -R39.reuse ;  /* 0x00000030523b7223 */ /* 0x180fe20000010827 */
[----:B------:R-:W2:Y:S01]  /*5640*/  LDSM.16.MT88.4 R12, [R58+0x3400] ;  /* 0x003400003a0c783b */ /* 0x000ea20000004200 */
[--C-:B------:R-:W-:Y:S01]  /*5650*/  FFMA.FTZ R96, R96, R48, -R39.reuse ;  /* 0x0000003060607223 */ /* 0x100fe20000010827 */
[----:B---3--:R-:W-:Y:S01]  /*5660*/  F2FP.F16.F32.PACK_AB R70, R85, R104 ;  /* 0x000000685546723e */ /* 0x008fe200000000ff */
[-CC-:B------:R-:W-:Y:S01]  /*5670*/  FFMA.FTZ R100, R18, R48.reuse, -R39.reuse ;  /* 0x0000003012647223 */ /* 0x180fe20000010827 */
[----:B------:R-:W3:Y:S01]  /*5680*/  LDSM.16.MT88.4 R8, [R38+0x3400] ;  /* 0x003400002608783b */ /* 0x000ee20000004200 */
[----:B------:R-:W-:Y:S01]  /*5690*/  MUFU.EX2 R118, R118 ;  /* 0x0000007600767308 */ /* 0x000fe20000000800 */
[-CC-:B------:R-:W-:Y:S01]  /*56a0*/  FFMA.FTZ R63, R178, R48.reuse, -R39.reuse ;  /* 0x00000030b23f7223 */ /* 0x180fe20000010827 */
[-CC-:B------:R-:W-:Y:S01]  /*56b0*/  FFMA.FTZ R67, R176, R48.reuse, -R39.reuse ;  /* 0x00000030b0437223 */ /* 0x180fe20000010827 */
[----:B------:R-:W4:Y:S01]  /*56c0*/  LDSM.16.MT88.4 R16, [R58+0x3800] ;  /* 0x003800003a10783b */ /* 0x000f220000004200 */
        /* <DEDUP_REMOVED lines=16> */
[-C--:B------:R-:W-:Y:S01]  /*57d0*/  FFMA.FTZ R94, R94, R48.reuse, -R39 ;  /* 0x000000305e5e7223 */ /* 0x080fe20000010827 */
[-C--:B------:R-:W-:Y:S01]  /*57e0*/  FFMA.FTZ R168, R84, R48.reuse, -R53 ;  /* 0x0000003054a87223 */ /* 0x080fe20000010835 */
[-CC-:B------:R-:W-:Y:S01]  /*57f0*/  FFMA.FTZ R166, R50, R48.reuse, -R39.reuse ;  /* 0x0000003032a67223 */ /* 0x180fe20000010827 */
[----:B------:R-:W-:Y:S01]  /*5800*/  FFMA.FTZ R64, R64, R48, -R39 ;  /* 0x0000003040407223 */ /* 0x000fe20000010827 */
[----:B------:R-:W-:Y:S01]  /*5810*/  MUFU.EX2 R102, R102 ;  /* 0x0000006600667308 */ /* 0x000fe20000000800 */
[----:B-----5:R-:W-:Y:S01]  /*5820*/  F2FP.F16.F32.PACK_AB R69, R95, R118 ;  /* 0x000000765f45723e */ /* 0x020fe200000000ff */
[----:B------:R-:W-:Y:S01]  /*5830*/  FADD.FTZ R95, R118, R95 ;  /* 0x0000005f765f7221 */ /* 0x000fe20000010000 */
[----:B------:R-:W-:-:S05]  /*5840*/  FFMA.FTZ R56, R56, R48, -R39 ;  /* 0x0000003038387223 */ /* 0x000fca0000010827 */
        /* <DEDUP_REMOVED lines=11> */
[----:B-----5:R-:W-:-:S04]  /*5900*/  F2FP.F16.F32.PACK_AB R5, R65, R102 ;  /* 0x000000664105723e */ /* 0x020fc800000000ff */
[----:B------:R-:W5:Y:S01]  /*5910*/  MUFU.EX2 R63, R63 ;  /* 0x0000003f003f7308 */ /* 0x000f620000000800 */
        /* <DEDUP_REMOVED lines=12> */
[----:B------:R-:W3:Y:S01]  /*59e0*/  LDSM.16.MT88.4 R8, [R58+0x3c00] ;  /* 0x003c00003a08783b */ /* 0x000ee20000004200 */
[----:B------:R-:W-:-:S02]  /*59f0*/  F2FP.F16.F32.PACK_AB R4, R51, R88 ;  /* 0x000000583304723e */ /* 0x000fc400000000ff */
[----:B------:R-:W-:Y:S01]  /*5a00*/  F2FP.F16.F32.PACK_AB R6, R49, R66 ;  /* 0x000000423106723e */ /* 0x000fe200000000ff */
[----:B------:R-:W-:Y:S01]  /*5a10*/  MUFU.EX2 R97, R97 ;  /* 0x0000006100617308 */ /* 0x000fe20000000800 */
[----:B-----5:R-:W-:Y:S02]  /*5a20*/  F2FP.F16.F32.PACK_AB R5, R63, R100 ;  /* 0x000000643f05723e */ /* 0x020fe400000000ff */
[----:B-1----:R-:W-:-:S05]  /*5a30*/  F2FP.F16.F32.PACK_AB R7, R108, R67 ;  /* 0x000000436c07723e */ /* 0x002fca00000000ff */
[----:B------:R-:W1:Y:S02]  /*5a40*/  MUFU.EX2 R126, R126 ;  /* 0x0000007e007e7308 */ /* 0x000e640000000800 */
[C---:B----4-:R-:W-:Y:S06]  /*5a50*/  HMMA.16816.F32 R80, R4.reuse, R16, R80 ;  /* 0x000000100450723c */ /* 0x050fec0000001850 */
[----:B------:R-:W-:Y:S02]  /*5a60*/  MUFU.EX2 R154, R154 ;  /* 0x0000009a009a7308 */ /* 0x000fe40000000800 */
[C---:B------:R-:W-:Y:S01]  /*5a70*/  HMMA.16816.F32 R76, R4.reuse, R18, R76 ;  /* 0x00000012044c723c */ /* 0x040fe2000000184c */
[----:B------:R-:W4:Y:S05]  /*5a80*/  LDSM.16.MT88.4 R16, [R38+0x3c00] ;  /* 0x003c00002610783b */ /* 0x000f2a0000004200 */
[----:B------:R-:W5:Y:S02]  /*5a90*/  MUFU.EX2 R99, R99 ;  /* 0x0000006300637308 */ /* 0x000f640000000800 */
[C---:B--2---:R-:W-:Y:S06]  /*5aa0*/  HMMA.16816.F32 R72, R4.reuse, R12, R72 ;  /* 0x0000000c0448723c */ /* 0x044fec0000001848 */
[----:B------:R-:W-:Y:S02]  /*5ab0*/  MUFU.EX2 R101, R101 ;  /* 0x0000006500657308 */ /* 0x000fe40000000800 */
[----:B------:R-:W-:Y:S01]  /*5ac0*/  HMMA.16816.F32 R68, R4, R14, R68 ;  /* 0x0000000e0444723c */ /* 0x000fe20000001844 */
[----:B------:R-:W-:Y:S01]  /*5ad0*/  F2FP.F16.F32.PACK_AB R4, R47, R60 ;  /* 0x0000003c2f04723e */ /* 0x000fe200000000ff */
[----:B------:R-:W2:Y:S01]  /*5ae0*/  LDSM.16.MT88.4 R12, [R58+0x4000] ;  /* 0x004000003a0c783b */ /* 0x000ea20000004200 */
[----:B------:R-:W-:-:S02]  /*5af0*/  F2FP.F16.F32.PACK_AB R6, R45, R54 ;  /* 0x000000362d06723e */ /* 0x000fc400000000ff */
[----:B---3--:R-:W-:Y:S01]  /*5b00*/  F2FP.F16.F32.PACK_AB R5, R93, R120 ;  /* 0x000000785d05723e */ /* 0x008fe200000000ff */
[----:B------:R-:W3:Y:S01]  /*5b10*/  MUFU.EX2 R136, R136 ;  /* 0x0000008800887308 */ /* 0x000ee20000000800 */
[----:B-1----:R-:W-:-:S07]  /*5b20*/  F2FP.F16.F32.PACK_AB R7, R126, R97 ;  /* 0x000000617e07723e */ /* 0x002fce00000000ff */
[C---:B------:R-:W-:Y:S01]  /*5b30*/  HMMA.16816.F32 R80, R4.reuse, R8, R80 ;  /* 0x000000080450723c */ /* 0x040fe20000001850 */
[----:B------:R-:W-:Y:S07]  /*5b40*/  MUFU.EX2 R103, R103 ;  /* 0x0000006700677308 */ /* 0x000fee0000000800 */
[C---:B------:R-:W-:Y:S01]  /*5b50*/  HMMA.16816.F32 R76, R4.reuse, R10, R76 ;  /* 0x0000000a044c723c */ /* 0x040fe2000000184c */
[----:B------:R-:W1:Y:S01]  /*5b60*/  LDSM.16.MT88.4 R8, [R38+0x4000] ;  /* 0x004000002608783b */ /* 0x000e620000004200 */
[----:B------:R-:W1:Y:S06]  /*5b70*/  MUFU.EX2 R130, R130 ;  /* 0x0000008200827308 */ /* 0x000e6c0000000800 */
[C---:B----4-:R-:W-:Y:S02]  /*5b80*/  HMMA.16816.F32 R72, R4.reuse, R16, R72 ;  /* 0x000000100448723c */ /* 0x050fe40000001848 */
[----:B------:R-:W-:Y:S06]  /*5b90*/  MUFU.EX2 R105, R105 ;  /* 0x0000006900697308 */ /* 0x000fec0000000800 */
[----:B------:R-:W-:Y:S01]  /*5ba0*/  HMMA.16816.F32 R68, R4, R18, R68 ;  /* 0x000000120444723c */ /* 0x000fe20000001844 */
[----:B------:R-:W4:Y:S01]  /*5bb0*/  LDSM.16.MT88.4 R16, [R58+0x4400] ;  /* 0x004400003a10783b */ /* 0x000f220000004200 */
[----:B------:R-:W-:Y:S01]  /*5bc0*/  F2FP.F16.F32.PACK_AB R4, R37, R46 ;  /* 0x0000002e2504723e */ /* 0x000fe200000000ff */
[----:B------:R-:W1:Y:S01]  /*5bd0*/  MUFU.EX2 R124, R124 ;  /* 0x0000007c007c7308 */ /* 0x000e620000000800 */
[----:B------:R-:W-:-:S02]  /*5be0*/  F2FP.F16.F32.PACK_AB R6, R35, R36 ;  /* 0x000000242306723e */ /* 0x000fc400000000ff */
[----:B-----5:R-:W-:Y:S02]  /*5bf0*/  F2FP.F16.F32.PACK_AB R5, R99, R154 ;  /* 0x0000009a6305723e */ /* 0x020fe400000000ff */
[----:B---3--:R-:W-:-:S03]  /*5c00*/  F2FP.F16.F32.PACK_AB R7, R136, R101 ;  /* 0x000000658807723e */ /* 0x008fc600000000ff */
[----:B------:R-:W-:Y:S04]  /*5c10*/  MUFU.EX2 R29, R29 ;  /* 0x0000001d001d7308 */ /* 0x000fe80000000800 */
[C---:B--2---:R-:W-:Y:S04]  /*5c20*/  HMMA.16816.F32 R80, R4.reuse, R12, R80 ;  /* 0x0000000c0450723c */ /* 0x044fe80000001850 */
[----:B------:R-:W2:Y:S04]  /*5c30*/  MUFU.EX2 R52, R52 ;  /* 0x0000003400347308 */ /* 0x000ea80000000800 */
        /* <DEDUP_REMOVED lines=17> */
[----:B----4-:R-:W-:Y:S01]  /*5d50*/  HMMA.16816.F32 R80, R4, R16, R80 ;  /* 0x000000100450723c */ /* 0x010fe20000001850 */
[----:B------:R-:W-:Y:S01]  /*5d60*/  FADD.FTZ R16, R102, R89 ;  /* 0x0000005966107221 */ /* 0x000fe20000010000 */
[----:B------:R-:W-:Y:S01]  /*5d70*/  FADD.FTZ R17, R61, R98 ;  /* 0x000000623d117221 */ /* 0x000fe20000010000 */
[----:B------:R-:W-:Y:S02]  /*5d80*/  MUFU.EX2 R122, R122 ;  /* 0x0000007a007a7308 */ /* 0x000fe40000000800 */
[----:B------:R-:W-:-:S03]  /*5d90*/  FADD.FTZ R16, R65, R16 ;  /* 0x0000001041107221 */ /* 0x000fc60000010000 */
[C---:B------:R-:W-:Y:S01]  /*5da0*/  HMMA.16816.F32 R76, R4.reuse, R18, R76 ;  /* 0x00000012044c723c */ /* 0x040fe2000000184c */
[----:B------:R-:W-:Y:S01]  /*5db0*/  FADD.FTZ R18, R90, R17 ;  /* 0x000000115a127221 */ /* 0x000fe20000010000 */
[----:B------:R-:W-:Y:S01]  /*5dc0*/  FADD.FTZ R17, R59, R16 ;  /* 0x000000103b117221 */ /* 0x000fe20000010000 */
[----:B------:R-:W-:Y:S01]  /*5dd0*/  FFMA.FTZ R90, R92, R48, -R39 ;  /* 0x000000305c5a7223 */ /* 0x000fe20000010827 */
[----:B------:R-:W-:Y:S01]  /*5de0*/  MUFU.EX2 R61, R94 ;  /* 0x0000005e003d7308 */ /* 0x000fe20000000800 */
[----:B------:R-:W-:Y:S01]  /*5df0*/  FADD.FTZ R57, R57, R18 ;  /* 0x0000001239397221 */ /* 0x000fe20000010000 */
[----:B------:R-:W-:Y:S02]  /*5e00*/  FADD.FTZ R17, R96, R17 ;  /* 0x0000001160117221 */ /* 0x000fe40000010000 */
[----:B---3--:R-:W-:Y:S01]  /*5e10*/  HMMA.16816.F32 R72, R4, R12, R72 ;  /* 0x0000000c0448723c */ /* 0x008fe20000001848 */
[----:B------:R-:W-:Y:S01]  /*5e20*/  FADD.FTZ R88, R88, R57 ;  /* 0x0000003958587221 */ /* 0x000fe20000010000 */
[----:B------:R-:W-:-:S02]  /*5e30*/  FADD.FTZ R100, R100, R17 ;  /* 0x0000001164647221 */ /* 0x000fc40000010000 */
[----:B------:R-:W3:Y:S01]  /*5e40*/  MUFU.EX2 R90, R90 ;  /* 0x0000005a005a7308 */ /* 0x000ee20000000800 */
[----:B------:R-:W-:Y:S01]  /*5e50*/  FADD.FTZ R51, R51, R88 ;  /* 0x0000005833337221 */ /* 0x000fe20000010000 */
[----:B------:R-:W-:Y:S01]  /*5e60*/  FADD.FTZ R100, R63, R100 ;  /* 0x000000643f647221 */ /* 0x000fe20000010000 */
[----:B------:R-:W4:Y:S01]  /*5e70*/  LDSM.16.MT88.4 R16, [R38+0x4800] ;  /* 0x004800002610783b */ /* 0x000f220000004200 */
[----:B------:R-:W-:Y:S01]  /*5e80*/  HMMA.16816.F32 R68, R4, R14, R68 ;  /* 0x0000000e0444723c */ /* 0x000fe20000001844 */
[----:B------:R-:W-:Y:S01]  /*5e90*/  FADD.FTZ R66, R66, R51 ;  /* 0x0000003342427221 */ /* 0x000fe20000010000 */
[----:B------:R-:W-:Y:S01]  /*5ea0*/  FADD.FTZ R67, R67, R100 ;  /* 0x0000006443437221 */ /* 0x000fe20000010000 */
[----:B------:R-:W-:Y:S01]  /*5eb0*/  FFMA.FTZ R51, R62, R48, -R39 ;  /* 0x000000303e337223 */ /* 0x000fe20000010827 */
[----:B------:R-:W-:Y:S01]  /*5ec0*/  F2FP.F16.F32.PACK_AB R4, R27, R30 ;  /* 0x0000001e1b04723e */ /* 0x000fe200000000ff */
[----:B------:R-:W-:Y:S01]  /*5ed0*/  FADD.FTZ R13, R49, R66 ;  /* 0x00000042310d7221 */ /* 0x000fe20000010000 */
[----:B------:R-:W-:Y:S01]  /*5ee0*/  FADD.FTZ R67, R108, R67 ;  /* 0x000000436c437221 */ /* 0x000fe20000010000 */
[----:B--2---:R-:W-:Y:S01]  /*5ef0*/  F2FP.F16.F32.PACK_AB R6, R52, R29 ;  /* 0x0000001d3406723e */ /* 0x004fe200000000ff */
[----:B------:R-:W-:Y:S01]  /*5f00*/  MUFU.EX2 R107, R107 ;  /* 0x0000006b006b7308 */ /* 0x000fe20000000800 */
[----:B-----5:R-:W-:Y:S01]  /*5f10*/  F2FP.F16.F32.PACK_AB R5, R104, R91 ;  /* 0x0000005b6805723e */ /* 0x020fe200000000ff */
[----:B------:R-:W-:Y:S01]  /*5f20*/  FADD.FTZ R62, R60, R13 ;  /* 0x0000000d3c3e7221 */ /* 0x000fe20000010000 */
[----:B------:R-:W-:Y:S01]  /*5f30*/  FADD.FTZ R120, R120, R67 ;  /* 0x0000004378787221 */ /* 0x000fe20000010000 */
[----:B------:R-:W2:Y:S01]  /*5f40*/  LDSM.16.MT88.4 R12, [R58+0x4c00] ;  /* 0x004c00003a0c783b */ /* 0x000ea20000004200 */
[----:B---3--:R-:W-:Y:S01]  /*5f50*/  F2FP.F16.F32.PACK_AB R7, R90, R61 ;  /* 0x0000003d5a07723e */ /* 0x008fe200000000ff */
[----:B------:R-:W-:Y:S01]  /*5f60*/  FADD.FTZ R47, R47, R62 ;  /* 0x0000003e2f2f7221 */ /* 0x000fe20000010000 */
[----:B------:R-:W-:Y:S01]  /*5f70*/  FADD.FTZ R120, R93, R120 ;  /* 0x000000785d787221 */ /* 0x000fe20000010000 */
[----:B------:R-:W3:Y:S02]  /*5f80*/  MUFU.EX2 R168, R168 ;  /* 0x000000a800a87308 */ /* 0x000ee40000000800 */
[----:B------:R-:W-:-:S02]  /*5f90*/  FADD.FTZ R54, R54, R47 ;  /* 0x0000002f36367221 */ /* 0x000fc40000010000 */
[C---:B-1----:R-:W-:Y:S01]  /*5fa0*/  HMMA.16816.F32 R80, R4.reuse, R8, R80 ;  /* 0x000000080450723c */ /* 0x042fe20000001850 */
[----:B------:R-:W-:Y:S01]  /*5fb0*/  FADD.FTZ R9, R97, R120 ;  /* 0x0000007861097221 */ /* 0x000fe20000010000 */
[----:B------:R-:W-:Y:S02]  /*5fc0*/  FADD.FTZ R45, R45, R54 ;  /* 0x000000362d2d7221 */ /* 0x000fe40000010000 */
[----:B------:R-:W-:Y:S01]  /*5fd0*/  MUFU.EX2 R49, R64 ;  /* 0x0000004000317308 */ /* 0x000fe20000000800 */
[----:B------:R-:W-:Y:S01]  /*5fe0*/  FADD.FTZ R9, R126, R9 ;  /* 0x000000097e097221 */ /* 0x000fe20000010000 */
[----:B------:R-:W-:Y:S02]  /*5ff0*/  FADD.FTZ R46, R46, R45 ;  /* 0x0000002d2e2e7221 */ /* 0x000fe40000010000 */
[----:B------:R-:W-:Y:S01]  /*6000*/  HMMA.16816.F32 R76, R4, R10, R76 ;  /* 0x0000000a044c723c */ /* 0x000fe2000000184c */
[----:B------:R-:W-:Y:S01]  /*6010*/  FADD.FTZ R154, R154, R9 ;  /* 0x000000099a9a7221 */ /* 0x000fe20000010000 */
[----:B------:R-:W-:Y:S01]  /*6020*/  FADD.FTZ R37, R37, R46 ;  /* 0x0000002e25257221 */ /* 0x000fe20000010000 */
[----:B------:R-:W1:Y:S01]  /*6030*/  LDSM.16.MT88.4 R8, [R38+0x4c00] ;  /* 0x004c00002608783b */ /* 0x000e620000004200 */
[----:B------:R-:W5:Y:S01]  /*6040*/  MUFU.EX2 R60, R51 ;  /* 0x00000033003c7308 */ /* 0x000f620000000800 */
        /* <DEDUP_REMOVED lines=11> */
[----:B------:R-:W4:Y:S01]  /*6100*/  MUFU.EX2 R166, R166 ;  /* 0x000000a600a67308 */ /* 0x000f220000000800 */
[----:B------:R-:W-:Y:S01]  /*6110*/  FADD.FTZ R130, R130, R103 ;  /* 0x0000006782827221 */ /* 0x000fe20000010000 */
[----:B------:R-:W-:Y:S01]  /*6120*/  F2FP.F16.F32.PACK_AB R4, R122, R55 ;  /* 0x000000377a04723e */ /* 0x000fe200000000ff */
[----:B------:R-:W-:Y:S01]  /*6130*/  FADD.FTZ R32, R32, R33 ;  /* 0x0000002120207221 */ /* 0x000fe20000010000 */
[----:B---3--:R-:W-:Y:S01]  /*6140*/  F2FP.F16.F32.PACK_AB R6, R168, R107 ;  /* 0x0000006ba806723e */ /* 0x008fe200000000ff */
[----:B------:R-:W-:Y:S01]  /*6150*/  FADD.FTZ R105, R105, R130 ;  /* 0x0000008269697221 */ /* 0x000fe20000010000 */
[----:B-----5:R-:W-:Y:S01]  /*6160*/  F2FP.F16.F32.PACK_AB R5, R60, R49 ;  /* 0x000000313c05723e */ /* 0x020fe200000000ff */
[----:B------:R-:W-:-:S02]  /*6170*/  FADD.FTZ R31, R31, R32 ;  /* 0x000000201f1f7221 */ /* 0x000fc40000010000 */
[----:B------:R-:W-:-:S04]  /*6180*/  FADD.FTZ R124, R124, R105 ;  /* 0x000000697c7c7221 */ /* 0x000fc80000010000 */
[----:B------:R-:W-:Y:S01]  /*6190*/  FADD.FTZ R91, R91, R124 ;  /* 0x0000007c5b5b7221 */ /* 0x000fe20000010000 */
[----:B----4-:R-:W-:-:S03]  /*61a0*/  F2FP.F16.F32.PACK_AB R7, R166, R47 ;  /* 0x0000002fa607723e */ /* 0x010fc600000000ff */
        /* <DEDUP_REMOVED lines=12> */
[----:B-1----:R-:W-:Y:S01]  /*6270*/  HMMA.16816.F32 R72, R4, R8, R72 ;  /* 0x000000080448723c */ /* 0x002fe20000001848 */
[----:B------:R-:W-:Y:S02]  /*6280*/  FADD.FTZ R55, R55, R52 ;  /* 0x0000003437377221 */ /* 0x000fe40000010000 */
[----:B------:R-:W-:Y:S02]  /*6290*/  FADD.FTZ R166, R166, R47 ;  /* 0x0000002fa6a67221 */ /* 0x000fe40000010000 */
[----:B------:R-:W-:-:S03]  /*62a0*/  FADD.FTZ R122, R122, R55 ;  /* 0x000000377a7a7221 */ /* 0x000fc60000010000 */
[----:B------:R-:W-:Y:S01]  /*62b0*/  HMMA.16816.F32 R68, R4, R10, R68 ;  /* 0x0000000a0444723c */ /* 0x000fe20000001844 */
[----:B------:R-:W-:-:S04]  /*62c0*/  FADD.FTZ R107, R107, R122 ;  /* 0x0000007a6b6b7221 */ /* 0x000fc80000010000 */
[----:B------:R-:W-:Y:S01]  /*62d0*/  FADD.FTZ R168, R168, R107 ;  /* 0x0000006ba8a87221 */ /* 0x000fe20000010000 */
[----:B------:R-:W-:-:S14]  /*62e0*/  @!P0 BRA `(.L_x_7475) ;  /* 0x0000004000748947 */ /* 0x000fdc0003800000 */
        /* <DEDUP_REMOVED lines=68> */
.L_x_7477:
        /* <DEDUP_REMOVED lines=8> */
.L_x_7478:
[----:B------:R-:W-:Y:S05]  /*67b0*/  BSYNC.RECONVERGENT B0 ;  /* 0x0000000000007941 */ /* 0x000fea0003800200 */
.L_x_7476:
[----:B------:R-:W-:Y:S02]  /*67c0*/  ISETP.GE.AND P0, PT, R28, R157, PT ;  /* 0x0000009d1c00720c */ /* 0x000fe40003f06270 */
[C---:B------:R-:W-:Y:S02]  /*67d0*/  SHF.L.U32 R5, R140.reuse, 0x6, RZ ;  /* 0x000000068c057819 */ /* 0x040fe400000006ff */
[----:B------:R-:W-:Y:S02]  /*67e0*/  SHF.L.U64.HI R4, R140, 0x6, R141 ;  /* 0x000000068c047819 */ /* 0x000fe4000001028d */
[----:B------:R-:W-:-:S04]  /*67f0*/  IADD3 R8, P1, PT, R5, R150, RZ ;  /* 0x0000009605087210 */ /* 0x000fc80007f3e0ff */
[----:B------:R-:W-:-:S03]  /*6800*/  IADD3.X R9, PT, PT, R4, R151, RZ, P1, !PT ;  /* 0x0000009704097210 */ /* 0x000fc60000ffe4ff */
[----:B------:R-:W-:Y:S01]  /*6810*/  @!P0 IADD3 R12, P2, PT, R8, R5, RZ ;  /* 0x00000005080c8210 */ /* 0x000fe20007f5e0ff */
[----:B------:R-:W-:Y:S01]  /*6820*/  @P0 STS.128 [R41+0x3000], RZ ;  /* 0x003000ff29000388 */ /* 0x000fe20000000c00 */
[C---:B------:R-:W-:Y:S02]  /*6830*/  @!P0 LEA R10, P1, R140.reuse, R8, 0x7 ;  /* 0x000000088c0a8211 */ /* 0x040fe400078238ff */
[----:B------:R-:W-:Y:S01]  /*6840*/  @!P0 IADD3.X R13, PT, PT, R9, R4, RZ, P2, !PT ;  /* 0x00000004090d8210 */ /* 0x000fe200017fe4ff */
        /* <DEDUP_REMOVED lines=20> */
[----:B------:R-:W2:Y:S01]  /*6990*/  LD.E R45, desc[UR4][R2.64+0x18c] ;  /* 0x00018c04022d7980 */ /* 0x000ea2000c101900 */
[----:B------:R-:W-:Y:S01]  /*69a0*/  SHF.R.U32.HI R132, RZ, 0x1, R87 ;  /* 0x00000001ff847819 */ /* 0x000fe20000011657 */
[----:B------:R-:W-:Y:S01]  /*69b0*/  BSSY.RECONVERGENT B1, `(.L_x_7479) ;  /* 0x000012a000017945 */ /* 0x000fe20003800200 */
[----:B------:R-:W-:Y:S01]  /*69c0*/  LOP3.LUT R7, R133, 0x20, R26, 0xf8, !PT ;  /* 0x0000002085077812 */ /* 0x000fe200078ef81a */
[----:B------:R-:W-:Y:S01]  /*69d0*/  LDSM.16.M88.4 R32, [R44+0x1000] ;  /* 0x001000002c20783b */ /* 0x000fe20000000200 */
[----:B------:R-:W-:-:S02]  /*69e0*/  LOP3.LUT R5, R132, 0x8, RZ, 0xc0, !PT ;  /* 0x0000000884057812 */ /* 0x000fc400078ec0ff */
[--C-:B------:R-:W-:Y:S01]  /*69f0*/  LOP3.LUT R7, R7, 0x100, R26.reuse, 0xf8, !PT ;  /* 0x0000010007077812 */ /* 0x100fe200078ef81a */
[----:B------:R-:W-:Y:S01]  /*6a00*/  LDSM.16.M88.4 R36, [R43+0x1400] ;  /* 0x001400002b24783b */ /* 0x000fe20000000200 */
[----:B------:R-:W-:Y:S02]  /*6a10*/  LOP3.LUT R5, R5, 0xc0, R26, 0xf8, !PT ;  /* 0x000000c005057812 */ /* 0x000fe400078ef81a */
[----:B------:R-:W-:Y:S01]  /*6a20*/  ISETP.GT.AND P1, PT, R22, R147, PT ;  /* 0x000000931600720c */ /* 0x000fe20003f24270 */
[----:B------:R-:W0:Y:S01]  /*6a30*/  LDGDEPBAR ;  /* 0x00000000000079af */ /* 0x000e220000000000 */
[----:B------:R-:W-:-:S04]  /*6a40*/  LOP3.LUT R5, R7, R5, R24, 0xf6, !PT ;  /* 0x0000000507057212 */ /* 0x000fc800078ef618 */
[----:B------:R-:W-:Y:S02]  /*6a50*/  LEA R134, R5, R134, 0x1 ;  /* 0x0000008605867211 */ /* 0x000fe400078e08ff */
[----:B------:R-:W-:Y:S02]  /*6a60*/  LDSM.16.M88.4 R4, [R43+0x1000] ;  /* 0x001000002b04783b */ /* 0x000fe40000000200 */
[----:B------:R-:W-:Y:S02]  /*6a70*/  IADD3 R16, PT, PT, R134, R25, RZ ;  /* 0x0000001986107210 */ /* 0x000fe40007ffe0ff */
[----:B------:R-:W1:Y:S04]  /*6a80*/  LDSM.16.M88.4 R28, [R134] ;  /* 0x00000000861c783b */ /* 0x000e680000000200 */
[----:B------:R-:W-:Y:S04]  /*6a90*/  LDSM.16.M88.4 R16, [R16] ;  /* 0x000000001010783b */ /* 0x000fe80000000200 */
[----:B------:R-:W3:Y:S01]  /*6aa0*/  LDSM.16.M88.4 R24, [R44+0x1400] ;  /* 0x001400002c18783b */ /* 0x000ee20000000200 */
[C---:B-1----:R-:W-:Y:S08]  /*6ab0*/  HMMA.16816.F32 R8, R28.reuse, R32, RZ ;  /* 0x000000201c08723c */ /* 0x042ff000000018ff */
[C---:B------:R-:W-:Y:S08]  /*6ac0*/  HMMA.16816.F32 R32, R28.reuse, R34, RZ ;  /* 0x000000221c20723c */ /* 0x040ff000000018ff */
[----:B---3--:R-:W-:Y:S08]  /*6ad0*/  HMMA.16816.F32 R12, R28, R24, RZ ;  /* 0x000000181c0c723c */ /* 0x008ff000000018ff */
[C---:B------:R-:W-:Y:S08]  /*6ae0*/  HMMA.16816.F32 R8, R16.reuse, R4, R8 ;  /* 0x000000041008723c */ /* 0x040ff00000001808 */
        /* <DEDUP_REMOVED lines=27> */
[----:B-----5:R-:W5:Y:S01]  /*6ca0*/  LDSM.16.M88.4 R12, [R43+0x1c00] ;  /* 0x001c00002b0c783b */ /* 0x020f620000000200 */
        /* <DEDUP_REMOVED lines=9> */
[----:B------:R-:W4:Y:S01]  /*6d40*/  LDSM.16.M88.4 R24, [R44+0x2000] ;  /* 0x002000002c18783b */ /* 0x000f220000000200 */
[----:B------:R-:W1:Y:S05]  /*6d50*/  MUFU.TANH R51, R51 ;  /* 0x0000003300337308 */ /* 0x000e6a0000002400 */
[-C--:B------:R-:W-:Y:S01]  /*6d60*/  FMUL.FTZ R32, R32, R45.reuse ;  /* 0x0000002d20207220 */ /* 0x080fe20000410000 */
[-C--:B------:R-:W-:Y:S01]  /*6d70*/  FMUL.FTZ R66, R33, R45.reuse ;  /* 0x0000002d21427220 */ /* 0x080fe20000410000 */
[-C--:B------:R-:W-:Y:S01]  /*6d80*/  FMUL.FTZ R63, R34, R45.reuse ;  /* 0x0000002d223f7220 */ /* 0x080fe20000410000 */
[-C--:B------:R-:W-:Y:S01]  /*6d90*/  FMUL.FTZ R64, R35, R45.reuse ;  /* 0x0000002d23407220 */ /* 0x080fe20000410000 */
[----:B------:R2:W1:Y:S01]  /*6da0*/  MUFU.TANH R65, R32 ;  /* 0x0000002000417308 */ /* 0x0004620000002400 */
[C---:B---3--:R-:W-:Y:S07]  /*6db0*/  HMMA.16816.F32 R8, R28.reuse, R36, RZ ;  /* 0x000000241c08723c */ /* 0x048fee00000018ff */
[-C--:B------:R-:W-:Y:S01]  /*6dc0*/  FMUL.FTZ R85, R4, R45.reuse ;  /* 0x0000002d04557220 */ /* 0x080fe20000410000 */
[----:B------:R-:W-:Y:S01]  /*6dd0*/  HMMA.16816.F32 R36, R28, R38, RZ ;  /* 0x000000261c24723c */ /* 0x000fe200000018ff */
[-C--:B------:R-:W-:Y:S01]  /*6de0*/  FMUL.FTZ R88, R5, R45.reuse ;  /* 0x0000002d05587220 */ /* 0x080fe20000410000 */
[-C--:B------:R-:W-:Y:S01]  /*6df0*/  FMUL.FTZ R67, R6, R45.reuse ;  /* 0x0000002d06437220 */ /* 0x080fe20000410000 */
[-C--:B------:R-:W-:Y:S01]  /*6e00*/  FMUL.FTZ R84, R7, R45.reuse ;  /* 0x0000002d07547220 */ /* 0x080fe20000410000 */
[----:B------:R-:W3:Y:S01]  /*6e10*/  MUFU.TANH R52, R52 ;  /* 0x0000003400347308 */ /* 0x000ee20000002400 */
[----:B--2---:R-:W2:Y:S07]  /*6e20*/  LDSM.16.M88.4 R32, [R43+0x2000] ;  /* 0x002000002b20783b */ /* 0x004eae0000000200 */
[C---:B-----5:R-:W-:Y:S01]  /*6e30*/  HMMA.16816.F32 R8, R16.reuse, R12, R8 ;  /* 0x0000000c1008723c */ /* 0x060fe20000001808 */
[----:B------:R-:W1:Y:S07]  /*6e40*/  MUFU.TANH R56, R56 ;  /* 0x0000003800387308 */ /* 0x000e6e0000002400 */
[----:B------:R-:W-:Y:S01]  /*6e50*/  HMMA.16816.F32 R36, R16, R14, R36 ;  /* 0x0000000e1024723c */ /* 0x000fe20000001824 */
[----:B------:R-:W5:Y:S01]  /*6e60*/  LDSM.16.M88.4 R12, [R44+0x2400] ;  /* 0x002400002c0c783b */ /* 0x000f620000000200 */
[----:B------:R-:W1:Y:S06]  /*6e70*/  MUFU.TANH R57, R57 ;  /* 0x0000003900397308 */ /* 0x000e6c0000002400 */
[----:B----4-:R-:W-:Y:S02]  /*6e80*/  HMMA.16816.F32 R4, R28, R24, RZ ;  /* 0x000000181c04723c */ /* 0x010fe400000018ff */
[----:B------:R-:W4:Y:S01]  /*6e90*/  MUFU.TANH R61, R61 ;  /* 0x0000003d003d7308 */ /* 0x000f220000002400 */
        /* <DEDUP_REMOVED lines=15> */
[C---:B-----5:R-:W-:Y:S03]  /*6f90*/  HMMA.16816.F32 R32, R28.reuse, R12, RZ ;  /* 0x0000000c1c20723c */ /* 0x060fe600000018ff */
[-C--:B------:R-:W-:Y:S01]  /*6fa0*/  FMUL.FTZ R4, R4, R45.reuse ;  /* 0x0000002d04047220 */ /* 0x080fe20000410000 */
[-C--:B------:R-:W-:Y:S01]  /*6fb0*/  FMUL.FTZ R5, R5, R45.reuse ;  /* 0x0000002d05057220 */ /* 0x080fe20000410000 */
[-C--:B------:R-:W-:Y:S01]  /*6fc0*/  FMUL.FTZ R98, R6, R45.reuse ;  /* 0x0000002d06627220 */ /* 0x080fe20000410000 */
[----:B------:R5:W1:Y:S01]  /*6fd0*/  MUFU.TANH R97, R37 ;  /* 0x0000002500617308 */ /* 0x000a620000002400 */
[----:B--2---:R-:W2:Y:S01]  /*6fe0*/  LDSM.16.M88.4 R8, [R43+0x2400] ;  /* 0x002400002b08783b */ /* 0x004ea20000000200 */
[-C--:B------:R-:W-:Y:S01]  /*6ff0*/  FMUL.FTZ R96, R7, R45.reuse ;  /* 0x0000002d07607220 */ /* 0x080fe20000410000 */
[----:B------:R-:W-:Y:S02]  /*7000*/  HMMA.16816.F32 R12, R28, R14, RZ ;  /* 0x0000000e1c0c723c */ /* 0x000fe400000018ff */
[-C--:B------:R-:W-:Y:S01]  /*7010*/  FMUL.FTZ R24, R24, R45.reuse ;  /* 0x0000002d18187220 */ /* 0x080fe20000410000 */
[-C--:B------:R-:W-:Y:S01]  /*7020*/  FMUL.FTZ R106, R25, R45.reuse ;  /* 0x0000002d196a7220 */ /* 0x080fe20000410000 */
[-C--:B------:R-:W-:Y:S01]  /*7030*/  FMUL.FTZ R100, R26, R45.reuse ;  /* 0x0000002d1a647220 */ /* 0x080fe20000410000 */
[----:B------:R-:W1:Y:S01]  /*7040*/  MUFU.TANH R99, R4 ;  /* 0x0000000400637308 */ /* 0x000e620000002400 */
[----:B------:R-:W-:-:S07]  /*7050*/  FMUL.FTZ R102, R27, R45 ;  /* 0x0000002d1b667220 */ /* 0x000fce0000410000 */
[----:B------:R3:W1:Y:S01]  /*7060*/  MUFU.TANH R101, R5 ;  /* 0x0000000500657308 */ /* 0x0006620000002400 */
[----:B-----5:R-:W5:Y:S07]  /*7070*/  LDSM.16.M88.4 R36, [R44+0x2800] ;  /* 0x002800002c24783b */ /* 0x020f6e0000000200 */
[----:B------:R4:W1:Y:S08]  /*7080*/  MUFU.TANH R105, R24 ;  /* 0x0000001800697308 */ /* 0x0008700000002400 */
[----:B------:R-:W1:Y:S01]  /*7090*/  MUFU.TANH R60, R60 ;  /* 0x0000003c003c7308 */ /* 0x000e620000002400 */
[----:B---3--:R-:W3:Y:S07]  /*70a0*/  LDSM.16.M88.4 R4, [R43+0x2800] ;  /* 0x002800002b04783b */ /* 0x008eee0000000200 */
[----:B------:R-:W1:Y:S01]  /*70b0*/  MUFU.TANH R62, R62 ;  /* 0x0000003e003e7308 */ /* 0x000e620000002400 */
[C---:B--2---:R-:W-:Y:S01]  /*70c0*/  HMMA.16816.F32 R32, R16.reuse, R8, R32 ;  /* 0x000000081020723c */ /* 0x044fe20000001820 */
[----:B----4-:R2:W4:Y:S06]  /*70d0*/  LDSM.16.M88.4 R24, [R44+0x2c00] ;  /* 0x002c00002c18783b */ /* 0x01052c0000000200 */
[----:B------:R-:W1:Y:S01]  /*70e0*/  MUFU.TANH R66, R66 ;  /* 0x0000004200427308 */ /* 0x000e620000002400 */
[----:B------:R-:W-:Y:S07]  /*70f0*/  HMMA.16816.F32 R12, R16, R10, R12 ;  /* 0x0000000a100c723c */ /* 0x000fee000000180c */
[----:B------:R-:W1:Y:S01]  /*7100*/  MUFU.TANH R63, R63 ;  /* 0x0000003f003f7308 */ /* 0x000e620000002400 */
        /* <DEDUP_REMOVED lines=8> */
[----:B--2---:R-:W-:-:S03]  /*7190*/  FMUL.FTZ R44, R13, R45 ;  /* 0x0000002d0d2c7220 */ /* 0x004fc60000410000 */
[----:B------:R-:W2:Y:S05]  /*71a0*/  MUFU.TANH R64, R64 ;  /* 0x0000004000407308 */ /* 0x000eaa0000002400 */
[----:B---3--:R-:W-:Y:S01]  /*71b0*/  HMMA.16816.F32 R8, R16, R4, R8 ;  /* 0x000000041008723c */ /* 0x008fe20000001808 */
[-C--:B------:R-:W-:Y:S01]  /*71c0*/  FMUL.FTZ R5, R14, R45.reuse ;  /* 0x0000002d0e057220 */ /* 0x080fe20000410000 */
[----:B------:R-:W-:Y:S01]  /*71d0*/  FMUL.FTZ R4, R15, R45 ;  /* 0x0000002d0f047220 */ /* 0x000fe20000410000 */
[----:B------:R-:W3:Y:S01]  /*71e0*/  MUFU.TANH R85, R85 ;  /* 0x0000005500557308 */ /* 0x000ee20000002400 */
[----:B-----5:R5:W1:Y:S01]  /*71f0*/  LDSM.16.M88.4 R32, [R43+0x2c00] ;  /* 0x002c00002b20783b */ /* 0x020a620000000200 */
[----:B------:R-:W-:-:S04]  /*7200*/  DEPBAR.LE SB0, 0x0 ;  /* 0x000080000000791a */ /* 0x000fc80000000000 */
[C---:B----4-:R-:W-:Y:S02]  /*7210*/  HMMA.16816.F32 R12, R28.reuse, R24, RZ ;  /* 0x000000181c0c723c */ /* 0x050fe400000018ff */
[----:B------:R-:W4:Y:S06]  /*7220*/  MUFU.TANH R88, R88 ;  /* 0x0000005800587308 */ /* 0x000f2c0000002400 */
[----:B------:R-:W-:Y:S02]  /*7230*/  HMMA.16816.F32 R24, R28, R26, RZ ;  /* 0x0000001a1c18723c */ /* 0x000fe400000018ff */
[-C--:B------:R-:W-:Y:S01]  /*7240*/  FMUL.FTZ R8, R8, R45.reuse ;  /* 0x0000002d08087220 */ /* 0x080fe20000410000 */
[-C--:B------:R-:W-:Y:S01]  /*7250*/  FMUL.FTZ R9, R9, R45.reuse ;  /* 0x0000002d09097220 */ /* 0x080fe20000410000 */
[----:B------:R-:W1:Y:S04]  /*7260*/  MUFU.TANH R67, R67 ;  /* 0x0000004300437308 */ /* 0x000e680000002400 */
[----:B------:R-:W-:Y:S01]  /*7270*/  HMMA.16816.F32 R36, R16, R6, R36 ;  /* 0x000000061024723c */ /* 0x000fe20000001824 */
[-C--:B------:R-:W-:Y:S01]  /*7280*/  FMUL.FTZ R7, R10, R45.reuse ;  /* 0x0000002d0a077220 */ /* 0x080fe20000410000 */
[----:B------:R-:W-:-:S02]  /*7290*/  FMUL.FTZ R6, R11, R45 ;  /* 0x0000002d0b067220 */ /* 0x000fc40000410000 */
[----:B------:R2:W2:Y:S08]  /*72a0*/  MUFU.TANH R110, R8 ;  /* 0x00000008006e7308 */ /* 0x0004b00000002400 */
[----:B-----5:R5:W3:Y:S01]  /*72b0*/  MUFU.TANH R43, R9 ;  /* 0x00000009002b7308 */ /* 0x020ae20000002400 */
[C---:B-1----:R-:W-:Y:S06]  /*72c0*/  HMMA.16816.F32 R12, R16.reuse, R32, R12 ;  /* 0x00000020100c723c */ /* 0x042fec000000180c */
[-C--:B------:R-:W-:Y:S01]  /*72d0*/  FMUL.FTZ R31, R37, R45.reuse ;  /* 0x0000002d251f7220 */ /* 0x080fe20000410000 */
[-C--:B------:R-:W-:Y:S01]  /*72e0*/  FMUL.FTZ R11, R36, R45.reuse ;  /* 0x0000002d240b7220 */ /* 0x080fe20000410000 */
[-C--:B--2---:R-:W-:Y:S01]  /*72f0*/  FMUL.FTZ R8, R39, R45.reuse ;  /* 0x0000002d27087220 */ /* 0x084fe20000410000 */
[----:B------:R-:W1:Y:S01]  /*7300*/  MUFU.TANH R84, R84 ;  /* 0x0000005400547308 */ /* 0x000e620000002400 */
[----:B------:R-:W-:Y:S01]  /*7310*/  HMMA.16816.F32 R24, R16, R34, R24 ;  /* 0x000000221018723c */ /* 0x000fe20000001818 */
[----:B-----5:R-:W-:-:S06]  /*7320*/  FMUL.FTZ R9, R38, R45 ;  /* 0x0000002d26097220 */ /* 0x020fcc0000410000 */
[----:B------:R-:W2:Y:S02]  /*7330*/  MUFU.TANH R90, R90 ;  /* 0x0000005a005a7308 */ /* 0x000ea40000002400 */
        /* <DEDUP_REMOVED lines=41> */
[C---:B------:R-:W-:Y:S02]  /*75d0*/  LEA R26, R40.reuse, 0xfffffe80, 0x7 ;  /* 0xfffffe80281a7811 */ /* 0x040fe400078e38ff */
[----:B------:R-:W-:-:S04]  /*75e0*/  LEA R16, R40, 0xffffff00, 0x7 ;  /* 0xffffff0028107811 */ /* 0x000fc800078e38ff */
[----:B-1----:R-:W-:Y:S02]  /*75f0*/  IABS R13, R16 ;  /* 0x00000010000d7213 */ /* 0x002fe40000000000 */
[-C--:B--2---:R-:W-:Y:S02]  /*7600*/  IABS R24, R29.reuse ;  /* 0x0000001d00187213 */ /* 0x084fe40000000000 */
[-C--:B------:R-:W-:Y:S02]  /*7610*/  IABS R18, R29.reuse ;  /* 0x0000001d00127213 */ /* 0x080fe40000000000 */
[----:B------:R-:W1:Y:S01]  /*7620*/  I2F.RP R25, R24 ;  /* 0x0000001800197306 */ /* 0x000e620000209400 */
[----:B------:R-:W-:Y:S02]  /*7630*/  LOP3.LUT R16, R16, R29, RZ, 0x3c, !PT ;  /* 0x0000001d10107212 */ /* 0x000fe400078e3cff */
[----:B------:R-:W-:Y:S02]  /*7640*/  IMAD.MOV R18, RZ, RZ, -R18 ;  /* 0x000000ffff127224 */ /* 0x000fe400078e0a12 */
[----:B------:R-:W-:-:S02]  /*7650*/  ISETP.GE.AND P4, PT, R16, RZ, PT ;  /* 0x000000ff1000720c */ /* 0x000fc40003f86270 */
        /* <DEDUP_REMOVED lines=52> */
.L_x_7482:
        /* <DEDUP_REMOVED lines=8> */
.L_x_7483:
[----:B------:R-:W-:Y:S05]  /*7a20*/  BSYNC.RECONVERGENT B0 ;  /* 0x0000000000007941 */ /* 0x000fea0003800200 */
.L_x_7481:
        /* <DEDUP_REMOVED lines=32> */
.L_x_7485:
[----:B------:R-:W-:Y:S05]  /*7c30*/  BSYNC.RECONVERGENT B0 ;  /* 0x0000000000007941 */ /* 0x000fea0003800200 */
.L_x_7484:
[----:B------:R-:W0:Y:S02]  /*7c40*/  LDGDEPBAR ;  /* 0x00000000000079af */ /* 0x000e240000000000 */
.L_x_7480:
[----:B------:R-:W-:Y:S05]  /*7c50*/  BSYNC.RECONVERGENT B1 ;  /* 0x0000000000017941 */ /* 0x000fea0003800200 */
.L_x_7479:
[----:B------:R-:W3:Y:S01]  /*7c60*/  LD.E R55, desc[UR4][R2.64+0xdc] ;  /* 0x0000dc0402377980 */ /* 0x000ee2000c101900 */
[----:B------:R-:W-:-:S04]  /*7c70*/  IMAD R127, R40, 0x80, R21 ;  /* 0x00000080287f7824 */ /* 0x000fc800078e0215 */
[C---:B-1----:R-:W-:Y:S02]  /*7c80*/  VIADD R13, R127.reuse, 0xffffff00 ;  /* 0xffffff007f0d7836 */ /* 0x042fe40000000000 */
[C---:B------:R-:W-:Y:S02]  /*7c90*/  VIADD R29, R127.reuse, 0xffffff01 ;  /* 0xffffff017f1d7836 */ /* 0x040fe40000000000 */
[----:B------:R-:W-:Y:S01]  /*7ca0*/  VIADD R27, R127, 0xffffff08 ;  /* 0xffffff087f1b7836 */ /* 0x000fe20000000000 */
[-C--:B------:R-:W-:Y:S01]  /*7cb0*/  ISETP.GE.AND P2, PT, R13, R146.reuse, PT ;  /* 0x000000920d00720c */ /* 0x080fe20003f46270 */
[----:B------:R-:W-:Y:S01]  /*7cc0*/  VIADD R128, R127, 0xffffff09 ;  /* 0xffffff097f807836 */ /* 0x000fe20000000000 */
[-C--:B------:R-:W-:Y:S01]  /*7cd0*/  ISETP.GE.AND P1, PT, R29, R146.reuse, PT ;  /* 0x000000921d00720c */ /* 0x080fe20003f26270 */
[----:B------:R-:W-:Y:S01]  /*7ce0*/  VIADD R126, R127, 0xffffff10 ;  /* 0xffffff107f7e7836 */ /* 0x000fe20000000000 */
[-C--:B------:R-:W-:Y:S01]  /*7cf0*/  ISETP.GE.AND P5, PT, R13, R145.reuse, PT ;  /* 0x000000910d00720c */ /* 0x080fe20003fa6270 */
[C---:B--2---:R-:W-:Y:S01]  /*7d00*/  VIADD R17, R127.reuse, 0xffffff11 ;  /* 0xffffff117f117836 */ /* 0x044fe20000000000 */
[----:B------:R-:W-:Y:S01]  /*7d10*/  FSEL R46, R46, -INF , P2 ;  /* 0xff8000002e2e7808 */ /* 0x000fe20001000000 */
[----:B------:R-:W-:Y:S01]  /*7d20*/  VIADD R124, R127, 0xffffff19 ;  /* 0xffffff197f7c7836 */ /* 0x000fe20000000000 */
[-C--:B------:R-:W-:Y:S01]  /*7d30*/  ISETP.GE.AND P2, PT, R27, R146.reuse, PT ;  /* 0x000000921b00720c */ /* 0x080fe20003f46270 */
[----:B------:R-:W-:Y:S01]  /*7d40*/  VIADD R25, R127, 0xffffff20 ;  /* 0xffffff207f197836 */ /* 0x000fe20000000000 */
[----:B------:R-:W-:Y:S01]  /*7d50*/  ISETP.GE.AND P4, PT, R29, R145, PT ;  /* 0x000000911d00720c */ /* 0x000fe20003f86270 */
[----:B------:R-:W-:Y:S01]  /*7d60*/  VIADD R122, R127, 0xffffff21 ;  /* 0xffffff217f7a7836 */ /* 0x000fe20000000000 */
[----:B------:R-:W-:Y:S01]  /*7d70*/  FSEL R49, R49, -INF , P1 ;  /* 0xff80000031317808 */ /* 0x000fe20000800000 */
[C---:B------:R-:W-:Y:S01]  /*7d80*/  VIADD R120, R127.reuse, 0xffffff28 ;  /* 0xffffff287f787836 */ /* 0x040fe20000000000 */
[----:B------:R-:W-:Y:S01]  /*7d90*/  ISETP.GE.AND P1, PT, R128, R146, PT ;  /* 0x000000928000720c */ /* 0x000fe20003f26270 */
[C---:B------:R-:W-:Y:S01]  /*7da0*/  VIADD R118, R127.reuse, 0xffffff29 ;  /* 0xffffff297f767836 */ /* 0x040fe20000000000 */
[----:B------:R-:W-:Y:S01]  /*7db0*/  FSEL R115, R46, -INF , !P5 ;  /* 0xff8000002e737808 */ /* 0x000fe20006800000 */
[----:B------:R-:W-:Y:S01]  /*7dc0*/  VIADD R116, R127, 0xffffff30 ;  /* 0xffffff307f747836 */ /* 0x000fe20000000000 */
[----:B------:R-:W-:Y:S01]  /*7dd0*/  ISETP.GE.AND P0, PT, R13, R144, PT ;  /* 0x000000900d00720c */ /* 0x000fe20003f06270 */
[----:B------:R-:W-:Y:S01]  /*7de0*/  VIADD R114, R127, 0xffffff31 ;  /* 0xffffff317f727836 */ /* 0x000fe20000000000 */
[----:B------:R-:W-:Y:S01]  /*7df0*/  ISETP.GE.AND P6, PT, R13, R143, PT ;  /* 0x0000008f0d00720c */ /* 0x000fe20003fc6270 */
[----:B------:R-:W-:Y:S01]  /*7e00*/  VIADD R13, R127, 0xffffff18 ;  /* 0xffffff187f0d7836 */ /* 0x000fe20000000000 */
[-C--:B------:R-:W-:Y:S01]  /*7e10*/  ISETP.GE.AND P5, PT, R27, R145.reuse, PT ;  /* 0x000000911b00720c */ /* 0x080fe20003fa6270 */
[C---:B------:R-:W-:Y:S01]  /*7e20*/  VIADD R112, R127.reuse, 0xffffff38 ;  /* 0xffffff387f707836 */ /* 0x040fe20000000000 */
[----:B------:R-:W-:Y:S01]  /*7e30*/  FSEL R50, R50, -INF , P2 ;  /* 0xff80000032327808 */ /* 0x000fe20001000000 */
[----:B------:R-:W-:Y:S01]  /*7e40*/  VIADD R38, R127, 0xffffff39 ;  /* 0xffffff397f267836 */ /* 0x000fe20000000000 */
[----:B------:R-:W-:Y:S01]  /*7e50*/  FSEL R125, R49, -INF , !P4 ;  /* 0xff800000317d7808 */ /* 0x000fe20006000000 */
        /* <DEDUP_REMOVED lines=13> */
[----:B------:R-:W-:Y:S01]  /*7f30*/  FSEL R54, R54, -INF , P2 ;  /* 0xff80000036367808 */ /* 0x000fe20001000000 */
[----:B------:R-:W-:Y:S01]  /*7f40*/  VIADD R28, R127, 0xffffff50 ;  /* 0xffffff507f1c7836 */ /* 0x000fe20000000000 */
[----:B------:R-:W-:Y:S01]  /*7f50*/  FSEL R121, R53, -INF , !P4 ;  /* 0xff80000035797808 */ /* 0x000fe20006000000 */
[----:B------:R-:W-:Y:S01]  /*7f60*/  VIADD R24, R127, 0xffffff58 ;  /* 0xffffff587f187836 */ /* 0x000fe20000000000 */
[----:B------:R-:W-:Y:S01]  /*7f70*/  ISETP.GE.AND P2, PT, R13, R146, PT ;  /* 0x000000920d00720c */ /* 0x000fe20003f46270 */
[----:B------:R-:W-:Y:S01]  /*7f80*/  VIADD R50, R127, 0xffffff71 ;  /* 0xffffff717f327836 */ /* 0x000fe20000000000 */
[----:B------:R-:W-:Y:S01]  /*7f90*/  ISETP.GE.AND P4, PT, R17, R145, PT ;  /* 0x000000911100720c */ /* 0x000fe20003f86270 */
[----:B------:R-:W-:Y:S01]  /*7fa0*/  VIADD R46, R127, 0xffffff78 ;  /* 0xffffff787f2e7836 */ /* 0x000fe20000000000 */
[----:B------:R-:W-:-:S02]  /*7fb0*/  FSEL R58, R58, -INF , P1 ;  /* 0xff8000003a3a7808 */ /* 0x000fc40000800000 */
        /* <DEDUP_REMOVED lines=20> */
[----:B------:R-:W-:Y:S02]  /*8100*/  FSEL R65, R85, -INF , P2 ;  /* 0xff80000055417808 */ /* 0x000fe40001000000 */
[----:B------:R-:W-:Y:S01]  /*8110*/  FSEL R85, R66, -INF , !P4 ;  /* 0xff80000042557808 */ /* 0x000fe20006000000 */
[----:B------:R-:W-:Y:S01]  /*8120*/  VIADD R66, R127, 0xffffff68 ;  /* 0xffffff687f427836 */ /* 0x000fe20000000000 */
[-C--:B------:R-:W-:Y:S02]  /*8130*/  ISETP.GE.AND P5, PT, R120, R145.reuse, PT ;  /* 0x000000917800720c */ /* 0x080fe40003fa6270 */
[----:B------:R-:W-:Y:S02]  /*8140*/  ISETP.GE.AND P4, PT, R118, R145, PT ;  /* 0x000000917600720c */ /* 0x000fe40003f86270 */
[----:B------:R-:W-:Y:S02]  /*8150*/  FSEL R59, R88, -INF , P1 ;  /* 0xff800000583b7808 */ /* 0x000fe40000800000 */
[----:B------:R-:W-:-:S02]  /*8160*/  ISETP.GE.AND P2, PT, R116, R146, PT ;  /* 0x000000927400720c */ /* 0x000fc40003f46270 */
[----:B------:R-:W-:Y:S02]  /*8170*/  ISETP.GE.AND P1, PT, R114, R146, PT ;  /* 0x000000927200720c */ /* 0x000fe40003f26270 */
[----:B------:R-:W-:Y:S02]  /*8180*/  FSEL R65, R65, -INF , !P5 ;  /* 0xff80000041417808 */ /* 0x000fe40006800000 */
[----:B------:R-:W-:Y:S02]  /*8190*/  FSEL R59, R59, -INF , !P4 ;  /* 0xff8000003b3b7808 */ /* 0x000fe40006000000 */
[-C--:B------:R-:W-:Y:S02]  /*81a0*/  ISETP.GE.AND P5, PT, R116, R145.reuse, PT ;  /* 0x000000917400720c */ /* 0x080fe40003fa6270 */
[----:B------:R-:W-:Y:S02]  /*81b0*/  FSEL R89, R89, -INF , P2 ;  /* 0xff80000059597808 */ /* 0x000fe40001000000 */
[----:B------:R-:W-:-:S02]  /*81c0*/  ISETP.GE.AND P4, PT, R114, R145, PT ;  /* 0x000000917200720c */ /* 0x000fc40003f86270 */
        /* <DEDUP_REMOVED lines=13> */
[----:B------:R-:W-:Y:S02]  /*82a0*/  FSEL R183, R97, -INF , !P4 ;  /* 0xff80000061b77808 */ /* 0x000fe40006000000 */
[-C--:B------:R-:W-:Y:S02]  /*82b0*/  ISETP.GE.AND P5, PT, R36, R145.reuse, PT ;  /* 0x000000912400720c */ /* 0x080fe40003fa6270 */
[----:B------:R-:W-:Y:S02]  /*82c0*/  FSEL R99, R99, -INF , P2 ;  /* 0xff80000063637808 */ /* 0x000fe40001000000 */
[----:B------:R-:W-:Y:S02]  /*82d0*/  ISETP.GE.AND P4, PT, R34, R145, PT ;  /* 0x000000912200720c */ /* 0x000fe40003f86270 */
[----:B------:R-:W-:Y:S02]  /*82e0*/  FSEL R53, R101, -INF , P1 ;  /* 0xff80000065357808 */ /* 0x000fe40000800000 */
[----:B------:R-:W-:-:S02]  /*82f0*/  ISETP.GE.AND P2, PT, R32, R146, PT ;  /* 0x000000922000720c */ /* 0x000fc40003f46270 */
[----:B------:R-:W-:Y:S02]  /*8300*/  ISETP.GE.AND P1, PT, R30, R146, PT ;  /* 0x000000921e00720c */ /* 0x000fe40003f26270 */
[----:B------:R-:W-:Y:S02]  /*8310*/  FMNMX3.FTZ R88, R20, R115, R125, !PT ;  /* 0x0000007314587276 */ /* 0x000fe4000781007d */
[----:B------:R-:W-:Y:S02]  /*8320*/  FSEL R181, R99, -INF , !P5 ;  /* 0xff80000063b57808 */ /* 0x000fe40006800000 */
[----:B------:R-:W-:Y:S02]  /*8330*/  FSEL R53, R53, -INF , !P4 ;  /* 0xff80000035357808 */ /* 0x000fe40006000000 */
[----:B------:R-:W-:Y:S02]  /*8340*/  ISETP.GE.AND P5, PT, R32, R145, PT ;  /* 0x000000912000720c */ /* 0x000fe40003fa6270 */
[----:B------:R-:W-:-:S02]  /*8350*/  FSEL R105, R105, -INF , P2 ;  /* 0xff80000069697808 */ /* 0x000fc40001000000 */
[----:B------:R-:W-:Y:S02]  /*8360*/  ISETP.GE.AND P4, PT, R30, R145, PT ;  /* 0x000000911e00720c */ /* 0x000fe40003f86270 */
[----:B------:R-:W-:Y:S02]  /*8370*/  FSEL R106, R106, -INF , P1 ;  /* 0xff8000006a6a7808 */ /* 0x000fe40000800000 */
[----:B------:R-:W-:Y:S02]  /*8380*/  ISETP.GE.AND P1, PT, R26, R146, PT ;  /* 0x000000921a00720c */ /* 0x000fe40003f26270 */
[----:B------:R-:W-:Y:S02]  /*8390*/  FMNMX3.FTZ R88, R88, R123, R121, !PT ;  /* 0x0000007b58587276 */ /* 0x000fe40007810079 */
[----:B------:R-:W-:Y:S02]  /*83a0*/  FSEL R113, R105, -INF , !P5 ;  /* 0xff80000069717808 */ /* 0x000fe40006800000 */
        /* <DEDUP_REMOVED lines=9> */
[-C--:B------:R-:W-:Y:S02]  /*8440*/  ISETP.GE.AND P1, PT, R16, R146.reuse, PT ;  /* 0x000000921000720c */ /* 0x080fe40003f26270 */
[----:B------:R-:W-:Y:S02]  /*8450*/  ISETP.GE.AND P2, PT, R28, R146, PT ;  /* 0x000000921c00720c */ /* 0x000fe40003f46270 */
[----:B------:R-:W-:Y:S01]  /*8460*/  FSEL R45, R44, -INF , !P4 ;  /* 0xff8000002c2d7808 */ /* 0x000fe20006000000 */
[----:B------:R-:W-:Y:S01]  /*8470*/  VIADD R44, R127, 0xffffff79 ;  /* 0xffffff797f2c7836 */ /* 0x000fe20000000000 */
[----:B------:R-:W-:-:S02]  /*8480*/  FMNMX3.FTZ R88, R88, R189, R85, !PT ;  /* 0x000000bd58587276 */ /* 0x000fc40007810055 */
[-C--:B------:R-:W-:Y:S02]  /*8490*/  ISETP.GE.AND P4, PT, R16, R145.reuse, PT ;  /* 0x000000911000720c */ /* 0x080fe40003f86270 */
[----:B------:R-:W-:Y:S02]  /*84a0*/  FSEL R39, R110, -INF , P1 ;  /* 0xff8000006e277808 */ /* 0x000fe40000800000 */
[----:B------:R-:W-:Y:S02]  /*84b0*/  ISETP.GE.AND P1, PT, R92, R146, PT ;  /* 0x000000925c00720c */ /* 0x000fe40003f26270 */
        /* <DEDUP_REMOVED lines=9> */
[----:B------:R-:W-:Y:S02]  /*8550*/  FMNMX3.FTZ R88, R88, R187, R185, !PT ;  /* 0x000000bb58587276 */ /* 0x000fe400078100b9 */
[-C--:B------:R-:W-:Y:S02]  /*8560*/  ISETP.GE.AND P5, PT, R24, R145.reuse, PT ;  /* 0x000000911800720c */ /* 0x080fe40003fa6270 */
[----:B------:R-:W-:Y:S02]  /*8570*/  FSEL R41, R109, -INF , P2 ;  /* 0xff8000006d297808 */ /* 0x000fe40001000000 */
[----:B------:R-:W-:Y:S02]  /*8580*/  FSEL R33, R33, -INF , !P4 ;  /* 0xff80000021217808 */ /* 0x000fe40006000000 */
[----:B------:R-:W-:Y:S02]  /*8590*/  ISETP.GE.AND P4, PT, R66, R145, PT ;  /* 0x000000914200720c */ /* 0x000fe40003f86270 */
[----:B------:R-:W-:-:S02]  /*85a0*/  FSEL R11, R11, -INF , P1 ;  /* 0xff8000000b0b7808 */ /* 0x000fc40000800000 */
        /* <DEDUP_REMOVED lines=19> */
[----:B------:R-:W-:Y:S02]  /*86e0*/  ISETP.GE.AND P1, PT, R46, R146, PT ;  /* 0x000000922e00720c */ /* 0x000fe40003f26270 */
[----:B------:R-:W-:Y:S02]  /*86f0*/  FMNMX3.FTZ R88, R88, R41, R45, !PT ;  /* 0x0000002958587276 */ /* 0x000fe4000781002d */
[----:B------:R-:W-:Y:S02]  /*8700*/  FSEL R127, R117, -INF , !P4 ;  /* 0xff800000757f7808 */ /* 0x000fe40006000000 */
[----:B------:R-:W-:Y:S02]  /*8710*/  ISETP.GE.AND P4, PT, R46, R145, PT ;  /* 0x000000912e00720c */ /* 0x000fe40003f86270 */
[----:B------:R-:W-:-:S02]  /*8720*/  FSEL R35, R35, -INF , P1 ;  /* 0xff80000023237808 */ /* 0x000fc40000800000 */
[----:B------:R-:W-:Y:S02]  /*8730*/  ISETP.GE.AND P1, PT, R44, R146, PT ;  /* 0x000000922c00720c */ /* 0x000fe40003f26270 */
[----:B------:R-:W-:Y:S02]  /*8740*/  FMNMX3.FTZ R88, R88, R39, R33, !PT ;  /* 0x0000002758587276 */ /* 0x000fe40007810021 */
[----:B------:R-:W-:Y:S02]  /*8750*/  FSEL R117, R35, -INF , !P4 ;  /* 0xff80000023757808 */ /* 0x000fe40006000000 */
[----:B------:R-:W-:Y:S02]  /*8760*/  ISETP.GE.AND P4, PT, R44, R145, PT ;  /* 0x000000912c00720c */ /* 0x000fe40003f86270 */
[----:B------:R-:W-:Y:S02]  /*8770*/  FSEL R19, R19, -INF , P1 ;  /* 0xff80000013137808 */ /* 0x000fe40000800000 */
[----:B------:R-:W-:-:S02]  /*8780*/  FMNMX3.FTZ R88, R88, R29, R99, !PT ;  /* 0x0000001d58587276 */ /* 0x000fc40007810063 */
[----:B------:R-:W-:Y:S02]  /*8790*/  FSEL R89, R19, -INF , !P4 ;  /* 0xff80000013597808 */ /* 0x000fe40006000000 */
[----:B------:R-:W-:Y:S02]  /*87a0*/  FMNMX3.FTZ R88, R88, R137, R127, !PT ;  /* 0x0000008958587276 */ /* 0x000fe4000781007f */
[----:B------:R-:W-:Y:S02]  /*87b0*/  FSEL R19, R48, -INF , P2 ;  /* 0xff80000030137808 */ /* 0x000fe40001000000 */
[----:B------:R-:W-:Y:S02]  /*87c0*/  FMNMX3.FTZ R31, R88, R117, R89, !PT ;  /* 0x00000075581f7276 */ /* 0x000fe40007810059 */
[-C--:B------:R-:W-:Y:S02]  /*87d0*/  ISETP.GE.AND P1, PT, R27, R144.reuse, PT ;  /* 0x000000901b00720c */ /* 0x080fe40003f26270 */
[----:B------:R-:W-:Y:S01]  /*87e0*/  FSEL R47, R47, -INF , P0 ;  /* 0xff8000002f2f7808 */ /* 0x000fe20000000000 */
[----:B------:R-:W1:Y:S01]  /*87f0*/  SHFL.BFLY PT, R48, R31, 0x2, 0x1f ;  /* 0x0c401f001f307f89 */ /* 0x000e6200000e0000 */
        /* <DEDUP_REMOVED lines=11> */
[----:B------:R-:W-:Y:S02]  /*88b0*/  ISETP.GE.AND P2, PT, R126, R144, PT ;  /* 0x000000907e00720c */ /* 0x000fe40003f46270 */
[----:B-1----:R-:W-:-:S02]  /*88c0*/  FMNMX.FTZ R48, R31, R48, !PT ;  /* 0x000000301f307209 */ /* 0x002fc40007810000 */
[----:B------:R-:W-:Y:S02]  /*88d0*/  FSEL R17, R52, -INF , !P6 ;  /* 0xff80000034117808 */ /* 0x000fe40007000000 */
[----:B------:R-:W-:Y:S01]  /*88e0*/  ISETP.GE.AND P6, PT, R13, R143, PT ;  /* 0x0000008f0d00720c */ /* 0x000fe20003fc6270 */
[----:B------:R-:W1:Y:S01]  /*88f0*/  SHFL.BFLY PT, R43, R48, 0x1, 0x1f ;  /* 0x0c201f00302b7f89 */ /* 0x000e6200000e0000 */
[----:B------:R-:W-:Y:S02]  /*8900*/  FSEL R60, R60, -INF , P0 ;  /* 0xff8000003c3c7808 */ /* 0x000fe40000000000 */
[----:B------:R-:W-:Y:S02]  /*8910*/  ISETP.GE.AND P0, PT, R122, R144, PT ;  /* 0x000000907a00720c */ /* 0x000fe40003f06270 */
[----:B------:R-:W-:Y:S02]  /*8920*/  FSEL R11, R11, -INF , !P4 ;  /* 0xff8000000b0b7808 */ /* 0x000fe40006000000 */
[----:B------:R-:W-:-:S02]  /*8930*/  FSEL R56, R56, -INF , P2 ;  /* 0xff80000038387808 */ /* 0x000fc40001000000 */
[CC--:B------:R-:W-:Y:S02]  /*8940*/  ISETP.GE.AND P1, PT, R25.reuse, R144.reuse, PT ;  /* 0x000000901900720c */ /* 0x0c0fe40003f26270 */
[-C--:B------:R-:W-:Y:S02]  /*8950*/  ISETP.GE.AND P4, PT, R25, R143.reuse, PT ;  /* 0x0000008f1900720c */ /* 0x080fe40003f86270 */
[----:B------:R-:W-:Y:S02]  /*8960*/  ISETP.GE.AND P2, PT, R124, R144, PT ;  /* 0x000000907c00720c */ /* 0x000fe40003f46270 */
[----:B------:R-:W-:Y:S02]  /*8970*/  FSEL R25, R60, -INF , !P6 ;  /* 0xff8000003c197808 */ /* 0x000fe40007000000 */
[----:B------:R-:W-:Y:S02]  /*8980*/  ISETP.GE.AND P6, PT, R122, R143, PT ;  /* 0x0000008f7a00720c */ /* 0x000fe40003fc6270 */
[----:B------:R-:W-:-:S02]  /*8990*/  FSEL R64, R64, -INF , P0 ;  /* 0xff80000040407808 */ /* 0x000fc40000000000 */
[-C--:B------:R-:W-:Y:S02]  /*89a0*/  ISETP.GE.AND P0, PT, R116, R144.reuse, PT ;  /* 0x000000907400720c */ /* 0x080fe40003f06270 */
[----:B------:R-:W-:Y:S02]  /*89b0*/  FSEL R31, R62, -INF , P2 ;  /* 0xff8000003e1f7808 */ /* 0x000fe40001000000 */
[-C--:B------:R-:W-:Y:S02]  /*89c0*/  ISETP.GE.AND P2, PT, R120, R144.reuse, PT ;  /* 0x000000907800720c */ /* 0x080fe40003f46270 */
[----:B------:R-:W-:Y:S02]  /*89d0*/  FSEL R37, R63, -INF , P1 ;  /* 0xff8000003f257808 */ /* 0x000fe40000800000 */
[----:B------:R-:W-:Y:S02]  /*89e0*/  FSEL R179, R64, -INF , !P6 ;  /* 0xff80000040b37808 */ /* 0x000fe40007000000 */
[----:B------:R-:W-:-:S02]  /*89f0*/  ISETP.GE.AND P1, PT, R118, R144, PT ;  /* 0x000000907600720c */ /* 0x000fc40003f26270 */
[-C--:B------:R-:W-:Y:S02]  /*8a00*/  ISETP.GE.AND P6, PT, R116, R143.reuse, PT ;  /* 0x0000008f7400720c */ /* 0x080fe40003fc6270 */
[----:B------:R-:W-:Y:S02]  /*8a10*/  FSEL R91, R91, -INF , P0 ;  /* 0xff8000005b5b7808 */ /* 0x000fe40000000000 */
        /* <DEDUP_REMOVED lines=18> */
[----:B-1----:R-:W-:Y:S02]  /*8b40*/  FMNMX.FTZ R43, R48, R43, !PT ;  /* 0x0000002b302b7209 */ /* 0x002fe40007810000 */
[----:B------:R-:W-:Y:S02]  /*8b50*/  FSEL R169, R94, -INF , !P4 ;  /* 0xff8000005ea97808 */ /* 0x000fe40006000000 */
[----:B------:R-:W-:Y:S01]  /*8b60*/  FSEL R98, R98, -INF , P2 ;  /* 0xff80000062627808 */ /* 0x000fe20001000000 */
[----:B---3--:R-:W-:Y:S01]  /*8b70*/  FMUL.FTZ R62, R55, R43 ;  /* 0x0000002b373e7220 */ /* 0x008fe20000410000 */
[----:B------:R-:W-:-:S02]  /*8b80*/  ISETP.GE.AND P4, PT, R34, R143, PT ;  /* 0x0000008f2200720c */ /* 0x000fc40003f86270 */
[----:B------:R-:W-:Y:S02]  /*8b90*/  ISETP.GE.AND P2, PT, R32, R143, PT ;  /* 0x0000008f2000720c */ /* 0x000fe40003f46270 */
[----:B------:R-:W-:Y:S02]  /*8ba0*/  FSEL R96, R96, -INF , P1 ;  /* 0xff80000060607808 */ /* 0x000fe40000800000 */
[----:B------:R-:W-:Y:S02]  /*8bb0*/  FSEL R100, R100, -INF , P6 ;  /* 0xff80000064647808 */ /* 0x000fe40003000000 */
[----:B------:R-:W-:Y:S02]  /*8bc0*/  FSETP.NEU.FTZ.AND P0, PT, R43, -INF , PT ;  /* 0xff8000002b00780b */ /* 0x000fe40003f1d000 */
[----:B------:R-:W-:Y:S02]  /*8bd0*/  FSEL R135, R96, -INF , !P4 ;  /* 0xff80000060877808 */ /* 0x000fe40006000000 */
[----:B------:R-:W-:-:S02]  /*8be0*/  FSEL R131, R100, -INF , !P2 ;  /* 0xff80000064837808 */ /* 0x000fc40005000000 */
[-C--:B------:R-:W-:Y:S02]  /*8bf0*/  ISETP.GE.AND P4, PT, R28, R144.reuse, PT ;  /* 0x000000901c00720c */ /* 0x080fe40003f86270 */
[-C--:B------:R-:W-:Y:S02]  /*8c00*/  ISETP.GE.AND P2, PT, R26, R144.reuse, PT ;  /* 0x000000901a00720c */ /* 0x080fe40003f46270 */
[----:B------:R-:W-:Y:S02]  /*8c10*/  FSEL R62, R62, RZ, P0 ;  /* 0x000000ff3e3e7208 */ /* 0x000fe40000000000 */
[----:B------:R-:W-:Y:S02]  /*8c20*/  ISETP.GE.AND P6, PT, R28, R143, PT ;  /* 0x0000008f1c00720c */ /* 0x000fe40003fc6270 */
[----:B------:R-:W-:Y:S01]  /*8c30*/  FSEL R103, R103, -INF , P4 ;  /* 0xff80000067677808 */ /* 0x000fe20002000000 */
[-CC-:B------:R-:W-:Y:S01]  /*8c40*/  FFMA.FTZ R94, R125, R55.reuse, -R62.reuse ;  /* 0x000000377d5e7223 */ /* 0x180fe2000001083e */
[----:B------:R-:W-:Y:S01]  /*8c50*/  FSEL R104, R104, -INF , P2 ;  /* 0xff80000068687808 */ /* 0x000fe20001000000 */
[-CC-:B------:R-:W-:Y:S01]  /*8c60*/  FFMA.FTZ R101, R119, R55.reuse, -R62.reuse ;  /* 0x0000003777657223 */ /* 0x180fe2000001083e */
[CC--:B------:R-:W-:Y:S01]  /*8c70*/  ISETP.GE.AND P2, PT, R18.reuse, R144.reuse, PT ;  /* 0x000000901200720c */ /* 0x0c0fe20003f46270 */
        /* <DEDUP_REMOVED lines=11> */
[----:B------:R-:W-:Y:S01]  /*8d30*/  FSEL R119, R4, -INF , !P6 ;  /* 0xff80000004777808 */ /* 0x000fe20007000000 */
[--C-:B------:R-:W-:Y:S01]  /*8d40*/  FFMA.FTZ R51, R113, R55, -R62.reuse ;  /* 0x0000003771337223 */ /* 0x100fe2000001083e */
[----:B------:R-:W-:Y:S01]  /*8d50*/  FMNMX3.FTZ R4, R0, R27, R19, !PT ;  /* 0x0000001b00047276 */ /* 0x000fe20007810013 */
[--C-:B------:R-:W-:Y:S01]  /*8d60*/  FFMA.FTZ R115, R115, R55, -R62.reuse ;  /* 0x0000003773737223 */ /* 0x100fe2000001083e */
[----:B------:R-:W-:Y:S01]  /*8d70*/  FSEL R13, R56, -INF , !P5 ;  /* 0xff800000380d7808 */ /* 0x000fe20006800000 */
[----:B------:R-:W-:Y:S01]  /*8d80*/  MUFU.EX2 R94, R94 ;  /* 0x0000005e005e7308 */ /* 0x000fe20000000800 */
[----:B------:R-:W-:Y:S01]  /*8d90*/  ISETP.GE.AND P5, PT, R124, R143, PT ;  /* 0x0000008f7c00720c */ /* 0x000fe20003fa6270 */
[--C-:B------:R-:W-:Y:S01]  /*8da0*/  FFMA.FTZ R48, R105, R55, -R62.reuse ;  /* 0x0000003769307223 */ /* 0x100fe2000001083e */
[----:B------:R-:W-:Y:S01]  /*8db0*/  FMNMX3.FTZ R4, R4, R35, R17, !PT ;  /* 0x0000002304047276 */ /* 0x000fe20007810011 */
[-CC-:B------:R-:W-:Y:S01]  /*8dc0*/  FFMA.FTZ R84, R195, R55.reuse, -R62.reuse ;  /* 0x00000037c3547223 */ /* 0x180fe2000001083e */
[----:B------:R-:W-:Y:S01]  /*8dd0*/  FSEL R31, R31, -INF , !P5 ;  /* 0xff8000001f1f7808 */ /* 0x000fe20006800000 */
[--C-:B------:R-:W-:Y:S01]  /*8de0*/  FFMA.FTZ R95, R193, R55, -R62.reuse ;  /* 0x00000037c15f7223 */ /* 0x100fe2000001083e */
[----:B------:R-:W-:Y:S01]  /*8df0*/  ISETP.GE.AND P5, PT, R120, R143, PT ;  /* 0x0000008f7800720c */ /* 0x000fe20003fa6270 */
[----:B------:R-:W1:Y:S01]  /*8e00*/  MUFU.EX2 R115, R115 ;  /* 0x0000007300737308 */ /* 0x000e620000000800 */
        /* <DEDUP_REMOVED lines=10> */
[----:B------:R-:W-:Y:S01]  /*8eb0*/  FSEL R171, R90, -INF , !P5 ;  /* 0xff8000005aab7808 */ /* 0x000fe20006800000 */
[--C-:B------:R-:W-:Y:S01]  /*8ec0*/  FFMA.FTZ R53, R53, R55, -R62.reuse ;  /* 0x0000003735357223 */ /* 0x100fe2000001083e */
[----:B------:R-:W-:Y:S01]  /*8ed0*/  ISETP.GE.AND P5, PT, R36, R143, PT ;  /* 0x0000008f2400720c */ /* 0x000fe20003fa6270 */
[--C-:B------:R-:W-:Y:S01]  /*8ee0*/  FFMA.FTZ R49, R49, R55, -R62.reuse ;  /* 0x0000003731317223 */ /* 0x100fe2000001083e */
[----:B------:R-:W-:Y:S01]  /*8ef0*/  ISETP.GE.AND P1, PT, R30, R144, PT ;  /* 0x000000901e00720c */ /* 0x000fe20003f26270 */
[----:B------:R-:W2:Y:S01]  /*8f00*/  MUFU.EX2 R88, R88 ;  /* 0x0000005800587308 */ /* 0x000ea20000000800 */
[----:B------:R-:W-:Y:S01]  /*8f10*/  FMNMX3.FTZ R4, R4, R177, R175, !PT ;  /* 0x000000b104047276 */ /* 0x000fe200078100af */
[-CC-:B------:R-:W-:Y:S01]  /*8f20*/  FFMA.FTZ R99, R99, R55.reuse, -R62.reuse ;  /* 0x0000003763637223 */ /* 0x180fe2000001083e */
[----:B------:R-:W-:Y:S01]  /*8f30*/  FSEL R155, R98, -INF , !P5 ;  /* 0xff800000629b7808 */ /* 0x000fe20006800000 */
[--C-:B------:R-:W-:Y:S01]  /*8f40*/  FFMA.FTZ R100, R137, R55, -R62.reuse ;  /* 0x0000003789647223 */ /* 0x100fe2000001083e */
[----:B------:R-:W-:Y:S01]  /*8f50*/  ISETP.GE.AND P5, PT, R30, R143, PT ;  /* 0x0000008f1e00720c */ /* 0x000fe20003fa6270 */
[--C-:B------:R-:W-:Y:S01]  /*8f60*/  FFMA.FTZ R127, R127, R55, -R62.reuse ;  /* 0x000000377f7f7223 */ /* 0x100fe2000001083e */
[----:B------:R-:W-:Y:S01]  /*8f70*/  FSEL R102, R102, -INF , P1 ;  /* 0xff80000066667808 */ /* 0x000fe20000800000 */
[----:B------:R-:W-:Y:S01]  /*8f80*/  MUFU.EX2 R101, R101 ;  /* 0x0000006500657308 */ /* 0x000fe20000000800 */
[----:B------:R-:W-:Y:S01]  /*8f90*/  ISETP.GE.AND P1, PT, R26, R143, PT ;  /* 0x0000008f1a00720c */ /* 0x000fe20003f26270 */
[----:B------:R-:W-:Y:S01]  /*8fa0*/  FFMA.FTZ R117, R117, R55, -R62 ;  /* 0x0000003775757223 */ /* 0x000fe2000001083e */
[----:B------:R-:W-:-:S02]  /*8fb0*/  FMNMX3.FTZ R4, R4, R173, R171, !PT ;  /* 0x000000ad04047276 */ /* 0x000fc400078100ab */
[----:B------:R-:W-:Y:S02]  /*8fc0*/  FSEL R129, R102, -INF , !P5 ;  /* 0xff80000066817808 */ /* 0x000fe40006800000 */
[-C--:B------:R-:W-:Y:S01]  /*8fd0*/  ISETP.GE.AND P5, PT, R24, R144.reuse, PT ;  /* 0x000000901800720c */ /* 0x080fe20003fa6270 */
[----:B------:R-:W-:Y:S01]  /*8fe0*/  MUFU.EX2 R84, R84 ;  /* 0x0000005400547308 */ /* 0x000fe20000000800 */
[----:B------:R-:W-:Y:S02]  /*8ff0*/  FSEL R123, R104, -INF , !P1 ;  /* 0xff800000687b7808 */ /* 0x000fe40004800000 */
[----:B------:R-:W-:Y:S02]  /*9000*/  FMNMX3.FTZ R4, R4, R169, R167, !PT ;  /* 0x000000a904047276 */ /* 0x000fe400078100a7 */
[----:B------:R-:W-:Y:S02]  /*9010*/  ISETP.GE.AND P1, PT, R16, R144, PT ;  /* 0x000000901000720c */ /* 0x000fe40003f26270 */
[----:B------:R-:W-:Y:S01]  /*9020*/  FSEL R5, R5, -INF , P5 ;  /* 0xff80000005057808 */ /* 0x000fe20002800000 */
[----:B------:R-:W-:Y:S01]  /*9030*/  MUFU.EX2 R95, R95 ;  /* 0x0000005f005f7308 */ /* 0x000fe20000000800 */
[----:B------:R-:W-:-:S02]  /*9040*/  FMNMX3.FTZ R4, R4, R155, R135, !PT ;  /* 0x0000009b04047276 */ /* 0x000fc40007810087 */
[-C--:B------:R-:W-:Y:S02]  /*9050*/  ISETP.GE.AND P5, PT, R16, R143.reuse, PT ;  /* 0x0000008f1000720c */ /* 0x080fe40003fa6270 */
[----:B------:R-:W-:Y:S02]  /*9060*/  FSEL R7, R7, -INF , P1 ;  /* 0xff80000007077808 */ /* 0x000fe40000800000 */
[----:B------:R-:W-:Y:S01]  /*9070*/  ISETP.GE.AND P4, PT, R24, R143, PT ;  /* 0x0000008f1800720c */ /* 0x000fe20003f86270 */
[----:B------:R-:W-:Y:S01]  /*9080*/  MUFU.EX2 R91, R91 ;  /* 0x0000005b005b7308 */ /* 0x000fe20000000800 */
[-C--:B------:R-:W-:Y:S02]  /*9090*/  ISETP.GE.AND P6, PT, R66, R144.reuse, PT ;  /* 0x000000904200720c */ /* 0x080fe40003fc6270 */
[----:B------:R-:W-:Y:S02]  /*90a0*/  ISETP.GE.AND P2, PT, R92, R144, PT ;  /* 0x000000905c00720c */ /* 0x000fe40003f46270 */
[----:B------:R-:W-:-:S02]  /*90b0*/  FMNMX3.FTZ R4, R4, R131, R129, !PT ;  /* 0x0000008304047276 */ /* 0x000fc40007810081 */
[----:B------:R-:W-:Y:S01]  /*90c0*/  FSEL R109, R7, -INF , !P5 ;  /* 0xff800000076d7808 */ /* 0x000fe20006800000 */
[----:B------:R-:W-:Y:S01]  /*90d0*/  MUFU.EX2 R64, R64 ;  /* 0x0000004000407308 */ /* 0x000fe20000000800 */
[----:B------:R-:W-:Y:S02]  /*90e0*/  FSEL R121, R5, -INF , !P4 ;  /* 0xff80000005797808 */ /* 0x000fe40006000000 */
[----:B------:R-:W-:Y:S01]  /*90f0*/  ISETP.GE.AND P1, PT, R66, R143, PT ;  /* 0x0000008f4200720c */ /* 0x000fe20003f26270 */
[----:B------:R-:W-:Y:S01]  /*9100*/  FFMA.FTZ R66, R191, R55, -R62 ;  /* 0x00000037bf427223 */ /* 0x000fe2000001083e */
[----:B------:R-:W-:Y:S02]  /*9110*/  ISETP.GE.AND P5, PT, R58, R144, PT ;  /* 0x000000903a00720c */ /* 0x000fe40003fa6270 */
[----:B------:R-:W-:Y:S01]  /*9120*/  FSEL R9, R9, -INF , P6 ;  /* 0xff80000009097808 */ /* 0x000fe20003000000 */
[----:B------:R-:W-:Y:S01]  /*9130*/  MUFU.EX2 R85, R85 ;  /* 0x0000005500557308 */ /* 0x000fe20000000800 */
[----:B------:R-:W-:-:S02]  /*9140*/  ISETP.GE.AND P4, PT, R92, R143, PT ;  /* 0x0000008f5c00720c */ /* 0x000fc40003f86270 */
[----:B------:R-:W-:Y:S02]  /*9150*/  FSEL R6, R6, -INF , P2 ;  /* 0xff80000006067808 */ /* 0x000fe40001000000 */
[----:B------:R-:W-:Y:S02]  /*9160*/  FMNMX3.FTZ R4, R4, R125, R123, !PT ;  /* 0x0000007d04047276 */ /* 0x000fe4000781007b */
[----:B------:R-:W-:Y:S01]  /*9170*/  ISETP.GE.AND P2, PT, R58, R143, PT ;  /* 0x0000008f3a00720c */ /* 0x000fe20003f46270 */
[----:B------:R-:W3:Y:S01]  /*9180*/  MUFU.EX2 R66, R66 ;  /* 0x0000004200427308 */ /* 0x000ee20000000800 */
[----:B------:R-:W-:Y:S01]  /*9190*/  FSEL R97, R9, -INF , !P1 ;  /* 0xff80000009617808 */ /* 0x000fe20004800000 */
[----:B------:R-:W-:Y:S01]  /*91a0*/  FFMA.FTZ R58, R185, R55, -R62 ;  /* 0x00000037b93a7223 */ /* 0x000fe2000001083e */
[----:B------:R-:W-:Y:S02]  /*91b0*/  FSEL R8, R8, -INF , P5 ;  /* 0xff80000008087808 */ /* 0x000fe40002800000 */
[----:B------:R-:W-:-:S02]  /*91c0*/  FSEL R103, R6, -INF , !P4 ;  /* 0xff80000006677808 */ /* 0x000fc40006000000 */
[-C--:B------:R-:W-:Y:S01]  /*91d0*/  ISETP.GE.AND P1, PT, R50, R144.reuse, PT ;  /* 0x000000903200720c */ /* 0x080fe20003f26270 */
[----:B------:R-:W-:Y:S01]  /*91e0*/  MUFU.EX2 R60, R60 ;  /* 0x0000003c003c7308 */ /* 0x000fe20000000800 */
[-C--:B------:R-:W-:Y:S02]  /*91f0*/  ISETP.GE.AND P4, PT, R54, R144.reuse, PT ;  /* 0x000000903600720c */ /* 0x080fe40003f86270 */
[----:B------:R-:W-:Y:S02]  /*9200*/  FMNMX3.FTZ R4, R4, R121, R119, !PT ;  /* 0x0000007904047276 */ /* 0x000fe40007810077 */
[----:B------:R-:W-:Y:S02]  /*9210*/  FSEL R93, R8, -INF , !P2 ;  /* 0xff800000085d7808 */ /* 0x000fe40005000000 */
[----:B------:R-:W-:Y:S01]  /*9220*/  ISETP.GE.AND P2, PT, R46, R144, PT ;  /* 0x000000902e00720c */ /* 0x000fe20003f46270 */
[----:B------:R-:W-:Y:S01]  /*9230*/  MUFU.EX2 R63, R63 ;  /* 0x0000003f003f7308 */ /* 0x000fe20000000800 */
[----:B------:R-:W-:-:S02]  /*9240*/  FSEL R12, R12, -INF , P1 ;  /* 0xff8000000c0c7808 */ /* 0x000fc40000800000 */
[----:B------:R-:W-:Y:S01]  /*9250*/  ISETP.GE.AND P6, PT, R54, R143, PT ;  /* 0x0000008f3600720c */ /* 0x000fe20003fc6270 */
[--C-:B------:R-:W-:Y:S01]  /*9260*/  FFMA.FTZ R54, R181, R55, -R62.reuse ;  /* 0x00000037b5367223 */ /* 0x100fe2000001083e */
[----:B------:R-:W-:Y:S01]  /*9270*/  ISETP.GE.AND P5, PT, R50, R143, PT ;  /* 0x0000008f3200720c */ /* 0x000fe20003fa6270 */
[----:B------:R-:W-:Y:S01]  /*9280*/  FFMA.FTZ R50, R111, R55, -R62 ;  /* 0x000000376f327223 */ /* 0x000fe2000001083e */
[----:B------:R-:W-:Y:S01]  /*9290*/  FSEL R10, R10, -INF , P4 ;  /* 0xff8000000a0a7808 */ /* 0x000fe20002000000 */
[----:B------:R-:W-:Y:S01]  /*92a0*/  MUFU.EX2 R58, R58 ;  /* 0x0000003a003a7308 */ /* 0x000fe20000000800 */
[----:B------:R-:W-:Y:S02]  /*92b0*/  ISETP.GE.AND P1, PT, R44, R144, PT ;  /* 0x000000902c00720c */ /* 0x000fe40003f26270 */
[----:B------:R-:W-:Y:S02]  /*92c0*/  FMNMX3.FTZ R4, R4, R109, R103, !PT ;  /* 0x0000006d04047276 */ /* 0x000fe40007810067 */
[----:B------:R-:W-:-:S02]  /*92d0*/  FSEL R14, R14, -INF , P2 ;  /* 0xff8000000e0e7808 */ /* 0x000fc40001000000 */
[----:B------:R-:W-:Y:S01]  /*92e0*/  ISETP.GE.AND P4, PT, R46, R143, PT ;  /* 0x0000008f2e00720c */ /* 0x000fe20003f86270 */
[--C-:B------:R-:W-:Y:S01]  /*92f0*/  FFMA.FTZ R46, R45, R55, -R62.reuse ;  /* 0x000000372d2e7223 */ /* 0x100fe2000001083e */
[----:B------:R-:W-:Y:S01]  /*9300*/  ISETP.GE.AND P2, PT, R44, R143, PT ;  /* 0x0000008f2c00720c */ /* 0x000fe20003f46270 */
[-CC-:B------:R-:W-:Y:S01]  /*9310*/  FFMA.FTZ R44, R33, R55.reuse, -R62.reuse ;  /* 0x00000037212c7223 */ /* 0x180fe2000001083e */
[----:B------:R-:W-:Y:S01]  /*9320*/  FSEL R15, R15, -INF , P1 ;  /* 0xff8000000f0f7808 */ /* 0x000fe20000800000 */
[----:B------:R-:W-:Y:S01]  /*9330*/  FFMA.FTZ R45, R39, R55, -R62 ;  /* 0x00000037272d7223 */ /* 0x000fe2000001083e */
[----:B------:R-:W-:Y:S01]  /*9340*/  FSEL R67, R10, -INF , !P6 ;  /* 0xff8000000a437808 */ /* 0x000fe20007000000 */
[----:B------:R-:W-:Y:S01]  /*9350*/  MUFU.EX2 R61, R61 ;  /* 0x0000003d003d7308 */ /* 0x000fe20000000800 */
[----:B------:R-:W-:Y:S02]  /*9360*/  FSEL R65, R12, -INF , !P5 ;  /* 0xff8000000c417808 */ /* 0x000fe40006800000 */
[----:B------:R-:W-:-:S02]  /*9370*/  FMNMX3.FTZ R4, R4, R97, R93, !PT ;  /* 0x0000006104047276 */ /* 0x000fc4000781005d */
[----:B------:R-:W-:Y:S02]  /*9380*/  FSEL R59, R14, -INF , !P4 ;  /* 0xff8000000e3b7808 */ /* 0x000fe40006000000 */
[----:B------:R-:W-:Y:S01]  /*9390*/  FSEL R57, R15, -INF , !P2 ;  /* 0xff8000000f397808 */ /* 0x000fe20005000000 */
[----:B------:R-:W-:Y:S01]  /*93a0*/  MUFU.EX2 R56, R56 ;  /* 0x0000003800387308 */ /* 0x000fe20000000800 */
[----:B------:R-:W-:Y:S02]  /*93b0*/  FMNMX3.FTZ R4, R4, R67, R65, !PT ;  /* 0x0000004304047276 */ /* 0x000fe40007810041 */
[----:B-1----:R-:W-:Y:S02]  /*93c0*/  F2FP.F16.F32.PACK_AB R8, R94, R115 ;  /* 0x000000735e08723e */ /* 0x002fe400000000ff */
[----:B------:R-:W-:Y:S02]  /*93d0*/  FMNMX3.FTZ R5, R4, R59, R57, !PT ;  /* 0x0000003b04057276 */ /* 0x000fe40007810039 */
[----:B--2---:R-:W-:Y:S01]  /*93e0*/  F2FP.F16.F32.PACK_AB R10, R88, R107 ;  /* 0x0000006b580a723e */ /* 0x004fe200000000ff */
[----:B------:R-:W-:Y:S01]  /*93f0*/  MUFU.EX2 R54, R54 ;  /* 0x0000003600367308 */ /* 0x000fe20000000800 */
[----:B---3--:R-:W-:Y:S01]  /*9400*/  F2FP.F16.F32.PACK_AB R38, R66, R95 ;  /* 0x0000005f4226723e */ /* 0x008fe200000000ff */
[----:B------:R-:W1:Y:S06]  /*9410*/  SHFL.BFLY PT, R4, R5, 0x2, 0x1f ;  /* 0x0c401f0005047f89 */ /* 0x000e6c00000e0000 */
[----:B------:R-:W-:Y:S08]  /*9420*/  MUFU.EX2 R53, R53 ;  /* 0x0000003500357308 */ /* 0x000ff00000000800 */
[----:B------:R-:W-:Y:S08]  /*9430*/  MUFU.EX2 R51, R51 ;  /* 0x0000003300337308 */ /* 0x000ff00000000800 */
[----:B------:R-:W-:Y:S01]  /*9440*/  MUFU.EX2 R50, R50 ;  /* 0x0000003200327308 */ /* 0x000fe20000000800 */
[----:B-1----:R-:W-:-:S02]  /*9450*/  FMNMX.FTZ R4, R5, R4, !PT ;  /* 0x0000000405047209 */ /* 0x002fc40007810000 */
[----:B------:R-:W1:Y:S03]  /*9460*/  S2R R5, SR_CgaCtaId ;  /* 0x0000000000057919 */ /* 0x000e660000008800 */
[----:B------:R-:W2:Y:S02]  /*9470*/  SHFL.BFLY PT, R7, R4, 0x1, 0x1f ;  /* 0x0c201f0004077f89 */ /* 0x000ea400000e0000 */
[----:B------:R-:W-:Y:S08]  /*9480*/  MUFU.EX2 R49, R49 ;  /* 0x0000003100317308 */ /* 0x000ff00000000800 */
[----:B------:R-:W-:Y:S08]  /*9490*/  MUFU.EX2 R48, R48 ;  /* 0x0000003000307308 */ /* 0x000ff00000000800 */
[----:B------:R-:W-:Y:S01]  /*94a0*/  MUFU.EX2 R47, R47 ;  /* 0x0000002f002f7308 */ /* 0x000fe20000000800 */
[----:B--2---:R-:W-:-:S07]  /*94b0*/  FMNMX.FTZ R41, R4, R7, !PT ;  /* 0x0000000704297209 */ /* 0x004fce0007810000 */
[----:B------:R-:W-:Y:S01]  /*94c0*/  MUFU.EX2 R46, R46 ;  /* 0x0000002e002e7308 */ /* 0x000fe20000000800 */
[----:B------:R-:W-:Y:S01]  /*94d0*/  FSETP.NEU.FTZ.AND P1, PT, R41, -INF , PT ;  /* 0xff8000002900780b */ /* 0x000fe20003f3d000 */
[----:B------:R-:W-:Y:S01]  /*94e0*/  FMUL.FTZ R52, R55, R41 ;  /* 0x0000002937347220 */ /* 0x000fe20000410000 */
[----:B-1----:R-:W-:Y:S02]  /*94f0*/  LEA R134, R5, R42, 0x18 ;  /* 0x0000002a05867211 */ /* 0x002fe400078ec0ff */
[----:B------:R-:W-:-:S03]  /*9500*/  FSEL R5, R43, RZ, P0 ;  /* 0x000000ff2b057208 */ /* 0x000fc60000000000 */
[----:B------:R-:W-:Y:S01]  /*9510*/  MUFU.EX2 R45, R45 ;  /* 0x0000002d002d7308 */ /* 0x000fe20000000800 */
[----:B------:R-:W-:Y:S01]  /*9520*/  FSEL R52, R52, RZ, P1 ;  /* 0x000000ff34347208 */ /* 0x000fe20000800000 */
[----:B------:R-:W-:Y:S01]  /*9530*/  IMAD R23, R23, 0x2, R134 ;  /* 0x0000000217177824 */ /* 0x000fe200078e0286 */
[----:B------:R-:W-:Y:S01]  /*9540*/  ISETP.GT.AND P0, PT, R22, R147, PT ;  /* 0x000000931600720c */ /* 0x000fe20003f04270 */
[----:B------:R-:W-:Y:S01]  /*9550*/  FADD.FTZ R98, R20, -R5 ;  /* 0x8000000514627221 */ /* 0x000fe20000010000 */
[----:B------:R-:W-:Y:S01]  /*9560*/  FSEL R5, R41, RZ, P1 ;  /* 0x000000ff29057208 */ /* 0x000fe20000800000 */
[-CC-:B------:R-:W-:Y:S01]  /*9570*/  FFMA.FTZ R92, R19, R55.reuse, -R52.reuse ;  /* 0x00000037135c7223 */ /* 0x180fe20000010834 */
[----:B------:R-:W-:Y:S01]  /*9580*/  FFMA.FTZ R90, R17, R55, -R52 ;  /* 0x00000037115a7223 */ /* 0x000fe20000010834 */
[----:B------:R-:W-:Y:S01]  /*9590*/  FMUL.FTZ R98, R55, R98 ;  /* 0x0000006237627220 */ /* 0x000fe20000410000 */
[----:B------:R-:W1:Y:S01]  /*95a0*/  LDSM.16.MT88.4 R16, [R23+0x3000] ;  /* 0x003000001710783b */ /* 0x000e620000004200 */
[----:B------:R-:W-:Y:S01]  /*95b0*/  FADD.FTZ R0, R0, -R5 ;  /* 0x8000000500007221 */ /* 0x000fe20000010000 */
[----:B------:R-:W-:-:S02]  /*95c0*/  VIADD R4, R23, 0x3000 ;  /* 0x0000300017047836 */ /* 0x000fc40000000000 */
[-CC-:B------:R-:W-:Y:S01]  /*95d0*/  FFMA.FTZ R113, R27, R55.reuse, -R52.reuse ;  /* 0x000000371b717223 */ /* 0x180fe20000010834 */
[-CC-:B------:R-:W-:Y:S01]  /*95e0*/  FFMA.FTZ R111, R35, R55.reuse, -R52.reuse ;  /* 0x00000037236f7223 */ /* 0x180fe20000010834 */
[----:B------:R-:W-:Y:S01]  /*95f0*/  FMUL.FTZ R96, R55, R0 ;  /* 0x0000000037607220 */ /* 0x000fe20000410000 */
[----:B------:R-:W2:Y:S01]  /*9600*/  MUFU.EX2 R98, R98 ;  /* 0x0000006200627308 */ /* 0x000ea20000000800 */
[----:B------:R-:W-:Y:S02]  /*9610*/  VIADD R0, R23, 0x3020 ;  /* 0x0000302017007836 */ /* 0x000fe40000000000 */
[-CC-:B------:R-:W-:Y:S01]  /*9620*/  FFMA.FTZ R105, R13, R55.reuse, -R52.reuse ;  /* 0x000000370d697223 */ /* 0x180fe20000010834 */
[----:B------:R-:W-:Y:S02]  /*9630*/  @P3 VIADD R0, R4, 0xffffffe0 ;  /* 0xffffffe004003836 */ /* 0x000fe40000000000 */
[-CC-:B------:R-:W-:Y:S01]  /*9640*/  FFMA.FTZ R42, R11, R55.reuse, -R52.reuse ;  /* 0x000000370b2a7223 */ /* 0x180fe20000010834 */
[-C--:B------:R-:W-:Y:S01]  /*9650*/  FFMA.FTZ R36, R31, R55.reuse, -R52 ;  /* 0x000000371f247223 */ /* 0x080fe20000010834 */
[-C--:B------:R-:W-:Y:S01]  /*9660*/  FFMA.FTZ R20, R29, R55.reuse, -R62 ;  /* 0x000000371d147223 */ /* 0x080fe2000001083e */
[-CC-:B------:R-:W-:Y:S01]  /*9670*/  FFMA.FTZ R102, R129, R55.reuse, -R52.reuse ;  /* 0x0000003781667223 */ /* 0x180fe20000010834 */
[----:B------:R-:W3:Y:S01]  /*9680*/  LDSM.16.MT88.4 R4, [R0] ;  /* 0x000000000004783b */ /* 0x000ee20000004200 */
        /* <DEDUP_REMOVED lines=8> */
[----:B------:R-:W4:Y:S01]  /*9710*/  MUFU.EX2 R92, R92 ;  /* 0x0000005c005c7308 */ /* 0x000f220000000800 */
[-C--:B--2---:R-:W-:Y:S01]  /*9720*/  FMUL.FTZ R12, R80, R98.reuse ;  /* 0x00000062500c7220 */ /* 0x084fe20000410000 */
[-CC-:B------:R-:W-:Y:S01]  /*9730*/  FFMA.FTZ R80, R25, R55.reuse, -R52.reuse ;  /* 0x0000003719507223 */ /* 0x180fe20000010834 */
[-C--:B------:R-:W-:Y:S01]  /*9740*/  FMUL.FTZ R13, R81, R98.reuse ;  /* 0x00000062510d7220 */ /* 0x080fe20000410000 */
[----:B------:R-:W2:Y:S01]  /*9750*/  LDSM.16.MT88.4 R24, [R23+0x3400] ;  /* 0x003400001718783b */ /* 0x000ea20000004200 */
[-C--:B------:R-:W-:Y:S01]  /*9760*/  FMUL.FTZ R76, R76, R98.reuse ;  /* 0x000000624c4c7220 */ /* 0x080fe20000410000 */
[-C--:B------:R-:W-:Y:S01]  /*9770*/  FMUL.FTZ R77, R77, R98.reuse ;  /* 0x000000624d4d7220 */ /* 0x080fe20000410000 */
[-C--:B------:R-:W-:Y:S01]  /*9780*/  FMUL.FTZ R32, R72, R98.reuse ;  /* 0x0000006248207220 */ /* 0x080fe20000410000 */
[----:B------:R-:W-:Y:S01]  /*9790*/  MUFU.EX2 R111, R111 ;  /* 0x0000006f006f7308 */ /* 0x000fe20000000800 */
[-C--:B------:R-:W-:Y:S01]  /*97a0*/  FMUL.FTZ R33, R73, R98.reuse ;  /* 0x0000006249217220 */ /* 0x080fe20000410000 */
[-C--:B------:R-:W-:Y:S01]  /*97b0*/  FMUL.FTZ R68, R68, R98.reuse ;  /* 0x0000006244447220 */ /* 0x080fe20000410000 */
[-C--:B------:R-:W-:Y:S01]  /*97c0*/  FMUL.FTZ R69, R69, R98.reuse ;  /* 0x0000006245457220 */ /* 0x080fe20000410000 */
[-CC-:B------:R-:W-:Y:S01]  /*97d0*/  FFMA.FTZ R72, R37, R55.reuse, -R52.reuse ;  /* 0x0000003725487223 */ /* 0x180fe20000010834 */
[-CC-:B------:R-:W-:Y:S01]  /*97e0*/  FFMA.FTZ R73, R169, R55.reuse, -R52.reuse ;  /* 0x00000037a9497223 */ /* 0x180fe20000010834 */
[----:B------:R-:W-:Y:S01]  /*97f0*/  FFMA.FTZ R81, R131, R55, -R52 ;  /* 0x0000003783517223 */ /* 0x000fe20000010834 */
[----:B------:R-:W-:Y:S01]  /*9800*/  FFMA.FTZ R115, R168, R98, R115 ;  /* 0x00000062a8737223 */ /* 0x000fe20000010073 */
[----:B------:R-:W5:Y:S01]  /*9810*/  MUFU.EX2 R90, R90 ;  /* 0x0000005a005a7308 */ /* 0x000f620000000800 */
[----:B----4-:R-:W-:Y:S01]  /*9820*/  F2FP.F16.F32.PACK_AB R9, R92, R113 ;  /* 0x000000715c09723e */ /* 0x010fe200000000ff */
[----:B------:R-:W-:Y:S01]  /*9830*/  FFMA.FTZ R62, R89, R55, -R62 ;  /* 0x00000037593e7223 */ /* 0x000fe2000001083e */
[----:B------:R-:W-:Y:S01]  /*9840*/  FADD.FTZ R94, R94, R115 ;  /* 0x000000735e5e7221 */ /* 0x000fe20000010000 */
[----:B------:R-:W-:-:S03]  /*9850*/  @P0 VIADD R40, R40, 0xfffffffd ;  /* 0xfffffffd28280836 */ /* 0x000fc60000000000 */
[----:B------:R-:W-:Y:S01]  /*9860*/  FADD.FTZ R107, R107, R94 ;  /* 0x0000005e6b6b7221 */ /* 0x000fe20000010000 */
[----:B------:R-:W4:Y:S03]  /*9870*/  MUFU.EX2 R96, R96 ;  /* 0x0000006000607308 */ /* 0x000f260000000800 */
[----:B------:R-:W-:-:S05]  /*9880*/  FADD.FTZ R88, R88, R107 ;  /* 0x0000006b58587221 */ /* 0x000fca0000010000 */
[----:B------:R-:W-:Y:S01]  /*9890*/  MUFU.EX2 R105, R105 ;  /* 0x0000006900697308 */ /* 0x000fe20000000800 */
[----:B-----5:R-:W-:-:S07]  /*98a0*/  F2FP.F16.F32.PACK_AB R11, R90, R111 ;  /* 0x0000006f5a0b723e */ /* 0x020fce00000000ff */
        /* <DEDUP_REMOVED lines=18> */
[----:B-----5:R-:W-:-:S06]  /*99d0*/  F2FP.F16.F32.PACK_AB R37, R42, R105 ;  /* 0x000000692a25723e */ /* 0x020fcc00000000ff */
[----:B------:R1:W4:Y:S01]  /*99e0*/  MUFU.EX2 R77, R36 ;  /* 0x00000024004d7308 */ /* 0x0003220000000800 */
[C---:B---3--:R-:W-:Y:S07]  /*99f0*/  HMMA.16816.F32 R32, R8.reuse, R4, R32 ;  /* 0x000000040820723c */ /* 0x048fee0000001820 */
[----:B------:R-:W-:Y:S01]  /*9a00*/  MUFU.EX2 R75, R75 ;  /* 0x0000004b004b7308 */ /* 0x000fe20000000800 */
[----:B------:R-:W-:Y:S01]  /*9a10*/  HMMA.16816.F32 R8, R8, R6, R68 ;  /* 0x000000060808723c */ /* 0x000fe20000001844 */
[----:B------:R-:W3:Y:S01]  /*9a20*/  LDSM.16.MT88.4 R4, [R23+0x3800] ;  /* 0x003800001704783b */ /* 0x000ee20000004200 */
[-CC-:B------:R-:W-:Y:S01]  /*9a30*/  FFMA.FTZ R68, R179, R55.reuse, -R52.reuse ;  /* 0x00000037b3447223 */ /* 0x180fe20000010834 */
[-CC-:B------:R-:W-:Y:S01]  /*9a40*/  FFMA.FTZ R69, R177, R55.reuse, -R52.reuse ;  /* 0x00000037b1457223 */ /* 0x180fe20000010834 */
[----:B------:R-:W-:-:S03]  /*9a50*/  FFMA.FTZ R70, R175, R55, -R52 ;  /* 0x00000037af467223 */ /* 0x000fc60000010834 */
[----:B------:R5:W-:Y:S01]  /*9a60*/  MUFU.EX2 R71, R72 ;  /* 0x0000004800477308 */ /* 0x000be20000000800 */
[----:B-1----:R-:W-:Y:S02]  /*9a70*/  F2FP.F16.F32.PACK_AB R36, R84, R101 ;  /* 0x000000655424723e */ /* 0x002fe400000000ff */
[----:B----4-:R-:W-:-:S05]  /*9a80*/  F2FP.F16.F32.PACK_AB R39, R77, R80 ;  /* 0x000000504d27723e */ /* 0x010fca00000000ff */
[----:B------:R-:W1:Y:S02]  /*9a90*/  MUFU.EX2 R68, R68 ;  /* 0x0000004400447308 */ /* 0x000e640000000800 */
[C---:B--2---:R-:W-:Y:S06]  /*9aa0*/  HMMA.16816.F32 R12, R36.reuse, R24, R12 ;  /* 0x00000018240c723c */ /* 0x044fec000000180c */
[----:B------:R-:W-:Y:S01]  /*9ab0*/  MUFU.EX2 R69, R69 ;  /* 0x0000004500457308 */ /* 0x000fe20000000800 */
[----:B-----5:R-:W-:Y:S01]  /*9ac0*/  FFMA.FTZ R72, R171, R55, -R52 ;  /* 0x00000037ab487223 */ /* 0x020fe20000010834 */
[C---:B------:R-:W-:Y:S01]  /*9ad0*/  HMMA.16816.F32 R16, R36.reuse, R26, R16 ;  /* 0x0000001a2410723c */ /* 0x040fe20000001810 */
[----:B------:R-:W2:Y:S05]  /*9ae0*/  LDSM.16.MT88.4 R24, [R0+0x800] ;  /* 0x000800000018783b */ /* 0x000eaa0000004200 */
[----:B------:R-:W4:Y:S02]  /*9af0*/  MUFU.EX2 R70, R70 ;  /* 0x0000004600467308 */ /* 0x000f240000000800 */
[C---:B------:R-:W-:Y:S06]  /*9b00*/  HMMA.16816.F32 R32, R36.reuse, R28, R32 ;  /* 0x0000001c2420723c */ /* 0x040fec0000001820 */
[----:B------:R-:W5:Y:S02]  /*9b10*/  MUFU.EX2 R72, R72 ;  /* 0x0000004800487308 */ /* 0x000f640000000800 */
[----:B------:R-:W-:Y:S01]  /*9b20*/  HMMA.16816.F32 R28, R36, R30, R8 ;  /* 0x0000001e241c723c */ /* 0x000fe20000001808 */
[----:B------:R-:W5:Y:S01]  /*9b30*/  LDSM.16.MT88.4 R8, [R23+0x3c00] ;  /* 0x003c00001708783b */ /* 0x000f620000004200 */
        /* <DEDUP_REMOVED lines=28> */
[----:B------:R-:W-:Y:S01]  /*9d00*/  F2FP.F16.F32.PACK_AB R36, R53, R54 ;  /* 0x000000363524723e */ /* 0x000fe200000000ff */
[----:B------:R-:W3:Y:S01]  /*9d10*/  LDSM.16.MT88.4 R4, [R23+0x4400] ;  /* 0x004400001704783b */ /* 0x000ee20000004200 */
[----:B------:R-:W-:-:S02]  /*9d20*/  F2FP.F16.F32.PACK_AB R38, R50, R51 ;  /* 0x000000333226723e */ /* 0x000fc400000000ff */
[----:B----4-:R-:W-:Y:S01]  /*9d30*/  F2FP.F16.F32.PACK_AB R37, R82, R83 ;  /* 0x000000535225723e */ /* 0x010fe200000000ff */
[----:B------:R-:W4:Y:S01]  /*9d40*/  MUFU.EX2 R44, R44 ;  /* 0x0000002c002c7308 */ /* 0x000f220000000800 */
[----:B------:R-:W-:-:S07]  /*9d50*/  F2FP.F16.F32.PACK_AB R39, R102, R81 ;  /* 0x000000516627723e */ /* 0x000fce00000000ff */
[C---:B--2---:R-:W-:Y:S01]  /*9d60*/  HMMA.16816.F32 R12, R36.reuse, R24, R12 ;  /* 0x00000018240c723c */ /* 0x044fe2000000180c */
[----:B------:R-:W-:Y:S07]  /*9d70*/  MUFU.EX2 R20, R20 ;  /* 0x0000001400147308 */ /* 0x000fee0000000800 */
[C---:B------:R-:W-:Y:S01]  /*9d80*/  HMMA.16816.F32 R16, R36.reuse, R26, R16 ;  /* 0x0000001a2410723c */ /* 0x040fe20000001810 */
[----:B------:R-:W2:Y:S01]  /*9d90*/  LDSM.16.MT88.4 R24, [R0+0x1400] ;  /* 0x001400000018783b */ /* 0x000ea20000004200 */
[----:B------:R-:W4:Y:S06]  /*9da0*/  MUFU.EX2 R99, R99 ;  /* 0x0000006300637308 */ /* 0x000f2c0000000800 */
[----:B-----5:R-:W-:Y:S01]  /*9db0*/  HMMA.16816.F32 R32, R36, R8, R32 ;  /* 0x000000082420723c */ /* 0x020fe20000001820 */
[----:B------:R-:W-:Y:S01]  /*9dc0*/  FADD.FTZ R8, R92, R113 ;  /* 0x000000715c087221 */ /* 0x000fe20000010000 */
[----:B-1----:R-:W-:Y:S01]  /*9dd0*/  F2FP.F16.F32.PACK_AB R9, R104, R125 ;  /* 0x0000007d6809723e */ /* 0x002fe200000000ff */
[----:B------:R-:W-:Y:S01]  /*9de0*/  FFMA.FTZ R92, R109, R55, -R52 ;  /* 0x000000376d5c7223 */ /* 0x000fe20000010834 */
[----:B------:R-:W-:Y:S01]  /*9df0*/  MUFU.EX2 R100, R100 ;  /* 0x0000006400647308 */ /* 0x000fe20000000800 */
[----:B------:R-:W-:Y:S01]  /*9e00*/  FADD.FTZ R111, R111, R8 ;  /* 0x000000086f6f7221 */ /* 0x000fe20000010000 */
[----:B------:R-:W-:-:S02]  /*9e10*/  F2FP.F16.F32.PACK_AB R8, R48, R49 ;  /* 0x000000313008723e */ /* 0x000fc400000000ff */
[----:B------:R-:W-:Y:S01]  /*9e20*/  HMMA.16816.F32 R28, R36, R10, R28 ;  /* 0x0000000a241c723c */ /* 0x000fe2000000181c */
[----:B------:R-:W-:Y:S01]  /*9e30*/  FADD.FTZ R90, R90, R111 ;  /* 0x0000006f5a5a7221 */ /* 0x000fe20000010000 */
[----:B------:R-:W-:Y:S01]  /*9e40*/  FADD.FTZ R37, R101, R88 ;  /* 0x0000005865257221 */ /* 0x000fe20000010000 */
[----:B------:R-:W-:Y:S01]  /*9e50*/  F2FP.F16.F32.PACK_AB R10, R46, R47 ;  /* 0x0000002f2e0a723e */ /* 0x000fe200000000ff */
[----:B------:R-:W-:Y:S01]  /*9e60*/  MUFU.EX2 R92, R92 ;  /* 0x0000005c005c7308 */ /* 0x000fe20000000800 */
[----:B------:R-:W-:Y:S01]  /*9e70*/  FADD.FTZ R105, R105, R90 ;  /* 0x0000005a69697221 */ /* 0x000fe20000010000 */
[----:B------:R-:W-:Y:S01]  /*9e80*/  FADD.FTZ R84, R84, R37 ;  /* 0x0000002554547221 */ /* 0x000fe20000010000 */
[----:B---3--:R-:W-:Y:S01]  /*9e90*/  F2FP.F16.F32.PACK_AB R11, R119, R106 ;  /* 0x0000006a770b723e */ /* 0x008fe200000000ff */
[----:B------:R-:W1:Y:S01]  /*9ea0*/  LDSM.16.MT88.4 R36, [R23+0x4800] ;  /* 0x004800001724783b */ /* 0x000e620000004200 */
[----:B------:R-:W-:Y:S01]  /*9eb0*/  FADD.FTZ R105, R42, R105 ;  /* 0x000000692a697221 */ /* 0x000fe20000010000 */
[----:B------:R-:W-:Y:S01]  /*9ec0*/  FADD.FTZ R95, R95, R84 ;  /* 0x000000545f5f7221 */ /* 0x000fe20000010000 */
[----:B------:R-:W-:Y:S01]  /*9ed0*/  FFMA.FTZ R42, R97, R55, -R52 ;  /* 0x00000037612a7223 */ /* 0x000fe20000010834 */
[----:B------:R-:W3:Y:S01]  /*9ee0*/  MUFU.EX2 R101, R103 ;  /* 0x0000006700657308 */ /* 0x000ee20000000800 */
[----:B------:R-:W-:Y:S01]  /*9ef0*/  FADD.FTZ R80, R80, R105 ;  /* 0x0000006950507221 */ /* 0x000fe20000010000 */
[----:B------:R-:W-:Y:S01]  /*9f00*/  FADD.FTZ R66, R66, R95 ;  /* 0x0000005f42427221 */ /* 0x000fe20000010000 */
[C---:B------:R-:W-:Y:S02]  /*9f10*/  HMMA.16816.F32 R12, R8.reuse, R4, R12 ;  /* 0x00000004080c723c */ /* 0x040fe4000000180c */
[----:B------:R-:W-:Y:S01]  /*9f20*/  FADD.FTZ R80, R77, R80 ;  /* 0x000000504d507221 */ /* 0x000fe20000010000 */
[----:B------:R-:W-:Y:S01]  /*9f30*/  FADD.FTZ R91, R91, R66 ;  /* 0x000000425b5b7221 */ /* 0x000fe20000010000 */
[----:B------:R5:W-:Y:S01]  /*9f40*/  LDSM.16.MT88.4 R76, [R23+0x4c00] ;  /* 0x004c0000174c783b */ /* 0x000be20000004200 */
[----:B------:R-:W-:Y:S01]  /*9f50*/  MUFU.EX2 R42, R42 ;  /* 0x0000002a002a7308 */ /* 0x000fe20000000800 */
[----:B------:R-:W-:Y:S01]  /*9f60*/  FADD.FTZ R71, R71, R80 ;  /* 0x0000005047477221 */ /* 0x000fe20000010000 */
[----:B------:R-:W-:Y:S01]  /*9f70*/  FADD.FTZ R64, R64, R91 ;  /* 0x0000005b40407221 */ /* 0x000fe20000010000 */
[----:B------:R-:W-:Y:S01]  /*9f80*/  HMMA.16816.F32 R16, R8, R6, R16 ;  /* 0x000000060810723c */ /* 0x000fe20000001810 */
[----:B------:R-:W1:Y:S01]  /*9f90*/  LDSM.16.MT88.4 R4, [R0+0x1800] ;  /* 0x001800000004783b */ /* 0x000e620000004200 */
[----:B------:R-:W-:Y:S01]  /*9fa0*/  FADD.FTZ R68, R68, R71 ;  /* 0x0000004744447221 */ /* 0x000fe20000010000 */
[----:B------:R-:W-:-:S02]  /*9fb0*/  FADD.FTZ R71, R85, R64 ;  /* 0x0000004055477221 */ /* 0x000fc40000010000 */
[----:B------:R-:W-:Y:S01]  /*9fc0*/  MUFU.EX2 R127, R127 ;  /* 0x0000007f007f7308 */ /* 0x000fe20000000800 */
[----:B------:R-:W-:Y:S01]  /*9fd0*/  FADD.FTZ R69, R69, R68 ;  /* 0x0000004445457221 */ /* 0x000fe20000010000 */
[----:B------:R-:W-:Y:S01]  /*9fe0*/  FADD.FTZ R60, R60, R71 ;  /* 0x000000473c3c7221 */ /* 0x000fe20000010000 */
[C---:B--2---:R-:W-:Y:S01]  /*9ff0*/  HMMA.16816.F32 R32, R8.reuse, R24, R32 ;  /* 0x000000180820723c */ /* 0x044fe20000001820 */
[-C--:B------:R-:W-:Y:S01]  /*a000*/  FFMA.FTZ R24, R65, R55.reuse, -R52 ;  /* 0x0000003741187223 */ /* 0x080fe20000010834 */
[----:B------:R-:W-:Y:S01]  /*a010*/  FADD.FTZ R70, R70, R69 ;  /* 0x0000004546467221 */ /* 0x000fe20000010000 */
[----:B------:R-:W-:Y:S02]  /*a020*/  FADD.FTZ R63, R63, R60 ;  /* 0x0000003c3f3f7221 */ /* 0x000fe40000010000 */
[----:B------:R-:W2:Y:S01]  /*a030*/  MUFU.EX2 R25, R93 ;  /* 0x0000005d00197308 */ /* 0x000ea20000000800 */
[----:B------:R-:W-:Y:S01]  /*a040*/  FADD.FTZ R75, R75, R70 ;  /* 0x000000464b4b7221 */ /* 0x000fe20000010000 */
[----:B------:R-:W-:Y:S01]  /*a050*/  FADD.FTZ R58, R58, R63 ;  /* 0x0000003f3a3a7221 */ /* 0x000fe20000010000 */
[----:B------:R1:W1:Y:S01]  /*a060*/  LDSM.16.MT88.4 R68, [R0+0x1c00] ;  /* 0x001c00000044783b */ /* 0x0002620000004200 */
[----:B------:R-:W-:Y:S01]  /*a070*/  HMMA.16816.F32 R28, R8, R26, R28 ;  /* 0x0000001a081c723c */ /* 0x000fe2000000181c */
[----:B------:R-:W-:Y:S01]  /*a080*/  FADD.FTZ R72, R72, R75 ;  /* 0x0000004b48487221 */ /* 0x000fe20000010000 */
[----:B------:R-:W-:Y:S01]  /*a090*/  FADD.FTZ R61, R61, R58 ;  /* 0x0000003a3d3d7221 */ /* 0x000fe20000010000 */
[-CC-:B------:R-:W-:Y:S01]  /*a0a0*/  FFMA.FTZ R27, R67, R55.reuse, -R52.reuse ;  /* 0x00000037431b7223 */ /* 0x180fe20000010834 */
[-C--:B------:R-:W-:Y:S01]  /*a0b0*/  FFMA.FTZ R26, R59, R55.reuse, -R52 ;  /* 0x000000373b1a7223 */ /* 0x080fe20000010834 */
[----:B------:R-:W-:Y:S01]  /*a0c0*/  FADD.FTZ R73, R73, R72 ;  /* 0x0000004849497221 */ /* 0x000fe20000010000 */
[----:B------:R-:W-:Y:S01]  /*a0d0*/  FADD.FTZ R61, R56, R61 ;  /* 0x0000003d383d7221 */ /* 0x000fe20000010000 */
[----:B-----5:R-:W-:Y:S01]  /*a0e0*/  FFMA.FTZ R23, R57, R55, -R52 ;  /* 0x0000003739177223 */ /* 0x020fe20000010834 */
[----:B----4-:R-:W-:Y:S01]  /*a0f0*/  F2FP.F16.F32.PACK_AB R8, R44, R45 ;  /* 0x0000002d2c08723e */ /* 0x010fe200000000ff */
[----:B------:R-:W-:Y:S01]  /*a100*/  FADD.FTZ R74, R74, R73 ;  /* 0x000000494a4a7221 */ /* 0x000fe20000010000 */
[----:B------:R-:W-:Y:S01]  /*a110*/  FADD.FTZ R54, R54, R61 ;  /* 0x0000003d36367221 */ /* 0x000fe20000010000 */
[----:B------:R-:W-:Y:S01]  /*a120*/  F2FP.F16.F32.PACK_AB R10, R99, R20 ;  /* 0x00000014630a723e */ /* 0x000fe200000000ff */
[----:B------:R-:W-:Y:S01]  /*a130*/  MUFU.EX2 R27, R27 ;  /* 0x0000001b001b7308 */ /* 0x000fe20000000800 */
[----:B------:R-:W-:Y:S01]  /*a140*/  FADD.FTZ R83, R83, R74 ;  /* 0x0000004a53537221 */ /* 0x000fe20000010000 */
[----:B------:R-:W-:Y:S01]  /*a150*/  FADD.FTZ R54, R53, R54 ;  /* 0x0000003635367221 */ /* 0x000fe20000010000 */
[----:B---3--:R-:W-:-:S02]  /*a160*/  F2FP.F16.F32.PACK_AB R9, R101, R92 ;  /* 0x0000005c6509723e */ /* 0x008fc400000000ff */
[----:B------:R-:W-:Y:S01]  /*a170*/  FADD.FTZ R82, R82, R83 ;  /* 0x0000005352527221 */ /* 0x000fe20000010000 */
[----:B------:R-:W-:Y:S01]  /*a180*/  FADD.FTZ R51, R51, R54 ;  /* 0x0000003633337221 */ /* 0x000fe20000010000 */
[----:B--2---:R-:W-:Y:S01]  /*a190*/  F2FP.F16.F32.PACK_AB R11, R25, R42 ;  /* 0x0000002a190b723e */ /* 0x004fe200000000ff */
[----:B------:R-:W2:Y:S01]  /*a1a0*/  MUFU.EX2 R24, R24 ;  /* 0x0000001800187308 */ /* 0x000ea20000000800 */
[----:B------:R-:W-:Y:S01]  /*a1b0*/  FADD.FTZ R81, R81, R82 ;  /* 0x0000005251517221 */ /* 0x000fe20000010000 */
[----:B------:R-:W-:Y:S01]  /*a1c0*/  FADD.FTZ R50, R50, R51 ;  /* 0x0000003332327221 */ /* 0x000fe20000010000 */
[----:B-1----:R-:W-:Y:S02]  /*a1d0*/  IMAD.MOV.U32 R0, RZ, RZ, R41 ;  /* 0x000000ffff007224 */ /* 0x002fe400078e0029 */
[----:B------:R-:W-:Y:S01]  /*a1e0*/  FADD.FTZ R102, R102, R81 ;  /* 0x0000005166667221 */ /* 0x000fe20000010000 */
[----:B------:R-:W-:Y:S01]  /*a1f0*/  FADD.FTZ R49, R49, R50 ;  /* 0x0000003231317221 */ /* 0x000fe20000010000 */
[----:B------:R-:W-:Y:S01]  /*a200*/  HMMA.16816.F32 R12, R8, R36, R12 ;  /* 0x00000024080c723c */ /* 0x000fe2000000180c */
[----:B------:R-:W-:Y:S01]  /*a210*/  MUFU.EX2 R96, R117 ;  /* 0x0000007500607308 */ /* 0x000fe20000000800 */
[----:B------:R-:W-:Y:S01]  /*a220*/  FADD.FTZ R125, R125, R102 ;  /* 0x000000667d7d7221 */ /* 0x000fe20000010000 */
[----:B------:R-:W-:Y:S01]  /*a230*/  FADD.FTZ R48, R48, R49 ;  /* 0x0000003130307221 */ /* 0x000fe20000010000 */
[----:B------:R-:W-:-:S02]  /*a240*/  @P0 IMAD.MOV.U32 R0, RZ, RZ, R41 ;  /* 0x000000ffff000224 */ /* 0x000fc400078e0029 */
[----:B------:R-:W-:Y:S01]  /*a250*/  FADD.FTZ R125, R104, R125 ;  /* 0x0000007d687d7221 */ /* 0x000fe20000010000 */
[----:B------:R-:W-:Y:S01]  /*a260*/  FADD.FTZ R47, R47, R48 ;  /* 0x000000302f2f7221 */ /* 0x000fe20000010000 */
[C---:B------:R-:W-:Y:S01]  /*a270*/  HMMA.16816.F32 R32, R8.reuse, R4, R32 ;  /* 0x000000040820723c */ /* 0x040fe20000001820 */
[----:B------:R-:W1:Y:S01]  /*a280*/  MUFU.EX2 R85, R62 ;  /* 0x0000003e00557308 */ /* 0x000e620000000800 */
[----:B------:R-:W-:Y:S01]  /*a290*/  FADD.FTZ R106, R106, R125 ;  /* 0x0000007d6a6a7221 */ /* 0x000fe20000010000 */
[----:B------:R-:W-:Y:S01]  /*a2a0*/  FADD.FTZ R46, R46, R47 ;  /* 0x0000002f2e2e7221 */ /* 0x000fe20000010000 */
[----:B------:R-:W-:Y:S02]  /*a2b0*/  F2FP.F16.F32.PACK_AB R4, R127, R100 ;  /* 0x000000647f04723e */ /* 0x000fe400000000ff */
[----:B------:R-:W-:Y:S01]  /*a2c0*/  FADD.FTZ R119, R119, R106 ;  /* 0x0000006a77777221 */ /* 0x000fe20000010000 */
[----:B------:R-:W-:Y:S01]  /*a2d0*/  FADD.FTZ R45, R45, R46 ;  /* 0x0000002e2d2d7221 */ /* 0x000fe20000010000 */
[----:B------:R-:W-:Y:S01]  /*a2e0*/  HMMA.16816.F32 R16, R8, R38, R16 ;  /* 0x000000260810723c */ /* 0x000fe20000001810 */
[----:B------:R-:W-:Y:S01]  /*a2f0*/  MUFU.EX2 R26, R26 ;  /* 0x0000001a001a7308 */ /* 0x000fe20000000800 */
[----:B------:R-:W-:Y:S01]  /*a300*/  FADD.FTZ R92, R92, R119 ;  /* 0x000000775c5c7221 */ /* 0x000fe20000010000 */
[----:B------:R-:W-:Y:S01]  /*a310*/  FADD.FTZ R45, R44, R45 ;  /* 0x0000002d2c2d7221 */ /* 0x000fe20000010000 */
[----:B--2---:R-:W-:-:S02]  /*a320*/  F2FP.F16.F32.PACK_AB R5, R24, R27 ;  /* 0x0000001b1805723e */ /* 0x004fc400000000ff */
[----:B------:R-:W-:Y:S01]  /*a330*/  FADD.FTZ R101, R101, R92 ;  /* 0x0000005c65657221 */ /* 0x000fe20000010000 */
[----:B------:R-:W-:Y:S01]  /*a340*/  FADD.FTZ R20, R20, R45 ;  /* 0x0000002d14147221 */ /* 0x000fe20000010000 */
[----:B------:R-:W-:Y:S01]  /*a350*/  HMMA.16816.F32 R28, R8, R6, R28 ;  /* 0x00000006081c723c */ /* 0x000fe2000000181c */
[----:B------:R-:W2:Y:S01]  /*a360*/  MUFU.EX2 R23, R23 ;  /* 0x0000001700177308 */ /* 0x000ea20000000800 */
[----:B------:R-:W-:Y:S01]  /*a370*/  FADD.FTZ R42, R42, R101 ;  /* 0x000000652a2a7221 */ /* 0x000fe20000010000 */
[----:B------:R-:W-:Y:S01]  /*a380*/  FADD.FTZ R99, R99, R20 ;  /* 0x0000001463637221 */ /* 0x000fe20000010000 */
[----:B-1----:R-:W-:Y:S01]  /*a390*/  F2FP.F16.F32.PACK_AB R6, R85, R96 ;  /* 0x000000605506723e */ /* 0x002fe200000000ff */
[----:B------:R-:W-:Y:S02]  /*a3a0*/  IMAD.MOV.U32 R20, RZ, RZ, R43 ;  /* 0x000000ffff147224 */ /* 0x000fe400078e002b */
[----:B------:R-:W-:Y:S01]  /*a3b0*/  FADD.FTZ R42, R25, R42 ;  /* 0x0000002a192a7221 */ /* 0x000fe20000010000 */
[----:B------:R-:W-:Y:S01]  /*a3c0*/  FADD.FTZ R100, R100, R99 ;  /* 0x0000006364647221 */ /* 0x000fe20000010000 */
[----:B------:R-:W-:-:S02]  /*a3d0*/  @P0 IMAD.MOV.U32 R20, RZ, RZ, R43 ;  /* 0x000000ffff140224 */ /* 0x000fc400078e002b */
[----:B------:R-:W-:Y:S01]  /*a3e0*/  FADD.FTZ R27, R27, R42 ;  /* 0x0000002a1b1b7221 */ /* 0x000fe20000010000 */
[----:B------:R-:W-:-:S03]  /*a3f0*/  FADD.FTZ R127, R127, R100 ;  /* 0x000000647f7f7221 */ /* 0x000fc60000010000 */
[----:B------:R-:W-:Y:S01]  /*a400*/  FADD.FTZ R27, R24, R27 ;  /* 0x0000001b181b7221 */ /* 0x000fe20000010000 */
[----:B------:R-:W-:Y:S01]  /*a410*/  FADD.FTZ R96, R96, R127 ;  /* 0x0000007f60607221 */ /* 0x000fe20000010000 */
[----:B--2---:R-:W-:Y:S02]  /*a420*/  F2FP.F16.F32.PACK_AB R7, R23, R26 ;  /* 0x0000001a1707723e */ /* 0x004fe400000000ff */
[----:B------:R-:W-:Y:S01]  /*a430*/  FADD.FTZ R26, R26, R27 ;  /* 0x0000001b1a1a7221 */ /* 0x000fe20000010000 */
[----:B------:R-:W-:-:S03]  /*a440*/  FADD.FTZ R168, R85, R96 ;  /* 0x0000006055a87221 */ /* 0x000fc60000010000 */
[----:B------:R-:W-:Y:S01]  /*a450*/  FADD.FTZ R166, R23, R26 ;  /* 0x0000001a17a67221 */ /* 0x000fe20000010000 */
[C---:B------:R-:W-:Y:S08]  /*a460*/  HMMA.16816.F32 R80, R4.reuse, R76, R12 ;  /* 0x0000004c0450723c */ /* 0x040ff0000000180c */
[C---:B------:R-:W-:Y:S08]  /*a470*/  HMMA.16816.F32 R72, R4.reuse, R68, R32 ;  /* 0x000000440448723c */ /* 0x040ff00000001820 */
[C---:B------:R-:W-:Y:S08]  /*a480*/  HMMA.16816.F32 R76, R4.reuse, R78, R16 ;  /* 0x0000004e044c723c */ /* 0x040ff00000001810 */
[----:B------:R-:W-:Y:S01]  /*a490*/  HMMA.16816.F32 R68, R4, R70, R28 ;  /* 0x000000460444723c */ /* 0x000fe2000000181c */
[----:B------:R-:W-:-:S04]  /*a4a0*/  NOP ;  /* 0x0000000000007918 */ /* 0x000fc80000000000 */
[----:B------:R-:W-:-:S15]  /*a4b0*/  @P0 BRA `(.L_x_7486) ;  /* 0x0000000000040947 */ /* 0x000fde0003800000 */
.L_x_7475:
[----:B------:R-:W-:-:S07]  /*a4c0*/  IADD3 R40, PT, PT, R22, -0x1, RZ ;  /* 0xffffffff16287810 */ /* 0x000fce0007ffe0ff */
.L_x_7486:
[----:B------:R-:W-:Y:S05]  /*a4d0*/  BSYNC B2 ;  /* 0x0000000000027941 */ /* 0x000fea0003800000 */
.L_x_7474:
[----:B------:R-:W-:-:S13]  /*a4e0*/  ISETP.GE.AND P0, PT, R40, R147, PT ;  /* 0x000000932800720c */ /* 0x000fda0003f06270 */
[----:B------:R-:W-:Y:S05]  /*a4f0*/  @!P0 BRA `(.L_x_7487) ;  /* 0x00000044000c8947 */ /* 0x000fea0003800000 */
[----:B------:R-:W-:Y:S01]  /*a500*/  IMAD.SHL.U32 R4, R40, 0x80, RZ ;  /* 0x0000008028047824 */ /* 0x000fe200078e00ff */
[----:B------:R-:W-:Y:S01]  /*a510*/  ISETP.NE.U32.AND P3, PT, R164, RZ, PT ;  /* 0x000000ffa400720c */ /* 0x000fe20003f65070 */
[----:B------:R-:W-:Y:S01]  /*a520*/  IMAD.MOV.U32 R85, RZ, RZ, R0 ;  /* 0x000000ffff557224 */ /* 0x000fe200078e0000 */
[----:B------:R-:W-:Y:S01]  /*a530*/  MOV R84, R20 ;  /* 0x0000001400547202 */ /* 0x000fe20000000f00 */
[----:B------:R-:W-:Y:S01]  /*a540*/  VIADD R154, R40, 0x1 ;  /* 0x00000001289a7836 */ /* 0x000fe20000000000 */
[----:B------:R-:W-:Y:S02]  /*a550*/  ISETP.NE.AND.EX P3, PT, R165, RZ, PT, P3 ;  /* 0x000000ffa500720c */ /* 0x000fe40003f65330 */
[C---:B------:R-:W-:Y:S02]  /*a560*/  LOP3.LUT R156, R4.reuse, 0x40, R21, 0xfe, !PT ;  /* 0x00000040049c7812 */ /* 0x040fe400078efe15 */
[----:B------:R-:W-:-:S09]  /*a570*/  IADD3 R155, PT, PT, R4, 0x80, RZ ;  /* 0x00000080049b7810 */ /* 0x000fd20007ffe0ff */
.L_x_7494:
        /* <DEDUP_REMOVED lines=78> */
.L_x_7489:
[----:B------:R-:W-:Y:S05]  /*aa60*/  BSYNC.RECONVERGENT B0 ;  /* 0x0000000000007941 */ /* 0x000fea0003800200 */
.L_x_7488:
[C---:B------:R-:W-:Y:S01]  /*aa70*/  SHF.L.U32 R136, R87.reuse, 0x5, RZ ;  /* 0x0000000557887819 */ /* 0x040fe200000006ff */
[----:B------:R-:W1:Y:S01]  /*aa80*/  S2UR UR6, SR_CgaCtaId ;  /* 0x00000000000679c3 */ /* 0x000e620000008800 */
[----:B------:R-:W-:Y:S01]  /*aa90*/  MOV R116, 0x20 ;  /* 0x0000002000747802 */ /* 0x000fe20000000f00 */
[----:B------:R-:W-:Y:S01]  /*aaa0*/  UMOV UR7, 0x400 ;  /* 0x0000040000077882 */ /* 0x000fe20000000000 */
[----:B------:R-:W-:Y:S01]  /*aab0*/  LOP3.LUT R92, R136, 0xc0, RZ, 0xc0, !PT ;  /* 0x000000c0885c7812 */ /* 0x000fe200078ec0ff */
[----:B------:R-:W-:Y:S01]  /*aac0*/  BSSY.RECONVERGENT B1, `(.L_x_7490) ;  /* 0x0000164000017945 */ /* 0x000fe20003800200 */
[C---:B------:R-:W-:Y:S02]  /*aad0*/  LOP3.LUT P2, RZ, R87.reuse, 0x4, RZ, 0xc0, !PT ;  /* 0x0000000457ff7812 */ /* 0x040fe4000784c0ff */
[----:B------:R-:W-:Y:S02]  /*aae0*/  SHF.L.U32 R159, R87, 0x3, RZ ;  /* 0x00000003579f7819 */ /* 0x000fe400000006ff */
[----:B------:R-:W-:Y:S02]  /*aaf0*/  SEL R116, R116, 0xffffffe0, !P2 ;  /* 0xffffffe074747807 */ /* 0x000fe40005000000 */
[C---:B------:R-:W-:Y:S02]  /*ab00*/  LOP3.LUT R170, R159.reuse, 0x18, RZ, 0xc0, !PT ;  /* 0x000000189faa7812 */ /* 0x040fe400078ec0ff */
[----:B------:R-:W-:Y:S02]  /*ab10*/  LOP3.LUT R172, R159, 0x1f20, RZ, 0xc0, !PT ;  /* 0x00001f209fac7812 */ /* 0x000fe400078ec0ff */
[CC--:B------:R-:W-:Y:S02]  /*ab20*/  ISETP.GE.AND P5, PT, R170.reuse, R157.reuse, PT ;  /* 0x0000009daa00720c */ /* 0x0c0fe40003fa6270 */
[----:B------:R-:W-:Y:S02]  /*ab30*/  ISETP.GE.AND P6, PT, R170, R157, PT ;  /* 0x0000009daa00720c */ /* 0x000fe40003fc6270 */
[----:B------:R-:W-:Y:S02]  /*ab40*/  SHF.L.U32 R91, R87, 0x4, RZ ;  /* 0x00000004575b7819 */ /* 0x000fe400000006ff */
[----:B------:R-:W-:Y:S02]  /*ab50*/  LOP3.LUT R167, R159, 0xc0, RZ, 0xc0, !PT ;  /* 0x000000c09fa77812 */ /* 0x000fe400078ec0ff */
[----:B------:R-:W-:Y:S01]  /*ab60*/  SHF.L.U32 R86, R87, 0x2, RZ ;  /* 0x0000000257567819 */ /* 0x000fe200000006ff */
[----:B-1----:R-:W-:Y:S01]  /*ab70*/  ULEA UR6, UR6, UR7, 0x18 ;  /* 0x0000000706067291 */ /* 0x002fe2000f8ec0ff */
[C---:B------:R-:W-:Y:S02]  /*ab80*/  LOP3.LUT R133, R91.reuse, 0x3e00, RZ, 0xc0, !PT ;  /* 0x00003e005b857812 */ /* 0x040fe400078ec0ff */
[----:B------:R-:W-:Y:S02]  /*ab90*/  LOP3.LUT R91, R91, 0x100, RZ, 0xc0, !PT ;  /* 0x000001005b5b7812 */ /* 0x000fe400078ec0ff */
[----:B------:R-:W-:Y:S02]  /*aba0*/  LOP3.LUT R0, R86, 0x18, RZ, 0xc0, !PT ;  /* 0x0000001856007812 */ /* 0x000fe400078ec0ff */
[----:B------:R-:W-:Y:S02]  /*abb0*/  LOP3.LUT R88, R91, 0x20, R136, 0xf8, !PT ;  /* 0x000000205b587812 */ /* 0x000fe400078ef888 */
[--C-:B------:R-:W-:Y:S02]  /*abc0*/  LOP3.LUT R91, R92, 0x8, R87.reuse, 0xf8, !PT ;  /* 0x000000085c5b7812 */ /* 0x100fe400078ef857 */
[----:B------:R-:W-:Y:S02]  /*abd0*/  MOV R134, UR6 ;  /* 0x0000000600867c02 */ /* 0x000fe40008000f00 */
[----:B------:R-:W-:Y:S02]  /*abe0*/  LOP3.LUT R91, R88, R91, R0, 0xf6, !PT ;  /* 0x0000005b585b7212 */ /* 0x000fe400078ef600 */
[--C-:B------:R-:W-:Y:S02]  /*abf0*/  LOP3.LUT R89, R133, 0x20, R136.reuse, 0xf8, !PT ;  /* 0x0000002085597812 */ /* 0x100fe400078ef888 */
[----:B------:R-:W-:Y:S02]  /*ac00*/  LEA R137, R91, R134, 0x1 ;  /* 0x000000865b897211 */ /* 0x000fe400078e08ff */
[--C-:B------:R-:W-:Y:S02]  /*ac10*/  LOP3.LUT R90, R89, 0x100, R136.reuse, 0xf8, !PT ;  /* 0x00000100595a7812 */ /* 0x100fe400078ef888 */
[----:B------:R-:W-:Y:S02]  /*ac20*/  LOP3.LUT R158, R87, 0x18, RZ, 0xc0, !PT ;  /* 0x00000018579e7812 */ /* 0x000fe400078ec0ff */
[----:B------:R-:W-:Y:S02]  /*ac30*/  SHF.R.U32.HI R132, RZ, 0x1, R87 ;  /* 0x00000001ff847819 */ /* 0x000fe40000011657 */
[----:B------:R-:W-:Y:S02]  /*ac40*/  LOP3.LUT R158, R167, R158, RZ, 0xfc, !PT ;  /* 0x0000009ea79e7212 */ /* 0x000fe400078efcff */
[----:B------:R-:W-:Y:S02]  /*ac50*/  SHF.L.U32 R167, R140, 0x6, RZ ;  /* 0x000000068ca77819 */ /* 0x000fe400000006ff */
[----:B------:R-:W-:Y:S02]  /*ac60*/  LOP3.LUT R169, R158, R170, RZ, 0x3c, !PT ;  /* 0x000000aa9ea97212 */ /* 0x000fe400078e3cff */
[----:B------:R-:W-:Y:S02]  /*ac70*/  IADD3 R174, P0, PT, R167, R150, RZ ;  /* 0x00000096a7ae7210 */ /* 0x000fe40007f1e0ff */
[----:B------:R-:W-:Y:S02]  /*ac80*/  LOP3.LUT R169, R172, R169, RZ, 0xfc, !PT ;  /* 0x000000a9aca97212 */ /* 0x000fe400078efcff */
[----:B------:R-:W-:Y:S02]  /*ac90*/  @!P5 IADD3 R176, P1, PT, R174, R167, RZ ;  /* 0x000000a7aeb0d210 */ /* 0x000fe40007f3e0ff */
[----:B------:R-:W-:Y:S02]  /*aca0*/  LEA R167, R169, R134, 0x1 ;  /* 0x00000086a9a77211 */ /* 0x000fe400078e08ff */
[--C-:B------:R-:W-:Y:S02]  /*acb0*/  SHF.L.U64.HI R170, R140, 0x6, R141.reuse ;  /* 0x000000068caa7819 */ /* 0x100fe4000001028d */
[----:B------:R-:W-:Y:S01]  /*acc0*/  LOP3.LUT R135, R132, 0x8, RZ, 0xc0, !PT ;  /* 0x0000000884877812 */ /* 0x000fe200078ec0ff */
[----:B------:R-:W-:Y:S01]  /*acd0*/  @!PT LDS RZ, [RZ] ;  /* 0x00000000fffff984 */ /* 0x000fe20000000800 */
[----:B------:R-:W-:Y:S01]  /*ace0*/  @!PT LDS RZ, [RZ] ;  /* 0x00000000fffff984 */ /* 0x000fe20000000800 */
[----:B------:R-:W-:Y:S01]  /*acf0*/  @!PT LDS RZ, [RZ] ;  /* 0x00000000fffff984 */ /* 0x000fe20000000800 */
[----:B------:R-:W-:Y:S01]  /*ad00*/  @!P6 LDGSTS.E.BYPASS.LTC128B.128 [R167+0x3000], desc[UR4][R150.64] ;  /* 0x0300000096a7efae */ /* 0x000fe2000b981a04 */
[----:B------:R-:W-:Y:S02]  /*ad10*/  IADD3.X R175, PT, PT, R170, R151, RZ, P0, !PT ;  /* 0x00000097aaaf7210 */ /* 0x000fe400007fe4ff */
[C---:B------:R-:W-:Y:S02]  /*ad20*/  @!P5 LEA R172, P0, R140.reuse, R174, 0x7 ;  /* 0x000000ae8cacd211 */ /* 0x040fe400078038ff */
[----:B------:R-:W-:Y:S02]  /*ad30*/  @!P5 IADD3.X R177, PT, PT, R175, R170, RZ, P1, !PT ;  /* 0x000000aaafb1d210 */ /* 0x000fe40000ffe4ff */
[----:B------:R-:W-:Y:S01]  /*ad40*/  @!P5 LEA.HI.X R173, R140, R175, R141, 0x7, P0 ;  /* 0x000000af8cadd211 */ /* 0x000fe200000f3c8d */
[----:B------:R-:W-:Y:S01]  /*ad50*/  @P6 STS.128 [R167+0x3000], RZ ;  /* 0x003000ffa7006388 */ /* 0x000fe20000000c00 */
[----:B------:R-:W-:Y:S02]  /*ad60*/  LOP3.LUT R135, R135, 0xc0, R136, 0xf8, !PT ;  /* 0x000000c087877812 */ /* 0x000fe400078ef888 */
[----:B------:R-:W-:Y:S02]  /*ad70*/  IADD3 R154, PT, PT, R154, -0x1, RZ ;  /* 0xffffffff9a9a7810 */ /* 0x000fe40007ffe0ff */
[----:B------:R-:W-:Y:S02]  /*ad80*/  LOP3.LUT R135, R135, R0, RZ, 0x3c, !PT ;  /* 0x0000000087877212 */ /* 0x000fe400078e3cff */
[----:B------:R-:W-:Y:S01]  /*ad90*/  IADD3 R0, PT, PT, R116, R137, RZ ;  /* 0x0000008974007210 */ /* 0x000fe20007ffe0ff */
[----:B------:R-:W-:Y:S01]  /*ada0*/  @P5 STS.128 [R167+0x3800], RZ ;  /* 0x003800ffa7005388 */ /* 0x000fe20000000c00 */
[----:B------:R-:W-:Y:S02]  /*adb0*/  LOP3.LUT R89, R90, R135, RZ, 0xfc, !PT ;  /* 0x000000875a597212 */ /* 0x000fe400078efcff */
[----:B------:R-:W-:Y:S02]  /*adc0*/  ISETP.GT.AND P0, PT, R154, R147, PT ;  /* 0x000000939a00720c */ /* 0x000fe40003f04270 */
[----:B------:R-:W-:Y:S03]  /*add0*/  LEA R117, R89, R134, 0x1 ;  /* 0x0000008659757211 */ /* 0x000fe600078e08ff */
[----:B------:R-:W-:Y:S01]  /*ade0*/  @!PT LDS RZ, [RZ] ;  /* 0x00000000fffff984 */ /* 0x000fe20000000800 */
[----:B------:R-:W-:Y:S01]  /*adf0*/  @!PT LDS RZ, [RZ] ;  /* 0x00000000fffff984 */ /* 0x000fe20000000800 */
[----:B------:R-:W-:Y:S01]  /*ae00*/  @!PT LDS RZ, [RZ] ;  /* 0x00000000fffff984 */ /* 0x000fe20000000800 */
[----:B------:R-:W-:Y:S01]  /*ae10*/  @!P5 LDGSTS.E.BYPASS.LTC128B.128 [R167+0x3800], desc[UR4][R174.64] ;  /* 0x03800000aea7dfae */ /* 0x000fe2000b981a04 */
[----:B------:R-:W-:Y:S07]  /*ae20*/  IADD3 R124, PT, PT, R117, R116, RZ ;  /* 0x00000074757c7210 */ /* 0x000fee0007ffe0ff */
        /* <DEDUP_REMOVED lines=11> */
[----:B------:R-:W2:Y:S04]  /*aee0*/  LD.E R169, desc[UR4][R2.64+0x18c] ;  /* 0x00018c0402a97980 */ /* 0x000ea8000c101900 */
[----:B------:R-:W3:Y:S08]  /*aef0*/  LDSM.16.M88.4 R92, [R137+0x1000] ;  /* 0x00100000895c783b */ /* 0x000ef00000000200 */
[----:B------:R-:W0:Y:S08]  /*af00*/  LDGDEPBAR ;  /* 0x00000000000079af */ /* 0x000e300000000000 */
[----:B------:R-:W4:Y:S08]  /*af10*/  LDSM.16.M88.4 R96, [R137+0x1400] ;  /* 0x001400008960783b */ /* 0x000f300000000200 */
[----:B------:R-:W5:Y:S08]  /*af20*/  LDSM.16.M88.4 R100, [R137+0x1800] ;  /* 0x001800008964783b */ /* 0x000f700000000200 */
        /* <DEDUP_REMOVED lines=24> */
[----:B------:R-:W1:Y:S07]  /*b0b0*/  LDSM.16.M88.4 R88, [R0+0x1400] ;  /* 0x001400000058783b */ /* 0x000e6e0000000200 */
[C---:B-----5:R-:W-:Y:S08]  /*b0c0*/  HMMA.16816.F32 R4, R124.reuse, R128, R4 ;  /* 0x000000807c04723c */ /* 0x060ff00000001804 */
[C---:B------:R-:W-:Y:S08]  /*b0d0*/  HMMA.16816.F32 R8, R124.reuse, R130, R8 ;  /* 0x000000827c08723c */ /* 0x040ff00000001808 */
[C---:B-1----:R-:W-:Y:S08]  /*b0e0*/  HMMA.16816.F32 R12, R124.reuse, R88, R12 ;  /* 0x000000587c0c723c */ /* 0x042ff0000000180c */
[C---:B------:R-:W-:Y:S01]  /*b0f0*/  HMMA.16816.F32 R16, R124.reuse, R90, R16 ;  /* 0x0000005a7c10723c */ /* 0x040fe20000001810 */
[----:B------:R-:W1:Y:S07]  /*b100*/  LDSM.16.M88.4 R88, [R0+0x1c00] ;  /* 0x001c00000058783b */ /* 0x000e6e0000000200 */
[C---:B------:R-:W-:Y:S08]  /*b110*/  HMMA.16816.F32 R20, R124.reuse, R92, R20 ;  /* 0x0000005c7c14723c */ /* 0x040ff00000001814 */
[C---:B------:R-:W-:Y:S01]  /*b120*/  HMMA.16816.F32 R24, R124.reuse, R94, R24 ;  /* 0x0000005e7c18723c */ /* 0x040fe20000001818 */
[----:B------:R-:W3:Y:S07]  /*b130*/  LDSM.16.M88.4 R92, [R0+0x2000] ;  /* 0x00200000005c783b */ /* 0x000eee0000000200 */
[C---:B-1----:R-:W-:Y:S08]  /*b140*/  HMMA.16816.F32 R28, R124.reuse, R88, R28 ;  /* 0x000000587c1c723c */ /* 0x042ff0000000181c */
[C---:B------:R-:W-:Y:S01]  /*b150*/  HMMA.16816.F32 R32, R124.reuse, R90, R32 ;  /* 0x0000005a7c20723c */ /* 0x040fe20000001820 */
[----:B------:R-:W1:Y:S07]  /*b160*/  LDSM.16.M88.4 R88, [R0+0x2400] ;  /* 0x002400000058783b */ /* 0x000e6e0000000200 */
[C---:B---3--:R-:W-:Y:S08]  /*b170*/  HMMA.16816.F32 R36, R124.reuse, R92, R36 ;  /* 0x0000005c7c24723c */ /* 0x048ff00000001824 */
[C---:B------:R-:W-:Y:S01]  /*b180*/  HMMA.16816.F32 R40, R124.reuse, R94, R40 ;  /* 0x0000005e7c28723c */ /* 0x040fe20000001828 */
[----:B------:R-:W3:Y:S02]  /*b190*/  LDSM.16.M88.4 R92, [R0+0x2800] ;  /* 0x00280000005c783b */ /* 0x000ee40000000200 */
[-C--:B--2---:R-:W-:Y:S01]  /*b1a0*/  FMUL.FTZ R170, R4, R169.reuse ;  /* 0x000000a904aa7220 */ /* 0x084fe20000410000 */
        /* <DEDUP_REMOVED lines=215> */
.L_x_7493:
[----:B------:R-:W-:Y:S05]  /*bf20*/  BSYNC.RECONVERGENT B0 ;  /* 0x0000000000007941 */ /* 0x000fea0003800200 */
.L_x_7492:
        /* <DEDUP_REMOVED lines=29> */
.L_x_7491:
[----:B------:R-:W-:Y:S05]  /*c100*/  BSYNC.RECONVERGENT B1 ;  /* 0x0000000000017941 */ /* 0x000fea0003800200 */
.L_x_7490:
[C---:B------:R-:W-:Y:S01]  /*c110*/  ISETP.GE.AND P1, PT, R156.reuse, R146, PT ;  /* 0x000000929c00720c */ /* 0x040fe20003f26270 */
[----:B------:R-:W3:Y:S01]  /*c120*/  LD.E R21, desc[UR4][R2.64+0xdc] ;  /* 0x0000dc0402157980 */ /* 0x000ee2000c101900 */
[----:B------:R-:W-:Y:S01]  /*c130*/  LOP3.LUT R135, R135, 0x120, R136, 0xf8, !PT ;  /* 0x0000012087877812 */ /* 0x000fe200078ef888 */
[----:B------:R-:W-:Y:S01]  /*c140*/  VIADD R12, R156, 0xffffffe1 ;  /* 0xffffffe19c0c7836 */ /* 0x000fe20000000000 */
[----:B-1----:R-:W-:Y:S01]  /*c150*/  FSEL R29, R232, -INF , P1 ;  /* 0xff800000e81d7808 */ /* 0x002fe20000800000 */
[C---:B------:R-:W-:Y:S01]  /*c160*/  VIADD R14, R156.reuse, 0xfffffff1 ;  /* 0xfffffff19c0e7836 */ /* 0x040fe20000000000 */
[C---:B------:R-:W-:Y:S01]  /*c170*/  ISETP.GE.AND P1, PT, R156.reuse, R144, PT ;  /* 0x000000909c00720c */ /* 0x040fe20003f26270 */
        /* <DEDUP_REMOVED lines=30> */
[C---:B------:R-:W-:Y:S02]  /*c360*/  ISETP.GE.AND P0, PT, R0.reuse, R146, PT ;  /* 0x000000920000720c */ /* 0x040fe40003f06270 */
[----:B------:R-:W-:Y:S02]  /*c370*/  ISETP.GE.AND P5, PT, R0, R144, PT ;  /* 0x000000900000720c */ /* 0x000fe40003fa6270 */
        /* <DEDUP_REMOVED lines=67> */
[----:B------:R-:W-:Y:S02]  /*c7b0*/  FSEL R65, R170, -INF , !P6 ;  /* 0xff800000aa417808 */ /* 0x000fe40007000000 */
[----:B------:R-:W-:Y:S02]  /*c7c0*/  FSEL R200, R200, -INF , P0 ;  /* 0xff800000c8c87808 */ /* 0x000fe40000000000 */
[----:B------:R-:W-:Y:S02]  /*c7d0*/  ISETP.GE.AND P0, PT, R30, R146, PT ;  /* 0x000000921e00720c */ /* 0x000fe40003f06270 */
[-C--:B------:R-:W-:Y:S02]  /*c7e0*/  ISETP.GE.AND P6, PT, R5, R145.reuse, PT ;  /* 0x000000910500720c */ /* 0x080fe40003fc6270 */
        /* <DEDUP_REMOVED lines=11> */
[----:B------:R-:W-:Y:S02]  /*c8a0*/  ISETP.GE.AND P4, PT, R13, R145, PT ;  /* 0x000000910d00720c */ /* 0x000fe40003f86270 */
        /* <DEDUP_REMOVED lines=49> */
[----:B------:R-:W-:Y:S02]  /*cbc0*/  FSEL R184, R184, -INF , P1 ;  /* 0xff800000b8b87808 */ /* 0x000fe40000800000 */
[-C--:B------:R-:W-:Y:S02]  /*cbd0*/  ISETP.GE.AND P1, PT, R156, R145.reuse, PT ;  /* 0x000000919c00720c */ /* 0x080fe40003f26270 */
        /* <DEDUP_REMOVED lines=17> */
[C---:B------:R-:W-:Y:S01]  /*ccf0*/  ISETP.GE.AND P1, PT, R156.reuse, R143, PT ;  /* 0x0000008f9c00720c */ /* 0x040fe20003f26270 */
[----:B------:R-:W-:Y:S01]  /*cd00*/  VIADD R156, R156, 0xffffff80 ;  /* 0xffffff809c9c7836 */ /* 0x000fe20000000000 */
[----:B------:R-:W-:Y:S02]  /*cd10*/  FSEL R53, R196, -INF , !P5 ;  /* 0xff800000c4357808 */ /* 0x000fe40006800000 */
[----:B------:R-:W-:Y:S02]  /*cd20*/  ISETP.GE.AND P5, PT, R18, R145, PT ;  /* 0x000000911200720c */ /* 0x000fe40003fa6270 */
[----:B------:R-:W-:Y:S02]  /*cd30*/  FSEL R9, R9, -INF , !P1 ;  /* 0xff80000009097808 */ /* 0x000fe40004800000 */
[-C--:B------:R-:W-:Y:S02]  /*cd40*/  ISETP.GE.AND P1, PT, R28, R144.reuse, PT ;  /* 0x000000901c00720c */ /* 0x080fe40003f26270 */
[----:B------:R-:W-:Y:S02]  /*cd50*/  FSEL R67, R198, -INF , !P5 ;  /* 0xff800000c6437808 */ /* 0x000fe40006800000 */
[-C--:B------:R-:W-:Y:S02]  /*cd60*/  ISETP.GE.AND P5, PT, R12, R143.reuse, PT ;  /* 0x0000008f0c00720c */ /* 0x080fe40003fa6270 */
[----:B------:R-:W-:Y:S02]  /*cd70*/  FSEL R101, R221, -INF , P1 ;  /* 0xff800000dd657808 */ /* 0x000fe40000800000 */
        /* <DEDUP_REMOVED lines=11> */
[----:B------:R-:W-:Y:S02]  /*ce30*/  FSEL R55, R227, -INF , P1 ;  /* 0xff800000e3377808 */ /* 0x000fe40000800000 */
[----:B------:R-:W-:Y:S02]  /*ce40*/  FSEL R167, R167, -INF , !P4 ;  /* 0xff800000a7a77808 */ /* 0x000fe40006000000 */
[----:B------:R-:W-:Y:S02]  /*ce50*/  ISETP.GE.AND P4, PT, R38, R145, PT ;  /* 0x000000912600720c */ /* 0x000fe40003f86270 */
        /* <DEDUP_REMOVED lines=40> */
[----:B------:R-:W-:Y:S02]  /*d0e0*/  ISETP.GE.AND P0, PT, R5, R143, PT ;  /* 0x0000008f0500720c */ /* 0x000fe40003f06270 */
[----:B------:R-:W-:Y:S02]  /*d0f0*/  FMNMX3.FTZ R4, R4, R51, R53, !PT ;  /* 0x0000003304047276 */ /* 0x000fe40007810035 */
[----:B------:R-:W-:Y:S02]  /*d100*/  FSEL R95, R177, -INF , !P0 ;  /* 0xff800000b15f7808 */ /* 0x000fe40004000000 */
[----:B------:R-:W-:Y:S02]  /*d110*/  ISETP.GE.AND P0, PT, R8, R143, PT ;  /* 0x0000008f0800720c */ /* 0x000fe40003f06270 */
[----:B------:R-:W-:Y:S02]  /*d120*/  FMNMX3.FTZ R0, R0, R97, R95, !PT ;  /* 0x0000006100007276 */ /* 0x000fe4000781005f */
[----:B------:R-:W-:Y:S02]  /*d130*/  FMNMX3.FTZ R4, R4, R67, R199, !PT ;  /* 0x0000004304047276 */ /* 0x000fe400078100c7 */
[----:B------:R-:W-:Y:S02]  /*d140*/  FMNMX3.FTZ R0, R0, R181, R99, !PT ;  /* 0x000000b500007276 */ /* 0x000fe40007810063 */
[----:B------:R-:W-:Y:S02]  /*d150*/  FMNMX3.FTZ R4, R4, R29, R11, !PT ;  /* 0x0000001d04047276 */ /* 0x000fe4000781000b */
[----:B------:R-:W-:Y:S02]  /*d160*/  FSEL R183, R183, -INF , !P0 ;  /* 0xff800000b7b77808 */ /* 0x000fe40004000000 */
[----:B------:R-:W-:Y:S02]  /*d170*/  ISETP.GE.AND P0, PT, R16, R143, PT ;  /* 0x0000008f1000720c */ /* 0x000fe40003f06270 */
[----:B------:R-:W-:Y:S02]  /*d180*/  FSEL R177, R205, -INF , !P6 ;  /* 0xff800000cdb17808 */ /* 0x000fe40007000000 */
[----:B------:R-:W-:Y:S02]  /*d190*/  ISETP.GE.AND P6, PT, R31, R145, PT ;  /* 0x000000911f00720c */ /* 0x000fe40003fc6270 */
[----:B------:R-:W-:Y:S02]  /*d1a0*/  FMNMX3.FTZ R4, R4, R17, R177, !PT ;  /* 0x0000001104047276 */ /* 0x000fe400078100b1 */
[----:B------:R-:W-:Y:S02]  /*d1b0*/  FSEL R191, R191, -INF , !P0 ;  /* 0xff800000bfbf7808 */ /* 0x000fe40004000000 */
[----:B------:R-:W-:Y:S02]  /*d1c0*/  ISETP.GE.AND P0, PT, R25, R145, PT ;  /* 0x000000911900720c */ /* 0x000fe40003f06270 */
[----:B------:R-:W-:Y:S02]  /*d1d0*/  FSEL R171, R208, -INF , !P6 ;  /* 0xff800000d0ab7808 */ /* 0x000fe40007000000 */
[----:B------:R-:W-:Y:S02]  /*d1e0*/  ISETP.GE.AND P6, PT, R19, R143, PT ;  /* 0x0000008f1300720c */ /* 0x000fe40003fc6270 */
[----:B------:R-:W-:Y:S02]  /*d1f0*/  FSEL R19, R203, -INF , !P1 ;  /* 0xff800000cb137808 */ /* 0x000fe40004800000 */
[C---:B------:R-:W-:Y:S02]  /*d200*/  ISETP.GE.AND P1, PT, R32.reuse, R145, PT ;  /* 0x000000912000720c */ /* 0x040fe40003f26270 */
        /* <DEDUP_REMOVED lines=51> */
[----:B------:R-:W-:Y:S05]  /*d540*/  FMNMX3.FTZ R7, R0, R23, R22, !PT ;  /* 0x0000001700077276 */ /* 0x000fea0007810016 */
[----:B------:R-:W2:Y:S01]  /*d550*/  SHFL.BFLY PT, R0, R7, 0x2, 0x1f ;  /* 0x0c401f0007007f89 */ /* 0x000ea200000e0000 */
[----:B-1----:R-:W-:Y:S07]  /*d560*/  FMNMX.FTZ R15, R4, R5, !PT ;  /* 0x00000005040f7209 */ /* 0x002fee0007810000 */
[----:B------:R-:W1:Y:S01]  /*d570*/  SHFL.BFLY PT, R20, R15, 0x1, 0x1f ;  /* 0x0c201f000f147f89 */ /* 0x000e6200000e0000 */
[----:B--2---:R-:W-:Y:S07]  /*d580*/  FMNMX.FTZ R5, R7, R0, !PT ;  /* 0x0000000007057209 */ /* 0x004fee0007810000 */
[----:B------:R-:W2:Y:S01]  /*d590*/  SHFL.BFLY PT, R0, R5, 0x1, 0x1f ;  /* 0x0c201f0005007f89 */ /* 0x000ea200000e0000 */
[----:B-1----:R-:W-:Y:S04]  /*d5a0*/  FMNMX.FTZ R20, R15, R20, !PT ;  /* 0x000000140f147209 */ /* 0x002fe80007810000 */
        /* <DEDUP_REMOVED lines=14> */
[----:B------:R-:W-:Y:S01]  /*d690*/  VIADD R44, R45, 0x3020 ;  /* 0x000030202d2c7836 */ /* 0x000fe20000000000 */
[----:B------:R-:W-:Y:S01]  /*d6a0*/  LDSM.16.MT88.4 R36, [R45+0x3400] ;  /* 0x003400002d24783b */ /* 0x000fe20000004200 */
[-CC-:B------:R-:W-:Y:S01]  /*d6b0*/  FFMA.FTZ R52, R29, R21.reuse, -R50.reuse ;  /* 0x000000151d347223 */ /* 0x180fe20000010832 */
[-CC-:B------:R-:W-:Y:S01]  /*d6c0*/  FFMA.FTZ R109, R49, R21.reuse, -R50.reuse ;  /* 0x00000015316d7223 */ /* 0x180fe20000010832 */
[-CC-:B------:R-:W-:Y:S03]  /*d6d0*/  FFMA.FTZ R49, R11, R21.reuse, -R50.reuse ;  /* 0x000000150b317223 */ /* 0x180fe60000010832 */
[----:B------:R-:W-:Y:S01]  /*d6e0*/  MUFU.EX2 R106, R106 ;  /* 0x0000006a006a7308 */ /* 0x000fe20000000800 */
[----:B--2---:R-:W-:Y:S01]  /*d6f0*/  FMNMX.FTZ R0, R5, R0, !PT ;  /* 0x0000000005007209 */ /* 0x004fe20007810000 */
[-CC-:B------:R-:W-:Y:S01]  /*d700*/  FFMA.FTZ R104, R63, R21.reuse, -R50.reuse ;  /* 0x000000153f687223 */ /* 0x180fe20000010832 */
[-CC-:B------:R-:W-:Y:S01]  /*d710*/  FFMA.FTZ R111, R61, R21.reuse, -R50.reuse ;  /* 0x000000153d6f7223 */ /* 0x180fe20000010832 */
[C---:B------:R-:W-:Y:S01]  /*d720*/  FMUL.FTZ R5, R21.reuse, R6 ;  /* 0x0000000615057220 */ /* 0x040fe20000410000 */
[C---:B------:R-:W-:Y:S01]  /*d730*/  FSETP.NEU.FTZ.AND P0, PT, R0.reuse, -INF , PT ;  /* 0xff8000000000780b */ /* 0x040fe20003f1d000 */
[----:B------:R-:W-:Y:S01]  /*d740*/  FMUL.FTZ R46, R21, R0 ;  /* 0x00000000152e7220 */ /* 0x000fe20000410000 */
[-CC-:B------:R-:W-:Y:S03]  /*d750*/  FFMA.FTZ R96, R179, R21.reuse, -R50.reuse ;  /* 0x00000015b3607223 */ /* 0x180fe60000010832 */
[----:B------:R-:W1:Y:S01]  /*d760*/  MUFU.EX2 R104, R104 ;  /* 0x0000006800687308 */ /* 0x000e620000000800 */
[----:B------:R-:W-:Y:S01]  /*d770*/  FSEL R4, R0, RZ, P0 ;  /* 0x000000ff00047208 */ /* 0x000fe20000000000 */
[-CC-:B------:R-:W-:Y:S01]  /*d780*/  FFMA.FTZ R54, R67, R21.reuse, -R50.reuse ;  /* 0x0000001543367223 */ /* 0x180fe20000010832 */
[----:B------:R-:W-:Y:S01]  /*d790*/  FSEL R46, R46, RZ, P0 ;  /* 0x000000ff2e2e7208 */ /* 0x000fe20000000000 */
[-CC-:B------:R-:W-:Y:S01]  /*d7a0*/  FFMA.FTZ R60, R51, R21.reuse, -R50.reuse ;  /* 0x00000015333c7223 */ /* 0x180fe20000010832 */
[-CC-:B------:R-:W-:Y:S01]  /*d7b0*/  FFMA.FTZ R51, R199, R21.reuse, -R50.reuse ;  /* 0x00000015c7337223 */ /* 0x180fe20000010832 */
[----:B------:R-:W-:Y:S01]  /*d7c0*/  FADD.FTZ R4, -R4, R85 ;  /* 0x0000005504047221 */ /* 0x000fe20000010100 */
[-C--:B------:R-:W-:Y:S03]  /*d7d0*/  FFMA.FTZ R84, R123, R21.reuse, -R50 ;  /* 0x000000157b547223 */ /* 0x080fe60000010832 */
[----:B------:R-:W-:Y:S01]  /*d7e0*/  MUFU.EX2 R111, R111 ;  /* 0x0000006f006f7308 */ /* 0x000fe20000000800 */
[-CC-:B------:R-:W-:Y:S01]  /*d7f0*/  FFMA.FTZ R53, R13, R21.reuse, -R46.reuse ;  /* 0x000000150d357223 */ /* 0x180fe2000001082e */
[-C--:B------:R-:W-:Y:S01]  /*d800*/  FFMA.FTZ R107, R97, R21.reuse, -R46 ;  /* 0x00000015616b7223 */ /* 0x080fe2000001082e */
[----:B------:R-:W2:Y:S01]  /*d810*/  LDSM.16.MT88.4 R12, [R45+0x3000] ;  /* 0x003000002d0c783b */ /* 0x000ea20000004200 */
[-C--:B------:R-:W-:Y:S01]  /*d820*/  FFMA.FTZ R97, R35, R21.reuse, -R50 ;  /* 0x0000001523617223 */ /* 0x080fe20000010832 */
[-C--:B------:R-:W-:Y:S01]  /*d830*/  FFMA.FTZ R94, R99, R21.reuse, -R46 ;  /* 0x00000015635e7223 */ /* 0x080fe2000001082e */
[-C--:B------:R-:W-:Y:S01]  /*d840*/  FFMA.FTZ R99, R41, R21.reuse, -R50 ;  /* 0x0000001529637223 */ /* 0x080fe20000010832 */
[----:B------:R-:W-:Y:S03]  /*d850*/  FMUL.FTZ R7, R21, R4 ;  /* 0x0000000415077220 */ /* 0x000fe60000410000 */
[----:B------:R-:W3:Y:S01]  /*d860*/  MUFU.EX2 R100, R100 ;  /* 0x0000006400647308 */ /* 0x000ee20000000800 */
[----:B------:R-:W-:Y:S01]  /*d870*/  VIADD R4, R45, 0x3000 ;  /* 0x000030002d047836 */ /* 0x000fe20000000000 */
[----:B-1----:R-:W-:Y:S01]  /*d880*/  F2FP.F16.F32.PACK_AB R28, R104, R106 ;  /* 0x0000006a681c723e */ /* 0x002fe200000000ff */
[-CC-:B------:R-:W-:Y:S01]  /*d890*/  FFMA.FTZ R62, R9, R21.reuse, -R46.reuse ;  /* 0x00000015093e7223 */ /* 0x180fe2000001082e */
[-CC-:B------:R-:W-:Y:S01]  /*d8a0*/  FFMA.FTZ R26, R185, R21.reuse, -R46.reuse ;  /* 0x00000015b91a7223 */ /* 0x180fe2000001082e */
[----:B------:R-:W-:Y:S02]  /*d8b0*/  @P2 VIADD R44, R4, 0xffffffe0 ;  /* 0xffffffe0042c2836 */ /* 0x000fe40000000000 */
[-CC-:B------:R-:W-:Y:S01]  /*d8c0*/  FFMA.FTZ R67, R19, R21.reuse, -R46.reuse ;  /* 0x0000001513437223 */ /* 0x180fe2000001082e */
[-CC-:B------:R-:W-:Y:S02]  /*d8d0*/  FFMA.FTZ R88, R189, R21.reuse, -R46.reuse ;  /* 0x00000015bd587223 */ /* 0x180fe4000001082e */
[----:B------:R-:W-:Y:S01]  /*d8e0*/  MUFU.EX2 R107, R107 ;  /* 0x0000006b006b7308 */ /* 0x000fe20000000800 */
[-CC-:B------:R-:W-:Y:S01]  /*d8f0*/  FFMA.FTZ R64, R191, R21.reuse, -R46.reuse ;  /* 0x00000015bf407223 */ /* 0x180fe2000001082e */
[----:B------:R-:W1:Y:S01]  /*d900*/  LDSM.16.MT88.4 R32, [R44] ;  /* 0x000000002c20783b */ /* 0x000e620000004200 */
[-CC-:B------:R-:W-:Y:S01]  /*d910*/  FFMA.FTZ R63, R193, R21.reuse, -R46.reuse ;  /* 0x00000015c13f7223 */ /* 0x180fe2000001082e */
[-CC-:B------:R-:W-:Y:S01]  /*d920*/  FFMA.FTZ R61, R195, R21.reuse, -R46.reuse ;  /* 0x00000015c33d7223 */ /* 0x180fe2000001082e */
[-CC-:B------:R-:W-:Y:S01]  /*d930*/  FFMA.FTZ R113, R172, R21.reuse, -R46.reuse ;  /* 0x00000015ac717223 */ /* 0x180fe2000001082e */
[-CC-:B------:R-:W-:Y:S01]  /*d940*/  FFMA.FTZ R102, R91, R21.reuse, -R46.reuse ;  /* 0x000000155b667223 */ /* 0x180fe2000001082e */
[--C-:B------:R-:W-:Y:S03]  /*d950*/  FFMA.FTZ R91, R187, R21, -R46.reuse ;  /* 0x00000015bb5b7223 */ /* 0x100fe6000001082e */
[----:B------:R-:W4:Y:S01]  /*d960*/  MUFU.EX2 R25, R5 ;  /* 0x0000000500197308 */ /* 0x000f220000000800 */
[----:B---3--:R-:W-:Y:S01]  /*d970*/  F2FP.F16.F32.PACK_AB R30, R100, R111 ;  /* 0x0000006f641e723e */ /* 0x008fe200000000ff */
[----:B------:R-:W3:Y:S01]  /*d980*/  LDSM.16.MT88.4 R40, [R44+0x400] ;  /* 0x000400002c28783b */ /* 0x000ee20000004200 */
        /* <DEDUP_REMOVED lines=13> */
[----:B------:R-:W5:Y:S01]  /*da60*/  MUFU.EX2 R102, R102 ;  /* 0x0000006600667308 */ /* 0x000f620000000800 */
[C---:B----4-:R-:W-:Y:S01]  /*da70*/  FMUL.FTZ R8, R25.reuse, R76 ;  /* 0x0000004c19087220 */ /* 0x050fe20000410000 */
[C---:B------:R-:W-:Y:S01]  /*da80*/  FMUL.FTZ R9, R25.reuse, R77 ;  /* 0x0000004d19097220 */ /* 0x040fe20000410000 */
[C---:B------:R-:W-:Y:S01]  /*da90*/  FMUL.FTZ R16, R25.reuse, R68 ;  /* 0x0000004419107220 */ /* 0x040fe20000410000 */
[C---:B------:R-:W-:Y:S01]  /*daa0*/  FMUL.FTZ R4, R25.reuse, R80 ;  /* 0x0000005019047220 */ /* 0x040fe20000410000 */
[----:B------:R-:W-:Y:S01]  /*dab0*/  FMUL.FTZ R5, R25, R81 ;  /* 0x0000005119057220 */ /* 0x000fe20000410000 */
[-C--:B------:R-:W-:Y:S01]  /*dac0*/  FFMA.FTZ R68, R173, R21.reuse, -R46 ;  /* 0x00000015ad447223 */ /* 0x080fe2000001082e */
[----:B------:R-:W-:Y:S03]  /*dad0*/  FFMA.FTZ R106, R25, R168, R106 ;  /* 0x000000a8196a7223 */ /* 0x000fe6000001006a */
[----:B------:R-:W4:Y:S01]  /*dae0*/  MUFU.EX2 R98, R98 ;  /* 0x0000006200627308 */ /* 0x000f220000000800 */
[-CC-:B------:R-:W-:Y:S01]  /*daf0*/  FFMA.FTZ R81, R131, R21.reuse, -R50.reuse ;  /* 0x0000001583517223 */ /* 0x180fe20000010832 */
[----:B------:R-:W-:Y:S01]  /*db00*/  FFMA.FTZ R80, R129, R21, -R50 ;  /* 0x0000001581507223 */ /* 0x000fe20000010832 */
[----:B------:R-:W-:Y:S01]  /*db10*/  FADD.FTZ R106, R104, R106 ;  /* 0x0000006a686a7221 */ /* 0x000fe20000010000 */
[----:B------:R-:W-:Y:S01]  /*db20*/  ISETP.GT.AND P0, PT, R154, R147, PT ;  /* 0x000000939a00720c */ /* 0x000fe20003f04270 */
[-CC-:B------:R-:W-:Y:S01]  /*db30*/  FFMA.FTZ R55, R55, R21.reuse, -R46.reuse ;  /* 0x0000001537377223 */ /* 0x180fe2000001082e */
[----:B------:R-:W-:Y:S01]  /*db40*/  FFMA.FTZ R23, R23, R21, -R46 ;  /* 0x0000001517177223 */ /* 0x000fe2000001082e */
[----:B------:R-:W-:Y:S03]  /*db50*/  FADD.FTZ R111, R111, R106 ;  /* 0x0000006a6f6f7221 */ /* 0x000fe60000010000 */
[----:B------:R-:W2:Y:S01]  /*db60*/  MUFU.EX2 R24, R7 ;  /* 0x0000000700187308 */ /* 0x000ea20000000800 */
[----:B-----5:R-:W-:Y:S01]  /*db70*/  F2FP.F16.F32.PACK_AB R29, R102, R113 ;  /* 0x00000071661d723e */ /* 0x020fe200000000ff */
[----:B------:R-:W-:Y:S08]  /*db80*/  FADD.FTZ R100, R100, R111 ;  /* 0x0000006f64647221 */ /* 0x000ff00000010000 */
[----:B------:R-:W-:Y:S01]  /*db90*/  MUFU.EX2 R109, R109 ;  /* 0x0000006d006d7308 */ /* 0x000fe20000000800 */
[----:B----4-:R-:W-:Y:S09]  /*dba0*/  F2FP.F16.F32.PACK_AB R31, R98, R107 ;  /* 0x0000006b621f723e */ /* 0x010ff200000000ff */
[----:B------:R-:W4:Y:S01]  /*dbb0*/  MUFU.EX2 R96, R96 ;  /* 0x0000006000607308 */ /* 0x000f220000000800 */
[C---:B--2---:R-:W-:Y:S01]  /*dbc0*/  FMUL.FTZ R10, R24.reuse, R78 ;  /* 0x0000004e180a7220 */ /* 0x044fe20000410000 */
[C---:B------:R-:W-:Y:S01]  /*dbd0*/  FMUL.FTZ R11, R24.reuse, R79 ;  /* 0x0000004f180b7220 */ /* 0x040fe20000410000 */
[C---:B------:R-:W-:Y:S01]  /*dbe0*/  FMUL.FTZ R18, R24.reuse, R70 ;  /* 0x0000004618127220 */ /* 0x040fe20000410000 */
[C---:B------:R-:W-:Y:S01]  /*dbf0*/  FMUL.FTZ R19, R24.reuse, R71 ;  /* 0x0000004718137220 */ /* 0x040fe20000410000 */
[C---:B------:R-:W-:Y:S01]  /*dc00*/  FMUL.FTZ R6, R24.reuse, R82 ;  /* 0x0000005218067220 */ /* 0x040fe20000410000 */
[C---:B------:R-:W-:Y:S01]  /*dc10*/  FMUL.FTZ R7, R24.reuse, R83 ;  /* 0x0000005318077220 */ /* 0x040fe20000410000 */
[-CC-:B------:R-:W-:Y:S03]  /*dc20*/  FFMA.FTZ R71, R177, R21.reuse, -R50.reuse ;  /* 0x00000015b1477223 */ /* 0x180fe60000010832 */
[----:B------:R-:W-:Y:S01]  /*dc30*/  MUFU.EX2 R103, R103 ;  /* 0x0000006700677308 */ /* 0x000fe20000000800 */
[C---:B------:R-:W-:Y:S01]  /*dc40*/  FFMA.FTZ R113, R24.reuse, R166, R113 ;  /* 0x000000a618717223 */ /* 0x040fe20000010071 */
[-C--:B------:R-:W-:Y:S01]  /*dc50*/  FFMA.FTZ R70, R171, R21.reuse, -R50 ;  /* 0x00000015ab467223 */ /* 0x080fe20000010832 */
[-CC-:B------:R-:W-:Y:S01]  /*dc60*/  FFMA.FTZ R82, R127, R21.reuse, -R46.reuse ;  /* 0x000000157f527223 */ /* 0x180fe2000001082e */
[----:B------:R-:W-:Y:S01]  /*dc70*/  FFMA.FTZ R83, R125, R21, -R46 ;  /* 0x000000157d537223 */ /* 0x000fe2000001082e */
        /* <DEDUP_REMOVED lines=13> */
[----:B------:R-:W-:Y:S03]  /*dd50*/  FFMA.FTZ R74, R137, R21, -R46 ;  /* 0x00000015894a7223 */ /* 0x000fe6000001082e */
[----:B------:R-:W-:Y:S01]  /*dd60*/  MUFU.EX2 R95, R95 ;  /* 0x0000005f005f7308 */ /* 0x000fe20000000800 */
[C---:B-1----:R-:W-:Y:S03]  /*dd70*/  HMMA.16816.F32 R12, R28.reuse, R32, R12 ;  /* 0x000000201c0c723c */ /* 0x042fe6000000180c */
[----:B------:R-:W-:Y:S06]  /*dd80*/  FADD.FTZ R102, R102, R113 ;  /* 0x0000007166667221 */ /* 0x000fec0000010000 */
[----:B------:R-:W1:Y:S01]  /*dd90*/  MUFU.EX2 R26, R26 ;  /* 0x0000001a001a7308 */ /* 0x000e620000000800 */
[----:B------:R-:W-:Y:S01]  /*dda0*/  HMMA.16816.F32 R16, R28, R34, R16 ;  /* 0x000000221c10723c */ /* 0x000fe20000001810 */
[----:B------:R-:W3:Y:S02]  /*ddb0*/  LDSM.16.MT88.4 R32, [R45+0x3800] ;  /* 0x003800002d20783b */ /* 0x000ee40000004200 */
[----:B----4-:R-:W-:Y:S01]  /*ddc0*/  F2FP.F16.F32.PACK_AB R28, R96, R109 ;  /* 0x0000006d601c723e */ /* 0x010fe200000000ff */
        /* <DEDUP_REMOVED lines=13> */
[----:B------:R-:W-:Y:S04]  /*dea0*/  FADD.FTZ R95, R95, R94 ;  /* 0x0000005e5f5f7221 */ /* 0x000fe80000010000 */
[----:B------:R-:W1:Y:S01]  /*deb0*/  MUFU.EX2 R91, R91 ;  /* 0x0000005b005b7308 */ /* 0x000e620000000800 */
[C---:B------:R-:W-:Y:S03]  /*dec0*/  HMMA.16816.F32 R4, R28.reuse, R36, R4 ;  /* 0x000000241c04723c */ /* 0x040fe60000001804 */
[----:B------:R-:W-:Y:S06]  /*ded0*/  FADD.FTZ R76, R26, R95 ;  /* 0x0000005f1a4c7221 */ /* 0x000fec0000010000 */
[----:B------:R-:W2:Y:S01]  /*dee0*/  MUFU.EX2 R88, R88 ;  /* 0x0000005800587308 */ /* 0x000ea20000000800 */
[C---:B------:R-:W-:Y:S01]  /*def0*/  HMMA.16816.F32 R8, R28.reuse, R38, R8 ;  /* 0x000000261c08723c */ /* 0x040fe20000001808 */
[----:B------:R-:W4:Y:S08]  /*df00*/  LDSM.16.MT88.4 R36, [R44+0x800] ;  /* 0x000800002c24783b */ /* 0x000f300000004200 */
[----:B------:R-:W-:Y:S01]  /*df10*/  MUFU.EX2 R66, R66 ;  /* 0x0000004200427308 */ /* 0x000fe20000000800 */
[C---:B---3--:R-:W-:Y:S03]  /*df20*/  HMMA.16816.F32 R12, R28.reuse, R40, R12 ;  /* 0x000000281c0c723c */ /* 0x048fe6000000180c */
[----:B-1----:R-:W-:Y:S06]  /*df30*/  FADD.FTZ R77, R91, R76 ;  /* 0x0000004c5b4d7221 */ /* 0x002fec0000010000 */
[----:B------:R-:W1:Y:S01]  /*df40*/  MUFU.EX2 R65, R65 ;  /* 0x0000004100417308 */ /* 0x000e620000000800 */
[----:B------:R-:W-:Y:S01]  /*df50*/  HMMA.16816.F32 R16, R28, R42, R16 ;  /* 0x0000002a1c10723c */ /* 0x000fe20000001810 */
[----:B------:R-:W3:Y:S02]  /*df60*/  LDSM.16.MT88.4 R40, [R45+0x3c00] ;  /* 0x003c00002d28783b */ /* 0x000ee40000004200 */
[----:B--2---:R-:W-:Y:S01]  /*df70*/  FADD.FTZ R77, R88, R77 ;  /* 0x0000004d584d7221 */ /* 0x004fe20000010000 */
[----:B------:R-:W-:Y:S01]  /*df80*/  F2FP.F16.F32.PACK_AB R28, R90, R97 ;  /* 0x000000615a1c723e */ /* 0x000fe200000000ff */
[----:B------:R-:W-:Y:S01]  /*df90*/  FADD.FTZ R97, R97, R92 ;  /* 0x0000005c61617221 */ /* 0x000fe20000010000 */
[----:B------:R-:W-:Y:S03]  /*dfa0*/  F2FP.F16.F32.PACK_AB R29, R88, R91 ;  /* 0x0000005b581d723e */ /* 0x000fe600000000ff */
        /* <DEDUP_REMOVED lines=10> */
[C---:B------:R-:W-:Y:S09]  /*e050*/  HMMA.16816.F32 R4, R28.reuse, R32, R4 ;  /* 0x000000201c04723c */ /* 0x040ff20000001804 */
[----:B------:R-:W2:Y:S01]  /*e060*/  MUFU.EX2 R56, R56 ;  /* 0x0000003800387308 */ /* 0x000ea20000000800 */
[C---:B------:R-:W-:Y:S01]  /*e070*/  HMMA.16816.F32 R8, R28.reuse, R34, R8 ;  /* 0x000000221c08723c */ /* 0x040fe20000001808 */
[----:B------:R-:W5:Y:S08]  /*e080*/  LDSM.16.MT88.4 R32, [R44+0xc00] ;  /* 0x000c00002c20783b */ /* 0x000f700000004200 */
        /* <DEDUP_REMOVED lines=43> */
[----:B------:R-:W4:Y:S02]  /*e340*/  LDSM.16.MT88.4 R36, [R44+0x1400] ;  /* 0x001400002c24783b */ /* 0x000f240000004200 */
[----:B--2---:R-:W-:Y:S01]  /*e350*/  F2FP.F16.F32.PACK_AB R24, R73, R70 ;  /* 0x000000464918723e */ /* 0x004fe200000000ff */
[----:B------:R-:W-:Y:S05]  /*e360*/  FADD.FTZ R70, R70, R71 ;  /* 0x0000004746467221 */ /* 0x000fea0000010000 */
[----:B------:R-:W-:Y:S01]  /*e370*/  MUFU.EX2 R81, R81 ;  /* 0x0000005100517308 */ /* 0x000fe20000000800 */
[C---:B---3--:R-:W-:Y:S03]  /*e380*/  HMMA.16816.F32 R12, R28.reuse, R40, R12 ;  /* 0x000000281c0c723c */ /* 0x048fe6000000180c */
        /* <DEDUP_REMOVED lines=90> */
.L_x_7487:
        /* <DEDUP_REMOVED lines=11> */
.L_x_7502:
[----:B----4-:R-:W-:Y:S01]  /*e9e0*/  FADD.FTZ R4, R10, R11 ;  /* 0x0000000b0a047221 */ /* 0x010fe20000010000 */
[----:B------:R-:W2:Y:S01]  /*e9f0*/  MUFU.RCP R8, R6 ;  /* 0x0000000600087308 */ /* 0x000ea20000001000 */
[----:B---3--:R-:W-:Y:S01]  /*ea00*/  SHF.L.U32 R10, R87, 0x1, RZ ;  /* 0x00000001570a7819 */ /* 0x008fe200000006ff */
[----:B------:R-:W-:Y:S05]  /*ea10*/  WARPSYNC.ALL ;  /* 0x0000000000007948 */ /* 0x000fea0003800000 */
[----:B------:R-:W-:Y:S01]  /*ea20*/  BAR.SYNC.DEFER_BLOCKING 0x0 ;  /* 0x0000000000007b1d */ /* 0x000fe20000010000 */
[----:B------:R-:W-:Y:S02]  /*ea30*/  LOP3.LUT R10, R133, 0x6, R10, 0xf8, !PT ;  /* 0x00000006850a7812 */ /* 0x000fe400078ef80a */
[----:B------:R-:W-:-:S02]  /*ea40*/  FSETP.NE.FTZ.AND P0, PT, R4, RZ, PT ;  /* 0x000000ff0400720b */ /* 0x000fc40003f15000 */
[----:B------:R-:W-:Y:S01]  /*ea50*/  LOP3.LUT R9, R10, 0x20, R159, 0xf8, !PT ;  /* 0x000000200a097812 */ /* 0x000fe200078ef89f */
[----:B------:R-:W3:Y:S01]  /*ea60*/  MUFU.RCP R7, R4 ;  /* 0x0000000400077308 */ /* 0x000ee20000001000 */
        /* <DEDUP_REMOVED lines=33> */
[----:B------:R4:W-:Y:S04]  /*ec80*/  STS.64 [R7+0x460], R70 ;  /* 0x0004604607007388 */ /* 0x0009e80000000a00 */
[----:B------:R-:W4:Y:S04]  /*ec90*/  LD.E.64 R8, desc[UR4][R2.64+0xb0] ;  /* 0x0000b00402087980 */ /* 0x000f28000c101b00 */
[----:B------:R-:W4:Y:S01]  /*eca0*/  LD.E R13, desc[UR4][R2.64+0x60] ;  /* 0x00006004020d7980 */ /* 0x000f22000c101900 */
[----:B------:R-:W1:Y:S01]  /*ecb0*/  @P1 MUFU.LG2 R6, R6 ;  /* 0x0000000600061308 */ /* 0x000e620000000c00 */
[----:B------:R-:W-:-:S02]  /*ecc0*/  MOV R23, 0xff800000 ;  /* 0xff80000000177802 */ /* 0x000fc40000000f00 */
[----:B------:R4:W5:Y:S01]  /*ecd0*/  LD.E.64 R28, desc[UR4][R2.64+0x78] ;  /* 0x00007804021c7980 */ /* 0x000962000c101b00 */
[----:B------:R-:W-:Y:S02]  /*ece0*/  LOP3.LUT R15, R86, 0xd8, RZ, 0xc0, !PT ;  /* 0x000000d8560f7812 */ /* 0x000fe400078ec0ff */
[----:B--2---:R-:W-:Y:S01]  /*ecf0*/  LOP3.LUT R10, R132, 0x30, RZ, 0xc0, !PT ;  /* 0x00000030840a7812 */ /* 0x004fe200078ec0ff */
[----:B------:R2:W5:Y:S01]  /*ed00*/  LD.E.64 R26, desc[UR4][R2.64+0xa8] ;  /* 0x0000a804021a7980 */ /* 0x000562000c101b00 */
[----:B------:R-:W4:Y:S01]  /*ed10*/  @P0 MUFU.LG2 R4, R4 ;  /* 0x0000000400040308 */ /* 0x000f220000000c00 */
[----:B---3--:R-:W-:Y:S02]  /*ed20*/  LOP3.LUT R11, R15, 0x18, R132, 0x78, !PT ;  /* 0x000000180f0b7812 */ /* 0x008fe400078e7884 */
        /* <DEDUP_REMOVED lines=9> */
[----:B----4-:R-:W-:Y:S01]  /*edc0*/  @P0 FMUL.FTZ R7, R4, 0.69314718246459960938 ;  /* 0x3f31721804070820 */ /* 0x010fe20000410000 */
[----:B------:R-:W-:Y:S03]  /*edd0*/  BAR.SYNC.DEFER_BLOCKING 0x0 ;  /* 0x0000000000007b1d */ /* 0x000fe60000010000 */
[----:B------:R-:W-:Y:S01]  /*ede0*/  @P0 FFMA.FTZ R22, R5, R0, R7 ;  /* 0x0000000005160223 */ /* 0x000fe20000010007 */
[----:B------:R-:W-:-:S02]  /*edf0*/  LOP3.LUT P0, RZ, R87, 0x3, RZ, 0xc0, !PT ;  /* 0x0000000357ff7812 */ /* 0x000fc4000780c0ff */
[----:B------:R2:W1:Y:S04]  /*ee00*/  LDS.128 R16, [R134] ;  /* 0x0000000086107984 */ /* 0x0004680000000c00 */
[----:B------:R2:W3:Y:S01]  /*ee10*/  LDS.128 R4, [R134+0x1800] ;  /* 0x0018000086047984 */ /* 0x0004e20000000c00 */
[----:B------:R-:W-:Y:S01]  /*ee20*/  BSSY.RECONVERGENT B0, `(.L_x_7496) ;  /* 0x0000010000007945 */ /* 0x000fe20003800200 */
[----:B------:R-:W-:-:S04]  /*ee30*/  IMAD R8, R8, UR8, R161 ;  /* 0x0000000808087c24 */ /* 0x000fc8000f8e02a1 */
[----:B------:R-:W-:Y:S02]  /*ee40*/  IMAD R8, R8, R13, R160 ;  /* 0x0000000d08087224 */ /* 0x000fe400078e02a0 */
[----:B------:R2:W4:Y:S02]  /*ee50*/  LDS.128 R12, [R134+0x800] ;  /* 0x00080000860c7984 */ /* 0x0005240000000c00 */
[----:B------:R-:W-:Y:S02]  /*ee60*/  IMAD R24, R9, R8, R24 ;  /* 0x0000000809187224 */ /* 0x000fe400078e0218 */
        /* <DEDUP_REMOVED lines=11> */
.L_x_7497:
[----:B------:R-:W-:Y:S05]  /*ef20*/  BSYNC.RECONVERGENT B0 ;  /* 0x0000000000007941 */ /* 0x000fea0003800200 */
.L_x_7496:
        /* <DEDUP_REMOVED lines=21> */
[----:B-1----:R-:W-:Y:S05]  /*f080*/  @P4 RET.REL.NODEC R152 `(_ZN5flash24flash_fwd_splitkv_kernelI23Flash_fwd_kernel_traitsILi32ELi64ELi128ELi4ELb0ELb0EN7cutlass6half_tE19Flash_kernel_traitsILi32ELi64ELi128ELi4ES3_EELb0ELb1ELb0ELb0ELb0ELb1ELb1ELb0EEEvNS_16Flash_fwd_paramsE) ;  /* 0xffffff0c98dc4950 */ /* 0x002fea0003c3ffff */
[----:B------:R-:W-:Y:S01]  /*f090*/  MOV R153, 0x0 ;  /* 0x0000000000997802 */ /* 0x000fe20000000f00 */
[----:B------:R1:W-:Y:S03]  /*f0a0*/  ST.E.128 desc[UR4][R2.64+0x1800], R4 ;  /* 0x0018000402007985 */ /* 0x0003e6000c101d04 */
[----:B-1----:R-:W-:Y:S05]  /*f0b0*/  RET.REL.NODEC R152 `(_ZN5flash24flash_fwd_splitkv_kernelI23Flash_fwd_kernel_traitsILi32ELi64ELi128ELi4ELb0ELb0EN7cutlass6half_tE19Flash_kernel_traitsILi32ELi64ELi128ELi4ES3_EELb0ELb1ELb0ELb0ELb0ELb1ELb1ELb0EEEvNS_16Flash_fwd_paramsE) ;  /* 0xffffff0c98d07950 */ /* 0x002fea0003c3ffff */
.L_x_7495:
[----:B------:R-:W-:Y:S01]  /*f0c0*/  MOV R7, 0x2 ;  /* 0x0000000200077802 */ /* 0x000fe20000000f00 */
[----:B------:R-:W-:Y:S01]  /*f0d0*/  IMAD.MOV.U32 R4, RZ, RZ, 0x1f ;  /* 0x0000001fff047424 */ /* 0x000fe200078e00ff */
[----:B------:R-:W-:-:S07]  /*f0e0*/  MOV R8, 0xffffffff ;  /* 0xffffffff00087802 */ /* 0x000fce0000000f00 */
[----:B-1---5:R-:W-:Y:S05]  /*f0f0*/  WARPSYNC.COLLECTIVE R8, `(.L_x_7498) ;  /* 0x0000000008087348 */ /* 0x022fea0003c00000 */
[----:B------:R2:W3:Y:S02]  /*f100*/  SHFL.BFLY P0, R11, R168, R7, R4 ;  /* 0x0c000007a80b7389 */ /* 0x0004e40000000004 */
[----:B-123-5:R-:W-:Y:S05]  /*f110*/  ENDCOLLECTIVE ;  /* 0x000000000000791b */ /* 0x02efea0003800000 */
.L_x_7498:
[----:B------:R-:W-:Y:S02]  /*f120*/  IMAD.MOV.U32 R9, RZ, RZ, R11 ;  /* 0x000000ffff097224 */ /* 0x000fe400078e000b */
[----:B------:R-:W-:Y:S02]  /*f130*/  IMAD.MOV.U32 R7, RZ, RZ, 0x1 ;  /* 0x00000001ff077424 */ /* 0x000fe400078e00ff */
[----:B------:R-:W-:-:S05]  /*f140*/  FADD.FTZ R9, R9, R168 ;  /* 0x000000a809097221 */ /* 0x000fca0000010000 */
[----:B------:R-:W-:-:S07]  /*f150*/  MOV R168, R9 ;  /* 0x0000000900a87202 */ /* 0x000fce0000000f00 */
[----:B------:R-:W-:Y:S05]  /*f160*/  WARPSYNC.COLLECTIVE R8, `(.L_x_7499) ;  /* 0x0000000008087348 */ /* 0x000fea0003c00000 */
[----:B------:R1:W2:Y:S02]  /*f170*/  SHFL.BFLY P0, R11, R168, R7, R4 ;  /* 0x0c000007a80b7389 */ /* 0x0002a40000000004 */
[----:B-12---:R-:W-:Y:S05]  /*f180*/  ENDCOLLECTIVE ;  /* 0x000000000000791b */ /* 0x006fea0003800000 */
.L_x_7499:
[----:B------:R-:W-:Y:S01]  /*f190*/  MOV R168, R166 ;  /* 0x000000a600a87202 */ /* 0x000fe20000000f00 */
[----:B------:R-:W-:Y:S01]  /*f1a0*/  IMAD.MOV.U32 R7, RZ, RZ, 0x2 ;  /* 0x00000002ff077424 */ /* 0x000fe200078e00ff */
[----:B------:R-:W-:-:S07]  /*f1b0*/  MOV R6, R11 ;  /* 0x0000000b00067202 */ /* 0x000fce0000000f00 */
[----:B------:R-:W-:Y:S05]  /*f1c0*/  WARPSYNC.COLLECTIVE R8, `(.L_x_7500) ;  /* 0x0000000008087348 */ /* 0x000fea0003c00000 */
[----:B------:R1:W2:Y:S02]  /*f1d0*/  SHFL.BFLY P0, R11, R168, R7, R4 ;  /* 0x0c000007a80b7389 */ /* 0x0002a40000000004 */
[----:B-12---:R-:W-:Y:S05]  /*f1e0*/  ENDCOLLECTIVE ;  /* 0x000000000000791b */ /* 0x006fea0003800000 */
.L_x_7500:
[----:B------:R-:W-:Y:S01]  /*f1f0*/  FADD.FTZ R6, R9, R6 ;  /* 0x0000000609067221 */ /* 0x000fe20000010000 */
[----:B------:R-:W-:Y:S01]  /*f200*/  FADD.FTZ R10, R11, R166 ;  /* 0x000000a60b0a7221 */ /* 0x000fe20000010000 */
[----:B------:R-:W-:-:S04]  /*f210*/  MOV R7, 0x1 ;  /* 0x0000000100077802 */ /* 0x000fc80000000f00 */
[----:B------:R-:W-:-:S07]  /*f220*/  MOV R168, R10 ;  /* 0x0000000a00a87202 */ /* 0x000fce0000000f00 */
[----:B------:R-:W-:Y:S05]  /*f230*/  WARPSYNC.COLLECTIVE R8, `(.L_x_7501) ;  /* 0x0000000008087348 */ /* 0x000fea0003c00000 */
[----:B------:R1:W2:Y:S02]  /*f240*/  SHFL.BFLY P0, R11, R168, R7, R4 ;  /* 0x0c000007a80b7389 */ /* 0x0002a40000000004 */
[----:B-12---:R-:W-:Y:S05]  /*f250*/  ENDCOLLECTIVE ;  /* 0x000000000000791b */ /* 0x006fea0003800000 */
.L_x_7501:
[----:B------:R-:W-:Y:S05]  /*f260*/  BRA `(.L_x_7502) ;  /* 0xfffffff400dc7947 */ /* 0x000fea000383ffff */
.L_x_7503:
        /* <DEDUP_REMOVED lines=9> */
.L_x_10305:


//--------------------- .text._ZN5flash24flash_fwd_splitkv_kernelI23Flash_fwd_kernel_traitsILi32ELi64ELi128ELi4ELb0ELb0EN7cutlass6half_tE19Flash_kernel_traitsILi32ELi64ELi128ELi4ES3_EELb0ELb1ELb0ELb0ELb0ELb0ELb1ELb1EEEvNS_16Flash_fwd_paramsE --------------------------
	.section	.text._ZN5flash24flash_fwd_splitkv_kernelI23Flash_fwd_kernel_traitsILi32ELi64ELi128ELi4ELb0ELb0EN7cutlass6half_tE19Flash_kernel_traitsILi32ELi64ELi128ELi4ES3_EELb0ELb1ELb0ELb0ELb0ELb0ELb1ELb1EEEvNS_16Flash_fwd_paramsE,"ax",@progbits
	.align	128
        .global         _ZN5flash24flash_fwd_splitkv_kernelI23Flash_fwd_kernel_traitsILi32ELi64ELi128ELi4ELb0ELb0EN7cutlass6half_tE19Flash_kernel_traitsILi32ELi64ELi128ELi4ES3_EELb0ELb1ELb0ELb0ELb0ELb0ELb1ELb1EEEvNS_16Flash_fwd_paramsE
        .type           _ZN5flash24flash_fwd_splitkv_kernelI23Flash_fwd_kernel_traitsILi32ELi64ELi128ELi4ELb0ELb0EN7cutlass6half_tE19Flash_kernel_traitsILi32ELi64ELi128ELi4ES3_EELb0ELb1ELb0ELb0ELb0ELb0ELb1ELb1EEEvNS_16Flash_fwd_paramsE,@function
        .size           _ZN5flash24flash_fwd_splitkv_kernelI23Flash_fwd_kernel_traitsILi32ELi64ELi128ELi4ELb0ELb0EN7cutlass6half_tE19Flash_kernel_traitsILi32ELi64ELi128ELi4ES3_EELb0ELb1ELb0ELb0ELb0ELb0ELb1ELb1EEEvNS_16Flash_fwd_paramsE,(.L_x_10306 - _ZN5flash24flash_fwd_splitkv_kernelI23Flash_fwd_kernel_traitsILi32ELi64ELi128ELi4ELb0ELb0EN7cutlass6half_tE19Flash_kernel_traitsILi32ELi64ELi128ELi4ES3_EELb0ELb1ELb0ELb0ELb0ELb0ELb1ELb1EEEvNS_16Flash_fwd_paramsE)
        .other          _ZN5flash24flash_fwd_splitkv_kernelI23Flash_fwd_kernel_traitsILi32ELi64ELi128ELi4ELb0ELb0EN7cutlass6half_tE19Flash_kernel_traitsILi32ELi64ELi128ELi4ES3_EELb0ELb1ELb0ELb0ELb0ELb0ELb1ELb1EEEvNS_16Flash_fwd_paramsE,@"STO_CUDA_ENTRY STV_DEFAULT"
_ZN5flash24flash_fwd_splitkv_kernelI23Flash_fwd_kernel_traitsILi32ELi64ELi128ELi4ELb0ELb0EN7cutlass6half_tE19Flash_kernel_traitsILi32ELi64ELi128ELi4ES3_EELb0ELb1ELb0ELb0ELb0ELb0ELb1ELb1EEEvNS_16Flash_fwd_paramsE:
.text._ZN5flash24flash_fwd_splitkv_kernelI23Flash_fwd_kernel_traitsILi32ELi64ELi128ELi4ELb0ELb0EN7cutlass6half_tE19Flash_kernel_traitsILi32ELi64ELi128ELi4ES3_EELb0ELb1ELb0ELb0ELb0ELb0ELb1ELb1EEEvNS_16Flash_fwd_paramsE:
        /* <DEDUP_REMOVED lines=17> */
[----:B---3--:R-:W-:Y:S02]  /*0110*/  IMAD.HI.U32 R149, R4, UR4, RZ ;  /* 0x0000000404957c27 */ /* 0x008fe4000f8e00ff */
[----:B------:R-:W1:Y:S02]  /*0120*/  LDC R4, c[0x0][0x374] ;  /* 0x0000dd00ff047b82 */ /* 0x000e640000000800 */
        /* <DEDUP_REMOVED lines=10> */
[----:B------:R-:W-:Y:S05]  /*01d0*/  CALL.REL.NOINC `($_ZN5flash24flash_fwd_splitkv_kernelI23Flash_fwd_kernel_traitsILi32ELi64ELi128ELi4ELb0ELb0EN7cutlass6half_tE19Flash_kernel_traitsILi32ELi64ELi128ELi4ES3_EELb0ELb1ELb0ELb0ELb0ELb0ELb1ELb1EEEvNS_16Flash_fwd_paramsE$_ZN5flash30compute_attn_1rowblock_splitkvI23Flash_fwd_kernel_traitsILi32ELi64ELi128ELi4ELb0ELb0EN7cutlass6half_tE19Flash_kernel_traitsILi32ELi64ELi128ELi4ES3_EELb0ELb1ELb0ELb0ELb0ELb0ELb1ELb1ENS_16Flash_fwd_paramsEEEvRKT8_iiiii) ;  /* 0x0000000000087944 */ /* 0x000fea0003c00000 */
[----:B------:R-:W-:Y:S05]  /*01e0*/  BSYNC.RECONVERGENT B3 ;  /* 0x0000000000037941 */ /* 0x000fea0003800200 */
.L_x_7504:
[----:B------:R-:W-:Y:S05]  /*01f0*/  EXIT ;  /* 0x000000000000794d */ /* 0x000fea0003800000 */
        .type           $_ZN5flash24flash_fwd_splitkv_kernelI23Flash_fwd_kernel_traitsILi32ELi64ELi128ELi4ELb0ELb0EN7cutlass6half_tE19Flash_kernel_traitsILi32ELi64ELi128ELi4ES3_EELb0ELb1ELb0ELb0ELb0ELb0ELb1ELb1EEEvNS_16Flash_fwd_paramsE$_ZN5flash30compute_attn_1rowblock_splitkvI23Flash_fwd_kernel_traitsILi32ELi64ELi128ELi4ELb0ELb0EN7cutlass6half_tE19Flash_kernel_traitsILi32ELi64ELi128ELi4ES3_EELb0ELb1ELb0ELb0ELb0ELb0ELb1ELb1ENS_16Flash_fwd_paramsEEEvRKT8_iiiii,@function
        .size           $_ZN5flash24flash_fwd_splitkv_kernelI23Flash_fwd_kernel_traitsILi32ELi64ELi128ELi4ELb0ELb0EN7cutlass6half_tE19Flash_kernel_traitsILi32ELi64ELi128ELi4ES3_EELb0ELb1ELb0ELb0ELb0ELb0ELb1ELb1EEEvNS_16Flash_fwd_paramsE$_ZN5flash30compute_attn_1rowblock_splitkvI23Flash_fwd_kernel_traitsILi32ELi64ELi128ELi4ELb0ELb0EN7cutlass6half_tE19Flash_kernel_traitsILi32ELi64ELi128ELi4ES3_EELb0ELb1ELb0ELb0ELb0ELb0ELb1ELb1ENS_16Flash_fwd_paramsEEEvRKT8_iiiii,(.L_x_10306 - $_ZN5flash24flash_fwd_splitkv_kernelI23Flash_fwd_kernel_traitsILi32ELi64ELi128ELi4ELb0ELb0EN7cutlass6half_tE19Flash_kernel_traitsILi32ELi64ELi128ELi4ES3_EELb0ELb1ELb0ELb0ELb0ELb0ELb1ELb1EEEvNS_16Flash_fwd_paramsE$_ZN5flash30compute_attn_1rowblock_splitkvI23Flash_fwd_kernel_traitsILi32ELi64ELi128ELi4ELb0ELb0EN7cutlass6half_tE19Flash_kernel_traitsILi32ELi64ELi128ELi4ES3_EELb0ELb1ELb0ELb0ELb0ELb0ELb1ELb1ENS_16Flash_fwd_paramsEEEvRKT8_iiiii)
$_ZN5flash24flash_fwd_splitkv_kernelI23Flash_fwd_kernel_traitsILi32ELi64ELi128ELi4ELb0ELb0EN7cutlass6half_tE19Flash_kernel_traitsILi32ELi64ELi128ELi4ES3_EELb0ELb1ELb0ELb0ELb0ELb0ELb1ELb1EEEvNS_16Flash_fwd_paramsE$_ZN5flash30compute_attn_1rowblock_splitkvI23Flash_fwd_kernel_traitsILi32ELi64ELi128ELi4ELb0ELb0EN7cutlass6half_tE19Flash_kernel_traitsILi32ELi64ELi128ELi4ES3_EELb0ELb1ELb0ELb0ELb0ELb0ELb1ELb1ENS_16Flash_fwd_paramsEEEvRKT8_iiiii:
        /* <DEDUP_REMOVED lines=13> */
[----:B------:R-:W-:Y:S02]  /*02d0*/  ISETP.NE.AND.EX P3, PT, R3, RZ, PT, P3 ;  /* 0x000000ff0300720c */ /* 0x000fe40003f65330 */
[----:B------:R-:W-:Y:S02]  /*02e0*/  ISETP.NE.AND.EX P4, PT, R11, RZ, PT, P4 ;  /* 0x000000ff0b00720c */ /* 0x000fe40003f85340 */
[----:B------:R-:W-:Y:S01]  /*02f0*/  IADD3 R20, P0, PT, R10, R58, RZ ;  /* 0x0000003a0a147210 */ /* 0x000fe20007f1e0ff */
[----:B------:R-:W-:Y:S01]  /*0300*/  IMAD.MOV.U32 R10, RZ, RZ, RZ ;  /* 0x000000ffff0a7224 */ /* 0x000fe200078e00ff */
        /* <DEDUP_REMOVED lines=21> */
.L_x_7506:
[----:B------:R-:W-:Y:S05]  /*0460*/  BSYNC.RECONVERGENT B0 ;  /* 0x0000000000007941 */ /* 0x000fea0003800200 */
.L_x_7505:
[----:B------:R-:W-:Y:S04]  /*0470*/  BSSY.RECONVERGENT B0, `(.L_x_7507) ;  /* 0x0000007000007945 */ /* 0x000fe80003800200 */
[----:B------:R-:W-:Y:S05]  /*0480*/  @!P3 BRA `(.L_x_7508) ;  /* 0x000000000014b947 */ /* 0x000fea0003800000 */
[----:B------:R-:W2:Y:S02]  /*0490*/  LD.E.U8 R2, desc[UR4][R84.64+0x1b2] ;  /* 0x0001b20454027980 */ /* 0x000ea4000c101100 */
[----:B--2---:R-:W-:-:S13]  /*04a0*/  ISETP.NE.AND P1, PT, R2, RZ, PT ;  /* 0x000000ff0200720c */ /* 0x004fda0003f25270 */
[----:B-----5:R-:W2:Y:S02]  /*04b0*/  @P1 LD.E R56, desc[UR4][R12.64+0x4] ;  /* 0x000004040c381980 */ /* 0x020ea4000c101900 */
[----:B--2---:R-:W-:-:S06]  /*04c0*/  @P1 IADD3 R56, PT, PT, R56, -R11, RZ ;  /* 0x8000000b38381210 */ /* 0x004fcc0007ffe0ff */
[----:B------:R2:W5:Y:S02]  /*04d0*/  @!P1 LD.E R56, desc[UR4][R12.64] ;  /* 0x000000040c389980 */ /* 0x000564000c101900 */
.L_x_7508:
[----:B------:R-:W-:Y:S05]  /*04e0*/  BSYNC.RECONVERGENT B0 ;  /* 0x0000000000007941 */ /* 0x000fea0003800200 */
.L_x_7507:
        /* <DEDUP_REMOVED lines=9> */
.L_x_7510:
[----:B------:R-:W3:Y:S01]  /*0580*/  LD.E.64 R2, desc[UR4][R84.64+0x108] ;  /* 0x0001080454027980 */ /* 0x000ee2000c101b00 */
[----:B------:R-:W-:Y:S01]  /*0590*/  BSSY.RECONVERGENT B0, `(.L_x_7512) ;  /* 0x0000006000007945 */ /* 0x000fe20003800200 */
[----:B------:R-:W-:Y:S01]  /*05a0*/  IMAD.MOV.U32 R49, RZ, RZ, RZ ;  /* 0x000000ffff317224 */ /* 0x000fe200078e00ff */
[----:B---3--:R-:W-:-:S04]  /*05b0*/  ISETP.NE.U32.AND P0, PT, R2, RZ, PT ;  /* 0x000000ff0200720c */ /* 0x008fc80003f05070 */
[----:B------:R-:W-:-:S13]  /*05c0*/  ISETP.NE.AND.EX P0, PT, R3, RZ, PT, P0 ;  /* 0x000000ff0300720c */ /* 0x000fda0003f05300 */
[----:B------:R-:W-:Y:S05]  /*05d0*/  @!P0 BRA `(.L_x_7513) ;  /* 0x0000000000048947 */ /* 0x000fea0003800000 */
[----:B------:R3:W5:Y:S02]  /*05e0*/  LD.E R49, desc[UR4][R84.64+0xbc] ;  /* 0x0000bc0454317980 */ /* 0x000764000c101900 */
.L_x_7513:
[----:B------:R-:W-:Y:S05]  /*05f0*/  BSYNC.RECONVERGENT B0 ;  /* 0x0000000000007941 */ /* 0x000fea0003800200 */
.L_x_7512:
[----:B-----5:R-:W-:Y:S02]  /*0600*/  IADD3 R49, PT, PT, R56, R49, RZ ;  /* 0x0000003138317210 */ /* 0x020fe40007ffe0ff */
.L_x_7511:
[----:B------:R-:W-:Y:S05]  /*0610*/  BSYNC.RECONVERGENT B1 ;  /* 0x0000000000017941 */ /* 0x000fea0003800200 */
.L_x_7509:
[----:B------:R-:W-:Y:S01]  /*0620*/  IMAD.SHL.U32 R61, R145, 0x40, RZ ;  /* 0x00000040913d7824 */ /* 0x000fe200078e00ff */
[----:B------:R-:W-:Y:S01]  /*0630*/  MOV R2, R144 ;  /* 0x0000009000027202 */ /* 0x000fe20000000f00 */
[----:B------:R-:W-:-:S03]  /*0640*/  IMAD.MOV.U32 R3, RZ, RZ, 0x0 ;  /* 0x00000000ff037424 */ /* 0x000fc600078e00ff */
[----:B------:R-:W-:-:S13]  /*0650*/  ISETP.GT.AND P0, PT, R147, R61, PT ;  /* 0x0000003d9300720c */ /* 0x000fda0003f04270 */
[----:B-123--:R-:W-:Y:S05]  /*0660*/  @!P0 RET.REL.NODEC R2 `(_ZN5flash24flash_fwd_splitkv_kernelI23Flash_fwd_kernel_traitsILi32ELi64ELi128ELi4ELb0ELb0EN7cutlass6half_tE19Flash_kernel_traitsILi32ELi64ELi128ELi4ES3_EELb0ELb1ELb0ELb0ELb0ELb0ELb1ELb1EEEvNS_16Flash_fwd_paramsE) ;  /* 0xfffffff802648950 */ /* 0x00efea0003c3ffff */
        /* <DEDUP_REMOVED lines=87> */
[-C--:B------:R-:W-:Y:S02]  /*0be0*/  ISETP.GE.OR P5, PT, R0, R61.reuse, P5 ;  /* 0x0000003d0000720c */ /* 0x080fe40002fa6670 */
[----:B------:R-:W-:Y:S02]  /*0bf0*/  LEA.HI.X.SX32 R3, R3, RZ, 0x1, P0 ;  /* 0x000000ff03037211 */ /* 0x000fe400000f0eff */
[----:B------:R-:W-:Y:S01]  /*0c00*/  LEA R8, P0, R46, R84, 0x2 ;  /* 0x000000542e087211 */ /* 0x000fe200078010ff */
        /* <DEDUP_REMOVED lines=12> */
[----:B---3--:R-:W-:Y:S05]  /*0cd0*/  @P4 RET.REL.NODEC R2 `(_ZN5flash24flash_fwd_splitkv_kernelI23Flash_fwd_kernel_traitsILi32ELi64ELi128ELi4ELb0ELb0EN7cutlass6half_tE19Flash_kernel_traitsILi32ELi64ELi128ELi4ES3_EELb0ELb1ELb0ELb0ELb0ELb0ELb1ELb1EEEvNS_16Flash_fwd_paramsE) ;  /* 0xfffffff002c84950 */ /* 0x008fea0003c3ffff */
[----:B------:R-:W-:Y:S02]  /*0ce0*/  MOV R0, 0xff800000 ;  /* 0xff80000000007802 */ /* 0x000fe40000000f00 */
[----:B------:R-:W-:-:S03]  /*0cf0*/  MOV R145, 0x0 ;  /* 0x0000000000917802 */ /* 0x000fc60000000f00 */
[----:B------:R1:W-:Y:S02]  /*0d00*/  ST.E desc[UR4][R8.64+0xc0], R0 ;  /* 0x0000c00008007985 */ /* 0x0003e4000c101904 */
[----:B-1----:R-:W-:Y:S05]  /*0d10*/  RET.REL.NODEC R144 `(_ZN5flash24flash_fwd_splitkv_kernelI23Flash_fwd_kernel_traitsILi32ELi64ELi128ELi4ELb0ELb0EN7cutlass6half_tE19Flash_kernel_traitsILi32ELi64ELi128ELi4ES3_EELb0ELb1ELb0ELb0ELb0ELb0ELb1ELb1EEEvNS_16Flash_fwd_paramsE) ;  /* 0xfffffff090b87950 */ /* 0x002fea0003c3ffff */
.L_x_7514:
        /* <DEDUP_REMOVED lines=54> */
[----:B------:R-:W-:-:S06]  /*1080*/  IMAD.WIDE R2, R7, 0x4, R2 ;  /* 0x0000000407027825 */ /* 0x000fcc00078e0202 */
        /* <DEDUP_REMOVED lines=25> */
[----:B---3--:R-:W-:Y:S01]  /*1220*/  SHF.R.S32.HI R4, RZ, 0x1f, R2 ;  /* 0x0000001fff047819 */ /* 0x008fe20000011402 */
[----:B------:R-:W-:-:S04]  /*1230*/  IMAD R5, R13, R2, RZ ;  /* 0x000000020d057224 */ /* 0x000fc800078e02ff */
[C---:B------:R-:W-:Y:S02]  /*1240*/  IMAD R5, R12.reuse, R4, R5 ;  /* 0x000000040c057224 */ /* 0x040fe400078e0205 */
[----:B------:R-:W-:-:S04]  /*1250*/  IMAD.WIDE.U32 R12, R12, R2, RZ ;  /* 0x000000020c0c7225 */ /* 0x000fc800078e00ff */
[----:B------:R-:W-:Y:S01]  /*1260*/  IMAD.IADD R19, R13, 0x1, R5 ;  /* 0x000000010d137824 */ /* 0x000fe200078e0205 */
[----:B------:R-:W-:Y:S01]  /*1270*/  MOV R5, R3 ;  /* 0x0000000300057202 */ /* 0x000fe20000000f00 */
[----:B------:R-:W-:Y:S01]  /*1280*/  IMAD R3, R135, R16, RZ ;  /* 0x0000001087037224 */ /* 0x000fe200078e02ff */
[----:B------:R-:W-:Y:S01]  /*1290*/  SHF.R.S32.HI R13, RZ, 0x1f, R16 ;  /* 0x0000001fff0d7819 */ /* 0x000fe20000011410 */
[----:B------:R-:W-:Y:S01]  /*12a0*/  IMAD.MOV.U32 R18, RZ, RZ, R12 ;  /* 0x000000ffff127224 */ /* 0x000fe200078e000c */
[----:B------:R-:W-:Y:S02]  /*12b0*/  @!P0 IADD3 R5, PT, PT, -R5, RZ, RZ ;  /* 0x000000ff05058210 */ /* 0x000fe40007ffe1ff */
[----:B------:R-:W-:Y:S01]  /*12c0*/  @!P1 LOP3.LUT R5, RZ, R0, RZ, 0x33, !PT ;  /* 0x00000000ff059212 */ /* 0x000fe200078e33ff */
        /* <DEDUP_REMOVED lines=15> */
.L_x_7516:
        /* <DEDUP_REMOVED lines=35> */
[----:B------:R-:W-:Y:S01]  /*15f0*/  LOP3.LUT R3, R148, R0, RZ, 0x3c, !PT ;  /* 0x0000000094037212 */ /* 0x000fe200078e3cff */
        /* <DEDUP_REMOVED lines=8> */
[----:B------:R-:W-:Y:S01]  /*1680*/  LEA R16, R45, 0xffffff80, 0x7 ;  /* 0xffffff802d107811 */ /* 0x000fe200078e38ff */
[----:B------:R-:W-:Y:S01]  /*1690*/  @!P2 IMAD R3, R137, R10, RZ ;  /* 0x0000000a8903a224 */ /* 0x000fe200078e02ff */
[----:B------:R-:W-:-:S02]  /*16a0*/  @P2 MOV R6, R12 ;  /* 0x0000000c00062202 */ /* 0x000fc40000000f00 */
[----:B------:R-:W-:Y:S02]  /*16b0*/  @!P2 SHF.R.S32.HI R2, RZ, 0x1f, R10 ;  /* 0x0000001fff02a819 */ /* 0x000fe4000001140a */
[----:B------:R-:W-:Y:S01]  /*16c0*/  @!P1 IADD3 R7, PT, PT, R7, 0x1, RZ ;  /* 0x0000000107079810 */ /* 0x000fe20007ffe0ff */
[----:B------:R-:W-:Y:S01]  /*16d0*/  IMAD R4, R135, R16, RZ ;  /* 0x0000001087047224 */ /* 0x000fe200078e02ff */
[----:B------:R-:W-:Y:S01]  /*16e0*/  SHF.R.S32.HI R13, RZ, 0x1f, R16 ;  /* 0x0000001fff0d7819 */ /* 0x000fe20000011410 */
[----:B------:R-:W-:Y:S01]  /*16f0*/  IMAD.MOV.U32 R22, RZ, RZ, R6 ;  /* 0x000000ffff167224 */ /* 0x000fe200078e0006 */
[----:B------:R-:W-:Y:S01]  /*1700*/  MOV R23, R5 ;  /* 0x0000000500177202 */ /* 0x000fe20000000f00 */
[----:B------:R-:W-:Y:S01]  /*1710*/  @!P2 IMAD R2, R2, R136, R3 ;  /* 0x000000880202a224 */ /* 0x000fe200078e0203 */
[----:B------:R-:W-:Y:S01]  /*1720*/  @P5 IADD3 R7, PT, PT, R7, 0x1, RZ ;  /* 0x0000000107075810 */ /* 0x000fe20007ffe0ff */
[----:B------:R-:W-:-:S03]  /*1730*/  @!P2 IMAD.WIDE.U32 R24, R136, R10, RZ ;  /* 0x0000000a8818a225 */ /* 0x000fc600078e00ff */
[----:B------:R-:W-:Y:S01]  /*1740*/  @!P0 IADD3 R7, PT, PT, -R7, RZ, RZ ;  /* 0x000000ff07078210 */ /* 0x000fe20007ffe1ff */
[----:B------:R-:W-:Y:S01]  /*1750*/  IMAD R4, R13, R134, R4 ;  /* 0x000000860d047224 */ /* 0x000fe200078e0204 */
[----:B------:R-:W-:Y:S01]  /*1760*/  @!P3 LOP3.LUT R7, RZ, R0, RZ, 0x33, !PT ;  /* 0x00000000ff07b212 */ /* 0x000fe200078e33ff */
        /* <DEDUP_REMOVED lines=12> */
[----:B------:R-:W-:Y:S01]  /*1830*/  @P2 IMAD.WIDE.U32 R10, R136, R10, RZ ;  /* 0x0000000a880a2225 */ /* 0x000fe200078e00ff */
[----:B------:R-:W-:-:S03]  /*1840*/  @!P2 IADD3 R17, PT, PT, R19, R2, RZ ;  /* 0x000000021311a210 */ /* 0x000fc60007ffe0ff */
[----:B------:R-:W-:Y:S01]  /*1850*/  IMAD R4, R14, R5, R4 ;  /* 0x000000050e047224 */ /* 0x000fe200078e0204 */
[----:B------:R-:W-:Y:S02]  /*1860*/  MOV R8, R22 ;  /* 0x0000001600087202 */ /* 0x000fe40000000f00 */
[----:B------:R-:W-:Y:S01]  /*1870*/  @P2 IADD3 R17, PT, PT, R11, R3, RZ ;  /* 0x000000030b112210 */ /* 0x000fe20007ffe0ff */
[----:B------:R-:W-:Y:S01]  /*1880*/  IMAD.IADD R7, R23, 0x1, R4 ;  /* 0x0000000117077824 */ /* 0x000fe200078e0204 */
[----:B------:R-:W-:Y:S02]  /*1890*/  @P2 MOV R18, R10 ;  /* 0x0000000a00122202 */ /* 0x000fe40000000f00 */
.L_x_7517:
[----:B------:R-:W-:Y:S05]  /*18a0*/  BSYNC.RECONVERGENT B0 ;  /* 0x0000000000007941 */ /* 0x000fea0003800200 */
.L_x_7515:
        /* <DEDUP_REMOVED lines=31> */
[----:B------:R-:W-:Y:S01]  /*1aa0*/  IADD3 R18, P1, PT, R12, R18, RZ ;  /* 0x000000120c127210 */ /* 0x000fe20007f3e0ff */
[----:B------:R-:W1:Y:S01]  /*1ab0*/  S2R R31, SR_CgaCtaId ;  /* 0x00000000001f7919 */ /* 0x000e620000008800 */
[----:B------:R-:W-:Y:S01]  /*1ac0*/  ISETP.GE.AND P2, PT, R6, RZ, PT ;  /* 0x000000ff0600720c */ /* 0x000fe20003f46270 */
[----:B------:R-:W-:Y:S02]  /*1ad0*/  @!P3 VIADD R20, R20, 0x1 ;  /* 0x000000011414b836 */ /* 0x000fe40000000000 */
[-C--:B-----5:R-:W-:Y:S02]  /*1ae0*/  IMAD R6, R13, R136.reuse, RZ ;  /* 0x000000880d067224 */ /* 0x0a0fe400078e02ff */
[----:B------:R-:W-:Y:S01]  /*1af0*/  IMAD.X R19, RZ, RZ, R17, P1 ;  /* 0x000000ffff137224 */ /* 0x000fe200008e0611 */
[----:B------:R-:W-:Y:S01]  /*1b00*/  ISETP.NE.AND P1, PT, R0, RZ, PT ;  /* 0x000000ff0000720c */ /* 0x000fe20003f25270 */
[----:B------:R-:W-:Y:S01]  /*1b10*/  IMAD R17, R16, R137, R6 ;  /* 0x0000008910117224 */ /* 0x000fe200078e0206 */
[----:B------:R-:W-:Y:S01]  /*1b20*/  @P4 IADD3 R20, PT, PT, R20, 0x1, RZ ;  /* 0x0000000114144810 */ /* 0x000fe20007ffe0ff */
[----:B------:R-:W-:-:S04]  /*1b30*/  IMAD.WIDE.U32 R32, R16, R136, R18 ;  /* 0x0000008810207225 */ /* 0x000fc800078e0012 */
[----:B------:R-:W-:Y:S01]  /*1b40*/  IMAD.MOV.U32 R6, RZ, RZ, R20 ;  /* 0x000000ffff067224 */ /* 0x000fe200078e0014 */
[----:B------:R-:W-:-:S04]  /*1b50*/  LOP3.LUT R19, R48, 0xc0, RZ, 0xc0, !PT ;  /* 0x000000c030137812 */ /* 0x000fc800078ec0ff */
[----:B------:R-:W-:Y:S02]  /*1b60*/  @!P2 IADD3 R6, PT, PT, -R6, RZ, RZ ;  /* 0x000000ff0606a210 */ /* 0x000fe40007ffe1ff */
[----:B------:R-:W-:Y:S02]  /*1b70*/  @!P1 LOP3.LUT R6, RZ, R0, RZ, 0x33, !PT ;  /* 0x00000000ff069212 */ /* 0x000fe400078e33ff */
[----:B------:R-:W-:Y:S01]  /*1b80*/  SHF.R.S32.HI R53, RZ, 0x1f, R56 ;  /* 0x0000001fff357819 */ /* 0x000fe20000011438 */
[----:B------:R-:W-:Y:S01]  /*1b90*/  IMAD.IADD R21, R33, 0x1, R17 ;  /* 0x0000000121157824 */ /* 0x000fe200078e0211 */
[----:B------:R-:W-:Y:S02]  /*1ba0*/  MOV R20, R32 ;  /* 0x0000002000147202 */ /* 0x000fe40000000f00 */
[----:B------:R-:W-:Y:S02]  /*1bb0*/  SHF.R.S32.HI R0, RZ, 0x1f, R6 ;  /* 0x0000001fff007819 */ /* 0x000fe40000011406 */
[----:B------:R-:W-:-:S02]  /*1bc0*/  LOP3.LUT R19, R19, 0x18, R46, 0xf8, !PT ;  /* 0x0000001813137812 */ /* 0x000fc400078ef82e */
[----:B------:R-:W-:Y:S01]  /*1bd0*/  LEA.HI R53, R53, R56, RZ, 0x7 ;  /* 0x0000003835357211 */ /* 0x000fe200078f38ff */
[----:B------:R-:W-:Y:S01]  /*1be0*/  IMAD.WIDE.U32 R20, R6, R26, R20 ;  /* 0x0000001a06147225 */ /* 0x000fe200078e0014 */
[----:B------:R-:W-:Y:S02]  /*1bf0*/  LOP3.LUT R19, R19, 0x18, R48, 0x78, !PT ;  /* 0x0000001813137812 */ /* 0x000fe400078e7830 */
[----:B------:R-:W-:Y:S01]  /*1c00*/  SHF.R.U32.HI R50, RZ, 0x2, R46 ;  /* 0x00000002ff327819 */ /* 0x000fe2000001162e */
[----:B------:R-:W-:Y:S01]  /*1c10*/  IMAD.MOV.U32 R51, RZ, RZ, RZ ;  /* 0x000000ffff337224 */ /* 0x000fe200078e00ff */
[----:B------:R-:W-:Y:S02]  /*1c20*/  SHF.R.S32.HI R53, RZ, 0x7, R53 ;  /* 0x00000007ff357819 */ /* 0x000fe40000011435 */
[----:B------:R-:W-:Y:S02]  /*1c30*/  LOP3.LUT R48, R19, 0x1f20, R48, 0xf8, !PT ;  /* 0x00001f2013307812 */ /* 0x000fe400078ef830 */
[----:B------:R-:W-:Y:S01]  /*1c40*/  VIMNMX R53, PT, PT, R138, R53, !PT ;  /* 0x000000358a357248 */ /* 0x000fe20007fe0100 */
[----:B------:R-:W-:-:S03]  /*1c50*/  IMAD R139, R135, R50, RZ ;  /* 0x00000032878b7224 */ /* 0x000fc600078e02ff */
[----:B------:R-:W-:Y:S01]  /*1c60*/  ISETP.GT.AND P2, PT, R45, R53, PT ;  /* 0x000000352d00720c */ /* 0x000fe20003f44270 */
[----:B------:R-:W-:Y:S01]  /*1c70*/  IMAD R142, R137, R50, RZ ;  /* 0x00000032898e7224 */ /* 0x000fe200078e02ff */
[-C--:B------:R-:W-:Y:S01]  /*1c80*/  LOP3.LUT R151, R151, R150.reuse, RZ, 0x3c, !PT ;  /* 0x0000009697977212 */ /* 0x080fe200078e3cff */
[----:B------:R-:W-:Y:S02]  /*1c90*/  VIADD R47, R45, 0xffffffff ;  /* 0xffffffff2d2f7836 */ /* 0x000fe40000000000 */
[----:B------:R-:W-:Y:S01]  /*1ca0*/  IMAD.SHL.U32 R52, R46, 0x4, RZ ;  /* 0x000000042e347824 */ /* 0x000fe200078e00ff */
[----:B------:R-:W-:Y:S02]  /*1cb0*/  LOP3.LUT R150, R151, R150, RZ, 0x3c, !PT ;  /* 0x0000009697967212 */ /* 0x000fe400078e3cff */
[----:B------:R-:W-:Y:S02]  /*1cc0*/  SHF.L.U32 R44, R47, 0x7, RZ ;  /* 0x000000072f2c7819 */ /* 0x000fe400000006ff */
[----:B------:R-:W-:-:S02]  /*1cd0*/  LOP3.LUT R60, R52, 0xc, RZ, 0xc0, !PT ;  /* 0x0000000c343c7812 */ /* 0x000fc400078ec0ff */
        /* <DEDUP_REMOVED lines=9> */
[----:B------:R-:W-:Y:S01]  /*1d70*/  IADD3 R28, P1, PT, R12, R9, RZ ;  /* 0x000000090c1c7210 */ /* 0x000fe20007f3e0ff */
[----:B------:R-:W-:Y:S01]  /*1d80*/  IMAD R17, R25, R148, RZ ;  /* 0x0000009419117224 */ /* 0x000fe200078e02ff */
[----:B------:R-:W-:Y:S01]  /*1d90*/  SHF.R.S32.HI R18, RZ, 0x1f, R148 ;  /* 0x0000001fff127819 */ /* 0x000fe20000011494 */
[----:B------:R-:W-:Y:S01]  /*1da0*/  IMAD R9, R27, R6, RZ ;  /* 0x000000061b097224 */ /* 0x000fe200078e02ff */
[----:B------:R-:W-:-:S02]  /*1db0*/  IADD3.X R29, PT, PT, RZ, R16, RZ, P1, !PT ;  /* 0x00000010ff1d7210 */ /* 0x000fc40000ffe4ff */
[----:B------:R-:W-:Y:S01]  /*1dc0*/  MOV R16, 0x400 ;  /* 0x0000040000107802 */ /* 0x000fe20000000f00 */
[----:B------:R-:W-:Y:S02]  /*1dd0*/  IMAD R9, R0, R26, R9 ;  /* 0x0000001a00097224 */ /* 0x000fe400078e0209 */
[----:B------:R-:W-:Y:S01]  /*1de0*/  IMAD R17, R24, R18, R17 ;  /* 0x0000001218117224 */ /* 0x000fe200078e0211 */
[----:B------:R-:W-:Y:S01]  /*1df0*/  IADD3 R18, P0, PT, R12, R8, RZ ;  /* 0x000000080c127210 */ /* 0x000fe20007f1e0ff */
[----:B------:R-:W-:Y:S01]  /*1e00*/  IMAD.WIDE.U32 R28, R148, R24, R28 ;  /* 0x00000018941c7225 */ /* 0x000fe200078e001c */
[----:B-1----:R-:W-:-:S03]  /*1e10*/  LEA R31, R31, R16, 0x18 ;  /* 0x000000101f1f7211 */ /* 0x002fc600078ec0ff */
[----:B------:R-:W-:Y:S02]  /*1e20*/  IMAD.IADD R21, R21, 0x1, R9 ;  /* 0x0000000115157824 */ /* 0x000fe400078e0209 */
[----:B------:R-:W-:Y:S02]  /*1e30*/  IMAD.IADD R9, R29, 0x1, R17 ;  /* 0x000000011d097824 */ /* 0x000fe400078e0211 */
[----:B------:R-:W-:Y:S01]  /*1e40*/  IMAD.WIDE.U32 R16, R145, 0x40, R50 ;  /* 0x0000004091107825 */ /* 0x000fe200078e0032 */
[----:B------:R-:W-:-:S03]  /*1e50*/  MOV R8, R28 ;  /* 0x0000001c00087202 */ /* 0x000fc60000000f00 */
[----:B------:R-:W-:Y:S02]  /*1e60*/  IMAD.X R19, RZ, RZ, R7, P0 ;  /* 0x000000ffff137224 */ /* 0x000fe400000e0607 */
[----:B------:R-:W-:Y:S02]  /*1e70*/  IMAD R7, R17, R22, RZ ;  /* 0x0000001611077224 */ /* 0x000fe400078e02ff */
[----:B------:R-:W-:-:S04]  /*1e80*/  IMAD.WIDE.U32 R18, R50, R134, R18 ;  /* 0x0000008632127225 */ /* 0x000fc800078e0012 */
[----:B------:R-:W-:Y:S01]  /*1e90*/  IMAD R7, R16, R23, R7 ;  /* 0x0000001710077224 */ /* 0x000fe200078e0207 */
[----:B----4-:R-:W-:Y:S01]  /*1ea0*/  LEA R140, P0, R18, R14, 0x1 ;  /* 0x0000000e128c7211 */ /* 0x010fe200078008ff */
[----:B------:R-:W-:-:S04]  /*1eb0*/  IMAD.WIDE.U32 R8, R16, R22, R8 ;  /* 0x0000001610087225 */ /* 0x000fc800078e0008 */
[----:B------:R-:W-:Y:S02]  /*1ec0*/  IMAD.IADD R139, R19, 0x1, R139 ;  /* 0x00000001138b7824 */ /* 0x000fe400078e028b */
[----:B------:R-:W-:Y:S01]  /*1ed0*/  IMAD.WIDE.U32 R16, R50, R136, R20 ;  /* 0x0000008832107225 */ /* 0x000fe200078e0014 */
[----:B------:R-:W-:Y:S02]  /*1ee0*/  IADD3 R7, PT, PT, R9, R7, RZ ;  /* 0x0000000709077210 */ /* 0x000fe40007ffe0ff */
[----:B------:R-:W-:Y:S01]  /*1ef0*/  LEA.HI.X R139, R18, R15, R139, 0x1, P0 ;  /* 0x0000000f128b7211 */ /* 0x000fe200000f0c8b */
[----:B------:R-:W-:Y:S01]  /*1f00*/  IMAD.IADD R142, R17, 0x1, R142 ;  /* 0x00000001118e7824 */ /* 0x000fe200078e028e */
[----:B------:R-:W-:Y:S02]  /*1f10*/  LEA R143, P0, R16, R4, 0x1 ;  /* 0x00000004108f7211 */ /* 0x000fe400078008ff */
[----:B------:R-:W-:Y:S01]  /*1f20*/  LEA R80, P1, R8, R2, 0x1 ;  /* 0x0000000208507211 */ /* 0x000fe200078208ff */
[----:B------:R-:W-:Y:S01]  /*1f30*/  IMAD R48, R48, 0x2, R31 ;  /* 0x0000000230307824 */ /* 0x000fe200078e021f */
[----:B------:R-:W-:-:S02]  /*1f40*/  SHF.L.U64.HI R55, R22, 0x5, R23 ;  /* 0x0000000516377819 */ /* 0x000fc40000010217 */
        /* <DEDUP_REMOVED lines=16> */
[----:B------:R-:W-:Y:S01]  /*2050*/  IMAD.MOV.U32 R59, RZ, RZ, R44 ;  /* 0x000000ffff3b7224 */ /* 0x000fe200078e002c */
[----:B------:R-:W-:Y:S01]  /*2060*/  IADD3 R10, PT, PT, R44, R10, RZ ;  /* 0x0000000a2c0a7210 */ /* 0x000fe20007ffe0ff */
[C---:B------:R-:W-:Y:S01]  /*2070*/  VIADD R75, R50.reuse, 0x60 ;  /* 0x00000060324b7836 */ /* 0x040fe20000000000 */
[----:B------:R-:W-:Y:S01]  /*2080*/  SHF.R.S32.HI R11, RZ, 0x1, R11 ;  /* 0x00000001ff0b7819 */ /* 0x000fe2000001140b */
[C---:B------:R-:W-:Y:S01]  /*2090*/  IMAD R74, R45.reuse, -0x80, R56 ;  /* 0xffffff802d4a7824 */ /* 0x040fe200078e0238 */
[C---:B------:R-:W-:Y:S01]  /*20a0*/  IADD3 R77, PT, PT, R50.reuse, 0x20, RZ ;  /* 0x00000020324d7810 */ /* 0x040fe20007ffe0ff */
[----:B------:R-:W-:Y:S01]  /*20b0*/  IMAD R73, R45, -0x80, R49 ;  /* 0xffffff802d497824 */ /* 0x000fe200078e0231 */
[----:B------:R-:W-:Y:S01]  /*20c0*/  IADD3 R76, PT, PT, R50, 0x40, RZ ;  /* 0x00000040324c7810 */ /* 0x000fe20007ffe0ff */
[----:B------:R-:W-:Y:S01]  /*20d0*/  IMAD R67, R10, R11, RZ ;  /* 0x0000000b0a437224 */ /* 0x000fe200078e02ff */
[----:B------:R-:W-:Y:S01]  /*20e0*/  MOV R72, R45 ;  /* 0x0000002d00487202 */ /* 0x000fe20000000f00 */
[----:B------:R-:W-:Y:S01]  /*20f0*/  IMAD.MOV.U32 R68, RZ, RZ, R139 ;  /* 0x000000ffff447224 */ /* 0x000fe200078e008b */
[----:B------:R-:W-:-:S02]  /*2100*/  MOV R69, R140 ;  /* 0x0000008c00457202 */ /* 0x000fc40000000f00 */
[----:B------:R-:W-:Y:S02]  /*2110*/  SHF.R.S32.HI R66, RZ, 0x1f, R67 ;  /* 0x0000001fff427819 */ /* 0x000fe40000011443 */
[----:B------:R-:W-:Y:S02]  /*2120*/  MOV R71, R143 ;  /* 0x0000008f00477202 */ /* 0x000fe40000000f00 */
[----:B------:R-:W-:Y:S01]  /*2130*/  MOV R70, R142 ;  /* 0x0000008e00467202 */ /* 0x000fe20000000f00 */
[----:B--2---:R-:W-:Y:S02]  /*2140*/  IMAD R7, R25, R149, RZ ;  /* 0x0000009519077224 */ /* 0x004fe400078e02ff */
[----:B------:R-:W-:-:S04]  /*2150*/  IMAD.WIDE.U32 R24, R149, R24, R12 ;  /* 0x0000001895187225 */ /* 0x000fc800078e000c */
[----:B---3--:R-:W-:Y:S01]  /*2160*/  IMAD.WIDE.U32 R22, R149, R8, R12 ;  /* 0x0000000895167225 */ /* 0x008fe200078e000c */
[----:B------:R-:W-:-:S03]  /*2170*/  IADD3 R25, PT, PT, R25, R7, RZ ;  /* 0x0000000719197210 */ /* 0x000fc60007ffe0ff */
[----:B------:R-:W-:Y:S01]  /*2180*/  IMAD R7, R9, R149, RZ ;  /* 0x0000009509077224 */ /* 0x000fe200078e02ff */
[----:B------:R-:W-:Y:S01]  /*2190*/  SHF.R.S32.HI R9, RZ, 0x1f, R59 ;  /* 0x0000001fff097819 */ /* 0x000fe2000001143b */
[-C--:B----4-:R-:W-:Y:S02]  /*21a0*/  IMAD R8, R83, R59.reuse, RZ ;  /* 0x0000003b53087224 */ /* 0x090fe400078e02ff */
[----:B------:R-:W-:Y:S02]  /*21b0*/  IMAD.IADD R23, R23, 0x1, R7 ;  /* 0x0000000117177824 */ /* 0x000fe400078e0207 */
[----:B-----5:R-:W-:Y:S02]  /*21c0*/  IMAD R7, R87, R59, RZ ;  /* 0x0000003b57077224 */ /* 0x020fe400078e02ff */
[C---:B------:R-:W-:Y:S02]  /*21d0*/  IMAD R8, R82.reuse, R9, R8 ;  /* 0x0000000952087224 */ /* 0x040fe400078e0208 */
[----:B------:R-:W-:-:S04]  /*21e0*/  IMAD.WIDE.U32 R24, R82, R59, R24 ;  /* 0x0000003b52187225 */ /* 0x000fc800078e0018 */
[C---:B------:R-:W-:Y:S01]  /*21f0*/  IMAD R7, R86.reuse, R9, R7 ;  /* 0x0000000956077224 */ /* 0x040fe200078e0207 */
        /* <DEDUP_REMOVED lines=27> */
[----:B------:R-:W-:Y:S01]  /*23b0*/  IMAD R9, R87, R6, R9 ;  /* 0x0000000657097224 */ /* 0x000fe200078e0209 */
[----:B------:R-:W-:Y:S01]  /*23c0*/  LEA R63, P1, R22, R18, 0x1 ;  /* 0x00000012163f7211 */ /* 0x000fe200078208ff */
[----:B------:R-:W-:Y:S01]  /*23d0*/  IMAD.WIDE.U32 R20, R86, R6, R20 ;  /* 0x0000000656147225 */ /* 0x000fe200078e0014 */
[C---:B------:R-:W-:Y:S02]  /*23e0*/  SHF.L.U64.HI R66, R67.reuse, 0x1, R66 ;  /* 0x0000000143427819 */ /* 0x040fe40000010242 */
[----:B------:R-:W-:Y:S01]  /*23f0*/  SHF.L.U32 R67, R67, 0x1, RZ ;  /* 0x0000000143437819 */ /* 0x000fe200000006ff */
[----:B------:R-:W-:Y:S01]  /*2400*/  IMAD.IADD R62, R23, 0x1, R62 ;  /* 0x00000001173e7824 */ /* 0x000fe200078e023e */
[----:B------:R-:W-:Y:S02]  /*2410*/  SHF.L.U32 R14, R14, 0x1, RZ ;  /* 0x000000010e0e7819 */ /* 0x000fe400000006ff */
[----:B------:R-:W-:-:S02]  /*2420*/  IADD3 R9, PT, PT, R21, R9, RZ ;  /* 0x0000000915097210 */ /* 0x000fc40007ffe0ff */
[----:B------:R-:W-:Y:S02]  /*2430*/  LEA R10, P0, R20, R16, 0x1 ;  /* 0x00000010140a7211 */ /* 0x000fe400078008ff */
[----:B------:R-:W-:Y:S02]  /*2440*/  LEA.HI.X R62, R22, R19, R62, 0x1, P1 ;  /* 0x00000013163e7211 */ /* 0x000fe400008f0c3e */
[----:B------:R-:W-:Y:S02]  /*2450*/  IADD3 R65, P3, PT, R4, R67, RZ ;  /* 0x0000004304417210 */ /* 0x000fe40007f7e0ff */
[----:B------:R-:W-:Y:S02]  /*2460*/  LEA.HI.X R9, R20, R17, R9, 0x1, P0 ;  /* 0x0000001114097211 */ /* 0x000fe400000f0c09 */
[----:B------:R-:W-:Y:S02]  /*2470*/  IADD3 R32, P1, PT, R4, R14, RZ ;  /* 0x0000000e04207210 */ /* 0x000fe40007f3e0ff */
[----:B------:R-:W-:-:S02]  /*2480*/  IADD3 R67, P2, PT, R2, R67, RZ ;  /* 0x0000004302437210 */ /* 0x000fc40007f5e0ff */
[----:B------:R-:W-:Y:S01]  /*2490*/  IADD3 R14, P0, PT, R2, R14, RZ ;  /* 0x0000000e020e7210 */ /* 0x000fe20007f1e0ff */
[C---:B------:R-:W-:Y:S01]  /*24a0*/  IMAD.X R33, R5.reuse, 0x1, R0, P1 ;  /* 0x0000000105217824 */ /* 0x040fe200008e0600 */
[----:B------:R-:W-:Y:S01]  /*24b0*/  IADD3.X R64, PT, PT, R5, R66, RZ, P3, !PT ;  /* 0x0000004205407210 */ /* 0x000fe20001ffe4ff */
[C---:B------:R-:W-:Y:S01]  /*24c0*/  IMAD.X R66, R3.reuse, 0x1, R66, P2 ;  /* 0x0000000103427824 */ /* 0x040fe200010e0642 */
[----:B------:R-:W-:Y:S02]  /*24d0*/  IADD3.X R15, PT, PT, R3, R0, RZ, P0, !PT ;  /* 0x00000000030f7210 */ /* 0x000fe400007fe4ff */
[----:B------:R-:W-:-:S13]  /*24e0*/  ISETP.GE.AND P3, PT, R12, R146, PT ;  /* 0x000000920c00720c */ /* 0x000fda0003f66270 */
.L_x_7541:
        /* <DEDUP_REMOVED lines=86> */
.L_x_7520:
        /* <DEDUP_REMOVED lines=77> */
.L_x_7524:
[----:B------:R-:W-:Y:S05]  /*2f20*/  BSYNC.RECONVERGENT B0 ;  /* 0x0000000000007941 */ /* 0x000fea0003800200 */
.L_x_7523:
        /* <DEDUP_REMOVED lines=52> */
.L_x_7526:
[----:B------:R-:W-:Y:S05]  /*3270*/  BSYNC.RECONVERGENT B0 ;  /* 0x0000000000007941 */ /* 0x000fea0003800200 */
.L_x_7525:
        /* <DEDUP_REMOVED lines=57> */
.L_x_7528:
[----:B------:R-:W-:Y:S05]  /*3610*/  BSYNC.RECONVERGENT B0 ;  /* 0x0000000000007941 */ /* 0x000fea0003800200 */
.L_x_7527:
        /* <DEDUP_REMOVED lines=57> */
.L_x_7530:
[----:B------:R-:W-:Y:S05]  /*39b0*/  BSYNC.RECONVERGENT B0 ;  /* 0x0000000000007941 */ /* 0x000fea0003800200 */
.L_x_7529:
[----:B------:R-:W5:Y:S02]  /*39c0*/  LD.E R0, desc[UR4][R84.64+0xd0] ;  /* 0x0000d00454007980 */ /* 0x000f64000c101900 */
[----:B-----5:R-:W-:Y:S05]  /*39d0*/  IMAD.U32 R0, R0, -0x40, RZ ;  /* 0xffffffc000007824 */ /* 0x020fea00078e00ff */
[C---:B------:R-:W-:Y:S02]  /*39e0*/  LEA R14, P1, R0.reuse, R14, 0x1 ;  /* 0x0000000e000e7211 */ /* 0x040fe400078208ff */
[C---:B------:R-:W-:Y:S02]  /*39f0*/  LEA R32, P0, R0.reuse, R32, 0x1 ;  /* 0x0000002000207211 */ /* 0x040fe400078008ff */
[C---:B------:R-:W-:Y:S02]  /*3a00*/  LEA.HI.X.SX32 R15, R0.reuse, R15, 0x1, P1 ;  /* 0x0000000f000f7211 */ /* 0x040fe400008f0eff */
[----:B------:R-:W-:Y:S01]  /*3a10*/  LEA.HI.X.SX32 R33, R0, R33, 0x1, P0 ;  /* 0x0000002100217211 */ /* 0x000fe200000f0eff */
[----:B------:R-:W-:Y:S05]  /*3a20*/  BRA `(.L_x_7521) ;  /* 0x0000001800607947 */ /* 0x000fea0003800000 */
.L_x_7522:
        /* <DEDUP_REMOVED lines=37> */
[----:B------:R-:W-:Y:S02]  /*3c80*/  @!P0 HADD2.F32 R5, -RZ, R6.H0_H0 ;  /* 0x20000006ff058230 */ /* 0x000fe40000004100 */
[--C-:B------:R-:W-:Y:S02]  /*3c90*/  @!P0 HADD2.F32 R20, -RZ, R7.reuse.H0_H0 ;  /* 0x20000007ff148230 */ /* 0x100fe40000004100 */
        /* <DEDUP_REMOVED lines=19> */
[--C-:B------:R-:W-:Y:S02]  /*3dd0*/  @!P0 HADD2.F32 R28, -RZ, R39.reuse.H0_H0 ;  /* 0x20000027ff1c8230 */ /* 0x100fe40000004100 */
[----:B------:R-:W-:Y:S01]  /*3de0*/  @!P0 FMUL.FTZ R7, R20, R7 ;  /* 0x0000000714078220 */ /* 0x000fe20000410000 */
[----:B------:R-:W-:Y:S02]  /*3df0*/  @!P0 HADD2.F32 R20, -RZ, R36.H0_H0 ;  /* 0x20000024ff148230 */ /* 0x000fe40000004100 */
[----:B------:R-:W-:Y:S01]  /*3e00*/  @!P0 FMUL.FTZ R8, R19, R8 ;  /* 0x0000000813088220 */ /* 0x000fe20000410000 */
[--C-:B------:R-:W-:Y:S02]  /*3e10*/  @!P0 HADD2.F32 R19, -RZ, R22.reuse.H0_H0 ;  /* 0x20000016ff138230 */ /* 0x100fe40000004100 */
[----:B------:R-:W-:Y:S01]  /*3e20*/  @!P5 FADD.FTZ R24, -R24, -RZ ;  /* 0x800000ff1818d221 */ /* 0x000fe20000010100 */
[----:B------:R-:W-:Y:S02]  /*3e30*/  @!P0 HADD2.F32 R29, -RZ, R39.H1_H1 ;  /* 0x30000027ff1d8230 */ /* 0x000fe40000004100 */
[----:B------:R-:W-:Y:S01]  /*3e40*/  @!P5 FADD.FTZ R23, -R23, -RZ ;  /* 0x800000ff1717d221 */ /* 0x000fe20000010100 */
[----:B------:R-:W-:Y:S01]  /*3e50*/  @!P0 FMUL.FTZ R6, R6, R21 ;  /* 0x0000001506068220 */ /* 0x000fe20000410000 */
[----:B------:R-:W-:Y:S02]  /*3e60*/  @!P0 HADD2.F32 R21, -RZ, R22.H1_H1 ;  /* 0x30000016ff158230 */ /* 0x000fe40000004100 */
[----:B------:R-:W-:Y:S01]  /*3e70*/  @!P0 FMUL.FTZ R0, R0, R26 ;  /* 0x0000001a00008220 */ /* 0x000fe20000410000 */
[----:B------:R-:W-:Y:S02]  /*3e80*/  @!P0 HADD2.F32 R22, -RZ, R36.H1_H1 ;  /* 0x30000024ff168230 */ /* 0x000fe40000004100 */
        /* <DEDUP_REMOVED lines=11> */
[----:B------:R-:W-:Y:S01]  /*3f40*/  @!P0 HADD2.F32 R26, -RZ, R38.H0_H0 ;  /* 0x20000026ff1a8230 */ /* 0x000fe20000004100 */
        /* <DEDUP_REMOVED lines=19> */
.L_x_7532:
[----:B------:R-:W-:Y:S05]  /*4080*/  BSYNC.RECONVERGENT B0 ;  /* 0x0000000000007941 */ /* 0x000fea0003800200 */
.L_x_7531:
        /* <DEDUP_REMOVED lines=67> */
[----:B------:R-:W-:Y:S01]  /*44c0*/  @!P0 FFMA.FTZ R0, R19, R22, R0 ;  /* 0x0000001613008223 */ /* 0x000fe20000010000 */
[--C-:B------:R-:W-:Y:S02]  /*44d0*/  @!P0 HADD2.F32 R25, -RZ, R37.reuse.H0_H0 ;  /* 0x20000025ff198230 */ /* 0x100fe40000004100 */
[----:B------:R-:W-:Y:S01]  /*44e0*/  @!P0 FMUL.FTZ R2, R2, R27 ;  /* 0x0000001b02028220 */ /* 0x000fe20000410000 */
[--C-:B------:R-:W-:Y:S02]  /*44f0*/  @!P0 HADD2.F32 R19, -RZ, R34.reuse.H0_H0 ;  /* 0x20000022ff138230 */ /* 0x100fe40000004100 */
        /* <DEDUP_REMOVED lines=26> */
.L_x_7534:
[----:B------:R-:W-:Y:S05]  /*46a0*/  BSYNC.RECONVERGENT B0 ;  /* 0x0000000000007941 */ /* 0x000fea0003800200 */
.L_x_7533:
        /* <DEDUP_REMOVED lines=55> */
[----:B------:R-:W-:Y:S02]  /*4a20*/  @!P0 HADD2.F32 R19, -RZ, R34.H0_H0 ;  /* 0x20000022ff138230 */ /* 0x000fe40000004100 */
        /* <DEDUP_REMOVED lines=10> */
[----:B------:R-:W-:Y:S02]  /*4ad0*/  @!P0 HADD2.F32 R25, -RZ, R37.H0_H0 ;  /* 0x20000025ff198230 */ /* 0x000fe40000004100 */
[----:B------:R-:W-:Y:S01]  /*4ae0*/  @!P0 FMUL.FTZ R3, R3, R26 ;  /* 0x0000001a03038220 */ /* 0x000fe20000410000 */
[--C-:B------:R-:W-:Y:S02]  /*4af0*/  @!P0 HADD2.F32 R19, -RZ, R35.reuse.H0_H0 ;  /* 0x20000023ff138230 */ /* 0x100fe40000004100 */
[----:B------:R-:W-:Y:S01]  /*4b00*/  @!P0 FFMA.FTZ R2, R23, R24, R2 ;  /* 0x0000001817028223 */ /* 0x000fe20000010002 */
[----:B------:R-:W-:Y:S01]  /*4b10*/  @!P0 MOV R24, R43 ;  /* 0x0000002b00188202 */ /* 0x000fe20000000f00 */
[----:B------:R-:W-:Y:S02]  /*4b20*/  @!P0 HADD2.F32 R22, -RZ, R35.H1_H1 ;  /* 0x30000023ff168230 */ /* 0x000fe40000004100 */
[----:B------:R-:W-:Y:S01]  /*4b30*/  @!P0 HADD2.F32 R26, -RZ, R37.H1_H1 ;  /* 0x30000025ff1a8230 */ /* 0x000fe20000004100 */
[----:B------:R-:W-:Y:S01]  /*4b40*/  @!P0 F2FP.F16.F32.PACK_AB R0, R2, R0 ;  /* 0x000000000200823e */ /* 0x000fe200000000ff */
[----:B------:R-:W-:Y:S02]  /*4b50*/  @!P0 HADD2.F32 R23, -RZ, R34.H0_H0 ;  /* 0x20000022ff178230 */ /* 0x000fe40000004100 */
[----:B------:R-:W-:Y:S01]  /*4b60*/  @!P0 FFMA.FTZ R3, R19, R25, R3 ;  /* 0x0000001913038223 */ /* 0x000fe20000010003 */
[----:B------:R-:W-:Y:S01]  /*4b70*/  SHF.L.U32 R25, R134, 0x6, RZ ;  /* 0x0000000686197819 */ /* 0x000fe200000006ff */
[----:B------:R-:W-:Y:S01]  /*4b80*/  @!P0 HADD2.F32 R27, -RZ, R38.H0_H0 ;  /* 0x20000026ff1b8230 */ /* 0x000fe20000004100 */
        /* <DEDUP_REMOVED lines=22> */
.L_x_7536:
[----:B------:R-:W-:Y:S05]  /*4cf0*/  BSYNC.RECONVERGENT B0 ;  /* 0x0000000000007941 */ /* 0x000fea0003800200 */
.L_x_7535:
        /* <DEDUP_REMOVED lines=15> */
[----:B--23--:R-:W-:Y:S04]  /*4df0*/  @!P0 IADD3 R40, P4, PT, R16, R65, RZ ;  /* 0x0000004110288210 */ /* 0x00cfe80007f9e0ff */
[----:B------:R-:W-:Y:S02]  /*4e00*/  @!P0 IADD3.X R41, PT, PT, R0, R64, RZ, P4, !PT ;  /* 0x0000004000298210 */ /* 0x000fe400027fe4ff */
[----:B------:R-:W-:Y:S04]  /*4e10*/  @!P0 IADD3 R16, P4, PT, R16, R67, RZ ;  /* 0x0000004310108210 */ /* 0x000fe80007f9e0ff */
[----:B------:R-:W2:Y:S01]  /*4e20*/  @!P0 LD.E.128 R40, desc[UR4][R40.64] ;  /* 0x0000000428288980 */ /* 0x000ea2000c101d00 */
[----:B------:R-:W-:Y:S02]  /*4e30*/  @!P0 IADD3.X R17, PT, PT, R0, R66, RZ, P4, !PT ;  /* 0x0000004200118210 */ /* 0x000fe400027fe4ff */
[----:B------:R-:W-:Y:S02]  /*4e40*/  PLOP3.LUT P4, PT, PT, PT, PT, 0x80, 0x8 ;  /* 0x000000000008781c */ /* 0x000fe40003f8f070 */
[----:B------:R-:W-:Y:S03]  /*4e50*/  @!P0 PLOP3.LUT P4, PT, P1, PT, PT, 0x80, 0x8 ;  /* 0x000000000008881c */ /* 0x000fe60000f8f070 */
[----:B------:R5:W3:Y:S02]  /*4e60*/  @!P0 LD.E.128 R24, desc[UR4][R16.64] ;  /* 0x0000000410188980 */ /* 0x000ae4000c101d00 */
        /* <DEDUP_REMOVED lines=10> */
[--C-:B--2---:R-:W-:Y:S02]  /*4f10*/  @!P0 HADD2.F32 R7, -RZ, R43.reuse.H0_H0 ;  /* 0x2000002bff078230 */ /* 0x104fe40000004100 */
        /* <DEDUP_REMOVED lines=14> */
[----:B---3--:R-:W-:Y:S02]  /*5000*/  @!P0 HADD2.F32 R17, -RZ, R24.H0_H0 ;  /* 0x20000018ff118230 */ /* 0x008fe40000004100 */
        /* <DEDUP_REMOVED lines=47> */
.L_x_7538:
[----:B------:R-:W-:Y:S05]  /*5300*/  BSYNC.RECONVERGENT B0 ;  /* 0x0000000000007941 */ /* 0x000fea0003800200 */
.L_x_7537:
        /* <DEDUP_REMOVED lines=10> */
.L_x_7521:
[----:B------:R-:W-:Y:S05]  /*53b0*/  BSYNC.RECONVERGENT B1 ;  /* 0x0000000000017941 */ /* 0x000fea0003800200 */
.L_x_7519:
        /* <DEDUP_REMOVED lines=102> */
.L_x_7540:
[----:B------:R-:W-:Y:S05]  /*5a20*/  BSYNC.RECONVERGENT B0 ;  /* 0x0000000000007941 */ /* 0x000fea0003800200 */
.L_x_7539:
[----:B------:R-:W-:Y:S05]  /*5a30*/  @P2 BRA `(.L_x_7541) ;  /* 0xffffffc800ac2947 */ /* 0x000fea000383ffff */
.L_x_7518:
        /* <DEDUP_REMOVED lines=17> */
.L_x_7546:
[----:B------:R2:W-:Y:S02]  /*5b50*/  STS.128 [R48], RZ ;  /* 0x000000ff30007388 */ /* 0x0005e40000000c00 */
.L_x_7545:
[----:B------:R-:W-:Y:S05]  /*5b60*/  BSYNC.RECONVERGENT B0 ;  /* 0x0000000000007941 */ /* 0x000fea0003800200 */
.L_x_7544:
        /* <DEDUP_REMOVED lines=13> */
.L_x_7543:
        /* <DEDUP_REMOVED lines=87> */
.L_x_7553:
[----:B------:R-:W-:Y:S05]  /*61b0*/  BSYNC.RECONVERGENT B0 ;  /* 0x0000000000007941 */ /* 0x000fea0003800200 */
.L_x_7552:
[----:B-----5:R3:W-:Y:S01]  /*61c0*/  STS.128 [R48], R8 ;  /* 0x0000000830007388 */ /* 0x0207e20000000c00 */
[----:B------:R-:W-:Y:S05]  /*61d0*/  BRA `(.L_x_7550) ;  /* 0x0000000000047947 */ /* 0x000fea0003800000 */
.L_x_7551:
[----:B------:R2:W-:Y:S02]  /*61e0*/  STS.128 [R48], RZ ;  /* 0x000000ff30007388 */ /* 0x0005e40000000c00 */
.L_x_7550:
[----:B------:R-:W-:Y:S05]  /*61f0*/  BSYNC.RECONVERGENT B1 ;  /* 0x0000000000017941 */ /* 0x000fea0003800200 */
.L_x_7549:
        /* <DEDUP_REMOVED lines=66> */
.L_x_7555:
[----:B------:R-:W-:Y:S05]  /*6620*/  BSYNC.RECONVERGENT B0 ;  /* 0x0000000000007941 */ /* 0x000fea0003800200 */
.L_x_7554:
[----:B-----5:R3:W-:Y:S01]  /*6630*/  STS.128 [R48+0x800], R8 ;  /* 0x0008000830007388 */ /* 0x0207e20000000c00 */
[----:B------:R-:W-:Y:S05]  /*6640*/  BRA `(.L_x_7547) ;  /* 0x0000000c00247947 */ /* 0x000fea0003800000 */
.L_x_7548:
        /* <DEDUP_REMOVED lines=99> */
.L_x_7560:
[----:B------:R-:W-:Y:S05]  /*6c80*/  BSYNC.RECONVERGENT B0 ;  /* 0x0000000000007941 */ /* 0x000fea0003800200 */
.L_x_7559:
[----:B-----5:R3:W-:Y:S01]  /*6c90*/  STS.128 [R48], R20 ;  /* 0x0000001430007388 */ /* 0x0207e20000000c00 */
[----:B------:R-:W-:Y:S05]  /*6ca0*/  BRA `(.L_x_7557) ;  /* 0x0000000000047947 */ /* 0x000fea0003800000 */
.L_x_7558:
[----:B------:R4:W-:Y:S02]  /*6cb0*/  STS.128 [R48], RZ ;  /* 0x000000ff30007388 */ /* 0x0009e40000000c00 */
.L_x_7557:
[----:B------:R-:W-:Y:S05]  /*6cc0*/  BSYNC.RECONVERGENT B1 ;  /* 0x0000000000017941 */ /* 0x000fea0003800200 */
.L_x_7556:
        /* <DEDUP_REMOVED lines=95> */
.L_x_7562:
[----:B------:R-:W-:Y:S05]  /*72c0*/  BSYNC.RECONVERGENT B0 ;  /* 0x0000000000007941 */ /* 0x000fea0003800200 */
.L_x_7561:
[----:B-----5:R1:W-:Y:S02]  /*72d0*/  STS.128 [R48+0x800], R20 ;  /* 0x0008001430007388 */ /* 0x0203e40000000c00 */
.L_x_7547:
[----:B------:R-:W-:Y:S05]  /*72e0*/  BSYNC.RECONVERGENT B2 ;  /* 0x0000000000027941 */ /* 0x000fea0003800200 */
.L_x_7542:
        /* <DEDUP_REMOVED lines=13> */
.L_x_7565:
[----:B------:R1:W-:Y:S02]  /*73c0*/  STS.128 [R48+0x1000], RZ ;  /* 0x001000ff30007388 */ /* 0x0003e40000000c00 */
.L_x_7564:
[----:B------:R-:W-:Y:S05]  /*73d0*/  BSYNC.RECONVERGENT B0 ;  /* 0x0000000000007941 */ /* 0x000fea0003800200 */
.L_x_7563:
        /* <DEDUP_REMOVED lines=14> */
.L_x_7568:
[----:B------:R4:W-:Y:S02]  /*74c0*/  STS.128 [R48+0x1800], RZ ;  /* 0x001800ff30007388 */ /* 0x0009e40000000c00 */
.L_x_7567:
[----:B------:R-:W-:Y:S05]  /*74d0*/  BSYNC.RECONVERGENT B0 ;  /* 0x0000000000007941 */ /* 0x000fea0003800200 */
.L_x_7566:
        /* <DEDUP_REMOVED lines=13> */
.L_x_7571:
[----:B------:R1:W-:Y:S02]  /*75b0*/  STS.128 [R48+0x2000], RZ ;  /* 0x002000ff30007388 */ /* 0x0003e40000000c00 */
.L_x_7570:
[----:B------:R-:W-:Y:S05]  /*75c0*/  BSYNC.RECONVERGENT B0 ;  /* 0x0000000000007941 */ /* 0x000fea0003800200 */
.L_x_7569:
        /* <DEDUP_REMOVED lines=13> */
.L_x_7574:
[----:B------:R1:W-:Y:S02]  /*76a0*/  STS.128 [R48+0x2800], RZ ;  /* 0x002800ff30007388 */ /* 0x0003e40000000c00 */
.L_x_7573:
[----:B------:R-:W-:Y:S05]  /*76b0*/  BSYNC.RECONVERGENT B0 ;  /* 0x0000000000007941 */ /* 0x000fea0003800200 */
.L_x_7572:
        /* <DEDUP_REMOVED lines=16> */
.L_x_7577:
[----:B------:R1:W-:Y:S01]  /*77c0*/  STS.128 [R48+0x3000], RZ ;  /* 0x003000ff30007388 */ /* 0x0003e20000000c00 */
[----:B------:R-:W-:Y:S05]  /*77d0*/  BRA `(.L_x_7578) ;  /* 0x0000000000047947 */ /* 0x000fea0003800000 */
.L_x_7576:
[----:B------:R1:W-:Y:S02]  /*77e0*/  STS.128 [R48+0x3000], RZ ;  /* 0x003000ff30007388 */ /* 0x0003e40000000c00 */
.L_x_7578:
[----:B------:R-:W-:Y:S05]  /*77f0*/  BSYNC.RECONVERGENT B0 ;  /* 0x0000000000007941 */ /* 0x000fea0003800200 */
.L_x_7575:
        /* <DEDUP_REMOVED lines=15> */
.L_x_7581:
[----:B------:R1:W-:Y:S02]  /*78f0*/  STS.128 [R48+0x3800], RZ ;  /* 0x003800ff30007388 */ /* 0x0003e40000000c00 */
.L_x_7580:
[----:B------:R-:W-:Y:S05]  /*7900*/  BSYNC.RECONVERGENT B0 ;  /* 0x0000000000007941 */ /* 0x000fea0003800200 */
.L_x_7579:
[----:B------:R-:W-:Y:S01]  /*7910*/  ISETP.GE.AND P0, PT, R5, R6, PT ;  /* 0x000000060500720c */ /* 0x000fe20003f06270 */
[----:B------:R-:W-:-:S12]  /*7920*/  BSSY.RECONVERGENT B0, `(.L_x_7582) ;  /* 0x000000d000007945 */ /* 0x000fd80003800200 */
[----:B------:R1:W-:Y:S01]  /*7930*/  @P0 STS.128 [R48+0x4000], RZ ;  /* 0x004000ff30000388 */ /* 0x0003e20000000c00 */
[----:B------:R-:W-:Y:S05]  /*7940*/  @P0 BRA `(.L_x_7583) ;  /* 0x0000000000280947 */ /* 0x000fea0003800000 */
[----:B------:R-:W-:-:S13]  /*7950*/  ISETP.GE.AND P0, PT, R12, R146, PT ;  /* 0x000000920c00720c */ /* 0x000fda0003f06270 */
[----:B------:R-:W-:Y:S05]  /*7960*/  @P0 BRA `(.L_x_7584) ;  /* 0x00000000001c0947 */ /* 0x000fea0003800000 */
[----:B-1----:R-:W-:-:S04]  /*7970*/  IADD3 R10, P0, PT, R8, R14, RZ ;  /* 0x0000000e080a7210 */ /* 0x002fc80007f1e0ff */
[----:B------:R-:W-:-:S05]  /*7980*/  IADD3.X R11, PT, PT, R9, R15, RZ, P0, !PT ;  /* 0x0000000f090b7210 */ /* 0x000fca00007fe4ff */
[----:B------:R-:W-:Y:S01]  /*7990*/  @!PT LDS RZ, [RZ] ;  /* 0x00000000fffff984 */ /* 0x000fe20000000800 */
[----:B------:R-:W-:Y:S01]  /*79a0*/  @!PT LDS RZ, [RZ] ;  /* 0x00000000fffff984 */ /* 0x000fe20000000800 */
[----:B------:R-:W-:Y:S01]  /*79b0*/  @!PT LDS RZ, [RZ] ;  /* 0x00000000fffff984 */ /* 0x000fe20000000800 */
[----:B------:R1:W-:Y:S01]  /*79c0*/  LDGSTS.E.BYPASS.LTC128B.128 [R48+0x4000], desc[UR4][R10.64] ;  /* 0x040000000a307fae */ /* 0x0003e2000b981a04 */
[----:B------:R-:W-:Y:S05]  /*79d0*/  BRA `(.L_x_7583) ;  /* 0x0000000000047947 */ /* 0x000fea0003800000 */
.L_x_7584:
[----:B------:R1:W-:Y:S02]  /*79e0*/  STS.128 [R48+0x4000], RZ ;  /* 0x004000ff30007388 */ /* 0x0003e40000000c00 */
.L_x_7583:
[----:B------:R-:W-:Y:S05]  /*79f0*/  BSYNC.RECONVERGENT B0 ;  /* 0x0000000000007941 */ /* 0x000fea0003800200 */
.L_x_7582:
        /* <DEDUP_REMOVED lines=13> */
.L_x_7587:
[----:B------:R1:W-:Y:S02]  /*7ad0*/  STS.128 [R48+0x4800], RZ ;  /* 0x004800ff30007388 */ /* 0x0003e40000000c00 */
.L_x_7586:
[----:B------:R-:W-:Y:S05]  /*7ae0*/  BSYNC.RECONVERGENT B0 ;  /* 0x0000000000007941 */ /* 0x000fea0003800200 */
.L_x_7585:
[----:B------:R-:W-:Y:S01]  /*7af0*/  SHF.R.U32.HI R40, RZ, 0x1, R46 ;  /* 0x00000001ff287819 */ /* 0x000fe2000001162e */
[C---:B------:R-:W-:Y:S01]  /*7b00*/  IMAD.SHL.U32 R130, R46.reuse, 0x20, RZ ;  /* 0x000000202e827824 */ /* 0x040fe200078e00ff */
[C---:B------:R-:W-:Y:S01]  /*7b10*/  LOP3.LUT P6, RZ, R46.reuse, 0x4, RZ, 0xc0, !PT ;  /* 0x000000042eff7812 */ /* 0x040fe200078cc0ff */
[----:B------:R-:W-:Y:S01]  /*7b20*/  IMAD.SHL.U32 R129, R46, 0x10, RZ ;  /* 0x000000102e817824 */ /* 0x000fe200078e00ff */
[----:B------:R-:W-:Y:S01]  /*7b30*/  LOP3.LUT R86, R40, 0x8, RZ, 0xc0, !PT ;  /* 0x0000000828567812 */ /* 0x000fe200078ec0ff */
[----:B------:R-:W-:Y:S01]  /*7b40*/  IMAD.MOV.U32 R87, RZ, RZ, 0x20 ;  /* 0x00000020ff577424 */ /* 0x000fe200078e00ff */
[----:B------:R-:W-:Y:S01]  /*7b50*/  LOP3.LUT R6, R130, 0xc0, RZ, 0xc0, !PT ;  /* 0x000000c082067812 */ /* 0x000fe200078ec0ff */
[----:B------:R-:W0:Y:S01]  /*7b60*/  LDGDEPBAR ;  /* 0x00000000000079af */ /* 0x000e220000000000 */
[----:B-1----:R-:W-:Y:S01]  /*7b70*/  LOP3.LUT R5, R129, 0x3e00, RZ, 0xc0, !PT ;  /* 0x00003e0081057812 */ /* 0x002fe200078ec0ff */
        /* <DEDUP_REMOVED lines=19> */
[----:B------:R-:W-:-:S02]  /*7cb0*/  IADD3 R2, PT, PT, R49, -R147, -R2 ;  /* 0x8000009331027210 */ /* 0x000fc40007ffe802 */
[----:B------:R-:W2:Y:S04]  /*7cc0*/  LDSM.16.M88.4 R124, [R51+0x2c00] ;  /* 0x002c0000337c783b */ /* 0x000ea80000000200 */
[----:B------:R-:W1:Y:S04]  /*7cd0*/  LDSM.16.M88.4 R80, [R51+0x1000] ;  /* 0x001000003350783b */ /* 0x000e680000000200 */
[----:B------:R-:W3:Y:S04]  /*7ce0*/  LDSM.16.M88.4 R72, [R51+0x1400] ;  /* 0x001400003348783b */ /* 0x000ee80000000200 */
[----:B------:R-:W4:Y:S04]  /*7cf0*/  LDSM.16.M88.4 R64, [R51+0x1800] ;  /* 0x001800003340783b */ /* 0x000f280000000200 */
[----:B------:R-:W4:Y:S04]  /*7d00*/  LDSM.16.M88.4 R56, [R51+0x1c00] ;  /* 0x001c00003338783b */ /* 0x000f280000000200 */
[----:B------:R-:W4:Y:S04]  /*7d10*/  LDSM.16.M88.4 R36, [R51+0x2000] ;  /* 0x002000003324783b */ /* 0x000f280000000200 */
[----:B------:R-:W4:Y:S04]  /*7d20*/  LDSM.16.M88.4 R28, [R51+0x2400] ;  /* 0x00240000331c783b */ /* 0x000f280000000200 */
[----:B------:R-:W4:Y:S04]  /*7d30*/  LDSM.16.M88.4 R20, [R51+0x2800] ;  /* 0x002800003314783b */ /* 0x000f280000000200 */
[----:B------:R-:W-:Y:S04]  /*7d40*/  LDSM.16.M88.4 R116, [R43] ;  /* 0x000000002b74783b */ /* 0x000fe80000000200 */
[----:B------:R-:W4:Y:S04]  /*7d50*/  LDSM.16.M88.4 R88, [R42+0x2c00] ;  /* 0x002c00002a58783b */ /* 0x000f280000000200 */
[----:B------:R-:W4:Y:S01]  /*7d60*/  LDSM.16.M88.4 R120, [R42+0x1000] ;  /* 0x001000002a78783b */ /* 0x000f220000000200 */
[C---:B--2---:R-:W-:Y:S03]  /*7d70*/  HMMA.16816.F32 R16, R8.reuse, R124, RZ ;  /* 0x0000007c0810723c */ /* 0x044fe600000018ff */
        /* <DEDUP_REMOVED lines=8> */
[----:B----4-:R-:W-:Y:S01]  /*7e00*/  HMMA.16816.F32 R68, R8, R64, RZ ;  /* 0x000000400844723c */ /* 0x010fe200000018ff */
        /* <DEDUP_REMOVED lines=13> */
[----:B------:R-:W-:Y:S05]  /*7ee0*/  HMMA.16816.F32 R16, R116, R88, R16 ;  /* 0x000000587410723c */ /* 0x000fea0000001810 */
[----:B------:R-:W-:-:S04]  /*7ef0*/  LOP3.LUT R88, R40, 0x1f0, RZ, 0xc0, !PT ;  /* 0x000001f028587812 */ /* 0x000fc800078ec0ff */
[----:B------:R-:W-:Y:S01]  /*7f00*/  LOP3.LUT R50, R88, 0x7, R50, 0xf8, !PT ;  /* 0x0000000758327812 */ /* 0x000fe200078ef832 */
[----:B------:R-:W-:Y:S04]  /*7f10*/  HMMA.16816.F32 R4, R116, R120, R4 ;  /* 0x000000787404723c */ /* 0x000fe80000001804 */
[----:B------:R-:W-:-:S04]  /*7f20*/  IMAD R50, R145, 0x40, R50 ;  /* 0x0000004091327824 */ /* 0x000fc800078e0232 */
[C---:B------:R-:W-:Y:S02]  /*7f30*/  IMAD.IADD R154, R50.reuse, 0x1, R0 ;  /* 0x00000001329a7824 */ /* 0x040fe400078e0200 */
[----:B------:R-:W-:Y:S01]  /*7f40*/  IMAD.IADD R155, R50, 0x1, R2 ;  /* 0x00000001329b7824 */ /* 0x000fe200078e0202 */
[C---:B------:R-:W-:Y:S03]  /*7f50*/  HMMA.16816.F32 R80, R116.reuse, R122, R80 ;  /* 0x0000007a7450723c */ /* 0x040fe60000001850 */
[C-C-:B------:R-:W-:Y:S02]  /*7f60*/  VIADDMNMX R156, R154.reuse, 0x1, R49.reuse, PT ;  /* 0x000000019a9c7846 */ /* 0x140fe40003800131 */
[----:B------:R-:W-:Y:S02]  /*7f70*/  VIMNMX R157, PT, PT, RZ, R155, !PT ;  /* 0x0000009bff9d7248 */ /* 0x000fe40007fe0100 */
[----:B------:R-:W-:Y:S01]  /*7f80*/  VIADDMNMX R154, R154, 0x9, R49, PT ;  /* 0x000000099a9a7846 */ /* 0x000fe20003800131 */
[----:B--2---:R-:W-:Y:S03]  /*7f90*/  HMMA.16816.F32 R76, R116, R112, R76 ;  /* 0x00000070744c723c */ /* 0x004fe6000000184c */
[----:B------:R-:W-:-:S05]  /*7fa0*/  VIADDMNMX R155, R155, 0x8, RZ, !PT ;  /* 0x000000089b9b7846 */ /* 0x000fca00078001ff */
[C---:B------:R-:W-:Y:S08]  /*7fb0*/  HMMA.16816.F32 R72, R116.reuse, R114, R72 ;  /* 0x000000727448723c */ /* 0x040ff00000001848 */
[C---:B------:R-:W-:Y:S08]  /*7fc0*/  HMMA.16816.F32 R68, R116.reuse, R108, R68 ;  /* 0x0000006c7444723c */ /* 0x040ff00000001844 */
[C---:B------:R-:W-:Y:S08]  /*7fd0*/  HMMA.16816.F32 R64, R116.reuse, R110, R64 ;  /* 0x0000006e7440723c */ /* 0x040ff00000001840 */
[C---:B-1----:R-:W-:Y:S08]  /*7fe0*/  HMMA.16816.F32 R60, R116.reuse, R104, R60 ;  /* 0x00000068743c723c */ /* 0x042ff0000000183c */
[C---:B------:R-:W-:Y:S08]  /*7ff0*/  HMMA.16816.F32 R56, R116.reuse, R106, R56 ;  /* 0x0000006a7438723c */ /* 0x040ff00000001838 */
[C---:B------:R-:W-:Y:S08]  /*8000*/  HMMA.16816.F32 R52, R116.reuse, R100, R52 ;  /* 0x000000647434723c */ /* 0x040ff00000001834 */
[C---:B------:R-:W-:Y:S08]  /*8010*/  HMMA.16816.F32 R36, R116.reuse, R102, R36 ;  /* 0x000000667424723c */ /* 0x040ff00000001824 */
[C---:B---3--:R-:W-:Y:S08]  /*8020*/  HMMA.16816.F32 R32, R116.reuse, R96, R32 ;  /* 0x000000607420723c */ /* 0x048ff00000001820 */
[C---:B------:R-:W-:Y:S08]  /*8030*/  HMMA.16816.F32 R28, R116.reuse, R98, R28 ;  /* 0x00000062741c723c */ /* 0x040ff0000000181c */
[C---:B------:R-:W-:Y:S08]  /*8040*/  HMMA.16816.F32 R24, R116.reuse, R92, R24 ;  /* 0x0000005c7418723c */ /* 0x040ff00000001818 */
[C---:B------:R-:W-:Y:S08]  /*8050*/  HMMA.16816.F32 R20, R116.reuse, R94, R20 ;  /* 0x0000005e7414723c */ /* 0x040ff00000001814 */
        /* <DEDUP_REMOVED lines=16> */
.L_x_7591:
        /* <DEDUP_REMOVED lines=62> */
.L_x_7592:
[----:B------:R-:W-:Y:S05]  /*8540*/  BSYNC.RECONVERGENT B0 ;  /* 0x0000000000007941 */ /* 0x000fea0003800200 */
.L_x_7590:
[----:B------:R-:W-:-:S13]  /*8550*/  ISETP.GE.AND P3, PT, R12, R146, PT ;  /* 0x000000920c00720c */ /* 0x000fda0003f66270 */
[CC--:B------:R-:W-:Y:S01]  /*8560*/  @!P3 IADD3 R2, P1, P0, R3.reuse, R140.reuse, R3 ;  /* 0x0000008c0302b210 */ /* 0x0c0fe2000783e003 */
[----:B------:R-:W-:Y:S01]  /*8570*/  @!P3 IMAD.MOV.U32 R12, RZ, RZ, R140 ;  /* 0x000000ffff0cb224 */ /* 0x000fe200078e008c */
[CC--:B------:R-:W-:Y:S01]  /*8580*/  @!P3 IADD3 R90, P2, PT, R3.reuse, R140.reuse, RZ ;  /* 0x0000008c035ab210 */ /* 0x0c0fe20007f5e0ff */
[----:B------:R-:W-:Y:S01]  /*8590*/  @!P3 IMAD.MOV.U32 R13, RZ, RZ, R139 ;  /* 0x000000ffff0db224 */ /* 0x000fe200078e008b */
[----:B------:R-:W-:Y:S02]  /*85a0*/  @!P3 IADD3 R88, P5, P4, R3, R140, R3 ;  /* 0x0000008c0358b210 */ /* 0x000fe40007cbe003 */
[C---:B------:R-:W-:Y:S01]  /*85b0*/  @!P3 IADD3.X R0, PT, PT, R41.reuse, R139, R41, P1, P0 ;  /* 0x0000008b2900b210 */ /* 0x040fe20000fe0429 */
[C---:B------:R-:W-:Y:S01]  /*85c0*/  @!P3 IMAD.X R91, R41.reuse, 0x1, R139, P2 ;  /* 0x00000001295bb824 */ /* 0x040fe200010e068b */
[----:B------:R-:W-:Y:S01]  /*85d0*/  @!P3 IADD3 R92, P0, PT, R2, R3, RZ ;  /* 0x00000003025cb210 */ /* 0x000fe20007f1e0ff */
        /* <DEDUP_REMOVED lines=23> */
.L_x_7589:
[----:B------:R-:W-:Y:S05]  /*8750*/  BSYNC.RECONVERGENT B1 ;  /* 0x0000000000017941 */ /* 0x000fea0003800200 */
.L_x_7588:
[----:B-1----:R-:W2:Y:S01]  /*8760*/  LD.E R12, desc[UR4][R84.64+0xdc] ;  /* 0x0000dc04540c7980 */ /* 0x002ea2000c101900 */
[----:B------:R-:W-:Y:S01]  /*8770*/  IMAD.SHL.U32 R131, R46, 0x2, RZ ;  /* 0x000000022e837824 */ /* 0x000fe200078e00ff */
[----:B------:R-:W1:Y:S01]  /*8780*/  S2UR UR6, SR_CgaCtaId ;  /* 0x00000000000679c3 */ /* 0x000e620000008800 */
[----:B------:R-:W-:Y:S01]  /*8790*/  UMOV UR7, 0x400 ;  /* 0x0000040000077882 */ /* 0x000fe20000000000 */
[----:B------:R-:W-:Y:S01]  /*87a0*/  LOP3.LUT R86, R86, 0x120, R130, 0xf8, !PT ;  /* 0x0000012056567812 */ /* 0x000fe200078ef882 */
[----:B------:R-:W-:Y:S01]  /*87b0*/  BSSY B2, `(.L_x_7593) ;  /* 0x0000602000027945 */ /* 0x000fe20003800000 */
[----:B------:R-:W-:Y:S01]  /*87c0*/  LOP3.LUT R131, R131, 0x6, RZ, 0xc0, !PT ;  /* 0x0000000683837812 */ /* 0x000fe200078ec0ff */
[----:B------:R-:W-:-:S03]  /*87d0*/  IMAD.SHL.U32 R130, R46, 0x4, RZ ;  /* 0x000000042e827824 */ /* 0x000fc600078e00ff */
[----:B------:R-:W-:-:S04]  /*87e0*/  LOP3.LUT R141, R44, R131, RZ, 0xfc, !PT ;  /* 0x000000832c8d7212 */ /* 0x000fc800078efcff */
[CC--:B------:R-:W-:Y:S01]  /*87f0*/  ISETP.GE.AND P0, PT, R141.reuse, R157.reuse, PT ;  /* 0x0000009d8d00720c */ /* 0x0c0fe20003f06270 */
[C---:B------:R-:W-:Y:S01]  /*8800*/  VIADD R133, R141.reuse, 0x1 ;  /* 0x000000018d857836 */ /* 0x040fe20000000000 */
[CC--:B------:R-:W-:Y:S01]  /*8810*/  ISETP.GE.AND P3, PT, R141.reuse, R156.reuse, PT ;  /* 0x0000009c8d00720c */ /* 0x0c0fe20003f66270 */
        /* <DEDUP_REMOVED lines=18> */
[C---:B------:R-:W-:Y:S01]  /*8940*/  VIADD R92, R141.reuse, 0x29 ;  /* 0x000000298d5c7836 */ /* 0x040fe20000000000 */
[----:B------:R-:W-:Y:S01]  /*8950*/  FSEL R117, R4, -INF , !P3 ;  /* 0xff80000004757808 */ /* 0x000fe20005800000 */
[C---:B------:R-:W-:Y:S01]  /*8960*/  VIADD R99, R141.reuse, 0x30 ;  /* 0x000000308d637836 */ /* 0x040fe20000000000 */
[-C--:B------:R-:W-:Y:S01]  /*8970*/  ISETP.GE.AND P3, PT, R132, R156.reuse, PT ;  /* 0x0000009c8400720c */ /* 0x080fe20003f66270 */
[----:B------:R-:W-:Y:S01]  /*8980*/  VIADD R101, R141, 0x31 ;  /* 0x000000318d657836 */ /* 0x000fe20000000000 */
[----:B------:R-:W-:Y:S01]  /*8990*/  FSEL R115, R5, -INF , !P5 ;  /* 0xff80000005737808 */ /* 0x000fe20006800000 */
        /* <DEDUP_REMOVED lines=29> */
[----:B------:R-:W-:Y:S01]  /*8b70*/  FMNMX3.FTZ R4, R117, R115, R116, !PT ;  /* 0x0000007375047276 */ /* 0x000fe20007810074 */
[C---:B------:R-:W-:Y:S01]  /*8b80*/  VIADD R49, R141.reuse, 0x71 ;  /* 0x000000718d317836 */ /* 0x040fe20000000000 */
[----:B------:R-:W-:Y:S01]  /*8b90*/  ISETP.GE.AND P5, PT, R124, R156, PT ;  /* 0x0000009c7c00720c */ /* 0x000fe20003fa6270 */
[----:B------:R-:W-:Y:S01]  /*8ba0*/  VIADD R13, R141, 0x78 ;  /* 0x000000788d0d7836 */ /* 0x000fe20000000000 */
[----:B------:R-:W-:Y:S01]  /*8bb0*/  FSEL R122, R77, -INF , !P4 ;  /* 0xff8000004d7a7808 */ /* 0x000fe20006000000 */
[----:B------:R-:W-:Y:S01]  /*8bc0*/  VIADD R0, R141, 0x79 ;  /* 0x000000798d007836 */ /* 0x000fe20000000000 */
[----:B------:R-:W-:Y:S01]  /*8bd0*/  ISETP.GE.AND P1, PT, R118, R157, PT ;  /* 0x0000009d7600720c */ /* 0x000fe20003f26270 */
[----:B-1----:R-:W-:Y:S01]  /*8be0*/  ULEA UR6, UR6, UR7, 0x18 ;  /* 0x0000000706067291 */ /* 0x002fe2000f8ec0ff */
        /* <DEDUP_REMOVED lines=87> */
[-C--:B------:R-:W-:Y:S02]  /*9160*/  ISETP.GE.AND P3, PT, R88, R156.reuse, PT ;  /* 0x0000009c5800720c */ /* 0x080fe40003f66270 */
        /* <DEDUP_REMOVED lines=22> */
[----:B------:R-:W-:Y:S02]  /*92d0*/  FMNMX3.FTZ R4, R4, R104, R60, !PT ;  /* 0x0000006804047276 */ /* 0x000fe4000781003c */
[-C--:B------:R-:W-:Y:S02]  /*92e0*/  ISETP.GE.AND P2, PT, R141, R155.reuse, PT ;  /* 0x0000009b8d00720c */ /* 0x080fe40003f46270 */
[----:B------:R-:W-:Y:S02]  /*92f0*/  FMNMX.FTZ R8, R32, R4, !PT ;  /* 0x0000000420087209 */ /* 0x000fe40007810000 */
[----:B------:R-:W-:Y:S02]  /*9300*/  ISETP.GE.AND P0, PT, R133, R155, PT ;  /* 0x0000009b8500720c */ /* 0x000fe40003f06270 */
[----:B------:R-:W-:Y:S01]  /*9310*/  ISETP.GE.AND P1, PT, R141, R154, PT ;  /* 0x0000009a8d00720c */ /* 0x000fe20003f26270 */
[----:B------:R-:W1:Y:S01]  /*9320*/  SHFL.BFLY PT, R9, R8, 0x2, 0x1f ;  /* 0x0c401f0008097f89 */ /* 0x000e6200000e0000 */
[----:B------:R-:W-:-:S02]  /*9330*/  FSEL R6, R6, -INF , P2 ;  /* 0xff80000006067808 */ /* 0x000fc40001000000 */
[-C--:B------:R-:W-:Y:S02]  /*9340*/  ISETP.GE.AND P4, PT, R133, R154.reuse, PT ;  /* 0x0000009a8500720c */ /* 0x080fe40003f86270 */
[-C--:B------:R-:W-:Y:S02]  /*9350*/  ISETP.GE.AND P5, PT, R97, R155.reuse, PT ;  /* 0x0000009b6100720c */ /* 0x080fe40003fa6270 */
[----:B------:R-:W-:Y:S02]  /*9360*/  FSEL R7, R7, -INF , P0 ;  /* 0xff80000007077808 */ /* 0x000fe40000000000 */
[----:B------:R-:W-:Y:S02]  /*9370*/  ISETP.GE.AND P2, PT, R97, R154, PT ;  /* 0x0000009a6100720c */ /* 0x000fe40003f46270 */
[----:B------:R-:W-:Y:S02]  /*9380*/  FSEL R97, R6, -INF , !P1 ;  /* 0xff80000006617808 */ /* 0x000fe40004800000 */
[----:B------:R-:W-:-:S02]  /*9390*/  ISETP.GE.AND P3, PT, R132, R155, PT ;  /* 0x0000009b8400720c */ /* 0x000fc40003f66270 */
[----:B------:R-:W-:Y:S02]  /*93a0*/  FSEL R6, R82, -INF , P5 ;  /* 0xff80000052067808 */ /* 0x000fe40002800000 */
[----:B------:R-:W-:Y:S02]  /*93b0*/  FSEL R7, R7, -INF , !P4 ;  /* 0xff80000007077808 */ /* 0x000fe40006000000 */
[-C--:B------:R-:W-:Y:S02]  /*93c0*/  ISETP.GE.AND P4, PT, R126, R155.reuse, PT ;  /* 0x0000009b7e00720c */ /* 0x080fe40003f86270 */
[----:B------:R-:W-:Y:S02]  /*93d0*/  ISETP.GE.AND P0, PT, R127, R155, PT ;  /* 0x0000009b7f00720c */ /* 0x000fe40003f06270 */
[----:B------:R-:W-:Y:S02]  /*93e0*/  FSEL R4, R83, -INF , P3 ;  /* 0xff80000053047808 */ /* 0x000fe40001800000 */
[----:B-1----:R-:W-:-:S02]  /*93f0*/  FMNMX.FTZ R25, R8, R9, !PT ;  /* 0x0000000908197209 */ /* 0x002fc40007810000 */
[----:B------:R-:W-:Y:S02]  /*9400*/  FSEL R6, R6, -INF , !P2 ;  /* 0xff80000006067808 */ /* 0x000fe40005000000 */
[-C--:B------:R-:W-:Y:S01]  /*9410*/  ISETP.GE.AND P1, PT, R132, R154.reuse, PT ;  /* 0x0000009a8400720c */ /* 0x080fe20003f26270 */
[----:B------:R-:W1:Y:S01]  /*9420*/  SHFL.BFLY PT, R28, R25, 0x1, 0x1f ;  /* 0x0c201f00191c7f89 */ /* 0x000e6200000e0000 */
[----:B------:R-:W-:Y:S02]  /*9430*/  ISETP.GE.AND P3, PT, R126, R154, PT ;  /* 0x0000009a7e00720c */ /* 0x000fe40003f66270 */
[-C--:B------:R-:W-:Y:S02]  /*9440*/  ISETP.GE.AND P2, PT, R125, R155.reuse, PT ;  /* 0x0000009b7d00720c */ /* 0x080fe40003f46270 */
[----:B------:R-:W-:Y:S02]  /*9450*/  FSEL R17, R79, -INF , P4 ;  /* 0xff8000004f117808 */ /* 0x000fe40002000000 */
[----:B------:R-:W-:-:S02]  /*9460*/  ISETP.GE.AND P4, PT, R123, R155, PT ;  /* 0x0000009b7b00720c */ /* 0x000fc40003f86270 */
[----:B------:R-:W-:Y:S02]  /*9470*/  ISETP.GE.AND P5, PT, R127, R154, PT ;  /* 0x0000009a7f00720c */ /* 0x000fe40003fa6270 */
[----:B------:R-:W-:Y:S02]  /*9480*/  FSEL R16, R78, -INF , P0 ;  /* 0xff8000004e107808 */ /* 0x000fe40000000000 */
[----:B------:R-:W-:Y:S02]  /*9490*/  FSEL R4, R4, -INF , !P1 ;  /* 0xff80000004047808 */ /* 0x000fe40004800000 */
[----:B------:R-:W-:Y:S02]  /*94a0*/  ISETP.GE.AND P0, PT, R124, R155, PT ;  /* 0x0000009b7c00720c */ /* 0x000fe40003f06270 */
[----:B------:R-:W-:Y:S02]  /*94b0*/  FSEL R9, R74, -INF , P2 ;  /* 0xff8000004a097808 */ /* 0x000fe40001000000 */
[----:B------:R-:W-:-:S02]  /*94c0*/  FSEL R17, R17, -INF , !P3 ;  /* 0xff80000011117808 */ /* 0x000fc40005800000 */
[-C--:B------:R-:W-:Y:S02]  /*94d0*/  ISETP.GE.AND P1, PT, R125, R154.reuse, PT ;  /* 0x0000009a7d00720c */ /* 0x080fe40003f26270 */
[-C--:B------:R-:W-:Y:S02]  /*94e0*/  ISETP.GE.AND P3, PT, R123, R154.reuse, PT ;  /* 0x0000009a7b00720c */ /* 0x080fe40003f66270 */
[----:B------:R-:W-:Y:S02]  /*94f0*/  ISETP.GE.AND P2, PT, R118, R155, PT ;  /* 0x0000009b7600720c */ /* 0x000fe40003f46270 */
[----:B------:R-:W-:Y:S02]  /*9500*/  FSEL R21, R70, -INF , P4 ;  /* 0xff80000046157808 */ /* 0x000fe40002000000 */
[----:B------:R-:W-:Y:S02]  /*9510*/  FSEL R16, R16, -INF , !P5 ;  /* 0xff80000010107808 */ /* 0x000fe40006800000 */
[----:B------:R-:W-:-:S02]  /*9520*/  ISETP.GE.AND P5, PT, R124, R154, PT ;  /* 0x0000009a7c00720c */ /* 0x000fc40003fa6270 */
[----:B------:R-:W-:Y:S02]  /*9530*/  FSEL R8, R75, -INF , P0 ;  /* 0xff8000004b087808 */ /* 0x000fe40000000000 */
[----:B------:R-:W-:Y:S02]  /*9540*/  FSEL R9, R9, -INF , !P1 ;  /* 0xff80000009097808 */ /* 0x000fe40004800000 */
[----:B------:R-:W-:Y:S02]  /*9550*/  FSEL R71, R71, -INF , P2 ;  /* 0xff80000047477808 */ /* 0x000fe40001000000 */
[----:B------:R-:W-:Y:S02]  /*9560*/  FSEL R21, R21, -INF , !P3 ;  /* 0xff80000015157808 */ /* 0x000fe40005800000 */
[----:B------:R-:W-:Y:S02]  /*9570*/  ISETP.GE.AND P1, PT, R118, R154, PT ;  /* 0x0000009a7600720c */ /* 0x000fe40003f26270 */
[----:B------:R-:W-:-:S02]  /*9580*/  ISETP.GE.AND P0, PT, R111, R155, PT ;  /* 0x0000009b6f00720c */ /* 0x000fc40003f06270 */
[-C--:B------:R-:W-:Y:S02]  /*9590*/  ISETP.GE.AND P2, PT, R92, R155.reuse, PT ;  /* 0x0000009b5c00720c */ /* 0x080fe40003f46270 */
[----:B------:R-:W-:Y:S02]  /*95a0*/  ISETP.GE.AND P3, PT, R99, R155, PT ;  /* 0x0000009b6300720c */ /* 0x000fe40003f66270 */
[----:B------:R-:W-:Y:S02]  /*95b0*/  FSEL R8, R8, -INF , !P5 ;  /* 0xff80000008087808 */ /* 0x000fe40006800000 */
[-C--:B------:R-:W-:Y:S02]  /*95c0*/  ISETP.GE.AND P5, PT, R92, R154.reuse, PT ;  /* 0x0000009a5c00720c */ /* 0x080fe40003fa6270 */
[----:B------:R-:W-:Y:S02]  /*95d0*/  ISETP.GE.AND P4, PT, R111, R154, PT ;  /* 0x0000009a6f00720c */ /* 0x000fe40003f86270 */
[----:B------:R-:W-:-:S02]  /*95e0*/  FSEL R66, R66, -INF , P0 ;  /* 0xff80000042427808 */ /* 0x000fc40000000000 */
[----:B------:R-:W-:Y:S02]  /*95f0*/  FSEL R92, R71, -INF , !P1 ;  /* 0xff800000475c7808 */ /* 0x000fe40004800000 */
[----:B------:R-:W-:Y:S02]  /*9600*/  FSEL R67, R67, -INF , P2 ;  /* 0xff80000043437808 */ /* 0x000fe40001000000 */
[----:B------:R-:W-:Y:S02]  /*9610*/  FSEL R62, R62, -INF , P3 ;  /* 0xff8000003e3e7808 */ /* 0x000fe40001800000 */
[-C--:B------:R-:W-:Y:S02]  /*9620*/  ISETP.GE.AND P1, PT, R101, R155.reuse, PT ;  /* 0x0000009b6500720c */ /* 0x080fe40003f26270 */
[C---:B------:R-:W-:Y:S02]  /*9630*/  ISETP.GE.AND P2, PT, R2.reuse, R155, PT ;  /* 0x0000009b0200720c */ /* 0x040fe40003f46270 */
[----:B------:R-:W-:-:S02]  /*9640*/  ISETP.GE.AND P3, PT, R2, R154, PT ;  /* 0x0000009a0200720c */ /* 0x000fc40003f66270 */
[----:B-1----:R-:W-:Y:S02]  /*9650*/  FMNMX.FTZ R2, R25, R28, !PT ;  /* 0x0000001c19027209 */ /* 0x002fe40007810000 */
[----:B------:R-:W-:Y:S02]  /*9660*/  ISETP.GE.AND P0, PT, R99, R154, PT ;  /* 0x0000009a6300720c */ /* 0x000fe40003f06270 */
[----:B------:R-:W-:Y:S01]  /*9670*/  FSEL R99, R66, -INF , !P4 ;  /* 0xff80000042637808 */ /* 0x000fe20006000000 */
[----:B--2---:R-:W-:Y:S01]  /*9680*/  FMUL.FTZ R36, R12, R2 ;  /* 0x000000020c247220 */ /* 0x004fe20000410000 */
[----:B------:R-:W-:Y:S02]  /*9690*/  ISETP.GE.AND P4, PT, R101, R154, PT ;  /* 0x0000009a6500720c */ /* 0x000fe40003f86270 */
[----:B------:R-:W-:Y:S02]  /*96a0*/  FSEL R63, R63, -INF , P1 ;  /* 0xff8000003f3f7808 */ /* 0x000fe40000800000 */
[----:B------:R-:W-:-:S02]  /*96b0*/  ISETP.GE.AND P1, PT, R107, R155, PT ;  /* 0x0000009b6b00720c */ /* 0x000fc40003f26270 */
[----:B------:R-:W-:Y:S02]  /*96c0*/  FSEL R101, R67, -INF , !P5 ;  /* 0xff80000043657808 */ /* 0x000fe40006800000 */
[----:B------:R-:W-:Y:S02]  /*96d0*/  FSEL R111, R62, -INF , !P0 ;  /* 0xff8000003e6f7808 */ /* 0x000fe40004000000 */
[----:B------:R-:W-:Y:S02]  /*96e0*/  ISETP.GE.AND P5, PT, R107, R154, PT ;  /* 0x0000009a6b00720c */ /* 0x000fe40003fa6270 */
[----:B------:R-:W-:Y:S02]  /*96f0*/  FSETP.NEU.FTZ.AND P0, PT, R2, -INF , PT ;  /* 0xff8000000200780b */ /* 0x000fe40003f1d000 */
[----:B------:R-:W-:Y:S02]  /*9700*/  FSEL R107, R63, -INF , !P4 ;  /* 0xff8000003f6b7808 */ /* 0x000fe40006000000 */
[----:B------:R-:W-:-:S02]  /*9710*/  ISETP.GE.AND P4, PT, R110, R155, PT ;  /* 0x0000009b6e00720c */ /* 0x000fc40003f86270 */
[----:B------:R-:W-:Y:S02]  /*9720*/  FSEL R59, R59, -INF , P1 ;  /* 0xff8000003b3b7808 */ /* 0x000fe40000800000 */
[-C--:B------:R-:W-:Y:S02]  /*9730*/  ISETP.GE.AND P1, PT, R90, R155.reuse, PT ;  /* 0x0000009b5a00720c */ /* 0x080fe40003f26270 */
[----:B------:R-:W-:Y:S02]  /*9740*/  FSEL R36, R36, RZ, P0 ;  /* 0x000000ff24247208 */ /* 0x000fe40000000000 */
[----:B------:R-:W-:Y:S02]  /*9750*/  FSEL R54, R54, -INF , P4 ;  /* 0xff80000036367808 */ /* 0x000fe40002000000 */
[----:B------:R-:W-:Y:S01]  /*9760*/  ISETP.GE.AND P4, PT, R90, R154, PT ;  /* 0x0000009a5a00720c */ /* 0x000fe20003f86270 */
[-CC-:B------:R-:W-:Y:S01]  /*9770*/  FFMA.FTZ R25, R116, R12.reuse, -R36.reuse ;  /* 0x0000000c74197223 */ /* 0x180fe20000010824 */
[----:B------:R-:W-:Y:S01]  /*9780*/  FSEL R38, R38, -INF , P1 ;  /* 0xff80000026267808 */ /* 0x000fe20000800000 */
[-CC-:B------:R-:W-:Y:S01]  /*9790*/  FFMA.FTZ R117, R117, R12.reuse, -R36.reuse ;  /* 0x0000000c75757223 */ /* 0x180fe20000010824 */
[-C--:B------:R-:W-:Y:S01]  /*97a0*/  ISETP.GE.AND P1, PT, R96, R155.reuse, PT ;  /* 0x0000009b6000720c */ /* 0x080fe20003f26270 */
[--C-:B------:R-:W-:Y:S01]  /*97b0*/  FFMA.FTZ R66, R114, R12, -R36.reuse ;  /* 0x0000000c72427223 */ /* 0x100fe20000010824 */
[----:B------:R-:W-:Y:S01]  /*97c0*/  FSEL R116, R38, -INF , !P4 ;  /* 0xff80000026747808 */ /* 0x000fe20006000000 */
[----:B------:R1:W-:Y:S01]  /*97d0*/  MUFU.EX2 R90, R117 ;  /* 0x00000075005a7308 */ /* 0x0003e20000000800 */
[----:B------:R-:W-:Y:S01]  /*97e0*/  ISETP.GE.AND P4, PT, R96, R154, PT ;  /* 0x0000009a6000720c */ /* 0x000fe20003f86270 */
[-CC-:B------:R-:W-:Y:S01]  /*97f0*/  FFMA.FTZ R67, R112, R12.reuse, -R36.reuse ;  /* 0x0000000c70437223 */ /* 0x180fe20000010824 */
[----:B------:R-:W-:Y:S01]  /*9800*/  FSEL R58, R58, -INF , P2 ;  /* 0xff8000003a3a7808 */ /* 0x000fe20001000000 */
[--C-:B------:R-:W-:Y:S01]  /*9810*/  FFMA.FTZ R57, R65, R12, -R36.reuse ;  /* 0x0000000c41397223 */ /* 0x100fe20000010824 */
[----:B------:R-:W-:Y:S01]  /*9820*/  ISETP.GE.AND P2, PT, R110, R154, PT ;  /* 0x0000009a6e00720c */ /* 0x000fe20003f46270 */
[-CC-:B------:R-:W-:Y:S01]  /*9830*/  FFMA.FTZ R33, R77, R12.reuse, -R36.reuse ;  /* 0x0000000c4d217223 */ /* 0x180fe20000010824 */
[----:B------:R-:W-:Y:S01]  /*9840*/  FSEL R110, R58, -INF , !P3 ;  /* 0xff8000003a6e7808 */ /* 0x000fe20005800000 */
[----:B------:R2:W-:Y:S01]  /*9850*/  MUFU.EX2 R96, R25 ;  /* 0x0000001900607308 */ /* 0x0005e20000000800 */
[CC--:B------:R-:W-:Y:S01]  /*9860*/  ISETP.GE.AND P0, PT, R113.reuse, R155.reuse, PT ;  /* 0x0000009b7100720c */ /* 0x0c0fe20003f06270 */
[--C-:B------:R-:W-:Y:S01]  /*9870*/  FFMA.FTZ R58, R106, R12, -R36.reuse ;  /* 0x0000000c6a3a7223 */ /* 0x100fe20000010824 */
[----:B------:R-:W-:Y:S01]  /*9880*/  ISETP.GE.AND P3, PT, R113, R154, PT ;  /* 0x0000009a7100720c */ /* 0x000fe20003f66270 */
[-CC-:B------:R-:W-:Y:S01]  /*9890*/  FFMA.FTZ R56, R105, R12.reuse, -R36.reuse ;  /* 0x0000000c69387223 */ /* 0x180fe20000010824 */
[----:B------:R-:W-:Y:S01]  /*98a0*/  FSEL R113, R59, -INF , !P5 ;  /* 0xff8000003b717808 */ /* 0x000fe20006800000 */
[-CC-:B------:R-:W-:Y:S01]  /*98b0*/  FFMA.FTZ R53, R98, R12.reuse, -R36.reuse ;  /* 0x0000000c62357223 */ /* 0x180fe20000010824 */
[C---:B------:R-:W-:Y:S01]  /*98c0*/  ISETP.GE.AND P5, PT, R95.reuse, R155, PT ;  /* 0x0000009b5f00720c */ /* 0x040fe20003fa6270 */
[----:B------:R-:W-:Y:S01]  /*98d0*/  MUFU.EX2 R66, R66 ;  /* 0x0000004200427308 */ /* 0x000fe20000000800 */
[----:B-1----:R-:W-:Y:S01]  /*98e0*/  FSEL R117, R54, -INF , !P2 ;  /* 0xff80000036757808 */ /* 0x002fe20005000000 */
[--C-:B------:R-:W-:Y:S01]  /*98f0*/  FFMA.FTZ R64, R122, R12, -R36.reuse ;  /* 0x0000000c7a407223 */ /* 0x100fe20000010824 */
[----:B------:R-:W-:Y:S01]  /*9900*/  ISETP.GE.AND P2, PT, R95, R154, PT ;  /* 0x0000009a5f00720c */ /* 0x000fe20003f46270 */
[-CC-:B------:R-:W-:Y:S01]  /*9910*/  FFMA.FTZ R95, R115, R12.reuse, -R36.reuse ;  /* 0x0000000c735f7223 */ /* 0x180fe20000010824 */
[----:B------:R-:W-:Y:S01]  /*9920*/  FSEL R39, R39, -INF , P5 ;  /* 0xff80000027277808 */ /* 0x000fe20002800000 */
[-CC-:B------:R-:W-:Y:S01]  /*9930*/  FFMA.FTZ R62, R121, R12.reuse, -R36.reuse ;  /* 0x0000000c793e7223 */ /* 0x180fe20000010824 */
[----:B------:R-:W-:Y:S01]  /*9940*/  FSEL R55, R55, -INF , P0 ;  /* 0xff80000037377808 */ /* 0x000fe20000000000 */
[-C--:B------:R-:W-:Y:S01]  /*9950*/  FFMA.FTZ R59, R120, R12.reuse, -R36 ;  /* 0x0000000c783b7223 */ /* 0x080fe20000010824 */
[----:B--2---:R-:W-:Y:S01]  /*9960*/  FMNMX3.FTZ R25, R97, R7, R6, !PT ;  /* 0x0000000761197276 */ /* 0x004fe20007810006 */
[----:B------:R-:W1:Y:S01]  /*9970*/  MUFU.EX2 R95, R95 ;  /* 0x0000005f005f7308 */ /* 0x000e620000000800 */
[----:B------:R-:W-:Y:S01]  /*9980*/  FSEL R118, R39, -INF , !P2 ;  /* 0xff80000027767808 */ /* 0x000fe20005000000 */
[----:B------:R-:W-:Y:S01]  /*9990*/  FFMA.FTZ R28, R68, R12, -R36 ;  /* 0x0000000c441c7223 */ /* 0x000fe20000010824 */
[----:B------:R-:W-:Y:S01]  /*99a0*/  FMNMX3.FTZ R25, R25, R4, R16, !PT ;  /* 0x0000000419197276 */ /* 0x000fe20007810010 */
[-CC-:B------:R-:W-:Y:S01]  /*99b0*/  FFMA.FTZ R38, R81, R12.reuse, -R36.reuse ;  /* 0x0000000c51267223 */ /* 0x180fe20000010824 */
[----:B------:R-:W-:Y:S01]  /*99c0*/  ISETP.GE.AND P2, PT, R103, R155, PT ;  /* 0x0000009b6700720c */ /* 0x000fe20003f46270 */
[-CC-:B------:R-:W-:Y:S01]  /*99d0*/  FFMA.FTZ R37, R80, R12.reuse, -R36.reuse ;  /* 0x0000000c50257223 */ /* 0x180fe20000010824 */
[----:B------:R-:W-:Y:S01]  /*99e0*/  FMNMX3.FTZ R25, R25, R17, R9, !PT ;  /* 0x0000001119197276 */ /* 0x000fe20007810009 */
[----:B------:R-:W-:Y:S01]  /*99f0*/  MUFU.EX2 R67, R67 ;  /* 0x0000004300437308 */ /* 0x000fe20000000800 */
[-C--:B------:R-:W-:Y:S01]  /*9a00*/  ISETP.GE.AND P0, PT, R109, R155.reuse, PT ;  /* 0x0000009b6d00720c */ /* 0x080fe20003f06270 */
[--C-:B------:R-:W-:Y:S01]  /*9a10*/  FFMA.FTZ R61, R119, R12, -R36.reuse ;  /* 0x0000000c773d7223 */ /* 0x100fe20000010824 */
[----:B------:R-:W-:Y:S01]  /*9a20*/  FMNMX3.FTZ R25, R25, R8, R21, !PT ;  /* 0x0000000819197276 */ /* 0x000fe20007810015 */
[-CC-:B------:R-:W-:Y:S01]  /*9a30*/  FFMA.FTZ R29, R73, R12.reuse, -R36.reuse ;  /* 0x0000000c491d7223 */ /* 0x180fe20000010824 */
[----:B------:R-:W-:Y:S01]  /*9a40*/  ISETP.GE.AND P5, PT, R108, R155, PT ;  /* 0x0000009b6c00720c */ /* 0x000fe20003fa6270 */
[--C-:B------:R-:W-:Y:S01]  /*9a50*/  FFMA.FTZ R24, R24, R12, -R36.reuse ;  /* 0x0000000c18187223 */ /* 0x100fe20000010824 */
[----:B------:R-:W-:Y:S01]  /*9a60*/  FMNMX3.FTZ R25, R25, R92, R99, !PT ;  /* 0x0000005c19197276 */ /* 0x000fe20007810063 */
[----:B------:R-:W-:Y:S01]  /*9a70*/  MUFU.EX2 R64, R64 ;  /* 0x0000004000407308 */ /* 0x000fe20000000800 */
[----:B------:R-:W-:Y:S01]  /*9a80*/  FSEL R35, R35, -INF , P1 ;  /* 0xff80000023237808 */ /* 0x000fe20000800000 */
[-CC-:B------:R-:W-:Y:S01]  /*9a90*/  FFMA.FTZ R48, R48, R12.reuse, -R36.reuse ;  /* 0x0000000c30307223 */ /* 0x180fe20000010824 */
[----:B------:R-:W-:Y:S01]  /*9aa0*/  FMNMX3.FTZ R25, R25, R101, R111, !PT ;  /* 0x0000006519197276 */ /* 0x000fe2000781006f */
[-CC-:B------:R-:W-:Y:S01]  /*9ab0*/  FFMA.FTZ R89, R89, R12.reuse, -R36.reuse ;  /* 0x0000000c59597223 */ /* 0x180fe20000010824 */
[----:B------:R-:W-:Y:S01]  /*9ac0*/  FSEL R31, R31, -INF , P2 ;  /* 0xff8000001f1f7808 */ /* 0x000fe20001000000 */
[-C--:B------:R-:W-:Y:S01]  /*9ad0*/  FFMA.FTZ R104, R104, R12.reuse, -R36 ;  /* 0x0000000c68687223 */ /* 0x080fe20000010824 */
[----:B------:R-:W-:Y:S01]  /*9ae0*/  FMNMX3.FTZ R25, R25, R107, R110, !PT ;  /* 0x0000006b19197276 */ /* 0x000fe2000781006e */
[----:B------:R-:W-:Y:S01]  /*9af0*/  MUFU.EX2 R62, R62 ;  /* 0x0000003e003e7308 */ /* 0x000fe20000000800 */
[-C--:B------:R-:W-:Y:S01]  /*9b00*/  ISETP.GE.AND P1, PT, R102, R155.reuse, PT ;  /* 0x0000009b6600720c */ /* 0x080fe20003f26270 */
[-CC-:B------:R-:W-:Y:S01]  /*9b10*/  FFMA.FTZ R159, R32, R12.reuse, -R36.reuse ;  /* 0x0000000c209f7223 */ /* 0x180fe20000010824 */
[----:B------:R-:W-:Y:S01]  /*9b20*/  ISETP.GE.AND P2, PT, R100, R155, PT ;  /* 0x0000009b6400720c */ /* 0x000fe20003f46270 */
[----:B------:R-:W-:Y:S01]  /*9b30*/  FFMA.FTZ R60, R60, R12, -R36 ;  /* 0x0000000c3c3c7223 */ /* 0x000fe20000010824 */
[----:B------:R-:W-:-:S02]  /*9b40*/  FSEL R115, R55, -INF , !P3 ;  /* 0xff80000037737808 */ /* 0x000fc40005800000 */
[----:B------:R-:W-:Y:S01]  /*9b50*/  FSEL R34, R34, -INF , P0 ;  /* 0xff80000022227808 */ /* 0x000fe20000000000 */
[----:B------:R-:W-:Y:S01]  /*9b60*/  MUFU.EX2 R59, R59 ;  /* 0x0000003b003b7308 */ /* 0x000fe20000000800 */
[-C--:B------:R-:W-:Y:S02]  /*9b70*/  ISETP.GE.AND P3, PT, R109, R154.reuse, PT ;  /* 0x0000009a6d00720c */ /* 0x080fe40003f66270 */
[----:B------:R-:W-:Y:S02]  /*9b80*/  ISETP.GE.AND P0, PT, R108, R154, PT ;  /* 0x0000009a6c00720c */ /* 0x000fe40003f06270 */
[----:B------:R-:W-:Y:S02]  /*9b90*/  FSEL R30, R30, -INF , P5 ;  /* 0xff8000001e1e7808 */ /* 0x000fe40002800000 */
[----:B------:R-:W-:Y:S01]  /*9ba0*/  FMNMX3.FTZ R25, R25, R113, R117, !PT ;  /* 0x0000007119197276 */ /* 0x000fe20007810075 */
[----:B------:R-:W-:Y:S01]  /*9bb0*/  MUFU.EX2 R61, R61 ;  /* 0x0000003d003d7308 */ /* 0x000fe20000000800 */
[----:B------:R-:W-:-:S02]  /*9bc0*/  FSEL R26, R26, -INF , P1 ;  /* 0xff8000001a1a7808 */ /* 0x000fc40000800000 */
[----:B------:R-:W-:Y:S02]  /*9bd0*/  FSEL R27, R27, -INF , P2 ;  /* 0xff8000001b1b7808 */ /* 0x000fe40001000000 */
[-C--:B------:R-:W-:Y:S02]  /*9be0*/  ISETP.GE.AND P1, PT, R88, R155.reuse, PT ;  /* 0x0000009b5800720c */ /* 0x080fe40003f26270 */
[----:B------:R-:W-:Y:S01]  /*9bf0*/  ISETP.GE.AND P2, PT, R50, R155, PT ;  /* 0x0000009b3200720c */ /* 0x000fe20003f46270 */
[----:B------:R-:W-:Y:S01]  /*9c00*/  MUFU.EX2 R58, R58 ;  /* 0x0000003a003a7308 */ /* 0x000fe20000000800 */
[----:B------:R-:W-:Y:S02]  /*9c10*/  FSEL R114, R34, -INF , !P3 ;  /* 0xff80000022727808 */ /* 0x000fe40005800000 */
[----:B------:R-:W-:Y:S01]  /*9c20*/  FSEL R109, R30, -INF , !P0 ;  /* 0xff8000001e6d7808 */ /* 0x000fe20004000000 */
[----:B------:R-:W-:Y:S01]  /*9c30*/  FFMA.FTZ R30, R69, R12, -R36 ;  /* 0x0000000c451e7223 */ /* 0x000fe20000010824 */
[----:B------:R-:W-:-:S02]  /*9c40*/  FMNMX3.FTZ R25, R25, R115, R116, !PT ;  /* 0x0000007319197276 */ /* 0x000fc40007810074 */
[-C--:B------:R-:W-:Y:S01]  /*9c50*/  ISETP.GE.AND P0, PT, R91, R155.reuse, PT ;  /* 0x0000009b5b00720c */ /* 0x080fe20003f06270 */
[----:B------:R-:W-:Y:S01]  /*9c60*/  MUFU.EX2 R56, R56 ;  /* 0x0000003800387308 */ /* 0x000fe20000000800 */
[----:B------:R-:W-:Y:S02]  /*9c70*/  FSEL R23, R23, -INF , P1 ;  /* 0xff80000017177808 */ /* 0x000fe40000800000 */
[----:B------:R-:W-:Y:S02]  /*9c80*/  FSEL R18, R18, -INF , P2 ;  /* 0xff80000012127808 */ /* 0x000fe40001000000 */
[-C--:B------:R-:W-:Y:S02]  /*9c90*/  ISETP.GE.AND P3, PT, R103, R154.reuse, PT ;  /* 0x0000009a6700720c */ /* 0x080fe40003f66270 */
[C---:B------:R-:W-:Y:S01]  /*9ca0*/  ISETP.GE.AND P1, PT, R13.reuse, R155, PT ;  /* 0x0000009b0d00720c */ /* 0x040fe20003f26270 */
[----:B------:R-:W-:Y:S01]  /*9cb0*/  MUFU.EX2 R57, R57 ;  /* 0x0000003900397308 */ /* 0x000fe20000000800 */
[----:B------:R-:W-:-:S02]  /*9cc0*/  ISETP.GE.AND P2, PT, R13, R154, PT ;  /* 0x0000009a0d00720c */ /* 0x000fc40003f46270 */
[----:B------:R-:W-:Y:S02]  /*9cd0*/  ISETP.GE.AND P5, PT, R102, R154, PT ;  /* 0x0000009a6600720c */ /* 0x000fe40003fa6270 */
[----:B------:R-:W-:Y:S02]  /*9ce0*/  FSEL R112, R35, -INF , !P4 ;  /* 0xff80000023707808 */ /* 0x000fe40006000000 */
[----:B------:R-:W-:Y:S01]  /*9cf0*/  FMNMX3.FTZ R13, R25, R118, R114, !PT ;  /* 0x00000076190d7276 */ /* 0x000fe20007810072 */
[----:B------:R-:W-:Y:S01]  /*9d00*/  FFMA.FTZ R25, R52, R12, -R36 ;  /* 0x0000000c34197223 */ /* 0x000fe20000010824 */
[----:B------:R-:W-:Y:S01]  /*9d10*/  FSEL R22, R22, -INF , P0 ;  /* 0xff80000016167808 */ /* 0x000fe20000000000 */
[----:B------:R-:W-:Y:S01]  /*9d20*/  MUFU.EX2 R53, R53 ;  /* 0x0000003500357308 */ /* 0x000fe20000000800 */
[----:B------:R-:W-:Y:S02]  /*9d30*/  ISETP.GE.AND P0, PT, R49, R155, PT ;  /* 0x0000009b3100720c */ /* 0x000fe40003f06270 */
[----:B------:R-:W-:-:S02]  /*9d40*/  ISETP.GE.AND P4, PT, R100, R154, PT ;  /* 0x0000009a6400720c */ /* 0x000fc40003f86270 */
[----:B------:R-:W-:Y:S01]  /*9d50*/  FSEL R108, R31, -INF , !P3 ;  /* 0xff8000001f6c7808 */ /* 0x000fe20005800000 */
[--C-:B------:R-:W-:Y:S01]  /*9d60*/  FFMA.FTZ R31, R76, R12, -R36.reuse ;  /* 0x0000000c4c1f7223 */ /* 0x100fe20000010824 */
[----:B------:R-:W-:Y:S01]  /*9d70*/  ISETP.GE.AND P3, PT, R91, R154, PT ;  /* 0x0000009a5b00720c */ /* 0x000fe20003f66270 */
[----:B------:R-:W-:Y:S01]  /*9d80*/  MUFU.EX2 R38, R38 ;  /* 0x0000002600267308 */ /* 0x000fe20000000800 */
[----:B------:R-:W-:Y:S01]  /*9d90*/  FSEL R100, R26, -INF , !P5 ;  /* 0xff8000001a647808 */ /* 0x000fe20006800000 */
[--C-:B------:R-:W-:Y:S01]  /*9da0*/  FFMA.FTZ R26, R20, R12, -R36.reuse ;  /* 0x0000000c141a7223 */ /* 0x100fe20000010824 */
[----:B------:R-:W-:Y:S02]  /*9db0*/  FMNMX3.FTZ R13, R13, R112, R109, !PT ;  /* 0x000000700d0d7276 */ /* 0x000fe4000781006d */
[----:B------:R-:W-:Y:S02]  /*9dc0*/  FSEL R19, R19, -INF , P0 ;  /* 0xff80000013137808 */ /* 0x000fe40000000000 */
[----:B------:R-:W-:Y:S01]  /*9dd0*/  FSEL R10, R10, -INF , P1 ;  /* 0xff8000000a0a7808 */ /* 0x000fe20000800000 */
[----:B------:R-:W-:Y:S01]  /*9de0*/  MUFU.EX2 R37, R37 ;  /* 0x0000002500257308 */ /* 0x000fe20000000800 */
[----:B------:R-:W-:Y:S01]  /*9df0*/  FSEL R91, R27, -INF , !P4 ;  /* 0xff8000001b5b7808 */ /* 0x000fe20006000000 */
[----:B------:R-:W-:Y:S01]  /*9e00*/  FFMA.FTZ R27, R72, R12, -R36 ;  /* 0x0000000c481b7223 */ /* 0x000fe20000010824 */
[----:B------:R-:W-:-:S02]  /*9e10*/  ISETP.GE.AND P0, PT, R0, R155, PT ;  /* 0x0000009b0000720c */ /* 0x000fc40003f06270 */
[-C--:B------:R-:W-:Y:S02]  /*9e20*/  ISETP.GE.AND P1, PT, R0, R154.reuse, PT ;  /* 0x0000009a0000720c */ /* 0x080fe40003f26270 */
[-C--:B------:R-:W-:Y:S01]  /*9e30*/  ISETP.GE.AND P5, PT, R88, R154.reuse, PT ;  /* 0x0000009a5800720c */ /* 0x080fe20003fa6270 */
[----:B------:R-:W-:Y:S01]  /*9e40*/  MUFU.EX2 R33, R33 ;  /* 0x0000002100217308 */ /* 0x000fe20000000800 */
[----:B------:R-:W-:Y:S01]  /*9e50*/  ISETP.GE.AND P4, PT, R50, R154, PT ;  /* 0x0000009a3200720c */ /* 0x000fe20003f86270 */
[----:B------:R-:W-:Y:S01]  /*9e60*/  FFMA.FTZ R50, R94, R12, -R36 ;  /* 0x0000000c5e327223 */ /* 0x000fe20000010824 */
[----:B------:R-:W-:Y:S02]  /*9e70*/  FSEL R63, R22, -INF , !P3 ;  /* 0xff800000163f7808 */ /* 0x000fe40005800000 */
[----:B------:R-:W-:Y:S01]  /*9e80*/  FMNMX3.FTZ R0, R13, R108, R100, !PT ;  /* 0x0000006c0d007276 */ /* 0x000fe20007810064 */
[--C-:B------:R-:W-:Y:S01]  /*9e90*/  FFMA.FTZ R13, R5, R12, -R36.reuse ;  /* 0x0000000c050d7223 */ /* 0x100fe20000010824 */
[----:B------:R-:W-:Y:S01]  /*9ea0*/  ISETP.GE.AND P3, PT, R49, R154, PT ;  /* 0x0000009a3100720c */ /* 0x000fe20003f66270 */
[----:B------:R-:W-:Y:S01]  /*9eb0*/  FFMA.FTZ R49, R93, R12, -R36 ;  /* 0x0000000c5d317223 */ /* 0x000fe20000010824 */
[----:B------:R-:W-:Y:S01]  /*9ec0*/  FSEL R65, R23, -INF , !P5 ;  /* 0xff80000017417808 */ /* 0x000fe20006800000 */
[----:B------:R-:W-:Y:S01]  /*9ed0*/  MUFU.EX2 R50, R50 ;  /* 0x0000003200327308 */ /* 0x000fe20000000800 */
[----:B------:R-:W-:-:S02]  /*9ee0*/  FSEL R55, R18, -INF , !P4 ;  /* 0xff80000012377808 */ /* 0x000fc40006000000 */
[----:B------:R-:W-:Y:S02]  /*9ef0*/  FMNMX3.FTZ R0, R0, R91, R63, !PT ;  /* 0x0000005b00007276 */ /* 0x000fe4000781003f */
[----:B------:R-:W-:Y:S02]  /*9f00*/  FSEL R11, R11, -INF , P0 ;  /* 0xff8000000b0b7808 */ /* 0x000fe40000000000 */
[----:B------:R-:W-:Y:S01]  /*9f10*/  FSEL R54, R19, -INF , !P3 ;  /* 0xff80000013367808 */ /* 0x000fe20005800000 */
[----:B------:R-:W-:Y:S01]  /*9f20*/  MUFU.EX2 R49, R49 ;  /* 0x0000003100317308 */ /* 0x000fe20000000800 */
[----:B------:R-:W-:Y:S02]  /*9f30*/  FSEL R39, R10, -INF , !P2 ;  /* 0xff8000000a277808 */ /* 0x000fe40005000000 */
[----:B------:R-:W-:Y:S02]  /*9f40*/  FMNMX3.FTZ R0, R0, R65, R55, !PT ;  /* 0x0000004100007276 */ /* 0x000fe40007810037 */
[----:B------:R-:W-:-:S02]  /*9f50*/  FSEL R34, R11, -INF , !P1 ;  /* 0xff8000000b227808 */ /* 0x000fc40004800000 */
[----:B------:R-:W-:Y:S01]  /*9f60*/  FMNMX3.FTZ R0, R0, R54, R39, !PT ;  /* 0x0000003600007276 */ /* 0x000fe20007810027 */
[----:B------:R-:W-:Y:S01]  /*9f70*/  MUFU.EX2 R31, R31 ;  /* 0x0000001f001f7308 */ /* 0x000fe20000000800 */
[----:B------:R-:W-:Y:S02]  /*9f80*/  LEA R52, R86, UR6, 0x1 ;  /* 0x0000000656347c11 */ /* 0x000fe4000f8e08ff */
[----:B------:R-:W-:Y:S02]  /*9f90*/  FMNMX.FTZ R0, R34, R0, !PT ;  /* 0x0000000022007209 */ /* 0x000fe40007810000 */
[----:B-1----:R-:W-:Y:S01]  /*9fa0*/  F2FP.F16.F32.PACK_AB R68, R95, R90 ;  /* 0x0000005a5f44723e */ /* 0x002fe200000000ff */
[----:B------:R-:W-:Y:S01]  /*9fb0*/  LDSM.16.MT88.4 R76, [R52+0x3000] ;  /* 0x00300000344c783b */ /* 0x000fe20000004200 */
[----:B------:R-:W-:Y:S01]  /*9fc0*/  IMAD.IADD R87, R87, 0x1, R52 ;  /* 0x0000000157577824 */ /* 0x000fe200078e0234 */
[----:B------:R-:W-:Y:S01]  /*9fd0*/  F2FP.F16.F32.PACK_AB R70, R66, R96 ;  /* 0x000000604246723e */ /* 0x000fe200000000ff */
[----:B------:R-:W-:Y:S01]  /*9fe0*/  MUFU.EX2 R30, R30 ;  /* 0x0000001e001e7308 */ /* 0x000fe20000000800 */
[----:B------:R-:W1:Y:S01]  /*9ff0*/  SHFL.BFLY PT, R10, R0, 0x2, 0x1f ;  /* 0x0c401f00000a7f89 */ /* 0x000e6200000e0000 */
[----:B------:R-:W-:-:S04]  /*a000*/  FADD.FTZ R95, R90, R95 ;  /* 0x0000005f5a5f7221 */ /* 0x000fc80000010000 */
[----:B------:R-:W-:Y:S02]  /*a010*/  FADD.FTZ R96, R96, R95 ;  /* 0x0000005f60607221 */ /* 0x000fe40000010000 */
[----:B------:R-:W-:Y:S02]  /*a020*/  MUFU.EX2 R29, R29 ;  /* 0x0000001d001d7308 */ /* 0x000fe40000000800 */
[----:B------:R-:W-:-:S06]  /*a030*/  FADD.FTZ R96, R66, R96 ;  /* 0x0000006042607221 */ /* 0x000fcc0000010000 */
        /* <DEDUP_REMOVED lines=10> */
[----:B------:R-:W-:-:S05]  /*a0e0*/  FMUL.FTZ R35, R12, R0 ;  /* 0x000000000c237220 */ /* 0x000fca0000410000 */
[----:B------:R-:W-:Y:S01]  /*a0f0*/  FSEL R35, R35, RZ, P0 ;  /* 0x000000ff23237208 */ /* 0x000fe20000000000 */
[----:B------:R-:W-:Y:S01]  /*a100*/  MUFU.EX2 R48, R48 ;  /* 0x0000003000307308 */ /* 0x000fe20000000800 */
[----:B------:R-:W-:-:S03]  /*a110*/  ISETP.GT.AND P0, PT, R47, R138, PT ;  /* 0x0000008a2f00720c */ /* 0x000fc60003f04270 */
[-CC-:B------:R-:W-:Y:S01]  /*a120*/  FFMA.FTZ R106, R97, R12.reuse, -R35.reuse ;  /* 0x0000000c616a7223 */ /* 0x180fe20000010823 */
        /* <DEDUP_REMOVED lines=31> */
[-C--:B------:R-:W-:Y:S01]  /*a320*/  FFMA.FTZ R108, R108, R12.reuse, -R35 ;  /* 0x0000000c6c6c7223 */ /* 0x080fe20000010823 */
[----:B------:R-:W-:Y:S01]  /*a330*/  FADD.FTZ R105, R106, R105 ;  /* 0x000000696a697221 */ /* 0x000fe20000010000 */
[-CC-:B------:R-:W-:Y:S01]  /*a340*/  FFMA.FTZ R90, R100, R12.reuse, -R35.reuse ;  /* 0x0000000c645a7223 */ /* 0x180fe20000010823 */
[-CC-:B------:R-:W-:Y:S01]  /*a350*/  FFMA.FTZ R66, R91, R12.reuse, -R35.reuse ;  /* 0x0000000c5b427223 */ /* 0x180fe20000010823 */
[-CC-:B------:R-:W-:Y:S01]  /*a360*/  FFMA.FTZ R63, R63, R12.reuse, -R35.reuse ;  /* 0x0000000c3f3f7223 */ /* 0x180fe20000010823 */
[-C--:B------:R-:W-:Y:S01]  /*a370*/  FFMA.FTZ R32, R55, R12.reuse, -R35 ;  /* 0x0000000c37207223 */ /* 0x080fe20000010823 */
[----:B------:R-:W4:Y:S01]  /*a380*/  MUFU.EX2 R98, R98 ;  /* 0x0000006200627308 */ /* 0x000f220000000800 */
[----:B-1----:R-:W-:Y:S01]  /*a390*/  FADD.FTZ R105, R103, R105 ;  /* 0x0000006967697221 */ /* 0x002fe20000010000 */
[-CC-:B------:R-:W-:Y:S01]  /*a3a0*/  FFMA.FTZ R36, R54, R12.reuse, -R35.reuse ;  /* 0x0000000c36247223 */ /* 0x180fe20000010823 */
[-CC-:B------:R-:W-:Y:S01]  /*a3b0*/  FFMA.FTZ R158, R34, R12.reuse, -R35.reuse ;  /* 0x0000000c229e7223 */ /* 0x180fe20000010823 */
[----:B------:R-:W-:-:S04]  /*a3c0*/  FFMA.FTZ R39, R39, R12, -R35 ;  /* 0x0000000c27277223 */ /* 0x000fc80000010823 */
[----:B------:R-:W1:Y:S01]  /*a3d0*/  MUFU.EX2 R94, R94 ;  /* 0x0000005e005e7308 */ /* 0x000e620000000800 */
[C---:B--2---:R-:W-:Y:S01]  /*a3e0*/  F2FP.F16.F32.PACK_AB R71, R102.reuse, R103 ;  /* 0x000000676647723e */ /* 0x044fe200000000ff */
[----:B------:R-:W-:-:S06]  /*a3f0*/  FADD.FTZ R102, R102, R105 ;  /* 0x0000006966667221 */ /* 0x000fcc0000010000 */
[----:B------:R-:W2:Y:S01]  /*a400*/  MUFU.EX2 R88, R88 ;  /* 0x0000005800587308 */ /* 0x000ea20000000800 */
[----:B------:R-:W-:Y:S03]  /*a410*/  HMMA.16816.F32 R80, R68, R76, RZ ;  /* 0x0000004c4450723c */ /* 0x000fe600000018ff */
[----:B----4-:R-:W-:-:S04]  /*a420*/  FADD.FTZ R102, R98, R102 ;  /* 0x0000006662667221 */ /* 0x010fc80000010000 */
[----:B------:R-:W4:Y:S01]  /*a430*/  MUFU.EX2 R93, R93 ;  /* 0x0000005d005d7308 */ /* 0x000f220000000800 */
[C---:B------:R-:W-:Y:S07]  /*a440*/  HMMA.16816.F32 R76, R68.reuse, R78, RZ ;  /* 0x0000004e444c723c */ /* 0x040fee00000018ff */
[----:B------:R-:W3:Y:S01]  /*a450*/  MUFU.EX2 R97, R97 ;  /* 0x0000006100617308 */ /* 0x000ee20000000800 */
[----:B------:R-:W-:Y:S01]  /*a460*/  HMMA.16816.F32 R72, R68, R4, RZ ;  /* 0x000000044448723c */ /* 0x000fe200000018ff */
[----:B------:R-:W-:Y:S01]  /*a470*/  F2FP.F16.F32.PACK_AB R4, R64, R67 ;  /* 0x000000434004723e */ /* 0x000fe200000000ff */
[----:B------:R-:W-:Y:S01]  /*a480*/  FADD.FTZ R67, R67, R96 ;  /* 0x0000006043437221 */ /* 0x000fe20000010000 */
[C---:B-1----:R-:W-:Y:S01]  /*a490*/  F2FP.F16.F32.PACK_AB R5, R94.reuse, R98 ;  /* 0x000000625e05723e */ /* 0x042fe200000000ff */
[----:B------:R-:W-:-:S03]  /*a4a0*/  FADD.FTZ R94, R94, R102 ;  /* 0x000000665e5e7221 */ /* 0x000fc60000010000 */
[----:B------:R-:W1:Y:S01]  /*a4b0*/  MUFU.EX2 R92, R92 ;  /* 0x0000005c005c7308 */ /* 0x000e620000000800 */
[----:B------:R-:W-:Y:S01]  /*a4c0*/  HMMA.16816.F32 R68, R68, R6, RZ ;  /* 0x000000064444723c */ /* 0x000fe200000018ff */
[----:B------:R-:W-:Y:S01]  /*a4d0*/  F2FP.F16.F32.PACK_AB R6, R59, R62 ;  /* 0x0000003e3b06723e */ /* 0x000fe200000000ff */
[----:B--2---:R-:W-:Y:S01]  /*a4e0*/  FADD.FTZ R94, R88, R94 ;  /* 0x0000005e585e7221 */ /* 0x004fe20000010000 */
[----:B----4-:R-:W-:-:S03]  /*a4f0*/  F2FP.F16.F32.PACK_AB R7, R93, R88 ;  /* 0x000000585d07723e */ /* 0x010fc600000000ff */
[----:B------:R-:W-:Y:S01]  /*a500*/  FADD.FTZ R93, R93, R94 ;  /* 0x0000005e5d5d7221 */ /* 0x000fe20000010000 */
[----:B------:R-:W-:Y:S03]  /*a510*/  MUFU.EX2 R99, R99 ;  /* 0x0000006300637308 */ /* 0x000fe60000000800 */
[C---:B------:R-:W-:Y:S05]  /*a520*/  HMMA.16816.F32 R80, R4.reuse, R16, R80 ;  /* 0x000000100450723c */ /* 0x040fea0000001850 */
[----:B---3--:R-:W-:Y:S01]  /*a530*/  FADD.FTZ R93, R97, R93 ;  /* 0x0000005d615d7221 */ /* 0x008fe20000010000 */
[----:B------:R-:W2:Y:S03]  /*a540*/  MUFU.EX2 R101, R101 ;  /* 0x0000006500657308 */ /* 0x000ea60000000800 */
[----:B-1----:R-:W-:Y:S01]  /*a550*/  FADD.FTZ R93, R92, R93 ;  /* 0x0000005d5c5d7221 */ /* 0x002fe20000010000 */
[C---:B------:R-:W-:Y:S01]  /*a560*/  HMMA.16816.F32 R76, R4.reuse, R18, R76 ;  /* 0x00000012044c723c */ /* 0x040fe2000000184c */
[----:B------:R-:W1:Y:S03]  /*a570*/  LDSM.16.MT88.4 R16, [R87+0x3800] ;  /* 0x003800005710783b */ /* 0x000e660000004200 */
[----:B------:R-:W-:Y:S04]  /*a580*/  MUFU.EX2 R111, R111 ;  /* 0x0000006f006f7308 */ /* 0x000fe80000000800 */
[C---:B------:R-:W-:Y:S04]  /*a590*/  HMMA.16816.F32 R72, R4.reuse, R8, R72 ;  /* 0x000000080448723c */ /* 0x040fe80000001848 */
[----:B------:R-:W3:Y:S04]  /*a5a0*/  MUFU.EX2 R107, R107 ;  /* 0x0000006b006b7308 */ /* 0x000ee80000000800 */
[----:B------:R-:W-:Y:S03]  /*a5b0*/  HMMA.16816.F32 R68, R4, R10, R68 ;  /* 0x0000000a0444723c */ /* 0x000fe60000001844 */
[----:B------:R-:W-:Y:S01]  /*a5c0*/  F2FP.F16.F32.PACK_AB R4, R58, R61 ;  /* 0x0000003d3a04723e */ /* 0x000fe200000000ff */
[----:B------:R-:W4:Y:S01]  /*a5d0*/  LDSM.16.MT88.4 R8, [R52+0x3c00] ;  /* 0x003c00003408783b */ /* 0x000f220000004200 */
[----:B------:R-:W-:-:S02]  /*a5e0*/  F2FP.F16.F32.PACK_AB R6, R57, R56 ;  /* 0x000000383906723e */ /* 0x000fc400000000ff */
[----:B------:R-:W-:Y:S01]  /*a5f0*/  F2FP.F16.F32.PACK_AB R5, R92, R97 ;  /* 0x000000615c05723e */ /* 0x000fe200000000ff */
[----:B------:R-:W-:Y:S01]  /*a600*/  MUFU.EX2 R110, R110 ;  /* 0x0000006e006e7308 */ /* 0x000fe20000000800 */
[----:B--2---:R-:W-:Y:S01]  /*a610*/  F2FP.F16.F32.PACK_AB R7, R101, R99 ;  /* 0x000000636507723e */ /* 0x004fe200000000ff */
[----:B------:R-:W-:-:S04]  /*a620*/  FADD.FTZ R99, R99, R93 ;  /* 0x0000005d63637221 */ /* 0x000fc80000010000 */
[----:B------:R-:W-:Y:S02]  /*a630*/  FADD.FTZ R99, R101, R99 ;  /* 0x0000006365637221 */ /* 0x000fe40000010000 */
[C---:B-----5:R-:W-:Y:S01]  /*a640*/  HMMA.16816.F32 R80, R4.reuse, R20, R80 ;  /* 0x000000140450723c */ /* 0x060fe20000001850 */
[----:B------:R-:W2:Y:S07]  /*a650*/  MUFU.EX2 R113, R113 ;  /* 0x0000007100717308 */ /* 0x000eae0000000800 */
[C---:B------:R-:W-:Y:S01]  /*a660*/  HMMA.16816.F32 R76, R4.reuse, R22, R76 ;  /* 0x00000016044c723c */ /* 0x040fe2000000184c */
[----:B------:R-:W5:Y:S01]  /*a670*/  LDSM.16.MT88.4 R20, [R87+0x3c00] ;  /* 0x003c00005714783b */ /* 0x000f620000004200 */
[----:B------:R-:W4:Y:S06]  /*a680*/  MUFU.EX2 R117, R117 ;  /* 0x0000007500757308 */ /* 0x000f2c0000000800 */
[C---:B-1----:R-:W-:Y:S02]  /*a690*/  HMMA.16816.F32 R72, R4.reuse, R16, R72 ;  /* 0x000000100448723c */ /* 0x042fe40000001848 */
[----:B------:R-:W1:Y:S06]  /*a6a0*/  MUFU.EX2 R115, R115 ;  /* 0x0000007300737308 */ /* 0x000e6c0000000800 */
[----:B------:R-:W-:Y:S01]  /*a6b0*/  HMMA.16816.F32 R68, R4, R18, R68 ;  /* 0x000000120444723c */ /* 0x000fe20000001844 */
[----:B------:R-:W5:Y:S02]  /*a6c0*/  LDSM.16.MT88.4 R16, [R52+0x4000] ;  /* 0x004000003410783b */ /* 0x000f640000004200 */
[----:B------:R-:W-:Y:S01]  /*a6d0*/  F2FP.F16.F32.PACK_AB R4, R50, R53 ;  /* 0x000000353204723e */ /* 0x000fe200000000ff */
[----:B------:R-:W5:Y:S01]  /*a6e0*/  MUFU.EX2 R116, R116 ;  /* 0x0000007400747308 */ /* 0x000f620000000800 */
[----:B------:R-:W-:-:S02]  /*a6f0*/  F2FP.F16.F32.PACK_AB R6, R38, R49 ;  /* 0x000000312606723e */ /* 0x000fc400000000ff */
[----:B---3--:R-:W-:Y:S01]  /*a700*/  F2FP.F16.F32.PACK_AB R5, R107, R111 ;  /* 0x0000006f6b05723e */ /* 0x008fe200000000ff */
[----:B------:R-:W-:Y:S01]  /*a710*/  FADD.FTZ R111, R111, R99 ;  /* 0x000000636f6f7221 */ /* 0x000fe20000010000 */
[----:B--2---:R-:W-:-:S03]  /*a720*/  F2FP.F16.F32.PACK_AB R7, R113, R110 ;  /* 0x0000006e7107723e */ /* 0x004fc600000000ff */
[----:B------:R-:W2:Y:S01]  /*a730*/  MUFU.EX2 R118, R118 ;  /* 0x0000007600767308 */ /* 0x000ea20000000800 */
[----:B------:R-:W-:-:S03]  /*a740*/  FADD.FTZ R107, R107, R111 ;  /* 0x0000006f6b6b7221 */ /* 0x000fc60000010000 */
[C---:B----4-:R-:W-:Y:S03]  /*a750*/  HMMA.16816.F32 R80, R4.reuse, R8, R80 ;  /* 0x000000080450723c */ /* 0x050fe60000001850 */
[----:B------:R-:W-:Y:S01]  /*a760*/  FADD.FTZ R107, R110, R107 ;  /* 0x0000006b6e6b7221 */ /* 0x000fe20000010000 */
[----:B------:R-:W3:Y:S03]  /*a770*/  MUFU.EX2 R114, R114 ;  /* 0x0000007200727308 */ /* 0x000ee60000000800 */
[----:B------:R-:W-:Y:S01]  /*a780*/  FADD.FTZ R113, R113, R107 ;  /* 0x0000006b71717221 */ /* 0x000fe20000010000 */
[C---:B------:R-:W-:Y:S01]  /*a790*/  HMMA.16816.F32 R76, R4.reuse, R10, R76 ;  /* 0x0000000a044c723c */ /* 0x040fe2000000184c */
[----:B------:R-:W4:Y:S02]  /*a7a0*/  LDSM.16.MT88.4 R8, [R87+0x4000] ;  /* 0x004000005708783b */ /* 0x000f240000004200 */
[----:B------:R-:W-:Y:S01]  /*a7b0*/  FADD.FTZ R113, R117, R113 ;  /* 0x0000007175717221 */ /* 0x000fe20000010000 */
[----:B------:R-:W4:Y:S03]  /*a7c0*/  MUFU.EX2 R112, R112 ;  /* 0x0000007000707308 */ /* 0x000f260000000800 */
[----:B-1----:R-:W-:Y:S01]  /*a7d0*/  FADD.FTZ R113, R115, R113 ;  /* 0x0000007173717221 */ /* 0x002fe20000010000 */
[C---:B-----5:R-:W-:Y:S03]  /*a7e0*/  HMMA.16816.F32 R72, R4.reuse, R20, R72 ;  /* 0x000000140448723c */ /* 0x060fe60000001848 */
[----:B------:R-:W-:Y:S01]  /*a7f0*/  FADD.FTZ R113, R116, R113 ;  /* 0x0000007174717221 */ /* 0x000fe20000010000 */
[----:B------:R-:W-:Y:S04]  /*a800*/  MUFU.EX2 R109, R109 ;  /* 0x0000006d006d7308 */ /* 0x000fe80000000800 */
[----:B------:R-:W-:Y:S01]  /*a810*/  HMMA.16816.F32 R68, R4, R22, R68 ;  /* 0x000000160444723c */ /* 0x000fe20000001844 */
[----:B------:R-:W1:Y:S02]  /*a820*/  LDSM.16.MT88.4 R20, [R52+0x4400] ;  /* 0x004400003414783b */ /* 0x000e640000004200 */
[----:B------:R-:W-:-:S02]  /*a830*/  F2FP.F16.F32.PACK_AB R4, R33, R37 ;  /* 0x000000252104723e */ /* 0x000fc400000000ff */
[----:B------:R-:W-:Y:S01]  /*a840*/  F2FP.F16.F32.PACK_AB R6, R30, R31 ;  /* 0x0000001f1e06723e */ /* 0x000fe200000000ff */
[----:B------:R-:W5:Y:S01]  /*a850*/  MUFU.EX2 R108, R108 ;  /* 0x0000006c006c7308 */ /* 0x000f620000000800 */
[----:B------:R-:W-:Y:S02]  /*a860*/  F2FP.F16.F32.PACK_AB R5, R115, R117 ;  /* 0x000000757305723e */ /* 0x000fe400000000ff */
[C---:B--2---:R-:W-:Y:S01]  /*a870*/  F2FP.F16.F32.PACK_AB R7, R118.reuse, R116 ;  /* 0x000000747607723e */ /* 0x044fe200000000ff */
[----:B------:R-:W-:-:S04]  /*a880*/  FADD.FTZ R118, R118, R113 ;  /* 0x0000007176767221 */ /* 0x000fc80000010000 */
[----:B------:R-:W2:Y:S01]  /*a890*/  MUFU.EX2 R90, R90 ;  /* 0x0000005a005a7308 */ /* 0x000ea20000000800 */
[----:B---3--:R-:W-:Y:S01]  /*a8a0*/  FADD.FTZ R118, R114, R118 ;  /* 0x0000007672767221 */ /* 0x008fe20000010000 */
[C---:B------:R-:W-:Y:S06]  /*a8b0*/  HMMA.16816.F32 R80, R4.reuse, R16, R80 ;  /* 0x000000100450723c */ /* 0x040fec0000001850 */
[----:B------:R-:W3:Y:S02]  /*a8c0*/  MUFU.EX2 R66, R66 ;  /* 0x0000004200427308 */ /* 0x000ee40000000800 */
[C---:B------:R-:W-:Y:S01]  /*a8d0*/  HMMA.16816.F32 R76, R4.reuse, R18, R76 ;  /* 0x00000012044c723c */ /* 0x040fe2000000184c */
[----:B------:R-:W3:Y:S05]  /*a8e0*/  LDSM.16.MT88.4 R16, [R87+0x4400] ;  /* 0x004400005710783b */ /* 0x000eea0000004200 */
[----:B------:R-:W-:Y:S02]  /*a8f0*/  MUFU.EX2 R89, R89 ;  /* 0x0000005900597308 */ /* 0x000fe40000000800 */
[C---:B----4-:R-:W-:Y:S06]  /*a900*/  HMMA.16816.F32 R72, R4.reuse, R8, R72 ;  /* 0x000000080448723c */ /* 0x050fec0000001848 */
[----:B------:R-:W-:Y:S02]  /*a910*/  MUFU.EX2 R104, R104 ;  /* 0x0000006800687308 */ /* 0x000fe40000000800 */
[----:B------:R-:W-:Y:S03]  /*a920*/  HMMA.16816.F32 R68, R4, R10, R68 ;  /* 0x0000000a0444723c */ /* 0x000fe60000001844 */
[----:B------:R-:W-:Y:S01]  /*a930*/  F2FP.F16.F32.PACK_AB R4, R28, R29 ;  /* 0x0000001d1c04723e */ /* 0x000fe200000000ff */
[----:B------:R-:W4:Y:S01]  /*a940*/  LDSM.16.MT88.4 R8, [R52+0x4800] ;  /* 0x004800003408783b */ /* 0x000f220000004200 */
[----:B------:R-:W-:-:S02]  /*a950*/  F2FP.F16.F32.PACK_AB R6, R25, R27 ;  /* 0x0000001b1906723e */ /* 0x000fc400000000ff */
[C---:B------:R-:W-:Y:S01]  /*a960*/  F2FP.F16.F32.PACK_AB R5, R112.reuse, R114 ;  /* 0x000000727005723e */ /* 0x040fe200000000ff */
[----:B------:R-:W-:Y:S01]  /*a970*/  FADD.FTZ R112, R112, R118 ;  /* 0x0000007670707221 */ /* 0x000fe20000010000 */
[----:B-----5:R-:W-:Y:S01]  /*a980*/  F2FP.F16.F32.PACK_AB R7, R108, R109 ;  /* 0x0000006d6c07723e */ /* 0x020fe200000000ff */
[----:B------:R-:W-:Y:S02]  /*a990*/  MUFU.EX2 R32, R32 ;  /* 0x0000002000207308 */ /* 0x000fe40000000800 */
[----:B------:R-:W-:-:S04]  /*a9a0*/  FADD.FTZ R112, R109, R112 ;  /* 0x000000706d707221 */ /* 0x000fc80000010000 */
[C---:B-1----:R-:W-:Y:S03]  /*a9b0*/  HMMA.16816.F32 R80, R4.reuse, R20, R80 ;  /* 0x000000140450723c */ /* 0x042fe60000001850 */
[----:B------:R-:W-:Y:S01]  /*a9c0*/  FADD.FTZ R20, R64, R67 ;  /* 0x0000004340147221 */ /* 0x000fe20000010000 */
[----:B------:R-:W-:Y:S01]  /*a9d0*/  FADD.FTZ R108, R108, R112 ;  /* 0x000000706c6c7221 */ /* 0x000fe20000010000 */
[----:B------:R-:W-:Y:S02]  /*a9e0*/  MUFU.EX2 R60, R60 ;  /* 0x0000003c003c7308 */ /* 0x000fe40000000800 */
[----:B------:R-:W-:Y:S01]  /*a9f0*/  FADD.FTZ R20, R62, R20 ;  /* 0x000000143e147221 */ /* 0x000fe20000010000 */
[----:B--2---:R-:W-:Y:S01]  /*aa00*/  FADD.FTZ R108, R90, R108 ;  /* 0x0000006c5a6c7221 */ /* 0x004fe20000010000 */
[----:B------:R-:W-:Y:S03]  /*aa10*/  HMMA.16816.F32 R76, R4, R22, R76 ;  /* 0x00000016044c723c */ /* 0x000fe6000000184c */
[----:B------:R-:W-:Y:S01]  /*aa20*/  FADD.FTZ R20, R59, R20 ;  /* 0x000000143b147221 */ /* 0x000fe20000010000 */
[----:B------:R-:W-:Y:S01]  /*aa30*/  FFMA.FTZ R59, R65, R12, -R35 ;  /* 0x0000000c413b7223 */ /* 0x000fe20000010823 */
[----:B------:R-:W-:Y:S02]  /*aa40*/  MUFU.EX2 R62, R63 ;  /* 0x0000003f003e7308 */ /* 0x000fe40000000800 */
[----:B------:R-:W-:-:S02]  /*aa50*/  FADD.FTZ R61, R61, R20 ;  /* 0x000000143d3d7221 */ /* 0x000fc40000010000 */
[----:B------:R-:W1:Y:S01]  /*aa60*/  LDSM.16.MT88.4 R20, [R87+0x4800] ;  /* 0x004800005714783b */ /* 0x000e620000004200 */
[C---:B---3--:R-:W-:Y:S03]  /*aa70*/  HMMA.16816.F32 R72, R4.reuse, R16, R72 ;  /* 0x000000100448723c */ /* 0x048fe60000001848 */
[----:B------:R-:W-:Y:S01]  /*aa80*/  FADD.FTZ R61, R58, R61 ;  /* 0x0000003d3a3d7221 */ /* 0x000fe20000010000 */
[----:B------:R-:W2:Y:S03]  /*aa90*/  MUFU.EX2 R59, R59 ;  /* 0x0000003b003b7308 */ /* 0x000ea60000000800 */
[----:B------:R-:W-:Y:S01]  /*aaa0*/  FADD.FTZ R61, R56, R61 ;  /* 0x0000003d383d7221 */ /* 0x000fe20000010000 */
[----:B------:R-:W-:Y:S03]  /*aab0*/  HMMA.16816.F32 R68, R4, R18, R68 ;  /* 0x000000120444723c */ /* 0x000fe60000001844 */
[----:B------:R-:W-:Y:S01]  /*aac0*/  FADD.FTZ R57, R57, R61 ;  /* 0x0000003d39397221 */ /* 0x000fe20000010000 */
[----:B------:R-:W-:Y:S01]  /*aad0*/  F2FP.F16.F32.PACK_AB R4, R13, R24 ;  /* 0x000000180d04723e */ /* 0x000fe200000000ff */
[----:B------:R-:W3:Y:S01]  /*aae0*/  LDSM.16.MT88.4 R16, [R52+0x4c00] ;  /* 0x004c00003410783b */ /* 0x000ee20000004200 */
[----:B------:R-:W-:Y:S01]  /*aaf0*/  F2FP.F16.F32.PACK_AB R6, R48, R26 ;  /* 0x0000001a3006723e */ /* 0x000fe200000000ff */
[----:B------:R-:W-:Y:S01]  /*ab00*/  FADD.FTZ R57, R53, R57 ;  /* 0x0000003935397221 */ /* 0x000fe20000010000 */
[C---:B------:R-:W-:Y:S01]  /*ab10*/  F2FP.F16.F32.PACK_AB R5, R66.reuse, R90 ;  /* 0x0000005a4205723e */ /* 0x040fe200000000ff */
[----:B------:R-:W-:Y:S01]  /*ab20*/  MUFU.EX2 R159, R159 ;  /* 0x0000009f009f7308 */ /* 0x000fe20000000800 */
[----:B------:R-:W-:Y:S01]  /*ab30*/  FADD.FTZ R66, R66, R108 ;  /* 0x0000006c42427221 */ /* 0x000fe20000010000 */
[----:B------:R-:W-:Y:S01]  /*ab40*/  FADD.FTZ R50, R50, R57 ;  /* 0x0000003932327221 */ /* 0x000fe20000010000 */
[----:B--2---:R-:W-:-:S03]  /*ab50*/  F2FP.F16.F32.PACK_AB R7, R59, R62 ;  /* 0x0000003e3b07723e */ /* 0x004fc600000000ff */
[----:B------:R-:W-:Y:S01]  /*ab60*/  FADD.FTZ R50, R49, R50 ;  /* 0x0000003231327221 */ /* 0x000fe20000010000 */
[----:B------:R-:W-:Y:S01]  /*ab70*/  FADD.FTZ R66, R62, R66 ;  /* 0x000000423e427221 */ /* 0x000fe20000010000 */
[----:B------:R-:W2:Y:S02]  /*ab80*/  MUFU.EX2 R36, R36 ;  /* 0x0000002400247308 */ /* 0x000ea40000000800 */
[----:B------:R-:W-:Y:S01]  /*ab90*/  FADD.FTZ R50, R38, R50 ;  /* 0x0000003226327221 */ /* 0x000fe20000010000 */
[----:B------:R-:W-:Y:S01]  /*aba0*/  FADD.FTZ R59, R59, R66 ;  /* 0x000000423b3b7221 */ /* 0x000fe20000010000 */
[C---:B----4-:R-:W-:Y:S03]  /*abb0*/  HMMA.16816.F32 R80, R4.reuse, R8, R80 ;  /* 0x000000080450723c */ /* 0x050fe60000001850 */
[----:B------:R-:W-:Y:S01]  /*abc0*/  FADD.FTZ R37, R37, R50 ;  /* 0x0000003225257221 */ /* 0x000fe20000010000 */
[----:B------:R-:W-:Y:S01]  /*abd0*/  FADD.FTZ R59, R32, R59 ;  /* 0x0000003b203b7221 */ /* 0x000fe20000010000 */
[----:B------:R-:W4:Y:S02]  /*abe0*/  MUFU.EX2 R38, R39 ;  /* 0x0000002700267308 */ /* 0x000f240000000800 */
[----:B------:R-:W-:Y:S01]  /*abf0*/  FADD.FTZ R37, R33, R37 ;  /* 0x0000002521257221 */ /* 0x000fe20000010000 */
[----:B------:R-:W-:Y:S01]  /*ac00*/  HMMA.16816.F32 R76, R4, R10, R76 ;  /* 0x0000000a044c723c */ /* 0x000fe2000000184c */
[----:B------:R-:W5:Y:S02]  /*ac10*/  LDSM.16.MT88.4 R8, [R87+0x4c00] ;  /* 0x004c00005708783b */ /* 0x000f640000004200 */
[----:B------:R-:W-:-:S02]  /*ac20*/  FADD.FTZ R37, R31, R37 ;  /* 0x000000251f257221 */ /* 0x000fc40000010000 */
[----:B------:R-:W3:Y:S01]  /*ac30*/  MUFU.EX2 R158, R158 ;  /* 0x0000009e009e7308 */ /* 0x000ee20000000800 */
[----:B--2---:R-:W-:Y:S01]  /*ac40*/  FADD.FTZ R59, R36, R59 ;  /* 0x0000003b243b7221 */ /* 0x004fe20000010000 */
[----:B------:R-:W-:Y:S01]  /*ac50*/  FADD.FTZ R30, R30, R37 ;  /* 0x000000251e1e7221 */ /* 0x000fe20000010000 */
[----:B-1----:R-:W-:Y:S03]  /*ac60*/  HMMA.16816.F32 R72, R4, R20, R72 ;  /* 0x000000140448723c */ /* 0x002fe60000001848 */
[----:B------:R-:W-:Y:S01]  /*ac70*/  FADD.FTZ R30, R29, R30 ;  /* 0x0000001e1d1e7221 */ /* 0x000fe20000010000 */
[----:B----4-:R-:W-:-:S03]  /*ac80*/  FADD.FTZ R59, R38, R59 ;  /* 0x0000003b263b7221 */ /* 0x010fc60000010000 */
[----:B------:R-:W-:Y:S01]  /*ac90*/  FADD.FTZ R30, R28, R30 ;  /* 0x0000001e1c1e7221 */ /* 0x000fe20000010000 */
[----:B------:R-:W-:Y:S03]  /*aca0*/  HMMA.16816.F32 R68, R4, R22, R68 ;  /* 0x000000160444723c */ /* 0x000fe60000001844 */
[----:B------:R-:W-:Y:S01]  /*acb0*/  F2FP.F16.F32.PACK_AB R4, R104, R89 ;  /* 0x000000596804723e */ /* 0x000fe200000000ff */
[----:B------:R-:W-:Y:S01]  /*acc0*/  FADD.FTZ R27, R27, R30 ;  /* 0x0000001e1b1b7221 */ /* 0x000fe20000010000 */
[----:B------:R-:W-:Y:S02]  /*acd0*/  F2FP.F16.F32.PACK_AB R6, R159, R60 ;  /* 0x0000003c9f06723e */ /* 0x000fe400000000ff */
[----:B------:R-:W-:Y:S01]  /*ace0*/  F2FP.F16.F32.PACK_AB R5, R36, R32 ;  /* 0x000000202405723e */ /* 0x000fe200000000ff */
[----:B------:R-:W-:Y:S01]  /*acf0*/  FADD.FTZ R27, R25, R27 ;  /* 0x0000001b191b7221 */ /* 0x000fe20000010000 */
[C---:B---3--:R-:W-:Y:S01]  /*ad00*/  F2FP.F16.F32.PACK_AB R7, R158.reuse, R38 ;  /* 0x000000269e07723e */ /* 0x048fe200000000ff */
[----:B------:R-:W-:-:S02]  /*ad10*/  FADD.FTZ R158, R158, R59 ;  /* 0x0000003b9e9e7221 */ /* 0x000fc40000010000 */
        /* <DEDUP_REMOVED lines=8> */
[----:B-----5:R-:W-:Y:S03]  /*ada0*/  HMMA.16816.F32 R72, R4, R8, R72 ;  /* 0x000000080448723c */ /* 0x020fe60000001848 */
[----:B------:R-:W-:-:S04]  /*adb0*/  FADD.FTZ R89, R60, R89 ;  /* 0x000000593c597221 */ /* 0x000fc80000010000 */
[----:B------:R-:W-:Y:S01]  /*adc0*/  FADD.FTZ R159, R159, R89 ;  /* 0x000000599f9f7221 */ /* 0x000fe20000010000 */
        /* <DEDUP_REMOVED lines=35> */
[-C--:B------:R-:W-:Y:S01]  /*b000*/  @!P2 IADD3 R5, PT, PT, R5, -R9.reuse, RZ ;  /* 0x800000090505a210 */ /* 0x080fe20007ffe0ff */
[----:B------:R-:W-:Y:S01]  /*b010*/  @!P2 VIADD R10, R10, 0x1 ;  /* 0x000000010a0aa836 */ /* 0x000fe20000000000 */
[----:B------:R-:W-:Y:S02]  /*b020*/  ISETP.NE.AND P2, PT, R6, RZ, PT ;  /* 0x000000ff0600720c */ /* 0x000fe40003f45270 */
[-C--:B------:R-:W-:Y:S02]  /*b030*/  ISETP.GE.U32.AND P4, PT, R5, R9.reuse, PT ;  /* 0x000000090500720c */ /* 0x080fe40003f86070 */
[----:B------:R-:W-:Y:S01]  /*b040*/  @!P3 IMAD.IADD R7, R7, 0x1, -R9 ;  /* 0x000000010707b824 */ /* 0x000fe200078e0a09 */
[----:B------:R-:W-:Y:S02]  /*b050*/  LOP3.LUT R5, R44, R6, RZ, 0x3c, !PT ;  /* 0x000000062c057212 */ /* 0x000fe400078e3cff */
[----:B------:R-:W-:Y:S02]  /*b060*/  @!P3 IADD3 R11, PT, PT, R11, 0x1, RZ ;  /* 0x000000010b0bb810 */ /* 0x000fe40007ffe0ff */
[----:B------:R-:W-:-:S02]  /*b070*/  ISETP.GE.U32.AND P5, PT, R7, R9, PT ;  /* 0x000000090700720c */ /* 0x000fc40003fa6070 */
[----:B------:R-:W-:-:S04]  /*b080*/  ISETP.GE.AND P3, PT, R5, RZ, PT ;  /* 0x000000ff0500720c */ /* 0x000fc80003f66270 */
        /* <DEDUP_REMOVED lines=29> */
.L_x_7596:
        /* <DEDUP_REMOVED lines=8> */
.L_x_7597:
[----:B------:R-:W-:Y:S05]  /*b2e0*/  BSYNC.RECONVERGENT B0 ;  /* 0x0000000000007941 */ /* 0x000fea0003800200 */
.L_x_7595:
[----:B------:R-:W-:Y:S01]  /*b2f0*/  IMAD.SHL.U32 R6, R46, 0x8, RZ ;  /* 0x000000082e067824 */ /* 0x000fe200078e00ff */
[----:B------:R-:W-:Y:S01]  /*b300*/  IADD3 R8, P1, PT, R14, R143, RZ ;  /* 0x0000008f0e087210 */ /* 0x000fe20007f3e0ff */
[----:B------:R-:W-:Y:S03]  /*b310*/  BSSY.RECONVERGENT B1, `(.L_x_7598) ;  /* 0x00000c3000017945 */ /* 0x000fe60003800200 */
[C---:B------:R-:W-:Y:S01]  /*b320*/  LOP3.LUT R4, R6.reuse, 0x18, RZ, 0xc0, !PT ;  /* 0x0000001806047812 */ /* 0x040fe200078ec0ff */
[----:B------:R-:W-:Y:S01]  /*b330*/  IMAD.X R9, R15, 0x1, R142, P1 ;  /* 0x000000010f097824 */ /* 0x000fe200008e068e */
[----:B------:R-:W-:Y:S02]  /*b340*/  LOP3.LUT R5, R6, 0xc0, RZ, 0xc0, !PT ;  /* 0x000000c006057812 */ /* 0x000fe400078ec0ff */
[----:B------:R-:W-:Y:S02]  /*b350*/  ISETP.GE.AND P2, PT, R4, R146, PT ;  /* 0x000000920400720c */ /* 0x000fe40003f46270 */
[----:B------:R-:W-:-:S02]  /*b360*/  LOP3.LUT R4, R5, 0x18, R46, 0xf8, !PT ;  /* 0x0000001805047812 */ /* 0x000fc400078ef82e */
[----:B------:R-:W-:Y:S02]  /*b370*/  IADD3 R10, P1, PT, R8, R14, RZ ;  /* 0x0000000e080a7210 */ /* 0x000fe40007f3e0ff */
[----:B------:R-:W-:-:S03]  /*b380*/  LOP3.LUT R4, R4, 0x18, R6, 0x78, !PT ;  /* 0x0000001804047812 */ /* 0x000fc600078e7806 */
[----:B------:R-:W-:Y:S01]  /*b390*/  IMAD.X R11, R9, 0x1, R15, P1 ;  /* 0x00000001090b7824 */ /* 0x000fe200008e060f */
[----:B------:R-:W-:-:S03]  /*b3a0*/  LOP3.LUT R4, R4, 0x1f20, R6, 0xf8, !PT ;  /* 0x00001f2004047812 */ /* 0x000fc600078ef806 */
[----:B------:R-:W-:Y:S01]  /*b3b0*/  @!P2 IMAD.MOV.U32 R5, RZ, RZ, R142 ;  /* 0x000000ffff05a224 */ /* 0x000fe200078e008e */
[----:B------:R-:W-:Y:S01]  /*b3c0*/  LEA R46, R4, UR6, 0x1 ;  /* 0x00000006042e7c11 */ /* 0x000fe2000f8e08ff */
[----:B------:R-:W-:Y:S01]  /*b3d0*/  @!P2 IMAD.MOV.U32 R4, RZ, RZ, R143 ;  /* 0x000000ffff04a224 */ /* 0x000fe200078e008f */
[----:B------:R-:W-:-:S04]  /*b3e0*/  @!P2 IADD3 R14, P1, PT, R10, R14, RZ ;  /* 0x0000000e0a0ea210 */ /* 0x000fc80007f3e0ff */
[----:B------:R-:W-:Y:S01]  /*b3f0*/  @!PT LDS RZ, [RZ] ;  /* 0x00000000fffff984 */ /* 0x000fe20000000800 */
[----:B------:R-:W-:Y:S01]  /*b400*/  @!PT LDS RZ, [RZ] ;  /* 0x00000000fffff984 */ /* 0x000fe20000000800 */
[----:B------:R-:W-:Y:S01]  /*b410*/  @!PT LDS RZ, [RZ] ;  /* 0x00000000fffff984 */ /* 0x000fe20000000800 */
[----:B------:R1:W-:Y:S01]  /*b420*/  @!P2 LDGSTS.E.BYPASS.LTC128B.128 [R46+0x3000], desc[UR4][R4.64] ;  /* 0x03000000042eafae */ /* 0x0003e2000b981a04 */
[----:B------:R-:W-:Y:S01]  /*b430*/  @!P2 IMAD.X R15, R11, 0x1, R15, P1 ;  /* 0x000000010b0fa824 */ /* 0x000fe200008e060f */
[----:B------:R-:W-:Y:S02]  /*b440*/  ISETP.GT.AND P1, PT, R47, R138, PT ;  /* 0x0000008a2f00720c */ /* 0x000fe40003f24270 */
        /* <DEDUP_REMOVED lines=16> */
[----:B-1----:R-:W-:Y:S04]  /*b550*/  LDSM.16.M88.4 R4, [R128] ;  /* 0x000000008004783b */ /* 0x002fe80000000200 */
[----:B------:R-:W1:Y:S04]  /*b560*/  LDSM.16.M88.4 R88, [R51+0x1000] ;  /* 0x001000003358783b */ /* 0x000e680000000200 */
[----:B------:R-:W3:Y:S04]  /*b570*/  LDSM.16.M88.4 R60, [R51+0x1400] ;  /* 0x00140000333c783b */ /* 0x000ee80000000200 */
[----:B------:R-:W4:Y:S04]  /*b580*/  LDSM.16.M88.4 R52, [R51+0x1800] ;  /* 0x001800003334783b */ /* 0x000f280000000200 */
[----:B------:R-:W5:Y:S04]  /*b590*/  LDSM.16.M88.4 R36, [R51+0x1c00] ;  /* 0x001c00003324783b */ /* 0x000f680000000200 */
[----:B------:R-:W5:Y:S04]  /*b5a0*/  LDSM.16.M88.4 R28, [R51+0x2000] ;  /* 0x00200000331c783b */ /* 0x000f680000000200 */
[----:B------:R-:W5:Y:S04]  /*b5b0*/  LDSM.16.M88.4 R20, [R51+0x2400] ;  /* 0x002400003314783b */ /* 0x000f680000000200 */
[----:B--2---:R-:W2:Y:S04]  /*b5c0*/  LDSM.16.M88.4 R12, [R51+0x2800] ;  /* 0x00280000330c783b */ /* 0x004ea80000000200 */
[----:B------:R5:W2:Y:S04]  /*b5d0*/  LDSM.16.M88.4 R96, [R51+0x2c00] ;  /* 0x002c00003360783b */ /* 0x000aa80000000200 */
[----:B------:R-:W-:Y:S04]  /*b5e0*/  LDSM.16.M88.4 R160, [R43] ;  /* 0x000000002ba0783b */ /* 0x000fe80000000200 */
[----:B------:R-:W2:Y:S01]  /*b5f0*/  LDSM.16.M88.4 R124, [R42+0x1000] ;  /* 0x001000002a7c783b */ /* 0x000ea20000000200 */
[C---:B-1----:R-:W-:Y:S03]  /*b600*/  HMMA.16816.F32 R92, R4.reuse, R88, RZ ;  /* 0x00000058045c723c */ /* 0x042fe600000018ff */
        /* <DEDUP_REMOVED lines=8> */
[C---:B-----5:R-:W-:Y:S03]  /*b690*/  HMMA.16816.F32 R48, R4.reuse, R36, RZ ;  /* 0x000000240430723c */ /* 0x060fe600000018ff */
[----:B------:R-:W0:Y:S05]  /*b6a0*/  LDGDEPBAR ;  /* 0x00000000000079af */ /* 0x000e2a0000000000 */
        /* <DEDUP_REMOVED lines=70> */
[----:B------:R-:W-:Y:S01]  /*bb10*/  @P5 VIADD R100, R100, 0x1 ;  /* 0x0000000164645836 */ /* 0x000fe20000000000 */
[----:B------:R-:W2:Y:S02]  /*bb20*/  LD.E.64 R98, desc[UR4][R84.64+0x38] ;  /* 0x0000380454627980 */ /* 0x000ea4000c101b00 */
[----:B------:R-:W-:Y:S02]  /*bb30*/  @!P0 IMAD.MOV R96, RZ, RZ, -R96 ;  /* 0x000000ffff608224 */ /* 0x000fe400078e0a60 */
[----:B------:R-:W-:-:S03]  /*bb40*/  @!P3 IADD3 R100, PT, PT, -R100, RZ, RZ ;  /* 0x000000ff6464b210 */ /* 0x000fc60007ffe1ff */
[C---:B------:R-:W-:Y:S02]  /*bb50*/  SEL R96, R44.reuse, R96, !P1 ;  /* 0x000000602c607207 */ /* 0x040fe40004800000 */
[----:B------:R-:W-:-:S03]  /*bb60*/  SEL R44, R44, R100, !P1 ;  /* 0x000000642c2c7207 */ /* 0x000fc60004800000 */
        /* <DEDUP_REMOVED lines=21> */
.L_x_7601:
        /* <DEDUP_REMOVED lines=8> */
.L_x_7602:
[----:B------:R-:W-:Y:S05]  /*bd40*/  BSYNC.RECONVERGENT B0 ;  /* 0x0000000000007941 */ /* 0x000fea0003800200 */
.L_x_7600:
[CC--:B------:R-:W-:Y:S01]  /*bd50*/  @!P2 IADD3 R43, P1, P0, R3.reuse, R140.reuse, R3 ;  /* 0x0000008c032ba210 */ /* 0x0c0fe2000783e003 */
[----:B------:R-:W-:Y:S01]  /*bd60*/  @!P2 IMAD.MOV.U32 R100, RZ, RZ, R140 ;  /* 0x000000ffff64a224 */ /* 0x000fe200078e008c */
[CC--:B------:R-:W-:Y:S01]  /*bd70*/  @!P2 LEA R98, P5, R134.reuse, R140.reuse, 0x6 ;  /* 0x0000008c8662a211 */ /* 0x0c0fe200078a30ff */
[----:B------:R-:W-:Y:S01]  /*bd80*/  @!P2 IMAD.MOV.U32 R101, RZ, RZ, R139 ;  /* 0x000000ffff65a224 */ /* 0x000fe200078e008b */
[----:B------:R-:W-:Y:S02]  /*bd90*/  @!P2 IADD3 R96, P4, P3, R3, R140, R3 ;  /* 0x0000008c0360a210 */ /* 0x000fe40007b9e003 */
[----:B------:R-:W-:Y:S02]  /*bda0*/  @!P2 IADD3.X R42, PT, PT, R41, R139, R41, P1, P0 ;  /* 0x0000008b292aa210 */ /* 0x000fe40000fe0429 */
[----:B------:R-:W-:Y:S01]  /*bdb0*/  @!P2 IADD3 R102, P0, PT, R43, R3, RZ ;  /* 0x000000032b66a210 */ /* 0x000fe20007f1e0ff */
[----:B------:R-:W-:Y:S01]  /*bdc0*/  @!PT LDS RZ, [RZ] ;  /* 0x00000000fffff984 */ /* 0x000fe20000000800 */
[----:B------:R-:W-:Y:S01]  /*bdd0*/  @!PT LDS RZ, [RZ] ;  /* 0x00000000fffff984 */ /* 0x000fe20000000800 */
[----:B------:R-:W-:Y:S01]  /*bde0*/  @!PT LDS RZ, [RZ] ;  /* 0x00000000fffff984 */ /* 0x000fe20000000800 */
[----:B------:R1:W-:Y:S01]  /*bdf0*/  @!P2 LDGSTS.E.BYPASS.LTC128B.128 [R46+0x1000], desc[UR4][R100.64] ;  /* 0x01000000642eafae */ /* 0x0003e2000b981a04 */
[----:B------:R-:W-:-:S02]  /*be00*/  @!P2 LEA.HI.X R99, R134, R139, R135, 0x6, P5 ;  /* 0x0000008b8663a211 */ /* 0x000fc400028f3487 */
[--C-:B------:R-:W-:Y:S01]  /*be10*/  @!P2 IADD3.X R97, PT, PT, R41, R139, R41.reuse, P4, P3 ;  /* 0x0000008b2961a210 */ /* 0x100fe200027e6429 */
        /* <DEDUP_REMOVED lines=18> */
.L_x_7599:
[----:B------:R-:W-:Y:S05]  /*bf40*/  BSYNC.RECONVERGENT B1 ;  /* 0x0000000000017941 */ /* 0x000fea0003800200 */
.L_x_7598:
[----:B------:R-:W2:Y:S01]  /*bf50*/  LD.E R3, desc[UR4][R84.64+0xdc] ;  /* 0x0000dc0454037980 */ /* 0x000ea2000c101900 */
[----:B------:R-:W-:Y:S01]  /*bf60*/  IMAD R41, R45, 0x80, R131 ;  /* 0x000000802d297824 */ /* 0x000fe200078e0283 */
[----:B------:R-:W3:Y:S01]  /*bf70*/  S2UR UR6, SR_CgaCtaId ;  /* 0x00000000000679c3 */ /* 0x000ee20000008800 */
[----:B------:R-:W-:Y:S02]  /*bf80*/  UMOV UR7, 0x400 ;  /* 0x0000040000077882 */ /* 0x000fe40000000000 */
[C---:B------:R-:W-:Y:S02]  /*bf90*/  VIADD R141, R41.reuse, 0xffffff79 ;  /* 0xffffff79298d7836 */ /* 0x040fe40000000000 */
[C---:B------:R-:W-:Y:S02]  /*bfa0*/  VIADD R160, R41.reuse, 0xffffff01 ;  /* 0xffffff0129a07836 */ /* 0x040fe40000000000 */
        /* <DEDUP_REMOVED lines=27> */
[----:B------:R-:W-:Y:S01]  /*c160*/  FSEL R64, R64, -INF , P1 ;  /* 0xff80000040407808 */ /* 0x000fe20000800000 */
[C---:B------:R-:W-:Y:S01]  /*c170*/  VIADD R113, R41.reuse, 0xffffff40 ;  /* 0xffffff4029717836 */ /* 0x040fe20000000000 */
[-C--:B------:R-:W-:Y:S01]  /*c180*/  ISETP.GE.AND P2, PT, R160, R156.reuse, PT ;  /* 0x0000009ca000720c */ /* 0x080fe20003f46270 */
[----:B-1----:R-:W-:Y:S01]  /*c190*/  VIADD R98, R41, 0xffffff48 ;  /* 0xffffff4829627836 */ /* 0x002fe20000000000 */
[-C--:B------:R-:W-:Y:S01]  /*c1a0*/  ISETP.GE.AND P1, PT, R125, R157.reuse, PT ;  /* 0x0000009d7d00720c */ /* 0x080fe20003f26270 */
[----:B------:R-:W-:Y:S01]  /*c1b0*/  VIADD R116, R41, 0xffffff38 ;  /* 0xffffff3829747836 */ /* 0x000fe20000000000 */
[----:B------:R-:W-:Y:S01]  /*c1c0*/  FSEL R65, R65, -INF , P0 ;  /* 0xff80000041417808 */ /* 0x000fe20000000000 */
[C---:B------:R-:W-:Y:S01]  /*c1d0*/  VIADD R109, R41.reuse, 0xffffff41 ;  /* 0xffffff41296d7836 */ /* 0x040fe20000000000 */
[-C--:B------:R-:W-:Y:S01]  /*c1e0*/  ISETP.GE.AND P0, PT, R124, R157.reuse, PT ;  /* 0x0000009d7c00720c */ /* 0x080fe20003f06270 */
[C---:B------:R-:W-:Y:S01]  /*c1f0*/  VIADD R106, R41.reuse, 0xffffff50 ;  /* 0xffffff50296a7836 */ /* 0x040fe20000000000 */
[----:B------:R-:W-:Y:S01]  /*c200*/  FSEL R114, R92, -INF , !P4 ;  /* 0xff8000005c727808 */ /* 0x000fe20006000000 */
[C---:B------:R-:W-:Y:S01]  /*c210*/  VIADD R107, R41.reuse, 0xffffff49 ;  /* 0xffffff49296b7836 */ /* 0x040fe20000000000 */
[-C--:B------:R-:W-:Y:S01]  /*c220*/  ISETP.GE.AND P4, PT, R132, R156.reuse, PT ;  /* 0x0000009c8400720c */ /* 0x080fe20003f86270 */
[----:B------:R-:W-:Y:S01]  /*c230*/  VIADD R105, R41, 0xffffff58 ;  /* 0xffffff5829697836 */ /* 0x000fe20000000000 */
[----:B------:R-:W-:Y:S01]  /*c240*/  FSEL R112, R93, -INF , !P2 ;  /* 0xff8000005d707808 */ /* 0x000fe20005000000 */
        /* <DEDUP_REMOVED lines=9> */
[----:B------:R-:W-:Y:S01]  /*c2e0*/  ISETP.GE.AND P0, PT, R122, R157, PT ;  /* 0x0000009d7a00720c */ /* 0x000fe20003f06270 */
[----:B------:R-:W-:Y:S01]  /*c2f0*/  VIADD R46, R41, 0xffffff69 ;  /* 0xffffff69292e7836 */ /* 0x000fe20000000000 */
[----:B------:R-:W-:Y:S01]  /*c300*/  FSEL R108, R89, -INF , !P4 ;  /* 0xff800000596c7808 */ /* 0x000fe20006000000 */
[----:B------:R-:W-:Y:S01]  /*c310*/  VIADD R43, R41, 0xffffff70 ;  /* 0xffffff70292b7836 */ /* 0x000fe20000000000 */
[-C--:B------:R-:W-:Y:S01]  /*c320*/  ISETP.GE.AND P5, PT, R133, R156.reuse, PT ;  /* 0x0000009c8500720c */ /* 0x080fe20003fa6270 */
[----:B------:R-:W-:Y:S01]  /*c330*/  VIADD R42, R41, 0xffffff71 ;  /* 0xffffff71292a7836 */ /* 0x000fe20000000000 */
[----:B------:R-:W-:Y:S01]  /*c340*/  ISETP.GE.AND P4, PT, R125, R156, PT ;  /* 0x0000009c7d00720c */ /* 0x000fe20003f86270 */
[----:B------:R-:W-:Y:S01]  /*c350*/  VIADD R41, R41, 0xffffff78 ;  /* 0xffffff7829297836 */ /* 0x000fe20000000000 */
[----:B------:R-:W-:Y:S01]  /*c360*/  FSEL R92, R64, -INF , !P2 ;  /* 0xff800000405c7808 */ /* 0x000fe20005000000 */
[----:B---3--:R-:W-:Y:S01]  /*c370*/  ULEA UR6, UR6, UR7, 0x18 ;  /* 0x0000000706067291 */ /* 0x008fe2000f8ec0ff */
[----:B------:R-:W-:-:S02]  /*c380*/  FSEL R56, R56, -INF , P1 ;  /* 0xff80000038387808 */ /* 0x000fc40000800000 */
[----:B------:R-:W-:Y:S02]  /*c390*/  ISETP.GE.AND P2, PT, R124, R156, PT ;  /* 0x0000009c7c00720c */ /* 0x000fe40003f46270 */
[-C--:B------:R-:W-:Y:S02]  /*c3a0*/  ISETP.GE.AND P1, PT, R121, R157.reuse, PT ;  /* 0x0000009d7900720c */ /* 0x080fe40003f26270 */
[----:B------:R-:W-:Y:S02]  /*c3b0*/  FSEL R57, R57, -INF , P0 ;  /* 0xff80000039397808 */ /* 0x000fe40000000000 */
[----:B------:R-:W-:Y:S02]  /*c3c0*/  ISETP.GE.AND P0, PT, R120, R157, PT ;  /* 0x0000009d7800720c */ /* 0x000fe40003f06270 */
[----:B------:R-:W-:Y:S02]  /*c3d0*/  FSEL R110, R88, -INF , !P5 ;  /* 0xff800000586e7808 */ /* 0x000fe40006800000 */
[----:B------:R-:W-:-:S02]  /*c3e0*/  FSEL R89, R60, -INF , !P4 ;  /* 0xff8000003c597808 */ /* 0x000fc40006000000 */
[----:B------:R-:W-:Y:S02]  /*c3f0*/  FSEL R88, R61, -INF , !P2 ;  /* 0xff8000003d587808 */ /* 0x000fe40005000000 */
[----:B------:R-:W-:Y:S02]  /*c400*/  FSEL R60, R52, -INF , P1 ;  /* 0xff800000343c7808 */ /* 0x000fe40000800000 */
[-C--:B------:R-:W-:Y:S02]  /*c410*/  ISETP.GE.AND P2, PT, R121, R156.reuse, PT ;  /* 0x0000009c7900720c */ /* 0x080fe40003f46270 */
[----:B------:R-:W-:Y:S02]  /*c420*/  FSEL R52, R53, -INF , P0 ;  /* 0xff80000035347808 */ /* 0x000fe40000000000 */
[----:B------:R-:W-:Y:S02]  /*c430*/  ISETP.GE.AND P0, PT, R117, R157, PT ;  /* 0x0000009d7500720c */ /* 0x000fe40003f06270 */
[----:B------:R-:W-:-:S02]  /*c440*/  ISETP.GE.AND P4, PT, R122, R156, PT ;  /* 0x0000009c7a00720c */ /* 0x000fc40003f86270 */
[----:B------:R-:W-:Y:S02]  /*c450*/  FSEL R60, R60, -INF , !P2 ;  /* 0xff8000003c3c7808 */ /* 0x000fe40005000000 */
[C---:B------:R-:W-:Y:S02]  /*c460*/  ISETP.GE.AND P1, PT, R118.reuse, R157, PT ;  /* 0x0000009d7600720c */ /* 0x040fe40003f26270 */
[-C--:B------:R-:W-:Y:S02]  /*c470*/  ISETP.GE.AND P2, PT, R117, R156.reuse, PT ;  /* 0x0000009c7500720c */ /* 0x080fe40003f46270 */
[----:B------:R-:W-:Y:S02]  /*c480*/  FSEL R49, R49, -INF , P0 ;  /* 0xff80000031317808 */ /* 0x000fe40000000000 */
[----:B------:R-:W-:Y:S02]  /*c490*/  FSEL R61, R57, -INF , !P4 ;  /* 0xff800000393d7808 */ /* 0x000fe40006000000 */
        /* <DEDUP_REMOVED lines=10> */
[-C--:B------:R-:W-:Y:S02]  /*c540*/  ISETP.GE.AND P5, PT, R126, R156.reuse, PT ;  /* 0x0000009c7e00720c */ /* 0x080fe40003fa6270 */
[----:B------:R-:W-:Y:S02]  /*c550*/  FSEL R99, R37, -INF , !P4 ;  /* 0xff80000025637808 */ /* 0x000fe40006000000 */
[----:B------:R-:W-:-:S02]  /*c560*/  ISETP.GE.AND P4, PT, R98, R156, PT ;  /* 0x0000009c6200720c */ /* 0x000fc40003f86270 */
[----:B------:R-:W-:Y:S02]  /*c570*/  FSEL R28, R28, -INF , P2 ;  /* 0xff8000001c1c7808 */ /* 0x000fe40001000000 */
[-C--:B------:R-:W-:Y:S02]  /*c580*/  ISETP.GE.AND P1, PT, R116, R157.reuse, PT ;  /* 0x0000009d7400720c */ /* 0x080fe40003f26270 */
[-C--:B------:R-:W-:Y:S02]  /*c590*/  ISETP.GE.AND P0, PT, R109, R157.reuse, PT ;  /* 0x0000009d6d00720c */ /* 0x080fe40003f06270 */
[----:B------:R-:W-:Y:S02]  /*c5a0*/  FSEL R93, R65, -INF , !P5 ;  /* 0xff800000415d7808 */ /* 0x000fe40006800000 */
[----:B------:R-:W-:Y:S02]  /*c5b0*/  ISETP.GE.AND P5, PT, R123, R156, PT ;  /* 0x0000009c7b00720c */ /* 0x000fe40003fa6270 */
[----:B------:R-:W-:-:S02]  /*c5c0*/  ISETP.GE.AND P2, PT, R106, R157, PT ;  /* 0x0000009d6a00720c */ /* 0x000fc40003f46270 */
[----:B------:R-:W-:Y:S02]  /*c5d0*/  FSEL R48, R28, -INF , !P4 ;  /* 0xff8000001c307808 */ /* 0x000fe40006000000 */
[----:B------:R-:W-:Y:S02]  /*c5e0*/  FSEL R36, R36, -INF , P1 ;  /* 0xff80000024247808 */ /* 0x000fe40000800000 */
[----:B------:R-:W-:Y:S02]  /*c5f0*/  FMNMX3.FTZ R28, R2, R114, R112, !PT ;  /* 0x00000072021c7276 */ /* 0x000fe40007810070 */
[----:B------:R-:W-:Y:S02]  /*c600*/  ISETP.GE.AND P1, PT, R113, R156, PT ;  /* 0x0000009c7100720c */ /* 0x000fe40003f26270 */
[----:B------:R-:W-:Y:S02]  /*c610*/  FSEL R33, R33, -INF , P0 ;  /* 0xff80000021217808 */ /* 0x000fe40000000000 */
[----:B------:R-:W-:-:S02]  /*c620*/  ISETP.GE.AND P0, PT, R107, R157, PT ;  /* 0x0000009d6b00720c */ /* 0x000fc40003f06270 */
[----:B------:R-:W-:Y:S02]  /*c630*/  FSEL R65, R56, -INF , !P5 ;  /* 0xff80000038417808 */ /* 0x000fe40006800000 */
[----:B------:R-:W-:Y:S02]  /*c640*/  FSEL R37, R24, -INF , P2 ;  /* 0xff80000018257808 */ /* 0x000fe40001000000 */
[----:B------:R-:W-:Y:S02]  /*c650*/  ISETP.GE.AND P5, PT, R120, R156, PT ;  /* 0x0000009c7800720c */ /* 0x000fe40003fa6270 */
[----:B------:R-:W-:Y:S02]  /*c660*/  FMNMX3.FTZ R24, R28, R110, R108, !PT ;  /* 0x0000006e1c187276 */ /* 0x000fe4000781006c */
[----:B------:R-:W-:Y:S02]  /*c670*/  FSEL R53, R32, -INF , !P1 ;  /* 0xff80000020357808 */ /* 0x000fe40004800000 */
[----:B------:R-:W-:-:S02]  /*c680*/  ISETP.GE.AND P1, PT, R107, R156, PT ;  /* 0x0000009c6b00720c */ /* 0x000fc40003f26270 */
[----:B------:R-:W-:Y:S02]  /*c690*/  FSEL R29, R29, -INF , P0 ;  /* 0xff8000001d1d7808 */ /* 0x000fe40000000000 */
[----:B------:R-:W-:Y:S02]  /*c6a0*/  FSEL R52, R52, -INF , !P5 ;  /* 0xff80000034347808 */ /* 0x000fe40006800000 */
[----:B------:R-:W-:Y:S02]  /*c6b0*/  FMNMX3.FTZ R24, R24, R92, R93, !PT ;  /* 0x0000005c18187276 */ /* 0x000fe4000781005d */
[----:B------:R-:W-:Y:S02]  /*c6c0*/  ISETP.GE.AND P5, PT, R116, R156, PT ;  /* 0x0000009c7400720c */ /* 0x000fe40003fa6270 */
[----:B------:R-:W-:Y:S02]  /*c6d0*/  FSEL R29, R29, -INF , !P1 ;  /* 0xff8000001d1d7808 */ /* 0x000fe40004800000 */
[----:B------:R-:W-:-:S02]  /*c6e0*/  ISETP.GE.AND P1, PT, R105, R157, PT ;  /* 0x0000009d6900720c */ /* 0x000fc40003f26270 */
[----:B------:R-:W-:Y:S02]  /*c6f0*/  FMNMX3.FTZ R24, R24, R89, R88, !PT ;  /* 0x0000005918187276 */ /* 0x000fe40007810058 */
[----:B------:R-:W-:Y:S02]  /*c700*/  FSEL R57, R36, -INF , !P5 ;  /* 0xff80000024397808 */ /* 0x000fe40006800000 */
[-C--:B------:R-:W-:Y:S02]  /*c710*/  ISETP.GE.AND P5, PT, R109, R156.reuse, PT ;  /* 0x0000009c6d00720c */ /* 0x080fe40003fa6270 */
[----:B------:R-:W-:Y:S02]  /*c720*/  ISETP.GE.AND P2, PT, R105, R156, PT ;  /* 0x0000009c6900720c */ /* 0x000fe40003f46270 */
[----:B------:R-:W-:Y:S02]  /*c730*/  FSEL R20, R20, -INF , P1 ;  /* 0xff80000014147808 */ /* 0x000fe40000800000 */
[----:B------:R-:W-:-:S02]  /*c740*/  FMNMX3.FTZ R24, R24, R65, R61, !PT ;  /* 0x0000004118187276 */ /* 0x000fc4000781003d */
[----:B------:R-:W-:Y:S02]  /*c750*/  ISETP.GE.AND P0, PT, R96, R157, PT ;  /* 0x0000009d6000720c */ /* 0x000fe40003f06270 */
[----:B------:R-:W-:Y:S02]  /*c760*/  FSEL R49, R33, -INF , !P5 ;  /* 0xff80000021317808 */ /* 0x000fe40006800000 */
[----:B------:R-:W-:Y:S02]  /*c770*/  FSEL R33, R20, -INF , !P2 ;  /* 0xff80000014217808 */ /* 0x000fe40005000000 */
[----:B------:R-:W-:Y:S02]  /*c780*/  FMNMX3.FTZ R20, R24, R60, R52, !PT ;  /* 0x0000003c18147276 */ /* 0x000fe40007810034 */
[-C--:B------:R-:W-:Y:S02]  /*c790*/  ISETP.GE.AND P5, PT, R106, R156.reuse, PT ;  /* 0x0000009c6a00720c */ /* 0x080fe40003fa6270 */
[----:B------:R-:W-:-:S02]  /*c7a0*/  ISETP.GE.AND P4, PT, R96, R156, PT ;  /* 0x0000009c6000720c */ /* 0x000fc40003f86270 */
[----:B------:R-:W-:Y:S02]  /*c7b0*/  FSEL R25, R25, -INF , P0 ;  /* 0xff80000019197808 */ /* 0x000fe40000000000 */
[----:B------:R-:W-:Y:S02]  /*c7c0*/  ISETP.GE.AND P0, PT, R104, R157, PT ;  /* 0x0000009d6800720c */ /* 0x000fe40003f06270 */
[----:B------:R-:W-:Y:S02]  /*c7d0*/  FMNMX3.FTZ R20, R20, R103, R101, !PT ;  /* 0x0000006714147276 */ /* 0x000fe40007810065 */
[----:B------:R-:W-:Y:S02]  /*c7e0*/  FSEL R37, R37, -INF , !P5 ;  /* 0xff80000025257808 */ /* 0x000fe40006800000 */
[----:B------:R-:W-:Y:S02]  /*c7f0*/  FSEL R28, R25, -INF , !P4 ;  /* 0xff800000191c7808 */ /* 0x000fe40006000000 */
[----:B------:R-:W-:-:S02]  /*c800*/  ISETP.GE.AND P5, PT, R104, R156, PT ;  /* 0x0000009c6800720c */ /* 0x000fc40003fa6270 */
[----:B------:R-:W-:Y:S02]  /*c810*/  ISETP.GE.AND P4, PT, R100, R157, PT ;  /* 0x0000009d6400720c */ /* 0x000fe40003f86270 */
[----:B------:R-:W-:Y:S02]  /*c820*/  FSEL R21, R21, -INF , P0 ;  /* 0xff80000015157808 */ /* 0x000fe40000000000 */
[----:B------:R-:W-:Y:S02]  /*c830*/  FMNMX3.FTZ R20, R20, R57, R99, !PT ;  /* 0x0000003914147276 */ /* 0x000fe40007810063 */
[----:B------:R-:W-:Y:S02]  /*c840*/  ISETP.GE.AND P0, PT, R97, R157, PT ;  /* 0x0000009d6100720c */ /* 0x000fe40003f06270 */
[----:B------:R-:W-:Y:S02]  /*c850*/  ISETP.GE.AND P1, PT, R100, R156, PT ;  /* 0x0000009c6400720c */ /* 0x000fe40003f26270 */
[----:B------:R-:W-:-:S02]  /*c860*/  FSEL R21, R21, -INF , !P5 ;  /* 0xff80000015157808 */ /* 0x000fc40006800000 */
[----:B------:R-:W-:Y:S02]  /*c870*/  FSEL R24, R16, -INF , P4 ;  /* 0xff80000010187808 */ /* 0x000fe40002000000 */
[----:B------:R-:W-:Y:S02]  /*c880*/  ISETP.GE.AND P5, PT, R87, R157, PT ;  /* 0x0000009d5700720c */ /* 0x000fe40003fa6270 */
[----:B------:R-:W-:Y:S02]  /*c890*/  FMNMX3.FTZ R20, R20, R53, R49, !PT ;  /* 0x0000003514147276 */ /* 0x000fe40007810031 */
[----:B------:R-:W-:Y:S02]  /*c8a0*/  FSEL R16, R17, -INF , P0 ;  /* 0xff80000011107808 */ /* 0x000fe40000000000 */
[----:B------:R-:W-:Y:S02]  /*c8b0*/  FSEL R17, R24, -INF , !P1 ;  /* 0xff80000018117808 */ /* 0x000fe40004800000 */
[----:B------:R-:W-:-:S02]  /*c8c0*/  FSEL R24, R12, -INF , P5 ;  /* 0xff8000000c187808 */ /* 0x000fc40002800000 */
[----:B------:R-:W-:Y:S02]  /*c8d0*/  FMNMX3.FTZ R12, R20, R48, R29, !PT ;  /* 0x00000030140c7276 */ /* 0x000fe4000781001d */
[-C--:B------:R-:W-:Y:S02]  /*c8e0*/  ISETP.GE.AND P2, PT, R97, R156.reuse, PT ;  /* 0x0000009c6100720c */ /* 0x080fe40003f46270 */
[----:B------:R-:W-:Y:S02]  /*c8f0*/  ISETP.GE.AND P1, PT, R46, R157, PT ;  /* 0x0000009d2e00720c */ /* 0x000fe40003f26270 */
[----:B------:R-:W-:Y:S02]  /*c900*/  FMNMX3.FTZ R12, R12, R37, R28, !PT ;  /* 0x000000250c0c7276 */ /* 0x000fe4000781001c */
[----:B------:R-:W-:Y:S02]  /*c910*/  ISETP.GE.AND P0, PT, R46, R156, PT ;  /* 0x0000009c2e00720c */ /* 0x000fe40003f06270 */
[----:B------:R-:W-:-:S02]  /*c920*/  FSEL R16, R16, -INF , !P2 ;  /* 0xff80000010107808 */ /* 0x000fc40005000000 */
[----:B------:R-:W-:Y:S02]  /*c930*/  FSEL R13, R13, -INF , P1 ;  /* 0xff8000000d0d7808 */ /* 0x000fe40000800000 */
[----:B------:R-:W-:Y:S02]  /*c940*/  ISETP.GE.AND P4, PT, R87, R156, PT ;  /* 0x0000009c5700720c */ /* 0x000fe40003f86270 */
[-C--:B------:R-:W-:Y:S02]  /*c950*/  ISETP.GE.AND P2, PT, R43, R157.reuse, PT ;  /* 0x0000009d2b00720c */ /* 0x080fe40003f46270 */
[----:B------:R-:W-:Y:S02]  /*c960*/  ISETP.GE.AND P1, PT, R42, R157, PT ;  /* 0x0000009d2a00720c */ /* 0x000fe40003f26270 */
[----:B------:R-:W-:Y:S02]  /*c970*/  FMNMX3.FTZ R12, R12, R33, R21, !PT ;  /* 0x000000210c0c7276 */ /* 0x000fe40007810015 */
[----:B------:R-:W-:-:S02]  /*c980*/  FSEL R119, R13, -INF , !P0 ;  /* 0xff8000000d777808 */ /* 0x000fc40004000000 */
[----:B------:R-:W-:Y:S02]  /*c990*/  FSEL R24, R24, -INF , !P4 ;  /* 0xff80000018187808 */ /* 0x000fe40006000000 */
[----:B------:R-:W-:Y:S02]  /*c9a0*/  ISETP.GE.AND P0, PT, R41, R157, PT ;  /* 0x0000009d2900720c */ /* 0x000fe40003f06270 */
[----:B------:R-:W-:Y:S02]  /*c9b0*/  FSEL R111, R8, -INF , P2 ;  /* 0xff800000086f7808 */ /* 0x000fe40001000000 */
[-C--:B------:R-:W-:Y:S02]  /*c9c0*/  ISETP.GE.AND P5, PT, R43, R156.reuse, PT ;  /* 0x0000009c2b00720c */ /* 0x080fe40003fa6270 */
[----:B------:R-:W-:Y:S02]  /*c9d0*/  ISETP.GE.AND P4, PT, R42, R156, PT ;  /* 0x0000009c2a00720c */ /* 0x000fe40003f86270 */
[----:B------:R-:W-:-:S02]  /*c9e0*/  FSEL R9, R9, -INF , P1 ;  /* 0xff80000009097808 */ /* 0x000fc40000800000 */
[----:B------:R-:W-:Y:S02]  /*c9f0*/  FMNMX3.FTZ R8, R12, R17, R16, !PT ;  /* 0x000000110c087276 */ /* 0x000fe40007810010 */
[----:B------:R-:W-:Y:S02]  /*ca00*/  FSEL R64, R4, -INF , P0 ;  /* 0xff80000004407808 */ /* 0x000fe40000000000 */
[-C--:B------:R-:W-:Y:S02]  /*ca10*/  ISETP.GE.AND P3, PT, R141, R156.reuse, PT ;  /* 0x0000009c8d00720c */ /* 0x080fe40003f66270 */
[----:B------:R-:W-:Y:S02]  /*ca20*/  ISETP.GE.AND P2, PT, R41, R156, PT ;  /* 0x0000009c2900720c */ /* 0x000fe40003f46270 */
[----:B------:R-:W-:Y:S02]  /*ca30*/  FSEL R111, R111, -INF , !P5 ;  /* 0xff8000006f6f7808 */ /* 0x000fe40006800000 */
[----:B------:R-:W-:-:S02]  /*ca40*/  FSEL R102, R9, -INF , !P4 ;  /* 0xff80000009667808 */ /* 0x000fc40006000000 */
[----:B------:R-:W-:Y:S02]  /*ca50*/  FMNMX3.FTZ R4, R8, R24, R119, !PT ;  /* 0x0000001808047276 */ /* 0x000fe40007810077 */
[----:B------:R-:W-:Y:S02]  /*ca60*/  FSEL R44, R5, -INF , !P3 ;  /* 0xff800000052c7808 */ /* 0x000fe40005800000 */
[----:B------:R-:W-:Y:S02]  /*ca70*/  FSEL R64, R64, -INF , !P2 ;  /* 0xff80000040407808 */ /* 0x000fe40005000000 */
[----:B------:R-:W-:Y:S02]  /*ca80*/  FMNMX3.FTZ R4, R4, R111, R102, !PT ;  /* 0x0000006f04047276 */ /* 0x000fe40007810066 */
[----:B------:R-:W-:Y:S02]  /*ca90*/  ISETP.GE.AND P0, PT, R141, R155, PT ;  /* 0x0000009b8d00720c */ /* 0x000fe40003f06270 */
[----:B------:R-:W-:-:S02]  /*caa0*/  FMNMX3.FTZ R4, R4, R64, R44, !PT ;  /* 0x0000004004047276 */ /* 0x000fc4000781002c */
[-C--:B------:R-:W-:Y:S02]  /*cab0*/  ISETP.GE.AND P1, PT, R160, R155.reuse, PT ;  /* 0x0000009ba000720c */ /* 0x080fe40003f26270 */
[----:B------:R-:W-:Y:S01]  /*cac0*/  FSEL R13, R7, -INF , P0 ;  /* 0xff800000070d7808 */ /* 0x000fe20000000000 */
[----:B------:R-:W1:Y:S01]  /*cad0*/  SHFL.BFLY PT, R20, R4, 0x2, 0x1f ;  /* 0x0c401f0004147f89 */ /* 0x000e6200000e0000 */
[----:B------:R-:W-:Y:S02]  /*cae0*/  FSEL R9, R95, -INF , P1 ;  /* 0xff8000005f097808 */ /* 0x000fe40000800000 */
[-C--:B------:R-:W-:Y:S02]  /*caf0*/  ISETP.GE.AND P0, PT, R133, R155.reuse, PT ;  /* 0x0000009b8500720c */ /* 0x080fe40003f06270 */
[-C--:B------:R-:W-:Y:S02]  /*cb00*/  ISETP.GE.AND P1, PT, R132, R155.reuse, PT ;  /* 0x0000009b8400720c */ /* 0x080fe40003f26270 */
[----:B------:R-:W-:-:S02]  /*cb10*/  ISETP.GE.AND P4, PT, R161, R155, PT ;  /* 0x0000009ba100720c */ /* 0x000fc40003f86270 */
[----:B------:R-:W-:Y:S02]  /*cb20*/  FSEL R8, R90, -INF , P0 ;  /* 0xff8000005a087808 */ /* 0x000fe40000000000 */
[----:B------:R-:W-:Y:S02]  /*cb30*/  FSEL R7, R91, -INF , P1 ;  /* 0xff8000005b077808 */ /* 0x000fe40000800000 */
[-C--:B------:R-:W-:Y:S02]  /*cb40*/  ISETP.GE.AND P0, PT, R127, R155.reuse, PT ;  /* 0x0000009b7f00720c */ /* 0x080fe40003f06270 */
[----:B------:R-:W-:Y:S02]  /*cb50*/  ISETP.GE.AND P1, PT, R126, R155, PT ;  /* 0x0000009b7e00720c */ /* 0x000fe40003f26270 */
[----:B------:R-:W-:Y:S02]  /*cb60*/  FSEL R12, R94, -INF , P4 ;  /* 0xff8000005e0c7808 */ /* 0x000fe40002000000 */
[----:B------:R-:W-:-:S02]  /*cb70*/  ISETP.GE.AND P4, PT, R133, R154, PT ;  /* 0x0000009a8500720c */ /* 0x000fc40003f86270 */
[----:B------:R-:W-:Y:S02]  /*cb80*/  FSEL R5, R66, -INF , P0 ;  /* 0xff80000042057808 */ /* 0x000fe40000000000 */
[----:B------:R-:W-:Y:S02]  /*cb90*/  FSEL R67, R67, -INF , P1 ;  /* 0xff80000043437808 */ /* 0x000fe40000800000 */
[----:B-1----:R-:W-:Y:S02]  /*cba0*/  FMNMX.FTZ R36, R4, R20, !PT ;  /* 0x0000001404247209 */ /* 0x002fe40007810000 */
[-C--:B------:R-:W-:Y:S02]  /*cbb0*/  ISETP.GE.AND P0, PT, R125, R155.reuse, PT ;  /* 0x0000009b7d00720c */ /* 0x080fe40003f06270 */
[----:B------:R-:W-:Y:S01]  /*cbc0*/  ISETP.GE.AND P1, PT, R124, R155, PT ;  /* 0x0000009b7c00720c */ /* 0x000fe20003f26270 */
[----:B------:R-:W1:Y:S01]  /*cbd0*/  SHFL.BFLY PT, R56, R36, 0x1, 0x1f ;  /* 0x0c201f0024387f89 */ /* 0x000e6200000e0000 */
[----:B------:R-:W-:-:S02]  /*cbe0*/  FSEL R8, R8, -INF , !P4 ;  /* 0xff80000008087808 */ /* 0x000fc40006000000 */
[-C--:B------:R-:W-:Y:S02]  /*cbf0*/  ISETP.GE.AND P2, PT, R160, R154.reuse, PT ;  /* 0x0000009aa000720c */ /* 0x080fe40003f46270 */
[----:B------:R-:W-:Y:S02]  /*cc00*/  ISETP.GE.AND P4, PT, R126, R154, PT ;  /* 0x0000009a7e00720c */ /* 0x000fe40003f86270 */
[----:B------:R-:W-:Y:S02]  /*cc10*/  FSEL R20, R62, -INF , P0 ;  /* 0xff8000003e147808 */ /* 0x000fe40000000000 */
[----:B------:R-:W-:Y:S02]  /*cc20*/  FSEL R25, R63, -INF , P1 ;  /* 0xff8000003f197808 */ /* 0x000fe40000800000 */
[-C--:B------:R-:W-:Y:S02]  /*cc30*/  ISETP.GE.AND P0, PT, R123, R155.reuse, PT ;  /* 0x0000009b7b00720c */ /* 0x080fe40003f06270 */
[----:B------:R-:W-:-:S02]  /*cc40*/  ISETP.GE.AND P1, PT, R122, R155, PT ;  /* 0x0000009b7a00720c */ /* 0x000fc40003f26270 */
[-C--:B------:R-:W-:Y:S02]  /*cc50*/  ISETP.GE.AND P5, PT, R161, R154.reuse, PT ;  /* 0x0000009aa100720c */ /* 0x080fe40003fa6270 */
[----:B------:R-:W-:Y:S02]  /*cc60*/  FSEL R9, R9, -INF , !P2 ;  /* 0xff80000009097808 */ /* 0x000fe40005000000 */
[----:B------:R-:W-:Y:S02]  /*cc70*/  FSEL R4, R67, -INF , !P4 ;  /* 0xff80000043047808 */ /* 0x000fe40006000000 */
[-C--:B------:R-:W-:Y:S02]  /*cc80*/  ISETP.GE.AND P2, PT, R127, R154.reuse, PT ;  /* 0x0000009a7f00720c */ /* 0x080fe40003f46270 */
[----:B------:R-:W-:Y:S02]  /*cc90*/  ISETP.GE.AND P4, PT, R123, R154, PT ;  /* 0x0000009a7b00720c */ /* 0x000fe40003f86270 */
[----:B------:R-:W-:-:S02]  /*cca0*/  FSEL R32, R58, -INF , P0 ;  /* 0xff8000003a207808 */ /* 0x000fc40000000000 */
[----:B------:R-:W-:Y:S02]  /*ccb0*/  FSEL R59, R59, -INF , P1 ;  /* 0xff8000003b3b7808 */ /* 0x000fe40000800000 */
[----:B------:R-:W-:Y:S02]  /*ccc0*/  FSEL R12, R12, -INF , !P5 ;  /* 0xff8000000c0c7808 */ /* 0x000fe40006800000 */
[-C--:B------:R-:W-:Y:S02]  /*ccd0*/  ISETP.GE.AND P1, PT, R120, R155.reuse, PT ;  /* 0x0000009b7800720c */ /* 0x080fe40003f26270 */
[----:B------:R-:W-:Y:S02]  /*cce0*/  ISETP.GE.AND P5, PT, R132, R154, PT ;  /* 0x0000009a8400720c */ /* 0x000fe40003fa6270 */
[----:B------:R-:W-:Y:S02]  /*ccf0*/  FSEL R5, R5, -INF , !P2 ;  /* 0xff80000005057808 */ /* 0x000fe40005000000 */
[----:B------:R-:W-:-:S02]  /*cd00*/  ISETP.GE.AND P0, PT, R121, R155, PT ;  /* 0x0000009b7900720c */ /* 0x000fc40003f06270 */
[----:B------:R-:W-:Y:S02]  /*cd10*/  FSEL R32, R32, -INF , !P4 ;  /* 0xff80000020207808 */ /* 0x000fe40006000000 */
[-C--:B------:R-:W-:Y:S02]  /*cd20*/  ISETP.GE.AND P2, PT, R124, R154.reuse, PT ;  /* 0x0000009a7c00720c */ /* 0x080fe40003f46270 */
[-C--:B------:R-:W-:Y:S02]  /*cd30*/  ISETP.GE.AND P4, PT, R120, R154.reuse, PT ;  /* 0x0000009a7800720c */ /* 0x080fe40003f86270 */
[----:B------:R-:W-:Y:S02]  /*cd40*/  FSEL R55, R55, -INF , P1 ;  /* 0xff80000037377808 */ /* 0x000fe40000800000 */
[----:B------:R-:W-:Y:S02]  /*cd50*/  FSEL R7, R7, -INF , !P5 ;  /* 0xff80000007077808 */ /* 0x000fe40006800000 */
[----:B------:R-:W-:-:S02]  /*cd60*/  ISETP.GE.AND P5, PT, R125, R154, PT ;  /* 0x0000009a7d00720c */ /* 0x000fc40003fa6270 */
[----:B------:R-:W-:Y:S02]  /*cd70*/  FSEL R54, R54, -INF , P0 ;  /* 0xff80000036367808 */ /* 0x000fe40000000000 */
[----:B------:R-:W-:Y:S02]  /*cd80*/  FSEL R25, R25, -INF , !P2 ;  /* 0xff80000019197808 */ /* 0x000fe40005000000 */
[-C--:B------:R-:W-:Y:S02]  /*cd90*/  ISETP.GE.AND P0, PT, R118, R155.reuse, PT ;  /* 0x0000009b7600720c */ /* 0x080fe40003f06270 */
[----:B------:R-:W-:Y:S02]  /*cda0*/  FSEL R95, R55, -INF , !P4 ;  /* 0xff800000375f7808 */ /* 0x000fe40006000000 */
[----:B------:R-:W-:Y:S02]  /*cdb0*/  ISETP.GE.AND P2, PT, R121, R154, PT ;  /* 0x0000009a7900720c */ /* 0x000fe40003f46270 */
[----:B------:R-:W-:-:S02]  /*cdc0*/  ISETP.GE.AND P4, PT, R116, R155, PT ;  /* 0x0000009b7400720c */ /* 0x000fc40003f86270 */
[----:B------:R-:W-:Y:S02]  /*cdd0*/  FSEL R20, R20, -INF , !P5 ;  /* 0xff80000014147808 */ /* 0x000fe40006800000 */
[----:B------:R-:W-:Y:S02]  /*cde0*/  ISETP.GE.AND P1, PT, R117, R155, PT ;  /* 0x0000009b7500720c */ /* 0x000fe40003f26270 */
[----:B------:R-:W-:Y:S02]  /*cdf0*/  ISETP.GE.AND P5, PT, R122, R154, PT ;  /* 0x0000009a7a00720c */ /* 0x000fe40003fa6270 */
[----:B------:R-:W-:Y:S02]  /*ce00*/  FSEL R50, R50, -INF , P0 ;  /* 0xff80000032327808 */ /* 0x000fe40000000000 */
[----:B-1----:R-:W-:Y:S02]  /*ce10*/  FMNMX.FTZ R36, R36, R56, !PT ;  /* 0x0000003824247209 */ /* 0x002fe40007810000 */
[----:B------:R-:W-:-:S02]  /*ce20*/  FSEL R122, R54, -INF , !P2 ;  /* 0xff800000367a7808 */ /* 0x000fc40005000000 */
[----:B------:R-:W-:Y:S01]  /*ce30*/  ISETP.GE.AND P0, PT, R116, R154, PT ;  /* 0x0000009a7400720c */ /* 0x000fe20003f06270 */
[----:B--2---:R-:W-:Y:S01]  /*ce40*/  FMUL.FTZ R56, R3, R36 ;  /* 0x0000002403387220 */ /* 0x004fe20000410000 */
[----:B------:R-:W-:Y:S02]  /*ce50*/  FSEL R38, R38, -INF , P4 ;  /* 0xff80000026267808 */ /* 0x000fe40002000000 */
[-C--:B------:R-:W-:Y:S02]  /*ce60*/  ISETP.GE.AND P2, PT, R117, R154.reuse, PT ;  /* 0x0000009a7500720c */ /* 0x080fe40003f46270 */
[----:B------:R-:W-:Y:S02]  /*ce70*/  FSEL R51, R51, -INF , P1 ;  /* 0xff80000033337808 */ /* 0x000fe40000800000 */
[----:B------:R-:W-:Y:S02]  /*ce80*/  FSEL R123, R59, -INF , !P5 ;  /* 0xff8000003b7b7808 */ /* 0x000fe40006800000 */
[----:B------:R-:W-:-:S02]  /*ce90*/  ISETP.GE.AND P5, PT, R118, R154, PT ;  /* 0x0000009a7600720c */ /* 0x000fc40003fa6270 */
[----:B------:R-:W-:Y:S02]  /*cea0*/  FSEL R118, R38, -INF , !P0 ;  /* 0xff80000026767808 */ /* 0x000fe40004000000 */
[----:B------:R-:W-:Y:S02]  /*ceb0*/  FSEL R120, R51, -INF , !P2 ;  /* 0xff80000033787808 */ /* 0x000fe40005000000 */
[----:B------:R-:W-:Y:S02]  /*cec0*/  FSETP.NEU.FTZ.AND P0, PT, R36, -INF , PT ;  /* 0xff8000002400780b */ /* 0x000fe40003f1d000 */
[C---:B------:R-:W-:Y:S02]  /*ced0*/  ISETP.GE.AND P2, PT, R113.reuse, R155, PT ;  /* 0x0000009b7100720c */ /* 0x040fe40003f46270 */
[----:B------:R-:W-:Y:S02]  /*cee0*/  FSEL R56, R56, RZ, P0 ;  /* 0x000000ff38387208 */ /* 0x000fe40000000000 */
[----:B------:R-:W-:-:S02]  /*cef0*/  ISETP.GE.AND P4, PT, R113, R154, PT ;  /* 0x0000009a7100720c */ /* 0x000fc40003f86270 */
[----:B------:R-:W-:Y:S01]  /*cf00*/  FSEL R34, R34, -INF , P2 ;  /* 0xff80000022227808 */ /* 0x000fe20001000000 */
[--C-:B------:R-:W-:Y:S01]  /*cf10*/  FFMA.FTZ R114, R114, R3, -R56.reuse ;  /* 0x0000000372727223 */ /* 0x100fe20000010838 */
[----:B------:R-:W-:Y:S01]  /*cf20*/  ISETP.GE.AND P2, PT, R98, R155, PT ;  /* 0x0000009b6200720c */ /* 0x000fe20003f46270 */
[-CC-:B------:R-:W-:Y:S01]  /*cf30*/  FFMA.FTZ R94, R112, R3.reuse, -R56.reuse ;  /* 0x00000003705e7223 */ /* 0x180fe20000010838 */
[----:B------:R-:W-:Y:S01]  /*cf40*/  FSEL R116, R34, -INF , !P4 ;  /* 0xff80000022747808 */ /* 0x000fe20006000000 */
[-CC-:B------:R-:W-:Y:S01]  /*cf50*/  FFMA.FTZ R89, R89, R3.reuse, -R56.reuse ;  /* 0x0000000359597223 */ /* 0x180fe20000010838 */
[-C--:B------:R-:W-:Y:S01]  /*cf60*/  ISETP.GE.AND P4, PT, R98, R154.reuse, PT ;  /* 0x0000009a6200720c */ /* 0x080fe20003f86270 */
[--C-:B------:R-:W-:Y:S01]  /*cf70*/  FFMA.FTZ R110, R110, R3, -R56.reuse ;  /* 0x000000036e6e7223 */ /* 0x100fe20000010838 */
[----:B------:R-:W-:Y:S01]  /*cf80*/  FSEL R30, R30, -INF , P2 ;  /* 0xff8000001e1e7808 */ /* 0x000fe20001000000 */
[----:B------:R1:W-:Y:S01]  /*cf90*/  MUFU.EX2 R98, R114 ;  /* 0x0000007200627308 */ /* 0x0003e20000000800 */
[----:B------:R-:W-:Y:S01]  /*cfa0*/  ISETP.GE.AND P2, PT, R106, R155, PT ;  /* 0x0000009b6a00720c */ /* 0x000fe20003f46270 */
[--C-:B------:R-:W-:Y:S01]  /*cfb0*/  FFMA.FTZ R90, R93, R3, -R56.reuse ;  /* 0x000000035d5a7223 */ /* 0x100fe20000010838 */
[----:B------:R-:W-:Y:S01]  /*cfc0*/  ISETP.GE.AND P1, PT, R115, R155, PT ;  /* 0x0000009b7300720c */ /* 0x000fe20003f26270 */
[-CC-:B------:R-:W-:Y:S01]  /*cfd0*/  FFMA.FTZ R66, R88, R3.reuse, -R56.reuse ;  /* 0x0000000358427223 */ /* 0x180fe20000010838 */
[----:B------:R-:W-:Y:S01]  /*cfe0*/  FSEL R26, R26, -INF , P2 ;  /* 0xff8000001a1a7808 */ /* 0x000fe20001000000 */
[--C-:B------:R-:W-:Y:S01]  /*cff0*/  FFMA.FTZ R67, R65, R3, -R56.reuse ;  /* 0x0000000341437223 */ /* 0x100fe20000010838 */
[----:B------:R-:W-:Y:S01]  /*d000*/  ISETP.GE.AND P2, PT, R105, R155, PT ;  /* 0x0000009b6900720c */ /* 0x000fe20003f46270 */
[-CC-:B------:R-:W-:Y:S01]  /*d010*/  FFMA.FTZ R65, R61, R3.reuse, -R56.reuse ;  /* 0x000000033d417223 */ /* 0x180fe20000010838 */
[----:B------:R-:W-:Y:S01]  /*d020*/  FSEL R39, R39, -INF , P1 ;  /* 0xff80000027277808 */ /* 0x000fe20000800000 */
[-CC-:B------:R-:W-:Y:S01]  /*d030*/  FFMA.FTZ R63, R60, R3.reuse, -R56.reuse ;  /* 0x000000033c3f7223 */ /* 0x180fe20000010838 */
[----:B------:R-:W-:Y:S01]  /*d040*/  FSEL R22, R22, -INF , P2 ;  /* 0xff80000016167808 */ /* 0x000fe20001000000 */
[--C-:B------:R-:W-:Y:S01]  /*d050*/  FFMA.FTZ R62, R52, R3, -R56.reuse ;  /* 0x00000003343e7223 */ /* 0x100fe20000010838 */
[----:B------:R-:W-:Y:S01]  /*d060*/  ISETP.GE.AND P1, PT, R109, R155, PT ;  /* 0x0000009b6d00720c */ /* 0x000fe20003f26270 */
[-CC-:B------:R-:W-:Y:S01]  /*d070*/  FFMA.FTZ R38, R16, R3.reuse, -R56.reuse ;  /* 0x0000000310267223 */ /* 0x180fe20000010838 */
[----:B------:R-:W-:Y:S01]  /*d080*/  FSEL R121, R50, -INF , !P5 ;  /* 0xff80000032797808 */ /* 0x000fe20006800000 */
[-CC-:B------:R-:W-:Y:S01]  /*d090*/  FFMA.FTZ R91, R108, R3.reuse, -R56.reuse ;  /* 0x000000036c5b7223 */ /* 0x180fe20000010838 */
[----:B-1----:R-:W-:Y:S01]  /*d0a0*/  FSEL R114, R30, -INF , !P4 ;  /* 0xff8000001e727808 */ /* 0x002fe20006000000 */
[-CC-:B------:R-:W-:Y:S01]  /*d0b0*/  FFMA.FTZ R58, R101, R3.reuse, -R56.reuse ;  /* 0x00000003653a7223 */ /* 0x180fe20000010838 */
[-C--:B------:R-:W-:Y:S01]  /*d0c0*/  ISETP.GE.AND P4, PT, R106, R154.reuse, PT ;  /* 0x0000009a6a00720c */ /* 0x080fe20003f86270 */
[-CC-:B------:R-:W-:Y:S01]  /*d0d0*/  FFMA.FTZ R54, R99, R3.reuse, -R56.reuse ;  /* 0x0000000363367223 */ /* 0x180fe20000010838 */
[-C--:B------:R-:W-:Y:S01]  /*d0e0*/  ISETP.GE.AND P5, PT, R115, R154.reuse, PT ;  /* 0x0000009a7300720c */ /* 0x080fe20003fa6270 */
[-CC-:B------:R-:W-:Y:S01]  /*d0f0*/  FFMA.FTZ R59, R103, R3.reuse, -R56.reuse ;  /* 0x00000003673b7223 */ /* 0x180fe20000010838 */
[----:B------:R-:W-:Y:S01]  /*d100*/  FSEL R112, R26, -INF , !P4 ;  /* 0xff8000001a707808 */ /* 0x000fe20006000000 */
[----:B------:R-:W-:Y:S01]  /*d110*/  MUFU.EX2 R94, R94 ;  /* 0x0000005e005e7308 */ /* 0x000fe20000000800 */
[----:B------:R-:W-:Y:S01]  /*d120*/  ISETP.GE.AND P4, PT, R105, R154, PT ;  /* 0x0000009a6900720c */ /* 0x000fe20003f86270 */
[-CC-:B------:R-:W-:Y:S01]  /*d130*/  FFMA.FTZ R51, R49, R3.reuse, -R56.reuse ;  /* 0x0000000331337223 */ /* 0x180fe20000010838 */
[----:B------:R-:W-:Y:S01]  /*d140*/  FSEL R35, R35, -INF , P1 ;  /* 0xff80000023237808 */ /* 0x000fe20000800000 */
[-CC-:B------:R-:W-:Y:S01]  /*d150*/  FFMA.FTZ R49, R48, R3.reuse, -R56.reuse ;  /* 0x0000000330317223 */ /* 0x180fe20000010838 */
[----:B------:R-:W-:Y:S01]  /*d160*/  FSEL R106, R22, -INF , !P4 ;  /* 0xff800000166a7808 */ /* 0x000fe20006000000 */
[--C-:B------:R-:W-:Y:S01]  /*d170*/  FFMA.FTZ R92, R92, R3, -R56.reuse ;  /* 0x000000035c5c7223 */ /* 0x100fe20000010838 */
[----:B------:R-:W-:Y:S01]  /*d180*/  FMNMX3.FTZ R22, R0, R12, R9, !PT ;  /* 0x0000000c00167276 */ /* 0x000fe20007810009 */
[----:B------:R-:W-:Y:S01]  /*d190*/  MUFU.EX2 R91, R91 ;  /* 0x0000005b005b7308 */ /* 0x000fe20000000800 */
[----:B------:R-:W-:Y:S01]  /*d1a0*/  ISETP.GE.AND P1, PT, R107, R155, PT ;  /* 0x0000009b6b00720c */ /* 0x000fe20003f26270 */
[-CC-:B------:R-:W-:Y:S01]  /*d1b0*/  FFMA.FTZ R48, R29, R3.reuse, -R56.reuse ;  /* 0x000000031d307223 */ /* 0x180fe20000010838 */
[----:B------:R-:W-:Y:S01]  /*d1c0*/  FMNMX3.FTZ R22, R22, R8, R7, !PT ;  /* 0x0000000816167276 */ /* 0x000fe20007810007 */
[-CC-:B------:R-:W-:Y:S01]  /*d1d0*/  FFMA.FTZ R57, R57, R3.reuse, -R56.reuse ;  /* 0x0000000339397223 */ /* 0x180fe20000010838 */
[----:B------:R-:W-:Y:S01]  /*d1e0*/  FSEL R117, R39, -INF , !P5 ;  /* 0xff80000027757808 */ /* 0x000fe20006800000 */
[----:B------:R-:W-:Y:S01]  /*d1f0*/  FFMA.FTZ R39, R17, R3, -R56 ;  /* 0x0000000311277223 */ /* 0x000fe20000010838 */
[----:B------:R-:W-:Y:S01]  /*d200*/  FMNMX3.FTZ R22, R22, R5, R4, !PT ;  /* 0x0000000516167276 */ /* 0x000fe20007810004 */
[----:B------:R-:W-:Y:S01]  /*d210*/  MUFU.EX2 R92, R92 ;  /* 0x0000005c005c7308 */ /* 0x000fe20000000800 */
[----:B------:R-:W-:Y:S01]  /*d220*/  ISETP.GE.AND P2, PT, R100, R155, PT ;  /* 0x0000009b6400720c */ /* 0x000fe20003f46270 */
[-CC-:B------:R-:W-:Y:S01]  /*d230*/  FFMA.FTZ R53, R53, R3.reuse, -R56.reuse ;  /* 0x0000000335357223 */ /* 0x180fe20000010838 */
[----:B------:R-:W-:Y:S01]  /*d240*/  FMNMX3.FTZ R22, R22, R20, R25, !PT ;  /* 0x0000001416167276 */ /* 0x000fe20007810019 */
[-CC-:B------:R-:W-:Y:S01]  /*d250*/  FFMA.FTZ R111, R111, R3.reuse, -R56.reuse ;  /* 0x000000036f6f7223 */ /* 0x180fe20000010838 */
[----:B------:R-:W-:Y:S01]  /*d260*/  ISETP.GE.AND P5, PT, R109, R154, PT ;  /* 0x0000009a6d00720c */ /* 0x000fe20003fa6270 */
[-CC-:B------:R-:W-:Y:S01]  /*d270*/  FFMA.FTZ R102, R102, R3.reuse, -R56.reuse ;  /* 0x0000000366667223 */ /* 0x180fe20000010838 */
[----:B------:R-:W-:Y:S01]  /*d280*/  FMNMX3.FTZ R22, R22, R32, R123, !PT ;  /* 0x0000002016167276 */ /* 0x000fe2000781007b */
[----:B------:R-:W-:Y:S01]  /*d290*/  MUFU.EX2 R90, R90 ;  /* 0x0000005a005a7308 */ /* 0x000fe20000000800 */
[----:B------:R-:W-:Y:S01]  /*d2a0*/  FSEL R31, R31, -INF , P1 ;  /* 0xff8000001f1f7808 */ /* 0x000fe20000800000 */
[----:B------:R-:W-:Y:S01]  /*d2b0*/  FFMA.FTZ R64, R64, R3, -R56 ;  /* 0x0000000340407223 */ /* 0x000fe20000010838 */
[----:B------:R-:W-:-:S02]  /*d2c0*/  FMNMX3.FTZ R22, R22, R122, R95, !PT ;  /* 0x0000007a16167276 */ /* 0x000fc4000781005f */
[-C--:B------:R-:W-:Y:S02]  /*d2d0*/  ISETP.GE.AND P1, PT, R96, R155.reuse, PT ;  /* 0x0000009b6000720c */ /* 0x080fe40003f26270 */
        /* <DEDUP_REMOVED lines=15> */
[----:B------:R-:W-:Y:S01]  /*d3d0*/  FMNMX3.FTZ R22, R22, R118, R117, !PT ;  /* 0x0000007616167276 */ /* 0x000fe20007810075 */
[----:B------:R1:W2:Y:S01]  /*d3e0*/  MUFU.EX2 R87, R89 ;  /* 0x0000005900577308 */ /* 0x0002a20000000800 */
[----:B------:R-:W-:Y:S02]  /*d3f0*/  ISETP.GE.AND P5, PT, R96, R154, PT ;  /* 0x0000009a6000720c */ /* 0x000fe40003fa6270 */
[----:B------:R-:W-:Y:S02]  /*d400*/  FSEL R23, R23, -INF , P1 ;  /* 0xff80000017177808 */ /* 0x000fe40000800000 */
[-C--:B------:R-:W-:Y:S02]  /*d410*/  ISETP.GE.AND P1, PT, R97, R155.reuse, PT ;  /* 0x0000009b6100720c */ /* 0x080fe40003f26270 */
[----:B------:R-:W-:Y:S01]  /*d420*/  ISETP.GE.AND P2, PT, R43, R155, PT ;  /* 0x0000009b2b00720c */ /* 0x000fe20003f46270 */
[----:B------:R3:W-:Y:S01]  /*d430*/  MUFU.EX2 R96, R110 ;  /* 0x0000006e00607308 */ /* 0x0007e20000000800 */
[----:B------:R-:W-:-:S02]  /*d440*/  FSEL R19, R19, -INF , P1 ;  /* 0xff80000013137808 */ /* 0x000fc40000800000 */
[-C--:B------:R-:W-:Y:S02]  /*d450*/  ISETP.GE.AND P1, PT, R46, R155.reuse, PT ;  /* 0x0000009b2e00720c */ /* 0x080fe40003f26270 */
[----:B------:R-:W-:Y:S02]  /*d460*/  FSEL R10, R10, -INF , P2 ;  /* 0xff8000000a0a7808 */ /* 0x000fe40001000000 */
[----:B------:R-:W-:Y:S01]  /*d470*/  FSEL R15, R15, -INF , P1 ;  /* 0xff8000000f0f7808 */ /* 0x000fe20000800000 */
[----:B------:R-:W-:Y:S01]  /*d480*/  MUFU.EX2 R63, R63 ;  /* 0x0000003f003f7308 */ /* 0x000fe20000000800 */
[----:B-1----:R-:W-:Y:S02]  /*d490*/  FSEL R89, R14, -INF , !P4 ;  /* 0xff8000000e597808 */ /* 0x002fe40006000000 */
[----:B------:R-:W-:Y:S02]  /*d4a0*/  FMNMX3.FTZ R14, R22, R116, R115, !PT ;  /* 0x00000074160e7276 */ /* 0x000fe40007810073 */
[----:B------:R-:W-:-:S02]  /*d4b0*/  ISETP.GE.AND P1, PT, R42, R155, PT ;  /* 0x0000009b2a00720c */ /* 0x000fc40003f26270 */
[----:B------:R-:W-:Y:S01]  /*d4c0*/  FMNMX3.FTZ R14, R14, R114, R113, !PT ;  /* 0x000000720e0e7276 */ /* 0x000fe20007810071 */
[----:B------:R-:W-:Y:S01]  /*d4d0*/  MUFU.EX2 R62, R62 ;  /* 0x0000003e003e7308 */ /* 0x000fe20000000800 */
[----:B---3--:R-:W-:Y:S02]  /*d4e0*/  FSEL R110, R27, -INF , !P5 ;  /* 0xff8000001b6e7808 */ /* 0x008fe40006800000 */
[----:B------:R-:W-:Y:S02]  /*d4f0*/  ISETP.GE.AND P5, PT, R104, R154, PT ;  /* 0x0000009a6800720c */ /* 0x000fe40003fa6270 */
[----:B------:R-:W-:Y:S02]  /*d500*/  FMNMX3.FTZ R14, R14, R112, R110, !PT ;  /* 0x000000700e0e7276 */ /* 0x000fe4000781006e */
[----:B------:R-:W-:Y:S01]  /*d510*/  FSEL R107, R23, -INF , !P5 ;  /* 0xff800000176b7808 */ /* 0x000fe20006800000 */
[----:B------:R-:W-:Y:S01]  /*d520*/  MUFU.EX2 R59, R59 ;  /* 0x0000003b003b7308 */ /* 0x000fe20000000800 */
[----:B------:R-:W-:-:S02]  /*d530*/  ISETP.GE.AND P5, PT, R97, R154, PT ;  /* 0x0000009a6100720c */ /* 0x000fc40003fa6270 */
[----:B------:R-:W-:Y:S02]  /*d540*/  FMNMX3.FTZ R14, R14, R106, R107, !PT ;  /* 0x0000006a0e0e7276 */ /* 0x000fe4000781006b */
[----:B------:R-:W-:Y:S02]  /*d550*/  FSEL R93, R19, -INF , !P5 ;  /* 0xff800000135d7808 */ /* 0x000fe40006800000 */
[-C--:B------:R-:W-:Y:S01]  /*d560*/  ISETP.GE.AND P5, PT, R46, R154.reuse, PT ;  /* 0x0000009a2e00720c */ /* 0x080fe20003fa6270 */
[-CC-:B------:R-:W-:Y:S01]  /*d570*/  FFMA.FTZ R46, R37, R3.reuse, -R56.reuse ;  /* 0x00000003252e7223 */ /* 0x180fe20000010838 */
[----:B------:R-:W-:Y:S01]  /*d580*/  FSEL R11, R11, -INF , P1 ;  /* 0xff8000000b0b7808 */ /* 0x000fe20000800000 */
[----:B------:R-:W-:Y:S01]  /*d590*/  MUFU.EX2 R58, R58 ;  /* 0x0000003a003a7308 */ /* 0x000fe20000000800 */
[----:B------:R-:W-:Y:S01]  /*d5a0*/  ISETP.GE.AND P4, PT, R43, R154, PT ;  /* 0x0000009a2b00720c */ /* 0x000fe20003f86270 */
[----:B------:R-:W-:Y:S01]  /*d5b0*/  FFMA.FTZ R43, R28, R3, -R56 ;  /* 0x000000031c2b7223 */ /* 0x000fe20000010838 */
[----:B------:R-:W-:-:S02]  /*d5c0*/  ISETP.GE.AND P1, PT, R41, R155, PT ;  /* 0x0000009b2900720c */ /* 0x000fc40003f26270 */
[----:B------:R-:W-:Y:S01]  /*d5d0*/  ISETP.GE.AND P2, PT, R42, R154, PT ;  /* 0x0000009a2a00720c */ /* 0x000fe20003f46270 */
[-CC-:B------:R-:W-:Y:S01]  /*d5e0*/  FFMA.FTZ R42, R33, R3.reuse, -R56.reuse ;  /* 0x00000003212a7223 */ /* 0x180fe20000010838 */
[----:B------:R-:W-:Y:S01]  /*d5f0*/  FSEL R88, R15, -INF , !P5 ;  /* 0xff8000000f587808 */ /* 0x000fe20006800000 */
[----:B------:R-:W-:Y:S01]  /*d600*/  MUFU.EX2 R57, R57 ;  /* 0x0000003900397308 */ /* 0x000fe20000000800 */
[----:B------:R-:W-:Y:S02]  /*d610*/  FMNMX3.FTZ R14, R14, R100, R93, !PT ;  /* 0x000000640e0e7276 */ /* 0x000fe4000781005d */
[-C--:B------:R-:W-:Y:S01]  /*d620*/  ISETP.GE.AND P5, PT, R41, R154.reuse, PT ;  /* 0x0000009a2900720c */ /* 0x080fe20003fa6270 */
[----:B------:R-:W-:Y:S01]  /*d630*/  FFMA.FTZ R41, R21, R3, -R56 ;  /* 0x0000000315297223 */ /* 0x000fe20000010838 */
[----:B------:R-:W-:Y:S02]  /*d640*/  FSEL R6, R6, -INF , P1 ;  /* 0xff80000006067808 */ /* 0x000fe40000800000 */
[----:B------:R-:W-:Y:S01]  /*d650*/  FSEL R61, R10, -INF , !P4 ;  /* 0xff8000000a3d7808 */ /* 0x000fe20006000000 */
[----:B------:R-:W-:Y:S01]  /*d660*/  MUFU.EX2 R54, R54 ;  /* 0x0000003600367308 */ /* 0x000fe20000000800 */
[----:B------:R-:W-:-:S02]  /*d670*/  ISETP.GE.AND P3, PT, R141, R154, PT ;  /* 0x0000009a8d00720c */ /* 0x000fc40003f66270 */
[----:B------:R-:W-:Y:S02]  /*d680*/  FSEL R60, R11, -INF , !P2 ;  /* 0xff8000000b3c7808 */ /* 0x000fe40005000000 */
[----:B------:R-:W-:Y:S02]  /*d690*/  FMNMX3.FTZ R10, R14, R89, R88, !PT ;  /* 0x000000590e0a7276 */ /* 0x000fe40007810058 */
[----:B------:R-:W-:Y:S01]  /*d6a0*/  FSEL R55, R6, -INF , !P5 ;  /* 0xff80000006377808 */ /* 0x000fe20006800000 */
[----:B------:R-:W-:Y:S01]  /*d6b0*/  MUFU.EX2 R53, R53 ;  /* 0x0000003500357308 */ /* 0x000fe20000000800 */
[----:B------:R-:W-:Y:S02]  /*d6c0*/  FSEL R52, R13, -INF , !P3 ;  /* 0xff8000000d347808 */ /* 0x000fe40005800000 */
[----:B------:R-:W-:Y:S02]  /*d6d0*/  FMNMX3.FTZ R6, R10, R61, R60, !PT ;  /* 0x0000003d0a067276 */ /* 0x000fe4000781003c */
[----:B------:R-:W-:-:S02]  /*d6e0*/  FSEL R109, R36, RZ, P0 ;  /* 0x000000ff246d7208 */ /* 0x000fc40000000000 */
[----:B------:R-:W-:Y:S01]  /*d6f0*/  FMNMX3.FTZ R6, R6, R55, R52, !PT ;  /* 0x0000003706067276 */ /* 0x000fe20007810034 */
[----:B------:R-:W-:Y:S01]  /*d700*/  MUFU.EX2 R51, R51 ;  /* 0x0000003300337308 */ /* 0x000fe20000000800 */
[----:B------:R-:W-:Y:S01]  /*d710*/  LEA R86, R86, UR6, 0x1 ;  /* 0x0000000656567c11 */ /* 0x000fe2000f8e08ff */
[----:B------:R-:W-:Y:S01]  /*d720*/  FADD.FTZ R109, R2, -R109 ;  /* 0x8000006d026d7221 */ /* 0x000fe20000010000 */
[----:B--2---:R-:W-:Y:S01]  /*d730*/  F2FP.F16.F32.PACK_AB R34, R66, R87 ;  /* 0x000000574222723e */ /* 0x004fe200000000ff */
[----:B------:R-:W1:Y:S01]  /*d740*/  SHFL.BFLY PT, R10, R6, 0x2, 0x1f ;  /* 0x0c401f00060a7f89 */ /* 0x000e6200000e0000 */
[----:B------:R-:W-:Y:S01]  /*d750*/  ISETP.GT.AND P0, PT, R47, R138, PT ;  /* 0x0000008a2f00720c */ /* 0x000fe20003f04270 */
[----:B------:R-:W-:Y:S02]  /*d760*/  FMUL.FTZ R109, R3, R109 ;  /* 0x0000006d036d7220 */ /* 0x000fe40000410000 */
[----:B------:R-:W-:Y:S01]  /*d770*/  LDSM.16.MT88.4 R16, [R86+0x3000] ;  /* 0x003000005610783b */ /* 0x000fe20000004200 */
[----:B------:R-:W-:Y:S08]  /*d780*/  MUFU.EX2 R49, R49 ;  /* 0x0000003100317308 */ /* 0x000ff00000000800 */
[----:B------:R-:W2:Y:S01]  /*d790*/  MUFU.EX2 R109, R109 ;  /* 0x0000006d006d7308 */ /* 0x000ea20000000800 */
[----:B------:R-:W-:-:S07]  /*d7a0*/  @P0 VIADD R45, R45, 0xfffffffd ;  /* 0xfffffffd2d2d0836 */ /* 0x000fce0000000000 */
[----:B------:R-:W-:Y:S01]  /*d7b0*/  MUFU.EX2 R48, R48 ;  /* 0x0000003000307308 */ /* 0x000fe20000000800 */
[----:B-1----:R-:W-:-:S05]  /*d7c0*/  FMNMX.FTZ R6, R6, R10, !PT ;  /* 0x0000000a06067209 */ /* 0x002fca0007810000 */
[----:B------:R-:W1:Y:S01]  /*d7d0*/  SHFL.BFLY PT, R10, R6, 0x1, 0x1f ;  /* 0x0c201f00060a7f89 */ /* 0x000e6200000e0000 */
[-C--:B--2---:R-:W-:Y:S01]  /*d7e0*/  FMUL.FTZ R13, R81, R109.reuse ;  /* 0x0000006d510d7220 */ /* 0x084fe20000410000 */
[-C--:B------:R-:W-:Y:S01]  /*d7f0*/  FMUL.FTZ R76, R76, R109.reuse ;  /* 0x0000006d4c4c7220 */ /* 0x080fe20000410000 */
[-C--:B------:R-:W-:Y:S01]  /*d800*/  FMUL.FTZ R77, R77, R109.reuse ;  /* 0x0000006d4d4d7220 */ /* 0x080fe20000410000 */
[-C--:B------:R-:W-:Y:S01]  /*d810*/  FMUL.FTZ R28, R72, R109.reuse ;  /* 0x0000006d481c7220 */ /* 0x080fe20000410000 */
[-C--:B------:R-:W-:Y:S01]  /*d820*/  FMUL.FTZ R29, R73, R109.reuse ;  /* 0x0000006d491d7220 */ /* 0x080fe20000410000 */
[-C--:B------:R-:W-:Y:S01]  /*d830*/  FMUL.FTZ R68, R68, R109.reuse ;  /* 0x0000006d44447220 */ /* 0x080fe20000410000 */
[----:B------:R-:W-:Y:S01]  /*d840*/  FMUL.FTZ R69, R69, R109 ;  /* 0x0000006d45457220 */ /* 0x000fe20000410000 */
[----:B------:R-:W-:Y:S08]  /*d850*/  MUFU.EX2 R46, R46 ;  /* 0x0000002e002e7308 */ /* 0x000ff00000000800 */
[----:B------:R-:W-:Y:S01]  /*d860*/  MUFU.EX2 R43, R43 ;  /* 0x0000002b002b7308 */ /* 0x000fe20000000800 */
[----:B-1----:R-:W-:-:S07]  /*d870*/  FMNMX.FTZ R37, R6, R10, !PT ;  /* 0x0000000a06257209 */ /* 0x002fce0007810000 */
[----:B------:R-:W-:Y:S01]  /*d880*/  MUFU.EX2 R42, R42 ;  /* 0x0000002a002a7308 */ /* 0x000fe20000000800 */
[----:B------:R-:W-:Y:S02]  /*d890*/  F2FP.F16.F32.PACK_AB R10, R91, R96 ;  /* 0x000000605b0a723e */ /* 0x000fe400000000ff */
[----:B------:R-:W-:Y:S01]  /*d8a0*/  FSETP.NEU.FTZ.AND P1, PT, R37, -INF , PT ;  /* 0xff8000002500780b */ /* 0x000fe20003f3d000 */
[----:B------:R-:W-:-:S03]  /*d8b0*/  FMUL.FTZ R50, R3, R37 ;  /* 0x0000002503327220 */ /* 0x000fc60000410000 */
[----:B------:R-:W-:Y:S01]  /*d8c0*/  FSEL R2, R37, RZ, P1 ;  /* 0x000000ff25027208 */ /* 0x000fe20000800000 */
[----:B------:R-:W-:Y:S01]  /*d8d0*/  MUFU.EX2 R41, R41 ;  /* 0x0000002900297308 */ /* 0x000fe20000000800 */
[----:B------:R-:W-:-:S03]  /*d8e0*/  FSEL R50, R50, RZ, P1 ;  /* 0x000000ff32327208 */ /* 0x000fc60000800000 */
[----:B------:R-:W-:Y:S01]  /*d8f0*/  FADD.FTZ R0, R0, -R2 ;  /* 0x8000000200007221 */ /* 0x000fe20000010000 */
[----:B------:R-:W-:Y:S02]  /*d900*/  VIADD R2, R86, 0x3000 ;  /* 0x0000300056027836 */ /* 0x000fe40000000000 */
[-CC-:B------:R-:W-:Y:S01]  /*d910*/  FFMA.FTZ R99, R7, R3.reuse, -R50.reuse ;  /* 0x0000000307637223 */ /* 0x180fe20000010832 */
[-CC-:B------:R-:W-:Y:S01]  /*d920*/  FFMA.FTZ R101, R5, R3.reuse, -R50.reuse ;  /* 0x0000000305657223 */ /* 0x180fe20000010832 */
[----:B------:R-:W-:Y:S01]  /*d930*/  FMUL.FTZ R0, R3, R0 ;  /* 0x0000000003007220 */ /* 0x000fe20000410000 */
[-CC-:B------:R-:W-:Y:S01]  /*d940*/  FFMA.FTZ R97, R4, R3.reuse, -R50.reuse ;  /* 0x0000000304617223 */ /* 0x180fe20000010832 */
[-CC-:B------:R-:W-:Y:S01]  /*d950*/  FFMA.FTZ R105, R12, R3.reuse, -R50.reuse ;  /* 0x000000030c697223 */ /* 0x180fe20000010832 */
[-CC-:B------:R-:W-:Y:S01]  /*d960*/  FFMA.FTZ R104, R9, R3.reuse, -R50.reuse ;  /* 0x0000000309687223 */ /* 0x180fe20000010832 */
[----:B------:R1:W2:Y:S01]  /*d970*/  MUFU.EX2 R108, R0 ;  /* 0x00000000006c7308 */ /* 0x0002a20000000800 */
[--C-:B------:R-:W-:Y:S01]  /*d980*/  FFMA.FTZ R103, R8, R3, -R50.reuse ;  /* 0x0000000308677223 */ /* 0x100fe20000010832 */
[----:B------:R-:W-:Y:S01]  /*d990*/  FMUL.FTZ R12, R80, R109 ;  /* 0x0000006d500c7220 */ /* 0x000fe20000410000 */
[-CC-:B------:R-:W-:Y:S01]  /*d9a0*/  FFMA.FTZ R80, R20, R3.reuse, -R50.reuse ;  /* 0x0000000314507223 */ /* 0x180fe20000010832 */
[----:B------:R-:W-:Y:S01]  /*d9b0*/  F2FP.F16.F32.PACK_AB R8, R94, R98 ;  /* 0x000000625e08723e */ /* 0x000fe200000000ff */
[----:B------:R-:W-:Y:S01]  /*d9c0*/  LDSM.16.MT88.4 R20, [R86+0x3400] ;  /* 0x003400005614783b */ /* 0x000fe20000004200 */
        /* <DEDUP_REMOVED lines=10> */
[----:B------:R-:W3:Y:S01]  /*da70*/  MUFU.EX2 R104, R104 ;  /* 0x0000006800687308 */ /* 0x000ee20000000800 */
[----:B-1----:R-:W-:-:S02]  /*da80*/  VIADD R0, R86, 0x3020 ;  /* 0x0000302056007836 */ /* 0x002fc40000000000 */
[-C--:B--2---:R-:W-:Y:S01]  /*da90*/  FMUL.FTZ R14, R82, R108.reuse ;  /* 0x0000006c520e7220 */ /* 0x084fe20000410000 */
[----:B------:R-:W-:Y:S02]  /*daa0*/  @P6 VIADD R0, R2, 0xffffffe0 ;  /* 0xffffffe002006836 */ /* 0x000fe40000000000 */
[-C--:B------:R-:W-:Y:S01]  /*dab0*/  FMUL.FTZ R15, R83, R108.reuse ;  /* 0x0000006c530f7220 */ /* 0x080fe20000410000 */
[-C--:B------:R-:W-:Y:S01]  /*dac0*/  FMUL.FTZ R78, R78, R108.reuse ;  /* 0x0000006c4e4e7220 */ /* 0x080fe20000410000 */
[-C--:B------:R-:W-:Y:S01]  /*dad0*/  FMUL.FTZ R79, R79, R108.reuse ;  /* 0x0000006c4f4f7220 */ /* 0x080fe20000410000 */
[-C--:B------:R-:W-:Y:S01]  /*dae0*/  FFMA.FTZ R2, R24, R3.reuse, -R56 ;  /* 0x0000000318027223 */ /* 0x080fe20000010838 */
[----:B------:R-:W1:Y:S01]  /*daf0*/  LDSM.16.MT88.4 R4, [R0] ;  /* 0x000000000004783b */ /* 0x000e620000004200 */
[----:B------:R-:W-:Y:S01]  /*db00*/  MUFU.EX2 R103, R103 ;  /* 0x0000006700677308 */ /* 0x000fe20000000800 */
[-C--:B------:R-:W-:Y:S01]  /*db10*/  FMUL.FTZ R30, R74, R108.reuse ;  /* 0x0000006c4a1e7220 */ /* 0x080fe20000410000 */
[-C--:B------:R-:W-:Y:S01]  /*db20*/  FMUL.FTZ R31, R75, R108.reuse ;  /* 0x0000006c4b1f7220 */ /* 0x080fe20000410000 */
[-C--:B------:R-:W-:Y:S01]  /*db30*/  FMUL.FTZ R70, R70, R108.reuse ;  /* 0x0000006c46467220 */ /* 0x080fe20000410000 */
[-C--:B------:R-:W-:Y:S01]  /*db40*/  FMUL.FTZ R71, R71, R108.reuse ;  /* 0x0000006c47477220 */ /* 0x080fe20000410000 */
[-CC-:B------:R-:W-:Y:S01]  /*db50*/  FFMA.FTZ R75, R121, R3.reuse, -R50.reuse ;  /* 0x00000003794b7223 */ /* 0x180fe20000010832 */
[-CC-:B------:R-:W-:Y:S01]  /*db60*/  FFMA.FTZ R74, R117, R3.reuse, -R50.reuse ;  /* 0x00000003754a7223 */ /* 0x180fe20000010832 */
[--C-:B------:R-:W-:Y:S01]  /*db70*/  FFMA.FTZ R83, R116, R3, -R50.reuse ;  /* 0x0000000374537223 */ /* 0x100fe20000010832 */
[----:B------:R-:W2:Y:S01]  /*db80*/  MUFU.EX2 R99, R99 ;  /* 0x0000006300637308 */ /* 0x000ea20000000800 */
[----:B---3--:R-:W-:Y:S01]  /*db90*/  F2FP.F16.F32.PACK_AB R9, R104, R105 ;  /* 0x000000696809723e */ /* 0x008fe200000000ff */
[-CC-:B------:R-:W-:Y:S01]  /*dba0*/  FFMA.FTZ R82, R115, R3.reuse, -R50.reuse ;  /* 0x0000000373527223 */ /* 0x180fe20000010832 */
[----:B------:R-:W-:Y:S01]  /*dbb0*/  FFMA.FTZ R107, R107, R3, -R50 ;  /* 0x000000036b6b7223 */ /* 0x000fe20000010832 */
[----:B------:R-:W-:Y:S01]  /*dbc0*/  FFMA.FTZ R98, R159, R109, R98 ;  /* 0x0000006d9f627223 */ /* 0x000fe20000010062 */
[----:B------:R-:W-:Y:S01]  /*dbd0*/  FFMA.FTZ R105, R158, R108, R105 ;  /* 0x0000006c9e697223 */ /* 0x000fe20000010069 */
[-CC-:B------:R-:W-:Y:S01]  /*dbe0*/  FFMA.FTZ R89, R89, R3.reuse, -R50.reuse ;  /* 0x0000000359597223 */ /* 0x180fe20000010832 */
[-C--:B------:R-:W-:Y:S01]  /*dbf0*/  FFMA.FTZ R88, R88, R3.reuse, -R50 ;  /* 0x0000000358587223 */ /* 0x080fe20000010832 */
[----:B------:R-:W-:Y:S01]  /*dc00*/  MUFU.EX2 R101, R101 ;  /* 0x0000006500657308 */ /* 0x000fe20000000800 */
[----:B------:R-:W-:Y:S01]  /*dc10*/  FADD.FTZ R98, R94, R98 ;  /* 0x000000625e627221 */ /* 0x000fe20000010000 */
[----:B------:R-:W-:Y:S01]  /*dc20*/  FADD.FTZ R105, R104, R105 ;  /* 0x0000006968697221 */ /* 0x000fe20000010000 */
[-C--:B------:R-:W-:Y:S01]  /*dc30*/  FFMA.FTZ R94, R100, R3.reuse, -R50 ;  /* 0x00000003645e7223 */ /* 0x080fe20000010832 */
[-C--:B------:R-:W-:Y:S01]  /*dc40*/  FFMA.FTZ R159, R44, R3.reuse, -R56 ;  /* 0x000000032c9f7223 */ /* 0x080fe20000010838 */
[----:B------:R-:W-:Y:S01]  /*dc50*/  FADD.FTZ R96, R96, R98 ;  /* 0x0000006260607221 */ /* 0x000fe20000010000 */
[----:B------:R-:W-:-:S02]  /*dc60*/  FFMA.FTZ R158, R52, R3, -R50 ;  /* 0x00000003349e7223 */ /* 0x000fc40000010832 */
[----:B------:R-:W3:Y:S01]  /*dc70*/  MUFU.EX2 R97, R97 ;  /* 0x0000006100617308 */ /* 0x000ee20000000800 */
[----:B--2---:R-:W-:Y:S01]  /*dc80*/  F2FP.F16.F32.PACK_AB R11, R99, R103 ;  /* 0x00000067630b723e */ /* 0x004fe200000000ff */
[----:B------:R-:W-:Y:S01]  /*dc90*/  FADD.FTZ R103, R103, R105 ;  /* 0x0000006967677221 */ /* 0x000fe20000010000 */
[----:B------:R-:W-:Y:S01]  /*dca0*/  FADD.FTZ R96, R91, R96 ;  /* 0x000000605b607221 */ /* 0x000fe20000010000 */
[----:B------:R-:W-:Y:S02]  /*dcb0*/  FFMA.FTZ R91, R93, R3, -R50 ;  /* 0x000000035d5b7223 */ /* 0x000fe40000010832 */
[----:B------:R-:W-:Y:S02]  /*dcc0*/  FADD.FTZ R103, R99, R103 ;  /* 0x0000006763677221 */ /* 0x000fe40000010000 */
[C---:B------:R-:W-:Y:S01]  /*dcd0*/  HMMA.16816.F32 R12, R8.reuse, R16, R12 ;  /* 0x00000010080c723c */ /* 0x040fe2000000180c */
[----:B------:R-:W-:Y:S07]  /*dce0*/  MUFU.EX2 R80, R80 ;  /* 0x0000005000507308 */ /* 0x000fee0000000800 */
[----:B------:R-:W-:Y:S01]  /*dcf0*/  HMMA.16816.F32 R16, R8, R18, R76 ;  /* 0x000000120810723c */ /* 0x000fe2000000184c */
[----:B------:R2:W4:Y:S02]  /*dd00*/  MUFU.EX2 R76, R25 ;  /* 0x00000019004c7308 */ /* 0x0005240000000800 */
[----:B---3--:R-:W-:Y:S01]  /*dd10*/  F2FP.F16.F32.PACK_AB R33, R97, R101 ;  /* 0x000000656121723e */ /* 0x008fe200000000ff */
[----:B------:R-:W-:-:S04]  /*dd20*/  FADD.FTZ R101, R101, R103 ;  /* 0x0000006765657221 */ /* 0x000fc80000010000 */
[----:B------:R-:W-:Y:S01]  /*dd30*/  FADD.FTZ R101, R97, R101 ;  /* 0x0000006561657221 */ /* 0x000fe20000010000 */
[C---:B-1----:R-:W-:Y:S01]  /*dd40*/  HMMA.16816.F32 R28, R8.reuse, R4, R28 ;  /* 0x00000004081c723c */ /* 0x042fe2000000181c */
[----:B------:R-:W-:Y:S07]  /*dd50*/  MUFU.EX2 R75, R75 ;  /* 0x0000004b004b7308 */ /* 0x000fee0000000800 */
[----:B------:R-:W-:Y:S01]  /*dd60*/  HMMA.16816.F32 R8, R8, R6, R68 ;  /* 0x000000060808723c */ /* 0x000fe20000001844 */
[----:B------:R-:W-:Y:S02]  /*dd70*/  LDSM.16.MT88.4 R4, [R86+0x3800] ;  /* 0x003800005604783b */ /* 0x000fe40000004200 */
[-CC-:B------:R-:W-:Y:S01]  /*dd80*/  FFMA.FTZ R68, R123, R3.reuse, -R50.reuse ;  /* 0x000000037b447223 */ /* 0x180fe20000010832 */
[-CC-:B------:R-:W-:Y:S01]  /*dd90*/  FFMA.FTZ R69, R122, R3.reuse, -R50.reuse ;  /* 0x000000037a457223 */ /* 0x180fe20000010832 */
[-C--:B------:R-:W-:Y:S01]  /*dda0*/  FFMA.FTZ R71, R95, R3.reuse, -R50 ;  /* 0x000000035f477223 */ /* 0x080fe20000010832 */
[----:B--2---:R-:W1:Y:S01]  /*ddb0*/  LDSM.16.MT88.4 R24, [R0+0x400] ;  /* 0x000400000018783b */ /* 0x004e620000004200 */
[----:B------:R2:W-:Y:S01]  /*ddc0*/  MUFU.EX2 R70, R32 ;  /* 0x0000002000467308 */ /* 0x0005e20000000800 */
[----:B----4-:R-:W-:Y:S01]  /*ddd0*/  F2FP.F16.F32.PACK_AB R35, R76, R80 ;  /* 0x000000504c23723e */ /* 0x010fe200000000ff */
[----:B------:R-:W-:Y:S01]  /*dde0*/  FADD.FTZ R80, R80, R101 ;  /* 0x0000006550507221 */ /* 0x000fe20000010000 */
[----:B------:R-:W-:-:S03]  /*ddf0*/  FFMA.FTZ R95, R119, R3, -R56 ;  /* 0x00000003775f7223 */ /* 0x000fc60000010838 */
        /* <DEDUP_REMOVED lines=17> */
[----:B---3--:R-:W-:Y:S01]  /*df10*/  F2FP.F16.F32.PACK_AB R33, R68, R70 ;  /* 0x000000464421723e */ /* 0x008fe200000000ff */
[----:B------:R-:W-:Y:S01]  /*df20*/  FADD.FTZ R70, R70, R80 ;  /* 0x0000005046467221 */ /* 0x000fe20000010000 */
[----:B------:R-:W-:-:S02]  /*df30*/  F2FP.F16.F32.PACK_AB R34, R62, R63 ;  /* 0x0000003f3e22723e */ /* 0x000fc400000000ff */
[----:B--2---:R-:W-:Y:S01]  /*df40*/  F2FP.F16.F32.PACK_AB R35, R71, R69 ;  /* 0x000000454723723e */ /* 0x004fe200000000ff */
[----:B------:R-:W-:Y:S01]  /*df50*/  MUFU.EX2 R83, R83 ;  /* 0x0000005300537308 */ /* 0x000fe20000000800 */
[----:B------:R-:W-:-:S04]  /*df60*/  FADD.FTZ R70, R68, R70 ;  /* 0x0000004644467221 */ /* 0x000fc80000010000 */
[----:B------:R-:W-:Y:S01]  /*df70*/  FADD.FTZ R70, R69, R70 ;  /* 0x0000004645467221 */ /* 0x000fe20000010000 */
[----:B------:R-:W-:Y:S02]  /*df80*/  HMMA.16816.F32 R12, R32, R4, R12 ;  /* 0x00000004200c723c */ /* 0x000fe4000000180c */
[----:B------:R-:W2:Y:S01]  /*df90*/  MUFU.EX2 R82, R82 ;  /* 0x0000005200527308 */ /* 0x000ea20000000800 */
[----:B------:R-:W-:-:S04]  /*dfa0*/  FADD.FTZ R71, R71, R70 ;  /* 0x0000004647477221 */ /* 0x000fc80000010000 */
[----:B------:R-:W-:Y:S01]  /*dfb0*/  FADD.FTZ R71, R75, R71 ;  /* 0x000000474b477221 */ /* 0x000fe20000010000 */
[C---:B------:R-:W-:Y:S01]  /*dfc0*/  HMMA.16816.F32 R16, R32.reuse, R6, R16 ;  /* 0x000000062010723c */ /* 0x040fe20000001810 */
[----:B------:R-:W3:Y:S01]  /*dfd0*/  LDSM.16.MT88.4 R4, [R0+0xc00] ;  /* 0x000c00000004783b */ /* 0x000ee20000004200 */
[----:B------:R-:W-:Y:S06]  /*dfe0*/  MUFU.EX2 R81, R81 ;  /* 0x0000005100517308 */ /* 0x000fec0000000800 */
[C---:B-----5:R-:W-:Y:S02]  /*dff0*/  HMMA.16816.F32 R28, R32.reuse, R20, R28 ;  /* 0x00000014201c723c */ /* 0x060fe4000000181c */
[----:B------:R-:W5:Y:S06]  /*e000*/  MUFU.EX2 R113, R113 ;  /* 0x0000007100717308 */ /* 0x000f6c0000000800 */
[----:B------:R-:W-:Y:S01]  /*e010*/  HMMA.16816.F32 R24, R32, R22, R24 ;  /* 0x000000162018723c */ /* 0x000fe20000001818 */
[----:B------:R-:W5:Y:S02]  /*e020*/  LDSM.16.MT88.4 R20, [R86+0x4000] ;  /* 0x004000005614783b */ /* 0x000f640000004200 */
[----:B------:R-:W-:Y:S01]  /*e030*/  F2FP.F16.F32.PACK_AB R32, R58, R59 ;  /* 0x0000003b3a20723e */ /* 0x000fe200000000ff */
[----:B------:R-:W5:Y:S01]  /*e040*/  MUFU.EX2 R112, R112 ;  /* 0x0000007000707308 */ /* 0x000f620000000800 */
[C---:B----4-:R-:W-:Y:S01]  /*e050*/  F2FP.F16.F32.PACK_AB R33, R72.reuse, R75 ;  /* 0x0000004b4821723e */ /* 0x050fe200000000ff */
[----:B------:R-:W-:Y:S01]  /*e060*/  FADD.FTZ R72, R72, R71 ;  /* 0x0000004748487221 */ /* 0x000fe20000010000 */
[----:B------:R-:W-:Y:S01]  /*e070*/  F2FP.F16.F32.PACK_AB R34, R54, R57 ;  /* 0x000000393622723e */ /* 0x000fe200000000ff */
[----:B------:R-:W-:Y:S01]  /*e080*/  LDSM.16.MT88.4 R68, [R0+0x1c00] ;  /* 0x001c00000044783b */ /* 0x000fe20000004200 */
[----:B-1----:R-:W-:Y:S01]  /*e090*/  F2FP.F16.F32.PACK_AB R35, R74, R73 ;  /* 0x000000494a23723e */ /* 0x002fe200000000ff */
[----:B------:R-:W-:-:S02]  /*e0a0*/  FADD.FTZ R72, R73, R72 ;  /* 0x0000004849487221 */ /* 0x000fc40000010000 */
[----:B------:R-:W1:Y:S02]  /*e0b0*/  MUFU.EX2 R110, R110 ;  /* 0x0000006e006e7308 */ /* 0x000e640000000800 */
[----:B------:R-:W-:Y:S02]  /*e0c0*/  FADD.FTZ R72, R74, R72 ;  /* 0x000000484a487221 */ /* 0x000fe40000010000 */
[C---:B------:R-:W-:Y:S04]  /*e0d0*/  HMMA.16816.F32 R12, R32.reuse, R8, R12 ;  /* 0x00000008200c723c */ /* 0x040fe8000000180c */
        /* <DEDUP_REMOVED lines=9> */
[----:B--2---:R-:W-:Y:S01]  /*e170*/  F2FP.F16.F32.PACK_AB R33, R82, R83 ;  /* 0x000000535221723e */ /* 0x004fe200000000ff */
[----:B------:R-:W-:Y:S01]  /*e180*/  FADD.FTZ R83, R83, R72 ;  /* 0x0000004853537221 */ /* 0x000fe20000010000 */
[----:B------:R-:W-:Y:S01]  /*e190*/  F2FP.F16.F32.PACK_AB R34, R48, R49 ;  /* 0x000000313022723e */ /* 0x000fe200000000ff */
[----:B------:R-:W2:Y:S01]  /*e1a0*/  MUFU.EX2 R38, R38 ;  /* 0x0000002600267308 */ /* 0x000ea20000000800 */
[----:B-----5:R-:W-:Y:S01]  /*e1b0*/  F2FP.F16.F32.PACK_AB R35, R113, R81 ;  /* 0x000000517123723e */ /* 0x020fe200000000ff */
[----:B------:R-:W-:-:S04]  /*e1c0*/  FADD.FTZ R83, R82, R83 ;  /* 0x0000005352537221 */ /* 0x000fc80000010000 */
[----:B------:R-:W-:Y:S02]  /*e1d0*/  FADD.FTZ R83, R81, R83 ;  /* 0x0000005351537221 */ /* 0x000fe40000010000 */
[----:B------:R-:W-:Y:S01]  /*e1e0*/  HMMA.16816.F32 R12, R32, R20, R12 ;  /* 0x00000014200c723c */ /* 0x000fe2000000180c */
[----:B------:R-:W-:Y:S02]  /*e1f0*/  MUFU.EX2 R2, R2 ;  /* 0x0000000200027308 */ /* 0x000fe40000000800 */
[----:B------:R-:W-:-:S04]  /*e200*/  FADD.FTZ R113, R113, R83 ;  /* 0x0000005371717221 */ /* 0x000fc80000010000 */
[----:B------:R-:W-:Y:S01]  /*e210*/  FADD.FTZ R113, R112, R113 ;  /* 0x0000007170717221 */ /* 0x000fe20000010000 */
[----:B------:R-:W-:Y:S01]  /*e220*/  HMMA.16816.F32 R16, R32, R22, R16 ;  /* 0x000000162010723c */ /* 0x000fe20000001810 */
[----:B------:R-:W5:Y:S01]  /*e230*/  LDSM.16.MT88.4 R20, [R0+0x1400] ;  /* 0x001400000014783b */ /* 0x000f620000004200 */
[----:B------:R-:W-:Y:S01]  /*e240*/  MUFU.EX2 R95, R95 ;  /* 0x0000005f005f7308 */ /* 0x000fe20000000800 */
[----:B-1----:R-:W-:-:S05]  /*e250*/  FADD.FTZ R113, R110, R113 ;  /* 0x000000716e717221 */ /* 0x002fca0000010000 */
[----:B----4-:R-:W-:Y:S03]  /*e260*/  HMMA.16816.F32 R28, R32, R8, R28 ;  /* 0x00000008201c723c */ /* 0x010fe6000000181c */
[----:B------:R-:W-:Y:S01]  /*e270*/  F2FP.F16.F32.PACK_AB R8, R43, R46 ;  /* 0x0000002e2b08723e */ /* 0x000fe200000000ff */
[----:B------:R-:W-:Y:S01]  /*e280*/  MUFU.EX2 R94, R94 ;  /* 0x0000005e005e7308 */ /* 0x000fe20000000800 */
[----:B------:R-:W-:-:S03]  /*e290*/  F2FP.F16.F32.PACK_AB R9, R110, R112 ;  /* 0x000000706e09723e */ /* 0x000fc600000000ff */
[----:B------:R-:W-:Y:S03]  /*e2a0*/  HMMA.16816.F32 R24, R32, R10, R24 ;  /* 0x0000000a2018723c */ /* 0x000fe60000001818 */
[----:B------:R-:W-:Y:S01]  /*e2b0*/  F2FP.F16.F32.PACK_AB R10, R41, R42 ;  /* 0x0000002a290a723e */ /* 0x000fe200000000ff */
[----:B------:R-:W1:Y:S01]  /*e2c0*/  LDSM.16.MT88.4 R32, [R86+0x4800] ;  /* 0x004800005620783b */ /* 0x000e620000004200 */
[----:B------:R-:W-:Y:S01]  /*e2d0*/  F2FP.F16.F32.PACK_AB R11, R107, R106 ;  /* 0x0000006a6b0b723e */ /* 0x000fe200000000ff */
[----:B------:R-:W4:Y:S01]  /*e2e0*/  MUFU.EX2 R91, R91 ;  /* 0x0000005b005b7308 */ /* 0x000f220000000800 */
[----:B------:R-:W-:-:S04]  /*e2f0*/  FADD.FTZ R106, R106, R113 ;  /* 0x000000716a6a7221 */ /* 0x000fc80000010000 */
[----:B------:R-:W-:Y:S01]  /*e300*/  FADD.FTZ R106, R107, R106 ;  /* 0x0000006a6b6a7221 */ /* 0x000fe20000010000 */
        /* <DEDUP_REMOVED lines=8> */
[----:B------:R3:W1:Y:S01]  /*e390*/  LDSM.16.MT88.4 R4, [R0+0x1800] ;  /* 0x001800000004783b */ /* 0x0006620000004200 */
[C---:B-----5:R-:W-:Y:S03]  /*e3a0*/  HMMA.16816.F32 R28, R8.reuse, R20, R28 ;  /* 0x00000014081c723c */ /* 0x060fe6000000181c */
[----:B------:R-:W-:Y:S01]  /*e3b0*/  FADD.FTZ R67, R65, R67 ;  /* 0x0000004341437221 */ /* 0x000fe20000010000 */
[----:B------:R-:W5:Y:S01]  /*e3c0*/  MUFU.EX2 R20, R88 ;  /* 0x0000005800147308 */ /* 0x000f620000000800 */
[-CC-:B------:R-:W-:Y:S02]  /*e3d0*/  FFMA.FTZ R21, R60, R3.reuse, -R50.reuse ;  /* 0x000000033c157223 */ /* 0x180fe40000010832 */
[----:B------:R-:W-:Y:S01]  /*e3e0*/  FADD.FTZ R67, R63, R67 ;  /* 0x000000433f437221 */ /* 0x000fe20000010000 */
[----:B------:R-:W-:Y:S03]  /*e3f0*/  HMMA.16816.F32 R24, R8, R22, R24 ;  /* 0x000000160818723c */ /* 0x000fe60000001818 */
[----:B------:R-:W-:Y:S01]  /*e400*/  FADD.FTZ R62, R62, R67 ;  /* 0x000000433e3e7221 */ /* 0x000fe20000010000 */
[-CC-:B------:R-:W-:Y:S01]  /*e410*/  FFMA.FTZ R22, R61, R3.reuse, -R50.reuse ;  /* 0x000000033d167223 */ /* 0x180fe20000010832 */
[----:B------:R-:W-:Y:S01]  /*e420*/  FFMA.FTZ R23, R55, R3, -R50 ;  /* 0x0000000337177223 */ /* 0x000fe20000010832 */
[----:B--2---:R-:W-:Y:S01]  /*e430*/  F2FP.F16.F32.PACK_AB R8, R38, R39 ;  /* 0x000000272608723e */ /* 0x004fe200000000ff */
[----:B------:R-:W-:Y:S01]  /*e440*/  FADD.FTZ R62, R59, R62 ;  /* 0x0000003e3b3e7221 */ /* 0x000fe20000010000 */
[----:B----4-:R-:W-:Y:S01]  /*e450*/  F2FP.F16.F32.PACK_AB R9, R91, R94 ;  /* 0x0000005e5b09723e */ /* 0x010fe200000000ff */
[----:B------:R-:W2:Y:S01]  /*e460*/  MUFU.EX2 R102, R102 ;  /* 0x0000006600667308 */ /* 0x000ea20000000800 */
[----:B------:R-:W-:Y:S01]  /*e470*/  F2FP.F16.F32.PACK_AB R10, R95, R2 ;  /* 0x000000025f0a723e */ /* 0x000fe200000000ff */
[----:B------:R-:W-:Y:S01]  /*e480*/  FADD.FTZ R58, R58, R62 ;  /* 0x0000003e3a3a7221 */ /* 0x000fe20000010000 */
[----:B------:R-:W-:Y:S01]  /*e490*/  FADD.FTZ R94, R94, R106 ;  /* 0x0000006a5e5e7221 */ /* 0x000fe20000010000 */
[----:B-----5:R-:W-:-:S02]  /*e4a0*/  F2FP.F16.F32.PACK_AB R11, R20, R87 ;  /* 0x00000057140b723e */ /* 0x020fc400000000ff */
[----:B------:R-:W-:Y:S01]  /*e4b0*/  FADD.FTZ R57, R57, R58 ;  /* 0x0000003a39397221 */ /* 0x000fe20000010000 */
[----:B------:R-:W-:Y:S01]  /*e4c0*/  FADD.FTZ R94, R91, R94 ;  /* 0x0000005e5b5e7221 */ /* 0x000fe20000010000 */
[----:B------:R-:W-:Y:S01]  /*e4d0*/  MUFU.EX2 R22, R22 ;  /* 0x0000001600167308 */ /* 0x000fe20000000800 */
[----:B---3--:R-:W-:Y:S02]  /*e4e0*/  IMAD.MOV.U32 R0, RZ, RZ, R37 ;  /* 0x000000ffff007224 */ /* 0x008fe400078e0025 */
[----:B------:R-:W-:Y:S01]  /*e4f0*/  FADD.FTZ R57, R54, R57 ;  /* 0x0000003936397221 */ /* 0x000fe20000010000 */
[----:B-1----:R-:W-:Y:S03]  /*e500*/  HMMA.16816.F32 R12, R8, R32, R12 ;  /* 0x00000020080c723c */ /* 0x002fe6000000180c */
[----:B------:R-:W-:Y:S01]  /*e510*/  FADD.FTZ R87, R87, R94 ;  /* 0x0000005e57577221 */ /* 0x000fe20000010000 */
[----:B------:R-:W-:-:S02]  /*e520*/  @P0 IMAD.MOV.U32 R0, RZ, RZ, R37 ;  /* 0x000000ffff000224 */ /* 0x000fc400078e0025 */
[----:B------:R-:W-:Y:S01]  /*e530*/  FADD.FTZ R53, R53, R57 ;  /* 0x0000003935357221 */ /* 0x000fe20000010000 */
[----:B------:R-:W1:Y:S01]  /*e540*/  MUFU.EX2 R21, R21 ;  /* 0x0000001500157308 */ /* 0x000e620000000800 */
[----:B------:R-:W-:Y:S02]  /*e550*/  FADD.FTZ R87, R20, R87 ;  /* 0x0000005714577221 */ /* 0x000fe40000010000 */
[----:B------:R-:W-:Y:S01]  /*e560*/  FADD.FTZ R53, R51, R53 ;  /* 0x0000003533357221 */ /* 0x000fe20000010000 */
[C---:B------:R-:W-:Y:S03]  /*e570*/  HMMA.16816.F32 R16, R8.reuse, R34, R16 ;  /* 0x000000220810723c */ /* 0x040fe60000001810 */
[----:B------:R-:W-:Y:S01]  /*e580*/  FADD.FTZ R53, R49, R53 ;  /* 0x0000003531357221 */ /* 0x000fe20000010000 */
[----:B------:R-:W-:Y:S03]  /*e590*/  MUFU.EX2 R64, R64 ;  /* 0x0000004000407308 */ /* 0x000fe60000000800 */
[----:B------:R-:W-:Y:S01]  /*e5a0*/  FADD.FTZ R53, R48, R53 ;  /* 0x0000003530357221 */ /* 0x000fe20000010000 */
[----:B------:R-:W-:Y:S03]  /*e5b0*/  HMMA.16816.F32 R28, R8, R4, R28 ;  /* 0x00000004081c723c */ /* 0x000fe6000000181c */
[----:B--2---:R-:W-:Y:S01]  /*e5c0*/  F2FP.F16.F32.PACK_AB R4, R102, R111 ;  /* 0x0000006f6604723e */ /* 0x004fe200000000ff */
[----:B------:R-:W-:Y:S01]  /*e5d0*/  FADD.FTZ R46, R46, R53 ;  /* 0x000000352e2e7221 */ /* 0x000fe20000010000 */
[----:B------:R-:W2:Y:S01]  /*e5e0*/  MUFU.EX2 R159, R159 ;  /* 0x0000009f009f7308 */ /* 0x000ea20000000800 */
[----:B-1----:R-:W-:-:S02]  /*e5f0*/  F2FP.F16.F32.PACK_AB R5, R21, R22 ;  /* 0x000000161505723e */ /* 0x002fc400000000ff */
[----:B------:R-:W-:Y:S01]  /*e600*/  FADD.FTZ R46, R43, R46 ;  /* 0x0000002e2b2e7221 */ /* 0x000fe20000010000 */
[----:B------:R-:W-:Y:S03]  /*e610*/  HMMA.16816.F32 R24, R8, R6, R24 ;  /* 0x000000060818723c */ /* 0x000fe60000001818 */
[----:B------:R-:W-:Y:S01]  /*e620*/  FADD.FTZ R22, R22, R87 ;  /* 0x0000005716167221 */ /* 0x000fe20000010000 */
[----:B------:R-:W-:Y:S01]  /*e630*/  FADD.FTZ R42, R42, R46 ;  /* 0x0000002e2a2a7221 */ /* 0x000fe20000010000 */
[----:B------:R-:W1:Y:S02]  /*e640*/  MUFU.EX2 R23, R23 ;  /* 0x0000001700177308 */ /* 0x000e640000000800 */
[----:B------:R-:W-:Y:S01]  /*e650*/  FADD.FTZ R22, R21, R22 ;  /* 0x0000001615167221 */ /* 0x000fe20000010000 */
[----:B------:R-:W-:-:S04]  /*e660*/  FADD.FTZ R42, R41, R42 ;  /* 0x0000002a292a7221 */ /* 0x000fc80000010000 */
[----:B------:R-:W-:Y:S01]  /*e670*/  FADD.FTZ R39, R39, R42 ;  /* 0x0000002a27277221 */ /* 0x000fe20000010000 */
[----:B------:R-:W3:Y:S01]  /*e680*/  MUFU.EX2 R158, R158 ;  /* 0x0000009e009e7308 */ /* 0x000ee20000000800 */
[----:B--2---:R-:W-:Y:S02]  /*e690*/  F2FP.F16.F32.PACK_AB R6, R159, R64 ;  /* 0x000000409f06723e */ /* 0x004fe400000000ff */
[----:B------:R-:W-:-:S04]  /*e6a0*/  FADD.FTZ R39, R38, R39 ;  /* 0x0000002726277221 */ /* 0x000fc80000010000 */
[----:B------:R-:W-:Y:S01]  /*e6b0*/  FADD.FTZ R2, R2, R39 ;  /* 0x0000002702027221 */ /* 0x000fe20000010000 */
[----:B-1----:R-:W-:-:S03]  /*e6c0*/  FADD.FTZ R22, R23, R22 ;  /* 0x0000001617167221 */ /* 0x002fc60000010000 */
[----:B------:R-:W-:-:S04]  /*e6d0*/  FADD.FTZ R2, R95, R2 ;  /* 0x000000025f027221 */ /* 0x000fc80000010000 */
[----:B------:R-:W-:Y:S01]  /*e6e0*/  FADD.FTZ R111, R111, R2 ;  /* 0x000000026f6f7221 */ /* 0x000fe20000010000 */
[--C-:B------:R-:W-:Y:S01]  /*e6f0*/  IMAD.MOV.U32 R2, RZ, RZ, R36.reuse ;  /* 0x000000ffff027224 */ /* 0x100fe200078e0024 */
[----:B---3--:R-:W-:Y:S02]  /*e700*/  F2FP.F16.F32.PACK_AB R7, R158, R23 ;  /* 0x000000179e07723e */ /* 0x008fe400000000ff */
[----:B------:R-:W-:Y:S01]  /*e710*/  FADD.FTZ R111, R102, R111 ;  /* 0x0000006f666f7221 */ /* 0x000fe20000010000 */
[----:B------:R-:W-:Y:S02]  /*e720*/  @P0 IMAD.MOV.U32 R2, RZ, RZ, R36 ;  /* 0x000000ffff020224 */ /* 0x000fe400078e0024 */
[----:B------:R-:W-:Y:S01]  /*e730*/  FADD.FTZ R158, R158, R22 ;  /* 0x000000169e9e7221 */ /* 0x000fe20000010000 */
[----:B------:R-:W-:Y:S01]  /*e740*/  FADD.FTZ R111, R64, R111 ;  /* 0x0000006f406f7221 */ /* 0x000fe20000010000 */
[----:B------:R-:W-:Y:S05]  /*e750*/  HMMA.16816.F32 R80, R4, R76, R12 ;  /* 0x0000004c0450723c */ /* 0x000fea000000180c */
[----:B------:R-:W-:-:S03]  /*e760*/  FADD.FTZ R159, R159, R111 ;  /* 0x0000006f9f9f7221 */ /* 0x000fc60000010000 */
[C---:B------:R-:W-:Y:S08]  /*e770*/  HMMA.16816.F32 R72, R4.reuse, R68, R28 ;  /* 0x000000440448723c */ /* 0x040ff0000000181c */
[C---:B------:R-:W-:Y:S08]  /*e780*/  HMMA.16816.F32 R76, R4.reuse, R78, R16 ;  /* 0x0000004e044c723c */ /* 0x040ff00000001810 */
[----:B------:R-:W-:Y:S01]  /*e790*/  HMMA.16816.F32 R68, R4, R70, R24 ;  /* 0x000000460444723c */ /* 0x000fe20000001818 */
[----:B------:R-:W-:-:S04]  /*e7a0*/  NOP ;  /* 0x0000000000007918 */ /* 0x000fc80000000000 */
[----:B------:R-:W-:-:S15]  /*e7b0*/  @P0 BRA `(.L_x_7603) ;  /* 0x0000000000040947 */ /* 0x000fde0003800000 */
.L_x_7594:
[----:B------:R-:W-:-:S07]  /*e7c0*/  IADD3 R45, PT, PT, R47, -0x1, RZ ;  /* 0xffffffff2f2d7810 */ /* 0x000fce0007ffe0ff */
.L_x_7603:
[----:B------:R-:W-:Y:S05]  /*e7d0*/  BSYNC B2 ;  /* 0x0000000000027941 */ /* 0x000fea0003800000 */
.L_x_7593:
[----:B------:R-:W-:-:S13]  /*e7e0*/  ISETP.GE.AND P0, PT, R45, R138, PT ;  /* 0x0000008a2d00720c */ /* 0x000fda0003f06270 */
[----:B------:R-:W-:Y:S05]  /*e7f0*/  @!P0 BRA `(.L_x_7604) ;  /* 0x0000003800fc8947 */ /* 0x000fea0003800000 */
[C---:B------:R-:W-:Y:S01]  /*e800*/  IMAD.SHL.U32 R161, R45.reuse, 0x80, RZ ;  /* 0x000000802da17824 */ /* 0x040fe200078e00ff */
[----:B------:R-:W-:Y:S01]  /*e810*/  ISETP.NE.U32.AND P3, PT, R152, RZ, PT ;  /* 0x000000ff9800720c */ /* 0x000fe20003f65070 */
[----:B------:R-:W-:Y:S01]  /*e820*/  IMAD.MOV.U32 R87, RZ, RZ, R0 ;  /* 0x000000ffff577224 */ /* 0x000fe200078e0000 */
[----:B------:R-:W-:Y:S01]  /*e830*/  MOV R86, R2 ;  /* 0x0000000200567202 */ /* 0x000fe20000000f00 */
[----:B------:R-:W-:Y:S01]  /*e840*/  VIADD R160, R45, 0x1 ;  /* 0x000000012da07836 */ /* 0x000fe20000000000 */
[----:B------:R-:W-:Y:S02]  /*e850*/  LOP3.LUT R162, R161, 0x40, R131, 0xfe, !PT ;  /* 0x00000040a1a27812 */ /* 0x000fe400078efe83 */
[----:B------:R-:W-:Y:S02]  /*e860*/  ISETP.NE.AND.EX P3, PT, R153, RZ, PT, P3 ;  /* 0x000000ff9900720c */ /* 0x000fe40003f65330 */
[----:B------:R-:W-:-:S11]  /*e870*/  IADD3 R161, PT, PT, R161, 0x80, RZ ;  /* 0x00000080a1a17810 */ /* 0x000fd60007ffe0ff */
.L_x_7611:
        /* <DEDUP_REMOVED lines=79> */
.L_x_7606:
[----:B------:R-:W-:Y:S05]  /*ed70*/  BSYNC.RECONVERGENT B0 ;  /* 0x0000000000007941 */ /* 0x000fea0003800200 */
.L_x_7605:
[----:B------:R-:W1:Y:S01]  /*ed80*/  S2UR UR7, SR_CgaCtaId ;  /* 0x00000000000779c3 */ /* 0x000e620000008800 */
[C---:B------:R-:W-:Y:S01]  /*ed90*/  LOP3.LUT R2, R3.reuse, 0x18, RZ, 0xc0, !PT ;  /* 0x0000001803027812 */ /* 0x040fe200078ec0ff */
[----:B------:R-:W-:Y:S01]  /*eda0*/  UMOV UR9, 0x400 ;  /* 0x0000040000097882 */ /* 0x000fe20000000000 */
[----:B------:R-:W-:Y:S01]  /*edb0*/  LOP3.LUT R0, R3, 0xc0, RZ, 0xc0, !PT ;  /* 0x000000c003007812 */ /* 0x000fe200078ec0ff */
[----:B------:R-:W-:Y:S01]  /*edc0*/  IMAD.SHL.U32 R4, R136, 0x40, RZ ;  /* 0x0000004088047824 */ /* 0x000fe200078e00ff */
[----:B------:R-:W-:Y:S01]  /*edd0*/  ISETP.GE.AND P6, PT, R2, R146, PT ;  /* 0x000000920200720c */ /* 0x000fe20003fc6270 */
[C---:B------:R-:W-:Y:S01]  /*ede0*/  IMAD.SHL.U32 R132, R133.reuse, 0x20, RZ ;  /* 0x0000002085847824 */ /* 0x040fe200078e00ff */
[----:B------:R-:W-:Y:S01]  /*edf0*/  LOP3.LUT R0, R0, 0x18, R133, 0xf8, !PT ;  /* 0x0000001800007812 */ /* 0x000fe200078ef885 */
[C---:B------:R-:W-:Y:S01]  /*ee00*/  IMAD.SHL.U32 R129, R133.reuse, 0x10, RZ ;  /* 0x0000001085817824 */ /* 0x040fe200078e00ff */
[----:B------:R-:W-:Y:S01]  /*ee10*/  IADD3 R6, P0, PT, R4, R143, RZ ;  /* 0x0000008f04067210 */ /* 0x000fe20007f1e0ff */
[----:B------:R-:W-:Y:S01]  /*ee20*/  IMAD.SHL.U32 R130, R133, 0x4, RZ ;  /* 0x0000000485827824 */ /* 0x000fe200078e00ff */
[----:B------:R-:W-:Y:S01]  /*ee30*/  LOP3.LUT R0, R0, 0x18, R3, 0x78, !PT ;  /* 0x0000001800007812 */ /* 0x000fe200078e7803 */
[----:B------:R-:W-:Y:S01]  /*ee40*/  IMAD.MOV.U32 R124, RZ, RZ, 0x20 ;  /* 0x00000020ff7c7424 */ /* 0x000fe200078e00ff */
[----:B------:R-:W-:Y:S01]  /*ee50*/  SHF.L.U64.HI R5, R136, 0x6, R137 ;  /* 0x0000000688057819 */ /* 0x000fe20000010289 */
[----:B------:R-:W-:Y:S01]  /*ee60*/  VIADD R160, R160, 0xffffffff ;  /* 0xffffffffa0a07836 */ /* 0x000fe20000000000 */
[----:B------:R-:W-:Y:S01]  /*ee70*/  LOP3.LUT R3, R0, 0x1f20, R3, 0xf8, !PT ;  /* 0x00001f2000037812 */ /* 0x000fe200078ef803 */
[----:B------:R-:W-:Y:S01]  /*ee80*/  BSSY.RECONVERGENT B1, `(.L_x_7607) ;  /* 0x00000d0000017945 */ /* 0x000fe20003800200 */
[-C--:B------:R-:W-:Y:S01]  /*ee90*/  IADD3 R8, P1, PT, R6, R4.reuse, RZ ;  /* 0x0000000406087210 */ /* 0x080fe20007f3e0ff */
[----:B------:R-:W-:Y:S01]  /*eea0*/  @!P6 IMAD.MOV.U32 R10, RZ, RZ, R143 ;  /* 0x000000ffff0ae224 */ /* 0x000fe200078e008f */
[----:B------:R-:W-:Y:S01]  /*eeb0*/  LOP3.LUT R2, R129, 0x100, RZ, 0xc0, !PT ;  /* 0x0000010081027812 */ /* 0x000fe200078ec0ff */
[--C-:B------:R-:W-:Y:S01]  /*eec0*/  @!P6 IMAD.MOV.U32 R11, RZ, RZ, R142.reuse ;  /* 0x000000ffff0be224 */ /* 0x100fe200078e008e */
[----:B------:R-:W-:Y:S01]  /*eed0*/  LOP3.LUT R0, R132, 0xc0, RZ, 0xc0, !PT ;  /* 0x000000c084007812 */ /* 0x000fe200078ec0ff */
[----:B------:R-:W-:Y:S01]  /*eee0*/  IMAD.X R7, R5, 0x1, R142, P0 ;  /* 0x0000000105077824 */ /* 0x000fe200000e068e */
[----:B------:R-:W-:Y:S01]  /*eef0*/  @!P6 IADD3 R4, P0, PT, R8, R4, RZ ;  /* 0x000000040804e210 */ /* 0x000fe20007f1e0ff */
[----:B-1----:R-:W-:Y:S01]  /*ef00*/  ULEA UR6, UR7, UR9, 0x18 ;  /* 0x0000000907067291 */ /* 0x002fe2000f8ec0ff */
[----:B------:R-:W-:Y:S01]  /*ef10*/  LOP3.LUT R131, R130, 0x18, RZ, 0xc0, !PT ;  /* 0x0000001882837812 */ /* 0x000fe200078ec0ff */
[----:B------:R-:W-:Y:S01]  /*ef20*/  IMAD.X R9, R7, 0x1, R5, P1 ;  /* 0x0000000107097824 */ /* 0x000fe200008e0605 */
[----:B------:R-:W-:Y:S02]  /*ef30*/  LOP3.LUT R2, R2, 0x20, R132, 0xf8, !PT ;  /* 0x0000002002027812 */ /* 0x000fe400078ef884 */
[----:B------:R-:W-:Y:S01]  /*ef40*/  LOP3.LUT R0, R0, 0x8, R133, 0xf8, !PT ;  /* 0x0000000800007812 */ /* 0x000fe200078ef885 */
[----:B------:R-:W-:Y:S01]  /*ef50*/  @!P6 IMAD.X R5, R9, 0x1, R5, P0 ;  /* 0x000000010905e824 */ /* 0x000fe200000e0605 */
[----:B------:R-:W-:Y:S02]  /*ef60*/  LEA R3, R3, UR6, 0x1 ;  /* 0x0000000603037c11 */ /* 0x000fe4000f8e08ff */
[----:B------:R-:W-:Y:S02]  /*ef70*/  LOP3.LUT R0, R2, R0, R131, 0xf6, !PT ;  /* 0x0000000002007212 */ /* 0x000fe400078ef683 */
[----:B------:R-:W-:Y:S01]  /*ef80*/  LOP3.LUT P2, RZ, R133, 0x4, RZ, 0xc0, !PT ;  /* 0x0000000485ff7812 */ /* 0x000fe2000784c0ff */
[----:B------:R-:W-:Y:S01]  /*ef90*/  @!PT LDS RZ, [RZ] ;  /* 0x00000000fffff984 */ /* 0x000fe20000000800 */
[----:B------:R-:W-:Y:S01]  /*efa0*/  @!PT LDS RZ, [RZ] ;  /* 0x00000000fffff984 */ /* 0x000fe20000000800 */
[----:B------:R-:W-:Y:S01]  /*efb0*/  @!PT LDS RZ, [RZ] ;  /* 0x00000000fffff984 */ /* 0x000fe20000000800 */
[----:B------:R-:W-:Y:S01]  /*efc0*/  @!P6 LDGSTS.E.BYPASS.LTC128B.128 [R3+0x3000], desc[UR4][R10.64] ;  /* 0x030000000a03efae */ /* 0x000fe2000b981a04 */
[----:B------:R-:W-:Y:S02]  /*efd0*/  LEA R88, R0, UR6, 0x1 ;  /* 0x0000000600587c11 */ /* 0x000fe4000f8e08ff */
[----:B------:R-:W-:Y:S02]  /*efe0*/  SEL R124, R124, 0xffffffe0, !P2 ;  /* 0xffffffe07c7c7807 */ /* 0x000fe40005000000 */
[----:B------:R-:W-:Y:S01]  /*eff0*/  @P6 STS.128 [R3+0x3000], RZ ;  /* 0x003000ff03006388 */ /* 0x000fe20000000c00 */
[----:B------:R-:W-:Y:S04]  /*f000*/  ISETP.GT.AND P0, PT, R160, R138, PT ;  /* 0x0000008aa000720c */ /* 0x000fe80003f04270 */
[----:B------:R-:W-:Y:S01]  /*f010*/  @!PT LDS RZ, [RZ] ;  /* 0x00000000fffff984 */ /* 0x000fe20000000800 */
[----:B------:R-:W-:Y:S01]  /*f020*/  @!PT LDS RZ, [RZ] ;  /* 0x00000000fffff984 */ /* 0x000fe20000000800 */
[----:B------:R-:W-:Y:S01]  /*f030*/  @!PT LDS RZ, [RZ] ;  /* 0x00000000fffff984 */ /* 0x000fe20000000800 */
[----:B------:R-:W-:Y:S01]  /*f040*/  @!P6 LDGSTS.E.BYPASS.LTC128B.128 [R3+0x3800], desc[UR4][R6.64] ;  /* 0x038000000603efae */ /* 0x000fe2000b981a04 */
[----:B------:R-:W-:Y:S02]  /*f050*/  IMAD.IADD R92, R128, 0x1, R124 ;  /* 0x00000001805c7824 */ /* 0x000fe400078e027c */
[----:B------:R-:W-:Y:S02]  /*f060*/  IMAD.IADD R124, R124, 0x1, R88 ;  /* 0x000000017c7c7824 */ /* 0x000fe400078e0258 */
        /* <DEDUP_REMOVED lines=144> */
.L_x_7610:
[----:B------:R-:W-:Y:S05]  /*f970*/  BSYNC.RECONVERGENT B0 ;  /* 0x0000000000007941 */ /* 0x000fea0003800200 */
.L_x_7609:
        /* <DEDUP_REMOVED lines=32> */
.L_x_7608:
[----:B------:R-:W-:Y:S05]  /*fb80*/  BSYNC.RECONVERGENT B1 ;  /* 0x0000000000017941 */ /* 0x000fea0003800200 */
.L_x_7607:
[C---:B------:R-:W-:Y:S02]  /*fb90*/  VIADD R88, R162.reuse, 0xffffffc1 ;  /* 0xffffffc1a2587836 */ /* 0x040fe40000000000 */
[C---:B-1----:R-:W-:Y:S02]  /*fba0*/  VIADD R3, R162.reuse, 0xffffffc0 ;  /* 0xffffffc0a2037836 */ /* 0x042fe40000000000 */
[----:B------:R-:W-:Y:S01]  /*fbb0*/  VIADD R0, R162, 0xffffffc9 ;  /* 0xffffffc9a2007836 */ /* 0x000fe20000000000 */
[----:B------:R-:W-:Y:S01]  /*fbc0*/  ISETP.GE.AND P4, PT, R88, R157, PT ;  /* 0x0000009d5800720c */ /* 0x000fe20003f86270 */
        /* <DEDUP_REMOVED lines=9> */
[----:B------:R-:W-:Y:S01]  /*fc60*/  ISETP.GE.AND P1, PT, R2, R155, PT ;  /* 0x0000009b0200720c */ /* 0x000fe20003f26270 */
[C---:B------:R-:W-:Y:S01]  /*fc70*/  VIADD R97, R162.reuse, 0xffffffe1 ;  /* 0xffffffe1a2617836 */ /* 0x040fe20000000000 */
[----:B------:R-:W-:Y:S01]  /*fc80*/  FSEL R96, R9, -INF , P4 ;  /* 0xff80000009607808 */ /* 0x000fe20002000000 */
[----:B------:R-:W-:Y:S01]  /*fc90*/  VIADD R9, R162, 0xffffffd9 ;  /* 0xffffffd9a2097836 */ /* 0x000fe20000000000 */
        /* <DEDUP_REMOVED lines=16> */
[-C--:B------:R-:W-:Y:S02]  /*fda0*/  ISETP.GE.AND P5, PT, R3, R157.reuse, PT ;  /* 0x0000009d0300720c */ /* 0x080fe40003fa6270 */
[----:B------:R-:W-:Y:S02]  /*fdb0*/  FSEL R102, R21, -INF , P4 ;  /* 0xff80000015667808 */ /* 0x000fe40002000000 */
[----:B------:R-:W-:Y:S02]  /*fdc0*/  ISETP.GE.AND P4, PT, R17, R157, PT ;  /* 0x0000009d1100720c */ /* 0x000fe40003f86270 */
[C---:B------:R-:W-:Y:S02]  /*fdd0*/  ISETP.GE.AND P6, PT, R3.reuse, R156, PT ;  /* 0x0000009c0300720c */ /* 0x040fe40003fc6270 */
        /* <DEDUP_REMOVED lines=25> */
[C---:B------:R-:W-:Y:S02]  /*ff70*/  ISETP.GE.AND P5, PT, R98.reuse, R157, PT ;  /* 0x0000009d6200720c */ /* 0x040fe40003fa6270 */
[----:B------:R-:W-:Y:S02]  /*ff80*/  FSEL R27, R27, -INF , P0 ;  /* 0xff8000001b1b7808 */ /* 0x000fe40000000000 */
[----:B------:R-:W-:Y:S02]  /*ff90*/  ISETP.GE.AND P1, PT, R98, R155, PT ;  /* 0x0000009b6200720c */ /* 0x000fe40003f26270 */
[-C--:B------:R-:W-:Y:S02]  /*ffa0*/  ISETP.GE.AND P0, PT, R100, R157.reuse, PT ;  /* 0x0000009d6400720c */ /* 0x080fe40003f06270 */
[----:B------:R-:W-:Y:S02]  /*ffb0*/  FSEL R103, R20, -INF , P5 ;  /* 0xff80000014677808 */ /* 0x000fe40002800000 */
[----:B------:R-:W-:Y:S02]  /*ffc0*/  FSEL R20, R22, -INF , P1 ;  /* 0xff80000016147808 */ /* 0x000fe40000800000 */
[----:B------:R-:W-:Y:S02]  /*ffd0*/  FSEL R110, R28, -INF , P0 ;  /* 0xff8000001c6e7808 */ /* 0x000fe40000000000 */
[----:B------:R-:W-:Y:S02]  /*ffe0*/  ISETP.GE.AND P5, PT, R16, R157, PT ;  /* 0x0000009d1000720c */ /* 0x000fe40003fa6270 */
[-C--:B------:R-:W-:Y:S02]  /*fff0*/  ISETP.GE.AND P1, PT, R17, R155.reuse, PT ;  /* 0x0000009b1100720c */ /* 0x080fe40003f26270 */
[----:B------:R-:W-:Y:S02]  /*10000*/  ISETP.GE.AND P0, PT, R99, R155, PT ;  /* 0x0000009b6300720c */ /* 0x000fe40003f06270 */
[----:B------:R-:W-:Y:S01]  /*10010*/  FSEL R104, R25, -INF , P5 ;  /* 0xff80000019687808 */ /* 0x000fe20002800000 */
[----:B------:R-:W-:Y:S01]  /*10020*/  VIADD R25, R162, 0xfffffff8 ;  /* 0xfffffff8a2197836 */ /* 0x000fe20000000000 */
[----:B------:R-:W-:Y:S02]  /*10030*/  FSEL R26, R26, -INF , P1 ;  /* 0xff8000001a1a7808 */ /* 0x000fe40000800000 */
[----:B------:R-:W-:Y:S02]  /*10040*/  FSEL R31, R31, -INF , P0 ;  /* 0xff8000001f1f7808 */ /* 0x000fe40000000000 */
[-C--:B------:R-:W-:Y:S02]  /*10050*/  ISETP.GE.AND P1, PT, R99, R157.reuse, PT ;  /* 0x0000009d6300720c */ /* 0x080fe40003f26270 */
[-C--:B------:R-:W-:Y:S02]  /*10060*/  ISETP.GE.AND P0, PT, R24, R157.reuse, PT ;  /* 0x0000009d1800720c */ /* 0x080fe40003f06270 */
[----:B------:R-:W-:Y:S02]  /*10070*/  FSEL R109, R29, -INF , P1 ;  /* 0xff8000001d6d7808 */ /* 0x000fe40000800000 */
[----:B------:R-:W-:Y:S01]  /*10080*/  FSEL R111, R33, -INF , P0 ;  /* 0xff800000216f7808 */ /* 0x000fe20000000000 */
[C---:B------:R-:W-:Y:S01]  /*10090*/  VIADD R33, R162.reuse, 0x11 ;  /* 0x00000011a2217836 */ /* 0x040fe20000000000 */
[-C--:B------:R-:W-:Y:S02]  /*100a0*/  ISETP.GE.AND P1, PT, R25, R157.reuse, PT ;  /* 0x0000009d1900720c */ /* 0x080fe40003f26270 */
[----:B------:R-:W-:Y:S02]  /*100b0*/  ISETP.GE.AND P0, PT, R162, R157, PT ;  /* 0x0000009da200720c */ /* 0x000fe40003f06270 */
        /* <DEDUP_REMOVED lines=9> */
[----:B------:R-:W-:Y:S02]  /*10150*/  ISETP.GE.AND P1, PT, R162, R155, PT ;  /* 0x0000009ba200720c */ /* 0x000fe40003f26270 */
[----:B------:R-:W-:Y:S02]  /*10160*/  ISETP.GE.AND P0, PT, R108, R157, PT ;  /* 0x0000009d6c00720c */ /* 0x000fe40003f06270 */
[----:B------:R-:W-:Y:S02]  /*10170*/  FSEL R30, R30, -INF , P5 ;  /* 0xff8000001e1e7808 */ /* 0x000fe40002800000 */
[----:B------:R-:W-:Y:S01]  /*10180*/  FSEL R8, R38, -INF , P1 ;  /* 0xff80000026087808 */ /* 0x000fe20000800000 */
[C---:B------:R-:W-:Y:S01]  /*10190*/  VIADD R38, R162.reuse, 0x20 ;  /* 0x00000020a2267836 */ /* 0x040fe20000000000 */
[----:B------:R-:W-:Y:S01]  /*101a0*/  FSEL R125, R41, -INF , P0 ;  /* 0xff800000297d7808 */ /* 0x000fe20000000000 */
[----:B------:R-:W-:Y:S01]  /*101b0*/  VIADD R41, R162, 0x31 ;  /* 0x00000031a2297836 */ /* 0x000fe20000000000 */
[----:B------:R-:W-:Y:S02]  /*101c0*/  ISETP.GE.AND P5, PT, R25, R155, PT ;  /* 0x0000009b1900720c */ /* 0x000fe40003fa6270 */
[-C--:B------:R-:W-:Y:S02]  /*101d0*/  ISETP.GE.AND P1, PT, R36, R157.reuse, PT ;  /* 0x0000009d2400720c */ /* 0x080fe40003f26270 */
[----:B------:R-:W-:Y:S02]  /*101e0*/  ISETP.GE.AND P0, PT, R106, R157, PT ;  /* 0x0000009d6a00720c */ /* 0x000fe40003f06270 */
[----:B------:R-:W-:Y:S02]  /*101f0*/  FSEL R34, R34, -INF , P5 ;  /* 0xff80000022227808 */ /* 0x000fe40002800000 */
[----:B------:R-:W-:Y:S01]  /*10200*/  FSEL R122, R44, -INF , P0 ;  /* 0xff8000002c7a7808 */ /* 0x000fe20000000000 */
[----:B------:R-:W-:Y:S01]  /*10210*/  VIADD R44, R162, 0x19 ;  /* 0x00000019a22c7836 */ /* 0x000fe20000000000 */
[----:B------:R-:W-:Y:S02]  /*10220*/  FSEL R114, R40, -INF , P1 ;  /* 0xff80000028727808 */ /* 0x000fe40000800000 */
[----:B------:R-:W-:Y:S02]  /*10230*/  ISETP.GE.AND P0, PT, R33, R155, PT ;  /* 0x0000009b2100720c */ /* 0x000fe40003f06270 */
[----:B------:R-:W-:Y:S02]  /*10240*/  ISETP.GE.AND P5, PT, R101, R157, PT ;  /* 0x0000009d6500720c */ /* 0x000fe40003fa6270 */
[-C--:B------:R-:W-:Y:S02]  /*10250*/  ISETP.GE.AND P1, PT, R108, R155.reuse, PT ;  /* 0x0000009b6c00720c */ /* 0x080fe40003f26270 */
[----:B------:R-:W-:Y:S02]  /*10260*/  FSEL R113, R37, -INF , P5 ;  /* 0xff80000025717808 */ /* 0x000fe40002800000 */
[----:B------:R-:W-:Y:S02]  /*10270*/  FSEL R47, R47, -INF , P0 ;  /* 0xff8000002f2f7808 */ /* 0x000fe40000000000 */
[----:B------:R-:W-:Y:S02]  /*10280*/  FSEL R43, R43, -INF , P1 ;  /* 0xff8000002b2b7808 */ /* 0x000fe40000800000 */
[----:B------:R-:W-:Y:S02]  /*10290*/  ISETP.GE.AND P5, PT, R36, R155, PT ;  /* 0x0000009b2400720c */ /* 0x000fe40003fa6270 */
[----:B------:R-:W-:Y:S02]  /*102a0*/  ISETP.GE.AND P0, PT, R44, R157, PT ;  /* 0x0000009d2c00720c */ /* 0x000fe40003f06270 */
[----:B------:R-:W-:Y:S02]  /*102b0*/  ISETP.GE.AND P1, PT, R106, R155, PT ;  /* 0x0000009b6a00720c */ /* 0x000fe40003f26270 */
[----:B------:R-:W-:Y:S02]  /*102c0*/  FSEL R42, R42, -INF , P5 ;  /* 0xff8000002a2a7808 */ /* 0x000fe40002800000 */
[----:B------:R-:W-:Y:S01]  /*102d0*/  FSEL R117, R49, -INF , P0 ;  /* 0xff80000031757808 */ /* 0x000fe20000000000 */
[----:B------:R-:W-:Y:S01]  /*102e0*/  VIADD R49, R162, 0x30 ;  /* 0x00000030a2317836 */ /* 0x000fe20000000000 */
[----:B------:R-:W-:Y:S02]  /*102f0*/  FSEL R46, R46, -INF , P1 ;  /* 0xff8000002e2e7808 */ /* 0x000fe40000800000 */
[-C--:B------:R-:W-:Y:S02]  /*10300*/  ISETP.GE.AND P5, PT, R33, R157.reuse, PT ;  /* 0x0000009d2100720c */ /* 0x080fe40003fa6270 */
[-C--:B------:R-:W-:Y:S02]  /*10310*/  ISETP.GE.AND P0, PT, R38, R157.reuse, PT ;  /* 0x0000009d2600720c */ /* 0x080fe40003f06270 */
[----:B------:R-:W-:Y:S02]  /*10320*/  ISETP.GE.AND P1, PT, R107, R157, PT ;  /* 0x0000009d6b00720c */ /* 0x000fe40003f26270 */
[----:B------:R-:W-:Y:S01]  /*10330*/  FSEL R116, R52, -INF , P0 ;  /* 0xff80000034747808 */ /* 0x000fe20000000000 */
[----:B------:R-:W-:Y:S01]  /*10340*/  VIADD R52, R162, 0x29 ;  /* 0x00000029a2347836 */ /* 0x000fe20000000000 */
[----:B------:R-:W-:Y:S02]  /*10350*/  FSEL R45, R45, -INF , P5 ;  /* 0xff8000002d2d7808 */ /* 0x000fe40002800000 */
[----:B------:R-:W-:Y:S01]  /*10360*/  FSEL R118, R48, -INF , P1 ;  /* 0xff80000030767808 */ /* 0x000fe20000800000 */
[----:B------:R-:W-:Y:S01]  /*10370*/  VIADD R48, R162, 0x28 ;  /* 0x00000028a2307836 */ /* 0x000fe20000000000 */
[-C--:B------:R-:W-:Y:S02]  /*10380*/  ISETP.GE.AND P0, PT, R32, R155.reuse, PT ;  /* 0x0000009b2000720c */ /* 0x080fe40003f06270 */
[----:B------:R-:W-:Y:S02]  /*10390*/  ISETP.GE.AND P5, PT, R107, R155, PT ;  /* 0x0000009b6b00720c */ /* 0x000fe40003fa6270 */
[----:B------:R-:W-:Y:S02]  /*103a0*/  FSEL R55, R55, -INF , P0 ;  /* 0xff80000037377808 */ /* 0x000fe40000000000 */
[----:B------:R-:W-:Y:S02]  /*103b0*/  FSEL R50, R50, -INF , P5 ;  /* 0xff80000032327808 */ /* 0x000fe40002800000 */
[-C--:B------:R-:W-:Y:S02]  /*103c0*/  ISETP.GE.AND P5, PT, R32, R157.reuse, PT ;  /* 0x0000009d2000720c */ /* 0x080fe40003fa6270 */
[-C--:B------:R-:W-:Y:S02]  /*103d0*/  ISETP.GE.AND P0, PT, R48, R157.reuse, PT ;  /* 0x0000009d3000720c */ /* 0x080fe40003f06270 */
[----:B------:R-:W-:Y:S01]  /*103e0*/  FSEL R115, R53, -INF , P5 ;  /* 0xff80000035737808 */ /* 0x000fe20002800000 */
[----:B------:R-:W-:Y:S01]  /*103f0*/  VIADD R53, R162, 0x38 ;  /* 0x00000038a2357836 */ /* 0x000fe20000000000 */
[----:B------:R-:W-:Y:S02]  /*10400*/  FSEL R124, R56, -INF , P0 ;  /* 0xff800000387c7808 */ /* 0x000fe40000000000 */
[C---:B------:R-:W-:Y:S02]  /*10410*/  ISETP.GE.AND P5, PT, R52.reuse, R157, PT ;  /* 0x0000009d3400720c */ /* 0x040fe40003fa6270 */
[-C--:B------:R-:W-:Y:S02]  /*10420*/  ISETP.GE.AND P0, PT, R52, R155.reuse, PT ;  /* 0x0000009b3400720c */ /* 0x080fe40003f06270 */
[-C--:B------:R-:W-:Y:S02]  /*10430*/  ISETP.GE.AND P1, PT, R44, R155.reuse, PT ;  /* 0x0000009b2c00720c */ /* 0x080fe40003f26270 */
[----:B------:R-:W-:Y:S02]  /*10440*/  FSEL R40, R4, -INF , !P6 ;  /* 0xff80000004287808 */ /* 0x000fe40007000000 */
[----:B------:R-:W-:Y:S02]  /*10450*/  FSEL R51, R51, -INF , P1 ;  /* 0xff80000033337808 */ /* 0x000fe40000800000 */
[----:B------:R-:W-:Y:S02]  /*10460*/  ISETP.GE.AND P1, PT, R38, R155, PT ;  /* 0x0000009b2600720c */ /* 0x000fe40003f26270 */
[-C--:B------:R-:W-:Y:S02]  /*10470*/  ISETP.GE.AND P6, PT, R0, R156.reuse, PT ;  /* 0x0000009c0000720c */ /* 0x080fe40003fc6270 */
[----:B------:R-:W-:Y:S02]  /*10480*/  FSEL R54, R54, -INF , P1 ;  /* 0xff80000036367808 */ /* 0x000fe40000800000 */
[----:B------:R-:W-:Y:S02]  /*10490*/  FSEL R59, R59, -INF , P0 ;  /* 0xff8000003b3b7808 */ /* 0x000fe40000000000 */
[----:B------:R-:W-:Y:S02]  /*104a0*/  ISETP.GE.AND P0, PT, R41, R157, PT ;  /* 0x0000009d2900720c */ /* 0x000fe40003f06270 */
[-C--:B------:R-:W-:Y:S02]  /*104b0*/  ISETP.GE.AND P1, PT, R48, R155.reuse, PT ;  /* 0x0000009b3000720c */ /* 0x080fe40003f26270 */
[----:B------:R-:W-:Y:S02]  /*104c0*/  FSEL R119, R61, -INF , P0 ;  /* 0xff8000003d777808 */ /* 0x000fe40000000000 */
[----:B------:R-:W-:Y:S02]  /*104d0*/  FSEL R58, R58, -INF , P1 ;  /* 0xff8000003a3a7808 */ /* 0x000fe40000800000 */
        /* <DEDUP_REMOVED lines=8> */
[-C--:B------:R-:W-:Y:S02]  /*10560*/  ISETP.GE.AND P1, PT, R162, R154.reuse, PT ;  /* 0x0000009aa200720c */ /* 0x080fe40003f26270 */
[----:B------:R-:W-:Y:S02]  /*10570*/  FSEL R123, R57, -INF , P5 ;  /* 0xff800000397b7808 */ /* 0x000fe40002800000 */
[----:B------:R-:W-:Y:S02]  /*10580*/  FSEL R8, R8, -INF , !P1 ;  /* 0xff80000008087808 */ /* 0x000fe40004800000 */
[----:B------:R-:W-:Y:S02]  /*10590*/  ISETP.GE.AND P5, PT, R49, R157, PT ;  /* 0x0000009d3100720c */ /* 0x000fe40003fa6270 */
[----:B------:R-:W-:Y:S02]  /*105a0*/  ISETP.GE.AND P1, PT, R88, R154, PT ;  /* 0x0000009a5800720c */ /* 0x000fe40003f26270 */
[----:B------:R-:W-:Y:S02]  /*105b0*/  FSEL R57, R89, -INF , !P4 ;  /* 0xff80000059397808 */ /* 0x000fe40006000000 */
[----:B------:R-:W-:Y:S02]  /*105c0*/  FSEL R56, R7, -INF , !P1 ;  /* 0xff80000007387808 */ /* 0x000fe40004800000 */
[----:B------:R-:W-:Y:S02]  /*105d0*/  ISETP.GE.AND P4, PT, R16, R156, PT ;  /* 0x0000009c1000720c */ /* 0x000fe40003f86270 */
[----:B------:R-:W-:Y:S02]  /*105e0*/  ISETP.GE.AND P1, PT, R95, R154, PT ;  /* 0x0000009a5f00720c */ /* 0x000fe40003f26270 */
[----:B------:R-:W-:Y:S01]  /*105f0*/  FSEL R120, R60, -INF , P5 ;  /* 0xff8000003c787808 */ /* 0x000fe20002800000 */
[C---:B------:R-:W-:Y:S01]  /*10600*/  VIADD R60, R162.reuse, 0x39 ;  /* 0x00000039a23c7836 */ /* 0x040fe20000000000 */
[----:B------:R-:W-:Y:S01]  /*10610*/  ISETP.GE.AND P5, PT, R49, R155, PT ;  /* 0x0000009b3100720c */ /* 0x000fe20003fa6270 */
[----:B------:R-:W-:Y:S01]  /*10620*/  VIADD R162, R162, 0xffffff80 ;  /* 0xffffff80a2a27836 */ /* 0x000fe20000000000 */
[----:B------:R-:W-:Y:S02]  /*10630*/  FSEL R91, R91, -INF , !P1 ;  /* 0xff8000005b5b7808 */ /* 0x000fe40004800000 */
[----:B------:R-:W-:Y:S02]  /*10640*/  FSEL R62, R62, -INF , P5 ;  /* 0xff8000003e3e7808 */ /* 0x000fe40002800000 */
[CC--:B------:R-:W-:Y:S02]  /*10650*/  ISETP.GE.AND P0, PT, R60.reuse, R157.reuse, PT ;  /* 0x0000009d3c00720c */ /* 0x0c0fe40003f06270 */
[----:B------:R-:W-:Y:S02]  /*10660*/  ISETP.GE.AND P5, PT, R53, R157, PT ;  /* 0x0000009d3500720c */ /* 0x000fe40003fa6270 */
[----:B------:R-:W-:Y:S02]  /*10670*/  FSEL R127, R65, -INF , P0 ;  /* 0xff800000417f7808 */ /* 0x000fe40000000000 */
[----:B------:R-:W-:Y:S02]  /*10680*/  ISETP.GE.AND P0, PT, R60, R155, PT ;  /* 0x0000009b3c00720c */ /* 0x000fe40003f06270 */
[----:B------:R-:W-:Y:S02]  /*10690*/  FSEL R141, R64, -INF , P5 ;  /* 0xff800000408d7808 */ /* 0x000fe40002800000 */
[----:B------:R-:W-:Y:S02]  /*106a0*/  FSEL R67, R67, -INF , P0 ;  /* 0xff80000043437808 */ /* 0x000fe40000000000 */
        /* <DEDUP_REMOVED lines=23> */
[----:B------:R-:W-:Y:S02]  /*10820*/  FMNMX3.FTZ R2, R0, R15, R14, !PT ;  /* 0x0000000f00027276 */ /* 0x000fe4000781000e */
[----:B------:R-:W-:Y:S02]  /*10830*/  FMNMX3.FTZ R0, R87, R57, R56, !PT ;  /* 0x0000003957007276 */ /* 0x000fe40007810038 */
[----:B------:R-:W-:Y:S02]  /*10840*/  FMNMX3.FTZ R2, R2, R13, R12, !PT ;  /* 0x0000000d02027276 */ /* 0x000fe4000781000c */
[----:B------:R-:W-:Y:S02]  /*10850*/  ISETP.GE.AND P6, PT, R92, R154, PT ;  /* 0x0000009a5c00720c */ /* 0x000fe40003fc6270 */
[----:B------:R-:W-:Y:S02]  /*10860*/  FSEL R65, R10, -INF , !P5 ;  /* 0xff8000000a417808 */ /* 0x000fe40006800000 */
[-C--:B------:R-:W-:Y:S02]  /*10870*/  ISETP.GE.AND P5, PT, R99, R156.reuse, PT ;  /* 0x0000009c6300720c */ /* 0x080fe40003fa6270 */
[----:B------:R-:W-:Y:S02]  /*10880*/  FMNMX3.FTZ R0, R0, R65, R61, !PT ;  /* 0x0000004100007276 */ /* 0x000fe4000781003d */
[----:B------:R-:W-:Y:S02]  /*10890*/  FSEL R10, R109, -INF , !P5 ;  /* 0xff8000006d0a7808 */ /* 0x000fe40006800000 */
[----:B------:R-:W-:Y:S02]  /*108a0*/  FSEL R94, R94, -INF , !P6 ;  /* 0xff8000005e5e7808 */ /* 0x000fe40007000000 */
[----:B------:R-:W-:Y:S02]  /*108b0*/  ISETP.GE.AND P1, PT, R24, R156, PT ;  /* 0x0000009c1800720c */ /* 0x000fe40003f26270 */
[----:B------:R-:W-:Y:S02]  /*108c0*/  ISETP.GE.AND P6, PT, R98, R154, PT ;  /* 0x0000009a6200720c */ /* 0x000fe40003fc6270 */
        /* <DEDUP_REMOVED lines=9> */
[----:B------:R-:W-:Y:S02]  /*10960*/  ISETP.GE.AND P1, PT, R36, R156, PT ;  /* 0x0000009c2400720c */ /* 0x000fe40003f26270 */
        /* <DEDUP_REMOVED lines=162> */
[----:B------:R-:W-:Y:S01]  /*11390*/  FSEL R5, R2, RZ, P1 ;  /* 0x000000ff02057208 */ /* 0x000fe20000800000 */
[-CC-:B------:R-:W-:Y:S01]  /*113a0*/  FFMA.FTZ R110, R110, R3.reuse, -R46.reuse ;  /* 0x000000036e6e7223 */ /* 0x180fe2000001082e */
[----:B------:R-:W-:Y:S01]  /*113b0*/  SHF.R.U32.HI R40, RZ, 0x1, R133 ;  /* 0x00000001ff287819 */ /* 0x000fe20000011685 */
[-CC-:B------:R-:W-:Y:S01]  /*113c0*/  FFMA.FTZ R100, R100, R3.reuse, -R46.reuse ;  /* 0x0000000364647223 */ /* 0x180fe2000001082e */
[----:B------:R-:W-:Y:S03]  /*113d0*/  FFMA.FTZ R89, R89, R3, -R46 ;  /* 0x0000000359597223 */ /* 0x000fe6000001082e */
[----:B------:R-:W2:Y:S01]  /*113e0*/  MUFU.EX2 R111, R111 ;  /* 0x0000006f006f7308 */ /* 0x000ea20000000800 */
[----:B-1----:R-:W-:Y:S01]  /*113f0*/  F2FP.F16.F32.PACK_AB R25, R105, R107 ;  /* 0x0000006b6919723e */ /* 0x002fe200000000ff */
[----:B------:R-:W-:Y:S01]  /*11400*/  FADD.FTZ R5, -R5, R86 ;  /* 0x0000005605057221 */ /* 0x000fe20000010100 */
[----:B------:R-:W-:Y:S01]  /*11410*/  LOP3.LUT R4, R40, 0x8, RZ, 0xc0, !PT ;  /* 0x0000000828047812 */ /* 0x000fe200078ec0ff */
[-CC-:B------:R-:W-:Y:S01]  /*11420*/  FFMA.FTZ R86, R114, R3.reuse, -R46.reuse ;  /* 0x0000000372567223 */ /* 0x180fe2000001082e */
[----:B------:R-:W-:Y:S01]  /*11430*/  FFMA.FTZ R64, R64, R3, -R46 ;  /* 0x0000000340407223 */ /* 0x000fe2000001082e */
[----:B------:R-:W-:Y:S01]  /*11440*/  FMUL.FTZ R5, R3, R5 ;  /* 0x0000000503057220 */ /* 0x000fe20000410000 */
[----:B------:R-:W-:Y:S03]  /*11450*/  LOP3.LUT R4, R4, 0xc0, R132, 0xf8, !PT ;  /* 0x000000c004047812 */ /* 0x000fe600078ef884 */
[----:B------:R-:W1:Y:S01]  /*11460*/  MUFU.EX2 R104, R104 ;  /* 0x0000006800687308 */ /* 0x000e620000000800 */
[----:B------:R-:W-:Y:S04]  /*11470*/  LOP3.LUT R132, R132, 0x120, RZ, 0xc0, !PT ;  /* 0x0000012084847812 */ /* 0x000fe800078ec0ff */
[----:B------:R-:W-:Y:S05]  /*11480*/  LOP3.LUT R4, R132, R4, R131, 0xf6, !PT ;  /* 0x0000000484047212 */ /* 0x000fea00078ef683 */
[----:B------:R-:W3:Y:S01]  /*11490*/  MUFU.EX2 R101, R101 ;  /* 0x0000006500657308 */ /* 0x000ee20000000800 */
[----:B------:R-:W-:Y:S02]  /*114a0*/  LEA R42, R4, UR6, 0x1 ;  /* 0x00000006042a7c11 */ /* 0x000fe4000f8e08ff */
[----:B--2---:R-:W-:Y:S02]  /*114b0*/  F2FP.F16.F32.PACK_AB R24, R108, R111 ;  /* 0x0000006f6c18723e */ /* 0x004fe400000000ff */
[----:B------:R-:W-:Y:S01]  /*114c0*/  FSEL R4, R0, RZ, P0 ;  /* 0x000000ff00047208 */ /* 0x000fe20000000000 */
[----:B------:R-:W2:Y:S01]  /*114d0*/  LDSM.16.MT88.4 R12, [R42+0x3000] ;  /* 0x003000002a0c783b */ /* 0x000ea20000004200 */
[----:B------:R-:W-:Y:S03]  /*114e0*/  VIADD R41, R42, 0x3020 ;  /* 0x000030202a297836 */ /* 0x000fe60000000000 */
[----:B------:R-:W4:Y:S01]  /*114f0*/  MUFU.EX2 R23, R5 ;  /* 0x0000000500177308 */ /* 0x000f220000000800 */
[----:B-1----:R-:W-:Y:S01]  /*11500*/  F2FP.F16.F32.PACK_AB R26, R104, R106 ;  /* 0x0000006a681a723e */ /* 0x002fe200000000ff */
[----:B------:R-:W-:Y:S01]  /*11510*/  FADD.FTZ R4, -R4, R87 ;  /* 0x0000005704047221 */ /* 0x000fe20000010100 */
[--C-:B------:R-:W-:Y:S01]  /*11520*/  FFMA.FTZ R87, R113, R3, -R46.reuse ;  /* 0x0000000371577223 */ /* 0x100fe2000001082e */
[----:B------:R-:W-:Y:S01]  /*11530*/  ISETP.GT.AND P0, PT, R160, R138, PT ;  /* 0x0000008aa000720c */ /* 0x000fe20003f04270 */
[----:B------:R-:W-:Y:S01]  /*11540*/  LDSM.16.MT88.4 R32, [R42+0x3400] ;  /* 0x003400002a20783b */ /* 0x000fe20000004200 */
[----:B------:R-:W-:Y:S04]  /*11550*/  FMUL.FTZ R4, R3, R4 ;  /* 0x0000000403047220 */ /* 0x000fe80000410000 */
[----:B------:R-:W-:Y:S01]  /*11560*/  MUFU.EX2 R103, R103 ;  /* 0x0000006700677308 */ /* 0x000fe20000000800 */
[----:B---3--:R-:W-:Y:S09]  /*11570*/  F2FP.F16.F32.PACK_AB R27, R101, R102 ;  /* 0x00000066651b723e */ /* 0x008ff200000000ff */
[----:B------:R-:W1:Y:S01]  /*11580*/  MUFU.EX2 R22, R4 ;  /* 0x0000000400167308 */ /* 0x000e620000000800 */
[C---:B----4-:R-:W-:Y:S01]  /*11590*/  FMUL.FTZ R5, R23.reuse, R81 ;  /* 0x0000005117057220 */ /* 0x050fe20000410000 */
[C---:B------:R-:W-:Y:S01]  /*115a0*/  FMUL.FTZ R8, R23.reuse, R76 ;  /* 0x0000004c17087220 */ /* 0x040fe20000410000 */
[C---:B------:R-:W-:Y:S01]  /*115b0*/  FMUL.FTZ R9, R23.reuse, R77 ;  /* 0x0000004d17097220 */ /* 0x040fe20000410000 */
[C---:B------:R-:W-:Y:S01]  /*115c0*/  FMUL.FTZ R17, R23.reuse, R69 ;  /* 0x0000004517117220 */ /* 0x040fe20000410000 */
[----:B------:R-:W-:Y:S01]  /*115d0*/  FFMA.FTZ R111, R23, R159, R111 ;  /* 0x0000009f176f7223 */ /* 0x000fe2000001006f */
[-C--:B------:R-:W-:Y:S01]  /*115e0*/  FFMA.FTZ R69, R124, R3.reuse, -R43 ;  /* 0x000000037c457223 */ /* 0x080fe2000001082b */
[--C-:B------:R-:W-:Y:S03]  /*115f0*/  FFMA.FTZ R81, R118, R3, -R46.reuse ;  /* 0x0000000376517223 */ /* 0x100fe6000001082e */
[----:B------:R-:W-:Y:S01]  /*11600*/  MUFU.EX2 R99, R99 ;  /* 0x0000006300637308 */ /* 0x000fe20000000800 */
[----:B------:R-:W-:Y:S04]  /*11610*/  FADD.FTZ R111, R108, R111 ;  /* 0x0000006f6c6f7221 */ /* 0x000fe80000010000 */
[----:B------:R-:W-:Y:S05]  /*11620*/  FADD.FTZ R106, R106, R111 ;  /* 0x0000006f6a6a7221 */ /* 0x000fea0000010000 */
[----:B------:R-:W3:Y:S01]  /*11630*/  MUFU.EX2 R98, R98 ;  /* 0x0000006200627308 */ /* 0x000ee20000000800 */
[C---:B-1----:R-:W-:Y:S01]  /*11640*/  FMUL.FTZ R6, R22.reuse, R82 ;  /* 0x0000005216067220 */ /* 0x042fe20000410000 */
[C---:B------:R-:W-:Y:S01]  /*11650*/  FMUL.FTZ R7, R22.reuse, R83 ;  /* 0x0000005316077220 */ /* 0x040fe20000410000 */
[C---:B------:R-:W-:Y:S01]  /*11660*/  FMUL.FTZ R10, R22.reuse, R78 ;  /* 0x0000004e160a7220 */ /* 0x040fe20000410000 */
[C---:B------:R-:W-:Y:S01]  /*11670*/  FMUL.FTZ R11, R22.reuse, R79 ;  /* 0x0000004f160b7220 */ /* 0x040fe20000410000 */
[C---:B------:R-:W-:Y:S01]  /*11680*/  FMUL.FTZ R18, R22.reuse, R70 ;  /* 0x0000004616127220 */ /* 0x040fe20000410000 */
[----:B------:R-:W-:Y:S01]  /*11690*/  LDSM.16.MT88.4 R76, [R42+0x4c00] ;  /* 0x004c00002a4c783b */ /* 0x000fe20000004200 */
[C---:B------:R-:W-:Y:S03]  /*116a0*/  FMUL.FTZ R19, R22.reuse, R71 ;  /* 0x0000004716137220 */ /* 0x040fe60000410000 */
[----:B------:R-:W1:Y:S01]  /*116b0*/  MUFU.EX2 R95, R95 ;  /* 0x0000005f005f7308 */ /* 0x000e620000000800 */
[----:B------:R-:W-:Y:S01]  /*116c0*/  FFMA.FTZ R107, R22, R158, R107 ;  /* 0x0000009e166b7223 */ /* 0x000fe2000001006b */
[----:B------:R-:W-:Y:S02]  /*116d0*/  VIADD R4, R42, 0x3000 ;  /* 0x000030002a047836 */ /* 0x000fe40000000000 */
[-CC-:B------:R-:W-:Y:S01]  /*116e0*/  FFMA.FTZ R82, R116, R3.reuse, -R43.reuse ;  /* 0x0000000374527223 */ /* 0x180fe2000001082b */
[-C--:B------:R-:W-:Y:S01]  /*116f0*/  FFMA.FTZ R83, R115, R3.reuse, -R43 ;  /* 0x0000000373537223 */ /* 0x080fe2000001082b */
[-CC-:B------:R-:W-:Y:S01]  /*11700*/  FFMA.FTZ R70, R125, R3.reuse, -R46.reuse ;  /* 0x000000037d467223 */ /* 0x180fe2000001082e */
[----:B------:R-:W-:Y:S02]  /*11710*/  @P2 VIADD R41, R4, 0xffffffe0 ;  /* 0xffffffe004292836 */ /* 0x000fe40000000000 */
[----:B------:R-:W-:Y:S01]  /*11720*/  FMUL.FTZ R4, R23, R80 ;  /* 0x0000005017047220 */ /* 0x000fe20000410000 */
[----:B------:R-:W-:Y:S01]  /*11730*/  MUFU.EX2 R96, R96 ;  /* 0x0000006000607308 */ /* 0x000fe20000000800 */
[-CC-:B------:R-:W-:Y:S01]  /*11740*/  FFMA.FTZ R71, R122, R3.reuse, -R46.reuse ;  /* 0x000000037a477223 */ /* 0x180fe2000001082e */
[----:B------:R-:W-:Y:S01]  /*11750*/  FFMA.FTZ R80, R117, R3, -R46 ;  /* 0x0000000375507223 */ /* 0x000fe2000001082e */
[----:B------:R-:W4:Y:S01]  /*11760*/  LDSM.16.MT88.4 R28, [R41] ;  /* 0x00000000291c783b */ /* 0x000f220000004200 */
[----:B------:R-:W-:Y:S01]  /*11770*/  FADD.FTZ R107, R105, R107 ;  /* 0x0000006b696b7221 */ /* 0x000fe20000010000 */
[----:B------:R-:W-:Y:S01]  /*11780*/  FADD.FTZ R106, R104, R106 ;  /* 0x0000006a686a7221 */ /* 0x000fe20000010000 */
[C---:B--2---:R-:W-:Y:S04]  /*11790*/  HMMA.16816.F32 R4, R24.reuse, R12, R4 ;  /* 0x0000000c1804723c */ /* 0x044fe80000001804 */
[----:B------:R-:W2:Y:S01]  /*117a0*/  MUFU.EX2 R94, R94 ;  /* 0x0000005e005e7308 */ /* 0x000ea20000000800 */
[----:B------:R-:W5:Y:S01]  /*117b0*/  LDSM.16.MT88.4 R36, [R41+0x400] ;  /* 0x000400002924783b */ /* 0x000f620000004200 */
[C---:B------:R-:W-:Y:S01]  /*117c0*/  FMUL.FTZ R12, R23.reuse, R72 ;  /* 0x00000048170c7220 */ /* 0x040fe20000410000 */
[C---:B------:R-:W-:Y:S01]  /*117d0*/  FMUL.FTZ R13, R23.reuse, R73 ;  /* 0x00000049170d7220 */ /* 0x040fe20000410000 */
[C---:B------:R-:W-:Y:S06]  /*117e0*/  HMMA.16816.F32 R8, R24.reuse, R14, R8 ;  /* 0x0000000e1808723c */ /* 0x040fec0000001808 */
[----:B------:R-:W-:Y:S01]  /*117f0*/  MUFU.EX2 R92, R92 ;  /* 0x0000005c005c7308 */ /* 0x000fe20000000800 */
[C---:B------:R-:W-:Y:S01]  /*11800*/  FMUL.FTZ R14, R22.reuse, R74 ;  /* 0x0000004a160e7220 */ /* 0x040fe20000410000 */
[----:B------:R-:W-:Y:S01]  /*11810*/  FMUL.FTZ R15, R22, R75 ;  /* 0x0000004b160f7220 */ /* 0x000fe20000410000 */
[-CC-:B------:R-:W-:Y:S01]  /*11820*/  FFMA.FTZ R72, R16, R3.reuse, -R46.reuse ;  /* 0x0000000310487223 */ /* 0x180fe2000001082e */
[----:B------:R-:W-:Y:S01]  /*11830*/  FMUL.FTZ R16, R23, R68 ;  /* 0x0000004417107220 */ /* 0x000fe20000410000 */
[-CC-:B------:R-:W-:Y:S01]  /*11840*/  FFMA.FTZ R68, R123, R3.reuse, -R43.reuse ;  /* 0x000000037b447223 */ /* 0x180fe2000001082b */
[-CC-:B------:R-:W-:Y:S01]  /*11850*/  FFMA.FTZ R75, R120, R3.reuse, -R43.reuse ;  /* 0x00000003784b7223 */ /* 0x180fe2000001082b */
[-C--:B------:R-:W-:Y:S03]  /*11860*/  FFMA.FTZ R74, R119, R3.reuse, -R43 ;  /* 0x00000003774a7223 */ /* 0x080fe6000001082b */
[----:B------:R-:W2:Y:S01]  /*11870*/  MUFU.EX2 R91, R91 ;  /* 0x0000005b005b7308 */ /* 0x000ea20000000800 */
[----:B------:R-:W-:Y:S01]  /*11880*/  FFMA.FTZ R73, R121, R3, -R46 ;  /* 0x0000000379497223 */ /* 0x000fe2000001082e */
[----:B------:R-:W-:Y:S04]  /*11890*/  FADD.FTZ R107, R102, R107 ;  /* 0x0000006b666b7221 */ /* 0x000fe80000010000 */
[----:B------:R-:W-:Y:S04]  /*118a0*/  FADD.FTZ R101, R101, R107 ;  /* 0x0000006b65657221 */ /* 0x000fe80000010000 */
[----:B------:R-:W-:Y:S01]  /*118b0*/  MUFU.EX2 R93, R93 ;  /* 0x0000005d005d7308 */ /* 0x000fe20000000800 */
[----:B---3--:R-:W-:Y:S09]  /*118c0*/  FADD.FTZ R101, R98, R101 ;  /* 0x0000006562657221 */ /* 0x008ff20000010000 */
[----:B------:R-:W3:Y:S01]  /*118d0*/  MUFU.EX2 R88, R88 ;  /* 0x0000005800587308 */ /* 0x000ee20000000800 */
[C---:B----4-:R-:W-:Y:S09]  /*118e0*/  HMMA.16816.F32 R12, R24.reuse, R28, R12 ;  /* 0x0000001c180c723c */ /* 0x050ff2000000180c */
[----:B------:R-:W4:Y:S01]  /*118f0*/  MUFU.EX2 R65, R65 ;  /* 0x0000004100417308 */ /* 0x000f220000000800 */
[----:B------:R-:W-:Y:S01]  /*11900*/  HMMA.16816.F32 R16, R24, R30, R16 ;  /* 0x0000001e1810723c */ /* 0x000fe20000001810 */
[----:B------:R-:W4:Y:S02]  /*11910*/  LDSM.16.MT88.4 R28, [R42+0x3800] ;  /* 0x003800002a1c783b */ /* 0x000f240000004200 */
[----:B------:R-:W-:Y:S01]  /*11920*/  F2FP.F16.F32.PACK_AB R24, R99, R103 ;  /* 0x000000676318723e */ /* 0x000fe200000000ff */
[----:B------:R-:W-:Y:S05]  /*11930*/  FADD.FTZ R103, R103, R106 ;  /* 0x0000006a67677221 */ /* 0x000fea0000010000 */
[----:B------:R-:W-:Y:S01]  /*11940*/  MUFU.EX2 R62, R62 ;  /* 0x0000003e003e7308 */ /* 0x000fe20000000800 */
[C---:B-1----:R-:W-:Y:S01]  /*11950*/  F2FP.F16.F32.PACK_AB R25, R95.reuse, R98 ;  /* 0x000000625f19723e */ /* 0x042fe200000000ff */
[----:B------:R-:W-:Y:S01]  /*11960*/  FADD.FTZ R95, R95, R101 ;  /* 0x000000655f5f7221 */ /* 0x000fe20000010000 */
[----:B--2---:R-:W-:Y:S01]  /*11970*/  F2FP.F16.F32.PACK_AB R26, R94, R96 ;  /* 0x000000605e1a723e */ /* 0x004fe200000000ff */
[----:B------:R-:W-:Y:S01]  /*11980*/  FADD.FTZ R103, R99, R103 ;  /* 0x0000006763677221 */ /* 0x000fe20000010000 */
[C---:B------:R-:W-:Y:S01]  /*11990*/  F2FP.F16.F32.PACK_AB R27, R91.reuse, R92 ;  /* 0x0000005c5b1b723e */ /* 0x040fe200000000ff */
[----:B------:R-:W-:Y:S04]  /*119a0*/  FADD.FTZ R95, R92, R95 ;  /* 0x0000005f5c5f7221 */ /* 0x000fe80000010000 */
[----:B------:R-:W1:Y:S01]  /*119b0*/  MUFU.EX2 R61, R61 ;  /* 0x0000003d003d7308 */ /* 0x000e620000000800 */
[----:B------:R-:W-:Y:S01]  /*119c0*/  FADD.FTZ R96, R96, R103 ;  /* 0x0000006760607221 */ /* 0x000fe20000010000 */
[----:B------:R-:W-:Y:S01]  /*119d0*/  FADD.FTZ R91, R91, R95 ;  /* 0x0000005f5b5b7221 */ /* 0x000fe20000010000 */
[C---:B------:R-:W-:Y:S03]  /*119e0*/  HMMA.16816.F32 R4, R24.reuse, R32, R4 ;  /* 0x000000201804723c */ /* 0x040fe60000001804 */
[----:B------:R-:W-:Y:S04]  /*119f0*/  FADD.FTZ R96, R94, R96 ;  /* 0x000000605e607221 */ /* 0x000fe80000010000 */
[----:B------:R-:W-:Y:S01]  /*11a00*/  MUFU.EX2 R60, R60 ;  /* 0x0000003c003c7308 */ /* 0x000fe20000000800 */
[----:B---3--:R-:W-:Y:S01]  /*11a10*/  FADD.FTZ R91, R88, R91 ;  /* 0x0000005b585b7221 */ /* 0x008fe20000010000 */
[C---:B------:R-:W-:Y:S01]  /*11a20*/  HMMA.16816.F32 R8, R24.reuse, R34, R8 ;  /* 0x000000221808723c */ /* 0x040fe20000001808 */
[----:B------:R-:W2:Y:S07]  /*11a30*/  LDSM.16.MT88.4 R32, [R41+0x800] ;  /* 0x000800002920783b */ /* 0x000eae0000004200 */
[----:B------:R-:W3:Y:S01]  /*11a40*/  MUFU.EX2 R59, R59 ;  /* 0x0000003b003b7308 */ /* 0x000ee20000000800 */
[C---:B-----5:R-:W-:Y:S09]  /*11a50*/  HMMA.16816.F32 R12, R24.reuse, R36, R12 ;  /* 0x00000024180c723c */ /* 0x060ff2000000180c */
[----:B------:R-:W5:Y:S01]  /*11a60*/  MUFU.EX2 R57, R57 ;  /* 0x0000003900397308 */ /* 0x000f620000000800 */
[----:B------:R-:W-:Y:S01]  /*11a70*/  HMMA.16816.F32 R16, R24, R38, R16 ;  /* 0x000000261810723c */ /* 0x000fe20000001810 */
[----:B------:R-:W2:Y:S02]  /*11a80*/  LDSM.16.MT88.4 R36, [R42+0x3c00] ;  /* 0x003c00002a24783b */ /* 0x000ea40000004200 */
[C---:B------:R-:W-:Y:S06]  /*11a90*/  F2FP.F16.F32.PACK_AB R24, R66.reuse, R93 ;  /* 0x0000005d4218723e */ /* 0x040fec00000000ff */
[----:B------:R-:W-:Y:S01]  /*11aa0*/  MUFU.EX2 R53, R53 ;  /* 0x0000003500357308 */ /* 0x000fe20000000800 */
[----:B----4-:R-:W-:Y:S01]  /*11ab0*/  F2FP.F16.F32.PACK_AB R25, R65, R88 ;  /* 0x000000584119723e */ /* 0x010fe200000000ff */
[----:B------:R-:W-:Y:S01]  /*11ac0*/  FADD.FTZ R93, R93, R96 ;  /* 0x000000605d5d7221 */ /* 0x000fe20000010000 */
[----:B-1----:R-:W-:Y:S01]  /*11ad0*/  F2FP.F16.F32.PACK_AB R26, R61, R62 ;  /* 0x0000003e3d1a723e */ /* 0x002fe200000000ff */
[----:B------:R-:W-:Y:S01]  /*11ae0*/  FADD.FTZ R65, R65, R91 ;  /* 0x0000005b41417221 */ /* 0x000fe20000010000 */
[----:B---3--:R-:W-:Y:S01]  /*11af0*/  F2FP.F16.F32.PACK_AB R27, R59, R60 ;  /* 0x0000003c3b1b723e */ /* 0x008fe200000000ff */
[----:B------:R-:W-:Y:S04]  /*11b00*/  FADD.FTZ R93, R66, R93 ;  /* 0x0000005d425d7221 */ /* 0x000fe80000010000 */
[----:B------:R-:W1:Y:S01]  /*11b10*/  MUFU.EX2 R56, R56 ;  /* 0x0000003800387308 */ /* 0x000e620000000800 */
[----:B------:R-:W-:Y:S01]  /*11b20*/  FADD.FTZ R65, R60, R65 ;  /* 0x000000413c417221 */ /* 0x000fe20000010000 */
[----:B------:R-:W-:Y:S01]  /*11b30*/  FADD.FTZ R93, R62, R93 ;  /* 0x0000005d3e5d7221 */ /* 0x000fe20000010000 */
[C---:B------:R-:W-:Y:S03]  /*11b40*/  HMMA.16816.F32 R4, R24.reuse, R28, R4 ;  /* 0x0000001c1804723c */ /* 0x040fe60000001804 */
[----:B------:R-:W-:Y:S04]  /*11b50*/  FADD.FTZ R61, R61, R93 ;  /* 0x0000005d3d3d7221 */ /* 0x000fe80000010000 */
[----:B------:R-:W3:Y:S01]  /*11b60*/  MUFU.EX2 R52, R52 ;  /* 0x0000003400347308 */ /* 0x000ee20000000800 */
[----:B------:R-:W-:Y:S01]  /*11b70*/  FADD.FTZ R59, R59, R65 ;  /* 0x000000413b3b7221 */ /* 0x000fe20000010000 */
[----:B-----5:R-:W-:Y:S01]  /*11b80*/  FADD.FTZ R61, R57, R61 ;  /* 0x0000003d393d7221 */ /* 0x020fe20000010000 */
[C---:B------:R-:W-:Y:S01]  /*11b90*/  HMMA.16816.F32 R8, R24.reuse, R30, R8 ;  /* 0x0000001e1808723c */ /* 0x040fe20000001808 */
[----:B------:R-:W4:Y:S06]  /*11ba0*/  LDSM.16.MT88.4 R28, [R41+0xc00] ;  /* 0x000c0000291c783b */ /* 0x000f2c0000004200 */
[----:B------:R-:W5:Y:S01]  /*11bb0*/  MUFU.EX2 R47, R47 ;  /* 0x0000002f002f7308 */ /* 0x000f620000000800 */
[----:B-1----:R-:W-:Y:S01]  /*11bc0*/  FADD.FTZ R59, R56, R59 ;  /* 0x0000003b383b7221 */ /* 0x002fe20000010000 */
[C---:B--2---:R-:W-:Y:S08]  /*11bd0*/  HMMA.16816.F32 R12, R24.reuse, R32, R12 ;  /* 0x00000020180c723c */ /* 0x044ff0000000180c */
[----:B------:R-:W1:Y:S01]  /*11be0*/  MUFU.EX2 R48, R48 ;  /* 0x0000003000307308 */ /* 0x000e620000000800 */
[----:B------:R-:W-:Y:S01]  /*11bf0*/  HMMA.16816.F32 R16, R24, R34, R16 ;  /* 0x000000221810723c */ /* 0x000fe20000001810 */
[----:B------:R-:W2:Y:S02]  /*11c00*/  LDSM.16.MT88.4 R32, [R42+0x4000] ;  /* 0x004000002a20783b */ /* 0x000ea40000004200 */
[C---:B------:R-:W-:Y:S06]  /*11c10*/  F2FP.F16.F32.PACK_AB R24, R53.reuse, R57 ;  /* 0x000000393518723e */ /* 0x040fec00000000ff */
[----:B------:R-:W4:Y:S01]  /*11c20*/  MUFU.EX2 R54, R54 ;  /* 0x0000003600367308 */ /* 0x000f220000000800 */
[C---:B---3--:R-:W-:Y:S01]  /*11c30*/  F2FP.F16.F32.PACK_AB R25, R52.reuse, R56 ;  /* 0x000000383419723e */ /* 0x048fe200000000ff */
[----:B------:R-:W-:Y:S01]  /*11c40*/  FADD.FTZ R53, R53, R61 ;  /* 0x0000003d35357221 */ /* 0x000fe20000010000 */
[----:B------:R-:W-:Y:S03]  /*11c50*/  FADD.FTZ R52, R52, R59 ;  /* 0x0000003b34347221 */ /* 0x000fe60000010000 */
[----:B-----5:R-:W-:Y:S04]  /*11c60*/  FADD.FTZ R53, R47, R53 ;  /* 0x000000352f357221 */ /* 0x020fe80000010000 */
[----:B------:R-:W3:Y:S01]  /*11c70*/  MUFU.EX2 R58, R58 ;  /* 0x0000003a003a7308 */ /* 0x000ee20000000800 */
[C---:B-1----:R-:W-:Y:S01]  /*11c80*/  F2FP.F16.F32.PACK_AB R26, R48.reuse, R47 ;  /* 0x0000002f301a723e */ /* 0x042fe200000000ff */
[----:B------:R-:W-:Y:S08]  /*11c90*/  FADD.FTZ R48, R48, R53 ;  /* 0x0000003530307221 */ /* 0x000ff00000010000 */
[----:B------:R-:W1:Y:S01]  /*11ca0*/  MUFU.EX2 R50, R50 ;  /* 0x0000003200327308 */ /* 0x000e620000000800 */
[----:B----4-:R-:W-:Y:S09]  /*11cb0*/  FADD.FTZ R52, R54, R52 ;  /* 0x0000003436347221 */ /* 0x010ff20000010000 */
[----:B------:R-:W-:Y:S01]  /*11cc0*/  MUFU.EX2 R49, R49 ;  /* 0x0000003100317308 */ /* 0x000fe20000000800 */
[C---:B---3--:R-:W-:Y:S01]  /*11cd0*/  F2FP.F16.F32.PACK_AB R27, R58.reuse, R54 ;  /* 0x000000363a1b723e */ /* 0x048fe200000000ff */
[----:B------:R-:W-:Y:S08]  /*11ce0*/  FADD.FTZ R58, R58, R52 ;  /* 0x000000343a3a7221 */ /* 0x000ff00000010000 */
[----:B------:R-:W3:Y:S01]  /*11cf0*/  MUFU.EX2 R63, R63 ;  /* 0x0000003f003f7308 */ /* 0x000ee20000000800 */
[C---:B------:R-:W-:Y:S03]  /*11d00*/  HMMA.16816.F32 R4, R24.reuse, R36, R4 ;  /* 0x000000241804723c */ /* 0x040fe60000001804 */
[----:B-1----:R-:W-:Y:S06]  /*11d10*/  FADD.FTZ R48, R50, R48 ;  /* 0x0000003032307221 */ /* 0x002fec0000010000 */
[----:B------:R-:W1:Y:S01]  /*11d20*/  MUFU.EX2 R67, R67 ;  /* 0x0000004300437308 */ /* 0x000e620000000800 */
[C---:B------:R-:W-:Y:S01]  /*11d30*/  HMMA.16816.F32 R8, R24.reuse, R38, R8 ;  /* 0x000000261808723c */ /* 0x040fe20000001808 */
[----:B------:R-:W4:Y:S08]  /*11d40*/  LDSM.16.MT88.4 R36, [R41+0x1000] ;  /* 0x001000002924783b */ /* 0x000f300000004200 */
[----:B------:R-:W5:Y:S01]  /*11d50*/  MUFU.EX2 R72, R72 ;  /* 0x0000004800487308 */ /* 0x000f620000000800 */
[C---:B------:R-:W-:Y:S03]  /*11d60*/  HMMA.16816.F32 R12, R24.reuse, R28, R12 ;  /* 0x0000001c180c723c */ /* 0x040fe6000000180c */
[----:B---3--:R-:W-:Y:S06]  /*11d70*/  FADD.FTZ R58, R63, R58 ;  /* 0x0000003a3f3a7221 */ /* 0x008fec0000010000 */
[----:B------:R-:W3:Y:S01]  /*11d80*/  MUFU.EX2 R70, R70 ;  /* 0x0000004600467308 */ /* 0x000ee20000000800 */
[----:B------:R-:W-:Y:S01]  /*11d90*/  HMMA.16816.F32 R16, R24, R30, R16 ;  /* 0x0000001e1810723c */ /* 0x000fe20000001810 */
[----:B------:R-:W4:Y:S02]  /*11da0*/  LDSM.16.MT88.4 R28, [R42+0x4400] ;  /* 0x004400002a1c783b */ /* 0x000f240000004200 */
[C---:B------:R-:W-:Y:S01]  /*11db0*/  F2FP.F16.F32.PACK_AB R24, R49.reuse, R50 ;  /* 0x000000323118723e */ /* 0x040fe200000000ff */
[----:B------:R-:W-:Y:S01]  /*11dc0*/  FADD.FTZ R49, R49, R48 ;  /* 0x0000003031317221 */ /* 0x000fe20000010000 */
[C---:B-1----:R-:W-:Y:S01]  /*11dd0*/  F2FP.F16.F32.PACK_AB R25, R67.reuse, R63 ;  /* 0x0000003f4319723e */ /* 0x042fe200000000ff */
[----:B------:R-:W-:Y:S03]  /*11de0*/  FADD.FTZ R58, R67, R58 ;  /* 0x0000003a433a7221 */ /* 0x000fe60000010000 */
[----:B------:R-:W-:Y:S01]  /*11df0*/  MUFU.EX2 R69, R69 ;  /* 0x0000004500457308 */ /* 0x000fe20000000800 */
[----:B-----5:R-:W-:Y:S09]  /*11e00*/  FADD.FTZ R49, R72, R49 ;  /* 0x0000003148317221 */ /* 0x020ff20000010000 */
[----:B------:R-:W1:Y:S01]  /*11e10*/  MUFU.EX2 R68, R68 ;  /* 0x0000004400447308 */ /* 0x000e620000000800 */
[C---:B---3--:R-:W-:Y:S01]  /*11e20*/  F2FP.F16.F32.PACK_AB R26, R70.reuse, R72 ;  /* 0x00000048461a723e */ /* 0x048fe200000000ff */
[----:B------:R-:W-:Y:S08]  /*11e30*/  FADD.FTZ R70, R70, R49 ;  /* 0x0000003146467221 */ /* 0x000ff00000010000 */
[----:B------:R-:W3:Y:S10]  /*11e40*/  MUFU.EX2 R71, R71 ;  /* 0x0000004700477308 */ /* 0x000ef40000000800 */
[----:B------:R-:W5:Y:S01]  /*11e50*/  MUFU.EX2 R73, R73 ;  /* 0x0000004900497308 */ /* 0x000f620000000800 */
[C---:B-1----:R-:W-:Y:S01]  /*11e60*/  F2FP.F16.F32.PACK_AB R27, R68.reuse, R69 ;  /* 0x00000045441b723e */ /* 0x042fe200000000ff */
[----:B------:R-:W-:Y:S04]  /*11e70*/  FADD.FTZ R69, R69, R58 ;  /* 0x0000003a45457221 */ /* 0x000fe80000010000 */
[----:B------:R-:W-:Y:S04]  /*11e80*/  FADD.FTZ R69, R68, R69 ;  /* 0x0000004544457221 */ /* 0x000fe80000010000 */
[----:B------:R-:W1:Y:S01]  /*11e90*/  MUFU.EX2 R75, R75 ;  /* 0x0000004b004b7308 */ /* 0x000e620000000800 */
[C---:B--2---:R-:W-:Y:S03]  /*11ea0*/  HMMA.16816.F32 R4, R24.reuse, R32, R4 ;  /* 0x000000201804723c */ /* 0x044fe60000001804 */
[----:B---3--:R-:W-:Y:S06]  /*11eb0*/  FADD.FTZ R70, R71, R70 ;  /* 0x0000004647467221 */ /* 0x008fec0000010000 */
[----:B------:R-:W2:Y:S01]  /*11ec0*/  MUFU.EX2 R74, R74 ;  /* 0x0000004a004a7308 */ /* 0x000ea20000000800 */
[C---:B------:R-:W-:Y:S01]  /*11ed0*/  HMMA.16816.F32 R8, R24.reuse, R34, R8 ;  /* 0x000000221808723c */ /* 0x040fe20000001808 */
[----:B------:R-:W3:Y:S02]  /*11ee0*/  LDSM.16.MT88.4 R32, [R41+0x1400] ;  /* 0x001400002920783b */ /* 0x000ee40000004200 */
[----:B-----5:R-:W-:Y:S06]  /*11ef0*/  FADD.FTZ R70, R73, R70 ;  /* 0x0000004649467221 */ /* 0x020fec0000010000 */
[----:B------:R-:W-:Y:S01]  /*11f00*/  MUFU.EX2 R81, R81 ;  /* 0x0000005100517308 */ /* 0x000fe20000000800 */
[C---:B----4-:R-:W-:Y:S03]  /*11f10*/  HMMA.16816.F32 R12, R24.reuse, R36, R12 ;  /* 0x00000024180c723c */ /* 0x050fe6000000180c */
[----:B-1----:R-:W-:Y:S06]  /*11f20*/  FADD.FTZ R69, R75, R69 ;  /* 0x000000454b457221 */ /* 0x002fec0000010000 */
[----:B------:R-:W1:Y:S01]  /*11f30*/  MUFU.EX2 R80, R80 ;  /* 0x0000005000507308 */ /* 0x000e620000000800 */
[----:B------:R-:W-:Y:S01]  /*11f40*/  HMMA.16816.F32 R16, R24, R38, R16 ;  /* 0x000000261810723c */ /* 0x000fe20000001810 */
[----:B------:R-:W4:Y:S02]  /*11f50*/  LDSM.16.MT88.4 R36, [R42+0x4800] ;  /* 0x004800002a24783b */ /* 0x000f240000004200 */
[----:B------:R-:W-:Y:S02]  /*11f60*/  F2FP.F16.F32.PACK_AB R24, R73, R71 ;  /* 0x000000474918723e */ /* 0x000fe400000000ff */
[C---:B--2---:R-:W-:Y:S01]  /*11f70*/  F2FP.F16.F32.PACK_AB R25, R74.reuse, R75 ;  /* 0x0000004b4a19723e */ /* 0x044fe200000000ff */
[----:B------:R-:W-:Y:S03]  /*11f80*/  FADD.FTZ R74, R74, R69 ;  /* 0x000000454a4a7221 */ /* 0x000fe60000010000 */
[----:B------:R-:W-:Y:S10]  /*11f90*/  MUFU.EX2 R82, R82 ;  /* 0x0000005200527308 */ /* 0x000ff40000000800 */
[----:B------:R-:W2:Y:S01]  /*11fa0*/  MUFU.EX2 R83, R83 ;  /* 0x0000005300537308 */ /* 0x000ea20000000800 */
[----:B-1----:R-:W-:Y:S01]  /*11fb0*/  F2FP.F16.F32.PACK_AB R26, R80, R81 ;  /* 0x00000051501a723e */ /* 0x002fe200000000ff */
[----:B------:R-:W-:Y:S08]  /*11fc0*/  FADD.FTZ R81, R81, R70 ;  /* 0x0000004651517221 */ /* 0x000ff00000010000 */
        /* <DEDUP_REMOVED lines=12> */
[-CC-:B------:R-:W-:Y:S01]  /*12090*/  FFMA.FTZ R32, R45, R3.reuse, -R46.reuse ;  /* 0x000000032d207223 */ /* 0x180fe2000001082e */
[----:B------:R-:W3:Y:S03]  /*120a0*/  LDSM.16.MT88.4 R20, [R41+0x1c00] ;  /* 0x001c00002914783b */ /* 0x000ee60000004200 */
[----:B------:R-:W4:Y:S01]  /*120b0*/  MUFU.EX2 R100, R100 ;  /* 0x0000006400647308 */ /* 0x000f220000000800 */
[----:B------:R-:W-:Y:S03]  /*120c0*/  HMMA.16816.F32 R16, R24, R34, R16 ;  /* 0x000000221810723c */ /* 0x000fe60000001810 */
[----:B-1----:R-:W-:Y:S01]  /*120d0*/  F2FP.F16.F32.PACK_AB R24, R87, R86 ;  /* 0x000000565718723e */ /* 0x002fe200000000ff */
[----:B------:R-:W-:Y:S01]  /*120e0*/  FFMA.FTZ R46, R44, R3, -R46 ;  /* 0x000000032c2e7223 */ /* 0x000fe2000001082e */
[----:B--2---:R-:W-:Y:S01]  /*120f0*/  F2FP.F16.F32.PACK_AB R25, R109, R112 ;  /* 0x000000706d19723e */ /* 0x004fe200000000ff */
        /* <DEDUP_REMOVED lines=9> */
[----:B------:R-:W2:Y:S01]  /*12190*/  MUFU.EX2 R89, R89 ;  /* 0x0000005900597308 */ /* 0x000ea20000000800 */
[----:B------:R-:W-:Y:S09]  /*121a0*/  IMAD.MOV.U32 R87, RZ, RZ, R0 ;  /* 0x000000ffff577224 */ /* 0x000ff200078e0000 */
[----:B------:R-:W4:Y:S01]  /*121b0*/  MUFU.EX2 R64, R64 ;  /* 0x0000004000407308 */ /* 0x000f220000000800 */
[----:B-1----:R-:W-:Y:S07]  /*121c0*/  F2FP.F16.F32.PACK_AB R27, R90, R97 ;  /* 0x000000615a1b723e */ /* 0x002fee00000000ff */
[C---:B------:R-:W-:Y:S02]  /*121d0*/  HMMA.16816.F32 R4, R24.reuse, R36, R4 ;  /* 0x000000241804723c */ /* 0x040fe40000001804 */
[----:B------:R-:W-:Y:S01]  /*121e0*/  MUFU.EX2 R55, R55 ;  /* 0x0000003700377308 */ /* 0x000fe20000000800 */
[----:B--2---:R-:W-:Y:S05]  /*121f0*/  FADD.FTZ R100, R89, R100 ;  /* 0x0000006459647221 */ /* 0x004fea0000010000 */
[C---:B------:R-:W-:Y:S04]  /*12200*/  HMMA.16816.F32 R8, R24.reuse, R38, R8 ;  /* 0x000000261808723c */ /* 0x040fe80000001808 */
[----:B------:R-:W1:Y:S01]  /*12210*/  MUFU.EX2 R51, R51 ;  /* 0x0000003300337308 */ /* 0x000e620000000800 */
[C---:B----4-:R-:W-:Y:S01]  /*12220*/  F2FP.F16.F32.PACK_AB R68, R64.reuse, R89 ;  /* 0x000000594044723e */ /* 0x050fe200000000ff */
[----:B------:R-:W-:Y:S02]  /*12230*/  FADD.FTZ R64, R64, R100 ;  /* 0x0000006440407221 */ /* 0x000fe40000010000 */
[C---:B-----5:R-:W-:Y:S06]  /*12240*/  HMMA.16816.F32 R12, R24.reuse, R28, R12 ;  /* 0x0000001c180c723c */ /* 0x060fec000000180c */
[----:B------:R-:W2:Y:S02]  /*12250*/  MUFU.EX2 R32, R32 ;  /* 0x0000002000207308 */ /* 0x000ea40000000800 */
[----:B------:R-:W-:Y:S08]  /*12260*/  HMMA.16816.F32 R16, R24, R30, R16 ;  /* 0x0000001e1810723c */ /* 0x000ff00000001810 */
[----:B------:R-:W4:Y:S01]  /*12270*/  MUFU.EX2 R46, R46 ;  /* 0x0000002e002e7308 */ /* 0x000f220000000800 */
        /* <DEDUP_REMOVED lines=8> */
[C---:B----4-:R-:W-:Y:S01]  /*12300*/  F2FP.F16.F32.PACK_AB R70, R46.reuse, R32 ;  /* 0x000000202e46723e */ /* 0x050fe200000000ff */
[----:B------:R-:W-:Y:S01]  /*12310*/  FADD.FTZ R159, R46, R64 ;  /* 0x000000402e9f7221 */ /* 0x000fe20000010000 */
[----:B------:R-:W-:Y:S04]  /*12320*/  FADD.FTZ R109, R97, R109 ;  /* 0x0000006d616d7221 */ /* 0x000fe80000010000 */
[----:B------:R-:W-:Y:S04]  /*12330*/  FADD.FTZ R90, R90, R109 ;  /* 0x0000006d5a5a7221 */ /* 0x000fe80000010000 */
[----:B------:R-:W-:Y:S04]  /*12340*/  FADD.FTZ R90, R55, R90 ;  /* 0x0000005a375a7221 */ /* 0x000fe80000010000 */
[----:B------:R-:W-:Y:S01]  /*12350*/  FADD.FTZ R51, R51, R90 ;  /* 0x0000005a33337221 */ /* 0x000fe20000010000 */
[----:B-1----:R-:W-:Y:S03]  /*12360*/  F2FP.F16.F32.PACK_AB R71, R43, R33 ;  /* 0x000000212b47723e */ /* 0x002fe600000000ff */
[----:B------:R-:W-:Y:S04]  /*12370*/  FADD.FTZ R51, R33, R51 ;  /* 0x0000003321337221 */ /* 0x000fe80000010000 */
[----:B------:R-:W-:Y:S01]  /*12380*/  FADD.FTZ R158, R43, R51 ;  /* 0x000000332b9e7221 */ /* 0x000fe20000010000 */
[C---:B------:R-:W-:Y:S08]  /*12390*/  HMMA.16816.F32 R80, R68.reuse, R76, R4 ;  /* 0x0000004c4450723c */ /* 0x040ff00000001804 */
[C---:B------:R-:W-:Y:S08]  /*123a0*/  HMMA.16816.F32 R76, R68.reuse, R78, R8 ;  /* 0x0000004e444c723c */ /* 0x040ff00000001808 */
[C---:B---3--:R-:W-:Y:S08]  /*123b0*/  HMMA.16816.F32 R72, R68.reuse, R20, R12 ;  /* 0x000000144448723c */ /* 0x048ff0000000180c */
[----:B------:R-:W-:Y:S01]  /*123c0*/  HMMA.16816.F32 R68, R68, R22, R16 ;  /* 0x000000164444723c */ /* 0x000fe20000001810 */
[----:B------:R-:W-:Y:S08]  /*123d0*/  @!UPT UIADD3 URZ, UPT, UPT, URZ, URZ, URZ ;  /* 0x000000fffffff290 */ /* 0x000ff0000fffe0ff */
[----:B------:R-:W-:Y:S11]  /*123e0*/  @P0 BRA `(.L_x_7611) ;  /* 0xffffffc400240947 */ /* 0x000ff6000383ffff */
.L_x_7604:
        /* <DEDUP_REMOVED lines=11> */
.L_x_7619:
[----:B------:R-:W2:Y:S01]  /*124a0*/  S2R R3, SR_TID.X ;  /* 0x0000000000037919 */ /* 0x000ea20000002100 */
[----:B----4-:R-:W-:Y:S01]  /*124b0*/  FADD.FTZ R6, R158, R6 ;  /* 0x000000069e067221 */ /* 0x010fe20000010000 */
[----:B------:R-:W-:Y:S01]  /*124c0*/  FSETP.NE.FTZ.AND P1, PT, R159, RZ, PT ;  /* 0x000000ff9f00720b */ /* 0x000fe20003f35000 */
[----:B------:R-:W4:Y:S01]  /*124d0*/  MUFU.RCP R7, R159 ;  /* 0x0000009f00077308 */ /* 0x000f220000001000 */
[----:B------:R-:W-:Y:S01]  /*124e0*/  MOV R20, 0xff800000 ;  /* 0xff80000000147802 */ /* 0x000fe20000000f00 */
[----:B------:R-:W-:Y:S05]  /*124f0*/  WARPSYNC.ALL ;  /* 0x0000000000007948 */ /* 0x000fea0003800000 */
[----:B------:R-:W-:Y:S01]  /*12500*/  FSETP.NE.FTZ.AND P0, PT, R6, RZ, PT ;  /* 0x000000ff0600720b */ /* 0x000fe20003f15000 */
[----:B------:R-:W-:Y:S08]  /*12510*/  MUFU.RCP R5, R6 ;  /* 0x0000000600057308 */ /* 0x000ff00000001000 */
[----:B------:R-:W1:Y:S01]  /*12520*/  @P1 MUFU.LG2 R9, R159 ;  /* 0x0000009f00091308 */ /* 0x000e620000000c00 */
[----:B----4-:R-:W-:-:S05]  /*12530*/  FSEL R7, R7, 1, P1 ;  /* 0x3f80000007077808 */ /* 0x010fca0000800000 */
[C---:B------:R-:W-:Y:S01]  /*12540*/  FMUL.FTZ R80, R7.reuse, R80 ;  /* 0x0000005007507220 */ /* 0x040fe20000410000 */
[C---:B------:R-:W-:Y:S01]  /*12550*/  FMUL.FTZ R81, R7.reuse, R81 ;  /* 0x0000005107517220 */ /* 0x040fe20000410000 */
[----:B------:R-:W4:Y:S01]  /*12560*/  @P0 MUFU.LG2 R6, R6 ;  /* 0x0000000600060308 */ /* 0x000f220000000c00 */
[C---:B------:R-:W-:Y:S01]  /*12570*/  FMUL.FTZ R76, R7.reuse, R76 ;  /* 0x0000004c074c7220 */ /* 0x040fe20000410000 */
[C---:B------:R-:W-:Y:S01]  /*12580*/  FMUL.FTZ R77, R7.reuse, R77 ;  /* 0x0000004d074d7220 */ /* 0x040fe20000410000 */
[C---:B------:R-:W-:Y:S01]  /*12590*/  FMUL.FTZ R72, R7.reuse, R72 ;  /* 0x0000004807487220 */ /* 0x040fe20000410000 */
[----:B------:R-:W-:Y:S01]  /*125a0*/  FMUL.FTZ R73, R7, R73 ;  /* 0x0000004907497220 */ /* 0x000fe20000410000 */
[----:B--2---:R-:W-:Y:S01]  /*125b0*/  SHF.L.U32 R8, R3, 0x1, RZ ;  /* 0x0000000103087819 */ /* 0x004fe200000006ff */
[C---:B------:R-:W-:Y:S01]  /*125c0*/  FMUL.FTZ R68, R7.reuse, R68 ;  /* 0x0000004407447220 */ /* 0x040fe20000410000 */
[----:B------:R-:W-:Y:S01]  /*125d0*/  FMUL.FTZ R69, R7, R69 ;  /* 0x0000004507457220 */ /* 0x000fe20000410000 */
[----:B------:R-:W-:Y:S01]  /*125e0*/  SHF.L.U32 R7, R3, 0x3, RZ ;  /* 0x0000000303077819 */ /* 0x000fe200000006ff */
[----:B-1----:R-:W-:Y:S01]  /*125f0*/  @P1 FMUL.FTZ R9, R9, 0.69314718246459960938 ;  /* 0x3f31721809091820 */ /* 0x002fe20000410000 */
[----:B------:R-:W-:-:S02]  /*12600*/  LOP3.LUT R8, R8, 0x6, RZ, 0xc0, !PT ;  /* 0x0000000608087812 */ /* 0x000fc400078ec0ff */
[----:B------:R-:W-:Y:S01]  /*12610*/  FSEL R5, R5, 1, P0 ;  /* 0x3f80000005057808 */ /* 0x000fe20000000000 */
[----:B-----5:R-:W-:Y:S01]  /*12620*/  @P1 FFMA.FTZ R20, R4, R2, R9 ;  /* 0x0000000204141223 */ /* 0x020fe20000010009 */
[----:B------:R-:W-:Y:S02]  /*12630*/  LOP3.LUT R129, R8, 0x3e00, R129, 0xf8, !PT ;  /* 0x00003e0008817812 */ /* 0x000fe400078ef881 */
[----:B------:R-:W-:Y:S01]  /*12640*/  LOP3.LUT R8, R7, 0xc0, RZ, 0xc0, !PT ;  /* 0x000000c007087812 */ /* 0x000fe200078ec0ff */
[----:B----4-:R-:W-:Y:S01]  /*12650*/  @P0 FMUL.FTZ R6, R6, 0.69314718246459960938 ;  /* 0x3f31721806060820 */ /* 0x010fe20000410000 */
[----:B------:R-:W-:Y:S01]  /*12660*/  LOP3.LUT R129, R129, 0x20, R7, 0xf8, !PT ;  /* 0x0000002081817812 */ /* 0x000fe200078ef807 */
[C---:B------:R-:W-:Y:S01]  /*12670*/  FMUL.FTZ R82, R5.reuse, R82 ;  /* 0x0000005205527220 */ /* 0x040fe20000410000 */
[----:B------:R-:W-:Y:S01]  /*12680*/  LOP3.LUT R8, R8, 0x18, R3, 0xf8, !PT ;  /* 0x0000001808087812 */ /* 0x000fe200078ef803 */
[C---:B------:R-:W-:Y:S01]  /*12690*/  FMUL.FTZ R83, R5.reuse, R83 ;  /* 0x0000005305537220 */ /* 0x040fe20000410000 */
[----:B------:R-:W-:Y:S01]  /*126a0*/  MOV R2, 0xff800000 ;  /* 0xff80000000027802 */ /* 0x000fe20000000f00 */
[----:B------:R-:W-:Y:S01]  /*126b0*/  @P0 FFMA.FTZ R2, R4, R0, R6 ;  /* 0x0000000004020223 */ /* 0x000fe20000010006 */
[C---:B------:R-:W-:Y:S01]  /*126c0*/  FMUL.FTZ R78, R5.reuse, R78 ;  /* 0x0000004e054e7220 */ /* 0x040fe20000410000 */
[C---:B------:R-:W-:Y:S01]  /*126d0*/  FMUL.FTZ R79, R5.reuse, R79 ;  /* 0x0000004f054f7220 */ /* 0x040fe20000410000 */
[C---:B------:R-:W-:Y:S01]  /*126e0*/  FMUL.FTZ R74, R5.reuse, R74 ;  /* 0x0000004a054a7220 */ /* 0x040fe20000410000 */
[C---:B------:R-:W-:Y:S01]  /*126f0*/  FMUL.FTZ R75, R5.reuse, R75 ;  /* 0x0000004b054b7220 */ /* 0x040fe20000410000 */
[C---:B------:R-:W-:Y:S01]  /*12700*/  FMUL.FTZ R70, R5.reuse, R70 ;  /* 0x0000004605467220 */ /* 0x040fe20000410000 */
[----:B------:R-:W-:Y:S01]  /*12710*/  FMUL.FTZ R71, R5, R71 ;  /* 0x0000004705477220 */ /* 0x000fe20000410000 */
[----:B------:R-:W-:-:S02]  /*12720*/  LOP3.LUT R4, R129, R8, RZ, 0xfc, !PT ;  /* 0x0000000881047212 */ /* 0x000fc400078efcff */
[----:B------:R-:W-:Y:S01]  /*12730*/  SHF.R.U32.HI R23, RZ, 0x2, R3 ;  /* 0x00000002ff177819 */ /* 0x000fe20000011603 */
[----:B------:R-:W-:Y:S01]  /*12740*/  BAR.SYNC.DEFER_BLOCKING 0x0 ;  /* 0x0000000000007b1d */ /* 0x000fe20000010000 */
        /* <DEDUP_REMOVED lines=8> */
[----:B------:R-:W-:Y:S04]  /*127d0*/  STS.64 [R5+0x20], R76 ;  /* 0x0000204c05007388 */ /* 0x000fe80000000a00 */
[----:B------:R-:W-:Y:S04]  /*127e0*/  STS.64 [R5+0x420], R78 ;  /* 0x0004204e05007388 */ /* 0x000fe80000000a00 */
[----:B------:R-:W-:Y:S04]  /*127f0*/  STS.64 [R0+0x40], R72 ;  /* 0x0000404800007388 */ /* 0x000fe80000000a00 */
[----:B------:R2:W-:Y:S04]  /*12800*/  STS.64 [R0+0x440], R74 ;  /* 0x0004404a00007388 */ /* 0x0005e80000000a00 */
[----:B------:R4:W-:Y:S04]  /*12810*/  STS.64 [R7+0x60], R68 ;  /* 0x0000604407007388 */ /* 0x0009e80000000a00 */
[----:B------:R4:W-:Y:S04]  /*12820*/  STS.64 [R7+0x460], R70 ;  /* 0x0004604607007388 */ /* 0x0009e80000000a00 */
[----:B------:R-:W3:Y:S04]  /*12830*/  LD.E.64 R24, desc[UR4][R84.64+0xb0] ;  /* 0x0000b00454187980 */ /* 0x000ee8000c101b00 */
[----:B-1----:R-:W4:Y:S01]  /*12840*/  LD.E R4, desc[UR4][R84.64+0x60] ;  /* 0x0000600454047980 */ /* 0x002f22000c101900 */
[----:B------:R-:W-:Y:S01]  /*12850*/  IMAD.SHL.U32 R145, R145, 0x40, RZ ;  /* 0x0000004091917824 */ /* 0x000fe200078e00ff */
[----:B------:R-:W-:-:S02]  /*12860*/  LOP3.LUT P0, RZ, R3, 0x3, RZ, 0xc0, !PT ;  /* 0x0000000303ff7812 */ /* 0x000fc4000780c0ff */
[----:B------:R1:W5:Y:S04]  /*12870*/  LD.E.64 R28, desc[UR4][R84.64+0x78] ;  /* 0x00007804541c7980 */ /* 0x000368000c101b00 */
[----:B------:R1:W5:Y:S01]  /*12880*/  LD.E.64 R26, desc[UR4][R84.64+0xa8] ;  /* 0x0000a804541a7980 */ /* 0x000362000c101b00 */
[----:B--2---:R-:W-:-:S04]  /*12890*/  LOP3.LUT R0, R130, 0xd8, RZ, 0xc0, !PT ;  /* 0x000000d882007812 */ /* 0x004fc800078ec0ff */
[----:B------:R-:W-:Y:S01]  /*128a0*/  LOP3.LUT R0, R0, 0x18, R40, 0x78, !PT ;  /* 0x0000001800007812 */ /* 0x000fe200078e7828 */
[----:B------:R-:W-:Y:S01]  /*128b0*/  BSSY.RECONVERGENT B0, `(.L_x_7613) ;  /* 0x0000019000007945 */ /* 0x000fe20003800200 */
[----:B------:R-:W-:Y:S02]  /*128c0*/  LOP3.LUT R40, R40, 0x30, RZ, 0xc0, !PT ;  /* 0x0000003028287812 */ /* 0x000fe400078ec0ff */
[----:B------:R-:W-:Y:S02]  /*128d0*/  LOP3.LUT R0, R0, 0xf24, R130, 0xf8, !PT ;  /* 0x00000f2400007812 */ /* 0x000fe400078ef882 */
[----:B------:R-:W-:Y:S01]  /*128e0*/  LOP3.LUT R23, R40, 0x7, R23, 0xf8, !PT ;  /* 0x0000000728177812 */ /* 0x000fe200078ef817 */
[----:B---3--:R-:W-:-:S04]  /*128f0*/  IMAD R24, R24, UR8, R149 ;  /* 0x0000000818187c24 */ /* 0x008fc8000f8e0295 */
[----:B----4-:R-:W-:Y:S02]  /*12900*/  IMAD R4, R24, R4, R148 ;  /* 0x0000000418047224 */ /* 0x010fe400078e0294 */
[----:B------:R1:W5:Y:S02]  /*12910*/  LD.E R24, desc[UR4][R84.64+0xcc] ;  /* 0x0000cc0454187980 */ /* 0x000364000c101900 */
[----:B------:R-:W-:Y:S01]  /*12920*/  IMAD R25, R25, R4, R145 ;  /* 0x0000000419197224 */ /* 0x000fe200078e0291 */
[----:B------:R-:W-:Y:S01]  /*12930*/  LEA R4, R0, UR6, 0x2 ;  /* 0x0000000600047c11 */ /* 0x000fe2000f8e10ff */
[----:B------:R-:W-:Y:S06]  /*12940*/  BAR.SYNC.DEFER_BLOCKING 0x0 ;  /* 0x0000000000007b1d */ /* 0x000fec0000010000 */
        /* <DEDUP_REMOVED lines=15> */
.L_x_7614:
[----:B------:R-:W-:Y:S05]  /*12a40*/  BSYNC.RECONVERGENT B0 ;  /* 0x0000000000007941 */ /* 0x000fea0003800200 */
.L_x_7613:
        /* <DEDUP_REMOVED lines=9> */
[----:B------:R-:W-:-:S04]  /*12ae0*/  LEA R20, P0, R130, R28, 0x2 ;  /* 0x0000001c82147211 */ /* 0x000fc800078010ff */
[----:B------:R-:W-:Y:S02]  /*12af0*/  LEA.HI.X R21, R130, R29, R24, 0x2, P0 ;  /* 0x0000001d82157211 */ /* 0x000fe400000f1418 */
[----:B--2---:R-:W-:Y:S01]  /*12b00*/  ISETP.GE.AND P4, PT, R0, R84, PT ;  /* 0x000000540000720c */ /* 0x004fe20003f86270 */
[----:B------:R-:W-:-:S03]  /*12b10*/  VIADD R0, R3, 0x20 ;  /* 0x0000002003007836 */ /* 0x000fc60000000000 */
[CC--:B------:R-:W-:Y:S01]  /*12b20*/  ISETP.GE.OR P3, PT, R3.reuse, R145.reuse, P4 ;  /* 0x000000910300720c */ /* 0x0c0fe20002766670 */
[----:B------:R-:W-:Y:S01]  /*12b30*/  VIADD R3, R3, 0x30 ;  /* 0x0000003003037836 */ /* 0x000fe20000000000 */
[-C--:B------:R-:W-:Y:S01]  /*12b40*/  ISETP.GE.OR P2, PT, R2, R145.reuse, P4 ;  /* 0x000000910200720c */ /* 0x080fe20002746670 */
[----:B------:R-:W-:Y:S01]  /*12b50*/  IMAD.MOV.U32 R2, RZ, RZ, R144 ;  /* 0x000000ffff027224 */ /* 0x000fe200078e0090 */
[-C--:B------:R-:W-:Y:S02]  /*12b60*/  ISETP.GE.OR P1, PT, R0, R145.reuse, P4 ;  /* 0x000000910000720c */ /* 0x080fe40002726670 */
[----:B------:R-:W-:Y:S01]  /*12b70*/  ISETP.GE.OR P4, PT, R3, R145, P4 ;  /* 0x000000910300720c */ /* 0x000fe20002786670 */
[----:B------:R-:W-:-:S06]  /*12b80*/  IMAD.MOV.U32 R3, RZ, RZ, 0x0 ;  /* 0x00000000ff037424 */ /* 0x000fcc00078e00ff */
[----:B------:R-:W-:Y:S04]  /*12b90*/  @!P3 ST.E.128 desc[UR4][R20.64], R16 ;  /* 0x000000101400b985 */ /* 0x000fe8000c101d04 */
[----:B---3--:R-:W-:Y:S04]  /*12ba0*/  @!P2 ST.E.128 desc[UR4][R20.64+0x800], R12 ;  /* 0x0008000c1400a985 */ /* 0x008fe8000c101d04 */
[----:B----4-:R1:W-:Y:S02]  /*12bb0*/  @!P1 ST.E.128 desc[UR4][R20.64+0x1000], R8 ;  /* 0x0010000814009985 */ /* 0x0103e4000c101d04 */
[----:B-1----:R-:W-:Y:S05]  /*12bc0*/  @P4 RET.REL.NODEC R2 `(_ZN5flash24flash_fwd_splitkv_kernelI23Flash_fwd_kernel_traitsILi32ELi64ELi128ELi4ELb0ELb0EN7cutlass6half_tE19Flash_kernel_traitsILi32ELi64ELi128ELi4ES3_EELb0ELb1ELb0ELb0ELb0ELb0ELb1ELb1EEEvNS_16Flash_fwd_paramsE) ;  /* 0xfffffed4020c4950 */ /* 0x002fea0003c3ffff */
[----:B------:R-:W-:Y:S01]  /*12bd0*/  MOV R145, 0x0 ;  /* 0x0000000000917802 */ /* 0x000fe20000000f00 */
[----:B------:R1:W-:Y:S03]  /*12be0*/  ST.E.128 desc[UR4][R20.64+0x1800], R4 ;  /* 0x0018000414007985 */ /* 0x0003e6000c101d04 */
[----:B-1----:R-:W-:Y:S05]  /*12bf0*/  RET.REL.NODEC R144 `(_ZN5flash24flash_fwd_splitkv_kernelI23Flash_fwd_kernel_traitsILi32ELi64ELi128ELi4ELb0ELb0EN7cutlass6half_tE19Flash_kernel_traitsILi32ELi64ELi128ELi4ES3_EELb0ELb1ELb0ELb0ELb0ELb0ELb1ELb1EEEvNS_16Flash_fwd_paramsE) ;  /* 0xfffffed490007950 */ /* 0x002fea0003c3ffff */
.L_x_7612:
[----:B------:R-:W-:Y:S01]  /*12c00*/  MOV R3, 0x1f ;  /* 0x0000001f00037802 */ /* 0x000fe20000000f00 */
[----:B------:R-:W-:Y:S01]  /*12c10*/  IMAD.MOV.U32 R5, RZ, RZ, 0x2 ;  /* 0x00000002ff057424 */ /* 0x000fe200078e00ff */
[----:B------:R-:W-:Y:S01]  /*12c20*/  MOV R8, R159 ;  /* 0x0000009f00087202 */ /* 0x000fe20000000f00 */
[----:B------:R-:W-:-:S07]  /*12c30*/  IMAD.MOV.U32 R6, RZ, RZ, -0x1 ;  /* 0xffffffffff067424 */ /* 0x000fce00078e00ff */
[----:B-1---5:R-:W-:Y:S05]  /*12c40*/  WARPSYNC.COLLECTIVE R6, `(.L_x_7615) ;  /* 0x0000000006087348 */ /* 0x022fea0003c00000 */
[----:B------:R2:W3:Y:S02]  /*12c50*/  SHFL.BFLY P0, R3, R8, R5, R3 ;  /* 0x0c00000508037389 */ /* 0x0004e40000000003 */
[----:B-123-5:R-:W-:Y:S05]  /*12c60*/  ENDCOLLECTIVE ;  /* 0x000000000000791b */ /* 0x02efea0003800000 */
.L_x_7615:
        /* <DEDUP_REMOVED lines=8> */
.L_x_7616:
        /* <DEDUP_REMOVED lines=8> */
.L_x_7617:
[----:B------:R-:W-:Y:S01]  /*12d70*/  FADD.FTZ R158, R3, R158 ;  /* 0x0000009e039e7221 */ /* 0x000fe20000010000 */
[----:B------:R-:W-:Y:S01]  /*12d80*/  MOV R3, 0x1f ;  /* 0x0000001f00037802 */ /* 0x000fe20000000f00 */
[----:B------:R-:W-:-:S03]  /*12d90*/  IMAD.MOV.U32 R5, RZ, RZ, 0x1 ;  /* 0x00000001ff057424 */ /* 0x000fc600078e00ff */
[----:B------:R-:W-:-:S07]  /*12da0*/  MOV R8, R158 ;  /* 0x0000009e00087202 */ /* 0x000fce0000000f00 */
[----:B------:R-:W-:Y:S05]  /*12db0*/  WARPSYNC.COLLECTIVE R6, `(.L_x_7618) ;  /* 0x0000000006087348 */ /* 0x000fea0003c00000 */
[----:B------:R1:W2:Y:S02]  /*12dc0*/  SHFL.BFLY P0, R3, R8, R5, R3 ;  /* 0x0c00000508037389 */ /* 0x0002a40000000003 */
[----:B-12---:R-:W-:Y:S05]  /*12dd0*/  ENDCOLLECTIVE ;  /* 0x000000000000791b */ /* 0x006fea0003800000 */
.L_x_7618:
[----:B------:R-:W-:Y:S01]  /*12de0*/  MOV R6, R3 ;  /* 0x0000000300067202 */ /* 0x000fe20000000f00 */
[----:B------:R-:W-:Y:S06]  /*12df0*/  BRA `(.L_x_7619) ;  /* 0xfffffff400a87947 */ /* 0x000fec000383ffff */
.L_x_7620:
        /* <DEDUP_REMOVED lines=16> */
.L_x_10306:


//--------------------- .text._ZN5flash24flash_fwd_splitkv_kernelI23Flash_fwd_kernel_traitsILi32ELi64ELi128ELi4ELb0ELb0EN7cutlass6half_tE19Flash_kernel_traitsILi32ELi64ELi128ELi4ES3_EELb0ELb1ELb0ELb0ELb0ELb1ELb1ELb1EEEvNS_16Flash_fwd_paramsE --------------------------
	.section	.text._ZN5flash24flash_fwd_splitkv_kernelI23Flash_fwd_kernel_traitsILi32ELi64ELi128ELi4ELb0ELb0EN7cutlass6half_tE19Flash_kernel_traitsILi32ELi64ELi128ELi4ES3_EELb0ELb1ELb0ELb0ELb0ELb1ELb1ELb1EEEvNS_16Flash_fwd_paramsE,"ax",@progbits
	.align	128
        .global         _ZN5flash24flash_fwd_splitkv_kernelI23Flash_fwd_kernel_traitsILi32ELi64ELi128ELi4ELb0ELb0EN7cutlass6half_tE19Flash_kernel_traitsILi32ELi64ELi128ELi4ES3_EELb0ELb1ELb0ELb0ELb0ELb1ELb1ELb1EEEvNS_16Flash_fwd_paramsE
        .type           _ZN5flash24flash_fwd_splitkv_kernelI23Flash_fwd_kernel_traitsILi32ELi64ELi128ELi4ELb0ELb0EN7cutlass6half_tE19Flash_kernel_traitsILi32ELi64ELi128ELi4ES3_EELb0ELb1ELb0ELb0ELb0ELb1ELb1ELb1EEEvNS_16Flash_fwd_paramsE,@function
        .size           _ZN5flash24flash_fwd_splitkv_kernelI23Flash_fwd_kernel_traitsILi32ELi64ELi128ELi4ELb0ELb0EN7cutlass6half_tE19Flash_kernel_traitsILi32ELi64ELi128ELi4ES3_EELb0ELb1ELb0ELb0ELb0ELb1ELb1ELb1EEEvNS_16Flash_fwd_paramsE,(.L_x_10307 - _ZN5flash24flash_fwd_splitkv_kernelI23Flash_fwd_kernel_traitsILi32ELi64ELi128ELi4ELb0ELb0EN7cutlass6half_tE19Flash_kernel_traitsILi32ELi64ELi128ELi4ES3_EELb0ELb1ELb0ELb0ELb0ELb1ELb1ELb1EEEvNS_16Flash_fwd_paramsE)
        .other          _ZN5flash24flash_fwd_splitkv_kernelI23Flash_fwd_kernel_traitsILi32ELi64ELi128ELi4ELb0ELb0EN7cutlass6half_tE19Flash_kernel_traitsILi32ELi64ELi128ELi4ES3_EELb0ELb1ELb0ELb0ELb0ELb1ELb1ELb1EEEvNS_16Flash_fwd_paramsE,@"STO_CUDA_ENTRY STV_DEFAULT"
_ZN5flash24flash_fwd_splitkv_kernelI23Flash_fwd_kernel_traitsILi32ELi64ELi128ELi4ELb0ELb0EN7cutlass6half_tE19Flash_kernel_traitsILi32ELi64ELi128ELi4ES3_EELb0ELb1ELb0ELb0ELb0ELb1ELb1ELb1EEEvNS_16Flash_fwd_paramsE:
.text._ZN5flash24flash_fwd_splitkv_kernelI23Flash_fwd_kernel_traitsILi32ELi64ELi128ELi4ELb0ELb0EN7cutlass6half_tE19Flash_kernel_traitsILi32ELi64ELi128ELi4ES3_EELb0ELb1ELb0ELb0ELb0ELb1ELb1ELb1EEEvNS_16Flash_fwd_paramsE:
        /* <DEDUP_REMOVED lines=29> */
[----:B------:R-:W-:Y:S05]  /*01d0*/  CALL.REL.NOINC `($_ZN5flash24flash_fwd_splitkv_kernelI23Flash_fwd_kernel_traitsILi32ELi64ELi128ELi4ELb0ELb0EN7cutlass6half_tE19Flash_kernel_traitsILi32ELi64ELi128ELi4ES3_EELb0ELb1ELb0ELb0ELb0ELb1ELb1ELb1EEEvNS_16Flash_fwd_paramsE$_ZN5flash30compute_attn_1rowblock_splitkvI23Flash_fwd_kernel_traitsILi32ELi64ELi128ELi4ELb0ELb0EN7cutlass6half_tE19Flash_kernel_traitsILi32ELi64ELi128ELi4ES3_EELb0ELb1ELb0ELb0ELb0ELb1ELb1ELb1ENS_16Flash_fwd_paramsEEEvRKT8_iiiii) ;  /* 0x0000000000087944 */ /* 0x000fea0003c00000 */
[----:B------:R-:W-:Y:S05]  /*01e0*/  BSYNC.RECONVERGENT B3 ;  /* 0x0000000000037941 */ /* 0x000fea0003800200 */
.L_x_7621:
[----:B------:R-:W-:Y:S05]  /*01f0*/  EXIT ;  /* 0x000000000000794d */ /* 0x000fea0003800000 */
        .type           $_ZN5flash24flash_fwd_splitkv_kernelI23Flash_fwd_kernel_traitsILi32ELi64ELi128ELi4ELb0ELb0EN7cutlass6half_tE19Flash_kernel_traitsILi32ELi64ELi128ELi4ES3_EELb0ELb1ELb0ELb0ELb0ELb1ELb1ELb1EEEvNS_16Flash_fwd_paramsE$_ZN5flash30compute_attn_1rowblock_splitkvI23Flash_fwd_kernel_traitsILi32ELi64ELi128ELi4ELb0ELb0EN7cutlass6half_tE19Flash_kernel_traitsILi32ELi64ELi128ELi4ES3_EELb0ELb1ELb0ELb0ELb0ELb1ELb1ELb1ENS_16Flash_fwd_paramsEEEvRKT8_iiiii,@function
        .size           $_ZN5flash24flash_fwd_splitkv_kernelI23Flash_fwd_kernel_traitsILi32ELi64ELi128ELi4ELb0ELb0EN7cutlass6half_tE19Flash_kernel_traitsILi32ELi64ELi128ELi4ES3_EELb0ELb1ELb0ELb0ELb0ELb1ELb1ELb1EEEvNS_16Flash_fwd_paramsE$_ZN5flash30compute_attn_1rowblock_splitkvI23Flash_fwd_kernel_traitsILi32ELi64ELi128ELi4ELb0ELb0EN7cutlass6half_tE19Flash_kernel_traitsILi32ELi64ELi128ELi4ES3_EELb0ELb1ELb0ELb0ELb0ELb1ELb1ELb1ENS_16Flash_fwd_paramsEEEvRKT8_iiiii,(.L_x_10307 - $_ZN5flash24flash_fwd_splitkv_kernelI23Flash_fwd_kernel_traitsILi32ELi64ELi128ELi4ELb0ELb0EN7cutlass6half_tE19Flash_kernel_traitsILi32ELi64ELi128ELi4ES3_EELb0ELb1ELb0ELb0ELb0ELb1ELb1ELb1EEEvNS_16Flash_fwd_paramsE$_ZN5flash30compute_attn_1rowblock_splitkvI23Flash_fwd_kernel_traitsILi32ELi64ELi128ELi4ELb0ELb0EN7cutlass6half_tE19Flash_kernel_traitsILi32ELi64ELi128ELi4ES3_EELb0ELb1ELb0ELb0ELb0ELb1ELb1ELb1ENS_16Flash_fwd_paramsEEEvRKT8_iiiii)
$_ZN5flash24flash_fwd_splitkv_kernelI23Flash_fwd_kernel_traitsILi32ELi64ELi128ELi4ELb0ELb0EN7cutlass6half_tE19Flash_kernel_traitsILi32ELi64ELi128ELi4ES3_EELb0ELb1ELb0ELb0ELb0ELb1ELb1ELb1EEEvNS_16Flash_fwd_paramsE$_ZN5flash30compute_attn_1rowblock_splitkvI23Flash_fwd_kernel_traitsILi32ELi64ELi128ELi4ELb0ELb0EN7cutlass6half_tE19Flash_kernel_traitsILi32ELi64ELi128ELi4ES3_EELb0ELb1ELb0ELb0ELb0ELb1ELb1ELb1ENS_16Flash_fwd_paramsEEEvRKT8_iiiii:
        /* <DEDUP_REMOVED lines=38> */
.L_x_7623:
[----:B------:R-:W-:Y:S05]  /*0460*/  BSYNC.RECONVERGENT B0 ;  /* 0x0000000000007941 */ /* 0x000fea0003800200 */
.L_x_7622:
[----:B------:R-:W-:Y:S04]  /*0470*/  BSSY.RECONVERGENT B0, `(.L_x_7624) ;  /* 0x0000007000007945 */ /* 0x000fe80003800200 */
[----:B------:R-:W-:Y:S05]  /*0480*/  @!P3 BRA `(.L_x_7625) ;  /* 0x000000000014b947 */ /* 0x000fea0003800000 */
[----:B------:R-:W3:Y:S02]  /*0490*/  LD.E.U8 R2, desc[UR4][R84.64+0x1b2] ;  /* 0x0001b20454027980 */ /* 0x000ee4000c101100 */
[----:B---3--:R-:W-:-:S13]  /*04a0*/  ISETP.NE.AND P1, PT, R2, RZ, PT ;  /* 0x000000ff0200720c */ /* 0x008fda0003f25270 */
[----:B------:R-:W3:Y:S02]  /*04b0*/  @P1 LD.E R9, desc[UR4][R14.64+0x4] ;  /* 0x000004040e091980 */ /* 0x000ee4000c101900 */
[----:B---3-5:R-:W-:-:S06]  /*04c0*/  @P1 IADD3 R72, PT, PT, R9, -R12, RZ ;  /* 0x8000000c09481210 */ /* 0x028fcc0007ffe0ff */
[----:B------:R3:W5:Y:S02]  /*04d0*/  @!P1 LD.E R72, desc[UR4][R14.64] ;  /* 0x000000040e489980 */ /* 0x000764000c101900 */
.L_x_7625:
[----:B------:R-:W-:Y:S05]  /*04e0*/  BSYNC.RECONVERGENT B0 ;  /* 0x0000000000007941 */ /* 0x000fea0003800200 */
.L_x_7624:
        /* <DEDUP_REMOVED lines=9> */
.L_x_7627:
[----:B------:R-:W4:Y:S01]  /*0580*/  LD.E.64 R2, desc[UR4][R84.64+0x108] ;  /* 0x0001080454027980 */ /* 0x000f22000c101b00 */
[----:B------:R-:W-:Y:S01]  /*0590*/  BSSY.RECONVERGENT B0, `(.L_x_7629) ;  /* 0x0000006000007945 */ /* 0x000fe20003800200 */
[----:B------:R-:W-:Y:S01]  /*05a0*/  IMAD.MOV.U32 R65, RZ, RZ, RZ ;  /* 0x000000ffff417224 */ /* 0x000fe200078e00ff */
[----:B----4-:R-:W-:-:S04]  /*05b0*/  ISETP.NE.U32.AND P0, PT, R2, RZ, PT ;  /* 0x000000ff0200720c */ /* 0x010fc80003f05070 */
[----:B------:R-:W-:-:S13]  /*05c0*/  ISETP.NE.AND.EX P0, PT, R3, RZ, PT, P0 ;  /* 0x000000ff0300720c */ /* 0x000fda0003f05300 */
[----:B------:R-:W-:Y:S05]  /*05d0*/  @!P0 BRA `(.L_x_7630) ;  /* 0x0000000000048947 */ /* 0x000fea0003800000 */
[----:B------:R4:W5:Y:S02]  /*05e0*/  LD.E R65, desc[UR4][R84.64+0xbc] ;  /* 0x0000bc0454417980 */ /* 0x000964000c101900 */
.L_x_7630:
[----:B------:R-:W-:Y:S05]  /*05f0*/  BSYNC.RECONVERGENT B0 ;  /* 0x0000000000007941 */ /* 0x000fea0003800200 */
.L_x_7629:
[----:B-----5:R-:W-:Y:S02]  /*0600*/  IADD3 R65, PT, PT, R72, R65, RZ ;  /* 0x0000004148417210 */ /* 0x020fe40007ffe0ff */
.L_x_7628:
[----:B------:R-:W-:Y:S05]  /*0610*/  BSYNC.RECONVERGENT B1 ;  /* 0x0000000000017941 */ /* 0x000fea0003800200 */
.L_x_7626:
[----:B------:R-:W-:Y:S01]  /*0620*/  IMAD.SHL.U32 R73, R149, 0x40, RZ ;  /* 0x0000004095497824 */ /* 0x000fe200078e00ff */
[----:B------:R-:W-:Y:S01]  /*0630*/  MOV R2, R148 ;  /* 0x0000009400027202 */ /* 0x000fe20000000f00 */
[----:B------:R-:W-:-:S03]  /*0640*/  IMAD.MOV.U32 R3, RZ, RZ, 0x0 ;  /* 0x00000000ff037424 */ /* 0x000fc600078e00ff */
[----:B------:R-:W-:-:S13]  /*0650*/  ISETP.GT.AND P0, PT, R150, R73, PT ;  /* 0x000000499600720c */ /* 0x000fda0003f04270 */
[----:B-1234-:R-:W-:Y:S05]  /*0660*/  @!P0 RET.REL.NODEC R2 `(_ZN5flash24flash_fwd_splitkv_kernelI23Flash_fwd_kernel_traitsILi32ELi64ELi128ELi4ELb0ELb0EN7cutlass6half_tE19Flash_kernel_traitsILi32ELi64ELi128ELi4ES3_EELb0ELb1ELb0ELb0ELb0ELb1ELb1ELb1EEEvNS_16Flash_fwd_paramsE) ;  /* 0xfffffff802648950 */ /* 0x01efea0003c3ffff */
        /* <DEDUP_REMOVED lines=34> */
[----:B------:R-:W-:Y:S02]  /*0890*/  @P2 VIADD R8, R8, 0x1 ;  /* 0x0000000108082836 */ /* 0x000fe40000000000 */
[----:B------:R-:W-:Y:S02]  /*08a0*/  VIADD R3, R3, 0x40 ;  /* 0x0000004003037836 */ /* 0x000fe40000000000 */
[----:B------:R-:W-:Y:S01]  /*08b0*/  @!P0 IMAD.MOV R8, RZ, RZ, -R8 ;  /* 0x000000ffff088224 */ /* 0x000fe200078e0a08 */
[----:B------:R-:W-:Y:S02]  /*08c0*/  @!P1 LOP3.LUT R8, RZ, R5, RZ, 0x33, !PT ;  /* 0x00000005ff089212 */ /* 0x000fe400078e33ff */
[----:B------:R-:W-:Y:S02]  /*08d0*/  IADD3 R4, PT, PT, -R4, R73, R65 ;  /* 0x0000004904047210 */ /* 0x000fe40007ffe141 */
[----:B------:R-:W-:Y:S02]  /*08e0*/  SHF.R.S32.HI R5, RZ, 0x1f, R2 ;  /* 0x0000001fff057819 */ /* 0x000fe40000011402 */
[----:B------:R-:W-:-:S02]  /*08f0*/  SHF.R.S32.HI R6, RZ, 0x1f, R3 ;  /* 0x0000001fff067819 */ /* 0x000fc40000011403 */
[----:B------:R-:W-:Y:S02]  /*0900*/  SHF.R.S32.HI R7, RZ, 0x1f, R4 ;  /* 0x0000001fff077819 */ /* 0x000fe40000011404 */
[----:B------:R-:W-:Y:S02]  /*0910*/  LEA.HI R5, R5, R2, RZ, 0x7 ;  /* 0x0000000205057211 */ /* 0x000fe400078f38ff */
[----:B------:R-:W-:Y:S01]  /*0920*/  LEA.HI R6, R6, R3, RZ, 0x7 ;  /* 0x0000000306067211 */ /* 0x000fe200078f38ff */
[----:B------:R-:W-:Y:S01]  /*0930*/  IMAD R3, R8, UR8, RZ ;  /* 0x0000000808037c24 */ /* 0x000fe2000f8e02ff */
[----:B------:R-:W-:Y:S02]  /*0940*/  LEA.HI R7, R7, R4, RZ, 0x7 ;  /* 0x0000000407077211 */ /* 0x000fe400078f38ff */
[----:B------:R-:W-:Y:S02]  /*0950*/  SHF.R.S32.HI R5, RZ, 0x7, R5 ;  /* 0x00000007ff057819 */ /* 0x000fe40000011405 */
[----:B------:R-:W-:-:S02]  /*0960*/  SHF.R.S32.HI R142, RZ, 0x7, R7 ;  /* 0x00000007ff8e7819 */ /* 0x000fc40000011407 */
[----:B------:R-:W-:Y:S02]  /*0970*/  SHF.R.S32.HI R6, RZ, 0x7, R6 ;  /* 0x00000007ff067819 */ /* 0x000fe40000011406 */
        /* <DEDUP_REMOVED lines=52> */
[----:B-1----:R-:W-:Y:S05]  /*0cc0*/  @P4 RET.REL.NODEC R148 `(_ZN5flash24flash_fwd_splitkv_kernelI23Flash_fwd_kernel_traitsILi32ELi64ELi128ELi4ELb0ELb0EN7cutlass6half_tE19Flash_kernel_traitsILi32ELi64ELi128ELi4ES3_EELb0ELb1ELb0ELb0ELb0ELb1ELb1ELb1EEEvNS_16Flash_fwd_paramsE) ;  /* 0xfffffff094cc4950 */ /* 0x002fea0003c3ffff */
[----:B------:R-:W-:Y:S02]  /*0cd0*/  MOV R3, 0xff800000 ;  /* 0xff80000000037802 */ /* 0x000fe40000000f00 */
[----:B------:R-:W-:-:S03]  /*0ce0*/  MOV R149, 0x0 ;  /* 0x0000000000957802 */ /* 0x000fc60000000f00 */
[----:B------:R1:W-:Y:S02]  /*0cf0*/  ST.E desc[UR4][R8.64+0xc0], R3 ;  /* 0x0000c00308007985 */ /* 0x0003e4000c101904 */
[----:B-1----:R-:W-:Y:S05]  /*0d00*/  RET.REL.NODEC R148 `(_ZN5flash24flash_fwd_splitkv_kernelI23Flash_fwd_kernel_traitsILi32ELi64ELi128ELi4ELb0ELb0EN7cutlass6half_tE19Flash_kernel_traitsILi32ELi64ELi128ELi4ES3_EELb0ELb1ELb0ELb0ELb0ELb1ELb1ELb1EEEvNS_16Flash_fwd_paramsE) ;  /* 0xfffffff094bc7950 */ /* 0x002fea0003c3ffff */
.L_x_7631:
        /* <DEDUP_REMOVED lines=89> */
[----:B------:R-:W-:-:S05]  /*12a0*/  IMAD.WIDE.U32 R18, R10, R138, R18 ;  /* 0x0000008a0a127225 */ /* 0x000fca00078e0012 */
[----:B------:R-:W-:Y:S02]  /*12b0*/  IADD3 R19, PT, PT, R19, R3, RZ ;  /* 0x0000000313137210 */ /* 0x000fe40007ffe0ff */
[----:B------:R-:W-:-:S05]  /*12c0*/  SHF.R.S32.HI R3, RZ, 0x1f, R11 ;  /* 0x0000001fff037819 */ /* 0x000fca000001140b */
        /* <DEDUP_REMOVED lines=9> */
.L_x_7633:
        /* <DEDUP_REMOVED lines=29> */
[-C--:B---3-5:R-:W-:Y:S02]  /*1530*/  @!P2 IMAD R5, R19, R8.reuse, RZ ;  /* 0x000000081305a224 */ /* 0x0a8fe400078e02ff */
        /* <DEDUP_REMOVED lines=26> */
[----:B------:R-:W-:-:S03]  /*16e0*/  @!P2 SHF.R.S32.HI R3, RZ, 0x1f, R8 ;  /* 0x0000001fff03a819 */ /* 0x000fc60000011408 */
[----:B------:R-:W-:Y:S02]  /*16f0*/  IMAD R4, R13, R138, R4 ;  /* 0x0000008a0d047224 */ /* 0x000fe400078e0204 */
[----:B------:R-:W-:Y:S01]  /*1700*/  IMAD.WIDE.U32 R18, R138, R10, R18 ;  /* 0x0000000a8a127225 */ /* 0x000fe200078e0012 */
[----:B------:R-:W-:-:S03]  /*1710*/  @!P2 IADD3 R21, PT, PT, R21, R2, RZ ;  /* 0x000000021515a210 */ /* 0x000fc60007ffe0ff */
[----:B------:R-:W-:Y:S01]  /*1720*/  @!P0 IMAD.MOV R7, RZ, RZ, -R7 ;  /* 0x000000ffff078224 */ /* 0x000fe200078e0a07 */
[----:B------:R-:W-:Y:S01]  /*1730*/  @!P3 LOP3.LUT R7, RZ, R9, RZ, 0x33, !PT ;  /* 0x00000009ff07b212 */ /* 0x000fe200078e33ff */
[----:B----4-:R-:W-:Y:S01]  /*1740*/  @!P2 IMAD R2, R17, R8, RZ ;  /* 0x000000081102a224 */ /* 0x010fe200078e02ff */
[----:B------:R-:W-:Y:S02]  /*1750*/  IADD3 R19, PT, PT, R19, R4, RZ ;  /* 0x0000000413137210 */ /* 0x000fe40007ffe0ff */
[----:B------:R-:W-:Y:S01]  /*1760*/  @P2 IADD3 R11, PT, PT, R11, R12, RZ ;  /* 0x0000000c0b0b2210 */ /* 0x000fe20007ffe0ff */
[----:B------:R-:W-:Y:S01]  /*1770*/  IMAD R5, R15, R7, RZ ;  /* 0x000000070f057224 */ /* 0x000fe200078e02ff */
[----:B------:R-:W-:Y:S01]  /*1780*/  SHF.R.S32.HI R4, RZ, 0x1f, R7 ;  /* 0x0000001fff047819 */ /* 0x000fe20000011407 */
[C---:B------:R-:W-:Y:S02]  /*1790*/  @!P2 IMAD R2, R16.reuse, R3, R2 ;  /* 0x000000031002a224 */ /* 0x040fe400078e0202 */
        /* <DEDUP_REMOVED lines=11> */
.L_x_7634:
[----:B------:R-:W-:Y:S05]  /*1850*/  BSYNC.RECONVERGENT B0 ;  /* 0x0000000000007941 */ /* 0x000fea0003800200 */
.L_x_7632:
        /* <DEDUP_REMOVED lines=24> */
[----:B------:R-:W-:Y:S01]  /*19e0*/  IMAD.MOV.U32 R15, RZ, RZ, RZ ;  /* 0x000000ffff0f7224 */ /* 0x000fe200078e00ff */
[----:B------:R-:W-:-:S05]  /*19f0*/  SHF.L.U32 R64, R62, 0x3, RZ ;  /* 0x000000033e407819 */ /* 0x000fca00000006ff */
[----:B------:R1:W5:Y:S06]  /*1a00*/  @P4 LD.E R15, desc[UR4][R34.64] ;  /* 0x00000004220f4980 */ /* 0x00036c000c101900 */
[----:B------:R-:W-:Y:S01]  /*1a10*/  @!P3 IMAD.IADD R19, R19, 0x1, -R6 ;  /* 0x000000011313b824 */ /* 0x000fe200078e0a06 */
[----:B------:R-:W-:-:S04]  /*1a20*/  LOP3.LUT R12, R64, 0x18, RZ, 0xc0, !PT ;  /* 0x00000018400c7812 */ /* 0x000fc800078ec0ff */
[----:B------:R-:W-:Y:S02]  /*1a30*/  ISETP.GE.U32.AND P4, PT, R19, R6, PT ;  /* 0x000000061300720c */ /* 0x000fe40003f86070 */
[----:B------:R-:W-:Y:S02]  /*1a40*/  LOP3.LUT R6, R152, R9, RZ, 0x3c, !PT ;  /* 0x0000000998067212 */ /* 0x000fe400078e3cff */
[----:B------:R-:W-:Y:S02]  /*1a50*/  IADD3 R18, P1, PT, R12, R18, RZ ;  /* 0x000000120c127210 */ /* 0x000fe40007f3e0ff */
[----:B------:R-:W-:Y:S02]  /*1a60*/  @!P3 IADD3 R20, PT, PT, R20, 0x1, RZ ;  /* 0x000000011414b810 */ /* 0x000fe40007ffe0ff */
[----:B------:R-:W-:Y:S01]  /*1a70*/  ISETP.GE.AND P2, PT, R6, RZ, PT ;  /* 0x000000ff0600720c */ /* 0x000fe20003f46270 */
[----:B------:R-:W-:Y:S02]  /*1a80*/  IMAD R6, R13, R140, RZ ;  /* 0x0000008c0d067224 */ /* 0x000fe400078e02ff */
[----:B------:R-:W-:Y:S01]  /*1a90*/  IMAD.X R19, RZ, RZ, R14, P1 ;  /* 0x000000ffff137224 */ /* 0x000fe200008e060e */
[----:B------:R-:W-:Y:S01]  /*1aa0*/  ISETP.NE.AND P1, PT, R9, RZ, PT ;  /* 0x000000ff0900720c */ /* 0x000fe20003f25270 */
[----:B------:R-:W-:-:S02]  /*1ab0*/  @P4 VIADD R20, R20, 0x1 ;  /* 0x0000000114144836 */ /* 0x000fc40000000000 */
[C---:B------:R-:W-:Y:S02]  /*1ac0*/  IMAD R14, R10.reuse, R141, R6 ;  /* 0x0000008d0a0e7224 */ /* 0x040fe400078e0206 */
[----:B------:R-:W-:Y:S02]  /*1ad0*/  IMAD.MOV.U32 R6, RZ, RZ, R20 ;  /* 0x000000ffff067224 */ /* 0x000fe400078e0014 */
[----:B------:R-:W-:-:S04]  /*1ae0*/  IMAD.WIDE.U32 R30, R10, R140, R18 ;  /* 0x0000008c0a1e7225 */ /* 0x000fc800078e0012 */
[----:B------:R-:W-:Y:S02]  /*1af0*/  @!P2 IMAD.MOV R6, RZ, RZ, -R6 ;  /* 0x000000ffff06a224 */ /* 0x000fe400078e0a06 */
[----:B------:R-:W-:Y:S02]  /*1b00*/  @!P1 LOP3.LUT R6, RZ, R9, RZ, 0x33, !PT ;  /* 0x00000009ff069212 */ /* 0x000fe400078e33ff */
[----:B------:R-:W-:Y:S01]  /*1b10*/  LOP3.LUT R19, R64, 0xc0, RZ, 0xc0, !PT ;  /* 0x000000c040137812 */ /* 0x000fe200078ec0ff */
[----:B------:R-:W1:Y:S03]  /*1b20*/  S2R R47, SR_CgaCtaId ;  /* 0x00000000002f7919 */ /* 0x000e660000008800 */
[----:B------:R-:W-:-:S04]  /*1b30*/  LOP3.LUT R19, R19, 0x18, R62, 0xf8, !PT ;  /* 0x0000001813137812 */ /* 0x000fc800078ef83e */
[----:B------:R-:W-:Y:S02]  /*1b40*/  LOP3.LUT R19, R19, 0x18, R64, 0x78, !PT ;  /* 0x0000001813137812 */ /* 0x000fe400078e7840 */
[----:B------:R-:W-:Y:S02]  /*1b50*/  SHF.R.U32.HI R98, RZ, 0x2, R62 ;  /* 0x00000002ff627819 */ /* 0x000fe4000001163e */
[----:B------:R-:W-:Y:S02]  /*1b60*/  LOP3.LUT R64, R19, 0x1f20, R64, 0xf8, !PT ;  /* 0x00001f2013407812 */ /* 0x000fe400078ef840 */
[----:B------:R-:W-:Y:S01]  /*1b70*/  MOV R99, RZ ;  /* 0x000000ff00637202 */ /* 0x000fe20000000f00 */
[-C--:B------:R-:W-:Y:S02]  /*1b80*/  IMAD R143, R139, R98.reuse, RZ ;  /* 0x000000628b8f7224 */ /* 0x080fe400078e02ff */
[----:B------:R-:W-:Y:S01]  /*1b90*/  IMAD R147, R141, R98, RZ ;  /* 0x000000628d937224 */ /* 0x000fe200078e02ff */
[----:B------:R-:W-:Y:S01]  /*1ba0*/  SHF.L.U32 R66, R62, 0x2, RZ ;  /* 0x000000023e427819 */ /* 0x000fe200000006ff */
[----:B------:R-:W-:-:S03]  /*1bb0*/  VIADD R63, R61, 0xffffffff ;  /* 0xffffffff3d3f7836 */ /* 0x000fc60000000000 */
[----:B------:R-:W-:Y:S01]  /*1bc0*/  LOP3.LUT R76, R66, 0xc, RZ, 0xc0, !PT ;  /* 0x0000000c424c7812 */ /* 0x000fe200078ec0ff */
[----:B------:R-:W-:Y:S02]  /*1bd0*/  IMAD.SHL.U32 R60, R63, 0x80, RZ ;  /* 0x000000803f3c7824 */ /* 0x000fe400078e00ff */
[----:B--2---:R-:W-:-:S04]  /*1be0*/  @P0 IMAD.WIDE.U32 R20, R22, R0, RZ ;  /* 0x0000000016140225 */ /* 0x004fc800078e00ff */
[----:B------:R-:W-:Y:S02]  /*1bf0*/  @P0 IMAD R18, R23, R0, RZ ;  /* 0x0000000017120224 */ /* 0x000fe400078e02ff */
[----:B---3--:R-:W-:-:S04]  /*1c00*/  @!P0 IMAD.WIDE.U32 R32, R28, R153, RZ ;  /* 0x000000991c208225 */ /* 0x008fc800078e00ff */
[----:B------:R-:W-:Y:S01]  /*1c10*/  @!P0 IMAD R10, R29, R153, RZ ;  /* 0x000000991d0a8224 */ /* 0x000fe200078e02ff */
[----:B------:R-:W-:Y:S02]  /*1c20*/  @!P0 MOV R0, R32 ;  /* 0x0000002000008202 */ /* 0x000fe40000000f00 */
[----:B------:R-:W-:Y:S01]  /*1c30*/  @P0 MOV R0, R20 ;  /* 0x0000001400000202 */ /* 0x000fe20000000f00 */
[----:B------:R-:W-:Y:S02]  /*1c40*/  IMAD.MOV.U32 R28, RZ, RZ, R30 ;  /* 0x000000ffff1c7224 */ /* 0x000fe400078e001e */
[----:B------:R-:W-:Y:S01]  /*1c50*/  @!P0 IMAD.IADD R10, R33, 0x1, R10 ;  /* 0x00000001210a8824 */ /* 0x000fe200078e020a */
[----:B------:R-:W-:Y:S01]  /*1c60*/  IADD3 R30, P1, PT, R12, R0, RZ ;  /* 0x000000000c1e7210 */ /* 0x000fe20007f3e0ff */
[----:B------:R-:W-:Y:S01]  /*1c70*/  @P0 IMAD.IADD R10, R21, 0x1, R18 ;  /* 0x00000001150a0824 */ /* 0x000fe200078e0212 */
[----:B------:R-:W-:Y:S01]  /*1c80*/  IADD3 R29, PT, PT, R31, R14, RZ ;  /* 0x0000000e1f1d7210 */ /* 0x000fe20007ffe0ff */
[----:B------:R-:W-:Y:S01]  /*1c90*/  IMAD R21, R27, R6, RZ ;  /* 0x000000061b157224 */ /* 0x000fe200078e02ff */
[----:B------:R-:W-:Y:S01]  /*1ca0*/  SHF.R.S32.HI R0, RZ, 0x1f, R6 ;  /* 0x0000001fff007819 */ /* 0x000fe20000011406 */
[----:B------:R-:W-:Y:S01]  /*1cb0*/  IMAD R9, R25, R152, RZ ;  /* 0x0000009819097224 */ /* 0x000fe200078e02ff */
[----:B------:R-:W-:Y:S01]  /*1cc0*/  SHF.R.S32.HI R14, RZ, 0x1f, R152 ;  /* 0x0000001fff0e7819 */ /* 0x000fe20000011498 */
[----:B------:R-:W-:-:S02]  /*1cd0*/  IMAD.X R31, RZ, RZ, R10, P1 ;  /* 0x000000ffff1f7224 */ /* 0x000fc400008e060a */
[----:B------:R-:W-:-:S04]  /*1ce0*/  IMAD.WIDE.U32 R28, R6, R26, R28 ;  /* 0x0000001a061c7225 */ /* 0x000fc800078e001c */
[----:B------:R-:W-:Y:S02]  /*1cf0*/  IMAD R21, R0, R26, R21 ;  /* 0x0000001a00157224 */ /* 0x000fe400078e0215 */
[----:B------:R-:W-:Y:S02]  /*1d00*/  IMAD R9, R24, R14, R9 ;  /* 0x0000000e18097224 */ /* 0x000fe400078e0209 */
[----:B------:R-:W-:-:S04]  /*1d10*/  IMAD.WIDE.U32 R30, R152, R24, R30 ;  /* 0x00000018981e7225 */ /* 0x000fc800078e001e */
[----:B------:R-:W-:Y:S02]  /*1d20*/  IMAD.IADD R29, R29, 0x1, R21 ;  /* 0x000000011d1d7824 */ /* 0x000fe400078e0215 */
[----:B------:R-:W-:Y:S01]  /*1d30*/  IMAD.IADD R21, R31, 0x1, R9 ;  /* 0x000000011f157824 */ /* 0x000fe200078e0209 */
[----:B------:R-:W-:Y:S01]  /*1d40*/  SHF.R.S32.HI R9, RZ, 0x1f, R72 ;  /* 0x0000001fff097819 */ /* 0x000fe20000011448 */
[--C-:B------:R-:W-:Y:S01]  /*1d50*/  @!P0 IMAD.MOV.U32 R19, RZ, RZ, R23.reuse ;  /* 0x000000ffff138224 */ /* 0x100fe200078e0017 */
[----:B------:R-:W-:Y:S02]  /*1d60*/  @!P0 MOV R18, R22 ;  /* 0x0000001600128202 */ /* 0x000fe40000000f00 */
[----:B------:R-:W-:Y:S01]  /*1d70*/  LEA.HI R9, R9, R72, RZ, 0x7 ;  /* 0x0000004809097211 */ /* 0x000fe200078f38ff */
[----:B------:R-:W-:Y:S01]  /*1d80*/  @P0 IMAD.MOV.U32 R19, RZ, RZ, R23 ;  /* 0x000000ffff130224 */ /* 0x000fe200078e0017 */
[----:B------:R-:W-:Y:S02]  /*1d90*/  @P0 MOV R18, R22 ;  /* 0x0000001600120202 */ /* 0x000fe40000000f00 */
[----:B------:R-:W-:-:S02]  /*1da0*/  IADD3 R22, P0, PT, R12, R8, RZ ;  /* 0x000000080c167210 */ /* 0x000fc40007f1e0ff */
[----:B------:R-:W-:Y:S01]  /*1db0*/  SHF.R.S32.HI R9, RZ, 0x7, R9 ;  /* 0x00000007ff097819 */ /* 0x000fe20000011409 */
[----:B------:R-:W-:-:S03]  /*1dc0*/  IMAD.WIDE.U32 R24, R149, 0x40, R98 ;  /* 0x0000004095187825 */ /* 0x000fc600078e0062 */
[----:B------:R-:W-:Y:S01]  /*1dd0*/  VIMNMX R68, PT, PT, R142, R9, !PT ;  /* 0x000000098e447248 */ /* 0x000fe20007fe0100 */
[----:B------:R-:W-:Y:S02]  /*1de0*/  IMAD.X R23, RZ, RZ, R7, P0 ;  /* 0x000000ffff177224 */ /* 0x000fe400000e0607 */
[----:B------:R-:W-:Y:S01]  /*1df0*/  IMAD R7, R25, R18, RZ ;  /* 0x0000001219077224 */ /* 0x000fe200078e02ff */
[----:B------:R-:W-:Y:S01]  /*1e00*/  ISETP.GT.AND P2, PT, R61, R68, PT ;  /* 0x000000443d00720c */ /* 0x000fe20003f44270 */
[----:B------:R-:W-:Y:S02]  /*1e10*/  IMAD.MOV.U32 R20, RZ, RZ, R30 ;  /* 0x000000ffff147224 */ /* 0x000fe400078e001e */
[----:B------:R-:W-:Y:S01]  /*1e20*/  IMAD.WIDE.U32 R22, R98, R138, R22 ;  /* 0x0000008a62167225 */ /* 0x000fe200078e0016 */
[----:B------:R-:W-:-:S03]  /*1e30*/  SHF.L.U64.HI R70, R18, 0x5, R19 ;  /* 0x0000000512467819 */ /* 0x000fc60000010213 */
[----:B------:R-:W-:Y:S02]  /*1e40*/  IMAD.SHL.U32 R67, R18, 0x20, RZ ;  /* 0x0000002012437824 */ /* 0x000fe400078e00ff */
[C---:B------:R-:W-:Y:S01]  /*1e50*/  IMAD R7, R24.reuse, R19, R7 ;  /* 0x0000001318077224 */ /* 0x040fe200078e0207 */
[----:B------:R-:W-:Y:S01]  /*1e60*/  IADD3 R143, PT, PT, R23, R143, RZ ;  /* 0x0000008f178f7210 */ /* 0x000fe20007ffe0ff */
[----:B------:R-:W-:Y:S01]  /*1e70*/  IMAD.WIDE.U32 R18, R24, R18, R20 ;  /* 0x0000001218127225 */ /* 0x000fe200078e0014 */
[----:B----4-:R-:W-:Y:S02]  /*1e80*/  LEA R144, P0, R22, R16, 0x1 ;  /* 0x0000001016907211 */ /* 0x010fe400078008ff */
[----:B------:R-:W-:Y:S01]  /*1e90*/  MOV R10, 0x400 ;  /* 0x00000400000a7802 */ /* 0x000fe20000000f00 */
[----:B------:R-:W-:Y:S01]  /*1ea0*/  IMAD.WIDE.U32 R20, R98, R140, R28 ;  /* 0x0000008c62147225 */ /* 0x000fe200078e001c */
[----:B------:R-:W-:Y:S02]  /*1eb0*/  LEA.HI.X R143, R22, R17, R143, 0x1, P0 ;  /* 0x00000011168f7211 */ /* 0x000fe400000f0c8f */
[----:B-1----:R-:W-:Y:S01]  /*1ec0*/  LEA R47, R47, R10, 0x18 ;  /* 0x0000000a2f2f7211 */ /* 0x002fe200078ec0ff */
[----:B------:R-:W-:Y:S01]  /*1ed0*/  IMAD.IADD R147, R21, 0x1, R147 ;  /* 0x0000000115937824 */ /* 0x000fe200078e0293 */
[----:B------:R-:W-:-:S02]  /*1ee0*/  IADD3 R7, PT, PT, R19, R7, RZ ;  /* 0x0000000713077210 */ /* 0x000fc40007ffe0ff */
[----:B------:R-:W-:Y:S02]  /*1ef0*/  LEA R146, P0, R20, R4, 0x1 ;  /* 0x0000000414927211 */ /* 0x000fe400078008ff */
[----:B------:R-:W-:Y:S02]  /*1f00*/  LEA R100, P1, R18, R2, 0x1 ;  /* 0x0000000212647211 */ /* 0x000fe400078208ff */
        /* <DEDUP_REMOVED lines=16> */
[----:B------:R-:W-:Y:S01]  /*2010*/  IMAD.MOV.U32 R74, RZ, RZ, R60 ;  /* 0x000000ffff4a7224 */ /* 0x000fe200078e003c */
[----:B------:R-:W-:Y:S01]  /*2020*/  SHF.R.S32.HI R11, RZ, 0x1, R11 ;  /* 0x00000001ff0b7819 */ /* 0x000fe2000001140b */
[C---:B------:R-:W-:Y:S01]  /*2030*/  VIADD R93, R98.reuse, 0x60 ;  /* 0x00000060625d7836 */ /* 0x040fe20000000000 */
[C---:B------:R-:W-:Y:S01]  /*2040*/  IADD3 R97, PT, PT, R98.reuse, 0x20, RZ ;  /* 0x0000002062617810 */ /* 0x040fe20007ffe0ff */
[C---:B------:R-:W-:Y:S01]  /*2050*/  IMAD R92, R61.reuse, -0x80, R72 ;  /* 0xffffff803d5c7824 */ /* 0x040fe200078e0248 */
[----:B------:R-:W-:Y:S01]  /*2060*/  IADD3 R95, PT, PT, R98, 0x40, RZ ;  /* 0x00000040625f7810 */ /* 0x000fe20007ffe0ff */
[----:B------:R-:W-:Y:S01]  /*2070*/  IMAD R90, R61, -0x80, R65 ;  /* 0xffffff803d5a7824 */ /* 0x000fe200078e0241 */
[----:B------:R-:W-:Y:S01]  /*2080*/  MOV R91, R61 ;  /* 0x0000003d005b7202 */ /* 0x000fe20000000f00 */
[----:B------:R-:W-:Y:S01]  /*2090*/  IMAD.MOV.U32 R87, RZ, RZ, R143 ;  /* 0x000000ffff577224 */ /* 0x000fe200078e008f */
[----:B------:R-:W-:-:S02]  /*20a0*/  MOV R86, R144 ;  /* 0x0000009000567202 */ /* 0x000fc40000000f00 */
[----:B------:R-:W-:Y:S02]  /*20b0*/  MOV R88, R146 ;  /* 0x0000009200587202 */ /* 0x000fe40000000f00 */
[----:B------:R-:W-:Y:S01]  /*20c0*/  MOV R89, R147 ;  /* 0x0000009300597202 */ /* 0x000fe20000000f00 */
[----:B--2---:R-:W-:Y:S02]  /*20d0*/  IMAD R7, R27, R153, RZ ;  /* 0x000000991b077224 */ /* 0x004fe400078e02ff */
[----:B------:R-:W-:-:S04]  /*20e0*/  IMAD.WIDE.U32 R26, R153, R26, R12 ;  /* 0x0000001a991a7225 */ /* 0x000fc800078e000c */
[----:B---3--:R-:W-:Y:S01]  /*20f0*/  IMAD.WIDE.U32 R24, R153, R8, R12 ;  /* 0x0000000899187225 */ /* 0x008fe200078e000c */
[----:B------:R-:W-:Y:S02]  /*2100*/  IADD3 R27, PT, PT, R27, R7, RZ ;  /* 0x000000071b1b7210 */ /* 0x000fe40007ffe0ff */
[----:B------:R-:W-:Y:S01]  /*2110*/  SHF.R.S32.HI R8, RZ, 0x1f, R74 ;  /* 0x0000001fff087819 */ /* 0x000fe2000001144a */
[----:B------:R-:W-:Y:S02]  /*2120*/  IMAD R7, R9, R153, RZ ;  /* 0x0000009909077224 */ /* 0x000fe400078e02ff */
[-C--:B----4-:R-:W-:Y:S02]  /*2130*/  IMAD R9, R103, R74.reuse, RZ ;  /* 0x0000004a67097224 */ /* 0x090fe400078e02ff */
[----:B------:R-:W-:Y:S02]  /*2140*/  IMAD.IADD R25, R25, 0x1, R7 ;  /* 0x0000000119197824 */ /* 0x000fe400078e0207 */
[----:B------:R-:W-:-:S02]  /*2150*/  IMAD R7, R105, R74, RZ ;  /* 0x0000004a69077224 */ /* 0x000fc400078e02ff */
[C---:B------:R-:W-:Y:S02]  /*2160*/  IMAD R9, R102.reuse, R8, R9 ;  /* 0x0000000866097224 */ /* 0x040fe400078e0209 */
[----:B------:R-:W-:-:S04]  /*2170*/  IMAD.WIDE.U32 R26, R102, R74, R26 ;  /* 0x0000004a661a7225 */ /* 0x000fc800078e001a */
[C---:B------:R-:W-:Y:S01]  /*2180*/  IMAD R7, R104.reuse, R8, R7 ;  /* 0x0000000868077224 */ /* 0x040fe200078e0207 */
[----:B------:R-:W-:Y:S01]  /*2190*/  IADD3 R27, PT, PT, R27, R9, RZ ;  /* 0x000000091b1b7210 */ /* 0x000fe20007ffe0ff */
[----:B------:R-:W-:-:S04]  /*21a0*/  IMAD.WIDE.U32 R24, R104, R74, R24 ;  /* 0x0000004a68187225 */ /* 0x000fc800078e0018 */
[----:B------:R-:W-:Y:S02]  /*21b0*/  IMAD R21, R21, R6, RZ ;  /* 0x0000000615157224 */ /* 0x000fe400078e02ff */
[----:B------:R-:W-:Y:S02]  /*21c0*/  IMAD.IADD R25, R25, 0x1, R7 ;  /* 0x0000000119197824 */ /* 0x000fe400078e0207 */
[----:B------:R-:W-:Y:S02]  /*21d0*/  IMAD R7, R20, R0, R21 ;  /* 0x0000000014077224 */ /* 0x000fe400078e0215 */
[----:B------:R-:W-:Y:S02]  /*21e0*/  IMAD R9, R23, R6, RZ ;  /* 0x0000000617097224 */ /* 0x000fe400078e02ff */
[----:B------:R-:W-:-:S04]  /*21f0*/  IMAD.WIDE.U32 R20, R6, R20, R26 ;  /* 0x0000001406147225 */ /* 0x000fc800078e001a */
[----:B------:R-:W-:Y:S01]  /*2200*/  IMAD.WIDE.U32 R24, R6, R22, R24 ;  /* 0x0000001606187225 */ /* 0x000fe200078e0018 */
[----:B-----5:R-:W-:Y:S02]  /*2210*/  IADD3 R6, PT, PT, R60, R15, RZ ;  /* 0x0000000f3c067210 */ /* 0x020fe40007ffe0ff */
[----:B------:R-:W-:Y:S01]  /*2220*/  IADD3 R15, P0, PT, -R72, R98, RZ ;  /* 0x00000062480f7210 */ /* 0x000fe20007f1e1ff */
[----:B------:R-:W-:Y:S02]  /*2230*/  IMAD.IADD R23, R21, 0x1, R7 ;  /* 0x0000000115177824 */ /* 0x000fe400078e0207 */
[----:B------:R-:W-:Y:S01]  /*2240*/  IMAD R0, R22, R0, R9 ;  /* 0x0000000016007224 */ /* 0x000fe200078e0209 */
[----:B------:R-:W-:Y:S01]  /*2250*/  SHF.R.S32.HI R9, RZ, 0x1f, R72 ;  /* 0x0000001fff097819 */ /* 0x000fe20000011448 */
[-C--:B------:R-:W-:Y:S02]  /*2260*/  IMAD R21, R6, R11.reuse, RZ ;  /* 0x0000000b06157224 */ /* 0x080fe400078e02ff */
[----:B------:R-:W-:Y:S01]  /*2270*/  IMAD R6, R98, R11, R76 ;  /* 0x0000000b62067224 */ /* 0x000fe200078e024c */
[----:B------:R-:W-:Y:S01]  /*2280*/  IADD3 R25, PT, PT, R25, R0, RZ ;  /* 0x0000000019197210 */ /* 0x000fe20007ffe0ff */
[----:B------:R-:W-:Y:S01]  /*2290*/  IMAD.MOV.U32 R22, RZ, RZ, R20 ;  /* 0x000000ffff167224 */ /* 0x000fe200078e0014 */
[----:B------:R-:W-:Y:S01]  /*22a0*/  IADD3.X R9, PT, PT, RZ, ~R9, RZ, P0, !PT ;  /* 0x80000009ff097210 */ /* 0x000fe200007fe4ff */
[----:B------:R-:W-:Y:S01]  /*22b0*/  IMAD.IADD R0, R76, 0x1, R6 ;  /* 0x000000014c007824 */ /* 0x000fe200078e0206 */
[----:B------:R-:W-:Y:S01]  /*22c0*/  SHF.R.S32.HI R83, RZ, 0x1f, R21 ;  /* 0x0000001fff537819 */ /* 0x000fe20000011415 */
[----:B------:R-:W-:Y:S01]  /*22d0*/  IMAD.WIDE.U32 R22, R102, R15, R22 ;  /* 0x0000000f66167225 */ /* 0x000fe200078e0016 */
[----:B------:R-:W-:-:S03]  /*22e0*/  IADD3 R14, P0, PT, R21, R6, RZ ;  /* 0x00000006150e7210 */ /* 0x000fc60007f1e0ff */
[C---:B------:R-:W-:Y:S01]  /*22f0*/  IMAD R75, R9.reuse, R102, RZ ;  /* 0x00000066094b7224 */ /* 0x040fe200078e02ff */
[----:B------:R-:W-:Y:S01]  /*2300*/  LEA.HI.X.SX32 R7, R6, R83, 0x1, P0 ;  /* 0x0000005306077211 */ /* 0x000fe200000f0eff */
[----:B------:R-:W-:Y:S01]  /*2310*/  IMAD R9, R9, R104, RZ ;  /* 0x0000006809097224 */ /* 0x000fe200078e02ff */
[----:B------:R-:W-:Y:S01]  /*2320*/  IADD3 R82, P0, PT, R21, R0, RZ ;  /* 0x0000000015527210 */ /* 0x000fe20007f1e0ff */
[-C--:B------:R-:W-:Y:S01]  /*2330*/  IMAD R75, R103, R15.reuse, R75 ;  /* 0x0000000f674b7224 */ /* 0x080fe200078e024b */
[----:B------:R-:W-:Y:S01]  /*2340*/  LEA R78, P1, R22, R18, 0x1 ;  /* 0x00000012164e7211 */ /* 0x000fe200078208ff */
[----:B------:R-:W-:Y:S01]  /*2350*/  IMAD R9, R105, R15, R9 ;  /* 0x0000000f69097224 */ /* 0x000fe200078e0209 */
[----:B------:R-:W-:Y:S01]  /*2360*/  LEA.HI.X.SX32 R83, R0, R83, 0x1, P0 ;  /* 0x0000005300537211 */ /* 0x000fe200000f0eff */
[----:B------:R-:W-:Y:S01]  /*2370*/  IMAD.WIDE.U32 R20, R104, R15, R24 ;  /* 0x0000000f68147225 */ /* 0x000fe200078e0018 */
[----:B------:R-:W-:Y:S02]  /*2380*/  SHF.L.U64.HI R0, R14, 0x1, R7 ;  /* 0x000000010e007819 */ /* 0x000fe40000010207 */
[C---:B------:R-:W-:Y:S01]  /*2390*/  SHF.L.U64.HI R83, R82.reuse, 0x1, R83 ;  /* 0x0000000152537819 */ /* 0x040fe20000010253 */
[----:B------:R-:W-:Y:S01]  /*23a0*/  IMAD.IADD R75, R23, 0x1, R75 ;  /* 0x00000001174b7824 */ /* 0x000fe200078e024b */
[----:B------:R-:W-:-:S02]  /*23b0*/  SHF.L.U32 R82, R82, 0x1, RZ ;  /* 0x0000000152527819 */ /* 0x000fc400000006ff */
[----:B------:R-:W-:Y:S02]  /*23c0*/  SHF.L.U32 R14, R14, 0x1, RZ ;  /* 0x000000010e0e7819 */ /* 0x000fe400000006ff */
[----:B------:R-:W-:Y:S02]  /*23d0*/  IADD3 R9, PT, PT, R21, R9, RZ ;  /* 0x0000000915097210 */ /* 0x000fe40007ffe0ff */
[----:B------:R-:W-:Y:S02]  /*23e0*/  LEA R10, P0, R20, R16, 0x1 ;  /* 0x00000010140a7211 */ /* 0x000fe400078008ff */
[----:B------:R-:W-:Y:S02]  /*23f0*/  LEA.HI.X R75, R22, R19, R75, 0x1, P1 ;  /* 0x00000013164b7211 */ /* 0x000fe400008f0c4b */
[----:B------:R-:W-:Y:S02]  /*2400*/  IADD3 R80, P3, PT, R4, R82, RZ ;  /* 0x0000005204507210 */ /* 0x000fe40007f7e0ff */
[----:B------:R-:W-:-:S02]  /*2410*/  LEA.HI.X R9, R20, R17, R9, 0x1, P0 ;  /* 0x0000001114097211 */ /* 0x000fc400000f0c09 */
[----:B------:R-:W-:Y:S02]  /*2420*/  IADD3 R48, P1, PT, R4, R14, RZ ;  /* 0x0000000e04307210 */ /* 0x000fe40007f3e0ff */
[C---:B------:R-:W-:Y:S02]  /*2430*/  IADD3 R82, P2, PT, R2.reuse, R82, RZ ;  /* 0x0000005202527210 */ /* 0x040fe40007f5e0ff */
[----:B------:R-:W-:Y:S01]  /*2440*/  IADD3 R14, P0, PT, R2, R14, RZ ;  /* 0x0000000e020e7210 */ /* 0x000fe20007f1e0ff */
[C---:B------:R-:W-:Y:S01]  /*2450*/  IMAD.X R49, R5.reuse, 0x1, R0, P1 ;  /* 0x0000000105317824 */ /* 0x040fe200008e0600 */
[----:B------:R-:W-:Y:S01]  /*2460*/  IADD3.X R77, PT, PT, R5, R83, RZ, P3, !PT ;  /* 0x00000053054d7210 */ /* 0x000fe20001ffe4ff */
[C---:B------:R-:W-:Y:S01]  /*2470*/  IMAD.X R83, R3.reuse, 0x1, R83, P2 ;  /* 0x0000000103537824 */ /* 0x040fe200010e0653 */
[----:B------:R-:W-:Y:S02]  /*2480*/  IADD3.X R15, PT, PT, R3, R0, RZ, P0, !PT ;  /* 0x00000000030f7210 */ /* 0x000fe400007fe4ff */
[----:B------:R-:W-:-:S13]  /*2490*/  ISETP.GE.AND P3, PT, R12, R151, PT ;  /* 0x000000970c00720c */ /* 0x000fda0003f66270 */
.L_x_7658:
[----:B------:R-:W-:Y:S01]  /*24a0*/  SHF.L.U64.HI R2, R102, 0x6, R103 ;  /* 0x0000000666027819 */ /* 0x000fe20000010267 */
[----:B------:R-:W-:Y:S01]  /*24b0*/  VIADD R90, R90, 0x80 ;  /* 0x000000805a5a7836 */ /* 0x000fe20000000000 */
[----:B------:R-:W-:Y:S01]  /*24c0*/  SHF.L.U64.HI R0, R140, 0x6, R141 ;  /* 0x000000068c007819 */ /* 0x000fe2000001028d */
[----:B------:R-:W-:Y:S01]  /*24d0*/  VIADD R92, R92, 0x80 ;  /* 0x000000805c5c7836 */ /* 0x000fe20000000000 */
[----:B------:R-:W-:Y:S01]  /*24e0*/  UMOV UR6, URZ ;  /* 0x000000ff00067c82 */ /* 0x000fe20008000000 */
[----:B----4-:R-:W-:Y:S01]  /*24f0*/  IMAD.SHL.U32 R17, R102, 0x40, RZ ;  /* 0x0000004066117824 */ /* 0x010fe200078e00ff */
[----:B------:R-:W-:Y:S01]  /*2500*/  ISETP.GE.OR P5, PT, R98, R90, P3 ;  /* 0x0000005a6200720c */ /* 0x000fe20001fa6670 */
[----:B------:R-:W-:Y:S01]  /*2510*/  IMAD.SHL.U32 R3, R140, 0x40, RZ ;  /* 0x000000408c037824 */ /* 0x000fe200078e00ff */
[----:B------:R-:W-:Y:S01]  /*2520*/  ISETP.GE.AND P3, PT, R12, R151, PT ;  /* 0x000000970c00720c */ /* 0x000fe20003f66270 */
[----:B------:R-:W-:Y:S01]  /*2530*/  VIADD R91, R91, 0xffffffff ;  /* 0xffffffff5b5b7836 */ /* 0x000fe20000000000 */
[----:B------:R-:W-:Y:S01]  /*2540*/  ISETP.LT.OR P5, PT, R98, R92, P5 ;  /* 0x0000005c6200720c */ /* 0x000fe20002fa1670 */
[----:B------:R-:W-:Y:S01]  /*2550*/  BSSY.RECONVERGENT B1, `(.L_x_7636) ;  /* 0x00002d5000017945 */ /* 0x000fe20003800200 */
[C---:B------:R-:W-:Y:S01]  /*2560*/  ISETP.GE.OR P4, PT, R97.reuse, R90, P3 ;  /* 0x0000005a6100720c */ /* 0x040fe20001f86670 */
[----:B------:R-:W-:Y:S01]  /*2570*/  IMAD.MOV.U32 R94, RZ, RZ, R74 ;  /* 0x000000ffff5e7224 */ /* 0x000fe200078e004a */
[-C--:B------:R-:W-:Y:S01]  /*2580*/  IADD3 R28, P0, PT, R78, R17.reuse, RZ ;  /* 0x000000114e1c7210 */ /* 0x080fe20007f1e0ff */
[----:B------:R-:W-:Y:S01]  /*2590*/  IMAD.SHL.U32 R81, R104, 0x40, RZ ;  /* 0x0000004068517824 */ /* 0x000fe200078e00ff */
[----:B------:R-:W-:Y:S02]  /*25a0*/  ISETP.LT.OR P4, PT, R97, R92, P4 ;  /* 0x0000005c6100720c */ /* 0x000fe40002781670 */
[----:B------:R-:W-:Y:S01]  /*25b0*/  ISETP.GE.OR P1, PT, R95, R90, P3 ;  /* 0x0000005a5f00720c */ /* 0x000fe20001f26670 */
[--C-:B------:R-:W-:Y:S01]  /*25c0*/  IMAD.X R29, R75, 0x1, R2.reuse, P0 ;  /* 0x000000014b1d7824 */ /* 0x100fe200000e0602 */
[----:B------:R-:W-:Y:S02]  /*25d0*/  IADD3 R22, P2, PT, R3, R88, RZ ;  /* 0x0000005803167210 */ /* 0x000fe40007f5e0ff */
[----:B------:R-:W-:Y:S01]  /*25e0*/  ISETP.LT.OR P1, PT, R95, R92, P1 ;  /* 0x0000005c5f00720c */ /* 0x000fe20000f21670 */
[----:B------:R-:W-:Y:S02]  /*25f0*/  @!P5 IMAD.MOV.U32 R79, RZ, RZ, R75 ;  /* 0x000000ffff4fd224 */ /* 0x000fe400078e004b */
[----:B------:R-:W-:Y:S03]  /*2600*/  IMAD.X R23, R0, 0x1, R89, P2 ;  /* 0x0000000100177824 */ /* 0x000fe600010e0659 */
[----:B------:R1:W2:Y:S07]  /*2610*/  @!P5 LD.E.128 R4, desc[UR4][R78.64] ;  /* 0x000000044e04d980 */ /* 0x0002ae000c101d00 */
[----:B------:R-:W-:Y:S02]  /*2620*/  @!P1 IADD3 R30, P0, PT, R28, R17, RZ ;  /* 0x000000111c1e9210 */ /* 0x000fe40007f1e0ff */
[----:B------:R-:W-:Y:S03]  /*2630*/  @!P1 IADD3 R32, P6, PT, R22, R3, RZ ;  /* 0x0000000316209210 */ /* 0x000fe60007fde0ff */
[----:B------:R-:W-:Y:S01]  /*2640*/  @!P1 IMAD.X R31, R29, 0x1, R2, P0 ;  /* 0x000000011d1f9824 */ /* 0x000fe200000e0602 */
[----:B------:R-:W-:Y:S01]  /*2650*/  ISETP.GE.OR P0, PT, R93, R90, P3 ;  /* 0x0000005a5d00720c */ /* 0x000fe20001f06670 */
[----:B------:R-:W-:Y:S01]  /*2660*/  @!P1 IMAD.X R33, R23, 0x1, R0, P6 ;  /* 0x0000000117219824 */ /* 0x000fe200030e0600 */
[----:B------:R-:W-:Y:S02]  /*2670*/  SHF.L.U64.HI R2, R138, 0x5, R139 ;  /* 0x000000058a027819 */ /* 0x000fe4000001028b */
[----:B------:R-:W-:Y:S02]  /*2680*/  ISETP.LT.OR P0, PT, R93, R92, P0 ;  /* 0x0000005c5d00720c */ /* 0x000fe40000701670 */
[----:B-1----:R-:W-:Y:S01]  /*2690*/  SHF.L.U64.HI R79, R104, 0x6, R105 ;  /* 0x00000006684f7819 */ /* 0x002fe20000010269 */
[----:B--2---:R1:W-:Y:S04]  /*26a0*/  @!P5 ST.E.128 desc[UR4][R88.64], R4 ;  /* 0x000000045800d985 */ /* 0x0043e8000c101d04 */
[----:B------:R2:W3:Y:S06]  /*26b0*/  @!P4 LD.E.128 R24, desc[UR4][R28.64] ;  /* 0x000000041c18c980 */ /* 0x0004ec000c101d00 */
        /* <DEDUP_REMOVED lines=47> */
.L_x_7637:
        /* <DEDUP_REMOVED lines=75> */
.L_x_7641:
[----:B------:R-:W-:Y:S05]  /*2e60*/  BSYNC.RECONVERGENT B0 ;  /* 0x0000000000007941 */ /* 0x000fea0003800200 */
.L_x_7640:
        /* <DEDUP_REMOVED lines=52> */
.L_x_7643:
[----:B------:R-:W-:Y:S05]  /*31b0*/  BSYNC.RECONVERGENT B0 ;  /* 0x0000000000007941 */ /* 0x000fea0003800200 */
.L_x_7642:
        /* <DEDUP_REMOVED lines=57> */
.L_x_7645:
[----:B------:R-:W-:Y:S05]  /*3550*/  BSYNC.RECONVERGENT B0 ;  /* 0x0000000000007941 */ /* 0x000fea0003800200 */
.L_x_7644:
        /* <DEDUP_REMOVED lines=57> */
.L_x_7647:
[----:B------:R-:W-:Y:S05]  /*38f0*/  BSYNC.RECONVERGENT B0 ;  /* 0x0000000000007941 */ /* 0x000fea0003800200 */
.L_x_7646:
[----:B------:R-:W5:Y:S02]  /*3900*/  LD.E R3, desc[UR4][R84.64+0xd0] ;  /* 0x0000d00454037980 */ /* 0x000f64000c101900 */
[----:B-----5:R-:W-:Y:S05]  /*3910*/  IMAD.U32 R3, R3, -0x40, RZ ;  /* 0xffffffc003037824 */ /* 0x020fea00078e00ff */
[C---:B------:R-:W-:Y:S02]  /*3920*/  LEA R14, P1, R3.reuse, R14, 0x1 ;  /* 0x0000000e030e7211 */ /* 0x040fe400078208ff */
[C---:B------:R-:W-:Y:S02]  /*3930*/  LEA R48, P0, R3.reuse, R48, 0x1 ;  /* 0x0000003003307211 */ /* 0x040fe400078008ff */
[C---:B------:R-:W-:Y:S02]  /*3940*/  LEA.HI.X.SX32 R15, R3.reuse, R15, 0x1, P1 ;  /* 0x0000000f030f7211 */ /* 0x040fe400008f0eff */
[----:B------:R-:W-:Y:S01]  /*3950*/  LEA.HI.X.SX32 R49, R3, R49, 0x1, P0 ;  /* 0x0000003103317211 */ /* 0x000fe200000f0eff */
[----:B------:R-:W-:Y:S05]  /*3960*/  BRA `(.L_x_7638) ;  /* 0x00000018004c7947 */ /* 0x000fea0003800000 */
.L_x_7639:
        /* <DEDUP_REMOVED lines=34> */
[----:B------:R-:W-:Y:S01]  /*3b90*/  @!P0 HADD2.F32 R24, -RZ, R18.H0_H0 ;  /* 0x20000012ff188230 */ /* 0x000fe20000004100 */
[----:B------:R-:W-:Y:S01]  /*3ba0*/  @!P0 MOV R50, R58 ;  /* 0x0000003a00328202 */ /* 0x000fe20000000f00 */
[--C-:B-1----:R-:W-:Y:S01]  /*3bb0*/  @!P0 HADD2.F32 R37, -RZ, R34.reuse.H0_H0 ;  /* 0x20000022ff258230 */ /* 0x102fe20000004100 */
[----:B------:R-:W-:Y:S01]  /*3bc0*/  @!P0 MOV R51, R59 ;  /* 0x0000003b00338202 */ /* 0x000fe20000000f00 */
        /* <DEDUP_REMOVED lines=17> */
[----:B------:R-:W-:Y:S02]  /*3ce0*/  @!P0 HADD2.F32 R26, -RZ, R17.H1_H1 ;  /* 0x30000011ff1a8230 */ /* 0x000fe40000004100 */
[----:B------:R-:W-:Y:S01]  /*3cf0*/  @!P0 FFMA.FTZ R0, R37, R34, R0 ;  /* 0x0000002225008223 */ /* 0x000fe20000010000 */
[----:B------:R-:W-:Y:S02]  /*3d00*/  @!P0 HADD2.F32 R16, -RZ, R111.H1_H1 ;  /* 0x3000006fff108230 */ /* 0x000fe40000004100 */
[----:B------:R-:W-:Y:S01]  /*3d10*/  @!P0 FMUL.FTZ R3, R27, R32 ;  /* 0x000000201b038220 */ /* 0x000fe20000410000 */
[----:B------:R-:W-:Y:S02]  /*3d20*/  @!P0 HADD2.F32 R36, -RZ, R52.H1_H1 ;  /* 0x30000034ff248230 */ /* 0x000fe40000004100 */
[----:B------:R-:W-:Y:S01]  /*3d30*/  @!P5 FADD.FTZ R29, -R29, -RZ ;  /* 0x800000ff1d1dd221 */ /* 0x000fe20000010100 */
[----:B------:R-:W-:Y:S02]  /*3d40*/  @!P0 HADD2.F32 R17, -RZ, R19.H0_H0 ;  /* 0x20000013ff118230 */ /* 0x000fe40000004100 */
[----:B------:R-:W-:Y:S01]  /*3d50*/  @!P0 FMUL.FTZ R4, R26, R31 ;  /* 0x0000001f1a048220 */ /* 0x000fe20000410000 */
[----:B------:R-:W-:Y:S02]  /*3d60*/  @!P0 HADD2.F32 R40, -RZ, R53.H0_H0 ;  /* 0x20000035ff288230 */ /* 0x000fe40000004100 */
[----:B------:R-:W-:Y:S01]  /*3d70*/  @!P0 FFMA.FTZ R2, R39, R36, R2 ;  /* 0x0000002427028223 */ /* 0x000fe20000010002 */
[----:B------:R-:W-:Y:S02]  /*3d80*/  @!P0 HADD2.F32 R38, -RZ, R45.H0_H0 ;  /* 0x2000002dff268230 */ /* 0x000fe40000004100 */
[----:B------:R-:W-:Y:S01]  /*3d90*/  @!P5 FADD.FTZ R25, -R25, -RZ ;  /* 0x800000ff1919d221 */ /* 0x000fe20000010100 */
[----:B------:R-:W-:Y:S02]  /*3da0*/  @!P0 HADD2.F32 R19, -RZ, R19.H1_H1 ;  /* 0x30000013ff138230 */ /* 0x000fe40000004100 */
[----:B------:R-:W-:Y:S01]  /*3db0*/  @!P0 FMUL.FTZ R5, R24, R29 ;  /* 0x0000001d18058220 */ /* 0x000fe20000410000 */
[----:B------:R-:W-:Y:S01]  /*3dc0*/  @!P0 HADD2.F32 R41, -RZ, R53.H1_H1 ;  /* 0x30000035ff298230 */ /* 0x000fe20000004100 */
[----:B------:R-:W-:Y:S01]  /*3dd0*/  @!P0 F2FP.F16.F32.PACK_AB R106, R2, R0 ;  /* 0x00000000026a823e */ /* 0x000fe200000000ff */
[----:B------:R-:W-:Y:S02]  /*3de0*/  @!P0 HADD2.F32 R37, -RZ, R45.H1_H1 ;  /* 0x3000002dff258230 */ /* 0x000fe40000004100 */
[----:B------:R-:W-:Y:S01]  /*3df0*/  @!P5 FADD.FTZ R18, -R18, -RZ ;  /* 0x800000ff1212d221 */ /* 0x000fe20000010100 */
[----:B------:R-:W-:Y:S01]  /*3e00*/  @!P0 HADD2.F32 R42, -RZ, R54.H0_H0 ;  /* 0x20000036ff2a8230 */ /* 0x000fe20000004100 */
[----:B------:R-:W-:Y:S01]  /*3e10*/  @!P0 MOV R56, R106 ;  /* 0x0000006a00388202 */ /* 0x000fe20000000f00 */
[----:B------:R-:W-:Y:S02]  /*3e20*/  @!P0 HADD2.F32 R34, -RZ, R50.H0_H0 ;  /* 0x20000032ff228230 */ /* 0x000fe40000004100 */
[----:B------:R-:W-:Y:S01]  /*3e30*/  @!P5 FADD.FTZ R16, -R16, -RZ ;  /* 0x800000ff1010d221 */ /* 0x000fe20000010100 */
[----:B------:R-:W-:Y:S02]  /*3e40*/  @!P0 HADD2.F32 R43, -RZ, R54.H1_H1 ;  /* 0x30000036ff2b8230 */ /* 0x000fe40000004100 */
[----:B------:R-:W-:Y:S01]  /*3e50*/  @!P0 FMUL.FTZ R6, R22, R25 ;  /* 0x0000001916068220 */ /* 0x000fe20000410000 */
[----:B------:R-:W-:Y:S02]  /*3e60*/  @!P0 HADD2.F32 R39, -RZ, R50.H1_H1 ;  /* 0x30000032ff278230 */ /* 0x000fe40000004100 */
[----:B------:R-:W-:Y:S01]  /*3e70*/  @!P0 FFMA.FTZ R3, R38, R40, R3 ;  /* 0x0000002826038223 */ /* 0x000fe20000010003 */
[----:B------:R-:W-:Y:S02]  /*3e80*/  @!P0 HADD2.F32 R44, -RZ, R55.H0_H0 ;  /* 0x20000037ff2c8230 */ /* 0x000fe40000004100 */
[----:B------:R-:W-:Y:S01]  /*3e90*/  @!P0 FMUL.FTZ R7, R17, R18 ;  /* 0x0000001211078220 */ /* 0x000fe20000410000 */
[----:B------:R-:W-:Y:S02]  /*3ea0*/  @!P0 HADD2.F32 R36, -RZ, R51.H0_H0 ;  /* 0x20000033ff248230 */ /* 0x000fe40000004100 */
[----:B------:R-:W-:Y:S01]  /*3eb0*/  @!P0 FFMA.FTZ R4, R37, R41, R4 ;  /* 0x0000002925048223 */ /* 0x000fe20000010004 */
[----:B------:R-:W-:Y:S02]  /*3ec0*/  @!P0 HADD2.F32 R46, -RZ, R55.H1_H1 ;  /* 0x30000037ff2e8230 */ /* 0x000fe40000004100 */
[----:B------:R-:W-:Y:S01]  /*3ed0*/  @!P0 FMUL.FTZ R8, R19, R16 ;  /* 0x0000001013088220 */ /* 0x000fe20000410000 */
[----:B------:R-:W-:Y:S02]  /*3ee0*/  @!P0 HADD2.F32 R45, -RZ, R51.H1_H1 ;  /* 0x30000033ff2d8230 */ /* 0x000fe40000004100 */
[----:B------:R-:W-:Y:S01]  /*3ef0*/  @!P0 FFMA.FTZ R5, R34, R42, R5 ;  /* 0x0000002a22058223 */ /* 0x000fe20000010005 */
[----:B------:R-:W-:Y:S01]  /*3f00*/  @!P0 F2FP.F16.F32.PACK_AB R107, R4, R3 ;  /* 0x00000003046b823e */ /* 0x000fe200000000ff */
[----:B------:R-:W-:Y:S01]  /*3f10*/  @!P0 FFMA.FTZ R6, R39, R43, R6 ;  /* 0x0000002b27068223 */ /* 0x000fe20000010006 */
[----:B------:R-:W-:Y:S01]  /*3f20*/  @!P0 FFMA.FTZ R7, R36, R44, R7 ;  /* 0x0000002c24078223 */ /* 0x000fe20000010007 */
[----:B------:R-:W-:Y:S01]  /*3f30*/  @!P0 FFMA.FTZ R8, R45, R46, R8 ;  /* 0x0000002e2d088223 */ /* 0x000fe20000010008 */
[----:B------:R-:W-:Y:S02]  /*3f40*/  @!P0 MOV R57, R107 ;  /* 0x0000006b00398202 */ /* 0x000fe40000000f00 */
[----:B------:R-:W-:Y:S02]  /*3f50*/  @!P0 F2FP.F16.F32.PACK_AB R108, R6, R5 ;  /* 0x00000005066c823e */ /* 0x000fe400000000ff */
[----:B------:R-:W-:Y:S02]  /*3f60*/  @!P0 F2FP.F16.F32.PACK_AB R109, R8, R7 ;  /* 0x00000007086d823e */ /* 0x000fe400000000ff */
[----:B------:R-:W-:Y:S02]  /*3f70*/  @!P0 MOV R58, R108 ;  /* 0x0000006c003a8202 */ /* 0x000fe40000000f00 */
[----:B------:R-:W-:Y:S05]  /*3f80*/  @!P0 MOV R59, R109 ;  /* 0x0000006d003b8202 */ /* 0x000fea0000000f00 */
[----:B------:R1:W-:Y:S02]  /*3f90*/  ST.E.128 desc[UR4][R86.64], R56 ;  /* 0x0000003856007985 */ /* 0x0003e4000c101d04 */
.L_x_7649:
[----:B------:R-:W-:Y:S05]  /*3fa0*/  BSYNC.RECONVERGENT B0 ;  /* 0x0000000000007941 */ /* 0x000fea0003800200 */
.L_x_7648:
        /* <DEDUP_REMOVED lines=53> */
[----:B------:R-:W-:Y:S01]  /*4300*/  @!P0 HADD2.F32 R18, -RZ, R111.H0_H0 ;  /* 0x2000006fff128230 */ /* 0x000fe20000004100 */
[----:B------:R-:W-:Y:S01]  /*4310*/  @!P0 MOV R52, R58 ;  /* 0x0000003a00348202 */ /* 0x000fe20000000f00 */
[----:B------:R-:W-:Y:S02]  /*4320*/  @!P0 HADD2.F32 R40, -RZ, R53.H0_H0 ;  /* 0x20000035ff288230 */ /* 0x000fe40000004100 */
[----:B------:R-:W-:Y:S01]  /*4330*/  @!P5 FADD.FTZ R31, -R31, -RZ ;  /* 0x800000ff1f1fd221 */ /* 0x000fe20000010100 */
[--C-:B------:R-:W-:Y:S02]  /*4340*/  @!P0 HADD2.F32 R36, -RZ, R50.reuse.H0_H0 ;  /* 0x20000032ff248230 */ /* 0x100fe40000004100 */
[----:B------:R-:W-:Y:S01]  /*4350*/  @!P0 FMUL.FTZ R2, R30, R35 ;  /* 0x000000231e028220 */ /* 0x000fe20000410000 */
[----:B------:R-:W-:Y:S02]  /*4360*/  @!P0 HADD2.F32 R16, -RZ, R111.H1_H1 ;  /* 0x3000006fff108230 */ /* 0x000fe40000004100 */
[----:B------:R-:W-:Y:S01]  /*4370*/  @!P0 FMUL.FTZ R3, R29, R34 ;  /* 0x000000221d038220 */ /* 0x000fe20000410000 */
[----:B------:R-:W-:Y:S02]  /*4380*/  @!P0 HADD2.F32 R42, -RZ, R53.H1_H1 ;  /* 0x30000035ff2a8230 */ /* 0x000fe40000004100 */
[----:B------:R-:W-:Y:S01]  /*4390*/  @!P5 FADD.FTZ R27, -R27, -RZ ;  /* 0x800000ff1b1bd221 */ /* 0x000fe20000010100 */
[----:B------:R-:W-:Y:S02]  /*43a0*/  @!P0 HADD2.F32 R39, -RZ, R50.H1_H1 ;  /* 0x30000032ff278230 */ /* 0x000fe40000004100 */
[----:B------:R-:W-:Y:S01]  /*43b0*/  @!P0 FFMA.FTZ R2, R41, R38, R2 ;  /* 0x0000002629028223 */ /* 0x000fe20000010002 */
[----:B------:R-:W-:Y:S01]  /*43c0*/  @!P0 FMUL.FTZ R4, R28, R33 ;  /* 0x000000211c048220 */ /* 0x000fe20000410000 */
[----:B------:R-:W-:Y:S01]  /*43d0*/  @!P5 FADD.FTZ R18, -R18, -RZ ;  /* 0x800000ff1212d221 */ /* 0x000fe20000010100 */
[----:B------:R-:W-:Y:S01]  /*43e0*/  @!P0 FFMA.FTZ R3, R36, R40, R3 ;  /* 0x0000002824038223 */ /* 0x000fe20000010003 */
[----:B------:R-:W-:Y:S01]  /*43f0*/  @!P5 FADD.FTZ R16, -R16, -RZ ;  /* 0x800000ff1010d221 */ /* 0x000fe20000010100 */
[----:B------:R-:W-:Y:S01]  /*4400*/  LEA R110, P5, R138, R86, 0x6 ;  /* 0x000000568a6e7211 */ /* 0x000fe200078a30ff */
[----:B------:R-:W-:Y:S01]  /*4410*/  @!P0 HADD2.F32 R43, -RZ, R54.H0_H0 ;  /* 0x20000036ff2b8230 */ /* 0x000fe20000004100 */
[----:B------:R-:W-:Y:S01]  /*4420*/  @!P0 F2FP.F16.F32.PACK_AB R106, R2, R0 ;  /* 0x00000000026a823e */ /* 0x000fe200000000ff */
[----:B------:R-:W-:Y:S01]  /*4430*/  @!P0 HADD2.F32 R36, -RZ, R52.H0_H0 ;  /* 0x20000034ff248230 */ /* 0x000fe20000004100 */
[----:B------:R-:W-:Y:S01]  /*4440*/  LEA.HI.X R111, R138, R87, R139, 0x6, P5 ;  /* 0x000000578a6f7211 */ /* 0x000fe200028f348b */
[----:B------:R-:W-:Y:S01]  /*4450*/  @!P0 FMUL.FTZ R5, R26, R31 ;  /* 0x0000001f1a058220 */ /* 0x000fe20000410000 */
[----:B------:R-:W-:Y:S01]  /*4460*/  @!P0 MOV R56, R106 ;  /* 0x0000006a00388202 */ /* 0x000fe20000000f00 */
[----:B------:R-:W-:Y:S02]  /*4470*/  @!P0 HADD2.F32 R44, -RZ, R54.H1_H1 ;  /* 0x30000036ff2c8230 */ /* 0x000fe40000004100 */
[----:B------:R-:W-:Y:S01]  /*4480*/  @!P0 FFMA.FTZ R4, R39, R42, R4 ;  /* 0x0000002a27048223 */ /* 0x000fe20000010004 */
[----:B------:R-:W-:Y:S02]  /*4490*/  @!P0 HADD2.F32 R41, -RZ, R52.H1_H1 ;  /* 0x30000034ff298230 */ /* 0x000fe40000004100 */
[----:B------:R-:W-:Y:S01]  /*44a0*/  @!P0 FMUL.FTZ R6, R22, R27 ;  /* 0x0000001b16068220 */ /* 0x000fe20000410000 */
[----:B------:R-:W-:Y:S02]  /*44b0*/  @!P0 HADD2.F32 R45, -RZ, R55.H0_H0 ;  /* 0x20000037ff2d8230 */ /* 0x000fe40000004100 */
[----:B------:R-:W-:Y:S01]  /*44c0*/  @!P0 FMUL.FTZ R7, R17, R18 ;  /* 0x0000001211078220 */ /* 0x000fe20000410000 */
[----:B------:R-:W-:Y:S01]  /*44d0*/  @!P0 F2FP.F16.F32.PACK_AB R107, R4, R3 ;  /* 0x00000003046b823e */ /* 0x000fe200000000ff */
[----:B------:R-:W-:Y:S02]  /*44e0*/  @!P0 HADD2.F32 R38, -RZ, R51.H0_H0 ;  /* 0x20000033ff268230 */ /* 0x000fe40000004100 */
        /* <DEDUP_REMOVED lines=13> */
.L_x_7651:
[----:B------:R-:W-:Y:S05]  /*45c0*/  BSYNC.RECONVERGENT B0 ;  /* 0x0000000000007941 */ /* 0x000fea0003800200 */
.L_x_7650:
        /* <DEDUP_REMOVED lines=33> */
[----:B------:R-:W-:Y:S01]  /*47e0*/  @!P0 HADD2.F32 R29, -RZ, R17.H0_H0 ;  /* 0x20000011ff1d8230 */ /* 0x000fe20000004100 */
[----:B------:R-:W-:Y:S01]  /*47f0*/  @!P0 MOV R51, R58 ;  /* 0x0000003a00338202 */ /* 0x000fe20000000f00 */
        /* <DEDUP_REMOVED lines=27> */
[----:B------:R-:W-:Y:S02]  /*49b0*/  @!P0 HADD2.F32 R16, -RZ, R111.H1_H1 ;  /* 0x3000006fff108230 */ /* 0x000fe40000004100 */
[----:B------:R-:W-:Y:S01]  /*49c0*/  @!P0 FFMA.FTZ R2, R41, R38, R2 ;  /* 0x0000002629028223 */ /* 0x000fe20000010002 */
[----:B------:R-:W-:Y:S01]  /*49d0*/  @!P0 MOV R41, R59 ;  /* 0x0000003b00298202 */ /* 0x000fe20000000f00 */
[----:B------:R-:W-:Y:S02]  /*49e0*/  @!P0 HADD2.F32 R42, -RZ, R53.H1_H1 ;  /* 0x30000035ff2a8230 */ /* 0x000fe40000004100 */
[----:B------:R-:W-:Y:S01]  /*49f0*/  @!P0 FMUL.FTZ R4, R28, R33 ;  /* 0x000000211c048220 */ /* 0x000fe20000410000 */
[----:B------:R-:W-:Y:S02]  /*4a00*/  @!P0 HADD2.F32 R39, -RZ, R50.H1_H1 ;  /* 0x30000032ff278230 */ /* 0x000fe40000004100 */
[----:B------:R-:W-:Y:S01]  /*4a10*/  @!P4 FADD.FTZ R27, -R27, -RZ ;  /* 0x800000ff1b1bc221 */ /* 0x000fe20000010100 */
[----:B------:R-:W-:Y:S01]  /*4a20*/  @!P4 FADD.FTZ R18, -R18, -RZ ;  /* 0x800000ff1212c221 */ /* 0x000fe20000010100 */
[----:B------:R-:W-:Y:S01]  /*4a30*/  @!P0 FFMA.FTZ R3, R36, R40, R3 ;  /* 0x0000002824038223 */ /* 0x000fe20000010003 */
[----:B------:R-:W-:Y:S01]  /*4a40*/  @!P4 FADD.FTZ R16, -R16, -RZ ;  /* 0x800000ff1010c221 */ /* 0x000fe20000010100 */
[----:B------:R-:W-:Y:S01]  /*4a50*/  IADD3 R110, P5, P4, R79, R86, R79 ;  /* 0x000000564f6e7210 */ /* 0x000fe20007cbe04f */
[----:B------:R-:W-:Y:S01]  /*4a60*/  @!P0 FFMA.FTZ R4, R39, R42, R4 ;  /* 0x0000002a27048223 */ /* 0x000fe20000010004 */
[----:B------:R-:W-:Y:S01]  /*4a70*/  @!P0 F2FP.F16.F32.PACK_AB R79, R2, R0 ;  /* 0x00000000024f823e */ /* 0x000fe200000000ff */
[--C-:B------:R-:W-:Y:S01]  /*4a80*/  @!P0 HADD2.F32 R43, -RZ, R54.reuse.H0_H0 ;  /* 0x20000036ff2b8230 */ /* 0x100fe20000004100 */
[----:B------:R-:W-:Y:S01]  /*4a90*/  IADD3.X R111, PT, PT, R106, R87, R106, P5, P4 ;  /* 0x000000576a6f7210 */ /* 0x000fe20002fe846a */
[--C-:B------:R-:W-:Y:S01]  /*4aa0*/  @!P0 HADD2.F32 R38, -RZ, R51.reuse.H0_H0 ;  /* 0x20000033ff268230 */ /* 0x100fe20000004100 */
[----:B------:R-:W-:Y:S01]  /*4ab0*/  @!P0 F2FP.F16.F32.PACK_AB R108, R4, R3 ;  /* 0x00000003046c823e */ /* 0x000fe200000000ff */
[----:B------:R-:W-:Y:S01]  /*4ac0*/  @!P0 FMUL.FTZ R5, R26, R31 ;  /* 0x0000001f1a058220 */ /* 0x000fe20000410000 */
[----:B------:R-:W-:Y:S01]  /*4ad0*/  @!P0 MOV R56, R79 ;  /* 0x0000004f00388202 */ /* 0x000fe20000000f00 */
[----:B------:R-:W-:Y:S01]  /*4ae0*/  @!P0 HADD2.F32 R44, -RZ, R54.H1_H1 ;  /* 0x30000036ff2c8230 */ /* 0x000fe20000004100 */
[----:B------:R-:W-:Y:S01]  /*4af0*/  @!P0 MOV R57, R108 ;  /* 0x0000006c00398202 */ /* 0x000fe20000000f00 */
[----:B------:R-:W-:Y:S02]  /*4b00*/  @!P0 HADD2.F32 R39, -RZ, R51.H1_H1 ;  /* 0x30000033ff278230 */ /* 0x000fe40000004100 */
[----:B------:R-:W-:Y:S01]  /*4b10*/  @!P0 FMUL.FTZ R6, R22, R27 ;  /* 0x0000001b16068220 */ /* 0x000fe20000410000 */
        /* <DEDUP_REMOVED lines=15> */
.L_x_7653:
[----:B------:R-:W-:Y:S05]  /*4c10*/  BSYNC.RECONVERGENT B0 ;  /* 0x0000000000007941 */ /* 0x000fea0003800200 */
.L_x_7652:
[----:B------:R-:W-:Y:S04]  /*4c20*/  BSSY.RECONVERGENT B0, `(.L_x_7654) ;  /* 0x0000060000007945 */ /* 0x000fe80003800200 */
[----:B------:R-:W-:Y:S05]  /*4c30*/  @P6 BRA `(.L_x_7655) ;  /* 0x0000000400786947 */ /* 0x000fea0003800000 */
[----:B------:R-:W-:Y:S02]  /*4c40*/  ISETP.GE.AND P0, PT, R12, R21, PT ;  /* 0x000000150c00720c */ /* 0x000fe40003f06270 */
[C---:B------:R-:W-:Y:S04]  /*4c50*/  LEA R28, P4, R104.reuse, R24, 0x7 ;  /* 0x00000018681c7211 */ /* 0x040fe800078838ff */
        /* <DEDUP_REMOVED lines=11> */
[C---:B-123--:R-:W-:Y:S04]  /*4d10*/  @!P0 IADD3 R56, P4, PT, R45.reuse, R80, RZ ;  /* 0x000000502d388210 */ /* 0x04efe80007f9e0ff */
[C---:B------:R-:W-:Y:S02]  /*4d20*/  @!P0 IADD3.X R57, PT, PT, R46.reuse, R77, RZ, P4, !PT ;  /* 0x0000004d2e398210 */ /* 0x040fe400027fe4ff */
[----:B------:R-:W-:Y:S04]  /*4d30*/  @!P0 IADD3 R32, P4, PT, R45, R82, RZ ;  /* 0x000000522d208210 */ /* 0x000fe80007f9e0ff */
[----:B------:R-:W2:Y:S01]  /*4d40*/  @!P0 LD.E.128 R56, desc[UR4][R56.64] ;  /* 0x0000000438388980 */ /* 0x000ea2000c101d00 */
[----:B------:R-:W-:Y:S02]  /*4d50*/  @!P0 IADD3.X R33, PT, PT, R46, R83, RZ, P4, !PT ;  /* 0x000000532e218210 */ /* 0x000fe400027fe4ff */
[----:B------:R-:W-:Y:S02]  /*4d60*/  PLOP3.LUT P4, PT, PT, PT, PT, 0x80, 0x8 ;  /* 0x000000000008781c */ /* 0x000fe40003f8f070 */
[----:B------:R-:W-:Y:S02]  /*4d70*/  @!P0 PLOP3.LUT P4, PT, P1, PT, PT, 0x80, 0x8 ;  /* 0x000000000008881c */ /* 0x000fe40000f8f070 */
[----:B------:R-:W-:Y:S01]  /*4d80*/  LEA R45, P1, R138, R86, 0x6 ;  /* 0x000000568a2d7211 */ /* 0x000fe200078230ff */
[----:B------:R1:W3:Y:S01]  /*4d90*/  @!P0 LD.E.128 R40, desc[UR4][R32.64] ;  /* 0x0000000420288980 */ /* 0x0002e2000c101d00 */
[--C-:B-----5:R-:W-:Y:S01]  /*4da0*/  @!P0 HADD2.F32 R27, -RZ, R16.reuse.H0_H0 ;  /* 0x20000010ff1b8230 */ /* 0x120fe20000004100 */
        /* <DEDUP_REMOVED lines=10> */
[--C-:B--2---:R-:W-:Y:S02]  /*4e50*/  @!P0 HADD2.F32 R30, -RZ, R56.reuse.H0_H0 ;  /* 0x20000038ff1e8230 */ /* 0x104fe40000004100 */
[----:B------:R-:W-:Y:S02]  /*4e60*/  @!P0 HADD2.F32 R28, -RZ, R56.H1_H1 ;  /* 0x30000038ff1c8230 */ /* 0x000fe40000004100 */
[--C-:B------:R-:W-:Y:S02]  /*4e70*/  @!P0 HADD2.F32 R31, -RZ, R57.reuse.H0_H0 ;  /* 0x20000039ff1f8230 */ /* 0x100fe40000004100 */
[----:B------:R-:W-:Y:S01]  /*4e80*/  @!P4 FADD.FTZ R30, -R30, -RZ ;  /* 0x800000ff1e1ec221 */ /* 0x000fe20000010100 */
[----:B------:R-:W-:Y:S02]  /*4e90*/  @!P0 HADD2.F32 R29, -RZ, R57.H1_H1 ;  /* 0x30000039ff1d8230 */ /* 0x000fe40000004100 */
[----:B------:R-:W-:Y:S01]  /*4ea0*/  @!P4 FADD.FTZ R28, -R28, -RZ ;  /* 0x800000ff1c1cc221 */ /* 0x000fe20000010100 */
[--C-:B---3--:R-:W-:Y:S02]  /*4eb0*/  @!P0 HADD2.F32 R32, -RZ, R40.reuse.H0_H0 ;  /* 0x20000028ff208230 */ /* 0x108fe40000004100 */
        /* <DEDUP_REMOVED lines=54> */
.L_x_7655:
[----:B------:R-:W-:Y:S05]  /*5220*/  BSYNC.RECONVERGENT B0 ;  /* 0x0000000000007941 */ /* 0x000fea0003800200 */
.L_x_7654:
[----:B------:R-:W5:Y:S01]  /*5230*/  LD.E R3, desc[UR4][R84.64+0xd0] ;  /* 0x0000d00454037980 */ /* 0x000f62000c101900 */
[----:B------:R-:W-:Y:S02]  /*5240*/  IMAD.MOV.U32 R81, RZ, RZ, R77 ;  /* 0x000000ffff517224 */ /* 0x000fe400078e004d */
[----:B-----5:R-:W-:Y:S05]  /*5250*/  IMAD.U32 R3, R3, -0x40, RZ ;  /* 0xffffffc003037824 */ /* 0x020fea00078e00ff */
[C---:B------:R-:W-:Y:S02]  /*5260*/  LEA R82, P1, R3.reuse, R82, 0x1 ;  /* 0x0000005203527211 */ /* 0x040fe400078208ff */
[C---:B------:R-:W-:Y:S02]  /*5270*/  LEA R80, P0, R3.reuse, R80, 0x1 ;  /* 0x0000005003507211 */ /* 0x040fe400078008ff */
[C---:B------:R-:W-:Y:S02]  /*5280*/  LEA.HI.X.SX32 R83, R3.reuse, R83, 0x1, P1 ;  /* 0x0000005303537211 */ /* 0x040fe400008f0eff */
[----:B------:R-:W-:Y:S09]  /*5290*/  LEA.HI.X.SX32 R77, R3, R81, 0x1, P0 ;  /* 0x00000051034d7211 */ /* 0x000ff200000f0eff */
.L_x_7638:
[----:B------:R-:W-:Y:S05]  /*52a0*/  BSYNC.RECONVERGENT B1 ;  /* 0x0000000000017941 */ /* 0x000fea0003800200 */
.L_x_7636:
        /* <DEDUP_REMOVED lines=102> */
.L_x_7657:
[----:B------:R-:W-:Y:S05]  /*5910*/  BSYNC.RECONVERGENT B0 ;  /* 0x0000000000007941 */ /* 0x000fea0003800200 */
.L_x_7656:
[----:B------:R-:W-:Y:S05]  /*5920*/  @P2 BRA `(.L_x_7658) ;  /* 0xffffffc800dc2947 */ /* 0x000fea000383ffff */
.L_x_7635:
[----:B------:R-:W-:Y:S05]  /*5930*/  WARPSYNC.ALL ;  /* 0x0000000000007948 */ /* 0x000fea0003800000 */
[----:B------:R-:W-:Y:S06]  /*5940*/  BAR.SYNC.DEFER_BLOCKING 0x0 ;  /* 0x0000000000007b1d */ /* 0x000fec0000010000 */
[----:B-----5:R-:W2:Y:S01]  /*5950*/  LD.E R15, desc[UR4][R84.64+0xd0] ;  /* 0x0000d004540f7980 */ /* 0x020ea2000c101900 */
        /* <DEDUP_REMOVED lines=14> */
.L_x_7663:
[----:B------:R2:W-:Y:S02]  /*5a40*/  STS.128 [R64], RZ ;  /* 0x000000ff40007388 */ /* 0x0005e40000000c00 */
.L_x_7662:
[----:B------:R-:W-:Y:S05]  /*5a50*/  BSYNC.RECONVERGENT B0 ;  /* 0x0000000000007941 */ /* 0x000fea0003800200 */
.L_x_7661:
        /* <DEDUP_REMOVED lines=13> */
.L_x_7660:
        /* <DEDUP_REMOVED lines=45> */
[--C-:B-----5:R-:W-:Y:S01]  /*5e00*/  HADD2.F32 R21, -RZ, R9.reuse.H0_H0 ;  /* 0x20000009ff157230 */ /* 0x120fe20000004100 */
[----:B------:R-:W-:Y:S01]  /*5e10*/  MOV R19, R10 ;  /* 0x0000000a00137202 */ /* 0x000fe20000000f00 */
[----:B------:R-:W-:Y:S02]  /*5e20*/  HADD2.F32 R23, -RZ, R9.H1_H1 ;  /* 0x30000009ff177230 */ /* 0x000fe40000004100 */
[--C-:B------:R-:W-:Y:S02]  /*5e30*/  HADD2.F32 R18, -RZ, R11.reuse.H1_H1 ;  /* 0x3000000bff127230 */ /* 0x100fe40000004100 */
[----:B------:R-:W-:-:S02]  /*5e40*/  HADD2.F32 R22, -RZ, R11.H0_H0 ;  /* 0x2000000bff167230 */ /* 0x000fc40000004100 */
[----:B--2---:R-:W-:Y:S02]  /*5e50*/  HADD2.F32 R14, -RZ, R5.H1_H1 ;  /* 0x30000005ff0e7230 */ /* 0x004fe40000004100 */
[----:B------:R-:W-:Y:S02]  /*5e60*/  HADD2.F32 R16, -RZ, R4.H1_H1 ;  /* 0x30000004ff107230 */ /* 0x000fe40000004100 */
[----:B---3--:R-:W-:Y:S02]  /*5e70*/  HADD2.F32 R9, -RZ, R3.H1_H1 ;  /* 0x30000003ff097230 */ /* 0x008fe40000004100 */
[----:B------:R-:W-:-:S03]  /*5e80*/  HADD2.F32 R10, -RZ, R2.H1_H1 ;  /* 0x30000002ff0a7230 */ /* 0x000fc60000004100 */
[CC--:B------:R-:W-:Y:S01]  /*5e90*/  FMUL.FTZ R11, R18.reuse, R9.reuse ;  /* 0x00000009120b7220 */ /* 0x0c0fe20000410000 */
[----:B------:R-:W-:Y:S01]  /*5ea0*/  FMUL.FTZ R18, R18, R14 ;  /* 0x0000000e12127220 */ /* 0x000fe20000410000 */
[C---:B------:R-:W-:Y:S01]  /*5eb0*/  FMUL.FTZ R20, R23.reuse, R10 ;  /* 0x0000000a17147220 */ /* 0x040fe20000410000 */
[----:B------:R-:W-:Y:S01]  /*5ec0*/  FMUL.FTZ R23, R23, R16 ;  /* 0x0000001017177220 */ /* 0x000fe20000410000 */
[----:B------:R-:W-:Y:S02]  /*5ed0*/  HADD2.F32 R4, -RZ, R4.H0_H0 ;  /* 0x20000004ff047230 */ /* 0x000fe40000004100 */
[----:B------:R-:W-:Y:S01]  /*5ee0*/  FFMA.FTZ R18, R22, R9, R18 ;  /* 0x0000000916127223 */ /* 0x000fe20000010012 */
[----:B------:R-:W-:Y:S02]  /*5ef0*/  HADD2.F32 R9, -RZ, R8.H1_H1 ;  /* 0x30000008ff097230 */ /* 0x000fe40000004100 */
[----:B------:R-:W-:Y:S01]  /*5f00*/  FFMA.FTZ R23, R21, R10, R23 ;  /* 0x0000000a15177223 */ /* 0x000fe20000010017 */
[----:B------:R-:W-:-:S02]  /*5f10*/  HADD2.F32 R2, -RZ, R2.H0_H0 ;  /* 0x20000002ff027230 */ /* 0x000fc40000004100 */
[----:B------:R-:W-:Y:S02]  /*5f20*/  HADD2.F32 R3, -RZ, R3.H0_H0 ;  /* 0x20000003ff037230 */ /* 0x000fe40000004100 */
[----:B------:R-:W-:Y:S02]  /*5f30*/  HADD2.F32 R10, -RZ, R19.H1_H1 ;  /* 0x30000013ff0a7230 */ /* 0x000fe40000004100 */
[----:B------:R-:W-:Y:S01]  /*5f40*/  FFMA.FTZ R20, R21, R16, -R20 ;  /* 0x0000001015147223 */ /* 0x000fe20000010814 */
[----:B------:R-:W-:Y:S02]  /*5f50*/  HADD2.F32 R5, -RZ, R5.H0_H0 ;  /* 0x20000005ff057230 */ /* 0x000fe40000004100 */
[----:B------:R-:W-:Y:S01]  /*5f60*/  FFMA.FTZ R11, R22, R14, -R11 ;  /* 0x0000000e160b7223 */ /* 0x000fe2000001080b */
[----:B------:R-:W-:Y:S02]  /*5f70*/  HADD2.F32 R21, -RZ, R8.H0_H0 ;  /* 0x20000008ff157230 */ /* 0x000fe40000004100 */
[----:B------:R-:W-:Y:S01]  /*5f80*/  FMUL.FTZ R8, R9, R2 ;  /* 0x0000000209087220 */ /* 0x000fe20000410000 */
[----:B------:R-:W-:-:S02]  /*5f90*/  HADD2.F32 R14, -RZ, R19.H0_H0 ;  /* 0x20000013ff0e7230 */ /* 0x000fc40000004100 */
[-C--:B------:R-:W-:Y:S01]  /*5fa0*/  FMUL.FTZ R19, R9, R4.reuse ;  /* 0x0000000409137220 */ /* 0x080fe20000410000 */
[C---:B------:R-:W-:Y:S01]  /*5fb0*/  FMUL.FTZ R9, R10.reuse, R3 ;  /* 0x000000030a097220 */ /* 0x040fe20000410000 */
[-C--:B------:R-:W-:Y:S01]  /*5fc0*/  FMUL.FTZ R10, R10, R5.reuse ;  /* 0x000000050a0a7220 */ /* 0x080fe20000410000 */
        /* <DEDUP_REMOVED lines=8> */
[----:B------:R-:W-:Y:S02]  /*6050*/  MOV R9, R20 ;  /* 0x0000001400097202 */ /* 0x000fe40000000f00 */
.L_x_7670:
[----:B------:R-:W-:Y:S05]  /*6060*/  BSYNC.RECONVERGENT B0 ;  /* 0x0000000000007941 */ /* 0x000fea0003800200 */
.L_x_7669:
[----:B-----5:R3:W-:Y:S01]  /*6070*/  STS.128 [R64], R8 ;  /* 0x0000000840007388 */ /* 0x0207e20000000c00 */
[----:B------:R-:W-:Y:S05]  /*6080*/  BRA `(.L_x_7667) ;  /* 0x0000000000047947 */ /* 0x000fea0003800000 */
.L_x_7668:
[----:B------:R2:W-:Y:S02]  /*6090*/  STS.128 [R64], RZ ;  /* 0x000000ff40007388 */ /* 0x0005e40000000c00 */
.L_x_7667:
[----:B------:R-:W-:Y:S05]  /*60a0*/  BSYNC.RECONVERGENT B1 ;  /* 0x0000000000017941 */ /* 0x000fea0003800200 */
.L_x_7666:
        /* <DEDUP_REMOVED lines=22> */
[----:B-----5:R-:W-:Y:S01]  /*6210*/  MOV R7, R9 ;  /* 0x0000000900077202 */ /* 0x020fe20000000f00 */
[--C-:B------:R-:W-:Y:S02]  /*6220*/  HADD2.F32 R15, -RZ, R8.reuse.H1_H1 ;  /* 0x30000008ff0f7230 */ /* 0x100fe40000004100 */
[----:B------:R-:W-:Y:S02]  /*6230*/  HADD2.F32 R17, -RZ, R8.H0_H0 ;  /* 0x20000008ff117230 */ /* 0x000fe40000004100 */
[----:B------:R-:W-:-:S02]  /*6240*/  HADD2.F32 R9, -RZ, R7.H0_H0 ;  /* 0x20000007ff097230 */ /* 0x000fc40000004100 */
[----:B------:R-:W-:Y:S02]  /*6250*/  HADD2.F32 R7, -RZ, R7.H1_H1 ;  /* 0x30000007ff077230 */ /* 0x000fe40000004100 */
        /* <DEDUP_REMOVED lines=19> */
[----:B------:R-:W-:-:S02]  /*6390*/  HADD2.F32 R5, -RZ, R5.H1_H1 ;  /* 0x30000005ff057230 */ /* 0x000fc40000004100 */
        /* <DEDUP_REMOVED lines=13> */
[----:B------:R-:W-:Y:S02]  /*6470*/  MOV R9, R0 ;  /* 0x0000000000097202 */ /* 0x000fe40000000f00 */
.L_x_7672:
[----:B------:R-:W-:Y:S05]  /*6480*/  BSYNC.RECONVERGENT B0 ;  /* 0x0000000000007941 */ /* 0x000fea0003800200 */
.L_x_7671:
[----:B-----5:R3:W-:Y:S01]  /*6490*/  STS.128 [R64+0x800], R8 ;  /* 0x0008000840007388 */ /* 0x0207e20000000c00 */
[----:B------:R-:W-:Y:S05]  /*64a0*/  BRA `(.L_x_7664) ;  /* 0x0000000800e47947 */ /* 0x000fea0003800000 */
.L_x_7665:
        /* <DEDUP_REMOVED lines=91> */
.L_x_7677:
[----:B------:R-:W-:Y:S05]  /*6a60*/  BSYNC.RECONVERGENT B0 ;  /* 0x0000000000007941 */ /* 0x000fea0003800200 */
.L_x_7676:
[----:B-----5:R3:W-:Y:S01]  /*6a70*/  STS.128 [R64], R20 ;  /* 0x0000001440007388 */ /* 0x0207e20000000c00 */
[----:B------:R-:W-:Y:S05]  /*6a80*/  BRA `(.L_x_7674) ;  /* 0x0000000000047947 */ /* 0x000fea0003800000 */
.L_x_7675:
[----:B------:R2:W-:Y:S02]  /*6a90*/  STS.128 [R64], RZ ;  /* 0x000000ff40007388 */ /* 0x0005e40000000c00 */
.L_x_7674:
[----:B------:R-:W-:Y:S05]  /*6aa0*/  BSYNC.RECONVERGENT B1 ;  /* 0x0000000000017941 */ /* 0x000fea0003800200 */
.L_x_7673:
        /* <DEDUP_REMOVED lines=87> */
.L_x_7679:
[----:B------:R-:W-:Y:S05]  /*7020*/  BSYNC.RECONVERGENT B0 ;  /* 0x0000000000007941 */ /* 0x000fea0003800200 */
.L_x_7678:
[----:B-----5:R1:W-:Y:S02]  /*7030*/  STS.128 [R64+0x800], R20 ;  /* 0x0008001440007388 */ /* 0x0203e40000000c00 */
.L_x_7664:
[----:B------:R-:W-:Y:S05]  /*7040*/  BSYNC.RECONVERGENT B2 ;  /* 0x0000000000027941 */ /* 0x000fea0003800200 */
.L_x_7659:
        /* <DEDUP_REMOVED lines=12> */
.L_x_7682:
[----:B------:R1:W-:Y:S02]  /*7110*/  STS.128 [R64+0x1000], RZ ;  /* 0x001000ff40007388 */ /* 0x0003e40000000c00 */
.L_x_7681:
[----:B------:R-:W-:Y:S05]  /*7120*/  BSYNC.RECONVERGENT B0 ;  /* 0x0000000000007941 */ /* 0x000fea0003800200 */
.L_x_7680:
[----:B------:R-:W-:Y:S01]  /*7130*/  ISETP.GE.AND P1, PT, R14, R5, PT ;  /* 0x000000050e00720c */ /* 0x000fe20003f26270 */
[C---:B------:R-:W-:Y:S01]  /*7140*/  IMAD.SHL.U32 R37, R138.reuse, 0x40, RZ ;  /* 0x000000408a257824 */ /* 0x040fe200078e00ff */
[----:B------:R-:W-:Y:S01]  /*7150*/  SHF.L.U64.HI R36, R138, 0x6, R139 ;  /* 0x000000068a247819 */ /* 0x000fe2000001028b */
[----:B------:R-:W-:Y:S03]  /*7160*/  BSSY.RECONVERGENT B0, `(.L_x_7683) ;  /* 0x000000c000007945 */ /* 0x000fe60003800200 */
[----:B-1----:R-:W-:-:S05]  /*7170*/  IADD3 R2, P0, PT, R37, R144, RZ ;  /* 0x0000009025027210 */ /* 0x002fca0007f1e0ff */
        /* <DEDUP_REMOVED lines=9> */
.L_x_7685:
[----:B------:R1:W-:Y:S02]  /*7210*/  STS.128 [R64+0x1800], RZ ;  /* 0x001800ff40007388 */ /* 0x0003e40000000c00 */
.L_x_7684:
[----:B------:R-:W-:Y:S05]  /*7220*/  BSYNC.RECONVERGENT B0 ;  /* 0x0000000000007941 */ /* 0x000fea0003800200 */
.L_x_7683:
[----:B------:R-:W-:Y:S01]  /*7230*/  IADD3 R4, PT, PT, R98, 0x40, RZ ;  /* 0x0000004062047810 */ /* 0x000fe20007ffe0ff */
[----:B------:R-:W-:Y:S03]  /*7240*/  BSSY.RECONVERGENT B0, `(.L_x_7686) ;  /* 0x000000d000007945 */ /* 0x000fe60003800200 */
[----:B------:R-:W-:-:S13]  /*7250*/  ISETP.GE.AND P0, PT, R4, R5, PT ;  /* 0x000000050400720c */ /* 0x000fda0003f06270 */
[----:B------:R-:W-:Y:S05]  /*7260*/  @P0 BRA `(.L_x_7687) ;  /* 0x0000000000280947 */ /* 0x000fea0003800000 */
[----:B------:R-:W-:-:S13]  /*7270*/  ISETP.GE.AND P0, PT, R12, R151, PT ;  /* 0x000000970c00720c */ /* 0x000fda0003f06270 */
        /* <DEDUP_REMOVED lines=8> */
.L_x_7688:
[----:B------:R1:W-:Y:S02]  /*7300*/  STS.128 [R64+0x2000], RZ ;  /* 0x002000ff40007388 */ /* 0x0003e40000000c00 */
.L_x_7687:
[----:B------:R-:W-:Y:S05]  /*7310*/  BSYNC.RECONVERGENT B0 ;  /* 0x0000000000007941 */ /* 0x000fea0003800200 */
.L_x_7686:
        /* <DEDUP_REMOVED lines=13> */
.L_x_7691:
[----:B------:R1:W-:Y:S02]  /*73f0*/  STS.128 [R64+0x2800], RZ ;  /* 0x002800ff40007388 */ /* 0x0003e40000000c00 */
.L_x_7690:
[----:B------:R-:W-:Y:S05]  /*7400*/  BSYNC.RECONVERGENT B0 ;  /* 0x0000000000007941 */ /* 0x000fea0003800200 */
.L_x_7689:
[----:B------:R-:W0:Y:S01]  /*7410*/  LDGDEPBAR ;  /* 0x00000000000079af */ /* 0x000e220000000000 */
[----:B------:R-:W-:Y:S03]  /*7420*/  BSSY.RECONVERGENT B0, `(.L_x_7692) ;  /* 0x0000010000007945 */ /* 0x000fe60003800200 */
[----:B-1----:R1:W5:Y:S04]  /*7430*/  LD.E R3, desc[UR4][R84.64+0x184] ;  /* 0x0001840454037980 */ /* 0x002368000c101900 */
        /* <DEDUP_REMOVED lines=11> */
.L_x_7694:
[----:B------:R1:W-:Y:S01]  /*74f0*/  STS.128 [R64+0x3000], RZ ;  /* 0x003000ff40007388 */ /* 0x0003e20000000c00 */
[----:B------:R-:W-:Y:S05]  /*7500*/  BRA `(.L_x_7695) ;  /* 0x0000000000047947 */ /* 0x000fea0003800000 */
.L_x_7693:
[----:B------:R1:W-:Y:S02]  /*7510*/  STS.128 [R64+0x3000], RZ ;  /* 0x003000ff40007388 */ /* 0x0003e40000000c00 */
.L_x_7695:
[----:B------:R-:W-:Y:S05]  /*7520*/  BSYNC.RECONVERGENT B0 ;  /* 0x0000000000007941 */ /* 0x000fea0003800200 */
.L_x_7692:
[----:B------:R-:W-:Y:S01]  /*7530*/  ISETP.GE.AND P1, PT, R14, R5, PT ;  /* 0x000000050e00720c */ /* 0x000fe20003f26270 */
[C---:B---3--:R-:W-:Y:S01]  /*7540*/  IMAD.SHL.U32 R21, R140.reuse, 0x40, RZ ;  /* 0x000000408c157824 */ /* 0x048fe200078e00ff */
        /* <DEDUP_REMOVED lines=13> */
.L_x_7698:
[----:B------:R1:W-:Y:S02]  /*7620*/  STS.128 [R64+0x3800], RZ ;  /* 0x003800ff40007388 */ /* 0x0003e40000000c00 */
.L_x_7697:
[----:B------:R-:W-:Y:S05]  /*7630*/  BSYNC.RECONVERGENT B0 ;  /* 0x0000000000007941 */ /* 0x000fea0003800200 */
.L_x_7696:
        /* <DEDUP_REMOVED lines=13> */
.L_x_7701:
[----:B------:R1:W-:Y:S02]  /*7710*/  STS.128 [R64+0x4000], RZ ;  /* 0x004000ff40007388 */ /* 0x0003e40000000c00 */
.L_x_7700:
[----:B------:R-:W-:Y:S05]  /*7720*/  BSYNC.RECONVERGENT B0 ;  /* 0x0000000000007941 */ /* 0x000fea0003800200 */
.L_x_7699:
        /* <DEDUP_REMOVED lines=13> */
.L_x_7704:
[----:B------:R1:W-:Y:S02]  /*7800*/  STS.128 [R64+0x4800], RZ ;  /* 0x004800ff40007388 */ /* 0x0003e40000000c00 */
.L_x_7703:
[----:B------:R-:W-:Y:S05]  /*7810*/  BSYNC.RECONVERGENT B0 ;  /* 0x0000000000007941 */ /* 0x000fea0003800200 */
.L_x_7702:
[----:B------:R-:W3:Y:S01]  /*7820*/  LD.E R0, desc[UR4][R84.64+0x18c] ;  /* 0x00018c0454007980 */ /* 0x000ee2000c101900 */
[----:B------:R-:W-:Y:S01]  /*7830*/  SHF.R.U32.HI R40, RZ, 0x1, R62 ;  /* 0x00000001ff287819 */ /* 0x000fe2000001163e */
[----:B------:R-:W-:Y:S01]  /*7840*/  BSSY.RECONVERGENT B1, `(.L_x_7705) ;  /* 0x0000142000017945 */ /* 0x000fe20003800200 */
[C---:B------:R-:W-:Y:S01]  /*7850*/  SHF.L.U32 R22, R62.reuse, 0x5, RZ ;  /* 0x000000053e167819 */ /* 0x040fe200000006ff */
[----:B------:R-:W0:Y:S01]  /*7860*/  LDGDEPBAR ;  /* 0x00000000000079af */ /* 0x000e220000000000 */
[----:B------:R-:W-:Y:S02]  /*7870*/  SHF.L.U32 R133, R62, 0x4, RZ ;  /* 0x000000043e857819 */ /* 0x000fe400000006ff */
[----:B------:R-:W-:Y:S02]  /*7880*/  LOP3.LUT R15, R40, 0x8, RZ, 0xc0, !PT ;  /* 0x00000008280f7812 */ /* 0x000fe400078ec0ff */
[----:B-1----:R-:W-:Y:S02]  /*7890*/  LOP3.LUT R9, R22, 0xc0, RZ, 0xc0, !PT ;  /* 0x000000c016097812 */ /* 0x002fe400078ec0ff */
        /* <DEDUP_REMOVED lines=16> */
[----:B------:R-:W-:Y:S01]  /*79a0*/  ISETP.GT.AND P0, PT, R63, R142, PT ;  /* 0x0000008e3f00720c */ /* 0x000fe20003f04270 */
[----:B------:R-:W1:Y:S01]  /*79b0*/  LDSM.16.M88.4 R44, [R41+0x1000] ;  /* 0x00100000292c783b */ /* 0x000e620000000200 */
[----:B------:R-:W-:Y:S02]  /*79c0*/  SEL R14, R14, 0xffffffe0, !P6 ;  /* 0xffffffe00e0e7807 */ /* 0x000fe40007000000 */
[----:B-----5:R-:W-:Y:S01]  /*79d0*/  IADD3 R2, PT, PT, R2, R65, -R150 ;  /* 0x0000004102027210 */ /* 0x020fe20007ffe896 */
[----:B------:R-:W2:Y:S01]  /*79e0*/  LDSM.16.M88.4 R28, [R41+0x1400] ;  /* 0x00140000291c783b */ /* 0x000ea20000000200 */
[----:B------:R-:W-:-:S02]  /*79f0*/  IADD3 R42, PT, PT, R132, R14, RZ ;  /* 0x0000000e842a7210 */ /* 0x000fc40007ffe0ff */
[----:B----4-:R-:W-:-:S03]  /*7a00*/  IADD3 R39, PT, PT, R14, R41, RZ ;  /* 0x000000290e277210 */ /* 0x010fc60007ffe0ff */
[----:B------:R-:W-:Y:S04]  /*7a10*/  LDSM.16.M88.4 R24, [R42] ;  /* 0x000000002a18783b */ /* 0x000fe80000000200 */
[----:B------:R-:W4:Y:S04]  /*7a20*/  LDSM.16.M88.4 R4, [R39+0x1000] ;  /* 0x001000002704783b */ /* 0x000f280000000200 */
[----:B------:R-:W4:Y:S01]  /*7a30*/  LDSM.16.M88.4 R48, [R39+0x1400] ;  /* 0x001400002730783b */ /* 0x000f220000000200 */
[C---:B-1----:R-:W-:Y:S08]  /*7a40*/  HMMA.16816.F32 R8, R32.reuse, R44, RZ ;  /* 0x0000002c2008723c */ /* 0x042ff000000018ff */
[C---:B------:R-:W-:Y:S08]  /*7a50*/  HMMA.16816.F32 R44, R32.reuse, R46, RZ ;  /* 0x0000002e202c723c */ /* 0x040ff000000018ff */
[----:B--2---:R-:W-:Y:S08]  /*7a60*/  HMMA.16816.F32 R16, R32, R28, RZ ;  /* 0x0000001c2010723c */ /* 0x004ff000000018ff */
[C---:B----4-:R-:W-:Y:S08]  /*7a70*/  HMMA.16816.F32 R8, R24.reuse, R4, R8 ;  /* 0x000000041808723c */ /* 0x050ff00000001808 */
[C---:B------:R-:W-:Y:S01]  /*7a80*/  HMMA.16816.F32 R44, R24.reuse, R6, R44 ;  /* 0x00000006182c723c */ /* 0x040fe2000000182c */
[----:B------:R-:W1:Y:S07]  /*7a90*/  LDSM.16.M88.4 R4, [R41+0x1800] ;  /* 0x001800002904783b */ /* 0x000e6e0000000200 */
[----:B------:R-:W-:Y:S03]  /*7aa0*/  HMMA.16816.F32 R16, R24, R48, R16 ;  /* 0x000000301810723c */ /* 0x000fe60000001810 */
[-C--:B---3--:R-:W-:Y:S01]  /*7ab0*/  FMUL.FTZ R8, R8, R0.reuse ;  /* 0x0000000008087220 */ /* 0x088fe20000410000 */
        /* <DEDUP_REMOVED lines=26> */
[C---:B--2---:R-:W-:Y:S05]  /*7c60*/  HMMA.16816.F32 R44, R24.reuse, R28, R44 ;  /* 0x0000001c182c723c */ /* 0x044fea000000182c */
[-C--:B------:R-:W-:Y:S01]  /*7c70*/  FMUL.FTZ R8, R8, R0.reuse ;  /* 0x0000000008087220 */ /* 0x080fe20000410000 */
[-C--:B------:R-:W-:Y:S01]  /*7c80*/  FMUL.FTZ R69, R9, R0.reuse ;  /* 0x0000000009457220 */ /* 0x080fe20000410000 */
[-C--:B------:R-:W-:Y:S01]  /*7c90*/  FMUL.FTZ R68, R10, R0.reuse ;  /* 0x000000000a447220 */ /* 0x080fe20000410000 */
[-C--:B------:R-:W-:Y:S01]  /*7ca0*/  FMUL.FTZ R70, R11, R0.reuse ;  /* 0x000000000b467220 */ /* 0x080fe20000410000 */
[----:B------:R4:W2:Y:S03]  /*7cb0*/  MUFU.TANH R67, R8 ;  /* 0x0000000800437308 */ /* 0x0008a60000002400 */
[----:B------:R-:W-:Y:S01]  /*7cc0*/  HMMA.16816.F32 R4, R24, R30, R4 ;  /* 0x0000001e1804723c */ /* 0x000fe20000001804 */
[----:B------:R-:W1:Y:S04]  /*7cd0*/  LDSM.16.M88.4 R28, [R41+0x2000] ;  /* 0x00200000291c783b */ /* 0x000e680000000200 */
[----:B------:R-:W1:Y:S02]  /*7ce0*/  MUFU.TANH R54, R54 ;  /* 0x0000003600367308 */ /* 0x000e640000002400 */
[-C--:B------:R-:W-:Y:S01]  /*7cf0*/  FMUL.FTZ R44, R44, R0.reuse ;  /* 0x000000002c2c7220 */ /* 0x080fe20000410000 */
[-C--:B------:R-:W-:Y:S01]  /*7d00*/  FMUL.FTZ R74, R45, R0.reuse ;  /* 0x000000002d4a7220 */ /* 0x080fe20000410000 */
[-C--:B------:R-:W-:Y:S01]  /*7d10*/  FMUL.FTZ R71, R46, R0.reuse ;  /* 0x000000002e477220 */ /* 0x080fe20000410000 */
[----:B------:R-:W-:-:S03]  /*7d20*/  FMUL.FTZ R72, R47, R0 ;  /* 0x000000002f487220 */ /* 0x000fc60000410000 */
[----:B------:R2:W1:Y:S01]  /*7d30*/  MUFU.TANH R73, R44 ;  /* 0x0000002c00497308 */ /* 0x0004620000002400 */
[----:B----4-:R-:W-:Y:S05]  /*7d40*/  HMMA.16816.F32 R8, R32, R48, RZ ;  /* 0x000000302008723c */ /* 0x010fea00000018ff */
[----:B------:R-:W-:-:S03]  /*7d50*/  FMUL.FTZ R76, R4, R0 ;  /* 0x00000000044c7220 */ /* 0x000fc60000410000 */
        /* <DEDUP_REMOVED lines=67> */
[----:B---3--:R-:W3:Y:S04]  /*8190*/  LDSM.16.M88.4 R44, [R39+0x2c00] ;  /* 0x002c0000272c783b */ /* 0x008ee80000000200 */
[----:B------:R-:W-:-:S04]  /*81a0*/  DEPBAR.LE SB0, 0x0 ;  /* 0x000080000000791a */ /* 0x000fc80000000000 */
[----:B------:R-:W-:Y:S01]  /*81b0*/  HMMA.16816.F32 R48, R24, R6, R48 ;  /* 0x000000061830723c */ /* 0x000fe20000001830 */
[----:B------:R-:W2:Y:S07]  /*81c0*/  MUFU.TANH R72, R72 ;  /* 0x0000004800487308 */ /* 0x000eae0000002400 */
        /* <DEDUP_REMOVED lines=10> */
[----:B------:R-:W-:Y:S01]  /*8270*/  FMUL.FTZ R10, R51, R0 ;  /* 0x00000000330a7220 */ /* 0x000fe20000410000 */
[----:B------:R-:W1:Y:S08]  /*8280*/  MUFU.TANH R78, R78 ;  /* 0x0000004e004e7308 */ /* 0x000e700000002400 */
[----:B------:R-:W1:Y:S01]  /*8290*/  MUFU.TANH R75, R75 ;  /* 0x0000004b004b7308 */ /* 0x000e620000002400 */
[C---:B---3--:R-:W-:Y:S07]  /*82a0*/  HMMA.16816.F32 R4, R24.reuse, R44, R4 ;  /* 0x0000002c1804723c */ /* 0x048fee0000001804 */
[----:B------:R-:W3:Y:S01]  /*82b0*/  MUFU.TANH R77, R77 ;  /* 0x0000004d004d7308 */ /* 0x000ee20000002400 */
[----:B------:R-:W-:Y:S03]  /*82c0*/  HMMA.16816.F32 R28, R24, R46, R28 ;  /* 0x0000002e181c723c */ /* 0x000fe6000000181c */
[----:B------:R-:W-:-:S02]  /*82d0*/  LOP3.LUT R27, R40, 0x1f0, RZ, 0xc0, !PT ;  /* 0x000001f0281b7812 */ /* 0x000fc400078ec0ff */
[----:B------:R-:W-:Y:S02]  /*82e0*/  IADD3 R24, PT, PT, R65, -R150, -R3 ;  /* 0x8000009641187210 */ /* 0x000fe40007ffe803 */
[----:B------:R-:W1:Y:S01]  /*82f0*/  MUFU.TANH R80, R80 ;  /* 0x0000005000507308 */ /* 0x000e620000002400 */
[----:B------:R-:W-:-:S04]  /*8300*/  LOP3.LUT R98, R27, 0x7, R98, 0xf8, !PT ;  /* 0x000000071b627812 */ /* 0x000fc800078ef862 */
[----:B------:R-:W-:Y:S01]  /*8310*/  LEA R159, R149, R98, 0x6 ;  /* 0x00000062959f7211 */ /* 0x000fe200078e30ff */
[-C--:B------:R-:W-:Y:S01]  /*8320*/  FMUL.FTZ R32, R4, R0.reuse ;  /* 0x0000000004207220 */ /* 0x080fe20000410000 */
[-C--:B------:R-:W-:Y:S01]  /*8330*/  FMUL.FTZ R113, R5, R0.reuse ;  /* 0x0000000005717220 */ /* 0x080fe20000410000 */
[-C--:B------:R-:W-:Y:S01]  /*8340*/  FMUL.FTZ R5, R6, R0.reuse ;  /* 0x0000000006057220 */ /* 0x080fe20000410000 */
[----:B------:R-:W-:Y:S01]  /*8350*/  FMUL.FTZ R4, R7, R0 ;  /* 0x0000000007047220 */ /* 0x000fe20000410000 */
[----:B------:R-:W1:Y:S01]  /*8360*/  MUFU.TANH R83, R83 ;  /* 0x0000005300537308 */ /* 0x000e620000002400 */
[C---:B------:R-:W-:Y:S02]  /*8370*/  IADD3 R2, PT, PT, R159.reuse, R2, RZ ;  /* 0x000000029f027210 */ /* 0x040fe40007ffe0ff */
[----:B------:R-:W-:Y:S01]  /*8380*/  IADD3 R159, PT, PT, R159, R24, RZ ;  /* 0x000000189f9f7210 */ /* 0x000fe20007ffe0ff */
[-C--:B------:R-:W-:Y:S01]  /*8390*/  FMUL.FTZ R28, R28, R0.reuse ;  /* 0x000000001c1c7220 */ /* 0x080fe20000410000 */
[-C--:B------:R-:W-:Y:S01]  /*83a0*/  FMUL.FTZ R7, R29, R0.reuse ;  /* 0x000000001d077220 */ /* 0x080fe20000410000 */
[-C--:B------:R-:W-:Y:S01]  /*83b0*/  FMUL.FTZ R6, R30, R0.reuse ;  /* 0x000000001e067220 */ /* 0x080fe20000410000 */
[----:B------:R-:W-:Y:S01]  /*83c0*/  FMUL.FTZ R0, R31, R0 ;  /* 0x000000001f007220 */ /* 0x000fe20000410000 */
[----:B------:R-:W1:Y:S01]  /*83d0*/  MUFU.TANH R90, R90 ;  /* 0x0000005a005a7308 */ /* 0x000e620000002400 */
[----:B------:R-:W-:-:S02]  /*83e0*/  VIMNMX R161, PT, PT, RZ, R159, !PT ;  /* 0x0000009fffa17248 */ /* 0x000fc40007fe0100 */
[C-C-:B------:R-:W-:Y:S02]  /*83f0*/  VIADDMNMX R160, R2.reuse, 0x1, R65.reuse, PT ;  /* 0x0000000102a07846 */ /* 0x140fe40003800141 */
        /* <DEDUP_REMOVED lines=42> */
.L_x_7708:
[----:B------:R-:W2:Y:S01]  /*86a0*/  LD.E R31, desc[UR4][R84.64+0x170] ;  /* 0x00017004541f7980 */ /* 0x000ea2000c101900 */
[----:B-1----:R-:W-:Y:S02]  /*86b0*/  IADD3 R28, PT, PT, R60, -0x80, RZ ;  /* 0xffffff803c1c7810 */ /* 0x002fe40007ffe0ff */
        /* <DEDUP_REMOVED lines=24> */
[-C--:B------:R-:W-:Y:S01]  /*8840*/  @!P1 IADD3 R33, PT, PT, R33, -R26.reuse, RZ ;  /* 0x8000001a21219210 */ /* 0x080fe20007ffe0ff */
[----:B------:R-:W-:Y:S01]  /*8850*/  @!P1 VIADD R27, R27, 0x1 ;  /* 0x000000011b1b9836 */ /* 0x000fe20000000000 */
[----:B------:R-:W-:Y:S01]  /*8860*/  @!P3 IADD3 R29, PT, PT, R29, 0x1, RZ ;  /* 0x000000011d1db810 */ /* 0x000fe20007ffe0ff */
[----:B------:R-:W-:Y:S01]  /*8870*/  @!P3 IMAD.IADD R3, R3, 0x1, -R26 ;  /* 0x000000010303b824 */ /* 0x000fe200078e0a1a */
[-C--:B------:R-:W-:Y:S02]  /*8880*/  ISETP.GE.U32.AND P4, PT, R33, R26.reuse, PT ;  /* 0x0000001a2100720c */ /* 0x080fe40003f86070 */
[----:B------:R-:W-:Y:S01]  /*8890*/  ISETP.NE.AND P1, PT, R31, RZ, PT ;  /* 0x000000ff1f00720c */ /* 0x000fe20003f25270 */
[----:B------:R-:W2:Y:S01]  /*88a0*/  LD.E.64 R32, desc[UR4][R84.64+0x20] ;  /* 0x0000200454207980 */ /* 0x000ea2000c101b00 */
        /* <DEDUP_REMOVED lines=27> */
.L_x_7709:
[----:B------:R-:W-:Y:S05]  /*8a60*/  BSYNC.RECONVERGENT B0 ;  /* 0x0000000000007941 */ /* 0x000fea0003800200 */
.L_x_7707:
[----:B------:R-:W-:-:S13]  /*8a70*/  ISETP.GE.AND P3, PT, R12, R151, PT ;  /* 0x000000970c00720c */ /* 0x000fda0003f66270 */
[CC--:B------:R-:W-:Y:S01]  /*8a80*/  @!P3 IADD3 R2, P1, P0, R37.reuse, R144.reuse, R37 ;  /* 0x000000902502b210 */ /* 0x0c0fe2000783e025 */
[----:B------:R-:W-:Y:S01]  /*8a90*/  @!P3 IMAD.MOV.U32 R145, RZ, RZ, R143 ;  /* 0x000000ffff91b224 */ /* 0x000fe200078e008f */
[CC--:B------:R-:W-:Y:S02]  /*8aa0*/  @!P3 IADD3 R26, P2, PT, R37.reuse, R144.reuse, RZ ;  /* 0x00000090251ab210 */ /* 0x0c0fe40007f5e0ff */
[----:B------:R-:W-:Y:S02]  /*8ab0*/  @!P3 IADD3 R12, P5, P4, R37, R144, R37 ;  /* 0x00000090250cb210 */ /* 0x000fe40007cbe025 */
[C-C-:B------:R-:W-:Y:S01]  /*8ac0*/  @!P3 IADD3.X R3, PT, PT, R36.reuse, R143, R36.reuse, P1, P0 ;  /* 0x0000008f2403b210 */ /* 0x140fe20000fe0424 */
[----:B------:R-:W-:Y:S01]  /*8ad0*/  @!P3 IMAD.X R27, R36, 0x1, R143, P2 ;  /* 0x00000001241bb824 */ /* 0x000fe200010e068f */
        /* <DEDUP_REMOVED lines=24> */
.L_x_7706:
[----:B------:R-:W-:Y:S05]  /*8c60*/  BSYNC.RECONVERGENT B1 ;  /* 0x0000000000017941 */ /* 0x000fea0003800200 */
.L_x_7705:
[----:B------:R-:W3:Y:S01]  /*8c70*/  LD.E R33, desc[UR4][R84.64+0xdc] ;  /* 0x0000dc0454217980 */ /* 0x000ee2000c101900 */
[----:B--2---:R-:W-:Y:S01]  /*8c80*/  IMAD.SHL.U32 R3, R62, 0x2, RZ ;  /* 0x000000023e037824 */ /* 0x004fe200078e00ff */
[----:B------:R-:W2:Y:S01]  /*8c90*/  S2UR UR6, SR_CgaCtaId ;  /* 0x00000000000679c3 */ /* 0x000ea20000008800 */
[----:B------:R-:W-:Y:S01]  /*8ca0*/  UMOV UR7, 0x400 ;  /* 0x0000040000077882 */ /* 0x000fe20000000000 */
[----:B------:R-:W-:Y:S02]  /*8cb0*/  BSSY B2, `(.L_x_7710) ;  /* 0x000067f000027945 */ /* 0x000fe40003800000 */
[----:B------:R-:W-:-:S04]  /*8cc0*/  LOP3.LUT R3, R3, 0x6, RZ, 0xc0, !PT ;  /* 0x0000000603037812 */ /* 0x000fc800078ec0ff */
[----:B------:R-:W-:-:S04]  /*8cd0*/  LOP3.LUT R134, R60, R3, RZ, 0xfc, !PT ;  /* 0x000000033c867212 */ /* 0x000fc800078efcff */
[CC--:B------:R-:W-:Y:S01]  /*8ce0*/  ISETP.GE.AND P0, PT, R134.reuse, R161.reuse, PT ;  /* 0x000000a18600720c */ /* 0x0c0fe20003f06270 */
[C---:B------:R-:W-:Y:S01]  /*8cf0*/  VIADD R131, R134.reuse, 0x1 ;  /* 0x0000000186837836 */ /* 0x040fe20000000000 */
[CC--:B------:R-:W-:Y:S01]  /*8d00*/  ISETP.GE.AND P3, PT, R134.reuse, R160.reuse, PT ;  /* 0x000000a08600720c */ /* 0x0c0fe20003f66270 */
[C---:B------:R-:W-:Y:S01]  /*8d10*/  VIADD R128, R134.reuse, 0x9 ;  /* 0x0000000986807836 */ /* 0x040fe20000000000 */
[----:B------:R-:W-:Y:S01]  /*8d20*/  FSEL R23, R23, -INF , P0 ;  /* 0xff80000017177808 */ /* 0x000fe20000000000 */
[C---:B------:R-:W-:Y:S01]  /*8d30*/  VIADD R126, R134.reuse, 0x10 ;  /* 0x00000010867e7836 */ /* 0x040fe20000000000 */
[CC--:B------:R-:W-:Y:S01]  /*8d40*/  ISETP.GE.AND P0, PT, R131.reuse, R161.reuse, PT ;  /* 0x000000a18300720c */ /* 0x0c0fe20003f06270 */
[----:B------:R-:W-:Y:S01]  /*8d50*/  VIADD R122, R134, 0x18 ;  /* 0x00000018867a7836 */ /* 0x000fe20000000000 */
[-C--:B------:R-:W-:Y:S01]  /*8d60*/  ISETP.GE.AND P1, PT, R128, R161.reuse, PT ;  /* 0x000000a18000720c */ /* 0x080fe20003f26270 */
[C---:B------:R-:W-:Y:S01]  /*8d70*/  VIADD R130, R134.reuse, 0x8 ;  /* 0x0000000886827836 */ /* 0x040fe20000000000 */
        /* <DEDUP_REMOVED lines=28> */
[----:B------:R-:W-:Y:S01]  /*8f40*/  FSEL R108, R23, -INF , !P3 ;  /* 0xff800000176c7808 */ /* 0x000fe20005800000 */
        /* <DEDUP_REMOVED lines=9> */
[----:B------:R-:W-:Y:S01]  /*8fe0*/  FSEL R105, R53, -INF , !P4 ;  /* 0xff80000035697808 */ /* 0x000fe20006000000 */
[----:B-1----:R-:W-:Y:S01]  /*8ff0*/  VIADD R32, R134, 0x61 ;  /* 0x0000006186207836 */ /* 0x002fe20000000000 */
[-C--:B------:R-:W-:Y:S01]  /*9000*/  ISETP.GE.AND P4, PT, R124, R160.reuse, PT ;  /* 0x000000a07c00720c */ /* 0x080fe20003f86270 */
[----:B------:R-:W-:Y:S01]  /*9010*/  VIADD R30, R134, 0x68 ;  /* 0x00000068861e7836 */ /* 0x000fe20000000000 */
[----:B------:R-:W-:Y:S01]  /*9020*/  FSEL R125, R56, -INF , !P3 ;  /* 0xff800000387d7808 */ /* 0x000fe20005800000 */
[C---:B------:R-:W-:Y:S01]  /*9030*/  VIADD R28, R134.reuse, 0x69 ;  /* 0x00000069861c7836 */ /* 0x040fe20000000000 */
[-C--:B------:R-:W-:Y:S01]  /*9040*/  ISETP.GE.AND P0, PT, R13, R161.reuse, PT ;  /* 0x000000a10d00720c */ /* 0x080fe20003f06270 */
[C---:B------:R-:W-:Y:S01]  /*9050*/  VIADD R27, R134.reuse, 0x70 ;  /* 0x00000070861b7836 */ /* 0x040fe20000000000 */
[----:B------:R-:W-:Y:S01]  /*9060*/  FSEL R59, R59, -INF , P2 ;  /* 0xff8000003b3b7808 */ /* 0x000fe20001000000 */
[C---:B------:R-:W-:Y:S01]  /*9070*/  VIADD R26, R134.reuse, 0x71 ;  /* 0x00000071861a7836 */ /* 0x040fe20000000000 */
[----:B------:R-:W-:Y:S01]  /*9080*/  FSEL R51, R79, -INF , P1 ;  /* 0xff8000004f337808 */ /* 0x000fe20000800000 */
[----:B------:R-:W-:Y:S01]  /*9090*/  VIADD R24, R134, 0x78 ;  /* 0x0000007886187836 */ /* 0x000fe20000000000 */
[----:B------:R-:W-:Y:S01]  /*90a0*/  ISETP.GE.AND P3, PT, R122, R160, PT ;  /* 0x000000a07a00720c */ /* 0x000fe20003f66270 */
[----:B------:R-:W-:Y:S01]  /*90b0*/  VIADD R12, R134, 0x79 ;  /* 0x00000079860c7836 */ /* 0x000fe20000000000 */
[-C--:B------:R-:W-:Y:S01]  /*90c0*/  ISETP.GE.AND P2, PT, R120, R161.reuse, PT ;  /* 0x000000a17800720c */ /* 0x080fe20003f46270 */
[----:B--2---:R-:W-:Y:S01]  /*90d0*/  ULEA UR6, UR6, UR7, 0x18 ;  /* 0x0000000706067291 */ /* 0x004fe2000f8ec0ff */
[----:B------:R-:W-:-:S02]  /*90e0*/  ISETP.GE.AND P1, PT, R110, R161, PT ;  /* 0x000000a16e00720c */ /* 0x000fc40003f26270 */
[----:B------:R-:W-:Y:S02]  /*90f0*/  FMNMX3.FTZ R52, R108, R129, R105, !PT ;  /* 0x000000816c347276 */ /* 0x000fe40007810069 */
[-C--:B------:R-:W-:Y:S02]  /*9100*/  ISETP.GE.AND P5, PT, R13, R160.reuse, PT ;  /* 0x000000a00d00720c */ /* 0x080fe40003fa6270 */
[----:B------:R-:W-:Y:S02]  /*9110*/  FSEL R121, R59, -INF , !P4 ;  /* 0xff8000003b797808 */ /* 0x000fe40006000000 */
[----:B------:R-:W-:Y:S02]  /*9120*/  FSEL R67, R69, -INF , P0 ;  /* 0xff80000045437808 */ /* 0x000fe40000000000 */
[----:B------:R-:W-:Y:S02]  /*9130*/  ISETP.GE.AND P4, PT, R120, R160, PT ;  /* 0x000000a07800720c */ /* 0x000fe40003f86270 */
[----:B------:R-:W-:-:S02]  /*9140*/  FSEL R109, R109, -INF , !P3 ;  /* 0xff8000006d6d7808 */ /* 0x000fc40005800000 */
[----:B------:R-:W-:Y:S02]  /*9150*/  ISETP.GE.AND P0, PT, R118, R161, PT ;  /* 0x000000a17600720c */ /* 0x000fe40003f06270 */
[----:B------:R-:W-:Y:S02]  /*9160*/  FSEL R65, R73, -INF , P2 ;  /* 0xff80000049417808 */ /* 0x000fe40001000000 */
[----:B------:R-:W-:Y:S02]  /*9170*/  FSEL R88, R88, -INF , P1 ;  /* 0xff80000058587808 */ /* 0x000fe40000800000 */
[----:B------:R-:W-:Y:S02]  /*9180*/  FMNMX3.FTZ R52, R52, R125, R123, !PT ;  /* 0x0000007d34347276 */ /* 0x000fe4000781007b */
[----:B------:R-:W-:Y:S02]  /*9190*/  ISETP.GE.AND P1, PT, R98, R161, PT ;  /* 0x000000a16200720c */ /* 0x000fe40003f26270 */
[----:B------:R-:W-:-:S02]  /*91a0*/  ISETP.GE.AND P3, PT, R119, R160, PT ;  /* 0x000000a07700720c */ /* 0x000fc40003f66270 */
[----:B------:R-:W-:Y:S02]  /*91b0*/  FSEL R67, R67, -INF , !P5 ;  /* 0xff80000043437808 */ /* 0x000fe40006800000 */
[----:B------:R-:W-:Y:S02]  /*91c0*/  ISETP.GE.AND P2, PT, R116, R161, PT ;  /* 0x000000a17400720c */ /* 0x000fe40003f46270 */
[----:B------:R-:W-:Y:S02]  /*91d0*/  ISETP.GE.AND P5, PT, R118, R160, PT ;  /* 0x000000a07600720c */ /* 0x000fe40003fa6270 */
[----:B------:R-:W-:Y:S02]  /*91e0*/  FSEL R65, R65, -INF , !P4 ;  /* 0xff80000041417808 */ /* 0x000fe40006000000 */
[----:B------:R-:W-:Y:S02]  /*91f0*/  FSEL R53, R76, -INF , P0 ;  /* 0xff8000004c357808 */ /* 0x000fe40000000000 */
[----:B------:R-:W-:-:S02]  /*9200*/  FMNMX3.FTZ R52, R52, R121, R109, !PT ;  /* 0x0000007934347276 */ /* 0x000fc4000781006d */
[----:B------:R-:W-:Y:S02]  /*9210*/  FSEL R31, R96, -INF , P1 ;  /* 0xff800000601f7808 */ /* 0x000fe40000800000 */
[-C--:B------:R-:W-:Y:S02]  /*9220*/  ISETP.GE.AND P1, PT, R48, R161.reuse, PT ;  /* 0x000000a13000720c */ /* 0x080fe40003f26270 */
[----:B------:R-:W-:Y:S02]  /*9230*/  ISETP.GE.AND P4, PT, R116, R160, PT ;  /* 0x000000a07400720c */ /* 0x000fe40003f86270 */
[----:B------:R-:W-:Y:S02]  /*9240*/  FSEL R57, R57, -INF , !P3 ;  /* 0xff80000039397808 */ /* 0x000fe40005800000 */
[----:B------:R-:W-:Y:S02]  /*9250*/  ISETP.GE.AND P0, PT, R112, R161, PT ;  /* 0x000000a17000720c */ /* 0x000fe40003f06270 */
        /* <DEDUP_REMOVED lines=8> */
[----:B------:R-:W-:Y:S02]  /*92e0*/  FSEL R82, R82, -INF , P0 ;  /* 0xff80000052527808 */ /* 0x000fe40000000000 */
[-C--:B------:R-:W-:Y:S02]  /*92f0*/  ISETP.GE.AND P1, PT, R34, R161.reuse, PT ;  /* 0x000000a12200720c */ /* 0x080fe40003f26270 */
        /* <DEDUP_REMOVED lines=17> */
[----:B------:R-:W-:Y:S02]  /*9410*/  ISETP.GE.AND P3, PT, R98, R160, PT ;  /* 0x000000a06200720c */ /* 0x000fe40003f66270 */
[----:B------:R-:W-:Y:S02]  /*9420*/  FSEL R177, R91, -INF , !P5 ;  /* 0xff8000005bb17808 */ /* 0x000fe40006800000 */
[----:B------:R-:W-:Y:S02]  /*9430*/  ISETP.GE.AND P2, PT, R50, R161, PT ;  /* 0x000000a13200720c */ /* 0x000fe40003f46270 */
[----:B------:R-:W-:-:S02]  /*9440*/  FMNMX3.FTZ R18, R18, R181, R47, !PT ;  /* 0x000000b512127276 */ /* 0x000fc4000781002f */
[-C--:B------:R-:W-:Y:S02]  /*9450*/  ISETP.GE.AND P5, PT, R64, R160.reuse, PT ;  /* 0x000000a04000720c */ /* 0x080fe40003fa6270 */
[----:B------:R-:W-:Y:S02]  /*9460*/  FSEL R29, R99, -INF , P0 ;  /* 0xff800000631d7808 */ /* 0x000fe40000000000 */
[----:B------:R-:W-:Y:S02]  /*9470*/  ISETP.GE.AND P0, PT, R46, R161, PT ;  /* 0x000000a12e00720c */ /* 0x000fe40003f06270 */
[----:B------:R-:W-:Y:S02]  /*9480*/  FSEL R175, R93, -INF , !P4 ;  /* 0xff8000005daf7808 */ /* 0x000fe40006000000 */
[----:B------:R-:W-:Y:S02]  /*9490*/  ISETP.GE.AND P4, PT, R50, R160, PT ;  /* 0x000000a03200720c */ /* 0x000fe40003f86270 */
[----:B------:R-:W-:-:S02]  /*94a0*/  FSEL R31, R31, -INF , !P3 ;  /* 0xff8000001f1f7808 */ /* 0x000fc40005800000 */
[----:B------:R-:W-:Y:S02]  /*94b0*/  FSEL R100, R100, -INF , P2 ;  /* 0xff80000064647808 */ /* 0x000fe40001000000 */
[----:B------:R-:W-:Y:S02]  /*94c0*/  FMNMX3.FTZ R18, R18, R179, R177, !PT ;  /* 0x000000b312127276 */ /* 0x000fe400078100b1 */
[----:B------:R-:W-:Y:S02]  /*94d0*/  FSEL R29, R29, -INF , !P5 ;  /* 0xff8000001d1d7808 */ /* 0x000fe40006800000 */
[----:B------:R-:W-:Y:S02]  /*94e0*/  ISETP.GE.AND P2, PT, R44, R161, PT ;  /* 0x000000a12c00720c */ /* 0x000fe40003f46270 */
[----:B------:R-:W-:Y:S02]  /*94f0*/  ISETP.GE.AND P5, PT, R46, R160, PT ;  /* 0x000000a02e00720c */ /* 0x000fe40003fa6270 */
[----:B------:R-:W-:-:S02]  /*9500*/  FSEL R102, R102, -INF , P0 ;  /* 0xff80000066667808 */ /* 0x000fc40000000000 */
[----:B------:R-:W-:Y:S02]  /*9510*/  ISETP.GE.AND P3, PT, R48, R160, PT ;  /* 0x000000a03000720c */ /* 0x000fe40003f66270 */
[----:B------:R-:W-:Y:S02]  /*9520*/  ISETP.GE.AND P0, PT, R32, R161, PT ;  /* 0x000000a12000720c */ /* 0x000fe40003f06270 */
[----:B------:R-:W-:Y:S02]  /*9530*/  FSEL R173, R100, -INF , !P4 ;  /* 0xff80000064ad7808 */ /* 0x000fe40006000000 */
[----:B------:R-:W-:Y:S02]  /*9540*/  FMNMX3.FTZ R18, R18, R175, R31, !PT ;  /* 0x000000af12127276 */ /* 0x000fe4000781001f */
[----:B------:R-:W-:Y:S02]  /*9550*/  FSEL R79, R103, -INF , P2 ;  /* 0xff800000674f7808 */ /* 0x000fe40001000000 */
[----:B------:R-:W-:-:S02]  /*9560*/  FSEL R103, R102, -INF , !P5 ;  /* 0xff80000066677808 */ /* 0x000fc40006800000 */
        /* <DEDUP_REMOVED lines=8> */
[----:B------:R-:W-:Y:S02]  /*95f0*/  ISETP.GE.AND P1, PT, R28, R161, PT ;  /* 0x000000a11c00720c */ /* 0x000fe40003f26270 */
[----:B------:R-:W-:Y:S02]  /*9600*/  FSEL R49, R19, -INF , !P5 ;  /* 0xff80000013317808 */ /* 0x000fe40006800000 */
[----:B------:R-:W-:Y:S02]  /*9610*/  ISETP.GE.AND P4, PT, R30, R160, PT ;  /* 0x000000a01e00720c */ /* 0x000fe40003f86270 */
[----:B------:R-:W-:-:S02]  /*9620*/  FSEL R23, R23, -INF , !P3 ;  /* 0xff80000017177808 */ /* 0x000fc40005800000 */
[----:B------:R-:W-:Y:S02]  /*9630*/  ISETP.GE.AND P0, PT, R27, R161, PT ;  /* 0x000000a11b00720c */ /* 0x000fe40003f06270 */
[----:B------:R-:W-:Y:S02]  /*9640*/  FSEL R19, R35, -INF , P2 ;  /* 0xff80000023137808 */ /* 0x000fe40001000000 */
[----:B------:R-:W-:Y:S02]  /*9650*/  FMNMX3.FTZ R18, R18, R111, R103, !PT ;  /* 0x0000006f12127276 */ /* 0x000fe40007810067 */
[----:B------:R-:W-:Y:S02]  /*9660*/  ISETP.GE.AND P3, PT, R28, R160, PT ;  /* 0x000000a01c00720c */ /* 0x000fe40003f66270 */
[----:B------:R-:W-:Y:S02]  /*9670*/  ISETP.GE.AND P2, PT, R26, R161, PT ;  /* 0x000000a11a00720c */ /* 0x000fe40003f46270 */
[----:B------:R-:W-:-:S02]  /*9680*/  FSEL R104, R104, -INF , P1 ;  /* 0xff80000068687808 */ /* 0x000fc40000800000 */
[----:B------:R-:W-:Y:S02]  /*9690*/  ISETP.GE.AND P5, PT, R27, R160, PT ;  /* 0x000000a01b00720c */ /* 0x000fe40003fa6270 */
[----:B------:R-:W-:Y:S02]  /*96a0*/  FSEL R19, R19, -INF , !P4 ;  /* 0xff80000013137808 */ /* 0x000fe40006000000 */
[----:B------:R-:W-:Y:S02]  /*96b0*/  ISETP.GE.AND P1, PT, R24, R161, PT ;  /* 0x000000a11800720c */ /* 0x000fe40003f26270 */
[----:B------:R-:W-:Y:S02]  /*96c0*/  FSEL R127, R25, -INF , P0 ;  /* 0xff800000197f7808 */ /* 0x000fe40000000000 */
[----:B------:R-:W-:Y:S02]  /*96d0*/  FMNMX3.FTZ R18, R18, R79, R23, !PT ;  /* 0x0000004f12127276 */ /* 0x000fe40007810017 */
[----:B------:R-:W-:-:S02]  /*96e0*/  FSEL R115, R104, -INF , !P3 ;  /* 0xff80000068737808 */ /* 0x000fc40005800000 */
[----:B------:R-:W-:Y:S02]  /*96f0*/  FSEL R25, R113, -INF , P2 ;  /* 0xff80000071197808 */ /* 0x000fe40001000000 */
[-C--:B------:R-:W-:Y:S02]  /*9700*/  ISETP.GE.AND P4, PT, R26, R160.reuse, PT ;  /* 0x000000a01a00720c */ /* 0x080fe40003f86270 */
[----:B------:R-:W-:Y:S02]  /*9710*/  ISETP.GE.AND P3, PT, R24, R160, PT ;  /* 0x000000a01800720c */ /* 0x000fe40003f66270 */
[----:B------:R-:W-:Y:S02]  /*9720*/  ISETP.GE.AND P0, PT, R12, R161, PT ;  /* 0x000000a10c00720c */ /* 0x000fe40003f06270 */
        /* <DEDUP_REMOVED lines=12> */
[----:B------:R-:W-:Y:S02]  /*97f0*/  FSEL R43, R43, -INF , P0 ;  /* 0xff8000002b2b7808 */ /* 0x000fe40000000000 */
[----:B------:R-:W-:Y:S01]  /*9800*/  ISETP.GE.AND P4, PT, R131, R158, PT ;  /* 0x0000009e8300720c */ /* 0x000fe20003f86270 */
[----:B------:R-:W1:Y:S01]  /*9810*/  SHFL.BFLY PT, R52, R25, 0x2, 0x1f ;  /* 0x0c401f0019347f89 */ /* 0x000e6200000e0000 */
[----:B------:R-:W-:-:S02]  /*9820*/  ISETP.GE.AND P2, PT, R130, R159, PT ;  /* 0x0000009f8200720c */ /* 0x000fc40003f46270 */
[----:B------:R-:W-:Y:S02]  /*9830*/  FSEL R91, R43, -INF , !P4 ;  /* 0xff8000002b5b7808 */ /* 0x000fe40006000000 */
[-C--:B------:R-:W-:Y:S02]  /*9840*/  ISETP.GE.AND P0, PT, R126, R159.reuse, PT ;  /* 0x0000009f7e00720c */ /* 0x080fe40003f06270 */
[-C--:B------:R-:W-:Y:S02]  /*9850*/  ISETP.GE.AND P3, PT, R130, R158.reuse, PT ;  /* 0x0000009e8200720c */ /* 0x080fe40003f66270 */
[----:B------:R-:W-:Y:S02]  /*9860*/  FSEL R35, R54, -INF , P2 ;  /* 0xff80000036237808 */ /* 0x000fe40001000000 */
[----:B------:R-:W-:Y:S02]  /*9870*/  ISETP.GE.AND P2, PT, R124, R159, PT ;  /* 0x0000009f7c00720c */ /* 0x000fe40003f46270 */
[----:B------:R-:W-:-:S02]  /*9880*/  ISETP.GE.AND P4, PT, R126, R158, PT ;  /* 0x0000009e7e00720c */ /* 0x000fc40003f86270 */
[----:B------:R-:W-:Y:S02]  /*9890*/  FSEL R58, R58, -INF , P0 ;  /* 0xff8000003a3a7808 */ /* 0x000fe40000000000 */
[----:B------:R-:W-:Y:S02]  /*98a0*/  FSEL R35, R35, -INF , !P3 ;  /* 0xff80000023237808 */ /* 0x000fe40005800000 */
[----:B------:R-:W-:Y:S02]  /*98b0*/  ISETP.GE.AND P3, PT, R124, R158, PT ;  /* 0x0000009e7c00720c */ /* 0x000fe40003f66270 */
[----:B------:R-:W-:Y:S02]  /*98c0*/  FSEL R66, R66, -INF , P2 ;  /* 0xff80000042427808 */ /* 0x000fe40001000000 */
[----:B------:R-:W-:Y:S02]  /*98d0*/  ISETP.GE.AND P0, PT, R13, R159, PT ;  /* 0x0000009f0d00720c */ /* 0x000fe40003f06270 */
[----:B-1----:R-:W-:-:S02]  /*98e0*/  FMNMX.FTZ R52, R25, R52, !PT ;  /* 0x0000003419347209 */ /* 0x002fc40007810000 */
[----:B------:R-:W-:Y:S02]  /*98f0*/  ISETP.GE.AND P2, PT, R120, R159, PT ;  /* 0x0000009f7800720c */ /* 0x000fe40003f46270 */
[----:B------:R-:W-:Y:S01]  /*9900*/  FSEL R69, R58, -INF , !P4 ;  /* 0xff8000003a457808 */ /* 0x000fe20006000000 */
[----:B------:R-:W1:Y:S01]  /*9910*/  SHFL.BFLY PT, R43, R52, 0x1, 0x1f ;  /* 0x0c201f00342b7f89 */ /* 0x000e6200000e0000 */
[-C--:B------:R-:W-:Y:S02]  /*9920*/  ISETP.GE.AND P4, PT, R13, R158.reuse, PT ;  /* 0x0000009e0d00720c */ /* 0x080fe40003f86270 */
[----:B------:R-:W-:Y:S02]  /*9930*/  FSEL R13, R66, -INF , !P3 ;  /* 0xff800000420d7808 */ /* 0x000fe40005800000 */
[----:B------:R-:W-:Y:S02]  /*9940*/  ISETP.GE.AND P3, PT, R120, R158, PT ;  /* 0x0000009e7800720c */ /* 0x000fe40003f66270 */
[----:B------:R-:W-:-:S02]  /*9950*/  FSEL R25, R70, -INF , P0 ;  /* 0xff80000046197808 */ /* 0x000fc40000000000 */
[----:B------:R-:W-:Y:S02]  /*9960*/  FSEL R71, R71, -INF , P2 ;  /* 0xff80000047477808 */ /* 0x000fe40001000000 */
[-C--:B------:R-:W-:Y:S02]  /*9970*/  ISETP.GE.AND P0, PT, R118, R159.reuse, PT ;  /* 0x0000009f7600720c */ /* 0x080fe40003f06270 */
[----:B------:R-:W-:Y:S02]  /*9980*/  ISETP.GE.AND P2, PT, R116, R159, PT ;  /* 0x0000009f7400720c */ /* 0x000fe40003f46270 */
[----:B------:R-:W-:Y:S02]  /*9990*/  FSEL R25, R25, -INF , !P4 ;  /* 0xff80000019197808 */ /* 0x000fe40006000000 */
[----:B------:R-:W-:Y:S02]  /*99a0*/  FSEL R93, R71, -INF , !P3 ;  /* 0xff800000475d7808 */ /* 0x000fe40005800000 */
[----:B------:R-:W-:-:S02]  /*99b0*/  ISETP.GE.AND P4, PT, R118, R158, PT ;  /* 0x0000009e7600720c */ /* 0x000fc40003f86270 */
[----:B------:R-:W-:Y:S02]  /*99c0*/  ISETP.GE.AND P3, PT, R116, R158, PT ;  /* 0x0000009e7400720c */ /* 0x000fe40003f66270 */
[----:B------:R-:W-:Y:S02]  /*99d0*/  FSEL R75, R75, -INF , P0 ;  /* 0xff8000004b4b7808 */ /* 0x000fe40000000000 */
[----:B------:R-:W-:Y:S02]  /*99e0*/  FSEL R77, R77, -INF , P2 ;  /* 0xff8000004d4d7808 */ /* 0x000fe40001000000 */
[----:B------:R-:W-:Y:S02]  /*99f0*/  FSEL R169, R75, -INF , !P4 ;  /* 0xff8000004ba97808 */ /* 0x000fe40006000000 */
[----:B------:R-:W-:Y:S02]  /*9a00*/  FSEL R101, R77, -INF , !P3 ;  /* 0xff8000004d657808 */ /* 0x000fe40005800000 */
[----:B------:R-:W-:-:S02]  /*9a10*/  ISETP.GE.AND P4, PT, R2, R159, PT ;  /* 0x0000009f0200720c */ /* 0x000fc40003f86270 */
[----:B------:R-:W-:Y:S02]  /*9a20*/  ISETP.GE.AND P3, PT, R2, R158, PT ;  /* 0x0000009e0200720c */ /* 0x000fe40003f66270 */
[----:B-1----:R-:W-:Y:S02]  /*9a30*/  FMNMX.FTZ R2, R52, R43, !PT ;  /* 0x0000002b34027209 */ /* 0x002fe40007810000 */
[----:B------:R-:W-:Y:S02]  /*9a40*/  ISETP.GE.AND P0, PT, R112, R159, PT ;  /* 0x0000009f7000720c */ /* 0x000fe40003f06270 */
[----:B------:R-:W-:Y:S01]  /*9a50*/  FSEL R86, R86, -INF , P4 ;  /* 0xff80000056567808 */ /* 0x000fe20002000000 */
[----:B---3--:R-:W-:Y:S01]  /*9a60*/  FMUL.FTZ R52, R33, R2 ;  /* 0x0000000221347220 */ /* 0x008fe20000410000 */
[----:B------:R-:W-:Y:S02]  /*9a70*/  FSEL R80, R80, -INF , P0 ;  /* 0xff80000050507808 */ /* 0x000fe40000000000 */
[----:B------:R-:W-:-:S02]  /*9a80*/  FSETP.NEU.FTZ.AND P0, PT, R2, -INF , PT ;  /* 0xff8000000200780b */ /* 0x000fc40003f1d000 */
[----:B------:R-:W-:Y:S02]  /*9a90*/  FSEL R163, R86, -INF , !P3 ;  /* 0xff80000056a37808 */ /* 0x000fe40005800000 */
[----:B------:R-:W-:Y:S02]  /*9aa0*/  FSEL R52, R52, RZ, P0 ;  /* 0x000000ff34347208 */ /* 0x000fe40000000000 */
[C---:B------:R-:W-:Y:S02]  /*9ab0*/  ISETP.GE.AND P0, PT, R106.reuse, R159, PT ;  /* 0x0000009f6a00720c */ /* 0x040fe40003f06270 */
[-C--:B------:R-:W-:Y:S01]  /*9ac0*/  ISETP.GE.AND P3, PT, R106, R158.reuse, PT ;  /* 0x0000009e6a00720c */ /* 0x080fe20003f66270 */
        /* <DEDUP_REMOVED lines=16> */
[--C-:B------:R-:W-:Y:S01]  /*9bd0*/  FFMA.FTZ R105, R105, R33, -R52.reuse ;  /* 0x0000002169697223 */ /* 0x100fe20000010834 */
[-C--:B------:R-:W-:Y:S01]  /*9be0*/  ISETP.GE.AND P1, PT, R128, R159.reuse, PT ;  /* 0x0000009f8000720c */ /* 0x080fe20003f26270 */
[----:B------:R-:W-:Y:S01]  /*9bf0*/  MUFU.EX2 R96, R96 ;  /* 0x0000006000607308 */ /* 0x000fe20000000800 */
[----:B------:R-:W-:Y:S01]  /*9c00*/  ISETP.GE.AND P0, PT, R44, R159, PT ;  /* 0x0000009f2c00720c */ /* 0x000fe20003f06270 */
[-CC-:B------:R-:W-:Y:S01]  /*9c10*/  FFMA.FTZ R65, R65, R33.reuse, -R52.reuse ;  /* 0x0000002141417223 */ /* 0x180fe20000010834 */
[----:B------:R-:W-:Y:S01]  /*9c20*/  FSEL R18, R18, -INF , !P5 ;  /* 0xff80000012127808 */ /* 0x000fe20006800000 */
[-CC-:B------:R-:W-:Y:S01]  /*9c30*/  FFMA.FTZ R51, R51, R33.reuse, -R52.reuse ;  /* 0x0000002133337223 */ /* 0x180fe20000010834 */
[----:B------:R-:W-:Y:S01]  /*9c40*/  FSEL R131, R95, -INF , !P3 ;  /* 0xff8000005f837808 */ /* 0x000fe20005800000 */
[-CC-:B------:R-:W-:Y:S01]  /*9c50*/  FFMA.FTZ R47, R47, R33.reuse, -R52.reuse ;  /* 0x000000212f2f7223 */ /* 0x180fe20000010834 */
[-C--:B------:R-:W-:Y:S01]  /*9c60*/  ISETP.GE.AND P5, PT, R128, R158.reuse, PT ;  /* 0x0000009e8000720c */ /* 0x080fe20003fa6270 */
[----:B------:R-:W-:Y:S01]  /*9c70*/  MUFU.EX2 R105, R105 ;  /* 0x0000006900697308 */ /* 0x000fe20000000800 */
[----:B------:R-:W-:Y:S01]  /*9c80*/  FSEL R7, R55, -INF , P1 ;  /* 0xff80000037077808 */ /* 0x000fe20000800000 */
[-CC-:B------:R-:W-:Y:S01]  /*9c90*/  FFMA.FTZ R43, R177, R33.reuse, -R52.reuse ;  /* 0x00000021b12b7223 */ /* 0x180fe20000010834 */
[-C--:B------:R-:W-:Y:S01]  /*9ca0*/  ISETP.GE.AND P3, PT, R44, R158.reuse, PT ;  /* 0x0000009e2c00720c */ /* 0x080fe20003f66270 */
[-CC-:B------:R-:W-:Y:S01]  /*9cb0*/  FFMA.FTZ R44, R179, R33.reuse, -R52.reuse ;  /* 0x00000021b32c7223 */ /* 0x180fe20000010834 */
[----:B------:R-:W-:Y:S01]  /*9cc0*/  FSEL R16, R16, -INF , P0 ;  /* 0xff80000010107808 */ /* 0x000fe20000000000 */
[--C-:B------:R-:W-:Y:S01]  /*9cd0*/  FFMA.FTZ R31, R31, R33, -R52.reuse ;  /* 0x000000211f1f7223 */ /* 0x100fe20000010834 */
[----:B------:R-:W-:Y:S01]  /*9ce0*/  ISETP.GE.AND P1, PT, R122, R159, PT ;  /* 0x0000009f7a00720c */ /* 0x000fe20003f26270 */
[----:B------:R-:W-:Y:S01]  /*9cf0*/  MUFU.EX2 R88, R88 ;  /* 0x0000005800587308 */ /* 0x000fe20000000800 */
[----:B------:R-:W-:Y:S01]  /*9d00*/  FSEL R7, R7, -INF , !P5 ;  /* 0xff80000007077808 */ /* 0x000fe20006800000 */
[-CC-:B------:R-:W-:Y:S01]  /*9d10*/  FFMA.FTZ R23, R23, R33.reuse, -R52.reuse ;  /* 0x0000002117177223 */ /* 0x180fe20000010834 */
[----:B------:R-:W-:Y:S01]  /*9d20*/  FSEL R121, R16, -INF , !P3 ;  /* 0xff80000010797808 */ /* 0x000fe20005800000 */
[----:B------:R-:W-:Y:S01]  /*9d30*/  FFMA.FTZ R117, R117, R33, -R52 ;  /* 0x0000002175757223 */ /* 0x000fe20000010834 */
[----:B------:R-:W-:Y:S01]  /*9d40*/  ISETP.GE.AND P5, PT, R122, R158, PT ;  /* 0x0000009e7a00720c */ /* 0x000fe20003fa6270 */
[----:B------:R-:W-:Y:S01]  /*9d50*/  IMAD.SHL.U32 R134, R62, 0x4, RZ ;  /* 0x000000043e867824 */ /* 0x000fe200078e00ff */
[----:B------:R-:W-:Y:S01]  /*9d60*/  FSEL R68, R68, -INF , P1 ;  /* 0xff80000044447808 */ /* 0x000fe20000800000 */
[----:B------:R-:W-:Y:S01]  /*9d70*/  MUFU.EX2 R87, R87 ;  /* 0x0000005700577308 */ /* 0x000fe20000000800 */
[----:B------:R-:W-:-:S02]  /*9d80*/  FMNMX3.FTZ R16, R18, R91, R35, !PT ;  /* 0x0000005b12107276 */ /* 0x000fc40007810023 */
[C---:B------:R-:W-:Y:S02]  /*9d90*/  ISETP.GE.AND P1, PT, R119.reuse, R159, PT ;  /* 0x0000009f7700720c */ /* 0x040fe40003f26270 */
[----:B------:R-:W-:Y:S02]  /*9da0*/  FSEL R73, R68, -INF , !P5 ;  /* 0xff80000044497808 */ /* 0x000fe40006800000 */
[----:B------:R-:W-:Y:S01]  /*9db0*/  FMNMX3.FTZ R16, R16, R7, R69, !PT ;  /* 0x0000000710107276 */ /* 0x000fe20007810045 */
[----:B------:R-:W-:Y:S01]  /*9dc0*/  MUFU.EX2 R56, R56 ;  /* 0x0000003800387308 */ /* 0x000fe20000000800 */
[----:B------:R-:W-:Y:S02]  /*9dd0*/  ISETP.GE.AND P5, PT, R119, R158, PT ;  /* 0x0000009e7700720c */ /* 0x000fe40003fa6270 */
[----:B------:R-:W-:Y:S02]  /*9de0*/  FSEL R72, R72, -INF , P1 ;  /* 0xff80000048487808 */ /* 0x000fe40000800000 */
[----:B------:R-:W-:-:S02]  /*9df0*/  ISETP.GE.AND P1, PT, R114, R159, PT ;  /* 0x0000009f7200720c */ /* 0x000fc40003f26270 */
[----:B------:R-:W-:Y:S01]  /*9e00*/  FMNMX3.FTZ R16, R16, R13, R73, !PT ;  /* 0x0000000d10107276 */ /* 0x000fe20007810049 */
[----:B------:R-:W-:Y:S01]  /*9e10*/  MUFU.EX2 R65, R65 ;  /* 0x0000004100417308 */ /* 0x000fe20000000800 */
[----:B------:R-:W-:Y:S02]  /*9e20*/  FSEL R171, R72, -INF , !P5 ;  /* 0xff80000048ab7808 */ /* 0x000fe40006800000 */
[-C--:B------:R-:W-:Y:S02]  /*9e30*/  ISETP.GE.AND P5, PT, R114, R158.reuse, PT ;  /* 0x0000009e7200720c */ /* 0x080fe40003fa6270 */
[----:B------:R-:W-:Y:S01]  /*9e40*/  ISETP.GE.AND P2, PT, R112, R158, PT ;  /* 0x0000009e7000720c */ /* 0x000fe20003f46270 */
[----:B------:R-:W-:Y:S01]  /*9e50*/  FFMA.FTZ R112, R113, R33, -R52 ;  /* 0x0000002171707223 */ /* 0x000fe20000010834 */
[----:B------:R-:W-:Y:S01]  /*9e60*/  FSEL R81, R81, -INF , P1 ;  /* 0xff80000051517808 */ /* 0x000fe20000800000 */
[----:B------:R-:W-:Y:S01]  /*9e70*/  MUFU.EX2 R54, R54 ;  /* 0x0000003600367308 */ /* 0x000fe20000000800 */
[----:B------:R-:W-:-:S02]  /*9e80*/  ISETP.GE.AND P1, PT, R110, R159, PT ;  /* 0x0000009f6e00720c */ /* 0x000fc40003f26270 */
[----:B------:R-:W-:Y:S02]  /*9e90*/  FMNMX3.FTZ R16, R16, R25, R93, !PT ;  /* 0x0000001910107276 */ /* 0x000fe4000781005d */
[----:B------:R-:W-:Y:S02]  /*9ea0*/  FSEL R167, R81, -INF , !P5 ;  /* 0xff80000051a77808 */ /* 0x000fe40006800000 */
[----:B------:R-:W-:Y:S01]  /*9eb0*/  FSEL R165, R80, -INF , !P2 ;  /* 0xff80000050a57808 */ /* 0x000fe20005000000 */
[----:B------:R-:W-:Y:S01]  /*9ec0*/  MUFU.EX2 R57, R57 ;  /* 0x0000003900397308 */ /* 0x000fe20000000800 */
[----:B------:R-:W-:Y:S02]  /*9ed0*/  ISETP.GE.AND P5, PT, R110, R158, PT ;  /* 0x0000009e6e00720c */ /* 0x000fe40003fa6270 */
[----:B------:R-:W-:Y:S02]  /*9ee0*/  ISETP.GE.AND P2, PT, R107, R159, PT ;  /* 0x0000009f6b00720c */ /* 0x000fe40003f46270 */
[----:B------:R-:W-:-:S02]  /*9ef0*/  FSEL R83, R83, -INF , P1 ;  /* 0xff80000053537808 */ /* 0x000fc40000800000 */
[----:B------:R-:W-:Y:S01]  /*9f00*/  FMNMX3.FTZ R16, R16, R171, R169, !PT ;  /* 0x000000ab10107276 */ /* 0x000fe200078100a9 */
[----:B------:R-:W-:Y:S01]  /*9f10*/  MUFU.EX2 R50, R50 ;  /* 0x0000003200327308 */ /* 0x000fe20000000800 */
[----:B------:R-:W-:Y:S02]  /*9f20*/  ISETP.GE.AND P1, PT, R98, R159, PT ;  /* 0x0000009f6200720c */ /* 0x000fe40003f26270 */
[----:B------:R-:W-:Y:S01]  /*9f30*/  ISETP.GE.AND P4, PT, R107, R158, PT ;  /* 0x0000009e6b00720c */ /* 0x000fe20003f86270 */
[----:B------:R-:W-:Y:S01]  /*9f40*/  FFMA.FTZ R107, R108, R33, -R52 ;  /* 0x000000216c6b7223 */ /* 0x000fe20000010834 */
[----:B------:R-:W-:Y:S02]  /*9f50*/  FSEL R119, R83, -INF , !P5 ;  /* 0xff80000053777808 */ /* 0x000fe40006800000 */
[----:B------:R-:W-:Y:S01]  /*9f60*/  FSEL R90, R90, -INF , P2 ;  /* 0xff8000005a5a7808 */ /* 0x000fe20001000000 */
[----:B------:R-:W-:Y:S01]  /*9f70*/  MUFU.EX2 R51, R51 ;  /* 0x0000003300337308 */ /* 0x000fe20000000800 */
[----:B------:R-:W-:-:S02]  /*9f80*/  FMNMX3.FTZ R16, R16, R101, R167, !PT ;  /* 0x0000006510107276 */ /* 0x000fc400078100a7 */
[----:B------:R-:W-:Y:S02]  /*9f90*/  ISETP.GE.AND P5, PT, R98, R158, PT ;  /* 0x0000009e6200720c */ /* 0x000fe40003fa6270 */
[----:B------:R-:W-:Y:S02]  /*9fa0*/  FSEL R92, R92, -INF , P1 ;  /* 0xff8000005c5c7808 */ /* 0x000fe40000800000 */
[-C--:B------:R-:W-:Y:S01]  /*9fb0*/  ISETP.GE.AND P1, PT, R48, R159.reuse, PT ;  /* 0x0000009f3000720c */ /* 0x080fe20003f26270 */
[----:B------:R-:W1:Y:S01]  /*9fc0*/  MUFU.EX2 R107, R107 ;  /* 0x0000006b006b7308 */ /* 0x000e620000000800 */
[----:B------:R-:W-:Y:S02]  /*9fd0*/  ISETP.GE.AND P2, PT, R64, R159, PT ;  /* 0x0000009f4000720c */ /* 0x000fe40003f46270 */
[----:B------:R-:W-:Y:S01]  /*9fe0*/  FSEL R145, R90, -INF , !P4 ;  /* 0xff8000005a917808 */ /* 0x000fe20006000000 */
[----:B------:R-:W-:Y:S01]  /*9ff0*/  FFMA.FTZ R90, R125, R33, -R52 ;  /* 0x000000217d5a7223 */ /* 0x000fe20000010834 */
[----:B------:R-:W-:-:S02]  /*a000*/  FMNMX3.FTZ R16, R16, R165, R163, !PT ;  /* 0x000000a510107276 */ /* 0x000fc400078100a3 */
[----:B------:R-:W-:Y:S01]  /*a010*/  FSEL R135, R92, -INF , !P5 ;  /* 0xff8000005c877808 */ /* 0x000fe20006800000 */
[----:B------:R-:W-:Y:S01]  /*a020*/  MUFU.EX2 R47, R47 ;  /* 0x0000002f002f7308 */ /* 0x000fe20000000800 */
[-C--:B------:R-:W-:Y:S01]  /*a030*/  ISETP.GE.AND P5, PT, R48, R158.reuse, PT ;  /* 0x0000009e3000720c */ /* 0x080fe20003fa6270 */
[-CC-:B------:R-:W-:Y:S01]  /*a040*/  FFMA.FTZ R48, R181, R33.reuse, -R52.reuse ;  /* 0x00000021b5307223 */ /* 0x180fe20000010834 */
[----:B------:R-:W-:Y:S02]  /*a050*/  FSEL R97, R97, -INF , P1 ;  /* 0xff80000061617808 */ /* 0x000fe40000800000 */
[----:B------:R-:W-:Y:S01]  /*a060*/  ISETP.GE.AND P4, PT, R64, R158, PT ;  /* 0x0000009e4000720c */ /* 0x000fe20003f86270 */
[----:B------:R-:W-:Y:S01]  /*a070*/  FFMA.FTZ R64, R127, R33, -R52 ;  /* 0x000000217f407223 */ /* 0x000fe20000010834 */
[----:B------:R-:W-:Y:S01]  /*a080*/  FSEL R94, R94, -INF , P2 ;  /* 0xff8000005e5e7808 */ /* 0x000fe20001000000 */
[----:B------:R-:W2:Y:S01]  /*a090*/  MUFU.EX2 R90, R90 ;  /* 0x0000005a005a7308 */ /* 0x000ea20000000800 */
[----:B------:R-:W-:-:S02]  /*a0a0*/  ISETP.GE.AND P1, PT, R34, R159, PT ;  /* 0x0000009f2200720c */ /* 0x000fc40003f26270 */
[----:B------:R-:W-:Y:S02]  /*a0b0*/  ISETP.GE.AND P2, PT, R46, R159, PT ;  /* 0x0000009f2e00720c */ /* 0x000fe40003f46270 */
[----:B------:R-:W-:Y:S02]  /*a0c0*/  FMNMX3.FTZ R16, R16, R119, R145, !PT ;  /* 0x0000007710107276 */ /* 0x000fe40007810091 */
[----:B------:R-:W-:Y:S01]  /*a0d0*/  FSEL R125, R97, -INF , !P5 ;  /* 0xff800000617d7808 */ /* 0x000fe20006800000 */
[----:B------:R-:W-:Y:S01]  /*a0e0*/  MUFU.EX2 R48, R48 ;  /* 0x0000003000307308 */ /* 0x000fe20000000800 */
[----:B------:R-:W-:Y:S02]  /*a0f0*/  FSEL R129, R94, -INF , !P4 ;  /* 0xff8000005e817808 */ /* 0x000fe40006000000 */
[----:B------:R-:W-:Y:S02]  /*a100*/  ISETP.GE.AND P5, PT, R34, R158, PT ;  /* 0x0000009e2200720c */ /* 0x000fe40003fa6270 */
[----:B------:R-:W-:-:S02]  /*a110*/  FSEL R8, R8, -INF , P1 ;  /* 0xff80000008087808 */ /* 0x000fc40000800000 */
[----:B------:R-:W-:Y:S01]  /*a120*/  ISETP.GE.AND P4, PT, R46, R158, PT ;  /* 0x0000009e2e00720c */ /* 0x000fe20003f86270 */
[----:B------:R3:W-:Y:S01]  /*a130*/  MUFU.EX2 R97, R38 ;  /* 0x0000002600617308 */ /* 0x0007e20000000800 */
[----:B------:R-:W-:Y:S01]  /*a140*/  FSEL R17, R17, -INF , P2 ;  /* 0xff80000011117808 */ /* 0x000fe20001000000 */
[----:B------:R-:W-:Y:S01]  /*a150*/  FFMA.FTZ R46, R115, R33, -R52 ;  /* 0x00000021732e7223 */ /* 0x000fe20000010834 */
[----:B------:R-:W-:Y:S02]  /*a160*/  FMNMX3.FTZ R16, R16, R137, R135, !PT ;  /* 0x0000008910107276 */ /* 0x000fe40007810087 */
[----:B------:R-:W-:Y:S02]  /*a170*/  ISETP.GE.AND P2, PT, R32, R159, PT ;  /* 0x0000009f2000720c */ /* 0x000fe40003f46270 */
[----:B------:R-:W-:Y:S01]  /*a180*/  FSEL R109, R8, -INF , !P5 ;  /* 0xff800000086d7808 */ /* 0x000fe20006800000 */
[----:B------:R-:W-:Y:S01]  /*a190*/  MUFU.EX2 R44, R44 ;  /* 0x0000002c002c7308 */ /* 0x000fe20000000800 */
[----:B------:R-:W-:-:S02]  /*a1a0*/  FSEL R123, R17, -INF , !P4 ;  /* 0xff800000117b7808 */ /* 0x000fc40006000000 */
[----:B------:R-:W-:Y:S02]  /*a1b0*/  ISETP.GE.AND P0, PT, R30, R159, PT ;  /* 0x0000009f1e00720c */ /* 0x000fe40003f06270 */
[----:B------:R-:W-:Y:S02]  /*a1c0*/  FMNMX3.FTZ R8, R16, R129, R131, !PT ;  /* 0x0000008110087276 */ /* 0x000fe40007810083 */
[-C--:B------:R-:W-:Y:S01]  /*a1d0*/  ISETP.GE.AND P4, PT, R32, R158.reuse, PT ;  /* 0x0000009e2000720c */ /* 0x080fe20003f86270 */
[----:B------:R-:W-:Y:S01]  /*a1e0*/  MUFU.EX2 R43, R43 ;  /* 0x0000002b002b7308 */ /* 0x000fe20000000800 */
[----:B------:R-:W-:Y:S02]  /*a1f0*/  ISETP.GE.AND P1, PT, R28, R159, PT ;  /* 0x0000009f1c00720c */ /* 0x000fe40003f26270 */
[----:B------:R-:W-:Y:S02]  /*a200*/  FSEL R9, R9, -INF , P2 ;  /* 0xff80000009097808 */ /* 0x000fe40001000000 */
[----:B------:R-:W-:Y:S01]  /*a210*/  ISETP.GE.AND P3, PT, R30, R158, PT ;  /* 0x0000009e1e00720c */ /* 0x000fe20003f66270 */
[----:B------:R-:W-:Y:S01]  /*a220*/  FFMA.FTZ R30, R175, R33, -R52 ;  /* 0x00000021af1e7223 */ /* 0x000fe20000010834 */
[----:B------:R-:W-:Y:S01]  /*a230*/  ISETP.GE.AND P2, PT, R27, R159, PT ;  /* 0x0000009f1b00720c */ /* 0x000fe20003f46270 */
[----:B------:R-:W-:Y:S01]  /*a240*/  MUFU.EX2 R31, R31 ;  /* 0x0000001f001f7308 */ /* 0x000fe20000000800 */
[----:B------:R-:W-:-:S02]  /*a250*/  FSEL R11, R11, -INF , P0 ;  /* 0xff8000000b0b7808 */ /* 0x000fc40000000000 */
[----:B------:R-:W-:Y:S02]  /*a260*/  FMNMX3.FTZ R8, R8, R125, R123, !PT ;  /* 0x0000007d08087276 */ /* 0x000fe4000781007b */
[----:B------:R-:W-:Y:S02]  /*a270*/  FSEL R99, R9, -INF , !P4 ;  /* 0xff80000009637808 */ /* 0x000fe40006000000 */
[----:B------:R-:W-:Y:S01]  /*a280*/  ISETP.GE.AND P0, PT, R26, R159, PT ;  /* 0x0000009f1a00720c */ /* 0x000fe20003f06270 */
[----:B------:R-:W-:Y:S01]  /*a290*/  MUFU.EX2 R30, R30 ;  /* 0x0000001e001e7308 */ /* 0x000fe20000000800 */
[----:B------:R-:W-:Y:S02]  /*a2a0*/  FSEL R10, R10, -INF , P1 ;  /* 0xff8000000a0a7808 */ /* 0x000fe40000800000 */
[-C--:B------:R-:W-:Y:S01]  /*a2b0*/  ISETP.GE.AND P5, PT, R28, R158.reuse, PT ;  /* 0x0000009e1c00720c */ /* 0x080fe20003fa6270 */
[-CC-:B------:R-:W-:Y:S01]  /*a2c0*/  FFMA.FTZ R28, R29, R33.reuse, -R52.reuse ;  /* 0x000000211d1c7223 */ /* 0x180fe20000010834 */
[----:B------:R-:W-:Y:S01]  /*a2d0*/  ISETP.GE.AND P4, PT, R27, R158, PT ;  /* 0x0000009e1b00720c */ /* 0x000fe20003f86270 */
[-CC-:B------:R-:W-:Y:S01]  /*a2e0*/  FFMA.FTZ R27, R103, R33.reuse, -R52.reuse ;  /* 0x00000021671b7223 */ /* 0x180fe20000010834 */
[----:B------:R-:W-:Y:S01]  /*a2f0*/  FSEL R89, R11, -INF , !P3 ;  /* 0xff8000000b597808 */ /* 0x000fe20005800000 */
[----:B------:R-:W-:Y:S01]  /*a300*/  FFMA.FTZ R29, R173, R33, -R52 ;  /* 0x00000021ad1d7223 */ /* 0x000fe20000010834 */
[----:B------:R-:W-:Y:S01]  /*a310*/  ISETP.GE.AND P1, PT, R24, R159, PT ;  /* 0x0000009f1800720c */ /* 0x000fe20003f26270 */
[----:B------:R-:W-:Y:S01]  /*a320*/  MUFU.EX2 R28, R28 ;  /* 0x0000001c001c7308 */ /* 0x000fe20000000800 */
[----:B------:R-:W-:-:S02]  /*a330*/  FSEL R5, R5, -INF , P2 ;  /* 0xff80000005057808 */ /* 0x000fc40001000000 */
[----:B------:R-:W-:Y:S02]  /*a340*/  FMNMX3.FTZ R8, R8, R121, R109, !PT ;  /* 0x0000007908087276 */ /* 0x000fe4000781006d */
[----:B------:R-:W-:Y:S02]  /*a350*/  FSEL R4, R4, -INF , P0 ;  /* 0xff80000004047808 */ /* 0x000fe40000000000 */
[-C--:B------:R-:W-:Y:S01]  /*a360*/  ISETP.GE.AND P3, PT, R26, R158.reuse, PT ;  /* 0x0000009e1a00720c */ /* 0x080fe20003f66270 */
[-CC-:B------:R-:W-:Y:S01]  /*a370*/  FFMA.FTZ R26, R111, R33.reuse, -R52.reuse ;  /* 0x000000216f1a7223 */ /* 0x180fe20000010834 */
[----:B------:R-:W-:Y:S01]  /*a380*/  ISETP.GE.AND P2, PT, R24, R158, PT ;  /* 0x0000009e1800720c */ /* 0x000fe20003f46270 */
[----:B------:R-:W-:Y:S01]  /*a390*/  FFMA.FTZ R24, R79, R33, -R52 ;  /* 0x000000214f187223 */ /* 0x000fe20000010834 */
[----:B------:R-:W-:Y:S01]  /*a3a0*/  ISETP.GE.AND P0, PT, R12, R159, PT ;  /* 0x0000009f0c00720c */ /* 0x000fe20003f06270 */
[----:B------:R-:W-:Y:S01]  /*a3b0*/  MUFU.EX2 R29, R29 ;  /* 0x0000001d001d7308 */ /* 0x000fe20000000800 */
[----:B------:R-:W-:-:S02]  /*a3c0*/  FSEL R6, R6, -INF , P1 ;  /* 0xff80000006067808 */ /* 0x000fc40000800000 */
[----:B------:R-:W-:Y:S02]  /*a3d0*/  FSEL R67, R10, -INF , !P5 ;  /* 0xff8000000a437808 */ /* 0x000fe40006800000 */
[----:B------:R-:W-:Y:S02]  /*a3e0*/  FSEL R55, R5, -INF , !P4 ;  /* 0xff80000005377808 */ /* 0x000fe40006000000 */
[----:B------:R-:W-:Y:S01]  /*a3f0*/  FMNMX3.FTZ R8, R8, R99, R89, !PT ;  /* 0x0000006308087276 */ /* 0x000fe20007810059 */
[----:B------:R-:W-:Y:S01]  /*a400*/  MUFU.EX2 R26, R26 ;  /* 0x0000001a001a7308 */ /* 0x000fe20000000800 */
[----:B------:R-:W-:Y:S02]  /*a410*/  ISETP.GE.AND P1, PT, R12, R158, PT ;  /* 0x0000009e0c00720c */ /* 0x000fe40003f26270 */
[----:B------:R-:W-:Y:S02]  /*a420*/  FSEL R0, R0, -INF , P0 ;  /* 0xff80000000007808 */ /* 0x000fe40000000000 */
[----:B------:R-:W-:-:S02]  /*a430*/  FSEL R53, R4, -INF , !P3 ;  /* 0xff80000004357808 */ /* 0x000fc40005800000 */
[----:B------:R-:W-:Y:S01]  /*a440*/  FSEL R45, R6, -INF , !P2 ;  /* 0xff800000062d7808 */ /* 0x000fe20005000000 */
[----:B------:R-:W-:Y:S01]  /*a450*/  MUFU.EX2 R27, R27 ;  /* 0x0000001b001b7308 */ /* 0x000fe20000000800 */
[----:B------:R-:W-:Y:S02]  /*a460*/  FMNMX3.FTZ R8, R8, R67, R55, !PT ;  /* 0x0000004308087276 */ /* 0x000fe40007810037 */
[----:B------:R-:W-:Y:S02]  /*a470*/  FSEL R32, R0, -INF , !P1 ;  /* 0xff80000000207808 */ /* 0x000fe40004800000 */
[----:B------:R-:W-:Y:S02]  /*a480*/  FMNMX3.FTZ R5, R8, R53, R45, !PT ;  /* 0x0000003508057276 */ /* 0x000fe4000781002d */
[----:B---3--:R-:W-:Y:S01]  /*a490*/  LOP3.LUT R38, R15, 0x120, R22, 0xf8, !PT ;  /* 0x000001200f267812 */ /* 0x008fe200078ef816 */
[----:B------:R-:W-:Y:S01]  /*a4a0*/  FFMA.FTZ R22, R49, R33, -R52 ;  /* 0x0000002131167223 */ /* 0x000fe20000010834 */
[----:B------:R-:W-:Y:S01]  /*a4b0*/  FMNMX.FTZ R0, R32, R5, !PT ;  /* 0x0000000520007209 */ /* 0x000fe20007810000 */
[----:B------:R-:W-:Y:S01]  /*a4c0*/  MUFU.EX2 R24, R24 ;  /* 0x0000001800187308 */ /* 0x000fe20000000800 */
[----:B------:R-:W-:-:S02]  /*a4d0*/  LEA R49, R38, UR6, 0x1 ;  /* 0x0000000626317c11 */ /* 0x000fc4000f8e08ff */
[----:B-1----:R-:W-:Y:S01]  /*a4e0*/  F2FP.F16.F32.PACK_AB R68, R96, R107 ;  /* 0x0000006b6044723e */ /* 0x002fe200000000ff */
[----:B------:R-:W1:Y:S01]  /*a4f0*/  SHFL.BFLY PT, R5, R0, 0x2, 0x1f ;  /* 0x0c401f0000057f89 */ /* 0x000e6200000e0000 */
[----:B--2---:R-:W-:-:S03]  /*a500*/  F2FP.F16.F32.PACK_AB R70, R90, R105 ;  /* 0x000000695a46723e */ /* 0x004fc600000000ff */
        /* <DEDUP_REMOVED lines=9> */
[----:B-1----:R-:W-:-:S04]  /*a5a0*/  FMNMX.FTZ R0, R4, R5, !PT ;  /* 0x0000000504007209 */ /* 0x002fc80007810000 */
[----:B------:R-:W-:Y:S01]  /*a5b0*/  FSETP.NEU.FTZ.AND P0, PT, R0, -INF , PT ;  /* 0xff8000000000780b */ /* 0x000fe20003f1d000 */
[----:B------:R-:W-:-:S05]  /*a5c0*/  FMUL.FTZ R34, R33, R0 ;  /* 0x0000000021227220 */ /* 0x000fca0000410000 */
        /* <DEDUP_REMOVED lines=13> */
[-C--:B------:R-:W-:Y:S01]  /*a6a0*/  FFMA.FTZ R91, R25, R33.reuse, -R34 ;  /* 0x00000021195b7223 */ /* 0x080fe20000010822 */
[-C--:B------:R-:W-:Y:S01]  /*a6b0*/  FFMA.FTZ R25, R19, R33.reuse, -R52 ;  /* 0x0000002113197223 */ /* 0x080fe20000010834 */
        /* <DEDUP_REMOVED lines=25> */
[----:B------:R-:W-:Y:S01]  /*a850*/  FFMA.FTZ R165, R32, R33, -R34 ;  /* 0x0000002120a57223 */ /* 0x000fe20000010822 */
[----:B------:R-:W-:Y:S01]  /*a860*/  MUFU.EX2 R95, R95 ;  /* 0x0000005f005f7308 */ /* 0x000fe20000000800 */
[----:B-----5:R-:W-:Y:S01]  /*a870*/  F2FP.F16.F32.PACK_AB R69, R98, R111 ;  /* 0x0000006f6245723e */ /* 0x020fe200000000ff */
[----:B------:R-:W-:Y:S01]  /*a880*/  FADD.FTZ R98, R111, R98 ;  /* 0x000000626f627221 */ /* 0x000fe20000010000 */
[-C--:B------:R-:W-:Y:S01]  /*a890*/  FFMA.FTZ R52, R59, R33.reuse, -R52 ;  /* 0x000000213b347223 */ /* 0x080fe20000010834 */
[----:B------:R-:W-:-:S04]  /*a8a0*/  FFMA.FTZ R45, R45, R33, -R34 ;  /* 0x000000212d2d7223 */ /* 0x000fc80000010822 */
        /* <DEDUP_REMOVED lines=25> */
[----:B------:R-:W3:Y:S02]  /*aa40*/  LDSM.16.MT88.4 R8, [R49+0x3c00] ;  /* 0x003c00003108783b */ /* 0x000ee40000004200 */
        /* <DEDUP_REMOVED lines=13> */
[----:B------:R-:W-:Y:S03]  /*ab20*/  HMMA.16816.F32 R68, R4, R14, R68 ;  /* 0x0000000e0444723c */ /* 0x000fe60000001844 */
        /* <DEDUP_REMOVED lines=14> */
[----:B------:R-:W4:Y:S02]  /*ac10*/  LDSM.16.MT88.4 R16, [R49+0x4400] ;  /* 0x004400003110783b */ /* 0x000f240000004200 */
[----:B------:R-:W-:Y:S01]  /*ac20*/  F2FP.F16.F32.PACK_AB R4, R30, R43 ;  /* 0x0000002b1e04723e */ /* 0x000fe200000000ff */
[----:B------:R-:W1:Y:S01]  /*ac30*/  MUFU.EX2 R121, R121 ;  /* 0x0000007900797308 */ /* 0x000e620000000800 */
[----:B------:R-:W-:-:S02]  /*ac40*/  F2FP.F16.F32.PACK_AB R6, R28, R31 ;  /* 0x0000001f1c06723e */ /* 0x000fc400000000ff */
[----:B-----5:R-:W-:Y:S02]  /*ac50*/  F2FP.F16.F32.PACK_AB R5, R104, R127 ;  /* 0x0000007f6805723e */ /* 0x020fe400000000ff */
[----:B---3--:R-:W-:-:S03]  /*ac60*/  F2FP.F16.F32.PACK_AB R7, R129, R106 ;  /* 0x0000006a8107723e */ /* 0x008fc600000000ff */
[----:B------:R-:W3:Y:S04]  /*ac70*/  MUFU.EX2 R25, R25 ;  /* 0x0000001900197308 */ /* 0x000ee80000000800 */
[C---:B--2---:R-:W-:Y:S04]  /*ac80*/  HMMA.16816.F32 R80, R4.reuse, R12, R80 ;  /* 0x0000000c0450723c */ /* 0x044fe80000001850 */
[----:B------:R-:W-:Y:S04]  /*ac90*/  MUFU.EX2 R165, R165 ;  /* 0x000000a500a57308 */ /* 0x000fe80000000800 */
[C---:B------:R-:W-:Y:S01]  /*aca0*/  HMMA.16816.F32 R76, R4.reuse, R14, R76 ;  /* 0x0000000e044c723c */ /* 0x040fe2000000184c */
[----:B------:R-:W2:Y:S07]  /*acb0*/  LDSM.16.MT88.4 R12, [R35+0x4400] ;  /* 0x00440000230c783b */ /* 0x000eae0000004200 */
[----:B-1----:R-:W-:Y:S03]  /*acc0*/  HMMA.16816.F32 R72, R4, R8, R72 ;  /* 0x000000080448723c */ /* 0x002fe60000001848 */
[----:B------:R-:W-:Y:S01]  /*acd0*/  FADD.FTZ R8, R107, R96 ;  /* 0x000000606b087221 */ /* 0x000fe20000010000 */
[----:B------:R-:W-:-:S03]  /*ace0*/  FFMA.FTZ R96, R109, R33, -R34 ;  /* 0x000000216d607223 */ /* 0x000fc60000010822 */
[----:B------:R-:W-:Y:S01]  /*acf0*/  FADD.FTZ R105, R105, R8 ;  /* 0x0000000869697221 */ /* 0x000fe20000010000 */
[----:B------:R-:W-:Y:S03]  /*ad00*/  HMMA.16816.F32 R68, R4, R10, R68 ;  /* 0x0000000a0444723c */ /* 0x000fe60000001844 */
[----:B------:R-:W-:Y:S01]  /*ad10*/  F2FP.F16.F32.PACK_AB R4, R26, R29 ;  /* 0x0000001d1a04723e */ /* 0x000fe200000000ff */
[----:B------:R-:W-:Y:S01]  /*ad20*/  FADD.FTZ R90, R90, R105 ;  /* 0x000000695a5a7221 */ /* 0x000fe20000010000 */
[----:B------:R-:W-:Y:S01]  /*ad30*/  F2FP.F16.F32.PACK_AB R6, R24, R27 ;  /* 0x0000001b1806723e */ /* 0x000fe200000000ff */
[----:B------:R-:W-:Y:S01]  /*ad40*/  MUFU.EX2 R96, R96 ;  /* 0x0000006000607308 */ /* 0x000fe20000000800 */
[----:B------:R-:W-:Y:S01]  /*ad50*/  F2FP.F16.F32.PACK_AB R5, R108, R131 ;  /* 0x000000836c05723e */ /* 0x000fe200000000ff */
[----:B------:R-:W-:Y:S01]  /*ad60*/  FADD.FTZ R9, R97, R90 ;  /* 0x0000005a61097221 */ /* 0x000fe20000010000 */
[----:B------:R-:W-:-:S03]  /*ad70*/  F2FP.F16.F32.PACK_AB R7, R121, R110 ;  /* 0x0000006e7907723e */ /* 0x000fc600000000ff */
[----:B------:R-:W-:Y:S02]  /*ad80*/  FADD.FTZ R88, R88, R9 ;  /* 0x0000000958587221 */ /* 0x000fe40000010000 */
[----:B------:R-:W1:Y:S01]  /*ad90*/  LDSM.16.MT88.4 R8, [R49+0x4800] ;  /* 0x004800003108783b */ /* 0x000e620000004200 */
[----:B------:R-:W5:Y:S01]  /*ada0*/  MUFU.EX2 R97, R99 ;  /* 0x0000006300617308 */ /* 0x000f620000000800 */
[----:B----4-:R-:W-:Y:S03]  /*adb0*/  HMMA.16816.F32 R80, R4, R16, R80 ;  /* 0x000000100450723c */ /* 0x010fe60000001850 */
[----:B------:R-:W-:Y:S01]  /*adc0*/  FADD.FTZ R17, R95, R94 ;  /* 0x0000005e5f117221 */ /* 0x000fe20000010000 */
[----:B------:R-:W-:-:S03]  /*add0*/  FADD.FTZ R87, R87, R88 ;  /* 0x0000005857577221 */ /* 0x000fc60000010000 */
        /* <DEDUP_REMOVED lines=8> */
[----:B------:R-:W4:Y:S01]  /*ae60*/  MUFU.EX2 R65, R67 ;  /* 0x0000004300417308 */ /* 0x000f220000000800 */
[C---:B--2---:R-:W-:Y:S03]  /*ae70*/  HMMA.16816.F32 R72, R4.reuse, R12, R72 ;  /* 0x0000000c0448723c */ /* 0x044fe60000001848 */
[----:B------:R-:W-:Y:S01]  /*ae80*/  FADD.FTZ R93, R93, R16 ;  /* 0x000000105d5d7221 */ /* 0x000fe20000010000 */
[----:B------:R-:W-:Y:S01]  /*ae90*/  FADD.FTZ R13, R57, R54 ;  /* 0x00000036390d7221 */ /* 0x000fe20000010000 */
[----:B------:R-:W2:Y:S02]  /*aea0*/  LDSM.16.MT88.4 R16, [R35+0x4800] ;  /* 0x004800002310783b */ /* 0x000ea40000004200 */
[----:B------:R-:W-:Y:S01]  /*aeb0*/  FADD.FTZ R93, R66, R93 ;  /* 0x0000005d425d7221 */ /* 0x000fe20000010000 */
[----:B------:R-:W-:Y:S01]  /*aec0*/  FADD.FTZ R50, R50, R13 ;  /* 0x0000000d32327221 */ /* 0x000fe20000010000 */
[----:B------:R-:W-:Y:S01]  /*aed0*/  MUFU.EX2 R57, R52 ;  /* 0x0000003400397308 */ /* 0x000fe20000000800 */
[----:B------:R-:W-:Y:S03]  /*aee0*/  HMMA.16816.F32 R68, R4, R14, R68 ;  /* 0x0000000e0444723c */ /* 0x000fe60000001844 */
[----:B------:R-:W-:Y:S01]  /*aef0*/  FADD.FTZ R92, R92, R93 ;  /* 0x0000005d5c5c7221 */ /* 0x000fe20000010000 */
[----:B------:R-:W-:Y:S01]  /*af00*/  FADD.FTZ R13, R51, R50 ;  /* 0x00000032330d7221 */ /* 0x000fe20000010000 */
[----:B------:R-:W-:Y:S01]  /*af10*/  FFMA.FTZ R51, R53, R33, -R34 ;  /* 0x0000002135337223 */ /* 0x000fe20000010822 */
[----:B------:R-:W-:Y:S01]  /*af20*/  F2FP.F16.F32.PACK_AB R4, R22, R23 ;  /* 0x000000171604723e */ /* 0x000fe200000000ff */
[----:B------:R-:W-:Y:S01]  /*af30*/  FADD.FTZ R92, R101, R92 ;  /* 0x0000005c655c7221 */ /* 0x000fe20000010000 */
[----:B---3--:R-:W-:Y:S01]  /*af40*/  F2FP.F16.F32.PACK_AB R6, R46, R25 ;  /* 0x000000192e06723e */ /* 0x008fe200000000ff */
[----:B------:R-:W-:Y:S01]  /*af50*/  FADD.FTZ R48, R48, R13 ;  /* 0x0000000d30307221 */ /* 0x000fe20000010000 */
[----:B-----5:R-:W-:Y:S01]  /*af60*/  F2FP.F16.F32.PACK_AB R5, R97, R96 ;  /* 0x000000606105723e */ /* 0x020fe200000000ff */
[----:B------:R-:W-:Y:S01]  /*af70*/  FADD.FTZ R53, R115, R92 ;  /* 0x0000005c73357221 */ /* 0x000fe20000010000 */
[----:B----4-:R-:W-:Y:S01]  /*af80*/  F2FP.F16.F32.PACK_AB R7, R65, R86 ;  /* 0x000000564107723e */ /* 0x010fe200000000ff */
[----:B------:R-:W-:Y:S01]  /*af90*/  FADD.FTZ R47, R47, R48 ;  /* 0x000000302f2f7221 */ /* 0x000fe20000010000 */
[----:B------:R-:W3:Y:S01]  /*afa0*/  LDSM.16.MT88.4 R12, [R49+0x4c00] ;  /* 0x004c0000310c783b */ /* 0x000ee20000004200 */
[----:B------:R-:W-:Y:S01]  /*afb0*/  FADD.FTZ R53, R100, R53 ;  /* 0x0000003564357221 */ /* 0x000fe20000010000 */
[----:B------:R-:W-:Y:S01]  /*afc0*/  MUFU.EX2 R50, R55 ;  /* 0x0000003700327308 */ /* 0x000fe20000000800 */
[----:B------:R-:W-:-:S02]  /*afd0*/  FADD.FTZ R48, R44, R47 ;  /* 0x0000002f2c307221 */ /* 0x000fc40000010000 */
[----:B-1----:R-:W-:Y:S03]  /*afe0*/  HMMA.16816.F32 R80, R4, R8, R80 ;  /* 0x000000080450723c */ /* 0x002fe60000001850 */
[----:B------:R-:W-:Y:S01]  /*aff0*/  FADD.FTZ R8, R102, R53 ;  /* 0x0000003566087221 */ /* 0x000fe20000010000 */
[----:B------:R-:W-:-:S03]  /*b000*/  FADD.FTZ R43, R43, R48 ;  /* 0x000000302b2b7221 */ /* 0x000fc60000010000 */
[----:B------:R-:W-:Y:S01]  /*b010*/  FADD.FTZ R8, R119, R8 ;  /* 0x0000000877087221 */ /* 0x000fe20000010000 */
[----:B------:R-:W-:Y:S01]  /*b020*/  FADD.FTZ R30, R30, R43 ;  /* 0x0000002b1e1e7221 */ /* 0x000fe20000010000 */
[----:B------:R-:W1:Y:S01]  /*b030*/  MUFU.EX2 R51, R51 ;  /* 0x0000003300337308 */ /* 0x000e620000000800 */
[C---:B------:R-:W-:Y:S03]  /*b040*/  HMMA.16816.F32 R76, R4.reuse, R10, R76 ;  /* 0x0000000a044c723c */ /* 0x040fe6000000184c */
[----:B------:R-:W-:Y:S01]  /*b050*/  FADD.FTZ R127, R127, R8 ;  /* 0x000000087f7f7221 */ /* 0x000fe20000010000 */
[----:B------:R-:W-:Y:S01]  /*b060*/  FADD.FTZ R31, R31, R30 ;  /* 0x0000001e1f1f7221 */ /* 0x000fe20000010000 */
[----:B------:R-:W4:Y:S02]  /*b070*/  LDSM.16.MT88.4 R8, [R35+0x4c00] ;  /* 0x004c00002308783b */ /* 0x000f240000004200 */
[----:B------:R-:W-:Y:S01]  /*b080*/  FADD.FTZ R127, R104, R127 ;  /* 0x0000007f687f7221 */ /* 0x000fe20000010000 */
[----:B------:R-:W-:Y:S01]  /*b090*/  FADD.FTZ R28, R28, R31 ;  /* 0x0000001f1c1c7221 */ /* 0x000fe20000010000 */
[----:B------:R-:W5:Y:S01]  /*b0a0*/  MUFU.EX2 R44, R45 ;  /* 0x0000002d002c7308 */ /* 0x000f620000000800 */
[----:B--2---:R-:W-:Y:S03]  /*b0b0*/  HMMA.16816.F32 R72, R4, R16, R72 ;  /* 0x000000100448723c */ /* 0x004fe60000001848 */
[----:B------:R-:W-:Y:S01]  /*b0c0*/  FADD.FTZ R16, R106, R127 ;  /* 0x0000007f6a107221 */ /* 0x000fe20000010000 */
[----:B------:R-:W-:-:S03]  /*b0d0*/  FADD.FTZ R29, R29, R28 ;  /* 0x0000001c1d1d7221 */ /* 0x000fc60000010000 */
[----:B------:R-:W-:Y:S01]  /*b0e0*/  FADD.FTZ R16, R129, R16 ;  /* 0x0000001081107221 */ /* 0x000fe20000010000 */
[----:B------:R-:W-:Y:S01]  /*b0f0*/  FADD.FTZ R26, R26, R29 ;  /* 0x0000001d1a1a7221 */ /* 0x000fe20000010000 */
[----:B------:R-:W-:Y:S03]  /*b100*/  HMMA.16816.F32 R68, R4, R18, R68 ;  /* 0x000000120444723c */ /* 0x000fe60000001844 */
[----:B------:R-:W-:Y:S01]  /*b110*/  FADD.FTZ R17, R131, R16 ;  /* 0x0000001083117221 */ /* 0x000fe20000010000 */
[----:B------:R-:W-:Y:S01]  /*b120*/  FADD.FTZ R27, R27, R26 ;  /* 0x0000001a1b1b7221 */ /* 0x000fe20000010000 */
[----:B------:R-:W-:Y:S02]  /*b130*/  F2FP.F16.F32.PACK_AB R4, R117, R64 ;  /* 0x000000407504723e */ /* 0x000fe400000000ff */
[----:B------:R-:W-:Y:S01]  /*b140*/  FADD.FTZ R17, R108, R17 ;  /* 0x000000116c117221 */ /* 0x000fe20000010000 */
[----:B------:R-:W-:Y:S01]  /*b150*/  FADD.FTZ R24, R24, R27 ;  /* 0x0000001b18187221 */ /* 0x000fe20000010000 */
[----:B-1----:R-:W-:-:S02]  /*b160*/  F2FP.F16.F32.PACK_AB R5, R51, R50 ;  /* 0x000000323305723e */ /* 0x002fc400000000ff */
[----:B------:R-:W-:Y:S01]  /*b170*/  FADD.FTZ R110, R110, R17 ;  /* 0x000000116e6e7221 */ /* 0x000fe20000010000 */
[----:B------:R-:W-:Y:S01]  /*b180*/  FADD.FTZ R23, R23, R24 ;  /* 0x0000001817177221 */ /* 0x000fe20000010000 */
[----:B------:R-:W-:Y:S02]  /*b190*/  F2FP.F16.F32.PACK_AB R6, R57, R112 ;  /* 0x000000703906723e */ /* 0x000fe400000000ff */
[----:B------:R-:W-:Y:S01]  /*b1a0*/  FADD.FTZ R121, R121, R110 ;  /* 0x0000006e79797221 */ /* 0x000fe20000010000 */
[----:B------:R-:W-:Y:S01]  /*b1b0*/  FADD.FTZ R22, R22, R23 ;  /* 0x0000001716167221 */ /* 0x000fe20000010000 */
[----:B-----5:R-:W-:Y:S02]  /*b1c0*/  F2FP.F16.F32.PACK_AB R7, R165, R44 ;  /* 0x0000002ca507723e */ /* 0x020fe400000000ff */
[----:B------:R-:W-:Y:S01]  /*b1d0*/  FADD.FTZ R96, R96, R121 ;  /* 0x0000007960607221 */ /* 0x000fe20000010000 */
[----:B------:R-:W-:-:S03]  /*b1e0*/  FADD.FTZ R25, R25, R22 ;  /* 0x0000001619197221 */ /* 0x000fc60000010000 */
[----:B------:R-:W-:Y:S01]  /*b1f0*/  FADD.FTZ R97, R97, R96 ;  /* 0x0000006061617221 */ /* 0x000fe20000010000 */
[----:B------:R-:W-:Y:S01]  /*b200*/  FADD.FTZ R25, R46, R25 ;  /* 0x000000192e197221 */ /* 0x000fe20000010000 */
[----:B---3--:R-:W-:Y:S03]  /*b210*/  HMMA.16816.F32 R80, R4, R12, R80 ;  /* 0x0000000c0450723c */ /* 0x008fe60000001850 */
[----:B------:R-:W-:Y:S01]  /*b220*/  FADD.FTZ R86, R86, R97 ;  /* 0x0000006156567221 */ /* 0x000fe20000010000 */
[----:B------:R-:W-:-:S03]  /*b230*/  FADD.FTZ R64, R64, R25 ;  /* 0x0000001940407221 */ /* 0x000fc60000010000 */
[----:B------:R-:W-:Y:S01]  /*b240*/  FADD.FTZ R65, R65, R86 ;  /* 0x0000005641417221 */ /* 0x000fe20000010000 */
[----:B------:R-:W-:Y:S01]  /*b250*/  FADD.FTZ R117, R117, R64 ;  /* 0x0000004075757221 */ /* 0x000fe20000010000 */
[----:B------:R-:W-:Y:S03]  /*b260*/  HMMA.16816.F32 R76, R4, R14, R76 ;  /* 0x0000000e044c723c */ /* 0x000fe6000000184c */
[----:B------:R-:W-:Y:S01]  /*b270*/  FADD.FTZ R50, R50, R65 ;  /* 0x0000004132327221 */ /* 0x000fe20000010000 */
[----:B------:R-:W-:-:S03]  /*b280*/  FADD.FTZ R112, R112, R117 ;  /* 0x0000007570707221 */ /* 0x000fc60000010000 */
[----:B------:R-:W-:Y:S01]  /*b290*/  FADD.FTZ R51, R51, R50 ;  /* 0x0000003233337221 */ /* 0x000fe20000010000 */
[----:B------:R-:W-:Y:S01]  /*b2a0*/  FADD.FTZ R166, R57, R112 ;  /* 0x0000007039a67221 */ /* 0x000fe20000010000 */
[----:B----4-:R-:W-:Y:S03]  /*b2b0*/  HMMA.16816.F32 R72, R4, R8, R72 ;  /* 0x000000080448723c */ /* 0x010fe60000001848 */
        /* <DEDUP_REMOVED lines=42> */
[----:B------:R-:W-:Y:S02]  /*b560*/  ISETP.GE.U32.AND P5, PT, R7, R8, PT ;  /* 0x000000080700720c */ /* 0x000fe40003fa6070 */
[----:B------:R-:W-:Y:S02]  /*b570*/  LOP3.LUT R5, R60, R9, RZ, 0x3c, !PT ;  /* 0x000000093c057212 */ /* 0x000fe400078e3cff */
[----:B------:R-:W-:-:S02]  /*b580*/  ISETP.NE.AND P2, PT, R9, RZ, PT ;  /* 0x000000ff0900720c */ /* 0x000fc40003f45270 */
[----:B------:R-:W-:Y:S02]  /*b590*/  ISETP.GE.AND P3, PT, R5, RZ, PT ;  /* 0x000000ff0500720c */ /* 0x000fe40003f66270 */
[----:B------:R-:W-:-:S03]  /*b5a0*/  LOP3.LUT R5, RZ, R9, RZ, 0x33, !PT ;  /* 0x00000009ff057212 */ /* 0x000fc600078e33ff */
[----:B------:R-:W-:Y:S02]  /*b5b0*/  @P4 VIADD R10, R10, 0x1 ;  /* 0x000000010a0a4836 */ /* 0x000fe40000000000 */
[----:B------:R-:W-:Y:S02]  /*b5c0*/  @P5 IADD3 R11, PT, PT, R11, 0x1, RZ ;  /* 0x000000010b0b5810 */ /* 0x000fe40007ffe0ff */
[----:B------:R-:W-:-:S04]  /*b5d0*/  @!P1 IMAD.MOV R10, RZ, RZ, -R10 ;  /* 0x000000ffff0a9224 */ /* 0x000fc800078e0a0a */
        /* <DEDUP_REMOVED lines=24> */
.L_x_7713:
        /* <DEDUP_REMOVED lines=8> */
.L_x_7714:
[----:B------:R-:W-:Y:S05]  /*b7e0*/  BSYNC.RECONVERGENT B0 ;  /* 0x0000000000007941 */ /* 0x000fea0003800200 */
.L_x_7712:
[----:B------:R-:W-:Y:S02]  /*b7f0*/  SHF.L.U32 R6, R62, 0x3, RZ ;  /* 0x000000033e067819 */ /* 0x000fe400000006ff */
[----:B------:R-:W-:Y:S02]  /*b800*/  IADD3 R8, P1, PT, R21, R146, RZ ;  /* 0x0000009215087210 */ /* 0x000fe40007f3e0ff */
[C---:B------:R-:W-:Y:S02]  /*b810*/  LOP3.LUT R5, R6.reuse, 0xc0, RZ, 0xc0, !PT ;  /* 0x000000c006057812 */ /* 0x040fe400078ec0ff */
[----:B------:R-:W-:Y:S02]  /*b820*/  LOP3.LUT R4, R6, 0x18, RZ, 0xc0, !PT ;  /* 0x0000001806047812 */ /* 0x000fe400078ec0ff */
[----:B------:R-:W-:Y:S02]  /*b830*/  LOP3.LUT R5, R5, 0x18, R62, 0xf8, !PT ;  /* 0x0000001805057812 */ /* 0x000fe400078ef83e */
[----:B------:R-:W-:-:S02]  /*b840*/  ISETP.GE.AND P2, PT, R4, R151, PT ;  /* 0x000000970400720c */ /* 0x000fc40003f46270 */
[--C-:B------:R-:W-:Y:S02]  /*b850*/  LOP3.LUT R5, R5, 0x18, R6.reuse, 0x78, !PT ;  /* 0x0000001805057812 */ /* 0x100fe400078e7806 */
[----:B------:R-:W-:Y:S02]  /*b860*/  IADD3.X R9, PT, PT, R20, R147, RZ, P1, !PT ;  /* 0x0000009314097210 */ /* 0x000fe40000ffe4ff */
[----:B------:R-:W-:Y:S02]  /*b870*/  LOP3.LUT R5, R5, 0x1f20, R6, 0xf8, !PT ;  /* 0x00001f2005057812 */ /* 0x000fe400078ef806 */
[----:B------:R-:W-:Y:S02]  /*b880*/  IADD3 R12, P1, PT, R8, R21, RZ ;  /* 0x00000015080c7210 */ /* 0x000fe40007f3e0ff */
[----:B------:R-:W-:Y:S02]  /*b890*/  LEA R43, R5, UR6, 0x1 ;  /* 0x00000006052b7c11 */ /* 0x000fe4000f8e08ff */
[----:B------:R-:W-:-:S02]  /*b8a0*/  IADD3.X R13, PT, PT, R9, R20, RZ, P1, !PT ;  /* 0x00000014090d7210 */ /* 0x000fc40000ffe4ff */
[----:B------:R-:W-:Y:S01]  /*b8b0*/  @!P2 IADD3 R14, P1, PT, R12, R21, RZ ;  /* 0x000000150c0ea210 */ /* 0x000fe20007f3e0ff */
[----:B------:R-:W-:Y:S01]  /*b8c0*/  @!PT LDS RZ, [RZ] ;  /* 0x00000000fffff984 */ /* 0x000fe20000000800 */
[----:B------:R-:W-:Y:S01]  /*b8d0*/  @!PT LDS RZ, [RZ] ;  /* 0x00000000fffff984 */ /* 0x000fe20000000800 */
[----:B------:R-:W-:Y:S01]  /*b8e0*/  @!PT LDS RZ, [RZ] ;  /* 0x00000000fffff984 */ /* 0x000fe20000000800 */
[----:B------:R-:W-:Y:S03]  /*b8f0*/  @!P2 LDGSTS.E.BYPASS.LTC128B.128 [R43+0x3000], desc[UR4][R146.64] ;  /* 0x03000000922bafae */ /* 0x000fe6000b981a04 */
[----:B------:R-:W-:Y:S01]  /*b900*/  @!P2 IADD3.X R15, PT, PT, R13, R20, RZ, P1, !PT ;  /* 0x000000140d0fa210 */ /* 0x000fe20000ffe4ff */
        /* <DEDUP_REMOVED lines=16> */
[----:B------:R-:W3:Y:S01]  /*ba10*/  LD.E R44, desc[UR4][R84.64+0x18c] ;  /* 0x00018c04542c7980 */ /* 0x000ee2000c101900 */
[----:B------:R-:W-:Y:S01]  /*ba20*/  ISETP.GT.AND P1, PT, R63, R142, PT ;  /* 0x0000008e3f00720c */ /* 0x000fe20003f24270 */
[----:B------:R-:W-:Y:S02]  /*ba30*/  BSSY.RECONVERGENT B1, `(.L_x_7715) ;  /* 0x000011e000017945 */ /* 0x000fe40003800200 */
[----:B------:R-:W-:Y:S04]  /*ba40*/  LDSM.16.M88.4 R24, [R132] ;  /* 0x000000008418783b */ /* 0x000fe80000000200 */
[----:B------:R-:W1:Y:S04]  /*ba50*/  LDSM.16.M88.4 R28, [R41+0x1000] ;  /* 0x00100000291c783b */ /* 0x000e680000000200 */
[----:B------:R-:W-:Y:S04]  /*ba60*/  LDSM.16.M88.4 R16, [R42] ;  /* 0x000000002a10783b */ /* 0x000fe80000000200 */
[----:B------:R-:W-:Y:S04]  /*ba70*/  LDSM.16.M88.4 R4, [R39+0x1000] ;  /* 0x001000002704783b */ /* 0x000fe80000000200 */
[----:B------:R-:W2:Y:S04]  /*ba80*/  LDSM.16.M88.4 R20, [R41+0x1400] ;  /* 0x001400002914783b */ /* 0x000ea80000000200 */
[----:B------:R-:W4:Y:S04]  /*ba90*/  LDSM.16.M88.4 R32, [R39+0x1400] ;  /* 0x001400002720783b */ /* 0x000f280000000200 */
[----:B------:R-:W0:Y:S01]  /*baa0*/  LDGDEPBAR ;  /* 0x00000000000079af */ /* 0x000e220000000000 */
[C---:B-1----:R-:W-:Y:S08]  /*bab0*/  HMMA.16816.F32 R8, R24.reuse, R28, RZ ;  /* 0x0000001c1808723c */ /* 0x042ff000000018ff */
[C---:B------:R-:W-:Y:S08]  /*bac0*/  HMMA.16816.F32 R28, R24.reuse, R30, RZ ;  /* 0x0000001e181c723c */ /* 0x040ff000000018ff */
[----:B--2---:R-:W-:Y:S08]  /*bad0*/  HMMA.16816.F32 R12, R24, R20, RZ ;  /* 0x00000014180c723c */ /* 0x004ff000000018ff */
[C---:B------:R-:W-:Y:S08]  /*bae0*/  HMMA.16816.F32 R8, R16.reuse, R4, R8 ;  /* 0x000000041008723c */ /* 0x040ff00000001808 */
[C---:B------:R-:W-:Y:S01]  /*baf0*/  HMMA.16816.F32 R28, R16.reuse, R6, R28 ;  /* 0x00000006101c723c */ /* 0x040fe2000000181c */
[----:B------:R-:W1:Y:S07]  /*bb00*/  LDSM.16.M88.4 R4, [R41+0x1800] ;  /* 0x001800002904783b */ /* 0x000e6e0000000200 */
[----:B----4-:R-:W-:Y:S03]  /*bb10*/  HMMA.16816.F32 R12, R16, R32, R12 ;  /* 0x00000020100c723c */ /* 0x010fe6000000180c */
        /* <DEDUP_REMOVED lines=41> */
[----:B---3--:R-:W-:Y:S05]  /*bdb0*/  HMMA.16816.F32 R8, R24, R32, RZ ;  /* 0x000000201808723c */ /* 0x008fea00000018ff */
[----:B------:R-:W-:-:S03]  /*bdc0*/  FMUL.FTZ R86, R4, R44 ;  /* 0x0000002c04567220 */ /* 0x000fc60000410000 */
        /* <DEDUP_REMOVED lines=62> */
[----:B---3--:R-:W-:Y:S05]  /*c1b0*/  HMMA.16816.F32 R8, R16, R4, R8 ;  /* 0x000000041008723c */ /* 0x008fea0000001808 */
[-C--:B------:R-:W-:Y:S01]  /*c1c0*/  FMUL.FTZ R5, R14, R44.reuse ;  /* 0x0000002c0e057220 */ /* 0x080fe20000410000 */
[----:B------:R-:W-:Y:S01]  /*c1d0*/  FMUL.FTZ R4, R15, R44 ;  /* 0x0000002c0f047220 */ /* 0x000fe20000410000 */
[----:B------:R-:W3:Y:S01]  /*c1e0*/  MUFU.TANH R86, R86 ;  /* 0x0000005600567308 */ /* 0x000ee20000002400 */
[----:B-----5:R5:W1:Y:S01]  /*c1f0*/  LDSM.16.M88.4 R28, [R39+0x2c00] ;  /* 0x002c0000271c783b */ /* 0x020a620000000200 */
[----:B------:R-:W-:-:S04]  /*c200*/  DEPBAR.LE SB0, 0x0 ;  /* 0x000080000000791a */ /* 0x000fc80000000000 */
[C---:B----4-:R-:W-:Y:S02]  /*c210*/  HMMA.16816.F32 R12, R24.reuse, R20, RZ ;  /* 0x00000014180c723c */ /* 0x050fe400000018ff */
[----:B------:R-:W4:Y:S06]  /*c220*/  MUFU.TANH R89, R89 ;  /* 0x0000005900597308 */ /* 0x000f2c0000002400 */
[----:B------:R-:W-:Y:S01]  /*c230*/  HMMA.16816.F32 R20, R24, R22, RZ ;  /* 0x000000161814723c */ /* 0x000fe200000018ff */
[-C--:B------:R-:W-:Y:S01]  /*c240*/  FMUL.FTZ R8, R8, R44.reuse ;  /* 0x0000002c08087220 */ /* 0x080fe20000410000 */
[-C--:B------:R-:W-:Y:S01]  /*c250*/  FMUL.FTZ R9, R9, R44.reuse ;  /* 0x0000002c09097220 */ /* 0x080fe20000410000 */
[----:B------:R-:W1:Y:S05]  /*c260*/  MUFU.TANH R87, R87 ;  /* 0x0000005700577308 */ /* 0x000e6a0000002400 */
[C---:B------:R-:W-:Y:S05]  /*c270*/  HMMA.16816.F32 R32, R16.reuse, R6, R32 ;  /* 0x000000061020723c */ /* 0x040fea0000001820 */
[-C--:B------:R-:W-:Y:S01]  /*c280*/  FMUL.FTZ R7, R10, R44.reuse ;  /* 0x0000002c0a077220 */ /* 0x080fe20000410000 */
[-C--:B------:R-:W-:Y:S01]  /*c290*/  FMUL.FTZ R6, R11, R44.reuse ;  /* 0x0000002c0b067220 */ /* 0x080fe20000410000 */
[----:B------:R2:W2:Y:S08]  /*c2a0*/  MUFU.TANH R111, R8 ;  /* 0x00000008006f7308 */ /* 0x0004b00000002400 */
[----:B-----5:R5:W3:Y:S01]  /*c2b0*/  MUFU.TANH R39, R9 ;  /* 0x0000000900277308 */ /* 0x020ae20000002400 */
[----:B-1----:R-:W-:Y:S03]  /*c2c0*/  HMMA.16816.F32 R12, R16, R28, R12 ;  /* 0x0000001c100c723c */ /* 0x002fe6000000180c */
[-C--:B------:R-:W-:Y:S01]  /*c2d0*/  FMUL.FTZ R32, R32, R44.reuse ;  /* 0x0000002c20207220 */ /* 0x080fe20000410000 */
[-C--:B------:R-:W-:Y:S01]  /*c2e0*/  FMUL.FTZ R24, R33, R44.reuse ;  /* 0x0000002c21187220 */ /* 0x080fe20000410000 */
[----:B--2---:R-:W-:-:S02]  /*c2f0*/  FMUL.FTZ R8, R35, R44 ;  /* 0x0000002c23087220 */ /* 0x004fc40000410000 */
[----:B------:R-:W1:Y:S01]  /*c300*/  MUFU.TANH R88, R88 ;  /* 0x0000005800587308 */ /* 0x000e620000002400 */
[----:B------:R-:W-:Y:S03]  /*c310*/  HMMA.16816.F32 R20, R16, R30, R20 ;  /* 0x0000001e1014723c */ /* 0x000fe60000001814 */
[----:B-----5:R-:W-:-:S04]  /*c320*/  FMUL.FTZ R9, R34, R44 ;  /* 0x0000002c22097220 */ /* 0x020fc80000410000 */
[----:B------:R-:W2:Y:S04]  /*c330*/  MUFU.TANH R91, R91 ;  /* 0x0000005b005b7308 */ /* 0x000ea80000002400 */
[-C--:B------:R-:W-:Y:S01]  /*c340*/  FMUL.FTZ R12, R12, R44.reuse ;  /* 0x0000002c0c0c7220 */ /* 0x080fe20000410000 */
[-C--:B------:R-:W-:Y:S01]  /*c350*/  FMUL.FTZ R11, R14, R44.reuse ;  /* 0x0000002c0e0b7220 */ /* 0x080fe20000410000 */
        /* <DEDUP_REMOVED lines=8> */
[----:B-----5:R-:W-:-:S07]  /*c3e0*/  FMUL.FTZ R12, R22, R44 ;  /* 0x0000002c160c7220 */ /* 0x020fce0000410000 */
        /* <DEDUP_REMOVED lines=35> */
[-C--:B------:R-:W-:Y:S02]  /*c620*/  LOP3.LUT R21, R21, R16.reuse, RZ, 0x3c, !PT ;  /* 0x0000001015157212 */ /* 0x080fe400078e3cff */
[----:B------:R-:W1:Y:S01]  /*c630*/  I2F.RP R20, R14 ;  /* 0x0000000e00147306 */ /* 0x000e620000209400 */
[----:B------:R-:W-:-:S04]  /*c640*/  LOP3.LUT R13, R13, R16, RZ, 0x3c, !PT ;  /* 0x000000100d0d7212 */ /* 0x000fc800078e3cff */
[----:B------:R-:W-:-:S03]  /*c650*/  ISETP.GE.AND P3, PT, R13, RZ, PT ;  /* 0x000000ff0d00720c */ /* 0x000fc60003f66270 */
        /* <DEDUP_REMOVED lines=52> */
.L_x_7718:
        /* <DEDUP_REMOVED lines=8> */
.L_x_7719:
[----:B------:R-:W-:Y:S05]  /*ca20*/  BSYNC.RECONVERGENT B0 ;  /* 0x0000000000007941 */ /* 0x000fea0003800200 */
.L_x_7717:
[CC--:B------:R-:W-:Y:S01]  /*ca30*/  @!P2 IADD3 R14, P1, P0, R37.reuse, R144.reuse, R37 ;  /* 0x00000090250ea210 */ /* 0x0c0fe2000783e025 */
[----:B------:R-:W-:Y:S01]  /*ca40*/  @!P2 IMAD.MOV.U32 R145, RZ, RZ, R143 ;  /* 0x000000ffff91a224 */ /* 0x000fe200078e008f */
[-C--:B------:R-:W-:Y:S02]  /*ca50*/  @!P2 LEA R20, P5, R138, R144.reuse, 0x6 ;  /* 0x000000908a14a211 */ /* 0x080fe400078a30ff */
[----:B------:R-:W-:Y:S02]  /*ca60*/  @!P2 IADD3 R18, P4, P3, R37, R144, R37 ;  /* 0x000000902512a210 */ /* 0x000fe40007b9e025 */
[--C-:B------:R-:W-:Y:S01]  /*ca70*/  @!P2 IADD3.X R13, PT, PT, R36, R143, R36.reuse, P1, P0 ;  /* 0x0000008f240da210 */ /* 0x100fe20000fe0424 */
[----:B------:R-:W-:Y:S01]  /*ca80*/  @!PT LDS RZ, [RZ] ;  /* 0x00000000fffff984 */ /* 0x000fe20000000800 */
[----:B------:R-:W-:Y:S01]  /*ca90*/  @!PT LDS RZ, [RZ] ;  /* 0x00000000fffff984 */ /* 0x000fe20000000800 */
[----:B------:R-:W-:Y:S01]  /*caa0*/  @!PT LDS RZ, [RZ] ;  /* 0x00000000fffff984 */ /* 0x000fe20000000800 */
[----:B------:R2:W-:Y:S01]  /*cab0*/  @!P2 LDGSTS.E.BYPASS.LTC128B.128 [R43+0x1000], desc[UR4][R144.64] ;  /* 0x01000000902bafae */ /* 0x0005e2000b981a04 */
[----:B------:R-:W-:Y:S02]  /*cac0*/  @!P2 IADD3 R14, P0, PT, R14, R37, RZ ;  /* 0x000000250e0ea210 */ /* 0x000fe40007f1e0ff */
[-C--:B------:R-:W-:Y:S01]  /*cad0*/  @!P2 LEA.HI.X R21, R138, R143.reuse, R139, 0x6, P5 ;  /* 0x0000008f8a15a211 */ /* 0x080fe200028f348b */
[----:B------:R2:W-:Y:S01]  /*cae0*/  @P2 STS.128 [R43+0x1000], RZ ;  /* 0x001000ff2b002388 */ /* 0x0005e20000000c00 */
[--C-:B------:R-:W-:Y:S01]  /*caf0*/  @!P2 IADD3.X R19, PT, PT, R36, R143, R36.reuse, P4, P3 ;  /* 0x0000008f2413a210 */ /* 0x100fe200027e6424 */
[----:B------:R-:W-:-:S02]  /*cb00*/  @!P2 IMAD.X R15, R13, 0x1, R36, P0 ;  /* 0x000000010d0fa824 */ /* 0x000fc400000e0624 */
        /* <DEDUP_REMOVED lines=16> */
.L_x_7716:
[----:B------:R-:W-:Y:S05]  /*cc10*/  BSYNC.RECONVERGENT B1 ;  /* 0x0000000000017941 */ /* 0x000fea0003800200 */
.L_x_7715:
[----:B------:R-:W3:Y:S01]  /*cc20*/  LD.E R50, desc[UR4][R84.64+0xdc] ;  /* 0x0000dc0454327980 */ /* 0x000ee2000c101900 */
[----:B-1----:R-:W-:Y:S01]  /*cc30*/  IMAD R13, R61, 0x80, R3 ;  /* 0x000000803d0d7824 */ /* 0x002fe200078e0203 */
[----:B------:R-:W1:Y:S01]  /*cc40*/  S2UR UR6, SR_CgaCtaId ;  /* 0x00000000000679c3 */ /* 0x000e620000008800 */
        /* <DEDUP_REMOVED lines=9> */
[----:B--2---:R-:W-:Y:S01]  /*cce0*/  VIADD R18, R13, 0xffffff11 ;  /* 0xffffff110d127836 */ /* 0x004fe20000000000 */
        /* <DEDUP_REMOVED lines=38> */
[----:B------:R-:W-:Y:S01]  /*cf50*/  FSEL R45, R45, -INF , !P4 ;  /* 0xff8000002d2d7808 */ /* 0x000fe20006000000 */
[C---:B------:R-:W-:Y:S01]  /*cf60*/  VIADD R29, R13.reuse, 0xffffff58 ;  /* 0xffffff580d1d7836 */ /* 0x040fe20000000000 */
[----:B------:R-:W-:Y:S01]  /*cf70*/  FSEL R116, R48, -INF , !P5 ;  /* 0xff80000030747808 */ /* 0x000fe20006800000 */
[C---:B------:R-:W-:Y:S01]  /*cf80*/  VIADD R25, R13.reuse, 0xffffff60 ;  /* 0xffffff600d197836 */ /* 0x040fe20000000000 */
[----:B------:R-:W-:Y:S01]  /*cf90*/  FSEL R190, R66, -INF , P1 ;  /* 0xff80000042be7808 */ /* 0x000fe20000800000 */
[C---:B------:R-:W-:Y:S01]  /*cfa0*/  VIADD R19, R13.reuse, 0xffffff69 ;  /* 0xffffff690d137836 */ /* 0x040fe20000000000 */
[-C--:B------:R-:W-:Y:S01]  /*cfb0*/  ISETP.GE.AND P4, PT, R126, R160.reuse, PT ;  /* 0x000000a07e00720c */ /* 0x080fe20003f86270 */
[C---:B------:R-:W-:Y:S01]  /*cfc0*/  VIADD R21, R13.reuse, 0xffffff68 ;  /* 0xffffff680d157836 */ /* 0x040fe20000000000 */
[----:B------:R-:W-:Y:S01]  /*cfd0*/  ISETP.GE.AND P5, PT, R18, R160, PT ;  /* 0x000000a01200720c */ /* 0x000fe20003fa6270 */
[----:B------:R-:W-:Y:S01]  /*cfe0*/  VIADD R15, R13, 0xffffff71 ;  /* 0xffffff710d0f7836 */ /* 0x000fe20000000000 */
[----:B------:R-:W-:Y:S01]  /*cff0*/  FSEL R66, R67, -INF , P0 ;  /* 0xff80000043427808 */ /* 0x000fe20000000000 */
[----:B------:R-:W-:Y:S01]  /*d000*/  VIADD R16, R13, 0xffffff70 ;  /* 0xffffff700d107836 */ /* 0x000fe20000000000 */
[-C--:B------:R-:W-:Y:S01]  /*d010*/  ISETP.GE.AND P1, PT, R123, R161.reuse, PT ;  /* 0x000000a17b00720c */ /* 0x080fe20003f26270 */
[----:B------:R-:W-:Y:S01]  /*d020*/  VIADD R13, R13, 0xffffff78 ;  /* 0xffffff780d0d7836 */ /* 0x000fe20000000000 */
[----:B------:R-:W-:Y:S01]  /*d030*/  ISETP.GE.AND P0, PT, R122, R161, PT ;  /* 0x000000a17a00720c */ /* 0x000fe20003f06270 */
[----:B-1----:R-:W-:Y:S01]  /*d040*/  ULEA UR6, UR6, UR7, 0x18 ;  /* 0x0000000706067291 */ /* 0x002fe2000f8ec0ff */
[----:B------:R-:W-:-:S02]  /*d050*/  FSEL R114, R52, -INF , !P4 ;  /* 0xff80000034727808 */ /* 0x000fc40006000000 */
[----:B------:R-:W-:Y:S02]  /*d060*/  FSEL R196, R56, -INF , !P5 ;  /* 0xff80000038c47808 */ /* 0x000fe40006800000 */
[-C--:B------:R-:W-:Y:S02]  /*d070*/  ISETP.GE.AND P2, PT, R130, R160.reuse, PT ;  /* 0x000000a08200720c */ /* 0x080fe40003f46270 */
[----:B------:R-:W-:Y:S02]  /*d080*/  ISETP.GE.AND P5, PT, R20, R160, PT ;  /* 0x000000a01400720c */ /* 0x000fe40003fa6270 */
[----:B------:R-:W-:Y:S02]  /*d090*/  FSEL R56, R86, -INF , P1 ;  /* 0xff80000056387808 */ /* 0x000fe40000800000 */
[----:B------:R-:W-:Y:S02]  /*d0a0*/  FSEL R52, R89, -INF , P0 ;  /* 0xff80000059347808 */ /* 0x000fe40000000000 */
[----:B------:R-:W-:-:S02]  /*d0b0*/  ISETP.GE.AND P1, PT, R121, R161, PT ;  /* 0x000000a17900720c */ /* 0x000fc40003f26270 */
[----:B------:R-:W-:Y:S02]  /*d0c0*/  ISETP.GE.AND P0, PT, R119, R161, PT ;  /* 0x000000a17700720c */ /* 0x000fe40003f06270 */
[----:B------:R-:W-:Y:S02]  /*d0d0*/  FSEL R118, R47, -INF , !P2 ;  /* 0xff8000002f767808 */ /* 0x000fe40005000000 */
[----:B------:R-:W-:Y:S02]  /*d0e0*/  FSEL R190, R190, -INF , !P5 ;  /* 0xff800000bebe7808 */ /* 0x000fe40006800000 */
        /* <DEDUP_REMOVED lines=9> */
[-C--:B------:R-:W-:Y:S02]  /*d180*/  ISETP.GE.AND P5, PT, R37, R160.reuse, PT ;  /* 0x000000a02500720c */ /* 0x080fe40003fa6270 */
[----:B------:R-:W-:Y:S02]  /*d190*/  FSEL R96, R96, -INF , P1 ;  /* 0xff80000060607808 */ /* 0x000fe40000800000 */
[----:B------:R-:W-:Y:S02]  /*d1a0*/  FSEL R99, R99, -INF , P0 ;  /* 0xff80000063637808 */ /* 0x000fe40000000000 */
[----:B------:R-:W-:Y:S02]  /*d1b0*/  ISETP.GE.AND P0, PT, R113, R161, PT ;  /* 0x000000a17100720c */ /* 0x000fe40003f06270 */
[----:B------:R-:W-:Y:S02]  /*d1c0*/  ISETP.GE.AND P4, PT, R22, R160, PT ;  /* 0x000000a01600720c */ /* 0x000fe40003f86270 */
[----:B------:R-:W-:-:S02]  /*d1d0*/  FSEL R192, R59, -INF , !P2 ;  /* 0xff8000003bc07808 */ /* 0x000fc40005000000 */
[----:B------:R-:W-:Y:S02]  /*d1e0*/  FSEL R186, R96, -INF , !P5 ;  /* 0xff80000060ba7808 */ /* 0x000fe40006800000 */
[-C--:B------:R-:W-:Y:S02]  /*d1f0*/  ISETP.GE.AND P2, PT, R123, R160.reuse, PT ;  /* 0x000000a07b00720c */ /* 0x080fe40003f46270 */
[----:B------:R-:W-:Y:S02]  /*d200*/  ISETP.GE.AND P5, PT, R113, R160, PT ;  /* 0x000000a07100720c */ /* 0x000fe40003fa6270 */
[----:B------:R-:W-:Y:S02]  /*d210*/  FSEL R102, R102, -INF , P0 ;  /* 0xff80000066667808 */ /* 0x000fe40000000000 */
[----:B------:R-:W-:Y:S02]  /*d220*/  FMNMX3.FTZ R47, R2, R45, R118, !PT ;  /* 0x0000002d022f7276 */ /* 0x000fe40007810076 */
[----:B------:R-:W-:-:S02]  /*d230*/  ISETP.GE.AND P0, PT, R35, R161, PT ;  /* 0x000000a12300720c */ /* 0x000fc40003f06270 */
[----:B------:R-:W-:Y:S02]  /*d240*/  FSEL R194, R57, -INF , !P4 ;  /* 0xff80000039c27808 */ /* 0x000fe40006000000 */
[----:B------:R-:W-:Y:S02]  /*d250*/  ISETP.GE.AND P4, PT, R124, R160, PT ;  /* 0x000000a07c00720c */ /* 0x000fe40003f86270 */
[----:B------:R-:W-:Y:S02]  /*d260*/  FSEL R56, R56, -INF , !P2 ;  /* 0xff80000038387808 */ /* 0x000fe40005000000 */
[----:B------:R-:W-:Y:S02]  /*d270*/  FSEL R180, R102, -INF , !P5 ;  /* 0xff80000066b47808 */ /* 0x000fe40006800000 */
[----:B------:R-:W-:Y:S02]  /*d280*/  FMNMX3.FTZ R47, R47, R116, R114, !PT ;  /* 0x000000742f2f7276 */ /* 0x000fe40007810072 */
[----:B------:R-:W-:-:S02]  /*d290*/  ISETP.GE.AND P2, PT, R119, R160, PT ;  /* 0x000000a07700720c */ /* 0x000fc40003f46270 */
[----:B------:R-:W-:Y:S02]  /*d2a0*/  FSEL R102, R107, -INF , P0 ;  /* 0xff8000006b667808 */ /* 0x000fe40000000000 */
[----:B------:R-:W-:Y:S02]  /*d2b0*/  ISETP.GE.AND P0, PT, R31, R161, PT ;  /* 0x000000a11f00720c */ /* 0x000fe40003f06270 */
[----:B------:R-:W-:Y:S02]  /*d2c0*/  FSEL R66, R66, -INF , !P4 ;  /* 0xff80000042427808 */ /* 0x000fe40006000000 */
[----:B------:R-:W-:Y:S02]  /*d2d0*/  FMNMX3.FTZ R47, R47, R112, R196, !PT ;  /* 0x000000702f2f7276 */ /* 0x000fe400078100c4 */
[----:B------:R-:W-:Y:S02]  /*d2e0*/  ISETP.GE.AND P4, PT, R121, R160, PT ;  /* 0x000000a07900720c */ /* 0x000fe40003f86270 */
[----:B------:R-:W-:-:S02]  /*d2f0*/  FSEL R188, R93, -INF , !P2 ;  /* 0xff8000005dbc7808 */ /* 0x000fc40005000000 */
[-C--:B------:R-:W-:Y:S02]  /*d300*/  ISETP.GE.AND P2, PT, R115, R161.reuse, PT ;  /* 0x000000a17300720c */ /* 0x080fe40003f46270 */
[----:B------:R-:W-:Y:S02]  /*d310*/  FSEL R44, R109, -INF , P0 ;  /* 0xff8000006d2c7808 */ /* 0x000fe40000000000 */
[----:B------:R-:W-:Y:S02]  /*d320*/  ISETP.GE.AND P0, PT, R27, R161, PT ;  /* 0x000000a11b00720c */ /* 0x000fe40003f06270 */
[----:B------:R-:W-:Y:S02]  /*d330*/  FMNMX3.FTZ R47, R47, R194, R192, !PT ;  /* 0x000000c22f2f7276 */ /* 0x000fe400078100c0 */
[----:B------:R-:W-:Y:S02]  /*d340*/  FSEL R60, R60, -INF , !P4 ;  /* 0xff8000003c3c7808 */ /* 0x000fe40006000000 */
[----:B------:R-:W-:-:S02]  /*d350*/  ISETP.GE.AND P4, PT, R117, R160, PT ;  /* 0x000000a07500720c */ /* 0x000fc40003f86270 */
[----:B------:R-:W-:Y:S02]  /*d360*/  FSEL R100, R100, -INF , P2 ;  /* 0xff80000064647808 */ /* 0x000fe40001000000 */
[----:B------:R-:W-:Y:S02]  /*d370*/  ISETP.GE.AND P2, PT, R43, R161, PT ;  /* 0x000000a12b00720c */ /* 0x000fe40003f46270 */
[----:B------:R-:W-:Y:S02]  /*d380*/  FSEL R36, R41, -INF , P0 ;  /* 0xff80000029247808 */ /* 0x000fe40000000000 */
[----:B------:R-:W-:Y:S02]  /*d390*/  FMNMX3.FTZ R41, R47, R190, R66, !PT ;  /* 0x000000be2f297276 */ /* 0x000fe40007810042 */
[----:B------:R-:W-:Y:S02]  /*d3a0*/  ISETP.GE.AND P1, PT, R115, R160, PT ;  /* 0x000000a07300720c */ /* 0x000fe40003f26270 */
[----:B------:R-:W-:-:S02]  /*d3b0*/  FSEL R184, R99, -INF , !P4 ;  /* 0xff80000063b87808 */ /* 0x000fc40006000000 */
[----:B------:R-:W-:Y:S02]  /*d3c0*/  ISETP.GE.AND P4, PT, R43, R160, PT ;  /* 0x000000a02b00720c */ /* 0x000fe40003f86270 */
[----:B------:R-:W-:Y:S02]  /*d3d0*/  FSEL R48, R106, -INF , P2 ;  /* 0xff8000006a307808 */ /* 0x000fe40001000000 */
[----:B------:R-:W-:Y:S02]  /*d3e0*/  FMNMX3.FTZ R41, R41, R56, R52, !PT ;  /* 0x0000003829297276 */ /* 0x000fe40007810034 */
[----:B------:R-:W-:Y:S02]  /*d3f0*/  FSEL R182, R100, -INF , !P1 ;  /* 0xff80000064b67808 */ /* 0x000fe40004800000 */
[----:B------:R-:W-:Y:S02]  /*d400*/  ISETP.GE.AND P1, PT, R35, R160, PT ;  /* 0x000000a02300720c */ /* 0x000fe40003f26270 */
[----:B------:R-:W-:-:S02]  /*d410*/  ISETP.GE.AND P2, PT, R33, R161, PT ;  /* 0x000000a12100720c */ /* 0x000fc40003f46270 */
[----:B------:R-:W-:Y:S02]  /*d420*/  FSEL R48, R48, -INF , !P4 ;  /* 0xff80000030307808 */ /* 0x000fe40006000000 */
[----:B------:R-:W-:Y:S02]  /*d430*/  ISETP.GE.AND P0, PT, R23, R161, PT ;  /* 0x000000a11700720c */ /* 0x000fe40003f06270 */
[----:B------:R-:W-:Y:S02]  /*d440*/  ISETP.GE.AND P4, PT, R31, R160, PT ;  /* 0x000000a01f00720c */ /* 0x000fe40003f86270 */
[----:B------:R-:W-:Y:S02]  /*d450*/  FMNMX3.FTZ R41, R41, R60, R188, !PT ;  /* 0x0000003c29297276 */ /* 0x000fe400078100bc */
[----:B------:R-:W-:Y:S02]  /*d460*/  ISETP.GE.AND P5, PT, R33, R160, PT ;  /* 0x000000a02100720c */ /* 0x000fe40003fa6270 */
[----:B------:R-:W-:-:S02]  /*d470*/  FSEL R102, R102, -INF , !P1 ;  /* 0xff80000066667808 */ /* 0x000fc40004800000 */
[----:B------:R-:W-:Y:S02]  /*d480*/  FSEL R108, R108, -INF , P2 ;  /* 0xff8000006c6c7808 */ /* 0x000fe40001000000 */
[----:B------:R-:W-:Y:S02]  /*d490*/  FSEL R28, R39, -INF , P0 ;  /* 0xff800000271c7808 */ /* 0x000fe40000000000 */
[-C--:B------:R-:W-:Y:S02]  /*d4a0*/  ISETP.GE.AND P1, PT, R29, R161.reuse, PT ;  /* 0x000000a11d00720c */ /* 0x080fe40003f26270 */
[----:B------:R-:W-:Y:S02]  /*d4b0*/  FSEL R44, R44, -INF , !P4 ;  /* 0xff8000002c2c7808 */ /* 0x000fe40006000000 */
[----:B------:R-:W-:Y:S02]  /*d4c0*/  FMNMX3.FTZ R39, R41, R186, R184, !PT ;  /* 0x000000ba29277276 */ /* 0x000fe400078100b8 */
[----:B------:R-:W-:-:S02]  /*d4d0*/  ISETP.GE.AND P4, PT, R25, R161, PT ;  /* 0x000000a11900720c */ /* 0x000fc40003f86270 */
[----:B------:R-:W-:Y:S02]  /*d4e0*/  FSEL R178, R108, -INF , !P5 ;  /* 0xff8000006cb27808 */ /* 0x000fe40006800000 */
[----:B------:R-:W-:Y:S02]  /*d4f0*/  FSEL R108, R110, -INF , P1 ;  /* 0xff8000006e6c7808 */ /* 0x000fe40000800000 */
[----:B------:R-:W-:Y:S02]  /*d500*/  FMNMX3.FTZ R39, R39, R182, R180, !PT ;  /* 0x000000b627277276 */ /* 0x000fe400078100b4 */
[-C--:B------:R-:W-:Y:S02]  /*d510*/  ISETP.GE.AND P1, PT, R25, R160.reuse, PT ;  /* 0x000000a01900720c */ /* 0x080fe40003f26270 */
[----:B------:R-:W-:Y:S02]  /*d520*/  FSEL R100, R111, -INF , P4 ;  /* 0xff8000006f647808 */ /* 0x000fe40002000000 */
[----:B------:R-:W-:-:S02]  /*d530*/  ISETP.GE.AND P2, PT, R29, R160, PT ;  /* 0x000000a01d00720c */ /* 0x000fc40003f46270 */
[----:B------:R-:W-:Y:S02]  /*d540*/  ISETP.GE.AND P5, PT, R27, R160, PT ;  /* 0x000000a01b00720c */ /* 0x000fe40003fa6270 */
[----:B------:R-:W-:Y:S02]  /*d550*/  FMNMX3.FTZ R39, R39, R48, R102, !PT ;  /* 0x0000003027277276 */ /* 0x000fe40007810066 */
[----:B------:R-:W-:Y:S02]  /*d560*/  FSEL R100, R100, -INF , !P1 ;  /* 0xff80000064647808 */ /* 0x000fe40004800000 */
[----:B------:R-:W-:Y:S02]  /*d570*/  FSEL R108, R108, -INF , !P2 ;  /* 0xff8000006c6c7808 */ /* 0x000fe40005000000 */
[----:B------:R-:W-:Y:S02]  /*d580*/  FSEL R36, R36, -INF , !P5 ;  /* 0xff80000024247808 */ /* 0x000fe40006800000 */
[----:B------:R-:W-:-:S02]  /*d590*/  ISETP.GE.AND P1, PT, R19, R161, PT ;  /* 0x000000a11300720c */ /* 0x000fc40003f26270 */
[----:B------:R-:W-:Y:S02]  /*d5a0*/  ISETP.GE.AND P2, PT, R23, R160, PT ;  /* 0x000000a01700720c */ /* 0x000fe40003f46270 */
[----:B------:R-:W-:Y:S02]  /*d5b0*/  ISETP.GE.AND P5, PT, R21, R161, PT ;  /* 0x000000a11500720c */ /* 0x000fe40003fa6270 */
[----:B------:R-:W-:Y:S02]  /*d5c0*/  FMNMX3.FTZ R39, R39, R178, R44, !PT ;  /* 0x000000b227277276 */ /* 0x000fe4000781002c */
[----:B------:R-:W-:Y:S02]  /*d5d0*/  FSEL R168, R24, -INF , P1 ;  /* 0xff80000018a87808 */ /* 0x000fe40000800000 */
[-C--:B------:R-:W-:Y:S02]  /*d5e0*/  ISETP.GE.AND P4, PT, R21, R160.reuse, PT ;  /* 0x000000a01500720c */ /* 0x080fe40003f86270 */
[----:B------:R-:W-:-:S02]  /*d5f0*/  ISETP.GE.AND P0, PT, R19, R160, PT ;  /* 0x000000a01300720c */ /* 0x000fc40003f06270 */
[----:B------:R-:W-:Y:S02]  /*d600*/  FSEL R28, R28, -INF , !P2 ;  /* 0xff8000001c1c7808 */ /* 0x000fe40005000000 */
[----:B------:R-:W-:Y:S02]  /*d610*/  FSEL R32, R32, -INF , P5 ;  /* 0xff80000020207808 */ /* 0x000fe40002800000 */
[-C--:B------:R-:W-:Y:S02]  /*d620*/  ISETP.GE.AND P1, PT, R15, R161.reuse, PT ;  /* 0x000000a10f00720c */ /* 0x080fe40003f26270 */
[----:B------:R-:W-:Y:S02]  /*d630*/  ISETP.GE.AND P2, PT, R16, R161, PT ;  /* 0x000000a11000720c */ /* 0x000fe40003f46270 */
[----:B------:R-:W-:Y:S02]  /*d640*/  FMNMX3.FTZ R39, R39, R108, R36, !PT ;  /* 0x0000006c27277276 */ /* 0x000fe40007810024 */
[----:B------:R-:W-:-:S02]  /*d650*/  FSEL R24, R32, -INF , !P4 ;  /* 0xff80000020187808 */ /* 0x000fc40006000000 */
[----:B------:R-:W-:Y:S02]  /*d660*/  FSEL R168, R168, -INF , !P0 ;  /* 0xff800000a8a87808 */ /* 0x000fe40004000000 */
[----:B------:R-:W-:Y:S02]  /*d670*/  FSEL R120, R17, -INF , P1 ;  /* 0xff80000011787808 */ /* 0x000fe40000800000 */
[-C--:B------:R-:W-:Y:S02]  /*d680*/  ISETP.GE.AND P5, PT, R16, R160.reuse, PT ;  /* 0x000000a01000720c */ /* 0x080fe40003fa6270 */
[----:B------:R-:W-:Y:S02]  /*d690*/  ISETP.GE.AND P4, PT, R15, R160, PT ;  /* 0x000000a00f00720c */ /* 0x000fe40003f86270 */
[----:B------:R-:W-:Y:S02]  /*d6a0*/  ISETP.GE.AND P0, PT, R13, R161, PT ;  /* 0x000000a10d00720c */ /* 0x000fe40003f06270 */
[----:B------:R-:W-:-:S02]  /*d6b0*/  FSEL R26, R26, -INF , P2 ;  /* 0xff8000001a1a7808 */ /* 0x000fc40001000000 */
[----:B------:R-:W-:Y:S02]  /*d6c0*/  FMNMX3.FTZ R17, R39, R100, R28, !PT ;  /* 0x0000006427117276 */ /* 0x000fe4000781001c */
        /* <DEDUP_REMOVED lines=12> */
[-C--:B------:R-:W-:Y:S01]  /*d790*/  ISETP.GE.AND P1, PT, R129, R159.reuse, PT ;  /* 0x0000009f8100720c */ /* 0x080fe20003f26270 */
[----:B------:R-:W1:Y:S01]  /*d7a0*/  SHFL.BFLY PT, R41, R26, 0x2, 0x1f ;  /* 0x0c401f001a297f89 */ /* 0x000e6200000e0000 */
[----:B------:R-:W-:Y:S02]  /*d7b0*/  FSEL R17, R42, -INF , P2 ;  /* 0xff8000002a117808 */ /* 0x000fe40001000000 */
[----:B------:R-:W-:Y:S02]  /*d7c0*/  ISETP.GE.AND P2, PT, R127, R159, PT ;  /* 0x0000009f7f00720c */ /* 0x000fe40003f46270 */
[----:B------:R-:W-:Y:S02]  /*d7d0*/  ISETP.GE.AND P4, PT, R130, R158, PT ;  /* 0x0000009e8200720c */ /* 0x000fe40003f86270 */
[----:B------:R-:W-:-:S02]  /*d7e0*/  FSEL R34, R46, -INF , P0 ;  /* 0xff8000002e227808 */ /* 0x000fc40000000000 */
[----:B------:R-:W-:Y:S02]  /*d7f0*/  FSEL R39, R30, -INF , P1 ;  /* 0xff8000001e277808 */ /* 0x000fe40000800000 */
        /* <DEDUP_REMOVED lines=9> */
[----:B------:R-:W-:Y:S02]  /*d890*/  FSEL R51, R51, -INF , P0 ;  /* 0xff80000033337808 */ /* 0x000fe40000000000 */
[----:B------:R-:W-:-:S02]  /*d8a0*/  ISETP.GE.AND P1, PT, R18, R159, PT ;  /* 0x0000009f1200720c */ /* 0x000fc40003f26270 */
[----:B-1----:R-:W-:Y:S02]  /*d8b0*/  FMNMX.FTZ R41, R26, R41, !PT ;  /* 0x000000291a297209 */ /* 0x002fe40007810000 */
[-C--:B------:R-:W-:Y:S02]  /*d8c0*/  ISETP.GE.AND P2, PT, R125, R158.reuse, PT ;  /* 0x0000009e7d00720c */ /* 0x080fe40003f46270 */
[----:B------:R-:W-:Y:S01]  /*d8d0*/  FSEL R54, R54, -INF , P4 ;  /* 0xff80000036367808 */ /* 0x000fe20002000000 */
[----:B------:R-:W1:Y:S01]  /*d8e0*/  SHFL.BFLY PT, R42, R41, 0x1, 0x1f ;  /* 0x0c201f00292a7f89 */ /* 0x000e6200000e0000 */
        /* <DEDUP_REMOVED lines=9> */
[-C--:B------:R-:W-:Y:S02]  /*d980*/  ISETP.GE.AND P0, PT, R20, R159.reuse, PT ;  /* 0x0000009f1400720c */ /* 0x080fe40003f06270 */
[----:B------:R-:W-:Y:S02]  /*d990*/  FSEL R26, R62, -INF , P1 ;  /* 0xff8000003e1a7808 */ /* 0x000fe40000800000 */
[-C--:B------:R-:W-:Y:S02]  /*d9a0*/  ISETP.GE.AND P1, PT, R124, R159.reuse, PT ;  /* 0x0000009f7c00720c */ /* 0x080fe40003f26270 */
[----:B------:R-:W-:Y:S02]  /*d9b0*/  FSEL R32, R64, -INF , P0 ;  /* 0xff80000040207808 */ /* 0x000fe40000000000 */
[----:B------:R-:W-:Y:S02]  /*d9c0*/  ISETP.GE.AND P0, PT, R123, R159, PT ;  /* 0x0000009f7b00720c */ /* 0x000fe40003f06270 */
[----:B------:R-:W-:-:S02]  /*d9d0*/  FSEL R58, R58, -INF , P4 ;  /* 0xff8000003a3a7808 */ /* 0x000fc40002000000 */
[-C--:B------:R-:W-:Y:S02]  /*d9e0*/  ISETP.GE.AND P4, PT, R20, R158.reuse, PT ;  /* 0x0000009e1400720c */ /* 0x080fe40003f86270 */
[----:B------:R-:W-:Y:S02]  /*d9f0*/  FSEL R26, R26, -INF , !P2 ;  /* 0xff8000001a1a7808 */ /* 0x000fe40005000000 */
[----:B------:R-:W-:Y:S02]  /*da00*/  FSEL R65, R65, -INF , P1 ;  /* 0xff80000041417808 */ /* 0x000fe40000800000 */
[----:B------:R-:W-:Y:S02]  /*da10*/  ISETP.GE.AND P2, PT, R123, R158, PT ;  /* 0x0000009e7b00720c */ /* 0x000fe40003f46270 */
[----:B------:R-:W-:Y:S02]  /*da20*/  ISETP.GE.AND P1, PT, R122, R159, PT ;  /* 0x0000009f7a00720c */ /* 0x000fe40003f26270 */
[----:B------:R-:W-:-:S02]  /*da30*/  FSEL R87, R87, -INF , P0 ;  /* 0xff80000057577808 */ /* 0x000fc40000000000 */
[----:B------:R-:W-:Y:S02]  /*da40*/  FSEL R32, R32, -INF , !P4 ;  /* 0xff80000020207808 */ /* 0x000fe40006000000 */
[----:B------:R-:W-:Y:S02]  /*da50*/  ISETP.GE.AND P4, PT, R122, R158, PT ;  /* 0x0000009e7a00720c */ /* 0x000fe40003f86270 */
[----:B------:R-:W-:Y:S02]  /*da60*/  FSEL R88, R88, -INF , P1 ;  /* 0xff80000058587808 */ /* 0x000fe40000800000 */
[----:B------:R-:W-:Y:S02]  /*da70*/  FSEL R174, R87, -INF , !P2 ;  /* 0xff80000057ae7808 */ /* 0x000fe40005000000 */
[-C--:B------:R-:W-:Y:S02]  /*da80*/  ISETP.GE.AND P2, PT, R119, R159.reuse, PT ;  /* 0x0000009f7700720c */ /* 0x080fe40003f46270 */
[----:B------:R-:W-:-:S02]  /*da90*/  ISETP.GE.AND P0, PT, R121, R159, PT ;  /* 0x0000009f7900720c */ /* 0x000fc40003f06270 */
[----:B------:R-:W-:Y:S02]  /*daa0*/  FSEL R20, R58, -INF , !P5 ;  /* 0xff8000003a147808 */ /* 0x000fe40006800000 */
[-C--:B------:R-:W-:Y:S02]  /*dab0*/  ISETP.GE.AND P5, PT, R124, R158.reuse, PT ;  /* 0x0000009e7c00720c */ /* 0x080fe40003fa6270 */
[----:B------:R-:W-:Y:S02]  /*dac0*/  FSEL R172, R88, -INF , !P4 ;  /* 0xff80000058ac7808 */ /* 0x000fe40006000000 */
[----:B------:R-:W-:Y:S02]  /*dad0*/  ISETP.GE.AND P1, PT, R119, R158, PT ;  /* 0x0000009e7700720c */ /* 0x000fe40003f26270 */
[----:B------:R-:W-:Y:S02]  /*dae0*/  ISETP.GE.AND P4, PT, R37, R159, PT ;  /* 0x0000009f2500720c */ /* 0x000fe40003f86270 */
[----:B------:R-:W-:-:S02]  /*daf0*/  FSEL R91, R91, -INF , P2 ;  /* 0xff8000005b5b7808 */ /* 0x000fc40001000000 */
[----:B------:R-:W-:Y:S02]  /*db00*/  FSEL R92, R92, -INF , P0 ;  /* 0xff8000005c5c7808 */ /* 0x000fe40000000000 */
[----:B------:R-:W-:Y:S02]  /*db10*/  ISETP.GE.AND P0, PT, R37, R158, PT ;  /* 0x0000009e2500720c */ /* 0x000fe40003f06270 */
[----:B------:R-:W-:Y:S02]  /*db20*/  FSEL R176, R65, -INF , !P5 ;  /* 0xff80000041b07808 */ /* 0x000fe40006800000 */
[----:B-1----:R-:W-:Y:S02]  /*db30*/  FMNMX.FTZ R37, R41, R42, !PT ;  /* 0x0000002a29257209 */ /* 0x002fe40007810000 */
[----:B------:R-:W-:Y:S02]  /*db40*/  ISETP.GE.AND P5, PT, R121, R158, PT ;  /* 0x0000009e7900720c */ /* 0x000fe40003fa6270 */
[----:B------:R-:W-:Y:S01]  /*db50*/  ISETP.GE.AND P2, PT, R117, R159, PT ;  /* 0x0000009f7500720c */ /* 0x000fe20003f46270 */
[----:B---3--:R-:W-:Y:S01]  /*db60*/  FMUL.FTZ R57, R50, R37 ;  /* 0x0000002532397220 */ /* 0x008fe20000410000 */
[----:B------:R-:W-:-:S02]  /*db70*/  FSEL R95, R95, -INF , P4 ;  /* 0xff8000005f5f7808 */ /* 0x000fc40002000000 */
[----:B------:R-:W-:Y:S02]  /*db80*/  FSEL R164, R91, -INF , !P1 ;  /* 0xff8000005ba47808 */ /* 0x000fe40004800000 */
[----:B------:R-:W-:Y:S02]  /*db90*/  ISETP.GE.AND P1, PT, R115, R159, PT ;  /* 0x0000009f7300720c */ /* 0x000fe40003f26270 */
[----:B------:R-:W-:Y:S02]  /*dba0*/  FSEL R170, R92, -INF , !P5 ;  /* 0xff8000005caa7808 */ /* 0x000fe40006800000 */
[----:B------:R-:W-:Y:S02]  /*dbb0*/  ISETP.GE.AND P4, PT, R117, R158, PT ;  /* 0x0000009e7500720c */ /* 0x000fe40003f86270 */
[----:B------:R-:W-:Y:S02]  /*dbc0*/  FSEL R162, R95, -INF , !P0 ;  /* 0xff8000005fa27808 */ /* 0x000fe40004000000 */
[----:B------:R-:W-:-:S02]  /*dbd0*/  FSEL R94, R94, -INF , P2 ;  /* 0xff8000005e5e7808 */ /* 0x000fc40001000000 */
[----:B------:R-:W-:Y:S02]  /*dbe0*/  FSETP.NEU.FTZ.AND P0, PT, R37, -INF , PT ;  /* 0xff8000002500780b */ /* 0x000fe40003f1d000 */
[----:B------:R-:W-:Y:S02]  /*dbf0*/  ISETP.GE.AND P5, PT, R115, R158, PT ;  /* 0x0000009e7300720c */ /* 0x000fe40003fa6270 */
[-C--:B------:R-:W-:Y:S02]  /*dc00*/  ISETP.GE.AND P2, PT, R113, R159.reuse, PT ;  /* 0x0000009f7100720c */ /* 0x080fe40003f46270 */
[----:B------:R-:W-:Y:S02]  /*dc10*/  FSEL R98, R98, -INF , P1 ;  /* 0xff80000062627808 */ /* 0x000fe40000800000 */
[----:B------:R-:W-:Y:S02]  /*dc20*/  ISETP.GE.AND P1, PT, R43, R159, PT ;  /* 0x0000009f2b00720c */ /* 0x000fe40003f26270 */
[----:B------:R-:W-:-:S02]  /*dc30*/  FSEL R136, R94, -INF , !P4 ;  /* 0xff8000005e887808 */ /* 0x000fc40006000000 */
[----:B------:R-:W-:Y:S02]  /*dc40*/  FSEL R57, R57, RZ, P0 ;  /* 0x000000ff39397208 */ /* 0x000fe40000000000 */
[----:B------:R-:W-:Y:S02]  /*dc50*/  ISETP.GE.AND P4, PT, R113, R158, PT ;  /* 0x0000009e7100720c */ /* 0x000fe40003f86270 */
        /* <DEDUP_REMOVED lines=22> */
[----:B------:R-:W-:Y:S01]  /*ddc0*/  ISETP.GE.AND P5, PT, R29, R158, PT ;  /* 0x0000009e1d00720c */ /* 0x000fe20003fa6270 */
[-CC-:B------:R-:W-:Y:S01]  /*ddd0*/  FFMA.FTZ R45, R102, R50.reuse, -R57.reuse ;  /* 0x00000032662d7223 */ /* 0x180fe20000010839 */
[----:B------:R-:W-:Y:S01]  /*dde0*/  FSEL R5, R5, -INF , P1 ;  /* 0xff80000005057808 */ /* 0x000fe20000800000 */
[----:B------:R-:W-:Y:S01]  /*ddf0*/  MUFU.EX2 R97, R97 ;  /* 0x0000006100617308 */ /* 0x000fe20000000800 */
[----:B------:R-:W-:Y:S01]  /*de00*/  ISETP.GE.AND P2, PT, R35, R159, PT ;  /* 0x0000009f2300720c */ /* 0x000fe20003f46270 */
[-CC-:B------:R-:W-:Y:S01]  /*de10*/  FFMA.FTZ R42, R100, R50.reuse, -R57.reuse ;  /* 0x00000032642a7223 */ /* 0x180fe20000010839 */
[----:B------:R-:W-:Y:S01]  /*de20*/  FSEL R114, R5, -INF , !P5 ;  /* 0xff80000005727808 */ /* 0x000fe20006800000 */
[-CC-:B------:R-:W-:Y:S01]  /*de30*/  FFMA.FTZ R67, R196, R50.reuse, -R57.reuse ;  /* 0x00000032c4437223 */ /* 0x180fe20000010839 */
[----:B------:R-:W-:Y:S01]  /*de40*/  FMNMX3.FTZ R5, R0, R17, R34, !PT ;  /* 0x0000001100057276 */ /* 0x000fe20007810022 */
[--C-:B------:R-:W-:Y:S01]  /*de50*/  FFMA.FTZ R92, R194, R50, -R57.reuse ;  /* 0x00000032c25c7223 */ /* 0x100fe20000010839 */
[----:B------:R-:W-:Y:S01]  /*de60*/  ISETP.GE.AND P4, PT, R35, R158, PT ;  /* 0x0000009e2300720c */ /* 0x000fe20003f86270 */
[----:B------:R-:W1:Y:S01]  /*de70*/  MUFU.EX2 R99, R99 ;  /* 0x0000006300637308 */ /* 0x000e620000000800 */
[----:B------:R-:W-:Y:S01]  /*de80*/  FMNMX3.FTZ R5, R5, R30, R18, !PT ;  /* 0x0000001e05057276 */ /* 0x000fe20007810012 */
[-CC-:B------:R-:W-:Y:S01]  /*de90*/  FFMA.FTZ R65, R192, R50.reuse, -R57.reuse ;  /* 0x00000032c0417223 */ /* 0x180fe20000010839 */
[----:B------:R-:W-:Y:S01]  /*dea0*/  FSEL R103, R103, -INF , P2 ;  /* 0xff80000067677808 */ /* 0x000fe20001000000 */
[--C-:B------:R-:W-:Y:S01]  /*deb0*/  FFMA.FTZ R88, R190, R50, -R57.reuse ;  /* 0x00000032be587223 */ /* 0x100fe20000010839 */
[----:B------:R-:W-:Y:S01]  /*dec0*/  FMNMX3.FTZ R5, R5, R22, R14, !PT ;  /* 0x0000001605057276 */ /* 0x000fe2000781000e */
[--C-:B------:R-:W-:Y:S01]  /*ded0*/  FFMA.FTZ R60, R60, R50, -R57.reuse ;  /* 0x000000323c3c7223 */ /* 0x100fe20000010839 */
[-C--:B------:R-:W-:Y:S01]  /*dee0*/  ISETP.GE.AND P2, PT, R31, R159.reuse, PT ;  /* 0x0000009f1f00720c */ /* 0x080fe20003f46270 */
        /* <DEDUP_REMOVED lines=8> */
[----:B------:R-:W2:Y:S01]  /*df70*/  MUFU.EX2 R91, R91 ;  /* 0x0000005b005b7308 */ /* 0x000ea20000000800 */
        /* <DEDUP_REMOVED lines=16> */
[-C--:B------:R-:W-:Y:S01]  /*e080*/  ISETP.GE.AND P1, PT, R25, R159.reuse, PT ;  /* 0x0000009f1900720c */ /* 0x080fe20003f26270 */
[-CC-:B------:R-:W-:Y:S01]  /*e090*/  FFMA.FTZ R120, R120, R50.reuse, -R57.reuse ;  /* 0x0000003278787223 */ /* 0x180fe20000010839 */
[----:B------:R-:W-:Y:S01]  /*e0a0*/  FSEL R4, R4, -INF , P2 ;  /* 0xff80000004047808 */ /* 0x000fe20001000000 */
[----:B------:R-:W-:Y:S01]  /*e0b0*/  FFMA.FTZ R110, R110, R50, -R57 ;  /* 0x000000326e6e7223 */ /* 0x000fe20000010839 */
[----:B------:R-:W-:-:S02]  /*e0c0*/  ISETP.GE.AND P2, PT, R23, R159, PT ;  /* 0x0000009f1700720c */ /* 0x000fc40003f46270 */
[----:B------:R-:W-:Y:S01]  /*e0d0*/  FMNMX3.FTZ R5, R5, R124, R122, !PT ;  /* 0x0000007c05057276 */ /* 0x000fe2000781007a */
[----:B------:R-:W-:Y:S01]  /*e0e0*/  MUFU.EX2 R92, R92 ;  /* 0x0000005c005c7308 */ /* 0x000fe20000000800 */
[----:B------:R-:W-:Y:S02]  /*e0f0*/  FSEL R112, R4, -INF , !P4 ;  /* 0xff80000004707808 */ /* 0x000fe40006000000 */
[----:B------:R-:W-:Y:S02]  /*e100*/  FSEL R7, R7, -INF , P1 ;  /* 0xff80000007077808 */ /* 0x000fe40000800000 */
[-C--:B------:R-:W-:Y:S02]  /*e110*/  ISETP.GE.AND P5, PT, R25, R158.reuse, PT ;  /* 0x0000009e1900720c */ /* 0x080fe40003fa6270 */
[----:B------:R-:W-:Y:S01]  /*e120*/  ISETP.GE.AND P4, PT, R23, R158, PT ;  /* 0x0000009e1700720c */ /* 0x000fe20003f86270 */
[----:B------:R-:W-:Y:S01]  /*e130*/  MUFU.EX2 R65, R65 ;  /* 0x0000004100417308 */ /* 0x000fe20000000800 */
[----:B------:R-:W-:-:S02]  /*e140*/  ISETP.GE.AND P1, PT, R21, R159, PT ;  /* 0x0000009f1500720c */ /* 0x000fc40003f26270 */
[----:B------:R-:W-:Y:S02]  /*e150*/  FSEL R6, R6, -INF , P2 ;  /* 0xff80000006067808 */ /* 0x000fe40001000000 */
[----:B------:R-:W-:Y:S02]  /*e160*/  ISETP.GE.AND P2, PT, R19, R159, PT ;  /* 0x0000009f1300720c */ /* 0x000fe40003f46270 */
[----:B------:R-:W-:Y:S01]  /*e170*/  FMNMX3.FTZ R5, R5, R118, R116, !PT ;  /* 0x0000007605057276 */ /* 0x000fe20007810074 */
[----:B------:R-:W-:Y:S01]  /*e180*/  MUFU.EX2 R88, R88 ;  /* 0x0000005800587308 */ /* 0x000fe20000000800 */
[----:B------:R-:W-:Y:S02]  /*e190*/  FSEL R106, R7, -INF , !P5 ;  /* 0xff800000076a7808 */ /* 0x000fe40006800000 */
[----:B------:R-:W-:Y:S02]  /*e1a0*/  FSEL R98, R6, -INF , !P4 ;  /* 0xff80000006627808 */ /* 0x000fe40006000000 */
[----:B------:R-:W-:-:S02]  /*e1b0*/  FSEL R9, R9, -INF , P1 ;  /* 0xff80000009097808 */ /* 0x000fc40000800000 */
[-C--:B------:R-:W-:Y:S01]  /*e1c0*/  ISETP.GE.AND P5, PT, R21, R158.reuse, PT ;  /* 0x0000009e1500720c */ /* 0x080fe20003fa6270 */
[----:B------:R-:W-:Y:S01]  /*e1d0*/  MUFU.EX2 R59, R59 ;  /* 0x0000003b003b7308 */ /* 0x000fe20000000800 */
[----:B------:R-:W-:Y:S02]  /*e1e0*/  ISETP.GE.AND P4, PT, R19, R158, PT ;  /* 0x0000009e1300720c */ /* 0x000fe40003f86270 */
[-C--:B------:R-:W-:Y:S02]  /*e1f0*/  ISETP.GE.AND P1, PT, R16, R159.reuse, PT ;  /* 0x0000009f1000720c */ /* 0x080fe40003f26270 */
[----:B------:R-:W-:Y:S02]  /*e200*/  FSEL R8, R8, -INF , P2 ;  /* 0xff80000008087808 */ /* 0x000fe40001000000 */
[----:B------:R-:W-:Y:S01]  /*e210*/  ISETP.GE.AND P2, PT, R15, R159, PT ;  /* 0x0000009f0f00720c */ /* 0x000fe20003f46270 */
[----:B------:R-:W-:Y:S01]  /*e220*/  MUFU.EX2 R66, R66 ;  /* 0x0000004200427308 */ /* 0x000fe20000000800 */
[----:B------:R-:W-:-:S02]  /*e230*/  FMNMX3.FTZ R5, R5, R114, R112, !PT ;  /* 0x0000007205057276 */ /* 0x000fc40007810070 */
[----:B------:R-:W-:Y:S02]  /*e240*/  FSEL R94, R9, -INF , !P5 ;  /* 0xff800000095e7808 */ /* 0x000fe40006800000 */
[----:B------:R-:W-:Y:S02]  /*e250*/  FSEL R90, R8, -INF , !P4 ;  /* 0xff800000085a7808 */ /* 0x000fe40006000000 */
[----:B------:R-:W-:Y:S01]  /*e260*/  FSEL R11, R11, -INF , P1 ;  /* 0xff8000000b0b7808 */ /* 0x000fe20000800000 */
[----:B------:R-:W-:Y:S01]  /*e270*/  MUFU.EX2 R55, R55 ;  /* 0x0000003700377308 */ /* 0x000fe20000000800 */
[-C--:B------:R-:W-:Y:S02]  /*e280*/  ISETP.GE.AND P5, PT, R16, R158.reuse, PT ;  /* 0x0000009e1000720c */ /* 0x080fe40003fa6270 */
[----:B------:R-:W-:Y:S02]  /*e290*/  ISETP.GE.AND P4, PT, R15, R158, PT ;  /* 0x0000009e0f00720c */ /* 0x000fe40003f86270 */
[----:B------:R-:W-:-:S02]  /*e2a0*/  ISETP.GE.AND P1, PT, R13, R159, PT ;  /* 0x0000009f0d00720c */ /* 0x000fc40003f26270 */
[----:B------:R-:W-:Y:S01]  /*e2b0*/  FSEL R10, R10, -INF , P2 ;  /* 0xff8000000a0a7808 */ /* 0x000fe20001000000 */
[----:B------:R-:W-:Y:S01]  /*e2c0*/  MUFU.EX2 R60, R60 ;  /* 0x0000003c003c7308 */ /* 0x000fe20000000800 */
[----:B------:R-:W-:Y:S02]  /*e2d0*/  FMNMX3.FTZ R5, R5, R106, R98, !PT ;  /* 0x0000006a05057276 */ /* 0x000fe40007810062 */
[-C--:B------:R-:W-:Y:S02]  /*e2e0*/  ISETP.GE.AND P3, PT, R129, R158.reuse, PT ;  /* 0x0000009e8100720c */ /* 0x080fe40003f66270 */
[----:B------:R-:W-:Y:S02]  /*e2f0*/  ISETP.GE.AND P2, PT, R13, R158, PT ;  /* 0x0000009e0d00720c */ /* 0x000fe40003f46270 */
[----:B------:R-:W-:Y:S01]  /*e300*/  FSEL R12, R12, -INF , P1 ;  /* 0xff8000000c0c7808 */ /* 0x000fe20000800000 */
[----:B------:R-:W-:Y:S01]  /*e310*/  MUFU.EX2 R53, R53 ;  /* 0x0000003500357308 */ /* 0x000fe20000000800 */
[----:B------:R-:W-:-:S02]  /*e320*/  FSEL R64, R11, -INF , !P5 ;  /* 0xff8000000b407808 */ /* 0x000fc40006800000 */
[----:B------:R-:W-:Y:S02]  /*e330*/  FSEL R62, R10, -INF , !P4 ;  /* 0xff8000000a3e7808 */ /* 0x000fe40006000000 */
[----:B------:R-:W-:Y:S02]  /*e340*/  FMNMX3.FTZ R5, R5, R94, R90, !PT ;  /* 0x0000005e05057276 */ /* 0x000fe4000781005a */
[----:B------:R-:W-:Y:S01]  /*e350*/  FSEL R52, R39, -INF , !P3 ;  /* 0xff80000027347808 */ /* 0x000fe20005800000 */
[----:B------:R-:W-:Y:S01]  /*e360*/  FFMA.FTZ R39, R28, R50, -R57 ;  /* 0x000000321c277223 */ /* 0x000fe20000010839 */
[----:B------:R-:W-:Y:S01]  /*e370*/  FSEL R56, R12, -INF , !P2 ;  /* 0xff8000000c387808 */ /* 0x000fe20005000000 */
[----:B------:R-:W-:Y:S01]  /*e380*/  MUFU.EX2 R58, R58 ;  /* 0x0000003a003a7308 */ /* 0x000fe20000000800 */
[----:B------:R-:W-:Y:S02]  /*e390*/  FMNMX3.FTZ R5, R5, R64, R62, !PT ;  /* 0x0000004005057276 */ /* 0x000fe4000781003e */
[----:B------:R-:W-:-:S02]  /*e3a0*/  FSEL R103, R37, RZ, P0 ;  /* 0x000000ff25677208 */ /* 0x000fc40000000000 */
[----:B------:R-:W-:Y:S02]  /*e3b0*/  FMNMX3.FTZ R5, R5, R56, R52, !PT ;  /* 0x0000003805057276 */ /* 0x000fe40007810034 */
[----:B------:R-:W-:Y:S01]  /*e3c0*/  LEA R38, R38, UR6, 0x1 ;  /* 0x0000000626267c11 */ /* 0x000fe2000f8e08ff */
[----:B------:R-:W-:Y:S01]  /*e3d0*/  FADD.FTZ R103, R2, -R103 ;  /* 0x8000006702677221 */ /* 0x000fe20000010000 */
[----:B-1----:R-:W-:Y:S01]  /*e3e0*/  F2FP.F16.F32.PACK_AB R8, R97, R99 ;  /* 0x000000636108723e */ /* 0x002fe200000000ff */
[----:B------:R-:W1:Y:S01]  /*e3f0*/  SHFL.BFLY PT, R4, R5, 0x2, 0x1f ;  /* 0x0c401f0005047f89 */ /* 0x000e6200000e0000 */
[----:B--2---:R-:W-:Y:S01]  /*e400*/  F2FP.F16.F32.PACK_AB R10, R91, R104 ;  /* 0x000000685b0a723e */ /* 0x004fe200000000ff */
[----:B------:R-:W-:Y:S02]  /*e410*/  VIADD R2, R38, 0x3000 ;  /* 0x0000300026027836 */ /* 0x000fe40000000000 */
[----:B------:R-:W-:Y:S01]  /*e420*/  FMUL.FTZ R103, R50, R103 ;  /* 0x0000006732677220 */ /* 0x000fe20000410000 */
[----:B------:R-:W-:Y:S01]  /*e430*/  MUFU.EX2 R51, R51 ;  /* 0x0000003300337308 */ /* 0x000fe20000000800 */
[----:B------:R-:W-:-:S07]  /*e440*/  ISETP.GT.AND P0, PT, R63, R142, PT ;  /* 0x0000008e3f00720c */ /* 0x000fce0003f04270 */
[----:B------:R-:W2:Y:S06]  /*e450*/  MUFU.EX2 R103, R103 ;  /* 0x0000006700677308 */ /* 0x000eac0000000800 */
[----:B------:R-:W-:Y:S02]  /*e460*/  @P0 VIADD R61, R61, 0xfffffffd ;  /* 0xfffffffd3d3d0836 */ /* 0x000fe40000000000 */
        /* <DEDUP_REMOVED lines=14> */
[----:B------:R-:W-:Y:S01]  /*e550*/  FADD.FTZ R97, R97, R166 ;  /* 0x000000a661617221 */ /* 0x000fe20000010000 */
[----:B------:R-:W-:Y:S02]  /*e560*/  FFMA.FTZ R166, R86, R50, -R57 ;  /* 0x0000003256a67223 */ /* 0x000fe40000010839 */
[----:B------:R-:W-:Y:S01]  /*e570*/  MUFU.EX2 R45, R45 ;  /* 0x0000002d002d7308 */ /* 0x000fe20000000800 */
[----:B------:R-:W-:-:S04]  /*e580*/  FADD.FTZ R104, R104, R97 ;  /* 0x0000006168687221 */ /* 0x000fc80000010000 */
[----:B------:R-:W-:Y:S01]  /*e590*/  FADD.FTZ R91, R91, R104 ;  /* 0x000000685b5b7221 */ /* 0x000fe20000010000 */
[----:B-1----:R-:W-:Y:S02]  /*e5a0*/  FMNMX.FTZ R36, R4, R5, !PT ;  /* 0x0000000504247209 */ /* 0x002fe40007810000 */
[----:B------:R-:W-:Y:S02]  /*e5b0*/  MUFU.EX2 R46, R46 ;  /* 0x0000002e002e7308 */ /* 0x000fe40000000800 */
[----:B------:R-:W-:Y:S01]  /*e5c0*/  FSETP.NEU.FTZ.AND P1, PT, R36, -INF , PT ;  /* 0xff8000002400780b */ /* 0x000fe20003f3d000 */
[----:B------:R-:W-:-:S03]  /*e5d0*/  FMUL.FTZ R47, R50, R36 ;  /* 0x00000024322f7220 */ /* 0x000fc60000410000 */
[----:B------:R-:W-:Y:S02]  /*e5e0*/  FSEL R5, R36, RZ, P1 ;  /* 0x000000ff24057208 */ /* 0x000fe40000800000 */
[----:B------:R-:W-:Y:S01]  /*e5f0*/  MUFU.EX2 R43, R43 ;  /* 0x0000002b002b7308 */ /* 0x000fe20000000800 */
[----:B------:R-:W-:Y:S02]  /*e600*/  FSEL R47, R47, RZ, P1 ;  /* 0x000000ff2f2f7208 */ /* 0x000fe40000800000 */
[----:B------:R-:W-:Y:S01]  /*e610*/  FADD.FTZ R5, R0, -R5 ;  /* 0x8000000500057221 */ /* 0x000fe20000010000 */
[----:B------:R-:W-:Y:S02]  /*e620*/  VIADD R0, R38, 0x3020 ;  /* 0x0000302026007836 */ /* 0x000fe40000000000 */
[-CC-:B------:R-:W-:Y:S01]  /*e630*/  FFMA.FTZ R108, R17, R50.reuse, -R47.reuse ;  /* 0x00000032116c7223 */ /* 0x180fe2000001082f */
[-CC-:B------:R-:W-:Y:S01]  /*e640*/  FFMA.FTZ R93, R18, R50.reuse, -R47.reuse ;  /* 0x00000032125d7223 */ /* 0x180fe2000001082f */
[----:B------:R-:W-:Y:S01]  /*e650*/  @P6 VIADD R0, R2, 0xffffffe0 ;  /* 0xffffffe002006836 */ /* 0x000fe20000000000 */
[----:B------:R-:W1:Y:S01]  /*e660*/  LDSM.16.MT88.4 R16, [R38+0x3000] ;  /* 0x003000002610783b */ /* 0x000e620000004200 */
[----:B------:R-:W-:Y:S01]  /*e670*/  FMUL.FTZ R101, R50, R5 ;  /* 0x0000000532657220 */ /* 0x000fe20000410000 */
[-CC-:B------:R-:W-:Y:S01]  /*e680*/  FFMA.FTZ R95, R34, R50.reuse, -R47.reuse ;  /* 0x00000032225f7223 */ /* 0x180fe2000001082f */
[-CC-:B------:R-:W-:Y:S01]  /*e690*/  FFMA.FTZ R102, R30, R50.reuse, -R47.reuse ;  /* 0x000000321e667223 */ /* 0x180fe2000001082f */
[----:B------:R-:W2:Y:S01]  /*e6a0*/  LDSM.16.MT88.4 R4, [R0] ;  /* 0x000000000004783b */ /* 0x000ea20000004200 */
[----:B------:R-:W-:Y:S01]  /*e6b0*/  MUFU.EX2 R108, R108 ;  /* 0x0000006c006c7308 */ /* 0x000fe20000000800 */
[-CC-:B------:R-:W-:Y:S01]  /*e6c0*/  FFMA.FTZ R100, R22, R50.reuse, -R47.reuse ;  /* 0x0000003216647223 */ /* 0x180fe2000001082f */
[-CC-:B------:R-:W-:Y:S01]  /*e6d0*/  FFMA.FTZ R80, R20, R50.reuse, -R47.reuse ;  /* 0x0000003214507223 */ /* 0x180fe2000001082f */
[-CC-:B------:R-:W-:Y:S01]  /*e6e0*/  FFMA.FTZ R89, R14, R50.reuse, -R47.reuse ;  /* 0x000000320e597223 */ /* 0x180fe2000001082f */
[----:B------:R-:W3:Y:S01]  /*e6f0*/  LDSM.16.MT88.4 R20, [R38+0x3400] ;  /* 0x003400002614783b */ /* 0x000ee20000004200 */
[-C--:B------:R-:W-:Y:S01]  /*e700*/  FFMA.FTZ R33, R26, R50.reuse, -R47 ;  /* 0x000000321a217223 */ /* 0x080fe2000001082f */
[-C--:B------:R-:W-:Y:S01]  /*e710*/  FFMA.FTZ R2, R24, R50.reuse, -R57 ;  /* 0x0000003218027223 */ /* 0x080fe20000010839 */
[--C-:B------:R-:W-:Y:S01]  /*e720*/  FFMA.FTZ R72, R32, R50, -R47.reuse ;  /* 0x0000003220487223 */ /* 0x100fe2000001082f */
[----:B------:R-:W4:Y:S01]  /*e730*/  MUFU.EX2 R95, R95 ;  /* 0x0000005f005f7308 */ /* 0x000f220000000800 */
[----:B------:R-:W5:Y:S01]  /*e740*/  LDSM.16.MT88.4 R24, [R0+0x400] ;  /* 0x000400000018783b */ /* 0x000f620000004200 */
[----:B------:R-:W-:Y:S01]  /*e750*/  F2FP.F16.F32.PACK_AB R32, R67, R96 ;  /* 0x000000604320723e */ /* 0x000fe200000000ff */
[--C-:B------:R-:W-:Y:S01]  /*e760*/  FFMA.FTZ R73, R162, R50, -R47.reuse ;  /* 0x00000032a2497223 */ /* 0x100fe2000001082f */
[----:B------:R-:W-:Y:S01]  /*e770*/  F2FP.F16.F32.PACK_AB R34, R65, R92 ;  /* 0x0000005c4122723e */ /* 0x000fe200000000ff */
        /* <DEDUP_REMOVED lines=9> */
[----:B------:R-:W1:Y:S01]  /*e810*/  MUFU.EX2 R93, R93 ;  /* 0x0000005d005d7308 */ /* 0x000e620000000800 */
[----:B----4-:R-:W-:-:S07]  /*e820*/  F2FP.F16.F32.PACK_AB R9, R95, R108 ;  /* 0x0000006c5f09723e */ /* 0x010fce00000000ff */
[----:B------:R-:W4:Y:S08]  /*e830*/  MUFU.EX2 R101, R101 ;  /* 0x0000006500657308 */ /* 0x000f300000000800 */
[----:B------:R-:W-:Y:S01]  /*e840*/  MUFU.EX2 R100, R100 ;  /* 0x0000006400647308 */ /* 0x000fe20000000800 */
[----:B-1----:R-:W-:-:S07]  /*e850*/  F2FP.F16.F32.PACK_AB R11, R93, R102 ;  /* 0x000000665d0b723e */ /* 0x002fce00000000ff */
        /* <DEDUP_REMOVED lines=12> */
[-CC-:B------:R-:W-:Y:S01]  /*e920*/  FFMA.FTZ R74, R136, R50.reuse, -R47.reuse ;  /* 0x00000032884a7223 */ /* 0x180fe2000001082f */
[-CC-:B------:R-:W-:Y:S01]  /*e930*/  FFMA.FTZ R83, R130, R50.reuse, -R47.reuse ;  /* 0x0000003282537223 */ /* 0x180fe2000001082f */
[-CC-:B------:R-:W-:Y:S01]  /*e940*/  FFMA.FTZ R82, R126, R50.reuse, -R47.reuse ;  /* 0x000000327e527223 */ /* 0x180fe2000001082f */
[----:B------:R-:W-:Y:S01]  /*e950*/  FFMA.FTZ R108, R165, R101, R108 ;  /* 0x00000065a56c7223 */ /* 0x000fe2000001006c */
[----:B------:R-:W-:Y:S01]  /*e960*/  MUFU.EX2 R73, R73 ;  /* 0x0000004900497308 */ /* 0x000fe20000000800 */
[C---:B------:R-:W-:Y:S07]  /*e970*/  HMMA.16816.F32 R16, R8.reuse, R18, R76 ;  /* 0x000000120810723c */ /* 0x040fee000000184c */
[----:B------:R1:W4:Y:S01]  /*e980*/  MUFU.EX2 R77, R33 ;  /* 0x00000021004d7308 */ /* 0x0003220000000800 */
[C---:B--2---:R-:W-:Y:S07]  /*e990*/  HMMA.16816.F32 R28, R8.reuse, R4, R28 ;  /* 0x00000004081c723c */ /* 0x044fee000000181c */
[----:B------:R-:W-:Y:S01]  /*e9a0*/  MUFU.EX2 R75, R75 ;  /* 0x0000004b004b7308 */ /* 0x000fe20000000800 */
[----:B------:R-:W-:Y:S01]  /*e9b0*/  HMMA.16816.F32 R8, R8, R6, R68 ;  /* 0x000000060808723c */ /* 0x000fe20000001844 */
[----:B------:R-:W2:Y:S02]  /*e9c0*/  LDSM.16.MT88.4 R4, [R38+0x3800] ;  /* 0x003800002604783b */ /* 0x000ea40000004200 */
[-CC-:B------:R-:W-:Y:S01]  /*e9d0*/  FFMA.FTZ R68, R176, R50.reuse, -R47.reuse ;  /* 0x00000032b0447223 */ /* 0x180fe2000001082f */
[-CC-:B------:R-:W-:Y:S01]  /*e9e0*/  FFMA.FTZ R69, R174, R50.reuse, -R47.reuse ;  /* 0x00000032ae457223 */ /* 0x180fe2000001082f */
[----:B------:R-:W-:-:S02]  /*e9f0*/  FFMA.FTZ R70, R172, R50, -R47 ;  /* 0x00000032ac467223 */ /* 0x000fc4000001082f */
[----:B------:R5:W-:Y:S01]  /*ea00*/  MUFU.EX2 R71, R72 ;  /* 0x0000004800477308 */ /* 0x000be20000000800 */
[----:B-1----:R-:W-:Y:S02]  /*ea10*/  F2FP.F16.F32.PACK_AB R33, R89, R100 ;  /* 0x000000645921723e */ /* 0x002fe400000000ff */
[----:B----4-:R-:W-:-:S05]  /*ea20*/  F2FP.F16.F32.PACK_AB R35, R77, R80 ;  /* 0x000000504d23723e */ /* 0x010fca00000000ff */
[----:B------:R-:W1:Y:S02]  /*ea30*/  MUFU.EX2 R68, R68 ;  /* 0x0000004400447308 */ /* 0x000e640000000800 */
[C---:B---3--:R-:W-:Y:S06]  /*ea40*/  HMMA.16816.F32 R12, R32.reuse, R20, R12 ;  /* 0x00000014200c723c */ /* 0x048fec000000180c */
[----:B------:R-:W-:Y:S01]  /*ea50*/  MUFU.EX2 R69, R69 ;  /* 0x0000004500457308 */ /* 0x000fe20000000800 */
[----:B-----5:R-:W-:Y:S01]  /*ea60*/  FFMA.FTZ R72, R164, R50, -R47 ;  /* 0x00000032a4487223 */ /* 0x020fe2000001082f */
[C---:B------:R-:W-:Y:S01]  /*ea70*/  HMMA.16816.F32 R16, R32.reuse, R22, R16 ;  /* 0x000000162010723c */ /* 0x040fe20000001810 */
[----:B------:R-:W3:Y:S05]  /*ea80*/  LDSM.16.MT88.4 R20, [R0+0x800] ;  /* 0x000800000014783b */ /* 0x000eea0000004200 */
[----:B------:R-:W4:Y:S02]  /*ea90*/  MUFU.EX2 R70, R70 ;  /* 0x0000004600467308 */ /* 0x000f240000000800 */
[C---:B------:R-:W-:Y:S06]  /*eaa0*/  HMMA.16816.F32 R28, R32.reuse, R24, R28 ;  /* 0x00000018201c723c */ /* 0x040fec000000181c */
[----:B------:R-:W5:Y:S02]  /*eab0*/  MUFU.EX2 R72, R72 ;  /* 0x0000004800487308 */ /* 0x000f640000000800 */
[----:B------:R-:W-:Y:S01]  /*eac0*/  HMMA.16816.F32 R24, R32, R26, R8 ;  /* 0x0000001a2018723c */ /* 0x000fe20000001808 */
[----:B------:R-:W5:Y:S02]  /*ead0*/  LDSM.16.MT88.4 R8, [R38+0x3c00] ;  /* 0x003c00002608783b */ /* 0x000f640000004200 */
[----:B------:R-:W-:-:S02]  /*eae0*/  F2FP.F16.F32.PACK_AB R32, R59, R88 ;  /* 0x000000583b20723e */ /* 0x000fc400000000ff */
[----:B-1----:R-:W-:Y:S02]  /*eaf0*/  F2FP.F16.F32.PACK_AB R33, R68, R71 ;  /* 0x000000474421723e */ /* 0x002fe400000000ff */
[----:B------:R-:W-:Y:S01]  /*eb00*/  F2FP.F16.F32.PACK_AB R34, R55, R66 ;  /* 0x000000423722723e */ /* 0x000fe200000000ff */
[----:B------:R-:W1:Y:S01]  /*eb10*/  MUFU.EX2 R74, R74 ;  /* 0x0000004a004a7308 */ /* 0x000e620000000800 */
[----:B----4-:R-:W-:-:S07]  /*eb20*/  F2FP.F16.F32.PACK_AB R35, R70, R69 ;  /* 0x000000454623723e */ /* 0x010fce00000000ff */
[C---:B--2---:R-:W-:Y:S01]  /*eb30*/  HMMA.16816.F32 R12, R32.reuse, R4, R12 ;  /* 0x00000004200c723c */ /* 0x044fe2000000180c */
[----:B------:R-:W-:Y:S07]  /*eb40*/  MUFU.EX2 R83, R83 ;  /* 0x0000005300537308 */ /* 0x000fee0000000800 */
[C---:B------:R-:W-:Y:S01]  /*eb50*/  HMMA.16816.F32 R16, R32.reuse, R6, R16 ;  /* 0x000000062010723c */ /* 0x040fe20000001810 */
[----:B------:R-:W2:Y:S01]  /*eb60*/  LDSM.16.MT88.4 R4, [R0+0xc00] ;  /* 0x000c00000004783b */ /* 0x000ea20000004200 */
[----:B------:R-:W4:Y:S06]  /*eb70*/  MUFU.EX2 R82, R82 ;  /* 0x0000005200527308 */ /* 0x000f2c0000000800 */
[C---:B---3--:R-:W-:Y:S02]  /*eb80*/  HMMA.16816.F32 R28, R32.reuse, R20, R28 ;  /* 0x00000014201c723c */ /* 0x048fe4000000181c */
[----:B------:R-:W-:Y:S06]  /*eb90*/  MUFU.EX2 R81, R81 ;  /* 0x0000005100517308 */ /* 0x000fec0000000800 */
[----:B------:R-:W-:Y:S03]  /*eba0*/  HMMA.16816.F32 R24, R32, R22, R24 ;  /* 0x000000162018723c */ /* 0x000fe60000001818 */
[----:B------:R-:W-:Y:S01]  /*ebb0*/  F2FP.F16.F32.PACK_AB R32, R53, R60 ;  /* 0x0000003c3520723e */ /* 0x000fe200000000ff */
[----:B------:R-:W3:Y:S01]  /*ebc0*/  LDSM.16.MT88.4 R20, [R38+0x4000] ;  /* 0x004000002614783b */ /* 0x000ee20000004200 */
[----:B-----5:R-:W-:Y:S01]  /*ebd0*/  F2FP.F16.F32.PACK_AB R33, R72, R75 ;  /* 0x0000004b4821723e */ /* 0x020fe200000000ff */
[----:B------:R-:W5:Y:S01]  /*ebe0*/  MUFU.EX2 R122, R122 ;  /* 0x0000007a007a7308 */ /* 0x000f620000000800 */
[----:B------:R-:W-:-:S02]  /*ebf0*/  F2FP.F16.F32.PACK_AB R34, R51, R58 ;  /* 0x0000003a3322723e */ /* 0x000fc400000000ff */
[----:B-1----:R-:W-:-:S05]  /*ec00*/  F2FP.F16.F32.PACK_AB R35, R74, R73 ;  /* 0x000000494a23723e */ /* 0x002fca00000000ff */
[----:B------:R-:W-:Y:S02]  /*ec10*/  MUFU.EX2 R44, R44 ;  /* 0x0000002c002c7308 */ /* 0x000fe40000000800 */
[C---:B------:R-:W-:Y:S06]  /*ec20*/  HMMA.16816.F32 R12, R32.reuse, R8, R12 ;  /* 0x00000008200c723c */ /* 0x040fec000000180c */
[----:B------:R-:W-:Y:S02]  /*ec30*/  MUFU.EX2 R41, R41 ;  /* 0x0000002900297308 */ /* 0x000fe40000000800 */
[C---:B------:R-:W-:Y:S01]  /*ec40*/  HMMA.16816.F32 R16, R32.reuse, R10, R16 ;  /* 0x0000000a2010723c */ /* 0x040fe20000001810 */
[----:B------:R-:W1:Y:S05]  /*ec50*/  LDSM.16.MT88.4 R8, [R0+0x1000] ;  /* 0x001000000008783b */ /* 0x000e6a0000004200 */
[----:B------:R-:W-:Y:S02]  /*ec60*/  MUFU.EX2 R118, R118 ;  /* 0x0000007600767308 */ /* 0x000fe40000000800 */
[C---:B--2---:R-:W-:Y:S06]  /*ec70*/  HMMA.16816.F32 R28, R32.reuse, R4, R28 ;  /* 0x00000004201c723c */ /* 0x044fec000000181c */
[----:B------:R-:W2:Y:S02]  /*ec80*/  MUFU.EX2 R107, R107 ;  /* 0x0000006b006b7308 */ /* 0x000ea40000000800 */
[----:B------:R-:W-:Y:S01]  /*ec90*/  HMMA.16816.F32 R24, R32, R6, R24 ;  /* 0x000000062018723c */ /* 0x000fe20000001818 */
[----:B------:R-:W2:Y:S02]  /*eca0*/  LDSM.16.MT88.4 R4, [R38+0x4400] ;  /* 0x004400002604783b */ /* 0x000ea40000004200 */
[----:B------:R-:W-:-:S02]  /*ecb0*/  F2FP.F16.F32.PACK_AB R32, R49, R54 ;  /* 0x000000363120723e */ /* 0x000fc400000000ff */
[----:B----4-:R-:W-:Y:S02]  /*ecc0*/  F2FP.F16.F32.PACK_AB R33, R82, R83 ;  /* 0x000000535221723e */ /* 0x010fe400000000ff */
[----:B------:R-:W-:Y:S01]  /*ecd0*/  F2FP.F16.F32.PACK_AB R34, R45, R48 ;  /* 0x000000302d22723e */ /* 0x000fe200000000ff */
[----:B------:R-:W-:Y:S01]  /*ece0*/  MUFU.EX2 R109, R109 ;  /* 0x0000006d006d7308 */ /* 0x000fe20000000800 */
[----:B-----5:R-:W-:-:S07]  /*ecf0*/  F2FP.F16.F32.PACK_AB R35, R122, R81 ;  /* 0x000000517a23723e */ /* 0x020fce00000000ff */
[----:B------:R-:W4:Y:S01]  /*ed00*/  MUFU.EX2 R112, R112 ;  /* 0x0000007000707308 */ /* 0x000f220000000800 */
[C---:B---3--:R-:W-:Y:S07]  /*ed10*/  HMMA.16816.F32 R12, R32.reuse, R20, R12 ;  /* 0x00000014200c723c */ /* 0x048fee000000180c */
[----:B------:R-:W-:Y:S01]  /*ed20*/  MUFU.EX2 R42, R42 ;  /* 0x0000002a002a7308 */ /* 0x000fe20000000800 */
[C---:B------:R-:W-:Y:S01]  /*ed30*/  HMMA.16816.F32 R16, R32.reuse, R22, R16 ;  /* 0x000000162010723c */ /* 0x040fe20000001810 */
[----:B------:R-:W3:Y:S06]  /*ed40*/  LDSM.16.MT88.4 R20, [R0+0x1400] ;  /* 0x001400000014783b */ /* 0x000eec0000004200 */
[----:B------:R-:W5:Y:S01]  /*ed50*/  MUFU.EX2 R39, R39 ;  /* 0x0000002700277308 */ /* 0x000f620000000800 */
[----:B-1----:R-:W-:Y:S03]  /*ed60*/  HMMA.16816.F32 R28, R32, R8, R28 ;  /* 0x00000008201c723c */ /* 0x002fe6000000181c */
[----:B------:R-:W-:Y:S01]  /*ed70*/  FADD.FTZ R9, R95, R108 ;  /* 0x0000006c5f097221 */ /* 0x000fe20000010000 */
[----:B------:R-:W-:Y:S01]  /*ed80*/  F2FP.F16.F32.PACK_AB R8, R43, R46 ;  /* 0x0000002e2b08723e */ /* 0x000fe200000000ff */
[----:B------:R-:W-:-:S02]  /*ed90*/  FFMA.FTZ R95, R106, R50, -R47 ;  /* 0x000000326a5f7223 */ /* 0x000fc4000001082f */
[----:B------:R-:W-:Y:S01]  /*eda0*/  FADD.FTZ R102, R102, R9 ;  /* 0x0000000966667221 */ /* 0x000fe20000010000 */
[----:B--2---:R-:W-:Y:S01]  /*edb0*/  F2FP.F16.F32.PACK_AB R9, R107, R118 ;  /* 0x000000766b09723e */ /* 0x004fe200000000ff */
[----:B------:R-:W-:Y:S01]  /*edc0*/  MUFU.EX2 R2, R2 ;  /* 0x0000000200027308 */ /* 0x000fe20000000800 */
[----:B------:R-:W-:Y:S03]  /*edd0*/  HMMA.16816.F32 R24, R32, R10, R24 ;  /* 0x0000000a2018723c */ /* 0x000fe60000001818 */
[----:B------:R-:W-:Y:S01]  /*ede0*/  F2FP.F16.F32.PACK_AB R10, R41, R44 ;  /* 0x0000002c290a723e */ /* 0x000fe200000000ff */
[----:B------:R-:W-:Y:S01]  /*edf0*/  FADD.FTZ R93, R93, R102 ;  /* 0x000000665d5d7221 */ /* 0x000fe20000010000 */
[----:B----4-:R-:W-:Y:S01]  /*ee00*/  F2FP.F16.F32.PACK_AB R11, R112, R109 ;  /* 0x0000006d700b723e */ /* 0x010fe200000000ff */
[----:B------:R-:W-:Y:S02]  /*ee10*/  FADD.FTZ R32, R96, R91 ;  /* 0x0000005b60207221 */ /* 0x000fe40000010000 */
[----:B------:R-:W-:Y:S01]  /*ee20*/  FADD.FTZ R100, R100, R93 ;  /* 0x0000005d64647221 */ /* 0x000fe20000010000 */
[----:B------:R-:W-:Y:S03]  /*ee30*/  MUFU.EX2 R87, R87 ;  /* 0x0000005700577308 */ /* 0x000fe60000000800 */
[C---:B------:R-:W-:Y:S05]  /*ee40*/  HMMA.16816.F32 R12, R8.reuse, R4, R12 ;  /* 0x00000004080c723c */ /* 0x040fea000000180c */
[----:B------:R-:W-:Y:S01]  /*ee50*/  FADD.FTZ R5, R67, R32 ;  /* 0x0000002043057221 */ /* 0x000fe20000010000 */
[----:B------:R-:W-:Y:S01]  /*ee60*/  FADD.FTZ R89, R89, R100 ;  /* 0x0000006459597221 */ /* 0x000fe20000010000 */
[-C--:B------:R-:W-:Y:S01]  /*ee70*/  FFMA.FTZ R67, R94, R50.reuse, -R47 ;  /* 0x000000325e437223 */ /* 0x080fe2000001082f */
[----:B------:R-:W-:Y:S01]  /*ee80*/  LDSM.16.MT88.4 R32, [R38+0x4800] ;  /* 0x004800002620783b */ /* 0x000fe20000004200 */
[----:B------:R-:W-:Y:S01]  /*ee90*/  FADD.FTZ R92, R92, R5 ;  /* 0x000000055c5c7221 */ /* 0x000fe20000010000 */
[----:B------:R-:W-:Y:S01]  /*eea0*/  FADD.FTZ R80, R80, R89 ;  /* 0x0000005950507221 */ /* 0x000fe20000010000 */
[----:B------:R-:W-:Y:S01]  /*eeb0*/  MUFU.EX2 R95, R95 ;  /* 0x0000005f005f7308 */ /* 0x000fe20000000800 */
[C---:B------:R-:W-:Y:S03]  /*eec0*/  HMMA.16816.F32 R16, R8.reuse, R6, R16 ;  /* 0x000000060810723c */ /* 0x040fe60000001810 */
[----:B------:R-:W-:Y:S01]  /*eed0*/  FADD.FTZ R65, R65, R92 ;  /* 0x0000005c41417221 */ /* 0x000fe20000010000 */
[----:B------:R-:W-:Y:S01]  /*eee0*/  FADD.FTZ R80, R77, R80 ;  /* 0x000000504d507221 */ /* 0x000fe20000010000 */
[----:B------:R-:W1:Y:S02]  /*eef0*/  LDSM.16.MT88.4 R4, [R0+0x1800] ;  /* 0x001800000004783b */ /* 0x000e640000004200 */
[----:B------:R-:W-:Y:S01]  /*ef00*/  FADD.FTZ R88, R88, R65 ;  /* 0x0000004158587221 */ /* 0x000fe20000010000 */
[----:B------:R-:W-:Y:S01]  /*ef10*/  FADD.FTZ R71, R71, R80 ;  /* 0x0000005047477221 */ /* 0x000fe20000010000 */
[----:B------:R-:W2:Y:S01]  /*ef20*/  MUFU.EX2 R96, R98 ;  /* 0x0000006200607308 */ /* 0x000ea20000000800 */
[C---:B---3--:R-:W-:Y:S03]  /*ef30*/  HMMA.16816.F32 R28, R8.reuse, R20, R28 ;  /* 0x00000014081c723c */ /* 0x048fe6000000181c */
[----:B------:R-:W-:Y:S01]  /*ef40*/  FADD.FTZ R59, R59, R88 ;  /* 0x000000583b3b7221 */ /* 0x000fe20000010000 */
[----:B------:R-:W-:Y:S01]  /*ef50*/  FADD.FTZ R68, R68, R71 ;  /* 0x0000004744447221 */ /* 0x000fe20000010000 */
[----:B------:R-:W3:Y:S01]  /*ef60*/  LDSM.16.MT88.4 R76, [R38+0x4c00] ;  /* 0x004c0000264c783b */ /* 0x000ee20000004200 */
[----:B------:R-:W-:Y:S01]  /*ef70*/  FFMA.FTZ R21, R62, R50, -R47 ;  /* 0x000000323e157223 */ /* 0x000fe2000001082f */
[----:B------:R-:W-:Y:S01]  /*ef80*/  FADD.FTZ R66, R66, R59 ;  /* 0x0000003b42427221 */ /* 0x000fe20000010000 */
[----:B------:R-:W-:Y:S01]  /*ef90*/  FADD.FTZ R69, R69, R68 ;  /* 0x0000004445457221 */ /* 0x000fe20000010000 */
[----:B------:R-:W-:Y:S01]  /*efa0*/  MUFU.EX2 R67, R67 ;  /* 0x0000004300437308 */ /* 0x000fe20000000800 */
[----:B------:R-:W-:Y:S03]  /*efb0*/  HMMA.16816.F32 R24, R8, R22, R24 ;  /* 0x000000160818723c */ /* 0x000fe60000001818 */
[----:B------:R-:W-:Y:S01]  /*efc0*/  FADD.FTZ R55, R55, R66 ;  /* 0x0000004237377221 */ /* 0x000fe20000010000 */
[----:B------:R-:W-:Y:S01]  /*efd0*/  FADD.FTZ R70, R70, R69 ;  /* 0x0000004546467221 */ /* 0x000fe20000010000 */
[----:B-----5:R-:W-:Y:S01]  /*efe0*/  F2FP.F16.F32.PACK_AB R8, R39, R42 ;  /* 0x0000002a2708723e */ /* 0x020fe200000000ff */
[----:B------:R-:W-:Y:S01]  /*eff0*/  FFMA.FTZ R22, R64, R50, -R47 ;  /* 0x0000003240167223 */ /* 0x000fe2000001082f */
[----:B------:R-:W-:Y:S01]  /*f000*/  FADD.FTZ R60, R60, R55 ;  /* 0x000000373c3c7221 */ /* 0x000fe20000010000 */
[----:B------:R-:W-:Y:S01]  /*f010*/  FADD.FTZ R75, R75, R70 ;  /* 0x000000464b4b7221 */ /* 0x000fe20000010000 */
[----:B------:R-:W4:Y:S01]  /*f020*/  MUFU.EX2 R20, R90 ;  /* 0x0000005a00147308 */ /* 0x000f220000000800 */
[----:B--2---:R-:W-:Y:S01]  /*f030*/  F2FP.F16.F32.PACK_AB R9, R96, R95 ;  /* 0x0000005f6009723e */ /* 0x004fe200000000ff */
[----:B------:R-:W-:Y:S01]  /*f040*/  FADD.FTZ R53, R53, R60 ;  /* 0x0000003c35357221 */ /* 0x000fe20000010000 */
[----:B------:R-:W-:Y:S01]  /*f050*/  FADD.FTZ R72, R72, R75 ;  /* 0x0000004b48487221 */ /* 0x000fe20000010000 */
[----:B------:R-:W-:Y:S01]  /*f060*/  F2FP.F16.F32.PACK_AB R10, R87, R2 ;  /* 0x00000002570a723e */ /* 0x000fe200000000ff */
[----:B------:R2:W5:Y:S01]  /*f070*/  LDSM.16.MT88.4 R68, [R0+0x1c00] ;  /* 0x001c00000044783b */ /* 0x0005620000004200 */
[----:B------:R-:W-:Y:S01]  /*f080*/  FADD.FTZ R58, R58, R53 ;  /* 0x000000353a3a7221 */ /* 0x000fe20000010000 */
[----:B------:R-:W-:Y:S01]  /*f090*/  FADD.FTZ R73, R73, R72 ;  /* 0x0000004849497221 */ /* 0x000fe20000010000 */
[----:B------:R-:W-:Y:S01]  /*f0a0*/  FFMA.FTZ R23, R56, R50, -R47 ;  /* 0x0000003238177223 */ /* 0x000fe2000001082f */
[----:B------:R-:W-:Y:S01]  /*f0b0*/  MUFU.EX2 R105, R105 ;  /* 0x0000006900697308 */ /* 0x000fe20000000800 */
[----:B------:R-:W-:Y:S01]  /*f0c0*/  FADD.FTZ R51, R51, R58 ;  /* 0x0000003a33337221 */ /* 0x000fe20000010000 */
[----:B------:R-:W-:-:S03]  /*f0d0*/  FADD.FTZ R74, R74, R73 ;  /* 0x000000494a4a7221 */ /* 0x000fc60000010000 */
[----:B------:R-:W-:Y:S01]  /*f0e0*/  FADD.FTZ R54, R54, R51 ;  /* 0x0000003336367221 */ /* 0x000fe20000010000 */
[----:B------:R-:W-:Y:S01]  /*f0f0*/  FADD.FTZ R83, R83, R74 ;  /* 0x0000004a53537221 */ /* 0x000fe20000010000 */
[----:B----4-:R-:W-:Y:S02]  /*f100*/  F2FP.F16.F32.PACK_AB R11, R20, R67 ;  /* 0x00000043140b723e */ /* 0x010fe400000000ff */
[----:B------:R-:W-:Y:S01]  /*f110*/  FADD.FTZ R49, R49, R54 ;  /* 0x0000003631317221 */ /* 0x000fe20000010000 */
[----:B------:R-:W-:Y:S01]  /*f120*/  FADD.FTZ R82, R82, R83 ;  /* 0x0000005352527221 */ /* 0x000fe20000010000 */
[----:B------:R-:W4:Y:S02]  /*f130*/  MUFU.EX2 R120, R120 ;  /* 0x0000007800787308 */ /* 0x000f240000000800 */
[----:B------:R-:W-:Y:S01]  /*f140*/  FADD.FTZ R48, R48, R49 ;  /* 0x0000003130307221 */ /* 0x000fe20000010000 */
[C---:B-1----:R-:W-:Y:S03]  /*f150*/  HMMA.16816.F32 R28, R8.reuse, R4, R28 ;  /* 0x00000004081c723c */ /* 0x042fe6000000181c */
[----:B------:R-:W-:Y:S01]  /*f160*/  FADD.FTZ R5, R81, R82 ;  /* 0x0000005251057221 */ /* 0x000fe20000010000 */
[----:B------:R-:W-:Y:S01]  /*f170*/  FADD.FTZ R45, R45, R48 ;  /* 0x000000302d2d7221 */ /* 0x000fe20000010000 */
[----:B------:R-:W-:Y:S02]  /*f180*/  MUFU.EX2 R22, R22 ;  /* 0x0000001600167308 */ /* 0x000fe40000000800 */
[----:B------:R-:W-:Y:S01]  /*f190*/  FADD.FTZ R5, R122, R5 ;  /* 0x000000057a057221 */ /* 0x000fe20000010000 */
[----:B------:R-:W-:Y:S01]  /*f1a0*/  FADD.FTZ R46, R46, R45 ;  /* 0x0000002d2e2e7221 */ /* 0x000fe20000010000 */
[----:B--2---:R-:W-:Y:S01]  /*f1b0*/  IMAD.MOV.U32 R0, RZ, RZ, R36 ;  /* 0x000000ffff007224 */ /* 0x004fe200078e0024 */
[C---:B------:R-:W-:Y:S03]  /*f1c0*/  HMMA.16816.F32 R12, R8.reuse, R32, R12 ;  /* 0x00000020080c723c */ /* 0x040fe6000000180c */
[----:B------:R-:W-:Y:S01]  /*f1d0*/  FADD.FTZ R118, R118, R5 ;  /* 0x0000000576767221 */ /* 0x000fe20000010000 */
[----:B------:R-:W-:Y:S01]  /*f1e0*/  FADD.FTZ R43, R43, R46 ;  /* 0x0000002e2b2b7221 */ /* 0x000fe20000010000 */
[----:B------:R-:W-:Y:S01]  /*f1f0*/  FFMA.FTZ R32, R52, R50, -R47 ;  /* 0x0000003234207223 */ /* 0x000fe2000001082f */
[----:B------:R-:W1:Y:S01]  /*f200*/  MUFU.EX2 R21, R21 ;  /* 0x0000001500157308 */ /* 0x000e620000000800 */
[----:B------:R-:W-:Y:S01]  /*f210*/  FADD.FTZ R118, R107, R118 ;  /* 0x000000766b767221 */ /* 0x000fe20000010000 */
[----:B------:R-:W-:Y:S01]  /*f220*/  FADD.FTZ R44, R44, R43 ;  /* 0x0000002b2c2c7221 */ /* 0x000fe20000010000 */
[----:B----4-:R-:W-:Y:S01]  /*f230*/  F2FP.F16.F32.PACK_AB R4, R120, R105 ;  /* 0x000000697804723e */ /* 0x010fe200000000ff */
[C---:B------:R-:W-:Y:S03]  /*f240*/  HMMA.16816.F32 R16, R8.reuse, R34, R16 ;  /* 0x000000220810723c */ /* 0x040fe60000001810 */
[----:B------:R-:W-:Y:S01]  /*f250*/  FADD.FTZ R109, R109, R118 ;  /* 0x000000766d6d7221 */ /* 0x000fe20000010000 */
[----:B------:R-:W-:Y:S01]  /*f260*/  FADD.FTZ R41, R41, R44 ;  /* 0x0000002c29297221 */ /* 0x000fe20000010000 */
[----:B------:R-:W-:Y:S01]  /*f270*/  @P0 IMAD.MOV.U32 R0, RZ, RZ, R36 ;  /* 0x000000ffff000224 */ /* 0x000fe200078e0024 */
[----:B------:R-:W-:Y:S01]  /*f280*/  MUFU.EX2 R99, R110 ;  /* 0x0000006e00637308 */ /* 0x000fe20000000800 */
[----:B------:R-:W-:Y:S01]  /*f290*/  FADD.FTZ R112, R112, R109 ;  /* 0x0000006d70707221 */ /* 0x000fe20000010000 */
[----:B------:R-:W-:Y:S01]  /*f2a0*/  FADD.FTZ R42, R42, R41 ;  /* 0x000000292a2a7221 */ /* 0x000fe20000010000 */
[----:B------:R-:W-:Y:S03]  /*f2b0*/  HMMA.16816.F32 R24, R8, R6, R24 ;  /* 0x000000060818723c */ /* 0x000fe60000001818 */
[----:B------:R-:W-:Y:S01]  /*f2c0*/  FADD.FTZ R95, R95, R112 ;  /* 0x000000705f5f7221 */ /* 0x000fe20000010000 */
[----:B------:R-:W-:Y:S01]  /*f2d0*/  FADD.FTZ R39, R39, R42 ;  /* 0x0000002a27277221 */ /* 0x000fe20000010000 */
[----:B------:R-:W2:Y:S02]  /*f2e0*/  MUFU.EX2 R166, R166 ;  /* 0x000000a600a67308 */ /* 0x000ea40000000800 */
[----:B------:R-:W-:Y:S01]  /*f2f0*/  FADD.FTZ R96, R96, R95 ;  /* 0x0000005f60607221 */ /* 0x000fe20000010000 */
[----:B------:R-:W-:Y:S01]  /*f300*/  FADD.FTZ R2, R2, R39 ;  /* 0x0000002702027221 */ /* 0x000fe20000010000 */
[----:B-1----:R-:W-:-:S02]  /*f310*/  F2FP.F16.F32.PACK_AB R5, R21, R22 ;  /* 0x000000161505723e */ /* 0x002fc400000000ff */
[----:B------:R-:W-:Y:S01]  /*f320*/  FADD.FTZ R67, R67, R96 ;  /* 0x0000006043437221 */ /* 0x000fe20000010000 */
[----:B------:R-:W-:Y:S01]  /*f330*/  FADD.FTZ R2, R87, R2 ;  /* 0x0000000257027221 */ /* 0x000fe20000010000 */
[----:B------:R-:W-:Y:S02]  /*f340*/  MUFU.EX2 R23, R23 ;  /* 0x0000001700177308 */ /* 0x000fe40000000800 */
[----:B------:R-:W-:Y:S01]  /*f350*/  FADD.FTZ R67, R20, R67 ;  /* 0x0000004314437221 */ /* 0x000fe20000010000 */
[----:B------:R-:W-:Y:S01]  /*f360*/  FADD.FTZ R105, R105, R2 ;  /* 0x0000000269697221 */ /* 0x000fe20000010000 */
[----:B------:R-:W-:Y:S02]  /*f370*/  IMAD.MOV.U32 R2, RZ, RZ, R37 ;  /* 0x000000ffff027224 */ /* 0x000fe400078e0025 */
[----:B------:R-:W-:Y:S01]  /*f380*/  FADD.FTZ R22, R22, R67 ;  /* 0x0000004316167221 */ /* 0x000fe20000010000 */
[----:B------:R-:W-:Y:S01]  /*f390*/  FADD.FTZ R120, R120, R105 ;  /* 0x0000006978787221 */ /* 0x000fe20000010000 */
[----:B------:R-:W-:Y:S01]  /*f3a0*/  @P0 IMAD.MOV.U32 R2, RZ, RZ, R37 ;  /* 0x000000ffff020224 */ /* 0x000fe200078e0025 */
[----:B------:R-:W1:Y:S01]  /*f3b0*/  MUFU.EX2 R32, R32 ;  /* 0x0000002000207308 */ /* 0x000e620000000800 */
[----:B--2---:R-:W-:Y:S01]  /*f3c0*/  F2FP.F16.F32.PACK_AB R6, R166, R99 ;  /* 0x00000063a606723e */ /* 0x004fe200000000ff */
[----:B------:R-:W-:Y:S01]  /*f3d0*/  FADD.FTZ R22, R21, R22 ;  /* 0x0000001615167221 */ /* 0x000fe20000010000 */
[----:B------:R-:W-:-:S04]  /*f3e0*/  FADD.FTZ R99, R99, R120 ;  /* 0x0000007863637221 */ /* 0x000fc80000010000 */
[----:B------:R-:W-:Y:S01]  /*f3f0*/  FADD.FTZ R166, R166, R99 ;  /* 0x00000063a6a67221 */ /* 0x000fe20000010000 */
[----:B-1----:R-:W-:Y:S01]  /*f400*/  F2FP.F16.F32.PACK_AB R7, R32, R23 ;  /* 0x000000172007723e */ /* 0x002fe200000000ff */
[----:B------:R-:W-:-:S04]  /*f410*/  FADD.FTZ R23, R23, R22 ;  /* 0x0000001617177221 */ /* 0x000fc80000010000 */
[----:B------:R-:W-:Y:S02]  /*f420*/  FADD.FTZ R165, R32, R23 ;  /* 0x0000001720a57221 */ /* 0x000fe40000010000 */
[C---:B---3--:R-:W-:Y:S08]  /*f430*/  HMMA.16816.F32 R80, R4.reuse, R76, R12 ;  /* 0x0000004c0450723c */ /* 0x048ff0000000180c */
[C---:B-----5:R-:W-:Y:S08]  /*f440*/  HMMA.16816.F32 R72, R4.reuse, R68, R28 ;  /* 0x000000440448723c */ /* 0x060ff0000000181c */
[C---:B------:R-:W-:Y:S08]  /*f450*/  HMMA.16816.F32 R76, R4.reuse, R78, R16 ;  /* 0x0000004e044c723c */ /* 0x040ff00000001810 */
[----:B------:R-:W-:Y:S01]  /*f460*/  HMMA.16816.F32 R68, R4, R70, R24 ;  /* 0x000000460444723c */ /* 0x000fe20000001818 */
[----:B------:R-:W-:-:S04]  /*f470*/  NOP ;  /* 0x0000000000007918 */ /* 0x000fc80000000000 */
[----:B------:R-:W-:-:S15]  /*f480*/  @P0 BRA `(.L_x_7720) ;  /* 0x0000000000040947 */ /* 0x000fde0003800000 */
.L_x_7711:
[----:B------:R-:W-:-:S07]  /*f490*/  IADD3 R61, PT, PT, R63, -0x1, RZ ;  /* 0xffffffff3f3d7810 */ /* 0x000fce0007ffe0ff */
.L_x_7720:
[----:B------:R-:W-:Y:S05]  /*f4a0*/  BSYNC B2 ;  /* 0x0000000000027941 */ /* 0x000fea0003800000 */
.L_x_7710:
        /* <DEDUP_REMOVED lines=10> */
.L_x_7728:
        /* <DEDUP_REMOVED lines=78> */
.L_x_7723:
[----:B------:R-:W-:Y:S05]  /*fa30*/  BSYNC.RECONVERGENT B0 ;  /* 0x0000000000007941 */ /* 0x000fea0003800200 */
.L_x_7722:
[----:B------:R-:W-:Y:S01]  /*fa40*/  SHF.L.U32 R145, R140, 0x6, RZ ;  /* 0x000000068c917819 */ /* 0x000fe200000006ff */
[----:B------:R-:W1:Y:S01]  /*fa50*/  S2UR UR7, SR_CgaCtaId ;  /* 0x00000000000779c3 */ /* 0x000e620000008800 */
[C---:B------:R-:W-:Y:S01]  /*fa60*/  SHF.L.U32 R170, R137.reuse, 0x3, RZ ;  /* 0x0000000389aa7819 */ /* 0x040fe200000006ff */
[----:B------:R-:W-:Y:S01]  /*fa70*/  UMOV UR9, 0x400 ;  /* 0x0000040000097882 */ /* 0x000fe20000000000 */
[----:B------:R-:W-:Y:S01]  /*fa80*/  LOP3.LUT P2, RZ, R137, 0x4, RZ, 0xc0, !PT ;  /* 0x0000000489ff7812 */ /* 0x000fe2000784c0ff */
[----:B------:R-:W-:Y:S01]  /*fa90*/  BSSY.RECONVERGENT B1, `(.L_x_7724) ;  /* 0x000015a000017945 */ /* 0x000fe20003800200 */
[C---:B------:R-:W-:Y:S02]  /*faa0*/  LOP3.LUT R168, R170.reuse, 0xc0, RZ, 0xc0, !PT ;  /* 0x000000c0aaa87812 */ /* 0x040fe400078ec0ff */
[----:B------:R-:W-:Y:S02]  /*fab0*/  LOP3.LUT R172, R170, 0x18, RZ, 0xc0, !PT ;  /* 0x00000018aaac7812 */ /* 0x000fe400078ec0ff */
[----:B------:R-:W-:Y:S02]  /*fac0*/  LOP3.LUT R169, R168, 0x18, R137, 0xf8, !PT ;  /* 0x00000018a8a97812 */ /* 0x000fe400078ef889 */
[----:B------:R-:W-:Y:S02]  /*fad0*/  ISETP.GE.AND P6, PT, R172, R151, PT ;  /* 0x00000097ac00720c */ /* 0x000fe40003fc6270 */
[----:B------:R-:W-:Y:S02]  /*fae0*/  IADD3 R172, P0, PT, R145, R146, RZ ;  /* 0x0000009291ac7210 */ /* 0x000fe40007f1e0ff */
[--C-:B------:R-:W-:Y:S02]  /*faf0*/  LOP3.LUT R169, R169, 0x18, R170.reuse, 0x78, !PT ;  /* 0x00000018a9a97812 */ /* 0x100fe400078e78aa */
[----:B------:R-:W-:Y:S02]  /*fb00*/  IADD3 R174, P1, PT, R172, R145, RZ ;  /* 0x00000091acae7210 */ /* 0x000fe40007f3e0ff */
[----:B------:R-:W-:Y:S02]  /*fb10*/  LOP3.LUT R169, R169, 0x1f20, R170, 0xf8, !PT ;  /* 0x00001f20a9a97812 */ /* 0x000fe400078ef8aa */
[----:B------:R-:W-:Y:S02]  /*fb20*/  SHF.L.U64.HI R168, R140, 0x6, R141 ;  /* 0x000000068ca87819 */ /* 0x000fe4000001028d */
[----:B------:R-:W-:Y:S01]  /*fb30*/  SHF.L.U32 R136, R137, 0x5, RZ ;  /* 0x0000000589887819 */ /* 0x000fe200000006ff */
[----:B-1----:R-:W-:Y:S01]  /*fb40*/  ULEA UR6, UR7, UR9, 0x18 ;  /* 0x0000000907067291 */ /* 0x002fe2000f8ec0ff */
[----:B------:R-:W-:Y:S02]  /*fb50*/  IADD3.X R173, PT, PT, R168, R147, RZ, P0, !PT ;  /* 0x00000093a8ad7210 */ /* 0x000fe400007fe4ff */
[----:B------:R-:W-:Y:S02]  /*fb60*/  @!P6 IADD3 R170, P0, PT, R174, R145, RZ ;  /* 0x00000091aeaae210 */ /* 0x000fe40007f1e0ff */
[-C--:B------:R-:W-:Y:S02]  /*fb70*/  IADD3.X R175, PT, PT, R173, R168.reuse, RZ, P1, !PT ;  /* 0x000000a8adaf7210 */ /* 0x080fe40000ffe4ff */
[----:B------:R-:W-:Y:S02]  /*fb80*/  LEA R167, R169, UR6, 0x1 ;  /* 0x00000006a9a77c11 */ /* 0x000fe4000f8e08ff */
[----:B------:R-:W-:Y:S02]  /*fb90*/  @!P6 IADD3.X R171, PT, PT, R175, R168, RZ, P0, !PT ;  /* 0x000000a8afabe210 */ /* 0x000fe400007fe4ff */
[C---:B------:R-:W-:Y:S01]  /*fba0*/  SHF.L.U32 R134, R137.reuse, 0x2, RZ ;  /* 0x0000000289867819 */ /* 0x040fe200000006ff */
[----:B------:R-:W-:Y:S01]  /*fbb0*/  @!PT LDS RZ, [RZ] ;  /* 0x00000000fffff984 */ /* 0x000fe20000000800 */
[----:B------:R-:W-:Y:S01]  /*fbc0*/  @!PT LDS RZ, [RZ] ;  /* 0x00000000fffff984 */ /* 0x000fe20000000800 */
[----:B------:R-:W-:Y:S01]  /*fbd0*/  @!PT LDS RZ, [RZ] ;  /* 0x00000000fffff984 */ /* 0x000fe20000000800 */
[----:B------:R-:W-:Y:S01]  /*fbe0*/  @!P6 LDGSTS.E.BYPASS.LTC128B.128 [R167+0x3000], desc[UR4][R146.64] ;  /* 0x0300000092a7efae */ /* 0x000fe2000b981a04 */
[----:B------:R-:W-:Y:S02]  /*fbf0*/  LOP3.LUT R0, R136, 0xc0, RZ, 0xc0, !PT ;  /* 0x000000c088007812 */ /* 0x000fe400078ec0ff */
[----:B------:R-:W-:Y:S02]  /*fc00*/  LOP3.LUT R135, R134, 0x18, RZ, 0xc0, !PT ;  /* 0x0000001886877812 */ /* 0x000fe400078ec0ff */
[----:B------:R-:W-:Y:S02]  /*fc10*/  LOP3.LUT R0, R0, 0x8, R137, 0xf8, !PT ;  /* 0x0000000800007812 */ /* 0x000fe400078ef889 */
[----:B------:R-:W-:Y:S01]  /*fc20*/  SHF.L.U32 R133, R137, 0x4, RZ ;  /* 0x0000000489857819 */ /* 0x000fe200000006ff */
[----:B------:R-:W-:Y:S01]  /*fc30*/  @P6 STS.128 [R167+0x3000], RZ ;  /* 0x003000ffa7006388 */ /* 0x000fe20000000c00 */
[----:B------:R-:W-:Y:S02]  /*fc40*/  IADD3 R163, PT, PT, R163, -0x1, RZ ;  /* 0xffffffffa3a37810 */ /* 0x000fe40007ffe0ff */
[----:B------:R-:W-:Y:S02]  /*fc50*/  LOP3.LUT R3, R133, 0x100, RZ, 0xc0, !PT ;  /* 0x0000010085037812 */ /* 0x000fe400078ec0ff */
[----:B------:R-:W-:Y:S02]  /*fc60*/  ISETP.GT.AND P0, PT, R163, R142, PT ;  /* 0x0000008ea300720c */ /* 0x000fe40003f04270 */
[----:B------:R-:W-:Y:S01]  /*fc70*/  LOP3.LUT R3, R3, 0x20, R136, 0xf8, !PT ;  /* 0x0000002003037812 */ /* 0x000fe200078ef888 */
[----:B------:R-:W-:Y:S01]  /*fc80*/  @!PT LDS RZ, [RZ] ;  /* 0x00000000fffff984 */ /* 0x000fe20000000800 */
[----:B------:R-:W-:Y:S01]  /*fc90*/  @!PT LDS RZ, [RZ] ;  /* 0x00000000fffff984 */ /* 0x000fe20000000800 */
[----:B------:R-:W-:Y:S01]  /*fca0*/  @!PT LDS RZ, [RZ] ;  /* 0x00000000fffff984 */ /* 0x000fe20000000800 */
[----:B------:R-:W-:Y:S03]  /*fcb0*/  @!P6 LDGSTS.E.BYPASS.LTC128B.128 [R167+0x3800], desc[UR4][R172.64] ;  /* 0x03800000aca7efae */ /* 0x000fe6000b981a04 */
[----:B------:R-:W-:Y:S02]  /*fcc0*/  LOP3.LUT R0, R3, R0, R135, 0xf6, !PT ;  /* 0x0000000003007212 */ /* 0x000fe400078ef687 */
[----:B------:R-:W-:Y:S02]  /*fcd0*/  MOV R3, 0x20 ;  /* 0x0000002000037802 */ /* 0x000fe40000000f00 */
[----:B------:R-:W-:Y:S01]  /*fce0*/  LEA R2, R0, UR6, 0x1 ;  /* 0x0000000600027c11 */ /* 0x000fe2000f8e08ff */
[----:B------:R-:W-:Y:S01]  /*fcf0*/  @P6 STS.128 [R167+0x3800], RZ ;  /* 0x003800ffa7006388 */ /* 0x000fe20000000c00 */
[----:B------:R-:W-:Y:S04]  /*fd00*/  SEL R3, R3, 0xffffffe0, !P2 ;  /* 0xffffffe003037807 */ /* 0x000fe80005000000 */
[----:B------:R-:W-:Y:S02]  /*fd10*/  IADD3 R124, PT, PT, R132, R3, RZ ;  /* 0x00000003847c7210 */ /* 0x000fe40007ffe0ff */
        /* <DEDUP_REMOVED lines=11> */
[----:B------:R-:W2:Y:S04]  /*fdd0*/  LD.E R145, desc[UR4][R84.64+0x18c] ;  /* 0x00018c0454917980 */ /* 0x000ea8000c101900 */
[----:B------:R-:W-:Y:S08]  /*fde0*/  LDSM.16.M88.4 R88, [R132] ;  /* 0x000000008458783b */ /* 0x000ff00000000200 */
[----:B------:R-:W0:Y:S08]  /*fdf0*/  LDGDEPBAR ;  /* 0x00000000000079af */ /* 0x000e300000000000 */
[----:B------:R-:W3:Y:S08]  /*fe00*/  LDSM.16.M88.4 R92, [R2+0x1000] ;  /* 0x00100000025c783b */ /* 0x000ef00000000200 */
[----:B------:R-:W4:Y:S08]  /*fe10*/  LDSM.16.M88.4 R96, [R2+0x1400] ;  /* 0x001400000260783b */ /* 0x000f300000000200 */
[----:B------:R-:W5:Y:S08]  /*fe20*/  LDSM.16.M88.4 R100, [R2+0x1800] ;  /* 0x001800000264783b */ /* 0x000f700000000200 */
[----:B------:R-:W1:Y:S08]  /*fe30*/  LDSM.16.M88.4 R104, [R2+0x1c00] ;  /* 0x001c00000268783b */ /* 0x000e700000000200 */
[----:B------:R-:W1:Y:S08]  /*fe40*/  LDSM.16.M88.4 R108, [R2+0x2000] ;  /* 0x00200000026c783b */ /* 0x000e700000000200 */
[----:B------:R-:W1:Y:S01]  /*fe50*/  LDSM.16.M88.4 R112, [R2+0x2400] ;  /* 0x002400000270783b */ /* 0x000e620000000200 */
[C---:B---3--:R-:W-:Y:S07]  /*fe60*/  HMMA.16816.F32 R4, R88.reuse, R92, RZ ;  /* 0x0000005c5804723c */ /* 0x048fee00000018ff */
[----:B------:R-:W3:Y:S01]  /*fe70*/  LDSM.16.M88.4 R116, [R2+0x2800] ;  /* 0x002800000274783b */ /* 0x000ee20000000200 */
[C---:B------:R-:W-:Y:S07]  /*fe80*/  HMMA.16816.F32 R8, R88.reuse, R94, RZ ;  /* 0x0000005e5808723c */ /* 0x040fee00000018ff */
[----:B------:R-:W3:Y:S01]  /*fe90*/  LDSM.16.M88.4 R120, [R2+0x2c00] ;  /* 0x002c00000278783b */ /* 0x000ee20000000200 */
[C---:B----4-:R-:W-:Y:S07]  /*fea0*/  HMMA.16816.F32 R12, R88.reuse, R96, RZ ;  /* 0x00000060580c723c */ /* 0x050fee00000018ff */
[----:B------:R-:W-:Y:S01]  /*feb0*/  LDSM.16.M88.4 R124, [R124] ;  /* 0x000000007c7c783b */ /* 0x000fe20000000200 */
[C---:B------:R-:W-:Y:S07]  /*fec0*/  HMMA.16816.F32 R16, R88.reuse, R98, RZ ;  /* 0x000000625810723c */ /* 0x040fee00000018ff */
[----:B------:R-:W4:Y:S01]  /*fed0*/  LDSM.16.M88.4 R128, [R0+0x1000] ;  /* 0x001000000080783b */ /* 0x000f220000000200 */
[C---:B-----5:R-:W-:Y:S07]  /*fee0*/  HMMA.16816.F32 R20, R88.reuse, R100, RZ ;  /* 0x000000645814723c */ /* 0x060fee00000018ff */
[----:B------:R-:W-:Y:S01]  /*fef0*/  LDSM.16.M88.4 R92, [R0+0x1800] ;  /* 0x00180000005c783b */ /* 0x000fe20000000200 */
[C---:B------:R-:W-:Y:S08]  /*ff00*/  HMMA.16816.F32 R24, R88.reuse, R102, RZ ;  /* 0x000000665818723c */ /* 0x040ff000000018ff */
[C---:B-1----:R-:W-:Y:S08]  /*ff10*/  HMMA.16816.F32 R28, R88.reuse, R104, RZ ;  /* 0x00000068581c723c */ /* 0x042ff000000018ff */
        /* <DEDUP_REMOVED lines=240> */
.L_x_7727:
[----:B------:R-:W-:Y:S05]  /*10e20*/  BSYNC.RECONVERGENT B0 ;  /* 0x0000000000007941 */ /* 0x000fea0003800200 */
.L_x_7726:
        /* <DEDUP_REMOVED lines=32> */
.L_x_7725:
[----:B------:R-:W-:Y:S05]  /*11030*/  BSYNC.RECONVERGENT B1 ;  /* 0x0000000000017941 */ /* 0x000fea0003800200 */
.L_x_7724:
[C---:B------:R-:W-:Y:S01]  /*11040*/  ISETP.GE.AND P1, PT, R164.reuse, R161, PT ;  /* 0x000000a1a400720c */ /* 0x040fe20003f26270 */
[----:B--2---:R-:W2:Y:S01]  /*11050*/  LD.E R3, desc[UR4][R84.64+0xdc] ;  /* 0x0000dc0454037980 */ /* 0x004ea2000c101900 */
[----:B------:R-:W-:Y:S01]  /*11060*/  SHF.R.U32.HI R40, RZ, 0x1, R137 ;  /* 0x00000001ff287819 */ /* 0x000fe20000011689 */
        /* <DEDUP_REMOVED lines=118> */
[----:B------:R-:W-:Y:S02]  /*117d0*/  ISETP.GE.AND P0, PT, R24, R159, PT ;  /* 0x0000009f1800720c */ /* 0x000fe40003f06270 */
[----:B------:R-:W-:Y:S02]  /*117e0*/  FSEL R183, R183, -INF , !P4 ;  /* 0xff800000b7b77808 */ /* 0x000fe40006000000 */
[-C--:B------:R-:W-:Y:S02]  /*117f0*/  ISETP.GE.AND P4, PT, R14, R158.reuse, PT ;  /* 0x0000009e0e00720c */ /* 0x080fe40003f86270 */
[----:B------:R-:W-:Y:S02]  /*11800*/  FSEL R205, R205, -INF , P0 ;  /* 0xff800000cdcd7808 */ /* 0x000fe40000000000 */
[----:B------:R-:W-:Y:S02]  /*11810*/  ISETP.GE.AND P0, PT, R32, R161, PT ;  /* 0x000000a12000720c */ /* 0x000fe40003f06270 */
[----:B------:R-:W-:Y:S02]  /*11820*/  FSEL R191, R191, -INF , !P4 ;  /* 0xff800000bfbf7808 */ /* 0x000fe40006000000 */
        /* <DEDUP_REMOVED lines=41> */
[-C--:B------:R-:W-:Y:S02]  /*11ac0*/  ISETP.GE.AND P1, PT, R164, R160.reuse, PT ;  /* 0x000000a0a400720c */ /* 0x080fe40003f26270 */
[----:B------:R-:W-:Y:S02]  /*11ad0*/  FSEL R113, R216, -INF , P5 ;  /* 0xff800000d8717808 */ /* 0x000fe40002800000 */
        /* <DEDUP_REMOVED lines=19> */
[----:B------:R-:W-:Y:S02]  /*11c10*/  FSEL R55, R224, -INF , P5 ;  /* 0xff800000e0377808 */ /* 0x000fe40002800000 */
[-C--:B------:R-:W-:Y:S02]  /*11c20*/  ISETP.GE.AND P5, PT, R6, R160.reuse, PT ;  /* 0x000000a00600720c */ /* 0x080fe40003fa6270 */
[----:B------:R-:W-:Y:S02]  /*11c30*/  FSEL R189, R189, -INF , !P0 ;  /* 0xff800000bdbd7808 */ /* 0x000fe40004000000 */
[-C--:B------:R-:W-:Y:S02]  /*11c40*/  ISETP.GE.AND P0, PT, R23, R160.reuse, PT ;  /* 0x000000a01700720c */ /* 0x080fe40003f06270 */
        /* <DEDUP_REMOVED lines=14> */
[----:B------:R-:W-:Y:S02]  /*11d30*/  FSEL R129, R129, -INF , !P0 ;  /* 0xff80000081817808 */ /* 0x000fe40004000000 */
[----:B------:R-:W-:Y:S02]  /*11d40*/  ISETP.GE.AND P0, PT, R20, R158, PT ;  /* 0x0000009e1400720c */ /* 0x000fe40003f06270 */
[----:B------:R-:W-:Y:S02]  /*11d50*/  FSEL R43, R227, -INF , P1 ;  /* 0xff800000e32b7808 */ /* 0x000fe40000800000 */
[----:B------:R-:W-:Y:S02]  /*11d60*/  FSEL R173, R204, -INF , !P0 ;  /* 0xff800000ccad7808 */ /* 0x000fe40004000000 */
[----:B------:R-:W-:Y:S02]  /*11d70*/  ISETP.GE.AND P0, PT, R31, R160, PT ;  /* 0x000000a01f00720c */ /* 0x000fe40003f06270 */
[CC--:B------:R-:W-:Y:S01]  /*11d80*/  ISETP.GE.AND P1, PT, R164.reuse, R158.reuse, PT ;  /* 0x0000009ea400720c */ /* 0x0c0fe20003f26270 */
        /* <DEDUP_REMOVED lines=119> */
[----:B---3--:R-:W-:Y:S02]  /*12500*/  FMNMX.FTZ R0, R5, R0, !PT ;  /* 0x0000000005007209 */ /* 0x008fe40007810000 */
[----:B------:R-:W-:Y:S02]  /*12510*/  LOP3.LUT R5, R40, 0x8, RZ, 0xc0, !PT ;  /* 0x0000000828057812 */ /* 0x000fe400078ec0ff */
[----:B------:R-:W-:Y:S01]  /*12520*/  FSEL R48, R48, RZ, P1 ;  /* 0x000000ff30307208 */ /* 0x000fe20000800000 */
[----:B------:R-:W-:Y:S01]  /*12530*/  FMUL.FTZ R44, R3, R0 ;  /* 0x00000000032c7220 */ /* 0x000fe20000410000 */
[----:B------:R-:W-:Y:S02]  /*12540*/  LOP3.LUT R4, R5, 0xc0, R136, 0xf8, !PT ;  /* 0x000000c005047812 */ /* 0x000fe400078ef888 */
[----:B------:R-:W-:Y:S01]  /*12550*/  LOP3.LUT R136, R136, 0x120, RZ, 0xc0, !PT ;  /* 0x0000012088887812 */ /* 0x000fe200078ec0ff */
[-CC-:B------:R-:W-:Y:S01]  /*12560*/  FFMA.FTZ R66, R35, R3.reuse, -R48.reuse ;  /* 0x0000000323427223 */ /* 0x180fe20000010830 */
[-CC-:B------:R-:W-:Y:S01]  /*12570*/  FFMA.FTZ R90, R37, R3.reuse, -R48.reuse ;  /* 0x00000003255a7223 */ /* 0x180fe20000010830 */
[----:B------:R-:W-:Y:S01]  /*12580*/  FSETP.NEU.FTZ.AND P0, PT, R0, -INF , PT ;  /* 0xff8000000000780b */ /* 0x000fe20003f1d000 */
[-CC-:B------:R-:W-:Y:S01]  /*12590*/  FFMA.FTZ R62, R41, R3.reuse, -R48.reuse ;  /* 0x00000003293e7223 */ /* 0x180fe20000010830 */
[----:B------:R-:W-:Y:S01]  /*125a0*/  LOP3.LUT R4, R136, R4, R135, 0xf6, !PT ;  /* 0x0000000488047212 */ /* 0x000fe200078ef687 */
[-CC-:B------:R-:W-:Y:S01]  /*125b0*/  FFMA.FTZ R104, R67, R3.reuse, -R48.reuse ;  /* 0x0000000343687223 */ /* 0x180fe20000010830 */
[----:B------:R-:W-:Y:S01]  /*125c0*/  MUFU.EX2 R66, R66 ;  /* 0x0000004200427308 */ /* 0x000fe20000000800 */
[----:B------:R-:W-:Y:S01]  /*125d0*/  FSEL R44, R44, RZ, P0 ;  /* 0x000000ff2c2c7208 */ /* 0x000fe20000000000 */
[-CC-:B------:R-:W-:Y:S01]  /*125e0*/  FFMA.FTZ R102, R63, R3.reuse, -R48.reuse ;  /* 0x000000033f667223 */ /* 0x180fe20000010830 */
[----:B------:R-:W-:Y:S01]  /*125f0*/  LEA R42, R4, UR6, 0x1 ;  /* 0x00000006042a7c11 */ /* 0x000fe2000f8e08ff */
[-CC-:B------:R-:W-:Y:S01]  /*12600*/  FFMA.FTZ R98, R59, R3.reuse, -R48.reuse ;  /* 0x000000033b627223 */ /* 0x180fe20000010830 */
[-C--:B------:R-:W-:Y:S01]  /*12610*/  FFMA.FTZ R52, R25, R3.reuse, -R48 ;  /* 0x0000000319347223 */ /* 0x080fe20000010830 */
[-CC-:B------:R-:W-:Y:S01]  /*12620*/  FFMA.FTZ R54, R13, R3.reuse, -R44.reuse ;  /* 0x000000030d367223 */ /* 0x180fe2000001082c */
[-CC-:B------:R-:W-:Y:S03]  /*12630*/  FFMA.FTZ R111, R170, R3.reuse, -R44.reuse ;  /* 0x00000003aa6f7223 */ /* 0x180fe6000001082c */
[----:B------:R-:W-:Y:S01]  /*12640*/  MUFU.EX2 R104, R104 ;  /* 0x0000006800687308 */ /* 0x000fe20000000800 */
[----:B------:R-:W1:Y:S01]  /*12650*/  LDSM.16.MT88.4 R12, [R42+0x3000] ;  /* 0x003000002a0c783b */ /* 0x000e620000004200 */
[----:B------:R-:W-:Y:S02]  /*12660*/  VIADD R41, R42, 0x3020 ;  /* 0x000030202a297836 */ /* 0x000fe40000000000 */
[-CC-:B------:R-:W-:Y:S01]  /*12670*/  FFMA.FTZ R100, R93, R3.reuse, -R44.reuse ;  /* 0x000000035d647223 */ /* 0x180fe2000001082c */
[-C--:B------:R-:W-:Y:S01]  /*12680*/  FFMA.FTZ R105, R97, R3.reuse, -R44 ;  /* 0x0000000361697223 */ /* 0x080fe2000001082c */
[-C--:B------:R-:W-:Y:S01]  /*12690*/  FFMA.FTZ R97, R39, R3.reuse, -R48 ;  /* 0x0000000327617223 */ /* 0x080fe20000010830 */
[-C--:B------:R-:W-:Y:S01]  /*126a0*/  FFMA.FTZ R96, R95, R3.reuse, -R44 ;  /* 0x000000035f607223 */ /* 0x080fe2000001082c */
[-C--:B------:R-:W-:Y:S02]  /*126b0*/  FFMA.FTZ R95, R33, R3.reuse, -R48 ;  /* 0x00000003215f7223 */ /* 0x080fe40000010830 */
[----:B------:R-:W2:Y:S01]  /*126c0*/  MUFU.EX2 R102, R102 ;  /* 0x0000006600667308 */ /* 0x000ea20000000800 */
        /* <DEDUP_REMOVED lines=21> */
[-CC-:B------:R-:W-:Y:S01]  /*12820*/  FFMA.FTZ R107, R47, R3.reuse, -R48.reuse ;  /* 0x000000032f6b7223 */ /* 0x180fe20000010830 */
[-CC-:B------:R-:W-:Y:S03]  /*12830*/  FFMA.FTZ R47, R11, R3.reuse, -R48.reuse ;  /* 0x000000030b2f7223 */ /* 0x180fe60000010830 */
[----:B------:R-:W2:Y:S01]  /*12840*/  MUFU.EX2 R100, R100 ;  /* 0x0000006400647308 */ /* 0x000ea20000000800 */
[-C--:B------:R-:W-:Y:S01]  /*12850*/  FFMA.FTZ R58, R51, R3.reuse, -R48 ;  /* 0x00000003333a7223 */ /* 0x080fe20000010830 */
[-C--:B------:R-:W-:Y:S01]  /*12860*/  FFMA.FTZ R51, R195, R3.reuse, -R44 ;  /* 0x00000003c3337223 */ /* 0x080fe2000001082c */
[-CC-:B------:R-:W-:Y:S01]  /*12870*/  FFMA.FTZ R50, R197, R3.reuse, -R48.reuse ;  /* 0x00000003c5327223 */ /* 0x180fe20000010830 */
[----:B------:R-:W-:Y:S01]  /*12880*/  FSEL R4, R0, RZ, P0 ;  /* 0x000000ff00047208 */ /* 0x000fe20000000000 */
[-CC-:B------:R-:W-:Y:S01]  /*12890*/  FFMA.FTZ R109, R61, R3.reuse, -R48.reuse ;  /* 0x000000033d6d7223 */ /* 0x180fe20000010830 */
[----:B------:R-:W-:Y:S01]  /*128a0*/  FSEL R7, R2, RZ, P1 ;  /* 0x000000ff02077208 */ /* 0x000fe20000800000 */
[-CC-:B------:R-:W-:Y:S03]  /*128b0*/  FFMA.FTZ R94, R177, R3.reuse, -R48.reuse ;  /* 0x00000003b15e7223 */ /* 0x180fe60000010830 */
[----:B------:R-:W-:Y:S01]  /*128c0*/  MUFU.EX2 R105, R105 ;  /* 0x0000006900697308 */ /* 0x000fe20000000800 */
[----:B------:R-:W-:Y:S01]  /*128d0*/  FADD.FTZ R4, -R4, R87 ;  /* 0x0000005704047221 */ /* 0x000fe20000010100 */
[-CC-:B------:R-:W-:Y:S01]  /*128e0*/  FFMA.FTZ R61, R45, R3.reuse, -R48.reuse ;  /* 0x000000032d3d7223 */ /* 0x180fe20000010830 */
[-C--:B------:R-:W-:Y:S01]  /*128f0*/  FFMA.FTZ R45, R57, R3.reuse, -R48 ;  /* 0x00000003392d7223 */ /* 0x080fe20000010830 */
[----:B------:R-:W-:Y:S01]  /*12900*/  FFMA.FTZ R57, R199, R3, -R44 ;  /* 0x00000003c7397223 */ /* 0x000fe2000001082c */
[----:B------:R-:W-:Y:S01]  /*12910*/  FADD.FTZ R6, -R7, R86 ;  /* 0x0000005607067221 */ /* 0x000fe20000010100 */
[C---:B------:R-:W-:Y:S01]  /*12920*/  FMUL.FTZ R7, R3.reuse, R4 ;  /* 0x0000000403077220 */ /* 0x040fe20000410000 */
[----:B------:R-:W-:Y:S03]  /*12930*/  VIADD R4, R42, 0x3000 ;  /* 0x000030002a047836 */ /* 0x000fe60000000000 */
[----:B------:R-:W3:Y:S01]  /*12940*/  MUFU.EX2 R109, R109 ;  /* 0x0000006d006d7308 */ /* 0x000ee20000000800 */
[----:B--2---:R-:W-:Y:S01]  /*12950*/  F2FP.F16.F32.PACK_AB R25, R100, R111 ;  /* 0x0000006f6419723e */ /* 0x004fe200000000ff */
[----:B------:R-:W-:Y:S01]  /*12960*/  FMUL.FTZ R5, R3, R6 ;  /* 0x0000000603057220 */ /* 0x000fe20000410000 */
[----:B------:R-:W-:Y:S02]  /*12970*/  @P2 VIADD R41, R4, 0xffffffe0 ;  /* 0xffffffe004292836 */ /* 0x000fe40000000000 */
[-CC-:B------:R-:W-:Y:S01]  /*12980*/  FFMA.FTZ R53, R53, R3.reuse, -R48.reuse ;  /* 0x0000000335357223 */ /* 0x180fe20000010830 */
[-CC-:B------:R-:W-:Y:S01]  /*12990*/  FFMA.FTZ R86, R121, R3.reuse, -R48.reuse ;  /* 0x0000000379567223 */ /* 0x180fe20000010830 */
[----:B------:R-:W-:Y:S01]  /*129a0*/  ISETP.GT.AND P0, PT, R163, R142, PT ;  /* 0x0000008ea300720c */ /* 0x000fe20003f04270 */
[-CC-:B------:R-:W-:Y:S02]  /*129b0*/  FFMA.FTZ R87, R119, R3.reuse, -R48.reuse ;  /* 0x0000000377577223 */ /* 0x180fe40000010830 */
[----:B------:R-:W2:Y:S01]  /*129c0*/  MUFU.EX2 R96, R96 ;  /* 0x0000006000607308 */ /* 0x000ea20000000800 */
[----:B------:R-:W4:Y:S01]  /*129d0*/  LDSM.16.MT88.4 R28, [R41] ;  /* 0x00000000291c783b */ /* 0x000f220000004200 */
[-CC-:B------:R-:W-:Y:S01]  /*129e0*/  FFMA.FTZ R110, R115, R3.reuse, -R48.reuse ;  /* 0x00000003736e7223 */ /* 0x180fe20000010830 */
[-CC-:B------:R-:W-:Y:S01]  /*129f0*/  FFMA.FTZ R103, R103, R3.reuse, -R48.reuse ;  /* 0x0000000367677223 */ /* 0x180fe20000010830 */
[-CC-:B------:R-:W-:Y:S01]  /*12a00*/  FFMA.FTZ R65, R65, R3.reuse, -R48.reuse ;  /* 0x0000000341417223 */ /* 0x180fe20000010830 */
[----:B------:R-:W-:Y:S05]  /*12a10*/  FFMA.FTZ R89, R89, R3, -R48 ;  /* 0x0000000359597223 */ /* 0x000fea0000010830 */
[----:B------:R-:W5:Y:S01]  /*12a20*/  MUFU.EX2 R23, R5 ;  /* 0x0000000500177308 */ /* 0x000f620000000800 */
[----:B------:R-:W4:Y:S01]  /*12a30*/  LDSM.16.MT88.4 R36, [R41+0x400] ;  /* 0x000400002924783b */ /* 0x000f220000004200 */
[----:B---3--:R-:W-:Y:S08]  /*12a40*/  F2FP.F16.F32.PACK_AB R26, R98, R109 ;  /* 0x0000006d621a723e */ /* 0x008ff000000000ff */
[----:B------:R-:W3:Y:S01]  /*12a50*/  MUFU.EX2 R22, R7 ;  /* 0x0000000700167308 */ /* 0x000ee20000000800 */
[----:B--2---:R-:W-:Y:S09]  /*12a60*/  F2FP.F16.F32.PACK_AB R27, R96, R105 ;  /* 0x00000069601b723e */ /* 0x004ff200000000ff */
[----:B------:R-:W-:Y:S01]  /*12a70*/  MUFU.EX2 R107, R107 ;  /* 0x0000006b006b7308 */ /* 0x000fe20000000800 */
[C---:B-----5:R-:W-:Y:S01]  /*12a80*/  FMUL.FTZ R8, R23.reuse, R76 ;  /* 0x0000004c17087220 */ /* 0x060fe20000410000 */
[C---:B------:R-:W-:Y:S01]  /*12a90*/  FMUL.FTZ R9, R23.reuse, R77 ;  /* 0x0000004d17097220 */ /* 0x040fe20000410000 */
[----:B------:R-:W-:Y:S01]  /*12aa0*/  FMUL.FTZ R16, R23, R68 ;  /* 0x0000004417107220 */ /* 0x000fe20000410000 */
[-CC-:B------:R-:W-:Y:S01]  /*12ab0*/  FFMA.FTZ R68, R171, R3.reuse, -R44.reuse ;  /* 0x00000003ab447223 */ /* 0x180fe2000001082c */
[----:B------:R-:W-:Y:S01]  /*12ac0*/  FMUL.FTZ R4, R23, R80 ;  /* 0x0000005017047220 */ /* 0x000fe20000410000 */
[--C-:B------:R-:W-:Y:S01]  /*12ad0*/  FFMA.FTZ R80, R19, R3, -R44.reuse ;  /* 0x0000000313507223 */ /* 0x100fe2000001082c */
[----:B------:R-:W-:Y:S03]  /*12ae0*/  FMUL.FTZ R5, R23, R81 ;  /* 0x0000005117057220 */ /* 0x000fe60000410000 */
[----:B------:R-:W2:Y:S01]  /*12af0*/  MUFU.EX2 R94, R94 ;  /* 0x0000005e005e7308 */ /* 0x000ea20000000800 */
[C---:B---3--:R-:W-:Y:S01]  /*12b00*/  FMUL.FTZ R10, R22.reuse, R78 ;  /* 0x0000004e160a7220 */ /* 0x048fe20000410000 */
[C---:B------:R-:W-:Y:S01]  /*12b10*/  FMUL.FTZ R11, R22.reuse, R79 ;  /* 0x0000004f160b7220 */ /* 0x040fe20000410000 */
[C---:B------:R-:W-:Y:S01]  /*12b20*/  FMUL.FTZ R18, R22.reuse, R70 ;  /* 0x0000004616127220 */ /* 0x040fe20000410000 */
[----:B------:R-:W-:Y:S01]  /*12b30*/  LDSM.16.MT88.4 R76, [R42+0x4c00] ;  /* 0x004c00002a4c783b */ /* 0x000fe20000004200 */
[C---:B------:R-:W-:Y:S01]  /*12b40*/  FMUL.FTZ R19, R22.reuse, R71 ;  /* 0x0000004716137220 */ /* 0x040fe20000410000 */
[C---:B------:R-:W-:Y:S01]  /*12b50*/  FMUL.FTZ R6, R22.reuse, R82 ;  /* 0x0000005216067220 */ /* 0x040fe20000410000 */
[C---:B------:R-:W-:Y:S03]  /*12b60*/  FMUL.FTZ R7, R22.reuse, R83 ;  /* 0x0000005316077220 */ /* 0x040fe60000410000 */
[----:B------:R-:W-:Y:S01]  /*12b70*/  MUFU.EX2 R101, R101 ;  /* 0x0000006500657308 */ /* 0x000fe20000000800 */
[-C--:B------:R-:W-:Y:S01]  /*12b80*/  FFMA.FTZ R83, R125, R3.reuse, -R44 ;  /* 0x000000037d537223 */ /* 0x080fe2000001082c */
[-CC-:B------:R-:W-:Y:S01]  /*12b90*/  FFMA.FTZ R71, R175, R3.reuse, -R48.reuse ;  /* 0x00000003af477223 */ /* 0x180fe20000010830 */
[-CC-:B------:R-:W-:Y:S01]  /*12ba0*/  FFMA.FTZ R70, R169, R3.reuse, -R48.reuse ;  /* 0x00000003a9467223 */ /* 0x180fe20000010830 */
[-CC-:B------:R-:W-:Y:S01]  /*12bb0*/  FFMA.FTZ R82, R129, R3.reuse, -R48.reuse ;  /* 0x0000000381527223 */ /* 0x180fe20000010830 */
[--C-:B------:R-:W-:Y:S01]  /*12bc0*/  FFMA.FTZ R81, R127, R3, -R48.reuse ;  /* 0x000000037f517223 */ /* 0x100fe20000010830 */
[C---:B-1----:R-:W-:Y:S04]  /*12bd0*/  HMMA.16816.F32 R4, R24.reuse, R12, R4 ;  /* 0x0000000c1804723c */ /* 0x042fe80000001804 */
[----:B------:R-:W1:Y:S01]  /*12be0*/  MUFU.EX2 R92, R92 ;  /* 0x0000005c005c7308 */ /* 0x000e620000000800 */
[C---:B------:R-:W-:Y:S01]  /*12bf0*/  FMUL.FTZ R12, R23.reuse, R72 ;  /* 0x00000048170c7220 */ /* 0x040fe20000410000 */
[----:B------:R-:W-:Y:S01]  /*12c00*/  FMUL.FTZ R13, R23, R73 ;  /* 0x00000049170d7220 */ /* 0x000fe20000410000 */
[----:B------:R-:W-:Y:S01]  /*12c10*/  FFMA.FTZ R72, R17, R3, -R48 ;  /* 0x0000000311487223 */ /* 0x000fe20000010830 */
[C---:B------:R-:W-:Y:S06]  /*12c20*/  HMMA.16816.F32 R8, R24.reuse, R14, R8 ;  /* 0x0000000e1808723c */ /* 0x040fec0000001808 */
[----:B------:R-:W-:Y:S01]  /*12c30*/  MUFU.EX2 R97, R97 ;  /* 0x0000006100617308 */ /* 0x000fe20000000800 */
[C---:B------:R-:W-:Y:S01]  /*12c40*/  FMUL.FTZ R14, R22.reuse, R74 ;  /* 0x0000004a160e7220 */ /* 0x040fe20000410000 */
[C---:B------:R-:W-:Y:S01]  /*12c50*/  FMUL.FTZ R15, R22.reuse, R75 ;  /* 0x0000004b160f7220 */ /* 0x040fe20000410000 */
[----:B------:R-:W-:Y:S01]  /*12c60*/  FMUL.FTZ R17, R23, R69 ;  /* 0x0000004517117220 */ /* 0x000fe20000410000 */
[-CC-:B------:R-:W-:Y:S01]  /*12c70*/  FFMA.FTZ R69, R173, R3.reuse, -R44.reuse ;  /* 0x00000003ad457223 */ /* 0x180fe2000001082c */
[-CC-:B------:R-:W-:Y:S01]  /*12c80*/  FFMA.FTZ R75, R145, R3.reuse, -R44.reuse ;  /* 0x00000003914b7223 */ /* 0x180fe2000001082c */
[-C--:B------:R-:W-:Y:S01]  /*12c90*/  FFMA.FTZ R74, R131, R3.reuse, -R44 ;  /* 0x00000003834a7223 */ /* 0x080fe2000001082c */
[----:B------:R-:W-:Y:S03]  /*12ca0*/  FFMA.FTZ R73, R167, R3, -R48 ;  /* 0x00000003a7497223 */ /* 0x000fe60000010830 */
[----:B------:R-:W3:Y:S01]  /*12cb0*/  MUFU.EX2 R90, R90 ;  /* 0x0000005a005a7308 */ /* 0x000ee20000000800 */
[C---:B----4-:R-:W-:Y:S03]  /*12cc0*/  HMMA.16816.F32 R12, R24.reuse, R28, R12 ;  /* 0x0000001c180c723c */ /* 0x050fe6000000180c */
[----:B------:R-:W-:Y:S01]  /*12cd0*/  FFMA.FTZ R104, R23, R166, R104 ;  /* 0x000000a617687223 */ /* 0x000fe20000010068 */
[----:B------:R-:W-:Y:S05]  /*12ce0*/  FFMA.FTZ R111, R22, R165, R111 ;  /* 0x000000a5166f7223 */ /* 0x000fea000001006f */
[----:B------:R-:W-:Y:S01]  /*12cf0*/  MUFU.EX2 R93, R93 ;  /* 0x0000005d005d7308 */ /* 0x000fe20000000800 */
[----:B------:R-:W-:Y:S01]  /*12d00*/  HMMA.16816.F32 R16, R24, R30, R16 ;  /* 0x0000001e1810723c */ /* 0x000fe20000001810 */
[----:B------:R-:W4:Y:S02]  /*12d10*/  LDSM.16.MT88.4 R28, [R42+0x3800] ;  /* 0x003800002a1c783b */ /* 0x000f240000004200 */
[----:B--2---:R-:W-:Y:S01]  /*12d20*/  F2FP.F16.F32.PACK_AB R24, R94, R107 ;  /* 0x0000006b5e18723e */ /* 0x004fe200000000ff */
[----:B------:R-:W-:Y:S01]  /*12d30*/  FADD.FTZ R100, R100, R111 ;  /* 0x0000006f64647221 */ /* 0x000fe20000010000 */
[----:B-1----:R-:W-:Y:S01]  /*12d40*/  F2FP.F16.F32.PACK_AB R25, R92, R101 ;  /* 0x000000655c19723e */ /* 0x002fe200000000ff */
        /* <DEDUP_REMOVED lines=19> */
[C---:B------:R-:W-:Y:S09]  /*12e80*/  HMMA.16816.F32 R4, R24.reuse, R32, R4 ;  /* 0x000000201804723c */ /* 0x040ff20000001804 */
[----:B------:R-:W-:Y:S01]  /*12e90*/  MUFU.EX2 R62, R62 ;  /* 0x0000003e003e7308 */ /* 0x000fe20000000800 */
[C---:B------:R-:W-:Y:S01]  /*12ea0*/  HMMA.16816.F32 R8, R24.reuse, R34, R8 ;  /* 0x000000221808723c */ /* 0x040fe20000001808 */
[----:B------:R-:W3:Y:S02]  /*12eb0*/  LDSM.16.MT88.4 R32, [R41+0x800] ;  /* 0x000800002920783b */ /* 0x000ee40000004200 */
[----:B--2---:R-:W-:Y:S06]  /*12ec0*/  FADD.FTZ R23, R67, R22 ;  /* 0x0000001643177221 */ /* 0x004fec0000010000 */
[----:B------:R-:W2:Y:S01]  /*12ed0*/  MUFU.EX2 R61, R61 ;  /* 0x0000003d003d7308 */ /* 0x000ea20000000800 */
[C---:B------:R-:W-:Y:S03]  /*12ee0*/  HMMA.16816.F32 R12, R24.reuse, R36, R12 ;  /* 0x00000024180c723c */ /* 0x040fe6000000180c */
[----:B-1----:R-:W-:Y:S06]  /*12ef0*/  FADD.FTZ R23, R64, R23 ;  /* 0x0000001740177221 */ /* 0x002fec0000010000 */
[----:B------:R-:W-:Y:S01]  /*12f00*/  MUFU.EX2 R60, R60 ;  /* 0x0000003c003c7308 */ /* 0x000fe20000000800 */
[----:B------:R-:W-:Y:S01]  /*12f10*/  HMMA.16816.F32 R16, R24, R38, R16 ;  /* 0x000000261810723c */ /* 0x000fe20000001810 */
[----:B------:R-:W1:Y:S02]  /*12f20*/  LDSM.16.MT88.4 R36, [R42+0x3c00] ;  /* 0x003c00002a24783b */ /* 0x000e640000004200 */
[----:B------:R-:W-:Y:S01]  /*12f30*/  F2FP.F16.F32.PACK_AB R24, R66, R95 ;  /* 0x0000005f4218723e */ /* 0x000fe200000000ff */
[----:B------:R-:W-:Y:S01]  /*12f40*/  FADD.FTZ R95, R95, R90 ;  /* 0x0000005a5f5f7221 */ /* 0x000fe20000010000 */
[----:B------:R-:W-:Y:S04]  /*12f50*/  F2FP.F16.F32.PACK_AB R25, R64, R67 ;  /* 0x000000434019723e */ /* 0x000fe800000000ff */
[----:B------:R-:W5:Y:S01]  /*12f60*/  MUFU.EX2 R59, R59 ;  /* 0x0000003b003b7308 */ /* 0x000f620000000800 */
[C---:B--2---:R-:W-:Y:S01]  /*12f70*/  F2FP.F16.F32.PACK_AB R26, R61.reuse, R62 ;  /* 0x0000003e3d1a723e */ /* 0x044fe200000000ff */
[----:B------:R-:W-:Y:S04]  /*12f80*/  FADD.FTZ R95, R66, R95 ;  /* 0x0000005f425f7221 */ /* 0x000fe80000010000 */
[----:B------:R-:W-:Y:S04]  /*12f90*/  FADD.FTZ R62, R62, R95 ;  /* 0x0000005f3e3e7221 */ /* 0x000fe80000010000 */
[----:B------:R-:W2:Y:S01]  /*12fa0*/  MUFU.EX2 R58, R58 ;  /* 0x0000003a003a7308 */ /* 0x000ea20000000800 */
[----:B------:R-:W-:Y:S09]  /*12fb0*/  FADD.FTZ R61, R61, R62 ;  /* 0x0000003e3d3d7221 */ /* 0x000ff20000010000 */
[----:B------:R-:W3:Y:S01]  /*12fc0*/  MUFU.EX2 R53, R53 ;  /* 0x0000003500357308 */ /* 0x000ee20000000800 */
[C---:B-----5:R-:W-:Y:S01]  /*12fd0*/  F2FP.F16.F32.PACK_AB R27, R59.reuse, R60 ;  /* 0x0000003c3b1b723e */ /* 0x060fe200000000ff */
[----:B------:R-:W-:Y:S04]  /*12fe0*/  FADD.FTZ R60, R60, R23 ;  /* 0x000000173c3c7221 */ /* 0x000fe80000010000 */
[----:B------:R-:W-:Y:S04]  /*12ff0*/  FADD.FTZ R59, R59, R60 ;  /* 0x0000003c3b3b7221 */ /* 0x000fe80000010000 */
[----:B------:R-:W5:Y:S01]  /*13000*/  MUFU.EX2 R56, R56 ;  /* 0x0000003800387308 */ /* 0x000f620000000800 */
[C---:B----4-:R-:W-:Y:S03]  /*13010*/  HMMA.16816.F32 R4, R24.reuse, R28, R4 ;  /* 0x0000001c1804723c */ /* 0x050fe60000001804 */
[----:B--2---:R-:W-:Y:S06]  /*13020*/  FADD.FTZ R22, R58, R61 ;  /* 0x0000003d3a167221 */ /* 0x004fec0000010000 */
[----:B------:R-:W2:Y:S01]  /*13030*/  MUFU.EX2 R51, R51 ;  /* 0x0000003300337308 */ /* 0x000ea20000000800 */
[C---:B------:R-:W-:Y:S01]  /*13040*/  HMMA.16816.F32 R8, R24.reuse, R30, R8 ;  /* 0x0000001e1808723c */ /* 0x040fe20000001808 */
[----:B------:R-:W4:Y:S02]  /*13050*/  LDSM.16.MT88.4 R28, [R41+0xc00] ;  /* 0x000c0000291c783b */ /* 0x000f240000004200 */
[C---:B---3--:R-:W-:Y:S06]  /*13060*/  FADD.FTZ R22, R53.reuse, R22 ;  /* 0x0000001635167221 */ /* 0x048fec0000010000 */
[----:B------:R-:W3:Y:S01]  /*13070*/  MUFU.EX2 R45, R45 ;  /* 0x0000002d002d7308 */ /* 0x000ee20000000800 */
[C---:B------:R-:W-:Y:S09]  /*13080*/  HMMA.16816.F32 R12, R24.reuse, R32, R12 ;  /* 0x00000020180c723c */ /* 0x040ff2000000180c */
[----:B------:R-:W1:Y:S01]  /*13090*/  MUFU.EX2 R50, R50 ;  /* 0x0000003200327308 */ /* 0x000e620000000800 */
[----:B------:R-:W-:Y:S01]  /*130a0*/  HMMA.16816.F32 R16, R24, R34, R16 ;  /* 0x000000221810723c */ /* 0x000fe20000001810 */
[----:B------:R-:W4:Y:S02]  /*130b0*/  LDSM.16.MT88.4 R32, [R42+0x4000] ;  /* 0x004000002a20783b */ /* 0x000f240000004200 */
[----:B------:R-:W-:Y:S01]  /*130c0*/  F2FP.F16.F32.PACK_AB R24, R53, R58 ;  /* 0x0000003a3518723e */ /* 0x000fe200000000ff */
[----:B-----5:R-:W-:Y:S01]  /*130d0*/  FADD.FTZ R58, R56, R59 ;  /* 0x0000003b383a7221 */ /* 0x020fe20000010000 */
[----:B--2---:R-:W-:Y:S04]  /*130e0*/  F2FP.F16.F32.PACK_AB R25, R51, R56 ;  /* 0x000000383319723e */ /* 0x004fe800000000ff */
[----:B------:R-:W2:Y:S01]  /*130f0*/  MUFU.EX2 R54, R54 ;  /* 0x0000003600367308 */ /* 0x000ea20000000800 */
[----:B---3--:R-:W-:Y:S01]  /*13100*/  FADD.FTZ R23, R45, R22 ;  /* 0x000000162d177221 */ /* 0x008fe20000010000 */
[----:B------:R-:W-:Y:S08]  /*13110*/  FADD.FTZ R51, R51, R58 ;  /* 0x0000003a33337221 */ /* 0x000ff00000010000 */
[----:B------:R-:W3:Y:S01]  /*13120*/  MUFU.EX2 R57, R57 ;  /* 0x0000003900397308 */ /* 0x000ee20000000800 */
[C---:B-1----:R-:W-:Y:S01]  /*13130*/  FADD.FTZ R23, R50.reuse, R23 ;  /* 0x0000001732177221 */ /* 0x042fe20000010000 */
[----:B------:R-:W-:Y:S08]  /*13140*/  F2FP.F16.F32.PACK_AB R26, R50, R45 ;  /* 0x0000002d321a723e */ /* 0x000ff000000000ff */
[----:B------:R-:W-:Y:S01]  /*13150*/  MUFU.EX2 R52, R52 ;  /* 0x0000003400347308 */ /* 0x000fe20000000800 */
[----:B--2---:R-:W-:Y:S09]  /*13160*/  FADD.FTZ R22, R54, R51 ;  /* 0x0000003336167221 */ /* 0x004ff20000010000 */
[----:B------:R-:W1:Y:S01]  /*13170*/  MUFU.EX2 R47, R47 ;  /* 0x0000002f002f7308 */ /* 0x000e620000000800 */
[C---:B---3--:R-:W-:Y:S01]  /*13180*/  FADD.FTZ R22, R57.reuse, R22 ;  /* 0x0000001639167221 */ /* 0x048fe20000010000 */
[----:B------:R-:W-:Y:S08]  /*13190*/  F2FP.F16.F32.PACK_AB R27, R57, R54 ;  /* 0x00000036391b723e */ /* 0x000ff000000000ff */
[----:B------:R-:W-:Y:S01]  /*131a0*/  MUFU.EX2 R63, R63 ;  /* 0x0000003f003f7308 */ /* 0x000fe20000000800 */
[C---:B------:R-:W-:Y:S09]  /*131b0*/  HMMA.16816.F32 R4, R24.reuse, R36, R4 ;  /* 0x000000241804723c */ /* 0x040ff20000001804 */
        /* <DEDUP_REMOVED lines=8> */
[----:B-1----:R-:W-:Y:S01]  /*13240*/  F2FP.F16.F32.PACK_AB R24, R47, R52 ;  /* 0x000000342f18723e */ /* 0x002fe200000000ff */
[----:B------:R-:W-:Y:S01]  /*13250*/  FADD.FTZ R52, R52, R23 ;  /* 0x0000001734347221 */ /* 0x000fe20000010000 */
[C---:B--2---:R-:W-:Y:S01]  /*13260*/  F2FP.F16.F32.PACK_AB R25, R80.reuse, R63 ;  /* 0x0000003f5019723e */ /* 0x044fe200000000ff */
        /* <DEDUP_REMOVED lines=58> */
[----:B------:R-:W-:Y:S03]  /*13610*/  IMAD.MOV.U32 R86, RZ, RZ, R2 ;  /* 0x000000ffff567224 */ /* 0x000fe600078e0002 */
[----:B------:R-:W-:Y:S01]  /*13620*/  FADD.FTZ R110, R110, R87 ;  /* 0x000000576e6e7221 */ /* 0x000fe20000010000 */
[----:B------:R-:W-:Y:S03]  /*13630*/  IMAD.MOV.U32 R87, RZ, RZ, R0 ;  /* 0x000000ffff577224 */ /* 0x000fe600078e0000 */
[----:B------:R-:W-:Y:S01]  /*13640*/  MUFU.EX2 R88, R89 ;  /* 0x0000005900587308 */ /* 0x000fe20000000800 */
[----:B------:R-:W-:Y:S09]  /*13650*/  FADD.FTZ R103, R103, R110 ;  /* 0x0000006e67677221 */ /* 0x000ff20000010000 */
[----:B------:R-:W4:Y:S01]  /*13660*/  MUFU.EX2 R65, R65 ;  /* 0x0000004100417308 */ /* 0x000f220000000800 */
[----:B-1----:R-:W-:Y:S07]  /*13670*/  F2FP.F16.F32.PACK_AB R27, R91, R96 ;  /* 0x000000605b1b723e */ /* 0x002fee00000000ff */
        /* <DEDUP_REMOVED lines=15> */
[----:B------:R-:W-:Y:S04]  /*13770*/  FADD.FTZ R108, R108, R25 ;  /* 0x000000196c6c7221 */ /* 0x000fe80000010000 */
[----:B------:R-:W-:Y:S05]  /*13780*/  FADD.FTZ R113, R113, R108 ;  /* 0x0000006c71717221 */ /* 0x000fea0000010000 */
        /* <DEDUP_REMOVED lines=17> */
.L_x_7721:
        /* <DEDUP_REMOVED lines=10> */
.L_x_7736:
[----:B------:R-:W2:Y:S01]  /*13940*/  S2R R3, SR_TID.X ;  /* 0x0000000000037919 */ /* 0x000ea20000002100 */
[----:B------:R-:W-:Y:S01]  /*13950*/  FSETP.NE.FTZ.AND P1, PT, R11, RZ, PT ;  /* 0x000000ff0b00720b */ /* 0x000fe20003f35000 */
[----:B---34-:R-:W-:Y:S01]  /*13960*/  FADD.FTZ R9, R9, R10 ;  /* 0x0000000a09097221 */ /* 0x018fe20000010000 */
[----:B------:R-:W3:Y:S01]  /*13970*/  MUFU.RCP R7, R11 ;  /* 0x0000000b00077308 */ /* 0x000ee20000001000 */
[----:B------:R-:W-:Y:S01]  /*13980*/  MOV R20, 0xff800000 ;  /* 0xff80000000147802 */ /* 0x000fe20000000f00 */
[----:B------:R-:W-:Y:S05]  /*13990*/  WARPSYNC.ALL ;  /* 0x0000000000007948 */ /* 0x000fea0003800000 */
[----:B------:R-:W-:Y:S01]  /*139a0*/  FSETP.NE.FTZ.AND P0, PT, R9, RZ, PT ;  /* 0x000000ff0900720b */ /* 0x000fe20003f15000 */
[----:B------:R-:W4:Y:S08]  /*139b0*/  MUFU.RCP R4, R9 ;  /* 0x0000000900047308 */ /* 0x000f300000001000 */
[----:B------:R-:W1:Y:S01]  /*139c0*/  @P1 MUFU.LG2 R8, R11 ;  /* 0x0000000b00081308 */ /* 0x000e620000000c00 */
[----:B---3--:R-:W-:-:S05]  /*139d0*/  FSEL R7, R7, 1, P1 ;  /* 0x3f80000007077808 */ /* 0x008fca0000800000 */
[C---:B------:R-:W-:Y:S01]  /*139e0*/  FMUL.FTZ R80, R7.reuse, R80 ;  /* 0x0000005007507220 */ /* 0x040fe20000410000 */
[C---:B------:R-:W-:Y:S01]  /*139f0*/  FMUL.FTZ R81, R7.reuse, R81 ;  /* 0x0000005107517220 */ /* 0x040fe20000410000 */
[C---:B------:R-:W-:Y:S01]  /*13a00*/  FMUL.FTZ R76, R7.reuse, R76 ;  /* 0x0000004c074c7220 */ /* 0x040fe20000410000 */
[----:B----4-:R-:W-:Y:S01]  /*13a10*/  FSEL R4, R4, 1, P0 ;  /* 0x3f80000004047808 */ /* 0x010fe20000000000 */
[C---:B------:R-:W-:Y:S01]  /*13a20*/  FMUL.FTZ R77, R7.reuse, R77 ;  /* 0x0000004d074d7220 */ /* 0x040fe20000410000 */
[C---:B------:R-:W-:Y:S01]  /*13a30*/  FMUL.FTZ R72, R7.reuse, R72 ;  /* 0x0000004807487220 */ /* 0x040fe20000410000 */
[----:B------:R-:W-:Y:S01]  /*13a40*/  FMUL.FTZ R73, R7, R73 ;  /* 0x0000004907497220 */ /* 0x000fe20000410000 */
[----:B--2---:R-:W-:Y:S01]  /*13a50*/  SHF.L.U32 R6, R3, 0x1, RZ ;  /* 0x0000000103067819 */ /* 0x004fe200000006ff */
[C---:B------:R-:W-:Y:S01]  /*13a60*/  FMUL.FTZ R68, R7.reuse, R68 ;  /* 0x0000004407447220 */ /* 0x040fe20000410000 */
[----:B------:R-:W-:Y:S01]  /*13a70*/  FMUL.FTZ R69, R7, R69 ;  /* 0x0000004507457220 */ /* 0x000fe20000410000 */
[----:B------:R-:W-:Y:S01]  /*13a80*/  FMUL.FTZ R82, R4, R82 ;  /* 0x0000005204527220 */ /* 0x000fe20000410000 */
[----:B------:R-:W-:Y:S01]  /*13a90*/  LOP3.LUT R6, R6, 0x6, RZ, 0xc0, !PT ;  /* 0x0000000606067812 */ /* 0x000fe200078ec0ff */
[----:B-1----:R-:W-:Y:S01]  /*13aa0*/  @P1 FMUL.FTZ R8, R8, 0.69314718246459960938 ;  /* 0x3f31721808081820 */ /* 0x002fe20000410000 */
[C---:B------:R-:W-:Y:S01]  /*13ab0*/  FMUL.FTZ R83, R4.reuse, R83 ;  /* 0x0000005304537220 */ /* 0x040fe20000410000 */
[----:B------:R-:W-:Y:S01]  /*13ac0*/  FMUL.FTZ R78, R4, R78 ;  /* 0x0000004e044e7220 */ /* 0x000fe20000410000 */
[----:B------:R-:W-:Y:S01]  /*13ad0*/  LOP3.LUT R133, R6, 0x3e00, R133, 0xf8, !PT ;  /* 0x00003e0006857812 */ /* 0x000fe200078ef885 */
[----:B-----5:R-:W-:Y:S01]  /*13ae0*/  @P1 FFMA.FTZ R20, R5, R2, R8 ;  /* 0x0000000205141223 */ /* 0x020fe20000010008 */
[----:B------:R-:W1:Y:S01]  /*13af0*/  @P0 MUFU.LG2 R6, R9 ;  /* 0x0000000900060308 */ /* 0x000e620000000c00 */
[----:B------:R-:W-:Y:S01]  /*13b00*/  SHF.L.U32 R8, R3, 0x3, RZ ;  /* 0x0000000303087819 */ /* 0x000fe200000006ff */
[C---:B------:R-:W-:Y:S01]  /*13b10*/  FMUL.FTZ R79, R4.reuse, R79 ;  /* 0x0000004f044f7220 */ /* 0x040fe20000410000 */
[----:B------:R-:W-:Y:S01]  /*13b20*/  MOV R2, 0xff800000 ;  /* 0xff80000000027802 */ /* 0x000fe20000000f00 */
[----:B------:R-:W-:Y:S01]  /*13b30*/  FMUL.FTZ R74, R4, R74 ;  /* 0x0000004a044a7220 */ /* 0x000fe20000410000 */
[----:B------:R-:W-:Y:S01]  /*13b40*/  LOP3.LUT R10, R8, 0xc0, RZ, 0xc0, !PT ;  /* 0x000000c0080a7812 */ /* 0x000fe200078ec0ff */
[C---:B------:R-:W-:Y:S01]  /*13b50*/  FMUL.FTZ R75, R4.reuse, R75 ;  /* 0x0000004b044b7220 */ /* 0x040fe20000410000 */
[----:B------:R-:W-:Y:S01]  /*13b60*/  LOP3.LUT R133, R133, 0x20, R8, 0xf8, !PT ;  /* 0x0000002085857812 */ /* 0x000fe200078ef808 */
[----:B------:R-:W-:Y:S01]  /*13b70*/  FMUL.FTZ R70, R4, R70 ;  /* 0x0000004604467220 */ /* 0x000fe20000410000 */
[--C-:B------:R-:W-:Y:S01]  /*13b80*/  LOP3.LUT R10, R10, 0x18, R3.reuse, 0xf8, !PT ;  /* 0x000000180a0a7812 */ /* 0x100fe200078ef803 */
[----:B------:R-:W-:Y:S01]  /*13b90*/  FMUL.FTZ R71, R4, R71 ;  /* 0x0000004704477220 */ /* 0x000fe20000410000 */
[----:B------:R-:W-:Y:S01]  /*13ba0*/  SHF.R.U32.HI R25, RZ, 0x2, R3 ;  /* 0x00000002ff197819 */ /* 0x000fe20000011603 */
[----:B-1----:R-:W-:-:S04]  /*13bb0*/  @P0 FMUL.FTZ R6, R6, 0.69314718246459960938 ;  /* 0x3f31721806060820 */ /* 0x002fc80000410000 */
        /* <DEDUP_REMOVED lines=17> */
[----:B------:R-:W3:Y:S04]  /*13cd0*/  LD.E.64 R8, desc[UR4][R84.64+0xb0] ;  /* 0x0000b00454087980 */ /* 0x000ee8000c101b00 */
[----:B------:R-:W4:Y:S01]  /*13ce0*/  LD.E R13, desc[UR4][R84.64+0x60] ;  /* 0x00006004540d7980 */ /* 0x000f22000c101900 */
        /* <DEDUP_REMOVED lines=8> */
[----:B-1----:R-:W-:-:S02]  /*13d70*/  LOP3.LUT R0, R11, 0xf24, R134, 0xf8, !PT ;  /* 0x00000f240b007812 */ /* 0x002fc400078ef886 */
[----:B------:R-:W-:Y:S01]  /*13d80*/  LOP3.LUT R25, R40, 0x7, R25, 0xf8, !PT ;  /* 0x0000000728197812 */ /* 0x000fe200078ef819 */
[----:B------:R2:W5:Y:S01]  /*13d90*/  LD.E.64 R26, desc[UR4][R84.64+0xa8] ;  /* 0x0000a804541a7980 */ /* 0x000562000c101b00 */
[----:B------:R-:W-:Y:S01]  /*13da0*/  LEA R0, R0, UR6, 0x2 ;  /* 0x0000000600007c11 */ /* 0x000fe2000f8e10ff */
[----:B------:R-:W-:Y:S06]  /*13db0*/  BAR.SYNC.DEFER_BLOCKING 0x0 ;  /* 0x0000000000007b1d */ /* 0x000fec0000010000 */
[----:B------:R2:W1:Y:S04]  /*13dc0*/  LDS.128 R16, [R0] ;  /* 0x0000000000107984 */ /* 0x0004680000000c00 */
[----:B------:R2:W1:Y:S01]  /*13dd0*/  LDS.128 R4, [R0+0x1800] ;  /* 0x0018000000047984 */ /* 0x0004620000000c00 */
[----:B---3--:R-:W-:-:S04]  /*13de0*/  IMAD R8, R8, UR8, R153 ;  /* 0x0000000808087c24 */ /* 0x008fc8000f8e0299 */
[----:B----4-:R-:W-:Y:S02]  /*13df0*/  IMAD R8, R8, R13, R152 ;  /* 0x0000000d08087224 */ /* 0x010fe400078e0298 */
[----:B------:R2:W3:Y:S02]  /*13e00*/  LDS.128 R12, [R0+0x800] ;  /* 0x00080000000c7984 */ /* 0x0004e40000000c00 */
[----:B------:R-:W-:Y:S02]  /*13e10*/  IMAD R24, R9, R8, R149 ;  /* 0x0000000809187224 */ /* 0x000fe400078e0295 */
[----:B------:R2:W4:Y:S01]  /*13e20*/  LDS.128 R8, [R0+0x1000] ;  /* 0x0010000000087984 */ /* 0x0005220000000c00 */
[----:B-1----:R-:W-:Y:S05]  /*13e30*/  @P0 BRA `(.L_x_7731) ;  /* 0x0000000000280947 */ /* 0x002fea0003800000 */
        /* <DEDUP_REMOVED lines=10> */
.L_x_7731:
[----:B------:R-:W-:Y:S05]  /*13ee0*/  BSYNC.RECONVERGENT B0 ;  /* 0x0000000000007941 */ /* 0x000fea0003800200 */
.L_x_7730:
[----:B--2---:R-:W2:Y:S01]  /*13ef0*/  LD.E R84, desc[UR4][R84.64+0xc0] ;  /* 0x0000c00454547980 */ /* 0x004ea2000c101900 */
[----:B------:R-:W-:Y:S01]  /*13f00*/  LOP3.LUT R21, R134, 0x1c, RZ, 0xc0, !PT ;  /* 0x0000001c86157812 */ /* 0x000fe200078ec0ff */
[----:B------:R-:W-:Y:S01]  /*13f10*/  IMAD.IADD R149, R150, 0x1, -R149 ;  /* 0x0000000196957824 */ /* 0x000fe200078e0a95 */
[----:B------:R-:W-:Y:S01]  /*13f20*/  SHF.R.U32.HI R0, RZ, 0x3, R3 ;  /* 0x00000003ff007819 */ /* 0x000fe20000011603 */
[----:B-----5:R-:W-:Y:S01]  /*13f30*/  IMAD R22, R24, R22, RZ ;  /* 0x0000001618167224 */ /* 0x020fe200078e02ff */
[----:B------:R-:W-:-:S03]  /*13f40*/  LOP3.LUT R3, R21, 0xfe0, R134, 0xf8, !PT ;  /* 0x00000fe015037812 */ /* 0x000fc600078ef886 */
[----:B-1----:R-:W-:Y:S01]  /*13f50*/  VIADD R20, R0, 0x10 ;  /* 0x0000001000147836 */ /* 0x002fe20000000000 */
[----:B------:R-:W-:Y:S01]  /*13f60*/  IADD3 R3, P0, PT, R22, R3, RZ ;  /* 0x0000000316037210 */ /* 0x000fe20007f1e0ff */
[----:B------:R-:W-:-:S03]  /*13f70*/  VIADD R2, R0, 0x20 ;  /* 0x0000002000027836 */ /* 0x000fc60000000000 */
        /* <DEDUP_REMOVED lines=11> */
[----:B---3--:R-:W-:Y:S04]  /*14030*/  @!P2 ST.E.128 desc[UR4][R2.64+0x800], R12 ;  /* 0x0008000c0200a985 */ /* 0x008fe8000c101d04 */
[----:B----4-:R1:W-:Y:S02]  /*14040*/  @!P1 ST.E.128 desc[UR4][R2.64+0x1000], R8 ;  /* 0x0010000802009985 */ /* 0x0103e4000c101d04 */
[----:B-1----:R-:W-:Y:S05]  /*14050*/  @P4 RET.REL.NODEC R148 `(_ZN5flash24flash_fwd_splitkv_kernelI23Flash_fwd_kernel_traitsILi32ELi64ELi128ELi4ELb0ELb0EN7cutlass6half_tE19Flash_kernel_traitsILi32ELi64ELi128ELi4ES3_EELb0ELb1ELb0ELb0ELb0ELb1ELb1ELb1EEEvNS_16Flash_fwd_paramsE) ;  /* 0xfffffebc94e84950 */ /* 0x002fea0003c3ffff */
[----:B------:R-:W-:Y:S01]  /*14060*/  MOV R149, 0x0 ;  /* 0x0000000000957802 */ /* 0x000fe20000000f00 */
[----:B------:R1:W-:Y:S03]  /*14070*/  ST.E.128 desc[UR4][R2.64+0x1800], R4 ;  /* 0x0018000402007985 */ /* 0x0003e6000c101d04 */
[----:B-1----:R-:W-:Y:S05]  /*14080*/  RET.REL.NODEC R148 `(_ZN5flash24flash_fwd_splitkv_kernelI23Flash_fwd_kernel_traitsILi32ELi64ELi128ELi4ELb0ELb0EN7cutlass6half_tE19Flash_kernel_traitsILi32ELi64ELi128ELi4ES3_EELb0ELb1ELb0ELb0ELb0ELb1ELb1ELb1EEEvNS_16Flash_fwd_paramsE) ;  /* 0xfffffebc94dc7950 */ /* 0x002fea0003c3ffff */
.L_x_7729:
[----:B------:R-:W-:Y:S01]  /*14090*/  MOV R4, 0x2 ;  /* 0x0000000200047802 */ /* 0x000fe20000000f00 */
[----:B------:R-:W-:Y:S01]  /*140a0*/  IMAD.MOV.U32 R3, RZ, RZ, 0x1f ;  /* 0x0000001fff037424 */ /* 0x000fe200078e00ff */
[----:B------:R-:W-:-:S07]  /*140b0*/  MOV R6, 0xffffffff ;  /* 0xffffffff00067802 */ /* 0x000fce0000000f00 */
[----:B-1---5:R-:W-:Y:S05]  /*140c0*/  WARPSYNC.COLLECTIVE R6, `(.L_x_7732) ;  /* 0x0000000006087348 */ /* 0x022fea0003c00000 */
[----:B------:R2:W3:Y:S02]  /*140d0*/  SHFL.BFLY P0, R10, R166, R4, R3 ;  /* 0x0c000004a60a7389 */ /* 0x0004e40000000003 */
[----:B-123-5:R-:W-:Y:S05]  /*140e0*/  ENDCOLLECTIVE ;  /* 0x000000000000791b */ /* 0x02efea0003800000 */
.L_x_7732:
[----:B------:R-:W-:Y:S02]  /*140f0*/  IMAD.MOV.U32 R7, RZ, RZ, R10 ;  /* 0x000000ffff077224 */ /* 0x000fe400078e000a */
[----:B------:R-:W-:Y:S02]  /*14100*/  IMAD.MOV.U32 R4, RZ, RZ, 0x1 ;  /* 0x00000001ff047424 */ /* 0x000fe400078e00ff */
[----:B------:R-:W-:-:S05]  /*14110*/  FADD.FTZ R8, R7, R166 ;  /* 0x000000a607087221 */ /* 0x000fca0000010000 */
[----:B------:R-:W-:-:S07]  /*14120*/  MOV R166, R8 ;  /* 0x0000000800a67202 */ /* 0x000fce0000000f00 */
[----:B------:R-:W-:Y:S05]  /*14130*/  WARPSYNC.COLLECTIVE R6, `(.L_x_7733) ;  /* 0x0000000006087348 */ /* 0x000fea0003c00000 */
[----:B------:R1:W2:Y:S02]  /*14140*/  SHFL.BFLY P0, R10, R166, R4, R3 ;  /* 0x0c000004a60a7389 */ /* 0x0002a40000000003 */
[----:B-12---:R-:W-:Y:S05]  /*14150*/  ENDCOLLECTIVE ;  /* 0x000000000000791b */ /* 0x006fea0003800000 */
.L_x_7733:
[----:B------:R-:W-:Y:S01]  /*14160*/  MOV R166, R165 ;  /* 0x000000a500a67202 */ /* 0x000fe20000000f00 */
[----:B------:R-:W-:Y:S01]  /*14170*/  IMAD.MOV.U32 R4, RZ, RZ, 0x2 ;  /* 0x00000002ff047424 */ /* 0x000fe200078e00ff */
[----:B------:R-:W-:-:S07]  /*14180*/  MOV R7, R10 ;  /* 0x0000000a00077202 */ /* 0x000fce0000000f00 */
[----:B------:R-:W-:Y:S05]  /*14190*/  WARPSYNC.COLLECTIVE R6, `(.L_x_7734) ;  /* 0x0000000006087348 */ /* 0x000fea0003c00000 */
[----:B------:R1:W2:Y:S02]  /*141a0*/  SHFL.BFLY P0, R10, R166, R4, R3 ;  /* 0x0c000004a60a7389 */ /* 0x0002a40000000003 */
[----:B-12---:R-:W-:Y:S05]  /*141b0*/  ENDCOLLECTIVE ;  /* 0x000000000000791b */ /* 0x006fea0003800000 */
.L_x_7734:
[----:B------:R-:W-:Y:S01]  /*141c0*/  FADD.FTZ R11, R8, R7 ;  /* 0x00000007080b7221 */ /* 0x000fe20000010000 */
[----:B------:R-:W-:Y:S01]  /*141d0*/  FADD.FTZ R9, R10, R165 ;  /* 0x000000a50a097221 */ /* 0x000fe20000010000 */
[----:B------:R-:W-:-:S04]  /*141e0*/  MOV R4, 0x1 ;  /* 0x0000000100047802 */ /* 0x000fc80000000f00 */
[----:B------:R-:W-:-:S07]  /*141f0*/  MOV R166, R9 ;  /* 0x0000000900a67202 */ /* 0x000fce0000000f00 */
[----:B------:R-:W-:Y:S05]  /*14200*/  WARPSYNC.COLLECTIVE R6, `(.L_x_7735) ;  /* 0x0000000006087348 */ /* 0x000fea0003c00000 */
[----:B------:R1:W2:Y:S02]  /*14210*/  SHFL.BFLY P0, R10, R166, R4, R3 ;  /* 0x0c000004a60a7389 */ /* 0x0002a40000000003 */
[----:B-12---:R-:W-:Y:S05]  /*14220*/  ENDCOLLECTIVE ;  /* 0x000000000000791b */ /* 0x006fea0003800000 */
.L_x_7735:
[----:B------:R-:W-:Y:S05]  /*14230*/  BRA `(.L_x_7736) ;  /* 0xfffffff400c07947 */ /* 0x000fea000383ffff */
.L_x_7737:
        /* <DEDUP_REMOVED lines=12> */
.L_x_10307:


//--------------------- .text._ZN5flash24flash_fwd_splitkv_kernelI23Flash_fwd_kernel_traitsILi32ELi64ELi128ELi4ELb0ELb0EN7cutlass6half_tE19Flash_kernel_traitsILi32ELi64ELi128ELi4ES3_EELb0ELb0ELb0ELb1ELb1ELb0ELb0ELb0EEEvNS_16Flash_fwd_paramsE --------------------------
	.section	.text._ZN5flash24flash_fwd_splitkv_kernelI23Flash_fwd_kernel_traitsILi32ELi64ELi128ELi4ELb0ELb0EN7cutlass6half_tE19Flash_kernel_traitsILi32ELi64ELi128ELi4ES3_EELb0ELb0ELb0ELb1ELb1ELb0ELb0ELb0EEEvNS_16Flash_fwd_paramsE,"ax",@progbits
	.align	128
        .global         _ZN5flash24flash_fwd_splitkv_kernelI23Flash_fwd_kernel_traitsILi32ELi64ELi128ELi4ELb0ELb0EN7cutlass6half_tE19Flash_kernel_traitsILi32ELi64ELi128ELi4ES3_EELb0ELb0ELb0ELb1ELb1ELb0ELb0ELb0EEEvNS_16Flash_fwd_paramsE
        .type           _ZN5flash24flash_fwd_splitkv_kernelI23Flash_fwd_kernel_traitsILi32ELi64ELi128ELi4ELb0ELb0EN7cutlass6half_tE19Flash_kernel_traitsILi32ELi64ELi128ELi4ES3_EELb0ELb0ELb0ELb1ELb1ELb0ELb0ELb0EEEvNS_16Flash_fwd_paramsE,@function
        .size           _ZN5flash24flash_fwd_splitkv_kernelI23Flash_fwd_kernel_traitsILi32ELi64ELi128ELi4ELb0ELb0EN7cutlass6half_tE19Flash_kernel_traitsILi32ELi64ELi128ELi4ES3_EELb0ELb0ELb0ELb1ELb1ELb0ELb0ELb0EEEvNS_16Flash_fwd_paramsE,(.L_x_10308 - _ZN5flash24flash_fwd_splitkv_kernelI23Flash_fwd_kernel_traitsILi32ELi64ELi128ELi4ELb0ELb0EN7cutlass6half_tE19Flash_kernel_traitsILi32ELi64ELi128ELi4ES3_EELb0ELb0ELb0ELb1ELb1ELb0ELb0ELb0EEEvNS_16Flash_fwd_paramsE)
        .other          _ZN5flash24flash_fwd_splitkv_kernelI23Flash_fwd_kernel_traitsILi32ELi64ELi128ELi4ELb0ELb0EN7cutlass6half_tE19Flash_kernel_traitsILi32ELi64ELi128ELi4ES3_EELb0ELb0ELb0ELb1ELb1ELb0ELb0ELb0EEEvNS_16Flash_fwd_paramsE,@"STO_CUDA_ENTRY STV_DEFAULT"
_ZN5flash24flash_fwd_splitkv_kernelI23Flash_fwd_kernel_traitsILi32ELi64ELi128ELi4ELb0ELb0EN7cutlass6half_tE19Flash_kernel_traitsILi32ELi64ELi128ELi4ES3_EELb0ELb0ELb0ELb1ELb1ELb0ELb0ELb0EEEvNS_16Flash_fwd_paramsE:
.text._ZN5flash24flash_fwd_splitkv_kernelI23Flash_fwd_kernel_traitsILi32ELi64ELi128ELi4ELb0ELb0EN7cutlass6half_tE19Flash_kernel_traitsILi32ELi64ELi128ELi4ES3_EELb0ELb0ELb0ELb1ELb1ELb0ELb0ELb0EEEvNS_16Flash_fwd_paramsE:
[----:B------:R-:W-:Y:S01]  /*0000*/  LDC R1, c[0x0][0x37c] ;  /* 0x0000df00ff017b82 */ /* 0x000fe20000000800 */
[----:B------:R-:W1:Y:S07]  /*0010*/  S2R R151, SR_CTAID.X ;  /* 0x0000000000977919 */ /* 0x000e6e0000002500 */
[----:B------:R-:W2:Y:S01]  /*0020*/  LDC.64 R2, c[0x0][0x348] ;  /* 0x0000d200ff027b82 */ /* 0x000ea20000000a00 */
[----:B------:R-:W-:Y:S01]  /*0030*/  BSSY.RECONVERGENT B2, `(.L_x_7738) ;  /* 0x0000005000027945 */ /* 0x000fe20003800200 */
[----:B------:R-:W-:Y:S01]  /*0040*/  MOV R148, 0x80 ;  /* 0x0000008000947802 */ /* 0x000fe20000000f00 */
[----:B------:R-:W3:Y:S01]  /*0050*/  S2R R150, SR_CTAID.Y ;  /* 0x0000000000967919 */ /* 0x000ee20000002600 */
[----:B------:R-:W4:Y:S05]  /*0060*/  S2R R149, SR_CTAID.Z ;  /* 0x0000000000957919 */ /* 0x000f2a0000002700 */
[----:B-1234-:R-:W-:Y:S05]  /*0070*/  CALL.REL.NOINC `($_ZN5flash24flash_fwd_splitkv_kernelI23Flash_fwd_kernel_traitsILi32ELi64ELi128ELi4ELb0ELb0EN7cutlass6half_tE19Flash_kernel_traitsILi32ELi64ELi128ELi4ES3_EELb0ELb0ELb0ELb1ELb1ELb0ELb0ELb0EEEvNS_16Flash_fwd_paramsE$_ZN5flash30compute_attn_1rowblock_splitkvI23Flash_fwd_kernel_traitsILi32ELi64ELi128ELi4ELb0ELb0EN7cutlass6half_tE19Flash_kernel_traitsILi32ELi64ELi128ELi4ES3_EELb0ELb0ELb0ELb1ELb1ELb0ELb0ELb0ENS_16Flash_fwd_paramsEEEvRKT8_iiiii) ;  /* 0x0000000000087944 */ /* 0x01efea0003c00000 */
[----:B------:R-:W-:Y:S05]  /*0080*/  BSYNC.RECONVERGENT B2 ;  /* 0x0000000000027941 */ /* 0x000fea0003800200 */
.L_x_7738:
[----:B------:R-:W-:Y:S05]  /*0090*/  EXIT ;  /* 0x000000000000794d */ /* 0x000fea0003800000 */
        .type           $_ZN5flash24flash_fwd_splitkv_kernelI23Flash_fwd_kernel_traitsILi32ELi64ELi128ELi4ELb0ELb0EN7cutlass6half_tE19Flash_kernel_traitsILi32ELi64ELi128ELi4ES3_EELb0ELb0ELb0ELb1ELb1ELb0ELb0ELb0EEEvNS_16Flash_fwd_paramsE$_ZN5flash30compute_attn_1rowblock_splitkvI23Flash_fwd_kernel_traitsILi32ELi64ELi128ELi4ELb0ELb0EN7cutlass6half_tE19Flash_kernel_traitsILi32ELi64ELi128ELi4ES3_EELb0ELb0ELb0ELb1ELb1ELb0ELb0ELb0ENS_16Flash_fwd_paramsEEEvRKT8_iiiii,@function
        .size           $_ZN5flash24flash_fwd_splitkv_kernelI23Flash_fwd_kernel_traitsILi32ELi64ELi128ELi4ELb0ELb0EN7cutlass6half_tE19Flash_kernel_traitsILi32ELi64ELi128ELi4ES3_EELb0ELb0ELb0ELb1ELb1ELb0ELb0ELb0EEEvNS_16Flash_fwd_paramsE$_ZN5flash30compute_attn_1rowblock_splitkvI23Flash_fwd_kernel_traitsILi32ELi64ELi128ELi4ELb0ELb0EN7cutlass6half_tE19Flash_kernel_traitsILi32ELi64ELi128ELi4ES3_EELb0ELb0ELb0ELb1ELb1ELb0ELb0ELb0ENS_16Flash_fwd_paramsEEEvRKT8_iiiii,(.L_x_10308 - $_ZN5flash24flash_fwd_splitkv_kernelI23Flash_fwd_kernel_traitsILi32ELi64ELi128ELi4ELb0ELb0EN7cutlass6half_tE19Flash_kernel_traitsILi32ELi64ELi128ELi4ES3_EELb0ELb0ELb0ELb1ELb1ELb0ELb0ELb0EEEvNS_16Flash_fwd_paramsE$_ZN5flash30compute_attn_1rowblock_splitkvI23Flash_fwd_kernel_traitsILi32ELi64ELi128ELi4ELb0ELb0EN7cutlass6half_tE19Flash_kernel_traitsILi32ELi64ELi128ELi4ES3_EELb0ELb0ELb0ELb1ELb1ELb0ELb0ELb0ENS_16Flash_fwd_paramsEEEvRKT8_iiiii)
$_ZN5flash24flash_fwd_splitkv_kernelI23Flash_fwd_kernel_traitsILi32ELi64ELi128ELi4ELb0ELb0EN7cutlass6half_tE19Flash_kernel_traitsILi32ELi64ELi128ELi4ES3_EELb0ELb0ELb0ELb1ELb1ELb0ELb0ELb0EEEvNS_16Flash_fwd_paramsE$_ZN5flash30compute_attn_1rowblock_splitkvI23Flash_fwd_kernel_traitsILi32ELi64ELi128ELi4ELb0ELb0EN7cutlass6half_tE19Flash_kernel_traitsILi32ELi64ELi128ELi4ES3_EELb0ELb0ELb0ELb1ELb1ELb0ELb0ELb0ENS_16Flash_fwd_paramsEEEvRKT8_iiiii:
        /* <DEDUP_REMOVED lines=19> */
[----:B--2---:R-:W-:-:S04]  /*01d0*/  ISETP.NE.U32.AND P0, PT, R4, RZ, PT ;  /* 0x000000ff0400720c */ /* 0x004fc80003f05070 */
[----:B------:R-:W-:Y:S01]  /*01e0*/  ISETP.NE.AND.EX P0, PT, R5, RZ, PT, P0 ;  /* 0x000000ff0500720c */ /* 0x000fe20003f05300 */
[----:B------:R-:W-:-:S12]  /*01f0*/  IMAD.MOV.U32 R5, RZ, RZ, RZ ;  /* 0x000000ffff057224 */ /* 0x000fd800078e00ff */
[----:B------:R-:W-:Y:S05]  /*0200*/  @!P0 BRA `(.L_x_7742) ;  /* 0x0000000000048947 */ /* 0x000fea0003800000 */
[----:B------:R1:W5:Y:S02]  /*0210*/  LD.E R5, desc[UR4][R2.64+0xbc] ;  /* 0x0000bc0402057980 */ /* 0x000364000c101900 */
.L_x_7742:
[----:B------:R-:W-:Y:S05]  /*0220*/  BSYNC.RECONVERGENT B0 ;  /* 0x0000000000007941 */ /* 0x000fea0003800200 */
.L_x_7741:
[----:B-----5:R-:W-:Y:S02]  /*0230*/  IADD3 R5, PT, PT, R5, R7, -R8 ;  /* 0x0000000705057210 */ /* 0x020fe40007ffe808 */
.L_x_7740:
[----:B------:R-:W-:Y:S05]  /*0240*/  BSYNC.RECONVERGENT B1 ;  /* 0x0000000000017941 */ /* 0x000fea0003800200 */
.L_x_7739:
[----:B------:R-:W-:Y:S01]  /*0250*/  IMAD.SHL.U32 R0, R151, 0x40, RZ ;  /* 0x0000004097007824 */ /* 0x000fe200078e00ff */
[----:B------:R-:W-:Y:S01]  /*0260*/  MOV R10, R148 ;  /* 0x00000094000a7202 */ /* 0x000fe20000000f00 */
[----:B------:R-:W-:-:S03]  /*0270*/  IMAD.MOV.U32 R11, RZ, RZ, 0x0 ;  /* 0x00000000ff0b7424 */ /* 0x000fc600078e00ff */
[----:B-----5:R-:W-:-:S13]  /*0280*/  ISETP.GT.AND P0, PT, R156, R0, PT ;  /* 0x000000009c00720c */ /* 0x020fda0003f04270 */
[----:B-1----:R-:W-:Y:S05]  /*0290*/  @!P0 RET.REL.NODEC R10 `(_ZN5flash24flash_fwd_splitkv_kernelI23Flash_fwd_kernel_traitsILi32ELi64ELi128ELi4ELb0ELb0EN7cutlass6half_tE19Flash_kernel_traitsILi32ELi64ELi128ELi4ES3_EELb0ELb0ELb0ELb1ELb1ELb0ELb0ELb0EEEvNS_16Flash_fwd_paramsE) ;  /* 0xfffffffc0a588950 */ /* 0x002fea0003c3ffff */
        /* <DEDUP_REMOVED lines=18> */
[----:B------:R-:W-:-:S02]  /*03c0*/  IMAD.MOV.U32 R17, RZ, RZ, RZ ;  /* 0x000000ffff117224 */ /* 0x000fc400078e00ff */
[----:B-1----:R-:W-:-:S05]  /*03d0*/  IMAD.SHL.U32 R2, R128, 0x8, RZ ;  /* 0x0000000880027824 */ /* 0x002fca00078e00ff */
[----:B------:R-:W-:Y:S01]  /*03e0*/  LOP3.LUT R16, R2, 0x18, RZ, 0xc0, !PT ;  /* 0x0000001802107812 */ /* 0x000fe200078ec0ff */
[----:B--2---:R-:W-:-:S04]  /*03f0*/  IMAD R2, R9, R0, RZ ;  /* 0x0000000009027224 */ /* 0x004fc800078e02ff */
[----:B------:R-:W-:-:S05]  /*0400*/  IMAD.WIDE.U32 R16, R0, R8, R16 ;  /* 0x0000000800107225 */ /* 0x000fca00078e0010 */
[----:B------:R-:W-:Y:S01]  /*0410*/  IADD3 R17, PT, PT, R17, R2, RZ ;  /* 0x0000000211117210 */ /* 0x000fe20007ffe0ff */
[-C--:B---3--:R-:W-:Y:S02]  /*0420*/  IMAD R2, R15, R150.reuse, RZ ;  /* 0x000000960f027224 */ /* 0x088fe400078e02ff */
[----:B------:R-:W-:-:S04]  /*0430*/  IMAD.WIDE.U32 R14, R14, R150, R16 ;  /* 0x000000960e0e7225 */ /* 0x000fc800078e0010 */
[----:B------:R-:W-:Y:S01]  /*0440*/  IMAD.IADD R3, R15, 0x1, R2 ;  /* 0x000000010f037824 */ /* 0x000fe200078e0202 */
[----:B------:R-:W-:Y:S01]  /*0450*/  MOV R2, R14 ;  /* 0x0000000e00027202 */ /* 0x000fe20000000f00 */
[----:B----4-:R-:W-:-:S04]  /*0460*/  IMAD R5, R11, R149, RZ ;  /* 0x000000950b057224 */ /* 0x010fc800078e02ff */
[----:B------:R-:W-:-:S04]  /*0470*/  IMAD.WIDE.U32 R10, R10, R149, R2 ;  /* 0x000000950a0a7225 */ /* 0x000fc800078e0002 */
[----:B-----5:R-:W-:Y:S01]  /*0480*/  IMAD R149, R4, R150, R149 ;  /* 0x0000009604957224 */ /* 0x020fe200078e0295 */
[----:B------:R-:W-:-:S03]  /*0490*/  SHF.R.U32.HI R2, RZ, 0x2, R128 ;  /* 0x00000002ff027819 */ /* 0x000fc60000011680 */
[C-C-:B------:R-:W-:Y:S01]  /*04a0*/  IMAD R149, R156.reuse, R149, R0.reuse ;  /* 0x000000959c957224 */ /* 0x140fe200078e0200 */
[----:B------:R-:W-:Y:S01]  /*04b0*/  MOV R4, R10 ;  /* 0x0000000a00047202 */ /* 0x000fe20000000f00 */
[----:B------:R-:W-:Y:S01]  /*04c0*/  IMAD.IADD R10, R156, 0x1, -R0 ;  /* 0x000000019c0a7824 */ /* 0x000fe200078e0a00 */
[----:B------:R-:W-:Y:S01]  /*04d0*/  LOP3.LUT P2, R128, R128, 0x3, RZ, 0xc0, !PT ;  /* 0x0000000380807812 */ /* 0x000fe2000784c0ff */
[----:B------:R-:W-:Y:S01]  /*04e0*/  IMAD.IADD R5, R11, 0x1, R5 ;  /* 0x000000010b057824 */ /* 0x000fe200078e0205 */
[-C--:B------:R-:W-:Y:S01]  /*04f0*/  IADD3 R0, P0, PT, R149, R2.reuse, RZ ;  /* 0x0000000295007210 */ /* 0x080fe20007f1e0ff */
[----:B------:R-:W-:Y:S01]  /*0500*/  IMAD R3, R9, R2, RZ ;  /* 0x0000000209037224 */ /* 0x000fe200078e02ff */
[----:B------:R-:W-:Y:S01]  /*0510*/  ISETP.GE.OR P2, PT, R2, R10, P2 ;  /* 0x0000000a0200720c */ /* 0x000fe20001746670 */
[----:B------:R-:W-:Y:S01]  /*0520*/  IMAD.WIDE.U32 R4, R8, R2, R4 ;  /* 0x0000000208047225 */ /* 0x000fe200078e0004 */
[----:B------:R-:W-:Y:S02]  /*0530*/  LEA.HI.X.SX32 R149, R149, RZ, 0x1, P0 ;  /* 0x000000ff95957211 */ /* 0x000fe400000f0eff */
[----:B------:R-:W-:-:S02]  /*0540*/  LEA R12, P0, R0, R12, 0x2 ;  /* 0x0000000c000c7211 */ /* 0x000fc400078010ff */
[----:B------:R-:W-:Y:S02]  /*0550*/  IADD3 R2, PT, PT, R2, 0x20, RZ ;  /* 0x0000002002027810 */ /* 0x000fe40007ffe0ff */
[----:B------:R-:W-:Y:S02]  /*0560*/  LEA.HI.X R13, R0, R13, R149, 0x2, P0 ;  /* 0x0000000d000d7211 */ /* 0x000fe400000f1495 */
[----:B------:R-:W-:Y:S02]  /*0570*/  ISETP.GE.AND P0, PT, R2, R10, PT ;  /* 0x0000000a0200720c */ /* 0x000fe40003f06270 */
[----:B------:R-:W-:Y:S02]  /*0580*/  IADD3 R3, PT, PT, R5, R3, RZ ;  /* 0x0000000305037210 */ /* 0x000fe40007ffe0ff */
[----:B------:R-:W-:Y:S02]  /*0590*/  LEA R6, P1, R4, R6, 0x1 ;  /* 0x0000000604067211 */ /* 0x000fe400078208ff */
[----:B------:R-:W-:-:S02]  /*05a0*/  ISETP.NE.OR P0, PT, R128, RZ, P0 ;  /* 0x000000ff8000720c */ /* 0x000fc40000705670 */
[----:B------:R-:W-:Y:S02]  /*05b0*/  LEA.HI.X R7, R4, R7, R3, 0x1, P1 ;  /* 0x0000000704077211 */ /* 0x000fe400008f0c03 */
[----:B------:R-:W-:Y:S01]  /*05c0*/  LEA R4, P1, R8, R6, 0x6 ;  /* 0x0000000608047211 */ /* 0x000fe200078230ff */
[----:B------:R-:W-:-:S03]  /*05d0*/  @!P2 IMAD.MOV.U32 R0, RZ, RZ, 0x7f800000 ;  /* 0x7f800000ff00a424 */ /* 0x000fc600078e00ff */
[----:B------:R-:W-:Y:S01]  /*05e0*/  LEA.HI.X R5, R8, R7, R9, 0x6, P1 ;  /* 0x0000000708057211 */ /* 0x000fe200008f3409 */
[----:B------:R-:W-:Y:S01]  /*05f0*/  IMAD.MOV.U32 R2, RZ, RZ, R148 ;  /* 0x000000ffff027224 */ /* 0x000fe200078e0094 */
[----:B------:R-:W-:Y:S01]  /*0600*/  MOV R3, 0x0 ;  /* 0x0000000000037802 */ /* 0x000fe20000000f00 */
[----:B------:R-:W-:Y:S04]  /*0610*/  ST.E.128 desc[UR4][R6.64], RZ ;  /* 0x000000ff06007985 */ /* 0x000fe8000c101d04 */
[----:B------:R-:W-:Y:S04]  /*0620*/  ST.E.128 desc[UR4][R4.64], RZ ;  /* 0x000000ff04007985 */ /* 0x000fe8000c101d04 */
[----:B------:R1:W-:Y:S02]  /*0630*/  @!P2 ST.E desc[UR4][R12.64], R0 ;  /* 0x000000000c00a985 */ /* 0x0003e4000c101904 */
[----:B-1----:R-:W-:Y:S05]  /*0640*/  @P0 RET.REL.NODEC R2 `(_ZN5flash24flash_fwd_splitkv_kernelI23Flash_fwd_kernel_traitsILi32ELi64ELi128ELi4ELb0ELb0EN7cutlass6half_tE19Flash_kernel_traitsILi32ELi64ELi128ELi4ES3_EELb0ELb0ELb0ELb1ELb1ELb0ELb0ELb0EEEvNS_16Flash_fwd_paramsE) ;  /* 0xfffffff8026c0950 */ /* 0x002fea0003c3ffff */
[----:B------:R-:W-:Y:S02]  /*0650*/  MOV R0, 0x7f800000 ;  /* 0x7f80000000007802 */ /* 0x000fe40000000f00 */
[----:B------:R-:W-:-:S03]  /*0660*/  MOV R149, 0x0 ;  /* 0x0000000000957802 */ /* 0x000fc60000000f00 */
[----:B------:R1:W-:Y:S02]  /*0670*/  ST.E desc[UR4][R12.64+0x80], R0 ;  /* 0x000080000c007985 */ /* 0x0003e4000c101904 */
[----:B-1----:R-:W-:Y:S05]  /*0680*/  RET.REL.NODEC R148 `(_ZN5flash24flash_fwd_splitkv_kernelI23Flash_fwd_kernel_traitsILi32ELi64ELi128ELi4ELb0ELb0EN7cutlass6half_tE19Flash_kernel_traitsILi32ELi64ELi128ELi4ES3_EELb0ELb0ELb0ELb1ELb1ELb0ELb0ELb0EEEvNS_16Flash_fwd_paramsE) ;  /* 0xfffffff8945c7950 */ /* 0x002fea0003c3ffff */
.L_x_7743:
        /* <DEDUP_REMOVED lines=27> */
[----:B-1---5:R-:W-:Y:S01]  /*0840*/  IMAD.MOV R6, RZ, RZ, -R13 ;  /* 0x000000ffff067224 */ /* 0x022fe200078e0a0d */
        /* <DEDUP_REMOVED lines=76> */
.L_x_7745:
[----:B------:R-:W1:Y:S04]  /*0d10*/  LD.E R7, desc[UR4][R2.64+0x68] ;  /* 0x0000680402077980 */ /* 0x000e68000c101900 */
[----:B------:R-:W2:Y:S04]  /*0d20*/  LD.E.64 R108, desc[UR4][R2.64+0x38] ;  /* 0x00003804026c7980 */ /* 0x000ea8000c101b00 */
[----:B------:R-:W3:Y:S04]  /*0d30*/  LD.E.64 R16, desc[UR4][R2.64+0x20] ;  /* 0x0000200402107980 */ /* 0x000ee8000c101b00 */
[----:B------:R-:W4:Y:S04]  /*0d40*/  LD.E.64 R112, desc[UR4][R2.64+0x40] ;  /* 0x0000400402707980 */ /* 0x000f28000c101b00 */
[----:B------:R-:W4:Y:S04]  /*0d50*/  LD.E.64 R14, desc[UR4][R2.64+0x50] ;  /* 0x00005004020e7980 */ /* 0x000f28000c101b00 */
[----:B------:R-:W4:Y:S04]  /*0d60*/  LD.E.64 R12, desc[UR4][R2.64+0x28] ;  /* 0x00002804020c7980 */ /* 0x000f28000c101b00 */
[----:B------:R1:W5:Y:S01]  /*0d70*/  LD.E.64 R26, desc[UR4][R2.64+0x58] ;  /* 0x00005804021a7980 */ /* 0x000362000c101b00 */
[----:B------:R-:W-:Y:S01]  /*0d80*/  IMAD.MOV.U32 R18, RZ, RZ, RZ ;  /* 0x000000ffff127224 */ /* 0x000fe200078e00ff */
[----:B------:R-:W-:-:S02]  /*0d90*/  LEA R111, R110, 0xffffff80, 0x7 ;  /* 0xffffff806e6f7811 */ /* 0x000fc400078e38ff */
[----:B------:R-:W-:Y:S02]  /*0da0*/  CS2R R158, SRZ ;  /* 0x00000000009e7805 */ /* 0x000fe4000001ff00 */
[-C--:B-1----:R-:W-:Y:S02]  /*0db0*/  IABS R4, R7.reuse ;  /* 0x0000000700047213 */ /* 0x082fe40000000000 */
[----:B------:R-:W-:Y:S02]  /*0dc0*/  IABS R10, R7 ;  /* 0x00000007000a7213 */ /* 0x000fe40000000000 */
[----:B------:R-:W1:Y:S01]  /*0dd0*/  I2F.RP R0, R4 ;  /* 0x0000000400007306 */ /* 0x000e620000209400 */
[----:B--2---:R-:W-:Y:S01]  /*0de0*/  IMAD R9, R109, R8, RZ ;  /* 0x000000086d097224 */ /* 0x004fe200078e02ff */
[----:B------:R-:W-:-:S06]  /*0df0*/  IADD3 R10, PT, PT, RZ, -R10, RZ ;  /* 0x8000000aff0a7210 */ /* 0x000fcc0007ffe0ff */
[----:B-1----:R-:W1:Y:S02]  /*0e00*/  MUFU.RCP R0, R0 ;  /* 0x0000000000007308 */ /* 0x002e640000001000 */
[----:B-1----:R-:W-:-:S06]  /*0e10*/  IADD3 R0, PT, PT, R0, 0xffffffe, RZ ;  /* 0x0ffffffe00007810 */ /* 0x002fcc0007ffe0ff */
[----:B------:R-:W1:Y:S02]  /*0e20*/  F2I.FTZ.U32.TRUNC.NTZ R19, R0 ;  /* 0x0000000000137305 */ /* 0x000e64000021f000 */
[----:B-1----:R-:W-:-:S05]  /*0e30*/  IADD3 R0, PT, PT, RZ, -R19, RZ ;  /* 0x80000013ff007210 */ /* 0x002fca0007ffe0ff */
[----:B------:R-:W-:Y:S01]  /*0e40*/  IMAD R5, R0, R4, RZ ;  /* 0x0000000400057224 */ /* 0x000fe200078e02ff */
[----:B------:R-:W-:-:S03]  /*0e50*/  IABS R0, R149 ;  /* 0x0000009500007213 */ /* 0x000fc60000000000 */
[----:B------:R-:W-:-:S04]  /*0e60*/  IMAD.HI.U32 R5, R19, R5, R18 ;  /* 0x0000000513057227 */ /* 0x000fc800078e0012 */
[----:B------:R-:W-:-:S04]  /*0e70*/  IMAD.WIDE.U32 R18, R108, R8, RZ ;  /* 0x000000086c127225 */ /* 0x000fc800078e00ff */
[----:B------:R-:W-:-:S04]  /*0e80*/  IMAD.HI.U32 R5, R5, R0, RZ ;  /* 0x0000000005057227 */ /* 0x000fc800078e00ff */
[----:B------:R-:W-:Y:S01]  /*0e90*/  IMAD R10, R5, R10, R0 ;  /* 0x0000000a050a7224 */ /* 0x000fe200078e0200 */
[----:B------:R-:W-:-:S04]  /*0ea0*/  SHF.R.S32.HI R0, RZ, 0x1f, R8 ;  /* 0x0000001fff007819 */ /* 0x000fc80000011408 */
[----:B------:R-:W-:Y:S01]  /*0eb0*/  ISETP.GT.U32.AND P1, PT, R4, R10, PT ;  /* 0x0000000a0400720c */ /* 0x000fe20003f24070 */
[----:B------:R-:W-:-:S05]  /*0ec0*/  IMAD R9, R108, R0, R9 ;  /* 0x000000006c097224 */ /* 0x000fca00078e0209 */
[----:B------:R-:W-:Y:S01]  /*0ed0*/  IADD3 R19, PT, PT, R19, R9, RZ ;  /* 0x0000000913137210 */ /* 0x000fe20007ffe0ff */
[----:B---3-5:R-:W-:-:S06]  /*0ee0*/  IMAD R9, R17, R6, RZ ;  /* 0x0000000611097224 */ /* 0x028fcc00078e02ff */
[----:B------:R-:W-:Y:S01]  /*0ef0*/  @!P1 IMAD.IADD R10, R10, 0x1, -R4 ;  /* 0x000000010a0a9824 */ /* 0x000fe200078e0a04 */
[----:B------:R-:W-:Y:S02]  /*0f00*/  @!P1 IADD3 R5, PT, PT, R5, 0x1, RZ ;  /* 0x0000000105059810 */ /* 0x000fe40007ffe0ff */
        /* <DEDUP_REMOVED lines=8> */
[----:B------:R-:W-:Y:S02]  /*0f90*/  IMAD.IADD R17, R17, 0x1, R9 ;  /* 0x0000000111117824 */ /* 0x000fe400078e0209 */
[----:B------:R-:W-:Y:S01]  /*0fa0*/  MOV R10, R5 ;  /* 0x00000005000a7202 */ /* 0x000fe20000000f00 */
[----:B----4-:R-:W-:Y:S02]  /*0fb0*/  IMAD R5, R113, R8, RZ ;  /* 0x0000000871057224 */ /* 0x010fe400078e02ff */
[----:B------:R-:W-:-:S02]  /*0fc0*/  IMAD R9, R109, R111, RZ ;  /* 0x0000006f6d097224 */ /* 0x000fc400078e02ff */
[----:B------:R-:W-:-:S04]  /*0fd0*/  IMAD.WIDE.U32 R16, R108, R111, R16 ;  /* 0x0000006f6c107225 */ /* 0x000fc800078e0010 */
[----:B------:R-:W-:Y:S01]  /*0fe0*/  @!P0 IMAD.MOV R10, RZ, RZ, -R10 ;  /* 0x000000ffff0a8224 */ /* 0x000fe200078e0a0a */
[----:B------:R-:W-:Y:S01]  /*0ff0*/  @!P1 LOP3.LUT R10, RZ, R7, RZ, 0x33, !PT ;  /* 0x00000007ff0a9212 */ /* 0x000fe200078e33ff */
[C---:B------:R-:W-:Y:S01]  /*1000*/  IMAD R5, R112.reuse, R0, R5 ;  /* 0x0000000070057224 */ /* 0x040fe200078e0205 */
[----:B------:R-:W-:Y:S01]  /*1010*/  IADD3 R17, PT, PT, R17, R9, RZ ;  /* 0x0000000911117210 */ /* 0x000fe20007ffe0ff */
[----:B------:R-:W-:Y:S01]  /*1020*/  IMAD.WIDE.U32 R18, R112, R8, RZ ;  /* 0x0000000870127225 */ /* 0x000fe200078e00ff */
[----:B------:R-:W-:-:S03]  /*1030*/  SHF.R.S32.HI R8, RZ, 0x1f, R10 ;  /* 0x0000001fff087819 */ /* 0x000fc6000001140a */
[----:B------:R-:W-:Y:S01]  /*1040*/  IMAD R0, R13, R6, RZ ;  /* 0x000000060d007224 */ /* 0x000fe200078e02ff */
[----:B------:R-:W-:Y:S01]  /*1050*/  IADD3 R19, PT, PT, R19, R5, RZ ;  /* 0x0000000513137210 */ /* 0x000fe20007ffe0ff */
[-C--:B------:R-:W-:Y:S02]  /*1060*/  IMAD R5, R15, R10.reuse, RZ ;  /* 0x0000000a0f057224 */ /* 0x080fe400078e02ff */
        /* <DEDUP_REMOVED lines=8> */
[----:B------:R-:W-:Y:S01]  /*10f0*/  IMAD.MOV.U32 R13, RZ, RZ, R18 ;  /* 0x000000ffff0d7224 */ /* 0x000fe200078e0012 */
[----:B------:R-:W-:-:S02]  /*1100*/  MOV R10, RZ ;  /* 0x000000ff000a7202 */ /* 0x000fc40000000f00 */
.L_x_7746:
[----:B------:R-:W-:Y:S05]  /*1110*/  BSYNC.RECONVERGENT B0 ;  /* 0x0000000000007941 */ /* 0x000fea0003800200 */
.L_x_7744:
[----:B------:R-:W2:Y:S04]  /*1120*/  LD.E.64 R24, desc[UR4][R2.64+0x18] ;  /* 0x0000180402187980 */ /* 0x000ea8000c101b00 */
[----:B------:R-:W3:Y:S04]  /*1130*/  LD.E.64 R20, desc[UR4][R2.64+0x48] ;  /* 0x0000480402147980 */ /* 0x000ee8000c101b00 */
[----:B------:R-:W4:Y:S04]  /*1140*/  LD.E.64 R22, desc[UR4][R2.64+0x30] ;  /* 0x0000300402167980 */ /* 0x000f28000c101b00 */
[----:B------:R-:W5:Y:S04]  /*1150*/  LD.E.64 R18, desc[UR4][R2.64+0x8] ;  /* 0x0000080402127980 */ /* 0x000f68000c101b00 */
[----:B------:R-:W5:Y:S04]  /*1160*/  LD.E.64 R8, desc[UR4][R2.64] ;  /* 0x0000000402087980 */ /* 0x000f68000c101b00 */
[----:B------:R-:W5:Y:S01]  /*1170*/  LD.E.64 R4, desc[UR4][R2.64+0x10] ;  /* 0x0000100402047980 */ /* 0x000f62000c101b00 */
[----:B------:R-:W-:Y:S01]  /*1180*/  IABS R15, R7 ;  /* 0x00000007000f7213 */ /* 0x000fe20000000000 */
[----:B------:R-:W-:Y:S01]  /*1190*/  IMAD.MOV.U32 R28, RZ, RZ, RZ ;  /* 0x000000ffff1c7224 */ /* 0x000fe200078e00ff */
[----:B------:R-:W-:Y:S01]  /*11a0*/  IABS R16, R149 ;  /* 0x0000009500107213 */ /* 0x000fe20000000000 */
[----:B------:R-:W-:Y:S01]  /*11b0*/  IMAD.SHL.U32 R135, R128, 0x8, RZ ;  /* 0x0000000880877824 */ /* 0x000fe200078e00ff */
[----:B------:R-:W1:Y:S01]  /*11c0*/  I2F.RP R14, R15 ;  /* 0x0000000f000e7306 */ /* 0x000e620000209400 */
[----:B------:R-:W-:Y:S01]  /*11d0*/  IABS R17, R7 ;  /* 0x0000000700117213 */ /* 0x000fe20000000000 */
[----:B------:R-:W-:Y:S01]  /*11e0*/  IMAD R10, R10, R112, RZ ;  /* 0x000000700a0a7224 */ /* 0x000fe200078e02ff */
[----:B------:R-:W1:Y:S01]  /*11f0*/  S2UR UR6, SR_CgaCtaId ;  /* 0x00000000000679c3 */ /* 0x000e620000008800 */
[C---:B------:R-:W-:Y:S01]  /*1200*/  LOP3.LUT R157, R135.reuse, 0x18, RZ, 0xc0, !PT ;  /* 0x00000018879d7812 */ /* 0x040fe200078ec0ff */
[----:B------:R-:W-:Y:S01]  /*1210*/  IMAD.MOV.U32 R147, RZ, RZ, RZ ;  /* 0x000000ffff937224 */ /* 0x000fe200078e00ff */
[----:B------:R-:W-:Y:S01]  /*1220*/  LOP3.LUT R155, R135, 0xc0, RZ, 0xc0, !PT ;  /* 0x000000c0879b7812 */ /* 0x000fe200078ec0ff */
[----:B------:R-:W-:Y:S01]  /*1230*/  IMAD.MOV R17, RZ, RZ, -R17 ;  /* 0x000000ffff117224 */ /* 0x000fe200078e0a11 */
[----:B------:R-:W-:Y:S01]  /*1240*/  SHF.R.U32.HI R146, RZ, 0x2, R128 ;  /* 0x00000002ff927819 */ /* 0x000fe20000011680 */
[----:B------:R-:W-:Y:S01]  /*1250*/  IMAD R10, R11, R113, R10 ;  /* 0x000000710b0a7224 */ /* 0x000fe200078e020a */
[--C-:B------:R-:W-:Y:S01]  /*1260*/  LOP3.LUT R155, R155, 0x18, R128.reuse, 0xf8, !PT ;  /* 0x000000189b9b7812 */ /* 0x100fe200078ef880 */
[----:B------:R-:W-:Y:S01]  /*1270*/  UMOV UR7, 0x400 ;  /* 0x0000040000077882 */ /* 0x000fe20000000000 */
[C---:B------:R-:W-:Y:S01]  /*1280*/  IMAD.SHL.U32 R140, R108.reuse, 0x40, RZ ;  /* 0x000000406c8c7824 */ /* 0x040fe200078e00ff */
[----:B------:R-:W-:Y:S01]  /*1290*/  SHF.L.U64.HI R141, R108, 0x6, R109 ;  /* 0x000000066c8d7819 */ /* 0x000fe2000001026d */
[----:B------:R-:W-:Y:S01]  /*12a0*/  IMAD.SHL.U32 R119, R128, 0x20, RZ ;  /* 0x0000002080777824 */ /* 0x000fe200078e00ff */
[----:B-1----:R-:W1:Y:S01]  /*12b0*/  MUFU.RCP R14, R14 ;  /* 0x0000000e000e7308 */ /* 0x002e620000001000 */
[----:B------:R-:W-:Y:S01]  /*12c0*/  LOP3.LUT R162, R155, R157, RZ, 0x3c, !PT ;  /* 0x0000009d9ba27212 */ /* 0x000fe200078e3cff */
[----:B------:R-:W-:Y:S01]  /*12d0*/  IMAD.SHL.U32 R138, R112, 0x40, RZ ;  /* 0x00000040708a7824 */ /* 0x000fe200078e00ff */
[----:B------:R-:W-:Y:S01]  /*12e0*/  SHF.R.U32.HI R132, RZ, 0x1, R128 ;  /* 0x00000001ff847819 */ /* 0x000fe20000011680 */
[----:B------:R-:W-:Y:S01]  /*12f0*/  IMAD.SHL.U32 R130, R128, 0x4, RZ ;  /* 0x0000000480827824 */ /* 0x000fe200078e00ff */
[----:B------:R-:W-:Y:S01]  /*1300*/  SHF.L.U64.HI R139, R112, 0x6, R113 ;  /* 0x00000006708b7819 */ /* 0x000fe20000010271 */
[----:B------:R-:W-:Y:S01]  /*1310*/  IMAD.SHL.U32 R142, R108, 0x20, RZ ;  /* 0x000000206c8e7824 */ /* 0x000fe200078e00ff */
[----:B------:R-:W-:-:S02]  /*1320*/  MOV R117, 0x20 ;  /* 0x0000002000757802 */ /* 0x000fc40000000f00 */
[----:B------:R-:W-:Y:S02]  /*1330*/  LOP3.LUT R118, R130, 0x18, RZ, 0xc0, !PT ;  /* 0x0000001882767812 */ /* 0x000fe400078ec0ff */
[-C--:B------:R-:W-:Y:S01]  /*1340*/  LOP3.LUT R159, R159, R158.reuse, RZ, 0x3c, !PT ;  /* 0x0000009e9f9f7212 */ /* 0x080fe200078e3cff */
[----:B------:R-:W-:Y:S01]  /*1350*/  ULEA UR6, UR6, UR7, 0x18 ;  /* 0x0000000706067291 */ /* 0x000fe2000f8ec0ff */
[----:B------:R-:W-:Y:S02]  /*1360*/  SHF.L.U64.HI R143, R108, 0x5, R109 ;  /* 0x000000056c8f7819 */ /* 0x000fe4000001026d */
[C---:B------:R-:W-:Y:S01]  /*1370*/  LOP3.LUT R158, R159.reuse, R158, RZ, 0x3c, !PT ;  /* 0x0000009e9f9e7212 */ /* 0x040fe200078e3cff */
[----:B-1----:R-:W-:Y:S02]  /*1380*/  VIADD R14, R14, 0xffffffe ;  /* 0x0ffffffe0e0e7836 */ /* 0x002fe40000000000 */
[----:B------:R-:W-:Y:S01]  /*1390*/  IMAD.U32 R129, RZ, RZ, UR6 ;  /* 0x00000006ff817e24 */ /* 0x000fe2000f8e00ff */
[----:B------:R-:W-:Y:S01]  /*13a0*/  LOP3.LUT R159, R159, R158, RZ, 0x3c, !PT ;  /* 0x0000009e9f9f7212 */ /* 0x000fe200078e3cff */
[----:B------:R-:W1:Y:S02]  /*13b0*/  F2I.FTZ.U32.TRUNC.NTZ R29, R14 ;  /* 0x0000000e001d7305 */ /* 0x000e64000021f000 */
[----:B-1----:R-:W-:-:S04]  /*13c0*/  IMAD.MOV R14, RZ, RZ, -R29 ;  /* 0x000000ffff0e7224 */ /* 0x002fc800078e0a1d */
[----:B------:R-:W-:-:S04]  /*13d0*/  IMAD R14, R14, R15, RZ ;  /* 0x0000000f0e0e7224 */ /* 0x000fc800078e02ff */
[----:B------:R-:W-:-:S06]  /*13e0*/  IMAD.HI.U32 R14, R29, R14, R28 ;  /* 0x0000000e1d0e7227 */ /* 0x000fcc00078e001c */
[----:B------:R-:W-:-:S04]  /*13f0*/  IMAD.HI.U32 R14, R14, R16, RZ ;  /* 0x000000100e0e7227 */ /* 0x000fc800078e00ff */
[----:B------:R-:W-:-:S05]  /*1400*/  IMAD R16, R14, R17, R16 ;  /* 0x000000110e107224 */ /* 0x000fca00078e0210 */
[----:B------:R-:W-:-:S13]  /*1410*/  ISETP.GT.U32.AND P2, PT, R15, R16, PT ;  /* 0x000000100f00720c */ /* 0x000fda0003f44070 */
[----:B------:R-:W-:Y:S02]  /*1420*/  @!P2 IMAD.IADD R16, R16, 0x1, -R15 ;  /* 0x000000011010a824 */ /* 0x000fe400078e0a0f */
[----:B------:R-:W-:-:S03]  /*1430*/  @!P2 VIADD R14, R14, 0x1 ;  /* 0x000000010e0ea836 */ /* 0x000fc60000000000 */
[----:B------:R-:W-:Y:S02]  /*1440*/  ISETP.GE.U32.AND P3, PT, R16, R15, PT ;  /* 0x0000000f1000720c */ /* 0x000fe40003f66070 */
[----:B------:R-:W-:Y:S02]  /*1450*/  LOP3.LUT R15, R149, R7, RZ, 0x3c, !PT ;  /* 0x00000007950f7212 */ /* 0x000fe400078e3cff */
[----:B------:R-:W-:Y:S01]  /*1460*/  IADD3 R16, P0, PT, R157, R13, RZ ;  /* 0x0000000d9d107210 */ /* 0x000fe20007f1e0ff */
[----:B------:R-:W-:Y:S01]  /*1470*/  IMAD.MOV.U32 R13, RZ, RZ, RZ ;  /* 0x000000ffff0d7224 */ /* 0x000fe200078e00ff */
[----:B------:R-:W-:Y:S02]  /*1480*/  ISETP.GE.AND P1, PT, R15, RZ, PT ;  /* 0x000000ff0f00720c */ /* 0x000fe40003f26270 */
[----:B------:R-:W-:Y:S01]  /*1490*/  IADD3.X R17, PT, PT, RZ, R12, RZ, P0, !PT ;  /* 0x0000000cff117210 */ /* 0x000fe200007fe4ff */
[----:B------:R-:W-:Y:S01]  /*14a0*/  IMAD.MOV.U32 R12, RZ, RZ, R157 ;  /* 0x000000ffff0c7224 */ /* 0x000fe200078e009d */
[----:B------:R-:W-:-:S03]  /*14b0*/  ISETP.NE.AND P0, PT, R7, RZ, PT ;  /* 0x000000ff0700720c */ /* 0x000fc60003f05270 */
[----:B------:R-:W-:Y:S02]  /*14c0*/  @P3 VIADD R14, R14, 0x1 ;  /* 0x000000010e0e3836 */ /* 0x000fe40000000000 */
[----:B------:R-:W-:-:S04]  /*14d0*/  IMAD.WIDE.U32 R16, R11, R112, R16 ;  /* 0x000000700b107225 */ /* 0x000fc800078e0010 */
[----:B------:R-:W-:Y:S02]  /*14e0*/  @!P1 IMAD.MOV R14, RZ, RZ, -R14 ;  /* 0x000000ffff0e9224 */ /* 0x000fe400078e0a0e */
[----:B------:R-:W-:Y:S02]  /*14f0*/  IMAD.IADD R17, R17, 0x1, R10 ;  /* 0x0000000111117824 */ /* 0x000fe400078e020a */
[----:B------:R-:W-:Y:S02]  /*1500*/  @!P0 LOP3.LUT R14, RZ, R7, RZ, 0x33, !PT ;  /* 0x00000007ff0e8212 */ /* 0x000fe400078e33ff */
[----:B------:R-:W-:Y:S02]  /*1510*/  IADD3 R144, P0, PT, R157, R6, RZ ;  /* 0x000000069d907210 */ /* 0x000fe40007f1e0ff */
[----:B------:R-:W-:Y:S01]  /*1520*/  SHF.R.S32.HI R10, RZ, 0x1f, R14 ;  /* 0x0000001fff0a7819 */ /* 0x000fe2000001140e */
[----:B------:R-:W-:Y:S02]  /*1530*/  IMAD R7, R27, R14, RZ ;  /* 0x0000000e1b077224 */ /* 0x000fe400078e02ff */
[----:B------:R-:W-:-:S04]  /*1540*/  IMAD.WIDE.U32 R14, R14, R26, R16 ;  /* 0x0000001a0e0e7225 */ /* 0x000fc800078e0010 */
[----:B------:R-:W-:Y:S02]  /*1550*/  IMAD R26, R10, R26, R7 ;  /* 0x0000001a0a1a7224 */ /* 0x000fe400078e0207 */
[----:B------:R-:W-:Y:S02]  /*1560*/  IMAD.X R145, RZ, RZ, R0, P0 ;  /* 0x000000ffff917224 */ /* 0x000fe400000e0600 */
[----:B------:R-:W-:Y:S02]  /*1570*/  IMAD R10, R109, R146, RZ ;  /* 0x000000926d0a7224 */ /* 0x000fe400078e02ff */
[----:B------:R-:W-:-:S05]  /*1580*/  IMAD.WIDE.U32 R144, R146, R108, R144 ;  /* 0x0000006c92907225 */ /* 0x000fca00078e0090 */
[----:B------:R-:W-:Y:S01]  /*1590*/  IADD3 R10, PT, PT, R145, R10, RZ ;  /* 0x0000000a910a7210 */ /* 0x000fe20007ffe0ff */
[-C--:B--2---:R-:W-:Y:S02]  /*15a0*/  IMAD R11, R25, R150.reuse, RZ ;  /* 0x00000096190b7224 */ /* 0x084fe400078e02ff */
[----:B------:R-:W-:Y:S01]  /*15b0*/  IMAD.WIDE.U32 R24, R24, R150, R12 ;  /* 0x0000009618187225 */ /* 0x000fe200078e000c */
[----:B------:R-:W-:-:S03]  /*15c0*/  LOP3.LUT R12, R135, 0x1f20, RZ, 0xc0, !PT ;  /* 0x00001f20870c7812 */ /* 0x000fc600078ec0ff */
[----:B---3--:R-:W-:Y:S01]  /*15d0*/  IMAD R7, R21, R149, RZ ;  /* 0x0000009515077224 */ /* 0x008fe200078e02ff */
[----:B------:R-:W-:Y:S02]  /*15e0*/  IADD3 R25, PT, PT, R25, R11, RZ ;  /* 0x0000000b19197210 */ /* 0x000fe40007ffe0ff */
[----:B------:R-:W-:Y:S01]  /*15f0*/  LOP3.LUT R162, R12, R162, RZ, 0xfc, !PT ;  /* 0x000000a20ca27212 */ /* 0x000fe200078efcff */
[C---:B----4-:R-:W-:Y:S01]  /*1600*/  IMAD.SHL.U32 R12, R22.reuse, 0x20, RZ ;  /* 0x00000020160c7824 */ /* 0x050fe200078e00ff */
[----:B------:R-:W-:Y:S01]  /*1610*/  SHF.L.U64.HI R13, R22, 0x5, R23 ;  /* 0x00000005160d7819 */ /* 0x000fe20000010217 */
[----:B------:R-:W-:Y:S01]  /*1620*/  IMAD.WIDE.U32 R20, R149, R20, R24 ;  /* 0x0000001495147225 */ /* 0x000fe200078e0018 */
[----:B-----5:R-:W-:-:S03]  /*1630*/  LEA R145, P2, R144, R18, 0x1 ;  /* 0x0000001290917211 */ /* 0x020fc600078408ff */
[----:B------:R-:W-:Y:S01]  /*1640*/  IMAD.WIDE.U32 R24, R151, 0x40, R146 ;  /* 0x0000004097187825 */ /* 0x000fe200078e0092 */
[----:B------:R-:W-:-:S03]  /*1650*/  LEA.HI.X R144, R144, R19, R10, 0x1, P2 ;  /* 0x0000001390907211 */ /* 0x000fc600010f0c0a */
[----:B------:R-:W-:Y:S02]  /*1660*/  IMAD R6, R25, R22, RZ ;  /* 0x0000001619067224 */ /* 0x000fe400078e02ff */
[----:B------:R-:W-:Y:S02]  /*1670*/  IMAD.IADD R17, R21, 0x1, R7 ;  /* 0x0000000115117824 */ /* 0x000fe400078e0207 */
[----:B------:R-:W-:Y:S02]  /*1680*/  IMAD.MOV.U32 R16, RZ, RZ, R20 ;  /* 0x000000ffff107224 */ /* 0x000fe400078e0014 */
[----:B------:R-:W-:-:S04]  /*1690*/  IMAD.WIDE.U32 R12, R22, R24, R12 ;  /* 0x00000018160c7225 */ /* 0x000fc800078e000c */
[----:B------:R-:W-:Y:S01]  /*16a0*/  IMAD R6, R23, R24, R6 ;  /* 0x0000001817067224 */ /* 0x000fe200078e0206 */
[----:B------:R-:W-:Y:S01]  /*16b0*/  IADD3 R0, P0, PT, R20, R12, RZ ;  /* 0x0000000c14007210 */ /* 0x000fe20007f1e0ff */
[----:B------:R-:W-:-:S04]  /*16c0*/  IMAD.WIDE.U32 R22, R22, R24, R16 ;  /* 0x0000001816167225 */ /* 0x000fc800078e0010 */
[----:B------:R-:W-:Y:S01]  /*16d0*/  IMAD.IADD R7, R23, 0x1, R6 ;  /* 0x0000000117077824 */ /* 0x000fe200078e0206 */
[----:B------:R-:W-:Y:S01]  /*16e0*/  LEA R12, P1, R22, R8, 0x1 ;  /* 0x00000008160c7211 */ /* 0x000fe200078208ff */
[----:B------:R-:W-:Y:S01]  /*16f0*/  IMAD R162, R162, 0x2, R129 ;  /* 0x00000002a2a27824 */ /* 0x000fe200078e0281 */
[----:B------:R-:W-:Y:S02]  /*1700*/  IADD3.X R6, PT, PT, R17, R6, R13, P0, !PT ;  /* 0x0000000611067210 */ /* 0x000fe400007fe40d */
[----:B------:R-:W-:Y:S02]  /*1710*/  LEA.HI.X R13, R22, R9, R7, 0x1, P1 ;  /* 0x00000009160d7211 */ /* 0x000fe400008f0c07 */
[----:B------:R-:W-:Y:S02]  /*1720*/  IADD3 R10, P0, PT, R140, R145, RZ ;  /* 0x000000918c0a7210 */ /* 0x000fe40007f1e0ff */
[C---:B------:R-:W-:Y:S01]  /*1730*/  LEA R8, P1, R0.reuse, R8, 0x1 ;  /* 0x0000000800087211 */ /* 0x040fe200078208ff */
[----:B------:R-:W-:Y:S01]  /*1740*/  @!PT LDS RZ, [RZ] ;  /* 0x00000000fffff984 */ /* 0x000fe20000000800 */
[----:B------:R-:W-:Y:S01]  /*1750*/  @!PT LDS RZ, [RZ] ;  /* 0x00000000fffff984 */ /* 0x000fe20000000800 */
[----:B------:R-:W-:Y:S01]  /*1760*/  @!PT LDS RZ, [RZ] ;  /* 0x00000000fffff984 */ /* 0x000fe20000000800 */
[----:B------:R1:W-:Y:S02]  /*1770*/  LDGSTS.E.BYPASS.LTC128B.128 [R162], desc[UR4][R12.64] ;  /* 0x000000000ca27fae */ /* 0x0003e4000b981a04 */
[----:B------:R-:W-:Y:S01]  /*1780*/  IMAD.X R11, R141, 0x1, R144, P0 ;  /* 0x000000018d0b7824 */ /* 0x000fe200000e0690 */
[----:B------:R-:W-:Y:S01]  /*1790*/  LEA.HI.X R9, R0, R9, R6, 0x1, P1 ;  /* 0x0000000900097211 */ /* 0x000fe200008f0c06 */
[----:B------:R-:W-:-:S04]  /*17a0*/  IMAD.SHL.U32 R0, R128, 0x10, RZ ;  /* 0x0000001080007824 */ /* 0x000fc800078e00ff */
[----:B------:R2:W-:Y:S01]  /*17b0*/  LDGSTS.E.BYPASS.LTC128B.128 [R162+0x800], desc[UR4][R8.64] ;  /* 0x0080000008a27fae */ /* 0x0005e2000b981a04 */
[C---:B------:R-:W-:Y:S02]  /*17c0*/  LOP3.LUT R104, R0.reuse, 0x100, RZ, 0xc0, !PT ;  /* 0x0000010000687812 */ /* 0x040fe400078ec0ff */
[----:B------:R-:W-:Y:S02]  /*17d0*/  LOP3.LUT R131, R0, 0x3e00, RZ, 0xc0, !PT ;  /* 0x00003e0000837812 */ /* 0x000fe400078ec0ff */
[----:B------:R-:W-:Y:S02]  /*17e0*/  LOP3.LUT R0, R132, 0x8, RZ, 0xc0, !PT ;  /* 0x0000000884007812 */ /* 0x000fe400078ec0ff */
[--C-:B------:R-:W-:Y:S02]  /*17f0*/  LOP3.LUT R104, R104, 0x20, R119.reuse, 0xf8, !PT ;  /* 0x0000002068687812 */ /* 0x100fe400078ef877 */
[----:B------:R-:W-:Y:S02]  /*1800*/  LOP3.LUT R0, R0, 0xc0, R119, 0xf8, !PT ;  /* 0x000000c000007812 */ /* 0x000fe400078ef877 */
[----:B-1----:R-:W-:-:S05]  /*1810*/  IADD3 R12, P0, PT, R10, R140, RZ ;  /* 0x0000008c0a0c7210 */ /* 0x002fca0007f1e0ff */
[--C-:B------:R-:W-:Y:S01]  /*1820*/  IMAD.X R13, R11, 0x1, R141.reuse, P0 ;  /* 0x000000010b0d7824 */ /* 0x100fe200000e068d */
[----:B------:R-:W-:Y:S02]  /*1830*/  IADD3 R6, P0, PT, R12, R140, RZ ;  /* 0x0000008c0c067210 */ /* 0x000fe40007f1e0ff */
[----:B--2---:R-:W-:Y:S01]  /*1840*/  MOV R8, R145 ;  /* 0x0000009100087202 */ /* 0x004fe20000000f00 */
[----:B------:R-:W-:Y:S02]  /*1850*/  IMAD.MOV.U32 R9, RZ, RZ, R144 ;  /* 0x000000ffff097224 */ /* 0x000fe400078e0090 */
[----:B------:R-:W-:-:S03]  /*1860*/  IMAD.X R7, R13, 0x1, R141, P0 ;  /* 0x000000010d077824 */ /* 0x000fc600000e068d */
[----:B------:R1:W-:Y:S04]  /*1870*/  LDGSTS.E.BYPASS.LTC128B.128 [R162+0x1000], desc[UR4][R8.64] ;  /* 0x0100000008a27fae */ /* 0x0003e8000b981a04 */
[----:B------:R-:W-:Y:S04]  /*1880*/  LDGSTS.E.BYPASS.LTC128B.128 [R162+0x1800], desc[UR4][R10.64] ;  /* 0x018000000aa27fae */ /* 0x000fe8000b981a04 */
[----:B------:R-:W-:Y:S04]  /*1890*/  LDGSTS.E.BYPASS.LTC128B.128 [R162+0x2000], desc[UR4][R12.64] ;  /* 0x020000000ca27fae */ /* 0x000fe8000b981a04 */
[----:B------:R2:W-:Y:S04]  /*18a0*/  LDGSTS.E.BYPASS.LTC128B.128 [R162+0x2800], desc[UR4][R6.64] ;  /* 0x0280000006a27fae */ /* 0x0005e8000b981a04 */
[----:B------:R-:W0:Y:S01]  /*18b0*/  LDGDEPBAR ;  /* 0x00000000000079af */ /* 0x000e220000000000 */
[----:B-1----:R-:W-:Y:S01]  /*18c0*/  MOV R8, R14 ;  /* 0x0000000e00087202 */ /* 0x002fe20000000f00 */
[----:B------:R-:W-:-:S04]  /*18d0*/  IMAD.IADD R9, R15, 0x1, R26 ;  /* 0x000000010f097824 */ /* 0x000fc800078e021a */
[----:B------:R-:W-:-:S04]  /*18e0*/  IMAD.WIDE.U32 R8, R146, R112, R8 ;  /* 0x0000007092087225 */ /* 0x000fc800078e0008 */
[----:B------:R-:W-:Y:S01]  /*18f0*/  IMAD R146, R113, R146, RZ ;  /* 0x0000009271927224 */ /* 0x000fe200078e02ff */
[----:B------:R-:W-:Y:S02]  /*1900*/  LEA R147, P0, R8, R4, 0x1 ;  /* 0x0000000408937211 */ /* 0x000fe400078008ff */
[----:B--2---:R-:W-:Y:S01]  /*1910*/  LOP3.LUT R6, R119, 0xc0, RZ, 0xc0, !PT ;  /* 0x000000c077067812 */ /* 0x004fe200078ec0ff */
[----:B------:R-:W-:-:S10]  /*1920*/  DEPBAR.LE SB0, 0x0 ;  /* 0x000080000000791a */ /* 0x000fd40000000000 */
[----:B------:R-:W-:Y:S05]  /*1930*/  WARPSYNC.ALL ;  /* 0x0000000000007948 */ /* 0x000fea0003800000 */
[----:B------:R-:W-:Y:S01]  /*1940*/  IMAD.IADD R146, R9, 0x1, R146 ;  /* 0x0000000109927824 */ /* 0x000fe200078e0292 */
[----:B------:R-:W-:Y:S01]  /*1950*/  LOP3.LUT R6, R6, 0x8, R128, 0xf8, !PT ;  /* 0x0000000806067812 */ /* 0x000fe200078ef880 */
[----:B------:R-:W-:Y:S01]  /*1960*/  BSSY.RECONVERGENT B1, `(.L_x_7747) ;  /* 0x00000b3000017945 */ /* 0x000fe20003800200 */
[----:B------:R-:W-:Y:S02]  /*1970*/  MOV R4, R147 ;  /* 0x0000009300047202 */ /* 0x000fe40000000f00 */
[----:B------:R-:W-:Y:S01]  /*1980*/  LEA.HI.X R146, R8, R5, R146, 0x1, P0 ;  /* 0x0000000508927211 */ /* 0x000fe200000f0c92 */
[----:B------:R-:W-:Y:S01]  /*1990*/  BAR.SYNC.DEFER_BLOCKING 0x0 ;  /* 0x0000000000007b1d */ /* 0x000fe20000010000 */
[----:B------:R-:W-:-:S02]  /*19a0*/  IADD3 R8, P0, PT, R138, R147, RZ ;  /* 0x000000938a087210 */ /* 0x000fc40007f1e0ff */
[----:B------:R-:W-:Y:S01]  /*19b0*/  LOP3.LUT R104, R104, R6, R118, 0xf6, !PT ;  /* 0x0000000668687212 */ /* 0x000fe200078ef676 */
[--C-:B------:R-:W-:Y:S01]  /*19c0*/  IMAD.MOV.U32 R5, RZ, RZ, R146.reuse ;  /* 0x000000ffff057224 */ /* 0x100fe200078e0092 */
[----:B------:R-:W-:Y:S01]  /*19d0*/  LOP3.LUT R118, R0, R118, RZ, 0x3c, !PT ;  /* 0x0000007600767212 */ /* 0x000fe200078e3cff */
[----:B------:R-:W-:Y:S01]  /*19e0*/  IMAD.X R9, R139, 0x1, R146, P0 ;  /* 0x000000018b097824 */ /* 0x000fe200000e0692 */
[----:B------:R-:W-:Y:S01]  /*19f0*/  IADD3 R6, P0, PT, R8, R138, RZ ;  /* 0x0000008a08067210 */ /* 0x000fe20007f1e0ff */
[----:B------:R-:W-:Y:S01]  /*1a00*/  IMAD R104, R104, 0x2, R129 ;  /* 0x0000000268687824 */ /* 0x000fe200078e0281 */
[----:B------:R-:W-:-:S03]  /*1a10*/  LOP3.LUT R0, R131, 0x20, R119, 0xf8, !PT ;  /* 0x0000002083007812 */ /* 0x000fc600078ef877 */
[----:B------:R-:W-:Y:S01]  /*1a20*/  IMAD.X R7, R9, 0x1, R139, P0 ;  /* 0x0000000109077824 */ /* 0x000fe200000e068b */
[----:B------:R-:W-:-:S04]  /*1a30*/  LOP3.LUT R0, R0, 0x100, R119, 0xf8, !PT ;  /* 0x0000010000007812 */ /* 0x000fc800078ef877 */
[----:B------:R-:W-:-:S05]  /*1a40*/  LOP3.LUT R96, R0, R118, RZ, 0xfc, !PT ;  /* 0x0000007600607212 */ /* 0x000fca00078efcff */
[----:B------:R-:W-:Y:S01]  /*1a50*/  IMAD R96, R96, 0x2, R129 ;  /* 0x0000000260607824 */ /* 0x000fe200078e0281 */
[----:B------:R-:W-:Y:S01]  /*1a60*/  @!PT LDS RZ, [RZ] ;  /* 0x00000000fffff984 */ /* 0x000fe20000000800 */
[----:B------:R-:W-:Y:S01]  /*1a70*/  @!PT LDS RZ, [RZ] ;  /* 0x00000000fffff984 */ /* 0x000fe20000000800 */
[----:B------:R-:W-:Y:S01]  /*1a80*/  @!PT LDS RZ, [RZ] ;  /* 0x00000000fffff984 */ /* 0x000fe20000000800 */
[----:B------:R1:W-:Y:S04]  /*1a90*/  LDGSTS.E.BYPASS.LTC128B.128 [R162+0x3000], desc[UR4][R4.64] ;  /* 0x0300000004a27fae */ /* 0x0003e8000b981a04 */
[----:B------:R2:W-:Y:S04]  /*1aa0*/  LDGSTS.E.BYPASS.LTC128B.128 [R162+0x3800], desc[UR4][R8.64] ;  /* 0x0380000008a27fae */ /* 0x0005e8000b981a04 */
[----:B------:R-:W-:Y:S01]  /*1ab0*/  LDGSTS.E.BYPASS.LTC128B.128 [R162+0x4000], desc[UR4][R6.64] ;  /* 0x0400000006a27fae */ /* 0x000fe2000b981a04 */
[----:B-1----:R-:W-:-:S05]  /*1ac0*/  IADD3 R4, P0, PT, R6, R138, RZ ;  /* 0x0000008a06047210 */ /* 0x002fca0007f1e0ff */
[----:B------:R-:W-:Y:S01]  /*1ad0*/  IMAD.X R5, R7, 0x1, R139, P0 ;  /* 0x0000000107057824 */ /* 0x000fe200000e068b */
[----:B------:R-:W-:-:S04]  /*1ae0*/  LOP3.LUT P0, RZ, R128, 0x4, RZ, 0xc0, !PT ;  /* 0x0000000480ff7812 */ /* 0x000fc8000780c0ff */
[----:B------:R-:W-:Y:S01]  /*1af0*/  SEL R117, R117, 0xffffffe0, !P0 ;  /* 0xffffffe075757807 */ /* 0x000fe20004000000 */
[----:B------:R1:W-:Y:S01]  /*1b00*/  LDGSTS.E.BYPASS.LTC128B.128 [R162+0x4800], desc[UR4][R4.64] ;  /* 0x0480000004a27fae */ /* 0x0003e2000b981a04 */
[----:B------:R-:W-:-:S03]  /*1b10*/  ISETP.NE.AND P0, PT, R110, 0x1, PT ;  /* 0x000000016e00780c */ /* 0x000fc60003f05270 */
[----:B--2---:R2:W-:Y:S01]  /*1b20*/  LDSM.16.M88.4 R8, [R96] ;  /* 0x000000006008783b */ /* 0x0045e20000000200 */
[----:B------:R-:W-:-:S03]  /*1b30*/  IMAD.IADD R68, R117, 0x1, R104 ;  /* 0x0000000175447824 */ /* 0x000fc600078e0268 */
[----:B------:R-:W1:Y:S04]  /*1b40*/  LDSM.16.M88.4 R64, [R104+0x1000] ;  /* 0x001000006840783b */ /* 0x000e680000000200 */
[----:B------:R-:W3:Y:S04]  /*1b50*/  LDSM.16.M88.4 R56, [R104+0x1400] ;  /* 0x001400006838783b */ /* 0x000ee80000000200 */
[----:B------:R-:W4:Y:S04]  /*1b60*/  LDSM.16.M88.4 R48, [R104+0x1800] ;  /* 0x001800006830783b */ /* 0x000f280000000200 */
[----:B------:R-:W5:Y:S04]  /*1b70*/  LDSM.16.M88.4 R40, [R104+0x1c00] ;  /* 0x001c00006828783b */ /* 0x000f680000000200 */
[----:B------:R-:W5:Y:S01]  /*1b80*/  LDSM.16.M88.4 R32, [R104+0x2000] ;  /* 0x002000006820783b */ /* 0x000f620000000200 */
[----:B--2---:R-:W-:-:S03]  /*1b90*/  IMAD.IADD R96, R117, 0x1, R96 ;  /* 0x0000000175607824 */ /* 0x004fc600078e0260 */
[----:B------:R-:W2:Y:S04]  /*1ba0*/  LDSM.16.M88.4 R24, [R104+0x2400] ;  /* 0x002400006818783b */ /* 0x000ea80000000200 */
[----:B------:R-:W2:Y:S04]  /*1bb0*/  LDSM.16.M88.4 R16, [R104+0x2800] ;  /* 0x002800006810783b */ /* 0x000ea80000000200 */
[----:B------:R-:W2:Y:S04]  /*1bc0*/  LDSM.16.M88.4 R104, [R104+0x2c00] ;  /* 0x002c00006868783b */ /* 0x000ea80000000200 */
[----:B------:R-:W-:Y:S04]  /*1bd0*/  LDSM.16.M88.4 R100, [R68+0x1000] ;  /* 0x001000004464783b */ /* 0x000fe80000000200 */
[----:B------:R-:W-:Y:S04]  /*1be0*/  LDSM.16.M88.4 R92, [R68+0x1400] ;  /* 0x00140000445c783b */ /* 0x000fe80000000200 */
[----:B------:R-:W-:Y:S01]  /*1bf0*/  LDSM.16.M88.4 R88, [R68+0x1800] ;  /* 0x001800004458783b */ /* 0x000fe20000000200 */
[C---:B-1----:R-:W-:Y:S03]  /*1c00*/  HMMA.16816.F32 R4, R8.reuse, R64, RZ ;  /* 0x000000400804723c */ /* 0x042fe600000018ff */
[----:B------:R-:W-:Y:S04]  /*1c10*/  LDSM.16.M88.4 R84, [R68+0x1c00] ;  /* 0x001c00004454783b */ /* 0x000fe80000000200 */
[----:B------:R-:W-:Y:S01]  /*1c20*/  LDSM.16.M88.4 R80, [R68+0x2000] ;  /* 0x002000004450783b */ /* 0x000fe20000000200 */
[C---:B---3--:R-:W-:Y:S03]  /*1c30*/  HMMA.16816.F32 R60, R8.reuse, R56, RZ ;  /* 0x00000038083c723c */ /* 0x048fe600000018ff */
[----:B------:R-:W-:Y:S04]  /*1c40*/  LDSM.16.M88.4 R76, [R68+0x2400] ;  /* 0x00240000444c783b */ /* 0x000fe80000000200 */
[----:B------:R-:W-:Y:S01]  /*1c50*/  LDSM.16.M88.4 R72, [R68+0x2800] ;  /* 0x002800004448783b */ /* 0x000fe20000000200 */
[C---:B----4-:R-:W-:Y:S03]  /*1c60*/  HMMA.16816.F32 R52, R8.reuse, R48, RZ ;  /* 0x000000300834723c */ /* 0x050fe600000018ff */
[----:B------:R-:W1:Y:S04]  /*1c70*/  LDSM.16.M88.4 R96, [R96] ;  /* 0x000000006060783b */ /* 0x000e680000000200 */
[----:B------:R-:W3:Y:S01]  /*1c80*/  LDSM.16.M88.4 R68, [R68+0x2c00] ;  /* 0x002c00004444783b */ /* 0x000ee20000000200 */
[C---:B-----5:R-:W-:Y:S03]  /*1c90*/  HMMA.16816.F32 R44, R8.reuse, R40, RZ ;  /* 0x00000028082c723c */ /* 0x060fe600000018ff */
[----:B------:R-:W0:Y:S05]  /*1ca0*/  LDGDEPBAR ;  /* 0x00000000000079af */ /* 0x000e2a0000000000 */
[C---:B------:R-:W-:Y:S08]  /*1cb0*/  HMMA.16816.F32 R36, R8.reuse, R32, RZ ;  /* 0x000000200824723c */ /* 0x040ff000000018ff */
[C---:B--2---:R-:W-:Y:S08]  /*1cc0*/  HMMA.16816.F32 R28, R8.reuse, R24, RZ ;  /* 0x00000018081c723c */ /* 0x044ff000000018ff */
        /* <DEDUP_REMOVED lines=11> */
[C---:B-1----:R-:W-:Y:S08]  /*1d80*/  HMMA.16816.F32 R4, R96.reuse, R100, R4 ;  /* 0x000000646004723c */ /* 0x042ff00000001804 */
        /* <DEDUP_REMOVED lines=32> */
.L_x_7750:
        /* <DEDUP_REMOVED lines=32> */
[----:B------:R-:W-:Y:S02]  /*2190*/  LOP3.LUT R0, RZ, R74, RZ, 0x33, !PT ;  /* 0x0000004aff007212 */ /* 0x000fe400078e33ff */
[----:B------:R-:W-:-:S07]  /*21a0*/  ISETP.GE.U32.AND P6, PT, R68, R70, PT ;  /* 0x000000464400720c */ /* 0x000fce0003fc6070 */
        /* <DEDUP_REMOVED lines=29> */
.L_x_7751:
[----:B------:R-:W-:Y:S05]  /*2380*/  BSYNC.RECONVERGENT B0 ;  /* 0x0000000000007941 */ /* 0x000fea0003800200 */
.L_x_7749:
        /* <DEDUP_REMOVED lines=8> */
[----:B------:R1:W-:Y:S03]  /*2410*/  LDGSTS.E.BYPASS.LTC128B.128 [R162+0x1000], desc[UR4][R74.64] ;  /* 0x010000004aa27fae */ /* 0x0003e6000b981a04 */
[--C-:B------:R-:W-:Y:S01]  /*2420*/  IMAD.X R71, R73, 0x1, R141.reuse, P1 ;  /* 0x0000000149477824 */ /* 0x100fe200008e068d */
[----:B------:R-:W-:Y:S01]  /*2430*/  IADD3 R68, P1, PT, R70, R140, RZ ;  /* 0x0000008c46447210 */ /* 0x000fe20007f3e0ff */
[----:B------:R1:W-:Y:S04]  /*2440*/  LDGSTS.E.BYPASS.LTC128B.128 [R162+0x1800], desc[UR4][R72.64] ;  /* 0x0180000048a27fae */ /* 0x0003e8000b981a04 */
[----:B------:R-:W-:Y:S01]  /*2450*/  IMAD.X R69, R71, 0x1, R141, P1 ;  /* 0x0000000147457824 */ /* 0x000fe200008e068d */
[----:B------:R1:W-:Y:S04]  /*2460*/  LDGSTS.E.BYPASS.LTC128B.128 [R162+0x2000], desc[UR4][R70.64] ;  /* 0x0200000046a27fae */ /* 0x0003e8000b981a04 */
[----:B------:R1:W-:Y:S04]  /*2470*/  LDGSTS.E.BYPASS.LTC128B.128 [R162+0x2800], desc[UR4][R68.64] ;  /* 0x0280000044a27fae */ /* 0x0003e8000b981a04 */
[----:B------:R-:W0:Y:S02]  /*2480*/  LDGDEPBAR ;  /* 0x00000000000079af */ /* 0x000e240000000000 */
.L_x_7748:
[----:B------:R-:W-:Y:S05]  /*2490*/  BSYNC.RECONVERGENT B1 ;  /* 0x0000000000017941 */ /* 0x000fea0003800200 */
.L_x_7747:
        /* <DEDUP_REMOVED lines=33> */
[----:B------:R-:W-:Y:S01]  /*26b0*/  LOP3.LUT R109, R118, 0x120, R119, 0xf8, !PT ;  /* 0x00000120766d7812 */ /* 0x000fe200078ef877 */
[----:B-1----:R-:W1:Y:S03]  /*26c0*/  SHFL.BFLY PT, R68, R0, 0x2, 0x1f ;  /* 0x0c401f0000447f89 */ /* 0x002e6600000e0000 */
[----:B------:R-:W-:-:S04]  /*26d0*/  LEA R109, R109, R129, 0x1 ;  /* 0x000000816d6d7211 */ /* 0x000fc800078e08ff */
[----:B------:R-:W-:-:S05]  /*26e0*/  IADD3 R101, PT, PT, R117, R109, RZ ;  /* 0x0000006d75657210 */ /* 0x000fca0007ffe0ff */
[----:B------:R-:W-:Y:S01]  /*26f0*/  LDSM.16.MT88.4 R72, [R101+0x3000] ;  /* 0x003000006548783b */ /* 0x000fe20000004200 */
[----:B-1----:R-:W-:-:S05]  /*2700*/  FMNMX.FTZ R68, R0, R68, !PT ;  /* 0x0000004400447209 */ /* 0x002fca0007810000 */
[----:B------:R-:W1:Y:S02]  /*2710*/  SHFL.BFLY PT, R0, R68, 0x1, 0x1f ;  /* 0x0c201f0044007f89 */ /* 0x000e6400000e0000 */
[----:B-1----:R-:W-:Y:S02]  /*2720*/  FMNMX.FTZ R0, R68, R0, !PT ;  /* 0x0000000044007209 */ /* 0x002fe40007810000 */
[----:B------:R-:W-:Y:S02]  /*2730*/  LDSM.16.MT88.4 R68, [R109+0x3000] ;  /* 0x003000006d44783b */ /* 0x000fe40000004200 */
[----:B------:R-:W-:Y:S01]  /*2740*/  FSETP.NEU.FTZ.AND P1, PT, R0, -INF , PT ;  /* 0xff8000000000780b */ /* 0x000fe20003f3d000 */
        /* <DEDUP_REMOVED lines=28> */
[----:B-1----:R-:W-:Y:S01]  /*2910*/  FMNMX.FTZ R84, R84, R6, !PT ;  /* 0x0000000654547209 */ /* 0x002fe20007810000 */
[-CC-:B------:R-:W-:Y:S01]  /*2920*/  FFMA.FTZ R91, R35, R81.reuse, -R80.reuse ;  /* 0x00000051235b7223 */ /* 0x180fe20000010850 */
[-CC-:B------:R-:W-:Y:S01]  /*2930*/  FFMA.FTZ R83, R30, R81.reuse, -R80.reuse ;  /* 0x000000511e537223 */ /* 0x180fe20000010850 */
[-CC-:B------:R-:W-:Y:S01]  /*2940*/  FFMA.FTZ R82, R31, R81.reuse, -R80.reuse ;  /* 0x000000511f527223 */ /* 0x180fe20000010850 */
[----:B------:R-:W-:Y:S01]  /*2950*/  FFMA.FTZ R105, R18, R81, -R80 ;  /* 0x0000005112697223 */ /* 0x000fe20000010850 */
[----:B------:R-:W1:Y:S01]  /*2960*/  SHFL.BFLY PT, R6, R84, 0x1, 0x1f ;  /* 0x0c201f0054067f89 */ /* 0x000e6200000e0000 */
[----:B------:R-:W4:Y:S01]  /*2970*/  MUFU.EX2 R114, R114 ;  /* 0x0000007200727308 */ /* 0x000f220000000800 */
[----:B--2---:R-:W-:Y:S01]  /*2980*/  F2FP.F16.F32.PACK_AB R77, R116, R115 ;  /* 0x00000073744d723e */ /* 0x004fe200000000ff */
[----:B------:R-:W-:Y:S01]  /*2990*/  FADD.FTZ R115, R115, R116 ;  /* 0x0000007473737221 */ /* 0x000fe20000010000 */
[-CC-:B------:R-:W-:Y:S01]  /*29a0*/  FFMA.FTZ R92, R23, R81.reuse, -R80.reuse ;  /* 0x00000051175c7223 */ /* 0x180fe20000010850 */
[----:B------:R-:W-:-:S04]  /*29b0*/  FFMA.FTZ R163, R11, R81, -R80 ;  /* 0x000000510ba37223 */ /* 0x000fc80000010850 */
[----:B------:R-:W2:Y:S01]  /*29c0*/  MUFU.EX2 R112, R112 ;  /* 0x0000007000707308 */ /* 0x000ea20000000800 */
[----:B---3--:R-:W-:-:S07]  /*29d0*/  FADD.FTZ R115, R113, R115 ;  /* 0x0000007371737221 */ /* 0x008fce0000010000 */
[----:B------:R-:W-:Y:S01]  /*29e0*/  MUFU.EX2 R108, R108 ;  /* 0x0000006c006c7308 */ /* 0x000fe20000000800 */
[C---:B----4-:R-:W-:Y:S01]  /*29f0*/  F2FP.F16.F32.PACK_AB R79, R114.reuse, R113 ;  /* 0x00000071724f723e */ /* 0x050fe200000000ff */
[----:B------:R-:W-:Y:S01]  /*2a00*/  FADD.FTZ R114, R114, R115 ;  /* 0x0000007372727221 */ /* 0x000fe20000010000 */
[----:B-1----:R-:W-:-:S05]  /*2a10*/  FMNMX.FTZ R84, R84, R6, !PT ;  /* 0x0000000654547209 */ /* 0x002fca0007810000 */
[----:B------:R-:W-:Y:S01]  /*2a20*/  MUFU.EX2 R106, R106 ;  /* 0x0000006a006a7308 */ /* 0x000fe20000000800 */
[----:B--2---:R-:W-:Y:S01]  /*2a30*/  FADD.FTZ R114, R112, R114 ;  /* 0x0000007270727221 */ /* 0x004fe20000010000 */
[----:B------:R-:W-:Y:S01]  /*2a40*/  FSETP.NEU.FTZ.AND P1, PT, R84, -INF , PT ;  /* 0xff8000005400780b */ /* 0x000fe20003f3d000 */
[----:B------:R-:W-:-:S05]  /*2a50*/  FMUL.FTZ R100, R81, R84 ;  /* 0x0000005451647220 */ /* 0x000fca0000410000 */
[----:B------:R-:W-:Y:S01]  /*2a60*/  MUFU.EX2 R107, R107 ;  /* 0x0000006b006b7308 */ /* 0x000fe20000000800 */
[----:B------:R-:W-:-:S05]  /*2a70*/  FSEL R100, R100, RZ, P1 ;  /* 0x000000ff64647208 */ /* 0x000fca0000800000 */
        /* <DEDUP_REMOVED lines=21> */
[----:B------:R-:W-:Y:S01]  /*2bd0*/  FFMA.FTZ R13, R13, R81, -R100 ;  /* 0x000000510d0d7223 */ /* 0x000fe20000010864 */
[----:B------:R-:W-:Y:S08]  /*2be0*/  MUFU.EX2 R121, R121 ;  /* 0x0000007900797308 */ /* 0x000ff00000000800 */
[----:B------:R-:W5:Y:S01]  /*2bf0*/  MUFU.EX2 R124, R124 ;  /* 0x0000007c007c7308 */ /* 0x000f620000000800 */
[----:B---3--:R-:W-:-:S07]  /*2c00*/  F2FP.F16.F32.PACK_AB R76, R27, R26 ;  /* 0x0000001a1b4c723e */ /* 0x008fce00000000ff */
[----:B------:R-:W-:Y:S08]  /*2c10*/  MUFU.EX2 R22, R22 ;  /* 0x0000001600167308 */ /* 0x000ff00000000800 */
[----:B------:R-:W3:Y:S01]  /*2c20*/  MUFU.EX2 R119, R119 ;  /* 0x0000007700777308 */ /* 0x000ee20000000800 */
[----:B-----5:R-:W-:-:S07]  /*2c30*/  F2FP.F16.F32.PACK_AB R78, R124, R121 ;  /* 0x000000797c4e723e */ /* 0x020fce00000000ff */
[----:B------:R-:W-:Y:S01]  /*2c40*/  MUFU.EX2 R117, R117 ;  /* 0x0000007500757308 */ /* 0x000fe20000000800 */
[C---:B------:R-:W-:Y:S07]  /*2c50*/  HMMA.16816.F32 R56, R76.reuse, R68, RZ ;  /* 0x000000444c38723c */ /* 0x040fee00000018ff */
[----:B------:R-:W5:Y:S01]  /*2c60*/  MUFU.EX2 R118, R118 ;  /* 0x0000007600767308 */ /* 0x000f620000000800 */
[C---:B------:R-:W-:Y:S07]  /*2c70*/  HMMA.16816.F32 R64, R76.reuse, R70, RZ ;  /* 0x000000464c40723c */ /* 0x040fee00000018ff */
[----:B------:R-:W-:Y:S01]  /*2c80*/  MUFU.EX2 R104, R104 ;  /* 0x0000006800687308 */ /* 0x000fe20000000800 */
[C---:B------:R-:W-:Y:S07]  /*2c90*/  HMMA.16816.F32 R68, R76.reuse, R72, RZ ;  /* 0x000000484c44723c */ /* 0x040fee00000018ff */
[----:B------:R-:W2:Y:S01]  /*2ca0*/  MUFU.EX2 R102, R102 ;  /* 0x0000006600667308 */ /* 0x000ea20000000800 */
[----:B------:R-:W-:Y:S01]  /*2cb0*/  HMMA.16816.F32 R72, R76, R74, RZ ;  /* 0x0000004a4c48723c */ /* 0x000fe200000018ff */
[----:B---3--:R-:W-:-:S02]  /*2cc0*/  F2FP.F16.F32.PACK_AB R76, R119, R22 ;  /* 0x00000016774c723e */ /* 0x008fc400000000ff */
[C---:B------:R-:W-:Y:S01]  /*2cd0*/  F2FP.F16.F32.PACK_AB R77, R108.reuse, R112 ;  /* 0x000000706c4d723e */ /* 0x040fe200000000ff */
[----:B------:R-:W-:Y:S01]  /*2ce0*/  FADD.FTZ R108, R108, R114 ;  /* 0x000000726c6c7221 */ /* 0x000fe20000010000 */
[----:B-----5:R-:W-:Y:S02]  /*2cf0*/  F2FP.F16.F32.PACK_AB R78, R118, R117 ;  /* 0x00000075764e723e */ /* 0x020fe400000000ff */
[----:B------:R-:W-:Y:S01]  /*2d00*/  F2FP.F16.F32.PACK_AB R79, R107, R106 ;  /* 0x0000006a6b4f723e */ /* 0x000fe200000000ff */
[----:B------:R-:W-:Y:S01]  /*2d10*/  MUFU.EX2 R103, R103 ;  /* 0x0000006700677308 */ /* 0x000fe20000000800 */
[----:B------:R-:W-:-:S04]  /*2d20*/  FADD.FTZ R108, R106, R108 ;  /* 0x0000006c6a6c7221 */ /* 0x000fc80000010000 */
[----:B------:R-:W-:Y:S01]  /*2d30*/  FADD.FTZ R107, R107, R108 ;  /* 0x0000006c6b6b7221 */ /* 0x000fe20000010000 */
[----:B-1----:R-:W-:Y:S02]  /*2d40*/  HMMA.16816.F32 R56, R76, R4, R56 ;  /* 0x000000044c38723c */ /* 0x002fe40000001838 */
[----:B------:R-:W1:Y:S01]  /*2d50*/  MUFU.EX2 R99, R99 ;  /* 0x0000006300637308 */ /* 0x000e620000000800 */
[----:B--2---:R-:W-:Y:S01]  /*2d60*/  F2FP.F16.F32.PACK_AB R49, R102, R104 ;  /* 0x000000686631723e */ /* 0x004fe200000000ff */
[----:B------:R-:W-:-:S04]  /*2d70*/  FADD.FTZ R107, R104, R107 ;  /* 0x0000006b686b7221 */ /* 0x000fc80000010000 */
[----:B------:R-:W-:Y:S01]  /*2d80*/  HMMA.16816.F32 R64, R76, R6, R64 ;  /* 0x000000064c40723c */ /* 0x000fe20000001840 */
[----:B------:R-:W2:Y:S01]  /*2d90*/  LDSM.16.MT88.4 R4, [R101+0x3800] ;  /* 0x003800006504783b */ /* 0x000ea20000004200 */
[----:B------:R-:W-:Y:S01]  /*2da0*/  MUFU.EX2 R120, R120 ;  /* 0x0000007800787308 */ /* 0x000fe20000000800 */
[----:B------:R-:W-:-:S05]  /*2db0*/  FADD.FTZ R107, R102, R107 ;  /* 0x0000006b666b7221 */ /* 0x000fca0000010000 */
[----:B------:R-:W-:Y:S01]  /*2dc0*/  HMMA.16816.F32 R68, R76, R60, R68 ;  /* 0x0000003c4c44723c */ /* 0x000fe20000001844 */
[--C-:B------:R-:W-:Y:S01]  /*2dd0*/  FFMA.FTZ R60, R44, R81, -R100.reuse ;  /* 0x000000512c3c7223 */ /* 0x100fe20000010864 */
[----:B------:R-:W3:Y:S01]  /*2de0*/  MUFU.EX2 R122, R122 ;  /* 0x0000007a007a7308 */ /* 0x000ee20000000800 */
[----:B-1----:R-:W-:Y:S01]  /*2df0*/  F2FP.F16.F32.PACK_AB R51, R99, R103 ;  /* 0x000000676333723e */ /* 0x002fe200000000ff */
[----:B------:R-:W-:Y:S01]  /*2e00*/  FFMA.FTZ R61, R40, R81, -R100 ;  /* 0x00000051283d7223 */ /* 0x000fe20000010864 */
[----:B------:R-:W-:-:S03]  /*2e10*/  FADD.FTZ R103, R103, R107 ;  /* 0x0000006b67677221 */ /* 0x000fc60000010000 */
[----:B------:R-:W-:Y:S01]  /*2e20*/  HMMA.16816.F32 R72, R76, R62, R72 ;  /* 0x0000003e4c48723c */ /* 0x000fe20000001848 */
[----:B------:R-:W-:Y:S01]  /*2e30*/  FADD.FTZ R103, R99, R103 ;  /* 0x0000006763677221 */ /* 0x000fe20000010000 */
[----:B------:R-:W-:Y:S01]  /*2e40*/  MUFU.EX2 R123, R123 ;  /* 0x0000007b007b7308 */ /* 0x000fe20000000800 */
[----:B------:R-:W-:Y:S07]  /*2e50*/  LDSM.16.MT88.4 R76, [R109+0x4c00] ;  /* 0x004c00006d4c783b */ /* 0x000fee0000004200 */
[----:B------:R-:W1:Y:S01]  /*2e60*/  MUFU.EX2 R125, R125 ;  /* 0x0000007d007d7308 */ /* 0x000e620000000800 */
[----:B---3--:R-:W-:-:S07]  /*2e70*/  F2FP.F16.F32.PACK_AB R48, R122, R120 ;  /* 0x000000787a30723e */ /* 0x008fce00000000ff */
[----:B------:R3:W-:Y:S08]  /*2e80*/  MUFU.EX2 R62, R45 ;  /* 0x0000002d003e7308 */ /* 0x0007f00000000800 */
[----:B------:R-:W-:Y:S01]  /*2e90*/  MUFU.EX2 R98, R98 ;  /* 0x0000006200627308 */ /* 0x000fe20000000800 */
[----:B-1----:R-:W-:-:S07]  /*2ea0*/  F2FP.F16.F32.PACK_AB R50, R125, R123 ;  /* 0x0000007b7d32723e */ /* 0x002fce00000000ff */
[C---:B----4-:R-:W-:Y:S01]  /*2eb0*/  HMMA.16816.F32 R56, R48.reuse, R52, R56 ;  /* 0x000000343038723c */ /* 0x050fe20000001838 */
[----:B---3--:R-:W1:Y:S01]  /*2ec0*/  LDSM.16.MT88.4 R44, [R109+0x3c00] ;  /* 0x003c00006d2c783b */ /* 0x008e620000004200 */
[-C--:B------:R-:W-:Y:S01]  /*2ed0*/  FFMA.FTZ R53, R41, R81.reuse, -R100 ;  /* 0x0000005129357223 */ /* 0x080fe20000010864 */
[----:B------:R-:W-:Y:S01]  /*2ee0*/  MUFU.EX2 R97, R97 ;  /* 0x0000006100617308 */ /* 0x000fe20000000800 */
[-C--:B------:R-:W-:Y:S01]  /*2ef0*/  FFMA.FTZ R52, R19, R81.reuse, -R80 ;  /* 0x0000005113347223 */ /* 0x080fe20000010850 */
[----:B------:R-:W3:Y:S03]  /*2f00*/  LDSM.16.MT88.4 R40, [R101+0x3c00] ;  /* 0x003c00006528783b */ /* 0x000ee60000004200 */
[C---:B------:R-:W-:Y:S01]  /*2f10*/  HMMA.16816.F32 R64, R48.reuse, R54, R64 ;  /* 0x000000363040723c */ /* 0x040fe20000001840 */
[-CC-:B------:R-:W-:Y:S02]  /*2f20*/  FFMA.FTZ R54, R36, R81.reuse, -R100.reuse ;  /* 0x0000005124367223 */ /* 0x180fe40000010864 */
[----:B------:R-:W-:Y:S05]  /*2f30*/  MUFU.EX2 R95, R95 ;  /* 0x0000005f005f7308 */ /* 0x000fea0000000800 */
[C---:B--2---:R-:W-:Y:S03]  /*2f40*/  HMMA.16816.F32 R68, R48.reuse, R4, R68 ;  /* 0x000000043044723c */ /* 0x044fe60000001844 */
[----:B------:R-:W2:Y:S05]  /*2f50*/  MUFU.EX2 R96, R96 ;  /* 0x0000006000607308 */ /* 0x000eaa0000000800 */
[----:B------:R-:W-:Y:S01]  /*2f60*/  HMMA.16816.F32 R72, R48, R6, R72 ;  /* 0x000000063048723c */ /* 0x000fe20000001848 */
[----:B------:R-:W-:Y:S01]  /*2f70*/  FFMA.FTZ R49, R32, R81, -R100 ;  /* 0x0000005120317223 */ /* 0x000fe20000010864 */
[----:B------:R-:W-:Y:S01]  /*2f80*/  LDSM.16.MT88.4 R4, [R109+0x4000] ;  /* 0x004000006d04783b */ /* 0x000fe20000004200 */
[----:B------:R-:W4:Y:S08]  /*2f90*/  MUFU.EX2 R60, R60 ;  /* 0x0000003c003c7308 */ /* 0x000f300000000800 */
[----:B------:R-:W-:Y:S01]  /*2fa0*/  MUFU.EX2 R61, R61 ;  /* 0x0000003d003d7308 */ /* 0x000fe20000000800 */
[----:B--2---:R-:W-:-:S07]  /*2fb0*/  F2FP.F16.F32.PACK_AB R39, R96, R95 ;  /* 0x0000005f6027723e */ /* 0x004fce00000000ff */
[----:B------:R-:W2:Y:S01]  /*2fc0*/  MUFU.EX2 R53, R53 ;  /* 0x0000003500357308 */ /* 0x000ea20000000800 */
[----:B----4-:R-:W-:-:S07]  /*2fd0*/  F2FP.F16.F32.PACK_AB R36, R62, R60 ;  /* 0x0000003c3e24723e */ /* 0x010fce00000000ff */
[----:B------:R4:W-:Y:S08]  /*2fe0*/  MUFU.EX2 R48, R37 ;  /* 0x0000002500307308 */ /* 0x0009f00000000800 */
[----:B------:R-:W5:Y:S01]  /*2ff0*/  MUFU.EX2 R94, R94 ;  /* 0x0000005e005e7308 */ /* 0x000f620000000800 */
[----:B--2---:R-:W-:-:S07]  /*3000*/  F2FP.F16.F32.PACK_AB R38, R53, R61 ;  /* 0x0000003d3526723e */ /* 0x004fce00000000ff */
[----:B------:R-:W2:Y:S01]  /*3010*/  MUFU.EX2 R93, R93 ;  /* 0x0000005d005d7308 */ /* 0x000ea20000000800 */
[----:B----4-:R-:W-:Y:S01]  /*3020*/  F2FP.F16.F32.PACK_AB R37, R97, R98 ;  /* 0x000000626125723e */ /* 0x010fe200000000ff */
[----:B------:R-:W-:-:S04]  /*3030*/  FADD.FTZ R98, R98, R103 ;  /* 0x0000006762627221 */ /* 0x000fc80000010000 */
[----:B------:R-:W-:Y:S02]  /*3040*/  FADD.FTZ R97, R97, R98 ;  /* 0x0000006261617221 */ /* 0x000fe40000010000 */
[C---:B-1----:R-:W-:Y:S01]  /*3050*/  HMMA.16816.F32 R56, R36.reuse, R44, R56 ;  /* 0x0000002c2438723c */ /* 0x042fe20000001838 */
[-C--:B------:R-:W-:Y:S01]  /*3060*/  FFMA.FTZ R45, R33, R81.reuse, -R100 ;  /* 0x00000051212d7223 */ /* 0x080fe20000010864 */
[----:B------:R-:W-:Y:S01]  /*3070*/  MUFU.EX2 R90, R90 ;  /* 0x0000005a005a7308 */ /* 0x000fe20000000800 */
[----:B------:R-:W1:Y:S01]  /*3080*/  LDSM.16.MT88.4 R32, [R101+0x4000] ;  /* 0x004000006520783b */ /* 0x000e620000004200 */
[-C--:B------:R-:W-:Y:S01]  /*3090*/  FFMA.FTZ R44, R14, R81.reuse, -R80 ;  /* 0x000000510e2c7223 */ /* 0x080fe20000010850 */
[-CC-:B------:R-:W-:Y:S01]  /*30a0*/  FFMA.FTZ R14, R29, R81.reuse, -R100.reuse ;  /* 0x000000511d0e7223 */ /* 0x180fe20000010864 */
[----:B------:R-:W-:Y:S02]  /*30b0*/  FADD.FTZ R97, R95, R97 ;  /* 0x000000615f617221 */ /* 0x000fe40000010000 */
[----:B---3--:R-:W-:Y:S01]  /*30c0*/  HMMA.16816.F32 R68, R36, R40, R68 ;  /* 0x000000282444723c */ /* 0x008fe20000001844 */
[-CC-:B------:R-:W-:Y:S01]  /*30d0*/  FFMA.FTZ R40, R28, R81.reuse, -R100.reuse ;  /* 0x000000511c287223 */ /* 0x180fe20000010864 */
[----:B------:R-:W3:Y:S01]  /*30e0*/  MUFU.EX2 R91, R91 ;  /* 0x0000005b005b7308 */ /* 0x000ee20000000800 */
[----:B------:R-:W4:Y:S01]  /*30f0*/  LDSM.16.MT88.4 R28, [R109+0x4400] ;  /* 0x004400006d1c783b */ /* 0x000f220000004200 */
[----:B------:R-:W-:Y:S01]  /*3100*/  FFMA.FTZ R41, R24, R81, -R100 ;  /* 0x0000005118297223 */ /* 0x000fe20000010864 */
[----:B------:R-:W-:-:S03]  /*3110*/  FADD.FTZ R96, R96, R97 ;  /* 0x0000006160607221 */ /* 0x000fc60000010000 */
[----:B------:R-:W-:Y:S01]  /*3120*/  HMMA.16816.F32 R64, R36, R46, R64 ;  /* 0x0000002e2440723c */ /* 0x000fe20000001840 */
[----:B------:R-:W-:Y:S01]  /*3130*/  FFMA.FTZ R46, R25, R81, -R100 ;  /* 0x00000051192e7223 */ /* 0x000fe20000010864 */
[----:B------:R-:W1:Y:S01]  /*3140*/  MUFU.EX2 R54, R54 ;  /* 0x0000003600367308 */ /* 0x000e620000000800 */
[----:B-----5:R-:W-:-:S04]  /*3150*/  FADD.FTZ R96, R94, R96 ;  /* 0x000000605e607221 */ /* 0x020fc80000010000 */
[C---:B--2---:R-:W-:Y:S01]  /*3160*/  FADD.FTZ R96, R93.reuse, R96 ;  /* 0x000000605d607221 */ /* 0x044fe20000010000 */
[----:B------:R-:W-:Y:S01]  /*3170*/  HMMA.16816.F32 R72, R36, R42, R72 ;  /* 0x0000002a2448723c */ /* 0x000fe20000001848 */
[----:B------:R-:W-:Y:S01]  /*3180*/  F2FP.F16.F32.PACK_AB R37, R93, R94 ;  /* 0x0000005e5d25723e */ /* 0x000fe200000000ff */
[----:B------:R-:W-:Y:S01]  /*3190*/  MUFU.EX2 R49, R49 ;  /* 0x0000003100317308 */ /* 0x000fe20000000800 */
[----:B---3--:R-:W-:Y:S01]  /*31a0*/  F2FP.F16.F32.PACK_AB R39, R91, R90 ;  /* 0x0000005a5b27723e */ /* 0x008fe200000000ff */
[----:B------:R-:W-:Y:S01]  /*31b0*/  FADD.FTZ R96, R90, R96 ;  /* 0x000000605a607221 */ /* 0x000fe20000010000 */
[----:B------:R-:W-:-:S03]  /*31c0*/  FFMA.FTZ R42, R15, R81, -R80 ;  /* 0x000000510f2a7223 */ /* 0x000fc60000010850 */
[----:B------:R-:W-:Y:S02]  /*31d0*/  FADD.FTZ R91, R91, R96 ;  /* 0x000000605b5b7221 */ /* 0x000fe40000010000 */
[----:B------:R-:W2:Y:S01]  /*31e0*/  MUFU.EX2 R45, R45 ;  /* 0x0000002d002d7308 */ /* 0x000ea20000000800 */
[----:B-1----:R-:W-:-:S07]  /*31f0*/  F2FP.F16.F32.PACK_AB R36, R48, R54 ;  /* 0x000000363024723e */ /* 0x002fce00000000ff */
[----:B------:R-:W-:Y:S08]  /*3200*/  MUFU.EX2 R83, R83 ;  /* 0x0000005300537308 */ /* 0x000ff00000000800 */
[----:B------:R-:W1:Y:S01]  /*3210*/  MUFU.EX2 R82, R82 ;  /* 0x0000005200527308 */ /* 0x000e620000000800 */
[----:B--2---:R-:W-:-:S07]  /*3220*/  F2FP.F16.F32.PACK_AB R38, R45, R49 ;  /* 0x000000312d26723e */ /* 0x004fce00000000ff */
[C---:B------:R-:W-:Y:S01]  /*3230*/  HMMA.16816.F32 R68, R36.reuse, R32, R68 ;  /* 0x000000202444723c */ /* 0x040fe20000001844 */
[-C--:B------:R-:W-:Y:S01]  /*3240*/  FFMA.FTZ R32, R10, R81.reuse, -R80 ;  /* 0x000000510a207223 */ /* 0x080fe20000010850 */
[----:B------:R-:W-:Y:S01]  /*3250*/  FADD.FTZ R10, R26, R27 ;  /* 0x0000001b1a0a7221 */ /* 0x000fe20000010000 */
[----:B------:R-:W-:Y:S01]  /*3260*/  MUFU.EX2 R88, R88 ;  /* 0x0000005800587308 */ /* 0x000fe20000000800 */
[----:B------:R-:W-:Y:S02]  /*3270*/  FFMA.FTZ R33, R20, R81, -R100 ;  /* 0x0000005114217223 */ /* 0x000fe40000010864 */
[----:B------:R-:W-:Y:S02]  /*3280*/  FADD.FTZ R10, R121, R10 ;  /* 0x0000000a790a7221 */ /* 0x000fe40000010000 */
[----:B------:R-:W-:Y:S01]  /*3290*/  HMMA.16816.F32 R56, R36, R4, R56 ;  /* 0x000000042438723c */ /* 0x000fe20000001838 */
[----:B-1----:R-:W-:Y:S01]  /*32a0*/  F2FP.F16.F32.PACK_AB R25, R82, R83 ;  /* 0x000000535219723e */ /* 0x002fe200000000ff */
[----:B------:R-:W-:Y:S01]  /*32b0*/  FADD.FTZ R124, R124, R10 ;  /* 0x0000000a7c7c7221 */ /* 0x000fe20000010000 */
[----:B------:R-:W1:Y:S03]  /*32c0*/  MUFU.EX2 R89, R89 ;  /* 0x0000005900597308 */ /* 0x000e660000000800 */
[----:B------:R-:W-:-:S02]  /*32d0*/  FADD.FTZ R124, R22, R124 ;  /* 0x0000007c167c7221 */ /* 0x000fc40000010000 */
[C---:B------:R-:W-:Y:S01]  /*32e0*/  HMMA.16816.F32 R64, R36.reuse, R6, R64 ;  /* 0x000000062440723c */ /* 0x040fe20000001840 */
[----:B------:R-:W2:Y:S01]  /*32f0*/  LDSM.16.MT88.4 R4, [R101+0x4400] ;  /* 0x004400006504783b */ /* 0x000ea20000004200 */
[----:B------:R-:W-:Y:S01]  /*3300*/  FADD.FTZ R119, R119, R124 ;  /* 0x0000007c77777221 */ /* 0x000fe20000010000 */
[----:B------:R-:W-:Y:S03]  /*3310*/  MUFU.EX2 R40, R40 ;  /* 0x0000002800287308 */ /* 0x000fe60000000800 */
[----:B------:R-:W-:Y:S02]  /*3320*/  FADD.FTZ R119, R117, R119 ;  /* 0x0000007775777221 */ /* 0x000fe40000010000 */
[----:B------:R-:W-:Y:S02]  /*3330*/  HMMA.16816.F32 R72, R36, R34, R72 ;  /* 0x000000222448723c */ /* 0x000fe40000001848 */
[----:B------:R-:W-:Y:S01]  /*3340*/  FADD.FTZ R118, R118, R119 ;  /* 0x0000007776767221 */ /* 0x000fe20000010000 */
[----:B------:R-:W3:Y:S01]  /*3350*/  MUFU.EX2 R43, R14 ;  /* 0x0000000e002b7308 */ /* 0x000ee20000000800 */
[----:B-1----:R-:W-:-:S02]  /*3360*/  F2FP.F16.F32.PACK_AB R27, R89, R88 ;  /* 0x00000058591b723e */ /* 0x002fc400000000ff */
        /* <DEDUP_REMOVED lines=16> */
[----:B----4-:R-:W-:Y:S01]  /*3470*/  HMMA.16816.F32 R56, R24, R28, R56 ;  /* 0x0000001c1838723c */ /* 0x010fe20000001838 */
[----:B------:R-:W-:Y:S01]  /*3480*/  FFMA.FTZ R29, R16, R81, -R100 ;  /* 0x00000051101d7223 */ /* 0x000fe20000010864 */
[----:B------:R-:W-:Y:S01]  /*3490*/  MUFU.EX2 R105, R105 ;  /* 0x0000006900697308 */ /* 0x000fe20000000800 */
[----:B------:R-:W-:-:S04]  /*34a0*/  FADD.FTZ R49, R49, R53 ;  /* 0x0000003531317221 */ /* 0x000fc80000010000 */
[----:B------:R-:W-:Y:S01]  /*34b0*/  FADD.FTZ R49, R45, R49 ;  /* 0x000000312d317221 */ /* 0x000fe20000010000 */
[----:B------:R-:W-:Y:S01]  /*34c0*/  HMMA.16816.F32 R64, R24, R30, R64 ;  /* 0x0000001e1840723c */ /* 0x000fe20000001840 */
[-CC-:B------:R-:W-:Y:S01]  /*34d0*/  FFMA.FTZ R30, R17, R81.reuse, -R100.reuse ;  /* 0x00000051111e7223 */ /* 0x180fe20000010864 */
[----:B------:R-:W1:Y:S01]  /*34e0*/  MUFU.EX2 R52, R52 ;  /* 0x0000003400347308 */ /* 0x000e620000000800 */
[----:B------:R-:W4:Y:S01]  /*34f0*/  LDSM.16.MT88.4 R16, [R101+0x4800] ;  /* 0x004800006510783b */ /* 0x000f220000004200 */
[----:B------:R-:W-:Y:S01]  /*3500*/  FADD.FTZ R49, R40, R49 ;  /* 0x0000003128317221 */ /* 0x000fe20000010000 */
[----:B------:R-:W-:-:S03]  /*3510*/  FFMA.FTZ R31, R12, R81, -R100 ;  /* 0x000000510c1f7223 */ /* 0x000fc60000010864 */
[----:B--2---:R-:W-:Y:S01]  /*3520*/  HMMA.16816.F32 R68, R24, R4, R68 ;  /* 0x000000041844723c */ /* 0x004fe20000001844 */
[----:B---3--:R-:W-:Y:S01]  /*3530*/  F2FP.F16.F32.PACK_AB R5, R92, R87 ;  /* 0x000000575c05723e */ /* 0x008fe200000000ff */
[----:B------:R-:W2:Y:S01]  /*3540*/  MUFU.EX2 R33, R33 ;  /* 0x0000002100217308 */ /* 0x000ea20000000800 */
[----:B------:R-:W-:-:S04]  /*3550*/  FADD.FTZ R43, R43, R49 ;  /* 0x000000312b2b7221 */ /* 0x000fc80000010000 */
[----:B------:R-:W-:Y:S01]  /*3560*/  FADD.FTZ R43, R41, R43 ;  /* 0x0000002b292b7221 */ /* 0x000fe20000010000 */
[----:B------:R-:W-:Y:S01]  /*3570*/  HMMA.16816.F32 R72, R24, R6, R72 ;  /* 0x000000061848723c */ /* 0x000fe20000001848 */
[----:B------:R-:W-:Y:S01]  /*3580*/  FFMA.FTZ R25, R8, R81, -R100 ;  /* 0x0000005108197223 */ /* 0x000fe20000010864 */
[----:B------:R3:W5:Y:S01]  /*3590*/  MUFU.EX2 R28, R21 ;  /* 0x00000015001c7308 */ /* 0x0007620000000800 */
[----:B-1----:R-:W-:Y:S01]  /*35a0*/  F2FP.F16.F32.PACK_AB R7, R52, R105 ;  /* 0x000000693407723e */ /* 0x002fe200000000ff */
[----:B------:R-:W-:Y:S01]  /*35b0*/  LDSM.16.MT88.4 R8, [R101+0x4c00] ;  /* 0x004c00006508783b */ /* 0x000fe20000004200 */
[----:B------:R-:W-:-:S05]  /*35c0*/  FADD.FTZ R46, R46, R43 ;  /* 0x0000002b2e2e7221 */ /* 0x000fca0000010000 */
[----:B------:R-:W1:Y:S01]  /*35d0*/  MUFU.EX2 R29, R29 ;  /* 0x0000001d001d7308 */ /* 0x000e620000000800 */
[----:B--2---:R-:W-:-:S07]  /*35e0*/  FADD.FTZ R46, R33, R46 ;  /* 0x0000002e212e7221 */ /* 0x004fce0000010000 */
[----:B------:R-:W2:Y:S01]  /*35f0*/  MUFU.EX2 R30, R30 ;  /* 0x0000001e001e7308 */ /* 0x000ea20000000800 */
[----:B---3--:R-:W3:Y:S01]  /*3600*/  LDSM.16.MT88.4 R20, [R109+0x4800] ;  /* 0x004800006d14783b */ /* 0x008ee20000004200 */
[C---:B-----5:R-:W-:Y:S01]  /*3610*/  F2FP.F16.F32.PACK_AB R4, R28.reuse, R33 ;  /* 0x000000211c04723e */ /* 0x060fe200000000ff */
[----:B------:R-:W-:-:S05]  /*3620*/  FADD.FTZ R28, R28, R46 ;  /* 0x0000002e1c1c7221 */ /* 0x000fca0000010000 */
[----:B------:R-:W-:Y:S01]  /*3630*/  MUFU.EX2 R44, R44 ;  /* 0x0000002c002c7308 */ /* 0x000fe20000000800 */
[----:B-1----:R-:W-:-:S07]  /*3640*/  FADD.FTZ R28, R29, R28 ;  /* 0x0000001c1d1c7221 */ /* 0x002fce0000010000 */
[----:B------:R-:W1:Y:S01]  /*3650*/  MUFU.EX2 R31, R31 ;  /* 0x0000001f001f7308 */ /* 0x000e620000000800 */
[C---:B--2---:R-:W-:Y:S01]  /*3660*/  F2FP.F16.F32.PACK_AB R6, R30.reuse, R29 ;  /* 0x0000001d1e06723e */ /* 0x044fe200000000ff */
[----:B------:R-:W-:-:S06]  /*3670*/  FADD.FTZ R30, R30, R28 ;  /* 0x0000001c1e1e7221 */ /* 0x000fcc0000010000 */
[----:B----4-:R-:W-:Y:S01]  /*3680*/  HMMA.16816.F32 R68, R4, R16, R68 ;  /* 0x000000100444723c */ /* 0x010fe20000001844 */
[----:B------:R-:W-:Y:S01]  /*3690*/  FADD.FTZ R16, R83, R91 ;  /* 0x0000005b53107221 */ /* 0x000fe20000010000 */
[----:B------:R-:W-:Y:S03]  /*36a0*/  MUFU.EX2 R42, R42 ;  /* 0x0000002a002a7308 */ /* 0x000fe60000000800 */
[----:B------:R-:W-:-:S04]  /*36b0*/  FADD.FTZ R16, R82, R16 ;  /* 0x0000001052107221 */ /* 0x000fc80000010000 */
[----:B------:R-:W-:Y:S01]  /*36c0*/  FADD.FTZ R16, R88, R16 ;  /* 0x0000001058107221 */ /* 0x000fe20000010000 */
[----:B------:R-:W-:Y:S01]  /*36d0*/  MUFU.EX2 R32, R32 ;  /* 0x0000002000207308 */ /* 0x000fe20000000800 */
[----:B-1----:R-:W-:Y:S02]  /*36e0*/  FADD.FTZ R30, R31, R30 ;  /* 0x0000001e1f1e7221 */ /* 0x002fe40000010000 */
[----:B------:R-:W-:-:S04]  /*36f0*/  FADD.FTZ R89, R89, R16 ;  /* 0x0000001059597221 */ /* 0x000fc80000010000 */
[----:B------:R-:W-:Y:S01]  /*3700*/  FADD.FTZ R89, R87, R89 ;  /* 0x0000005957597221 */ /* 0x000fe20000010000 */
[----:B------:R-:W1:Y:S01]  /*3710*/  MUFU.EX2 R24, R13 ;  /* 0x0000000d00187308 */ /* 0x000e620000000800 */
[----:B---3--:R-:W-:Y:S02]  /*3720*/  HMMA.16816.F32 R56, R4, R20, R56 ;  /* 0x000000140438723c */ /* 0x008fe40000001838 */
[----:B------:R-:W-:-:S04]  /*3730*/  FADD.FTZ R92, R92, R89 ;  /* 0x000000595c5c7221 */ /* 0x000fc80000010000 */
[----:B------:R-:W-:Y:S01]  /*3740*/  FADD.FTZ R92, R105, R92 ;  /* 0x0000005c695c7221 */ /* 0x000fe20000010000 */
[----:B------:R-:W2:Y:S01]  /*3750*/  MUFU.EX2 R25, R25 ;  /* 0x0000001900197308 */ /* 0x000ea20000000800 */
[----:B------:R-:W-:Y:S02]  /*3760*/  HMMA.16816.F32 R64, R4, R22, R64 ;  /* 0x000000160440723c */ /* 0x000fe40000001840 */
[----:B------:R-:W-:-:S04]  /*3770*/  FADD.FTZ R52, R52, R92 ;  /* 0x0000005c34347221 */ /* 0x000fc80000010000 */
[----:B------:R-:W-:Y:S01]  /*3780*/  FADD.FTZ R52, R44, R52 ;  /* 0x000000342c347221 */ /* 0x000fe20000010000 */
[----:B------:R-:W3:Y:S01]  /*3790*/  MUFU.EX2 R164, R164 ;  /* 0x000000a400a47308 */ /* 0x000ee20000000800 */
[----:B------:R-:W-:Y:S01]  /*37a0*/  HMMA.16816.F32 R4, R4, R18, R72 ;  /* 0x000000120404723c */ /* 0x000fe20000001848 */
[----:B-1----:R-:W-:Y:S01]  /*37b0*/  F2FP.F16.F32.PACK_AB R12, R24, R31 ;  /* 0x0000001f180c723e */ /* 0x002fe200000000ff */
[C---:B------:R-:W-:Y:S01]  /*37c0*/  FADD.FTZ R52, R42.reuse, R52 ;  /* 0x000000342a347221 */ /* 0x040fe20000010000 */
[----:B------:R-:W-:Y:S01]  /*37d0*/  F2FP.F16.F32.PACK_AB R13, R42, R44 ;  /* 0x0000002c2a0d723e */ /* 0x000fe200000000ff */
[----:B------:R-:W-:Y:S02]  /*37e0*/  FADD.FTZ R30, R24, R30 ;  /* 0x0000001e181e7221 */ /* 0x000fe40000010000 */
[----:B------:R-:W-:Y:S01]  /*37f0*/  FADD.FTZ R52, R32, R52 ;  /* 0x0000003420347221 */ /* 0x000fe20000010000 */
        /* <DEDUP_REMOVED lines=18> */
[----:B------:R-:W-:Y:S02]  /*3920*/  MOV R87, R0 ;  /* 0x0000000000577202 */ /* 0x000fe40000000f00 */
[C---:B------:R-:W-:Y:S02]  /*3930*/  IADD3 R154, PT, PT, R110.reuse, -0x2, RZ ;  /* 0xfffffffe6e9a7810 */ /* 0x040fe40007ffe0ff */
[----:B------:R-:W-:-:S07]  /*3940*/  IADD3 R152, PT, PT, -R110, 0x1, RZ ;  /* 0x000000016e987810 */ /* 0x000fce0007ffe1ff */
.L_x_7759:
        /* <DEDUP_REMOVED lines=78> */
.L_x_7754:
[----:B------:R-:W-:Y:S05]  /*3e30*/  BSYNC.RECONVERGENT B0 ;  /* 0x0000000000007941 */ /* 0x000fea0003800200 */
.L_x_7753:
[----:B------:R-:W1:Y:S01]  /*3e40*/  S2UR UR6, SR_CgaCtaId ;  /* 0x00000000000679c3 */ /* 0x000e620000008800 */
[C---:B------:R-:W-:Y:S01]  /*3e50*/  IMAD.SHL.U32 R135, R128.reuse, 0x8, RZ ;  /* 0x0000000880877824 */ /* 0x040fe200078e00ff */
[C---:B------:R-:W-:Y:S01]  /*3e60*/  LOP3.LUT R155, R128.reuse, 0x18, RZ, 0xc0, !PT ;  /* 0x00000018809b7812 */ /* 0x040fe200078ec0ff */
[----:B------:R-:W-:Y:S01]  /*3e70*/  UMOV UR7, 0x400 ;  /* 0x0000040000077882 */ /* 0x000fe20000000000 */
[----:B------:R-:W-:Y:S01]  /*3e80*/  IMAD.MOV.U32 R8, RZ, RZ, R147 ;  /* 0x000000ffff087224 */ /* 0x000fe200078e0093 */
[C---:B------:R-:W-:Y:S01]  /*3e90*/  LOP3.LUT R88, R128.reuse, 0x8, RZ, 0xc0, !PT ;  /* 0x0000000880587812 */ /* 0x040fe200078ec0ff */
[----:B------:R-:W-:Y:S01]  /*3ea0*/  IMAD.MOV.U32 R9, RZ, RZ, R146 ;  /* 0x000000ffff097224 */ /* 0x000fe200078e0092 */
[C---:B------:R-:W-:Y:S01]  /*3eb0*/  LOP3.LUT R0, R135.reuse, 0xc0, RZ, 0xc0, !PT ;  /* 0x000000c087007812 */ /* 0x040fe200078ec0ff */
[C---:B------:R-:W-:Y:S01]  /*3ec0*/  IMAD.SHL.U32 R131, R128.reuse, 0x10, RZ ;  /* 0x0000001080837824 */ /* 0x040fe200078e00ff */
[C---:B------:R-:W-:Y:S01]  /*3ed0*/  LOP3.LUT R157, R135.reuse, 0x18, RZ, 0xc0, !PT ;  /* 0x00000018879d7812 */ /* 0x040fe200078ec0ff */
[----:B------:R-:W-:Y:S01]  /*3ee0*/  IMAD.SHL.U32 R134, R128, 0x20, RZ ;  /* 0x0000002080867824 */ /* 0x000fe200078e00ff */
[----:B------:R-:W-:Y:S01]  /*3ef0*/  LOP3.LUT R155, R0, R155, RZ, 0xfc, !PT ;  /* 0x0000009b009b7212 */ /* 0x000fe200078efcff */
[----:B------:R-:W-:Y:S01]  /*3f00*/  IMAD.SHL.U32 R130, R128, 0x4, RZ ;  /* 0x0000000480827824 */ /* 0x000fe200078e00ff */
[----:B------:R-:W-:Y:S01]  /*3f10*/  LOP3.LUT R162, R135, 0x1f20, RZ, 0xc0, !PT ;  /* 0x00001f2087a27812 */ /* 0x000fe200078ec0ff */
[----:B------:R-:W-:Y:S01]  /*3f20*/  IMAD.MOV.U32 R124, RZ, RZ, 0x20 ;  /* 0x00000020ff7c7424 */ /* 0x000fe200078e00ff */
[----:B------:R-:W-:Y:S01]  /*3f30*/  LOP3.LUT R5, R155, R157, RZ, 0x3c, !PT ;  /* 0x0000009d9b057212 */ /* 0x000fe200078e3cff */
[----:B------:R-:W-:Y:S01]  /*3f40*/  VIADD R152, R152, 0x1 ;  /* 0x0000000198987836 */ /* 0x000fe20000000000 */
[C---:B------:R-:W-:Y:S01]  /*3f50*/  LOP3.LUT R4, R131.reuse, 0x100, RZ, 0xc0, !PT ;  /* 0x0000010083047812 */ /* 0x040fe200078ec0ff */
        /* <DEDUP_REMOVED lines=11> */
[--C-:B------:R-:W-:Y:S01]  /*4010*/  IMAD R162, R162, 0x2, R129.reuse ;  /* 0x00000002a2a27824 */ /* 0x100fe200078e0281 */
        /* <DEDUP_REMOVED lines=8> */
[--C-:B------:R-:W-:Y:S02]  /*40a0*/  LOP3.LUT R133, R133, 0xc0, R134.reuse, 0xf8, !PT ;  /* 0x000000c085857812 */ /* 0x100fe400078ef886 */
        /* <DEDUP_REMOVED lines=18> */
[C---:B--2---:R-:W-:Y:S05]  /*41d0*/  IMAD.IADD R92, R124.reuse, 0x1, R92 ;  /* 0x000000017c5c7824 */ /* 0x044fea00078e025c */
        /* <DEDUP_REMOVED lines=99> */
[C---:B------:R-:W-:Y:S02]  /*4810*/  ISETP.NE.AND P4, PT, R93.reuse, RZ, PT ;  /* 0x000000ff5d00720c */ /* 0x040fe40003f85270 */
        /* <DEDUP_REMOVED lines=28> */
.L_x_7758:
[----:B------:R-:W-:Y:S05]  /*49e0*/  BSYNC.RECONVERGENT B0 ;  /* 0x0000000000007941 */ /* 0x000fea0003800200 */
.L_x_7757:
        /* <DEDUP_REMOVED lines=10> */
[----:B------:R1:W-:Y:S01]  /*4a90*/  LDGSTS.E.BYPASS.LTC128B.128 [R162+0x1800], desc[UR4][R90.64] ;  /* 0x018000005aa27fae */ /* 0x0003e2000b981a04 */
[----:B------:R-:W-:Y:S03]  /*4aa0*/  IADD3 R84, P2, PT, R88, R140, RZ ;  /* 0x0000008c58547210 */ /* 0x000fe60007f5e0ff */
[----:B------:R1:W-:Y:S02]  /*4ab0*/  LDGSTS.E.BYPASS.LTC128B.128 [R162+0x2000], desc[UR4][R88.64] ;  /* 0x0200000058a27fae */ /* 0x0003e4000b981a04 */
[----:B------:R-:W-:Y:S05]  /*4ac0*/  IMAD.X R85, R89, 0x1, R141, P2 ;  /* 0x0000000159557824 */ /* 0x000fea00010e068d */
[----:B------:R1:W-:Y:S04]  /*4ad0*/  LDGSTS.E.BYPASS.LTC128B.128 [R162+0x2800], desc[UR4][R84.64] ;  /* 0x0280000054a27fae */ /* 0x0003e8000b981a04 */
[----:B------:R-:W0:Y:S02]  /*4ae0*/  LDGDEPBAR ;  /* 0x00000000000079af */ /* 0x000e240000000000 */
.L_x_7756:
[----:B------:R-:W-:Y:S05]  /*4af0*/  BSYNC.RECONVERGENT B1 ;  /* 0x0000000000017941 */ /* 0x000fea0003800200 */
.L_x_7755:
        /* <DEDUP_REMOVED lines=353> */
.L_x_7752:
        /* <DEDUP_REMOVED lines=11> */
.L_x_7767:
        /* <DEDUP_REMOVED lines=16> */
[----:B------:R-:W-:Y:S01]  /*62c0*/  FMUL.FTZ R77, R6, R77 ;  /* 0x0000004d064d7220 */ /* 0x000fe20000410000 */
        /* <DEDUP_REMOVED lines=13> */
[C---:B------:R-:W-:Y:S01]  /*63a0*/  IADD3 R8, PT, PT, R129.reuse, -R8, RZ ;  /* 0x8000000881087210 */ /* 0x040fe20007ffe0ff */
[----:B------:R-:W-:Y:S01]  /*63b0*/  IMAD.IADD R10, R129, 0x1, -R130 ;  /* 0x00000001810a7824 */ /* 0x000fe200078e0a82 */
[----:B------:R-:W-:-:S02]  /*63c0*/  F2FP.F16.F32.PACK_AB R80, R81, R80 ;  /* 0x000000505150723e */ /* 0x000fc400000000ff */
[----:B------:R-:W-:Y:S02]  /*63d0*/  F2FP.F16.F32.PACK_AB R82, R83, R82 ;  /* 0x000000525352723e */ /* 0x000fe400000000ff */
        /* <DEDUP_REMOVED lines=12> */
[----:B------:R-:W-:Y:S04]  /*64a0*/  STS [R8+0x220], R74 ;  /* 0x0002204a08007388 */ /* 0x000fe80000000800 */
[----:B------:R4:W-:Y:S04]  /*64b0*/  STS [R130+0x30], R6 ;  /* 0x0000300682007388 */ /* 0x0009e80000000800 */
[----:B------:R1:W-:Y:S04]  /*64c0*/  STS [R130+0x230], R9 ;  /* 0x0002300982007388 */ /* 0x0003e80000000800 */
[----:B------:R-:W3:Y:S04]  /*64d0*/  LD.E.64 R24, desc[UR4][R2.64+0x90] ;  /* 0x0000900402187980 */ /* 0x000ee8000c101b00 */
[----:B------:R-:W3:Y:S04]  /*64e0*/  LD.E.64 R20, desc[UR4][R2.64+0x88] ;  /* 0x0000880402147980 */ /* 0x000ee8000c101b00 */
[----:B--2---:R-:W2:Y:S04]  /*64f0*/  LD.E.64 R10, desc[UR4][R2.64+0x80] ;  /* 0x00008004020a7980 */ /* 0x004ea8000c101b00 */
[----:B------:R-:W2:Y:S01]  /*6500*/  LD.E.64 R18, desc[UR4][R2.64+0x70] ;  /* 0x0000700402127980 */ /* 0x000ea2000c101b00 */
[----:B------:R-:W-:Y:S05]  /*6510*/  WARPSYNC.ALL ;  /* 0x0000000000007948 */ /* 0x000fea0003800000 */
[----:B----4-:R-:W4:Y:S04]  /*6520*/  LD.E.U8 R6, desc[UR4][R2.64+0x1c8] ;  /* 0x0001c80402067980 */ /* 0x010f28000c101100 */
[----:B------:R-:W5:Y:S01]  /*6530*/  LD.E.64 R22, desc[UR4][R2.64+0xa0] ;  /* 0x0000a00402167980 */ /* 0x000f62000c101b00 */
[----:B------:R-:W-:Y:S01]  /*6540*/  SHF.L.U32 R151, R151, 0x6, RZ ;  /* 0x0000000697977819 */ /* 0x000fe200000006ff */
[----:B------:R-:W-:Y:S01]  /*6550*/  IMAD.MOV.U32 R8, RZ, RZ, R157 ;  /* 0x000000ffff087224 */ /* 0x000fe200078e009d */
[----:B-1----:R-:W-:-:S02]  /*6560*/  MOV R9, RZ ;  /* 0x000000ff00097202 */ /* 0x002fc40000000f00 */
[----:B----4-:R-:W-:-:S13]  /*6570*/  ISETP.NE.AND P1, PT, R6, RZ, PT ;  /* 0x000000ff0600720c */ /* 0x010fda0003f25270 */
[----:B------:R-:W4:Y:S04]  /*6580*/  @!P1 LD.E R14, desc[UR4][R2.64+0x60] ;  /* 0x00006004020e9980 */ /* 0x000f28000c101900 */
[----:B------:R-:W4:Y:S04]  /*6590*/  @!P1 LD.E R13, desc[UR4][R2.64+0xb4] ;  /* 0x0000b404020d9980 */ /* 0x000f28000c101900 */
[----:B------:R-:W4:Y:S04]  /*65a0*/  @P1 LD.E R12, desc[UR4][R2.64+0xd4] ;  /* 0x0000d404020c1980 */ /* 0x000f28000c101900 */
[----:B------:R2:W4:Y:S01]  /*65b0*/  @P1 LD.E R6, desc[UR4][R2.64+0xb4] ;  /* 0x0000b40402061980 */ /* 0x000522000c101900 */
[----:B---3--:R-:W-:-:S04]  /*65c0*/  IMAD.WIDE.U32 R8, R151, R20, R8 ;  /* 0x0000001497087225 */ /* 0x008fc800078e0008 */
[----:B------:R-:W-:-:S04]  /*65d0*/  IMAD R15, R21, R151, RZ ;  /* 0x00000097150f7224 */ /* 0x000fc800078e02ff */
[----:B------:R-:W-:Y:S02]  /*65e0*/  IMAD.IADD R15, R9, 0x1, R15 ;  /* 0x00000001090f7824 */ /* 0x000fe400078e020f */
[-C--:B--2---:R-:W-:Y:S02]  /*65f0*/  IMAD R2, R11, R150.reuse, RZ ;  /* 0x000000960b027224 */ /* 0x084fe400078e02ff */
[----:B------:R-:W-:Y:S02]  /*6600*/  IMAD R3, R25, R149, RZ ;  /* 0x0000009519037224 */ /* 0x000fe400078e02ff */
[----:B------:R-:W-:-:S04]  /*6610*/  IMAD.WIDE.U32 R10, R10, R150, RZ ;  /* 0x000000960a0a7225 */ /* 0x000fc800078e00ff */
[----:B------:R-:W-:Y:S01]  /*6620*/  IMAD.WIDE.U32 R24, R24, R149, RZ ;  /* 0x0000009518187225 */ /* 0x000fe200078e00ff */
[----:B------:R-:W-:Y:S02]  /*6630*/  IADD3 R2, PT, PT, R11, R2, RZ ;  /* 0x000000020b027210 */ /* 0x000fe40007ffe0ff */
[----:B------:R-:W-:Y:S01]  /*6640*/  IADD3 R24, P4, P0, R24, R8, R10 ;  /* 0x0000000818187210 */ /* 0x000fe2000789e00a */
[----:B------:R-:W-:Y:S01]  /*6650*/  BAR.SYNC.DEFER_BLOCKING 0x0 ;  /* 0x0000000000007b1d */ /* 0x000fe20000010000 */
[----:B------:R-:W-:Y:S02]  /*6660*/  IADD3 R3, PT, PT, R25, R3, RZ ;  /* 0x0000000319037210 */ /* 0x000fe40007ffe0ff */
[----:B------:R-:W-:-:S03]  /*6670*/  SHF.R.U32.HI R16, RZ, 0x2, R128 ;  /* 0x00000002ff107819 */ /* 0x000fc60000011680 */
[----:B------:R-:W1:Y:S01]  /*6680*/  @P3 MUFU.LG2 R5, R5 ;  /* 0x0000000500053308 */ /* 0x000e620000000c00 */
[----:B------:R2:W3:Y:S04]  /*6690*/  LDS.128 R8, [R162] ;  /* 0x00000000a2087984 */ /* 0x0004e80000000c00 */
[----:B------:R-:W2:Y:S03]  /*66a0*/  LDS.128 R160, [R162+0x800] ;  /* 0x00080000a2a07984 */ /* 0x000ea60000000c00 */
[----:B------:R-:W1:Y:S01]  /*66b0*/  @P2 MUFU.LG2 R4, R4 ;  /* 0x0000000400042308 */ /* 0x000e620000000c00 */
[----:B------:R-:W-:Y:S01]  /*66c0*/  IADD3.X R25, PT, PT, R3, R15, R2, P4, P0 ;  /* 0x0000000f03197210 */ /* 0x000fe200027e0402 */
[----:B------:R-:W-:Y:S01]  /*66d0*/  IMAD R2, R21, R16, RZ ;  /* 0x0000001015027224 */ /* 0x000fe200078e02ff */
[----:B------:R-:W-:Y:S01]  /*66e0*/  LOP3.LUT P4, RZ, R128, 0x3, RZ, 0xc0, !PT ;  /* 0x0000000380ff7812 */ /* 0x000fe2000788c0ff */
[----:B------:R-:W-:-:S05]  /*66f0*/  IMAD.WIDE.U32 R24, R16, R20, R24 ;  /* 0x0000001410187225 */ /* 0x000fca00078e0018 */
[----:B------:R-:W-:Y:S02]  /*6700*/  IADD3 R2, PT, PT, R25, R2, RZ ;  /* 0x0000000219027210 */ /* 0x000fe40007ffe0ff */
[C---:B------:R-:W-:Y:S01]  /*6710*/  LEA R18, P0, R24.reuse, R18, 0x1 ;  /* 0x0000001218127211 */ /* 0x040fe200078008ff */
[----:B-1----:R-:W-:Y:S01]  /*6720*/  @P3 FMUL.FTZ R5, R5, 0.69314718246459960938 ;  /* 0x3f31721805053820 */ /* 0x002fe20000410000 */
[----:B------:R-:W-:Y:S02]  /*6730*/  BSSY.RECONVERGENT B0, `(.L_x_7761) ;  /* 0x000001b000007945 */ /* 0x000fe40003800200 */
[----:B------:R-:W-:Y:S01]  /*6740*/  LEA.HI.X R19, R24, R19, R2, 0x1, P0 ;  /* 0x0000001318137211 */ /* 0x000fe200000f0c02 */
[----:B------:R-:W-:Y:S01]  /*6750*/  @P2 FMUL.FTZ R4, R4, 0.69314718246459960938 ;  /* 0x3f31721804042820 */ /* 0x000fe20000410000 */
[----:B------:R-:W-:Y:S01]  /*6760*/  MOV R3, 0x7f800000 ;  /* 0x7f80000000037802 */ /* 0x000fe20000000f00 */
[C---:B-----5:R-:W-:Y:S01]  /*6770*/  @P3 FFMA.FTZ R3, R7.reuse, R84, R5 ;  /* 0x0000005407033223 */ /* 0x060fe20000010005 */
[----:B------:R-:W-:Y:S01]  /*6780*/  MOV R2, 0x7f800000 ;  /* 0x7f80000000027802 */ /* 0x000fe20000000f00 */
[----:B------:R-:W-:Y:S01]  /*6790*/  @P2 FFMA.FTZ R2, R7, R0, R4 ;  /* 0x0000000007022223 */ /* 0x000fe20000010004 */
[----:B----4-:R-:W-:-:S04]  /*67a0*/  @!P1 IMAD R14, R14, R150, R149 ;  /* 0x000000960e0e9224 */ /* 0x010fc800078e0295 */
[----:B------:R-:W-:Y:S01]  /*67b0*/  @!P1 IMAD R13, R14, R13, RZ ;  /* 0x0000000d0e0d9224 */ /* 0x000fe200078e02ff */
[----:B------:R-:W-:Y:S01]  /*67c0*/  LEA R14, P0, R20, R18, 0x6 ;  /* 0x00000012140e7211 */ /* 0x000fe200078030ff */
[----:B------:R-:W-:-:S03]  /*67d0*/  @P1 IMAD R12, R12, R149, RZ ;  /* 0x000000950c0c1224 */ /* 0x000fc600078e02ff */
[----:B------:R-:W-:Y:S01]  /*67e0*/  LEA.HI.X R15, R20, R19, R21, 0x6, P0 ;  /* 0x00000013140f7211 */ /* 0x000fe200000f3415 */
[----:B------:R-:W-:Y:S01]  /*67f0*/  @P1 IMAD R13, R6, R150, R12 ;  /* 0x00000096060d1224 */ /* 0x000fe200078e020c */
[----:B--23--:R-:W-:Y:S07]  /*6800*/  @P4 BRA `(.L_x_7762) ;  /* 0x0000000000344947 */ /* 0x00cfee0003800000 */
        /* <DEDUP_REMOVED lines=13> */
.L_x_7762:
[----:B------:R-:W-:Y:S05]  /*68e0*/  BSYNC.RECONVERGENT B0 ;  /* 0x0000000000007941 */ /* 0x000fea0003800200 */
.L_x_7761:
[----:B------:R-:W-:Y:S01]  /*68f0*/  MOV R149, 0x0 ;  /* 0x0000000000957802 */ /* 0x000fe20000000f00 */
[----:B------:R-:W-:Y:S04]  /*6900*/  ST.E.128 desc[UR4][R18.64], R8 ;  /* 0x0000000812007985 */ /* 0x000fe8000c101d04 */
[----:B------:R1:W-:Y:S02]  /*6910*/  ST.E.128 desc[UR4][R14.64], R160 ;  /* 0x000000a00e007985 */ /* 0x0003e4000c101d04 */
[----:B-1----:R-:W-:Y:S05]  /*6920*/  RET.REL.NODEC R148 `(_ZN5flash24flash_fwd_splitkv_kernelI23Flash_fwd_kernel_traitsILi32ELi64ELi128ELi4ELb0ELb0EN7cutlass6half_tE19Flash_kernel_traitsILi32ELi64ELi128ELi4ES3_EELb0ELb0ELb0ELb1ELb1ELb0ELb0ELb0EEEvNS_16Flash_fwd_paramsE) ;  /* 0xffffff9494b47950 */ /* 0x002fea0003c3ffff */
.L_x_7760:
[----:B------:R-:W-:Y:S01]  /*6930*/  MOV R4, 0x1f ;  /* 0x0000001f00047802 */ /* 0x000fe20000000f00 */
[----:B------:R-:W-:Y:S01]  /*6940*/  IMAD.MOV.U32 R5, RZ, RZ, 0x2 ;  /* 0x00000002ff057424 */ /* 0x000fe200078e00ff */
[----:B------:R-:W-:Y:S01]  /*6950*/  MOV R8, R164 ;  /* 0x000000a400087202 */ /* 0x000fe20000000f00 */
[----:B------:R-:W-:-:S07]  /*6960*/  IMAD.MOV.U32 R6, RZ, RZ, -0x1 ;  /* 0xffffffffff067424 */ /* 0x000fce00078e00ff */
[----:B-1---5:R-:W-:Y:S05]  /*6970*/  WARPSYNC.COLLECTIVE R6, `(.L_x_7763) ;  /* 0x0000000006087348 */ /* 0x022fea0003c00000 */
[----:B------:R2:W3:Y:S02]  /*6980*/  SHFL.BFLY P0, R4, R8, R5, R4 ;  /* 0x0c00000508047389 */ /* 0x0004e40000000004 */
[----:B-123-5:R-:W-:Y:S05]  /*6990*/  ENDCOLLECTIVE ;  /* 0x000000000000791b */ /* 0x02efea0003800000 */
.L_x_7763:
        /* <DEDUP_REMOVED lines=8> */
.L_x_7764:
[----:B------:R-:W-:Y:S01]  /*6a20*/  MOV R9, R4 ;  /* 0x0000000400097202 */ /* 0x000fe20000000f00 */
[----:B------:R-:W-:Y:S01]  /*6a30*/  IMAD.MOV.U32 R8, RZ, RZ, R163 ;  /* 0x000000ffff087224 */ /* 0x000fe200078e00a3 */
[----:B------:R-:W-:Y:S02]  /*6a40*/  MOV R4, 0x1f ;  /* 0x0000001f00047802 */ /* 0x000fe40000000f00 */
[----:B------:R-:W-:-:S07]  /*6a50*/  MOV R5, 0x2 ;  /* 0x0000000200057802 */ /* 0x000fce0000000f00 */
[----:B------:R-:W-:Y:S05]  /*6a60*/  WARPSYNC.COLLECTIVE R6, `(.L_x_7765) ;  /* 0x0000000006087348 */ /* 0x000fea0003c00000 */
[----:B------:R1:W2:Y:S02]  /*6a70*/  SHFL.BFLY P0, R4, R8, R5, R4 ;  /* 0x0c00000508047389 */ /* 0x0002a40000000004 */
[----:B-12---:R-:W-:Y:S05]  /*6a80*/  ENDCOLLECTIVE ;  /* 0x000000000000791b */ /* 0x006fea0003800000 */
.L_x_7765:
[----:B------:R-:W-:Y:S01]  /*6a90*/  FADD.FTZ R163, R4, R163 ;  /* 0x000000a304a37221 */ /* 0x000fe20000010000 */
[----:B------:R-:W-:Y:S02]  /*6aa0*/  MOV R4, 0x1f ;  /* 0x0000001f00047802 */ /* 0x000fe40000000f00 */
[----:B------:R-:W-:Y:S01]  /*6ab0*/  MOV R5, 0x1 ;  /* 0x0000000100057802 */ /* 0x000fe20000000f00 */
[----:B------:R-:W-:-:S07]  /*6ac0*/  IMAD.MOV.U32 R8, RZ, RZ, R163 ;  /* 0x000000ffff087224 */ /* 0x000fce00078e00a3 */
[----:B------:R-:W-:Y:S05]  /*6ad0*/  WARPSYNC.COLLECTIVE R6, `(.L_x_7766) ;  /* 0x0000000006087348 */ /* 0x000fea0003c00000 */
[----:B------:R1:W2:Y:S02]  /*6ae0*/  SHFL.BFLY P0, R4, R8, R5, R4 ;  /* 0x0c00000508047389 */ /* 0x0002a40000000004 */
[----:B-12---:R-:W-:Y:S05]  /*6af0*/  ENDCOLLECTIVE ;  /* 0x000000000000791b */ /* 0x006fea0003800000 */
.L_x_7766:
[----:B------:R-:W-:Y:S01]  /*6b00*/  FADD.FTZ R5, R164, R9 ;  /* 0x00000009a4057221 */ /* 0x000fe20000010000 */
[----:B------:R-:W-:Y:S06]  /*6b10*/  BRA `(.L_x_7767) ;  /* 0xfffffff400a87947 */ /* 0x000fec000383ffff */
.L_x_7768:
        /* <DEDUP_REMOVED lines=14> */
.L_x_10308:


//--------------------- .text._ZN5flash24flash_fwd_splitkv_kernelI23Flash_fwd_kernel_traitsILi32ELi64ELi128ELi4ELb0ELb0EN7cutlass6half_tE19Flash_kernel_traitsILi32ELi64ELi128ELi4ES3_EELb0ELb0ELb0ELb1ELb1ELb1ELb0ELb0EEEvNS_16Flash_fwd_paramsE --------------------------
	.section	.text._ZN5flash24flash_fwd_splitkv_kernelI23Flash_fwd_kernel_traitsILi32ELi64ELi128ELi4ELb0ELb0EN7cutlass6half_tE19Flash_kernel_traitsILi32ELi64ELi128ELi4ES3_EELb0ELb0ELb0ELb1ELb1ELb1ELb0ELb0EEEvNS_16Flash_fwd_paramsE,"ax",@progbits
	.align	128
        .global         _ZN5flash24flash_fwd_splitkv_kernelI23Flash_fwd_kernel_traitsILi32ELi64ELi128ELi4ELb0ELb0EN7cutlass6half_tE19Flash_kernel_traitsILi32ELi64ELi128ELi4ES3_EELb0ELb0ELb0ELb1ELb1ELb1ELb0ELb0EEEvNS_16Flash_fwd_paramsE
        .type           _ZN5flash24flash_fwd_splitkv_kernelI23Flash_fwd_kernel_traitsILi32ELi64ELi128ELi4ELb0ELb0EN7cutlass6half_tE19Flash_kernel_traitsILi32ELi64ELi128ELi4ES3_EELb0ELb0ELb0ELb1ELb1ELb1ELb0ELb0EEEvNS_16Flash_fwd_paramsE,@function
        .size           _ZN5flash24flash_fwd_splitkv_kernelI23Flash_fwd_kernel_traitsILi32ELi64ELi128ELi4ELb0ELb0EN7cutlass6half_tE19Flash_kernel_traitsILi32ELi64ELi128ELi4ES3_EELb0ELb0ELb0ELb1ELb1ELb1ELb0ELb0EEEvNS_16Flash_fwd_paramsE,(.L_x_10309 - _ZN5flash24flash_fwd_splitkv_kernelI23Flash_fwd_kernel_traitsILi32ELi64ELi128ELi4ELb0ELb0EN7cutlass6half_tE19Flash_kernel_traitsILi32ELi64ELi128ELi4ES3_EELb0ELb0ELb0ELb1ELb1ELb1ELb0ELb0EEEvNS_16Flash_fwd_paramsE)
        .other          _ZN5flash24flash_fwd_splitkv_kernelI23Flash_fwd_kernel_traitsILi32ELi64ELi128ELi4ELb0ELb0EN7cutlass6half_tE19Flash_kernel_traitsILi32ELi64ELi128ELi4ES3_EELb0ELb0ELb0ELb1ELb1ELb1ELb0ELb0EEEvNS_16Flash_fwd_paramsE,@"STO_CUDA_ENTRY STV_DEFAULT"
_ZN5flash24flash_fwd_splitkv_kernelI23Flash_fwd_kernel_traitsILi32ELi64ELi128ELi4ELb0ELb0EN7cutlass6half_tE19Flash_kernel_traitsILi32ELi64ELi128ELi4ES3_EELb0ELb0ELb0ELb1ELb1ELb1ELb0ELb0EEEvNS_16Flash_fwd_paramsE:
.text._ZN5flash24flash_fwd_splitkv_kernelI23Flash_fwd_kernel_traitsILi32ELi64ELi128ELi4ELb0ELb0EN7cutlass6half_tE19Flash_kernel_traitsILi32ELi64ELi128ELi4ES3_EELb0ELb0ELb0ELb1ELb1ELb1ELb0ELb0EEEvNS_16Flash_fwd_paramsE:
[----:B------:R-:W-:Y:S01]  /*0000*/  LDC R1, c[0x0][0x37c] ;  /* 0x0000df00ff017b82 */ /* 0x000fe20000000800 */
[----:B------:R-:W1:Y:S07]  /*0010*/  S2R R159, SR_CTAID.X ;  /* 0x00000000009f7919 */ /* 0x000e6e0000002500 */
[----:B------:R-:W2:Y:S01]  /*0020*/  LDC.64 R2, c[0x0][0x348] ;  /* 0x0000d200ff027b82 */ /* 0x000ea20000000a00 */
[----:B------:R-:W-:Y:S01]  /*0030*/  BSSY.RECONVERGENT B2, `(.L_x_7769) ;  /* 0x0000005000027945 */ /* 0x000fe20003800200 */
[----:B------:R-:W-:Y:S01]  /*0040*/  MOV R156, 0x80 ;  /* 0x00000080009c7802 */ /* 0x000fe20000000f00 */
[----:B------:R-:W3:Y:S01]  /*0050*/  S2R R158, SR_CTAID.Y ;  /* 0x00000000009e7919 */ /* 0x000ee20000002600 */
[----:B------:R-:W4:Y:S05]  /*0060*/  S2R R157, SR_CTAID.Z ;  /* 0x00000000009d7919 */ /* 0x000f2a0000002700 */
[----:B-1234-:R-:W-:Y:S05]  /*0070*/  CALL.REL.NOINC `($_ZN5flash24flash_fwd_splitkv_kernelI23Flash_fwd_kernel_traitsILi32ELi64ELi128ELi4ELb0ELb0EN7cutlass6half_tE19Flash_kernel_traitsILi32ELi64ELi128ELi4ES3_EELb0ELb0ELb0ELb1ELb1ELb1ELb0ELb0EEEvNS_16Flash_fwd_paramsE$_ZN5flash30compute_attn_1rowblock_splitkvI23Flash_fwd_kernel_traitsILi32ELi64ELi128ELi4ELb0ELb0EN7cutlass6half_tE19Flash_kernel_traitsILi32ELi64ELi128ELi4ES3_EELb0ELb0ELb0ELb1ELb1ELb1ELb0ELb0ENS_16Flash_fwd_paramsEEEvRKT8_iiiii) ;  /* 0x0000000000087944 */ /* 0x01efea0003c00000 */
[----:B------:R-:W-:Y:S05]  /*0080*/  BSYNC.RECONVERGENT B2 ;  /* 0x0000000000027941 */ /* 0x000fea0003800200 */
.L_x_7769:
[----:B------:R-:W-:Y:S05]  /*0090*/  EXIT ;  /* 0x000000000000794d */ /* 0x000fea0003800000 */
        .type           $_ZN5flash24flash_fwd_splitkv_kernelI23Flash_fwd_kernel_traitsILi32ELi64ELi128ELi4ELb0ELb0EN7cutlass6half_tE19Flash_kernel_traitsILi32ELi64ELi128ELi4ES3_EELb0ELb0ELb0ELb1ELb1ELb1ELb0ELb0EEEvNS_16Flash_fwd_paramsE$_ZN5flash30compute_attn_1rowblock_splitkvI23Flash_fwd_kernel_traitsILi32ELi64ELi128ELi4ELb0ELb0EN7cutlass6half_tE19Flash_kernel_traitsILi32ELi64ELi128ELi4ES3_EELb0ELb0ELb0ELb1ELb1ELb1ELb0ELb0ENS_16Flash_fwd_paramsEEEvRKT8_iiiii,@function
        .size           $_ZN5flash24flash_fwd_splitkv_kernelI23Flash_fwd_kernel_traitsILi32ELi64ELi128ELi4ELb0ELb0EN7cutlass6half_tE19Flash_kernel_traitsILi32ELi64ELi128ELi4ES3_EELb0ELb0ELb0ELb1ELb1ELb1ELb0ELb0EEEvNS_16Flash_fwd_paramsE$_ZN5flash30compute_attn_1rowblock_splitkvI23Flash_fwd_kernel_traitsILi32ELi64ELi128ELi4ELb0ELb0EN7cutlass6half_tE19Flash_kernel_traitsILi32ELi64ELi128ELi4ES3_EELb0ELb0ELb0ELb1ELb1ELb1ELb0ELb0ENS_16Flash_fwd_paramsEEEvRKT8_iiiii,(.L_x_10309 - $_ZN5flash24flash_fwd_splitkv_kernelI23Flash_fwd_kernel_traitsILi32ELi64ELi128ELi4ELb0ELb0EN7cutlass6half_tE19Flash_kernel_traitsILi32ELi64ELi128ELi4ES3_EELb0ELb0ELb0ELb1ELb1ELb1ELb0ELb0EEEvNS_16Flash_fwd_paramsE$_ZN5flash30compute_attn_1rowblock_splitkvI23Flash_fwd_kernel_traitsILi32ELi64ELi128ELi4ELb0ELb0EN7cutlass6half_tE19Flash_kernel_traitsILi32ELi64ELi128ELi4ES3_EELb0ELb0ELb0ELb1ELb1ELb1ELb0ELb0ENS_16Flash_fwd_paramsEEEvRKT8_iiiii)
$_ZN5flash24flash_fwd_splitkv_kernelI23Flash_fwd_kernel_traitsILi32ELi64ELi128ELi4ELb0ELb0EN7cutlass6half_tE19Flash_kernel_traitsILi32ELi64ELi128ELi4ES3_EELb0ELb0ELb0ELb1ELb1ELb1ELb0ELb0EEEvNS_16Flash_fwd_paramsE$_ZN5flash30compute_attn_1rowblock_splitkvI23Flash_fwd_kernel_traitsILi32ELi64ELi128ELi4ELb0ELb0EN7cutlass6half_tE19Flash_kernel_traitsILi32ELi64ELi128ELi4ES3_EELb0ELb0ELb0ELb1ELb1ELb1ELb0ELb0ENS_16Flash_fwd_paramsEEEvRKT8_iiiii:
        /* <DEDUP_REMOVED lines=24> */
.L_x_7773:
[----:B------:R-:W-:Y:S05]  /*0220*/  BSYNC.RECONVERGENT B0 ;  /* 0x0000000000007941 */ /* 0x000fea0003800200 */
.L_x_7772:
[----:B-----5:R-:W-:Y:S02]  /*0230*/  IADD3 R9, PT, PT, R9, R0, -R7 ;  /* 0x0000000009097210 */ /* 0x020fe40007ffe807 */
.L_x_7771:
[----:B------:R-:W-:Y:S05]  /*0240*/  BSYNC.RECONVERGENT B1 ;  /* 0x0000000000017941 */ /* 0x000fea0003800200 */
.L_x_7770:
[----:B------:R-:W-:Y:S01]  /*0250*/  IMAD.SHL.U32 R5, R159, 0x40, RZ ;  /* 0x000000409f057824 */ /* 0x000fe200078e00ff */
[----:B------:R-:W-:Y:S01]  /*0260*/  MOV R10, R156 ;  /* 0x0000009c000a7202 */ /* 0x000fe20000000f00 */
[----:B------:R-:W-:-:S03]  /*0270*/  IMAD.MOV.U32 R11, RZ, RZ, 0x0 ;  /* 0x00000000ff0b7424 */ /* 0x000fc600078e00ff */
[----:B-----5:R-:W-:-:S13]  /*0280*/  ISETP.GT.AND P0, PT, R164, R5, PT ;  /* 0x00000005a400720c */ /* 0x020fda0003f04270 */
[----:B-1----:R-:W-:Y:S05]  /*0290*/  @!P0 RET.REL.NODEC R10 `(_ZN5flash24flash_fwd_splitkv_kernelI23Flash_fwd_kernel_traitsILi32ELi64ELi128ELi4ELb0ELb0EN7cutlass6half_tE19Flash_kernel_traitsILi32ELi64ELi128ELi4ES3_EELb0ELb0ELb0ELb1ELb1ELb1ELb0ELb0EEEvNS_16Flash_fwd_paramsE) ;  /* 0xfffffffc0a588950 */ /* 0x002fea0003c3ffff */
        /* <DEDUP_REMOVED lines=56> */
[----:B-1----:R-:W-:Y:S05]  /*0620*/  @P0 RET.REL.NODEC R156 `(_ZN5flash24flash_fwd_splitkv_kernelI23Flash_fwd_kernel_traitsILi32ELi64ELi128ELi4ELb0ELb0EN7cutlass6half_tE19Flash_kernel_traitsILi32ELi64ELi128ELi4ES3_EELb0ELb0ELb0ELb1ELb1ELb1ELb0ELb0EEEvNS_16Flash_fwd_paramsE) ;  /* 0xfffffff89c740950 */ /* 0x002fea0003c3ffff */
[----:B------:R-:W-:Y:S02]  /*0630*/  MOV R3, 0x7f800000 ;  /* 0x7f80000000037802 */ /* 0x000fe40000000f00 */
[----:B------:R-:W-:-:S03]  /*0640*/  MOV R157, 0x0 ;  /* 0x00000000009d7802 */ /* 0x000fc60000000f00 */
[----:B------:R1:W-:Y:S02]  /*0650*/  ST.E desc[UR4][R10.64+0x80], R3 ;  /* 0x000080030a007985 */ /* 0x0003e4000c101904 */
[----:B-1----:R-:W-:Y:S05]  /*0660*/  RET.REL.NODEC R156 `(_ZN5flash24flash_fwd_splitkv_kernelI23Flash_fwd_kernel_traitsILi32ELi64ELi128ELi4ELb0ELb0EN7cutlass6half_tE19Flash_kernel_traitsILi32ELi64ELi128ELi4ES3_EELb0ELb0ELb0ELb1ELb1ELb1ELb0ELb0EEEvNS_16Flash_fwd_paramsE) ;  /* 0xfffffff89c647950 */ /* 0x002fea0003c3ffff */
.L_x_7774:
        /* <DEDUP_REMOVED lines=79> */
[----:B------:R-:W-:Y:S01]  /*0b60*/  IMAD.MOV.U32 R9, RZ, RZ, R4 ;  /* 0x000000ffff097224 */ /* 0x000fe200078e0004 */
[----:B------:R-:W-:Y:S01]  /*0b70*/  SHF.R.S32.HI R7, RZ, 0x1f, R11 ;  /* 0x0000001fff077819 */ /* 0x000fe2000001140b */
[----:B------:R-:W-:-:S03]  /*0b80*/  IMAD R4, R43, R11, RZ ;  /* 0x0000000b2b047224 */ /* 0x000fc600078e02ff */
[----:B------:R-:W-:Y:S02]  /*0b90*/  @!P0 IADD3 R9, PT, PT, -R9, RZ, RZ ;  /* 0x000000ff09098210 */ /* 0x000fe40007ffe1ff */
[----:B------:R-:W-:Y:S01]  /*0ba0*/  @!P1 LOP3.LUT R9, RZ, R10, RZ, 0x33, !PT ;  /* 0x0000000aff099212 */ /* 0x000fe200078e33ff */
[----:B------:R-:W-:-:S04]  /*0bb0*/  IMAD R4, R42, R7, R4 ;  /* 0x000000072a047224 */ /* 0x000fc800078e0204 */
[----:B------:R-:W-:Y:S01]  /*0bc0*/  IMAD R13, R17, R9, RZ ;  /* 0x00000009110d7224 */ /* 0x000fe200078e02ff */
[----:B---3--:R-:W-:Y:S01]  /*0bd0*/  SHF.R.S32.HI R5, RZ, 0x1f, R0 ;  /* 0x0000001fff057819 */ /* 0x008fe20000011400 */
[----:B------:R-:W-:-:S04]  /*0be0*/  IMAD R6, R19, R0, RZ ;  /* 0x0000000013067224 */ /* 0x000fc800078e02ff */
[C---:B------:R-:W-:Y:S02]  /*0bf0*/  IMAD R6, R18.reuse, R5, R6 ;  /* 0x0000000512067224 */ /* 0x040fe400078e0206 */
[----:B------:R-:W-:-:S05]  /*0c00*/  IMAD.WIDE.U32 R18, R18, R0, RZ ;  /* 0x0000000012127225 */ /* 0x000fca00078e00ff */
[----:B------:R-:W-:Y:S02]  /*0c10*/  IADD3 R19, PT, PT, R19, R6, RZ ;  /* 0x0000000613137210 */ /* 0x000fe40007ffe0ff */
[----:B------:R-:W-:Y:S01]  /*0c20*/  SHF.R.S32.HI R6, RZ, 0x1f, R9 ;  /* 0x0000001fff067819 */ /* 0x000fe20000011409 */
[----:B------:R-:W-:-:S04]  /*0c30*/  IMAD.WIDE.U32 R18, R11, R42, R18 ;  /* 0x0000002a0b127225 */ /* 0x000fc800078e0012 */
[----:B------:R-:W-:Y:S02]  /*0c40*/  IMAD.IADD R19, R19, 0x1, R4 ;  /* 0x0000000113137824 */ /* 0x000fe400078e0204 */
[----:B--2---:R-:W-:Y:S02]  /*0c50*/  IMAD R4, R15, R0, RZ ;  /* 0x000000000f047224 */ /* 0x004fe400078e02ff */
        /* <DEDUP_REMOVED lines=9> */
.L_x_7776:
        /* <DEDUP_REMOVED lines=39> */
[C---:B------:R-:W-:Y:S01]  /*0f60*/  IMAD R8, R16.reuse, R0, R11 ;  /* 0x0000000010087224 */ /* 0x040fe200078e020b */
[----:B------:R-:W-:Y:S01]  /*0f70*/  MOV R11, R161 ;  /* 0x000000a1000b7202 */ /* 0x000fe20000000f00 */
        /* <DEDUP_REMOVED lines=15> */
[----:B------:R-:W-:Y:S02]  /*1070*/  IMAD R5, R13, R6, RZ ;  /* 0x000000060d057224 */ /* 0x000fe400078e02ff */
[----:B------:R-:W-:-:S04]  /*1080*/  IMAD.WIDE.U32 R8, R14, R9, R16 ;  /* 0x000000090e087225 */ /* 0x000fc800078e0010 */
[----:B------:R-:W-:Y:S01]  /*1090*/  IMAD R4, R14, R4, R7 ;  /* 0x000000040e047224 */ /* 0x000fe200078e0207 */
[----:B------:R-:W-:Y:S01]  /*10a0*/  MOV R7, RZ ;  /* 0x000000ff00077202 */ /* 0x000fe20000000f00 */
[C---:B------:R-:W-:Y:S02]  /*10b0*/  IMAD R5, R12.reuse, R0, R5 ;  /* 0x000000000c057224 */ /* 0x040fe400078e0205 */
[----:B------:R-:W-:Y:S01]  /*10c0*/  IMAD.WIDE.U32 R14, R12, R6, R18 ;  /* 0x000000060c0e7225 */ /* 0x000fe200078e0012 */
[----:B------:R-:W-:Y:S02]  /*10d0*/  MOV R6, R8 ;  /* 0x0000000800067202 */ /* 0x000fe40000000f00 */
[----:B------:R-:W-:Y:S01]  /*10e0*/  IADD3 R0, PT, PT, R9, R4, RZ ;  /* 0x0000000409007210 */ /* 0x000fe20007ffe0ff */
[----:B------:R-:W-:Y:S02]  /*10f0*/  IMAD.IADD R12, R15, 0x1, R5 ;  /* 0x000000010f0c7824 */ /* 0x000fe400078e0205 */
.L_x_7777:
[----:B------:R-:W-:Y:S05]  /*1100*/  BSYNC.RECONVERGENT B0 ;  /* 0x0000000000007941 */ /* 0x000fea0003800200 */
.L_x_7775:
[----:B------:R-:W2:Y:S04]  /*1110*/  LD.E.64 R28, desc[UR4][R56.64+0x18] ;  /* 0x00001804381c7980 */ /* 0x000ea8000c101b00 */
[----:B------:R-:W3:Y:S04]  /*1120*/  LD.E.64 R26, desc[UR4][R56.64+0x48] ;  /* 0x00004804381a7980 */ /* 0x000ee8000c101b00 */
[----:B------:R-:W4:Y:S04]  /*1130*/  LD.E.64 R24, desc[UR4][R56.64+0x30] ;  /* 0x0000300438187980 */ /* 0x000f28000c101b00 */
[----:B------:R-:W5:Y:S04]  /*1140*/  LD.E.64 R18, desc[UR4][R56.64+0x8] ;  /* 0x0000080438127980 */ /* 0x000f68000c101b00 */
[----:B------:R-:W5:Y:S04]  /*1150*/  LD.E.64 R8, desc[UR4][R56.64] ;  /* 0x0000000438087980 */ /* 0x000f68000c101b00 */
[----:B------:R-:W5:Y:S01]  /*1160*/  LD.E.64 R4, desc[UR4][R56.64+0x10] ;  /* 0x0000100438047980 */ /* 0x000f62000c101b00 */
[----:B------:R-:W-:Y:S01]  /*1170*/  IABS R17, R10 ;  /* 0x0000000a00117213 */ /* 0x000fe20000000000 */
[----:B------:R-:W-:Y:S01]  /*1180*/  IMAD.SHL.U32 R143, R88, 0x8, RZ ;  /* 0x00000008588f7824 */ /* 0x000fe200078e00ff */
[----:B------:R-:W-:Y:S01]  /*1190*/  MOV R34, RZ ;  /* 0x000000ff00227202 */ /* 0x000fe20000000f00 */
[----:B------:R-:W-:Y:S01]  /*11a0*/  IMAD R7, R7, R22, RZ ;  /* 0x0000001607077224 */ /* 0x000fe200078e02ff */
[----:B------:R-:W1:Y:S01]  /*11b0*/  I2F.RP R32, R17 ;  /* 0x0000001100207306 */ /* 0x000e620000209400 */
[----:B------:R-:W-:Y:S01]  /*11c0*/  IABS R16, R157 ;  /* 0x0000009d00107213 */ /* 0x000fe20000000000 */
[----:B------:R-:W1:Y:S01]  /*11d0*/  S2UR UR6, SR_CgaCtaId ;  /* 0x00000000000679c3 */ /* 0x000e620000008800 */
[----:B------:R-:W-:Y:S01]  /*11e0*/  IABS R15, R10 ;  /* 0x0000000a000f7213 */ /* 0x000fe20000000000 */
[----:B------:R-:W-:Y:S01]  /*11f0*/  IMAD R7, R11, R23, R7 ;  /* 0x000000170b077224 */ /* 0x000fe200078e0207 */
[----:B------:R-:W-:Y:S01]  /*1200*/  LOP3.LUT R142, R143, 0x18, RZ, 0xc0, !PT ;  /* 0x000000188f8e7812 */ /* 0x000fe200078ec0ff */
[----:B------:R-:W-:Y:S01]  /*1210*/  UMOV UR7, 0x400 ;  /* 0x0000040000077882 */ /* 0x000fe20000000000 */
[----:B------:R-:W-:-:S02]  /*1220*/  IADD3 R15, PT, PT, RZ, -R15, RZ ;  /* 0x8000000fff0f7210 */ /* 0x000fc40007ffe0ff */
[----:B------:R-:W-:Y:S02]  /*1230*/  IADD3 R14, P0, PT, R142, R14, RZ ;  /* 0x0000000e8e0e7210 */ /* 0x000fe40007f1e0ff */
[----:B------:R-:W-:Y:S02]  /*1240*/  LOP3.LUT R165, R143, 0xc0, RZ, 0xc0, !PT ;  /* 0x000000c08fa57812 */ /* 0x000fe400078ec0ff */
[C---:B------:R-:W-:Y:S01]  /*1250*/  SHF.L.U32 R148, R42.reuse, 0x6, RZ ;  /* 0x000000062a947819 */ /* 0x040fe200000006ff */
[----:B-1----:R-:W1:Y:S01]  /*1260*/  MUFU.RCP R20, R32 ;  /* 0x0000002000147308 */ /* 0x002e620000001000 */
[----:B------:R-:W-:Y:S02]  /*1270*/  LOP3.LUT R165, R165, 0x18, R88, 0xf8, !PT ;  /* 0x00000018a5a57812 */ /* 0x000fe400078ef858 */
[----:B------:R-:W-:Y:S02]  /*1280*/  SHF.L.U64.HI R149, R42, 0x6, R43 ;  /* 0x000000062a957819 */ /* 0x000fe4000001022b */
[----:B------:R-:W-:-:S02]  /*1290*/  LOP3.LUT R163, R165, R142, RZ, 0x3c, !PT ;  /* 0x0000008ea5a37212 */ /* 0x000fc400078e3cff */
[C---:B------:R-:W-:Y:S02]  /*12a0*/  SHF.L.U32 R146, R22.reuse, 0x6, RZ ;  /* 0x0000000616927819 */ /* 0x040fe400000006ff */
[----:B------:R-:W-:Y:S01]  /*12b0*/  SHF.L.U64.HI R147, R22, 0x6, R23 ;  /* 0x0000000616937819 */ /* 0x000fe20000010217 */
[----:B------:R-:W-:Y:S01]  /*12c0*/  ULEA UR6, UR6, UR7, 0x18 ;  /* 0x0000000706067291 */ /* 0x000fe2000f8ec0ff */
[----:B-1----:R-:W-:-:S05]  /*12d0*/  IADD3 R20, PT, PT, R20, 0xffffffe, RZ ;  /* 0x0ffffffe14147810 */ /* 0x002fca0007ffe0ff */
[----:B------:R-:W-:Y:S01]  /*12e0*/  MOV R90, UR6 ;  /* 0x00000006005a7c02 */ /* 0x000fe20008000f00 */
[----:B------:R-:W1:Y:S02]  /*12f0*/  F2I.FTZ.U32.TRUNC.NTZ R35, R20 ;  /* 0x0000001400237305 */ /* 0x000e64000021f000 */
[----:B-1----:R-:W-:-:S05]  /*1300*/  IADD3 R13, PT, PT, RZ, -R35, RZ ;  /* 0x80000023ff0d7210 */ /* 0x002fca0007ffe0ff */
[----:B------:R-:W-:-:S04]  /*1310*/  IMAD R13, R13, R17, RZ ;  /* 0x000000110d0d7224 */ /* 0x000fc800078e02ff */
[----:B------:R-:W-:-:S06]  /*1320*/  IMAD.HI.U32 R13, R35, R13, R34 ;  /* 0x0000000d230d7227 */ /* 0x000fcc00078e0022 */
[----:B------:R-:W-:-:S04]  /*1330*/  IMAD.HI.U32 R13, R13, R16, RZ ;  /* 0x000000100d0d7227 */ /* 0x000fc800078e00ff */
[----:B------:R-:W-:Y:S01]  /*1340*/  IMAD R16, R13, R15, R16 ;  /* 0x0000000f0d107224 */ /* 0x000fe200078e0210 */
[----:B------:R-:W-:-:S04]  /*1350*/  LOP3.LUT R15, R157, R10, RZ, 0x3c, !PT ;  /* 0x0000000a9d0f7212 */ /* 0x000fc800078e3cff */
[----:B------:R-:W-:Y:S02]  /*1360*/  ISETP.GT.U32.AND P2, PT, R17, R16, PT ;  /* 0x000000101100720c */ /* 0x000fe40003f44070 */
[----:B------:R-:W-:Y:S02]  /*1370*/  ISETP.GE.AND P1, PT, R15, RZ, PT ;  /* 0x000000ff0f00720c */ /* 0x000fe40003f26270 */
[----:B------:R-:W-:-:S03]  /*1380*/  IADD3.X R15, PT, PT, RZ, R12, RZ, P0, !PT ;  /* 0x0000000cff0f7210 */ /* 0x000fc600007fe4ff */
[----:B------:R-:W-:-:S06]  /*1390*/  IMAD.WIDE.U32 R14, R11, R22, R14 ;  /* 0x000000160b0e7225 */ /* 0x000fcc00078e000e */
[-C--:B------:R-:W-:Y:S02]  /*13a0*/  @!P2 IADD3 R16, PT, PT, R16, -R17.reuse, RZ ;  /* 0x800000111010a210 */ /* 0x080fe40007ffe0ff */
[----:B------:R-:W-:Y:S02]  /*13b0*/  @!P2 IADD3 R13, PT, PT, R13, 0x1, RZ ;  /* 0x000000010d0da810 */ /* 0x000fe40007ffe0ff */
[----:B------:R-:W-:Y:S01]  /*13c0*/  ISETP.GE.U32.AND P3, PT, R16, R17, PT ;  /* 0x000000111000720c */ /* 0x000fe20003f66070 */
[----:B------:R-:W-:Y:S01]  /*13d0*/  IMAD.MOV.U32 R16, RZ, RZ, R142 ;  /* 0x000000ffff107224 */ /* 0x000fe200078e008e */
[----:B------:R-:W-:Y:S02]  /*13e0*/  ISETP.NE.AND P2, PT, R10, RZ, PT ;  /* 0x000000ff0a00720c */ /* 0x000fe40003f45270 */
[----:B------:R-:W-:Y:S02]  /*13f0*/  MOV R17, RZ ;  /* 0x000000ff00117202 */ /* 0x000fe40000000f00 */
[----:B------:R-:W-:-:S07]  /*1400*/  IADD3 R15, PT, PT, R15, R7, RZ ;  /* 0x000000070f0f7210 */ /* 0x000fce0007ffe0ff */
[----:B------:R-:W-:-:S04]  /*1410*/  @P3 IADD3 R13, PT, PT, R13, 0x1, RZ ;  /* 0x000000010d0d3810 */ /* 0x000fc80007ffe0ff */
[----:B------:R-:W-:Y:S02]  /*1420*/  @!P1 IADD3 R13, PT, PT, -R13, RZ, RZ ;  /* 0x000000ff0d0d9210 */ /* 0x000fe40007ffe1ff */
[----:B------:R-:W-:Y:S02]  /*1430*/  @!P2 LOP3.LUT R13, RZ, R10, RZ, 0x33, !PT ;  /* 0x0000000aff0da212 */ /* 0x000fe400078e33ff */
[----:B------:R-:W-:-:S03]  /*1440*/  LOP3.LUT R10, R143, 0x1f20, RZ, 0xc0, !PT ;  /* 0x00001f208f0a7812 */ /* 0x000fc600078ec0ff */
[----:B------:R-:W-:Y:S01]  /*1450*/  IMAD R7, R31, R13, RZ ;  /* 0x0000000d1f077224 */ /* 0x000fe200078e02ff */
[----:B------:R-:W-:Y:S02]  /*1460*/  LOP3.LUT R163, R10, R163, RZ, 0xfc, !PT ;  /* 0x000000a30aa37212 */ /* 0x000fe400078efcff */
[----:B------:R-:W-:Y:S02]  /*1470*/  SHF.R.U32.HI R10, RZ, 0x2, R88 ;  /* 0x00000002ff0a7819 */ /* 0x000fe40000011658 */
[----:B------:R-:W-:-:S03]  /*1480*/  LEA R163, R163, R90, 0x1 ;  /* 0x0000005aa3a37211 */ /* 0x000fc600078e08ff */
[----:B------:R-:W-:Y:S02]  /*1490*/  IMAD R153, R43, R10, RZ ;  /* 0x0000000a2b997224 */ /* 0x000fe400078e02ff */
[-C--:B--2---:R-:W-:Y:S02]  /*14a0*/  IMAD R11, R29, R158.reuse, RZ ;  /* 0x0000009e1d0b7224 */ /* 0x084fe400078e02ff */
[----:B------:R-:W-:-:S05]  /*14b0*/  IMAD.WIDE.U32 R28, R28, R158, R16 ;  /* 0x0000009e1c1c7225 */ /* 0x000fca00078e0010 */
[----:B------:R-:W-:Y:S02]  /*14c0*/  IADD3 R29, PT, PT, R29, R11, RZ ;  /* 0x0000000b1d1d7210 */ /* 0x000fe40007ffe0ff */
[----:B------:R-:W-:Y:S01]  /*14d0*/  SHF.R.S32.HI R11, RZ, 0x1f, R13 ;  /* 0x0000001fff0b7819 */ /* 0x000fe2000001140d */
[----:B------:R-:W-:Y:S01]  /*14e0*/  IMAD.WIDE.U32 R12, R13, R30, R14 ;  /* 0x0000001e0d0c7225 */ /* 0x000fe200078e000e */
[----:B------:R-:W-:Y:S02]  /*14f0*/  IADD3 R14, P0, PT, R142, R6, RZ ;  /* 0x000000068e0e7210 */ /* 0x000fe40007f1e0ff */
[C---:B----4-:R-:W-:Y:S01]  /*1500*/  SHF.L.U64.HI R33, R24.reuse, 0x5, R25 ;  /* 0x0000000518217819 */ /* 0x050fe20000010219 */
[----:B------:R-:W-:Y:S01]  /*1510*/  IMAD R30, R11, R30, R7 ;  /* 0x0000001e0b1e7224 */ /* 0x000fe200078e0207 */
[----:B------:R-:W-:Y:S01]  /*1520*/  MOV R11, RZ ;  /* 0x000000ff000b7202 */ /* 0x000fe20000000f00 */
[----:B---3--:R-:W-:Y:S01]  /*1530*/  IMAD.WIDE.U32 R16, R157, R26, R28 ;  /* 0x0000001a9d107225 */ /* 0x008fe200078e001c */
[----:B------:R-:W-:-:S03]  /*1540*/  SHF.L.U32 R32, R24, 0x5, RZ ;  /* 0x0000000518207819 */ /* 0x000fc600000006ff */
[----:B------:R-:W-:-:S04]  /*1550*/  IMAD.WIDE.U32 R28, R159, 0x40, R10 ;  /* 0x000000409f1c7825 */ /* 0x000fc800078e000a */
[----:B------:R-:W-:Y:S02]  /*1560*/  IMAD.X R15, RZ, RZ, R0, P0 ;  /* 0x000000ffff0f7224 */ /* 0x000fe400000e0600 */
[----:B------:R-:W-:Y:S02]  /*1570*/  IMAD R7, R27, R157, RZ ;  /* 0x0000009d1b077224 */ /* 0x000fe400078e02ff */
[----:B------:R-:W-:-:S03]  /*1580*/  IMAD.WIDE.U32 R26, R10, R42, R14 ;  /* 0x0000002a0a1a7225 */ /* 0x000fc600078e000e */
[----:B------:R-:W-:Y:S01]  /*1590*/  IADD3 R17, PT, PT, R17, R7, RZ ;  /* 0x0000000711117210 */ /* 0x000fe20007ffe0ff */
[----:B------:R-:W-:Y:S01]  /*15a0*/  IMAD R11, R29, R24, RZ ;  /* 0x000000181d0b7224 */ /* 0x000fe200078e02ff */
[----:B------:R-:W-:Y:S01]  /*15b0*/  IADD3 R153, PT, PT, R27, R153, RZ ;  /* 0x000000991b997210 */ /* 0x000fe20007ffe0ff */
[----:B------:R-:W-:Y:S01]  /*15c0*/  IMAD.WIDE.U32 R14, R24, R28, R32 ;  /* 0x0000001c180e7225 */ /* 0x000fe200078e0020 */
[----:B-----5:R-:W-:-:S03]  /*15d0*/  LEA R152, P1, R26, R18, 0x1 ;  /* 0x000000121a987211 */ /* 0x020fc600078208ff */
[----:B------:R-:W-:Y:S01]  /*15e0*/  IMAD R0, R25, R28, R11 ;  /* 0x0000001c19007224 */ /* 0x000fe200078e020b */
[----:B------:R-:W-:Y:S01]  /*15f0*/  IADD3 R7, P0, PT, R16, R14, RZ ;  /* 0x0000000e10077210 */ /* 0x000fe20007f1e0ff */
[----:B------:R-:W-:Y:S01]  /*1600*/  IMAD.WIDE.U32 R24, R24, R28, R16 ;  /* 0x0000001c18187225 */ /* 0x000fe200078e0010 */
[----:B------:R-:W-:Y:S02]  /*1610*/  LEA.HI.X R153, R26, R19, R153, 0x1, P1 ;  /* 0x000000131a997211 */ /* 0x000fe400008f0c99 */
[----:B------:R-:W-:Y:S01]  /*1620*/  IADD3.X R6, PT, PT, R17, R0, R15, P0, !PT ;  /* 0x0000000011067210 */ /* 0x000fe200007fe40f */
[----:B------:R-:W-:Y:S01]  /*1630*/  IMAD.IADD R11, R25, 0x1, R0 ;  /* 0x00000001190b7824 */ /* 0x000fe200078e0200 */
[----:B------:R-:W-:Y:S01]  /*1640*/  IADD3 R14, P0, PT, R148, R152, RZ ;  /* 0x00000098940e7210 */ /* 0x000fe20007f1e0ff */
[----:B------:R-:W-:Y:S01]  /*1650*/  IMAD.IADD R13, R13, 0x1, R30 ;  /* 0x000000010d0d7824 */ /* 0x000fe200078e021e */
[----:B------:R-:W-:Y:S01]  /*1660*/  LEA R16, P1, R24, R8, 0x1 ;  /* 0x0000000818107211 */ /* 0x000fe200078208ff */
[----:B------:R-:W-:Y:S01]  /*1670*/  IMAD R0, R23, R10, RZ ;  /* 0x0000000a17007224 */ /* 0x000fe200078e02ff */
[----:B------:R-:W-:-:S02]  /*1680*/  IADD3.X R15, PT, PT, R149, R153, RZ, P0, !PT ;  /* 0x00000099950f7210 */ /* 0x000fc400007fe4ff */
[----:B------:R-:W-:Y:S01]  /*1690*/  LEA.HI.X R17, R24, R9, R11, 0x1, P1 ;  /* 0x0000000918117211 */ /* 0x000fe200008f0c0b */
[----:B------:R-:W-:Y:S01]  /*16a0*/  IMAD.WIDE.U32 R10, R10, R22, R12 ;  /* 0x000000160a0a7225 */ /* 0x000fe200078e000c */
[----:B------:R-:W-:Y:S02]  /*16b0*/  IADD3 R18, P0, PT, R14, R148, RZ ;  /* 0x000000940e127210 */ /* 0x000fe40007f1e0ff */
[----:B------:R-:W-:Y:S01]  /*16c0*/  LEA R8, P1, R7, R8, 0x1 ;  /* 0x0000000807087211 */ /* 0x000fe200078208ff */
[----:B------:R-:W-:Y:S01]  /*16d0*/  @!PT LDS RZ, [RZ] ;  /* 0x00000000fffff984 */ /* 0x000fe20000000800 */
[----:B------:R-:W-:Y:S01]  /*16e0*/  @!PT LDS RZ, [RZ] ;  /* 0x00000000fffff984 */ /* 0x000fe20000000800 */
[----:B------:R-:W-:Y:S01]  /*16f0*/  @!PT LDS RZ, [RZ] ;  /* 0x00000000fffff984 */ /* 0x000fe20000000800 */
[----:B------:R-:W-:Y:S01]  /*1700*/  LDGSTS.E.BYPASS.LTC128B.128 [R163], desc[UR4][R16.64] ;  /* 0x0000000010a37fae */ /* 0x000fe2000b981a04 */
[----:B------:R-:W-:Y:S02]  /*1710*/  IADD3.X R19, PT, PT, R15, R149, RZ, P0, !PT ;  /* 0x000000950f137210 */ /* 0x000fe400007fe4ff */
[----:B------:R-:W-:Y:S02]  /*1720*/  LEA.HI.X R9, R7, R9, R6, 0x1, P1 ;  /* 0x0000000907097211 */ /* 0x000fe400008f0c06 */
[----:B------:R-:W-:-:S02]  /*1730*/  IADD3 R24, P0, PT, R18, R148, RZ ;  /* 0x0000009412187210 */ /* 0x000fc40007f1e0ff */
[----:B------:R-:W-:Y:S01]  /*1740*/  IADD3 R7, PT, PT, R11, R0, RZ ;  /* 0x000000000b077210 */ /* 0x000fe20007ffe0ff */
[----:B------:R1:W-:Y:S01]  /*1750*/  LDGSTS.E.BYPASS.LTC128B.128 [R163+0x800], desc[UR4][R8.64] ;  /* 0x0080000008a37fae */ /* 0x0003e2000b981a04 */
[----:B------:R-:W-:Y:S02]  /*1760*/  IADD3.X R25, PT, PT, R19, R149, RZ, P0, !PT ;  /* 0x0000009513197210 */ /* 0x000fe400007fe4ff */
[C---:B------:R-:W-:Y:S01]  /*1770*/  LEA R155, P0, R10.reuse, R4, 0x1 ;  /* 0x000000040a9b7211 */ /* 0x040fe200078008ff */
[----:B------:R-:W-:Y:S03]  /*1780*/  LDGSTS.E.BYPASS.LTC128B.128 [R163+0x1000], desc[UR4][R152.64] ;  /* 0x0100000098a37fae */ /* 0x000fe6000b981a04 */
[----:B------:R-:W-:Y:S01]  /*1790*/  LEA.HI.X R154, R10, R5, R7, 0x1, P0 ;  /* 0x000000050a9a7211 */ /* 0x000fe200000f0c07 */
[----:B------:R2:W-:Y:S01]  /*17a0*/  LDGSTS.E.BYPASS.LTC128B.128 [R163+0x1800], desc[UR4][R14.64] ;  /* 0x018000000ea37fae */ /* 0x0005e2000b981a04 */
[----:B------:R-:W-:-:S03]  /*17b0*/  IADD3 R6, P0, PT, R146, R155, RZ ;  /* 0x0000009b92067210 */ /* 0x000fc60007f1e0ff */
[----:B------:R3:W-:Y:S01]  /*17c0*/  LDGSTS.E.BYPASS.LTC128B.128 [R163+0x2000], desc[UR4][R18.64] ;  /* 0x0200000012a37fae */ /* 0x0007e2000b981a04 */
[----:B------:R-:W-:Y:S02]  /*17d0*/  IADD3.X R7, PT, PT, R147, R154, RZ, P0, !PT ;  /* 0x0000009a93077210 */ /* 0x000fe400007fe4ff */
[-C--:B------:R-:W-:Y:S01]  /*17e0*/  IADD3 R12, P0, PT, R6, R146.reuse, RZ ;  /* 0x00000092060c7210 */ /* 0x080fe20007f1e0ff */
[----:B------:R3:W-:Y:S03]  /*17f0*/  LDGSTS.E.BYPASS.LTC128B.128 [R163+0x2800], desc[UR4][R24.64] ;  /* 0x0280000018a37fae */ /* 0x0007e6000b981a04 */
[----:B------:R-:W-:Y:S01]  /*1800*/  IADD3.X R13, PT, PT, R7, R147, RZ, P0, !PT ;  /* 0x00000093070d7210 */ /* 0x000fe200007fe4ff */
[----:B------:R-:W0:Y:S01]  /*1810*/  LDGDEPBAR ;  /* 0x00000000000079af */ /* 0x000e220000000000 */
[----:B-1----:R-:W-:-:S04]  /*1820*/  IADD3 R8, P0, PT, R12, R146, RZ ;  /* 0x000000920c087210 */ /* 0x002fc80007f1e0ff */
[----:B------:R-:W-:Y:S02]  /*1830*/  IADD3.X R9, PT, PT, R13, R147, RZ, P0, !PT ;  /* 0x000000930d097210 */ /* 0x000fe400007fe4ff */
[----:B--2---:R-:W-:Y:S01]  /*1840*/  MOV R14, R155 ;  /* 0x0000009b000e7202 */ /* 0x004fe20000000f00 */
[----:B------:R-:W-:Y:S01]  /*1850*/  IMAD.MOV.U32 R15, RZ, RZ, R154 ;  /* 0x000000ffff0f7224 */ /* 0x000fe200078e009a */
[----:B------:R-:W-:-:S06]  /*1860*/  DEPBAR.LE SB0, 0x0 ;  /* 0x000080000000791a */ /* 0x000fcc0000000000 */
[----:B------:R-:W-:Y:S05]  /*1870*/  WARPSYNC.ALL ;  /* 0x0000000000007948 */ /* 0x000fea0003800000 */
[----:B------:R-:W-:Y:S06]  /*1880*/  BAR.SYNC.DEFER_BLOCKING 0x0 ;  /* 0x0000000000007b1d */ /* 0x000fec0000010000 */
[----:B------:R-:W-:Y:S01]  /*1890*/  @!PT LDS RZ, [RZ] ;  /* 0x00000000fffff984 */ /* 0x000fe20000000800 */
[----:B------:R-:W-:Y:S01]  /*18a0*/  @!PT LDS RZ, [RZ] ;  /* 0x00000000fffff984 */ /* 0x000fe20000000800 */
[----:B------:R-:W-:Y:S01]  /*18b0*/  @!PT LDS RZ, [RZ] ;  /* 0x00000000fffff984 */ /* 0x000fe20000000800 */
[----:B------:R-:W-:Y:S04]  /*18c0*/  LDGSTS.E.BYPASS.LTC128B.128 [R163+0x3000], desc[UR4][R14.64] ;  /* 0x030000000ea37fae */ /* 0x000fe8000b981a04 */
[----:B------:R1:W-:Y:S04]  /*18d0*/  LDGSTS.E.BYPASS.LTC128B.128 [R163+0x3800], desc[UR4][R6.64] ;  /* 0x0380000006a37fae */ /* 0x0003e8000b981a04 */
[----:B------:R-:W-:Y:S04]  /*18e0*/  LDGSTS.E.BYPASS.LTC128B.128 [R163+0x4000], desc[UR4][R12.64] ;  /* 0x040000000ca37fae */ /* 0x000fe8000b981a04 */
[----:B------:R2:W-:Y:S04]  /*18f0*/  LDGSTS.E.BYPASS.LTC128B.128 [R163+0x4800], desc[UR4][R8.64] ;  /* 0x0480000008a37fae */ /* 0x0005e8000b981a04 */
[----:B------:R-:W4:Y:S01]  /*1900*/  LD.E R0, desc[UR4][R56.64+0x18c] ;  /* 0x00018c0438007980 */ /* 0x000f22000c101900 */
[----:B------:R-:W-:Y:S01]  /*1910*/  SHF.R.U32.HI R138, RZ, 0x1, R88 ;  /* 0x00000001ff8a7819 */ /* 0x000fe20000011658 */
[----:B------:R-:W-:Y:S01]  /*1920*/  BSSY.RECONVERGENT B1, `(.L_x_7778) ;  /* 0x000012c000017945 */ /* 0x000fe20003800200 */
[C---:B------:R-:W-:Y:S01]  /*1930*/  SHF.L.U32 R11, R88.reuse, 0x4, RZ ;  /* 0x00000004580b7819 */ /* 0x040fe200000006ff */
[----:B------:R-:W0:Y:S01]  /*1940*/  LDGDEPBAR ;  /* 0x00000000000079af */ /* 0x000e220000000000 */
[----:B------:R-:W-:-:S02]  /*1950*/  SHF.L.U32 R78, R88, 0x5, RZ ;  /* 0x00000005584e7819 */ /* 0x000fc400000006ff */
[----:B------:R-:W-:Y:S02]  /*1960*/  SHF.L.U32 R136, R88, 0x2, RZ ;  /* 0x0000000258887819 */ /* 0x000fe400000006ff */
[----:B------:R-:W-:Y:S02]  /*1970*/  LOP3.LUT R5, R138, 0x8, RZ, 0xc0, !PT ;  /* 0x000000088a057812 */ /* 0x000fe400078ec0ff */
[C---:B------:R-:W-:Y:S02]  /*1980*/  LOP3.LUT R137, R11.reuse, 0x3e00, RZ, 0xc0, !PT ;  /* 0x00003e000b897812 */ /* 0x040fe400078ec0ff */
[----:B------:R-:W-:Y:S02]  /*1990*/  LOP3.LUT R11, R11, 0x100, RZ, 0xc0, !PT ;  /* 0x000001000b0b7812 */ /* 0x000fe400078ec0ff */
[----:B-1----:R-:W-:Y:S02]  /*19a0*/  LOP3.LUT R7, R136, 0x18, RZ, 0xc0, !PT ;  /* 0x0000001888077812 */ /* 0x002fe400078ec0ff */
[----:B------:R-:W-:-:S02]  /*19b0*/  LOP3.LUT R6, R5, 0xc0, R78, 0xf8, !PT ;  /* 0x000000c005067812 */ /* 0x000fc400078ef84e */
[--C-:B------:R-:W-:Y:S02]  /*19c0*/  LOP3.LUT R5, R137, 0x20, R78.reuse, 0xf8, !PT ;  /* 0x0000002089057812 */ /* 0x100fe400078ef84e */
[----:B------:R-:W-:Y:S02]  /*19d0*/  LOP3.LUT R4, R11, 0x20, R78, 0xf8, !PT ;  /* 0x000000200b047812 */ /* 0x000fe400078ef84e */
[----:B--2---:R-:W-:Y:S02]  /*19e0*/  LOP3.LUT R9, R78, 0xc0, RZ, 0xc0, !PT ;  /* 0x000000c04e097812 */ /* 0x004fe400078ec0ff */
[----:B------:R-:W-:Y:S02]  /*19f0*/  LOP3.LUT R53, R6, R7, RZ, 0x3c, !PT ;  /* 0x0000000706357212 */ /* 0x000fe400078e3cff */
[----:B------:R-:W-:Y:S02]  /*1a00*/  LOP3.LUT R9, R9, 0x8, R88, 0xf8, !PT ;  /* 0x0000000809097812 */ /* 0x000fe400078ef858 */
[----:B------:R-:W-:-:S02]  /*1a10*/  LOP3.LUT R6, R5, 0x100, R78, 0xf8, !PT ;  /* 0x0000010005067812 */ /* 0x000fc400078ef84e */
[----:B------:R-:W-:Y:S02]  /*1a20*/  LOP3.LUT R9, R4, R9, R7, 0xf6, !PT ;  /* 0x0000000904097212 */ /* 0x000fe400078ef607 */
[----:B------:R-:W-:Y:S02]  /*1a30*/  LOP3.LUT R29, R6, R53, RZ, 0xfc, !PT ;  /* 0x00000035061d7212 */ /* 0x000fe400078efcff */
[----:B------:R-:W-:Y:S01]  /*1a40*/  LOP3.LUT P0, RZ, R88, 0x4, RZ, 0xc0, !PT ;  /* 0x0000000458ff7812 */ /* 0x000fe2000780c0ff */
[----:B------:R-:W-:Y:S01]  /*1a50*/  IMAD R49, R9, 0x2, R90 ;  /* 0x0000000209317824 */ /* 0x000fe200078e025a */
[----:B------:R-:W-:Y:S02]  /*1a60*/  LEA R29, R29, R90, 0x1 ;  /* 0x0000005a1d1d7211 */ /* 0x000fe400078e08ff */
[----:B------:R-:W-:Y:S02]  /*1a70*/  MOV R120, 0x20 ;  /* 0x0000002000787802 */ /* 0x000fe40000000f00 */
[----:B------:R-:W-:Y:S01]  /*1a80*/  LDSM.16.M88.4 R8, [R49+0x1000] ;  /* 0x001000003108783b */ /* 0x000fe20000000200 */
[----:B------:R-:W-:-:S02]  /*1a90*/  SHF.L.U64.HI R23, R22, 0x5, R23 ;  /* 0x0000000516177819 */ /* 0x000fc40000010217 */
[----:B------:R-:W-:Y:S01]  /*1aa0*/  SEL R120, R120, 0xffffffe0, !P0 ;  /* 0xffffffe078787807 */ /* 0x000fe20004000000 */
[----:B------:R-:W1:Y:S01]  /*1ab0*/  LDSM.16.M88.4 R12, [R29] ;  /* 0x000000001d0c783b */ /* 0x000e620000000200 */
[----:B------:R-:W-:Y:S02]  /*1ac0*/  ISETP.NE.AND P0, PT, R21, 0x1, PT ;  /* 0x000000011500780c */ /* 0x000fe40003f05270 */
[C---:B------:R-:W-:Y:S01]  /*1ad0*/  IADD3 R4, PT, PT, R120.reuse, R29, RZ ;  /* 0x0000001d78047210 */ /* 0x040fe20007ffe0ff */
[----:B---3--:R-:W2:Y:S01]  /*1ae0*/  LDSM.16.M88.4 R24, [R49+0x1400] ;  /* 0x001400003118783b */ /* 0x008ea20000000200 */
[----:B------:R-:W-:Y:S02]  /*1af0*/  IADD3 R40, PT, PT, R120, R49, RZ ;  /* 0x0000003178287210 */ /* 0x000fe40007ffe0ff */
[----:B------:R-:W-:Y:S02]  /*1b00*/  SHF.L.U32 R22, R22, 0x5, RZ ;  /* 0x0000000516167819 */ /* 0x000fe400000006ff */
[----:B------:R-:W-:Y:S01]  /*1b10*/  LDSM.16.M88.4 R4, [R4] ;  /* 0x000000000404783b */ /* 0x000fe20000000200 */
[----:B------:R-:W-:-:S02]  /*1b20*/  SHF.L.U64.HI R151, R42, 0x5, R43 ;  /* 0x000000052a977819 */ /* 0x000fc4000001022b */
[----:B------:R-:W-:Y:S01]  /*1b30*/  SHF.L.U32 R150, R42, 0x5, RZ ;  /* 0x000000052a967819 */ /* 0x000fe200000006ff */
[----:B------:R-:W3:Y:S04]  /*1b40*/  LDSM.16.M88.4 R16, [R40+0x1000] ;  /* 0x001000002810783b */ /* 0x000ee80000000200 */
[----:B------:R-:W5:Y:S04]  /*1b50*/  LDSM.16.M88.4 R28, [R40+0x1400] ;  /* 0x00140000281c783b */ /* 0x000f680000000200 */
        /* <DEDUP_REMOVED lines=8> */
[----:B-----5:R-:W-:-:S12]  /*1be0*/  HMMA.16816.F32 R36, R4, R28, R36 ;  /* 0x0000001c0424723c */ /* 0x020fd80000001824 */
[----:B------:R-:W-:Y:S08]  /*1bf0*/  HMMA.16816.F32 R24, R4, R30, R24 ;  /* 0x0000001e0418723c */ /* 0x000ff00000001818 */
[C---:B-1----:R-:W-:Y:S08]  /*1c00*/  HMMA.16816.F32 R28, R12.reuse, R16, RZ ;  /* 0x000000100c1c723c */ /* 0x042ff000000018ff */
[----:B------:R-:W-:Y:S01]  /*1c10*/  HMMA.16816.F32 R16, R12, R18, RZ ;  /* 0x000000120c10723c */ /* 0x000fe200000018ff */
[-C--:B----4-:R-:W-:Y:S01]  /*1c20*/  FMUL.FTZ R32, R32, R0.reuse ;  /* 0x0000000020207220 */ /* 0x090fe20000410000 */
        /* <DEDUP_REMOVED lines=16> */
[----:B------:R-:W-:-:S03]  /*1d30*/  FMUL.FTZ R39, R39, R0 ;  /* 0x0000000027277220 */ /* 0x000fc60000410000 */
[----:B------:R-:W4:Y:S08]  /*1d40*/  MUFU.TANH R118, R8 ;  /* 0x0000000800767308 */ /* 0x000f300000002400 */
[----:B------:R5:W1:Y:S01]  /*1d50*/  MUFU.TANH R82, R9 ;  /* 0x0000000900527308 */ /* 0x000a620000002400 */
[----:B--2---:R-:W2:Y:S07]  /*1d60*/  LDSM.16.M88.4 R32, [R40+0x1800] ;  /* 0x001800002820783b */ /* 0x004eae0000000200 */
[----:B------:R3:W1:Y:S08]  /*1d70*/  MUFU.TANH R68, R24 ;  /* 0x0000001800447308 */ /* 0x0006700000002400 */
[----:B------:R-:W1:Y:S01]  /*1d80*/  MUFU.TANH R80, R36 ;  /* 0x0000002400507308 */ /* 0x000e620000002400 */
[----:B-----5:R-:W5:Y:S07]  /*1d90*/  LDSM.16.M88.4 R8, [R49+0x1c00] ;  /* 0x001c00003108783b */ /* 0x020f6e0000000200 */
[----:B------:R-:W1:Y:S01]  /*1da0*/  MUFU.TANH R70, R37 ;  /* 0x0000002500467308 */ /* 0x000e620000002400 */
[----:B---3--:R-:W3:Y:S07]  /*1db0*/  LDSM.16.M88.4 R24, [R49+0x2000] ;  /* 0x002000003118783b */ /* 0x008eee0000000200 */
[----:B------:R-:W1:Y:S08]  /*1dc0*/  MUFU.TANH R122, R38 ;  /* 0x00000026007a7308 */ /* 0x000e700000002400 */
[----:B------:R3:W1:Y:S01]  /*1dd0*/  MUFU.TANH R130, R39 ;  /* 0x0000002700827308 */ /* 0x0006620000002400 */
[C---:B--2---:R-:W-:Y:S07]  /*1de0*/  HMMA.16816.F32 R28, R4.reuse, R32, R28 ;  /* 0x00000020041c723c */ /* 0x044fee000000181c */
[----:B------:R-:W2:Y:S01]  /*1df0*/  MUFU.TANH R20, R20 ;  /* 0x0000001400147308 */ /* 0x000ea20000002400 */
        /* <DEDUP_REMOVED lines=8> */
[C---:B------:R-:W-:Y:S03]  /*1e80*/  HMMA.16816.F32 R8, R12.reuse, R10, RZ ;  /* 0x0000000a0c08723c */ /* 0x040fe600000018ff */
[-C--:B------:R-:W-:Y:S01]  /*1e90*/  FMUL.FTZ R16, R16, R0.reuse ;  /* 0x0000000010107220 */ /* 0x080fe20000410000 */
[-C--:B------:R-:W-:Y:S01]  /*1ea0*/  FMUL.FTZ R17, R17, R0.reuse ;  /* 0x0000000011117220 */ /* 0x080fe20000410000 */
[-C--:B------:R-:W-:Y:S01]  /*1eb0*/  FMUL.FTZ R18, R18, R0.reuse ;  /* 0x0000000012127220 */ /* 0x080fe20000410000 */
[-C--:B------:R-:W-:Y:S01]  /*1ec0*/  FMUL.FTZ R172, R19, R0.reuse ;  /* 0x0000000013ac7220 */ /* 0x080fe20000410000 */
[----:B------:R-:W1:Y:S01]  /*1ed0*/  MUFU.TANH R114, R16 ;  /* 0x0000001000727308 */ /* 0x000e620000002400 */
[----:B---3--:R-:W-:Y:S07]  /*1ee0*/  HMMA.16816.F32 R36, R12, R24, RZ ;  /* 0x000000180c24723c */ /* 0x008fee00000018ff */
[----:B------:R-:W3:Y:S01]  /*1ef0*/  MUFU.TANH R112, R17 ;  /* 0x0000001100707308 */ /* 0x000ee20000002400 */
[C---:B------:R-:W-:Y:S01]  /*1f00*/  HMMA.16816.F32 R32, R4.reuse, R44, R32 ;  /* 0x0000002c0420723c */ /* 0x040fe20000001820 */
[----:B-----5:R-:W5:Y:S06]  /*1f10*/  LDSM.16.M88.4 R28, [R40+0x2000] ;  /* 0x00200000281c783b */ /* 0x020f6c0000000200 */
[----:B------:R4:W1:Y:S01]  /*1f20*/  MUFU.TANH R174, R18 ;  /* 0x0000001200ae7308 */ /* 0x0008620000002400 */
[----:B------:R-:W-:Y:S07]  /*1f30*/  HMMA.16816.F32 R8, R4, R46, R8 ;  /* 0x0000002e0408723c */ /* 0x000fee0000001808 */
[----:B------:R-:W1:Y:S01]  /*1f40*/  MUFU.TANH R41, R41 ;  /* 0x0000002900297308 */ /* 0x000e620000002400 */
[----:B------:R-:W-:Y:S03]  /*1f50*/  HMMA.16816.F32 R24, R12, R26, RZ ;  /* 0x0000001a0c18723c */ /* 0x000fe600000018ff */
        /* <DEDUP_REMOVED lines=15> */
[----:B------:R-:W-:Y:S06]  /*2050*/  LDSM.16.M88.4 R28, [R49+0x2800] ;  /* 0x00280000311c783b */ /* 0x000fec0000000200 */
[----:B------:R4:W1:Y:S01]  /*2060*/  MUFU.TANH R104, R9 ;  /* 0x0000000900687308 */ /* 0x0008620000002400 */
[----:B--2---:R-:W2:Y:S03]  /*2070*/  LDSM.16.M88.4 R32, [R40+0x2400] ;  /* 0x002400002820783b */ /* 0x004ea60000000200 */
        /* <DEDUP_REMOVED lines=9> */
[C---:B----4-:R-:W-:Y:S01]  /*2110*/  HMMA.16816.F32 R8, R12.reuse, R16, RZ ;  /* 0x000000100c08723c */ /* 0x050fe200000018ff */
[----:B------:R4:W1:Y:S07]  /*2120*/  MUFU.TANH R100, R37 ;  /* 0x0000002500647308 */ /* 0x00086e0000002400 */
[----:B------:R-:W-:Y:S01]  /*2130*/  HMMA.16816.F32 R16, R12, R18, RZ ;  /* 0x000000120c10723c */ /* 0x000fe200000018ff */
[----:B------:R5:W1:Y:S08]  /*2140*/  MUFU.TANH R98, R24 ;  /* 0x0000001800627308 */ /* 0x000a700000002400 */
[----:B------:R-:W1:Y:S01]  /*2150*/  MUFU.TANH R58, R58 ;  /* 0x0000003a003a7308 */ /* 0x000e620000002400 */
[----:B----4-:R-:W4:Y:S02]  /*2160*/  LDSM.16.M88.4 R36, [R40+0x2800] ;  /* 0x002800002824783b */ /* 0x010f240000000200 */
[C---:B--2---:R-:W-:Y:S05]  /*2170*/  HMMA.16816.F32 R8, R4.reuse, R32, R8 ;  /* 0x000000200408723c */ /* 0x044fea0000001808 */
[----:B------:R-:W2:Y:S03]  /*2180*/  MUFU.TANH R74, R74 ;  /* 0x0000004a004a7308 */ /* 0x000ea60000002400 */
[----:B------:R-:W-:Y:S01]  /*2190*/  HMMA.16816.F32 R16, R4, R34, R16 ;  /* 0x000000220410723c */ /* 0x000fe20000001810 */
[----:B------:R-:W3:Y:S04]  /*21a0*/  LDSM.16.M88.4 R32, [R49+0x2c00] ;  /* 0x002c00003120783b */ /* 0x000ee80000000200 */
[----:B------:R-:W1:Y:S03]  /*21b0*/  MUFU.TANH R134, R134 ;  /* 0x0000008600867308 */ /* 0x000e660000002400 */
[C---:B-----5:R-:W-:Y:S05]  /*21c0*/  HMMA.16816.F32 R24, R12.reuse, R28, RZ ;  /* 0x0000001c0c18723c */ /* 0x060fea00000018ff */
        /* <DEDUP_REMOVED lines=15> */
[----:B------:R-:W-:Y:S01]  /*22c0*/  HMMA.16816.F32 R28, R4, R38, R28 ;  /* 0x00000026041c723c */ /* 0x000fe2000000181c */
[----:B------:R-:W-:-:S05]  /*22d0*/  DEPBAR.LE SB0, 0x0 ;  /* 0x000080000000791a */ /* 0x000fca0000000000 */
[----:B------:R-:W1:Y:S02]  /*22e0*/  MUFU.TANH R162, R162 ;  /* 0x000000a200a27308 */ /* 0x000e640000002400 */
[C---:B---3--:R-:W-:Y:S02]  /*22f0*/  HMMA.16816.F32 R16, R12.reuse, R32, RZ ;  /* 0x000000200c10723c */ /* 0x048fe400000018ff */
[-C--:B------:R-:W-:Y:S01]  /*2300*/  FMUL.FTZ R66, R24, R0.reuse ;  /* 0x0000000018427220 */ /* 0x080fe20000410000 */
[-C--:B------:R-:W-:Y:S01]  /*2310*/  FMUL.FTZ R24, R27, R0.reuse ;  /* 0x000000001b187220 */ /* 0x080fe20000410000 */
[-C--:B------:R-:W-:Y:S01]  /*2320*/  FMUL.FTZ R25, R25, R0.reuse ;  /* 0x0000000019197220 */ /* 0x080fe20000410000 */
[-C--:B------:R-:W-:Y:S01]  /*2330*/  FMUL.FTZ R26, R26, R0.reuse ;  /* 0x000000001a1a7220 */ /* 0x080fe20000410000 */
[----:B------:R-:W3:Y:S02]  /*2340*/  MUFU.TANH R172, R172 ;  /* 0x000000ac00ac7308 */ /* 0x000ee40000002400 */
[----:B------:R-:W-:Y:S03]  /*2350*/  HMMA.16816.F32 R12, R12, R34, RZ ;  /* 0x000000220c0c723c */ /* 0x000fe600000018ff */
[-C--:B------:R-:W-:Y:S01]  /*2360*/  FMUL.FTZ R28, R28, R0.reuse ;  /* 0x000000001c1c7220 */ /* 0x080fe20000410000 */
[-C--:B------:R-:W-:Y:S01]  /*2370*/  FMUL.FTZ R29, R29, R0.reuse ;  /* 0x000000001d1d7220 */ /* 0x080fe20000410000 */
[-C--:B------:R-:W-:Y:S01]  /*2380*/  FMUL.FTZ R30, R30, R0.reuse ;  /* 0x000000001e1e7220 */ /* 0x080fe20000410000 */
[-C--:B------:R-:W-:Y:S01]  /*2390*/  FMUL.FTZ R31, R31, R0.reuse ;  /* 0x000000001f1f7220 */ /* 0x080fe20000410000 */
[----:B------:R-:W1:Y:S08]  /*23a0*/  MUFU.TANH R176, R176 ;  /* 0x000000b000b07308 */ /* 0x000e700000002400 */
[----:B------:R-:W1:Y:S01]  /*23b0*/  MUFU.TANH R180, R180 ;  /* 0x000000b400b47308 */ /* 0x000e620000002400 */
[C---:B-----5:R-:W-:Y:S07]  /*23c0*/  HMMA.16816.F32 R16, R4.reuse, R8, R16 ;  /* 0x000000080410723c */ /* 0x060fee0000001810 */
[----:B------:R-:W1:Y:S01]  /*23d0*/  MUFU.TANH R178, R178 ;  /* 0x000000b200b27308 */ /* 0x000e620000002400 */
[----:B------:R-:W-:Y:S07]  /*23e0*/  HMMA.16816.F32 R12, R4, R10, R12 ;  /* 0x0000000a040c723c */ /* 0x000fee000000180c */
[----:B------:R-:W1:Y:S08]  /*23f0*/  MUFU.TANH R184, R184 ;  /* 0x000000b800b87308 */ /* 0x000e700000002400 */
[----:B------:R-:W1:Y:S01]  /*2400*/  MUFU.TANH R182, R182 ;  /* 0x000000b600b67308 */ /* 0x000e620000002400 */
        /* <DEDUP_REMOVED lines=22> */
[----:B------:R1:W1:Y:S08]  /*2570*/  MUFU.TANH R62, R28 ;  /* 0x0000001c003e7308 */ /* 0x0002700000002400 */
        /* <DEDUP_REMOVED lines=26> */
.L_x_7781:
        /* <DEDUP_REMOVED lines=61> */
.L_x_7782:
[----:B------:R-:W-:Y:S05]  /*2af0*/  BSYNC.RECONVERGENT B0 ;  /* 0x0000000000007941 */ /* 0x000fea0003800200 */
.L_x_7780:
[C---:B------:R-:W-:Y:S01]  /*2b00*/  LEA R8, P1, R150.reuse, R152, 0x1 ;  /* 0x0000009896087211 */ /* 0x040fe200078208ff */
[----:B------:R-:W-:Y:S01]  /*2b10*/  @!PT LDS RZ, [RZ] ;  /* 0x00000000fffff984 */ /* 0x000fe20000000800 */
[----:B------:R-:W-:Y:S01]  /*2b20*/  @!PT LDS RZ, [RZ] ;  /* 0x00000000fffff984 */ /* 0x000fe20000000800 */
[----:B------:R-:W-:Y:S01]  /*2b30*/  @!PT LDS RZ, [RZ] ;  /* 0x00000000fffff984 */ /* 0x000fe20000000800 */
[----:B------:R2:W-:Y:S03]  /*2b40*/  LDGSTS.E.BYPASS.LTC128B.128 [R163+0x1000], desc[UR4][R152.64] ;  /* 0x0100000098a37fae */ /* 0x0005e6000b981a04 */
[----:B------:R-:W-:Y:S02]  /*2b50*/  LEA.HI.X R9, R150, R153, R151, 0x1, P1 ;  /* 0x0000009996097211 */ /* 0x000fe400008f0c97 */
[----:B------:R-:W-:-:S03]  /*2b60*/  IADD3 R6, P1, PT, R8, R148, RZ ;  /* 0x0000009408067210 */ /* 0x000fc60007f3e0ff */
[----:B------:R2:W-:Y:S02]  /*2b70*/  LDGSTS.E.BYPASS.LTC128B.128 [R163+0x1800], desc[UR4][R8.64] ;  /* 0x0180000008a37fae */ /* 0x0005e4000b981a04 */
[----:B------:R-:W-:Y:S01]  /*2b80*/  IMAD.X R7, R9, 0x1, R149, P1 ;  /* 0x0000000109077824 */ /* 0x000fe200008e0695 */
[----:B------:R-:W-:-:S04]  /*2b90*/  IADD3 R4, P1, PT, R6, R148, RZ ;  /* 0x0000009406047210 */ /* 0x000fc80007f3e0ff */
[----:B------:R2:W-:Y:S01]  /*2ba0*/  LDGSTS.E.BYPASS.LTC128B.128 [R163+0x2000], desc[UR4][R6.64] ;  /* 0x0200000006a37fae */ /* 0x0005e2000b981a04 */
[----:B------:R-:W-:-:S05]  /*2bb0*/  IMAD.X R5, R7, 0x1, R149, P1 ;  /* 0x0000000107057824 */ /* 0x000fca00008e0695 */
[----:B------:R2:W-:Y:S04]  /*2bc0*/  LDGSTS.E.BYPASS.LTC128B.128 [R163+0x2800], desc[UR4][R4.64] ;  /* 0x0280000004a37fae */ /* 0x0005e8000b981a04 */
[----:B------:R-:W0:Y:S02]  /*2bd0*/  LDGDEPBAR ;  /* 0x00000000000079af */ /* 0x000e240000000000 */
.L_x_7779:
[----:B------:R-:W-:Y:S05]  /*2be0*/  BSYNC.RECONVERGENT B1 ;  /* 0x0000000000017941 */ /* 0x000fea0003800200 */
.L_x_7778:
[----:B------:R-:W3:Y:S01]  /*2bf0*/  LD.E R38, desc[UR4][R2.64+0xdc] ;  /* 0x0000dc0402267980 */ /* 0x000ee2000c101900 */
[----:B-12---:R-:W-:Y:S02]  /*2c00*/  FMNMX3.FTZ R5, R20, R52, R41, !PT ;  /* 0x0000003414057276 */ /* 0x006fe40007810029 */
        /* <DEDUP_REMOVED lines=44> */
[----:B------:R-:W1:Y:S01]  /*2ed0*/  SHFL.BFLY PT, R5, R4, 0x1, 0x1f ;  /* 0x0c201f0004057f89 */ /* 0x000e6200000e0000 */
[----:B---3--:R-:W-:-:S05]  /*2ee0*/  FMUL.FTZ R35, R38, R0 ;  /* 0x0000000026237220 */ /* 0x008fca0000410000 */
[----:B------:R-:W-:-:S05]  /*2ef0*/  FSEL R35, R35, RZ, P1 ;  /* 0x000000ff23237208 */ /* 0x000fca0000800000 */
[-CC-:B------:R-:W-:Y:S01]  /*2f00*/  FFMA.FTZ R67, R20, R38.reuse, -R35.reuse ;  /* 0x0000002614437223 */ /* 0x180fe20000010823 */
[----:B-1----:R-:W-:Y:S01]  /*2f10*/  FMNMX.FTZ R20, R4, R5, !PT ;  /* 0x0000000504147209 */ /* 0x002fe20007810000 */
[-CC-:B------:R-:W-:Y:S01]  /*2f20*/  FFMA.FTZ R57, R58, R38.reuse, -R35.reuse ;  /* 0x000000263a397223 */ /* 0x180fe20000010823 */
[-CC-:B------:R-:W-:Y:S01]  /*2f30*/  FFMA.FTZ R58, R134, R38.reuse, -R35.reuse ;  /* 0x00000026863a7223 */ /* 0x180fe20000010823 */
[--C-:B------:R-:W-:Y:S01]  /*2f40*/  FFMA.FTZ R55, R130, R38, -R35.reuse ;  /* 0x0000002682377223 */ /* 0x100fe20000010823 */
[----:B------:R-:W-:Y:S01]  /*2f50*/  FSETP.NEU.FTZ.AND P1, PT, R20, -INF , PT ;  /* 0xff8000001400780b */ /* 0x000fe20003f3d000 */
[----:B------:R-:W-:Y:S01]  /*2f60*/  FMUL.FTZ R39, R38, R20 ;  /* 0x0000001426277220 */ /* 0x000fe20000410000 */
[-CC-:B------:R-:W-:Y:S01]  /*2f70*/  FFMA.FTZ R132, R52, R38.reuse, -R35.reuse ;  /* 0x0000002634847223 */ /* 0x180fe20000010823 */
[-CC-:B------:R-:W-:Y:S01]  /*2f80*/  FFMA.FTZ R126, R41, R38.reuse, -R35.reuse ;  /* 0x00000026297e7223 */ /* 0x180fe20000010823 */
[----:B------:R-:W-:Y:S01]  /*2f90*/  LDSM.16.MT88.4 R4, [R34+0x3000] ;  /* 0x003000002204783b */ /* 0x000fe20000004200 */
[----:B------:R-:W-:Y:S01]  /*2fa0*/  MUFU.EX2 R67, R67 ;  /* 0x0000004300437308 */ /* 0x000fe20000000800 */
[----:B------:R-:W-:Y:S01]  /*2fb0*/  FSEL R39, R39, RZ, P1 ;  /* 0x000000ff27277208 */ /* 0x000fe20000800000 */
[-CC-:B------:R-:W-:Y:S01]  /*2fc0*/  FFMA.FTZ R122, R122, R38.reuse, -R35.reuse ;  /* 0x000000267a7a7223 */ /* 0x180fe20000010823 */
[-CC-:B------:R-:W-:Y:S01]  /*2fd0*/  FFMA.FTZ R49, R160, R38.reuse, -R35.reuse ;  /* 0x00000026a0317223 */ /* 0x180fe20000010823 */
[-CC-:B------:R-:W-:Y:S01]  /*2fe0*/  FFMA.FTZ R56, R170, R38.reuse, -R35.reuse ;  /* 0x00000026aa387223 */ /* 0x180fe20000010823 */
[-C--:B------:R-:W-:Y:S01]  /*2ff0*/  FFMA.FTZ R47, R162, R38.reuse, -R35 ;  /* 0x00000026a22f7223 */ /* 0x080fe20000010823 */
[-CC-:B------:R-:W-:Y:S01]  /*3000*/  FFMA.FTZ R134, R76, R38.reuse, -R39.reuse ;  /* 0x000000264c867223 */ /* 0x180fe20000010827 */
[-CC-:B------:R-:W-:Y:S01]  /*3010*/  FFMA.FTZ R85, R51, R38.reuse, -R39.reuse ;  /* 0x0000002633557223 */ /* 0x180fe20000010827 */
[----:B------:R-:W1:Y:S01]  /*3020*/  LDSM.16.MT88.4 R76, [R43+0x3000] ;  /* 0x003000002b4c783b */ /* 0x000e620000004200 */
        /* <DEDUP_REMOVED lines=8> */
[-CC-:B------:R-:W-:Y:S01]  /*30b0*/  FFMA.FTZ R52, R174, R38.reuse, -R35.reuse ;  /* 0x00000026ae347223 */ /* 0x180fe20000010823 */
        /* <DEDUP_REMOVED lines=9> */
[----:B------:R-:W3:Y:S01]  /*3150*/  MUFU.EX2 R57, R57 ;  /* 0x0000003900397308 */ /* 0x000ee20000000800 */
[----:B--2---:R-:W-:Y:S01]  /*3160*/  F2FP.F16.F32.PACK_AB R69, R132, R67 ;  /* 0x000000438445723e */ /* 0x004fe200000000ff */
        /* <DEDUP_REMOVED lines=16> */
[-CC-:B------:R-:W-:Y:S01]  /*3270*/  FFMA.FTZ R28, R190, R38.reuse, -R35.reuse ;  /* 0x00000026be1c7223 */ /* 0x180fe20000010823 */
[-CC-:B------:R-:W-:Y:S01]  /*3280*/  FFMA.FTZ R27, R196, R38.reuse, -R35.reuse ;  /* 0x00000026c41b7223 */ /* 0x180fe20000010823 */
[-C--:B------:R-:W-:Y:S01]  /*3290*/  FFMA.FTZ R26, R194, R38.reuse, -R35 ;  /* 0x00000026c21a7223 */ /* 0x080fe20000010823 */
[-CC-:B------:R-:W-:Y:S01]  /*32a0*/  FFMA.FTZ R94, R94, R38.reuse, -R39.reuse ;  /* 0x000000265e5e7223 */ /* 0x180fe20000010827 */
        /* <DEDUP_REMOVED lines=9> */
[-C--:B------:R-:W-:Y:S01]  /*3340*/  FFMA.FTZ R61, R144, R38.reuse, -R35 ;  /* 0x00000026903d7223 */ /* 0x080fe20000010823 */
[----:B------:R-:W3:Y:S01]  /*3350*/  MUFU.EX2 R130, R130 ;  /* 0x0000008200827308 */ /* 0x000ee20000000800 */
[----:B--2---:R-:W-:Y:S01]  /*3360*/  F2FP.F16.F32.PACK_AB R68, R134, R85 ;  /* 0x000000558644723e */ /* 0x004fe200000000ff */
[----:B------:R-:W-:Y:S01]  /*3370*/  FADD.FTZ R134, R85, R134 ;  /* 0x0000008655867221 */ /* 0x000fe20000010000 */
[-CC-:B------:R-:W-:Y:S01]  /*3380*/  FFMA.FTZ R66, R66, R38.reuse, -R39.reuse ;  /* 0x0000002642427223 */ /* 0x180fe20000010827 */
[-CC-:B------:R-:W-:Y:S01]  /*3390*/  FFMA.FTZ R64, R64, R38.reuse, -R39.reuse ;  /* 0x0000002640407223 */ /* 0x180fe20000010827 */
[-C--:B------:R-:W-:Y:S01]  /*33a0*/  FFMA.FTZ R62, R62, R38.reuse, -R39 ;  /* 0x000000263e3e7223 */ /* 0x080fe20000010827 */
[-CC-:B------:R-:W-:Y:S01]  /*33b0*/  FFMA.FTZ R91, R140, R38.reuse, -R35.reuse ;  /* 0x000000268c5b7223 */ /* 0x180fe20000010823 */
[-CC-:B------:R-:W-:Y:S01]  /*33c0*/  FFMA.FTZ R84, R128, R38.reuse, -R35.reuse ;  /* 0x0000002680547223 */ /* 0x180fe20000010823 */
[----:B------:R-:W-:Y:S01]  /*33d0*/  MUFU.EX2 R122, R122 ;  /* 0x0000007a007a7308 */ /* 0x000fe20000000800 */
[-C--:B------:R-:W-:Y:S01]  /*33e0*/  FFMA.FTZ R92, R124, R38.reuse, -R35 ;  /* 0x000000267c5c7223 */ /* 0x080fe20000010823 */
[-C--:B------:R-:W-:Y:S01]  /*33f0*/  FFMA.FTZ R170, R44, R38.reuse, -R39 ;  /* 0x000000262caa7223 */ /* 0x080fe20000010827 */
[-C--:B------:R-:W-:Y:S01]  /*3400*/  FFMA.FTZ R171, R40, R38.reuse, -R35 ;  /* 0x0000002628ab7223 */ /* 0x080fe20000010823 */
[-CC-:B------:R-:W-:Y:S01]  /*3410*/  FFMA.FTZ R54, R54, R38.reuse, -R39.reuse ;  /* 0x0000002636367223 */ /* 0x180fe20000010827 */
[----:B------:R-:W-:-:S03]  /*3420*/  FFMA.FTZ R50, R50, R38, -R39 ;  /* 0x0000002632327223 */ /* 0x000fc60000010827 */
[----:B------:R-:W2:Y:S01]  /*3430*/  MUFU.EX2 R55, R55 ;  /* 0x0000003700377308 */ /* 0x000ea20000000800 */
[----:B---3--:R-:W-:-:S07]  /*3440*/  F2FP.F16.F32.PACK_AB R70, R130, R63 ;  /* 0x0000003f8246723e */ /* 0x008fce00000000ff */
[----:B------:R-:W-:Y:S01]  /*3450*/  MUFU.EX2 R58, R58 ;  /* 0x0000003a003a7308 */ /* 0x000fe20000000800 */
[C---:B-1----:R-:W-:Y:S07]  /*3460*/  HMMA.16816.F32 R80, R68.reuse, R76, RZ ;  /* 0x0000004c4450723c */ /* 0x042fee00000018ff */
[----:B------:R-:W1:Y:S01]  /*3470*/  MUFU.EX2 R49, R49 ;  /* 0x0000003100317308 */ /* 0x000e620000000800 */
[C---:B------:R-:W-:Y:S07]  /*3480*/  HMMA.16816.F32 R76, R68.reuse, R78, RZ ;  /* 0x0000004e444c723c */ /* 0x040fee00000018ff */
[----:B------:R-:W-:Y:S01]  /*3490*/  MUFU.EX2 R120, R120 ;  /* 0x0000007800787308 */ /* 0x000fe20000000800 */
[----:B------:R-:W-:Y:S01]  /*34a0*/  HMMA.16816.F32 R72, R68, R4, RZ ;  /* 0x000000044448723c */ /* 0x000fe200000018ff */
[----:B--2---:R-:W-:-:S06]  /*34b0*/  F2FP.F16.F32.PACK_AB R5, R55, R122 ;  /* 0x0000007a3705723e */ /* 0x004fcc00000000ff */
        /* <DEDUP_REMOVED lines=13> */
[----:B------:R-:W3:Y:S06]  /*3590*/  LDSM.16.MT88.4 R12, [R34+0x3800] ;  /* 0x00380000220c783b */ /* 0x000eec0000004200 */
[----:B------:R-:W-:Y:S01]  /*35a0*/  MUFU.EX2 R59, R59 ;  /* 0x0000003b003b7308 */ /* 0x000fe20000000800 */
[C---:B------:R-:W-:Y:S07]  /*35b0*/  HMMA.16816.F32 R72, R4.reuse, R8, R72 ;  /* 0x000000080448723c */ /* 0x040fee0000001848 */
[----:B------:R-:W4:Y:S01]  /*35c0*/  MUFU.EX2 R116, R116 ;  /* 0x0000007400747308 */ /* 0x000f220000000800 */
[----:B------:R-:W-:Y:S01]  /*35d0*/  HMMA.16816.F32 R68, R4, R10, R68 ;  /* 0x0000000a0444723c */ /* 0x000fe20000001844 */
[----:B--2---:R-:W-:Y:S01]  /*35e0*/  F2FP.F16.F32.PACK_AB R5, R47, R56 ;  /* 0x000000382f05723e */ /* 0x004fe200000000ff */
[----:B------:R-:W2:Y:S01]  /*35f0*/  LDSM.16.MT88.4 R8, [R43+0x3c00] ;  /* 0x003c00002b08783b */ /* 0x000ea20000004200 */
[----:B-1----:R-:W-:-:S04]  /*3600*/  F2FP.F16.F32.PACK_AB R7, R45, R52 ;  /* 0x000000342d07723e */ /* 0x002fc800000000ff */
        /* <DEDUP_REMOVED lines=48> */
[----:B----4-:R-:W-:Y:S01]  /*3910*/  HMMA.16816.F32 R72, R4, R8, R72 ;  /* 0x000000080448723c */ /* 0x010fe20000001848 */
[----:B------:R-:W-:-:S04]  /*3920*/  FADD.FTZ R9, R57, R126 ;  /* 0x0000007e39097221 */ /* 0x000fc80000010000 */
[----:B------:R-:W-:Y:S02]  /*3930*/  FADD.FTZ R122, R122, R9 ;  /* 0x000000097a7a7221 */ /* 0x000fe40000010000 */
[----:B------:R-:W4:Y:S01]  /*3940*/  MUFU.EX2 R97, R97 ;  /* 0x0000006100617308 */ /* 0x000f220000000800 */
[----:B------:R-:W-:Y:S01]  /*3950*/  HMMA.16816.F32 R68, R4, R10, R68 ;  /* 0x0000000a0444723c */ /* 0x000fe20000001844 */
[----:B---3--:R-:W-:Y:S01]  /*3960*/  F2FP.F16.F32.PACK_AB R5, R28, R29 ;  /* 0x0000001d1c05723e */ /* 0x008fe200000000ff */
[----:B------:R-:W-:Y:S01]  /*3970*/  FADD.FTZ R11, R63, R134 ;  /* 0x000000863f0b7221 */ /* 0x000fe20000010000 */
[----:B--2---:R-:W-:Y:S01]  /*3980*/  F2FP.F16.F32.PACK_AB R7, R26, R27 ;  /* 0x0000001b1a07723e */ /* 0x004fe200000000ff */
[----:B------:R-:W-:Y:S02]  /*3990*/  FADD.FTZ R55, R55, R122 ;  /* 0x0000007a37377221 */ /* 0x000fe40000010000 */
[----:B------:R-:W-:Y:S01]  /*39a0*/  FADD.FTZ R11, R130, R11 ;  /* 0x0000000b820b7221 */ /* 0x000fe20000010000 */
[----:B------:R-:W-:Y:S08]  /*39b0*/  MUFU.EX2 R86, R86 ;  /* 0x0000005600567308 */ /* 0x000ff00000000800 */
[----:B------:R-:W2:Y:S01]  /*39c0*/  MUFU.EX2 R99, R99 ;  /* 0x0000006300637308 */ /* 0x000ea20000000800 */
[----:B----4-:R-:W-:-:S07]  /*39d0*/  F2FP.F16.F32.PACK_AB R4, R97, R94 ;  /* 0x0000005e6104723e */ /* 0x010fce00000000ff */
[----:B------:R-:W-:Y:S08]  /*39e0*/  MUFU.EX2 R25, R25 ;  /* 0x0000001900197308 */ /* 0x000ff00000000800 */
[----:B------:R-:W3:Y:S01]  /*39f0*/  MUFU.EX2 R24, R24 ;  /* 0x0000001800187308 */ /* 0x000ee20000000800 */
[----:B--2---:R-:W-:-:S07]  /*3a00*/  F2FP.F16.F32.PACK_AB R6, R99, R86 ;  /* 0x000000566306723e */ /* 0x004fce00000000ff */
[----:B-1----:R-:W-:Y:S01]  /*3a10*/  HMMA.16816.F32 R80, R4, R16, R80 ;  /* 0x000000100450723c */ /* 0x002fe20000001850 */
[----:B------:R-:W-:Y:S01]  /*3a20*/  FADD.FTZ R16, R120, R11 ;  /* 0x0000000b78107221 */ /* 0x000fe20000010000 */
[----:B------:R-:W-:Y:S01]  /*3a30*/  MUFU.EX2 R32, R32 ;  /* 0x0000002000207308 */ /* 0x000fe20000000800 */
[----:B------:R-:W1:Y:S02]  /*3a40*/  LDSM.16.MT88.4 R8, [R43+0x4800] ;  /* 0x004800002b08783b */ /* 0x000e640000004200 */
[----:B------:R-:W-:-:S03]  /*3a50*/  FADD.FTZ R16, R53, R16 ;  /* 0x0000001035107221 */ /* 0x000fc60000010000 */
[C---:B------:R-:W-:Y:S01]  /*3a60*/  HMMA.16816.F32 R76, R4.reuse, R18, R76 ;  /* 0x00000012044c723c */ /* 0x040fe2000000184c */
[----:B------:R-:W-:Y:S01]  /*3a70*/  FADD.FTZ R18, R58, R55 ;  /* 0x000000373a127221 */ /* 0x000fe20000010000 */
[----:B------:R-:W-:Y:S01]  /*3a80*/  FADD.FTZ R51, R51, R16 ;  /* 0x0000001033337221 */ /* 0x000fe20000010000 */
[----:B------:R-:W-:Y:S01]  /*3a90*/  FFMA.FTZ R58, R60, R38, -R39 ;  /* 0x000000263c3a7223 */ /* 0x000fe20000010827 */
[----:B------:R-:W2:Y:S01]  /*3aa0*/  MUFU.EX2 R61, R61 ;  /* 0x0000003d003d7308 */ /* 0x000ea20000000800 */
[----:B------:R-:W-:Y:S01]  /*3ab0*/  FADD.FTZ R49, R49, R18 ;  /* 0x0000001231317221 */ /* 0x000fe20000010000 */
[----:B------:R-:W-:Y:S01]  /*3ac0*/  FADD.FTZ R118, R118, R51 ;  /* 0x0000003376767221 */ /* 0x000fe20000010000 */
[----:B------:R-:W4:Y:S01]  /*3ad0*/  LDSM.16.MT88.4 R16, [R34+0x4800] ;  /* 0x004800002210783b */ /* 0x000f220000004200 */
[----:B-----5:R-:W-:Y:S01]  /*3ae0*/  HMMA.16816.F32 R72, R4, R12, R72 ;  /* 0x0000000c0448723c */ /* 0x020fe20000001848 */
[----:B------:R-:W-:Y:S01]  /*3af0*/  FADD.FTZ R56, R56, R49 ;  /* 0x0000003138387221 */ /* 0x000fe20000010000 */
[----:B------:R-:W-:-:S02]  /*3b00*/  FADD.FTZ R59, R59, R118 ;  /* 0x000000763b3b7221 */ /* 0x000fc40000010000 */
[----:B------:R-:W-:Y:S01]  /*3b10*/  MUFU.EX2 R66, R66 ;  /* 0x0000004200427308 */ /* 0x000fe20000000800 */
[----:B------:R-:W-:Y:S01]  /*3b20*/  FADD.FTZ R13, R47, R56 ;  /* 0x000000382f0d7221 */ /* 0x000fe20000010000 */
[----:B------:R-:W-:Y:S02]  /*3b30*/  FADD.FTZ R116, R116, R59 ;  /* 0x0000003b74747221 */ /* 0x000fe40000010000 */
[----:B------:R-:W-:Y:S01]  /*3b40*/  HMMA.16816.F32 R68, R4, R14, R68 ;  /* 0x0000000e0444723c */ /* 0x000fe20000001844 */
[----:B------:R-:W-:Y:S01]  /*3b50*/  FADD.FTZ R52, R52, R13 ;  /* 0x0000000d34347221 */ /* 0x000fe20000010000 */
[----:B------:R-:W-:Y:S01]  /*3b60*/  FADD.FTZ R65, R65, R116 ;  /* 0x0000007441417221 */ /* 0x000fe20000010000 */
[----:B---3--:R-:W-:Y:S01]  /*3b70*/  F2FP.F16.F32.PACK_AB R5, R24, R25 ;  /* 0x000000191805723e */ /* 0x008fe200000000ff */
[----:B------:R-:W3:Y:S01]  /*3b80*/  MUFU.EX2 R57, R64 ;  /* 0x0000004000397308 */ /* 0x000ee20000000800 */
[----:B------:R-:W-:Y:S01]  /*3b90*/  FADD.FTZ R13, R45, R52 ;  /* 0x000000342d0d7221 */ /* 0x000fe20000010000 */
[----:B------:R-:W-:Y:S01]  /*3ba0*/  FADD.FTZ R112, R112, R65 ;  /* 0x0000004170707221 */ /* 0x000fe20000010000 */
[----:B--2---:R-:W-:Y:S01]  /*3bb0*/  F2FP.F16.F32.PACK_AB R7, R61, R32 ;  /* 0x000000203d07723e */ /* 0x004fe200000000ff */
[----:B------:R-:W-:Y:S01]  /*3bc0*/  FFMA.FTZ R45, R48, R38, -R39 ;  /* 0x00000026302d7223 */ /* 0x000fe20000010827 */
        /* <DEDUP_REMOVED lines=20> */
[----:B-----5:R-:W-:Y:S01]  /*3d10*/  F2FP.F16.F32.PACK_AB R6, R58, R53 ;  /* 0x000000353a06723e */ /* 0x020fe200000000ff */
        /* <DEDUP_REMOVED lines=8> */
[----:B------:R-:W-:Y:S01]  /*3da0*/  FADD.FTZ R27, R27, R28 ;  /* 0x0000001c1b1b7221 */ /* 0x000fe20000010000 */
[----:B------:R-:W-:Y:S01]  /*3db0*/  FADD.FTZ R86, R86, R97 ;  /* 0x0000006156567221 */ /* 0x000fe20000010000 */
[----:B------:R-:W-:Y:S01]  /*3dc0*/  HMMA.16816.F32 R76, R4, R10, R76 ;  /* 0x0000000a044c723c */ /* 0x000fe2000000184c */
[----:B------:R-:W1:Y:S01]  /*3dd0*/  LDSM.16.MT88.4 R8, [R34+0x4c00] ;  /* 0x004c00002208783b */ /* 0x000e620000004200 */
[----:B------:R-:W-:Y:S01]  /*3de0*/  MUFU.EX2 R47, R54 ;  /* 0x00000036002f7308 */ /* 0x000fe20000000800 */
[----:B------:R-:W-:Y:S01]  /*3df0*/  FADD.FTZ R26, R26, R27 ;  /* 0x0000001b1a1a7221 */ /* 0x000fe20000010000 */
[----:B------:R-:W-:-:S04]  /*3e00*/  FADD.FTZ R99, R99, R86 ;  /* 0x0000005663637221 */ /* 0x000fc80000010000 */
[C---:B----4-:R-:W-:Y:S02]  /*3e10*/  HMMA.16816.F32 R72, R4.reuse, R16, R72 ;  /* 0x000000100448723c */ /* 0x050fe40000001848 */
[----:B------:R-:W4:Y:S06]  /*3e20*/  MUFU.EX2 R48, R50 ;  /* 0x0000003200307308 */ /* 0x000f2c0000000800 */
[----:B------:R-:W-:Y:S01]  /*3e30*/  HMMA.16816.F32 R68, R4, R18, R68 ;  /* 0x000000120444723c */ /* 0x000fe20000001844 */
[----:B---3--:R-:W-:Y:S01]  /*3e40*/  F2FP.F16.F32.PACK_AB R5, R84, R91 ;  /* 0x0000005b5405723e */ /* 0x008fe200000000ff */
[----:B------:R-:W-:Y:S08]  /*3e50*/  MUFU.EX2 R45, R45 ;  /* 0x0000002d002d7308 */ /* 0x000ff00000000800 */
[----:B------:R-:W3:Y:S01]  /*3e60*/  MUFU.EX2 R170, R170 ;  /* 0x000000aa00aa7308 */ /* 0x000ee20000000800 */
[----:B----4-:R-:W-:-:S07]  /*3e70*/  F2FP.F16.F32.PACK_AB R4, R48, R47 ;  /* 0x0000002f3004723e */ /* 0x010fce00000000ff */
[----:B------:R-:W4:Y:S01]  /*3e80*/  MUFU.EX2 R171, R171 ;  /* 0x000000ab00ab7308 */ /* 0x000f220000000800 */
[----:B---3--:R-:W-:Y:S02]  /*3e90*/  F2FP.F16.F32.PACK_AB R6, R170, R45 ;  /* 0x0000002daa06723e */ /* 0x008fe400000000ff */
[----:B----4-:R-:W-:-:S07]  /*3ea0*/  F2FP.F16.F32.PACK_AB R7, R171, R92 ;  /* 0x0000005cab07723e */ /* 0x010fce00000000ff */
[----:B--2---:R-:W-:Y:S01]  /*3eb0*/  HMMA.16816.F32 R80, R4, R12, R80 ;  /* 0x0000000c0450723c */ /* 0x004fe20000001850 */
        /* <DEDUP_REMOVED lines=28> */
.L_x_7790:
        /* <DEDUP_REMOVED lines=78> */
.L_x_7785:
[----:B------:R-:W-:Y:S05]  /*4560*/  BSYNC.RECONVERGENT B0 ;  /* 0x0000000000007941 */ /* 0x000fea0003800200 */
.L_x_7784:
[-C--:B------:R-:W-:Y:S01]  /*4570*/  IADD3 R176, P0, PT, R144, R155.reuse, RZ ;  /* 0x0000009b90b07210 */ /* 0x080fe20007f1e0ff */
[----:B------:R-:W1:Y:S01]  /*4580*/  S2UR UR6, SR_CgaCtaId ;  /* 0x00000000000679c3 */ /* 0x000e620000008800 */
[----:B------:R-:W-:Y:S01]  /*4590*/  MOV R180, R155 ;  /* 0x0000009b00b47202 */ /* 0x000fe20000000f00 */
[----:B------:R-:W-:Y:S01]  /*45a0*/  UMOV UR7, 0x400 ;  /* 0x0000040000077882 */ /* 0x000fe20000000000 */
[----:B------:R-:W-:Y:S01]  /*45b0*/  IADD3.X R177, PT, PT, R145, R154, RZ, P0, !PT ;  /* 0x0000009a91b17210 */ /* 0x000fe200007fe4ff */
[----:B------:R-:W-:Y:S01]  /*45c0*/  BSSY.RECONVERGENT B1, `(.L_x_7786) ;  /* 0x0000144000017945 */ /* 0x000fe20003800200 */
[----:B------:R-:W-:Y:S02]  /*45d0*/  IADD3 R174, P0, PT, R176, R146, RZ ;  /* 0x00000092b0ae7210 */ /* 0x000fe40007f1e0ff */
[----:B------:R-:W-:Y:S02]  /*45e0*/  MOV R181, R154 ;  /* 0x0000009a00b57202 */ /* 0x000fe40000000f00 */
[-C--:B------:R-:W-:Y:S02]  /*45f0*/  IADD3.X R175, PT, PT, R177, R147.reuse, RZ, P0, !PT ;  /* 0x00000093b1af7210 */ /* 0x080fe400007fe4ff */
[----:B------:R-:W-:Y:S02]  /*4600*/  IADD3 R178, P0, PT, R174, R146, RZ ;  /* 0x00000092aeb27210 */ /* 0x000fe40007f1e0ff */
[C---:B------:R-:W-:Y:S02]  /*4610*/  SHF.L.U32 R140, R88.reuse, 0x5, RZ ;  /* 0x00000005588c7819 */ /* 0x040fe400000006ff */
[----:B------:R-:W-:Y:S02]  /*4620*/  IADD3.X R179, PT, PT, R175, R147, RZ, P0, !PT ;  /* 0x00000093afb37210 */ /* 0x000fe400007fe4ff */
[----:B------:R-:W-:Y:S02]  /*4630*/  MOV R120, 0x20 ;  /* 0x0000002000787802 */ /* 0x000fe40000000f00 */
[C---:B------:R-:W-:Y:S02]  /*4640*/  SHF.L.U32 R143, R88.reuse, 0x3, RZ ;  /* 0x00000003588f7819 */ /* 0x040fe400000006ff */
[----:B------:R-:W-:Y:S02]  /*4650*/  LOP3.LUT P0, RZ, R88, 0x4, RZ, 0xc0, !PT ;  /* 0x0000000458ff7812 */ /* 0x000fe4000780c0ff */
[C---:B------:R-:W-:Y:S01]  /*4660*/  LOP3.LUT R84, R143.reuse, 0xc0, RZ, 0xc0, !PT ;  /* 0x000000c08f547812 */ /* 0x040fe200078ec0ff */
[----:B-1----:R-:W-:Y:S01]  /*4670*/  ULEA UR6, UR6, UR7, 0x18 ;  /* 0x0000000706067291 */ /* 0x002fe2000f8ec0ff */
[----:B------:R-:W-:Y:S02]  /*4680*/  SEL R120, R120, 0xffffffe0, !P0 ;  /* 0xffffffe078787807 */ /* 0x000fe40004000000 */
[C---:B------:R-:W-:Y:S02]  /*4690*/  LOP3.LUT R165, R88.reuse, 0x18, RZ, 0xc0, !PT ;  /* 0x0000001858a57812 */ /* 0x040fe400078ec0ff */
[----:B------:R-:W-:Y:S02]  /*46a0*/  SHF.L.U32 R93, R88, 0x4, RZ ;  /* 0x00000004585d7819 */ /* 0x000fe400000006ff */
[----:B------:R-:W-:Y:S02]  /*46b0*/  LOP3.LUT R165, R84, R165, RZ, 0xfc, !PT ;  /* 0x000000a554a57212 */ /* 0x000fe400078efcff */
[----:B------:R-:W-:Y:S02]  /*46c0*/  LOP3.LUT R84, R143, 0x1f20, RZ, 0xc0, !PT ;  /* 0x00001f208f547812 */ /* 0x000fe400078ec0ff */
[----:B------:R-:W-:Y:S02]  /*46d0*/  LOP3.LUT R137, R93, 0x3e00, RZ, 0xc0, !PT ;  /* 0x00003e005d897812 */ /* 0x000fe400078ec0ff */
[----:B------:R-:W-:Y:S02]  /*46e0*/  MOV R90, UR6 ;  /* 0x00000006005a7c02 */ /* 0x000fe40008000f00 */
[--C-:B------:R-:W-:Y:S02]  /*46f0*/  LOP3.LUT R97, R137, 0x20, R140.reuse, 0xf8, !PT ;  /* 0x0000002089617812 */ /* 0x100fe400078ef88c */
[----:B------:R-:W-:Y:S02]  /*4700*/  LOP3.LUT R93, R93, 0x100, RZ, 0xc0, !PT ;  /* 0x000001005d5d7812 */ /* 0x000fe400078ec0ff */
[--C-:B------:R-:W-:Y:S02]  /*4710*/  LOP3.LUT R94, R97, 0x100, R140.reuse, 0xf8, !PT ;  /* 0x00000100615e7812 */ /* 0x100fe400078ef88c */
[--C-:B------:R-:W-:Y:S02]  /*4720*/  LOP3.LUT R92, R93, 0x20, R140.reuse, 0xf8, !PT ;  /* 0x000000205d5c7812 */ /* 0x100fe400078ef88c */
[----:B------:R-:W-:Y:S02]  /*4730*/  LOP3.LUT R142, R143, 0x18, RZ, 0xc0, !PT ;  /* 0x000000188f8e7812 */ /* 0x000fe400078ec0ff */
[----:B------:R-:W-:Y:S02]  /*4740*/  SHF.L.U32 R136, R88, 0x2, RZ ;  /* 0x0000000258887819 */ /* 0x000fe400000006ff */
[----:B------:R-:W-:Y:S02]  /*4750*/  LOP3.LUT R173, R165, R142, RZ, 0x3c, !PT ;  /* 0x0000008ea5ad7212 */ /* 0x000fe400078e3cff */
[----:B------:R-:W-:Y:S02]  /*4760*/  LOP3.LUT R0, R136, 0x18, RZ, 0xc0, !PT ;  /* 0x0000001888007812 */ /* 0x000fe400078ec0ff */
[----:B------:R-:W-:Y:S02]  /*4770*/  LOP3.LUT R173, R84, R173, RZ, 0xfc, !PT ;  /* 0x000000ad54ad7212 */ /* 0x000fe400078efcff */
[----:B------:R-:W-:Y:S02]  /*4780*/  LOP3.LUT R95, R88, 0x8, RZ, 0xc0, !PT ;  /* 0x00000008585f7812 */ /* 0x000fe400078ec0ff */
[-C--:B------:R-:W-:Y:S02]  /*4790*/  LEA R163, R173, R90.reuse, 0x1 ;  /* 0x0000005aada37211 */ /* 0x080fe400078e08ff */
[----:B------:R-:W-:Y:S02]  /*47a0*/  LOP3.LUT R95, R95, 0xc0, R140, 0xf8, !PT ;  /* 0x000000c05f5f7812 */ /* 0x000fe400078ef88c */
[----:B------:R-:W-:Y:S01]  /*47b0*/  SHF.R.U32.HI R138, RZ, 0x1, R88 ;  /* 0x00000001ff8a7819 */ /* 0x000fe20000011658 */
[----:B------:R-:W-:Y:S01]  /*47c0*/  @!PT LDS RZ, [RZ] ;  /* 0x00000000fffff984 */ /* 0x000fe20000000800 */
[----:B------:R-:W-:Y:S01]  /*47d0*/  @!PT LDS RZ, [RZ] ;  /* 0x00000000fffff984 */ /* 0x000fe20000000800 */
[----:B------:R-:W-:Y:S01]  /*47e0*/  @!PT LDS RZ, [RZ] ;  /* 0x00000000fffff984 */ /* 0x000fe20000000800 */
[----:B------:R-:W-:Y:S01]  /*47f0*/  LDGSTS.E.BYPASS.LTC128B.128 [R163+0x3000], desc[UR4][R180.64] ;  /* 0x03000000b4a37fae */ /* 0x000fe2000b981a04 */
[----:B------:R-:W-:Y:S02]  /*4800*/  LOP3.LUT R95, R92, R95, R0, 0xf6, !PT ;  /* 0x0000005f5c5f7212 */ /* 0x000fe400078ef600 */
[----:B------:R-:W-:Y:S02]  /*4810*/  LOP3.LUT R139, R138, 0x8, RZ, 0xc0, !PT ;  /* 0x000000088a8b7812 */ /* 0x000fe400078ec0ff */
[----:B------:R-:W-:Y:S02]  /*4820*/  LEA R141, R95, R90, 0x1 ;  /* 0x0000005a5f8d7211 */ /* 0x000fe400078e08ff */
[----:B------:R-:W-:Y:S01]  /*4830*/  LOP3.LUT R139, R139, 0xc0, R140, 0xf8, !PT ;  /* 0x000000c08b8b7812 */ /* 0x000fe200078ef88c */
[----:B------:R-:W-:Y:S01]  /*4840*/  LDGSTS.E.BYPASS.LTC128B.128 [R163+0x3800], desc[UR4][R176.64] ;  /* 0x03800000b0a37fae */ /* 0x000fe2000b981a04 */
[----:B------:R-:W-:Y:S02]  /*4850*/  IADD3 R160, PT, PT, R160, 0x1, RZ ;  /* 0x00000001a0a07810 */ /* 0x000fe40007ffe0ff */
[----:B------:R-:W-:Y:S02]  /*4860*/  LOP3.LUT R139, R139, R0, RZ, 0x3c, !PT ;  /* 0x000000008b8b7212 */ /* 0x000fe400078e3cff */
[----:B------:R-:W-:Y:S02]  /*4870*/  IADD3 R0, PT, PT, R120, R141, RZ ;  /* 0x0000008d78007210 */ /* 0x000fe40007ffe0ff */
[----:B------:R-:W-:Y:S01]  /*4880*/  LOP3.LUT R93, R94, R139, RZ, 0xfc, !PT ;  /* 0x0000008b5e5d7212 */ /* 0x000fe200078efcff */
[----:B------:R-:W-:Y:S01]  /*4890*/  LDGSTS.E.BYPASS.LTC128B.128 [R163+0x4000], desc[UR4][R174.64] ;  /* 0x04000000aea37fae */ /* 0x000fe2000b981a04 */
[----:B------:R-:W-:Y:S02]  /*48a0*/  ISETP.NE.AND P2, PT, R160, RZ, PT ;  /* 0x000000ffa000720c */ /* 0x000fe40003f45270 */
[----:B------:R-:W-:Y:S04]  /*48b0*/  LEA R121, R93, R90, 0x1 ;  /* 0x0000005a5d797211 */ /* 0x000fe800078e08ff */
[----:B------:R-:W-:Y:S01]  /*48c0*/  IADD3 R128, PT, PT, R120, R121, RZ ;  /* 0x0000007978807210 */ /* 0x000fe20007ffe0ff */
[----:B------:R1:W-:Y:S08]  /*48d0*/  LDGSTS.E.BYPASS.LTC128B.128 [R163+0x4800], desc[UR4][R178.64] ;  /* 0x04800000b2a37fae */ /* 0x0003f0000b981a04 */
        /* <DEDUP_REMOVED lines=259> */
.L_x_7789:
[----:B------:R-:W-:Y:S05]  /*5910*/  BSYNC.RECONVERGENT B0 ;  /* 0x0000000000007941 */ /* 0x000fea0003800200 */
.L_x_7788:
[----:B------:R-:W-:Y:S01]  /*5920*/  @!PT LDS RZ, [RZ] ;  /* 0x00000000fffff984 */ /* 0x000fe20000000800 */
[----:B------:R-:W-:Y:S01]  /*5930*/  @!PT LDS RZ, [RZ] ;  /* 0x00000000fffff984 */ /* 0x000fe20000000800 */
[----:B------:R-:W-:Y:S01]  /*5940*/  @!PT LDS RZ, [RZ] ;  /* 0x00000000fffff984 */ /* 0x000fe20000000800 */
[----:B------:R2:W-:Y:S01]  /*5950*/  LDGSTS.E.BYPASS.LTC128B.128 [R163+0x1000], desc[UR4][R152.64] ;  /* 0x0100000098a37fae */ /* 0x0005e2000b981a04 */
[C---:B------:R-:W-:Y:S04]  /*5960*/  LEA R8, P2, R150.reuse, R152, 0x1 ;  /* 0x0000009896087211 */ /* 0x040fe800078408ff */
[----:B------:R-:W-:Y:S02]  /*5970*/  LEA.HI.X R9, R150, R153, R151, 0x1, P2 ;  /* 0x0000009996097211 */ /* 0x000fe400010f0c97 */
[-C--:B------:R-:W-:Y:S03]  /*5980*/  IADD3 R6, P2, PT, R8, R148.reuse, RZ ;  /* 0x0000009408067210 */ /* 0x080fe60007f5e0ff */
[----:B------:R2:W-:Y:S02]  /*5990*/  LDGSTS.E.BYPASS.LTC128B.128 [R163+0x1800], desc[UR4][R8.64] ;  /* 0x0180000008a37fae */ /* 0x0005e4000b981a04 */
[--C-:B------:R-:W-:Y:S01]  /*59a0*/  IMAD.X R7, R9, 0x1, R149.reuse, P2 ;  /* 0x0000000109077824 */ /* 0x100fe200010e0695 */
[----:B------:R-:W-:Y:S04]  /*59b0*/  IADD3 R4, P2, PT, R6, R148, RZ ;  /* 0x0000009406047210 */ /* 0x000fe80007f5e0ff */
[----:B------:R2:W-:Y:S01]  /*59c0*/  LDGSTS.E.BYPASS.LTC128B.128 [R163+0x2000], desc[UR4][R6.64] ;  /* 0x0200000006a37fae */ /* 0x0005e2000b981a04 */
[----:B------:R-:W-:Y:S05]  /*59d0*/  IMAD.X R5, R7, 0x1, R149, P2 ;  /* 0x0000000107057824 */ /* 0x000fea00010e0695 */
[----:B------:R2:W-:Y:S04]  /*59e0*/  LDGSTS.E.BYPASS.LTC128B.128 [R163+0x2800], desc[UR4][R4.64] ;  /* 0x0280000004a37fae */ /* 0x0005e8000b981a04 */
[----:B------:R-:W0:Y:S02]  /*59f0*/  LDGDEPBAR ;  /* 0x00000000000079af */ /* 0x000e240000000000 */
.L_x_7787:
[----:B------:R-:W-:Y:S05]  /*5a00*/  BSYNC.RECONVERGENT B1 ;  /* 0x0000000000017941 */ /* 0x000fea0003800200 */
.L_x_7786:
        /* <DEDUP_REMOVED lines=353> */
.L_x_7783:
        /* <DEDUP_REMOVED lines=11> */
.L_x_7798:
        /* <DEDUP_REMOVED lines=25> */
[----:B------:R-:W-:Y:S01]  /*7260*/  LOP3.LUT R136, R136, 0x20, RZ, 0xc0, !PT ;  /* 0x0000002088887812 */ /* 0x000fe200078ec0ff */
[C---:B------:R-:W-:Y:S01]  /*7270*/  FMUL.FTZ R74, R9.reuse, R74 ;  /* 0x0000004a094a7220 */ /* 0x040fe20000410000 */
[C---:B------:R-:W-:Y:S01]  /*7280*/  FMUL.FTZ R75, R9.reuse, R75 ;  /* 0x0000004b094b7220 */ /* 0x040fe20000410000 */
[C---:B------:R-:W-:Y:S01]  /*7290*/  FMUL.FTZ R70, R9.reuse, R70 ;  /* 0x0000004609467220 */ /* 0x040fe20000410000 */
        /* <DEDUP_REMOVED lines=15> */
[----:B------:R-:W-:Y:S04]  /*7390*/  STS [R13+0x210], R78 ;  /* 0x0002104e0d007388 */ /* 0x000fe80000000800 */
[----:B------:R-:W-:Y:S04]  /*73a0*/  STS [R11+0x20], R72 ;  /* 0x000020480b007388 */ /* 0x000fe80000000800 */
[----:B------:R2:W-:Y:S04]  /*73b0*/  STS [R11+0x220], R74 ;  /* 0x0002204a0b007388 */ /* 0x0005e80000000800 */
[----:B------:R-:W-:Y:S04]  /*73c0*/  STS [R15+0x30], R68 ;  /* 0x000030440f007388 */ /* 0x000fe80000000800 */
[----:B------:R4:W-:Y:S04]  /*73d0*/  STS [R15+0x230], R70 ;  /* 0x000230460f007388 */ /* 0x0009e80000000800 */
[----:B------:R-:W3:Y:S04]  /*73e0*/  LD.E.U8 R4, desc[UR4][R2.64+0x1c8] ;  /* 0x0001c80402047980 */ /* 0x000ee8000c101100 */
[----:B------:R-:W2:Y:S04]  /*73f0*/  LD.E.64 R16, desc[UR4][R2.64+0x80] ;  /* 0x0000800402107980 */ /* 0x000ea8000c101b00 */
        /* <DEDUP_REMOVED lines=11> */
[----:B------:R1:W3:Y:S01]  /*74b0*/  @P1 LD.E R9, desc[UR4][R2.64+0xb4] ;  /* 0x0000b40402091980 */ /* 0x0002e2000c101900 */
[----:B--2---:R-:W-:-:S02]  /*74c0*/  IMAD R11, R17, R158, RZ ;  /* 0x0000009e110b7224 */ /* 0x004fc400078e02ff */
[----:B----4-:R-:W-:Y:S02]  /*74d0*/  IMAD R22, R31, R157, RZ ;  /* 0x0000009d1f167224 */ /* 0x010fe400078e02ff */
        /* <DEDUP_REMOVED lines=11> */
[----:B------:R2:W4:Y:S04]  /*7590*/  LDS.128 R12, [R163] ;  /* 0x00000000a30c7984 */ /* 0x0005280000000c00 */
[----:B------:R2:W2:Y:S02]  /*75a0*/  LDS.128 R16, [R163+0x800] ;  /* 0x00080000a3107984 */ /* 0x0004a40000000c00 */
[----:B------:R-:W1:Y:S01]  /*75b0*/  @P2 MUFU.LG2 R5, R5 ;  /* 0x0000000500052308 */ /* 0x000e620000000c00 */
        /* <DEDUP_REMOVED lines=9> */
[----:B------:R-:W-:Y:S01]  /*7650*/  @P2 FMUL.FTZ R5, R5, 0.69314718246459960938 ;  /* 0x3f31721805052820 */ /* 0x000fe20000410000 */
        /* <DEDUP_REMOVED lines=9> */
[----:B------:R-:W-:Y:S01]  /*76f0*/  @P1 IMAD R6, R9, R158, R4 ;  /* 0x0000009e09061224 */ /* 0x000fe200078e0204 */
[----:B--2-4-:R-:W-:Y:S06]  /*7700*/  @P4 BRA `(.L_x_7793) ;  /* 0x0000000000344947 */ /* 0x014fec0003800000 */
        /* <DEDUP_REMOVED lines=13> */
.L_x_7793:
[----:B------:R-:W-:Y:S05]  /*77e0*/  BSYNC.RECONVERGENT B0 ;  /* 0x0000000000007941 */ /* 0x000fea0003800200 */
.L_x_7792:
[----:B------:R-:W-:Y:S01]  /*77f0*/  MOV R157, 0x0 ;  /* 0x00000000009d7802 */ /* 0x000fe20000000f00 */
[----:B------:R-:W-:Y:S04]  /*7800*/  ST.E.128 desc[UR4][R22.64], R12 ;  /* 0x0000000c16007985 */ /* 0x000fe8000c101d04 */
[----:B------:R1:W-:Y:S02]  /*7810*/  ST.E.128 desc[UR4][R24.64], R16 ;  /* 0x0000001018007985 */ /* 0x0003e4000c101d04 */
[----:B-1----:R-:W-:Y:S05]  /*7820*/  RET.REL.NODEC R156 `(_ZN5flash24flash_fwd_splitkv_kernelI23Flash_fwd_kernel_traitsILi32ELi64ELi128ELi4ELb0ELb0EN7cutlass6half_tE19Flash_kernel_traitsILi32ELi64ELi128ELi4ES3_EELb0ELb0ELb0ELb1ELb1ELb1ELb0ELb0EEEvNS_16Flash_fwd_paramsE) ;  /* 0xffffff849cf47950 */ /* 0x002fea0003c3ffff */
.L_x_7791:
[----:B------:R-:W-:Y:S01]  /*7830*/  MOV R5, 0x2 ;  /* 0x0000000200057802 */ /* 0x000fe20000000f00 */
[----:B------:R-:W-:Y:S01]  /*7840*/  IMAD.MOV.U32 R4, RZ, RZ, 0x1f ;  /* 0x0000001fff047424 */ /* 0x000fe200078e00ff */
[----:B------:R-:W-:-:S07]  /*7850*/  MOV R6, 0xffffffff ;  /* 0xffffffff00067802 */ /* 0x000fce0000000f00 */
[----:B-1---5:R-:W-:Y:S05]  /*7860*/  WARPSYNC.COLLECTIVE R6, `(.L_x_7794) ;  /* 0x0000000006087348 */ /* 0x022fea0003c00000 */
[----:B------:R2:W3:Y:S02]  /*7870*/  SHFL.BFLY P0, R11, R170, R5, R4 ;  /* 0x0c000005aa0b7389 */ /* 0x0004e40000000004 */
[----:B-123-5:R-:W-:Y:S05]  /*7880*/  ENDCOLLECTIVE ;  /* 0x000000000000791b */ /* 0x02efea0003800000 */
.L_x_7794:
[----:B------:R-:W-:Y:S02]  /*7890*/  IMAD.MOV.U32 R9, RZ, RZ, R11 ;  /* 0x000000ffff097224 */ /* 0x000fe400078e000b */
[----:B------:R-:W-:Y:S02]  /*78a0*/  IMAD.MOV.U32 R5, RZ, RZ, 0x1 ;  /* 0x00000001ff057424 */ /* 0x000fe400078e00ff */
[----:B------:R-:W-:-:S05]  /*78b0*/  FADD.FTZ R9, R9, R170 ;  /* 0x000000aa09097221 */ /* 0x000fca0000010000 */
[----:B------:R-:W-:-:S07]  /*78c0*/  MOV R170, R9 ;  /* 0x0000000900aa7202 */ /* 0x000fce0000000f00 */
[----:B------:R-:W-:Y:S05]  /*78d0*/  WARPSYNC.COLLECTIVE R6, `(.L_x_7795) ;  /* 0x0000000006087348 */ /* 0x000fea0003c00000 */
[----:B------:R1:W2:Y:S02]  /*78e0*/  SHFL.BFLY P0, R11, R170, R5, R4 ;  /* 0x0c000005aa0b7389 */ /* 0x0002a40000000004 */
[----:B-12---:R-:W-:Y:S05]  /*78f0*/  ENDCOLLECTIVE ;  /* 0x000000000000791b */ /* 0x006fea0003800000 */
.L_x_7795:
[----:B------:R-:W-:Y:S01]  /*7900*/  MOV R170, R171 ;  /* 0x000000ab00aa7202 */ /* 0x000fe20000000f00 */
[----:B------:R-:W-:Y:S01]  /*7910*/  IMAD.MOV.U32 R5, RZ, RZ, 0x2 ;  /* 0x00000002ff057424 */ /* 0x000fe200078e00ff */
[----:B------:R-:W-:-:S07]  /*7920*/  MOV R8, R11 ;  /* 0x0000000b00087202 */ /* 0x000fce0000000f00 */
[----:B------:R-:W-:Y:S05]  /*7930*/  WARPSYNC.COLLECTIVE R6, `(.L_x_7796) ;  /* 0x0000000006087348 */ /* 0x000fea0003c00000 */
[----:B------:R1:W2:Y:S02]  /*7940*/  SHFL.BFLY P0, R11, R170, R5, R4 ;  /* 0x0c000005aa0b7389 */ /* 0x0002a40000000004 */
[----:B-12---:R-:W-:Y:S05]  /*7950*/  ENDCOLLECTIVE ;  /* 0x000000000000791b */ /* 0x006fea0003800000 */
.L_x_7796:
[----:B------:R-:W-:Y:S01]  /*7960*/  FADD.FTZ R8, R9, R8 ;  /* 0x0000000809087221 */ /* 0x000fe20000010000 */
[----:B------:R-:W-:Y:S01]  /*7970*/  FADD.FTZ R10, R11, R171 ;  /* 0x000000ab0b0a7221 */ /* 0x000fe20000010000 */
[----:B------:R-:W-:-:S04]  /*7980*/  MOV R5, 0x1 ;  /* 0x0000000100057802 */ /* 0x000fc80000000f00 */
[----:B------:R-:W-:-:S07]  /*7990*/  MOV R170, R10 ;  /* 0x0000000a00aa7202 */ /* 0x000fce0000000f00 */
[----:B------:R-:W-:Y:S05]  /*79a0*/  WARPSYNC.COLLECTIVE R6, `(.L_x_7797) ;  /* 0x0000000006087348 */ /* 0x000fea0003c00000 */
[----:B------:R1:W2:Y:S02]  /*79b0*/  SHFL.BFLY P0, R11, R170, R5, R4 ;  /* 0x0c000005aa0b7389 */ /* 0x0002a40000000004 */
[----:B-12---:R-:W-:Y:S05]  /*79c0*/  ENDCOLLECTIVE ;  /* 0x000000000000791b */ /* 0x006fea0003800000 */
.L_x_7797:
[----:B------:R-:W-:Y:S05]  /*79d0*/  BRA `(.L_x_7798) ;  /* 0xfffffff400bc7947 */ /* 0x000fea000383ffff */
.L_x_7799:
        /* <DEDUP_REMOVED lines=10> */
.L_x_10309:


//--------------------- .text._ZN5flash24flash_fwd_splitkv_kernelI23Flash_fwd_kernel_traitsILi32ELi64ELi128ELi4ELb0ELb0EN7cutlass6half_tE19Flash_kernel_traitsILi32ELi64ELi128ELi4ES3_EELb0ELb0ELb1ELb0ELb0ELb0ELb0ELb0EEEvNS_16Flash_fwd_paramsE --------------------------
	.section	.text._ZN5flash24flash_fwd_splitkv_kernelI23Flash_fwd_kernel_traitsILi32ELi64ELi128ELi4ELb0ELb0EN7cutlass6half_tE19Flash_kernel_traitsILi32ELi64ELi128ELi4ES3_EELb0ELb0ELb1ELb0ELb0ELb0ELb0ELb0EEEvNS_16Flash_fwd_paramsE,"ax",@progbits
	.align	128
        .global         _ZN5flash24flash_fwd_splitkv_kernelI23Flash_fwd_kernel_traitsILi32ELi64ELi128ELi4ELb0ELb0EN7cutlass6half_tE19Flash_kernel_traitsILi32ELi64ELi128ELi4ES3_EELb0ELb0ELb1ELb0ELb0ELb0ELb0ELb0EEEvNS_16Flash_fwd_paramsE
        .type           _ZN5flash24flash_fwd_splitkv_kernelI23Flash_fwd_kernel_traitsILi32ELi64ELi128ELi4ELb0ELb0EN7cutlass6half_tE19Flash_kernel_traitsILi32ELi64ELi128ELi4ES3_EELb0ELb0ELb1ELb0ELb0ELb0ELb0ELb0EEEvNS_16Flash_fwd_paramsE,@function
        .size           _ZN5flash24flash_fwd_splitkv_kernelI23Flash_fwd_kernel_traitsILi32ELi64ELi128ELi4ELb0ELb0EN7cutlass6half_tE19Flash_kernel_traitsILi32ELi64ELi128ELi4ES3_EELb0ELb0ELb1ELb0ELb0ELb0ELb0ELb0EEEvNS_16Flash_fwd_paramsE,(.L_x_10310 - _ZN5flash24flash_fwd_splitkv_kernelI23Flash_fwd_kernel_traitsILi32ELi64ELi128ELi4ELb0ELb0EN7cutlass6half_tE19Flash_kernel_traitsILi32ELi64ELi128ELi4ES3_EELb0ELb0ELb1ELb0ELb0ELb0ELb0ELb0EEEvNS_16Flash_fwd_paramsE)
        .other          _ZN5flash24flash_fwd_splitkv_kernelI23Flash_fwd_kernel_traitsILi32ELi64ELi128ELi4ELb0ELb0EN7cutlass6half_tE19Flash_kernel_traitsILi32ELi64ELi128ELi4ES3_EELb0ELb0ELb1ELb0ELb0ELb0ELb0ELb0EEEvNS_16Flash_fwd_paramsE,@"STO_CUDA_ENTRY STV_DEFAULT"
_ZN5flash24flash_fwd_splitkv_kernelI23Flash_fwd_kernel_traitsILi32ELi64ELi128ELi4ELb0ELb0EN7cutlass6half_tE19Flash_kernel_traitsILi32ELi64ELi128ELi4ES3_EELb0ELb0ELb1ELb0ELb0ELb0ELb0ELb0EEEvNS_16Flash_fwd_paramsE:
.text._ZN5flash24flash_fwd_splitkv_kernelI23Flash_fwd_kernel_traitsILi32ELi64ELi128ELi4ELb0ELb0EN7cutlass6half_tE19Flash_kernel_traitsILi32ELi64ELi128ELi4ES3_EELb0ELb0ELb1ELb0ELb0ELb0ELb0ELb0EEEvNS_16Flash_fwd_paramsE:
[----:B------:R-:W-:Y:S01]  /*0000*/  LDC R1, c[0x0][0x37c] ;  /* 0x0000df00ff017b82 */ /* 0x000fe20000000800 */
[----:B------:R-:W1:Y:S07]  /*0010*/  S2R R151, SR_CTAID.X ;  /* 0x0000000000977919 */ /* 0x000e6e0000002500 */
[----:B------:R-:W2:Y:S01]  /*0020*/  LDC.64 R2, c[0x0][0x348] ;  /* 0x0000d200ff027b82 */ /* 0x000ea20000000a00 */
[----:B------:R-:W-:Y:S01]  /*0030*/  BSSY.RECONVERGENT B2, `(.L_x_7800) ;  /* 0x0000005000027945 */ /* 0x000fe20003800200 */
[----:B------:R-:W-:Y:S01]  /*0040*/  MOV R148, 0x80 ;  /* 0x0000008000947802 */ /* 0x000fe20000000f00 */
[----:B------:R-:W3:Y:S01]  /*0050*/  S2R R150, SR_CTAID.Y ;  /* 0x0000000000967919 */ /* 0x000ee20000002600 */
[----:B------:R-:W4:Y:S05]  /*0060*/  S2R R149, SR_CTAID.Z ;  /* 0x0000000000957919 */ /* 0x000f2a0000002700 */
[----:B-1234-:R-:W-:Y:S05]  /*0070*/  CALL.REL.NOINC `($_ZN5flash24flash_fwd_splitkv_kernelI23Flash_fwd_kernel_traitsILi32ELi64ELi128ELi4ELb0ELb0EN7cutlass6half_tE19Flash_kernel_traitsILi32ELi64ELi128ELi4ES3_EELb0ELb0ELb1ELb0ELb0ELb0ELb0ELb0EEEvNS_16Flash_fwd_paramsE$_ZN5flash30compute_attn_1rowblock_splitkvI23Flash_fwd_kernel_traitsILi32ELi64ELi128ELi4ELb0ELb0EN7cutlass6half_tE19Flash_kernel_traitsILi32ELi64ELi128ELi4ES3_EELb0ELb0ELb1ELb0ELb0ELb0ELb0ELb0ENS_16Flash_fwd_paramsEEEvRKT8_iiiii) ;  /* 0x0000000000087944 */ /* 0x01efea0003c00000 */
[----:B------:R-:W-:Y:S05]  /*0080*/  BSYNC.RECONVERGENT B2 ;  /* 0x0000000000027941 */ /* 0x000fea0003800200 */
.L_x_7800:
[----:B------:R-:W-:Y:S05]  /*0090*/  EXIT ;  /* 0x000000000000794d */ /* 0x000fea0003800000 */
        .type           $_ZN5flash24flash_fwd_splitkv_kernelI23Flash_fwd_kernel_traitsILi32ELi64ELi128ELi4ELb0ELb0EN7cutlass6half_tE19Flash_kernel_traitsILi32ELi64ELi128ELi4ES3_EELb0ELb0ELb1ELb0ELb0ELb0ELb0ELb0EEEvNS_16Flash_fwd_paramsE$_ZN5flash30compute_attn_1rowblock_splitkvI23Flash_fwd_kernel_traitsILi32ELi64ELi128ELi4ELb0ELb0EN7cutlass6half_tE19Flash_kernel_traitsILi32ELi64ELi128ELi4ES3_EELb0ELb0ELb1ELb0ELb0ELb0ELb0ELb0ENS_16Flash_fwd_paramsEEEvRKT8_iiiii,@function
        .size           $_ZN5flash24flash_fwd_splitkv_kernelI23Flash_fwd_kernel_traitsILi32ELi64ELi128ELi4ELb0ELb0EN7cutlass6half_tE19Flash_kernel_traitsILi32ELi64ELi128ELi4ES3_EELb0ELb0ELb1ELb0ELb0ELb0ELb0ELb0EEEvNS_16Flash_fwd_paramsE$_ZN5flash30compute_attn_1rowblock_splitkvI23Flash_fwd_kernel_traitsILi32ELi64ELi128ELi4ELb0ELb0EN7cutlass6half_tE19Flash_kernel_traitsILi32ELi64ELi128ELi4ES3_EELb0ELb0ELb1ELb0ELb0ELb0ELb0ELb0ENS_16Flash_fwd_paramsEEEvRKT8_iiiii,(.L_x_10310 - $_ZN5flash24flash_fwd_splitkv_kernelI23Flash_fwd_kernel_traitsILi32ELi64ELi128ELi4ELb0ELb0EN7cutlass6half_tE19Flash_kernel_traitsILi32ELi64ELi128ELi4ES3_EELb0ELb0ELb1ELb0ELb0ELb0ELb0ELb0EEEvNS_16Flash_fwd_paramsE$_ZN5flash30compute_attn_1rowblock_splitkvI23Flash_fwd_kernel_traitsILi32ELi64ELi128ELi4ELb0ELb0EN7cutlass6half_tE19Flash_kernel_traitsILi32ELi64ELi128ELi4ES3_EELb0ELb0ELb1ELb0ELb0ELb0ELb0ELb0ENS_16Flash_fwd_paramsEEEvRKT8_iiiii)
$_ZN5flash24flash_fwd_splitkv_kernelI23Flash_fwd_kernel_traitsILi32ELi64ELi128ELi4ELb0ELb0EN7cutlass6half_tE19Flash_kernel_traitsILi32ELi64ELi128ELi4ES3_EELb0ELb0ELb1ELb0ELb0ELb0ELb0ELb0EEEvNS_16Flash_fwd_paramsE$_ZN5flash30compute_attn_1rowblock_splitkvI23Flash_fwd_kernel_traitsILi32ELi64ELi128ELi4ELb0ELb0EN7cutlass6half_tE19Flash_kernel_traitsILi32ELi64ELi128ELi4ES3_EELb0ELb0ELb1ELb0ELb0ELb0ELb0ELb0ENS_16Flash_fwd_paramsEEEvRKT8_iiiii:
        /* <DEDUP_REMOVED lines=38> */
.L_x_7802:
[----:B------:R-:W-:Y:S05]  /*0300*/  BSYNC.RECONVERGENT B0 ;  /* 0x0000000000007941 */ /* 0x000fea0003800200 */
.L_x_7801:
[----:B------:R-:W-:Y:S04]  /*0310*/  BSSY.RECONVERGENT B0, `(.L_x_7803) ;  /* 0x0000007000007945 */ /* 0x000fe80003800200 */
[----:B------:R-:W-:Y:S05]  /*0320*/  @!P3 BRA `(.L_x_7804) ;  /* 0x000000000014b947 */ /* 0x000fea0003800000 */
[----:B------:R-:W2:Y:S02]  /*0330*/  LD.E.U8 R6, desc[UR4][R2.64+0x1b2] ;  /* 0x0001b20402067980 */ /* 0x000ea4000c101100 */
[----:B--2---:R-:W-:-:S13]  /*0340*/  ISETP.NE.AND P1, PT, R6, RZ, PT ;  /* 0x000000ff0600720c */ /* 0x004fda0003f25270 */
[----:B-----5:R-:W2:Y:S02]  /*0350*/  @P1 LD.E R88, desc[UR4][R12.64+0x4] ;  /* 0x000004040c581980 */ /* 0x020ea4000c101900 */
[----:B--2---:R-:W-:-:S06]  /*0360*/  @P1 IADD3 R88, PT, PT, R88, -R11, RZ ;  /* 0x8000000b58581210 */ /* 0x004fcc0007ffe0ff */
[----:B------:R2:W5:Y:S02]  /*0370*/  @!P1 LD.E R88, desc[UR4][R12.64] ;  /* 0x000000040c589980 */ /* 0x000564000c101900 */
.L_x_7804:
[----:B------:R-:W-:Y:S05]  /*0380*/  BSYNC.RECONVERGENT B0 ;  /* 0x0000000000007941 */ /* 0x000fea0003800200 */
.L_x_7803:
        /* <DEDUP_REMOVED lines=8> */
.L_x_7806:
[----:B------:R-:W3:Y:S01]  /*0410*/  LD.E.64 R6, desc[UR4][R2.64+0x108] ;  /* 0x0001080402067980 */ /* 0x000ee2000c101b00 */
[----:B------:R-:W-:Y:S01]  /*0420*/  BSSY.RECONVERGENT B0, `(.L_x_7808) ;  /* 0x0000006000007945 */ /* 0x000fe20003800200 */
[----:B------:R-:W-:Y:S01]  /*0430*/  IMAD.MOV.U32 R5, RZ, RZ, RZ ;  /* 0x000000ffff057224 */ /* 0x000fe200078e00ff */
[----:B---3--:R-:W-:-:S04]  /*0440*/  ISETP.NE.U32.AND P0, PT, R6, RZ, PT ;  /* 0x000000ff0600720c */ /* 0x008fc80003f05070 */
[----:B------:R-:W-:-:S13]  /*0450*/  ISETP.NE.AND.EX P0, PT, R7, RZ, PT, P0 ;  /* 0x000000ff0700720c */ /* 0x000fda0003f05300 */
[----:B------:R-:W-:Y:S05]  /*0460*/  @!P0 BRA `(.L_x_7809) ;  /* 0x0000000000048947 */ /* 0x000fea0003800000 */
[----:B------:R3:W5:Y:S02]  /*0470*/  LD.E R5, desc[UR4][R2.64+0xbc] ;  /* 0x0000bc0402057980 */ /* 0x000764000c101900 */
.L_x_7809:
[----:B------:R-:W-:Y:S05]  /*0480*/  BSYNC.RECONVERGENT B0 ;  /* 0x0000000000007941 */ /* 0x000fea0003800200 */
.L_x_7808:
[----:B-----5:R-:W-:Y:S02]  /*0490*/  IADD3 R88, PT, PT, R5, R88, -R10 ;  /* 0x0000005805587210 */ /* 0x020fe40007ffe80a */
.L_x_7807:
[----:B------:R-:W-:Y:S05]  /*04a0*/  BSYNC.RECONVERGENT B1 ;  /* 0x0000000000017941 */ /* 0x000fea0003800200 */
.L_x_7805:
[----:B------:R-:W-:Y:S01]  /*04b0*/  IMAD.SHL.U32 R137, R151, 0x40, RZ ;  /* 0x0000004097897824 */ /* 0x000fe200078e00ff */
[----:B------:R-:W-:Y:S01]  /*04c0*/  MOV R6, R148 ;  /* 0x0000009400067202 */ /* 0x000fe20000000f00 */
[----:B------:R-:W-:-:S03]  /*04d0*/  IMAD.MOV.U32 R7, RZ, RZ, 0x0 ;  /* 0x00000000ff077424 */ /* 0x000fc600078e00ff */
[----:B------:R-:W-:-:S13]  /*04e0*/  ISETP.GT.AND P0, PT, R112, R137, PT ;  /* 0x000000897000720c */ /* 0x000fda0003f04270 */
[----:B-123--:R-:W-:Y:S05]  /*04f0*/  @!P0 RET.REL.NODEC R6 `(_ZN5flash24flash_fwd_splitkv_kernelI23Flash_fwd_kernel_traitsILi32ELi64ELi128ELi4ELb0ELb0EN7cutlass6half_tE19Flash_kernel_traitsILi32ELi64ELi128ELi4ES3_EELb0ELb0ELb1ELb0ELb0ELb0ELb0ELb0EEEvNS_16Flash_fwd_paramsE) ;  /* 0xfffffff806c08950 */ /* 0x00efea0003c3ffff */
        /* <DEDUP_REMOVED lines=74> */
.L_x_7812:
[----:B------:R-:W-:Y:S05]  /*09a0*/  BSYNC.RECONVERGENT B0 ;  /* 0x0000000000007941 */ /* 0x000fea0003800200 */
.L_x_7811:
[----:B------:R-:W-:Y:S01]  /*09b0*/  MOV R2, R148 ;  /* 0x0000009400027202 */ /* 0x000fe20000000f00 */
[----:B------:R1:W-:Y:S01]  /*09c0*/  @!P3 ST.E desc[UR4][R4.64], R0 ;  /* 0x000000000400b985 */ /* 0x0003e2000c101904 */
[----:B------:R-:W-:-:S04]  /*09d0*/  MOV R3, 0x0 ;  /* 0x0000000000037802 */ /* 0x000fc80000000f00 */
[----:B-12---:R-:W-:Y:S05]  /*09e0*/  @P2 RET.REL.NODEC R2 `(_ZN5flash24flash_fwd_splitkv_kernelI23Flash_fwd_kernel_traitsILi32ELi64ELi128ELi4ELb0ELb0EN7cutlass6half_tE19Flash_kernel_traitsILi32ELi64ELi128ELi4ES3_EELb0ELb0ELb1ELb0ELb0ELb0ELb0ELb0EEEvNS_16Flash_fwd_paramsE) ;  /* 0xfffffff402842950 */ /* 0x006fea0003c3ffff */
[----:B------:R-:W-:Y:S02]  /*09f0*/  MOV R0, 0x7f800000 ;  /* 0x7f80000000007802 */ /* 0x000fe40000000f00 */
[----:B------:R-:W-:-:S03]  /*0a00*/  MOV R149, 0x0 ;  /* 0x0000000000957802 */ /* 0x000fc60000000f00 */
[----:B------:R1:W-:Y:S02]  /*0a10*/  ST.E desc[UR4][R4.64+0x80], R0 ;  /* 0x0000800004007985 */ /* 0x0003e4000c101904 */
[----:B-1----:R-:W-:Y:S05]  /*0a20*/  RET.REL.NODEC R148 `(_ZN5flash24flash_fwd_splitkv_kernelI23Flash_fwd_kernel_traitsILi32ELi64ELi128ELi4ELb0ELb0EN7cutlass6half_tE19Flash_kernel_traitsILi32ELi64ELi128ELi4ES3_EELb0ELb0ELb1ELb0ELb0ELb0ELb0ELb0EEEvNS_16Flash_fwd_paramsE) ;  /* 0xfffffff494747950 */ /* 0x002fea0003c3ffff */
.L_x_7810:
        /* <DEDUP_REMOVED lines=106> */
.L_x_7814:
        /* <DEDUP_REMOVED lines=81> */
.L_x_7815:
[----:B------:R-:W-:Y:S05]  /*15e0*/  BSYNC.RECONVERGENT B0 ;  /* 0x0000000000007941 */ /* 0x000fea0003800200 */
.L_x_7813:
        /* <DEDUP_REMOVED lines=111> */
.L_x_7818:
[----:B------:R1:W-:Y:S02]  /*1ce0*/  STS.128 [R155], RZ ;  /* 0x000000ff9b007388 */ /* 0x0003e40000000c00 */
.L_x_7817:
[----:B------:R-:W-:Y:S05]  /*1cf0*/  BSYNC.RECONVERGENT B0 ;  /* 0x0000000000007941 */ /* 0x000fea0003800200 */
.L_x_7816:
        /* <DEDUP_REMOVED lines=23> */
.L_x_7820:
[----:B------:R-:W-:Y:S05]  /*1e70*/  BSYNC.RECONVERGENT B0 ;  /* 0x0000000000007941 */ /* 0x000fea0003800200 */
.L_x_7819:
        /* <DEDUP_REMOVED lines=13> */
.L_x_7823:
[----:B------:R4:W-:Y:S02]  /*1f50*/  STS.128 [R155+0x1000], RZ ;  /* 0x001000ff9b007388 */ /* 0x0009e40000000c00 */
.L_x_7822:
[----:B------:R-:W-:Y:S05]  /*1f60*/  BSYNC.RECONVERGENT B0 ;  /* 0x0000000000007941 */ /* 0x000fea0003800200 */
.L_x_7821:
        /* <DEDUP_REMOVED lines=16> */
.L_x_7825:
[----:B------:R-:W-:Y:S05]  /*2070*/  BSYNC.RECONVERGENT B0 ;  /* 0x0000000000007941 */ /* 0x000fea0003800200 */
.L_x_7824:
        /* <DEDUP_REMOVED lines=11> */
.L_x_7827:
[----:B------:R-:W-:Y:S05]  /*2130*/  BSYNC.RECONVERGENT B0 ;  /* 0x0000000000007941 */ /* 0x000fea0003800200 */
.L_x_7826:
        /* <DEDUP_REMOVED lines=11> */
.L_x_7829:
[----:B------:R-:W-:Y:S05]  /*21f0*/  BSYNC.RECONVERGENT B0 ;  /* 0x0000000000007941 */ /* 0x000fea0003800200 */
.L_x_7828:
        /* <DEDUP_REMOVED lines=30> */
.L_x_7832:
[----:B------:R3:W-:Y:S01]  /*23e0*/  STS.128 [R155+0x3000], RZ ;  /* 0x003000ff9b007388 */ /* 0x0007e20000000c00 */
[----:B------:R-:W-:Y:S05]  /*23f0*/  BRA `(.L_x_7833) ;  /* 0x0000000000047947 */ /* 0x000fea0003800000 */
.L_x_7831:
[----:B------:R4:W-:Y:S02]  /*2400*/  STS.128 [R155+0x3000], RZ ;  /* 0x003000ff9b007388 */ /* 0x0009e40000000c00 */
.L_x_7833:
[----:B------:R-:W-:Y:S05]  /*2410*/  BSYNC.RECONVERGENT B0 ;  /* 0x0000000000007941 */ /* 0x000fea0003800200 */
.L_x_7830:
[-C--:B------:R-:W-:Y:S01]  /*2420*/  ISETP.GE.AND P3, PT, R6, R7.reuse, PT ;  /* 0x000000070600720c */ /* 0x080fe20003f66270 */
[C---:B------:R-:W-:Y:S01]  /*2430*/  IMAD.SHL.U32 R114, R90.reuse, 0x20, RZ ;  /* 0x000000205a727824 */ /* 0x040fe200078e00ff */
        /* <DEDUP_REMOVED lines=14> */
[----:B--2---:R-:W-:-:S02]  /*2520*/  LEA R10, P0, R4, R147, 0x1 ;  /* 0x00000093040a7211 */ /* 0x004fc400078008ff */
[----:B------:R-:W-:Y:S02]  /*2530*/  LOP3.LUT R7, R7, 0x20, R114, 0xf8, !PT ;  /* 0x0000002007077812 */ /* 0x000fe400078ef872 */
[----:B------:R-:W-:Y:S02]  /*2540*/  LOP3.LUT R6, R6, 0x8, R90, 0xf8, !PT ;  /* 0x0000000806067812 */ /* 0x000fe400078ef85a */
[----:B------:R-:W-:Y:S02]  /*2550*/  LOP3.LUT R113, R113, R8, RZ, 0x3c, !PT ;  /* 0x0000000871717212 */ /* 0x000fe400078e3cff */
        /* <DEDUP_REMOVED lines=12> */
.L_x_7835:
[----:B------:R-:W-:Y:S05]  /*2620*/  BSYNC.RECONVERGENT B0 ;  /* 0x0000000000007941 */ /* 0x000fea0003800200 */
.L_x_7834:
        /* <DEDUP_REMOVED lines=14> */
.L_x_7837:
[----:B------:R-:W-:Y:S05]  /*2710*/  BSYNC.RECONVERGENT B0 ;  /* 0x0000000000007941 */ /* 0x000fea0003800200 */
.L_x_7836:
        /* <DEDUP_REMOVED lines=12> */
.L_x_7839:
[----:B------:R-:W-:Y:S05]  /*27e0*/  BSYNC.RECONVERGENT B0 ;  /* 0x0000000000007941 */ /* 0x000fea0003800200 */
.L_x_7838:
[----:B------:R-:W-:Y:S01]  /*27f0*/  IMAD.MOV.U32 R64, RZ, RZ, 0x20 ;  /* 0x00000020ff407424 */ /* 0x000fe200078e00ff */
[----:B------:R-:W-:Y:S01]  /*2800*/  LOP3.LUT P0, RZ, R90, 0x4, RZ, 0xc0, !PT ;  /* 0x000000045aff7812 */ /* 0x000fe2000780c0ff */
[----:B------:R5:W-:Y:S01]  /*2810*/  LDSM.16.M88.4 R104, [R100] ;  /* 0x000000006468783b */ /* 0x000be20000000200 */
[----:B------:R-:W-:Y:S02]  /*2820*/  BSSY.RECONVERGENT B1, `(.L_x_7840) ;  /* 0x00000ae000017945 */ /* 0x000fe40003800200 */
[----:B------:R-:W-:Y:S01]  /*2830*/  SEL R64, R64, 0xffffffe0, !P0 ;  /* 0xffffffe040407807 */ /* 0x000fe20004000000 */
[----:B------:R-:W3:Y:S01]  /*2840*/  LDSM.16.M88.4 R56, [R108+0x1000] ;  /* 0x001000006c38783b */ /* 0x000ee20000000200 */
[----:B-1----:R-:W-:Y:S02]  /*2850*/  P2R R4, PR, RZ, 0x1 ;  /* 0x00000001ff047803 */ /* 0x002fe40000000000 */
[----:B------:R-:W-:Y:S01]  /*2860*/  ISETP.NE.AND P0, PT, R89, 0x1, PT ;  /* 0x000000015900780c */ /* 0x000fe20003f05270 */
[----:B------:R-:W1:Y:S04]  /*2870*/  LDSM.16.M88.4 R48, [R108+0x1400] ;  /* 0x001400006c30783b */ /* 0x000e680000000200 */
[----:B------:R-:W4:Y:S04]  /*2880*/  LDSM.16.M88.4 R40, [R108+0x1800] ;  /* 0x001800006c28783b */ /* 0x000f280000000200 */
[----:B------:R-:W4:Y:S04]  /*2890*/  LDSM.16.M88.4 R32, [R108+0x1c00] ;  /* 0x001c00006c20783b */ /* 0x000f280000000200 */
[----:B------:R-:W4:Y:S01]  /*28a0*/  LDSM.16.M88.4 R24, [R108+0x2000] ;  /* 0x002000006c18783b */ /* 0x000f220000000200 */
[----:B-----5:R-:W-:-:S03]  /*28b0*/  IMAD.IADD R100, R100, 0x1, R64 ;  /* 0x0000000164647824 */ /* 0x020fc600078e0240 */
[----:B------:R-:W5:Y:S01]  /*28c0*/  LDSM.16.M88.4 R16, [R108+0x2400] ;  /* 0x002400006c10783b */ /* 0x000f620000000200 */
[----:B------:R-:W-:-:S03]  /*28d0*/  IMAD.IADD R64, R108, 0x1, R64 ;  /* 0x000000016c407824 */ /* 0x000fc600078e0240 */
[----:B--2---:R-:W2:Y:S04]  /*28e0*/  LDSM.16.M88.4 R8, [R108+0x2800] ;  /* 0x002800006c08783b */ /* 0x004ea80000000200 */
[----:B------:R-:W2:Y:S04]  /*28f0*/  LDSM.16.M88.4 R108, [R108+0x2c00] ;  /* 0x002c00006c6c783b */ /* 0x000ea80000000200 */
[----:B------:R-:W-:Y:S04]  /*2900*/  LDSM.16.M88.4 R96, [R64+0x1000] ;  /* 0x001000004060783b */ /* 0x000fe80000000200 */
[----:B------:R-:W-:Y:S04]  /*2910*/  LDSM.16.M88.4 R92, [R64+0x1400] ;  /* 0x00140000405c783b */ /* 0x000fe80000000200 */
[----:B------:R-:W-:Y:S01]  /*2920*/  LDSM.16.M88.4 R84, [R64+0x1800] ;  /* 0x001800004054783b */ /* 0x000fe20000000200 */
[C---:B---3--:R-:W-:Y:S03]  /*2930*/  HMMA.16816.F32 R60, R104.reuse, R56, RZ ;  /* 0x00000038683c723c */ /* 0x048fe600000018ff */
[----:B------:R-:W-:Y:S04]  /*2940*/  LDSM.16.M88.4 R80, [R64+0x1c00] ;  /* 0x001c00004050783b */ /* 0x000fe80000000200 */
[----:B------:R-:W-:Y:S01]  /*2950*/  LDSM.16.M88.4 R76, [R64+0x2000] ;  /* 0x00200000404c783b */ /* 0x000fe20000000200 */
[C---:B-1----:R-:W-:Y:S03]  /*2960*/  HMMA.16816.F32 R52, R104.reuse, R48, RZ ;  /* 0x000000306834723c */ /* 0x042fe600000018ff */
[----:B------:R-:W-:Y:S04]  /*2970*/  LDSM.16.M88.4 R72, [R64+0x2400] ;  /* 0x002400004048783b */ /* 0x000fe80000000200 */
[----:B------:R-:W-:Y:S01]  /*2980*/  LDSM.16.M88.4 R68, [R64+0x2800] ;  /* 0x002800004044783b */ /* 0x000fe20000000200 */
[C---:B----4-:R-:W-:Y:S03]  /*2990*/  HMMA.16816.F32 R44, R104.reuse, R40, RZ ;  /* 0x00000028682c723c */ /* 0x050fe600000018ff */
[----:B------:R-:W1:Y:S04]  /*29a0*/  LDSM.16.M88.4 R100, [R100] ;  /* 0x000000006464783b */ /* 0x000e680000000200 */
[----:B------:R-:W3:Y:S01]  /*29b0*/  LDSM.16.M88.4 R64, [R64+0x2c00] ;  /* 0x002c00004040783b */ /* 0x000ee20000000200 */
[C---:B------:R-:W-:Y:S03]  /*29c0*/  HMMA.16816.F32 R36, R104.reuse, R32, RZ ;  /* 0x000000206824723c */ /* 0x040fe600000018ff */
[----:B------:R-:W0:Y:S05]  /*29d0*/  LDGDEPBAR ;  /* 0x00000000000079af */ /* 0x000e2a0000000000 */
[C---:B------:R-:W-:Y:S08]  /*29e0*/  HMMA.16816.F32 R28, R104.reuse, R24, RZ ;  /* 0x00000018681c723c */ /* 0x040ff000000018ff */
[C---:B-----5:R-:W-:Y:S08]  /*29f0*/  HMMA.16816.F32 R20, R104.reuse, R16, RZ ;  /* 0x000000106814723c */ /* 0x060ff000000018ff */
[----:B--2---:R-:W-:Y:S01]  /*2a00*/  HMMA.16816.F32 R12, R104, R8, RZ ;  /* 0x00000008680c723c */ /* 0x004fe200000018ff */
        /* <DEDUP_REMOVED lines=23> */
[----:B------:R-:W-:-:S07]  /*2b80*/  P2R R68, PR, RZ, 0x1 ;  /* 0x00000001ff447803 */ /* 0x000fce0000000000 */
        /* <DEDUP_REMOVED lines=18> */
.L_x_7843:
        /* <DEDUP_REMOVED lines=30> */
[----:B------:R-:W-:Y:S02]  /*2e90*/  ISETP.GE.AND P0, PT, R70, RZ, PT ;  /* 0x000000ff4600720c */ /* 0x000fe40003f06270 */
[----:B------:R-:W-:-:S02]  /*2ea0*/  ISETP.GE.U32.AND P4, PT, R65, R67, PT ;  /* 0x000000434100720c */ /* 0x000fc40003f86070 */
[----:B------:R-:W-:-:S05]  /*2eb0*/  LOP3.LUT R64, RZ, R72, RZ, 0x33, !PT ;  /* 0x00000048ff407212 */ /* 0x000fca00078e33ff */
        /* <DEDUP_REMOVED lines=29> */
.L_x_7844:
[----:B------:R-:W-:Y:S05]  /*3090*/  BSYNC.RECONVERGENT B0 ;  /* 0x0000000000007941 */ /* 0x000fea0003800200 */
.L_x_7842:
[CC--:B------:R-:W-:Y:S01]  /*30a0*/  ISETP.GE.AND P0, PT, R142.reuse, R152.reuse, PT ;  /* 0x000000988e00720c */ /* 0x0c0fe20003f06270 */
[----:B------:R-:W-:Y:S01]  /*30b0*/  BSSY.RECONVERGENT B0, `(.L_x_7845) ;  /* 0x0000023000007945 */ /* 0x000fe20003800200 */
[----:B------:R-:W-:-:S11]  /*30c0*/  ISETP.GE.AND P1, PT, R142, R152, PT ;  /* 0x000000988e00720c */ /* 0x000fd60003f26270 */
[C---:B------:R-:W-:Y:S01]  /*30d0*/  @!P0 IMAD.SHL.U32 R65, R138.reuse, 0x40, RZ ;  /* 0x000000408a418824 */ /* 0x040fe200078e00ff */
[CC--:B------:R-:W-:Y:S01]  /*30e0*/  @!P0 LEA R66, P4, R138.reuse, R145.reuse, 0x6 ;  /* 0x000000918a428211 */ /* 0x0c0fe200078830ff */
[----:B------:R-:W-:Y:S01]  /*30f0*/  @!P1 IMAD.MOV.U32 R70, RZ, RZ, R145 ;  /* 0x000000ffff469224 */ /* 0x000fe200078e0091 */
[C---:B------:R-:W-:Y:S01]  /*3100*/  @!P0 SHF.L.U64.HI R64, R138.reuse, 0x6, R139 ;  /* 0x000000068a408819 */ /* 0x040fe2000001028b */
[----:B------:R-:W-:Y:S01]  /*3110*/  @!P1 IMAD.MOV.U32 R71, RZ, RZ, R144 ;  /* 0x000000ffff479224 */ /* 0x000fe200078e0090 */
[----:B------:R-:W-:Y:S02]  /*3120*/  @!P0 IADD3 R72, P3, P2, R65, R145, R65 ;  /* 0x0000009141488210 */ /* 0x000fe40007a7e041 */
[-C--:B------:R-:W-:Y:S02]  /*3130*/  @!P0 LEA.HI.X R67, R138, R144.reuse, R139, 0x6, P4 ;  /* 0x000000908a438211 */ /* 0x080fe400020f348b */
[----:B------:R-:W-:Y:S01]  /*3140*/  @!P0 IADD3.X R73, PT, PT, R64, R144, R64, P3, P2 ;  /* 0x0000009040498210 */ /* 0x000fe20001fe4440 */
        /* <DEDUP_REMOVED lines=25> */
.L_x_7846:
[----:B------:R-:W-:Y:S05]  /*32e0*/  BSYNC.RECONVERGENT B0 ;  /* 0x0000000000007941 */ /* 0x000fea0003800200 */
.L_x_7845:
[----:B------:R-:W0:Y:S02]  /*32f0*/  LDGDEPBAR ;  /* 0x00000000000079af */ /* 0x000e240000000000 */
.L_x_7841:
[----:B------:R-:W-:Y:S05]  /*3300*/  BSYNC.RECONVERGENT B1 ;  /* 0x0000000000017941 */ /* 0x000fea0003800200 */
.L_x_7840:
[----:B------:R-:W-:Y:S01]  /*3310*/  LOP3.LUT R64, R116, 0x7, RZ, 0xc0, !PT ;  /* 0x0000000774407812 */ /* 0x000fe200078ec0ff */
[----:B-12---:R-:W-:Y:S01]  /*3320*/  IMAD.SHL.U32 R66, R90, 0x2, RZ ;  /* 0x000000025a427824 */ /* 0x006fe200078e00ff */
[----:B------:R-:W-:Y:S02]  /*3330*/  LEA R65, R89, 0xffffff80, 0x7 ;  /* 0xffffff8059417811 */ /* 0x000fe400078e38ff */
[----:B------:R-:W-:Y:S02]  /*3340*/  LOP3.LUT R69, R64, 0x1f0, R132, 0xf8, !PT ;  /* 0x000001f040457812 */ /* 0x000fe400078ef884 */
[----:B------:R-:W-:-:S03]  /*3350*/  LOP3.LUT R66, R66, 0x6, RZ, 0xc0, !PT ;  /* 0x0000000642427812 */ /* 0x000fc600078ec0ff */
[----:B------:R-:W-:Y:S01]  /*3360*/  IMAD R69, R151, 0x40, R69 ;  /* 0x0000004097457824 */ /* 0x000fe200078e0245 */
[C-C-:B------:R-:W-:Y:S02]  /*3370*/  LOP3.LUT R72, R65.reuse, 0x1, R66.reuse, 0xfe, !PT ;  /* 0x0000000141487812 */ /* 0x140fe400078efe42 */
[C---:B------:R-:W-:Y:S02]  /*3380*/  LOP3.LUT R67, R65.reuse, 0x21, R66, 0xfe, !PT ;  /* 0x0000002141437812 */ /* 0x040fe400078efe42 */
[----:B------:R-:W-:Y:S02]  /*3390*/  IADD3 R69, PT, PT, R88, R69, -R112 ;  /* 0x0000004558457210 */ /* 0x000fe40007ffe870 */
[C-C-:B------:R-:W-:Y:S02]  /*33a0*/  LOP3.LUT R70, R65.reuse, 0x8, R66.reuse, 0xfe, !PT ;  /* 0x0000000841467812 */ /* 0x140fe400078efe42 */
[----:B------:R-:W-:Y:S01]  /*33b0*/  LOP3.LUT R74, R65, 0x29, R66, 0xfe, !PT ;  /* 0x00000029414a7812 */ /* 0x000fe200078efe42 */
[C---:B------:R-:W-:Y:S01]  /*33c0*/  IMAD.IADD R71, R69.reuse, 0x1, -R72 ;  /* 0x0000000145477824 */ /* 0x040fe200078e0a48 */
[-C--:B------:R-:W-:Y:S01]  /*33d0*/  ISETP.GE.AND P4, PT, R70, R88.reuse, PT ;  /* 0x000000584600720c */ /* 0x080fe20003f86270 */
[C---:B------:R-:W-:Y:S01]  /*33e0*/  IMAD.IADD R76, R69.reuse, 0x1, -R67 ;  /* 0x00000001454c7824 */ /* 0x040fe200078e0a43 */
[----:B------:R-:W-:Y:S01]  /*33f0*/  ISETP.GE.AND P0, PT, R72, R88, PT ;  /* 0x000000584800720c */ /* 0x000fe20003f06270 */
[C---:B------:R-:W-:Y:S01]  /*3400*/  IMAD.IADD R77, R69.reuse, 0x1, -R70 ;  /* 0x00000001454d7824 */ /* 0x040fe200078e0a46 */
[----:B------:R-:W-:Y:S01]  /*3410*/  IABS R71, R71 ;  /* 0x0000004700477213 */ /* 0x000fe20000000000 */
[----:B------:R-:W-:Y:S01]  /*3420*/  IMAD.IADD R72, R69, 0x1, -R74 ;  /* 0x0000000145487824 */ /* 0x000fe200078e0a4a */
[----:B------:R-:W-:-:S02]  /*3430*/  IABS R76, R76 ;  /* 0x0000004c004c7213 */ /* 0x000fc40000000000 */
[----:B------:R-:W-:Y:S02]  /*3440*/  I2FP.F32.S32 R71, R71 ;  /* 0x0000004700477245 */ /* 0x000fe40000201400 */
[----:B------:R-:W-:Y:S02]  /*3450*/  IABS R77, R77 ;  /* 0x0000004d004d7213 */ /* 0x000fe40000000000 */
[----:B------:R-:W-:Y:S01]  /*3460*/  I2FP.F32.S32 R76, R76 ;  /* 0x0000004c004c7245 */ /* 0x000fe20000201400 */
[C---:B------:R-:W-:Y:S01]  /*3470*/  FFMA.FTZ R61, -R0.reuse, R71, R61 ;  /* 0x00000047003d7223 */ /* 0x040fe2000001013d */
[----:B------:R-:W-:Y:S02]  /*3480*/  LOP3.LUT R70, R65, R66, RZ, 0xfc, !PT ;  /* 0x0000004241467212 */ /* 0x000fe400078efcff */
[----:B------:R-:W-:Y:S01]  /*3490*/  I2FP.F32.S32 R77, R77 ;  /* 0x0000004d004d7245 */ /* 0x000fe20000201400 */
[----:B------:R-:W-:Y:S01]  /*34a0*/  FFMA.FTZ R76, -R0, R76, R45 ;  /* 0x0000004c004c7223 */ /* 0x000fe2000001012d */
[----:B------:R-:W-:Y:S01]  /*34b0*/  ISETP.GE.AND P1, PT, R70, R88, PT ;  /* 0x000000584600720c */ /* 0x000fe20003f26270 */
[----:B------:R-:W-:Y:S01]  /*34c0*/  IMAD.IADD R70, R69, 0x1, -R70 ;  /* 0x0000000145467824 */ /* 0x000fe200078e0a46 */
[----:B------:R-:W-:Y:S01]  /*34d0*/  LOP3.LUT R71, R65, 0x30, R66, 0xfe, !PT ;  /* 0x0000003041477812 */ /* 0x000fe200078efe42 */
[----:B------:R-:W-:-:S02]  /*34e0*/  VIADD R45, R69, 0x8 ;  /* 0x00000008452d7836 */ /* 0x000fc40000000000 */
[----:B------:R-:W-:Y:S01]  /*34f0*/  FFMA.FTZ R77, -R0, R77, R56 ;  /* 0x0000004d004d7223 */ /* 0x000fe20000010138 */
[----:B------:R-:W-:Y:S01]  /*3500*/  LOP3.LUT R75, R65, 0x28, R66, 0xfe, !PT ;  /* 0x00000028414b7812 */ /* 0x000fe200078efe42 */
[----:B------:R-:W-:Y:S01]  /*3510*/  IMAD.IADD R78, R69, 0x1, -R71 ;  /* 0x00000001454e7824 */ /* 0x000fe200078e0a47 */
[----:B------:R-:W-:Y:S01]  /*3520*/  IABS R70, R70 ;  /* 0x0000004600467213 */ /* 0x000fe20000000000 */
[----:B------:R-:W-:Y:S01]  /*3530*/  IMAD.IADD R56, R45, 0x1, -R67 ;  /* 0x000000012d387824 */ /* 0x000fe200078e0a43 */
[----:B------:R-:W-:Y:S01]  /*3540*/  ISETP.GE.AND P2, PT, R67, R88, PT ;  /* 0x000000584300720c */ /* 0x000fe20003f46270 */
[----:B------:R-:W-:Y:S01]  /*3550*/  IMAD.IADD R73, R69, 0x1, -R75 ;  /* 0x0000000145497824 */ /* 0x000fe200078e0a4b */
[----:B------:R-:W-:Y:S02]  /*3560*/  IABS R72, R72 ;  /* 0x0000004800487213 */ /* 0x000fe40000000000 */
[----:B------:R-:W-:Y:S02]  /*3570*/  I2FP.F32.S32 R70, R70 ;  /* 0x0000004600467245 */ /* 0x000fe40000201400 */
[----:B------:R-:W-:-:S02]  /*3580*/  IABS R67, R78 ;  /* 0x0000004e00437213 */ /* 0x000fc40000000000 */
[----:B------:R-:W-:Y:S01]  /*3590*/  IABS R56, R56 ;  /* 0x0000003800387213 */ /* 0x000fe20000000000 */
[C---:B------:R-:W-:Y:S01]  /*35a0*/  FFMA.FTZ R58, -R0.reuse, R70, R58 ;  /* 0x00000046003a7223 */ /* 0x040fe2000001013a */
[----:B------:R-:W-:Y:S02]  /*35b0*/  I2FP.F32.S32 R72, R72 ;  /* 0x0000004800487245 */ /* 0x000fe40000201400 */
[----:B------:R-:W-:Y:S02]  /*35c0*/  I2FP.F32.S32 R67, R67 ;  /* 0x0000004300437245 */ /* 0x000fe40000201400 */
[----:B------:R-:W-:Y:S01]  /*35d0*/  I2FP.F32.S32 R56, R56 ;  /* 0x0000003800387245 */ /* 0x000fe20000201400 */
[C---:B------:R-:W-:Y:S01]  /*35e0*/  FFMA.FTZ R72, -R0.reuse, R72, R41 ;  /* 0x0000004800487223 */ /* 0x040fe20000010129 */
[----:B------:R-:W-:Y:S01]  /*35f0*/  IABS R73, R73 ;  /* 0x0000004900497213 */ /* 0x000fe20000000000 */
[C---:B------:R-:W-:Y:S01]  /*3600*/  FFMA.FTZ R36, -R0.reuse, R67, R36 ;  /* 0x0000004300247223 */ /* 0x040fe20000010124 */
[----:B------:R-:W-:Y:S01]  /*3610*/  FSEL R41, R77, -INF , !P4 ;  /* 0xff8000004d297808 */ /* 0x000fe20006000000 */
[----:B------:R-:W-:Y:S01]  /*3620*/  FFMA.FTZ R47, -R0, R56, R47 ;  /* 0x00000038002f7223 */ /* 0x000fe2000001012f */
[----:B------:R-:W-:-:S02]  /*3630*/  FSEL R58, R58, -INF , !P4 ;  /* 0xff8000003a3a7808 */ /* 0x000fc40006000000 */
[C-C-:B------:R-:W-:Y:S02]  /*3640*/  LOP3.LUT R67, R65.reuse, 0x31, R66.reuse, 0xfe, !PT ;  /* 0x0000003141437812 */ /* 0x140fe400078efe42 */
[----:B------:R-:W-:Y:S02]  /*3650*/  LOP3.LUT R56, R65, 0x38, R66, 0xfe, !PT ;  /* 0x0000003841387812 */ /* 0x000fe400078efe42 */
[-C--:B------:R-:W-:Y:S01]  /*3660*/  ISETP.GE.AND P3, PT, R75, R88.reuse, PT ;  /* 0x000000584b00720c */ /* 0x080fe20003f66270 */
[C---:B------:R-:W-:Y:S01]  /*3670*/  IMAD.IADD R75, R45.reuse, 0x1, -R75 ;  /* 0x000000012d4b7824 */ /* 0x040fe200078e0a4b */
[----:B------:R-:W-:Y:S01]  /*3680*/  ISETP.GE.AND P4, PT, R74, R88, PT ;  /* 0x000000584a00720c */ /* 0x000fe20003f86270 */
[----:B------:R-:W-:Y:S01]  /*3690*/  IMAD.IADD R74, R45, 0x1, -R74 ;  /* 0x000000012d4a7824 */ /* 0x000fe200078e0a4a */
[----:B------:R-:W-:Y:S01]  /*36a0*/  I2FP.F32.S32 R73, R73 ;  /* 0x0000004900497245 */ /* 0x000fe20000201400 */
[C---:B------:R-:W-:Y:S01]  /*36b0*/  IMAD.IADD R78, R69.reuse, 0x1, -R67 ;  /* 0x00000001454e7824 */ /* 0x040fe200078e0a43 */
[----:B------:R-:W-:Y:S01]  /*36c0*/  IABS R75, R75 ;  /* 0x0000004b004b7213 */ /* 0x000fe20000000000 */
[----:B------:R-:W-:Y:S01]  /*36d0*/  IMAD.IADD R77, R69, 0x1, -R56 ;  /* 0x00000001454d7824 */ /* 0x000fe200078e0a38 */
[----:B------:R-:W-:Y:S01]  /*36e0*/  IABS R74, R74 ;  /* 0x0000004a004a7213 */ /* 0x000fe20000000000 */
[----:B------:R-:W-:Y:S01]  /*36f0*/  FFMA.FTZ R73, -R0, R73, R40 ;  /* 0x0000004900497223 */ /* 0x000fe20000010128 */
[----:B------:R-:W-:-:S02]  /*3700*/  FSEL R40, R76, -INF , !P2 ;  /* 0xff8000004c287808 */ /* 0x000fc40005000000 */
[----:B------:R-:W-:Y:S02]  /*3710*/  FSEL R120, R47, -INF , !P2 ;  /* 0xff8000002f787808 */ /* 0x000fe40005000000 */
        /* <DEDUP_REMOVED lines=8> */
[----:B------:R-:W-:Y:S01]  /*37a0*/  I2FP.F32.S32 R76, R76 ;  /* 0x0000004c004c7245 */ /* 0x000fe20000201400 */
[C---:B------:R-:W-:Y:S01]  /*37b0*/  FFMA.FTZ R43, -R0.reuse, R74, R43 ;  /* 0x0000004a002b7223 */ /* 0x040fe2000001012b */
[----:B------:R-:W-:Y:S02]  /*37c0*/  I2FP.F32.S32 R47, R47 ;  /* 0x0000002f002f7245 */ /* 0x000fe40000201400 */
[----:B------:R-:W-:Y:S01]  /*37d0*/  I2FP.F32.S32 R77, R71 ;  /* 0x00000047004d7245 */ /* 0x000fe20000201400 */
[C---:B------:R-:W-:Y:S01]  /*37e0*/  FFMA.FTZ R71, -R0.reuse, R76, R37 ;  /* 0x0000004c00477223 */ /* 0x040fe20000010125 */
[----:B------:R-:W-:Y:S01]  /*37f0*/  FSEL R37, R73, -INF , !P3 ;  /* 0xff80000049257808 */ /* 0x000fe20005800000 */
[C---:B------:R-:W-:Y:S01]  /*3800*/  FFMA.FTZ R47, -R0.reuse, R47, R32 ;  /* 0x0000002f002f7223 */ /* 0x040fe20000010120 */
[----:B------:R-:W-:Y:S01]  /*3810*/  FSEL R94, R75, -INF , !P3 ;  /* 0xff8000004b5e7808 */ /* 0x000fe20005800000 */
[----:B------:R-:W-:Y:S01]  /*3820*/  FFMA.FTZ R77, -R0, R77, R38 ;  /* 0x0000004d004d7223 */ /* 0x000fe20000010126 */
[----:B------:R-:W-:-:S02]  /*3830*/  FSEL R32, R72, -INF , !P4 ;  /* 0xff80000048207808 */ /* 0x000fc40006000000 */
[----:B------:R-:W-:Y:S02]  /*3840*/  FSEL R95, R43, -INF , !P4 ;  /* 0xff8000002b5f7808 */ /* 0x000fe40006000000 */
[----:B------:R-:W-:Y:S02]  /*3850*/  LOP3.LUT R42, R65, 0x39, R66, 0xfe, !PT ;  /* 0x00000039412a7812 */ /* 0x000fe400078efe42 */
[-C--:B------:R-:W-:Y:S01]  /*3860*/  ISETP.GE.AND P3, PT, R67, R88.reuse, PT ;  /* 0x000000584300720c */ /* 0x080fe20003f66270 */
[C---:B------:R-:W-:Y:S01]  /*3870*/  IMAD.IADD R67, R45.reuse, 0x1, -R67 ;  /* 0x000000012d437824 */ /* 0x040fe200078e0a43 */
[----:B------:R-:W-:Y:S01]  /*3880*/  ISETP.GE.AND P4, PT, R56, R88, PT ;  /* 0x000000583800720c */ /* 0x000fe20003f86270 */
[----:B------:R-:W-:Y:S01]  /*3890*/  IMAD.IADD R56, R45, 0x1, -R56 ;  /* 0x000000012d387824 */ /* 0x000fe200078e0a38 */
[----:B------:R-:W-:Y:S01]  /*38a0*/  LOP3.LUT R97, R65, 0x50, R66, 0xfe, !PT ;  /* 0x0000005041617812 */ /* 0x000fe200078efe42 */
[----:B------:R-:W-:Y:S01]  /*38b0*/  IMAD.IADD R72, R69, 0x1, -R42 ;  /* 0x0000000145487824 */ /* 0x000fe200078e0a2a */
[----:B------:R-:W-:-:S02]  /*38c0*/  IABS R67, R67 ;  /* 0x0000004300437213 */ /* 0x000fc40000000000 */
[----:B------:R-:W-:Y:S02]  /*38d0*/  IABS R56, R56 ;  /* 0x0000003800387213 */ /* 0x000fe40000000000 */
[----:B------:R-:W-:Y:S02]  /*38e0*/  IABS R72, R72 ;  /* 0x0000004800487213 */ /* 0x000fe40000000000 */
[----:B------:R-:W-:Y:S02]  /*38f0*/  I2FP.F32.S32 R67, R67 ;  /* 0x0000004300437245 */ /* 0x000fe40000201400 */
[----:B------:R-:W-:Y:S02]  /*3900*/  I2FP.F32.S32 R56, R56 ;  /* 0x0000003800387245 */ /* 0x000fe40000201400 */
[----:B------:R-:W-:Y:S01]  /*3910*/  I2FP.F32.S32 R72, R72 ;  /* 0x0000004800487245 */ /* 0x000fe20000201400 */
[C---:B------:R-:W-:Y:S01]  /*3920*/  FFMA.FTZ R67, -R0.reuse, R67, R39 ;  /* 0x0000004300437223 */ /* 0x040fe20000010127 */
[----:B------:R-:W-:Y:S01]  /*3930*/  LOP3.LUT R39, R65, 0x41, R66, 0xfe, !PT ;  /* 0x0000004141277812 */ /* 0x000fe200078efe42 */
[----:B------:R-:W-:Y:S01]  /*3940*/  FFMA.FTZ R56, -R0, R56, R34 ;  /* 0x0000003800387223 */ /* 0x000fe20000010122 */
[----:B------:R-:W-:Y:S01]  /*3950*/  FSEL R36, R36, -INF , !P2 ;  /* 0xff80000024247808 */ /* 0x000fe20005000000 */
[----:B------:R-:W-:Y:S01]  /*3960*/  FFMA.FTZ R72, -R0, R72, R33 ;  /* 0x0000004800487223 */ /* 0x000fe20000010121 */
[----:B------:R-:W-:Y:S01]  /*3970*/  FSEL R33, R47, -INF , !P4 ;  /* 0xff8000002f217808 */ /* 0x000fe20006000000 */
[----:B------:R-:W-:Y:S01]  /*3980*/  IMAD.IADD R47, R69, 0x1, -R39 ;  /* 0x00000001452f7824 */ /* 0x000fe200078e0a27 */
[----:B------:R-:W-:-:S02]  /*3990*/  FSEL R117, R56, -INF , !P4 ;  /* 0xff80000038757808 */ /* 0x000fc40006000000 */
[-C--:B------:R-:W-:Y:S01]  /*39a0*/  ISETP.GE.AND P4, PT, R39, R88.reuse, PT ;  /* 0x000000582700720c */ /* 0x080fe20003f86270 */
[----:B------:R-:W-:Y:S01]  /*39b0*/  IMAD.IADD R39, R45, 0x1, -R39 ;  /* 0x000000012d277824 */ /* 0x000fe200078e0a27 */
[----:B------:R-:W-:Y:S02]  /*39c0*/  FSEL R119, R77, -INF , !P2 ;  /* 0xff8000004d777808 */ /* 0x000fe40005000000 */
[----:B------:R-:W-:Y:S02]  /*39d0*/  LOP3.LUT R38, R65, 0x40, R66, 0xfe, !PT ;  /* 0x0000004041267812 */ /* 0x000fe400078efe42 */
[----:B------:R-:W-:Y:S02]  /*39e0*/  IABS R39, R39 ;  /* 0x0000002700277213 */ /* 0x000fe40000000000 */
[----:B------:R-:W-:Y:S01]  /*39f0*/  ISETP.GE.AND P2, PT, R42, R88, PT ;  /* 0x000000582a00720c */ /* 0x000fe20003f46270 */
[----:B------:R-:W-:Y:S01]  /*3a00*/  IMAD.IADD R42, R45, 0x1, -R42 ;  /* 0x000000012d2a7824 */ /* 0x000fe200078e0a2a */
[----:B------:R-:W-:Y:S01]  /*3a10*/  I2FP.F32.S32 R39, R39 ;  /* 0x0000002700277245 */ /* 0x000fe20000201400 */
[----:B------:R-:W-:Y:S01]  /*3a20*/  IMAD.IADD R43, R69, 0x1, -R38 ;  /* 0x00000001452b7824 */ /* 0x000fe200078e0a26 */
[----:B------:R-:W-:-:S02]  /*3a30*/  LOP3.LUT R34, R65, 0x48, R66, 0xfe, !PT ;  /* 0x0000004841227812 */ /* 0x000fc400078efe42 */
[----:B------:R-:W-:Y:S01]  /*3a40*/  IABS R42, R42 ;  /* 0x0000002a002a7213 */ /* 0x000fe20000000000 */
[C---:B------:R-:W-:Y:S01]  /*3a50*/  FFMA.FTZ R31, -R0.reuse, R39, R31 ;  /* 0x00000027001f7223 */ /* 0x040fe2000001011f */
[----:B------:R-:W-:Y:S01]  /*3a60*/  IMAD.IADD R39, R69, 0x1, -R97 ;  /* 0x0000000145277824 */ /* 0x000fe200078e0a61 */
        /* <DEDUP_REMOVED lines=8> */
[----:B------:R-:W-:Y:S01]  /*3af0*/  FSEL R118, R67, -INF , !P3 ;  /* 0xff80000043767808 */ /* 0x000fe20005800000 */
[----:B------:R-:W-:Y:S01]  /*3b00*/  FFMA.FTZ R39, -R0, R39, R20 ;  /* 0x0000002700277223 */ /* 0x000fe20000010114 */
[----:B------:R-:W-:Y:S01]  /*3b10*/  FSEL R28, R72, -INF , !P2 ;  /* 0xff800000481c7808 */ /* 0x000fe20005000000 */
[----:B------:R-:W2:Y:S01]  /*3b20*/  LD.E R20, desc[UR4][R2.64+0xdc] ;  /* 0x0000dc0402147980 */ /* 0x000ea2000c101900 */
[----:B------:R-:W-:Y:S01]  /*3b30*/  FSEL R111, R73, -INF , !P2 ;  /* 0xff800000496f7808 */ /* 0x000fe20005000000 */
[----:B------:R-:W-:Y:S01]  /*3b40*/  IMAD.IADD R43, R69, 0x1, -R34 ;  /* 0x00000001452b7824 */ /* 0x000fe200078e0a22 */
        /* <DEDUP_REMOVED lines=14> */
[C---:B------:R-:W-:Y:S01]  /*3c30*/  LOP3.LUT R109, R65.reuse, 0x49, R66, 0xfe, !PT ;  /* 0x00000049416d7812 */ /* 0x040fe200078efe42 */
[C---:B------:R-:W-:Y:S01]  /*3c40*/  FFMA.FTZ R34, -R0.reuse, R34, R26 ;  /* 0x0000002200227223 */ /* 0x040fe2000001011a */
[----:B------:R-:W-:Y:S01]  /*3c50*/  LOP3.LUT R38, R65, 0x9, R66, 0xfe, !PT ;  /* 0x0000000941267812 */ /* 0x000fe200078efe42 */
[----:B------:R-:W-:Y:S01]  /*3c60*/  FFMA.FTZ R47, -R0, R47, R29 ;  /* 0x0000002f002f7223 */ /* 0x000fe2000001011d */
[----:B------:R-:W-:-:S02]  /*3c70*/  FSEL R29, R42, -INF , !P3 ;  /* 0xff8000002a1d7808 */ /* 0x000fc40005800000 */
[----:B------:R-:W-:Y:S01]  /*3c80*/  FSEL R115, R30, -INF , !P3 ;  /* 0xff8000001e737808 */ /* 0x000fe20005800000 */
[--C-:B------:R-:W-:Y:S01]  /*3c90*/  IMAD.IADD R30, R69, 0x1, -R109.reuse ;  /* 0x00000001451e7824 */ /* 0x100fe200078e0a6d */
[----:B------:R-:W-:Y:S02]  /*3ca0*/  FSEL R24, R24, -INF , !P2 ;  /* 0xff80000018187808 */ /* 0x000fe40005000000 */
[----:B------:R-:W-:Y:S02]  /*3cb0*/  FSEL R108, R34, -INF , !P2 ;  /* 0xff800000226c7808 */ /* 0x000fe40005000000 */
[-C--:B------:R-:W-:Y:S01]  /*3cc0*/  ISETP.GE.AND P3, PT, R109, R88.reuse, PT ;  /* 0x000000586d00720c */ /* 0x080fe20003f66270 */
        /* <DEDUP_REMOVED lines=15> */
[C-C-:B------:R-:W-:Y:S01]  /*3dc0*/  LOP3.LUT R67, R65.reuse, 0x51, R66.reuse, 0xfe, !PT ;  /* 0x0000005141437812 */ /* 0x140fe200078efe42 */
[C---:B------:R-:W-:Y:S01]  /*3dd0*/  FFMA.FTZ R109, -R0.reuse, R109, R27 ;  /* 0x0000006d006d7223 */ /* 0x040fe2000001011b */
[----:B------:R-:W-:Y:S01]  /*3de0*/  LOP3.LUT R57, R65, 0x58, R66, 0xfe, !PT ;  /* 0x0000005841397812 */ /* 0x000fe200078efe42 */
[----:B------:R-:W-:Y:S01]  /*3df0*/  FFMA.FTZ R97, -R0, R97, R22 ;  /* 0x0000006100617223 */ /* 0x000fe20000010116 */
[----:B------:R-:W-:-:S02]  /*3e00*/  FSEL R26, R47, -INF , !P4 ;  /* 0xff8000002f1a7808 */ /* 0x000fc40006000000 */
[-C--:B------:R-:W-:Y:S01]  /*3e10*/  ISETP.GE.AND P4, PT, R38, R88.reuse, PT ;  /* 0x000000582600720c */ /* 0x080fe20003f86270 */
[----:B------:R-:W-:Y:S01]  /*3e20*/  IMAD.IADD R38, R69, 0x1, -R67 ;  /* 0x0000000145267824 */ /* 0x000fe200078e0a43 */
[----:B------:R-:W-:Y:S01]  /*3e30*/  FSEL R25, R25, -INF , !P3 ;  /* 0xff80000019197808 */ /* 0x000fe20005800000 */
[----:B------:R-:W-:Y:S01]  /*3e40*/  IMAD.IADD R34, R69, 0x1, -R57 ;  /* 0x0000000145227824 */ /* 0x000fe200078e0a39 */
[----:B------:R-:W-:Y:S02]  /*3e50*/  FSEL R109, R109, -INF , !P3 ;  /* 0xff8000006d6d7808 */ /* 0x000fe40005800000 */
[----:B------:R-:W-:Y:S02]  /*3e60*/  FSEL R22, R39, -INF , !P2 ;  /* 0xff80000027167808 */ /* 0x000fe40005000000 */
[----:B------:R-:W-:Y:S02]  /*3e70*/  FSEL R97, R97, -INF , !P2 ;  /* 0xff80000061617808 */ /* 0x000fe40005000000 */
[-C--:B------:R-:W-:Y:S01]  /*3e80*/  ISETP.GE.AND P3, PT, R67, R88.reuse, PT ;  /* 0x000000584300720c */ /* 0x080fe20003f66270 */
[----:B------:R-:W-:Y:S01]  /*3e90*/  IMAD.IADD R67, R45, 0x1, -R67 ;  /* 0x000000012d437824 */ /* 0x000fe200078e0a43 */
[----:B------:R-:W-:Y:S01]  /*3ea0*/  ISETP.GE.AND P2, PT, R57, R88, PT ;  /* 0x000000583900720c */ /* 0x000fe20003f46270 */
[----:B------:R-:W-:Y:S01]  /*3eb0*/  IMAD.IADD R57, R45, 0x1, -R57 ;  /* 0x000000012d397824 */ /* 0x000fe200078e0a39 */
[----:B------:R-:W-:-:S02]  /*3ec0*/  LOP3.LUT R27, R65, 0x59, R66, 0xfe, !PT ;  /* 0x00000059411b7812 */ /* 0x000fc400078efe42 */
[----:B------:R-:W-:Y:S02]  /*3ed0*/  IABS R34, R34 ;  /* 0x0000002200227213 */ /* 0x000fe40000000000 */
[----:B------:R-:W-:Y:S02]  /*3ee0*/  IABS R67, R67 ;  /* 0x0000004300437213 */ /* 0x000fe40000000000 */
[----:B------:R-:W-:Y:S01]  /*3ef0*/  IABS R57, R57 ;  /* 0x0000003900397213 */ /* 0x000fe20000000000 */
[----:B------:R-:W-:Y:S01]  /*3f00*/  IMAD.IADD R30, R69, 0x1, -R27 ;  /* 0x00000001451e7824 */ /* 0x000fe200078e0a1b */
[----:B------:R-:W-:Y:S02]  /*3f10*/  I2FP.F32.S32 R34, R34 ;  /* 0x0000002200227245 */ /* 0x000fe40000201400 */
[----:B------:R-:W-:Y:S02]  /*3f20*/  I2FP.F32.S32 R67, R67 ;  /* 0x0000004300437245 */ /* 0x000fe40000201400 */
[----:B------:R-:W-:Y:S01]  /*3f30*/  I2FP.F32.S32 R57, R57 ;  /* 0x0000003900397245 */ /* 0x000fe20000201400 */
[C---:B------:R-:W-:Y:S01]  /*3f40*/  FFMA.FTZ R34, -R0.reuse, R34, R16 ;  /* 0x0000002200227223 */ /* 0x040fe20000010110 */
[----:B------:R-:W-:Y:S01]  /*3f50*/  IABS R30, R30 ;  /* 0x0000001e001e7213 */ /* 0x000fe20000000000 */
[C---:B------:R-:W-:Y:S01]  /*3f60*/  FFMA.FTZ R67, -R0.reuse, R67, R23 ;  /* 0x0000004300437223 */ /* 0x040fe20000010117 */
[----:B------:R-:W-:Y:S01]  /*3f70*/  LOP3.LUT R23, R65, 0x60, R66, 0xfe, !PT ;  /* 0x0000006041177812 */ /* 0x000fe200078efe42 */
[----:B------:R-:W-:Y:S01]  /*3f80*/  FFMA.FTZ R57, -R0, R57, R18 ;  /* 0x0000003900397223 */ /* 0x000fe20000010112 */
[----:B------:R-:W-:-:S02]  /*3f90*/  IABS R38, R38 ;  /* 0x0000002600267213 */ /* 0x000fc40000000000 */
[----:B------:R-:W-:Y:S01]  /*3fa0*/  I2FP.F32.S32 R30, R30 ;  /* 0x0000001e001e7245 */ /* 0x000fe20000201400 */
[--C-:B------:R-:W-:Y:S01]  /*3fb0*/  IMAD.IADD R42, R69, 0x1, -R23.reuse ;  /* 0x00000001452a7824 */ /* 0x100fe200078e0a17 */
[----:B------:R-:W-:Y:S02]  /*3fc0*/  FSEL R18, R34, -INF , !P2 ;  /* 0xff80000022127808 */ /* 0x000fe40005000000 */
[----:B------:R-:W-:Y:S02]  /*3fd0*/  FSEL R57, R57, -INF , !P2 ;  /* 0xff80000039397808 */ /* 0x000fe40005000000 */
[----:B------:R-:W-:Y:S01]  /*3fe0*/  ISETP.GE.AND P2, PT, R23, R88, PT ;  /* 0x000000581700720c */ /* 0x000fe20003f46270 */
[----:B------:R-:W-:Y:S01]  /*3ff0*/  IMAD.IADD R23, R45, 0x1, -R23 ;  /* 0x000000012d177824 */ /* 0x000fe200078e0a17 */
[----:B------:R-:W-:Y:S01]  /*4000*/  I2FP.F32.S32 R38, R38 ;  /* 0x0000002600267245 */ /* 0x000fe20000201400 */
[----:B------:R-:W-:Y:S01]  /*4010*/  FFMA.FTZ R30, -R0, R30, R17 ;  /* 0x0000001e001e7223 */ /* 0x000fe20000010111 */
[----:B------:R-:W-:-:S02]  /*4020*/  LOP3.LUT R17, R65, 0x61, R66, 0xfe, !PT ;  /* 0x0000006141117812 */ /* 0x000fc400078efe42 */
[----:B------:R-:W-:Y:S01]  /*4030*/  IABS R23, R23 ;  /* 0x0000001700177213 */ /* 0x000fe20000000000 */
[C---:B------:R-:W-:Y:S01]  /*4040*/  FFMA.FTZ R21, -R0.reuse, R38, R21 ;  /* 0x0000002600157223 */ /* 0x040fe20000010115 */
[----:B------:R-:W-:Y:S01]  /*4050*/  IABS R42, R42 ;  /* 0x0000002a002a7213 */ /* 0x000fe20000000000 */
[----:B------:R-:W-:Y:S01]  /*4060*/  IMAD.IADD R39, R69, 0x1, -R17 ;  /* 0x0000000145277824 */ /* 0x000fe200078e0a11 */
[----:B------:R-:W-:Y:S01]  /*4070*/  I2FP.F32.S32 R23, R23 ;  /* 0x0000001700177245 */ /* 0x000fe20000201400 */
[----:B------:R-:W-:Y:S01]  /*4080*/  IMAD.IADD R34, R45, 0x1, -R27 ;  /* 0x000000012d227824 */ /* 0x000fe200078e0a1b */
[----:B------:R-:W-:Y:S02]  /*4090*/  FSEL R21, R21, -INF , !P3 ;  /* 0xff80000015157808 */ /* 0x000fe40005800000 */
[----:B------:R-:W-:Y:S02]  /*40a0*/  FSEL R67, R67, -INF , !P3 ;  /* 0xff80000043437808 */ /* 0x000fe40005800000 */
[----:B------:R-:W-:Y:S01]  /*40b0*/  ISETP.GE.AND P3, PT, R27, R88, PT ;  /* 0x000000581b00720c */ /* 0x000fe20003f66270 */
[----:B------:R-:W-:Y:S01]  /*40c0*/  IMAD.MOV.U32 R27, RZ, RZ, R42 ;  /* 0x000000ffff1b7224 */ /* 0x000fe200078e002a */
[----:B------:R-:W-:Y:S01]  /*40d0*/  IABS R39, R39 ;  /* 0x0000002700277213 */ /* 0x000fe20000000000 */
[----:B------:R-:W-:Y:S01]  /*40e0*/  FFMA.FTZ R56, -R0, R23, R14 ;  /* 0x0000001700387223 */ /* 0x000fe2000001010e */
[----:B------:R-:W-:-:S02]  /*40f0*/  LOP3.LUT R16, R65, 0x68, R66, 0xfe, !PT ;  /* 0x0000006841107812 */ /* 0x000fc400078efe42 */
[----:B------:R-:W-:Y:S02]  /*4100*/  LOP3.LUT R14, R65, 0x1, R66, 0xfe, !PT ;  /* 0x00000001410e7812 */ /* 0x000fe400078efe42 */
[----:B------:R-:W-:Y:S02]  /*4110*/  I2FP.F32.S32 R27, R27 ;  /* 0x0000001b001b7245 */ /* 0x000fe40000201400 */
[----:B------:R-:W-:Y:S01]  /*4120*/  I2FP.F32.S32 R39, R39 ;  /* 0x0000002700277245 */ /* 0x000fe20000201400 */
[----:B------:R-:W-:Y:S02]  /*4130*/  IMAD.IADD R38, R69, 0x1, -R16 ;  /* 0x0000000145267824 */ /* 0x000fe400078e0a10 */
[C---:B------:R-:W-:Y:S01]  /*4140*/  IMAD.IADD R14, R45.reuse, 0x1, -R14 ;  /* 0x000000012d0e7824 */ /* 0x040fe200078e0a0e */
[----:B------:R-:W-:Y:S01]  /*4150*/  IABS R34, R34 ;  /* 0x0000002200227213 */ /* 0x000fe20000000000 */
[----:B------:R-:W-:Y:S01]  /*4160*/  FFMA.FTZ R27, -R0, R27, R12 ;  /* 0x0000001b001b7223 */ /* 0x000fe2000001010c */
[----:B------:R-:W-:-:S02]  /*4170*/  IMAD.IADD R47, R45, 0x1, -R17 ;  /* 0x000000012d2f7824 */ /* 0x000fc400078e0a11 */
[----:B------:R-:W-:Y:S01]  /*4180*/  FFMA.FTZ R12, -R0, R39, R13 ;  /* 0x00000027000c7223 */ /* 0x000fe2000001010d */
[----:B------:R-:W-:Y:S01]  /*4190*/  IMAD.IADD R39, R45, 0x1, -R16 ;  /* 0x000000012d277824 */ /* 0x000fe200078e0a10 */
[----:B------:R-:W-:Y:S02]  /*41a0*/  IABS R38, R38 ;  /* 0x0000002600267213 */ /* 0x000fe40000000000 */
[----:B------:R-:W-:Y:S02]  /*41b0*/  IABS R14, R14 ;  /* 0x0000000e000e7213 */ /* 0x000fe40000000000 */
[----:B------:R-:W-:Y:S02]  /*41c0*/  I2FP.F32.S32 R34, R34 ;  /* 0x0000002200227245 */ /* 0x000fe40000201400 */
[----:B------:R-:W-:Y:S02]  /*41d0*/  IABS R47, R47 ;  /* 0x0000002f002f7213 */ /* 0x000fe40000000000 */
[----:B------:R-:W-:-:S02]  /*41e0*/  I2FP.F32.S32 R38, R38 ;  /* 0x0000002600267245 */ /* 0x000fc40000201400 */
[----:B------:R-:W-:Y:S02]  /*41f0*/  IABS R39, R39 ;  /* 0x0000002700277213 */ /* 0x000fe40000000000 */
[----:B------:R-:W-:Y:S01]  /*4200*/  I2FP.F32.S32 R14, R14 ;  /* 0x0000000e000e7245 */ /* 0x000fe20000201400 */
[C---:B------:R-:W-:Y:S01]  /*4210*/  FFMA.FTZ R34, -R0.reuse, R34, R19 ;  /* 0x0000002200227223 */ /* 0x040fe20000010113 */
[----:B------:R-:W-:Y:S01]  /*4220*/  I2FP.F32.S32 R47, R47 ;  /* 0x0000002f002f7245 */ /* 0x000fe20000201400 */
[C---:B------:R-:W-:Y:S01]  /*4230*/  FFMA.FTZ R8, -R0.reuse, R38, R8 ;  /* 0x0000002600087223 */ /* 0x040fe20000010108 */
[----:B------:R-:W-:Y:S01]  /*4240*/  I2FP.F32.S32 R39, R39 ;  /* 0x0000002700277245 */ /* 0x000fe20000201400 */
[----:B------:R-:W-:Y:S01]  /*4250*/  FFMA.FTZ R63, -R0, R14, R63 ;  /* 0x0000000e003f7223 */ /* 0x000fe2000001013f */
[----:B------:R-:W-:Y:S02]  /*4260*/  LOP3.LUT R19, R65, R66, RZ, 0xfc, !PT ;  /* 0x0000004241137212 */ /* 0x000fe400078efcff */
[----:B------:R-:W-:-:S02]  /*4270*/  FSEL R13, R27, -INF , !P2 ;  /* 0xff8000001b0d7808 */ /* 0x000fc40005000000 */
[----:B------:R-:W-:Y:S01]  /*4280*/  FSEL R56, R56, -INF , !P2 ;  /* 0xff80000038387808 */ /* 0x000fe20005000000 */
[----:B------:R-:W-:Y:S01]  /*4290*/  FFMA.FTZ R47, -R0, R47, R15 ;  /* 0x0000002f002f7223 */ /* 0x000fe2000001010f */
[-C--:B------:R-:W-:Y:S02]  /*42a0*/  ISETP.GE.AND P2, PT, R16, R88.reuse, PT ;  /* 0x000000581000720c */ /* 0x080fe40003f46270 */
[----:B------:R-:W-:Y:S02]  /*42b0*/  LOP3.LUT R14, R65, 0x19, R66, 0xfe, !PT ;  /* 0x00000019410e7812 */ /* 0x000fe400078efe42 */
[----:B------:R-:W-:Y:S02]  /*42c0*/  FSEL R23, R30, -INF , !P3 ;  /* 0xff8000001e177808 */ /* 0x000fe40005800000 */
[----:B------:R-:W-:Y:S01]  /*42d0*/  FSEL R87, R34, -INF , !P3 ;  /* 0xff80000022577808 */ /* 0x000fe20005800000 */
[----:B------:R-:W-:Y:S01]  /*42e0*/  FFMA.FTZ R39, -R0, R39, R10 ;  /* 0x0000002700277223 */ /* 0x000fe2000001010a */
[----:B------:R-:W-:-:S02]  /*42f0*/  ISETP.GE.AND P3, PT, R17, R88, PT ;  /* 0x000000581100720c */ /* 0x000fc40003f66270 */
[--C-:B------:R-:W-:Y:S01]  /*4300*/  LOP3.LUT R34, R65, 0x10, R66.reuse, 0xfe, !PT ;  /* 0x0000001041227812 */ /* 0x100fe200078efe42 */
[----:B------:R-:W-:Y:S01]  /*4310*/  IMAD.IADD R19, R45, 0x1, -R19 ;  /* 0x000000012d137824 */ /* 0x000fe200078e0a13 */
[----:B------:R-:W-:Y:S02]  /*4320*/  LOP3.LUT R15, R65, 0x18, R66, 0xfe, !PT ;  /* 0x00000018410f7812 */ /* 0x000fe400078efe42 */
[----:B------:R-:W-:Y:S01]  /*4330*/  FSEL R16, R8, -INF , !P2 ;  /* 0xff80000008107808 */ /* 0x000fe20005000000 */
[----:B------:R-:W-:Y:S01]  /*4340*/  IMAD.IADD R8, R69, 0x1, -R14 ;  /* 0x0000000145087824 */ /* 0x000fe200078e0a0e */
[----:B------:R-:W-:Y:S01]  /*4350*/  LOP3.LUT R17, R65, 0x11, R66, 0xfe, !PT ;  /* 0x0000001141117812 */ /* 0x000fe200078efe42 */
[----:B------:R-:W-:Y:S01]  /*4360*/  IMAD.IADD R38, R69, 0x1, -R34 ;  /* 0x0000000145267824 */ /* 0x000fe200078e0a22 */
[----:B------:R-:W-:Y:S02]  /*4370*/  FSEL R30, R12, -INF , !P3 ;  /* 0xff8000000c1e7808 */ /* 0x000fe40005800000 */
[----:B------:R-:W-:-:S02]  /*4380*/  FSEL R47, R47, -INF , !P3 ;  /* 0xff8000002f2f7808 */ /* 0x000fc40005800000 */
[-C--:B------:R-:W-:Y:S01]  /*4390*/  ISETP.GE.AND P3, PT, R34, R88.reuse, PT ;  /* 0x000000582200720c */ /* 0x080fe20003f66270 */
[----:B------:R-:W-:Y:S01]  /*43a0*/  IMAD.IADD R34, R69, 0x1, -R15 ;  /* 0x0000000145227824 */ /* 0x000fe200078e0a0f */
[----:B------:R-:W-:Y:S02]  /*43b0*/  FSEL R39, R39, -INF , !P2 ;  /* 0xff80000027277808 */ /* 0x000fe40005000000 */
[----:B------:R-:W-:Y:S02]  /*43c0*/  IABS R19, R19 ;  /* 0x0000001300137213 */ /* 0x000fe40000000000 */
[----:B------:R-:W-:Y:S01]  /*43d0*/  ISETP.GE.AND P2, PT, R17, R88, PT ;  /* 0x000000581100720c */ /* 0x000fe20003f46270 */
[----:B------:R-:W-:Y:S01]  /*43e0*/  IMAD.IADD R17, R69, 0x1, -R17 ;  /* 0x0000000145117824 */ /* 0x000fe200078e0a11 */
[----:B------:R-:W-:Y:S02]  /*43f0*/  IABS R8, R8 ;  /* 0x0000000800087213 */ /* 0x000fe40000000000 */
[----:B------:R-:W-:-:S02]  /*4400*/  FSEL R61, R61, -INF , !P0 ;  /* 0xff8000003d3d7808 */ /* 0x000fc40004000000 */
[----:B------:R-:W-:Y:S02]  /*4410*/  FSEL R12, R63, -INF , !P0 ;  /* 0xff8000003f0c7808 */ /* 0x000fe40004000000 */
[----:B------:R-:W-:Y:S02]  /*4420*/  ISETP.GE.AND P0, PT, R14, R88, PT ;  /* 0x000000580e00720c */ /* 0x000fe40003f06270 */
[----:B------:R-:W-:Y:S02]  /*4430*/  I2FP.F32.S32 R19, R19 ;  /* 0x0000001300137245 */ /* 0x000fe40000201400 */
[----:B------:R-:W-:Y:S02]  /*4440*/  IABS R14, R34 ;  /* 0x00000022000e7213 */ /* 0x000fe40000000000 */
[----:B------:R-:W-:Y:S02]  /*4450*/  I2FP.F32.S32 R8, R8 ;  /* 0x0000000800087245 */ /* 0x000fe40000201400 */
[----:B------:R-:W-:Y:S01]  /*4460*/  IABS R17, R17 ;  /* 0x0000001100117213 */ /* 0x000fe20000000000 */
[C---:B------:R-:W-:Y:S01]  /*4470*/  FFMA.FTZ R27, -R0.reuse, R70, R60 ;  /* 0x00000046001b7223 */ /* 0x040fe2000001013c */
[----:B------:R-:W-:Y:S01]  /*4480*/  I2FP.F32.S32 R14, R14 ;  /* 0x0000000e000e7245 */ /* 0x000fe20000201400 */
[C---:B------:R-:W-:Y:S01]  /*4490*/  FFMA.FTZ R19, -R0.reuse, R19, R62 ;  /* 0x0000001300137223 */ /* 0x040fe2000001013e */
[----:B------:R-:W-:Y:S01]  /*44a0*/  I2FP.F32.S32 R17, R17 ;  /* 0x0000001100117245 */ /* 0x000fe20000201400 */
[----:B------:R-:W-:Y:S01]  /*44b0*/  FFMA.FTZ R8, -R0, R8, R49 ;  /* 0x0000000800087223 */ /* 0x000fe20000010131 */
[----:B------:R-:W-:-:S02]  /*44c0*/  LOP3.LUT R42, R65, 0x20, R66, 0xfe, !PT ;  /* 0x00000020412a7812 */ /* 0x000fc400078efe42 */
[C---:B------:R-:W-:Y:S01]  /*44d0*/  LOP3.LUT R49, R65.reuse, 0x70, R66, 0xfe, !PT ;  /* 0x0000007041317812 */ /* 0x040fe200078efe42 */
[C---:B------:R-:W-:Y:S01]  /*44e0*/  FFMA.FTZ R14, -R0.reuse, R14, R48 ;  /* 0x0000000e000e7223 */ /* 0x040fe20000010130 */
[--C-:B------:R-:W-:Y:S01]  /*44f0*/  LOP3.LUT R10, R65, 0x9, R66.reuse, 0xfe, !PT ;  /* 0x00000009410a7812 */ /* 0x100fe200078efe42 */
[----:B------:R-:W-:Y:S01]  /*4500*/  FFMA.FTZ R53, -R0, R17, R53 ;  /* 0x0000001100357223 */ /* 0x000fe20000010135 */
[----:B------:R-:W-:Y:S02]  /*4510*/  FSEL R27, R27, -INF , !P1 ;  /* 0xff8000001b1b7808 */ /* 0x000fe40004800000 */
[----:B------:R-:W-:Y:S02]  /*4520*/  FSEL R19, R19, -INF , !P1 ;  /* 0xff80000013137808 */ /* 0x000fe40004800000 */
[----:B------:R-:W-:Y:S01]  /*4530*/  LOP3.LUT R48, R65, 0x71, R66, 0xfe, !PT ;  /* 0x0000007141307812 */ /* 0x000fe200078efe42 */
[----:B------:R-:W-:Y:S01]  /*4540*/  IMAD.IADD R17, R69, 0x1, -R49 ;  /* 0x0000000145117824 */ /* 0x000fe200078e0a31 */
[----:B------:R-:W-:-:S02]  /*4550*/  ISETP.GE.AND P1, PT, R15, R88, PT ;  /* 0x000000580f00720c */ /* 0x000fc40003f26270 */
[----:B------:R-:W-:Y:S01]  /*4560*/  ISETP.GE.AND P6, PT, R42, R88, PT ;  /* 0x000000582a00720c */ /* 0x000fe20003fc6270 */
[----:B------:R-:W-:Y:S01]  /*4570*/  IMAD.IADD R42, R69, 0x1, -R42 ;  /* 0x00000001452a7824 */ /* 0x000fe200078e0a2a */
[----:B------:R-:W-:Y:S01]  /*4580*/  IABS R15, R38 ;  /* 0x00000026000f7213 */ /* 0x000fe20000000000 */
[----:B------:R-:W-:Y:S02]  /*4590*/  IMAD.IADD R10, R45, 0x1, -R10 ;  /* 0x000000012d0a7824 */ /* 0x000fe400078e0a0a */
[----:B------:R-:W-:Y:S01]  /*45a0*/  IMAD.IADD R116, R69, 0x1, -R48 ;  /* 0x0000000145747824 */ /* 0x000fe200078e0a30 */
[----:B------:R-:W-:Y:S02]  /*45b0*/  I2FP.F32.S32 R15, R15 ;  /* 0x0000000f000f7245 */ /* 0x000fe40000201400 */
[----:B------:R-:W-:Y:S02]  /*45c0*/  IABS R42, R42 ;  /* 0x0000002a002a7213 */ /* 0x000fe40000000000 */
[----:B------:R-:W-:Y:S01]  /*45d0*/  IABS R17, R17 ;  /* 0x0000001100117213 */ /* 0x000fe20000000000 */
[----:B------:R-:W-:Y:S01]  /*45e0*/  FFMA.FTZ R15, -R0, R15, R52 ;  /* 0x0000000f000f7223 */ /* 0x000fe20000010134 */
[----:B------:R-:W-:-:S02]  /*45f0*/  IABS R10, R10 ;  /* 0x0000000a000a7213 */ /* 0x000fc40000000000 */
[----:B------:R-:W-:Y:S02]  /*4600*/  IABS R116, R116 ;  /* 0x0000007400747213 */ /* 0x000fe40000000000 */
[C-C-:B------:R-:W-:Y:S02]  /*4610*/  LOP3.LUT R38, R65.reuse, 0x78, R66.reuse, 0xfe, !PT ;  /* 0x0000007841267812 */ /* 0x140fe400078efe42 */
[----:B------:R-:W-:Y:S02]  /*4620*/  I2FP.F32.S32 R42, R42 ;  /* 0x0000002a002a7245 */ /* 0x000fe40000201400 */
[----:B------:R-:W-:Y:S02]  /*4630*/  I2FP.F32.S32 R17, R17 ;  /* 0x0000001100117245 */ /* 0x000fe40000201400 */
[----:B------:R-:W-:Y:S02]  /*4640*/  LOP3.LUT R52, R65, 0x69, R66, 0xfe, !PT ;  /* 0x0000006941347812 */ /* 0x000fe400078efe42 */
[----:B------:R-:W-:-:S02]  /*4650*/  I2FP.F32.S32 R10, R10 ;  /* 0x0000000a000a7245 */ /* 0x000fc40000201400 */
[----:B------:R-:W-:Y:S01]  /*4660*/  I2FP.F32.S32 R116, R116 ;  /* 0x0000007400747245 */ /* 0x000fe20000201400 */
[C---:B------:R-:W-:Y:S02]  /*4670*/  IMAD.IADD R43, R69.reuse, 0x1, -R38 ;  /* 0x00000001452b7824 */ /* 0x040fe400078e0a26 */
[C---:B------:R-:W-:Y:S01]  /*4680*/  FFMA.FTZ R42, -R0.reuse, R42, R44 ;  /* 0x0000002a002a7223 */ /* 0x040fe2000001012c */
[C---:B------:R-:W-:Y:S01]  /*4690*/  FFMA.FTZ R17, -R0.reuse, R17, R4 ;  /* 0x0000001100117223 */ /* 0x040fe20000010104 */
[----:B------:R-:W-:Y:S01]  /*46a0*/  IMAD.IADD R34, R69, 0x1, -R52 ;  /* 0x0000000145227824 */ /* 0x000fe200078e0a34 */
[C-C-:B------:R-:W-:Y:S02]  /*46b0*/  LOP3.LUT R4, R65.reuse, 0x10, R66.reuse, 0xfe, !PT ;  /* 0x0000001041047812 */ /* 0x140fe400078efe42 */
[----:B------:R-:W-:Y:S01]  /*46c0*/  LOP3.LUT R44, R65, 0x19, R66, 0xfe, !PT ;  /* 0x00000019412c7812 */ /* 0x000fe200078efe42 */
[C---:B------:R-:W-:Y:S01]  /*46d0*/  FFMA.FTZ R10, -R0.reuse, R10, R59 ;  /* 0x0000000a000a7223 */ /* 0x040fe2000001013b */
[----:B------:R-:W-:Y:S01]  /*46e0*/  FFMA.FTZ R116, -R0, R116, R5 ;  /* 0x0000007400747223 */ /* 0x000fe20000010105 */
[----:B------:R-:W-:-:S02]  /*46f0*/  FSEL R31, R31, -INF , !P4 ;  /* 0xff8000001f1f7808 */ /* 0x000fc40006000000 */
[----:B------:R-:W-:Y:S02]  /*4700*/  FSEL R59, R15, -INF , !P3 ;  /* 0xff8000000f3b7808 */ /* 0x000fe40005800000 */
[----:B------:R-:W-:Y:S01]  /*4710*/  FMNMX3.FTZ R5, R27, R61, R41, !PT ;  /* 0x0000003d1b057276 */ /* 0x000fe20007810029 */
[C---:B------:R-:W-:Y:S01]  /*4720*/  IMAD.IADD R4, R45.reuse, 0x1, -R4 ;  /* 0x000000012d047824 */ /* 0x040fe200078e0a04 */
[----:B------:R-:W-:Y:S01]  /*4730*/  IABS R43, R43 ;  /* 0x0000002b002b7213 */ /* 0x000fe20000000000 */
[----:B------:R-:W-:Y:S01]  /*4740*/  IMAD.IADD R15, R45, 0x1, -R44 ;  /* 0x000000012d0f7824 */ /* 0x000fe200078e0a2c */
[----:B------:R-:W-:Y:S02]  /*4750*/  IABS R34, R34 ;  /* 0x0000002200227213 */ /* 0x000fe40000000000 */
[----:B------:R-:W-:Y:S02]  /*4760*/  FSEL R44, R14, -INF , !P1 ;  /* 0xff8000000e2c7808 */ /* 0x000fe40004800000 */
[----:B------:R-:W-:-:S02]  /*4770*/  FSEL R53, R53, -INF , !P2 ;  /* 0xff80000035357808 */ /* 0x000fc40005000000 */
[----:B------:R-:W-:Y:S02]  /*4780*/  FMNMX3.FTZ R14, R5, R31, R59, !PT ;  /* 0x0000001f050e7276 */ /* 0x000fe4000781003b */
[----:B------:R-:W-:Y:S02]  /*4790*/  I2FP.F32.S32 R43, R43 ;  /* 0x0000002b002b7245 */ /* 0x000fe40000201400 */
[----:B------:R-:W-:Y:S02]  /*47a0*/  I2FP.F32.S32 R34, R34 ;  /* 0x0000002200227245 */ /* 0x000fe40000201400 */
[----:B------:R-:W-:Y:S02]  /*47b0*/  IABS R60, R4 ;  /* 0x00000004003c7213 */ /* 0x000fe40000000000 */
[----:B------:R-:W-:Y:S02]  /*47c0*/  FSEL R5, R8, -INF , !P0 ;  /* 0xff80000008057808 */ /* 0x000fe40004000000 */
[----:B------:R-:W-:-:S02]  /*47d0*/  FSEL R4, R42, -INF , !P6 ;  /* 0xff8000002a047808 */ /* 0x000fc40007000000 */
[----:B------:R-:W-:Y:S01]  /*47e0*/  FMNMX3.FTZ R14, R14, R53, R44, !PT ;  /* 0x000000350e0e7276 */ /* 0x000fe2000781002c */
[C---:B------:R-:W-:Y:S01]  /*47f0*/  FFMA.FTZ R104, -R0.reuse, R43, R104 ;  /* 0x0000002b00687223 */ /* 0x040fe20000010168 */
[----:B------:R-:W-:Y:S01]  /*4800*/  FFMA.FTZ R34, -R0, R34, R9 ;  /* 0x0000002200227223 */ /* 0x000fe20000010109 */
[C-C-:B------:R-:W-:Y:S02]  /*4810*/  LOP3.LUT R43, R65.reuse, 0x11, R66.reuse, 0xfe, !PT ;  /* 0x00000011412b7812 */ /* 0x140fe400078efe42 */
[----:B------:R-:W-:Y:S02]  /*4820*/  LOP3.LUT R9, R65, 0x18, R66, 0xfe, !PT ;  /* 0x0000001841097812 */ /* 0x000fe400078efe42 */
[----:B------:R-:W-:Y:S01]  /*4830*/  FMNMX3.FTZ R14, R14, R5, R4, !PT ;  /* 0x000000050e0e7276 */ /* 0x000fe20007810004 */
[C---:B------:R-:W-:Y:S02]  /*4840*/  IMAD.IADD R43, R45.reuse, 0x1, -R43 ;  /* 0x000000012d2b7824 */ /* 0x040fe400078e0a2b */
[----:B------:R-:W-:Y:S01]  /*4850*/  IMAD.IADD R9, R45, 0x1, -R9 ;  /* 0x000000012d097824 */ /* 0x000fe200078e0a09 */
[----:B------:R-:W-:-:S02]  /*4860*/  FMNMX3.FTZ R14, R14, R40, R37, !PT ;  /* 0x000000280e0e7276 */ /* 0x000fc40007810025 */
[----:B------:R-:W-:Y:S02]  /*4870*/  IABS R43, R43 ;  /* 0x0000002b002b7213 */ /* 0x000fe40000000000 */
[----:B------:R-:W-:Y:S02]  /*4880*/  FMNMX3.FTZ R14, R14, R32, R36, !PT ;  /* 0x000000200e0e7276 */ /* 0x000fe40007810024 */
[----:B------:R-:W-:Y:S02]  /*4890*/  IABS R9, R9 ;  /* 0x0000000900097213 */ /* 0x000fe40000000000 */
[----:B------:R-:W-:Y:S02]  /*48a0*/  FMNMX3.FTZ R14, R14, R35, R33, !PT ;  /* 0x000000230e0e7276 */ /* 0x000fe40007810021 */
[----:B------:R-:W-:Y:S02]  /*48b0*/  I2FP.F32.S32 R43, R43 ;  /* 0x0000002b002b7245 */ /* 0x000fe40000201400 */
[----:B------:R-:W-:-:S02]  /*48c0*/  I2FP.F32.S32 R9, R9 ;  /* 0x0000000900097245 */ /* 0x000fc40000201400 */
[----:B------:R-:W-:Y:S01]  /*48d0*/  FMNMX3.FTZ R14, R14, R28, R29, !PT ;  /* 0x0000001c0e0e7276 */ /* 0x000fe2000781001d */
[C---:B------:R-:W-:Y:S01]  /*48e0*/  FFMA.FTZ R43, -R0.reuse, R43, R55 ;  /* 0x0000002b002b7223 */ /* 0x040fe20000010137 */
[----:B------:R-:W-:Y:S01]  /*48f0*/  LOP3.LUT R55, R65, 0x79, R66, 0xfe, !PT ;  /* 0x0000007941377812 */ /* 0x000fe200078efe42 */
[----:B------:R-:W-:Y:S01]  /*4900*/  FFMA.FTZ R9, -R0, R9, R50 ;  /* 0x0000000900097223 */ /* 0x000fe20000010132 */
[----:B------:R-:W-:Y:S02]  /*4910*/  FMNMX3.FTZ R50, R14, R26, R24, !PT ;  /* 0x0000001a0e327276 */ /* 0x000fe40007810018 */
[----:B------:R-:W-:Y:S01]  /*4920*/  FSEL R14, R43, -INF , !P2 ;  /* 0xff8000002b0e7808 */ /* 0x000fe20005000000 */
[----:B------:R-:W-:Y:S01]  /*4930*/  IMAD.IADD R42, R69, 0x1, -R55 ;  /* 0x00000001452a7824 */ /* 0x000fe200078e0a37 */
[----:B------:R-:W-:Y:S02]  /*4940*/  IABS R15, R15 ;  /* 0x0000000f000f7213 */ /* 0x000fe40000000000 */
[----:B------:R-:W-:-:S02]  /*4950*/  I2FP.F32.S32 R60, R60 ;  /* 0x0000003c003c7245 */ /* 0x000fc40000201400 */
[----:B------:R-:W-:Y:S02]  /*4960*/  FMNMX3.FTZ R43, R50, R25, R22, !PT ;  /* 0x00000019322b7276 */ /* 0x000fe40007810016 */
[----:B------:R-:W-:Y:S01]  /*4970*/  I2FP.F32.S32 R15, R15 ;  /* 0x0000000f000f7245 */ /* 0x000fe20000201400 */
[----:B------:R-:W-:Y:S01]  /*4980*/  FFMA.FTZ R54, -R0, R60, R54 ;  /* 0x0000003c00367223 */ /* 0x000fe20000010136 */
[----:B------:R-:W-:Y:S02]  /*4990*/  FMNMX3.FTZ R43, R43, R21, R18, !PT ;  /* 0x000000152b2b7276 */ /* 0x000fe40007810012 */
[----:B------:R-:W-:Y:S02]  /*49a0*/  FSEL R10, R10, -INF , !P4 ;  /* 0xff8000000a0a7808 */ /* 0x000fe40006000000 */
[----:B------:R-:W-:Y:S02]  /*49b0*/  IABS R42, R42 ;  /* 0x0000002a002a7213 */ /* 0x000fe40000000000 */
[-C--:B------:R-:W-:Y:S01]  /*49c0*/  ISETP.GE.AND P4, PT, R49, R88.reuse, PT ;  /* 0x000000583100720c */ /* 0x080fe20003f86270 */
[----:B------:R-:W-:Y:S01]  /*49d0*/  FFMA.FTZ R8, -R0, R15, R51 ;  /* 0x0000000f00087223 */ /* 0x000fe20000010133 */
[----:B------:R-:W-:-:S02]  /*49e0*/  ISETP.GE.AND P5, PT, R52, R88, PT ;  /* 0x000000583400720c */ /* 0x000fc40003fa6270 */
[----:B------:R-:W-:Y:S02]  /*49f0*/  FMNMX3.FTZ R43, R43, R23, R13, !PT ;  /* 0x000000172b2b7276 */ /* 0x000fe4000781000d */
[----:B------:R-:W-:Y:S02]  /*4a00*/  FSEL R15, R54, -INF , !P3 ;  /* 0xff800000360f7808 */ /* 0x000fe40005800000 */
[----:B------:R-:W-:Y:S02]  /*4a10*/  I2FP.F32.S32 R42, R42 ;  /* 0x0000002a002a7245 */ /* 0x000fe40000201400 */
        /* <DEDUP_REMOVED lines=17> */
[----:B------:R-:W-:Y:S02]  /*4b30*/  FSEL R8, R8, -INF , !P0 ;  /* 0xff80000008087808 */ /* 0x000fe40004000000 */
[----:B-1----:R-:W-:Y:S02]  /*4b40*/  FMNMX.FTZ R85, R17, R85, !PT ;  /* 0x0000005511557209 */ /* 0x002fe40007810000 */
[----:B------:R-:W-:Y:S02]  /*4b50*/  LOP3.LUT R17, R65, 0x20, R66, 0xfe, !PT ;  /* 0x0000002041117812 */ /* 0x000fe400078efe42 */
[----:B------:R-:W-:Y:S01]  /*4b60*/  FSETP.NEU.FTZ.AND P0, PT, R85, -INF , PT ;  /* 0xff8000005500780b */ /* 0x000fe20003f1d000 */
[----:B--2---:R-:W-:Y:S02]  /*4b70*/  FMUL.FTZ R42, R20, R85 ;  /* 0x00000055142a7220 */ /* 0x004fe40000410000 */
[----:B------:R-:W-:-:S03]  /*4b80*/  IMAD.IADD R17, R45, 0x1, -R17 ;  /* 0x000000012d117824 */ /* 0x000fc600078e0a11 */
[----:B------:R-:W-:Y:S02]  /*4b90*/  FSEL R42, R42, RZ, P0 ;  /* 0x000000ff2a2a7208 */ /* 0x000fe40000000000 */
[----:B------:R-:W-:-:S03]  /*4ba0*/  IABS R17, R17 ;  /* 0x0000001100117213 */ /* 0x000fc60000000000 */
[----:B------:R-:W-:Y:S01]  /*4bb0*/  FFMA.FTZ R103, R27, R20, -R42 ;  /* 0x000000141b677223 */ /* 0x000fe2000001082a */
[----:B------:R-:W-:Y:S02]  /*4bc0*/  I2FP.F32.S32 R17, R17 ;  /* 0x0000001100117245 */ /* 0x000fe40000201400 */
[----:B------:R-:W-:-:S03]  /*4bd0*/  FMNMX3.FTZ R27, R19, R12, R58, !PT ;  /* 0x0000000c131b7276 */ /* 0x000fc6000781003a */
[----:B------:R-:W-:Y:S01]  /*4be0*/  FFMA.FTZ R17, -R0, R17, R46 ;  /* 0x0000001100117223 */ /* 0x000fe2000001012e */
[----:B------:R-:W-:-:S04]  /*4bf0*/  FMNMX3.FTZ R27, R27, R10, R15, !PT ;  /* 0x0000000a1b1b7276 */ /* 0x000fc8000781000f */
[----:B------:R-:W-:Y:S02]  /*4c00*/  FSEL R17, R17, -INF , !P6 ;  /* 0xff80000011117808 */ /* 0x000fe40007000000 */
[----:B------:R-:W-:-:S04]  /*4c10*/  FMNMX3.FTZ R27, R27, R14, R9, !PT ;  /* 0x0000000e1b1b7276 */ /* 0x000fc80007810009 */
[----:B------:R-:W-:-:S04]  /*4c20*/  FMNMX3.FTZ R27, R27, R8, R17, !PT ;  /* 0x000000081b1b7276 */ /* 0x000fc80007810011 */
[----:B------:R-:W-:-:S04]  /*4c30*/  FMNMX3.FTZ R27, R27, R120, R94, !PT ;  /* 0x000000781b1b7276 */ /* 0x000fc8000781005e */
[----:B------:R-:W-:-:S04]  /*4c40*/  FMNMX3.FTZ R27, R27, R95, R119, !PT ;  /* 0x0000005f1b1b7276 */ /* 0x000fc80007810077 */
[----:B------:R-:W-:Y:S01]  /*4c50*/  FMNMX3.FTZ R27, R27, R118, R117, !PT ;  /* 0x000000761b1b7276 */ /* 0x000fe20007810075 */
[C---:B------:R-:W-:Y:S02]  /*4c60*/  IMAD.IADD R52, R45.reuse, 0x1, -R52 ;  /* 0x000000012d347824 */ /* 0x040fe400078e0a34 */
[----:B------:R-:W-:Y:S01]  /*4c70*/  IMAD.IADD R49, R45, 0x1, -R49 ;  /* 0x000000012d317824 */ /* 0x000fe200078e0a31 */
[----:B------:R-:W-:Y:S01]  /*4c80*/  FMNMX3.FTZ R27, R27, R111, R115, !PT ;  /* 0x0000006f1b1b7276 */ /* 0x000fe20007810073 */
[C---:B------:R-:W-:Y:S01]  /*4c90*/  IMAD.IADD R48, R45.reuse, 0x1, -R48 ;  /* 0x000000012d307824 */ /* 0x040fe200078e0a30 */
[----:B------:R-:W-:Y:S01]  /*4ca0*/  IABS R52, R52 ;  /* 0x0000003400347213 */ /* 0x000fe20000000000 */
[----:B------:R-:W-:Y:S01]  /*4cb0*/  IMAD.IADD R38, R45, 0x1, -R38 ;  /* 0x000000012d267824 */ /* 0x000fe200078e0a26 */
[----:B------:R-:W-:Y:S02]  /*4cc0*/  FMNMX3.FTZ R27, R27, R110, R108, !PT ;  /* 0x0000006e1b1b7276 */ /* 0x000fe4000781006c */
[----:B------:R-:W-:Y:S01]  /*4cd0*/  IABS R49, R49 ;  /* 0x0000003100317213 */ /* 0x000fe20000000000 */
[----:B------:R-:W-:Y:S01]  /*4ce0*/  IMAD.IADD R45, R45, 0x1, -R55 ;  /* 0x000000012d2d7824 */ /* 0x000fe200078e0a37 */
[----:B------:R-:W-:-:S02]  /*4cf0*/  FMNMX3.FTZ R27, R27, R109, R97, !PT ;  /* 0x0000006d1b1b7276 */ /* 0x000fc40007810061 */
[----:B------:R-:W-:Y:S02]  /*4d00*/  I2FP.F32.S32 R52, R52 ;  /* 0x0000003400347245 */ /* 0x000fe40000201400 */
[----:B------:R-:W-:Y:S02]  /*4d10*/  I2FP.F32.S32 R49, R49 ;  /* 0x0000003100317245 */ /* 0x000fe40000201400 */
[----:B------:R-:W-:Y:S02]  /*4d20*/  IABS R48, R48 ;  /* 0x0000003000307213 */ /* 0x000fe40000000000 */
[----:B------:R-:W-:Y:S02]  /*4d30*/  IABS R38, R38 ;  /* 0x0000002600267213 */ /* 0x000fe40000000000 */
[----:B------:R-:W-:Y:S01]  /*4d40*/  FMNMX3.FTZ R27, R27, R67, R57, !PT ;  /* 0x000000431b1b7276 */ /* 0x000fe20007810039 */
[C---:B------:R-:W-:Y:S01]  /*4d50*/  FFMA.FTZ R11, -R0.reuse, R52, R11 ;  /* 0x00000034000b7223 */ /* 0x040fe2000001010b */
[----:B------:R-:W-:Y:S01]  /*4d60*/  IABS R45, R45 ;  /* 0x0000002d002d7213 */ /* 0x000fe20000000000 */
[----:B------:R-:W-:Y:S01]  /*4d70*/  FFMA.FTZ R6, -R0, R49, R6 ;  /* 0x0000003100067223 */ /* 0x000fe20000010106 */
[----:B------:R-:W-:Y:S01]  /*4d80*/  I2FP.F32.S32 R48, R48 ;  /* 0x0000003000307245 */ /* 0x000fe20000201400 */
[----:B------:R-:W-:Y:S01]  /*4d90*/  FFMA.FTZ R51, R4, R20, -R42 ;  /* 0x0000001404337223 */ /* 0x000fe2000001082a */
[----:B------:R-:W-:-:S02]  /*4da0*/  I2FP.F32.S32 R38, R38 ;  /* 0x0000002600267245 */ /* 0x000fc40000201400 */
[----:B------:R-:W-:Y:S01]  /*4db0*/  FMNMX3.FTZ R4, R27, R87, R56, !PT ;  /* 0x000000571b047276 */ /* 0x000fe20007810038 */
[----:B------:R-:W-:Y:S01]  /*4dc0*/  FFMA.FTZ R49, R37, R20, -R42 ;  /* 0x0000001425317223 */ /* 0x000fe2000001082a */
[----:B------:R-:W-:Y:S01]  /*4dd0*/  I2FP.F32.S32 R45, R45 ;  /* 0x0000002d002d7245 */ /* 0x000fe20000201400 */
[C---:B------:R-:W-:Y:S01]  /*4de0*/  FFMA.FTZ R7, -R0.reuse, R48, R7 ;  /* 0x0000003000077223 */ /* 0x040fe20000010107 */
[----:B------:R-:W-:Y:S01]  /*4df0*/  FFMA.FTZ R37, -R0, R38, R106 ;  /* 0x0000002600257223 */ /* 0x000fe2000001016a */
[----:B------:R-:W-:Y:S02]  /*4e00*/  FSEL R55, R11, -INF , !P5 ;  /* 0xff8000000b377808 */ /* 0x000fe40006800000 */
[----:B------:R-:W-:Y:S02]  /*4e10*/  FSEL R46, R6, -INF , !P4 ;  /* 0xff800000062e7808 */ /* 0x000fe40006000000 */
[----:B------:R-:W-:Y:S01]  /*4e20*/  FMNMX3.FTZ R4, R4, R47, R39, !PT ;  /* 0x0000002f04047276 */ /* 0x000fe20007810027 */
        /* <DEDUP_REMOVED lines=11> */
[----:B------:R-:W-:Y:S01]  /*4ee0*/  FFMA.FTZ R101, R41, R20, -R42 ;  /* 0x0000001429657223 */ /* 0x000fe2000001082a */
[----:B------:R-:W-:Y:S02]  /*4ef0*/  LOP3.LUT R41, R113, 0x120, R114, 0xf8, !PT ;  /* 0x0000012071297812 */ /* 0x000fe400078ef872 */
[----:B------:R-:W-:-:S03]  /*4f00*/  LOP3.LUT P6, RZ, R90, 0x4, RZ, 0xc0, !PT ;  /* 0x000000045aff7812 */ /* 0x000fc600078cc0ff */
[----:B------:R-:W-:Y:S02]  /*4f10*/  IMAD R41, R41, 0x2, R134 ;  /* 0x0000000229297824 */ /* 0x000fe400078e0286 */
[-CC-:B------:R-:W-:Y:S01]  /*4f20*/  FFMA.FTZ R27, R22, R20.reuse, -R42.reuse ;  /* 0x00000014161b7223 */ /* 0x180fe2000001082a */
[----:B------:R-:W-:Y:S02]  /*4f30*/  FFMA.FTZ R22, R30, R20, -R42 ;  /* 0x000000141e167223 */ /* 0x000fe4000001082a */
[----:B------:R-:W2:Y:S01]  /*4f40*/  LDSM.16.MT88.4 R76, [R41+0x3000] ;  /* 0x00300000294c783b */ /* 0x000ea20000004200 */
[----:B-1----:R-:W-:-:S04]  /*4f50*/  FMNMX.FTZ R84, R84, R4, !PT ;  /* 0x0000000454547209 */ /* 0x002fc80007810000 */
[----:B------:R-:W-:Y:S01]  /*4f60*/  FSETP.NEU.FTZ.AND P0, PT, R84, -INF , PT ;  /* 0xff8000005400780b */ /* 0x000fe20003f1d000 */
[----:B------:R-:W-:Y:S01]  /*4f70*/  FMUL.FTZ R4, R20, R84 ;  /* 0x0000005414047220 */ /* 0x000fe20000410000 */
[----:B------:R-:W-:-:S04]  /*4f80*/  FFMA.FTZ R38, R33, R20, -R42 ;  /* 0x0000001421267223 */ /* 0x000fc8000001082a */
[----:B------:R-:W-:Y:S01]  /*4f90*/  FSEL R30, R4, RZ, P0 ;  /* 0x000000ff041e7208 */ /* 0x000fe20000000000 */
[----:B------:R-:W-:Y:S02]  /*4fa0*/  VIADD R4, R41, 0x3000 ;  /* 0x0000300029047836 */ /* 0x000fe40000000000 */
[-CC-:B------:R-:W-:Y:S01]  /*4fb0*/  FFMA.FTZ R5, R5, R20.reuse, -R42.reuse ;  /* 0x0000001405057223 */ /* 0x180fe2000001082a */
[----:B------:R-:W-:Y:S02]  /*4fc0*/  VIADD R33, R41, 0x3020 ;  /* 0x0000302029217836 */ /* 0x000fe40000000000 */
[----:B------:R-:W-:Y:S02]  /*4fd0*/  @P6 VIADD R33, R4, 0xffffffe0 ;  /* 0xffffffe004216836 */ /* 0x000fe40000000000 */
[-CC-:B------:R-:W-:Y:S01]  /*4fe0*/  FFMA.FTZ R102, R61, R20.reuse, -R42.reuse ;  /* 0x000000143d667223 */ /* 0x180fe2000001082a */
[-C--:B------:R-:W-:Y:S01]  /*4ff0*/  FFMA.FTZ R93, R31, R20.reuse, -R42 ;  /* 0x000000141f5d7223 */ /* 0x080fe2000001082a */
[-CC-:B------:R-:W-:Y:S01]  /*5000*/  FFMA.FTZ R100, R19, R20.reuse, -R30.reuse ;  /* 0x0000001413647223 */ /* 0x180fe2000001081e */
[-CC-:B------:R-:W-:Y:S01]  /*5010*/  FFMA.FTZ R99, R12, R20.reuse, -R30.reuse ;  /* 0x000000140c637223 */ /* 0x180fe2000001081e */
[-CC-:B------:R-:W-:Y:S01]  /*5020*/  FFMA.FTZ R98, R58, R20.reuse, -R30.reuse ;  /* 0x000000143a627223 */ /* 0x180fe2000001081e */
[-C--:B------:R-:W-:Y:S01]  /*5030*/  FFMA.FTZ R96, R10, R20.reuse, -R30 ;  /* 0x000000140a607223 */ /* 0x080fe2000001081e */
[----:B------:R1:W-:Y:S01]  /*5040*/  MUFU.EX2 R52, R5 ;  /* 0x0000000500347308 */ /* 0x0003e20000000800 */
[-CC-:B------:R-:W-:Y:S01]  /*5050*/  FFMA.FTZ R50, R40, R20.reuse, -R42.reuse ;  /* 0x0000001428327223 */ /* 0x180fe2000001082a */
[-CC-:B------:R-:W-:Y:S01]  /*5060*/  FFMA.FTZ R40, R35, R20.reuse, -R42.reuse ;  /* 0x0000001423287223 */ /* 0x180fe2000001082a */
[-CC-:B------:R-:W-:Y:S01]  /*5070*/  FFMA.FTZ R35, R29, R20.reuse, -R42.reuse ;  /* 0x000000141d237223 */ /* 0x180fe2000001082a */
[-CC-:B------:R-:W-:Y:S01]  /*5080*/  FFMA.FTZ R29, R24, R20.reuse, -R42.reuse ;  /* 0x00000014181d7223 */ /* 0x180fe2000001082a */
[----:B------:R-:W-:-:S03]  /*5090*/  FFMA.FTZ R92, R59, R20, -R42 ;  /* 0x000000143b5c7223 */ /* 0x000fc6000001082a */
[----:B------:R-:W-:Y:S01]  /*50a0*/  MUFU.EX2 R103, R103 ;  /* 0x0000006700677308 */ /* 0x000fe20000000800 */
[-CC-:B------:R-:W-:Y:S01]  /*50b0*/  FFMA.FTZ R24, R23, R20.reuse, -R42.reuse ;  /* 0x0000001417187223 */ /* 0x180fe2000001082a */
[----:B-1----:R-:W1:Y:S06]  /*50c0*/  LDSM.16.MT88.4 R4, [R33] ;  /* 0x000000002104783b */ /* 0x002e6c0000004200 */
[----:B------:R-:W3:Y:S01]  /*50d0*/  MUFU.EX2 R102, R102 ;  /* 0x0000006600667308 */ /* 0x000ee20000000800 */
[-C--:B------:R-:W-:Y:S01]  /*50e0*/  FFMA.FTZ R23, R13, R20.reuse, -R42 ;  /* 0x000000140d177223 */ /* 0x080fe2000001082a */
[-CC-:B------:R-:W-:Y:S01]  /*50f0*/  FFMA.FTZ R86, R15, R20.reuse, -R30.reuse ;  /* 0x000000140f567223 */ /* 0x180fe2000001081e */
[----:B------:R-:W-:-:S02]  /*5100*/  FFMA.FTZ R59, R14, R20, -R30 ;  /* 0x000000140e3b7223 */ /* 0x000fc4000001081e */
[----:B------:R-:W4:Y:S03]  /*5110*/  LDSM.16.MT88.4 R12, [R41+0x3400] ;  /* 0x00340000290c783b */ /* 0x000f260000004200 */
[----:B------:R-:W-:Y:S08]  /*5120*/  MUFU.EX2 R101, R101 ;  /* 0x0000006500657308 */ /* 0x000ff00000000800 */
        /* <DEDUP_REMOVED lines=8> */
[----:B------:R-:W-:Y:S01]  /*51b0*/  FFMA.FTZ R58, R8, R20, -R30 ;  /* 0x00000014083a7223 */ /* 0x000fe2000001081e */
[----:B------:R-:W-:Y:S01]  /*51c0*/  ISETP.NE.AND P6, PT, R68, RZ, PT ;  /* 0x000000ff4400720c */ /* 0x000fe20003fc5270 */
[----:B------:R-:W4:Y:S01]  /*51d0*/  LDSM.16.MT88.4 R8, [R33+0x400] ;  /* 0x000400002108783b */ /* 0x000f220000004200 */
[----:B---3--:R-:W-:-:S02]  /*51e0*/  F2FP.F16.F32.PACK_AB R68, R102, R103 ;  /* 0x000000676644723e */ /* 0x008fc400000000ff */
[----:B-----5:R-:W-:Y:S02]  /*51f0*/  F2FP.F16.F32.PACK_AB R70, R93, R101 ;  /* 0x000000655d46723e */ /* 0x020fe400000000ff */
[----:B--2---:R-:W-:Y:S01]  /*5200*/  F2FP.F16.F32.PACK_AB R69, R99, R100 ;  /* 0x000000646345723e */ /* 0x004fe200000000ff */
[----:B------:R-:W-:Y:S01]  /*5210*/  MUFU.EX2 R92, R92 ;  /* 0x0000005c005c7308 */ /* 0x000fe20000000800 */
[--C-:B------:R-:W-:Y:S01]  /*5220*/  FFMA.FTZ R44, R36, R20, -R42.reuse ;  /* 0x00000014242c7223 */ /* 0x100fe2000001082a */
[----:B-1----:R-:W-:Y:S01]  /*5230*/  F2FP.F16.F32.PACK_AB R71, R96, R98 ;  /* 0x000000626047723e */ /* 0x002fe200000000ff */
[-CC-:B------:R-:W-:Y:S01]  /*5240*/  FFMA.FTZ R36, R28, R20.reuse, -R42.reuse ;  /* 0x000000141c247223 */ /* 0x180fe2000001082a */
[----:B------:R-:W-:-:S04]  /*5250*/  FFMA.FTZ R31, R26, R20, -R42 ;  /* 0x000000141a1f7223 */ /* 0x000fc8000001082a */
[----:B------:R-:W1:Y:S01]  /*5260*/  MUFU.EX2 R60, R60 ;  /* 0x0000003c003c7308 */ /* 0x000e620000000800 */
[-CC-:B------:R-:W-:Y:S01]  /*5270*/  FFMA.FTZ R28, R25, R20.reuse, -R42.reuse ;  /* 0x00000014191c7223 */ /* 0x180fe2000001082a */
[-CC-:B------:R-:W-:Y:S01]  /*5280*/  FFMA.FTZ R26, R21, R20.reuse, -R42.reuse ;  /* 0x00000014151a7223 */ /* 0x180fe2000001082a */
[-CC-:B------:R-:W-:Y:S01]  /*5290*/  FFMA.FTZ R25, R18, R20.reuse, -R42.reuse ;  /* 0x0000001412197223 */ /* 0x180fe2000001082a */
[----:B------:R-:W-:Y:S01]  /*52a0*/  HMMA.16816.F32 R80, R68, R76, RZ ;  /* 0x0000004c4450723c */ /* 0x000fe200000018ff */
[----:B------:R-:W-:-:S03]  /*52b0*/  FFMA.FTZ R21, R16, R20, -R42 ;  /* 0x0000001410157223 */ /* 0x000fc6000001082a */
[----:B------:R-:W-:Y:S01]  /*52c0*/  MUFU.EX2 R53, R53 ;  /* 0x0000003500357308 */ /* 0x000fe20000000800 */
[-CC-:B------:R-:W-:Y:S02]  /*52d0*/  FFMA.FTZ R63, R17, R20.reuse, -R30.reuse ;  /* 0x00000014113f7223 */ /* 0x180fe4000001081e */
[----:B------:R-:W2:Y:S01]  /*52e0*/  LDSM.16.MT88.4 R16, [R41+0x3800] ;  /* 0x003800002910783b */ /* 0x000ea20000004200 */
[C---:B------:R-:W-:Y:S04]  /*52f0*/  HMMA.16816.F32 R76, R68.reuse, R78, RZ ;  /* 0x0000004e444c723c */ /* 0x040fe800000018ff */
[----:B------:R-:W-:Y:S08]  /*5300*/  MUFU.EX2 R86, R86 ;  /* 0x0000005600567308 */ /* 0x000ff00000000800 */
[----:B------:R-:W3:Y:S08]  /*5310*/  MUFU.EX2 R59, R59 ;  /* 0x0000003b003b7308 */ /* 0x000ef00000000800 */
[----:B------:R-:W-:Y:S08]  /*5320*/  MUFU.EX2 R61, R61 ;  /* 0x0000003d003d7308 */ /* 0x000ff00000000800 */
[----:B------:R-:W5:Y:S01]  /*5330*/  MUFU.EX2 R58, R58 ;  /* 0x0000003a003a7308 */ /* 0x000f620000000800 */
[-CC-:B------:R-:W-:Y:S01]  /*5340*/  FFMA.FTZ R62, R120, R20.reuse, -R30.reuse ;  /* 0x00000014783e7223 */ /* 0x180fe2000001081e */
[-CC-:B------:R-:W-:Y:S01]  /*5350*/  FFMA.FTZ R94, R94, R20.reuse, -R30.reuse ;  /* 0x000000145e5e7223 */ /* 0x180fe2000001081e */
[----:B------:R-:W-:Y:S01]  /*5360*/  FFMA.FTZ R95, R95, R20, -R30 ;  /* 0x000000145f5f7223 */ /* 0x000fe2000001081e */
[----:B------:R-:W-:Y:S01]  /*5370*/  HMMA.16816.F32 R72, R68, R4, RZ ;  /* 0x000000044448723c */ /* 0x000fe200000018ff */
[----:B-1----:R-:W-:-:S02]  /*5380*/  F2FP.F16.F32.PACK_AB R4, R60, R92 ;  /* 0x0000005c3c04723e */ /* 0x002fc400000000ff */
[----:B---3--:R-:W-:Y:S01]  /*5390*/  F2FP.F16.F32.PACK_AB R5, R59, R86 ;  /* 0x000000563b05723e */ /* 0x008fe200000000ff */
[----:B------:R-:W-:Y:S04]  /*53a0*/  MUFU.EX2 R51, R51 ;  /* 0x0000003300337308 */ /* 0x000fe80000000800 */
[----:B------:R-:W-:Y:S01]  /*53b0*/  HMMA.16816.F32 R68, R68, R6, RZ ;  /* 0x000000064444723c */ /* 0x000fe200000018ff */
[----:B------:R-:W-:Y:S02]  /*53c0*/  F2FP.F16.F32.PACK_AB R6, R52, R53 ;  /* 0x000000353406723e */ /* 0x000fe400000000ff */
[----:B-----5:R-:W-:Y:S01]  /*53d0*/  F2FP.F16.F32.PACK_AB R7, R58, R61 ;  /* 0x0000003d3a07723e */ /* 0x020fe200000000ff */
[----:B------:R-:W1:Y:S08]  /*53e0*/  MUFU.EX2 R50, R50 ;  /* 0x0000003200327308 */ /* 0x000e700000000800 */
[----:B------:R-:W-:Y:S01]  /*53f0*/  MUFU.EX2 R49, R49 ;  /* 0x0000003100317308 */ /* 0x000fe20000000800 */
[C---:B----4-:R-:W-:Y:S07]  /*5400*/  HMMA.16816.F32 R80, R4.reuse, R12, R80 ;  /* 0x0000000c0450723c */ /* 0x050fee0000001850 */
[----:B------:R-:W3:Y:S01]  /*5410*/  MUFU.EX2 R48, R48 ;  /* 0x0000003000307308 */ /* 0x000ee20000000800 */
[C---:B------:R-:W-:Y:S01]  /*5420*/  HMMA.16816.F32 R76, R4.reuse, R14, R76 ;  /* 0x0000000e044c723c */ /* 0x040fe2000000184c */
[----:B------:R-:W4:Y:S06]  /*5430*/  LDSM.16.MT88.4 R12, [R33+0x800] ;  /* 0x00080000210c783b */ /* 0x000f2c0000004200 */
[----:B------:R-:W-:Y:S08]  /*5440*/  MUFU.EX2 R63, R63 ;  /* 0x0000003f003f7308 */ /* 0x000ff00000000800 */
[----:B------:R-:W5:Y:S08]  /*5450*/  MUFU.EX2 R62, R62 ;  /* 0x0000003e003e7308 */ /* 0x000f700000000800 */
[----:B------:R-:W-:Y:S08]  /*5460*/  MUFU.EX2 R94, R94 ;  /* 0x0000005e005e7308 */ /* 0x000ff00000000800 */
[----:B------:R-:W2:Y:S01]  /*5470*/  MUFU.EX2 R95, R95 ;  /* 0x0000005f005f7308 */ /* 0x000ea20000000800 */
[C---:B------:R-:W-:Y:S08]  /*5480*/  HMMA.16816.F32 R72, R4.reuse, R8, R72 ;  /* 0x000000080448723c */ /* 0x040ff00000001848 */
[----:B------:R-:W-:Y:S01]  /*5490*/  HMMA.16816.F32 R68, R4, R10, R68 ;  /* 0x0000000a0444723c */ /* 0x000fe20000001844 */
        /* <DEDUP_REMOVED lines=15> */
[----:B------:R-:W5:Y:S08]  /*5590*/  MUFU.EX2 R36, R36 ;  /* 0x0000002400247308 */ /* 0x000f700000000800 */
[----:B------:R-:W-:Y:S08]  /*55a0*/  MUFU.EX2 R106, R106 ;  /* 0x0000006a006a7308 */ /* 0x000ff00000000800 */
[----:B------:R-:W1:Y:S08]  /*55b0*/  MUFU.EX2 R104, R104 ;  /* 0x0000006800687308 */ /* 0x000e700000000800 */
[----:B------:R-:W-:Y:S08]  /*55c0*/  MUFU.EX2 R107, R107 ;  /* 0x0000006b006b7308 */ /* 0x000ff00000000800 */
[----:B------:R-:W2:Y:S01]  /*55d0*/  MUFU.EX2 R111, R111 ;  /* 0x0000006f006f7308 */ /* 0x000ea20000000800 */
[C---:B----4-:R-:W-:Y:S08]  /*55e0*/  HMMA.16816.F32 R72, R4.reuse, R12, R72 ;  /* 0x0000000c0448723c */ /* 0x050ff00000001848 */
[----:B------:R-:W-:Y:S01]  /*55f0*/  HMMA.16816.F32 R68, R4, R14, R68 ;  /* 0x0000000e0444723c */ /* 0x000fe20000001844 */
[----:B------:R-:W4:Y:S01]  /*5600*/  LDSM.16.MT88.4 R12, [R41+0x4000] ;  /* 0x00400000290c783b */ /* 0x000f220000004200 */
[----:B---3--:R-:W-:-:S02]  /*5610*/  F2FP.F16.F32.PACK_AB R4, R40, R44 ;  /* 0x0000002c2804723e */ /* 0x008fc400000000ff */
[----:B-----5:R-:W-:Y:S02]  /*5620*/  F2FP.F16.F32.PACK_AB R6, R36, R38 ;  /* 0x000000262406723e */ /* 0x020fe400000000ff */
[----:B-1----:R-:W-:Y:S02]  /*5630*/  F2FP.F16.F32.PACK_AB R5, R104, R106 ;  /* 0x0000006a6805723e */ /* 0x002fe400000000ff */
[----:B--2---:R-:W-:Y:S01]  /*5640*/  F2FP.F16.F32.PACK_AB R7, R111, R107 ;  /* 0x0000006b6f07723e */ /* 0x004fe200000000ff */
        /* <DEDUP_REMOVED lines=13> */
[----:B------:R-:W5:Y:S06]  /*5720*/  LDSM.16.MT88.4 R16, [R41+0x4400] ;  /* 0x004400002910783b */ /* 0x000f6c0000004200 */
[----:B------:R-:W-:Y:S08]  /*5730*/  MUFU.EX2 R113, R113 ;  /* 0x0000007100717308 */ /* 0x000ff00000000800 */
[----:B------:R-:W4:Y:S08]  /*5740*/  MUFU.EX2 R110, R110 ;  /* 0x0000006e006e7308 */ /* 0x000f300000000800 */
[----:B------:R-:W-:Y:S08]  /*5750*/  MUFU.EX2 R114, R114 ;  /* 0x0000007200727308 */ /* 0x000ff00000000800 */
[----:B------:R-:W1:Y:S01]  /*5760*/  MUFU.EX2 R109, R109 ;  /* 0x0000006d006d7308 */ /* 0x000e620000000800 */
[-CC-:B------:R-:W-:Y:S01]  /*5770*/  FFMA.FTZ R97, R97, R20.reuse, -R30.reuse ;  /* 0x0000001461617223 */ /* 0x180fe2000001081e */
[-CC-:B------:R-:W-:Y:S01]  /*5780*/  FFMA.FTZ R67, R67, R20.reuse, -R30.reuse ;  /* 0x0000001443437223 */ /* 0x180fe2000001081e */
[-CC-:B------:R-:W-:Y:S01]  /*5790*/  FFMA.FTZ R57, R57, R20.reuse, -R30.reuse ;  /* 0x0000001439397223 */ /* 0x180fe2000001081e */
[----:B------:R-:W-:Y:S01]  /*57a0*/  FFMA.FTZ R115, R87, R20, -R30 ;  /* 0x0000001457737223 */ /* 0x000fe2000001081e */
[----:B--2---:R-:W-:-:S02]  /*57b0*/  F2FP.F16.F32.PACK_AB R4, R31, R35 ;  /* 0x000000231f04723e */ /* 0x004fc400000000ff */
[----:B---3--:R-:W-:Y:S02]  /*57c0*/  F2FP.F16.F32.PACK_AB R6, R28, R29 ;  /* 0x0000001d1c06723e */ /* 0x008fe400000000ff */
[----:B----4-:R-:W-:Y:S01]  /*57d0*/  F2FP.F16.F32.PACK_AB R5, R110, R113 ;  /* 0x000000716e05723e */ /* 0x010fe200000000ff */
[----:B------:R-:W-:Y:S01]  /*57e0*/  MUFU.EX2 R27, R27 ;  /* 0x0000001b001b7308 */ /* 0x000fe20000000800 */
[----:B------:R-:W-:Y:S01]  /*57f0*/  FADD.FTZ R102, R103, R102 ;  /* 0x0000006667667221 */ /* 0x000fe20000010000 */
[----:B------:R-:W-:Y:S01]  /*5800*/  FADD.FTZ R99, R100, R99 ;  /* 0x0000006364637221 */ /* 0x000fe20000010000 */
[----:B-1----:R-:W-:-:S05]  /*5810*/  F2FP.F16.F32.PACK_AB R7, R109, R114 ;  /* 0x000000726d07723e */ /* 0x002fca00000000ff */
[----:B------:R-:W1:Y:S01]  /*5820*/  MUFU.EX2 R26, R26 ;  /* 0x0000001a001a7308 */ /* 0x000e620000000800 */
[----:B------:R-:W-:Y:S01]  /*5830*/  FADD.FTZ R101, R101, R102 ;  /* 0x0000006665657221 */ /* 0x000fe20000010000 */
[----:B------:R-:W-:-:S06]  /*5840*/  FADD.FTZ R98, R98, R99 ;  /* 0x0000006362627221 */ /* 0x000fcc0000010000 */
[----:B------:R-:W-:Y:S01]  /*5850*/  MUFU.EX2 R25, R25 ;  /* 0x0000001900197308 */ /* 0x000fe20000000800 */
[----:B------:R-:W-:Y:S07]  /*5860*/  HMMA.16816.F32 R80, R4, R12, R80 ;  /* 0x0000000c0450723c */ /* 0x000fee0000001850 */
[----:B------:R-:W2:Y:S08]  /*5870*/  MUFU.EX2 R24, R24 ;  /* 0x0000001800187308 */ /* 0x000eb00000000800 */
        /* <DEDUP_REMOVED lines=10> */
[----:B------:R-:W-:Y:S01]  /*5920*/  FADD.FTZ R92, R60, R92 ;  /* 0x0000005c3c5c7221 */ /* 0x000fe20000010000 */
[----:B------:R-:W-:-:S05]  /*5930*/  FADD.FTZ R86, R59, R86 ;  /* 0x000000563b567221 */ /* 0x000fca0000010000 */
[----:B------:R-:W-:Y:S01]  /*5940*/  HMMA.16816.F32 R72, R4, R8, R72 ;  /* 0x000000080448723c */ /* 0x000fe20000001848 */
[----:B------:R-:W-:Y:S01]  /*5950*/  FADD.FTZ R53, R53, R92 ;  /* 0x0000005c35357221 */ /* 0x000fe20000010000 */
[----:B------:R-:W-:-:S06]  /*5960*/  FADD.FTZ R61, R61, R86 ;  /* 0x000000563d3d7221 */ /* 0x000fcc0000010000 */
[----:B------:R-:W-:Y:S01]  /*5970*/  HMMA.16816.F32 R68, R4, R10, R68 ;  /* 0x0000000a0444723c */ /* 0x000fe20000001844 */
[----:B-1----:R-:W-:Y:S01]  /*5980*/  F2FP.F16.F32.PACK_AB R4, R26, R27 ;  /* 0x0000001b1a04723e */ /* 0x002fe200000000ff */
[----:B------:R-:W-:Y:S01]  /*5990*/  FADD.FTZ R61, R58, R61 ;  /* 0x0000003d3a3d7221 */ /* 0x000fe20000010000 */
[----:B--2---:R-:W-:Y:S01]  /*59a0*/  F2FP.F16.F32.PACK_AB R6, R24, R25 ;  /* 0x000000191806723e */ /* 0x004fe200000000ff */
[----:B------:R-:W1:Y:S01]  /*59b0*/  LDSM.16.MT88.4 R8, [R41+0x4800] ;  /* 0x004800002908783b */ /* 0x000e620000004200 */
[----:B---3--:R-:W-:Y:S02]  /*59c0*/  F2FP.F16.F32.PACK_AB R5, R67, R97 ;  /* 0x000000614305723e */ /* 0x008fe400000000ff */
[----:B----4-:R-:W-:Y:S01]  /*59d0*/  F2FP.F16.F32.PACK_AB R7, R115, R57 ;  /* 0x000000397307723e */ /* 0x010fe200000000ff */
[----:B------:R-:W-:-:S06]  /*59e0*/  FADD.FTZ R61, R63, R61 ;  /* 0x0000003d3f3d7221 */ /* 0x000fcc0000010000 */
[----:B-----5:R-:W-:Y:S01]  /*59f0*/  HMMA.16816.F32 R80, R4, R16, R80 ;  /* 0x000000100450723c */ /* 0x020fe20000001850 */
        /* <DEDUP_REMOVED lines=9> */
[----:B------:R-:W-:Y:S02]  /*5a90*/  FADD.FTZ R106, R106, R95 ;  /* 0x0000005f6a6a7221 */ /* 0x000fe40000010000 */
        /* <DEDUP_REMOVED lines=30> */
[----:B---3--:R-:W-:Y:S01]  /*5c80*/  F2FP.F16.F32.PACK_AB R4, R22, R23 ;  /* 0x000000171604723e */ /* 0x008fe200000000ff */
[----:B------:R-:W-:Y:S01]  /*5c90*/  FADD.FTZ R28, R28, R35 ;  /* 0x000000231c1c7221 */ /* 0x000fe20000010000 */
[----:B----4-:R-:W-:Y:S01]  /*5ca0*/  F2FP.F16.F32.PACK_AB R6, R34, R21 ;  /* 0x000000152206723e */ /* 0x010fe200000000ff */
[----:B------:R-:W-:Y:S01]  /*5cb0*/  FADD.FTZ R114, R109, R114 ;  /* 0x000000726d727221 */ /* 0x000fe20000010000 */
[----:B-----5:R-:W-:Y:S02]  /*5cc0*/  F2FP.F16.F32.PACK_AB R5, R47, R56 ;  /* 0x000000382f05723e */ /* 0x020fe400000000ff */
[----:B-1----:R-:W-:Y:S01]  /*5cd0*/  F2FP.F16.F32.PACK_AB R7, R51, R39 ;  /* 0x000000273307723e */ /* 0x002fe200000000ff */
[----:B------:R-:W-:Y:S01]  /*5ce0*/  FADD.FTZ R28, R27, R28 ;  /* 0x0000001c1b1c7221 */ /* 0x000fe20000010000 */
[----:B------:R-:W-:Y:S01]  /*5cf0*/  FADD.FTZ R97, R97, R114 ;  /* 0x0000007261617221 */ /* 0x000fe20000010000 */
[----:B------:R-:W1:Y:S04]  /*5d00*/  LDSM.16.MT88.4 R12, [R41+0x4c00] ;  /* 0x004c0000290c783b */ /* 0x000e680000004200 */
[----:B------:R-:W-:Y:S01]  /*5d10*/  HMMA.16816.F32 R80, R4, R8, R80 ;  /* 0x000000080450723c */ /* 0x000fe20000001850 */
[----:B------:R-:W-:Y:S01]  /*5d20*/  FADD.FTZ R26, R26, R28 ;  /* 0x0000001c1a1a7221 */ /* 0x000fe20000010000 */
[----:B------:R-:W-:-:S06]  /*5d30*/  FADD.FTZ R67, R67, R97 ;  /* 0x0000006143437221 */ /* 0x000fcc0000010000 */
[----:B------:R-:W-:Y:S01]  /*5d40*/  HMMA.16816.F32 R76, R4, R10, R76 ;  /* 0x0000000a044c723c */ /* 0x000fe2000000184c */
[----:B------:R-:W3:Y:S01]  /*5d50*/  LDSM.16.MT88.4 R8, [R33+0x1c00] ;  /* 0x001c00002108783b */ /* 0x000ee20000004200 */
[-CC-:B------:R-:W-:Y:S01]  /*5d60*/  FFMA.FTZ R54, R54, R20.reuse, -R42.reuse ;  /* 0x0000001436367223 */ /* 0x180fe2000001082a */
        /* <DEDUP_REMOVED lines=10> */
[----:B------:R-:W-:Y:S01]  /*5e10*/  MUFU.EX2 R54, R54 ;  /* 0x0000003600367308 */ /* 0x000fe20000000800 */
[----:B------:R-:W-:Y:S01]  /*5e20*/  FADD.FTZ R24, R23, R24 ;  /* 0x0000001817187221 */ /* 0x000fe20000010000 */
[----:B------:R-:W-:-:S06]  /*5e30*/  FADD.FTZ R115, R56, R115 ;  /* 0x0000007338737221 */ /* 0x000fcc0000010000 */
[----:B------:R-:W-:Y:S01]  /*5e40*/  MUFU.EX2 R42, R42 ;  /* 0x0000002a002a7308 */ /* 0x000fe20000000800 */
[----:B------:R-:W-:Y:S01]  /*5e50*/  FADD.FTZ R22, R22, R24 ;  /* 0x0000001816167221 */ /* 0x000fe20000010000 */
[----:B------:R-:W-:Y:S01]  /*5e60*/  FADD.FTZ R47, R47, R115 ;  /* 0x000000732f2f7221 */ /* 0x000fe20000010000 */
[C---:B--2---:R-:W-:Y:S05]  /*5e70*/  HMMA.16816.F32 R72, R4.reuse, R16, R72 ;  /* 0x000000100448723c */ /* 0x044fea0000001848 */
[----:B------:R-:W2:Y:S03]  /*5e80*/  MUFU.EX2 R108, R108 ;  /* 0x0000006c006c7308 */ /* 0x000ea60000000800 */
[----:B------:R-:W-:Y:S05]  /*5e90*/  HMMA.16816.F32 R68, R4, R18, R68 ;  /* 0x000000120444723c */ /* 0x000fea0000001844 */
[----:B------:R-:W-:Y:S01]  /*5ea0*/  MUFU.EX2 R87, R87 ;  /* 0x0000005700577308 */ /* 0x000fe20000000800 */
[----:B------:R-:W-:-:S07]  /*5eb0*/  FADD.FTZ R22, R21, R22 ;  /* 0x0000001615167221 */ /* 0x000fce0000010000 */
[----:B------:R-:W4:Y:S01]  /*5ec0*/  MUFU.EX2 R165, R165 ;  /* 0x000000a500a57308 */ /* 0x000f220000000800 */
[----:B------:R-:W-:-:S07]  /*5ed0*/  FADD.FTZ R47, R39, R47 ;  /* 0x0000002f272f7221 */ /* 0x000fce0000010000 */
[----:B------:R-:W5:Y:S08]  /*5ee0*/  MUFU.EX2 R40, R45 ;  /* 0x0000002d00287308 */ /* 0x000f700000000800 */
[----:B------:R-:W-:Y:S08]  /*5ef0*/  MUFU.EX2 R36, R37 ;  /* 0x0000002500247308 */ /* 0x000ff00000000800 */
[----:B------:R-:W1:Y:S01]  /*5f00*/  MUFU.EX2 R164, R164 ;  /* 0x000000a400a47308 */ /* 0x000e620000000800 */
        /* <DEDUP_REMOVED lines=8> */
[----:B------:R-:W-:Y:S01]  /*5f90*/  FADD.FTZ R51, R40, R51 ;  /* 0x0000003328337221 */ /* 0x000fe20000010000 */
[----:B-1----:R-:W-:Y:S02]  /*5fa0*/  F2FP.F16.F32.PACK_AB R7, R164, R36 ;  /* 0x00000024a407723e */ /* 0x002fe400000000ff */
[----:B------:R-:W-:Y:S01]  /*5fb0*/  FADD.FTZ R34, R87, R34 ;  /* 0x0000002257227221 */ /* 0x000fe20000010000 */
[----:B------:R-:W-:-:S04]  /*5fc0*/  FADD.FTZ R51, R36, R51 ;  /* 0x0000003324337221 */ /* 0x000fc80000010000 */
[----:B------:R-:W-:Y:S01]  /*5fd0*/  HMMA.16816.F32 R80, R4, R12, R80 ;  /* 0x0000000c0450723c */ /* 0x000fe20000001850 */
[----:B------:R-:W-:Y:S01]  /*5fe0*/  FADD.FTZ R165, R165, R34 ;  /* 0x00000022a5a57221 */ /* 0x000fe20000010000 */
[----:B------:R-:W-:-:S06]  /*5ff0*/  FADD.FTZ R164, R164, R51 ;  /* 0x00000033a4a47221 */ /* 0x000fcc0000010000 */
[C---:B------:R-:W-:Y:S08]  /*6000*/  HMMA.16816.F32 R76, R4.reuse, R14, R76 ;  /* 0x0000000e044c723c */ /* 0x040ff0000000184c */
[C---:B---3--:R-:W-:Y:S08]  /*6010*/  HMMA.16816.F32 R72, R4.reuse, R8, R72 ;  /* 0x000000080448723c */ /* 0x048ff00000001848 */
        /* <DEDUP_REMOVED lines=11> */
[----:B------:R-:W-:-:S02]  /*60d0*/  MOV R87, R85 ;  /* 0x0000005500577202 */ /* 0x000fc40000000f00 */
[C---:B------:R-:W-:Y:S01]  /*60e0*/  IADD3 R160, PT, PT, -R89.reuse, 0x1, RZ ;  /* 0x0000000159a07810 */ /* 0x040fe20007ffe1ff */
[----:B------:R-:W-:Y:S02]  /*60f0*/  IMAD R161, R89, -0x80, R88 ;  /* 0xffffff8059a17824 */ /* 0x000fe400078e0258 */
[----:B------:R-:W-:-:S03]  /*6100*/  IMAD.MOV.U32 R88, RZ, RZ, R84 ;  /* 0x000000ffff587224 */ /* 0x000fc600078e0054 */
[----:B------:R-:W-:-:S07]  /*6110*/  IADD3 R161, PT, PT, R161, 0x108, RZ ;  /* 0x00000108a1a17810 */ /* 0x000fce0007ffe0ff */
.L_x_7854:
        /* <DEDUP_REMOVED lines=79> */
.L_x_7849:
[----:B------:R-:W-:Y:S05]  /*6610*/  BSYNC.RECONVERGENT B0 ;  /* 0x0000000000007941 */ /* 0x000fea0003800200 */
.L_x_7848:
[----:B------:R-:W1:Y:S01]  /*6620*/  S2UR UR6, SR_CgaCtaId ;  /* 0x00000000000679c3 */ /* 0x000e620000008800 */
[C---:B------:R-:W-:Y:S01]  /*6630*/  LOP3.LUT R142, R143.reuse, 0x18, RZ, 0xc0, !PT ;  /* 0x000000188f8e7812 */ /* 0x040fe200078ec0ff */
[C---:B------:R-:W-:Y:S01]  /*6640*/  IMAD.SHL.U32 R136, R90.reuse, 0x20, RZ ;  /* 0x000000205a887824 */ /* 0x040fe200078e00ff */
[C---:B------:R-:W-:Y:S01]  /*6650*/  LOP3.LUT R153, R90.reuse, 0x18, RZ, 0xc0, !PT ;  /* 0x000000185a997812 */ /* 0x040fe200078ec0ff */
[C---:B------:R-:W-:Y:S01]  /*6660*/  IMAD.SHL.U32 R133, R90.reuse, 0x10, RZ ;  /* 0x000000105a857824 */ /* 0x040fe200078e00ff */
[----:B------:R-:W-:Y:S01]  /*6670*/  LOP3.LUT R4, R143, 0xc0, RZ, 0xc0, !PT ;  /* 0x000000c08f047812 */ /* 0x000fe200078ec0ff */
[----:B------:R-:W-:Y:S01]  /*6680*/  IMAD.SHL.U32 R91, R90, 0x4, RZ ;  /* 0x000000045a5b7824 */ /* 0x000fe200078e00ff */
[--C-:B------:R-:W-:Y:S01]  /*6690*/  SHF.R.U32.HI R132, RZ, 0x1, R90.reuse ;  /* 0x00000001ff847819 */ /* 0x100fe2000001165a */
[----:B------:R-:W-:Y:S01]  /*66a0*/  UMOV UR7, 0x400 ;  /* 0x0000040000077882 */ /* 0x000fe20000000000 */
[----:B------:R-:W-:Y:S01]  /*66b0*/  ISETP.GE.AND P5, PT, R142, R152, PT ;  /* 0x000000988e00720c */ /* 0x000fe20003fa6270 */
[----:B------:R-:W-:Y:S01]  /*66c0*/  IMAD.MOV.U32 R128, RZ, RZ, 0x20 ;  /* 0x00000020ff807424 */ /* 0x000fe200078e00ff */
[----:B------:R-:W-:Y:S01]  /*66d0*/  LOP3.LUT R153, R4, R153, RZ, 0xfc, !PT ;  /* 0x0000009904997212 */ /* 0x000fe200078efcff */
[----:B------:R-:W-:Y:S01]  /*66e0*/  VIADD R160, R160, 0x1 ;  /* 0x00000001a0a07836 */ /* 0x000fe20000000000 */
[----:B------:R-:W-:Y:S01]  /*66f0*/  LOP3.LUT R92, R136, 0xc0, RZ, 0xc0, !PT ;  /* 0x000000c0885c7812 */ /* 0x000fe200078ec0ff */
[----:B------:R-:W-:Y:S01]  /*6700*/  BSSY.RECONVERGENT B1, `(.L_x_7850) ;  /* 0x00000de000017945 */ /* 0x000fe20003800200 */
[----:B------:R-:W-:Y:S02]  /*6710*/  LOP3.LUT R5, R133, 0x100, RZ, 0xc0, !PT ;  /* 0x0000010085057812 */ /* 0x000fe400078ec0ff */
[----:B------:R-:W-:Y:S02]  /*6720*/  LOP3.LUT R135, R132, 0x8, RZ, 0xc0, !PT ;  /* 0x0000000884877812 */ /* 0x000fe400078ec0ff */
[----:B------:R-:W-:Y:S02]  /*6730*/  LOP3.LUT R7, R153, R142, RZ, 0x3c, !PT ;  /* 0x0000008e99077212 */ /* 0x000fe400078e3cff */
[----:B------:R-:W-:Y:S01]  /*6740*/  LOP3.LUT R6, R143, 0x1f20, RZ, 0xc0, !PT ;  /* 0x00001f208f067812 */ /* 0x000fe200078ec0ff */
[----:B------:R-:W-:Y:S01]  /*6750*/  @!P5 IMAD.MOV.U32 R10, RZ, RZ, R147 ;  /* 0x000000ffff0ad224 */ /* 0x000fe200078e0093 */
[----:B------:R-:W-:Y:S01]  /*6760*/  LOP3.LUT R92, R92, 0x8, R90, 0xf8, !PT ;  /* 0x000000085c5c7812 */ /* 0x000fe200078ef85a */
[----:B-1----:R-:W-:Y:S01]  /*6770*/  ULEA UR6, UR6, UR7, 0x18 ;  /* 0x0000000706067291 */ /* 0x002fe2000f8ec0ff */
[----:B------:R-:W-:Y:S01]  /*6780*/  LOP3.LUT R4, R91, 0x18, RZ, 0xc0, !PT ;  /* 0x000000185b047812 */ /* 0x000fe200078ec0ff */
[----:B------:R-:W-:Y:S01]  /*6790*/  @!P5 IMAD.MOV.U32 R11, RZ, RZ, R146 ;  /* 0x000000ffff0bd224 */ /* 0x000fe200078e0092 */
[--C-:B------:R-:W-:Y:S02]  /*67a0*/  LOP3.LUT R5, R5, 0x20, R136.reuse, 0xf8, !PT ;  /* 0x0000002005057812 */ /* 0x100fe400078ef888 */
[----:B------:R-:W-:Y:S01]  /*67b0*/  LOP3.LUT R135, R135, 0xc0, R136, 0xf8, !PT ;  /* 0x000000c087877812 */ /* 0x000fe200078ef888 */
[----:B------:R-:W-:Y:S01]  /*67c0*/  IMAD.U32 R134, RZ, RZ, UR6 ;  /* 0x00000006ff867e24 */ /* 0x000fe2000f8e00ff */
[----:B------:R-:W-:Y:S02]  /*67d0*/  LOP3.LUT R6, R6, R7, RZ, 0xfc, !PT ;  /* 0x0000000706067212 */ /* 0x000fe400078efcff */
[----:B------:R-:W-:Y:S02]  /*67e0*/  ISETP.GE.AND P4, PT, R142, R152, PT ;  /* 0x000000988e00720c */ /* 0x000fe40003f86270 */
[----:B------:R-:W-:Y:S01]  /*67f0*/  LOP3.LUT R92, R5, R92, R4, 0xf6, !PT ;  /* 0x0000005c055c7212 */ /* 0x000fe200078ef604 */
[--C-:B------:R-:W-:Y:S01]  /*6800*/  IMAD R155, R6, 0x2, R134.reuse ;  /* 0x00000002069b7824 */ /* 0x100fe200078e0286 */
[----:B------:R-:W-:Y:S01]  /*6810*/  LOP3.LUT R135, R135, R4, RZ, 0x3c, !PT ;  /* 0x0000000487877212 */ /* 0x000fe200078e3cff */
[C---:B------:R-:W-:Y:S01]  /*6820*/  IMAD.SHL.U32 R4, R140.reuse, 0x40, RZ ;  /* 0x000000408c047824 */ /* 0x040fe200078e00ff */
[----:B------:R-:W-:Y:S01]  /*6830*/  SHF.L.U64.HI R5, R140, 0x6, R141 ;  /* 0x000000068c057819 */ /* 0x000fe2000001028d */
[----:B------:R-:W-:Y:S01]  /*6840*/  IMAD R92, R92, 0x2, R134 ;  /* 0x000000025c5c7824 */ /* 0x000fe200078e0286 */
[----:B------:R-:W-:Y:S01]  /*6850*/  @!PT LDS RZ, [RZ] ;  /* 0x00000000fffff984 */ /* 0x000fe20000000800 */
[----:B------:R-:W-:Y:S01]  /*6860*/  @!PT LDS RZ, [RZ] ;  /* 0x00000000fffff984 */ /* 0x000fe20000000800 */
[----:B------:R-:W-:Y:S01]  /*6870*/  @!PT LDS RZ, [RZ] ;  /* 0x00000000fffff984 */ /* 0x000fe20000000800 */
[----:B------:R-:W-:Y:S01]  /*6880*/  @!P5 LDGSTS.E.BYPASS.LTC128B.128 [R155+0x3000], desc[UR4][R10.64] ;  /* 0x030000000a9bdfae */ /* 0x000fe2000b981a04 */
[----:B------:R-:W-:Y:S02]  /*6890*/  LOP3.LUT R133, R133, 0x3e00, RZ, 0xc0, !PT ;  /* 0x00003e0085857812 */ /* 0x000fe400078ec0ff */
[----:B------:R-:W-:Y:S02]  /*68a0*/  IADD3 R8, P0, PT, R4, R147, RZ ;  /* 0x0000009304087210 */ /* 0x000fe40007f1e0ff */
[----:B------:R-:W-:Y:S01]  /*68b0*/  @P5 STS.128 [R155+0x3000], RZ ;  /* 0x003000ff9b005388 */ /* 0x000fe20000000c00 */
[----:B------:R-:W-:Y:S02]  /*68c0*/  LOP3.LUT R96, R133, 0x20, R136, 0xf8, !PT ;  /* 0x0000002085607812 */ /* 0x000fe400078ef888 */
[----:B------:R-:W-:Y:S01]  /*68d0*/  @!P4 IADD3 R6, P1, PT, R8, R4, RZ ;  /* 0x000000040806c210 */ /* 0x000fe20007f3e0ff */
[----:B------:R-:W-:Y:S01]  /*68e0*/  IMAD.X R9, R5, 0x1, R146, P0 ;  /* 0x0000000105097824 */ /* 0x000fe200000e0692 */
[----:B------:R-:W-:Y:S01]  /*68f0*/  @P4 STS.128 [R155+0x3800], RZ ;  /* 0x003800ff9b004388 */ /* 0x000fe20000000c00 */
[----:B------:R-:W-:Y:S02]  /*6900*/  LOP3.LUT R96, R96, 0x100, R136, 0xf8, !PT ;  /* 0x0000010060607812 */ /* 0x000fe400078ef888 */
[----:B------:R-:W-:Y:S02]  /*6910*/  @!P4 IMAD.X R7, R9, 0x1, R5, P1 ;  /* 0x000000010907c824 */ /* 0x000fe400008e0605 */
[----:B------:R-:W-:Y:S01]  /*6920*/  @!PT LDS RZ, [RZ] ;  /* 0x00000000fffff984 */ /* 0x000fe20000000800 */
[----:B------:R-:W-:Y:S01]  /*6930*/  @!PT LDS RZ, [RZ] ;  /* 0x00000000fffff984 */ /* 0x000fe20000000800 */
[----:B------:R-:W-:Y:S01]  /*6940*/  @!PT LDS RZ, [RZ] ;  /* 0x00000000fffff984 */ /* 0x000fe20000000800 */
[----:B------:R1:W-:Y:S01]  /*6950*/  @!P4 LDGSTS.E.BYPASS.LTC128B.128 [R155+0x3800], desc[UR4][R8.64] ;  /* 0x03800000089bcfae */ /* 0x0003e2000b981a04 */
[----:B------:R-:W-:Y:S02]  /*6960*/  @!P4 LEA R4, P0, R140, R8, 0x7 ;  /* 0x000000088c04c211 */ /* 0x000fe400078038ff */
[----:B------:R-:W-:Y:S02]  /*6970*/  LOP3.LUT R96, R96, R135, RZ, 0xfc, !PT ;  /* 0x0000008760607212 */ /* 0x000fe400078efcff */
[----:B------:R-:W-:Y:S01]  /*6980*/  @P4 STS.128 [R155+0x4000], RZ ;  /* 0x004000ff9b004388 */ /* 0x000fe20000000c00 */
[----:B------:R-:W-:Y:S02]  /*6990*/  @!P4 LEA.HI.X R5, R140, R9, R141, 0x7, P0 ;  /* 0x000000098c05c211 */ /* 0x000fe400000f3c8d */
[----:B------:R-:W-:Y:S02]  /*69a0*/  LOP3.LUT P0, RZ, R90, 0x4, RZ, 0xc0, !PT ;  /* 0x000000045aff7812 */ /* 0x000fe4000780c0ff */
[----:B------:R-:W-:Y:S01]  /*69b0*/  @!PT LDS RZ, [RZ] ;  /* 0x00000000fffff984 */ /* 0x000fe20000000800 */
[----:B------:R-:W-:Y:S01]  /*69c0*/  @!PT LDS RZ, [RZ] ;  /* 0x00000000fffff984 */ /* 0x000fe20000000800 */
[----:B------:R-:W-:Y:S01]  /*69d0*/  @!PT LDS RZ, [RZ] ;  /* 0x00000000fffff984 */ /* 0x000fe20000000800 */
[----:B------:R-:W-:Y:S01]  /*69e0*/  @!P4 LDGSTS.E.BYPASS.LTC128B.128 [R155+0x4000], desc[UR4][R6.64] ;  /* 0x04000000069bcfae */ /* 0x000fe2000b981a04 */
[----:B------:R-:W-:Y:S01]  /*69f0*/  IMAD R96, R96, 0x2, R134 ;  /* 0x0000000260607824 */ /* 0x000fe200078e0286 */
[----:B------:R-:W-:Y:S03]  /*6a00*/  ISETP.NE.AND P1, PT, R160, RZ, PT ;  /* 0x000000ffa000720c */ /* 0x000fe60003f25270 */
[----:B------:R-:W-:Y:S01]  /*6a10*/  @P4 STS.128 [R155+0x4800], RZ ;  /* 0x004800ff9b004388 */ /* 0x000fe20000000c00 */
[----:B------:R-:W-:Y:S04]  /*6a20*/  SEL R128, R128, 0xffffffe0, !P0 ;  /* 0xffffffe080807807 */ /* 0x000fe80004000000 */
        /* <DEDUP_REMOVED lines=9> */
[--C-:B---3--:R-:W-:Y:S04]  /*6ac0*/  IMAD.IADD R96, R96, 0x1, R128.reuse ;  /* 0x0000000160607824 */ /* 0x108fe800078e0280 */
[----:B------:R-:W3:Y:S01]  /*6ad0*/  LDSM.16.M88.4 R32, [R92+0x1c00] ;  /* 0x001c00005c20783b */ /* 0x000ee20000000200 */
[----:B------:R-:W-:Y:S04]  /*6ae0*/  IMAD.IADD R128, R92, 0x1, R128 ;  /* 0x000000015c807824 */ /* 0x000fe800078e0280 */
[----:B------:R-:W4:Y:S05]  /*6af0*/  LDSM.16.M88.4 R40, [R92+0x2000] ;  /* 0x002000005c28783b */ /* 0x000f2a0000000200 */
[----:B------:R-:W5:Y:S05]  /*6b00*/  LDSM.16.M88.4 R48, [R92+0x2400] ;  /* 0x002400005c30783b */ /* 0x000f6a0000000200 */
[----:B------:R-:W5:Y:S05]  /*6b10*/  LDSM.16.M88.4 R56, [R92+0x2800] ;  /* 0x002800005c38783b */ /* 0x000f6a0000000200 */
[----:B------:R-:W5:Y:S05]  /*6b20*/  LDSM.16.M88.4 R92, [R92+0x2c00] ;  /* 0x002c00005c5c783b */ /* 0x000f6a0000000200 */
[----:B------:R-:W-:Y:S01]  /*6b30*/  LDSM.16.M88.4 R96, [R96] ;  /* 0x000000006060783b */ /* 0x000fe20000000200 */
        /* <DEDUP_REMOVED lines=13> */
[----:B------:R-:W1:Y:S01]  /*6c10*/  LDSM.16.M88.4 R128, [R128+0x2c00] ;  /* 0x002c00008080783b */ /* 0x000e620000000200 */
[----:B------:R-:W-:Y:S04]  /*6c20*/  DEPBAR.LE SB0, 0x0 ;  /* 0x000080000000791a */ /* 0x000fe80000000000 */
[----:B------:R-:W-:Y:S02]  /*6c30*/  BAR.SYNC.DEFER_BLOCKING 0x0 ;  /* 0x0000000000007b1d */ /* 0x000fe40000010000 */
[C---:B---3--:R-:W-:Y:S08]  /*6c40*/  HMMA.16816.F32 R28, R64.reuse, R32, RZ ;  /* 0x00000020401c723c */ /* 0x048ff000000018ff */
        /* <DEDUP_REMOVED lines=8> */
[----:B------:R-:W-:Y:S08]  /*6cd0*/  HMMA.16816.F32 R64, R64, R94, RZ ;  /* 0x0000005e4040723c */ /* 0x000ff000000018ff */
        /* <DEDUP_REMOVED lines=96> */
.L_x_7853:
[----:B------:R-:W-:Y:S05]  /*72e0*/  BSYNC.RECONVERGENT B0 ;  /* 0x0000000000007941 */ /* 0x000fea0003800200 */
.L_x_7852:
[----:B------:R-:W-:Y:S01]  /*72f0*/  @!P5 IMAD.MOV.U32 R98, RZ, RZ, R145 ;  /* 0x000000ffff62d224 */ /* 0x000fe200078e0091 */
[CC--:B------:R-:W-:Y:S01]  /*7300*/  @!P4 LEA R94, P3, R138.reuse, R145.reuse, 0x6 ;  /* 0x000000918a5ec211 */ /* 0x0c0fe200078630ff */
[----:B------:R-:W-:Y:S01]  /*7310*/  @!P5 IMAD.MOV.U32 R99, RZ, RZ, R144 ;  /* 0x000000ffff63d224 */ /* 0x000fe200078e0090 */
[-C--:B------:R-:W-:Y:S02]  /*7320*/  @!P4 IADD3 R92, P2, P1, R85, R145.reuse, R85 ;  /* 0x00000091555cc210 */ /* 0x080fe4000795e055 */
[-CC-:B------:R-:W-:Y:S02]  /*7330*/  @!P4 LEA.HI.X R95, R138, R144.reuse, R139.reuse, 0x6, P3 ;  /* 0x000000908a5fc211 */ /* 0x180fe400018f348b */
        /* <DEDUP_REMOVED lines=26> */
.L_x_7851:
[----:B------:R-:W-:Y:S05]  /*74e0*/  BSYNC.RECONVERGENT B1 ;  /* 0x0000000000017941 */ /* 0x000fea0003800200 */
.L_x_7850:
[----:B------:R-:W2:Y:S01]  /*74f0*/  LD.E R86, desc[UR4][R2.64+0xdc] ;  /* 0x0000dc0402567980 */ /* 0x000ea2000c101900 */
[C---:B------:R-:W-:Y:S02]  /*7500*/  IADD3 R89, PT, PT, R161.reuse, -0x8, RZ ;  /* 0xfffffff8a1597810 */ /* 0x040fe40007ffe0ff */
[----:B-1----:R-:W-:Y:S02]  /*7510*/  IABS R92, R161 ;  /* 0x000000a1005c7213 */ /* 0x002fe40000000000 */
[C---:B------:R-:W-:Y:S02]  /*7520*/  IADD3 R84, PT, PT, R161.reuse, -0x1, RZ ;  /* 0xffffffffa1547810 */ /* 0x040fe40007ffe0ff */
[----:B------:R-:W-:Y:S02]  /*7530*/  IABS R89, R89 ;  /* 0x0000005900597213 */ /* 0x000fe40000000000 */
[----:B------:R-:W-:Y:S02]  /*7540*/  I2FP.F32.S32 R92, R92 ;  /* 0x0000005c005c7245 */ /* 0x000fe40000201400 */
[----:B------:R-:W-:Y:S02]  /*7550*/  IABS R84, R84 ;  /* 0x0000005400547213 */ /* 0x000fe40000000000 */
[----:B------:R-:W-:Y:S01]  /*7560*/  I2FP.F32.S32 R89, R89 ;  /* 0x0000005900597245 */ /* 0x000fe20000201400 */
[C---:B------:R-:W-:Y:S01]  /*7570*/  FFMA.FTZ R6, -R0.reuse, R92, R6 ;  /* 0x0000005c00067223 */ /* 0x040fe20000010106 */
[----:B------:R-:W-:Y:S02]  /*7580*/  I2FP.F32.S32 R84, R84 ;  /* 0x0000005400547245 */ /* 0x000fe40000201400 */
[C---:B------:R-:W-:Y:S01]  /*7590*/  IADD3 R92, PT, PT, R161.reuse, -0x10, RZ ;  /* 0xfffffff0a15c7810 */ /* 0x040fe20007ffe0ff */
[CC--:B------:R-:W-:Y:S01]  /*75a0*/  FFMA.FTZ R10, -R0.reuse, R89.reuse, R10 ;  /* 0x00000059000a7223 */ /* 0x0c0fe2000001010a */
[C---:B------:R-:W-:Y:S01]  /*75b0*/  FFMA.FTZ R4, -R0.reuse, R89, R4 ;  /* 0x0000005900047223 */ /* 0x040fe20000010104 */
[C---:B------:R-:W-:Y:S01]  /*75c0*/  IADD3 R89, PT, PT, R161.reuse, -0x18, RZ ;  /* 0xffffffe8a1597810 */ /* 0x040fe20007ffe0ff */
[C---:B------:R-:W-:Y:S01]  /*75d0*/  FFMA.FTZ R7, -R0.reuse, R84, R7 ;  /* 0x0000005400077223 */ /* 0x040fe20000010107 */
[----:B------:R-:W-:Y:S02]  /*75e0*/  IABS R92, R92 ;  /* 0x0000005c005c7213 */ /* 0x000fe40000000000 */
[C---:B------:R-:W-:Y:S02]  /*75f0*/  IADD3 R84, PT, PT, R161.reuse, -0x11, RZ ;  /* 0xffffffefa1547810 */ /* 0x040fe40007ffe0ff */
[----:B------:R-:W-:Y:S02]  /*7600*/  IABS R89, R89 ;  /* 0x0000005900597213 */ /* 0x000fe40000000000 */
[----:B------:R-:W-:Y:S02]  /*7610*/  I2FP.F32.S32 R92, R92 ;  /* 0x0000005c005c7245 */ /* 0x000fe40000201400 */
[----:B------:R-:W-:Y:S02]  /*7620*/  IABS R84, R84 ;  /* 0x0000005400547213 */ /* 0x000fe40000000000 */
[----:B------:R-:W-:Y:S01]  /*7630*/  I2FP.F32.S32 R89, R89 ;  /* 0x0000005900597245 */ /* 0x000fe20000201400 */
[C---:B------:R-:W-:Y:S01]  /*7640*/  FFMA.FTZ R14, -R0.reuse, R92, R14 ;  /* 0x0000005c000e7223 */ /* 0x040fe2000001010e */
[----:B------:R-:W-:Y:S01]  /*7650*/  I2FP.F32.S32 R84, R84 ;  /* 0x0000005400547245 */ /* 0x000fe20000201400 */
[C---:B------:R-:W-:Y:S01]  /*7660*/  FFMA.FTZ R8, -R0.reuse, R92, R8 ;  /* 0x0000005c00087223 */ /* 0x040fe20000010108 */
        /* <DEDUP_REMOVED lines=35> */
[----:B------:R-:W-:Y:S01]  /*78a0*/  IABS R84, R84 ;  /* 0x0000005400547213 */ /* 0x000fe20000000000 */
[CC--:B------:R-:W-:Y:S01]  /*78b0*/  FFMA.FTZ R27, -R0.reuse, R85.reuse, R27 ;  /* 0x00000055001b7223 */ /* 0x0c0fe2000001011b */
        /* <DEDUP_REMOVED lines=21> */
[C---:B------:R-:W-:Y:S02]  /*7a10*/  IADD3 R84, PT, PT, R161.reuse, -0x41, RZ ;  /* 0xffffffbfa1547810 */ /* 0x040fe40007ffe0ff */
[----:B------:R-:W-:Y:S01]  /*7a20*/  IABS R89, R89 ;  /* 0x0000005900597213 */ /* 0x000fe20000000000 */
[C---:B------:R-:W-:Y:S01]  /*7a30*/  FFMA.FTZ R32, -R0.reuse, R92, R32 ;  /* 0x0000005c00207223 */ /* 0x040fe20000010120 */
[----:B------:R-:W-:Y:S01]  /*7a40*/  IABS R84, R84 ;  /* 0x0000005400547213 */ /* 0x000fe20000000000 */
[C---:B------:R-:W-:Y:S01]  /*7a50*/  FFMA.FTZ R38, -R0.reuse, R92, R38 ;  /* 0x0000005c00267223 */ /* 0x040fe20000010126 */
        /* <DEDUP_REMOVED lines=22> */
[CC--:B------:R-:W-:Y:S01]  /*7bc0*/  FFMA.FTZ R41, -R0.reuse, R84.reuse, R41 ;  /* 0x0000005400297223 */ /* 0x0c0fe20000010129 */
[C---:B------:R-:W-:Y:S01]  /*7bd0*/  FFMA.FTZ R47, -R0.reuse, R84, R47 ;  /* 0x00000054002f7223 */ /* 0x040fe2000001012f */
[----:B------:R-:W-:Y:S02]  /*7be0*/  IABS R89, R89 ;  /* 0x0000005900597213 */ /* 0x000fe40000000000 */
[----:B------:R-:W-:Y:S02]  /*7bf0*/  I2FP.F32.S32 R92, R92 ;  /* 0x0000005c005c7245 */ /* 0x000fe40000201400 */
[----:B------:R-:W-:Y:S02]  /*7c00*/  I2FP.F32.S32 R89, R89 ;  /* 0x0000005900597245 */ /* 0x000fe40000201400 */
[C---:B------:R-:W-:Y:S01]  /*7c10*/  IADD3 R84, PT, PT, R161.reuse, -0x61, RZ ;  /* 0xffffff9fa1547810 */ /* 0x040fe20007ffe0ff */
[CC--:B------:R-:W-:Y:S01]  /*7c20*/  FFMA.FTZ R48, -R0.reuse, R92.reuse, R48 ;  /* 0x0000005c00307223 */ /* 0x0c0fe20000010130 */
[C---:B------:R-:W-:Y:S01]  /*7c30*/  FFMA.FTZ R54, -R0.reuse, R92, R54 ;  /* 0x0000005c00367223 */ /* 0x040fe20000010136 */
        /* <DEDUP_REMOVED lines=31> */
[C---:B------:R-:W-:Y:S01]  /*7e30*/  IADD3 R93, PT, PT, R161.reuse, -0x71, RZ ;  /* 0xffffff8fa15d7810 */ /* 0x040fe20007ffe0ff */
[CC--:B------:R-:W-:Y:S01]  /*7e40*/  FFMA.FTZ R37, -R0.reuse, R85.reuse, R37 ;  /* 0x0000005500257223 */ /* 0x0c0fe20000010125 */
[----:B------:R-:W-:Y:S01]  /*7e50*/  FFMA.FTZ R43, -R0, R85, R43 ;  /* 0x00000055002b7223 */ /* 0x000fe2000001012b */
[C---:B------:R-:W-:Y:S02]  /*7e60*/  IADD3 R85, PT, PT, R161.reuse, -0x59, RZ ;  /* 0xffffffa7a1557810 */ /* 0x040fe40007ffe0ff */
[----:B------:R-:W-:Y:S02]  /*7e70*/  IABS R93, R93 ;  /* 0x0000005d005d7213 */ /* 0x000fe40000000000 */
        /* <DEDUP_REMOVED lines=8> */
[----:B------:R-:W-:Y:S02]  /*7f00*/  IADD3 R85, PT, PT, R161, -0x69, RZ ;  /* 0xffffff97a1557810 */ /* 0x000fe40007ffe0ff */
        /* <DEDUP_REMOVED lines=16> */
[----:B------:R-:W-:Y:S01]  /*8010*/  FFMA.FTZ R63, -R0, R85, R63 ;  /* 0x00000055003f7223 */ /* 0x000fe2000001013f */
[----:B------:R-:W-:Y:S02]  /*8020*/  IABS R93, R93 ;  /* 0x0000005d005d7213 */ /* 0x000fe40000000000 */
        /* <DEDUP_REMOVED lines=19> */
[----:B------:R-:W-:Y:S02]  /*8160*/  IADD3 R161, PT, PT, R161, 0x80, RZ ;  /* 0x00000080a1a17810 */ /* 0x000fe40007ffe0ff */
[----:B------:R-:W-:Y:S02]  /*8170*/  FMNMX3.FTZ R89, R85, R64, R65, !PT ;  /* 0x0000004055597276 */ /* 0x000fe40007810041 */
[----:B------:R-:W-:Y:S08]  /*8180*/  SHFL.BFLY PT, R85, R84, 0x2, 0x1f ;  /* 0x0c401f0054557f89 */ /* 0x000ff000000e0000 */
[----:B------:R-:W1:Y:S02]  /*8190*/  SHFL.BFLY PT, R92, R89, 0x2, 0x1f ;  /* 0x0c401f00595c7f89 */ /* 0x000e6400000e0000 */
[----:B-1----:R-:W-:Y:S02]  /*81a0*/  FMNMX.FTZ R92, R89, R92, !PT ;  /* 0x0000005c595c7209 */ /* 0x002fe40007810000 */
[----:B------:R-:W-:Y:S04]  /*81b0*/  FMNMX.FTZ R85, R84, R85, !PT ;  /* 0x0000005554557209 */ /* 0x000fe80007810000 */
[----:B------:R-:W-:Y:S08]  /*81c0*/  SHFL.BFLY PT, R89, R92, 0x1, 0x1f ;  /* 0x0c201f005c597f89 */ /* 0x000ff000000e0000 */
[----:B------:R-:W1:Y:S02]  /*81d0*/  SHFL.BFLY PT, R84, R85, 0x1, 0x1f ;  /* 0x0c201f0055547f89 */ /* 0x000e6400000e0000 */
[----:B-1----:R-:W-:Y:S02]  /*81e0*/  FMNMX.FTZ R84, R85, R84, !PT ;  /* 0x0000005455547209 */ /* 0x002fe40007810000 */
[----:B------:R-:W-:Y:S02]  /*81f0*/  FMNMX.FTZ R85, R92, R89, !PT ;  /* 0x000000595c557209 */ /* 0x000fe40007810000 */
[----:B------:R-:W-:Y:S01]  /*8200*/  LOP3.LUT R92, R135, 0x120, R136, 0xf8, !PT ;  /* 0x00000120875c7812 */ /* 0x000fe200078ef888 */
[----:B--2---:R-:W-:Y:S01]  /*8210*/  FMUL.FTZ R97, R86, R84 ;  /* 0x0000005456617220 */ /* 0x004fe20000410000 */
[----:B------:R-:W-:Y:S01]  /*8220*/  FSETP.NEU.FTZ.AND P1, PT, R84, -INF , PT ;  /* 0xff8000005400780b */ /* 0x000fe20003f3d000 */
[----:B------:R-:W-:Y:S01]  /*8230*/  FMUL.FTZ R93, R86, R85 ;  /* 0x00000055565d7220 */ /* 0x000fe20000410000 */
[----:B------:R-:W-:Y:S01]  /*8240*/  LEA R92, R92, R134, 0x1 ;  /* 0x000000865c5c7211 */ /* 0x000fe200078e08ff */
[----:B------:R-:W-:Y:S01]  /*8250*/  FADD.FTZ R89, -R85, R87 ;  /* 0x0000005755597221 */ /* 0x000fe20000010100 */
[----:B------:R-:W-:Y:S01]  /*8260*/  FSEL R97, R97, RZ, P1 ;  /* 0x000000ff61617208 */ /* 0x000fe20000800000 */
[----:B------:R-:W-:Y:S01]  /*8270*/  FADD.FTZ R88, -R84, R88 ;  /* 0x0000005854587221 */ /* 0x000fe20000010100 */
        /* <DEDUP_REMOVED lines=12> */
[----:B------:R-:W-:Y:S01]  /*8340*/  FFMA.FTZ R118, R11, R86, -R97 ;  /* 0x000000560b767223 */ /* 0x000fe20000010861 */
[C---:B------:R-:W-:Y:S01]  /*8350*/  FMUL.FTZ R87, R86.reuse, R88 ;  /* 0x0000005856577220 */ /* 0x040fe20000410000 */
[----:B------:R-:W-:Y:S03]  /*8360*/  FMUL.FTZ R88, R86, R89 ;  /* 0x0000005956587220 */ /* 0x000fe60000410000 */
[----:B------:R-:W-:Y:S01]  /*8370*/  MUFU.EX2 R114, R114 ;  /* 0x0000007200727308 */ /* 0x000fe20000000800 */
[-CC-:B------:R-:W-:Y:S01]  /*8380*/  FFMA.FTZ R116, R12, R86.reuse, -R93.reuse ;  /* 0x000000560c747223 */ /* 0x180fe2000001085d */
[-CC-:B------:R-:W-:Y:S01]  /*8390*/  FFMA.FTZ R113, R13, R86.reuse, -R93.reuse ;  /* 0x000000560d717223 */ /* 0x180fe2000001085d */
[-CC-:B------:R-:W-:Y:S01]  /*83a0*/  FFMA.FTZ R102, R24, R86.reuse, -R93.reuse ;  /* 0x0000005618667223 */ /* 0x180fe2000001085d */
[----:B------:R-:W1:Y:S01]  /*83b0*/  LDSM.16.MT88.4 R12, [R92+0x3000] ;  /* 0x003000005c0c783b */ /* 0x000e620000004200 */
[-CC-:B------:R-:W-:Y:S01]  /*83c0*/  FFMA.FTZ R101, R25, R86.reuse, -R93.reuse ;  /* 0x0000005619657223 */ /* 0x180fe2000001085d */
[-CC-:B------:R-:W-:Y:S01]  /*83d0*/  FFMA.FTZ R32, R32, R86.reuse, -R93.reuse ;  /* 0x0000005620207223 */ /* 0x180fe2000001085d */
[-CC-:B------:R-:W-:Y:S03]  /*83e0*/  FFMA.FTZ R99, R28, R86.reuse, -R93.reuse ;  /* 0x000000561c637223 */ /* 0x180fe6000001085d */
[----:B------:R-:W2:Y:S01]  /*83f0*/  MUFU.EX2 R88, R88 ;  /* 0x0000005800587308 */ /* 0x000ea20000000800 */
[-CC-:B------:R-:W-:Y:S01]  /*8400*/  FFMA.FTZ R96, R29, R86.reuse, -R93.reuse ;  /* 0x000000561d607223 */ /* 0x180fe2000001085d */
[-CC-:B------:R-:W-:Y:S01]  /*8410*/  FFMA.FTZ R119, R8, R86.reuse, -R93.reuse ;  /* 0x0000005608777223 */ /* 0x180fe2000001085d */
[-CC-:B------:R-:W-:Y:S01]  /*8420*/  FFMA.FTZ R117, R9, R86.reuse, -R93.reuse ;  /* 0x0000005609757223 */ /* 0x180fe2000001085d */
[----:B------:R-:W-:Y:S01]  /*8430*/  LDSM.16.MT88.4 R28, [R92+0x3400] ;  /* 0x003400005c1c783b */ /* 0x000fe20000004200 */
[----:B------:R-:W-:Y:S01]  /*8440*/  IADD3 R89, PT, PT, R92, 0x3020, RZ ;  /* 0x000030205c597810 */ /* 0x000fe20007ffe0ff */
[-C--:B------:R-:W-:Y:S01]  /*8450*/  FFMA.FTZ R124, R4, R86.reuse, -R93 ;  /* 0x00000056047c7223 */ /* 0x080fe2000001085d */
[----:B------:R-:W-:Y:S03]  /*8460*/  IADD3 R4, PT, PT, R92, 0x3000, RZ ;  /* 0x000030005c047810 */ /* 0x000fe60007ffe0ff */
[----:B------:R-:W3:Y:S01]  /*8470*/  MUFU.EX2 R87, R87 ;  /* 0x0000005700577308 */ /* 0x000ee20000000800 */
[-CC-:B------:R-:W-:Y:S01]  /*8480*/  FFMA.FTZ R123, R6, R86.reuse, -R97.reuse ;  /* 0x00000056067b7223 */ /* 0x180fe20000010861 */
[-CC-:B------:R-:W-:Y:S01]  /*8490*/  FFMA.FTZ R107, R22, R86.reuse, -R97.reuse ;  /* 0x00000056166b7223 */ /* 0x180fe20000010861 */
[----:B------:R-:W-:Y:S01]  /*84a0*/  @P0 IADD3 R89, PT, PT, R4, -0x20, RZ ;  /* 0xffffffe004590810 */ /* 0x000fe20007ffe0ff */
[-C--:B------:R-:W-:Y:S01]  /*84b0*/  FFMA.FTZ R106, R23, R86.reuse, -R97 ;  /* 0x00000056176a7223 */ /* 0x080fe20000010861 */
[-CC-:B------:R-:W-:Y:S01]  /*84c0*/  FFMA.FTZ R109, R20, R86.reuse, -R93.reuse ;  /* 0x00000056146d7223 */ /* 0x180fe2000001085d */
[-C--:B------:R-:W-:Y:S01]  /*84d0*/  FFMA.FTZ R105, R21, R86.reuse, -R93 ;  /* 0x0000005615697223 */ /* 0x080fe2000001085d */
[--C-:B------:R-:W-:Y:S03]  /*84e0*/  FFMA.FTZ R111, R18, R86, -R97.reuse ;  /* 0x00000056126f7223 */ /* 0x100fe60000010861 */
[----:B------:R-:W-:Y:S01]  /*84f0*/  MUFU.EX2 R123, R123 ;  /* 0x0000007b007b7308 */ /* 0x000fe20000000800 */
[----:B------:R-:W4:Y:S01]  /*8500*/  LDSM.16.MT88.4 R24, [R89] ;  /* 0x000000005918783b */ /* 0x000f220000004200 */
[C---:B--2---:R-:W-:Y:S01]  /*8510*/  FMUL.FTZ R8, R88.reuse, R76 ;  /* 0x0000004c58087220 */ /* 0x044fe20000410000 */
[C---:B------:R-:W-:Y:S01]  /*8520*/  FMUL.FTZ R9, R88.reuse, R77 ;  /* 0x0000004d58097220 */ /* 0x040fe20000410000 */
[----:B------:R-:W-:Y:S01]  /*8530*/  FMUL.FTZ R4, R88, R80 ;  /* 0x0000005058047220 */ /* 0x000fe20000410000 */
[-C--:B------:R-:W-:Y:S01]  /*8540*/  FFMA.FTZ R108, R19, R86.reuse, -R97 ;  /* 0x00000056136c7223 */ /* 0x080fe20000010861 */
[--C-:B------:R-:W-:Y:S01]  /*8550*/  FFMA.FTZ R112, R16, R86, -R93.reuse ;  /* 0x0000005610707223 */ /* 0x100fe2000001085d */
[C---:B------:R-:W-:Y:S03]  /*8560*/  FMUL.FTZ R16, R88.reuse, R68 ;  /* 0x0000004458107220 */ /* 0x040fe60000410000 */
[----:B------:R-:W-:Y:S01]  /*8570*/  MUFU.EX2 R120, R120 ;  /* 0x0000007800787308 */ /* 0x000fe20000000800 */
[C---:B---3--:R-:W-:Y:S01]  /*8580*/  FMUL.FTZ R10, R87.reuse, R78 ;  /* 0x0000004e570a7220 */ /* 0x048fe20000410000 */
[C---:B------:R-:W-:Y:S01]  /*8590*/  FMUL.FTZ R11, R87.reuse, R79 ;  /* 0x0000004f570b7220 */ /* 0x040fe20000410000 */
[----:B------:R-:W-:Y:S01]  /*85a0*/  FMUL.FTZ R6, R87, R82 ;  /* 0x0000005257067220 */ /* 0x000fe20000410000 */
[----:B------:R-:W-:Y:S01]  /*85b0*/  LDSM.16.MT88.4 R76, [R92+0x4c00] ;  /* 0x004c00005c4c783b */ /* 0x000fe20000004200 */
[--C-:B------:R-:W-:Y:S01]  /*85c0*/  FFMA.FTZ R82, R33, R86, -R93.reuse ;  /* 0x0000005621527223 */ /* 0x100fe2000001085d */
[C---:B------:R-:W-:Y:S01]  /*85d0*/  FMUL.FTZ R18, R87.reuse, R70 ;  /* 0x0000004657127220 */ /* 0x040fe20000410000 */
[----:B------:R-:W-:Y:S03]  /*85e0*/  FMUL.FTZ R19, R87, R71 ;  /* 0x0000004757137220 */ /* 0x000fe60000410000 */
[----:B------:R-:W2:Y:S01]  /*85f0*/  MUFU.EX2 R118, R118 ;  /* 0x0000007600767308 */ /* 0x000ea20000000800 */
[-C--:B------:R-:W-:Y:S01]  /*8600*/  FFMA.FTZ R110, R17, R86.reuse, -R93 ;  /* 0x00000056116e7223 */ /* 0x080fe2000001085d */
[C---:B------:R-:W-:Y:S01]  /*8610*/  FMUL.FTZ R17, R88.reuse, R69 ;  /* 0x0000004558117220 */ /* 0x040fe20000410000 */
[-C--:B------:R-:W-:Y:S01]  /*8620*/  FFMA.FTZ R122, R7, R86.reuse, -R97 ;  /* 0x00000056077a7223 */ /* 0x080fe20000010861 */
[----:B------:R-:W-:Y:S01]  /*8630*/  FMUL.FTZ R7, R87, R83 ;  /* 0x0000005357077220 */ /* 0x000fe20000410000 */
[-C--:B------:R-:W-:Y:S01]  /*8640*/  FFMA.FTZ R121, R5, R86.reuse, -R93 ;  /* 0x0000005605797223 */ /* 0x080fe2000001085d */
[----:B------:R-:W-:Y:S01]  /*8650*/  FMUL.FTZ R5, R88, R81 ;  /* 0x0000005158057220 */ /* 0x000fe20000410000 */
[-CC-:B------:R-:W-:Y:S03]  /*8660*/  FFMA.FTZ R81, R39, R86.reuse, -R97.reuse ;  /* 0x0000005627517223 */ /* 0x180fe60000010861 */
[----:B------:R-:W-:Y:S01]  /*8670*/  MUFU.EX2 R124, R124 ;  /* 0x0000007c007c7308 */ /* 0x000fe20000000800 */
[-CC-:B------:R-:W-:Y:S01]  /*8680*/  FFMA.FTZ R39, R42, R86.reuse, -R97.reuse ;  /* 0x000000562a277223 */ /* 0x180fe20000010861 */
[-C--:B------:R-:W-:Y:S01]  /*8690*/  FFMA.FTZ R42, R43, R86.reuse, -R97 ;  /* 0x000000562b2a7223 */ /* 0x080fe20000010861 */
[-C--:B------:R-:W-:Y:S01]  /*86a0*/  FFMA.FTZ R43, R37, R86.reuse, -R93 ;  /* 0x00000056252b7223 */ /* 0x080fe2000001085d */
[-C--:B------:R-:W-:Y:S01]  /*86b0*/  FFMA.FTZ R38, R38, R86.reuse, -R97 ;  /* 0x0000005626267223 */ /* 0x080fe20000010861 */
[-CC-:B------:R-:W-:Y:S01]  /*86c0*/  FFMA.FTZ R36, R36, R86.reuse, -R93.reuse ;  /* 0x0000005624247223 */ /* 0x180fe2000001085d */
[-CC-:B------:R-:W-:Y:S01]  /*86d0*/  FFMA.FTZ R40, R40, R86.reuse, -R93.reuse ;  /* 0x0000005628287223 */ /* 0x180fe2000001085d */
[----:B------:R-:W-:Y:S03]  /*86e0*/  FFMA.FTZ R37, R41, R86, -R93 ;  /* 0x0000005629257223 */ /* 0x000fe6000001085d */
        /* <DEDUP_REMOVED lines=9> */
[-CC-:B------:R-:W-:Y:S01]  /*8780*/  FFMA.FTZ R45, R48, R86.reuse, -R93.reuse ;  /* 0x00000056302d7223 */ /* 0x180fe2000001085d */
[-C--:B------:R-:W-:Y:S01]  /*8790*/  FFMA.FTZ R49, R49, R86.reuse, -R93 ;  /* 0x0000005631317223 */ /* 0x080fe2000001085d */
[-CC-:B------:R-:W-:Y:S01]  /*87a0*/  FFMA.FTZ R48, R54, R86.reuse, -R97.reuse ;  /* 0x0000005636307223 */ /* 0x180fe20000010861 */
[----:B------:R-:W-:Y:S01]  /*87b0*/  ISETP.NE.AND P0, PT, R162, -0x1, PT ;  /* 0xffffffffa200780c */ /* 0x000fe20003f05270 */
[-CC-:B------:R-:W-:Y:S01]  /*87c0*/  FFMA.FTZ R54, R55, R86.reuse, -R97.reuse ;  /* 0x0000005637367223 */ /* 0x180fe20000010861 */
[-CC-:B------:R-:W-:Y:S01]  /*87d0*/  FFMA.FTZ R55, R58, R86.reuse, -R97.reuse ;  /* 0x000000563a377223 */ /* 0x180fe20000010861 */
[----:B------:R-:W-:Y:S03]  /*87e0*/  FFMA.FTZ R58, R59, R86, -R97 ;  /* 0x000000563b3a7223 */ /* 0x000fe60000010861 */
[----:B------:R-:W-:Y:S01]  /*87f0*/  MUFU.EX2 R119, R119 ;  /* 0x0000007700777308 */ /* 0x000fe20000000800 */
[----:B---3--:R-:W-:Y:S01]  /*8800*/  F2FP.F16.F32.PACK_AB R21, R122, R123 ;  /* 0x0000007b7a15723e */ /* 0x008fe200000000ff */
[----:B------:R-:W-:Y:S01]  /*8810*/  FFMA.FTZ R123, R87, R164, R123 ;  /* 0x000000a4577b7223 */ /* 0x000fe2000001007b */
[-CC-:B------:R-:W-:Y:S01]  /*8820*/  FFMA.FTZ R52, R52, R86.reuse, -R93.reuse ;  /* 0x0000005634347223 */ /* 0x180fe2000001085d */
[-CC-:B------:R-:W-:Y:S01]  /*8830*/  FFMA.FTZ R53, R53, R86.reuse, -R93.reuse ;  /* 0x0000005635357223 */ /* 0x180fe2000001085d */
[-C--:B------:R-:W-:Y:S01]  /*8840*/  FFMA.FTZ R56, R56, R86.reuse, -R93 ;  /* 0x0000005638387223 */ /* 0x080fe2000001085d */
[----:B------:R-:W-:Y:S01]  /*8850*/  FADD.FTZ R123, R122, R123 ;  /* 0x0000007b7a7b7221 */ /* 0x000fe20000010000 */
[----:B------:R-:W-:Y:S03]  /*8860*/  FFMA.FTZ R57, R57, R86, -R93 ;  /* 0x0000005639397223 */ /* 0x000fe6000001085d */
[----:B------:R-:W3:Y:S01]  /*8870*/  MUFU.EX2 R117, R117 ;  /* 0x0000007500757308 */ /* 0x000ee20000000800 */
[----:B--2---:R-:W-:Y:S01]  /*8880*/  F2FP.F16.F32.PACK_AB R20, R121, R124 ;  /* 0x0000007c7914723e */ /* 0x004fe200000000ff */
[----:B------:R-:W-:Y:S01]  /*8890*/  FFMA.FTZ R124, R88, R165, R124 ;  /* 0x000000a5587c7223 */ /* 0x000fe2000001007c */
[----:B------:R-:W-:Y:S01]  /*88a0*/  FADD.FTZ R123, R120, R123 ;  /* 0x0000007b787b7221 */ /* 0x000fe20000010000 */
[-CC-:B------:R-:W-:Y:S01]  /*88b0*/  FFMA.FTZ R59, R62, R86.reuse, -R97.reuse ;  /* 0x000000563e3b7223 */ /* 0x180fe20000010861 */
[-C--:B------:R-:W-:Y:S01]  /*88c0*/  FFMA.FTZ R62, R63, R86.reuse, -R97 ;  /* 0x000000563f3e7223 */ /* 0x080fe20000010861 */
[----:B------:R-:W-:Y:S01]  /*88d0*/  FADD.FTZ R124, R121, R124 ;  /* 0x0000007c797c7221 */ /* 0x000fe20000010000 */
[----:B------:R-:W-:Y:S03]  /*88e0*/  FADD.FTZ R118, R118, R123 ;  /* 0x0000007b76767221 */ /* 0x000fe60000010000 */
[----:B------:R2:W-:Y:S01]  /*88f0*/  MUFU.EX2 R80, R32 ;  /* 0x0000002000507308 */ /* 0x0005e20000000800 */
[-C--:B------:R-:W-:Y:S01]  /*8900*/  FFMA.FTZ R63, R66, R86.reuse, -R97 ;  /* 0x00000056423f7223 */ /* 0x080fe20000010861 */
[-CC-:B------:R-:W-:Y:S01]  /*8910*/  FFMA.FTZ R60, R60, R86.reuse, -R93.reuse ;  /* 0x000000563c3c7223 */ /* 0x180fe2000001085d */
[----:B------:R-:W-:Y:S01]  /*8920*/  FADD.FTZ R118, R115, R118 ;  /* 0x0000007673767221 */ /* 0x000fe20000010000 */
[-CC-:B------:R-:W-:Y:S01]  /*8930*/  FFMA.FTZ R61, R61, R86.reuse, -R93.reuse ;  /* 0x000000563d3d7223 */ /* 0x180fe2000001085d */
[-C--:B------:R-:W-:Y:S01]  /*8940*/  FFMA.FTZ R64, R64, R86.reuse, -R93 ;  /* 0x0000005640407223 */ /* 0x080fe2000001085d */
[-C--:B------:R-:W-:Y:S01]  /*8950*/  FFMA.FTZ R97, R67, R86.reuse, -R97 ;  /* 0x0000005643617223 */ /* 0x080fe20000010861 */
[----:B------:R-:W-:Y:S03]  /*8960*/  FFMA.FTZ R93, R65, R86, -R93 ;  /* 0x00000056415d7223 */ /* 0x000fe6000001085d */
[----:B------:R-:W-:Y:S01]  /*8970*/  MUFU.EX2 R111, R111 ;  /* 0x0000006f006f7308 */ /* 0x000fe20000000800 */
[----:B---3--:R-:W-:Y:S01]  /*8980*/  F2FP.F16.F32.PACK_AB R22, R117, R119 ;  /* 0x000000777516723e */ /* 0x008fe200000000ff */
[----:B------:R-:W-:Y:S04]  /*8990*/  FADD.FTZ R119, R119, R124 ;  /* 0x0000007c77777221 */ /* 0x000fe80000010000 */
[----:B------:R-:W-:Y:S04]  /*89a0*/  FADD.FTZ R119, R117, R119 ;  /* 0x0000007775777221 */ /* 0x000fe80000010000 */
[----:B------:R-:W3:Y:S01]  /*89b0*/  MUFU.EX2 R108, R108 ;  /* 0x0000006c006c7308 */ /* 0x000ee20000000800 */
[----:B--2---:R-:W2:Y:S01]  /*89c0*/  LDSM.16.MT88.4 R32, [R89+0x400] ;  /* 0x000400005920783b */ /* 0x004ea20000004200 */
[C---:B-1----:R-:W-:Y:S05]  /*89d0*/  HMMA.16816.F32 R4, R20.reuse, R12, R4 ;  /* 0x0000000c1404723c */ /* 0x042fea0000001804 */
[C---:B------:R-:W-:Y:S03]  /*89e0*/  FMUL.FTZ R12, R88.reuse, R72 ;  /* 0x00000048580c7220 */ /* 0x040fe60000410000 */
        /* <DEDUP_REMOVED lines=8> */
[C---:B----4-:R-:W-:Y:S07]  /*8a70*/  HMMA.16816.F32 R12, R20.reuse, R24, R12 ;  /* 0x00000018140c723c */ /* 0x050fee000000180c */
[----:B------:R-:W-:Y:S01]  /*8a80*/  MUFU.EX2 R112, R112 ;  /* 0x0000007000707308 */ /* 0x000fe20000000800 */
[----:B------:R-:W-:Y:S01]  /*8a90*/  HMMA.16816.F32 R16, R20, R26, R16 ;  /* 0x0000001a1410723c */ /* 0x000fe20000001810 */
[----:B------:R-:W4:Y:S08]  /*8aa0*/  LDSM.16.MT88.4 R24, [R92+0x3800] ;  /* 0x003800005c18783b */ /* 0x000f300000004200 */
[----:B------:R-:W5:Y:S01]  /*8ab0*/  MUFU.EX2 R110, R110 ;  /* 0x0000006e006e7308 */ /* 0x000f620000000800 */
[C---:B------:R-:W-:Y:S01]  /*8ac0*/  F2FP.F16.F32.PACK_AB R21, R114.reuse, R115 ;  /* 0x000000737215723e */ /* 0x040fe200000000ff */
[----:B------:R-:W-:Y:S01]  /*8ad0*/  FADD.FTZ R114, R114, R118 ;  /* 0x0000007672727221 */ /* 0x000fe20000010000 */
[----:B---3--:R-:W-:Y:S02]  /*8ae0*/  F2FP.F16.F32.PACK_AB R23, R108, R111 ;  /* 0x0000006f6c17723e */ /* 0x008fe400000000ff */
[----:B-1----:R-:W-:Y:S01]  /*8af0*/  F2FP.F16.F32.PACK_AB R20, R113, R116 ;  /* 0x000000747114723e */ /* 0x002fe200000000ff */
[----:B------:R-:W-:Y:S01]  /*8b00*/  FADD.FTZ R116, R116, R119 ;  /* 0x0000007774747221 */ /* 0x000fe20000010000 */
[----:B------:R-:W-:Y:S03]  /*8b10*/  FADD.FTZ R114, R111, R114 ;  /* 0x000000726f727221 */ /* 0x000fe60000010000 */
[----:B------:R-:W-:Y:S01]  /*8b20*/  MUFU.EX2 R107, R107 ;  /* 0x0000006b006b7308 */ /* 0x000fe20000000800 */
[----:B------:R-:W-:Y:S01]  /*8b30*/  FADD.FTZ R116, R113, R116 ;  /* 0x0000007471747221 */ /* 0x000fe20000010000 */
[----:B------:R-:W-:Y:S08]  /*8b40*/  FADD.FTZ R114, R108, R114 ;  /* 0x000000726c727221 */ /* 0x000ff00000010000 */
[----:B------:R-:W1:Y:S01]  /*8b50*/  MUFU.EX2 R106, R106 ;  /* 0x0000006a006a7308 */ /* 0x000e620000000800 */
[----:B-----5:R-:W-:Y:S01]  /*8b60*/  F2FP.F16.F32.PACK_AB R22, R110, R112 ;  /* 0x000000706e16723e */ /* 0x020fe200000000ff */
[----:B------:R-:W-:Y:S04]  /*8b70*/  FADD.FTZ R112, R112, R116 ;  /* 0x0000007470707221 */ /* 0x000fe80000010000 */
[----:B------:R-:W-:Y:S04]  /*8b80*/  FADD.FTZ R112, R110, R112 ;  /* 0x000000706e707221 */ /* 0x000fe80000010000 */
[----:B------:R-:W-:Y:S01]  /*8b90*/  MUFU.EX2 R104, R104 ;  /* 0x0000006800687308 */ /* 0x000fe20000000800 */
[C---:B------:R-:W-:Y:S09]  /*8ba0*/  HMMA.16816.F32 R4, R20.reuse, R28, R4 ;  /* 0x0000001c1404723c */ /* 0x040ff20000001804 */
[----:B------:R-:W3:Y:S01]  /*8bb0*/  MUFU.EX2 R100, R100 ;  /* 0x0000006400647308 */ /* 0x000ee20000000800 */
[C---:B------:R-:W-:Y:S01]  /*8bc0*/  HMMA.16816.F32 R8, R20.reuse, R30, R8 ;  /* 0x0000001e1408723c */ /* 0x040fe20000001808 */
[----:B------:R-:W5:Y:S08]  /*8bd0*/  LDSM.16.MT88.4 R28, [R89+0x800] ;  /* 0x00080000591c783b */ /* 0x000f700000004200 */
[----:B------:R-:W-:Y:S01]  /*8be0*/  MUFU.EX2 R109, R109 ;  /* 0x0000006d006d7308 */ /* 0x000fe20000000800 */
[C---:B--2---:R-:W-:Y:S09]  /*8bf0*/  HMMA.16816.F32 R12, R20.reuse, R32, R12 ;  /* 0x00000020140c723c */ /* 0x044ff2000000180c */
[----:B------:R-:W2:Y:S01]  /*8c00*/  MUFU.EX2 R105, R105 ;  /* 0x0000006900697308 */ /* 0x000ea20000000800 */
[----:B------:R-:W-:Y:S01]  /*8c10*/  HMMA.16816.F32 R16, R20, R34, R16 ;  /* 0x000000221410723c */ /* 0x000fe20000001810 */
[----:B------:R-:W5:Y:S02]  /*8c20*/  LDSM.16.MT88.4 R32, [R92+0x3c00] ;  /* 0x003c00005c20783b */ /* 0x000f640000004200 */
[----:B-1----:R-:W-:Y:S01]  /*8c30*/  F2FP.F16.F32.PACK_AB R21, R106, R107 ;  /* 0x0000006b6a15723e */ /* 0x002fe200000000ff */
[----:B------:R-:W-:Y:S01]  /*8c40*/  FADD.FTZ R107, R107, R114 ;  /* 0x000000726b6b7221 */ /* 0x000fe20000010000 */
[----:B---3--:R-:W-:Y:S04]  /*8c50*/  F2FP.F16.F32.PACK_AB R23, R100, R104 ;  /* 0x000000686417723e */ /* 0x008fe800000000ff */
[----:B------:R-:W1:Y:S01]  /*8c60*/  MUFU.EX2 R102, R102 ;  /* 0x0000006600667308 */ /* 0x000e620000000800 */
[----:B------:R-:W-:Y:S04]  /*8c70*/  FADD.FTZ R107, R106, R107 ;  /* 0x0000006b6a6b7221 */ /* 0x000fe80000010000 */
[----:B------:R-:W-:Y:S05]  /*8c80*/  FADD.FTZ R104, R104, R107 ;  /* 0x0000006b68687221 */ /* 0x000fea0000010000 */
[----:B------:R-:W3:Y:S01]  /*8c90*/  MUFU.EX2 R101, R101 ;  /* 0x0000006500657308 */ /* 0x000ee20000000800 */
[----:B--2---:R-:W-:Y:S01]  /*8ca0*/  F2FP.F16.F32.PACK_AB R20, R105, R109 ;  /* 0x0000006d6914723e */ /* 0x004fe200000000ff */
[----:B------:R-:W-:Y:S01]  /*8cb0*/  FADD.FTZ R109, R109, R112 ;  /* 0x000000706d6d7221 */ /* 0x000fe20000010000 */
[----:B------:R-:W-:Y:S03]  /*8cc0*/  FADD.FTZ R104, R100, R104 ;  /* 0x0000006864687221 */ /* 0x000fe60000010000 */
[----:B------:R-:W-:Y:S04]  /*8cd0*/  FADD.FTZ R109, R105, R109 ;  /* 0x0000006d696d7221 */ /* 0x000fe80000010000 */
[----:B------:R-:W-:Y:S01]  /*8ce0*/  MUFU.EX2 R103, R103 ;  /* 0x0000006700677308 */ /* 0x000fe20000000800 */
[----:B-1----:R-:W-:Y:S09]  /*8cf0*/  FADD.FTZ R109, R102, R109 ;  /* 0x0000006d666d7221 */ /* 0x002ff20000010000 */
[----:B------:R-:W1:Y:S01]  /*8d00*/  MUFU.EX2 R98, R98 ;  /* 0x0000006200627308 */ /* 0x000e620000000800 */
[C---:B---3--:R-:W-:Y:S01]  /*8d10*/  F2FP.F16.F32.PACK_AB R22, R101.reuse, R102 ;  /* 0x000000666516723e */ /* 0x048fe200000000ff */
        /* <DEDUP_REMOVED lines=21> */
[----:B------:R-:W-:Y:S03]  /*8e70*/  FADD.FTZ R94, R94, R103 ;  /* 0x000000675e5e7221 */ /* 0x000fe60000010000 */
[----:B------:R-:W-:Y:S04]  /*8e80*/  FADD.FTZ R96, R80, R96 ;  /* 0x0000006050607221 */ /* 0x000fe80000010000 */
[----:B------:R-:W4:Y:S01]  /*8e90*/  MUFU.EX2 R81, R81 ;  /* 0x0000005100517308 */ /* 0x000f220000000800 */
[C---:B-1----:R-:W-:Y:S01]  /*8ea0*/  F2FP.F16.F32.PACK_AB R22, R82.reuse, R80 ;  /* 0x000000505216723e */ /* 0x042fe200000000ff */
[----:B------:R-:W-:Y:S08]  /*8eb0*/  FADD.FTZ R82, R82, R96 ;  /* 0x0000006052527221 */ /* 0x000ff00000010000 */
        /* <DEDUP_REMOVED lines=15> */
[----:B-----5:R-:W-:Y:S01]  /*8fb0*/  FADD.FTZ R82, R36, R82 ;  /* 0x0000005224527221 */ /* 0x020fe20000010000 */
[----:B------:R-:W-:Y:S04]  /*8fc0*/  FADD.FTZ R81, R39, R81 ;  /* 0x0000005127517221 */ /* 0x000fe80000010000 */
[----:B------:R-:W-:Y:S04]  /*8fd0*/  FADD.FTZ R42, R42, R81 ;  /* 0x000000512a2a7221 */ /* 0x000fe80000010000 */
        /* <DEDUP_REMOVED lines=15> */
[----:B------:R-:W4:Y:S01]  /*90d0*/  MUFU.EX2 R44, R44 ;  /* 0x0000002c002c7308 */ /* 0x000f220000000800 */
[C---:B--2---:R-:W-:Y:S09]  /*90e0*/  HMMA.16816.F32 R12, R20.reuse, R32, R12 ;  /* 0x00000020140c723c */ /* 0x044ff2000000180c */
[----:B------:R-:W2:Y:S01]  /*90f0*/  MUFU.EX2 R51, R51 ;  /* 0x0000003300337308 */ /* 0x000ea20000000800 */
[----:B------:R-:W-:Y:S01]  /*9100*/  HMMA.16816.F32 R16, R20, R34, R16 ;  /* 0x000000221410723c */ /* 0x000fe20000001810 */
[----:B------:R-:W5:Y:S02]  /*9110*/  LDSM.16.MT88.4 R32, [R92+0x4800] ;  /* 0x004800005c20783b */ /* 0x000f640000004200 */
[----:B------:R-:W-:Y:S02]  /*9120*/  F2FP.F16.F32.PACK_AB R21, R46, R41 ;  /* 0x000000292e15723e */ /* 0x000fe400000000ff */
[C---:B-1----:R-:W-:Y:S01]  /*9130*/  F2FP.F16.F32.PACK_AB R23, R47.reuse, R50 ;  /* 0x000000322f17723e */ /* 0x042fe200000000ff */
[----:B------:R-:W-:Y:S03]  /*9140*/  FADD.FTZ R50, R50, R42 ;  /* 0x0000002a32327221 */ /* 0x000fe60000010000 */
[----:B------:R-:W1:Y:S01]  /*9150*/  MUFU.EX2 R45, R45 ;  /* 0x0000002d002d7308 */ /* 0x000e620000000800 */
[----:B----4-:R-:W-:Y:S01]  /*9160*/  FADD.FTZ R40, R44, R40 ;  /* 0x000000282c287221 */ /* 0x010fe20000010000 */
[----:B------:R-:W-:Y:S08]  /*9170*/  FADD.FTZ R50, R47, R50 ;  /* 0x000000322f327221 */ /* 0x000ff00000010000 */
[----:B------:R-:W4:Y:S01]  /*9180*/  MUFU.EX2 R49, R49 ;  /* 0x0000003100317308 */ /* 0x000f220000000800 */
[C---:B--2---:R-:W-:Y:S01]  /*9190*/  F2FP.F16.F32.PACK_AB R20, R51.reuse, R44 ;  /* 0x0000002c3314723e */ /* 0x044fe200000000ff */
[----:B------:R-:W-:Y:S08]  /*91a0*/  FADD.FTZ R51, R51, R40 ;  /* 0x0000002833337221 */ /* 0x000ff00000010000 */
[----:B------:R-:W2:Y:S01]  /*91b0*/  MUFU.EX2 R48, R48 ;  /* 0x0000003000307308 */ /* 0x000ea20000000800 */
[----:B-1----:R-:W-:Y:S09]  /*91c0*/  FADD.FTZ R51, R45, R51 ;  /* 0x000000332d337221 */ /* 0x002ff20000010000 */
        /* <DEDUP_REMOVED lines=28> */
[----:B------:R-:W-:Y:S06]  /*9390*/  FADD.FTZ R57, R57, R53 ;  /* 0x0000003539397221 */ /* 0x000fec0000010000 */
[C---:B------:R-:W-:Y:S02]  /*93a0*/  HMMA.16816.F32 R4, R20.reuse, R32, R4 ;  /* 0x000000201404723c */ /* 0x040fe40000001804 */
[----:B------:R-:W2:Y:S01]  /*93b0*/  MUFU.EX2 R63, R63 ;  /* 0x0000003f003f7308 */ /* 0x000ea20000000800 */
[----:B---3--:R-:W-:Y:S05]  /*93c0*/  FADD.FTZ R58, R59, R58 ;  /* 0x0000003a3b3a7221 */ /* 0x008fea0000010000 */
[C---:B------:R-:W-:Y:S04]  /*93d0*/  HMMA.16816.F32 R8, R20.reuse, R34, R8 ;  /* 0x000000221408723c */ /* 0x040fe80000001808 */
[----:B------:R-:W3:Y:S01]  /*93e0*/  MUFU.EX2 R97, R97 ;  /* 0x0000006100617308 */ /* 0x000ee20000000800 */
[C---:B-1----:R-:W-:Y:S01]  /*93f0*/  F2FP.F16.F32.PACK_AB R69, R62.reuse, R59 ;  /* 0x0000003b3e45723e */ /* 0x042fe200000000ff */
[----:B------:R-:W-:Y:S02]  /*9400*/  FADD.FTZ R62, R62, R58 ;  /* 0x0000003a3e3e7221 */ /* 0x000fe40000010000 */
[C---:B----4-:R-:W-:Y:S06]  /*9410*/  HMMA.16816.F32 R12, R20.reuse, R24, R12 ;  /* 0x00000018140c723c */ /* 0x050fec000000180c */
[----:B------:R-:W1:Y:S01]  /*9420*/  MUFU.EX2 R60, R60 ;  /* 0x0000003c003c7308 */ /* 0x000e620000000800 */
[----:B--2---:R-:W-:Y:S01]  /*9430*/  FADD.FTZ R62, R63, R62 ;  /* 0x0000003e3f3e7221 */ /* 0x004fe20000010000 */
[----:B------:R-:W-:Y:S08]  /*9440*/  HMMA.16816.F32 R16, R20, R26, R16 ;  /* 0x0000001a1410723c */ /* 0x000ff00000001810 */
[----:B------:R-:W2:Y:S01]  /*9450*/  MUFU.EX2 R61, R61 ;  /* 0x0000003d003d7308 */ /* 0x000ea20000000800 */
[C---:B---3--:R-:W-:Y:S01]  /*9460*/  F2FP.F16.F32.PACK_AB R71, R97.reuse, R63 ;  /* 0x0000003f6147723e */ /* 0x048fe200000000ff */
[----:B------:R-:W-:Y:S08]  /*9470*/  FADD.FTZ R164, R97, R62 ;  /* 0x0000003e61a47221 */ /* 0x000ff00000010000 */
[----:B------:R-:W3:Y:S01]  /*9480*/  MUFU.EX2 R32, R64 ;  /* 0x0000004000207308 */ /* 0x000ee20000000800 */
[----:B-1----:R-:W-:Y:S09]  /*9490*/  FADD.FTZ R57, R60, R57 ;  /* 0x000000393c397221 */ /* 0x002ff20000010000 */
[----:B------:R-:W1:Y:S01]  /*94a0*/  MUFU.EX2 R93, R93 ;  /* 0x0000005d005d7308 */ /* 0x000e620000000800 */
[C---:B--2---:R-:W-:Y:S01]  /*94b0*/  F2FP.F16.F32.PACK_AB R68, R61.reuse, R60 ;  /* 0x0000003c3d44723e */ /* 0x044fe200000000ff */
[----:B------:R-:W-:Y:S04]  /*94c0*/  FADD.FTZ R61, R61, R57 ;  /* 0x000000393d3d7221 */ /* 0x000fe80000010000 */
[----:B---3--:R-:W-:Y:S01]  /*94d0*/  FADD.FTZ R61, R32, R61 ;  /* 0x0000003d203d7221 */ /* 0x008fe20000010000 */
        /* <DEDUP_REMOVED lines=8> */
.L_x_7847:
        /* <DEDUP_REMOVED lines=11> */
.L_x_7864:
        /* <DEDUP_REMOVED lines=55> */
[----:B------:R-:W4:Y:S01]  /*9980*/  @P2 MUFU.LG2 R164, R164 ;  /* 0x000000a400a42308 */ /* 0x000f220000000c00 */
[----:B------:R-:W-:Y:S01]  /*9990*/  ISETP.NE.AND P0, PT, R154, -0x1, PT ;  /* 0xffffffff9a00780c */ /* 0x000fe20003f05270 */
[----:B-1----:R-:W-:Y:S01]  /*99a0*/  @P3 FMUL.FTZ R8, R8, 0.69314718246459960938 ;  /* 0x3f31721808083820 */ /* 0x002fe20000410000 */
[----:B------:R-:W-:Y:S01]  /*99b0*/  BSSY.RECONVERGENT B0, `(.L_x_7856) ;  /* 0x0000010000007945 */ /* 0x000fe20003800200 */
[----:B------:R-:W-:Y:S02]  /*99c0*/  MOV R12, 0x7f800000 ;  /* 0x7f800000000c7802 */ /* 0x000fe40000000f00 */
[----:B------:R-:W-:Y:S01]  /*99d0*/  MOV R0, 0x7f800000 ;  /* 0x7f80000000007802 */ /* 0x000fe20000000f00 */
[----:B-----5:R-:W-:Y:S01]  /*99e0*/  @P3 FFMA.FTZ R12, R6, R85, R8 ;  /* 0x00000055060c3223 */ /* 0x020fe20000010008 */
[----:B----4-:R-:W-:-:S06]  /*99f0*/  @P2 FMUL.FTZ R164, R164, 0.69314718246459960938 ;  /* 0x3f317218a4a42820 */ /* 0x010fcc0000410000 */
        /* <DEDUP_REMOVED lines=11> */
.L_x_7857:
[----:B------:R-:W-:Y:S05]  /*9ab0*/  BSYNC.RECONVERGENT B0 ;  /* 0x0000000000007941 */ /* 0x000fea0003800200 */
.L_x_7856:
        /* <DEDUP_REMOVED lines=25> */
.L_x_7859:
[----:B------:R-:W-:Y:S05]  /*9c50*/  BSYNC.RECONVERGENT B0 ;  /* 0x0000000000007941 */ /* 0x000fea0003800200 */
.L_x_7858:
        /* <DEDUP_REMOVED lines=29> */
[----:B---3--:R-:W-:Y:S05]  /*9e30*/  @P3 RET.REL.NODEC R2 `(_ZN5flash24flash_fwd_splitkv_kernelI23Flash_fwd_kernel_traitsILi32ELi64ELi128ELi4ELb0ELb0EN7cutlass6half_tE19Flash_kernel_traitsILi32ELi64ELi128ELi4ES3_EELb0ELb0ELb1ELb0ELb0ELb0ELb0ELb0EEEvNS_16Flash_fwd_paramsE) ;  /* 0xffffff6002703950 */ /* 0x008fea0003c3ffff */
        /* <DEDUP_REMOVED lines=12> */
[----:B-1----:R-:W-:Y:S05]  /*9f00*/  RET.REL.NODEC R148 `(_ZN5flash24flash_fwd_splitkv_kernelI23Flash_fwd_kernel_traitsILi32ELi64ELi128ELi4ELb0ELb0EN7cutlass6half_tE19Flash_kernel_traitsILi32ELi64ELi128ELi4ES3_EELb0ELb0ELb1ELb0ELb0ELb0ELb0ELb0EEEvNS_16Flash_fwd_paramsE) ;  /* 0xffffff60943c7950 */ /* 0x002fea0003c3ffff */
.L_x_7855:
[----:B------:R-:W-:Y:S01]  /*9f10*/  MOV R0, 0x1f ;  /* 0x0000001f00007802 */ /* 0x000fe20000000f00 */
[----:B------:R-:W-:Y:S01]  /*9f20*/  IMAD.MOV.U32 R4, RZ, RZ, 0x2 ;  /* 0x00000002ff047424 */ /* 0x000fe200078e00ff */
[----:B------:R-:W-:Y:S01]  /*9f30*/  MOV R7, R165 ;  /* 0x000000a500077202 */ /* 0x000fe20000000f00 */
[----:B------:R-:W-:-:S07]  /*9f40*/  IMAD.MOV.U32 R5, RZ, RZ, -0x1 ;  /* 0xffffffffff057424 */ /* 0x000fce00078e00ff */
[----:B-1---5:R-:W-:Y:S05]  /*9f50*/  WARPSYNC.COLLECTIVE R5, `(.L_x_7860) ;  /* 0x0000000005087348 */ /* 0x022fea0003c00000 */
[----:B------:R2:W3:Y:S02]  /*9f60*/  SHFL.BFLY P0, R0, R7, R4, R0 ;  /* 0x0c00000407007389 */ /* 0x0004e40000000000 */
[----:B-123-5:R-:W-:Y:S05]  /*9f70*/  ENDCOLLECTIVE ;  /* 0x000000000000791b */ /* 0x02efea0003800000 */
.L_x_7860:
        /* <DEDUP_REMOVED lines=8> */
.L_x_7861:
        /* <DEDUP_REMOVED lines=8> */
.L_x_7862:
[----:B------:R-:W-:Y:S01]  /*a080*/  FADD.FTZ R164, R0, R164 ;  /* 0x000000a400a47221 */ /* 0x000fe20000010000 */
[----:B------:R-:W-:Y:S02]  /*a090*/  MOV R0, 0x1f ;  /* 0x0000001f00007802 */ /* 0x000fe40000000f00 */
[----:B------:R-:W-:Y:S01]  /*a0a0*/  MOV R4, 0x1 ;  /* 0x0000000100047802 */ /* 0x000fe20000000f00 */
[----:B------:R-:W-:-:S07]  /*a0b0*/  IMAD.MOV.U32 R7, RZ, RZ, R164 ;  /* 0x000000ffff077224 */ /* 0x000fce00078e00a4 */
[----:B------:R-:W-:Y:S05]  /*a0c0*/  WARPSYNC.COLLECTIVE R5, `(.L_x_7863) ;  /* 0x0000000005087348 */ /* 0x000fea0003c00000 */
[----:B------:R1:W2:Y:S02]  /*a0d0*/  SHFL.BFLY P0, R0, R7, R4, R0 ;  /* 0x0c00000407007389 */ /* 0x0002a40000000000 */
[----:B-12---:R-:W-:Y:S05]  /*a0e0*/  ENDCOLLECTIVE ;  /* 0x000000000000791b */ /* 0x006fea0003800000 */
.L_x_7863:
[----:B------:R-:W-:Y:S05]  /*a0f0*/  BRA `(.L_x_7864) ;  /* 0xfffffff400447947 */ /* 0x000fea000383ffff */
.L_x_7865:
        /* <DEDUP_REMOVED lines=16> */
.L_x_10310:


//--------------------- .text._ZN5flash24flash_fwd_splitkv_kernelI23Flash_fwd_kernel_traitsILi32ELi64ELi128ELi4ELb0ELb0EN7cutlass6half_tE19Flash_kernel_traitsILi32ELi64ELi128ELi4ES3_EELb0ELb0ELb1ELb0ELb0ELb1ELb0ELb0EEEvNS_16Flash_fwd_paramsE --------------------------
	.section	.text._ZN5flash24flash_fwd_splitkv_kernelI23Flash_fwd_kernel_traitsILi32ELi64ELi128ELi4ELb0ELb0EN7cutlass6half_tE19Flash_kernel_traitsILi32ELi64ELi128ELi4ES3_EELb0ELb0ELb1ELb0ELb0ELb1ELb0ELb0EEEvNS_16Flash_fwd_paramsE,"ax",@progbits
	.align	128
        .global         _ZN5flash24flash_fwd_splitkv_kernelI23Flash_fwd_kernel_traitsILi32ELi64ELi128ELi4ELb0ELb0EN7cutlass6half_tE19Flash_kernel_traitsILi32ELi64ELi128ELi4ES3_EELb0ELb0ELb1ELb0ELb0ELb1ELb0ELb0EEEvNS_16Flash_fwd_paramsE
        .type           _ZN5flash24flash_fwd_splitkv_kernelI23Flash_fwd_kernel_traitsILi32ELi64ELi128ELi4ELb0ELb0EN7cutlass6half_tE19Flash_kernel_traitsILi32ELi64ELi128ELi4ES3_EELb0ELb0ELb1ELb0ELb0ELb1ELb0ELb0EEEvNS_16Flash_fwd_paramsE,@function
        .size           _ZN5flash24flash_fwd_splitkv_kernelI23Flash_fwd_kernel_traitsILi32ELi64ELi128ELi4ELb0ELb0EN7cutlass6half_tE19Flash_kernel_traitsILi32ELi64ELi128ELi4ES3_EELb0ELb0ELb1ELb0ELb0ELb1ELb0ELb0EEEvNS_16Flash_fwd_paramsE,(.L_x_10311 - _ZN5flash24flash_fwd_splitkv_kernelI23Flash_fwd_kernel_traitsILi32ELi64ELi128ELi4ELb0ELb0EN7cutlass6half_tE19Flash_kernel_traitsILi32ELi64ELi128ELi4ES3_EELb0ELb0ELb1ELb0ELb0ELb1ELb0ELb0EEEvNS_16Flash_fwd_paramsE)
        .other          _ZN5flash24flash_fwd_splitkv_kernelI23Flash_fwd_kernel_traitsILi32ELi64ELi128ELi4ELb0ELb0EN7cutlass6half_tE19Flash_kernel_traitsILi32ELi64ELi128ELi4ES3_EELb0ELb0ELb1ELb0ELb0ELb1ELb0ELb0EEEvNS_16Flash_fwd_paramsE,@"STO_CUDA_ENTRY STV_DEFAULT"
_ZN5flash24flash_fwd_splitkv_kernelI23Flash_fwd_kernel_traitsILi32ELi64ELi128ELi4ELb0ELb0EN7cutlass6half_tE19Flash_kernel_traitsILi32ELi64ELi128ELi4ES3_EELb0ELb0ELb1ELb0ELb0ELb1ELb0ELb0EEEvNS_16Flash_fwd_paramsE:
.text._ZN5flash24flash_fwd_splitkv_kernelI23Flash_fwd_kernel_traitsILi32ELi64ELi128ELi4ELb0ELb0EN7cutlass6half_tE19Flash_kernel_traitsILi32ELi64ELi128ELi4ES3_EELb0ELb0ELb1ELb0ELb0ELb1ELb0ELb0EEEvNS_16Flash_fwd_paramsE:
[----:B------:R-:W-:Y:S01]  /*0000*/  LDC R1, c[0x0][0x37c] ;  /* 0x0000df00ff017b82 */ /* 0x000fe20000000800 */
[----:B------:R-:W1:Y:S07]  /*0010*/  S2R R121, SR_CTAID.X ;  /* 0x0000000000797919 */ /* 0x000e6e0000002500 */
[----:B------:R-:W2:Y:S01]  /*0020*/  LDC.64 R2, c[0x0][0x348] ;  /* 0x0000d200ff027b82 */ /* 0x000ea20000000a00 */
[----:B------:R-:W-:Y:S01]  /*0030*/  BSSY.RECONVERGENT B2, `(.L_x_7866) ;  /* 0x0000005000027945 */ /* 0x000fe20003800200 */
[----:B------:R-:W-:Y:S01]  /*0040*/  MOV R118, 0x80 ;  /* 0x0000008000767802 */ /* 0x000fe20000000f00 */
[----:B------:R-:W3:Y:S01]  /*0050*/  S2R R120, SR_CTAID.Y ;  /* 0x0000000000787919 */ /* 0x000ee20000002600 */
[----:B------:R-:W4:Y:S05]  /*0060*/  S2R R119, SR_CTAID.Z ;  /* 0x0000000000777919 */ /* 0x000f2a0000002700 */
[----:B-1234-:R-:W-:Y:S05]  /*0070*/  CALL.REL.NOINC `($_ZN5flash24flash_fwd_splitkv_kernelI23Flash_fwd_kernel_traitsILi32ELi64ELi128ELi4ELb0ELb0EN7cutlass6half_tE19Flash_kernel_traitsILi32ELi64ELi128ELi4ES3_EELb0ELb0ELb1ELb0ELb0ELb1ELb0ELb0EEEvNS_16Flash_fwd_paramsE$_ZN5flash30compute_attn_1rowblock_splitkvI23Flash_fwd_kernel_traitsILi32ELi64ELi128ELi4ELb0ELb0EN7cutlass6half_tE19Flash_kernel_traitsILi32ELi64ELi128ELi4ES3_EELb0ELb0ELb1ELb0ELb0ELb1ELb0ELb0ENS_16Flash_fwd_paramsEEEvRKT8_iiiii) ;  /* 0x0000000000087944 */ /* 0x01efea0003c00000 */
[----:B------:R-:W-:Y:S05]  /*0080*/  BSYNC.RECONVERGENT B2 ;  /* 0x0000000000027941 */ /* 0x000fea0003800200 */
.L_x_7866:
[----:B------:R-:W-:Y:S05]  /*0090*/  EXIT ;  /* 0x000000000000794d */ /* 0x000fea0003800000 */
        .type           $_ZN5flash24flash_fwd_splitkv_kernelI23Flash_fwd_kernel_traitsILi32ELi64ELi128ELi4ELb0ELb0EN7cutlass6half_tE19Flash_kernel_traitsILi32ELi64ELi128ELi4ES3_EELb0ELb0ELb1ELb0ELb0ELb1ELb0ELb0EEEvNS_16Flash_fwd_paramsE$_ZN5flash30compute_attn_1rowblock_splitkvI23Flash_fwd_kernel_traitsILi32ELi64ELi128ELi4ELb0ELb0EN7cutlass6half_tE19Flash_kernel_traitsILi32ELi64ELi128ELi4ES3_EELb0ELb0ELb1ELb0ELb0ELb1ELb0ELb0ENS_16Flash_fwd_paramsEEEvRKT8_iiiii,@function
        .size           $_ZN5flash24flash_fwd_splitkv_kernelI23Flash_fwd_kernel_traitsILi32ELi64ELi128ELi4ELb0ELb0EN7cutlass6half_tE19Flash_kernel_traitsILi32ELi64ELi128ELi4ES3_EELb0ELb0ELb1ELb0ELb0ELb1ELb0ELb0EEEvNS_16Flash_fwd_paramsE$_ZN5flash30compute_attn_1rowblock_splitkvI23Flash_fwd_kernel_traitsILi32ELi64ELi128ELi4ELb0ELb0EN7cutlass6half_tE19Flash_kernel_traitsILi32ELi64ELi128ELi4ES3_EELb0ELb0ELb1ELb0ELb0ELb1ELb0ELb0ENS_16Flash_fwd_paramsEEEvRKT8_iiiii,(.L_x_10311 - $_ZN5flash24flash_fwd_splitkv_kernelI23Flash_fwd_kernel_traitsILi32ELi64ELi128ELi4ELb0ELb0EN7cutlass6half_tE19Flash_kernel_traitsILi32ELi64ELi128ELi4ES3_EELb0ELb0ELb1ELb0ELb0ELb1ELb0ELb0EEEvNS_16Flash_fwd_paramsE$_ZN5flash30compute_attn_1rowblock_splitkvI23Flash_fwd_kernel_traitsILi32ELi64ELi128ELi4ELb0ELb0EN7cutlass6half_tE19Flash_kernel_traitsILi32ELi64ELi128ELi4ES3_EELb0ELb0ELb1ELb0ELb0ELb1ELb0ELb0ENS_16Flash_fwd_paramsEEEvRKT8_iiiii)
$_ZN5flash24flash_fwd_splitkv_kernelI23Flash_fwd_kernel_traitsILi32ELi64ELi128ELi4ELb0ELb0EN7cutlass6half_tE19Flash_kernel_traitsILi32ELi64ELi128ELi4ES3_EELb0ELb0ELb1ELb0ELb0ELb1ELb0ELb0EEEvNS_16Flash_fwd_paramsE$_ZN5flash30compute_attn_1rowblock_splitkvI23Flash_fwd_kernel_traitsILi32ELi64ELi128ELi4ELb0ELb0EN7cutlass6half_tE19Flash_kernel_traitsILi32ELi64ELi128ELi4ES3_EELb0ELb0ELb1ELb0ELb0ELb1ELb0ELb0ENS_16Flash_fwd_paramsEEEvRKT8_iiiii:
        /* <DEDUP_REMOVED lines=38> */
.L_x_7868:
[----:B------:R-:W-:Y:S05]  /*0300*/  BSYNC.RECONVERGENT B0 ;  /* 0x0000000000007941 */ /* 0x000fea0003800200 */
.L_x_7867:
[----:B------:R-:W-:Y:S04]  /*0310*/  BSSY.RECONVERGENT B0, `(.L_x_7869) ;  /* 0x0000007000007945 */ /* 0x000fe80003800200 */
[----:B------:R-:W-:Y:S05]  /*0320*/  @!P3 BRA `(.L_x_7870) ;  /* 0x000000000014b947 */ /* 0x000fea0003800000 */
[----:B------:R-:W2:Y:S02]  /*0330*/  LD.E.U8 R6, desc[UR4][R2.64+0x1b2] ;  /* 0x0001b20402067980 */ /* 0x000ea4000c101100 */
[----:B--2---:R-:W-:-:S13]  /*0340*/  ISETP.NE.AND P1, PT, R6, RZ, PT ;  /* 0x000000ff0600720c */ /* 0x004fda0003f25270 */
[----:B-----5:R-:W2:Y:S02]  /*0350*/  @P1 LD.E R26, desc[UR4][R12.64+0x4] ;  /* 0x000004040c1a1980 */ /* 0x020ea4000c101900 */
[----:B--2---:R-:W-:-:S06]  /*0360*/  @P1 IADD3 R26, PT, PT, R26, -R11, RZ ;  /* 0x8000000b1a1a1210 */ /* 0x004fcc0007ffe0ff */
[----:B------:R2:W5:Y:S02]  /*0370*/  @!P1 LD.E R26, desc[UR4][R12.64] ;  /* 0x000000040c1a9980 */ /* 0x000564000c101900 */
.L_x_7870:
[----:B------:R-:W-:Y:S05]  /*0380*/  BSYNC.RECONVERGENT B0 ;  /* 0x0000000000007941 */ /* 0x000fea0003800200 */
.L_x_7869:
        /* <DEDUP_REMOVED lines=8> */
.L_x_7872:
[----:B------:R-:W3:Y:S01]  /*0410*/  LD.E.64 R6, desc[UR4][R2.64+0x108] ;  /* 0x0001080402067980 */ /* 0x000ee2000c101b00 */
[----:B------:R-:W-:Y:S01]  /*0420*/  BSSY.RECONVERGENT B0, `(.L_x_7874) ;  /* 0x0000006000007945 */ /* 0x000fe20003800200 */
[----:B------:R-:W-:Y:S01]  /*0430*/  IMAD.MOV.U32 R5, RZ, RZ, RZ ;  /* 0x000000ffff057224 */ /* 0x000fe200078e00ff */
[----:B---3--:R-:W-:-:S04]  /*0440*/  ISETP.NE.U32.AND P0, PT, R6, RZ, PT ;  /* 0x000000ff0600720c */ /* 0x008fc80003f05070 */
[----:B------:R-:W-:-:S13]  /*0450*/  ISETP.NE.AND.EX P0, PT, R7, RZ, PT, P0 ;  /* 0x000000ff0700720c */ /* 0x000fda0003f05300 */
[----:B------:R-:W-:Y:S05]  /*0460*/  @!P0 BRA `(.L_x_7875) ;  /* 0x0000000000048947 */ /* 0x000fea0003800000 */
[----:B------:R3:W5:Y:S02]  /*0470*/  LD.E R5, desc[UR4][R2.64+0xbc] ;  /* 0x0000bc0402057980 */ /* 0x000764000c101900 */
.L_x_7875:
[----:B------:R-:W-:Y:S05]  /*0480*/  BSYNC.RECONVERGENT B0 ;  /* 0x0000000000007941 */ /* 0x000fea0003800200 */
.L_x_7874:
[----:B-----5:R-:W-:Y:S02]  /*0490*/  IADD3 R26, PT, PT, R5, R26, -R10 ;  /* 0x0000001a051a7210 */ /* 0x020fe40007ffe80a */
.L_x_7873:
[----:B------:R-:W-:Y:S05]  /*04a0*/  BSYNC.RECONVERGENT B1 ;  /* 0x0000000000017941 */ /* 0x000fea0003800200 */
.L_x_7871:
[----:B------:R-:W-:Y:S01]  /*04b0*/  IMAD.SHL.U32 R110, R121, 0x40, RZ ;  /* 0x00000040796e7824 */ /* 0x000fe200078e00ff */
[----:B------:R-:W-:Y:S01]  /*04c0*/  MOV R6, R118 ;  /* 0x0000007600067202 */ /* 0x000fe20000000f00 */
[----:B------:R-:W-:-:S03]  /*04d0*/  IMAD.MOV.U32 R7, RZ, RZ, 0x0 ;  /* 0x00000000ff077424 */ /* 0x000fc600078e00ff */
[----:B------:R-:W-:-:S13]  /*04e0*/  ISETP.GT.AND P0, PT, R27, R110, PT ;  /* 0x0000006e1b00720c */ /* 0x000fda0003f04270 */
[----:B-123--:R-:W-:Y:S05]  /*04f0*/  @!P0 RET.REL.NODEC R6 `(_ZN5flash24flash_fwd_splitkv_kernelI23Flash_fwd_kernel_traitsILi32ELi64ELi128ELi4ELb0ELb0EN7cutlass6half_tE19Flash_kernel_traitsILi32ELi64ELi128ELi4ES3_EELb0ELb0ELb1ELb0ELb0ELb1ELb0ELb0EEEvNS_16Flash_fwd_paramsE) ;  /* 0xfffffff806c08950 */ /* 0x00efea0003c3ffff */
        /* <DEDUP_REMOVED lines=74> */
.L_x_7878:
[----:B------:R-:W-:Y:S05]  /*09a0*/  BSYNC.RECONVERGENT B0 ;  /* 0x0000000000007941 */ /* 0x000fea0003800200 */
.L_x_7877:
[----:B------:R-:W-:Y:S01]  /*09b0*/  MOV R2, R118 ;  /* 0x0000007600027202 */ /* 0x000fe20000000f00 */
[----:B------:R1:W-:Y:S01]  /*09c0*/  @!P3 ST.E desc[UR4][R4.64], R0 ;  /* 0x000000000400b985 */ /* 0x0003e2000c101904 */
[----:B------:R-:W-:-:S04]  /*09d0*/  MOV R3, 0x0 ;  /* 0x0000000000037802 */ /* 0x000fc80000000f00 */
[----:B-12---:R-:W-:Y:S05]  /*09e0*/  @P2 RET.REL.NODEC R2 `(_ZN5flash24flash_fwd_splitkv_kernelI23Flash_fwd_kernel_traitsILi32ELi64ELi128ELi4ELb0ELb0EN7cutlass6half_tE19Flash_kernel_traitsILi32ELi64ELi128ELi4ES3_EELb0ELb0ELb1ELb0ELb0ELb1ELb0ELb0EEEvNS_16Flash_fwd_paramsE) ;  /* 0xfffffff402842950 */ /* 0x006fea0003c3ffff */
[----:B------:R-:W-:Y:S02]  /*09f0*/  MOV R0, 0x7f800000 ;  /* 0x7f80000000007802 */ /* 0x000fe40000000f00 */
[----:B------:R-:W-:-:S03]  /*0a00*/  MOV R119, 0x0 ;  /* 0x0000000000777802 */ /* 0x000fc60000000f00 */
[----:B------:R1:W-:Y:S02]  /*0a10*/  ST.E desc[UR4][R4.64+0x80], R0 ;  /* 0x0000800004007985 */ /* 0x0003e4000c101904 */
[----:B-1----:R-:W-:Y:S05]  /*0a20*/  RET.REL.NODEC R118 `(_ZN5flash24flash_fwd_splitkv_kernelI23Flash_fwd_kernel_traitsILi32ELi64ELi128ELi4ELb0ELb0EN7cutlass6half_tE19Flash_kernel_traitsILi32ELi64ELi128ELi4ES3_EELb0ELb0ELb1ELb0ELb0ELb1ELb0ELb0EEEvNS_16Flash_fwd_paramsE) ;  /* 0xfffffff476747950 */ /* 0x002fea0003c3ffff */
.L_x_7876:
        /* <DEDUP_REMOVED lines=106> */
.L_x_7880:
        /* <DEDUP_REMOVED lines=48> */
[----:B------:R-:W-:Y:S02]  /*13d0*/  LEA R20, R22, 0xffffff80, 0x7 ;  /* 0xffffff8016147811 */ /* 0x000fe400078e38ff */
        /* <DEDUP_REMOVED lines=32> */
.L_x_7881:
[----:B------:R-:W-:Y:S05]  /*15e0*/  BSYNC.RECONVERGENT B0 ;  /* 0x0000000000007941 */ /* 0x000fea0003800200 */
.L_x_7879:
        /* <DEDUP_REMOVED lines=111> */
.L_x_7884:
[----:B------:R1:W-:Y:S02]  /*1ce0*/  STS.128 [R127], RZ ;  /* 0x000000ff7f007388 */ /* 0x0003e40000000c00 */
.L_x_7883:
[----:B------:R-:W-:Y:S05]  /*1cf0*/  BSYNC.RECONVERGENT B0 ;  /* 0x0000000000007941 */ /* 0x000fea0003800200 */
.L_x_7882:
        /* <DEDUP_REMOVED lines=23> */
.L_x_7886:
[----:B------:R-:W-:Y:S05]  /*1e70*/  BSYNC.RECONVERGENT B0 ;  /* 0x0000000000007941 */ /* 0x000fea0003800200 */
.L_x_7885:
        /* <DEDUP_REMOVED lines=13> */
.L_x_7889:
[----:B------:R4:W-:Y:S02]  /*1f50*/  STS.128 [R127+0x1000], RZ ;  /* 0x001000ff7f007388 */ /* 0x0009e40000000c00 */
.L_x_7888:
[----:B------:R-:W-:Y:S05]  /*1f60*/  BSYNC.RECONVERGENT B0 ;  /* 0x0000000000007941 */ /* 0x000fea0003800200 */
.L_x_7887:
[-C--:B------:R-:W-:Y:S01]  /*1f70*/  ISETP.GE.AND P3, PT, R6, R7.reuse, PT ;  /* 0x000000070600720c */ /* 0x080fe20003f66270 */
        /* <DEDUP_REMOVED lines=15> */
.L_x_7891:
[----:B------:R-:W-:Y:S05]  /*2070*/  BSYNC.RECONVERGENT B0 ;  /* 0x0000000000007941 */ /* 0x000fea0003800200 */
.L_x_7890:
        /* <DEDUP_REMOVED lines=11> */
.L_x_7893:
[----:B------:R-:W-:Y:S05]  /*2130*/  BSYNC.RECONVERGENT B0 ;  /* 0x0000000000007941 */ /* 0x000fea0003800200 */
.L_x_7892:
        /* <DEDUP_REMOVED lines=11> */
.L_x_7895:
[----:B------:R-:W-:Y:S05]  /*21f0*/  BSYNC.RECONVERGENT B0 ;  /* 0x0000000000007941 */ /* 0x000fea0003800200 */
.L_x_7894:
        /* <DEDUP_REMOVED lines=30> */
.L_x_7898:
[----:B------:R3:W-:Y:S01]  /*23e0*/  STS.128 [R127+0x3000], RZ ;  /* 0x003000ff7f007388 */ /* 0x0007e20000000c00 */
[----:B------:R-:W-:Y:S05]  /*23f0*/  BRA `(.L_x_7899) ;  /* 0x0000000000047947 */ /* 0x000fea0003800000 */
.L_x_7897:
[----:B------:R4:W-:Y:S02]  /*2400*/  STS.128 [R127+0x3000], RZ ;  /* 0x003000ff7f007388 */ /* 0x0009e40000000c00 */
.L_x_7899:
[----:B------:R-:W-:Y:S05]  /*2410*/  BSYNC.RECONVERGENT B0 ;  /* 0x0000000000007941 */ /* 0x000fea0003800200 */
.L_x_7896:
[----:B------:R-:W-:Y:S01]  /*2420*/  ISETP.GE.AND P3, PT, R6, R7, PT ;  /* 0x000000070600720c */ /* 0x000fe20003f66270 */
        /* <DEDUP_REMOVED lines=14> */
.L_x_7901:
[----:B------:R-:W-:Y:S05]  /*2510*/  BSYNC.RECONVERGENT B0 ;  /* 0x0000000000007941 */ /* 0x000fea0003800200 */
.L_x_7900:
        /* <DEDUP_REMOVED lines=12> */
.L_x_7903:
[----:B------:R-:W-:Y:S05]  /*25e0*/  BSYNC.RECONVERGENT B0 ;  /* 0x0000000000007941 */ /* 0x000fea0003800200 */
.L_x_7902:
        /* <DEDUP_REMOVED lines=12> */
.L_x_7905:
[----:B------:R-:W-:Y:S05]  /*26b0*/  BSYNC.RECONVERGENT B0 ;  /* 0x0000000000007941 */ /* 0x000fea0003800200 */
.L_x_7904:
        /* <DEDUP_REMOVED lines=25> */
[----:B------:R-:W-:Y:S01]  /*2850*/  P2R R4, PR, RZ, 0x1 ;  /* 0x00000001ff047803 */ /* 0x000fe20000000000 */
[----:B------:R-:W2:Y:S01]  /*2860*/  LDSM.16.M88.4 R36, [R59+0x1000] ;  /* 0x001000003b24783b */ /* 0x000ea20000000200 */
[----:B------:R-:W-:Y:S02]  /*2870*/  SEL R23, R23, 0xffffffe0, !P0 ;  /* 0xffffffe017177807 */ /* 0x000fe40004000000 */
[----:B------:R-:W-:Y:S01]  /*2880*/  ISETP.NE.AND P0, PT, R22, 0x1, PT ;  /* 0x000000011600780c */ /* 0x000fe20003f05270 */
[----:B------:R-:W3:Y:S01]  /*2890*/  LDSM.16.M88.4 R28, [R59+0x1400] ;  /* 0x001400003b1c783b */ /* 0x000ee20000000200 */
[----:B-1----:R-:W-:-:S02]  /*28a0*/  IADD3 R16, PT, PT, R16, R23, RZ ;  /* 0x0000001710107210 */ /* 0x002fc40007ffe0ff */
[----:B------:R-:W-:-:S04]  /*28b0*/  IADD3 R23, PT, PT, R59, R23, RZ ;  /* 0x000000173b177210 */ /* 0x000fc80007ffe0ff */
[----:B------:R-:W-:Y:S04]  /*28c0*/  LDSM.16.M88.4 R16, [R16] ;  /* 0x000000001010783b */ /* 0x000fe80000000200 */
[----:B------:R-:W1:Y:S04]  /*28d0*/  LDSM.16.M88.4 R4, [R23+0x1000] ;  /* 0x001000001704783b */ /* 0x000e680000000200 */
[----:B------:R-:W4:Y:S01]  /*28e0*/  LDSM.16.M88.4 R40, [R23+0x1400] ;  /* 0x001400001728783b */ /* 0x000f220000000200 */
[C---:B--2---:R-:W-:Y:S08]  /*28f0*/  HMMA.16816.F32 R8, R32.reuse, R36, RZ ;  /* 0x000000242008723c */ /* 0x044ff000000018ff */
[C---:B------:R-:W-:Y:S08]  /*2900*/  HMMA.16816.F32 R36, R32.reuse, R38, RZ ;  /* 0x000000262024723c */ /* 0x040ff000000018ff */
[----:B---3--:R-:W-:Y:S08]  /*2910*/  HMMA.16816.F32 R12, R32, R28, RZ ;  /* 0x0000001c200c723c */ /* 0x008ff000000018ff */
[C---:B-1----:R-:W-:Y:S08]  /*2920*/  HMMA.16816.F32 R8, R16.reuse, R4, R8 ;  /* 0x000000041008723c */ /* 0x042ff00000001808 */
[C---:B------:R-:W-:Y:S01]  /*2930*/  HMMA.16816.F32 R36, R16.reuse, R6, R36 ;  /* 0x000000061024723c */ /* 0x040fe20000001824 */
[----:B------:R-:W1:Y:S07]  /*2940*/  LDSM.16.M88.4 R4, [R59+0x1800] ;  /* 0x001800003b04783b */ /* 0x000e6e0000000200 */
[----:B----4-:R-:W-:Y:S03]  /*2950*/  HMMA.16816.F32 R12, R16, R40, R12 ;  /* 0x00000028100c723c */ /* 0x010fe6000000180c */
[-C--:B-----5:R-:W-:Y:S01]  /*2960*/  FMUL.FTZ R8, R8, R21.reuse ;  /* 0x0000001508087220 */ /* 0x0a0fe20000410000 */
[-C--:B------:R-:W-:Y:S01]  /*2970*/  FMUL.FTZ R9, R9, R21.reuse ;  /* 0x0000001509097220 */ /* 0x080fe20000410000 */
[-C--:B------:R-:W-:Y:S01]  /*2980*/  FMUL.FTZ R10, R10, R21.reuse ;  /* 0x000000150a0a7220 */ /* 0x080fe20000410000 */
[-C--:B------:R-:W-:Y:S01]  /*2990*/  FMUL.FTZ R11, R11, R21.reuse ;  /* 0x000000150b0b7220 */ /* 0x080fe20000410000 */
[----:B------:R-:W2:Y:S04]  /*29a0*/  MUFU.TANH R44, R8 ;  /* 0x00000008002c7308 */ /* 0x000ea80000002400 */
[-C--:B------:R-:W-:Y:S01]  /*29b0*/  FMUL.FTZ R36, R36, R21.reuse ;  /* 0x0000001524247220 */ /* 0x080fe20000410000 */
[-C--:B------:R-:W-:Y:S01]  /*29c0*/  FMUL.FTZ R37, R37, R21.reuse ;  /* 0x0000001525257220 */ /* 0x080fe20000410000 */
[-C--:B------:R-:W-:Y:S01]  /*29d0*/  FMUL.FTZ R38, R38, R21.reuse ;  /* 0x0000001526267220 */ /* 0x080fe20000410000 */
[----:B------:R-:W-:-:S05]  /*29e0*/  FMUL.FTZ R39, R39, R21 ;  /* 0x0000001527277220 */ /* 0x000fca0000410000 */
[-C--:B------:R-:W-:Y:S01]  /*29f0*/  FMUL.FTZ R12, R12, R21.reuse ;  /* 0x000000150c0c7220 */ /* 0x080fe20000410000 */
[-C--:B------:R-:W-:Y:S01]  /*2a00*/  FMUL.FTZ R13, R13, R21.reuse ;  /* 0x000000150d0d7220 */ /* 0x080fe20000410000 */
[-C--:B------:R-:W-:Y:S01]  /*2a10*/  FMUL.FTZ R14, R14, R21.reuse ;  /* 0x000000150e0e7220 */ /* 0x080fe20000410000 */
[----:B------:R-:W3:Y:S01]  /*2a20*/  MUFU.TANH R48, R9 ;  /* 0x0000000900307308 */ /* 0x000ee20000002400 */
[----:B------:R-:W-:-:S07]  /*2a30*/  FMUL.FTZ R15, R15, R21 ;  /* 0x000000150f0f7220 */ /* 0x000fce0000410000 */
[----:B------:R-:W4:Y:S08]  /*2a40*/  MUFU.TANH R45, R10 ;  /* 0x0000000a002d7308 */ /* 0x000f300000002400 */
        /* <DEDUP_REMOVED lines=8> */
[----:B------:R-:W2:Y:S02]  /*2ad0*/  LDSM.16.M88.4 R40, [R59+0x1c00] ;  /* 0x001c00003b28783b */ /* 0x000ea40000000200 */
[----:B------:R-:W2:Y:S08]  /*2ae0*/  MUFU.TANH R50, R12 ;  /* 0x0000000c00327308 */ /* 0x000eb00000002400 */
[----:B------:R-:W2:Y:S01]  /*2af0*/  MUFU.TANH R53, R13 ;  /* 0x0000000d00357308 */ /* 0x000ea20000002400 */
[C---:B-1----:R-:W-:Y:S07]  /*2b00*/  HMMA.16816.F32 R36, R32.reuse, R4, RZ ;  /* 0x000000042024723c */ /* 0x042fee00000018ff */
[----:B------:R-:W1:Y:S01]  /*2b10*/  MUFU.TANH R55, R14 ;  /* 0x0000000e00377308 */ /* 0x000e620000002400 */
        /* <DEDUP_REMOVED lines=83> */
[----:B------:R-:W-:-:S02]  /*3050*/  FMUL.FTZ R15, R15, R21 ;  /* 0x000000150f0f7220 */ /* 0x000fc40000410000 */
[----:B------:R-:W1:Y:S01]  /*3060*/  MUFU.TANH R88, R30 ;  /* 0x0000001e00587308 */ /* 0x000e620000002400 */
[C---:B-----5:R-:W-:Y:S07]  /*3070*/  HMMA.16816.F32 R8, R32.reuse, R40, RZ ;  /* 0x000000282008723c */ /* 0x060fee00000018ff */
[----:B------:R5:W1:Y:S01]  /*3080*/  MUFU.TANH R89, R31 ;  /* 0x0000001f00597308 */ /* 0x000a620000002400 */
[----:B------:R-:W-:Y:S07]  /*3090*/  HMMA.16816.F32 R40, R32, R42, RZ ;  /* 0x0000002a2028723c */ /* 0x000fee00000018ff */
[----:B------:R-:W1:Y:S08]  /*30a0*/  MUFU.TANH R90, R36 ;  /* 0x00000024005a7308 */ /* 0x000e700000002400 */
[----:B------:R-:W1:Y:S01]  /*30b0*/  MUFU.TANH R92, R38 ;  /* 0x00000026005c7308 */ /* 0x000e620000002400 */
[----:B-----5:R5:W3:Y:S07]  /*30c0*/  LDSM.16.M88.4 R28, [R59+0x2c00] ;  /* 0x002c00003b1c783b */ /* 0x020aee0000000200 */
[----:B------:R-:W1:Y:S01]  /*30d0*/  MUFU.TANH R91, R39 ;  /* 0x00000027005b7308 */ /* 0x000e620000002400 */
[----:B--2---:R-:W-:Y:S01]  /*30e0*/  HMMA.16816.F32 R8, R16, R4, R8 ;  /* 0x000000041008723c */ /* 0x004fe20000001808 */
[----:B------:R-:W-:Y:S01]  /*30f0*/  FMUL.FTZ R5, R12, R21 ;  /* 0x000000150c057220 */ /* 0x000fe20000410000 */
[----:B------:R-:W-:-:S05]  /*3100*/  P2R R4, PR, RZ, 0x1 ;  /* 0x00000001ff047803 */ /* 0x000fca0000000000 */
[----:B------:R-:W2:Y:S01]  /*3110*/  MUFU.TANH R94, R13 ;  /* 0x0000000d005e7308 */ /* 0x000ea20000002400 */
[----:B------:R-:W-:Y:S07]  /*3120*/  HMMA.16816.F32 R40, R16, R6, R40 ;  /* 0x000000061028723c */ /* 0x000fee0000001828 */
[----:B-----5:R5:W1:Y:S04]  /*3130*/  MUFU.TANH R59, R37 ;  /* 0x00000025003b7308 */ /* 0x020a680000002400 */
[-C--:B------:R-:W-:Y:S01]  /*3140*/  FMUL.FTZ R9, R9, R21.reuse ;  /* 0x0000001509097220 */ /* 0x080fe20000410000 */
[-C--:B------:R-:W-:Y:S01]  /*3150*/  FMUL.FTZ R8, R8, R21.reuse ;  /* 0x0000001508087220 */ /* 0x080fe20000410000 */
[----:B------:R-:W-:-:S02]  /*3160*/  FMUL.FTZ R10, R10, R21 ;  /* 0x000000150a0a7220 */ /* 0x000fc40000410000 */
[----:B------:R-:W1:Y:S04]  /*3170*/  MUFU.TANH R95, R14 ;  /* 0x0000000e005f7308 */ /* 0x000e680000002400 */
[----:B------:R-:W-:-:S04]  /*3180*/  FMUL.FTZ R7, R43, R21 ;  /* 0x000000152b077220 */ /* 0x000fc80000410000 */
[----:B------:R3:W1:Y:S01]  /*3190*/  MUFU.TANH R93, R15 ;  /* 0x0000000f005d7308 */ /* 0x0006620000002400 */
[----:B-----5:R-:W5:Y:S01]  /*31a0*/  LDSM.16.M88.4 R36, [R23+0x2c00] ;  /* 0x002c00001724783b */ /* 0x020f620000000200 */
[----:B------:R-:W-:-:S06]  /*31b0*/  DEPBAR.LE SB0, 0x0 ;  /* 0x000080000000791a */ /* 0x000fcc0000000000 */
[----:B------:R4:W1:Y:S08]  /*31c0*/  MUFU.TANH R96, R9 ;  /* 0x0000000900607308 */ /* 0x0008700000002400 */
[----:B------:R-:W1:Y:S01]  /*31d0*/  MUFU.TANH R5, R5 ;  /* 0x0000000500057308 */ /* 0x000e620000002400 */
[C---:B---3--:R-:W-:Y:S07]  /*31e0*/  HMMA.16816.F32 R12, R32.reuse, R28, RZ ;  /* 0x0000001c200c723c */ /* 0x048fee00000018ff */
[----:B------:R-:W3:Y:S01]  /*31f0*/  MUFU.TANH R8, R8 ;  /* 0x0000000800087308 */ /* 0x000ee20000002400 */
[----:B------:R-:W-:Y:S01]  /*3200*/  HMMA.16816.F32 R28, R32, R30, RZ ;  /* 0x0000001e201c723c */ /* 0x000fe200000018ff */
[-C--:B----4-:R-:W-:Y:S01]  /*3210*/  FMUL.FTZ R9, R11, R21.reuse ;  /* 0x000000150b097220 */ /* 0x090fe20000410000 */
[-C--:B------:R-:W-:Y:S01]  /*3220*/  FMUL.FTZ R32, R41, R21.reuse ;  /* 0x0000001529207220 */ /* 0x080fe20000410000 */
[----:B------:R-:W-:-:S04]  /*3230*/  FMUL.FTZ R34, R42, R21 ;  /* 0x000000152a227220 */ /* 0x000fc80000410000 */
[----:B------:R-:W4:Y:S08]  /*3240*/  MUFU.TANH R10, R10 ;  /* 0x0000000a000a7308 */ /* 0x000f300000002400 */
[----:B------:R-:W1:Y:S01]  /*3250*/  MUFU.TANH R9, R9 ;  /* 0x0000000900097308 */ /* 0x000e620000002400 */
[----:B-----5:R-:W-:Y:S01]  /*3260*/  HMMA.16816.F32 R12, R16, R36, R12 ;  /* 0x00000024100c723c */ /* 0x020fe2000000180c */
[----:B------:R-:W-:-:S06]  /*3270*/  FMUL.FTZ R36, R40, R21 ;  /* 0x0000001528247220 */ /* 0x000fcc0000410000 */
[----:B------:R-:W1:Y:S01]  /*3280*/  MUFU.TANH R36, R36 ;  /* 0x0000002400247308 */ /* 0x000e620000002400 */
[----:B------:R-:W-:Y:S07]  /*3290*/  HMMA.16816.F32 R28, R16, R38, R28 ;  /* 0x00000026101c723c */ /* 0x000fee000000181c */
[----:B------:R-:W1:Y:S04]  /*32a0*/  MUFU.TANH R32, R32 ;  /* 0x0000002000207308 */ /* 0x000e680000002400 */
[-C--:B------:R-:W-:Y:S01]  /*32b0*/  FMUL.FTZ R12, R12, R21.reuse ;  /* 0x000000150c0c7220 */ /* 0x080fe20000410000 */
[-C--:B------:R-:W-:Y:S01]  /*32c0*/  FMUL.FTZ R13, R13, R21.reuse ;  /* 0x000000150d0d7220 */ /* 0x080fe20000410000 */
[----:B------:R-:W-:-:S02]  /*32d0*/  FMUL.FTZ R11, R15, R21 ;  /* 0x000000150f0b7220 */ /* 0x000fc40000410000 */
[----:B------:R5:W1:Y:S04]  /*32e0*/  MUFU.TANH R33, R12 ;  /* 0x0000000c00217308 */ /* 0x000a680000002400 */
[----:B------:R-:W-:-:S04]  /*32f0*/  FMUL.FTZ R28, R28, R21 ;  /* 0x000000151c1c7220 */ /* 0x000fc80000410000 */
[----:B------:R2:W1:Y:S08]  /*3300*/  MUFU.TANH R17, R13 ;  /* 0x0000000d00117308 */ /* 0x0004700000002400 */
[----:B------:R3:W1:Y:S01]  /*3310*/  MUFU.TANH R38, R28 ;  /* 0x0000001c00267308 */ /* 0x0006620000002400 */
[-C--:B-----5:R-:W-:Y:S01]  /*3320*/  FMUL.FTZ R12, R14, R21.reuse ;  /* 0x000000150e0c7220 */ /* 0x0a0fe20000410000 */
[----:B------:R-:W-:-:S06]  /*3330*/  FMUL.FTZ R14, R31, R21 ;  /* 0x000000151f0e7220 */ /* 0x000fcc0000410000 */
[----:B------:R-:W1:Y:S01]  /*3340*/  MUFU.TANH R34, R34 ;  /* 0x0000002200227308 */ /* 0x000e620000002400 */
[----:B--2---:R-:W-:-:S07]  /*3350*/  FMUL.FTZ R13, R30, R21 ;  /* 0x000000151e0d7220 */ /* 0x004fce0000410000 */
[----:B------:R-:W2:Y:S01]  /*3360*/  MUFU.TANH R7, R7 ;  /* 0x0000000700077308 */ /* 0x000ea20000002400 */
[----:B---3--:R-:W-:-:S07]  /*3370*/  FMUL.FTZ R28, R29, R21 ;  /* 0x000000151d1c7220 */ /* 0x008fce0000410000 */
[----:B------:R-:W3:Y:S08]  /*3380*/  MUFU.TANH R12, R12 ;  /* 0x0000000c000c7308 */ /* 0x000ef00000002400 */
        /* <DEDUP_REMOVED lines=19> */
.L_x_7909:
[----:B------:R-:W2:Y:S01]  /*34c0*/  LD.E R29, desc[UR4][R2.64+0x170] ;  /* 0x00017004021d7980 */ /* 0x000ea2000c101900 */
[----:B------:R-:W-:Y:S02]  /*34d0*/  LEA R21, R22, 0xffffff00, 0x7 ;  /* 0xffffff0016157811 */ /* 0x000fe400078e38ff */
[----:B------:R-:W-:Y:S02]  /*34e0*/  IABS R16, R20 ;  /* 0x0000001400107213 */ /* 0x000fe40000000000 */
[----:B------:R-:W-:Y:S02]  /*34f0*/  IABS R6, R21 ;  /* 0x0000001500067213 */ /* 0x000fe40000000000 */
[-C--:B--2---:R-:W-:Y:S02]  /*3500*/  IABS R18, R29.reuse ;  /* 0x0000001d00127213 */ /* 0x084fe40000000000 */
[-C--:B------:R-:W-:Y:S02]  /*3510*/  IABS R15, R29.reuse ;  /* 0x0000001d000f7213 */ /* 0x080fe40000000000 */
[----:B------:R-:W2:Y:S01]  /*3520*/  I2F.RP R30, R18 ;  /* 0x00000012001e7306 */ /* 0x000ea20000209400 */
[----:B------:R-:W-:-:S02]  /*3530*/  LOP3.LUT R20, R20, R29, RZ, 0x3c, !PT ;  /* 0x0000001d14147212 */ /* 0x000fc400078e3cff */
[----:B------:R-:W-:Y:S01]  /*3540*/  IMAD.MOV R15, RZ, RZ, -R15 ;  /* 0x000000ffff0f7224 */ /* 0x000fe200078e0a0f */
[----:B------:R-:W-:Y:S02]  /*3550*/  LOP3.LUT R21, R21, R29, RZ, 0x3c, !PT ;  /* 0x0000001d15157212 */ /* 0x000fe400078e3cff */
[----:B------:R-:W-:Y:S02]  /*3560*/  ISETP.GE.AND P2, PT, R20, RZ, PT ;  /* 0x000000ff1400720c */ /* 0x000fe40003f46270 */
[----:B--2---:R-:W2:Y:S02]  /*3570*/  MUFU.RCP R30, R30 ;  /* 0x0000001e001e7308 */ /* 0x004ea40000001000 */
[----:B--2---:R-:W-:-:S06]  /*3580*/  VIADD R30, R30, 0xffffffe ;  /* 0x0ffffffe1e1e7836 */ /* 0x004fcc0000000000 */
[----:B------:R-:W2:Y:S02]  /*3590*/  F2I.FTZ.U32.TRUNC.NTZ R31, R30 ;  /* 0x0000001e001f7305 */ /* 0x000ea4000021f000 */
[----:B--2---:R-:W-:Y:S01]  /*35a0*/  IMAD.MOV R23, RZ, RZ, -R31 ;  /* 0x000000ffff177224 */ /* 0x004fe200078e0a1f */
        /* <DEDUP_REMOVED lines=16> */
[----:B------:R-:W-:Y:S01]  /*36b0*/  ISETP.GE.U32.AND P4, PT, R15, R18, PT ;  /* 0x000000120f00720c */ /* 0x000fe20003f86070 */
[----:B------:R-:W2:Y:S01]  /*36c0*/  LD.E.64 R20, desc[UR4][R2.64+0x38] ;  /* 0x0000380402147980 */ /* 0x000ea2000c101b00 */
[----:B------:R-:W-:-:S05]  /*36d0*/  LOP3.LUT R6, RZ, R29, RZ, 0x33, !PT ;  /* 0x0000001dff067212 */ /* 0x000fca00078e33ff */
[----:B------:R-:W-:-:S05]  /*36e0*/  @P3 IADD3 R19, PT, PT, R19, 0x1, RZ ;  /* 0x0000000113133810 */ /* 0x000fca0007ffe0ff */
[----:B------:R-:W-:Y:S02]  /*36f0*/  IMAD.MOV.U32 R18, RZ, RZ, R19 ;  /* 0x000000ffff127224 */ /* 0x000fe400078e0013 */
[----:B------:R-:W-:-:S03]  /*3700*/  @P4 VIADD R23, R23, 0x1 ;  /* 0x0000000117174836 */ /* 0x000fc60000000000 */
[----:B------:R-:W-:Y:S01]  /*3710*/  @!P0 IADD3 R18, PT, PT, -R18, RZ, RZ ;  /* 0x000000ff12128210 */ /* 0x000fe20007ffe1ff */
[----:B------:R-:W-:-:S03]  /*3720*/  @!P2 IMAD.MOV R23, RZ, RZ, -R23 ;  /* 0x000000ffff17a224 */ /* 0x000fc600078e0a17 */
[C---:B------:R-:W-:Y:S02]  /*3730*/  SEL R18, R6.reuse, R18, !P1 ;  /* 0x0000001206127207 */ /* 0x040fe40004800000 */
[----:B------:R-:W-:-:S03]  /*3740*/  SEL R6, R6, R23, !P1 ;  /* 0x0000001706067207 */ /* 0x000fc60004800000 */
[----:B------:R-:W-:-:S04]  /*3750*/  IMAD.WIDE R40, R18, 0x4, R130 ;  /* 0x0000000412287825 */ /* 0x000fc800078e0282 */
[C---:B------:R-:W-:Y:S01]  /*3760*/  IMAD.WIDE R30, R6.reuse, 0x4, R130 ;  /* 0x00000004061e7825 */ /* 0x040fe200078e0282 */
[----:B------:R3:W4:Y:S04]  /*3770*/  LD.E R16, desc[UR4][R40.64] ;  /* 0x0000000428107980 */ /* 0x000728000c101900 */
[----:B------:R-:W4:Y:S04]  /*3780*/  LD.E R15, desc[UR4][R30.64] ;  /* 0x000000041e0f7980 */ /* 0x000f28000c101900 */
[----:B------:R-:W5:Y:S01]  /*3790*/  LD.E.64 R30, desc[UR4][R2.64+0x20] ;  /* 0x00002004021e7980 */ /* 0x000f62000c101b00 */
[----:B------:R-:W-:-:S05]  /*37a0*/  IADD3 R6, PT, PT, R6, -R18, RZ ;  /* 0x8000001206067210 */ /* 0x000fca0007ffe0ff */
[----:B------:R-:W-:-:S05]  /*37b0*/  IMAD R29, R29, R6, -0x80 ;  /* 0xffffff801d1d7424 */ /* 0x000fca00078e0206 */
[----:B------:R-:W-:Y:S01]  /*37c0*/  SHF.R.S32.HI R18, RZ, 0x1f, R29 ;  /* 0x0000001fff127819 */ /* 0x000fe2000001141d */
[-C--:B--2---:R-:W-:Y:S02]  /*37d0*/  IMAD R6, R21, R29.reuse, RZ ;  /* 0x0000001d15067224 */ /* 0x084fe400078e02ff */
[----:B---3--:R-:W-:-:S04]  /*37e0*/  IMAD.WIDE.U32 R40, R20, R29, RZ ;  /* 0x0000001d14287225 */ /* 0x008fc800078e00ff */
[----:B------:R-:W-:Y:S02]  /*37f0*/  IMAD R6, R20, R18, R6 ;  /* 0x0000001214067224 */ /* 0x000fe400078e0206 */
[----:B------:R-:W-:-:S03]  /*3800*/  IMAD.MOV.U32 R18, RZ, RZ, R40 ;  /* 0x000000ffff127224 */ /* 0x000fc600078e0028 */
[----:B------:R-:W-:Y:S01]  /*3810*/  IADD3 R19, PT, PT, R41, R6, RZ ;  /* 0x0000000629137210 */ /* 0x000fe20007ffe0ff */
[----:B----4-:R-:W-:-:S05]  /*3820*/  IMAD.IADD R15, R16, 0x1, -R15 ;  /* 0x00000001100f7824 */ /* 0x010fca00078e0a0f */
[----:B------:R-:W-:Y:S01]  /*3830*/  SHF.R.S32.HI R16, RZ, 0x1f, R15 ;  /* 0x0000001fff107819 */ /* 0x000fe2000001140f */
[----:B-----5:R-:W-:Y:S02]  /*3840*/  IMAD R6, R31, R15, RZ ;  /* 0x0000000f1f067224 */ /* 0x020fe400078e02ff */
[----:B------:R-:W-:-:S04]  /*3850*/  IMAD.WIDE.U32 R18, R15, R30, R18 ;  /* 0x0000001e0f127225 */ /* 0x000fc800078e0012 */
[----:B------:R-:W-:Y:S01]  /*3860*/  IMAD R6, R30, R16, R6 ;  /* 0x000000101e067224 */ /* 0x000fe200078e0206 */
[----:B------:R-:W-:-:S04]  /*3870*/  LEA R114, P0, R18, R114, 0x1 ;  /* 0x0000007212727211 */ /* 0x000fc800078008ff */
[----:B------:R-:W-:-:S04]  /*3880*/  IADD3 R6, PT, PT, R19, R6, RZ ;  /* 0x0000000613067210 */ /* 0x000fc80007ffe0ff */
[----:B------:R-:W-:Y:S02]  /*3890*/  LEA.HI.X R113, R18, R113, R6, 0x1, P0 ;  /* 0x0000007112717211 */ /* 0x000fe400000f0c06 */
.L_x_7910:
[----:B------:R-:W-:Y:S05]  /*38a0*/  BSYNC.RECONVERGENT B0 ;  /* 0x0000000000007941 */ /* 0x000fea0003800200 */
.L_x_7908:
        /* <DEDUP_REMOVED lines=29> */
[C---:B--2---:R-:W-:Y:S02]  /*3a80*/  LEA R18, P1, R106.reuse, R6, 0x7 ;  /* 0x000000066a127211 */ /* 0x044fe400078238ff */
[----:B------:R-:W-:-:S04]  /*3a90*/  LEA.HI.X R6, R106, R113, R107, 0x6, P0 ;  /* 0x000000716a067211 */ /* 0x000fc800000f346b */
[----:B------:R-:W-:-:S05]  /*3aa0*/  LEA.HI.X R19, R106, R6, R107, 0x7, P1 ;  /* 0x000000066a137211 */ /* 0x000fca00008f3c6b */
[----:B------:R-:W-:Y:S01]  /*3ab0*/  @!PT LDS RZ, [RZ] ;  /* 0x00000000fffff984 */ /* 0x000fe20000000800 */
[----:B------:R-:W-:Y:S01]  /*3ac0*/  @!PT LDS RZ, [RZ] ;  /* 0x00000000fffff984 */ /* 0x000fe20000000800 */
[----:B------:R-:W-:Y:S01]  /*3ad0*/  @!PT LDS RZ, [RZ] ;  /* 0x00000000fffff984 */ /* 0x000fe20000000800 */
[----:B------:R3:W-:Y:S02]  /*3ae0*/  LDGSTS.E.BYPASS.LTC128B.128 [R127+0x2800], desc[UR4][R18.64] ;  /* 0x02800000127f7fae */ /* 0x0007e4000b981a04 */
.L_x_7912:
[----:B------:R-:W-:Y:S05]  /*3af0*/  BSYNC.RECONVERGENT B0 ;  /* 0x0000000000007941 */ /* 0x000fea0003800200 */
.L_x_7911:
[----:B------:R-:W0:Y:S02]  /*3b00*/  LDGDEPBAR ;  /* 0x00000000000079af */ /* 0x000e240000000000 */
.L_x_7907:
[----:B------:R-:W-:Y:S05]  /*3b10*/  BSYNC.RECONVERGENT B1 ;  /* 0x0000000000017941 */ /* 0x000fea0003800200 */
.L_x_7906:
[----:B------:R-:W-:Y:S01]  /*3b20*/  LOP3.LUT R23, R24, 0x7, RZ, 0xc0, !PT ;  /* 0x0000000718177812 */ /* 0x000fe200078ec0ff */
[----:B------:R-:W-:Y:S01]  /*3b30*/  IMAD.SHL.U32 R25, R86, 0x2, RZ ;  /* 0x0000000256197824 */ /* 0x000fe200078e00ff */
[----:B------:R-:W-:Y:S02]  /*3b40*/  LEA R24, R22, 0xffffff80, 0x7 ;  /* 0xffffff8016187811 */ /* 0x000fe400078e38ff */
[----:B--2---:R-:W-:Y:S02]  /*3b50*/  LOP3.LUT R21, R23, 0x1f0, R100, 0xf8, !PT ;  /* 0x000001f017157812 */ /* 0x004fe400078ef864 */
[----:B------:R-:W-:-:S03]  /*3b60*/  LOP3.LUT R25, R25, 0x6, RZ, 0xc0, !PT ;  /* 0x0000000619197812 */ /* 0x000fc600078ec0ff */
[----:B------:R-:W-:Y:S01]  /*3b70*/  IMAD R21, R121, 0x40, R21 ;  /* 0x0000004079157824 */ /* 0x000fe200078e0215 */
[C-C-:B---3--:R-:W-:Y:S02]  /*3b80*/  LOP3.LUT R18, R24.reuse, 0x1, R25.reuse, 0xfe, !PT ;  /* 0x0000000118127812 */ /* 0x148fe400078efe19 */
[----:B------:R-:W-:Y:S02]  /*3b90*/  LOP3.LUT R15, R24, 0x8, R25, 0xfe, !PT ;  /* 0x00000008180f7812 */ /* 0x000fe400078efe19 */
[----:B------:R-:W-:Y:S02]  /*3ba0*/  IADD3 R21, PT, PT, R26, R21, -R27 ;  /* 0x000000151a157210 */ /* 0x000fe40007ffe81b */
[----:B------:R-:W-:Y:S02]  /*3bb0*/  LOP3.LUT R6, R24, 0x21, R25, 0xfe, !PT ;  /* 0x0000002118067812 */ /* 0x000fe400078efe19 */
[-C--:B------:R-:W-:Y:S01]  /*3bc0*/  ISETP.GE.AND P4, PT, R15, R26.reuse, PT ;  /* 0x0000001a0f00720c */ /* 0x080fe20003f86270 */
[C---:B------:R-:W-:Y:S01]  /*3bd0*/  IMAD.IADD R16, R21.reuse, 0x1, -R18 ;  /* 0x0000000115107824 */ /* 0x040fe200078e0a12 */
[----:B------:R-:W-:Y:S01]  /*3be0*/  ISETP.GE.AND P2, PT, R6, R26, PT ;  /* 0x0000001a0600720c */ /* 0x000fe20003f46270 */
[C---:B------:R-:W-:Y:S01]  /*3bf0*/  IMAD.IADD R43, R21.reuse, 0x1, -R15 ;  /* 0x00000001152b7824 */ /* 0x040fe200078e0a0f */
[----:B------:R-:W-:Y:S01]  /*3c00*/  LOP3.LUT R37, R24, 0x28, R25, 0xfe, !PT ;  /* 0x0000002818257812 */ /* 0x000fe200078efe19 */
[C---:B------:R-:W-:Y:S01]  /*3c10*/  VIADD R15, R21.reuse, 0x8 ;  /* 0x00000008150f7836 */ /* 0x040fe20000000000 */
[----:B------:R-:W-:Y:S01]  /*3c20*/  IABS R16, R16 ;  /* 0x0000001000107213 */ /* 0x000fe20000000000 */
[--C-:B------:R-:W-:Y:S01]  /*3c30*/  IMAD.IADD R29, R21, 0x1, -R6.reuse ;  /* 0x00000001151d7824 */ /* 0x100fe200078e0a06 */
[----:B------:R-:W-:Y:S01]  /*3c40*/  IABS R43, R43 ;  /* 0x0000002b002b7213 */ /* 0x000fe20000000000 */
[----:B------:R-:W-:Y:S01]  /*3c50*/  IMAD.IADD R6, R15, 0x1, -R6 ;  /* 0x000000010f067824 */ /* 0x000fe200078e0a06 */
[----:B------:R-:W-:Y:S01]  /*3c60*/  I2FP.F32.S32 R16, R16 ;  /* 0x0000001000107245 */ /* 0x000fe20000201400 */
[----:B------:R-:W-:Y:S01]  /*3c70*/  IMAD.IADD R41, R21, 0x1, -R37 ;  /* 0x0000000115297824 */ /* 0x000fe200078e0a25 */
[----:B------:R-:W-:-:S02]  /*3c80*/  IABS R29, R29 ;  /* 0x0000001d001d7213 */ /* 0x000fc40000000000 */
[----:B------:R-:W-:Y:S01]  /*3c90*/  IABS R6, R6 ;  /* 0x0000000600067213 */ /* 0x000fe20000000000 */
[----:B------:R-:W-:Y:S01]  /*3ca0*/  FFMA.FTZ R48, -R0, R16, R48 ;  /* 0x0000001000307223 */ /* 0x000fe20000010130 */
[----:B------:R-:W-:Y:S02]  /*3cb0*/  LOP3.LUT R16, R24, R25, RZ, 0xfc, !PT ;  /* 0x0000001918107212 */ /* 0x000fe400078efcff */
[----:B------:R-:W-:Y:S02]  /*3cc0*/  I2FP.F32.S32 R6, R6 ;  /* 0x0000000600067245 */ /* 0x000fe40000201400 */
[----:B------:R-:W-:Y:S01]  /*3cd0*/  ISETP.GE.AND P1, PT, R16, R26, PT ;  /* 0x0000001a1000720c */ /* 0x000fe20003f26270 */
[----:B------:R-:W-:Y:S01]  /*3ce0*/  IMAD.IADD R16, R21, 0x1, -R16 ;  /* 0x0000000115107824 */ /* 0x000fe200078e0a10 */
[----:B------:R-:W-:Y:S01]  /*3cf0*/  I2FP.F32.S32 R43, R43 ;  /* 0x0000002b002b7245 */ /* 0x000fe20000201400 */
[----:B-1----:R-:W-:Y:S01]  /*3d00*/  FFMA.FTZ R66, -R0, R6, R66 ;  /* 0x0000000600427223 */ /* 0x002fe20000010142 */
[----:B------:R-:W-:-:S02]  /*3d10*/  I2FP.F32.S32 R29, R29 ;  /* 0x0000001d001d7245 */ /* 0x000fc40000201400 */
[----:B------:R-:W-:Y:S01]  /*3d20*/  IABS R16, R16 ;  /* 0x0000001000107213 */ /* 0x000fe20000000000 */
[----:B------:R-:W-:Y:S01]  /*3d30*/  FFMA.FTZ R43, -R0, R43, R51 ;  /* 0x0000002b002b7223 */ /* 0x000fe20000010133 */
[----:B------:R-:W-:Y:S01]  /*3d40*/  LOP3.LUT R30, R24, 0x29, R25, 0xfe, !PT ;  /* 0x00000029181e7812 */ /* 0x000fe200078efe19 */
[----:B------:R-:W-:Y:S01]  /*3d50*/  FFMA.FTZ R29, -R0, R29, R65 ;  /* 0x0000001d001d7223 */ /* 0x000fe20000010141 */
[----:B------:R-:W-:Y:S02]  /*3d60*/  I2FP.F32.S32 R16, R16 ;  /* 0x0000001000107245 */ /* 0x000fe40000201400 */
[----:B------:R-:W-:Y:S01]  /*3d70*/  LOP3.LUT R20, R24, 0x30, R25, 0xfe, !PT ;  /* 0x0000003018147812 */ /* 0x000fe200078efe19 */
[----:B------:R-:W-:Y:S01]  /*3d80*/  IMAD.IADD R35, R21, 0x1, -R30 ;  /* 0x0000000115237824 */ /* 0x000fe200078e0a1e */
[----:B------:R-:W-:Y:S01]  /*3d90*/  ISETP.GE.AND P0, PT, R18, R26, PT ;  /* 0x0000001a1200720c */ /* 0x000fe20003f06270 */
[----:B------:R-:W-:Y:S01]  /*3da0*/  FFMA.FTZ R6, -R0, R16, R54 ;  /* 0x0000001000067223 */ /* 0x000fe20000010136 */
[----:B------:R-:W-:Y:S01]  /*3db0*/  FSEL R43, R43, -INF , !P4 ;  /* 0xff8000002b2b7808 */ /* 0x000fe20006000000 */
[----:B------:R-:W-:Y:S01]  /*3dc0*/  IMAD.IADD R18, R21, 0x1, -R20 ;  /* 0x0000000115127824 */ /* 0x000fe200078e0a14 */
[----:B------:R-:W-:-:S02]  /*3dd0*/  FSEL R29, R29, -INF , !P2 ;  /* 0xff8000001d1d7808 */ /* 0x000fc40005000000 */
[----:B------:R-:W-:Y:S02]  /*3de0*/  FSEL R6, R6, -INF , !P4 ;  /* 0xff80000006067808 */ /* 0x000fe40006000000 */
[----:B------:R-:W-:Y:S02]  /*3df0*/  FSEL R66, R66, -INF , !P2 ;  /* 0xff80000042427808 */ /* 0x000fe40005000000 */
[-C--:B------:R-:W-:Y:S01]  /*3e00*/  ISETP.GE.AND P3, PT, R37, R26.reuse, PT ;  /* 0x0000001a2500720c */ /* 0x080fe20003f66270 */
[C---:B------:R-:W-:Y:S01]  /*3e10*/  IMAD.IADD R37, R15.reuse, 0x1, -R37 ;  /* 0x000000010f257824 */ /* 0x040fe200078e0a25 */
[-C--:B------:R-:W-:Y:S01]  /*3e20*/  ISETP.GE.AND P4, PT, R30, R26.reuse, PT ;  /* 0x0000001a1e00720c */ /* 0x080fe20003f86270 */
[C---:B------:R-:W-:Y:S01]  /*3e30*/  IMAD.IADD R30, R15.reuse, 0x1, -R30 ;  /* 0x000000010f1e7824 */ /* 0x040fe200078e0a1e */
[----:B------:R-:W-:Y:S01]  /*3e40*/  ISETP.GE.AND P2, PT, R20, R26, PT ;  /* 0x0000001a1400720c */ /* 0x000fe20003f46270 */
[----:B------:R-:W-:Y:S01]  /*3e50*/  IMAD.IADD R20, R15, 0x1, -R20 ;  /* 0x000000010f147824 */ /* 0x000fe200078e0a14 */
[----:B------:R-:W-:-:S02]  /*3e60*/  LOP3.LUT R31, R24, 0x31, R25, 0xfe, !PT ;  /* 0x00000031181f7812 */ /* 0x000fc400078efe19 */
[----:B------:R-:W-:Y:S02]  /*3e70*/  IABS R35, R35 ;  /* 0x0000002300237213 */ /* 0x000fe40000000000 */
[----:B------:R-:W-:Y:S01]  /*3e80*/  IABS R18, R18 ;  /* 0x0000001200127213 */ /* 0x000fe20000000000 */
[----:B------:R-:W-:Y:S01]  /*3e90*/  IMAD.IADD R40, R21, 0x1, -R31 ;  /* 0x0000000115287824 */ /* 0x000fe200078e0a1f */
        /* <DEDUP_REMOVED lines=16> */
[----:B------:R-:W-:-:S02]  /*3fa0*/  I2FP.F32.S32 R40, R40 ;  /* 0x0000002800287245 */ /* 0x000fc40000201400 */
[----:B------:R-:W-:Y:S01]  /*3fb0*/  LOP3.LUT R19, R24, 0x38, R25, 0xfe, !PT ;  /* 0x0000003818137812 */ /* 0x000fe200078efe19 */
[----:B------:R-:W-:Y:S01]  /*3fc0*/  FFMA.FTZ R41, -R0, R41, R67 ;  /* 0x0000002900297223 */ /* 0x000fe20000010143 */
[----:B------:R-:W-:Y:S01]  /*3fd0*/  LOP3.LUT R37, R24, 0x39, R25, 0xfe, !PT ;  /* 0x0000003918257812 */ /* 0x000fe200078efe19 */
[----:B------:R-:W-:Y:S01]  /*3fe0*/  FFMA.FTZ R72, -R0, R40, R72 ;  /* 0x0000002800487223 */ /* 0x000fe20000010148 */
[----:B------:R-:W-:Y:S01]  /*3ff0*/  FSEL R35, R35, -INF , !P4 ;  /* 0xff80000023237808 */ /* 0x000fe20006000000 */
[C---:B------:R-:W-:Y:S01]  /*4000*/  IMAD.IADD R39, R21.reuse, 0x1, -R19 ;  /* 0x0000000115277824 */ /* 0x040fe200078e0a13 */
[----:B------:R-:W-:Y:S01]  /*4010*/  FSEL R42, R70, -INF , !P4 ;  /* 0xff800000462a7808 */ /* 0x000fe20006000000 */
[----:B------:R-:W-:Y:S01]  /*4020*/  IMAD.IADD R40, R21, 0x1, -R37 ;  /* 0x0000000115287824 */ /* 0x000fe200078e0a25 */
[----:B------:R-:W-:Y:S02]  /*4030*/  FSEL R18, R18, -INF , !P2 ;  /* 0xff80000012127808 */ /* 0x000fe40005000000 */
[----:B------:R-:W-:-:S02]  /*4040*/  FSEL R105, R74, -INF , !P2 ;  /* 0xff8000004a697808 */ /* 0x000fc40005000000 */
[-C--:B------:R-:W-:Y:S01]  /*4050*/  ISETP.GE.AND P4, PT, R19, R26.reuse, PT ;  /* 0x0000001a1300720c */ /* 0x080fe20003f86270 */
[----:B------:R-:W-:Y:S01]  /*4060*/  IMAD.IADD R19, R15, 0x1, -R19 ;  /* 0x000000010f137824 */ /* 0x000fe200078e0a13 */
[-C--:B------:R-:W-:Y:S01]  /*4070*/  ISETP.GE.AND P2, PT, R37, R26.reuse, PT ;  /* 0x0000001a2500720c */ /* 0x080fe20003f46270 */
[----:B------:R-:W-:Y:S01]  /*4080*/  IMAD.IADD R37, R15, 0x1, -R37 ;  /* 0x000000010f257824 */ /* 0x000fe200078e0a25 */
        /* <DEDUP_REMOVED lines=16> */
[----:B------:R-:W-:Y:S01]  /*4190*/  FFMA.FTZ R51, -R0, R51, R77 ;  /* 0x0000003300337223 */ /* 0x000fe2000001014d */
[--C-:B------:R-:W-:Y:S01]  /*41a0*/  LOP3.LUT R40, R24, 0x41, R25.reuse, 0xfe, !PT ;  /* 0x0000004118287812 */ /* 0x100fe200078efe19 */
[----:B------:R-:W-:Y:S01]  /*41b0*/  FFMA.FTZ R78, -R0, R37, R78 ;  /* 0x00000025004e7223 */ /* 0x000fe2000001014e */
[----:B------:R-:W-:Y:S01]  /*41c0*/  LOP3.LUT R37, R24, 0x48, R25, 0xfe, !PT ;  /* 0x0000004818257812 */ /* 0x000fe200078efe19 */
[----:B------:R-:W-:Y:S01]  /*41d0*/  FFMA.FTZ R73, -R0, R31, R73 ;  /* 0x0000001f00497223 */ /* 0x000fe20000010149 */
[----:B------:R-:W-:Y:S01]  /*41e0*/  LOP3.LUT R30, R24, 0x40, R25, 0xfe, !PT ;  /* 0x00000040181e7812 */ /* 0x000fe200078efe19 */
[----:B------:R-:W-:Y:S01]  /*41f0*/  IMAD.IADD R54, R21, 0x1, -R40 ;  /* 0x0000000115367824 */ /* 0x000fe200078e0a28 */
[----:B------:R-:W-:-:S02]  /*4200*/  FSEL R20, R20, -INF , !P4 ;  /* 0xff80000014147808 */ /* 0x000fc40006000000 */
[----:B------:R-:W-:Y:S01]  /*4210*/  FSEL R115, R51, -INF , !P4 ;  /* 0xff80000033737808 */ /* 0x000fe20006000000 */
[--C-:B------:R-:W-:Y:S01]  /*4220*/  IMAD.IADD R51, R21, 0x1, -R37.reuse ;  /* 0x0000000115337824 */ /* 0x100fe200078e0a25 */
[----:B------:R-:W-:Y:S01]  /*4230*/  FSEL R19, R19, -INF , !P2 ;  /* 0xff80000013137808 */ /* 0x000fe20005000000 */
[----:B------:R-:W-:Y:S01]  /*4240*/  IMAD.IADD R39, R21, 0x1, -R30 ;  /* 0x0000000115277824 */ /* 0x000fe200078e0a1e */
[----:B------:R-:W-:Y:S02]  /*4250*/  FSEL R123, R78, -INF , !P2 ;  /* 0xff8000004e7b7808 */ /* 0x000fe40005000000 */
[-C--:B------:R-:W-:Y:S01]  /*4260*/  ISETP.GE.AND P4, PT, R40, R26.reuse, PT ;  /* 0x0000001a2800720c */ /* 0x080fe20003f86270 */
[----:B------:R-:W-:Y:S01]  /*4270*/  IMAD.IADD R40, R15, 0x1, -R40 ;  /* 0x000000010f287824 */ /* 0x000fe200078e0a28 */
[----:B------:R-:W-:Y:S01]  /*4280*/  ISETP.GE.AND P2, PT, R37, R26, PT ;  /* 0x0000001a2500720c */ /* 0x000fe20003f46270 */
[----:B------:R-:W-:Y:S01]  /*4290*/  IMAD.IADD R37, R15, 0x1, -R37 ;  /* 0x000000010f257824 */ /* 0x000fe200078e0a25 */
[----:B------:R-:W-:-:S02]  /*42a0*/  FSEL R31, R72, -INF , !P3 ;  /* 0xff800000481f7808 */ /* 0x000fc40005800000 */
[----:B------:R-:W-:Y:S02]  /*42b0*/  FSEL R97, R73, -INF , !P3 ;  /* 0xff80000049617808 */ /* 0x000fe40005800000 */
[----:B------:R-:W-:Y:S01]  /*42c0*/  ISETP.GE.AND P3, PT, R30, R26, PT ;  /* 0x0000001a1e00720c */ /* 0x000fe20003f66270 */
[----:B------:R-:W-:Y:S01]  /*42d0*/  IMAD.IADD R30, R15, 0x1, -R30 ;  /* 0x000000010f1e7824 */ /* 0x000fe200078e0a1e */
[----:B------:R-:W-:Y:S02]  /*42e0*/  IABS R51, R51 ;  /* 0x0000003300337213 */ /* 0x000fe40000000000 */
[----:B------:R-:W-:Y:S02]  /*42f0*/  IABS R40, R40 ;  /* 0x0000002800287213 */ /* 0x000fe40000000000 */
[----:B------:R-:W-:Y:S02]  /*4300*/  IABS R37, R37 ;  /* 0x0000002500257213 */ /* 0x000fe40000000000 */
[----:B------:R-:W-:-:S02]  /*4310*/  IABS R30, R30 ;  /* 0x0000001e001e7213 */ /* 0x000fc40000000000 */
[----:B------:R-:W-:Y:S02]  /*4320*/  I2FP.F32.S32 R65, R51 ;  /* 0x0000003300417245 */ /* 0x000fe40000201400 */
[----:B------:R-:W-:Y:S02]  /*4330*/  I2FP.F32.S32 R40, R40 ;  /* 0x0000002800287245 */ /* 0x000fe40000201400 */
[----:B------:R-:W-:Y:S02]  /*4340*/  I2FP.F32.S32 R67, R37 ;  /* 0x0000002500437245 */ /* 0x000fe40000201400 */
[----:B------:R-:W-:Y:S01]  /*4350*/  I2FP.F32.S32 R51, R30 ;  /* 0x0000001e00337245 */ /* 0x000fe20000201400 */
[C---:B------:R-:W-:Y:S01]  /*4360*/  FFMA.FTZ R30, -R0.reuse, R65, R83 ;  /* 0x00000041001e7223 */ /* 0x040fe20000010153 */
[C---:B------:R-:W-:Y:S01]  /*4370*/  FFMA.FTZ R82, -R0.reuse, R40, R82 ;  /* 0x0000002800527223 */ /* 0x040fe20000010152 */
[----:B------:R-:W-:Y:S01]  /*4380*/  FFMA.FTZ R67, -R0, R67, R88 ;  /* 0x0000004300437223 */ /* 0x000fe20000010158 */
[----:B------:R-:W-:Y:S01]  /*4390*/  LOP3.LUT R40, R24, 0x50, R25, 0xfe, !PT ;  /* 0x0000005018287812 */ /* 0x000fe200078efe19 */
[----:B------:R-:W-:Y:S01]  /*43a0*/  FFMA.FTZ R81, -R0, R51, R81 ;  /* 0x0000003300517223 */ /* 0x000fe20000010151 */
[----:B------:R-:W-:-:S02]  /*43b0*/  FSEL R30, R30, -INF , !P2 ;  /* 0xff8000001e1e7808 */ /* 0x000fc40005000000 */
[----:B------:R-:W-:Y:S01]  /*43c0*/  FSEL R138, R67, -INF , !P2 ;  /* 0xff800000438a7808 */ /* 0x000fe20005000000 */
[--C-:B------:R-:W-:Y:S01]  /*43d0*/  IMAD.IADD R65, R21, 0x1, -R40.reuse ;  /* 0x0000000115417824 */ /* 0x100fe200078e0a28 */
[----:B------:R-:W-:Y:S01]  /*43e0*/  ISETP.GE.AND P2, PT, R40, R26, PT ;  /* 0x0000001a2800720c */ /* 0x000fe20003f46270 */
[----:B------:R-:W-:Y:S01]  /*43f0*/  IMAD.IADD R40, R15, 0x1, -R40 ;  /* 0x000000010f287824 */ /* 0x000fe200078e0a28 */
[----:B------:R-:W-:Y:S02]  /*4400*/  IABS R39, R39 ;  /* 0x0000002700277213 */ /* 0x000fe40000000000 */
[----:B------:R-:W-:Y:S02]  /*4410*/  LOP3.LUT R51, R24, 0x49, R25, 0xfe, !PT ;  /* 0x0000004918337812 */ /* 0x000fe400078efe19 */
[----:B------:R-:W-:Y:S02]  /*4420*/  IABS R40, R40 ;  /* 0x0000002800287213 */ /* 0x000fe40000000000 */
[----:B------:R-:W-:Y:S01]  /*4430*/  I2FP.F32.S32 R39, R39 ;  /* 0x0000002700277245 */ /* 0x000fe20000201400 */
[----:B------:R-:W-:Y:S01]  /*4440*/  IMAD.IADD R68, R21, 0x1, -R51 ;  /* 0x0000000115447824 */ /* 0x000fe200078e0a33 */
[----:B------:R-:W-:-:S02]  /*4450*/  I2FP.F32.S32 R40, R40 ;  /* 0x0000002800287245 */ /* 0x000fc40000201400 */
[----:B------:R-:W-:Y:S01]  /*4460*/  FSEL R137, R81, -INF , !P3 ;  /* 0xff80000051897808 */ /* 0x000fe20005800000 */
[C---:B------:R-:W-:Y:S01]  /*4470*/  FFMA.FTZ R39, -R0.reuse, R39, R79 ;  /* 0x0000002700277223 */ /* 0x040fe2000001014f */
[----:B------:R-:W-:Y:S01]  /*4480*/  IABS R54, R54 ;  /* 0x0000003600367213 */ /* 0x000fe20000000000 */
[----:B------:R-:W-:Y:S01]  /*4490*/  FFMA.FTZ R92, -R0, R40, R92 ;  /* 0x00000028005c7223 */ /* 0x000fe2000001015c */
[----:B------:R-:W-:Y:S01]  /*44a0*/  IABS R68, R68 ;  /* 0x0000004400447213 */ /* 0x000fe20000000000 */
[----:B------:R-:W2:Y:S01]  /*44b0*/  LD.E R40, desc[UR4][R2.64+0xdc] ;  /* 0x0000dc0402287980 */ /* 0x000ea2000c101900 */
[----:B------:R-:W-:Y:S02]  /*44c0*/  FSEL R39, R39, -INF , !P3 ;  /* 0xff80000027277808 */ /* 0x000fe40005800000 */
[----:B------:R-:W-:Y:S01]  /*44d0*/  ISETP.GE.AND P3, PT, R51, R26, PT ;  /* 0x0000001a3300720c */ /* 0x000fe20003f66270 */
[----:B------:R-:W-:Y:S01]  /*44e0*/  IMAD.IADD R51, R15, 0x1, -R51 ;  /* 0x000000010f337824 */ /* 0x000fe200078e0a33 */
[----:B------:R-:W-:-:S02]  /*44f0*/  I2FP.F32.S32 R54, R54 ;  /* 0x0000003600367245 */ /* 0x000fc40000201400 */
[----:B------:R-:W-:Y:S02]  /*4500*/  I2FP.F32.S32 R68, R68 ;  /* 0x0000004400447245 */ /* 0x000fe40000201400 */
[----:B------:R-:W-:Y:S01]  /*4510*/  IABS R51, R51 ;  /* 0x0000003300337213 */ /* 0x000fe20000000000 */
[----:B------:R-:W-:Y:S01]  /*4520*/  FFMA.FTZ R37, -R0, R54, R80 ;  /* 0x0000003600257223 */ /* 0x000fe20000010150 */
[----:B------:R-:W-:Y:S01]  /*4530*/  LOP3.LUT R54, R24, 0x9, R25, 0xfe, !PT ;  /* 0x0000000918367812 */ /* 0x000fe200078efe19 */
[----:B------:R-:W-:Y:S01]  /*4540*/  FFMA.FTZ R68, -R0, R68, R84 ;  /* 0x0000004400447223 */ /* 0x000fe20000010154 */
[----:B------:R-:W-:Y:S02]  /*4550*/  I2FP.F32.S32 R51, R51 ;  /* 0x0000003300337245 */ /* 0x000fe40000201400 */
[----:B------:R-:W-:Y:S02]  /*4560*/  FSEL R37, R37, -INF , !P4 ;  /* 0xff80000025257808 */ /* 0x000fe40006000000 */
[----:B------:R-:W-:Y:S01]  /*4570*/  FSEL R135, R82, -INF , !P4 ;  /* 0xff80000052877808 */ /* 0x000fe20006000000 */
[----:B------:R-:W-:Y:S01]  /*4580*/  FFMA.FTZ R89, -R0, R51, R89 ;  /* 0x0000003300597223 */ /* 0x000fe20000010159 */
[----:B------:R-:W-:Y:S01]  /*4590*/  ISETP.GE.AND P4, PT, R54, R26, PT ;  /* 0x0000001a3600720c */ /* 0x000fe20003f86270 */
[----:B------:R-:W-:Y:S01]  /*45a0*/  IMAD.IADD R54, R21, 0x1, -R54 ;  /* 0x0000000115367824 */ /* 0x000fe200078e0a36 */
[----:B------:R-:W-:-:S02]  /*45b0*/  IABS R67, R65 ;  /* 0x0000004100437213 */ /* 0x000fc40000000000 */
[----:B------:R-:W-:Y:S02]  /*45c0*/  LOP3.LUT R65, R24, 0x51, R25, 0xfe, !PT ;  /* 0x0000005118417812 */ /* 0x000fe400078efe19 */
[----:B------:R-:W-:Y:S02]  /*45d0*/  FSEL R68, R68, -INF , !P3 ;  /* 0xff80000044447808 */ /* 0x000fe40005800000 */
[----:B------:R-:W-:Y:S01]  /*45e0*/  FSEL R139, R89, -INF , !P3 ;  /* 0xff800000598b7808 */ /* 0x000fe20005800000 */
[--C-:B------:R-:W-:Y:S01]  /*45f0*/  IMAD.IADD R70, R21, 0x1, -R65.reuse ;  /* 0x0000000115467824 */ /* 0x100fe200078e0a41 */
[----:B------:R-:W-:Y:S02]  /*4600*/  IABS R54, R54 ;  /* 0x0000003600367213 */ /* 0x000fe40000000000 */
[----:B------:R-:W-:Y:S01]  /*4610*/  ISETP.GE.AND P3, PT, R65, R26, PT ;  /* 0x0000001a4100720c */ /* 0x000fe20003f66270 */
[----:B------:R-:W-:Y:S01]  /*4620*/  IMAD.IADD R65, R15, 0x1, -R65 ;  /* 0x000000010f417824 */ /* 0x000fe200078e0a41 */
[----:B------:R-:W-:-:S02]  /*4630*/  I2FP.F32.S32 R54, R54 ;  /* 0x0000003600367245 */ /* 0x000fc40000201400 */
[----:B------:R-:W-:Y:S02]  /*4640*/  I2FP.F32.S32 R67, R67 ;  /* 0x0000004300437245 */ /* 0x000fe40000201400 */
[----:B------:R-:W-:Y:S01]  /*4650*/  IABS R70, R70 ;  /* 0x0000004600467213 */ /* 0x000fe20000000000 */
[C---:B------:R-:W-:Y:S01]  /*4660*/  FFMA.FTZ R52, -R0.reuse, R54, R52 ;  /* 0x0000003600347223 */ /* 0x040fe20000010134 */
[----:B------:R-:W-:Y:S01]  /*4670*/  IABS R65, R65 ;  /* 0x0000004100417213 */ /* 0x000fe20000000000 */
[----:B------:R-:W-:Y:S01]  /*4680*/  FFMA.FTZ R67, -R0, R67, R90 ;  /* 0x0000004300437223 */ /* 0x000fe2000001015a */
[----:B------:R-:W-:Y:S02]  /*4690*/  LOP3.LUT R54, R24, 0x58, R25, 0xfe, !PT ;  /* 0x0000005818367812 */ /* 0x000fe400078efe19 */
[----:B------:R-:W-:Y:S02]  /*46a0*/  I2FP.F32.S32 R70, R70 ;  /* 0x0000004600467245 */ /* 0x000fe40000201400 */
[----:B------:R-:W-:Y:S01]  /*46b0*/  I2FP.F32.S32 R65, R65 ;  /* 0x0000004100417245 */ /* 0x000fe20000201400 */
[--C-:B------:R-:W-:Y:S01]  /*46c0*/  IMAD.IADD R69, R21, 0x1, -R54.reuse ;  /* 0x0000000115457824 */ /* 0x100fe200078e0a36 */
[----:B------:R-:W-:Y:S01]  /*46d0*/  FSEL R67, R67, -INF , !P2 ;  /* 0xff80000043437808 */ /* 0x000fe20005000000 */
[----:B------:R-:W-:Y:S01]  /*46e0*/  FFMA.FTZ R59, -R0, R70, R59 ;  /* 0x00000046003b7223 */ /* 0x000fe2000001013b */
[----:B------:R-:W-:Y:S01]  /*46f0*/  FSEL R140, R92, -INF , !P2 ;  /* 0xff8000005c8c7808 */ /* 0x000fe20005000000 */
[----:B------:R-:W-:Y:S01]  /*4700*/  FFMA.FTZ R91, -R0, R65, R91 ;  /* 0x00000041005b7223 */ /* 0x000fe2000001015b */
[----:B------:R-:W-:Y:S01]  /*4710*/  ISETP.GE.AND P2, PT, R54, R26, PT ;  /* 0x0000001a3600720c */ /* 0x000fe20003f46270 */
[----:B------:R-:W-:Y:S01]  /*4720*/  IMAD.IADD R54, R15, 0x1, -R54 ;  /* 0x000000010f367824 */ /* 0x000fe200078e0a36 */
[----:B------:R-:W-:-:S02]  /*4730*/  LOP3.LUT R51, R24, 0x59, R25, 0xfe, !PT ;  /* 0x0000005918337812 */ /* 0x000fc400078efe19 */
[----:B------:R-:W-:Y:S02]  /*4740*/  LOP3.LUT R72, R24, 0x60, R25, 0xfe, !PT ;  /* 0x0000006018487812 */ /* 0x000fe400078efe19 */
[----:B------:R-:W-:Y:S01]  /*4750*/  FSEL R70, R59, -INF , !P3 ;  /* 0xff8000003b467808 */ /* 0x000fe20005800000 */
[--C-:B------:R-:W-:Y:S01]  /*4760*/  IMAD.IADD R73, R21, 0x1, -R51.reuse ;  /* 0x0000000115497824 */ /* 0x100fe200078e0a33 */
[----:B------:R-:W-:Y:S01]  /*4770*/  FSEL R136, R91, -INF , !P3 ;  /* 0xff8000005b887808 */ /* 0x000fe20005800000 */
[--C-:B------:R-:W-:Y:S01]  /*4780*/  IMAD.IADD R71, R21, 0x1, -R72.reuse ;  /* 0x0000000115477824 */ /* 0x100fe200078e0a48 */
[----:B------:R-:W-:Y:S01]  /*4790*/  IABS R69, R69 ;  /* 0x0000004500457213 */ /* 0x000fe20000000000 */
[----:B------:R-:W-:Y:S01]  /*47a0*/  IMAD.IADD R59, R15, 0x1, -R51 ;  /* 0x000000010f3b7824 */ /* 0x000fe200078e0a33 */
[----:B------:R-:W-:Y:S02]  /*47b0*/  IABS R54, R54 ;  /* 0x0000003600367213 */ /* 0x000fe40000000000 */
[----:B------:R-:W-:Y:S01]  /*47c0*/  ISETP.GE.AND P3, PT, R51, R26, PT ;  /* 0x0000001a3300720c */ /* 0x000fe20003f66270 */
[----:B------:R-:W-:Y:S01]  /*47d0*/  IMAD.IADD R51, R15, 0x1, -R72 ;  /* 0x000000010f337824 */ /* 0x000fe200078e0a48 */
[----:B------:R-:W-:-:S02]  /*47e0*/  I2FP.F32.S32 R69, R69 ;  /* 0x0000004500457245 */ /* 0x000fc40000201400 */
[----:B------:R-:W-:Y:S02]  /*47f0*/  I2FP.F32.S32 R54, R54 ;  /* 0x0000003600367245 */ /* 0x000fe40000201400 */
[----:B------:R-:W-:Y:S02]  /*4800*/  IABS R71, R71 ;  /* 0x0000004700477213 */ /* 0x000fe40000000000 */
[----:B------:R-:W-:Y:S01]  /*4810*/  IABS R51, R51 ;  /* 0x0000003300337213 */ /* 0x000fe20000000000 */
[C---:B------:R-:W-:Y:S01]  /*4820*/  FFMA.FTZ R69, -R0.reuse, R69, R5 ;  /* 0x0000004500457223 */ /* 0x040fe20000010105 */
[C---:B------:R-:W-:Y:S01]  /*4830*/  FFMA.FTZ R95, -R0.reuse, R54, R95 ;  /* 0x00000036005f7223 */ /* 0x040fe2000001015f */
[----:B------:R-:W-:Y:S02]  /*4840*/  I2FP.F32.S32 R71, R71 ;  /* 0x0000004700477245 */ /* 0x000fe40000201400 */
[----:B------:R-:W-:Y:S02]  /*4850*/  I2FP.F32.S32 R51, R51 ;  /* 0x0000003300337245 */ /* 0x000fe40000201400 */
[----:B------:R-:W-:Y:S01]  /*4860*/  IABS R59, R59 ;  /* 0x0000003b003b7213 */ /* 0x000fe20000000000 */
[C---:B------:R-:W-:Y:S01]  /*4870*/  FFMA.FTZ R8, -R0.reuse, R71, R8 ;  /* 0x0000004700087223 */ /* 0x040fe20000010108 */
[----:B------:R-:W-:Y:S01]  /*4880*/  FSEL R69, R69, -INF , !P2 ;  /* 0xff80000045457808 */ /* 0x000fe20005000000 */
[----:B------:R-:W-:Y:S01]  /*4890*/  FFMA.FTZ R104, -R0, R51, R10 ;  /* 0x0000003300687223 */ /* 0x000fe2000001010a */
[----:B------:R-:W-:-:S02]  /*48a0*/  FSEL R134, R95, -INF , !P2 ;  /* 0xff8000005f867808 */ /* 0x000fc40005000000 */
[--C-:B------:R-:W-:Y:S02]  /*48b0*/  LOP3.LUT R5, R24, 0x68, R25.reuse, 0xfe, !PT ;  /* 0x0000006818057812 */ /* 0x100fe400078efe19 */
[----:B------:R-:W-:Y:S02]  /*48c0*/  ISETP.GE.AND P2, PT, R72, R26, PT ;  /* 0x0000001a4800720c */ /* 0x000fe40003f46270 */
[----:B------:R-:W-:Y:S02]  /*48d0*/  I2FP.F32.S32 R59, R59 ;  /* 0x0000003b003b7245 */ /* 0x000fe40000201400 */
[C---:B------:R-:W-:Y:S02]  /*48e0*/  LOP3.LUT R51, R24.reuse, R25, RZ, 0xfc, !PT ;  /* 0x0000001918337212 */ /* 0x040fe400078efcff */
[----:B------:R-:W-:Y:S02]  /*48f0*/  LOP3.LUT R54, R24, 0x61, R25, 0xfe, !PT ;  /* 0x0000006118367812 */ /* 0x000fe400078efe19 */
[----:B------:R-:W-:Y:S01]  /*4900*/  FSEL R71, R8, -INF , !P2 ;  /* 0xff80000008477808 */ /* 0x000fe20005000000 */
[----:B------:R-:W-:-:S02]  /*4910*/  IMAD.IADD R8, R15, 0x1, -R5 ;  /* 0x000000010f087824 */ /* 0x000fc400078e0a05 */
[----:B------:R-:W-:Y:S01]  /*4920*/  FFMA.FTZ R59, -R0, R59, R93 ;  /* 0x0000003b003b7223 */ /* 0x000fe2000001015d */
[----:B------:R-:W-:Y:S02]  /*4930*/  IMAD.IADD R51, R15, 0x1, -R51 ;  /* 0x000000010f337824 */ /* 0x000fe400078e0a33 */
[----:B------:R-:W-:Y:S02]  /*4940*/  IMAD.IADD R65, R21, 0x1, -R5 ;  /* 0x0000000115417824 */ /* 0x000fe400078e0a05 */
[----:B------:R-:W-:Y:S01]  /*4950*/  IMAD.IADD R93, R15, 0x1, -R54 ;  /* 0x000000010f5d7824 */ /* 0x000fe200078e0a36 */
[----:B------:R-:W-:Y:S02]  /*4960*/  LOP3.LUT R10, R24, 0x1, R25, 0xfe, !PT ;  /* 0x00000001180a7812 */ /* 0x000fe400078efe19 */
[----:B------:R-:W-:Y:S02]  /*4970*/  IABS R8, R8 ;  /* 0x0000000800087213 */ /* 0x000fe40000000000 */
[----:B------:R-:W-:-:S02]  /*4980*/  IABS R72, R51 ;  /* 0x0000003300487213 */ /* 0x000fc40000000000 */
[----:B------:R-:W-:Y:S02]  /*4990*/  IABS R65, R65 ;  /* 0x0000004100417213 */ /* 0x000fe40000000000 */
[----:B------:R-:W-:Y:S02]  /*49a0*/  IABS R93, R93 ;  /* 0x0000005d005d7213 */ /* 0x000fe40000000000 */
[----:B------:R-:W-:Y:S02]  /*49b0*/  FSEL R104, R104, -INF , !P2 ;  /* 0xff80000068687808 */ /* 0x000fe40005000000 */
[----:B------:R-:W-:Y:S01]  /*49c0*/  ISETP.GE.AND P2, PT, R5, R26, PT ;  /* 0x0000001a0500720c */ /* 0x000fe20003f46270 */
[----:B------:R-:W-:Y:S01]  /*49d0*/  IMAD.IADD R5, R15, 0x1, -R10 ;  /* 0x000000010f057824 */ /* 0x000fe200078e0a0a */
[----:B------:R-:W-:Y:S02]  /*49e0*/  I2FP.F32.S32 R8, R8 ;  /* 0x0000000800087245 */ /* 0x000fe40000201400 */
[----:B------:R-:W-:-:S02]  /*49f0*/  I2FP.F32.S32 R72, R72 ;  /* 0x0000004800487245 */ /* 0x000fc40000201400 */
[----:B------:R-:W-:Y:S02]  /*4a00*/  I2FP.F32.S32 R65, R65 ;  /* 0x0000004100417245 */ /* 0x000fe40000201400 */
[----:B------:R-:W-:Y:S01]  /*4a10*/  I2FP.F32.S32 R93, R93 ;  /* 0x0000005d005d7245 */ /* 0x000fe20000201400 */
[C---:B------:R-:W-:Y:S01]  /*4a20*/  FFMA.FTZ R34, -R0.reuse, R8, R34 ;  /* 0x0000000800227223 */ /* 0x040fe20000010122 */
[----:B------:R-:W-:Y:S01]  /*4a30*/  IABS R5, R5 ;  /* 0x0000000500057213 */ /* 0x000fe20000000000 */
[C---:B------:R-:W-:Y:S01]  /*4a40*/  FFMA.FTZ R10, -R0.reuse, R16, R44 ;  /* 0x00000010000a7223 */ /* 0x040fe2000001012c */
[C---:B------:R-:W-:Y:S01]  /*4a50*/  FFMA.FTZ R72, -R0.reuse, R72, R45 ;  /* 0x0000004800487223 */ /* 0x040fe2000001012d */
[C---:B------:R-:W-:Y:S01]  /*4a60*/  FFMA.FTZ R36, -R0.reuse, R65, R36 ;  /* 0x0000004100247223 */ /* 0x040fe20000010124 */
[----:B------:R-:W-:Y:S01]  /*4a70*/  FFMA.FTZ R93, -R0, R93, R9 ;  /* 0x0000005d005d7223 */ /* 0x000fe20000010109 */
[C-C-:B------:R-:W-:Y:S02]  /*4a80*/  LOP3.LUT R45, R24.reuse, 0x10, R25.reuse, 0xfe, !PT ;  /* 0x00000010182d7812 */ /* 0x140fe400078efe19 */
[----:B------:R-:W-:-:S02]  /*4a90*/  LOP3.LUT R44, R24, 0x11, R25, 0xfe, !PT ;  /* 0x00000011182c7812 */ /* 0x000fc400078efe19 */
[----:B------:R-:W-:Y:S01]  /*4aa0*/  LOP3.LUT R9, R24, 0x18, R25, 0xfe, !PT ;  /* 0x0000001818097812 */ /* 0x000fe200078efe19 */
[C---:B------:R-:W-:Y:S01]  /*4ab0*/  IMAD.IADD R74, R21.reuse, 0x1, -R54 ;  /* 0x00000001154a7824 */ /* 0x040fe200078e0a36 */
[----:B------:R-:W-:Y:S02]  /*4ac0*/  I2FP.F32.S32 R5, R5 ;  /* 0x0000000500057245 */ /* 0x000fe40000201400 */
[----:B------:R-:W-:Y:S01]  /*4ad0*/  FSEL R65, R34, -INF , !P2 ;  /* 0xff80000022417808 */ /* 0x000fe20005000000 */
[----:B------:R-:W-:Y:S01]  /*4ae0*/  IMAD.IADD R51, R21, 0x1, -R45 ;  /* 0x0000000115337824 */ /* 0x000fe200078e0a2d */
[----:B------:R-:W-:Y:S02]  /*4af0*/  IABS R73, R73 ;  /* 0x0000004900497213 */ /* 0x000fe40000000000 */
[----:B------:R-:W-:Y:S02]  /*4b00*/  FSEL R34, R10, -INF , !P1 ;  /* 0xff8000000a227808 */ /* 0x000fe40004800000 */
[----:B------:R-:W-:-:S02]  /*4b10*/  FSEL R72, R72, -INF , !P1 ;  /* 0xff80000048487808 */ /* 0x000fc40004800000 */
[----:B------:R-:W-:Y:S01]  /*4b20*/  FSEL R16, R36, -INF , !P2 ;  /* 0xff80000024107808 */ /* 0x000fe20005000000 */
[----:B------:R-:W-:Y:S01]  /*4b30*/  IMAD.IADD R36, R21, 0x1, -R44 ;  /* 0x0000000115247824 */ /* 0x000fe200078e0a2c */
[----:B------:R-:W-:Y:S01]  /*4b40*/  ISETP.GE.AND P1, PT, R9, R26, PT ;  /* 0x0000001a0900720c */ /* 0x000fe20003f26270 */
[----:B------:R-:W-:Y:S01]  /*4b50*/  IMAD.IADD R9, R21, 0x1, -R9 ;  /* 0x0000000115097824 */ /* 0x000fe200078e0a09 */
[----:B------:R-:W-:Y:S01]  /*4b60*/  I2FP.F32.S32 R73, R73 ;  /* 0x0000004900497245 */ /* 0x000fe20000201400 */
[----:B------:R-:W-:Y:S01]  /*4b70*/  FFMA.FTZ R46, -R0, R5, R46 ;  /* 0x00000005002e7223 */ /* 0x000fe2000001012e */
[----:B------:R-:W-:Y:S02]  /*4b80*/  IABS R74, R74 ;  /* 0x0000004a004a7213 */ /* 0x000fe40000000000 */
[----:B------:R-:W-:Y:S02]  /*4b90*/  IABS R51, R51 ;  /* 0x0000003300337213 */ /* 0x000fe40000000000 */
[----:B------:R-:W-:-:S02]  /*4ba0*/  IABS R36, R36 ;  /* 0x0000002400247213 */ /* 0x000fc40000000000 */
[----:B------:R-:W-:Y:S01]  /*4bb0*/  IABS R9, R9 ;  /* 0x0000000900097213 */ /* 0x000fe20000000000 */
[----:B------:R-:W-:Y:S01]  /*4bc0*/  FFMA.FTZ R73, -R0, R73, R94 ;  /* 0x0000004900497223 */ /* 0x000fe2000001015e */
[----:B------:R-:W-:Y:S02]  /*4bd0*/  I2FP.F32.S32 R74, R74 ;  /* 0x0000004a004a7245 */ /* 0x000fe40000201400 */
[----:B------:R-:W-:Y:S02]  /*4be0*/  FSEL R10, R46, -INF , !P0 ;  /* 0xff8000002e0a7808 */ /* 0x000fe40004000000 */
[----:B------:R-:W-:Y:S02]  /*4bf0*/  I2FP.F32.S32 R51, R51 ;  /* 0x0000003300337245 */ /* 0x000fe40000201400 */
[----:B------:R-:W-:Y:S02]  /*4c00*/  LOP3.LUT R46, R24, 0x69, R25, 0xfe, !PT ;  /* 0x00000069182e7812 */ /* 0x000fe400078efe19 */
[----:B------:R-:W-:-:S02]  /*4c10*/  I2FP.F32.S32 R36, R36 ;  /* 0x0000002400247245 */ /* 0x000fc40000201400 */
[----:B------:R-:W-:Y:S01]  /*4c20*/  I2FP.F32.S32 R9, R9 ;  /* 0x0000000900097245 */ /* 0x000fe20000201400 */
[C---:B------:R-:W-:Y:S01]  /*4c30*/  FFMA.FTZ R74, -R0.reuse, R74, R96 ;  /* 0x0000004a004a7223 */ /* 0x040fe20000010160 */
[----:B------:R-:W-:Y:S01]  /*4c40*/  FSEL R73, R73, -INF , !P3 ;  /* 0xff80000049497808 */ /* 0x000fe20005800000 */
[----:B------:R-:W-:Y:S01]  /*4c50*/  FFMA.FTZ R51, -R0, R51, R50 ;  /* 0x0000003300337223 */ /* 0x000fe20000010132 */
[----:B------:R-:W-:Y:S01]  /*4c60*/  FSEL R125, R59, -INF , !P3 ;  /* 0xff8000003b7d7808 */ /* 0x000fe20005800000 */
[----:B------:R-:W-:Y:S01]  /*4c70*/  IMAD.IADD R142, R21, 0x1, -R46 ;  /* 0x00000001158e7824 */ /* 0x000fe200078e0a2e */
[----:B------:R-:W-:Y:S01]  /*4c80*/  ISETP.GE.AND P3, PT, R54, R26, PT ;  /* 0x0000001a3600720c */ /* 0x000fe20003f66270 */
[C---:B------:R-:W-:Y:S01]  /*4c90*/  FFMA.FTZ R50, -R0.reuse, R36, R53 ;  /* 0x0000002400327223 */ /* 0x040fe20000010135 */
[----:B------:R-:W-:Y:S01]  /*4ca0*/  FFMA.FTZ R58, -R0, R9, R58 ;  /* 0x00000009003a7223 */ /* 0x000fe2000001013a */
[C-C-:B------:R-:W-:Y:S02]  /*4cb0*/  LOP3.LUT R8, R24.reuse, 0x19, R25.reuse, 0xfe, !PT ;  /* 0x0000001918087812 */ /* 0x140fe400078efe19 */
[----:B------:R-:W-:-:S02]  /*4cc0*/  LOP3.LUT R9, R24, 0x20, R25, 0xfe, !PT ;  /* 0x0000002018097812 */ /* 0x000fc400078efe19 */
[--C-:B------:R-:W-:Y:S02]  /*4cd0*/  LOP3.LUT R36, R24, 0x78, R25.reuse, 0xfe, !PT ;  /* 0x0000007818247812 */ /* 0x100fe400078efe19 */
[----:B------:R-:W-:Y:S02]  /*4ce0*/  FSEL R74, R74, -INF , !P3 ;  /* 0xff8000004a4a7808 */ /* 0x000fe40005800000 */
[----:B------:R-:W-:Y:S02]  /*4cf0*/  FSEL R93, R93, -INF , !P3 ;  /* 0xff8000005d5d7808 */ /* 0x000fe40005800000 */
[----:B------:R-:W-:Y:S02]  /*4d00*/  ISETP.GE.AND P3, PT, R45, R26, PT ;  /* 0x0000001a2d00720c */ /* 0x000fe40003f66270 */
[----:B------:R-:W-:Y:S02]  /*4d10*/  FSEL R48, R48, -INF , !P0 ;  /* 0xff80000030307808 */ /* 0x000fe40004000000 */
[----:B------:R-:W-:Y:S01]  /*4d20*/  IABS R142, R142 ;  /* 0x0000008e008e7213 */ /* 0x000fe20000000000 */
[C---:B------:R-:W-:Y:S01]  /*4d30*/  IMAD.IADD R122, R21.reuse, 0x1, -R36 ;  /* 0x00000001157a7824 */ /* 0x040fe200078e0a24 */
[----:B------:R-:W-:Y:S01]  /*4d40*/  ISETP.GE.AND P0, PT, R8, R26, PT ;  /* 0x0000001a0800720c */ /* 0x000fe20003f06270 */
[----:B------:R-:W-:Y:S01]  /*4d50*/  IMAD.IADD R8, R21, 0x1, -R8 ;  /* 0x0000000115087824 */ /* 0x000fe200078e0a08 */
[----:B------:R-:W-:-:S02]  /*4d60*/  LOP3.LUT R45, R24, 0x70, R25, 0xfe, !PT ;  /* 0x00000070182d7812 */ /* 0x000fc400078efe19 */
[----:B------:R-:W-:Y:S01]  /*4d70*/  ISETP.GE.AND P6, PT, R9, R26, PT ;  /* 0x0000001a0900720c */ /* 0x000fe20003fc6270 */
[C---:B------:R-:W-:Y:S01]  /*4d80*/  IMAD.IADD R9, R21.reuse, 0x1, -R9 ;  /* 0x0000000115097824 */ /* 0x040fe200078e0a09 */
[----:B------:R-:W-:Y:S01]  /*4d90*/  I2FP.F32.S32 R142, R142 ;  /* 0x0000008e008e7245 */ /* 0x000fe20000201400 */
[----:B------:R-:W-:Y:S01]  /*4da0*/  IMAD.IADD R141, R21, 0x1, -R45 ;  /* 0x00000001158d7824 */ /* 0x000fe200078e0a2d */
[----:B------:R-:W-:Y:S02]  /*4db0*/  IABS R8, R8 ;  /* 0x0000000800087213 */ /* 0x000fe40000000000 */
[----:B------:R-:W-:Y:S02]  /*4dc0*/  IABS R9, R9 ;  /* 0x0000000900097213 */ /* 0x000fe40000000000 */
[----:B------:R-:W-:Y:S01]  /*4dd0*/  IABS R122, R122 ;  /* 0x0000007a007a7213 */ /* 0x000fe20000000000 */
[----:B------:R-:W-:Y:S01]  /*4de0*/  FFMA.FTZ R142, -R0, R142, R32 ;  /* 0x0000008e008e7223 */ /* 0x000fe20000010120 */
[----:B------:R-:W-:-:S02]  /*4df0*/  LOP3.LUT R5, R24, 0x9, R25, 0xfe, !PT ;  /* 0x0000000918057812 */ /* 0x000fc400078efe19 */
[----:B------:R-:W-:Y:S02]  /*4e00*/  LOP3.LUT R32, R24, 0x10, R25, 0xfe, !PT ;  /* 0x0000001018207812 */ /* 0x000fe400078efe19 */
[----:B------:R-:W-:Y:S02]  /*4e10*/  I2FP.F32.S32 R8, R8 ;  /* 0x0000000800087245 */ /* 0x000fe40000201400 */
[----:B------:R-:W-:Y:S02]  /*4e20*/  IABS R141, R141 ;  /* 0x0000008d008d7213 */ /* 0x000fe40000000000 */
[----:B------:R-:W-:Y:S02]  /*4e30*/  I2FP.F32.S32 R9, R9 ;  /* 0x0000000900097245 */ /* 0x000fe40000201400 */
[----:B------:R-:W-:Y:S01]  /*4e40*/  I2FP.F32.S32 R122, R122 ;  /* 0x0000007a007a7245 */ /* 0x000fe20000201400 */
[----:B------:R-:W-:Y:S01]  /*4e50*/  IMAD.IADD R5, R15, 0x1, -R5 ;  /* 0x000000010f057824 */ /* 0x000fe200078e0a05 */
[----:B------:R-:W-:-:S02]  /*4e60*/  ISETP.GE.AND P2, PT, R44, R26, PT ;  /* 0x0000001a2c00720c */ /* 0x000fc40003f46270 */
[----:B------:R-:W-:Y:S02]  /*4e70*/  FSEL R52, R52, -INF , !P4 ;  /* 0xff80000034347808 */ /* 0x000fe40006000000 */
[----:B------:R-:W-:Y:S02]  /*4e80*/  FSEL R51, R51, -INF , !P3 ;  /* 0xff80000033337808 */ /* 0x000fe40005800000 */
[----:B------:R-:W-:Y:S01]  /*4e90*/  FMNMX3.FTZ R53, R34, R48, R43, !PT ;  /* 0x0000003022357276 */ /* 0x000fe2000781002b */
[----:B------:R-:W-:Y:S01]  /*4ea0*/  IMAD.IADD R32, R15, 0x1, -R32 ;  /* 0x000000010f207824 */ /* 0x000fe200078e0a20 */
[----:B------:R-:W-:Y:S01]  /*4eb0*/  I2FP.F32.S32 R141, R141 ;  /* 0x0000008d008d7245 */ /* 0x000fe20000201400 */
[C---:B------:R-:W-:Y:S01]  /*4ec0*/  FFMA.FTZ R60, -R0.reuse, R8, R60 ;  /* 0x00000008003c7223 */ /* 0x040fe2000001013c */
[C---:B------:R-:W-:Y:S01]  /*4ed0*/  FFMA.FTZ R64, -R0.reuse, R9, R64 ;  /* 0x0000000900407223 */ /* 0x040fe20000010140 */
[----:B------:R-:W-:Y:S01]  /*4ee0*/  FFMA.FTZ R122, -R0, R122, R38 ;  /* 0x0000007a007a7223 */ /* 0x000fe20000010126 */
[----:B------:R-:W-:-:S02]  /*4ef0*/  FSEL R50, R50, -INF , !P2 ;  /* 0xff80000032327808 */ /* 0x000fc40005000000 */
[----:B------:R-:W-:Y:S02]  /*4f00*/  FSEL R38, R58, -INF , !P1 ;  /* 0xff8000003a267808 */ /* 0x000fe40004800000 */
[----:B------:R-:W-:Y:S01]  /*4f10*/  FMNMX3.FTZ R53, R53, R52, R51, !PT ;  /* 0x0000003435357276 */ /* 0x000fe20007810033 */
[----:B------:R-:W-:Y:S01]  /*4f20*/  FFMA.FTZ R141, -R0, R141, R33 ;  /* 0x0000008d008d7223 */ /* 0x000fe20000010121 */
[----:B------:R-:W-:Y:S02]  /*4f30*/  IABS R5, R5 ;  /* 0x0000000500057213 */ /* 0x000fe40000000000 */
[----:B------:R-:W-:Y:S02]  /*4f40*/  LOP3.LUT R44, R24, 0x71, R25, 0xfe, !PT ;  /* 0x00000071182c7812 */ /* 0x000fe400078efe19 */
[----:B------:R-:W-:Y:S02]  /*4f50*/  IABS R54, R32 ;  /* 0x0000002000367213 */ /* 0x000fe40000000000 */
[----:B------:R-:W-:-:S02]  /*4f60*/  FSEL R33, R60, -INF , !P0 ;  /* 0xff8000003c217808 */ /* 0x000fc40004000000 */
[----:B------:R-:W-:Y:S02]  /*4f70*/  FSEL R32, R64, -INF , !P6 ;  /* 0xff80000040207808 */ /* 0x000fe40007000000 */
[----:B------:R-:W-:Y:S01]  /*4f80*/  FMNMX3.FTZ R53, R53, R50, R38, !PT ;  /* 0x0000003235357276 */ /* 0x000fe20007810026 */
[----:B------:R-:W-:Y:S01]  /*4f90*/  IMAD.IADD R8, R21, 0x1, -R44 ;  /* 0x0000000115087824 */ /* 0x000fe200078e0a2c */
[----:B------:R-:W-:Y:S02]  /*4fa0*/  I2FP.F32.S32 R5, R5 ;  /* 0x0000000500057245 */ /* 0x000fe40000201400 */
[----:B------:R-:W-:Y:S02]  /*4fb0*/  FMNMX3.FTZ R53, R53, R33, R32, !PT ;  /* 0x0000002135357276 */ /* 0x000fe40007810020 */
[----:B------:R-:W-:Y:S01]  /*4fc0*/  IABS R8, R8 ;  /* 0x0000000800087213 */ /* 0x000fe20000000000 */
[----:B------:R-:W-:Y:S01]  /*4fd0*/  FFMA.FTZ R5, -R0, R5, R49 ;  /* 0x0000000500057223 */ /* 0x000fe20000010131 */
[----:B------:R-:W-:-:S02]  /*4fe0*/  LOP3.LUT R49, R24, 0x19, R25, 0xfe, !PT ;  /* 0x0000001918317812 */ /* 0x000fc400078efe19 */
[----:B------:R-:W-:Y:S02]  /*4ff0*/  FMNMX3.FTZ R53, R53, R29, R41, !PT ;  /* 0x0000001d35357276 */ /* 0x000fe40007810029 */
[----:B------:R-:W-:Y:S01]  /*5000*/  I2FP.F32.S32 R8, R8 ;  /* 0x0000000800087245 */ /* 0x000fe20000201400 */
[----:B------:R-:W-:Y:S01]  /*5010*/  IMAD.IADD R49, R15, 0x1, -R49 ;  /* 0x000000010f317824 */ /* 0x000fe200078e0a31 */
[----:B------:R-:W-:Y:S02]  /*5020*/  FMNMX3.FTZ R53, R53, R35, R18, !PT ;  /* 0x0000002335357276 */ /* 0x000fe40007810012 */
[----:B------:R-:W-:Y:S01]  /*5030*/  LOP3.LUT R9, R24, 0x11, R25, 0xfe, !PT ;  /* 0x0000001118097812 */ /* 0x000fe200078efe19 */
[----:B------:R-:W-:Y:S01]  /*5040*/  FFMA.FTZ R17, -R0, R8, R17 ;  /* 0x0000000800117223 */ /* 0x000fe20000010111 */
[----:B------:R-:W-:Y:S02]  /*5050*/  I2FP.F32.S32 R54, R54 ;  /* 0x0000003600367245 */ /* 0x000fe40000201400 */
[----:B------:R-:W-:-:S02]  /*5060*/  FMNMX3.FTZ R53, R53, R31, R20, !PT ;  /* 0x0000001f35357276 */ /* 0x000fc40007810014 */
[----:B------:R-:W-:Y:S02]  /*5070*/  LOP3.LUT R8, R24, 0x18, R25, 0xfe, !PT ;  /* 0x0000001818087812 */ /* 0x000fe400078efe19 */
[----:B------:R-:W-:Y:S01]  /*5080*/  IABS R49, R49 ;  /* 0x0000003100317213 */ /* 0x000fe20000000000 */
[----:B------:R-:W-:Y:S01]  /*5090*/  IMAD.IADD R9, R15, 0x1, -R9 ;  /* 0x000000010f097824 */ /* 0x000fe200078e0a09 */
[----:B------:R-:W-:Y:S01]  /*50a0*/  FMNMX3.FTZ R53, R53, R19, R39, !PT ;  /* 0x0000001335357276 */ /* 0x000fe20007810027 */
[----:B------:R-:W-:Y:S01]  /*50b0*/  FFMA.FTZ R54, -R0, R54, R55 ;  /* 0x0000003600367223 */ /* 0x000fe20000010137 */
[----:B------:R-:W-:Y:S01]  /*50c0*/  I2FP.F32.S32 R55, R49 ;  /* 0x0000003100377245 */ /* 0x000fe20000201400 */
[----:B------:R-:W-:Y:S01]  /*50d0*/  IMAD.IADD R8, R15, 0x1, -R8 ;  /* 0x000000010f087824 */ /* 0x000fe200078e0a08 */
[----:B------:R-:W-:Y:S02]  /*50e0*/  LOP3.LUT R49, R24, 0x79, R25, 0xfe, !PT ;  /* 0x0000007918317812 */ /* 0x000fe400078efe19 */
[----:B------:R-:W-:-:S02]  /*50f0*/  FMNMX3.FTZ R53, R53, R37, R30, !PT ;  /* 0x0000002535357276 */ /* 0x000fc4000781001e */
[----:B------:R-:W-:Y:S01]  /*5100*/  IABS R9, R9 ;  /* 0x0000000900097213 */ /* 0x000fe20000000000 */
[----:B------:R-:W-:Y:S01]  /*5110*/  IMAD.IADD R21, R21, 0x1, -R49 ;  /* 0x0000000115157824 */ /* 0x000fe200078e0a31 */
[----:B------:R-:W-:Y:S02]  /*5120*/  IABS R8, R8 ;  /* 0x0000000800087213 */ /* 0x000fe40000000000 */
[----:B------:R-:W-:Y:S02]  /*5130*/  FMNMX3.FTZ R53, R53, R68, R67, !PT ;  /* 0x0000004435357276 */ /* 0x000fe40007810043 */
[----:B------:R-:W-:Y:S02]  /*5140*/  I2FP.F32.S32 R9, R9 ;  /* 0x0000000900097245 */ /* 0x000fe40000201400 */
[----:B------:R-:W-:Y:S02]  /*5150*/  I2FP.F32.S32 R8, R8 ;  /* 0x0000000800087245 */ /* 0x000fe40000201400 */
[----:B------:R-:W-:Y:S01]  /*5160*/  FMNMX3.FTZ R53, R53, R70, R69, !PT ;  /* 0x0000004635357276 */ /* 0x000fe20007810045 */
[----:B------:R-:W-:Y:S01]  /*5170*/  FFMA.FTZ R9, -R0, R9, R57 ;  /* 0x0000000900097223 */ /* 0x000fe20000010139 */
[----:B------:R-:W-:-:S02]  /*5180*/  IABS R21, R21 ;  /* 0x0000001500157213 */ /* 0x000fc40000000000 */
[----:B------:R-:W-:Y:S01]  /*5190*/  FSEL R5, R5, -INF , !P4 ;  /* 0xff80000005057808 */ /* 0x000fe20006000000 */
[----:B------:R-:W-:Y:S01]  /*51a0*/  FFMA.FTZ R8, -R0, R8, R61 ;  /* 0x0000000800087223 */ /* 0x000fe2000001013d */
[-C--:B------:R-:W-:Y:S02]  /*51b0*/  ISETP.GE.AND P5, PT, R46, R26.reuse, PT ;  /* 0x0000001a2e00720c */ /* 0x080fe40003fa6270 */
[----:B------:R-:W-:Y:S02]  /*51c0*/  ISETP.GE.AND P4, PT, R45, R26, PT ;  /* 0x0000001a2d00720c */ /* 0x000fe40003f86270 */
[----:B------:R-:W-:Y:S01]  /*51d0*/  FMNMX3.FTZ R53, R53, R73, R71, !PT ;  /* 0x0000004935357276 */ /* 0x000fe20007810047 */
[----:B------:R-:W-:Y:S01]  /*51e0*/  FFMA.FTZ R55, -R0, R55, R63 ;  /* 0x0000003700377223 */ /* 0x000fe2000001013f */
[----:B------:R-:W-:Y:S02]  /*51f0*/  I2FP.F32.S32 R21, R21 ;  /* 0x0000001500157245 */ /* 0x000fe40000201400 */
[----:B------:R-:W-:-:S02]  /*5200*/  FSEL R63, R54, -INF , !P3 ;  /* 0xff800000363f7808 */ /* 0x000fc40005800000 */
[----:B------:R-:W-:Y:S02]  /*5210*/  FSEL R61, R9, -INF , !P2 ;  /* 0xff800000093d7808 */ /* 0x000fe40005000000 */
[-C--:B------:R-:W-:Y:S02]  /*5220*/  ISETP.GE.AND P3, PT, R44, R26.reuse, PT ;  /* 0x0000001a2c00720c */ /* 0x080fe40003f66270 */
[----:B------:R-:W-:Y:S02]  /*5230*/  ISETP.GE.AND P2, PT, R36, R26, PT ;  /* 0x0000001a2400720c */ /* 0x000fe40003f46270 */
[----:B------:R-:W-:Y:S02]  /*5240*/  FSEL R142, R142, -INF , !P5 ;  /* 0xff8000008e8e7808 */ /* 0x000fe40006800000 */
[----:B------:R-:W-:Y:S02]  /*5250*/  FSEL R141, R141, -INF , !P4 ;  /* 0xff8000008d8d7808 */ /* 0x000fe40006000000 */
[----:B------:R-:W-:Y:S01]  /*5260*/  FMNMX3.FTZ R53, R53, R74, R16, !PT ;  /* 0x0000004a35357276 */ /* 0x000fe20007810010 */
[----:B------:R-:W-:Y:S01]  /*5270*/  FFMA.FTZ R21, -R0, R21, R28 ;  /* 0x0000001500157223 */ /* 0x000fe2000001011c */
[----:B------:R-:W-:-:S02]  /*5280*/  FSEL R9, R8, -INF , !P1 ;  /* 0xff80000008097808 */ /* 0x000fc40004800000 */
[----:B------:R-:W-:Y:S02]  /*5290*/  ISETP.GE.AND P1, PT, R49, R26, PT ;  /* 0x0000001a3100720c */ /* 0x000fe40003f26270 */
[----:B------:R-:W-:Y:S02]  /*52a0*/  FSEL R124, R17, -INF , !P3 ;  /* 0xff800000117c7808 */ /* 0x000fe40005800000 */
[----:B------:R-:W-:Y:S02]  /*52b0*/  FSEL R122, R122, -INF , !P2 ;  /* 0xff8000007a7a7808 */ /* 0x000fe40005000000 */
[----:B------:R-:W-:Y:S02]  /*52c0*/  FMNMX3.FTZ R53, R53, R142, R141, !PT ;  /* 0x0000008e35357276 */ /* 0x000fe4000781008d */
[----:B------:R-:W-:Y:S02]  /*52d0*/  FSEL R8, R55, -INF , !P0 ;  /* 0xff80000037087808 */ /* 0x000fe40004000000 */
[----:B------:R-:W-:-:S02]  /*52e0*/  FSEL R55, R21, -INF , !P1 ;  /* 0xff80000015377808 */ /* 0x000fc40004800000 */
[----:B------:R-:W-:-:S04]  /*52f0*/  FMNMX3.FTZ R21, R53, R124, R122, !PT ;  /* 0x0000007c35157276 */ /* 0x000fc8000781007a */
[----:B------:R-:W-:-:S05]  /*5300*/  FMNMX.FTZ R21, R55, R21, !PT ;  /* 0x0000001537157209 */ /* 0x000fca0007810000 */
[----:B------:R-:W1:Y:S02]  /*5310*/  SHFL.BFLY PT, R17, R21, 0x2, 0x1f ;  /* 0x0c401f0015117f89 */ /* 0x000e6400000e0000 */
[----:B-1----:R-:W-:-:S05]  /*5320*/  FMNMX.FTZ R17, R21, R17, !PT ;  /* 0x0000001115117209 */ /* 0x002fca0007810000 */
[----:B------:R-:W1:Y:S01]  /*5330*/  SHFL.BFLY PT, R21, R17, 0x1, 0x1f ;  /* 0x0c201f0011157f89 */ /* 0x000e6200000e0000 */
[----:B------:R-:W-:Y:S02]  /*5340*/  FMNMX3.FTZ R28, R72, R10, R6, !PT ;  /* 0x0000000a481c7276 */ /* 0x000fe40007810006 */
[----:B-1----:R-:W-:Y:S02]  /*5350*/  FMNMX.FTZ R21, R17, R21, !PT ;  /* 0x0000001511157209 */ /* 0x002fe40007810000 */
[----:B------:R-:W-:-:S05]  /*5360*/  LOP3.LUT R17, R24, 0x20, R25, 0xfe, !PT ;  /* 0x0000002018117812 */ /* 0x000fca00078efe19 */
[----:B------:R-:W-:-:S05]  /*5370*/  IMAD.IADD R17, R15, 0x1, -R17 ;  /* 0x000000010f117824 */ /* 0x000fca00078e0a11 */
[----:B------:R-:W-:-:S04]  /*5380*/  IABS R17, R17 ;  /* 0x0000001100117213 */ /* 0x000fc80000000000 */
[----:B------:R-:W-:Y:S02]  /*5390*/  I2FP.F32.S32 R17, R17 ;  /* 0x0000001100117245 */ /* 0x000fe40000201400 */
[----:B------:R-:W-:-:S03]  /*53a0*/  FMNMX3.FTZ R28, R28, R5, R63, !PT ;  /* 0x000000051c1c7276 */ /* 0x000fc6000781003f */
[----:B------:R-:W-:Y:S01]  /*53b0*/  FFMA.FTZ R17, -R0, R17, R62 ;  /* 0x0000001100117223 */ /* 0x000fe2000001013e */
[----:B------:R-:W-:-:S04]  /*53c0*/  FMNMX3.FTZ R28, R28, R61, R9, !PT ;  /* 0x0000003d1c1c7276 */ /* 0x000fc80007810009 */
[----:B------:R-:W-:-:S04]  /*53d0*/  FSEL R17, R17, -INF , !P6 ;  /* 0xff80000011117808 */ /* 0x000fc80007000000 */
[----:B------:R-:W-:-:S04]  /*53e0*/  FMNMX3.FTZ R28, R28, R8, R17, !PT ;  /* 0x000000081c1c7276 */ /* 0x000fc80007810011 */
[----:B------:R-:W-:-:S04]  /*53f0*/  FMNMX3.FTZ R28, R28, R66, R85, !PT ;  /* 0x000000421c1c7276 */ /* 0x000fc80007810055 */
[----:B------:R-:W-:-:S04]  /*5400*/  FMNMX3.FTZ R28, R28, R42, R105, !PT ;  /* 0x0000002a1c1c7276 */ /* 0x000fc80007810069 */
[----:B------:R-:W-:Y:S01]  /*5410*/  FMNMX3.FTZ R28, R28, R97, R115, !PT ;  /* 0x000000611c1c7276 */ /* 0x000fe20007810073 */
[C---:B------:R-:W-:Y:S02]  /*5420*/  IMAD.IADD R46, R15.reuse, 0x1, -R46 ;  /* 0x000000010f2e7824 */ /* 0x040fe400078e0a2e */
[C---:B------:R-:W-:Y:S01]  /*5430*/  IMAD.IADD R45, R15.reuse, 0x1, -R45 ;  /* 0x000000010f2d7824 */ /* 0x040fe200078e0a2d */
[----:B------:R-:W-:Y:S01]  /*5440*/  FMNMX3.FTZ R28, R28, R123, R137, !PT ;  /* 0x0000007b1c1c7276 */ /* 0x000fe20007810089 */
[C---:B------:R-:W-:Y:S01]  /*5450*/  IMAD.IADD R44, R15.reuse, 0x1, -R44 ;  /* 0x000000010f2c7824 */ /* 0x040fe200078e0a2c */
[----:B------:R-:W-:Y:S01]  /*5460*/  IABS R46, R46 ;  /* 0x0000002e002e7213 */ /* 0x000fe20000000000 */
[C---:B------:R-:W-:Y:S01]  /*5470*/  IMAD.IADD R36, R15.reuse, 0x1, -R36 ;  /* 0x000000010f247824 */ /* 0x040fe200078e0a24 */
[----:B------:R-:W-:Y:S02]  /*5480*/  FMNMX3.FTZ R28, R28, R135, R138, !PT ;  /* 0x000000871c1c7276 */ /* 0x000fe4000781008a */
[----:B------:R-:W-:Y:S01]  /*5490*/  IABS R45, R45 ;  /* 0x0000002d002d7213 */ /* 0x000fe20000000000 */
[----:B--2---:R-:W-:Y:S01]  /*54a0*/  FMUL.FTZ R54, R40, R21 ;  /* 0x0000001528367220 */ /* 0x004fe20000410000 */
[----:B------:R-:W-:Y:S01]  /*54b0*/  FMNMX3.FTZ R28, R28, R139, R140, !PT ;  /* 0x0000008b1c1c7276 */ /* 0x000fe2000781008c */
[----:B------:R-:W-:Y:S01]  /*54c0*/  IMAD.IADD R15, R15, 0x1, -R49 ;  /* 0x000000010f0f7824 */ /* 0x000fe200078e0a31 */
[----:B------:R-:W-:-:S02]  /*54d0*/  I2FP.F32.S32 R46, R46 ;  /* 0x0000002e002e7245 */ /* 0x000fc40000201400 */
[----:B------:R-:W-:Y:S02]  /*54e0*/  FSETP.NEU.FTZ.AND P0, PT, R21, -INF , PT ;  /* 0xff8000001500780b */ /* 0x000fe40003f1d000 */
[----:B------:R-:W-:Y:S02]  /*54f0*/  I2FP.F32.S32 R45, R45 ;  /* 0x0000002d002d7245 */ /* 0x000fe40000201400 */
[----:B------:R-:W-:Y:S02]  /*5500*/  IABS R44, R44 ;  /* 0x0000002c002c7213 */ /* 0x000fe40000000000 */
[----:B------:R-:W-:Y:S02]  /*5510*/  IABS R36, R36 ;  /* 0x0000002400247213 */ /* 0x000fe40000000000 */
[----:B------:R-:W-:Y:S01]  /*5520*/  FMNMX3.FTZ R28, R28, R136, R134, !PT ;  /* 0x000000881c1c7276 */ /* 0x000fe20007810086 */
[----:B------:R-:W-:Y:S01]  /*5530*/  FFMA.FTZ R7, -R0, R46, R7 ;  /* 0x0000002e00077223 */ /* 0x000fe20000010107 */
[----:B------:R-:W-:Y:S01]  /*5540*/  FSEL R54, R54, RZ, P0 ;  /* 0x000000ff36367208 */ /* 0x000fe20000000000 */
[----:B------:R-:W-:Y:S01]  /*5550*/  FFMA.FTZ R12, -R0, R45, R12 ;  /* 0x0000002d000c7223 */ /* 0x000fe2000001010c */
[----:B------:R-:W-:-:S02]  /*5560*/  IABS R15, R15 ;  /* 0x0000000f000f7213 */ /* 0x000fc40000000000 */
[----:B------:R-:W-:Y:S02]  /*5570*/  I2FP.F32.S32 R44, R44 ;  /* 0x0000002c002c7245 */ /* 0x000fe40000201400 */
[----:B------:R-:W-:Y:S02]  /*5580*/  I2FP.F32.S32 R36, R36 ;  /* 0x0000002400247245 */ /* 0x000fe40000201400 */
        /* <DEDUP_REMOVED lines=8> */
[----:B------:R-:W-:Y:S01]  /*5610*/  FFMA.FTZ R88, R50, R40, -R54 ;  /* 0x0000002832587223 */ /* 0x000fe20000010836 */
        /* <DEDUP_REMOVED lines=8> */
[----:B------:R-:W1:Y:S01]  /*56a0*/  SHFL.BFLY PT, R11, R7, 0x2, 0x1f ;  /* 0x0c401f00070b7f89 */ /* 0x000e6200000e0000 */
[----:B------:R-:W-:Y:S01]  /*56b0*/  FFMA.FTZ R46, R20, R40, -R54 ;  /* 0x00000028142e7223 */ /* 0x000fe20000010836 */
[----:B-1----:R-:W-:-:S05]  /*56c0*/  FMNMX.FTZ R20, R7, R11, !PT ;  /* 0x0000000b07147209 */ /* 0x002fca0007810000 */
[----:B------:R-:W1:Y:S01]  /*56d0*/  SHFL.BFLY PT, R7, R20, 0x1, 0x1f ;  /* 0x0c201f0014077f89 */ /* 0x000e6200000e0000 */
[----:B------:R-:W-:Y:S02]  /*56e0*/  LOP3.LUT R47, R47, 0x120, R56, 0xf8, !PT ;  /* 0x000001202f2f7812 */ /* 0x000fe400078ef838 */
[----:B------:R-:W-:Y:S01]  /*56f0*/  LOP3.LUT P6, RZ, R86, 0x4, RZ, 0xc0, !PT ;  /* 0x0000000456ff7812 */ /* 0x000fe200078cc0ff */
[-C--:B------:R-:W-:Y:S02]  /*5700*/  FFMA.FTZ R64, R38, R40.reuse, -R54 ;  /* 0x0000002826407223 */ /* 0x080fe40000010836 */
[----:B------:R-:W-:Y:S02]  /*5710*/  IMAD R47, R47, 0x2, R102 ;  /* 0x000000022f2f7824 */ /* 0x000fe400078e0266 */
[-CC-:B------:R-:W-:Y:S01]  /*5720*/  FFMA.FTZ R98, R43, R40.reuse, -R54.reuse ;  /* 0x000000282b627223 */ /* 0x180fe20000010836 */
[-CC-:B------:R-:W-:Y:S01]  /*5730*/  FFMA.FTZ R43, R39, R40.reuse, -R54.reuse ;  /* 0x00000028272b7223 */ /* 0x180fe20000010836 */
[----:B------:R-:W-:Y:S01]  /*5740*/  FFMA.FTZ R39, R37, R40, -R54 ;  /* 0x0000002825277223 */ /* 0x000fe20000010836 */
[----:B------:R-:W2:Y:S01]  /*5750*/  LDSM.16.MT88.4 R76, [R47+0x3000] ;  /* 0x003000002f4c783b */ /* 0x000ea20000004200 */
[C---:B------:R-:W-:Y:S01]  /*5760*/  VIADD R37, R47.reuse, 0x3020 ;  /* 0x000030202f257836 */ /* 0x040fe20000000000 */
[----:B-1----:R-:W-:Y:S01]  /*5770*/  FMNMX.FTZ R20, R20, R7, !PT ;  /* 0x0000000714147209 */ /* 0x002fe20007810000 */
[----:B------:R-:W-:-:S02]  /*5780*/  VIADD R7, R47, 0x3000 ;  /* 0x000030002f077836 */ /* 0x000fc40000000000 */
[-CC-:B------:R-:W-:Y:S01]  /*5790*/  FFMA.FTZ R103, R34, R40.reuse, -R54.reuse ;  /* 0x0000002822677223 */ /* 0x180fe20000010836 */
[--C-:B------:R-:W-:Y:S01]  /*57a0*/  FFMA.FTZ R99, R48, R40, -R54.reuse ;  /* 0x0000002830637223 */ /* 0x100fe20000010836 */
[----:B------:R-:W-:Y:S01]  /*57b0*/  FSETP.NEU.FTZ.AND P0, PT, R20, -INF , PT ;  /* 0xff8000001400780b */ /* 0x000fe20003f1d000 */
[----:B------:R-:W-:Y:S01]  /*57c0*/  FMUL.FTZ R38, R40, R20 ;  /* 0x0000001428267220 */ /* 0x000fe20000410000 */
[----:B------:R-:W-:Y:S02]  /*57d0*/  @P6 VIADD R37, R7, 0xffffffe0 ;  /* 0xffffffe007256836 */ /* 0x000fe40000000000 */
[----:B------:R-:W-:Y:S01]  /*57e0*/  FFMA.FTZ R92, R52, R40, -R54 ;  /* 0x00000028345c7223 */ /* 0x000fe20000010836 */
[----:B------:R-:W-:Y:S01]  /*57f0*/  LDSM.16.MT88.4 R12, [R47+0x3400] ;  /* 0x003400002f0c783b */ /* 0x000fe20000004200 */
[----:B------:R-:W-:Y:S02]  /*5800*/  FSEL R38, R38, RZ, P0 ;  /* 0x000000ff26267208 */ /* 0x000fe40000000000 */
[----:B------:R-:W-:-:S03]  /*5810*/  ISETP.NE.AND P6, PT, R4, RZ, PT ;  /* 0x000000ff0400720c */ /* 0x000fc60003fc5270 */
[-CC-:B------:R-:W-:Y:S01]  /*5820*/  FFMA.FTZ R94, R6, R40.reuse, -R38.reuse ;  /* 0x00000028065e7223 */ /* 0x180fe20000010826 */
[-CC-:B------:R-:W-:Y:S02]  /*5830*/  FFMA.FTZ R90, R5, R40.reuse, -R38.reuse ;  /* 0x00000028055a7223 */ /* 0x180fe40000010826 */
[----:B------:R-:W1:Y:S01]  /*5840*/  LDSM.16.MT88.4 R4, [R37] ;  /* 0x000000002504783b */ /* 0x000e620000004200 */
[-CC-:B------:R-:W-:Y:S01]  /*5850*/  FFMA.FTZ R96, R72, R40.reuse, -R38.reuse ;  /* 0x0000002848607223 */ /* 0x180fe20000010826 */
[-CC-:B------:R-:W-:Y:S01]  /*5860*/  FFMA.FTZ R95, R10, R40.reuse, -R38.reuse ;  /* 0x000000280a5f7223 */ /* 0x180fe20000010826 */
        /* <DEDUP_REMOVED lines=8> */
[-CC-:B------:R-:W-:Y:S01]  /*58f0*/  FFMA.FTZ R84, R63, R40.reuse, -R38.reuse ;  /* 0x000000283f547223 */ /* 0x180fe20000010826 */
[-CC-:B------:R-:W-:Y:S01]  /*5900*/  FFMA.FTZ R62, R61, R40.reuse, -R38.reuse ;  /* 0x000000283d3e7223 */ /* 0x180fe20000010826 */
[-CC-:B------:R-:W-:Y:S01]  /*5910*/  FFMA.FTZ R63, R9, R40.reuse, -R38.reuse ;  /* 0x00000028093f7223 */ /* 0x180fe20000010826 */
[----:B------:R-:W-:-:S02]  /*5920*/  FFMA.FTZ R61, R8, R40, -R38 ;  /* 0x00000028083d7223 */ /* 0x000fc40000010826 */
[----:B------:R-:W1:Y:S01]  /*5930*/  LDSM.16.MT88.4 R8, [R37+0x400] ;  /* 0x000400002508783b */ /* 0x000e620000004200 */
        /* <DEDUP_REMOVED lines=8> */
[----:B---3--:R-:W-:Y:S02]  /*59c0*/  F2FP.F16.F32.PACK_AB R68, R99, R103 ;  /* 0x000000676344723e */ /* 0x008fe400000000ff */
[----:B----4-:R-:W-:-:S02]  /*59d0*/  F2FP.F16.F32.PACK_AB R70, R92, R98 ;  /* 0x000000625c46723e */ /* 0x010fc400000000ff */
[----:B-----5:R-:W-:Y:S02]  /*59e0*/  F2FP.F16.F32.PACK_AB R69, R95, R96 ;  /* 0x000000605f45723e */ /* 0x020fe400000000ff */
[----:B--2---:R-:W-:Y:S01]  /*59f0*/  F2FP.F16.F32.PACK_AB R71, R90, R94 ;  /* 0x0000005e5a47723e */ /* 0x004fe200000000ff */
[----:B------:R-:W-:Y:S01]  /*5a00*/  MUFU.EX2 R91, R91 ;  /* 0x0000005b005b7308 */ /* 0x000fe20000000800 */
[----:B------:R-:W-:-:S07]  /*5a10*/  FFMA.FTZ R34, R67, R40, -R54 ;  /* 0x0000002843227223 */ /* 0x000fce0000010836 */
[----:B------:R-:W2:Y:S01]  /*5a20*/  MUFU.EX2 R88, R88 ;  /* 0x0000005800587308 */ /* 0x000ea20000000800 */
[C---:B------:R-:W-:Y:S07]  /*5a30*/  HMMA.16816.F32 R80, R68.reuse, R76, RZ ;  /* 0x0000004c4450723c */ /* 0x040fee00000018ff */
[----:B------:R-:W-:Y:S01]  /*5a40*/  MUFU.EX2 R64, R64 ;  /* 0x0000004000407308 */ /* 0x000fe20000000800 */
[----:B------:R-:W-:Y:S07]  /*5a50*/  HMMA.16816.F32 R76, R68, R78, RZ ;  /* 0x0000004e444c723c */ /* 0x000fee00000018ff */
[----:B------:R-:W-:Y:S01]  /*5a60*/  MUFU.EX2 R59, R59 ;  /* 0x0000003b003b7308 */ /* 0x000fe20000000800 */
[----:B------:R-:W-:-:S07]  /*5a70*/  FFMA.FTZ R49, R18, R40, -R54 ;  /* 0x0000002812317223 */ /* 0x000fce0000010836 */
[----:B------:R-:W-:Y:S01]  /*5a80*/  MUFU.EX2 R84, R84 ;  /* 0x0000005400547308 */ /* 0x000fe20000000800 */
[----:B------:R-:W-:-:S07]  /*5a90*/  FFMA.FTZ R44, R19, R40, -R54 ;  /* 0x00000028132c7223 */ /* 0x000fce0000010836 */
[----:B------:R-:W3:Y:S01]  /*5aa0*/  MUFU.EX2 R62, R62 ;  /* 0x0000003e003e7308 */ /* 0x000ee20000000800 */
[----:B------:R-:W-:-:S07]  /*5ab0*/  FFMA.FTZ R28, R16, R40, -R54 ;  /* 0x00000028101c7223 */ /* 0x000fce0000010836 */
[----:B------:R-:W-:Y:S01]  /*5ac0*/  MUFU.EX2 R63, R63 ;  /* 0x0000003f003f7308 */ /* 0x000fe20000000800 */
[-C--:B------:R-:W-:Y:S01]  /*5ad0*/  FFMA.FTZ R67, R17, R40.reuse, -R38 ;  /* 0x0000002811437223 */ /* 0x080fe20000010826 */
[-CC-:B------:R-:W-:Y:S01]  /*5ae0*/  FFMA.FTZ R57, R29, R40.reuse, -R54.reuse ;  /* 0x000000281d397223 */ /* 0x180fe20000010836 */
[----:B------:R-:W4:Y:S05]  /*5af0*/  LDSM.16.MT88.4 R16, [R47+0x3800] ;  /* 0x003800002f10783b */ /* 0x000f2a0000004200 */
[----:B------:R-:W5:Y:S01]  /*5b00*/  MUFU.EX2 R61, R61 ;  /* 0x0000003d003d7308 */ /* 0x000f620000000800 */
[-CC-:B------:R-:W-:Y:S01]  /*5b10*/  FFMA.FTZ R48, R31, R40.reuse, -R54.reuse ;  /* 0x000000281f307223 */ /* 0x180fe20000010836 */
[-CC-:B------:R-:W-:Y:S01]  /*5b20*/  FFMA.FTZ R31, R73, R40.reuse, -R54.reuse ;  /* 0x00000028491f7223 */ /* 0x180fe20000010836 */
[----:B------:R-:W-:-:S02]  /*5b30*/  FFMA.FTZ R29, R74, R40, -R54 ;  /* 0x000000284a1d7223 */ /* 0x000fc40000010836 */
[----:B-1----:R-:W-:Y:S01]  /*5b40*/  HMMA.16816.F32 R72, R68, R4, RZ ;  /* 0x000000044448723c */ /* 0x002fe200000018ff */
[----:B--2---:R-:W-:Y:S01]  /*5b50*/  F2FP.F16.F32.PACK_AB R4, R88, R91 ;  /* 0x0000005b5804723e */ /* 0x004fe200000000ff */
[----:B------:R-:W-:Y:S01]  /*5b60*/  FFMA.FTZ R66, R66, R40, -R38 ;  /* 0x0000002842427223 */ /* 0x000fe20000010826 */
[----:B---3--:R-:W-:-:S05]  /*5b70*/  F2FP.F16.F32.PACK_AB R5, R62, R84 ;  /* 0x000000543e05723e */ /* 0x008fca00000000ff */
[----:B------:R-:W-:Y:S01]  /*5b80*/  HMMA.16816.F32 R68, R68, R6, RZ ;  /* 0x000000064444723c */ /* 0x000fe200000018ff */
[----:B------:R-:W-:Y:S01]  /*5b90*/  F2FP.F16.F32.PACK_AB R6, R59, R64 ;  /* 0x000000403b06723e */ /* 0x000fe200000000ff */
[-CC-:B------:R-:W-:Y:S01]  /*5ba0*/  FFMA.FTZ R85, R85, R40.reuse, -R38.reuse ;  /* 0x0000002855557223 */ /* 0x180fe20000010826 */
[----:B------:R-:W-:Y:S01]  /*5bb0*/  FFMA.FTZ R89, R42, R40, -R38 ;  /* 0x000000282a597223 */ /* 0x000fe20000010826 */
[----:B-----5:R-:W-:Y:S01]  /*5bc0*/  F2FP.F16.F32.PACK_AB R7, R61, R63 ;  /* 0x0000003f3d07723e */ /* 0x020fe200000000ff */
        /* <DEDUP_REMOVED lines=39> */
[----:B---3--:R-:W-:-:S07]  /*5e40*/  F2FP.F16.F32.PACK_AB R7, R123, R115 ;  /* 0x000000737b07723e */ /* 0x008fce00000000ff */
[----:B------:R-:W-:Y:S01]  /*5e50*/  HMMA.16816.F32 R80, R4, R8, R80 ;  /* 0x000000080450723c */ /* 0x000fe20000001850 */
[----:B------:R-:W-:-:S07]  /*5e60*/  FFMA.FTZ R137, R137, R40, -R38 ;  /* 0x0000002889897223 */ /* 0x000fce0000010826 */
[C---:B------:R-:W-:Y:S01]  /*5e70*/  HMMA.16816.F32 R76, R4.reuse, R10, R76 ;  /* 0x0000000a044c723c */ /* 0x040fe2000000184c */
[----:B------:R-:W2:Y:S01]  /*5e80*/  LDSM.16.MT88.4 R8, [R37+0x1000] ;  /* 0x001000002508783b */ /* 0x000ea20000004200 */
[-CC-:B------:R-:W-:Y:S01]  /*5e90*/  FFMA.FTZ R135, R135, R40.reuse, -R38.reuse ;  /* 0x0000002887877223 */ /* 0x180fe20000010826 */
[-CC-:B------:R-:W-:Y:S01]  /*5ea0*/  FFMA.FTZ R138, R138, R40.reuse, -R38.reuse ;  /* 0x000000288a8a7223 */ /* 0x180fe20000010826 */
[-CC-:B------:R-:W-:Y:S01]  /*5eb0*/  FFMA.FTZ R139, R139, R40.reuse, -R38.reuse ;  /* 0x000000288b8b7223 */ /* 0x180fe20000010826 */
[----:B------:R-:W-:Y:S03]  /*5ec0*/  MUFU.EX2 R43, R43 ;  /* 0x0000002b002b7308 */ /* 0x000fe60000000800 */
[C---:B------:R-:W-:Y:S05]  /*5ed0*/  HMMA.16816.F32 R72, R4.reuse, R16, R72 ;  /* 0x000000100448723c */ /* 0x040fea0000001848 */
[----:B------:R-:W3:Y:S03]  /*5ee0*/  MUFU.EX2 R39, R39 ;  /* 0x0000002700277308 */ /* 0x000ee60000000800 */
[----:B------:R-:W-:Y:S01]  /*5ef0*/  HMMA.16816.F32 R68, R4, R18, R68 ;  /* 0x000000120444723c */ /* 0x000fe20000001844 */
        /* <DEDUP_REMOVED lines=10> */
[----:B------:R-:W-:Y:S01]  /*5fa0*/  FFMA.FTZ R125, R125, R40, -R38 ;  /* 0x000000287d7d7223 */ /* 0x000fe20000010826 */
[----:B---3--:R-:W-:-:S02]  /*5fb0*/  F2FP.F16.F32.PACK_AB R4, R39, R43 ;  /* 0x0000002b2704723e */ /* 0x008fc400000000ff */
[----:B-----5:R-:W-:Y:S02]  /*5fc0*/  F2FP.F16.F32.PACK_AB R6, R35, R36 ;  /* 0x000000242306723e */ /* 0x020fe400000000ff */
[----:B-1----:R-:W-:Y:S01]  /*5fd0*/  F2FP.F16.F32.PACK_AB R5, R135, R137 ;  /* 0x000000898705723e */ /* 0x002fe200000000ff */
[----:B------:R-:W-:Y:S01]  /*5fe0*/  MUFU.EX2 R34, R34 ;  /* 0x0000002200227308 */ /* 0x000fe20000000800 */
[----:B--2---:R-:W-:-:S07]  /*5ff0*/  F2FP.F16.F32.PACK_AB R7, R139, R138 ;  /* 0x0000008a8b07723e */ /* 0x004fce00000000ff */
[----:B------:R-:W1:Y:S08]  /*6000*/  MUFU.EX2 R33, R33 ;  /* 0x0000002100217308 */ /* 0x000e700000000800 */
[----:B------:R-:W-:Y:S01]  /*6010*/  MUFU.EX2 R32, R32 ;  /* 0x0000002000207308 */ /* 0x000fe20000000800 */
[C---:B------:R-:W-:Y:S07]  /*6020*/  HMMA.16816.F32 R80, R4.reuse, R12, R80 ;  /* 0x0000000c0450723c */ /* 0x040fee0000001850 */
[----:B------:R-:W2:Y:S08]  /*6030*/  MUFU.EX2 R31, R31 ;  /* 0x0000001f001f7308 */ /* 0x000eb00000000800 */
[----:B------:R-:W-:Y:S08]  /*6040*/  MUFU.EX2 R140, R140 ;  /* 0x0000008c008c7308 */ /* 0x000ff00000000800 */
[----:B------:R-:W3:Y:S08]  /*6050*/  MUFU.EX2 R136, R136 ;  /* 0x0000008800887308 */ /* 0x000ef00000000800 */
        /* <DEDUP_REMOVED lines=10> */
[----:B------:R-:W4:Y:S05]  /*6100*/  LDSM.16.MT88.4 R12, [R37+0x1400] ;  /* 0x00140000250c783b */ /* 0x000f2a0000004200 */
[----:B------:R-:W-:Y:S01]  /*6110*/  HMMA.16816.F32 R68, R4, R10, R68 ;  /* 0x0000000a0444723c */ /* 0x000fe20000001844 */
[----:B-1----:R-:W-:-:S02]  /*6120*/  F2FP.F16.F32.PACK_AB R4, R33, R34 ;  /* 0x000000222104723e */ /* 0x002fc400000000ff */
[----:B--2---:R-:W-:Y:S02]  /*6130*/  F2FP.F16.F32.PACK_AB R6, R31, R32 ;  /* 0x000000201f06723e */ /* 0x004fe400000000ff */
[----:B---3--:R-:W-:Y:S02]  /*6140*/  F2FP.F16.F32.PACK_AB R5, R136, R140 ;  /* 0x0000008c8805723e */ /* 0x008fe400000000ff */
[----:B-----5:R-:W-:Y:S01]  /*6150*/  F2FP.F16.F32.PACK_AB R7, R125, R134 ;  /* 0x000000867d07723e */ /* 0x020fe200000000ff */
[----:B------:R-:W-:Y:S01]  /*6160*/  FADD.FTZ R8, R91, R8 ;  /* 0x000000085b087221 */ /* 0x000fe20000010000 */
[----:B------:R-:W-:-:S04]  /*6170*/  FADD.FTZ R84, R84, R94 ;  /* 0x0000005e54547221 */ /* 0x000fc80000010000 */
[----:B------:R-:W-:Y:S01]  /*6180*/  FADD.FTZ R84, R62, R84 ;  /* 0x000000543e547221 */ /* 0x000fe20000010000 */
[----:B----4-:R-:W-:Y:S01]  /*6190*/  HMMA.16816.F32 R80, R4, R16, R80 ;  /* 0x000000100450723c */ /* 0x010fe20000001850 */
[----:B------:R-:W-:Y:S02]  /*61a0*/  FADD.FTZ R16, R88, R8 ;  /* 0x0000000858107221 */ /* 0x000fe40000010000 */
[----:B------:R-:W-:Y:S01]  /*61b0*/  FADD.FTZ R63, R63, R84 ;  /* 0x000000543f3f7221 */ /* 0x000fe20000010000 */
[----:B------:R-:W1:Y:S01]  /*61c0*/  LDSM.16.MT88.4 R8, [R47+0x4800] ;  /* 0x004800002f08783b */ /* 0x000e620000004200 */
        /* <DEDUP_REMOVED lines=50> */
[----:B------:R1:W3:Y:S04]  /*64f0*/  LDSM.16.MT88.4 R12, [R47+0x4c00] ;  /* 0x004c00002f0c783b */ /* 0x0002e80000004200 */
[----:B------:R-:W-:Y:S01]  /*6500*/  HMMA.16816.F32 R80, R4, R8, R80 ;  /* 0x000000080450723c */ /* 0x000fe20000001850 */
[----:B------:R-:W-:Y:S01]  /*6510*/  FADD.FTZ R33, R33, R35 ;  /* 0x0000002321217221 */ /* 0x000fe20000010000 */
[----:B------:R-:W-:-:S06]  /*6520*/  FADD.FTZ R136, R136, R140 ;  /* 0x0000008c88887221 */ /* 0x000fcc0000010000 */
[----:B------:R-:W-:Y:S01]  /*6530*/  HMMA.16816.F32 R76, R4, R10, R76 ;  /* 0x0000000a044c723c */ /* 0x000fe2000000184c */
[----:B------:R4:W5:Y:S01]  /*6540*/  LDSM.16.MT88.4 R8, [R37+0x1c00] ;  /* 0x001c00002508783b */ /* 0x0009620000004200 */
[----:B------:R-:W-:Y:S01]  /*6550*/  FADD.FTZ R33, R32, R33 ;  /* 0x0000002120217221 */ /* 0x000fe20000010000 */
[----:B------:R-:W-:Y:S01]  /*6560*/  FADD.FTZ R136, R134, R136 ;  /* 0x0000008886887221 */ /* 0x000fe20000010000 */
[-CC-:B------:R-:W-:Y:S01]  /*6570*/  FFMA.FTZ R56, R141, R40.reuse, -R54.reuse ;  /* 0x000000288d387223 */ /* 0x180fe20000010836 */
[-CC-:B------:R-:W-:Y:S01]  /*6580*/  FFMA.FTZ R124, R124, R40.reuse, -R54.reuse ;  /* 0x000000287c7c7223 */ /* 0x180fe20000010836 */
[-C--:B------:R-:W-:Y:S01]  /*6590*/  FFMA.FTZ R122, R122, R40.reuse, -R54 ;  /* 0x000000287a7a7223 */ /* 0x080fe20000010836 */
[-CC-:B------:R-:W-:Y:S01]  /*65a0*/  FFMA.FTZ R51, R51, R40.reuse, -R38.reuse ;  /* 0x0000002833337223 */ /* 0x180fe20000010826 */
[-CC-:B------:R-:W-:Y:S01]  /*65b0*/  FFMA.FTZ R50, R50, R40.reuse, -R38.reuse ;  /* 0x0000002832327223 */ /* 0x180fe20000010826 */
[-C--:B------:R-:W-:Y:S01]  /*65c0*/  FFMA.FTZ R45, R45, R40.reuse, -R38 ;  /* 0x000000282d2d7223 */ /* 0x080fe20000010826 */
[----:B------:R-:W-:Y:S01]  /*65d0*/  FADD.FTZ R31, R31, R33 ;  /* 0x000000211f1f7221 */ /* 0x000fe20000010000 */
[----:B------:R-:W-:Y:S01]  /*65e0*/  FADD.FTZ R125, R125, R136 ;  /* 0x000000887d7d7221 */ /* 0x000fe20000010000 */
[-C--:B------:R-:W-:Y:S01]  /*65f0*/  FFMA.FTZ R54, R55, R40.reuse, -R54 ;  /* 0x0000002837367223 */ /* 0x080fe20000010836 */
        /* <DEDUP_REMOVED lines=12> */
[----:B------:R-:W3:Y:S01]  /*66c0*/  MUFU.EX2 R53, R54 ;  /* 0x0000003600357308 */ /* 0x000ee20000000800 */
[----:B------:R-:W-:-:S07]  /*66d0*/  FADD.FTZ R91, R64, R91 ;  /* 0x0000005b405b7221 */ /* 0x000fce0000010000 */
[----:B-1----:R-:W1:Y:S08]  /*66e0*/  MUFU.EX2 R47, R50 ;  /* 0x00000032002f7308 */ /* 0x002e700000000800 */
[----:B------:R-:W-:Y:S08]  /*66f0*/  MUFU.EX2 R44, R45 ;  /* 0x0000002d002c7308 */ /* 0x000ff00000000800 */
[----:B----4-:R-:W4:Y:S01]  /*6700*/  MUFU.EX2 R37, R38 ;  /* 0x0000002600257308 */ /* 0x010f220000000800 */
[----:B------:R-:W-:Y:S01]  /*6710*/  FADD.FTZ R42, R42, R29 ;  /* 0x0000001d2a2a7221 */ /* 0x000fe20000010000 */
[----:B------:R-:W-:Y:S01]  /*6720*/  FADD.FTZ R58, R58, R91 ;  /* 0x0000005b3a3a7221 */ /* 0x000fe20000010000 */
[----:B--2---:R-:W-:-:S02]  /*6730*/  F2FP.F16.F32.PACK_AB R4, R124, R56 ;  /* 0x000000387c04723e */ /* 0x004fc400000000ff */
[----:B------:R-:W-:Y:S01]  /*6740*/  FADD.FTZ R42, R56, R42 ;  /* 0x0000002a382a7221 */ /* 0x000fe20000010000 */
[----:B------:R-:W-:Y:S01]  /*6750*/  FADD.FTZ R58, R49, R58 ;  /* 0x0000003a313a7221 */ /* 0x000fe20000010000 */
[----:B---3--:R-:W-:Y:S02]  /*6760*/  F2FP.F16.F32.PACK_AB R6, R53, R122 ;  /* 0x0000007a3506723e */ /* 0x008fe400000000ff */
[C---:B-1----:R-:W-:Y:S01]  /*6770*/  F2FP.F16.F32.PACK_AB R5, R47.reuse, R49 ;  /* 0x000000312f05723e */ /* 0x042fe200000000ff */
[----:B------:R-:W-:Y:S01]  /*6780*/  FADD.FTZ R42, R124, R42 ;  /* 0x0000002a7c2a7221 */ /* 0x000fe20000010000 */
[----:B------:R-:W-:Y:S01]  /*6790*/  FADD.FTZ R58, R47, R58 ;  /* 0x0000003a2f3a7221 */ /* 0x000fe20000010000 */
[----:B----4-:R-:W-:Y:S02]  /*67a0*/  F2FP.F16.F32.PACK_AB R7, R37, R44 ;  /* 0x0000002c2507723e */ /* 0x010fe400000000ff */
[----:B------:R-:W-:Y:S01]  /*67b0*/  FADD.FTZ R42, R122, R42 ;  /* 0x0000002a7a2a7221 */ /* 0x000fe20000010000 */
[----:B------:R-:W-:-:S04]  /*67c0*/  FADD.FTZ R58, R44, R58 ;  /* 0x0000003a2c3a7221 */ /* 0x000fc80000010000 */
[----:B------:R-:W-:Y:S01]  /*67d0*/  HMMA.16816.F32 R80, R4, R12, R80 ;  /* 0x0000000c0450723c */ /* 0x000fe20000001850 */
[----:B------:R-:W-:Y:S01]  /*67e0*/  FADD.FTZ R135, R53, R42 ;  /* 0x0000002a35877221 */ /* 0x000fe20000010000 */
[----:B------:R-:W-:-:S06]  /*67f0*/  FADD.FTZ R134, R37, R58 ;  /* 0x0000003a25867221 */ /* 0x000fcc0000010000 */
[C---:B------:R-:W-:Y:S08]  /*6800*/  HMMA.16816.F32 R76, R4.reuse, R14, R76 ;  /* 0x0000000e044c723c */ /* 0x040ff0000000184c */
[C---:B-----5:R-:W-:Y:S08]  /*6810*/  HMMA.16816.F32 R72, R4.reuse, R8, R72 ;  /* 0x000000080448723c */ /* 0x060ff00000001848 */
[----:B------:R-:W-:Y:S01]  /*6820*/  HMMA.16816.F32 R68, R4, R10, R68 ;  /* 0x0000000a0444723c */ /* 0x000fe20000001844 */
[----:B------:R-:W-:-:S04]  /*6830*/  NOP ;  /* 0x0000000000007918 */ /* 0x000fc80000000000 */
[----:B------:R-:W-:-:S15]  /*6840*/  @!P6 BRA `(.L_x_7913) ;  /* 0x0000003c0040e947 */ /* 0x000fde0003800000 */
[----:B------:R-:W-:Y:S01]  /*6850*/  IMAD R26, R121, 0x40, R26 ;  /* 0x00000040791a7824 */ /* 0x000fe200078e021a */
[----:B------:R-:W-:Y:S01]  /*6860*/  LOP3.LUT R100, R100, 0x1f0, RZ, 0xc0, !PT ;  /* 0x000001f064647812 */ /* 0x000fe200078ec0ff */
[----:B------:R-:W-:Y:S01]  /*6870*/  IMAD.MOV.U32 R125, RZ, RZ, R24 ;  /* 0x000000ffff7d7224 */ /* 0x000fe200078e0018 */
[----:B------:R-:W-:Y:S01]  /*6880*/  ISETP.NE.U32.AND P6, PT, R132, RZ, PT ;  /* 0x000000ff8400720c */ /* 0x000fe20003fc5070 */
[----:B------:R-:W-:Y:S01]  /*6890*/  IMAD.MOV.U32 R85, RZ, RZ, R20 ;  /* 0x000000ffff557224 */ /* 0x000fe200078e0014 */
[----:B------:R-:W-:Y:S01]  /*68a0*/  IADD3 R26, PT, PT, R23, R26, R100 ;  /* 0x0000001a171a7210 */ /* 0x000fe20007ffe064 */
[----:B------:R-:W-:Y:S01]  /*68b0*/  VIADD R124, R22, 0xfffffffe ;  /* 0xfffffffe167c7836 */ /* 0x000fe20000000000 */
[----:B------:R-:W-:Y:S02]  /*68c0*/  ISETP.NE.AND.EX P6, PT, R133, RZ, PT, P6 ;  /* 0x000000ff8500720c */ /* 0x000fe40003fc5360 */
[----:B------:R-:W-:Y:S02]  /*68d0*/  IADD3 R26, PT, PT, -R25, R26, -R27 ;  /* 0x0000001a191a7210 */ /* 0x000fe40007ffe91b */
[----:B------:R-:W-:-:S02]  /*68e0*/  MOV R84, R21 ;  /* 0x0000001500547202 */ /* 0x000fc40000000f00 */
[C---:B------:R-:W-:Y:S01]  /*68f0*/  IADD3 R122, PT, PT, -R22.reuse, 0x1, RZ ;  /* 0x00000001167a7810 */ /* 0x040fe20007ffe1ff */
[----:B------:R-:W-:-:S05]  /*6900*/  IMAD R123, R22, -0x80, R26 ;  /* 0xffffff80167b7824 */ /* 0x000fca00078e021a */
[----:B------:R-:W-:-:S07]  /*6910*/  IADD3 R123, PT, PT, R123, 0x108, RZ ;  /* 0x000001087b7b7810 */ /* 0x000fce0007ffe0ff */
.L_x_7920:
        /* <DEDUP_REMOVED lines=78> */
.L_x_7915:
[----:B------:R-:W-:Y:S05]  /*6e00*/  BSYNC.RECONVERGENT B0 ;  /* 0x0000000000007941 */ /* 0x000fea0003800200 */
.L_x_7914:
[----:B------:R-:W1:Y:S01]  /*6e10*/  S2UR UR6, SR_CgaCtaId ;  /* 0x00000000000679c3 */ /* 0x000e620000008800 */
[C---:B------:R-:W-:Y:S01]  /*6e20*/  SHF.L.U32 R112, R86.reuse, 0x3, RZ ;  /* 0x0000000356707819 */ /* 0x040fe200000006ff */
[----:B------:R-:W-:Y:S01]  /*6e30*/  UMOV UR7, 0x400 ;  /* 0x0000040000077882 */ /* 0x000fe20000000000 */
[----:B------:R-:W-:Y:S01]  /*6e40*/  LOP3.LUT R128, R86, 0x18, RZ, 0xc0, !PT ;  /* 0x0000001856807812 */ /* 0x000fe200078ec0ff */
[----:B------:R-:W-:Y:S01]  /*6e50*/  BSSY.RECONVERGENT B1, `(.L_x_7916) ;  /* 0x0000168000017945 */ /* 0x000fe20003800200 */
[C---:B------:R-:W-:Y:S02]  /*6e60*/  LOP3.LUT R111, R112.reuse, 0x18, RZ, 0xc0, !PT ;  /* 0x00000018706f7812 */ /* 0x040fe400078ec0ff */
[----:B------:R-:W-:Y:S02]  /*6e70*/  LOP3.LUT R4, R112, 0xc0, RZ, 0xc0, !PT ;  /* 0x000000c070047812 */ /* 0x000fe400078ec0ff */
[CC--:B------:R-:W-:Y:S02]  /*6e80*/  ISETP.GE.AND P4, PT, R111.reuse, R126.reuse, PT ;  /* 0x0000007e6f00720c */ /* 0x0c0fe40003f86270 */
[----:B------:R-:W-:Y:S02]  /*6e90*/  ISETP.GE.AND P5, PT, R111, R126, PT ;  /* 0x0000007e6f00720c */ /* 0x000fe40003fa6270 */
[----:B------:R-:W-:Y:S02]  /*6ea0*/  SHF.L.U32 R5, R108, 0x6, RZ ;  /* 0x000000066c057819 */ /* 0x000fe400000006ff */
[----:B------:R-:W-:Y:S02]  /*6eb0*/  LOP3.LUT R128, R4, R128, RZ, 0xfc, !PT ;  /* 0x0000008004807212 */ /* 0x000fe400078efcff */
[----:B------:R-:W-:Y:S02]  /*6ec0*/  IADD3 R8, P0, PT, R5, R117, RZ ;  /* 0x0000007505087210 */ /* 0x000fe40007f1e0ff */
[--C-:B------:R-:W-:Y:S02]  /*6ed0*/  SHF.L.U64.HI R4, R108, 0x6, R109.reuse ;  /* 0x000000066c047819 */ /* 0x100fe4000001026d */
[----:B------:R-:W-:Y:S02]  /*6ee0*/  LOP3.LUT R6, R112, 0x1f20, RZ, 0xc0, !PT ;  /* 0x00001f2070067812 */ /* 0x000fe400078ec0ff */
[----:B------:R-:W-:Y:S01]  /*6ef0*/  LOP3.LUT R127, R128, R111, RZ, 0x3c, !PT ;  /* 0x0000006f807f7212 */ /* 0x000fe200078e3cff */
[----:B-1----:R-:W-:Y:S01]  /*6f00*/  ULEA UR6, UR6, UR7, 0x18 ;  /* 0x0000000706067291 */ /* 0x002fe2000f8ec0ff */
[----:B------:R-:W-:Y:S02]  /*6f10*/  @!P4 IADD3 R10, P1, PT, R8, R5, RZ ;  /* 0x00000005080ac210 */ /* 0x000fe40007f3e0ff */
[----:B------:R-:W-:Y:S02]  /*6f20*/  IADD3.X R9, PT, PT, R4, R116, RZ, P0, !PT ;  /* 0x0000007404097210 */ /* 0x000fe400007fe4ff */
[----:B------:R-:W-:Y:S02]  /*6f30*/  LOP3.LUT R127, R6, R127, RZ, 0xfc, !PT ;  /* 0x0000007f067f7212 */ /* 0x000fe400078efcff */
[----:B------:R-:W-:Y:S02]  /*6f40*/  MOV R102, UR6 ;  /* 0x0000000600667c02 */ /* 0x000fe40008000f00 */
[----:B------:R-:W-:Y:S02]  /*6f50*/  @!P4 IADD3.X R11, PT, PT, R9, R4, RZ, P1, !PT ;  /* 0x00000004090bc210 */ /* 0x000fe40000ffe4ff */
[----:B------:R-:W-:Y:S02]  /*6f60*/  @!P5 MOV R4, R117 ;  /* 0x000000750004d202 */ /* 0x000fe40000000f00 */
[----:B------:R-:W-:Y:S02]  /*6f70*/  @!P5 MOV R5, R116 ;  /* 0x000000740005d202 */ /* 0x000fe40000000f00 */
[----:B------:R-:W-:Y:S02]  /*6f80*/  LEA R127, R127, R102, 0x1 ;  /* 0x000000667f7f7211 */ /* 0x000fe400078e08ff */
[C---:B------:R-:W-:Y:S02]  /*6f90*/  @!P4 LEA R6, P0, R108.reuse, R8, 0x7 ;  /* 0x000000086c06c211 */ /* 0x040fe400078038ff */
[----:B------:R-:W-:Y:S01]  /*6fa0*/  MOV R105, 0x20 ;  /* 0x0000002000697802 */ /* 0x000fe20000000f00 */
[----:B------:R-:W-:Y:S01]  /*6fb0*/  @!PT LDS RZ, [RZ] ;  /* 0x00000000fffff984 */ /* 0x000fe20000000800 */
[----:B------:R-:W-:Y:S01]  /*6fc0*/  @!PT LDS RZ, [RZ] ;  /* 0x00000000fffff984 */ /* 0x000fe20000000800 */
[----:B------:R-:W-:Y:S01]  /*6fd0*/  @!PT LDS RZ, [RZ] ;  /* 0x00000000fffff984 */ /* 0x000fe20000000800 */
[----:B------:R1:W-:Y:S01]  /*6fe0*/  @!P5 LDGSTS.E.BYPASS.LTC128B.128 [R127+0x3000], desc[UR4][R4.64] ;  /* 0x03000000047fdfae */ /* 0x0003e2000b981a04 */
[----:B------:R-:W-:Y:S02]  /*6ff0*/  @!P4 LEA.HI.X R7, R108, R9, R109, 0x7, P0 ;  /* 0x000000096c07c211 */ /* 0x000fe400000f3c6d */
[C---:B------:R-:W-:Y:S02]  /*7000*/  LOP3.LUT P0, RZ, R86.reuse, 0x4, RZ, 0xc0, !PT ;  /* 0x0000000456ff7812 */ /* 0x040fe4000780c0ff */
[C---:B------:R-:W-:Y:S02]  /*7010*/  SHF.L.U32 R87, R86.reuse, 0x2, RZ ;  /* 0x0000000256577819 */ /* 0x040fe400000006ff */
[----:B------:R-:W-:Y:S01]  /*7020*/  SEL R105, R105, 0xffffffe0, !P0 ;  /* 0xffffffe069697807 */ /* 0x000fe20004000000 */
[----:B------:R-:W-:Y:S01]  /*7030*/  @P5 STS.128 [R127+0x3000], RZ ;  /* 0x003000ff7f005388 */ /* 0x000fe20000000c00 */
[----:B------:R-:W-:Y:S02]  /*7040*/  SHF.L.U32 R104, R86, 0x5, RZ ;  /* 0x0000000556687819 */ /* 0x000fe400000006ff */
[----:B------:R-:W-:Y:S02]  /*7050*/  SHF.R.U32.HI R100, RZ, 0x1, R86 ;  /* 0x00000001ff647819 */ /* 0x000fe40000011656 */
[----:B------:R-:W-:Y:S02]  /*7060*/  IADD3 R122, PT, PT, R122, 0x1, RZ ;  /* 0x000000017a7a7810 */ /* 0x000fe40007ffe0ff */
[----:B------:R-:W-:Y:S01]  /*7070*/  LOP3.LUT R103, R100, 0x8, RZ, 0xc0, !PT ;  /* 0x0000000864677812 */ /* 0x000fe200078ec0ff */
[----:B------:R-:W-:Y:S01]  /*7080*/  @P4 STS.128 [R127+0x3800], RZ ;  /* 0x003800ff7f004388 */ /* 0x000fe20000000c00 */
[----:B------:R-:W-:Y:S02]  /*7090*/  ISETP.NE.AND P1, PT, R122, RZ, PT ;  /* 0x000000ff7a00720c */ /* 0x000fe40003f25270 */
[----:B------:R-:W-:Y:S05]  /*70a0*/  LOP3.LUT R103, R103, 0xc0, R104, 0xf8, !PT ;  /* 0x000000c067677812 */ /* 0x000fea00078ef868 */
[----:B------:R-:W-:Y:S01]  /*70b0*/  @!PT LDS RZ, [RZ] ;  /* 0x00000000fffff984 */ /* 0x000fe20000000800 */
[----:B------:R-:W-:Y:S01]  /*70c0*/  @!PT LDS RZ, [RZ] ;  /* 0x00000000fffff984 */ /* 0x000fe20000000800 */
[----:B------:R-:W-:Y:S01]  /*70d0*/  @!PT LDS RZ, [RZ] ;  /* 0x00000000fffff984 */ /* 0x000fe20000000800 */
[----:B------:R-:W-:Y:S01]  /*70e0*/  @!P4 LDGSTS.E.BYPASS.LTC128B.128 [R127+0x3800], desc[UR4][R8.64] ;  /* 0x03800000087fcfae */ /* 0x000fe2000b981a04 */
[----:B-1----:R-:W-:Y:S02]  /*70f0*/  LOP3.LUT R4, R87, 0x18, RZ, 0xc0, !PT ;  /* 0x0000001857047812 */ /* 0x002fe400078ec0ff */
[----:B------:R-:W-:Y:S02]  /*7100*/  LOP3.LUT R5, R104, 0xc0, RZ, 0xc0, !PT ;  /* 0x000000c068057812 */ /* 0x000fe400078ec0ff */
[----:B------:R-:W-:Y:S03]  /*7110*/  LOP3.LUT R103, R103, R4, RZ, 0x3c, !PT ;  /* 0x0000000467677212 */ /* 0x000fe600078e3cff */
[----:B------:R-:W-:Y:S01]  /*7120*/  @P4 STS.128 [R127+0x4000], RZ ;  /* 0x004000ff7f004388 */ /* 0x000fe20000000c00 */
[----:B------:R-:W-:Y:S07]  /*7130*/  LOP3.LUT R5, R5, 0x8, R86, 0xf8, !PT ;  /* 0x0000000805057812 */ /* 0x000fee00078ef856 */
        /* <DEDUP_REMOVED lines=9> */
[----:B------:R-:W2:Y:S04]  /*71d0*/  LD.E R115, desc[UR4][R2.64+0x18c] ;  /* 0x00018c0402737980 */ /* 0x000ea8000c101900 */
[----:B------:R-:W0:Y:S01]  /*71e0*/  LDGDEPBAR ;  /* 0x00000000000079af */ /* 0x000e220000000000 */
[----:B-1----:R-:W-:Y:S04]  /*71f0*/  SHF.L.U32 R6, R86, 0x4, RZ ;  /* 0x0000000456067819 */ /* 0x002fe800000006ff */
[C---:B------:R-:W-:Y:S02]  /*7200*/  LOP3.LUT R101, R6.reuse, 0x3e00, RZ, 0xc0, !PT ;  /* 0x00003e0006657812 */ /* 0x040fe400078ec0ff */
[----:B------:R-:W-:Y:S02]  /*7210*/  LOP3.LUT R6, R6, 0x100, RZ, 0xc0, !PT ;  /* 0x0000010006067812 */ /* 0x000fe400078ec0ff */
[--C-:B------:R-:W-:Y:S02]  /*7220*/  LOP3.LUT R92, R101, 0x20, R104.reuse, 0xf8, !PT ;  /* 0x00000020655c7812 */ /* 0x100fe400078ef868 */
[--C-:B------:R-:W-:Y:S02]  /*7230*/  LOP3.LUT R6, R6, 0x20, R104.reuse, 0xf8, !PT ;  /* 0x0000002006067812 */ /* 0x100fe400078ef868 */
[----:B------:R-:W-:Y:S02]  /*7240*/  LOP3.LUT R92, R92, 0x100, R104, 0xf8, !PT ;  /* 0x000001005c5c7812 */ /* 0x000fe400078ef868 */
[----:B------:R-:W-:Y:S02]  /*7250*/  LOP3.LUT R5, R6, R5, R4, 0xf6, !PT ;  /* 0x0000000506057212 */ /* 0x000fe400078ef604 */
[----:B------:R-:W-:Y:S02]  /*7260*/  LOP3.LUT R92, R92, R103, RZ, 0xfc, !PT ;  /* 0x000000675c5c7212 */ /* 0x000fe400078efcff */
[-C--:B------:R-:W-:Y:S02]  /*7270*/  LEA R88, R5, R102.reuse, 0x1 ;  /* 0x0000006605587211 */ /* 0x080fe400078e08ff */
[----:B------:R-:W-:Y:S03]  /*7280*/  LEA R92, R92, R102, 0x1 ;  /* 0x000000665c5c7211 */ /* 0x000fe600078e08ff */
[----:B------:R-:W-:Y:S08]  /*7290*/  LDSM.16.M88.4 R8, [R88+0x1000] ;  /* 0x001000005808783b */ /* 0x000ff00000000200 */
[----:B------:R1:W3:Y:S08]  /*72a0*/  LDSM.16.M88.4 R64, [R92] ;  /* 0x000000005c40783b */ /* 0x0002f00000000200 */
[----:B------:R-:W4:Y:S08]  /*72b0*/  LDSM.16.M88.4 R16, [R88+0x1400] ;  /* 0x001400005810783b */ /* 0x000f300000000200 */
[----:B------:R-:W5:Y:S01]  /*72c0*/  LDSM.16.M88.4 R24, [R88+0x1800] ;  /* 0x001800005818783b */ /* 0x000f620000000200 */
[-C--:B-1----:R-:W-:Y:S07]  /*72d0*/  IADD3 R92, PT, PT, R92, R105.reuse, RZ ;  /* 0x000000695c5c7210 */ /* 0x082fee0007ffe0ff */
        /* <DEDUP_REMOVED lines=28> */
[C---:B------:R-:W-:Y:S03]  /*74a0*/  HMMA.16816.F32 R16, R92.reuse, R90, R16 ;  /* 0x0000005a5c10723c */ /* 0x040fe60000001810 */
        /* <DEDUP_REMOVED lines=12> */
[----:B------:R-:W2:Y:S01]  /*7570*/  MUFU.TANH R98, R5 ;  /* 0x0000000500627308 */ /* 0x000ea20000002400 */
[-C--:B------:R-:W-:Y:S01]  /*7580*/  FMUL.FTZ R15, R15, R115.reuse ;  /* 0x000000730f0f7220 */ /* 0x080fe20000410000 */
[-C--:B------:R-:W-:Y:S01]  /*7590*/  FMUL.FTZ R16, R16, R115.reuse ;  /* 0x0000007310107220 */ /* 0x080fe20000410000 */
[-C--:B------:R-:W-:Y:S01]  /*75a0*/  FMUL.FTZ R17, R17, R115.reuse ;  /* 0x0000007311117220 */ /* 0x080fe20000410000 */
[-C--:B------:R-:W-:Y:S01]  /*75b0*/  FMUL.FTZ R18, R18, R115.reuse ;  /* 0x0000007312127220 */ /* 0x080fe20000410000 */
[-C--:B------:R-:W-:Y:S05]  /*75c0*/  FMUL.FTZ R19, R19, R115.reuse ;  /* 0x0000007313137220 */ /* 0x080fea0000410000 */
[----:B------:R-:W3:Y:S10]  /*75d0*/  MUFU.TANH R99, R6 ;  /* 0x0000000600637308 */ /* 0x000ef40000002400 */
[----:B------:R4:W1:Y:S10]  /*75e0*/  MUFU.TANH R136, R7 ;  /* 0x0000000700887308 */ /* 0x0008740000002400 */
[----:B------:R-:W1:Y:S10]  /*75f0*/  MUFU.TANH R88, R8 ;  /* 0x0000000800587308 */ /* 0x000e740000002400 */
[----:B------:R-:W1:Y:S01]  /*7600*/  MUFU.TANH R137, R9 ;  /* 0x0000000900897308 */ /* 0x000e620000002400 */
[----:B----4-:R-:W4:Y:S09]  /*7610*/  LDSM.16.M88.4 R4, [R105+0x1800] ;  /* 0x001800006904783b */ /* 0x010f320000000200 */
        /* <DEDUP_REMOVED lines=40> */
[-C--:B------:R-:W-:Y:S07]  /*78a0*/  FMUL.FTZ R37, R37, R115.reuse ;  /* 0x0000007325257220 */ /* 0x080fee0000410000 */
[----:B------:R-:W1:Y:S01]  /*78b0*/  MUFU.TANH R159, R30 ;  /* 0x0000001e009f7308 */ /* 0x000e620000002400 */
[-C--:B------:R-:W-:Y:S01]  /*78c0*/  FMUL.FTZ R40, R40, R115.reuse ;  /* 0x0000007328287220 */ /* 0x080fe20000410000 */
[-C--:B------:R-:W-:Y:S08]  /*78d0*/  FMUL.FTZ R41, R41, R115.reuse ;  /* 0x0000007329297220 */ /* 0x080ff00000410000 */
[----:B------:R4:W1:Y:S01]  /*78e0*/  MUFU.TANH R158, R36 ;  /* 0x00000024009e7308 */ /* 0x0008620000002400 */
[C---:B-----5:R-:W-:Y:S09]  /*78f0*/  HMMA.16816.F32 R44, R92.reuse, R8, R44 ;  /* 0x000000085c2c723c */ /* 0x060ff2000000182c */
[----:B------:R5:W1:Y:S01]  /*7900*/  MUFU.TANH R157, R37 ;  /* 0x00000025009d7308 */ /* 0x000a620000002400 */
[C---:B------:R-:W-:Y:S01]  /*7910*/  HMMA.16816.F32 R48, R92.reuse, R10, R48 ;  /* 0x0000000a5c30723c */ /* 0x040fe20000001830 */
[----:B------:R-:W2:Y:S01]  /*7920*/  LDSM.16.M88.4 R8, [R105+0x2c00] ;  /* 0x002c00006908783b */ /* 0x000ea20000000200 */
[----:B------:R-:W-:Y:S07]  /*7930*/  DEPBAR.LE SB0, 0x0 ;  /* 0x000080000000791a */ /* 0x000fee0000000000 */
[----:B------:R1:W1:Y:S01]  /*7940*/  MUFU.TANH R160, R31 ;  /* 0x0000001f00a07308 */ /* 0x0002620000002400 */
[-C--:B----4-:R-:W-:Y:S01]  /*7950*/  FMUL.FTZ R36, R39, R115.reuse ;  /* 0x0000007327247220 */ /* 0x090fe20000410000 */
[-C--:B------:R-:W-:Y:S01]  /*7960*/  FMUL.FTZ R39, R42, R115.reuse ;  /* 0x000000732a277220 */ /* 0x080fe20000410000 */
[C---:B---3--:R-:W-:Y:S07]  /*7970*/  HMMA.16816.F32 R52, R92.reuse, R4, R52 ;  /* 0x000000045c34723c */ /* 0x048fee0000001834 */
[----:B------:R-:W3:Y:S01]  /*7980*/  MUFU.TANH R18, R18 ;  /* 0x0000001200127308 */ /* 0x000ee20000002400 */
[----:B------:R-:W-:Y:S01]  /*7990*/  BAR.SYNC.DEFER_BLOCKING 0x0 ;  /* 0x0000000000007b1d */ /* 0x000fe20000010000 */
[-C--:B-----5:R-:W-:Y:S01]  /*79a0*/  FMUL.FTZ R37, R38, R115.reuse ;  /* 0x0000007326257220 */ /* 0x0a0fe20000410000 */
[C---:B------:R-:W-:Y:S03]  /*79b0*/  HMMA.16816.F32 R56, R92.reuse, R6, R56 ;  /* 0x000000065c38723c */ /* 0x040fe60000001838 */
[-C--:B------:R-:W-:Y:S01]  /*79c0*/  FMUL.FTZ R50, R50, R115.reuse ;  /* 0x0000007332327220 */ /* 0x080fe20000410000 */
[-C--:B------:R-:W-:Y:S03]  /*79d0*/  FMUL.FTZ R51, R51, R115.reuse ;  /* 0x0000007333337220 */ /* 0x080fe60000410000 */
[----:B------:R-:W4:Y:S01]  /*79e0*/  MUFU.TANH R19, R19 ;  /* 0x0000001300137308 */ /* 0x000f220000002400 */
[-C--:B------:R-:W-:Y:S01]  /*79f0*/  FMUL.FTZ R38, R43, R115.reuse ;  /* 0x000000732b267220 */ /* 0x080fe20000410000 */
[-C--:B------:R-:W-:Y:S01]  /*7a00*/  FMUL.FTZ R44, R44, R115.reuse ;  /* 0x000000732c2c7220 */ /* 0x080fe20000410000 */
[-C--:B------:R-:W-:Y:S01]  /*7a10*/  FMUL.FTZ R45, R45, R115.reuse ;  /* 0x000000732d2d7220 */ /* 0x080fe20000410000 */
[-C--:B------:R-:W-:Y:S01]  /*7a20*/  FMUL.FTZ R46, R46, R115.reuse ;  /* 0x000000732e2e7220 */ /* 0x080fe20000410000 */
[-C--:B------:R-:W-:Y:S01]  /*7a30*/  FMUL.FTZ R47, R47, R115.reuse ;  /* 0x000000732f2f7220 */ /* 0x080fe20000410000 */
[-C--:B------:R-:W-:Y:S01]  /*7a40*/  FMUL.FTZ R54, R54, R115.reuse ;  /* 0x0000007336367220 */ /* 0x080fe20000410000 */
[-C--:B------:R-:W-:Y:S03]  /*7a50*/  FMUL.FTZ R29, R52, R115.reuse ;  /* 0x00000073341d7220 */ /* 0x080fe60000410000 */
[----:B------:R-:W3:Y:S01]  /*7a60*/  MUFU.TANH R152, R50 ;  /* 0x0000003200987308 */ /* 0x000ee20000002400 */
[-C--:B------:R-:W-:Y:S01]  /*7a70*/  FMUL.FTZ R48, R48, R115.reuse ;  /* 0x0000007330307220 */ /* 0x080fe20000410000 */
[-C--:B------:R-:W-:Y:S01]  /*7a80*/  FMUL.FTZ R49, R49, R115.reuse ;  /* 0x0000007331317220 */ /* 0x080fe20000410000 */
[-C--:B------:R-:W-:Y:S01]  /*7a90*/  FMUL.FTZ R53, R53, R115.reuse ;  /* 0x0000007335357220 */ /* 0x080fe20000410000 */
[-C--:B------:R-:W-:Y:S01]  /*7aa0*/  FMUL.FTZ R55, R55, R115.reuse ;  /* 0x0000007337377220 */ /* 0x080fe20000410000 */
[-C--:B-1----:R-:W-:Y:S01]  /*7ab0*/  FMUL.FTZ R31, R58, R115.reuse ;  /* 0x000000733a1f7220 */ /* 0x082fe20000410000 */
[-C--:B------:R-:W-:Y:S04]  /*7ac0*/  FMUL.FTZ R30, R59, R115.reuse ;  /* 0x000000733b1e7220 */ /* 0x080fe80000410000 */
[----:B------:R-:W1:Y:S01]  /*7ad0*/  MUFU.TANH R151, R51 ;  /* 0x0000003300977308 */ /* 0x000e620000002400 */
[-C--:B------:R-:W-:Y:S01]  /*7ae0*/  FMUL.FTZ R56, R56, R115.reuse ;  /* 0x0000007338387220 */ /* 0x080fe20000410000 */
[-C--:B------:R-:W-:Y:S01]  /*7af0*/  FMUL.FTZ R57, R57, R115.reuse ;  /* 0x0000007339397220 */ /* 0x080fe20000410000 */
[C---:B--2---:R-:W-:Y:S07]  /*7b00*/  HMMA.16816.F32 R60, R92.reuse, R8, R60 ;  /* 0x000000085c3c723c */ /* 0x044fee000000183c */
[----:B------:R2:W1:Y:S01]  /*7b10*/  MUFU.TANH R146, R54 ;  /* 0x0000003600927308 */ /* 0x0004620000002400 */
[----:B------:R-:W-:Y:S09]  /*7b20*/  HMMA.16816.F32 R64, R92, R10, R64 ;  /* 0x0000000a5c40723c */ /* 0x000ff20000001840 */
[----:B------:R-:W1:Y:S02]  /*7b30*/  MUFU.TANH R20, R20 ;  /* 0x0000001400147308 */ /* 0x000e640000002400 */
[-C--:B------:R-:W-:Y:S01]  /*7b40*/  FMUL.FTZ R52, R61, R115.reuse ;  /* 0x000000733d347220 */ /* 0x080fe20000410000 */
[-C--:B------:R-:W-:Y:S07]  /*7b50*/  FMUL.FTZ R26, R62, R115.reuse ;  /* 0x000000733e1a7220 */ /* 0x080fee0000410000 */
[----:B------:R-:W1:Y:S01]  /*7b60*/  MUFU.TANH R21, R21 ;  /* 0x0000001500157308 */ /* 0x000e620000002400 */
[-C--:B--2---:R-:W-:Y:S01]  /*7b70*/  FMUL.FTZ R54, R60, R115.reuse ;  /* 0x000000733c367220 */ /* 0x084fe20000410000 */
[-C--:B------:R-:W-:Y:S01]  /*7b80*/  FMUL.FTZ R25, R63, R115.reuse ;  /* 0x000000733f197220 */ /* 0x080fe20000410000 */
[-C--:B------:R-:W-:Y:S01]  /*7b90*/  FMUL.FTZ R51, R64, R115.reuse ;  /* 0x0000007340337220 */ /* 0x080fe20000410000 */
[-C--:B------:R-:W-:Y:S06]  /*7ba0*/  FMUL.FTZ R50, R65, R115.reuse ;  /* 0x0000007341327220 */ /* 0x080fec0000410000 */
[----:B------:R2:W1:Y:S01]  /*7bb0*/  MUFU.TANH R90, R22 ;  /* 0x00000016005a7308 */ /* 0x0004620000002400 */
        /* <DEDUP_REMOVED lines=65> */
[--C-:B--2---:R-:W-:Y:S01]  /*7fd0*/  IMAD.MOV R40, RZ, RZ, -R43.reuse ;  /* 0x000000ffff287224 */ /* 0x104fe200078e0a2b */
        /* <DEDUP_REMOVED lines=48> */
.L_x_7919:
[----:B------:R-:W-:Y:S05]  /*82e0*/  BSYNC.RECONVERGENT B0 ;  /* 0x0000000000007941 */ /* 0x000fea0003800200 */
.L_x_7918:
        /* <DEDUP_REMOVED lines=30> */
.L_x_7917:
[----:B------:R-:W-:Y:S05]  /*84d0*/  BSYNC.RECONVERGENT B1 ;  /* 0x0000000000017941 */ /* 0x000fea0003800200 */
.L_x_7916:
[----:B------:R-:W3:Y:S01]  /*84e0*/  LD.E R22, desc[UR4][R2.64+0xdc] ;  /* 0x0000dc0402167980 */ /* 0x000ee2000c101900 */
[----:B------:R-:W-:Y:S02]  /*84f0*/  IADD3 R4, PT, PT, R123, -0x8, RZ ;  /* 0xfffffff87b047810 */ /* 0x000fe40007ffe0ff */
[----:B------:R-:W-:Y:S02]  /*8500*/  LOP3.LUT R49, R103, 0x120, R104, 0xf8, !PT ;  /* 0x0000012067317812 */ /* 0x000fe400078ef868 */
[----:B------:R-:W-:Y:S02]  /*8510*/  IABS R4, R4 ;  /* 0x0000000400047213 */ /* 0x000fe40000000000 */
[----:B------:R-:W-:Y:S02]  /*8520*/  LEA R49, R49, R102, 0x1 ;  /* 0x0000006631317211 */ /* 0x000fe400078e08ff */
[----:B------:R-:W-:Y:S02]  /*8530*/  I2FP.F32.S32 R4, R4 ;  /* 0x0000000400047245 */ /* 0x000fe40000201400 */
[----:B------:R-:W-:Y:S02]  /*8540*/  IADD3 R48, PT, PT, R49, 0x3020, RZ ;  /* 0x0000302031307810 */ /* 0x000fe40007ffe0ff */
[C---:B--2---:R-:W-:Y:S01]  /*8550*/  IADD3 R7, PT, PT, R123.reuse, -0x19, RZ ;  /* 0xffffffe77b077810 */ /* 0x044fe20007ffe0ff */
[CC--:B------:R-:W-:Y:S01]  /*8560*/  FFMA.FTZ R138, -R0.reuse, R4.reuse, R138 ;  /* 0x00000004008a7223 */ /* 0x0c0fe2000001018a */
[C---:B------:R-:W-:Y:S01]  /*8570*/  FFMA.FTZ R97, -R0.reuse, R4, R97 ;  /* 0x0000000400617223 */ /* 0x040fe20000010161 */
[C---:B------:R-:W-:Y:S02]  /*8580*/  IADD3 R4, PT, PT, R123.reuse, -0x10, RZ ;  /* 0xfffffff07b047810 */ /* 0x040fe40007ffe0ff */
[----:B------:R-:W-:Y:S02]  /*8590*/  IABS R7, R7 ;  /* 0x0000000700077213 */ /* 0x000fe40000000000 */
        /* <DEDUP_REMOVED lines=8> */
[C---:B------:R-:W-:Y:S01]  /*8620*/  FFMA.FTZ R99, -R0.reuse, R6, R99 ;  /* 0x0000000600637223 */ /* 0x040fe20000010163 */
[----:B------:R-:W-:Y:S02]  /*8630*/  IABS R43, R43 ;  /* 0x0000002b002b7213 */ /* 0x000fe40000000000 */
[C---:B------:R-:W-:Y:S01]  /*8640*/  IADD3 R6, PT, PT, R123.reuse, -0x11, RZ ;  /* 0xffffffef7b067810 */ /* 0x040fe20007ffe0ff */
[CC--:B------:R-:W-:Y:S01]  /*8650*/  FFMA.FTZ R13, -R0.reuse, R4.reuse, R13 ;  /* 0x00000004000d7223 */ /* 0x0c0fe2000001010d */
[----:B------:R-:W-:Y:S01]  /*8660*/  I2FP.F32.S32 R43, R43 ;  /* 0x0000002b002b7245 */ /* 0x000fe20000201400 */
[C---:B------:R-:W-:Y:S01]  /*8670*/  FFMA.FTZ R19, -R0.reuse, R4, R19 ;  /* 0x0000000400137223 */ /* 0x040fe20000010113 */
[----:B------:R-:W-:Y:S02]  /*8680*/  IABS R6, R6 ;  /* 0x0000000600067213 */ /* 0x000fe40000000000 */
[C---:B------:R-:W-:Y:S01]  /*8690*/  IADD3 R4, PT, PT, R123.reuse, -0x30, RZ ;  /* 0xffffffd07b047810 */ /* 0x040fe20007ffe0ff */
[CC--:B-1----:R-:W-:Y:S01]  /*86a0*/  FFMA.FTZ R10, -R0.reuse, R43.reuse, R20 ;  /* 0x0000002b000a7223 */ /* 0x0c2fe20000010114 */
        /* <DEDUP_REMOVED lines=91> */
[----:B------:R-:W-:Y:S01]  /*8c60*/  FFMA.FTZ R150, -R0, R4, R150 ;  /* 0x0000000400967223 */ /* 0x000fe20000010196 */
[----:B------:R-:W-:Y:S01]  /*8c70*/  FMNMX3.FTZ R20, R20, R18, R19, !PT ;  /* 0x0000001214147276 */ /* 0x000fe20007810013 */
[----:B------:R-:W-:Y:S01]  /*8c80*/  FFMA.FTZ R152, -R0, R4, R152 ;  /* 0x0000000400987223 */ /* 0x000fe20000010198 */
[----:B------:R-:W-:Y:S02]  /*8c90*/  IABS R5, R5 ;  /* 0x0000000500057213 */ /* 0x000fe40000000000 */
[----:B------:R-:W-:Y:S02]  /*8ca0*/  FMNMX3.FTZ R20, R20, R90, R41, !PT ;  /* 0x0000005a14147276 */ /* 0x000fe40007810029 */
[----:B------:R-:W-:Y:S02]  /*8cb0*/  I2FP.F32.S32 R5, R5 ;  /* 0x0000000500057245 */ /* 0x000fe40000201400 */
[----:B------:R-:W-:Y:S02]  /*8cc0*/  FMNMX3.FTZ R20, R20, R43, R47, !PT ;  /* 0x0000002b14147276 */ /* 0x000fe4000781002f */
[C---:B------:R-:W-:Y:S01]  /*8cd0*/  IADD3 R4, PT, PT, R123.reuse, -0x60, RZ ;  /* 0xffffffa07b047810 */ /* 0x040fe20007ffe0ff */
[----:B------:R-:W-:Y:S01]  /*8ce0*/  FFMA.FTZ R153, -R0, R5, R153 ;  /* 0x0000000500997223 */ /* 0x000fe20000010199 */
[----:B------:R-:W-:Y:S01]  /*8cf0*/  FMNMX3.FTZ R20, R20, R159, R160, !PT ;  /* 0x0000009f14147276 */ /* 0x000fe200078100a0 */
[C---:B------:R-:W-:Y:S01]  /*8d00*/  FFMA.FTZ R155, -R0.reuse, R5, R155 ;  /* 0x00000005009b7223 */ /* 0x040fe2000001019b */
        /* <DEDUP_REMOVED lines=8> */
[----:B------:R-:W-:Y:S02]  /*8d90*/  FMNMX3.FTZ R21, R84, R97, R98, !PT ;  /* 0x0000006154157276 */ /* 0x000fe40007810062 */
[----:B------:R-:W-:Y:S01]  /*8da0*/  I2FP.F32.S32 R5, R5 ;  /* 0x0000000500057245 */ /* 0x000fe20000201400 */
[C---:B------:R-:W-:Y:S01]  /*8db0*/  FFMA.FTZ R30, -R0.reuse, R4, R30 ;  /* 0x00000004001e7223 */ /* 0x040fe2000001011e */
[----:B------:R-:W-:Y:S01]  /*8dc0*/  FMNMX3.FTZ R21, R21, R88, R137, !PT ;  /* 0x0000005815157276 */ /* 0x000fe20007810089 */
[C---:B------:R-:W-:Y:S01]  /*8dd0*/  FFMA.FTZ R96, -R0.reuse, R4, R96 ;  /* 0x0000000400607223 */ /* 0x040fe20000010160 */
[----:B------:R-:W-:Y:S01]  /*8de0*/  IADD3 R4, PT, PT, R123, -0x78, RZ ;  /* 0xffffff887b047810 */ /* 0x000fe20007ffe0ff */
[CC--:B------:R-:W-:Y:S01]  /*8df0*/  FFMA.FTZ R29, -R0.reuse, R5.reuse, R29 ;  /* 0x00000005001d7223 */ /* 0x0c0fe2000001011d */
[----:B------:R-:W-:Y:S01]  /*8e00*/  FMNMX3.FTZ R21, R21, R12, R13, !PT ;  /* 0x0000000c15157276 */ /* 0x000fe2000781000d */
[C---:B------:R-:W-:Y:S01]  /*8e10*/  FFMA.FTZ R31, -R0.reuse, R5, R31 ;  /* 0x00000005001f7223 */ /* 0x040fe2000001011f */
[----:B------:R-:W-:Y:S02]  /*8e20*/  IABS R4, R4 ;  /* 0x0000000400047213 */ /* 0x000fe40000000000 */
[----:B------:R-:W-:Y:S02]  /*8e30*/  FMNMX3.FTZ R21, R21, R16, R17, !PT ;  /* 0x0000001015157276 */ /* 0x000fe40007810011 */
[----:B------:R-:W-:Y:S02]  /*8e40*/  I2FP.F32.S32 R4, R4 ;  /* 0x0000000400047245 */ /* 0x000fe40000201400 */
[----:B------:R-:W-:Y:S02]  /*8e50*/  FMNMX3.FTZ R21, R21, R10, R11, !PT ;  /* 0x0000000a15157276 */ /* 0x000fe4000781000b */
[----:B------:R-:W-:Y:S01]  /*8e60*/  IABS R27, R27 ;  /* 0x0000001b001b7213 */ /* 0x000fe20000000000 */
[C---:B------:R-:W-:Y:S01]  /*8e70*/  FFMA.FTZ R54, -R0.reuse, R4, R54 ;  /* 0x0000000400367223 */ /* 0x040fe20000010136 */
[----:B------:R-:W-:Y:S01]  /*8e80*/  FMNMX3.FTZ R21, R21, R42, R46, !PT ;  /* 0x0000002a15157276 */ /* 0x000fe2000781002e */
[----:B------:R-:W-:Y:S01]  /*8e90*/  FFMA.FTZ R24, -R0, R4, R24 ;  /* 0x0000000400187223 */ /* 0x000fe20000010118 */
[----:B------:R-:W-:Y:S02]  /*8ea0*/  FMNMX3.FTZ R4, R20, R34, R35, !PT ;  /* 0x0000002214047276 */ /* 0x000fe40007810023 */
[----:B------:R-:W-:Y:S02]  /*8eb0*/  I2FP.F32.S32 R27, R27 ;  /* 0x0000001b001b7245 */ /* 0x000fe40000201400 */
[----:B------:R-:W-:Y:S02]  /*8ec0*/  FMNMX3.FTZ R4, R4, R8, R40, !PT ;  /* 0x0000000804047276 */ /* 0x000fe40007810028 */
[C---:B------:R-:W-:Y:S01]  /*8ed0*/  IADD3 R5, PT, PT, R123.reuse, -0x71, RZ ;  /* 0xffffff8f7b057810 */ /* 0x040fe20007ffe0ff */
[----:B------:R-:W-:Y:S01]  /*8ee0*/  FFMA.FTZ R149, -R0, R27, R149 ;  /* 0x0000001b00957223 */ /* 0x000fe20000010195 */
[----:B------:R-:W-:Y:S01]  /*8ef0*/  FMNMX3.FTZ R4, R4, R45, R44, !PT ;  /* 0x0000002d04047276 */ /* 0x000fe2000781002c */
        /* <DEDUP_REMOVED lines=25> */
[C---:B------:R-:W-:Y:S02]  /*9090*/  IADD3 R20, PT, PT, R123.reuse, -0x80, RZ ;  /* 0xffffff807b147810 */ /* 0x040fe40007ffe0ff */
[----:B------:R-:W-:Y:S01]  /*90a0*/  IADD3 R21, PT, PT, R123, -0x81, RZ ;  /* 0xffffff7f7b157810 */ /* 0x000fe20007ffe0ff */
[CC--:B------:R-:W-:Y:S01]  /*90b0*/  FFMA.FTZ R52, -R0.reuse, R5.reuse, R52 ;  /* 0x0000000500347223 */ /* 0x0c0fe20000010134 */
[----:B------:R-:W-:Y:S01]  /*90c0*/  FFMA.FTZ R23, -R0, R5, R23 ;  /* 0x0000000500177223 */ /* 0x000fe20000010117 */
[----:B------:R-:W-:Y:S02]  /*90d0*/  FMNMX3.FTZ R5, R27, R91, R89, !PT ;  /* 0x0000005b1b057276 */ /* 0x000fe40007810059 */
[----:B------:R-:W-:Y:S02]  /*90e0*/  IABS R20, R20 ;  /* 0x0000001400147213 */ /* 0x000fe40000000000 */
[----:B------:R-:W-:Y:S02]  /*90f0*/  IABS R21, R21 ;  /* 0x0000001500157213 */ /* 0x000fe40000000000 */
[----:B------:R-:W-:Y:S02]  /*9100*/  I2FP.F32.S32 R20, R20 ;  /* 0x0000001400147245 */ /* 0x000fe40000201400 */
[----:B------:R-:W-:Y:S02]  /*9110*/  I2FP.F32.S32 R21, R21 ;  /* 0x0000001500157245 */ /* 0x000fe40000201400 */
[----:B------:R-:W-:Y:S01]  /*9120*/  IADD3 R124, PT, PT, R124, -0x1, RZ ;  /* 0xffffffff7c7c7810 */ /* 0x000fe20007ffe0ff */
[C---:B------:R-:W-:Y:S01]  /*9130*/  FFMA.FTZ R51, -R0.reuse, R20, R51 ;  /* 0x0000001400337223 */ /* 0x040fe20000010133 */
[----:B------:R-:W-:Y:S01]  /*9140*/  IADD3 R125, PT, PT, R125, -0x80, RZ ;  /* 0xffffff807d7d7810 */ /* 0x000fe20007ffe0ff */
[----:B------:R-:W-:Y:S01]  /*9150*/  FFMA.FTZ R50, -R0, R21, R50 ;  /* 0x0000001500327223 */ /* 0x000fe20000010132 */
[----:B------:R-:W-:Y:S02]  /*9160*/  FMNMX3.FTZ R21, R5, R54, R52, !PT ;  /* 0x0000003605157276 */ /* 0x000fe40007810034 */
[----:B------:R-:W-:Y:S02]  /*9170*/  FMNMX3.FTZ R5, R4, R24, R23, !PT ;  /* 0x0000001804057276 */ /* 0x000fe40007810017 */
[----:B------:R-:W-:Y:S02]  /*9180*/  FMNMX3.FTZ R21, R21, R51, R50, !PT ;  /* 0x0000003315157276 */ /* 0x000fe40007810032 */
[----:B------:R-:W-:Y:S01]  /*9190*/  IADD3 R123, PT, PT, R123, 0x80, RZ ;  /* 0x000000807b7b7810 */ /* 0x000fe20007ffe0ff */
[----:B------:R-:W1:Y:S08]  /*91a0*/  SHFL.BFLY PT, R4, R5, 0x2, 0x1f ;  /* 0x0c401f0005047f89 */ /* 0x000e7000000e0000 */
[----:B------:R-:W2:Y:S01]  /*91b0*/  SHFL.BFLY PT, R20, R21, 0x2, 0x1f ;  /* 0x0c401f0015147f89 */ /* 0x000ea200000e0000 */
[----:B-1----:R-:W-:Y:S02]  /*91c0*/  FMNMX.FTZ R4, R5, R4, !PT ;  /* 0x0000000405047209 */ /* 0x002fe40007810000 */
[----:B--2---:R-:W-:Y:S05]  /*91d0*/  FMNMX.FTZ R5, R21, R20, !PT ;  /* 0x0000001415057209 */ /* 0x004fea0007810000 */
[----:B------:R-:W1:Y:S08]  /*91e0*/  SHFL.BFLY PT, R20, R4, 0x1, 0x1f ;  /* 0x0c201f0004147f89 */ /* 0x000e7000000e0000 */
[----:B------:R-:W2:Y:S01]  /*91f0*/  SHFL.BFLY PT, R21, R5, 0x1, 0x1f ;  /* 0x0c201f0005157f89 */ /* 0x000ea200000e0000 */
[----:B-1----:R-:W-:Y:S04]  /*9200*/  FMNMX.FTZ R20, R4, R20, !PT ;  /* 0x0000001404147209 */ /* 0x002fe80007810000 */
[C---:B------:R-:W-:Y:S01]  /*9210*/  FSETP.NEU.FTZ.AND P1, PT, R20.reuse, -INF , PT ;  /* 0xff8000001400780b */ /* 0x040fe20003f3d000 */
[----:B------:R-:W-:Y:S01]  /*9220*/  FADD.FTZ R4, -R20, R85 ;  /* 0x0000005514047221 */ /* 0x000fe20000010100 */
[C---:B---3--:R-:W-:Y:S01]  /*9230*/  FMUL.FTZ R58, R22.reuse, R20 ;  /* 0x00000014163a7220 */ /* 0x048fe20000410000 */
[----:B--2---:R-:W-:Y:S02]  /*9240*/  FMNMX.FTZ R21, R5, R21, !PT ;  /* 0x0000001505157209 */ /* 0x004fe40007810000 */
[----:B------:R-:W-:Y:S02]  /*9250*/  FMUL.FTZ R4, R22, R4 ;  /* 0x0000000416047220 */ /* 0x000fe40000410000 */
[----:B------:R-:W-:Y:S01]  /*9260*/  FSEL R58, R58, RZ, P1 ;  /* 0x000000ff3a3a7208 */ /* 0x000fe20000800000 */
[----:B------:R-:W-:Y:S01]  /*9270*/  FMUL.FTZ R53, R22, R21 ;  /* 0x0000001516357220 */ /* 0x000fe20000410000 */
[----:B------:R1:W2:Y:S01]  /*9280*/  MUFU.EX2 R27, R4 ;  /* 0x00000004001b7308 */ /* 0x0002a20000000800 */
[C---:B------:R-:W-:Y:S01]  /*9290*/  FSETP.NEU.FTZ.AND P1, PT, R21.reuse, -INF , PT ;  /* 0xff8000001500780b */ /* 0x040fe20003f3d000 */
[----:B------:R-:W-:Y:S01]  /*92a0*/  FADD.FTZ R5, -R21, R84 ;  /* 0x0000005415057221 */ /* 0x000fe20000010100 */
[-CC-:B------:R-:W-:Y:S01]  /*92b0*/  FFMA.FTZ R115, R14, R22.reuse, -R58.reuse ;  /* 0x000000160e737223 */ /* 0x180fe2000001083a */
[-CC-:B------:R-:W-:Y:S01]  /*92c0*/  FFMA.FTZ R105, R15, R22.reuse, -R58.reuse ;  /* 0x000000160f697223 */ /* 0x180fe2000001083a */
[-CC-:B------:R-:W-:Y:S01]  /*92d0*/  FFMA.FTZ R85, R43, R22.reuse, -R58.reuse ;  /* 0x000000162b557223 */ /* 0x180fe2000001083a */
[-CC-:B------:R-:W-:Y:S01]  /*92e0*/  FFMA.FTZ R62, R40, R22.reuse, -R58.reuse ;  /* 0x00000016283e7223 */ /* 0x180fe2000001083a */
[-CC-:B------:R-:W-:Y:S01]  /*92f0*/  FFMA.FTZ R65, R47, R22.reuse, -R58.reuse ;  /* 0x000000162f417223 */ /* 0x180fe2000001083a */
[-CC-:B------:R-:W-:Y:S02]  /*9300*/  FFMA.FTZ R61, R45, R22.reuse, -R58.reuse ;  /* 0x000000162d3d7223 */ /* 0x180fe4000001083a */
[----:B------:R-:W-:Y:S01]  /*9310*/  MUFU.EX2 R115, R115 ;  /* 0x0000007300737308 */ /* 0x000fe20000000800 */
[----:B------:R-:W-:Y:S01]  /*9320*/  FSEL R53, R53, RZ, P1 ;  /* 0x000000ff35357208 */ /* 0x000fe20000800000 */
[-CC-:B------:R-:W-:Y:S01]  /*9330*/  FFMA.FTZ R144, R99, R22.reuse, -R58.reuse ;  /* 0x0000001663907223 */ /* 0x180fe2000001083a */
[-CC-:B------:R-:W-:Y:S01]  /*9340*/  FFMA.FTZ R143, R136, R22.reuse, -R58.reuse ;  /* 0x00000016888f7223 */ /* 0x180fe2000001083a */
[-CC-:B------:R-:W-:Y:S01]  /*9350*/  FFMA.FTZ R92, R90, R22.reuse, -R58.reuse ;  /* 0x000000165a5c7223 */ /* 0x180fe2000001083a */
[-CC-:B------:R-:W-:Y:S01]  /*9360*/  FFMA.FTZ R90, R41, R22.reuse, -R58.reuse ;  /* 0x00000016295a7223 */ /* 0x180fe2000001083a */
[-CC-:B------:R-:W-:Y:S01]  /*9370*/  FFMA.FTZ R136, R12, R22.reuse, -R53.reuse ;  /* 0x000000160c887223 */ /* 0x180fe20000010835 */
[-CC-:B------:R-:W-:Y:S03]  /*9380*/  FFMA.FTZ R99, R13, R22.reuse, -R53.reuse ;  /* 0x000000160d637223 */ /* 0x180fe60000010835 */
[----:B------:R-:W-:Y:S01]  /*9390*/  MUFU.EX2 R144, R144 ;  /* 0x0000009000907308 */ /* 0x000fe20000000800 */
[----:B------:R-:W3:Y:S01]  /*93a0*/  LDSM.16.MT88.4 R12, [R49+0x3000] ;  /* 0x00300000310c783b */ /* 0x000ee20000004200 */
[-CC-:B------:R-:W-:Y:S01]  /*93b0*/  FFMA.FTZ R67, R42, R22.reuse, -R53.reuse ;  /* 0x000000162a437223 */ /* 0x180fe20000010835 */
[-CC-:B------:R-:W-:Y:S01]  /*93c0*/  FFMA.FTZ R66, R46, R22.reuse, -R53.reuse ;  /* 0x000000162e427223 */ /* 0x180fe20000010835 */
[----:B-1----:R-:W-:Y:S01]  /*93d0*/  IADD3 R4, PT, PT, R49, 0x3000, RZ ;  /* 0x0000300031047810 */ /* 0x002fe20007ffe0ff */
[--C-:B------:R-:W-:Y:S01]  /*93e0*/  FFMA.FTZ R94, R10, R22, -R53.reuse ;  /* 0x000000160a5e7223 */ /* 0x100fe20000010835 */
[----:B--2---:R-:W-:Y:S01]  /*93f0*/  FMUL.FTZ R10, R27, R78 ;  /* 0x0000004e1b0a7220 */ /* 0x004fe20000410000 */
[-CC-:B------:R-:W-:Y:S03]  /*9400*/  FFMA.FTZ R57, R8, R22.reuse, -R58.reuse ;  /* 0x0000001608397223 */ /* 0x180fe6000001083a */
[----:B------:R-:W1:Y:S01]  /*9410*/  MUFU.EX2 R143, R143 ;  /* 0x0000008f008f7308 */ /* 0x000e620000000800 */
[----:B------:R-:W-:Y:S01]  /*9420*/  LDSM.16.MT88.4 R40, [R49+0x3400] ;  /* 0x003400003128783b */ /* 0x000fe20000004200 */
[----:B------:R-:W-:Y:S01]  /*9430*/  @P0 IADD3 R48, PT, PT, R4, -0x20, RZ ;  /* 0xffffffe004300810 */ /* 0x000fe20007ffe0ff */
[----:B------:R-:W-:Y:S01]  /*9440*/  FMUL.FTZ R5, R22, R5 ;  /* 0x0000000516057220 */ /* 0x000fe20000410000 */
[-CC-:B------:R-:W-:Y:S01]  /*9450*/  FFMA.FTZ R56, R34, R22.reuse, -R58.reuse ;  /* 0x0000001622387223 */ /* 0x180fe2000001083a */
[-CC-:B------:R-:W-:Y:S01]  /*9460*/  FFMA.FTZ R55, R35, R22.reuse, -R58.reuse ;  /* 0x0000001623377223 */ /* 0x180fe2000001083a */
[-CC-:B------:R-:W-:Y:S01]  /*9470*/  FFMA.FTZ R64, R7, R22.reuse, -R53.reuse ;  /* 0x0000001607407223 */ /* 0x180fe20000010835 */
[-CC-:B------:R-:W-:Y:S03]  /*9480*/  FFMA.FTZ R60, R6, R22.reuse, -R53.reuse ;  /* 0x00000016063c7223 */ /* 0x180fe60000010835 */
[----:B------:R-:W2:Y:S01]  /*9490*/  MUFU.EX2 R28, R5 ;  /* 0x00000005001c7308 */ /* 0x000ea20000000800 */
[----:B------:R-:W4:Y:S01]  /*94a0*/  LDSM.16.MT88.4 R36, [R48] ;  /* 0x000000003024783b */ /* 0x000f220000004200 */
[--C-:B------:R-:W-:Y:S01]  /*94b0*/  FFMA.FTZ R59, R32, R22, -R53.reuse ;  /* 0x00000016203b7223 */ /* 0x100fe20000010835 */
[C---:B------:R-:W-:Y:S01]  /*94c0*/  FMUL.FTZ R6, R27.reuse, R82 ;  /* 0x000000521b067220 */ /* 0x040fe20000410000 */
[----:B------:R-:W-:Y:S01]  /*94d0*/  FMUL.FTZ R7, R27, R83 ;  /* 0x000000531b077220 */ /* 0x000fe20000410000 */
[-CC-:B------:R-:W-:Y:S01]  /*94e0*/  FFMA.FTZ R93, R19, R22.reuse, -R58.reuse ;  /* 0x00000016135d7223 */ /* 0x180fe2000001083a */
[----:B------:R-:W-:Y:S01]  /*94f0*/  FMUL.FTZ R19, R27, R71 ;  /* 0x000000471b137220 */ /* 0x000fe20000410000 */
        /* <DEDUP_REMOVED lines=8> */
[--C-:B------:R-:W-:Y:S03]  /*9580*/  FFMA.FTZ R103, R149, R22, -R53.reuse ;  /* 0x0000001695677223 */ /* 0x100fe60000010835 */
[----:B------:R-:W-:Y:S01]  /*9590*/  MUFU.EX2 R93, R93 ;  /* 0x0000005d005d7308 */ /* 0x000fe20000000800 */
[C---:B--2---:R-:W-:Y:S01]  /*95a0*/  FMUL.FTZ R8, R28.reuse, R76 ;  /* 0x0000004c1c087220 */ /* 0x044fe20000410000 */
[C---:B------:R-:W-:Y:S01]  /*95b0*/  FMUL.FTZ R17, R28.reuse, R69 ;  /* 0x000000451c117220 */ /* 0x040fe20000410000 */
[C---:B------:R-:W-:Y:S01]  /*95c0*/  FMUL.FTZ R4, R28.reuse, R80 ;  /* 0x000000501c047220 */ /* 0x040fe20000410000 */
[-CC-:B------:R-:W-:Y:S01]  /*95d0*/  FFMA.FTZ R80, R9, R22.reuse, -R53.reuse ;  /* 0x0000001609507223 */ /* 0x180fe20000010835 */
        /* <DEDUP_REMOVED lines=9> */
[----:B------:R-:W-:Y:S01]  /*9670*/  FMUL.FTZ R11, R27, R79 ;  /* 0x0000004f1b0b7220 */ /* 0x000fe20000410000 */
[-CC-:B------:R-:W-:Y:S03]  /*9680*/  FFMA.FTZ R145, R97, R22.reuse, -R53.reuse ;  /* 0x0000001661917223 */ /* 0x180fe60000010835 */
[----:B------:R-:W-:Y:S01]  /*9690*/  MUFU.EX2 R140, R140 ;  /* 0x0000008c008c7308 */ /* 0x000fe20000000800 */
[----:B------:R-:W-:Y:S01]  /*96a0*/  LDSM.16.MT88.4 R76, [R49+0x4c00] ;  /* 0x004c0000314c783b */ /* 0x000fe20000004200 */
[--C-:B------:R-:W-:Y:S01]  /*96b0*/  FFMA.FTZ R97, R18, R22, -R58.reuse ;  /* 0x0000001612617223 */ /* 0x100fe2000001083a */
[----:B------:R-:W-:Y:S01]  /*96c0*/  FMUL.FTZ R18, R27, R70 ;  /* 0x000000461b127220 */ /* 0x000fe20000410000 */
[-CC-:B------:R-:W-:Y:S01]  /*96d0*/  FFMA.FTZ R141, R98, R22.reuse, -R53.reuse ;  /* 0x00000016628d7223 */ /* 0x180fe20000010835 */
[--C-:B------:R-:W-:Y:S01]  /*96e0*/  FFMA.FTZ R98, R16, R22, -R53.reuse ;  /* 0x0000001610627223 */ /* 0x100fe20000010835 */
[----:B------:R-:W-:Y:S01]  /*96f0*/  FMUL.FTZ R16, R28, R68 ;  /* 0x000000441c107220 */ /* 0x000fe20000410000 */
[-CC-:B------:R-:W-:Y:S03]  /*9700*/  FFMA.FTZ R137, R137, R22.reuse, -R53.reuse ;  /* 0x0000001689897223 */ /* 0x180fe60000010835 */
[----:B------:R-:W1:Y:S01]  /*9710*/  MUFU.EX2 R138, R138 ;  /* 0x0000008a008a7308 */ /* 0x000e620000000800 */
[-CC-:B------:R-:W-:Y:S01]  /*9720*/  FFMA.FTZ R71, R157, R22.reuse, -R53.reuse ;  /* 0x000000169d477223 */ /* 0x180fe20000010835 */
[-CC-:B------:R-:W-:Y:S01]  /*9730*/  FFMA.FTZ R70, R156, R22.reuse, -R53.reuse ;  /* 0x000000169c467223 */ /* 0x180fe20000010835 */
[-CC-:B------:R-:W-:Y:S01]  /*9740*/  FFMA.FTZ R69, R155, R22.reuse, -R53.reuse ;  /* 0x000000169b457223 */ /* 0x180fe20000010835 */
[-CC-:B------:R-:W-:Y:S01]  /*9750*/  FFMA.FTZ R158, R158, R22.reuse, -R53.reuse ;  /* 0x000000169e9e7223 */ /* 0x180fe20000010835 */
[-CC-:B------:R-:W-:Y:S01]  /*9760*/  FFMA.FTZ R104, R146, R22.reuse, -R58.reuse ;  /* 0x0000001692687223 */ /* 0x180fe2000001083a */
[----:B------:R-:W-:Y:S01]  /*9770*/  FFMA.FTZ R146, R31, R22, -R58 ;  /* 0x000000161f927223 */ /* 0x000fe2000001083a */
[----:B------:R-:W-:Y:S03]  /*9780*/  FFMA.FTZ R144, R27, R134, R144 ;  /* 0x000000861b907223 */ /* 0x000fe60000010090 */
[----:B------:R-:W-:Y:S01]  /*9790*/  MUFU.EX2 R145, R145 ;  /* 0x0000009100917308 */ /* 0x000fe20000000800 */
[-CC-:B------:R-:W-:Y:S01]  /*97a0*/  FFMA.FTZ R134, R29, R22.reuse, -R53.reuse ;  /* 0x000000161d867223 */ /* 0x180fe20000010835 */
[-C--:B------:R-:W-:Y:S01]  /*97b0*/  FFMA.FTZ R142, R142, R22.reuse, -R58 ;  /* 0x000000168e8e7223 */ /* 0x080fe2000001083a */
[----:B------:R-:W-:Y:S01]  /*97c0*/  ISETP.NE.AND P0, PT, R124, -0x1, PT ;  /* 0xffffffff7c00780c */ /* 0x000fe20003f05270 */
[----:B------:R-:W-:Y:S01]  /*97d0*/  FADD.FTZ R144, R143, R144 ;  /* 0x000000908f907221 */ /* 0x000fe20000010000 */
[-CC-:B------:R-:W-:Y:S01]  /*97e0*/  FFMA.FTZ R96, R96, R22.reuse, -R53.reuse ;  /* 0x0000001660607223 */ /* 0x180fe20000010835 */
[-CC-:B------:R-:W-:Y:S01]  /*97f0*/  FFMA.FTZ R91, R91, R22.reuse, -R53.reuse ;  /* 0x000000165b5b7223 */ /* 0x180fe20000010835 */
[----:B------:R-:W-:Y:S03]  /*9800*/  FFMA.FTZ R89, R89, R22, -R53 ;  /* 0x0000001659597223 */ /* 0x000fe60000010835 */
[----:B------:R-:W2:Y:S01]  /*9810*/  MUFU.EX2 R141, R141 ;  /* 0x0000008d008d7308 */ /* 0x000ea20000000800 */
[----:B-1----:R-:W-:Y:S01]  /*9820*/  F2FP.F16.F32.PACK_AB R35, R138, R140 ;  /* 0x0000008c8a23723e */ /* 0x002fe200000000ff */
[----:B------:R-:W-:Y:S04]  /*9830*/  FADD.FTZ R144, R140, R144 ;  /* 0x000000908c907221 */ /* 0x000fe80000010000 */
[----:B------:R-:W-:Y:S04]  /*9840*/  FADD.FTZ R138, R138, R144 ;  /* 0x000000908a8a7221 */ /* 0x000fe80000010000 */
[----:B------:R-:W-:Y:S01]  /*9850*/  MUFU.EX2 R139, R139 ;  /* 0x0000008b008b7308 */ /* 0x000fe20000000800 */
[----:B------:R-:W-:Y:S09]  /*9860*/  FADD.FTZ R138, R115, R138 ;  /* 0x0000008a738a7221 */ /* 0x000ff20000010000 */
[----:B------:R-:W1:Y:S01]  /*9870*/  MUFU.EX2 R137, R137 ;  /* 0x0000008900897308 */ /* 0x000e620000000800 */
[C---:B--2---:R-:W-:Y:S01]  /*9880*/  F2FP.F16.F32.PACK_AB R32, R141.reuse, R145 ;  /* 0x000000918d20723e */ /* 0x044fe200000000ff */
[C---:B------:R-:W-:Y:S04]  /*9890*/  FFMA.FTZ R145, R28.reuse, R135, R145 ;  /* 0x000000871c917223 */ /* 0x040fe80000010091 */
[----:B------:R-:W-:Y:S04]  /*98a0*/  FADD.FTZ R145, R141, R145 ;  /* 0x000000918d917221 */ /* 0x000fe80000010000 */
[----:B------:R-:W2:Y:S10]  /*98b0*/  MUFU.EX2 R97, R97 ;  /* 0x0000006100617308 */ /* 0x000eb40000000800 */
[----:B------:R-:W5:Y:S01]  /*98c0*/  MUFU.EX2 R99, R99 ;  /* 0x0000006300637308 */ /* 0x000f620000000800 */
[----:B-1----:R-:W-:Y:S01]  /*98d0*/  F2FP.F16.F32.PACK_AB R34, R137, R139 ;  /* 0x0000008b8922723e */ /* 0x002fe200000000ff */
[----:B------:R-:W-:Y:S04]  /*98e0*/  FADD.FTZ R139, R139, R145 ;  /* 0x000000918b8b7221 */ /* 0x000fe80000010000 */
[----:B------:R-:W-:Y:S04]  /*98f0*/  FADD.FTZ R139, R137, R139 ;  /* 0x0000008b898b7221 */ /* 0x000fe80000010000 */
[----:B------:R-:W-:Y:S01]  /*9900*/  MUFU.EX2 R98, R98 ;  /* 0x0000006200627308 */ /* 0x000fe20000000800 */
[C---:B---3--:R-:W-:Y:S05]  /*9910*/  HMMA.16816.F32 R4, R32.reuse, R12, R4 ;  /* 0x0000000c2004723c */ /* 0x048fea0000001804 */
[----:B------:R-:W-:Y:S01]  /*9920*/  FMUL.FTZ R12, R28, R72 ;  /* 0x000000481c0c7220 */ /* 0x000fe20000410000 */
[--C-:B------:R-:W-:Y:S03]  /*9930*/  FFMA.FTZ R72, R44, R22, -R58.reuse ;  /* 0x000000162c487223 */ /* 0x100fe6000001083a */
[----:B------:R-:W1:Y:S01]  /*9940*/  MUFU.EX2 R95, R95 ;  /* 0x0000005f005f7308 */ /* 0x000e620000000800 */
[----:B------:R-:W3:Y:S01]  /*9950*/  LDSM.16.MT88.4 R44, [R48+0x400] ;  /* 0x00040000302c783b */ /* 0x000ee20000004200 */
[C---:B------:R-:W-:Y:S03]  /*9960*/  HMMA.16816.F32 R8, R32.reuse, R14, R8 ;  /* 0x0000000e2008723c */ /* 0x040fe60000001808 */
[C---:B------:R-:W-:Y:S01]  /*9970*/  FMUL.FTZ R14, R27.reuse, R74 ;  /* 0x0000004a1b0e7220 */ /* 0x040fe20000410000 */
[----:B------:R-:W-:Y:S01]  /*9980*/  FMUL.FTZ R15, R27, R75 ;  /* 0x0000004b1b0f7220 */ /* 0x000fe20000410000 */
[----:B------:R-:W-:Y:S03]  /*9990*/  FMUL.FTZ R13, R28, R73 ;  /* 0x000000491c0d7220 */ /* 0x000fe60000410000 */
[----:B------:R-:W-:Y:S01]  /*99a0*/  MUFU.EX2 R92, R92 ;  /* 0x0000005c005c7308 */ /* 0x000fe20000000800 */
[-CC-:B------:R-:W-:Y:S01]  /*99b0*/  FFMA.FTZ R73, R154, R22.reuse, -R58.reuse ;  /* 0x000000169a497223 */ /* 0x180fe2000001083a */
[-CC-:B------:R-:W-:Y:S01]  /*99c0*/  FFMA.FTZ R74, R153, R22.reuse, -R58.reuse ;  /* 0x00000016994a7223 */ /* 0x180fe2000001083a */
[----:B------:R-:W-:Y:S01]  /*99d0*/  FFMA.FTZ R75, R151, R22, -R58 ;  /* 0x00000016974b7223 */ /* 0x000fe2000001083a */
[C---:B----4-:R-:W-:Y:S06]  /*99e0*/  HMMA.16816.F32 R12, R32.reuse, R36, R12 ;  /* 0x00000024200c723c */ /* 0x050fec000000180c */
[----:B------:R-:W4:Y:S02]  /*99f0*/  MUFU.EX2 R90, R90 ;  /* 0x0000005a005a7308 */ /* 0x000f240000000800 */
[----:B------:R-:W-:Y:S01]  /*9a00*/  HMMA.16816.F32 R16, R32, R38, R16 ;  /* 0x000000262010723c */ /* 0x000fe20000001810 */
[----:B------:R-:W4:Y:S07]  /*9a10*/  LDSM.16.MT88.4 R36, [R49+0x3800] ;  /* 0x003800003124783b */ /* 0x000f2e0000004200 */
[----:B------:R-:W-:Y:S01]  /*9a20*/  MUFU.EX2 R85, R85 ;  /* 0x0000005500557308 */ /* 0x000fe20000000800 */
[C---:B------:R-:W-:Y:S01]  /*9a30*/  F2FP.F16.F32.PACK_AB R33, R105.reuse, R115 ;  /* 0x000000736921723e */ /* 0x040fe200000000ff */
[----:B------:R-:W-:Y:S01]  /*9a40*/  FADD.FTZ R105, R105, R138 ;  /* 0x0000008a69697221 */ /* 0x000fe20000010000 */
[----:B--2---:R-:W-:Y:S02]  /*9a50*/  F2FP.F16.F32.PACK_AB R35, R93, R97 ;  /* 0x000000615d23723e */ /* 0x004fe400000000ff */
[----:B-----5:R-:W-:Y:S01]  /*9a60*/  F2FP.F16.F32.PACK_AB R32, R99, R136 ;  /* 0x000000886320723e */ /* 0x020fe200000000ff */
[----:B------:R-:W-:Y:S01]  /*9a70*/  FADD.FTZ R136, R136, R139 ;  /* 0x0000008b88887221 */ /* 0x000fe20000010000 */
[----:B-1----:R-:W-:Y:S03]  /*9a80*/  F2FP.F16.F32.PACK_AB R34, R95, R98 ;  /* 0x000000625f22723e */ /* 0x002fe600000000ff */
[----:B------:R-:W1:Y:S01]  /*9a90*/  MUFU.EX2 R65, R65 ;  /* 0x0000004100417308 */ /* 0x000e620000000800 */
[----:B------:R-:W-:Y:S01]  /*9aa0*/  FADD.FTZ R105, R97, R105 ;  /* 0x0000006961697221 */ /* 0x000fe20000010000 */
[----:B------:R-:W-:Y:S03]  /*9ab0*/  FADD.FTZ R136, R99, R136 ;  /* 0x0000008863887221 */ /* 0x000fe60000010000 */
[----:B------:R-:W-:Y:S01]  /*9ac0*/  FADD.FTZ R105, R93, R105 ;  /* 0x000000695d697221 */ /* 0x000fe20000010000 */
[C---:B------:R-:W-:Y:S04]  /*9ad0*/  HMMA.16816.F32 R4, R32.reuse, R40, R4 ;  /* 0x000000282004723c */ /* 0x040fe80000001804 */
[----:B------:R-:W-:Y:S01]  /*9ae0*/  MUFU.EX2 R94, R94 ;  /* 0x0000005e005e7308 */ /* 0x000fe20000000800 */
[----:B------:R-:W-:Y:S04]  /*9af0*/  FADD.FTZ R98, R98, R136 ;  /* 0x0000008862627221 */ /* 0x000fe80000010000 */
[----:B------:R-:W-:Y:S01]  /*9b00*/  FADD.FTZ R98, R95, R98 ;  /* 0x000000625f627221 */ /* 0x000fe20000010000 */
[C---:B------:R-:W-:Y:S01]  /*9b10*/  HMMA.16816.F32 R8, R32.reuse, R42, R8 ;  /* 0x0000002a2008723c */ /* 0x040fe20000001808 */
[----:B------:R-:W2:Y:S03]  /*9b20*/  LDSM.16.MT88.4 R40, [R48+0x800] ;  /* 0x000800003028783b */ /* 0x000ea60000004200 */
[----:B------:R-:W5:Y:S04]  /*9b30*/  MUFU.EX2 R88, R88 ;  /* 0x0000005800587308 */ /* 0x000f680000000800 */
[C---:B---3--:R-:W-:Y:S06]  /*9b40*/  HMMA.16816.F32 R12, R32.reuse, R44, R12 ;  /* 0x0000002c200c723c */ /* 0x048fec000000180c */
[----:B------:R-:W3:Y:S02]  /*9b50*/  MUFU.EX2 R67, R67 ;  /* 0x0000004300437308 */ /* 0x000ee40000000800 */
[----:B------:R-:W-:Y:S01]  /*9b60*/  HMMA.16816.F32 R16, R32, R46, R16 ;  /* 0x0000002e2010723c */ /* 0x000fe20000001810 */
[----:B------:R-:W2:Y:S07]  /*9b70*/  LDSM.16.MT88.4 R44, [R49+0x3c00] ;  /* 0x003c0000312c783b */ /* 0x000eae0000004200 */
[----:B------:R-:W3:Y:S01]  /*9b80*/  MUFU.EX2 R66, R66 ;  /* 0x0000004200427308 */ /* 0x000ee20000000800 */
[----:B----4-:R-:W-:Y:S01]  /*9b90*/  F2FP.F16.F32.PACK_AB R33, R90, R92 ;  /* 0x0000005c5a21723e */ /* 0x010fe200000000ff */
[----:B------:R-:W-:Y:S01]  /*9ba0*/  FADD.FTZ R92, R92, R105 ;  /* 0x000000695c5c7221 */ /* 0x000fe20000010000 */
[----:B-1----:R-:W-:Y:S02]  /*9bb0*/  F2FP.F16.F32.PACK_AB R35, R65, R85 ;  /* 0x000000554123723e */ /* 0x002fe400000000ff */
[----:B-----5:R-:W-:Y:S01]  /*9bc0*/  F2FP.F16.F32.PACK_AB R32, R88, R94 ;  /* 0x0000005e5820723e */ /* 0x020fe200000000ff */
[----:B------:R-:W-:Y:S01]  /*9bd0*/  FADD.FTZ R94, R94, R98 ;  /* 0x000000625e5e7221 */ /* 0x000fe20000010000 */
[----:B------:R-:W-:Y:S03]  /*9be0*/  FADD.FTZ R92, R90, R92 ;  /* 0x0000005c5a5c7221 */ /* 0x000fe60000010000 */
[----:B------:R-:W-:Y:S01]  /*9bf0*/  MUFU.EX2 R84, R84 ;  /* 0x0000005400547308 */ /* 0x000fe20000000800 */
[----:B------:R-:W-:Y:S01]  /*9c00*/  FADD.FTZ R94, R88, R94 ;  /* 0x0000005e585e7221 */ /* 0x000fe20000010000 */
[----:B------:R-:W-:Y:S03]  /*9c10*/  FADD.FTZ R85, R85, R92 ;  /* 0x0000005c55557221 */ /* 0x000fe60000010000 */
[----:B---3--:R-:W-:Y:S01]  /*9c20*/  FADD.FTZ R94, R67, R94 ;  /* 0x0000005e435e7221 */ /* 0x008fe20000010000 */
[----:B------:R-:W-:Y:S04]  /*9c30*/  FADD.FTZ R85, R65, R85 ;  /* 0x0000005541557221 */ /* 0x000fe80000010000 */
[----:B------:R-:W1:Y:S01]  /*9c40*/  MUFU.EX2 R63, R63 ;  /* 0x0000003f003f7308 */ /* 0x000e620000000800 */
[C---:B------:R-:W-:Y:S01]  /*9c50*/  F2FP.F16.F32.PACK_AB R34, R66.reuse, R67 ;  /* 0x000000434222723e */ /* 0x040fe200000000ff */
[----:B------:R-:W-:Y:S08]  /*9c60*/  FADD.FTZ R66, R66, R94 ;  /* 0x0000005e42427221 */ /* 0x000ff00000010000 */
[----:B------:R-:W-:Y:S01]  /*9c70*/  MUFU.EX2 R56, R56 ;  /* 0x0000003800387308 */ /* 0x000fe20000000800 */
[C---:B------:R-:W-:Y:S09]  /*9c80*/  HMMA.16816.F32 R4, R32.reuse, R36, R4 ;  /* 0x000000242004723c */ /* 0x040ff20000001804 */
        /* <DEDUP_REMOVED lines=8> */
[----:B-1----:R-:W-:Y:S01]  /*9d10*/  F2FP.F16.F32.PACK_AB R33, R63, R84 ;  /* 0x000000543f21723e */ /* 0x002fe200000000ff */
[----:B------:R-:W-:Y:S01]  /*9d20*/  FADD.FTZ R84, R84, R85 ;  /* 0x0000005554547221 */ /* 0x000fe20000010000 */
[----:B---3--:R-:W-:Y:S04]  /*9d30*/  F2FP.F16.F32.PACK_AB R35, R55, R56 ;  /* 0x000000383723723e */ /* 0x008fe800000000ff */
[----:B------:R-:W1:Y:S01]  /*9d40*/  MUFU.EX2 R59, R59 ;  /* 0x0000003b003b7308 */ /* 0x000e620000000800 */
[----:B------:R-:W-:Y:S01]  /*9d50*/  MOV R85, R20 ;  /* 0x0000001400557202 */ /* 0x000fe20000000f00 */
[----:B-----5:R-:W-:Y:S01]  /*9d60*/  FADD.FTZ R66, R64, R66 ;  /* 0x0000004240427221 */ /* 0x020fe20000010000 */
[----:B------:R-:W-:Y:S04]  /*9d70*/  FADD.FTZ R84, R63, R84 ;  /* 0x000000543f547221 */ /* 0x000fe80000010000 */
[----:B------:R-:W-:Y:S03]  /*9d80*/  FADD.FTZ R84, R56, R84 ;  /* 0x0000005438547221 */ /* 0x000fe60000010000 */
[----:B------:R-:W3:Y:S01]  /*9d90*/  MUFU.EX2 R80, R80 ;  /* 0x0000005000507308 */ /* 0x000ee20000000800 */
[C---:B--2---:R-:W-:Y:S01]  /*9da0*/  F2FP.F16.F32.PACK_AB R32, R60.reuse, R64 ;  /* 0x000000403c20723e */ /* 0x044fe200000000ff */
[----:B------:R-:W-:Y:S01]  /*9db0*/  FADD.FTZ R60, R60, R66 ;  /* 0x000000423c3c7221 */ /* 0x000fe20000010000 */
[----:B------:R-:W-:Y:S01]  /*9dc0*/  FADD.FTZ R55, R55, R84 ;  /* 0x0000005437377221 */ /* 0x000fe20000010000 */
[----:B------:R-:W-:Y:S06]  /*9dd0*/  MOV R84, R21 ;  /* 0x0000001500547202 */ /* 0x000fec0000000f00 */
[----:B------:R-:W2:Y:S01]  /*9de0*/  MUFU.EX2 R57, R57 ;  /* 0x0000003900397308 */ /* 0x000ea20000000800 */
[----:B-1----:R-:W-:Y:S09]  /*9df0*/  FADD.FTZ R60, R59, R60 ;  /* 0x0000003c3b3c7221 */ /* 0x002ff20000010000 */
[----:B------:R-:W1:Y:S01]  /*9e00*/  MUFU.EX2 R62, R62 ;  /* 0x0000003e003e7308 */ /* 0x000e620000000800 */
[C---:B---3--:R-:W-:Y:S01]  /*9e10*/  F2FP.F16.F32.PACK_AB R34, R80.reuse, R59 ;  /* 0x0000003b5022723e */ /* 0x048fe200000000ff */
[----:B------:R-:W-:Y:S08]  /*9e20*/  FADD.FTZ R80, R80, R60 ;  /* 0x0000003c50507221 */ /* 0x000ff00000010000 */
[----:B------:R-:W3:Y:S01]  /*9e30*/  MUFU.EX2 R61, R61 ;  /* 0x0000003d003d7308 */ /* 0x000ee20000000800 */
[C---:B------:R-:W-:Y:S03]  /*9e40*/  HMMA.16816.F32 R4, R32.reuse, R44, R4 ;  /* 0x0000002c2004723c */ /* 0x040fe60000001804 */
[----:B--2---:R-:W-:Y:S06]  /*9e50*/  FADD.FTZ R55, R57, R55 ;  /* 0x0000003739377221 */ /* 0x004fec0000010000 */
[----:B------:R-:W2:Y:S01]  /*9e60*/  MUFU.EX2 R72, R72 ;  /* 0x0000004800487308 */ /* 0x000ea20000000800 */
[C---:B------:R-:W-:Y:S01]  /*9e70*/  HMMA.16816.F32 R8, R32.reuse, R46, R8 ;  /* 0x0000002e2008723c */ /* 0x040fe20000001808 */
[----:B------:R-:W5:Y:S02]  /*9e80*/  LDSM.16.MT88.4 R44, [R48+0x1000] ;  /* 0x00100000302c783b */ /* 0x000f640000004200 */
[C---:B-1----:R-:W-:Y:S01]  /*9e90*/  F2FP.F16.F32.PACK_AB R29, R62.reuse, R57 ;  /* 0x000000393e1d723e */ /* 0x042fe200000000ff */
[----:B------:R-:W-:Y:S05]  /*9ea0*/  FADD.FTZ R62, R62, R55 ;  /* 0x000000373e3e7221 */ /* 0x000fea0000010000 */
[----:B------:R-:W1:Y:S01]  /*9eb0*/  MUFU.EX2 R68, R158 ;  /* 0x0000009e00447308 */ /* 0x000e620000000800 */
[C---:B----4-:R-:W-:Y:S03]  /*9ec0*/  HMMA.16816.F32 R12, R32.reuse, R36, R12 ;  /* 0x00000024200c723c */ /* 0x050fe6000000180c */
[----:B---3--:R-:W-:Y:S06]  /*9ed0*/  FADD.FTZ R62, R61, R62 ;  /* 0x0000003e3d3e7221 */ /* 0x008fec0000010000 */
[----:B------:R-:W3:Y:S01]  /*9ee0*/  MUFU.EX2 R71, R71 ;  /* 0x0000004700477308 */ /* 0x000ee20000000800 */
[----:B------:R-:W-:Y:S01]  /*9ef0*/  HMMA.16816.F32 R16, R32, R38, R16 ;  /* 0x000000262010723c */ /* 0x000fe20000001810 */
[----:B------:R-:W4:Y:S02]  /*9f00*/  LDSM.16.MT88.4 R32, [R49+0x4400] ;  /* 0x004400003120783b */ /* 0x000f240000004200 */
[C---:B--2---:R-:W-:Y:S01]  /*9f10*/  F2FP.F16.F32.PACK_AB R31, R72.reuse, R61 ;  /* 0x0000003d481f723e */ /* 0x044fe200000000ff */
[----:B------:R-:W-:Y:S05]  /*9f20*/  FADD.FTZ R72, R72, R62 ;  /* 0x0000003e48487221 */ /* 0x000fea0000010000 */
[----:B------:R-:W-:Y:S01]  /*9f30*/  MUFU.EX2 R70, R70 ;  /* 0x0000004600467308 */ /* 0x000fe20000000800 */
[----:B-1----:R-:W-:Y:S01]  /*9f40*/  FADD.FTZ R80, R68, R80 ;  /* 0x0000005044507221 */ /* 0x002fe20000010000 */
[----:B------:R-:W1:Y:S08]  /*9f50*/  LDSM.16.MT88.4 R36, [R48+0x1400] ;  /* 0x001400003024783b */ /* 0x000e700000004200 */
[----:B------:R-:W2:Y:S01]  /*9f60*/  MUFU.EX2 R69, R69 ;  /* 0x0000004500457308 */ /* 0x000ea20000000800 */
[C---:B---3--:R-:W-:Y:S01]  /*9f70*/  F2FP.F16.F32.PACK_AB R28, R71.reuse, R68 ;  /* 0x00000044471c723e */ /* 0x048fe200000000ff */
[----:B------:R-:W-:Y:S08]  /*9f80*/  FADD.FTZ R80, R71, R80 ;  /* 0x0000005047507221 */ /* 0x000ff00000010000 */
[----:B------:R-:W3:Y:S10]  /*9f90*/  MUFU.EX2 R73, R73 ;  /* 0x0000004900497308 */ /* 0x000ef40000000800 */
[----:B------:R-:W5:Y:S01]  /*9fa0*/  MUFU.EX2 R74, R74 ;  /* 0x0000004a004a7308 */ /* 0x000f620000000800 */
[C---:B--2---:R-:W-:Y:S01]  /*9fb0*/  F2FP.F16.F32.PACK_AB R30, R69.reuse, R70 ;  /* 0x00000046451e723e */ /* 0x044fe200000000ff */
[----:B------:R-:W-:Y:S04]  /*9fc0*/  FADD.FTZ R70, R70, R80 ;  /* 0x0000005046467221 */ /* 0x000fe80000010000 */
[----:B------:R-:W-:Y:S04]  /*9fd0*/  FADD.FTZ R70, R69, R70 ;  /* 0x0000004645467221 */ /* 0x000fe80000010000 */
[----:B------:R-:W-:Y:S01]  /*9fe0*/  MUFU.EX2 R81, R81 ;  /* 0x0000005100517308 */ /* 0x000fe20000000800 */
[C---:B------:R-:W-:Y:S05]  /*9ff0*/  HMMA.16816.F32 R4, R28.reuse, R40, R4 ;  /* 0x000000281c04723c */ /* 0x040fea0000001804 */
[----:B---3--:R-:W-:Y:S04]  /*a000*/  FADD.FTZ R72, R73, R72 ;  /* 0x0000004849487221 */ /* 0x008fe80000010000 */
[----:B------:R-:W2:Y:S01]  /*a010*/  MUFU.EX2 R75, R75 ;  /* 0x0000004b004b7308 */ /* 0x000ea20000000800 */
[C---:B------:R-:W-:Y:S01]  /*a020*/  HMMA.16816.F32 R8, R28.reuse, R42, R8 ;  /* 0x0000002a1c08723c */ /* 0x040fe20000001808 */
[----:B------:R-:W3:Y:S02]  /*a030*/  LDSM.16.MT88.4 R40, [R49+0x4800] ;  /* 0x004800003128783b */ /* 0x000ee40000004200 */
[----:B-----5:R-:W-:Y:S06]  /*a040*/  FADD.FTZ R72, R74, R72 ;  /* 0x000000484a487221 */ /* 0x020fec0000010000 */
[----:B------:R-:W5:Y:S01]  /*a050*/  MUFU.EX2 R82, R82 ;  /* 0x0000005200527308 */ /* 0x000f620000000800 */
[C---:B------:R-:W-:Y:S03]  /*a060*/  HMMA.16816.F32 R12, R28.reuse, R44, R12 ;  /* 0x0000002c1c0c723c */ /* 0x040fe6000000180c */
[-CC-:B------:R-:W-:Y:S06]  /*a070*/  FFMA.FTZ R45, R26, R22.reuse, -R58.reuse ;  /* 0x000000161a2d7223 */ /* 0x180fec000001083a */
[----:B------:R-:W4:Y:S01]  /*a080*/  MUFU.EX2 R103, R103 ;  /* 0x0000006700677308 */ /* 0x000f220000000800 */
[----:B------:R-:W-:Y:S03]  /*a090*/  HMMA.16816.F32 R16, R28, R46, R16 ;  /* 0x0000002e1c10723c */ /* 0x000fe60000001810 */
[----:B------:R-:W-:Y:S01]  /*a0a0*/  F2FP.F16.F32.PACK_AB R29, R74, R73 ;  /* 0x000000494a1d723e */ /* 0x000fe200000000ff */
[-CC-:B------:R-:W-:Y:S01]  /*a0b0*/  FFMA.FTZ R46, R25, R22.reuse, -R58.reuse ;  /* 0x00000016192e7223 */ /* 0x180fe2000001083a */
[----:B--2---:R-:W-:Y:S01]  /*a0c0*/  F2FP.F16.F32.PACK_AB R31, R75, R81 ;  /* 0x000000514b1f723e */ /* 0x004fe200000000ff */
[-CC-:B------:R-:W-:Y:S03]  /*a0d0*/  FFMA.FTZ R47, R24, R22.reuse, -R58.reuse ;  /* 0x00000016182f7223 */ /* 0x180fe6000001083a */
[----:B------:R-:W2:Y:S01]  /*a0e0*/  MUFU.EX2 R83, R83 ;  /* 0x0000005300537308 */ /* 0x000ea20000000800 */
[-C--:B------:R-:W-:Y:S01]  /*a0f0*/  FFMA.FTZ R58, R23, R22.reuse, -R58 ;  /* 0x00000016173a7223 */ /* 0x080fe2000001083a */
[----:B------:R-:W-:Y:S01]  /*a100*/  FFMA.FTZ R23, R54, R22, -R53 ;  /* 0x0000001636177223 */ /* 0x000fe20000010835 */
[----:B-----5:R-:W-:Y:S01]  /*a110*/  FADD.FTZ R70, R82, R70 ;  /* 0x0000004652467221 */ /* 0x020fe20000010000 */
[----:B------:R-:W-:Y:S06]  /*a120*/  FADD.FTZ R81, R81, R72 ;  /* 0x0000004851517221 */ /* 0x000fec0000010000 */
[----:B------:R-:W5:Y:S01]  /*a130*/  MUFU.EX2 R147, R147 ;  /* 0x0000009300937308 */ /* 0x000f620000000800 */
[C---:B----4-:R-:W-:Y:S01]  /*a140*/  F2FP.F16.F32.PACK_AB R28, R103.reuse, R82 ;  /* 0x00000052671c723e */ /* 0x050fe200000000ff */
[----:B------:R-:W-:Y:S01]  /*a150*/  FADD.FTZ R103, R103, R70 ;  /* 0x0000004667677221 */ /* 0x000fe20000010000 */
[----:B------:R-:W-:Y:S07]  /*a160*/  FADD.FTZ R75, R75, R81 ;  /* 0x000000514b4b7221 */ /* 0x000fee0000010000 */
[----:B------:R-:W4:Y:S01]  /*a170*/  MUFU.EX2 R104, R104 ;  /* 0x0000006800687308 */ /* 0x000f220000000800 */
[----:B--2---:R-:W-:Y:S09]  /*a180*/  FADD.FTZ R103, R83, R103 ;  /* 0x0000006753677221 */ /* 0x004ff20000010000 */
[----:B------:R-:W2:Y:S01]  /*a190*/  MUFU.EX2 R142, R142 ;  /* 0x0000008e008e7308 */ /* 0x000ea20000000800 */
[C---:B-----5:R-:W-:Y:S01]  /*a1a0*/  F2FP.F16.F32.PACK_AB R30, R147.reuse, R83 ;  /* 0x00000053931e723e */ /* 0x060fe200000000ff */
[----:B------:R-:W-:Y:S08]  /*a1b0*/  FADD.FTZ R147, R147, R103 ;  /* 0x0000006793937221 */ /* 0x000ff00000010000 */
[----:B------:R-:W5:Y:S01]  /*a1c0*/  MUFU.EX2 R146, R146 ;  /* 0x0000009200927308 */ /* 0x000f620000000800 */
[C---:B------:R-:W-:Y:S03]  /*a1d0*/  HMMA.16816.F32 R4, R28.reuse, R32, R4 ;  /* 0x000000201c04723c */ /* 0x040fe60000001804 */
[----:B----4-:R-:W-:Y:S06]  /*a1e0*/  FADD.FTZ R75, R104, R75 ;  /* 0x0000004b684b7221 */ /* 0x010fec0000010000 */
[----:B------:R-:W4:Y:S01]  /*a1f0*/  MUFU.EX2 R148, R148 ;  /* 0x0000009400947308 */ /* 0x000f220000000800 */
[C---:B------:R-:W-:Y:S01]  /*a200*/  HMMA.16816.F32 R8, R28.reuse, R34, R8 ;  /* 0x000000221c08723c */ /* 0x040fe20000001808 */
[----:B------:R-:W3:Y:S02]  /*a210*/  LDSM.16.MT88.4 R32, [R48+0x1800] ;  /* 0x001800003020783b */ /* 0x000ee40000004200 */
[C---:B--2---:R-:W-:Y:S01]  /*a220*/  F2FP.F16.F32.PACK_AB R25, R142.reuse, R104 ;  /* 0x000000688e19723e */ /* 0x044fe200000000ff */
[----:B------:R-:W-:Y:S05]  /*a230*/  FADD.FTZ R142, R142, R75 ;  /* 0x0000004b8e8e7221 */ /* 0x000fea0000010000 */
[----:B------:R-:W2:Y:S01]  /*a240*/  MUFU.EX2 R134, R134 ;  /* 0x0000008600867308 */ /* 0x000ea20000000800 */
[C---:B-1----:R-:W-:Y:S03]  /*a250*/  HMMA.16816.F32 R12, R28.reuse, R36, R12 ;  /* 0x000000241c0c723c */ /* 0x042fe6000000180c */
[-CC-:B------:R-:W-:Y:S01]  /*a260*/  FFMA.FTZ R36, R52, R22.reuse, -R53.reuse ;  /* 0x0000001634247223 */ /* 0x180fe20000010835 */
[-CC-:B------:R-:W-:Y:S01]  /*a270*/  FFMA.FTZ R37, R51, R22.reuse, -R53.reuse ;  /* 0x0000001633257223 */ /* 0x180fe20000010835 */
[----:B------:R-:W-:Y:S01]  /*a280*/  FFMA.FTZ R53, R50, R22, -R53 ;  /* 0x0000001632357223 */ /* 0x000fe20000010835 */
[----:B-----5:R-:W-:Y:S03]  /*a290*/  FADD.FTZ R142, R146, R142 ;  /* 0x0000008e928e7221 */ /* 0x020fe60000010000 */
[----:B------:R-:W1:Y:S01]  /*a2a0*/  MUFU.EX2 R96, R96 ;  /* 0x0000006000607308 */ /* 0x000e620000000800 */
[----:B------:R-:W-:Y:S01]  /*a2b0*/  HMMA.16816.F32 R16, R28, R38, R16 ;  /* 0x000000261c10723c */ /* 0x000fe20000001810 */
[----:B------:R-:W5:Y:S02]  /*a2c0*/  LDSM.16.MT88.4 R28, [R48+0x1c00] ;  /* 0x001c0000301c783b */ /* 0x000f640000004200 */
[C---:B----4-:R-:W-:Y:S01]  /*a2d0*/  F2FP.F16.F32.PACK_AB R27, R148.reuse, R146 ;  /* 0x00000092941b723e */ /* 0x050fe200000000ff */
[----:B------:R-:W-:Y:S05]  /*a2e0*/  FADD.FTZ R148, R148, R142 ;  /* 0x0000008e94947221 */ /* 0x000fea0000010000 */
[----:B------:R-:W4:Y:S01]  /*a2f0*/  MUFU.EX2 R91, R91 ;  /* 0x0000005b005b7308 */ /* 0x000f220000000800 */
[----:B--2---:R-:W-:Y:S09]  /*a300*/  FADD.FTZ R147, R134, R147 ;  /* 0x0000009386937221 */ /* 0x004ff20000010000 */
[----:B------:R-:W2:Y:S01]  /*a310*/  MUFU.EX2 R44, R89 ;  /* 0x00000059002c7308 */ /* 0x000ea20000000800 */
[C---:B-1----:R-:W-:Y:S01]  /*a320*/  F2FP.F16.F32.PACK_AB R24, R96.reuse, R134 ;  /* 0x000000866018723e */ /* 0x042fe200000000ff */
[----:B------:R-:W-:Y:S08]  /*a330*/  FADD.FTZ R96, R96, R147 ;  /* 0x0000009360607221 */ /* 0x000ff00000010000 */
[----:B------:R-:W1:Y:S01]  /*a340*/  MUFU.EX2 R45, R45 ;  /* 0x0000002d002d7308 */ /* 0x000e620000000800 */
[----:B----4-:R-:W-:Y:S09]  /*a350*/  FADD.FTZ R96, R91, R96 ;  /* 0x000000605b607221 */ /* 0x010ff20000010000 */
[----:B------:R-:W4:Y:S01]  /*a360*/  MUFU.EX2 R46, R46 ;  /* 0x0000002e002e7308 */ /* 0x000f220000000800 */
[C---:B--2---:R-:W-:Y:S01]  /*a370*/  F2FP.F16.F32.PACK_AB R26, R44.reuse, R91 ;  /* 0x0000005b2c1a723e */ /* 0x044fe200000000ff */
[----:B------:R-:W-:Y:S06]  /*a380*/  FADD.FTZ R44, R44, R96 ;  /* 0x000000602c2c7221 */ /* 0x000fec0000010000 */
[C---:B---3--:R-:W-:Y:S02]  /*a390*/  HMMA.16816.F32 R4, R24.reuse, R40, R4 ;  /* 0x000000281804723c */ /* 0x048fe40000001804 */
[----:B------:R-:W2:Y:S03]  /*a3a0*/  MUFU.EX2 R47, R47 ;  /* 0x0000002f002f7308 */ /* 0x000ea60000000800 */
[----:B-1----:R-:W-:Y:S03]  /*a3b0*/  FADD.FTZ R148, R45, R148 ;  /* 0x000000942d947221 */ /* 0x002fe60000010000 */
[C---:B------:R-:W-:Y:S04]  /*a3c0*/  HMMA.16816.F32 R8, R24.reuse, R42, R8 ;  /* 0x0000002a1808723c */ /* 0x040fe80000001808 */
[----:B------:R-:W1:Y:S01]  /*a3d0*/  MUFU.EX2 R58, R58 ;  /* 0x0000003a003a7308 */ /* 0x000e620000000800 */
[C---:B----4-:R-:W-:Y:S01]  /*a3e0*/  F2FP.F16.F32.PACK_AB R69, R46.reuse, R45 ;  /* 0x0000002d2e45723e */ /* 0x050fe200000000ff */
[----:B------:R-:W-:Y:S02]  /*a3f0*/  FADD.FTZ R46, R46, R148 ;  /* 0x000000942e2e7221 */ /* 0x000fe40000010000 */
[C---:B------:R-:W-:Y:S06]  /*a400*/  HMMA.16816.F32 R12, R24.reuse, R32, R12 ;  /* 0x00000020180c723c */ /* 0x040fec000000180c */
[----:B------:R-:W3:Y:S01]  /*a410*/  MUFU.EX2 R23, R23 ;  /* 0x0000001700177308 */ /* 0x000ee20000000800 */
[----:B--2---:R-:W-:Y:S01]  /*a420*/  FADD.FTZ R46, R47, R46 ;  /* 0x0000002e2f2e7221 */ /* 0x004fe20000010000 */
[----:B------:R-:W-:Y:S08]  /*a430*/  HMMA.16816.F32 R16, R24, R34, R16 ;  /* 0x000000221810723c */ /* 0x000ff00000001810 */
[----:B------:R-:W2:Y:S01]  /*a440*/  MUFU.EX2 R36, R36 ;  /* 0x0000002400247308 */ /* 0x000ea20000000800 */
[C---:B-1----:R-:W-:Y:S01]  /*a450*/  F2FP.F16.F32.PACK_AB R71, R58.reuse, R47 ;  /* 0x0000002f3a47723e */ /* 0x042fe200000000ff */
[----:B------:R-:W-:Y:S08]  /*a460*/  FADD.FTZ R134, R58, R46 ;  /* 0x0000002e3a867221 */ /* 0x000ff00000010000 */
[----:B------:R-:W1:Y:S01]  /*a470*/  MUFU.EX2 R37, R37 ;  /* 0x0000002500257308 */ /* 0x000e620000000800 */
[----:B---3--:R-:W-:Y:S09]  /*a480*/  FADD.FTZ R44, R23, R44 ;  /* 0x0000002c172c7221 */ /* 0x008ff20000010000 */
[----:B------:R-:W3:Y:S01]  /*a490*/  MUFU.EX2 R53, R53 ;  /* 0x0000003500357308 */ /* 0x000ee20000000800 */
[C---:B--2---:R-:W-:Y:S01]  /*a4a0*/  F2FP.F16.F32.PACK_AB R68, R36.reuse, R23 ;  /* 0x000000172444723e */ /* 0x044fe200000000ff */
[----:B------:R-:W-:Y:S04]  /*a4b0*/  FADD.FTZ R36, R36, R44 ;  /* 0x0000002c24247221 */ /* 0x000fe80000010000 */
[----:B-1----:R-:W-:Y:S01]  /*a4c0*/  FADD.FTZ R36, R37, R36 ;  /* 0x0000002425247221 */ /* 0x002fe20000010000 */
        /* <DEDUP_REMOVED lines=8> */
.L_x_7913:
        /* <DEDUP_REMOVED lines=11> */
.L_x_7930:
        /* <DEDUP_REMOVED lines=74> */
.L_x_7923:
[----:B------:R-:W-:Y:S05]  /*aaa0*/  BSYNC.RECONVERGENT B0 ;  /* 0x0000000000007941 */ /* 0x000fea0003800200 */
.L_x_7922:
        /* <DEDUP_REMOVED lines=25> */
.L_x_7925:
[----:B------:R-:W-:Y:S05]  /*ac40*/  BSYNC.RECONVERGENT B0 ;  /* 0x0000000000007941 */ /* 0x000fea0003800200 */
.L_x_7924:
        /* <DEDUP_REMOVED lines=29> */
[----:B---3--:R-:W-:Y:S05]  /*ae20*/  @P3 RET.REL.NODEC R2 `(_ZN5flash24flash_fwd_splitkv_kernelI23Flash_fwd_kernel_traitsILi32ELi64ELi128ELi4ELb0ELb0EN7cutlass6half_tE19Flash_kernel_traitsILi32ELi64ELi128ELi4ES3_EELb0ELb0ELb1ELb0ELb0ELb1ELb0ELb0EEEvNS_16Flash_fwd_paramsE) ;  /* 0xffffff5002743950 */ /* 0x008fea0003c3ffff */
        /* <DEDUP_REMOVED lines=12> */
[----:B-1----:R-:W-:Y:S05]  /*aef0*/  RET.REL.NODEC R118 `(_ZN5flash24flash_fwd_splitkv_kernelI23Flash_fwd_kernel_traitsILi32ELi64ELi128ELi4ELb0ELb0EN7cutlass6half_tE19Flash_kernel_traitsILi32ELi64ELi128ELi4ES3_EELb0ELb0ELb1ELb0ELb0ELb1ELb0ELb0EEEvNS_16Flash_fwd_paramsE) ;  /* 0xffffff5076407950 */ /* 0x002fea0003c3ffff */
.L_x_7921:
[----:B------:R-:W-:Y:S01]  /*af00*/  MOV R0, 0x1f ;  /* 0x0000001f00007802 */ /* 0x000fe20000000f00 */
[----:B------:R-:W-:Y:S01]  /*af10*/  IMAD.MOV.U32 R4, RZ, RZ, 0x2 ;  /* 0x00000002ff047424 */ /* 0x000fe200078e00ff */
[----:B------:R-:W-:Y:S01]  /*af20*/  MOV R7, R135 ;  /* 0x0000008700077202 */ /* 0x000fe20000000f00 */
[----:B------:R-:W-:-:S07]  /*af30*/  IMAD.MOV.U32 R5, RZ, RZ, -0x1 ;  /* 0xffffffffff057424 */ /* 0x000fce00078e00ff */
[----:B-1---5:R-:W-:Y:S05]  /*af40*/  WARPSYNC.COLLECTIVE R5, `(.L_x_7926) ;  /* 0x0000000005087348 */ /* 0x022fea0003c00000 */
[----:B------:R2:W3:Y:S02]  /*af50*/  SHFL.BFLY P0, R0, R7, R4, R0 ;  /* 0x0c00000407007389 */ /* 0x0004e40000000000 */
[----:B-123-5:R-:W-:Y:S05]  /*af60*/  ENDCOLLECTIVE ;  /* 0x000000000000791b */ /* 0x02efea0003800000 */
.L_x_7926:
        /* <DEDUP_REMOVED lines=8> */
.L_x_7927:
        /* <DEDUP_REMOVED lines=8> */
.L_x_7928:
[----:B------:R-:W-:Y:S01]  /*b070*/  FADD.FTZ R134, R0, R134 ;  /* 0x0000008600867221 */ /* 0x000fe20000010000 */
[----:B------:R-:W-:Y:S02]  /*b080*/  MOV R0, 0x1f ;  /* 0x0000001f00007802 */ /* 0x000fe40000000f00 */
[----:B------:R-:W-:Y:S01]  /*b090*/  MOV R4, 0x1 ;  /* 0x0000000100047802 */ /* 0x000fe20000000f00 */
[----:B------:R-:W-:-:S07]  /*b0a0*/  IMAD.MOV.U32 R7, RZ, RZ, R134 ;  /* 0x000000ffff077224 */ /* 0x000fce00078e0086 */
[----:B------:R-:W-:Y:S05]  /*b0b0*/  WARPSYNC.COLLECTIVE R5, `(.L_x_7929) ;  /* 0x0000000005087348 */ /* 0x000fea0003c00000 */
[----:B------:R1:W2:Y:S02]  /*b0c0*/  SHFL.BFLY P0, R0, R7, R4, R0 ;  /* 0x0c00000407007389 */ /* 0x0002a40000000000 */
[----:B-12---:R-:W-:Y:S05]  /*b0d0*/  ENDCOLLECTIVE ;  /* 0x000000000000791b */ /* 0x006fea0003800000 */
.L_x_7929:
[----:B------:R-:W-:Y:S05]  /*b0e0*/  BRA `(.L_x_7930) ;  /* 0xfffffff400447947 */ /* 0x000fea000383ffff */
.L_x_7931:
        /* <DEDUP_REMOVED lines=9> */
.L_x_10311:


//--------------------- .text._ZN5flash24flash_fwd_splitkv_kernelI23Flash_fwd_kernel_traitsILi32ELi64ELi128ELi4ELb0ELb0EN7cutlass6half_tE19Flash_kernel_traitsILi32ELi64ELi128ELi4ES3_EELb0ELb0ELb0ELb0ELb1ELb0ELb0ELb1EEEvNS_16Flash_fwd_paramsE --------------------------
	.section	.text._ZN5flash24flash_fwd_splitkv_kernelI23Flash_fwd_kernel_traitsILi32ELi64ELi128ELi4ELb0ELb0EN7cutlass6half_tE19Flash_kernel_traitsILi32ELi64ELi128ELi4ES3_EELb0ELb0ELb0ELb0ELb1ELb0ELb0ELb1EEEvNS_16Flash_fwd_paramsE,"ax",@progbits
	.align	128
        .global         _ZN5flash24flash_fwd_splitkv_kernelI23Flash_fwd_kernel_traitsILi32ELi64ELi128ELi4ELb0ELb0EN7cutlass6half_tE19Flash_kernel_traitsILi32ELi64ELi128ELi4ES3_EELb0ELb0ELb0ELb0ELb1ELb0ELb0ELb1EEEvNS_16Flash_fwd_paramsE
        .type           _ZN5flash24flash_fwd_splitkv_kernelI23Flash_fwd_kernel_traitsILi32ELi64ELi128ELi4ELb0ELb0EN7cutlass6half_tE19Flash_kernel_traitsILi32ELi64ELi128ELi4ES3_EELb0ELb0ELb0ELb0ELb1ELb0ELb0ELb1EEEvNS_16Flash_fwd_paramsE,@function
        .size           _ZN5flash24flash_fwd_splitkv_kernelI23Flash_fwd_kernel_traitsILi32ELi64ELi128ELi4ELb0ELb0EN7cutlass6half_tE19Flash_kernel_traitsILi32ELi64ELi128ELi4ES3_EELb0ELb0ELb0ELb0ELb1ELb0ELb0ELb1EEEvNS_16Flash_fwd_paramsE,(.L_x_10312 - _ZN5flash24flash_fwd_splitkv_kernelI23Flash_fwd_kernel_traitsILi32ELi64ELi128ELi4ELb0ELb0EN7cutlass6half_tE19Flash_kernel_traitsILi32ELi64ELi128ELi4ES3_EELb0ELb0ELb0ELb0ELb1ELb0ELb0ELb1EEEvNS_16Flash_fwd_paramsE)
        .other          _ZN5flash24flash_fwd_splitkv_kernelI23Flash_fwd_kernel_traitsILi32ELi64ELi128ELi4ELb0ELb0EN7cutlass6half_tE19Flash_kernel_traitsILi32ELi64ELi128ELi4ES3_EELb0ELb0ELb0ELb0ELb1ELb0ELb0ELb1EEEvNS_16Flash_fwd_paramsE,@"STO_CUDA_ENTRY STV_DEFAULT"
_ZN5flash24flash_fwd_splitkv_kernelI23Flash_fwd_kernel_traitsILi32ELi64ELi128ELi4ELb0ELb0EN7cutlass6half_tE19Flash_kernel_traitsILi32ELi64ELi128ELi4ES3_EELb0ELb0ELb0ELb0ELb1ELb0ELb0ELb1EEEvNS_16Flash_fwd_paramsE:
.text._ZN5flash24flash_fwd_splitkv_kernelI23Flash_fwd_kernel_traitsILi32ELi64ELi128ELi4ELb0ELb0EN7cutlass6half_tE19Flash_kernel_traitsILi32ELi64ELi128ELi4ES3_EELb0ELb0ELb0ELb0ELb1ELb0ELb0ELb1EEEvNS_16Flash_fwd_paramsE:
[----:B------:R-:W-:Y:S01]  /*0000*/  LDC R1, c[0x0][0x37c] ;  /* 0x0000df00ff017b82 */ /* 0x000fe20000000800 */
[----:B------:R-:W1:Y:S07]  /*0010*/  S2R R143, SR_CTAID.X ;  /* 0x00000000008f7919 */ /* 0x000e6e0000002500 */
[----:B------:R-:W2:Y:S01]  /*0020*/  LDC.64 R84, c[0x0][0x348] ;  /* 0x0000d200ff547b82 */ /* 0x000ea20000000a00 */
[----:B------:R-:W-:Y:S01]  /*0030*/  BSSY.RECONVERGENT B3, `(.L_x_7932) ;  /* 0x0000005000037945 */ /* 0x000fe20003800200 */
[----:B------:R-:W-:Y:S01]  /*0040*/  MOV R140, 0x80 ;  /* 0x00000080008c7802 */ /* 0x000fe20000000f00 */
[----:B------:R-:W3:Y:S01]  /*0050*/  S2R R142, SR_CTAID.Y ;  /* 0x00000000008e7919 */ /* 0x000ee20000002600 */
[----:B------:R-:W4:Y:S05]  /*0060*/  S2R R141, SR_CTAID.Z ;  /* 0x00000000008d7919 */ /* 0x000f2a0000002700 */
[----:B-1234-:R-:W-:Y:S05]  /*0070*/  CALL.REL.NOINC `($_ZN5flash24flash_fwd_splitkv_kernelI23Flash_fwd_kernel_traitsILi32ELi64ELi128ELi4ELb0ELb0EN7cutlass6half_tE19Flash_kernel_traitsILi32ELi64ELi128ELi4ES3_EELb0ELb0ELb0ELb0ELb1ELb0ELb0ELb1EEEvNS_16Flash_fwd_paramsE$_ZN5flash30compute_attn_1rowblock_splitkvI23Flash_fwd_kernel_traitsILi32ELi64ELi128ELi4ELb0ELb0EN7cutlass6half_tE19Flash_kernel_traitsILi32ELi64ELi128ELi4ES3_EELb0ELb0ELb0ELb0ELb1ELb0ELb0ELb1ENS_16Flash_fwd_paramsEEEvRKT8_iiiii) ;  /* 0x0000000000087944 */ /* 0x01efea0003c00000 */
[----:B------:R-:W-:Y:S05]  /*0080*/  BSYNC.RECONVERGENT B3 ;  /* 0x0000000000037941 */ /* 0x000fea0003800200 */
.L_x_7932:
[----:B------:R-:W-:Y:S05]  /*0090*/  EXIT ;  /* 0x000000000000794d */ /* 0x000fea0003800000 */
        .type           $_ZN5flash24flash_fwd_splitkv_kernelI23Flash_fwd_kernel_traitsILi32ELi64ELi128ELi4ELb0ELb0EN7cutlass6half_tE19Flash_kernel_traitsILi32ELi64ELi128ELi4ES3_EELb0ELb0ELb0ELb0ELb1ELb0ELb0ELb1EEEvNS_16Flash_fwd_paramsE$_ZN5flash30compute_attn_1rowblock_splitkvI23Flash_fwd_kernel_traitsILi32ELi64ELi128ELi4ELb0ELb0EN7cutlass6half_tE19Flash_kernel_traitsILi32ELi64ELi128ELi4ES3_EELb0ELb0ELb0ELb0ELb1ELb0ELb0ELb1ENS_16Flash_fwd_paramsEEEvRKT8_iiiii,@function
        .size           $_ZN5flash24flash_fwd_splitkv_kernelI23Flash_fwd_kernel_traitsILi32ELi64ELi128ELi4ELb0ELb0EN7cutlass6half_tE19Flash_kernel_traitsILi32ELi64ELi128ELi4ES3_EELb0ELb0ELb0ELb0ELb1ELb0ELb0ELb1EEEvNS_16Flash_fwd_paramsE$_ZN5flash30compute_attn_1rowblock_splitkvI23Flash_fwd_kernel_traitsILi32ELi64ELi128ELi4ELb0ELb0EN7cutlass6half_tE19Flash_kernel_traitsILi32ELi64ELi128ELi4ES3_EELb0ELb0ELb0ELb0ELb1ELb0ELb0ELb1ENS_16Flash_fwd_paramsEEEvRKT8_iiiii,(.L_x_10312 - $_ZN5flash24flash_fwd_splitkv_kernelI23Flash_fwd_kernel_traitsILi32ELi64ELi128ELi4ELb0ELb0EN7cutlass6half_tE19Flash_kernel_traitsILi32ELi64ELi128ELi4ES3_EELb0ELb0ELb0ELb0ELb1ELb0ELb0ELb1EEEvNS_16Flash_fwd_paramsE$_ZN5flash30compute_attn_1rowblock_splitkvI23Flash_fwd_kernel_traitsILi32ELi64ELi128ELi4ELb0ELb0EN7cutlass6half_tE19Flash_kernel_traitsILi32ELi64ELi128ELi4ES3_EELb0ELb0ELb0ELb0ELb1ELb0ELb0ELb1ENS_16Flash_fwd_paramsEEEvRKT8_iiiii)
$_ZN5flash24flash_fwd_splitkv_kernelI23Flash_fwd_kernel_traitsILi32ELi64ELi128ELi4ELb0ELb0EN7cutlass6half_tE19Flash_kernel_traitsILi32ELi64ELi128ELi4ES3_EELb0ELb0ELb0ELb0ELb1ELb0ELb0ELb1EEEvNS_16Flash_fwd_paramsE$_ZN5flash30compute_attn_1rowblock_splitkvI23Flash_fwd_kernel_traitsILi32ELi64ELi128ELi4ELb0ELb0EN7cutlass6half_tE19Flash_kernel_traitsILi32ELi64ELi128ELi4ES3_EELb0ELb0ELb0ELb0ELb1ELb0ELb0ELb1ENS_16Flash_fwd_paramsEEEvRKT8_iiiii:
        /* <DEDUP_REMOVED lines=38> */
.L_x_7934:
[----:B------:R-:W-:Y:S05]  /*0300*/  BSYNC.RECONVERGENT B0 ;  /* 0x0000000000007941 */ /* 0x000fea0003800200 */
.L_x_7933:
[----:B------:R-:W-:Y:S04]  /*0310*/  BSSY.RECONVERGENT B0, `(.L_x_7935) ;  /* 0x0000007000007945 */ /* 0x000fe80003800200 */
[----:B------:R-:W-:Y:S05]  /*0320*/  @!P3 BRA `(.L_x_7936) ;  /* 0x000000000014b947 */ /* 0x000fea0003800000 */
[----:B-----5:R-:W3:Y:S02]  /*0330*/  LD.E.U8 R3, desc[UR4][R84.64+0x1b2] ;  /* 0x0001b20454037980 */ /* 0x020ee4000c101100 */
[----:B---3--:R-:W-:-:S13]  /*0340*/  ISETP.NE.AND P1, PT, R3, RZ, PT ;  /* 0x000000ff0300720c */ /* 0x008fda0003f25270 */
[----:B------:R-:W3:Y:S02]  /*0350*/  @P1 LD.E R8, desc[UR4][R12.64+0x4] ;  /* 0x000004040c081980 */ /* 0x000ee4000c101900 */
[----:B---3--:R-:W-:-:S06]  /*0360*/  @P1 IADD3 R3, PT, PT, R8, -R11, RZ ;  /* 0x8000000b08031210 */ /* 0x008fcc0007ffe0ff */
[----:B------:R3:W5:Y:S02]  /*0370*/  @!P1 LD.E R3, desc[UR4][R12.64] ;  /* 0x000000040c039980 */ /* 0x000764000c101900 */
.L_x_7936:
[----:B------:R-:W-:Y:S05]  /*0380*/  BSYNC.RECONVERGENT B0 ;  /* 0x0000000000007941 */ /* 0x000fea0003800200 */
.L_x_7935:
        /* <DEDUP_REMOVED lines=9> */
.L_x_7938:
[----:B------:R-:W4:Y:S01]  /*0420*/  LD.E.64 R4, desc[UR4][R84.64+0x108] ;  /* 0x0001080454047980 */ /* 0x000f22000c101b00 */
[----:B------:R-:W-:Y:S01]  /*0430*/  BSSY.RECONVERGENT B0, `(.L_x_7940) ;  /* 0x0000006000007945 */ /* 0x000fe20003800200 */
[----:B------:R-:W-:Y:S01]  /*0440*/  IMAD.MOV.U32 R3, RZ, RZ, RZ ;  /* 0x000000ffff037224 */ /* 0x000fe200078e00ff */
[----:B----4-:R-:W-:-:S04]  /*0450*/  ISETP.NE.U32.AND P0, PT, R4, RZ, PT ;  /* 0x000000ff0400720c */ /* 0x010fc80003f05070 */
[----:B------:R-:W-:-:S13]  /*0460*/  ISETP.NE.AND.EX P0, PT, R5, RZ, PT, P0 ;  /* 0x000000ff0500720c */ /* 0x000fda0003f05300 */
[----:B------:R-:W-:Y:S05]  /*0470*/  @!P0 BRA `(.L_x_7941) ;  /* 0x0000000000048947 */ /* 0x000fea0003800000 */
[----:B------:R4:W5:Y:S02]  /*0480*/  LD.E R3, desc[UR4][R84.64+0xbc] ;  /* 0x0000bc0454037980 */ /* 0x000964000c101900 */
.L_x_7941:
[----:B------:R-:W-:Y:S05]  /*0490*/  BSYNC.RECONVERGENT B0 ;  /* 0x0000000000007941 */ /* 0x000fea0003800200 */
.L_x_7940:
[----:B-----5:R-:W-:Y:S02]  /*04a0*/  IADD3 R62, PT, PT, R68, R3, RZ ;  /* 0x00000003443e7210 */ /* 0x020fe40007ffe0ff */
.L_x_7939:
[----:B------:R-:W-:Y:S05]  /*04b0*/  BSYNC.RECONVERGENT B1 ;  /* 0x0000000000017941 */ /* 0x000fea0003800200 */
.L_x_7937:
[----:B------:R-:W-:Y:S01]  /*04c0*/  IMAD.SHL.U32 R71, R143, 0x40, RZ ;  /* 0x000000408f477824 */ /* 0x000fe200078e00ff */
[----:B------:R-:W-:Y:S01]  /*04d0*/  MOV R4, R140 ;  /* 0x0000008c00047202 */ /* 0x000fe20000000f00 */
[----:B------:R-:W-:-:S03]  /*04e0*/  IMAD.MOV.U32 R5, RZ, RZ, 0x0 ;  /* 0x00000000ff057424 */ /* 0x000fc600078e00ff */
[----:B------:R-:W-:-:S13]  /*04f0*/  ISETP.GT.AND P0, PT, R144, R71, PT ;  /* 0x000000479000720c */ /* 0x000fda0003f04270 */
[----:B-1234-:R-:W-:Y:S05]  /*0500*/  @!P0 RET.REL.NODEC R4 `(_ZN5flash24flash_fwd_splitkv_kernelI23Flash_fwd_kernel_traitsILi32ELi64ELi128ELi4ELb0ELb0EN7cutlass6half_tE19Flash_kernel_traitsILi32ELi64ELi128ELi4ES3_EELb0ELb0ELb0ELb0ELb1ELb0ELb0ELb1EEEvNS_16Flash_fwd_paramsE) ;  /* 0xfffffff804bc8950 */ /* 0x01efea0003c3ffff */
        /* <DEDUP_REMOVED lines=33> */
[----:B------:R-:W-:Y:S01]  /*0720*/  SHF.R.U32.HI R5, RZ, 0x2, R17 ;  /* 0x00000002ff057819 */ /* 0x000fe20000011611 */
[----:B------:R-:W-:Y:S01]  /*0730*/  IMAD R8, R13, R71, RZ ;  /* 0x000000470d087224 */ /* 0x000fe200078e02ff */
[----:B------:R-:W-:Y:S02]  /*0740*/  @P0 IADD3 R3, PT, PT, R9, R145, RZ ;  /* 0x0000009109030210 */ /* 0x000fe40007ffe0ff */
[----:B------:R-:W-:Y:S02]  /*0750*/  IADD3 R18, P0, PT, R4, R18, RZ ;  /* 0x0000001204127210 */ /* 0x000fe40007f1e0ff */
[----:B------:R-:W-:Y:S02]  /*0760*/  ISETP.GE.AND P3, PT, R5, R144, PT ;  /* 0x000000900500720c */ /* 0x000fe40003f66270 */
[----:B------:R-:W-:Y:S01]  /*0770*/  IADD3.X R19, PT, PT, R3, R19, R8, P0, !PT ;  /* 0x0000001303137210 */ /* 0x000fe200007fe408 */
[----:B---3--:R-:W-:-:S02]  /*0780*/  IMAD R3, R11, R141, RZ ;  /* 0x0000008d0b037224 */ /* 0x008fc400078e02ff */
[----:B------:R-:W-:-:S04]  /*0790*/  IMAD.WIDE.U32 R18, R10, R141, R18 ;  /* 0x0000008d0a127225 */ /* 0x000fc800078e0012 */
[----:B----4-:R-:W-:Y:S01]  /*07a0*/  IMAD R2, R2, R142, R141 ;  /* 0x0000008e02027224 */ /* 0x010fe200078e028d */
[----:B------:R-:W-:-:S03]  /*07b0*/  IADD3 R9, PT, PT, R19, R3, RZ ;  /* 0x0000000313097210 */ /* 0x000fc60007ffe0ff */
[----:B------:R-:W-:Y:S01]  /*07c0*/  @!P3 MOV R8, R18 ;  /* 0x000000120008b202 */ /* 0x000fe20000000f00 */
[----:B------:R-:W-:Y:S02]  /*07d0*/  IMAD R0, R0, R2, R71 ;  /* 0x0000000200007224 */ /* 0x000fe400078e0247 */
[----:B------:R-:W-:Y:S02]  /*07e0*/  VIADD R3, R5, 0x20 ;  /* 0x0000002005037836 */ /* 0x000fe40000000000 */
[-C--:B------:R-:W-:Y:S02]  /*07f0*/  @!P3 IMAD R2, R13, R5.reuse, RZ ;  /* 0x000000050d02b224 */ /* 0x080fe400078e02ff */
[----:B------:R-:W-:Y:S01]  /*0800*/  @!P3 IMAD.WIDE.U32 R10, R12, R5, R8 ;  /* 0x000000050c0ab225 */ /* 0x000fe200078e0008 */
[----:B------:R-:W-:Y:S02]  /*0810*/  LOP3.LUT P5, R17, R17, 0x3, RZ, 0xc0, !PT ;  /* 0x0000000311117812 */ /* 0x000fe400078ac0ff */
[----:B------:R-:W-:Y:S01]  /*0820*/  ISETP.GE.AND P2, PT, R3, R144, PT ;  /* 0x000000900300720c */ /* 0x000fe20003f46270 */
[----:B------:R-:W-:Y:S01]  /*0830*/  @!P3 IMAD.IADD R11, R11, 0x1, R2 ;  /* 0x000000010b0bb824 */ /* 0x000fe200078e0202 */
[----:B------:R-:W-:-:S02]  /*0840*/  @!P3 LEA R16, P1, R10, R6, 0x1 ;  /* 0x000000060a10b211 */ /* 0x000fc400078208ff */
[----:B------:R-:W-:Y:S02]  /*0850*/  ISETP.NE.OR P4, PT, R17, RZ, P2 ;  /* 0x000000ff1100720c */ /* 0x000fe40001785670 */
        /* <DEDUP_REMOVED lines=19> */
.L_x_7944:
[----:B------:R-:W-:Y:S05]  /*0990*/  BSYNC.RECONVERGENT B0 ;  /* 0x0000000000007941 */ /* 0x000fea0003800200 */
.L_x_7943:
[----:B------:R-:W-:Y:S01]  /*09a0*/  MOV R141, 0x0 ;  /* 0x00000000008d7802 */ /* 0x000fe20000000f00 */
[----:B------:R1:W-:Y:S03]  /*09b0*/  @!P5 ST.E desc[UR4][R2.64], R0 ;  /* 0x000000000200d985 */ /* 0x0003e6000c101904 */
[----:B-12---:R-:W-:Y:S05]  /*09c0*/  @P4 RET.REL.NODEC R140 `(_ZN5flash24flash_fwd_splitkv_kernelI23Flash_fwd_kernel_traitsILi32ELi64ELi128ELi4ELb0ELb0EN7cutlass6half_tE19Flash_kernel_traitsILi32ELi64ELi128ELi4ES3_EELb0ELb0ELb0ELb0ELb1ELb0ELb0ELb1EEEvNS_16Flash_fwd_paramsE) ;  /* 0xfffffff48c8c4950 */ /* 0x006fea0003c3ffff */
[----:B------:R-:W-:Y:S02]  /*09d0*/  MOV R5, 0x7f800000 ;  /* 0x7f80000000057802 */ /* 0x000fe40000000f00 */
[----:B------:R-:W-:-:S03]  /*09e0*/  MOV R141, 0x0 ;  /* 0x00000000008d7802 */ /* 0x000fc60000000f00 */
[----:B------:R1:W-:Y:S02]  /*09f0*/  ST.E desc[UR4][R2.64+0x80], R5 ;  /* 0x0000800502007985 */ /* 0x0003e4000c101904 */
[----:B-1----:R-:W-:Y:S05]  /*0a00*/  RET.REL.NODEC R140 `(_ZN5flash24flash_fwd_splitkv_kernelI23Flash_fwd_kernel_traitsILi32ELi64ELi128ELi4ELb0ELb0EN7cutlass6half_tE19Flash_kernel_traitsILi32ELi64ELi128ELi4ES3_EELb0ELb0ELb0ELb0ELb1ELb0ELb0ELb1EEEvNS_16Flash_fwd_paramsE) ;  /* 0xfffffff48c7c7950 */ /* 0x002fea0003c3ffff */
.L_x_7942:
        /* <DEDUP_REMOVED lines=52> */
[----:B------:R-:W-:-:S03]  /*0d50*/  LEA.HI.X R147, R10, R149, R147, 0x2, P0 ;  /* 0x000000950a937211 */ /* 0x000fc600000f1493 */
        /* <DEDUP_REMOVED lines=37> */
[----:B------:R-:W-:Y:S01]  /*0fb0*/  IMAD.WIDE.U32 R10, R0, R134, R10 ;  /* 0x00000086000a7225 */ /* 0x000fe200078e000a */
[----:B------:R-:W-:-:S03]  /*0fc0*/  SHF.R.S32.HI R6, RZ, 0x1f, R9 ;  /* 0x0000001fff067819 */ /* 0x000fc60000011409 */
[----:B------:R-:W-:Y:S02]  /*0fd0*/  IMAD.IADD R11, R11, 0x1, R3 ;  /* 0x000000010b0b7824 */ /* 0x000fe400078e0203 */
[----:B------:R-:W-:Y:S02]  /*0fe0*/  IMAD R3, R19, R9, RZ ;  /* 0x0000000913037224 */ /* 0x000fe400078e02ff */
[----:B------:R-:W-:-:S04]  /*0ff0*/  IMAD.WIDE.U32 R10, R9, R18, R10 ;  /* 0x00000012090a7225 */ /* 0x000fc800078e000a */
[----:B------:R-:W-:Y:S02]  /*1000*/  IMAD R6, R18, R6, R3 ;  /* 0x0000000612067224 */ /* 0x000fe400078e0203 */
[-C--:B--2---:R-:W-:Y:S02]  /*1010*/  IMAD R3, R13, R2.reuse, RZ ;  /* 0x000000020d037224 */ /* 0x084fe400078e02ff */
[----:B------:R-:W-:-:S04]  /*1020*/  IMAD.WIDE.U32 R8, R12, R2, RZ ;  /* 0x000000020c087225 */ /* 0x000fc800078e00ff */
[----:B------:R-:W-:Y:S01]  /*1030*/  IMAD R3, R12, R5, R3 ;  /* 0x000000050c037224 */ /* 0x000fe200078e0203 */
[----:B------:R-:W-:Y:S01]  /*1040*/  IADD3 R5, PT, PT, R11, R6, RZ ;  /* 0x000000060b057210 */ /* 0x000fe20007ffe0ff */
[----:B------:R-:W-:Y:S01]  /*1050*/  IMAD.MOV.U32 R6, RZ, RZ, R10 ;  /* 0x000000ffff067224 */ /* 0x000fe200078e000a */
[----:B------:R-:W-:Y:S01]  /*1060*/  MOV R16, R8 ;  /* 0x0000000800107202 */ /* 0x000fe20000000f00 */
[----:B------:R-:W-:Y:S01]  /*1070*/  IMAD.IADD R10, R9, 0x1, R3 ;  /* 0x00000001090a7824 */ /* 0x000fe200078e0203 */
[----:B------:R-:W-:Y:S05]  /*1080*/  BRA `(.L_x_7947) ;  /* 0x00000004003c7947 */ /* 0x000fea0003800000 */
.L_x_7946:
        /* <DEDUP_REMOVED lines=8> */
[----:B------:R-:W4:Y:S04]  /*1110*/  @!P2 LD.E.64 R18, desc[UR4][R84.64+0x28] ;  /* 0x000028045412a980 */ /* 0x000f28000c101b00 */
[----:B------:R-:W4:Y:S01]  /*1120*/  LD.E.64 R12, desc[UR4][R14.64+0x50] ;  /* 0x000050040e0c7980 */ /* 0x000f22000c101b00 */
[----:B------:R-:W-:Y:S01]  /*1130*/  IMAD.MOV.U32 R22, RZ, RZ, RZ ;  /* 0x000000ffff167224 */ /* 0x000fe200078e00ff */
[----:B------:R-:W-:-:S02]  /*1140*/  CS2R R146, SRZ ;  /* 0x0000000000927805 */ /* 0x000fc4000001ff00 */
[----:B-1----:R-:W-:-:S04]  /*1150*/  IABS R2, R4 ;  /* 0x0000000400027213 */ /* 0x002fc80000000000 */
        /* <DEDUP_REMOVED lines=18> */
[-C--:B------:R-:W-:Y:S01]  /*1280*/  @!P1 IADD3 R3, PT, PT, R3, -R2.reuse, RZ ;  /* 0x8000000203039210 */ /* 0x080fe20007ffe0ff */
[----:B------:R-:W-:Y:S01]  /*1290*/  @!P2 IMAD.IADD R23, R23, 0x1, R0 ;  /* 0x000000011717a824 */ /* 0x000fe200078e0200 */
[----:B------:R-:W-:Y:S01]  /*12a0*/  @P2 IADD3 R0, PT, PT, R10, R11, RZ ;  /* 0x0000000b0a002210 */ /* 0x000fe20007ffe0ff */
[-C--:B---3--:R-:W-:Y:S01]  /*12b0*/  @!P2 IMAD R7, R21, R9.reuse, RZ ;  /* 0x000000091507a224 */ /* 0x088fe200078e02ff */
[----:B------:R-:W-:Y:S02]  /*12c0*/  ISETP.GE.U32.AND P3, PT, R3, R2, PT ;  /* 0x000000020300720c */ /* 0x000fe40003f66070 */
[----:B------:R-:W-:Y:S01]  /*12d0*/  LOP3.LUT R3, R141, R4, RZ, 0x3c, !PT ;  /* 0x000000048d037212 */ /* 0x000fe200078e3cff */
[----:B------:R-:W-:Y:S01]  /*12e0*/  @!P2 IMAD R7, R20, R6, R7 ;  /* 0x000000061407a224 */ /* 0x000fe200078e0207 */
[----:B------:R-:W-:Y:S01]  /*12f0*/  @!P1 IADD3 R8, PT, PT, R8, 0x1, RZ ;  /* 0x0000000108089810 */ /* 0x000fe20007ffe0ff */
[----:B------:R-:W-:Y:S01]  /*1300*/  @!P2 IMAD.WIDE.U32 R22, R20, R9, R22 ;  /* 0x000000091416a225 */ /* 0x000fe200078e0016 */
[----:B------:R-:W-:-:S02]  /*1310*/  ISETP.GE.AND P0, PT, R3, RZ, PT ;  /* 0x000000ff0300720c */ /* 0x000fc40003f06270 */
[----:B------:R-:W-:Y:S01]  /*1320*/  ISETP.NE.AND P1, PT, R4, RZ, PT ;  /* 0x000000ff0400720c */ /* 0x000fe20003f25270 */
        /* <DEDUP_REMOVED lines=8> */
[----:B----4-:R-:W-:Y:S01]  /*13b0*/  @!P2 IMAD R2, R59, R10, RZ ;  /* 0x0000000a3b02a224 */ /* 0x010fe200078e02ff */
        /* <DEDUP_REMOVED lines=10> */
[----:B------:R-:W-:Y:S01]  /*1460*/  @!P2 IMAD R2, R19, R9, RZ ;  /* 0x000000091302a224 */ /* 0x000fe200078e02ff */
[----:B------:R-:W-:Y:S01]  /*1470*/  SHF.R.S32.HI R6, RZ, 0x1f, R8 ;  /* 0x0000001fff067819 */ /* 0x000fe20000011408 */
[----:B------:R-:W-:Y:S01]  /*1480*/  IMAD.IADD R21, R21, 0x1, R5 ;  /* 0x0000000115157824 */ /* 0x000fe200078e0205 */
[----:B------:R-:W-:Y:S01]  /*1490*/  @P2 IADD3 R10, PT, PT, R10, R11, RZ ;  /* 0x0000000b0a0a2210 */ /* 0x000fe20007ffe0ff */
[----:B------:R-:W-:Y:S02]  /*14a0*/  IMAD R5, R13, R8, RZ ;  /* 0x000000080d057224 */ /* 0x000fe400078e02ff */
[----:B------:R-:W-:-:S02]  /*14b0*/  @!P2 IMAD R2, R18, R3, R2 ;  /* 0x000000031202a224 */ /* 0x000fc400078e0202 */
[----:B------:R-:W-:-:S04]  /*14c0*/  @!P2 IMAD.WIDE.U32 R18, R18, R9, R22 ;  /* 0x000000091212a225 */ /* 0x000fc800078e0016 */
[----:B------:R-:W-:-:S04]  /*14d0*/  IMAD.WIDE.U32 R8, R12, R8, R20 ;  /* 0x000000080c087225 */ /* 0x000fc800078e0014 */
[----:B------:R-:W-:Y:S02]  /*14e0*/  IMAD R5, R12, R6, R5 ;  /* 0x000000060c057224 */ /* 0x000fe400078e0205 */
[----:B------:R-:W-:-:S04]  /*14f0*/  @P2 IMAD.WIDE.U32 R12, R58, R10, RZ ;  /* 0x0000000a3a0c2225 */ /* 0x000fc800078e00ff */
[----:B------:R-:W-:Y:S01]  /*1500*/  @P2 IMAD R3, R59, R10, RZ ;  /* 0x0000000a3b032224 */ /* 0x000fe200078e02ff */
[----:B------:R-:W-:Y:S01]  /*1510*/  @!P2 IADD3 R10, PT, PT, R19, R2, RZ ;  /* 0x00000002130aa210 */ /* 0x000fe20007ffe0ff */
[----:B------:R-:W-:Y:S01]  /*1520*/  @!P2 IMAD.MOV.U32 R16, RZ, RZ, R18 ;  /* 0x000000ffff10a224 */ /* 0x000fe200078e0012 */
[----:B------:R-:W-:Y:S01]  /*1530*/  MOV R6, R8 ;  /* 0x0000000800067202 */ /* 0x000fe20000000f00 */
[----:B------:R-:W-:Y:S01]  /*1540*/  @P2 IMAD.IADD R10, R13, 0x1, R3 ;  /* 0x000000010d0a2824 */ /* 0x000fe200078e0203 */
[----:B------:R-:W-:Y:S02]  /*1550*/  IADD3 R5, PT, PT, R9, R5, RZ ;  /* 0x0000000509057210 */ /* 0x000fe40007ffe0ff */
[----:B------:R-:W-:Y:S02]  /*1560*/  @P2 MOV R16, R12 ;  /* 0x0000000c00102202 */ /* 0x000fe40000000f00 */
[----:B------:R-:W-:Y:S02]  /*1570*/  MOV R7, RZ ;  /* 0x000000ff00077202 */ /* 0x000fe40000000f00 */
.L_x_7947:
[----:B------:R-:W-:Y:S05]  /*1580*/  BSYNC.RECONVERGENT B0 ;  /* 0x0000000000007941 */ /* 0x000fea0003800200 */
.L_x_7945:
        /* <DEDUP_REMOVED lines=23> */
[----:B------:R-:W-:Y:S02]  /*1700*/  IMAD.MOV.U32 R76, RZ, RZ, RZ ;  /* 0x000000ffff4c7224 */ /* 0x000fe400078e00ff */
[----:B------:R-:W-:-:S04]  /*1710*/  IMAD.SHL.U32 R61, R17, 0x8, RZ ;  /* 0x00000008113d7824 */ /* 0x000fc800078e00ff */
[----:B------:R2:W5:Y:S06]  /*1720*/  @P4 LD.E R76, desc[UR4][R32.64] ;  /* 0x00000004204c4980 */ /* 0x00056c000c101900 */
[----:B------:R-:W-:-:S04]  /*1730*/  @!P3 IADD3 R13, PT, PT, R13, -R12, RZ ;  /* 0x8000000c0d0db210 */ /* 0x000fc80007ffe0ff */
[----:B------:R-:W-:Y:S02]  /*1740*/  ISETP.GE.U32.AND P4, PT, R13, R12, PT ;  /* 0x0000000c0d00720c */ /* 0x000fe40003f86070 */
[----:B------:R-:W-:Y:S02]  /*1750*/  LOP3.LUT R12, R61, 0x18, RZ, 0xc0, !PT ;  /* 0x000000183d0c7812 */ /* 0x000fe400078ec0ff */
[----:B------:R-:W-:Y:S02]  /*1760*/  LOP3.LUT R18, R141, R4, RZ, 0x3c, !PT ;  /* 0x000000048d127212 */ /* 0x000fe400078e3cff */
[----:B------:R-:W-:Y:S02]  /*1770*/  IADD3 R30, P1, PT, R12, R16, RZ ;  /* 0x000000100c1e7210 */ /* 0x000fe40007f3e0ff */
[----:B------:R-:W-:Y:S01]  /*1780*/  @!P3 IADD3 R19, PT, PT, R19, 0x1, RZ ;  /* 0x000000011313b810 */ /* 0x000fe20007ffe0ff */
[----:B-----5:R-:W-:Y:S01]  /*1790*/  IMAD R7, R7, R58, RZ ;  /* 0x0000003a07077224 */ /* 0x020fe200078e02ff */
[----:B------:R-:W-:Y:S01]  /*17a0*/  ISETP.GE.AND P2, PT, R18, RZ, PT ;  /* 0x000000ff1200720c */ /* 0x000fe20003f46270 */
[----:B------:R-:W-:Y:S01]  /*17b0*/  IMAD.X R31, RZ, RZ, R10, P1 ;  /* 0x000000ffff1f7224 */ /* 0x000fe200008e060a */
[----:B------:R-:W-:Y:S01]  /*17c0*/  ISETP.NE.AND P1, PT, R4, RZ, PT ;  /* 0x000000ff0400720c */ /* 0x000fe20003f25270 */
[----:B------:R-:W-:-:S02]  /*17d0*/  @P4 VIADD R19, R19, 0x1 ;  /* 0x0000000113134836 */ /* 0x000fc40000000000 */
[C---:B------:R-:W-:Y:S02]  /*17e0*/  IMAD R7, R0.reuse, R59, R7 ;  /* 0x0000003b00077224 */ /* 0x040fe400078e0207 */
[----:B------:R-:W-:-:S04]  /*17f0*/  IMAD.WIDE.U32 R30, R0, R58, R30 ;  /* 0x0000003a001e7225 */ /* 0x000fc800078e001e */
[----:B------:R-:W-:Y:S02]  /*1800*/  IMAD.MOV.U32 R0, RZ, RZ, R19 ;  /* 0x000000ffff007224 */ /* 0x000fe400078e0013 */
[----:B------:R-:W-:Y:S02]  /*1810*/  IMAD.IADD R19, R31, 0x1, R7 ;  /* 0x000000011f137824 */ /* 0x000fe400078e0207 */
[----:B------:R-:W-:Y:S01]  /*1820*/  @!P2 IMAD.MOV R0, RZ, RZ, -R0 ;  /* 0x000000ffff00a224 */ /* 0x000fe200078e0a00 */
[----:B------:R-:W-:Y:S01]  /*1830*/  @!P1 LOP3.LUT R0, RZ, R4, RZ, 0x33, !PT ;  /* 0x00000004ff009212 */ /* 0x000fe200078e33ff */
[----:B------:R-:W-:-:S03]  /*1840*/  IMAD.MOV.U32 R18, RZ, RZ, R30 ;  /* 0x000000ffff127224 */ /* 0x000fc600078e001e */
[----:B------:R-:W-:Y:S01]  /*1850*/  SHF.R.S32.HI R4, RZ, 0x1f, R0 ;  /* 0x0000001fff047819 */ /* 0x000fe20000011400 */
[----:B------:R-:W-:Y:S01]  /*1860*/  IMAD.MOV.U32 R91, RZ, RZ, RZ ;  /* 0x000000ffff5b7224 */ /* 0x000fe200078e00ff */
[----:B------:R-:W-:Y:S01]  /*1870*/  SHF.R.U32.HI R90, RZ, 0x2, R17 ;  /* 0x00000002ff5a7819 */ /* 0x000fe20000011611 */
[----:B------:R-:W1:Y:S04]  /*1880*/  S2UR UR6, SR_CgaCtaId ;  /* 0x00000000000679c3 */ /* 0x000e680000008800 */
[-C--:B------:R-:W-:Y:S01]  /*1890*/  IMAD R139, R59, R90.reuse, RZ ;  /* 0x0000005a3b8b7224 */ /* 0x080fe200078e02ff */
[----:B------:R-:W-:Y:S01]  /*18a0*/  UMOV UR7, 0x400 ;  /* 0x0000040000077882 */ /* 0x000fe20000000000 */
[----:B------:R-:W-:Y:S01]  /*18b0*/  IMAD R133, R135, R90, RZ ;  /* 0x0000005a87857224 */ /* 0x000fe200078e02ff */
[----:B------:R-:W-:Y:S01]  /*18c0*/  SHF.L.U32 R60, R57, 0x7, RZ ;  /* 0x00000007393c7819 */ /* 0x000fe200000006ff */
[----:B------:R-:W-:Y:S01]  /*18d0*/  IMAD.SHL.U32 R69, R17, 0x4, RZ ;  /* 0x0000000411457824 */ /* 0x000fe200078e00ff */
[C---:B------:R-:W-:Y:S01]  /*18e0*/  SHF.L.U64.HI R64, R134.reuse, 0x5, R135 ;  /* 0x0000000586407819 */ /* 0x040fe20000010287 */
[----:B------:R-:W-:Y:S01]  /*18f0*/  IMAD.SHL.U32 R63, R134, 0x20, RZ ;  /* 0x00000020863f7824 */ /* 0x000fe200078e00ff */
[----:B------:R-:W-:-:S02]  /*1900*/  IADD3 R65, PT, PT, R60, -0x80, RZ ;  /* 0xffffff803c417810 */ /* 0x000fc40007ffe0ff */
[----:B------:R-:W-:Y:S01]  /*1910*/  LOP3.LUT R69, R69, 0xc, RZ, 0xc0, !PT ;  /* 0x0000000c45457812 */ /* 0x000fe200078ec0ff */
[----:B-1----:R-:W-:Y:S01]  /*1920*/  ULEA UR6, UR6, UR7, 0x18 ;  /* 0x0000000706067291 */ /* 0x002fe2000f8ec0ff */
[----:B--2---:R-:W-:-:S04]  /*1930*/  @P0 IMAD.WIDE.U32 R32, R20, R145, RZ ;  /* 0x0000009114200225 */ /* 0x004fc800078e00ff */
[----:B------:R-:W-:Y:S02]  /*1940*/  @P0 IMAD R7, R21, R145, RZ ;  /* 0x0000009115070224 */ /* 0x000fe400078e02ff */
[----:B---3--:R-:W-:-:S04]  /*1950*/  @!P0 IMAD.WIDE.U32 R28, R26, R142, RZ ;  /* 0x0000008e1a1c8225 */ /* 0x008fc800078e00ff */
[----:B------:R-:W-:Y:S01]  /*1960*/  @!P0 IMAD R26, R27, R142, RZ ;  /* 0x0000008e1b1a8224 */ /* 0x000fe200078e02ff */
[----:B------:R-:W-:Y:S01]  /*1970*/  @!P0 MOV R10, R28 ;  /* 0x0000001c000a8202 */ /* 0x000fe20000000f00 */
[----:B------:R-:W-:-:S03]  /*1980*/  @P0 IMAD.MOV.U32 R10, RZ, RZ, R32 ;  /* 0x000000ffff0a0224 */ /* 0x000fc600078e0020 */
[----:B------:R-:W-:Y:S02]  /*1990*/  @!P0 IADD3 R26, PT, PT, R29, R26, RZ ;  /* 0x0000001a1d1a8210 */ /* 0x000fe40007ffe0ff */
[----:B------:R-:W-:Y:S02]  /*19a0*/  @P0 IADD3 R26, PT, PT, R33, R7, RZ ;  /* 0x00000007211a0210 */ /* 0x000fe40007ffe0ff */
[----:B------:R-:W-:Y:S01]  /*19b0*/  IADD3 R28, P1, PT, R12, R10, RZ ;  /* 0x0000000a0c1c7210 */ /* 0x000fe20007f3e0ff */
[----:B------:R-:W-:-:S04]  /*19c0*/  IMAD R7, R25, R0, RZ ;  /* 0x0000000019077224 */ /* 0x000fc800078e02ff */
[----:B------:R-:W-:Y:S02]  /*19d0*/  IMAD.X R29, RZ, RZ, R26, P1 ;  /* 0x000000ffff1d7224 */ /* 0x000fe400008e061a */
[----:B------:R-:W-:-:S04]  /*19e0*/  IMAD.WIDE.U32 R26, R0, R24, R18 ;  /* 0x00000018001a7225 */ /* 0x000fc800078e0012 */
[----:B------:R-:W-:Y:S02]  /*19f0*/  IMAD R18, R4, R24, R7 ;  /* 0x0000001804127224 */ /* 0x000fe400078e0207 */
[-C--:B------:R-:W-:Y:S02]  /*1a00*/  IMAD R7, R23, R141.reuse, RZ ;  /* 0x0000008d17077224 */ /* 0x080fe400078e02ff */
[----:B------:R-:W-:Y:S01]  /*1a10*/  IMAD.WIDE.U32 R24, R22, R141, R28 ;  /* 0x0000008d16187225 */ /* 0x000fe200078e001c */
[----:B------:R-:W-:-:S03]  /*1a20*/  @!P0 MOV R22, R20 ;  /* 0x0000001400168202 */ /* 0x000fc60000000f00 */
[----:B------:R-:W-:Y:S01]  /*1a30*/  @!P0 IMAD.MOV.U32 R23, RZ, RZ, R21 ;  /* 0x000000ffff178224 */ /* 0x000fe200078e0015 */
[----:B------:R-:W-:Y:S01]  /*1a40*/  @P0 MOV R23, R21 ;  /* 0x0000001500170202 */ /* 0x000fe20000000f00 */
[----:B------:R-:W-:Y:S01]  /*1a50*/  @P0 IMAD.MOV.U32 R22, RZ, RZ, R20 ;  /* 0x000000ffff160224 */ /* 0x000fe200078e0014 */
[----:B------:R-:W-:Y:S01]  /*1a60*/  IADD3 R20, P0, PT, R12, R6, RZ ;  /* 0x000000060c147210 */ /* 0x000fe20007f1e0ff */
[----:B------:R-:W-:Y:S02]  /*1a70*/  IMAD.IADD R25, R25, 0x1, R7 ;  /* 0x0000000119197824 */ /* 0x000fe400078e0207 */
[----:B------:R-:W-:Y:S01]  /*1a80*/  IMAD.WIDE.U32 R6, R143, 0x40, R90 ;  /* 0x000000408f067825 */ /* 0x000fe200078e005a */
[----:B------:R-:W-:-:S03]  /*1a90*/  IADD3.X R21, PT, PT, RZ, R5, RZ, P0, !PT ;  /* 0x00000005ff157210 */ /* 0x000fc600007fe4ff */
[----:B------:R-:W-:Y:S01]  /*1aa0*/  IMAD.IADD R19, R27, 0x1, R18 ;  /* 0x000000011b137824 */ /* 0x000fe200078e0212 */
[----:B------:R-:W-:Y:S01]  /*1ab0*/  MOV R18, R26 ;  /* 0x0000001a00127202 */ /* 0x000fe20000000f00 */
[----:B------:R-:W-:Y:S01]  /*1ac0*/  IMAD R5, R7, R22, RZ ;  /* 0x0000001607057224 */ /* 0x000fe200078e02ff */
[----:B------:R-:W-:-:S03]  /*1ad0*/  SHF.R.S32.HI R7, RZ, 0x1f, R68 ;  /* 0x0000001fff077819 */ /* 0x000fc60000011444 */
[----:B------:R-:W-:Y:S01]  /*1ae0*/  IMAD.WIDE.U32 R18, R90, R58, R18 ;  /* 0x0000003a5a127225 */ /* 0x000fe200078e0012 */
[----:B------:R-:W-:Y:S02]  /*1af0*/  LEA.HI R7, R7, R68, RZ, 0x7 ;  /* 0x0000004407077211 */ /* 0x000fe400078f38ff */
[----:B------:R-:W-:Y:S02]  /*1b00*/  LOP3.LUT R10, R61, 0xc0, RZ, 0xc0, !PT ;  /* 0x000000c03d0a7812 */ /* 0x000fe400078ec0ff */
[----:B------:R-:W-:Y:S02]  /*1b10*/  IADD3 R139, PT, PT, R19, R139, RZ ;  /* 0x0000008b138b7210 */ /* 0x000fe40007ffe0ff */
[C---:B----4-:R-:W-:Y:S02]  /*1b20*/  LEA R138, P0, R18.reuse, R2, 0x1 ;  /* 0x00000002128a7211 */ /* 0x050fe400078008ff */
[----:B------:R-:W-:Y:S02]  /*1b30*/  SHF.R.S32.HI R70, RZ, 0x7, R7 ;  /* 0x00000007ff467819 */ /* 0x000fe40000011407 */
[----:B------:R-:W-:-:S02]  /*1b40*/  LEA.HI.X R139, R18, R3, R139, 0x1, P0 ;  /* 0x00000003128b7211 */ /* 0x000fc400000f0c8b */
[----:B------:R-:W-:Y:S02]  /*1b50*/  LOP3.LUT R10, R10, 0x18, R17, 0xf8, !PT ;  /* 0x000000180a0a7812 */ /* 0x000fe400078ef811 */
[----:B------:R-:W-:Y:S01]  /*1b60*/  ISETP.GE.AND P0, PT, R70, R57, PT ;  /* 0x000000394600720c */ /* 0x000fe20003f06270 */
[----:B------:R-:W-:Y:S01]  /*1b70*/  IMAD.SHL.U32 R66, R22, 0x20, RZ ;  /* 0x0000002016427824 */ /* 0x000fe200078e00ff */
[----:B------:R-:W-:Y:S01]  /*1b80*/  LOP3.LUT R10, R10, 0x18, R61, 0x78, !PT ;  /* 0x000000180a0a7812 */ /* 0x000fe200078e783d */
[----:B------:R-:W-:Y:S01]  /*1b90*/  IMAD R5, R6, R23, R5 ;  /* 0x0000001706057224 */ /* 0x000fe200078e0205 */
[----:B------:R-:W-:Y:S01]  /*1ba0*/  SHF.L.U64.HI R67, R22, 0x5, R23 ;  /* 0x0000000516437819 */ /* 0x000fe20000010217 */
[----:B------:R-:W-:Y:S01]  /*1bb0*/  IMAD.WIDE.U32 R20, R90, R134, R20 ;  /* 0x000000865a147225 */ /* 0x000fe200078e0014 */
[----:B------:R-:W-:-:S03]  /*1bc0*/  LOP3.LUT R61, R10, 0x1f20, R61, 0xf8, !PT ;  /* 0x00001f200a3d7812 */ /* 0x000fc600078ef83d */
[----:B------:R-:W-:Y:S01]  /*1bd0*/  IMAD.WIDE.U32 R22, R6, R22, R24 ;  /* 0x0000001606167225 */ /* 0x000fe200078e0018 */
[----:B------:R-:W-:Y:S02]  /*1be0*/  IADD3 R133, PT, PT, R21, R133, RZ ;  /* 0x0000008515857210 */ /* 0x000fe40007ffe0ff */
[----:B------:R-:W-:Y:S01]  /*1bf0*/  LEA R136, P1, R20, R8, 0x1 ;  /* 0x0000000814887211 */ /* 0x000fe200078208ff */
[----:B------:R-:W-:Y:S01]  /*1c00*/  IMAD.IADD R5, R23, 0x1, R5 ;  /* 0x0000000117057824 */ /* 0x000fe200078e0205 */
[C---:B------:R-:W-:Y:S02]  /*1c10*/  LEA R92, P2, R22.reuse, R14, 0x1 ;  /* 0x0000000e165c7211 */ /* 0x040fe400078408ff */
[----:B------:R-:W-:Y:S02]  /*1c20*/  LEA R61, R61, UR6, 0x1 ;  /* 0x000000063d3d7c11 */ /* 0x000fe4000f8e08ff */
        /* <DEDUP_REMOVED lines=16> */
[----:B------:R-:W-:Y:S01]  /*1d30*/  SHF.R.S32.HI R11, RZ, 0x1, R11 ;  /* 0x00000001ff0b7819 */ /* 0x000fe2000001140b */
[----:B------:R-:W-:Y:S01]  /*1d40*/  IMAD R87, R57, -0x80, R68 ;  /* 0xffffff8039577824 */ /* 0x000fe200078e0244 */
[----:B------:R-:W-:Y:S01]  /*1d50*/  LOP3.LUT R17, R17, 0x3, RZ, 0xc0, !PT ;  /* 0x0000000311117812 */ /* 0x000fe200078ec0ff */
[----:B------:R-:W-:Y:S01]  /*1d60*/  IMAD R86, R57, -0x80, R62 ;  /* 0xffffff8039567824 */ /* 0x000fe200078e023e */
[----:B------:R-:W-:Y:S01]  /*1d70*/  VIMNMX R70, PT, PT, RZ, R70, !PT ;  /* 0x00000046ff467248 */ /* 0x000fe20007fe0100 */
[----:B------:R-:W-:Y:S01]  /*1d80*/  IMAD R76, R76, R11, RZ ;  /* 0x0000000b4c4c7224 */ /* 0x000fe200078e02ff */
[----:B------:R-:W-:Y:S01]  /*1d90*/  MOV R83, R57 ;  /* 0x0000003900537202 */ /* 0x000fe20000000f00 */
[----:B------:R-:W-:Y:S01]  /*1da0*/  IMAD.MOV.U32 R82, RZ, RZ, R65 ;  /* 0x000000ffff527224 */ /* 0x000fe200078e0041 */
[----:B------:R-:W-:Y:S01]  /*1db0*/  MOV R78, R136 ;  /* 0x00000088004e7202 */ /* 0x000fe20000000f00 */
[----:B------:R-:W-:Y:S01]  /*1dc0*/  IMAD.MOV.U32 R79, RZ, RZ, R133 ;  /* 0x000000ffff4f7224 */ /* 0x000fe200078e0085 */
[----:B------:R-:W-:-:S02]  /*1dd0*/  MOV R80, R138 ;  /* 0x0000008a00507202 */ /* 0x000fc40000000f00 */
[----:B------:R-:W-:Y:S01]  /*1de0*/  MOV R81, R139 ;  /* 0x0000008b00517202 */ /* 0x000fe20000000f00 */
[----:B--2---:R-:W-:Y:S02]  /*1df0*/  IMAD R8, R21, R142, RZ ;  /* 0x0000008e15087224 */ /* 0x004fe400078e02ff */
[----:B------:R-:W-:-:S04]  /*1e00*/  IMAD.WIDE.U32 R20, R142, R20, R12 ;  /* 0x000000148e147225 */ /* 0x000fc800078e000c */
[----:B---3--:R-:W-:-:S04]  /*1e10*/  IMAD.WIDE.U32 R26, R142, R28, R12 ;  /* 0x0000001c8e1a7225 */ /* 0x008fc800078e000c */
[----:B------:R-:W-:Y:S02]  /*1e20*/  IMAD R5, R29, R142, RZ ;  /* 0x0000008e1d057224 */ /* 0x000fe400078e02ff */
[----:B------:R-:W-:Y:S02]  /*1e30*/  IMAD.IADD R21, R21, 0x1, R8 ;  /* 0x0000000115157824 */ /* 0x000fe400078e0208 */
[----:B------:R-:W-:Y:S01]  /*1e40*/  IMAD.MOV.U32 R8, RZ, RZ, R26 ;  /* 0x000000ffff087224 */ /* 0x000fe200078e001a */
[----:B------:R-:W-:Y:S01]  /*1e50*/  IADD3 R9, PT, PT, R27, R5, RZ ;  /* 0x000000051b097210 */ /* 0x000fe20007ffe0ff */
[----:B----4-:R-:W-:Y:S02]  /*1e60*/  IMAD R5, R95, R65, RZ ;  /* 0x000000415f057224 */ /* 0x010fe400078e02ff */
[----:B------:R-:W-:-:S04]  /*1e70*/  IMAD.WIDE.U32 R20, R65, R94, R20 ;  /* 0x0000005e41147225 */ /* 0x000fc800078e0014 */
[----:B-----5:R-:W-:Y:S01]  /*1e80*/  IMAD R26, R97, R65, RZ ;  /* 0x00000041611a7224 */ /* 0x020fe200078e02ff */
[----:B------:R-:W-:Y:S01]  /*1e90*/  IADD3 R21, PT, PT, R21, R5, RZ ;  /* 0x0000000515157210 */ /* 0x000fe20007ffe0ff */
[----:B------:R-:W-:-:S04]  /*1ea0*/  IMAD.WIDE.U32 R8, R65, R96, R8 ;  /* 0x0000006041087225 */ /* 0x000fc800078e0008 */
[----:B------:R-:W-:Y:S02]  /*1eb0*/  IMAD R5, R25, R0, RZ ;  /* 0x0000000019057224 */ /* 0x000fe400078e02ff */
[----:B------:R-:W-:Y:S01]  /*1ec0*/  IMAD.IADD R27, R9, 0x1, R26 ;  /* 0x00000001091b7824 */ /* 0x000fe200078e021a */
[----:B------:R-:W-:Y:S01]  /*1ed0*/  MOV R26, R8 ;  /* 0x00000008001a7202 */ /* 0x000fe20000000f00 */
[----:B------:R-:W-:Y:S01]  /*1ee0*/  IMAD R9, R15, R0, RZ ;  /* 0x000000000f097224 */ /* 0x000fe200078e02ff */
[----:B------:R-:W-:Y:S01]  /*1ef0*/  IADD3 R15, P0, PT, -R68, R90, RZ ;  /* 0x0000005a440f7210 */ /* 0x000fe20007f1e1ff */
[-C--:B------:R-:W-:Y:S02]  /*1f00*/  IMAD R5, R24, R4.reuse, R5 ;  /* 0x0000000418057224 */ /* 0x080fe400078e0205 */
[----:B------:R-:W-:Y:S02]  /*1f10*/  IMAD R8, R90, R11, RZ ;  /* 0x0000000b5a087224 */ /* 0x000fe400078e02ff */
        /* <DEDUP_REMOVED lines=28> */
[----:B------:R-:W-:-:S02]  /*20e0*/  LEA.HI.X R73, R16, R23, R73, 0x1, P1 ;  /* 0x0000001710497211 */ /* 0x000fc400008f0c49 */
[----:B------:R-:W-:Y:S02]  /*20f0*/  IADD3 R74, P3, PT, R6, R76, RZ ;  /* 0x0000004c064a7210 */ /* 0x000fe40007f7e0ff */
[----:B------:R-:W-:Y:S02]  /*2100*/  LEA.HI.X R9, R20, R19, R9, 0x1, P0 ;  /* 0x0000001314097211 */ /* 0x000fe400000f0c09 */
[----:B------:R-:W-:Y:S02]  /*2110*/  IADD3 R50, P1, PT, R6, R14, RZ ;  /* 0x0000000e06327210 */ /* 0x000fe40007f3e0ff */
[C---:B------:R-:W-:Y:S02]  /*2120*/  IADD3 R76, P2, PT, R2.reuse, R76, RZ ;  /* 0x0000004c024c7210 */ /* 0x040fe40007f5e0ff */
[----:B------:R-:W-:Y:S01]  /*2130*/  IADD3 R14, P0, PT, R2, R14, RZ ;  /* 0x0000000e020e7210 */ /* 0x000fe20007f1e0ff */
[C---:B------:R-:W-:Y:S01]  /*2140*/  IMAD.X R51, R7.reuse, 0x1, R0, P1 ;  /* 0x0000000107337824 */ /* 0x040fe200008e0600 */
[----:B------:R-:W-:-:S02]  /*2150*/  IADD3.X R75, PT, PT, R7, R77, RZ, P3, !PT ;  /* 0x0000004d074b7210 */ /* 0x000fc40001ffe4ff */
[C---:B------:R-:W-:Y:S02]  /*2160*/  IADD3.X R77, PT, PT, R3.reuse, R77, RZ, P2, !PT ;  /* 0x0000004d034d7210 */ /* 0x040fe400017fe4ff */
[----:B------:R-:W-:-:S07]  /*2170*/  IADD3.X R15, PT, PT, R3, R0, RZ, P0, !PT ;  /* 0x00000000030f7210 */ /* 0x000fce00007fe4ff */
.L_x_7971:
[----:B------:R-:W-:Y:S01]  /*2180*/  SHF.L.U64.HI R2, R94, 0x6, R95 ;  /* 0x000000065e027819 */ /* 0x000fe2000001025f */
[----:B------:R-:W-:Y:S01]  /*2190*/  VIADD R86, R86, 0x80 ;  /* 0x0000008056567836 */ /* 0x000fe20000000000 */
[----:B------:R-:W-:Y:S01]  /*21a0*/  SHF.L.U64.HI R43, R96, 0x6, R97 ;  /* 0x00000006602b7819 */ /* 0x000fe20000010261 */
[----:B------:R-:W-:Y:S01]  /*21b0*/  VIADD R87, R87, 0x80 ;  /* 0x0000008057577836 */ /* 0x000fe20000000000 */
[----:B------:R-:W-:Y:S01]  /*21c0*/  UMOV UR6, URZ ;  /* 0x000000ff00067c82 */ /* 0x000fe20008000000 */
[----:B----4-:R-:W-:Y:S01]  /*21d0*/  IMAD.SHL.U32 R17, R94, 0x40, RZ ;  /* 0x000000405e117824 */ /* 0x010fe200078e00ff */
[CC--:B------:R-:W-:Y:S01]  /*21e0*/  ISETP.GE.AND P0, PT, R90.reuse, R86.reuse, PT ;  /* 0x000000565a00720c */ /* 0x0c0fe20003f06270 */
[----:B------:R-:W-:Y:S01]  /*21f0*/  VIADD R0, R90, 0x20 ;  /* 0x000000205a007836 */ /* 0x000fe20000000000 */
[----:B------:R-:W-:Y:S01]  /*2200*/  BSSY.RECONVERGENT B1, `(.L_x_7949) ;  /* 0x00002c0000017945 */ /* 0x000fe20003800200 */
[----:B------:R-:W-:Y:S01]  /*2210*/  IMAD.SHL.U32 R3, R58, 0x40, RZ ;  /* 0x000000403a037824 */ /* 0x000fe200078e00ff */
[----:B------:R-:W-:Y:S01]  /*2220*/  ISETP.GE.AND P0, PT, R90, R87, !P0 ;  /* 0x000000575a00720c */ /* 0x000fe20004706270 */
[----:B------:R-:W-:Y:S01]  /*2230*/  VIADD R83, R83, 0xffffffff ;  /* 0xffffffff53537836 */ /* 0x000fe20000000000 */
[----:B------:R-:W-:Y:S01]  /*2240*/  ISETP.GE.AND P5, PT, R0, R86, PT ;  /* 0x000000560000720c */ /* 0x000fe20003fa6270 */
[----:B------:R-:W-:Y:S01]  /*2250*/  IMAD.MOV.U32 R88, RZ, RZ, R82 ;  /* 0x000000ffff587224 */ /* 0x000fe200078e0052 */
[----:B------:R-:W-:Y:S01]  /*2260*/  IADD3 R22, P1, PT, R72, R17, RZ ;  /* 0x0000001148167210 */ /* 0x000fe20007f3e0ff */
[----:B------:R-:W-:Y:S01]  /*2270*/  IMAD.SHL.U32 R45, R96, 0x40, RZ ;  /* 0x00000040602d7824 */ /* 0x000fe200078e00ff */
[-C--:B------:R-:W-:Y:S01]  /*2280*/  ISETP.GE.AND P5, PT, R0, R87.reuse, !P5 ;  /* 0x000000570000720c */ /* 0x080fe20006fa6270 */
[----:B------:R-:W-:Y:S01]  /*2290*/  VIADD R0, R90, 0x40 ;  /* 0x000000405a007836 */ /* 0x000fe20000000000 */
[----:B------:R-:W-:Y:S01]  /*22a0*/  IADD3 R28, P2, PT, R3, R80, RZ ;  /* 0x00000050031c7210 */ /* 0x000fe20007f5e0ff */
[--C-:B------:R-:W-:Y:S03]  /*22b0*/  IMAD.X R23, R73, 0x1, R2.reuse, P1 ;  /* 0x0000000149177824 */ /* 0x100fe600008e0602 */
[C---:B------:R-:W-:Y:S01]  /*22c0*/  ISETP.GE.AND P4, PT, R0.reuse, R86, PT ;  /* 0x000000560000720c */ /* 0x040fe20003f86270 */
[----:B------:R-:W2:Y:S03]  /*22d0*/  @P0 LD.E.128 R4, desc[UR4][R72.64] ;  /* 0x0000000448040980 */ /* 0x000ea6000c101d00 */
[----:B------:R-:W-:Y:S02]  /*22e0*/  ISETP.GE.AND P4, PT, R0, R87, !P4 ;  /* 0x000000570000720c */ /* 0x000fe40006786270 */
[----:B------:R-:W-:Y:S05]  /*22f0*/  SHF.L.U64.HI R0, R58, 0x6, R59 ;  /* 0x000000063a007819 */ /* 0x000fea000001023b */
[----:B------:R-:W-:Y:S06]  /*2300*/  IMAD.X R29, R0, 0x1, R81, P2 ;  /* 0x00000001001d7824 */ /* 0x000fec00010e0651 */
[----:B------:R-:W-:Y:S02]  /*2310*/  @P4 IADD3 R30, P1, PT, R22, R17, RZ ;  /* 0x00000011161e4210 */ /* 0x000fe40007f3e0ff */
[----:B------:R-:W-:Y:S03]  /*2320*/  @P4 IADD3 R32, P2, PT, R28, R3, RZ ;  /* 0x000000031c204210 */ /* 0x000fe60007f5e0ff */
[----:B------:R-:W-:Y:S02]  /*2330*/  @P4 IMAD.X R31, R23, 0x1, R2, P1 ;  /* 0x00000001171f4824 */ /* 0x000fe400008e0602 */
[----:B------:R-:W-:Y:S01]  /*2340*/  @P4 IMAD.X R33, R29, 0x1, R0, P2 ;  /* 0x000000011d214824 */ /* 0x000fe200010e0600 */
[----:B------:R-:W-:Y:S01]  /*2350*/  ISETP.GT.AND P2, PT, R83, R70, PT ;  /* 0x000000465300720c */ /* 0x000fe20003f44270 */
[----:B------:R-:W-:Y:S05]  /*2360*/  VIADD R2, R90, 0x60 ;  /* 0x000000605a027836 */ /* 0x000fea0000000000 */
[C---:B------:R-:W-:Y:S04]  /*2370*/  ISETP.GE.AND P3, PT, R2.reuse, R86, PT ;  /* 0x000000560200720c */ /* 0x040fe80003f66270 */
[----:B------:R-:W-:Y:S01]  /*2380*/  ISETP.GE.AND P3, PT, R2, R87, !P3 ;  /* 0x000000570200720c */ /* 0x000fe20005f66270 */
[----:B--2---:R-:W-:Y:S04]  /*2390*/  @P0 ST.E.128 desc[UR4][R80.64], R4 ;  /* 0x0000000450000985 */ /* 0x004fe8000c101d04 */
[----:B------:R1:W2:Y:S08]  /*23a0*/  @P5 LD.E.128 R24, desc[UR4][R22.64] ;  /* 0x0000000416185980 */ /* 0x0002b0000c101d00 */
[C---:B-1----:R-:W-:Y:S04]  /*23b0*/  @P3 LEA R22, P1, R94.reuse, R22, 0x7 ;  /* 0x000000165e163211 */ /* 0x042fe800078238ff */
[----:B------:R-:W-:Y:S01]  /*23c0*/  @P3 LEA.HI.X R23, R94, R23, R95, 0x7, P1 ;  /* 0x000000175e173211 */ /* 0x000fe200008f3c5f */
[----:B--2---:R1:W-:Y:S04]  /*23d0*/  @P5 ST.E.128 desc[UR4][R28.64], R24 ;  /* 0x000000181c005985 */ /* 0x0043e8000c101d04 */
[----:B------:R-:W2:Y:S01]  /*23e0*/  @P4 LD.E.128 R16, desc[UR4][R30.64] ;  /* 0x000000041e104980 */ /* 0x000ea2000c101d00 */
[C---:B-1----:R-:W-:Y:S04]  /*23f0*/  @P3 LEA R24, P1, R58.reuse, R28, 0x7 ;  /* 0x0000001c3a183211 */ /* 0x042fe800078238ff */
[----:B------:R-:W-:Y:S02]  /*2400*/  @P3 LEA.HI.X R25, R58, R29, R59, 0x7, P1 ;  /* 0x0000001d3a193211 */ /* 0x000fe400008f3c3b */
[----:B------:R-:W-:Y:S01]  /*2410*/  IADD3 R3, P1, PT, RZ, -UR6, RZ ;  /* 0x80000006ff037c10 */ /* 0x000fe2000ff3e0ff */
[----:B--2---:R1:W-:Y:S04]  /*2420*/  @P4 ST.E.128 desc[UR4][R32.64], R16 ;  /* 0x0000001020004985 */ /* 0x0043e8000c101d04 */
[----:B------:R-:W2:Y:S04]  /*2430*/  @P3 LD.E.128 R4, desc[UR4][R22.64] ;  /* 0x0000000416043980 */ /* 0x000ea8000c101d00 */
[----:B--2---:R1:W-:Y:S04]  /*2440*/  @P3 ST.E.128 desc[UR4][R24.64], R4 ;  /* 0x0000000418003985 */ /* 0x0043e8000c101d04 */
[----:B------:R-:W2:Y:S04]  /*2450*/  LD.E R0, desc[UR4][R84.64+0x130] ;  /* 0x0001300454007980 */ /* 0x000ea8000c101900 */
[----:B------:R-:W3:Y:S01]  /*2460*/  LD.E R21, desc[UR4][R84.64+0xd0] ;  /* 0x0000d00454157980 */ /* 0x000ee2000c101900 */
[----:B--2---:R-:W-:Y:S01]  /*2470*/  IMAD.SHL.U32 R0, R0, 0x80, RZ ;  /* 0x0000008000007824 */ /* 0x004fe200078e00ff */
[----:B---3--:R-:W-:Y:S03]  /*2480*/  ISETP.NE.AND P6, PT, R21, RZ, PT ;  /* 0x000000ff1500720c */ /* 0x008fe60003fc5270 */
[----:B------:R-:W-:Y:S05]  /*2490*/  IMAD.X R0, RZ, RZ, ~R0, P1 ;  /* 0x000000ffff007224 */ /* 0x000fea00008e0e00 */
[----:B------:R-:W-:Y:S04]  /*24a0*/  SHF.R.S64 R3, R3, 0x1f, R0 ;  /* 0x0000001f03037819 */ /* 0x000fe80000001000 */
[----:B------:R-:W-:Y:S01]  /*24b0*/  IADD3 R72, P1, PT, R72, R3, RZ ;  /* 0x0000000348487210 */ /* 0x000fe20007f3e0ff */
[----:B------:R-:W-:Y:S03]  /*24c0*/  IMAD.SHL.U32 R3, R96, 0x20, RZ ;  /* 0x0000002060037824 */ /* 0x000fe600078e00ff */
[----:B------:R-:W-:Y:S02]  /*24d0*/  LEA.HI.X.SX32 R73, R0, R73, 0x1, P1 ;  /* 0x0000004900497211 */ /* 0x000fe400008f0eff */
[----:B------:R-:W-:Y:S01]  /*24e0*/  SHF.L.U64.HI R0, R96, 0x5, R97 ;  /* 0x0000000560007819 */ /* 0x000fe20000010261 */
[----:B-1----:R-:W-:Y:S06]  /*24f0*/  @P6 BRA `(.L_x_7950) ;  /* 0x00000000005c6947 */ /* 0x002fec0003800000 */
[----:B------:R-:W-:Y:S01]  /*2500*/  @P0 IMAD.MOV.U32 R8, RZ, RZ, R10 ;  /* 0x000000ffff080224 */ /* 0x000fe200078e000a */
[C---:B------:R-:W-:Y:S04]  /*2510*/  LEA R2, P1, R3.reuse, R10, 0x1 ;  /* 0x0000000a03027211 */ /* 0x040fe800078208ff */
[----:B------:R-:W2:Y:S01]  /*2520*/  @P0 LD.E.128 R16, desc[UR4][R8.64] ;  /* 0x0000000408100980 */ /* 0x000ea2000c101d00 */
[----:B------:R-:W-:Y:S02]  /*2530*/  LEA.HI.X R3, R3, R9, R0, 0x1, P1 ;  /* 0x0000000903037211 */ /* 0x000fe400008f0c00 */
[C---:B------:R-:W-:Y:S04]  /*2540*/  LEA R24, P1, R63.reuse, R78, 0x1 ;  /* 0x0000004e3f187211 */ /* 0x040fe800078208ff */
[----:B------:R-:W-:Y:S01]  /*2550*/  LEA.HI.X R25, R63, R79, R64, 0x1, P1 ;  /* 0x0000004f3f197211 */ /* 0x000fe200008f0c40 */
[----:B--2---:R1:W-:Y:S01]  /*2560*/  @P0 ST.E.128 desc[UR4][R78.64], R16 ;  /* 0x000000104e000985 */ /* 0x0043e2000c101d04 */
[----:B------:R-:W-:Y:S03]  /*2570*/  @P4 IADD3 R26, P0, PT, R2, R45, RZ ;  /* 0x0000002d021a4210 */ /* 0x000fe60007f1e0ff */
[----:B------:R-:W2:Y:S02]  /*2580*/  @P5 LD.E.128 R4, desc[UR4][R2.64] ;  /* 0x0000000402045980 */ /* 0x000ea4000c101d00 */
[----:B------:R-:W-:Y:S01]  /*2590*/  @P4 IMAD.X R27, R3, 0x1, R43, P0 ;  /* 0x00000001031b4824 */ /* 0x000fe200000e062b */
[C---:B------:R-:W-:Y:S04]  /*25a0*/  @P4 LEA R28, P0, R134.reuse, R24, 0x6 ;  /* 0x00000018861c4211 */ /* 0x040fe800078030ff */
[----:B------:R-:W-:Y:S01]  /*25b0*/  @P4 LEA.HI.X R29, R134, R25, R135, 0x6, P0 ;  /* 0x00000019861d4211 */ /* 0x000fe200000f3487 */
[----:B--2---:R1:W-:Y:S04]  /*25c0*/  @P5 ST.E.128 desc[UR4][R24.64], R4 ;  /* 0x0000000418005985 */ /* 0x0043e8000c101d04 */
[----:B------:R-:W2:Y:S04]  /*25d0*/  @P4 LD.E.128 R20, desc[UR4][R26.64] ;  /* 0x000000041a144980 */ /* 0x000ea8000c101d00 */
[----:B--2---:R1:W-:Y:S01]  /*25e0*/  @P4 ST.E.128 desc[UR4][R28.64], R20 ;  /* 0x000000141c004985 */ /* 0x0043e2000c101d04 */
[----:B------:R-:W-:Y:S05]  /*25f0*/  @!P3 BRA `(.L_x_7951) ;  /* 0x000000280000b947 */ /* 0x000fea0003800000 */
[C---:B-1----:R-:W-:Y:S04]  /*2600*/  LEA R16, P0, R96.reuse, R2, 0x7 ;  /* 0x0000000260107211 */ /* 0x042fe800078038ff */
[----:B------:R-:W-:Y:S02]  /*2610*/  LEA.HI.X R17, R96, R3, R97, 0x7, P0 ;  /* 0x0000000360117211 */ /* 0x000fe400000f3c61 */
[C---:B------:R-:W-:Y:S03]  /*2620*/  LEA R2, P0, R134.reuse, R24, 0x7 ;  /* 0x0000001886027211 */ /* 0x040fe600078038ff */
[----:B------:R-:W2:Y:S01]  /*2630*/  LD.E.128 R4, desc[UR4][R16.64] ;  /* 0x0000000410047980 */ /* 0x000ea2000c101d00 */
[----:B------:R-:W-:Y:S05]  /*2640*/  LEA.HI.X R3, R134, R25, R135, 0x7, P0 ;  /* 0x0000001986037211 */ /* 0x000fea00000f3c87 */
[----:B--2---:R1:W-:Y:S01]  /*2650*/  ST.E.128 desc[UR4][R2.64], R4 ;  /* 0x0000000402007985 */ /* 0x0043e2000c101d04 */
[----:B------:R-:W-:Y:S05]  /*2660*/  BRA `(.L_x_7951) ;  /* 0x0000002400e47947 */ /* 0x000fea0003800000 */
.L_x_7950:
[----:B------:R-:W2:Y:S02]  /*2670*/  LD.E.U8 R2, desc[UR4][R84.64+0x1b3] ;  /* 0x0001b30454027980 */ /* 0x000ea4000c101100 */
[----:B--2---:R-:W-:Y:S11]  /*2680*/  ISETP.NE.AND P1, PT, R2, RZ, PT ;  /* 0x000000ff0200720c */ /* 0x004ff60003f25270 */
[----:B------:R-:W-:Y:S02]  /*2690*/  @!UPT UIADD3 URZ, UPT, UPT, URZ, URZ, URZ ;  /* 0x000000fffffff290 */ /* 0x000fe4000fffe0ff */
[----:B------:R-:W-:Y:S05]  /*26a0*/  @!P1 BRA `(.L_x_7952) ;  /* 0x0000000c00b89947 */ /* 0x000fea0003800000 */
[----:B------:R-:W-:Y:S01]  /*26b0*/  LEA R40, P6, R3, R10, 0x1 ;  /* 0x0000000a03287211 */ /* 0x000fe200078c08ff */
[----:B------:R-:W-:Y:S01]  /*26c0*/  IMAD.SHL.U32 R5, R11, 0x20, RZ ;  /* 0x000000200b057824 */ /* 0x000fe200078e00ff */
[----:B------:R-:W-:Y:S01]  /*26d0*/  LEA R38, P1, R63, R78, 0x1 ;  /* 0x0000004e3f267211 */ /* 0x000fe200078208ff */
[----:B------:R-:W-:Y:S01]  /*26e0*/  BSSY.RECONVERGENT B0, `(.L_x_7953) ;  /* 0x000003a000007945 */ /* 0x000fe20003800200 */
[----:B------:R-:W-:Y:S02]  /*26f0*/  LEA.HI.X R41, R3, R9, R0, 0x1, P6 ;  /* 0x0000000903297211 */ /* 0x000fe400030f0c00 */
[----:B------:R-:W-:Y:S02]  /*2700*/  LEA.HI.X R39, R63, R79, R64, 0x1, P1 ;  /* 0x0000004f3f277211 */ /* 0x000fe400008f0c40 */
[C---:B------:R-:W-:Y:S02]  /*2710*/  LEA R22, P6, R5.reuse, R14, 0x1 ;  /* 0x0000000e05167211 */ /* 0x040fe400078c08ff */
[C---:B------:R-:W-:Y:S02]  /*2720*/  LEA R36, P1, R5.reuse, R50, 0x1 ;  /* 0x0000003205247211 */ /* 0x040fe400078208ff */
[C---:B------:R-:W-:Y:S02]  /*2730*/  LEA.HI.X.SX32 R23, R5.reuse, R15, 0x1, P6 ;  /* 0x0000000f05177211 */ /* 0x040fe400030f0eff */
[----:B------:R-:W-:Y:S01]  /*2740*/  LEA.HI.X.SX32 R37, R5, R51, 0x1, P1 ;  /* 0x0000003305257211 */ /* 0x000fe200008f0eff */
[----:B------:R-:W-:Y:S08]  /*2750*/  @!P0 BRA `(.L_x_7954) ;  /* 0x0000000000c88947 */ /* 0x000ff00003800000 */
        /* <DEDUP_REMOVED lines=50> */
.L_x_7954:
[----:B------:R-:W-:Y:S05]  /*2a80*/  BSYNC.RECONVERGENT B0 ;  /* 0x0000000000007941 */ /* 0x000fea0003800200 */
.L_x_7953:
[----:B------:R-:W-:Y:S04]  /*2a90*/  BSSY.RECONVERGENT B0, `(.L_x_7955) ;  /* 0x0000034000007945 */ /* 0x000fe80003800200 */
        /* <DEDUP_REMOVED lines=51> */
.L_x_7956:
[----:B------:R-:W-:Y:S05]  /*2dd0*/  BSYNC.RECONVERGENT B0 ;  /* 0x0000000000007941 */ /* 0x000fea0003800200 */
.L_x_7955:
[----:B------:R-:W-:Y:S04]  /*2de0*/  BSSY.RECONVERGENT B0, `(.L_x_7957) ;  /* 0x0000039000007945 */ /* 0x000fe80003800200 */
[----:B------:R-:W-:Y:S05]  /*2df0*/  @!P4 BRA `(.L_x_7958) ;  /* 0x0000000000dcc947 */ /* 0x000fea0003800000 */
        /* <DEDUP_REMOVED lines=55> */
.L_x_7958:
[----:B------:R-:W-:Y:S05]  /*3170*/  BSYNC.RECONVERGENT B0 ;  /* 0x0000000000007941 */ /* 0x000fea0003800200 */
.L_x_7957:
[----:B------:R-:W-:Y:S04]  /*3180*/  BSSY.RECONVERGENT B0, `(.L_x_7959) ;  /* 0x0000039000007945 */ /* 0x000fe80003800200 */
[----:B------:R-:W-:Y:S05]  /*3190*/  @!P3 BRA `(.L_x_7960) ;  /* 0x0000000000dcb947 */ /* 0x000fea0003800000 */
        /* <DEDUP_REMOVED lines=55> */
.L_x_7960:
[----:B------:R-:W-:Y:S05]  /*3510*/  BSYNC.RECONVERGENT B0 ;  /* 0x0000000000007941 */ /* 0x000fea0003800200 */
.L_x_7959:
[----:B------:R-:W5:Y:S02]  /*3520*/  LD.E R3, desc[UR4][R84.64+0xd0] ;  /* 0x0000d00454037980 */ /* 0x000f64000c101900 */
[----:B-----5:R-:W-:Y:S05]  /*3530*/  IMAD.U32 R3, R3, -0x40, RZ ;  /* 0xffffffc003037824 */ /* 0x020fea00078e00ff */
[C---:B------:R-:W-:Y:S02]  /*3540*/  LEA R14, P1, R3.reuse, R14, 0x1 ;  /* 0x0000000e030e7211 */ /* 0x040fe400078208ff */
[C---:B------:R-:W-:Y:S02]  /*3550*/  LEA R50, P0, R3.reuse, R50, 0x1 ;  /* 0x0000003203327211 */ /* 0x040fe400078008ff */
[C---:B------:R-:W-:Y:S02]  /*3560*/  LEA.HI.X.SX32 R15, R3.reuse, R15, 0x1, P1 ;  /* 0x0000000f030f7211 */ /* 0x040fe400008f0eff */
[----:B------:R-:W-:Y:S01]  /*3570*/  LEA.HI.X.SX32 R51, R3, R51, 0x1, P0 ;  /* 0x0000003303337211 */ /* 0x000fe200000f0eff */
[----:B------:R-:W-:Y:S05]  /*3580*/  BRA `(.L_x_7951) ;  /* 0x00000018001c7947 */ /* 0x000fea0003800000 */
.L_x_7952:
[----:B------:R-:W-:Y:S01]  /*3590*/  LEA.HI R23, R21, R21, RZ, 0x1 ;  /* 0x0000001515177211 */ /* 0x000fe200078f08ff */
[----:B------:R-:W-:Y:S01]  /*35a0*/  BSSY.RECONVERGENT B0, `(.L_x_7961) ;  /* 0x000005f000007945 */ /* 0x000fe20003800200 */
[C---:B------:R-:W-:Y:S02]  /*35b0*/  LEA R24, P6, R3.reuse, R10, 0x1 ;  /* 0x0000000a03187211 */ /* 0x040fe400078c08ff */
[----:B------:R-:W-:Y:S02]  /*35c0*/  SHF.R.S32.HI R23, RZ, 0x1, R23 ;  /* 0x00000001ff177819 */ /* 0x000fe40000011417 */
[----:B------:R-:W-:Y:S02]  /*35d0*/  LEA.HI.X R25, R3, R9, R0, 0x1, P6 ;  /* 0x0000000903197211 */ /* 0x000fe400030f0c00 */
[----:B------:R-:W-:Y:S01]  /*35e0*/  ISETP.GE.AND P1, PT, R12, R23, PT ;  /* 0x000000170c00720c */ /* 0x000fe20003f26270 */
[----:B------:R-:W-:Y:S05]  /*35f0*/  IMAD.MOV R20, RZ, RZ, -R23 ;  /* 0x000000ffff147224 */ /* 0x000fea00078e0a17 */
        /* <DEDUP_REMOVED lines=89> */
.L_x_7962:
[----:B------:R-:W-:Y:S05]  /*3b90*/  BSYNC.RECONVERGENT B0 ;  /* 0x0000000000007941 */ /* 0x000fea0003800200 */
.L_x_7961:
[----:B------:R-:W-:Y:S04]  /*3ba0*/  BSSY.RECONVERGENT B0, `(.L_x_7963) ;  /* 0x000005d000007945 */ /* 0x000fe80003800200 */
[----:B------:R-:W-:Y:S05]  /*3bb0*/  @!P5 BRA `(.L_x_7964) ;  /* 0x00000004006cd947 */ /* 0x000fea0003800000 */
        /* <DEDUP_REMOVED lines=69> */
[C---:B------:R-:W-:Y:S01]  /*4010*/  LEA R102, P5, R63.reuse, R78, 0x1 ;  /* 0x0000004e3f667211 */ /* 0x040fe200078a08ff */
        /* <DEDUP_REMOVED lines=21> */
.L_x_7964:
[----:B------:R-:W-:Y:S05]  /*4170*/  BSYNC.RECONVERGENT B0 ;  /* 0x0000000000007941 */ /* 0x000fea0003800200 */
.L_x_7963:
[----:B------:R-:W-:Y:S04]  /*4180*/  BSSY.RECONVERGENT B0, `(.L_x_7965) ;  /* 0x0000060000007945 */ /* 0x000fe80003800200 */
[----:B------:R-:W-:Y:S05]  /*4190*/  @!P4 BRA `(.L_x_7966) ;  /* 0x000000040078c947 */ /* 0x000fea0003800000 */
        /* <DEDUP_REMOVED lines=47> */
[----:B------:R-:W-:Y:S01]  /*4490*/  @!P0 FFMA.FTZ R0, R39, R36, R0 ;  /* 0x0000002427008223 */ /* 0x000fe20000010000 */
[--C-:B------:R-:W-:Y:S02]  /*44a0*/  @!P0 HADD2.F32 R40, -RZ, R45.reuse.H0_H0 ;  /* 0x2000002dff288230 */ /* 0x100fe40000004100 */
[----:B------:R-:W-:Y:S01]  /*44b0*/  @!P0 FMUL.FTZ R3, R29, R34 ;  /* 0x000000221d038220 */ /* 0x000fe20000410000 */
[----:B------:R-:W-:Y:S02]  /*44c0*/  @!P0 HADD2.F32 R42, -RZ, R45.H1_H1 ;  /* 0x3000002dff2a8230 */ /* 0x000fe40000004100 */
[----:B------:R-:W-:Y:S01]  /*44d0*/  @!P0 FFMA.FTZ R2, R41, R38, R2 ;  /* 0x0000002629028223 */ /* 0x000fe20000010002 */
[----:B------:R-:W-:Y:S01]  /*44e0*/  @!P0 MOV R41, R55 ;  /* 0x0000003700298202 */ /* 0x000fe20000000f00 */
[--C-:B------:R-:W-:Y:S02]  /*44f0*/  @!P0 HADD2.F32 R43, -RZ, R46.reuse.H0_H0 ;  /* 0x2000002eff2b8230 */ /* 0x100fe40000004100 */
[----:B------:R-:W-:Y:S01]  /*4500*/  @!P0 FMUL.FTZ R4, R28, R33 ;  /* 0x000000211c048220 */ /* 0x000fe20000410000 */
[----:B------:R-:W-:Y:S01]  /*4510*/  @!P0 HADD2.F32 R44, -RZ, R46.H1_H1 ;  /* 0x3000002eff2c8230 */ /* 0x000fe20000004100 */
[----:B------:R-:W-:Y:S01]  /*4520*/  @!P0 F2FP.F16.F32.PACK_AB R56, R2, R0 ;  /* 0x000000000238823e */ /* 0x000fe200000000ff */
[--C-:B------:R-:W-:Y:S02]  /*4530*/  @!P0 HADD2.F32 R45, -RZ, R47.reuse.H0_H0 ;  /* 0x2000002fff2d8230 */ /* 0x100fe40000004100 */
[----:B------:R-:W-:Y:S01]  /*4540*/  @!P4 FADD.FTZ R31, -R31, -RZ ;  /* 0x800000ff1f1fc221 */ /* 0x000fe20000010100 */
[----:B------:R-:W-:Y:S01]  /*4550*/  @!P0 HADD2.F32 R46, -RZ, R47.H1_H1 ;  /* 0x3000002fff2e8230 */ /* 0x000fe20000004100 */
[----:B------:R-:W-:Y:S01]  /*4560*/  @!P0 MOV R47, R54 ;  /* 0x00000036002f8202 */ /* 0x000fe20000000f00 */
[--C-:B------:R-:W-:Y:S01]  /*4570*/  @!P0 HADD2.F32 R18, -RZ, R103.reuse.H0_H0 ;  /* 0x20000067ff128230 */ /* 0x100fe20000004100 */
[----:B------:R-:W-:Y:S01]  /*4580*/  @!P0 MOV R52, R56 ;  /* 0x0000003800348202 */ /* 0x000fe20000000f00 */
[--C-:B------:R-:W-:Y:S02]  /*4590*/  @!P0 HADD2.F32 R36, -RZ, R48.reuse.H0_H0 ;  /* 0x20000030ff248230 */ /* 0x100fe40000004100 */
[----:B------:R-:W-:Y:S01]  /*45a0*/  @!P4 FADD.FTZ R27, -R27, -RZ ;  /* 0x800000ff1b1bc221 */ /* 0x000fe20000010100 */
[----:B------:R-:W-:Y:S02]  /*45b0*/  @!P0 HADD2.F32 R16, -RZ, R103.H1_H1 ;  /* 0x30000067ff108230 */ /* 0x000fe40000004100 */
[----:B------:R-:W-:Y:S01]  /*45c0*/  @!P4 FADD.FTZ R18, -R18, -RZ ;  /* 0x800000ff1212c221 */ /* 0x000fe20000010100 */
[----:B------:R-:W-:Y:S02]  /*45d0*/  @!P0 HADD2.F32 R39, -RZ, R48.H1_H1 ;  /* 0x30000030ff278230 */ /* 0x000fe40000004100 */
[----:B------:R-:W-:Y:S01]  /*45e0*/  @!P0 FFMA.FTZ R3, R36, R40, R3 ;  /* 0x0000002824038223 */ /* 0x000fe20000010003 */
[--C-:B------:R-:W-:Y:S02]  /*45f0*/  @!P0 HADD2.F32 R38, -RZ, R47.reuse.H0_H0 ;  /* 0x2000002fff268230 */ /* 0x100fe40000004100 */
[----:B------:R-:W-:Y:S01]  /*4600*/  @!P4 FADD.FTZ R16, -R16, -RZ ;  /* 0x800000ff1010c221 */ /* 0x000fe20000010100 */
[----:B------:R-:W-:Y:S01]  /*4610*/  LEA R49, P4, R63, R78, 0x1 ;  /* 0x0000004e3f317211 */ /* 0x000fe200078808ff */
[----:B------:R-:W-:Y:S01]  /*4620*/  @!P0 FFMA.FTZ R4, R39, R42, R4 ;  /* 0x0000002a27048223 */ /* 0x000fe20000010004 */
[----:B------:R-:W-:Y:S01]  /*4630*/  @!P0 FMUL.FTZ R5, R26, R31 ;  /* 0x0000001f1a058220 */ /* 0x000fe20000410000 */
[----:B------:R-:W-:Y:S01]  /*4640*/  @!P0 HADD2.F32 R39, -RZ, R47.H1_H1 ;  /* 0x3000002fff278230 */ /* 0x000fe20000004100 */
[----:B------:R-:W-:Y:S01]  /*4650*/  LEA R100, P5, R134, R49, 0x6 ;  /* 0x0000003186647211 */ /* 0x000fe200078a30ff */
[----:B------:R-:W-:Y:S01]  /*4660*/  @!P0 FMUL.FTZ R6, R22, R27 ;  /* 0x0000001b16068220 */ /* 0x000fe20000410000 */
[----:B------:R-:W-:Y:S01]  /*4670*/  LEA.HI.X R49, R63, R79, R64, 0x1, P4 ;  /* 0x0000004f3f317211 */ /* 0x000fe200020f0c40 */
[--C-:B------:R-:W-:Y:S01]  /*4680*/  @!P0 HADD2.F32 R36, -RZ, R41.reuse.H0_H0 ;  /* 0x20000029ff248230 */ /* 0x100fe20000004100 */
[----:B------:R-:W-:Y:S01]  /*4690*/  @!P0 F2FP.F16.F32.PACK_AB R99, R4, R3 ;  /* 0x000000030463823e */ /* 0x000fe200000000ff */
[----:B------:R-:W-:Y:S01]  /*46a0*/  @!P0 FMUL.FTZ R7, R17, R18 ;  /* 0x0000001211078220 */ /* 0x000fe20000410000 */
[----:B------:R-:W-:Y:S01]  /*46b0*/  LEA.HI.X R101, R134, R49, R135, 0x6, P5 ;  /* 0x0000003186657211 */ /* 0x000fe200028f3487 */
[----:B------:R-:W-:Y:S01]  /*46c0*/  @!P0 HADD2.F32 R41, -RZ, R41.H1_H1 ;  /* 0x30000029ff298230 */ /* 0x000fe20000004100 */
[----:B------:R-:W-:Y:S01]  /*46d0*/  @!P0 MOV R53, R99 ;  /* 0x0000006300358202 */ /* 0x000fe20000000f00 */
        /* <DEDUP_REMOVED lines=10> */
.L_x_7966:
[----:B------:R-:W-:Y:S05]  /*4780*/  BSYNC.RECONVERGENT B0 ;  /* 0x0000000000007941 */ /* 0x000fea0003800200 */
.L_x_7965:
[----:B------:R-:W-:Y:S04]  /*4790*/  BSSY.RECONVERGENT B0, `(.L_x_7967) ;  /* 0x0000060000007945 */ /* 0x000fe80003800200 */
[----:B------:R-:W-:Y:S05]  /*47a0*/  @!P3 BRA `(.L_x_7968) ;  /* 0x000000040078b947 */ /* 0x000fea0003800000 */
        /* <DEDUP_REMOVED lines=71> */
[----:B------:R-:W-:Y:S01]  /*4c20*/  LEA.HI.X R49, R63, R79, R64, 0x1, P1 ;  /* 0x0000004f3f317211 */ /* 0x000fe200008f0c40 */
        /* <DEDUP_REMOVED lines=22> */
.L_x_7968:
[----:B------:R-:W-:Y:S05]  /*4d90*/  BSYNC.RECONVERGENT B0 ;  /* 0x0000000000007941 */ /* 0x000fea0003800200 */
.L_x_7967:
[----:B------:R-:W5:Y:S02]  /*4da0*/  LD.E R3, desc[UR4][R84.64+0xd0] ;  /* 0x0000d00454037980 */ /* 0x000f64000c101900 */
[----:B-----5:R-:W-:Y:S05]  /*4db0*/  IMAD.U32 R3, R3, -0x40, RZ ;  /* 0xffffffc003037824 */ /* 0x020fea00078e00ff */
[C---:B------:R-:W-:Y:S02]  /*4dc0*/  LEA R76, P1, R3.reuse, R76, 0x1 ;  /* 0x0000004c034c7211 */ /* 0x040fe400078208ff */
[C---:B------:R-:W-:Y:S02]  /*4dd0*/  LEA R74, P0, R3.reuse, R74, 0x1 ;  /* 0x0000004a034a7211 */ /* 0x040fe400078008ff */
[C---:B------:R-:W-:Y:S02]  /*4de0*/  LEA.HI.X.SX32 R77, R3.reuse, R77, 0x1, P1 ;  /* 0x0000004d034d7211 */ /* 0x040fe400008f0eff */
[----:B------:R-:W-:Y:S09]  /*4df0*/  LEA.HI.X.SX32 R75, R3, R75, 0x1, P0 ;  /* 0x0000004b034b7211 */ /* 0x000ff200000f0eff */
.L_x_7951:
[----:B------:R-:W-:Y:S05]  /*4e00*/  BSYNC.RECONVERGENT B1 ;  /* 0x0000000000017941 */ /* 0x000fea0003800200 */
.L_x_7949:
        /* <DEDUP_REMOVED lines=102> */
.L_x_7970:
[----:B------:R-:W-:Y:S05]  /*5470*/  BSYNC.RECONVERGENT B0 ;  /* 0x0000000000007941 */ /* 0x000fea0003800200 */
.L_x_7969:
[----:B------:R-:W-:Y:S05]  /*5480*/  @P2 BRA `(.L_x_7971) ;  /* 0xffffffcc003c2947 */ /* 0x000fea000383ffff */
.L_x_7948:
        /* <DEDUP_REMOVED lines=16> */
.L_x_7975:
[----:B------:R-:W-:Y:S05]  /*5590*/  BSYNC.RECONVERGENT B0 ;  /* 0x0000000000007941 */ /* 0x000fea0003800200 */
.L_x_7974:
        /* <DEDUP_REMOVED lines=8> */
.L_x_7973:
[----:B------:R-:W2:Y:S01]  /*5620*/  LD.E.64 R2, desc[UR4][R84.64+0xf0] ;  /* 0x0000f00454027980 */ /* 0x000ea2000c101b00 */
[----:B------:R-:W-:-:S03]  /*5630*/  IMAD.MOV.U32 R5, RZ, RZ, RZ ;  /* 0x000000ffff057224 */ /* 0x000fc600078e00ff */
[----:B------:R-:W3:Y:S04]  /*5640*/  LD.E.U8 R0, desc[UR4][R84.64+0x1b3] ;  /* 0x0001b30454007980 */ /* 0x000ee8000c101100 */
[----:B------:R1:W5:Y:S04]  /*5650*/  LD.E.64 R24, desc[UR4][R84.64+0x148] ;  /* 0x0001480454187980 */ /* 0x000368000c101b00 */
[----:B------:R1:W5:Y:S01]  /*5660*/  LD.E.64 R26, desc[UR4][R84.64+0x150] ;  /* 0x00015004541a7980 */ /* 0x000362000c101b00 */
[----:B--2---:R-:W-:-:S04]  /*5670*/  ISETP.NE.U32.AND P1, PT, R2, RZ, PT ;  /* 0x000000ff0200720c */ /* 0x004fc80003f25070 */
[----:B------:R-:W-:-:S13]  /*5680*/  ISETP.NE.AND.EX P1, PT, R3, RZ, PT, P1 ;  /* 0x000000ff0300720c */ /* 0x000fda0003f25310 */
[----:B------:R-:W-:-:S04]  /*5690*/  @P1 LEA R6, P0, R142, R2, 0x2 ;  /* 0x000000028e061211 */ /* 0x000fc800078010ff */
        /* <DEDUP_REMOVED lines=30> */
[--C-:B----45:R-:W-:Y:S01]  /*5880*/  HADD2.F32 R18, -RZ, R9.reuse.H0_H0 ;  /* 0x20000009ff127230 */ /* 0x130fe20000004100 */
[----:B------:R-:W-:Y:S01]  /*5890*/  MOV R16, R10 ;  /* 0x0000000a00107202 */ /* 0x000fe20000000f00 */
[----:B------:R-:W-:Y:S02]  /*58a0*/  HADD2.F32 R20, -RZ, R9.H1_H1 ;  /* 0x30000009ff147230 */ /* 0x000fe40000004100 */
[--C-:B------:R-:W-:Y:S02]  /*58b0*/  HADD2.F32 R17, -RZ, R11.reuse.H1_H1 ;  /* 0x3000000bff117230 */ /* 0x100fe40000004100 */
[----:B------:R-:W-:-:S02]  /*58c0*/  HADD2.F32 R22, -RZ, R11.H0_H0 ;  /* 0x2000000bff167230 */ /* 0x000fc40000004100 */
        /* <DEDUP_REMOVED lines=11> */
[----:B------:R-:W-:Y:S01]  /*5980*/  FFMA.FTZ R20, R18, R9, R20 ;  /* 0x0000000912147223 */ /* 0x000fe20000010014 */
[----:B------:R-:W-:Y:S02]  /*5990*/  HADD2.F32 R9, -RZ, R8.H1_H1 ;  /* 0x30000008ff097230 */ /* 0x000fe40000004100 */
[----:B------:R-:W-:Y:S01]  /*59a0*/  FFMA.FTZ R0, R22, R0, R17 ;  /* 0x0000000016007223 */ /* 0x000fe20000010011 */
[----:B------:R-:W-:Y:S02]  /*59b0*/  HADD2.F32 R3, -RZ, R3.H0_H0 ;  /* 0x20000003ff037230 */ /* 0x000fe40000004100 */
[----:B------:R-:W-:Y:S01]  /*59c0*/  FFMA.FTZ R19, R18, R14, -R19 ;  /* 0x0000000e12137223 */ /* 0x000fe20000010813 */
[----:B------:R-:W-:-:S02]  /*59d0*/  HADD2.F32 R10, -RZ, R16.H1_H1 ;  /* 0x30000010ff0a7230 */ /* 0x000fc40000004100 */
[C---:B------:R-:W-:Y:S01]  /*59e0*/  FMUL.FTZ R21, R9.reuse, R4 ;  /* 0x0000000409157220 */ /* 0x040fe20000410000 */
        /* <DEDUP_REMOVED lines=15> */
.L_x_7981:
[----:B------:R-:W-:Y:S05]  /*5ae0*/  BSYNC.RECONVERGENT B0 ;  /* 0x0000000000007941 */ /* 0x000fea0003800200 */
.L_x_7980:
[----:B-----5:R1:W-:Y:S02]  /*5af0*/  STS.128 [R61], R8 ;  /* 0x000000083d007388 */ /* 0x0203e40000000c00 */
.L_x_7979:
[----:B------:R-:W-:Y:S05]  /*5b00*/  BSYNC.RECONVERGENT B1 ;  /* 0x0000000000017941 */ /* 0x000fea0003800200 */
.L_x_7978:
        /* <DEDUP_REMOVED lines=11> */
[--C-:B-----5:R-:W-:Y:S01]  /*5bc0*/  HADD2.F32 R14, -RZ, R9.reuse.H0_H0 ;  /* 0x20000009ff0e7230 */ /* 0x120fe20000004100 */
[----:B------:R-:W-:Y:S01]  /*5bd0*/  MOV R12, R10 ;  /* 0x0000000a000c7202 */ /* 0x000fe20000000f00 */
[----:B----4-:R-:W-:Y:S02]  /*5be0*/  HADD2.F32 R16, -RZ, R9.H1_H1 ;  /* 0x30000009ff107230 */ /* 0x010fe40000004100 */
        /* <DEDUP_REMOVED lines=20> */
[----:B------:R-:W-:Y:S02]  /*5d30*/  HADD2.F32 R5, -RZ, R5.H0_H0 ;  /* 0x20000005ff057230 */ /* 0x000fe40000004100 */
        /* <DEDUP_REMOVED lines=14> */
.L_x_7983:
[----:B------:R-:W-:Y:S05]  /*5e20*/  BSYNC.RECONVERGENT B0 ;  /* 0x0000000000007941 */ /* 0x000fea0003800200 */
.L_x_7982:
[----:B-----5:R2:W-:Y:S01]  /*5e30*/  STS.128 [R61+0x800], R8 ;  /* 0x000800083d007388 */ /* 0x0205e20000000c00 */
[----:B------:R-:W-:Y:S05]  /*5e40*/  BRA `(.L_x_7976) ;  /* 0x0000000800c47947 */ /* 0x000fea0003800000 */
.L_x_7977:
        /* <DEDUP_REMOVED lines=89> */
.L_x_7987:
[----:B------:R-:W-:Y:S05]  /*63e0*/  BSYNC.RECONVERGENT B0 ;  /* 0x0000000000007941 */ /* 0x000fea0003800200 */
.L_x_7986:
[----:B-----5:R2:W-:Y:S02]  /*63f0*/  STS.128 [R61], R20 ;  /* 0x000000143d007388 */ /* 0x0205e40000000c00 */
.L_x_7985:
[----:B------:R-:W-:Y:S05]  /*6400*/  BSYNC.RECONVERGENT B1 ;  /* 0x0000000000017941 */ /* 0x000fea0003800200 */
.L_x_7984:
[----:B--2---:R-:W-:-:S04]  /*6410*/  IADD3 R20, PT, PT, R90, 0x20, RZ ;  /* 0x000000205a147810 */ /* 0x004fc80007ffe0ff */
[----:B------:R-:W-:-:S13]  /*6420*/  ISETP.GE.AND P0, PT, R20, R71, PT ;  /* 0x000000471400720c */ /* 0x000fda0003f06270 */
[----:B------:R-:W-:Y:S05]  /*6430*/  @P0 BRA `(.L_x_7976) ;  /* 0x0000000400480947 */ /* 0x000fea0003800000 */
[----:B------:R-:W-:-:S04]  /*6440*/  LEA R4, P0, R66, R92, 0x1 ;  /* 0x0000005c42047211 */ /* 0x000fc800078008ff */
[----:B------:R-:W-:-:S05]  /*6450*/  LEA.HI.X R5, R66, R93, R67, 0x1, P0 ;  /* 0x0000005d42057211 */ /* 0x000fca00000f0c43 */
[----:B-1--4-:R1:W5:Y:S01]  /*6460*/  LD.E.128 R16, desc[UR4][R4.64] ;  /* 0x0000000404107980 */ /* 0x012362000c101d00 */
[----:B------:R-:W-:Y:S01]  /*6470*/  ISETP.GE.AND P0, PT, R12, R15, PT ;  /* 0x0000000f0c00720c */ /* 0x000fe20003f06270 */
[----:B------:R-:W-:-:S12]  /*6480*/  BSSY.RECONVERGENT B0, `(.L_x_7988) ;  /* 0x000004c000007945 */ /* 0x000fd80003800200 */
[----:B------:R-:W-:Y:S05]  /*6490*/  @P0 BRA `(.L_x_7989) ;  /* 0x0000000400280947 */ /* 0x000fea0003800000 */
[----:B------:R-:W-:Y:S01]  /*64a0*/  SEL R2, R2, RZ, P1 ;  /* 0x000000ff02027207 */ /* 0x000fe20000800000 */
[----:B------:R-:W-:Y:S01]  /*64b0*/  IMAD.WIDE R14, R14, 0x2, R4 ;  /* 0x000000020e0e7825 */ /* 0x000fe200078e0204 */
[----:B------:R-:W-:Y:S02]  /*64c0*/  SEL R3, R3, RZ, P1 ;  /* 0x000000ff03037207 */ /* 0x000fe40000800000 */
[----:B------:R-:W-:-:S03]  /*64d0*/  IADD3 R2, P0, PT, R2, R69, RZ ;  /* 0x0000004502027210 */ /* 0x000fc60007f1e0ff */
[----:B------:R-:W2:Y:S01]  /*64e0*/  LD.E.128 R12, desc[UR4][R14.64] ;  /* 0x000000040e0c7980 */ /* 0x000ea2000c101d00 */
[----:B------:R-:W-:Y:S02]  /*64f0*/  IADD3.X R9, PT, PT, R3, R0, RZ, P0, !PT ;  /* 0x0000000003097210 */ /* 0x000fe400007fe4ff */
[C---:B------:R-:W-:Y:S02]  /*6500*/  SHF.L.U32 R3, R2.reuse, 0x1, RZ ;  /* 0x0000000102037819 */ /* 0x040fe400000006ff */
[----:B------:R-:W-:Y:S02]  /*6510*/  SHF.L.U64.HI R9, R2, 0x1, R9 ;  /* 0x0000000102097819 */ /* 0x000fe40000010209 */
[----:B-1---5:R-:W-:-:S04]  /*6520*/  IADD3 R4, P0, PT, R26, R3, RZ ;  /* 0x000000031a047210 */ /* 0x022fc80007f1e0ff */
        /* <DEDUP_REMOVED lines=15> */
[----:B------:R-:W-:Y:S02]  /*6620*/  HADD2.F32 R5, -RZ, R7.H0_H0 ;  /* 0x20000007ff057230 */ /* 0x000fe40000004100 */
[----:B------:R-:W-:-:S02]  /*6630*/  HADD2.F32 R6, -RZ, R6.H1_H1 ;  /* 0x30000006ff067230 */ /* 0x000fc40000004100 */
        /* <DEDUP_REMOVED lines=8> */
[----:B------:R-:W-:-:S02]  /*66c0*/  HADD2.F32 R13, -RZ, R13.H1_H1 ;  /* 0x3000000dff0d7230 */ /* 0x000fc40000004100 */
[----:B------:R-:W-:Y:S01]  /*66d0*/  FMUL.FTZ R3, R3, R4 ;  /* 0x0000000403037220 */ /* 0x000fe20000410000 */
[----:B------:R-:W-:Y:S01]  /*66e0*/  FMUL.FTZ R14, R14, R5 ;  /* 0x000000050e0e7220 */ /* 0x000fe20000410000 */
[----:B------:R-:W-:Y:S01]  /*66f0*/  @!P1 FADD.FTZ R24, -R24, -RZ ;  /* 0x800000ff18189221 */ /* 0x000fe20000010100 */
[----:B------:R-:W-:Y:S01]  /*6700*/  FMUL.FTZ R21, R21, R6 ;  /* 0x0000000615157220 */ /* 0x000fe20000410000 */
[----:B------:R-:W-:Y:S01]  /*6710*/  FMUL.FTZ R22, R22, R7 ;  /* 0x0000000716167220 */ /* 0x000fe20000410000 */
[----:B------:R-:W-:Y:S02]  /*6720*/  HADD2.F32 R5, -RZ, R16.H0_H0 ;  /* 0x20000010ff057230 */ /* 0x000fe40000004100 */
[----:B------:R-:W-:Y:S01]  /*6730*/  FMUL.FTZ R0, R0, R15 ;  /* 0x0000000f00007220 */ /* 0x000fe20000410000 */
[----:B----4-:R-:W-:Y:S02]  /*6740*/  HADD2.F32 R4, -RZ, R8.H0_H0 ;  /* 0x20000008ff047230 */ /* 0x010fe40000004100 */
[----:B------:R-:W-:Y:S01]  /*6750*/  FMUL.FTZ R2, R2, R23 ;  /* 0x0000001702027220 */ /* 0x000fe20000410000 */
[----:B------:R-:W-:-:S02]  /*6760*/  HADD2.F32 R7, -RZ, R17.H0_H0 ;  /* 0x20000011ff077230 */ /* 0x000fc40000004100 */
[--C-:B------:R-:W-:Y:S02]  /*6770*/  HADD2.F32 R6, -RZ, R9.reuse.H0_H0 ;  /* 0x20000009ff067230 */ /* 0x100fe40000004100 */
[----:B------:R-:W-:Y:S01]  /*6780*/  @!P1 FADD.FTZ R25, -R25, -RZ ;  /* 0x800000ff19199221 */ /* 0x000fe20000010100 */
[----:B------:R-:W-:Y:S02]  /*6790*/  HADD2.F32 R12, -RZ, R12.H1_H1 ;  /* 0x3000000cff0c7230 */ /* 0x000fe40000004100 */
[----:B------:R-:W-:Y:S01]  /*67a0*/  FMUL.FTZ R13, R13, R24 ;  /* 0x000000180d0d7220 */ /* 0x000fe20000410000 */
[----:B------:R-:W-:Y:S02]  /*67b0*/  HADD2.F32 R15, -RZ, R16.H1_H1 ;  /* 0x30000010ff0f7230 */ /* 0x000fe40000004100 */
[----:B------:R-:W-:Y:S01]  /*67c0*/  FFMA.FTZ R0, R5, R4, R0 ;  /* 0x0000000405007223 */ /* 0x000fe20000010000 */
[----:B------:R-:W-:Y:S02]  /*67d0*/  HADD2.F32 R24, -RZ, R9.H1_H1 ;  /* 0x30000009ff187230 */ /* 0x000fe40000004100 */
[----:B------:R-:W-:Y:S01]  /*67e0*/  FFMA.FTZ R2, R7, R6, R2 ;  /* 0x0000000607027223 */ /* 0x000fe20000010002 */
[----:B------:R-:W-:-:S02]  /*67f0*/  HADD2.F32 R16, -RZ, R10.H0_H0 ;  /* 0x2000000aff107230 */ /* 0x000fc40000004100 */
[----:B------:R-:W-:Y:S02]  /*6800*/  HADD2.F32 R9, -RZ, R11.H0_H0 ;  /* 0x2000000bff097230 */ /* 0x000fe40000004100 */
[----:B------:R-:W-:Y:S02]  /*6810*/  HADD2.F32 R4, -RZ, R18.H0_H0 ;  /* 0x20000012ff047230 */ /* 0x000fe40000004100 */
[----:B------:R-:W-:Y:S02]  /*6820*/  HADD2.F32 R5, -RZ, R19.H0_H0 ;  /* 0x20000013ff057230 */ /* 0x000fe40000004100 */
[----:B------:R-:W-:Y:S01]  /*6830*/  FMUL.FTZ R12, R12, R25 ;  /* 0x000000190c0c7220 */ /* 0x000fe20000410000 */
[----:B------:R-:W-:Y:S02]  /*6840*/  HADD2.F32 R8, -RZ, R8.H1_H1 ;  /* 0x30000008ff087230 */ /* 0x000fe40000004100 */
[----:B------:R-:W-:Y:S02]  /*6850*/  HADD2.F32 R10, -RZ, R10.H1_H1 ;  /* 0x3000000aff0a7230 */ /* 0x000fe40000004100 */
[----:B------:R-:W-:-:S02]  /*6860*/  HADD2.F32 R11, -RZ, R11.H1_H1 ;  /* 0x3000000bff0b7230 */ /* 0x000fc40000004100 */
        /* <DEDUP_REMOVED lines=13> */
.L_x_7989:
[----:B------:R-:W-:Y:S05]  /*6940*/  BSYNC.RECONVERGENT B0 ;  /* 0x0000000000007941 */ /* 0x000fea0003800200 */
.L_x_7988:
[----:B-----5:R3:W-:Y:S02]  /*6950*/  STS.128 [R61+0x800], R16 ;  /* 0x000800103d007388 */ /* 0x0207e40000000c00 */
.L_x_7976:
[----:B------:R-:W-:Y:S05]  /*6960*/  BSYNC.RECONVERGENT B2 ;  /* 0x0000000000027941 */ /* 0x000fea0003800200 */
.L_x_7972:
[----:B------:R-:W-:Y:S01]  /*6970*/  IMAD.IADD R65, R62, 0x1, -R65 ;  /* 0x000000013e417824 */ /* 0x000fe200078e0a41 */
[C---:B-1----:R-:W-:Y:S01]  /*6980*/  LEA R4, P0, R63.reuse, R136, 0x1 ;  /* 0x000000883f047211 */ /* 0x042fe200078008ff */
[C---:B------:R-:W-:Y:S01]  /*6990*/  VIADD R0, R90.reuse, 0x40 ;  /* 0x000000405a007836 */ /* 0x040fe20000000000 */
[----:B------:R-:W1:Y:S01]  /*69a0*/  S2R R128, SR_TID.X ;  /* 0x0000000000807919 */ /* 0x000e620000002100 */
[C---:B--2---:R-:W-:Y:S01]  /*69b0*/  VIADD R2, R90.reuse, 0x60 ;  /* 0x000000605a027836 */ /* 0x044fe20000000000 */
[-C--:B------:R-:W-:Y:S01]  /*69c0*/  ISETP.GE.AND P6, PT, R90, R65.reuse, PT ;  /* 0x000000415a00720c */ /* 0x080fe20003fc6270 */
[----:B------:R-:W2:Y:S01]  /*69d0*/  S2UR UR6, SR_CgaCtaId ;  /* 0x00000000000679c3 */ /* 0x000ea20000008800 */
[-C--:B------:R-:W-:Y:S01]  /*69e0*/  ISETP.GE.AND P4, PT, R0, R65.reuse, PT ;  /* 0x000000410000720c */ /* 0x080fe20003f86270 */
[----:B------:R-:W-:Y:S01]  /*69f0*/  IMAD.SHL.U32 R151, R58, 0x40, RZ ;  /* 0x000000403a977824 */ /* 0x000fe200078e00ff */
[-C--:B------:R-:W-:Y:S01]  /*6a00*/  ISETP.GE.AND P3, PT, R2, R65.reuse, PT ;  /* 0x000000410200720c */ /* 0x080fe20003f66270 */
[----:B------:R-:W-:Y:S01]  /*6a10*/  UMOV UR7, 0x400 ;  /* 0x0000040000077882 */ /* 0x000fe20000000000 */
[----:B------:R-:W-:Y:S01]  /*6a20*/  ISETP.GE.AND P5, PT, R20, R65, PT ;  /* 0x000000411400720c */ /* 0x000fe20003fa6270 */
[----:B------:R-:W-:Y:S01]  /*6a30*/  BSSY.RECONVERGENT B1, `(.L_x_7990) ;  /* 0x0000164000017945 */ /* 0x000fe20003800200 */
[----:B------:R-:W-:-:S02]  /*6a40*/  LEA.HI.X R5, R63, R133, R64, 0x1, P0 ;  /* 0x000000853f057211 */ /* 0x000fc400000f0c40 */
[----:B------:R-:W-:Y:S02]  /*6a50*/  SHF.L.U64.HI R150, R58, 0x6, R59 ;  /* 0x000000063a967819 */ /* 0x000fe4000001023b */
[----:B------:R-:W-:Y:S01]  /*6a60*/  ISETP.GE.AND P2, PT, R20, R65, PT ;  /* 0x000000411400720c */ /* 0x000fe20003f46270 */
[----:B------:R-:W-:Y:S02]  /*6a70*/  @!P6 IMAD.MOV.U32 R132, RZ, RZ, R136 ;  /* 0x000000ffff84e224 */ /* 0x000fe400078e0088 */
[CC--:B------:R-:W-:Y:S02]  /*6a80*/  @!P4 LEA R6, P1, R134.reuse, R4.reuse, 0x6 ;  /* 0x000000048606c211 */ /* 0x0c0fe400078230ff */
[C---:B------:R-:W-:Y:S01]  /*6a90*/  @!P3 LEA R8, P0, R134.reuse, R4, 0x7 ;  /* 0x000000048608b211 */ /* 0x040fe200078038ff */
[----:B------:R-:W-:Y:S01]  /*6aa0*/  @!PT LDS RZ, [RZ] ;  /* 0x00000000fffff984 */ /* 0x000fe20000000800 */
[----:B------:R-:W-:Y:S01]  /*6ab0*/  @!PT LDS RZ, [RZ] ;  /* 0x00000000fffff984 */ /* 0x000fe20000000800 */
[----:B------:R-:W-:Y:S01]  /*6ac0*/  @!PT LDS RZ, [RZ] ;  /* 0x00000000fffff984 */ /* 0x000fe20000000800 */
[----:B------:R-:W-:Y:S01]  /*6ad0*/  @!P6 LDGSTS.E.BYPASS.LTC128B.128 [R61+0x1000], desc[UR4][R132.64] ;  /* 0x01000000843defae */ /* 0x000fe2000b981a04 */
[CCC-:B------:R-:W-:Y:S02]  /*6ae0*/  @!P4 LEA.HI.X R7, R134.reuse, R5.reuse, R135.reuse, 0x6, P1 ;  /* 0x000000058607c211 */ /* 0x1c0fe400008f3487 */
[----:B------:R-:W-:Y:S01]  /*6af0*/  @!P3 LEA.HI.X R9, R134, R5, R135, 0x7, P0 ;  /* 0x000000058609b211 */ /* 0x000fe200000f3c87 */
[----:B------:R3:W-:Y:S01]  /*6b00*/  @!P5 LDGSTS.E.BYPASS.LTC128B.128 [R61+0x1800], desc[UR4][R4.64] ;  /* 0x01800000043ddfae */ /* 0x0007e2000b981a04 */
[----:B------:R-:W-:-:S02]  /*6b10*/  ISETP.GE.AND P1, PT, R2, R65, PT ;  /* 0x000000410200720c */ /* 0x000fc40003f26270 */
[----:B------:R-:W-:Y:S01]  /*6b20*/  IADD3 R14, P0, PT, R151, R138, RZ ;  /* 0x0000008a970e7210 */ /* 0x000fe20007f1e0ff */
[----:B------:R3:W-:Y:S01]  /*6b30*/  @!P4 LDGSTS.E.BYPASS.LTC128B.128 [R61+0x2000], desc[UR4][R6.64] ;  /* 0x02000000063dcfae */ /* 0x0007e2000b981a04 */
[----:B--2---:R-:W-:-:S03]  /*6b40*/  ULEA UR6, UR6, UR7, 0x18 ;  /* 0x0000000706067291 */ /* 0x004fc6000f8ec0ff */
[----:B------:R2:W-:Y:S01]  /*6b50*/  @!P3 LDGSTS.E.BYPASS.LTC128B.128 [R61+0x2800], desc[UR4][R8.64] ;  /* 0x02800000083dbfae */ /* 0x0005e2000b981a04 */
[----:B-1----:R-:W-:Y:S01]  /*6b60*/  IMAD.SHL.U32 R130, R128, 0x10, RZ ;  /* 0x0000001080827824 */ /* 0x002fe200078e00ff */
[----:B------:R-:W-:Y:S01]  /*6b70*/  ISETP.GE.AND P3, PT, R0, R65, PT ;  /* 0x000000410000720c */ /* 0x000fe20003f66270 */
[C---:B------:R-:W-:Y:S01]  /*6b80*/  IMAD.SHL.U32 R3, R128.reuse, 0x20, RZ ;  /* 0x0000002080037824 */ /* 0x040fe200078e00ff */
[----:B------:R-:W0:Y:S01]  /*6b90*/  LDGDEPBAR ;  /* 0x00000000000079af */ /* 0x000e220000000000 */
[----:B------:R-:W-:Y:S01]  /*6ba0*/  SHF.R.U32.HI R129, RZ, 0x1, R128 ;  /* 0x00000001ff817819 */ /* 0x000fe20000011680 */
[C---:B------:R-:W-:Y:S01]  /*6bb0*/  IMAD.SHL.U32 R90, R128.reuse, 0x4, RZ ;  /* 0x00000004805a7824 */ /* 0x040fe200078e00ff */
[----:B------:R-:W-:Y:S01]  /*6bc0*/  LOP3.LUT R2, R128, 0x8, RZ, 0xc0, !PT ;  /* 0x0000000880027812 */ /* 0x000fe200078ec0ff */
[----:B------:R-:W-:Y:S01]  /*6bd0*/  IMAD.X R15, R150, 0x1, R139, P0 ;  /* 0x00000001960f7824 */ /* 0x000fe200000e068b */
[----:B------:R-:W-:Y:S02]  /*6be0*/  @!P1 LEA R12, P0, R58, R14, 0x7 ;  /* 0x0000000e3a0c9211 */ /* 0x000fe400078038ff */
[----:B------:R-:W-:-:S02]  /*6bf0*/  LOP3.LUT R2, R2, 0xc0, R3, 0xf8, !PT ;  /* 0x000000c002027812 */ /* 0x000fc400078ef803 */
[----:B------:R-:W-:Y:S02]  /*6c00*/  LOP3.LUT R56, R90, 0x18, RZ, 0xc0, !PT ;  /* 0x000000185a387812 */ /* 0x000fe400078ec0ff */
[----:B------:R-:W-:Y:S01]  /*6c10*/  @!P1 LEA.HI.X R13, R58, R15, R59, 0x7, P0 ;  /* 0x0000000f3a0d9211 */ /* 0x000fe200000f3c3b */
[----:B------:R-:W-:Y:S01]  /*6c20*/  IMAD.MOV.U32 R58, RZ, RZ, 0x20 ;  /* 0x00000020ff3a7424 */ /* 0x000fe200078e00ff */
[----:B---34-:R-:W-:Y:S01]  /*6c30*/  @!P3 IADD3 R16, P0, PT, R14, R151, RZ ;  /* 0x000000970e10b210 */ /* 0x018fe20007f1e0ff */
[----:B------:R-:W-:Y:S01]  /*6c40*/  IMAD.SHL.U32 R59, R128, 0x2, RZ ;  /* 0x00000002803b7824 */ /* 0x000fe200078e00ff */
[----:B------:R-:W-:-:S03]  /*6c50*/  LOP3.LUT R4, R129, 0x8, RZ, 0xc0, !PT ;  /* 0x0000000881047812 */ /* 0x000fc600078ec0ff */
[----:B------:R-:W-:Y:S01]  /*6c60*/  @!P3 IMAD.X R17, R15, 0x1, R150, P0 ;  /* 0x000000010f11b824 */ /* 0x000fe200000e0696 */
[C---:B------:R-:W-:Y:S02]  /*6c70*/  LOP3.LUT R6, R130.reuse, 0x100, RZ, 0xc0, !PT ;  /* 0x0000010082067812 */ /* 0x040fe400078ec0ff */
[----:B------:R-:W-:Y:S02]  /*6c80*/  LOP3.LUT R130, R130, 0x3e00, RZ, 0xc0, !PT ;  /* 0x00003e0082827812 */ /* 0x000fe400078ec0ff */
[----:B------:R-:W-:Y:S01]  /*6c90*/  LOP3.LUT R5, R6, 0x20, R3, 0xf8, !PT ;  /* 0x0000002006057812 */ /* 0x000fe200078ef803 */
[----:B------:R-:W-:-:S04]  /*6ca0*/  DEPBAR.LE SB0, 0x0 ;  /* 0x000080000000791a */ /* 0x000fc80000000000 */
[----:B------:R-:W-:Y:S01]  /*6cb0*/  BAR.SYNC.DEFER_BLOCKING 0x0 ;  /* 0x0000000000007b1d */ /* 0x000fe20000010000 */
[--C-:B------:R-:W-:Y:S02]  /*6cc0*/  LOP3.LUT R7, R4, 0xc0, R3.reuse, 0xf8, !PT ;  /* 0x000000c004077812 */ /* 0x100fe400078ef803 */
[--C-:B------:R-:W-:Y:S02]  /*6cd0*/  LOP3.LUT R0, R130, 0x20, R3.reuse, 0xf8, !PT ;  /* 0x0000002082007812 */ /* 0x100fe400078ef803 */
[----:B------:R-:W-:Y:S02]  /*6ce0*/  LOP3.LUT R2, R5, R2, R56, 0xf6, !PT ;  /* 0x0000000205027212 */ /* 0x000fe400078ef638 */
[----:B------:R-:W-:Y:S02]  /*6cf0*/  LOP3.LUT R56, R7, R56, RZ, 0x3c, !PT ;  /* 0x0000003807387212 */ /* 0x000fe400078e3cff */
[----:B------:R-:W-:Y:S01]  /*6d00*/  LOP3.LUT R5, R0, 0x100, R3, 0xf8, !PT ;  /* 0x0000010000057812 */ /* 0x000fe200078ef803 */
[----:B------:R-:W-:Y:S01]  /*6d10*/  IMAD.SHL.U32 R0, R57, 0x80, RZ ;  /* 0x0000008039007824 */ /* 0x000fe200078e00ff */
[----:B--2---:R-:W-:-:S02]  /*6d20*/  LEA R9, R2, UR6, 0x1 ;  /* 0x0000000602097c11 */ /* 0x004fc4000f8e08ff */
[----:B------:R-:W-:Y:S02]  /*6d30*/  LOP3.LUT R5, R5, R56, RZ, 0xfc, !PT ;  /* 0x0000003805057212 */ /* 0x000fe400078efcff */
[----:B------:R-:W-:Y:S02]  /*6d40*/  LOP3.LUT P0, RZ, R128, 0x4, RZ, 0xc0, !PT ;  /* 0x0000000480ff7812 */ /* 0x000fe4000780c0ff */
[----:B------:R-:W-:Y:S02]  /*6d50*/  LEA R11, R5, UR6, 0x1 ;  /* 0x00000006050b7c11 */ /* 0x000fe4000f8e08ff */
[----:B------:R-:W-:Y:S02]  /*6d60*/  SEL R58, R58, 0xffffffe0, !P0 ;  /* 0xffffffe03a3a7807 */ /* 0x000fe40004000000 */
[----:B------:R-:W-:Y:S01]  /*6d70*/  LOP3.LUT R0, R0, 0x6, R59, 0xf8, !PT ;  /* 0x0000000600007812 */ /* 0x000fe200078ef83b */
[----:B------:R-:W-:Y:S01]  /*6d80*/  @!PT LDS RZ, [RZ] ;  /* 0x00000000fffff984 */ /* 0x000fe20000000800 */
[----:B------:R-:W-:Y:S01]  /*6d90*/  @!PT LDS RZ, [RZ] ;  /* 0x00000000fffff984 */ /* 0x000fe20000000800 */
[----:B------:R-:W-:Y:S01]  /*6da0*/  @!PT LDS RZ, [RZ] ;  /* 0x00000000fffff984 */ /* 0x000fe20000000800 */
[----:B------:R-:W-:Y:S02]  /*6db0*/  @!P6 LDGSTS.E.BYPASS.LTC128B.128 [R61+0x3000], desc[UR4][R138.64] ;  /* 0x030000008a3defae */ /* 0x000fe4000b981a04 */
[----:B------:R-:W-:-:S02]  /*6dc0*/  IMAD.IADD R96, R11, 0x1, R58 ;  /* 0x000000010b607824 */ /* 0x000fc400078e023a */
[----:B------:R-:W-:Y:S01]  /*6dd0*/  IMAD.IADD R86, R9, 0x1, R58 ;  /* 0x0000000109567824 */ /* 0x000fe200078e023a */
[----:B------:R-:W-:Y:S01]  /*6de0*/  @P6 STS.128 [R61+0x3000], RZ ;  /* 0x003000ff3d006388 */ /* 0x000fe20000000c00 */
[C---:B------:R-:W-:Y:S02]  /*6df0*/  VIADD R59, R0.reuse, 0xffffff88 ;  /* 0xffffff88003b7836 */ /* 0x040fe40000000000 */
[C---:B------:R-:W-:Y:S01]  /*6e00*/  VIADD R63, R0.reuse, 0xffffff80 ;  /* 0xffffff80003f7836 */ /* 0x040fe20000000000 */
        /* <DEDUP_REMOVED lines=10> */
[----:B------:R-:W-:Y:S01]  /*6eb0*/  ISETP.GE.AND P3, PT, R63, R62, PT ;  /* 0x0000003e3f00720c */ /* 0x000fe20003f66270 */
[----:B------:R-:W-:-:S02]  /*6ec0*/  VIADD R63, R0, 0xffffff90 ;  /* 0xffffff90003f7836 */ /* 0x000fc40000000000 */
[----:B------:R1:W-:Y:S03]  /*6ed0*/  @P1 STS.128 [R61+0x4800], RZ ;  /* 0x004800ff3d001388 */ /* 0x0003e60000000c00 */
[-C--:B------:R-:W-:Y:S01]  /*6ee0*/  ISETP.GE.AND P6, PT, R63, R62.reuse, PT ;  /* 0x0000003e3f00720c */ /* 0x080fe20003fc6270 */
[----:B------:R-:W-:Y:S01]  /*6ef0*/  @!PT LDS RZ, [RZ] ;  /* 0x00000000fffff984 */ /* 0x000fe20000000800 */
[----:B------:R-:W-:Y:S01]  /*6f00*/  @!PT LDS RZ, [RZ] ;  /* 0x00000000fffff984 */ /* 0x000fe20000000800 */
[----:B------:R-:W-:Y:S01]  /*6f10*/  @!PT LDS RZ, [RZ] ;  /* 0x00000000fffff984 */ /* 0x000fe20000000800 */
[----:B------:R1:W-:Y:S01]  /*6f20*/  @!P1 LDGSTS.E.BYPASS.LTC128B.128 [R61+0x4800], desc[UR4][R12.64] ;  /* 0x048000000c3d9fae */ /* 0x0003e2000b981a04 */
[-C--:B------:R-:W-:Y:S01]  /*6f30*/  ISETP.GE.AND P1, PT, R59, R62.reuse, PT ;  /* 0x0000003e3b00720c */ /* 0x080fe20003f26270 */
[C---:B------:R-:W-:Y:S02]  /*6f40*/  VIADD R59, R0.reuse, 0xffffff98 ;  /* 0xffffff98003b7836 */ /* 0x040fe40000000000 */
[----:B------:R-:W-:Y:S01]  /*6f50*/  LDSM.16.M88.4 R4, [R11] ;  /* 0x000000000b04783b */ /* 0x000fe20000000200 */
[C---:B------:R-:W-:Y:S02]  /*6f60*/  VIADD R63, R0.reuse, 0xffffffa1 ;  /* 0xffffffa1003f7836 */ /* 0x040fe40000000000 */
[----:B------:R-:W-:Y:S01]  /*6f70*/  ISETP.GE.AND P4, PT, R59, R62, PT ;  /* 0x0000003e3b00720c */ /* 0x000fe20003f86270 */
[----:B------:R-:W2:Y:S01]  /*6f80*/  LDSM.16.M88.4 R68, [R9+0x1000] ;  /* 0x001000000944783b */ /* 0x000ea20000000200 */
[----:B------:R-:W-:-:S03]  /*6f90*/  VIADD R59, R0, 0xffffff99 ;  /* 0xffffff99003b7836 */ /* 0x000fc60000000000 */
[----:B------:R-:W3:Y:S04]  /*6fa0*/  LDSM.16.M88.4 R52, [R9+0x1400] ;  /* 0x001400000934783b */ /* 0x000ee80000000200 */
[----:B------:R-:W4:Y:S04]  /*6fb0*/  LDSM.16.M88.4 R44, [R9+0x1800] ;  /* 0x00180000092c783b */ /* 0x000f280000000200 */
[----:B------:R-:W4:Y:S04]  /*6fc0*/  LDSM.16.M88.4 R36, [R9+0x1c00] ;  /* 0x001c00000924783b */ /* 0x000f280000000200 */
[----:B------:R-:W4:Y:S01]  /*6fd0*/  LDSM.16.M88.4 R28, [R9+0x2000] ;  /* 0x00200000091c783b */ /* 0x000f220000000200 */
[----:B-1----:R-:W-:-:S03]  /*6fe0*/  VIADD R61, R0, 0xffffff81 ;  /* 0xffffff81003d7836 */ /* 0x002fc60000000000 */
[----:B------:R-:W1:Y:S04]  /*6ff0*/  LDSM.16.M88.4 R20, [R9+0x2400] ;  /* 0x002400000914783b */ /* 0x000e680000000200 */
[----:B------:R-:W1:Y:S01]  /*7000*/  LDSM.16.M88.4 R12, [R9+0x2800] ;  /* 0x00280000090c783b */ /* 0x000e620000000200 */
[-C--:B------:R-:W-:Y:S01]  /*7010*/  ISETP.GE.AND P2, PT, R61, R62.reuse, PT ;  /* 0x0000003e3d00720c */ /* 0x080fe20003f46270 */
[C---:B------:R-:W-:Y:S02]  /*7020*/  VIADD R61, R0.reuse, 0xffffff91 ;  /* 0xffffff91003d7836 */ /* 0x040fe40000000000 */
[----:B------:R-:W1:Y:S03]  /*7030*/  LDSM.16.M88.4 R76, [R9+0x2c00] ;  /* 0x002c0000094c783b */ /* 0x000e660000000200 */
[----:B------:R-:W-:Y:S01]  /*7040*/  ISETP.GE.AND P5, PT, R61, R62, PT ;  /* 0x0000003e3d00720c */ /* 0x000fe20003fa6270 */
[----:B------:R-:W-:Y:S01]  /*7050*/  LDSM.16.M88.4 R96, [R96] ;  /* 0x000000006060783b */ /* 0x000fe20000000200 */
[----:B------:R-:W-:-:S03]  /*7060*/  VIADD R61, R0, 0xffffffa8 ;  /* 0xffffffa8003d7836 */ /* 0x000fc60000000000 */
[----:B------:R-:W1:Y:S04]  /*7070*/  LDSM.16.M88.4 R92, [R86+0x1000] ;  /* 0x00100000565c783b */ /* 0x000e680000000200 */
[----:B------:R-:W1:Y:S01]  /*7080*/  LDSM.16.M88.4 R80, [R86+0x1400] ;  /* 0x001400005650783b */ /* 0x000e620000000200 */
[C---:B--2---:R-:W-:Y:S03]  /*7090*/  HMMA.16816.F32 R72, R4.reuse, R68, RZ ;  /* 0x000000440448723c */ /* 0x044fe600000018ff */
[----:B------:R-:W0:Y:S05]  /*70a0*/  LDGDEPBAR ;  /* 0x00000000000079af */ /* 0x000e2a0000000000 */
[C---:B------:R-:W-:Y:S08]  /*70b0*/  HMMA.16816.F32 R68, R4.reuse, R70, RZ ;  /* 0x000000460444723c */ /* 0x040ff000000018ff */
[C---:B---3--:R-:W-:Y:S08]  /*70c0*/  HMMA.16816.F32 R64, R4.reuse, R52, RZ ;  /* 0x000000340440723c */ /* 0x048ff000000018ff */
[C---:B----4-:R-:W-:Y:S08]  /*70d0*/  HMMA.16816.F32 R48, R4.reuse, R44, RZ ;  /* 0x0000002c0430723c */ /* 0x050ff000000018ff */
[C---:B------:R-:W-:Y:S08]  /*70e0*/  HMMA.16816.F32 R40, R4.reuse, R36, RZ ;  /* 0x000000240428723c */ /* 0x040ff000000018ff */
[C---:B------:R-:W-:Y:S08]  /*70f0*/  HMMA.16816.F32 R32, R4.reuse, R28, RZ ;  /* 0x0000001c0420723c */ /* 0x040ff000000018ff */
[C---:B-1---5:R-:W-:Y:S08]  /*7100*/  HMMA.16816.F32 R24, R4.reuse, R20, RZ ;  /* 0x000000140418723c */ /* 0x062ff000000018ff */
        /* <DEDUP_REMOVED lines=12> */
[----:B------:R-:W2:Y:S07]  /*71d0*/  LDSM.16.M88.4 R92, [R86+0x1c00] ;  /* 0x001c0000565c783b */ /* 0x000eae0000000200 */
[----:B------:R-:W-:Y:S03]  /*71e0*/  HMMA.16816.F32 R64, R96, R80, R64 ;  /* 0x000000506040723c */ /* 0x000fe60000001840 */
[----:B------:R-:W-:Y:S01]  /*71f0*/  VIADD R81, R0, 0xffffff89 ;  /* 0xffffff8900517836 */ /* 0x000fe20000000000 */
[----:B------:R-:W-:-:S02]  /*7200*/  FSEL R2, R74, -INF , !P3 ;  /* 0xff8000004a027808 */ /* 0x000fc40005800000 */
[----:B------:R-:W-:Y:S02]  /*7210*/  FSEL R80, R72, -INF , !P3 ;  /* 0xff80000048507808 */ /* 0x000fe40005800000 */
[-C--:B------:R-:W-:Y:S01]  /*7220*/  ISETP.GE.AND P3, PT, R59, R62.reuse, PT ;  /* 0x0000003e3b00720c */ /* 0x080fe20003f66270 */
[----:B------:R-:W-:Y:S01]  /*7230*/  VIADD R59, R0, 0xffffffa0 ;  /* 0xffffffa0003b7836 */ /* 0x000fe20000000000 */
[----:B------:R-:W-:Y:S01]  /*7240*/  ISETP.GE.AND P0, PT, R81, R62, PT ;  /* 0x0000003e5100720c */ /* 0x000fe20003f06270 */
[----:B------:R-:W-:Y:S03]  /*7250*/  HMMA.16816.F32 R52, R96, R82, R52 ;  /* 0x000000526034723c */ /* 0x000fe60000001834 */
[----:B------:R-:W-:Y:S02]  /*7260*/  FSEL R126, R75, -INF , !P2 ;  /* 0xff8000004b7e7808 */ /* 0x000fe40005000000 */
[----:B------:R-:W-:-:S02]  /*7270*/  FSEL R82, R73, -INF , !P2 ;  /* 0xff80000049527808 */ /* 0x000fc40005000000 */
[-C--:B------:R-:W-:Y:S01]  /*7280*/  ISETP.GE.AND P2, PT, R59, R62.reuse, PT ;  /* 0x0000003e3b00720c */ /* 0x080fe20003f46270 */
[----:B------:R-:W3:Y:S01]  /*7290*/  LDSM.16.M88.4 R72, [R86+0x2000] ;  /* 0x002000005648783b */ /* 0x000ee20000000200 */
[----:B------:R-:W-:Y:S01]  /*72a0*/  FSEL R59, R68, -INF , !P1 ;  /* 0xff800000443b7808 */ /* 0x000fe20004800000 */
[C---:B-1----:R-:W-:Y:S03]  /*72b0*/  HMMA.16816.F32 R44, R96.reuse, R78, R44 ;  /* 0x0000004e602c723c */ /* 0x042fe6000000182c */
[----:B------:R-:W-:Y:S01]  /*72c0*/  FSEL R158, R71, -INF , !P0 ;  /* 0xff800000479e7808 */ /* 0x000fe20004000000 */
[C---:B------:R-:W-:Y:S01]  /*72d0*/  VIADD R79, R0.reuse, 0xffffffb8 ;  /* 0xffffffb8004f7836 */ /* 0x040fe20000000000 */
[----:B------:R-:W-:Y:S02]  /*72e0*/  FSEL R68, R69, -INF , !P0 ;  /* 0xff80000045447808 */ /* 0x000fe40004000000 */
[----:B------:R-:W-:Y:S01]  /*72f0*/  ISETP.GE.AND P0, PT, R61, R62, PT ;  /* 0x0000003e3d00720c */ /* 0x000fe20003f06270 */
[----:B------:R-:W-:Y:S01]  /*7300*/  VIADD R61, R0, 0xffffffa9 ;  /* 0xffffffa9003d7836 */ /* 0x000fe20000000000 */
[----:B------:R-:W-:Y:S01]  /*7310*/  FSEL R164, R66, -INF , !P6 ;  /* 0xff80000042a47808 */ /* 0x000fe20007000000 */
[----:B------:R-:W-:Y:S03]  /*7320*/  HMMA.16816.F32 R48, R96, R76, R48 ;  /* 0x0000004c6030723c */ /* 0x000fe60000001830 */
[----:B------:R-:W-:-:S02]  /*7330*/  FSEL R78, R64, -INF , !P6 ;  /* 0xff800000404e7808 */ /* 0x000fc40007000000 */
[-C--:B------:R-:W-:Y:S01]  /*7340*/  ISETP.GE.AND P6, PT, R61, R62.reuse, PT ;  /* 0x0000003e3d00720c */ /* 0x080fe20003fc6270 */
[C---:B------:R-:W-:Y:S01]  /*7350*/  VIADD R61, R0.reuse, 0xffffffb0 ;  /* 0xffffffb0003d7836 */ /* 0x040fe20000000000 */
[----:B------:R-:W-:Y:S02]  /*7360*/  FSEL R69, R67, -INF , !P5 ;  /* 0xff80000043457808 */ /* 0x000fe40006800000 */
[----:B------:R-:W-:Y:S01]  /*7370*/  FSEL R76, R65, -INF , !P5 ;  /* 0xff800000414c7808 */ /* 0x000fe20006800000 */
[----:B--2---:R-:W-:Y:S03]  /*7380*/  HMMA.16816.F32 R40, R96, R92, R40 ;  /* 0x0000005c6028723c */ /* 0x004fe60000001828 */
[-C--:B------:R-:W-:Y:S01]  /*7390*/  ISETP.GE.AND P5, PT, R61, R62.reuse, PT ;  /* 0x0000003e3d00720c */ /* 0x080fe20003fa6270 */
[----:B------:R-:W-:Y:S01]  /*73a0*/  VIADD R61, R0, 0xffffffb1 ;  /* 0xffffffb1003d7836 */ /* 0x000fe20000000000 */
[----:B------:R-:W-:Y:S01]  /*73b0*/  FSEL R77, R70, -INF , !P1 ;  /* 0xff800000464d7808 */ /* 0x000fe20004800000 */
[----:B------:R-:W1:Y:S01]  /*73c0*/  LDSM.16.M88.4 R64, [R86+0x2400] ;  /* 0x002400005640783b */ /* 0x000e620000000200 */
[----:B------:R-:W-:-:S02]  /*73d0*/  ISETP.GE.AND P1, PT, R63, R62, PT ;  /* 0x0000003e3f00720c */ /* 0x000fc40003f26270 */
[----:B------:R-:W-:Y:S01]  /*73e0*/  FSEL R71, R54, -INF , !P4 ;  /* 0xff80000036477808 */ /* 0x000fe20006000000 */
[----:B------:R-:W-:Y:S03]  /*73f0*/  HMMA.16816.F32 R36, R96, R94, R36 ;  /* 0x0000005e6024723c */ /* 0x000fe60000001824 */
[----:B------:R-:W-:Y:S02]  /*7400*/  FSEL R63, R52, -INF , !P4 ;  /* 0xff800000343f7808 */ /* 0x000fe40006000000 */
[----:B------:R-:W-:Y:S02]  /*7410*/  ISETP.GE.AND P4, PT, R61, R62, PT ;  /* 0x0000003e3d00720c */ /* 0x000fe40003f86270 */
[----:B------:R-:W-:Y:S01]  /*7420*/  FSEL R61, R53, -INF , !P3 ;  /* 0xff800000353d7808 */ /* 0x000fe20005800000 */
[----:B------:R-:W-:Y:S01]  /*7430*/  VIADD R53, R0, 0xffffffb9 ;  /* 0xffffffb900357836 */ /* 0x000fe20000000000 */
[----:B------:R-:W-:-:S02]  /*7440*/  FSEL R110, R50, -INF , !P2 ;  /* 0xff800000326e7808 */ /* 0x000fc40005000000 */
[----:B------:R-:W-:Y:S02]  /*7450*/  FSEL R114, R48, -INF , !P2 ;  /* 0xff80000030727808 */ /* 0x000fe40005000000 */
[----:B------:R-:W-:Y:S02]  /*7460*/  FSEL R70, R55, -INF , !P3 ;  /* 0xff80000037467808 */ /* 0x000fe40005800000 */
[----:B------:R-:W-:Y:S01]  /*7470*/  ISETP.GE.AND P2, PT, R53, R62, PT ;  /* 0x0000003e3500720c */ /* 0x000fe20003f46270 */
[----:B---3--:R-:W-:Y:S01]  /*7480*/  HMMA.16816.F32 R28, R96, R74, R28 ;  /* 0x0000004a601c723c */ /* 0x008fe2000000181c */
[----:B------:R-:W2:Y:S02]  /*7490*/  LDSM.16.M88.4 R52, [R86+0x2800] ;  /* 0x002800005634783b */ /* 0x000ea40000000200 */
[----:B------:R-:W-:Y:S01]  /*74a0*/  FSEL R152, R45, -INF , !P6 ;  /* 0xff8000002d987808 */ /* 0x000fe20007000000 */
[----:B------:R-:W-:Y:S01]  /*74b0*/  VIADD R45, R0, 0xffffffc9 ;  /* 0xffffffc9002d7836 */ /* 0x000fe20000000000 */
[----:B------:R-:W-:-:S02]  /*74c0*/  FSEL R88, R42, -INF , !P5 ;  /* 0xff8000002a587808 */ /* 0x000fc40006800000 */
[----:B------:R-:W-:Y:S02]  /*74d0*/  FSEL R94, R40, -INF , !P5 ;  /* 0xff800000285e7808 */ /* 0x000fe40006800000 */
[----:B------:R-:W-:Y:S01]  /*74e0*/  FSEL R154, R46, -INF , !P0 ;  /* 0xff8000002e9a7808 */ /* 0x000fe20004000000 */
[----:B------:R-:W-:Y:S03]  /*74f0*/  HMMA.16816.F32 R32, R96, R72, R32 ;  /* 0x000000486020723c */ /* 0x000fe60000001820 */
[----:B------:R-:W-:Y:S02]  /*7500*/  FSEL R156, R44, -INF , !P0 ;  /* 0xff8000002c9c7808 */ /* 0x000fe40004000000 */
[----:B------:R-:W-:Y:S02]  /*7510*/  FSEL R132, R47, -INF , !P6 ;  /* 0xff8000002f847808 */ /* 0x000fe40007000000 */
[----:B------:R-:W-:-:S02]  /*7520*/  ISETP.GE.AND P5, PT, R45, R62, PT ;  /* 0x0000003e2d00720c */ /* 0x000fc40003fa6270 */
[----:B------:R3:W4:Y:S01]  /*7530*/  LDSM.16.M88.4 R44, [R86+0x2c00] ;  /* 0x002c0000562c783b */ /* 0x0007220000000200 */
[----:B------:R-:W-:Y:S01]  /*7540*/  FSEL R124, R49, -INF , !P1 ;  /* 0xff800000317c7808 */ /* 0x000fe20004800000 */
[C---:B------:R-:W-:Y:S01]  /*7550*/  VIADD R49, R0.reuse, 0xffffffc8 ;  /* 0xffffffc800317836 */ /* 0x040fe20000000000 */
[----:B------:R-:W-:Y:S01]  /*7560*/  FSEL R118, R51, -INF , !P1 ;  /* 0xff80000033767808 */ /* 0x000fe20004800000 */
[C---:B------:R-:W-:Y:S01]  /*7570*/  VIADD R51, R0.reuse, 0xffffffc1 ;  /* 0xffffffc100337836 */ /* 0x040fe20000000000 */
[----:B------:R-:W-:Y:S01]  /*7580*/  FSEL R112, R37, -INF , !P2 ;  /* 0xff80000025707808 */ /* 0x000fe20005000000 */
[C---:B-1----:R-:W-:Y:S03]  /*7590*/  HMMA.16816.F32 R24, R96.reuse, R64, R24 ;  /* 0x000000406018723c */ /* 0x042fe60000001818 */
[-C--:B------:R-:W-:Y:S01]  /*75a0*/  ISETP.GE.AND P6, PT, R49, R62.reuse, PT ;  /* 0x0000003e3100720c */ /* 0x080fe20003fc6270 */
[C---:B------:R-:W-:Y:S01]  /*75b0*/  VIADD R49, R0.reuse, 0xffffffd0 ;  /* 0xffffffd000317836 */ /* 0x040fe20000000000 */
[-C--:B------:R-:W-:Y:S01]  /*75c0*/  ISETP.GE.AND P0, PT, R51, R62.reuse, PT ;  /* 0x0000003e3300720c */ /* 0x080fe20003f06270 */
[C---:B------:R-:W-:Y:S01]  /*75d0*/  VIADD R37, R0.reuse, 0xffffffe0 ;  /* 0xffffffe000257836 */ /* 0x040fe20000000000 */
[----:B------:R-:W-:Y:S01]  /*75e0*/  FSEL R102, R43, -INF , !P4 ;  /* 0xff8000002b667808 */ /* 0x000fe20006000000 */
[C---:B------:R-:W-:Y:S01]  /*75f0*/  VIADD R43, R0.reuse, 0xffffffd1 ;  /* 0xffffffd1002b7836 */ /* 0x040fe20000000000 */
[----:B------:R-:W-:Y:S01]  /*7600*/  FSEL R106, R41, -INF , !P4 ;  /* 0xff800000296a7808 */ /* 0x000fe20006000000 */
[C---:B------:R-:W-:Y:S03]  /*7610*/  HMMA.16816.F32 R20, R96.reuse, R66, R20 ;  /* 0x000000426014723c */ /* 0x040fe60000001814 */
[-C--:B------:R-:W-:Y:S01]  /*7620*/  ISETP.GE.AND P3, PT, R79, R62.reuse, PT ;  /* 0x0000003e4f00720c */ /* 0x080fe20003f66270 */
[C---:B------:R-:W-:Y:S01]  /*7630*/  VIADD R79, R0.reuse, 0xffffffc0 ;  /* 0xffffffc0004f7836 */ /* 0x040fe20000000000 */
[----:B------:R-:W-:Y:S01]  /*7640*/  ISETP.GE.AND P4, PT, R49, R62, PT ;  /* 0x0000003e3100720c */ /* 0x000fe20003f86270 */
[C---:B------:R-:W-:Y:S01]  /*7650*/  VIADD R41, R0.reuse, 0xffffffd8 ;  /* 0xffffffd800297836 */ /* 0x040fe20000000000 */
[----:B------:R-:W-:Y:S01]  /*7660*/  FSEL R64, R35, -INF , !P0 ;  /* 0xff80000023407808 */ /* 0x000fe20004000000 */
[C---:B------:R-:W-:Y:S01]  /*7670*/  VIADD R35, R0.reuse, 0xffffffe1 ;  /* 0xffffffe100237836 */ /* 0x040fe20000000000 */
[----:B------:R-:W-:Y:S01]  /*7680*/  FSEL R66, R33, -INF , !P0 ;  /* 0xff80000021427808 */ /* 0x000fe20004000000 */
[C---:B------:R-:W-:Y:S01]  /*7690*/  VIADD R33, R0.reuse, 0xffffffe8 ;  /* 0xffffffe800217836 */ /* 0x040fe20000000000 */
[----:B---3--:R-:W-:Y:S01]  /*76a0*/  FSEL R86, R31, -INF , !P5 ;  /* 0xff8000001f567808 */ /* 0x008fe20006800000 */
[----:B------:R-:W-:Y:S01]  /*76b0*/  VIADD R31, R0, 0xffffffe9 ;  /* 0xffffffe9001f7836 */ /* 0x000fe20000000000 */
[----:B--2---:R-:W-:Y:S03]  /*76c0*/  HMMA.16816.F32 R16, R96, R52, R16 ;  /* 0x000000346010723c */ /* 0x004fe60000001810 */
[----:B------:R-:W-:Y:S01]  /*76d0*/  FSEL R100, R30, -INF , !P6 ;  /* 0xff8000001e647808 */ /* 0x000fe20007000000 */
[----:B------:R-:W-:-:S04]  /*76e0*/  DEPBAR.LE SB0, 0x0 ;  /* 0x000080000000791a */ /* 0x000fc80000000000 */
[----:B------:R-:W-:Y:S01]  /*76f0*/  FSEL R104, R28, -INF , !P6 ;  /* 0xff8000001c687808 */ /* 0x000fe20007000000 */
[----:B------:R-:W-:Y:S05]  /*7700*/  HMMA.16816.F32 R12, R96, R54, R12 ;  /* 0x00000036600c723c */ /* 0x000fea000000180c */
[----:B------:R-:W-:Y:S02]  /*7710*/  ISETP.GE.AND P0, PT, R37, R62, PT ;  /* 0x0000003e2500720c */ /* 0x000fe40003f06270 */
[----:B------:R-:W-:Y:S02]  /*7720*/  FSEL R28, R26, -INF , !P4 ;  /* 0xff8000001a1c7808 */ /* 0x000fe40006000000 */
[----:B------:R-:W-:-:S02]  /*7730*/  FSEL R30, R24, -INF , !P4 ;  /* 0xff800000181e7808 */ /* 0x000fc40006000000 */
[----:B------:R-:W-:Y:S01]  /*7740*/  FSEL R108, R39, -INF , !P2 ;  /* 0xff800000276c7808 */ /* 0x000fe20005000000 */
[----:B------:R-:W-:Y:S01]  /*7750*/  VIADD R39, R0, 0xffffffd9 ;  /* 0xffffffd900277836 */ /* 0x000fe20000000000 */
[-C--:B------:R-:W-:Y:S01]  /*7760*/  ISETP.GE.AND P4, PT, R31, R62.reuse, PT ;  /* 0x0000003e1f00720c */ /* 0x080fe20003f86270 */
[----:B----4-:R-:W-:Y:S03]  /*7770*/  HMMA.16816.F32 R8, R96, R44, R8 ;  /* 0x0000002c6008723c */ /* 0x010fe60000001808 */
[----:B------:R-:W-:Y:S02]  /*7780*/  ISETP.GE.AND P1, PT, R79, R62, PT ;  /* 0x0000003e4f00720c */ /* 0x000fe40003f26270 */
[----:B------:R-:W-:Y:S02]  /*7790*/  FSEL R116, R38, -INF , !P3 ;  /* 0xff80000026747808 */ /* 0x000fe40005800000 */
[----:B------:R-:W-:-:S02]  /*77a0*/  FSEL R122, R36, -INF , !P3 ;  /* 0xff800000247a7808 */ /* 0x000fc40005800000 */
[----:B------:R-:W-:Y:S01]  /*77b0*/  FSEL R40, R34, -INF , !P1 ;  /* 0xff80000022287808 */ /* 0x000fe20004800000 */
[----:B------:R-:W-:Y:S03]  /*77c0*/  HMMA.16816.F32 R4, R96, R46, R4 ;  /* 0x0000002e6004723c */ /* 0x000fe60000001804 */
[----:B------:R-:W-:Y:S02]  /*77d0*/  FSEL R96, R18, -INF , !P0 ;  /* 0xff80000012607808 */ /* 0x000fe40004000000 */
[----:B------:R-:W-:Y:S02]  /*77e0*/  FSEL R98, R15, -INF , !P4 ;  /* 0xff8000000f627808 */ /* 0x000fe40006000000 */
[----:B------:R-:W-:Y:S02]  /*77f0*/  FSEL R18, R13, -INF , !P4 ;  /* 0xff8000000d127808 */ /* 0x000fe40006000000 */
[----:B------:R-:W-:Y:S01]  /*7800*/  FSEL R48, R32, -INF , !P1 ;  /* 0xff80000020307808 */ /* 0x000fe20004800000 */
[----:B------:R-:W-:Y:S01]  /*7810*/  BAR.SYNC.DEFER_BLOCKING 0x0 ;  /* 0x0000000000007b1d */ /* 0x000fe20000010000 */
[----:B------:R-:W-:-:S02]  /*7820*/  ISETP.NE.AND P4, PT, R57, 0x1, PT ;  /* 0x000000013900780c */ /* 0x000fc40003f85270 */
[-C--:B------:R-:W-:Y:S02]  /*7830*/  ISETP.GE.AND P3, PT, R43, R62.reuse, PT ;  /* 0x0000003e2b00720c */ /* 0x080fe40003f66270 */
[-C--:B------:R-:W-:Y:S02]  /*7840*/  ISETP.GE.AND P1, PT, R39, R62.reuse, PT ;  /* 0x0000003e2700720c */ /* 0x080fe40003f26270 */
[----:B------:R-:W-:Y:S01]  /*7850*/  FSEL R92, R29, -INF , !P5 ;  /* 0xff8000001d5c7808 */ /* 0x000fe20006800000 */
[C---:B------:R-:W-:Y:S01]  /*7860*/  VIADD R29, R0.reuse, 0xfffffff0 ;  /* 0xfffffff0001d7836 */ /* 0x040fe20000000000 */
[----:B------:R-:W-:Y:S01]  /*7870*/  FSEL R34, R27, -INF , !P3 ;  /* 0xff8000001b227808 */ /* 0x000fe20005800000 */
[C---:B------:R-:W-:Y:S01]  /*7880*/  VIADD R27, R0.reuse, 0xfffffff1 ;  /* 0xfffffff1001b7836 */ /* 0x040fe20000000000 */
[----:B------:R-:W-:Y:S01]  /*7890*/  FSEL R36, R25, -INF , !P3 ;  /* 0xff80000019247808 */ /* 0x000fe20005800000 */
[C---:B------:R-:W-:Y:S01]  /*78a0*/  VIADD R25, R0.reuse, 0xfffffff8 ;  /* 0xfffffff800197836 */ /* 0x040fe20000000000 */
[----:B------:R-:W-:Y:S01]  /*78b0*/  FSEL R44, R21, -INF , !P1 ;  /* 0xff800000152c7808 */ /* 0x000fe20004800000 */
[----:B------:R-:W-:Y:S01]  /*78c0*/  VIADD R21, R0, 0xfffffff9 ;  /* 0xfffffff900157836 */ /* 0x000fe20000000000 */
[----:B------:R-:W-:-:S02]  /*78d0*/  ISETP.GE.AND P2, PT, R41, R62, PT ;  /* 0x0000003e2900720c */ /* 0x000fc40003f46270 */
[-C--:B------:R-:W-:Y:S02]  /*78e0*/  ISETP.GE.AND P5, PT, R33, R62.reuse, PT ;  /* 0x0000003e2100720c */ /* 0x080fe40003fa6270 */
[----:B------:R-:W-:Y:S02]  /*78f0*/  FSEL R50, R22, -INF , !P2 ;  /* 0xff80000016327808 */ /* 0x000fe40005000000 */
[----:B------:R-:W-:Y:S02]  /*7900*/  FSEL R38, R20, -INF , !P2 ;  /* 0xff80000014267808 */ /* 0x000fe40005000000 */
[----:B------:R-:W-:Y:S02]  /*7910*/  FSEL R52, R23, -INF , !P1 ;  /* 0xff80000017347808 */ /* 0x000fe40004800000 */
[----:B------:R-:W-:Y:S02]  /*7920*/  FSEL R42, R16, -INF , !P0 ;  /* 0xff800000102a7808 */ /* 0x000fe40004000000 */
[----:B------:R-:W-:-:S02]  /*7930*/  ISETP.GE.AND P6, PT, R35, R62, PT ;  /* 0x0000003e2300720c */ /* 0x000fc40003fc6270 */
[-C--:B------:R-:W-:Y:S02]  /*7940*/  ISETP.GE.AND P3, PT, R29, R62.reuse, PT ;  /* 0x0000003e1d00720c */ /* 0x080fe40003f66270 */
        /* <DEDUP_REMOVED lines=29> */
.L_x_7993:
        /* <DEDUP_REMOVED lines=61> */
.L_x_7994:
[----:B------:R-:W-:Y:S05]  /*7ef0*/  BSYNC.RECONVERGENT B0 ;  /* 0x0000000000007941 */ /* 0x000fea0003800200 */
.L_x_7992:
[----:B------:R-:W-:Y:S01]  /*7f00*/  IMAD.SHL.U32 R5, R128, 0x8, RZ ;  /* 0x0000000880057824 */ /* 0x000fe200078e00ff */
[C---:B------:R-:W-:Y:S01]  /*7f10*/  SHF.L.U64.HI R4, R134.reuse, 0x6, R135 ;  /* 0x0000000686047819 */ /* 0x040fe20000010287 */
[----:B------:R-:W-:Y:S02]  /*7f20*/  IMAD.SHL.U32 R7, R134, 0x40, RZ ;  /* 0x0000004086077824 */ /* 0x000fe400078e00ff */
[--C-:B------:R-:W-:Y:S01]  /*7f30*/  IMAD.MOV.U32 R137, RZ, RZ, R133.reuse ;  /* 0x000000ffff897224 */ /* 0x100fe200078e0085 */
[----:B------:R-:W-:Y:S02]  /*7f40*/  LOP3.LUT R9, R5, 0xc0, RZ, 0xc0, !PT ;  /* 0x000000c005097812 */ /* 0x000fe400078ec0ff */
[----:B------:R-:W-:Y:S02]  /*7f50*/  IADD3 R8, P0, PT, R7, R136, RZ ;  /* 0x0000008807087210 */ /* 0x000fe40007f1e0ff */
[----:B------:R-:W-:Y:S02]  /*7f60*/  LOP3.LUT R0, R9, 0x18, R128, 0xf8, !PT ;  /* 0x0000001809007812 */ /* 0x000fe400078ef880 */
[----:B------:R-:W-:Y:S01]  /*7f70*/  IADD3 R6, P1, PT, R8, R7, RZ ;  /* 0x0000000708067210 */ /* 0x000fe20007f3e0ff */
[----:B------:R-:W-:Y:S01]  /*7f80*/  IMAD.X R9, R4, 0x1, R133, P0 ;  /* 0x0000000104097824 */ /* 0x000fe200000e0685 */
[----:B------:R-:W-:-:S02]  /*7f90*/  LOP3.LUT R0, R0, 0x18, R5, 0x78, !PT ;  /* 0x0000001800007812 */ /* 0x000fc400078e7805 */
[----:B------:R-:W-:Y:S01]  /*7fa0*/  IADD3 R10, P0, PT, R6, R7, RZ ;  /* 0x00000007060a7210 */ /* 0x000fe20007f1e0ff */
[----:B------:R-:W-:Y:S01]  /*7fb0*/  IMAD.X R7, R9, 0x1, R4, P1 ;  /* 0x0000000109077824 */ /* 0x000fe200008e0604 */
[----:B------:R-:W-:-:S03]  /*7fc0*/  LOP3.LUT R0, R0, 0x1f20, R5, 0xf8, !PT ;  /* 0x00001f2000007812 */ /* 0x000fc600078ef805 */
[----:B------:R-:W-:Y:S01]  /*7fd0*/  IMAD.X R11, R7, 0x1, R4, P0 ;  /* 0x00000001070b7824 */ /* 0x000fe200000e0604 */
[----:B------:R-:W-:-:S05]  /*7fe0*/  LEA R5, R0, UR6, 0x1 ;  /* 0x0000000600057c11 */ /* 0x000fca000f8e08ff */
        /* <DEDUP_REMOVED lines=8> */
.L_x_7991:
[----:B------:R-:W-:Y:S05]  /*8070*/  BSYNC.RECONVERGENT B1 ;  /* 0x0000000000017941 */ /* 0x000fea0003800200 */
.L_x_7990:
[----:B------:R-:W2:Y:S01]  /*8080*/  LD.E R22, desc[UR4][R84.64+0xdc] ;  /* 0x0000dc0454167980 */ /* 0x000ea2000c101900 */
[----:B-1----:R-:W-:Y:S02]  /*8090*/  FMNMX3.FTZ R5, R2, R126, R77, !PT ;  /* 0x0000007e02057276 */ /* 0x002fe4000781004d */
[----:B------:R-:W-:Y:S02]  /*80a0*/  LOP3.LUT R27, R56, 0x120, R3, 0xf8, !PT ;  /* 0x00000120381b7812 */ /* 0x000fe400078ef803 */
        /* <DEDUP_REMOVED lines=30> */
[----:B------:R-:W-:Y:S01]  /*8290*/  LEA R27, R27, UR6, 0x1 ;  /* 0x000000061b1b7c11 */ /* 0x000fe2000f8e08ff */
[----:B------:R-:W1:Y:S01]  /*82a0*/  SHFL.BFLY PT, R7, R4, 0x2, 0x1f ;  /* 0x0c401f0004077f89 */ /* 0x000e6200000e0000 */
[----:B------:R-:W-:Y:S02]  /*82b0*/  FMNMX.FTZ R6, R23, R6, !PT ;  /* 0x0000000617067209 */ /* 0x000fe40007810000 */
[----:B------:R-:W-:Y:S01]  /*82c0*/  IADD3 R3, PT, PT, R58, R27, RZ ;  /* 0x0000001b3a037210 */ /* 0x000fe20007ffe0ff */
[----:B------:R-:W-:Y:S04]  /*82d0*/  LDSM.16.MT88.4 R72, [R27+0x3000] ;  /* 0x003000001b48783b */ /* 0x000fe80000004200 */
[----:B------:R-:W3:Y:S04]  /*82e0*/  SHFL.BFLY PT, R5, R6, 0x2, 0x1f ;  /* 0x0c401f0006057f89 */ /* 0x000ee800000e0000 */
[----:B------:R-:W-:Y:S01]  /*82f0*/  LDSM.16.MT88.4 R8, [R27+0x3400] ;  /* 0x003400001b08783b */ /* 0x000fe20000004200 */
        /* <DEDUP_REMOVED lines=15> */
[-CC-:B------:R-:W-:Y:S01]  /*83f0*/  FFMA.FTZ R160, R77, R22.reuse, -R21.reuse ;  /* 0x000000164da07223 */ /* 0x180fe20000010815 */
[----:B------:R-:W1:Y:S01]  /*8400*/  LDSM.16.MT88.4 R4, [R3+0x3000] ;  /* 0x003000000304783b */ /* 0x000e620000004200 */
[----:B------:R-:W-:Y:S01]  /*8410*/  MUFU.EX2 R162, R162 ;  /* 0x000000a200a27308 */ /* 0x000fe20000000800 */
        /* <DEDUP_REMOVED lines=61> */
[----:B------:R-:W-:Y:S01]  /*87f0*/  FADD.FTZ R13, R13, R160 ;  /* 0x000000a00d0d7221 */ /* 0x000fe20000010000 */
[-CC-:B------:R-:W-:Y:S01]  /*8800*/  FFMA.FTZ R44, R18, R22.reuse, -R25.reuse ;  /* 0x00000016122c7223 */ /* 0x180fe20000010819 */
[-CC-:B------:R-:W-:Y:S01]  /*8810*/  FFMA.FTZ R46, R46, R22.reuse, -R25.reuse ;  /* 0x000000162e2e7223 */ /* 0x180fe20000010819 */
[-C--:B------:R-:W-:Y:S01]  /*8820*/  FFMA.FTZ R155, R23, R22.reuse, -R25 ;  /* 0x00000016179b7223 */ /* 0x080fe20000010819 */
[-CC-:B------:R-:W-:Y:S01]  /*8830*/  FFMA.FTZ R38, R54, R22.reuse, -R21.reuse ;  /* 0x0000001636267223 */ /* 0x180fe20000010815 */
[----:B------:R-:W-:Y:S01]  /*8840*/  MUFU.EX2 R158, R158 ;  /* 0x0000009e009e7308 */ /* 0x000fe20000000800 */
[-C--:B------:R-:W-:Y:S01]  /*8850*/  FFMA.FTZ R37, R62, R22.reuse, -R21 ;  /* 0x000000163e257223 */ /* 0x080fe20000010815 */
[-CC-:B------:R-:W-:Y:S01]  /*8860*/  FFMA.FTZ R32, R32, R22.reuse, -R25.reuse ;  /* 0x0000001620207223 */ /* 0x180fe20000010819 */
[-C--:B------:R-:W-:Y:S01]  /*8870*/  FFMA.FTZ R24, R24, R22.reuse, -R25 ;  /* 0x0000001618187223 */ /* 0x080fe20000010819 */
[----:B------:R-:W-:-:S04]  /*8880*/  FFMA.FTZ R154, R20, R22, -R21 ;  /* 0x00000016149a7223 */ /* 0x000fc80000010815 */
[----:B------:R-:W2:Y:S01]  /*8890*/  MUFU.EX2 R29, R29 ;  /* 0x0000001d001d7308 */ /* 0x000ea20000000800 */
[----:B---3--:R-:W-:Y:S01]  /*88a0*/  F2FP.F16.F32.PACK_AB R82, R35, R164 ;  /* 0x000000a42352723e */ /* 0x008fe200000000ff */
[----:B------:R-:W-:Y:S01]  /*88b0*/  FADD.FTZ R164, R164, R33 ;  /* 0x00000021a4a47221 */ /* 0x000fe20000010000 */
[----:B------:R-:W-:-:S03]  /*88c0*/  FFMA.FTZ R33, R98, R22, -R21 ;  /* 0x0000001662217223 */ /* 0x000fc60000010815 */
[----:B------:R-:W-:Y:S01]  /*88d0*/  FADD.FTZ R95, R35, R164 ;  /* 0x000000a4235f7221 */ /* 0x000fe20000010000 */
[----:B------:R-:W-:Y:S01]  /*88e0*/  FFMA.FTZ R35, R12, R22, -R21 ;  /* 0x000000160c237223 */ /* 0x000fe20000010815 */
[----:B------:R-:W-:Y:S01]  /*88f0*/  MUFU.EX2 R17, R17 ;  /* 0x0000001100117308 */ /* 0x000fe20000000800 */
[C---:B------:R-:W-:Y:S07]  /*8900*/  HMMA.16816.F32 R68, R80.reuse, R72, RZ ;  /* 0x000000485044723c */ /* 0x040fee00000018ff */
[----:B------:R-:W-:Y:S01]  /*8910*/  MUFU.EX2 R126, R126 ;  /* 0x0000007e007e7308 */ /* 0x000fe20000000800 */
[C---:B------:R-:W-:Y:S07]  /*8920*/  HMMA.16816.F32 R72, R80.reuse, R74, RZ ;  /* 0x0000004a5048723c */ /* 0x040fee00000018ff */
[----:B------:R-:W3:Y:S01]  /*8930*/  MUFU.EX2 R31, R31 ;  /* 0x0000001f001f7308 */ /* 0x000ee20000000800 */
[----:B-1----:R-:W-:Y:S01]  /*8940*/  HMMA.16816.F32 R76, R80, R4, RZ ;  /* 0x00000004504c723c */ /* 0x002fe200000018ff */
[----:B--2---:R-:W-:Y:S01]  /*8950*/  F2FP.F16.F32.PACK_AB R5, R29, R158 ;  /* 0x0000009e1d05723e */ /* 0x004fe200000000ff */
[----:B------:R-:W-:-:S02]  /*8960*/  FADD.FTZ R158, R158, R13 ;  /* 0x0000000d9e9e7221 */ /* 0x000fc40000010000 */
[----:B------:R-:W-:Y:S02]  /*8970*/  LDSM.16.MT88.4 R12, [R3+0x4400] ;  /* 0x00440000030c783b */ /* 0x000fe40000004200 */
[----:B------:R-:W-:Y:S01]  /*8980*/  FADD.FTZ R158, R29, R158 ;  /* 0x0000009e1d9e7221 */ /* 0x000fe20000010000 */
[----:B------:R-:W-:Y:S01]  /*8990*/  MUFU.EX2 R56, R56 ;  /* 0x0000003800387308 */ /* 0x000fe20000000800 */
[----:B------:R-:W-:Y:S07]  /*89a0*/  HMMA.16816.F32 R80, R80, R6, RZ ;  /* 0x000000065050723c */ /* 0x000fee00000018ff */
[----:B------:R-:W1:Y:S01]  /*89b0*/  MUFU.EX2 R19, R19 ;  /* 0x0000001300137308 */ /* 0x000e620000000800 */
[----:B---3--:R-:W-:Y:S01]  /*89c0*/  F2FP.F16.F32.PACK_AB R4, R31, R126 ;  /* 0x0000007e1f04723e */ /* 0x008fe200000000ff */
[----:B------:R-:W-:-:S04]  /*89d0*/  FADD.FTZ R126, R126, R95 ;  /* 0x0000005f7e7e7221 */ /* 0x000fc80000010000 */
[----:B------:R-:W-:Y:S01]  /*89e0*/  FADD.FTZ R95, R31, R126 ;  /* 0x0000007e1f5f7221 */ /* 0x000fe20000010000 */
[----:B------:R-:W-:Y:S01]  /*89f0*/  FFMA.FTZ R31, R16, R22, -R25 ;  /* 0x00000016101f7223 */ /* 0x000fe20000010819 */
[----:B------:R-:W2:Y:S08]  /*8a00*/  MUFU.EX2 R58, R58 ;  /* 0x0000003a003a7308 */ /* 0x000eb00000000800 */
[----:B------:R-:W3:Y:S01]  /*8a10*/  MUFU.EX2 R45, R45 ;  /* 0x0000002d002d7308 */ /* 0x000ee20000000800 */
[----:B-1----:R-:W-:Y:S01]  /*8a20*/  F2FP.F16.F32.PACK_AB R6, R19, R56 ;  /* 0x000000381306723e */ /* 0x002fe200000000ff */
[----:B------:R-:W-:-:S04]  /*8a30*/  FADD.FTZ R56, R56, R95 ;  /* 0x0000005f38387221 */ /* 0x000fc80000010000 */
[----:B------:R-:W-:Y:S02]  /*8a40*/  FADD.FTZ R19, R19, R56 ;  /* 0x0000003813137221 */ /* 0x000fe40000010000 */
[----:B------:R-:W1:Y:S01]  /*8a50*/  MUFU.EX2 R39, R39 ;  /* 0x0000002700277308 */ /* 0x000e620000000800 */
[----:B--2---:R-:W-:Y:S01]  /*8a60*/  F2FP.F16.F32.PACK_AB R7, R58, R17 ;  /* 0x000000113a07723e */ /* 0x004fe200000000ff */
[----:B------:R-:W-:-:S04]  /*8a70*/  FADD.FTZ R17, R17, R158 ;  /* 0x0000009e11117221 */ /* 0x000fc80000010000 */
[----:B------:R-:W-:Y:S02]  /*8a80*/  FADD.FTZ R58, R58, R17 ;  /* 0x000000113a3a7221 */ /* 0x000fe40000010000 */
[----:B------:R-:W-:Y:S01]  /*8a90*/  HMMA.16816.F32 R68, R4, R8, R68 ;  /* 0x000000080444723c */ /* 0x000fe20000001844 */
[----:B------:R-:W-:Y:S04]  /*8aa0*/  MUFU.EX2 R41, R41 ;  /* 0x0000002900297308 */ /* 0x000fe80000000800 */
[----:B---3--:R-:W-:-:S03]  /*8ab0*/  FADD.FTZ R58, R45, R58 ;  /* 0x0000003a2d3a7221 */ /* 0x008fc60000010000 */
        /* <DEDUP_REMOVED lines=9> */
[----:B------:R-:W2:Y:S01]  /*8b50*/  MUFU.EX2 R124, R124 ;  /* 0x0000007c007c7308 */ /* 0x000ea20000000800 */
[----:B------:R-:W-:Y:S01]  /*8b60*/  HMMA.16816.F32 R80, R4, R10, R80 ;  /* 0x0000000a0450723c */ /* 0x000fe20000001850 */
[----:B------:R-:W5:Y:S02]  /*8b70*/  LDSM.16.MT88.4 R8, [R27+0x3800] ;  /* 0x003800001b08783b */ /* 0x000f640000004200 */
[----:B-1----:R-:W-:-:S04]  /*8b80*/  F2FP.F16.F32.PACK_AB R4, R47, R118 ;  /* 0x000000762f04723e */ /* 0x002fc800000000ff */
[----:B------:R-:W1:Y:S01]  /*8b90*/  MUFU.EX2 R51, R51 ;  /* 0x0000003300337308 */ /* 0x000e620000000800 */
[----:B------:R-:W-:Y:S01]  /*8ba0*/  F2FP.F16.F32.PACK_AB R5, R39, R45 ;  /* 0x0000002d2705723e */ /* 0x000fe200000000ff */
[----:B------:R-:W-:Y:S01]  /*8bb0*/  FADD.FTZ R118, R118, R19 ;  /* 0x0000001376767221 */ /* 0x000fe20000010000 */
[----:B---3--:R-:W-:Y:S01]  /*8bc0*/  F2FP.F16.F32.PACK_AB R6, R43, R114 ;  /* 0x000000722b06723e */ /* 0x008fe200000000ff */
[----:B------:R-:W-:Y:S01]  /*8bd0*/  LDSM.16.MT88.4 R16, [R3+0x4800] ;  /* 0x004800000310783b */ /* 0x000fe20000004200 */
[----:B----4-:R-:W-:Y:S01]  /*8be0*/  F2FP.F16.F32.PACK_AB R7, R110, R41 ;  /* 0x000000296e07723e */ /* 0x010fe200000000ff */
[----:B------:R-:W-:Y:S01]  /*8bf0*/  FADD.FTZ R47, R47, R118 ;  /* 0x000000762f2f7221 */ /* 0x000fe20000010000 */
[----:B------:R-:W-:Y:S01]  /*8c00*/  FADD.FTZ R41, R41, R58 ;  /* 0x0000003a29297221 */ /* 0x000fe20000010000 */
[----:B------:R-:W-:Y:S01]  /*8c10*/  MUFU.EX2 R49, R49 ;  /* 0x0000003100317308 */ /* 0x000fe20000000800 */
[----:B------:R-:W-:Y:S01]  /*8c20*/  FFMA.FTZ R39, R26, R22, -R25 ;  /* 0x000000161a277223 */ /* 0x000fe20000010819 */
[----:B------:R-:W-:Y:S01]  /*8c30*/  FADD.FTZ R114, R114, R47 ;  /* 0x0000002f72727221 */ /* 0x000fe20000010000 */
[----:B------:R-:W-:-:S03]  /*8c40*/  FADD.FTZ R41, R110, R41 ;  /* 0x000000296e297221 */ /* 0x000fc60000010000 */
[----:B------:R-:W-:Y:S01]  /*8c50*/  FADD.FTZ R43, R43, R114 ;  /* 0x000000722b2b7221 */ /* 0x000fe20000010000 */
[----:B--2---:R-:W-:Y:S01]  /*8c60*/  FADD.FTZ R26, R124, R41 ;  /* 0x000000297c1a7221 */ /* 0x004fe20000010000 */
[----:B------:R-:W-:Y:S03]  /*8c70*/  MUFU.EX2 R102, R102 ;  /* 0x0000006600667308 */ /* 0x000fe60000000800 */
[----:B-1----:R-:W-:-:S05]  /*8c80*/  FADD.FTZ R26, R51, R26 ;  /* 0x0000001a331a7221 */ /* 0x002fca0000010000 */
[----:B------:R-:W1:Y:S08]  /*8c90*/  MUFU.EX2 R55, R55 ;  /* 0x0000003700377308 */ /* 0x000e700000000800 */
[----:B------:R-:W-:Y:S01]  /*8ca0*/  MUFU.EX2 R53, R53 ;  /* 0x0000003500357308 */ /* 0x000fe20000000800 */
[C---:B-----5:R-:W-:Y:S07]  /*8cb0*/  HMMA.16816.F32 R68, R4.reuse, R8, R68 ;  /* 0x000000080444723c */ /* 0x060fee0000001844 */
        /* <DEDUP_REMOVED lines=11> */
[----:B------:R-:W5:Y:S02]  /*8d70*/  LDSM.16.MT88.4 R8, [R27+0x3c00] ;  /* 0x003c00001b08783b */ /* 0x000f640000004200 */
[----:B-1----:R-:W-:-:S04]  /*8d80*/  F2FP.F16.F32.PACK_AB R4, R55, R102 ;  /* 0x000000663704723e */ /* 0x002fc800000000ff */
[----:B------:R-:W-:Y:S01]  /*8d90*/  MUFU.EX2 R63, R63 ;  /* 0x0000003f003f7308 */ /* 0x000fe20000000800 */
[----:B------:R-:W-:Y:S01]  /*8da0*/  F2FP.F16.F32.PACK_AB R5, R51, R124 ;  /* 0x0000007c3305723e */ /* 0x000fe200000000ff */
[----:B------:R-:W-:Y:S01]  /*8db0*/  FADD.FTZ R102, R102, R43 ;  /* 0x0000002b66667221 */ /* 0x000fe20000010000 */
[----:B--2---:R-:W-:Y:S02]  /*8dc0*/  F2FP.F16.F32.PACK_AB R6, R88, R53 ;  /* 0x000000355806723e */ /* 0x004fe400000000ff */
[----:B----4-:R-:W-:Y:S01]  /*8dd0*/  F2FP.F16.F32.PACK_AB R7, R94, R49 ;  /* 0x000000315e07723e */ /* 0x010fe200000000ff */
[----:B------:R-:W-:Y:S02]  /*8de0*/  FADD.FTZ R102, R55, R102 ;  /* 0x0000006637667221 */ /* 0x000fe40000010000 */
[----:B------:R-:W1:Y:S02]  /*8df0*/  MUFU.EX2 R48, R48 ;  /* 0x0000003000307308 */ /* 0x000e640000000800 */
[----:B------:R-:W-:-:S04]  /*8e00*/  FADD.FTZ R23, R53, R102 ;  /* 0x0000006635177221 */ /* 0x000fc80000010000 */
[----:B------:R-:W-:Y:S02]  /*8e10*/  FADD.FTZ R23, R88, R23 ;  /* 0x0000001758177221 */ /* 0x000fe40000010000 */
[----:B------:R-:W2:Y:S08]  /*8e20*/  MUFU.EX2 R65, R65 ;  /* 0x0000004100417308 */ /* 0x000eb00000000800 */
[----:B------:R-:W-:Y:S08]  /*8e30*/  MUFU.EX2 R89, R89 ;  /* 0x0000005900597308 */ /* 0x000ff00000000800 */
[----:B------:R-:W-:Y:S01]  /*8e40*/  MUFU.EX2 R66, R66 ;  /* 0x0000004200427308 */ /* 0x000fe20000000800 */
[C---:B-----5:R-:W-:Y:S07]  /*8e50*/  HMMA.16816.F32 R68, R4.reuse, R8, R68 ;  /* 0x000000080444723c */ /* 0x060fee0000001844 */
[----:B------:R-:W-:Y:S01]  /*8e60*/  MUFU.EX2 R34, R34 ;  /* 0x0000002200227308 */ /* 0x000fe20000000800 */
[C---:B------:R-:W-:Y:S01]  /*8e70*/  HMMA.16816.F32 R72, R4.reuse, R10, R72 ;  /* 0x0000000a0448723c */ /* 0x040fe20000001848 */
[----:B------:R-:W4:Y:S06]  /*8e80*/  LDSM.16.MT88.4 R8, [R3+0x3c00] ;  /* 0x003c00000308783b */ /* 0x000f2c0000004200 */
[----:B------:R-:W-:Y:S08]  /*8e90*/  MUFU.EX2 R87, R87 ;  /* 0x0000005700577308 */ /* 0x000ff00000000800 */
[----:B------:R-:W-:Y:S08]  /*8ea0*/  MUFU.EX2 R50, R50 ;  /* 0x0000003200327308 */ /* 0x000ff00000000800 */
[----:B------:R-:W5:Y:S08]  /*8eb0*/  MUFU.EX2 R93, R93 ;  /* 0x0000005d005d7308 */ /* 0x000f700000000800 */
[----:B------:R-:W-:Y:S08]  /*8ec0*/  MUFU.EX2 R36, R36 ;  /* 0x0000002400247308 */ /* 0x000ff00000000800 */
[----:B------:R-:W5:Y:S01]  /*8ed0*/  MUFU.EX2 R91, R91 ;  /* 0x0000005b005b7308 */ /* 0x000f620000000800 */
[C---:B----4-:R-:W-:Y:S07]  /*8ee0*/  HMMA.16816.F32 R76, R4.reuse, R8, R76 ;  /* 0x00000008044c723c */ /* 0x050fee000000184c */
[----:B------:R-:W-:Y:S01]  /*8ef0*/  MUFU.EX2 R28, R28 ;  /* 0x0000001c001c7308 */ /* 0x000fe20000000800 */
[----:B------:R-:W-:Y:S01]  /*8f00*/  HMMA.16816.F32 R80, R4, R10, R80 ;  /* 0x0000000a0450723c */ /* 0x000fe20000001850 */
[----:B------:R-:W4:Y:S02]  /*8f10*/  LDSM.16.MT88.4 R8, [R27+0x4000] ;  /* 0x004000001b08783b */ /* 0x000f240000004200 */
[----:B---3--:R-:W-:-:S04]  /*8f20*/  F2FP.F16.F32.PACK_AB R4, R59, R64 ;  /* 0x000000403b04723e */ /* 0x008fc800000000ff */
[----:B------:R-:W-:Y:S01]  /*8f30*/  MUFU.EX2 R67, R67 ;  /* 0x0000004300437308 */ /* 0x000fe20000000800 */
[----:B------:R-:W-:Y:S01]  /*8f40*/  F2FP.F16.F32.PACK_AB R5, R61, R106 ;  /* 0x0000006a3d05723e */ /* 0x000fe200000000ff */
[----:B------:R-:W-:Y:S01]  /*8f50*/  FADD.FTZ R64, R64, R23 ;  /* 0x0000001740407221 */ /* 0x000fe20000010000 */
[----:B-1----:R-:W-:Y:S02]  /*8f60*/  F2FP.F16.F32.PACK_AB R6, R48, R63 ;  /* 0x0000003f3006723e */ /* 0x002fe400000000ff */
[----:B--2---:R-:W-:Y:S01]  /*8f70*/  F2FP.F16.F32.PACK_AB R7, R65, R40 ;  /* 0x000000284107723e */ /* 0x004fe200000000ff */
[----:B------:R-:W-:Y:S02]  /*8f80*/  FADD.FTZ R64, R59, R64 ;  /* 0x000000403b407221 */ /* 0x000fe40000010000 */
[----:B------:R-:W-:Y:S02]  /*8f90*/  MUFU.EX2 R30, R30 ;  /* 0x0000001e001e7308 */ /* 0x000fe40000000800 */
[----:B------:R-:W-:-:S04]  /*8fa0*/  FADD.FTZ R63, R63, R64 ;  /* 0x000000403f3f7221 */ /* 0x000fc80000010000 */
[----:B------:R-:W-:Y:S02]  /*8fb0*/  FADD.FTZ R63, R48, R63 ;  /* 0x0000003f303f7221 */ /* 0x000fe40000010000 */
[----:B------:R-:W-:Y:S08]  /*8fc0*/  MUFU.EX2 R33, R33 ;  /* 0x0000002100217308 */ /* 0x000ff00000000800 */
[----:B------:R-:W-:Y:S08]  /*8fd0*/  MUFU.EX2 R42, R42 ;  /* 0x0000002a002a7308 */ /* 0x000ff00000000800 */
[----:B------:R-:W1:Y:S01]  /*8fe0*/  MUFU.EX2 R29, R46 ;  /* 0x0000002e001d7308 */ /* 0x000e620000000800 */
[C---:B----4-:R-:W-:Y:S07]  /*8ff0*/  HMMA.16816.F32 R68, R4.reuse, R8, R68 ;  /* 0x000000080444723c */ /* 0x050fee0000001844 */
[----:B------:R-:W-:Y:S01]  /*9000*/  MUFU.EX2 R31, R31 ;  /* 0x0000001f001f7308 */ /* 0x000fe20000000800 */
[C---:B------:R-:W-:Y:S01]  /*9010*/  HMMA.16816.F32 R72, R4.reuse, R10, R72 ;  /* 0x0000000a0448723c */ /* 0x040fe20000001848 */
[----:B------:R-:W2:Y:S06]  /*9020*/  LDSM.16.MT88.4 R8, [R3+0x4000] ;  /* 0x004000000308783b */ /* 0x000eac0000004200 */
[----:B------:R-:W3:Y:S08]  /*9030*/  MUFU.EX2 R44, R44 ;  /* 0x0000002c002c7308 */ /* 0x000ef00000000800 */
[----:B------:R-:W-:Y:S08]  /*9040*/  MUFU.EX2 R35, R35 ;  /* 0x0000002300237308 */ /* 0x000ff00000000800 */
[----:B------:R-:W-:Y:S08]  /*9050*/  MUFU.EX2 R38, R38 ;  /* 0x0000002600267308 */ /* 0x000ff00000000800 */
[----:B------:R-:W-:Y:S08]  /*9060*/  MUFU.EX2 R37, R37 ;  /* 0x0000002500257308 */ /* 0x000ff00000000800 */
[----:B------:R-:W-:Y:S01]  /*9070*/  MUFU.EX2 R32, R32 ;  /* 0x0000002000207308 */ /* 0x000fe20000000800 */
[C---:B--2---:R-:W-:Y:S07]  /*9080*/  HMMA.16816.F32 R76, R4.reuse, R8, R76 ;  /* 0x00000008044c723c */ /* 0x044fee000000184c */
[----:B------:R-:W2:Y:S01]  /*9090*/  MUFU.EX2 R39, R39 ;  /* 0x0000002700277308 */ /* 0x000ea20000000800 */
[----:B------:R-:W-:Y:S01]  /*90a0*/  HMMA.16816.F32 R80, R4, R10, R80 ;  /* 0x0000000a0450723c */ /* 0x000fe20000001850 */
[----:B------:R-:W4:Y:S02]  /*90b0*/  LDSM.16.MT88.4 R8, [R27+0x4400] ;  /* 0x004400001b08783b */ /* 0x000f240000004200 */
[----:B-----5:R-:W-:-:S04]  /*90c0*/  F2FP.F16.F32.PACK_AB R4, R93, R50 ;  /* 0x000000325d04723e */ /* 0x020fc800000000ff */
[----:B------:R-:W-:Y:S01]  /*90d0*/  MUFU.EX2 R24, R24 ;  /* 0x0000001800187308 */ /* 0x000fe20000000800 */
[----:B------:R-:W-:Y:S01]  /*90e0*/  F2FP.F16.F32.PACK_AB R5, R66, R89 ;  /* 0x000000594205723e */ /* 0x000fe200000000ff */
[----:B------:R-:W-:Y:S01]  /*90f0*/  FADD.FTZ R50, R50, R63 ;  /* 0x0000003f32327221 */ /* 0x000fe20000010000 */
[----:B------:R-:W-:Y:S02]  /*9100*/  F2FP.F16.F32.PACK_AB R6, R91, R36 ;  /* 0x000000245b06723e */ /* 0x000fe400000000ff */
[----:B------:R-:W-:Y:S01]  /*9110*/  F2FP.F16.F32.PACK_AB R7, R87, R34 ;  /* 0x000000225707723e */ /* 0x000fe200000000ff */
[----:B------:R-:W-:Y:S02]  /*9120*/  FADD.FTZ R93, R93, R50 ;  /* 0x000000325d5d7221 */ /* 0x000fe40000010000 */
[----:B------:R-:W5:Y:S02]  /*9130*/  MUFU.EX2 R155, R155 ;  /* 0x0000009b009b7308 */ /* 0x000f640000000800 */
[----:B------:R-:W-:-:S02]  /*9140*/  FADD.FTZ R36, R36, R93 ;  /* 0x0000005d24247221 */ /* 0x000fc40000010000 */
[C---:B------:R-:W-:Y:S03]  /*9150*/  HMMA.16816.F32 R76, R4.reuse, R12, R76 ;  /* 0x0000000c044c723c */ /* 0x040fe6000000184c */
[----:B------:R-:W-:Y:S01]  /*9160*/  FADD.FTZ R91, R91, R36 ;  /* 0x000000245b5b7221 */ /* 0x000fe20000010000 */
[----:B------:R-:W5:Y:S04]  /*9170*/  MUFU.EX2 R154, R154 ;  /* 0x0000009a009a7308 */ /* 0x000f680000000800 */
[C---:B------:R-:W-:Y:S01]  /*9180*/  HMMA.16816.F32 R80, R4.reuse, R14, R80 ;  /* 0x0000000e0450723c */ /* 0x040fe20000001850 */
[----:B------:R-:W-:Y:S07]  /*9190*/  LDSM.16.MT88.4 R12, [R27+0x4c00] ;  /* 0x004c00001b0c783b */ /* 0x000fee0000004200 */
[C---:B----4-:R-:W-:Y:S08]  /*91a0*/  HMMA.16816.F32 R68, R4.reuse, R8, R68 ;  /* 0x000000080444723c */ /* 0x050ff00000001844 */
[----:B------:R-:W-:Y:S01]  /*91b0*/  HMMA.16816.F32 R72, R4, R10, R72 ;  /* 0x0000000a0448723c */ /* 0x000fe20000001848 */
[----:B------:R-:W4:Y:S02]  /*91c0*/  LDSM.16.MT88.4 R8, [R27+0x4800] ;  /* 0x004800001b08783b */ /* 0x000f240000004200 */
[----:B-1----:R-:W-:-:S02]  /*91d0*/  F2FP.F16.F32.PACK_AB R4, R29, R42 ;  /* 0x0000002a1d04723e */ /* 0x002fc400000000ff */
[----:B------:R-:W-:Y:S02]  /*91e0*/  F2FP.F16.F32.PACK_AB R5, R67, R28 ;  /* 0x0000001c4305723e */ /* 0x000fe400000000ff */
[----:B---3--:R-:W-:Y:S02]  /*91f0*/  F2FP.F16.F32.PACK_AB R6, R44, R31 ;  /* 0x0000001f2c06723e */ /* 0x008fe400000000ff */
[----:B------:R-:W-:-:S07]  /*9200*/  F2FP.F16.F32.PACK_AB R7, R33, R30 ;  /* 0x0000001e2107723e */ /* 0x000fce00000000ff */
[C---:B------:R-:W-:Y:S08]  /*9210*/  HMMA.16816.F32 R76, R4.reuse, R16, R76 ;  /* 0x00000010044c723c */ /* 0x040ff0000000184c */
[C---:B------:R-:W-:Y:S08]  /*9220*/  HMMA.16816.F32 R80, R4.reuse, R18, R80 ;  /* 0x000000120450723c */ /* 0x040ff00000001850 */
[----:B----4-:R-:W-:Y:S03]  /*9230*/  HMMA.16816.F32 R68, R4, R8, R68 ;  /* 0x000000080444723c */ /* 0x010fe60000001844 */
[----:B------:R-:W-:-:S04]  /*9240*/  FADD.FTZ R9, R49, R26 ;  /* 0x0000001a31097221 */ /* 0x000fc80000010000 */
[----:B------:R-:W-:Y:S01]  /*9250*/  FADD.FTZ R9, R94, R9 ;  /* 0x000000095e097221 */ /* 0x000fe20000010000 */
[----:B------:R-:W-:Y:S03]  /*9260*/  HMMA.16816.F32 R72, R4, R10, R72 ;  /* 0x0000000a0448723c */ /* 0x000fe60000001848 */
[----:B------:R-:W-:Y:S01]  /*9270*/  FADD.FTZ R106, R106, R9 ;  /* 0x000000096a6a7221 */ /* 0x000fe20000010000 */
[----:B--2---:R-:W-:Y:S01]  /*9280*/  F2FP.F16.F32.PACK_AB R4, R39, R32 ;  /* 0x000000202704723e */ /* 0x004fe200000000ff */
[----:B------:R1:W2:Y:S01]  /*9290*/  LDSM.16.MT88.4 R8, [R3+0x4c00] ;  /* 0x004c00000308783b */ /* 0x0002a20000004200 */
[----:B------:R-:W-:Y:S01]  /*92a0*/  F2FP.F16.F32.PACK_AB R5, R38, R35 ;  /* 0x000000232605723e */ /* 0x000fe200000000ff */
[----:B------:R-:W-:Y:S01]  /*92b0*/  FADD.FTZ R61, R61, R106 ;  /* 0x0000006a3d3d7221 */ /* 0x000fe20000010000 */
[----:B-----5:R-:W-:Y:S02]  /*92c0*/  F2FP.F16.F32.PACK_AB R6, R155, R24 ;  /* 0x000000189b06723e */ /* 0x020fe400000000ff */
[----:B------:R-:W-:Y:S01]  /*92d0*/  F2FP.F16.F32.PACK_AB R7, R154, R37 ;  /* 0x000000259a07723e */ /* 0x000fe200000000ff */
[----:B------:R-:W-:-:S04]  /*92e0*/  FADD.FTZ R16, R40, R61 ;  /* 0x0000003d28107221 */ /* 0x000fc80000010000 */
[----:B------:R-:W-:Y:S02]  /*92f0*/  FADD.FTZ R16, R65, R16 ;  /* 0x0000001041107221 */ /* 0x000fe40000010000 */
[----:B------:R-:W-:Y:S03]  /*9300*/  HMMA.16816.F32 R68, R4, R12, R68 ;  /* 0x0000000c0444723c */ /* 0x000fe60000001844 */
[----:B------:R-:W-:Y:S01]  /*9310*/  FADD.FTZ R12, R42, R91 ;  /* 0x0000005b2a0c7221 */ /* 0x000fe20000010000 */
[----:B------:R-:W-:-:S03]  /*9320*/  FADD.FTZ R89, R89, R16 ;  /* 0x0000001059597221 */ /* 0x000fc60000010000 */
[----:B------:R-:W-:Y:S01]  /*9330*/  FADD.FTZ R12, R29, R12 ;  /* 0x0000000c1d0c7221 */ /* 0x000fe20000010000 */
[----:B------:R-:W-:Y:S03]  /*9340*/  HMMA.16816.F32 R72, R4, R14, R72 ;  /* 0x0000000e0448723c */ /* 0x000fe60000001848 */
[----:B-1----:R-:W-:-:S04]  /*9350*/  FADD.FTZ R3, R66, R89 ;  /* 0x0000005942037221 */ /* 0x002fc80000010000 */
[----:B------:R-:W-:Y:S01]  /*9360*/  FADD.FTZ R34, R34, R3 ;  /* 0x0000000322227221 */ /* 0x000fe20000010000 */
[----:B------:R-:W-:-:S03]  /*9370*/  FADD.FTZ R3, R31, R12 ;  /* 0x0000000c1f037221 */ /* 0x000fc60000010000 */
[----:B------:R-:W-:Y:S01]  /*9380*/  FADD.FTZ R87, R87, R34 ;  /* 0x0000002257577221 */ /* 0x000fe20000010000 */
[----:B------:R-:W-:-:S03]  /*9390*/  FADD.FTZ R3, R44, R3 ;  /* 0x000000032c037221 */ /* 0x000fc60000010000 */
[----:B------:R-:W-:Y:S01]  /*93a0*/  FADD.FTZ R28, R28, R87 ;  /* 0x000000571c1c7221 */ /* 0x000fe20000010000 */
[----:B------:R-:W-:-:S03]  /*93b0*/  FADD.FTZ R32, R32, R3 ;  /* 0x0000000320207221 */ /* 0x000fc60000010000 */
[----:B------:R-:W-:Y:S01]  /*93c0*/  FADD.FTZ R67, R67, R28 ;  /* 0x0000001c43437221 */ /* 0x000fe20000010000 */
[----:B--2---:R-:W-:Y:S03]  /*93d0*/  HMMA.16816.F32 R76, R4, R8, R76 ;  /* 0x00000008044c723c */ /* 0x004fe6000000184c */
[----:B------:R-:W-:Y:S01]  /*93e0*/  FADD.FTZ R39, R39, R32 ;  /* 0x0000002027277221 */ /* 0x000fe20000010000 */
[----:B------:R-:W-:-:S03]  /*93f0*/  FADD.FTZ R8, R30, R67 ;  /* 0x000000431e087221 */ /* 0x000fc60000010000 */
[----:B------:R-:W-:Y:S01]  /*9400*/  FADD.FTZ R24, R24, R39 ;  /* 0x0000002718187221 */ /* 0x000fe20000010000 */
[----:B------:R-:W-:Y:S01]  /*9410*/  FADD.FTZ R8, R33, R8 ;  /* 0x0000000821087221 */ /* 0x000fe20000010000 */
[----:B------:R-:W-:Y:S03]  /*9420*/  HMMA.16816.F32 R80, R4, R10, R80 ;  /* 0x0000000a0450723c */ /* 0x000fe60000001850 */
[----:B------:R-:W-:Y:S01]  /*9430*/  FADD.FTZ R155, R155, R24 ;  /* 0x000000189b9b7221 */ /* 0x000fe20000010000 */
[----:B------:R-:W-:-:S04]  /*9440*/  FADD.FTZ R35, R35, R8 ;  /* 0x0000000823237221 */ /* 0x000fc80000010000 */
        /* <DEDUP_REMOVED lines=10> */
.L_x_8002:
        /* <DEDUP_REMOVED lines=8> */
[C---:B-1----:R-:W-:Y:S02]  /*9570*/  SHF.L.U32 R157, R128.reuse, 0x3, RZ ;  /* 0x00000003809d7819 */ /* 0x042fe400000006ff */
[----:B------:R-:W-:Y:S01]  /*9580*/  LOP3.LUT R86, R128, 0x18, RZ, 0xc0, !PT ;  /* 0x0000001880567812 */ /* 0x000fe200078ec0ff */
        /* <DEDUP_REMOVED lines=70> */
.L_x_7997:
[----:B------:R-:W-:Y:S05]  /*99f0*/  BSYNC.RECONVERGENT B0 ;  /* 0x0000000000007941 */ /* 0x000fea0003800200 */
.L_x_7996:
[----:B------:R-:W1:Y:S01]  /*9a00*/  S2UR UR7, SR_CgaCtaId ;  /* 0x00000000000779c3 */ /* 0x000e620000008800 */
[--C-:B------:R-:W-:Y:S01]  /*9a10*/  LOP3.LUT R86, R86, 0xc0, R157.reuse, 0xf8, !PT ;  /* 0x000000c056567812 */ /* 0x100fe200078ef89d */
[C---:B------:R-:W-:Y:S01]  /*9a20*/  IMAD.SHL.U32 R130, R128.reuse, 0x10, RZ ;  /* 0x0000001080827824 */ /* 0x040fe200078e00ff */
[----:B------:R-:W-:Y:S01]  /*9a30*/  UMOV UR8, 0x400 ;  /* 0x0000040000087882 */ /* 0x000fe20000000000 */
[----:B------:R-:W-:Y:S01]  /*9a40*/  IMAD.SHL.U32 R132, R128, 0x20, RZ ;  /* 0x0000002080847824 */ /* 0x000fe200078e00ff */
[----:B------:R-:W-:Y:S01]  /*9a50*/  LOP3.LUT R86, R86, 0x18, R157, 0x78, !PT ;  /* 0x0000001856567812 */ /* 0x000fe200078e789d */
[C---:B------:R-:W-:Y:S01]  /*9a60*/  IMAD.SHL.U32 R90, R128.reuse, 0x4, RZ ;  /* 0x00000004805a7824 */ /* 0x040fe200078e00ff */
[----:B------:R-:W-:Y:S01]  /*9a70*/  IADD3 R158, P0, PT, R151, R138, RZ ;  /* 0x0000008a979e7210 */ /* 0x000fe20007f1e0ff */
[----:B------:R-:W-:Y:S01]  /*9a80*/  BSSY.RECONVERGENT B1, `(.L_x_7998) ;  /* 0x00000bb000017945 */ /* 0x000fe20003800200 */
[----:B------:R-:W-:Y:S02]  /*9a90*/  LOP3.LUT R3, R128, 0x8, RZ, 0xc0, !PT ;  /* 0x0000000880037812 */ /* 0x000fe400078ec0ff */
[----:B------:R-:W-:Y:S01]  /*9aa0*/  LOP3.LUT R91, R130, 0x100, RZ, 0xc0, !PT ;  /* 0x00000100825b7812 */ /* 0x000fe200078ec0ff */
[----:B------:R-:W-:Y:S01]  /*9ab0*/  IMAD.X R159, R150, 0x1, R139, P0 ;  /* 0x00000001969f7824 */ /* 0x000fe200000e068b */
[----:B------:R-:W-:Y:S02]  /*9ac0*/  SHF.R.U32.HI R129, RZ, 0x1, R128 ;  /* 0x00000001ff817819 */ /* 0x000fe40000011680 */
[----:B------:R-:W-:Y:S02]  /*9ad0*/  LOP3.LUT R157, R86, 0x1f20, R157, 0xf8, !PT ;  /* 0x00001f20569d7812 */ /* 0x000fe400078ef89d */
[--C-:B------:R-:W-:Y:S02]  /*9ae0*/  LOP3.LUT R3, R3, 0xc0, R132.reuse, 0xf8, !PT ;  /* 0x000000c003037812 */ /* 0x100fe400078ef884 */
[----:B------:R-:W-:Y:S02]  /*9af0*/  LOP3.LUT R0, R90, 0x18, RZ, 0xc0, !PT ;  /* 0x000000185a007812 */ /* 0x000fe400078ec0ff */
[----:B------:R-:W-:Y:S02]  /*9b00*/  LOP3.LUT R2, R91, 0x20, R132, 0xf8, !PT ;  /* 0x000000205b027812 */ /* 0x000fe400078ef884 */
[----:B------:R-:W-:Y:S01]  /*9b10*/  LOP3.LUT R131, R129, 0x8, RZ, 0xc0, !PT ;  /* 0x0000000881837812 */ /* 0x000fe200078ec0ff */
[----:B-1----:R-:W-:Y:S01]  /*9b20*/  ULEA UR6, UR7, UR8, 0x18 ;  /* 0x0000000807067291 */ /* 0x002fe2000f8ec0ff */
[----:B------:R-:W-:Y:S02]  /*9b30*/  LOP3.LUT R130, R130, 0x3e00, RZ, 0xc0, !PT ;  /* 0x00003e0082827812 */ /* 0x000fe400078ec0ff */
[----:B------:R-:W-:Y:S02]  /*9b40*/  IADD3 R160, P0, PT, R158, R151, RZ ;  /* 0x000000979ea07210 */ /* 0x000fe40007f1e0ff */
[----:B------:R-:W-:Y:S02]  /*9b50*/  LOP3.LUT R2, R2, R3, R0, 0xf6, !PT ;  /* 0x0000000302027212 */ /* 0x000fe400078ef600 */
[----:B------:R-:W-:Y:S01]  /*9b60*/  LEA R157, R157, UR6, 0x1 ;  /* 0x000000069d9d7c11 */ /* 0x000fe2000f8e08ff */
[----:B------:R-:W-:Y:S01]  /*9b70*/  IMAD.X R161, R159, 0x1, R150, P0 ;  /* 0x000000019fa17824 */ /* 0x000fe200000e0696 */
[--C-:B------:R-:W-:Y:S02]  /*9b80*/  LOP3.LUT R131, R131, 0xc0, R132.reuse, 0xf8, !PT ;  /* 0x000000c083837812 */ /* 0x100fe400078ef884 */
[--C-:B------:R-:W-:Y:S01]  /*9b90*/  LOP3.LUT R3, R130, 0x20, R132.reuse, 0xf8, !PT ;  /* 0x0000002082037812 */ /* 0x100fe200078ef884 */
[----:B------:R-:W-:Y:S01]  /*9ba0*/  @!PT LDS RZ, [RZ] ;  /* 0x00000000fffff984 */ /* 0x000fe20000000800 */
[----:B------:R-:W-:Y:S01]  /*9bb0*/  @!PT LDS RZ, [RZ] ;  /* 0x00000000fffff984 */ /* 0x000fe20000000800 */
[----:B------:R-:W-:Y:S01]  /*9bc0*/  @!PT LDS RZ, [RZ] ;  /* 0x00000000fffff984 */ /* 0x000fe20000000800 */
[----:B------:R1:W-:Y:S01]  /*9bd0*/  LDGSTS.E.BYPASS.LTC128B.128 [R157+0x3000], desc[UR4][R138.64] ;  /* 0x030000008a9d7fae */ /* 0x0003e2000b981a04 */
[----:B------:R-:W-:Y:S02]  /*9be0*/  IADD3 R162, P0, PT, R160, R151, RZ ;  /* 0x00000097a0a27210 */ /* 0x000fe40007f1e0ff */
[----:B------:R-:W-:Y:S02]  /*9bf0*/  LOP3.LUT R131, R131, R0, RZ, 0x3c, !PT ;  /* 0x0000000083837212 */ /* 0x000fe400078e3cff */
[----:B------:R1:W-:Y:S01]  /*9c00*/  LDGSTS.E.BYPASS.LTC128B.128 [R157+0x3800], desc[UR4][R158.64] ;  /* 0x038000009e9d7fae */ /* 0x0003e2000b981a04 */
[----:B------:R-:W-:Y:S01]  /*9c10*/  LOP3.LUT R0, R3, 0x100, R132, 0xf8, !PT ;  /* 0x0000010003007812 */ /* 0x000fe200078ef884 */
[----:B------:R-:W-:Y:S01]  /*9c20*/  IMAD.X R163, R161, 0x1, R150, P0 ;  /* 0x00000001a1a37824 */ /* 0x000fe200000e0696 */
[----:B------:R-:W-:Y:S02]  /*9c30*/  LEA R2, R2, UR6, 0x1 ;  /* 0x0000000602027c11 */ /* 0x000fe4000f8e08ff */
[----:B------:R1:W-:Y:S01]  /*9c40*/  LDGSTS.E.BYPASS.LTC128B.128 [R157+0x4000], desc[UR4][R160.64] ;  /* 0x04000000a09d7fae */ /* 0x0003e2000b981a04 */
[----:B------:R-:W-:Y:S02]  /*9c50*/  LOP3.LUT R3, R0, R131, RZ, 0xfc, !PT ;  /* 0x0000008300037212 */ /* 0x000fe400078efcff */
[----:B------:R-:W-:Y:S02]  /*9c60*/  LOP3.LUT P0, RZ, R128, 0x4, RZ, 0xc0, !PT ;  /* 0x0000000480ff7812 */ /* 0x000fe4000780c0ff */
[----:B------:R1:W-:Y:S01]  /*9c70*/  LDGSTS.E.BYPASS.LTC128B.128 [R157+0x4800], desc[UR4][R162.64] ;  /* 0x04800000a29d7fae */ /* 0x0003e2000b981a04 */
[----:B------:R-:W-:Y:S01]  /*9c80*/  LEA R0, R3, UR6, 0x1 ;  /* 0x0000000603007c11 */ /* 0x000fe2000f8e08ff */
[----:B------:R-:W-:Y:S01]  /*9c90*/  IMAD.MOV.U32 R3, RZ, RZ, 0x20 ;  /* 0x00000020ff037424 */ /* 0x000fe200078e00ff */
[----:B------:R-:W-:Y:S02]  /*9ca0*/  ISETP.NE.AND P2, PT, R152, RZ, PT ;  /* 0x000000ff9800720c */ /* 0x000fe40003f45270 */
[----:B------:R-:W-:Y:S02]  /*9cb0*/  LDSM.16.M88.4 R96, [R2+0x1000] ;  /* 0x001000000260783b */ /* 0x000fe40000000200 */
[----:B------:R-:W-:Y:S03]  /*9cc0*/  SEL R3, R3, 0xffffffe0, !P0 ;  /* 0xffffffe003037807 */ /* 0x000fe60004000000 */
[----:B------:R-:W2:Y:S05]  /*9cd0*/  LDSM.16.M88.4 R92, [R0] ;  /* 0x00000000005c783b */ /* 0x000eaa0000000200 */
        /* <DEDUP_REMOVED lines=73> */
[-C--:B------:R-:W-:Y:S02]  /*a170*/  LOP3.LUT R92, R92, R95.reuse, RZ, 0x3c, !PT ;  /* 0x0000005f5c5c7212 */ /* 0x080fe400078e3cff */
[----:B------:R-:W1:Y:S02]  /*a180*/  I2F.RP R3, R91 ;  /* 0x0000005b00037306 */ /* 0x000e640000209400 */
[----:B------:R-:W-:Y:S08]  /*a190*/  ISETP.GE.AND P2, PT, R92, RZ, PT ;  /* 0x000000ff5c00720c */ /* 0x000ff00003f46270 */
[----:B-1----:R-:W1:Y:S02]  /*a1a0*/  MUFU.RCP R0, R3 ;  /* 0x0000000300007308 */ /* 0x002e640000001000 */
[----:B-1----:R-:W-:Y:S01]  /*a1b0*/  VIADD R96, R0, 0xffffffe ;  /* 0x0ffffffe00607836 */ /* 0x002fe20000000000 */
[----:B------:R-:W-:Y:S07]  /*a1c0*/  IABS R3, R95 ;  /* 0x0000005f00037213 */ /* 0x000fee0000000000 */
[----:B------:R-:W1:Y:S01]  /*a1d0*/  F2I.FTZ.U32.TRUNC.NTZ R97, R96 ;  /* 0x0000006000617305 */ /* 0x000e62000021f000 */
[----:B------:R-:W-:Y:S02]  /*a1e0*/  IMAD.MOV R3, RZ, RZ, -R3 ;  /* 0x000000ffff037224 */ /* 0x000fe400078e0a03 */
[--C-:B-1----:R-:W-:Y:S02]  /*a1f0*/  IMAD.MOV R0, RZ, RZ, -R97.reuse ;  /* 0x000000ffff007224 */ /* 0x102fe400078e0a61 */
[----:B------:R-:W-:Y:S02]  /*a200*/  IMAD.MOV.U32 R96, RZ, RZ, RZ ;  /* 0x000000ffff607224 */ /* 0x000fe400078e00ff */
[----:B------:R-:W-:Y:S01]  /*a210*/  IMAD R93, R0, R91, RZ ;  /* 0x0000005b005d7224 */ /* 0x000fe200078e02ff */
[----:B------:R-:W-:Y:S03]  /*a220*/  IADD3 R0, PT, PT, R153, -0x80, RZ ;  /* 0xffffff8099007810 */ /* 0x000fe60007ffe0ff */
[----:B------:R-:W-:Y:S01]  /*a230*/  IMAD.HI.U32 R93, R97, R93, R96 ;  /* 0x0000005d615d7227 */ /* 0x000fe200078e0060 */
[----:B------:R-:W-:Y:S01]  /*a240*/  IABS R86, R0 ;  /* 0x0000000000567213 */ /* 0x000fe20000000000 */
[----:B------:R-:W2:Y:S01]  /*a250*/  LD.E.64 R96, desc[UR4][R84.64+0x38] ;  /* 0x0000380454607980 */ /* 0x000ea2000c101b00 */
[----:B------:R-:W-:Y:S03]  /*a260*/  LOP3.LUT R0, R0, R95, RZ, 0x3c, !PT ;  /* 0x0000005f00007212 */ /* 0x000fe600078e3cff */
        /* <DEDUP_REMOVED lines=30> */
[----:B--2---:R-:W-:Y:S04]  /*a450*/  IMAD R2, R97, R95, RZ ;  /* 0x0000005f61027224 */ /* 0x004fe800078e02ff */
[C---:B------:R-:W-:Y:S02]  /*a460*/  IMAD R2, R96.reuse, R91, R2 ;  /* 0x0000005b60027224 */ /* 0x040fe400078e0202 */
[----:B------:R-:W-:Y:S05]  /*a470*/  IMAD.WIDE.U32 R96, R96, R95, RZ ;  /* 0x0000005f60607225 */ /* 0x000fea00078e00ff */
        /* <DEDUP_REMOVED lines=9> */
.L_x_8001:
[----:B------:R-:W-:Y:S05]  /*a510*/  BSYNC.RECONVERGENT B0 ;  /* 0x0000000000007941 */ /* 0x000fea0003800200 */
.L_x_8000:
[C---:B------:R-:W-:Y:S01]  /*a520*/  IMAD.SHL.U32 R3, R134.reuse, 0x40, RZ ;  /* 0x0000004086037824 */ /* 0x040fe200078e00ff */
[----:B------:R-:W-:Y:S01]  /*a530*/  SHF.L.U64.HI R0, R134, 0x6, R135 ;  /* 0x0000000686007819 */ /* 0x000fe20000010287 */
[--C-:B------:R-:W-:Y:S03]  /*a540*/  IMAD.MOV.U32 R137, RZ, RZ, R133.reuse ;  /* 0x000000ffff897224 */ /* 0x100fe600078e0085 */
[----:B------:R-:W-:Y:S02]  /*a550*/  IADD3 R92, P2, PT, R3, R136, RZ ;  /* 0x00000088035c7210 */ /* 0x000fe40007f5e0ff */
[----:B------:R-:W-:Y:S01]  /*a560*/  @!PT LDS RZ, [RZ] ;  /* 0x00000000fffff984 */ /* 0x000fe20000000800 */
[----:B------:R-:W-:Y:S01]  /*a570*/  @!PT LDS RZ, [RZ] ;  /* 0x00000000fffff984 */ /* 0x000fe20000000800 */
[----:B------:R-:W-:Y:S01]  /*a580*/  @!PT LDS RZ, [RZ] ;  /* 0x00000000fffff984 */ /* 0x000fe20000000800 */
[----:B------:R1:W-:Y:S02]  /*a590*/  LDGSTS.E.BYPASS.LTC128B.128 [R157+0x1000], desc[UR4][R136.64] ;  /* 0x01000000889d7fae */ /* 0x0003e4000b981a04 */
[-C--:B------:R-:W-:Y:S01]  /*a5a0*/  IADD3 R2, P3, PT, R92, R3.reuse, RZ ;  /* 0x000000035c027210 */ /* 0x080fe20007f7e0ff */
[----:B------:R-:W-:Y:S03]  /*a5b0*/  IMAD.X R93, R0, 0x1, R133, P2 ;  /* 0x00000001005d7824 */ /* 0x000fe600010e0685 */
[----:B------:R-:W-:Y:S02]  /*a5c0*/  IADD3 R94, P2, PT, R2, R3, RZ ;  /* 0x00000003025e7210 */ /* 0x000fe40007f5e0ff */
[----:B------:R1:W-:Y:S01]  /*a5d0*/  LDGSTS.E.BYPASS.LTC128B.128 [R157+0x1800], desc[UR4][R92.64] ;  /* 0x018000005c9d7fae */ /* 0x0003e2000b981a04 */
[-C--:B------:R-:W-:Y:S04]  /*a5e0*/  IADD3.X R3, PT, PT, R93, R0.reuse, RZ, P3, !PT ;  /* 0x000000005d037210 */ /* 0x080fe80001ffe4ff */
[----:B------:R-:W-:Y:S01]  /*a5f0*/  IADD3.X R95, PT, PT, R3, R0, RZ, P2, !PT ;  /* 0x00000000035f7210 */ /* 0x000fe200017fe4ff */
[----:B------:R1:W-:Y:S04]  /*a600*/  LDGSTS.E.BYPASS.LTC128B.128 [R157+0x2000], desc[UR4][R2.64] ;  /* 0x02000000029d7fae */ /* 0x0003e8000b981a04 */
[----:B------:R1:W-:Y:S04]  /*a610*/  LDGSTS.E.BYPASS.LTC128B.128 [R157+0x2800], desc[UR4][R94.64] ;  /* 0x028000005e9d7fae */ /* 0x0003e8000b981a04 */
[----:B------:R-:W0:Y:S02]  /*a620*/  LDGDEPBAR ;  /* 0x00000000000079af */ /* 0x000e240000000000 */
.L_x_7999:
[----:B------:R-:W-:Y:S05]  /*a630*/  BSYNC.RECONVERGENT B1 ;  /* 0x0000000000017941 */ /* 0x000fea0003800200 */
.L_x_7998:
        /* <DEDUP_REMOVED lines=43> */
[----:B---3--:R-:W-:Y:S04]  /*a8f0*/  FMNMX.FTZ R2, R95, R2, !PT ;  /* 0x000000025f027209 */ /* 0x008fe80007810000 */
[C---:B------:R-:W-:Y:S01]  /*a900*/  FSETP.NEU.FTZ.AND P2, PT, R2.reuse, -INF , PT ;  /* 0xff8000000200780b */ /* 0x040fe20003f5d000 */
[C---:B--2---:R-:W-:Y:S01]  /*a910*/  FMUL.FTZ R88, R3.reuse, R86 ;  /* 0x0000005603587220 */ /* 0x044fe20000410000 */
[----:B------:R-:W-:Y:S01]  /*a920*/  FADD.FTZ R86, -R2, R87 ;  /* 0x0000005702567221 */ /* 0x000fe20000010100 */
[C---:B------:R-:W-:Y:S01]  /*a930*/  FMUL.FTZ R106, R3.reuse, R2 ;  /* 0x00000002036a7220 */ /* 0x040fe20000410000 */
[C---:B------:R-:W-:Y:S01]  /*a940*/  FMUL.FTZ R104, R3.reuse, R0 ;  /* 0x0000000003687220 */ /* 0x040fe20000410000 */
[----:B------:R1:W2:Y:S01]  /*a950*/  MUFU.EX2 R87, R88 ;  /* 0x0000005800577308 */ /* 0x0002a20000000800 */
[----:B------:R-:W-:Y:S02]  /*a960*/  FMUL.FTZ R89, R3, R86 ;  /* 0x0000005603597220 */ /* 0x000fe40000410000 */
[----:B------:R-:W-:Y:S02]  /*a970*/  FSEL R106, R106, RZ, P2 ;  /* 0x000000ff6a6a7208 */ /* 0x000fe40001000000 */
[----:B------:R-:W-:Y:S05]  /*a980*/  FSETP.NEU.FTZ.AND P2, PT, R0, -INF , PT ;  /* 0xff8000000000780b */ /* 0x000fea0003f5d000 */
        /* <DEDUP_REMOVED lines=9> */
[----:B-1----:R-:W-:Y:S01]  /*aa20*/  LEA R88, R131, UR6, 0x1 ;  /* 0x0000000683587c11 */ /* 0x002fe2000f8e08ff */
[-CC-:B------:R-:W-:Y:S01]  /*aa30*/  FFMA.FTZ R39, R39, R3.reuse, -R104.reuse ;  /* 0x0000000327277223 */ /* 0x180fe20000010868 */
[----:B------:R-:W-:Y:S01]  /*aa40*/  FFMA.FTZ R100, R7, R3, -R104 ;  /* 0x0000000307647223 */ /* 0x000fe20000010868 */
[C---:B--2---:R-:W-:Y:S01]  /*aa50*/  FMUL.FTZ R70, R87.reuse, R70 ;  /* 0x0000004657467220 */ /* 0x044fe20000410000 */
[C---:B------:R-:W-:Y:S01]  /*aa60*/  FMUL.FTZ R71, R87.reuse, R71 ;  /* 0x0000004757477220 */ /* 0x040fe20000410000 */
[----:B------:R-:W1:Y:S01]  /*aa70*/  LDSM.16.MT88.4 R96, [R88+0x3000] ;  /* 0x003000005860783b */ /* 0x000e620000004200 */
[C---:B------:R-:W-:Y:S03]  /*aa80*/  FMUL.FTZ R74, R87.reuse, R74 ;  /* 0x0000004a574a7220 */ /* 0x040fe60000410000 */
[----:B------:R-:W2:Y:S01]  /*aa90*/  MUFU.EX2 R101, R101 ;  /* 0x0000006500657308 */ /* 0x000ea20000000800 */
[C---:B---3--:R-:W-:Y:S01]  /*aaa0*/  FMUL.FTZ R68, R86.reuse, R68 ;  /* 0x0000004456447220 */ /* 0x048fe20000410000 */
[C---:B------:R-:W-:Y:S01]  /*aab0*/  FMUL.FTZ R69, R86.reuse, R69 ;  /* 0x0000004556457220 */ /* 0x040fe20000410000 */
[C---:B------:R-:W-:Y:S01]  /*aac0*/  FMUL.FTZ R75, R87.reuse, R75 ;  /* 0x0000004b574b7220 */ /* 0x040fe20000410000 */
[C---:B------:R-:W-:Y:S01]  /*aad0*/  FMUL.FTZ R72, R86.reuse, R72 ;  /* 0x0000004856487220 */ /* 0x040fe20000410000 */
[----:B------:R-:W-:Y:S01]  /*aae0*/  FMUL.FTZ R73, R86, R73 ;  /* 0x0000004956497220 */ /* 0x000fe20000410000 */
[----:B------:R-:W-:Y:S01]  /*aaf0*/  IADD3 R91, PT, PT, R88, 0x3020, RZ ;  /* 0x00003020585b7810 */ /* 0x000fe20007ffe0ff */
[C---:B------:R-:W-:Y:S03]  /*ab00*/  FMUL.FTZ R78, R87.reuse, R78 ;  /* 0x0000004e574e7220 */ /* 0x040fe60000410000 */
[----:B------:R-:W3:Y:S01]  /*ab10*/  MUFU.EX2 R137, R137 ;  /* 0x0000008900897308 */ /* 0x000ee20000000800 */
[C---:B------:R-:W-:Y:S01]  /*ab20*/  FMUL.FTZ R79, R87.reuse, R79 ;  /* 0x0000004f574f7220 */ /* 0x040fe20000410000 */
[C---:B------:R-:W-:Y:S01]  /*ab30*/  FMUL.FTZ R76, R86.reuse, R76 ;  /* 0x0000004c564c7220 */ /* 0x040fe20000410000 */
[C---:B------:R-:W-:Y:S01]  /*ab40*/  FMUL.FTZ R77, R86.reuse, R77 ;  /* 0x0000004d564d7220 */ /* 0x040fe20000410000 */
[C---:B------:R-:W-:Y:S01]  /*ab50*/  FMUL.FTZ R82, R87.reuse, R82 ;  /* 0x0000005257527220 */ /* 0x040fe20000410000 */
[----:B------:R-:W-:Y:S01]  /*ab60*/  FMUL.FTZ R83, R87, R83 ;  /* 0x0000005357537220 */ /* 0x000fe20000410000 */
[C---:B------:R-:W-:Y:S01]  /*ab70*/  FMUL.FTZ R80, R86.reuse, R80 ;  /* 0x0000005056507220 */ /* 0x040fe20000410000 */
[C---:B------:R-:W-:Y:S03]  /*ab80*/  FMUL.FTZ R81, R86.reuse, R81 ;  /* 0x0000005156517220 */ /* 0x040fe60000410000 */
[----:B------:R-:W-:Y:S01]  /*ab90*/  MUFU.EX2 R100, R100 ;  /* 0x0000006400647308 */ /* 0x000fe20000000800 */
[----:B--2---:R-:W-:Y:S01]  /*aba0*/  FFMA.FTZ R160, R86, R155, R101 ;  /* 0x0000009b56a07223 */ /* 0x004fe20000010065 */
[-C--:B------:R-:W-:Y:S01]  /*abb0*/  FFMA.FTZ R86, R36, R3.reuse, -R106 ;  /* 0x0000000324567223 */ /* 0x080fe2000001086a */
[-C--:B------:R-:W-:Y:S01]  /*abc0*/  FFMA.FTZ R102, R6, R3.reuse, -R104 ;  /* 0x0000000306667223 */ /* 0x080fe20000010868 */
[-CC-:B------:R-:W-:Y:S01]  /*abd0*/  FFMA.FTZ R111, R12, R3.reuse, -R106.reuse ;  /* 0x000000030c6f7223 */ /* 0x180fe2000001086a */
[-CC-:B------:R-:W-:Y:S01]  /*abe0*/  FFMA.FTZ R114, R13, R3.reuse, -R106.reuse ;  /* 0x000000030d727223 */ /* 0x180fe2000001086a */
[-CC-:B------:R-:W-:Y:S01]  /*abf0*/  FFMA.FTZ R108, R17, R3.reuse, -R106.reuse ;  /* 0x00000003116c7223 */ /* 0x180fe2000001086a */
[----:B------:R-:W-:Y:S03]  /*ac00*/  FFMA.FTZ R110, R20, R3, -R106 ;  /* 0x00000003146e7223 */ /* 0x000fe6000001086a */
[----:B------:R-:W-:Y:S01]  /*ac10*/  MUFU.EX2 R112, R112 ;  /* 0x0000007000707308 */ /* 0x000fe20000000800 */
[----:B---3--:R-:W-:Y:S01]  /*ac20*/  F2FP.F16.F32.PACK_AB R92, R137, R101 ;  /* 0x00000065895c723e */ /* 0x008fe200000000ff */
[-C--:B------:R-:W-:Y:S01]  /*ac30*/  FFMA.FTZ R132, R27, R3.reuse, -R104 ;  /* 0x000000031b847223 */ /* 0x080fe20000010868 */
[-CC-:B------:R-:W-:Y:S01]  /*ac40*/  FFMA.FTZ R123, R28, R3.reuse, -R106.reuse ;  /* 0x000000031c7b7223 */ /* 0x180fe2000001086a */
[-C--:B------:R-:W-:Y:S01]  /*ac50*/  FFMA.FTZ R118, R29, R3.reuse, -R106 ;  /* 0x000000031d767223 */ /* 0x080fe2000001086a */
[-CC-:B------:R-:W-:Y:S01]  /*ac60*/  FFMA.FTZ R126, R30, R3.reuse, -R104.reuse ;  /* 0x000000031e7e7223 */ /* 0x180fe20000010868 */
[-C--:B------:R-:W-:Y:S01]  /*ac70*/  FFMA.FTZ R121, R31, R3.reuse, -R104 ;  /* 0x000000031f797223 */ /* 0x080fe20000010868 */
[-CC-:B------:R-:W-:Y:S03]  /*ac80*/  FFMA.FTZ R156, R8, R3.reuse, -R106.reuse ;  /* 0x00000003089c7223 */ /* 0x180fe6000001086a */
[----:B------:R-:W2:Y:S01]  /*ac90*/  MUFU.EX2 R102, R102 ;  /* 0x0000006600667308 */ /* 0x000ea20000000800 */
[-C--:B------:R-:W-:Y:S01]  /*aca0*/  FFMA.FTZ R119, R9, R3.reuse, -R106 ;  /* 0x0000000309777223 */ /* 0x080fe2000001086a */
        /* <DEDUP_REMOVED lines=8> */
[-C--:B------:R-:W-:Y:S01]  /*ad30*/  FFMA.FTZ R21, R21, R3.reuse, -R106 ;  /* 0x0000000315157223 */ /* 0x080fe2000001086a */
[-CC-:B------:R-:W-:Y:S01]  /*ad40*/  FFMA.FTZ R120, R22, R3.reuse, -R104.reuse ;  /* 0x0000000316787223 */ /* 0x180fe20000010868 */
[-C--:B------:R-:W-:Y:S01]  /*ad50*/  FFMA.FTZ R109, R23, R3.reuse, -R104 ;  /* 0x00000003176d7223 */ /* 0x080fe20000010868 */
[-C--:B------:R-:W-:Y:S01]  /*ad60*/  FFMA.FTZ R107, R24, R3.reuse, -R106 ;  /* 0x00000003186b7223 */ /* 0x080fe2000001086a */
[-C--:B------:R-:W-:Y:S01]  /*ad70*/  FFMA.FTZ R125, R26, R3.reuse, -R104 ;  /* 0x000000031a7d7223 */ /* 0x080fe20000010868 */
[----:B------:R-:W-:Y:S03]  /*ad80*/  FADD.FTZ R137, R137, R160 ;  /* 0x000000a089897221 */ /* 0x000fe60000010000 */
[----:B------:R-:W3:Y:S01]  /*ad90*/  MUFU.EX2 R119, R119 ;  /* 0x0000007700777308 */ /* 0x000ee20000000800 */
[----:B--2---:R-:W-:Y:S01]  /*ada0*/  F2FP.F16.F32.PACK_AB R93, R100, R102 ;  /* 0x00000066645d723e */ /* 0x004fe200000000ff */
[----:B------:R-:W-:Y:S01]  /*adb0*/  FFMA.FTZ R102, R87, R154, R102 ;  /* 0x0000009a57667223 */ /* 0x000fe20000010066 */
[-C--:B------:R-:W-:Y:S01]  /*adc0*/  FFMA.FTZ R154, R35, R3.reuse, -R104 ;  /* 0x00000003239a7223 */ /* 0x080fe20000010868 */
[-CC-:B------:R-:W-:Y:S01]  /*add0*/  FFMA.FTZ R44, R44, R3.reuse, -R106.reuse ;  /* 0x000000032c2c7223 */ /* 0x180fe2000001086a */
[-C--:B------:R-:W-:Y:S01]  /*ade0*/  FFMA.FTZ R45, R45, R3.reuse, -R106 ;  /* 0x000000032d2d7223 */ /* 0x080fe2000001086a */
[----:B------:R-:W-:Y:S01]  /*adf0*/  FADD.FTZ R131, R100, R102 ;  /* 0x0000006664837221 */ /* 0x000fe20000010000 */
[-C--:B------:R-:W-:Y:S03]  /*ae00*/  FFMA.FTZ R64, R64, R3.reuse, -R106 ;  /* 0x0000000340407223 */ /* 0x080fe6000001086a */
[----:B------:R-:W-:Y:S01]  /*ae10*/  MUFU.EX2 R158, R158 ;  /* 0x0000009e009e7308 */ /* 0x000fe20000000800 */
[----:B------:R-:W-:Y:S01]  /*ae20*/  LDSM.16.MT88.4 R100, [R88+0x3800] ;  /* 0x003800005864783b */ /* 0x000fe20000004200 */
[----:B------:R-:W-:Y:S01]  /*ae30*/  MOV R89, R0 ;  /* 0x0000000000597202 */ /* 0x000fe20000000f00 */
[--C-:B------:R-:W-:Y:S01]  /*ae40*/  FFMA.FTZ R66, R66, R3, -R104.reuse ;  /* 0x0000000342427223 */ /* 0x100fe20000010868 */
[----:B------:R-:W-:Y:S06]  /*ae50*/  MOV R87, R2 ;  /* 0x0000000200577202 */ /* 0x000fec0000000f00 */
[----:B------:R-:W2:Y:S01]  /*ae60*/  MUFU.EX2 R127, R127 ;  /* 0x0000007f007f7308 */ /* 0x000ea20000000800 */
[----:B---3--:R-:W-:Y:S09]  /*ae70*/  F2FP.F16.F32.PACK_AB R94, R119, R156 ;  /* 0x0000009c775e723e */ /* 0x008ff200000000ff */
[----:B------:R-:W-:Y:S10]  /*ae80*/  MUFU.EX2 R111, R111 ;  /* 0x0000006f006f7308 */ /* 0x000ff40000000800 */
[----:B------:R-:W3:Y:S01]  /*ae90*/  MUFU.EX2 R114, R114 ;  /* 0x0000007200727308 */ /* 0x000ee20000000800 */
[----:B--2---:R-:W-:Y:S09]  /*aea0*/  F2FP.F16.F32.PACK_AB R95, R127, R158 ;  /* 0x0000009e7f5f723e */ /* 0x004ff200000000ff */
[----:B------:R-:W-:Y:S01]  /*aeb0*/  MUFU.EX2 R115, R115 ;  /* 0x0000007300737308 */ /* 0x000fe20000000800 */
[C---:B-1----:R-:W-:Y:S05]  /*aec0*/  HMMA.16816.F32 R68, R92.reuse, R96, R68 ;  /* 0x000000605c44723c */ /* 0x042fea0000001844 */
[----:B------:R-:W-:Y:S04]  /*aed0*/  IADD3 R96, PT, PT, R88, 0x3000, RZ ;  /* 0x0000300058607810 */ /* 0x000fe80007ffe0ff */
[----:B------:R-:W1:Y:S01]  /*aee0*/  MUFU.EX2 R124, R124 ;  /* 0x0000007c007c7308 */ /* 0x000e620000000800 */
[C---:B------:R-:W-:Y:S03]  /*aef0*/  HMMA.16816.F32 R72, R92.reuse, R98, R72 ;  /* 0x000000625c48723c */ /* 0x040fe60000001848 */
[----:B------:R-:W-:Y:S02]  /*af00*/  @P0 IADD3 R91, PT, PT, R96, -0x20, RZ ;  /* 0xffffffe0605b0810 */ /* 0x000fe40007ffe0ff */
[C---:B------:R-:W-:Y:S04]  /*af10*/  ISETP.GT.AND P0, PT, R152.reuse, RZ, PT ;  /* 0x000000ff9800720c */ /* 0x040fe80003f04270 */
[----:B------:R-:W-:Y:S01]  /*af20*/  MUFU.EX2 R105, R105 ;  /* 0x0000006900697308 */ /* 0x000fe20000000800 */
[----:B------:R-:W2:Y:S01]  /*af30*/  LDSM.16.MT88.4 R96, [R91] ;  /* 0x000000005b60783b */ /* 0x000ea20000004200 */
[----:B------:R-:W-:Y:S08]  /*af40*/  IADD3 R152, PT, PT, R152, -0x1, RZ ;  /* 0xffffffff98987810 */ /* 0x000ff00007ffe0ff */
[----:B------:R-:W4:Y:S10]  /*af50*/  MUFU.EX2 R108, R108 ;  /* 0x0000006c006c7308 */ /* 0x000f340000000800 */
[----:B------:R-:W-:Y:S10]  /*af60*/  MUFU.EX2 R122, R122 ;  /* 0x0000007a007a7308 */ /* 0x000ff40000000800 */
[----:B------:R-:W5:Y:S10]  /*af70*/  MUFU.EX2 R113, R113 ;  /* 0x0000007100717308 */ /* 0x000f740000000800 */
[----:B------:R-:W-:Y:S10]  /*af80*/  MUFU.EX2 R110, R110 ;  /* 0x0000006e006e7308 */ /* 0x000ff40000000800 */
[----:B------:R-:W5:Y:S01]  /*af90*/  MUFU.EX2 R21, R21 ;  /* 0x0000001500157308 */ /* 0x000f620000000800 */
[C---:B--2---:R-:W-:Y:S09]  /*afa0*/  HMMA.16816.F32 R76, R92.reuse, R96, R76 ;  /* 0x000000605c4c723c */ /* 0x044ff2000000184c */
[----:B------:R-:W-:Y:S01]  /*afb0*/  MUFU.EX2 R120, R120 ;  /* 0x0000007800787308 */ /* 0x000fe20000000800 */
[----:B------:R-:W-:Y:S01]  /*afc0*/  HMMA.16816.F32 R80, R92, R98, R80 ;  /* 0x000000625c50723c */ /* 0x000fe20000001850 */
[----:B------:R-:W2:Y:S02]  /*afd0*/  LDSM.16.MT88.4 R96, [R88+0x3400] ;  /* 0x003400005860783b */ /* 0x000ea40000004200 */
[----:B---3--:R-:W-:Y:S02]  /*afe0*/  F2FP.F16.F32.PACK_AB R92, R114, R111 ;  /* 0x0000006f725c723e */ /* 0x008fe400000000ff */
[----:B-1----:R-:W-:Y:S04]  /*aff0*/  F2FP.F16.F32.PACK_AB R93, R124, R115 ;  /* 0x000000737c5d723e */ /* 0x002fe800000000ff */
[----:B------:R-:W1:Y:S01]  /*b000*/  MUFU.EX2 R109, R109 ;  /* 0x0000006d006d7308 */ /* 0x000e620000000800 */
[----:B----4-:R-:W-:Y:S02]  /*b010*/  F2FP.F16.F32.PACK_AB R94, R108, R105 ;  /* 0x000000696c5e723e */ /* 0x010fe400000000ff */
[----:B-----5:R-:W-:Y:S02]  /*b020*/  F2FP.F16.F32.PACK_AB R95, R113, R122 ;  /* 0x0000007a715f723e */ /* 0x020fe400000000ff */
[----:B------:R-:W-:Y:S05]  /*b030*/  F2FP.F16.F32.PACK_AB R28, R21, R110 ;  /* 0x0000006e151c723e */ /* 0x000fea00000000ff */
[----:B------:R-:W3:Y:S10]  /*b040*/  MUFU.EX2 R107, R107 ;  /* 0x0000006b006b7308 */ /* 0x000ef40000000800 */
[----:B------:R-:W-:Y:S01]  /*b050*/  MUFU.EX2 R125, R125 ;  /* 0x0000007d007d7308 */ /* 0x000fe20000000800 */
[----:B-1----:R-:W-:Y:S09]  /*b060*/  F2FP.F16.F32.PACK_AB R29, R109, R120 ;  /* 0x000000786d1d723e */ /* 0x002ff200000000ff */
[----:B------:R-:W1:Y:S01]  /*b070*/  MUFU.EX2 R132, R132 ;  /* 0x0000008400847308 */ /* 0x000e620000000800 */
[----:B---3--:R-:W-:Y:S09]  /*b080*/  F2FP.F16.F32.PACK_AB R30, R112, R107 ;  /* 0x0000006b701e723e */ /* 0x008ff200000000ff */
[----:B------:R-:W-:Y:S01]  /*b090*/  MUFU.EX2 R123, R123 ;  /* 0x0000007b007b7308 */ /* 0x000fe20000000800 */
[C---:B--2---:R-:W-:Y:S09]  /*b0a0*/  HMMA.16816.F32 R68, R92.reuse, R96, R68 ;  /* 0x000000605c44723c */ /* 0x044ff20000001844 */
        /* <DEDUP_REMOVED lines=8> */
[----:B------:R-:W-:Y:S01]  /*b130*/  MUFU.EX2 R86, R86 ;  /* 0x0000005600567308 */ /* 0x000fe20000000800 */
[C---:B-1----:R-:W-:Y:S03]  /*b140*/  HMMA.16816.F32 R76, R92.reuse, R96, R76 ;  /* 0x000000605c4c723c */ /* 0x042fe6000000184c */
[-CC-:B------:R-:W-:Y:S01]  /*b150*/  FFMA.FTZ R97, R34, R3.reuse, -R104.reuse ;  /* 0x0000000322617223 */ /* 0x180fe20000010868 */
[-C--:B------:R-:W-:Y:S05]  /*b160*/  FFMA.FTZ R96, R38, R3.reuse, -R104 ;  /* 0x0000000326607223 */ /* 0x080fea0000010868 */
[----:B------:R-:W-:Y:S01]  /*b170*/  MUFU.EX2 R25, R25 ;  /* 0x0000001900197308 */ /* 0x000fe20000000800 */
[----:B------:R-:W1:Y:S01]  /*b180*/  LDSM.16.MT88.4 R32, [R91+0x800] ;  /* 0x000800005b20783b */ /* 0x000e620000004200 */
[----:B------:R-:W-:Y:S03]  /*b190*/  HMMA.16816.F32 R80, R92, R98, R80 ;  /* 0x000000625c50723c */ /* 0x000fe60000001850 */
[-CC-:B------:R-:W-:Y:S01]  /*b1a0*/  FFMA.FTZ R93, R40, R3.reuse, -R106.reuse ;  /* 0x00000003285d7223 */ /* 0x180fe2000001086a */
[-C--:B------:R-:W-:Y:S04]  /*b1b0*/  FFMA.FTZ R92, R41, R3.reuse, -R106 ;  /* 0x00000003295c7223 */ /* 0x080fe8000001086a */
[----:B------:R5:W-:Y:S01]  /*b1c0*/  MUFU.EX2 R95, R39 ;  /* 0x00000027005f7308 */ /* 0x000be20000000800 */
[-CC-:B------:R-:W-:Y:S01]  /*b1d0*/  FFMA.FTZ R94, R42, R3.reuse, -R104.reuse ;  /* 0x000000032a5e7223 */ /* 0x180fe20000010868 */
[-C--:B------:R-:W-:Y:S01]  /*b1e0*/  FFMA.FTZ R99, R43, R3.reuse, -R104 ;  /* 0x000000032b637223 */ /* 0x080fe20000010868 */
[C---:B------:R-:W-:Y:S01]  /*b1f0*/  HMMA.16816.F32 R68, R28.reuse, R100, R68 ;  /* 0x000000641c44723c */ /* 0x040fe20000001844 */
[----:B------:R-:W-:Y:S06]  /*b200*/  LDSM.16.MT88.4 R40, [R91+0xc00] ;  /* 0x000c00005b28783b */ /* 0x000fec0000004200 */
[----:B------:R-:W4:Y:S01]  /*b210*/  MUFU.EX2 R97, R97 ;  /* 0x0000006100617308 */ /* 0x000f220000000800 */
[----:B------:R-:W-:Y:S01]  /*b220*/  FADD.FTZ R100, R156, R137 ;  /* 0x000000899c647221 */ /* 0x000fe20000010000 */
[----:B------:R-:W-:Y:S01]  /*b230*/  FADD.FTZ R98, R158, R131 ;  /* 0x000000839e627221 */ /* 0x000fe20000010000 */
[C---:B------:R-:W-:Y:S03]  /*b240*/  HMMA.16816.F32 R72, R28.reuse, R102, R72 ;  /* 0x000000661c48723c */ /* 0x040fe60000001848 */
[----:B------:R-:W-:Y:S01]  /*b250*/  FADD.FTZ R100, R119, R100 ;  /* 0x0000006477647221 */ /* 0x000fe20000010000 */
[----:B------:R-:W-:Y:S03]  /*b260*/  FADD.FTZ R98, R127, R98 ;  /* 0x000000627f627221 */ /* 0x000fe60000010000 */
[----:B------:R-:W4:Y:S01]  /*b270*/  MUFU.EX2 R96, R96 ;  /* 0x0000006000607308 */ /* 0x000f220000000800 */
[----:B-----5:R-:W5:Y:S01]  /*b280*/  LDSM.16.MT88.4 R36, [R88+0x3c00] ;  /* 0x003c00005824783b */ /* 0x020f620000004200 */
[-C--:B------:R-:W-:Y:S01]  /*b290*/  FFMA.FTZ R101, R46, R3.reuse, -R104 ;  /* 0x000000032e657223 */ /* 0x080fe20000010868 */
[----:B------:R-:W-:Y:S01]  /*b2a0*/  FADD.FTZ R115, R115, R98 ;  /* 0x0000006273737221 */ /* 0x000fe20000010000 */
[-C--:B------:R-:W-:Y:S01]  /*b2b0*/  FFMA.FTZ R46, R47, R3.reuse, -R104 ;  /* 0x000000032f2e7223 */ /* 0x080fe20000010868 */
[-C--:B------:R-:W-:Y:S01]  /*b2c0*/  FFMA.FTZ R47, R48, R3.reuse, -R106 ;  /* 0x00000003302f7223 */ /* 0x080fe2000001086a */
[-C--:B------:R-:W-:Y:S01]  /*b2d0*/  FFMA.FTZ R103, R50, R3.reuse, -R104 ;  /* 0x0000000332677223 */ /* 0x080fe20000010868 */
        /* <DEDUP_REMOVED lines=9> */
[----:B------:R-:W5:Y:S01]  /*b370*/  MUFU.EX2 R92, R92 ;  /* 0x0000005c005c7308 */ /* 0x000f620000000800 */
[C---:B-1----:R-:W-:Y:S03]  /*b380*/  HMMA.16816.F32 R76, R28.reuse, R32, R76 ;  /* 0x000000201c4c723c */ /* 0x042fe6000000184c */
[-C--:B------:R-:W-:Y:S01]  /*b390*/  FFMA.FTZ R56, R57, R3.reuse, -R106 ;  /* 0x0000000339387223 */ /* 0x080fe2000001086a */
[-C--:B------:R-:W-:Y:S01]  /*b3a0*/  FFMA.FTZ R58, R59, R3.reuse, -R104 ;  /* 0x000000033b3a7223 */ /* 0x080fe20000010868 */
[-CC-:B------:R-:W-:Y:S01]  /*b3b0*/  FFMA.FTZ R57, R60, R3.reuse, -R106.reuse ;  /* 0x000000033c397223 */ /* 0x180fe2000001086a */
[--C-:B------:R-:W-:Y:S03]  /*b3c0*/  FFMA.FTZ R60, R61, R3, -R106.reuse ;  /* 0x000000033d3c7223 */ /* 0x100fe6000001086a */
[----:B------:R-:W-:Y:S01]  /*b3d0*/  MUFU.EX2 R94, R94 ;  /* 0x0000005e005e7308 */ /* 0x000fe20000000800 */
[----:B------:R-:W-:Y:S01]  /*b3e0*/  HMMA.16816.F32 R80, R28, R34, R80 ;  /* 0x000000221c50723c */ /* 0x000fe20000001850 */
[----:B------:R-:W1:Y:S02]  /*b3f0*/  LDSM.16.MT88.4 R32, [R88+0x4000] ;  /* 0x004000005820783b */ /* 0x000e640000004200 */
[----:B--2---:R-:W-:Y:S01]  /*b400*/  F2FP.F16.F32.PACK_AB R28, R118, R123 ;  /* 0x0000007b761c723e */ /* 0x004fe200000000ff */
[----:B------:R-:W-:Y:S01]  /*b410*/  FFMA.FTZ R106, R65, R3, -R106 ;  /* 0x00000003416a7223 */ /* 0x000fe2000001086a */
[----:B---3--:R-:W-:Y:S04]  /*b420*/  F2FP.F16.F32.PACK_AB R29, R121, R126 ;  /* 0x0000007e791d723e */ /* 0x008fe800000000ff */
[----:B------:R-:W2:Y:S01]  /*b430*/  MUFU.EX2 R99, R99 ;  /* 0x0000006300637308 */ /* 0x000ea20000000800 */
[----:B----4-:R-:W-:Y:S02]  /*b440*/  F2FP.F16.F32.PACK_AB R30, R117, R116 ;  /* 0x00000074751e723e */ /* 0x010fe400000000ff */
[----:B------:R-:W-:Y:S07]  /*b450*/  F2FP.F16.F32.PACK_AB R31, R154, R97 ;  /* 0x000000619a1f723e */ /* 0x000fee00000000ff */
[----:B------:R-:W-:Y:S01]  /*b460*/  MUFU.EX2 R44, R44 ;  /* 0x0000002c002c7308 */ /* 0x000fe20000000800 */
[C---:B-----5:R-:W-:Y:S09]  /*b470*/  HMMA.16816.F32 R68, R28.reuse, R36, R68 ;  /* 0x000000241c44723c */ /* 0x060ff20000001844 */
[----:B------:R-:W3:Y:S01]  /*b480*/  MUFU.EX2 R45, R45 ;  /* 0x0000002d002d7308 */ /* 0x000ee20000000800 */
[C---:B------:R-:W-:Y:S01]  /*b490*/  HMMA.16816.F32 R72, R28.reuse, R38, R72 ;  /* 0x000000261c48723c */ /* 0x040fe20000001848 */
[----:B------:R-:W4:Y:S08]  /*b4a0*/  LDSM.16.MT88.4 R36, [R91+0x1000] ;  /* 0x001000005b24783b */ /* 0x000f300000004200 */
[----:B------:R-:W-:Y:S01]  /*b4b0*/  MUFU.EX2 R101, R101 ;  /* 0x0000006500657308 */ /* 0x000fe20000000800 */
[C---:B------:R-:W-:Y:S03]  /*b4c0*/  HMMA.16816.F32 R76, R28.reuse, R40, R76 ;  /* 0x000000281c4c723c */ /* 0x040fe6000000184c */
[----:B------:R-:W-:Y:S01]  /*b4d0*/  FADD.FTZ R41, R111, R100 ;  /* 0x000000646f297221 */ /* 0x000fe20000010000 */
[----:B------:R-:W-:Y:S05]  /*b4e0*/  FADD.FTZ R111, R124, R115 ;  /* 0x000000737c6f7221 */ /* 0x000fea0000010000 */
[----:B------:R-:W5:Y:S01]  /*b4f0*/  MUFU.EX2 R46, R46 ;  /* 0x0000002e002e7308 */ /* 0x000f620000000800 */
[----:B------:R-:W-:Y:S01]  /*b500*/  FADD.FTZ R114, R114, R41 ;  /* 0x0000002972727221 */ /* 0x000fe20000010000 */
[----:B------:R-:W-:Y:S01]  /*b510*/  HMMA.16816.F32 R80, R28, R42, R80 ;  /* 0x0000002a1c50723c */ /* 0x000fe20000001850 */
[----:B------:R-:W5:Y:S02]  /*b520*/  LDSM.16.MT88.4 R40, [R88+0x4400] ;  /* 0x004400005828783b */ /* 0x000f640000004200 */
[----:B------:R-:W-:Y:S01]  /*b530*/  F2FP.F16.F32.PACK_AB R28, R25, R86 ;  /* 0x00000056191c723e */ /* 0x000fe200000000ff */
[----:B------:R-:W-:Y:S01]  /*b540*/  FADD.FTZ R122, R122, R111 ;  /* 0x0000006f7a7a7221 */ /* 0x000fe20000010000 */
[----:B------:R-:W-:Y:S03]  /*b550*/  F2FP.F16.F32.PACK_AB R29, R95, R96 ;  /* 0x000000605f1d723e */ /* 0x000fe600000000ff */
[----:B------:R-:W-:Y:S01]  /*b560*/  MUFU.EX2 R47, R47 ;  /* 0x0000002f002f7308 */ /* 0x000fe20000000800 */
[----:B------:R-:W-:Y:S01]  /*b570*/  F2FP.F16.F32.PACK_AB R30, R92, R93 ;  /* 0x0000005d5c1e723e */ /* 0x000fe200000000ff */
[----:B------:R-:W-:Y:S01]  /*b580*/  FADD.FTZ R113, R113, R122 ;  /* 0x0000007a71717221 */ /* 0x000fe20000010000 */
[----:B--2---:R-:W-:Y:S03]  /*b590*/  F2FP.F16.F32.PACK_AB R31, R99, R94 ;  /* 0x0000005e631f723e */ /* 0x004fe600000000ff */
[----:B------:R-:W-:Y:S04]  /*b5a0*/  FADD.FTZ R120, R120, R113 ;  /* 0x0000007178787221 */ /* 0x000fe80000010000 */
[----:B------:R-:W2:Y:S01]  /*b5b0*/  MUFU.EX2 R48, R48 ;  /* 0x0000003000307308 */ /* 0x000ea20000000800 */
[C---:B-1----:R-:W-:Y:S03]  /*b5c0*/  HMMA.16816.F32 R68, R28.reuse, R32, R68 ;  /* 0x000000201c44723c */ /* 0x042fe60000001844 */
[----:B------:R-:W-:Y:S06]  /*b5d0*/  FADD.FTZ R120, R109, R120 ;  /* 0x000000786d787221 */ /* 0x000fec0000010000 */
[----:B------:R-:W-:Y:S01]  /*b5e0*/  MUFU.EX2 R103, R103 ;  /* 0x0000006700677308 */ /* 0x000fe20000000800 */
[C---:B------:R-:W-:Y:S01]  /*b5f0*/  HMMA.16816.F32 R72, R28.reuse, R34, R72 ;  /* 0x000000221c48723c */ /* 0x040fe20000001848 */
[----:B------:R-:W1:Y:S08]  /*b600*/  LDSM.16.MT88.4 R32, [R91+0x1400] ;  /* 0x001400005b20783b */ /* 0x000e700000004200 */
[----:B------:R-:W2:Y:S01]  /*b610*/  MUFU.EX2 R50, R50 ;  /* 0x0000003200327308 */ /* 0x000ea20000000800 */
[C---:B----4-:R-:W-:Y:S03]  /*b620*/  HMMA.16816.F32 R76, R28.reuse, R36, R76 ;  /* 0x000000241c4c723c */ /* 0x050fe6000000184c */
[----:B------:R-:W-:Y:S06]  /*b630*/  FADD.FTZ R37, R105, R114 ;  /* 0x0000007269257221 */ /* 0x000fec0000010000 */
[----:B------:R-:W-:Y:S01]  /*b640*/  MUFU.EX2 R49, R49 ;  /* 0x0000003100317308 */ /* 0x000fe20000000800 */
[----:B------:R-:W-:Y:S01]  /*b650*/  FADD.FTZ R37, R108, R37 ;  /* 0x000000256c257221 */ /* 0x000fe20000010000 */
[----:B------:R-:W-:Y:S03]  /*b660*/  HMMA.16816.F32 R80, R28, R38, R80 ;  /* 0x000000261c50723c */ /* 0x000fe60000001850 */
[----:B------:R-:W-:Y:S01]  /*b670*/  FADD.FTZ R98, R110, R37 ;  /* 0x000000256e627221 */ /* 0x000fe20000010000 */
[----:B---3--:R-:W-:Y:S01]  /*b680*/  F2FP.F16.F32.PACK_AB R28, R45, R44 ;  /* 0x0000002c2d1c723e */ /* 0x008fe200000000ff */
[----:B------:R-:W3:Y:S03]  /*b690*/  LDSM.16.MT88.4 R36, [R88+0x4800] ;  /* 0x004800005824783b */ /* 0x000ee60000004200 */
[----:B------:R-:W4:Y:S01]  /*b6a0*/  MUFU.EX2 R52, R52 ;  /* 0x0000003400347308 */ /* 0x000f220000000800 */
[----:B-----5:R-:W-:Y:S01]  /*b6b0*/  F2FP.F16.F32.PACK_AB R29, R46, R101 ;  /* 0x000000652e1d723e */ /* 0x020fe200000000ff */
[----:B------:R-:W-:Y:S01]  /*b6c0*/  FADD.FTZ R98, R21, R98 ;  /* 0x0000006215627221 */ /* 0x000fe20000010000 */
[----:B--2---:R-:W-:Y:S01]  /*b6d0*/  F2FP.F16.F32.PACK_AB R30, R48, R47 ;  /* 0x0000002f301e723e */ /* 0x004fe200000000ff */
[----:B------:R-:W-:Y:S01]  /*b6e0*/  FFMA.FTZ R21, R62, R3, -R104 ;  /* 0x000000033e157223 */ /* 0x000fe20000010868 */
[----:B------:R-:W-:Y:S01]  /*b6f0*/  F2FP.F16.F32.PACK_AB R31, R50, R103 ;  /* 0x00000067321f723e */ /* 0x000fe200000000ff */
[----:B------:R-:W-:Y:S01]  /*b700*/  FADD.FTZ R107, R107, R98 ;  /* 0x000000626b6b7221 */ /* 0x000fe20000010000 */
[-CC-:B------:R-:W-:Y:S03]  /*b710*/  FFMA.FTZ R62, R63, R3.reuse, -R104.reuse ;  /* 0x000000033f3e7223 */ /* 0x180fe60000010868 */
[----:B------:R-:W-:Y:S01]  /*b720*/  MUFU.EX2 R51, R51 ;  /* 0x0000003300337308 */ /* 0x000fe20000000800 */
[----:B------:R-:W-:Y:S01]  /*b730*/  FFMA.FTZ R104, R67, R3, -R104 ;  /* 0x0000000343687223 */ /* 0x000fe20000010868 */
[----:B------:R-:W-:Y:S01]  /*b740*/  FADD.FTZ R112, R112, R107 ;  /* 0x0000006b70707221 */ /* 0x000fe20000010000 */
[C---:B------:R-:W-:Y:S03]  /*b750*/  HMMA.16816.F32 R68, R28.reuse, R40, R68 ;  /* 0x000000281c44723c */ /* 0x040fe60000001844 */
[----:B------:R-:W-:Y:S04]  /*b760*/  FADD.FTZ R41, R125, R120 ;  /* 0x000000787d297221 */ /* 0x000fe80000010000 */
[----:B------:R-:W2:Y:S01]  /*b770*/  MUFU.EX2 R54, R54 ;  /* 0x0000003600367308 */ /* 0x000ea20000000800 */
[----:B------:R-:W-:Y:S01]  /*b780*/  FADD.FTZ R59, R123, R112 ;  /* 0x000000707b3b7221 */ /* 0x000fe20000010000 */
[----:B------:R-:W-:Y:S01]  /*b790*/  FADD.FTZ R41, R132, R41 ;  /* 0x0000002984297221 */ /* 0x000fe20000010000 */
[C---:B------:R-:W-:Y:S03]  /*b7a0*/  HMMA.16816.F32 R72, R28.reuse, R42, R72 ;  /* 0x0000002a1c48723c */ /* 0x040fe60000001848 */
[----:B------:R-:W-:Y:S04]  /*b7b0*/  FADD.FTZ R98, R126, R41 ;  /* 0x000000297e627221 */ /* 0x000fe80000010000 */
[----:B------:R-:W-:Y:S01]  /*b7c0*/  MUFU.EX2 R53, R53 ;  /* 0x0000003500357308 */ /* 0x000fe20000000800 */
[----:B------:R-:W5:Y:S01]  /*b7d0*/  LDSM.16.MT88.4 R40, [R91+0x1800] ;  /* 0x001800005b28783b */ /* 0x000f620000004200 */
[----:B------:R-:W-:Y:S01]  /*b7e0*/  FADD.FTZ R59, R118, R59 ;  /* 0x0000003b763b7221 */ /* 0x000fe20000010000 */
[----:B------:R-:W-:Y:S01]  /*b7f0*/  FADD.FTZ R98, R121, R98 ;  /* 0x0000006279627221 */ /* 0x000fe20000010000 */
[C---:B-1----:R-:W-:Y:S03]  /*b800*/  HMMA.16816.F32 R76, R28.reuse, R32, R76 ;  /* 0x000000201c4c723c */ /* 0x042fe6000000184c */
[----:B------:R-:W-:Y:S03]  /*b810*/  FADD.FTZ R116, R116, R59 ;  /* 0x0000003b74747221 */ /* 0x000fe60000010000 */
[----:B------:R-:W1:Y:S01]  /*b820*/  MUFU.EX2 R56, R56 ;  /* 0x0000003800387308 */ /* 0x000e620000000800 */
[----:B------:R-:W-:Y:S01]  /*b830*/  FADD.FTZ R61, R97, R98 ;  /* 0x00000062613d7221 */ /* 0x000fe20000010000 */
[----:B------:R-:W-:Y:S01]  /*b840*/  FADD.FTZ R117, R117, R116 ;  /* 0x0000007475757221 */ /* 0x000fe20000010000 */
[----:B------:R-:W-:Y:S01]  /*b850*/  HMMA.16816.F32 R80, R28, R34, R80 ;  /* 0x000000221c50723c */ /* 0x000fe20000001850 */
[----:B------:R-:W5:Y:S02]  /*b860*/  LDSM.16.MT88.4 R32, [R88+0x4c00] ;  /* 0x004c00005820783b */ /* 0x000f640000004200 */
        /* <DEDUP_REMOVED lines=11> */
[----:B------:R-:W-:Y:S04]  /*b920*/  FADD.FTZ R93, R92, R93 ;  /* 0x0000005d5c5d7221 */ /* 0x000fe80000010000 */
[----:B------:R1:W-:Y:S10]  /*b930*/  MUFU.EX2 R59, R64 ;  /* 0x00000040003b7308 */ /* 0x0003f40000000800 */
[----:B------:R-:W-:Y:S01]  /*b940*/  MUFU.EX2 R57, R57 ;  /* 0x0000003900397308 */ /* 0x000fe20000000800 */
[----:B--2---:R-:W-:Y:S07]  /*b950*/  F2FP.F16.F32.PACK_AB R31, R58, R55 ;  /* 0x000000373a1f723e */ /* 0x004fee00000000ff */
[C---:B---3--:R-:W-:Y:S02]  /*b960*/  HMMA.16816.F32 R68, R28.reuse, R36, R68 ;  /* 0x000000241c44723c */ /* 0x048fe40000001844 */
[----:B------:R-:W2:Y:S01]  /*b970*/  MUFU.EX2 R60, R60 ;  /* 0x0000003c003c7308 */ /* 0x000ea20000000800 */
[----:B-1----:R-:W-:Y:S04]  /*b980*/  FADD.FTZ R64, R94, R95 ;  /* 0x0000005f5e407221 */ /* 0x002fe80000010000 */
[----:B------:R-:W-:Y:S01]  /*b990*/  FADD.FTZ R64, R99, R64 ;  /* 0x0000004063407221 */ /* 0x000fe20000010000 */
[C---:B------:R-:W-:Y:S01]  /*b9a0*/  HMMA.16816.F32 R72, R28.reuse, R38, R72 ;  /* 0x000000261c48723c */ /* 0x040fe20000001848 */
[----:B------:R-:W1:Y:S03]  /*b9b0*/  LDSM.16.MT88.4 R36, [R91+0x1c00] ;  /* 0x001c00005b24783b */ /* 0x000e660000004200 */
[----:B------:R-:W-:Y:S01]  /*b9c0*/  MUFU.EX2 R21, R21 ;  /* 0x0000001500157308 */ /* 0x000fe20000000800 */
[----:B------:R-:W-:Y:S04]  /*b9d0*/  FADD.FTZ R101, R101, R64 ;  /* 0x0000004065657221 */ /* 0x000fe80000010000 */
[----:B------:R-:W-:Y:S01]  /*b9e0*/  FADD.FTZ R46, R46, R101 ;  /* 0x000000652e2e7221 */ /* 0x000fe20000010000 */
[C---:B-----5:R-:W-:Y:S04]  /*b9f0*/  HMMA.16816.F32 R76, R28.reuse, R40, R76 ;  /* 0x000000281c4c723c */ /* 0x060fe8000000184c */
[----:B------:R-:W3:Y:S01]  /*ba00*/  MUFU.EX2 R62, R62 ;  /* 0x0000003e003e7308 */ /* 0x000ee20000000800 */
[----:B------:R-:W-:Y:S01]  /*ba10*/  FADD.FTZ R40, R44, R93 ;  /* 0x0000005d2c287221 */ /* 0x000fe20000010000 */
[----:B------:R-:W-:Y:S03]  /*ba20*/  FADD.FTZ R103, R103, R46 ;  /* 0x0000002e67677221 */ /* 0x000fe60000010000 */
        /* <DEDUP_REMOVED lines=14> */
[----:B------:R-:W2:Y:S01]  /*bb10*/  MUFU.EX2 R104, R104 ;  /* 0x0000006800687308 */ /* 0x000ea20000000800 */
[----:B----4-:R-:W-:Y:S01]  /*bb20*/  F2FP.F16.F32.PACK_AB R30, R106, R59 ;  /* 0x0000003b6a1e723e */ /* 0x010fe200000000ff */
[----:B------:R-:W-:Y:S01]  /*bb30*/  FADD.FTZ R53, R53, R52 ;  /* 0x0000003435357221 */ /* 0x000fe20000010000 */
[----:B------:R-:W-:Y:S03]  /*bb40*/  FADD.FTZ R58, R58, R55 ;  /* 0x000000373a3a7221 */ /* 0x000fe60000010000 */
[----:B------:R-:W-:Y:S01]  /*bb50*/  FADD.FTZ R56, R56, R53 ;  /* 0x0000003538387221 */ /* 0x000fe20000010000 */
[----:B------:R-:W-:Y:S03]  /*bb60*/  FADD.FTZ R21, R21, R58 ;  /* 0x0000003a15157221 */ /* 0x000fe60000010000 */
[----:B------:R-:W-:Y:S01]  /*bb70*/  FADD.FTZ R57, R57, R56 ;  /* 0x0000003839397221 */ /* 0x000fe20000010000 */
[----:B------:R-:W-:Y:S03]  /*bb80*/  FADD.FTZ R62, R62, R21 ;  /* 0x000000153e3e7221 */ /* 0x000fe60000010000 */
[----:B------:R-:W-:Y:S01]  /*bb90*/  FADD.FTZ R60, R60, R57 ;  /* 0x000000393c3c7221 */ /* 0x000fe20000010000 */
[C---:B--2---:R-:W-:Y:S01]  /*bba0*/  F2FP.F16.F32.PACK_AB R31, R104.reuse, R25 ;  /* 0x00000019681f723e */ /* 0x044fe200000000ff */
[----:B------:R-:W-:Y:S02]  /*bbb0*/  FADD.FTZ R25, R25, R62 ;  /* 0x0000003e19197221 */ /* 0x000fe40000010000 */
[----:B------:R-:W-:Y:S02]  /*bbc0*/  FADD.FTZ R59, R59, R60 ;  /* 0x0000003c3b3b7221 */ /* 0x000fe40000010000 */
[----:B------:R-:W-:Y:S02]  /*bbd0*/  FADD.FTZ R154, R104, R25 ;  /* 0x00000019689a7221 */ /* 0x000fe40000010000 */
[----:B------:R-:W-:Y:S01]  /*bbe0*/  FADD.FTZ R155, R106, R59 ;  /* 0x0000003b6a9b7221 */ /* 0x000fe20000010000 */
[C---:B------:R-:W-:Y:S08]  /*bbf0*/  HMMA.16816.F32 R68, R28.reuse, R32, R68 ;  /* 0x000000201c44723c */ /* 0x040ff00000001844 */
[C---:B------:R-:W-:Y:S08]  /*bc00*/  HMMA.16816.F32 R72, R28.reuse, R34, R72 ;  /* 0x000000221c48723c */ /* 0x040ff00000001848 */
[C---:B-1----:R-:W-:Y:S08]  /*bc10*/  HMMA.16816.F32 R76, R28.reuse, R36, R76 ;  /* 0x000000241c4c723c */ /* 0x042ff0000000184c */
[----:B------:R-:W-:Y:S01]  /*bc20*/  HMMA.16816.F32 R80, R28, R38, R80 ;  /* 0x000000261c50723c */ /* 0x000fe20000001850 */
[----:B------:R-:W-:Y:S08]  /*bc30*/  @!UPT UIADD3 URZ, UPT, UPT, URZ, URZ, URZ ;  /* 0x000000fffffff290 */ /* 0x000ff0000fffe0ff */
[----:B------:R-:W-:Y:S11]  /*bc40*/  @P0 BRA `(.L_x_8002) ;  /* 0xffffffd800280947 */ /* 0x000ff6000383ffff */
.L_x_7995:
        /* <DEDUP_REMOVED lines=11> */
.L_x_8011:
[----:B----4-:R-:W-:Y:S01]  /*bd00*/  FADD.FTZ R4, R8, R10 ;  /* 0x0000000a08047221 */ /* 0x010fe20000010000 */
[----:B------:R-:W2:Y:S01]  /*bd10*/  MUFU.RCP R3, R6 ;  /* 0x0000000600037308 */ /* 0x000ea20000001000 */
[C---:B------:R-:W-:Y:S02]  /*bd20*/  SHF.L.U32 R5, R128.reuse, 0x1, RZ ;  /* 0x0000000180057819 */ /* 0x040fe400000006ff */
[----:B------:R-:W-:Y:S02]  /*bd30*/  SHF.L.U32 R10, R128, 0x3, RZ ;  /* 0x00000003800a7819 */ /* 0x000fe400000006ff */
[----:B------:R-:W-:Y:S02]  /*bd40*/  LOP3.LUT R5, R130, 0x6, R5, 0xf8, !PT ;  /* 0x0000000682057812 */ /* 0x000fe400078ef805 */
[----:B------:R-:W-:Y:S01]  /*bd50*/  LOP3.LUT R9, R10, 0xc0, RZ, 0xc0, !PT ;  /* 0x000000c00a097812 */ /* 0x000fe200078ec0ff */
[----:B---3--:R-:W3:Y:S01]  /*bd60*/  MUFU.RCP R8, R4 ;  /* 0x0000000400087308 */ /* 0x008ee20000001000 */
        /* <DEDUP_REMOVED lines=43> */
[----:B------:R3:W-:Y:S04]  /*c020*/  STS [R90+0x30], R3 ;  /* 0x000030035a007388 */ /* 0x0007e80000000800 */
[----:B------:R4:W-:Y:S04]  /*c030*/  STS [R90+0x230], R82 ;  /* 0x000230525a007388 */ /* 0x0009e80000000800 */
[----:B------:R-:W2:Y:S01]  /*c040*/  LD.E.U8 R8, desc[UR4][R84.64+0x1c8] ;  /* 0x0001c80454087980 */ /* 0x000ea2000c101100 */
[----:B------:R-:W-:-:S03]  /*c050*/  ISETP.NE.AND P0, PT, R145, -0x1, PT ;  /* 0xffffffff9100780c */ /* 0x000fc60003f05270 */
[----:B------:R-:W4:Y:S04]  /*c060*/  LD.E.64 R26, desc[UR4][R84.64+0x90] ;  /* 0x00009004541a7980 */ /* 0x000f28000c101b00 */
[----:B------:R-:W4:Y:S04]  /*c070*/  LD.E.64 R20, desc[UR4][R84.64+0x88] ;  /* 0x0000880454147980 */ /* 0x000f28000c101b00 */
[----:B------:R1:W5:Y:S04]  /*c080*/  LD.E.64 R16, desc[UR4][R84.64+0xa0] ;  /* 0x0000a00454107980 */ /* 0x000368000c101b00 */
[----:B------:R-:W3:Y:S04]  /*c090*/  @!P0 LD.E.64 R14, desc[UR4][R84.64+0x80] ;  /* 0x00008004540e8980 */ /* 0x000ee8000c101b00 */
[----:B------:R1:W5:Y:S01]  /*c0a0*/  LD.E.64 R18, desc[UR4][R84.64+0x70] ;  /* 0x0000700454127980 */ /* 0x000362000c101b00 */
[----:B--2---:R-:W-:-:S13]  /*c0b0*/  ISETP.NE.AND P1, PT, R8, RZ, PT ;  /* 0x000000ff0800720c */ /* 0x004fda0003f25270 */
[----:B------:R-:W2:Y:S04]  /*c0c0*/  @!P1 LD.E R8, desc[UR4][R84.64+0x60] ;  /* 0x0000600454089980 */ /* 0x000ea8000c101900 */
[----:B------:R-:W2:Y:S01]  /*c0d0*/  @!P1 LD.E R5, desc[UR4][R84.64+0xb4] ;  /* 0x0000b40454059980 */ /* 0x000ea2000c101900 */
[-C--:B---3--:R-:W-:Y:S02]  /*c0e0*/  @!P0 IMAD R3, R15, R142.reuse, RZ ;  /* 0x0000008e0f038224 */ /* 0x088fe400078e02ff */
[----:B------:R-:W-:Y:S01]  /*c0f0*/  @!P0 IMAD.WIDE.U32 R12, R14, R142, RZ ;  /* 0x0000008e0e0c8225 */ /* 0x000fe200078e00ff */
[----:B------:R-:W-:Y:S02]  /*c100*/  LOP3.LUT R9, R9, 0x18, R10, 0x78, !PT ;  /* 0x0000001809097812 */ /* 0x000fe400078e780a */
[----:B------:R-:W-:Y:S01]  /*c110*/  LOP3.LUT R30, R10, 0x18, RZ, 0xc0, !PT ;  /* 0x000000180a1e7812 */ /* 0x000fe200078ec0ff */
[----:B----4-:R-:W-:Y:S01]  /*c120*/  IMAD R14, R27, R141, RZ ;  /* 0x0000008d1b0e7224 */ /* 0x010fe200078e02ff */
[----:B------:R-:W-:Y:S01]  /*c130*/  @!P0 IADD3 R3, PT, PT, R13, R3, RZ ;  /* 0x000000030d038210 */ /* 0x000fe20007ffe0ff */
[----:B------:R-:W-:-:S02]  /*c140*/  IMAD.SHL.U32 R13, R143, 0x40, RZ ;  /* 0x000000408f0d7824 */ /* 0x000fc400078e00ff */
[----:B------:R-:W-:Y:S02]  /*c150*/  @P0 IMAD R15, R21, R145, RZ ;  /* 0x00000091150f0224 */ /* 0x000fe400078e02ff */
[----:B------:R-:W-:-:S04]  /*c160*/  IMAD.WIDE.U32 R26, R26, R141, RZ ;  /* 0x0000008d1a1a7225 */ /* 0x000fc800078e00ff */
[----:B------:R-:W-:-:S04]  /*c170*/  @P0 IMAD.WIDE.U32 R28, R20, R145, RZ ;  /* 0x00000091141c0225 */ /* 0x000fc800078e00ff */
[----:B--2---:R-:W-:-:S04]  /*c180*/  @!P1 IMAD R8, R8, R142, R141 ;  /* 0x0000008e08089224 */ /* 0x004fc800078e028d */
[----:B------:R-:W-:Y:S01]  /*c190*/  @!P1 IMAD R5, R8, R5, RZ ;  /* 0x0000000508059224 */ /* 0x000fe200078e02ff */
[----:B------:R-:W-:Y:S01]  /*c1a0*/  LOP3.LUT R8, R9, 0x1f20, R10, 0xf8, !PT ;  /* 0x00001f2009087812 */ /* 0x000fe200078ef80a */
[----:B-1----:R-:W-:Y:S06]  /*c1b0*/  @!P1 BRA `(.L_x_8004) ;  /* 0x0000000000149947 */ /* 0x002fec0003800000 */
[----:B------:R-:W2:Y:S04]  /*c1c0*/  @!P0 LD.E R5, desc[UR4][R84.64+0xb4] ;  /* 0x0000b40454058980 */ /* 0x000ea8000c101900 */
[----:B------:R-:W3:Y:S01]  /*c1d0*/  LD.E R10, desc[UR4][R84.64+0xd4] ;  /* 0x0000d404540a7980 */ /* 0x000ee2000c101900 */
[----:B--2---:R-:W-:Y:S02]  /*c1e0*/  @!P0 IMAD R145, R5, R142, RZ ;  /* 0x0000008e05918224 */ /* 0x004fe400078e02ff */
[----:B---3--:R-:W-:-:S05]  /*c1f0*/  IMAD R10, R10, R141, RZ ;  /* 0x0000008d0a0a7224 */ /* 0x008fca00078e02ff */
[----:B------:R-:W-:-:S07]  /*c200*/  IADD3 R5, PT, PT, R10, R145, RZ ;  /* 0x000000910a057210 */ /* 0x000fce0007ffe0ff */
.L_x_8004:
[----:B------:R-:W-:Y:S01]  /*c210*/  IMAD.IADD R22, R144, 0x1, -R13 ;  /* 0x0000000190167824 */ /* 0x000fe200078e0a0d */
[----:B------:R-:W-:Y:S01]  /*c220*/  SHF.R.U32.HI R23, RZ, 0x2, R128 ;  /* 0x00000002ff177819 */ /* 0x000fe20000011680 */
[----:B------:R-:W-:Y:S01]  /*c230*/  IMAD.MOV.U32 R31, RZ, RZ, RZ ;  /* 0x000000ffff1f7224 */ /* 0x000fe200078e00ff */
[----:B------:R-:W-:Y:S05]  /*c240*/  WARPSYNC.ALL ;  /* 0x0000000000007948 */ /* 0x000fea0003800000 */
[----:B------:R-:W-:Y:S01]  /*c250*/  BAR.SYNC.DEFER_BLOCKING 0x0 ;  /* 0x0000000000007b1d */ /* 0x000fe20000010000 */
[----:B------:R-:W-:Y:S01]  /*c260*/  IMAD.WIDE.U32 R30, R13, R20, R30 ;  /* 0x000000140d1e7225 */ /* 0x000fe200078e001e */
[----:B------:R-:W-:-:S02]  /*c270*/  ISETP.GE.AND P2, PT, R23, R22, PT ;  /* 0x000000161700720c */ /* 0x000fc40003f46270 */
[----:B------:R-:W-:Y:S01]  /*c280*/  @P0 MOV R12, R28 ;  /* 0x0000001c000c0202 */ /* 0x000fe20000000f00 */
[----:B------:R-:W-:Y:S01]  /*c290*/  IMAD R25, R21, R13, RZ ;  /* 0x0000000d15197224 */ /* 0x000fe200078e02ff */
[----:B------:R-:W1:Y:S01]  /*c2a0*/  @P3 MUFU.LG2 R4, R4 ;  /* 0x0000000400043308 */ /* 0x000e620000000c00 */
[----:B------:R-:W-:Y:S01]  /*c2b0*/  @P0 IMAD.IADD R3, R29, 0x1, R15 ;  /* 0x000000011d030824 */ /* 0x000fe200078e020f */
[----:B------:R-:W-:Y:S01]  /*c2c0*/  IADD3 R30, P1, P0, R26, R30, R12 ;  /* 0x0000001e1a1e7210 */ /* 0x000fe2000783e00c */
[----:B------:R-:W-:Y:S01]  /*c2d0*/  IMAD.IADD R14, R27, 0x1, R14 ;  /* 0x000000011b0e7824 */ /* 0x000fe200078e020e */
[----:B------:R-:W-:Y:S01]  /*c2e0*/  IADD3 R28, PT, PT, R31, R25, RZ ;  /* 0x000000191f1c7210 */ /* 0x000fe20007ffe0ff */
[----:B------:R-:W-:Y:S01]  /*c2f0*/  BSSY.RECONVERGENT B0, `(.L_x_8005) ;  /* 0x0000022000007945 */ /* 0x000fe20003800200 */
[----:B------:R-:W-:Y:S01]  /*c300*/  IADD3 R15, PT, PT, R23, 0x20, RZ ;  /* 0x00000020170f7810 */ /* 0x000fe20007ffe0ff */
[----:B------:R-:W-:Y:S01]  /*c310*/  IMAD.MOV.U32 R12, RZ, RZ, 0x7f800000 ;  /* 0x7f800000ff0c7424 */ /* 0x000fe200078e00ff */
[----:B------:R-:W-:Y:S01]  /*c320*/  IADD3.X R31, PT, PT, R14, R28, R3, P1, P0 ;  /* 0x0000001c0e1f7210 */ /* 0x000fe20000fe0403 */
[----:B------:R-:W-:Y:S01]  /*c330*/  @!P2 IMAD R3, R21, R23, RZ ;  /* 0x000000171503a224 */ /* 0x000fe200078e02ff */
[----:B------:R-:W-:Y:S01]  /*c340*/  LEA R24, R8, UR6, 0x1 ;  /* 0x0000000608187c11 */ /* 0x000fe2000f8e08ff */
[----:B------:R-:W2:Y:S01]  /*c350*/  @P4 MUFU.LG2 R6, R6 ;  /* 0x0000000600064308 */ /* 0x000ea20000000c00 */
[----:B------:R-:W-:Y:S01]  /*c360*/  ISETP.GE.AND P1, PT, R15, R22, PT ;  /* 0x000000160f00720c */ /* 0x000fe20003f26270 */
[----:B------:R-:W-:Y:S01]  /*c370*/  @!P2 IMAD.WIDE.U32 R26, R23, R20, R30 ;  /* 0x00000014171aa225 */ /* 0x000fe200078e001e */
[----:B------:R-:W-:-:S03]  /*c380*/  LOP3.LUT P5, RZ, R128, 0x3, RZ, 0xc0, !PT ;  /* 0x0000000380ff7812 */ /* 0x000fc600078ac0ff */
[----:B-1----:R-:W-:Y:S01]  /*c390*/  @P3 FMUL.FTZ R25, R4, 0.69314718246459960938 ;  /* 0x3f31721804193820 */ /* 0x002fe20000410000 */
[----:B------:R-:W-:Y:S01]  /*c3a0*/  @!P2 IADD3 R15, PT, PT, R27, R3, RZ ;  /* 0x000000031b0fa210 */ /* 0x000fe20007ffe0ff */
[----:B------:R1:W3:Y:S01]  /*c3b0*/  LDS.128 R8, [R24] ;  /* 0x0000000018087984 */ /* 0x0002e20000000c00 */
[C---:B-----5:R-:W-:Y:S02]  /*c3c0*/  @!P2 LEA R14, P0, R26.reuse, R18, 0x1 ;  /* 0x000000121a0ea211 */ /* 0x060fe400078008ff */
[----:B------:R-:W-:Y:S01]  /*c3d0*/  MOV R3, 0x7f800000 ;  /* 0x7f80000000037802 */ /* 0x000fe20000000f00 */
[----:B------:R-:W-:Y:S01]  /*c3e0*/  @P3 FFMA.FTZ R3, R7, R0, R25 ;  /* 0x0000000007033223 */ /* 0x000fe20000010019 */
[----:B------:R-:W-:Y:S02]  /*c3f0*/  @!P2 LEA.HI.X R15, R26, R19, R15, 0x1, P0 ;  /* 0x000000131a0fa211 */ /* 0x000fe400000f0c0f */
[----:B------:R-:W4:Y:S01]  /*c400*/  LDS.128 R24, [R24+0x800] ;  /* 0x0008000018187984 */ /* 0x000f220000000c00 */
[----:B--2---:R-:W-:-:S04]  /*c410*/  @P4 FMUL.FTZ R6, R6, 0.69314718246459960938 ;  /* 0x3f31721806064820 */ /* 0x004fc80000410000 */
[----:B------:R-:W-:Y:S01]  /*c420*/  @P4 FFMA.FTZ R12, R7, R2, R6 ;  /* 0x00000002070c4223 */ /* 0x000fe20000010006 */
        /* <DEDUP_REMOVED lines=14> */
.L_x_8006:
[----:B------:R-:W-:Y:S05]  /*c510*/  BSYNC.RECONVERGENT B0 ;  /* 0x0000000000007941 */ /* 0x000fea0003800200 */
.L_x_8005:
[----:B------:R-:W-:Y:S01]  /*c520*/  MOV R141, 0x0 ;  /* 0x00000000008d7802 */ /* 0x000fe20000000f00 */
[----:B---3--:R1:W-:Y:S03]  /*c530*/  @!P2 ST.E.128 desc[UR4][R14.64], R8 ;  /* 0x000000080e00a985 */ /* 0x0083e6000c101d04 */
[----:B-12-4-:R-:W-:Y:S05]  /*c540*/  @P1 RET.REL.NODEC R140 `(_ZN5flash24flash_fwd_splitkv_kernelI23Flash_fwd_kernel_traitsILi32ELi64ELi128ELi4ELb0ELb0EN7cutlass6half_tE19Flash_kernel_traitsILi32ELi64ELi128ELi4ES3_EELb0ELb0ELb0ELb0ELb1ELb0ELb0ELb1EEEvNS_16Flash_fwd_paramsE) ;  /* 0xffffff388cac1950 */ /* 0x016fea0003c3ffff */
        /* <DEDUP_REMOVED lines=12> */
[----:B-1----:R-:W-:Y:S05]  /*c610*/  RET.REL.NODEC R140 `(_ZN5flash24flash_fwd_splitkv_kernelI23Flash_fwd_kernel_traitsILi32ELi64ELi128ELi4ELb0ELb0EN7cutlass6half_tE19Flash_kernel_traitsILi32ELi64ELi128ELi4ES3_EELb0ELb0ELb0ELb0ELb1ELb0ELb0ELb1EEEvNS_16Flash_fwd_paramsE) ;  /* 0xffffff388c787950 */ /* 0x002fea0003c3ffff */
.L_x_8003:
[----:B------:R-:W-:Y:S01]  /*c620*/  MOV R4, 0x2 ;  /* 0x0000000200047802 */ /* 0x000fe20000000f00 */
[----:B------:R-:W-:Y:S01]  /*c630*/  IMAD.MOV.U32 R3, RZ, RZ, 0x1f ;  /* 0x0000001fff037424 */ /* 0x000fe200078e00ff */
[----:B------:R-:W-:-:S07]  /*c640*/  MOV R5, 0xffffffff ;  /* 0xffffffff00057802 */ /* 0x000fce0000000f00 */
[----:B-1---5:R-:W-:Y:S05]  /*c650*/  WARPSYNC.COLLECTIVE R5, `(.L_x_8007) ;  /* 0x0000000005087348 */ /* 0x022fea0003c00000 */
[----:B------:R2:W3:Y:S02]  /*c660*/  SHFL.BFLY P0, R10, R155, R4, R3 ;  /* 0x0c0000049b0a7389 */ /* 0x0004e40000000003 */
[----:B-123-5:R-:W-:Y:S05]  /*c670*/  ENDCOLLECTIVE ;  /* 0x000000000000791b */ /* 0x02efea0003800000 */
.L_x_8007:
[----:B------:R-:W-:Y:S02]  /*c680*/  IMAD.MOV.U32 R6, RZ, RZ, R10 ;  /* 0x000000ffff067224 */ /* 0x000fe400078e000a */
[----:B------:R-:W-:Y:S02]  /*c690*/  IMAD.MOV.U32 R4, RZ, RZ, 0x1 ;  /* 0x00000001ff047424 */ /* 0x000fe400078e00ff */
[----:B------:R-:W-:-:S05]  /*c6a0*/  FADD.FTZ R9, R6, R155 ;  /* 0x0000009b06097221 */ /* 0x000fca0000010000 */
[----:B------:R-:W-:-:S07]  /*c6b0*/  MOV R155, R9 ;  /* 0x00000009009b7202 */ /* 0x000fce0000000f00 */
[----:B------:R-:W-:Y:S05]  /*c6c0*/  WARPSYNC.COLLECTIVE R5, `(.L_x_8008) ;  /* 0x0000000005087348 */ /* 0x000fea0003c00000 */
[----:B------:R1:W2:Y:S02]  /*c6d0*/  SHFL.BFLY P0, R10, R155, R4, R3 ;  /* 0x0c0000049b0a7389 */ /* 0x0002a40000000003 */
[----:B-12---:R-:W-:Y:S05]  /*c6e0*/  ENDCOLLECTIVE ;  /* 0x000000000000791b */ /* 0x006fea0003800000 */
.L_x_8008:
[----:B------:R-:W-:Y:S01]  /*c6f0*/  MOV R155, R154 ;  /* 0x0000009a009b7202 */ /* 0x000fe20000000f00 */
[----:B------:R-:W-:Y:S01]  /*c700*/  IMAD.MOV.U32 R4, RZ, RZ, 0x2 ;  /* 0x00000002ff047424 */ /* 0x000fe200078e00ff */
[----:B------:R-:W-:-:S07]  /*c710*/  MOV R6, R10 ;  /* 0x0000000a00067202 */ /* 0x000fce0000000f00 */
[----:B------:R-:W-:Y:S05]  /*c720*/  WARPSYNC.COLLECTIVE R5, `(.L_x_8009) ;  /* 0x0000000005087348 */ /* 0x000fea0003c00000 */
[----:B------:R1:W2:Y:S02]  /*c730*/  SHFL.BFLY P0, R10, R155, R4, R3 ;  /* 0x0c0000049b0a7389 */ /* 0x0002a40000000003 */
[----:B-12---:R-:W-:Y:S05]  /*c740*/  ENDCOLLECTIVE ;  /* 0x000000000000791b */ /* 0x006fea0003800000 */
.L_x_8009:
[----:B------:R-:W-:Y:S01]  /*c750*/  FADD.FTZ R6, R9, R6 ;  /* 0x0000000609067221 */ /* 0x000fe20000010000 */
[----:B------:R-:W-:Y:S01]  /*c760*/  FADD.FTZ R8, R10, R154 ;  /* 0x0000009a0a087221 */ /* 0x000fe20000010000 */
[----:B------:R-:W-:-:S04]  /*c770*/  MOV R4, 0x1 ;  /* 0x0000000100047802 */ /* 0x000fc80000000f00 */
[----:B------:R-:W-:-:S07]  /*c780*/  MOV R155, R8 ;  /* 0x00000008009b7202 */ /* 0x000fce0000000f00 */
[----:B------:R-:W-:Y:S05]  /*c790*/  WARPSYNC.COLLECTIVE R5, `(.L_x_8010) ;  /* 0x0000000005087348 */ /* 0x000fea0003c00000 */
[----:B------:R1:W2:Y:S02]  /*c7a0*/  SHFL.BFLY P0, R10, R155, R4, R3 ;  /* 0x0c0000049b0a7389 */ /* 0x0002a40000000003 */
[----:B-12---:R-:W-:Y:S05]  /*c7b0*/  ENDCOLLECTIVE ;  /* 0x000000000000791b */ /* 0x006fea0003800000 */
.L_x_8010:
[----:B------:R-:W-:Y:S05]  /*c7c0*/  BRA `(.L_x_8011) ;  /* 0xfffffff4004c7947 */ /* 0x000fea000383ffff */
.L_x_8012:
        /* <DEDUP_REMOVED lines=11> */
.L_x_10312:


//--------------------- .text._ZN5flash24flash_fwd_splitkv_kernelI23Flash_fwd_kernel_traitsILi32ELi64ELi128ELi4ELb0ELb0EN7cutlass6half_tE19Flash_kernel_traitsILi32ELi64ELi128ELi4ES3_EELb0ELb0ELb0ELb0ELb1ELb1ELb0ELb1EEEvNS_16Flash_fwd_paramsE --------------------------
	.section	.text._ZN5flash24flash_fwd_splitkv_kernelI23Flash_fwd_kernel_traitsILi32ELi64ELi128ELi4ELb0ELb0EN7cutlass6half_tE19Flash_kernel_traitsILi32ELi64ELi128ELi4ES3_EELb0ELb0ELb0ELb0ELb1ELb1ELb0ELb1EEEvNS_16Flash_fwd_paramsE,"ax",@progbits
	.align	128
        .global         _ZN5flash24flash_fwd_splitkv_kernelI23Flash_fwd_kernel_traitsILi32ELi64ELi128ELi4ELb0ELb0EN7cutlass6half_tE19Flash_kernel_traitsILi32ELi64ELi128ELi4ES3_EELb0ELb0ELb0ELb0ELb1ELb1ELb0ELb1EEEvNS_16Flash_fwd_paramsE
        .type           _ZN5flash24flash_fwd_splitkv_kernelI23Flash_fwd_kernel_traitsILi32ELi64ELi128ELi4ELb0ELb0EN7cutlass6half_tE19Flash_kernel_traitsILi32ELi64ELi128ELi4ES3_EELb0ELb0ELb0ELb0ELb1ELb1ELb0ELb1EEEvNS_16Flash_fwd_paramsE,@function
        .size           _ZN5flash24flash_fwd_splitkv_kernelI23Flash_fwd_kernel_traitsILi32ELi64ELi128ELi4ELb0ELb0EN7cutlass6half_tE19Flash_kernel_traitsILi32ELi64ELi128ELi4ES3_EELb0ELb0ELb0ELb0ELb1ELb1ELb0ELb1EEEvNS_16Flash_fwd_paramsE,(.L_x_10313 - _ZN5flash24flash_fwd_splitkv_kernelI23Flash_fwd_kernel_traitsILi32ELi64ELi128ELi4ELb0ELb0EN7cutlass6half_tE19Flash_kernel_traitsILi32ELi64ELi128ELi4ES3_EELb0ELb0ELb0ELb0ELb1ELb1ELb0ELb1EEEvNS_16Flash_fwd_paramsE)
        .other          _ZN5flash24flash_fwd_splitkv_kernelI23Flash_fwd_kernel_traitsILi32ELi64ELi128ELi4ELb0ELb0EN7cutlass6half_tE19Flash_kernel_traitsILi32ELi64ELi128ELi4ES3_EELb0ELb0ELb0ELb0ELb1ELb1ELb0ELb1EEEvNS_16Flash_fwd_paramsE,@"STO_CUDA_ENTRY STV_DEFAULT"
_ZN5flash24flash_fwd_splitkv_kernelI23Flash_fwd_kernel_traitsILi32ELi64ELi128ELi4ELb0ELb0EN7cutlass6half_tE19Flash_kernel_traitsILi32ELi64ELi128ELi4ES3_EELb0ELb0ELb0ELb0ELb1ELb1ELb0ELb1EEEvNS_16Flash_fwd_paramsE:
.text._ZN5flash24flash_fwd_splitkv_kernelI23Flash_fwd_kernel_traitsILi32ELi64ELi128ELi4ELb0ELb0EN7cutlass6half_tE19Flash_kernel_traitsILi32ELi64ELi128ELi4ES3_EELb0ELb0ELb0ELb0ELb1ELb1ELb0ELb1EEEvNS_16Flash_fwd_paramsE:
[----:B------:R-:W-:Y:S01]  /*0000*/  LDC R1, c[0x0][0x37c] ;  /* 0x0000df00ff017b82 */ /* 0x000fe20000000800 */
[----:B------:R-:W1:Y:S07]  /*0010*/  S2R R111, SR_CTAID.X ;  /* 0x00000000006f7919 */ /* 0x000e6e0000002500 */
[----:B------:R-:W2:Y:S01]  /*0020*/  LDC.64 R84, c[0x0][0x348] ;  /* 0x0000d200ff547b82 */ /* 0x000ea20000000a00 */
[----:B------:R-:W-:Y:S01]  /*0030*/  BSSY.RECONVERGENT B3, `(.L_x_8013) ;  /* 0x0000005000037945 */ /* 0x000fe20003800200 */
[----:B------:R-:W-:Y:S01]  /*0040*/  MOV R108, 0x80 ;  /* 0x00000080006c7802 */ /* 0x000fe20000000f00 */
[----:B------:R-:W3:Y:S01]  /*0050*/  S2R R110, SR_CTAID.Y ;  /* 0x00000000006e7919 */ /* 0x000ee20000002600 */
[----:B------:R-:W4:Y:S05]  /*0060*/  S2R R109, SR_CTAID.Z ;  /* 0x00000000006d7919 */ /* 0x000f2a0000002700 */
[----:B-1234-:R-:W-:Y:S05]  /*0070*/  CALL.REL.NOINC `($_ZN5flash24flash_fwd_splitkv_kernelI23Flash_fwd_kernel_traitsILi32ELi64ELi128ELi4ELb0ELb0EN7cutlass6half_tE19Flash_kernel_traitsILi32ELi64ELi128ELi4ES3_EELb0ELb0ELb0ELb0ELb1ELb1ELb0ELb1EEEvNS_16Flash_fwd_paramsE$_ZN5flash30compute_attn_1rowblock_splitkvI23Flash_fwd_kernel_traitsILi32ELi64ELi128ELi4ELb0ELb0EN7cutlass6half_tE19Flash_kernel_traitsILi32ELi64ELi128ELi4ES3_EELb0ELb0ELb0ELb0ELb1ELb1ELb0ELb1ENS_16Flash_fwd_paramsEEEvRKT8_iiiii) ;  /* 0x0000000000087944 */ /* 0x01efea0003c00000 */
[----:B------:R-:W-:Y:S05]  /*0080*/  BSYNC.RECONVERGENT B3 ;  /* 0x0000000000037941 */ /* 0x000fea0003800200 */
.L_x_8013:
[----:B------:R-:W-:Y:S05]  /*0090*/  EXIT ;  /* 0x000000000000794d */ /* 0x000fea0003800000 */
        .type           $_ZN5flash24flash_fwd_splitkv_kernelI23Flash_fwd_kernel_traitsILi32ELi64ELi128ELi4ELb0ELb0EN7cutlass6half_tE19Flash_kernel_traitsILi32ELi64ELi128ELi4ES3_EELb0ELb0ELb0ELb0ELb1ELb1ELb0ELb1EEEvNS_16Flash_fwd_paramsE$_ZN5flash30compute_attn_1rowblock_splitkvI23Flash_fwd_kernel_traitsILi32ELi64ELi128ELi4ELb0ELb0EN7cutlass6half_tE19Flash_kernel_traitsILi32ELi64ELi128ELi4ES3_EELb0ELb0ELb0ELb0ELb1ELb1ELb0ELb1ENS_16Flash_fwd_paramsEEEvRKT8_iiiii,@function
        .size           $_ZN5flash24flash_fwd_splitkv_kernelI23Flash_fwd_kernel_traitsILi32ELi64ELi128ELi4ELb0ELb0EN7cutlass6half_tE19Flash_kernel_traitsILi32ELi64ELi128ELi4ES3_EELb0ELb0ELb0ELb0ELb1ELb1ELb0ELb1EEEvNS_16Flash_fwd_paramsE$_ZN5flash30compute_attn_1rowblock_splitkvI23Flash_fwd_kernel_traitsILi32ELi64ELi128ELi4ELb0ELb0EN7cutlass6half_tE19Flash_kernel_traitsILi32ELi64ELi128ELi4ES3_EELb0ELb0ELb0ELb0ELb1ELb1ELb0ELb1ENS_16Flash_fwd_paramsEEEvRKT8_iiiii,(.L_x_10313 - $_ZN5flash24flash_fwd_splitkv_kernelI23Flash_fwd_kernel_traitsILi32ELi64ELi128ELi4ELb0ELb0EN7cutlass6half_tE19Flash_kernel_traitsILi32ELi64ELi128ELi4ES3_EELb0ELb0ELb0ELb0ELb1ELb1ELb0ELb1EEEvNS_16Flash_fwd_paramsE$_ZN5flash30compute_attn_1rowblock_splitkvI23Flash_fwd_kernel_traitsILi32ELi64ELi128ELi4ELb0ELb0EN7cutlass6half_tE19Flash_kernel_traitsILi32ELi64ELi128ELi4ES3_EELb0ELb0ELb0ELb0ELb1ELb1ELb0ELb1ENS_16Flash_fwd_paramsEEEvRKT8_iiiii)
$_ZN5flash24flash_fwd_splitkv_kernelI23Flash_fwd_kernel_traitsILi32ELi64ELi128ELi4ELb0ELb0EN7cutlass6half_tE19Flash_kernel_traitsILi32ELi64ELi128ELi4ES3_EELb0ELb0ELb0ELb0ELb1ELb1ELb0ELb1EEEvNS_16Flash_fwd_paramsE$_ZN5flash30compute_attn_1rowblock_splitkvI23Flash_fwd_kernel_traitsILi32ELi64ELi128ELi4ELb0ELb0EN7cutlass6half_tE19Flash_kernel_traitsILi32ELi64ELi128ELi4ES3_EELb0ELb0ELb0ELb0ELb1ELb1ELb0ELb1ENS_16Flash_fwd_paramsEEEvRKT8_iiiii:
        /* <DEDUP_REMOVED lines=38> */
.L_x_8015:
[----:B------:R-:W-:Y:S05]  /*0300*/  BSYNC.RECONVERGENT B0 ;  /* 0x0000000000007941 */ /* 0x000fea0003800200 */
.L_x_8014:
[----:B------:R-:W-:Y:S04]  /*0310*/  BSSY.RECONVERGENT B0, `(.L_x_8016) ;  /* 0x0000007000007945 */ /* 0x000fe80003800200 */
[----:B------:R-:W-:Y:S05]  /*0320*/  @!P3 BRA `(.L_x_8017) ;  /* 0x000000000014b947 */ /* 0x000fea0003800000 */
[----:B------:R-:W2:Y:S02]  /*0330*/  LD.E.U8 R4, desc[UR4][R84.64+0x1b2] ;  /* 0x0001b20454047980 */ /* 0x000ea4000c101100 */
[----:B--2---:R-:W-:-:S13]  /*0340*/  ISETP.NE.AND P1, PT, R4, RZ, PT ;  /* 0x000000ff0400720c */ /* 0x004fda0003f25270 */
[----:B-----5:R-:W2:Y:S02]  /*0350*/  @P1 LD.E R55, desc[UR4][R8.64+0x4] ;  /* 0x0000040408371980 */ /* 0x020ea4000c101900 */
[----:B--2---:R-:W-:-:S06]  /*0360*/  @P1 IADD3 R55, PT, PT, R55, -R14, RZ ;  /* 0x8000000e37371210 */ /* 0x004fcc0007ffe0ff */
[----:B------:R2:W5:Y:S02]  /*0370*/  @!P1 LD.E R55, desc[UR4][R8.64] ;  /* 0x0000000408379980 */ /* 0x000564000c101900 */
.L_x_8017:
[----:B------:R-:W-:Y:S05]  /*0380*/  BSYNC.RECONVERGENT B0 ;  /* 0x0000000000007941 */ /* 0x000fea0003800200 */
.L_x_8016:
        /* <DEDUP_REMOVED lines=9> */
.L_x_8019:
[----:B------:R-:W3:Y:S01]  /*0420*/  LD.E.64 R4, desc[UR4][R84.64+0x108] ;  /* 0x0001080454047980 */ /* 0x000ee2000c101b00 */
[----:B------:R-:W-:Y:S01]  /*0430*/  BSSY.RECONVERGENT B0, `(.L_x_8021) ;  /* 0x0000006000007945 */ /* 0x000fe20003800200 */
[----:B------:R-:W-:Y:S01]  /*0440*/  IMAD.MOV.U32 R48, RZ, RZ, RZ ;  /* 0x000000ffff307224 */ /* 0x000fe200078e00ff */
[----:B---3--:R-:W-:-:S04]  /*0450*/  ISETP.NE.U32.AND P0, PT, R4, RZ, PT ;  /* 0x000000ff0400720c */ /* 0x008fc80003f05070 */
[----:B------:R-:W-:-:S13]  /*0460*/  ISETP.NE.AND.EX P0, PT, R5, RZ, PT, P0 ;  /* 0x000000ff0500720c */ /* 0x000fda0003f05300 */
[----:B------:R-:W-:Y:S05]  /*0470*/  @!P0 BRA `(.L_x_8022) ;  /* 0x0000000000048947 */ /* 0x000fea0003800000 */
[----:B------:R3:W5:Y:S02]  /*0480*/  LD.E R48, desc[UR4][R84.64+0xbc] ;  /* 0x0000bc0454307980 */ /* 0x000764000c101900 */
.L_x_8022:
[----:B------:R-:W-:Y:S05]  /*0490*/  BSYNC.RECONVERGENT B0 ;  /* 0x0000000000007941 */ /* 0x000fea0003800200 */
.L_x_8021:
[----:B-----5:R-:W-:Y:S02]  /*04a0*/  IADD3 R48, PT, PT, R55, R48, RZ ;  /* 0x0000003037307210 */ /* 0x020fe40007ffe0ff */
.L_x_8020:
[----:B------:R-:W-:Y:S05]  /*04b0*/  BSYNC.RECONVERGENT B1 ;  /* 0x0000000000017941 */ /* 0x000fea0003800200 */
.L_x_8018:
[----:B------:R-:W-:Y:S01]  /*04c0*/  IMAD.SHL.U32 R57, R111, 0x40, RZ ;  /* 0x000000406f397824 */ /* 0x000fe200078e00ff */
[----:B------:R-:W-:Y:S01]  /*04d0*/  MOV R4, R108 ;  /* 0x0000006c00047202 */ /* 0x000fe20000000f00 */
[----:B------:R-:W-:-:S03]  /*04e0*/  IMAD.MOV.U32 R5, RZ, RZ, 0x0 ;  /* 0x00000000ff057424 */ /* 0x000fc600078e00ff */
[----:B------:R-:W-:-:S13]  /*04f0*/  ISETP.GT.AND P0, PT, R112, R57, PT ;  /* 0x000000397000720c */ /* 0x000fda0003f04270 */
[----:B-123--:R-:W-:Y:S05]  /*0500*/  @!P0 RET.REL.NODEC R4 `(_ZN5flash24flash_fwd_splitkv_kernelI23Flash_fwd_kernel_traitsILi32ELi64ELi128ELi4ELb0ELb0EN7cutlass6half_tE19Flash_kernel_traitsILi32ELi64ELi128ELi4ES3_EELb0ELb0ELb0ELb0ELb1ELb1ELb0ELb1EEEvNS_16Flash_fwd_paramsE) ;  /* 0xfffffff804bc8950 */ /* 0x00efea0003c3ffff */
        /* <DEDUP_REMOVED lines=55> */
[----:B------:R-:W-:Y:S02]  /*0880*/  IADD3 R3, P0, PT, R0, R4, RZ ;  /* 0x0000000400037210 */ /* 0x000fe40007f1e0ff */
[----:B------:R-:W-:Y:S02]  /*0890*/  ISETP.NE.OR P4, PT, R10, RZ, P2 ;  /* 0x000000ff0a00720c */ /* 0x000fe40001785670 */
        /* <DEDUP_REMOVED lines=15> */
.L_x_8025:
[----:B------:R-:W-:Y:S05]  /*0990*/  BSYNC.RECONVERGENT B0 ;  /* 0x0000000000007941 */ /* 0x000fea0003800200 */
.L_x_8024:
[----:B------:R-:W-:Y:S01]  /*09a0*/  MOV R2, R108 ;  /* 0x0000006c00027202 */ /* 0x000fe20000000f00 */
[----:B------:R1:W-:Y:S01]  /*09b0*/  @!P5 ST.E desc[UR4][R10.64], R0 ;  /* 0x000000000a00d985 */ /* 0x0003e2000c101904 */
[----:B------:R-:W-:-:S04]  /*09c0*/  MOV R3, 0x0 ;  /* 0x0000000000037802 */ /* 0x000fc80000000f00 */
[----:B-12---:R-:W-:Y:S05]  /*09d0*/  @P4 RET.REL.NODEC R2 `(_ZN5flash24flash_fwd_splitkv_kernelI23Flash_fwd_kernel_traitsILi32ELi64ELi128ELi4ELb0ELb0EN7cutlass6half_tE19Flash_kernel_traitsILi32ELi64ELi128ELi4ES3_EELb0ELb0ELb0ELb0ELb1ELb1ELb0ELb1EEEvNS_16Flash_fwd_paramsE) ;  /* 0xfffffff402884950 */ /* 0x006fea0003c3ffff */
[----:B------:R-:W-:Y:S02]  /*09e0*/  MOV R0, 0x7f800000 ;  /* 0x7f80000000007802 */ /* 0x000fe40000000f00 */
[----:B------:R-:W-:-:S03]  /*09f0*/  MOV R109, 0x0 ;  /* 0x00000000006d7802 */ /* 0x000fc60000000f00 */
[----:B------:R1:W-:Y:S02]  /*0a00*/  ST.E desc[UR4][R10.64+0x80], R0 ;  /* 0x000080000a007985 */ /* 0x0003e4000c101904 */
[----:B-1----:R-:W-:Y:S05]  /*0a10*/  RET.REL.NODEC R108 `(_ZN5flash24flash_fwd_splitkv_kernelI23Flash_fwd_kernel_traitsILi32ELi64ELi128ELi4ELb0ELb0EN7cutlass6half_tE19Flash_kernel_traitsILi32ELi64ELi128ELi4ES3_EELb0ELb0ELb0ELb0ELb1ELb1ELb0ELb1EEEvNS_16Flash_fwd_paramsE) ;  /* 0xfffffff46c787950 */ /* 0x002fea0003c3ffff */
.L_x_8023:
        /* <DEDUP_REMOVED lines=107> */
.L_x_8027:
        /* <DEDUP_REMOVED lines=82> */
.L_x_8028:
[----:B------:R-:W-:Y:S05]  /*15f0*/  BSYNC.RECONVERGENT B0 ;  /* 0x0000000000007941 */ /* 0x000fea0003800200 */
.L_x_8026:
        /* <DEDUP_REMOVED lines=31> */
[-C--:B-----5:R-:W-:Y:S01]  /*17f0*/  IMAD R16, R6, R44.reuse, RZ ;  /* 0x0000002c06107224 */ /* 0x0a0fe200078e02ff */
[----:B------:R-:W-:Y:S01]  /*1800*/  ISETP.GE.AND P2, PT, R17, RZ, PT ;  /* 0x000000ff1100720c */ /* 0x000fe20003f46270 */
[----:B------:R-:W-:Y:S02]  /*1810*/  @!P3 VIADD R18, R18, 0x1 ;  /* 0x000000011212b836 */ /* 0x000fe40000000000 */
[----:B------:R-:W-:Y:S01]  /*1820*/  IMAD.X R31, RZ, RZ, R13, P1 ;  /* 0x000000ffff1f7224 */ /* 0x000fe200008e060d */
[----:B------:R-:W-:Y:S01]  /*1830*/  ISETP.NE.AND P1, PT, R5, RZ, PT ;  /* 0x000000ff0500720c */ /* 0x000fe20003f25270 */
[C---:B------:R-:W-:Y:S01]  /*1840*/  IMAD R16, R7.reuse, R45, R16 ;  /* 0x0000002d07107224 */ /* 0x040fe200078e0210 */
[----:B------:R-:W-:Y:S01]  /*1850*/  @P4 IADD3 R18, PT, PT, R18, 0x1, RZ ;  /* 0x0000000112124810 */ /* 0x000fe20007ffe0ff */
[----:B------:R-:W-:-:S04]  /*1860*/  IMAD.WIDE.U32 R30, R7, R44, R30 ;  /* 0x0000002c071e7225 */ /* 0x000fc800078e001e */
[----:B------:R-:W-:Y:S01]  /*1870*/  IMAD.MOV.U32 R6, RZ, RZ, R18 ;  /* 0x000000ffff067224 */ /* 0x000fe200078e0012 */
[----:B------:R-:W-:-:S03]  /*1880*/  IADD3 R19, PT, PT, R31, R16, RZ ;  /* 0x000000101f137210 */ /* 0x000fc60007ffe0ff */
[----:B------:R-:W-:Y:S02]  /*1890*/  @!P2 IMAD.MOV R6, RZ, RZ, -R6 ;  /* 0x000000ffff06a224 */ /* 0x000fe400078e0a06 */
[----:B------:R-:W-:Y:S01]  /*18a0*/  @!P1 LOP3.LUT R6, RZ, R5, RZ, 0x33, !PT ;  /* 0x00000005ff069212 */ /* 0x000fe200078e33ff */
[----:B------:R-:W-:-:S04]  /*18b0*/  IMAD.MOV.U32 R18, RZ, RZ, R30 ;  /* 0x000000ffff127224 */ /* 0x000fc800078e001e */
[----:B------:R-:W-:Y:S02]  /*18c0*/  IMAD R5, R25, R6, RZ ;  /* 0x0000000619057224 */ /* 0x000fe400078e02ff */
[----:B------:R-:W-:Y:S01]  /*18d0*/  IMAD.WIDE.U32 R18, R6, R24, R18 ;  /* 0x0000001806127225 */ /* 0x000fe200078e0012 */
[----:B------:R-:W-:-:S03]  /*18e0*/  SHF.R.U32.HI R76, RZ, 0x2, R10 ;  /* 0x00000002ff4c7819 */ /* 0x000fc6000001160a */
[----:B------:R-:W-:Y:S01]  /*18f0*/  IMAD.MOV.U32 R77, RZ, RZ, RZ ;  /* 0x000000ffff4d7224 */ /* 0x000fe200078e00ff */
[----:B------:R-:W1:Y:S01]  /*1900*/  S2UR UR6, SR_CgaCtaId ;  /* 0x00000000000679c3 */ /* 0x000e620000008800 */
[-C--:B------:R-:W-:Y:S01]  /*1910*/  IMAD R106, R45, R76.reuse, RZ ;  /* 0x0000004c2d6a7224 */ /* 0x080fe200078e02ff */
[----:B------:R-:W-:Y:S01]  /*1920*/  UMOV UR7, 0x400 ;  /* 0x0000040000077882 */ /* 0x000fe20000000000 */
[----:B------:R-:W-:Y:S01]  /*1930*/  IMAD R104, R103, R76, RZ ;  /* 0x0000004c67687224 */ /* 0x000fe200078e02ff */
[-C--:B------:R-:W-:Y:S01]  /*1940*/  LOP3.LUT R115, R115, R114.reuse, RZ, 0x3c, !PT ;  /* 0x0000007273737212 */ /* 0x080fe200078e3cff */
[----:B------:R-:W-:Y:S02]  /*1950*/  IMAD.SHL.U32 R56, R10, 0x4, RZ ;  /* 0x000000040a387824 */ /* 0x000fe400078e00ff */
[----:B------:R-:W-:Y:S01]  /*1960*/  IMAD.SHL.U32 R47, R46, 0x80, RZ ;  /* 0x000000802e2f7824 */ /* 0x000fe200078e00ff */
[----:B------:R-:W-:Y:S02]  /*1970*/  LOP3.LUT R114, R115, R114, RZ, 0x3c, !PT ;  /* 0x0000007273727212 */ /* 0x000fe400078e3cff */
[C---:B------:R-:W-:Y:S01]  /*1980*/  SHF.L.U64.HI R51, R102.reuse, 0x5, R103 ;  /* 0x0000000566337819 */ /* 0x040fe20000010267 */
[----:B------:R-:W-:Y:S01]  /*1990*/  VIADD R52, R47, 0xffffff80 ;  /* 0xffffff802f347836 */ /* 0x000fe20000000000 */
[----:B------:R-:W-:-:S02]  /*19a0*/  SHF.L.U32 R50, R102, 0x5, RZ ;  /* 0x0000000566327819 */ /* 0x000fc400000006ff */
[----:B------:R-:W-:Y:S01]  /*19b0*/  LOP3.LUT R56, R56, 0xc, RZ, 0xc0, !PT ;  /* 0x0000000c38387812 */ /* 0x000fe200078ec0ff */
[----:B-1----:R-:W-:Y:S01]  /*19c0*/  ULEA UR6, UR6, UR7, 0x18 ;  /* 0x0000000706067291 */ /* 0x002fe2000f8ec0ff */
[----:B------:R-:W-:Y:S01]  /*19d0*/  LOP3.LUT R115, R115, R114, RZ, 0x3c, !PT ;  /* 0x0000007273737212 */ /* 0x000fe200078e3cff */
[----:B--2---:R-:W-:-:S04]  /*19e0*/  @P0 IMAD.WIDE.U32 R32, R20, R113, RZ ;  /* 0x0000007114200225 */ /* 0x004fc800078e00ff */
[----:B------:R-:W-:Y:S02]  /*19f0*/  @P0 IMAD R16, R21, R113, RZ ;  /* 0x0000007115100224 */ /* 0x000fe400078e02ff */
[----:B---3--:R-:W-:-:S04]  /*1a00*/  @!P0 IMAD.WIDE.U32 R28, R26, R110, RZ ;  /* 0x0000006e1a1c8225 */ /* 0x008fc800078e00ff */
[----:B------:R-:W-:Y:S02]  /*1a10*/  @!P0 IMAD R26, R27, R110, RZ ;  /* 0x0000006e1b1a8224 */ /* 0x000fe400078e02ff */
[----:B------:R-:W-:Y:S01]  /*1a20*/  @!P0 IMAD.MOV.U32 R7, RZ, RZ, R28 ;  /* 0x000000ffff078224 */ /* 0x000fe200078e001c */
[----:B------:R-:W-:Y:S01]  /*1a30*/  @P0 MOV R7, R32 ;  /* 0x0000002000070202 */ /* 0x000fe20000000f00 */
[----:B------:R-:W-:Y:S02]  /*1a40*/  @!P0 IMAD.IADD R26, R29, 0x1, R26 ;  /* 0x000000011d1a8824 */ /* 0x000fe400078e021a */
[----:B------:R-:W-:Y:S01]  /*1a50*/  @P0 IMAD.IADD R26, R33, 0x1, R16 ;  /* 0x00000001211a0824 */ /* 0x000fe200078e0210 */
[----:B------:R-:W-:Y:S02]  /*1a60*/  LOP3.LUT R16, R49, 0xc0, RZ, 0xc0, !PT ;  /* 0x000000c031107812 */ /* 0x000fe400078ec0ff */
[----:B------:R-:W-:Y:S02]  /*1a70*/  IADD3 R28, P1, PT, R12, R7, RZ ;  /* 0x000000070c1c7210 */ /* 0x000fe40007f3e0ff */
[----:B------:R-:W-:-:S02]  /*1a80*/  SHF.R.S32.HI R7, RZ, 0x1f, R6 ;  /* 0x0000001fff077819 */ /* 0x000fc40000011406 */
[----:B------:R-:W-:Y:S02]  /*1a90*/  LOP3.LUT R16, R16, 0x18, R10, 0xf8, !PT ;  /* 0x0000001810107812 */ /* 0x000fe400078ef80a */
[----:B------:R-:W-:Y:S01]  /*1aa0*/  IADD3.X R29, PT, PT, RZ, R26, RZ, P1, !PT ;  /* 0x0000001aff1d7210 */ /* 0x000fe20000ffe4ff */
[----:B------:R-:W-:Y:S01]  /*1ab0*/  IMAD R17, R7, R24, R5 ;  /* 0x0000001807117224 */ /* 0x000fe200078e0205 */
[----:B------:R-:W-:Y:S01]  /*1ac0*/  LOP3.LUT R16, R16, 0x18, R49, 0x78, !PT ;  /* 0x0000001810107812 */ /* 0x000fe200078e7831 */
[-C--:B------:R-:W-:Y:S02]  /*1ad0*/  IMAD R5, R23, R109.reuse, RZ ;  /* 0x0000006d17057224 */ /* 0x080fe400078e02ff */
[----:B------:R-:W-:Y:S01]  /*1ae0*/  IMAD.WIDE.U32 R22, R22, R109, R28 ;  /* 0x0000006d16167225 */ /* 0x000fe200078e001c */
[----:B------:R-:W-:Y:S02]  /*1af0*/  LOP3.LUT R49, R16, 0x1f20, R49, 0xf8, !PT ;  /* 0x00001f2010317812 */ /* 0x000fe400078ef831 */
[----:B------:R-:W-:Y:S01]  /*1b00*/  MOV R16, R18 ;  /* 0x0000001200107202 */ /* 0x000fe20000000f00 */
[----:B------:R-:W-:Y:S01]  /*1b10*/  IMAD.IADD R23, R23, 0x1, R5 ;  /* 0x0000000117177824 */ /* 0x000fe200078e0205 */
[----:B------:R-:W-:Y:S01]  /*1b20*/  IADD3 R18, P0, PT, R12, R4, RZ ;  /* 0x000000040c127210 */ /* 0x000fe20007f1e0ff */
[----:B------:R-:W-:-:S04]  /*1b30*/  IMAD.WIDE.U32 R4, R111, 0x40, R76 ;  /* 0x000000406f047825 */ /* 0x000fc800078e004c */
[----:B------:R-:W-:Y:S02]  /*1b40*/  IMAD.IADD R17, R19, 0x1, R17 ;  /* 0x0000000113117824 */ /* 0x000fe400078e0211 */
[----:B------:R-:W-:Y:S02]  /*1b50*/  IMAD.X R19, RZ, RZ, R0, P0 ;  /* 0x000000ffff137224 */ /* 0x000fe400000e0600 */
[-C--:B------:R-:W-:Y:S01]  /*1b60*/  IMAD R0, R5, R20.reuse, RZ ;  /* 0x0000001405007224 */ /* 0x080fe200078e02ff */
[C---:B------:R-:W-:Y:S02]  /*1b70*/  SHF.L.U64.HI R54, R20.reuse, 0x5, R21 ;  /* 0x0000000514367819 */ /* 0x040fe40000010215 */
[----:B------:R-:W-:Y:S01]  /*1b80*/  SHF.L.U32 R53, R20, 0x5, RZ ;  /* 0x0000000514357819 */ /* 0x000fe200000006ff */
[C---:B------:R-:W-:Y:S02]  /*1b90*/  IMAD R0, R4.reuse, R21, R0 ;  /* 0x0000001504007224 */ /* 0x040fe400078e0200 */
[----:B------:R-:W-:Y:S01]  /*1ba0*/  IMAD.WIDE.U32 R20, R4, R20, R22 ;  /* 0x0000001404147225 */ /* 0x000fe200078e0016 */
[----:B------:R-:W-:-:S03]  /*1bb0*/  SHF.R.S32.HI R4, RZ, 0x1f, R55 ;  /* 0x0000001fff047819 */ /* 0x000fc60000011437 */
[----:B------:R-:W-:Y:S01]  /*1bc0*/  IMAD.WIDE.U32 R16, R76, R44, R16 ;  /* 0x0000002c4c107225 */ /* 0x000fe200078e0010 */
[----:B------:R-:W-:-:S04]  /*1bd0*/  LEA.HI R4, R4, R55, RZ, 0x7 ;  /* 0x0000003704047211 */ /* 0x000fc800078f38ff */
        /* <DEDUP_REMOVED lines=8> */
[C---:B------:R-:W-:Y:S01]  /*1c60*/  LEA R105, P1, R18.reuse, R8, 0x1 ;  /* 0x0000000812697211 */ /* 0x040fe200078208ff */
[----:B------:R-:W-:Y:S01]  /*1c70*/  IMAD.IADD R0, R21, 0x1, R0 ;  /* 0x0000000115007824 */ /* 0x000fe200078e0200 */
[----:B------:R-:W-:Y:S02]  /*1c80*/  LEA R49, R49, UR6, 0x1 ;  /* 0x0000000631317c11 */ /* 0x000fe4000f8e08ff */
        /* <DEDUP_REMOVED lines=15> */
[----:B------:R-:W-:Y:S01]  /*1d80*/  SHF.R.S32.HI R11, RZ, 0x1, R11 ;  /* 0x00000001ff0b7819 */ /* 0x000fe2000001140b */
[----:B------:R-:W-:Y:S01]  /*1d90*/  IMAD.IADD R65, R52, 0x1, R65 ;  /* 0x0000000134417824 */ /* 0x000fe200078e0241 */
[----:B------:R-:W-:-:S03]  /*1da0*/  LOP3.LUT R10, R10, 0x3, RZ, 0xc0, !PT ;  /* 0x000000030a0a7812 */ /* 0x000fc600078ec0ff */
[----:B------:R-:W-:Y:S01]  /*1db0*/  IMAD R65, R65, R11, RZ ;  /* 0x0000000b41417224 */ /* 0x000fe200078e02ff */
[----:B------:R-:W-:Y:S01]  /*1dc0*/  VIMNMX R58, PT, PT, RZ, R58, !PT ;  /* 0x0000003aff3a7248 */ /* 0x000fe20007fe0100 */
        /* <DEDUP_REMOVED lines=12> */
[----:B------:R-:W-:Y:S02]  /*1e90*/  IMAD.IADD R25, R25, 0x1, R8 ;  /* 0x0000000119197824 */ /* 0x000fe400078e0208 */
[----:B------:R-:W-:Y:S01]  /*1ea0*/  IMAD.MOV.U32 R8, RZ, RZ, R22 ;  /* 0x000000ffff087224 */ /* 0x000fe200078e0016 */
[----:B------:R-:W-:Y:S01]  /*1eb0*/  IADD3 R9, PT, PT, R23, R0, RZ ;  /* 0x0000000017097210 */ /* 0x000fe20007ffe0ff */
[-C--:B----4-:R-:W-:Y:S02]  /*1ec0*/  IMAD R22, R81, R52.reuse, RZ ;  /* 0x0000003451167224 */ /* 0x090fe400078e02ff */
[----:B-----5:R-:W-:Y:S02]  /*1ed0*/  IMAD R0, R79, R52, RZ ;  /* 0x000000344f007224 */ /* 0x020fe400078e02ff */
[----:B------:R-:W-:-:S04]  /*1ee0*/  IMAD.WIDE.U32 R8, R52, R80, R8 ;  /* 0x0000005034087225 */ /* 0x000fc800078e0008 */
[----:B------:R-:W-:-:S04]  /*1ef0*/  IMAD.WIDE.U32 R24, R52, R78, R24 ;  /* 0x0000004e34187225 */ /* 0x000fc800078e0018 */
[----:B------:R-:W-:Y:S01]  /*1f00*/  IMAD.IADD R23, R9, 0x1, R22 ;  /* 0x0000000109177824 */ /* 0x000fe200078e0216 */
[----:B------:R-:W-:Y:S01]  /*1f10*/  MOV R22, R8 ;  /* 0x0000000800167202 */ /* 0x000fe20000000f00 */
[----:B------:R-:W-:Y:S01]  /*1f20*/  IMAD R8, R15, R6, RZ ;  /* 0x000000060f087224 */ /* 0x000fe200078e02ff */
[----:B------:R-:W-:Y:S01]  /*1f30*/  IADD3 R25, PT, PT, R25, R0, RZ ;  /* 0x0000000019197210 */ /* 0x000fe20007ffe0ff */
[----:B------:R-:W-:Y:S02]  /*1f40*/  IMAD R15, R76, R11, RZ ;  /* 0x0000000b4c0f7224 */ /* 0x000fe400078e02ff */
[----:B------:R-:W-:Y:S01]  /*1f50*/  IMAD R0, R21, R6, RZ ;  /* 0x0000000615007224 */ /* 0x000fe200078e02ff */
[----:B------:R-:W-:Y:S02]  /*1f60*/  IADD3 R9, P0, PT, -R55, R76, RZ ;  /* 0x0000004c37097210 */ /* 0x000fe40007f1e1ff */
[----:B------:R-:W-:Y:S01]  /*1f70*/  LEA R10, R10, R15, 0x3 ;  /* 0x0000000f0a0a7211 */ /* 0x000fe200078e18ff */
[----:B------:R-:W-:-:S02]  /*1f80*/  IMAD R0, R20, R7, R0 ;  /* 0x0000000714007224 */ /* 0x000fc400078e0200 */
[----:B------:R-:W-:Y:S01]  /*1f90*/  IMAD R7, R14, R7, R8 ;  /* 0x000000070e077224 */ /* 0x000fe200078e0208 */
[----:B------:R-:W-:Y:S01]  /*1fa0*/  SHF.R.S32.HI R8, RZ, 0x1f, R55 ;  /* 0x0000001fff087819 */ /* 0x000fe20000011437 */
[----:B------:R-:W-:Y:S02]  /*1fb0*/  IMAD.IADD R15, R56, 0x1, R15 ;  /* 0x00000001380f7824 */ /* 0x000fe400078e020f */
[----:B------:R-:W-:Y:S01]  /*1fc0*/  IMAD.WIDE.U32 R20, R6, R20, R24 ;  /* 0x0000001406147225 */ /* 0x000fe200078e0018 */
[----:B------:R-:W-:-:S03]  /*1fd0*/  IADD3.X R8, PT, PT, RZ, ~R8, RZ, P0, !PT ;  /* 0x80000008ff087210 */ /* 0x000fc600007fe4ff */
[----:B------:R-:W-:Y:S01]  /*1fe0*/  IMAD.WIDE.U32 R22, R6, R14, R22 ;  /* 0x0000000e06167225 */ /* 0x000fe200078e0016 */
[----:B------:R-:W-:Y:S02]  /*1ff0*/  SHF.R.S32.HI R6, RZ, 0x1f, R65 ;  /* 0x0000001fff067819 */ /* 0x000fe40000011441 */
[C---:B------:R-:W-:Y:S02]  /*2000*/  IADD3 R14, P1, PT, R65.reuse, R15, RZ ;  /* 0x0000000f410e7210 */ /* 0x040fe40007f3e0ff */
[----:B------:R-:W-:Y:S01]  /*2010*/  IADD3 R65, P0, PT, R65, R10, RZ ;  /* 0x0000000a41417210 */ /* 0x000fe20007f1e0ff */
[----:B------:R-:W-:Y:S01]  /*2020*/  IMAD.IADD R21, R21, 0x1, R0 ;  /* 0x0000000115157824 */ /* 0x000fe200078e0200 */
[----:B------:R-:W-:Y:S01]  /*2030*/  LEA.HI.X.SX32 R0, R15, R6, 0x1, P1 ;  /* 0x000000060f007211 */ /* 0x000fe200008f0eff */
[----:B------:R-:W-:Y:S01]  /*2040*/  IMAD R59, R8, R78, RZ ;  /* 0x0000004e083b7224 */ /* 0x000fe200078e02ff */
[----:B------:R-:W-:Y:S01]  /*2050*/  LEA.HI.X.SX32 R64, R10, R6, 0x1, P0 ;  /* 0x000000060a407211 */ /* 0x000fe200000f0eff */
[----:B------:R-:W-:Y:S01]  /*2060*/  IMAD R6, R8, R80, RZ ;  /* 0x0000005008067224 */ /* 0x000fe200078e02ff */
[----:B------:R-:W-:Y:S01]  /*2070*/  IADD3 R23, PT, PT, R23, R7, RZ ;  /* 0x0000000717177210 */ /* 0x000fe20007ffe0ff */
[----:B------:R-:W-:-:S02]  /*2080*/  IMAD R59, R79, R9, R59 ;  /* 0x000000094f3b7224 */ /* 0x000fc400078e023b */
[----:B------:R-:W-:-:S04]  /*2090*/  IMAD.WIDE.U32 R20, R78, R9, R20 ;  /* 0x000000094e147225 */ /* 0x000fc800078e0014 */
[-C--:B------:R-:W-:Y:S02]  /*20a0*/  IMAD R6, R81, R9.reuse, R6 ;  /* 0x0000000951067224 */ /* 0x080fe400078e0206 */
[----:B------:R-:W-:Y:S01]  /*20b0*/  IMAD.WIDE.U32 R8, R80, R9, R22 ;  /* 0x0000000950087225 */ /* 0x000fe200078e0016 */
[----:B------:R-:W-:Y:S02]  /*20c0*/  SHF.L.U64.HI R64, R65, 0x1, R64 ;  /* 0x0000000141407819 */ /* 0x000fe40000010240 */
[----:B------:R-:W-:Y:S01]  /*20d0*/  IADD3 R59, PT, PT, R21, R59, RZ ;  /* 0x0000003b153b7210 */ /* 0x000fe20007ffe0ff */
[----:B------:R-:W-:Y:S01]  /*20e0*/  IMAD.SHL.U32 R65, R65, 0x2, RZ ;  /* 0x0000000241417824 */ /* 0x000fe200078e00ff */
[----:B------:R-:W-:Y:S01]  /*20f0*/  LEA R60, P1, R20, R18, 0x1 ;  /* 0x00000012143c7211 */ /* 0x000fe200078208ff */
[----:B------:R-:W-:Y:S01]  /*2100*/  IMAD.IADD R9, R9, 0x1, R6 ;  /* 0x0000000109097824 */ /* 0x000fe200078e0206 */
[----:B------:R-:W-:Y:S02]  /*2110*/  SHF.L.U64.HI R0, R14, 0x1, R0 ;  /* 0x000000010e007819 */ /* 0x000fe40000010200 */
[----:B------:R-:W-:-:S02]  /*2120*/  LEA R10, P0, R8, R16, 0x1 ;  /* 0x00000010080a7211 */ /* 0x000fc400078008ff */
[----:B------:R-:W-:Y:S02]  /*2130*/  SHF.L.U32 R14, R14, 0x1, RZ ;  /* 0x000000010e0e7819 */ /* 0x000fe400000006ff */
[----:B------:R-:W-:Y:S02]  /*2140*/  LEA.HI.X R59, R20, R19, R59, 0x1, P1 ;  /* 0x00000013143b7211 */ /* 0x000fe400008f0c3b */
[----:B------:R-:W-:Y:S02]  /*2150*/  LEA.HI.X R9, R8, R17, R9, 0x1, P0 ;  /* 0x0000001108097211 */ /* 0x000fe400000f0c09 */
[CC--:B------:R-:W-:Y:S02]  /*2160*/  IADD3 R63, P3, PT, R4.reuse, R65.reuse, RZ ;  /* 0x00000041043f7210 */ /* 0x0c0fe40007f7e0ff */
[----:B------:R-:W-:Y:S02]  /*2170*/  IADD3 R32, P1, PT, R4, R14, RZ ;  /* 0x0000000e04207210 */ /* 0x000fe40007f3e0ff */
[----:B------:R-:W-:-:S02]  /*2180*/  IADD3 R65, P2, PT, R2, R65, RZ ;  /* 0x0000004102417210 */ /* 0x000fc40007f5e0ff */
[----:B------:R-:W-:Y:S01]  /*2190*/  IADD3 R14, P0, PT, R2, R14, RZ ;  /* 0x0000000e020e7210 */ /* 0x000fe20007f1e0ff */
[C---:B------:R-:W-:Y:S01]  /*21a0*/  IMAD.X R33, R5.reuse, 0x1, R0, P1 ;  /* 0x0000000105217824 */ /* 0x040fe200008e0600 */
[-C--:B------:R-:W-:Y:S02]  /*21b0*/  IADD3.X R62, PT, PT, R5, R64.reuse, RZ, P3, !PT ;  /* 0x00000040053e7210 */ /* 0x080fe40001ffe4ff */
[C---:B------:R-:W-:Y:S02]  /*21c0*/  IADD3.X R64, PT, PT, R3.reuse, R64, RZ, P2, !PT ;  /* 0x0000004003407210 */ /* 0x040fe400017fe4ff */
[----:B------:R-:W-:-:S07]  /*21d0*/  IADD3.X R15, PT, PT, R3, R0, RZ, P0, !PT ;  /* 0x00000000030f7210 */ /* 0x000fce00007fe4ff */
.L_x_8052:
[----:B------:R-:W-:Y:S01]  /*21e0*/  SHF.L.U64.HI R3, R78, 0x6, R79 ;  /* 0x000000064e037819 */ /* 0x000fe2000001024f */
[----:B------:R-:W-:Y:S01]  /*21f0*/  VIADD R72, R72, 0x80 ;  /* 0x0000008048487836 */ /* 0x000fe20000000000 */
[----:B------:R-:W-:Y:S01]  /*2200*/  SHF.L.U64.HI R2, R44, 0x6, R45 ;  /* 0x000000062c027819 */ /* 0x000fe2000001022d */
[----:B------:R-:W-:Y:S01]  /*2210*/  VIADD R73, R73, 0x80 ;  /* 0x0000008049497836 */ /* 0x000fe20000000000 */
[----:B------:R-:W-:Y:S01]  /*2220*/  SHF.L.U64.HI R36, R80, 0x6, R81 ;  /* 0x0000000650247819 */ /* 0x000fe20000010251 */
[C---:B------:R-:W-:Y:S01]  /*2230*/  VIADD R0, R76.reuse, 0x20 ;  /* 0x000000204c007836 */ /* 0x040fe20000000000 */
[-C--:B------:R-:W-:Y:S01]  /*2240*/  ISETP.GE.AND P0, PT, R76, R72.reuse, PT ;  /* 0x000000484c00720c */ /* 0x080fe20003f06270 */
[----:B------:R-:W-:Y:S01]  /*2250*/  IMAD.SHL.U32 R8, R78, 0x40, RZ ;  /* 0x000000404e087824 */ /* 0x000fe200078e00ff */
[----:B------:R-:W-:Y:S01]  /*2260*/  UMOV UR6, URZ ;  /* 0x000000ff00067c82 */ /* 0x000fe20008000000 */
[----:B------:R-:W-:Y:S01]  /*2270*/  VIADD R70, R70, 0xffffffff ;  /* 0xffffffff46467836 */ /* 0x000fe20000000000 */
[-C--:B------:R-:W-:Y:S01]  /*2280*/  ISETP.GE.AND P0, PT, R76, R73.reuse, !P0 ;  /* 0x000000494c00720c */ /* 0x080fe20004706270 */
[----:B------:R-:W-:Y:S01]  /*2290*/  BSSY.RECONVERGENT B1, `(.L_x_8030) ;  /* 0x00002ca000017945 */ /* 0x000fe20003800200 */
[----:B------:R-:W-:Y:S01]  /*22a0*/  ISETP.GE.AND P5, PT, R0, R72, PT ;  /* 0x000000480000720c */ /* 0x000fe20003fa6270 */
[----:B------:R-:W-:Y:S01]  /*22b0*/  IMAD.SHL.U32 R37, R80, 0x40, RZ ;  /* 0x0000004050257824 */ /* 0x000fe200078e00ff */
[----:B------:R-:W-:Y:S02]  /*22c0*/  IADD3 R16, P1, PT, R60, R8, RZ ;  /* 0x000000083c107210 */ /* 0x000fe40007f3e0ff */
[-C--:B------:R-:W-:Y:S01]  /*22d0*/  ISETP.GE.AND P5, PT, R0, R73.reuse, !P5 ;  /* 0x000000490000720c */ /* 0x080fe20006fa6270 */
[----:B------:R-:W-:Y:S02]  /*22e0*/  VIADD R0, R76, 0x40 ;  /* 0x000000404c007836 */ /* 0x000fe40000000000 */
[----:B------:R-:W-:Y:S03]  /*22f0*/  IMAD.X R17, R59, 0x1, R3, P1 ;  /* 0x000000013b117824 */ /* 0x000fe600008e0603 */
[C---:B------:R-:W-:Y:S01]  /*2300*/  ISETP.GE.AND P4, PT, R0.reuse, R72, PT ;  /* 0x000000480000720c */ /* 0x040fe20003f86270 */
[----:B------:R-:W-:Y:S02]  /*2310*/  @P0 IMAD.MOV.U32 R61, RZ, RZ, R59 ;  /* 0x000000ffff3d0224 */ /* 0x000fe400078e003b */
[----:B------:R-:W-:Y:S01]  /*2320*/  @P0 IMAD.MOV.U32 R18, RZ, RZ, R69 ;  /* 0x000000ffff120224 */ /* 0x000fe200078e0045 */
[-C--:B------:R-:W-:Y:S01]  /*2330*/  ISETP.GE.AND P4, PT, R0, R73.reuse, !P4 ;  /* 0x000000490000720c */ /* 0x080fe20006786270 */
[--C-:B------:R-:W-:Y:S01]  /*2340*/  @P0 IMAD.MOV.U32 R19, RZ, RZ, R68.reuse ;  /* 0x000000ffff130224 */ /* 0x100fe200078e0044 */
[----:B------:R1:W2:Y:S01]  /*2350*/  @P0 LD.E.128 R4, desc[UR4][R60.64] ;  /* 0x000000043c040980 */ /* 0x0002a2000c101d00 */
[----:B------:R-:W-:Y:S10]  /*2360*/  IMAD.SHL.U32 R0, R44, 0x40, RZ ;  /* 0x000000402c007824 */ /* 0x000ff400078e00ff */
[----:B------:R-:W-:Y:S05]  /*2370*/  @P4 IADD3 R20, P1, PT, R16, R8, RZ ;  /* 0x0000000810144210 */ /* 0x000fea0007f3e0ff */
[----:B------:R-:W-:Y:S02]  /*2380*/  @P4 IMAD.X R21, R17, 0x1, R3, P1 ;  /* 0x0000000111154824 */ /* 0x000fe400008e0603 */
[----:B------:R-:W-:Y:S05]  /*2390*/  VIADD R3, R76, 0x60 ;  /* 0x000000604c037836 */ /* 0x000fea0000000000 */
[C---:B------:R-:W-:Y:S01]  /*23a0*/  ISETP.GE.AND P3, PT, R3.reuse, R72, PT ;  /* 0x000000480300720c */ /* 0x040fe20003f66270 */
[----:B-1----:R-:W-:Y:S03]  /*23b0*/  IMAD.MOV.U32 R61, RZ, RZ, R71 ;  /* 0x000000ffff3d7224 */ /* 0x002fe600078e0047 */
[----:B------:R-:W-:Y:S01]  /*23c0*/  ISETP.GE.AND P3, PT, R3, R73, !P3 ;  /* 0x000000490300720c */ /* 0x000fe20005f66270 */
[----:B--2---:R1:W-:Y:S04]  /*23d0*/  @P0 ST.E.128 desc[UR4][R18.64], R4 ;  /* 0x0000000412000985 */ /* 0x0043e8000c101d04 */
[----:B-1----:R1:W2:Y:S01]  /*23e0*/  @P5 LD.E.128 R4, desc[UR4][R16.64] ;  /* 0x0000000410045980 */ /* 0x0022a2000c101d00 */
[----:B------:R-:W-:Y:S05]  /*23f0*/  IADD3 R18, P2, PT, R0, R69, RZ ;  /* 0x0000004500127210 */ /* 0x000fea0007f5e0ff */
[----:B------:R-:W-:Y:S02]  /*2400*/  IMAD.X R19, R2, 0x1, R68, P2 ;  /* 0x0000000102137824 */ /* 0x000fe400010e0644 */
[C---:B-1----:R-:W-:Y:S04]  /*2410*/  @P3 LEA R16, P1, R78.reuse, R16, 0x7 ;  /* 0x000000104e103211 */ /* 0x042fe800078238ff */
[----:B------:R-:W-:Y:S01]  /*2420*/  @P3 LEA.HI.X R17, R78, R17, R79, 0x7, P1 ;  /* 0x000000114e113211 */ /* 0x000fe200008f3c4f */
[----:B--2---:R1:W-:Y:S04]  /*2430*/  @P5 ST.E.128 desc[UR4][R18.64], R4 ;  /* 0x0000000412005985 */ /* 0x0043e8000c101d04 */
[----:B-1----:R1:W2:Y:S02]  /*2440*/  @P4 LD.E.128 R4, desc[UR4][R20.64] ;  /* 0x0000000414044980 */ /* 0x0022a4000c101d00 */
[----:B-1----:R-:W-:Y:S05]  /*2450*/  @P4 IADD3 R20, P2, PT, R18, R0, RZ ;  /* 0x0000000012144210 */ /* 0x002fea0007f5e0ff */
[----:B------:R-:W-:Y:S01]  /*2460*/  @P4 IMAD.X R21, R19, 0x1, R2, P2 ;  /* 0x0000000113154824 */ /* 0x000fe200010e0602 */
[----:B------:R-:W-:Y:S02]  /*2470*/  @P3 LEA R2, P1, R44, R18, 0x7 ;  /* 0x000000122c023211 */ /* 0x000fe400078238ff */
[----:B------:R-:W-:Y:S02]  /*2480*/  ISETP.GT.AND P2, PT, R70, R58, PT ;  /* 0x0000003a4600720c */ /* 0x000fe40003f44270 */
[----:B------:R-:W-:Y:S01]  /*2490*/  @P3 LEA.HI.X R3, R44, R19, R45, 0x7, P1 ;  /* 0x000000132c033211 */ /* 0x000fe200008f3c2d */
[----:B--2---:R1:W-:Y:S04]  /*24a0*/  @P4 ST.E.128 desc[UR4][R20.64], R4 ;  /* 0x0000000414004985 */ /* 0x0043e8000c101d04 */
[----:B-1----:R-:W2:Y:S04]  /*24b0*/  @P3 LD.E.128 R4, desc[UR4][R16.64] ;  /* 0x0000000410043980 */ /* 0x002ea8000c101d00 */
[----:B--2---:R1:W-:Y:S04]  /*24c0*/  @P3 ST.E.128 desc[UR4][R2.64], R4 ;  /* 0x0000000402003985 */ /* 0x0043e8000c101d04 */
[----:B------:R-:W2:Y:S04]  /*24d0*/  LD.E R0, desc[UR4][R84.64+0x130] ;  /* 0x0001300454007980 */ /* 0x000ea8000c101900 */
[----:B------:R-:W3:Y:S01]  /*24e0*/  LD.E R16, desc[UR4][R84.64+0xd0] ;  /* 0x0000d00454107980 */ /* 0x000ee2000c101900 */
[----:B-1----:R-:W-:Y:S01]  /*24f0*/  IADD3 R2, P1, PT, RZ, -UR6, RZ ;  /* 0x80000006ff027c10 */ /* 0x002fe2000ff3e0ff */
        /* <DEDUP_REMOVED lines=8> */
[----:B------:R-:W-:Y:S06]  /*2580*/  @P6 BRA `(.L_x_8031) ;  /* 0x0000000000646947 */ /* 0x000fec0003800000 */
[----:B------:R-:W-:Y:S01]  /*2590*/  @P0 IMAD.MOV.U32 R8, RZ, RZ, R10 ;  /* 0x000000ffff080224 */ /* 0x000fe200078e000a */
[C---:B------:R-:W-:Y:S01]  /*25a0*/  LEA R16, P1, R2.reuse, R10, 0x1 ;  /* 0x0000000a02107211 */ /* 0x040fe200078208ff */
[----:B------:R-:W-:Y:S03]  /*25b0*/  @P0 IMAD.MOV.U32 R3, RZ, RZ, R66 ;  /* 0x000000ffff030224 */ /* 0x000fe600078e0042 */
[----:B------:R-:W2:Y:S01]  /*25c0*/  @P0 LD.E.128 R4, desc[UR4][R8.64] ;  /* 0x0000000408040980 */ /* 0x000ea2000c101d00 */
[----:B------:R-:W-:Y:S01]  /*25d0*/  LEA.HI.X R17, R2, R9, R0, 0x1, P1 ;  /* 0x0000000902117211 */ /* 0x000fe200008f0c00 */
[----:B------:R-:W-:Y:S05]  /*25e0*/  @P0 IMAD.MOV.U32 R2, RZ, RZ, R67 ;  /* 0x000000ffff020224 */ /* 0x000fea00078e0043 */
[----:B--2---:R1:W-:Y:S01]  /*25f0*/  @P0 ST.E.128 desc[UR4][R2.64], R4 ;  /* 0x0000000402000985 */ /* 0x0043e2000c101d04 */
[----:B------:R-:W-:Y:S05]  /*2600*/  @P4 IADD3 R18, P0, PT, R16, R37, RZ ;  /* 0x0000002510124210 */ /* 0x000fea0007f1e0ff */
[----:B------:R-:W-:Y:S01]  /*2610*/  @P4 IMAD.X R19, R17, 0x1, R36, P0 ;  /* 0x0000000111134824 */ /* 0x000fe200000e0624 */
[----:B-1----:R-:W2:Y:S01]  /*2620*/  @P5 LD.E.128 R4, desc[UR4][R16.64] ;  /* 0x0000000410045980 */ /* 0x002ea2000c101d00 */
[C---:B------:R-:W-:Y:S04]  /*2630*/  LEA R2, P1, R50.reuse, R67, 0x1 ;  /* 0x0000004332027211 */ /* 0x040fe800078208ff */
[----:B------:R-:W-:Y:S05]  /*2640*/  LEA.HI.X R3, R50, R66, R51, 0x1, P1 ;  /* 0x0000004232037211 */ /* 0x000fea00008f0c33 */
[----:B--2---:R1:W-:Y:S04]  /*2650*/  @P5 ST.E.128 desc[UR4][R2.64], R4 ;  /* 0x0000000402005985 */ /* 0x0043e8000c101d04 */
[----:B-1----:R1:W2:Y:S02]  /*2660*/  @P4 LD.E.128 R4, desc[UR4][R18.64] ;  /* 0x0000000412044980 */ /* 0x0022a4000c101d00 */
[C---:B-1----:R-:W-:Y:S04]  /*2670*/  @P4 LEA R18, P0, R102.reuse, R2, 0x6 ;  /* 0x0000000266124211 */ /* 0x042fe800078030ff */
[----:B------:R-:W-:Y:S05]  /*2680*/  @P4 LEA.HI.X R19, R102, R3, R103, 0x6, P0 ;  /* 0x0000000366134211 */ /* 0x000fea00000f3467 */
[----:B--2---:R1:W-:Y:S01]  /*2690*/  @P4 ST.E.128 desc[UR4][R18.64], R4 ;  /* 0x0000000412004985 */ /* 0x0043e2000c101d04 */
[----:B------:R-:W-:Y:S05]  /*26a0*/  @!P3 BRA `(.L_x_8032) ;  /* 0x000000280020b947 */ /* 0x000fea0003800000 */
[C---:B-1----:R-:W-:Y:S04]  /*26b0*/  LEA R4, P0, R80.reuse, R16, 0x7 ;  /* 0x0000001050047211 */ /* 0x042fe800078038ff */
[----:B------:R-:W-:Y:S02]  /*26c0*/  LEA.HI.X R5, R80, R17, R81, 0x7, P0 ;  /* 0x0000001150057211 */ /* 0x000fe400000f3c51 */
[C---:B------:R-:W-:Y:S04]  /*26d0*/  LEA R2, P0, R102.reuse, R2, 0x7 ;  /* 0x0000000266027211 */ /* 0x040fe800078038ff */
[----:B------:R-:W2:Y:S01]  /*26e0*/  LD.E.128 R4, desc[UR4][R4.64] ;  /* 0x0000000404047980 */ /* 0x000ea2000c101d00 */
[----:B------:R-:W-:Y:S05]  /*26f0*/  LEA.HI.X R3, R102, R3, R103, 0x7, P0 ;  /* 0x0000000366037211 */ /* 0x000fea00000f3c67 */
[----:B--2---:R1:W-:Y:S01]  /*2700*/  ST.E.128 desc[UR4][R2.64], R4 ;  /* 0x0000000402007985 */ /* 0x0043e2000c101d04 */
[----:B------:R-:W-:Y:S05]  /*2710*/  BRA `(.L_x_8032) ;  /* 0x0000002800047947 */ /* 0x000fea0003800000 */
.L_x_8031:
        /* <DEDUP_REMOVED lines=67> */
.L_x_8035:
[----:B------:R-:W-:Y:S05]  /*2b50*/  BSYNC.RECONVERGENT B0 ;  /* 0x0000000000007941 */ /* 0x000fea0003800200 */
.L_x_8034:
        /* <DEDUP_REMOVED lines=52> */
.L_x_8037:
[----:B------:R-:W-:Y:S05]  /*2ea0*/  BSYNC.RECONVERGENT B0 ;  /* 0x0000000000007941 */ /* 0x000fea0003800200 */
.L_x_8036:
[----:B------:R-:W-:Y:S04]  /*2eb0*/  BSSY.RECONVERGENT B0, `(.L_x_8038) ;  /* 0x0000039000007945 */ /* 0x000fe80003800200 */
[----:B------:R-:W-:Y:S05]  /*2ec0*/  @!P4 BRA `(.L_x_8039) ;  /* 0x0000000000dcc947 */ /* 0x000fea0003800000 */
        /* <DEDUP_REMOVED lines=55> */
.L_x_8039:
[----:B------:R-:W-:Y:S05]  /*3240*/  BSYNC.RECONVERGENT B0 ;  /* 0x0000000000007941 */ /* 0x000fea0003800200 */
.L_x_8038:
[----:B------:R-:W-:Y:S04]  /*3250*/  BSSY.RECONVERGENT B0, `(.L_x_8040) ;  /* 0x0000039000007945 */ /* 0x000fe80003800200 */
[----:B------:R-:W-:Y:S05]  /*3260*/  @!P3 BRA `(.L_x_8041) ;  /* 0x0000000000dcb947 */ /* 0x000fea0003800000 */
        /* <DEDUP_REMOVED lines=55> */
.L_x_8041:
[----:B------:R-:W-:Y:S05]  /*35e0*/  BSYNC.RECONVERGENT B0 ;  /* 0x0000000000007941 */ /* 0x000fea0003800200 */
.L_x_8040:
[----:B------:R-:W5:Y:S02]  /*35f0*/  LD.E R0, desc[UR4][R84.64+0xd0] ;  /* 0x0000d00454007980 */ /* 0x000f64000c101900 */
[----:B-----5:R-:W-:Y:S05]  /*3600*/  IMAD.U32 R0, R0, -0x40, RZ ;  /* 0xffffffc000007824 */ /* 0x020fea00078e00ff */
[C---:B------:R-:W-:Y:S02]  /*3610*/  LEA R14, P1, R0.reuse, R14, 0x1 ;  /* 0x0000000e000e7211 */ /* 0x040fe400078208ff */
[C---:B------:R-:W-:Y:S02]  /*3620*/  LEA R32, P0, R0.reuse, R32, 0x1 ;  /* 0x0000002000207211 */ /* 0x040fe400078008ff */
[C---:B------:R-:W-:Y:S02]  /*3630*/  LEA.HI.X.SX32 R15, R0.reuse, R15, 0x1, P1 ;  /* 0x0000000f000f7211 */ /* 0x040fe400008f0eff */
[----:B------:R-:W-:Y:S01]  /*3640*/  LEA.HI.X.SX32 R33, R0, R33, 0x1, P0 ;  /* 0x0000002100217211 */ /* 0x000fe200000f0eff */
[----:B------:R-:W-:Y:S05]  /*3650*/  BRA `(.L_x_8032) ;  /* 0x0000001800347947 */ /* 0x000fea0003800000 */
.L_x_8033:
        /* <DEDUP_REMOVED lines=65> */
[----:B------:R-:W-:Y:S01]  /*3a70*/  @!P0 HADD2.F32 R24, -RZ, R36.H1_H1 ;  /* 0x30000024ff188230 */ /* 0x000fe20000004100 */
[----:B------:R-:W-:Y:S01]  /*3a80*/  @!P0 MOV R36, R43 ;  /* 0x0000002b00248202 */ /* 0x000fe20000000f00 */
        /* <DEDUP_REMOVED lines=31> */
.L_x_8043:
[----:B------:R-:W-:Y:S05]  /*3c80*/  BSYNC.RECONVERGENT B0 ;  /* 0x0000000000007941 */ /* 0x000fea0003800200 */
.L_x_8042:
        /* <DEDUP_REMOVED lines=93> */
.L_x_8045:
[----:B------:R-:W-:Y:S05]  /*4260*/  BSYNC.RECONVERGENT B0 ;  /* 0x0000000000007941 */ /* 0x000fea0003800200 */
.L_x_8044:
[----:B------:R-:W-:Y:S04]  /*4270*/  BSSY.RECONVERGENT B0, `(.L_x_8046) ;  /* 0x0000060000007945 */ /* 0x000fe80003800200 */
[----:B------:R-:W-:Y:S05]  /*4280*/  @!P4 BRA `(.L_x_8047) ;  /* 0x000000040078c947 */ /* 0x000fea0003800000 */
        /* <DEDUP_REMOVED lines=70> */
[----:B------:R-:W-:Y:S01]  /*46f0*/  LEA R25, P4, R50, R67, 0x1 ;  /* 0x0000004332197211 */ /* 0x000fe200078808ff */
        /* <DEDUP_REMOVED lines=12> */
[----:B------:R-:W-:Y:S01]  /*47c0*/  LEA.HI.X R19, R50, R66, R51, 0x1, P4 ;  /* 0x0000004232137211 */ /* 0x000fe200020f0c33 */
        /* <DEDUP_REMOVED lines=10> */
.L_x_8047:
[----:B------:R-:W-:Y:S05]  /*4870*/  BSYNC.RECONVERGENT B0 ;  /* 0x0000000000007941 */ /* 0x000fea0003800200 */
.L_x_8046:
[----:B------:R-:W-:Y:S04]  /*4880*/  BSSY.RECONVERGENT B0, `(.L_x_8048) ;  /* 0x0000060000007945 */ /* 0x000fe80003800200 */
[----:B------:R-:W-:Y:S05]  /*4890*/  @!P3 BRA `(.L_x_8049) ;  /* 0x000000040078b947 */ /* 0x000fea0003800000 */
        /* <DEDUP_REMOVED lines=94> */
.L_x_8049:
[----:B------:R-:W-:Y:S05]  /*4e80*/  BSYNC.RECONVERGENT B0 ;  /* 0x0000000000007941 */ /* 0x000fea0003800200 */
.L_x_8048:
        /* <DEDUP_REMOVED lines=10> */
.L_x_8032:
[----:B------:R-:W-:Y:S05]  /*4f30*/  BSYNC.RECONVERGENT B1 ;  /* 0x0000000000017941 */ /* 0x000fea0003800200 */
.L_x_8030:
        /* <DEDUP_REMOVED lines=102> */
.L_x_8051:
[----:B------:R-:W-:Y:S05]  /*55a0*/  BSYNC.RECONVERGENT B0 ;  /* 0x0000000000007941 */ /* 0x000fea0003800200 */
.L_x_8050:
[----:B------:R-:W-:Y:S05]  /*55b0*/  @P2 BRA `(.L_x_8052) ;  /* 0xffffffcc00082947 */ /* 0x000fea000383ffff */
.L_x_8029:
        /* <DEDUP_REMOVED lines=16> */
.L_x_8056:
[----:B------:R-:W-:Y:S05]  /*56c0*/  BSYNC.RECONVERGENT B0 ;  /* 0x0000000000007941 */ /* 0x000fea0003800200 */
.L_x_8055:
        /* <DEDUP_REMOVED lines=8> */
.L_x_8054:
        /* <DEDUP_REMOVED lines=41> */
[----:B------:R-:W-:Y:S01]  /*59e0*/  HADD2.F32 R16, -RZ, R6.H1_H1 ;  /* 0x30000006ff107230 */ /* 0x000fe20000004100 */
[----:B------:R-:W-:Y:S01]  /*59f0*/  MOV R17, R10 ;  /* 0x0000000a00117202 */ /* 0x000fe20000000f00 */
[----:B------:R-:W-:-:S02]  /*5a00*/  HADD2.F32 R18, -RZ, R19.H0_H0 ;  /* 0x20000013ff127230 */ /* 0x000fc40000004100 */
[----:B------:R-:W-:Y:S02]  /*5a10*/  HADD2.F32 R19, -RZ, R19.H1_H1 ;  /* 0x30000013ff137230 */ /* 0x000fe40000004100 */
[----:B------:R-:W-:Y:S02]  /*5a20*/  HADD2.F32 R21, -RZ, R6.H0_H0 ;  /* 0x20000006ff157230 */ /* 0x000fe40000004100 */
[----:B--2---:R-:W-:Y:S02]  /*5a30*/  HADD2.F32 R8, -RZ, R3.H1_H1 ;  /* 0x30000003ff087230 */ /* 0x004fe40000004100 */
[----:B------:R-:W-:Y:S02]  /*5a40*/  HADD2.F32 R9, -RZ, R2.H1_H1 ;  /* 0x30000002ff097230 */ /* 0x000fe40000004100 */
[----:B---3--:R-:W-:Y:S02]  /*5a50*/  HADD2.F32 R10, -RZ, R5.H1_H1 ;  /* 0x30000005ff0a7230 */ /* 0x008fe40000004100 */
[----:B------:R-:W-:Y:S01]  /*5a60*/  FMUL.FTZ R6, R16, R8 ;  /* 0x0000000810067220 */ /* 0x000fe20000410000 */
[----:B------:R-:W-:-:S02]  /*5a70*/  HADD2.F32 R11, -RZ, R4.H1_H1 ;  /* 0x30000004ff0b7230 */ /* 0x000fc40000004100 */
[C---:B------:R-:W-:Y:S01]  /*5a80*/  FMUL.FTZ R20, R19.reuse, R9 ;  /* 0x0000000913147220 */ /* 0x040fe20000410000 */
[----:B------:R-:W-:Y:S02]  /*5a90*/  HADD2.F32 R4, -RZ, R4.H0_H0 ;  /* 0x20000004ff047230 */ /* 0x000fe40000004100 */
[----:B------:R-:W-:Y:S01]  /*5aa0*/  FMUL.FTZ R16, R16, R10 ;  /* 0x0000000a10107220 */ /* 0x000fe20000410000 */
[----:B------:R-:W-:Y:S02]  /*5ab0*/  HADD2.F32 R2, -RZ, R2.H0_H0 ;  /* 0x20000002ff027230 */ /* 0x000fe40000004100 */
[----:B------:R-:W-:Y:S01]  /*5ac0*/  FMUL.FTZ R19, R19, R11 ;  /* 0x0000000b13137220 */ /* 0x000fe20000410000 */
[----:B------:R-:W-:Y:S02]  /*5ad0*/  HADD2.F32 R3, -RZ, R3.H0_H0 ;  /* 0x20000003ff037230 */ /* 0x000fe40000004100 */
[----:B------:R-:W-:Y:S01]  /*5ae0*/  FFMA.FTZ R16, R21, R8, R16 ;  /* 0x0000000815107223 */ /* 0x000fe20000010010 */
[----:B------:R-:W-:-:S02]  /*5af0*/  HADD2.F32 R8, -RZ, R7.H1_H1 ;  /* 0x30000007ff087230 */ /* 0x000fc40000004100 */
[C---:B------:R-:W-:Y:S01]  /*5b00*/  FFMA.FTZ R19, R18.reuse, R9, R19 ;  /* 0x0000000912137223 */ /* 0x040fe20000010013 */
[----:B------:R-:W-:Y:S02]  /*5b10*/  HADD2.F32 R9, -RZ, R17.H1_H1 ;  /* 0x30000011ff097230 */ /* 0x000fe40000004100 */
[----:B------:R-:W-:Y:S01]  /*5b20*/  FFMA.FTZ R20, R18, R11, -R20 ;  /* 0x0000000b12147223 */ /* 0x000fe20000010814 */
[----:B------:R-:W-:Y:S02]  /*5b30*/  HADD2.F32 R5, -RZ, R5.H0_H0 ;  /* 0x20000005ff057230 */ /* 0x000fe40000004100 */
[----:B------:R-:W-:Y:S01]  /*5b40*/  FFMA.FTZ R6, R21, R10, -R6 ;  /* 0x0000000a15067223 */ /* 0x000fe20000010806 */
[----:B------:R-:W-:Y:S02]  /*5b50*/  HADD2.F32 R7, -RZ, R7.H0_H0 ;  /* 0x20000007ff077230 */ /* 0x000fe40000004100 */
[C---:B------:R-:W-:Y:S01]  /*5b60*/  FMUL.FTZ R10, R8.reuse, R2 ;  /* 0x00000002080a7220 */ /* 0x040fe20000410000 */
[----:B------:R-:W-:Y:S01]  /*5b70*/  FMUL.FTZ R11, R8, R4 ;  /* 0x00000004080b7220 */ /* 0x000fe20000410000 */
[----:B------:R-:W-:-:S02]  /*5b80*/  HADD2.F32 R17, -RZ, R17.H0_H0 ;  /* 0x20000011ff117230 */ /* 0x000fc40000004100 */
        /* <DEDUP_REMOVED lines=13> */
.L_x_8062:
[----:B------:R-:W-:Y:S05]  /*5c60*/  BSYNC.RECONVERGENT B0 ;  /* 0x0000000000007941 */ /* 0x000fea0003800200 */
.L_x_8061:
[----:B-----5:R1:W-:Y:S02]  /*5c70*/  STS.128 [R49], R8 ;  /* 0x0000000831007388 */ /* 0x0203e40000000c00 */
.L_x_8060:
[----:B------:R-:W-:Y:S05]  /*5c80*/  BSYNC.RECONVERGENT B1 ;  /* 0x0000000000017941 */ /* 0x000fea0003800200 */
.L_x_8059:
        /* <DEDUP_REMOVED lines=14> */
[----:B------:R-:W-:-:S02]  /*5d70*/  HADD2.F32 R11, -RZ, R0.H1_H1 ;  /* 0x30000000ff0b7230 */ /* 0x000fc40000004100 */
[----:B------:R-:W-:Y:S01]  /*5d80*/  HADD2.F32 R16, -RZ, R0.H0_H0 ;  /* 0x20000000ff107230 */ /* 0x000fe20000004100 */
[----:B-1----:R-:W-:-:S05]  /*5d90*/  MOV R14, R9 ;  /* 0x00000009000e7202 */ /* 0x002fca0000000f00 */
[--C-:B------:R-:W-:Y:S02]  /*5da0*/  HADD2.F32 R13, -RZ, R14.reuse.H0_H0 ;  /* 0x2000000eff0d7230 */ /* 0x100fe40000004100 */
[----:B------:R-:W-:Y:S02]  /*5db0*/  HADD2.F32 R14, -RZ, R14.H1_H1 ;  /* 0x3000000eff0e7230 */ /* 0x000fe40000004100 */
        /* <DEDUP_REMOVED lines=31> */
[----:B------:R-:W-:Y:S02]  /*5fb0*/  MOV R8, R9 ;  /* 0x0000000900087202 */ /* 0x000fe40000000f00 */
[----:B------:R-:W-:Y:S02]  /*5fc0*/  F2FP.F16.F32.PACK_AB R11, R11, R0 ;  /* 0x000000000b0b723e */ /* 0x000fe400000000ff */
[----:B------:R-:W-:Y:S02]  /*5fd0*/  MOV R9, R14 ;  /* 0x0000000e00097202 */ /* 0x000fe40000000f00 */
[----:B------:R-:W-:Y:S02]  /*5fe0*/  MOV R10, R7 ;  /* 0x00000007000a7202 */ /* 0x000fe40000000f00 */
.L_x_8064:
[----:B------:R-:W-:Y:S05]  /*5ff0*/  BSYNC.RECONVERGENT B0 ;  /* 0x0000000000007941 */ /* 0x000fea0003800200 */
.L_x_8063:
[----:B-----5:R2:W-:Y:S01]  /*6000*/  STS.128 [R49+0x800], R8 ;  /* 0x0008000831007388 */ /* 0x0205e20000000c00 */
[----:B------:R-:W-:Y:S05]  /*6010*/  BRA `(.L_x_8057) ;  /* 0x0000000800fc7947 */ /* 0x000fea0003800000 */
.L_x_8058:
        /* <DEDUP_REMOVED lines=95> */
.L_x_8068:
[----:B------:R-:W-:Y:S05]  /*6610*/  BSYNC.RECONVERGENT B0 ;  /* 0x0000000000007941 */ /* 0x000fea0003800200 */
.L_x_8067:
[----:B-----5:R2:W-:Y:S02]  /*6620*/  STS.128 [R49], R20 ;  /* 0x0000001431007388 */ /* 0x0205e40000000c00 */
.L_x_8066:
[----:B------:R-:W-:Y:S05]  /*6630*/  BSYNC.RECONVERGENT B1 ;  /* 0x0000000000017941 */ /* 0x000fea0003800200 */
.L_x_8065:
[----:B--2---:R-:W-:-:S04]  /*6640*/  IADD3 R20, PT, PT, R76, 0x20, RZ ;  /* 0x000000204c147810 */ /* 0x004fc80007ffe0ff */
        /* <DEDUP_REMOVED lines=11> */
[----:B------:R-:W-:-:S04]  /*6700*/  IADD3 R3, P0, PT, R3, R56, RZ ;  /* 0x0000003803037210 */ /* 0x000fc80007f1e0ff */
[----:B------:R-:W-:Y:S02]  /*6710*/  IADD3.X R2, PT, PT, R14, R2, RZ, P0, !PT ;  /* 0x000000020e027210 */ /* 0x000fe400007fe4ff */
[C---:B------:R-:W-:Y:S01]  /*6720*/  SHF.L.U32 R0, R3.reuse, 0x1, RZ ;  /* 0x0000000103007819 */ /* 0x040fe200000006ff */
[----:B------:R-:W2:Y:S01]  /*6730*/  LD.E.128 R12, desc[UR4][R12.64] ;  /* 0x000000040c0c7980 */ /* 0x000ea2000c101d00 */
[----:B------:R-:W-:Y:S02]  /*6740*/  SHF.L.U64.HI R2, R3, 0x1, R2 ;  /* 0x0000000103027819 */ /* 0x000fe40000010202 */
[----:B-1---5:R-:W-:-:S04]  /*6750*/  IADD3 R4, P0, PT, R26, R0, RZ ;  /* 0x000000001a047210 */ /* 0x022fc80007f1e0ff */
[----:B------:R-:W-:Y:S02]  /*6760*/  IADD3.X R5, PT, PT, R27, R2, RZ, P0, !PT ;  /* 0x000000021b057210 */ /* 0x000fe400007fe4ff */
        /* <DEDUP_REMOVED lines=72> */
.L_x_8070:
[----:B------:R-:W-:Y:S05]  /*6bf0*/  BSYNC.RECONVERGENT B0 ;  /* 0x0000000000007941 */ /* 0x000fea0003800200 */
.L_x_8069:
[----:B-----5:R3:W-:Y:S02]  /*6c00*/  STS.128 [R49+0x800], R16 ;  /* 0x0008001031007388 */ /* 0x0207e40000000c00 */
.L_x_8057:
[----:B------:R-:W-:Y:S05]  /*6c10*/  BSYNC.RECONVERGENT B2 ;  /* 0x0000000000027941 */ /* 0x000fea0003800200 */
.L_x_8053:
[----:B------:R-:W-:Y:S01]  /*6c20*/  IMAD.IADD R52, R48, 0x1, -R52 ;  /* 0x0000000130347824 */ /* 0x000fe200078e0a34 */
[----:B-1----:R-:W-:Y:S01]  /*6c30*/  LEA R4, P0, R50, R105, 0x1 ;  /* 0x0000006932047211 */ /* 0x002fe200078008ff */
[----:B----4-:R-:W-:Y:S01]  /*6c40*/  VIADD R2, R76, 0x40 ;  /* 0x000000404c027836 */ /* 0x010fe20000000000 */
[----:B------:R-:W-:Y:S01]  /*6c50*/  SHF.L.U64.HI R119, R44, 0x6, R45 ;  /* 0x000000062c777819 */ /* 0x000fe2000001022d */
[C---:B------:R-:W-:Y:S01]  /*6c60*/  VIADD R0, R76.reuse, 0x60 ;  /* 0x000000604c007836 */ /* 0x040fe20000000000 */
[-C--:B------:R-:W-:Y:S01]  /*6c70*/  ISETP.GE.AND P5, PT, R76, R52.reuse, PT ;  /* 0x000000344c00720c */ /* 0x080fe20003fa6270 */
[----:B------:R-:W-:Y:S01]  /*6c80*/  IMAD.SHL.U32 R118, R44, 0x40, RZ ;  /* 0x000000402c767824 */ /* 0x000fe200078e00ff */
[-C--:B------:R-:W-:Y:S02]  /*6c90*/  ISETP.GE.AND P3, PT, R2, R52.reuse, PT ;  /* 0x000000340200720c */ /* 0x080fe40003f66270 */
[-C--:B------:R-:W-:Y:S02]  /*6ca0*/  ISETP.GE.AND P2, PT, R0, R52.reuse, PT ;  /* 0x000000340000720c */ /* 0x080fe40003f46270 */
[----:B------:R-:W-:-:S02]  /*6cb0*/  ISETP.GE.AND P4, PT, R20, R52, PT ;  /* 0x000000341400720c */ /* 0x000fc40003f86270 */
[----:B------:R-:W-:-:S05]  /*6cc0*/  LEA.HI.X R5, R50, R104, R51, 0x1, P0 ;  /* 0x0000006832057211 */ /* 0x000fca00000f0c33 */
[----:B--2---:R-:W-:Y:S02]  /*6cd0*/  @!P5 IMAD.MOV.U32 R10, RZ, RZ, R105 ;  /* 0x000000ffff0ad224 */ /* 0x004fe400078e0069 */
[CC--:B------:R-:W-:Y:S01]  /*6ce0*/  @!P3 LEA R8, P1, R102.reuse, R4.reuse, 0x6 ;  /* 0x000000046608b211 */ /* 0x0c0fe200078230ff */
[----:B------:R-:W-:Y:S01]  /*6cf0*/  @!P5 IMAD.MOV.U32 R11, RZ, RZ, R104 ;  /* 0x000000ffff0bd224 */ /* 0x000fe200078e0068 */
[C---:B------:R-:W-:Y:S02]  /*6d00*/  @!P2 LEA R6, P0, R102.reuse, R4, 0x7 ;  /* 0x000000046606a211 */ /* 0x040fe400078038ff */
[CCC-:B------:R-:W-:Y:S02]  /*6d10*/  @!P3 LEA.HI.X R9, R102.reuse, R5.reuse, R103.reuse, 0x6, P1 ;  /* 0x000000056609b211 */ /* 0x1c0fe400008f3467 */
[----:B------:R-:W-:Y:S01]  /*6d20*/  @!P2 LEA.HI.X R7, R102, R5, R103, 0x7, P0 ;  /* 0x000000056607a211 */ /* 0x000fe200000f3c67 */
[----:B------:R-:W-:Y:S01]  /*6d30*/  @!PT LDS RZ, [RZ] ;  /* 0x00000000fffff984 */ /* 0x000fe20000000800 */
[----:B------:R-:W-:Y:S01]  /*6d40*/  @!PT LDS RZ, [RZ] ;  /* 0x00000000fffff984 */ /* 0x000fe20000000800 */
[----:B------:R-:W-:Y:S01]  /*6d50*/  @!PT LDS RZ, [RZ] ;  /* 0x00000000fffff984 */ /* 0x000fe20000000800 */
[----:B------:R-:W-:Y:S04]  /*6d60*/  @!P5 LDGSTS.E.BYPASS.LTC128B.128 [R49+0x1000], desc[UR4][R10.64] ;  /* 0x010000000a31dfae */ /* 0x000fe8000b981a04 */
[----:B------:R1:W-:Y:S01]  /*6d70*/  @!P4 LDGSTS.E.BYPASS.LTC128B.128 [R49+0x1800], desc[UR4][R4.64] ;  /* 0x018000000431cfae */ /* 0x0003e2000b981a04 */
[----:B------:R-:W-:-:S03]  /*6d80*/  ISETP.GE.AND P4, PT, R20, R52, PT ;  /* 0x000000341400720c */ /* 0x000fc60003f86270 */
[----:B------:R2:W-:Y:S01]  /*6d90*/  @!P3 LDGSTS.E.BYPASS.LTC128B.128 [R49+0x2000], desc[UR4][R8.64] ;  /* 0x020000000831bfae */ /* 0x0005e2000b981a04 */
[-C--:B------:R-:W-:Y:S02]  /*6da0*/  ISETP.GE.AND P3, PT, R2, R52.reuse, PT ;  /* 0x000000340200720c */ /* 0x080fe40003f66270 */
[----:B------:R-:W-:Y:S01]  /*6db0*/  IADD3 R2, P0, PT, R118, R107, RZ ;  /* 0x0000006b76027210 */ /* 0x000fe20007f1e0ff */
[----:B------:R4:W-:Y:S01]  /*6dc0*/  @!P2 LDGSTS.E.BYPASS.LTC128B.128 [R49+0x2800], desc[UR4][R6.64] ;  /* 0x028000000631afae */ /* 0x0009e2000b981a04 */
[----:B------:R-:W-:-:S03]  /*6dd0*/  ISETP.GE.AND P2, PT, R0, R52, PT ;  /* 0x000000340000720c */ /* 0x000fc60003f46270 */
[----:B------:R-:W0:Y:S01]  /*6de0*/  LDGDEPBAR ;  /* 0x00000000000079af */ /* 0x000e220000000000 */
[----:B------:R-:W-:-:S09]  /*6df0*/  IMAD.X R3, R119, 0x1, R106, P0 ;  /* 0x0000000177037824 */ /* 0x000fd200000e066a */
[----:B-1----:R-:W-:Y:S01]  /*6e00*/  @!P2 LEA R4, P0, R44, R2, 0x7 ;  /* 0x000000022c04a211 */ /* 0x002fe200078038ff */
[----:B--2---:R-:W-:-:S03]  /*6e10*/  @!P5 IMAD.MOV.U32 R8, RZ, RZ, R107 ;  /* 0x000000ffff08d224 */ /* 0x004fc600078e006b */
[----:B------:R-:W-:Y:S01]  /*6e20*/  @!P2 LEA.HI.X R5, R44, R3, R45, 0x7, P0 ;  /* 0x000000032c05a211 */ /* 0x000fe200000f3c2d */
[----:B------:R-:W-:Y:S01]  /*6e30*/  @!P5 IMAD.MOV.U32 R9, RZ, RZ, R106 ;  /* 0x000000ffff09d224 */ /* 0x000fe200078e006a */
[----:B----4-:R-:W-:Y:S01]  /*6e40*/  @!P3 IADD3 R6, P1, PT, R2, R118, RZ ;  /* 0x000000760206b210 */ /* 0x010fe20007f3e0ff */
[----:B------:R-:W-:-:S04]  /*6e50*/  DEPBAR.LE SB0, 0x0 ;  /* 0x000080000000791a */ /* 0x000fc80000000000 */
[----:B------:R-:W-:Y:S01]  /*6e60*/  BAR.SYNC.DEFER_BLOCKING 0x0 ;  /* 0x0000000000007b1d */ /* 0x000fe20000010000 */
[----:B------:R-:W-:-:S05]  /*6e70*/  @!P3 IMAD.X R7, R3, 0x1, R119, P1 ;  /* 0x000000010307b824 */ /* 0x000fca00008e0677 */
        /* <DEDUP_REMOVED lines=21> */
[----:B------:R-:W3:Y:S01]  /*6fd0*/  S2UR UR6, SR_CgaCtaId ;  /* 0x00000000000679c3 */ /* 0x000ee20000008800 */
[----:B------:R-:W-:Y:S01]  /*6fe0*/  UMOV UR7, 0x400 ;  /* 0x0000040000077882 */ /* 0x000fe20000000000 */
[----:B------:R-:W-:Y:S01]  /*6ff0*/  IMAD.MOV.U32 R36, RZ, RZ, 0x20 ;  /* 0x00000020ff247424 */ /* 0x000fe200078e00ff */
[----:B------:R-:W1:Y:S01]  /*7000*/  S2R R97, SR_TID.X ;  /* 0x0000000000617919 */ /* 0x000e620000002100 */
[----:B------:R-:W-:Y:S01]  /*7010*/  BSSY.RECONVERGENT B1, `(.L_x_8071) ;  /* 0x00001b8000017945 */ /* 0x000fe20003800200 */
[----:B------:R-:W0:Y:S01]  /*7020*/  LDGDEPBAR ;  /* 0x00000000000079af */ /* 0x000e220000000000 */
[----:B---3--:R-:W-:Y:S01]  /*7030*/  ULEA UR6, UR6, UR7, 0x18 ;  /* 0x0000000706067291 */ /* 0x008fe2000f8ec0ff */
[C---:B-1----:R-:W-:Y:S01]  /*7040*/  IMAD.SHL.U32 R3, R97.reuse, 0x10, RZ ;  /* 0x0000001061037824 */ /* 0x042fe200078e00ff */
[----:B------:R-:W-:Y:S01]  /*7050*/  SHF.R.U32.HI R98, RZ, 0x1, R97 ;  /* 0x00000001ff627819 */ /* 0x000fe20000011661 */
[C---:B------:R-:W-:Y:S01]  /*7060*/  IMAD.SHL.U32 R38, R97.reuse, 0x20, RZ ;  /* 0x0000002061267824 */ /* 0x040fe200078e00ff */
[C---:B------:R-:W-:Y:S01]  /*7070*/  LOP3.LUT R2, R97.reuse, 0x8, RZ, 0xc0, !PT ;  /* 0x0000000861027812 */ /* 0x040fe200078ec0ff */
[----:B------:R-:W-:Y:S01]  /*7080*/  IMAD.SHL.U32 R96, R97, 0x4, RZ ;  /* 0x0000000461607824 */ /* 0x000fe200078e00ff */
[----:B------:R-:W-:-:S02]  /*7090*/  LOP3.LUT R37, R98, 0x8, RZ, 0xc0, !PT ;  /* 0x0000000862257812 */ /* 0x000fc400078ec0ff */
[----:B------:R-:W-:Y:S02]  /*70a0*/  LOP3.LUT R99, R3, 0x3e00, RZ, 0xc0, !PT ;  /* 0x00003e0003637812 */ /* 0x000fe400078ec0ff */
[----:B--2---:R-:W-:Y:S02]  /*70b0*/  LOP3.LUT R4, R96, 0x18, RZ, 0xc0, !PT ;  /* 0x0000001860047812 */ /* 0x004fe400078ec0ff */
[--C-:B------:R-:W-:Y:S02]  /*70c0*/  LOP3.LUT R37, R37, 0xc0, R38.reuse, 0xf8, !PT ;  /* 0x000000c025257812 */ /* 0x100fe400078ef826 */
[--C-:B------:R-:W-:Y:S02]  /*70d0*/  LOP3.LUT R5, R99, 0x20, R38.reuse, 0xf8, !PT ;  /* 0x0000002063057812 */ /* 0x100fe400078ef826 */
[----:B------:R-:W-:Y:S02]  /*70e0*/  LOP3.LUT R3, R3, 0x100, RZ, 0xc0, !PT ;  /* 0x0000010003037812 */ /* 0x000fe400078ec0ff */
[----:B------:R-:W-:-:S02]  /*70f0*/  LOP3.LUT R2, R2, 0xc0, R38, 0xf8, !PT ;  /* 0x000000c002027812 */ /* 0x000fc400078ef826 */
[----:B------:R-:W-:Y:S02]  /*7100*/  LOP3.LUT R37, R37, R4, RZ, 0x3c, !PT ;  /* 0x0000000425257212 */ /* 0x000fe400078e3cff */
[--C-:B------:R-:W-:Y:S02]  /*7110*/  LOP3.LUT R5, R5, 0x100, R38.reuse, 0xf8, !PT ;  /* 0x0000010005057812 */ /* 0x100fe400078ef826 */
[----:B------:R-:W-:Y:S02]  /*7120*/  LOP3.LUT R3, R3, 0x20, R38, 0xf8, !PT ;  /* 0x0000002003037812 */ /* 0x000fe400078ef826 */
[----:B------:R-:W-:Y:S02]  /*7130*/  LOP3.LUT R5, R5, R37, RZ, 0xfc, !PT ;  /* 0x0000002505057212 */ /* 0x000fe400078efcff */
[----:B------:R-:W-:Y:S02]  /*7140*/  LOP3.LUT R3, R3, R2, R4, 0xf6, !PT ;  /* 0x0000000203037212 */ /* 0x000fe400078ef604 */
[----:B------:R-:W-:-:S02]  /*7150*/  LEA R16, R5, UR6, 0x1 ;  /* 0x0000000605107c11 */ /* 0x000fc4000f8e08ff */
[----:B------:R-:W-:Y:S02]  /*7160*/  LEA R3, R3, UR6, 0x1 ;  /* 0x0000000603037c11 */ /* 0x000fe4000f8e08ff */
[----:B------:R-:W-:Y:S01]  /*7170*/  LOP3.LUT P0, RZ, R97, 0x4, RZ, 0xc0, !PT ;  /* 0x0000000461ff7812 */ /* 0x000fe2000780c0ff */
[----:B-----5:R1:W-:Y:S03]  /*7180*/  LDSM.16.M88.4 R24, [R16] ;  /* 0x000000001018783b */ /* 0x0203e60000000200 */
[----:B------:R-:W-:Y:S01]  /*7190*/  SEL R36, R36, 0xffffffe0, !P0 ;  /* 0xffffffe024247807 */ /* 0x000fe20004000000 */
[----:B------:R-:W2:Y:S04]  /*71a0*/  LDSM.16.M88.4 R4, [R3+0x1000] ;  /* 0x001000000304783b */ /* 0x000ea80000000200 */
[--C-:B------:R-:W-:Y:S01]  /*71b0*/  IMAD.IADD R2, R3, 0x1, R36.reuse ;  /* 0x0000000103027824 */ /* 0x100fe200078e0224 */
[----:B------:R-:W-:Y:S04]  /*71c0*/  LDSM.16.M88.4 R32, [R3+0x1400] ;  /* 0x001400000320783b */ /* 0x000fe80000000200 */
[----:B------:R-:W-:Y:S04]  /*71d0*/  LDSM.16.M88.4 R8, [R2+0x1000] ;  /* 0x001000000208783b */ /* 0x000fe80000000200 */
[----:B------:R-:W-:Y:S04]  /*71e0*/  LDSM.16.M88.4 R12, [R2+0x1400] ;  /* 0x00140000020c783b */ /* 0x000fe80000000200 */
[----:B------:R-:W-:Y:S01]  /*71f0*/  LDSM.16.M88.4 R20, [R3+0x1800] ;  /* 0x001800000314783b */ /* 0x000fe20000000200 */
        /* <DEDUP_REMOVED lines=10> */
[----:B------:R-:W-:Y:S02]  /*72a0*/  LDSM.16.M88.4 R12, [R3+0x1c00] ;  /* 0x001c0000030c783b */ /* 0x000fe40000000200 */
        /* <DEDUP_REMOVED lines=13> */
[----:B------:R-:W-:-:S03]  /*7380*/  FMUL.FTZ R11, R11, R0 ;  /* 0x000000000b0b7220 */ /* 0x000fc60000410000 */
[-C--:B------:R-:W-:Y:S01]  /*7390*/  FMUL.FTZ R32, R32, R0.reuse ;  /* 0x0000000020207220 */ /* 0x080fe20000410000 */
[-C--:B------:R-:W-:Y:S01]  /*73a0*/  FMUL.FTZ R33, R33, R0.reuse ;  /* 0x0000000021217220 */ /* 0x080fe20000410000 */
[-C--:B------:R-:W-:Y:S01]  /*73b0*/  FMUL.FTZ R34, R34, R0.reuse ;  /* 0x0000000022227220 */ /* 0x080fe20000410000 */
[-C--:B------:R-:W-:Y:S01]  /*73c0*/  FMUL.FTZ R35, R35, R0.reuse ;  /* 0x0000000023237220 */ /* 0x080fe20000410000 */
[----:B------:R-:W-:Y:S08]  /*73d0*/  MUFU.TANH R41, R30 ;  /* 0x0000001e00297308 */ /* 0x000ff00000002400 */
[----:B------:R2:W-:Y:S08]  /*73e0*/  MUFU.TANH R42, R31 ;  /* 0x0000001f002a7308 */ /* 0x0005f00000002400 */
[----:B------:R-:W-:Y:S08]  /*73f0*/  MUFU.TANH R43, R4 ;  /* 0x00000004002b7308 */ /* 0x000ff00000002400 */
[----:B------:R-:W-:Y:S01]  /*7400*/  MUFU.TANH R44, R5 ;  /* 0x00000005002c7308 */ /* 0x000fe20000002400 */
[----:B--2---:R-:W2:Y:S07]  /*7410*/  LDSM.16.M88.4 R28, [R2+0x1800] ;  /* 0x00180000021c783b */ /* 0x004eae0000000200 */
[----:B------:R-:W3:Y:S08]  /*7420*/  MUFU.TANH R49, R6 ;  /* 0x0000000600317308 */ /* 0x000ef00000002400 */
[----:B------:R4:W-:Y:S08]  /*7430*/  MUFU.TANH R50, R7 ;  /* 0x0000000700327308 */ /* 0x0009f00000002400 */
[----:B------:R-:W-:Y:S08]  /*7440*/  MUFU.TANH R45, R8 ;  /* 0x00000008002d7308 */ /* 0x000ff00000002400 */
[----:B------:R-:W-:Y:S01]  /*7450*/  MUFU.TANH R51, R9 ;  /* 0x0000000900337308 */ /* 0x000fe20000002400 */
[C---:B----4-:R-:W-:Y:S07]  /*7460*/  HMMA.16816.F32 R4, R24.reuse, R20, RZ ;  /* 0x000000141804723c */ /* 0x050fee00000018ff */
[----:B------:R-:W4:Y:S01]  /*7470*/  MUFU.TANH R53, R10 ;  /* 0x0000000a00357308 */ /* 0x000f220000002400 */
[----:B------:R-:W-:Y:S07]  /*7480*/  HMMA.16816.F32 R20, R24, R22, RZ ;  /* 0x000000161814723c */ /* 0x000fee00000018ff */
[----:B------:R1:W4:Y:S05]  /*7490*/  MUFU.TANH R52, R11 ;  /* 0x0000000b00347308 */ /* 0x00032a0000002400 */
[C---:B--2---:R-:W-:Y:S03]  /*74a0*/  HMMA.16816.F32 R4, R16.reuse, R28, R4 ;  /* 0x0000001c1004723c */ /* 0x044fe60000001804 */
[----:B------:R-:W-:Y:S05]  /*74b0*/  MUFU.TANH R54, R32 ;  /* 0x0000002000367308 */ /* 0x000fea0000002400 */
[----:B------:R-:W-:Y:S03]  /*74c0*/  HMMA.16816.F32 R20, R16, R30, R20 ;  /* 0x0000001e1014723c */ /* 0x000fe60000001814 */
[----:B------:R-:W-:Y:S01]  /*74d0*/  MUFU.TANH R55, R33 ;  /* 0x0000002100377308 */ /* 0x000fe20000002400 */
[----:B-1----:R-:W1:Y:S04]  /*74e0*/  LDSM.16.M88.4 R8, [R2+0x1c00] ;  /* 0x001c00000208783b */ /* 0x002e680000000200 */
[C---:B------:R-:W-:Y:S03]  /*74f0*/  HMMA.16816.F32 R28, R24.reuse, R12, RZ ;  /* 0x0000000c181c723c */ /* 0x040fe600000018ff */
[----:B------:R-:W2:Y:S01]  /*7500*/  MUFU.TANH R56, R34 ;  /* 0x0000002200387308 */ /* 0x000ea20000002400 */
[-C--:B------:R-:W-:Y:S01]  /*7510*/  FMUL.FTZ R4, R4, R0.reuse ;  /* 0x0000000004047220 */ /* 0x080fe20000410000 */
[-C--:B------:R-:W-:Y:S01]  /*7520*/  FMUL.FTZ R5, R5, R0.reuse ;  /* 0x0000000005057220 */ /* 0x080fe20000410000 */
[-C--:B------:R-:W-:Y:S01]  /*7530*/  FMUL.FTZ R6, R6, R0.reuse ;  /* 0x0000000006067220 */ /* 0x080fe20000410000 */
[-C--:B------:R-:W-:Y:S01]  /*7540*/  FMUL.FTZ R7, R7, R0.reuse ;  /* 0x0000000007077220 */ /* 0x080fe20000410000 */
[----:B------:R-:W-:Y:S03]  /*7550*/  HMMA.16816.F32 R12, R24, R14, RZ ;  /* 0x0000000e180c723c */ /* 0x000fe600000018ff */
[----:B------:R3:W2:Y:S01]  /*7560*/  MUFU.TANH R57, R35 ;  /* 0x0000002300397308 */ /* 0x0006a20000002400 */
[-C--:B------:R-:W-:Y:S01]  /*7570*/  FMUL.FTZ R20, R20, R0.reuse ;  /* 0x0000000014147220 */ /* 0x080fe20000410000 */
[-C--:B------:R-:W-:Y:S01]  /*7580*/  FMUL.FTZ R21, R21, R0.reuse ;  /* 0x0000000015157220 */ /* 0x080fe20000410000 */
[-C--:B------:R-:W-:Y:S01]  /*7590*/  FMUL.FTZ R22, R22, R0.reuse ;  /* 0x0000000016167220 */ /* 0x080fe20000410000 */
[----:B------:R-:W-:-:S04]  /*75a0*/  FMUL.FTZ R23, R23, R0 ;  /* 0x0000000017177220 */ /* 0x000fc80000410000 */
[----:B------:R-:W-:Y:S08]  /*75b0*/  MUFU.TANH R58, R4 ;  /* 0x00000004003a7308 */ /* 0x000ff00000002400 */
[----:B------:R-:W-:Y:S01]  /*75c0*/  MUFU.TANH R63, R5 ;  /* 0x00000005003f7308 */ /* 0x000fe20000002400 */
[----:B---3--:R-:W3:Y:S07]  /*75d0*/  LDSM.16.M88.4 R32, [R3+0x2000] ;  /* 0x002000000320783b */ /* 0x008eee0000000200 */
[----:B------:R-:W2:Y:S01]  /*75e0*/  MUFU.TANH R59, R6 ;  /* 0x00000006003b7308 */ /* 0x000ea20000002400 */
[C---:B-1----:R-:W-:Y:S07]  /*75f0*/  HMMA.16816.F32 R28, R16.reuse, R8, R28 ;  /* 0x00000008101c723c */ /* 0x042fee000000181c */
[----:B------:R1:W2:Y:S01]  /*7600*/  MUFU.TANH R61, R7 ;  /* 0x00000007003d7308 */ /* 0x0002a20000002400 */
[----:B------:R-:W-:Y:S07]  /*7610*/  HMMA.16816.F32 R12, R16, R10, R12 ;  /* 0x0000000a100c723c */ /* 0x000fee000000180c */
[----:B------:R-:W-:Y:S04]  /*7620*/  MUFU.TANH R62, R20 ;  /* 0x00000014003e7308 */ /* 0x000fe80000002400 */
[-C--:B------:R-:W-:Y:S01]  /*7630*/  FMUL.FTZ R28, R28, R0.reuse ;  /* 0x000000001c1c7220 */ /* 0x080fe20000410000 */
[-C--:B------:R-:W-:Y:S01]  /*7640*/  FMUL.FTZ R29, R29, R0.reuse ;  /* 0x000000001d1d7220 */ /* 0x080fe20000410000 */
[-C--:B------:R-:W-:Y:S01]  /*7650*/  FMUL.FTZ R30, R30, R0.reuse ;  /* 0x000000001e1e7220 */ /* 0x080fe20000410000 */
[-C--:B------:R-:W-:Y:S01]  /*7660*/  FMUL.FTZ R31, R31, R0.reuse ;  /* 0x000000001f1f7220 */ /* 0x080fe20000410000 */
[----:B------:R-:W-:Y:S01]  /*7670*/  MUFU.TANH R121, R21 ;  /* 0x0000001500797308 */ /* 0x000fe20000002400 */
[----:B-1----:R-:W1:Y:S03]  /*7680*/  LDSM.16.M88.4 R4, [R2+0x2000] ;  /* 0x002000000204783b */ /* 0x002e660000000200 */
[-C--:B------:R-:W-:Y:S01]  /*7690*/  FMUL.FTZ R12, R12, R0.reuse ;  /* 0x000000000c0c7220 */ /* 0x080fe20000410000 */
[-C--:B------:R-:W-:Y:S01]  /*76a0*/  FMUL.FTZ R13, R13, R0.reuse ;  /* 0x000000000d0d7220 */ /* 0x080fe20000410000 */
[-C--:B------:R-:W-:Y:S01]  /*76b0*/  FMUL.FTZ R14, R14, R0.reuse ;  /* 0x000000000e0e7220 */ /* 0x080fe20000410000 */
[-C--:B------:R-:W-:Y:S01]  /*76c0*/  FMUL.FTZ R15, R15, R0.reuse ;  /* 0x000000000f0f7220 */ /* 0x080fe20000410000 */
[----:B------:R-:W2:Y:S01]  /*76d0*/  MUFU.TANH R60, R22 ;  /* 0x00000016003c7308 */ /* 0x000ea20000002400 */
[C---:B---3--:R-:W-:Y:S07]  /*76e0*/  HMMA.16816.F32 R8, R24.reuse, R32, RZ ;  /* 0x000000201808723c */ /* 0x048fee00000018ff */
[----:B------:R3:W2:Y:S01]  /*76f0*/  MUFU.TANH R120, R23 ;  /* 0x0000001700787308 */ /* 0x0006a20000002400 */
[----:B------:R-:W-:Y:S07]  /*7700*/  HMMA.16816.F32 R32, R24, R34, RZ ;  /* 0x000000221820723c */ /* 0x000fee00000018ff */
        /* <DEDUP_REMOVED lines=22> */
[----:B------:R3:W-:Y:S08]  /*7870*/  MUFU.TANH R93, R11 ;  /* 0x0000000b005d7308 */ /* 0x0007f00000002400 */
[----:B------:R-:W-:Y:S08]  /*7880*/  MUFU.TANH R123, R13 ;  /* 0x0000000d007b7308 */ /* 0x000ff00000002400 */
[----:B------:R-:W2:Y:S01]  /*7890*/  MUFU.TANH R87, R14 ;  /* 0x0000000e00577308 */ /* 0x000ea20000002400 */
[----:B---3--:R-:W3:Y:S01]  /*78a0*/  LDSM.16.M88.4 R8, [R3+0x2800] ;  /* 0x002800000308783b */ /* 0x008ee20000000200 */
[C---:B-1----:R-:W-:Y:S06]  /*78b0*/  HMMA.16816.F32 R4, R16.reuse, R28, R4 ;  /* 0x0000001c1004723c */ /* 0x042fec0000001804 */
[----:B------:R1:W2:Y:S02]  /*78c0*/  MUFU.TANH R122, R15 ;  /* 0x0000000f007a7308 */ /* 0x0002a40000002400 */
[----:B------:R-:W-:Y:S01]  /*78d0*/  HMMA.16816.F32 R20, R16, R30, R20 ;  /* 0x0000001e1014723c */ /* 0x000fe20000001814 */
[----:B------:R-:W-:Y:S05]  /*78e0*/  LDSM.16.M88.4 R28, [R3+0x2c00] ;  /* 0x002c0000031c783b */ /* 0x000fea0000000200 */
[----:B------:R-:W-:Y:S05]  /*78f0*/  MUFU.TANH R90, R32 ;  /* 0x00000020005a7308 */ /* 0x000fea0000002400 */
[-C--:B------:R-:W-:Y:S01]  /*7900*/  FMUL.FTZ R4, R4, R0.reuse ;  /* 0x0000000004047220 */ /* 0x080fe20000410000 */
[-C--:B------:R-:W-:Y:S01]  /*7910*/  FMUL.FTZ R5, R5, R0.reuse ;  /* 0x0000000005057220 */ /* 0x080fe20000410000 */
[-C--:B------:R-:W-:Y:S01]  /*7920*/  FMUL.FTZ R6, R6, R0.reuse ;  /* 0x0000000006067220 */ /* 0x080fe20000410000 */
[----:B------:R-:W-:Y:S01]  /*7930*/  MUFU.TANH R91, R34 ;  /* 0x00000022005b7308 */ /* 0x000fe20000002400 */
[----:B-1----:R-:W1:Y:S01]  /*7940*/  LDSM.16.M88.4 R12, [R2+0x2800] ;  /* 0x00280000020c783b */ /* 0x002e620000000200 */
[----:B------:R-:W-:-:S03]  /*7950*/  FMUL.FTZ R76, R7, R0 ;  /* 0x00000000074c7220 */ /* 0x000fc60000410000 */
[-C--:B------:R-:W-:Y:S01]  /*7960*/  FMUL.FTZ R20, R20, R0.reuse ;  /* 0x0000000014147220 */ /* 0x080fe20000410000 */
[-C--:B------:R-:W-:Y:S01]  /*7970*/  FMUL.FTZ R21, R21, R0.reuse ;  /* 0x0000000015157220 */ /* 0x080fe20000410000 */
[----:B------:R-:W-:Y:S01]  /*7980*/  FMUL.FTZ R22, R22, R0 ;  /* 0x0000000016167220 */ /* 0x000fe20000410000 */
[----:B------:R-:W-:Y:S08]  /*7990*/  MUFU.TANH R32, R4 ;  /* 0x0000000400207308 */ /* 0x000ff00000002400 */
[----:B------:R-:W-:Y:S08]  /*79a0*/  MUFU.TANH R34, R5 ;  /* 0x0000000500227308 */ /* 0x000ff00000002400 */
[----:B------:R3:W-:Y:S08]  /*79b0*/  MUFU.TANH R75, R6 ;  /* 0x00000006004b7308 */ /* 0x0007f00000002400 */
[----:B------:R4:W-:Y:S08]  /*79c0*/  MUFU.TANH R66, R33 ;  /* 0x0000002100427308 */ /* 0x0009f00000002400 */
[----:B------:R-:W2:Y:S01]  /*79d0*/  MUFU.TANH R67, R35 ;  /* 0x0000002300437308 */ /* 0x000ea20000002400 */
[----:B---3--:R-:W-:Y:S03]  /*79e0*/  HMMA.16816.F32 R4, R24, R8, RZ ;  /* 0x000000081804723c */ /* 0x008fe600000018ff */
[----:B------:R-:W-:-:S04]  /*79f0*/  IMAD.SHL.U32 R8, R97, 0x2, RZ ;  /* 0x0000000261087824 */ /* 0x000fc800078e00ff */
[----:B------:R-:W-:Y:S01]  /*7a00*/  MUFU.TANH R74, R20 ;  /* 0x00000014004a7308 */ /* 0x000fe20000002400 */
[----:B----4-:R-:W-:-:S05]  /*7a10*/  IMAD.SHL.U32 R33, R46, 0x80, RZ ;  /* 0x000000802e217824 */ /* 0x010fca00078e00ff */
[----:B------:R-:W-:Y:S02]  /*7a20*/  LOP3.LUT R33, R33, 0x6, R8, 0xf8, !PT ;  /* 0x0000000621217812 */ /* 0x000fe400078ef808 */
[----:B------:R-:W-:Y:S03]  /*7a30*/  MUFU.TANH R35, R21 ;  /* 0x0000001500237308 */ /* 0x000fe60000002400 */
[C---:B------:R-:W-:Y:S02]  /*7a40*/  VIADD R9, R33.reuse, 0xffffff80 ;  /* 0xffffff8021097836 */ /* 0x040fe40000000000 */
[C---:B------:R-:W-:Y:S01]  /*7a50*/  VIADD R8, R33.reuse, 0xffffff81 ;  /* 0xffffff8121087836 */ /* 0x040fe20000000000 */
[----:B-1----:R-:W-:Y:S05]  /*7a60*/  HMMA.16816.F32 R4, R16, R12, R4 ;  /* 0x0000000c1004723c */ /* 0x002fea0000001804 */
[----:B------:R-:W-:Y:S01]  /*7a70*/  VIADD R12, R33, 0xffffff91 ;  /* 0xffffff91210c7836 */ /* 0x000fe20000000000 */
[-C--:B------:R-:W-:Y:S01]  /*7a80*/  ISETP.GE.AND P4, PT, R9, R48.reuse, PT ;  /* 0x000000300900720c */ /* 0x080fe20003f86270 */
[C---:B------:R-:W-:Y:S01]  /*7a90*/  VIADD R9, R33.reuse, 0xffffff88 ;  /* 0xffffff8821097836 */ /* 0x040fe20000000000 */
[-C--:B------:R-:W-:Y:S01]  /*7aa0*/  ISETP.GE.AND P3, PT, R8, R48.reuse, PT ;  /* 0x000000300800720c */ /* 0x080fe20003f66270 */
[----:B------:R-:W-:Y:S01]  /*7ab0*/  VIADD R8, R33, 0xffffff89 ;  /* 0xffffff8921087836 */ /* 0x000fe20000000000 */
[-C--:B------:R-:W-:Y:S01]  /*7ac0*/  ISETP.GE.AND P6, PT, R12, R48.reuse, PT ;  /* 0x000000300c00720c */ /* 0x080fe20003fc6270 */
[----:B------:R1:W3:Y:S01]  /*7ad0*/  MUFU.TANH R3, R22 ;  /* 0x0000001600037308 */ /* 0x0002e20000002400 */
[-C--:B------:R-:W-:Y:S01]  /*7ae0*/  ISETP.GE.AND P2, PT, R9, R48.reuse, PT ;  /* 0x000000300900720c */ /* 0x080fe20003f46270 */
[C---:B------:R-:W-:Y:S01]  /*7af0*/  VIADD R9, R33.reuse, 0xffffff90 ;  /* 0xffffff9021097836 */ /* 0x040fe20000000000 */
[----:B------:R-:W-:Y:S01]  /*7b00*/  ISETP.GE.AND P1, PT, R8, R48, PT ;  /* 0x000000300800720c */ /* 0x000fe20003f26270 */
[----:B------:R-:W-:-:S02]  /*7b10*/  VIADD R8, R33, 0xffffff98 ;  /* 0xffffff9821087836 */ /* 0x000fc40000000000 */
[----:B------:R-:W-:Y:S01]  /*7b20*/  FMUL.FTZ R12, R23, R0 ;  /* 0x00000000170c7220 */ /* 0x000fe20000410000 */
[----:B------:R-:W-:Y:S01]  /*7b30*/  FSEL R64, R39, -INF , !P4 ;  /* 0xff80000027407808 */ /* 0x000fe20006000000 */
[----:B------:R-:W-:Y:S01]  /*7b40*/  VIADD R13, R33, 0xffffff99 ;  /* 0xffffff99210d7836 */ /* 0x000fe20000000000 */
[-C--:B------:R-:W-:Y:S01]  /*7b50*/  ISETP.GE.AND P0, PT, R9, R48.reuse, PT ;  /* 0x000000300900720c */ /* 0x080fe20003f06270 */
[----:B------:R-:W-:Y:S01]  /*7b60*/  MUFU.TANH R76, R76 ;  /* 0x0000004c004c7308 */ /* 0x000fe20000002400 */
[----:B------:R-:W-:Y:S02]  /*7b70*/  ISETP.GE.AND P5, PT, R8, R48, PT ;  /* 0x000000300800720c */ /* 0x000fe40003fa6270 */
[----:B------:R-:W-:Y:S03]  /*7b80*/  HMMA.16816.F32 R8, R24, R10, RZ ;  /* 0x0000000a1808723c */ /* 0x000fe600000018ff */
[-C--:B------:R-:W-:Y:S01]  /*7b90*/  FMUL.FTZ R4, R4, R0.reuse ;  /* 0x0000000004047220 */ /* 0x080fe20000410000 */
[----:B------:R-:W-:Y:S01]  /*7ba0*/  FSEL R49, R49, -INF , !P2 ;  /* 0xff80000031317808 */ /* 0x000fe20005000000 */
[-C--:B------:R-:W-:Y:S01]  /*7bb0*/  FMUL.FTZ R5, R5, R0.reuse ;  /* 0x0000000005057220 */ /* 0x080fe20000410000 */
[----:B------:R-:W-:Y:S01]  /*7bc0*/  FSEL R70, R43, -INF , !P2 ;  /* 0xff8000002b467808 */ /* 0x000fe20005000000 */
[----:B-1----:R1:W4:Y:S01]  /*7bd0*/  LDSM.16.M88.4 R20, [R2+0x2c00] ;  /* 0x002c00000214783b */ /* 0x0023220000000200 */
[----:B------:R2:W-:Y:S01]  /*7be0*/  MUFU.TANH R39, R4 ;  /* 0x0000000400277308 */ /* 0x0005e20000002400 */
[----:B------:R-:W-:Y:S01]  /*7bf0*/  FSEL R41, R41, -INF , !P4 ;  /* 0xff80000029297808 */ /* 0x000fe20006000000 */
[----:B------:R-:W-:Y:S01]  /*7c00*/  FMUL.FTZ R6, R6, R0 ;  /* 0x0000000006067220 */ /* 0x000fe20000410000 */
[----:B------:R-:W-:Y:S01]  /*7c10*/  FSEL R68, R44, -INF , !P1 ;  /* 0xff8000002c447808 */ /* 0x000fe20004800000 */
[----:B------:R-:W-:-:S04]  /*7c20*/  DEPBAR.LE SB0, 0x0 ;  /* 0x000080000000791a */ /* 0x000fc80000000000 */
[----:B------:R-:W-:Y:S01]  /*7c30*/  ISETP.GE.AND P4, PT, R13, R48, PT ;  /* 0x000000300d00720c */ /* 0x000fe20003f86270 */
[----:B------:R-:W-:Y:S01]  /*7c40*/  VIADD R13, R33, 0xffffffa0 ;  /* 0xffffffa0210d7836 */ /* 0x000fe20000000000 */
[----:B------:R-:W-:Y:S01]  /*7c50*/  FSEL R69, R40, -INF , !P3 ;  /* 0xff80000028457808 */ /* 0x000fe20005800000 */
[----:B------:R-:W-:Y:S01]  /*7c60*/  MUFU.TANH R43, R5 ;  /* 0x00000005002b7308 */ /* 0x000fe20000002400 */
[----:B------:R-:W-:Y:S01]  /*7c70*/  FSEL R42, R42, -INF , !P3 ;  /* 0xff8000002a2a7808 */ /* 0x000fe20005800000 */
[----:B------:R-:W-:Y:S05]  /*7c80*/  HMMA.16816.F32 R8, R16, R14, R8 ;  /* 0x0000000e1008723c */ /* 0x000fea0000001808 */
[----:B------:R-:W-:Y:S01]  /*7c90*/  FSEL R40, R53, -INF , !P0 ;  /* 0xff80000035287808 */ /* 0x000fe20004000000 */
[----:B------:R-:W-:Y:S01]  /*7ca0*/  FMUL.FTZ R15, R7, R0 ;  /* 0x00000000070f7220 */ /* 0x000fe20000410000 */
[----:B--2---:R-:W-:Y:S01]  /*7cb0*/  VIADD R4, R33, 0xffffffa8 ;  /* 0xffffffa821047836 */ /* 0x004fe20000000000 */
[----:B------:R-:W-:Y:S01]  /*7cc0*/  FSEL R72, R45, -INF , !P0 ;  /* 0xff8000002d487808 */ /* 0x000fe20004000000 */
[----:B------:R-:W2:Y:S01]  /*7cd0*/  MUFU.TANH R12, R12 ;  /* 0x0000000c000c7308 */ /* 0x000ea20000002400 */
[----:B------:R-:W-:Y:S01]  /*7ce0*/  ISETP.GE.AND P3, PT, R13, R48, PT ;  /* 0x000000300d00720c */ /* 0x000fe20003f66270 */
[C---:B------:R-:W-:Y:S01]  /*7cf0*/  VIADD R13, R33.reuse, 0xffffffb0 ;  /* 0xffffffb0210d7836 */ /* 0x040fe20000000000 */
[----:B------:R-:W-:Y:S01]  /*7d00*/  FSEL R77, R52, -INF , !P6 ;  /* 0xff800000344d7808 */ /* 0x000fe20007000000 */
[----:B-1----:R-:W-:Y:S01]  /*7d10*/  VIADD R2, R33, 0xffffffa1 ;  /* 0xffffffa121027836 */ /* 0x002fe20000000000 */
[----:B------:R-:W-:-:S02]  /*7d20*/  FSEL R45, R56, -INF , !P5 ;  /* 0xff800000382d7808 */ /* 0x000fc40006800000 */
[----:B------:R-:W-:Y:S01]  /*7d30*/  FSEL R73, R54, -INF , !P5 ;  /* 0xff80000036497808 */ /* 0x000fe20006800000 */
[----:B------:R-:W1:Y:S01]  /*7d40*/  MUFU.TANH R15, R15 ;  /* 0x0000000f000f7308 */ /* 0x000e620000002400 */
[-C--:B------:R-:W-:Y:S02]  /*7d50*/  ISETP.GE.AND P2, PT, R2, R48.reuse, PT ;  /* 0x000000300200720c */ /* 0x080fe40003f46270 */
[----:B------:R-:W-:Y:S02]  /*7d60*/  FSEL R2, R50, -INF , !P1 ;  /* 0xff80000032027808 */ /* 0x000fe40004800000 */
[----:B------:R-:W-:Y:S01]  /*7d70*/  ISETP.GE.AND P1, PT, R4, R48, PT ;  /* 0x000000300400720c */ /* 0x000fe20003f26270 */
[----:B------:R-:W-:Y:S01]  /*7d80*/  VIADD R4, R33, 0xffffffa9 ;  /* 0xffffffa921047836 */ /* 0x000fe20000000000 */
[----:B------:R-:W-:Y:S01]  /*7d90*/  FSEL R65, R57, -INF , !P4 ;  /* 0xff80000039417808 */ /* 0x000fe20006000000 */
[----:B------:R3:W1:Y:S01]  /*7da0*/  MUFU.TANH R50, R6 ;  /* 0x0000000600327308 */ /* 0x0006620000002400 */
[----:B------:R-:W-:Y:S01]  /*7db0*/  FSEL R71, R55, -INF , !P4 ;  /* 0xff80000037477808 */ /* 0x000fe20006000000 */
[----:B------:R-:W-:Y:S01]  /*7dc0*/  FMUL.FTZ R8, R8, R0 ;  /* 0x0000000008087220 */ /* 0x000fe20000410000 */
[----:B------:R-:W-:Y:S01]  /*7dd0*/  ISETP.GE.AND P0, PT, R4, R48, PT ;  /* 0x000000300400720c */ /* 0x000fe20003f06270 */
[-C--:B------:R-:W-:Y:S01]  /*7de0*/  FMUL.FTZ R9, R9, R0.reuse ;  /* 0x0000000009097220 */ /* 0x080fe20000410000 */
[----:B------:R-:W-:Y:S01]  /*7df0*/  FSEL R59, R59, -INF , !P3 ;  /* 0xff8000003b3b7808 */ /* 0x000fe20005800000 */
[-C--:B------:R-:W-:Y:S01]  /*7e00*/  FMUL.FTZ R10, R10, R0.reuse ;  /* 0x000000000a0a7220 */ /* 0x080fe20000410000 */
[----:B------:R-:W-:Y:S01]  /*7e10*/  FSEL R58, R58, -INF , !P3 ;  /* 0xff8000003a3a7808 */ /* 0x000fe20005800000 */
[----:B------:R-:W-:Y:S01]  /*7e20*/  FMUL.FTZ R11, R11, R0 ;  /* 0x000000000b0b7220 */ /* 0x000fe20000410000 */
[----:B------:R-:W-:Y:S01]  /*7e30*/  FSEL R61, R61, -INF , !P2 ;  /* 0xff8000003d3d7808 */ /* 0x000fe20005000000 */
[----:B------:R-:W-:Y:S01]  /*7e40*/  MUFU.TANH R8, R8 ;  /* 0x0000000800087308 */ /* 0x000fe20000002400 */
[----:B------:R-:W-:-:S02]  /*7e50*/  FSEL R63, R63, -INF , !P2 ;  /* 0xff8000003f3f7808 */ /* 0x000fc40005000000 */
[----:B------:R-:W-:Y:S02]  /*7e60*/  FSEL R60, R60, -INF , !P1 ;  /* 0xff8000003c3c7808 */ /* 0x000fe40004800000 */
[----:B------:R-:W-:Y:S01]  /*7e70*/  FSEL R62, R62, -INF , !P1 ;  /* 0xff8000003e3e7808 */ /* 0x000fe20004800000 */
[C---:B---3--:R-:W-:Y:S03]  /*7e80*/  HMMA.16816.F32 R4, R24.reuse, R28, RZ ;  /* 0x0000001c1804723c */ /* 0x048fe600000018ff */
[----:B------:R-:W-:Y:S01]  /*7e90*/  FSEL R29, R51, -INF , !P6 ;  /* 0xff800000331d7808 */ /* 0x000fe20007000000 */
[----:B------:R-:W-:Y:S01]  /*7ea0*/  MUFU.TANH R9, R9 ;  /* 0x0000000900097308 */ /* 0x000fe20000002400 */
[----:B------:R-:W-:Y:S01]  /*7eb0*/  BAR.SYNC.DEFER_BLOCKING 0x0 ;  /* 0x0000000000007b1d */ /* 0x000fe20000010000 */
[----:B------:R-:W-:Y:S01]  /*7ec0*/  ISETP.GE.AND P6, PT, R13, R48, PT ;  /* 0x000000300d00720c */ /* 0x000fe20003fc6270 */
[----:B------:R-:W-:Y:S01]  /*7ed0*/  VIADD R13, R33, 0xffffffb1 ;  /* 0xffffffb1210d7836 */ /* 0x000fe20000000000 */
[----:B------:R-:W-:Y:S01]  /*7ee0*/  FSEL R120, R120, -INF , !P0 ;  /* 0xff80000078787808 */ /* 0x000fe20004000000 */
[----:B------:R-:W-:Y:S01]  /*7ef0*/  HMMA.16816.F32 R24, R24, R30, RZ ;  /* 0x0000001e1818723c */ /* 0x000fe200000018ff */
[----:B------:R-:W-:-:S02]  /*7f00*/  FSEL R121, R121, -INF , !P0 ;  /* 0xff80000079797808 */ /* 0x000fc40004000000 */
[----:B------:R-:W3:Y:S01]  /*7f10*/  MUFU.TANH R10, R10 ;  /* 0x0000000a000a7308 */ /* 0x000ee20000002400 */
[-C--:B------:R-:W-:Y:S01]  /*7f20*/  ISETP.GE.AND P5, PT, R13, R48.reuse, PT ;  /* 0x000000300d00720c */ /* 0x080fe20003fa6270 */
[----:B------:R-:W-:Y:S01]  /*7f30*/  VIADD R13, R33, 0xffffffb8 ;  /* 0xffffffb8210d7836 */ /* 0x000fe20000000000 */
[----:B------:R-:W-:Y:S02]  /*7f40*/  FSEL R101, R101, -INF , !P6 ;  /* 0xff80000065657808 */ /* 0x000fe40007000000 */
[----:B------:R-:W-:Y:S02]  /*7f50*/  FSEL R89, R89, -INF , !P6 ;  /* 0xff80000059597808 */ /* 0x000fe40007000000 */
[-C--:B------:R-:W-:Y:S01]  /*7f60*/  ISETP.GE.AND P4, PT, R13, R48.reuse, PT ;  /* 0x000000300d00720c */ /* 0x080fe20003f86270 */
[----:B------:R-:W-:Y:S01]  /*7f70*/  VIADD R13, R33, 0xffffffb9 ;  /* 0xffffffb9210d7836 */ /* 0x000fe20000000000 */
[----:B------:R-:W-:Y:S01]  /*7f80*/  FSEL R100, R100, -INF , !P5 ;  /* 0xff80000064647808 */ /* 0x000fe20006800000 */
[----:B----4-:R-:W-:Y:S05]  /*7f90*/  HMMA.16816.F32 R4, R16, R20, R4 ;  /* 0x000000141004723c */ /* 0x010fea0000001804 */
[----:B------:R-:W-:Y:S01]  /*7fa0*/  FSEL R88, R88, -INF , !P5 ;  /* 0xff80000058587808 */ /* 0x000fe20006800000 */
[----:B------:R-:W4:Y:S01]  /*7fb0*/  MUFU.TANH R11, R11 ;  /* 0x0000000b000b7308 */ /* 0x000f220000002400 */
[----:B------:R-:W-:Y:S01]  /*7fc0*/  ISETP.GE.AND P3, PT, R13, R48, PT ;  /* 0x000000300d00720c */ /* 0x000fe20003f66270 */
[----:B------:R-:W-:Y:S01]  /*7fd0*/  VIADD R13, R33, 0xffffffc0 ;  /* 0xffffffc0210d7836 */ /* 0x000fe20000000000 */
[----:B------:R-:W-:-:S02]  /*7fe0*/  FSEL R87, R87, -INF , !P4 ;  /* 0xff80000057577808 */ /* 0x000fc40006000000 */
[----:B------:R-:W-:Y:S01]  /*7ff0*/  FSEL R122, R122, -INF , !P3 ;  /* 0xff8000007a7a7808 */ /* 0x000fe20005800000 */
[----:B------:R-:W-:Y:S03]  /*8000*/  HMMA.16816.F32 R16, R16, R22, R24 ;  /* 0x000000161010723c */ /* 0x000fe60000001818 */
[-C--:B------:R-:W-:Y:S01]  /*8010*/  ISETP.GE.AND P2, PT, R13, R48.reuse, PT ;  /* 0x000000300d00720c */ /* 0x080fe20003f46270 */
[----:B------:R-:W-:Y:S01]  /*8020*/  VIADD R13, R33, 0xffffffc1 ;  /* 0xffffffc1210d7836 */ /* 0x000fe20000000000 */
[----:B------:R-:W-:Y:S02]  /*8030*/  FSEL R123, R123, -INF , !P3 ;  /* 0xff8000007b7b7808 */ /* 0x000fe40005800000 */
[----:B------:R-:W-:Y:S02]  /*8040*/  FSEL R95, R95, -INF , !P2 ;  /* 0xff8000005f5f7808 */ /* 0x000fe40005000000 */
[----:B------:R-:W-:Y:S01]  /*8050*/  ISETP.GE.AND P1, PT, R13, R48, PT ;  /* 0x000000300d00720c */ /* 0x000fe20003f26270 */
[----:B------:R-:W-:Y:S01]  /*8060*/  VIADD R13, R33, 0xffffffc8 ;  /* 0xffffffc8210d7836 */ /* 0x000fe20000000000 */
[----:B------:R-:W-:Y:S01]  /*8070*/  FSEL R94, R94, -INF , !P2 ;  /* 0xff8000005e5e7808 */ /* 0x000fe20005000000 */
[-C--:B------:R-:W-:Y:S01]  /*8080*/  FMUL.FTZ R4, R4, R0.reuse ;  /* 0x0000000004047220 */ /* 0x080fe20000410000 */
[----:B------:R-:W-:-:S02]  /*8090*/  FMUL.FTZ R27, R5, R0 ;  /* 0x00000000051b7220 */ /* 0x000fc40000410000 */
[----:B------:R-:W-:Y:S01]  /*80a0*/  ISETP.GE.AND P0, PT, R13, R48, PT ;  /* 0x000000300d00720c */ /* 0x000fe20003f06270 */
[C---:B------:R-:W-:Y:S01]  /*80b0*/  VIADD R13, R33.reuse, 0xffffffc9 ;  /* 0xffffffc9210d7836 */ /* 0x040fe20000000000 */
[----:B------:R2:W-:Y:S01]  /*80c0*/  MUFU.TANH R28, R4 ;  /* 0x00000004001c7308 */ /* 0x0005e20000002400 */
[----:B------:R-:W-:Y:S01]  /*80d0*/  VIADD R5, R33, 0xffffffe0 ;  /* 0xffffffe021057836 */ /* 0x000fe20000000000 */
[----:B------:R-:W-:Y:S01]  /*80e0*/  FSEL R86, R86, -INF , !P4 ;  /* 0xff80000056567808 */ /* 0x000fe20006000000 */
[----:B------:R-:W-:Y:S01]  /*80f0*/  FMUL.FTZ R7, R7, R0 ;  /* 0x0000000007077220 */ /* 0x000fe20000410000 */
[----:B------:R-:W-:Y:S01]  /*8100*/  ISETP.GE.AND P6, PT, R13, R48, PT ;  /* 0x000000300d00720c */ /* 0x000fe20003fc6270 */
[----:B------:R-:W-:Y:S01]  /*8110*/  VIADD R13, R33, 0xffffffd0 ;  /* 0xffffffd0210d7836 */ /* 0x000fe20000000000 */
[----:B------:R-:W-:Y:S01]  /*8120*/  FSEL R93, R93, -INF , !P1 ;  /* 0xff8000005d5d7808 */ /* 0x000fe20004800000 */
[-C--:B------:R-:W-:Y:S01]  /*8130*/  FMUL.FTZ R16, R16, R0.reuse ;  /* 0x0000000010107220 */ /* 0x080fe20000410000 */
[----:B------:R-:W-:Y:S01]  /*8140*/  FSEL R92, R92, -INF , !P1 ;  /* 0xff8000005c5c7808 */ /* 0x000fe20004800000 */
[----:B------:R-:W-:Y:S01]  /*8150*/  FMUL.FTZ R18, R18, R0 ;  /* 0x0000000012127220 */ /* 0x000fe20000410000 */
[-C--:B------:R-:W-:Y:S01]  /*8160*/  ISETP.GE.AND P5, PT, R13, R48.reuse, PT ;  /* 0x000000300d00720c */ /* 0x080fe20003fa6270 */
[----:B------:R-:W-:Y:S01]  /*8170*/  VIADD R13, R33, 0xffffffd1 ;  /* 0xffffffd1210d7836 */ /* 0x000fe20000000000 */
[----:B------:R-:W-:Y:S01]  /*8180*/  ISETP.GE.AND P1, PT, R5, R48, PT ;  /* 0x000000300500720c */ /* 0x000fe20003f26270 */
[----:B------:R-:W-:Y:S01]  /*8190*/  VIADD R5, R33, 0xffffffe1 ;  /* 0xffffffe121057836 */ /* 0x000fe20000000000 */
[----:B------:R-:W-:Y:S01]  /*81a0*/  FSEL R67, R67, -INF , !P6 ;  /* 0xff80000043437808 */ /* 0x000fe20007000000 */
[----:B------:R-:W-:Y:S01]  /*81b0*/  FMUL.FTZ R17, R17, R0 ;  /* 0x0000000011117220 */ /* 0x000fe20000410000 */
[----:B------:R-:W-:Y:S01]  /*81c0*/  ISETP.GE.AND P4, PT, R13, R48, PT ;  /* 0x000000300d00720c */ /* 0x000fe20003f86270 */
[----:B--2---:R-:W-:Y:S01]  /*81d0*/  FMUL.FTZ R4, R6, R0 ;  /* 0x0000000006047220 */ /* 0x004fe20000410000 */
[----:B------:R-:W-:Y:S01]  /*81e0*/  VIADD R6, R33, 0xffffffd8 ;  /* 0xffffffd821067836 */ /* 0x000fe20000000000 */
[----:B------:R-:W-:Y:S01]  /*81f0*/  FSEL R66, R66, -INF , !P6 ;  /* 0xff80000042427808 */ /* 0x000fe20007000000 */
[----:B------:R-:W-:Y:S01]  /*8200*/  MUFU.TANH R27, R27 ;  /* 0x0000001b001b7308 */ /* 0x000fe20000002400 */
[----:B------:R-:W-:-:S02]  /*8210*/  FSEL R91, R91, -INF , !P0 ;  /* 0xff8000005b5b7808 */ /* 0x000fc40004000000 */
[-C--:B------:R-:W-:Y:S01]  /*8220*/  ISETP.GE.AND P3, PT, R6, R48.reuse, PT ;  /* 0x000000300600720c */ /* 0x080fe20003f66270 */
[----:B------:R-:W-:Y:S01]  /*8230*/  VIADD R6, R33, 0xffffffd9 ;  /* 0xffffffd921067836 */ /* 0x000fe20000000000 */
[----:B------:R-:W-:Y:S02]  /*8240*/  FSEL R90, R90, -INF , !P0 ;  /* 0xff8000005a5a7808 */ /* 0x000fe40004000000 */
[----:B------:R-:W-:Y:S01]  /*8250*/  FSEL R52, R3, -INF , !P3 ;  /* 0xff80000003347808 */ /* 0x000fe20005800000 */
[C---:B------:R-:W-:Y:S01]  /*8260*/  VIADD R3, R33.reuse, 0xfffffff8 ;  /* 0xfffffff821037836 */ /* 0x040fe20000000000 */
[-C--:B------:R-:W-:Y:S01]  /*8270*/  ISETP.GE.AND P2, PT, R6, R48.reuse, PT ;  /* 0x000000300600720c */ /* 0x080fe20003f46270 */
[----:B------:R-:W-:Y:S01]  /*8280*/  VIADD R6, R33, 0xffffffe8 ;  /* 0xffffffe821067836 */ /* 0x000fe20000000000 */
[----:B------:R-:W-:Y:S01]  /*8290*/  ISETP.GE.AND P0, PT, R5, R48, PT ;  /* 0x000000300500720c */ /* 0x000fe20003f06270 */
[----:B------:R-:W2:Y:S01]  /*82a0*/  MUFU.TANH R4, R4 ;  /* 0x0000000400047308 */ /* 0x000ea20000002400 */
[----:B------:R-:W-:-:S02]  /*82b0*/  FSEL R51, R12, -INF , !P2 ;  /* 0xff8000000c337808 */ /* 0x000fc40005000000 */
[----:B------:R-:W-:Y:S02]  /*82c0*/  FSEL R13, R35, -INF , !P2 ;  /* 0xff800000230d7808 */ /* 0x000fe40005000000 */
[----:B------:R-:W-:Y:S01]  /*82d0*/  ISETP.GE.AND P2, PT, R3, R48, PT ;  /* 0x000000300300720c */ /* 0x000fe20003f46270 */
[----:B------:R-:W-:Y:S01]  /*82e0*/  FMUL.FTZ R3, R19, R0 ;  /* 0x0000000013037220 */ /* 0x000fe20000410000 */
[-C--:B------:R-:W-:Y:S01]  /*82f0*/  ISETP.GE.AND P6, PT, R6, R48.reuse, PT ;  /* 0x000000300600720c */ /* 0x080fe20003fc6270 */
[----:B------:R-:W-:Y:S01]  /*8300*/  VIADD R6, R33, 0xffffffe9 ;  /* 0xffffffe921067836 */ /* 0x000fe20000000000 */
[----:B------:R-:W-:Y:S01]  /*8310*/  FSEL R56, R75, -INF , !P5 ;  /* 0xff8000004b387808 */ /* 0x000fe20006800000 */
[----:B------:R-:W2:Y:S01]  /*8320*/  MUFU.TANH R5, R7 ;  /* 0x0000000700057308 */ /* 0x000ea20000002400 */
[----:B------:R-:W-:Y:S02]  /*8330*/  FSEL R55, R32, -INF , !P5 ;  /* 0xff80000020377808 */ /* 0x000fe40006800000 */
[----:B------:R-:W-:Y:S01]  /*8340*/  ISETP.GE.AND P5, PT, R6, R48, PT ;  /* 0x000000300600720c */ /* 0x000fe20003fa6270 */
[----:B------:R-:W-:Y:S01]  /*8350*/  VIADD R6, R33, 0xfffffff0 ;  /* 0xfffffff021067836 */ /* 0x000fe20000000000 */
[----:B------:R-:W-:-:S02]  /*8360*/  FSEL R53, R34, -INF , !P4 ;  /* 0xff80000022357808 */ /* 0x000fc40006000000 */
[----:B-1----:R-:W-:Y:S01]  /*8370*/  FSEL R57, R15, -INF , !P0 ;  /* 0xff8000000f397808 */ /* 0x002fe20004000000 */
[----:B------:R1:W-:Y:S01]  /*8380*/  MUFU.TANH R26, R16 ;  /* 0x00000010001a7308 */ /* 0x0003e20000002400 */
[----:B------:R-:W-:Y:S02]  /*8390*/  FSEL R34, R43, -INF , !P0 ;  /* 0xff8000002b227808 */ /* 0x000fe40004000000 */
[----:B------:R-:W-:Y:S02]  /*83a0*/  ISETP.NE.AND P0, PT, R46, 0x1, PT ;  /* 0x000000012e00780c */ /* 0x000fe40003f05270 */
[----:B------:R-:W-:Y:S02]  /*83b0*/  FSEL R54, R76, -INF , !P4 ;  /* 0xff8000004c367808 */ /* 0x000fe40006000000 */
[----:B------:R-:W-:Y:S01]  /*83c0*/  ISETP.GE.AND P4, PT, R6, R48, PT ;  /* 0x000000300600720c */ /* 0x000fe20003f86270 */
[----:B------:R-:W2:Y:S01]  /*83d0*/  MUFU.TANH R32, R18 ;  /* 0x0000001200207308 */ /* 0x000ea20000002400 */
[C---:B------:R-:W-:Y:S01]  /*83e0*/  VIADD R6, R33.reuse, 0xfffffff1 ;  /* 0xfffffff121067836 */ /* 0x040fe20000000000 */
[----:B------:R-:W-:Y:S01]  /*83f0*/  FSEL R14, R74, -INF , !P3 ;  /* 0xff8000004a0e7808 */ /* 0x000fe20005800000 */
[----:B------:R-:W-:Y:S01]  /*8400*/  VIADD R33, R33, 0xfffffff9 ;  /* 0xfffffff921217836 */ /* 0x000fe20000000000 */
[----:B------:R-:W-:-:S02]  /*8410*/  FSEL R50, R50, -INF , !P1 ;  /* 0xff80000032327808 */ /* 0x000fc40004800000 */
[----:B------:R-:W-:Y:S02]  /*8420*/  FSEL R31, R39, -INF , !P1 ;  /* 0xff800000271f7808 */ /* 0x000fe40004800000 */
[----:B------:R2:W-:Y:S01]  /*8430*/  MUFU.TANH R23, R17 ;  /* 0x0000001100177308 */ /* 0x0005e20000002400 */
[-C--:B------:R-:W-:Y:S02]  /*8440*/  ISETP.GE.AND P3, PT, R6, R48.reuse, PT ;  /* 0x000000300600720c */ /* 0x080fe40003f66270 */
[----:B------:R-:W-:Y:S02]  /*8450*/  ISETP.GE.AND P1, PT, R33, R48, PT ;  /* 0x000000302100720c */ /* 0x000fe40003f26270 */
[----:B---3--:R-:W-:Y:S02]  /*8460*/  FSEL R39, R10, -INF , !P6 ;  /* 0xff8000000a277808 */ /* 0x008fe40007000000 */
[----:B----4-:R-:W-:Y:S01]  /*8470*/  FSEL R15, R11, -INF , !P5 ;  /* 0xff8000000b0f7808 */ /* 0x010fe20006800000 */
[----:B------:R-:W3:Y:S01]  /*8480*/  MUFU.TANH R3, R3 ;  /* 0x0000000300037308 */ /* 0x000ee20000002400 */
[----:B-1----:R-:W-:-:S02]  /*8490*/  FSEL R16, R9, -INF , !P5 ;  /* 0xff80000009107808 */ /* 0x002fc40006800000 */
[----:B--2---:R-:W-:Y:S02]  /*84a0*/  FSEL R12, R4, -INF , !P4 ;  /* 0xff800000040c7808 */ /* 0x004fe40006000000 */
[----:B------:R-:W-:Y:S02]  /*84b0*/  FSEL R28, R28, -INF , !P4 ;  /* 0xff8000001c1c7808 */ /* 0x000fe40006000000 */
[----:B------:R-:W-:Y:S02]  /*84c0*/  FSEL R33, R5, -INF , !P3 ;  /* 0xff80000005217808 */ /* 0x000fe40005800000 */
[----:B------:R-:W-:Y:S02]  /*84d0*/  FSEL R17, R8, -INF , !P6 ;  /* 0xff80000008117808 */ /* 0x000fe40007000000 */
[----:B------:R-:W-:Y:S02]  /*84e0*/  FSEL R27, R27, -INF , !P3 ;  /* 0xff8000001b1b7808 */ /* 0x000fe40005800000 */
[----:B------:R-:W-:-:S02]  /*84f0*/  FSEL R32, R32, -INF , !P2 ;  /* 0xff80000020207808 */ /* 0x000fc40005000000 */
        /* <DEDUP_REMOVED lines=17> */
.L_x_8074:
        /* <DEDUP_REMOVED lines=63> */
.L_x_8075:
[----:B------:R-:W-:Y:S05]  /*8a00*/  BSYNC.RECONVERGENT B0 ;  /* 0x0000000000007941 */ /* 0x000fea0003800200 */
.L_x_8073:
[----:B------:R-:W-:Y:S01]  /*8a10*/  IMAD.SHL.U32 R4, R97, 0x8, RZ ;  /* 0x0000000861047824 */ /* 0x000fe200078e00ff */
[C---:B------:R-:W-:Y:S01]  /*8a20*/  SHF.L.U64.HI R5, R102.reuse, 0x6, R103 ;  /* 0x0000000666057819 */ /* 0x040fe20000010267 */
[----:B------:R-:W-:-:S03]  /*8a30*/  IMAD.SHL.U32 R6, R102, 0x40, RZ ;  /* 0x0000004066067824 */ /* 0x000fc600078e00ff */
[----:B------:R-:W-:Y:S02]  /*8a40*/  LOP3.LUT R0, R4, 0xc0, RZ, 0xc0, !PT ;  /* 0x000000c004007812 */ /* 0x000fe400078ec0ff */
[----:B------:R-:W-:Y:S02]  /*8a50*/  IADD3 R8, P1, PT, R6, R105, RZ ;  /* 0x0000006906087210 */ /* 0x000fe40007f3e0ff */
[----:B------:R-:W-:Y:S02]  /*8a60*/  LOP3.LUT R0, R0, 0x18, R97, 0xf8, !PT ;  /* 0x0000001800007812 */ /* 0x000fe400078ef861 */
[-C--:B------:R-:W-:Y:S01]  /*8a70*/  IADD3 R10, P2, PT, R8, R6.reuse, RZ ;  /* 0x00000006080a7210 */ /* 0x080fe20007f5e0ff */
[----:B------:R-:W-:Y:S01]  /*8a80*/  IMAD.X R9, R5, 0x1, R104, P1 ;  /* 0x0000000105097824 */ /* 0x000fe200008e0668 */
[--C-:B------:R-:W-:Y:S02]  /*8a90*/  LOP3.LUT R0, R0, 0x18, R4.reuse, 0x78, !PT ;  /* 0x0000001800007812 */ /* 0x100fe400078e7804 */
[----:B------:R-:W-:Y:S01]  /*8aa0*/  IADD3 R6, P1, PT, R10, R6, RZ ;  /* 0x000000060a067210 */ /* 0x000fe20007f3e0ff */
[----:B------:R-:W-:Y:S01]  /*8ab0*/  IMAD.X R11, R9, 0x1, R5, P2 ;  /* 0x00000001090b7824 */ /* 0x000fe200010e0605 */
[----:B------:R-:W-:Y:S01]  /*8ac0*/  LOP3.LUT R0, R0, 0x1f20, R4, 0xf8, !PT ;  /* 0x00001f2000007812 */ /* 0x000fe200078ef804 */
[----:B------:R-:W-:-:S02]  /*8ad0*/  IMAD.MOV.U32 R4, RZ, RZ, R105 ;  /* 0x000000ffff047224 */ /* 0x000fc400078e0069 */
[----:B------:R-:W-:Y:S01]  /*8ae0*/  IMAD.X R7, R11, 0x1, R5, P1 ;  /* 0x000000010b077824 */ /* 0x000fe200008e0605 */
[----:B------:R-:W-:Y:S01]  /*8af0*/  LEA R0, R0, UR6, 0x1 ;  /* 0x0000000600007c11 */ /* 0x000fe2000f8e08ff */
[----:B------:R-:W-:-:S05]  /*8b00*/  IMAD.MOV.U32 R5, RZ, RZ, R104 ;  /* 0x000000ffff057224 */ /* 0x000fca00078e0068 */
        /* <DEDUP_REMOVED lines=8> */
.L_x_8072:
[----:B------:R-:W-:Y:S05]  /*8b90*/  BSYNC.RECONVERGENT B1 ;  /* 0x0000000000017941 */ /* 0x000fea0003800200 */
.L_x_8071:
[----:B------:R-:W2:Y:S01]  /*8ba0*/  LD.E R22, desc[UR4][R84.64+0xdc] ;  /* 0x0000dc0454167980 */ /* 0x000ea2000c101900 */
[----:B-1----:R-:W-:Y:S02]  /*8bb0*/  FMNMX3.FTZ R0, R41, R42, R49, !PT ;  /* 0x0000002a29007276 */ /* 0x002fe40007810031 */
        /* <DEDUP_REMOVED lines=32> */
[----:B------:R-:W1:Y:S03]  /*8dc0*/  SHFL.BFLY PT, R6, R0, 0x2, 0x1f ;  /* 0x0c401f0000067f89 */ /* 0x000e6600000e0000 */
[----:B------:R-:W-:Y:S01]  /*8dd0*/  LEA R25, R25, UR6, 0x1 ;  /* 0x0000000619197c11 */ /* 0x000fe2000f8e08ff */
[----:B------:R-:W3:Y:S03]  /*8de0*/  SHFL.BFLY PT, R5, R4, 0x2, 0x1f ;  /* 0x0c401f0004057f89 */ /* 0x000ee600000e0000 */
[----:B------:R-:W-:Y:S01]  /*8df0*/  IADD3 R20, PT, PT, R36, R25, RZ ;  /* 0x0000001924147210 */ /* 0x000fe20007ffe0ff */
[----:B------:R-:W-:Y:S01]  /*8e00*/  LDSM.16.MT88.4 R8, [R25+0x3400] ;  /* 0x003400001908783b */ /* 0x000fe20000004200 */
[----:B-1----:R-:W-:-:S02]  /*8e10*/  FMNMX.FTZ R6, R0, R6, !PT ;  /* 0x0000000600067209 */ /* 0x002fc40007810000 */
[----:B---3--:R-:W-:-:S03]  /*8e20*/  FMNMX.FTZ R5, R4, R5, !PT ;  /* 0x0000000504057209 */ /* 0x008fc60007810000 */
[----:B------:R-:W1:Y:S04]  /*8e30*/  SHFL.BFLY PT, R0, R6, 0x1, 0x1f ;  /* 0x0c201f0006007f89 */ /* 0x000e6800000e0000 */
[----:B------:R-:W3:Y:S01]  /*8e40*/  SHFL.BFLY PT, R4, R5, 0x1, 0x1f ;  /* 0x0c201f0005047f89 */ /* 0x000ee200000e0000 */
[----:B-1----:R-:W-:-:S04]  /*8e50*/  FMNMX.FTZ R0, R6, R0, !PT ;  /* 0x0000000006007209 */ /* 0x002fc80007810000 */
[----:B------:R-:W-:Y:S01]  /*8e60*/  FSETP.NEU.FTZ.AND P1, PT, R0, -INF , PT ;  /* 0xff8000000000780b */ /* 0x000fe20003f3d000 */
[----:B--2---:R-:W-:-:S05]  /*8e70*/  FMUL.FTZ R21, R22, R0 ;  /* 0x0000000016157220 */ /* 0x004fca0000410000 */
[----:B------:R-:W-:-:S05]  /*8e80*/  FSEL R21, R21, RZ, P1 ;  /* 0x000000ff15157208 */ /* 0x000fca0000800000 */
[-CC-:B------:R-:W-:Y:S01]  /*8e90*/  FFMA.FTZ R44, R41, R22.reuse, -R21.reuse ;  /* 0x00000016292c7223 */ /* 0x180fe20000010815 */
[--C-:B------:R-:W-:Y:S01]  /*8ea0*/  FFMA.FTZ R41, R2, R22, -R21.reuse ;  /* 0x0000001602297223 */ /* 0x100fe20000010815 */
[----:B---3--:R-:W-:Y:S01]  /*8eb0*/  FMNMX.FTZ R2, R5, R4, !PT ;  /* 0x0000000405027209 */ /* 0x008fe20007810000 */
[-CC-:B------:R-:W-:Y:S01]  /*8ec0*/  FFMA.FTZ R35, R77, R22.reuse, -R21.reuse ;  /* 0x000000164d237223 */ /* 0x180fe20000010815 */
[--C-:B------:R-:W-:Y:S01]  /*8ed0*/  FFMA.FTZ R43, R42, R22, -R21.reuse ;  /* 0x000000162a2b7223 */ /* 0x100fe20000010815 */
[----:B------:R-:W1:Y:S01]  /*8ee0*/  LDSM.16.MT88.4 R76, [R25+0x3000] ;  /* 0x00300000194c783b */ /* 0x000e620000004200 */
[----:B------:R-:W-:Y:S01]  /*8ef0*/  FSETP.NEU.FTZ.AND P1, PT, R2, -INF , PT ;  /* 0xff8000000200780b */ /* 0x000fe20003f3d000 */
[----:B------:R-:W-:Y:S01]  /*8f00*/  FMUL.FTZ R24, R22, R2 ;  /* 0x0000000216187220 */ /* 0x000fe20000410000 */
[-CC-:B------:R-:W-:Y:S01]  /*8f10*/  FFMA.FTZ R42, R49, R22.reuse, -R21.reuse ;  /* 0x00000016312a7223 */ /* 0x180fe20000010815 */
[-CC-:B------:R-:W-:Y:S01]  /*8f20*/  FFMA.FTZ R18, R45, R22.reuse, -R21.reuse ;  /* 0x000000162d127223 */ /* 0x180fe20000010815 */
[----:B------:R-:W2:Y:S01]  /*8f30*/  LDSM.16.MT88.4 R4, [R20+0x3000] ;  /* 0x003000001404783b */ /* 0x000ea20000004200 */
[----:B------:R-:W-:Y:S01]  /*8f40*/  MUFU.EX2 R44, R44 ;  /* 0x0000002c002c7308 */ /* 0x000fe20000000800 */
        /* <DEDUP_REMOVED lines=39> */
[----:B------:R-:W-:Y:S01]  /*91c0*/  FFMA.FTZ R67, R67, R22, -R21 ;  /* 0x0000001643437223 */ /* 0x000fe20000010815 */
[----:B------:R-:W-:Y:S01]  /*91d0*/  FADD.FTZ R44, R44, R43 ;  /* 0x0000002b2c2c7221 */ /* 0x000fe20000010000 */
[----:B------:R-:W3:Y:S01]  /*91e0*/  MUFU.EX2 R49, R49 ;  /* 0x0000003100317308 */ /* 0x000ee20000000800 */
[----:B----4-:R-:W-:Y:S01]  /*91f0*/  F2FP.F16.F32.PACK_AB R71, R41, R42 ;  /* 0x0000002a2947723e */ /* 0x010fe200000000ff */
[-CC-:B------:R-:W-:Y:S01]  /*9200*/  FFMA.FTZ R122, R56, R22.reuse, -R21.reuse ;  /* 0x00000016387a7223 */ /* 0x180fe20000010815 */
[-CC-:B------:R-:W-:Y:S01]  /*9210*/  FFMA.FTZ R56, R54, R22.reuse, -R21.reuse ;  /* 0x0000001636387223 */ /* 0x180fe20000010815 */
[-CC-:B------:R-:W-:Y:S01]  /*9220*/  FFMA.FTZ R54, R51, R22.reuse, -R21.reuse ;  /* 0x0000001633367223 */ /* 0x180fe20000010815 */
[-CC-:B------:R-:W-:Y:S01]  /*9230*/  FFMA.FTZ R51, R57, R22.reuse, -R21.reuse ;  /* 0x0000001639337223 */ /* 0x180fe20000010815 */
[----:B------:R-:W-:Y:S01]  /*9240*/  FADD.FTZ R44, R42, R44 ;  /* 0x0000002c2a2c7221 */ /* 0x000fe20000010000 */
        /* <DEDUP_REMOVED lines=8> */
[-C--:B------:R-:W-:Y:S01]  /*92d0*/  FFMA.FTZ R50, R50, R22.reuse, -R21 ;  /* 0x0000001632327223 */ /* 0x080fe20000010815 */
[----:B------:R-:W5:Y:S01]  /*92e0*/  MUFU.EX2 R38, R38 ;  /* 0x0000002600267308 */ /* 0x000f620000000800 */
[----:B---3--:R-:W-:Y:S01]  /*92f0*/  F2FP.F16.F32.PACK_AB R68, R49, R45 ;  /* 0x0000002d3144723e */ /* 0x008fe200000000ff */
[----:B------:R-:W-:Y:S01]  /*9300*/  FADD.FTZ R45, R45, R49 ;  /* 0x000000312d2d7221 */ /* 0x000fe20000010000 */
[-CC-:B------:R-:W-:Y:S01]  /*9310*/  FFMA.FTZ R39, R39, R22.reuse, -R21.reuse ;  /* 0x0000001627277223 */ /* 0x180fe20000010815 */
[-CC-:B------:R-:W-:Y:S01]  /*9320*/  FFMA.FTZ R31, R31, R22.reuse, -R24.reuse ;  /* 0x000000161f1f7223 */ /* 0x180fe20000010818 */
[-CC-:B------:R-:W-:Y:S01]  /*9330*/  FFMA.FTZ R34, R34, R22.reuse, -R24.reuse ;  /* 0x0000001622227223 */ /* 0x180fe20000010818 */
[-CC-:B------:R-:W-:Y:S01]  /*9340*/  FFMA.FTZ R28, R28, R22.reuse, -R24.reuse ;  /* 0x000000161c1c7223 */ /* 0x180fe20000010818 */
[-C--:B------:R-:W-:Y:S01]  /*9350*/  FFMA.FTZ R33, R33, R22.reuse, -R21 ;  /* 0x0000001621217223 */ /* 0x080fe20000010815 */
[----:B------:R-:W3:Y:S01]  /*9360*/  MUFU.EX2 R40, R40 ;  /* 0x0000002800287308 */ /* 0x000ee20000000800 */
[----:B----4-:R-:W-:Y:S01]  /*9370*/  FADD.FTZ R45, R48, R45 ;  /* 0x0000002d302d7221 */ /* 0x010fe20000010000 */
[-CC-:B------:R-:W-:Y:S01]  /*9380*/  FFMA.FTZ R32, R32, R22.reuse, -R21.reuse ;  /* 0x0000001620207223 */ /* 0x180fe20000010815 */
[-C--:B------:R-:W-:Y:S01]  /*9390*/  FFMA.FTZ R23, R23, R22.reuse, -R24 ;  /* 0x0000001617177223 */ /* 0x080fe20000010818 */
[----:B------:R-:W-:-:S04]  /*93a0*/  FFMA.FTZ R123, R3, R22, -R21 ;  /* 0x00000016037b7223 */ /* 0x000fc80000010815 */
[----:B------:R-:W4:Y:S01]  /*93b0*/  MUFU.EX2 R35, R35 ;  /* 0x0000002300237308 */ /* 0x000f220000000800 */
[C---:B-----5:R-:W-:Y:S01]  /*93c0*/  F2FP.F16.F32.PACK_AB R70, R38.reuse, R48 ;  /* 0x000000302646723e */ /* 0x060fe200000000ff */
[----:B------:R-:W-:-:S06]  /*93d0*/  FADD.FTZ R41, R38, R45 ;  /* 0x0000002d26297221 */ /* 0x000fcc0000010000 */
[----:B------:R-:W5:Y:S01]  /*93e0*/  MUFU.EX2 R18, R18 ;  /* 0x0000001200127308 */ /* 0x000f620000000800 */
[----:B-1----:R-:W-:Y:S03]  /*93f0*/  HMMA.16816.F32 R80, R68, R76, RZ ;  /* 0x0000004c4450723c */ /* 0x002fe600000018ff */
[----:B---3--:R-:W-:-:S04]  /*9400*/  FADD.FTZ R42, R40, R42 ;  /* 0x0000002a282a7221 */ /* 0x008fc80000010000 */
[----:B------:R-:W1:Y:S01]  /*9410*/  MUFU.EX2 R37, R37 ;  /* 0x0000002500257308 */ /* 0x000e620000000800 */
[----:B------:R-:W-:Y:S01]  /*9420*/  HMMA.16816.F32 R76, R68, R78, RZ ;  /* 0x0000004e444c723c */ /* 0x000fe200000018ff */
[----:B----4-:R-:W-:-:S06]  /*9430*/  FADD.FTZ R42, R35, R42 ;  /* 0x0000002a232a7221 */ /* 0x010fcc0000010000 */
[----:B------:R-:W3:Y:S01]  /*9440*/  MUFU.EX2 R36, R36 ;  /* 0x0000002400247308 */ /* 0x000ee20000000800 */
[----:B--2---:R-:W-:Y:S01]  /*9450*/  HMMA.16816.F32 R72, R68, R4, RZ ;  /* 0x000000044448723c */ /* 0x004fe200000018ff */
[----:B------:R-:W-:Y:S01]  /*9460*/  F2FP.F16.F32.PACK_AB R5, R35, R40 ;  /* 0x000000282305723e */ /* 0x000fe200000000ff */
[----:B-----5:R-:W-:Y:S01]  /*9470*/  FADD.FTZ R42, R18, R42 ;  /* 0x0000002a122a7221 */ /* 0x020fe20000010000 */
[-C--:B------:R-:W-:Y:S01]  /*9480*/  FFMA.FTZ R40, R12, R22.reuse, -R21 ;  /* 0x000000160c287223 */ /* 0x080fe20000010815 */
[----:B------:R-:W-:-:S03]  /*9490*/  FFMA.FTZ R35, R17, R22, -R24 ;  /* 0x0000001611237223 */ /* 0x000fc60000010818 */
[----:B------:R-:W2:Y:S01]  /*94a0*/  MUFU.EX2 R29, R29 ;  /* 0x0000001d001d7308 */ /* 0x000ea20000000800 */
[----:B------:R-:W-:Y:S01]  /*94b0*/  HMMA.16816.F32 R68, R68, R6, RZ ;  /* 0x000000064444723c */ /* 0x000fe200000018ff */
[----:B-1----:R-:W-:-:S06]  /*94c0*/  FADD.FTZ R41, R37, R41 ;  /* 0x0000002925297221 */ /* 0x002fcc0000010000 */
[----:B------:R-:W1:Y:S01]  /*94d0*/  MUFU.EX2 R19, R19 ;  /* 0x0000001300137308 */ /* 0x000e620000000800 */
[C---:B---3--:R-:W-:Y:S01]  /*94e0*/  F2FP.F16.F32.PACK_AB R4, R36.reuse, R37 ;  /* 0x000000252404723e */ /* 0x048fe200000000ff */
[----:B------:R-:W-:-:S06]  /*94f0*/  FADD.FTZ R36, R36, R41 ;  /* 0x0000002924247221 */ /* 0x000fcc0000010000 */
[----:B------:R-:W3:Y:S01]  /*9500*/  MUFU.EX2 R30, R30 ;  /* 0x0000001e001e7308 */ /* 0x000ee20000000800 */
[----:B--2---:R-:W-:-:S07]  /*9510*/  FADD.FTZ R36, R29, R36 ;  /* 0x000000241d247221 */ /* 0x004fce0000010000 */
[----:B------:R-:W2:Y:S01]  /*9520*/  MUFU.EX2 R64, R64 ;  /* 0x0000004000407308 */ /* 0x000ea20000000800 */
[C---:B-1----:R-:W-:Y:S01]  /*9530*/  F2FP.F16.F32.PACK_AB R6, R19.reuse, R29 ;  /* 0x0000001d1306723e */ /* 0x042fe200000000ff */
[----:B------:R-:W-:Y:S01]  /*9540*/  FADD.FTZ R19, R19, R36 ;  /* 0x0000002413137221 */ /* 0x000fe20000010000 */
[----:B------:R-:W-:-:S05]  /*9550*/  FFMA.FTZ R29, R16, R22, -R24 ;  /* 0x00000016101d7223 */ /* 0x000fca0000010818 */
[----:B------:R-:W1:Y:S01]  /*9560*/  MUFU.EX2 R61, R61 ;  /* 0x0000003d003d7308 */ /* 0x000e620000000800 */
[C---:B---3--:R-:W-:Y:S01]  /*9570*/  F2FP.F16.F32.PACK_AB R7, R30.reuse, R18 ;  /* 0x000000121e07723e */ /* 0x048fe200000000ff */
[----:B------:R-:W-:-:S06]  /*9580*/  FADD.FTZ R30, R30, R42 ;  /* 0x0000002a1e1e7221 */ /* 0x000fcc0000010000 */
[----:B------:R-:W-:Y:S01]  /*9590*/  HMMA.16816.F32 R80, R4, R8, R80 ;  /* 0x000000080450723c */ /* 0x000fe20000001850 */
[----:B------:R-:W-:Y:S04]  /*95a0*/  MUFU.EX2 R60, R60 ;  /* 0x0000003c003c7308 */ /* 0x000fe80000000800 */
[----:B--2---:R-:W-:-:S03]  /*95b0*/  FADD.FTZ R30, R64, R30 ;  /* 0x0000001e401e7221 */ /* 0x004fc60000010000 */
        /* <DEDUP_REMOVED lines=11> */
[----:B------:R-:W2:Y:S02]  /*9670*/  LDSM.16.MT88.4 R8, [R25+0x3800] ;  /* 0x003800001908783b */ /* 0x000ea40000004200 */
[----:B-1----:R-:W-:-:S04]  /*9680*/  F2FP.F16.F32.PACK_AB R4, R63, R65 ;  /* 0x000000413f04723e */ /* 0x002fc800000000ff */
[----:B------:R-:W-:Y:S01]  /*9690*/  MUFU.EX2 R100, R100 ;  /* 0x0000006400647308 */ /* 0x000fe20000000800 */
[----:B------:R-:W-:Y:S01]  /*96a0*/  F2FP.F16.F32.PACK_AB R5, R61, R64 ;  /* 0x000000403d05723e */ /* 0x000fe200000000ff */
[----:B------:R-:W-:Y:S01]  /*96b0*/  FADD.FTZ R65, R65, R19 ;  /* 0x0000001341417221 */ /* 0x000fe20000010000 */
[----:B---3--:R-:W-:Y:S01]  /*96c0*/  F2FP.F16.F32.PACK_AB R6, R59, R62 ;  /* 0x0000003e3b06723e */ /* 0x008fe200000000ff */
[----:B------:R-:W-:Y:S01]  /*96d0*/  LDSM.16.MT88.4 R16, [R20+0x4800] ;  /* 0x004800001410783b */ /* 0x000fe20000004200 */
        /* <DEDUP_REMOVED lines=22> */
[----:B------:R-:W3:Y:S02]  /*9840*/  LDSM.16.MT88.4 R8, [R25+0x3c00] ;  /* 0x003c00001908783b */ /* 0x000ee40000004200 */
[----:B-1----:R-:W-:-:S04]  /*9850*/  F2FP.F16.F32.PACK_AB R4, R101, R121 ;  /* 0x000000796504723e */ /* 0x002fc800000000ff */
[----:B------:R-:W-:Y:S01]  /*9860*/  MUFU.EX2 R90, R90 ;  /* 0x0000005a005a7308 */ /* 0x000fe20000000800 */
[----:B------:R-:W-:Y:S01]  /*9870*/  F2FP.F16.F32.PACK_AB R5, R100, R120 ;  /* 0x000000786405723e */ /* 0x000fe200000000ff */
[----:B------:R-:W-:Y:S01]  /*9880*/  FADD.FTZ R120, R120, R60 ;  /* 0x0000003c78787221 */ /* 0x000fe20000010000 */
[----:B--2---:R-:W-:Y:S01]  /*9890*/  F2FP.F16.F32.PACK_AB R6, R88, R89 ;  /* 0x000000595806723e */ /* 0x004fe200000000ff */
        /* <DEDUP_REMOVED lines=29> */
[----:B------:R-:W5:Y:S02]  /*9a70*/  LDSM.16.MT88.4 R8, [R25+0x4000] ;  /* 0x004000001908783b */ /* 0x000f640000004200 */
[----:B------:R-:W-:-:S04]  /*9a80*/  F2FP.F16.F32.PACK_AB R4, R92, R94 ;  /* 0x0000005e5c04723e */ /* 0x000fc800000000ff */
[----:B------:R-:W-:Y:S01]  /*9a90*/  MUFU.EX2 R50, R50 ;  /* 0x0000003200327308 */ /* 0x000fe20000000800 */
        /* <DEDUP_REMOVED lines=10> */
[----:B------:R-:W-:Y:S08]  /*9b40*/  MUFU.EX2 R39, R39 ;  /* 0x0000002700277308 */ /* 0x000ff00000000800 */
[----:B------:R-:W1:Y:S08]  /*9b50*/  MUFU.EX2 R31, R31 ;  /* 0x0000001f001f7308 */ /* 0x000e700000000800 */
[----:B------:R-:W-:Y:S01]  /*9b60*/  MUFU.EX2 R34, R34 ;  /* 0x0000002200227308 */ /* 0x000fe20000000800 */
        /* <DEDUP_REMOVED lines=12> */
[----:B------:R-:W2:Y:S02]  /*9c30*/  LDSM.16.MT88.4 R8, [R25+0x4400] ;  /* 0x004400001908783b */ /* 0x000ea40000004200 */
        /* <DEDUP_REMOVED lines=8> */
[----:B------:R-:W-:Y:S01]  /*9cc0*/  MUFU.EX2 R123, R123 ;  /* 0x0000007b007b7308 */ /* 0x000fe20000000800 */
[----:B------:R-:W-:-:S02]  /*9cd0*/  FADD.FTZ R43, R43, R57 ;  /* 0x000000392b2b7221 */ /* 0x000fc40000010000 */
[----:B------:R-:W-:Y:S02]  /*9ce0*/  FADD.FTZ R54, R54, R56 ;  /* 0x0000003836367221 */ /* 0x000fe40000010000 */
[----:B------:R-:W-:Y:S03]  /*9cf0*/  HMMA.16816.F32 R72, R4, R12, R72 ;  /* 0x0000000c0448723c */ /* 0x000fe60000001848 */
[----:B-1----:R-:W-:Y:S01]  /*9d00*/  FADD.FTZ R43, R31, R43 ;  /* 0x0000002b1f2b7221 */ /* 0x002fe20000010000 */
[----:B------:R-:W-:-:S04]  /*9d10*/  FADD.FTZ R54, R50, R54 ;  /* 0x0000003632367221 */ /* 0x000fc80000010000 */
[C---:B------:R-:W-:Y:S01]  /*9d20*/  HMMA.16816.F32 R68, R4.reuse, R14, R68 ;  /* 0x0000000e0444723c */ /* 0x040fe20000001844 */
[----:B------:R-:W-:Y:S07]  /*9d30*/  LDSM.16.MT88.4 R12, [R25+0x4c00] ;  /* 0x004c0000190c783b */ /* 0x000fee0000004200 */
[C---:B--2---:R-:W-:Y:S08]  /*9d40*/  HMMA.16816.F32 R80, R4.reuse, R8, R80 ;  /* 0x000000080450723c */ /* 0x044ff00000001850 */
[----:B------:R-:W-:Y:S01]  /*9d50*/  HMMA.16816.F32 R76, R4, R10, R76 ;  /* 0x0000000a044c723c */ /* 0x000fe2000000184c */
[----:B------:R1:W2:Y:S02]  /*9d60*/  LDSM.16.MT88.4 R8, [R25+0x4800] ;  /* 0x004800001908783b */ /* 0x0002a40000004200 */
[-CC-:B------:R-:W-:Y:S01]  /*9d70*/  FFMA.FTZ R4, R27, R22.reuse, -R24.reuse ;  /* 0x000000161b047223 */ /* 0x180fe20000010818 */
[----:B------:R-:W-:Y:S01]  /*9d80*/  FFMA.FTZ R27, R26, R22, -R24 ;  /* 0x000000161a1b7223 */ /* 0x000fe20000010818 */
[C---:B------:R-:W-:Y:S01]  /*9d90*/  F2FP.F16.F32.PACK_AB R5, R51.reuse, R50 ;  /* 0x000000323305723e */ /* 0x040fe200000000ff */
[----:B------:R-:W-:Y:S01]  /*9da0*/  FADD.FTZ R51, R51, R54 ;  /* 0x0000003633337221 */ /* 0x000fe20000010000 */
[----:B------:R1:W2:Y:S01]  /*9db0*/  MUFU.EX2 R26, R4 ;  /* 0x00000004001a7308 */ /* 0x0002a20000000800 */
[----:B---3--:R-:W-:-:S02]  /*9dc0*/  F2FP.F16.F32.PACK_AB R6, R29, R35 ;  /* 0x000000231d06723e */ /* 0x008fc400000000ff */
[----:B------:R-:W-:Y:S01]  /*9dd0*/  F2FP.F16.F32.PACK_AB R7, R38, R39 ;  /* 0x000000272607723e */ /* 0x000fe200000000ff */
[----:B------:R-:W-:-:S04]  /*9de0*/  FADD.FTZ R51, R39, R51 ;  /* 0x0000003327337221 */ /* 0x000fc80000010000 */
[----:B------:R-:W-:-:S04]  /*9df0*/  FADD.FTZ R38, R38, R51 ;  /* 0x0000003326267221 */ /* 0x000fc80000010000 */
[----:B----4-:R-:W-:-:S04]  /*9e00*/  FADD.FTZ R38, R40, R38 ;  /* 0x0000002628267221 */ /* 0x010fc80000010000 */
[----:B-----5:R-:W-:Y:S01]  /*9e10*/  FADD.FTZ R38, R33, R38 ;  /* 0x0000002621267221 */ /* 0x020fe20000010000 */
[C---:B-1----:R-:W-:Y:S01]  /*9e20*/  F2FP.F16.F32.PACK_AB R4, R34.reuse, R31 ;  /* 0x0000001f2204723e */ /* 0x042fe200000000ff */
[----:B------:R-:W1:Y:S01]  /*9e30*/  MUFU.EX2 R25, R27 ;  /* 0x0000001b00197308 */ /* 0x000e620000000800 */
[----:B------:R-:W-:Y:S01]  /*9e40*/  FADD.FTZ R34, R34, R43 ;  /* 0x0000002b22227221 */ /* 0x000fe20000010000 */
[----:B------:R-:W-:-:S03]  /*9e50*/  FADD.FTZ R38, R32, R38 ;  /* 0x0000002620267221 */ /* 0x000fc60000010000 */
[----:B------:R-:W-:Y:S01]  /*9e60*/  FADD.FTZ R34, R35, R34 ;  /* 0x0000002223227221 */ /* 0x000fe20000010000 */
[----:B------:R-:W-:Y:S03]  /*9e70*/  HMMA.16816.F32 R72, R4, R16, R72 ;  /* 0x000000100448723c */ /* 0x000fe60000001848 */
[----:B------:R-:W-:-:S04]  /*9e80*/  FADD.FTZ R29, R29, R34 ;  /* 0x000000221d1d7221 */ /* 0x000fc80000010000 */
[----:B------:R-:W-:Y:S01]  /*9e90*/  FADD.FTZ R29, R28, R29 ;  /* 0x0000001d1c1d7221 */ /* 0x000fe20000010000 */
[----:B------:R-:W-:Y:S03]  /*9ea0*/  HMMA.16816.F32 R68, R4, R18, R68 ;  /* 0x000000120444723c */ /* 0x000fe60000001844 */
[----:B--2---:R-:W-:-:S04]  /*9eb0*/  FADD.FTZ R29, R26, R29 ;  /* 0x0000001d1a1d7221 */ /* 0x004fc80000010000 */
[----:B-1----:R-:W-:Y:S01]  /*9ec0*/  FADD.FTZ R29, R25, R29 ;  /* 0x0000001d191d7221 */ /* 0x002fe20000010000 */
[----:B------:R-:W-:Y:S03]  /*9ed0*/  HMMA.16816.F32 R80, R4, R8, R80 ;  /* 0x000000080450723c */ /* 0x000fe60000001850 */
[----:B------:R-:W-:-:S05]  /*9ee0*/  FADD.FTZ R122, R23, R29 ;  /* 0x0000001d177a7221 */ /* 0x000fca0000010000 */
[----:B------:R-:W-:Y:S01]  /*9ef0*/  HMMA.16816.F32 R76, R4, R10, R76 ;  /* 0x0000000a044c723c */ /* 0x000fe2000000184c */
[----:B------:R-:W1:Y:S02]  /*9f00*/  LDSM.16.MT88.4 R8, [R20+0x4c00] ;  /* 0x004c00001408783b */ /* 0x000e640000004200 */
[----:B------:R-:W-:Y:S02]  /*9f10*/  F2FP.F16.F32.PACK_AB R4, R26, R28 ;  /* 0x0000001c1a04723e */ /* 0x000fe400000000ff */
[----:B------:R-:W-:Y:S02]  /*9f20*/  F2FP.F16.F32.PACK_AB R5, R33, R40 ;  /* 0x000000282105723e */ /* 0x000fe400000000ff */
[----:B------:R-:W-:Y:S02]  /*9f30*/  F2FP.F16.F32.PACK_AB R6, R23, R25 ;  /* 0x000000191706723e */ /* 0x000fe400000000ff */
        /* <DEDUP_REMOVED lines=14> */
.L_x_8083:
        /* <DEDUP_REMOVED lines=14> */
[----:B------:R-:W-:Y:S02]  /*a100*/  @!P1 IADD3 R107, P0, PT, R107, R0, RZ ;  /* 0x000000006b6b9210 */ /* 0x000fe40007f1e0ff */
[----:B------:R-:W-:Y:S02]  /*a110*/  LOP3.LUT R0, R97, 0x18, RZ, 0xc0, !PT ;  /* 0x0000001861007812 */ /* 0x000fe400078ec0ff */
        /* <DEDUP_REMOVED lines=64> */
.L_x_8078:
[----:B------:R-:W-:Y:S05]  /*a520*/  BSYNC.RECONVERGENT B0 ;  /* 0x0000000000007941 */ /* 0x000fea0003800200 */
.L_x_8077:
[----:B------:R-:W1:Y:S01]  /*a530*/  S2UR UR7, SR_CgaCtaId ;  /* 0x00000000000779c3 */ /* 0x000e620000008800 */
[--C-:B------:R-:W-:Y:S01]  /*a540*/  LOP3.LUT R0, R0, 0xc0, R124.reuse, 0xf8, !PT ;  /* 0x000000c000007812 */ /* 0x100fe200078ef87c */
[----:B------:R-:W-:Y:S01]  /*a550*/  UMOV UR8, 0x400 ;  /* 0x0000040000087882 */ /* 0x000fe20000000000 */
[-C--:B------:R-:W-:Y:S01]  /*a560*/  MOV R8, R107.reuse ;  /* 0x0000006b00087202 */ /* 0x080fe20000000f00 */
[----:B------:R-:W-:Y:S01]  /*a570*/  BSSY.RECONVERGENT B1, `(.L_x_8079) ;  /* 0x0000142000017945 */ /* 0x000fe20003800200 */
[--C-:B------:R-:W-:Y:S02]  /*a580*/  LOP3.LUT R0, R0, 0x18, R124.reuse, 0x78, !PT ;  /* 0x0000001800007812 */ /* 0x100fe400078e787c */
[-C--:B------:R-:W-:Y:S02]  /*a590*/  MOV R9, R106.reuse ;  /* 0x0000006a00097202 */ /* 0x080fe40000000f00 */
[----:B------:R-:W-:Y:S02]  /*a5a0*/  LOP3.LUT R124, R0, 0x1f20, R124, 0xf8, !PT ;  /* 0x00001f20007c7812 */ /* 0x000fe400078ef87c */
[----:B------:R-:W-:Y:S02]  /*a5b0*/  IADD3 R4, P0, PT, R118, R107, RZ ;  /* 0x0000006b76047210 */ /* 0x000fe40007f1e0ff */
[----:B------:R-:W-:Y:S02]  /*a5c0*/  SHF.L.U32 R99, R97, 0x4, RZ ;  /* 0x0000000461637819 */ /* 0x000fe400000006ff */
[----:B------:R-:W-:Y:S02]  /*a5d0*/  IADD3.X R5, PT, PT, R119, R106, RZ, P0, !PT ;  /* 0x0000006a77057210 */ /* 0x000fe400007fe4ff */
[----:B------:R-:W-:Y:S02]  /*a5e0*/  IADD3 R6, P0, PT, R4, R118, RZ ;  /* 0x0000007604067210 */ /* 0x000fe40007f1e0ff */
[----:B------:R-:W-:Y:S02]  /*a5f0*/  SHF.R.U32.HI R98, RZ, 0x1, R97 ;  /* 0x00000001ff627819 */ /* 0x000fe40000011661 */
[-C--:B------:R-:W-:Y:S02]  /*a600*/  IADD3.X R7, PT, PT, R5, R119.reuse, RZ, P0, !PT ;  /* 0x0000007705077210 */ /* 0x080fe400007fe4ff */
[C---:B------:R-:W-:Y:S01]  /*a610*/  SHF.L.U32 R101, R97.reuse, 0x5, RZ ;  /* 0x0000000561657819 */ /* 0x040fe200000006ff */
[----:B-1----:R-:W-:Y:S01]  /*a620*/  ULEA UR6, UR7, UR8, 0x18 ;  /* 0x0000000807067291 */ /* 0x002fe2000f8ec0ff */
[C---:B------:R-:W-:Y:S02]  /*a630*/  LOP3.LUT R2, R97.reuse, 0x8, RZ, 0xc0, !PT ;  /* 0x0000000861027812 */ /* 0x040fe400078ec0ff */
[----:B------:R-:W-:Y:S02]  /*a640*/  SHF.L.U32 R96, R97, 0x2, RZ ;  /* 0x0000000261607819 */ /* 0x000fe400000006ff */
[----:B------:R-:W-:Y:S02]  /*a650*/  LOP3.LUT R3, R99, 0x100, RZ, 0xc0, !PT ;  /* 0x0000010063037812 */ /* 0x000fe400078ec0ff */
[----:B------:R-:W-:Y:S02]  /*a660*/  LEA R124, R124, UR6, 0x1 ;  /* 0x000000067c7c7c11 */ /* 0x000fe4000f8e08ff */
[----:B------:R-:W-:Y:S02]  /*a670*/  LOP3.LUT R100, R98, 0x8, RZ, 0xc0, !PT ;  /* 0x0000000862647812 */ /* 0x000fe400078ec0ff */
[--C-:B------:R-:W-:Y:S01]  /*a680*/  LOP3.LUT R2, R2, 0xc0, R101.reuse, 0xf8, !PT ;  /* 0x000000c002027812 */ /* 0x100fe200078ef865 */
[----:B------:R-:W-:Y:S01]  /*a690*/  @!PT LDS RZ, [RZ] ;  /* 0x00000000fffff984 */ /* 0x000fe20000000800 */
[----:B------:R-:W-:Y:S01]  /*a6a0*/  @!PT LDS RZ, [RZ] ;  /* 0x00000000fffff984 */ /* 0x000fe20000000800 */
[----:B------:R-:W-:Y:S01]  /*a6b0*/  @!PT LDS RZ, [RZ] ;  /* 0x00000000fffff984 */ /* 0x000fe20000000800 */
[----:B------:R1:W-:Y:S01]  /*a6c0*/  LDGSTS.E.BYPASS.LTC128B.128 [R124+0x3000], desc[UR4][R8.64] ;  /* 0x03000000087c7fae */ /* 0x0003e2000b981a04 */
[----:B------:R-:W-:Y:S02]  /*a6d0*/  LOP3.LUT R0, R96, 0x18, RZ, 0xc0, !PT ;  /* 0x0000001860007812 */ /* 0x000fe400078ec0ff */
[--C-:B------:R-:W-:Y:S02]  /*a6e0*/  LOP3.LUT R3, R3, 0x20, R101.reuse, 0xf8, !PT ;  /* 0x0000002003037812 */ /* 0x100fe400078ef865 */
[--C-:B------:R-:W-:Y:S02]  /*a6f0*/  LOP3.LUT R100, R100, 0xc0, R101.reuse, 0xf8, !PT ;  /* 0x000000c064647812 */ /* 0x100fe400078ef865 */
[----:B------:R-:W-:Y:S01]  /*a700*/  LOP3.LUT R99, R99, 0x3e00, RZ, 0xc0, !PT ;  /* 0x00003e0063637812 */ /* 0x000fe200078ec0ff */
[----:B------:R-:W-:Y:S01]  /*a710*/  LDGSTS.E.BYPASS.LTC128B.128 [R124+0x3800], desc[UR4][R4.64] ;  /* 0x03800000047c7fae */ /* 0x000fe2000b981a04 */
[----:B------:R-:W-:Y:S02]  /*a720*/  LOP3.LUT R2, R3, R2, R0, 0xf6, !PT ;  /* 0x0000000203027212 */ /* 0x000fe400078ef600 */
[----:B------:R-:W-:Y:S02]  /*a730*/  LOP3.LUT R100, R100, R0, RZ, 0x3c, !PT ;  /* 0x0000000064647212 */ /* 0x000fe400078e3cff */
[--C-:B------:R-:W-:Y:S02]  /*a740*/  LOP3.LUT R0, R99, 0x20, R101.reuse, 0xf8, !PT ;  /* 0x0000002063007812 */ /* 0x100fe400078ef865 */
[----:B------:R-:W-:Y:S01]  /*a750*/  LEA R2, R2, UR6, 0x1 ;  /* 0x0000000602027c11 */ /* 0x000fe2000f8e08ff */
[----:B------:R-:W-:Y:S01]  /*a760*/  LDGSTS.E.BYPASS.LTC128B.128 [R124+0x4000], desc[UR4][R6.64] ;  /* 0x04000000067c7fae */ /* 0x000fe2000b981a04 */
[----:B------:R-:W-:Y:S02]  /*a770*/  LOP3.LUT R0, R0, 0x100, R101, 0xf8, !PT ;  /* 0x0000010000007812 */ /* 0x000fe400078ef865 */
[----:B------:R-:W-:Y:S02]  /*a780*/  MOV R3, 0x20 ;  /* 0x0000002000037802 */ /* 0x000fe40000000f00 */
[----:B------:R-:W-:Y:S02]  /*a790*/  LOP3.LUT R0, R0, R100, RZ, 0xfc, !PT ;  /* 0x0000006400007212 */ /* 0x000fe400078efcff */
[----:B------:R-:W-:Y:S02]  /*a7a0*/  ISETP.NE.AND P2, PT, R120, RZ, PT ;  /* 0x000000ff7800720c */ /* 0x000fe40003f45270 */
[----:B------:R-:W-:Y:S02]  /*a7b0*/  LEA R0, R0, UR6, 0x1 ;  /* 0x0000000600007c11 */ /* 0x000fe4000f8e08ff */
[----:B-1----:R-:W-:Y:S04]  /*a7c0*/  IADD3 R8, P0, PT, R6, R118, RZ ;  /* 0x0000007606087210 */ /* 0x002fe80007f1e0ff */
[----:B------:R-:W-:Y:S02]  /*a7d0*/  IADD3.X R9, PT, PT, R7, R119, RZ, P0, !PT ;  /* 0x0000007707097210 */ /* 0x000fe400007fe4ff */
[----:B------:R-:W-:Y:S03]  /*a7e0*/  LOP3.LUT P0, RZ, R97, 0x4, RZ, 0xc0, !PT ;  /* 0x0000000461ff7812 */ /* 0x000fe6000780c0ff */
[----:B------:R1:W-:Y:S01]  /*a7f0*/  LDGSTS.E.BYPASS.LTC128B.128 [R124+0x4800], desc[UR4][R8.64] ;  /* 0x04800000087c7fae */ /* 0x0003e2000b981a04 */
[----:B------:R-:W-:Y:S04]  /*a800*/  SEL R3, R3, 0xffffffe0, !P0 ;  /* 0xffffffe003037807 */ /* 0x000fe80004000000 */
[-C--:B------:R-:W-:Y:S03]  /*a810*/  IADD3 R92, PT, PT, R0, R3.reuse, RZ ;  /* 0x00000003005c7210 */ /* 0x080fe60007ffe0ff */
[----:B------:R2:W-:Y:S08]  /*a820*/  LDSM.16.M88.4 R64, [R0] ;  /* 0x000000000040783b */ /* 0x0005f00000000200 */
[----:B------:R-:W-:Y:S08]  /*a830*/  LDSM.16.M88.4 R16, [R2+0x1400] ;  /* 0x001400000210783b */ /* 0x000ff00000000200 */
[----:B------:R-:W-:Y:S01]  /*a840*/  LDSM.16.M88.4 R24, [R2+0x1800] ;  /* 0x001800000218783b */ /* 0x000fe20000000200 */
[----:B--2---:R-:W-:Y:S07]  /*a850*/  IADD3 R0, PT, PT, R2, R3, RZ ;  /* 0x0000000302007210 */ /* 0x004fee0007ffe0ff */
[----:B-1----:R-:W1:Y:S08]  /*a860*/  LDSM.16.M88.4 R8, [R2+0x1000] ;  /* 0x001000000208783b */ /* 0x002e700000000200 */
[----:B------:R-:W2:Y:S08]  /*a870*/  LDSM.16.M88.4 R32, [R2+0x1c00] ;  /* 0x001c00000220783b */ /* 0x000eb00000000200 */
[----:B------:R-:W0:Y:S08]  /*a880*/  LDGDEPBAR ;  /* 0x00000000000079af */ /* 0x000e300000000000 */
[----:B------:R-:W3:Y:S08]  /*a890*/  LDSM.16.M88.4 R40, [R2+0x2000] ;  /* 0x002000000228783b */ /* 0x000ef00000000200 */
[----:B------:R-:W4:Y:S08]  /*a8a0*/  LDSM.16.M88.4 R48, [R2+0x2400] ;  /* 0x002400000230783b */ /* 0x000f300000000200 */
[----:B------:R-:W5:Y:S01]  /*a8b0*/  LDSM.16.M88.4 R56, [R2+0x2800] ;  /* 0x002800000238783b */ /* 0x000f620000000200 */
[C---:B-1----:R-:W-:Y:S07]  /*a8c0*/  HMMA.16816.F32 R4, R64.reuse, R8, RZ ;  /* 0x000000084004723c */ /* 0x042fee00000018ff */
[----:B------:R1:W5:Y:S01]  /*a8d0*/  LDSM.16.M88.4 R88, [R2+0x2c00] ;  /* 0x002c00000258783b */ /* 0x0003620000000200 */
[C---:B------:R-:W-:Y:S07]  /*a8e0*/  HMMA.16816.F32 R8, R64.reuse, R10, RZ ;  /* 0x0000000a4008723c */ /* 0x040fee00000018ff */
[----:B------:R-:W-:Y:S01]  /*a8f0*/  LDSM.16.M88.4 R92, [R92] ;  /* 0x000000005c5c783b */ /* 0x000fe20000000200 */
[C---:B------:R-:W-:Y:S08]  /*a900*/  HMMA.16816.F32 R12, R64.reuse, R16, RZ ;  /* 0x00000010400c723c */ /* 0x040ff000000018ff */
[C---:B------:R-:W-:Y:S01]  /*a910*/  HMMA.16816.F32 R16, R64.reuse, R18, RZ ;  /* 0x000000124010723c */ /* 0x040fe200000018ff */
[----:B-1----:R-:W5:Y:S07]  /*a920*/  LD.E R2, desc[UR4][R84.64+0x18c] ;  /* 0x00018c0454027980 */ /* 0x002f6e000c101900 */
        /* <DEDUP_REMOVED lines=54> */
[-C--:B------:R-:W-:Y:S01]  /*ac90*/  FMUL.FTZ R31, R31, R2.reuse ;  /* 0x000000021f1f7220 */ /* 0x080fe20000410000 */
[C---:B-1----:R-:W-:Y:S03]  /*aca0*/  HMMA.16816.F32 R36, R92.reuse, R88, R36 ;  /* 0x000000585c24723c */ /* 0x042fe60000001824 */
[-C--:B------:R-:W-:Y:S01]  /*acb0*/  FMUL.FTZ R32, R32, R2.reuse ;  /* 0x0000000220207220 */ /* 0x080fe20000410000 */
[-C--:B------:R-:W-:Y:S01]  /*acc0*/  FMUL.FTZ R33, R33, R2.reuse ;  /* 0x0000000221217220 */ /* 0x080fe20000410000 */
[-C--:B------:R-:W-:Y:S03]  /*acd0*/  FMUL.FTZ R34, R34, R2.reuse ;  /* 0x0000000222227220 */ /* 0x080fe60000410000 */
[----:B------:R1:W1:Y:S01]  /*ace0*/  MUFU.TANH R158, R8 ;  /* 0x00000008009e7308 */ /* 0x0002620000002400 */
[-C--:B------:R-:W-:Y:S01]  /*acf0*/  FMUL.FTZ R35, R35, R2.reuse ;  /* 0x0000000223237220 */ /* 0x080fe20000410000 */
[C---:B------:R-:W-:Y:S01]  /*ad00*/  HMMA.16816.F32 R40, R92.reuse, R90, R40 ;  /* 0x0000005a5c28723c */ /* 0x040fe20000001828 */
[----:B------:R-:W3:Y:S07]  /*ad10*/  LDSM.16.M88.4 R88, [R0+0x2400] ;  /* 0x002400000058783b */ /* 0x000eee0000000200 */
[----:B------:R4:W2:Y:S01]  /*ad20*/  MUFU.TANH R157, R9 ;  /* 0x00000009009d7308 */ /* 0x0008a20000002400 */
[----:B-----5:R-:W-:Y:S01]  /*ad30*/  LDSM.16.M88.4 R4, [R0+0x2c00] ;  /* 0x002c00000004783b */ /* 0x020fe20000000200 */
[-C--:B------:R-:W-:Y:S01]  /*ad40*/  FMUL.FTZ R37, R37, R2.reuse ;  /* 0x0000000225257220 */ /* 0x080fe20000410000 */
[-C--:B------:R-:W-:Y:S01]  /*ad50*/  FMUL.FTZ R39, R39, R2.reuse ;  /* 0x0000000227277220 */ /* 0x080fe20000410000 */
[-C--:B------:R-:W-:Y:S06]  /*ad60*/  FMUL.FTZ R36, R36, R2.reuse ;  /* 0x0000000224247220 */ /* 0x080fec0000410000 */
[----:B------:R-:W2:Y:S01]  /*ad70*/  MUFU.TANH R148, R20 ;  /* 0x0000001400947308 */ /* 0x000ea20000002400 */
[-C--:B------:R-:W-:Y:S01]  /*ad80*/  FMUL.FTZ R38, R38, R2.reuse ;  /* 0x0000000226267220 */ /* 0x080fe20000410000 */
[-C--:B-1----:R-:W-:Y:S01]  /*ad90*/  FMUL.FTZ R8, R11, R2.reuse ;  /* 0x000000020b087220 */ /* 0x082fe20000410000 */
[-C--:B------:R-:W-:Y:S01]  /*ada0*/  FMUL.FTZ R43, R43, R2.reuse ;  /* 0x000000022b2b7220 */ /* 0x080fe20000410000 */
[-C--:B------:R-:W-:Y:S06]  /*adb0*/  FMUL.FTZ R40, R40, R2.reuse ;  /* 0x0000000228287220 */ /* 0x080fec0000410000 */
[----:B------:R-:W1:Y:S01]  /*adc0*/  MUFU.TANH R136, R37 ;  /* 0x0000002500887308 */ /* 0x000e620000002400 */
[-C--:B----4-:R-:W-:Y:S09]  /*add0*/  FMUL.FTZ R9, R10, R2.reuse ;  /* 0x000000020a097220 */ /* 0x090ff20000410000 */
[----:B------:R4:W1:Y:S10]  /*ade0*/  MUFU.TANH R140, R39 ;  /* 0x00000027008c7308 */ /* 0x0008740000002400 */
[----:B------:R-:W1:Y:S01]  /*adf0*/  MUFU.TANH R149, R21 ;  /* 0x0000001500957308 */ /* 0x000e620000002400 */
[C---:B---3--:R-:W-:Y:S09]  /*ae00*/  HMMA.16816.F32 R44, R92.reuse, R88, R44 ;  /* 0x000000585c2c723c */ /* 0x048ff2000000182c */
[----:B------:R-:W3:Y:S01]  /*ae10*/  MUFU.TANH R150, R22 ;  /* 0x0000001600967308 */ /* 0x000ee20000002400 */
[-C--:B----4-:R-:W-:Y:S01]  /*ae20*/  FMUL.FTZ R39, R42, R2.reuse ;  /* 0x000000022a277220 */ /* 0x090fe20000410000 */
[C---:B------:R-:W-:Y:S01]  /*ae30*/  HMMA.16816.F32 R48, R92.reuse, R90, R48 ;  /* 0x0000005a5c30723c */ /* 0x040fe20000001830 */
[----:B------:R-:W4:Y:S01]  /*ae40*/  LDSM.16.M88.4 R88, [R0+0x2800] ;  /* 0x002800000058783b */ /* 0x000f220000000200 */
[----:B------:R-:W-:Y:S06]  /*ae50*/  DEPBAR.LE SB0, 0x0 ;  /* 0x000080000000791a */ /* 0x000fec0000000000 */
[----:B------:R-:W1:Y:S01]  /*ae60*/  MUFU.TANH R151, R23 ;  /* 0x0000001700977308 */ /* 0x000e620000002400 */
[-C--:B------:R-:W-:Y:S01]  /*ae70*/  FMUL.FTZ R45, R45, R2.reuse ;  /* 0x000000022d2d7220 */ /* 0x080fe20000410000 */
[-C--:B------:R-:W-:Y:S01]  /*ae80*/  FMUL.FTZ R37, R47, R2.reuse ;  /* 0x000000022f257220 */ /* 0x080fe20000410000 */
[-C--:B------:R-:W-:Y:S07]  /*ae90*/  FMUL.FTZ R44, R44, R2.reuse ;  /* 0x000000022c2c7220 */ /* 0x080fee0000410000 */
[----:B------:R5:W1:Y:S01]  /*aea0*/  MUFU.TANH R134, R36 ;  /* 0x0000002400867308 */ /* 0x000a620000002400 */
[----:B------:R-:W-:Y:S01]  /*aeb0*/  BAR.SYNC.DEFER_BLOCKING 0x0 ;  /* 0x0000000000007b1d */ /* 0x000fe20000010000 */
[-C--:B------:R-:W-:Y:S01]  /*aec0*/  FMUL.FTZ R48, R48, R2.reuse ;  /* 0x0000000230307220 */ /* 0x080fe20000410000 */
[-C--:B------:R-:W-:Y:S01]  /*aed0*/  FMUL.FTZ R49, R49, R2.reuse ;  /* 0x0000000231317220 */ /* 0x080fe20000410000 */
[-C--:B------:R-:W-:Y:S06]  /*aee0*/  FMUL.FTZ R50, R50, R2.reuse ;  /* 0x0000000232327220 */ /* 0x080fec0000410000 */
[----:B------:R2:W1:Y:S01]  /*aef0*/  MUFU.TANH R138, R38 ;  /* 0x00000026008a7308 */ /* 0x0004620000002400 */
[-C--:B------:R-:W-:Y:S09]  /*af00*/  FMUL.FTZ R51, R51, R2.reuse ;  /* 0x0000000233337220 */ /* 0x080ff20000410000 */
[----:B------:R-:W1:Y:S01]  /*af10*/  MUFU.TANH R127, R43 ;  /* 0x0000002b007f7308 */ /* 0x000e620000002400 */
[-C--:B-----5:R-:W-:Y:S09]  /*af20*/  FMUL.FTZ R36, R46, R2.reuse ;  /* 0x000000022e247220 */ /* 0x0a0ff20000410000 */
[----:B------:R-:W1:Y:S01]  /*af30*/  MUFU.TANH R129, R45 ;  /* 0x0000002d00817308 */ /* 0x000e620000002400 */
[-C--:B--2---:R-:W-:Y:S01]  /*af40*/  FMUL.FTZ R38, R41, R2.reuse ;  /* 0x0000000229267220 */ /* 0x084fe20000410000 */
[C---:B----4-:R-:W-:Y:S08]  /*af50*/  HMMA.16816.F32 R52, R92.reuse, R88, R52 ;  /* 0x000000585c34723c */ /* 0x050ff00000001834 */
[----:B------:R2:W4:Y:S01]  /*af60*/  MUFU.TANH R126, R48 ;  /* 0x00000030007e7308 */ /* 0x0005220000002400 */
[C---:B------:R-:W-:Y:S09]  /*af70*/  HMMA.16816.F32 R56, R92.reuse, R90, R56 ;  /* 0x0000005a5c38723c */ /* 0x040ff20000001838 */
[----:B------:R5:W1:Y:S01]  /*af80*/  MUFU.TANH R91, R49 ;  /* 0x00000031005b7308 */ /* 0x000a620000002400 */
[C---:B------:R-:W-:Y:S03]  /*af90*/  HMMA.16816.F32 R60, R92.reuse, R4, R60 ;  /* 0x000000045c3c723c */ /* 0x040fe6000000183c */
[-C--:B------:R-:W-:Y:S01]  /*afa0*/  FMUL.FTZ R52, R52, R2.reuse ;  /* 0x0000000234347220 */ /* 0x080fe20000410000 */
[-C--:B------:R-:W-:Y:S05]  /*afb0*/  FMUL.FTZ R53, R53, R2.reuse ;  /* 0x0000000235357220 */ /* 0x080fea0000410000 */
[----:B------:R3:W1:Y:S01]  /*afc0*/  MUFU.TANH R125, R50 ;  /* 0x00000032007d7308 */ /* 0x0006620000002400 */
[----:B------:R-:W-:Y:S03]  /*afd0*/  HMMA.16816.F32 R64, R92, R6, R64 ;  /* 0x000000065c40723c */ /* 0x000fe60000001840 */
[-C--:B--2---:R-:W-:Y:S06]  /*afe0*/  FMUL.FTZ R48, R59, R2.reuse ;  /* 0x000000023b307220 */ /* 0x084fec0000410000 */
[----:B------:R2:W1:Y:S01]  /*aff0*/  MUFU.TANH R90, R51 ;  /* 0x00000033005a7308 */ /* 0x0004620000002400 */
[-C--:B-----5:R-:W-:Y:S01]  /*b000*/  FMUL.FTZ R49, R57, R2.reuse ;  /* 0x0000000239317220 */ /* 0x0a0fe20000410000 */
[-C--:B------:R-:W-:Y:S01]  /*b010*/  FMUL.FTZ R45, R60, R2.reuse ;  /* 0x000000023c2d7220 */ /* 0x080fe20000410000 */
[-C--:B------:R-:W-:Y:S07]  /*b020*/  FMUL.FTZ R47, R61, R2.reuse ;  /* 0x000000023d2f7220 */ /* 0x080fee0000410000 */
[----:B------:R5:W1:Y:S01]  /*b030*/  MUFU.TANH R89, R52 ;  /* 0x0000003400597308 */ /* 0x000a620000002400 */
[-C--:B---3--:R-:W-:Y:S01]  /*b040*/  FMUL.FTZ R50, R58, R2.reuse ;  /* 0x000000023a327220 */ /* 0x088fe20000410000 */
[-C--:B------:R-:W-:Y:S01]  /*b050*/  FMUL.FTZ R23, R62, R2.reuse ;  /* 0x000000023e177220 */ /* 0x080fe20000410000 */
[-C--:B------:R-:W-:Y:S01]  /*b060*/  FMUL.FTZ R22, R63, R2.reuse ;  /* 0x000000023f167220 */ /* 0x080fe20000410000 */
[-C--:B------:R-:W-:Y:S01]  /*b070*/  FMUL.FTZ R42, R64, R2.reuse ;  /* 0x00000002402a7220 */ /* 0x080fe20000410000 */
[-C--:B------:R-:W-:Y:S05]  /*b080*/  FMUL.FTZ R43, R65, R2.reuse ;  /* 0x00000002412b7220 */ /* 0x080fea0000410000 */
[----:B------:R3:W1:Y:S01]  /*b090*/  MUFU.TANH R88, R53 ;  /* 0x0000003500587308 */ /* 0x0006620000002400 */
[-C--:B--2---:R-:W-:Y:S01]  /*b0a0*/  FMUL.FTZ R51, R56, R2.reuse ;  /* 0x0000000238337220 */ /* 0x084fe20000410000 */
[-C--:B------:R-:W-:Y:S01]  /*b0b0*/  FMUL.FTZ R21, R66, R2.reuse ;  /* 0x0000000242157220 */ /* 0x080fe20000410000 */
[-C--:B------:R-:W-:Y:S07]  /*b0c0*/  FMUL.FTZ R20, R67, R2.reuse ;  /* 0x0000000243147220 */ /* 0x080fee0000410000 */
[----:B------:R-:W2:Y:S01]  /*b0d0*/  MUFU.TANH R9, R9 ;  /* 0x0000000900097308 */ /* 0x000ea20000002400 */
[-C--:B-----5:R-:W-:Y:S09]  /*b0e0*/  FMUL.FTZ R52, R54, R2.reuse ;  /* 0x0000000236347220 */ /* 0x0a0ff20000410000 */
[----:B------:R-:W1:Y:S01]  /*b0f0*/  MUFU.TANH R8, R8 ;  /* 0x0000000800087308 */ /* 0x000e620000002400 */
[----:B---3--:R-:W-:Y:S09]  /*b100*/  FMUL.FTZ R53, R55, R2 ;  /* 0x0000000237357220 */ /* 0x008ff20000410000 */
        /* <DEDUP_REMOVED lines=62> */
[----:B------:R-:W2:Y:S01]  /*b4f0*/  I2F.RP R12, R5 ;  /* 0x00000005000c7306 */ /* 0x000ea20000209400 */
[-C--:B------:R-:W-:Y:S02]  /*b500*/  LOP3.LUT R0, R0, R11.reuse, RZ, 0x3c, !PT ;  /* 0x0000000b00007212 */ /* 0x080fe400078e3cff */
[----:B------:R-:W-:Y:S01]  /*b510*/  IMAD.MOV R3, RZ, RZ, -R3 ;  /* 0x000000ffff037224 */ /* 0x000fe200078e0a03 */
[----:B------:R-:W-:Y:S04]  /*b520*/  LOP3.LUT R7, R7, R11, RZ, 0x3c, !PT ;  /* 0x0000000b07077212 */ /* 0x000fe800078e3cff */
[----:B------:R-:W-:Y:S02]  /*b530*/  ISETP.GE.AND P2, PT, R7, RZ, PT ;  /* 0x000000ff0700720c */ /* 0x000fe40003f46270 */
        /* <DEDUP_REMOVED lines=37> */
[----:B-----5:R-:W-:Y:S01]  /*b790*/  SHF.R.S32.HI R4, RZ, 0x1f, R11 ;  /* 0x0000001fff047819 */ /* 0x020fe2000001140b */
[-C--:B--2---:R-:W-:Y:S04]  /*b7a0*/  IMAD R3, R13, R11.reuse, RZ ;  /* 0x0000000b0d037224 */ /* 0x084fe800078e02ff */
        /* <DEDUP_REMOVED lines=11> */
.L_x_8082:
[----:B------:R-:W-:Y:S05]  /*b860*/  BSYNC.RECONVERGENT B0 ;  /* 0x0000000000007941 */ /* 0x000fea0003800200 */
.L_x_8081:
[C---:B------:R-:W-:Y:S01]  /*b870*/  IMAD.SHL.U32 R0, R102.reuse, 0x40, RZ ;  /* 0x0000004066007824 */ /* 0x040fe200078e00ff */
[----:B------:R-:W-:Y:S01]  /*b880*/  SHF.L.U64.HI R2, R102, 0x6, R103 ;  /* 0x0000000666027819 */ /* 0x000fe20000010267 */
[--C-:B------:R-:W-:Y:S01]  /*b890*/  IMAD.MOV.U32 R13, RZ, RZ, R104.reuse ;  /* 0x000000ffff0d7224 */ /* 0x100fe200078e0068 */
[-C--:B------:R-:W-:Y:S02]  /*b8a0*/  MOV R12, R105.reuse ;  /* 0x00000069000c7202 */ /* 0x080fe40000000f00 */
[----:B------:R-:W-:Y:S03]  /*b8b0*/  IADD3 R6, P2, PT, R0, R105, RZ ;  /* 0x0000006900067210 */ /* 0x000fe60007f5e0ff */
[----:B------:R-:W-:Y:S01]  /*b8c0*/  @!PT LDS RZ, [RZ] ;  /* 0x00000000fffff984 */ /* 0x000fe20000000800 */
[----:B------:R-:W-:Y:S01]  /*b8d0*/  @!PT LDS RZ, [RZ] ;  /* 0x00000000fffff984 */ /* 0x000fe20000000800 */
[----:B------:R-:W-:Y:S01]  /*b8e0*/  @!PT LDS RZ, [RZ] ;  /* 0x00000000fffff984 */ /* 0x000fe20000000800 */
[----:B------:R2:W-:Y:S01]  /*b8f0*/  LDGSTS.E.BYPASS.LTC128B.128 [R124+0x1000], desc[UR4][R12.64] ;  /* 0x010000000c7c7fae */ /* 0x0005e2000b981a04 */
[-C--:B------:R-:W-:Y:S01]  /*b900*/  IADD3 R4, P3, PT, R6, R0.reuse, RZ ;  /* 0x0000000006047210 */ /* 0x080fe20007f7e0ff */
[----:B------:R-:W-:Y:S03]  /*b910*/  IMAD.X R7, R2, 0x1, R104, P2 ;  /* 0x0000000102077824 */ /* 0x000fe600010e0668 */
[----:B------:R-:W-:Y:S01]  /*b920*/  IADD3 R10, P2, PT, R4, R0, RZ ;  /* 0x00000000040a7210 */ /* 0x000fe20007f5e0ff */
[----:B------:R-:W-:Y:S01]  /*b930*/  IMAD.X R5, R7, 0x1, R2, P3 ;  /* 0x0000000107057824 */ /* 0x000fe200018e0602 */
[----:B------:R2:W-:Y:S04]  /*b940*/  LDGSTS.E.BYPASS.LTC128B.128 [R124+0x1800], desc[UR4][R6.64] ;  /* 0x01800000067c7fae */ /* 0x0005e8000b981a04 */
[----:B------:R2:W-:Y:S01]  /*b950*/  LDGSTS.E.BYPASS.LTC128B.128 [R124+0x2000], desc[UR4][R4.64] ;  /* 0x02000000047c7fae */ /* 0x0005e2000b981a04 */
[----:B------:R-:W-:Y:S05]  /*b960*/  IADD3.X R11, PT, PT, R5, R2, RZ, P2, !PT ;  /* 0x00000002050b7210 */ /* 0x000fea00017fe4ff */
[----:B------:R2:W-:Y:S04]  /*b970*/  LDGSTS.E.BYPASS.LTC128B.128 [R124+0x2800], desc[UR4][R10.64] ;  /* 0x028000000a7c7fae */ /* 0x0005e8000b981a04 */
[----:B------:R-:W0:Y:S02]  /*b980*/  LDGDEPBAR ;  /* 0x00000000000079af */ /* 0x000e240000000000 */
.L_x_8080:
[----:B------:R-:W-:Y:S05]  /*b990*/  BSYNC.RECONVERGENT B1 ;  /* 0x0000000000017941 */ /* 0x000fea0003800200 */
.L_x_8079:
[----:B------:R-:W3:Y:S01]  /*b9a0*/  LD.E R3, desc[UR4][R84.64+0xdc] ;  /* 0x0000dc0454037980 */ /* 0x000ee2000c101900 */
[----:B------:R-:W-:Y:S02]  /*b9b0*/  FMNMX3.FTZ R0, R87, R159, R162, !PT ;  /* 0x0000009f57007276 */ /* 0x000fe400078100a2 */
[----:B--2---:R-:W-:Y:S02]  /*b9c0*/  FMNMX3.FTZ R4, R86, R161, R160, !PT ;  /* 0x000000a156047276 */ /* 0x004fe400078100a0 */
[----:B-1----:R-:W-:Y:S02]  /*b9d0*/  FMNMX3.FTZ R0, R0, R9, R8, !PT ;  /* 0x0000000900007276 */ /* 0x002fe40007810008 */
        /* <DEDUP_REMOVED lines=40> */
[----:B-1----:R-:W-:Y:S05]  /*bc60*/  FMNMX.FTZ R0, R2, R0, !PT ;  /* 0x0000000002007209 */ /* 0x002fea0007810000 */
[----:B------:R-:W-:Y:S01]  /*bc70*/  FADD.FTZ R25, -R0, R87 ;  /* 0x0000005700197221 */ /* 0x000fe20000010100 */
[----:B--2---:R-:W-:Y:S04]  /*bc80*/  FMNMX.FTZ R2, R5, R4, !PT ;  /* 0x0000000405027209 */ /* 0x004fe80007810000 */
[C---:B------:R-:W-:Y:S01]  /*bc90*/  FSETP.NEU.FTZ.AND P2, PT, R2.reuse, -INF , PT ;  /* 0xff8000000200780b */ /* 0x040fe20003f5d000 */
[----:B------:R-:W-:Y:S01]  /*bca0*/  FADD.FTZ R4, -R2, R86 ;  /* 0x0000005602047221 */ /* 0x000fe20000010100 */
[C---:B---3--:R-:W-:Y:S03]  /*bcb0*/  FMUL.FTZ R25, R3.reuse, R25 ;  /* 0x0000001903197220 */ /* 0x048fe60000410000 */
[C---:B------:R-:W-:Y:S01]  /*bcc0*/  FMUL.FTZ R4, R3.reuse, R4 ;  /* 0x0000000403047220 */ /* 0x040fe20000410000 */
[C---:B------:R-:W-:Y:S01]  /*bcd0*/  FMUL.FTZ R46, R3.reuse, R2 ;  /* 0x00000002032e7220 */ /* 0x040fe20000410000 */
[----:B------:R-:W-:Y:S02]  /*bce0*/  FMUL.FTZ R44, R3, R0 ;  /* 0x00000000032c7220 */ /* 0x000fe40000410000 */
[----:B------:R-:W1:Y:S02]  /*bcf0*/  MUFU.EX2 R24, R4 ;  /* 0x0000000400187308 */ /* 0x000e640000000800 */
[----:B------:R-:W-:Y:S02]  /*bd00*/  FSEL R46, R46, RZ, P2 ;  /* 0x000000ff2e2e7208 */ /* 0x000fe40001000000 */
[----:B------:R-:W-:Y:S03]  /*bd10*/  FSETP.NEU.FTZ.AND P2, PT, R0, -INF , PT ;  /* 0xff8000000000780b */ /* 0x000fe60003f5d000 */
[-CC-:B------:R-:W-:Y:S03]  /*bd20*/  FFMA.FTZ R27, R161, R3.reuse, -R46.reuse ;  /* 0x00000003a11b7223 */ /* 0x180fe6000001082e */
[----:B------:R-:W2:Y:S01]  /*bd30*/  MUFU.EX2 R25, R25 ;  /* 0x0000001900197308 */ /* 0x000ea20000000800 */
[----:B------:R-:W-:Y:S01]  /*bd40*/  FSEL R44, R44, RZ, P2 ;  /* 0x000000ff2c2c7208 */ /* 0x000fe20001000000 */
[-CC-:B------:R-:W-:Y:S01]  /*bd50*/  FFMA.FTZ R54, R16, R3.reuse, -R46.reuse ;  /* 0x0000000310367223 */ /* 0x180fe2000001082e */
[-CC-:B------:R-:W-:Y:S01]  /*bd60*/  FFMA.FTZ R92, R160, R3.reuse, -R46.reuse ;  /* 0x00000003a05c7223 */ /* 0x180fe2000001082e */
        /* <DEDUP_REMOVED lines=19> */
[----:B------:R-:W-:Y:S03]  /*bea0*/  FMUL.FTZ R19, R25, R71 ;  /* 0x0000004719137220 */ /* 0x000fe60000410000 */
[----:B------:R-:W2:Y:S01]  /*beb0*/  MUFU.EX2 R57, R57 ;  /* 0x0000003900397308 */ /* 0x000ea20000000800 */
[----:B---3--:R-:W-:Y:S01]  /*bec0*/  FFMA.FTZ R122, R24, R122, R27 ;  /* 0x0000007a187a7223 */ /* 0x008fe2000001001b */
[-C--:B------:R-:W-:Y:S01]  /*bed0*/  FFMA.FTZ R77, R26, R3.reuse, -R44 ;  /* 0x000000031a4d7223 */ /* 0x080fe2000001082c */
[-C--:B------:R-:W-:Y:S01]  /*bee0*/  FFMA.FTZ R82, R38, R3.reuse, -R46 ;  /* 0x0000000326527223 */ /* 0x080fe2000001082e */
[-CC-:B------:R-:W-:Y:S01]  /*bef0*/  FFMA.FTZ R93, R8, R3.reuse, -R44.reuse ;  /* 0x00000003085d7223 */ /* 0x180fe2000001082c */
[----:B------:R-:W-:Y:S01]  /*bf00*/  FMUL.FTZ R8, R24, R76 ;  /* 0x0000004c18087220 */ /* 0x000fe20000410000 */
        /* <DEDUP_REMOVED lines=9> */
[--C-:B------:R-:W-:Y:S03]  /*bfa0*/  FFMA.FTZ R79, R131, R3, -R44.reuse ;  /* 0x00000003834f7223 */ /* 0x100fe6000001082c */
[----:B------:R-:W1:Y:S01]  /*bfb0*/  MUFU.EX2 R94, R94 ;  /* 0x0000005e005e7308 */ /* 0x000e620000000800 */
[----:B--2---:R-:W-:Y:S01]  /*bfc0*/  FFMA.FTZ R81, R25, R123, R57 ;  /* 0x0000007b19517223 */ /* 0x004fe20000010039 */
[-CC-:B------:R-:W-:Y:S01]  /*bfd0*/  FFMA.FTZ R87, R132, R3.reuse, -R44.reuse ;  /* 0x0000000384577223 */ /* 0x180fe2000001082c */
[-CC-:B------:R-:W-:Y:S01]  /*bfe0*/  FFMA.FTZ R64, R138, R3.reuse, -R44.reuse ;  /* 0x000000038a407223 */ /* 0x180fe2000001082c */
        /* <DEDUP_REMOVED lines=8> */
[-C--:B------:R-:W-:Y:S01]  /*c070*/  FFMA.FTZ R48, R48, R3.reuse, -R44 ;  /* 0x0000000330307223 */ /* 0x080fe2000001082c */
[-C--:B------:R-:W-:Y:S01]  /*c080*/  FFMA.FTZ R55, R152, R3.reuse, -R46 ;  /* 0x0000000398377223 */ /* 0x080fe2000001082e */
[----:B------:R-:W-:Y:S01]  /*c090*/  FADD.FTZ R81, R60, R81 ;  /* 0x000000513c517221 */ /* 0x000fe20000010000 */
[----:B------:R-:W-:Y:S03]  /*c0a0*/  FADD.FTZ R122, R92, R122 ;  /* 0x0000007a5c7a7221 */ /* 0x000fe60000010000 */
[----:B------:R-:W-:Y:S01]  /*c0b0*/  MUFU.EX2 R67, R67 ;  /* 0x0000004300437308 */ /* 0x000fe20000000800 */
[-CC-:B------:R-:W-:Y:S01]  /*c0c0*/  FFMA.FTZ R124, R158, R3.reuse, -R46.reuse ;  /* 0x000000039e7c7223 */ /* 0x180fe2000001082e */
[----:B-1----:R-:W-:Y:S01]  /*c0d0*/  FADD.FTZ R123, R94, R81 ;  /* 0x000000515e7b7221 */ /* 0x002fe20000010000 */
[-CC-:B------:R-:W-:Y:S01]  /*c0e0*/  FFMA.FTZ R86, R157, R3.reuse, -R46.reuse ;  /* 0x000000039d567223 */ /* 0x180fe2000001082e */
[-CC-:B------:R-:W-:Y:S01]  /*c0f0*/  FFMA.FTZ R58, R148, R3.reuse, -R46.reuse ;  /* 0x00000003943a7223 */ /* 0x180fe2000001082e */
[-CC-:B------:R-:W-:Y:S01]  /*c100*/  FFMA.FTZ R56, R149, R3.reuse, -R46.reuse ;  /* 0x0000000395387223 */ /* 0x180fe2000001082e */
[-CC-:B------:R-:W-:Y:S01]  /*c110*/  FFMA.FTZ R57, R147, R3.reuse, -R46.reuse ;  /* 0x0000000393397223 */ /* 0x180fe2000001082e */
[-C--:B------:R-:W-:Y:S03]  /*c120*/  FFMA.FTZ R61, R144, R3.reuse, -R46 ;  /* 0x00000003903d7223 */ /* 0x080fe6000001082e */
[----:B------:R-:W-:Y:S01]  /*c130*/  MUFU.EX2 R124, R124 ;  /* 0x0000007c007c7308 */ /* 0x000fe20000000800 */
[----:B--2---:R-:W-:Y:S01]  /*c140*/  F2FP.F16.F32.PACK_AB R31, R93, R94 ;  /* 0x0000005e5d1f723e */ /* 0x004fe200000000ff */
        /* <DEDUP_REMOVED lines=11> */
[----:B------:R-:W-:Y:S01]  /*c200*/  FADD.FTZ R123, R93, R123 ;  /* 0x0000007b5d7b7221 */ /* 0x000fe20000010000 */
[-CC-:B------:R-:W-:Y:S01]  /*c210*/  FFMA.FTZ R93, R126, R3.reuse, -R46.reuse ;  /* 0x000000037e5d7223 */ /* 0x180fe2000001082e */
[-CC-:B------:R-:W-:Y:S03]  /*c220*/  FFMA.FTZ R88, R88, R3.reuse, -R46.reuse ;  /* 0x0000000358587223 */ /* 0x180fe6000001082e */
[----:B------:R-:W-:Y:S01]  /*c230*/  MUFU.EX2 R66, R66 ;  /* 0x0000004200427308 */ /* 0x000fe20000000800 */
[-CC-:B------:R-:W-:Y:S01]  /*c240*/  FFMA.FTZ R51, R51, R3.reuse, -R46.reuse ;  /* 0x0000000333337223 */ /* 0x180fe2000001082e */
[-CC-:B------:R-:W-:Y:S01]  /*c250*/  FFMA.FTZ R49, R49, R3.reuse, -R46.reuse ;  /* 0x0000000331317223 */ /* 0x180fe2000001082e */
[-CC-:B------:R-:W-:Y:S01]  /*c260*/  FFMA.FTZ R45, R45, R3.reuse, -R46.reuse ;  /* 0x000000032d2d7223 */ /* 0x180fe2000001082e */
[-C--:B------:R-:W-:Y:S06]  /*c270*/  FFMA.FTZ R47, R47, R3.reuse, -R46 ;  /* 0x000000032f2f7223 */ /* 0x080fec000001082e */
[----:B------:R-:W-:Y:S01]  /*c280*/  MUFU.EX2 R54, R54 ;  /* 0x0000003600367308 */ /* 0x000fe20000000800 */
[----:B-1----:R-:W-:Y:S01]  /*c290*/  F2FP.F16.F32.PACK_AB R30, R86, R124 ;  /* 0x0000007c561e723e */ /* 0x002fe200000000ff */
[----:B------:R-:W-:Y:S01]  /*c2a0*/  FADD.FTZ R124, R124, R122 ;  /* 0x0000007a7c7c7221 */ /* 0x000fe20000010000 */
[-C--:B------:R-:W-:Y:S03]  /*c2b0*/  FFMA.FTZ R122, R125, R3.reuse, -R44 ;  /* 0x000000037d7a7223 */ /* 0x080fe6000001082c */
[----:B------:R-:W-:Y:S01]  /*c2c0*/  FADD.FTZ R124, R86, R124 ;  /* 0x0000007c567c7221 */ /* 0x000fe20000010000 */
[----:B------:R-:W-:Y:S03]  /*c2d0*/  FFMA.FTZ R86, R89, R3, -R46 ;  /* 0x0000000359567223 */ /* 0x000fe6000001082e */
[----:B------:R-:W-:Y:S01]  /*c2e0*/  MUFU.EX2 R55, R55 ;  /* 0x0000003700377308 */ /* 0x000fe20000000800 */
[C---:B------:R-:W-:Y:S05]  /*c2f0*/  HMMA.16816.F32 R4, R28.reuse, R12, R4 ;  /* 0x0000000c1c04723c */ /* 0x040fea0000001804 */
[----:B------:R-:W-:Y:S01]  /*c300*/  FMUL.FTZ R13, R24, R73 ;  /* 0x00000049180d7220 */ /* 0x000fe20000410000 */
[----:B------:R-:W-:Y:S03]  /*c310*/  IADD3 R12, PT, PT, R40, 0x3000, RZ ;  /* 0x00003000280c7810 */ /* 0x000fe60007ffe0ff */
[----:B------:R-:W-:Y:S01]  /*c320*/  MUFU.EX2 R71, R71 ;  /* 0x0000004700477308 */ /* 0x000fe20000000800 */
[C---:B------:R-:W-:Y:S03]  /*c330*/  HMMA.16816.F32 R8, R28.reuse, R14, R8 ;  /* 0x0000000e1c08723c */ /* 0x040fe60000001808 */
[----:B------:R-:W-:Y:S01]  /*c340*/  @P0 IADD3 R41, PT, PT, R12, -0x20, RZ ;  /* 0xffffffe00c290810 */ /* 0x000fe20007ffe0ff */
[C---:B------:R-:W-:Y:S01]  /*c350*/  FMUL.FTZ R14, R25.reuse, R74 ;  /* 0x0000004a190e7220 */ /* 0x040fe20000410000 */
[----:B------:R-:W-:Y:S01]  /*c360*/  FMUL.FTZ R15, R25, R75 ;  /* 0x0000004b190f7220 */ /* 0x000fe20000410000 */
[----:B------:R-:W-:Y:S03]  /*c370*/  FMUL.FTZ R12, R24, R72 ;  /* 0x00000048180c7220 */ /* 0x000fe60000410000 */
[----:B------:R-:W1:Y:S01]  /*c380*/  MUFU.EX2 R74, R154 ;  /* 0x0000009a004a7308 */ /* 0x000e620000000800 */
[----:B------:R-:W2:Y:S01]  /*c390*/  LDSM.16.MT88.4 R32, [R41] ;  /* 0x000000002920783b */ /* 0x000ea20000004200 */
[-CC-:B------:R-:W-:Y:S01]  /*c3a0*/  FFMA.FTZ R73, R153, R3.reuse, -R44.reuse ;  /* 0x0000000399497223 */ /* 0x180fe2000001082c */
[-C--:B------:R-:W-:Y:S01]  /*c3b0*/  FFMA.FTZ R72, R141, R3.reuse, -R44 ;  /* 0x000000038d487223 */ /* 0x080fe2000001082c */
[----:B------:R-:W-:Y:S01]  /*c3c0*/  FFMA.FTZ R75, R135, R3, -R46 ;  /* 0x00000003874b7223 */ /* 0x000fe2000001082e */
[----:B------:R-:W-:Y:S01]  /*c3d0*/  FADD.FTZ R124, R67, R124 ;  /* 0x0000007c437c7221 */ /* 0x000fe20000010000 */
[C---:B------:R-:W-:Y:S04]  /*c3e0*/  ISETP.GT.AND P0, PT, R120.reuse, RZ, PT ;  /* 0x000000ff7800720c */ /* 0x040fe80003f04270 */
[----:B------:R-:W3:Y:S01]  /*c3f0*/  MUFU.EX2 R73, R73 ;  /* 0x0000004900497308 */ /* 0x000ee20000000800 */
[----:B------:R-:W-:Y:S01]  /*c400*/  LDSM.16.MT88.4 R24, [R41+0x400] ;  /* 0x000400002918783b */ /* 0x000fe20000004200 */
[----:B------:R-:W-:Y:S08]  /*c410*/  IADD3 R120, PT, PT, R120, -0x1, RZ ;  /* 0xffffffff78787810 */ /* 0x000ff00007ffe0ff */
[----:B------:R-:W4:Y:S01]  /*c420*/  MUFU.EX2 R63, R63 ;  /* 0x0000003f003f7308 */ /* 0x000f220000000800 */
[----:B------:R-:W-:Y:S01]  /*c430*/  LDSM.16.MT88.4 R36, [R41+0xc00] ;  /* 0x000c00002924783b */ /* 0x000fe20000004200 */
[----:B-1----:R-:W-:Y:S08]  /*c440*/  FADD.FTZ R123, R74, R123 ;  /* 0x0000007b4a7b7221 */ /* 0x002ff00000010000 */
[----:B------:R-:W1:Y:S10]  /*c450*/  MUFU.EX2 R58, R58 ;  /* 0x0000003a003a7308 */ /* 0x000e740000000800 */
[----:B------:R-:W5:Y:S10]  /*c460*/  MUFU.EX2 R56, R56 ;  /* 0x0000003800387308 */ /* 0x000f740000000800 */
[----:B------:R-:W-:Y:S01]  /*c470*/  MUFU.EX2 R70, R70 ;  /* 0x0000004600467308 */ /* 0x000fe20000000800 */
[C---:B--2---:R-:W-:Y:S09]  /*c480*/  HMMA.16816.F32 R12, R28.reuse, R32, R12 ;  /* 0x000000201c0c723c */ /* 0x044ff2000000180c */
[----:B------:R-:W2:Y:S01]  /*c490*/  MUFU.EX2 R59, R59 ;  /* 0x0000003b003b7308 */ /* 0x000ea20000000800 */
[----:B------:R-:W-:Y:S01]  /*c4a0*/  HMMA.16816.F32 R16, R28, R34, R16 ;  /* 0x000000221c10723c */ /* 0x000fe20000001810 */
[----:B------:R-:W5:Y:S02]  /*c4b0*/  LDSM.16.MT88.4 R32, [R40+0x3400] ;  /* 0x003400002820783b */ /* 0x000f640000004200 */
[C---:B------:R-:W-:Y:S01]  /*c4c0*/  F2FP.F16.F32.PACK_AB R28, R66.reuse, R67 ;  /* 0x00000043421c723e */ /* 0x040fe200000000ff */
[----:B------:R-:W-:Y:S01]  /*c4d0*/  FADD.FTZ R66, R66, R124 ;  /* 0x0000007c42427221 */ /* 0x000fe20000010000 */
[C---:B---3--:R-:W-:Y:S01]  /*c4e0*/  F2FP.F16.F32.PACK_AB R29, R73.reuse, R74 ;  /* 0x0000004a491d723e */ /* 0x048fe200000000ff */
[----:B------:R-:W-:Y:S03]  /*c4f0*/  FADD.FTZ R73, R73, R123 ;  /* 0x0000007b49497221 */ /* 0x000fe60000010000 */
[----:B------:R-:W-:Y:S01]  /*c500*/  MUFU.EX2 R57, R57 ;  /* 0x0000003900397308 */ /* 0x000fe20000000800 */
[----:B------:R-:W-:Y:S01]  /*c510*/  F2FP.F16.F32.PACK_AB R30, R55, R54 ;  /* 0x00000036371e723e */ /* 0x000fe200000000ff */
[----:B------:R-:W-:Y:S01]  /*c520*/  FADD.FTZ R66, R54, R66 ;  /* 0x0000004236427221 */ /* 0x000fe20000010000 */
[----:B----4-:R-:W-:Y:S01]  /*c530*/  F2FP.F16.F32.PACK_AB R31, R63, R71 ;  /* 0x000000473f1f723e */ /* 0x010fe200000000ff */
[-C--:B------:R-:W-:Y:S01]  /*c540*/  FFMA.FTZ R54, R23, R3.reuse, -R44 ;  /* 0x0000000317367223 */ /* 0x080fe2000001082c */
[----:B------:R-:W-:Y:S01]  /*c550*/  FADD.FTZ R73, R71, R73 ;  /* 0x0000004947497221 */ /* 0x000fe20000010000 */
[----:B------:R-:W-:Y:S04]  /*c560*/  FADD.FTZ R55, R55, R66 ;  /* 0x0000004237377221 */ /* 0x000fe80000010000 */
[----:B------:R-:W-:Y:S01]  /*c570*/  MUFU.EX2 R61, R61 ;  /* 0x0000003d003d7308 */ /* 0x000fe20000000800 */
[----:B------:R-:W-:Y:S01]  /*c580*/  FADD.FTZ R73, R63, R73 ;  /* 0x000000493f497221 */ /* 0x000fe20000010000 */
[----:B-1----:R-:W-:Y:S08]  /*c590*/  FADD.FTZ R55, R58, R55 ;  /* 0x000000373a377221 */ /* 0x002ff00000010000 */
[----:B------:R-:W-:Y:S10]  /*c5a0*/  MUFU.EX2 R77, R77 ;  /* 0x0000004d004d7308 */ /* 0x000ff40000000800 */
[----:B------:R-:W1:Y:S10]  /*c5b0*/  MUFU.EX2 R78, R78 ;  /* 0x0000004e004e7308 */ /* 0x000e740000000800 */
[----:B------:R-:W3:Y:S01]  /*c5c0*/  MUFU.EX2 R75, R75 ;  /* 0x0000004b004b7308 */ /* 0x000ee20000000800 */
[C---:B-----5:R-:W-:Y:S09]  /*c5d0*/  HMMA.16816.F32 R4, R28.reuse, R32, R4 ;  /* 0x000000201c04723c */ /* 0x060ff20000001804 */
[----:B------:R-:W-:Y:S01]  /*c5e0*/  MUFU.EX2 R69, R69 ;  /* 0x0000004500457308 */ /* 0x000fe20000000800 */
[C---:B------:R-:W-:Y:S01]  /*c5f0*/  HMMA.16816.F32 R8, R28.reuse, R34, R8 ;  /* 0x000000221c08723c */ /* 0x040fe20000001808 */
[----:B------:R-:W4:Y:S08]  /*c600*/  LDSM.16.MT88.4 R32, [R40+0x3800] ;  /* 0x003800002820783b */ /* 0x000f300000004200 */
[----:B------:R-:W5:Y:S01]  /*c610*/  MUFU.EX2 R76, R76 ;  /* 0x0000004c004c7308 */ /* 0x000f620000000800 */
[C---:B------:R-:W-:Y:S03]  /*c620*/  HMMA.16816.F32 R12, R28.reuse, R24, R12 ;  /* 0x000000181c0c723c */ /* 0x040fe6000000180c */
[C---:B------:R-:W-:Y:S01]  /*c630*/  F2FP.F16.F32.PACK_AB R24, R56.reuse, R58 ;  /* 0x0000003a3818723e */ /* 0x040fe200000000ff */
[----:B------:R-:W-:Y:S01]  /*c640*/  FADD.FTZ R56, R56, R55 ;  /* 0x0000003738387221 */ /* 0x000fe20000010000 */
[----:B------:R-:W-:Y:S04]  /*c650*/  FFMA.FTZ R55, R22, R3, -R44 ;  /* 0x0000000316377223 */ /* 0x000fe8000001082c */
[----:B------:R-:W4:Y:S01]  /*c660*/  MUFU.EX2 R72, R72 ;  /* 0x0000004800487308 */ /* 0x000f220000000800 */
[----:B--2---:R-:W-:Y:S01]  /*c670*/  F2FP.F16.F32.PACK_AB R25, R59, R70 ;  /* 0x000000463b19723e */ /* 0x004fe200000000ff */
[----:B------:R-:W-:Y:S01]  /*c680*/  HMMA.16816.F32 R16, R28, R26, R16 ;  /* 0x0000001a1c10723c */ /* 0x000fe20000001810 */
[----:B------:R-:W2:Y:S02]  /*c690*/  LDSM.16.MT88.4 R28, [R41+0x800] ;  /* 0x00080000291c783b */ /* 0x000ea40000004200 */
[----:B-1----:R-:W-:Y:S01]  /*c6a0*/  F2FP.F16.F32.PACK_AB R27, R78, R77 ;  /* 0x0000004d4e1b723e */ /* 0x002fe200000000ff */
[----:B------:R-:W-:Y:S01]  /*c6b0*/  FADD.FTZ R70, R70, R73 ;  /* 0x0000004946467221 */ /* 0x000fe20000010000 */
[----:B------:R-:W-:Y:S03]  /*c6c0*/  F2FP.F16.F32.PACK_AB R26, R61, R57 ;  /* 0x000000393d1a723e */ /* 0x000fe600000000ff */
[----:B------:R-:W-:Y:S01]  /*c6d0*/  MUFU.EX2 R65, R65 ;  /* 0x0000004100417308 */ /* 0x000fe20000000800 */
[----:B------:R-:W-:Y:S01]  /*c6e0*/  FADD.FTZ R56, R57, R56 ;  /* 0x0000003839387221 */ /* 0x000fe20000010000 */
[----:B------:R-:W-:Y:S03]  /*c6f0*/  FADD.FTZ R70, R59, R70 ;  /* 0x000000463b467221 */ /* 0x000fe60000010000 */
[----:B------:R-:W-:Y:S01]  /*c700*/  FADD.FTZ R61, R61, R56 ;  /* 0x000000383d3d7221 */ /* 0x000fe20000010000 */
[----:B------:R-:W-:Y:S04]  /*c710*/  FADD.FTZ R70, R77, R70 ;  /* 0x000000464d467221 */ /* 0x000fe80000010000 */
[----:B------:R-:W-:Y:S01]  /*c720*/  MUFU.EX2 R68, R68 ;  /* 0x0000004400447308 */ /* 0x000fe20000000800 */
[----:B---3--:R-:W-:Y:S01]  /*c730*/  FADD.FTZ R61, R75, R61 ;  /* 0x0000003d4b3d7221 */ /* 0x008fe20000010000 */
[----:B------:R-:W-:Y:S04]  /*c740*/  FADD.FTZ R78, R78, R70 ;  /* 0x000000464e4e7221 */ /* 0x000fe80000010000 */
[----:B-----5:R-:W-:Y:S04]  /*c750*/  FADD.FTZ R78, R76, R78 ;  /* 0x0000004e4c4e7221 */ /* 0x020fe80000010000 */
[----:B------:R-:W-:Y:S01]  /*c760*/  MUFU.EX2 R79, R79 ;  /* 0x0000004f004f7308 */ /* 0x000fe20000000800 */
[C---:B----4-:R-:W-:Y:S09]  /*c770*/  HMMA.16816.F32 R4, R24.reuse, R32, R4 ;  /* 0x000000201804723c */ /* 0x050ff20000001804 */
[----:B------:R-:W1:Y:S01]  /*c780*/  MUFU.EX2 R87, R87 ;  /* 0x0000005700577308 */ /* 0x000e620000000800 */
[C---:B------:R-:W-:Y:S01]  /*c790*/  HMMA.16816.F32 R8, R24.reuse, R34, R8 ;  /* 0x000000221808723c */ /* 0x040fe20000001808 */
[----:B------:R-:W3:Y:S08]  /*c7a0*/  LDSM.16.MT88.4 R32, [R40+0x3c00] ;  /* 0x003c00002820783b */ /* 0x000ef00000004200 */
[----:B------:R-:W-:Y:S01]  /*c7b0*/  MUFU.EX2 R62, R62 ;  /* 0x0000003e003e7308 */ /* 0x000fe20000000800 */
[C---:B--2---:R-:W-:Y:S09]  /*c7c0*/  HMMA.16816.F32 R12, R24.reuse, R28, R12 ;  /* 0x0000001c180c723c */ /* 0x044ff2000000180c */
[----:B------:R-:W-:Y:S01]  /*c7d0*/  MUFU.EX2 R60, R60 ;  /* 0x0000003c003c7308 */ /* 0x000fe20000000800 */
[----:B------:R-:W-:Y:S01]  /*c7e0*/  HMMA.16816.F32 R16, R24, R30, R16 ;  /* 0x0000001e1810723c */ /* 0x000fe20000001810 */
[----:B------:R-:W2:Y:S02]  /*c7f0*/  LDSM.16.MT88.4 R28, [R40+0x4000] ;  /* 0x00400000281c783b */ /* 0x000ea40000004200 */
[C---:B------:R-:W-:Y:S01]  /*c800*/  F2FP.F16.F32.PACK_AB R25, R72.reuse, R76 ;  /* 0x0000004c4819723e */ /* 0x040fe200000000ff */
[----:B------:R-:W-:Y:S05]  /*c810*/  FADD.FTZ R72, R72, R78 ;  /* 0x0000004e48487221 */ /* 0x000fea0000010000 */
[----:B------:R-:W4:Y:S01]  /*c820*/  MUFU.EX2 R64, R64 ;  /* 0x0000004000407308 */ /* 0x000f220000000800 */
[----:B-1----:R-:W-:Y:S01]  /*c830*/  F2FP.F16.F32.PACK_AB R27, R87, R79 ;  /* 0x0000004f571b723e */ /* 0x002fe200000000ff */
[----:B------:R-:W-:Y:S01]  /*c840*/  FADD.FTZ R72, R79, R72 ;  /* 0x000000484f487221 */ /* 0x000fe20000010000 */
[C---:B------:R-:W-:Y:S01]  /*c850*/  F2FP.F16.F32.PACK_AB R24, R69.reuse, R75 ;  /* 0x0000004b4518723e */ /* 0x040fe200000000ff */
[----:B------:R-:W-:Y:S01]  /*c860*/  LDSM.16.MT88.4 R76, [R40+0x4c00] ;  /* 0x004c0000284c783b */ /* 0x000fe20000004200 */
[C---:B------:R-:W-:Y:S01]  /*c870*/  F2FP.F16.F32.PACK_AB R26, R68.reuse, R65 ;  /* 0x00000041441a723e */ /* 0x040fe200000000ff */
[----:B------:R-:W-:Y:S04]  /*c880*/  FADD.FTZ R69, R69, R61 ;  /* 0x0000003d45457221 */ /* 0x000fe80000010000 */
[----:B------:R-:W1:Y:S01]  /*c890*/  MUFU.EX2 R92, R140 ;  /* 0x0000008c005c7308 */ /* 0x000e620000000800 */
[----:B------:R-:W-:Y:S01]  /*c8a0*/  FADD.FTZ R87, R87, R72 ;  /* 0x0000004857577221 */ /* 0x000fe20000010000 */
[----:B------:R-:W-:Y:S04]  /*c8b0*/  FADD.FTZ R69, R65, R69 ;  /* 0x0000004541457221 */ /* 0x000fe80000010000 */
[----:B------:R-:W-:Y:S04]  /*c8c0*/  FADD.FTZ R68, R68, R69 ;  /* 0x0000004544447221 */ /* 0x000fe80000010000 */
[----:B------:R-:W-:Y:S01]  /*c8d0*/  MUFU.EX2 R83, R83 ;  /* 0x0000005300537308 */ /* 0x000fe20000000800 */
[----:B----4-:R-:W-:Y:S01]  /*c8e0*/  FADD.FTZ R87, R64, R87 ;  /* 0x0000005740577221 */ /* 0x010fe20000010000 */
[----:B------:R-:W-:Y:S01]  /*c8f0*/  FADD.FTZ R68, R62, R68 ;  /* 0x000000443e447221 */ /* 0x000fe20000010000 */
[C---:B---3--:R-:W-:Y:S03]  /*c900*/  HMMA.16816.F32 R4, R24.reuse, R32, R4 ;  /* 0x000000201804723c */ /* 0x048fe60000001804 */
[C---:B------:R-:W-:Y:S04]  /*c910*/  FADD.FTZ R68, R60.reuse, R68 ;  /* 0x000000443c447221 */ /* 0x040fe80000010000 */
[----:B------:R-:W3:Y:S01]  /*c920*/  MUFU.EX2 R82, R82 ;  /* 0x0000005200527308 */ /* 0x000ee20000000800 */
[C---:B------:R-:W-:Y:S01]  /*c930*/  HMMA.16816.F32 R8, R24.reuse, R34, R8 ;  /* 0x000000221808723c */ /* 0x040fe20000001808 */
[----:B------:R-:W4:Y:S08]  /*c940*/  LDSM.16.MT88.4 R32, [R41+0x1000] ;  /* 0x001000002920783b */ /* 0x000f300000004200 */
[----:B------:R-:W5:Y:S01]  /*c950*/  MUFU.EX2 R95, R95 ;  /* 0x0000005f005f7308 */ /* 0x000f620000000800 */
[C---:B------:R-:W-:Y:S09]  /*c960*/  HMMA.16816.F32 R12, R24.reuse, R36, R12 ;  /* 0x00000024180c723c */ /* 0x040ff2000000180c */
[----:B------:R-:W2:Y:S01]  /*c970*/  MUFU.EX2 R100, R100 ;  /* 0x0000006400647308 */ /* 0x000ea20000000800 */
[----:B------:R-:W-:Y:S01]  /*c980*/  HMMA.16816.F32 R16, R24, R38, R16 ;  /* 0x000000261810723c */ /* 0x000fe20000001810 */
[----:B------:R-:W4:Y:S02]  /*c990*/  LDSM.16.MT88.4 R36, [R40+0x4400] ;  /* 0x004400002824783b */ /* 0x000f240000004200 */
[----:B------:R-:W-:Y:S06]  /*c9a0*/  F2FP.F16.F32.PACK_AB R24, R60, R62 ;  /* 0x0000003e3c18723e */ /* 0x000fec00000000ff */
[----:B------:R-:W2:Y:S01]  /*c9b0*/  MUFU.EX2 R80, R80 ;  /* 0x0000005000507308 */ /* 0x000ea20000000800 */
[C---:B-1----:R-:W-:Y:S01]  /*c9c0*/  F2FP.F16.F32.PACK_AB R25, R92.reuse, R64 ;  /* 0x000000405c19723e */ /* 0x042fe200000000ff */
[----:B------:R-:W-:Y:S01]  /*c9d0*/  FADD.FTZ R92, R92, R87 ;  /* 0x000000575c5c7221 */ /* 0x000fe20000010000 */
[----:B---3--:R-:W-:Y:S01]  /*c9e0*/  F2FP.F16.F32.PACK_AB R26, R82, R83 ;  /* 0x00000053521a723e */ /* 0x008fe200000000ff */
[----:B------:R-:W-:Y:S01]  /*c9f0*/  FADD.FTZ R83, R83, R68 ;  /* 0x0000004453537221 */ /* 0x000fe20000010000 */
[----:B------:R-:W-:Y:S01]  /*ca00*/  MOV R87, R0 ;  /* 0x0000000000577202 */ /* 0x000fe20000000f00 */
[----:B-----5:R-:W-:Y:S04]  /*ca10*/  FADD.FTZ R92, R95, R92 ;  /* 0x0000005c5f5c7221 */ /* 0x020fe80000010000 */
[----:B------:R-:W-:Y:S01]  /*ca20*/  MUFU.EX2 R81, R129 ;  /* 0x0000008100517308 */ /* 0x000fe20000000800 */
[----:B--2---:R-:W-:Y:S01]  /*ca30*/  F2FP.F16.F32.PACK_AB R27, R100, R95 ;  /* 0x0000005f641b723e */ /* 0x004fe200000000ff */
[----:B------:R-:W-:Y:S01]  /*ca40*/  FADD.FTZ R83, R82, R83 ;  /* 0x0000005352537221 */ /* 0x000fe20000010000 */
[----:B------:R-:W-:Y:S07]  /*ca50*/  FADD.FTZ R100, R100, R92 ;  /* 0x0000005c64647221 */ /* 0x000fee0000010000 */
[----:B------:R-:W1:Y:S01]  /*ca60*/  MUFU.EX2 R101, R101 ;  /* 0x0000006500657308 */ /* 0x000e620000000800 */
[C---:B------:R-:W-:Y:S03]  /*ca70*/  HMMA.16816.F32 R4, R24.reuse, R28, R4 ;  /* 0x0000001c1804723c */ /* 0x040fe60000001804 */
[----:B------:R-:W-:Y:S06]  /*ca80*/  FADD.FTZ R83, R80, R83 ;  /* 0x0000005350537221 */ /* 0x000fec0000010000 */
        /* <DEDUP_REMOVED lines=29> */
[----:B------:R-:W4:Y:S01]  /*cc60*/  MUFU.EX2 R51, R51 ;  /* 0x0000003300337308 */ /* 0x000f220000000800 */
[C---:B---3--:R-:W-:Y:S03]  /*cc70*/  HMMA.16816.F32 R12, R24.reuse, R28, R12 ;  /* 0x0000001c180c723c */ /* 0x048fe6000000180c */
[-CC-:B------:R-:W-:Y:S01]  /*cc80*/  FFMA.FTZ R29, R21, R3.reuse, -R44.reuse ;  /* 0x00000003151d7223 */ /* 0x180fe2000001082c */
[-C--:B------:R-:W-:Y:S01]  /*cc90*/  FFMA.FTZ R44, R20, R3.reuse, -R44 ;  /* 0x00000003142c7223 */ /* 0x080fe2000001082c */
[-CC-:B------:R-:W-:Y:S01]  /*cca0*/  FFMA.FTZ R28, R42, R3.reuse, -R46.reuse ;  /* 0x000000032a1c7223 */ /* 0x180fe2000001082e */
[----:B------:R-:W3:Y:S03]  /*ccb0*/  LDSM.16.MT88.4 R20, [R41+0x1c00] ;  /* 0x001c00002914783b */ /* 0x000ee60000004200 */
[----:B------:R-:W2:Y:S01]  /*ccc0*/  MUFU.EX2 R49, R49 ;  /* 0x0000003100317308 */ /* 0x000ea20000000800 */
[----:B------:R-:W-:Y:S03]  /*ccd0*/  HMMA.16816.F32 R16, R24, R30, R16 ;  /* 0x0000001e1810723c */ /* 0x000fe60000001810 */
[----:B-----5:R-:W-:Y:S01]  /*cce0*/  F2FP.F16.F32.PACK_AB R24, R88, R86 ;  /* 0x000000565818723e */ /* 0x020fe200000000ff */
[----:B------:R-:W-:Y:S01]  /*ccf0*/  FFMA.FTZ R46, R43, R3, -R46 ;  /* 0x000000032b2e7223 */ /* 0x000fe2000001082e */
[C---:B-1----:R-:W-:Y:S01]  /*cd00*/  F2FP.F16.F32.PACK_AB R25, R53.reuse, R52 ;  /* 0x000000343519723e */ /* 0x042fe200000000ff */
[----:B------:R-:W-:Y:S03]  /*cd10*/  FADD.FTZ R122, R52, R122 ;  /* 0x0000007a347a7221 */ /* 0x000fe60000010000 */
[----:B------:R-:W1:Y:S01]  /*cd20*/  MUFU.EX2 R50, R50 ;  /* 0x0000003200327308 */ /* 0x000e620000000800 */
[----:B------:R-:W-:Y:S01]  /*cd30*/  FADD.FTZ R88, R88, R91 ;  /* 0x0000005b58587221 */ /* 0x000fe20000010000 */
[----:B------:R-:W-:Y:S01]  /*cd40*/  MOV R86, R2 ;  /* 0x0000000200567202 */ /* 0x000fe20000000f00 */
[----:B------:R-:W-:Y:S02]  /*cd50*/  FADD.FTZ R53, R53, R122 ;  /* 0x0000007a35357221 */ /* 0x000fe40000010000 */
        /* <DEDUP_REMOVED lines=37> */
.L_x_8076:
        /* <DEDUP_REMOVED lines=11> */
.L_x_8092:
[----:B----4-:R-:W-:Y:S01]  /*d060*/  FADD.FTZ R7, R123, R3 ;  /* 0x000000037b077221 */ /* 0x010fe20000010000 */
[----:B------:R-:W2:Y:S01]  /*d070*/  MUFU.RCP R5, R4 ;  /* 0x0000000400057308 */ /* 0x000ea20000001000 */
[C---:B------:R-:W-:Y:S01]  /*d080*/  IMAD.SHL.U32 R3, R97.reuse, 0x2, RZ ;  /* 0x0000000261037824 */ /* 0x040fe200078e00ff */
[----:B------:R-:W-:Y:S01]  /*d090*/  FSETP.NE.FTZ.AND P4, PT, R4, RZ, PT ;  /* 0x000000ff0400720b */ /* 0x000fe20003f95000 */
[----:B------:R-:W-:Y:S01]  /*d0a0*/  IMAD.SHL.U32 R9, R97, 0x8, RZ ;  /* 0x0000000861097824 */ /* 0x000fe200078e00ff */
[----:B------:R-:W-:Y:S02]  /*d0b0*/  FSETP.NE.FTZ.AND P3, PT, R7, RZ, PT ;  /* 0x000000ff0700720b */ /* 0x000fe40003f75000 */
[----:B------:R-:W-:Y:S02]  /*d0c0*/  LOP3.LUT R3, R99, 0x6, R3, 0xf8, !PT ;  /* 0x0000000663037812 */ /* 0x000fe400078ef803 */
[----:B------:R-:W4:Y:S01]  /*d0d0*/  MUFU.RCP R8, R7 ;  /* 0x0000000700087308 */ /* 0x000f220000001000 */
[----:B------:R-:W-:-:S02]  /*d0e0*/  LOP3.LUT R10, R9, 0xc0, RZ, 0xc0, !PT ;  /* 0x000000c0090a7812 */ /* 0x000fc400078ec0ff */
[----:B------:R-:W-:Y:S02]  /*d0f0*/  LOP3.LUT R3, R3, 0x20, R9, 0xf8, !PT ;  /* 0x0000002003037812 */ /* 0x000fe400078ef809 */
[----:B------:R-:W-:Y:S02]  /*d100*/  LOP3.LUT R10, R10, 0x18, R97, 0xf8, !PT ;  /* 0x000000180a0a7812 */ /* 0x000fe400078ef861 */
[C---:B------:R-:W-:Y:S02]  /*d110*/  LOP3.LUT R11, R96.reuse, 0x40, RZ, 0xc0, !PT ;  /* 0x00000040600b7812 */ /* 0x040fe400078ec0ff */
[----:B--2---:R-:W-:Y:S02]  /*d120*/  FSEL R5, R5, 1, P4 ;  /* 0x3f80000005057808 */ /* 0x004fe40002000000 */
[----:B------:R-:W-:Y:S02]  /*d130*/  LOP3.LUT R3, R3, R10, RZ, 0xfc, !PT ;  /* 0x0000000a03037212 */ /* 0x000fe400078efcff */
[----:B------:R-:W-:Y:S01]  /*d140*/  LOP3.LUT R96, R96, 0x20, RZ, 0xc0, !PT ;  /* 0x0000002060607812 */ /* 0x000fe200078ec0ff */
[C---:B------:R-:W-:Y:S01]  /*d150*/  FMUL.FTZ R80, R5.reuse, R80 ;  /* 0x0000005005507220 */ /* 0x040fe20000410000 */
[----:B------:R-:W-:Y:S01]  /*d160*/  FMUL.FTZ R81, R5, R81 ;  /* 0x0000005105517220 */ /* 0x000fe20000410000 */
[----:B------:R-:W-:Y:S01]  /*d170*/  LEA R3, R3, UR6, 0x1 ;  /* 0x0000000603037c11 */ /* 0x000fe2000f8e08ff */
        /* <DEDUP_REMOVED lines=23> */
[----:B------:R2:W-:Y:S01]  /*d2f0*/  STS [R3+0x200], R82 ;  /* 0x0002005203007388 */ /* 0x0005e20000000800 */
        /* <DEDUP_REMOVED lines=10> */
[----:B--2---:R-:W2:Y:S01]  /*d3a0*/  LD.E.U8 R3, desc[UR4][R84.64+0x1c8] ;  /* 0x0001c80454037980 */ /* 0x004ea2000c101100 */
[----:B------:R-:W-:-:S03]  /*d3b0*/  ISETP.NE.AND P0, PT, R113, -0x1, PT ;  /* 0xffffffff7100780c */ /* 0x000fc60003f05270 */
[----:B------:R-:W3:Y:S04]  /*d3c0*/  LD.E.64 R26, desc[UR4][R84.64+0x90] ;  /* 0x00009004541a7980 */ /* 0x000ee8000c101b00 */
[----:B------:R-:W3:Y:S04]  /*d3d0*/  LD.E.64 R20, desc[UR4][R84.64+0x88] ;  /* 0x0000880454147980 */ /* 0x000ee8000c101b00 */
[----:B------:R1:W5:Y:S04]  /*d3e0*/  LD.E.64 R16, desc[UR4][R84.64+0xa0] ;  /* 0x0000a00454107980 */ /* 0x000368000c101b00 */
[----:B------:R-:W3:Y:S04]  /*d3f0*/  @!P0 LD.E.64 R14, desc[UR4][R84.64+0x80] ;  /* 0x00008004540e8980 */ /* 0x000ee8000c101b00 */
[----:B------:R1:W5:Y:S01]  /*d400*/  LD.E.64 R18, desc[UR4][R84.64+0x70] ;  /* 0x0000700454127980 */ /* 0x000362000c101b00 */
[----:B--2---:R-:W-:-:S13]  /*d410*/  ISETP.NE.AND P1, PT, R3, RZ, PT ;  /* 0x000000ff0300720c */ /* 0x004fda0003f25270 */
[----:B----4-:R-:W2:Y:S04]  /*d420*/  @!P1 LD.E R11, desc[UR4][R84.64+0x60] ;  /* 0x00006004540b9980 */ /* 0x010ea8000c101900 */
[----:B------:R-:W4:Y:S01]  /*d430*/  @!P1 LD.E R12, desc[UR4][R84.64+0xb4] ;  /* 0x0000b404540c9980 */ /* 0x000f22000c101900 */
[-C--:B---3--:R-:W-:Y:S02]  /*d440*/  @!P0 IMAD R3, R15, R110.reuse, RZ ;  /* 0x0000006e0f038224 */ /* 0x088fe400078e02ff */
[----:B------:R-:W-:Y:S01]  /*d450*/  @!P0 IMAD.WIDE.U32 R14, R14, R110, RZ ;  /* 0x0000006e0e0e8225 */ /* 0x000fe200078e00ff */
[----:B-1----:R-:W-:Y:S02]  /*d460*/  LOP3.LUT R8, R10, 0x18, R9, 0x78, !PT ;  /* 0x000000180a087812 */ /* 0x002fe400078e7809 */
[----:B------:R-:W-:Y:S01]  /*d470*/  SHF.L.U32 R13, R111, 0x6, RZ ;  /* 0x000000066f0d7819 */ /* 0x000fe200000006ff */
[----:B------:R-:W-:Y:S01]  /*d480*/  @!P0 IMAD.IADD R3, R15, 0x1, R3 ;  /* 0x000000010f038824 */ /* 0x000fe200078e0203 */
[----:B------:R-:W-:Y:S01]  /*d490*/  @!P0 MOV R5, R14 ;  /* 0x0000000e00058202 */ /* 0x000fe20000000f00 */
[----:B------:R-:W-:Y:S01]  /*d4a0*/  IMAD R14, R27, R109, RZ ;  /* 0x0000006d1b0e7224 */ /* 0x000fe200078e02ff */
[----:B------:R-:W-:Y:S01]  /*d4b0*/  LOP3.LUT R8, R8, 0x1f20, R9, 0xf8, !PT ;  /* 0x00001f2008087812 */ /* 0x000fe200078ef809 */
[----:B------:R-:W-:Y:S01]  /*d4c0*/  @P0 IMAD R15, R21, R113, RZ ;  /* 0x00000071150f0224 */ /* 0x000fe200078e02ff */
[----:B------:R-:W-:Y:S01]  /*d4d0*/  LOP3.LUT R10, R9, 0x18, RZ, 0xc0, !PT ;  /* 0x00000018090a7812 */ /* 0x000fe200078ec0ff */
[----:B------:R-:W-:-:S04]  /*d4e0*/  IMAD.WIDE.U32 R26, R26, R109, RZ ;  /* 0x0000006d1a1a7225 */ /* 0x000fc800078e00ff */
[----:B------:R-:W-:-:S04]  /*d4f0*/  @P0 IMAD.WIDE.U32 R28, R20, R113, RZ ;  /* 0x00000071141c0225 */ /* 0x000fc800078e00ff */
[----:B--2---:R-:W-:-:S04]  /*d500*/  @!P1 IMAD R11, R11, R110, R109 ;  /* 0x0000006e0b0b9224 */ /* 0x004fc800078e026d */
[----:B----4-:R-:W-:Y:S01]  /*d510*/  @!P1 IMAD R12, R11, R12, RZ ;  /* 0x0000000c0b0c9224 */ /* 0x010fe200078e02ff */
[----:B------:R-:W-:Y:S06]  /*d520*/  @!P1 BRA `(.L_x_8085) ;  /* 0x0000000000149947 */ /* 0x000fec0003800000 */
[----:B------:R-:W2:Y:S04]  /*d530*/  @!P0 LD.E R9, desc[UR4][R84.64+0xb4] ;  /* 0x0000b40454098980 */ /* 0x000ea8000c101900 */
[----:B------:R-:W3:Y:S01]  /*d540*/  LD.E R84, desc[UR4][R84.64+0xd4] ;  /* 0x0000d40454547980 */ /* 0x000ee2000c101900 */
[----:B--2---:R-:W-:Y:S02]  /*d550*/  @!P0 IMAD R113, R9, R110, RZ ;  /* 0x0000006e09718224 */ /* 0x004fe400078e02ff */
[----:B---3--:R-:W-:-:S05]  /*d560*/  IMAD R84, R84, R109, RZ ;  /* 0x0000006d54547224 */ /* 0x008fca00078e02ff */
[----:B------:R-:W-:-:S07]  /*d570*/  IADD3 R12, PT, PT, R84, R113, RZ ;  /* 0x00000071540c7210 */ /* 0x000fce0007ffe0ff */
.L_x_8085:
        /* <DEDUP_REMOVED lines=9> */
[----:B------:R-:W-:Y:S01]  /*d610*/  LEA R24, R8, UR6, 0x1 ;  /* 0x0000000608187c11 */ /* 0x000fe2000f8e08ff */
[----:B------:R-:W-:Y:S01]  /*d620*/  @P0 IMAD.IADD R3, R29, 0x1, R15 ;  /* 0x000000011d030824 */ /* 0x000fe200078e020f */
[----:B------:R-:W-:Y:S01]  /*d630*/  IADD3 R30, P1, P0, R26, R30, R5 ;  /* 0x0000001e1a1e7210 */ /* 0x000fe2000783e005 */
[----:B------:R-:W-:Y:S01]  /*d640*/  IMAD.IADD R14, R27, 0x1, R14 ;  /* 0x000000011b0e7824 */ /* 0x000fe200078e020e */
[----:B------:R-:W-:Y:S01]  /*d650*/  IADD3 R25, PT, PT, R31, R25, RZ ;  /* 0x000000191f197210 */ /* 0x000fe20007ffe0ff */
[----:B------:R-:W1:Y:S01]  /*d660*/  @P4 MUFU.LG2 R4, R4 ;  /* 0x0000000400044308 */ /* 0x000e620000000c00 */
[----:B------:R-:W-:Y:S01]  /*d670*/  LOP3.LUT P5, RZ, R97, 0x3, RZ, 0xc0, !PT ;  /* 0x0000000361ff7812 */ /* 0x000fe200078ac0ff */
[----:B------:R-:W-:Y:S01]  /*d680*/  BSSY.RECONVERGENT B0, `(.L_x_8086) ;  /* 0x0000020000007945 */ /* 0x000fe20003800200 */
[----:B------:R-:W-:Y:S01]  /*d690*/  IADD3.X R31, PT, PT, R14, R25, R3, P1, P0 ;  /* 0x000000190e1f7210 */ /* 0x000fe20000fe0403 */
[----:B------:R-:W-:Y:S01]  /*d6a0*/  @!P2 IMAD R3, R21, R23, RZ ;  /* 0x000000171503a224 */ /* 0x000fe200078e02ff */
[C---:B------:R-:W-:Y:S01]  /*d6b0*/  IADD3 R5, PT, PT, R23.reuse, 0x20, RZ ;  /* 0x0000002017057810 */ /* 0x040fe20007ffe0ff */
[----:B------:R-:W-:-:S02]  /*d6c0*/  @!P2 IMAD.WIDE.U32 R26, R23, R20, R30 ;  /* 0x00000014171aa225 */ /* 0x000fc400078e001e */
[----:B------:R-:W2:Y:S01]  /*d6d0*/  @P3 MUFU.LG2 R7, R7 ;  /* 0x0000000700073308 */ /* 0x000ea20000000c00 */
[----:B------:R-:W-:Y:S01]  /*d6e0*/  ISETP.GE.AND P1, PT, R5, R22, PT ;  /* 0x000000160500720c */ /* 0x000fe20003f26270 */
[----:B------:R-:W-:Y:S01]  /*d6f0*/  IMAD.MOV.U32 R5, RZ, RZ, 0x7f800000 ;  /* 0x7f800000ff057424 */ /* 0x000fe200078e00ff */
[----:B------:R-:W-:Y:S01]  /*d700*/  @!P2 IADD3 R14, PT, PT, R27, R3, RZ ;  /* 0x000000031b0ea210 */ /* 0x000fe20007ffe0ff */
[----:B------:R3:W4:Y:S01]  /*d710*/  LDS.128 R8, [R24] ;  /* 0x0000000018087984 */ /* 0x0007220000000c00 */
[----:B-----5:R-:W-:Y:S01]  /*d720*/  @!P2 LEA R28, P0, R26, R18, 0x1 ;  /* 0x000000121a1ca211 */ /* 0x020fe200078008ff */
[----:B-1----:R-:W-:Y:S01]  /*d730*/  @P4 FMUL.FTZ R4, R4, 0.69314718246459960938 ;  /* 0x3f31721804044820 */ /* 0x002fe20000410000 */
[----:B------:R-:W-:Y:S02]  /*d740*/  MOV R3, 0x7f800000 ;  /* 0x7f80000000037802 */ /* 0x000fe40000000f00 */
[----:B------:R-:W-:Y:S01]  /*d750*/  @!P2 LEA.HI.X R29, R26, R19, R14, 0x1, P0 ;  /* 0x000000131a1da211 */ /* 0x000fe200000f0c0e */
[----:B------:R-:W-:Y:S01]  /*d760*/  @P4 FFMA.FTZ R5, R6, R2, R4 ;  /* 0x0000000206054223 */ /* 0x000fe20000010004 */
[----:B------:R-:W1:Y:S01]  /*d770*/  LDS.128 R24, [R24+0x800] ;  /* 0x0008000018187984 */ /* 0x000e620000000c00 */
        /* <DEDUP_REMOVED lines=16> */
.L_x_8087:
[----:B------:R-:W-:Y:S05]  /*d880*/  BSYNC.RECONVERGENT B0 ;  /* 0x0000000000007941 */ /* 0x000fea0003800200 */
.L_x_8086:
[----:B------:R-:W-:Y:S01]  /*d890*/  MOV R2, R108 ;  /* 0x0000006c00027202 */ /* 0x000fe20000000f00 */
[----:B----4-:R1:W-:Y:S01]  /*d8a0*/  @!P2 ST.E.128 desc[UR4][R28.64], R8 ;  /* 0x000000081c00a985 */ /* 0x0103e2000c101d04 */
[----:B--2---:R-:W-:-:S04]  /*d8b0*/  MOV R3, 0x0 ;  /* 0x0000000000037802 */ /* 0x004fc80000000f00 */
[----:B-1-3--:R-:W-:Y:S05]  /*d8c0*/  @P1 RET.REL.NODEC R2 `(_ZN5flash24flash_fwd_splitkv_kernelI23Flash_fwd_kernel_traitsILi32ELi64ELi128ELi4ELb0ELb0EN7cutlass6half_tE19Flash_kernel_traitsILi32ELi64ELi128ELi4ES3_EELb0ELb0ELb0ELb0ELb1ELb1ELb0ELb1EEEvNS_16Flash_fwd_paramsE) ;  /* 0xffffff2402cc1950 */ /* 0x00afea0003c3ffff */
        /* <DEDUP_REMOVED lines=12> */
[----:B-1----:R-:W-:Y:S05]  /*d990*/  RET.REL.NODEC R108 `(_ZN5flash24flash_fwd_splitkv_kernelI23Flash_fwd_kernel_traitsILi32ELi64ELi128ELi4ELb0ELb0EN7cutlass6half_tE19Flash_kernel_traitsILi32ELi64ELi128ELi4ES3_EELb0ELb0ELb0ELb0ELb1ELb1ELb0ELb1EEEvNS_16Flash_fwd_paramsE) ;  /* 0xffffff246c987950 */ /* 0x002fea0003c3ffff */
.L_x_8084:
[----:B------:R-:W-:Y:S01]  /*d9a0*/  MOV R3, 0x1f ;  /* 0x0000001f00037802 */ /* 0x000fe20000000f00 */
[----:B------:R-:W-:Y:S01]  /*d9b0*/  IMAD.MOV.U32 R4, RZ, RZ, 0x2 ;  /* 0x00000002ff047424 */ /* 0x000fe200078e00ff */
[----:B------:R-:W-:Y:S01]  /*d9c0*/  MOV R7, R122 ;  /* 0x0000007a00077202 */ /* 0x000fe20000000f00 */
[----:B------:R-:W-:-:S07]  /*d9d0*/  IMAD.MOV.U32 R5, RZ, RZ, -0x1 ;  /* 0xffffffffff057424 */ /* 0x000fce00078e00ff */
[----:B-1---5:R-:W-:Y:S05]  /*d9e0*/  WARPSYNC.COLLECTIVE R5, `(.L_x_8088) ;  /* 0x0000000005087348 */ /* 0x022fea0003c00000 */
[----:B------:R2:W3:Y:S02]  /*d9f0*/  SHFL.BFLY P0, R3, R7, R4, R3 ;  /* 0x0c00000407037389 */ /* 0x0004e40000000003 */
[----:B-123-5:R-:W-:Y:S05]  /*da00*/  ENDCOLLECTIVE ;  /* 0x000000000000791b */ /* 0x02efea0003800000 */
.L_x_8088:
        /* <DEDUP_REMOVED lines=8> */
.L_x_8089:
[----:B------:R-:W-:Y:S01]  /*da90*/  MOV R8, R3 ;  /* 0x0000000300087202 */ /* 0x000fe20000000f00 */
[----:B------:R-:W-:Y:S01]  /*daa0*/  IMAD.MOV.U32 R7, RZ, RZ, R123 ;  /* 0x000000ffff077224 */ /* 0x000fe200078e007b */
[----:B------:R-:W-:Y:S02]  /*dab0*/  MOV R3, 0x1f ;  /* 0x0000001f00037802 */ /* 0x000fe40000000f00 */
[----:B------:R-:W-:-:S07]  /*dac0*/  MOV R4, 0x2 ;  /* 0x0000000200047802 */ /* 0x000fce0000000f00 */
[----:B------:R-:W-:Y:S05]  /*dad0*/  WARPSYNC.COLLECTIVE R5, `(.L_x_8090) ;  /* 0x0000000005087348 */ /* 0x000fea0003c00000 */
[----:B------:R1:W2:Y:S02]  /*dae0*/  SHFL.BFLY P0, R3, R7, R4, R3 ;  /* 0x0c00000407037389 */ /* 0x0002a40000000003 */
[----:B-12---:R-:W-:Y:S05]  /*daf0*/  ENDCOLLECTIVE ;  /* 0x000000000000791b */ /* 0x006fea0003800000 */
.L_x_8090:
[----:B------:R-:W-:Y:S01]  /*db00*/  FADD.FTZ R123, R3, R123 ;  /* 0x0000007b037b7221 */ /* 0x000fe20000010000 */
[----:B------:R-:W-:Y:S02]  /*db10*/  MOV R3, 0x1f ;  /* 0x0000001f00037802 */ /* 0x000fe40000000f00 */
[----:B------:R-:W-:Y:S01]  /*db20*/  MOV R4, 0x1 ;  /* 0x0000000100047802 */ /* 0x000fe20000000f00 */
[----:B------:R-:W-:-:S07]  /*db30*/  IMAD.MOV.U32 R7, RZ, RZ, R123 ;  /* 0x000000ffff077224 */ /* 0x000fce00078e007b */
[----:B------:R-:W-:Y:S05]  /*db40*/  WARPSYNC.COLLECTIVE R5, `(.L_x_8091) ;  /* 0x0000000005087348 */ /* 0x000fea0003c00000 */
[----:B------:R1:W2:Y:S02]  /*db50*/  SHFL.BFLY P0, R3, R7, R4, R3 ;  /* 0x0c00000407037389 */ /* 0x0002a40000000003 */
[----:B-12---:R-:W-:Y:S05]  /*db60*/  ENDCOLLECTIVE ;  /* 0x000000000000791b */ /* 0x006fea0003800000 */
.L_x_8091:
[----:B------:R-:W-:Y:S01]  /*db70*/  FADD.FTZ R4, R122, R8 ;  /* 0x000000087a047221 */ /* 0x000fe20000010000 */
[----:B------:R-:W-:Y:S06]  /*db80*/  BRA `(.L_x_8092) ;  /* 0xfffffff400347947 */ /* 0x000fec000383ffff */
.L_x_8093:
        /* <DEDUP_REMOVED lines=15> */
.L_x_10313:


//--------------------- .text._ZN5flash24flash_fwd_splitkv_kernelI23Flash_fwd_kernel_traitsILi32ELi64ELi128ELi4ELb0ELb0EN7cutlass6half_tE19Flash_kernel_traitsILi32ELi64ELi128ELi4ES3_EELb0ELb0ELb1ELb0ELb0ELb0ELb0ELb1EEEvNS_16Flash_fwd_paramsE --------------------------
	.section	.text._ZN5flash24flash_fwd_splitkv_kernelI23Flash_fwd_kernel_traitsILi32ELi64ELi128ELi4ELb0ELb0EN7cutlass6half_tE19Flash_kernel_traitsILi32ELi64ELi128ELi4ES3_EELb0ELb0ELb1ELb0ELb0ELb0ELb0ELb1EEEvNS_16Flash_fwd_paramsE,"ax",@progbits
	.align	128
        .global         _ZN5flash24flash_fwd_splitkv_kernelI23Flash_fwd_kernel_traitsILi32ELi64ELi128ELi4ELb0ELb0EN7cutlass6half_tE19Flash_kernel_traitsILi32ELi64ELi128ELi4ES3_EELb0ELb0ELb1ELb0ELb0ELb0ELb0ELb1EEEvNS_16Flash_fwd_paramsE
        .type           _ZN5flash24flash_fwd_splitkv_kernelI23Flash_fwd_kernel_traitsILi32ELi64ELi128ELi4ELb0ELb0EN7cutlass6half_tE19Flash_kernel_traitsILi32ELi64ELi128ELi4ES3_EELb0ELb0ELb1ELb0ELb0ELb0ELb0ELb1EEEvNS_16Flash_fwd_paramsE,@function
        .size           _ZN5flash24flash_fwd_splitkv_kernelI23Flash_fwd_kernel_traitsILi32ELi64ELi128ELi4ELb0ELb0EN7cutlass6half_tE19Flash_kernel_traitsILi32ELi64ELi128ELi4ES3_EELb0ELb0ELb1ELb0ELb0ELb0ELb0ELb1EEEvNS_16Flash_fwd_paramsE,(.L_x_10314 - _ZN5flash24flash_fwd_splitkv_kernelI23Flash_fwd_kernel_traitsILi32ELi64ELi128ELi4ELb0ELb0EN7cutlass6half_tE19Flash_kernel_traitsILi32ELi64ELi128ELi4ES3_EELb0ELb0ELb1ELb0ELb0ELb0ELb0ELb1EEEvNS_16Flash_fwd_paramsE)
        .other          _ZN5flash24flash_fwd_splitkv_kernelI23Flash_fwd_kernel_traitsILi32ELi64ELi128ELi4ELb0ELb0EN7cutlass6half_tE19Flash_kernel_traitsILi32ELi64ELi128ELi4ES3_EELb0ELb0ELb1ELb0ELb0ELb0ELb0ELb1EEEvNS_16Flash_fwd_paramsE,@"STO_CUDA_ENTRY STV_DEFAULT"
_ZN5flash24flash_fwd_splitkv_kernelI23Flash_fwd_kernel_traitsILi32ELi64ELi128ELi4ELb0ELb0EN7cutlass6half_tE19Flash_kernel_traitsILi32ELi64ELi128ELi4ES3_EELb0ELb0ELb1ELb0ELb0ELb0ELb0ELb1EEEvNS_16Flash_fwd_paramsE:
.text._ZN5flash24flash_fwd_splitkv_kernelI23Flash_fwd_kernel_traitsILi32ELi64ELi128ELi4ELb0ELb0EN7cutlass6half_tE19Flash_kernel_traitsILi32ELi64ELi128ELi4ES3_EELb0ELb0ELb1ELb0ELb0ELb0ELb0ELb1EEEvNS_16Flash_fwd_paramsE:
[----:B------:R-:W-:Y:S01]  /*0000*/  LDC R1, c[0x0][0x37c] ;  /* 0x0000df00ff017b82 */ /* 0x000fe20000000800 */
[----:B------:R-:W1:Y:S07]  /*0010*/  S2R R147, SR_CTAID.X ;  /* 0x0000000000937919 */ /* 0x000e6e0000002500 */
[----:B------:R-:W2:Y:S01]  /*0020*/  LDC.64 R84, c[0x0][0x348] ;  /* 0x0000d200ff547b82 */ /* 0x000ea20000000a00 */
[----:B------:R-:W-:Y:S01]  /*0030*/  BSSY.RECONVERGENT B3, `(.L_x_8094) ;  /* 0x0000005000037945 */ /* 0x000fe20003800200 */
[----:B------:R-:W-:Y:S01]  /*0040*/  MOV R144, 0x80 ;  /* 0x0000008000907802 */ /* 0x000fe20000000f00 */
[----:B------:R-:W3:Y:S01]  /*0050*/  S2R R146, SR_CTAID.Y ;  /* 0x0000000000927919 */ /* 0x000ee20000002600 */
[----:B------:R-:W4:Y:S05]  /*0060*/  S2R R145, SR_CTAID.Z ;  /* 0x0000000000917919 */ /* 0x000f2a0000002700 */
[----:B-1234-:R-:W-:Y:S05]  /*0070*/  CALL.REL.NOINC `($_ZN5flash24flash_fwd_splitkv_kernelI23Flash_fwd_kernel_traitsILi32ELi64ELi128ELi4ELb0ELb0EN7cutlass6half_tE19Flash_kernel_traitsILi32ELi64ELi128ELi4ES3_EELb0ELb0ELb1ELb0ELb0ELb0ELb0ELb1EEEvNS_16Flash_fwd_paramsE$_ZN5flash30compute_attn_1rowblock_splitkvI23Flash_fwd_kernel_traitsILi32ELi64ELi128ELi4ELb0ELb0EN7cutlass6half_tE19Flash_kernel_traitsILi32ELi64ELi128ELi4ES3_EELb0ELb0ELb1ELb0ELb0ELb0ELb0ELb1ENS_16Flash_fwd_paramsEEEvRKT8_iiiii) ;  /* 0x0000000000087944 */ /* 0x01efea0003c00000 */
[----:B------:R-:W-:Y:S05]  /*0080*/  BSYNC.RECONVERGENT B3 ;  /* 0x0000000000037941 */ /* 0x000fea0003800200 */
.L_x_8094:
[----:B------:R-:W-:Y:S05]  /*0090*/  EXIT ;  /* 0x000000000000794d */ /* 0x000fea0003800000 */
        .type           $_ZN5flash24flash_fwd_splitkv_kernelI23Flash_fwd_kernel_traitsILi32ELi64ELi128ELi4ELb0ELb0EN7cutlass6half_tE19Flash_kernel_traitsILi32ELi64ELi128ELi4ES3_EELb0ELb0ELb1ELb0ELb0ELb0ELb0ELb1EEEvNS_16Flash_fwd_paramsE$_ZN5flash30compute_attn_1rowblock_splitkvI23Flash_fwd_kernel_traitsILi32ELi64ELi128ELi4ELb0ELb0EN7cutlass6half_tE19Flash_kernel_traitsILi32ELi64ELi128ELi4ES3_EELb0ELb0ELb1ELb0ELb0ELb0ELb0ELb1ENS_16Flash_fwd_paramsEEEvRKT8_iiiii,@function
        .size           $_ZN5flash24flash_fwd_splitkv_kernelI23Flash_fwd_kernel_traitsILi32ELi64ELi128ELi4ELb0ELb0EN7cutlass6half_tE19Flash_kernel_traitsILi32ELi64ELi128ELi4ES3_EELb0ELb0ELb1ELb0ELb0ELb0ELb0ELb1EEEvNS_16Flash_fwd_paramsE$_ZN5flash30compute_attn_1rowblock_splitkvI23Flash_fwd_kernel_traitsILi32ELi64ELi128ELi4ELb0ELb0EN7cutlass6half_tE19Flash_kernel_traitsILi32ELi64ELi128ELi4ES3_EELb0ELb0ELb1ELb0ELb0ELb0ELb0ELb1ENS_16Flash_fwd_paramsEEEvRKT8_iiiii,(.L_x_10314 - $_ZN5flash24flash_fwd_splitkv_kernelI23Flash_fwd_kernel_traitsILi32ELi64ELi128ELi4ELb0ELb0EN7cutlass6half_tE19Flash_kernel_traitsILi32ELi64ELi128ELi4ES3_EELb0ELb0ELb1ELb0ELb0ELb0ELb0ELb1EEEvNS_16Flash_fwd_paramsE$_ZN5flash30compute_attn_1rowblock_splitkvI23Flash_fwd_kernel_traitsILi32ELi64ELi128ELi4ELb0ELb0EN7cutlass6half_tE19Flash_kernel_traitsILi32ELi64ELi128ELi4ES3_EELb0ELb0ELb1ELb0ELb0ELb0ELb0ELb1ENS_16Flash_fwd_paramsEEEvRKT8_iiiii)
$_ZN5flash24flash_fwd_splitkv_kernelI23Flash_fwd_kernel_traitsILi32ELi64ELi128ELi4ELb0ELb0EN7cutlass6half_tE19Flash_kernel_traitsILi32ELi64ELi128ELi4ES3_EELb0ELb0ELb1ELb0ELb0ELb0ELb0ELb1EEEvNS_16Flash_fwd_paramsE$_ZN5flash30compute_attn_1rowblock_splitkvI23Flash_fwd_kernel_traitsILi32ELi64ELi128ELi4ELb0ELb0EN7cutlass6half_tE19Flash_kernel_traitsILi32ELi64ELi128ELi4ES3_EELb0ELb0ELb1ELb0ELb0ELb0ELb0ELb1ENS_16Flash_fwd_paramsEEEvRKT8_iiiii:
        /* <DEDUP_REMOVED lines=38> */
.L_x_8096:
[----:B------:R-:W-:Y:S05]  /*0300*/  BSYNC.RECONVERGENT B0 ;  /* 0x0000000000007941 */ /* 0x000fea0003800200 */
.L_x_8095:
[----:B------:R-:W-:Y:S04]  /*0310*/  BSSY.RECONVERGENT B0, `(.L_x_8097) ;  /* 0x0000007000007945 */ /* 0x000fe80003800200 */
[----:B------:R-:W-:Y:S05]  /*0320*/  @!P3 BRA `(.L_x_8098) ;  /* 0x000000000014b947 */ /* 0x000fea0003800000 */
[----:B------:R-:W2:Y:S02]  /*0330*/  LD.E.U8 R2, desc[UR4][R84.64+0x1b2] ;  /* 0x0001b20454027980 */ /* 0x000ea4000c101100 */
[----:B--2---:R-:W-:-:S13]  /*0340*/  ISETP.NE.AND P1, PT, R2, RZ, PT ;  /* 0x000000ff0200720c */ /* 0x004fda0003f25270 */
[----:B-----5:R-:W2:Y:S02]  /*0350*/  @P1 LD.E R52, desc[UR4][R6.64+0x4] ;  /* 0x0000040406341980 */ /* 0x020ea4000c101900 */
[----:B--2---:R-:W-:-:S06]  /*0360*/  @P1 IADD3 R52, PT, PT, R52, -R15, RZ ;  /* 0x8000000f34341210 */ /* 0x004fcc0007ffe0ff */
[----:B------:R2:W5:Y:S02]  /*0370*/  @!P1 LD.E R52, desc[UR4][R6.64] ;  /* 0x0000000406349980 */ /* 0x000564000c101900 */
.L_x_8098:
[----:B------:R-:W-:Y:S05]  /*0380*/  BSYNC.RECONVERGENT B0 ;  /* 0x0000000000007941 */ /* 0x000fea0003800200 */
.L_x_8097:
        /* <DEDUP_REMOVED lines=9> */
.L_x_8100:
[----:B------:R-:W3:Y:S01]  /*0420*/  LD.E.64 R2, desc[UR4][R84.64+0x108] ;  /* 0x0001080454027980 */ /* 0x000ee2000c101b00 */
[----:B------:R-:W-:Y:S01]  /*0430*/  BSSY.RECONVERGENT B0, `(.L_x_8102) ;  /* 0x0000006000007945 */ /* 0x000fe20003800200 */
[----:B------:R-:W-:Y:S01]  /*0440*/  IMAD.MOV.U32 R45, RZ, RZ, RZ ;  /* 0x000000ffff2d7224 */ /* 0x000fe200078e00ff */
[----:B---3--:R-:W-:-:S04]  /*0450*/  ISETP.NE.U32.AND P0, PT, R2, RZ, PT ;  /* 0x000000ff0200720c */ /* 0x008fc80003f05070 */
[----:B------:R-:W-:-:S13]  /*0460*/  ISETP.NE.AND.EX P0, PT, R3, RZ, PT, P0 ;  /* 0x000000ff0300720c */ /* 0x000fda0003f05300 */
[----:B------:R-:W-:Y:S05]  /*0470*/  @!P0 BRA `(.L_x_8103) ;  /* 0x0000000000048947 */ /* 0x000fea0003800000 */
[----:B------:R3:W5:Y:S02]  /*0480*/  LD.E R45, desc[UR4][R84.64+0xbc] ;  /* 0x0000bc04542d7980 */ /* 0x000764000c101900 */
.L_x_8103:
[----:B------:R-:W-:Y:S05]  /*0490*/  BSYNC.RECONVERGENT B0 ;  /* 0x0000000000007941 */ /* 0x000fea0003800200 */
.L_x_8102:
[----:B-----5:R-:W-:Y:S02]  /*04a0*/  IADD3 R45, PT, PT, R52, R45, RZ ;  /* 0x0000002d342d7210 */ /* 0x020fe40007ffe0ff */
.L_x_8101:
[----:B------:R-:W-:Y:S05]  /*04b0*/  BSYNC.RECONVERGENT B1 ;  /* 0x0000000000017941 */ /* 0x000fea0003800200 */
.L_x_8099:
[----:B------:R-:W-:Y:S01]  /*04c0*/  IMAD.SHL.U32 R57, R147, 0x40, RZ ;  /* 0x0000004093397824 */ /* 0x000fe200078e00ff */
[----:B------:R-:W-:Y:S01]  /*04d0*/  MOV R2, R144 ;  /* 0x0000009000027202 */ /* 0x000fe20000000f00 */
[----:B------:R-:W-:-:S03]  /*04e0*/  IMAD.MOV.U32 R3, RZ, RZ, 0x0 ;  /* 0x00000000ff037424 */ /* 0x000fc600078e00ff */
[----:B------:R-:W-:-:S13]  /*04f0*/  ISETP.GT.AND P0, PT, R149, R57, PT ;  /* 0x000000399500720c */ /* 0x000fda0003f04270 */
[----:B-123--:R-:W-:Y:S05]  /*0500*/  @!P0 RET.REL.NODEC R2 `(_ZN5flash24flash_fwd_splitkv_kernelI23Flash_fwd_kernel_traitsILi32ELi64ELi128ELi4ELb0ELb0EN7cutlass6half_tE19Flash_kernel_traitsILi32ELi64ELi128ELi4ES3_EELb0ELb0ELb1ELb0ELb0ELb0ELb0ELb1EEEvNS_16Flash_fwd_paramsE) ;  /* 0xfffffff802bc8950 */ /* 0x00efea0003c3ffff */
        /* <DEDUP_REMOVED lines=74> */
.L_x_8106:
[----:B------:R-:W-:Y:S05]  /*09b0*/  BSYNC.RECONVERGENT B0 ;  /* 0x0000000000007941 */ /* 0x000fea0003800200 */
.L_x_8105:
[----:B------:R-:W-:Y:S01]  /*09c0*/  MOV R2, R144 ;  /* 0x0000009000027202 */ /* 0x000fe20000000f00 */
[----:B------:R1:W-:Y:S01]  /*09d0*/  @!P3 ST.E desc[UR4][R16.64], R0 ;  /* 0x000000001000b985 */ /* 0x0003e2000c101904 */
[----:B------:R-:W-:-:S04]  /*09e0*/  MOV R3, 0x0 ;  /* 0x0000000000037802 */ /* 0x000fc80000000f00 */
[----:B-12---:R-:W-:Y:S05]  /*09f0*/  @P2 RET.REL.NODEC R2 `(_ZN5flash24flash_fwd_splitkv_kernelI23Flash_fwd_kernel_traitsILi32ELi64ELi128ELi4ELb0ELb0EN7cutlass6half_tE19Flash_kernel_traitsILi32ELi64ELi128ELi4ES3_EELb0ELb0ELb1ELb0ELb0ELb0ELb0ELb1EEEvNS_16Flash_fwd_paramsE) ;  /* 0xfffffff402802950 */ /* 0x006fea0003c3ffff */
[----:B------:R-:W-:Y:S02]  /*0a00*/  MOV R0, 0x7f800000 ;  /* 0x7f80000000007802 */ /* 0x000fe40000000f00 */
[----:B------:R-:W-:-:S03]  /*0a10*/  MOV R145, 0x0 ;  /* 0x0000000000917802 */ /* 0x000fc60000000f00 */
[----:B------:R1:W-:Y:S02]  /*0a20*/  ST.E desc[UR4][R16.64+0x80], R0 ;  /* 0x0000800010007985 */ /* 0x0003e4000c101904 */
[----:B-1----:R-:W-:Y:S05]  /*0a30*/  RET.REL.NODEC R144 `(_ZN5flash24flash_fwd_splitkv_kernelI23Flash_fwd_kernel_traitsILi32ELi64ELi128ELi4ELb0ELb0EN7cutlass6half_tE19Flash_kernel_traitsILi32ELi64ELi128ELi4ES3_EELb0ELb0ELb1ELb0ELb0ELb0ELb0ELb1EEEvNS_16Flash_fwd_paramsE) ;  /* 0xfffffff490707950 */ /* 0x002fea0003c3ffff */
.L_x_8104:
        /* <DEDUP_REMOVED lines=85> */
[----:B------:R-:W-:-:S05]  /*0f90*/  @!P1 LOP3.LUT R10, RZ, R7, RZ, 0x33, !PT ;  /* 0x00000007ff0a9212 */ /* 0x000fca00078e33ff */
[----:B--2---:R-:W-:Y:S01]  /*0fa0*/  IMAD R8, R17, R10, RZ ;  /* 0x0000000a11087224 */ /* 0x004fe200078e02ff */
[----:B---3--:R-:W-:Y:S01]  /*0fb0*/  SHF.R.S32.HI R5, RZ, 0x1f, R0 ;  /* 0x0000001fff057819 */ /* 0x008fe20000011400 */
        /* <DEDUP_REMOVED lines=19> */
.L_x_8108:
[----:B------:R-:W2:Y:S01]  /*10f0*/  LD.E R7, desc[UR4][R84.64+0x68] ;  /* 0x0000680454077980 */ /* 0x000ea2000c101900 */
[----:B------:R-:W-:-:S03]  /*1100*/  ISETP.NE.AND P2, PT, R15, -0x1, PT ;  /* 0xffffffff0f00780c */ /* 0x000fc60003f45270 */
[----:B------:R-:W3:Y:S01]  /*1110*/  LD.E.64 R136, desc[UR4][R84.64+0x38] ;  /* 0x0000380454887980 */ /* 0x000ee2000c101b00 */
[----:B-1----:R-:W-:Y:S02]  /*1120*/  MOV R2, R84 ;  /* 0x0000005400027202 */ /* 0x002fe40000000f00 */
[----:B------:R-:W-:Y:S01]  /*1130*/  MOV R3, R85 ;  /* 0x0000005500037202 */ /* 0x000fe20000000f00 */
[----:B------:R1:W5:Y:S04]  /*1140*/  LD.E.64 R24, desc[UR4][R84.64+0x58] ;  /* 0x0000580454187980 */ /* 0x000368000c101b00 */
[----:B------:R-:W4:Y:S04]  /*1150*/  LD.E.64 R138, desc[UR4][R2.64+0x40] ;  /* 0x00004004028a7980 */ /* 0x000f28000c101b00 */
[----:B------:R-:W4:Y:S04]  /*1160*/  @!P2 LD.E.64 R20, desc[UR4][R84.64+0x20] ;  /* 0x000020045414a980 */ /* 0x000f28000c101b00 */
[----:B------:R-:W4:Y:S04]  /*1170*/  @!P2 LD.E.64 R18, desc[UR4][R84.64+0x28] ;  /* 0x000028045412a980 */ /* 0x000f28000c101b00 */
[----:B------:R-:W4:Y:S01]  /*1180*/  LD.E.64 R16, desc[UR4][R2.64+0x50] ;  /* 0x0000500402107980 */ /* 0x000f22000c101b00 */
[----:B------:R-:W-:Y:S01]  /*1190*/  IMAD.MOV.U32 R8, RZ, RZ, RZ ;  /* 0x000000ffff087224 */ /* 0x000fe200078e00ff */
[----:B------:R-:W-:-:S02]  /*11a0*/  @!P2 SHF.R.S32.HI R6, RZ, 0x1f, R14 ;  /* 0x0000001fff06a819 */ /* 0x000fc4000001140e */
[----:B------:R-:W-:Y:S02]  /*11b0*/  CS2R R152, SRZ ;  /* 0x0000000000987805 */ /* 0x000fe4000001ff00 */
[----:B--2---:R-:W-:-:S04]  /*11c0*/  IABS R0, R7 ;  /* 0x0000000700007213 */ /* 0x004fc80000000000 */
[----:B------:R-:W2:Y:S08]  /*11d0*/  I2F.RP R4, R0 ;  /* 0x0000000000047306 */ /* 0x000eb00000209400 */
[----:B--2---:R-:W2:Y:S02]  /*11e0*/  MUFU.RCP R4, R4 ;  /* 0x0000000400047308 */ /* 0x004ea40000001000 */
[----:B--2---:R-:W-:-:S06]  /*11f0*/  VIADD R4, R4, 0xffffffe ;  /* 0x0ffffffe04047836 */ /* 0x004fcc0000000000 */
[----:B------:R-:W2:Y:S01]  /*1200*/  F2I.FTZ.U32.TRUNC.NTZ R9, R4 ;  /* 0x0000000400097305 */ /* 0x000ea2000021f000 */
[----:B------:R-:W-:Y:S02]  /*1210*/  IABS R5, R7 ;  /* 0x0000000700057213 */ /* 0x000fe40000000000 */
[----:B--2---:R-:W-:-:S05]  /*1220*/  IADD3 R4, PT, PT, RZ, -R9, RZ ;  /* 0x80000009ff047210 */ /* 0x004fca0007ffe0ff */
[----:B------:R-:W-:Y:S01]  /*1230*/  IMAD R10, R4, R0, RZ ;  /* 0x00000000040a7224 */ /* 0x000fe200078e02ff */
[----:B------:R-:W-:-:S03]  /*1240*/  IABS R4, R145 ;  /* 0x0000009100047213 */ /* 0x000fc60000000000 */
[----:B------:R-:W-:Y:S01]  /*1250*/  IMAD.HI.U32 R10, R9, R10, R8 ;  /* 0x0000000a090a7227 */ /* 0x000fe200078e0008 */
[----:B------:R-:W-:-:S05]  /*1260*/  IADD3 R5, PT, PT, RZ, -R5, RZ ;  /* 0x80000005ff057210 */ /* 0x000fca0007ffe0ff */
[----:B------:R-:W-:-:S04]  /*1270*/  IMAD.HI.U32 R10, R10, R4, RZ ;  /* 0x000000040a0a7227 */ /* 0x000fc800078e00ff */
[----:B------:R-:W-:-:S05]  /*1280*/  IMAD R5, R10, R5, R4 ;  /* 0x000000050a057224 */ /* 0x000fca00078e0204 */
[----:B------:R-:W-:Y:S01]  /*1290*/  ISETP.GT.U32.AND P1, PT, R0, R5, PT ;  /* 0x000000050000720c */ /* 0x000fe20003f24070 */
[-C--:B---3--:R-:W-:Y:S02]  /*12a0*/  @!P2 IMAD R4, R137, R14.reuse, RZ ;  /* 0x0000000e8904a224 */ /* 0x088fe400078e02ff */
[----:B------:R-:W-:Y:S01]  /*12b0*/  @!P2 IMAD.WIDE.U32 R22, R136, R14, RZ ;  /* 0x0000000e8816a225 */ /* 0x000fe200078e00ff */
[----:B-----5:R-:W-:-:S03]  /*12c0*/  @!P2 SHF.R.S32.HI R8, RZ, 0x1f, R11 ;  /* 0x0000001fff08a819 */ /* 0x020fc6000001140b */
[----:B------:R-:W-:Y:S02]  /*12d0*/  @!P2 IMAD R4, R6, R136, R4 ;  /* 0x000000880604a224 */ /* 0x000fe400078e0204 */
        /* <DEDUP_REMOVED lines=13> */
[----:B------:R-:W-:Y:S01]  /*13b0*/  @!P2 IMAD.IADD R6, R9, 0x1, R6 ;  /* 0x000000010906a824 */ /* 0x000fe200078e0206 */
[----:B------:R-:W-:Y:S02]  /*13c0*/  @P2 IADD3 R6, PT, PT, R21, R0, RZ ;  /* 0x0000000015062210 */ /* 0x000fe40007ffe0ff */
[----:B------:R-:W-:Y:S01]  /*13d0*/  @P2 MOV R8, R20 ;  /* 0x0000001400082202 */ /* 0x000fe20000000f00 */
[----:B------:R-:W-:Y:S01]  /*13e0*/  @!P2 IMAD R4, R139, R14, RZ ;  /* 0x0000000e8b04a224 */ /* 0x000fe200078e02ff */
[----:B------:R-:W-:Y:S01]  /*13f0*/  @!P2 SHF.R.S32.HI R0, RZ, 0x1f, R14 ;  /* 0x0000001fff00a819 */ /* 0x000fe2000001140e */
[----:B------:R-:W-:Y:S01]  /*1400*/  @P3 VIADD R10, R10, 0x1 ;  /* 0x000000010a0a3836 */ /* 0x000fe20000000000 */
[----:B------:R-:W-:-:S02]  /*1410*/  LEA R9, R44, 0xffffff80, 0x7 ;  /* 0xffffff802c097811 */ /* 0x000fc400078e38ff */
[----:B------:R-:W-:Y:S02]  /*1420*/  MOV R20, R8 ;  /* 0x0000000800147202 */ /* 0x000fe40000000f00 */
[----:B------:R-:W-:Y:S01]  /*1430*/  MOV R21, R6 ;  /* 0x0000000600157202 */ /* 0x000fe20000000f00 */
[----:B------:R-:W-:Y:S02]  /*1440*/  @!P2 IMAD R0, R0, R138, R4 ;  /* 0x0000008a0000a224 */ /* 0x000fe400078e0204 */
[----:B------:R-:W-:Y:S01]  /*1450*/  @!P2 IMAD.WIDE.U32 R22, R138, R14, RZ ;  /* 0x0000000e8a16a225 */ /* 0x000fe200078e00ff */
[----:B------:R-:W-:Y:S02]  /*1460*/  @!P0 IADD3 R10, PT, PT, -R10, RZ, RZ ;  /* 0x000000ff0a0a8210 */ /* 0x000fe40007ffe1ff */
[----:B------:R-:W-:Y:S01]  /*1470*/  @!P1 LOP3.LUT R10, RZ, R7, RZ, 0x33, !PT ;  /* 0x00000007ff0a9212 */ /* 0x000fe200078e33ff */
[-C--:B------:R-:W-:Y:S02]  /*1480*/  IMAD R5, R137, R9.reuse, RZ ;  /* 0x0000000989057224 */ /* 0x080fe400078e02ff */
[----:B------:R-:W-:Y:S01]  /*1490*/  IMAD.WIDE.U32 R20, R136, R9, R20 ;  /* 0x0000000988147225 */ /* 0x000fe200078e0014 */
[----:B------:R-:W-:-:S02]  /*14a0*/  @!P2 IADD3 R23, PT, PT, R23, R0, RZ ;  /* 0x000000001717a210 */ /* 0x000fc40007ffe0ff */
[----:B------:R-:W-:Y:S01]  /*14b0*/  @!P2 SHF.R.S32.HI R0, RZ, 0x1f, R11 ;  /* 0x0000001fff00a819 */ /* 0x000fe2000001140b */
[----:B------:R-:W-:Y:S01]  /*14c0*/  @!P2 IMAD R4, R19, R11, RZ ;  /* 0x0000000b1304a224 */ /* 0x000fe200078e02ff */
[----:B------:R-:W-:Y:S01]  /*14d0*/  IADD3 R21, PT, PT, R21, R5, RZ ;  /* 0x0000000515157210 */ /* 0x000fe20007ffe0ff */
[----:B------:R-:W-:Y:S01]  /*14e0*/  @P2 IMAD.IADD R14, R14, 0x1, R15 ;  /* 0x000000010e0e2824 */ /* 0x000fe200078e020f */
[----:B------:R-:W-:Y:S01]  /*14f0*/  SHF.R.S32.HI R6, RZ, 0x1f, R10 ;  /* 0x0000001fff067819 */ /* 0x000fe2000001140a */
        /* <DEDUP_REMOVED lines=14> */
.L_x_8109:
[----:B------:R-:W-:Y:S05]  /*15e0*/  BSYNC.RECONVERGENT B0 ;  /* 0x0000000000007941 */ /* 0x000fea0003800200 */
.L_x_8107:
        /* <DEDUP_REMOVED lines=26> */
[----:B------:R-:W-:Y:S01]  /*1790*/  SHF.L.U32 R47, R46, 0x3, RZ ;  /* 0x000000032e2f7819 */ /* 0x000fe200000006ff */
[----:B------:R-:W1:Y:S03]  /*17a0*/  S2R R49, SR_CgaCtaId ;  /* 0x0000000000317919 */ /* 0x000e660000008800 */
[----:B------:R-:W-:-:S07]  /*17b0*/  LOP3.LUT R12, R47, 0x18, RZ, 0xc0, !PT ;  /* 0x000000182f0c7812 */ /* 0x000fce00078ec0ff */
[----:B------:R-:W-:-:S05]  /*17c0*/  @!P2 IMAD.IADD R18, R18, 0x1, -R13 ;  /* 0x000000011212a824 */ /* 0x000fca00078e0a0d */
[----:B------:R-:W-:Y:S02]  /*17d0*/  ISETP.GE.U32.AND P3, PT, R18, R13, PT ;  /* 0x0000000d1200720c */ /* 0x000fe40003f66070 */
[----:B------:R-:W-:Y:S02]  /*17e0*/  IADD3 R18, P1, PT, R12, R17, RZ ;  /* 0x000000110c127210 */ /* 0x000fe40007f3e0ff */
[----:B------:R-:W-:Y:S01]  /*17f0*/  LOP3.LUT R17, R145, R7, RZ, 0x3c, !PT ;  /* 0x0000000791117212 */ /* 0x000fe200078e3cff */
[-C--:B-----5:R-:W-:Y:S01]  /*1800*/  IMAD R6, R6, R138.reuse, RZ ;  /* 0x0000008a06067224 */ /* 0x0a0fe200078e02ff */
[----:B------:R-:W-:Y:S01]  /*1810*/  @!P2 IADD3 R16, PT, PT, R16, 0x1, RZ ;  /* 0x000000011010a810 */ /* 0x000fe20007ffe0ff */
[----:B------:R-:W-:Y:S01]  /*1820*/  IMAD.X R19, RZ, RZ, R10, P1 ;  /* 0x000000ffff137224 */ /* 0x000fe200008e060a */
[----:B------:R-:W-:Y:S01]  /*1830*/  ISETP.GE.AND P1, PT, R17, RZ, PT ;  /* 0x000000ff1100720c */ /* 0x000fe20003f26270 */
[----:B------:R-:W-:Y:S01]  /*1840*/  IMAD R10, R9, R139, R6 ;  /* 0x0000008b090a7224 */ /* 0x000fe200078e0206 */
[----:B------:R-:W-:Y:S01]  /*1850*/  ISETP.NE.AND P2, PT, R7, RZ, PT ;  /* 0x000000ff0700720c */ /* 0x000fe20003f45270 */
[----:B------:R-:W-:-:S04]  /*1860*/  IMAD.WIDE.U32 R18, R9, R138, R18 ;  /* 0x0000008a09127225 */ /* 0x000fc800078e0012 */
[----:B------:R-:W-:Y:S01]  /*1870*/  @P3 VIADD R16, R16, 0x1 ;  /* 0x0000000110103836 */ /* 0x000fe20000000000 */
[----:B------:R-:W-:-:S03]  /*1880*/  IADD3 R29, PT, PT, R19, R10, RZ ;  /* 0x0000000a131d7210 */ /* 0x000fc60007ffe0ff */
[----:B------:R-:W-:Y:S01]  /*1890*/  IMAD.MOV.U32 R6, RZ, RZ, R16 ;  /* 0x000000ffff067224 */ /* 0x000fe200078e0010 */
[----:B------:R-:W-:-:S03]  /*18a0*/  SHF.R.S32.HI R59, RZ, 0x1f, R52 ;  /* 0x0000001fff3b7819 */ /* 0x000fc60000011434 */
[----:B------:R-:W-:Y:S01]  /*18b0*/  @!P1 IMAD.MOV R6, RZ, RZ, -R6 ;  /* 0x000000ffff069224 */ /* 0x000fe200078e0a06 */
[----:B------:R-:W-:Y:S01]  /*18c0*/  @!P2 LOP3.LUT R6, RZ, R7, RZ, 0x33, !PT ;  /* 0x00000007ff06a212 */ /* 0x000fe200078e33ff */
[----:B------:R-:W-:Y:S01]  /*18d0*/  IMAD.MOV.U32 R28, RZ, RZ, R18 ;  /* 0x000000ffff1c7224 */ /* 0x000fe200078e0012 */
[----:B------:R-:W-:Y:S02]  /*18e0*/  LOP3.LUT R18, R47, 0xc0, RZ, 0xc0, !PT ;  /* 0x000000c02f127812 */ /* 0x000fe400078ec0ff */
[----:B------:R-:W-:Y:S01]  /*18f0*/  SHF.R.S32.HI R7, RZ, 0x1f, R6 ;  /* 0x0000001fff077819 */ /* 0x000fe20000011406 */
[----:B------:R-:W-:Y:S01]  /*1900*/  IMAD R17, R25, R6, RZ ;  /* 0x0000000619117224 */ /* 0x000fe200078e02ff */
[----:B------:R-:W-:Y:S02]  /*1910*/  SHF.R.U32.HI R78, RZ, 0x2, R46 ;  /* 0x00000002ff4e7819 */ /* 0x000fe4000001162e */
[----:B------:R-:W-:Y:S02]  /*1920*/  MOV R79, RZ ;  /* 0x000000ff004f7202 */ /* 0x000fe40000000f00 */
[----:B------:R-:W-:Y:S01]  /*1930*/  LEA.HI R59, R59, R52, RZ, 0x7 ;  /* 0x000000343b3b7211 */ /* 0x000fe200078f38ff */
[----:B------:R-:W-:-:S03]  /*1940*/  IMAD.WIDE.U32 R28, R6, R24, R28 ;  /* 0x00000018061c7225 */ /* 0x000fc600078e001c */
[----:B------:R-:W-:Y:S01]  /*1950*/  SHF.R.S32.HI R59, RZ, 0x7, R59 ;  /* 0x00000007ff3b7819 */ /* 0x000fe2000001143b */
[----:B------:R-:W-:-:S03]  /*1960*/  IMAD R17, R7, R24, R17 ;  /* 0x0000001807117224 */ /* 0x000fc600078e0211 */
[----:B------:R-:W-:Y:S01]  /*1970*/  ISETP.GE.AND P3, PT, R59, R44, PT ;  /* 0x0000002c3b00720c */ /* 0x000fe20003f66270 */
[----:B------:R-:W-:Y:S01]  /*1980*/  IMAD R140, R137, R78, RZ ;  /* 0x0000004e898c7224 */ /* 0x000fe200078e02ff */
[----:B------:R-:W-:Y:S01]  /*1990*/  LOP3.LUT R153, R153, R152, RZ, 0x3c, !PT ;  /* 0x0000009899997212 */ /* 0x000fe200078e3cff */
[----:B------:R-:W-:Y:S02]  /*19a0*/  IMAD R142, R139, R78, RZ ;  /* 0x0000004e8b8e7224 */ /* 0x000fe400078e02ff */
[----:B------:R-:W-:Y:S01]  /*19b0*/  IMAD.SHL.U32 R48, R46, 0x4, RZ ;  /* 0x000000042e307824 */ /* 0x000fe200078e00ff */
[----:B------:R-:W-:-:S04]  /*19c0*/  LOP3.LUT R152, R153, R152, RZ, 0x3c, !PT ;  /* 0x0000009899987212 */ /* 0x000fc800078e3cff */
[----:B------:R-:W-:Y:S02]  /*19d0*/  LOP3.LUT R55, R48, 0xc, RZ, 0xc0, !PT ;  /* 0x0000000c30377812 */ /* 0x000fe400078ec0ff */
[----:B------:R-:W-:Y:S01]  /*19e0*/  LOP3.LUT R153, R153, R152, RZ, 0x3c, !PT ;  /* 0x0000009899997212 */ /* 0x000fe200078e3cff */
[----:B--2---:R-:W-:-:S04]  /*19f0*/  @P0 IMAD.WIDE.U32 R30, R20, R150, RZ ;  /* 0x00000096141e0225 */ /* 0x004fc800078e00ff */
[----:B------:R-:W-:Y:S02]  /*1a00*/  @P0 IMAD R16, R21, R150, RZ ;  /* 0x0000009615100224 */ /* 0x000fe400078e02ff */
[-C--:B---3--:R-:W-:Y:S02]  /*1a10*/  @!P0 IMAD R9, R27, R146.reuse, RZ ;  /* 0x000000921b098224 */ /* 0x088fe400078e02ff */
[----:B------:R-:W-:-:S04]  /*1a20*/  @!P0 IMAD.WIDE.U32 R26, R26, R146, RZ ;  /* 0x000000921a1a8225 */ /* 0x000fc800078e00ff */
[----:B------:R-:W-:Y:S02]  /*1a30*/  @!P0 IMAD.MOV.U32 R10, RZ, RZ, R26 ;  /* 0x000000ffff0a8224 */ /* 0x000fe400078e001a */
[----:B------:R-:W-:Y:S01]  /*1a40*/  @P0 IMAD.MOV.U32 R10, RZ, RZ, R30 ;  /* 0x000000ffff0a0224 */ /* 0x000fe200078e001e */
[----:B------:R-:W-:Y:S02]  /*1a50*/  @!P0 IADD3 R9, PT, PT, R27, R9, RZ ;  /* 0x000000091b098210 */ /* 0x000fe40007ffe0ff */
[----:B------:R-:W-:Y:S02]  /*1a60*/  @P0 IADD3 R9, PT, PT, R31, R16, RZ ;  /* 0x000000101f090210 */ /* 0x000fe40007ffe0ff */
[----:B------:R-:W-:Y:S02]  /*1a70*/  IADD3 R26, P1, PT, R12, R10, RZ ;  /* 0x0000000a0c1a7210 */ /* 0x000fe40007f3e0ff */
[----:B------:R-:W-:-:S03]  /*1a80*/  MOV R16, 0x400 ;  /* 0x0000040000107802 */ /* 0x000fc60000000f00 */
[----:B------:R-:W-:Y:S01]  /*1a90*/  IMAD.X R27, RZ, RZ, R9, P1 ;  /* 0x000000ffff1b7224 */ /* 0x000fe200008e0609 */
[----:B------:R-:W-:Y:S01]  /*1aa0*/  LOP3.LUT R10, R18, 0x18, R46, 0xf8, !PT ;  /* 0x00000018120a7812 */ /* 0x000fe200078ef82e */
[----:B------:R-:W-:Y:S01]  /*1ab0*/  @!P0 IMAD.MOV.U32 R19, RZ, RZ, R21 ;  /* 0x000000ffff138224 */ /* 0x000fe200078e0015 */
[----:B------:R-:W-:Y:S01]  /*1ac0*/  @!P0 MOV R18, R20 ;  /* 0x0000001400128202 */ /* 0x000fe20000000f00 */
[-C--:B------:R-:W-:Y:S01]  /*1ad0*/  IMAD R9, R23, R145.reuse, RZ ;  /* 0x0000009117097224 */ /* 0x080fe200078e02ff */
[----:B-1----:R-:W-:Y:S01]  /*1ae0*/  LEA R49, R49, R16, 0x18 ;  /* 0x0000001031317211 */ /* 0x002fe200078ec0ff */
[----:B------:R-:W-:-:S04]  /*1af0*/  IMAD.WIDE.U32 R26, R22, R145, R26 ;  /* 0x00000091161a7225 */ /* 0x000fc800078e001a */
[----:B------:R-:W-:Y:S02]  /*1b00*/  @P0 IMAD.MOV.U32 R18, RZ, RZ, R20 ;  /* 0x000000ffff120224 */ /* 0x000fe400078e0014 */
[----:B------:R-:W-:Y:S01]  /*1b10*/  @P0 IMAD.MOV.U32 R19, RZ, RZ, R21 ;  /* 0x000000ffff130224 */ /* 0x000fe200078e0015 */
[----:B------:R-:W-:Y:S01]  /*1b20*/  IADD3 R16, P0, PT, R12, R8, RZ ;  /* 0x000000080c107210 */ /* 0x000fe20007f1e0ff */
[----:B------:R-:W-:Y:S01]  /*1b30*/  IMAD.WIDE.U32 R20, R147, 0x40, R78 ;  /* 0x0000004093147825 */ /* 0x000fe200078e004e */
[----:B------:R-:W-:-:S03]  /*1b40*/  IADD3 R25, PT, PT, R27, R9, RZ ;  /* 0x000000091b197210 */ /* 0x000fc60007ffe0ff */
[----:B------:R-:W-:Y:S02]  /*1b50*/  IMAD.IADD R23, R29, 0x1, R17 ;  /* 0x000000011d177824 */ /* 0x000fe400078e0211 */
[-C--:B------:R-:W-:Y:S02]  /*1b60*/  IMAD R8, R21, R18.reuse, RZ ;  /* 0x0000001215087224 */ /* 0x080fe400078e02ff */
[----:B------:R-:W-:Y:S02]  /*1b70*/  IMAD.MOV.U32 R22, RZ, RZ, R28 ;  /* 0x000000ffff167224 */ /* 0x000fe400078e001c */
[----:B------:R-:W-:Y:S02]  /*1b80*/  IMAD.MOV.U32 R24, RZ, RZ, R26 ;  /* 0x000000ffff187224 */ /* 0x000fe400078e001a */
[----:B------:R-:W-:Y:S01]  /*1b90*/  IMAD.X R17, RZ, RZ, R0, P0 ;  /* 0x000000ffff117224 */ /* 0x000fe200000e0600 */
[----:B------:R-:W-:Y:S01]  /*1ba0*/  SHF.L.U64.HI R51, R18, 0x5, R19 ;  /* 0x0000000512337819 */ /* 0x000fe20000010213 */
[----:B------:R-:W-:Y:S01]  /*1bb0*/  IMAD R0, R20, R19, R8 ;  /* 0x0000001314007224 */ /* 0x000fe200078e0208 */
[----:B------:R-:W-:Y:S01]  /*1bc0*/  SHF.L.U32 R50, R18, 0x5, RZ ;  /* 0x0000000512327819 */ /* 0x000fe200000006ff */
[----:B------:R-:W-:Y:S01]  /*1bd0*/  IMAD.WIDE.U32 R18, R20, R18, R24 ;  /* 0x0000001214127225 */ /* 0x000fe200078e0018 */
[----:B------:R-:W-:-:S03]  /*1be0*/  LOP3.LUT R10, R10, 0x18, R47, 0x78, !PT ;  /* 0x000000180a0a7812 */ /* 0x000fc600078e782f */
[----:B------:R-:W-:-:S04]  /*1bf0*/  IMAD.WIDE.U32 R16, R78, R136, R16 ;  /* 0x000000884e107225 */ /* 0x000fc800078e0010 */
[----:B------:R-:W-:Y:S01]  /*1c00*/  IMAD.WIDE.U32 R8, R78, R138, R22 ;  /* 0x0000008a4e087225 */ /* 0x000fe200078e0016 */
[----:B------:R-:W-:Y:S02]  /*1c10*/  LOP3.LUT R47, R10, 0x1f20, R47, 0xf8, !PT ;  /* 0x00001f200a2f7812 */ /* 0x000fe400078ef82f */
[----:B----4-:R-:W-:Y:S01]  /*1c20*/  LEA R141, P1, R16, R4, 0x1 ;  /* 0x00000004108d7211 */ /* 0x010fe200078208ff */
[----:B------:R-:W-:Y:S01]  /*1c30*/  IMAD.IADD R140, R17, 0x1, R140 ;  /* 0x00000001118c7824 */ /* 0x000fe200078e028c */
[----:B------:R-:W-:Y:S01]  /*1c40*/  IADD3 R0, PT, PT, R19, R0, RZ ;  /* 0x0000000013007210 */ /* 0x000fe20007ffe0ff */
[----:B------:R-:W-:Y:S01]  /*1c50*/  IMAD.IADD R142, R9, 0x1, R142 ;  /* 0x00000001098e7824 */ /* 0x000fe200078e028e */
[----:B------:R-:W-:Y:S02]  /*1c60*/  LEA R76, P2, R18, R14, 0x1 ;  /* 0x0000000e124c7211 */ /* 0x000fe400078408ff */
[----:B------:R-:W-:Y:S02]  /*1c70*/  LEA R143, P0, R8, R2, 0x1 ;  /* 0x00000002088f7211 */ /* 0x000fe400078008ff */
[----:B------:R-:W-:-:S02]  /*1c80*/  LEA.HI.X R77, R18, R15, R0, 0x1, P2 ;  /* 0x0000000f124d7211 */ /* 0x000fc400010f0c00 */
        /* <DEDUP_REMOVED lines=18> */
[----:B------:R-:W-:Y:S01]  /*1db0*/  LOP3.LUT R10, R46, 0x3, RZ, 0xc0, !PT ;  /* 0x000000032e0a7812 */ /* 0x000fe200078ec0ff */
[----:B------:R-:W-:-:S04]  /*1dc0*/  IMAD.IADD R65, R56, 0x1, R65 ;  /* 0x0000000138417824 */ /* 0x000fc800078e0241 */
[----:B------:R-:W-:Y:S01]  /*1dd0*/  IMAD R65, R65, R11, RZ ;  /* 0x0000000b41417224 */ /* 0x000fe200078e02ff */
[----:B------:R-:W-:Y:S01]  /*1de0*/  VIMNMX R59, PT, PT, RZ, R59, !PT ;  /* 0x0000003bff3b7248 */ /* 0x000fe20007fe0100 */
[C---:B------:R-:W-:Y:S01]  /*1df0*/  VIADD R58, R78.reuse, 0x20 ;  /* 0x000000204e3a7836 */ /* 0x040fe20000000000 */
[C---:B------:R-:W-:Y:S01]  /*1e00*/  IADD3 R74, PT, PT, R78.reuse, 0x40, RZ ;  /* 0x000000404e4a7810 */ /* 0x040fe20007ffe0ff */
[----:B------:R-:W-:Y:S01]  /*1e10*/  VIADD R73, R78, 0x60 ;  /* 0x000000604e497836 */ /* 0x000fe20000000000 */
[----:B------:R-:W-:Y:S01]  /*1e20*/  MOV R70, R44 ;  /* 0x0000002c00467202 */ /* 0x000fe20000000f00 */
[C---:B------:R-:W-:Y:S01]  /*1e30*/  IMAD R72, R44.reuse, -0x80, R52 ;  /* 0xffffff802c487824 */ /* 0x040fe200078e0234 */
[----:B------:R-:W-:Y:S01]  /*1e40*/  MOV R67, R141 ;  /* 0x0000008d00437202 */ /* 0x000fe20000000f00 */
[----:B------:R-:W-:Y:S01]  /*1e50*/  IMAD R71, R44, -0x80, R45 ;  /* 0xffffff802c477824 */ /* 0x000fe200078e022d */
        /* <DEDUP_REMOVED lines=39> */
[----:B------:R-:W-:Y:S01]  /*20d0*/  IMAD.WIDE.U32 R20, R80, R9, R20 ;  /* 0x0000000950147225 */ /* 0x000fe200078e0014 */
[----:B------:R-:W-:-:S03]  /*20e0*/  SHF.L.U64.HI R64, R65, 0x1, R64 ;  /* 0x0000000141407819 */ /* 0x000fc60000010240 */
[-C--:B------:R-:W-:Y:S02]  /*20f0*/  IMAD R6, R83, R9.reuse, R6 ;  /* 0x0000000953067224 */ /* 0x080fe400078e0206 */
[----:B------:R-:W-:Y:S01]  /*2100*/  IMAD.WIDE.U32 R8, R82, R9, R22 ;  /* 0x0000000952087225 */ /* 0x000fe200078e0016 */
[----:B------:R-:W-:Y:S02]  /*2110*/  IADD3 R60, PT, PT, R21, R60, RZ ;  /* 0x0000003c153c7210 */ /* 0x000fe40007ffe0ff */
[----:B------:R-:W-:Y:S01]  /*2120*/  LEA R61, P1, R20, R18, 0x1 ;  /* 0x00000012143d7211 */ /* 0x000fe200078208ff */
[----:B------:R-:W-:Y:S01]  /*2130*/  IMAD.SHL.U32 R65, R65, 0x2, RZ ;  /* 0x0000000241417824 */ /* 0x000fe200078e00ff */
[----:B------:R-:W-:Y:S01]  /*2140*/  SHF.L.U64.HI R0, R14, 0x1, R0 ;  /* 0x000000010e007819 */ /* 0x000fe20000010200 */
[----:B------:R-:W-:Y:S01]  /*2150*/  IMAD.IADD R9, R9, 0x1, R6 ;  /* 0x0000000109097824 */ /* 0x000fe200078e0206 */
[----:B------:R-:W-:Y:S02]  /*2160*/  LEA R10, P0, R8, R16, 0x1 ;  /* 0x00000010080a7211 */ /* 0x000fe400078008ff */
[----:B------:R-:W-:-:S02]  /*2170*/  SHF.L.U32 R14, R14, 0x1, RZ ;  /* 0x000000010e0e7819 */ /* 0x000fc400000006ff */
[----:B------:R-:W-:Y:S02]  /*2180*/  LEA.HI.X R60, R20, R19, R60, 0x1, P1 ;  /* 0x00000013143c7211 */ /* 0x000fe400008f0c3c */
[----:B------:R-:W-:Y:S02]  /*2190*/  IADD3 R63, P3, PT, R4, R65, RZ ;  /* 0x00000041043f7210 */ /* 0x000fe40007f7e0ff */
[----:B------:R-:W-:Y:S02]  /*21a0*/  LEA.HI.X R9, R8, R17, R9, 0x1, P0 ;  /* 0x0000001108097211 */ /* 0x000fe400000f0c09 */
[-C--:B------:R-:W-:Y:S02]  /*21b0*/  IADD3 R32, P1, PT, R4, R14.reuse, RZ ;  /* 0x0000000e04207210 */ /* 0x080fe40007f3e0ff */
[C---:B------:R-:W-:Y:S02]  /*21c0*/  IADD3 R65, P2, PT, R2.reuse, R65, RZ ;  /* 0x0000004102417210 */ /* 0x040fe40007f5e0ff */
[----:B------:R-:W-:Y:S01]  /*21d0*/  IADD3 R14, P0, PT, R2, R14, RZ ;  /* 0x0000000e020e7210 */ /* 0x000fe20007f1e0ff */
[C-C-:B------:R-:W-:Y:S01]  /*21e0*/  IMAD.X R62, R5.reuse, 0x1, R64.reuse, P3 ;  /* 0x00000001053e7824 */ /* 0x140fe200018e0640 */
[-C--:B------:R-:W-:Y:S01]  /*21f0*/  IADD3.X R33, PT, PT, R5, R0.reuse, RZ, P1, !PT ;  /* 0x0000000005217210 */ /* 0x080fe20000ffe4ff */
[C---:B------:R-:W-:Y:S01]  /*2200*/  IMAD.X R64, R3.reuse, 0x1, R64, P2 ;  /* 0x0000000103407824 */ /* 0x040fe200010e0640 */
[----:B------:R-:W-:-:S02]  /*2210*/  IADD3.X R15, PT, PT, R3, R0, RZ, P0, !PT ;  /* 0x00000000030f7210 */ /* 0x000fc400007fe4ff */
[----:B------:R-:W-:-:S13]  /*2220*/  ISETP.GE.AND P3, PT, R12, R148, PT ;  /* 0x000000940c00720c */ /* 0x000fda0003f66270 */
.L_x_8133:
        /* <DEDUP_REMOVED lines=86> */
.L_x_8112:
        /* <DEDUP_REMOVED lines=16> */
[-C--:B------:R-:W-:Y:S02]  /*2890*/  ISETP.GE.OR P6, PT, R78, R71.reuse, P1 ;  /* 0x000000474e00720c */ /* 0x080fe40000fc6670 */
[-C--:B------:R-:W-:Y:S02]  /*28a0*/  ISETP.GE.OR P5, PT, R58, R71.reuse, P1 ;  /* 0x000000473a00720c */ /* 0x080fe40000fa6670 */
[-C--:B------:R-:W-:Y:S02]  /*28b0*/  ISETP.LT.OR P6, PT, R78, R72.reuse, P6 ;  /* 0x000000484e00720c */ /* 0x080fe400037c1670 */
[-C--:B------:R-:W-:Y:S02]  /*28c0*/  ISETP.GE.OR P4, PT, R74, R71.reuse, P1 ;  /* 0x000000474a00720c */ /* 0x080fe40000f86670 */
[C---:B------:R-:W-:Y:S02]  /*28d0*/  ISETP.GE.OR P1, PT, R73.reuse, R71, P1 ;  /* 0x000000474900720c */ /* 0x040fe40000f26670 */
        /* <DEDUP_REMOVED lines=56> */
.L_x_8116:
[----:B------:R-:W-:Y:S05]  /*2c60*/  BSYNC.RECONVERGENT B0 ;  /* 0x0000000000007941 */ /* 0x000fea0003800200 */
.L_x_8115:
        /* <DEDUP_REMOVED lines=52> */
.L_x_8118:
[----:B------:R-:W-:Y:S05]  /*2fb0*/  BSYNC.RECONVERGENT B0 ;  /* 0x0000000000007941 */ /* 0x000fea0003800200 */
.L_x_8117:
        /* <DEDUP_REMOVED lines=57> */
.L_x_8120:
[----:B------:R-:W-:Y:S05]  /*3350*/  BSYNC.RECONVERGENT B0 ;  /* 0x0000000000007941 */ /* 0x000fea0003800200 */
.L_x_8119:
        /* <DEDUP_REMOVED lines=57> */
.L_x_8122:
[----:B------:R-:W-:Y:S05]  /*36f0*/  BSYNC.RECONVERGENT B0 ;  /* 0x0000000000007941 */ /* 0x000fea0003800200 */
.L_x_8121:
[----:B------:R-:W5:Y:S02]  /*3700*/  LD.E R0, desc[UR4][R84.64+0xd0] ;  /* 0x0000d00454007980 */ /* 0x000f64000c101900 */
[----:B-----5:R-:W-:Y:S05]  /*3710*/  IMAD.U32 R0, R0, -0x40, RZ ;  /* 0xffffffc000007824 */ /* 0x020fea00078e00ff */
[C---:B------:R-:W-:Y:S02]  /*3720*/  LEA R14, P1, R0.reuse, R14, 0x1 ;  /* 0x0000000e000e7211 */ /* 0x040fe400078208ff */
[C---:B------:R-:W-:Y:S02]  /*3730*/  LEA R32, P0, R0.reuse, R32, 0x1 ;  /* 0x0000002000207211 */ /* 0x040fe400078008ff */
[C---:B------:R-:W-:Y:S02]  /*3740*/  LEA.HI.X.SX32 R15, R0.reuse, R15, 0x1, P1 ;  /* 0x0000000f000f7211 */ /* 0x040fe400008f0eff */
[----:B------:R-:W-:Y:S01]  /*3750*/  LEA.HI.X.SX32 R33, R0, R33, 0x1, P0 ;  /* 0x0000002100217211 */ /* 0x000fe200000f0eff */
[----:B------:R-:W-:Y:S05]  /*3760*/  BRA `(.L_x_8113) ;  /* 0x0000001800607947 */ /* 0x000fea0003800000 */
.L_x_8114:
        /* <DEDUP_REMOVED lines=101> */
.L_x_8124:
[----:B------:R-:W-:Y:S05]  /*3dc0*/  BSYNC.RECONVERGENT B0 ;  /* 0x0000000000007941 */ /* 0x000fea0003800200 */
.L_x_8123:
[----:B------:R-:W-:Y:S01]  /*3dd0*/  ISETP.GE.OR P5, PT, R58, R71, P4 ;  /* 0x000000473a00720c */ /* 0x000fe200027a6670 */
        /* <DEDUP_REMOVED lines=96> */
.L_x_8126:
[----:B------:R-:W-:Y:S05]  /*43e0*/  BSYNC.RECONVERGENT B0 ;  /* 0x0000000000007941 */ /* 0x000fea0003800200 */
.L_x_8125:
        /* <DEDUP_REMOVED lines=100> */
.L_x_8128:
[----:B------:R-:W-:Y:S05]  /*4a30*/  BSYNC.RECONVERGENT B0 ;  /* 0x0000000000007941 */ /* 0x000fea0003800200 */
.L_x_8127:
        /* <DEDUP_REMOVED lines=96> */
.L_x_8130:
[----:B------:R-:W-:Y:S05]  /*5040*/  BSYNC.RECONVERGENT B0 ;  /* 0x0000000000007941 */ /* 0x000fea0003800200 */
.L_x_8129:
        /* <DEDUP_REMOVED lines=10> */
.L_x_8113:
[----:B------:R-:W-:Y:S05]  /*50f0*/  BSYNC.RECONVERGENT B1 ;  /* 0x0000000000017941 */ /* 0x000fea0003800200 */
.L_x_8111:
        /* <DEDUP_REMOVED lines=102> */
.L_x_8132:
[----:B------:R-:W-:Y:S05]  /*5760*/  BSYNC.RECONVERGENT B0 ;  /* 0x0000000000007941 */ /* 0x000fea0003800200 */
.L_x_8131:
[----:B------:R-:W-:Y:S05]  /*5770*/  @P2 BRA `(.L_x_8133) ;  /* 0xffffffc800ac2947 */ /* 0x000fea000383ffff */
.L_x_8110:
        /* <DEDUP_REMOVED lines=17> */
.L_x_8138:
[----:B------:R2:W-:Y:S02]  /*5890*/  STS.128 [R47], RZ ;  /* 0x000000ff2f007388 */ /* 0x0005e40000000c00 */
.L_x_8137:
[----:B------:R-:W-:Y:S05]  /*58a0*/  BSYNC.RECONVERGENT B0 ;  /* 0x0000000000007941 */ /* 0x000fea0003800200 */
.L_x_8136:
        /* <DEDUP_REMOVED lines=13> */
.L_x_8135:
[----:B------:R-:W2:Y:S01]  /*5980*/  LD.E.64 R2, desc[UR4][R84.64+0xf0] ;  /* 0x0000f00454027980 */ /* 0x000ea2000c101b00 */
[----:B------:R-:W-:-:S03]  /*5990*/  IMAD.MOV.U32 R4, RZ, RZ, RZ ;  /* 0x000000ffff047224 */ /* 0x000fc600078e00ff */
[----:B------:R1:W5:Y:S04]  /*59a0*/  LD.E.64 R26, desc[UR4][R84.64+0x148] ;  /* 0x00014804541a7980 */ /* 0x000368000c101b00 */
[----:B------:R1:W5:Y:S01]  /*59b0*/  LD.E.64 R28, desc[UR4][R84.64+0x150] ;  /* 0x00015004541c7980 */ /* 0x000362000c101b00 */
[----:B--2---:R-:W-:-:S04]  /*59c0*/  ISETP.NE.U32.AND P1, PT, R2, RZ, PT ;  /* 0x000000ff0200720c */ /* 0x004fc80003f25070 */
[----:B------:R-:W-:-:S13]  /*59d0*/  ISETP.NE.AND.EX P1, PT, R3, RZ, PT, P1 ;  /* 0x000000ff0300720c */ /* 0x000fda0003f25310 */
[----:B------:R-:W-:-:S05]  /*59e0*/  @P1 IADD3 R2, P0, PT, R2, R54, RZ ;  /* 0x0000003602021210 */ /* 0x000fca0007f1e0ff */
[----:B------:R-:W-:-:S05]  /*59f0*/  @P1 IMAD.X R3, R3, 0x1, R53, P0 ;  /* 0x0000000103031824 */ /* 0x000fca00000e0635 */
        /* <DEDUP_REMOVED lines=75> */
.L_x_8145:
[----:B------:R-:W-:Y:S05]  /*5eb0*/  BSYNC.RECONVERGENT B0 ;  /* 0x0000000000007941 */ /* 0x000fea0003800200 */
.L_x_8144:
[----:B-----5:R3:W-:Y:S01]  /*5ec0*/  STS.128 [R47], R8 ;  /* 0x000000082f007388 */ /* 0x0207e20000000c00 */
[----:B------:R-:W-:Y:S05]  /*5ed0*/  BRA `(.L_x_8142) ;  /* 0x0000000000047947 */ /* 0x000fea0003800000 */
.L_x_8143:
[----:B------:R2:W-:Y:S02]  /*5ee0*/  STS.128 [R47], RZ ;  /* 0x000000ff2f007388 */ /* 0x0005e40000000c00 */
.L_x_8142:
[----:B------:R-:W-:Y:S05]  /*5ef0*/  BSYNC.RECONVERGENT B1 ;  /* 0x0000000000017941 */ /* 0x000fea0003800200 */
.L_x_8141:
        /* <DEDUP_REMOVED lines=22> */
[----:B---3--:R-:W-:Y:S02]  /*6060*/  HADD2.F32 R7, -RZ, R3.H1_H1 ;  /* 0x30000003ff077230 */ /* 0x008fe40000004100 */
[----:B------:R-:W-:Y:S02]  /*6070*/  HADD2.F32 R8, -RZ, R2.H1_H1 ;  /* 0x30000002ff087230 */ /* 0x000fe40000004100 */
[----:B--2---:R-:W-:Y:S02]  /*6080*/  HADD2.F32 R9, -RZ, R5.H1_H1 ;  /* 0x30000005ff097230 */ /* 0x004fe40000004100 */
[----:B------:R-:W-:Y:S01]  /*6090*/  FMUL.FTZ R0, R11, R7 ;  /* 0x000000070b007220 */ /* 0x000fe20000410000 */
[----:B------:R-:W-:-:S02]  /*60a0*/  HADD2.F32 R10, -RZ, R4.H1_H1 ;  /* 0x30000004ff0a7230 */ /* 0x000fc40000004100 */
[----:B------:R-:W-:Y:S01]  /*60b0*/  FMUL.FTZ R18, R17, R8 ;  /* 0x0000000811127220 */ /* 0x000fe20000410000 */
        /* <DEDUP_REMOVED lines=29> */
.L_x_8147:
[----:B------:R-:W-:Y:S05]  /*6290*/  BSYNC.RECONVERGENT B0 ;  /* 0x0000000000007941 */ /* 0x000fea0003800200 */
.L_x_8146:
[----:B-----5:R3:W-:Y:S01]  /*62a0*/  STS.128 [R47+0x800], R8 ;  /* 0x000800082f007388 */ /* 0x0207e20000000c00 */
[----:B------:R-:W-:Y:S05]  /*62b0*/  BRA `(.L_x_8139) ;  /* 0x0000000c00207947 */ /* 0x000fea0003800000 */
.L_x_8140:
        /* <DEDUP_REMOVED lines=99> */
.L_x_8152:
[----:B------:R-:W-:Y:S05]  /*68f0*/  BSYNC.RECONVERGENT B0 ;  /* 0x0000000000007941 */ /* 0x000fea0003800200 */
.L_x_8151:
[----:B-----5:R3:W-:Y:S01]  /*6900*/  STS.128 [R47], R20 ;  /* 0x000000142f007388 */ /* 0x0207e20000000c00 */
[----:B------:R-:W-:Y:S05]  /*6910*/  BRA `(.L_x_8149) ;  /* 0x0000000000047947 */ /* 0x000fea0003800000 */
.L_x_8150:
[----:B------:R2:W-:Y:S02]  /*6920*/  STS.128 [R47], RZ ;  /* 0x000000ff2f007388 */ /* 0x0005e40000000c00 */
.L_x_8149:
[----:B------:R-:W-:Y:S05]  /*6930*/  BSYNC.RECONVERGENT B1 ;  /* 0x0000000000017941 */ /* 0x000fea0003800200 */
.L_x_8148:
        /* <DEDUP_REMOVED lines=94> */
.L_x_8154:
[----:B------:R-:W-:Y:S05]  /*6f20*/  BSYNC.RECONVERGENT B0 ;  /* 0x0000000000007941 */ /* 0x000fea0003800200 */
.L_x_8153:
[----:B-----5:R1:W-:Y:S02]  /*6f30*/  STS.128 [R47+0x800], R20 ;  /* 0x000800142f007388 */ /* 0x0203e40000000c00 */
.L_x_8139:
[----:B------:R-:W-:Y:S05]  /*6f40*/  BSYNC.RECONVERGENT B2 ;  /* 0x0000000000027941 */ /* 0x000fea0003800200 */
.L_x_8134:
        /* <DEDUP_REMOVED lines=14> */
.L_x_8157:
[----:B------:R3:W-:Y:S02]  /*7030*/  STS.128 [R47+0x1000], RZ ;  /* 0x001000ff2f007388 */ /* 0x0007e40000000c00 */
.L_x_8156:
[----:B------:R-:W-:Y:S05]  /*7040*/  BSYNC.RECONVERGENT B0 ;  /* 0x0000000000007941 */ /* 0x000fea0003800200 */
.L_x_8155:
        /* <DEDUP_REMOVED lines=14> */
.L_x_8160:
[----:B------:R3:W-:Y:S02]  /*7130*/  STS.128 [R47+0x1800], RZ ;  /* 0x001800ff2f007388 */ /* 0x0007e40000000c00 */
.L_x_8159:
[----:B------:R-:W-:Y:S05]  /*7140*/  BSYNC.RECONVERGENT B0 ;  /* 0x0000000000007941 */ /* 0x000fea0003800200 */
.L_x_8158:
        /* <DEDUP_REMOVED lines=13> */
.L_x_8163:
[----:B------:R1:W-:Y:S02]  /*7220*/  STS.128 [R47+0x2000], RZ ;  /* 0x002000ff2f007388 */ /* 0x0003e40000000c00 */
.L_x_8162:
[----:B------:R-:W-:Y:S05]  /*7230*/  BSYNC.RECONVERGENT B0 ;  /* 0x0000000000007941 */ /* 0x000fea0003800200 */
.L_x_8161:
        /* <DEDUP_REMOVED lines=13> */
.L_x_8166:
[----:B------:R1:W-:Y:S02]  /*7310*/  STS.128 [R47+0x2800], RZ ;  /* 0x002800ff2f007388 */ /* 0x0003e40000000c00 */
.L_x_8165:
[----:B------:R-:W-:Y:S05]  /*7320*/  BSYNC.RECONVERGENT B0 ;  /* 0x0000000000007941 */ /* 0x000fea0003800200 */
.L_x_8164:
[----:B--2---:R-:W2:Y:S04]  /*7330*/  LD.E.64 R16, desc[UR4][R84.64+0x1c0] ;  /* 0x0001c00454107980 */ /* 0x004ea8000c101b00 */
[----:B------:R-:W3:Y:S01]  /*7340*/  LD.E.64 R10, desc[UR4][R84.64+0x1b8] ;  /* 0x0001b804540a7980 */ /* 0x000ee2000c101b00 */
[----:B-1----:R-:W-:Y:S02]  /*7350*/  MOV R8, R145 ;  /* 0x0000009100087202 */ /* 0x002fe40000000f00 */
[----:B------:R-:W-:Y:S01]  /*7360*/  MOV R9, RZ ;  /* 0x000000ff00097202 */ /* 0x000fe20000000f00 */
[----:B----4-:R-:W4:Y:S04]  /*7370*/  LD.E R6, desc[UR4][R84.64+0xd8] ;  /* 0x0000d80454067980 */ /* 0x010f28000c101900 */
[----:B------:R-:W0:Y:S01]  /*7380*/  LDGDEPBAR ;  /* 0x00000000000079af */ /* 0x000e220000000000 */
[----:B--2---:R-:W-:-:S04]  /*7390*/  IMAD.WIDE.U32 R8, R146, R16, R8 ;  /* 0x0000001092087225 */ /* 0x004fc800078e0008 */
[----:B------:R-:W-:Y:S01]  /*73a0*/  IMAD R0, R17, R146, RZ ;  /* 0x0000009211007224 */ /* 0x000fe200078e02ff */
[----:B---3--:R-:W-:-:S04]  /*73b0*/  LEA R10, P0, R8, R10, 0x2 ;  /* 0x0000000a080a7211 */ /* 0x008fc800078010ff */
        /* <DEDUP_REMOVED lines=18> */
.L_x_8169:
[----:B------:R3:W-:Y:S01]  /*74e0*/  STS.128 [R47+0x3000], RZ ;  /* 0x003000ff2f007388 */ /* 0x0007e20000000c00 */
[----:B------:R-:W-:Y:S05]  /*74f0*/  BRA `(.L_x_8170) ;  /* 0x0000000000047947 */ /* 0x000fea0003800000 */
.L_x_8168:
[----:B------:R1:W-:Y:S02]  /*7500*/  STS.128 [R47+0x3000], RZ ;  /* 0x003000ff2f007388 */ /* 0x0003e40000000c00 */
.L_x_8170:
[----:B------:R-:W-:Y:S05]  /*7510*/  BSYNC.RECONVERGENT B0 ;  /* 0x0000000000007941 */ /* 0x000fea0003800200 */
.L_x_8167:
[----:B------:R-:W-:Y:S01]  /*7520*/  ISETP.GE.AND P1, PT, R14, R5, PT ;  /* 0x000000050e00720c */ /* 0x000fe20003f26270 */
[C---:B--2---:R-:W-:Y:S01]  /*7530*/  IMAD.SHL.U32 R6, R138.reuse, 0x40, RZ ;  /* 0x000000408a067824 */ /* 0x044fe200078e00ff */
        /* <DEDUP_REMOVED lines=13> */
.L_x_8173:
[----:B------:R4:W-:Y:S02]  /*7610*/  STS.128 [R47+0x3800], RZ ;  /* 0x003800ff2f007388 */ /* 0x0009e40000000c00 */
.L_x_8172:
[----:B------:R-:W-:Y:S05]  /*7620*/  BSYNC.RECONVERGENT B0 ;  /* 0x0000000000007941 */ /* 0x000fea0003800200 */
.L_x_8171:
        /* <DEDUP_REMOVED lines=13> */
.L_x_8176:
[----:B------:R1:W-:Y:S02]  /*7700*/  STS.128 [R47+0x4000], RZ ;  /* 0x004000ff2f007388 */ /* 0x0003e40000000c00 */
.L_x_8175:
[----:B------:R-:W-:Y:S05]  /*7710*/  BSYNC.RECONVERGENT B0 ;  /* 0x0000000000007941 */ /* 0x000fea0003800200 */
.L_x_8174:
        /* <DEDUP_REMOVED lines=13> */
.L_x_8179:
[----:B------:R1:W-:Y:S02]  /*77f0*/  STS.128 [R47+0x4800], RZ ;  /* 0x004800ff2f007388 */ /* 0x0003e40000000c00 */
.L_x_8178:
[----:B------:R-:W-:Y:S05]  /*7800*/  BSYNC.RECONVERGENT B0 ;  /* 0x0000000000007941 */ /* 0x000fea0003800200 */
.L_x_8177:
[C---:B-1----:R-:W-:Y:S01]  /*7810*/  IMAD.SHL.U32 R5, R46.reuse, 0x10, RZ ;  /* 0x000000102e057824 */ /* 0x042fe200078e00ff */
[----:B------:R-:W-:Y:S01]  /*7820*/  SHF.R.U32.HI R90, RZ, 0x1, R46 ;  /* 0x00000001ff5a7819 */ /* 0x000fe2000001162e */
[C---:B------:R-:W-:Y:S01]  /*7830*/  IMAD.SHL.U32 R7, R46.reuse, 0x20, RZ ;  /* 0x000000202e077824 */ /* 0x040fe200078e00ff */
[----:B------:R-:W-:Y:S01]  /*7840*/  LOP3.LUT P0, RZ, R46, 0x4, RZ, 0xc0, !PT ;  /* 0x000000042eff7812 */ /* 0x000fe2000780c0ff */
[----:B------:R-:W-:Y:S01]  /*7850*/  IMAD.MOV.U32 R72, RZ, RZ, 0x20 ;  /* 0x00000020ff487424 */ /* 0x000fe200078e00ff */
[----:B------:R-:W-:Y:S01]  /*7860*/  LOP3.LUT R91, R5, 0x3e00, RZ, 0xc0, !PT ;  /* 0x00003e00055b7812 */ /* 0x000fe200078ec0ff */
[----:B------:R-:W0:Y:S01]  /*7870*/  LDGDEPBAR ;  /* 0x00000000000079af */ /* 0x000e220000000000 */
[----:B------:R-:W-:Y:S01]  /*7880*/  LOP3.LUT R14, R90, 0x8, RZ, 0xc0, !PT ;  /* 0x000000085a0e7812 */ /* 0x000fe200078ec0ff */
[----:B------:R-:W-:Y:S01]  /*7890*/  BSSY.RECONVERGENT B1, `(.L_x_8180) ;  /* 0x00000b6000017945 */ /* 0x000fe20003800200 */
[----:B------:R-:W-:Y:S02]  /*78a0*/  LOP3.LUT R4, R7, 0xc0, RZ, 0xc0, !PT ;  /* 0x000000c007047812 */ /* 0x000fe400078ec0ff */
[----:B------:R-:W-:-:S02]  /*78b0*/  LOP3.LUT R6, R91, 0x20, R7, 0xf8, !PT ;  /* 0x000000205b067812 */ /* 0x000fc400078ef807 */
[--C-:B------:R-:W-:Y:S02]  /*78c0*/  LOP3.LUT R14, R14, 0xc0, R7.reuse, 0xf8, !PT ;  /* 0x000000c00e0e7812 */ /* 0x100fe400078ef807 */
[----:B------:R-:W-:Y:S02]  /*78d0*/  LOP3.LUT R5, R5, 0x100, RZ, 0xc0, !PT ;  /* 0x0000010005057812 */ /* 0x000fe400078ec0ff */
[----:B------:R-:W-:Y:S02]  /*78e0*/  LOP3.LUT R4, R4, 0x8, R46, 0xf8, !PT ;  /* 0x0000000804047812 */ /* 0x000fe400078ef82e */
        /* <DEDUP_REMOVED lines=8> */
[----:B------:R-:W-:Y:S01]  /*7970*/  IMAD R120, R4, 0x2, R49 ;  /* 0x0000000204787824 */ /* 0x000fe200078e0231 */
[----:B------:R-:W-:-:S02]  /*7980*/  P2R R4, PR, RZ, 0x1 ;  /* 0x00000001ff047803 */ /* 0x000fc40000000000 */
[----:B------:R1:W-:Y:S01]  /*7990*/  LDSM.16.M88.4 R116, [R112] ;  /* 0x000000007074783b */ /* 0x0003e20000000200 */
[----:B------:R-:W-:-:S03]  /*79a0*/  ISETP.NE.AND P0, PT, R44, 0x1, PT ;  /* 0x000000012c00780c */ /* 0x000fc60003f05270 */
[----:B------:R-:W2:Y:S01]  /*79b0*/  LDSM.16.M88.4 R64, [R120+0x1000] ;  /* 0x001000007840783b */ /* 0x000ea20000000200 */
[----:B------:R-:W-:-:S03]  /*79c0*/  P2R R15, PR, RZ, 0x1 ;  /* 0x00000001ff0f7803 */ /* 0x000fc60000000000 */
[----:B------:R-:W3:Y:S04]  /*79d0*/  LDSM.16.M88.4 R56, [R120+0x1400] ;  /* 0x001400007838783b */ /* 0x000ee80000000200 */
[----:B------:R-:W3:Y:S04]  /*79e0*/  LDSM.16.M88.4 R48, [R120+0x1800] ;  /* 0x001800007830783b */ /* 0x000ee80000000200 */
[----:B------:R-:W3:Y:S04]  /*79f0*/  LDSM.16.M88.4 R36, [R120+0x1c00] ;  /* 0x001c00007824783b */ /* 0x000ee80000000200 */
[----:B-----5:R-:W3:Y:S01]  /*7a00*/  LDSM.16.M88.4 R28, [R120+0x2000] ;  /* 0x00200000781c783b */ /* 0x020ee20000000200 */
[----:B-1----:R-:W-:-:S03]  /*7a10*/  IMAD.IADD R112, R112, 0x1, R72 ;  /* 0x0000000170707824 */ /* 0x002fc600078e0248 */
[----:B------:R-:W1:Y:S01]  /*7a20*/  LDSM.16.M88.4 R20, [R120+0x2400] ;  /* 0x002400007814783b */ /* 0x000e620000000200 */
[----:B------:R-:W-:-:S03]  /*7a30*/  IMAD.IADD R72, R120, 0x1, R72 ;  /* 0x0000000178487824 */ /* 0x000fc600078e0248 */
[----:B----4-:R-:W4:Y:S04]  /*7a40*/  LDSM.16.M88.4 R8, [R120+0x2800] ;  /* 0x002800007808783b */ /* 0x010f280000000200 */
[----:B------:R-:W4:Y:S04]  /*7a50*/  LDSM.16.M88.4 R120, [R120+0x2c00] ;  /* 0x002c00007878783b */ /* 0x000f280000000200 */
[----:B------:R-:W-:Y:S04]  /*7a60*/  LDSM.16.M88.4 R108, [R72+0x1000] ;  /* 0x00100000486c783b */ /* 0x000fe80000000200 */
        /* <DEDUP_REMOVED lines=9> */
[----:B------:R-:W2:Y:S04]  /*7b00*/  LDSM.16.M88.4 R112, [R112] ;  /* 0x000000007070783b */ /* 0x000ea80000000200 */
[----:B------:R-:W3:Y:S01]  /*7b10*/  LDSM.16.M88.4 R72, [R72+0x2c00] ;  /* 0x002c00004848783b */ /* 0x000ee20000000200 */
[----:B------:R-:W-:Y:S01]  /*7b20*/  HMMA.16816.F32 R40, R116, R36, RZ ;  /* 0x000000247428723c */ /* 0x000fe200000018ff */
[----:B------:R-:W-:-:S07]  /*7b30*/  DEPBAR.LE SB0, 0x0 ;  /* 0x000080000000791a */ /* 0x000fce0000000000 */
[C---:B------:R-:W-:Y:S08]  /*7b40*/  HMMA.16816.F32 R32, R116.reuse, R28, RZ ;  /* 0x0000001c7420723c */ /* 0x040ff000000018ff */
[C---:B-1----:R-:W-:Y:S08]  /*7b50*/  HMMA.16816.F32 R24, R116.reuse, R20, RZ ;  /* 0x000000147418723c */ /* 0x042ff000000018ff */
        /* <DEDUP_REMOVED lines=41> */
.L_x_8183:
        /* <DEDUP_REMOVED lines=36> */
[----:B------:R-:W-:Y:S01]  /*8030*/  @P4 VIADD R79, R79, 0x1 ;  /* 0x000000014f4f4836 */ /* 0x000fe20000000000 */
[----:B------:R-:W2:Y:S02]  /*8040*/  LD.E.64 R76, desc[UR4][R84.64+0x38] ;  /* 0x00003804544c7980 */ /* 0x000ea4000c101b00 */
        /* <DEDUP_REMOVED lines=25> */
.L_x_8184:
[----:B------:R-:W-:Y:S05]  /*81e0*/  BSYNC.RECONVERGENT B0 ;  /* 0x0000000000007941 */ /* 0x000fea0003800200 */
.L_x_8182:
[----:B------:R-:W-:-:S13]  /*81f0*/  ISETP.GE.AND P1, PT, R12, R148, PT ;  /* 0x000000940c00720c */ /* 0x000fda0003f26270 */
[CC--:B------:R-:W-:Y:S01]  /*8200*/  @!P1 IADD3 R13, P3, P2, R2.reuse, R141.reuse, R2 ;  /* 0x0000008d020d9210 */ /* 0x0c0fe20007a7e002 */
[----:B------:R-:W-:Y:S01]  /*8210*/  @!P1 IMAD.MOV.U32 R76, RZ, RZ, R141 ;  /* 0x000000ffff4c9224 */ /* 0x000fe200078e008d */
[CC--:B------:R-:W-:Y:S01]  /*8220*/  @!P1 IADD3 R74, P0, PT, R2.reuse, R141.reuse, RZ ;  /* 0x0000008d024a9210 */ /* 0x0c0fe20007f1e0ff */
[----:B------:R-:W-:Y:S01]  /*8230*/  @!P1 IMAD.MOV.U32 R77, RZ, RZ, R140 ;  /* 0x000000ffff4d9224 */ /* 0x000fe200078e008c */
[C-C-:B------:R-:W-:Y:S02]  /*8240*/  @!P1 IADD3.X R12, PT, PT, R3.reuse, R140, R3.reuse, P3, P2 ;  /* 0x0000008c030c9210 */ /* 0x140fe40001fe4403 */
[----:B------:R-:W-:Y:S01]  /*8250*/  @!P1 IADD3 R72, P4, P3, R2, R141, R2 ;  /* 0x0000008d02489210 */ /* 0x000fe20007b9e002 */
        /* <DEDUP_REMOVED lines=25> */
.L_x_8181:
[----:B------:R-:W-:Y:S05]  /*83f0*/  BSYNC.RECONVERGENT B1 ;  /* 0x0000000000017941 */ /* 0x000fea0003800200 */
.L_x_8180:
[----:B------:R-:W2:Y:S01]  /*8400*/  S2R R133, SR_TID.X ;  /* 0x0000000000857919 */ /* 0x000ea20000002100 */
[----:B-1----:R-:W-:Y:S02]  /*8410*/  LEA R47, R44, 0xffffff80, 0x7 ;  /* 0xffffff802c2f7811 */ /* 0x002fe400078e38ff */
[----:B--2---:R-:W-:Y:S01]  /*8420*/  SHF.R.U32.HI R86, RZ, 0x2, R133 ;  /* 0x00000002ff567819 */ /* 0x004fe20000011685 */
[----:B------:R-:W-:-:S03]  /*8430*/  IMAD.SHL.U32 R87, R133, 0x2, RZ ;  /* 0x0000000285577824 */ /* 0x000fc600078e00ff */
[----:B------:R-:W-:Y:S02]  /*8440*/  LOP3.LUT R86, R86, 0x7, RZ, 0xc0, !PT ;  /* 0x0000000756567812 */ /* 0x000fe400078ec0ff */
[----:B------:R-:W-:Y:S02]  /*8450*/  LOP3.LUT R87, R87, 0x6, RZ, 0xc0, !PT ;  /* 0x0000000657577812 */ /* 0x000fe400078ec0ff */
[----:B------:R-:W-:Y:S02]  /*8460*/  LOP3.LUT R2, R86, 0x1f0, R90, 0xf8, !PT ;  /* 0x000001f056027812 */ /* 0x000fe400078ef85a */
[C-C-:B------:R-:W-:Y:S02]  /*8470*/  LOP3.LUT R102, R47.reuse, 0x39, R87.reuse, 0xfe, !PT ;  /* 0x000000392f667812 */ /* 0x140fe400078efe57 */
[--C-:B------:R-:W-:Y:S01]  /*8480*/  LOP3.LUT R108, R47, 0x18, R87.reuse, 0xfe, !PT ;  /* 0x000000182f6c7812 */ /* 0x100fe200078efe57 */
[----:B------:R-:W-:Y:S01]  /*8490*/  IMAD R2, R147, 0x40, R2 ;  /* 0x0000004093027824 */ /* 0x000fe200078e0202 */
[----:B------:R-:W-:-:S02]  /*84a0*/  LOP3.LUT R109, R47, 0x11, R87, 0xfe, !PT ;  /* 0x000000112f6d7812 */ /* 0x000fc400078efe57 */
[----:B------:R-:W-:Y:S02]  /*84b0*/  LOP3.LUT R115, R47, 0x61, R87, 0xfe, !PT ;  /* 0x000000612f737812 */ /* 0x000fe400078efe57 */
[----:B------:R-:W-:Y:S02]  /*84c0*/  IADD3 R2, PT, PT, R45, R2, -R149 ;  /* 0x000000022d027210 */ /* 0x000fe40007ffe895 */
[C-C-:B------:R-:W-:Y:S02]  /*84d0*/  LOP3.LUT R96, R47.reuse, 0x1, R87.reuse, 0xfe, !PT ;  /* 0x000000012f607812 */ /* 0x140fe400078efe57 */
[C-C-:B------:R-:W-:Y:S01]  /*84e0*/  LOP3.LUT R12, R47.reuse, 0x9, R87.reuse, 0xfe, !PT ;  /* 0x000000092f0c7812 */ /* 0x140fe200078efe57 */
[C---:B------:R-:W-:Y:S01]  /*84f0*/  IMAD.IADD R77, R2.reuse, 0x1, -R102 ;  /* 0x00000001024d7824 */ /* 0x040fe200078e0a66 */
[C-C-:B------:R-:W-:Y:S01]  /*8500*/  LOP3.LUT R3, R47.reuse, 0x8, R87.reuse, 0xfe, !PT ;  /* 0x000000082f037812 */ /* 0x140fe200078efe57 */
[C---:B------:R-:W-:Y:S01]  /*8510*/  IMAD.IADD R92, R2.reuse, 0x1, -R108 ;  /* 0x00000001025c7824 */ /* 0x040fe200078e0a6c */
[----:B------:R-:W-:Y:S01]  /*8520*/  LOP3.LUT R98, R47, 0x51, R87, 0xfe, !PT ;  /* 0x000000512f627812 */ /* 0x000fe200078efe57 */
[C---:B------:R-:W-:Y:S01]  /*8530*/  IMAD.IADD R93, R2.reuse, 0x1, -R109 ;  /* 0x00000001025d7824 */ /* 0x040fe200078e0a6d */
[----:B------:R-:W-:Y:S01]  /*8540*/  IABS R77, R77 ;  /* 0x0000004d004d7213 */ /* 0x000fe20000000000 */
[C---:B------:R-:W-:Y:S01]  /*8550*/  IMAD.IADD R111, R2.reuse, 0x1, -R96 ;  /* 0x00000001026f7824 */ /* 0x040fe200078e0a60 */
[----:B------:R-:W-:Y:S01]  /*8560*/  IABS R92, R92 ;  /* 0x0000005c005c7213 */ /* 0x000fe20000000000 */
[C---:B------:R-:W-:Y:S01]  /*8570*/  IMAD.IADD R94, R2.reuse, 0x1, -R12 ;  /* 0x00000001025e7824 */ /* 0x040fe200078e0a0c */
[----:B------:R-:W-:Y:S01]  /*8580*/  I2FP.F32.S32 R77, R77 ;  /* 0x0000004d004d7245 */ /* 0x000fe20000201400 */
[----:B------:R-:W-:Y:S01]  /*8590*/  IMAD.IADD R95, R2, 0x1, -R3 ;  /* 0x00000001025f7824 */ /* 0x000fe200078e0a03 */
[----:B------:R-:W-:-:S02]  /*85a0*/  IABS R93, R93 ;  /* 0x0000005d005d7213 */ /* 0x000fc40000000000 */
[----:B------:R-:W-:Y:S01]  /*85b0*/  I2FP.F32.S32 R92, R92 ;  /* 0x0000005c005c7245 */ /* 0x000fe20000201400 */
[C---:B------:R-:W-:Y:S01]  /*85c0*/  FFMA.FTZ R77, -R0.reuse, R77, R37 ;  /* 0x0000004d004d7223 */ /* 0x040fe20000010125 */
[----:B------:R-:W-:Y:S02]  /*85d0*/  I2FP.F32.S32 R93, R93 ;  /* 0x0000005d005d7245 */ /* 0x000fe40000201400 */
[C-C-:B------:R-:W-:Y:S01]  /*85e0*/  LOP3.LUT R37, R47.reuse, 0x58, R87.reuse, 0xfe, !PT ;  /* 0x000000582f257812 */ /* 0x140fe200078efe57 */
[C---:B------:R-:W-:Y:S01]  /*85f0*/  FFMA.FTZ R92, -R0.reuse, R92, R56 ;  /* 0x0000005c005c7223 */ /* 0x040fe20000010138 */
[----:B------:R-:W-:Y:S01]  /*8600*/  LOP3.LUT R56, R47, 0x30, R87, 0xfe, !PT ;  /* 0x000000302f387812 */ /* 0x000fe200078efe57 */
[----:B------:R-:W-:Y:S01]  /*8610*/  FFMA.FTZ R93, -R0, R93, R61 ;  /* 0x0000005d005d7223 */ /* 0x000fe2000001013d */
[----:B------:R-:W-:Y:S01]  /*8620*/  IABS R111, R111 ;  /* 0x0000006f006f7213 */ /* 0x000fe20000000000 */
[C---:B------:R-:W-:Y:S01]  /*8630*/  IMAD.IADD R61, R2.reuse, 0x1, -R37 ;  /* 0x00000001023d7824 */ /* 0x040fe200078e0a25 */
[----:B------:R-:W-:Y:S01]  /*8640*/  IABS R94, R94 ;  /* 0x0000005e005e7213 */ /* 0x000fe20000000000 */
[----:B------:R-:W-:Y:S01]  /*8650*/  IMAD.IADD R80, R2, 0x1, -R56 ;  /* 0x0000000102507824 */ /* 0x000fe200078e0a38 */
[----:B------:R-:W-:-:S02]  /*8660*/  I2FP.F32.S32 R111, R111 ;  /* 0x0000006f006f7245 */ /* 0x000fc40000201400 */
[----:B------:R-:W-:Y:S02]  /*8670*/  IABS R61, R61 ;  /* 0x0000003d003d7213 */ /* 0x000fe40000000000 */
[----:B------:R-:W-:Y:S01]  /*8680*/  IABS R80, R80 ;  /* 0x0000005000507213 */ /* 0x000fe20000000000 */
[----:B------:R-:W-:Y:S01]  /*8690*/  FFMA.FTZ R111, -R0, R111, R69 ;  /* 0x0000006f006f7223 */ /* 0x000fe20000010145 */
[----:B------:R-:W-:Y:S01]  /*86a0*/  I2FP.F32.S32 R61, R61 ;  /* 0x0000003d003d7245 */ /* 0x000fe20000201400 */
[----:B------:R-:W-:Y:S01]  /*86b0*/  IMAD.IADD R69, R2, 0x1, -R98 ;  /* 0x0000000102457824 */ /* 0x000fe200078e0a62 */
[----:B------:R-:W-:Y:S02]  /*86c0*/  I2FP.F32.S32 R80, R80 ;  /* 0x0000005000507245 */ /* 0x000fe40000201400 */
[----:B------:R-:W-:Y:S01]  /*86d0*/  I2FP.F32.S32 R94, R94 ;  /* 0x0000005e005e7245 */ /* 0x000fe20000201400 */
[----:B------:R-:W-:Y:S01]  /*86e0*/  FFMA.FTZ R61, -R0, R61, R20 ;  /* 0x0000003d003d7223 */ /* 0x000fe20000010114 */
[----:B------:R-:W-:-:S02]  /*86f0*/  IMAD.IADD R20, R2, 0x1, -R115 ;  /* 0x0000000102147824 */ /* 0x000fc400078e0a73 */
[C---:B------:R-:W-:Y:S01]  /*8700*/  FFMA.FTZ R80, -R0.reuse, R80, R40 ;  /* 0x0000005000507223 */ /* 0x040fe20000010128 */
[----:B------:R-:W-:Y:S01]  /*8710*/  LOP3.LUT R40, R47, 0x41, R87, 0xfe, !PT ;  /* 0x000000412f287812 */ /* 0x000fe200078efe57 */
[----:B------:R-:W-:Y:S01]  /*8720*/  FFMA.FTZ R94, -R0, R94, R65 ;  /* 0x0000005e005e7223 */ /* 0x000fe20000010141 */
[----:B------:R-:W-:Y:S02]  /*8730*/  ISETP.GE.AND P3, PT, R3, R45, PT ;  /* 0x0000002d0300720c */ /* 0x000fe40003f66270 */
[----:B------:R-:W-:Y:S01]  /*8740*/  IABS R20, R20 ;  /* 0x0000001400147213 */ /* 0x000fe20000000000 */
[C---:B------:R-:W-:Y:S01]  /*8750*/  IMAD.IADD R75, R2.reuse, 0x1, -R40 ;  /* 0x00000001024b7824 */ /* 0x040fe200078e0a28 */
[C---:B------:R-:W-:Y:S02]  /*8760*/  LOP3.LUT R65, R47.reuse, 0x19, R87, 0xfe, !PT ;  /* 0x000000192f417812 */ /* 0x040fe400078efe57 */
[----:B------:R-:W-:Y:S02]  /*8770*/  I2FP.F32.S32 R20, R20 ;  /* 0x0000001400147245 */ /* 0x000fe40000201400 */
[----:B------:R-:W-:Y:S01]  /*8780*/  IABS R75, R75 ;  /* 0x0000004b004b7213 */ /* 0x000fe20000000000 */
[----:B------:R-:W-:Y:S01]  /*8790*/  IMAD.IADD R89, R2, 0x1, -R65 ;  /* 0x0000000102597824 */ /* 0x000fe200078e0a41 */
[C---:B------:R-:W-:Y:S01]  /*87a0*/  LOP3.LUT R107, R47.reuse, 0x21, R87, 0xfe, !PT ;  /* 0x000000212f6b7812 */ /* 0x040fe200078efe57 */
[----:B------:R-:W-:Y:S01]  /*87b0*/  FFMA.FTZ R17, -R0, R20, R17 ;  /* 0x0000001400117223 */ /* 0x000fe20000010111 */
[----:B------:R-:W-:Y:S01]  /*87c0*/  I2FP.F32.S32 R75, R75 ;  /* 0x0000004b004b7245 */ /* 0x000fe20000201400 */
[----:B------:R-:W2:Y:S01]  /*87d0*/  LD.E R20, desc[UR4][R84.64+0xdc] ;  /* 0x0000dc0454147980 */ /* 0x000ea2000c101900 */
[C---:B------:R-:W-:Y:S01]  /*87e0*/  LOP3.LUT R99, R47.reuse, 0x50, R87, 0xfe, !PT ;  /* 0x000000502f637812 */ /* 0x040fe200078efe57 */
[----:B------:R-:W-:Y:S01]  /*87f0*/  IMAD.IADD R83, R2, 0x1, -R107 ;  /* 0x0000000102537824 */ /* 0x000fe200078e0a6b */
[C---:B------:R-:W-:Y:S01]  /*8800*/  LOP3.LUT R3, R47.reuse, 0x48, R87, 0xfe, !PT ;  /* 0x000000482f037812 */ /* 0x040fe200078efe57 */
[----:B------:R-:W-:Y:S01]  /*8810*/  FFMA.FTZ R75, -R0, R75, R33 ;  /* 0x0000004b004b7223 */ /* 0x000fe20000010121 */
[C---:B------:R-:W-:Y:S01]  /*8820*/  LOP3.LUT R103, R47.reuse, 0x38, R87, 0xfe, !PT ;  /* 0x000000382f677812 */ /* 0x040fe200078efe57 */
[C---:B------:R-:W-:Y:S01]  /*8830*/  IMAD.IADD R72, R2.reuse, 0x1, -R99 ;  /* 0x0000000102487824 */ /* 0x040fe200078e0a63 */
[----:B------:R-:W-:Y:S01]  /*8840*/  IABS R69, R69 ;  /* 0x0000004500457213 */ /* 0x000fe20000000000 */
[C---:B------:R-:W-:Y:S01]  /*8850*/  IMAD.IADD R74, R2.reuse, 0x1, -R3 ;  /* 0x00000001024a7824 */ /* 0x040fe200078e0a03 */
[C---:B------:R-:W-:Y:S01]  /*8860*/  LOP3.LUT R33, R47.reuse, 0x68, R87, 0xfe, !PT ;  /* 0x000000682f217812 */ /* 0x040fe200078efe57 */
[----:B------:R-:W-:Y:S01]  /*8870*/  IMAD.IADD R78, R2, 0x1, -R103 ;  /* 0x00000001024e7824 */ /* 0x000fe200078e0a67 */
[----:B------:R-:W-:-:S02]  /*8880*/  LOP3.LUT R110, R47, 0x10, R87, 0xfe, !PT ;  /* 0x000000102f6e7812 */ /* 0x000fc400078efe57 */
[----:B------:R-:W-:Y:S01]  /*8890*/  I2FP.F32.S32 R69, R69 ;  /* 0x0000004500457245 */ /* 0x000fe20000201400 */
[C---:B------:R-:W-:Y:S01]  /*88a0*/  IMAD.IADD R97, R2.reuse, 0x1, -R33 ;  /* 0x0000000102617824 */ /* 0x040fe200078e0a21 */
[----:B------:R-:W-:Y:S01]  /*88b0*/  IABS R95, R95 ;  /* 0x0000005f005f7213 */ /* 0x000fe20000000000 */
[----:B------:R-:W-:Y:S01]  /*88c0*/  IMAD.IADD R13, R2, 0x1, -R110 ;  /* 0x00000001020d7824 */ /* 0x000fe200078e0a6e */
[----:B------:R-:W-:Y:S01]  /*88d0*/  IABS R89, R89 ;  /* 0x0000005900597213 */ /* 0x000fe20000000000 */
[----:B------:R-:W-:Y:S01]  /*88e0*/  FFMA.FTZ R69, -R0, R69, R25 ;  /* 0x0000004500457223 */ /* 0x000fe20000010119 */
[----:B------:R-:W-:Y:S02]  /*88f0*/  IABS R83, R83 ;  /* 0x0000005300537213 */ /* 0x000fe40000000000 */
[----:B------:R-:W-:Y:S02]  /*8900*/  LOP3.LUT R100, R47, 0x49, R87, 0xfe, !PT ;  /* 0x000000492f647812 */ /* 0x000fe400078efe57 */
[----:B------:R-:W-:-:S02]  /*8910*/  IABS R72, R72 ;  /* 0x0000004800487213 */ /* 0x000fc40000000000 */
[----:B------:R-:W-:Y:S01]  /*8920*/  IABS R74, R74 ;  /* 0x0000004a004a7213 */ /* 0x000fe20000000000 */
[----:B------:R-:W-:Y:S01]  /*8930*/  IMAD.IADD R73, R2, 0x1, -R100 ;  /* 0x0000000102497824 */ /* 0x000fe200078e0a64 */
[----:B------:R-:W-:Y:S02]  /*8940*/  I2FP.F32.S32 R95, R95 ;  /* 0x0000005f005f7245 */ /* 0x000fe40000201400 */
[----:B------:R-:W-:Y:S02]  /*8950*/  I2FP.F32.S32 R89, R89 ;  /* 0x0000005900597245 */ /* 0x000fe40000201400 */
[----:B------:R-:W-:Y:S01]  /*8960*/  I2FP.F32.S32 R83, R83 ;  /* 0x0000005300537245 */ /* 0x000fe20000201400 */
[C---:B------:R-:W-:Y:S01]  /*8970*/  FFMA.FTZ R95, -R0.reuse, R95, R64 ;  /* 0x0000005f005f7223 */ /* 0x040fe20000010140 */
[----:B------:R-:W-:Y:S01]  /*8980*/  LOP3.LUT R101, R47, 0x40, R87, 0xfe, !PT ;  /* 0x000000402f657812 */ /* 0x000fe200078efe57 */
[C---:B------:R-:W-:Y:S01]  /*8990*/  FFMA.FTZ R89, -R0.reuse, R89, R57 ;  /* 0x0000005900597223 */ /* 0x040fe20000010139 */
[----:B------:R-:W-:Y:S01]  /*89a0*/  IABS R78, R78 ;  /* 0x0000004e004e7213 */ /* 0x000fe20000000000 */
[----:B------:R-:W-:Y:S01]  /*89b0*/  FFMA.FTZ R83, -R0, R83, R53 ;  /* 0x0000005300537223 */ /* 0x000fe20000010135 */
[----:B------:R-:W-:Y:S01]  /*89c0*/  I2FP.F32.S32 R72, R72 ;  /* 0x0000004800487245 */ /* 0x000fe20000201400 */
[----:B------:R-:W-:Y:S01]  /*89d0*/  IMAD.IADD R76, R2, 0x1, -R101 ;  /* 0x00000001024c7824 */ /* 0x000fe200078e0a65 */
[----:B------:R-:W-:-:S02]  /*89e0*/  I2FP.F32.S32 R74, R74 ;  /* 0x0000004a004a7245 */ /* 0x000fc40000201400 */
[C-C-:B------:R-:W-:Y:S01]  /*89f0*/  LOP3.LUT R120, R47.reuse, 0x60, R87.reuse, 0xfe, !PT ;  /* 0x000000602f787812 */ /* 0x140fe200078efe57 */
[C---:B------:R-:W-:Y:S01]  /*8a00*/  FFMA.FTZ R72, -R0.reuse, R72, R24 ;  /* 0x0000004800487223 */ /* 0x040fe20000010118 */
[C---:B------:R-:W-:Y:S01]  /*8a10*/  LOP3.LUT R25, R47.reuse, 0x69, R87, 0xfe, !PT ;  /* 0x000000692f197812 */ /* 0x040fe200078efe57 */
[----:B------:R-:W-:Y:S01]  /*8a20*/  FFMA.FTZ R74, -R0, R74, R28 ;  /* 0x0000004a004a7223 */ /* 0x000fe2000001011c */
[----:B------:R-:W-:Y:S01]  /*8a30*/  IABS R97, R97 ;  /* 0x0000006100617213 */ /* 0x000fe20000000000 */
[C---:B------:R-:W-:Y:S01]  /*8a40*/  IMAD.IADD R57, R2.reuse, 0x1, -R120 ;  /* 0x0000000102397824 */ /* 0x040fe200078e0a78 */
[----:B------:R-:W-:Y:S01]  /*8a50*/  I2FP.F32.S32 R78, R78 ;  /* 0x0000004e004e7245 */ /* 0x000fe20000201400 */
[C---:B------:R-:W-:Y:S01]  /*8a60*/  IMAD.IADD R53, R2.reuse, 0x1, -R25 ;  /* 0x0000000102357824 */ /* 0x040fe200078e0a19 */
[----:B------:R-:W-:Y:S02]  /*8a70*/  IABS R13, R13 ;  /* 0x0000000d000d7213 */ /* 0x000fe40000000000 */
[----:B------:R-:W-:Y:S01]  /*8a80*/  I2FP.F32.S32 R97, R97 ;  /* 0x0000006100617245 */ /* 0x000fe20000201400 */
[----:B------:R-:W-:Y:S01]  /*8a90*/  VIADD R28, R2, 0x8 ;  /* 0x00000008021c7836 */ /* 0x000fe20000000000 */
[C-C-:B------:R-:W-:Y:S01]  /*8aa0*/  LOP3.LUT R64, R47.reuse, 0x20, R87.reuse, 0xfe, !PT ;  /* 0x000000202f407812 */ /* 0x140fe200078efe57 */
[C---:B------:R-:W-:Y:S01]  /*8ab0*/  FFMA.FTZ R78, -R0.reuse, R78, R36 ;  /* 0x0000004e004e7223 */ /* 0x040fe20000010124 */
[----:B------:R-:W-:Y:S01]  /*8ac0*/  IABS R73, R73 ;  /* 0x0000004900497213 */ /* 0x000fe20000000000 */
[----:B------:R-:W-:Y:S01]  /*8ad0*/  FFMA.FTZ R97, -R0, R97, R8 ;  /* 0x0000006100617223 */ /* 0x000fe20000010108 */
[C-C-:B------:R-:W-:Y:S01]  /*8ae0*/  LOP3.LUT R24, R47.reuse, 0x70, R87.reuse, 0xfe, !PT ;  /* 0x000000702f187812 */ /* 0x140fe200078efe57 */
[----:B------:R-:W-:Y:S01]  /*8af0*/  IMAD.IADD R88, R2, 0x1, -R64 ;  /* 0x0000000102587824 */ /* 0x000fe200078e0a40 */
[----:B------:R-:W-:Y:S01]  /*8b00*/  I2FP.F32.S32 R13, R13 ;  /* 0x0000000d000d7245 */ /* 0x000fe20000201400 */
[----:B------:R-:W-:Y:S01]  /*8b10*/  IMAD.IADD R8, R28, 0x1, -R96 ;  /* 0x000000011c087824 */ /* 0x000fe200078e0a60 */
[----:B------:R-:W-:Y:S01]  /*8b20*/  IABS R76, R76 ;  /* 0x0000004c004c7213 */ /* 0x000fe20000000000 */
[----:B------:R-:W-:Y:S01]  /*8b30*/  IMAD.IADD R114, R2, 0x1, -R24 ;  /* 0x0000000102727824 */ /* 0x000fe200078e0a18 */
[----:B------:R-:W-:Y:S01]  /*8b40*/  LOP3.LUT R36, R47, 0x59, R87, 0xfe, !PT ;  /* 0x000000592f247812 */ /* 0x000fe200078efe57 */
[----:B------:R-:W-:Y:S01]  /*8b50*/  FFMA.FTZ R13, -R0, R13, R60 ;  /* 0x0000000d000d7223 */ /* 0x000fe2000001013c */
[----:B------:R-:W-:-:S02]  /*8b60*/  I2FP.F32.S32 R73, R73 ;  /* 0x0000004900497245 */ /* 0x000fc40000201400 */
[----:B------:R-:W-:Y:S01]  /*8b70*/  IABS R57, R57 ;  /* 0x0000003900397213 */ /* 0x000fe20000000000 */
[----:B------:R-:W-:Y:S01]  /*8b80*/  IMAD.IADD R60, R2, 0x1, -R36 ;  /* 0x00000001023c7824 */ /* 0x000fe200078e0a24 */
        /* <DEDUP_REMOVED lines=10> */
[----:B------:R-:W-:-:S02]  /*8c30*/  LOP3.LUT R29, R47, 0x78, R87, 0xfe, !PT ;  /* 0x000000782f1d7812 */ /* 0x000fc400078efe57 */
[----:B------:R-:W-:Y:S02]  /*8c40*/  IABS R8, R8 ;  /* 0x0000000800087213 */ /* 0x000fe40000000000 */
[----:B------:R-:W-:Y:S01]  /*8c50*/  I2FP.F32.S32 R88, R88 ;  /* 0x0000005800587245 */ /* 0x000fe20000201400 */
[----:B------:R-:W-:Y:S01]  /*8c60*/  IMAD.IADD R16, R2, 0x1, -R29 ;  /* 0x0000000102107824 */ /* 0x000fe200078e0a1d */
[----:B------:R-:W-:Y:S02]  /*8c70*/  IABS R60, R60 ;  /* 0x0000003c003c7213 */ /* 0x000fe40000000000 */
[----:B------:R-:W-:Y:S01]  /*8c80*/  I2FP.F32.S32 R114, R114 ;  /* 0x0000007200727245 */ /* 0x000fe20000201400 */
[C---:B------:R-:W-:Y:S01]  /*8c90*/  FFMA.FTZ R88, -R0.reuse, R88, R52 ;  /* 0x0000005800587223 */ /* 0x040fe20000010134 */
[C---:B------:R-:W-:Y:S02]  /*8ca0*/  LOP3.LUT R32, R47.reuse, 0x71, R87, 0xfe, !PT ;  /* 0x000000712f207812 */ /* 0x040fe400078efe57 */
[----:B------:R-:W-:Y:S01]  /*8cb0*/  I2FP.F32.S32 R8, R8 ;  /* 0x0000000800087245 */ /* 0x000fe20000201400 */
[----:B------:R-:W-:Y:S01]  /*8cc0*/  FFMA.FTZ R114, -R0, R114, R4 ;  /* 0x0000007200727223 */ /* 0x000fe20000010104 */
[C---:B------:R-:W-:Y:S01]  /*8cd0*/  LOP3.LUT R9, R47.reuse, R87, RZ, 0xfc, !PT ;  /* 0x000000572f097212 */ /* 0x040fe200078efcff */
[----:B------:R-:W-:Y:S01]  /*8ce0*/  IMAD.IADD R106, R2, 0x1, -R32 ;  /* 0x00000001026a7824 */ /* 0x000fe200078e0a20 */
[----:B------:R-:W-:Y:S01]  /*8cf0*/  I2FP.F32.S32 R60, R60 ;  /* 0x0000003c003c7245 */ /* 0x000fe20000201400 */
[----:B------:R-:W-:Y:S01]  /*8d00*/  FFMA.FTZ R8, -R0, R8, R71 ;  /* 0x0000000800087223 */ /* 0x000fe20000010147 */
[C---:B------:R-:W-:Y:S01]  /*8d10*/  LOP3.LUT R104, R47.reuse, 0x29, R87, 0xfe, !PT ;  /* 0x000000292f687812 */ /* 0x040fe200078efe57 */
[----:B------:R-:W-:Y:S01]  /*8d20*/  IMAD.IADD R4, R2, 0x1, -R9 ;  /* 0x0000000102047824 */ /* 0x000fe200078e0a09 */
[----:B------:R-:W-:Y:S01]  /*8d30*/  LOP3.LUT R52, R47, 0x31, R87, 0xfe, !PT ;  /* 0x000000312f347812 */ /* 0x000fe200078efe57 */
[----:B------:R-:W-:Y:S01]  /*8d40*/  FFMA.FTZ R60, -R0, R60, R21 ;  /* 0x0000003c003c7223 */ /* 0x000fe20000010115 */
[-C--:B------:R-:W-:Y:S01]  /*8d50*/  ISETP.GE.AND P0, PT, R9, R45.reuse, PT ;  /* 0x0000002d0900720c */ /* 0x080fe20003f06270 */
[----:B------:R-:W-:Y:S01]  /*8d60*/  IMAD.IADD R9, R28, 0x1, -R9 ;  /* 0x000000011c097824 */ /* 0x000fe200078e0a09 */
[----:B------:R-:W-:Y:S01]  /*8d70*/  ISETP.GE.AND P4, PT, R96, R45, PT ;  /* 0x0000002d6000720c */ /* 0x000fe20003f86270 */
[C---:B------:R-:W-:Y:S01]  /*8d80*/  IMAD.IADD R81, R2.reuse, 0x1, -R104 ;  /* 0x0000000102517824 */ /* 0x040fe200078e0a68 */
[----:B------:R-:W-:Y:S01]  /*8d90*/  IABS R16, R16 ;  /* 0x0000001000107213 */ /* 0x000fe20000000000 */
[----:B------:R-:W-:Y:S01]  /*8da0*/  IMAD.IADD R79, R2, 0x1, -R52 ;  /* 0x00000001024f7824 */ /* 0x000fe200078e0a34 */
[----:B------:R-:W-:-:S02]  /*8db0*/  IABS R106, R106 ;  /* 0x0000006a006a7213 */ /* 0x000fc40000000000 */
[----:B------:R-:W-:Y:S01]  /*8dc0*/  FSEL R21, R8, -INF , !P4 ;  /* 0xff80000008157808 */ /* 0x000fe20006000000 */
[----:B------:R-:W-:Y:S01]  /*8dd0*/  IMAD.MOV.U32 R96, RZ, RZ, R16 ;  /* 0x000000ffff607224 */ /* 0x000fe200078e0010 */
[----:B------:R-:W-:Y:S01]  /*8de0*/  IABS R4, R4 ;  /* 0x0000000400047213 */ /* 0x000fe20000000000 */
[C---:B------:R-:W-:Y:S01]  /*8df0*/  IMAD.IADD R8, R28.reuse, 0x1, -R110 ;  /* 0x000000011c087824 */ /* 0x040fe200078e0a6e */
[----:B------:R-:W-:Y:S01]  /*8e00*/  IABS R9, R9 ;  /* 0x0000000900097213 */ /* 0x000fe20000000000 */
[----:B------:R-:W-:Y:S01]  /*8e10*/  IMAD.IADD R16, R28, 0x1, -R12 ;  /* 0x000000011c107824 */ /* 0x000fe200078e0a0c */
[----:B------:R-:W-:Y:S02]  /*8e20*/  I2FP.F32.S32 R106, R106 ;  /* 0x0000006a006a7245 */ /* 0x000fe40000201400 */
[----:B------:R-:W-:Y:S02]  /*8e30*/  IABS R81, R81 ;  /* 0x0000005100517213 */ /* 0x000fe40000000000 */
[----:B------:R-:W-:-:S02]  /*8e40*/  I2FP.F32.S32 R4, R4 ;  /* 0x0000000400047245 */ /* 0x000fc40000201400 */
[----:B------:R-:W-:Y:S02]  /*8e50*/  IABS R79, R79 ;  /* 0x0000004f004f7213 */ /* 0x000fe40000000000 */
[----:B------:R-:W-:Y:S02]  /*8e60*/  I2FP.F32.S32 R9, R9 ;  /* 0x0000000900097245 */ /* 0x000fe40000201400 */
[----:B------:R-:W-:Y:S02]  /*8e70*/  IABS R8, R8 ;  /* 0x0000000800087213 */ /* 0x000fe40000000000 */
[----:B------:R-:W-:Y:S01]  /*8e80*/  IABS R16, R16 ;  /* 0x0000001000107213 */ /* 0x000fe20000000000 */
[C---:B------:R-:W-:Y:S01]  /*8e90*/  FFMA.FTZ R106, -R0.reuse, R106, R5 ;  /* 0x0000006a006a7223 */ /* 0x040fe20000010105 */
[----:B------:R-:W-:Y:S01]  /*8ea0*/  I2FP.F32.S32 R81, R81 ;  /* 0x0000005100517245 */ /* 0x000fe20000201400 */
[C---:B------:R-:W-:Y:S01]  /*8eb0*/  FFMA.FTZ R5, -R0.reuse, R4, R66 ;  /* 0x0000000400057223 */ /* 0x040fe20000010142 */
[----:B------:R-:W-:Y:S01]  /*8ec0*/  I2FP.F32.S32 R79, R79 ;  /* 0x0000004f004f7245 */ /* 0x000fe20000201400 */
[C---:B------:R-:W-:Y:S01]  /*8ed0*/  FFMA.FTZ R9, -R0.reuse, R9, R70 ;  /* 0x0000000900097223 */ /* 0x040fe20000010146 */
[----:B------:R-:W-:Y:S01]  /*8ee0*/  I2FP.F32.S32 R8, R8 ;  /* 0x0000000800087245 */ /* 0x000fe20000201400 */
[C---:B------:R-:W-:Y:S01]  /*8ef0*/  FFMA.FTZ R81, -R0.reuse, R81, R49 ;  /* 0x0000005100517223 */ /* 0x040fe20000010131 */
[----:B------:R-:W-:Y:S01]  /*8f00*/  LOP3.LUT R105, R47, 0x28, R87, 0xfe, !PT ;  /* 0x000000282f697812 */ /* 0x000fe200078efe57 */
[C---:B------:R-:W-:Y:S01]  /*8f10*/  FFMA.FTZ R79, -R0.reuse, R79, R41 ;  /* 0x0000004f004f7223 */ /* 0x040fe20000010129 */
[----:B------:R-:W-:Y:S01]  /*8f20*/  I2FP.F32.S32 R16, R16 ;  /* 0x0000001000107245 */ /* 0x000fe20000201400 */
[----:B------:R-:W-:Y:S01]  /*8f30*/  FFMA.FTZ R49, -R0, R4, R68 ;  /* 0x0000000400317223 */ /* 0x000fe20000010144 */
[-C--:B------:R-:W-:Y:S01]  /*8f40*/  ISETP.GE.AND P1, PT, R110, R45.reuse, PT ;  /* 0x0000002d6e00720c */ /* 0x080fe20003f26270 */
[----:B------:R-:W-:Y:S01]  /*8f50*/  FFMA.FTZ R62, -R0, R8, R62 ;  /* 0x00000008003e7223 */ /* 0x000fe2000001013e */
[----:B------:R-:W-:Y:S01]  /*8f60*/  FSEL R95, R95, -INF , !P3 ;  /* 0xff8000005f5f7808 */ /* 0x000fe20005800000 */
[----:B------:R-:W-:Y:S01]  /*8f70*/  IMAD.IADD R82, R2, 0x1, -R105 ;  /* 0x0000000102527824 */ /* 0x000fe200078e0a69 */
[----:B------:R-:W-:Y:S01]  /*8f80*/  FSEL R5, R5, -INF , !P3 ;  /* 0xff80000005057808 */ /* 0x000fe20005800000 */
[----:B------:R-:W-:Y:S01]  /*8f90*/  FFMA.FTZ R4, -R0, R16, R67 ;  /* 0x0000001000047223 */ /* 0x000fe20000010143 */
[----:B------:R-:W-:Y:S01]  /*8fa0*/  FSEL R41, R9, -INF , !P0 ;  /* 0xff80000009297808 */ /* 0x000fe20004000000 */
[C---:B------:R-:W-:Y:S01]  /*8fb0*/  IMAD.IADD R8, R28.reuse, 0x1, -R65 ;  /* 0x000000011c087824 */ /* 0x040fe200078e0a41 */
[----:B------:R-:W-:Y:S01]  /*8fc0*/  ISETP.GE.AND P3, PT, R65, R45, PT ;  /* 0x0000002d4100720c */ /* 0x000fe20003f66270 */
[C---:B------:R-:W-:Y:S01]  /*8fd0*/  IMAD.IADD R9, R28.reuse, 0x1, -R108 ;  /* 0x000000011c097824 */ /* 0x040fe200078e0a6c */
[----:B------:R-:W-:Y:S01]  /*8fe0*/  IABS R82, R82 ;  /* 0x0000005200527213 */ /* 0x000fe20000000000 */
[----:B------:R-:W-:-:S02]  /*8ff0*/  IMAD.IADD R16, R28, 0x1, -R64 ;  /* 0x000000011c107824 */ /* 0x000fc400078e0a40 */
[----:B------:R-:W-:Y:S01]  /*9000*/  IMAD.IADD R65, R28, 0x1, -R107 ;  /* 0x000000011c417824 */ /* 0x000fe200078e0a6b */
[----:B------:R-:W-:Y:S02]  /*9010*/  FSEL R67, R13, -INF , !P1 ;  /* 0xff8000000d437808 */ /* 0x000fe40004800000 */
[----:B------:R-:W-:Y:S01]  /*9020*/  FSEL R13, R62, -INF , !P1 ;  /* 0xff8000003e0d7808 */ /* 0x000fe20004800000 */
[----:B------:R-:W-:Y:S01]  /*9030*/  IMAD.IADD R62, R28, 0x1, -R104 ;  /* 0x000000011c3e7824 */ /* 0x000fe200078e0a68 */
[----:B------:R-:W-:Y:S02]  /*9040*/  IABS R9, R9 ;  /* 0x0000000900097213 */ /* 0x000fe40000000000 */
[----:B------:R-:W-:Y:S02]  /*9050*/  IABS R16, R16 ;  /* 0x0000001000107213 */ /* 0x000fe40000000000 */
[----:B------:R-:W-:Y:S02]  /*9060*/  IABS R65, R65 ;  /* 0x0000004100417213 */ /* 0x000fe40000000000 */
[----:B------:R-:W-:Y:S01]  /*9070*/  ISETP.GE.AND P2, PT, R12, R45, PT ;  /* 0x0000002d0c00720c */ /* 0x000fe20003f46270 */
[----:B------:R-:W-:Y:S01]  /*9080*/  IMAD.IADD R12, R28, 0x1, -R109 ;  /* 0x000000011c0c7824 */ /* 0x000fe200078e0a6d */
[----:B------:R-:W-:-:S02]  /*9090*/  I2FP.F32.S32 R82, R82 ;  /* 0x0000005200527245 */ /* 0x000fc40000201400 */
[----:B------:R-:W-:Y:S02]  /*90a0*/  I2FP.F32.S32 R9, R9 ;  /* 0x0000000900097245 */ /* 0x000fe40000201400 */
[----:B------:R-:W-:Y:S01]  /*90b0*/  IABS R62, R62 ;  /* 0x0000003e003e7213 */ /* 0x000fe20000000000 */
[C---:B------:R-:W-:Y:S01]  /*90c0*/  FFMA.FTZ R82, -R0.reuse, R82, R48 ;  /* 0x0000005200527223 */ /* 0x040fe20000010130 */
[----:B------:R-:W-:Y:S02]  /*90d0*/  I2FP.F32.S32 R16, R16 ;  /* 0x0000001000107245 */ /* 0x000fe40000201400 */
[----:B------:R-:W-:Y:S01]  /*90e0*/  I2FP.F32.S32 R65, R65 ;  /* 0x0000004100417245 */ /* 0x000fe20000201400 */
[C---:B------:R-:W-:Y:S01]  /*90f0*/  FFMA.FTZ R9, -R0.reuse, R9, R58 ;  /* 0x0000000900097223 */ /* 0x040fe2000001013a */
[----:B------:R-:W-:Y:S01]  /*9100*/  IABS R12, R12 ;  /* 0x0000000c000c7213 */ /* 0x000fe20000000000 */
[C---:B------:R-:W-:Y:S01]  /*9110*/  FFMA.FTZ R16, -R0.reuse, R16, R54 ;  /* 0x0000001000107223 */ /* 0x040fe20000010136 */
[----:B------:R-:W-:Y:S01]  /*9120*/  I2FP.F32.S32 R62, R62 ;  /* 0x0000003e003e7245 */ /* 0x000fe20000201400 */
[----:B------:R-:W-:Y:S01]  /*9130*/  FFMA.FTZ R55, -R0, R65, R55 ;  /* 0x0000004100377223 */ /* 0x000fe20000010137 */
[----:B------:R-:W-:-:S02]  /*9140*/  FSEL R48, R111, -INF , !P4 ;  /* 0xff8000006f307808 */ /* 0x000fc40006000000 */
[----:B------:R-:W-:Y:S02]  /*9150*/  FSEL R94, R94, -INF , !P2 ;  /* 0xff8000005e5e7808 */ /* 0x000fe40005000000 */
[----:B------:R-:W-:Y:S02]  /*9160*/  FSEL R4, R4, -INF , !P2 ;  /* 0xff80000004047808 */ /* 0x000fe40005000000 */
[-C--:B------:R-:W-:Y:S02]  /*9170*/  ISETP.GE.AND P4, PT, R108, R45.reuse, PT ;  /* 0x0000002d6c00720c */ /* 0x080fe40003f86270 */
[-C--:B------:R-:W-:Y:S01]  /*9180*/  ISETP.GE.AND P2, PT, R64, R45.reuse, PT ;  /* 0x0000002d4000720c */ /* 0x080fe20003f46270 */
[----:B------:R-:W-:Y:S01]  /*9190*/  IMAD.IADD R64, R28, 0x1, -R105 ;  /* 0x000000011c407824 */ /* 0x000fe200078e0a69 */
[----:B------:R-:W-:Y:S01]  /*91a0*/  ISETP.GE.AND P1, PT, R107, R45, PT ;  /* 0x0000002d6b00720c */ /* 0x000fe20003f26270 */
[----:B------:R-:W-:Y:S01]  /*91b0*/  FFMA.FTZ R51, -R0, R62, R51 ;  /* 0x0000003e00337223 */ /* 0x000fe20000010133 */
[----:B------:R-:W-:-:S02]  /*91c0*/  I2FP.F32.S32 R12, R12 ;  /* 0x0000000c000c7245 */ /* 0x000fc40000201400 */
[----:B------:R-:W-:Y:S02]  /*91d0*/  FSEL R49, R49, -INF , !P0 ;  /* 0xff80000031317808 */ /* 0x000fe40004000000 */
[----:B------:R-:W-:Y:S02]  /*91e0*/  ISETP.GE.AND P0, PT, R109, R45, PT ;  /* 0x0000002d6d00720c */ /* 0x000fe40003f06270 */
[----:B------:R-:W-:Y:S02]  /*91f0*/  FSEL R58, R92, -INF , !P4 ;  /* 0xff8000005c3a7808 */ /* 0x000fe40006000000 */
[----:B------:R-:W-:Y:S02]  /*9200*/  FSEL R9, R9, -INF , !P4 ;  /* 0xff80000009097808 */ /* 0x000fe40006000000 */
[----:B------:R-:W-:Y:S02]  /*9210*/  FSEL R88, R88, -INF , !P2 ;  /* 0xff80000058587808 */ /* 0x000fe40005000000 */
[----:B------:R-:W-:-:S02]  /*9220*/  FSEL R16, R16, -INF , !P2 ;  /* 0xff80000010107808 */ /* 0x000fc40005000000 */
[----:B------:R-:W-:Y:S01]  /*9230*/  FSEL R62, R55, -INF , !P1 ;  /* 0xff800000373e7808 */ /* 0x000fe20004800000 */
[----:B------:R-:W-:Y:S01]  /*9240*/  IMAD.IADD R55, R28, 0x1, -R52 ;  /* 0x000000011c377824 */ /* 0x000fe200078e0a34 */
[-C--:B------:R-:W-:Y:S02]  /*9250*/  ISETP.GE.AND P4, PT, R104, R45.reuse, PT ;  /* 0x0000002d6800720c */ /* 0x080fe40003f86270 */
[----:B------:R-:W-:Y:S01]  /*9260*/  ISETP.GE.AND P2, PT, R52, R45, PT ;  /* 0x0000002d3400720c */ /* 0x000fe20003f46270 */
[----:B------:R-:W-:Y:S01]  /*9270*/  IMAD.IADD R52, R28, 0x1, -R102 ;  /* 0x000000011c347824 */ /* 0x000fe200078e0a66 */
[----:B------:R-:W-:Y:S01]  /*9280*/  IABS R64, R64 ;  /* 0x0000004000407213 */ /* 0x000fe20000000000 */
[----:B------:R-:W-:Y:S01]  /*9290*/  FFMA.FTZ R12, -R0, R12, R63 ;  /* 0x0000000c000c7223 */ /* 0x000fe2000001013f */
[----:B------:R-:W-:Y:S02]  /*92a0*/  FSEL R63, R93, -INF , !P0 ;  /* 0xff8000005d3f7808 */ /* 0x000fe40004000000 */
[----:B------:R-:W-:Y:S01]  /*92b0*/  FSEL R93, R51, -INF , !P4 ;  /* 0xff800000335d7808 */ /* 0x000fe20006000000 */
[----:B------:R-:W-:Y:S01]  /*92c0*/  IMAD.IADD R51, R28, 0x1, -R101 ;  /* 0x000000011c337824 */ /* 0x000fe200078e0a65 */
[----:B------:R-:W-:-:S02]  /*92d0*/  I2FP.F32.S32 R64, R64 ;  /* 0x0000004000407245 */ /* 0x000fc40000201400 */
[----:B------:R-:W-:Y:S02]  /*92e0*/  IABS R52, R52 ;  /* 0x0000003400347213 */ /* 0x000fe40000000000 */
[----:B------:R-:W-:Y:S01]  /*92f0*/  IABS R55, R55 ;  /* 0x0000003700377213 */ /* 0x000fe20000000000 */
[----:B------:R-:W-:Y:S01]  /*9300*/  FFMA.FTZ R54, -R0, R64, R50 ;  /* 0x0000004000367223 */ /* 0x000fe20000010132 */
[----:B------:R-:W-:Y:S02]  /*9310*/  FSEL R12, R12, -INF , !P0 ;  /* 0xff8000000c0c7808 */ /* 0x000fe40004000000 */
[----:B------:R-:W-:Y:S02]  /*9320*/  IABS R51, R51 ;  /* 0x0000003300337213 */ /* 0x000fe40000000000 */
[----:B------:R-:W-:Y:S02]  /*9330*/  I2FP.F32.S32 R52, R52 ;  /* 0x0000003400347245 */ /* 0x000fe40000201400 */
[----:B------:R-:W-:-:S02]  /*9340*/  ISETP.GE.AND P0, PT, R105, R45, PT ;  /* 0x0000002d6900720c */ /* 0x000fc40003f06270 */
[----:B------:R-:W-:Y:S01]  /*9350*/  I2FP.F32.S32 R55, R55 ;  /* 0x0000003700377245 */ /* 0x000fe20000201400 */
[----:B------:R-:W-:Y:S01]  /*9360*/  FFMA.FTZ R39, -R0, R52, R39 ;  /* 0x0000003400277223 */ /* 0x000fe20000010127 */
[----:B------:R-:W-:Y:S02]  /*9370*/  FSEL R50, R89, -INF , !P3 ;  /* 0xff80000059327808 */ /* 0x000fe40005800000 */
[----:B------:R-:W-:Y:S02]  /*9380*/  I2FP.F32.S32 R51, R51 ;  /* 0x0000003300337245 */ /* 0x000fe40000201400 */
[----:B------:R-:W-:Y:S02]  /*9390*/  IABS R8, R8 ;  /* 0x0000000800087213 */ /* 0x000fe40000000000 */
[----:B------:R-:W-:Y:S02]  /*93a0*/  FSEL R82, R82, -INF , !P0 ;  /* 0xff80000052527808 */ /* 0x000fe40004000000 */
[----:B------:R-:W-:-:S02]  /*93b0*/  FSEL R89, R54, -INF , !P0 ;  /* 0xff80000036597808 */ /* 0x000fc40004000000 */
[----:B------:R-:W-:Y:S01]  /*93c0*/  ISETP.GE.AND P0, PT, R102, R45, PT ;  /* 0x0000002d6600720c */ /* 0x000fe20003f06270 */
[----:B------:R-:W-:Y:S01]  /*93d0*/  FFMA.FTZ R43, -R0, R55, R43 ;  /* 0x00000037002b7223 */ /* 0x000fe2000001012b */
[----:B------:R-:W-:Y:S01]  /*93e0*/  I2FP.F32.S32 R8, R8 ;  /* 0x0000000800087245 */ /* 0x000fe20000201400 */
[----:B------:R-:W-:Y:S01]  /*93f0*/  IMAD.IADD R54, R28, 0x1, -R103 ;  /* 0x000000011c367824 */ /* 0x000fe200078e0a67 */
[----:B------:R-:W-:Y:S01]  /*9400*/  FSEL R81, R81, -INF , !P4 ;  /* 0xff80000051517808 */ /* 0x000fe20006000000 */
[----:B------:R-:W-:Y:S01]  /*9410*/  FFMA.FTZ R34, -R0, R51, R34 ;  /* 0x0000003300227223 */ /* 0x000fe20000010122 */
[----:B------:R-:W-:Y:S02]  /*9420*/  ISETP.GE.AND P4, PT, R101, R45, PT ;  /* 0x0000002d6500720c */ /* 0x000fe40003f86270 */
[----:B------:R-:W-:Y:S01]  /*9430*/  FSEL R108, R39, -INF , !P0 ;  /* 0xff800000276c7808 */ /* 0x000fe20004000000 */
[----:B------:R-:W-:Y:S01]  /*9440*/  IMAD.IADD R39, R28, 0x1, -R3 ;  /* 0x000000011c277824 */ /* 0x000fe200078e0a03 */
[----:B------:R-:W-:Y:S01]  /*9450*/  FSEL R79, R79, -INF , !P2 ;  /* 0xff8000004f4f7808 */ /* 0x000fe20005000000 */
[----:B------:R-:W-:Y:S01]  /*9460*/  FFMA.FTZ R8, -R0, R8, R59 ;  /* 0x0000000800087223 */ /* 0x000fe2000001013b */
[----:B------:R-:W-:-:S02]  /*9470*/  FSEL R101, R43, -INF , !P2 ;  /* 0xff8000002b657808 */ /* 0x000fc40005000000 */
[----:B------:R-:W-:Y:S02]  /*9480*/  IABS R54, R54 ;  /* 0x0000003600367213 */ /* 0x000fe40000000000 */
[----:B------:R-:W-:Y:S01]  /*9490*/  ISETP.GE.AND P2, PT, R3, R45, PT ;  /* 0x0000002d0300720c */ /* 0x000fe20003f46270 */
[----:B------:R-:W-:Y:S01]  /*94a0*/  IMAD.IADD R3, R28, 0x1, -R98 ;  /* 0x000000011c037824 */ /* 0x000fe200078e0a62 */
[----:B------:R-:W-:Y:S01]  /*94b0*/  FSEL R113, R34, -INF , !P4 ;  /* 0xff80000022717808 */ /* 0x000fe20006000000 */
[----:B------:R-:W-:Y:S01]  /*94c0*/  IMAD.IADD R34, R28, 0x1, -R99 ;  /* 0x000000011c227824 */ /* 0x000fe200078e0a63 */
[----:B------:R-:W-:Y:S02]  /*94d0*/  IABS R39, R39 ;  /* 0x0000002700277213 */ /* 0x000fe40000000000 */
[----:B------:R-:W-:Y:S02]  /*94e0*/  I2FP.F32.S32 R54, R54 ;  /* 0x0000003600367245 */ /* 0x000fe40000201400 */
[----:B------:R-:W-:-:S02]  /*94f0*/  FSEL R8, R8, -INF , !P3 ;  /* 0xff80000008087808 */ /* 0x000fc40005800000 */
[----:B------:R-:W-:Y:S01]  /*9500*/  ISETP.GE.AND P3, PT, R56, R45, PT ;  /* 0x0000002d3800720c */ /* 0x000fe20003f66270 */
[----:B------:R-:W-:Y:S01]  /*9510*/  IMAD.IADD R56, R28, 0x1, -R56 ;  /* 0x000000011c387824 */ /* 0x000fe200078e0a38 */
[----:B------:R-:W-:Y:S02]  /*9520*/  IABS R34, R34 ;  /* 0x0000002200227213 */ /* 0x000fe40000000000 */
[----:B------:R-:W-:Y:S02]  /*9530*/  IABS R3, R3 ;  /* 0x0000000300037213 */ /* 0x000fe40000000000 */
[----:B------:R-:W-:Y:S01]  /*9540*/  I2FP.F32.S32 R39, R39 ;  /* 0x0000002700277245 */ /* 0x000fe20000201400 */
[C---:B------:R-:W-:Y:S01]  /*9550*/  FFMA.FTZ R38, -R0.reuse, R54, R38 ;  /* 0x0000003600267223 */ /* 0x040fe20000010126 */
[----:B------:R-:W-:Y:S02]  /*9560*/  FSEL R83, R83, -INF , !P1 ;  /* 0xff80000053537808 */ /* 0x000fe40004800000 */
[----:B------:R-:W-:Y:S01]  /*9570*/  ISETP.GE.AND P1, PT, R103, R45, PT ;  /* 0x0000002d6700720c */ /* 0x000fe20003f26270 */
[----:B------:R-:W-:Y:S01]  /*9580*/  FFMA.FTZ R30, -R0, R39, R30 ;  /* 0x00000027001e7223 */ /* 0x000fe2000001011e */
[----:B------:R-:W-:-:S02]  /*9590*/  I2FP.F32.S32 R34, R34 ;  /* 0x0000002200227245 */ /* 0x000fc40000201400 */
[----:B------:R-:W-:Y:S02]  /*95a0*/  I2FP.F32.S32 R3, R3 ;  /* 0x0000000300037245 */ /* 0x000fe40000201400 */
[----:B------:R-:W-:Y:S01]  /*95b0*/  IABS R56, R56 ;  /* 0x0000003800387213 */ /* 0x000fe20000000000 */
[----:B------:R-:W-:Y:S01]  /*95c0*/  FFMA.FTZ R26, -R0, R34, R26 ;  /* 0x00000022001a7223 */ /* 0x000fe2000001011a */
[----:B------:R-:W-:Y:S01]  /*95d0*/  FSEL R103, R38, -INF , !P1 ;  /* 0xff80000026677808 */ /* 0x000fe20004800000 */
[----:B------:R-:W-:Y:S01]  /*95e0*/  IMAD.IADD R38, R28, 0x1, -R100 ;  /* 0x000000011c267824 */ /* 0x000fe200078e0a64 */
[----:B------:R-:W-:Y:S01]  /*95f0*/  FSEL R77, R77, -INF , !P0 ;  /* 0xff8000004d4d7808 */ /* 0x000fe20004000000 */
[----:B------:R-:W-:Y:S01]  /*9600*/  FFMA.FTZ R27, -R0, R3, R27 ;  /* 0x00000003001b7223 */ /* 0x000fe2000001011b */
[----:B------:R-:W-:Y:S02]  /*9610*/  I2FP.F32.S32 R56, R56 ;  /* 0x0000003800387245 */ /* 0x000fe40000201400 */
[----:B------:R-:W-:-:S02]  /*9620*/  ISETP.GE.AND P0, PT, R99, R45, PT ;  /* 0x0000002d6300720c */ /* 0x000fc40003f06270 */
[----:B------:R-:W-:Y:S01]  /*9630*/  FSEL R111, R30, -INF , !P2 ;  /* 0xff8000001e6f7808 */ /* 0x000fe20005000000 */
[----:B------:R-:W-:Y:S01]  /*9640*/  IMAD.IADD R30, R28, 0x1, -R120 ;  /* 0x000000011c1e7824 */ /* 0x000fe200078e0a78 */
[----:B------:R-:W-:Y:S01]  /*9650*/  FMNMX3.FTZ R3, R49, R48, R95, !PT ;  /* 0x0000003031037276 */ /* 0x000fe2000781005f */
[----:B------:R-:W-:Y:S01]  /*9660*/  FFMA.FTZ R42, -R0, R56, R42 ;  /* 0x00000038002a7223 */ /* 0x000fe2000001012a */
[----:B------:R-:W-:Y:S02]  /*9670*/  IABS R38, R38 ;  /* 0x0000002600267213 */ /* 0x000fe40000000000 */
[----:B------:R-:W-:Y:S01]  /*9680*/  FSEL R110, R26, -INF , !P0 ;  /* 0xff8000001a6e7808 */ /* 0x000fe20004000000 */
[C---:B------:R-:W-:Y:S01]  /*9690*/  IMAD.IADD R26, R28.reuse, 0x1, -R115 ;  /* 0x000000011c1a7824 */ /* 0x040fe200078e0a73 */
[----:B------:R-:W-:Y:S02]  /*96a0*/  FMNMX3.FTZ R3, R3, R94, R67, !PT ;  /* 0x0000005e03037276 */ /* 0x000fe40007810043 */
[----:B------:R-:W-:Y:S01]  /*96b0*/  IABS R30, R30 ;  /* 0x0000001e001e7213 */ /* 0x000fe20000000000 */
[----:B------:R-:W-:Y:S01]  /*96c0*/  IMAD.IADD R104, R28, 0x1, -R37 ;  /* 0x000000011c687824 */ /* 0x000fe200078e0a25 */
[----:B------:R-:W-:-:S02]  /*96d0*/  I2FP.F32.S32 R38, R38 ;  /* 0x0000002600267245 */ /* 0x000fc40000201400 */
[----:B------:R-:W-:Y:S02]  /*96e0*/  FMNMX3.FTZ R3, R3, R63, R58, !PT ;  /* 0x0000003f03037276 */ /* 0x000fe4000781003a */
[----:B------:R-:W-:Y:S02]  /*96f0*/  FSEL R80, R80, -INF , !P3 ;  /* 0xff80000050507808 */ /* 0x000fe40005800000 */
[----:B------:R-:W-:Y:S02]  /*9700*/  FSEL R105, R42, -INF , !P3 ;  /* 0xff8000002a697808 */ /* 0x000fe40005800000 */
[----:B------:R-:W-:Y:S02]  /*9710*/  IABS R26, R26 ;  /* 0x0000001a001a7213 */ /* 0x000fe40000000000 */
[----:B------:R-:W-:Y:S02]  /*9720*/  I2FP.F32.S32 R30, R30 ;  /* 0x0000001e001e7245 */ /* 0x000fe40000201400 */
[-C--:B------:R-:W-:Y:S01]  /*9730*/  ISETP.GE.AND P3, PT, R40, R45.reuse, PT ;  /* 0x0000002d2800720c */ /* 0x080fe20003f66270 */
[----:B------:R-:W-:Y:S01]  /*9740*/  IMAD.IADD R40, R28, 0x1, -R40 ;  /* 0x000000011c287824 */ /* 0x000fe200078e0a28 */
[----:B------:R-:W-:Y:S01]  /*9750*/  FMNMX3.FTZ R3, R3, R50, R88, !PT ;  /* 0x0000003203037276 */ /* 0x000fe20007810058 */
[----:B------:R-:W-:Y:S01]  /*9760*/  FFMA.FTZ R31, -R0, R38, R31 ;  /* 0x00000026001f7223 */ /* 0x000fe2000001011f */
[----:B------:R-:W-:Y:S01]  /*9770*/  FSEL R78, R78, -INF , !P1 ;  /* 0xff8000004e4e7808 */ /* 0x000fe20004800000 */
[----:B------:R-:W-:Y:S01]  /*9780*/  FFMA.FTZ R18, -R0, R30, R18 ;  /* 0x0000001e00127223 */ /* 0x000fe20000010112 */
[----:B------:R-:W-:-:S02]  /*9790*/  ISETP.GE.AND P1, PT, R100, R45, PT ;  /* 0x0000002d6400720c */ /* 0x000fc40003f26270 */
[----:B------:R-:W-:Y:S02]  /*97a0*/  IABS R104, R104 ;  /* 0x0000006800687213 */ /* 0x000fe40000000000 */
[----:B------:R-:W-:Y:S02]  /*97b0*/  I2FP.F32.S32 R26, R26 ;  /* 0x0000001a001a7245 */ /* 0x000fe40000201400 */
[----:B------:R-:W-:Y:S02]  /*97c0*/  FMNMX3.FTZ R30, R3, R83, R82, !PT ;  /* 0x00000053031e7276 */ /* 0x000fe40007810052 */
[----:B------:R-:W-:Y:S01]  /*97d0*/  IABS R40, R40 ;  /* 0x0000002800287213 */ /* 0x000fe20000000000 */
[----:B------:R-:W-:Y:S01]  /*97e0*/  FFMA.FTZ R3, -R0, R26, R19 ;  /* 0x0000001a00037223 */ /* 0x000fe20000010113 */
[----:B------:R-:W-:Y:S01]  /*97f0*/  FSEL R112, R31, -INF , !P1 ;  /* 0xff8000001f707808 */ /* 0x000fe20004800000 */
[----:B------:R-:W-:Y:S01]  /*9800*/  IMAD.IADD R31, R28, 0x1, -R36 ;  /* 0x000000011c1f7824 */ /* 0x000fe200078e0a24 */
[----:B------:R-:W-:-:S02]  /*9810*/  I2FP.F32.S32 R104, R104 ;  /* 0x0000006800687245 */ /* 0x000fc40000201400 */
[----:B------:R-:W-:Y:S02]  /*9820*/  FMNMX3.FTZ R26, R30, R81, R80, !PT ;  /* 0x000000511e1a7276 */ /* 0x000fe40007810050 */
[----:B------:R-:W-:Y:S01]  /*9830*/  I2FP.F32.S32 R40, R40 ;  /* 0x0000002800287245 */ /* 0x000fe20000201400 */
[----:B------:R-:W-:Y:S01]  /*9840*/  FFMA.FTZ R104, -R0, R104, R22 ;  /* 0x0000006800687223 */ /* 0x000fe20000010116 */
[----:B------:R-:W-:Y:S02]  /*9850*/  FSEL R76, R76, -INF , !P4 ;  /* 0xff8000004c4c7808 */ /* 0x000fe40006000000 */
[----:B------:R-:W-:Y:S02]  /*9860*/  IABS R31, R31 ;  /* 0x0000001f001f7213 */ /* 0x000fe40000000000 */
[----:B------:R-:W-:Y:S02]  /*9870*/  LOP3.LUT R22, R47, 0x79, R87, 0xfe, !PT ;  /* 0x000000792f167812 */ /* 0x000fe400078efe57 */
[----:B------:R-:W-:Y:S01]  /*9880*/  FMNMX3.FTZ R26, R26, R79, R78, !PT ;  /* 0x0000004f1a1a7276 */ /* 0x000fe2000781004e */
[----:B------:R-:W-:Y:S01]  /*9890*/  FFMA.FTZ R35, -R0, R40, R35 ;  /* 0x0000002800237223 */ /* 0x000fe20000010123 */
[----:B------:R-:W-:Y:S01]  /*98a0*/  FSEL R75, R75, -INF , !P3 ;  /* 0xff8000004b4b7808 */ /* 0x000fe20005800000 */
[----:B------:R-:W-:Y:S01]  /*98b0*/  IMAD.IADD R2, R2, 0x1, -R22 ;  /* 0x0000000102027824 */ /* 0x000fe200078e0a16 */
[----:B------:R-:W-:-:S02]  /*98c0*/  FSEL R74, R74, -INF , !P2 ;  /* 0xff8000004a4a7808 */ /* 0x000fc40005000000 */
[----:B------:R-:W-:Y:S02]  /*98d0*/  I2FP.F32.S32 R31, R31 ;  /* 0x0000001f001f7245 */ /* 0x000fe40000201400 */
[----:B------:R-:W-:Y:S02]  /*98e0*/  FMNMX3.FTZ R26, R26, R77, R76, !PT ;  /* 0x0000004d1a1a7276 */ /* 0x000fe4000781004c */
[----:B------:R-:W-:Y:S01]  /*98f0*/  FSEL R109, R35, -INF , !P3 ;  /* 0xff800000236d7808 */ /* 0x000fe20005800000 */
[----:B------:R-:W-:Y:S01]  /*9900*/  FFMA.FTZ R23, -R0, R31, R23 ;  /* 0x0000001f00177223 */ /* 0x000fe20000010117 */
[-C--:B------:R-:W-:Y:S02]  /*9910*/  ISETP.GE.AND P4, PT, R98, R45.reuse, PT ;  /* 0x0000002d6200720c */ /* 0x080fe40003f86270 */
[----:B------:R-:W-:Y:S02]  /*9920*/  ISETP.GE.AND P3, PT, R37, R45, PT ;  /* 0x0000002d2500720c */ /* 0x000fe40003f66270 */
[----:B------:R-:W-:-:S02]  /*9930*/  FSEL R73, R73, -INF , !P1 ;  /* 0xff80000049497808 */ /* 0x000fc40004800000 */
[----:B------:R-:W-:Y:S02]  /*9940*/  FSEL R72, R72, -INF , !P0 ;  /* 0xff80000048487808 */ /* 0x000fe40004000000 */
[----:B------:R-:W-:Y:S02]  /*9950*/  FMNMX3.FTZ R26, R26, R75, R74, !PT ;  /* 0x0000004b1a1a7276 */ /* 0x000fe4000781004a */
[-C--:B------:R-:W-:Y:S02]  /*9960*/  ISETP.GE.AND P2, PT, R36, R45.reuse, PT ;  /* 0x0000002d2400720c */ /* 0x080fe40003f46270 */
[----:B------:R-:W-:Y:S02]  /*9970*/  IABS R2, R2 ;  /* 0x0000000200027213 */ /* 0x000fe40000000000 */
[----:B------:R-:W-:Y:S02]  /*9980*/  ISETP.GE.AND P1, PT, R120, R45, PT ;  /* 0x0000002d7800720c */ /* 0x000fe40003f26270 */
[----:B------:R-:W-:-:S02]  /*9990*/  FSEL R69, R69, -INF , !P4 ;  /* 0xff80000045457808 */ /* 0x000fc40006000000 */
[----:B------:R-:W-:Y:S02]  /*99a0*/  FSEL R19, R61, -INF , !P3 ;  /* 0xff8000003d137808 */ /* 0x000fe40005800000 */
[----:B------:R-:W-:Y:S02]  /*99b0*/  FMNMX3.FTZ R26, R26, R73, R72, !PT ;  /* 0x000000491a1a7276 */ /* 0x000fe40007810048 */
[----:B------:R-:W-:Y:S01]  /*99c0*/  FSEL R100, R23, -INF , !P2 ;  /* 0xff80000017647808 */ /* 0x000fe20005000000 */
[----:B------:R-:W-:Y:S01]  /*99d0*/  IMAD.MOV.U32 R23, RZ, RZ, R2 ;  /* 0x000000ffff177224 */ /* 0x000fe200078e0002 */
[-C--:B------:R-:W-:Y:S02]  /*99e0*/  ISETP.GE.AND P0, PT, R115, R45.reuse, PT ;  /* 0x0000002d7300720c */ /* 0x080fe40003f06270 */
[----:B------:R-:W-:Y:S02]  /*99f0*/  ISETP.GE.AND P6, PT, R33, R45, PT ;  /* 0x0000002d2100720c */ /* 0x000fe40003fc6270 */
[----:B------:R-:W-:-:S02]  /*9a00*/  FSEL R60, R60, -INF , !P2 ;  /* 0xff8000003c3c7808 */ /* 0x000fc40005000000 */
[----:B------:R-:W-:Y:S02]  /*9a10*/  FSEL R2, R57, -INF , !P1 ;  /* 0xff80000039027808 */ /* 0x000fe40004800000 */
[----:B------:R-:W-:Y:S02]  /*9a20*/  FMNMX3.FTZ R26, R26, R69, R19, !PT ;  /* 0x000000451a1a7276 */ /* 0x000fe40007810013 */
[----:B------:R-:W-:Y:S02]  /*9a30*/  I2FP.F32.S32 R96, R96 ;  /* 0x0000006000607245 */ /* 0x000fe40000201400 */
[----:B------:R-:W-:Y:S02]  /*9a40*/  FSEL R92, R18, -INF , !P1 ;  /* 0xff800000125c7808 */ /* 0x000fe40004800000 */
        /* <DEDUP_REMOVED lines=8> */
[----:B------:R-:W-:-:S02]  /*9ad0*/  I2FP.F32.S32 R23, R23 ;  /* 0x0000001700177245 */ /* 0x000fc40000201400 */
        /* <DEDUP_REMOVED lines=19> */
[----:B------:R-:W-:-:S04]  /*9c10*/  IABS R23, R23 ;  /* 0x0000001700177213 */ /* 0x000fc80000000000 */
[----:B------:R-:W-:-:S05]  /*9c20*/  I2FP.F32.S32 R23, R23 ;  /* 0x0000001700177245 */ /* 0x000fca0000201400 */
        /* <DEDUP_REMOVED lines=17> */
[----:B--2---:R-:W-:Y:S01]  /*9d40*/  FMUL.FTZ R42, R20, R3 ;  /* 0x00000003142a7220 */ /* 0x004fe20000410000 */
[----:B------:R-:W-:Y:S01]  /*9d50*/  FMNMX3.FTZ R10, R10, R112, R110, !PT ;  /* 0x000000700a0a7276 */ /* 0x000fe2000781006e */
[----:B------:R-:W-:Y:S01]  /*9d60*/  IMAD.IADD R22, R28, 0x1, -R22 ;  /* 0x000000011c167824 */ /* 0x000fe200078e0a16 */
[----:B------:R-:W-:-:S02]  /*9d70*/  FSETP.NEU.FTZ.AND P0, PT, R3, -INF , PT ;  /* 0xff8000000300780b */ /* 0x000fc40003f1d000 */
[----:B------:R-:W-:Y:S02]  /*9d80*/  I2FP.F32.S32 R25, R25 ;  /* 0x0000001900197245 */ /* 0x000fe40000201400 */
        /* <DEDUP_REMOVED lines=11> */
[--C-:B------:R-:W-:Y:S01]  /*9e40*/  FFMA.FTZ R55, R58, R20, -R42.reuse ;  /* 0x000000143a377223 */ /* 0x100fe2000001082a */
[----:B------:R-:W-:Y:S01]  /*9e50*/  I2FP.F32.S32 R22, R22 ;  /* 0x0000001600167245 */ /* 0x000fe20000201400 */
[----:B------:R-:W-:Y:S01]  /*9e60*/  FFMA.FTZ R54, R50, R20, -R42 ;  /* 0x0000001432367223 */ /* 0x000fe2000001082a */
[C---:B------:R-:W-:Y:S01]  /*9e70*/  FFMA.FTZ R7, -R0.reuse, R32, R7 ;  /* 0x0000002000077223 */ /* 0x040fe20000010107 */
[----:B------:R-:W-:Y:S01]  /*9e80*/  FFMA.FTZ R29, -R0, R29, R118 ;  /* 0x0000001d001d7223 */ /* 0x000fe20000010176 */
[----:B------:R-:W-:-:S02]  /*9e90*/  FSEL R58, R11, -INF , !P5 ;  /* 0xff8000000b3a7808 */ /* 0x000fc40006800000 */
[----:B------:R-:W-:Y:S02]  /*9ea0*/  FSEL R50, R6, -INF , !P4 ;  /* 0xff80000006327808 */ /* 0x000fe40006000000 */
[----:B------:R-:W-:Y:S01]  /*9eb0*/  FMNMX3.FTZ R10, R10, R61, R57, !PT ;  /* 0x0000003d0a0a7276 */ /* 0x000fe20007810039 */
[----:B------:R-:W-:Y:S01]  /*9ec0*/  FFMA.FTZ R98, R49, R20, -R42 ;  /* 0x0000001431627223 */ /* 0x000fe2000001082a */
[----:B------:R-:W-:Y:S01]  /*9ed0*/  FFMA.FTZ R22, -R0, R22, R119 ;  /* 0x0000001600167223 */ /* 0x000fe20000010177 */
[----:B------:R-:W-:Y:S02]  /*9ee0*/  FSEL R49, R7, -INF , !P3 ;  /* 0xff80000007317808 */ /* 0x000fe40005800000 */
[----:B------:R-:W-:Y:S02]  /*9ef0*/  FSEL R38, R29, -INF , !P2 ;  /* 0xff8000001d267808 */ /* 0x000fe40005000000 */
[----:B------:R-:W-:Y:S02]  /*9f00*/  FMNMX3.FTZ R10, R10, R58, R50, !PT ;  /* 0x0000003a0a0a7276 */ /* 0x000fe40007810032 */
        /* <DEDUP_REMOVED lines=8> */
[----:B------:R-:W-:Y:S01]  /*9f90*/  FFMA.FTZ R23, R2, R20, -R42 ;  /* 0x0000001402177223 */ /* 0x000fe2000001082a */
[----:B------:R-:W-:Y:S02]  /*9fa0*/  UMOV UR7, 0x400 ;  /* 0x0000040000077882 */ /* 0x000fe40000000000 */
[----:B--2---:R-:W-:Y:S01]  /*9fb0*/  ULEA UR6, UR6, UR7, 0x18 ;  /* 0x0000000706067291 */ /* 0x004fe2000f8ec0ff */
[----:B------:R-:W-:-:S02]  /*9fc0*/  LOP3.LUT P6, RZ, R46, 0x4, RZ, 0xc0, !PT ;  /* 0x000000042eff7812 */ /* 0x000fc400078cc0ff */
[----:B---3--:R-:W-:-:S04]  /*9fd0*/  FMNMX.FTZ R2, R7, R10, !PT ;  /* 0x0000000a07027209 */ /* 0x008fc80007810000 */
[----:B------:R-:W-:Y:S01]  /*9fe0*/  FSETP.NEU.FTZ.AND P0, PT, R2, -INF , PT ;  /* 0xff8000000200780b */ /* 0x000fe20003f1d000 */
[----:B------:R-:W-:Y:S01]  /*9ff0*/  FMUL.FTZ R31, R20, R2 ;  /* 0x00000002141f7220 */ /* 0x000fe20000410000 */
[----:B-1----:R-:W-:-:S04]  /*a000*/  IMAD.SHL.U32 R6, R6, 0x20, RZ ;  /* 0x0000002006067824 */ /* 0x002fc800078e00ff */
[----:B------:R-:W-:Y:S02]  /*a010*/  FSEL R31, R31, RZ, P0 ;  /* 0x000000ff1f1f7208 */ /* 0x000fe40000000000 */
[----:B------:R-:W-:-:S03]  /*a020*/  LOP3.LUT R6, R14, 0x120, R6, 0xf8, !PT ;  /* 0x000001200e067812 */ /* 0x000fc600078ef806 */
[-C--:B------:R-:W-:Y:S01]  /*a030*/  FFMA.FTZ R99, R41, R20.reuse, -R31 ;  /* 0x0000001429637223 */ /* 0x080fe2000001081f */
[----:B------:R-:W-:Y:S01]  /*a040*/  LEA R41, R6, UR6, 0x1 ;  /* 0x0000000606297c11 */ /* 0x000fe2000f8e08ff */
[-CC-:B------:R-:W-:Y:S01]  /*a050*/  FFMA.FTZ R39, R79, R20.reuse, -R42.reuse ;  /* 0x000000144f277223 */ /* 0x180fe2000001082a */
[-CC-:B------:R-:W-:Y:S01]  /*a060*/  FFMA.FTZ R37, R78, R20.reuse, -R42.reuse ;  /* 0x000000144e257223 */ /* 0x180fe2000001082a */
[-CC-:B------:R-:W-:Y:S01]  /*a070*/  FFMA.FTZ R36, R77, R20.reuse, -R42.reuse ;  /* 0x000000144d247223 */ /* 0x180fe2000001082a */
[----:B------:R-:W-:Y:S02]  /*a080*/  FFMA.FTZ R32, R76, R20, -R42 ;  /* 0x000000144c207223 */ /* 0x000fe4000001082a */
[----:B------:R-:W1:Y:S01]  /*a090*/  LDSM.16.MT88.4 R76, [R41+0x3000] ;  /* 0x00300000294c783b */ /* 0x000e620000004200 */
[C---:B------:R-:W-:Y:S02]  /*a0a0*/  VIADD R6, R41.reuse, 0x3000 ;  /* 0x0000300029067836 */ /* 0x040fe40000000000 */
[----:B------:R-:W-:-:S02]  /*a0b0*/  VIADD R34, R41, 0x3020 ;  /* 0x0000302029227836 */ /* 0x000fc40000000000 */
[----:B------:R-:W-:Y:S02]  /*a0c0*/  @P6 VIADD R34, R6, 0xffffffe0 ;  /* 0xffffffe006226836 */ /* 0x000fe40000000000 */
[-CC-:B------:R-:W-:Y:S01]  /*a0d0*/  FFMA.FTZ R66, R95, R20.reuse, -R42.reuse ;  /* 0x000000145f427223 */ /* 0x180fe2000001082a */
[-CC-:B------:R-:W-:Y:S01]  /*a0e0*/  FFMA.FTZ R65, R94, R20.reuse, -R42.reuse ;  /* 0x000000145e417223 */ /* 0x180fe2000001082a */
[-CC-:B------:R-:W-:Y:S01]  /*a0f0*/  FFMA.FTZ R97, R48, R20.reuse, -R42.reuse ;  /* 0x0000001430617223 */ /* 0x180fe2000001082a */
[-CC-:B------:R-:W-:Y:S01]  /*a100*/  FFMA.FTZ R102, R21, R20.reuse, -R31.reuse ;  /* 0x0000001415667223 */ /* 0x180fe2000001081f */
[-CC-:B------:R-:W-:Y:S01]  /*a110*/  FFMA.FTZ R95, R5, R20.reuse, -R31.reuse ;  /* 0x00000014055f7223 */ /* 0x180fe2000001081f */
[-CC-:B------:R-:W-:Y:S02]  /*a120*/  FFMA.FTZ R94, R4, R20.reuse, -R31.reuse ;  /* 0x00000014045e7223 */ /* 0x180fe4000001081f */
[----:B------:R-:W2:Y:S01]  /*a130*/  LDSM.16.MT88.4 R4, [R34] ;  /* 0x000000002204783b */ /* 0x000ea20000004200 */
[----:B------:R-:W-:Y:S01]  /*a140*/  MUFU.EX2 R98, R98 ;  /* 0x0000006200627308 */ /* 0x000fe20000000800 */
[-C--:B------:R-:W-:Y:S01]  /*a150*/  FFMA.FTZ R53, R88, R20.reuse, -R42 ;  /* 0x0000001458357223 */ /* 0x080fe2000001082a */
[----:B------:R-:W-:Y:S01]  /*a160*/  ISETP.NE.AND P6, PT, R15, RZ, PT ;  /* 0x000000ff0f00720c */ /* 0x000fe20003fc5270 */
        /* <DEDUP_REMOVED lines=15> */
[----:B------:R-:W-:Y:S01]  /*a260*/  FFMA.FTZ R26, R69, R20, -R42 ;  /* 0x00000014451a7223 */ /* 0x000fe2000001082a */
[----:B----4-:R-:W-:Y:S01]  /*a270*/  F2FP.F16.F32.PACK_AB R68, R97, R98 ;  /* 0x000000626144723e */ /* 0x010fe200000000ff */
[----:B------:R-:W4:Y:S01]  /*a280*/  LDSM.16.MT88.4 R8, [R34+0x400] ;  /* 0x000400002208783b */ /* 0x000f220000004200 */
[----:B-----5:R-:W-:-:S02]  /*a290*/  F2FP.F16.F32.PACK_AB R70, R65, R66 ;  /* 0x000000424146723e */ /* 0x020fc400000000ff */
[----:B-1----:R-:W-:Y:S01]  /*a2a0*/  F2FP.F16.F32.PACK_AB R69, R102, R99 ;  /* 0x000000636645723e */ /* 0x002fe200000000ff */
[----:B------:R-:W-:Y:S01]  /*a2b0*/  MUFU.EX2 R59, R59 ;  /* 0x0000003b003b7308 */ /* 0x000fe20000000800 */
[----:B--2---:R-:W-:Y:S01]  /*a2c0*/  F2FP.F16.F32.PACK_AB R71, R94, R95 ;  /* 0x0000005f5e47723e */ /* 0x004fe200000000ff */
[----:B------:R-:W-:-:S06]  /*a2d0*/  FFMA.FTZ R51, R83, R20, -R42 ;  /* 0x0000001453337223 */ /* 0x000fcc000001082a */
[----:B------:R-:W1:Y:S01]  /*a2e0*/  MUFU.EX2 R56, R56 ;  /* 0x0000003800387308 */ /* 0x000e620000000800 */
[-CC-:B------:R-:W-:Y:S01]  /*a2f0*/  FFMA.FTZ R52, R82, R20.reuse, -R42.reuse ;  /* 0x0000001452347223 */ /* 0x180fe2000001082a */
[-CC-:B------:R-:W-:Y:S01]  /*a300*/  FFMA.FTZ R48, R81, R20.reuse, -R42.reuse ;  /* 0x0000001451307223 */ /* 0x180fe2000001082a */
[-CC-:B------:R-:W-:Y:S01]  /*a310*/  FFMA.FTZ R40, R80, R20.reuse, -R42.reuse ;  /* 0x0000001450287223 */ /* 0x180fe2000001082a */
[-CC-:B------:R-:W-:Y:S01]  /*a320*/  FFMA.FTZ R25, R19, R20.reuse, -R42.reuse ;  /* 0x0000001413197223 */ /* 0x180fe2000001082a */
[----:B------:R-:W-:-:S03]  /*a330*/  FFMA.FTZ R22, R18, R20, -R42 ;  /* 0x0000001412167223 */ /* 0x000fc6000001082a */
[----:B------:R-:W-:Y:S01]  /*a340*/  MUFU.EX2 R55, R55 ;  /* 0x0000003700377308 */ /* 0x000fe20000000800 */
[C---:B------:R-:W-:Y:S03]  /*a350*/  HMMA.16816.F32 R80, R68.reuse, R76, RZ ;  /* 0x0000004c4450723c */ /* 0x040fe600000018ff */
[-CC-:B------:R-:W-:Y:S01]  /*a360*/  FFMA.FTZ R21, R17, R20.reuse, -R42.reuse ;  /* 0x0000001411157223 */ /* 0x180fe2000001082a */
[-CC-:B------:R-:W-:Y:S02]  /*a370*/  FFMA.FTZ R67, R16, R20.reuse, -R31.reuse ;  /* 0x0000001410437223 */ /* 0x180fe4000001081f */
[----:B------:R-:W2:Y:S01]  /*a380*/  LDSM.16.MT88.4 R16, [R41+0x3800] ;  /* 0x003800002910783b */ /* 0x000ea20000004200 */
[----:B------:R-:W-:Y:S01]  /*a390*/  MUFU.EX2 R54, R54 ;  /* 0x0000003600367308 */ /* 0x000fe20000000800 */
[C---:B------:R-:W-:Y:S07]  /*a3a0*/  HMMA.16816.F32 R76, R68.reuse, R78, RZ ;  /* 0x0000004e444c723c */ /* 0x040fee00000018ff */
[----:B------:R-:W-:Y:S08]  /*a3b0*/  MUFU.EX2 R88, R88 ;  /* 0x0000005800587308 */ /* 0x000ff00000000800 */
[----:B------:R-:W5:Y:S08]  /*a3c0*/  MUFU.EX2 R64, R64 ;  /* 0x0000004000407308 */ /* 0x000f700000000800 */
[----:B------:R-:W-:Y:S08]  /*a3d0*/  MUFU.EX2 R60, R60 ;  /* 0x0000003c003c7308 */ /* 0x000ff00000000800 */
[----:B------:R-:W3:Y:S01]  /*a3e0*/  MUFU.EX2 R63, R63 ;  /* 0x0000003f003f7308 */ /* 0x000ee20000000800 */
        /* <DEDUP_REMOVED lines=25> */
[----:B------:R-:W-:Y:S03]  /*a580*/  HMMA.16816.F32 R68, R4, R10, R68 ;  /* 0x0000000a0444723c */ /* 0x000fe60000001844 */
[----:B-1----:R-:W-:Y:S01]  /*a590*/  F2FP.F16.F32.PACK_AB R4, R51, R53 ;  /* 0x000000353304723e */ /* 0x002fe200000000ff */
[----:B------:R-:W1:Y:S01]  /*a5a0*/  LDSM.16.MT88.4 R8, [R41+0x3c00] ;  /* 0x003c00002908783b */ /* 0x000e620000004200 */
[----:B---3--:R-:W-:-:S02]  /*a5b0*/  F2FP.F16.F32.PACK_AB R6, R48, R52 ;  /* 0x000000343006723e */ /* 0x008fc400000000ff */
[----:B--2---:R-:W-:Y:S02]  /*a5c0*/  F2FP.F16.F32.PACK_AB R5, R62, R67 ;  /* 0x000000433e05723e */ /* 0x004fe400000000ff */
        /* <DEDUP_REMOVED lines=18> */
[----:B------:R-:W2:Y:S02]  /*a6f0*/  LDSM.16.MT88.4 R12, [R41+0x4000] ;  /* 0x00400000290c783b */ /* 0x000ea40000004200 */
        /* <DEDUP_REMOVED lines=39> */
[----:B------:R-:W-:Y:S01]  /*a970*/  FADD.FTZ R97, R98, R97 ;  /* 0x0000006162617221 */ /* 0x000fe20000010000 */
[----:B------:R-:W-:Y:S01]  /*a980*/  FADD.FTZ R99, R99, R102 ;  /* 0x0000006663637221 */ /* 0x000fe20000010000 */
[----:B------:R-:W-:Y:S01]  /*a990*/  HMMA.16816.F32 R76, R4, R14, R76 ;  /* 0x0000000e044c723c */ /* 0x000fe2000000184c */
[----:B------:R-:W4:Y:S02]  /*a9a0*/  LDSM.16.MT88.4 R12, [R34+0x1400] ;  /* 0x00140000220c783b */ /* 0x000f240000004200 */
[----:B------:R-:W-:Y:S01]  /*a9b0*/  FADD.FTZ R97, R66, R97 ;  /* 0x0000006142617221 */ /* 0x000fe20000010000 */
[----:B------:R-:W-:-:S04]  /*a9c0*/  FADD.FTZ R99, R95, R99 ;  /* 0x000000635f637221 */ /* 0x000fc80000010000 */
[----:B------:R-:W-:Y:S03]  /*a9d0*/  HMMA.16816.F32 R72, R4, R8, R72 ;  /* 0x000000080448723c */ /* 0x000fe60000001848 */
[----:B------:R-:W-:Y:S01]  /*a9e0*/  FADD.FTZ R65, R65, R97 ;  /* 0x0000006141417221 */ /* 0x000fe20000010000 */
[----:B------:R-:W-:-:S04]  /*a9f0*/  FADD.FTZ R94, R94, R99 ;  /* 0x000000635e5e7221 */ /* 0x000fc80000010000 */
[----:B------:R-:W-:Y:S03]  /*aa00*/  HMMA.16816.F32 R68, R4, R10, R68 ;  /* 0x0000000a0444723c */ /* 0x000fe60000001844 */
[----:B-1----:R-:W-:Y:S01]  /*aa10*/  F2FP.F16.F32.PACK_AB R4, R26, R27 ;  /* 0x0000001b1a04723e */ /* 0x002fe200000000ff */
[----:B------:R-:W-:Y:S01]  /*aa20*/  FADD.FTZ R94, R88, R94 ;  /* 0x0000005e585e7221 */ /* 0x000fe20000010000 */
[----:B--2---:R-:W-:Y:S01]  /*aa30*/  F2FP.F16.F32.PACK_AB R6, R24, R25 ;  /* 0x000000191806723e */ /* 0x004fe200000000ff */
[----:B------:R-:W1:Y:S01]  /*aa40*/  LDSM.16.MT88.4 R8, [R41+0x4800] ;  /* 0x004800002908783b */ /* 0x000e620000004200 */
[----:B---3--:R-:W-:Y:S02]  /*aa50*/  F2FP.F16.F32.PACK_AB R5, R107, R110 ;  /* 0x0000006e6b05723e */ /* 0x008fe400000000ff */
[----:B-----5:R-:W-:Y:S01]  /*aa60*/  F2FP.F16.F32.PACK_AB R7, R100, R104 ;  /* 0x000000686407723e */ /* 0x020fe200000000ff */
[----:B------:R-:W-:-:S06]  /*aa70*/  FADD.FTZ R64, R64, R94 ;  /* 0x0000005e40407221 */ /* 0x000fcc0000010000 */
[----:B----4-:R-:W-:Y:S03]  /*aa80*/  HMMA.16816.F32 R80, R4, R16, R80 ;  /* 0x000000100450723c */ /* 0x010fe60000001850 */
        /* <DEDUP_REMOVED lines=55> */
[----:B------:R-:W-:Y:S03]  /*ae00*/  HMMA.16816.F32 R80, R4, R8, R80 ;  /* 0x000000080450723c */ /* 0x000fe60000001850 */
[----:B------:R-:W-:Y:S01]  /*ae10*/  FADD.FTZ R26, R26, R28 ;  /* 0x0000001c1a1a7221 */ /* 0x000fe20000010000 */
[----:B------:R-:W-:-:S04]  /*ae20*/  FADD.FTZ R107, R107, R111 ;  /* 0x0000006f6b6b7221 */ /* 0x000fc80000010000 */
[----:B------:R-:W-:Y:S01]  /*ae30*/  HMMA.16816.F32 R76, R4, R10, R76 ;  /* 0x0000000a044c723c */ /* 0x000fe2000000184c */
[----:B------:R-:W3:Y:S02]  /*ae40*/  LDSM.16.MT88.4 R8, [R34+0x1c00] ;  /* 0x001c00002208783b */ /* 0x000ee40000004200 */
        /* <DEDUP_REMOVED lines=38> */
[----:B------:R-:W-:Y:S01]  /*b0b0*/  FADD.FTZ R54, R37, R54 ;  /* 0x0000003625367221 */ /* 0x000fe20000010000 */
[----:B------:R-:W-:-:S03]  /*b0c0*/  IMAD.SHL.U32 R132, R133, 0x4, RZ ;  /* 0x0000000485847824 */ /* 0x000fc600078e00ff */
[----:B------:R-:W-:Y:S03]  /*b0d0*/  HMMA.16816.F32 R80, R4, R12, R80 ;  /* 0x0000000c0450723c */ /* 0x000fe60000001850 */
[----:B------:R-:W-:Y:S01]  /*b0e0*/  FADD.FTZ R159, R159, R35 ;  /* 0x000000239f9f7221 */ /* 0x000fe20000010000 */
[----:B------:R-:W-:-:S04]  /*b0f0*/  FADD.FTZ R158, R158, R54 ;  /* 0x000000369e9e7221 */ /* 0x000fc80000010000 */
        /* <DEDUP_REMOVED lines=14> */
[----:B------:R-:W-:-:S03]  /*b1e0*/  MOV R87, R3 ;  /* 0x0000000300577202 */ /* 0x000fc60000000f00 */
[----:B------:R-:W-:-:S05]  /*b1f0*/  IMAD R156, R44, -0x80, R45 ;  /* 0xffffff802c9c7824 */ /* 0x000fca00078e022d */
[----:B------:R-:W-:-:S07]  /*b200*/  IADD3 R156, PT, PT, R156, 0x108, RZ ;  /* 0x000001089c9c7810 */ /* 0x000fce0007ffe0ff */
.L_x_8192:
        /* <DEDUP_REMOVED lines=78> */
.L_x_8187:
[----:B------:R-:W-:Y:S05]  /*b6f0*/  BSYNC.RECONVERGENT B0 ;  /* 0x0000000000007941 */ /* 0x000fea0003800200 */
.L_x_8186:
[----:B------:R-:W1:Y:S01]  /*b700*/  S2UR UR7, SR_CgaCtaId ;  /* 0x00000000000779c3 */ /* 0x000e620000008800 */
[C---:B------:R-:W-:Y:S01]  /*b710*/  IMAD.SHL.U32 R6, R133.reuse, 0x8, RZ ;  /* 0x0000000885067824 */ /* 0x040fe200078e00ff */
[C---:B------:R-:W-:Y:S01]  /*b720*/  LOP3.LUT R5, R133.reuse, 0x18, RZ, 0xc0, !PT ;  /* 0x0000001885057812 */ /* 0x040fe200078ec0ff */
[C---:B------:R-:W-:Y:S01]  /*b730*/  IMAD.SHL.U32 R135, R133.reuse, 0x20, RZ ;  /* 0x0000002085877824 */ /* 0x040fe200078e00ff */
[----:B------:R-:W-:Y:S01]  /*b740*/  SHF.R.U32.HI R90, RZ, 0x1, R133 ;  /* 0x00000001ff5a7819 */ /* 0x000fe20000011685 */
[C---:B------:R-:W-:Y:S01]  /*b750*/  IMAD.SHL.U32 R91, R133.reuse, 0x10, RZ ;  /* 0x00000010855b7824 */ /* 0x040fe200078e00ff */
[----:B------:R-:W-:Y:S01]  /*b760*/  LOP3.LUT R4, R6, 0x18, RZ, 0xc0, !PT ;  /* 0x0000001806047812 */ /* 0x000fe200078ec0ff */
[----:B------:R-:W-:Y:S01]  /*b770*/  IMAD.SHL.U32 R132, R133, 0x4, RZ ;  /* 0x0000000485847824 */ /* 0x000fe200078e00ff */
[--C-:B------:R-:W-:Y:S01]  /*b780*/  LOP3.LUT R5, R5, 0xc0, R6.reuse, 0xf8, !PT ;  /* 0x000000c005057812 */ /* 0x100fe200078ef806 */
[----:B------:R-:W-:Y:S01]  /*b790*/  UMOV UR8, 0x400 ;  /* 0x0000040000087882 */ /* 0x000fe20000000000 */
[----:B------:R-:W-:Y:S01]  /*b7a0*/  ISETP.GE.AND P1, PT, R4, R148, PT ;  /* 0x000000940400720c */ /* 0x000fe20003f26270 */
[----:B------:R-:W-:Y:S01]  /*b7b0*/  IMAD.MOV.U32 R128, RZ, RZ, 0x20 ;  /* 0x00000020ff807424 */ /* 0x000fe200078e00ff */
[----:B------:R-:W-:Y:S01]  /*b7c0*/  LOP3.LUT R3, R91, 0x100, RZ, 0xc0, !PT ;  /* 0x000001005b037812 */ /* 0x000fe200078ec0ff */
[----:B------:R-:W-:Y:S01]  /*b7d0*/  BSSY.RECONVERGENT B1, `(.L_x_8188) ;  /* 0x00000dd000017945 */ /* 0x000fe20003800200 */
[----:B------:R-:W-:Y:S02]  /*b7e0*/  LOP3.LUT R92, R135, 0xc0, RZ, 0xc0, !PT ;  /* 0x000000c0875c7812 */ /* 0x000fe400078ec0ff */
[----:B------:R-:W-:Y:S02]  /*b7f0*/  LOP3.LUT R134, R90, 0x8, RZ, 0xc0, !PT ;  /* 0x000000085a867812 */ /* 0x000fe400078ec0ff */
[----:B------:R-:W-:Y:S02]  /*b800*/  LOP3.LUT R5, R5, 0x18, R6, 0x78, !PT ;  /* 0x0000001805057812 */ /* 0x000fe400078e7806 */
[----:B------:R-:W-:Y:S02]  /*b810*/  LOP3.LUT R2, R132, 0x18, RZ, 0xc0, !PT ;  /* 0x0000001884027812 */ /* 0x000fe400078ec0ff */
[----:B------:R-:W-:Y:S01]  /*b820*/  LOP3.LUT R3, R3, 0x20, R135, 0xf8, !PT ;  /* 0x0000002003037812 */ /* 0x000fe200078ef887 */
[----:B------:R-:W-:Y:S01]  /*b830*/  @!P1 IMAD.MOV.U32 R8, RZ, RZ, R143 ;  /* 0x000000ffff089224 */ /* 0x000fe200078e008f */
[----:B-1----:R-:W-:Y:S01]  /*b840*/  ULEA UR6, UR7, UR8, 0x18 ;  /* 0x0000000807067291 */ /* 0x002fe2000f8ec0ff */
[----:B------:R-:W-:Y:S01]  /*b850*/  LOP3.LUT R92, R92, 0x8, R133, 0xf8, !PT ;  /* 0x000000085c5c7812 */ /* 0x000fe200078ef885 */
[----:B------:R-:W-:Y:S01]  /*b860*/  @!P1 IMAD.MOV.U32 R9, RZ, RZ, R142 ;  /* 0x000000ffff099224 */ /* 0x000fe200078e008e */
        /* <DEDUP_REMOVED lines=22> */
[----:B------:R-:W-:Y:S01]  /*b9d0*/  ISETP.NE.AND P3, PT, R157, RZ, PT ;  /* 0x000000ff9d00720c */ /* 0x000fe20003f65270 */
[--C-:B------:R-:W-:Y:S01]  /*b9e0*/  IMAD.X R11, R7, 0x1, R4.reuse, P0 ;  /* 0x00000001070b7824 */ /* 0x100fe200000e0604 */
[----:B------:R-:W-:Y:S02]  /*b9f0*/  LOP3.LUT R96, R96, 0x100, R135, 0xf8, !PT ;  /* 0x0000010060607812 */ /* 0x000fe400078ef887 */
[----:B------:R-:W-:Y:S02]  /*ba00*/  @P1 STS.128 [R2+0x3800], RZ ;  /* 0x003800ff02001388 */ /* 0x000fe40000000c00 */
[----:B------:R-:W-:Y:S03]  /*ba10*/  LOP3.LUT R96, R96, R134, RZ, 0xfc, !PT ;  /* 0x0000008660607212 */ /* 0x000fe600078efcff */
[----:B------:R-:W-:Y:S01]  /*ba20*/  @!PT LDS RZ, [RZ] ;  /* 0x00000000fffff984 */ /* 0x000fe20000000800 */
[----:B------:R-:W-:Y:S01]  /*ba30*/  @!PT LDS RZ, [RZ] ;  /* 0x00000000fffff984 */ /* 0x000fe20000000800 */
[----:B------:R-:W-:Y:S01]  /*ba40*/  @!PT LDS RZ, [RZ] ;  /* 0x00000000fffff984 */ /* 0x000fe20000000800 */
[----:B------:R-:W-:Y:S01]  /*ba50*/  @!P1 LDGSTS.E.BYPASS.LTC128B.128 [R2+0x4000], desc[UR4][R10.64] ;  /* 0x040000000a029fae */ /* 0x000fe2000b981a04 */
[----:B------:R-:W-:Y:S04]  /*ba60*/  LEA R96, R96, UR6, 0x1 ;  /* 0x0000000660607c11 */ /* 0x000fe8000f8e08ff */
[----:B------:R-:W-:Y:S01]  /*ba70*/  @P1 STS.128 [R2+0x4000], RZ ;  /* 0x004000ff02001388 */ /* 0x000fe20000000c00 */
[----:B-1----:R-:W-:Y:S05]  /*ba80*/  @!P1 IADD3 R8, P0, PT, R10, R3, RZ ;  /* 0x000000030a089210 */ /* 0x002fea0007f1e0ff */
[----:B------:R-:W-:Y:S01]  /*ba90*/  @!P1 IMAD.X R9, R11, 0x1, R4, P0 ;  /* 0x000000010b099824 */ /* 0x000fe200000e0604 */
[----:B------:R-:W-:Y:S04]  /*baa0*/  LOP3.LUT P0, RZ, R133, 0x4, RZ, 0xc0, !PT ;  /* 0x0000000485ff7812 */ /* 0x000fe8000780c0ff */
[----:B------:R-:W-:Y:S01]  /*bab0*/  @!PT LDS RZ, [RZ] ;  /* 0x00000000fffff984 */ /* 0x000fe20000000800 */
[----:B------:R-:W-:Y:S01]  /*bac0*/  @!PT LDS RZ, [RZ] ;  /* 0x00000000fffff984 */ /* 0x000fe20000000800 */
[----:B------:R-:W-:Y:S01]  /*bad0*/  @!PT LDS RZ, [RZ] ;  /* 0x00000000fffff984 */ /* 0x000fe20000000800 */
[----:B------:R1:W-:Y:S01]  /*bae0*/  @!P1 LDGSTS.E.BYPASS.LTC128B.128 [R2+0x4800], desc[UR4][R8.64] ;  /* 0x0480000008029fae */ /* 0x0003e2000b981a04 */
[----:B------:R-:W-:Y:S04]  /*baf0*/  SEL R128, R128, 0xffffffe0, !P0 ;  /* 0xffffffe080807807 */ /* 0x000fe80004000000 */
        /* <DEDUP_REMOVED lines=60> */
[C---:B------:R-:W-:Y:S02]  /*bec0*/  @!P1 SHF.L.U64.HI R86, R136.reuse, 0x6, R137 ;  /* 0x0000000688569819 */ /* 0x040fe40000010289 */
        /* <DEDUP_REMOVED lines=75> */
.L_x_8191:
[----:B------:R-:W-:Y:S05]  /*c380*/  BSYNC.RECONVERGENT B0 ;  /* 0x0000000000007941 */ /* 0x000fea0003800200 */
.L_x_8190:
[-C--:B------:R-:W-:Y:S01]  /*c390*/  @!P1 IADD3 R92, P4, P3, R3, R141.reuse, R3 ;  /* 0x0000008d035c9210 */ /* 0x080fe20007b9e003 */
[C---:B------:R-:W-:Y:S01]  /*c3a0*/  @!P1 IMAD.SHL.U32 R93, R136.reuse, 0x40, RZ ;  /* 0x00000040885d9824 */ /* 0x040fe200078e00ff */
[----:B------:R-:W-:Y:S01]  /*c3b0*/  @!P1 SHF.L.U64.HI R94, R136, 0x6, R137 ;  /* 0x00000006885e9819 */ /* 0x000fe20000010289 */
[----:B------:R-:W-:Y:S01]  /*c3c0*/  @!P1 IMAD.MOV.U32 R95, RZ, RZ, R140 ;  /* 0x000000ffff5f9224 */ /* 0x000fe200078e008c */
[-C--:B------:R-:W-:Y:S02]  /*c3d0*/  @!P1 IADD3.X R89, PT, PT, R86, R140.reuse, R86, P4, P3 ;  /* 0x0000008c56599210 */ /* 0x080fe400027e6456 */
[-C--:B------:R-:W-:Y:S02]  /*c3e0*/  @!P1 IADD3 R98, P5, P4, R93, R141.reuse, R93 ;  /* 0x0000008d5d629210 */ /* 0x080fe40007cbe05d */
[----:B------:R-:W-:Y:S02]  /*c3f0*/  @!P1 LEA R96, P6, R136, R141, 0x6 ;  /* 0x0000008d88609211 */ /* 0x000fe400078c30ff */
[-C--:B------:R-:W-:Y:S01]  /*c400*/  @!P1 IADD3.X R99, PT, PT, R94, R140.reuse, R94, P5, P4 ;  /* 0x0000008c5e639210 */ /* 0x080fe20002fe845e */
[----:B------:R-:W-:Y:S01]  /*c410*/  @!P1 IMAD.MOV.U32 R94, RZ, RZ, R141 ;  /* 0x000000ffff5e9224 */ /* 0x000fe200078e008d */
[----:B------:R-:W-:Y:S02]  /*c420*/  @!P1 LEA.HI.X R97, R136, R140, R137, 0x6, P6 ;  /* 0x0000008c88619211 */ /* 0x000fe400030f3489 */
[----:B------:R-:W-:Y:S02]  /*c430*/  @!P1 IADD3 R92, P3, PT, R92, R3, RZ ;  /* 0x000000035c5c9210 */ /* 0x000fe40007f7e0ff */
        /* <DEDUP_REMOVED lines=22> */
.L_x_8189:
[----:B------:R-:W-:Y:S05]  /*c5a0*/  BSYNC.RECONVERGENT B1 ;  /* 0x0000000000017941 */ /* 0x000fea0003800200 */
.L_x_8188:
[----:B------:R-:W2:Y:S01]  /*c5b0*/  LD.E R86, desc[UR4][R84.64+0xdc] ;  /* 0x0000dc0454567980 */ /* 0x000ea2000c101900 */
[C---:B------:R-:W-:Y:S02]  /*c5c0*/  IADD3 R89, PT, PT, R156.reuse, -0x8, RZ ;  /* 0xfffffff89c597810 */ /* 0x040fe40007ffe0ff */
[----:B-1----:R-:W-:Y:S02]  /*c5d0*/  IABS R92, R156 ;  /* 0x0000009c005c7213 */ /* 0x002fe40000000000 */
[----:B------:R-:W-:Y:S02]  /*c5e0*/  IADD3 R2, PT, PT, R156, -0x1, RZ ;  /* 0xffffffff9c027810 */ /* 0x000fe40007ffe0ff */
[----:B------:R-:W-:Y:S02]  /*c5f0*/  IABS R89, R89 ;  /* 0x0000005900597213 */ /* 0x000fe40000000000 */
[----:B------:R-:W-:Y:S02]  /*c600*/  I2FP.F32.S32 R92, R92 ;  /* 0x0000005c005c7245 */ /* 0x000fe40000201400 */
[----:B------:R-:W-:Y:S02]  /*c610*/  IABS R2, R2 ;  /* 0x0000000200027213 */ /* 0x000fe40000000000 */
[----:B------:R-:W-:Y:S01]  /*c620*/  I2FP.F32.S32 R89, R89 ;  /* 0x0000005900597245 */ /* 0x000fe20000201400 */
[----:B------:R-:W-:Y:S01]  /*c630*/  FFMA.FTZ R6, -R0, R92, R6 ;  /* 0x0000005c00067223 */ /* 0x000fe20000010106 */
[----:B------:R-:W-:Y:S02]  /*c640*/  I2FP.F32.S32 R2, R2 ;  /* 0x0000000200027245 */ /* 0x000fe40000201400 */
[----:B------:R-:W-:Y:S01]  /*c650*/  IADD3 R92, PT, PT, R156, -0x10, RZ ;  /* 0xfffffff09c5c7810 */ /* 0x000fe20007ffe0ff */
[CC--:B------:R-:W-:Y:S01]  /*c660*/  FFMA.FTZ R10, -R0.reuse, R89.reuse, R10 ;  /* 0x00000059000a7223 */ /* 0x0c0fe2000001010a */
[----:B------:R-:W-:Y:S01]  /*c670*/  FFMA.FTZ R4, -R0, R89, R4 ;  /* 0x0000005900047223 */ /* 0x000fe20000010104 */
[----:B------:R-:W-:Y:S01]  /*c680*/  IADD3 R89, PT, PT, R156, -0x18, RZ ;  /* 0xffffffe89c597810 */ /* 0x000fe20007ffe0ff */
[----:B------:R-:W-:Y:S01]  /*c690*/  FFMA.FTZ R7, -R0, R2, R7 ;  /* 0x0000000200077223 */ /* 0x000fe20000010107 */
[----:B------:R-:W-:Y:S02]  /*c6a0*/  IABS R92, R92 ;  /* 0x0000005c005c7213 */ /* 0x000fe40000000000 */
[----:B------:R-:W-:Y:S02]  /*c6b0*/  IADD3 R2, PT, PT, R156, -0x11, RZ ;  /* 0xffffffef9c027810 */ /* 0x000fe40007ffe0ff */
[----:B------:R-:W-:Y:S02]  /*c6c0*/  IABS R89, R89 ;  /* 0x0000005900597213 */ /* 0x000fe40000000000 */
[----:B------:R-:W-:Y:S02]  /*c6d0*/  I2FP.F32.S32 R92, R92 ;  /* 0x0000005c005c7245 */ /* 0x000fe40000201400 */
[----:B------:R-:W-:Y:S02]  /*c6e0*/  IABS R2, R2 ;  /* 0x0000000200027213 */ /* 0x000fe40000000000 */
[----:B------:R-:W-:Y:S01]  /*c6f0*/  I2FP.F32.S32 R89, R89 ;  /* 0x0000005900597245 */ /* 0x000fe20000201400 */
[C---:B------:R-:W-:Y:S01]  /*c700*/  FFMA.FTZ R14, -R0.reuse, R92, R14 ;  /* 0x0000005c000e7223 */ /* 0x040fe2000001010e */
[----:B------:R-:W-:Y:S01]  /*c710*/  I2FP.F32.S32 R2, R2 ;  /* 0x0000000200027245 */ /* 0x000fe20000201400 */
[----:B------:R-:W-:Y:S01]  /*c720*/  FFMA.FTZ R8, -R0, R92, R8 ;  /* 0x0000005c00087223 */ /* 0x000fe20000010108 */
        /* <DEDUP_REMOVED lines=97> */
[----:B------:R-:W-:Y:S01]  /*cd40*/  FFMA.FTZ R54, -R0, R92, R54 ;  /* 0x0000005c00367223 */ /* 0x000fe20000010136 */
        /* <DEDUP_REMOVED lines=42> */
[----:B------:R-:W-:Y:S01]  /*cff0*/  FMNMX3.FTZ R2, R89, R42, R43, !PT ;  /* 0x0000002a59027276 */ /* 0x000fe2000781002b */
[C---:B------:R-:W-:Y:S01]  /*d000*/  FFMA.FTZ R53, -R0.reuse, R3, R53 ;  /* 0x0000000300357223 */ /* 0x040fe20000010135 */
[----:B------:R-:W-:Y:S01]  /*d010*/  IABS R93, R93 ;  /* 0x0000005d005d7213 */ /* 0x000fe20000000000 */
[----:B------:R-:W-:Y:S01]  /*d020*/  FFMA.FTZ R59, -R0, R3, R59 ;  /* 0x00000003003b7223 */ /* 0x000fe2000001013b */
[----:B------:R-:W-:Y:S02]  /*d030*/  FMNMX3.FTZ R2, R2, R46, R47, !PT ;  /* 0x0000002e02027276 */ /* 0x000fe4000781002f */
[----:B------:R-:W-:Y:S02]  /*d040*/  I2FP.F32.S32 R3, R93 ;  /* 0x0000005d00037245 */ /* 0x000fe40000201400 */
[C---:B------:R-:W-:Y:S02]  /*d050*/  IADD3 R93, PT, PT, R156.reuse, -0x79, RZ ;  /* 0xffffff879c5d7810 */ /* 0x040fe40007ffe0ff */
[----:B------:R-:W-:Y:S01]  /*d060*/  IADD3 R89, PT, PT, R156, -0x80, RZ ;  /* 0xffffff809c597810 */ /* 0x000fe20007ffe0ff */
[C---:B------:R-:W-:Y:S01]  /*d070*/  FFMA.FTZ R57, -R0.reuse, R3, R57 ;  /* 0x0000000300397223 */ /* 0x040fe20000010139 */
[----:B------:R-:W-:Y:S01]  /*d080*/  IABS R93, R93 ;  /* 0x0000005d005d7213 */ /* 0x000fe20000000000 */
[----:B------:R-:W-:Y:S01]  /*d090*/  FFMA.FTZ R63, -R0, R3, R63 ;  /* 0x00000003003f7223 */ /* 0x000fe2000001013f */
[----:B------:R-:W-:Y:S02]  /*d0a0*/  IABS R89, R89 ;  /* 0x0000005900597213 */ /* 0x000fe40000000000 */
[----:B------:R-:W-:Y:S02]  /*d0b0*/  I2FP.F32.S32 R3, R93 ;  /* 0x0000005d00037245 */ /* 0x000fe40000201400 */
[----:B------:R-:W-:Y:S02]  /*d0c0*/  FMNMX3.FTZ R93, R92, R36, R37, !PT ;  /* 0x000000245c5d7276 */ /* 0x000fe40007810025 */
[----:B------:R-:W-:Y:S01]  /*d0d0*/  I2FP.F32.S32 R89, R89 ;  /* 0x0000005900597245 */ /* 0x000fe20000201400 */
[CC--:B------:R-:W-:Y:S01]  /*d0e0*/  FFMA.FTZ R61, -R0.reuse, R3.reuse, R61 ;  /* 0x00000003003d7223 */ /* 0x0c0fe2000001013d */
[----:B------:R-:W-:Y:S01]  /*d0f0*/  FMNMX3.FTZ R93, R93, R40, R41, !PT ;  /* 0x000000285d5d7276 */ /* 0x000fe20007810029 */
[----:B------:R-:W-:Y:S01]  /*d100*/  FFMA.FTZ R67, -R0, R3, R67 ;  /* 0x0000000300437223 */ /* 0x000fe20000010143 */
[----:B------:R-:W-:Y:S01]  /*d110*/  IADD3 R92, PT, PT, R156, -0x81, RZ ;  /* 0xffffff7f9c5c7810 */ /* 0x000fe20007ffe0ff */
        /* <DEDUP_REMOVED lines=14> */
[----:B------:R-:W-:Y:S01]  /*d200*/  IADD3 R151, PT, PT, R151, -0x80, RZ ;  /* 0xffffff8097977810 */ /* 0x000fe20007ffe0ff */
[----:B------:R-:W-:Y:S01]  /*d210*/  SHFL.BFLY PT, R92, R89, 0x2, 0x1f ;  /* 0x0c401f00595c7f89 */ /* 0x000fe200000e0000 */
[----:B------:R-:W-:Y:S02]  /*d220*/  FMNMX3.FTZ R2, R2, R66, R67, !PT ;  /* 0x0000004202027276 */ /* 0x000fe40007810043 */
[----:B------:R-:W-:Y:S05]  /*d230*/  IADD3 R156, PT, PT, R156, 0x80, RZ ;  /* 0x000000809c9c7810 */ /* 0x000fea0007ffe0ff */
        /* <DEDUP_REMOVED lines=8> */
[----:B------:R-:W-:Y:S01]  /*d2c0*/  LOP3.LUT R92, R134, 0x120, R135, 0xf8, !PT ;  /* 0x00000120865c7812 */ /* 0x000fe200078ef887 */
[C---:B------:R-:W-:Y:S01]  /*d2d0*/  FADD.FTZ R88, -R2.reuse, R88 ;  /* 0x0000005802587221 */ /* 0x040fe20000010100 */
[----:B------:R-:W-:Y:S01]  /*d2e0*/  FSETP.NEU.FTZ.AND P1, PT, R2, -INF , PT ;  /* 0xff8000000200780b */ /* 0x000fe20003f3d000 */
[----:B------:R-:W-:Y:S01]  /*d2f0*/  FMUL.FTZ R93, R86, R3 ;  /* 0x00000003565d7220 */ /* 0x000fe20000410000 */
[----:B------:R-:W-:Y:S01]  /*d300*/  LEA R92, R92, UR6, 0x1 ;  /* 0x000000065c5c7c11 */ /* 0x000fe2000f8e08ff */
[----:B------:R-:W-:Y:S01]  /*d310*/  FADD.FTZ R89, -R3, R87 ;  /* 0x0000005703597221 */ /* 0x000fe20000010100 */
[----:B------:R-:W-:Y:S01]  /*d320*/  FSEL R97, R97, RZ, P1 ;  /* 0x000000ff61617208 */ /* 0x000fe20000800000 */
[C---:B------:R-:W-:Y:S01]  /*d330*/  FMUL.FTZ R87, R86.reuse, R88 ;  /* 0x0000005856577220 */ /* 0x040fe20000410000 */
[----:B------:R-:W-:Y:S01]  /*d340*/  FSETP.NEU.FTZ.AND P1, PT, R3, -INF , PT ;  /* 0xff8000000300780b */ /* 0x000fe20003f3d000 */
[----:B------:R-:W-:Y:S01]  /*d350*/  FMUL.FTZ R88, R86, R89 ;  /* 0x0000005956587220 */ /* 0x000fe20000410000 */
[----:B------:R-:W-:Y:S01]  /*d360*/  IADD3 R89, PT, PT, R92, 0x3020, RZ ;  /* 0x000030205c597810 */ /* 0x000fe20007ffe0ff */
        /* <DEDUP_REMOVED lines=10> */
[----:B------:R-:W2:Y:S01]  /*d410*/  MUFU.EX2 R88, R88 ;  /* 0x0000005800587308 */ /* 0x000ea20000000800 */
[-CC-:B------:R-:W-:Y:S01]  /*d420*/  FFMA.FTZ R119, R10, R86.reuse, -R97.reuse ;  /* 0x000000560a777223 */ /* 0x180fe20000010861 */
[-CC-:B------:R-:W-:Y:S01]  /*d430*/  FFMA.FTZ R117, R11, R86.reuse, -R97.reuse ;  /* 0x000000560b757223 */ /* 0x180fe20000010861 */
[-C--:B------:R-:W-:Y:S01]  /*d440*/  FFMA.FTZ R38, R38, R86.reuse, -R97 ;  /* 0x0000005626267223 */ /* 0x080fe20000010861 */
[-CC-:B------:R-:W-:Y:S01]  /*d450*/  FFMA.FTZ R116, R12, R86.reuse, -R93.reuse ;  /* 0x000000560c747223 */ /* 0x180fe2000001085d */
[-CC-:B------:R-:W-:Y:S01]  /*d460*/  FFMA.FTZ R115, R13, R86.reuse, -R93.reuse ;  /* 0x000000560d737223 */ /* 0x180fe2000001085d */
[-CC-:B------:R-:W-:Y:S01]  /*d470*/  FFMA.FTZ R104, R24, R86.reuse, -R93.reuse ;  /* 0x0000005618687223 */ /* 0x180fe2000001085d */
[----:B------:R-:W3:Y:S03]  /*d480*/  LDSM.16.MT88.4 R12, [R92+0x3000] ;  /* 0x003000005c0c783b */ /* 0x000ee60000004200 */
[----:B------:R-:W-:Y:S01]  /*d490*/  MUFU.EX2 R119, R119 ;  /* 0x0000007700777308 */ /* 0x000fe20000000800 */
[-CC-:B------:R-:W-:Y:S01]  /*d4a0*/  FFMA.FTZ R100, R25, R86.reuse, -R93.reuse ;  /* 0x0000005619647223 */ /* 0x180fe2000001085d */
[-CC-:B------:R-:W-:Y:S01]  /*d4b0*/  FFMA.FTZ R32, R32, R86.reuse, -R93.reuse ;  /* 0x0000005620207223 */ /* 0x180fe2000001085d */
[-CC-:B------:R-:W-:Y:S01]  /*d4c0*/  FFMA.FTZ R102, R28, R86.reuse, -R93.reuse ;  /* 0x000000561c667223 */ /* 0x180fe2000001085d */
[--C-:B------:R-:W-:Y:S01]  /*d4d0*/  FFMA.FTZ R98, R29, R86, -R93.reuse ;  /* 0x000000561d627223 */ /* 0x100fe2000001085d */
[C---:B-1----:R-:W-:Y:S01]  /*d4e0*/  FMUL.FTZ R10, R87.reuse, R78 ;  /* 0x0000004e570a7220 */ /* 0x042fe20000410000 */
[----:B------:R-:W-:Y:S01]  /*d4f0*/  FMUL.FTZ R11, R87, R79 ;  /* 0x0000004f570b7220 */ /* 0x000fe20000410000 */
[----:B------:R-:W-:Y:S03]  /*d500*/  LDSM.16.MT88.4 R28, [R92+0x3400] ;  /* 0x003400005c1c783b */ /* 0x000fe60000004200 */
[----:B------:R-:W1:Y:S01]  /*d510*/  MUFU.EX2 R117, R117 ;  /* 0x0000007500757308 */ /* 0x000e620000000800 */
[-CC-:B------:R-:W-:Y:S01]  /*d520*/  FFMA.FTZ R118, R9, R86.reuse, -R93.reuse ;  /* 0x0000005609767223 */ /* 0x180fe2000001085d */
[----:B--2---:R-:W-:Y:S01]  /*d530*/  FMUL.FTZ R9, R88, R77 ;  /* 0x0000004d58097220 */ /* 0x004fe20000410000 */
[-CC-:B------:R-:W-:Y:S01]  /*d540*/  FFMA.FTZ R124, R4, R86.reuse, -R93.reuse ;  /* 0x00000056047c7223 */ /* 0x180fe2000001085d */
[----:B------:R-:W-:Y:S01]  /*d550*/  IADD3 R4, PT, PT, R92, 0x3000, RZ ;  /* 0x000030005c047810 */ /* 0x000fe20007ffe0ff */
[-CC-:B------:R-:W-:Y:S01]  /*d560*/  FFMA.FTZ R123, R5, R86.reuse, -R93.reuse ;  /* 0x00000056057b7223 */ /* 0x180fe2000001085d */
[----:B------:R-:W-:Y:S01]  /*d570*/  FMUL.FTZ R5, R88, R81 ;  /* 0x0000005158057220 */ /* 0x000fe20000410000 */
[--C-:B------:R-:W-:Y:S03]  /*d580*/  FFMA.FTZ R81, R33, R86, -R93.reuse ;  /* 0x0000005621517223 */ /* 0x100fe6000001085d */
[----:B------:R-:W-:Y:S01]  /*d590*/  MUFU.EX2 R118, R118 ;  /* 0x0000007600767308 */ /* 0x000fe20000000800 */
[----:B------:R-:W-:Y:S01]  /*d5a0*/  @P0 IADD3 R89, PT, PT, R4, -0x20, RZ ;  /* 0xffffffe004590810 */ /* 0x000fe20007ffe0ff */
[----:B------:R-:W-:Y:S01]  /*d5b0*/  FMUL.FTZ R4, R88, R80 ;  /* 0x0000005058047220 */ /* 0x000fe20000410000 */
[----:B------:R-:W-:Y:S01]  /*d5c0*/  FFMA.FTZ R120, R8, R86, -R93 ;  /* 0x0000005608787223 */ /* 0x000fe2000001085d */
[----:B------:R-:W-:Y:S01]  /*d5d0*/  FMUL.FTZ R8, R88, R76 ;  /* 0x0000004c58087220 */ /* 0x000fe20000410000 */
[-CC-:B------:R-:W-:Y:S01]  /*d5e0*/  FFMA.FTZ R107, R22, R86.reuse, -R97.reuse ;  /* 0x00000056166b7223 */ /* 0x180fe20000010861 */
[----:B------:R-:W2:Y:S01]  /*d5f0*/  LDSM.16.MT88.4 R24, [R89] ;  /* 0x000000005918783b */ /* 0x000ea20000004200 */
[-C--:B------:R-:W-:Y:S03]  /*d600*/  FFMA.FTZ R106, R23, R86.reuse, -R97 ;  /* 0x00000056176a7223 */ /* 0x080fe60000010861 */
[----:B------:R-:W-:Y:S01]  /*d610*/  MUFU.EX2 R124, R124 ;  /* 0x0000007c007c7308 */ /* 0x000fe20000000800 */
[----:B-1----:R-:W-:Y:S01]  /*d620*/  F2FP.F16.F32.PACK_AB R23, R117, R119 ;  /* 0x000000777517723e */ /* 0x002fe200000000ff */
[-CC-:B------:R-:W-:Y:S01]  /*d630*/  FFMA.FTZ R108, R20, R86.reuse, -R93.reuse ;  /* 0x00000056146c7223 */ /* 0x180fe2000001085d */
[-C--:B------:R-:W-:Y:S01]  /*d640*/  FFMA.FTZ R105, R21, R86.reuse, -R93 ;  /* 0x0000005615697223 */ /* 0x080fe2000001085d */
[--C-:B------:R-:W-:Y:S01]  /*d650*/  FFMA.FTZ R112, R18, R86, -R97.reuse ;  /* 0x0000005612707223 */ /* 0x100fe20000010861 */
[----:B------:R-:W-:Y:S01]  /*d660*/  FMUL.FTZ R18, R87, R70 ;  /* 0x0000004657127220 */ /* 0x000fe20000410000 */
[-C--:B------:R-:W-:Y:S01]  /*d670*/  FFMA.FTZ R110, R19, R86.reuse, -R97 ;  /* 0x00000056136e7223 */ /* 0x080fe20000010861 */
[----:B------:R-:W-:Y:S03]  /*d680*/  FMUL.FTZ R19, R87, R71 ;  /* 0x0000004757137220 */ /* 0x000fe60000410000 */
[----:B------:R-:W1:Y:S01]  /*d690*/  MUFU.EX2 R123, R123 ;  /* 0x0000007b007b7308 */ /* 0x000e620000000800 */
[--C-:B------:R-:W-:Y:S01]  /*d6a0*/  FFMA.FTZ R111, R16, R86, -R93.reuse ;  /* 0x00000056106f7223 */ /* 0x100fe2000001085d */
[C---:B------:R-:W-:Y:S01]  /*d6b0*/  FMUL.FTZ R16, R88.reuse, R68 ;  /* 0x0000004458107220 */ /* 0x040fe20000410000 */
[-C--:B------:R-:W-:Y:S01]  /*d6c0*/  FFMA.FTZ R109, R17, R86.reuse, -R93 ;  /* 0x00000056116d7223 */ /* 0x080fe2000001085d */
[----:B------:R-:W-:Y:S01]  /*d6d0*/  FMUL.FTZ R17, R88, R69 ;  /* 0x0000004558117220 */ /* 0x000fe20000410000 */
[-CC-:B------:R-:W-:Y:S01]  /*d6e0*/  FFMA.FTZ R39, R39, R86.reuse, -R97.reuse ;  /* 0x0000005627277223 */ /* 0x180fe20000010861 */
[--C-:B------:R-:W-:Y:S01]  /*d6f0*/  FFMA.FTZ R122, R6, R86, -R97.reuse ;  /* 0x00000056067a7223 */ /* 0x100fe20000010861 */
[----:B------:R-:W-:Y:S03]  /*d700*/  FMUL.FTZ R6, R87, R82 ;  /* 0x0000005257067220 */ /* 0x000fe60000410000 */
[----:B------:R-:W4:Y:S01]  /*d710*/  MUFU.EX2 R120, R120 ;  /* 0x0000007800787308 */ /* 0x000f220000000800 */
[-C--:B------:R-:W-:Y:S01]  /*d720*/  FFMA.FTZ R121, R7, R86.reuse, -R97 ;  /* 0x0000005607797223 */ /* 0x080fe20000010861 */
[----:B------:R-:W-:Y:S01]  /*d730*/  FMUL.FTZ R7, R87, R83 ;  /* 0x0000005357077220 */ /* 0x000fe20000410000 */
[-CC-:B------:R-:W-:Y:S01]  /*d740*/  FFMA.FTZ R36, R36, R86.reuse, -R93.reuse ;  /* 0x0000005624247223 */ /* 0x180fe2000001085d */
[-C--:B------:R-:W-:Y:S01]  /*d750*/  FFMA.FTZ R68, R41, R86.reuse, -R93 ;  /* 0x0000005629447223 */ /* 0x080fe2000001085d */
[-CC-:B------:R-:W-:Y:S01]  /*d760*/  FFMA.FTZ R41, R47, R86.reuse, -R97.reuse ;  /* 0x000000562f297223 */ /* 0x180fe20000010861 */
[-C--:B------:R-:W-:Y:S01]  /*d770*/  FFMA.FTZ R47, R50, R86.reuse, -R97 ;  /* 0x00000056322f7223 */ /* 0x080fe20000010861 */
[--C-:B------:R-:W-:Y:S03]  /*d780*/  FFMA.FTZ R44, R44, R86, -R93.reuse ;  /* 0x000000562c2c7223 */ /* 0x100fe6000001085d */
[----:B------:R-:W-:Y:S01]  /*d790*/  MUFU.EX2 R122, R122 ;  /* 0x0000007a007a7308 */ /* 0x000fe20000000800 */
[----:B-1----:R-:W-:Y:S01]  /*d7a0*/  F2FP.F16.F32.PACK_AB R20, R123, R124 ;  /* 0x0000007c7b14723e */ /* 0x002fe200000000ff */
[-CC-:B------:R-:W-:Y:S01]  /*d7b0*/  FFMA.FTZ R45, R45, R86.reuse, -R93.reuse ;  /* 0x000000562d2d7223 */ /* 0x180fe2000001085d */
[-CC-:B------:R-:W-:Y:S01]  /*d7c0*/  FFMA.FTZ R48, R48, R86.reuse, -R93.reuse ;  /* 0x0000005630307223 */ /* 0x180fe2000001085d */
[-C--:B------:R-:W-:Y:S01]  /*d7d0*/  FFMA.FTZ R49, R49, R86.reuse, -R93 ;  /* 0x0000005631317223 */ /* 0x080fe2000001085d */
[----:B------:R-:W-:Y:S01]  /*d7e0*/  FFMA.FTZ R124, R88, R159, R124 ;  /* 0x0000009f587c7223 */ /* 0x000fe2000001007c */
[----:B------:R-:W-:Y:S01]  /*d7f0*/  ISETP.GT.AND P0, PT, R157, RZ, PT ;  /* 0x000000ff9d00720c */ /* 0x000fe20003f04270 */
[--C-:B------:R-:W-:Y:S03]  /*d800*/  FFMA.FTZ R50, R54, R86, -R97.reuse ;  /* 0x0000005636327223 */ /* 0x100fe60000010861 */
[----:B------:R-:W1:Y:S01]  /*d810*/  MUFU.EX2 R121, R121 ;  /* 0x0000007900797308 */ /* 0x000e620000000800 */
[----:B----4-:R-:W-:Y:S01]  /*d820*/  F2FP.F16.F32.PACK_AB R22, R118, R120 ;  /* 0x000000787616723e */ /* 0x010fe200000000ff */
[----:B------:R-:W-:Y:S01]  /*d830*/  FADD.FTZ R124, R123, R124 ;  /* 0x0000007c7b7c7221 */ /* 0x000fe20000010000 */
[----:B------:R-:W-:Y:S01]  /*d840*/  IADD3 R157, PT, PT, R157, -0x1, RZ ;  /* 0xffffffff9d9d7810 */ /* 0x000fe20007ffe0ff */
[-C--:B------:R-:W-:Y:S01]  /*d850*/  FFMA.FTZ R54, R58, R86.reuse, -R97 ;  /* 0x000000563a367223 */ /* 0x080fe20000010861 */
[-CC-:B------:R-:W-:Y:S01]  /*d860*/  FFMA.FTZ R52, R52, R86.reuse, -R93.reuse ;  /* 0x0000005634347223 */ /* 0x180fe2000001085d */
[----:B------:R-:W-:Y:S01]  /*d870*/  FADD.FTZ R124, R120, R124 ;  /* 0x0000007c787c7221 */ /* 0x000fe20000010000 */
[-CC-:B------:R-:W-:Y:S03]  /*d880*/  FFMA.FTZ R53, R53, R86.reuse, -R93.reuse ;  /* 0x0000005635357223 */ /* 0x180fe6000001085d */
[----:B------:R4:W-:Y:S01]  /*d890*/  MUFU.EX2 R80, R32 ;  /* 0x0000002000507308 */ /* 0x0009e20000000800 */
[-CC-:B------:R-:W-:Y:S01]  /*d8a0*/  FFMA.FTZ R56, R56, R86.reuse, -R93.reuse ;  /* 0x0000005638387223 */ /* 0x180fe2000001085d */
[----:B------:R-:W-:Y:S01]  /*d8b0*/  FADD.FTZ R118, R118, R124 ;  /* 0x0000007c76767221 */ /* 0x000fe20000010000 */
[-C--:B------:R-:W-:Y:S01]  /*d8c0*/  FFMA.FTZ R57, R57, R86.reuse, -R93 ;  /* 0x0000005639397223 */ /* 0x080fe2000001085d */
[-C--:B------:R-:W-:Y:S01]  /*d8d0*/  FFMA.FTZ R58, R63, R86.reuse, -R97 ;  /* 0x000000563f3a7223 */ /* 0x080fe20000010861 */
[-CC-:B------:R-:W-:Y:S01]  /*d8e0*/  FFMA.FTZ R60, R60, R86.reuse, -R93.reuse ;  /* 0x000000563c3c7223 */ /* 0x180fe2000001085d */
[-CC-:B------:R-:W-:Y:S01]  /*d8f0*/  FFMA.FTZ R61, R61, R86.reuse, -R93.reuse ;  /* 0x000000563d3d7223 */ /* 0x180fe2000001085d */
[----:B------:R-:W-:Y:S03]  /*d900*/  FFMA.FTZ R64, R64, R86, -R93 ;  /* 0x0000005640407223 */ /* 0x000fe6000001085d */
[----:B------:R-:W5:Y:S01]  /*d910*/  MUFU.EX2 R114, R114 ;  /* 0x0000007200727308 */ /* 0x000f620000000800 */
[----:B-1----:R-:W-:Y:S01]  /*d920*/  F2FP.F16.F32.PACK_AB R21, R121, R122 ;  /* 0x0000007a7915723e */ /* 0x002fe200000000ff */
[----:B------:R-:W-:Y:S04]  /*d930*/  FFMA.FTZ R122, R87, R158, R122 ;  /* 0x0000009e577a7223 */ /* 0x000fe8000001007a */
[----:B------:R-:W-:Y:S04]  /*d940*/  FADD.FTZ R122, R121, R122 ;  /* 0x0000007a797a7221 */ /* 0x000fe80000010000 */
[----:B------:R-:W1:Y:S01]  /*d950*/  MUFU.EX2 R113, R113 ;  /* 0x0000007100717308 */ /* 0x000e620000000800 */
[----:B----4-:R-:W4:Y:S01]  /*d960*/  LDSM.16.MT88.4 R32, [R89+0x400] ;  /* 0x000400005920783b */ /* 0x010f220000004200 */
[C---:B---3--:R-:W-:Y:S05]  /*d970*/  HMMA.16816.F32 R4, R20.reuse, R12, R4 ;  /* 0x0000000c1404723c */ /* 0x048fea0000001804 */
[C---:B------:R-:W-:Y:S03]  /*d980*/  FMUL.FTZ R12, R88.reuse, R72 ;  /* 0x00000048580c7220 */ /* 0x040fe60000410000 */
[----:B------:R-:W-:Y:S01]  /*d990*/  MUFU.EX2 R112, R112 ;  /* 0x0000007000707308 */ /* 0x000fe20000000800 */
[----:B------:R-:W-:Y:S01]  /*d9a0*/  FMUL.FTZ R13, R88, R73 ;  /* 0x00000049580d7220 */ /* 0x000fe20000410000 */
[C---:B------:R-:W-:Y:S03]  /*d9b0*/  HMMA.16816.F32 R8, R20.reuse, R14, R8 ;  /* 0x0000000e1408723c */ /* 0x040fe60000001808 */
[C---:B------:R-:W-:Y:S01]  /*d9c0*/  FMUL.FTZ R14, R87.reuse, R74 ;  /* 0x0000004a570e7220 */ /* 0x040fe20000410000 */
[----:B------:R-:W-:Y:S01]  /*d9d0*/  FMUL.FTZ R15, R87, R75 ;  /* 0x0000004b570f7220 */ /* 0x000fe20000410000 */
[----:B------:R-:W-:Y:S03]  /*d9e0*/  FADD.FTZ R122, R119, R122 ;  /* 0x0000007a777a7221 */ /* 0x000fe60000010000 */
[----:B------:R-:W3:Y:S01]  /*d9f0*/  MUFU.EX2 R110, R110 ;  /* 0x0000006e006e7308 */ /* 0x000ee20000000800 */
[----:B------:R-:W-:Y:S01]  /*da00*/  MOV R88, R2 ;  /* 0x0000000200587202 */ /* 0x000fe20000000f00 */
[----:B------:R-:W-:Y:S01]  /*da10*/  FADD.FTZ R117, R117, R122 ;  /* 0x0000007a75757221 */ /* 0x000fe20000010000 */
[----:B------:R-:W-:Y:S01]  /*da20*/  MOV R87, R3 ;  /* 0x0000000300577202 */ /* 0x000fe20000000f00 */
[C---:B--2---:R-:W-:Y:S06]  /*da30*/  HMMA.16816.F32 R12, R20.reuse, R24, R12 ;  /* 0x00000018140c723c */ /* 0x044fec000000180c */
[----:B------:R-:W2:Y:S01]  /*da40*/  MUFU.EX2 R116, R116 ;  /* 0x0000007400747308 */ /* 0x000ea20000000800 */
[----:B-----5:R-:W-:Y:S01]  /*da50*/  FADD.FTZ R117, R114, R117 ;  /* 0x0000007572757221 */ /* 0x020fe20000010000 */
[----:B------:R-:W-:Y:S01]  /*da60*/  HMMA.16816.F32 R16, R20, R26, R16 ;  /* 0x0000001a1410723c */ /* 0x000fe20000001810 */
[----:B------:R-:W5:Y:S07]  /*da70*/  LDSM.16.MT88.4 R24, [R92+0x3800] ;  /* 0x003800005c18783b */ /* 0x000f6e0000004200 */
[----:B------:R-:W4:Y:S01]  /*da80*/  MUFU.EX2 R115, R115 ;  /* 0x0000007300737308 */ /* 0x000f220000000800 */
[C---:B-1----:R-:W-:Y:S01]  /*da90*/  F2FP.F16.F32.PACK_AB R21, R113.reuse, R114 ;  /* 0x000000727115723e */ /* 0x042fe200000000ff */
[----:B------:R-:W-:Y:S01]  /*daa0*/  FADD.FTZ R113, R113, R117 ;  /* 0x0000007571717221 */ /* 0x000fe20000010000 */
[----:B---3--:R-:W-:Y:S03]  /*dab0*/  F2FP.F16.F32.PACK_AB R23, R110, R112 ;  /* 0x000000706e17723e */ /* 0x008fe600000000ff */
[----:B------:R-:W-:Y:S04]  /*dac0*/  FADD.FTZ R113, R112, R113 ;  /* 0x0000007170717221 */ /* 0x000fe80000010000 */
[----:B------:R-:W1:Y:S01]  /*dad0*/  MUFU.EX2 R111, R111 ;  /* 0x0000006f006f7308 */ /* 0x000e620000000800 */
[----:B--2---:R-:W-:Y:S01]  /*dae0*/  FADD.FTZ R118, R116, R118 ;  /* 0x0000007674767221 */ /* 0x004fe20000010000 */
[----:B------:R-:W-:Y:S08]  /*daf0*/  FADD.FTZ R110, R110, R113 ;  /* 0x000000716e6e7221 */ /* 0x000ff00000010000 */
[----:B------:R-:W2:Y:S01]  /*db00*/  MUFU.EX2 R109, R109 ;  /* 0x0000006d006d7308 */ /* 0x000ea20000000800 */
[C---:B----4-:R-:W-:Y:S01]  /*db10*/  F2FP.F16.F32.PACK_AB R20, R115.reuse, R116 ;  /* 0x000000747314723e */ /* 0x050fe200000000ff */
        /* <DEDUP_REMOVED lines=19> */
[----:B--2---:R-:W-:Y:S04]  /*dc50*/  F2FP.F16.F32.PACK_AB R23, R99, R103 ;  /* 0x000000676317723e */ /* 0x004fe800000000ff */
        /* <DEDUP_REMOVED lines=28> */
[----:B------:R2:W-:Y:S01]  /*de20*/  MUFU.EX2 R76, R38 ;  /* 0x00000026004c7308 */ /* 0x0005e20000000800 */
[----:B---3--:R-:W-:Y:S01]  /*de30*/  F2FP.F16.F32.PACK_AB R20, R98, R102 ;  /* 0x000000666214723e */ /* 0x008fe200000000ff */
[----:B------:R-:W-:Y:S04]  /*de40*/  FADD.FTZ R102, R102, R104 ;  /* 0x0000006866667221 */ /* 0x000fe80000010000 */
[----:B------:R-:W-:Y:S04]  /*de50*/  FADD.FTZ R102, R98, R102 ;  /* 0x0000006662667221 */ /* 0x000fe80000010000 */
[----:B------:R-:W-:Y:S01]  /*de60*/  MUFU.EX2 R39, R39 ;  /* 0x0000002700277308 */ /* 0x000fe20000000800 */
[C---:B-1----:R-:W-:Y:S01]  /*de70*/  F2FP.F16.F32.PACK_AB R22, R81.reuse, R80 ;  /* 0x000000505116723e */ /* 0x042fe200000000ff */
[----:B------:R-:W-:Y:S04]  /*de80*/  FADD.FTZ R102, R80, R102 ;  /* 0x0000006650667221 */ /* 0x000fe80000010000 */
[----:B------:R-:W-:Y:S04]  /*de90*/  FADD.FTZ R81, R81, R102 ;  /* 0x0000006651517221 */ /* 0x000fe80000010000 */
[----:B------:R-:W1:Y:S01]  /*dea0*/  MUFU.EX2 R36, R36 ;  /* 0x0000002400247308 */ /* 0x000e620000000800 */
[C---:B------:R-:W-:Y:S03]  /*deb0*/  HMMA.16816.F32 R4, R20.reuse, R32, R4 ;  /* 0x000000201404723c */ /* 0x040fe60000001804 */
[-CC-:B--2---:R-:W-:Y:S01]  /*dec0*/  FFMA.FTZ R38, R42, R86.reuse, -R97.reuse ;  /* 0x000000562a267223 */ /* 0x184fe20000010861 */
[-C--:B------:R-:W-:Y:S01]  /*ded0*/  FFMA.FTZ R42, R43, R86.reuse, -R97 ;  /* 0x000000562b2a7223 */ /* 0x080fe20000010861 */
[-CC-:B------:R-:W-:Y:S01]  /*dee0*/  FFMA.FTZ R43, R37, R86.reuse, -R93.reuse ;  /* 0x00000056252b7223 */ /* 0x180fe2000001085d */
[-C--:B------:R-:W-:Y:S03]  /*def0*/  FFMA.FTZ R37, R40, R86.reuse, -R93 ;  /* 0x0000005628257223 */ /* 0x080fe6000001085d */
[----:B------:R-:W-:Y:S01]  /*df00*/  MUFU.EX2 R68, R68 ;  /* 0x0000004400447308 */ /* 0x000fe20000000800 */
[C---:B------:R-:W-:Y:S01]  /*df10*/  HMMA.16816.F32 R8, R20.reuse, R34, R8 ;  /* 0x000000221408723c */ /* 0x040fe20000001808 */
[----:B------:R-:W2:Y:S02]  /*df20*/  LDSM.16.MT88.4 R32, [R89+0x1000] ;  /* 0x001000005920783b */ /* 0x000ea40000004200 */
[-CC-:B------:R-:W-:Y:S01]  /*df30*/  FFMA.FTZ R40, R46, R86.reuse, -R97.reuse ;  /* 0x000000562e287223 */ /* 0x180fe20000010861 */
[-CC-:B------:R-:W-:Y:S01]  /*df40*/  FFMA.FTZ R46, R51, R86.reuse, -R97.reuse ;  /* 0x00000056332e7223 */ /* 0x180fe20000010861 */
[-CC-:B------:R-:W-:Y:S01]  /*df50*/  FFMA.FTZ R51, R55, R86.reuse, -R97.reuse ;  /* 0x0000005637337223 */ /* 0x180fe20000010861 */
[-CC-:B------:R-:W-:Y:S03]  /*df60*/  FFMA.FTZ R55, R59, R86.reuse, -R97.reuse ;  /* 0x000000563b377223 */ /* 0x180fe60000010861 */
[----:B------:R-:W-:Y:S01]  /*df70*/  MUFU.EX2 R38, R38 ;  /* 0x0000002600267308 */ /* 0x000fe20000000800 */
[C---:B----4-:R-:W-:Y:S03]  /*df80*/  HMMA.16816.F32 R12, R20.reuse, R24, R12 ;  /* 0x00000018140c723c */ /* 0x050fe6000000180c */
[-C--:B------:R-:W-:Y:S01]  /*df90*/  FFMA.FTZ R59, R62, R86.reuse, -R97 ;  /* 0x000000563e3b7223 */ /* 0x080fe20000010861 */
[----:B-1----:R-:W-:Y:S01]  /*dfa0*/  FADD.FTZ R81, R36, R81 ;  /* 0x0000005124517221 */ /* 0x002fe20000010000 */
[-CC-:B------:R-:W-:Y:S01]  /*dfb0*/  FFMA.FTZ R62, R66, R86.reuse, -R97.reuse ;  /* 0x00000056423e7223 */ /* 0x180fe20000010861 */
[----:B------:R-:W-:Y:S03]  /*dfc0*/  FFMA.FTZ R97, R67, R86, -R97 ;  /* 0x0000005643617223 */ /* 0x000fe60000010861 */
[----:B------:R-:W1:Y:S01]  /*dfd0*/  MUFU.EX2 R42, R42 ;  /* 0x0000002a002a7308 */ /* 0x000e620000000800 */
[----:B------:R-:W-:Y:S01]  /*dfe0*/  HMMA.16816.F32 R16, R20, R26, R16 ;  /* 0x0000001a1410723c */ /* 0x000fe20000001810 */
[----:B------:R-:W3:Y:S02]  /*dff0*/  LDSM.16.MT88.4 R24, [R92+0x4400] ;  /* 0x004400005c18783b */ /* 0x000ee40000004200 */
[----:B------:R-:W-:Y:S01]  /*e000*/  F2FP.F16.F32.PACK_AB R21, R39, R76 ;  /* 0x0000004c2715723e */ /* 0x000fe200000000ff */
[----:B------:R-:W-:Y:S05]  /*e010*/  FFMA.FTZ R93, R65, R86, -R93 ;  /* 0x00000056415d7223 */ /* 0x000fea000001085d */
[----:B------:R-:W4:Y:S10]  /*e020*/  MUFU.EX2 R43, R43 ;  /* 0x0000002b002b7308 */ /* 0x000f340000000800 */
[----:B------:R-:W5:Y:S01]  /*e030*/  MUFU.EX2 R37, R37 ;  /* 0x0000002500257308 */ /* 0x000f620000000800 */
[----:B-1----:R-:W-:Y:S09]  /*e040*/  F2FP.F16.F32.PACK_AB R23, R42, R38 ;  /* 0x000000262a17723e */ /* 0x002ff200000000ff */
[----:B------:R-:W-:Y:S01]  /*e050*/  MUFU.EX2 R40, R40 ;  /* 0x0000002800287308 */ /* 0x000fe20000000800 */
[C---:B----4-:R-:W-:Y:S01]  /*e060*/  F2FP.F16.F32.PACK_AB R20, R43.reuse, R36 ;  /* 0x000000242b14723e */ /* 0x050fe200000000ff */
[----:B------:R-:W-:Y:S08]  /*e070*/  FADD.FTZ R43, R43, R81 ;  /* 0x000000512b2b7221 */ /* 0x000ff00000010000 */
[----:B------:R-:W1:Y:S01]  /*e080*/  MUFU.EX2 R41, R41 ;  /* 0x0000002900297308 */ /* 0x000e620000000800 */
[C---:B-----5:R-:W-:Y:S01]  /*e090*/  F2FP.F16.F32.PACK_AB R22, R68.reuse, R37 ;  /* 0x000000254416723e */ /* 0x060fe200000000ff */
[----:B------:R-:W-:Y:S04]  /*e0a0*/  FADD.FTZ R43, R37, R43 ;  /* 0x0000002b252b7221 */ /* 0x000fe80000010000 */
[----:B------:R-:W-:Y:S04]  /*e0b0*/  FADD.FTZ R68, R68, R43 ;  /* 0x0000002b44447221 */ /* 0x000fe80000010000 */
[----:B------:R-:W-:Y:S01]  /*e0c0*/  MUFU.EX2 R47, R47 ;  /* 0x0000002f002f7308 */ /* 0x000fe20000000800 */
[C---:B------:R-:W-:Y:S09]  /*e0d0*/  HMMA.16816.F32 R4, R20.reuse, R28, R4 ;  /* 0x0000001c1404723c */ /* 0x040ff20000001804 */
[----:B------:R-:W4:Y:S01]  /*e0e0*/  MUFU.EX2 R46, R46 ;  /* 0x0000002e002e7308 */ /* 0x000f220000000800 */
[C---:B------:R-:W-:Y:S01]  /*e0f0*/  HMMA.16816.F32 R8, R20.reuse, R30, R8 ;  /* 0x0000001e1408723c */ /* 0x040fe20000001808 */
[----:B------:R-:W5:Y:S08]  /*e100*/  LDSM.16.MT88.4 R28, [R89+0x1400] ;  /* 0x00140000591c783b */ /* 0x000f700000004200 */
[----:B------:R-:W3:Y:S01]  /*e110*/  MUFU.EX2 R44, R44 ;  /* 0x0000002c002c7308 */ /* 0x000ee20000000800 */
[C---:B--2---:R-:W-:Y:S09]  /*e120*/  HMMA.16816.F32 R12, R20.reuse, R32, R12 ;  /* 0x00000020140c723c */ /* 0x044ff2000000180c */
[----:B------:R-:W2:Y:S01]  /*e130*/  MUFU.EX2 R45, R45 ;  /* 0x0000002d002d7308 */ /* 0x000ea20000000800 */
[----:B------:R-:W-:Y:S01]  /*e140*/  HMMA.16816.F32 R16, R20, R34, R16 ;  /* 0x000000221410723c */ /* 0x000fe20000001810 */
[----:B------:R-:W5:Y:S02]  /*e150*/  LDSM.16.MT88.4 R32, [R92+0x4800] ;  /* 0x004800005c20783b */ /* 0x000f640000004200 */
[----:B-1----:R-:W-:Y:S02]  /*e160*/  F2FP.F16.F32.PACK_AB R21, R41, R40 ;  /* 0x000000282915723e */ /* 0x002fe400000000ff */
[----:B----4-:R-:W-:Y:S04]  /*e170*/  F2FP.F16.F32.PACK_AB R23, R46, R47 ;  /* 0x0000002f2e17723e */ /* 0x010fe800000000ff */
[----:B------:R-:W-:Y:S01]  /*e180*/  MUFU.EX2 R48, R48 ;  /* 0x0000003000307308 */ /* 0x000fe20000000800 */
[----:B---3--:R-:W-:Y:S09]  /*e190*/  FADD.FTZ R68, R44, R68 ;  /* 0x000000442c447221 */ /* 0x008ff20000010000 */
[----:B------:R-:W1:Y:S01]  /*e1a0*/  MUFU.EX2 R49, R49 ;  /* 0x0000003100317308 */ /* 0x000e620000000800 */
[C---:B--2---:R-:W-:Y:S01]  /*e1b0*/  F2FP.F16.F32.PACK_AB R20, R45.reuse, R44 ;  /* 0x0000002c2d14723e */ /* 0x044fe200000000ff */
[----:B------:R-:W-:Y:S08]  /*e1c0*/  FADD.FTZ R68, R45, R68 ;  /* 0x000000442d447221 */ /* 0x000ff00000010000 */
[----:B------:R-:W-:Y:S10]  /*e1d0*/  MUFU.EX2 R50, R50 ;  /* 0x0000003200327308 */ /* 0x000ff40000000800 */
[----:B------:R-:W2:Y:S01]  /*e1e0*/  MUFU.EX2 R51, R51 ;  /* 0x0000003300337308 */ /* 0x000ea20000000800 */
[C---:B-1----:R-:W-:Y:S01]  /*e1f0*/  F2FP.F16.F32.PACK_AB R22, R49.reuse, R48 ;  /* 0x000000303116723e */ /* 0x042fe200000000ff */
[----:B------:R-:W-:Y:S04]  /*e200*/  FADD.FTZ R48, R48, R68 ;  /* 0x0000004430307221 */ /* 0x000fe80000010000 */
[----:B------:R-:W-:Y:S04]  /*e210*/  FADD.FTZ R48, R49, R48 ;  /* 0x0000003031307221 */ /* 0x000fe80000010000 */
[----:B------:R-:W-:Y:S01]  /*e220*/  MUFU.EX2 R54, R54 ;  /* 0x0000003600367308 */ /* 0x000fe20000000800 */
[C---:B------:R-:W-:Y:S09]  /*e230*/  HMMA.16816.F32 R4, R20.reuse, R24, R4 ;  /* 0x000000181404723c */ /* 0x040ff20000001804 */
[----:B------:R-:W-:Y:S01]  /*e240*/  MUFU.EX2 R55, R55 ;  /* 0x0000003700377308 */ /* 0x000fe20000000800 */
[C---:B------:R-:W-:Y:S01]  /*e250*/  HMMA.16816.F32 R8, R20.reuse, R26, R8 ;  /* 0x0000001a1408723c */ /* 0x040fe20000001808 */
[----:B------:R-:W1:Y:S08]  /*e260*/  LDSM.16.MT88.4 R24, [R89+0x1800] ;  /* 0x001800005918783b */ /* 0x000e700000004200 */
[----:B------:R-:W3:Y:S01]  /*e270*/  MUFU.EX2 R52, R52 ;  /* 0x0000003400347308 */ /* 0x000ee20000000800 */
[C---:B-----5:R-:W-:Y:S03]  /*e280*/  HMMA.16816.F32 R12, R20.reuse, R28, R12 ;  /* 0x0000001c140c723c */ /* 0x060fe6000000180c */
[----:B------:R-:W-:Y:S06]  /*e290*/  FADD.FTZ R28, R94, R95 ;  /* 0x0000005f5e1c7221 */ /* 0x000fec0000010000 */
[----:B------:R-:W4:Y:S01]  /*e2a0*/  MUFU.EX2 R53, R53 ;  /* 0x0000003500357308 */ /* 0x000f220000000800 */
[----:B------:R-:W-:Y:S01]  /*e2b0*/  FADD.FTZ R28, R76, R28 ;  /* 0x0000001c4c1c7221 */ /* 0x000fe20000010000 */
[----:B------:R-:W-:Y:S01]  /*e2c0*/  HMMA.16816.F32 R16, R20, R30, R16 ;  /* 0x0000001e1410723c */ /* 0x000fe20000001810 */
[----:B------:R-:W5:Y:S02]  /*e2d0*/  LDSM.16.MT88.4 R76, [R92+0x4c00] ;  /* 0x004c00005c4c783b */ /* 0x000f640000004200 */
[----:B------:R-:W-:Y:S01]  /*e2e0*/  FADD.FTZ R28, R39, R28 ;  /* 0x0000001c271c7221 */ /* 0x000fe20000010000 */
[----:B--2---:R-:W-:Y:S04]  /*e2f0*/  F2FP.F16.F32.PACK_AB R21, R51, R50 ;  /* 0x000000323315723e */ /* 0x004fe800000000ff */
[----:B------:R-:W2:Y:S01]  /*e300*/  MUFU.EX2 R56, R56 ;  /* 0x0000003800387308 */ /* 0x000ea20000000800 */
[----:B------:R-:W-:Y:S01]  /*e310*/  FADD.FTZ R28, R38, R28 ;  /* 0x0000001c261c7221 */ /* 0x000fe20000010000 */
[----:B---3--:R-:W-:Y:S01]  /*e320*/  FADD.FTZ R48, R52, R48 ;  /* 0x0000003034307221 */ /* 0x008fe20000010000 */
[----:B------:R-:W-:Y:S02]  /*e330*/  F2FP.F16.F32.PACK_AB R23, R55, R54 ;  /* 0x000000363717723e */ /* 0x000fe400000000ff */
[----:B------:R-:W-:Y:S02]  /*e340*/  FADD.FTZ R42, R42, R28 ;  /* 0x0000001c2a2a7221 */ /* 0x000fe40000010000 */
[----:B------:R-:W3:Y:S03]  /*e350*/  LDSM.16.MT88.4 R28, [R89+0x1c00] ;  /* 0x001c0000591c783b */ /* 0x000ee60000004200 */
[----:B------:R-:W1:Y:S01]  /*e360*/  MUFU.EX2 R57, R57 ;  /* 0x0000003900397308 */ /* 0x000e620000000800 */
[C---:B----4-:R-:W-:Y:S01]  /*e370*/  F2FP.F16.F32.PACK_AB R20, R53.reuse, R52 ;  /* 0x000000343514723e */ /* 0x050fe200000000ff */
[----:B------:R-:W-:Y:S01]  /*e380*/  FADD.FTZ R42, R40, R42 ;  /* 0x0000002a282a7221 */ /* 0x000fe20000010000 */
[----:B------:R-:W-:Y:S03]  /*e390*/  FADD.FTZ R53, R53, R48 ;  /* 0x0000003035357221 */ /* 0x000fe60000010000 */
[----:B------:R-:W-:Y:S04]  /*e3a0*/  FADD.FTZ R42, R41, R42 ;  /* 0x0000002a292a7221 */ /* 0x000fe80000010000 */
[----:B------:R-:W-:Y:S01]  /*e3b0*/  MUFU.EX2 R59, R59 ;  /* 0x0000003b003b7308 */ /* 0x000fe20000000800 */
[----:B--2---:R-:W-:Y:S01]  /*e3c0*/  FADD.FTZ R53, R56, R53 ;  /* 0x0000003538357221 */ /* 0x004fe20000010000 */
[----:B------:R-:W-:Y:S04]  /*e3d0*/  FADD.FTZ R47, R47, R42 ;  /* 0x0000002a2f2f7221 */ /* 0x000fe80000010000 */
[----:B------:R-:W-:Y:S04]  /*e3e0*/  FADD.FTZ R47, R46, R47 ;  /* 0x0000002f2e2f7221 */ /* 0x000fe80000010000 */
[----:B------:R-:W2:Y:S01]  /*e3f0*/  MUFU.EX2 R58, R58 ;  /* 0x0000003a003a7308 */ /* 0x000ea20000000800 */
[C---:B-1----:R-:W-:Y:S01]  /*e400*/  F2FP.F16.F32.PACK_AB R22, R57.reuse, R56 ;  /* 0x000000383916723e */ /* 0x042fe200000000ff */
[----:B------:R-:W-:Y:S01]  /*e410*/  FADD.FTZ R50, R50, R47 ;  /* 0x0000002f32327221 */ /* 0x000fe20000010000 */
[----:B------:R-:W-:Y:S03]  /*e420*/  FADD.FTZ R57, R57, R53 ;  /* 0x0000003539397221 */ /* 0x000fe60000010000 */
[----:B------:R-:W-:Y:S02]  /*e430*/  FADD.FTZ R50, R51, R50 ;  /* 0x0000003233327221 */ /* 0x000fe40000010000 */
[C---:B------:R-:W-:Y:S02]  /*e440*/  HMMA.16816.F32 R4, R20.reuse, R32, R4 ;  /* 0x000000201404723c */ /* 0x040fe40000001804 */
[----:B------:R-:W-:Y:S01]  /*e450*/  MUFU.EX2 R62, R62 ;  /* 0x0000003e003e7308 */ /* 0x000fe20000000800 */
[----:B------:R-:W-:Y:S04]  /*e460*/  FADD.FTZ R54, R54, R50 ;  /* 0x0000003236367221 */ /* 0x000fe80000010000 */
[----:B------:R-:W-:Y:S01]  /*e470*/  FADD.FTZ R54, R55, R54 ;  /* 0x0000003637367221 */ /* 0x000fe20000010000 */
[C---:B------:R-:W-:Y:S04]  /*e480*/  HMMA.16816.F32 R8, R20.reuse, R34, R8 ;  /* 0x000000221408723c */ /* 0x040fe80000001808 */
[----:B------:R-:W1:Y:S01]  /*e490*/  MUFU.EX2 R97, R97 ;  /* 0x0000006100617308 */ /* 0x000e620000000800 */
[C---:B--2---:R-:W-:Y:S01]  /*e4a0*/  F2FP.F16.F32.PACK_AB R69, R58.reuse, R59 ;  /* 0x0000003b3a45723e */ /* 0x044fe200000000ff */
[----:B------:R-:W-:Y:S02]  /*e4b0*/  FADD.FTZ R59, R59, R54 ;  /* 0x000000363b3b7221 */ /* 0x000fe40000010000 */
[C---:B------:R-:W-:Y:S06]  /*e4c0*/  HMMA.16816.F32 R12, R20.reuse, R24, R12 ;  /* 0x00000018140c723c */ /* 0x040fec000000180c */
[----:B------:R-:W2:Y:S01]  /*e4d0*/  MUFU.EX2 R60, R60 ;  /* 0x0000003c003c7308 */ /* 0x000ea20000000800 */
[----:B------:R-:W-:Y:S01]  /*e4e0*/  FADD.FTZ R59, R58, R59 ;  /* 0x0000003b3a3b7221 */ /* 0x000fe20000010000 */
[----:B------:R-:W-:Y:S08]  /*e4f0*/  HMMA.16816.F32 R16, R20, R26, R16 ;  /* 0x0000001a1410723c */ /* 0x000ff00000001810 */
[----:B------:R-:W4:Y:S01]  /*e500*/  MUFU.EX2 R61, R61 ;  /* 0x0000003d003d7308 */ /* 0x000f220000000800 */
[C---:B-1----:R-:W-:Y:S01]  /*e510*/  F2FP.F16.F32.PACK_AB R71, R97.reuse, R62 ;  /* 0x0000003e6147723e */ /* 0x042fe200000000ff */
[----:B------:R-:W-:Y:S04]  /*e520*/  FADD.FTZ R62, R62, R59 ;  /* 0x0000003b3e3e7221 */ /* 0x000fe80000010000 */
[----:B------:R-:W-:Y:S04]  /*e530*/  FADD.FTZ R158, R97, R62 ;  /* 0x0000003e619e7221 */ /* 0x000fe80000010000 */
[----:B------:R-:W1:Y:S01]  /*e540*/  MUFU.EX2 R32, R64 ;  /* 0x0000004000207308 */ /* 0x000e620000000800 */
[----:B--2---:R-:W-:Y:S09]  /*e550*/  FADD.FTZ R57, R60, R57 ;  /* 0x000000393c397221 */ /* 0x004ff20000010000 */
[----:B------:R-:W2:Y:S01]  /*e560*/  MUFU.EX2 R93, R93 ;  /* 0x0000005d005d7308 */ /* 0x000ea20000000800 */
[C---:B----4-:R-:W-:Y:S01]  /*e570*/  F2FP.F16.F32.PACK_AB R68, R61.reuse, R60 ;  /* 0x0000003c3d44723e */ /* 0x050fe200000000ff */
[----:B------:R-:W-:Y:S04]  /*e580*/  FADD.FTZ R61, R61, R57 ;  /* 0x000000393d3d7221 */ /* 0x000fe80000010000 */
[----:B-1----:R-:W-:Y:S01]  /*e590*/  FADD.FTZ R61, R32, R61 ;  /* 0x0000003d203d7221 */ /* 0x002fe20000010000 */
[C---:B--2---:R-:W-:Y:S03]  /*e5a0*/  F2FP.F16.F32.PACK_AB R70, R93.reuse, R32 ;  /* 0x000000205d46723e */ /* 0x044fe600000000ff */
[----:B------:R-:W-:Y:S04]  /*e5b0*/  FADD.FTZ R159, R93, R61 ;  /* 0x0000003d5d9f7221 */ /* 0x000fe80000010000 */
[C---:B-----5:R-:W-:Y:S08]  /*e5c0*/  HMMA.16816.F32 R80, R68.reuse, R76, R4 ;  /* 0x0000004c4450723c */ /* 0x060ff00000001804 */
[C---:B------:R-:W-:Y:S08]  /*e5d0*/  HMMA.16816.F32 R76, R68.reuse, R78, R8 ;  /* 0x0000004e444c723c */ /* 0x040ff00000001808 */
[C---:B---3--:R-:W-:Y:S08]  /*e5e0*/  HMMA.16816.F32 R72, R68.reuse, R28, R12 ;  /* 0x0000001c4448723c */ /* 0x048ff0000000180c */
[----:B------:R-:W-:Y:S01]  /*e5f0*/  HMMA.16816.F32 R68, R68, R30, R16 ;  /* 0x0000001e4444723c */ /* 0x000fe20000001810 */
[----:B------:R-:W-:Y:S08]  /*e600*/  @!UPT UIADD3 URZ, UPT, UPT, URZ, URZ, URZ ;  /* 0x000000fffffff290 */ /* 0x000ff0000fffe0ff */
[----:B------:R-:W-:Y:S11]  /*e610*/  @P0 BRA `(.L_x_8192) ;  /* 0xffffffc800fc0947 */ /* 0x000ff6000383ffff */
.L_x_8185:
        /* <DEDUP_REMOVED lines=11> */
.L_x_8202:
        /* <DEDUP_REMOVED lines=78> */
.L_x_8195:
[----:B------:R-:W-:Y:S05]  /*ebb0*/  BSYNC.RECONVERGENT B0 ;  /* 0x0000000000007941 */ /* 0x000fea0003800200 */
.L_x_8194:
        /* <DEDUP_REMOVED lines=28> */
.L_x_8197:
[----:B------:R-:W-:Y:S05]  /*ed80*/  BSYNC.RECONVERGENT B0 ;  /* 0x0000000000007941 */ /* 0x000fea0003800200 */
.L_x_8196:
        /* <DEDUP_REMOVED lines=12> */
[----:B------:R-:W-:Y:S01]  /*ee50*/  MOV R3, 0x0 ;  /* 0x0000000000037802 */ /* 0x000fe20000000f00 */
[----:B------:R-:W-:Y:S01]  /*ee60*/  IMAD.IADD R4, R27, 0x1, R4 ;  /* 0x000000011b047824 */ /* 0x000fe200078e0204 */
[----:B--2---:R-:W-:Y:S01]  /*ee70*/  ISETP.GE.AND P3, PT, R6, R84, PT ;  /* 0x000000540600720c */ /* 0x004fe20003f66270 */
[----:B------:R-:W-:-:S03]  /*ee80*/  IMAD.WIDE.U32 R6, R147, R16, R6 ;  /* 0x0000001093067225 */ /* 0x000fc600078e0006 */
[----:B------:R-:W-:Y:S01]  /*ee90*/  ISETP.GE.OR P2, PT, R133, R149, P3 ;  /* 0x000000958500720c */ /* 0x000fe20001f46670 */
[----:B------:R-:W-:Y:S01]  /*eea0*/  IMAD R147, R17, R147, RZ ;  /* 0x0000009311937224 */ /* 0x000fe200078e02ff */
[----:B------:R-:W-:-:S04]  /*eeb0*/  IADD3 R6, P1, P0, R26, R6, R2 ;  /* 0x000000061a067210 */ /* 0x000fc8000783e002 */
        /* <DEDUP_REMOVED lines=11> */
[----:B---3--:R-:W-:Y:S05]  /*ef70*/  @P3 RET.REL.NODEC R2 `(_ZN5flash24flash_fwd_splitkv_kernelI23Flash_fwd_kernel_traitsILi32ELi64ELi128ELi4ELb0ELb0EN7cutlass6half_tE19Flash_kernel_traitsILi32ELi64ELi128ELi4ES3_EELb0ELb0ELb1ELb0ELb0ELb0ELb0ELb1EEEvNS_16Flash_fwd_paramsE) ;  /* 0xffffff1002203950 */ /* 0x008fea0003c3ffff */
        /* <DEDUP_REMOVED lines=12> */
[----:B-1----:R-:W-:Y:S05]  /*f040*/  RET.REL.NODEC R144 `(_ZN5flash24flash_fwd_splitkv_kernelI23Flash_fwd_kernel_traitsILi32ELi64ELi128ELi4ELb0ELb0EN7cutlass6half_tE19Flash_kernel_traitsILi32ELi64ELi128ELi4ES3_EELb0ELb0ELb1ELb0ELb0ELb0ELb0ELb1EEEvNS_16Flash_fwd_paramsE) ;  /* 0xffffff0c90ec7950 */ /* 0x002fea0003c3ffff */
.L_x_8193:
[----:B------:R-:W-:Y:S01]  /*f050*/  MOV R0, 0x1f ;  /* 0x0000001f00007802 */ /* 0x000fe20000000f00 */
[----:B------:R-:W-:Y:S01]  /*f060*/  IMAD.MOV.U32 R4, RZ, RZ, 0x2 ;  /* 0x00000002ff047424 */ /* 0x000fe200078e00ff */
[----:B------:R-:W-:Y:S01]  /*f070*/  MOV R7, R159 ;  /* 0x0000009f00077202 */ /* 0x000fe20000000f00 */
[----:B------:R-:W-:-:S07]  /*f080*/  IMAD.MOV.U32 R5, RZ, RZ, -0x1 ;  /* 0xffffffffff057424 */ /* 0x000fce00078e00ff */
[----:B-1---5:R-:W-:Y:S05]  /*f090*/  WARPSYNC.COLLECTIVE R5, `(.L_x_8198) ;  /* 0x0000000005087348 */ /* 0x022fea0003c00000 */
[----:B------:R2:W3:Y:S02]  /*f0a0*/  SHFL.BFLY P0, R0, R7, R4, R0 ;  /* 0x0c00000407007389 */ /* 0x0004e40000000000 */
[----:B-123-5:R-:W-:Y:S05]  /*f0b0*/  ENDCOLLECTIVE ;  /* 0x000000000000791b */ /* 0x02efea0003800000 */
.L_x_8198:
        /* <DEDUP_REMOVED lines=8> */
.L_x_8199:
        /* <DEDUP_REMOVED lines=8> */
.L_x_8200:
[----:B------:R-:W-:Y:S01]  /*f1c0*/  FADD.FTZ R158, R0, R158 ;  /* 0x0000009e009e7221 */ /* 0x000fe20000010000 */
[----:B------:R-:W-:Y:S02]  /*f1d0*/  MOV R0, 0x1f ;  /* 0x0000001f00007802 */ /* 0x000fe40000000f00 */
[----:B------:R-:W-:Y:S01]  /*f1e0*/  MOV R4, 0x1 ;  /* 0x0000000100047802 */ /* 0x000fe20000000f00 */
[----:B------:R-:W-:-:S07]  /*f1f0*/  IMAD.MOV.U32 R7, RZ, RZ, R158 ;  /* 0x000000ffff077224 */ /* 0x000fce00078e009e */
[----:B------:R-:W-:Y:S05]  /*f200*/  WARPSYNC.COLLECTIVE R5, `(.L_x_8201) ;  /* 0x0000000005087348 */ /* 0x000fea0003c00000 */
[----:B------:R1:W2:Y:S02]  /*f210*/  SHFL.BFLY P0, R0, R7, R4, R0 ;  /* 0x0c00000407007389 */ /* 0x0002a40000000000 */
[----:B-12---:R-:W-:Y:S05]  /*f220*/  ENDCOLLECTIVE ;  /* 0x000000000000791b */ /* 0x006fea0003800000 */
.L_x_8201:
[----:B------:R-:W-:Y:S05]  /*f230*/  BRA `(.L_x_8202) ;  /* 0xfffffff400247947 */ /* 0x000fea000383ffff */
.L_x_8203:
        /* <DEDUP_REMOVED lines=12> */
.L_x_10314:


//--------------------- .text._ZN5flash24flash_fwd_splitkv_kernelI23Flash_fwd_kernel_traitsILi32ELi64ELi128ELi4ELb0ELb0EN7cutlass6half_tE19Flash_kernel_traitsILi32ELi64ELi128ELi4ES3_EELb0ELb0ELb1ELb0ELb0ELb1ELb0ELb1EEEvNS_16Flash_fwd_paramsE --------------------------
	.section	.text._ZN5flash24flash_fwd_splitkv_kernelI23Flash_fwd_kernel_traitsILi32ELi64ELi128ELi4ELb0ELb0EN7cutlass6half_tE19Flash_kernel_traitsILi32ELi64ELi128ELi4ES3_EELb0ELb0ELb1ELb0ELb0ELb1ELb0ELb1EEEvNS_16Flash_fwd_paramsE,"ax",@progbits
	.align	128
        .global         _ZN5flash24flash_fwd_splitkv_kernelI23Flash_fwd_kernel_traitsILi32ELi64ELi128ELi4ELb0ELb0EN7cutlass6half_tE19Flash_kernel_traitsILi32ELi64ELi128ELi4ES3_EELb0ELb0ELb1ELb0ELb0ELb1ELb0ELb1EEEvNS_16Flash_fwd_paramsE
        .type           _ZN5flash24flash_fwd_splitkv_kernelI23Flash_fwd_kernel_traitsILi32ELi64ELi128ELi4ELb0ELb0EN7cutlass6half_tE19Flash_kernel_traitsILi32ELi64ELi128ELi4ES3_EELb0ELb0ELb1ELb0ELb0ELb1ELb0ELb1EEEvNS_16Flash_fwd_paramsE,@function
        .size           _ZN5flash24flash_fwd_splitkv_kernelI23Flash_fwd_kernel_traitsILi32ELi64ELi128ELi4ELb0ELb0EN7cutlass6half_tE19Flash_kernel_traitsILi32ELi64ELi128ELi4ES3_EELb0ELb0ELb1ELb0ELb0ELb1ELb0ELb1EEEvNS_16Flash_fwd_paramsE,(.L_x_10315 - _ZN5flash24flash_fwd_splitkv_kernelI23Flash_fwd_kernel_traitsILi32ELi64ELi128ELi4ELb0ELb0EN7cutlass6half_tE19Flash_kernel_traitsILi32ELi64ELi128ELi4ES3_EELb0ELb0ELb1ELb0ELb0ELb1ELb0ELb1EEEvNS_16Flash_fwd_paramsE)
        .other          _ZN5flash24flash_fwd_splitkv_kernelI23Flash_fwd_kernel_traitsILi32ELi64ELi128ELi4ELb0ELb0EN7cutlass6half_tE19Flash_kernel_traitsILi32ELi64ELi128ELi4ES3_EELb0ELb0ELb1ELb0ELb0ELb1ELb0ELb1EEEvNS_16Flash_fwd_paramsE,@"STO_CUDA_ENTRY STV_DEFAULT"
_ZN5flash24flash_fwd_splitkv_kernelI23Flash_fwd_kernel_traitsILi32ELi64ELi128ELi4ELb0ELb0EN7cutlass6half_tE19Flash_kernel_traitsILi32ELi64ELi128ELi4ES3_EELb0ELb0ELb1ELb0ELb0ELb1ELb0ELb1EEEvNS_16Flash_fwd_paramsE:
.text._ZN5flash24flash_fwd_splitkv_kernelI23Flash_fwd_kernel_traitsILi32ELi64ELi128ELi4ELb0ELb0EN7cutlass6half_tE19Flash_kernel_traitsILi32ELi64ELi128ELi4ES3_EELb0ELb0ELb1ELb0ELb0ELb1ELb0ELb1EEEvNS_16Flash_fwd_paramsE:
[----:B------:R-:W-:Y:S01]  /*0000*/  LDC R1, c[0x0][0x37c] ;  /* 0x0000df00ff017b82 */ /* 0x000fe20000000800 */
[----:B------:R-:W1:Y:S07]  /*0010*/  S2R R149, SR_CTAID.X ;  /* 0x0000000000957919 */ /* 0x000e6e0000002500 */
[----:B------:R-:W2:Y:S01]  /*0020*/  LDC.64 R84, c[0x0][0x348] ;  /* 0x0000d200ff547b82 */ /* 0x000ea20000000a00 */
[----:B------:R-:W-:Y:S01]  /*0030*/  BSSY.RECONVERGENT B3, `(.L_x_8204) ;  /* 0x0000005000037945 */ /* 0x000fe20003800200 */
[----:B------:R-:W-:Y:S01]  /*0040*/  MOV R146, 0x80 ;  /* 0x0000008000927802 */ /* 0x000fe20000000f00 */
[----:B------:R-:W3:Y:S01]  /*0050*/  S2R R147, SR_CTAID.Y ;  /* 0x0000000000937919 */ /* 0x000ee20000002600 */
[----:B------:R-:W4:Y:S05]  /*0060*/  S2R R148, SR_CTAID.Z ;  /* 0x0000000000947919 */ /* 0x000f2a0000002700 */
[----:B-1234-:R-:W-:Y:S05]  /*0070*/  CALL.REL.NOINC `($_ZN5flash24flash_fwd_splitkv_kernelI23Flash_fwd_kernel_traitsILi32ELi64ELi128ELi4ELb0ELb0EN7cutlass6half_tE19Flash_kernel_traitsILi32ELi64ELi128ELi4ES3_EELb0ELb0ELb1ELb0ELb0ELb1ELb0ELb1EEEvNS_16Flash_fwd_paramsE$_ZN5flash30compute_attn_1rowblock_splitkvI23Flash_fwd_kernel_traitsILi32ELi64ELi128ELi4ELb0ELb0EN7cutlass6half_tE19Flash_kernel_traitsILi32ELi64ELi128ELi4ES3_EELb0ELb0ELb1ELb0ELb0ELb1ELb0ELb1ENS_16Flash_fwd_paramsEEEvRKT8_iiiii) ;  /* 0x0000000000087944 */ /* 0x01efea0003c00000 */
[----:B------:R-:W-:Y:S05]  /*0080*/  BSYNC.RECONVERGENT B3 ;  /* 0x0000000000037941 */ /* 0x000fea0003800200 */
.L_x_8204:
[----:B------:R-:W-:Y:S05]  /*0090*/  EXIT ;  /* 0x000000000000794d */ /* 0x000fea0003800000 */
        .type           $_ZN5flash24flash_fwd_splitkv_kernelI23Flash_fwd_kernel_traitsILi32ELi64ELi128ELi4ELb0ELb0EN7cutlass6half_tE19Flash_kernel_traitsILi32ELi64ELi128ELi4ES3_EELb0ELb0ELb1ELb0ELb0ELb1ELb0ELb1EEEvNS_16Flash_fwd_paramsE$_ZN5flash30compute_attn_1rowblock_splitkvI23Flash_fwd_kernel_traitsILi32ELi64ELi128ELi4ELb0ELb0EN7cutlass6half_tE19Flash_kernel_traitsILi32ELi64ELi128ELi4ES3_EELb0ELb0ELb1ELb0ELb0ELb1ELb0ELb1ENS_16Flash_fwd_paramsEEEvRKT8_iiiii,@function
        .size           $_ZN5flash24flash_fwd_splitkv_kernelI23Flash_fwd_kernel_traitsILi32ELi64ELi128ELi4ELb0ELb0EN7cutlass6half_tE19Flash_kernel_traitsILi32ELi64ELi128ELi4ES3_EELb0ELb0ELb1ELb0ELb0ELb1ELb0ELb1EEEvNS_16Flash_fwd_paramsE$_ZN5flash30compute_attn_1rowblock_splitkvI23Flash_fwd_kernel_traitsILi32ELi64ELi128ELi4ELb0ELb0EN7cutlass6half_tE19Flash_kernel_traitsILi32ELi64ELi128ELi4ES3_EELb0ELb0ELb1ELb0ELb0ELb1ELb0ELb1ENS_16Flash_fwd_paramsEEEvRKT8_iiiii,(.L_x_10315 - $_ZN5flash24flash_fwd_splitkv_kernelI23Flash_fwd_kernel_traitsILi32ELi64ELi128ELi4ELb0ELb0EN7cutlass6half_tE19Flash_kernel_traitsILi32ELi64ELi128ELi4ES3_EELb0ELb0ELb1ELb0ELb0ELb1ELb0ELb1EEEvNS_16Flash_fwd_paramsE$_ZN5flash30compute_attn_1rowblock_splitkvI23Flash_fwd_kernel_traitsILi32ELi64ELi128ELi4ELb0ELb0EN7cutlass6half_tE19Flash_kernel_traitsILi32ELi64ELi128ELi4ES3_EELb0ELb0ELb1ELb0ELb0ELb1ELb0ELb1ENS_16Flash_fwd_paramsEEEvRKT8_iiiii)
$_ZN5flash24flash_fwd_splitkv_kernelI23Flash_fwd_kernel_traitsILi32ELi64ELi128ELi4ELb0ELb0EN7cutlass6half_tE19Flash_kernel_traitsILi32ELi64ELi128ELi4ES3_EELb0ELb0ELb1ELb0ELb0ELb1ELb0ELb1EEEvNS_16Flash_fwd_paramsE$_ZN5flash30compute_attn_1rowblock_splitkvI23Flash_fwd_kernel_traitsILi32ELi64ELi128ELi4ELb0ELb0EN7cutlass6half_tE19Flash_kernel_traitsILi32ELi64ELi128ELi4ES3_EELb0ELb0ELb1ELb0ELb0ELb1ELb0ELb1ENS_16Flash_fwd_paramsEEEvRKT8_iiiii:
        /* <DEDUP_REMOVED lines=38> */
.L_x_8206:
[----:B------:R-:W-:Y:S05]  /*0300*/  BSYNC.RECONVERGENT B0 ;  /* 0x0000000000007941 */ /* 0x000fea0003800200 */
.L_x_8205:
[----:B------:R-:W-:Y:S04]  /*0310*/  BSSY.RECONVERGENT B0, `(.L_x_8207) ;  /* 0x0000007000007945 */ /* 0x000fe80003800200 */
[----:B------:R-:W-:Y:S05]  /*0320*/  @!P3 BRA `(.L_x_8208) ;  /* 0x000000000014b947 */ /* 0x000fea0003800000 */
[----:B------:R-:W3:Y:S02]  /*0330*/  LD.E.U8 R0, desc[UR4][R84.64+0x1b2] ;  /* 0x0001b20454007980 */ /* 0x000ee4000c101100 */
[----:B---3--:R-:W-:-:S13]  /*0340*/  ISETP.NE.AND P1, PT, R0, RZ, PT ;  /* 0x000000ff0000720c */ /* 0x008fda0003f25270 */
[----:B------:R-:W3:Y:S02]  /*0350*/  @P1 LD.E R0, desc[UR4][R6.64+0x4] ;  /* 0x0000040406001980 */ /* 0x000ee4000c101900 */
[----:B---3-5:R-:W-:-:S06]  /*0360*/  @P1 IADD3 R65, PT, PT, R0, -R11, RZ ;  /* 0x8000000b00411210 */ /* 0x028fcc0007ffe0ff */
[----:B------:R3:W5:Y:S02]  /*0370*/  @!P1 LD.E R65, desc[UR4][R6.64] ;  /* 0x0000000406419980 */ /* 0x000764000c101900 */
.L_x_8208:
[----:B------:R-:W-:Y:S05]  /*0380*/  BSYNC.RECONVERGENT B0 ;  /* 0x0000000000007941 */ /* 0x000fea0003800200 */
.L_x_8207:
        /* <DEDUP_REMOVED lines=9> */
.L_x_8210:
[----:B------:R-:W4:Y:S01]  /*0420*/  LD.E.64 R2, desc[UR4][R84.64+0x108] ;  /* 0x0001080454027980 */ /* 0x000f22000c101b00 */
[----:B------:R-:W-:Y:S01]  /*0430*/  BSSY.RECONVERGENT B0, `(.L_x_8212) ;  /* 0x0000006000007945 */ /* 0x000fe20003800200 */
[----:B------:R-:W-:Y:S01]  /*0440*/  IMAD.MOV.U32 R0, RZ, RZ, RZ ;  /* 0x000000ffff007224 */ /* 0x000fe200078e00ff */
[----:B----4-:R-:W-:-:S04]  /*0450*/  ISETP.NE.U32.AND P0, PT, R2, RZ, PT ;  /* 0x000000ff0200720c */ /* 0x010fc80003f05070 */
[----:B------:R-:W-:-:S13]  /*0460*/  ISETP.NE.AND.EX P0, PT, R3, RZ, PT, P0 ;  /* 0x000000ff0300720c */ /* 0x000fda0003f05300 */
[----:B------:R-:W-:Y:S05]  /*0470*/  @!P0 BRA `(.L_x_8213) ;  /* 0x0000000000048947 */ /* 0x000fea0003800000 */
[----:B------:R4:W5:Y:S02]  /*0480*/  LD.E R0, desc[UR4][R84.64+0xbc] ;  /* 0x0000bc0454007980 */ /* 0x000964000c101900 */
.L_x_8213:
[----:B------:R-:W-:Y:S05]  /*0490*/  BSYNC.RECONVERGENT B0 ;  /* 0x0000000000007941 */ /* 0x000fea0003800200 */
.L_x_8212:
[----:B-----5:R-:W-:Y:S02]  /*04a0*/  IADD3 R57, PT, PT, R65, R0, RZ ;  /* 0x0000000041397210 */ /* 0x020fe40007ffe0ff */
.L_x_8211:
[----:B------:R-:W-:Y:S05]  /*04b0*/  BSYNC.RECONVERGENT B1 ;  /* 0x0000000000017941 */ /* 0x000fea0003800200 */
.L_x_8209:
[----:B------:R-:W-:Y:S01]  /*04c0*/  IMAD.SHL.U32 R69, R149, 0x40, RZ ;  /* 0x0000004095457824 */ /* 0x000fe200078e00ff */
[----:B------:R-:W-:Y:S01]  /*04d0*/  MOV R2, R146 ;  /* 0x0000009200027202 */ /* 0x000fe20000000f00 */
[----:B------:R-:W-:-:S03]  /*04e0*/  IMAD.MOV.U32 R3, RZ, RZ, 0x0 ;  /* 0x00000000ff037424 */ /* 0x000fc600078e00ff */
[----:B------:R-:W-:-:S13]  /*04f0*/  ISETP.GT.AND P0, PT, R150, R69, PT ;  /* 0x000000459600720c */ /* 0x000fda0003f04270 */
[----:B-1234-:R-:W-:Y:S05]  /*0500*/  @!P0 RET.REL.NODEC R2 `(_ZN5flash24flash_fwd_splitkv_kernelI23Flash_fwd_kernel_traitsILi32ELi64ELi128ELi4ELb0ELb0EN7cutlass6half_tE19Flash_kernel_traitsILi32ELi64ELi128ELi4ES3_EELb0ELb0ELb1ELb0ELb0ELb1ELb0ELb1EEEvNS_16Flash_fwd_paramsE) ;  /* 0xfffffff802bc8950 */ /* 0x01efea0003c3ffff */
        /* <DEDUP_REMOVED lines=74> */
.L_x_8216:
[----:B------:R-:W-:Y:S05]  /*09b0*/  BSYNC.RECONVERGENT B0 ;  /* 0x0000000000007941 */ /* 0x000fea0003800200 */
.L_x_8215:
[----:B------:R-:W-:Y:S01]  /*09c0*/  MOV R147, 0x0 ;  /* 0x0000000000937802 */ /* 0x000fe20000000f00 */
[----:B------:R1:W-:Y:S03]  /*09d0*/  @!P3 ST.E desc[UR4][R16.64], R0 ;  /* 0x000000001000b985 */ /* 0x0003e6000c101904 */
[----:B-12---:R-:W-:Y:S05]  /*09e0*/  @P2 RET.REL.NODEC R146 `(_ZN5flash24flash_fwd_splitkv_kernelI23Flash_fwd_kernel_traitsILi32ELi64ELi128ELi4ELb0ELb0EN7cutlass6half_tE19Flash_kernel_traitsILi32ELi64ELi128ELi4ES3_EELb0ELb0ELb1ELb0ELb0ELb1ELb0ELb1EEEvNS_16Flash_fwd_paramsE) ;  /* 0xfffffff492842950 */ /* 0x006fea0003c3ffff */
[----:B------:R-:W-:Y:S02]  /*09f0*/  MOV R3, 0x7f800000 ;  /* 0x7f80000000037802 */ /* 0x000fe40000000f00 */
[----:B------:R-:W-:-:S03]  /*0a00*/  MOV R147, 0x0 ;  /* 0x0000000000937802 */ /* 0x000fc60000000f00 */
[----:B------:R1:W-:Y:S02]  /*0a10*/  ST.E desc[UR4][R16.64+0x80], R3 ;  /* 0x0000800310007985 */ /* 0x0003e4000c101904 */
[----:B-1----:R-:W-:Y:S05]  /*0a20*/  RET.REL.NODEC R146 `(_ZN5flash24flash_fwd_splitkv_kernelI23Flash_fwd_kernel_traitsILi32ELi64ELi128ELi4ELb0ELb0EN7cutlass6half_tE19Flash_kernel_traitsILi32ELi64ELi128ELi4ES3_EELb0ELb0ELb1ELb0ELb0ELb1ELb0ELb1EEEvNS_16Flash_fwd_paramsE) ;  /* 0xfffffff492747950 */ /* 0x002fea0003c3ffff */
.L_x_8214:
        /* <DEDUP_REMOVED lines=103> */
.L_x_8218:
        /* <DEDUP_REMOVED lines=17> */
[----:B------:R-:W1:Y:S02]  /*11b0*/  F2I.FTZ.U32.TRUNC.NTZ R21, R5 ;  /* 0x0000000500157305 */ /* 0x000e64000021f000 */
        /* <DEDUP_REMOVED lines=14> */
[----:B------:R-:W-:Y:S02]  /*12a0*/  @!P2 IADD3 R21, PT, PT, R21, R0, RZ ;  /* 0x000000001515a210 */ /* 0x000fe40007ffe0ff */
[----:B------:R-:W-:Y:S01]  /*12b0*/  @!P1 IADD3 R3, PT, PT, R3, -R2, RZ ;  /* 0x8000000203039210 */ /* 0x000fe20007ffe0ff */
[----:B------:R-:W-:-:S03]  /*12c0*/  @P2 IMAD.IADD R0, R10, 0x1, R11 ;  /* 0x000000010a002824 */ /* 0x000fc600078e020b */
[----:B------:R-:W-:Y:S01]  /*12d0*/  ISETP.GE.U32.AND P3, PT, R3, R2, PT ;  /* 0x000000020300720c */ /* 0x000fe20003f66070 */
[----:B------:R-:W-:Y:S01]  /*12e0*/  @!P2 IMAD R5, R18, R4, R5 ;  /* 0x000000041205a224 */ /* 0x000fe200078e0205 */
[----:B------:R-:W-:Y:S01]  /*12f0*/  LOP3.LUT R3, R148, R9, RZ, 0x3c, !PT ;  /* 0x0000000994037212 */ /* 0x000fe200078e3cff */
[----:B------:R-:W-:-:S04]  /*1300*/  @!P2 IMAD.WIDE.U32 R20, R18, R8, R20 ;  /* 0x000000081214a225 */ /* 0x000fc800078e0014 */
[-C--:B------:R-:W-:Y:S02]  /*1310*/  @P2 IMAD R2, R139, R0.reuse, RZ ;  /* 0x000000008b022224 */ /* 0x080fe400078e02ff */
[----:B------:R-:W-:Y:S01]  /*1320*/  @P2 IMAD.WIDE.U32 R18, R138, R0, RZ ;  /* 0x000000008a122225 */ /* 0x000fe200078e00ff */
        /* <DEDUP_REMOVED lines=20> */
[----:B------:R-:W-:Y:S01]  /*1470*/  @!P2 IMAD R2, R15, R8, RZ ;  /* 0x000000080f02a224 */ /* 0x000fe200078e02ff */
[----:B------:R-:W-:Y:S01]  /*1480*/  @!P2 SHF.R.S32.HI R3, RZ, 0x1f, R8 ;  /* 0x0000001fff03a819 */ /* 0x000fe20000011408 */
[----:B------:R-:W-:Y:S01]  /*1490*/  @P2 IMAD.IADD R10, R10, 0x1, R11 ;  /* 0x000000010a0a2824 */ /* 0x000fe200078e020b */
        /* <DEDUP_REMOVED lines=15> */
[----:B------:R-:W-:-:S02]  /*1590*/  MOV R13, RZ ;  /* 0x000000ff000d7202 */ /* 0x000fc40000000f00 */
.L_x_8219:
[----:B------:R-:W-:Y:S05]  /*15a0*/  BSYNC.RECONVERGENT B0 ;  /* 0x0000000000007941 */ /* 0x000fea0003800200 */
.L_x_8217:
        /* <DEDUP_REMOVED lines=29> */
[----:B------:R-:W-:Y:S01]  /*1780*/  @!P2 IMAD.IADD R19, R19, 0x1, -R14 ;  /* 0x000000011313a824 */ /* 0x000fe200078e0a0e */
[----:B------:R-:W-:-:S04]  /*1790*/  IADD3 R28, P1, PT, R12, R18, RZ ;  /* 0x000000120c1c7210 */ /* 0x000fc80007f3e0ff */
[----:B------:R-:W-:Y:S02]  /*17a0*/  ISETP.GE.U32.AND P3, PT, R19, R14, PT ;  /* 0x0000000e1300720c */ /* 0x000fe40003f66070 */
[----:B------:R-:W-:Y:S01]  /*17b0*/  LOP3.LUT R14, R148, R9, RZ, 0x3c, !PT ;  /* 0x00000009940e7212 */ /* 0x000fe200078e3cff */
[-C--:B------:R-:W-:Y:S02]  /*17c0*/  IMAD R18, R13, R140.reuse, RZ ;  /* 0x0000008c0d127224 */ /* 0x080fe400078e02ff */
[----:B------:R-:W-:Y:S01]  /*17d0*/  IMAD.X R29, RZ, RZ, R4, P1 ;  /* 0x000000ffff1d7224 */ /* 0x000fe200008e0604 */
[----:B------:R-:W-:Y:S02]  /*17e0*/  ISETP.GE.AND P1, PT, R14, RZ, PT ;  /* 0x000000ff0e00720c */ /* 0x000fe40003f26270 */
[----:B------:R-:W-:Y:S01]  /*17f0*/  @!P2 IADD3 R10, PT, PT, R10, 0x1, RZ ;  /* 0x000000010a0aa810 */ /* 0x000fe20007ffe0ff */
[C---:B------:R-:W-:Y:S01]  /*1800*/  IMAD R18, R0.reuse, R141, R18 ;  /* 0x0000008d00127224 */ /* 0x040fe200078e0212 */
[----:B------:R-:W-:Y:S01]  /*1810*/  ISETP.NE.AND P2, PT, R9, RZ, PT ;  /* 0x000000ff0900720c */ /* 0x000fe20003f45270 */
[----:B------:R-:W-:-:S04]  /*1820*/  IMAD.WIDE.U32 R28, R0, R140, R28 ;  /* 0x0000008c001c7225 */ /* 0x000fc800078e001c */
[----:B------:R-:W-:Y:S01]  /*1830*/  @P3 VIADD R10, R10, 0x1 ;  /* 0x000000010a0a3836 */ /* 0x000fe20000000000 */
[----:B------:R-:W-:-:S03]  /*1840*/  IADD3 R29, PT, PT, R29, R18, RZ ;  /* 0x000000121d1d7210 */ /* 0x000fc60007ffe0ff */
[----:B------:R-:W-:-:S04]  /*1850*/  IMAD.MOV.U32 R0, RZ, RZ, R10 ;  /* 0x000000ffff007224 */ /* 0x000fc800078e000a */
[----:B------:R-:W-:Y:S01]  /*1860*/  @!P1 IMAD.MOV R0, RZ, RZ, -R0 ;  /* 0x000000ffff009224 */ /* 0x000fe200078e0a00 */
[----:B------:R-:W-:Y:S02]  /*1870*/  @!P2 LOP3.LUT R0, RZ, R9, RZ, 0x33, !PT ;  /* 0x00000009ff00a212 */ /* 0x000fe400078e33ff */
[----:B------:R-:W-:Y:S01]  /*1880*/  LOP3.LUT R9, R60, 0xc0, RZ, 0xc0, !PT ;  /* 0x000000c03c097812 */ /* 0x000fe200078ec0ff */
[----:B------:R-:W-:Y:S01]  /*1890*/  IMAD.MOV.U32 R95, RZ, RZ, RZ ;  /* 0x000000ffff5f7224 */ /* 0x000fe200078e00ff */
[--C-:B------:R-:W-:Y:S01]  /*18a0*/  SHF.R.U32.HI R94, RZ, 0x2, R58.reuse ;  /* 0x00000002ff5e7819 */ /* 0x100fe2000001163a */
[----:B------:R-:W-:Y:S01]  /*18b0*/  IMAD R19, R25, R0, RZ ;  /* 0x0000000019137224 */ /* 0x000fe200078e02ff */
[----:B------:R-:W-:Y:S01]  /*18c0*/  LOP3.LUT R9, R9, 0x18, R58, 0xf8, !PT ;  /* 0x0000001809097812 */ /* 0x000fe200078ef83a */
[----:B------:R-:W-:-:S03]  /*18d0*/  IMAD.WIDE.U32 R28, R0, R24, R28 ;  /* 0x00000018001c7225 */ /* 0x000fc600078e001c */
[----:B------:R-:W-:-:S04]  /*18e0*/  LOP3.LUT R9, R9, 0x18, R60, 0x78, !PT ;  /* 0x0000001809097812 */ /* 0x000fc800078e783c */
[----:B------:R-:W-:Y:S01]  /*18f0*/  LOP3.LUT R60, R9, 0x1f20, R60, 0xf8, !PT ;  /* 0x00001f20093c7812 */ /* 0x000fe200078ef83c */
[-C--:B------:R-:W-:Y:S02]  /*1900*/  IMAD R143, R139, R94.reuse, RZ ;  /* 0x0000005e8b8f7224 */ /* 0x080fe400078e02ff */
[----:B------:R-:W-:Y:S02]  /*1910*/  IMAD R145, R141, R94, RZ ;  /* 0x0000005e8d917224 */ /* 0x000fe400078e02ff */
[----:B------:R-:W-:-:S05]  /*1920*/  IMAD.SHL.U32 R59, R58, 0x4, RZ ;  /* 0x000000043a3b7824 */ /* 0x000fca00078e00ff */
        /* <DEDUP_REMOVED lines=9> */
[C---:B------:R-:W-:Y:S02]  /*19c0*/  IADD3 R26, P1, PT, R12.reuse, R18, RZ ;  /* 0x000000120c1a7210 */ /* 0x040fe40007f3e0ff */
[----:B------:R-:W-:Y:S02]  /*19d0*/  IADD3 R18, P0, PT, R12, R8, RZ ;  /* 0x000000080c127210 */ /* 0x000fe40007f1e0ff */
[----:B------:R-:W-:Y:S02]  /*19e0*/  SHF.R.S32.HI R8, RZ, 0x1f, R65 ;  /* 0x0000001fff087819 */ /* 0x000fe40000011441 */
[----:B------:R-:W-:Y:S02]  /*19f0*/  SHF.R.S32.HI R4, RZ, 0x1f, R0 ;  /* 0x0000001fff047819 */ /* 0x000fe40000011400 */
[----:B------:R-:W-:Y:S02]  /*1a00*/  MOV R10, 0x400 ;  /* 0x00000400000a7802 */ /* 0x000fe40000000f00 */
[----:B------:R-:W-:-:S02]  /*1a10*/  IADD3.X R27, PT, PT, RZ, R14, RZ, P1, !PT ;  /* 0x0000000eff1b7210 */ /* 0x000fc40000ffe4ff */
[----:B------:R-:W-:Y:S01]  /*1a20*/  LEA.HI R71, R8, R65, RZ, 0x7 ;  /* 0x0000004108477211 */ /* 0x000fe200078f38ff */
[----:B------:R-:W-:Y:S01]  /*1a30*/  IMAD R19, R4, R24, R19 ;  /* 0x0000001804137224 */ /* 0x000fe200078e0213 */
[----:B-1----:R-:W-:Y:S01]  /*1a40*/  LEA R61, R61, R10, 0x18 ;  /* 0x0000000a3d3d7211 */ /* 0x002fe200078ec0ff */
[-C--:B------:R-:W-:Y:S01]  /*1a50*/  IMAD R10, R23, R148.reuse, RZ ;  /* 0x00000094170a7224 */ /* 0x080fe200078e02ff */
[----:B------:R-:W-:Y:S01]  /*1a60*/  SHF.R.S32.HI R71, RZ, 0x7, R71 ;  /* 0x00000007ff477819 */ /* 0x000fe20000011447 */
[----:B------:R-:W-:-:S04]  /*1a70*/  IMAD.WIDE.U32 R24, R22, R148, R26 ;  /* 0x0000009416187225 */ /* 0x000fc800078e001a */
[----:B------:R-:W-:Y:S01]  /*1a80*/  IMAD.WIDE.U32 R26, R149, 0x40, R94 ;  /* 0x00000040951a7825 */ /* 0x000fe200078e005e */
[----:B------:R-:W-:Y:S02]  /*1a90*/  ISETP.GE.AND P3, PT, R71, R56, PT ;  /* 0x000000384700720c */ /* 0x000fe40003f66270 */
[----:B------:R-:W-:Y:S01]  /*1aa0*/  IADD3 R25, PT, PT, R25, R10, RZ ;  /* 0x0000000a19197210 */ /* 0x000fe20007ffe0ff */
[----:B------:R-:W-:Y:S02]  /*1ab0*/  IMAD.IADD R23, R29, 0x1, R19 ;  /* 0x000000011d177824 */ /* 0x000fe400078e0213 */
[-C--:B------:R-:W-:Y:S02]  /*1ac0*/  IMAD R9, R27, R20.reuse, RZ ;  /* 0x000000141b097224 */ /* 0x080fe400078e02ff */
[----:B------:R-:W-:Y:S02]  /*1ad0*/  IMAD.MOV.U32 R22, RZ, RZ, R28 ;  /* 0x000000ffff167224 */ /* 0x000fe400078e001c */
[----:B------:R-:W-:Y:S01]  /*1ae0*/  IMAD.X R19, RZ, RZ, R5, P0 ;  /* 0x000000ffff137224 */ /* 0x000fe200000e0605 */
[----:B------:R-:W-:Y:S01]  /*1af0*/  SHF.L.U64.HI R63, R20, 0x5, R21 ;  /* 0x00000005143f7819 */ /* 0x000fe20000010215 */
[----:B------:R-:W-:Y:S01]  /*1b00*/  IMAD R5, R26, R21, R9 ;  /* 0x000000151a057224 */ /* 0x000fe200078e0209 */
[----:B------:R-:W-:Y:S01]  /*1b10*/  SHF.L.U32 R62, R20, 0x5, RZ ;  /* 0x00000005143e7819 */ /* 0x000fe200000006ff */
        /* <DEDUP_REMOVED lines=9> */
[----:B------:R-:W-:Y:S02]  /*1bb0*/  LEA.HI.X R93, R20, R17, R5, 0x1, P2 ;  /* 0x00000011145d7211 */ /* 0x000fe400010f0c05 */
[----:B------:R-:W-:-:S02]  /*1bc0*/  LEA.HI.X R143, R18, R7, R143, 0x1, P1 ;  /* 0x00000007128f7211 */ /* 0x000fc400008f0c8f */
[----:B------:R-:W-:Y:S02]  /*1bd0*/  LEA.HI.X R145, R8, R3, R145, 0x1, P0 ;  /* 0x0000000308917211 */ /* 0x000fe400000f0c91 */
        /* <DEDUP_REMOVED lines=14> */
[----:B------:R-:W-:Y:S01]  /*1cc0*/  VIADD R70, R94, 0x20 ;  /* 0x000000205e467836 */ /* 0x000fe20000000000 */
[----:B------:R-:W-:Y:S01]  /*1cd0*/  LEA R68, R56, 0xffffff80, 0x7 ;  /* 0xffffff8038447811 */ /* 0x000fe200078e38ff */
[----:B------:R-:W-:Y:S01]  /*1ce0*/  VIADD R86, R94, 0x60 ;  /* 0x000000605e567836 */ /* 0x000fe20000000000 */
[----:B------:R-:W-:Y:S01]  /*1cf0*/  SHF.R.S32.HI R11, RZ, 0x1, R11 ;  /* 0x00000001ff0b7819 */ /* 0x000fe2000001140b */
[----:B------:R-:W-:Y:S01]  /*1d00*/  IMAD R87, R56, -0x80, R65 ;  /* 0xffffff8038577824 */ /* 0x000fe200078e0241 */
[----:B------:R-:W-:Y:S01]  /*1d10*/  VIMNMX R71, PT, PT, RZ, R71, !PT ;  /* 0x00000047ff477248 */ /* 0x000fe20007fe0100 */
[----:B-----5:R-:W-:Y:S01]  /*1d20*/  IMAD.IADD R76, R68, 0x1, R15 ;  /* 0x00000001444c7824 */ /* 0x020fe200078e020f */
[----:B------:R-:W-:Y:S01]  /*1d30*/  IADD3 R15, P0, PT, -R65, R94, RZ ;  /* 0x0000005e410f7210 */ /* 0x000fe20007f1e1ff */
[----:B------:R-:W-:Y:S01]  /*1d40*/  IMAD R83, R56, -0x80, R57 ;  /* 0xffffff8038537824 */ /* 0x000fe200078e0239 */
[----:B------:R-:W-:Y:S01]  /*1d50*/  IADD3 R88, PT, PT, R94, 0x40, RZ ;  /* 0x000000405e587810 */ /* 0x000fe20007ffe0ff */
[----:B------:R-:W-:Y:S01]  /*1d60*/  IMAD R76, R76, R11, RZ ;  /* 0x0000000b4c4c7224 */ /* 0x000fe200078e02ff */
[----:B------:R-:W-:Y:S01]  /*1d70*/  MOV R82, R56 ;  /* 0x0000003800527202 */ /* 0x000fe20000000f00 */
[----:B------:R-:W-:Y:S01]  /*1d80*/  IMAD.MOV.U32 R79, RZ, RZ, R143 ;  /* 0x000000ffff4f7224 */ /* 0x000fe200078e008f */
[----:B------:R-:W-:-:S02]  /*1d90*/  MOV R78, R142 ;  /* 0x0000008e004e7202 */ /* 0x000fc40000000f00 */
[----:B------:R-:W-:Y:S02]  /*1da0*/  MOV R80, R144 ;  /* 0x0000009000507202 */ /* 0x000fe40000000f00 */
        /* <DEDUP_REMOVED lines=10> */
[----:B------:R-:W-:Y:S01]  /*1e50*/  IMAD R26, R99, R68, RZ ;  /* 0x00000044631a7224 */ /* 0x000fe200078e02ff */
[----:B------:R-:W-:Y:S01]  /*1e60*/  IADD3 R21, PT, PT, R21, R5, RZ ;  /* 0x0000000515157210 */ /* 0x000fe20007ffe0ff */
[----:B------:R-:W-:-:S04]  /*1e70*/  IMAD.WIDE.U32 R8, R68, R98, R8 ;  /* 0x0000006244087225 */ /* 0x000fc800078e0008 */
[----:B------:R-:W-:Y:S02]  /*1e80*/  IMAD R5, R25, R0, RZ ;  /* 0x0000000019057224 */ /* 0x000fe400078e02ff */
[----:B------:R-:W-:Y:S01]  /*1e90*/  IMAD.IADD R27, R9, 0x1, R26 ;  /* 0x00000001091b7824 */ /* 0x000fe200078e021a */
[----:B------:R-:W-:Y:S01]  /*1ea0*/  MOV R26, R8 ;  /* 0x00000008001a7202 */ /* 0x000fe20000000f00 */
[----:B------:R-:W-:Y:S01]  /*1eb0*/  IMAD R9, R17, R0, RZ ;  /* 0x0000000011097224 */ /* 0x000fe200078e02ff */
[----:B------:R-:W-:Y:S01]  /*1ec0*/  LOP3.LUT R17, R58, 0x3, RZ, 0xc0, !PT ;  /* 0x000000033a117812 */ /* 0x000fe200078ec0ff */
        /* <DEDUP_REMOVED lines=33> */
[----:B------:R-:W-:Y:S01]  /*20e0*/  IADD3 R48, P1, PT, R6, R14, RZ ;  /* 0x0000000e06307210 */ /* 0x000fe20007f3e0ff */
[C-C-:B------:R-:W-:Y:S01]  /*20f0*/  IMAD.X R75, R7.reuse, 0x1, R77.reuse, P3 ;  /* 0x00000001074b7824 */ /* 0x140fe200018e064d */
[C---:B------:R-:W-:Y:S02]  /*2100*/  IADD3 R76, P2, PT, R2.reuse, R76, RZ ;  /* 0x0000004c024c7210 */ /* 0x040fe40007f5e0ff */
[----:B------:R-:W-:Y:S02]  /*2110*/  IADD3 R14, P0, PT, R2, R14, RZ ;  /* 0x0000000e020e7210 */ /* 0x000fe40007f1e0ff */
[-C--:B------:R-:W-:Y:S01]  /*2120*/  IADD3.X R49, PT, PT, R7, R0.reuse, RZ, P1, !PT ;  /* 0x0000000007317210 */ /* 0x080fe20000ffe4ff */
[C---:B------:R-:W-:Y:S01]  /*2130*/  IMAD.X R77, R3.reuse, 0x1, R77, P2 ;  /* 0x00000001034d7824 */ /* 0x040fe200010e064d */
[----:B------:R-:W-:-:S02]  /*2140*/  IADD3.X R15, PT, PT, R3, R0, RZ, P0, !PT ;  /* 0x00000000030f7210 */ /* 0x000fc400007fe4ff */
[----:B------:R-:W-:-:S13]  /*2150*/  ISETP.GE.AND P3, PT, R12, R151, PT ;  /* 0x000000970c00720c */ /* 0x000fda0003f66270 */
.L_x_8243:
        /* <DEDUP_REMOVED lines=12> */
[----:B------:R-:W-:Y:S01]  /*2220*/  ISETP.GE.OR P4, PT, R70, R83, P3 ;  /* 0x000000534600720c */ /* 0x000fe20001f86670 */
[----:B------:R-:W-:Y:S01]  /*2230*/  BSSY.RECONVERGENT B1, `(.L_x_8221) ;  /* 0x00002d2000017945 */ /* 0x000fe20003800200 */
[----:B------:R-:W-:Y:S01]  /*2240*/  IADD3 R28, P0, PT, R72, R17, RZ ;  /* 0x00000011481c7210 */ /* 0x000fe20007f1e0ff */
        /* <DEDUP_REMOVED lines=66> */
.L_x_8222:
        /* <DEDUP_REMOVED lines=75> */
.L_x_8226:
[----:B------:R-:W-:Y:S05]  /*2b20*/  BSYNC.RECONVERGENT B0 ;  /* 0x0000000000007941 */ /* 0x000fea0003800200 */
.L_x_8225:
        /* <DEDUP_REMOVED lines=52> */
.L_x_8228:
[----:B------:R-:W-:Y:S05]  /*2e70*/  BSYNC.RECONVERGENT B0 ;  /* 0x0000000000007941 */ /* 0x000fea0003800200 */
.L_x_8227:
        /* <DEDUP_REMOVED lines=57> */
.L_x_8230:
[----:B------:R-:W-:Y:S05]  /*3210*/  BSYNC.RECONVERGENT B0 ;  /* 0x0000000000007941 */ /* 0x000fea0003800200 */
.L_x_8229:
        /* <DEDUP_REMOVED lines=57> */
.L_x_8232:
[----:B------:R-:W-:Y:S05]  /*35b0*/  BSYNC.RECONVERGENT B0 ;  /* 0x0000000000007941 */ /* 0x000fea0003800200 */
.L_x_8231:
[----:B------:R-:W5:Y:S02]  /*35c0*/  LD.E R3, desc[UR4][R84.64+0xd0] ;  /* 0x0000d00454037980 */ /* 0x000f64000c101900 */
[----:B-----5:R-:W-:Y:S05]  /*35d0*/  IMAD.U32 R3, R3, -0x40, RZ ;  /* 0xffffffc003037824 */ /* 0x020fea00078e00ff */
[C---:B------:R-:W-:Y:S02]  /*35e0*/  LEA R14, P1, R3.reuse, R14, 0x1 ;  /* 0x0000000e030e7211 */ /* 0x040fe400078208ff */
[C---:B------:R-:W-:Y:S02]  /*35f0*/  LEA R48, P0, R3.reuse, R48, 0x1 ;  /* 0x0000003003307211 */ /* 0x040fe400078008ff */
[C---:B------:R-:W-:Y:S02]  /*3600*/  LEA.HI.X.SX32 R15, R3.reuse, R15, 0x1, P1 ;  /* 0x0000000f030f7211 */ /* 0x040fe400008f0eff */
[----:B------:R-:W-:Y:S01]  /*3610*/  LEA.HI.X.SX32 R49, R3, R49, 0x1, P0 ;  /* 0x0000003103317211 */ /* 0x000fe200000f0eff */
[----:B------:R-:W-:Y:S05]  /*3620*/  BRA `(.L_x_8223) ;  /* 0x0000001800487947 */ /* 0x000fea0003800000 */
.L_x_8224:
        /* <DEDUP_REMOVED lines=99> */
.L_x_8234:
[----:B------:R-:W-:Y:S05]  /*3c60*/  BSYNC.RECONVERGENT B0 ;  /* 0x0000000000007941 */ /* 0x000fea0003800200 */
.L_x_8233:
[----:B------:R-:W-:Y:S01]  /*3c70*/  ISETP.GE.OR P5, PT, R70, R83, P4 ;  /* 0x000000534600720c */ /* 0x000fe200027a6670 */
        /* <DEDUP_REMOVED lines=96> */
.L_x_8236:
[----:B------:R-:W-:Y:S05]  /*4280*/  BSYNC.RECONVERGENT B0 ;  /* 0x0000000000007941 */ /* 0x000fea0003800200 */
.L_x_8235:
        /* <DEDUP_REMOVED lines=100> */
.L_x_8238:
[----:B------:R-:W-:Y:S05]  /*48d0*/  BSYNC.RECONVERGENT B0 ;  /* 0x0000000000007941 */ /* 0x000fea0003800200 */
.L_x_8237:
        /* <DEDUP_REMOVED lines=96> */
.L_x_8240:
[----:B------:R-:W-:Y:S05]  /*4ee0*/  BSYNC.RECONVERGENT B0 ;  /* 0x0000000000007941 */ /* 0x000fea0003800200 */
.L_x_8239:
[----:B------:R-:W5:Y:S02]  /*4ef0*/  LD.E R3, desc[UR4][R84.64+0xd0] ;  /* 0x0000d00454037980 */ /* 0x000f64000c101900 */
[----:B-----5:R-:W-:Y:S05]  /*4f00*/  IMAD.U32 R3, R3, -0x40, RZ ;  /* 0xffffffc003037824 */ /* 0x020fea00078e00ff */
[C---:B------:R-:W-:Y:S02]  /*4f10*/  LEA R76, P1, R3.reuse, R76, 0x1 ;  /* 0x0000004c034c7211 */ /* 0x040fe400078208ff */
[C---:B------:R-:W-:Y:S02]  /*4f20*/  LEA R74, P0, R3.reuse, R74, 0x1 ;  /* 0x0000004a034a7211 */ /* 0x040fe400078008ff */
[C---:B------:R-:W-:Y:S02]  /*4f30*/  LEA.HI.X.SX32 R77, R3.reuse, R77, 0x1, P1 ;  /* 0x0000004d034d7211 */ /* 0x040fe400008f0eff */
[----:B------:R-:W-:Y:S09]  /*4f40*/  LEA.HI.X.SX32 R75, R3, R75, 0x1, P0 ;  /* 0x0000004b034b7211 */ /* 0x000ff200000f0eff */
.L_x_8223:
[----:B------:R-:W-:Y:S05]  /*4f50*/  BSYNC.RECONVERGENT B1 ;  /* 0x0000000000017941 */ /* 0x000fea0003800200 */
.L_x_8221:
        /* <DEDUP_REMOVED lines=102> */
.L_x_8242:
[----:B------:R-:W-:Y:S05]  /*55c0*/  BSYNC.RECONVERGENT B0 ;  /* 0x0000000000007941 */ /* 0x000fea0003800200 */
.L_x_8241:
[----:B------:R-:W-:Y:S05]  /*55d0*/  @P2 BRA `(.L_x_8243) ;  /* 0xffffffc800e02947 */ /* 0x000fea000383ffff */
.L_x_8220:
        /* <DEDUP_REMOVED lines=17> */
.L_x_8248:
[----:B------:R2:W-:Y:S02]  /*56f0*/  STS.128 [R60], RZ ;  /* 0x000000ff3c007388 */ /* 0x0005e40000000c00 */
.L_x_8247:
[----:B------:R-:W-:Y:S05]  /*5700*/  BSYNC.RECONVERGENT B0 ;  /* 0x0000000000007941 */ /* 0x000fea0003800200 */
.L_x_8246:
        /* <DEDUP_REMOVED lines=13> */
.L_x_8245:
        /* <DEDUP_REMOVED lines=79> */
.L_x_8255:
[----:B------:R-:W-:Y:S05]  /*5cd0*/  BSYNC.RECONVERGENT B0 ;  /* 0x0000000000007941 */ /* 0x000fea0003800200 */
.L_x_8254:
[----:B-----5:R3:W-:Y:S01]  /*5ce0*/  STS.128 [R60], R8 ;  /* 0x000000083c007388 */ /* 0x0207e20000000c00 */
[----:B------:R-:W-:Y:S05]  /*5cf0*/  BRA `(.L_x_8252) ;  /* 0x0000000000047947 */ /* 0x000fea0003800000 */
.L_x_8253:
[----:B------:R2:W-:Y:S02]  /*5d00*/  STS.128 [R60], RZ ;  /* 0x000000ff3c007388 */ /* 0x0005e40000000c00 */
.L_x_8252:
[----:B------:R-:W-:Y:S05]  /*5d10*/  BSYNC.RECONVERGENT B1 ;  /* 0x0000000000017941 */ /* 0x000fea0003800200 */
.L_x_8251:
        /* <DEDUP_REMOVED lines=17> */
[----:B------:R-:W-:-:S02]  /*5e30*/  HADD2.F32 R20, -RZ, R9.H1_H1 ;  /* 0x30000009ff147230 */ /* 0x000fc40000004100 */
        /* <DEDUP_REMOVED lines=34> */
.L_x_8257:
[----:B------:R-:W-:Y:S05]  /*6060*/  BSYNC.RECONVERGENT B0 ;  /* 0x0000000000007941 */ /* 0x000fea0003800200 */
.L_x_8256:
[----:B-----5:R3:W-:Y:S01]  /*6070*/  STS.128 [R60+0x800], R8 ;  /* 0x000800083c007388 */ /* 0x0207e20000000c00 */
[----:B------:R-:W-:Y:S05]  /*6080*/  BRA `(.L_x_8249) ;  /* 0x0000000800e07947 */ /* 0x000fea0003800000 */
.L_x_8250:
        /* <DEDUP_REMOVED lines=91> */
.L_x_8262:
[----:B------:R-:W-:Y:S05]  /*6640*/  BSYNC.RECONVERGENT B0 ;  /* 0x0000000000007941 */ /* 0x000fea0003800200 */
.L_x_8261:
[----:B-----5:R3:W-:Y:S01]  /*6650*/  STS.128 [R60], R20 ;  /* 0x000000143c007388 */ /* 0x0207e20000000c00 */
[----:B------:R-:W-:Y:S05]  /*6660*/  BRA `(.L_x_8259) ;  /* 0x0000000000047947 */ /* 0x000fea0003800000 */
.L_x_8260:
[----:B------:R2:W-:Y:S02]  /*6670*/  STS.128 [R60], RZ ;  /* 0x000000ff3c007388 */ /* 0x0005e40000000c00 */
.L_x_8259:
[----:B------:R-:W-:Y:S05]  /*6680*/  BSYNC.RECONVERGENT B1 ;  /* 0x0000000000017941 */ /* 0x000fea0003800200 */
.L_x_8258:
        /* <DEDUP_REMOVED lines=86> */
.L_x_8264:
[----:B------:R-:W-:Y:S05]  /*6bf0*/  BSYNC.RECONVERGENT B0 ;  /* 0x0000000000007941 */ /* 0x000fea0003800200 */
.L_x_8263:
[----:B-----5:R1:W-:Y:S02]  /*6c00*/  STS.128 [R60+0x800], R20 ;  /* 0x000800143c007388 */ /* 0x0203e40000000c00 */
.L_x_8249:
[----:B------:R-:W-:Y:S05]  /*6c10*/  BSYNC.RECONVERGENT B2 ;  /* 0x0000000000027941 */ /* 0x000fea0003800200 */
.L_x_8244:
[----:B---3--:R-:W-:Y:S01]  /*6c20*/  IMAD R5, R56, -0x80, R57 ;  /* 0xffffff8038057824 */ /* 0x008fe200078e0239 */
[----:B------:R-:W-:Y:S04]  /*6c30*/  BSSY.RECONVERGENT B0, `(.L_x_8265) ;  /* 0x000000c000007945 */ /* 0x000fe80003800200 */
[----:B------:R-:W-:-:S04]  /*6c40*/  IADD3 R5, PT, PT, R5, 0x80, RZ ;  /* 0x0000008005057810 */ /* 0x000fc80007ffe0ff */
        /* <DEDUP_REMOVED lines=9> */
.L_x_8267:
[----:B------:R3:W-:Y:S02]  /*6ce0*/  STS.128 [R60+0x1000], RZ ;  /* 0x001000ff3c007388 */ /* 0x0007e40000000c00 */
.L_x_8266:
[----:B------:R-:W-:Y:S05]  /*6cf0*/  BSYNC.RECONVERGENT B0 ;  /* 0x0000000000007941 */ /* 0x000fea0003800200 */
.L_x_8265:
[----:B------:R-:W-:Y:S01]  /*6d00*/  ISETP.GE.AND P1, PT, R14, R5, PT ;  /* 0x000000050e00720c */ /* 0x000fe20003f26270 */
[C---:B-1----:R-:W-:Y:S01]  /*6d10*/  IMAD.SHL.U32 R3, R138.reuse, 0x40, RZ ;  /* 0x000000408a037824 */ /* 0x042fe200078e00ff */
        /* <DEDUP_REMOVED lines=12> */
.L_x_8270:
[----:B------:R1:W-:Y:S02]  /*6de0*/  STS.128 [R60+0x1800], RZ ;  /* 0x001800ff3c007388 */ /* 0x0003e40000000c00 */
.L_x_8269:
[----:B------:R-:W-:Y:S05]  /*6df0*/  BSYNC.RECONVERGENT B0 ;  /* 0x0000000000007941 */ /* 0x000fea0003800200 */
.L_x_8268:
        /* <DEDUP_REMOVED lines=13> */
.L_x_8273:
[----:B------:R1:W-:Y:S02]  /*6ed0*/  STS.128 [R60+0x2000], RZ ;  /* 0x002000ff3c007388 */ /* 0x0003e40000000c00 */
.L_x_8272:
[----:B------:R-:W-:Y:S05]  /*6ee0*/  BSYNC.RECONVERGENT B0 ;  /* 0x0000000000007941 */ /* 0x000fea0003800200 */
.L_x_8271:
        /* <DEDUP_REMOVED lines=13> */
.L_x_8276:
[----:B------:R1:W-:Y:S02]  /*6fc0*/  STS.128 [R60+0x2800], RZ ;  /* 0x002800ff3c007388 */ /* 0x0003e40000000c00 */
.L_x_8275:
[----:B------:R-:W-:Y:S05]  /*6fd0*/  BSYNC.RECONVERGENT B0 ;  /* 0x0000000000007941 */ /* 0x000fea0003800200 */
.L_x_8274:
[----:B--2-4-:R-:W2:Y:S04]  /*6fe0*/  LD.E.64 R16, desc[UR4][R84.64+0x1c0] ;  /* 0x0001c00454107980 */ /* 0x014ea8000c101b00 */
[----:B------:R-:W4:Y:S01]  /*6ff0*/  LD.E.64 R10, desc[UR4][R84.64+0x1b8] ;  /* 0x0001b804540a7980 */ /* 0x000f22000c101b00 */
[----:B-1----:R-:W-:Y:S02]  /*7000*/  MOV R8, R148 ;  /* 0x0000009400087202 */ /* 0x002fe40000000f00 */
[----:B------:R-:W-:Y:S01]  /*7010*/  MOV R9, RZ ;  /* 0x000000ff00097202 */ /* 0x000fe20000000f00 */
[----:B------:R-:W3:Y:S04]  /*7020*/  LD.E R6, desc[UR4][R84.64+0xd8] ;  /* 0x0000d80454067980 */ /* 0x000ee8000c101900 */
[----:B------:R-:W0:Y:S01]  /*7030*/  LDGDEPBAR ;  /* 0x00000000000079af */ /* 0x000e220000000000 */
[----:B--2---:R-:W-:-:S04]  /*7040*/  IMAD.WIDE.U32 R8, R147, R16, R8 ;  /* 0x0000001093087225 */ /* 0x004fc800078e0008 */
[----:B------:R-:W-:Y:S01]  /*7050*/  IMAD R0, R17, R147, RZ ;  /* 0x0000009311007224 */ /* 0x000fe200078e02ff */
[----:B----4-:R-:W-:-:S04]  /*7060*/  LEA R10, P0, R8, R10, 0x2 ;  /* 0x0000000a080a7211 */ /* 0x010fc800078010ff */
[----:B------:R-:W-:-:S04]  /*7070*/  IADD3 R0, PT, PT, R9, R0, RZ ;  /* 0x0000000009007210 */ /* 0x000fc80007ffe0ff */
[----:B------:R-:W-:-:S05]  /*7080*/  LEA.HI.X R11, R8, R11, R0, 0x2, P0 ;  /* 0x0000000b080b7211 */ /* 0x000fca00000f1400 */
[----:B------:R-:W2:Y:S01]  /*7090*/  LD.E R0, desc[UR4][R10.64] ;  /* 0x000000040a007980 */ /* 0x000ea2000c101900 */
[----:B---3--:R-:W2:Y:S01]  /*70a0*/  MUFU.RCP R7, R6 ;  /* 0x0000000600077308 */ /* 0x008ea20000001000 */
        /* <DEDUP_REMOVED lines=12> */
.L_x_8279:
[----:B------:R3:W-:Y:S01]  /*7170*/  STS.128 [R60+0x3000], RZ ;  /* 0x003000ff3c007388 */ /* 0x0007e20000000c00 */
[----:B------:R-:W-:Y:S05]  /*7180*/  BRA `(.L_x_8280) ;  /* 0x0000000000047947 */ /* 0x000fea0003800000 */
.L_x_8278:
[----:B------:R1:W-:Y:S02]  /*7190*/  STS.128 [R60+0x3000], RZ ;  /* 0x003000ff3c007388 */ /* 0x0003e40000000c00 */
.L_x_8280:
[----:B------:R-:W-:Y:S05]  /*71a0*/  BSYNC.RECONVERGENT B0 ;  /* 0x0000000000007941 */ /* 0x000fea0003800200 */
.L_x_8277:
        /* <DEDUP_REMOVED lines=15> */
.L_x_8283:
[----:B------:R1:W-:Y:S02]  /*72a0*/  STS.128 [R60+0x3800], RZ ;  /* 0x003800ff3c007388 */ /* 0x0003e40000000c00 */
.L_x_8282:
[----:B------:R-:W-:Y:S05]  /*72b0*/  BSYNC.RECONVERGENT B0 ;  /* 0x0000000000007941 */ /* 0x000fea0003800200 */
.L_x_8281:
        /* <DEDUP_REMOVED lines=13> */
.L_x_8286:
[----:B------:R1:W-:Y:S02]  /*7390*/  STS.128 [R60+0x4000], RZ ;  /* 0x004000ff3c007388 */ /* 0x0003e40000000c00 */
.L_x_8285:
[----:B------:R-:W-:Y:S05]  /*73a0*/  BSYNC.RECONVERGENT B0 ;  /* 0x0000000000007941 */ /* 0x000fea0003800200 */
.L_x_8284:
        /* <DEDUP_REMOVED lines=13> */
.L_x_8289:
[----:B------:R1:W-:Y:S02]  /*7480*/  STS.128 [R60+0x4800], RZ ;  /* 0x004800ff3c007388 */ /* 0x0003e40000000c00 */
.L_x_8288:
[----:B------:R-:W-:Y:S05]  /*7490*/  BSYNC.RECONVERGENT B0 ;  /* 0x0000000000007941 */ /* 0x000fea0003800200 */
.L_x_8287:
[----:B------:R-:W2:Y:S01]  /*74a0*/  LD.E R15, desc[UR4][R84.64+0x18c] ;  /* 0x00018c04540f7980 */ /* 0x000ea2000c101900 */
[C---:B-1----:R-:W-:Y:S01]  /*74b0*/  SHF.L.U32 R8, R58.reuse, 0x4, RZ ;  /* 0x000000043a087819 */ /* 0x042fe200000006ff */
[----:B------:R-:W-:Y:S01]  /*74c0*/  BSSY.RECONVERGENT B1, `(.L_x_8290) ;  /* 0x0000139000017945 */ /* 0x000fe20003800200 */
[----:B------:R-:W-:Y:S01]  /*74d0*/  SHF.R.U32.HI R132, RZ, 0x1, R58 ;  /* 0x00000001ff847819 */ /* 0x000fe2000001163a */
[----:B------:R-:W0:Y:S01]  /*74e0*/  LDGDEPBAR ;  /* 0x00000000000079af */ /* 0x000e220000000000 */
[----:B------:R-:W-:Y:S02]  /*74f0*/  SHF.L.U32 R7, R58, 0x5, RZ ;  /* 0x000000053a077819 */ /* 0x000fe400000006ff */
[----:B------:R-:W-:Y:S02]  /*7500*/  LOP3.LUT R133, R8, 0x3e00, RZ, 0xc0, !PT ;  /* 0x00003e0008857812 */ /* 0x000fe400078ec0ff */
[----:B------:R-:W-:Y:S02]  /*7510*/  LOP3.LUT R14, R132, 0x8, RZ, 0xc0, !PT ;  /* 0x00000008840e7812 */ /* 0x000fe400078ec0ff */
[----:B------:R-:W-:-:S02]  /*7520*/  LOP3.LUT R5, R7, 0xc0, RZ, 0xc0, !PT ;  /* 0x000000c007057812 */ /* 0x000fc400078ec0ff */
[----:B------:R-:W-:Y:S02]  /*7530*/  LOP3.LUT R8, R8, 0x100, RZ, 0xc0, !PT ;  /* 0x0000010008087812 */ /* 0x000fe400078ec0ff */
[--C-:B------:R-:W-:Y:S02]  /*7540*/  LOP3.LUT R6, R133, 0x20, R7.reuse, 0xf8, !PT ;  /* 0x0000002085067812 */ /* 0x100fe400078ef807 */
[--C-:B------:R-:W-:Y:S02]  /*7550*/  LOP3.LUT R14, R14, 0xc0, R7.reuse, 0xf8, !PT ;  /* 0x000000c00e0e7812 */ /* 0x100fe400078ef807 */
        /* <DEDUP_REMOVED lines=10> */
[----:B-----5:R-:W-:Y:S01]  /*7600*/  LDSM.16.M88.4 R28, [R17] ;  /* 0x00000000111c783b */ /* 0x020fe20000000200 */
[----:B------:R-:W-:Y:S02]  /*7610*/  MOV R40, 0x20 ;  /* 0x0000002000287802 */ /* 0x000fe40000000f00 */
[----:B------:R-:W-:Y:S01]  /*7620*/  P2R R4, PR, RZ, 0x1 ;  /* 0x00000001ff047803 */ /* 0x000fe20000000000 */
[----:B------:R-:W1:Y:S01]  /*7630*/  LDSM.16.M88.4 R32, [R61+0x1000] ;  /* 0x001000003d20783b */ /* 0x000e620000000200 */
[----:B------:R-:W-:Y:S02]  /*7640*/  SEL R40, R40, 0xffffffe0, !P0 ;  /* 0xffffffe028287807 */ /* 0x000fe40004000000 */
[----:B------:R-:W-:Y:S01]  /*7650*/  ISETP.NE.AND P0, PT, R56, 0x1, PT ;  /* 0x000000013800780c */ /* 0x000fe20003f05270 */
[----:B------:R-:W3:Y:S01]  /*7660*/  LDSM.16.M88.4 R24, [R61+0x1400] ;  /* 0x001400003d18783b */ /* 0x000ee20000000200 */
[----:B------:R-:W-:-:S02]  /*7670*/  IADD3 R20, PT, PT, R17, R40, RZ ;  /* 0x0000002811147210 */ /* 0x000fc40007ffe0ff */
        /* <DEDUP_REMOVED lines=96> */
[----:B----4-:R-:W4:Y:S07]  /*7c80*/  LDSM.16.M88.4 R36, [R61+0x2800] ;  /* 0x002800003d24783b */ /* 0x010f2e0000000200 */
[----:B------:R1:W1:Y:S08]  /*7c90*/  MUFU.TANH R119, R24 ;  /* 0x0000001800777308 */ /* 0x0002700000002400 */
[----:B------:R-:W4:Y:S01]  /*7ca0*/  MUFU.TANH R71, R71 ;  /* 0x0000004700477308 */ /* 0x000f220000002400 */
[----:B---3--:R-:W3:Y:S07]  /*7cb0*/  LDSM.16.M88.4 R4, [R40+0x2800] ;  /* 0x002800002804783b */ /* 0x008eee0000000200 */
[----:B------:R-:W3:Y:S01]  /*7cc0*/  MUFU.TANH R75, R75 ;  /* 0x0000004b004b7308 */ /* 0x000ee20000002400 */
[C---:B--2---:R-:W-:Y:S01]  /*7cd0*/  HMMA.16816.F32 R32, R20.reuse, R8, R32 ;  /* 0x000000081420723c */ /* 0x044fe20000001820 */
[----:B-1----:R1:W2:Y:S06]  /*7ce0*/  LDSM.16.M88.4 R24, [R61+0x2c00] ;  /* 0x002c00003d18783b */ /* 0x0022ac0000000200 */
[----:B------:R-:W1:Y:S01]  /*7cf0*/  MUFU.TANH R81, R81 ;  /* 0x0000005100517308 */ /* 0x000e620000002400 */
[----:B------:R-:W-:Y:S07]  /*7d00*/  HMMA.16816.F32 R16, R20, R10, R16 ;  /* 0x0000000a1410723c */ /* 0x000fee0000001810 */
[----:B------:R-:W2:Y:S01]  /*7d10*/  MUFU.TANH R79, R79 ;  /* 0x0000004f004f7308 */ /* 0x000ea20000002400 */
[C---:B----4-:R-:W-:Y:S03]  /*7d20*/  HMMA.16816.F32 R8, R28.reuse, R36, RZ ;  /* 0x000000241c08723c */ /* 0x050fe600000018ff */
[-C--:B------:R-:W-:Y:S01]  /*7d30*/  FMUL.FTZ R32, R32, R15.reuse ;  /* 0x0000000f20207220 */ /* 0x080fe20000410000 */
[-C--:B------:R-:W-:Y:S01]  /*7d40*/  FMUL.FTZ R131, R33, R15.reuse ;  /* 0x0000000f21837220 */ /* 0x080fe20000410000 */
[-C--:B------:R-:W-:Y:S01]  /*7d50*/  FMUL.FTZ R127, R34, R15.reuse ;  /* 0x0000000f227f7220 */ /* 0x080fe20000410000 */
[-C--:B------:R-:W-:Y:S01]  /*7d60*/  FMUL.FTZ R161, R35, R15.reuse ;  /* 0x0000000f23a17220 */ /* 0x080fe20000410000 */
[----:B------:R4:W2:Y:S01]  /*7d70*/  MUFU.TANH R129, R32 ;  /* 0x0000002000817308 */ /* 0x0008a20000002400 */
[----:B------:R-:W-:Y:S03]  /*7d80*/  HMMA.16816.F32 R36, R28, R38, RZ ;  /* 0x000000261c24723c */ /* 0x000fe600000018ff */
[-C--:B------:R-:W-:Y:S01]  /*7d90*/  FMUL.FTZ R137, R16, R15.reuse ;  /* 0x0000000f10897220 */ /* 0x080fe20000410000 */
[-C--:B------:R-:W-:Y:S01]  /*7da0*/  FMUL.FTZ R153, R17, R15.reuse ;  /* 0x0000000f11997220 */ /* 0x080fe20000410000 */
[----:B-1----:R-:W-:-:S02]  /*7db0*/  FMUL.FTZ R61, R19, R15 ;  /* 0x0000000f133d7220 */ /* 0x002fc40000410000 */
[----:B------:R-:W1:Y:S05]  /*7dc0*/  MUFU.TANH R83, R83 ;  /* 0x0000005300537308 */ /* 0x000e6a0000002400 */
[----:B---3--:R-:W-:Y:S05]  /*7dd0*/  HMMA.16816.F32 R8, R20, R4, R8 ;  /* 0x000000041408723c */ /* 0x008fea0000001808 */
[----:B------:R-:W-:Y:S01]  /*7de0*/  FMUL.FTZ R5, R18, R15 ;  /* 0x0000000f12057220 */ /* 0x000fe20000410000 */
[----:B------:R-:W-:Y:S01]  /*7df0*/  P2R R4, PR, RZ, 0x1 ;  /* 0x00000001ff047803 */ /* 0x000fe20000000000 */
[----:B------:R-:W3:Y:S01]  /*7e00*/  MUFU.TANH R87, R87 ;  /* 0x0000005700577308 */ /* 0x000ee20000002400 */
[----:B----4-:R-:W4:Y:S01]  /*7e10*/  LDSM.16.M88.4 R32, [R40+0x2c00] ;  /* 0x002c00002820783b */ /* 0x010f220000000200 */
[----:B------:R-:W-:-:S04]  /*7e20*/  DEPBAR.LE SB0, 0x0 ;  /* 0x000080000000791a */ /* 0x000fc80000000000 */
[C---:B--2---:R-:W-:Y:S02]  /*7e30*/  HMMA.16816.F32 R16, R28.reuse, R24, RZ ;  /* 0x000000181c10723c */ /* 0x044fe400000018ff */
[----:B------:R-:W2:Y:S06]  /*7e40*/  MUFU.TANH R91, R91 ;  /* 0x0000005b005b7308 */ /* 0x000eac0000002400 */
[----:B------:R-:W-:Y:S01]  /*7e50*/  HMMA.16816.F32 R24, R28, R26, RZ ;  /* 0x0000001a1c18723c */ /* 0x000fe200000018ff */
[-C--:B------:R-:W-:Y:S01]  /*7e60*/  FMUL.FTZ R163, R11, R15.reuse ;  /* 0x0000000f0ba37220 */ /* 0x080fe20000410000 */
[-C--:B------:R-:W-:Y:S01]  /*7e70*/  FMUL.FTZ R8, R8, R15.reuse ;  /* 0x0000000f08087220 */ /* 0x080fe20000410000 */
[----:B------:R-:W1:Y:S05]  /*7e80*/  MUFU.TANH R89, R89 ;  /* 0x0000005900597308 */ /* 0x000e6a0000002400 */
[C---:B------:R-:W-:Y:S05]  /*7e90*/  HMMA.16816.F32 R36, R20.reuse, R6, R36 ;  /* 0x000000061424723c */ /* 0x040fea0000001824 */
[-C--:B------:R-:W-:Y:S01]  /*7ea0*/  FMUL.FTZ R6, R9, R15.reuse ;  /* 0x0000000f09067220 */ /* 0x080fe20000410000 */
[-C--:B------:R-:W-:Y:S01]  /*7eb0*/  FMUL.FTZ R9, R10, R15.reuse ;  /* 0x0000000f0a097220 */ /* 0x080fe20000410000 */
[----:B------:R-:W1:Y:S08]  /*7ec0*/  MUFU.TANH R93, R93 ;  /* 0x0000005d005d7308 */ /* 0x000e700000002400 */
[----:B------:R-:W1:Y:S01]  /*7ed0*/  MUFU.TANH R101, R101 ;  /* 0x0000006500657308 */ /* 0x000e620000002400 */
[C---:B----4-:R-:W-:Y:S03]  /*7ee0*/  HMMA.16816.F32 R16, R20.reuse, R32, R16 ;  /* 0x000000201410723c */ /* 0x050fe60000001810 */
[-C--:B------:R-:W-:Y:S01]  /*7ef0*/  FMUL.FTZ R11, R36, R15.reuse ;  /* 0x0000000f240b7220 */ /* 0x080fe20000410000 */
[-C--:B------:R-:W-:Y:S01]  /*7f00*/  FMUL.FTZ R33, R37, R15.reuse ;  /* 0x0000000f25217220 */ /* 0x080fe20000410000 */
[-C--:B------:R-:W-:Y:S01]  /*7f10*/  FMUL.FTZ R29, R38, R15.reuse ;  /* 0x0000000f261d7220 */ /* 0x080fe20000410000 */
[-C--:B------:R-:W-:Y:S01]  /*7f20*/  FMUL.FTZ R7, R39, R15.reuse ;  /* 0x0000000f27077220 */ /* 0x080fe20000410000 */
[----:B------:R-:W4:Y:S01]  /*7f30*/  MUFU.TANH R105, R105 ;  /* 0x0000006900697308 */ /* 0x000f220000002400 */
        /* <DEDUP_REMOVED lines=44> */
[----:B-1----:R-:W2:Y:S01]  /*8200*/  LD.E R8, desc[UR4][R84.64+0x38] ;  /* 0x0000380454087980 */ /* 0x002ea2000c101900 */
        /* <DEDUP_REMOVED lines=8> */
.L_x_8293:
[----:B------:R-:W2:Y:S01]  /*8290*/  LD.E R27, desc[UR4][R84.64+0x170] ;  /* 0x00017004541b7980 */ /* 0x000ea2000c101900 */
[C---:B------:R-:W-:Y:S02]  /*82a0*/  LEA R22, R56.reuse, 0xffffff00, 0x7 ;  /* 0xffffff0038167811 */ /* 0x040fe400078e38ff */
[----:B-1----:R-:W-:Y:S02]  /*82b0*/  LEA R8, R56, 0xffffff80, 0x7 ;  /* 0xffffff8038087811 */ /* 0x002fe400078e38ff */
        /* <DEDUP_REMOVED lines=58> */
.L_x_8294:
[----:B------:R-:W-:Y:S05]  /*8660*/  BSYNC.RECONVERGENT B0 ;  /* 0x0000000000007941 */ /* 0x000fea0003800200 */
.L_x_8292:
[----:B------:R-:W-:-:S13]  /*8670*/  ISETP.GE.AND P1, PT, R12, R151, PT ;  /* 0x000000970c00720c */ /* 0x000fda0003f26270 */
[CCC-:B------:R-:W-:Y:S01]  /*8680*/  @!P1 IADD3 R8, P3, P2, R3.reuse, R142.reuse, R3.reuse ;  /* 0x0000008e03089210 */ /* 0x1c0fe20007a7e003 */
[----:B------:R-:W-:Y:S01]  /*8690*/  @!PT LDS RZ, [RZ] ;  /* 0x00000000fffff984 */ /* 0x000fe20000000800 */
[----:B------:R-:W-:Y:S01]  /*86a0*/  @!PT LDS RZ, [RZ] ;  /* 0x00000000fffff984 */ /* 0x000fe20000000800 */
[----:B------:R-:W-:Y:S01]  /*86b0*/  @!PT LDS RZ, [RZ] ;  /* 0x00000000fffff984 */ /* 0x000fe20000000800 */
[----:B------:R2:W-:Y:S01]  /*86c0*/  @!P1 LDGSTS.E.BYPASS.LTC128B.128 [R60+0x1000], desc[UR4][R142.64] ;  /* 0x010000008e3c9fae */ /* 0x0005e2000b981a04 */
[CC--:B------:R-:W-:Y:S02]  /*86d0*/  @!P1 IADD3 R26, P0, PT, R3.reuse, R142.reuse, RZ ;  /* 0x0000008e031a9210 */ /* 0x0c0fe40007f1e0ff */
[C-C-:B------:R-:W-:Y:S01]  /*86e0*/  @!P1 IADD3.X R13, PT, PT, R2.reuse, R143, R2.reuse, P3, P2 ;  /* 0x0000008f020d9210 */ /* 0x140fe20001fe4402 */
[----:B------:R2:W-:Y:S01]  /*86f0*/  @P1 STS.128 [R60+0x1000], RZ ;  /* 0x001000ff3c001388 */ /* 0x0005e20000000c00 */
[----:B------:R-:W-:Y:S01]  /*8700*/  @!P1 IADD3 R20, P4, P3, R3, R142, R3 ;  /* 0x0000008e03149210 */ /* 0x000fe20007b9e003 */
[----:B------:R-:W-:Y:S01]  /*8710*/  @!P1 IMAD.X R27, R2, 0x1, R143, P0 ;  /* 0x00000001021b9824 */ /* 0x000fe200000e068f */
[----:B------:R-:W-:Y:S02]  /*8720*/  @!P1 IADD3 R12, P2, PT, R8, R3, RZ ;  /* 0x00000003080c9210 */ /* 0x000fe40007f5e0ff */
[----:B------:R-:W-:-:S02]  /*8730*/  @!P1 IADD3.X R21, PT, PT, R2, R143, R2, P4, P3 ;  /* 0x0000008f02159210 */ /* 0x000fc400027e6402 */
        /* <DEDUP_REMOVED lines=17> */
.L_x_8291:
[----:B------:R-:W-:Y:S05]  /*8850*/  BSYNC.RECONVERGENT B1 ;  /* 0x0000000000017941 */ /* 0x000fea0003800200 */
.L_x_8290:
[----:B------:R-:W2:Y:S01]  /*8860*/  S2R R135, SR_TID.X ;  /* 0x0000000000877919 */ /* 0x000ea20000002100 */
[----:B------:R-:W-:Y:S02]  /*8870*/  LEA R159, R56, 0xffffff80, 0x7 ;  /* 0xffffff80389f7811 */ /* 0x000fe400078e38ff */
[----:B--2---:R-:W-:Y:S01]  /*8880*/  SHF.R.U32.HI R21, RZ, 0x2, R135 ;  /* 0x00000002ff157819 */ /* 0x004fe20000011687 */
[----:B------:R-:W-:-:S03]  /*8890*/  IMAD.SHL.U32 R20, R135, 0x2, RZ ;  /* 0x0000000287147824 */ /* 0x000fc600078e00ff */
[----:B------:R-:W-:Y:S02]  /*88a0*/  LOP3.LUT R21, R21, 0x7, RZ, 0xc0, !PT ;  /* 0x0000000715157812 */ /* 0x000fe400078ec0ff */
[----:B------:R-:W-:Y:S02]  /*88b0*/  LOP3.LUT R20, R20, 0x6, RZ, 0xc0, !PT ;  /* 0x0000000614147812 */ /* 0x000fe400078ec0ff */
[----:B------:R-:W-:Y:S02]  /*88c0*/  LOP3.LUT R2, R21, 0x1f0, R132, 0xf8, !PT ;  /* 0x000001f015027812 */ /* 0x000fe400078ef884 */
[C-C-:B------:R-:W-:Y:S02]  /*88d0*/  LOP3.LUT R94, R159.reuse, 0x10, R20.reuse, 0xfe, !PT ;  /* 0x000000109f5e7812 */ /* 0x140fe400078efe14 */
[----:B------:R-:W-:Y:S01]  /*88e0*/  LOP3.LUT R32, R159, 0x19, R20, 0xfe, !PT ;  /* 0x000000199f207812 */ /* 0x000fe200078efe14 */
[----:B------:R-:W-:Y:S01]  /*88f0*/  IMAD R2, R149, 0x40, R2 ;  /* 0x0000004095027824 */ /* 0x000fe200078e0202 */
[----:B------:R-:W-:-:S02]  /*8900*/  LOP3.LUT R28, R159, 0x30, R20, 0xfe, !PT ;  /* 0x000000309f1c7812 */ /* 0x000fc400078efe14 */
[----:B------:R-:W-:Y:S02]  /*8910*/  LOP3.LUT R38, R159, 0x9, R20, 0xfe, !PT ;  /* 0x000000099f267812 */ /* 0x000fe400078efe14 */
[----:B------:R-:W-:Y:S02]  /*8920*/  IADD3 R2, PT, PT, R57, R2, -R150 ;  /* 0x0000000239027210 */ /* 0x000fe40007ffe896 */
[C-C-:B------:R-:W-:Y:S02]  /*8930*/  LOP3.LUT R76, R159.reuse, 0x40, R20.reuse, 0xfe, !PT ;  /* 0x000000409f4c7812 */ /* 0x140fe400078efe14 */
[C---:B------:R-:W-:Y:S01]  /*8940*/  LOP3.LUT R3, R159.reuse, 0x8, R20, 0xfe, !PT ;  /* 0x000000089f037812 */ /* 0x040fe200078efe14 */
[C---:B------:R-:W-:Y:S01]  /*8950*/  IMAD.IADD R62, R2.reuse, 0x1, -R94 ;  /* 0x00000001023e7824 */ /* 0x040fe200078e0a5e */
[C---:B------:R-:W-:Y:S01]  /*8960*/  LOP3.LUT R72, R159.reuse, 0x50, R20, 0xfe, !PT ;  /* 0x000000509f487812 */ /* 0x040fe200078efe14 */
[C---:B------:R-:W-:Y:S01]  /*8970*/  IMAD.IADD R10, R2.reuse, 0x1, -R32 ;  /* 0x00000001020a7824 */ /* 0x040fe200078e0a20 */
[----:B------:R-:W-:Y:S01]  /*8980*/  LOP3.LUT R92, R159, 0x11, R20, 0xfe, !PT ;  /* 0x000000119f5c7812 */ /* 0x000fe200078efe14 */
[C---:B------:R-:W-:Y:S01]  /*8990*/  IMAD.IADD R64, R2.reuse, 0x1, -R38 ;  /* 0x0000000102407824 */ /* 0x040fe200078e0a26 */
[----:B------:R-:W-:Y:S01]  /*89a0*/  IABS R62, R62 ;  /* 0x0000003e003e7213 */ /* 0x000fe20000000000 */
[C---:B------:R-:W-:Y:S01]  /*89b0*/  IMAD.IADD R66, R2.reuse, 0x1, -R3 ;  /* 0x0000000102427824 */ /* 0x040fe200078e0a03 */
[----:B------:R-:W-:Y:S01]  /*89c0*/  IABS R10, R10 ;  /* 0x0000000a000a7213 */ /* 0x000fe20000000000 */
[----:B------:R-:W-:Y:S01]  /*89d0*/  IMAD.IADD R12, R2, 0x1, -R92 ;  /* 0x00000001020c7824 */ /* 0x000fe200078e0a5c */
[----:B------:R-:W-:-:S02]  /*89e0*/  I2FP.F32.S32 R62, R62 ;  /* 0x0000003e003e7245 */ /* 0x000fc40000201400 */
[----:B------:R-:W-:Y:S02]  /*89f0*/  I2FP.F32.S32 R10, R10 ;  /* 0x0000000a000a7245 */ /* 0x000fe40000201400 */
[----:B------:R-:W-:Y:S01]  /*8a00*/  IABS R64, R64 ;  /* 0x0000004000407213 */ /* 0x000fe20000000000 */
[C---:B------:R-:W-:Y:S01]  /*8a10*/  FFMA.FTZ R62, -R0.reuse, R62, R59 ;  /* 0x0000003e003e7223 */ /* 0x040fe2000001013b */
[----:B------:R-:W-:Y:S01]  /*8a20*/  IABS R66, R66 ;  /* 0x0000004200427213 */ /* 0x000fe20000000000 */
[----:B------:R-:W-:Y:S01]  /*8a30*/  FFMA.FTZ R59, -R0, R10, R73 ;  /* 0x0000000a003b7223 */ /* 0x000fe20000010149 */
[----:B------:R-:W-:Y:S01]  /*8a40*/  IMAD.IADD R10, R2, 0x1, -R28 ;  /* 0x00000001020a7824 */ /* 0x000fe200078e0a1c */
[----:B------:R-:W-:Y:S02]  /*8a50*/  I2FP.F32.S32 R64, R64 ;  /* 0x0000004000407245 */ /* 0x000fe40000201400 */
[----:B------:R-:W-:Y:S02]  /*8a60*/  I2FP.F32.S32 R66, R66 ;  /* 0x0000004200427245 */ /* 0x000fe40000201400 */
[----:B------:R-:W-:Y:S01]  /*8a70*/  IABS R10, R10 ;  /* 0x0000000a000a7213 */ /* 0x000fe20000000000 */
[C---:B------:R-:W-:Y:S01]  /*8a80*/  FFMA.FTZ R64, -R0.reuse, R64, R53 ;  /* 0x0000004000407223 */ /* 0x040fe20000010135 */
[----:B------:R-:W-:Y:S01]  /*8a90*/  LOP3.LUT R88, R159, 0x21, R20, 0xfe, !PT ;  /* 0x000000219f587812 */ /* 0x000fe200078efe14 */
[----:B------:R-:W-:Y:S01]  /*8aa0*/  FFMA.FTZ R66, -R0, R66, R49 ;  /* 0x0000004200427223 */ /* 0x000fe20000010131 */
[----:B------:R-:W-:-:S02]  /*8ab0*/  I2FP.F32.S32 R10, R10 ;  /* 0x0000000a000a7245 */ /* 0x000fc40000201400 */
[----:B------:R-:W-:Y:S01]  /*8ac0*/  ISETP.GE.AND P3, PT, R3, R57, PT ;  /* 0x000000390300720c */ /* 0x000fe20003f66270 */
[----:B------:R-:W-:Y:S01]  /*8ad0*/  IMAD.IADD R3, R2, 0x1, -R88 ;  /* 0x0000000102037824 */ /* 0x000fe200078e0a58 */
[----:B------:R-:W-:Y:S01]  /*8ae0*/  IABS R12, R12 ;  /* 0x0000000c000c7213 */ /* 0x000fe20000000000 */
[----:B------:R-:W-:Y:S01]  /*8af0*/  FFMA.FTZ R95, -R0, R10, R95 ;  /* 0x0000000a005f7223 */ /* 0x000fe2000001015f */
[----:B------:R-:W-:Y:S01]  /*8b00*/  IMAD.IADD R10, R2, 0x1, -R76 ;  /* 0x00000001020a7824 */ /* 0x000fe200078e0a4c */
[----:B------:R-:W-:Y:S02]  /*8b10*/  LOP3.LUT R82, R159, 0x29, R20, 0xfe, !PT ;  /* 0x000000299f527812 */ /* 0x000fe400078efe14 */
[----:B------:R-:W-:Y:S02]  /*8b20*/  IABS R3, R3 ;  /* 0x0000000300037213 */ /* 0x000fe40000000000 */
[----:B------:R-:W-:Y:S02]  /*8b30*/  IABS R10, R10 ;  /* 0x0000000a000a7213 */ /* 0x000fe40000000000 */
[----:B------:R-:W-:-:S02]  /*8b40*/  I2FP.F32.S32 R12, R12 ;  /* 0x0000000c000c7245 */ /* 0x000fc40000201400 */
[----:B------:R-:W-:Y:S02]  /*8b50*/  I2FP.F32.S32 R10, R10 ;  /* 0x0000000a000a7245 */ /* 0x000fe40000201400 */
[----:B------:R-:W-:Y:S01]  /*8b60*/  I2FP.F32.S32 R3, R3 ;  /* 0x0000000300037245 */ /* 0x000fe20000201400 */
[C---:B------:R-:W-:Y:S01]  /*8b70*/  FFMA.FTZ R13, -R0.reuse, R12, R63 ;  /* 0x0000000c000d7223 */ /* 0x040fe2000001013f */
[C---:B------:R-:W-:Y:S01]  /*8b80*/  LOP3.LUT R30, R159.reuse, 0x20, R20, 0xfe, !PT ;  /* 0x000000209f1e7812 */ /* 0x040fe200078efe14 */
[----:B------:R-:W-:Y:S01]  /*8b90*/  FFMA.FTZ R53, -R0, R10, R111 ;  /* 0x0000000a00357223 */ /* 0x000fe2000001016f */
[C---:B------:R-:W-:Y:S01]  /*8ba0*/  IMAD.IADD R10, R2.reuse, 0x1, -R72 ;  /* 0x00000001020a7824 */ /* 0x040fe200078e0a48 */
[----:B------:R-:W-:Y:S01]  /*8bb0*/  LOP3.LUT R80, R159, 0x38, R20, 0xfe, !PT ;  /* 0x000000389f507812 */ /* 0x000fe200078efe14 */
[----:B------:R-:W-:Y:S02]  /*8bc0*/  IMAD.IADD R12, R2, 0x1, -R82 ;  /* 0x00000001020c7824 */ /* 0x000fe400078e0a52 */
[----:B------:R-:W-:Y:S01]  /*8bd0*/  FFMA.FTZ R81, -R0, R3, R81 ;  /* 0x0000000300517223 */ /* 0x000fe20000010151 */
[C---:B-1----:R-:W-:Y:S01]  /*8be0*/  IMAD.IADD R8, R2.reuse, 0x1, -R30 ;  /* 0x0000000102087824 */ /* 0x042fe200078e0a1e */
[----:B------:R-:W-:Y:S01]  /*8bf0*/  IABS R10, R10 ;  /* 0x0000000a000a7213 */ /* 0x000fe20000000000 */
[----:B------:R-:W-:Y:S01]  /*8c00*/  IMAD.IADD R3, R2, 0x1, -R80 ;  /* 0x0000000102037824 */ /* 0x000fe200078e0a50 */
[----:B------:R-:W-:-:S02]  /*8c10*/  IABS R12, R12 ;  /* 0x0000000c000c7213 */ /* 0x000fc40000000000 */
[----:B------:R-:W-:Y:S02]  /*8c20*/  I2FP.F32.S32 R10, R10 ;  /* 0x0000000a000a7245 */ /* 0x000fe40000201400 */
[----:B------:R-:W-:Y:S02]  /*8c30*/  IABS R8, R8 ;  /* 0x0000000800087213 */ /* 0x000fe40000000000 */
[----:B------:R-:W-:Y:S01]  /*8c40*/  IABS R3, R3 ;  /* 0x0000000300037213 */ /* 0x000fe20000000000 */
[----:B------:R-:W-:Y:S01]  /*8c50*/  FFMA.FTZ R49, -R0, R10, R129 ;  /* 0x0000000a00317223 */ /* 0x000fe20000010181 */
[C-C-:B------:R-:W-:Y:S02]  /*8c60*/  LOP3.LUT R10, R159.reuse, 0x69, R20.reuse, 0xfe, !PT ;  /* 0x000000699f0a7812 */ /* 0x140fe400078efe14 */
[----:B------:R-:W-:Y:S02]  /*8c70*/  I2FP.F32.S32 R12, R12 ;  /* 0x0000000c000c7245 */ /* 0x000fe40000201400 */
[C---:B------:R-:W-:Y:S01]  /*8c80*/  LOP3.LUT R98, R159.reuse, 0x60, R20, 0xfe, !PT ;  /* 0x000000609f627812 */ /* 0x040fe200078efe14 */
[----:B------:R-:W-:Y:S01]  /*8c90*/  IMAD.IADD R42, R2, 0x1, -R10 ;  /* 0x00000001022a7824 */ /* 0x000fe200078e0a0a */
[----:B------:R-:W-:Y:S01]  /*8ca0*/  I2FP.F32.S32 R8, R8 ;  /* 0x0000000800087245 */ /* 0x000fe20000201400 */
[----:B------:R-:W-:Y:S01]  /*8cb0*/  FFMA.FTZ R91, -R0, R12, R91 ;  /* 0x0000000c005b7223 */ /* 0x000fe2000001015b */
[----:B------:R-:W-:Y:S01]  /*8cc0*/  I2FP.F32.S32 R3, R3 ;  /* 0x0000000300037245 */ /* 0x000fe20000201400 */
[----:B------:R-:W-:Y:S01]  /*8cd0*/  IMAD.IADD R12, R2, 0x1, -R98 ;  /* 0x00000001020c7824 */ /* 0x000fe200078e0a62 */
[----:B------:R-:W-:Y:S01]  /*8ce0*/  IABS R42, R42 ;  /* 0x0000002a002a7213 */ /* 0x000fe20000000000 */
[C---:B------:R-:W-:Y:S01]  /*8cf0*/  FFMA.FTZ R77, -R0.reuse, R8, R77 ;  /* 0x00000008004d7223 */ /* 0x040fe2000001014d */
[----:B------:R-:W-:Y:S01]  /*8d00*/  LOP3.LUT R26, R159, 0x31, R20, 0xfe, !PT ;  /* 0x000000319f1a7812 */ /* 0x000fe200078efe14 */
[----:B------:R-:W-:Y:S01]  /*8d10*/  FFMA.FTZ R103, -R0, R3, R103 ;  /* 0x0000000300677223 */ /* 0x000fe20000010167 */
[----:B------:R-:W-:-:S02]  /*8d20*/  I2FP.F32.S32 R42, R42 ;  /* 0x0000002a002a7245 */ /* 0x000fc40000201400 */
[C---:B------:R-:W-:Y:S01]  /*8d30*/  LOP3.LUT R96, R159.reuse, 0x61, R20, 0xfe, !PT ;  /* 0x000000619f607812 */ /* 0x040fe200078efe14 */
[----:B------:R-:W-:Y:S01]  /*8d40*/  IMAD.IADD R8, R2, 0x1, -R26 ;  /* 0x0000000102087824 */ /* 0x000fe200078e0a1a */
[C-C-:B------:R-:W-:Y:S01]  /*8d50*/  LOP3.LUT R86, R159.reuse, 0x28, R20.reuse, 0xfe, !PT ;  /* 0x000000289f567812 */ /* 0x140fe200078efe14 */
[----:B------:R-:W-:Y:S01]  /*8d60*/  FFMA.FTZ R42, -R0, R42, R33 ;  /* 0x0000002a002a7223 */ /* 0x000fe20000010121 */
[----:B------:R-:W-:Y:S01]  /*8d70*/  LOP3.LUT R78, R159, 0x39, R20, 0xfe, !PT ;  /* 0x000000399f4e7812 */ /* 0x000fe200078efe14 */
[----:B------:R-:W2:Y:S01]  /*8d80*/  LD.E R33, desc[UR4][R84.64+0xdc] ;  /* 0x0000dc0454217980 */ /* 0x000ea2000c101900 */
[C---:B------:R-:W-:Y:S01]  /*8d90*/  IMAD.IADD R3, R2.reuse, 0x1, -R96 ;  /* 0x0000000102037824 */ /* 0x040fe200078e0a60 */
[----:B------:R-:W-:Y:S01]  /*8da0*/  IABS R12, R12 ;  /* 0x0000000c000c7213 */ /* 0x000fe20000000000 */
[C---:B------:R-:W-:Y:S01]  /*8db0*/  IMAD.IADD R16, R2.reuse, 0x1, -R86 ;  /* 0x0000000102107824 */ /* 0x040fe200078e0a56 */
[----:B------:R-:W-:Y:S01]  /*8dc0*/  IABS R8, R8 ;  /* 0x0000000800087213 */ /* 0x000fe20000000000 */
[----:B------:R-:W-:Y:S01]  /*8dd0*/  IMAD.IADD R54, R2, 0x1, -R78 ;  /* 0x0000000102367824 */ /* 0x000fe200078e0a4e */
[----:B------:R-:W-:-:S02]  /*8de0*/  IABS R3, R3 ;  /* 0x0000000300037213 */ /* 0x000fc40000000000 */
[----:B------:R-:W-:Y:S02]  /*8df0*/  IABS R16, R16 ;  /* 0x0000001000107213 */ /* 0x000fe40000000000 */
[----:B------:R-:W-:Y:S02]  /*8e00*/  I2FP.F32.S32 R12, R12 ;  /* 0x0000000c000c7245 */ /* 0x000fe40000201400 */
[----:B------:R-:W-:Y:S02]  /*8e10*/  I2FP.F32.S32 R8, R8 ;  /* 0x0000000800087245 */ /* 0x000fe40000201400 */
[----:B------:R-:W-:Y:S01]  /*8e20*/  I2FP.F32.S32 R3, R3 ;  /* 0x0000000300037245 */ /* 0x000fe20000201400 */
[C---:B------:R-:W-:Y:S01]  /*8e30*/  FFMA.FTZ R165, -R0.reuse, R12, R165 ;  /* 0x0000000c00a57223 */ /* 0x040fe200000101a5 */
[C---:B------:R-:W-:Y:S01]  /*8e40*/  LOP3.LUT R24, R159.reuse, 0x41, R20, 0xfe, !PT ;  /* 0x000000419f187812 */ /* 0x040fe200078efe14 */
[C---:B------:R-:W-:Y:S01]  /*8e50*/  FFMA.FTZ R99, -R0.reuse, R8, R99 ;  /* 0x0000000800637223 */ /* 0x040fe20000010163 */
[----:B------:R-:W-:Y:S01]  /*8e60*/  LOP3.LUT R102, R159, R20, RZ, 0xfc, !PT ;  /* 0x000000149f667212 */ /* 0x000fe200078efcff */
[----:B------:R-:W-:Y:S01]  /*8e70*/  FFMA.FTZ R44, -R0, R3, R6 ;  /* 0x00000003002c7223 */ /* 0x000fe20000010106 */
[----:B------:R-:W-:Y:S01]  /*8e80*/  I2FP.F32.S32 R16, R16 ;  /* 0x0000001000107245 */ /* 0x000fe20000201400 */
[----:B------:R-:W-:Y:S01]  /*8e90*/  IMAD.IADD R8, R2, 0x1, -R24 ;  /* 0x0000000102087824 */ /* 0x000fe200078e0a18 */
[----:B------:R-:W-:-:S02]  /*8ea0*/  IABS R54, R54 ;  /* 0x0000003600367213 */ /* 0x000fc40000000000 */
[C---:B------:R-:W-:Y:S01]  /*8eb0*/  LOP3.LUT R12, R159.reuse, 0x78, R20, 0xfe, !PT ;  /* 0x000000789f0c7812 */ /* 0x040fe200078efe14 */
[----:B------:R-:W-:Y:S02]  /*8ec0*/  IMAD.IADD R3, R2, 0x1, -R102 ;  /* 0x0000000102037824 */ /* 0x000fe400078e0a66 */
[----:B------:R-:W-:Y:S01]  /*8ed0*/  FFMA.FTZ R87, -R0, R16, R87 ;  /* 0x0000001000577223 */ /* 0x000fe20000010157 */
[----:B------:R-:W-:Y:S01]  /*8ee0*/  I2FP.F32.S32 R54, R54 ;  /* 0x0000003600367245 */ /* 0x000fe20000201400 */
[C---:B------:R-:W-:Y:S01]  /*8ef0*/  VIADD R27, R2.reuse, 0x8 ;  /* 0x00000008021b7836 */ /* 0x040fe20000000000 */
[C---:B------:R-:W-:Y:S01]  /*8f00*/  LOP3.LUT R16, R159.reuse, 0x71, R20, 0xfe, !PT ;  /* 0x000000719f107812 */ /* 0x040fe200078efe14 */
[----:B------:R-:W-:Y:S01]  /*8f10*/  IMAD.IADD R104, R2, 0x1, -R12 ;  /* 0x0000000102687824 */ /* 0x000fe200078e0a0c */
[----:B------:R-:W-:Y:S01]  /*8f20*/  LOP3.LUT R100, R159, 0x1, R20, 0xfe, !PT ;  /* 0x000000019f647812 */ /* 0x000fe200078efe14 */
[----:B------:R-:W-:Y:S01]  /*8f30*/  FFMA.FTZ R54, -R0, R54, R107 ;  /* 0x0000003600367223 */ /* 0x000fe2000001016b */
[----:B------:R-:W-:-:S02]  /*8f40*/  IABS R8, R8 ;  /* 0x0000000800087213 */ /* 0x000fc40000000000 */
[----:B------:R-:W-:Y:S01]  /*8f50*/  ISETP.GE.AND P0, PT, R102, R57, PT ;  /* 0x000000396600720c */ /* 0x000fe20003f06270 */
[----:B------:R-:W-:Y:S01]  /*8f60*/  IMAD.IADD R102, R27, 0x1, -R102 ;  /* 0x000000011b667824 */ /* 0x000fe200078e0a66 */
[----:B------:R-:W-:Y:S01]  /*8f70*/  IABS R3, R3 ;  /* 0x0000000300037213 */ /* 0x000fe20000000000 */
[C---:B------:R-:W-:Y:S01]  /*8f80*/  IMAD.IADD R107, R2.reuse, 0x1, -R16 ;  /* 0x00000001026b7824 */ /* 0x040fe200078e0a10 */
[C---:B------:R-:W-:Y:S01]  /*8f90*/  LOP3.LUT R18, R159.reuse, 0x68, R20, 0xfe, !PT ;  /* 0x000000689f127812 */ /* 0x040fe200078efe14 */
[C---:B------:R-:W-:Y:S01]  /*8fa0*/  IMAD.IADD R39, R2.reuse, 0x1, -R100 ;  /* 0x0000000102277824 */ /* 0x040fe200078e0a64 */
[----:B------:R-:W-:Y:S01]  /*8fb0*/  LOP3.LUT R90, R159, 0x18, R20, 0xfe, !PT ;  /* 0x000000189f5a7812 */ /* 0x000fe200078efe14 */
[----:B------:R-:W-:Y:S01]  /*8fc0*/  IMAD.IADD R6, R27, 0x1, -R100 ;  /* 0x000000011b067824 */ /* 0x000fe200078e0a64 */
[----:B------:R-:W-:Y:S01]  /*8fd0*/  IABS R104, R104 ;  /* 0x0000006800687213 */ /* 0x000fe20000000000 */
[C---:B------:R-:W-:Y:S01]  /*8fe0*/  IMAD.IADD R68, R2.reuse, 0x1, -R18 ;  /* 0x0000000102447824 */ /* 0x040fe200078e0a12 */
[----:B------:R-:W-:Y:S01]  /*8ff0*/  I2FP.F32.S32 R8, R8 ;  /* 0x0000000800087245 */ /* 0x000fe20000201400 */
[----:B------:R-:W-:Y:S01]  /*9000*/  IMAD.IADD R60, R2, 0x1, -R90 ;  /* 0x00000001023c7824 */ /* 0x000fe200078e0a5a */
[----:B------:R-:W-:Y:S01]  /*9010*/  ISETP.GE.AND P4, PT, R100, R57, PT ;  /* 0x000000396400720c */ /* 0x000fe20003f86270 */
[----:B------:R-:W-:Y:S01]  /*9020*/  IMAD.MOV.U32 R100, RZ, RZ, R3 ;  /* 0x000000ffff647224 */ /* 0x000fe200078e0003 */
[----:B------:R-:W-:Y:S01]  /*9030*/  LOP3.LUT R34, R159, 0x59, R20, 0xfe, !PT ;  /* 0x000000599f227812 */ /* 0x000fe200078efe14 */
[----:B------:R-:W-:Y:S01]  /*9040*/  FFMA.FTZ R115, -R0, R8, R115 ;  /* 0x0000000800737223 */ /* 0x000fe20000010173 */
[----:B------:R-:W-:-:S02]  /*9050*/  IABS R102, R102 ;  /* 0x0000006600667213 */ /* 0x000fc40000000000 */
[----:B------:R-:W-:Y:S01]  /*9060*/  IABS R107, R107 ;  /* 0x0000006b006b7213 */ /* 0x000fe20000000000 */
[----:B------:R-:W-:Y:S01]  /*9070*/  IMAD.IADD R8, R2, 0x1, -R34 ;  /* 0x0000000102087824 */ /* 0x000fe200078e0a22 */
[----:B------:R-:W-:Y:S02]  /*9080*/  I2FP.F32.S32 R104, R104 ;  /* 0x0000006800687245 */ /* 0x000fe40000201400 */
[----:B------:R-:W-:Y:S02]  /*9090*/  IABS R39, R39 ;  /* 0x0000002700277213 */ /* 0x000fe40000000000 */
[----:B------:R-:W-:Y:S02]  /*90a0*/  IABS R6, R6 ;  /* 0x0000000600067213 */ /* 0x000fe40000000000 */
[----:B------:R-:W-:Y:S02]  /*90b0*/  I2FP.F32.S32 R100, R100 ;  /* 0x0000006400647245 */ /* 0x000fe40000201400 */
[----:B------:R-:W-:Y:S01]  /*90c0*/  I2FP.F32.S32 R102, R102 ;  /* 0x0000006600667245 */ /* 0x000fe20000201400 */
[----:B------:R-:W-:Y:S01]  /*90d0*/  FFMA.FTZ R3, -R0, R104, R19 ;  /* 0x0000006800037223 */ /* 0x000fe20000010113 */
[----:B------:R-:W-:-:S02]  /*90e0*/  IABS R68, R68 ;  /* 0x0000004400447213 */ /* 0x000fc40000000000 */
[----:B------:R-:W-:Y:S01]  /*90f0*/  I2FP.F32.S32 R107, R107 ;  /* 0x0000006b006b7245 */ /* 0x000fe20000201400 */
[C---:B------:R-:W-:Y:S01]  /*9100*/  IMAD.IADD R19, R27.reuse, 0x1, -R38 ;  /* 0x000000011b137824 */ /* 0x040fe200078e0a26 */
[----:B------:R-:W-:Y:S02]  /*9110*/  I2FP.F32.S32 R39, R39 ;  /* 0x0000002700277245 */ /* 0x000fe40000201400 */
[----:B------:R-:W-:Y:S02]  /*9120*/  I2FP.F32.S32 R6, R6 ;  /* 0x0000000600067245 */ /* 0x000fe40000201400 */
[----:B------:R-:W-:Y:S02]  /*9130*/  IABS R60, R60 ;  /* 0x0000003c003c7213 */ /* 0x000fe40000000000 */
[----:B------:R-:W-:Y:S01]  /*9140*/  ISETP.GE.AND P2, PT, R38, R57, PT ;  /* 0x000000392600720c */ /* 0x000fe20003f46270 */
[C---:B------:R-:W-:Y:S01]  /*9150*/  IMAD.IADD R38, R27.reuse, 0x1, -R90 ;  /* 0x000000011b267824 */ /* 0x040fe200078e0a5a */
[----:B------:R-:W-:Y:S01]  /*9160*/  IABS R8, R8 ;  /* 0x0000000800087213 */ /* 0x000fe20000000000 */
[C---:B------:R-:W-:Y:S01]  /*9170*/  FFMA.FTZ R41, -R0.reuse, R100, R41 ;  /* 0x0000006400297223 */ /* 0x040fe20000010129 */
[----:B------:R-:W-:Y:S01]  /*9180*/  I2FP.F32.S32 R68, R68 ;  /* 0x0000004400447245 */ /* 0x000fe20000201400 */
[C---:B------:R-:W-:Y:S01]  /*9190*/  FFMA.FTZ R43, -R0.reuse, R102, R43 ;  /* 0x00000066002b7223 */ /* 0x040fe2000001012b */
[C---:B------:R-:W-:Y:S01]  /*91a0*/  FFMA.FTZ R107, -R0.reuse, R107, R17 ;  /* 0x0000006b006b7223 */ /* 0x040fe20000010111 */
[C---:B------:R-:W-:Y:S01]  /*91b0*/  FFMA.FTZ R39, -R0.reuse, R39, R45 ;  /* 0x0000002700277223 */ /* 0x040fe2000001012d */
[----:B------:R-:W-:Y:S01]  /*91c0*/  I2FP.F32.S32 R60, R60 ;  /* 0x0000003c003c7245 */ /* 0x000fe20000201400 */
[----:B------:R-:W-:Y:S01]  /*91d0*/  FFMA.FTZ R47, -R0, R6, R47 ;  /* 0x00000006002f7223 */ /* 0x000fe2000001012f */
[----:B------:R-:W-:Y:S01]  /*91e0*/  ISETP.GE.AND P1, PT, R94, R57, PT ;  /* 0x000000395e00720c */ /* 0x000fe20003f26270 */
[----:B------:R-:W-:Y:S01]  /*91f0*/  IMAD.IADD R17, R27, 0x1, -R94 ;  /* 0x000000011b117824 */ /* 0x000fe200078e0a5e */
[----:B------:R-:W-:Y:S01]  /*9200*/  IABS R94, R19 ;  /* 0x00000013005e7213 */ /* 0x000fe20000000000 */
[----:B------:R-:W-:Y:S01]  /*9210*/  FFMA.FTZ R68, -R0, R68, R11 ;  /* 0x0000004400447223 */ /* 0x000fe2000001010b */
[----:B------:R-:W-:-:S02]  /*9220*/  I2FP.F32.S32 R8, R8 ;  /* 0x0000000800087245 */ /* 0x000fc40000201400 */
[----:B------:R-:W-:Y:S01]  /*9230*/  IABS R38, R38 ;  /* 0x0000002600267213 */ /* 0x000fe20000000000 */
[----:B------:R-:W-:Y:S01]  /*9240*/  IMAD.IADD R11, R27, 0x1, -R92 ;  /* 0x000000011b0b7824 */ /* 0x000fe200078e0a5c */
[----:B------:R-:W-:Y:S01]  /*9250*/  FSEL R41, R41, -INF , !P0 ;  /* 0xff80000029297808 */ /* 0x000fe20004000000 */
[C---:B------:R-:W-:Y:S01]  /*9260*/  FFMA.FTZ R60, -R0.reuse, R60, R69 ;  /* 0x0000003c003c7223 */ /* 0x040fe20000010145 */
[----:B------:R-:W-:Y:S01]  /*9270*/  FSEL R6, R43, -INF , !P0 ;  /* 0xff8000002b067808 */ /* 0x000fe20004000000 */
[----:B------:R-:W-:Y:S01]  /*9280*/  FFMA.FTZ R45, -R0, R8, R153 ;  /* 0x00000008002d7223 */ /* 0x000fe20000010199 */
[----:B------:R-:W-:Y:S02]  /*9290*/  ISETP.GE.AND P0, PT, R92, R57, PT ;  /* 0x000000395c00720c */ /* 0x000fe40003f06270 */
[----:B------:R-:W-:Y:S02]  /*92a0*/  FSEL R39, R39, -INF , !P4 ;  /* 0xff80000027277808 */ /* 0x000fe40006000000 */
[----:B------:R-:W-:-:S02]  /*92b0*/  FSEL R73, R47, -INF , !P4 ;  /* 0xff8000002f497808 */ /* 0x000fc40006000000 */
[----:B------:R-:W-:Y:S02]  /*92c0*/  IABS R92, R17 ;  /* 0x00000011005c7213 */ /* 0x000fe40000000000 */
[----:B------:R-:W-:Y:S01]  /*92d0*/  I2FP.F32.S32 R94, R94 ;  /* 0x0000005e005e7245 */ /* 0x000fe20000201400 */
[----:B------:R-:W-:Y:S01]  /*92e0*/  FFMA.FTZ R51, -R0, R100, R51 ;  /* 0x0000006400337223 */ /* 0x000fe20000010133 */
[----:B------:R-:W-:Y:S02]  /*92f0*/  ISETP.GE.AND P4, PT, R90, R57, PT ;  /* 0x000000395a00720c */ /* 0x000fe40003f86270 */
[----:B------:R-:W-:Y:S02]  /*9300*/  I2FP.F32.S32 R38, R38 ;  /* 0x0000002600267245 */ /* 0x000fe40000201400 */
[----:B------:R-:W-:Y:S01]  /*9310*/  LOP3.LUT R8, R159, 0x70, R20, 0xfe, !PT ;  /* 0x000000709f087812 */ /* 0x000fe200078efe14 */
[C---:B------:R-:W-:Y:S01]  /*9320*/  FFMA.FTZ R55, -R0.reuse, R94, R55 ;  /* 0x0000005e00377223 */ /* 0x040fe20000010137 */
[----:B------:R-:W-:Y:S01]  /*9330*/  IABS R90, R11 ;  /* 0x0000000b005a7213 */ /* 0x000fe20000000000 */
[C---:B------:R-:W-:Y:S01]  /*9340*/  IMAD.IADD R11, R27.reuse, 0x1, -R32 ;  /* 0x000000011b0b7824 */ /* 0x040fe200078e0a20 */
[----:B------:R-:W-:Y:S01]  /*9350*/  I2FP.F32.S32 R92, R92 ;  /* 0x0000005c005c7245 */ /* 0x000fe20000201400 */
[----:B------:R-:W-:Y:S01]  /*9360*/  FFMA.FTZ R19, -R0, R38, R71 ;  /* 0x0000002600137223 */ /* 0x000fe20000010147 */
[----:B------:R-:W-:Y:S01]  /*9370*/  FSEL R43, R60, -INF , !P4 ;  /* 0xff8000003c2b7808 */ /* 0x000fe20006000000 */
[----:B------:R-:W-:Y:S01]  /*9380*/  IMAD.IADD R60, R27, 0x1, -R30 ;  /* 0x000000011b3c7824 */ /* 0x000fe200078e0a1e */
[----:B------:R-:W-:Y:S01]  /*9390*/  FSEL R66, R66, -INF , !P3 ;  /* 0xff80000042427808 */ /* 0x000fe20005800000 */
[----:B------:R-:W-:Y:S01]  /*93a0*/  IMAD.IADD R40, R2, 0x1, -R8 ;  /* 0x0000000102287824 */ /* 0x000fe200078e0a08 */
[----:B------:R-:W-:Y:S01]  /*93b0*/  FSEL R71, R51, -INF , !P3 ;  /* 0xff80000033477808 */ /* 0x000fe20005800000 */
[----:B------:R-:W-:Y:S01]  /*93c0*/  FFMA.FTZ R63, -R0, R92, R65 ;  /* 0x0000005c003f7223 */ /* 0x000fe20000010141 */
[----:B------:R-:W-:Y:S01]  /*93d0*/  ISETP.GE.AND P3, PT, R32, R57, PT ;  /* 0x000000392000720c */ /* 0x000fe20003f66270 */
[----:B------:R-:W-:Y:S01]  /*93e0*/  IMAD.IADD R32, R27, 0x1, -R86 ;  /* 0x000000011b207824 */ /* 0x000fe200078e0a56 */
[----:B------:R-:W-:-:S02]  /*93f0*/  FSEL R65, R64, -INF , !P2 ;  /* 0xff80000040417808 */ /* 0x000fc40005000000 */
[----:B------:R-:W-:Y:S02]  /*9400*/  FSEL R69, R55, -INF , !P2 ;  /* 0xff80000037457808 */ /* 0x000fe40005000000 */
[----:B------:R-:W-:Y:S02]  /*9410*/  IABS R11, R11 ;  /* 0x0000000b000b7213 */ /* 0x000fe40000000000 */
[----:B------:R-:W-:Y:S01]  /*9420*/  ISETP.GE.AND P2, PT, R30, R57, PT ;  /* 0x000000391e00720c */ /* 0x000fe20003f46270 */
[----:B------:R-:W-:Y:S01]  /*9430*/  IMAD.IADD R30, R27, 0x1, -R82 ;  /* 0x000000011b1e7824 */ /* 0x000fe200078e0a52 */
[----:B------:R-:W-:Y:S02]  /*9440*/  IABS R60, R60 ;  /* 0x0000003c003c7213 */ /* 0x000fe40000000000 */
[----:B------:R-:W-:Y:S02]  /*9450*/  IABS R40, R40 ;  /* 0x0000002800287213 */ /* 0x000fe40000000000 */
[----:B------:R-:W-:-:S02]  /*9460*/  IABS R32, R32 ;  /* 0x0000002000207213 */ /* 0x000fc40000000000 */
[----:B------:R-:W-:Y:S02]  /*9470*/  I2FP.F32.S32 R11, R11 ;  /* 0x0000000b000b7245 */ /* 0x000fe40000201400 */
[----:B------:R-:W-:Y:S02]  /*9480*/  I2FP.F32.S32 R60, R60 ;  /* 0x0000003c003c7245 */ /* 0x000fe40000201400 */
[----:B------:R-:W-:Y:S02]  /*9490*/  I2FP.F32.S32 R40, R40 ;  /* 0x0000002800287245 */ /* 0x000fe40000201400 */
[----:B------:R-:W-:Y:S01]  /*94a0*/  IABS R30, R30 ;  /* 0x0000001e001e7213 */ /* 0x000fe20000000000 */
[C---:B------:R-:W-:Y:S01]  /*94b0*/  FFMA.FTZ R11, -R0.reuse, R11, R75 ;  /* 0x0000000b000b7223 */ /* 0x040fe2000001014b */
[----:B------:R-:W-:Y:S01]  /*94c0*/  I2FP.F32.S32 R32, R32 ;  /* 0x0000002000207245 */ /* 0x000fe20000201400 */
[C---:B------:R-:W-:Y:S01]  /*94d0*/  FFMA.FTZ R17, -R0.reuse, R60, R79 ;  /* 0x0000003c00117223 */ /* 0x040fe2000001014f */
[----:B------:R-:W-:Y:S01]  /*94e0*/  I2FP.F32.S32 R30, R30 ;  /* 0x0000001e001e7245 */ /* 0x000fe20000201400 */
[C---:B------:R-:W-:Y:S01]  /*94f0*/  FFMA.FTZ R40, -R0.reuse, R40, R37 ;  /* 0x0000002800287223 */ /* 0x040fe20000010125 */
[----:B------:R-:W-:Y:S01]  /*9500*/  LOP3.LUT R70, R159, 0x51, R20, 0xfe, !PT ;  /* 0x000000519f467812 */ /* 0x000fe200078efe14 */
[C---:B------:R-:W-:Y:S01]  /*9510*/  FFMA.FTZ R89, -R0.reuse, R32, R89 ;  /* 0x0000002000597223 */ /* 0x040fe20000010159 */
        /* <DEDUP_REMOVED lines=9> */
[C---:B------:R-:W-:Y:S01]  /*95b0*/  IMAD.IADD R30, R27.reuse, 0x1, -R80 ;  /* 0x000000011b1e7824 */ /* 0x040fe200078e0a50 */
[----:B------:R-:W-:Y:S01]  /*95c0*/  ISETP.GE.AND P2, PT, R26, R57, PT ;  /* 0x000000391a00720c */ /* 0x000fe20003f46270 */
[----:B------:R-:W-:Y:S01]  /*95d0*/  IMAD.IADD R26, R27, 0x1, -R76 ;  /* 0x000000011b1a7824 */ /* 0x000fe200078e0a4c */
[----:B------:R-:W-:Y:S01]  /*95e0*/  IABS R37, R37 ;  /* 0x0000002500257213 */ /* 0x000fe20000000000 */
[----:B------:R-:W-:Y:S01]  /*95f0*/  IMAD.IADD R48, R2, 0x1, -R70 ;  /* 0x0000000102307824 */ /* 0x000fe200078e0a46 */
[----:B------:R-:W-:Y:S02]  /*9600*/  IABS R32, R32 ;  /* 0x0000002000207213 */ /* 0x000fe40000000000 */
[----:B------:R-:W-:Y:S02]  /*9610*/  IABS R28, R28 ;  /* 0x0000001c001c7213 */ /* 0x000fe40000000000 */
[----:B------:R-:W-:-:S02]  /*9620*/  IABS R30, R30 ;  /* 0x0000001e001e7213 */ /* 0x000fc40000000000 */
[----:B------:R-:W-:Y:S02]  /*9630*/  IABS R26, R26 ;  /* 0x0000001a001a7213 */ /* 0x000fe40000000000 */
[----:B------:R-:W-:Y:S02]  /*9640*/  I2FP.F32.S32 R37, R37 ;  /* 0x0000002500257245 */ /* 0x000fe40000201400 */
[----:B------:R-:W-:Y:S02]  /*9650*/  IABS R48, R48 ;  /* 0x0000003000307213 */ /* 0x000fe40000000000 */
[----:B------:R-:W-:Y:S02]  /*9660*/  I2FP.F32.S32 R32, R32 ;  /* 0x0000002000207245 */ /* 0x000fe40000201400 */
[----:B------:R-:W-:Y:S01]  /*9670*/  I2FP.F32.S32 R28, R28 ;  /* 0x0000001c001c7245 */ /* 0x000fe20000201400 */
[----:B------:R-:W-:Y:S01]  /*9680*/  FFMA.FTZ R97, -R0, R37, R97 ;  /* 0x0000002500617223 */ /* 0x000fe20000010161 */
[----:B------:R-:W-:-:S02]  /*9690*/  LOP3.LUT R22, R159, 0x48, R20, 0xfe, !PT ;  /* 0x000000489f167812 */ /* 0x000fc400078efe14 */
[----:B------:R-:W-:Y:S02]  /*96a0*/  I2FP.F32.S32 R30, R30 ;  /* 0x0000001e001e7245 */ /* 0x000fe40000201400 */
[----:B------:R-:W-:Y:S01]  /*96b0*/  I2FP.F32.S32 R26, R26 ;  /* 0x0000001a001a7245 */ /* 0x000fe20000201400 */
[C---:B------:R-:W-:Y:S01]  /*96c0*/  FFMA.FTZ R101, -R0.reuse, R32, R101 ;  /* 0x0000002000657223 */ /* 0x040fe20000010165 */
[----:B------:R-:W-:Y:S01]  /*96d0*/  I2FP.F32.S32 R48, R48 ;  /* 0x0000003000307245 */ /* 0x000fe20000201400 */
[C---:B------:R-:W-:Y:S01]  /*96e0*/  FFMA.FTZ R109, -R0.reuse, R28, R109 ;  /* 0x0000001c006d7223 */ /* 0x040fe2000001016d */
[----:B------:R-:W-:Y:S01]  /*96f0*/  LOP3.LUT R74, R159, 0x49, R20, 0xfe, !PT ;  /* 0x000000499f4a7812 */ /* 0x000fe200078efe14 */
[----:B------:R-:W-:Y:S02]  /*9700*/  IMAD.IADD R32, R27, 0x1, -R24 ;  /* 0x000000011b207824 */ /* 0x000fe400078e0a18 */
[----:B------:R-:W-:Y:S01]  /*9710*/  FFMA.FTZ R129, -R0, R30, R105 ;  /* 0x0000001e00817223 */ /* 0x000fe20000010169 */
[----:B------:R-:W-:-:S02]  /*9720*/  IMAD.IADD R52, R2, 0x1, -R22 ;  /* 0x0000000102347824 */ /* 0x000fc400078e0a16 */
[C---:B------:R-:W-:Y:S01]  /*9730*/  FFMA.FTZ R117, -R0.reuse, R26, R117 ;  /* 0x0000001a00757223 */ /* 0x040fe20000010175 */
[----:B------:R-:W-:Y:S02]  /*9740*/  IMAD.IADD R28, R27, 0x1, -R22 ;  /* 0x000000011b1c7824 */ /* 0x000fe400078e0a16 */
[----:B------:R-:W-:Y:S01]  /*9750*/  FFMA.FTZ R48, -R0, R48, R131 ;  /* 0x0000003000307223 */ /* 0x000fe20000010183 */
[----:B------:R-:W-:Y:S01]  /*9760*/  FSEL R26, R95, -INF , !P3 ;  /* 0xff8000005f1a7808 */ /* 0x000fe20005800000 */
[--C-:B------:R-:W-:Y:S01]  /*9770*/  IMAD.IADD R50, R2, 0x1, -R74.reuse ;  /* 0x0000000102327824 */ /* 0x100fe200078e0a4a */
[----:B------:R-:W-:Y:S02]  /*9780*/  FSEL R105, R97, -INF , !P3 ;  /* 0xff80000061697808 */ /* 0x000fe40005800000 */
        /* <DEDUP_REMOVED lines=9> */
[----:B------:R-:W-:-:S02]  /*9820*/  FSEL R19, R19, -INF , !P4 ;  /* 0xff80000013137808 */ /* 0x000fc40006000000 */
[----:B------:R-:W-:Y:S02]  /*9830*/  ISETP.GE.AND P4, PT, R82, R57, PT ;  /* 0x000000395200720c */ /* 0x000fe40003f86270 */
[----:B------:R-:W-:Y:S02]  /*9840*/  IABS R50, R50 ;  /* 0x0000003200327213 */ /* 0x000fe40000000000 */
[----:B------:R-:W-:Y:S02]  /*9850*/  IABS R24, R24 ;  /* 0x0000001800187213 */ /* 0x000fe40000000000 */
[----:B------:R-:W-:Y:S02]  /*9860*/  I2FP.F32.S32 R32, R32 ;  /* 0x0000002000207245 */ /* 0x000fe40000201400 */
[----:B------:R-:W-:Y:S02]  /*9870*/  I2FP.F32.S32 R52, R52 ;  /* 0x0000003400347245 */ /* 0x000fe40000201400 */
[----:B------:R-:W-:-:S02]  /*9880*/  IABS R22, R22 ;  /* 0x0000001600167213 */ /* 0x000fc40000000000 */
[----:B------:R-:W-:Y:S02]  /*9890*/  I2FP.F32.S32 R28, R28 ;  /* 0x0000001c001c7245 */ /* 0x000fe40000201400 */
[----:B------:R-:W-:Y:S02]  /*98a0*/  FSEL R59, R91, -INF , !P4 ;  /* 0xff8000005b3b7808 */ /* 0x000fe40006000000 */
[----:B------:R-:W-:Y:S01]  /*98b0*/  FSEL R93, R93, -INF , !P4 ;  /* 0xff8000005d5d7808 */ /* 0x000fe20006000000 */
[C---:B------:R-:W-:Y:S01]  /*98c0*/  FFMA.FTZ R113, -R0.reuse, R32, R113 ;  /* 0x0000002000717223 */ /* 0x040fe20000010171 */
[----:B------:R-:W-:Y:S01]  /*98d0*/  I2FP.F32.S32 R50, R50 ;  /* 0x0000003200327245 */ /* 0x000fe20000201400 */
[----:B------:R-:W-:Y:S01]  /*98e0*/  FFMA.FTZ R52, -R0, R52, R119 ;  /* 0x0000003400347223 */ /* 0x000fe20000010177 */
[----:B------:R-:W-:Y:S02]  /*98f0*/  ISETP.GE.AND P4, PT, R76, R57, PT ;  /* 0x000000394c00720c */ /* 0x000fe40003f86270 */
[----:B------:R-:W-:Y:S01]  /*9900*/  I2FP.F32.S32 R24, R24 ;  /* 0x0000001800187245 */ /* 0x000fe20000201400 */
[----:B------:R-:W-:Y:S01]  /*9910*/  FFMA.FTZ R28, -R0, R28, R121 ;  /* 0x0000001c001c7223 */ /* 0x000fe20000010179 */
[----:B------:R-:W-:-:S02]  /*9920*/  I2FP.F32.S32 R22, R22 ;  /* 0x0000001600167245 */ /* 0x000fc40000201400 */
[----:B------:R-:W-:Y:S01]  /*9930*/  LOP3.LUT R36, R159, 0x58, R20, 0xfe, !PT ;  /* 0x000000589f247812 */ /* 0x000fe200078efe14 */
[----:B------:R-:W-:Y:S01]  /*9940*/  IMAD.IADD R38, R27, 0x1, -R88 ;  /* 0x000000011b267824 */ /* 0x000fe200078e0a58 */
[----:B------:R-:W-:Y:S01]  /*9950*/  FSEL R119, R117, -INF , !P4 ;  /* 0xff80000075777808 */ /* 0x000fe20006000000 */
[C---:B------:R-:W-:Y:S01]  /*9960*/  FFMA.FTZ R50, -R0.reuse, R50, R125 ;  /* 0x0000003200327223 */ /* 0x040fe2000001017d */
[----:B------:R-:W-:Y:S01]  /*9970*/  I2FP.F32.S32 R90, R90 ;  /* 0x0000005a005a7245 */ /* 0x000fe20000201400 */
[C---:B------:R-:W-:Y:S01]  /*9980*/  FFMA.FTZ R117, -R0.reuse, R24, R123 ;  /* 0x0000001800757223 */ /* 0x040fe2000001017b */
[----:B------:R-:W-:Y:S01]  /*9990*/  FFMA.FTZ R121, -R0, R22, R127 ;  /* 0x0000001600797223 */ /* 0x000fe2000001017f */
[----:B------:R-:W-:Y:S01]  /*99a0*/  FSEL R24, R115, -INF , !P3 ;  /* 0xff80000073187808 */ /* 0x000fe20005800000 */
[--C-:B------:R-:W-:Y:S01]  /*99b0*/  IMAD.IADD R46, R2, 0x1, -R36.reuse ;  /* 0x00000001022e7824 */ /* 0x100fe200078e0a24 */
[----:B------:R-:W-:Y:S01]  /*99c0*/  FSEL R125, R113, -INF , !P3 ;  /* 0xff800000717d7808 */ /* 0x000fe20005800000 */
[C---:B------:R-:W-:Y:S01]  /*99d0*/  IMAD.IADD R37, R27.reuse, 0x1, -R36 ;  /* 0x000000011b257824 */ /* 0x040fe200078e0a24 */
[----:B------:R-:W-:Y:S01]  /*99e0*/  ISETP.GE.AND P3, PT, R36, R57, PT ;  /* 0x000000392400720c */ /* 0x000fe20003f66270 */
[----:B------:R-:W-:Y:S01]  /*99f0*/  IMAD.IADD R36, R27, 0x1, -R34 ;  /* 0x000000011b247824 */ /* 0x000fe200078e0a22 */
[----:B------:R-:W-:-:S02]  /*9a00*/  FSEL R22, R52, -INF , !P2 ;  /* 0xff80000034167808 */ /* 0x000fc40005000000 */
[----:B------:R-:W-:Y:S02]  /*9a10*/  FSEL R123, R28, -INF , !P2 ;  /* 0xff8000001c7b7808 */ /* 0x000fe40005000000 */
[----:B------:R-:W-:Y:S02]  /*9a20*/  FSEL R55, R62, -INF , !P1 ;  /* 0xff8000003e377808 */ /* 0x000fe40004800000 */
[----:B------:R-:W-:Y:S01]  /*9a30*/  ISETP.GE.AND P2, PT, R34, R57, PT ;  /* 0x000000392200720c */ /* 0x000fe20003f46270 */
[----:B------:R-:W-:Y:S01]  /*9a40*/  IMAD.IADD R34, R27, 0x1, -R98 ;  /* 0x000000011b227824 */ /* 0x000fe200078e0a62 */
[----:B------:R-:W-:Y:S01]  /*9a50*/  FMNMX3.FTZ R28, R41, R39, R66, !PT ;  /* 0x00000027291c7276 */ /* 0x000fe20007810042 */
[----:B------:R-:W-:Y:S01]  /*9a60*/  FFMA.FTZ R67, -R0, R90, R67 ;  /* 0x0000005a00437223 */ /* 0x000fe20000010143 */
[----:B------:R-:W-:Y:S01]  /*9a70*/  IABS R38, R38 ;  /* 0x0000002600267213 */ /* 0x000fe20000000000 */
        /* <DEDUP_REMOVED lines=9> */
[----:B------:R-:W-:Y:S01]  /*9b10*/  FMNMX3.FTZ R28, R28, R47, R43, !PT ;  /* 0x0000002f1c1c7276 */ /* 0x000fe2000781002b */
[----:B------:R-:W-:Y:S01]  /*9b20*/  FFMA.FTZ R83, -R0, R38, R83 ;  /* 0x0000002600537223 */ /* 0x000fe20000010153 */
[----:B------:R-:W-:Y:S02]  /*9b30*/  IABS R46, R46 ;  /* 0x0000002e002e7213 */ /* 0x000fe40000000000 */
[----:B------:R-:W-:Y:S02]  /*9b40*/  IABS R32, R32 ;  /* 0x0000002000207213 */ /* 0x000fe40000000000 */
[----:B------:R-:W-:Y:S02]  /*9b50*/  I2FP.F32.S32 R34, R34 ;  /* 0x0000002200227245 */ /* 0x000fe40000201400 */
[----:B------:R-:W-:-:S02]  /*9b60*/  FSEL R81, R81, -INF , !P1 ;  /* 0xff80000051517808 */ /* 0x000fc40004800000 */
[----:B------:R-:W-:Y:S02]  /*9b70*/  FSEL R87, R87, -INF , !P0 ;  /* 0xff80000057577808 */ /* 0x000fe40004000000 */
[----:B------:R-:W-:Y:S02]  /*9b80*/  FMNMX3.FTZ R28, R28, R75, R77, !PT ;  /* 0x0000004b1c1c7276 */ /* 0x000fe4000781004d */
[----:B------:R-:W-:Y:S02]  /*9b90*/  I2FP.F32.S32 R46, R46 ;  /* 0x0000002e002e7245 */ /* 0x000fe40000201400 */
[----:B------:R-:W-:Y:S01]  /*9ba0*/  IABS R37, R37 ;  /* 0x0000002500257213 */ /* 0x000fe20000000000 */
[----:B------:R-:W-:Y:S01]  /*9bb0*/  IMAD.IADD R30, R27, 0x1, -R70 ;  /* 0x000000011b1e7824 */ /* 0x000fe200078e0a46 */
[----:B------:R-:W-:Y:S01]  /*9bc0*/  I2FP.F32.S32 R32, R32 ;  /* 0x0000002000207245 */ /* 0x000fe20000201400 */
[C---:B------:R-:W-:Y:S01]  /*9bd0*/  FFMA.FTZ R99, -R0.reuse, R34, R9 ;  /* 0x0000002200637223 */ /* 0x040fe20000010109 */
[----:B------:R-:W-:Y:S01]  /*9be0*/  FSEL R153, R83, -INF , !P1 ;  /* 0xff80000053997808 */ /* 0x000fe20004800000 */
[----:B------:R-:W-:Y:S01]  /*9bf0*/  FFMA.FTZ R46, -R0, R46, R137 ;  /* 0x0000002e002e7223 */ /* 0x000fe20000010189 */
[----:B------:R-:W-:-:S02]  /*9c00*/  ISETP.GE.AND P1, PT, R80, R57, PT ;  /* 0x000000395000720c */ /* 0x000fc40003f26270 */
[----:B------:R-:W-:Y:S02]  /*9c10*/  FMNMX3.FTZ R34, R28, R81, R87, !PT ;  /* 0x000000511c227276 */ /* 0x000fe40007810057 */
[----:B------:R-:W-:Y:S01]  /*9c20*/  I2FP.F32.S32 R37, R37 ;  /* 0x0000002500257245 */ /* 0x000fe20000201400 */
[----:B------:R-:W-:Y:S01]  /*9c30*/  FFMA.FTZ R91, -R0, R32, R163 ;  /* 0x00000020005b7223 */ /* 0x000fe200000101a3 */
[----:B------:R-:W-:Y:S02]  /*9c40*/  FSEL R137, R89, -INF , !P0 ;  /* 0xff80000059897808 */ /* 0x000fe40004000000 */
[----:B------:R-:W-:Y:S02]  /*9c50*/  ISETP.GE.AND P0, PT, R78, R57, PT ;  /* 0x000000394e00720c */ /* 0x000fe40003f06270 */
[----:B------:R-:W-:Y:S02]  /*9c60*/  FSEL R103, R103, -INF , !P1 ;  /* 0xff80000067677808 */ /* 0x000fe40004800000 */
[----:B------:R-:W-:-:S02]  /*9c70*/  IABS R30, R30 ;  /* 0x0000001e001e7213 */ /* 0x000fc40000000000 */
[----:B------:R-:W-:Y:S01]  /*9c80*/  FMNMX3.FTZ R32, R34, R59, R26, !PT ;  /* 0x0000003b22207276 */ /* 0x000fe2000781001a */
[----:B------:R-:W-:Y:S01]  /*9c90*/  FFMA.FTZ R5, -R0, R37, R5 ;  /* 0x0000002500057223 */ /* 0x000fe20000010105 */
[----:B------:R-:W-:Y:S02]  /*9ca0*/  FSEL R83, R54, -INF , !P0 ;  /* 0xff80000036537808 */ /* 0x000fe40004000000 */
[----:B------:R-:W-:Y:S02]  /*9cb0*/  FSEL R79, R53, -INF , !P4 ;  /* 0xff800000354f7808 */ /* 0x000fe40006000000 */
[----:B------:R-:W-:Y:S02]  /*9cc0*/  I2FP.F32.S32 R30, R30 ;  /* 0x0000001e001e7245 */ /* 0x000fe40000201400 */
[----:B------:R-:W-:Y:S02]  /*9cd0*/  FMNMX3.FTZ R32, R32, R95, R103, !PT ;  /* 0x0000005f20207276 */ /* 0x000fe40007810067 */
[----:B------:R-:W-:-:S02]  /*9ce0*/  FSEL R129, R129, -INF , !P1 ;  /* 0xff80000081817808 */ /* 0x000fc40004800000 */
[----:B------:R-:W-:Y:S02]  /*9cf0*/  FSEL R111, R109, -INF , !P0 ;  /* 0xff8000006d6f7808 */ /* 0x000fe40004000000 */
[----:B------:R-:W-:Y:S01]  /*9d00*/  FSEL R113, R5, -INF , !P3 ;  /* 0xff80000005717808 */ /* 0x000fe20005800000 */
[----:B------:R-:W-:Y:S01]  /*9d10*/  FFMA.FTZ R30, -R0, R30, R161 ;  /* 0x0000001e001e7223 */ /* 0x000fe200000101a1 */
[-C--:B------:R-:W-:Y:S02]  /*9d20*/  ISETP.GE.AND P1, PT, R74, R57.reuse, PT ;  /* 0x000000394a00720c */ /* 0x080fe40003f26270 */
[----:B------:R-:W-:Y:S02]  /*9d30*/  ISETP.GE.AND P0, PT, R72, R57, PT ;  /* 0x000000394800720c */ /* 0x000fe40003f06270 */
[----:B------:R-:W-:Y:S02]  /*9d40*/  FMNMX3.FTZ R5, R32, R83, R79, !PT ;  /* 0x0000005320057276 */ /* 0x000fe4000781004f */
[----:B------:R-:W-:-:S02]  /*9d50*/  ISETP.GE.AND P4, PT, R70, R57, PT ;  /* 0x000000394600720c */ /* 0x000fc40003f86270 */
[----:B------:R-:W-:Y:S02]  /*9d60*/  LOP3.LUT R28, R159, 0x79, R20, 0xfe, !PT ;  /* 0x000000799f1c7812 */ /* 0x000fe400078efe14 */
[----:B------:R-:W-:Y:S02]  /*9d70*/  FSEL R50, R50, -INF , !P1 ;  /* 0xff80000032327808 */ /* 0x000fe40004800000 */
[----:B------:R-:W-:Y:S02]  /*9d80*/  FSEL R161, R49, -INF , !P0 ;  /* 0xff80000031a17808 */ /* 0x000fe40004000000 */
[----:B------:R-:W-:Y:S02]  /*9d90*/  FMNMX3.FTZ R32, R5, R24, R22, !PT ;  /* 0x0000001805207276 */ /* 0x000fe40007810016 */
[----:B------:R-:W-:Y:S02]  /*9da0*/  IABS R36, R36 ;  /* 0x0000002400247213 */ /* 0x000fe40000000000 */
[----:B------:R-:W-:Y:S01]  /*9db0*/  FSEL R115, R30, -INF , !P4 ;  /* 0xff8000001e737808 */ /* 0x000fe20006000000 */
[----:B------:R-:W-:Y:S01]  /*9dc0*/  IMAD.IADD R30, R2, 0x1, -R28 ;  /* 0x00000001021e7824 */ /* 0x000fe200078e0a1c */
[----:B------:R-:W-:-:S02]  /*9dd0*/  FSEL R117, R117, -INF , !P1 ;  /* 0xff80000075757808 */ /* 0x000fc40004800000 */
[----:B------:R-:W-:Y:S02]  /*9de0*/  ISETP.GE.AND P1, PT, R98, R57, PT ;  /* 0x000000396200720c */ /* 0x000fe40003f26270 */
[----:B------:R-:W-:Y:S02]  /*9df0*/  FSEL R9, R48, -INF , !P4 ;  /* 0xff80000030097808 */ /* 0x000fe40006000000 */
[----:B------:R-:W-:Y:S02]  /*9e00*/  FSEL R2, R46, -INF , !P3 ;  /* 0xff8000002e027808 */ /* 0x000fe40005800000 */
[----:B------:R-:W-:Y:S02]  /*9e10*/  FMNMX3.FTZ R32, R32, R50, R161, !PT ;  /* 0x0000003220207276 */ /* 0x000fe400078100a1 */
[----:B------:R-:W-:Y:S02]  /*9e20*/  I2FP.F32.S32 R36, R36 ;  /* 0x0000002400247245 */ /* 0x000fe40000201400 */
[----:B------:R-:W-:-:S02]  /*9e30*/  FSEL R121, R121, -INF , !P0 ;  /* 0xff80000079797808 */ /* 0x000fc40004000000 */
[-C--:B------:R-:W-:Y:S02]  /*9e40*/  ISETP.GE.AND P0, PT, R96, R57.reuse, PT ;  /* 0x000000396000720c */ /* 0x080fe40003f06270 */
[----:B------:R-:W-:Y:S02]  /*9e50*/  ISETP.GE.AND P6, PT, R18, R57, PT ;  /* 0x000000391200720c */ /* 0x000fe40003fc6270 */
[----:B------:R-:W-:Y:S02]  /*9e60*/  FSEL R163, R45, -INF , !P2 ;  /* 0xff8000002da37808 */ /* 0x000fe40005000000 */
[----:B------:R-:W-:Y:S02]  /*9e70*/  FSEL R165, R165, -INF , !P1 ;  /* 0xff800000a5a57808 */ /* 0x000fe40004800000 */
[----:B------:R-:W-:Y:S01]  /*9e80*/  FMNMX3.FTZ R32, R32, R9, R2, !PT ;  /* 0x0000000920207276 */ /* 0x000fe20007810002 */
[----:B------:R-:W-:Y:S01]  /*9e90*/  FFMA.FTZ R61, -R0, R36, R61 ;  /* 0x00000024003d7223 */ /* 0x000fe2000001013d */
[----:B------:R-:W-:-:S02]  /*9ea0*/  IABS R30, R30 ;  /* 0x0000001e001e7213 */ /* 0x000fc40000000000 */
[-C--:B------:R-:W-:Y:S02]  /*9eb0*/  ISETP.GE.AND P5, PT, R10, R57.reuse, PT ;  /* 0x000000390a00720c */ /* 0x080fe40003fa6270 */
[----:B------:R-:W-:Y:S02]  /*9ec0*/  ISETP.GE.AND P4, PT, R8, R57, PT ;  /* 0x000000390800720c */ /* 0x000fe40003f86270 */
[----:B------:R-:W-:Y:S02]  /*9ed0*/  FSEL R5, R44, -INF , !P0 ;  /* 0xff8000002c057808 */ /* 0x000fe40004000000 */
[----:B------:R-:W-:Y:S02]  /*9ee0*/  FSEL R67, R68, -INF , !P6 ;  /* 0xff80000044437808 */ /* 0x000fe40007000000 */
[----:B------:R-:W-:Y:S02]  /*9ef0*/  FMNMX3.FTZ R32, R32, R163, R165, !PT ;  /* 0x000000a320207276 */ /* 0x000fe400078100a5 */
        /* <DEDUP_REMOVED lines=10> */
[----:B------:R-:W-:Y:S02]  /*9fa0*/  FSEL R101, R3, -INF , !P2 ;  /* 0xff80000003657808 */ /* 0x000fe40005000000 */
[----:B------:R-:W-:Y:S02]  /*9fb0*/  FMNMX3.FTZ R32, R32, R37, R127, !PT ;  /* 0x0000002520207276 */ /* 0x000fe4000781007f */
[----:B------:R-:W-:Y:S02]  /*9fc0*/  ISETP.GE.AND P1, PT, R28, R57, PT ;  /* 0x000000391c00720c */ /* 0x000fe40003f26270 */
[----:B------:R-:W-:Y:S02]  /*9fd0*/  FMNMX3.FTZ R32, R32, R107, R101, !PT ;  /* 0x0000006b20207276 */ /* 0x000fe40007810065 */
[----:B------:R-:W-:-:S04]  /*9fe0*/  FSEL R51, R30, -INF , !P1 ;  /* 0xff8000001e337808 */ /* 0x000fc80004800000 */
[----:B------:R-:W-:Y:S01]  /*9ff0*/  FMNMX.FTZ R35, R51, R32, !PT ;  /* 0x0000002033237209 */ /* 0x000fe20007810000 */
[----:B------:R-:W-:-:S04]  /*a000*/  IMAD.IADD R18, R27, 0x1, -R18 ;  /* 0x000000011b127824 */ /* 0x000fc800078e0a12 */
[----:B------:R-:W1:Y:S01]  /*a010*/  SHFL.BFLY PT, R30, R35, 0x2, 0x1f ;  /* 0x0c401f00231e7f89 */ /* 0x000e6200000e0000 */
[----:B------:R-:W-:-:S04]  /*a020*/  IABS R18, R18 ;  /* 0x0000001200127213 */ /* 0x000fc80000000000 */
[----:B------:R-:W-:-:S05]  /*a030*/  I2FP.F32.S32 R18, R18 ;  /* 0x0000001200127245 */ /* 0x000fca0000201400 */
[----:B------:R-:W-:-:S05]  /*a040*/  FFMA.FTZ R18, -R0, R18, R29 ;  /* 0x0000001200127223 */ /* 0x000fca000001011d */
[----:B------:R-:W-:Y:S02]  /*a050*/  FSEL R61, R18, -INF , !P6 ;  /* 0xff800000123d7808 */ /* 0x000fe40007000000 */
[----:B------:R-:W-:-:S04]  /*a060*/  FMNMX3.FTZ R18, R6, R73, R71, !PT ;  /* 0x0000004906127276 */ /* 0x000fc80007810047 */
[----:B------:R-:W-:Y:S02]  /*a070*/  FMNMX3.FTZ R18, R18, R69, R63, !PT ;  /* 0x0000004512127276 */ /* 0x000fe4000781003f */
[----:B-1----:R-:W-:Y:S02]  /*a080*/  FMNMX.FTZ R30, R35, R30, !PT ;  /* 0x0000001e231e7209 */ /* 0x002fe40007810000 */
[----:B------:R-:W-:-:S03]  /*a090*/  FMNMX3.FTZ R18, R18, R13, R19, !PT ;  /* 0x0000000d12127276 */ /* 0x000fc60007810013 */
[----:B------:R-:W1:Y:S01]  /*a0a0*/  SHFL.BFLY PT, R3, R30, 0x1, 0x1f ;  /* 0x0c201f001e037f89 */ /* 0x000e6200000e0000 */
        /* <DEDUP_REMOVED lines=9> */
[----:B------:R-:W-:Y:S01]  /*a140*/  IMAD.IADD R12, R27, 0x1, -R12 ;  /* 0x000000011b0c7824 */ /* 0x000fe200078e0a0c */
[----:B------:R-:W-:Y:S02]  /*a150*/  FMNMX3.FTZ R18, R18, R125, R123, !PT ;  /* 0x0000007d12127276 */ /* 0x000fe4000781007b */
[----:B-1----:R-:W-:-:S02]  /*a160*/  FMNMX.FTZ R3, R30, R3, !PT ;  /* 0x000000031e037209 */ /* 0x002fc40007810000 */
[----:B------:R-:W-:Y:S01]  /*a170*/  IABS R8, R8 ;  /* 0x0000000800087213 */ /* 0x000fe20000000000 */
[----:B------:R-:W-:Y:S01]  /*a180*/  IMAD.IADD R27, R27, 0x1, -R28 ;  /* 0x000000011b1b7824 */ /* 0x000fe200078e0a1c */
[----:B------:R-:W-:Y:S01]  /*a190*/  FMNMX3.FTZ R18, R18, R117, R121, !PT ;  /* 0x0000007512127276 */ /* 0x000fe20007810079 */
[----:B--2---:R-:W-:Y:S01]  /*a1a0*/  FMUL.FTZ R48, R33, R3 ;  /* 0x0000000321307220 */ /* 0x004fe20000410000 */
[----:B------:R-:W-:Y:S02]  /*a1b0*/  FSEL R91, R91, -INF , !P0 ;  /* 0xff8000005b5b7808 */ /* 0x000fe40004000000 */
[----:B------:R-:W-:Y:S02]  /*a1c0*/  FSETP.NEU.FTZ.AND P0, PT, R3, -INF , PT ;  /* 0xff8000000300780b */ /* 0x000fe40003f1d000 */
[----:B------:R-:W-:Y:S02]  /*a1d0*/  I2FP.F32.S32 R10, R10 ;  /* 0x0000000a000a7245 */ /* 0x000fe40000201400 */
[----:B------:R-:W-:-:S02]  /*a1e0*/  I2FP.F32.S32 R8, R8 ;  /* 0x0000000800087245 */ /* 0x000fc40000201400 */
[----:B------:R-:W-:Y:S02]  /*a1f0*/  IABS R16, R16 ;  /* 0x0000001000107213 */ /* 0x000fe40000000000 */
[----:B------:R-:W-:Y:S02]  /*a200*/  IABS R12, R12 ;  /* 0x0000000c000c7213 */ /* 0x000fe40000000000 */
[----:B------:R-:W-:Y:S01]  /*a210*/  FMNMX3.FTZ R18, R18, R115, R113, !PT ;  /* 0x0000007312127276 */ /* 0x000fe20007810071 */
[----:B------:R-:W-:Y:S01]  /*a220*/  FFMA.FTZ R7, -R0, R10, R7 ;  /* 0x0000000a00077223 */ /* 0x000fe20000010107 */
[----:B------:R-:W-:Y:S01]  /*a230*/  FSEL R48, R48, RZ, P0 ;  /* 0x000000ff30307208 */ /* 0x000fe20000000000 */
[----:B------:R-:W-:Y:S01]  /*a240*/  FFMA.FTZ R8, -R0, R8, R31 ;  /* 0x0000000800087223 */ /* 0x000fe2000001011f */
[----:B------:R-:W-:Y:S02]  /*a250*/  IABS R27, R27 ;  /* 0x0000001b001b7213 */ /* 0x000fe40000000000 */
[----:B------:R-:W-:-:S02]  /*a260*/  I2FP.F32.S32 R16, R16 ;  /* 0x0000001000107245 */ /* 0x000fc40000201400 */
[----:B------:R-:W-:Y:S02]  /*a270*/  I2FP.F32.S32 R12, R12 ;  /* 0x0000000c000c7245 */ /* 0x000fe40000201400 */
[----:B------:R-:W-:Y:S01]  /*a280*/  FMNMX3.FTZ R18, R18, R109, R99, !PT ;  /* 0x0000006d12127276 */ /* 0x000fe20007810063 */
[--C-:B------:R-:W-:Y:S01]  /*a290*/  FFMA.FTZ R60, R47, R33, -R48.reuse ;  /* 0x000000212f3c7223 */ /* 0x100fe20000010830 */
[----:B------:R-:W-:Y:S01]  /*a2a0*/  I2FP.F32.S32 R10, R27 ;  /* 0x0000001b000a7245 */ /* 0x000fe20000201400 */
[C---:B------:R-:W-:Y:S01]  /*a2b0*/  FFMA.FTZ R16, -R0.reuse, R16, R23 ;  /* 0x0000001000107223 */ /* 0x040fe20000010117 */
[----:B------:R-:W-:Y:S01]  /*a2c0*/  FFMA.FTZ R12, -R0, R12, R25 ;  /* 0x0000000c000c7223 */ /* 0x000fe20000010119 */
[----:B------:R-:W-:Y:S01]  /*a2d0*/  FFMA.FTZ R44, R59, R33, -R48 ;  /* 0x000000213b2c7223 */ /* 0x000fe20000010830 */
[----:B------:R-:W-:Y:S02]  /*a2e0*/  FSEL R59, R7, -INF , !P5 ;  /* 0xff800000073b7808 */ /* 0x000fe40006800000 */
[----:B------:R-:W-:-:S02]  /*a2f0*/  FSEL R47, R8, -INF , !P4 ;  /* 0xff800000082f7808 */ /* 0x000fc40006000000 */
[----:B------:R-:W-:Y:S01]  /*a300*/  FMNMX3.FTZ R18, R18, R91, R61, !PT ;  /* 0x0000005b12127276 */ /* 0x000fe2000781003d */
[----:B------:R-:W-:Y:S01]  /*a310*/  FFMA.FTZ R97, R41, R33, -R48 ;  /* 0x0000002129617223 */ /* 0x000fe20000010830 */
        /* <DEDUP_REMOVED lines=13> */
[----:B------:R-:W-:Y:S01]  /*a3f0*/  UMOV UR7, 0x400 ;  /* 0x0000040000077882 */ /* 0x000fe20000000000 */
[-CC-:B------:R-:W-:Y:S01]  /*a400*/  FFMA.FTZ R66, R65, R33.reuse, -R48.reuse ;  /* 0x0000002141427223 */ /* 0x180fe20000010830 */
[-CC-:B------:R-:W-:Y:S01]  /*a410*/  FFMA.FTZ R65, R55, R33.reuse, -R48.reuse ;  /* 0x0000002137417223 */ /* 0x180fe20000010830 */
[----:B--2---:R-:W-:Y:S01]  /*a420*/  ULEA UR6, UR6, UR7, 0x18 ;  /* 0x0000000706067291 */ /* 0x004fe2000f8ec0ff */
[-CC-:B------:R-:W-:Y:S01]  /*a430*/  FFMA.FTZ R55, R43, R33.reuse, -R48.reuse ;  /* 0x000000212b377223 */ /* 0x180fe20000010830 */
[-CC-:B------:R-:W-:Y:S01]  /*a440*/  FFMA.FTZ R43, R26, R33.reuse, -R48.reuse ;  /* 0x000000211a2b7223 */ /* 0x180fe20000010830 */
[----:B------:R-:W-:Y:S01]  /*a450*/  LOP3.LUT P6, RZ, R58, 0x4, RZ, 0xc0, !PT ;  /* 0x000000043aff7812 */ /* 0x000fe200078cc0ff */
[-CC-:B------:R-:W-:Y:S01]  /*a460*/  FFMA.FTZ R26, R2, R33.reuse, -R48.reuse ;  /* 0x00000021021a7223 */ /* 0x180fe20000010830 */
[-CC-:B------:R-:W-:Y:S01]  /*a470*/  FFMA.FTZ R23, R5, R33.reuse, -R48.reuse ;  /* 0x0000002105177223 */ /* 0x180fe20000010830 */
[-CC-:B------:R-:W-:Y:S01]  /*a480*/  FFMA.FTZ R53, R77, R33.reuse, -R48.reuse ;  /* 0x000000214d357223 */ /* 0x180fe20000010830 */
[----:B------:R-:W-:Y:S01]  /*a490*/  FFMA.FTZ R34, R79, R33, -R48 ;  /* 0x000000214f227223 */ /* 0x000fe20000010830 */
[----:B-1----:R-:W-:Y:S01]  /*a4a0*/  IMAD.SHL.U32 R7, R7, 0x20, RZ ;  /* 0x0000002007077824 */ /* 0x002fe200078e00ff */
[----:B---3--:R-:W-:-:S04]  /*a4b0*/  FMNMX.FTZ R2, R8, R15, !PT ;  /* 0x0000000f08027209 */ /* 0x008fc80007810000 */
[----:B------:R-:W-:Y:S01]  /*a4c0*/  LOP3.LUT R7, R14, 0x120, R7, 0xf8, !PT ;  /* 0x000001200e077812 */ /* 0x000fe200078ef807 */
[----:B------:R-:W-:-:S03]  /*a4d0*/  FMUL.FTZ R32, R33, R2 ;  /* 0x0000000221207220 */ /* 0x000fc60000410000 */
[----:B------:R-:W-:Y:S02]  /*a4e0*/  LEA R42, R7, UR6, 0x1 ;  /* 0x00000006072a7c11 */ /* 0x000fe4000f8e08ff */
[----:B------:R-:W-:-:S03]  /*a4f0*/  FSETP.NEU.FTZ.AND P0, PT, R2, -INF , PT ;  /* 0xff8000000200780b */ /* 0x000fc60003f1d000 */
[----:B------:R-:W-:Y:S01]  /*a500*/  VIADD R5, R42, 0x3000 ;  /* 0x000030002a057836 */ /* 0x000fe20000000000 */
[----:B------:R-:W1:Y:S01]  /*a510*/  LDSM.16.MT88.4 R76, [R42+0x3000] ;  /* 0x003000002a4c783b */ /* 0x000e620000004200 */
[----:B------:R-:W-:Y:S01]  /*a520*/  FSEL R32, R32, RZ, P0 ;  /* 0x000000ff20207208 */ /* 0x000fe20000000000 */
[----:B------:R-:W-:Y:S02]  /*a530*/  VIADD R36, R42, 0x3020 ;  /* 0x000030202a247836 */ /* 0x000fe40000000000 */
[----:B------:R-:W-:Y:S01]  /*a540*/  @P6 VIADD R36, R5, 0xffffffe0 ;  /* 0xffffffe005246836 */ /* 0x000fe20000000000 */
[----:B------:R-:W-:Y:S01]  /*a550*/  ISETP.NE.AND P6, PT, R4, RZ, PT ;  /* 0x000000ff0400720c */ /* 0x000fe20003fc5270 */
[-C--:B------:R-:W-:Y:S01]  /*a560*/  FFMA.FTZ R90, R6, R33.reuse, -R32 ;  /* 0x00000021065a7223 */ /* 0x080fe20000010820 */
[-CC-:B------:R-:W-:Y:S01]  /*a570*/  FFMA.FTZ R88, R39, R33.reuse, -R48.reuse ;  /* 0x0000002127587223 */ /* 0x180fe20000010830 */
[-CC-:B------:R-:W-:Y:S01]  /*a580*/  FFMA.FTZ R40, R95, R33.reuse, -R48.reuse ;  /* 0x000000215f287223 */ /* 0x180fe20000010830 */
[----:B------:R-:W2:Y:S01]  /*a590*/  LDSM.16.MT88.4 R4, [R36] ;  /* 0x000000002404783b */ /* 0x000ea20000004200 */
[-C--:B------:R-:W-:Y:S01]  /*a5a0*/  FFMA.FTZ R39, R103, R33.reuse, -R48 ;  /* 0x0000002167277223 */ /* 0x080fe20000010830 */
[-CC-:B------:R-:W-:Y:S01]  /*a5b0*/  FFMA.FTZ R103, R73, R33.reuse, -R32.reuse ;  /* 0x0000002149677223 */ /* 0x180fe20000010820 */
[-CC-:B------:R-:W-:Y:S01]  /*a5c0*/  FFMA.FTZ R95, R71, R33.reuse, -R32.reuse ;  /* 0x00000021475f7223 */ /* 0x180fe20000010820 */
[-CC-:B------:R-:W-:Y:S01]  /*a5d0*/  FFMA.FTZ R86, R69, R33.reuse, -R32.reuse ;  /* 0x0000002145567223 */ /* 0x180fe20000010820 */
[----:B------:R-:W-:Y:S01]  /*a5e0*/  MUFU.EX2 R97, R97 ;  /* 0x0000006100617308 */ /* 0x000fe20000000800 */
[----:B------:R-:W-:-:S02]  /*a5f0*/  FFMA.FTZ R62, R13, R33, -R32 ;  /* 0x000000210d3e7223 */ /* 0x000fc40000010820 */
[----:B------:R-:W3:Y:S05]  /*a600*/  LDSM.16.MT88.4 R12, [R42+0x3400] ;  /* 0x003400002a0c783b */ /* 0x000eea0000004200 */
        /* <DEDUP_REMOVED lines=9> */
[-C--:B------:R-:W-:Y:S01]  /*a6a0*/  FFMA.FTZ R27, R9, R33.reuse, -R48 ;  /* 0x00000021091b7223 */ /* 0x080fe20000010830 */
[----:B------:R-:W-:-:S02]  /*a6b0*/  FFMA.FTZ R63, R11, R33, -R32 ;  /* 0x000000210b3f7223 */ /* 0x000fc40000010820 */
[----:B------:R-:W3:Y:S01]  /*a6c0*/  LDSM.16.MT88.4 R8, [R36+0x400] ;  /* 0x000400002408783b */ /* 0x000ee20000004200 */
[-C--:B------:R-:W-:Y:S01]  /*a6d0*/  FFMA.FTZ R52, R75, R33.reuse, -R48 ;  /* 0x000000214b347223 */ /* 0x080fe20000010830 */
[----:B------:R-:W-:Y:S01]  /*a6e0*/  FFMA.FTZ R54, R19, R33, -R32 ;  /* 0x0000002113367223 */ /* 0x000fe20000010820 */
[----:B----4-:R-:W-:Y:S02]  /*a6f0*/  F2FP.F16.F32.PACK_AB R68, R88, R97 ;  /* 0x000000615844723e */ /* 0x010fe400000000ff */
[----:B-----5:R-:W-:Y:S02]  /*a700*/  F2FP.F16.F32.PACK_AB R70, R66, R89 ;  /* 0x000000594246723e */ /* 0x020fe400000000ff */
[----:B-1----:R-:W-:Y:S02]  /*a710*/  F2FP.F16.F32.PACK_AB R69, R103, R90 ;  /* 0x0000005a6745723e */ /* 0x002fe400000000ff */
[----:B--2---:R-:W-:Y:S01]  /*a720*/  F2FP.F16.F32.PACK_AB R71, R86, R95 ;  /* 0x0000005f5647723e */ /* 0x004fe200000000ff */
[----:B------:R-:W-:Y:S01]  /*a730*/  MUFU.EX2 R65, R65 ;  /* 0x0000004100417308 */ /* 0x000fe20000000800 */
[-CC-:B------:R-:W-:Y:S01]  /*a740*/  FFMA.FTZ R46, R81, R33.reuse, -R48.reuse ;  /* 0x00000021512e7223 */ /* 0x180fe20000010830 */
[-CC-:B------:R-:W-:Y:S01]  /*a750*/  FFMA.FTZ R38, R83, R33.reuse, -R48.reuse ;  /* 0x0000002153267223 */ /* 0x180fe20000010830 */
[-CC-:B------:R-:W-:Y:S01]  /*a760*/  FFMA.FTZ R30, R22, R33.reuse, -R48.reuse ;  /* 0x00000021161e7223 */ /* 0x180fe20000010830 */
[----:B------:R-:W-:-:S04]  /*a770*/  FFMA.FTZ R22, R67, R33, -R48 ;  /* 0x0000002143167223 */ /* 0x000fc80000010830 */
[----:B------:R-:W1:Y:S01]  /*a780*/  MUFU.EX2 R60, R60 ;  /* 0x0000003c003c7308 */ /* 0x000e620000000800 */
[C---:B------:R-:W-:Y:S03]  /*a790*/  HMMA.16816.F32 R80, R68.reuse, R76, RZ ;  /* 0x0000004c4450723c */ /* 0x040fe600000018ff */
[-CC-:B------:R-:W-:Y:S02]  /*a7a0*/  FFMA.FTZ R67, R17, R33.reuse, -R32.reuse ;  /* 0x0000002111437223 */ /* 0x180fe40000010820 */
[----:B------:R-:W2:Y:S02]  /*a7b0*/  LDSM.16.MT88.4 R16, [R42+0x3800] ;  /* 0x003800002a10783b */ /* 0x000ea40000004200 */
[----:B------:R-:W-:Y:S01]  /*a7c0*/  MUFU.EX2 R55, R55 ;  /* 0x0000003700377308 */ /* 0x000fe20000000800 */
[C---:B------:R-:W-:Y:S07]  /*a7d0*/  HMMA.16816.F32 R76, R68.reuse, R78, RZ ;  /* 0x0000004e444c723c */ /* 0x040fee00000018ff */
[----:B------:R-:W4:Y:S08]  /*a7e0*/  MUFU.EX2 R52, R52 ;  /* 0x0000003400347308 */ /* 0x000f300000000800 */
[----:B------:R-:W-:Y:S08]  /*a7f0*/  MUFU.EX2 R87, R87 ;  /* 0x0000005700577308 */ /* 0x000ff00000000800 */
[----:B------:R-:W5:Y:S08]  /*a800*/  MUFU.EX2 R62, R62 ;  /* 0x0000003e003e7308 */ /* 0x000f700000000800 */
[----:B------:R-:W-:Y:S08]  /*a810*/  MUFU.EX2 R54, R54 ;  /* 0x0000003600367308 */ /* 0x000ff00000000800 */
[----:B------:R-:W3:Y:S01]  /*a820*/  MUFU.EX2 R63, R63 ;  /* 0x0000003f003f7308 */ /* 0x000ee20000000800 */
[----:B------:R-:W-:Y:S01]  /*a830*/  HMMA.16816.F32 R72, R68, R4, RZ ;  /* 0x000000044448723c */ /* 0x000fe200000018ff */
[-CC-:B------:R-:W-:Y:S01]  /*a840*/  FFMA.FTZ R58, R153, R33.reuse, -R32.reuse ;  /* 0x00000021993a7223 */ /* 0x180fe20000010820 */
[-CC-:B------:R-:W-:Y:S01]  /*a850*/  FFMA.FTZ R64, R137, R33.reuse, -R32.reuse ;  /* 0x0000002189407223 */ /* 0x180fe20000010820 */
[----:B------:R-:W-:-:S05]  /*a860*/  FFMA.FTZ R93, R93, R33, -R32 ;  /* 0x000000215d5d7223 */ /* 0x000fca0000010820 */
[----:B------:R-:W-:Y:S01]  /*a870*/  HMMA.16816.F32 R68, R68, R6, RZ ;  /* 0x000000064444723c */ /* 0x000fe200000018ff */
[----:B-1----:R-:W-:Y:S02]  /*a880*/  F2FP.F16.F32.PACK_AB R4, R60, R65 ;  /* 0x000000413c04723e */ /* 0x002fe400000000ff */
[----:B----4-:R-:W-:Y:S02]  /*a890*/  F2FP.F16.F32.PACK_AB R6, R52, R55 ;  /* 0x000000373406723e */ /* 0x010fe400000000ff */
[----:B-----5:R-:W-:Y:S02]  /*a8a0*/  F2FP.F16.F32.PACK_AB R5, R62, R87 ;  /* 0x000000573e05723e */ /* 0x020fe400000000ff */
[----:B---3--:R-:W-:Y:S01]  /*a8b0*/  F2FP.F16.F32.PACK_AB R7, R63, R54 ;  /* 0x000000363f07723e */ /* 0x008fe200000000ff */
[----:B------:R-:W-:Y:S08]  /*a8c0*/  MUFU.EX2 R53, R53 ;  /* 0x0000003500357308 */ /* 0x000ff00000000800 */
[----:B------:R-:W1:Y:S01]  /*a8d0*/  MUFU.EX2 R46, R46 ;  /* 0x0000002e002e7308 */ /* 0x000e620000000800 */
[C---:B------:R-:W-:Y:S07]  /*a8e0*/  HMMA.16816.F32 R80, R4.reuse, R12, R80 ;  /* 0x0000000c0450723c */ /* 0x040fee0000001850 */
[----:B------:R-:W-:Y:S01]  /*a8f0*/  MUFU.EX2 R49, R49 ;  /* 0x0000003100317308 */ /* 0x000fe20000000800 */
[C---:B------:R-:W-:Y:S01]  /*a900*/  HMMA.16816.F32 R76, R4.reuse, R14, R76 ;  /* 0x0000000e044c723c */ /* 0x040fe2000000184c */
[----:B------:R-:W3:Y:S06]  /*a910*/  LDSM.16.MT88.4 R12, [R36+0x800] ;  /* 0x00080000240c783b */ /* 0x000eec0000004200 */
[----:B------:R-:W4:Y:S08]  /*a920*/  MUFU.EX2 R44, R44 ;  /* 0x0000002c002c7308 */ /* 0x000f300000000800 */
[----:B------:R-:W-:Y:S08]  /*a930*/  MUFU.EX2 R67, R67 ;  /* 0x0000004300437308 */ /* 0x000ff00000000800 */
[----:B------:R-:W5:Y:S08]  /*a940*/  MUFU.EX2 R58, R58 ;  /* 0x0000003a003a7308 */ /* 0x000f700000000800 */
[----:B------:R-:W-:Y:S08]  /*a950*/  MUFU.EX2 R64, R64 ;  /* 0x0000004000407308 */ /* 0x000ff00000000800 */
[----:B------:R-:W2:Y:S01]  /*a960*/  MUFU.EX2 R93, R93 ;  /* 0x0000005d005d7308 */ /* 0x000ea20000000800 */
[C---:B------:R-:W-:Y:S08]  /*a970*/  HMMA.16816.F32 R72, R4.reuse, R8, R72 ;  /* 0x000000080448723c */ /* 0x040ff00000001848 */
[----:B------:R-:W-:Y:S01]  /*a980*/  HMMA.16816.F32 R68, R4, R10, R68 ;  /* 0x0000000a0444723c */ /* 0x000fe20000001844 */
[----:B------:R-:W3:Y:S02]  /*a990*/  LDSM.16.MT88.4 R8, [R42+0x3c00] ;  /* 0x003c00002a08783b */ /* 0x000ee40000004200 */
[----:B-1----:R-:W-:-:S02]  /*a9a0*/  F2FP.F16.F32.PACK_AB R4, R46, R53 ;  /* 0x000000352e04723e */ /* 0x002fc400000000ff */
[----:B----4-:R-:W-:Y:S02]  /*a9b0*/  F2FP.F16.F32.PACK_AB R6, R44, R49 ;  /* 0x000000312c06723e */ /* 0x010fe400000000ff */
[----:B-----5:R-:W-:Y:S02]  /*a9c0*/  F2FP.F16.F32.PACK_AB R5, R58, R67 ;  /* 0x000000433a05723e */ /* 0x020fe400000000ff */
        /* <DEDUP_REMOVED lines=17> */
[----:B------:R-:W-:Y:S03]  /*aae0*/  HMMA.16816.F32 R68, R4, R14, R68 ;  /* 0x0000000e0444723c */ /* 0x000fe60000001844 */
        /* <DEDUP_REMOVED lines=52> */
[----:B-1----:R-:W-:Y:S02]  /*ae30*/  F2FP.F16.F32.PACK_AB R4, R27, R28 ;  /* 0x0000001c1b04723e */ /* 0x002fe400000000ff */
[----:B---3--:R-:W-:Y:S02]  /*ae40*/  F2FP.F16.F32.PACK_AB R6, R25, R26 ;  /* 0x0000001a1906723e */ /* 0x008fe400000000ff */
[----:B-----5:R-:W-:Y:S02]  /*ae50*/  F2FP.F16.F32.PACK_AB R5, R115, R100 ;  /* 0x000000647305723e */ /* 0x020fe400000000ff */
[----:B----4-:R-:W-:Y:S01]  /*ae60*/  F2FP.F16.F32.PACK_AB R7, R109, R102 ;  /* 0x000000666d07723e */ /* 0x010fe200000000ff */
[----:B------:R-:W-:Y:S01]  /*ae70*/  FADD.FTZ R66, R66, R9 ;  /* 0x0000000942427221 */ /* 0x000fe20000010000 */
[----:B------:R-:W-:Y:S01]  /*ae80*/  FADD.FTZ R86, R86, R95 ;  /* 0x0000005f56567221 */ /* 0x000fe20000010000 */
[----:B------:R-:W1:Y:S02]  /*ae90*/  LDSM.16.MT88.4 R8, [R42+0x4800] ;  /* 0x004800002a08783b */ /* 0x000e640000004200 */
[----:B------:R-:W-:-:S02]  /*aea0*/  FADD.FTZ R65, R65, R66 ;  /* 0x0000004241417221 */ /* 0x000fc40000010000 */
[----:B------:R-:W-:Y:S03]  /*aeb0*/  HMMA.16816.F32 R80, R4, R16, R80 ;  /* 0x000000100450723c */ /* 0x000fe60000001850 */
[----:B------:R-:W-:Y:S01]  /*aec0*/  FADD.FTZ R17, R87, R86 ;  /* 0x0000005657117221 */ /* 0x000fe20000010000 */
[----:B------:R-:W-:-:S03]  /*aed0*/  FADD.FTZ R16, R60, R65 ;  /* 0x000000413c107221 */ /* 0x000fc60000010000 */
[----:B------:R-:W-:Y:S01]  /*aee0*/  FADD.FTZ R17, R62, R17 ;  /* 0x000000113e117221 */ /* 0x000fe20000010000 */
[C---:B------:R-:W-:Y:S03]  /*aef0*/  HMMA.16816.F32 R76, R4.reuse, R18, R76 ;  /* 0x00000012044c723c */ /* 0x040fe6000000184c */
        /* <DEDUP_REMOVED lines=25> */
[-CC-:B------:R-:W-:Y:S01]  /*b090*/  FFMA.FTZ R50, R127, R33.reuse, -R48.reuse ;  /* 0x000000217f327223 */ /* 0x180fe20000010830 */
[-CC-:B------:R-:W-:Y:S01]  /*b0a0*/  FFMA.FTZ R107, R107, R33.reuse, -R48.reuse ;  /* 0x000000216b6b7223 */ /* 0x180fe20000010830 */
[-C--:B------:R-:W-:Y:S01]  /*b0b0*/  FFMA.FTZ R101, R101, R33.reuse, -R48 ;  /* 0x0000002165657223 */ /* 0x080fe20000010830 */
[----:B------:R-:W-:Y:S01]  /*b0c0*/  FADD.FTZ R12, R44, R49 ;  /* 0x000000312c0c7221 */ /* 0x000fe20000010000 */
[----:B------:R-:W-:Y:S01]  /*b0d0*/  FADD.FTZ R64, R93, R64 ;  /* 0x000000405d407221 */ /* 0x000fe20000010000 */
[-C--:B------:R-:W-:Y:S01]  /*b0e0*/  FFMA.FTZ R48, R51, R33.reuse, -R48 ;  /* 0x0000002133307223 */ /* 0x080fe20000010830 */
[-CC-:B------:R-:W-:Y:S01]  /*b0f0*/  FFMA.FTZ R51, R47, R33.reuse, -R32.reuse ;  /* 0x000000212f337223 */ /* 0x180fe20000010820 */
[----:B------:R-:W-:Y:S03]  /*b100*/  HMMA.16816.F32 R68, R4, R14, R68 ;  /* 0x0000000e0444723c */ /* 0x000fe60000001844 */
[----:B------:R-:W-:Y:S01]  /*b110*/  FFMA.FTZ R47, R45, R33, -R32 ;  /* 0x000000212d2f7223 */ /* 0x000fe20000010820 */
[----:B--2---:R-:W-:Y:S01]  /*b120*/  F2FP.F16.F32.PACK_AB R4, R23, R24 ;  /* 0x000000181704723e */ /* 0x004fe200000000ff */
[----:B------:R-:W-:Y:S01]  /*b130*/  FADD.FTZ R45, R43, R12 ;  /* 0x0000000c2b2d7221 */ /* 0x000fe20000010000 */
[----:B---3--:R-:W-:Y:S01]  /*b140*/  F2FP.F16.F32.PACK_AB R6, R37, R22 ;  /* 0x000000162506723e */ /* 0x008fe200000000ff */
[----:B------:R-:W-:Y:S01]  /*b150*/  FADD.FTZ R105, R105, R64 ;  /* 0x0000004069697221 */ /* 0x000fe20000010000 */
[----:B----4-:R-:W-:Y:S01]  /*b160*/  F2FP.F16.F32.PACK_AB R5, R89, R88 ;  /* 0x000000585905723e */ /* 0x010fe200000000ff */
[----:B------:R-:W2:Y:S01]  /*b170*/  LDSM.16.MT88.4 R16, [R36+0x1800] ;  /* 0x001800002410783b */ /* 0x000ea20000004200 */
[----:B-----5:R-:W-:Y:S01]  /*b180*/  F2FP.F16.F32.PACK_AB R7, R55, R60 ;  /* 0x0000003c3707723e */ /* 0x020fe200000000ff */
[----:B------:R-:W-:Y:S01]  /*b190*/  FADD.FTZ R40, R40, R45 ;  /* 0x0000002d28287221 */ /* 0x000fe20000010000 */
[----:B------:R-:W-:Y:S01]  /*b1a0*/  FADD.FTZ R105, R92, R105 ;  /* 0x000000695c697221 */ /* 0x000fe20000010000 */
[----:B------:R-:W3:Y:S04]  /*b1b0*/  LDSM.16.MT88.4 R12, [R42+0x4c00] ;  /* 0x004c00002a0c783b */ /* 0x000ee80000004200 */
[----:B-1----:R-:W-:Y:S03]  /*b1c0*/  HMMA.16816.F32 R80, R4, R8, R80 ;  /* 0x000000080450723c */ /* 0x002fe60000001850 */
        /* <DEDUP_REMOVED lines=31> */
[C---:B--2---:R-:W-:Y:S07]  /*b3c0*/  HMMA.16816.F32 R72, R4.reuse, R16, R72 ;  /* 0x000000100448723c */ /* 0x044fee0000001848 */
[----:B------:R-:W2:Y:S01]  /*b3d0*/  MUFU.EX2 R43, R47 ;  /* 0x0000002f002b7308 */ /* 0x000ea20000000800 */
[----:B------:R-:W-:Y:S07]  /*b3e0*/  HMMA.16816.F32 R68, R4, R18, R68 ;  /* 0x000000120444723c */ /* 0x000fee0000001844 */
        /* <DEDUP_REMOVED lines=8> */
[----:B----4-:R-:W-:-:S02]  /*b470*/  F2FP.F16.F32.PACK_AB R4, R107, R50 ;  /* 0x000000326b04723e */ /* 0x010fc400000000ff */
[----:B--2---:R-:W-:Y:S01]  /*b480*/  F2FP.F16.F32.PACK_AB R5, R43, R44 ;  /* 0x0000002c2b05723e */ /* 0x004fe200000000ff */
[----:B------:R-:W-:Y:S01]  /*b490*/  FADD.FTZ R50, R50, R37 ;  /* 0x0000002532327221 */ /* 0x000fe20000010000 */
[----:B------:R-:W-:Y:S01]  /*b4a0*/  FADD.FTZ R44, R44, R55 ;  /* 0x000000372c2c7221 */ /* 0x000fe20000010000 */
[----:B-----5:R-:W-:Y:S02]  /*b4b0*/  F2FP.F16.F32.PACK_AB R6, R46, R101 ;  /* 0x000000652e06723e */ /* 0x020fe400000000ff */
[----:B------:R-:W-:Y:S01]  /*b4c0*/  FADD.FTZ R50, R107, R50 ;  /* 0x000000326b327221 */ /* 0x000fe20000010000 */
[----:B------:R-:W-:Y:S01]  /*b4d0*/  FADD.FTZ R44, R43, R44 ;  /* 0x0000002c2b2c7221 */ /* 0x000fe20000010000 */
[----:B---3--:R-:W-:Y:S02]  /*b4e0*/  F2FP.F16.F32.PACK_AB R7, R160, R39 ;  /* 0x00000027a007723e */ /* 0x008fe400000000ff */
[----:B------:R-:W-:Y:S01]  /*b4f0*/  FADD.FTZ R101, R101, R50 ;  /* 0x0000003265657221 */ /* 0x000fe20000010000 */
[----:B------:R-:W-:Y:S01]  /*b500*/  FADD.FTZ R39, R39, R44 ;  /* 0x0000002c27277221 */ /* 0x000fe20000010000 */
[----:B------:R-:W-:-:S03]  /*b510*/  IMAD.SHL.U32 R134, R135, 0x4, RZ ;  /* 0x0000000487867824 */ /* 0x000fc600078e00ff */
[----:B------:R-:W-:Y:S03]  /*b520*/  HMMA.16816.F32 R80, R4, R12, R80 ;  /* 0x0000000c0450723c */ /* 0x000fe60000001850 */
[----:B------:R-:W-:Y:S01]  /*b530*/  FADD.FTZ R161, R46, R101 ;  /* 0x000000652ea17221 */ /* 0x000fe20000010000 */
[----:B------:R-:W-:-:S04]  /*b540*/  FADD.FTZ R160, R160, R39 ;  /* 0x00000027a0a07221 */ /* 0x000fc80000010000 */
[C---:B------:R-:W-:Y:S08]  /*b550*/  HMMA.16816.F32 R76, R4.reuse, R14, R76 ;  /* 0x0000000e044c723c */ /* 0x040ff0000000184c */
[C---:B-1----:R-:W-:Y:S08]  /*b560*/  HMMA.16816.F32 R72, R4.reuse, R8, R72 ;  /* 0x000000080448723c */ /* 0x042ff00000001848 */
        /* <DEDUP_REMOVED lines=14> */
.L_x_8302:
        /* <DEDUP_REMOVED lines=78> */
.L_x_8297:
[----:B------:R-:W-:Y:S05]  /*bb30*/  BSYNC.RECONVERGENT B0 ;  /* 0x0000000000007941 */ /* 0x000fea0003800200 */
.L_x_8296:
[----:B------:R-:W1:Y:S01]  /*bb40*/  S2UR UR7, SR_CgaCtaId ;  /* 0x00000000000779c3 */ /* 0x000e620000008800 */
[C---:B------:R-:W-:Y:S01]  /*bb50*/  SHF.L.U32 R63, R135.reuse, 0x3, RZ ;  /* 0x00000003873f7819 */ /* 0x040fe200000006ff */
[----:B------:R-:W-:Y:S01]  /*bb60*/  UMOV UR8, 0x400 ;  /* 0x0000040000087882 */ /* 0x000fe20000000000 */
[----:B------:R-:W-:Y:S01]  /*bb70*/  SHF.L.U32 R61, R140, 0x6, RZ ;  /* 0x000000068c3d7819 */ /* 0x000fe200000006ff */
[----:B------:R-:W-:Y:S01]  /*bb80*/  BSSY.RECONVERGENT B1, `(.L_x_8298) ;  /* 0x0000162000017945 */ /* 0x000fe20003800200 */
[----:B------:R-:W-:Y:S02]  /*bb90*/  SHF.L.U32 R90, R135, 0x4, RZ ;  /* 0x00000004875a7819 */ /* 0x000fe400000006ff */
[----:B------:R-:W-:Y:S02]  /*bba0*/  IADD3 R64, P0, PT, R61, R144, RZ ;  /* 0x000000903d407210 */ /* 0x000fe40007f1e0ff */
[----:B------:R-:W-:Y:S02]  /*bbb0*/  SHF.L.U32 R137, R135, 0x5, RZ ;  /* 0x0000000587897819 */ /* 0x000fe400000006ff */
[----:B------:R-:W-:Y:S02]  /*bbc0*/  IADD3 R66, P3, PT, R64, R61, RZ ;  /* 0x0000003d40427210 */ /* 0x000fe40007f7e0ff */
[C---:B------:R-:W-:Y:S02]  /*bbd0*/  LOP3.LUT R133, R90.reuse, 0x3e00, RZ, 0xc0, !PT ;  /* 0x00003e005a857812 */ /* 0x040fe400078ec0ff */
[----:B------:R-:W-:Y:S02]  /*bbe0*/  LOP3.LUT R90, R90, 0x100, RZ, 0xc0, !PT ;  /* 0x000001005a5a7812 */ /* 0x000fe400078ec0ff */
[----:B------:R-:W-:Y:S02]  /*bbf0*/  LOP3.LUT R60, R63, 0x18, RZ, 0xc0, !PT ;  /* 0x000000183f3c7812 */ /* 0x000fe400078ec0ff */
[--C-:B------:R-:W-:Y:S02]  /*bc00*/  LOP3.LUT R89, R90, 0x20, R137.reuse, 0xf8, !PT ;  /* 0x000000205a597812 */ /* 0x100fe400078ef889 */
[----:B------:R-:W-:Y:S02]  /*bc10*/  ISETP.GE.AND P1, PT, R60, R151, PT ;  /* 0x000000973c00720c */ /* 0x000fe40003f26270 */
[----:B------:R-:W-:Y:S01]  /*bc20*/  LOP3.LUT R2, R133, 0x20, R137, 0xf8, !PT ;  /* 0x0000002085027812 */ /* 0x000fe200078ef889 */
[----:B-1----:R-:W-:Y:S01]  /*bc30*/  ULEA UR6, UR7, UR8, 0x18 ;  /* 0x0000000807067291 */ /* 0x002fe2000f8ec0ff */
[----:B------:R-:W-:Y:S02]  /*bc40*/  SHF.L.U64.HI R60, R140, 0x6, R141 ;  /* 0x000000068c3c7819 */ /* 0x000fe4000001028d */
[----:B------:R-:W-:Y:S02]  /*bc50*/  LOP3.LUT R91, R2, 0x100, R137, 0xf8, !PT ;  /* 0x00000100025b7812 */ /* 0x000fe400078ef889 */
[----:B------:R-:W-:Y:S02]  /*bc60*/  IADD3.X R65, PT, PT, R60, R145, RZ, P0, !PT ;  /* 0x000000913c417210 */ /* 0x000fe400007fe4ff */
[----:B------:R-:W-:Y:S02]  /*bc70*/  MOV R116, 0x20 ;  /* 0x0000002000747802 */ /* 0x000fe40000000f00 */
[-C--:B------:R-:W-:Y:S02]  /*bc80*/  IADD3.X R67, PT, PT, R65, R60.reuse, RZ, P3, !PT ;  /* 0x0000003c41437210 */ /* 0x080fe40001ffe4ff */
[----:B------:R-:W-:Y:S02]  /*bc90*/  @!P1 IADD3 R164, P0, PT, R66, R61, RZ ;  /* 0x0000003d42a49210 */ /* 0x000fe40007f1e0ff */
[----:B------:R-:W-:Y:S02]  /*bca0*/  LOP3.LUT R62, R135, 0x18, RZ, 0xc0, !PT ;  /* 0x00000018873e7812 */ /* 0x000fe400078ec0ff */
[----:B------:R-:W-:Y:S02]  /*bcb0*/  @!P1 IADD3.X R165, PT, PT, R67, R60, RZ, P0, !PT ;  /* 0x0000003c43a59210 */ /* 0x000fe400007fe4ff */
[--C-:B------:R-:W-:Y:S02]  /*bcc0*/  LOP3.LUT R62, R62, 0xc0, R63.reuse, 0xf8, !PT ;  /* 0x000000c03e3e7812 */ /* 0x100fe400078ef83f */
[C---:B------:R-:W-:Y:S02]  /*bcd0*/  LOP3.LUT P0, RZ, R135.reuse, 0x4, RZ, 0xc0, !PT ;  /* 0x0000000487ff7812 */ /* 0x040fe4000780c0ff */
[--C-:B------:R-:W-:Y:S02]  /*bce0*/  LOP3.LUT R62, R62, 0x18, R63.reuse, 0x78, !PT ;  /* 0x000000183e3e7812 */ /* 0x100fe400078e783f */
[----:B------:R-:W-:Y:S02]  /*bcf0*/  SEL R116, R116, 0xffffffe0, !P0 ;  /* 0xffffffe074747807 */ /* 0x000fe40004000000 */
[----:B------:R-:W-:Y:S02]  /*bd00*/  LOP3.LUT R62, R62, 0x1f20, R63, 0xf8, !PT ;  /* 0x00001f203e3e7812 */ /* 0x000fe400078ef83f */
[----:B------:R-:W-:Y:S02]  /*bd10*/  SHF.L.U32 R134, R135, 0x2, RZ ;  /* 0x0000000287867819 */ /* 0x000fe400000006ff */
[----:B------:R-:W-:Y:S02]  /*bd20*/  LEA R163, R62, UR6, 0x1 ;  /* 0x000000063ea37c11 */ /* 0x000fe4000f8e08ff */
[----:B------:R-:W-:Y:S02]  /*bd30*/  LOP3.LUT R3, R134, 0x18, RZ, 0xc0, !PT ;  /* 0x0000001886037812 */ /* 0x000fe400078ec0ff */
[----:B------:R-:W-:Y:S01]  /*bd40*/  LOP3.LUT R88, R137, 0xc0, RZ, 0xc0, !PT ;  /* 0x000000c089587812 */ /* 0x000fe200078ec0ff */
[----:B------:R-:W-:Y:S01]  /*bd50*/  @!PT LDS RZ, [RZ] ;  /* 0x00000000fffff984 */ /* 0x000fe20000000800 */
[----:B------:R-:W-:Y:S01]  /*bd60*/  @!PT LDS RZ, [RZ] ;  /* 0x00000000fffff984 */ /* 0x000fe20000000800 */
[----:B------:R-:W-:Y:S01]  /*bd70*/  @!PT LDS RZ, [RZ] ;  /* 0x00000000fffff984 */ /* 0x000fe20000000800 */
[----:B------:R-:W-:Y:S01]  /*bd80*/  @!P1 LDGSTS.E.BYPASS.LTC128B.128 [R163+0x3000], desc[UR4][R144.64] ;  /* 0x0300000090a39fae */ /* 0x000fe2000b981a04 */
[--C-:B------:R-:W-:Y:S02]  /*bd90*/  SHF.R.U32.HI R132, RZ, 0x1, R135.reuse ;  /* 0x00000001ff847819 */ /* 0x100fe40000011687 */
[----:B------:R-:W-:Y:S02]  /*bda0*/  LOP3.LUT R88, R88, 0x8, R135, 0xf8, !PT ;  /* 0x0000000858587812 */ /* 0x000fe400078ef887 */
[----:B------:R-:W-:Y:S02]  /*bdb0*/  LOP3.LUT R136, R132, 0x8, RZ, 0xc0, !PT ;  /* 0x0000000884887812 */ /* 0x000fe400078ec0ff */
[----:B------:R-:W-:Y:S01]  /*bdc0*/  LOP3.LUT R88, R89, R88, R3, 0xf6, !PT ;  /* 0x0000005859587212 */ /* 0x000fe200078ef603 */
[----:B------:R-:W-:Y:S01]  /*bdd0*/  @P1 STS.128 [R163+0x3000], RZ ;  /* 0x003000ffa3001388 */ /* 0x000fe20000000c00 */
[----:B------:R-:W-:Y:S02]  /*bde0*/  LOP3.LUT R136, R136, 0xc0, R137, 0xf8, !PT ;  /* 0x000000c088887812 */ /* 0x000fe400078ef889 */
[----:B------:R-:W-:Y:S02]  /*bdf0*/  ISETP.NE.AND P3, PT, R158, RZ, PT ;  /* 0x000000ff9e00720c */ /* 0x000fe40003f65270 */
[----:B------:R-:W-:Y:S02]  /*be00*/  LOP3.LUT R136, R136, R3, RZ, 0x3c, !PT ;  /* 0x0000000388887212 */ /* 0x000fe400078e3cff */
[----:B------:R-:W-:Y:S01]  /*be10*/  LEA R3, R88, UR6, 0x1 ;  /* 0x0000000658037c11 */ /* 0x000fe2000f8e08ff */
[----:B------:R-:W-:Y:S01]  /*be20*/  @!PT LDS RZ, [RZ] ;  /* 0x00000000fffff984 */ /* 0x000fe20000000800 */
[----:B------:R-:W-:Y:S01]  /*be30*/  @!PT LDS RZ, [RZ] ;  /* 0x00000000fffff984 */ /* 0x000fe20000000800 */
[----:B------:R-:W-:Y:S01]  /*be40*/  @!PT LDS RZ, [RZ] ;  /* 0x00000000fffff984 */ /* 0x000fe20000000800 */
[----:B------:R-:W-:Y:S01]  /*be50*/  @!P1 LDGSTS.E.BYPASS.LTC128B.128 [R163+0x3800], desc[UR4][R64.64] ;  /* 0x0380000040a39fae */ /* 0x000fe2000b981a04 */
[----:B------:R-:W-:Y:S04]  /*be60*/  LOP3.LUT R2, R91, R136, RZ, 0xfc, !PT ;  /* 0x000000885b027212 */ /* 0x000fe800078efcff */
[----:B------:R-:W-:Y:S02]  /*be70*/  LEA R117, R2, UR6, 0x1 ;  /* 0x0000000602757c11 */ /* 0x000fe4000f8e08ff */
        /* <DEDUP_REMOVED lines=13> */
[----:B------:R-:W3:Y:S04]  /*bf50*/  LD.E R162, desc[UR4][R84.64+0x18c] ;  /* 0x00018c0454a27980 */ /* 0x000ee8000c101900 */
[----:B------:R-:W-:Y:S08]  /*bf60*/  LDSM.16.M88.4 R88, [R117] ;  /* 0x000000007558783b */ /* 0x000ff00000000200 */
[----:B------:R-:W0:Y:S08]  /*bf70*/  LDGDEPBAR ;  /* 0x00000000000079af */ /* 0x000e300000000000 */
[----:B------:R-:W4:Y:S08]  /*bf80*/  LDSM.16.M88.4 R92, [R3+0x1000] ;  /* 0x00100000035c783b */ /* 0x000f300000000200 */
[----:B------:R-:W5:Y:S08]  /*bf90*/  LDSM.16.M88.4 R96, [R3+0x1400] ;  /* 0x001400000360783b */ /* 0x000f700000000200 */
[----:B------:R-:W1:Y:S08]  /*bfa0*/  LDSM.16.M88.4 R100, [R3+0x1800] ;  /* 0x001800000364783b */ /* 0x000e700000000200 */
[----:B------:R-:W2:Y:S08]  /*bfb0*/  LDSM.16.M88.4 R104, [R3+0x1c00] ;  /* 0x001c00000368783b */ /* 0x000eb00000000200 */
[----:B------:R-:W2:Y:S08]  /*bfc0*/  LDSM.16.M88.4 R108, [R3+0x2000] ;  /* 0x00200000036c783b */ /* 0x000eb00000000200 */
[----:B------:R-:W2:Y:S01]  /*bfd0*/  LDSM.16.M88.4 R112, [R3+0x2400] ;  /* 0x002400000370783b */ /* 0x000ea20000000200 */
[C---:B----4-:R-:W-:Y:S07]  /*bfe0*/  HMMA.16816.F32 R4, R88.reuse, R92, RZ ;  /* 0x0000005c5804723c */ /* 0x050fee00000018ff */
[----:B------:R-:W4:Y:S01]  /*bff0*/  LDSM.16.M88.4 R116, [R3+0x2800] ;  /* 0x002800000374783b */ /* 0x000f220000000200 */
[C---:B------:R-:W-:Y:S07]  /*c000*/  HMMA.16816.F32 R8, R88.reuse, R94, RZ ;  /* 0x0000005e5808723c */ /* 0x040fee00000018ff */
[----:B------:R-:W4:Y:S01]  /*c010*/  LDSM.16.M88.4 R120, [R3+0x2c00] ;  /* 0x002c00000378783b */ /* 0x000f220000000200 */
[C---:B-----5:R-:W-:Y:S07]  /*c020*/  HMMA.16816.F32 R12, R88.reuse, R96, RZ ;  /* 0x00000060580c723c */ /* 0x060fee00000018ff */
[----:B------:R-:W-:Y:S01]  /*c030*/  LDSM.16.M88.4 R124, [R124] ;  /* 0x000000007c7c783b */ /* 0x000fe20000000200 */
[C---:B------:R-:W-:Y:S07]  /*c040*/  HMMA.16816.F32 R16, R88.reuse, R98, RZ ;  /* 0x000000625810723c */ /* 0x040fee00000018ff */
[----:B------:R-:W5:Y:S01]  /*c050*/  LDSM.16.M88.4 R128, [R2+0x1000] ;  /* 0x001000000280783b */ /* 0x000f620000000200 */
[C---:B-1----:R-:W-:Y:S07]  /*c060*/  HMMA.16816.F32 R20, R88.reuse, R100, RZ ;  /* 0x000000645814723c */ /* 0x042fee00000018ff */
        /* <DEDUP_REMOVED lines=36> */
[-C--:B------:R-:W-:Y:S07]  /*c2b0*/  FMUL.FTZ R39, R39, R162.reuse ;  /* 0x000000a227277220 */ /* 0x080fee0000410000 */
[-C--:B------:R-:W-:Y:S01]  /*c2c0*/  FMUL.FTZ R41, R41, R162.reuse ;  /* 0x000000a229297220 */ /* 0x080fe20000410000 */
[-C--:B------:R-:W-:Y:S01]  /*c2d0*/  FMUL.FTZ R43, R43, R162.reuse ;  /* 0x000000a22b2b7220 */ /* 0x080fe20000410000 */
[-C--:B------:R-:W-:Y:S01]  /*c2e0*/  FMUL.FTZ R164, R7, R162.reuse ;  /* 0x000000a207a47220 */ /* 0x080fe20000410000 */
[-C--:B------:R-:W-:Y:S01]  /*c2f0*/  FMUL.FTZ R165, R4, R162.reuse ;  /* 0x000000a204a57220 */ /* 0x080fe20000410000 */
        /* <DEDUP_REMOVED lines=9> */
[----:B------:R-:W5:Y:S01]  /*c390*/  LDSM.16.M88.4 R88, [R2+0x2c00] ;  /* 0x002c00000258783b */ /* 0x000f620000000200 */
[----:B------:R-:W-:Y:S06]  /*c3a0*/  DEPBAR.LE SB0, 0x0 ;  /* 0x000080000000791a */ /* 0x000fec0000000000 */
[----:B------:R3:W3:Y:S01]  /*c3b0*/  MUFU.TANH R123, R10 ;  /* 0x0000000a007b7308 */ /* 0x0006e20000002400 */
[-C--:B----4-:R-:W-:Y:S01]  /*c3c0*/  FMUL.FTZ R14, R21, R162.reuse ;  /* 0x000000a2150e7220 */ /* 0x090fe20000410000 */
[C---:B--2---:R-:W-:Y:S05]  /*c3d0*/  HMMA.16816.F32 R52, R124.reuse, R92, R52 ;  /* 0x0000005c7c34723c */ /* 0x044fea0000001834 */
[-C--:B------:R-:W-:Y:S03]  /*c3e0*/  FMUL.FTZ R13, R13, R162.reuse ;  /* 0x000000a20d0d7220 */ /* 0x080fe60000410000 */
[----:B------:R-:W2:Y:S01]  /*c3f0*/  MUFU.TANH R111, R37 ;  /* 0x00000025006f7308 */ /* 0x000ea20000002400 */
[----:B------:R-:W-:Y:S01]  /*c400*/  BAR.SYNC.DEFER_BLOCKING 0x0 ;  /* 0x0000000000007b1d */ /* 0x000fe20000010000 */
[-C--:B------:R-:W-:Y:S01]  /*c410*/  FMUL.FTZ R21, R28, R162.reuse ;  /* 0x000000a21c157220 */ /* 0x080fe20000410000 */
[-C--:B-1----:R-:W-:Y:S01]  /*c420*/  FMUL.FTZ R22, R32, R162.reuse ;  /* 0x000000a220167220 */ /* 0x082fe20000410000 */
[C---:B------:R-:W-:Y:S03]  /*c430*/  HMMA.16816.F32 R56, R124.reuse, R94, R56 ;  /* 0x0000005e7c38723c */ /* 0x040fe60000001838 */
[-C--:B------:R-:W-:Y:S03]  /*c440*/  FMUL.FTZ R15, R15, R162.reuse ;  /* 0x000000a20f0f7220 */ /* 0x080fe60000410000 */
[----:B------:R1:W4:Y:S01]  /*c450*/  MUFU.TANH R103, R21 ;  /* 0x0000001500677308 */ /* 0x0003220000002400 */
[-C--:B------:R-:W-:Y:S01]  /*c460*/  FMUL.FTZ R17, R17, R162.reuse ;  /* 0x000000a211117220 */ /* 0x080fe20000410000 */
[-C--:B------:R-:W-:Y:S01]  /*c470*/  FMUL.FTZ R19, R19, R162.reuse ;  /* 0x000000a213137220 */ /* 0x080fe20000410000 */
[-C--:B---3--:R-:W-:Y:S01]  /*c480*/  FMUL.FTZ R10, R20, R162.reuse ;  /* 0x000000a2140a7220 */ /* 0x088fe20000410000 */
[-C--:B------:R-:W-:Y:S01]  /*c490*/  FMUL.FTZ R23, R23, R162.reuse ;  /* 0x000000a217177220 */ /* 0x080fe20000410000 */
[-C--:B------:R-:W-:Y:S01]  /*c4a0*/  FMUL.FTZ R25, R25, R162.reuse ;  /* 0x000000a219197220 */ /* 0x080fe20000410000 */
[-C--:B------:R-:W-:Y:S01]  /*c4b0*/  FMUL.FTZ R26, R26, R162.reuse ;  /* 0x000000a21a1a7220 */ /* 0x080fe20000410000 */
[-C--:B------:R-:W-:Y:S03]  /*c4c0*/  FMUL.FTZ R27, R27, R162.reuse ;  /* 0x000000a21b1b7220 */ /* 0x080fe60000410000 */
        /* <DEDUP_REMOVED lines=11> */
[C---:B-----5:R-:W-:Y:S03]  /*c580*/  HMMA.16816.F32 R60, R124.reuse, R88, R60 ;  /* 0x000000587c3c723c */ /* 0x060fe6000000183c */
[-C--:B------:R-:W-:Y:S01]  /*c590*/  FMUL.FTZ R47, R47, R162.reuse ;  /* 0x000000a22f2f7220 */ /* 0x080fe20000410000 */
[-C--:B------:R-:W-:Y:S03]  /*c5a0*/  FMUL.FTZ R49, R49, R162.reuse ;  /* 0x000000a231317220 */ /* 0x080fe60000410000 */
[----:B------:R1:W1:Y:S01]  /*c5b0*/  MUFU.TANH R16, R21 ;  /* 0x0000001500107308 */ /* 0x0002620000002400 */
[-C--:B---3--:R-:W-:Y:S01]  /*c5c0*/  FMUL.FTZ R22, R40, R162.reuse ;  /* 0x000000a228167220 */ /* 0x088fe20000410000 */
[-C--:B------:R-:W-:Y:S01]  /*c5d0*/  FMUL.FTZ R38, R38, R162.reuse ;  /* 0x000000a226267220 */ /* 0x080fe20000410000 */
[----:B------:R-:W-:Y:S03]  /*c5e0*/  HMMA.16816.F32 R64, R124, R90, R64 ;  /* 0x0000005a7c40723c */ /* 0x000fe60000001840 */
[-C--:B------:R-:W-:Y:S01]  /*c5f0*/  FMUL.FTZ R45, R45, R162.reuse ;  /* 0x000000a22d2d7220 */ /* 0x080fe20000410000 */
[-C--:B------:R-:W-:Y:S03]  /*c600*/  FMUL.FTZ R50, R50, R162.reuse ;  /* 0x000000a232327220 */ /* 0x080fe60000410000 */
[----:B------:R3:W2:Y:S01]  /*c610*/  MUFU.TANH R109, R22 ;  /* 0x00000016006d7308 */ /* 0x0006a20000002400 */
[-C--:B----4-:R-:W-:Y:S01]  /*c620*/  FMUL.FTZ R41, R51, R162.reuse ;  /* 0x000000a233297220 */ /* 0x090fe20000410000 */
        /* <DEDUP_REMOVED lines=11> */
[-C--:B------:R-:W-:Y:S05]  /*c6e0*/  FMUL.FTZ R66, R66, R162.reuse ;  /* 0x000000a242427220 */ /* 0x080fea0000410000 */
[----:B------:R1:W1:Y:S01]  /*c6f0*/  MUFU.TANH R40, R43 ;  /* 0x0000002b00287308 */ /* 0x0002620000002400 */
[-C--:B---3--:R-:W-:Y:S01]  /*c700*/  FMUL.FTZ R22, R48, R162.reuse ;  /* 0x000000a230167220 */ /* 0x088fe20000410000 */
[-C--:B------:R-:W-:Y:S08]  /*c710*/  FMUL.FTZ R67, R67, R162.reuse ;  /* 0x000000a243437220 */ /* 0x080ff00000410000 */
[----:B------:R3:W2:Y:S01]  /*c720*/  MUFU.TANH R120, R22 ;  /* 0x0000001600787308 */ /* 0x0006a20000002400 */
[-C--:B----4-:R-:W-:Y:S09]  /*c730*/  FMUL.FTZ R39, R46, R162.reuse ;  /* 0x000000a22e277220 */ /* 0x090ff20000410000 */
[----:B------:R4:W2:Y:S01]  /*c740*/  MUFU.TANH R102, R21 ;  /* 0x0000001500667308 */ /* 0x0008a20000002400 */
[-C--:B-1----:R-:W-:Y:S09]  /*c750*/  FMUL.FTZ R43, R57, R162.reuse ;  /* 0x000000a2392b7220 */ /* 0x082ff20000410000 */
[----:B------:R1:W1:Y:S01]  /*c760*/  MUFU.TANH R5, R122 ;  /* 0x0000007a00057308 */ /* 0x0002620000002400 */
[-C--:B---3--:R-:W-:Y:S09]  /*c770*/  FMUL.FTZ R22, R56, R162.reuse ;  /* 0x000000a238167220 */ /* 0x088ff20000410000 */
[----:B------:R3:W1:Y:S01]  /*c780*/  MUFU.TANH R99, R23 ;  /* 0x0000001700637308 */ /* 0x0006620000002400 */
[-C--:B----4-:R-:W-:Y:S01]  /*c790*/  FMUL.FTZ R21, R60, R162.reuse ;  /* 0x000000a23c157220 */ /* 0x090fe20000410000 */
[----:B------:R-:W-:Y:S08]  /*c7a0*/  FMUL.FTZ R60, R64, R162 ;  /* 0x000000a2403c7220 */ /* 0x000ff00000410000 */
[----:B------:R3:W4:Y:S10]  /*c7b0*/  MUFU.TANH R130, R47 ;  /* 0x0000002f00827308 */ /* 0x0007340000002400 */
        /* <DEDUP_REMOVED lines=30> */
[----:B------:R3:W1:Y:S10]  /*c9a0*/  MUFU.TANH R122, R45 ;  /* 0x0000002d007a7308 */ /* 0x0006740000002400 */
[----:B------:R-:W1:Y:S10]  /*c9b0*/  MUFU.TANH R39, R39 ;  /* 0x0000002700277308 */ /* 0x000e740000002400 */
[----:B------:R3:W1:Y:S10]  /*c9c0*/  MUFU.TANH R128, R50 ;  /* 0x0000003200807308 */ /* 0x0006740000002400 */
        /* <DEDUP_REMOVED lines=13> */
[----:B------:R3:W1:Y:S01]  /*caa0*/  MUFU.TANH R21, R67 ;  /* 0x0000004300157308 */ /* 0x0006620000002400 */
[----:B--2-4-:R-:W-:Y:S05]  /*cab0*/  @!P3 BRA `(.L_x_8299) ;  /* 0x0000000400b8b947 */ /* 0x014fea0003800000 */
        /* <DEDUP_REMOVED lines=16> */
[----:B---3--:R-:W2:Y:S04]  /*cbc0*/  LD.E R53, desc[UR4][R84.64+0x170] ;  /* 0x0001700454357980 */ /* 0x008ea8000c101900 */
[----:B------:R-:W-:Y:S01]  /*cbd0*/  IABS R12, R32 ;  /* 0x00000020000c7213 */ /* 0x000fe20000000000 */
[----:B------:R-:W3:Y:S01]  /*cbe0*/  LD.E.64 R58, desc[UR4][R84.64+0x20] ;  /* 0x00002004543a7980 */ /* 0x000ee2000c101b00 */
        /* <DEDUP_REMOVED lines=59> */
.L_x_8301:
[----:B------:R-:W-:Y:S05]  /*cfa0*/  BSYNC.RECONVERGENT B0 ;  /* 0x0000000000007941 */ /* 0x000fea0003800200 */
.L_x_8300:
[----:B------:R-:W-:Y:S01]  /*cfb0*/  @!PT LDS RZ, [RZ] ;  /* 0x00000000fffff984 */ /* 0x000fe20000000800 */
[----:B------:R-:W-:Y:S01]  /*cfc0*/  @!PT LDS RZ, [RZ] ;  /* 0x00000000fffff984 */ /* 0x000fe20000000800 */
[----:B------:R-:W-:Y:S01]  /*cfd0*/  @!PT LDS RZ, [RZ] ;  /* 0x00000000fffff984 */ /* 0x000fe20000000800 */
[----:B------:R2:W-:Y:S01]  /*cfe0*/  @!P1 LDGSTS.E.BYPASS.LTC128B.128 [R163+0x1000], desc[UR4][R142.64] ;  /* 0x010000008ea39fae */ /* 0x0005e2000b981a04 */
[-C--:B------:R-:W-:Y:S01]  /*cff0*/  @!P1 IADD3 R4, P4, P3, R3, R142.reuse, R3 ;  /* 0x0000008e03049210 */ /* 0x080fe20007b9e003 */
[C---:B------:R-:W-:Y:S01]  /*d000*/  @!P1 IMAD.SHL.U32 R51, R138.reuse, 0x40, RZ ;  /* 0x000000408a339824 */ /* 0x040fe200078e00ff */
[-C--:B---3--:R-:W-:Y:S01]  /*d010*/  @!P1 LEA R50, P6, R138, R142.reuse, 0x6 ;  /* 0x0000008e8a329211 */ /* 0x088fe200078c30ff */
[----:B------:R2:W-:Y:S01]  /*d020*/  @P1 STS.128 [R163+0x1000], RZ ;  /* 0x001000ffa3001388 */ /* 0x0005e20000000c00 */
[-C--:B------:R-:W-:Y:S02]  /*d030*/  @!P1 IADD3.X R45, PT, PT, R2, R143.reuse, R2, P4, P3 ;  /* 0x0000008f022d9210 */ /* 0x080fe400027e6402 */
[----:B------:R-:W-:Y:S02]  /*d040*/  @!P1 IADD3 R52, P5, P4, R51, R142, R51 ;  /* 0x0000008e33349210 */ /* 0x000fe40007cbe033 */
        /* <DEDUP_REMOVED lines=21> */
.L_x_8299:
[----:B------:R-:W-:Y:S05]  /*d1a0*/  BSYNC.RECONVERGENT B1 ;  /* 0x0000000000017941 */ /* 0x000fea0003800200 */
.L_x_8298:
[----:B------:R-:W4:Y:S01]  /*d1b0*/  LD.E R20, desc[UR4][R84.64+0xdc] ;  /* 0x0000dc0454147980 */ /* 0x000f22000c101900 */
[C---:B------:R-:W-:Y:S02]  /*d1c0*/  IADD3 R2, PT, PT, R153.reuse, -0x8, RZ ;  /* 0xfffffff899027810 */ /* 0x040fe40007ffe0ff */
[----:B------:R-:W-:Y:S02]  /*d1d0*/  LOP3.LUT R136, R136, 0x120, R137, 0xf8, !PT ;  /* 0x0000012088887812 */ /* 0x000fe400078ef889 */
[----:B------:R-:W-:Y:S02]  /*d1e0*/  IABS R2, R2 ;  /* 0x0000000200027213 */ /* 0x000fe40000000000 */
[----:B--23--:R-:W-:Y:S02]  /*d1f0*/  LEA R45, R136, UR6, 0x1 ;  /* 0x00000006882d7c11 */ /* 0x00cfe4000f8e08ff */
[----:B------:R-:W-:Y:S02]  /*d200*/  I2FP.F32.S32 R2, R2 ;  /* 0x0000000200027245 */ /* 0x000fe40000201400 */
[C---:B------:R-:W-:Y:S02]  /*d210*/  IADD3 R62, PT, PT, R153.reuse, -0x9, RZ ;  /* 0xfffffff7993e7810 */ /* 0x040fe40007ffe0ff */
[C---:B------:R-:W-:Y:S01]  /*d220*/  IADD3 R28, PT, PT, R153.reuse, -0x19, RZ ;  /* 0xffffffe7991c7810 */ /* 0x040fe20007ffe0ff */
[CC--:B-1----:R-:W-:Y:S01]  /*d230*/  FFMA.FTZ R165, -R0.reuse, R2.reuse, R165 ;  /* 0x0000000200a57223 */ /* 0x0c2fe200000101a5 */
[C---:B------:R-:W-:Y:S01]  /*d240*/  FFMA.FTZ R123, -R0.reuse, R2, R123 ;  /* 0x00000002007b7223 */ /* 0x040fe2000001017b */
[----:B------:R-:W-:Y:S02]  /*d250*/  IABS R62, R62 ;  /* 0x0000003e003e7213 */ /* 0x000fe40000000000 */
[----:B------:R-:W-:Y:S02]  /*d260*/  IABS R28, R28 ;  /* 0x0000001c001c7213 */ /* 0x000fe40000000000 */
[----:B------:R-:W-:Y:S02]  /*d270*/  I2FP.F32.S32 R62, R62 ;  /* 0x0000003e003e7245 */ /* 0x000fe40000201400 */
[----:B------:R-:W-:Y:S02]  /*d280*/  IABS R4, R153 ;  /* 0x0000009900047213 */ /* 0x000fe40000000000 */
[C---:B------:R-:W-:Y:S01]  /*d290*/  IADD3 R32, PT, PT, R153.reuse, -0x21, RZ ;  /* 0xffffffdf99207810 */ /* 0x040fe20007ffe0ff */
[CC--:B------:R-:W-:Y:S01]  /*d2a0*/  FFMA.FTZ R12, -R0.reuse, R62.reuse, R5 ;  /* 0x0000003e000c7223 */ /* 0x0c0fe20000010105 */
[C---:B------:R-:W-:Y:S01]  /*d2b0*/  FFMA.FTZ R62, -R0.reuse, R62, R11 ;  /* 0x0000003e003e7223 */ /* 0x040fe2000001010b */
[----:B------:R-:W-:Y:S02]  /*d2c0*/  MOV R5, R28 ;  /* 0x0000001c00057202 */ /* 0x000fe40000000f00 */
[----:B------:R-:W-:Y:S02]  /*d2d0*/  I2FP.F32.S32 R4, R4 ;  /* 0x0000000400047245 */ /* 0x000fe40000201400 */
[----:B------:R-:W-:Y:S02]  /*d2e0*/  IABS R32, R32 ;  /* 0x0000002000207213 */ /* 0x000fe40000000000 */
[C---:B------:R-:W-:Y:S01]  /*d2f0*/  IADD3 R162, PT, PT, R153.reuse, -0x50, RZ ;  /* 0xffffffb099a27810 */ /* 0x040fe20007ffe0ff */
        /* <DEDUP_REMOVED lines=26> */
[C---:B------:R-:W-:Y:S01]  /*d4a0*/  FFMA.FTZ R164, -R0.reuse, R3, R164 ;  /* 0x0000000300a47223 */ /* 0x040fe200000101a4 */
[----:B------:R-:W-:Y:S02]  /*d4b0*/  I2FP.F32.S32 R4, R4 ;  /* 0x0000000400047245 */ /* 0x000fe40000201400 */
[----:B------:R-:W-:Y:S02]  /*d4c0*/  IADD3 R9, PT, PT, R153, -0x59, RZ ;  /* 0xffffffa799097810 */ /* 0x000fe40007ffe0ff */
[----:B------:R-:W-:Y:S01]  /*d4d0*/  FMNMX3.FTZ R64, R87, R121, R164, !PT ;  /* 0x0000007957407276 */ /* 0x000fe200078100a4 */
[CC--:B------:R-:W-:Y:S01]  /*d4e0*/  FFMA.FTZ R35, -R0.reuse, R4.reuse, R35 ;  /* 0x0000000400237223 */ /* 0x0c0fe20000010123 */
[----:B------:R-:W-:Y:S01]  /*d4f0*/  FFMA.FTZ R29, -R0, R4, R29 ;  /* 0x00000004001d7223 */ /* 0x000fe2000001011d */
[----:B------:R-:W-:Y:S02]  /*d500*/  IABS R9, R9 ;  /* 0x0000000900097213 */ /* 0x000fe40000000000 */
[----:B------:R-:W-:Y:S02]  /*d510*/  FMNMX3.FTZ R64, R64, R123, R62, !PT ;  /* 0x0000007b40407276 */ /* 0x000fe4000781003e */
        /* <DEDUP_REMOVED lines=53> */
[----:B------:R-:W-:Y:S01]  /*d870*/  IADD3 R7, PT, PT, R153, -0x48, RZ ;  /* 0xffffffb899077810 */ /* 0x000fe20007ffe0ff */
[CC--:B------:R-:W-:Y:S01]  /*d880*/  FFMA.FTZ R102, -R0.reuse, R5.reuse, R102 ;  /* 0x0000000500667223 */ /* 0x0c0fe20000010166 */
[----:B------:R-:W-:Y:S01]  /*d890*/  I2FP.F32.S32 R2, R2 ;  /* 0x0000000200027245 */ /* 0x000fe20000201400 */
[----:B------:R-:W-:Y:S01]  /*d8a0*/  FFMA.FTZ R110, -R0, R5, R110 ;  /* 0x00000005006e7223 */ /* 0x000fe2000001016e */
[----:B------:R-:W-:Y:S02]  /*d8b0*/  FMNMX3.FTZ R5, R86, R165, R12, !PT ;  /* 0x000000a556057276 */ /* 0x000fe4000781000c */
[----:B------:R-:W-:Y:S01]  /*d8c0*/  IABS R7, R7 ;  /* 0x0000000700077213 */ /* 0x000fe20000000000 */
[CC--:B------:R-:W-:Y:S01]  /*d8d0*/  FFMA.FTZ R38, -R0.reuse, R2.reuse, R33 ;  /* 0x0000000200267223 */ /* 0x0c0fe20000010121 */
[----:B------:R-:W-:Y:S01]  /*d8e0*/  FFMA.FTZ R36, -R0, R2, R36 ;  /* 0x0000000200247223 */ /* 0x000fe20000010124 */
[----:B------:R-:W-:Y:S02]  /*d8f0*/  FMNMX3.FTZ R26, R5, R52, R58, !PT ;  /* 0x00000034051a7276 */ /* 0x000fe4000781003a */
[----:B------:R-:W-:Y:S02]  /*d900*/  FMNMX3.FTZ R5, R64, R131, R15, !PT ;  /* 0x0000008340057276 */ /* 0x000fe4000781000f */
[----:B------:R-:W-:Y:S02]  /*d910*/  I2FP.F32.S32 R7, R7 ;  /* 0x0000000700077245 */ /* 0x000fe40000201400 */
[----:B------:R-:W-:Y:S02]  /*d920*/  FMNMX3.FTZ R5, R5, R6, R19, !PT ;  /* 0x0000000605057276 */ /* 0x000fe40007810013 */
        /* <DEDUP_REMOVED lines=24> */
[----:B------:R-:W-:Y:S01]  /*dab0*/  FMNMX3.FTZ R7, R7, R10, R14, !PT ;  /* 0x0000000a07077276 */ /* 0x000fe2000781000e */
[C---:B------:R-:W-:Y:S01]  /*dac0*/  FFMA.FTZ R8, -R0.reuse, R3, R8 ;  /* 0x0000000300087223 */ /* 0x040fe20000010108 */
[----:B------:R-:W-:Y:S02]  /*dad0*/  IADD3 R3, PT, PT, R153, -0x51, RZ ;  /* 0xffffffaf99037810 */ /* 0x000fe40007ffe0ff */
[----:B------:R-:W-:Y:S02]  /*dae0*/  FMNMX3.FTZ R7, R7, R44, R56, !PT ;  /* 0x0000002c07077276 */ /* 0x000fe40007810038 */
[----:B------:R-:W-:Y:S02]  /*daf0*/  FMNMX3.FTZ R9, R5, R8, R36, !PT ;  /* 0x0000000805097276 */ /* 0x000fe40007810024 */
[----:B------:R-:W-:Y:S02]  /*db00*/  FMNMX3.FTZ R7, R7, R28, R29, !PT ;  /* 0x0000001c07077276 */ /* 0x000fe4000781001d */
[----:B------:R-:W-:Y:S02]  /*db10*/  FMNMX3.FTZ R9, R9, R42, R40, !PT ;  /* 0x0000002a09097276 */ /* 0x000fe40007810028 */
        /* <DEDUP_REMOVED lines=9> */
[----:B------:R-:W-:Y:S01]  /*dbb0*/  FMNMX3.FTZ R9, R9, R162, R130, !PT ;  /* 0x000000a209097276 */ /* 0x000fe20007810082 */
[C---:B------:R-:W-:Y:S01]  /*dbc0*/  FFMA.FTZ R47, -R0.reuse, R26, R47 ;  /* 0x0000001a002f7223 */ /* 0x040fe2000001012f */
[----:B------:R-:W-:Y:S02]  /*dbd0*/  I2FP.F32.S32 R5, R5 ;  /* 0x0000000500057245 */ /* 0x000fe40000201400 */
[----:B------:R-:W-:Y:S02]  /*dbe0*/  FMNMX3.FTZ R9, R9, R128, R126, !PT ;  /* 0x0000008009097276 */ /* 0x000fe4000781007e */
[----:B------:R-:W-:Y:S01]  /*dbf0*/  IADD3 R3, PT, PT, R153, -0x60, RZ ;  /* 0xffffffa099037810 */ /* 0x000fe20007ffe0ff */
[C---:B------:R-:W-:Y:S01]  /*dc00*/  FFMA.FTZ R46, -R0.reuse, R5, R46 ;  /* 0x00000005002e7223 */ /* 0x040fe2000001012e */
[----:B------:R-:W-:Y:S02]  /*dc10*/  IADD3 R159, PT, PT, R159, -0x80, RZ ;  /* 0xffffff809f9f7810 */ /* 0x000fe40007ffe0ff */
[----:B------:R-:W-:Y:S04]  /*dc20*/  IABS R3, R3 ;  /* 0x0000000300037213 */ /* 0x000fe80000000000 */
[----:B------:R-:W-:Y:S05]  /*dc30*/  I2FP.F32.S32 R3, R3 ;  /* 0x0000000300037245 */ /* 0x000fea0000201400 */
[CC--:B------:R-:W-:Y:S01]  /*dc40*/  FFMA.FTZ R120, -R0.reuse, R3.reuse, R120 ;  /* 0x0000000300787223 */ /* 0x0c0fe20000010178 */
[C---:B------:R-:W-:Y:S01]  /*dc50*/  FFMA.FTZ R116, -R0.reuse, R3, R116 ;  /* 0x0000000300747223 */ /* 0x040fe20000010174 */
[----:B------:R-:W-:Y:S02]  /*dc60*/  I2FP.F32.S32 R3, R2 ;  /* 0x0000000200037245 */ /* 0x000fe40000201400 */
[----:B------:R-:W-:Y:S02]  /*dc70*/  IADD3 R2, PT, PT, R153, -0x71, RZ ;  /* 0xffffff8f99027810 */ /* 0x000fe40007ffe0ff */
[----:B------:R-:W-:Y:S01]  /*dc80*/  FMNMX3.FTZ R9, R9, R116, R112, !PT ;  /* 0x0000007409097276 */ /* 0x000fe20007810070 */
[CC--:B------:R-:W-:Y:S01]  /*dc90*/  FFMA.FTZ R92, -R0.reuse, R3.reuse, R92 ;  /* 0x00000003005c7223 */ /* 0x0c0fe2000001015c */
[C---:B------:R-:W-:Y:S01]  /*dca0*/  FFMA.FTZ R104, -R0.reuse, R3, R104 ;  /* 0x0000000300687223 */ /* 0x040fe20000010168 */
[----:B------:R-:W-:Y:S02]  /*dcb0*/  IABS R2, R2 ;  /* 0x0000000200027213 */ /* 0x000fe40000000000 */
[----:B------:R-:W-:Y:S02]  /*dcc0*/  IADD3 R3, PT, PT, R153, -0x78, RZ ;  /* 0xffffff8899037810 */ /* 0x000fe40007ffe0ff */
[----:B------:R-:W-:Y:S02]  /*dcd0*/  I2FP.F32.S32 R2, R2 ;  /* 0x0000000200027245 */ /* 0x000fe40000201400 */
[----:B------:R-:W-:Y:S03]  /*dce0*/  IABS R3, R3 ;  /* 0x0000000300037213 */ /* 0x000fe60000000000 */
[CC--:B------:R-:W-:Y:S01]  /*dcf0*/  FFMA.FTZ R66, -R0.reuse, R2.reuse, R43 ;  /* 0x0000000200427223 */ /* 0x0c0fe2000001012b */
[----:B------:R-:W-:Y:S01]  /*dd00*/  FFMA.FTZ R23, -R0, R2, R23 ;  /* 0x0000000200177223 */ /* 0x000fe20000010117 */
[----:B------:R-:W-:Y:S02]  /*dd10*/  FMNMX3.FTZ R2, R7, R4, R38, !PT ;  /* 0x0000000407027276 */ /* 0x000fe40007810026 */
[----:B------:R-:W-:Y:S02]  /*dd20*/  I2FP.F32.S32 R3, R3 ;  /* 0x0000000300037245 */ /* 0x000fe40000201400 */
[----:B------:R-:W-:Y:S03]  /*dd30*/  FMNMX3.FTZ R2, R2, R16, R111, !PT ;  /* 0x0000001002027276 */ /* 0x000fe6000781006f */
[CC--:B------:R-:W-:Y:S01]  /*dd40*/  FFMA.FTZ R48, -R0.reuse, R3.reuse, R48 ;  /* 0x0000000300307223 */ /* 0x0c0fe20000010130 */
[----:B------:R-:W-:Y:S01]  /*dd50*/  FFMA.FTZ R22, -R0, R3, R22 ;  /* 0x0000000300167223 */ /* 0x000fe20000010116 */
        /* <DEDUP_REMOVED lines=8> */
[----:B------:R-:W-:Y:S02]  /*dde0*/  IADD3 R153, PT, PT, R153, 0x80, RZ ;  /* 0x0000008099997810 */ /* 0x000fe40007ffe0ff */
[----:B------:R-:W-:Y:S05]  /*ddf0*/  I2FP.F32.S32 R3, R3 ;  /* 0x0000000300037245 */ /* 0x000fea0000201400 */
[CC--:B------:R-:W-:Y:S01]  /*de00*/  FFMA.FTZ R21, -R0.reuse, R3.reuse, R21 ;  /* 0x0000000300157223 */ /* 0x0c0fe20000010115 */
[----:B------:R-:W-:Y:S01]  /*de10*/  FFMA.FTZ R49, -R0, R3, R49 ;  /* 0x0000000300317223 */ /* 0x000fe20000010131 */
[----:B------:R-:W-:Y:S03]  /*de20*/  FMNMX3.FTZ R3, R7, R88, R66, !PT ;  /* 0x0000005807037276 */ /* 0x000fe60007810042 */
        /* <DEDUP_REMOVED lines=8> */
[----:B------:R-:W2:Y:S01]  /*deb0*/  SHFL.BFLY PT, R2, R9, 0x1, 0x1f ;  /* 0x0c201f0009027f89 */ /* 0x000ea200000e0000 */
[----:B-1----:R-:W-:Y:S02]  /*dec0*/  FMNMX.FTZ R3, R64, R3, !PT ;  /* 0x0000000340037209 */ /* 0x002fe40007810000 */
[----:B--2---:R-:W-:Y:S03]  /*ded0*/  FMNMX.FTZ R2, R9, R2, !PT ;  /* 0x0000000209027209 */ /* 0x004fe60007810000 */
[----:B----4-:R-:W-:Y:S01]  /*dee0*/  FMUL.FTZ R51, R20, R3 ;  /* 0x0000000314337220 */ /* 0x010fe20000410000 */
        /* <DEDUP_REMOVED lines=8> */
[----:B------:R-:W-:Y:S01]  /*df70*/  IADD3 R5, PT, PT, R45, 0x3000, RZ ;  /* 0x000030002d057810 */ /* 0x000fe20007ffe0ff */
        /* <DEDUP_REMOVED lines=21> */
[----:B------:R-:W2:Y:S01]  /*e0d0*/  MUFU.EX2 R101, R101 ;  /* 0x0000006500657308 */ /* 0x000ea20000000800 */
[C---:B-1----:R-:W-:Y:S01]  /*e0e0*/  FMUL.FTZ R6, R25.reuse, R82 ;  /* 0x0000005219067220 */ /* 0x042fe20000410000 */
[C---:B------:R-:W-:Y:S01]  /*e0f0*/  FMUL.FTZ R7, R25.reuse, R83 ;  /* 0x0000005319077220 */ /* 0x040fe20000410000 */
[----:B------:R-:W-:Y:S01]  /*e100*/  FMUL.FTZ R9, R26, R77 ;  /* 0x0000004d1a097220 */ /* 0x000fe20000410000 */
[C---:B------:R-:W-:Y:S01]  /*e110*/  FMUL.FTZ R11, R25.reuse, R79 ;  /* 0x0000004f190b7220 */ /* 0x040fe20000410000 */
[C---:B------:R-:W-:Y:S01]  /*e120*/  FMUL.FTZ R18, R25.reuse, R70 ;  /* 0x0000004619127220 */ /* 0x040fe20000410000 */
[-C--:B------:R-:W-:Y:S01]  /*e130*/  FFMA.FTZ R70, R162, R20.reuse, -R55 ;  /* 0x00000014a2467223 */ /* 0x080fe20000010837 */
[----:B------:R-:W-:Y:S03]  /*e140*/  FMUL.FTZ R19, R25, R71 ;  /* 0x0000004719137220 */ /* 0x000fe60000410000 */
[----:B------:R-:W-:Y:S01]  /*e150*/  MUFU.EX2 R106, R106 ;  /* 0x0000006a006a7308 */ /* 0x000fe20000000800 */
[----:B------:R-:W-:Y:S04]  /*e160*/  FSETP.NEU.FTZ.AND P1, PT, R3, -INF , PT ;  /* 0xff8000000300780b */ /* 0x000fe80003f3d000 */
[----:B------:R-:W-:Y:S05]  /*e170*/  FSEL R51, R51, RZ, P1 ;  /* 0x000000ff33337208 */ /* 0x000fea0000800000 */
[----:B------:R-:W1:Y:S01]  /*e180*/  MUFU.EX2 R97, R97 ;  /* 0x0000006100617308 */ /* 0x000e620000000800 */
[-CC-:B------:R-:W-:Y:S01]  /*e190*/  FFMA.FTZ R103, R12, R20.reuse, -R51.reuse ;  /* 0x000000140c677223 */ /* 0x180fe20000010833 */
[-CC-:B------:R-:W-:Y:S01]  /*e1a0*/  FFMA.FTZ R95, R13, R20.reuse, -R51.reuse ;  /* 0x000000140d5f7223 */ /* 0x180fe20000010833 */
[-CC-:B------:R-:W-:Y:S01]  /*e1b0*/  FFMA.FTZ R86, R14, R20.reuse, -R51.reuse ;  /* 0x000000140e567223 */ /* 0x180fe20000010833 */
[-CC-:B------:R-:W-:Y:S01]  /*e1c0*/  FFMA.FTZ R65, R44, R20.reuse, -R51.reuse ;  /* 0x000000142c417223 */ /* 0x180fe20000010833 */
[----:B------:R-:W3:Y:S01]  /*e1d0*/  LDSM.16.MT88.4 R12, [R45+0x3000] ;  /* 0x003000002d0c783b */ /* 0x000ee20000004200 */
[-CC-:B------:R-:W-:Y:S04]  /*e1e0*/  FFMA.FTZ R105, R165, R20.reuse, -R51.reuse ;  /* 0x00000014a5697223 */ /* 0x180fe80000010833 */
[----:B------:R-:W-:Y:S01]  /*e1f0*/  MUFU.EX2 R103, R103 ;  /* 0x0000006700677308 */ /* 0x000fe20000000800 */
[-CC-:B------:R-:W-:Y:S01]  /*e200*/  FFMA.FTZ R108, R52, R20.reuse, -R51.reuse ;  /* 0x00000014346c7223 */ /* 0x180fe20000010833 */
[-CC-:B------:R-:W-:Y:S01]  /*e210*/  FFMA.FTZ R99, R58, R20.reuse, -R51.reuse ;  /* 0x000000143a637223 */ /* 0x180fe20000010833 */
[-C--:B------:R-:W-:Y:S01]  /*e220*/  FFMA.FTZ R94, R50, R20.reuse, -R51 ;  /* 0x00000014325e7223 */ /* 0x080fe20000010833 */
[-C--:B------:R-:W-:Y:S01]  /*e230*/  FFMA.FTZ R50, R35, R20.reuse, -R55 ;  /* 0x0000001423327223 */ /* 0x080fe20000010837 */
[-CC-:B------:R-:W-:Y:S01]  /*e240*/  FFMA.FTZ R60, R56, R20.reuse, -R51.reuse ;  /* 0x00000014383c7223 */ /* 0x180fe20000010833 */
[-C--:B------:R-:W-:Y:S01]  /*e250*/  FFMA.FTZ R61, R38, R20.reuse, -R51 ;  /* 0x00000014263d7223 */ /* 0x080fe20000010833 */
[-C--:B------:R-:W-:Y:S03]  /*e260*/  FFMA.FTZ R56, R36, R20.reuse, -R55 ;  /* 0x0000001424387223 */ /* 0x080fe60000010837 */
[----:B------:R-:W4:Y:S01]  /*e270*/  MUFU.EX2 R105, R105 ;  /* 0x0000006900697308 */ /* 0x000f220000000800 */
[----:B------:R-:W-:Y:S01]  /*e280*/  LDSM.16.MT88.4 R36, [R45+0x3400] ;  /* 0x003400002d24783b */ /* 0x000fe20000004200 */
[-CC-:B------:R-:W-:Y:S01]  /*e290*/  FFMA.FTZ R63, R28, R20.reuse, -R51.reuse ;  /* 0x000000141c3f7223 */ /* 0x180fe20000010833 */
[-CC-:B------:R-:W-:Y:S01]  /*e2a0*/  FFMA.FTZ R58, R29, R20.reuse, -R51.reuse ;  /* 0x000000141d3a7223 */ /* 0x180fe20000010833 */
[-CC-:B------:R-:W-:Y:S01]  /*e2b0*/  FFMA.FTZ R52, R4, R20.reuse, -R51.reuse ;  /* 0x0000001404347223 */ /* 0x180fe20000010833 */
[-C--:B------:R-:W-:Y:S01]  /*e2c0*/  FFMA.FTZ R89, R17, R20.reuse, -R51 ;  /* 0x0000001411597223 */ /* 0x080fe20000010833 */
[-C--:B------:R-:W-:Y:S01]  /*e2d0*/  FFMA.FTZ R17, R8, R20.reuse, -R55 ;  /* 0x0000001408117223 */ /* 0x080fe20000010837 */
[--C-:B------:R-:W-:Y:S03]  /*e2e0*/  FFMA.FTZ R87, R10, R20, -R51.reuse ;  /* 0x000000140a577223 */ /* 0x100fe60000010833 */
[----:B------:R-:W-:Y:S01]  /*e2f0*/  MUFU.EX2 R108, R108 ;  /* 0x0000006c006c7308 */ /* 0x000fe20000000800 */
[----:B------:R-:W-:Y:S01]  /*e300*/  FMUL.FTZ R10, R25, R78 ;  /* 0x0000004e190a7220 */ /* 0x000fe20000410000 */
        /* <DEDUP_REMOVED lines=9> */
[--C-:B------:R-:W-:Y:S01]  /*e3a0*/  FFMA.FTZ R46, R46, R20, -R51.reuse ;  /* 0x000000142e2e7223 */ /* 0x100fe20000010833 */
[----:B------:R-:W-:Y:S01]  /*e3b0*/  IADD3 R44, PT, PT, R45, 0x3020, RZ ;  /* 0x000030202d2c7810 */ /* 0x000fe20007ffe0ff */
[----:B------:R-:W-:Y:S01]  /*e3c0*/  FMUL.FTZ R4, R26, R80 ;  /* 0x000000501a047220 */ /* 0x000fe20000410000 */
[----:B------:R-:W-:Y:S01]  /*e3d0*/  @P0 IADD3 R44, PT, PT, R5, -0x20, RZ ;  /* 0xffffffe0052c0810 */ /* 0x000fe20007ffe0ff */
[-CC-:B------:R-:W-:Y:S03]  /*e3e0*/  FFMA.FTZ R80, R124, R20.reuse, -R51.reuse ;  /* 0x000000147c507223 */ /* 0x180fe60000010833 */
[----:B------:R3:W-:Y:S01]  /*e3f0*/  MUFU.EX2 R77, R17 ;  /* 0x00000011004d7308 */ /* 0x0007e20000000800 */
[----:B------:R-:W-:Y:S01]  /*e400*/  FMUL.FTZ R5, R26, R81 ;  /* 0x000000511a057220 */ /* 0x000fe20000410000 */
[----:B------:R-:W-:Y:S01]  /*e410*/  FFMA.FTZ R81, R122, R20, -R51 ;  /* 0x000000147a517223 */ /* 0x000fe20000010833 */
[----:B------:R-:W3:Y:S01]  /*e420*/  LDSM.16.MT88.4 R32, [R44] ;  /* 0x000000002c20783b */ /* 0x000ee20000004200 */
[----:B--2---:R-:W-:Y:S01]  /*e430*/  F2FP.F16.F32.PACK_AB R29, R101, R114 ;  /* 0x00000072651d723e */ /* 0x004fe200000000ff */
[----:B------:R-:W-:Y:S01]  /*e440*/  FMUL.FTZ R8, R26, R76 ;  /* 0x0000004c1a087220 */ /* 0x000fe20000410000 */
[----:B------:R-:W-:Y:S01]  /*e450*/  FFMA.FTZ R76, R24, R20, -R55 ;  /* 0x00000014184c7223 */ /* 0x000fe20000010837 */
[----:B-1----:R-:W-:Y:S03]  /*e460*/  F2FP.F16.F32.PACK_AB R31, R97, R106 ;  /* 0x0000006a611f723e */ /* 0x002fe600000000ff */
[----:B------:R-:W-:Y:S01]  /*e470*/  MUFU.EX2 R98, R98 ;  /* 0x0000006200627308 */ /* 0x000fe20000000800 */
[----:B----4-:R-:W-:Y:S01]  /*e480*/  F2FP.F16.F32.PACK_AB R28, R103, R105 ;  /* 0x00000069671c723e */ /* 0x010fe200000000ff */
[----:B------:R-:W-:Y:S01]  /*e490*/  FFMA.FTZ R105, R26, R161, R105 ;  /* 0x000000a11a697223 */ /* 0x000fe20000010069 */
[----:B------:R-:W1:Y:S01]  /*e4a0*/  LDSM.16.MT88.4 R40, [R44+0x400] ;  /* 0x000400002c28783b */ /* 0x000e620000004200 */
[----:B-----5:R-:W-:Y:S01]  /*e4b0*/  F2FP.F16.F32.PACK_AB R30, R99, R108 ;  /* 0x0000006c631e723e */ /* 0x020fe200000000ff */
[----:B------:R-:W-:Y:S01]  /*e4c0*/  FFMA.FTZ R114, R25, R160, R114 ;  /* 0x000000a019727223 */ /* 0x000fe20000010072 */
[----:B------:R-:W-:Y:S01]  /*e4d0*/  FADD.FTZ R105, R103, R105 ;  /* 0x0000006967697221 */ /* 0x000fe20000010000 */
[----:B------:R-:W-:Y:S03]  /*e4e0*/  ISETP.GT.AND P0, PT, R158, RZ, PT ;  /* 0x000000ff9e00720c */ /* 0x000fe60003f04270 */
[----:B------:R-:W2:Y:S01]  /*e4f0*/  MUFU.EX2 R93, R93 ;  /* 0x0000005d005d7308 */ /* 0x000ea20000000800 */
[----:B---3--:R-:W-:Y:S01]  /*e500*/  FMUL.FTZ R17, R26, R69 ;  /* 0x000000451a117220 */ /* 0x008fe20000410000 */
[-C--:B------:R-:W-:Y:S01]  /*e510*/  FFMA.FTZ R69, R109, R20.reuse, -R51 ;  /* 0x000000146d457223 */ /* 0x080fe20000010833 */
[----:B------:R-:W-:Y:S01]  /*e520*/  FFMA.FTZ R109, R110, R20, -R55 ;  /* 0x000000146e6d7223 */ /* 0x000fe20000010837 */
[C---:B------:R-:W-:Y:S06]  /*e530*/  HMMA.16816.F32 R4, R28.reuse, R12, R4 ;  /* 0x0000000c1c04723c */ /* 0x040fec0000001804 */
[----:B------:R-:W-:Y:S01]  /*e540*/  MUFU.EX2 R96, R96 ;  /* 0x0000006000607308 */ /* 0x000fe20000000800 */
[----:B------:R-:W-:Y:S01]  /*e550*/  FMUL.FTZ R12, R26, R72 ;  /* 0x000000481a0c7220 */ /* 0x000fe20000410000 */
[-C--:B------:R-:W-:Y:S01]  /*e560*/  FFMA.FTZ R72, R16, R20.reuse, -R51 ;  /* 0x0000001410487223 */ /* 0x080fe20000010833 */
[----:B------:R-:W-:Y:S01]  /*e570*/  FMUL.FTZ R13, R26, R73 ;  /* 0x000000491a0d7220 */ /* 0x000fe20000410000 */
[--C-:B------:R-:W-:Y:S01]  /*e580*/  FFMA.FTZ R73, R130, R20, -R55.reuse ;  /* 0x0000001482497223 */ /* 0x100fe20000010837 */
[C---:B------:R-:W-:Y:S05]  /*e590*/  HMMA.16816.F32 R8, R28.reuse, R14, R8 ;  /* 0x0000000e1c08723c */ /* 0x040fea0000001808 */
[----:B------:R-:W3:Y:S01]  /*e5a0*/  MUFU.EX2 R91, R91 ;  /* 0x0000005b005b7308 */ /* 0x000ee20000000800 */
[C---:B------:R-:W-:Y:S01]  /*e5b0*/  FMUL.FTZ R14, R25.reuse, R74 ;  /* 0x0000004a190e7220 */ /* 0x040fe20000410000 */
[-CC-:B------:R-:W-:Y:S01]  /*e5c0*/  FFMA.FTZ R74, R126, R20.reuse, -R55.reuse ;  /* 0x000000147e4a7223 */ /* 0x180fe20000010837 */
[----:B------:R-:W-:Y:S01]  /*e5d0*/  FMUL.FTZ R15, R25, R75 ;  /* 0x0000004b190f7220 */ /* 0x000fe20000410000 */
[----:B------:R-:W-:Y:S01]  /*e5e0*/  FFMA.FTZ R75, R128, R20, -R55 ;  /* 0x00000014804b7223 */ /* 0x000fe20000010837 */
[----:B------:R-:W-:Y:S01]  /*e5f0*/  FMUL.FTZ R16, R26, R68 ;  /* 0x000000441a107220 */ /* 0x000fe20000410000 */
[----:B------:R-:W-:Y:S01]  /*e600*/  FADD.FTZ R25, R101, R114 ;  /* 0x0000007265197221 */ /* 0x000fe20000010000 */
[----:B------:R-:W-:Y:S03]  /*e610*/  FADD.FTZ R108, R108, R105 ;  /* 0x000000696c6c7221 */ /* 0x000fe60000010000 */
[----:B------:R-:W-:Y:S01]  /*e620*/  MUFU.EX2 R100, R100 ;  /* 0x0000006400647308 */ /* 0x000fe20000000800 */
[----:B------:R-:W-:Y:S01]  /*e630*/  IADD3 R158, PT, PT, R158, -0x1, RZ ;  /* 0xffffffff9e9e7810 */ /* 0x000fe20007ffe0ff */
[----:B------:R-:W-:Y:S01]  /*e640*/  FADD.FTZ R106, R106, R25 ;  /* 0x000000196a6a7221 */ /* 0x000fe20000010000 */
[C---:B------:R-:W-:Y:S03]  /*e650*/  HMMA.16816.F32 R12, R28.reuse, R32, R12 ;  /* 0x000000201c0c723c */ /* 0x040fe6000000180c */
[----:B------:R-:W-:Y:S01]  /*e660*/  FADD.FTZ R97, R97, R106 ;  /* 0x0000006a61617221 */ /* 0x000fe20000010000 */
[----:B------:R-:W-:Y:S03]  /*e670*/  FADD.FTZ R99, R99, R108 ;  /* 0x0000006c63637221 */ /* 0x000fe60000010000 */
[----:B------:R-:W4:Y:S01]  /*e680*/  MUFU.EX2 R95, R95 ;  /* 0x0000005f005f7308 */ /* 0x000f220000000800 */
[----:B------:R-:W-:Y:S01]  /*e690*/  HMMA.16816.F32 R16, R28, R34, R16 ;  /* 0x000000221c10723c */ /* 0x000fe20000001810 */
[----:B------:R-:W5:Y:S02]  /*e6a0*/  LDSM.16.MT88.4 R32, [R45+0x3800] ;  /* 0x003800002d20783b */ /* 0x000f640000004200 */
[----:B--2---:R-:W-:Y:S01]  /*e6b0*/  F2FP.F16.F32.PACK_AB R29, R93, R98 ;  /* 0x000000625d1d723e */ /* 0x004fe200000000ff */
[----:B------:R-:W-:Y:S05]  /*e6c0*/  FADD.FTZ R98, R98, R97 ;  /* 0x0000006162627221 */ /* 0x000fea0000010000 */
[----:B------:R-:W-:Y:S01]  /*e6d0*/  MUFU.EX2 R94, R94 ;  /* 0x0000005e005e7308 */ /* 0x000fe20000000800 */
[----:B---3--:R-:W-:Y:S01]  /*e6e0*/  F2FP.F16.F32.PACK_AB R31, R91, R96 ;  /* 0x000000605b1f723e */ /* 0x008fe200000000ff */
[----:B------:R-:W-:Y:S04]  /*e6f0*/  FADD.FTZ R93, R93, R98 ;  /* 0x000000625d5d7221 */ /* 0x000fe80000010000 */
[----:B------:R-:W-:Y:S04]  /*e700*/  FADD.FTZ R96, R96, R93 ;  /* 0x0000005d60607221 */ /* 0x000fe80000010000 */
[----:B------:R-:W2:Y:S01]  /*e710*/  MUFU.EX2 R89, R89 ;  /* 0x0000005900597308 */ /* 0x000ea20000000800 */
[----:B----4-:R-:W-:Y:S01]  /*e720*/  F2FP.F16.F32.PACK_AB R28, R95, R100 ;  /* 0x000000645f1c723e */ /* 0x010fe200000000ff */
[----:B------:R-:W-:Y:S01]  /*e730*/  FADD.FTZ R100, R100, R99 ;  /* 0x0000006364647221 */ /* 0x000fe20000010000 */
[----:B------:R-:W-:Y:S03]  /*e740*/  FADD.FTZ R91, R91, R96 ;  /* 0x000000605b5b7221 */ /* 0x000fe60000010000 */
[----:B------:R-:W-:Y:S04]  /*e750*/  FADD.FTZ R95, R95, R100 ;  /* 0x000000645f5f7221 */ /* 0x000fe80000010000 */
[----:B------:R-:W-:Y:S10]  /*e760*/  MUFU.EX2 R90, R90 ;  /* 0x0000005a005a7308 */ /* 0x000ff40000000800 */
[----:B------:R-:W3:Y:S01]  /*e770*/  MUFU.EX2 R27, R27 ;  /* 0x0000001b001b7308 */ /* 0x000ee20000000800 */
[C---:B--2---:R-:W-:Y:S01]  /*e780*/  F2FP.F16.F32.PACK_AB R30, R89.reuse, R94 ;  /* 0x0000005e591e723e */ /* 0x044fe200000000ff */
[----:B------:R-:W-:Y:S04]  /*e790*/  FADD.FTZ R94, R94, R95 ;  /* 0x0000005f5e5e7221 */ /* 0x000fe80000010000 */
[----:B------:R-:W-:Y:S04]  /*e7a0*/  FADD.FTZ R94, R89, R94 ;  /* 0x0000005e595e7221 */ /* 0x000fe80000010000 */
[----:B------:R-:W-:Y:S01]  /*e7b0*/  MUFU.EX2 R64, R64 ;  /* 0x0000004000407308 */ /* 0x000fe20000000800 */
[C---:B------:R-:W-:Y:S09]  /*e7c0*/  HMMA.16816.F32 R4, R28.reuse, R36, R4 ;  /* 0x000000241c04723c */ /* 0x040ff20000001804 */
[----:B------:R-:W2:Y:S01]  /*e7d0*/  MUFU.EX2 R59, R59 ;  /* 0x0000003b003b7308 */ /* 0x000ea20000000800 */
[C---:B------:R-:W-:Y:S01]  /*e7e0*/  HMMA.16816.F32 R8, R28.reuse, R38, R8 ;  /* 0x000000261c08723c */ /* 0x040fe20000001808 */
[----:B------:R-:W4:Y:S08]  /*e7f0*/  LDSM.16.MT88.4 R36, [R44+0x800] ;  /* 0x000800002c24783b */ /* 0x000f300000004200 */
        /* <DEDUP_REMOVED lines=14> */
[----:B------:R-:W-:Y:S04]  /*e8e0*/  FADD.FTZ R87, R87, R94 ;  /* 0x0000005e57577221 */ /* 0x000fe80000010000 */
[----:B------:R-:W-:Y:S03]  /*e8f0*/  FADD.FTZ R86, R86, R87 ;  /* 0x0000005756567221 */ /* 0x000fe60000010000 */
[----:B------:R-:W-:Y:S01]  /*e900*/  MUFU.EX2 R62, R62 ;  /* 0x0000003e003e7308 */ /* 0x000fe20000000800 */
[----:B------:R-:W-:Y:S09]  /*e910*/  MOV R87, R2 ;  /* 0x0000000200577202 */ /* 0x000ff20000000f00 */
[----:B------:R-:W1:Y:S01]  /*e920*/  MUFU.EX2 R57, R57 ;  /* 0x0000003900397308 */ /* 0x000e620000000800 */
[C---:B--2---:R-:W-:Y:S01]  /*e930*/  F2FP.F16.F32.PACK_AB R30, R60.reuse, R65 ;  /* 0x000000413c1e723e */ /* 0x044fe200000000ff */
[----:B------:R-:W-:Y:S01]  /*e940*/  FADD.FTZ R65, R65, R86 ;  /* 0x0000005641417221 */ /* 0x000fe20000010000 */
[----:B------:R-:W-:Y:S03]  /*e950*/  MOV R86, R3 ;  /* 0x0000000300567202 */ /* 0x000fe60000000f00 */
        /* <DEDUP_REMOVED lines=20> */
[----:B------:R-:W-:Y:S04]  /*eaa0*/  FADD.FTZ R63, R63, R60 ;  /* 0x0000003c3f3f7221 */ /* 0x000fe80000010000 */
[----:B------:R-:W-:Y:S03]  /*eab0*/  FADD.FTZ R63, R58, R63 ;  /* 0x0000003f3a3f7221 */ /* 0x000fe60000010000 */
[----:B------:R2:W-:Y:S10]  /*eac0*/  MUFU.EX2 R68, R72 ;  /* 0x0000004800447308 */ /* 0x0005f40000000800 */
[----:B------:R-:W4:Y:S01]  /*ead0*/  MUFU.EX2 R56, R56 ;  /* 0x0000003800387308 */ /* 0x000f220000000800 */
[C---:B-1----:R-:W-:Y:S01]  /*eae0*/  F2FP.F16.F32.PACK_AB R30, R61.reuse, R52 ;  /* 0x000000343d1e723e */ /* 0x042fe200000000ff */
[----:B------:R-:W-:Y:S04]  /*eaf0*/  FADD.FTZ R52, R52, R63 ;  /* 0x0000003f34347221 */ /* 0x000fe80000010000 */
[----:B------:R-:W-:Y:S04]  /*eb00*/  FADD.FTZ R61, R61, R52 ;  /* 0x000000343d3d7221 */ /* 0x000fe80000010000 */
[----:B------:R-:W-:Y:S01]  /*eb10*/  MUFU.EX2 R54, R54 ;  /* 0x0000003600367308 */ /* 0x000fe20000000800 */
[C---:B------:R-:W-:Y:S03]  /*eb20*/  HMMA.16816.F32 R4, R28.reuse, R40, R4 ;  /* 0x000000281c04723c */ /* 0x040fe60000001804 */
[-C--:B--2---:R-:W-:Y:S01]  /*eb30*/  FFMA.FTZ R72, R107, R20.reuse, -R51 ;  /* 0x000000146b487223 */ /* 0x084fe20000010833 */
[--C-:B------:R-:W-:Y:S05]  /*eb40*/  FFMA.FTZ R107, R116, R20, -R55.reuse ;  /* 0x00000014746b7223 */ /* 0x100fea0000010837 */
[----:B------:R-:W1:Y:S01]  /*eb50*/  MUFU.EX2 R67, R67 ;  /* 0x0000004300437308 */ /* 0x000e620000000800 */
[C---:B------:R-:W-:Y:S01]  /*eb60*/  HMMA.16816.F32 R8, R28.reuse, R42, R8 ;  /* 0x0000002a1c08723c */ /* 0x040fe20000001808 */
[----:B------:R-:W2:Y:S08]  /*eb70*/  LDSM.16.MT88.4 R40, [R44+0x1000] ;  /* 0x001000002c28783b */ /* 0x000eb00000004200 */
[----:B------:R-:W5:Y:S01]  /*eb80*/  MUFU.EX2 R71, R71 ;  /* 0x0000004700477308 */ /* 0x000f620000000800 */
[C---:B---3--:R-:W-:Y:S09]  /*eb90*/  HMMA.16816.F32 R12, R28.reuse, R32, R12 ;  /* 0x000000201c0c723c */ /* 0x048ff2000000180c */
[----:B------:R-:W-:Y:S01]  /*eba0*/  MUFU.EX2 R69, R69 ;  /* 0x0000004500457308 */ /* 0x000fe20000000800 */
[----:B------:R-:W-:Y:S01]  /*ebb0*/  HMMA.16816.F32 R16, R28, R34, R16 ;  /* 0x000000221c10723c */ /* 0x000fe20000001810 */
[----:B------:R-:W3:Y:S02]  /*ebc0*/  LDSM.16.MT88.4 R32, [R45+0x4400] ;  /* 0x004400002d20783b */ /* 0x000ee40000004200 */
[----:B----4-:R-:W-:Y:S02]  /*ebd0*/  F2FP.F16.F32.PACK_AB R29, R56, R77 ;  /* 0x0000004d381d723e */ /* 0x010fe400000000ff */
[----:B-1----:R-:W-:Y:S04]  /*ebe0*/  F2FP.F16.F32.PACK_AB R31, R67, R54 ;  /* 0x00000036431f723e */ /* 0x002fe800000000ff */
[----:B------:R-:W1:Y:S01]  /*ebf0*/  MUFU.EX2 R72, R72 ;  /* 0x0000004800487308 */ /* 0x000e620000000800 */
[----:B-----5:R-:W-:Y:S09]  /*ec00*/  F2FP.F16.F32.PACK_AB R28, R71, R68 ;  /* 0x00000044471c723e */ /* 0x020ff200000000ff */
[----:B------:R-:W-:Y:S10]  /*ec10*/  MUFU.EX2 R70, R70 ;  /* 0x0000004600467308 */ /* 0x000ff40000000800 */
[----:B------:R-:W4:Y:S01]  /*ec20*/  MUFU.EX2 R73, R73 ;  /* 0x0000004900497308 */ /* 0x000f220000000800 */
[----:B-1----:R-:W-:Y:S09]  /*ec30*/  F2FP.F16.F32.PACK_AB R30, R72, R69 ;  /* 0x00000045481e723e */ /* 0x002ff200000000ff */
[----:B------:R-:W-:Y:S01]  /*ec40*/  MUFU.EX2 R75, R75 ;  /* 0x0000004b004b7308 */ /* 0x000fe20000000800 */
[C---:B------:R-:W-:Y:S09]  /*ec50*/  HMMA.16816.F32 R4, R28.reuse, R36, R4 ;  /* 0x000000241c04723c */ /* 0x040ff20000001804 */
[----:B------:R-:W1:Y:S01]  /*ec60*/  MUFU.EX2 R74, R74 ;  /* 0x0000004a004a7308 */ /* 0x000e620000000800 */
[C---:B------:R-:W-:Y:S01]  /*ec70*/  HMMA.16816.F32 R8, R28.reuse, R38, R8 ;  /* 0x000000261c08723c */ /* 0x040fe20000001808 */
[----:B------:R-:W5:Y:S02]  /*ec80*/  LDSM.16.MT88.4 R36, [R44+0x1400] ;  /* 0x001400002c24783b */ /* 0x000f640000004200 */
[----:B----4-:R-:W-:Y:S06]  /*ec90*/  F2FP.F16.F32.PACK_AB R25, R73, R70 ;  /* 0x000000464919723e */ /* 0x010fec00000000ff */
[----:B------:R-:W-:Y:S01]  /*eca0*/  MUFU.EX2 R80, R80 ;  /* 0x0000005000507308 */ /* 0x000fe20000000800 */
[C---:B--2---:R-:W-:Y:S03]  /*ecb0*/  HMMA.16816.F32 R12, R28.reuse, R40, R12 ;  /* 0x000000281c0c723c */ /* 0x044fe6000000180c */
[-CC-:B------:R-:W-:Y:S06]  /*ecc0*/  FFMA.FTZ R40, R23, R20.reuse, -R55.reuse ;  /* 0x0000001417287223 */ /* 0x180fec0000010837 */
[----:B------:R-:W2:Y:S01]  /*ecd0*/  MUFU.EX2 R81, R81 ;  /* 0x0000005100517308 */ /* 0x000ea20000000800 */
[----:B------:R-:W-:Y:S01]  /*ece0*/  HMMA.16816.F32 R16, R28, R42, R16 ;  /* 0x0000002a1c10723c */ /* 0x000fe20000001810 */
[----:B------:R-:W4:Y:S02]  /*ecf0*/  LDSM.16.MT88.4 R28, [R45+0x4800] ;  /* 0x004800002d1c783b */ /* 0x000f240000004200 */
[-CC-:B------:R-:W-:Y:S01]  /*ed00*/  FFMA.FTZ R42, R22, R20.reuse, -R55.reuse ;  /* 0x00000014162a7223 */ /* 0x180fe20000010837 */
[----:B------:R-:W-:Y:S01]  /*ed10*/  FFMA.FTZ R55, R21, R20, -R55 ;  /* 0x0000001415377223 */ /* 0x000fe20000010837 */
        /* <DEDUP_REMOVED lines=16> */
[----:B------:R-:W-:Y:S08]  /*ee20*/  FADD.FTZ R74, R74, R75 ;  /* 0x0000004b4a4a7221 */ /* 0x000ff00000010000 */
[----:B------:R-:W1:Y:S01]  /*ee30*/  MUFU.EX2 R112, R112 ;  /* 0x0000007000707308 */ /* 0x000e620000000800 */
[C---:B---3--:R-:W-:Y:S01]  /*ee40*/  HMMA.16816.F32 R4, R24.reuse, R32, R4 ;  /* 0x000000201804723c */ /* 0x048fe20000001804 */
[----:B--2---:R-:W-:Y:S08]  /*ee50*/  LDSM.16.MT88.4 R76, [R45+0x4c00] ;  /* 0x004c00002d4c783b */ /* 0x004ff00000004200 */
[----:B------:R-:W-:Y:S01]  /*ee60*/  MUFU.EX2 R109, R109 ;  /* 0x0000006d006d7308 */ /* 0x000fe20000000800 */
[C---:B------:R-:W-:Y:S01]  /*ee70*/  HMMA.16816.F32 R8, R24.reuse, R34, R8 ;  /* 0x000000221808723c */ /* 0x040fe20000001808 */
[----:B------:R-:W2:Y:S08]  /*ee80*/  LDSM.16.MT88.4 R32, [R44+0x1800] ;  /* 0x001800002c20783b */ /* 0x000eb00000004200 */
[----:B------:R-:W3:Y:S01]  /*ee90*/  MUFU.EX2 R104, R104 ;  /* 0x0000006800687308 */ /* 0x000ee20000000800 */
[C---:B-----5:R-:W-:Y:S03]  /*eea0*/  HMMA.16816.F32 R12, R24.reuse, R36, R12 ;  /* 0x00000024180c723c */ /* 0x060fe6000000180c */
[-CC-:B------:R-:W-:Y:S01]  /*eeb0*/  FFMA.FTZ R36, R48, R20.reuse, -R51.reuse ;  /* 0x0000001430247223 */ /* 0x180fe20000010833 */
[-CC-:B------:R-:W-:Y:S01]  /*eec0*/  FFMA.FTZ R37, R49, R20.reuse, -R51.reuse ;  /* 0x0000001431257223 */ /* 0x180fe20000010833 */
[----:B------:R-:W-:Y:S04]  /*eed0*/  FFMA.FTZ R51, R47, R20, -R51 ;  /* 0x000000142f337223 */ /* 0x000fe80000010833 */
[----:B------:R-:W-:Y:S01]  /*eee0*/  MUFU.EX2 R101, R102 ;  /* 0x0000006600657308 */ /* 0x000fe20000000800 */
[----:B------:R-:W-:Y:S03]  /*eef0*/  HMMA.16816.F32 R16, R24, R38, R16 ;  /* 0x000000261810723c */ /* 0x000fe60000001810 */
[----:B-1----:R-:W-:Y:S01]  /*ef00*/  F2FP.F16.F32.PACK_AB R25, R112, R107 ;  /* 0x0000006b7019723e */ /* 0x002fe200000000ff */
[----:B------:R-:W-:Y:S05]  /*ef10*/  FADD.FTZ R107, R107, R74 ;  /* 0x0000004a6b6b7221 */ /* 0x000fea0000010000 */
[----:B------:R-:W1:Y:S01]  /*ef20*/  MUFU.EX2 R92, R92 ;  /* 0x0000005c005c7308 */ /* 0x000e620000000800 */
[----:B---3--:R-:W-:Y:S01]  /*ef30*/  F2FP.F16.F32.PACK_AB R27, R104, R109 ;  /* 0x0000006d681b723e */ /* 0x008fe200000000ff */
[----:B------:R-:W-:Y:S04]  /*ef40*/  FADD.FTZ R112, R112, R107 ;  /* 0x0000006b70707221 */ /* 0x000fe80000010000 */
[----:B------:R-:W-:Y:S04]  /*ef50*/  FADD.FTZ R109, R109, R112 ;  /* 0x000000706d6d7221 */ /* 0x000fe80000010000 */
[----:B------:R-:W-:Y:S01]  /*ef60*/  MUFU.EX2 R88, R88 ;  /* 0x0000005800587308 */ /* 0x000fe20000000800 */
[----:B------:R-:W-:Y:S09]  /*ef70*/  FADD.FTZ R104, R104, R109 ;  /* 0x0000006d68687221 */ /* 0x000ff20000010000 */
[----:B------:R-:W3:Y:S01]  /*ef80*/  MUFU.EX2 R41, R66 ;  /* 0x0000004200297308 */ /* 0x000ee20000000800 */
[----:B-1----:R-:W-:Y:S09]  /*ef90*/  F2FP.F16.F32.PACK_AB R24, R92, R101 ;  /* 0x000000655c18723e */ /* 0x002ff200000000ff */
[----:B------:R-:W1:Y:S10]  /*efa0*/  MUFU.EX2 R40, R40 ;  /* 0x0000002800287308 */ /* 0x000e740000000800 */
[----:B------:R-:W-:Y:S01]  /*efb0*/  MUFU.EX2 R42, R42 ;  /* 0x0000002a002a7308 */ /* 0x000fe20000000800 */
[----:B---3--:R-:W-:Y:S07]  /*efc0*/  F2FP.F16.F32.PACK_AB R26, R41, R88 ;  /* 0x00000058291a723e */ /* 0x008fee00000000ff */
[C---:B----4-:R-:W-:Y:S02]  /*efd0*/  HMMA.16816.F32 R4, R24.reuse, R28, R4 ;  /* 0x0000001c1804723c */ /* 0x050fe40000001804 */
[----:B------:R-:W3:Y:S01]  /*efe0*/  MUFU.EX2 R55, R55 ;  /* 0x0000003700377308 */ /* 0x000ee20000000800 */
[----:B------:R-:W-:Y:S01]  /*eff0*/  FADD.FTZ R29, R69, R22 ;  /* 0x00000016451d7221 */ /* 0x000fe20000010000 */
[----:B-1----:R-:W-:Y:S01]  /*f000*/  F2FP.F16.F32.PACK_AB R69, R40, R43 ;  /* 0x0000002b2845723e */ /* 0x002fe200000000ff */
[----:B------:R-:W1:Y:S01]  /*f010*/  LDSM.16.MT88.4 R20, [R44+0x1c00] ;  /* 0x001c00002c14783b */ /* 0x000e620000004200 */
[----:B------:R-:W-:Y:S01]  /*f020*/  FADD.FTZ R43, R43, R104 ;  /* 0x000000682b2b7221 */ /* 0x000fe20000010000 */
[----:B------:R-:W-:Y:S01]  /*f030*/  FADD.FTZ R29, R72, R29 ;  /* 0x0000001d481d7221 */ /* 0x000fe20000010000 */
[C---:B------:R-:W-:Y:S04]  /*f040*/  HMMA.16816.F32 R8, R24.reuse, R30, R8 ;  /* 0x0000001e1808723c */ /* 0x040fe80000001808 */
[----:B------:R-:W-:Y:S01]  /*f050*/  MUFU.EX2 R36, R36 ;  /* 0x0000002400247308 */ /* 0x000fe20000000800 */
[----:B------:R-:W-:Y:S01]  /*f060*/  FADD.FTZ R80, R80, R29 ;  /* 0x0000001d50507221 */ /* 0x000fe20000010000 */
[----:B------:R-:W-:Y:S03]  /*f070*/  FADD.FTZ R43, R40, R43 ;  /* 0x0000002b282b7221 */ /* 0x000fe60000010000 */
[----:B------:R-:W-:Y:S01]  /*f080*/  FADD.FTZ R81, R81, R80 ;  /* 0x0000005051517221 */ /* 0x000fe20000010000 */
[C---:B--2---:R-:W-:Y:S04]  /*f090*/  HMMA.16816.F32 R12, R24.reuse, R32, R12 ;  /* 0x00000020180c723c */ /* 0x044fe8000000180c */
[----:B------:R-:W2:Y:S01]  /*f0a0*/  MUFU.EX2 R37, R37 ;  /* 0x0000002500257308 */ /* 0x000ea20000000800 */
[----:B---3--:R-:W-:Y:S01]  /*f0b0*/  F2FP.F16.F32.PACK_AB R71, R55, R42 ;  /* 0x0000002a3747723e */ /* 0x008fe200000000ff */
[----:B------:R-:W-:Y:S01]  /*f0c0*/  FADD.FTZ R82, R82, R81 ;  /* 0x0000005152527221 */ /* 0x000fe20000010000 */
[----:B------:R-:W-:Y:S01]  /*f0d0*/  FADD.FTZ R42, R42, R43 ;  /* 0x0000002b2a2a7221 */ /* 0x000fe20000010000 */
[----:B------:R-:W-:Y:S06]  /*f0e0*/  HMMA.16816.F32 R16, R24, R34, R16 ;  /* 0x000000221810723c */ /* 0x000fec0000001810 */
[----:B------:R-:W-:Y:S01]  /*f0f0*/  MUFU.EX2 R28, R46 ;  /* 0x0000002e001c7308 */ /* 0x000fe20000000800 */
[----:B------:R-:W-:Y:S01]  /*f100*/  FADD.FTZ R24, R83, R82 ;  /* 0x0000005253187221 */ /* 0x000fe20000010000 */
[----:B------:R-:W-:Y:S08]  /*f110*/  FADD.FTZ R160, R55, R42 ;  /* 0x0000002a37a07221 */ /* 0x000ff00000010000 */
[----:B------:R-:W3:Y:S01]  /*f120*/  MUFU.EX2 R51, R51 ;  /* 0x0000003300337308 */ /* 0x000ee20000000800 */
[----:B--2---:R-:W-:Y:S02]  /*f130*/  F2FP.F16.F32.PACK_AB R68, R37, R36 ;  /* 0x000000242544723e */ /* 0x004fe400000000ff */
        /* <DEDUP_REMOVED lines=10> */
[----:B------:R-:W-:Y:S04]  /*f1e0*/  FADD.FTZ R37, R37, R36 ;  /* 0x0000002425257221 */ /* 0x000fe80000010000 */
[----:B------:R-:W-:Y:S04]  /*f1f0*/  FADD.FTZ R28, R28, R37 ;  /* 0x000000251c1c7221 */ /* 0x000fe80000010000 */
[----:B------:R-:W-:Y:S01]  /*f200*/  FADD.FTZ R161, R51, R28 ;  /* 0x0000001c33a17221 */ /* 0x000fe20000010000 */
[----:B------:R-:W-:Y:S08]  /*f210*/  @P0 BRA `(.L_x_8302) ;  /* 0xffffffc4000c0947 */ /* 0x000ff0000383ffff */
.L_x_8295:
        /* <DEDUP_REMOVED lines=10> */
.L_x_8312:
        /* <DEDUP_REMOVED lines=78> */
.L_x_8305:
[----:B------:R-:W-:Y:S05]  /*f7a0*/  BSYNC.RECONVERGENT B0 ;  /* 0x0000000000007941 */ /* 0x000fea0003800200 */
.L_x_8304:
        /* <DEDUP_REMOVED lines=28> */
.L_x_8307:
[----:B------:R-:W-:Y:S05]  /*f970*/  BSYNC.RECONVERGENT B0 ;  /* 0x0000000000007941 */ /* 0x000fea0003800200 */
.L_x_8306:
        /* <DEDUP_REMOVED lines=29> */
[----:B----4-:R-:W-:Y:S05]  /*fb50*/  @P3 RET.REL.NODEC R146 `(_ZN5flash24flash_fwd_splitkv_kernelI23Flash_fwd_kernel_traitsILi32ELi64ELi128ELi4ELb0ELb0EN7cutlass6half_tE19Flash_kernel_traitsILi32ELi64ELi128ELi4ES3_EELb0ELb0ELb1ELb0ELb0ELb1ELb0ELb1EEEvNS_16Flash_fwd_paramsE) ;  /* 0xffffff0492283950 */ /* 0x010fea0003c3ffff */
        /* <DEDUP_REMOVED lines=12> */
[----:B-1----:R-:W-:Y:S05]  /*fc20*/  RET.REL.NODEC R146 `(_ZN5flash24flash_fwd_splitkv_kernelI23Flash_fwd_kernel_traitsILi32ELi64ELi128ELi4ELb0ELb0EN7cutlass6half_tE19Flash_kernel_traitsILi32ELi64ELi128ELi4ES3_EELb0ELb0ELb1ELb0ELb0ELb1ELb0ELb1EEEvNS_16Flash_fwd_paramsE) ;  /* 0xffffff0092f47950 */ /* 0x002fea0003c3ffff */
.L_x_8303:
[----:B------:R-:W-:Y:S01]  /*fc30*/  MOV R5, 0x2 ;  /* 0x0000000200057802 */ /* 0x000fe20000000f00 */
[----:B------:R-:W-:Y:S01]  /*fc40*/  IMAD.MOV.U32 R0, RZ, RZ, 0x1f ;  /* 0x0000001fff007424 */ /* 0x000fe200078e00ff */
[----:B------:R-:W-:-:S07]  /*fc50*/  MOV R4, 0xffffffff ;  /* 0xffffffff00047802 */ /* 0x000fce0000000f00 */
[----:B-1---5:R-:W-:Y:S05]  /*fc60*/  WARPSYNC.COLLECTIVE R4, `(.L_x_8308) ;  /* 0x0000000004087348 */ /* 0x022fea0003c00000 */
[----:B------:R2:W3:Y:S02]  /*fc70*/  SHFL.BFLY P0, R10, R161, R5, R0 ;  /* 0x0c000005a10a7389 */ /* 0x0004e40000000000 */
[----:B-123-5:R-:W-:Y:S05]  /*fc80*/  ENDCOLLECTIVE ;  /* 0x000000000000791b */ /* 0x02efea0003800000 */
.L_x_8308:
[----:B------:R-:W-:Y:S02]  /*fc90*/  IMAD.MOV.U32 R8, RZ, RZ, R10 ;  /* 0x000000ffff087224 */ /* 0x000fe400078e000a */
[----:B------:R-:W-:Y:S02]  /*fca0*/  IMAD.MOV.U32 R5, RZ, RZ, 0x1 ;  /* 0x00000001ff057424 */ /* 0x000fe400078e00ff */
[----:B------:R-:W-:-:S05]  /*fcb0*/  FADD.FTZ R8, R8, R161 ;  /* 0x000000a108087221 */ /* 0x000fca0000010000 */
[----:B------:R-:W-:-:S07]  /*fcc0*/  MOV R161, R8 ;  /* 0x0000000800a17202 */ /* 0x000fce0000000f00 */
[----:B------:R-:W-:Y:S05]  /*fcd0*/  WARPSYNC.COLLECTIVE R4, `(.L_x_8309) ;  /* 0x0000000004087348 */ /* 0x000fea0003c00000 */
[----:B------:R1:W2:Y:S02]  /*fce0*/  SHFL.BFLY P0, R10, R161, R5, R0 ;  /* 0x0c000005a10a7389 */ /* 0x0002a40000000000 */
[----:B-12---:R-:W-:Y:S05]  /*fcf0*/  ENDCOLLECTIVE ;  /* 0x000000000000791b */ /* 0x006fea0003800000 */
.L_x_8309:
[----:B------:R-:W-:Y:S01]  /*fd00*/  MOV R161, R160 ;  /* 0x000000a000a17202 */ /* 0x000fe20000000f00 */
[----:B------:R-:W-:Y:S01]  /*fd10*/  IMAD.MOV.U32 R5, RZ, RZ, 0x2 ;  /* 0x00000002ff057424 */ /* 0x000fe200078e00ff */
[----:B------:R-:W-:-:S07]  /*fd20*/  MOV R7, R10 ;  /* 0x0000000a00077202 */ /* 0x000fce0000000f00 */
[----:B------:R-:W-:Y:S05]  /*fd30*/  WARPSYNC.COLLECTIVE R4, `(.L_x_8310) ;  /* 0x0000000004087348 */ /* 0x000fea0003c00000 */
[----:B------:R1:W2:Y:S02]  /*fd40*/  SHFL.BFLY P0, R10, R161, R5, R0 ;  /* 0x0c000005a10a7389 */ /* 0x0002a40000000000 */
[----:B-12---:R-:W-:Y:S05]  /*fd50*/  ENDCOLLECTIVE ;  /* 0x000000000000791b */ /* 0x006fea0003800000 */
.L_x_8310:
[----:B------:R-:W-:Y:S01]  /*fd60*/  FADD.FTZ R7, R8, R7 ;  /* 0x0000000708077221 */ /* 0x000fe20000010000 */
[----:B------:R-:W-:Y:S01]  /*fd70*/  FADD.FTZ R9, R10, R160 ;  /* 0x000000a00a097221 */ /* 0x000fe20000010000 */
[----:B------:R-:W-:-:S04]  /*fd80*/  MOV R5, 0x1 ;  /* 0x0000000100057802 */ /* 0x000fc80000000f00 */
[----:B------:R-:W-:-:S07]  /*fd90*/  MOV R161, R9 ;  /* 0x0000000900a17202 */ /* 0x000fce0000000f00 */
[----:B------:R-:W-:Y:S05]  /*fda0*/  WARPSYNC.COLLECTIVE R4, `(.L_x_8311) ;  /* 0x0000000004087348 */ /* 0x000fea0003c00000 */
[----:B------:R1:W2:Y:S02]  /*fdb0*/  SHFL.BFLY P0, R10, R161, R5, R0 ;  /* 0x0c000005a10a7389 */ /* 0x0002a40000000000 */
[----:B-12---:R-:W-:Y:S05]  /*fdc0*/  ENDCOLLECTIVE ;  /* 0x000000000000791b */ /* 0x006fea0003800000 */
.L_x_8311:
[----:B------:R-:W-:Y:S05]  /*fdd0*/  BRA `(.L_x_8312) ;  /* 0xfffffff400387947 */ /* 0x000fea000383ffff */
.L_x_8313:
        /* <DEDUP_REMOVED lines=10> */
.L_x_10315:


//--------------------- .text._ZN5flash24flash_fwd_splitkv_kernelI23Flash_fwd_kernel_traitsILi32ELi64ELi128ELi4ELb0ELb0EN7cutlass6half_tE19Flash_kernel_traitsILi32ELi64ELi128ELi4ES3_EELb0ELb0ELb0ELb1ELb1ELb0ELb1ELb0EEEvNS_16Flash_fwd_paramsE --------------------------
	.section	.text._ZN5flash24flash_fwd_splitkv_kernelI23Flash_fwd_kernel_traitsILi32ELi64ELi128ELi4ELb0ELb0EN7cutlass6half_tE19Flash_kernel_traitsILi32ELi64ELi128ELi4ES3_EELb0ELb0ELb0ELb1ELb1ELb0ELb1ELb0EEEvNS_16Flash_fwd_paramsE,"ax",@progbits
	.align	128
        .global         _ZN5flash24flash_fwd_splitkv_kernelI23Flash_fwd_kernel_traitsILi32ELi64ELi128ELi4ELb0ELb0EN7cutlass6half_tE19Flash_kernel_traitsILi32ELi64ELi128ELi4ES3_EELb0ELb0ELb0ELb1ELb1ELb0ELb1ELb0EEEvNS_16Flash_fwd_paramsE
        .type           _ZN5flash24flash_fwd_splitkv_kernelI23Flash_fwd_kernel_traitsILi32ELi64ELi128ELi4ELb0ELb0EN7cutlass6half_tE19Flash_kernel_traitsILi32ELi64ELi128ELi4ES3_EELb0ELb0ELb0ELb1ELb1ELb0ELb1ELb0EEEvNS_16Flash_fwd_paramsE,@function
        .size           _ZN5flash24flash_fwd_splitkv_kernelI23Flash_fwd_kernel_traitsILi32ELi64ELi128ELi4ELb0ELb0EN7cutlass6half_tE19Flash_kernel_traitsILi32ELi64ELi128ELi4ES3_EELb0ELb0ELb0ELb1ELb1ELb0ELb1ELb0EEEvNS_16Flash_fwd_paramsE,(.L_x_10316 - _ZN5flash24flash_fwd_splitkv_kernelI23Flash_fwd_kernel_traitsILi32ELi64ELi128ELi4ELb0ELb0EN7cutlass6half_tE19Flash_kernel_traitsILi32ELi64ELi128ELi4ES3_EELb0ELb0ELb0ELb1ELb1ELb0ELb1ELb0EEEvNS_16Flash_fwd_paramsE)
        .other          _ZN5flash24flash_fwd_splitkv_kernelI23Flash_fwd_kernel_traitsILi32ELi64ELi128ELi4ELb0ELb0EN7cutlass6half_tE19Flash_kernel_traitsILi32ELi64ELi128ELi4ES3_EELb0ELb0ELb0ELb1ELb1ELb0ELb1ELb0EEEvNS_16Flash_fwd_paramsE,@"STO_CUDA_ENTRY STV_DEFAULT"
_ZN5flash24flash_fwd_splitkv_kernelI23Flash_fwd_kernel_traitsILi32ELi64ELi128ELi4ELb0ELb0EN7cutlass6half_tE19Flash_kernel_traitsILi32ELi64ELi128ELi4ES3_EELb0ELb0ELb0ELb1ELb1ELb0ELb1ELb0EEEvNS_16Flash_fwd_paramsE:
.text._ZN5flash24flash_fwd_splitkv_kernelI23Flash_fwd_kernel_traitsILi32ELi64ELi128ELi4ELb0ELb0EN7cutlass6half_tE19Flash_kernel_traitsILi32ELi64ELi128ELi4ES3_EELb0ELb0ELb0ELb1ELb1ELb0ELb1ELb0EEEvNS_16Flash_fwd_paramsE:
        /* <DEDUP_REMOVED lines=29> */
[----:B-1----:R-:W-:Y:S05]  /*01d0*/  CALL.REL.NOINC `($_ZN5flash24flash_fwd_splitkv_kernelI23Flash_fwd_kernel_traitsILi32ELi64ELi128ELi4ELb0ELb0EN7cutlass6half_tE19Flash_kernel_traitsILi32ELi64ELi128ELi4ES3_EELb0ELb0ELb0ELb1ELb1ELb0ELb1ELb0EEEvNS_16Flash_fwd_paramsE$_ZN5flash30compute_attn_1rowblock_splitkvI23Flash_fwd_kernel_traitsILi32ELi64ELi128ELi4ELb0ELb0EN7cutlass6half_tE19Flash_kernel_traitsILi32ELi64ELi128ELi4ES3_EELb0ELb0ELb0ELb1ELb1ELb0ELb1ELb0ENS_16Flash_fwd_paramsEEEvRKT8_iiiii) ;  /* 0x0000000000087944 */ /* 0x002fea0003c00000 */
[----:B------:R-:W-:Y:S05]  /*01e0*/  BSYNC.RECONVERGENT B2 ;  /* 0x0000000000027941 */ /* 0x000fea0003800200 */
.L_x_8314:
[----:B------:R-:W-:Y:S05]  /*01f0*/  EXIT ;  /* 0x000000000000794d */ /* 0x000fea0003800000 */
        .type           $_ZN5flash24flash_fwd_splitkv_kernelI23Flash_fwd_kernel_traitsILi32ELi64ELi128ELi4ELb0ELb0EN7cutlass6half_tE19Flash_kernel_traitsILi32ELi64ELi128ELi4ES3_EELb0ELb0ELb0ELb1ELb1ELb0ELb1ELb0EEEvNS_16Flash_fwd_paramsE$_ZN5flash30compute_attn_1rowblock_splitkvI23Flash_fwd_kernel_traitsILi32ELi64ELi128ELi4ELb0ELb0EN7cutlass6half_tE19Flash_kernel_traitsILi32ELi64ELi128ELi4ES3_EELb0ELb0ELb0ELb1ELb1ELb0ELb1ELb0ENS_16Flash_fwd_paramsEEEvRKT8_iiiii,@function
        .size           $_ZN5flash24flash_fwd_splitkv_kernelI23Flash_fwd_kernel_traitsILi32ELi64ELi128ELi4ELb0ELb0EN7cutlass6half_tE19Flash_kernel_traitsILi32ELi64ELi128ELi4ES3_EELb0ELb0ELb0ELb1ELb1ELb0ELb1ELb0EEEvNS_16Flash_fwd_paramsE$_ZN5flash30compute_attn_1rowblock_splitkvI23Flash_fwd_kernel_traitsILi32ELi64ELi128ELi4ELb0ELb0EN7cutlass6half_tE19Flash_kernel_traitsILi32ELi64ELi128ELi4ES3_EELb0ELb0ELb0ELb1ELb1ELb0ELb1ELb0ENS_16Flash_fwd_paramsEEEvRKT8_iiiii,(.L_x_10316 - $_ZN5flash24flash_fwd_splitkv_kernelI23Flash_fwd_kernel_traitsILi32ELi64ELi128ELi4ELb0ELb0EN7cutlass6half_tE19Flash_kernel_traitsILi32ELi64ELi128ELi4ES3_EELb0ELb0ELb0ELb1ELb1ELb0ELb1ELb0EEEvNS_16Flash_fwd_paramsE$_ZN5flash30compute_attn_1rowblock_splitkvI23Flash_fwd_kernel_traitsILi32ELi64ELi128ELi4ELb0ELb0EN7cutlass6half_tE19Flash_kernel_traitsILi32ELi64ELi128ELi4ES3_EELb0ELb0ELb0ELb1ELb1ELb0ELb1ELb0ENS_16Flash_fwd_paramsEEEvRKT8_iiiii)
$_ZN5flash24flash_fwd_splitkv_kernelI23Flash_fwd_kernel_traitsILi32ELi64ELi128ELi4ELb0ELb0EN7cutlass6half_tE19Flash_kernel_traitsILi32ELi64ELi128ELi4ES3_EELb0ELb0ELb0ELb1ELb1ELb0ELb1ELb0EEEvNS_16Flash_fwd_paramsE$_ZN5flash30compute_attn_1rowblock_splitkvI23Flash_fwd_kernel_traitsILi32ELi64ELi128ELi4ELb0ELb0EN7cutlass6half_tE19Flash_kernel_traitsILi32ELi64ELi128ELi4ES3_EELb0ELb0ELb0ELb1ELb1ELb0ELb1ELb0ENS_16Flash_fwd_paramsEEEvRKT8_iiiii:
        /* <DEDUP_REMOVED lines=24> */
.L_x_8318:
[----:B------:R-:W-:Y:S05]  /*0380*/  BSYNC.RECONVERGENT B0 ;  /* 0x0000000000007941 */ /* 0x000fea0003800200 */
.L_x_8317:
[----:B-----5:R-:W-:Y:S02]  /*0390*/  IADD3 R11, PT, PT, R11, R4, -R9 ;  /* 0x000000040b0b7210 */ /* 0x020fe40007ffe809 */
.L_x_8316:
[----:B------:R-:W-:Y:S05]  /*03a0*/  BSYNC.RECONVERGENT B1 ;  /* 0x0000000000017941 */ /* 0x000fea0003800200 */
.L_x_8315:
[----:B------:R-:W-:Y:S01]  /*03b0*/  IMAD.SHL.U32 R0, R147, 0x40, RZ ;  /* 0x0000004093007824 */ /* 0x000fe200078e00ff */
[----:B------:R-:W-:Y:S01]  /*03c0*/  MOV R6, R146 ;  /* 0x0000009200067202 */ /* 0x000fe20000000f00 */
[----:B------:R-:W-:-:S03]  /*03d0*/  IMAD.MOV.U32 R7, RZ, RZ, 0x0 ;  /* 0x00000000ff077424 */ /* 0x000fc600078e00ff */
[----:B-----5:R-:W-:-:S13]  /*03e0*/  ISETP.GT.AND P0, PT, R151, R0, PT ;  /* 0x000000009700720c */ /* 0x020fda0003f04270 */
[----:B-1----:R-:W-:Y:S05]  /*03f0*/  @!P0 RET.REL.NODEC R6 `(_ZN5flash24flash_fwd_splitkv_kernelI23Flash_fwd_kernel_traitsILi32ELi64ELi128ELi4ELb0ELb0EN7cutlass6half_tE19Flash_kernel_traitsILi32ELi64ELi128ELi4ES3_EELb0ELb0ELb0ELb1ELb1ELb0ELb1ELb0EEEvNS_16Flash_fwd_paramsE) ;  /* 0xfffffffc06008950 */ /* 0x002fea0003c3ffff */
[----:B------:R-:W-:Y:S01]  /*0400*/  IABS R7, R8 ;  /* 0x0000000800077213 */ /* 0x000fe20000000000 */
[----:B------:R-:W-:Y:S01]  /*0410*/  VIADD R4, R4, 0x7f ;  /* 0x0000007f04047836 */ /* 0x000fe20000000000 */
[----:B------:R-:W1:Y:S01]  /*0420*/  S2R R129, SR_TID.X ;  /* 0x0000000000817919 */ /* 0x000e620000002100 */
[----:B------:R-:W-:Y:S01]  /*0430*/  VIADD R11, R11, 0x7f ;  /* 0x0000007f0b0b7836 */ /* 0x000fe20000000000 */
[----:B------:R-:W2:Y:S02]  /*0440*/  I2F.RP R12, R7 ;  /* 0x00000007000c7306 */ /* 0x000ea40000209400 */
[----:B------:R-:W-:-:S04]  /*0450*/  SHF.R.S32.HI R10, RZ, 0x1f, R4 ;  /* 0x0000001fff0a7819 */ /* 0x000fc80000011404 */
[----:B------:R-:W-:Y:S02]  /*0460*/  LEA.HI R10, R10, R4, RZ, 0x7 ;  /* 0x000000040a0a7211 */ /* 0x000fe400078f38ff */
[-C--:B------:R-:W-:Y:S02]  /*0470*/  IABS R4, R8.reuse ;  /* 0x0000000800047213 */ /* 0x080fe40000000000 */
[----:B------:R-:W-:-:S03]  /*0480*/  LEA.HI.SX32 R10, R10, R8, 0x19 ;  /* 0x000000080a0a7211 */ /* 0x000fc600078fcaff */
[----:B------:R-:W-:Y:S01]  /*0490*/  IMAD.MOV R4, RZ, RZ, -R4 ;  /* 0x000000ffff047224 */ /* 0x000fe200078e0a04 */
[----:B--2---:R-:W2:Y:S01]  /*04a0*/  MUFU.RCP R12, R12 ;  /* 0x0000000c000c7308 */ /* 0x004ea20000001000 */
[----:B------:R-:W-:-:S05]  /*04b0*/  VIADD R10, R10, 0xffffffff ;  /* 0xffffffff0a0a7836 */ /* 0x000fca0000000000 */
[----:B------:R-:W-:Y:S02]  /*04c0*/  IABS R5, R10 ;  /* 0x0000000a00057213 */ /* 0x000fe40000000000 */
[----:B------:R-:W-:-:S04]  /*04d0*/  LOP3.LUT R10, R10, R8, RZ, 0x3c, !PT ;  /* 0x000000080a0a7212 */ /* 0x000fc800078e3cff */
[----:B------:R-:W-:Y:S01]  /*04e0*/  ISETP.GE.AND P0, PT, R10, RZ, PT ;  /* 0x000000ff0a00720c */ /* 0x000fe20003f06270 */
[----:B--2---:R-:W-:-:S04]  /*04f0*/  VIADD R12, R12, 0xffffffe ;  /* 0x0ffffffe0c0c7836 */ /* 0x004fc80000000000 */
[----:B------:R-:W2:Y:S02]  /*0500*/  F2I.FTZ.U32.TRUNC.NTZ R13, R12 ;  /* 0x0000000c000d7305 */ /* 0x000ea4000021f000 */
        /* <DEDUP_REMOVED lines=25> */
[----:B------:R1:W5:Y:S02]  /*06a0*/  LD.E.64 R8, desc[UR4][R2.64+0x78] ;  /* 0x0000780402087980 */ /* 0x000364000c101b00 */
[----:B-1----:R-:W-:-:S05]  /*06b0*/  SHF.R.U32.HI R2, RZ, 0x3, R129 ;  /* 0x00000003ff027819 */ /* 0x002fca0000011681 */
[----:B------:R-:W-:Y:S02]  /*06c0*/  VIADD R3, R2, 0x20 ;  /* 0x0000002002037836 */ /* 0x000fe40000000000 */
[----:B--2---:R-:W-:-:S04]  /*06d0*/  IMAD R6, R6, UR8, R153 ;  /* 0x0000000806067c24 */ /* 0x004fc8000f8e0299 */
[----:B---3--:R-:W-:Y:S02]  /*06e0*/  IMAD R152, R6, R5, R152 ;  /* 0x0000000506987224 */ /* 0x008fe400078e0298 */
[C-C-:B------:R-:W-:Y:S02]  /*06f0*/  IMAD.IADD R6, R151.reuse, 0x1, -R0.reuse ;  /* 0x0000000197067824 */ /* 0x140fe400078e0a00 */
[----:B------:R-:W-:Y:S01]  /*0700*/  IMAD R152, R151, R152, R0 ;  /* 0x0000009897987224 */ /* 0x000fe200078e0200 */
[----:B------:R-:W-:Y:S01]  /*0710*/  LOP3.LUT P4, R0, R129, 0x7, RZ, 0xc0, !PT ;  /* 0x0000000781007812 */ /* 0x000fe2000788c0ff */
[----:B------:R-:W-:Y:S01]  /*0720*/  VIADD R5, R2, 0x10 ;  /* 0x0000001002057836 */ /* 0x000fe20000000000 */
[----:B------:R-:W-:Y:S02]  /*0730*/  ISETP.GE.AND P2, PT, R3, R6, PT ;  /* 0x000000060300720c */ /* 0x000fe40003f46270 */
[C---:B------:R-:W-:Y:S01]  /*0740*/  IADD3 R3, P0, PT, R152.reuse, R2, RZ ;  /* 0x0000000298037210 */ /* 0x040fe20007f1e0ff */
[----:B----4-:R-:W-:Y:S01]  /*0750*/  IMAD R4, R152, R4, RZ ;  /* 0x0000000498047224 */ /* 0x010fe200078e02ff */
[----:B------:R-:W-:-:S02]  /*0760*/  ISETP.GE.AND P3, PT, R5, R6, PT ;  /* 0x000000060500720c */ /* 0x000fc40003f66270 */
[C---:B------:R-:W-:Y:S01]  /*0770*/  ISETP.GE.OR P4, PT, R2.reuse, R6, P4 ;  /* 0x000000060200720c */ /* 0x040fe20002786670 */
[----:B------:R-:W-:Y:S01]  /*0780*/  VIADD R2, R2, 0x30 ;  /* 0x0000003002027836 */ /* 0x000fe20000000000 */
[----:B------:R-:W-:Y:S02]  /*0790*/  ISETP.NE.OR P2, PT, R0, RZ, P2 ;  /* 0x000000ff0000720c */ /* 0x000fe40001745670 */
[----:B------:R-:W-:Y:S02]  /*07a0*/  LEA.HI.X.SX32 R152, R152, RZ, 0x1, P0 ;  /* 0x000000ff98987211 */ /* 0x000fe400000f0eff */
[----:B-----5:R-:W-:Y:S02]  /*07b0*/  LEA R10, P0, R3, R10, 0x2 ;  /* 0x0000000a030a7211 */ /* 0x020fe400078010ff */
[----:B------:R-:W-:Y:S02]  /*07c0*/  LEA R129, P1, R129, R4, 0x2 ;  /* 0x0000000481817211 */ /* 0x000fe400078210ff */
[----:B------:R-:W-:-:S02]  /*07d0*/  ISETP.NE.OR P3, PT, R0, RZ, P3 ;  /* 0x000000ff0000720c */ /* 0x000fc40001f65670 */
[----:B------:R-:W-:Y:S02]  /*07e0*/  LEA.HI.X R11, R3, R11, R152, 0x2, P0 ;  /* 0x0000000b030b7211 */ /* 0x000fe400000f1498 */
[----:B------:R-:W-:Y:S02]  /*07f0*/  ISETP.GE.AND P0, PT, R2, R6, PT ;  /* 0x000000060200720c */ /* 0x000fe40003f06270 */
[----:B------:R-:W-:Y:S02]  /*0800*/  LEA.HI.X.SX32 R4, R4, RZ, 0x1, P1 ;  /* 0x000000ff04047211 */ /* 0x000fe400008f0eff */
[C---:B------:R-:W-:Y:S02]  /*0810*/  LEA R8, P1, R129.reuse, R8, 0x2 ;  /* 0x0000000881087211 */ /* 0x040fe400078210ff */
[----:B------:R-:W-:Y:S01]  /*0820*/  ISETP.NE.OR P0, PT, R0, RZ, P0 ;  /* 0x000000ff0000720c */ /* 0x000fe20000705670 */
[----:B------:R-:W-:Y:S01]  /*0830*/  @!P2 IMAD.MOV.U32 R3, RZ, RZ, -0x800000 ;  /* 0xff800000ff03a424 */ /* 0x000fe200078e00ff */
[----:B------:R-:W-:Y:S01]  /*0840*/  LEA.HI.X R9, R129, R9, R4, 0x2, P1 ;  /* 0x0000000981097211 */ /* 0x000fe200008f1404 */
[----:B------:R-:W-:-:S02]  /*0850*/  @!P4 IMAD.MOV.U32 R5, RZ, RZ, -0x800000 ;  /* 0xff800000ff05c424 */ /* 0x000fc400078e00ff */
[----:B------:R-:W-:Y:S02]  /*0860*/  @!P3 IMAD.MOV.U32 R4, RZ, RZ, -0x800000 ;  /* 0xff800000ff04b424 */ /* 0x000fe400078e00ff */
[----:B------:R-:W-:Y:S01]  /*0870*/  ST.E.128 desc[UR4][R8.64], RZ ;  /* 0x000000ff08007985 */ /* 0x000fe2000c101d04 */
[----:B------:R-:W-:-:S03]  /*0880*/  IMAD.MOV.U32 R2, RZ, RZ, R146 ;  /* 0x000000ffff027224 */ /* 0x000fc600078e0092 */
[----:B------:R-:W-:Y:S04]  /*0890*/  ST.E.128 desc[UR4][R8.64+0x800], RZ ;  /* 0x000800ff08007985 */ /* 0x000fe8000c101d04 */
[----:B------:R-:W-:Y:S04]  /*08a0*/  ST.E.128 desc[UR4][R8.64+0x1000], RZ ;  /* 0x001000ff08007985 */ /* 0x000fe8000c101d04 */
[----:B------:R-:W-:Y:S04]  /*08b0*/  ST.E.128 desc[UR4][R8.64+0x1800], RZ ;  /* 0x001800ff08007985 */ /* 0x000fe8000c101d04 */
[----:B------:R1:W-:Y:S04]  /*08c0*/  @!P2 ST.E desc[UR4][R10.64+0x80], R3 ;  /* 0x000080030a00a985 */ /* 0x0003e8000c101904 */
[----:B------:R-:W-:Y:S04]  /*08d0*/  @!P4 ST.E desc[UR4][R10.64], R5 ;  /* 0x000000050a00c985 */ /* 0x000fe8000c101904 */
[----:B------:R2:W-:Y:S01]  /*08e0*/  @!P3 ST.E desc[UR4][R10.64+0x40], R4 ;  /* 0x000040040a00b985 */ /* 0x0005e2000c101904 */
[----:B-1----:R-:W-:-:S04]  /*08f0*/  IMAD.MOV.U32 R3, RZ, RZ, 0x0 ;  /* 0x00000000ff037424 */ /* 0x002fc800078e00ff */
[----:B--2---:R-:W-:Y:S05]  /*0900*/  @P0 RET.REL.NODEC R2 `(_ZN5flash24flash_fwd_splitkv_kernelI23Flash_fwd_kernel_traitsILi32ELi64ELi128ELi4ELb0ELb0EN7cutlass6half_tE19Flash_kernel_traitsILi32ELi64ELi128ELi4ES3_EELb0ELb0ELb0ELb1ELb1ELb0ELb1ELb0EEEvNS_16Flash_fwd_paramsE) ;  /* 0xfffffff402bc0950 */ /* 0x004fea0003c3ffff */
[----:B------:R-:W-:Y:S02]  /*0910*/  MOV R0, 0xff800000 ;  /* 0xff80000000007802 */ /* 0x000fe40000000f00 */
[----:B------:R-:W-:-:S03]  /*0920*/  MOV R147, 0x0 ;  /* 0x0000000000937802 */ /* 0x000fc60000000f00 */
[----:B------:R1:W-:Y:S02]  /*0930*/  ST.E desc[UR4][R10.64+0xc0], R0 ;  /* 0x0000c0000a007985 */ /* 0x0003e4000c101904 */
[----:B-1----:R-:W-:Y:S05]  /*0940*/  RET.REL.NODEC R146 `(_ZN5flash24flash_fwd_splitkv_kernelI23Flash_fwd_kernel_traitsILi32ELi64ELi128ELi4ELb0ELb0EN7cutlass6half_tE19Flash_kernel_traitsILi32ELi64ELi128ELi4ES3_EELb0ELb0ELb0ELb1ELb1ELb0ELb1ELb0EEEvNS_16Flash_fwd_paramsE) ;  /* 0xfffffff492ac7950 */ /* 0x002fea0003c3ffff */
.L_x_8319:
        /* <DEDUP_REMOVED lines=104> */
.L_x_8321:
[----:B------:R-:W1:Y:S04]  /*0fd0*/  LD.E R10, desc[UR4][R2.64+0x68] ;  /* 0x00006804020a7980 */ /* 0x000e68000c101900 */
[----:B------:R-:W2:Y:S04]  /*0fe0*/  LD.E.64 R108, desc[UR4][R2.64+0x38] ;  /* 0x00003804026c7980 */ /* 0x000ea8000c101b00 */
[----:B------:R-:W3:Y:S04]  /*0ff0*/  LD.E.64 R12, desc[UR4][R2.64+0x20] ;  /* 0x00002004020c7980 */ /* 0x000ee8000c101b00 */
[----:B------:R-:W4:Y:S04]  /*1000*/  LD.E.64 R112, desc[UR4][R2.64+0x40] ;  /* 0x0000400402707980 */ /* 0x000f28000c101b00 */
[----:B------:R-:W3:Y:S04]  /*1010*/  LD.E.64 R16, desc[UR4][R2.64+0x50] ;  /* 0x0000500402107980 */ /* 0x000ee8000c101b00 */
[----:B------:R-:W3:Y:S04]  /*1020*/  LD.E.64 R14, desc[UR4][R2.64+0x28] ;  /* 0x00002804020e7980 */ /* 0x000ee8000c101b00 */
[----:B------:R1:W5:Y:S01]  /*1030*/  LD.E.64 R26, desc[UR4][R2.64+0x58] ;  /* 0x00005804021a7980 */ /* 0x000362000c101b00 */
[----:B------:R-:W-:Y:S01]  /*1040*/  IMAD.MOV.U32 R18, RZ, RZ, RZ ;  /* 0x000000ffff127224 */ /* 0x000fe200078e00ff */
[----:B------:R-:W-:-:S02]  /*1050*/  LEA R110, R111, 0xffffff80, 0x7 ;  /* 0xffffff806f6e7811 */ /* 0x000fc400078e38ff */
[----:B------:R-:W-:Y:S02]  /*1060*/  CS2R R160, SRZ ;  /* 0x0000000000a07805 */ /* 0x000fe4000001ff00 */
[-C--:B-1----:R-:W-:Y:S02]  /*1070*/  IABS R4, R10.reuse ;  /* 0x0000000a00047213 */ /* 0x082fe40000000000 */
[----:B------:R-:W-:Y:S02]  /*1080*/  IABS R6, R10 ;  /* 0x0000000a00067213 */ /* 0x000fe40000000000 */
[----:B------:R-:W1:Y:S01]  /*1090*/  I2F.RP R0, R4 ;  /* 0x0000000400007306 */ /* 0x000e620000209400 */
[-C--:B--2---:R-:W-:Y:S01]  /*10a0*/  IMAD R5, R109, R9.reuse, RZ ;  /* 0x000000096d057224 */ /* 0x084fe200078e02ff */
[----:B------:R-:W-:Y:S01]  /*10b0*/  IADD3 R6, PT, PT, RZ, -R6, RZ ;  /* 0x80000006ff067210 */ /* 0x000fe20007ffe0ff */
[----:B----4-:R-:W-:-:S05]  /*10c0*/  IMAD.WIDE.U32 R20, R112, R9, RZ ;  /* 0x0000000970147225 */ /* 0x010fca00078e00ff */
        /* <DEDUP_REMOVED lines=12> */
[----:B------:R-:W-:-:S04]  /*1190*/  IMAD R5, R108, R0, R5 ;  /* 0x000000006c057224 */ /* 0x000fc800078e0205 */
[----:B------:R-:W-:Y:S02]  /*11a0*/  IMAD.IADD R19, R19, 0x1, R5 ;  /* 0x0000000113137824 */ /* 0x000fe400078e0205 */
[----:B---3-5:R-:W-:Y:S01]  /*11b0*/  IMAD R5, R13, R8, RZ ;  /* 0x000000080d057224 */ /* 0x028fe200078e02ff */
[----:B------:R-:W-:Y:S01]  /*11c0*/  MOV R13, R110 ;  /* 0x0000006e000d7202 */ /* 0x000fe20000000f00 */
[----:B------:R-:W-:-:S04]  /*11d0*/  IMAD.WIDE.U32 R18, R12, R8, R18 ;  /* 0x000000080c127225 */ /* 0x000fc800078e0012 */
[-C--:B------:R-:W-:Y:S02]  /*11e0*/  @!P1 IADD3 R6, PT, PT, R6, -R4.reuse, RZ ;  /* 0x8000000406069210 */ /* 0x080fe40007ffe0ff */
[----:B------:R-:W-:Y:S02]  /*11f0*/  @!P1 IADD3 R7, PT, PT, R7, 0x1, RZ ;  /* 0x0000000107079810 */ /* 0x000fe40007ffe0ff */
[----:B------:R-:W-:Y:S02]  /*1200*/  ISETP.GE.U32.AND P2, PT, R6, R4, PT ;  /* 0x000000040600720c */ /* 0x000fe40003f46070 */
[----:B------:R-:W-:Y:S02]  /*1210*/  LOP3.LUT R6, R152, R10, RZ, 0x3c, !PT ;  /* 0x0000000a98067212 */ /* 0x000fe400078e3cff */
[----:B------:R-:W-:Y:S02]  /*1220*/  SHF.R.S32.HI R4, RZ, 0x1f, R8 ;  /* 0x0000001fff047819 */ /* 0x000fe40000011408 */
[----:B------:R-:W-:Y:S01]  /*1230*/  ISETP.GE.AND P0, PT, R6, RZ, PT ;  /* 0x000000ff0600720c */ /* 0x000fe20003f06270 */
[----:B------:R-:W-:Y:S01]  /*1240*/  IMAD R6, R109, R110, RZ ;  /* 0x0000006e6d067224 */ /* 0x000fe200078e02ff */
[----:B------:R-:W-:Y:S01]  /*1250*/  ISETP.NE.AND P1, PT, R10, RZ, PT ;  /* 0x000000ff0a00720c */ /* 0x000fe20003f25270 */
[----:B------:R-:W-:Y:S01]  /*1260*/  IMAD R5, R12, R4, R5 ;  /* 0x000000040c057224 */ /* 0x000fe200078e0205 */
[----:B------:R-:W-:-:S03]  /*1270*/  SHF.R.S32.HI R12, RZ, 0x1f, R110 ;  /* 0x0000001fff0c7819 */ /* 0x000fc6000001146e */
[----:B------:R-:W-:Y:S01]  /*1280*/  @P2 VIADD R7, R7, 0x1 ;  /* 0x0000000107072836 */ /* 0x000fe20000000000 */
[----:B------:R-:W-:Y:S01]  /*1290*/  IADD3 R19, PT, PT, R19, R5, RZ ;  /* 0x0000000513137210 */ /* 0x000fe20007ffe0ff */
[----:B------:R-:W-:Y:S02]  /*12a0*/  IMAD R5, R113, R9, RZ ;  /* 0x0000000971057224 */ /* 0x000fe400078e02ff */
[C---:B------:R-:W-:Y:S02]  /*12b0*/  IMAD R6, R108.reuse, R12, R6 ;  /* 0x0000000c6c067224 */ /* 0x040fe400078e0206 */
[----:B------:R-:W-:Y:S01]  /*12c0*/  IMAD.WIDE.U32 R18, R108, R110, R18 ;  /* 0x0000006e6c127225 */ /* 0x000fe200078e0012 */
[----:B------:R-:W-:Y:S02]  /*12d0*/  @!P0 IADD3 R7, PT, PT, -R7, RZ, RZ ;  /* 0x000000ff07078210 */ /* 0x000fe40007ffe1ff */
[----:B------:R-:W-:Y:S01]  /*12e0*/  @!P1 LOP3.LUT R7, RZ, R10, RZ, 0x33, !PT ;  /* 0x0000000aff079212 */ /* 0x000fe200078e33ff */
[----:B------:R-:W-:Y:S01]  /*12f0*/  IMAD R5, R112, R0, R5 ;  /* 0x0000000070057224 */ /* 0x000fe200078e0205 */
[----:B------:R-:W-:Y:S01]  /*1300*/  IADD3 R19, PT, PT, R19, R6, RZ ;  /* 0x0000000613137210 */ /* 0x000fe20007ffe0ff */
[----:B------:R-:W-:Y:S01]  /*1310*/  IMAD R0, R15, R8, RZ ;  /* 0x000000080f007224 */ /* 0x000fe200078e02ff */
[----:B------:R-:W-:Y:S01]  /*1320*/  SHF.R.S32.HI R6, RZ, 0x1f, R7 ;  /* 0x0000001fff067819 */ /* 0x000fe20000011407 */
[----:B------:R-:W-:-:S02]  /*1330*/  IMAD.IADD R21, R21, 0x1, R5 ;  /* 0x0000000115157824 */ /* 0x000fc400078e0205 */
[-C--:B------:R-:W-:Y:S02]  /*1340*/  IMAD R5, R17, R7.reuse, RZ ;  /* 0x0000000711057224 */ /* 0x080fe400078e02ff */
[----:B------:R-:W-:-:S04]  /*1350*/  IMAD.WIDE.U32 R18, R16, R7, R18 ;  /* 0x0000000710127225 */ /* 0x000fc800078e0012 */
[----:B------:R-:W-:Y:S01]  /*1360*/  IMAD R5, R16, R6, R5 ;  /* 0x0000000610057224 */ /* 0x000fe200078e0205 */
[----:B------:R-:W-:Y:S01]  /*1370*/  MOV R6, R18 ;  /* 0x0000001200067202 */ /* 0x000fe20000000f00 */
[----:B------:R-:W-:-:S04]  /*1380*/  IMAD.WIDE.U32 R20, R14, R8, R20 ;  /* 0x000000080e147225 */ /* 0x000fc800078e0014 */
[----:B------:R-:W-:Y:S01]  /*1390*/  IMAD R4, R14, R4, R0 ;  /* 0x000000040e047224 */ /* 0x000fe200078e0200 */
[----:B------:R-:W-:Y:S02]  /*13a0*/  IADD3 R0, PT, PT, R19, R5, RZ ;  /* 0x0000000513007210 */ /* 0x000fe40007ffe0ff */
[----:B------:R-:W-:Y:S01]  /*13b0*/  MOV R15, R20 ;  /* 0x00000014000f7202 */ /* 0x000fe20000000f00 */
[----:B------:R-:W-:Y:S02]  /*13c0*/  IMAD.IADD R14, R21, 0x1, R4 ;  /* 0x00000001150e7824 */ /* 0x000fe400078e0204 */
.L_x_8322:
[----:B------:R-:W-:Y:S05]  /*13d0*/  BSYNC.RECONVERGENT B0 ;  /* 0x0000000000007941 */ /* 0x000fea0003800200 */
.L_x_8320:
[----:B------:R-:W2:Y:S04]  /*13e0*/  LD.E.64 R24, desc[UR4][R2.64+0x18] ;  /* 0x0000180402187980 */ /* 0x000ea8000c101b00 */
[----:B------:R-:W3:Y:S04]  /*13f0*/  LD.E.64 R20, desc[UR4][R2.64+0x48] ;  /* 0x0000480402147980 */ /* 0x000ee8000c101b00 */
[----:B------:R-:W4:Y:S04]  /*1400*/  LD.E.64 R22, desc[UR4][R2.64+0x30] ;  /* 0x0000300402167980 */ /* 0x000f28000c101b00 */
[----:B------:R-:W4:Y:S04]  /*1410*/  LD.E.64 R8, desc[UR4][R2.64] ;  /* 0x0000000402087980 */ /* 0x000f28000c101b00 */
        /* <DEDUP_REMOVED lines=22> */
[----:B-----5:R-:W-:Y:S01]  /*1580*/  IMAD R11, R12, R112, RZ ;  /* 0x000000700c0b7224 */ /* 0x020fe200078e02ff */
[----:B------:R-:W-:Y:S01]  /*1590*/  LOP3.LUT R12, R152, R10, RZ, 0x3c, !PT ;  /* 0x0000000a980c7212 */ /* 0x000fe200078e3cff */
[----:B------:R-:W-:Y:S01]  /*15a0*/  IMAD.X R31, RZ, RZ, R14, P0 ;  /* 0x000000ffff1f7224 */ /* 0x000fe200000e060e */
[----:B------:R-:W-:Y:S02]  /*15b0*/  @!P1 IADD3 R7, PT, PT, R7, 0x1, RZ ;  /* 0x0000000107079810 */ /* 0x000fe40007ffe0ff */
[----:B------:R-:W-:Y:S02]  /*15c0*/  ISETP.GE.AND P0, PT, R12, RZ, PT ;  /* 0x000000ff0c00720c */ /* 0x000fe40003f06270 */
[----:B------:R-:W-:Y:S01]  /*15d0*/  ISETP.NE.AND P1, PT, R10, RZ, PT ;  /* 0x000000ff0a00720c */ /* 0x000fe20003f25270 */
[----:B------:R-:W1:Y:S01]  /*15e0*/  S2UR UR6, SR_CgaCtaId ;  /* 0x00000000000679c3 */ /* 0x000e620000008800 */
[----:B------:R-:W-:Y:S01]  /*15f0*/  LOP3.LUT R149, R150, 0xc0, RZ, 0xc0, !PT ;  /* 0x000000c096957812 */ /* 0x000fe200078ec0ff */
[----:B------:R-:W-:-:S02]  /*1600*/  IMAD.MOV.U32 R29, RZ, RZ, RZ ;  /* 0x000000ffff1d7224 */ /* 0x000fc400078e00ff */
[C---:B------:R-:W-:Y:S02]  /*1610*/  IMAD R11, R13.reuse, R113, R11 ;  /* 0x000000710d0b7224 */ /* 0x040fe400078e020b */
[----:B------:R-:W-:Y:S01]  /*1620*/  IMAD.WIDE.U32 R16, R13, R112, R30 ;  /* 0x000000700d107225 */ /* 0x000fe200078e001e */
[----:B------:R-:W-:-:S03]  /*1630*/  LOP3.LUT R149, R149, 0x18, R129, 0xf8, !PT ;  /* 0x0000001895957812 */ /* 0x000fc600078ef881 */
[----:B------:R-:W-:Y:S01]  /*1640*/  @P2 VIADD R7, R7, 0x1 ;  /* 0x0000000107072836 */ /* 0x000fe20000000000 */
[----:B------:R-:W-:Y:S01]  /*1650*/  IADD3 R14, P2, PT, R28, R6, RZ ;  /* 0x000000061c0e7210 */ /* 0x000fe20007f5e0ff */
[----:B------:R-:W-:Y:S01]  /*1660*/  IMAD.IADD R17, R17, 0x1, R11 ;  /* 0x0000000111117824 */ /* 0x000fe200078e020b */
[----:B------:R-:W-:Y:S01]  /*1670*/  SHF.R.S32.HI R11, RZ, 0x1f, R152 ;  /* 0x0000001fff0b7819 */ /* 0x000fe20000011498 */
[----:B------:R-:W-:Y:S01]  /*1680*/  @!P0 IMAD.MOV R7, RZ, RZ, -R7 ;  /* 0x000000ffff078224 */ /* 0x000fe200078e0a07 */
[----:B------:R-:W-:Y:S02]  /*1690*/  @!P1 LOP3.LUT R7, RZ, R10, RZ, 0x33, !PT ;  /* 0x0000000aff079212 */ /* 0x000fe400078e33ff */
[----:B------:R-:W-:Y:S02]  /*16a0*/  LOP3.LUT R13, R150, 0x1f20, RZ, 0xc0, !PT ;  /* 0x00001f20960d7812 */ /* 0x000fe400078ec0ff */
[----:B------:R-:W-:Y:S02]  /*16b0*/  LOP3.LUT R6, R149, R28, RZ, 0x3c, !PT ;  /* 0x0000001c95067212 */ /* 0x000fe400078e3cff */
[----:B------:R-:W-:-:S02]  /*16c0*/  SHF.R.U32.HI R144, RZ, 0x2, R129 ;  /* 0x00000002ff907819 */ /* 0x000fc40000011681 */
[----:B------:R-:W-:Y:S02]  /*16d0*/  MOV R145, RZ ;  /* 0x000000ff00917202 */ /* 0x000fe40000000f00 */
[----:B------:R-:W-:Y:S02]  /*16e0*/  LOP3.LUT R6, R13, R6, RZ, 0xfc, !PT ;  /* 0x000000060d067212 */ /* 0x000fe400078efcff */
[----:B------:R-:W-:Y:S01]  /*16f0*/  SHF.R.S32.HI R13, RZ, 0x1f, R7 ;  /* 0x0000001fff0d7819 */ /* 0x000fe20000011407 */
[----:B------:R-:W-:Y:S01]  /*1700*/  IMAD.WIDE.U32 R16, R7, R26, R16 ;  /* 0x0000001a07107225 */ /* 0x000fe200078e0010 */
[----:B------:R-:W-:-:S03]  /*1710*/  UMOV UR7, 0x400 ;  /* 0x0000040000077882 */ /* 0x000fc60000000000 */
[----:B------:R-:W-:Y:S01]  /*1720*/  IMAD.X R15, RZ, RZ, R0, P2 ;  /* 0x000000ffff0f7224 */ /* 0x000fe200010e0600 */
[----:B-1----:R-:W-:Y:S01]  /*1730*/  ULEA UR6, UR6, UR7, 0x18 ;  /* 0x0000000706067291 */ /* 0x002fe2000f8ec0ff */
[----:B------:R-:W-:Y:S01]  /*1740*/  IMAD.WIDE.U32 R14, R144, R108, R14 ;  /* 0x0000006c900e7225 */ /* 0x000fe200078e000e */
[----:B------:R-:W-:-:S04]  /*1750*/  SHF.L.U32 R136, R108, 0x6, RZ ;  /* 0x000000066c887819 */ /* 0x000fc800000006ff */
[----:B------:R-:W-:Y:S01]  /*1760*/  IMAD.U32 R131, RZ, RZ, UR6 ;  /* 0x00000006ff837e24 */ /* 0x000fe2000f8e00ff */
[----:B------:R-:W-:Y:S01]  /*1770*/  SHF.L.U64.HI R137, R108, 0x6, R109 ;  /* 0x000000066c897819 */ /* 0x000fe2000001026d */
[C---:B------:R-:W-:Y:S01]  /*1780*/  IMAD.SHL.U32 R118, R129.reuse, 0x20, RZ ;  /* 0x0000002081767824 */ /* 0x040fe200078e00ff */
[----:B------:R-:W-:Y:S01]  /*1790*/  SHF.R.U32.HI R133, RZ, 0x1, R129 ;  /* 0x00000001ff857819 */ /* 0x000fe20000011681 */
[----:B------:R-:W-:Y:S02]  /*17a0*/  IMAD.SHL.U32 R128, R129, 0x4, RZ ;  /* 0x0000000481807824 */ /* 0x000fe400078e00ff */
[C---:B------:R-:W-:Y:S01]  /*17b0*/  IMAD.SHL.U32 R134, R112.reuse, 0x40, RZ ;  /* 0x0000004070867824 */ /* 0x040fe200078e00ff */
[----:B------:R-:W-:Y:S02]  /*17c0*/  SHF.L.U64.HI R135, R112, 0x6, R113 ;  /* 0x0000000670877819 */ /* 0x000fe40000010271 */
[----:B------:R-:W-:Y:S01]  /*17d0*/  LOP3.LUT R117, R128, 0x18, RZ, 0xc0, !PT ;  /* 0x0000001880757812 */ /* 0x000fe200078ec0ff */
[----:B------:R-:W-:-:S02]  /*17e0*/  IMAD.MOV.U32 R116, RZ, RZ, 0x20 ;  /* 0x00000020ff747424 */ /* 0x000fc400078e00ff */
[-C--:B--2---:R-:W-:Y:S02]  /*17f0*/  IMAD R12, R25, R153.reuse, RZ ;  /* 0x00000099190c7224 */ /* 0x084fe400078e02ff */
[----:B------:R-:W-:-:S04]  /*1800*/  IMAD.WIDE.U32 R24, R24, R153, R28 ;  /* 0x0000009918187225 */ /* 0x000fc800078e001c */
[----:B---3--:R-:W-:Y:S02]  /*1810*/  IMAD R10, R21, R152, RZ ;  /* 0x00000098150a7224 */ /* 0x008fe400078e02ff */
[----:B------:R-:W-:Y:S02]  /*1820*/  IMAD.IADD R25, R25, 0x1, R12 ;  /* 0x0000000119197824 */ /* 0x000fe400078e020c */
[----:B------:R-:W-:Y:S02]  /*1830*/  IMAD R10, R20, R11, R10 ;  /* 0x0000000b140a7224 */ /* 0x000fe400078e020a */
[----:B------:R-:W-:Y:S01]  /*1840*/  IMAD.WIDE.U32 R20, R152, R20, R24 ;  /* 0x0000001498147225 */ /* 0x000fe200078e0018 */
[----:B----4-:R-:W-:-:S03]  /*1850*/  SHF.L.U64.HI R29, R22, 0x5, R23 ;  /* 0x00000005161d7819 */ /* 0x010fc60000010217 */
[----:B------:R-:W-:Y:S02]  /*1860*/  IMAD R12, R27, R7, RZ ;  /* 0x000000071b0c7224 */ /* 0x000fe400078e02ff */
[----:B------:R-:W-:-:S04]  /*1870*/  IMAD.WIDE.U32 R24, R147, 0x40, R144 ;  /* 0x0000004093187825 */ /* 0x000fc800078e0090 */
[----:B------:R-:W-:Y:S02]  /*1880*/  IMAD.SHL.U32 R28, R22, 0x20, RZ ;  /* 0x00000020161c7824 */ /* 0x000fe400078e00ff */
[----:B------:R-:W-:Y:S02]  /*1890*/  IMAD R26, R13, R26, R12 ;  /* 0x0000001a0d1a7224 */ /* 0x000fe400078e020c */
[----:B------:R-:W-:Y:S02]  /*18a0*/  IMAD R0, R25, R22, RZ ;  /* 0x0000001619007224 */ /* 0x000fe400078e02ff */
[----:B------:R-:W-:Y:S02]  /*18b0*/  IMAD.IADD R13, R21, 0x1, R10 ;  /* 0x00000001150d7824 */ /* 0x000fe400078e020a */
[----:B------:R-:W-:Y:S02]  /*18c0*/  IMAD.MOV.U32 R12, RZ, RZ, R20 ;  /* 0x000000ffff0c7224 */ /* 0x000fe400078e0014 */
[----:B------:R-:W-:-:S02]  /*18d0*/  IMAD R7, R109, R144, RZ ;  /* 0x000000906d077224 */ /* 0x000fc400078e02ff */
[----:B------:R-:W-:-:S04]  /*18e0*/  IMAD.WIDE.U32 R10, R22, R24, R28 ;  /* 0x00000018160a7225 */ /* 0x000fc800078e001c */
[-C--:B------:R-:W-:Y:S02]  /*18f0*/  IMAD R0, R23, R24.reuse, R0 ;  /* 0x0000001817007224 */ /* 0x080fe400078e0200 */
[----:B------:R-:W-:-:S04]  /*1900*/  IMAD.WIDE.U32 R22, R22, R24, R12 ;  /* 0x0000001816167225 */ /* 0x000fc800078e000c */
[----:B------:R-:W-:Y:S01]  /*1910*/  IMAD.IADD R141, R15, 0x1, R7 ;  /* 0x000000010f8d7824 */ /* 0x000fe200078e0207 */
[----:B------:R-:W-:Y:S01]  /*1920*/  IADD3 R7, P0, PT, R20, R10, RZ ;  /* 0x0000000a14077210 */ /* 0x000fe20007f1e0ff */
[----:B------:R-:W-:Y:S01]  /*1930*/  IMAD.IADD R10, R23, 0x1, R0 ;  /* 0x00000001170a7824 */ /* 0x000fe200078e0200 */
[----:B------:R-:W-:Y:S02]  /*1940*/  LEA R12, P1, R22, R8, 0x1 ;  /* 0x00000008160c7211 */ /* 0x000fe400078208ff */
[----:B------:R-:W-:Y:S02]  /*1950*/  LEA R142, P2, R14, R18, 0x1 ;  /* 0x000000120e8e7211 */ /* 0x000fe400078408ff */
[----:B------:R-:W-:Y:S01]  /*1960*/  IADD3.X R11, PT, PT, R13, R0, R11, P0, !PT ;  /* 0x000000000d0b7210 */ /* 0x000fe200007fe40b */
[----:B------:R-:W-:Y:S01]  /*1970*/  IMAD R0, R6, 0x2, R131 ;  /* 0x0000000206007824 */ /* 0x000fe200078e0283 */
[----:B------:R-:W-:Y:S02]  /*1980*/  LEA.HI.X R13, R22, R9, R10, 0x1, P1 ;  /* 0x00000009160d7211 */ /* 0x000fe400008f0c0a */
[----:B------:R-:W-:-:S02]  /*1990*/  LEA.HI.X R141, R14, R19, R141, 0x1, P2 ;  /* 0x000000130e8d7211 */ /* 0x000fc400010f0c8d */
[C---:B------:R-:W-:Y:S01]  /*19a0*/  LEA R8, P1, R7.reuse, R8, 0x1 ;  /* 0x0000000807087211 */ /* 0x040fe200078208ff */
[----:B------:R-:W-:Y:S01]  /*19b0*/  @!PT LDS RZ, [RZ] ;  /* 0x00000000fffff984 */ /* 0x000fe20000000800 */
[----:B------:R-:W-:Y:S01]  /*19c0*/  @!PT LDS RZ, [RZ] ;  /* 0x00000000fffff984 */ /* 0x000fe20000000800 */
[----:B------:R-:W-:Y:S01]  /*19d0*/  @!PT LDS RZ, [RZ] ;  /* 0x00000000fffff984 */ /* 0x000fe20000000800 */
[----:B------:R1:W-:Y:S01]  /*19e0*/  LDGSTS.E.BYPASS.LTC128B.128 [R0], desc[UR4][R12.64] ;  /* 0x000000000c007fae */ /* 0x0003e2000b981a04 */
[----:B------:R-:W-:Y:S02]  /*19f0*/  IADD3 R6, P0, PT, R136, R142, RZ ;  /* 0x0000008e88067210 */ /* 0x000fe40007f1e0ff */
[----:B------:R-:W-:-:S03]  /*1a00*/  LEA.HI.X R9, R7, R9, R11, 0x1, P1 ;  /* 0x0000000907097211 */ /* 0x000fc600008f0c0b */
[----:B------:R-:W-:Y:S01]  /*1a10*/  IMAD.X R7, R137, 0x1, R141, P0 ;  /* 0x0000000189077824 */ /* 0x000fe200000e068d */
[----:B------:R-:W-:Y:S01]  /*1a20*/  IADD3 R10, P0, PT, R6, R136, RZ ;  /* 0x00000088060a7210 */ /* 0x000fe20007f1e0ff */
[----:B------:R2:W-:Y:S04]  /*1a30*/  LDGSTS.E.BYPASS.LTC128B.128 [R0+0x800], desc[UR4][R8.64] ;  /* 0x0080000008007fae */ /* 0x0005e8000b981a04 */
[----:B------:R-:W-:Y:S02]  /*1a40*/  IMAD.X R11, R7, 0x1, R137, P0 ;  /* 0x00000001070b7824 */ /* 0x000fe400000e0689 */
[----:B-1----:R-:W-:Y:S02]  /*1a50*/  IMAD.MOV.U32 R12, RZ, RZ, R142 ;  /* 0x000000ffff0c7224 */ /* 0x002fe400078e008e */
[----:B------:R-:W-:-:S05]  /*1a60*/  IMAD.MOV.U32 R13, RZ, RZ, R141 ;  /* 0x000000ffff0d7224 */ /* 0x000fca00078e008d */
[----:B------:R-:W-:Y:S01]  /*1a70*/  LDGSTS.E.BYPASS.LTC128B.128 [R0+0x1000], desc[UR4][R12.64] ;  /* 0x010000000c007fae */ /* 0x000fe2000b981a04 */
[----:B--2---:R-:W-:-:S03]  /*1a80*/  IADD3 R8, P0, PT, R10, R136, RZ ;  /* 0x000000880a087210 */ /* 0x004fc60007f1e0ff */
[----:B------:R1:W-:Y:S02]  /*1a90*/  LDGSTS.E.BYPASS.LTC128B.128 [R0+0x1800], desc[UR4][R6.64] ;  /* 0x0180000006007fae */ /* 0x0003e4000b981a04 */
[----:B------:R-:W-:Y:S02]  /*1aa0*/  IMAD.X R9, R11, 0x1, R137, P0 ;  /* 0x000000010b097824 */ /* 0x000fe400000e0689 */
[----:B------:R2:W-:Y:S04]  /*1ab0*/  LDGSTS.E.BYPASS.LTC128B.128 [R0+0x2000], desc[UR4][R10.64] ;  /* 0x020000000a007fae */ /* 0x0005e8000b981a04 */
[----:B------:R2:W-:Y:S04]  /*1ac0*/  LDGSTS.E.BYPASS.LTC128B.128 [R0+0x2800], desc[UR4][R8.64] ;  /* 0x0280000008007fae */ /* 0x0005e8000b981a04 */
[----:B------:R-:W0:Y:S01]  /*1ad0*/  LDGDEPBAR ;  /* 0x00000000000079af */ /* 0x000e220000000000 */
[----:B------:R-:W-:Y:S01]  /*1ae0*/  IADD3 R17, PT, PT, R17, R26, RZ ;  /* 0x0000001a11117210 */ /* 0x000fe20007ffe0ff */
[----:B-1----:R-:W-:Y:S01]  /*1af0*/  IMAD.SHL.U32 R6, R129, 0x10, RZ ;  /* 0x0000001081067824 */ /* 0x002fe200078e00ff */
[----:B------:R-:W-:-:S06]  /*1b00*/  DEPBAR.LE SB0, 0x0 ;  /* 0x000080000000791a */ /* 0x000fcc0000000000 */
[----:B------:R-:W-:Y:S05]  /*1b10*/  WARPSYNC.ALL ;  /* 0x0000000000007948 */ /* 0x000fea0003800000 */
[----:B--2---:R-:W-:-:S04]  /*1b20*/  IMAD.WIDE.U32 R8, R144, R112, R16 ;  /* 0x0000007090087225 */ /* 0x004fc800078e0010 */
[----:B------:R-:W-:Y:S01]  /*1b30*/  IMAD R144, R113, R144, RZ ;  /* 0x0000009071907224 */ /* 0x000fe200078e02ff */
[----:B------:R-:W-:-:S03]  /*1b40*/  LEA R145, P0, R8, R4, 0x1 ;  /* 0x0000000408917211 */ /* 0x000fc600078008ff */
[----:B------:R-:W-:Y:S01]  /*1b50*/  IMAD.IADD R144, R9, 0x1, R144 ;  /* 0x0000000109907824 */ /* 0x000fe200078e0290 */
[C---:B------:R-:W-:Y:S02]  /*1b60*/  LOP3.LUT R132, R6.reuse, 0x3e00, RZ, 0xc0, !PT ;  /* 0x00003e0006847812 */ /* 0x040fe400078ec0ff */
[----:B------:R-:W-:Y:S02]  /*1b70*/  LOP3.LUT R104, R6, 0x100, RZ, 0xc0, !PT ;  /* 0x0000010006687812 */ /* 0x000fe400078ec0ff */
[----:B------:R-:W-:Y:S02]  /*1b80*/  LOP3.LUT R7, R118, 0xc0, RZ, 0xc0, !PT ;  /* 0x000000c076077812 */ /* 0x000fe400078ec0ff */
[----:B------:R-:W-:Y:S02]  /*1b90*/  LOP3.LUT R6, R133, 0x8, RZ, 0xc0, !PT ;  /* 0x0000000885067812 */ /* 0x000fe400078ec0ff */
[----:B------:R-:W-:Y:S02]  /*1ba0*/  LEA.HI.X R144, R8, R5, R144, 0x1, P0 ;  /* 0x0000000508907211 */ /* 0x000fe400000f0c90 */
[----:B------:R-:W-:-:S02]  /*1bb0*/  LOP3.LUT R104, R104, 0x20, R118, 0xf8, !PT ;  /* 0x0000002068687812 */ /* 0x000fc400078ef876 */
[----:B------:R-:W-:Y:S02]  /*1bc0*/  LOP3.LUT R7, R7, 0x8, R129, 0xf8, !PT ;  /* 0x0000000807077812 */ /* 0x000fe400078ef881 */
[----:B------:R-:W-:Y:S02]  /*1bd0*/  IADD3 R10, P0, PT, R134, R145, RZ ;  /* 0x00000091860a7210 */ /* 0x000fe40007f1e0ff */
[----:B------:R-:W-:Y:S02]  /*1be0*/  LOP3.LUT R6, R6, 0xc0, R118, 0xf8, !PT ;  /* 0x000000c006067812 */ /* 0x000fe400078ef876 */
[----:B------:R-:W-:Y:S01]  /*1bf0*/  LOP3.LUT R104, R104, R7, R117, 0xf6, !PT ;  /* 0x0000000768687212 */ /* 0x000fe200078ef675 */
[--C-:B------:R-:W-:Y:S01]  /*1c00*/  IMAD.X R11, R135, 0x1, R144.reuse, P0 ;  /* 0x00000001870b7824 */ /* 0x100fe200000e0690 */
[----:B------:R-:W-:Y:S01]  /*1c10*/  LOP3.LUT R117, R6, R117, RZ, 0x3c, !PT ;  /* 0x0000007506757212 */ /* 0x000fe200078e3cff */
[----:B------:R-:W-:Y:S01]  /*1c20*/  IMAD.MOV.U32 R7, RZ, RZ, R144 ;  /* 0x000000ffff077224 */ /* 0x000fe200078e0090 */
[----:B------:R-:W-:-:S02]  /*1c30*/  IADD3 R8, P0, PT, R10, R134, RZ ;  /* 0x000000860a087210 */ /* 0x000fc40007f1e0ff */
[----:B------:R-:W-:Y:S01]  /*1c40*/  MOV R6, R145 ;  /* 0x0000009100067202 */ /* 0x000fe20000000f00 */
[----:B------:R-:W-:Y:S01]  /*1c50*/  BAR.SYNC.DEFER_BLOCKING 0x0 ;  /* 0x0000000000007b1d */ /* 0x000fe20000010000 */
[----:B------:R-:W-:Y:S01]  /*1c60*/  LOP3.LUT R4, R132, 0x20, R118, 0xf8, !PT ;  /* 0x0000002084047812 */ /* 0x000fe200078ef876 */
[----:B------:R-:W-:-:S03]  /*1c70*/  IMAD.X R9, R11, 0x1, R135, P0 ;  /* 0x000000010b097824 */ /* 0x000fc600000e0687 */
[----:B------:R-:W-:-:S04]  /*1c80*/  LOP3.LUT R4, R4, 0x100, R118, 0xf8, !PT ;  /* 0x0000010004047812 */ /* 0x000fc800078ef876 */
[----:B------:R-:W-:Y:S01]  /*1c90*/  LOP3.LUT R96, R4, R117, RZ, 0xfc, !PT ;  /* 0x0000007504607212 */ /* 0x000fe200078efcff */
[--C-:B------:R-:W-:Y:S01]  /*1ca0*/  IMAD R104, R104, 0x2, R131.reuse ;  /* 0x0000000268687824 */ /* 0x100fe200078e0283 */
[----:B------:R-:W-:Y:S01]  /*1cb0*/  @!PT LDS RZ, [RZ] ;  /* 0x00000000fffff984 */ /* 0x000fe20000000800 */
[----:B------:R-:W-:Y:S01]  /*1cc0*/  @!PT LDS RZ, [RZ] ;  /* 0x00000000fffff984 */ /* 0x000fe20000000800 */
[----:B------:R-:W-:Y:S01]  /*1cd0*/  @!PT LDS RZ, [RZ] ;  /* 0x00000000fffff984 */ /* 0x000fe20000000800 */
[----:B------:R1:W-:Y:S03]  /*1ce0*/  LDGSTS.E.BYPASS.LTC128B.128 [R0+0x3000], desc[UR4][R6.64] ;  /* 0x0300000006007fae */ /* 0x0003e6000b981a04 */
[----:B------:R-:W-:Y:S01]  /*1cf0*/  IMAD R96, R96, 0x2, R131 ;  /* 0x0000000260607824 */ /* 0x000fe200078e0283 */
[----:B------:R-:W-:Y:S04]  /*1d00*/  LDGSTS.E.BYPASS.LTC128B.128 [R0+0x3800], desc[UR4][R10.64] ;  /* 0x038000000a007fae */ /* 0x000fe8000b981a04 */
[----:B------:R2:W-:Y:S01]  /*1d10*/  LDGSTS.E.BYPASS.LTC128B.128 [R0+0x4000], desc[UR4][R8.64] ;  /* 0x0400000008007fae */ /* 0x0005e2000b981a04 */
[----:B-1----:R-:W-:-:S05]  /*1d20*/  IADD3 R6, P0, PT, R8, R134, RZ ;  /* 0x0000008608067210 */ /* 0x002fca0007f1e0ff */
[----:B------:R-:W-:Y:S01]  /*1d30*/  IMAD.X R7, R9, 0x1, R135, P0 ;  /* 0x0000000109077824 */ /* 0x000fe200000e0687 */
[----:B------:R-:W-:-:S04]  /*1d40*/  LOP3.LUT P0, RZ, R129, 0x4, RZ, 0xc0, !PT ;  /* 0x0000000481ff7812 */ /* 0x000fc8000780c0ff */
[----:B------:R-:W-:Y:S01]  /*1d50*/  SEL R116, R116, 0xffffffe0, !P0 ;  /* 0xffffffe074747807 */ /* 0x000fe20004000000 */
[----:B------:R1:W-:Y:S04]  /*1d60*/  LDGSTS.E.BYPASS.LTC128B.128 [R0+0x4800], desc[UR4][R6.64] ;  /* 0x0480000006007fae */ /* 0x0003e8000b981a04 */
[----:B------:R3:W-:Y:S01]  /*1d70*/  LDSM.16.M88.4 R12, [R96] ;  /* 0x00000000600c783b */ /* 0x0007e20000000200 */
[----:B------:R-:W-:-:S03]  /*1d80*/  IMAD.IADD R68, R116, 0x1, R104 ;  /* 0x0000000174447824 */ /* 0x000fc600078e0268 */
[----:B--2---:R-:W1:Y:S04]  /*1d90*/  LDSM.16.M88.4 R8, [R104+0x1000] ;  /* 0x001000006808783b */ /* 0x004e680000000200 */
[----:B------:R-:W2:Y:S04]  /*1da0*/  LDSM.16.M88.4 R60, [R104+0x1400] ;  /* 0x00140000683c783b */ /* 0x000ea80000000200 */
[----:B------:R-:W4:Y:S04]  /*1db0*/  LDSM.16.M88.4 R52, [R104+0x1800] ;  /* 0x001800006834783b */ /* 0x000f280000000200 */
[----:B------:R-:W5:Y:S04]  /*1dc0*/  LDSM.16.M88.4 R44, [R104+0x1c00] ;  /* 0x001c0000682c783b */ /* 0x000f680000000200 */
[----:B------:R-:W5:Y:S04]  /*1dd0*/  LDSM.16.M88.4 R36, [R104+0x2000] ;  /* 0x002000006824783b */ /* 0x000f680000000200 */
[----:B------:R-:W5:Y:S04]  /*1de0*/  LDSM.16.M88.4 R28, [R104+0x2400] ;  /* 0x00240000681c783b */ /* 0x000f680000000200 */
[----:B------:R-:W5:Y:S04]  /*1df0*/  LDSM.16.M88.4 R20, [R104+0x2800] ;  /* 0x002800006814783b */ /* 0x000f680000000200 */
[----:B------:R-:W5:Y:S01]  /*1e00*/  LDSM.16.M88.4 R104, [R104+0x2c00] ;  /* 0x002c00006868783b */ /* 0x000f620000000200 */
[----:B---3--:R-:W-:-:S03]  /*1e10*/  IADD3 R96, PT, PT, R116, R96, RZ ;  /* 0x0000006074607210 */ /* 0x008fc60007ffe0ff */
[----:B------:R-:W-:Y:S04]  /*1e20*/  LDSM.16.M88.4 R100, [R68+0x1000] ;  /* 0x001000004464783b */ /* 0x000fe80000000200 */
[----:B------:R-:W-:Y:S04]  /*1e30*/  LDSM.16.M88.4 R92, [R68+0x1400] ;  /* 0x00140000445c783b */ /* 0x000fe80000000200 */
[----:B------:R-:W-:Y:S04]  /*1e40*/  LDSM.16.M88.4 R88, [R68+0x1800] ;  /* 0x001800004458783b */ /* 0x000fe80000000200 */
[----:B------:R-:W-:Y:S04]  /*1e50*/  LDSM.16.M88.4 R84, [R68+0x1c00] ;  /* 0x001c00004454783b */ /* 0x000fe80000000200 */
[----:B------:R-:W-:Y:S04]  /*1e60*/  LDSM.16.M88.4 R80, [R68+0x2000] ;  /* 0x002000004450783b */ /* 0x000fe80000000200 */
[----:B------:R-:W-:Y:S04]  /*1e70*/  LDSM.16.M88.4 R76, [R68+0x2400] ;  /* 0x00240000444c783b */ /* 0x000fe80000000200 */
[----:B------:R-:W-:Y:S04]  /*1e80*/  LDSM.16.M88.4 R72, [R68+0x2800] ;  /* 0x002800004448783b */ /* 0x000fe80000000200 */
[----:B------:R-:W3:Y:S04]  /*1e90*/  LDSM.16.M88.4 R96, [R96] ;  /* 0x000000006060783b */ /* 0x000ee80000000200 */
[----:B------:R-:W3:Y:S01]  /*1ea0*/  LDSM.16.M88.4 R68, [R68+0x2c00] ;  /* 0x002c00004444783b */ /* 0x000ee20000000200 */
[C---:B-1----:R-:W-:Y:S03]  /*1eb0*/  HMMA.16816.F32 R4, R12.reuse, R8, RZ ;  /* 0x000000080c04723c */ /* 0x042fe600000018ff */
[----:B------:R-:W0:Y:S05]  /*1ec0*/  LDGDEPBAR ;  /* 0x00000000000079af */ /* 0x000e2a0000000000 */
[----:B--2---:R-:W-:Y:S01]  /*1ed0*/  HMMA.16816.F32 R64, R12, R60, RZ ;  /* 0x0000003c0c40723c */ /* 0x004fe200000018ff */
[----:B------:R-:W-:-:S07]  /*1ee0*/  VIADD R148, R111, 0xffffffff ;  /* 0xffffffff6f947836 */ /* 0x000fce0000000000 */
[C---:B----4-:R-:W-:Y:S08]  /*1ef0*/  HMMA.16816.F32 R56, R12.reuse, R52, RZ ;  /* 0x000000340c38723c */ /* 0x050ff000000018ff */
[----:B-----5:R-:W-:Y:S01]  /*1f00*/  HMMA.16816.F32 R48, R12, R44, RZ ;  /* 0x0000002c0c30723c */ /* 0x020fe200000018ff */
[----:B------:R-:W-:Y:S01]  /*1f10*/  LOP3.LUT R161, R161, R160, RZ, 0x3c, !PT ;  /* 0x000000a0a1a17212 */ /* 0x000fe200078e3cff */
[----:B------:R-:W-:Y:S01]  /*1f20*/  BSSY.RECONVERGENT B1, `(.L_x_8323) ;  /* 0x0000084000017945 */ /* 0x000fe20003800200 */
[----:B------:R-:W-:-:S05]  /*1f30*/  DEPBAR.LE SB0, 0x0 ;  /* 0x000080000000791a */ /* 0x000fca0000000000 */
        /* <DEDUP_REMOVED lines=12> */
[----:B------:R-:W-:-:S02]  /*2000*/  ISETP.GT.AND P0, PT, R148, R140, PT ;  /* 0x0000008c9400720c */ /* 0x000fc40003f04270 */
[----:B------:R-:W-:Y:S01]  /*2010*/  LOP3.LUT R160, R161, R160, RZ, 0x3c, !PT ;  /* 0x000000a0a1a07212 */ /* 0x000fe200078e3cff */
[C---:B------:R-:W-:Y:S01]  /*2020*/  IMAD.SHL.U32 R138, R108.reuse, 0x20, RZ ;  /* 0x000000206c8a7824 */ /* 0x040fe200078e00ff */
[----:B------:R-:W-:-:S03]  /*2030*/  SHF.L.U64.HI R139, R108, 0x5, R109 ;  /* 0x000000056c8b7819 */ /* 0x000fc6000001026d */
[----:B---3--:R-:W-:Y:S01]  /*2040*/  HMMA.16816.F32 R4, R96, R100, R4 ;  /* 0x000000646004723c */ /* 0x008fe20000001804 */
[----:B------:R-:W-:-:S07]  /*2050*/  LOP3.LUT R161, R161, R160, RZ, 0x3c, !PT ;  /* 0x000000a0a1a17212 */ /* 0x000fce00078e3cff */
        /* <DEDUP_REMOVED lines=32> */
.L_x_8326:
        /* <DEDUP_REMOVED lines=8> */
[----:B------:R-:W-:Y:S02]  /*22e0*/  LOP3.LUT R68, R68, R76, RZ, 0x3c, !PT ;  /* 0x0000004c44447212 */ /* 0x000fe400078e3cff */
[----:B------:R-:W-:Y:S02]  /*22f0*/  IADD3 R70, PT, PT, RZ, -R70, RZ ;  /* 0x80000046ff467210 */ /* 0x000fe40007ffe0ff */
[----:B------:R-:W-:-:S02]  /*2300*/  LOP3.LUT R74, R74, R76, RZ, 0x3c, !PT ;  /* 0x0000004c4a4a7212 */ /* 0x000fc400078e3cff */
[----:B------:R-:W-:Y:S02]  /*2310*/  ISETP.GE.AND P2, PT, R68, RZ, PT ;  /* 0x000000ff4400720c */ /* 0x000fe40003f46270 */
        /* <DEDUP_REMOVED lines=51> */
.L_x_8327:
[----:B------:R-:W-:Y:S05]  /*2650*/  BSYNC.RECONVERGENT B0 ;  /* 0x0000000000007941 */ /* 0x000fea0003800200 */
.L_x_8325:
        /* <DEDUP_REMOVED lines=16> */
.L_x_8324:
[----:B------:R-:W-:Y:S05]  /*2760*/  BSYNC.RECONVERGENT B1 ;  /* 0x0000000000017941 */ /* 0x000fea0003800200 */
.L_x_8323:
        /* <DEDUP_REMOVED lines=33> */
[----:B------:R-:W-:Y:S01]  /*2980*/  IADD3 R111, PT, PT, R111, -0x2, RZ ;  /* 0xfffffffe6f6f7810 */ /* 0x000fe20007ffe0ff */
        /* <DEDUP_REMOVED lines=32> */
[--C-:B------:R-:W-:Y:S01]  /*2b90*/  FFMA.FTZ R94, R38, R88, -R87.reuse ;  /* 0x00000058265e7223 */ /* 0x100fe20000010857 */
        /* <DEDUP_REMOVED lines=10> */
[-CC-:B------:R-:W-:Y:S01]  /*2c40*/  FFMA.FTZ R18, R18, R88.reuse, -R87.reuse ;  /* 0x0000005812127223 */ /* 0x180fe20000010857 */
[-CC-:B------:R-:W-:Y:S01]  /*2c50*/  FFMA.FTZ R19, R19, R88.reuse, -R87.reuse ;  /* 0x0000005813137223 */ /* 0x180fe20000010857 */
[----:B------:R-:W-:-:S02]  /*2c60*/  FFMA.FTZ R159, R15, R88, -R87 ;  /* 0x000000580f9f7223 */ /* 0x000fc40000010857 */
        /* <DEDUP_REMOVED lines=11> */
[----:B------:R-:W-:Y:S02]  /*2d20*/  FSEL R101, R101, RZ, P0 ;  /* 0x000000ff65657208 */ /* 0x000fe40000000000 */
[----:B------:R-:W-:-:S03]  /*2d30*/  ISETP.GE.AND P0, PT, R111, R140, PT ;  /* 0x0000008c6f00720c */ /* 0x000fc60003f06270 */
[-CC-:B------:R-:W-:Y:S01]  /*2d40*/  FFMA.FTZ R30, R4, R88.reuse, -R101.reuse ;  /* 0x00000058041e7223 */ /* 0x180fe20000010865 */
[----:B------:R-:W-:Y:S01]  /*2d50*/  LOP3.LUT R4, R117, 0x120, R118, 0xf8, !PT ;  /* 0x0000012075047812 */ /* 0x000fe200078ef876 */
[-CC-:B------:R-:W-:Y:S01]  /*2d60*/  FFMA.FTZ R31, R5, R88.reuse, -R101.reuse ;  /* 0x00000058051f7223 */ /* 0x180fe20000010865 */
[-CC-:B------:R-:W-:Y:S01]  /*2d70*/  FFMA.FTZ R120, R8, R88.reuse, -R101.reuse ;  /* 0x0000005808787223 */ /* 0x180fe20000010865 */
[-CC-:B------:R-:W-:Y:S01]  /*2d80*/  FFMA.FTZ R123, R9, R88.reuse, -R101.reuse ;  /* 0x00000058097b7223 */ /* 0x180fe20000010865 */
        /* <DEDUP_REMOVED lines=24> */
[----:B------:R-:W-:-:S02]  /*2f10*/  FFMA.FTZ R164, R13, R88, -R101 ;  /* 0x000000580da47223 */ /* 0x000fc40000010865 */
[----:B------:R-:W1:Y:S01]  /*2f20*/  MUFU.EX2 R123, R123 ;  /* 0x0000007b007b7308 */ /* 0x000e620000000800 */
[----:B---3--:R-:W-:-:S07]  /*2f30*/  F2FP.F16.F32.PACK_AB R76, R31, R30 ;  /* 0x0000001e1f4c723e */ /* 0x008fce00000000ff */
[----:B------:R-:W-:Y:S08]  /*2f40*/  MUFU.EX2 R26, R26 ;  /* 0x0000001a001a7308 */ /* 0x000ff00000000800 */
[----:B------:R-:W3:Y:S01]  /*2f50*/  MUFU.EX2 R118, R118 ;  /* 0x0000007600767308 */ /* 0x000ee20000000800 */
[----:B-1----:R-:W-:-:S07]  /*2f60*/  F2FP.F16.F32.PACK_AB R78, R123, R120 ;  /* 0x000000787b4e723e */ /* 0x002fce00000000ff */
[----:B------:R-:W-:Y:S01]  /*2f70*/  MUFU.EX2 R116, R116 ;  /* 0x0000007400747308 */ /* 0x000fe20000000800 */
[C---:B------:R-:W-:Y:S07]  /*2f80*/  HMMA.16816.F32 R8, R76.reuse, R68, RZ ;  /* 0x000000444c08723c */ /* 0x040fee00000018ff */
[----:B------:R-:W1:Y:S01]  /*2f90*/  MUFU.EX2 R117, R117 ;  /* 0x0000007500757308 */ /* 0x000e620000000800 */
[C---:B------:R-:W-:Y:S07]  /*2fa0*/  HMMA.16816.F32 R64, R76.reuse, R70, RZ ;  /* 0x000000464c40723c */ /* 0x040fee00000018ff */
[----:B------:R-:W-:Y:S01]  /*2fb0*/  MUFU.EX2 R104, R104 ;  /* 0x0000006800687308 */ /* 0x000fe20000000800 */
[C---:B--2---:R-:W-:Y:S07]  /*2fc0*/  HMMA.16816.F32 R68, R76.reuse, R72, RZ ;  /* 0x000000484c44723c */ /* 0x044fee00000018ff */
[----:B------:R-:W2:Y:S01]  /*2fd0*/  MUFU.EX2 R83, R83 ;  /* 0x0000005300537308 */ /* 0x000ea20000000800 */
[----:B------:R-:W-:Y:S01]  /*2fe0*/  HMMA.16816.F32 R72, R76, R74, RZ ;  /* 0x0000004a4c48723c */ /* 0x000fe200000018ff */
[----:B---3--:R-:W-:-:S02]  /*2ff0*/  F2FP.F16.F32.PACK_AB R76, R118, R26 ;  /* 0x0000001a764c723e */ /* 0x008fc400000000ff */
[C---:B------:R-:W-:Y:S01]  /*3000*/  F2FP.F16.F32.PACK_AB R77, R108.reuse, R109 ;  /* 0x0000006d6c4d723e */ /* 0x040fe200000000ff */
[----:B------:R-:W-:Y:S01]  /*3010*/  FADD.FTZ R108, R108, R113 ;  /* 0x000000716c6c7221 */ /* 0x000fe20000010000 */
[----:B-1----:R-:W-:Y:S02]  /*3020*/  F2FP.F16.F32.PACK_AB R78, R117, R116 ;  /* 0x00000074754e723e */ /* 0x002fe400000000ff */
[----:B------:R-:W-:Y:S01]  /*3030*/  F2FP.F16.F32.PACK_AB R79, R107, R105 ;  /* 0x000000696b4f723e */ /* 0x000fe200000000ff */
[----:B------:R-:W-:Y:S01]  /*3040*/  MUFU.EX2 R103, R103 ;  /* 0x0000006700677308 */ /* 0x000fe20000000800 */
[----:B------:R-:W-:-:S04]  /*3050*/  FADD.FTZ R108, R105, R108 ;  /* 0x0000006c696c7221 */ /* 0x000fc80000010000 */
[----:B------:R-:W-:Y:S01]  /*3060*/  FADD.FTZ R107, R107, R108 ;  /* 0x0000006c6b6b7221 */ /* 0x000fe20000010000 */
[----:B----4-:R-:W-:Y:S02]  /*3070*/  HMMA.16816.F32 R8, R76, R4, R8 ;  /* 0x000000044c08723c */ /* 0x010fe40000001808 */
[----:B------:R-:W1:Y:S01]  /*3080*/  MUFU.EX2 R82, R82 ;  /* 0x0000005200527308 */ /* 0x000e620000000800 */
[----:B--2---:R-:W-:Y:S01]  /*3090*/  F2FP.F16.F32.PACK_AB R53, R83, R104 ;  /* 0x000000685335723e */ /* 0x004fe200000000ff */
[----:B------:R-:W-:-:S04]  /*30a0*/  FADD.FTZ R107, R104, R107 ;  /* 0x0000006b686b7221 */ /* 0x000fc80000010000 */
[----:B------:R-:W-:Y:S01]  /*30b0*/  HMMA.16816.F32 R64, R76, R6, R64 ;  /* 0x000000064c40723c */ /* 0x000fe20000001840 */
[----:B------:R-:W2:Y:S01]  /*30c0*/  LDSM.16.MT88.4 R4, [R102+0x3800] ;  /* 0x003800006604783b */ /* 0x000ea20000004200 */
[----:B------:R-:W-:Y:S01]  /*30d0*/  MUFU.EX2 R119, R119 ;  /* 0x0000007700777308 */ /* 0x000fe20000000800 */
[----:B------:R-:W-:-:S05]  /*30e0*/  FADD.FTZ R107, R83, R107 ;  /* 0x0000006b536b7221 */ /* 0x000fca0000010000 */
[----:B-----5:R-:W-:Y:S01]  /*30f0*/  HMMA.16816.F32 R68, R76, R60, R68 ;  /* 0x0000003c4c44723c */ /* 0x020fe20000001844 */
[-CC-:B------:R-:W-:Y:S01]  /*3100*/  FFMA.FTZ R60, R48, R88.reuse, -R101.reuse ;  /* 0x00000058303c7223 */ /* 0x180fe20000010865 */
        /* <DEDUP_REMOVED lines=13> */
[C---:B------:R-:W-:Y:S01]  /*31e0*/  HMMA.16816.F32 R8, R52.reuse, R56, R8 ;  /* 0x000000383408723c */ /* 0x040fe20000001808 */
        /* <DEDUP_REMOVED lines=19> */
[----:B------:R-:W-:Y:S01]  /*3320*/  MUFU.EX2 R98, R98 ;  /* 0x0000006200627308 */ /* 0x000fe20000000800 */
[----:B--2---:R-:W-:-:S07]  /*3330*/  F2FP.F16.F32.PACK_AB R42, R57, R61 ;  /* 0x0000003d392a723e */ /* 0x004fce00000000ff */
[----:B------:R-:W2:Y:S01]  /*3340*/  MUFU.EX2 R96, R96 ;  /* 0x0000006000607308 */ /* 0x000ea20000000800 */
[----:B----4-:R-:W-:-:S07]  /*3350*/  F2FP.F16.F32.PACK_AB R41, R80, R81 ;  /* 0x000000515029723e */ /* 0x010fce00000000ff */
[C---:B-1----:R-:W-:Y:S01]  /*3360*/  HMMA.16816.F32 R8, R40.reuse, R48, R8 ;  /* 0x000000302808723c */ /* 0x042fe20000001808 */
[-CC-:B------:R-:W-:Y:S01]  /*3370*/  FFMA.FTZ R48, R37, R88.reuse, -R101.reuse ;  /* 0x0000005825307223 */ /* 0x180fe20000010865 */
[----:B------:R-:W-:Y:S01]  /*3380*/  MUFU.EX2 R94, R94 ;  /* 0x0000005e005e7308 */ /* 0x000fe20000000800 */
[----:B------:R-:W1:Y:S05]  /*3390*/  LDSM.16.MT88.4 R36, [R102+0x4000] ;  /* 0x004000006624783b */ /* 0x000e6a0000004200 */
[----:B---3--:R-:W-:Y:S01]  /*33a0*/  HMMA.16816.F32 R68, R40, R44, R68 ;  /* 0x0000002c2844723c */ /* 0x008fe20000001844 */
[-CC-:B------:R-:W-:Y:S01]  /*33b0*/  FFMA.FTZ R44, R32, R88.reuse, -R101.reuse ;  /* 0x00000058202c7223 */ /* 0x180fe20000010865 */
[----:B------:R-:W3:Y:S01]  /*33c0*/  MUFU.EX2 R95, R95 ;  /* 0x0000005f005f7308 */ /* 0x000ee20000000800 */
[----:B------:R-:W4:Y:S01]  /*33d0*/  LDSM.16.MT88.4 R32, [R130+0x4400] ;  /* 0x004400008220783b */ /* 0x000f220000004200 */
[----:B------:R-:W-:-:S04]  /*33e0*/  FFMA.FTZ R45, R28, R88, -R101 ;  /* 0x000000581c2d7223 */ /* 0x000fc80000010865 */
[C---:B------:R-:W-:Y:S02]  /*33f0*/  HMMA.16816.F32 R64, R40.reuse, R50, R64 ;  /* 0x000000322840723c */ /* 0x040fe40000001840 */
[----:B------:R-:W5:Y:S06]  /*3400*/  MUFU.EX2 R58, R58 ;  /* 0x0000003a003a7308 */ /* 0x000f6c0000000800 */
[----:B------:R-:W-:Y:S01]  /*3410*/  HMMA.16816.F32 R72, R40, R46, R72 ;  /* 0x0000002e2848723c */ /* 0x000fe20000001848 */
[----:B--2---:R-:W-:Y:S01]  /*3420*/  F2FP.F16.F32.PACK_AB R41, R96, R98 ;  /* 0x000000626029723e */ /* 0x004fe200000000ff */
[----:B------:R-:W-:Y:S01]  /*3430*/  MUFU.EX2 R53, R53 ;  /* 0x0000003500357308 */ /* 0x000fe20000000800 */
[----:B---3--:R-:W-:Y:S01]  /*3440*/  F2FP.F16.F32.PACK_AB R43, R95, R94 ;  /* 0x0000005e5f2b723e */ /* 0x008fe200000000ff */
[----:B------:R-:W-:-:S06]  /*3450*/  FFMA.FTZ R47, R29, R88, -R101 ;  /* 0x000000581d2f7223 */ /* 0x000fcc0000010865 */
[----:B------:R-:W2:Y:S01]  /*3460*/  MUFU.EX2 R48, R48 ;  /* 0x0000003000307308 */ /* 0x000ea20000000800 */
[----:B-----5:R-:W-:-:S07]  /*3470*/  F2FP.F16.F32.PACK_AB R40, R52, R58 ;  /* 0x0000003a3428723e */ /* 0x020fce00000000ff */
[----:B------:R-:W-:Y:S08]  /*3480*/  MUFU.EX2 R93, R93 ;  /* 0x0000005d005d7308 */ /* 0x000ff00000000800 */
[----:B------:R-:W3:Y:S01]  /*3490*/  MUFU.EX2 R92, R92 ;  /* 0x0000005c005c7308 */ /* 0x000ee20000000800 */
[----:B--2---:R-:W-:-:S07]  /*34a0*/  F2FP.F16.F32.PACK_AB R42, R48, R53 ;  /* 0x00000035302a723e */ /* 0x004fce00000000ff */
[C---:B-1----:R-:W-:Y:S01]  /*34b0*/  HMMA.16816.F32 R68, R40.reuse, R36, R68 ;  /* 0x000000242844723c */ /* 0x042fe20000001844 */
[-C--:B------:R-:W-:Y:S01]  /*34c0*/  FFMA.FTZ R36, R14, R88.reuse, -R87 ;  /* 0x000000580e247223 */ /* 0x080fe20000010857 */
[----:B------:R-:W-:Y:S01]  /*34d0*/  FADD.FTZ R14, R30, R31 ;  /* 0x0000001f1e0e7221 */ /* 0x000fe20000010000 */
[----:B------:R-:W-:Y:S01]  /*34e0*/  MUFU.EX2 R90, R90 ;  /* 0x0000005a005a7308 */ /* 0x000fe20000000800 */
[----:B------:R-:W-:Y:S02]  /*34f0*/  FFMA.FTZ R37, R24, R88, -R101 ;  /* 0x0000005818257223 */ /* 0x000fe40000010865 */
[----:B------:R-:W-:Y:S02]  /*3500*/  FADD.FTZ R14, R120, R14 ;  /* 0x0000000e780e7221 */ /* 0x000fe40000010000 */
[----:B------:R-:W-:Y:S01]  /*3510*/  HMMA.16816.F32 R8, R40, R4, R8 ;  /* 0x000000042808723c */ /* 0x000fe20000001808 */
[----:B---3--:R-:W-:Y:S01]  /*3520*/  F2FP.F16.F32.PACK_AB R29, R92, R93 ;  /* 0x0000005d5c1d723e */ /* 0x008fe200000000ff */
        /* <DEDUP_REMOVED lines=29> */
[----:B------:R1:W-:Y:S01]  /*3700*/  MUFU.EX2 R32, R25 ;  /* 0x0000001900207308 */ /* 0x0003e20000000800 */
[----:B------:R-:W-:Y:S01]  /*3710*/  FFMA.FTZ R33, R20, R88, -R101 ;  /* 0x0000005814217223 */ /* 0x000fe20000010865 */
[----:B------:R-:W-:-:S04]  /*3720*/  FADD.FTZ R53, R53, R57 ;  /* 0x0000003935357221 */ /* 0x000fc80000010000 */
[----:B------:R-:W-:Y:S01]  /*3730*/  FADD.FTZ R53, R48, R53 ;  /* 0x0000003530357221 */ /* 0x000fe20000010000 */
[----:B------:R-:W-:Y:S01]  /*3740*/  HMMA.16816.F32 R64, R28, R34, R64 ;  /* 0x000000221c40723c */ /* 0x000fe20000001840 */
[----:B------:R-:W-:Y:S01]  /*3750*/  FFMA.FTZ R34, R21, R88, -R101 ;  /* 0x0000005815227223 */ /* 0x000fe20000010865 */
[----:B------:R-:W-:Y:S01]  /*3760*/  MUFU.EX2 R106, R106 ;  /* 0x0000006a006a7308 */ /* 0x000fe20000000800 */
[----:B------:R-:W-:Y:S01]  /*3770*/  LDSM.16.MT88.4 R20, [R102+0x4800] ;  /* 0x004800006614783b */ /* 0x000fe20000004200 */
[----:B------:R-:W-:-:S04]  /*3780*/  FADD.FTZ R53, R44, R53 ;  /* 0x000000352c357221 */ /* 0x000fc80000010000 */
[----:B--2---:R-:W-:Y:S01]  /*3790*/  HMMA.16816.F32 R68, R28, R4, R68 ;  /* 0x000000041c44723c */ /* 0x004fe20000001844 */
[----:B---3--:R-:W-:Y:S01]  /*37a0*/  F2FP.F16.F32.PACK_AB R5, R97, R89 ;  /* 0x000000596105723e */ /* 0x008fe200000000ff */
[----:B-1----:R-:W1:Y:S01]  /*37b0*/  LDSM.16.MT88.4 R24, [R130+0x4800] ;  /* 0x004800008218783b */ /* 0x002e620000004200 */
[----:B------:R-:W2:Y:S01]  /*37c0*/  MUFU.EX2 R56, R56 ;  /* 0x0000003800387308 */ /* 0x000ea20000000800 */
[----:B------:R-:W-:-:S04]  /*37d0*/  FADD.FTZ R46, R46, R53 ;  /* 0x000000352e2e7221 */ /* 0x000fc80000010000 */
[----:B------:R-:W-:Y:S01]  /*37e0*/  HMMA.16816.F32 R72, R28, R6, R72 ;  /* 0x000000061c48723c */ /* 0x000fe20000001848 */
[----:B------:R-:W-:Y:S01]  /*37f0*/  FFMA.FTZ R28, R12, R88, -R101 ;  /* 0x000000580c1c7223 */ /* 0x000fe20000010865 */
[----:B------:R-:W-:Y:S01]  /*3800*/  FADD.FTZ R12, R81, R103 ;  /* 0x00000067510c7221 */ /* 0x000fe20000010000 */
[----:B------:R-:W3:Y:S01]  /*3810*/  MUFU.EX2 R37, R37 ;  /* 0x0000002500257308 */ /* 0x000ee20000000800 */
[----:B------:R-:W-:Y:S02]  /*3820*/  FADD.FTZ R46, R45, R46 ;  /* 0x0000002e2d2e7221 */ /* 0x000fe40000010000 */
[----:B------:R-:W-:Y:S02]  /*3830*/  FADD.FTZ R12, R80, R12 ;  /* 0x0000000c500c7221 */ /* 0x000fe40000010000 */
[----:B------:R-:W-:Y:S02]  /*3840*/  FADD.FTZ R47, R47, R46 ;  /* 0x0000002e2f2f7221 */ /* 0x000fe40000010000 */
[----:B------:R-:W-:Y:S01]  /*3850*/  FADD.FTZ R12, R99, R12 ;  /* 0x0000000c630c7221 */ /* 0x000fe20000010000 */
[----:B------:R-:W4:Y:S01]  /*3860*/  MUFU.EX2 R33, R33 ;  /* 0x0000002100217308 */ /* 0x000f220000000800 */
[----:B--2---:R-:W-:-:S02]  /*3870*/  F2FP.F16.F32.PACK_AB R7, R56, R106 ;  /* 0x0000006a3807723e */ /* 0x004fc400000000ff */
[----:B------:R-:W-:-:S04]  /*3880*/  FADD.FTZ R100, R100, R12 ;  /* 0x0000000c64647221 */ /* 0x000fc80000010000 */
[----:B------:R-:W-:Y:S01]  /*3890*/  FADD.FTZ R100, R98, R100 ;  /* 0x0000006462647221 */ /* 0x000fe20000010000 */
[----:B------:R-:W2:Y:S01]  /*38a0*/  MUFU.EX2 R34, R34 ;  /* 0x0000002200227308 */ /* 0x000ea20000000800 */
[----:B---3--:R-:W-:Y:S01]  /*38b0*/  F2FP.F16.F32.PACK_AB R4, R32, R37 ;  /* 0x000000252004723e */ /* 0x008fe200000000ff */
[----:B------:R-:W-:Y:S01]  /*38c0*/  FADD.FTZ R47, R37, R47 ;  /* 0x0000002f252f7221 */ /* 0x000fe20000010000 */
[----:B------:R-:W-:-:S03]  /*38d0*/  FADD.FTZ R100, R96, R100 ;  /* 0x0000006460647221 */ /* 0x000fc60000010000 */
[----:B------:R-:W-:Y:S01]  /*38e0*/  FADD.FTZ R32, R32, R47 ;  /* 0x0000002f20207221 */ /* 0x000fe20000010000 */
[----:B------:R-:W-:Y:S01]  /*38f0*/  FADD.FTZ R100, R94, R100 ;  /* 0x000000645e647221 */ /* 0x000fe20000010000 */
[----:B------:R-:W-:Y:S02]  /*3900*/  MUFU.EX2 R18, R18 ;  /* 0x0000001200127308 */ /* 0x000fe40000000800 */
[----:B----4-:R-:W-:Y:S01]  /*3910*/  FADD.FTZ R32, R33, R32 ;  /* 0x0000002021207221 */ /* 0x010fe20000010000 */
[----:B------:R-:W-:-:S04]  /*3920*/  FADD.FTZ R95, R95, R100 ;  /* 0x000000645f5f7221 */ /* 0x000fc80000010000 */
[----:B------:R-:W-:Y:S01]  /*3930*/  FADD.FTZ R95, R93, R95 ;  /* 0x0000005f5d5f7221 */ /* 0x000fe20000010000 */
[----:B------:R-:W3:Y:S01]  /*3940*/  MUFU.EX2 R16, R16 ;  /* 0x0000001000107308 */ /* 0x000ee20000000800 */
[C---:B--2---:R-:W-:Y:S01]  /*3950*/  F2FP.F16.F32.PACK_AB R6, R34.reuse, R33 ;  /* 0x000000212206723e */ /* 0x044fe200000000ff */
[----:B------:R-:W-:Y:S01]  /*3960*/  FADD.FTZ R34, R34, R32 ;  /* 0x0000002022227221 */ /* 0x000fe20000010000 */
[----:B------:R-:W-:-:S04]  /*3970*/  FADD.FTZ R92, R92, R95 ;  /* 0x0000005f5c5c7221 */ /* 0x000fc80000010000 */
[----:B------:R-:W-:Y:S01]  /*3980*/  FADD.FTZ R92, R90, R92 ;  /* 0x0000005c5a5c7221 */ /* 0x000fe20000010000 */
[----:B-1----:R-:W-:Y:S01]  /*3990*/  HMMA.16816.F32 R80, R4, R24, R8 ;  /* 0x000000180450723c */ /* 0x002fe20000001808 */
[----:B------:R-:W1:Y:S01]  /*39a0*/  LDSM.16.MT88.4 R8, [R102+0x4c00] ;  /* 0x004c00006608783b */ /* 0x000e620000004200 */
[----:B------:R-:W2:Y:S01]  /*39b0*/  MUFU.EX2 R19, R19 ;  /* 0x0000001300137308 */ /* 0x000ea20000000800 */
[----:B------:R-:W-:-:S04]  /*39c0*/  FADD.FTZ R91, R91, R92 ;  /* 0x0000005c5b5b7221 */ /* 0x000fc80000010000 */
[----:B------:R-:W-:Y:S01]  /*39d0*/  FADD.FTZ R91, R89, R91 ;  /* 0x0000005b595b7221 */ /* 0x000fe20000010000 */
[----:B------:R-:W-:Y:S01]  /*39e0*/  HMMA.16816.F32 R64, R4, R26, R64 ;  /* 0x0000001a0440723c */ /* 0x000fe20000001840 */
[----:B---3--:R-:W-:Y:S01]  /*39f0*/  FADD.FTZ R34, R16, R34 ;  /* 0x0000002210227221 */ /* 0x008fe20000010000 */
[----:B------:R-:W3:Y:S01]  /*3a00*/  MUFU.EX2 R36, R36 ;  /* 0x0000002400247308 */ /* 0x000ee20000000800 */
[----:B------:R-:W-:-:S04]  /*3a10*/  FADD.FTZ R97, R97, R91 ;  /* 0x0000005b61617221 */ /* 0x000fc80000010000 */
[----:B------:R-:W-:Y:S01]  /*3a20*/  FADD.FTZ R97, R106, R97 ;  /* 0x000000616a617221 */ /* 0x000fe20000010000 */
[----:B------:R-:W-:Y:S02]  /*3a30*/  HMMA.16816.F32 R68, R4, R20, R68 ;  /* 0x000000140444723c */ /* 0x000fe40000001844 */
[----:B------:R-:W4:Y:S01]  /*3a40*/  MUFU.EX2 R17, R17 ;  /* 0x0000001100117308 */ /* 0x000f220000000800 */
[----:B------:R-:W-:Y:S01]  /*3a50*/  FADD.FTZ R56, R56, R97 ;  /* 0x0000006138387221 */ /* 0x000fe20000010000 */
[----:B--2---:R-:W-:-:S03]  /*3a60*/  F2FP.F16.F32.PACK_AB R13, R19, R18 ;  /* 0x00000012130d723e */ /* 0x004fc600000000ff */
[----:B------:R-:W-:Y:S01]  /*3a70*/  FADD.FTZ R56, R18, R56 ;  /* 0x0000003812387221 */ /* 0x000fe20000010000 */
[----:B------:R-:W-:Y:S02]  /*3a80*/  HMMA.16816.F32 R4, R4, R22, R72 ;  /* 0x000000160404723c */ /* 0x000fe40000001848 */
[----:B------:R-:W2:Y:S01]  /*3a90*/  MUFU.EX2 R28, R28 ;  /* 0x0000001c001c7308 */ /* 0x000ea20000000800 */
[----:B------:R-:W-:-:S04]  /*3aa0*/  FADD.FTZ R56, R19, R56 ;  /* 0x0000003813387221 */ /* 0x000fc80000010000 */
[----:B---3--:R-:W-:-:S03]  /*3ab0*/  FADD.FTZ R56, R36, R56 ;  /* 0x0000003824387221 */ /* 0x008fc60000010000 */
[----:B------:R-:W3:Y:S01]  /*3ac0*/  MUFU.EX2 R164, R164 ;  /* 0x000000a400a47308 */ /* 0x000ee20000000800 */
[C---:B----4-:R-:W-:Y:S01]  /*3ad0*/  F2FP.F16.F32.PACK_AB R12, R17.reuse, R16 ;  /* 0x00000010110c723e */ /* 0x050fe200000000ff */
[----:B------:R-:W-:-:S06]  /*3ae0*/  FADD.FTZ R34, R17, R34 ;  /* 0x0000002211227221 */ /* 0x000fcc0000010000 */
[----:B------:R-:W4:Y:S01]  /*3af0*/  MUFU.EX2 R159, R159 ;  /* 0x0000009f009f7308 */ /* 0x000f220000000800 */
[----:B--2---:R-:W-:Y:S01]  /*3b00*/  FADD.FTZ R34, R28, R34 ;  /* 0x000000221c227221 */ /* 0x004fe20000010000 */
[----:B---3--:R-:W-:-:S03]  /*3b10*/  F2FP.F16.F32.PACK_AB R14, R164, R28 ;  /* 0x0000001ca40e723e */ /* 0x008fc600000000ff */
[----:B------:R-:W-:Y:S01]  /*3b20*/  FADD.FTZ R164, R164, R34 ;  /* 0x00000022a4a47221 */ /* 0x000fe20000010000 */
[C---:B----4-:R-:W-:Y:S01]  /*3b30*/  F2FP.F16.F32.PACK_AB R15, R159.reuse, R36 ;  /* 0x000000249f0f723e */ /* 0x050fe200000000ff */
[----:B------:R-:W-:-:S06]  /*3b40*/  FADD.FTZ R159, R159, R56 ;  /* 0x000000389f9f7221 */ /* 0x000fcc0000010000 */
        /* <DEDUP_REMOVED lines=12> */
[----:B------:R-:W-:Y:S01]  /*3c10*/  MOV R87, R0 ;  /* 0x0000000000577202 */ /* 0x000fe20000000f00 */
[C---:B------:R-:W-:Y:S01]  /*3c20*/  VIADD R154, R130.reuse, 0x3020 ;  /* 0x00003020829a7836 */ /* 0x040fe20000000000 */
[----:B------:R-:W-:-:S09]  /*3c30*/  IADD3 R158, PT, PT, R130, 0x3000, RZ ;  /* 0x00003000829e7810 */ /* 0x000fd20007ffe0ff */
.L_x_8335:
        /* <DEDUP_REMOVED lines=78> */
.L_x_8330:
[----:B------:R-:W-:Y:S05]  /*4120*/  BSYNC.RECONVERGENT B0 ;  /* 0x0000000000007941 */ /* 0x000fea0003800200 */
.L_x_8329:
[----:B------:R-:W1:Y:S01]  /*4130*/  S2UR UR6, SR_CgaCtaId ;  /* 0x00000000000679c3 */ /* 0x000e620000008800 */
[C---:B------:R-:W-:Y:S01]  /*4140*/  IMAD.SHL.U32 R150, R129.reuse, 0x8, RZ ;  /* 0x0000000881967824 */ /* 0x040fe200078e00ff */
[C---:B------:R-:W-:Y:S01]  /*4150*/  LOP3.LUT R149, R129.reuse, 0x18, RZ, 0xc0, !PT ;  /* 0x0000001881957812 */ /* 0x040fe200078ec0ff */
[----:B------:R-:W-:Y:S01]  /*4160*/  UMOV UR7, 0x400 ;  /* 0x0000040000077882 */ /* 0x000fe20000000000 */
[----:B------:R-:W-:Y:S01]  /*4170*/  IMAD.SHL.U32 R132, R129, 0x10, RZ ;  /* 0x0000001081847824 */ /* 0x000fe200078e00ff */
[----:B------:R-:W-:Y:S01]  /*4180*/  IADD3 R10, P0, PT, R155, R145, RZ ;  /* 0x000000919b0a7210 */ /* 0x000fe20007f1e0ff */
[--C-:B------:R-:W-:Y:S01]  /*4190*/  IMAD.MOV.U32 R9, RZ, RZ, R144.reuse ;  /* 0x000000ffff097224 */ /* 0x100fe200078e0090 */
[C---:B------:R-:W-:Y:S01]  /*41a0*/  LOP3.LUT R0, R150.reuse, 0xc0, RZ, 0xc0, !PT ;  /* 0x000000c096007812 */ /* 0x040fe200078ec0ff */
[C---:B------:R-:W-:Y:S01]  /*41b0*/  IMAD.SHL.U32 R5, R129.reuse, 0x20, RZ ;  /* 0x0000002081057824 */ /* 0x040fe200078e00ff */
[----:B------:R-:W-:Y:S01]  /*41c0*/  LOP3.LUT R8, R150, 0x18, RZ, 0xc0, !PT ;  /* 0x0000001896087812 */ /* 0x000fe200078ec0ff */
[----:B------:R-:W-:Y:S01]  /*41d0*/  IMAD.X R11, R156, 0x1, R144, P0 ;  /* 0x000000019c0b7824 */ /* 0x000fe200000e0690 */
        /* <DEDUP_REMOVED lines=8> */
[----:B------:R-:W-:Y:S01]  /*4260*/  LOP3.LUT R7, R7, R8, RZ, 0xfc, !PT ;  /* 0x0000000807077212 */ /* 0x000fe200078efcff */
[----:B------:R-:W-:Y:S01]  /*4270*/  IMAD.MOV.U32 R8, RZ, RZ, R145 ;  /* 0x000000ffff087224 */ /* 0x000fe200078e0091 */
[----:B------:R-:W-:Y:S02]  /*4280*/  LOP3.LUT R132, R132, 0x3e00, RZ, 0xc0, !PT ;  /* 0x00003e0084847812 */ /* 0x000fe400078ec0ff */
[----:B------:R-:W-:Y:S01]  /*4290*/  SHF.R.U32.HI R133, RZ, 0x1, R129 ;  /* 0x00000001ff857819 */ /* 0x000fe20000011681 */
[----:B-1----:R-:W-:Y:S01]  /*42a0*/  ULEA UR6, UR6, UR7, 0x18 ;  /* 0x0000000706067291 */ /* 0x002fe2000f8ec0ff */
[--C-:B------:R-:W-:Y:S02]  /*42b0*/  LOP3.LUT R4, R132, 0x20, R5.reuse, 0xf8, !PT ;  /* 0x0000002084047812 */ /* 0x100fe400078ef805 */
[----:B------:R-:W-:Y:S02]  /*42c0*/  LOP3.LUT R88, R129, 0x8, RZ, 0xc0, !PT ;  /* 0x0000000881587812 */ /* 0x000fe400078ec0ff */
[----:B------:R-:W-:Y:S01]  /*42d0*/  LOP3.LUT R0, R133, 0x8, RZ, 0xc0, !PT ;  /* 0x0000000885007812 */ /* 0x000fe200078ec0ff */
[----:B------:R-:W-:Y:S01]  /*42e0*/  IMAD.U32 R131, RZ, RZ, UR6 ;  /* 0x00000006ff837e24 */ /* 0x000fe2000f8e00ff */
[--C-:B------:R-:W-:Y:S02]  /*42f0*/  LOP3.LUT R6, R6, 0x20, R5.reuse, 0xf8, !PT ;  /* 0x0000002006067812 */ /* 0x100fe400078ef805 */
[----:B------:R-:W-:Y:S01]  /*4300*/  LOP3.LUT R4, R4, 0x100, R5, 0xf8, !PT ;  /* 0x0000010004047812 */ /* 0x000fe200078ef805 */
[----:B------:R-:W-:Y:S01]  /*4310*/  IMAD R84, R7, 0x2, R131 ;  /* 0x0000000207547824 */ /* 0x000fe200078e0283 */
[--C-:B------:R-:W-:Y:S02]  /*4320*/  LOP3.LUT R88, R88, 0xc0, R5.reuse, 0xf8, !PT ;  /* 0x000000c058587812 */ /* 0x100fe400078ef805 */
[----:B------:R-:W-:Y:S02]  /*4330*/  LOP3.LUT R0, R0, 0xc0, R5, 0xf8, !PT ;  /* 0x000000c000007812 */ /* 0x000fe400078ef805 */
[----:B------:R-:W-:Y:S01]  /*4340*/  @!PT LDS RZ, [RZ] ;  /* 0x00000000fffff984 */ /* 0x000fe20000000800 */
[----:B------:R-:W-:Y:S01]  /*4350*/  @!PT LDS RZ, [RZ] ;  /* 0x00000000fffff984 */ /* 0x000fe20000000800 */
[----:B------:R-:W-:Y:S01]  /*4360*/  @!PT LDS RZ, [RZ] ;  /* 0x00000000fffff984 */ /* 0x000fe20000000800 */
[----:B------:R-:W-:Y:S01]  /*4370*/  LDGSTS.E.BYPASS.LTC128B.128 [R84+0x3000], desc[UR4][R8.64] ;  /* 0x0300000008547fae */ /* 0x000fe2000b981a04 */
[----:B------:R-:W-:Y:S02]  /*4380*/  LOP3.LUT R5, R128, 0x18, RZ, 0xc0, !PT ;  /* 0x0000001880057812 */ /* 0x000fe400078ec0ff */
[----:B------:R-:W-:Y:S03]  /*4390*/  ISETP.GT.AND P2, PT, R148, R140, PT ;  /* 0x0000008c9400720c */ /* 0x000fe60003f44270 */
[----:B------:R1:W-:Y:S01]  /*43a0*/  LDGSTS.E.BYPASS.LTC128B.128 [R84+0x3800], desc[UR4][R10.64] ;  /* 0x038000000a547fae */ /* 0x0003e2000b981a04 */
[--C-:B------:R-:W-:Y:S02]  /*43b0*/  LOP3.LUT R88, R6, R88, R5.reuse, 0xf6, !PT ;  /* 0x0000005806587212 */ /* 0x100fe400078ef605 */
[----:B------:R-:W-:Y:S02]  /*43c0*/  IADD3 R6, P0, PT, R10, R134, RZ ;  /* 0x000000860a067210 */ /* 0x000fe40007f1e0ff */
[----:B------:R-:W-:Y:S01]  /*43d0*/  LOP3.LUT R0, R4, R0, R5, 0xf6, !PT ;  /* 0x0000000004007212 */ /* 0x000fe200078ef605 */
[----:B------:R-:W-:Y:S02]  /*43e0*/  IMAD R88, R88, 0x2, R131 ;  /* 0x0000000258587824 */ /* 0x000fe400078e0283 */
[----:B------:R-:W-:Y:S01]  /*43f0*/  IMAD.X R7, R11, 0x1, R135, P0 ;  /* 0x000000010b077824 */ /* 0x000fe200000e0687 */
[----:B------:R-:W-:Y:S01]  /*4400*/  IADD3 R4, P0, PT, R6, R134, RZ ;  /* 0x0000008606047210 */ /* 0x000fe20007f1e0ff */
[----:B------:R-:W-:Y:S03]  /*4410*/  IMAD R92, R0, 0x2, R131 ;  /* 0x00000002005c7824 */ /* 0x000fe600078e0283 */
[----:B------:R-:W-:Y:S01]  /*4420*/  LDGSTS.E.BYPASS.LTC128B.128 [R84+0x4000], desc[UR4][R6.64] ;  /* 0x0400000006547fae */ /* 0x000fe2000b981a04 */
[----:B------:R-:W-:Y:S01]  /*4430*/  IMAD.X R5, R7, 0x1, R135, P0 ;  /* 0x0000000107057824 */ /* 0x000fe200000e0687 */
[----:B------:R-:W-:Y:S04]  /*4440*/  LOP3.LUT P0, RZ, R129, 0x4, RZ, 0xc0, !PT ;  /* 0x0000000481ff7812 */ /* 0x000fe8000780c0ff */
[----:B------:R2:W-:Y:S01]  /*4450*/  LDGSTS.E.BYPASS.LTC128B.128 [R84+0x4800], desc[UR4][R4.64] ;  /* 0x0480000004547fae */ /* 0x0005e2000b981a04 */
[----:B------:R-:W-:Y:S05]  /*4460*/  SEL R124, R124, 0xffffffe0, !P0 ;  /* 0xffffffe07c7c7807 */ /* 0x000fea0004000000 */
[----:B------:R3:W-:Y:S06]  /*4470*/  LDSM.16.M88.4 R64, [R92] ;  /* 0x000000005c40783b */ /* 0x0007ec0000000200 */
[----:B-1----:R-:W2:Y:S06]  /*4480*/  LDSM.16.M88.4 R8, [R88+0x1000] ;  /* 0x001000005808783b */ /* 0x002eac0000000200 */
[----:B------:R-:W1:Y:S06]  /*4490*/  LDSM.16.M88.4 R16, [R88+0x1400] ;  /* 0x001400005810783b */ /* 0x000e6c0000000200 */
[----:B------:R-:W4:Y:S01]  /*44a0*/  LDSM.16.M88.4 R24, [R88+0x1800] ;  /* 0x001800005818783b */ /* 0x000f220000000200 */
[C---:B---3--:R-:W-:Y:S05]  /*44b0*/  IMAD.IADD R92, R124.reuse, 0x1, R92 ;  /* 0x000000017c5c7824 */ /* 0x048fea00078e025c */
[----:B------:R-:W0:Y:S01]  /*44c0*/  LDGDEPBAR ;  /* 0x00000000000079af */ /* 0x000e220000000000 */
[----:B------:R-:W-:Y:S05]  /*44d0*/  IMAD.IADD R124, R124, 0x1, R88 ;  /* 0x000000017c7c7824 */ /* 0x000fea00078e0258 */
[----:B------:R-:W3:Y:S06]  /*44e0*/  LDSM.16.M88.4 R32, [R88+0x1c00] ;  /* 0x001c00005820783b */ /* 0x000eec0000000200 */
[----:B------:R-:W5:Y:S06]  /*44f0*/  LDSM.16.M88.4 R40, [R88+0x2000] ;  /* 0x002000005828783b */ /* 0x000f6c0000000200 */
[----:B------:R-:W5:Y:S01]  /*4500*/  LDSM.16.M88.4 R48, [R88+0x2400] ;  /* 0x002400005830783b */ /* 0x000f620000000200 */
[C---:B--2---:R-:W-:Y:S05]  /*4510*/  HMMA.16816.F32 R4, R64.reuse, R8, RZ ;  /* 0x000000084004723c */ /* 0x044fea00000018ff */
[----:B------:R-:W2:Y:S06]  /*4520*/  LDSM.16.M88.4 R56, [R88+0x2800] ;  /* 0x002800005838783b */ /* 0x000eac0000000200 */
[----:B------:R-:W2:Y:S01]  /*4530*/  LDSM.16.M88.4 R88, [R88+0x2c00] ;  /* 0x002c00005858783b */ /* 0x000ea20000000200 */
[C---:B------:R-:W-:Y:S05]  /*4540*/  HMMA.16816.F32 R8, R64.reuse, R10, RZ ;  /* 0x0000000a4008723c */ /* 0x040fea00000018ff */
[----:B------:R-:W-:Y:S03]  /*4550*/  LDSM.16.M88.4 R92, [R92] ;  /* 0x000000005c5c783b */ /* 0x000fe60000000200 */
[C---:B-1----:R-:W-:Y:S03]  /*4560*/  HMMA.16816.F32 R12, R64.reuse, R16, RZ ;  /* 0x00000010400c723c */ /* 0x042fe600000018ff */
[----:B------:R-:W1:Y:S05]  /*4570*/  LDSM.16.M88.4 R96, [R124+0x1000] ;  /* 0x001000007c60783b */ /* 0x000e6a0000000200 */
[C---:B------:R-:W-:Y:S01]  /*4580*/  HMMA.16816.F32 R16, R64.reuse, R18, RZ ;  /* 0x000000124010723c */ /* 0x040fe200000018ff */
[----:B------:R-:W1:Y:S06]  /*4590*/  LDSM.16.M88.4 R100, [R124+0x1400] ;  /* 0x001400007c64783b */ /* 0x000e6c0000000200 */
[----:B------:R-:W1:Y:S01]  /*45a0*/  LDSM.16.M88.4 R104, [R124+0x1800] ;  /* 0x001800007c68783b */ /* 0x000e620000000200 */
[C---:B----4-:R-:W-:Y:S05]  /*45b0*/  HMMA.16816.F32 R20, R64.reuse, R24, RZ ;  /* 0x000000184014723c */ /* 0x050fea00000018ff */
[----:B------:R-:W4:Y:S03]  /*45c0*/  LDSM.16.M88.4 R108, [R124+0x1c00] ;  /* 0x001c00007c6c783b */ /* 0x000f260000000200 */
[C---:B------:R-:W-:Y:S03]  /*45d0*/  HMMA.16816.F32 R24, R64.reuse, R26, RZ ;  /* 0x0000001a4018723c */ /* 0x040fe600000018ff */
[----:B------:R-:W4:Y:S05]  /*45e0*/  LDSM.16.M88.4 R112, [R124+0x2000] ;  /* 0x002000007c70783b */ /* 0x000f2a0000000200 */
[C---:B---3--:R-:W-:Y:S01]  /*45f0*/  HMMA.16816.F32 R28, R64.reuse, R32, RZ ;  /* 0x00000020401c723c */ /* 0x048fe200000018ff */
[----:B------:R-:W3:Y:S06]  /*4600*/  LDSM.16.M88.4 R116, [R124+0x2400] ;  /* 0x002400007c74783b */ /* 0x000eec0000000200 */
[----:B------:R-:W3:Y:S01]  /*4610*/  LDSM.16.M88.4 R120, [R124+0x2800] ;  /* 0x002800007c78783b */ /* 0x000ee20000000200 */
[C---:B------:R-:W-:Y:S05]  /*4620*/  HMMA.16816.F32 R32, R64.reuse, R34, RZ ;  /* 0x000000224020723c */ /* 0x040fea00000018ff */
[----:B------:R-:W3:Y:S03]  /*4630*/  LDSM.16.M88.4 R124, [R124+0x2c00] ;  /* 0x002c00007c7c783b */ /* 0x000ee60000000200 */
[C---:B-----5:R-:W-:Y:S01]  /*4640*/  HMMA.16816.F32 R36, R64.reuse, R40, RZ ;  /* 0x000000284024723c */ /* 0x060fe200000018ff */
[----:B------:R-:W-:Y:S04]  /*4650*/  DEPBAR.LE SB0, 0x0 ;  /* 0x000080000000791a */ /* 0x000fe80000000000 */
[----:B------:R-:W-:Y:S03]  /*4660*/  BAR.SYNC.DEFER_BLOCKING 0x0 ;  /* 0x0000000000007b1d */ /* 0x000fe60000010000 */
[C---:B------:R-:W-:Y:S08]  /*4670*/  HMMA.16816.F32 R40, R64.reuse, R42, RZ ;  /* 0x0000002a4028723c */ /* 0x040ff000000018ff */
[C---:B------:R-:W-:Y:S08]  /*4680*/  HMMA.16816.F32 R44, R64.reuse, R48, RZ ;  /* 0x00000030402c723c */ /* 0x040ff000000018ff */
[C---:B------:R-:W-:Y:S08]  /*4690*/  HMMA.16816.F32 R48, R64.reuse, R50, RZ ;  /* 0x000000324030723c */ /* 0x040ff000000018ff */
[C---:B--2---:R-:W-:Y:S08]  /*46a0*/  HMMA.16816.F32 R52, R64.reuse, R56, RZ ;  /* 0x000000384034723c */ /* 0x044ff000000018ff */
        /* <DEDUP_REMOVED lines=97> */
.L_x_8334:
[----:B------:R-:W-:Y:S05]  /*4cc0*/  BSYNC.RECONVERGENT B0 ;  /* 0x0000000000007941 */ /* 0x000fea0003800200 */
.L_x_8333:
        /* <DEDUP_REMOVED lines=15> */
.L_x_8332:
[----:B------:R-:W-:Y:S05]  /*4dc0*/  BSYNC.RECONVERGENT B1 ;  /* 0x0000000000017941 */ /* 0x000fea0003800200 */
.L_x_8331:
        /* <DEDUP_REMOVED lines=44> */
[----:B------:R-:W-:Y:S01]  /*5090*/  FADD.FTZ R88, -R84, R86 ;  /* 0x0000005654587221 */ /* 0x000fe20000010100 */
[C---:B--2---:R-:W-:Y:S01]  /*50a0*/  FMUL.FTZ R92, R85.reuse, R84 ;  /* 0x00000054555c7220 */ /* 0x044fe20000410000 */
[C---:B------:R-:W-:Y:S01]  /*50b0*/  FMUL.FTZ R87, R85.reuse, R87 ;  /* 0x0000005755577220 */ /* 0x040fe20000410000 */
[----:B------:R-:W-:Y:S03]  /*50c0*/  FMUL.FTZ R90, R85, R0 ;  /* 0x00000000555a7220 */ /* 0x000fe60000410000 */
[----:B------:R1:W2:Y:S01]  /*50d0*/  MUFU.EX2 R86, R87 ;  /* 0x0000005700567308 */ /* 0x0002a20000000800 */
        /* <DEDUP_REMOVED lines=14> */
[----:B-1----:R-:W-:Y:S01]  /*51c0*/  FMUL.FTZ R87, R85, R88 ;  /* 0x0000005855577220 */ /* 0x002fe20000410000 */
[----:B------:R-:W-:Y:S03]  /*51d0*/  MOV R88, R154 ;  /* 0x0000009a00587202 */ /* 0x000fe60000000f00 */
[----:B------:R-:W-:Y:S01]  /*51e0*/  MUFU.EX2 R107, R107 ;  /* 0x0000006b006b7308 */ /* 0x000fe20000000800 */
[-CC-:B------:R-:W-:Y:S01]  /*51f0*/  FFMA.FTZ R115, R14, R85.reuse, -R90.reuse ;  /* 0x000000550e737223 */ /* 0x180fe2000001085a */
[-CC-:B------:R-:W-:Y:S01]  /*5200*/  FFMA.FTZ R110, R15, R85.reuse, -R90.reuse ;  /* 0x000000550f6e7223 */ /* 0x180fe2000001085a */
[----:B------:R-:W-:Y:S01]  /*5210*/  @P0 IADD3 R88, PT, PT, R158, -0x20, RZ ;  /* 0xffffffe09e580810 */ /* 0x000fe20007ffe0ff */
[----:B------:R-:W1:Y:S01]  /*5220*/  LDSM.16.MT88.4 R12, [R130+0x3000] ;  /* 0x00300000820c783b */ /* 0x000e620000004200 */
[-CC-:B------:R-:W-:Y:S01]  /*5230*/  FFMA.FTZ R101, R26, R85.reuse, -R90.reuse ;  /* 0x000000551a657223 */ /* 0x180fe2000001085a */
[-CC-:B------:R-:W-:Y:S01]  /*5240*/  FFMA.FTZ R102, R27, R85.reuse, -R90.reuse ;  /* 0x000000551b667223 */ /* 0x180fe2000001085a */
[-CC-:B------:R-:W-:Y:S03]  /*5250*/  FFMA.FTZ R34, R34, R85.reuse, -R90.reuse ;  /* 0x0000005522227223 */ /* 0x180fe6000001085a */
[----:B------:R-:W3:Y:S01]  /*5260*/  MUFU.EX2 R87, R87 ;  /* 0x0000005700577308 */ /* 0x000ee20000000800 */
[-CC-:B------:R-:W-:Y:S01]  /*5270*/  FFMA.FTZ R100, R30, R85.reuse, -R90.reuse ;  /* 0x000000551e647223 */ /* 0x180fe2000001085a */
[-CC-:B------:R-:W-:Y:S01]  /*5280*/  FFMA.FTZ R97, R31, R85.reuse, -R90.reuse ;  /* 0x000000551f617223 */ /* 0x180fe2000001085a */
[-CC-:B------:R-:W-:Y:S01]  /*5290*/  FFMA.FTZ R116, R10, R85.reuse, -R90.reuse ;  /* 0x000000550a747223 */ /* 0x180fe2000001085a */
[----:B------:R-:W4:Y:S01]  /*52a0*/  LDSM.16.MT88.4 R24, [R88] ;  /* 0x000000005818783b */ /* 0x000f220000004200 */
[C---:B--2---:R-:W-:Y:S01]  /*52b0*/  FMUL.FTZ R10, R86.reuse, R78 ;  /* 0x0000004e560a7220 */ /* 0x044fe20000410000 */
[----:B------:R-:W-:Y:S01]  /*52c0*/  FFMA.FTZ R117, R11, R85, -R90 ;  /* 0x000000550b757223 */ /* 0x000fe2000001085a */
[----:B------:R-:W-:Y:S03]  /*52d0*/  FMUL.FTZ R11, R86, R79 ;  /* 0x0000004f560b7220 */ /* 0x000fe60000410000 */
[----:B------:R-:W-:Y:S01]  /*52e0*/  MUFU.EX2 R112, R112 ;  /* 0x0000007000707308 */ /* 0x000fe20000000800 */
[-CC-:B------:R-:W-:Y:S01]  /*52f0*/  FFMA.FTZ R119, R4, R85.reuse, -R92.reuse ;  /* 0x0000005504777223 */ /* 0x180fe2000001085c */
[-CC-:B------:R-:W-:Y:S01]  /*5300*/  FFMA.FTZ R114, R5, R85.reuse, -R92.reuse ;  /* 0x0000005505727223 */ /* 0x180fe2000001085c */
[-CC-:B------:R-:W-:Y:S01]  /*5310*/  FFMA.FTZ R99, R20, R85.reuse, -R92.reuse ;  /* 0x0000005514637223 */ /* 0x180fe2000001085c */
[----:B------:R-:W2:Y:S01]  /*5320*/  LDSM.16.MT88.4 R28, [R130+0x3400] ;  /* 0x00340000821c783b */ /* 0x000ea20000004200 */
[-C--:B------:R-:W-:Y:S01]  /*5330*/  FFMA.FTZ R96, R21, R85.reuse, -R92 ;  /* 0x0000005515607223 */ /* 0x080fe2000001085c */
[-CC-:B------:R-:W-:Y:S01]  /*5340*/  FFMA.FTZ R104, R22, R85.reuse, -R90.reuse ;  /* 0x0000005516687223 */ /* 0x180fe2000001085a */
[--C-:B------:R-:W-:Y:S03]  /*5350*/  FFMA.FTZ R103, R23, R85, -R90.reuse ;  /* 0x0000005517677223 */ /* 0x100fe6000001085a */
[----:B------:R-:W-:Y:S01]  /*5360*/  MUFU.EX2 R119, R119 ;  /* 0x0000007700777308 */ /* 0x000fe20000000800 */
[C---:B---3--:R-:W-:Y:S01]  /*5370*/  FMUL.FTZ R8, R87.reuse, R76 ;  /* 0x0000004c57087220 */ /* 0x048fe20000410000 */
[C---:B------:R-:W-:Y:S01]  /*5380*/  FMUL.FTZ R9, R87.reuse, R77 ;  /* 0x0000004d57097220 */ /* 0x040fe20000410000 */
[C---:B------:R-:W-:Y:S01]  /*5390*/  FMUL.FTZ R4, R87.reuse, R80 ;  /* 0x0000005057047220 */ /* 0x040fe20000410000 */
[----:B------:R-:W-:Y:S01]  /*53a0*/  LDSM.16.MT88.4 R76, [R130+0x4c00] ;  /* 0x004c0000824c783b */ /* 0x000fe20000004200 */
[----:B------:R-:W-:Y:S01]  /*53b0*/  FMUL.FTZ R5, R87, R81 ;  /* 0x0000005157057220 */ /* 0x000fe20000410000 */
[-C--:B------:R-:W-:Y:S01]  /*53c0*/  FFMA.FTZ R81, R35, R85.reuse, -R90 ;  /* 0x0000005523517223 */ /* 0x080fe2000001085a */
[-CC-:B------:R-:W-:Y:S03]  /*53d0*/  FFMA.FTZ R105, R16, R85.reuse, -R92.reuse ;  /* 0x0000005510697223 */ /* 0x180fe6000001085c */
[----:B------:R-:W3:Y:S01]  /*53e0*/  MUFU.EX2 R114, R114 ;  /* 0x0000007200727308 */ /* 0x000ee20000000800 */
[----:B------:R-:W-:Y:S01]  /*53f0*/  FMUL.FTZ R16, R87, R68 ;  /* 0x0000004457107220 */ /* 0x000fe20000410000 */
[----:B------:R-:W-:Y:S01]  /*5400*/  FFMA.FTZ R106, R17, R85, -R92 ;  /* 0x00000055116a7223 */ /* 0x000fe2000001085c */
[----:B------:R-:W-:Y:S01]  /*5410*/  FMUL.FTZ R17, R87, R69 ;  /* 0x0000004557117220 */ /* 0x000fe20000410000 */
[-CC-:B------:R-:W-:Y:S01]  /*5420*/  FFMA.FTZ R108, R18, R85.reuse, -R90.reuse ;  /* 0x00000055126c7223 */ /* 0x180fe2000001085a */
[C---:B------:R-:W-:Y:S01]  /*5430*/  FMUL.FTZ R18, R86.reuse, R70 ;  /* 0x0000004656127220 */ /* 0x040fe20000410000 */
[--C-:B------:R-:W-:Y:S01]  /*5440*/  FFMA.FTZ R109, R19, R85, -R90.reuse ;  /* 0x00000055136d7223 */ /* 0x100fe2000001085a */
[----:B------:R-:W-:Y:S03]  /*5450*/  FMUL.FTZ R19, R86, R71 ;  /* 0x0000004756137220 */ /* 0x000fe60000410000 */
[----:B------:R-:W5:Y:S01]  /*5460*/  MUFU.EX2 R113, R113 ;  /* 0x0000007100717308 */ /* 0x000f620000000800 */
[-CC-:B------:R-:W-:Y:S01]  /*5470*/  FFMA.FTZ R120, R6, R85.reuse, -R90.reuse ;  /* 0x0000005506787223 */ /* 0x180fe2000001085a */
[C---:B------:R-:W-:Y:S01]  /*5480*/  FMUL.FTZ R6, R86.reuse, R82 ;  /* 0x0000005256067220 */ /* 0x040fe20000410000 */
[--C-:B------:R-:W-:Y:S01]  /*5490*/  FFMA.FTZ R118, R7, R85, -R90.reuse ;  /* 0x0000005507767223 */ /* 0x100fe2000001085a */
[----:B------:R-:W-:Y:S01]  /*54a0*/  FMUL.FTZ R7, R86, R83 ;  /* 0x0000005356077220 */ /* 0x000fe20000410000 */
[-C--:B------:R-:W-:Y:S01]  /*54b0*/  FFMA.FTZ R68, R42, R85.reuse, -R90 ;  /* 0x000000552a447223 */ /* 0x080fe2000001085a */
[-CC-:B------:R-:W-:Y:S01]  /*54c0*/  FFMA.FTZ R36, R36, R85.reuse, -R92.reuse ;  /* 0x0000005524247223 */ /* 0x180fe2000001085c */
[----:B------:R-:W-:Y:S03]  /*54d0*/  FFMA.FTZ R37, R37, R85, -R92 ;  /* 0x0000005525257223 */ /* 0x000fe6000001085c */
[----:B------:R-:W-:Y:S01]  /*54e0*/  MUFU.EX2 R120, R120 ;  /* 0x0000007800787308 */ /* 0x000fe20000000800 */
[----:B---3--:R-:W-:Y:S01]  /*54f0*/  F2FP.F16.F32.PACK_AB R20, R114, R119 ;  /* 0x000000777214723e */ /* 0x008fe200000000ff */
[-CC-:B------:R-:W-:Y:S01]  /*5500*/  FFMA.FTZ R38, R38, R85.reuse, -R90.reuse ;  /* 0x0000005526267223 */ /* 0x180fe2000001085a */
[-C--:B------:R-:W-:Y:S01]  /*5510*/  FFMA.FTZ R39, R39, R85.reuse, -R90 ;  /* 0x0000005527277223 */ /* 0x080fe2000001085a */
[-CC-:B------:R-:W-:Y:S01]  /*5520*/  FFMA.FTZ R40, R40, R85.reuse, -R92.reuse ;  /* 0x0000005528287223 */ /* 0x180fe2000001085c */
[-C--:B------:R-:W-:Y:S01]  /*5530*/  FFMA.FTZ R41, R41, R85.reuse, -R92 ;  /* 0x0000005529297223 */ /* 0x080fe2000001085c */
[-C--:B------:R-:W-:Y:S01]  /*5540*/  FFMA.FTZ R42, R43, R85.reuse, -R90 ;  /* 0x000000552b2a7223 */ /* 0x080fe2000001085a */
[-CC-:B------:R-:W-:Y:S03]  /*5550*/  FFMA.FTZ R43, R44, R85.reuse, -R92.reuse ;  /* 0x000000552c2b7223 */ /* 0x180fe6000001085c */
[----:B------:R-:W3:Y:S01]  /*5560*/  MUFU.EX2 R118, R118 ;  /* 0x0000007600767308 */ /* 0x000ee20000000800 */
[----:B-----5:R-:W-:Y:S01]  /*5570*/  F2FP.F16.F32.PACK_AB R22, R113, R112 ;  /* 0x000000707116723e */ /* 0x020fe200000000ff */
[-C--:B------:R-:W-:Y:S01]  /*5580*/  FFMA.FTZ R44, R45, R85.reuse, -R92 ;  /* 0x000000552d2c7223 */ /* 0x080fe2000001085c */
[-C--:B------:R-:W-:Y:S01]  /*5590*/  FFMA.FTZ R45, R46, R85.reuse, -R90 ;  /* 0x000000552e2d7223 */ /* 0x080fe2000001085a */
[-CC-:B------:R-:W-:Y:S01]  /*55a0*/  FFMA.FTZ R46, R48, R85.reuse, -R92.reuse ;  /* 0x00000055302e7223 */ /* 0x180fe2000001085c */
[-C--:B------:R-:W-:Y:S01]  /*55b0*/  FFMA.FTZ R48, R49, R85.reuse, -R92 ;  /* 0x0000005531307223 */ /* 0x080fe2000001085c */
[-CC-:B------:R-:W-:Y:S01]  /*55c0*/  FFMA.FTZ R47, R47, R85.reuse, -R90.reuse ;  /* 0x000000552f2f7223 */ /* 0x180fe2000001085a */
[-CC-:B------:R-:W-:Y:S03]  /*55d0*/  FFMA.FTZ R49, R50, R85.reuse, -R90.reuse ;  /* 0x0000005532317223 */ /* 0x180fe6000001085a */
[----:B------:R-:W5:Y:S01]  /*55e0*/  MUFU.EX2 R116, R116 ;  /* 0x0000007400747308 */ /* 0x000f620000000800 */
[-C--:B------:R-:W-:Y:S01]  /*55f0*/  FFMA.FTZ R51, R51, R85.reuse, -R90 ;  /* 0x0000005533337223 */ /* 0x080fe2000001085a */
[----:B------:R-:W-:Y:S01]  /*5600*/  FFMA.FTZ R119, R87, R164, R119 ;  /* 0x000000a457777223 */ /* 0x000fe20000010077 */
[----:B------:R-:W-:Y:S01]  /*5610*/  ISETP.GT.AND P0, PT, R148, R140, PT ;  /* 0x0000008c9400720c */ /* 0x000fe20003f04270 */
[-CC-:B------:R-:W-:Y:S01]  /*5620*/  FFMA.FTZ R50, R52, R85.reuse, -R92.reuse ;  /* 0x0000005534327223 */ /* 0x180fe2000001085c */
[-C--:B------:R-:W-:Y:S01]  /*5630*/  FFMA.FTZ R52, R53, R85.reuse, -R92 ;  /* 0x0000005535347223 */ /* 0x080fe2000001085c */
[----:B------:R-:W-:Y:S01]  /*5640*/  FADD.FTZ R119, R114, R119 ;  /* 0x0000007772777221 */ /* 0x000fe20000010000 */
[----:B------:R-:W-:Y:S03]  /*5650*/  FFMA.FTZ R53, R54, R85, -R90 ;  /* 0x0000005536357223 */ /* 0x000fe6000001085a */
[----:B------:R-:W1:Y:S01]  /*5660*/  MUFU.EX2 R117, R117 ;  /* 0x0000007500757308 */ /* 0x000e620000000800 */
[----:B---3--:R-:W-:Y:S01]  /*5670*/  F2FP.F16.F32.PACK_AB R21, R118, R120 ;  /* 0x000000787615723e */ /* 0x008fe200000000ff */
[----:B------:R-:W-:Y:S01]  /*5680*/  FFMA.FTZ R120, R86, R159, R120 ;  /* 0x0000009f56787223 */ /* 0x000fe20000010078 */
[----:B------:R-:W-:Y:S01]  /*5690*/  FADD.FTZ R119, R112, R119 ;  /* 0x0000007770777221 */ /* 0x000fe20000010000 */
[-C--:B------:R-:W-:Y:S01]  /*56a0*/  FFMA.FTZ R54, R55, R85.reuse, -R90 ;  /* 0x0000005537367223 */ /* 0x080fe2000001085a */
[-C--:B------:R-:W-:Y:S01]  /*56b0*/  FFMA.FTZ R55, R56, R85.reuse, -R92 ;  /* 0x0000005538377223 */ /* 0x080fe2000001085c */
[----:B------:R-:W-:Y:S01]  /*56c0*/  FADD.FTZ R120, R118, R120 ;  /* 0x0000007876787221 */ /* 0x000fe20000010000 */
[----:B------:R-:W-:Y:S03]  /*56d0*/  FADD.FTZ R113, R113, R119 ;  /* 0x0000007771717221 */ /* 0x000fe60000010000 */
[----:B------:R3:W-:Y:S01]  /*56e0*/  MUFU.EX2 R80, R34 ;  /* 0x0000002200507308 */ /* 0x0007e20000000800 */
[-C--:B------:R-:W-:Y:S01]  /*56f0*/  FFMA.FTZ R56, R57, R85.reuse, -R92 ;  /* 0x0000005539387223 */ /* 0x080fe2000001085c */
[----:B-----5:R-:W-:Y:S01]  /*5700*/  FADD.FTZ R120, R116, R120 ;  /* 0x0000007874787221 */ /* 0x020fe20000010000 */
[----:B------:R-:W-:Y:S01]  /*5710*/  FADD.FTZ R113, R111, R113 ;  /* 0x000000716f717221 */ /* 0x000fe20000010000 */
[-CC-:B------:R-:W-:Y:S01]  /*5720*/  FFMA.FTZ R57, R58, R85.reuse, -R90.reuse ;  /* 0x000000553a397223 */ /* 0x180fe2000001085a */
[-C--:B------:R-:W-:Y:S01]  /*5730*/  FFMA.FTZ R58, R59, R85.reuse, -R90 ;  /* 0x000000553b3a7223 */ /* 0x080fe2000001085a */
[-C--:B------:R-:W-:Y:S01]  /*5740*/  FFMA.FTZ R59, R61, R85.reuse, -R92 ;  /* 0x000000553d3b7223 */ /* 0x080fe2000001085c */
[-C--:B------:R-:W-:Y:S03]  /*5750*/  FFMA.FTZ R61, R62, R85.reuse, -R90 ;  /* 0x000000553e3d7223 */ /* 0x080fe6000001085a */
[----:B------:R-:W5:Y:S01]  /*5760*/  MUFU.EX2 R115, R115 ;  /* 0x0000007300737308 */ /* 0x000f620000000800 */
[C---:B-1----:R-:W-:Y:S01]  /*5770*/  F2FP.F16.F32.PACK_AB R23, R117.reuse, R116 ;  /* 0x000000747517723e */ /* 0x042fe200000000ff */
[----:B------:R-:W-:Y:S01]  /*5780*/  FADD.FTZ R117, R117, R120 ;  /* 0x0000007875757221 */ /* 0x000fe20000010000 */
[-C--:B------:R-:W-:Y:S01]  /*5790*/  FFMA.FTZ R62, R63, R85.reuse, -R90 ;  /* 0x000000553f3e7223 */ /* 0x080fe2000001085a */
[-CC-:B------:R-:W-:Y:S01]  /*57a0*/  FFMA.FTZ R60, R60, R85.reuse, -R92.reuse ;  /* 0x000000553c3c7223 */ /* 0x180fe2000001085c */
[-C--:B------:R-:W-:Y:S01]  /*57b0*/  FFMA.FTZ R63, R64, R85.reuse, -R92 ;  /* 0x00000055403f7223 */ /* 0x080fe2000001085c */
[-C--:B------:R-:W-:Y:S01]  /*57c0*/  FFMA.FTZ R66, R66, R85.reuse, -R90 ;  /* 0x0000005542427223 */ /* 0x080fe2000001085a */
[----:B------:R-:W-:Y:S03]  /*57d0*/  FFMA.FTZ R92, R65, R85, -R92 ;  /* 0x00000055415c7223 */ /* 0x000fe6000001085c */
[----:B------:R-:W1:Y:S01]  /*57e0*/  MUFU.EX2 R110, R110 ;  /* 0x0000006e006e7308 */ /* 0x000e620000000800 */
[----:B---3--:R-:W3:Y:S01]  /*57f0*/  LDSM.16.MT88.4 R32, [R88+0x400] ;  /* 0x000400005820783b */ /* 0x008ee20000004200 */
[C---:B------:R-:W-:Y:S05]  /*5800*/  HMMA.16816.F32 R4, R20.reuse, R12, R4 ;  /* 0x0000000c1404723c */ /* 0x040fea0000001804 */
[C---:B------:R-:W-:Y:S03]  /*5810*/  FMUL.FTZ R12, R87.reuse, R72 ;  /* 0x00000048570c7220 */ /* 0x040fe60000410000 */
[----:B------:R-:W-:Y:S01]  /*5820*/  MUFU.EX2 R105, R105 ;  /* 0x0000006900697308 */ /* 0x000fe20000000800 */
[----:B------:R-:W-:Y:S01]  /*5830*/  FMUL.FTZ R13, R87, R73 ;  /* 0x00000049570d7220 */ /* 0x000fe20000410000 */
[C---:B------:R-:W-:Y:S03]  /*5840*/  HMMA.16816.F32 R8, R20.reuse, R14, R8 ;  /* 0x0000000e1408723c */ /* 0x040fe60000001808 */
[C---:B------:R-:W-:Y:S01]  /*5850*/  FMUL.FTZ R14, R86.reuse, R74 ;  /* 0x0000004a560e7220 */ /* 0x040fe20000410000 */
[----:B------:R-:W-:Y:S01]  /*5860*/  FMUL.FTZ R15, R86, R75 ;  /* 0x0000004b560f7220 */ /* 0x000fe20000410000 */
[----:B-----5:R-:W-:Y:S03]  /*5870*/  FADD.FTZ R117, R115, R117 ;  /* 0x0000007573757221 */ /* 0x020fe60000010000 */
[----:B------:R-:W5:Y:S01]  /*5880*/  MUFU.EX2 R106, R106 ;  /* 0x0000006a006a7308 */ /* 0x000f620000000800 */
[----:B------:R-:W-:Y:S01]  /*5890*/  MOV R87, R0 ;  /* 0x0000000000577202 */ /* 0x000fe20000000f00 */
[----:B------:R-:W-:Y:S01]  /*58a0*/  FFMA.FTZ R90, R67, R85, -R90 ;  /* 0x00000055435a7223 */ /* 0x000fe2000001085a */
[----:B------:R-:W-:Y:S01]  /*58b0*/  MOV R86, R84 ;  /* 0x0000005400567202 */ /* 0x000fe20000000f00 */
[C---:B----4-:R-:W-:Y:S06]  /*58c0*/  HMMA.16816.F32 R12, R20.reuse, R24, R12 ;  /* 0x00000018140c723c */ /* 0x050fec000000180c */
[----:B------:R-:W4:Y:S02]  /*58d0*/  MUFU.EX2 R108, R108 ;  /* 0x0000006c006c7308 */ /* 0x000f240000000800 */
[----:B------:R-:W-:Y:S01]  /*58e0*/  HMMA.16816.F32 R16, R20, R26, R16 ;  /* 0x0000001a1410723c */ /* 0x000fe20000001810 */
[----:B------:R-:W3:Y:S07]  /*58f0*/  LDSM.16.MT88.4 R24, [R130+0x3800] ;  /* 0x003800008218783b */ /* 0x000eee0000004200 */
[----:B------:R-:W2:Y:S01]  /*5900*/  MUFU.EX2 R109, R109 ;  /* 0x0000006d006d7308 */ /* 0x000ea20000000800 */
[C---:B------:R-:W-:Y:S01]  /*5910*/  F2FP.F16.F32.PACK_AB R20, R107.reuse, R111 ;  /* 0x0000006f6b14723e */ /* 0x040fe200000000ff */
[----:B------:R-:W-:Y:S01]  /*5920*/  FADD.FTZ R107, R107, R113 ;  /* 0x000000716b6b7221 */ /* 0x000fe20000010000 */
[C---:B-1----:R-:W-:Y:S01]  /*5930*/  F2FP.F16.F32.PACK_AB R21, R110.reuse, R115 ;  /* 0x000000736e15723e */ /* 0x042fe200000000ff */
[----:B------:R-:W-:Y:S01]  /*5940*/  FADD.FTZ R110, R110, R117 ;  /* 0x000000756e6e7221 */ /* 0x000fe20000010000 */
[----:B-----5:R-:W-:Y:S01]  /*5950*/  F2FP.F16.F32.PACK_AB R22, R106, R105 ;  /* 0x000000696a16723e */ /* 0x020fe200000000ff */
[----:B------:R-:W-:Y:S04]  /*5960*/  FADD.FTZ R107, R105, R107 ;  /* 0x0000006b696b7221 */ /* 0x000fe80000010000 */
[----:B------:R-:W1:Y:S01]  /*5970*/  MUFU.EX2 R99, R99 ;  /* 0x0000006300637308 */ /* 0x000e620000000800 */
[----:B----4-:R-:W-:Y:S01]  /*5980*/  FADD.FTZ R110, R108, R110 ;  /* 0x0000006e6c6e7221 */ /* 0x010fe20000010000 */
[----:B------:R-:W-:Y:S08]  /*5990*/  FADD.FTZ R106, R106, R107 ;  /* 0x0000006b6a6a7221 */ /* 0x000ff00000010000 */
[----:B------:R-:W4:Y:S01]  /*59a0*/  MUFU.EX2 R96, R96 ;  /* 0x0000006000607308 */ /* 0x000f220000000800 */
[C---:B--2---:R-:W-:Y:S01]  /*59b0*/  F2FP.F16.F32.PACK_AB R23, R109.reuse, R108 ;  /* 0x0000006c6d17723e */ /* 0x044fe200000000ff */
[----:B------:R-:W-:Y:S08]  /*59c0*/  FADD.FTZ R109, R109, R110 ;  /* 0x0000006e6d6d7221 */ /* 0x000ff00000010000 */
[----:B------:R-:W2:Y:S01]  /*59d0*/  MUFU.EX2 R104, R104 ;  /* 0x0000006800687308 */ /* 0x000ea20000000800 */
[C---:B------:R-:W-:Y:S03]  /*59e0*/  HMMA.16816.F32 R4, R20.reuse, R28, R4 ;  /* 0x0000001c1404723c */ /* 0x040fe60000001804 */
[----:B-1----:R-:W-:Y:S06]  /*59f0*/  FADD.FTZ R106, R99, R106 ;  /* 0x0000006a636a7221 */ /* 0x002fec0000010000 */
[----:B------:R-:W1:Y:S01]  /*5a00*/  MUFU.EX2 R103, R103 ;  /* 0x0000006700677308 */ /* 0x000e620000000800 */
[C---:B------:R-:W-:Y:S01]  /*5a10*/  HMMA.16816.F32 R8, R20.reuse, R30, R8 ;  /* 0x0000001e1408723c */ /* 0x040fe20000001808 */
[----:B------:R-:W5:Y:S02]  /*5a20*/  LDSM.16.MT88.4 R28, [R88+0x800] ;  /* 0x00080000581c783b */ /* 0x000f640000004200 */
[----:B----4-:R-:W-:Y:S06]  /*5a30*/  FADD.FTZ R106, R96, R106 ;  /* 0x0000006a606a7221 */ /* 0x010fec0000010000 */
[----:B------:R-:W-:Y:S01]  /*5a40*/  MUFU.EX2 R98, R98 ;  /* 0x0000006200627308 */ /* 0x000fe20000000800 */
[C---:B---3--:R-:W-:Y:S03]  /*5a50*/  HMMA.16816.F32 R12, R20.reuse, R32, R12 ;  /* 0x00000020140c723c */ /* 0x048fe6000000180c */
[----:B--2---:R-:W-:Y:S06]  /*5a60*/  FADD.FTZ R109, R104, R109 ;  /* 0x0000006d686d7221 */ /* 0x004fec0000010000 */
[----:B------:R-:W2:Y:S01]  /*5a70*/  MUFU.EX2 R95, R95 ;  /* 0x0000005f005f7308 */ /* 0x000ea20000000800 */
[----:B------:R-:W-:Y:S01]  /*5a80*/  HMMA.16816.F32 R16, R20, R34, R16 ;  /* 0x000000221410723c */ /* 0x000fe20000001810 */
[----:B------:R-:W3:Y:S02]  /*5a90*/  LDSM.16.MT88.4 R32, [R130+0x3c00] ;  /* 0x003c00008220783b */ /* 0x000ee40000004200 */
[----:B------:R-:W-:Y:S02]  /*5aa0*/  F2FP.F16.F32.PACK_AB R20, R96, R99 ;  /* 0x000000636014723e */ /* 0x000fe400000000ff */
[C---:B-1----:R-:W-:Y:S01]  /*5ab0*/  F2FP.F16.F32.PACK_AB R21, R103.reuse, R104 ;  /* 0x000000686715723e */ /* 0x042fe200000000ff */
[----:B------:R-:W-:Y:S03]  /*5ac0*/  FADD.FTZ R103, R103, R109 ;  /* 0x0000006d67677221 */ /* 0x000fe60000010000 */
[----:B------:R-:W1:Y:S10]  /*5ad0*/  MUFU.EX2 R101, R101 ;  /* 0x0000006500657308 */ /* 0x000e740000000800 */
[----:B------:R-:W4:Y:S01]  /*5ae0*/  MUFU.EX2 R102, R102 ;  /* 0x0000006600667308 */ /* 0x000f220000000800 */
[C---:B--2---:R-:W-:Y:S01]  /*5af0*/  F2FP.F16.F32.PACK_AB R22, R95.reuse, R98 ;  /* 0x000000625f16723e */ /* 0x044fe200000000ff */
[----:B------:R-:W-:Y:S04]  /*5b00*/  FADD.FTZ R98, R98, R106 ;  /* 0x0000006a62627221 */ /* 0x000fe80000010000 */
[----:B------:R-:W-:Y:S04]  /*5b10*/  FADD.FTZ R98, R95, R98 ;  /* 0x000000625f627221 */ /* 0x000fe80000010000 */
[----:B------:R-:W-:Y:S01]  /*5b20*/  MUFU.EX2 R94, R94 ;  /* 0x0000005e005e7308 */ /* 0x000fe20000000800 */
[----:B-1----:R-:W-:Y:S09]  /*5b30*/  FADD.FTZ R103, R101, R103 ;  /* 0x0000006765677221 */ /* 0x002ff20000010000 */
[----:B------:R-:W-:Y:S01]  /*5b40*/  MUFU.EX2 R91, R91 ;  /* 0x0000005b005b7308 */ /* 0x000fe20000000800 */
[C---:B----4-:R-:W-:Y:S01]  /*5b50*/  F2FP.F16.F32.PACK_AB R23, R102.reuse, R101 ;  /* 0x000000656617723e */ /* 0x050fe200000000ff */
[----:B------:R-:W-:Y:S08]  /*5b60*/  FADD.FTZ R102, R102, R103 ;  /* 0x0000006766667221 */ /* 0x000ff00000010000 */
[----:B------:R-:W1:Y:S01]  /*5b70*/  MUFU.EX2 R100, R100 ;  /* 0x0000006400647308 */ /* 0x000e620000000800 */
[C---:B------:R-:W-:Y:S09]  /*5b80*/  HMMA.16816.F32 R4, R20.reuse, R24, R4 ;  /* 0x000000181404723c */ /* 0x040ff20000001804 */
[----:B------:R-:W2:Y:S01]  /*5b90*/  MUFU.EX2 R97, R97 ;  /* 0x0000006100617308 */ /* 0x000ea20000000800 */
[C---:B------:R-:W-:Y:S01]  /*5ba0*/  HMMA.16816.F32 R8, R20.reuse, R26, R8 ;  /* 0x0000001a1408723c */ /* 0x040fe20000001808 */
[----:B------:R-:W4:Y:S08]  /*5bb0*/  LDSM.16.MT88.4 R24, [R88+0xc00] ;  /* 0x000c00005818783b */ /* 0x000f300000004200 */
[----:B------:R-:W-:Y:S01]  /*5bc0*/  MUFU.EX2 R93, R93 ;  /* 0x0000005d005d7308 */ /* 0x000fe20000000800 */
[C---:B-----5:R-:W-:Y:S03]  /*5bd0*/  HMMA.16816.F32 R12, R20.reuse, R28, R12 ;  /* 0x0000001c140c723c */ /* 0x060fe6000000180c */
[----:B-1----:R-:W-:Y:S06]  /*5be0*/  FADD.FTZ R102, R100, R102 ;  /* 0x0000006664667221 */ /* 0x002fec0000010000 */
[----:B------:R-:W1:Y:S01]  /*5bf0*/  MUFU.EX2 R89, R89 ;  /* 0x0000005900597308 */ /* 0x000e620000000800 */
[----:B------:R-:W-:Y:S01]  /*5c00*/  HMMA.16816.F32 R16, R20, R30, R16 ;  /* 0x0000001e1410723c */ /* 0x000fe20000001810 */
[----:B------:R-:W5:Y:S02]  /*5c10*/  LDSM.16.MT88.4 R28, [R130+0x4000] ;  /* 0x00400000821c783b */ /* 0x000f640000004200 */
[----:B------:R-:W-:Y:S01]  /*5c20*/  F2FP.F16.F32.PACK_AB R20, R91, R94 ;  /* 0x0000005e5b14723e */ /* 0x000fe200000000ff */
        /* <DEDUP_REMOVED lines=19> */
[C---:B----4-:R-:W-:Y:S03]  /*5d60*/  HMMA.16816.F32 R12, R20.reuse, R24, R12 ;  /* 0x00000018140c723c */ /* 0x050fe6000000180c */
[----:B-1----:R-:W-:Y:S06]  /*5d70*/  FADD.FTZ R81, R38, R81 ;  /* 0x0000005126517221 */ /* 0x002fec0000010000 */
[----:B------:R-:W1:Y:S01]  /*5d80*/  MUFU.EX2 R41, R41 ;  /* 0x0000002900297308 */ /* 0x000e620000000800 */
[----:B------:R-:W-:Y:S01]  /*5d90*/  HMMA.16816.F32 R16, R20, R26, R16 ;  /* 0x0000001a1410723c */ /* 0x000fe20000001810 */
[----:B------:R-:W4:Y:S02]  /*5da0*/  LDSM.16.MT88.4 R24, [R130+0x4400] ;  /* 0x004400008218783b */ /* 0x000f240000004200 */
        /* <DEDUP_REMOVED lines=16> */
[C---:B-----5:R-:W-:Y:S03]  /*5eb0*/  HMMA.16816.F32 R4, R20.reuse, R28, R4 ;  /* 0x0000001c1404723c */ /* 0x060fe60000001804 */
        /* <DEDUP_REMOVED lines=56> */
[C---:B----4-:R-:W-:Y:S06]  /*6240*/  HMMA.16816.F32 R12, R20.reuse, R24, R12 ;  /* 0x00000018140c723c */ /* 0x050fec000000180c */
        /* <DEDUP_REMOVED lines=17> */
[C---:B-----5:R-:W-:Y:S08]  /*6360*/  HMMA.16816.F32 R72, R68.reuse, R28, R12 ;  /* 0x0000001c4448723c */ /* 0x060ff0000000180c */
[----:B------:R-:W-:Y:S01]  /*6370*/  HMMA.16816.F32 R68, R68, R30, R16 ;  /* 0x0000001e4444723c */ /* 0x000fe20000001810 */
[----:B------:R-:W-:Y:S08]  /*6380*/  @!UPT UIADD3 URZ, UPT, UPT, URZ, URZ, URZ ;  /* 0x000000fffffff290 */ /* 0x000ff0000fffe0ff */
[----:B------:R-:W-:Y:S11]  /*6390*/  @P0 BRA `(.L_x_8335) ;  /* 0xffffffd800280947 */ /* 0x000ff6000383ffff */
.L_x_8328:
        /* <DEDUP_REMOVED lines=11> */
.L_x_8343:
[----:B----4-:R-:W-:Y:S01]  /*6450*/  FADD.FTZ R6, R159, R6 ;  /* 0x000000069f067221 */ /* 0x010fe20000010000 */
[----:B------:R-:W-:Y:S01]  /*6460*/  FSETP.NE.FTZ.AND P1, PT, R9, RZ, PT ;  /* 0x000000ff0900720b */ /* 0x000fe20003f35000 */
[----:B------:R-:W2:Y:S01]  /*6470*/  MUFU.RCP R7, R9 ;  /* 0x0000000900077308 */ /* 0x000ea20000001000 */
[----:B------:R-:W-:Y:S01]  /*6480*/  MOV R21, 0xff800000 ;  /* 0xff80000000157802 */ /* 0x000fe20000000f00 */
[----:B------:R-:W-:Y:S05]  /*6490*/  WARPSYNC.ALL ;  /* 0x0000000000007948 */ /* 0x000fea0003800000 */
[----:B------:R-:W-:Y:S01]  /*64a0*/  FSETP.NE.FTZ.AND P0, PT, R6, RZ, PT ;  /* 0x000000ff0600720b */ /* 0x000fe20003f15000 */
[----:B------:R-:W4:Y:S01]  /*64b0*/  MUFU.RCP R5, R6 ;  /* 0x0000000600057308 */ /* 0x000f220000001000 */
[----:B------:R-:W-:-:S07]  /*64c0*/  MOV R20, 0xff800000 ;  /* 0xff80000000147802 */ /* 0x000fce0000000f00 */
[----:B------:R1:W3:Y:S01]  /*64d0*/  @P1 MUFU.LG2 R8, R9 ;  /* 0x0000000900081308 */ /* 0x0002e20000000c00 */
[----:B--2---:R-:W-:-:S05]  /*64e0*/  FSEL R7, R7, 1, P1 ;  /* 0x3f80000007077808 */ /* 0x004fca0000800000 */
[C---:B------:R-:W-:Y:S01]  /*64f0*/  FMUL.FTZ R80, R7.reuse, R80 ;  /* 0x0000005007507220 */ /* 0x040fe20000410000 */
[----:B------:R-:W-:Y:S01]  /*6500*/  FMUL.FTZ R81, R7, R81 ;  /* 0x0000005107517220 */ /* 0x000fe20000410000 */
[----:B------:R-:W2:Y:S01]  /*6510*/  @P0 MUFU.LG2 R6, R6 ;  /* 0x0000000600060308 */ /* 0x000ea20000000c00 */
[----:B----4-:R-:W-:Y:S01]  /*6520*/  FSEL R5, R5, 1, P0 ;  /* 0x3f80000005057808 */ /* 0x010fe20000000000 */
[C---:B------:R-:W-:Y:S01]  /*6530*/  FMUL.FTZ R76, R7.reuse, R76 ;  /* 0x0000004c074c7220 */ /* 0x040fe20000410000 */
[C---:B------:R-:W-:Y:S01]  /*6540*/  FMUL.FTZ R77, R7.reuse, R77 ;  /* 0x0000004d074d7220 */ /* 0x040fe20000410000 */
[C---:B------:R-:W-:Y:S01]  /*6550*/  FMUL.FTZ R72, R7.reuse, R72 ;  /* 0x0000004807487220 */ /* 0x040fe20000410000 */
[C---:B------:R-:W-:Y:S01]  /*6560*/  FMUL.FTZ R73, R7.reuse, R73 ;  /* 0x0000004907497220 */ /* 0x040fe20000410000 */
[C---:B------:R-:W-:Y:S01]  /*6570*/  FMUL.FTZ R68, R7.reuse, R68 ;  /* 0x0000004407447220 */ /* 0x040fe20000410000 */
[----:B------:R-:W-:Y:S01]  /*6580*/  FMUL.FTZ R69, R7, R69 ;  /* 0x0000004507457220 */ /* 0x000fe20000410000 */
[----:B------:R-:W-:Y:S01]  /*6590*/  FMUL.FTZ R82, R5, R82 ;  /* 0x0000005205527220 */ /* 0x000fe20000410000 */
[----:B-1----:R-:W-:Y:S01]  /*65a0*/  SHF.L.U32 R9, R129, 0x1, RZ ;  /* 0x0000000181097819 */ /* 0x002fe200000006ff */
[----:B---3--:R-:W-:Y:S01]  /*65b0*/  @P1 FMUL.FTZ R8, R8, 0.69314718246459960938 ;  /* 0x3f31721808081820 */ /* 0x008fe20000410000 */
[C---:B------:R-:W-:Y:S01]  /*65c0*/  FMUL.FTZ R83, R5.reuse, R83 ;  /* 0x0000005305537220 */ /* 0x040fe20000410000 */
[C---:B------:R-:W-:Y:S01]  /*65d0*/  FMUL.FTZ R78, R5.reuse, R78 ;  /* 0x0000004e054e7220 */ /* 0x040fe20000410000 */
[----:B------:R-:W-:Y:S01]  /*65e0*/  LOP3.LUT R132, R132, 0x6, R9, 0xf8, !PT ;  /* 0x0000000684847812 */ /* 0x000fe200078ef809 */
[----:B-----5:R-:W-:Y:S01]  /*65f0*/  @P1 FFMA.FTZ R20, R4, R84, R8 ;  /* 0x0000005404141223 */ /* 0x020fe20000010008 */
[C---:B------:R-:W-:Y:S01]  /*6600*/  FMUL.FTZ R79, R5.reuse, R79 ;  /* 0x0000004f054f7220 */ /* 0x040fe20000410000 */
[C---:B------:R-:W-:Y:S01]  /*6610*/  FMUL.FTZ R74, R5.reuse, R74 ;  /* 0x0000004a054a7220 */ /* 0x040fe20000410000 */
[----:B--2---:R-:W-:Y:S01]  /*6620*/  @P0 FMUL.FTZ R6, R6, 0.69314718246459960938 ;  /* 0x3f31721806060820 */ /* 0x004fe20000410000 */
[----:B------:R-:W-:Y:S01]  /*6630*/  LOP3.LUT R132, R132, 0x20, R150, 0xf8, !PT ;  /* 0x0000002084847812 */ /* 0x000fe200078ef896 */
[C---:B------:R-:W-:Y:S01]  /*6640*/  FMUL.FTZ R75, R5.reuse, R75 ;  /* 0x0000004b054b7220 */ /* 0x040fe20000410000 */
[C---:B------:R-:W-:Y:S01]  /*6650*/  FMUL.FTZ R70, R5.reuse, R70 ;  /* 0x0000004605467220 */ /* 0x040fe20000410000 */
[----:B------:R-:W-:Y:S01]  /*6660*/  @P0 FFMA.FTZ R21, R4, R0, R6 ;  /* 0x0000000004150223 */ /* 0x000fe20000010006 */
[----:B------:R-:W-:Y:S01]  /*6670*/  FMUL.FTZ R71, R5, R71 ;  /* 0x0000004705477220 */ /* 0x000fe20000410000 */
[----:B------:R-:W-:-:S02]  /*6680*/  LOP3.LUT R132, R132, R149, RZ, 0xfc, !PT ;  /* 0x0000009584847212 */ /* 0x000fc400078efcff */
[----:B------:R-:W-:Y:S01]  /*6690*/  SHF.R.U32.HI R0, RZ, 0x2, R129 ;  /* 0x00000002ff007819 */ /* 0x000fe20000011681 */
[----:B------:R-:W-:Y:S01]  /*66a0*/  BAR.SYNC.DEFER_BLOCKING 0x0 ;  /* 0x0000000000007b1d */ /* 0x000fe20000010000 */
[----:B------:R-:W-:Y:S01]  /*66b0*/  LOP3.LUT R4, R150, 0x80, RZ, 0xc0, !PT ;  /* 0x0000008096047812 */ /* 0x000fe200078ec0ff */
[----:B------:R-:W-:Y:S01]  /*66c0*/  IMAD R132, R132, 0x4, R131 ;  /* 0x0000000484847824 */ /* 0x000fe200078e0283 */
[----:B------:R-:W-:-:S03]  /*66d0*/  LOP3.LUT R150, R150, 0x40, RZ, 0xc0, !PT ;  /* 0x0000004096967812 */ /* 0x000fc600078ec0ff */
[C---:B------:R-:W-:Y:S02]  /*66e0*/  IMAD.IADD R4, R132.reuse, 0x1, -R4 ;  /* 0x0000000184047824 */ /* 0x040fe400078e0a04 */
[--C-:B------:R-:W-:Y:S02]  /*66f0*/  IMAD.IADD R5, R132, 0x1, -R150.reuse ;  /* 0x0000000184057824 */ /* 0x100fe400078e0a96 */
[----:B------:R-:W-:Y:S01]  /*6700*/  IMAD.IADD R150, R4, 0x1, -R150 ;  /* 0x0000000104967824 */ /* 0x000fe200078e0a96 */
[----:B------:R-:W-:Y:S04]  /*6710*/  STS.64 [R132], R80 ;  /* 0x0000005084007388 */ /* 0x000fe80000000a00 */
[----:B------:R-:W-:Y:S04]  /*6720*/  STS.64 [R132+0x400], R82 ;  /* 0x0004005284007388 */ /* 0x000fe80000000a00 */
[----:B------:R-:W-:Y:S04]  /*6730*/  STS.64 [R5+0x20], R76 ;  /* 0x0000204c05007388 */ /* 0x000fe80000000a00 */
[----:B------:R-:W-:Y:S04]  /*6740*/  STS.64 [R5+0x420], R78 ;  /* 0x0004204e05007388 */ /* 0x000fe80000000a00 */
[----:B------:R-:W-:Y:S04]  /*6750*/  STS.64 [R4+0x40], R72 ;  /* 0x0000404804007388 */ /* 0x000fe80000000a00 */
[----:B------:R1:W-:Y:S04]  /*6760*/  STS.64 [R4+0x440], R74 ;  /* 0x0004404a04007388 */ /* 0x0003e80000000a00 */
[----:B------:R2:W-:Y:S04]  /*6770*/  STS.64 [R150+0x60], R68 ;  /* 0x0000604496007388 */ /* 0x0005e80000000a00 */
[----:B------:R2:W-:Y:S04]  /*6780*/  STS.64 [R150+0x460], R70 ;  /* 0x0004604696007388 */ /* 0x0005e80000000a00 */
[----:B------:R-:W3:Y:S04]  /*6790*/  LD.E.64 R22, desc[UR4][R2.64+0xb0] ;  /* 0x0000b00402167980 */ /* 0x000ee8000c101b00 */
[----:B------:R-:W4:Y:S04]  /*67a0*/  LD.E R25, desc[UR4][R2.64+0x60] ;  /* 0x0000600402197980 */ /* 0x000f28000c101900 */
[----:B------:R-:W2:Y:S04]  /*67b0*/  LD.E R24, desc[UR4][R2.64+0xcc] ;  /* 0x0000cc0402187980 */ /* 0x000ea8000c101900 */
[----:B------:R-:W2:Y:S01]  /*67c0*/  LD.E.64 R26, desc[UR4][R2.64+0x78] ;  /* 0x00007804021a7980 */ /* 0x000ea2000c101b00 */
[----:B-1----:R-:W-:-:S04]  /*67d0*/  LOP3.LUT R4, R128, 0xd8, RZ, 0xc0, !PT ;  /* 0x000000d880047812 */ /* 0x002fc800078ec0ff */
[----:B------:R-:W-:Y:S01]  /*67e0*/  LOP3.LUT R4, R4, 0x18, R133, 0x78, !PT ;  /* 0x0000001804047812 */ /* 0x000fe200078e7885 */
[----:B------:R-:W5:Y:S03]  /*67f0*/  LD.E.64 R2, desc[UR4][R2.64+0xa8] ;  /* 0x0000a80402027980 */ /* 0x000f66000c101b00 */
[----:B------:R-:W-:Y:S01]  /*6800*/  LOP3.LUT R4, R4, 0xf24, R128, 0xf8, !PT ;  /* 0x00000f2404047812 */ /* 0x000fe200078ef880 */
[----:B------:R-:W-:Y:S01]  /*6810*/  IMAD.SHL.U32 R147, R147, 0x40, RZ ;  /* 0x0000004093937824 */ /* 0x000fe200078e00ff */
[----:B------:R-:W-:Y:S01]  /*6820*/  BAR.SYNC.DEFER_BLOCKING 0x0 ;  /* 0x0000000000007b1d */ /* 0x000fe20000010000 */
[----:B------:R-:W-:Y:S02]  /*6830*/  LOP3.LUT P1, RZ, R129, 0x3, RZ, 0xc0, !PT ;  /* 0x0000000381ff7812 */ /* 0x000fe4000782c0ff */
[----:B------:R-:W-:Y:S01]  /*6840*/  IMAD R4, R4, 0x4, R131 ;  /* 0x0000000404047824 */ /* 0x000fe200078e0283 */
[----:B------:R-:W-:-:S02]  /*6850*/  LOP3.LUT R133, R133, 0x30, RZ, 0xc0, !PT ;  /* 0x0000003085857812 */ /* 0x000fc400078ec0ff */
[----:B------:R-:W-:Y:S02]  /*6860*/  BSSY.RECONVERGENT B0, `(.L_x_8337) ;  /* 0x000001a000007945 */ /* 0x000fe40003800200 */
[----:B------:R-:W-:Y:S01]  /*6870*/  LOP3.LUT R0, R133, 0x7, R0, 0xf8, !PT ;  /* 0x0000000785007812 */ /* 0x000fe200078ef800 */
[----:B------:R1:W1:Y:S04]  /*6880*/  LDS.128 R16, [R4] ;  /* 0x0000000004107984 */ /* 0x0002680000000c00 */
[----:B------:R1:W1:Y:S04]  /*6890*/  LDS.128 R12, [R4+0x800] ;  /* 0x00080000040c7984 */ /* 0x0002680000000c00 */
[----:B------:R1:W1:Y:S04]  /*68a0*/  LDS.128 R8, [R4+0x1000] ;  /* 0x0010000004087984 */ /* 0x0002680000000c00 */
[----:B------:R-:W1:Y:S01]  /*68b0*/  LDS.128 R4, [R4+0x1800] ;  /* 0x0018000004047984 */ /* 0x000e620000000c00 */
[----:B---3--:R-:W-:-:S04]  /*68c0*/  IMAD R22, R22, UR8, R153 ;  /* 0x0000000816167c24 */ /* 0x008fc8000f8e0299 */
[----:B----4-:R-:W-:-:S04]  /*68d0*/  IMAD R22, R22, R25, R152 ;  /* 0x0000001916167224 */ /* 0x010fc800078e0298 */
[----:B------:R-:W-:Y:S01]  /*68e0*/  IMAD R22, R23, R22, R147 ;  /* 0x0000001617167224 */ /* 0x000fe200078e0293 */
[----:B------:R-:W-:-:S03]  /*68f0*/  LOP3.LUT R23, R128, 0xffc, RZ, 0xc0, !PT ;  /* 0x00000ffc80177812 */ /* 0x000fc600078ec0ff */
[----:B--2---:R-:W-:-:S05]  /*6900*/  IMAD R24, R22, R24, RZ ;  /* 0x0000001816187224 */ /* 0x004fca00078e02ff */
[----:B------:R-:W-:-:S04]  /*6910*/  IADD3 R23, P0, PT, R24, R23, RZ ;  /* 0x0000001718177210 */ /* 0x000fc80007f1e0ff */
[----:B------:R-:W-:Y:S02]  /*6920*/  LEA.HI.X.SX32 R24, R24, RZ, 0x1, P0 ;  /* 0x000000ff18187211 */ /* 0x000fe400000f0eff */
[----:B------:R-:W-:-:S04]  /*6930*/  LEA R26, P0, R23, R26, 0x2 ;  /* 0x0000001a171a7211 */ /* 0x000fc800078010ff */
[----:B------:R-:W-:Y:S01]  /*6940*/  LEA.HI.X R27, R23, R27, R24, 0x2, P0 ;  /* 0x0000001b171b7211 */ /* 0x000fe200000f1418 */
[----:B-1----:R-:W-:Y:S08]  /*6950*/  @P1 BRA `(.L_x_8338) ;  /* 0x0000000000281947 */ /* 0x002ff00003800000 */
        /* <DEDUP_REMOVED lines=10> */
.L_x_8338:
[----:B------:R-:W-:Y:S05]  /*6a00*/  BSYNC.RECONVERGENT B0 ;  /* 0x0000000000007941 */ /* 0x000fea0003800200 */
.L_x_8337:
[----:B------:R-:W-:Y:S01]  /*6a10*/  MOV R147, 0x0 ;  /* 0x0000000000937802 */ /* 0x000fe20000000f00 */
[----:B------:R-:W-:Y:S04]  /*6a20*/  ST.E.128 desc[UR4][R26.64], R16 ;  /* 0x000000101a007985 */ /* 0x000fe8000c101d04 */
[----:B------:R-:W-:Y:S04]  /*6a30*/  ST.E.128 desc[UR4][R26.64+0x800], R12 ;  /* 0x0008000c1a007985 */ /* 0x000fe8000c101d04 */
[----:B------:R-:W-:Y:S04]  /*6a40*/  ST.E.128 desc[UR4][R26.64+0x1000], R8 ;  /* 0x001000081a007985 */ /* 0x000fe8000c101d04 */
[----:B------:R1:W-:Y:S02]  /*6a50*/  ST.E.128 desc[UR4][R26.64+0x1800], R4 ;  /* 0x001800041a007985 */ /* 0x0003e4000c101d04 */
[----:B-1---5:R-:W-:Y:S05]  /*6a60*/  RET.REL.NODEC R146 `(_ZN5flash24flash_fwd_splitkv_kernelI23Flash_fwd_kernel_traitsILi32ELi64ELi128ELi4ELb0ELb0EN7cutlass6half_tE19Flash_kernel_traitsILi32ELi64ELi128ELi4ES3_EELb0ELb0ELb0ELb1ELb1ELb0ELb1ELb0EEEvNS_16Flash_fwd_paramsE) ;  /* 0xffffff9492647950 */ /* 0x022fea0003c3ffff */
.L_x_8336:
[----:B------:R-:W-:Y:S01]  /*6a70*/  MOV R5, 0x1f ;  /* 0x0000001f00057802 */ /* 0x000fe20000000f00 */
[----:B------:R-:W-:Y:S01]  /*6a80*/  IMAD.MOV.U32 R6, RZ, RZ, 0x2 ;  /* 0x00000002ff067424 */ /* 0x000fe200078e00ff */
[----:B------:R-:W-:Y:S01]  /*6a90*/  MOV R8, R164 ;  /* 0x000000a400087202 */ /* 0x000fe20000000f00 */
[----:B------:R-:W-:-:S07]  /*6aa0*/  IMAD.MOV.U32 R7, RZ, RZ, -0x1 ;  /* 0xffffffffff077424 */ /* 0x000fce00078e00ff */
[----:B-1---5:R-:W-:Y:S05]  /*6ab0*/  WARPSYNC.COLLECTIVE R7, `(.L_x_8339) ;  /* 0x0000000007087348 */ /* 0x022fea0003c00000 */
[----:B------:R2:W3:Y:S02]  /*6ac0*/  SHFL.BFLY P0, R5, R8, R6, R5 ;  /* 0x0c00000608057389 */ /* 0x0004e40000000005 */
[----:B-123-5:R-:W-:Y:S05]  /*6ad0*/  ENDCOLLECTIVE ;  /* 0x000000000000791b */ /* 0x02efea0003800000 */
.L_x_8339:
        /* <DEDUP_REMOVED lines=8> */
.L_x_8340:
        /* <DEDUP_REMOVED lines=8> */
.L_x_8341:
[----:B------:R-:W-:Y:S01]  /*6be0*/  FADD.FTZ R159, R5, R159 ;  /* 0x0000009f059f7221 */ /* 0x000fe20000010000 */
[----:B------:R-:W-:Y:S01]  /*6bf0*/  MOV R5, 0x1f ;  /* 0x0000001f00057802 */ /* 0x000fe20000000f00 */
[----:B------:R-:W-:-:S03]  /*6c00*/  IMAD.MOV.U32 R6, RZ, RZ, 0x1 ;  /* 0x00000001ff067424 */ /* 0x000fc600078e00ff */
[----:B------:R-:W-:-:S07]  /*6c10*/  MOV R8, R159 ;  /* 0x0000009f00087202 */ /* 0x000fce0000000f00 */
[----:B------:R-:W-:Y:S05]  /*6c20*/  WARPSYNC.COLLECTIVE R7, `(.L_x_8342) ;  /* 0x0000000007087348 */ /* 0x000fea0003c00000 */
[----:B------:R1:W2:Y:S02]  /*6c30*/  SHFL.BFLY P0, R5, R8, R6, R5 ;  /* 0x0c00000608057389 */ /* 0x0002a40000000005 */
[----:B-12---:R-:W-:Y:S05]  /*6c40*/  ENDCOLLECTIVE ;  /* 0x000000000000791b */ /* 0x006fea0003800000 */
.L_x_8342:
[----:B------:R-:W-:Y:S01]  /*6c50*/  MOV R6, R5 ;  /* 0x0000000500067202 */ /* 0x000fe20000000f00 */
[----:B------:R-:W-:Y:S06]  /*6c60*/  BRA `(.L_x_8343) ;  /* 0xfffffff400f87947 */ /* 0x000fec000383ffff */
.L_x_8344:
        /* <DEDUP_REMOVED lines=9> */
.L_x_10316:


//--------------------- .text._ZN5flash24flash_fwd_splitkv_kernelI23Flash_fwd_kernel_traitsILi32ELi64ELi128ELi4ELb0ELb0EN7cutlass6half_tE19Flash_kernel_traitsILi32ELi64ELi128ELi4ES3_EELb0ELb0ELb0ELb1ELb1ELb1ELb1ELb0EEEvNS_16Flash_fwd_paramsE --------------------------
	.section	.text._ZN5flash24flash_fwd_splitkv_kernelI23Flash_fwd_kernel_traitsILi32ELi64ELi128ELi4ELb0ELb0EN7cutlass6half_tE19Flash_kernel_traitsILi32ELi64ELi128ELi4ES3_EELb0ELb0ELb0ELb1ELb1ELb1ELb1ELb0EEEvNS_16Flash_fwd_paramsE,"ax",@progbits
	.align	128
        .global         _ZN5flash24flash_fwd_splitkv_kernelI23Flash_fwd_kernel_traitsILi32ELi64ELi128ELi4ELb0ELb0EN7cutlass6half_tE19Flash_kernel_traitsILi32ELi64ELi128ELi4ES3_EELb0ELb0ELb0ELb1ELb1ELb1ELb1ELb0EEEvNS_16Flash_fwd_paramsE
        .type           _ZN5flash24flash_fwd_splitkv_kernelI23Flash_fwd_kernel_traitsILi32ELi64ELi128ELi4ELb0ELb0EN7cutlass6half_tE19Flash_kernel_traitsILi32ELi64ELi128ELi4ES3_EELb0ELb0ELb0ELb1ELb1ELb1ELb1ELb0EEEvNS_16Flash_fwd_paramsE,@function
        .size           _ZN5flash24flash_fwd_splitkv_kernelI23Flash_fwd_kernel_traitsILi32ELi64ELi128ELi4ELb0ELb0EN7cutlass6half_tE19Flash_kernel_traitsILi32ELi64ELi128ELi4ES3_EELb0ELb0ELb0ELb1ELb1ELb1ELb1ELb0EEEvNS_16Flash_fwd_paramsE,(.L_x_10317 - _ZN5flash24flash_fwd_splitkv_kernelI23Flash_fwd_kernel_traitsILi32ELi64ELi128ELi4ELb0ELb0EN7cutlass6half_tE19Flash_kernel_traitsILi32ELi64ELi128ELi4ES3_EELb0ELb0ELb0ELb1ELb1ELb1ELb1ELb0EEEvNS_16Flash_fwd_paramsE)
        .other          _ZN5flash24flash_fwd_splitkv_kernelI23Flash_fwd_kernel_traitsILi32ELi64ELi128ELi4ELb0ELb0EN7cutlass6half_tE19Flash_kernel_traitsILi32ELi64ELi128ELi4ES3_EELb0ELb0ELb0ELb1ELb1ELb1ELb1ELb0EEEvNS_16Flash_fwd_paramsE,@"STO_CUDA_ENTRY STV_DEFAULT"
_ZN5flash24flash_fwd_splitkv_kernelI23Flash_fwd_kernel_traitsILi32ELi64ELi128ELi4ELb0ELb0EN7cutlass6half_tE19Flash_kernel_traitsILi32ELi64ELi128ELi4ES3_EELb0ELb0ELb0ELb1ELb1ELb1ELb1ELb0EEEvNS_16Flash_fwd_paramsE:
.text._ZN5flash24flash_fwd_splitkv_kernelI23Flash_fwd_kernel_traitsILi32ELi64ELi128ELi4ELb0ELb0EN7cutlass6half_tE19Flash_kernel_traitsILi32ELi64ELi128ELi4ES3_EELb0ELb0ELb0ELb1ELb1ELb1ELb1ELb0EEEvNS_16Flash_fwd_paramsE:
        /* <DEDUP_REMOVED lines=29> */
[----:B------:R-:W-:Y:S05]  /*01d0*/  CALL.REL.NOINC `($_ZN5flash24flash_fwd_splitkv_kernelI23Flash_fwd_kernel_traitsILi32ELi64ELi128ELi4ELb0ELb0EN7cutlass6half_tE19Flash_kernel_traitsILi32ELi64ELi128ELi4ES3_EELb0ELb0ELb0ELb1ELb1ELb1ELb1ELb0EEEvNS_16Flash_fwd_paramsE$_ZN5flash30compute_attn_1rowblock_splitkvI23Flash_fwd_kernel_traitsILi32ELi64ELi128ELi4ELb0ELb0EN7cutlass6half_tE19Flash_kernel_traitsILi32ELi64ELi128ELi4ES3_EELb0ELb0ELb0ELb1ELb1ELb1ELb1ELb0ENS_16Flash_fwd_paramsEEEvRKT8_iiiii) ;  /* 0x0000000000087944 */ /* 0x000fea0003c00000 */
[----:B------:R-:W-:Y:S05]  /*01e0*/  BSYNC.RECONVERGENT B2 ;  /* 0x0000000000027941 */ /* 0x000fea0003800200 */
.L_x_8345:
[----:B------:R-:W-:Y:S05]  /*01f0*/  EXIT ;  /* 0x000000000000794d */ /* 0x000fea0003800000 */
        .type           $_ZN5flash24flash_fwd_splitkv_kernelI23Flash_fwd_kernel_traitsILi32ELi64ELi128ELi4ELb0ELb0EN7cutlass6half_tE19Flash_kernel_traitsILi32ELi64ELi128ELi4ES3_EELb0ELb0ELb0ELb1ELb1ELb1ELb1ELb0EEEvNS_16Flash_fwd_paramsE$_ZN5flash30compute_attn_1rowblock_splitkvI23Flash_fwd_kernel_traitsILi32ELi64ELi128ELi4ELb0ELb0EN7cutlass6half_tE19Flash_kernel_traitsILi32ELi64ELi128ELi4ES3_EELb0ELb0ELb0ELb1ELb1ELb1ELb1ELb0ENS_16Flash_fwd_paramsEEEvRKT8_iiiii,@function
        .size           $_ZN5flash24flash_fwd_splitkv_kernelI23Flash_fwd_kernel_traitsILi32ELi64ELi128ELi4ELb0ELb0EN7cutlass6half_tE19Flash_kernel_traitsILi32ELi64ELi128ELi4ES3_EELb0ELb0ELb0ELb1ELb1ELb1ELb1ELb0EEEvNS_16Flash_fwd_paramsE$_ZN5flash30compute_attn_1rowblock_splitkvI23Flash_fwd_kernel_traitsILi32ELi64ELi128ELi4ELb0ELb0EN7cutlass6half_tE19Flash_kernel_traitsILi32ELi64ELi128ELi4ES3_EELb0ELb0ELb0ELb1ELb1ELb1ELb1ELb0ENS_16Flash_fwd_paramsEEEvRKT8_iiiii,(.L_x_10317 - $_ZN5flash24flash_fwd_splitkv_kernelI23Flash_fwd_kernel_traitsILi32ELi64ELi128ELi4ELb0ELb0EN7cutlass6half_tE19Flash_kernel_traitsILi32ELi64ELi128ELi4ES3_EELb0ELb0ELb0ELb1ELb1ELb1ELb1ELb0EEEvNS_16Flash_fwd_paramsE$_ZN5flash30compute_attn_1rowblock_splitkvI23Flash_fwd_kernel_traitsILi32ELi64ELi128ELi4ELb0ELb0EN7cutlass6half_tE19Flash_kernel_traitsILi32ELi64ELi128ELi4ES3_EELb0ELb0ELb0ELb1ELb1ELb1ELb1ELb0ENS_16Flash_fwd_paramsEEEvRKT8_iiiii)
$_ZN5flash24flash_fwd_splitkv_kernelI23Flash_fwd_kernel_traitsILi32ELi64ELi128ELi4ELb0ELb0EN7cutlass6half_tE19Flash_kernel_traitsILi32ELi64ELi128ELi4ES3_EELb0ELb0ELb0ELb1ELb1ELb1ELb1ELb0EEEvNS_16Flash_fwd_paramsE$_ZN5flash30compute_attn_1rowblock_splitkvI23Flash_fwd_kernel_traitsILi32ELi64ELi128ELi4ELb0ELb0EN7cutlass6half_tE19Flash_kernel_traitsILi32ELi64ELi128ELi4ES3_EELb0ELb0ELb0ELb1ELb1ELb1ELb1ELb0ENS_16Flash_fwd_paramsEEEvRKT8_iiiii:
        /* <DEDUP_REMOVED lines=24> */
.L_x_8349:
[----:B------:R-:W-:Y:S05]  /*0380*/  BSYNC.RECONVERGENT B0 ;  /* 0x0000000000007941 */ /* 0x000fea0003800200 */
.L_x_8348:
[----:B-----5:R-:W-:Y:S02]  /*0390*/  IADD3 R10, PT, PT, R10, R4, -R11 ;  /* 0x000000040a0a7210 */ /* 0x020fe40007ffe80b */
.L_x_8347:
[----:B------:R-:W-:Y:S05]  /*03a0*/  BSYNC.RECONVERGENT B1 ;  /* 0x0000000000017941 */ /* 0x000fea0003800200 */
.L_x_8346:
[----:B------:R-:W-:Y:S01]  /*03b0*/  IMAD.SHL.U32 R0, R153, 0x40, RZ ;  /* 0x0000004099007824 */ /* 0x000fe200078e00ff */
[----:B------:R-:W-:Y:S01]  /*03c0*/  MOV R6, R152 ;  /* 0x0000009800067202 */ /* 0x000fe20000000f00 */
[----:B------:R-:W-:-:S03]  /*03d0*/  IMAD.MOV.U32 R7, RZ, RZ, 0x0 ;  /* 0x00000000ff077424 */ /* 0x000fc600078e00ff */
[----:B-----5:R-:W-:-:S13]  /*03e0*/  ISETP.GT.AND P0, PT, R157, R0, PT ;  /* 0x000000009d00720c */ /* 0x020fda0003f04270 */
[----:B-1----:R-:W-:Y:S05]  /*03f0*/  @!P0 RET.REL.NODEC R6 `(_ZN5flash24flash_fwd_splitkv_kernelI23Flash_fwd_kernel_traitsILi32ELi64ELi128ELi4ELb0ELb0EN7cutlass6half_tE19Flash_kernel_traitsILi32ELi64ELi128ELi4ES3_EELb0ELb0ELb0ELb1ELb1ELb1ELb1ELb0EEEvNS_16Flash_fwd_paramsE) ;  /* 0xfffffffc06008950 */ /* 0x002fea0003c3ffff */
        /* <DEDUP_REMOVED lines=48> */
[C---:B------:R-:W-:Y:S02]  /*0700*/  VIADD R5, R6.reuse, 0x20 ;  /* 0x0000002006057836 */ /* 0x040fe40000000000 */
[----:B------:R-:W-:Y:S02]  /*0710*/  IMAD R157, R157, R158, R0 ;  /* 0x0000009e9d9d7224 */ /* 0x000fe400078e0200 */
[----:B------:R-:W-:Y:S01]  /*0720*/  VIADD R7, R6, 0x10 ;  /* 0x0000001006077836 */ /* 0x000fe20000000000 */
[----:B------:R-:W-:Y:S02]  /*0730*/  ISETP.GE.AND P2, PT, R5, R12, PT ;  /* 0x0000000c0500720c */ /* 0x000fe40003f46270 */
[C---:B-1----:R-:W-:Y:S01]  /*0740*/  IADD3 R3, P0, PT, R157.reuse, R6, RZ ;  /* 0x000000069d037210 */ /* 0x042fe20007f1e0ff */
[----:B----4-:R-:W-:Y:S01]  /*0750*/  IMAD R5, R157, R4, RZ ;  /* 0x000000049d057224 */ /* 0x010fe200078e02ff */
[----:B------:R-:W-:Y:S01]  /*0760*/  LOP3.LUT P4, R0, R90, 0x7, RZ, 0xc0, !PT ;  /* 0x000000075a007812 */ /* 0x000fe2000788c0ff */
[----:B------:R-:W-:Y:S01]  /*0770*/  VIADD R13, R6, 0x30 ;  /* 0x00000030060d7836 */ /* 0x000fe20000000000 */
[----:B------:R-:W-:-:S02]  /*0780*/  ISETP.GE.AND P3, PT, R7, R12, PT ;  /* 0x0000000c0700720c */ /* 0x000fc40003f66270 */
[----:B------:R-:W-:Y:S02]  /*0790*/  LEA.HI.X.SX32 R157, R157, RZ, 0x1, P0 ;  /* 0x000000ff9d9d7211 */ /* 0x000fe400000f0eff */
[C---:B-----5:R-:W-:Y:S02]  /*07a0*/  LEA R2, P0, R3.reuse, R10, 0x2 ;  /* 0x0000000a03027211 */ /* 0x060fe400078010ff */
[----:B------:R-:W-:Y:S02]  /*07b0*/  ISETP.GE.OR P4, PT, R6, R12, P4 ;  /* 0x0000000c0600720c */ /* 0x000fe40002786670 */
        /* <DEDUP_REMOVED lines=19> */
[----:B-1----:R-:W-:Y:S05]  /*08f0*/  @P0 RET.REL.NODEC R152 `(_ZN5flash24flash_fwd_splitkv_kernelI23Flash_fwd_kernel_traitsILi32ELi64ELi128ELi4ELb0ELb0EN7cutlass6half_tE19Flash_kernel_traitsILi32ELi64ELi128ELi4ES3_EELb0ELb0ELb0ELb1ELb1ELb1ELb1ELb0EEEvNS_16Flash_fwd_paramsE) ;  /* 0xfffffff498c00950 */ /* 0x002fea0003c3ffff */
[----:B------:R-:W-:Y:S02]  /*0900*/  MOV R5, 0xff800000 ;  /* 0xff80000000057802 */ /* 0x000fe40000000f00 */
[----:B------:R-:W-:-:S03]  /*0910*/  MOV R153, 0x0 ;  /* 0x0000000000997802 */ /* 0x000fc60000000f00 */
[----:B------:R1:W-:Y:S02]  /*0920*/  ST.E desc[UR4][R2.64+0xc0], R5 ;  /* 0x0000c00502007985 */ /* 0x0003e4000c101904 */
[----:B-1----:R-:W-:Y:S05]  /*0930*/  RET.REL.NODEC R152 `(_ZN5flash24flash_fwd_splitkv_kernelI23Flash_fwd_kernel_traitsILi32ELi64ELi128ELi4ELb0ELb0EN7cutlass6half_tE19Flash_kernel_traitsILi32ELi64ELi128ELi4ES3_EELb0ELb0ELb0ELb1ELb1ELb1ELb1ELb0EEEvNS_16Flash_fwd_paramsE) ;  /* 0xfffffff498b07950 */ /* 0x002fea0003c3ffff */
.L_x_8350:
        /* <DEDUP_REMOVED lines=104> */
.L_x_8352:
        /* <DEDUP_REMOVED lines=9> */
[----:B------:R-:W-:Y:S01]  /*1050*/  IMAD.MOV.U32 R20, RZ, RZ, RZ ;  /* 0x000000ffff147224 */ /* 0x000fe200078e00ff */
[----:B------:R-:W-:-:S02]  /*1060*/  LEA R163, R24, 0xffffff80, 0x7 ;  /* 0xffffff8018a37811 */ /* 0x000fc400078e38ff */
[----:B------:R-:W-:Y:S02]  /*1070*/  CS2R R166, SRZ ;  /* 0x0000000000a67805 */ /* 0x000fe4000001ff00 */
[----:B--2---:R-:W-:-:S04]  /*1080*/  IABS R0, R15 ;  /* 0x0000000f00007213 */ /* 0x004fc80000000000 */
[----:B------:R-:W2:Y:S08]  /*1090*/  I2F.RP R8, R0 ;  /* 0x0000000000087306 */ /* 0x000eb00000209400 */
[----:B--2---:R-:W2:Y:S02]  /*10a0*/  MUFU.RCP R6, R8 ;  /* 0x0000000800067308 */ /* 0x004ea40000001000 */
[----:B--2---:R-:W-:-:S06]  /*10b0*/  VIADD R6, R6, 0xffffffe ;  /* 0x0ffffffe06067836 */ /* 0x004fcc0000000000 */
        /* <DEDUP_REMOVED lines=10> */
[-C--:B---3--:R-:W-:Y:S01]  /*1160*/  IMAD R4, R27, R11.reuse, RZ ;  /* 0x0000000b1b047224 */ /* 0x088fe200078e02ff */
[----:B------:R-:W-:Y:S01]  /*1170*/  SHF.R.S32.HI R5, RZ, 0x1f, R11 ;  /* 0x0000001fff057819 */ /* 0x000fe2000001140b */
[----:B------:R-:W-:Y:S01]  /*1180*/  IMAD.WIDE.U32 R20, R26, R11, RZ ;  /* 0x0000000b1a147225 */ /* 0x000fe200078e00ff */
[----:B------:R-:W-:-:S03]  /*1190*/  LOP3.LUT R6, R158, R15, RZ, 0x3c, !PT ;  /* 0x0000000f9e067212 */ /* 0x000fc600078e3cff */
[----:B------:R-:W-:-:S06]  /*11a0*/  IMAD R4, R26, R5, R4 ;  /* 0x000000051a047224 */ /* 0x000fcc00078e0204 */
[----:B------:R-:W-:Y:S01]  /*11b0*/  @!P1 IADD3 R7, PT, PT, R7, -R0, RZ ;  /* 0x8000000007079210 */ /* 0x000fe20007ffe0ff */
[----:B------:R-:W-:-:S03]  /*11c0*/  IMAD.IADD R21, R21, 0x1, R4 ;  /* 0x0000000115157824 */ /* 0x000fc600078e0204 */
[----:B------:R-:W-:Y:S01]  /*11d0*/  ISETP.GE.U32.AND P2, PT, R7, R0, PT ;  /* 0x000000000700720c */ /* 0x000fe20003f46070 */
[-C--:B----45:R-:W-:Y:S01]  /*11e0*/  IMAD R7, R19, R9.reuse, RZ ;  /* 0x0000000913077224 */ /* 0x0b0fe200078e02ff */
[----:B------:R-:W-:Y:S02]  /*11f0*/  SHF.R.S32.HI R0, RZ, 0x1f, R9 ;  /* 0x0000001fff007819 */ /* 0x000fe40000011409 */
[----:B------:R-:W-:Y:S02]  /*1200*/  ISETP.GE.AND P0, PT, R6, RZ, PT ;  /* 0x000000ff0600720c */ /* 0x000fe40003f06270 */
[----:B------:R-:W-:Y:S01]  /*1210*/  @!P1 IADD3 R8, PT, PT, R8, 0x1, RZ ;  /* 0x0000000108089810 */ /* 0x000fe20007ffe0ff */
[C---:B------:R-:W-:Y:S01]  /*1220*/  IMAD R4, R18.reuse, R0, R7 ;  /* 0x0000000012047224 */ /* 0x040fe200078e0207 */
[----:B------:R-:W-:Y:S01]  /*1230*/  ISETP.NE.AND P1, PT, R15, RZ, PT ;  /* 0x000000ff0f00720c */ /* 0x000fe20003f25270 */
[----:B------:R-:W-:Y:S01]  /*1240*/  IMAD.WIDE.U32 R18, R18, R9, R20 ;  /* 0x0000000912127225 */ /* 0x000fe200078e0014 */
[----:B------:R-:W-:-:S03]  /*1250*/  SHF.R.S32.HI R7, RZ, 0x1f, R163 ;  /* 0x0000001fff077819 */ /* 0x000fc600000114a3 */
[----:B------:R-:W-:Y:S01]  /*1260*/  @P2 VIADD R8, R8, 0x1 ;  /* 0x0000000108082836 */ /* 0x000fe20000000000 */
[----:B------:R-:W-:Y:S01]  /*1270*/  IADD3 R19, PT, PT, R19, R4, RZ ;  /* 0x0000000413137210 */ /* 0x000fe20007ffe0ff */
[----:B------:R-:W-:Y:S02]  /*1280*/  IMAD R6, R27, R163, RZ ;  /* 0x000000a31b067224 */ /* 0x000fe400078e02ff */
[----:B------:R-:W-:Y:S01]  /*1290*/  IMAD R4, R79, R11, RZ ;  /* 0x0000000b4f047224 */ /* 0x000fe200078e02ff */
[----:B------:R-:W-:Y:S01]  /*12a0*/  @!P0 IADD3 R8, PT, PT, -R8, RZ, RZ ;  /* 0x000000ff08088210 */ /* 0x000fe20007ffe1ff */
[C---:B------:R-:W-:Y:S02]  /*12b0*/  IMAD R6, R26.reuse, R7, R6 ;  /* 0x000000071a067224 */ /* 0x040fe400078e0206 */
[----:B------:R-:W-:Y:S01]  /*12c0*/  IMAD.WIDE.U32 R18, R26, R163, R18 ;  /* 0x000000a31a127225 */ /* 0x000fe200078e0012 */
[----:B------:R-:W-:-:S03]  /*12d0*/  @!P1 LOP3.LUT R8, RZ, R15, RZ, 0x33, !PT ;  /* 0x0000000fff089212 */ /* 0x000fc600078e33ff */
[----:B------:R-:W-:-:S04]  /*12e0*/  IMAD.WIDE.U32 R10, R78, R11, RZ ;  /* 0x0000000b4e0a7225 */ /* 0x000fc800078e00ff */
[----:B------:R-:W-:Y:S01]  /*12f0*/  IMAD R4, R78, R5, R4 ;  /* 0x000000054e047224 */ /* 0x000fe200078e0204 */
[----:B------:R-:W-:Y:S01]  /*1300*/  IADD3 R19, PT, PT, R19, R6, RZ ;  /* 0x0000000613137210 */ /* 0x000fe20007ffe0ff */
[----:B------:R-:W-:Y:S01]  /*1310*/  IMAD R5, R13, R9, RZ ;  /* 0x000000090d057224 */ /* 0x000fe200078e02ff */
[----:B------:R-:W-:Y:S01]  /*1320*/  MOV R20, R10 ;  /* 0x0000000a00147202 */ /* 0x000fe20000000f00 */
[----:B------:R-:W-:Y:S01]  /*1330*/  IMAD.IADD R21, R11, 0x1, R4 ;  /* 0x000000010b157824 */ /* 0x000fe200078e0204 */
[----:B------:R-:W-:Y:S01]  /*1340*/  SHF.R.S32.HI R4, RZ, 0x1f, R8 ;  /* 0x0000001fff047819 */ /* 0x000fe20000011408 */
[----:B------:R-:W-:Y:S02]  /*1350*/  IMAD R11, R17, R8, RZ ;  /* 0x00000008110b7224 */ /* 0x000fe400078e02ff */
[----:B------:R-:W-:Y:S02]  /*1360*/  IMAD R5, R12, R0, R5 ;  /* 0x000000000c057224 */ /* 0x000fe400078e0205 */
[----:B------:R-:W-:-:S04]  /*1370*/  IMAD.WIDE.U32 R18, R16, R8, R18 ;  /* 0x0000000810127225 */ /* 0x000fc800078e0012 */
[----:B------:R-:W-:-:S04]  /*1380*/  IMAD.WIDE.U32 R12, R12, R9, R20 ;  /* 0x000000090c0c7225 */ /* 0x000fc800078e0014 */
[----:B------:R-:W-:Y:S01]  /*1390*/  IMAD R4, R16, R4, R11 ;  /* 0x0000000410047224 */ /* 0x000fe200078e020b */
[----:B------:R-:W-:Y:S02]  /*13a0*/  MOV R6, R18 ;  /* 0x0000001200067202 */ /* 0x000fe40000000f00 */
[----:B------:R-:W-:Y:S01]  /*13b0*/  IADD3 R10, PT, PT, R13, R5, RZ ;  /* 0x000000050d0a7210 */ /* 0x000fe20007ffe0ff */
[----:B------:R-:W-:Y:S01]  /*13c0*/  IMAD.IADD R0, R19, 0x1, R4 ;  /* 0x0000000113007824 */ /* 0x000fe200078e0204 */
[----:B------:R-:W-:Y:S02]  /*13d0*/  MOV R11, R163 ;  /* 0x000000a3000b7202 */ /* 0x000fe40000000f00 */
.L_x_8353:
[----:B------:R-:W-:Y:S05]  /*13e0*/  BSYNC.RECONVERGENT B0 ;  /* 0x0000000000007941 */ /* 0x000fea0003800200 */
.L_x_8351:
[----:B------:R-:W2:Y:S04]  /*13f0*/  LD.E.64 R28, desc[UR4][R44.64+0x18] ;  /* 0x000018042c1c7980 */ /* 0x000ea8000c101b00 */
[----:B------:R-:W3:Y:S04]  /*1400*/  LD.E.64 R22, desc[UR4][R44.64+0x48] ;  /* 0x000048042c167980 */ /* 0x000ee8000c101b00 */
[----:B------:R-:W4:Y:S04]  /*1410*/  LD.E.64 R20, desc[UR4][R44.64+0x30] ;  /* 0x000030042c147980 */ /* 0x000f28000c101b00 */
[----:B------:R-:W3:Y:S04]  /*1420*/  LD.E.64 R18, desc[UR4][R44.64+0x8] ;  /* 0x000008042c127980 */ /* 0x000ee8000c101b00 */
[----:B------:R-:W3:Y:S04]  /*1430*/  LD.E.64 R8, desc[UR4][R44.64] ;  /* 0x000000042c087980 */ /* 0x000ee8000c101b00 */
[----:B------:R-:W3:Y:S01]  /*1440*/  LD.E.64 R4, desc[UR4][R44.64+0x10] ;  /* 0x000010042c047980 */ /* 0x000ee2000c101b00 */
[----:B------:R-:W-:Y:S01]  /*1450*/  IABS R17, R15 ;  /* 0x0000000f00117213 */ /* 0x000fe20000000000 */
[----:B-----5:R-:W-:Y:S01]  /*1460*/  IMAD R7, R7, R78, RZ ;  /* 0x0000004e07077224 */ /* 0x020fe200078e02ff */
[----:B------:R-:W-:Y:S01]  /*1470*/  MOV R34, RZ ;  /* 0x000000ff00227202 */ /* 0x000fe20000000f00 */
[----:B------:R-:W1:Y:S01]  /*1480*/  S2UR UR6, SR_CgaCtaId ;  /* 0x00000000000679c3 */ /* 0x000e620000008800 */
[----:B------:R-:W1:Y:S01]  /*1490*/  I2F.RP R32, R17 ;  /* 0x0000001100207306 */ /* 0x000e620000209400 */
[----:B------:R-:W-:Y:S01]  /*14a0*/  IABS R14, R158 ;  /* 0x0000009e000e7213 */ /* 0x000fe20000000000 */
[----:B------:R-:W-:Y:S01]  /*14b0*/  IMAD R7, R11, R79, R7 ;  /* 0x0000004f0b077224 */ /* 0x000fe200078e0207 */
[----:B------:R-:W-:Y:S01]  /*14c0*/  IABS R16, R15 ;  /* 0x0000000f00107213 */ /* 0x000fe20000000000 */
[----:B------:R-:W-:Y:S01]  /*14d0*/  IMAD.SHL.U32 R143, R26, 0x40, RZ ;  /* 0x000000401a8f7824 */ /* 0x000fe200078e00ff */
[----:B------:R-:W-:Y:S01]  /*14e0*/  SHF.L.U32 R156, R90, 0x3, RZ ;  /* 0x000000035a9c7819 */ /* 0x000fe200000006ff */
[----:B------:R-:W-:Y:S01]  /*14f0*/  UMOV UR7, 0x400 ;  /* 0x0000040000077882 */ /* 0x000fe20000000000 */
[----:B------:R-:W-:-:S02]  /*1500*/  IADD3 R16, PT, PT, RZ, -R16, RZ ;  /* 0x80000010ff107210 */ /* 0x000fc40007ffe0ff */
[----:B------:R-:W-:Y:S02]  /*1510*/  LOP3.LUT R155, R156, 0xc0, RZ, 0xc0, !PT ;  /* 0x000000c09c9b7812 */ /* 0x000fe400078ec0ff */
[----:B------:R-:W-:Y:S02]  /*1520*/  SHF.L.U64.HI R144, R26, 0x6, R27 ;  /* 0x000000061a907819 */ /* 0x000fe4000001021b */
[----:B------:R-:W-:Y:S01]  /*1530*/  LOP3.LUT R155, R155, 0x18, R90, 0xf8, !PT ;  /* 0x000000189b9b7812 */ /* 0x000fe200078ef85a */
[----:B-1----:R-:W1:Y:S01]  /*1540*/  MUFU.RCP R25, R32 ;  /* 0x0000002000197308 */ /* 0x002e620000001000 */
[C---:B------:R-:W-:Y:S02]  /*1550*/  SHF.L.U32 R141, R78.reuse, 0x6, RZ ;  /* 0x000000064e8d7819 */ /* 0x040fe400000006ff */
[----:B------:R-:W-:Y:S01]  /*1560*/  SHF.L.U64.HI R142, R78, 0x6, R79 ;  /* 0x000000064e8e7819 */ /* 0x000fe2000001024f */
[----:B------:R-:W-:-:S06]  /*1570*/  ULEA UR6, UR6, UR7, 0x18 ;  /* 0x0000000706067291 */ /* 0x000fcc000f8ec0ff */
[----:B------:R-:W-:Y:S02]  /*1580*/  MOV R137, UR6 ;  /* 0x0000000600897c02 */ /* 0x000fe40008000f00 */
[----:B-1----:R-:W-:-:S04]  /*1590*/  IADD3 R25, PT, PT, R25, 0xffffffe, RZ ;  /* 0x0ffffffe19197810 */ /* 0x002fc80007ffe0ff */
[----:B------:R-:W1:Y:S02]  /*15a0*/  F2I.FTZ.U32.TRUNC.NTZ R35, R25 ;  /* 0x0000001900237305 */ /* 0x000e64000021f000 */
[----:B-1----:R-:W-:-:S05]  /*15b0*/  IADD3 R13, PT, PT, RZ, -R35, RZ ;  /* 0x80000023ff0d7210 */ /* 0x002fca0007ffe0ff */
[----:B------:R-:W-:-:S04]  /*15c0*/  IMAD R13, R13, R17, RZ ;  /* 0x000000110d0d7224 */ /* 0x000fc800078e02ff */
[----:B------:R-:W-:-:S06]  /*15d0*/  IMAD.HI.U32 R13, R35, R13, R34 ;  /* 0x0000000d230d7227 */ /* 0x000fcc00078e0022 */
[----:B------:R-:W-:-:S04]  /*15e0*/  IMAD.HI.U32 R13, R13, R14, RZ ;  /* 0x0000000e0d0d7227 */ /* 0x000fc800078e00ff */
[----:B------:R-:W-:-:S05]  /*15f0*/  IMAD R14, R13, R16, R14 ;  /* 0x000000100d0e7224 */ /* 0x000fca00078e020e */
[----:B------:R-:W-:-:S13]  /*1600*/  ISETP.GT.U32.AND P2, PT, R17, R14, PT ;  /* 0x0000000e1100720c */ /* 0x000fda0003f44070 */
[-C--:B------:R-:W-:Y:S01]  /*1610*/  @!P2 IADD3 R14, PT, PT, R14, -R17.reuse, RZ ;  /* 0x800000110e0ea210 */ /* 0x080fe20007ffe0ff */
[----:B------:R-:W-:Y:S01]  /*1620*/  @!P2 VIADD R13, R13, 0x1 ;  /* 0x000000010d0da836 */ /* 0x000fe20000000000 */
[----:B------:R-:W-:Y:S02]  /*1630*/  ISETP.NE.AND P2, PT, R15, RZ, PT ;  /* 0x000000ff0f00720c */ /* 0x000fe40003f45270 */
[----:B------:R-:W-:Y:S02]  /*1640*/  ISETP.GE.U32.AND P0, PT, R14, R17, PT ;  /* 0x000000110e00720c */ /* 0x000fe40003f06070 */
[----:B------:R-:W-:-:S04]  /*1650*/  LOP3.LUT R14, R158, R15, RZ, 0x3c, !PT ;  /* 0x0000000f9e0e7212 */ /* 0x000fc800078e3cff */
[----:B------:R-:W-:Y:S02]  /*1660*/  ISETP.GE.AND P1, PT, R14, RZ, PT ;  /* 0x000000ff0e00720c */ /* 0x000fe40003f26270 */
[----:B------:R-:W-:-:S05]  /*1670*/  LOP3.LUT R14, R156, 0x18, RZ, 0xc0, !PT ;  /* 0x000000189c0e7812 */ /* 0x000fca00078ec0ff */
[----:B------:R-:W-:Y:S02]  /*1680*/  @P0 IADD3 R13, PT, PT, R13, 0x1, RZ ;  /* 0x000000010d0d0810 */ /* 0x000fe40007ffe0ff */
[----:B------:R-:W-:-:S04]  /*1690*/  IADD3 R32, P0, PT, R14, R12, RZ ;  /* 0x0000000c0e207210 */ /* 0x000fc80007f1e0ff */
[----:B------:R-:W-:Y:S02]  /*16a0*/  IADD3.X R33, PT, PT, RZ, R10, RZ, P0, !PT ;  /* 0x0000000aff217210 */ /* 0x000fe400007fe4ff */
[----:B------:R-:W-:Y:S02]  /*16b0*/  @!P1 IADD3 R13, PT, PT, -R13, RZ, RZ ;  /* 0x000000ff0d0d9210 */ /* 0x000fe40007ffe1ff */
[----:B------:R-:W-:Y:S01]  /*16c0*/  @!P2 LOP3.LUT R13, RZ, R15, RZ, 0x33, !PT ;  /* 0x0000000fff0da212 */ /* 0x000fe200078e33ff */
[----:B------:R-:W-:Y:S01]  /*16d0*/  IMAD.WIDE.U32 R32, R11, R78, R32 ;  /* 0x0000004e0b207225 */ /* 0x000fe200078e0020 */
[----:B------:R-:W-:Y:S02]  /*16e0*/  MOV R15, RZ ;  /* 0x000000ff000f7202 */ /* 0x000fe40000000f00 */
[----:B------:R-:W-:Y:S02]  /*16f0*/  SHF.R.S32.HI R12, RZ, 0x1f, R13 ;  /* 0x0000001fff0c7819 */ /* 0x000fe4000001140d */
[----:B------:R-:W-:Y:S01]  /*1700*/  IADD3 R33, PT, PT, R33, R7, RZ ;  /* 0x0000000721217210 */ /* 0x000fe20007ffe0ff */
[----:B------:R-:W-:Y:S01]  /*1710*/  IMAD R7, R31, R13, RZ ;  /* 0x0000000d1f077224 */ /* 0x000fe200078e02ff */
[----:B------:R-:W-:-:S02]  /*1720*/  IADD3 R16, P0, PT, R14, R6, RZ ;  /* 0x000000060e107210 */ /* 0x000fc40007f1e0ff */
[----:B------:R-:W-:Y:S02]  /*1730*/  LOP3.LUT R6, R155, R14, RZ, 0x3c, !PT ;  /* 0x0000000e9b067212 */ /* 0x000fe400078e3cff */
[----:B------:R-:W-:Y:S02]  /*1740*/  IADD3.X R17, PT, PT, RZ, R0, RZ, P0, !PT ;  /* 0x00000000ff117210 */ /* 0x000fe400007fe4ff */
[----:B------:R-:W-:-:S04]  /*1750*/  LOP3.LUT R11, R156, 0x1f20, RZ, 0xc0, !PT ;  /* 0x00001f209c0b7812 */ /* 0x000fc800078ec0ff */
[----:B------:R-:W-:Y:S01]  /*1760*/  LOP3.LUT R6, R11, R6, RZ, 0xfc, !PT ;  /* 0x000000060b067212 */ /* 0x000fe200078efcff */
[-C--:B--2---:R-:W-:Y:S02]  /*1770*/  IMAD R10, R29, R159.reuse, RZ ;  /* 0x0000009f1d0a7224 */ /* 0x084fe400078e02ff */
[----:B------:R-:W-:-:S04]  /*1780*/  IMAD.WIDE.U32 R28, R28, R159, R14 ;  /* 0x0000009f1c1c7225 */ /* 0x000fc800078e000e */
[-C--:B------:R-:W-:Y:S01]  /*1790*/  IMAD.WIDE.U32 R14, R13, R30.reuse, R32 ;  /* 0x0000001e0d0e7225 */ /* 0x080fe200078e0020 */
[----:B------:R-:W-:Y:S02]  /*17a0*/  MOV R13, RZ ;  /* 0x000000ff000d7202 */ /* 0x000fe40000000f00 */
[----:B----4-:R-:W-:Y:S01]  /*17b0*/  SHF.L.U64.HI R35, R20, 0x5, R21 ;  /* 0x0000000514237819 */ /* 0x010fe20000010215 */
[----:B------:R-:W-:Y:S01]  /*17c0*/  IMAD.IADD R29, R29, 0x1, R10 ;  /* 0x000000011d1d7824 */ /* 0x000fe200078e020a */
[----:B------:R-:W-:Y:S01]  /*17d0*/  SHF.R.S32.HI R10, RZ, 0x1f, R158 ;  /* 0x0000001fff0a7819 */ /* 0x000fe2000001149e */
[----:B------:R-:W-:Y:S01]  /*17e0*/  IMAD R30, R12, R30, R7 ;  /* 0x0000001e0c1e7224 */ /* 0x000fe200078e0207 */
[----:B------:R-:W-:Y:S01]  /*17f0*/  SHF.R.U32.HI R12, RZ, 0x2, R90 ;  /* 0x00000002ff0c7819 */ /* 0x000fe2000001165a */
[----:B---3--:R-:W-:Y:S01]  /*1800*/  IMAD R7, R23, R158, RZ ;  /* 0x0000009e17077224 */ /* 0x008fe200078e02ff */
[----:B------:R-:W-:Y:S02]  /*1810*/  SHF.L.U32 R34, R20, 0x5, RZ ;  /* 0x0000000514227819 */ /* 0x000fe400000006ff */
[----:B------:R-:W-:Y:S01]  /*1820*/  IADD3 R15, PT, PT, R15, R30, RZ ;  /* 0x0000001e0f0f7210 */ /* 0x000fe20007ffe0ff */
[----:B------:R-:W-:-:S02]  /*1830*/  IMAD R7, R22, R10, R7 ;  /* 0x0000000a16077224 */ /* 0x000fc400078e0207 */
[----:B------:R-:W-:-:S04]  /*1840*/  IMAD.WIDE.U32 R22, R158, R22, R28 ;  /* 0x000000169e167225 */ /* 0x000fc800078e001c */
[----:B------:R-:W-:Y:S01]  /*1850*/  IMAD.WIDE.U32 R28, R153, 0x40, R12 ;  /* 0x00000040991c7825 */ /* 0x000fe200078e000c */
[----:B------:R-:W-:-:S03]  /*1860*/  IADD3 R23, PT, PT, R23, R7, RZ ;  /* 0x0000000717177210 */ /* 0x000fc60007ffe0ff */
[----:B------:R-:W-:-:S04]  /*1870*/  IMAD.WIDE.U32 R32, R12, R26, R16 ;  /* 0x0000001a0c207225 */ /* 0x000fc800078e0010 */
[----:B------:R-:W-:Y:S01]  /*1880*/  IMAD R10, R27, R12, RZ ;  /* 0x0000000c1b0a7224 */ /* 0x000fe200078e02ff */
[----:B------:R-:W-:Y:S01]  /*1890*/  LEA R148, P1, R32, R18, 0x1 ;  /* 0x0000001220947211 */ /* 0x000fe200078208ff */
[----:B------:R-:W-:Y:S02]  /*18a0*/  IMAD R11, R29, R20, RZ ;  /* 0x000000141d0b7224 */ /* 0x000fe400078e02ff */
[----:B------:R-:W-:Y:S01]  /*18b0*/  IMAD.WIDE.U32 R16, R20, R28, R34 ;  /* 0x0000001c14107225 */ /* 0x000fe200078e0022 */
[----:B------:R-:W-:-:S03]  /*18c0*/  IADD3 R149, PT, PT, R33, R10, RZ ;  /* 0x0000000a21957210 */ /* 0x000fc60007ffe0ff */
[----:B------:R-:W-:Y:S01]  /*18d0*/  IMAD R0, R21, R28, R11 ;  /* 0x0000001c15007224 */ /* 0x000fe200078e020b */
[----:B------:R-:W-:Y:S01]  /*18e0*/  IADD3 R7, P0, PT, R22, R16, RZ ;  /* 0x0000001016077210 */ /* 0x000fe20007f1e0ff */
[----:B------:R-:W-:Y:S01]  /*18f0*/  IMAD.WIDE.U32 R20, R20, R28, R22 ;  /* 0x0000001c14147225 */ /* 0x000fe200078e0016 */
[----:B------:R-:W-:Y:S02]  /*1900*/  LEA.HI.X R149, R32, R19, R149, 0x1, P1 ;  /* 0x0000001320957211 */ /* 0x000fe400008f0c95 */
[-C--:B------:R-:W-:Y:S02]  /*1910*/  IADD3.X R10, PT, PT, R23, R0.reuse, R17, P0, !PT ;  /* 0x00000000170a7210 */ /* 0x080fe400007fe411 */
[----:B------:R-:W-:Y:S02]  /*1920*/  IADD3 R11, PT, PT, R21, R0, RZ ;  /* 0x00000000150b7210 */ /* 0x000fe40007ffe0ff */
[----:B------:R-:W-:Y:S02]  /*1930*/  LEA R18, P1, R20, R8, 0x1 ;  /* 0x0000000814127211 */ /* 0x000fe400078208ff */
[----:B------:R-:W-:-:S02]  /*1940*/  IADD3 R16, P0, PT, R143, R148, RZ ;  /* 0x000000948f107210 */ /* 0x000fc40007f1e0ff */
[----:B------:R-:W-:Y:S02]  /*1950*/  LEA.HI.X R19, R20, R9, R11, 0x1, P1 ;  /* 0x0000000914137211 */ /* 0x000fe400008f0c0b */
[----:B------:R-:W-:Y:S02]  /*1960*/  IADD3.X R17, PT, PT, R144, R149, RZ, P0, !PT ;  /* 0x0000009590117210 */ /* 0x000fe400007fe4ff */
[C---:B------:R-:W-:Y:S02]  /*1970*/  LEA R8, P1, R7.reuse, R8, 0x1 ;  /* 0x0000000807087211 */ /* 0x040fe400078208ff */
[----:B------:R-:W-:Y:S02]  /*1980*/  IADD3 R20, P0, PT, R16, R143, RZ ;  /* 0x0000008f10147210 */ /* 0x000fe40007f1e0ff */
[----:B------:R-:W-:Y:S02]  /*1990*/  LEA.HI.X R9, R7, R9, R10, 0x1, P1 ;  /* 0x0000000907097211 */ /* 0x000fe400008f0c0a */
[----:B------:R-:W-:-:S02]  /*19a0*/  IADD3.X R21, PT, PT, R17, R144, RZ, P0, !PT ;  /* 0x0000009011157210 */ /* 0x000fc400007fe4ff */
[----:B------:R-:W-:Y:S01]  /*19b0*/  LEA R0, R6, R137, 0x1 ;  /* 0x0000008906007211 */ /* 0x000fe200078e08ff */
[----:B------:R-:W-:Y:S01]  /*19c0*/  IMAD R6, R79, R12, RZ ;  /* 0x0000000c4f067224 */ /* 0x000fe200078e02ff */
[----:B------:R-:W-:Y:S01]  /*19d0*/  IADD3 R10, P0, PT, R20, R143, RZ ;  /* 0x0000008f140a7210 */ /* 0x000fe20007f1e0ff */
[----:B------:R-:W-:Y:S02]  /*19e0*/  IMAD.WIDE.U32 R12, R12, R78, R14 ;  /* 0x0000004e0c0c7225 */ /* 0x000fe400078e000e */
[----:B------:R-:W-:Y:S01]  /*19f0*/  @!PT LDS RZ, [RZ] ;  /* 0x00000000fffff984 */ /* 0x000fe20000000800 */
[----:B------:R-:W-:Y:S01]  /*1a00*/  @!PT LDS RZ, [RZ] ;  /* 0x00000000fffff984 */ /* 0x000fe20000000800 */
[----:B------:R-:W-:Y:S01]  /*1a10*/  @!PT LDS RZ, [RZ] ;  /* 0x00000000fffff984 */ /* 0x000fe20000000800 */
[----:B------:R-:W-:Y:S02]  /*1a20*/  LDGSTS.E.BYPASS.LTC128B.128 [R0], desc[UR4][R18.64] ;  /* 0x0000000012007fae */ /* 0x000fe4000b981a04 */
[----:B------:R-:W-:Y:S01]  /*1a30*/  IMAD.X R11, R21, 0x1, R144, P0 ;  /* 0x00000001150b7824 */ /* 0x000fe200000e0690 */
[----:B------:R-:W-:Y:S01]  /*1a40*/  IADD3 R151, PT, PT, R13, R6, RZ ;  /* 0x000000060d977210 */ /* 0x000fe20007ffe0ff */
[----:B------:R-:W-:Y:S01]  /*1a50*/  LDGSTS.E.BYPASS.LTC128B.128 [R0+0x800], desc[UR4][R8.64] ;  /* 0x0080000008007fae */ /* 0x000fe2000b981a04 */
[----:B------:R-:W-:-:S03]  /*1a60*/  LEA R150, P0, R12, R4, 0x1 ;  /* 0x000000040c967211 */ /* 0x000fc600078008ff */
[----:B------:R-:W-:Y:S01]  /*1a70*/  LDGSTS.E.BYPASS.LTC128B.128 [R0+0x1000], desc[UR4][R148.64] ;  /* 0x0100000094007fae */ /* 0x000fe2000b981a04 */
[----:B------:R-:W-:Y:S02]  /*1a80*/  LEA.HI.X R151, R12, R5, R151, 0x1, P0 ;  /* 0x000000050c977211 */ /* 0x000fe400000f0c97 */
[----:B------:R-:W-:Y:S01]  /*1a90*/  IADD3 R12, P0, PT, R141, R150, RZ ;  /* 0x000000968d0c7210 */ /* 0x000fe20007f1e0ff */
[----:B------:R-:W-:Y:S03]  /*1aa0*/  LDGSTS.E.BYPASS.LTC128B.128 [R0+0x1800], desc[UR4][R16.64] ;  /* 0x0180000010007fae */ /* 0x000fe6000b981a04 */
[----:B------:R-:W-:Y:S01]  /*1ab0*/  IADD3.X R13, PT, PT, R142, R151, RZ, P0, !PT ;  /* 0x000000978e0d7210 */ /* 0x000fe200007fe4ff */
[----:B------:R-:W-:Y:S04]  /*1ac0*/  LDGSTS.E.BYPASS.LTC128B.128 [R0+0x2000], desc[UR4][R20.64] ;  /* 0x0200000014007fae */ /* 0x000fe8000b981a04 */
[----:B------:R1:W-:Y:S04]  /*1ad0*/  LDGSTS.E.BYPASS.LTC128B.128 [R0+0x2800], desc[UR4][R10.64] ;  /* 0x028000000a007fae */ /* 0x0003e8000b981a04 */
[----:B------:R-:W0:Y:S01]  /*1ae0*/  LDGDEPBAR ;  /* 0x00000000000079af */ /* 0x000e220000000000 */
[----:B-1----:R-:W-:Y:S01]  /*1af0*/  IADD3 R10, P0, PT, R12, R141, RZ ;  /* 0x0000008d0c0a7210 */ /* 0x002fe20007f1e0ff */
[----:B------:R-:W-:-:S12]  /*1b00*/  DEPBAR.LE SB0, 0x0 ;  /* 0x000080000000791a */ /* 0x000fd80000000000 */
[----:B------:R-:W-:Y:S05]  /*1b10*/  WARPSYNC.ALL ;  /* 0x0000000000007948 */ /* 0x000fea0003800000 */
[----:B------:R-:W-:Y:S01]  /*1b20*/  BAR.SYNC.DEFER_BLOCKING 0x0 ;  /* 0x0000000000007b1d */ /* 0x000fe20000010000 */
[----:B------:R-:W-:Y:S02]  /*1b30*/  IADD3.X R11, PT, PT, R13, R142, RZ, P0, !PT ;  /* 0x0000008e0d0b7210 */ /* 0x000fe400007fe4ff */
[----:B------:R-:W-:-:S05]  /*1b40*/  IADD3 R6, P0, PT, R10, R141, RZ ;  /* 0x0000008d0a067210 */ /* 0x000fca0007f1e0ff */
[----:B------:R-:W-:Y:S01]  /*1b50*/  IMAD.X R7, R11, 0x1, R142, P0 ;  /* 0x000000010b077824 */ /* 0x000fe200000e068e */
[----:B------:R-:W-:Y:S01]  /*1b60*/  @!PT LDS RZ, [RZ] ;  /* 0x00000000fffff984 */ /* 0x000fe20000000800 */
[----:B------:R-:W-:Y:S01]  /*1b70*/  @!PT LDS RZ, [RZ] ;  /* 0x00000000fffff984 */ /* 0x000fe20000000800 */
[----:B------:R-:W-:Y:S01]  /*1b80*/  @!PT LDS RZ, [RZ] ;  /* 0x00000000fffff984 */ /* 0x000fe20000000800 */
[----:B------:R-:W-:Y:S04]  /*1b90*/  LDGSTS.E.BYPASS.LTC128B.128 [R0+0x3000], desc[UR4][R150.64] ;  /* 0x0300000096007fae */ /* 0x000fe8000b981a04 */
[----:B------:R-:W-:Y:S04]  /*1ba0*/  LDGSTS.E.BYPASS.LTC128B.128 [R0+0x3800], desc[UR4][R12.64] ;  /* 0x038000000c007fae */ /* 0x000fe8000b981a04 */
[----:B------:R-:W-:Y:S04]  /*1bb0*/  LDGSTS.E.BYPASS.LTC128B.128 [R0+0x4000], desc[UR4][R10.64] ;  /* 0x040000000a007fae */ /* 0x000fe8000b981a04 */
[----:B------:R1:W-:Y:S04]  /*1bc0*/  LDGSTS.E.BYPASS.LTC128B.128 [R0+0x4800], desc[UR4][R6.64] ;  /* 0x0480000006007fae */ /* 0x0003e8000b981a04 */
[----:B------:R-:W2:Y:S01]  /*1bd0*/  LD.E R25, desc[UR4][R44.64+0x18c] ;  /* 0x00018c042c197980 */ /* 0x000ea2000c101900 */
[----:B------:R-:W-:Y:S01]  /*1be0*/  SHF.R.U32.HI R139, RZ, 0x1, R90 ;  /* 0x00000001ff8b7819 */ /* 0x000fe2000001165a */
[----:B------:R-:W-:Y:S01]  /*1bf0*/  IMAD.MOV.U32 R51, RZ, RZ, 0x20 ;  /* 0x00000020ff337424 */ /* 0x000fe200078e00ff */
[C---:B------:R-:W-:Y:S01]  /*1c00*/  SHF.L.U32 R4, R90.reuse, 0x4, RZ ;  /* 0x000000045a047819 */ /* 0x040fe200000006ff */
[----:B------:R-:W0:Y:S01]  /*1c10*/  LDGDEPBAR ;  /* 0x00000000000079af */ /* 0x000e220000000000 */
[C---:B------:R-:W-:Y:S01]  /*1c20*/  SHF.L.U32 R57, R90.reuse, 0x5, RZ ;  /* 0x000000055a397819 */ /* 0x040fe200000006ff */
[----:B------:R-:W-:Y:S01]  /*1c30*/  BSSY.RECONVERGENT B1, `(.L_x_8354) ;  /* 0x0000129000017945 */ /* 0x000fe20003800200 */
[----:B------:R-:W-:-:S02]  /*1c40*/  SHF.L.U32 R88, R90, 0x2, RZ ;  /* 0x000000025a587819 */ /* 0x000fc400000006ff */
[----:B------:R-:W-:Y:S02]  /*1c50*/  LOP3.LUT R8, R139, 0x8, RZ, 0xc0, !PT ;  /* 0x000000088b087812 */ /* 0x000fe400078ec0ff */
[C---:B------:R-:W-:Y:S02]  /*1c60*/  LOP3.LUT R138, R4.reuse, 0x3e00, RZ, 0xc0, !PT ;  /* 0x00003e00048a7812 */ /* 0x040fe400078ec0ff */
[----:B------:R-:W-:Y:S02]  /*1c70*/  LOP3.LUT R4, R4, 0x100, RZ, 0xc0, !PT ;  /* 0x0000010004047812 */ /* 0x000fe400078ec0ff */
[----:B------:R-:W-:Y:S02]  /*1c80*/  LOP3.LUT R5, R88, 0x18, RZ, 0xc0, !PT ;  /* 0x0000001858057812 */ /* 0x000fe400078ec0ff */
[--C-:B------:R-:W-:Y:S02]  /*1c90*/  LOP3.LUT R8, R8, 0xc0, R57.reuse, 0xf8, !PT ;  /* 0x000000c008087812 */ /* 0x100fe400078ef839 */
[----:B------:R-:W-:-:S02]  /*1ca0*/  LOP3.LUT R4, R4, 0x20, R57, 0xf8, !PT ;  /* 0x0000002004047812 */ /* 0x000fc400078ef839 */
[----:B------:R-:W-:Y:S02]  /*1cb0*/  LOP3.LUT R55, R8, R5, RZ, 0x3c, !PT ;  /* 0x0000000508377212 */ /* 0x000fe400078e3cff */
[--C-:B-1----:R-:W-:Y:S02]  /*1cc0*/  LOP3.LUT R6, R138, 0x20, R57.reuse, 0xf8, !PT ;  /* 0x000000208a067812 */ /* 0x102fe400078ef839 */
[----:B------:R-:W-:Y:S02]  /*1cd0*/  LOP3.LUT R7, R57, 0xc0, RZ, 0xc0, !PT ;  /* 0x000000c039077812 */ /* 0x000fe400078ec0ff */
[----:B------:R-:W-:Y:S02]  /*1ce0*/  LOP3.LUT R6, R6, 0x100, R57, 0xf8, !PT ;  /* 0x0000010006067812 */ /* 0x000fe400078ef839 */
[----:B------:R-:W-:Y:S02]  /*1cf0*/  LOP3.LUT R7, R7, 0x8, R90, 0xf8, !PT ;  /* 0x0000000807077812 */ /* 0x000fe400078ef85a */
[----:B------:R-:W-:-:S02]  /*1d00*/  LOP3.LUT R6, R6, R55, RZ, 0xfc, !PT ;  /* 0x0000003706067212 */ /* 0x000fc400078efcff */
[----:B------:R-:W-:Y:S02]  /*1d10*/  LOP3.LUT R4, R4, R7, R5, 0xf6, !PT ;  /* 0x0000000704047212 */ /* 0x000fe400078ef605 */
[-C--:B------:R-:W-:Y:S02]  /*1d20*/  LEA R28, R6, R137.reuse, 0x1 ;  /* 0x00000089061c7211 */ /* 0x080fe400078e08ff */
[----:B------:R-:W-:Y:S02]  /*1d30*/  LEA R48, R4, R137, 0x1 ;  /* 0x0000008904307211 */ /* 0x000fe400078e08ff */
[----:B------:R-:W-:Y:S01]  /*1d40*/  LOP3.LUT P0, RZ, R90, 0x4, RZ, 0xc0, !PT ;  /* 0x000000045aff7812 */ /* 0x000fe2000780c0ff */
[----:B------:R-:W-:Y:S01]  /*1d50*/  LDSM.16.M88.4 R12, [R28] ;  /* 0x000000001c0c783b */ /* 0x000fe20000000200 */
[----:B------:R-:W-:Y:S02]  /*1d60*/  IADD3 R154, PT, PT, R24, -0x1, RZ ;  /* 0xffffffff189a7810 */ /* 0x000fe40007ffe0ff */
[----:B------:R-:W-:Y:S01]  /*1d70*/  SEL R51, R51, 0xffffffe0, !P0 ;  /* 0xffffffe033337807 */ /* 0x000fe20004000000 */
[----:B------:R-:W1:Y:S01]  /*1d80*/  LDSM.16.M88.4 R8, [R48+0x1000] ;  /* 0x001000003008783b */ /* 0x000e620000000200 */
[----:B------:R-:W-:-:S02]  /*1d90*/  ISETP.GT.AND P0, PT, R154, R147, PT ;  /* 0x000000939a00720c */ /* 0x000fc40003f04270 */
[C---:B------:R-:W-:Y:S01]  /*1da0*/  IADD3 R4, PT, PT, R51.reuse, R28, RZ ;  /* 0x0000001c33047210 */ /* 0x040fe20007ffe0ff */
[----:B------:R-:W3:Y:S01]  /*1db0*/  LDSM.16.M88.4 R20, [R48+0x1400] ;  /* 0x001400003014783b */ /* 0x000ee20000000200 */
[----:B------:R-:W-:Y:S02]  /*1dc0*/  IADD3 R46, PT, PT, R51, R48, RZ ;  /* 0x00000030332e7210 */ /* 0x000fe40007ffe0ff */
[C---:B------:R-:W-:Y:S02]  /*1dd0*/  SHF.L.U64.HI R146, R26.reuse, 0x5, R27 ;  /* 0x000000051a927819 */ /* 0x040fe4000001021b */
[----:B------:R-:W-:Y:S01]  /*1de0*/  LDSM.16.M88.4 R4, [R4] ;  /* 0x000000000404783b */ /* 0x000fe20000000200 */
[----:B------:R-:W-:-:S03]  /*1df0*/  SHF.L.U32 R145, R26, 0x5, RZ ;  /* 0x000000051a917819 */ /* 0x000fc600000006ff */
[----:B------:R-:W4:Y:S04]  /*1e00*/  LDSM.16.M88.4 R16, [R46+0x1000] ;  /* 0x001000002e10783b */ /* 0x000f280000000200 */
[----:B------:R-:W5:Y:S04]  /*1e10*/  LDSM.16.M88.4 R28, [R46+0x1400] ;  /* 0x001400002e1c783b */ /* 0x000f680000000200 */
[----:B------:R-:W-:Y:S01]  /*1e20*/  LDSM.16.M88.4 R40, [R46+0x1c00] ;  /* 0x001c00002e28783b */ /* 0x000fe20000000200 */
[C---:B-1----:R-:W-:Y:S08]  /*1e30*/  HMMA.16816.F32 R32, R12.reuse, R8, RZ ;  /* 0x000000080c20723c */ /* 0x042ff000000018ff */
[C---:B------:R-:W-:Y:S08]  /*1e40*/  HMMA.16816.F32 R8, R12.reuse, R10, RZ ;  /* 0x0000000a0c08723c */ /* 0x040ff000000018ff */
[----:B---3--:R-:W-:Y:S08]  /*1e50*/  HMMA.16816.F32 R36, R12, R20, RZ ;  /* 0x000000140c24723c */ /* 0x008ff000000018ff */
[C---:B----4-:R-:W-:Y:S08]  /*1e60*/  HMMA.16816.F32 R32, R4.reuse, R16, R32 ;  /* 0x000000100420723c */ /* 0x050ff00000001820 */
[----:B------:R-:W-:Y:S01]  /*1e70*/  HMMA.16816.F32 R8, R4, R18, R8 ;  /* 0x000000120408723c */ /* 0x000fe20000001808 */
[----:B------:R-:W1:Y:S07]  /*1e80*/  LDSM.16.M88.4 R16, [R48+0x1800] ;  /* 0x001800003010783b */ /* 0x000e6e0000000200 */
[----:B------:R-:W-:Y:S08]  /*1e90*/  HMMA.16816.F32 R20, R12, R22, RZ ;  /* 0x000000160c14723c */ /* 0x000ff000000018ff */
[----:B-----5:R-:W-:-:S12]  /*1ea0*/  HMMA.16816.F32 R36, R4, R28, R36 ;  /* 0x0000001c0424723c */ /* 0x020fd80000001824 */
[----:B------:R-:W-:Y:S08]  /*1eb0*/  HMMA.16816.F32 R20, R4, R30, R20 ;  /* 0x0000001e0414723c */ /* 0x000ff00000001814 */
[C---:B-1----:R-:W-:Y:S08]  /*1ec0*/  HMMA.16816.F32 R28, R12.reuse, R16, RZ ;  /* 0x000000100c1c723c */ /* 0x042ff000000018ff */
[----:B------:R-:W-:Y:S01]  /*1ed0*/  HMMA.16816.F32 R16, R12, R18, RZ ;  /* 0x000000120c10723c */ /* 0x000fe200000018ff */
[-C--:B--2---:R-:W-:Y:S01]  /*1ee0*/  FMUL.FTZ R32, R32, R25.reuse ;  /* 0x0000001920207220 */ /* 0x084fe20000410000 */
        /* <DEDUP_REMOVED lines=16> */
[----:B------:R-:W-:-:S04]  /*1ff0*/  FMUL.FTZ R39, R39, R25 ;  /* 0x0000001927277220 */ /* 0x000fc80000410000 */
[----:B------:R3:W4:Y:S08]  /*2000*/  MUFU.TANH R50, R34 ;  /* 0x0000002200327308 */ /* 0x0007300000002400 */
[----:B------:R-:W1:Y:S08]  /*2010*/  MUFU.TANH R116, R8 ;  /* 0x0000000800747308 */ /* 0x000e700000002400 */
[----:B------:R5:W1:Y:S01]  /*2020*/  MUFU.TANH R82, R9 ;  /* 0x0000000900527308 */ /* 0x000a620000002400 */
[----:B---3--:R-:W3:Y:S07]  /*2030*/  LDSM.16.M88.4 R32, [R46+0x1800] ;  /* 0x001800002e20783b */ /* 0x008eee0000000200 */
[----:B------:R2:W1:Y:S08]  /*2040*/  MUFU.TANH R68, R20 ;  /* 0x0000001400447308 */ /* 0x0004700000002400 */
[----:B------:R-:W1:Y:S01]  /*2050*/  MUFU.TANH R80, R36 ;  /* 0x0000002400507308 */ /* 0x000e620000002400 */
[----:B-----5:R-:W5:Y:S07]  /*2060*/  LDSM.16.M88.4 R8, [R48+0x1c00] ;  /* 0x001c00003008783b */ /* 0x020f6e0000000200 */
[----:B------:R-:W1:Y:S01]  /*2070*/  MUFU.TANH R70, R37 ;  /* 0x0000002500467308 */ /* 0x000e620000002400 */
[----:B--2---:R-:W2:Y:S07]  /*2080*/  LDSM.16.M88.4 R20, [R48+0x2000] ;  /* 0x002000003014783b */ /* 0x004eae0000000200 */
[----:B------:R-:W1:Y:S08]  /*2090*/  MUFU.TANH R120, R38 ;  /* 0x0000002600787308 */ /* 0x000e700000002400 */
[----:B------:R2:W1:Y:S01]  /*20a0*/  MUFU.TANH R126, R39 ;  /* 0x00000027007e7308 */ /* 0x0004620000002400 */
[C---:B---3--:R-:W-:Y:S07]  /*20b0*/  HMMA.16816.F32 R28, R4.reuse, R32, R28 ;  /* 0x00000020041c723c */ /* 0x048fee000000181c */
[----:B------:R-:W3:Y:S01]  /*20c0*/  MUFU.TANH R54, R54 ;  /* 0x0000003600367308 */ /* 0x000ee20000002400 */
        /* <DEDUP_REMOVED lines=11> */
[----:B------:R-:W-:-:S02]  /*2180*/  FMUL.FTZ R18, R18, R25 ;  /* 0x0000001912127220 */ /* 0x000fc40000410000 */
[----:B------:R-:W1:Y:S01]  /*2190*/  MUFU.TANH R112, R16 ;  /* 0x0000001000707308 */ /* 0x000e620000002400 */
[----:B--2---:R-:W-:Y:S07]  /*21a0*/  HMMA.16816.F32 R36, R12, R20, RZ ;  /* 0x000000140c24723c */ /* 0x004fee00000018ff */
[----:B------:R-:W2:Y:S01]  /*21b0*/  MUFU.TANH R110, R17 ;  /* 0x00000011006e7308 */ /* 0x000ea20000002400 */
[C---:B------:R-:W-:Y:S01]  /*21c0*/  HMMA.16816.F32 R32, R4.reuse, R40, R32 ;  /* 0x000000280420723c */ /* 0x040fe20000001820 */
[-C--:B------:R-:W-:Y:S01]  /*21d0*/  FMUL.FTZ R40, R19, R25.reuse ;  /* 0x0000001913287220 */ /* 0x080fe20000410000 */
[----:B-----5:R-:W5:Y:S05]  /*21e0*/  LDSM.16.M88.4 R28, [R46+0x2000] ;  /* 0x002000002e1c783b */ /* 0x020f6a0000000200 */
        /* <DEDUP_REMOVED lines=21> */
[----:B---3--:R-:W3:Y:S03]  /*2340*/  LDSM.16.M88.4 R32, [R46+0x2400] ;  /* 0x002400002e20783b */ /* 0x008ee60000000200 */
        /* <DEDUP_REMOVED lines=8> */
[----:B----4-:R-:W-:Y:S01]  /*23d0*/  HMMA.16816.F32 R8, R12, R16, RZ ;  /* 0x000000100c08723c */ /* 0x010fe200000018ff */
[----:B------:R4:W1:Y:S01]  /*23e0*/  MUFU.TANH R98, R37 ;  /* 0x0000002500627308 */ /* 0x0008620000002400 */
[----:B------:R-:W-:-:S06]  /*23f0*/  FMUL.FTZ R186, R23, R25 ;  /* 0x0000001917ba7220 */ /* 0x000fcc0000410000 */
[----:B------:R-:W-:Y:S01]  /*2400*/  HMMA.16816.F32 R16, R12, R18, RZ ;  /* 0x000000120c10723c */ /* 0x000fe200000018ff */
[----:B------:R5:W1:Y:S08]  /*2410*/  MUFU.TANH R96, R20 ;  /* 0x0000001400607308 */ /* 0x000a700000002400 */
[----:B------:R-:W1:Y:S01]  /*2420*/  MUFU.TANH R74, R74 ;  /* 0x0000004a004a7308 */ /* 0x000e620000002400 */
[----:B----4-:R-:W4:Y:S02]  /*2430*/  LDSM.16.M88.4 R36, [R46+0x2800] ;  /* 0x002800002e24783b */ /* 0x010f240000000200 */
[C---:B---3--:R-:W-:Y:S05]  /*2440*/  HMMA.16816.F32 R8, R4.reuse, R32, R8 ;  /* 0x000000200408723c */ /* 0x048fea0000001808 */
[----:B------:R-:W3:Y:S03]  /*2450*/  MUFU.TANH R130, R130 ;  /* 0x0000008200827308 */ /* 0x000ee60000002400 */
[----:B------:R-:W-:Y:S01]  /*2460*/  HMMA.16816.F32 R16, R4, R34, R16 ;  /* 0x000000220410723c */ /* 0x000fe20000001810 */
[----:B------:R-:W2:Y:S04]  /*2470*/  LDSM.16.M88.4 R32, [R48+0x2c00] ;  /* 0x002c00003020783b */ /* 0x000ea80000000200 */
        /* <DEDUP_REMOVED lines=20> */
[C---:B--2---:R-:W-:Y:S02]  /*25c0*/  HMMA.16816.F32 R16, R12.reuse, R32, RZ ;  /* 0x000000200c10723c */ /* 0x044fe400000018ff */
[-C--:B------:R-:W-:Y:S01]  /*25d0*/  FMUL.FTZ R20, R20, R25.reuse ;  /* 0x0000001914147220 */ /* 0x080fe20000410000 */
[-C--:B------:R-:W-:Y:S01]  /*25e0*/  FMUL.FTZ R23, R23, R25.reuse ;  /* 0x0000001917177220 */ /* 0x080fe20000410000 */
[-C--:B------:R-:W-:Y:S02]  /*25f0*/  FMUL.FTZ R21, R21, R25.reuse ;  /* 0x0000001915157220 */ /* 0x080fe40000410000 */
[----:B------:R-:W2:Y:S01]  /*2600*/  MUFU.TANH R164, R164 ;  /* 0x000000a400a47308 */ /* 0x000ea20000002400 */
[-C--:B------:R-:W-:Y:S01]  /*2610*/  FMUL.FTZ R22, R22, R25.reuse ;  /* 0x0000001916167220 */ /* 0x080fe20000410000 */
        /* <DEDUP_REMOVED lines=44> */
[----:B------:R3:W1:Y:S01]  /*28e0*/  MUFU.TANH R196, R22 ;  /* 0x0000001600c47308 */ /* 0x0006620000002400 */
[----:B-----5:R-:W-:-:S02]  /*28f0*/  SHF.L.U32 R21, R78, 0x5, RZ ;  /* 0x000000054e157819 */ /* 0x020fc400000006ff */
[----:B---3--:R-:W-:Y:S01]  /*2900*/  SHF.L.U64.HI R22, R78, 0x5, R79 ;  /* 0x000000054e167819 */ /* 0x008fe2000001024f */
        /* <DEDUP_REMOVED lines=15> */
.L_x_8357:
        /* <DEDUP_REMOVED lines=61> */
.L_x_8358:
[----:B------:R-:W-:Y:S05]  /*2dd0*/  BSYNC.RECONVERGENT B0 ;  /* 0x0000000000007941 */ /* 0x000fea0003800200 */
.L_x_8356:
        /* <DEDUP_REMOVED lines=14> */
.L_x_8355:
[----:B------:R-:W-:Y:S05]  /*2ec0*/  BSYNC.RECONVERGENT B1 ;  /* 0x0000000000017941 */ /* 0x000fea0003800200 */
.L_x_8354:
[----:B------:R-:W2:Y:S01]  /*2ed0*/  LD.E R36, desc[UR4][R2.64+0xdc] ;  /* 0x0000dc0402247980 */ /* 0x000ea2000c101900 */
[----:B-1----:R-:W-:Y:S02]  /*2ee0*/  FMNMX3.FTZ R5, R50, R54, R47, !PT ;  /* 0x0000003632057276 */ /* 0x002fe4000781002f */
        /* <DEDUP_REMOVED lines=46> */
[-C--:B------:R-:W-:Y:S01]  /*31d0*/  FFMA.FTZ R47, R136, R36.reuse, -R35 ;  /* 0x00000024882f7223 */ /* 0x080fe20000010823 */
[----:B------:R-:W-:Y:S01]  /*31e0*/  LOP3.LUT R136, R55, 0x120, R57, 0xf8, !PT ;  /* 0x0000012037887812 */ /* 0x000fe200078ef839 */
[-CC-:B------:R-:W-:Y:S01]  /*31f0*/  FFMA.FTZ R49, R132, R36.reuse, -R35.reuse ;  /* 0x0000002484317223 */ /* 0x180fe20000010823 */
[----:B------:R-:W-:Y:S01]  /*3200*/  FSEL R41, R41, RZ, P0 ;  /* 0x000000ff29297208 */ /* 0x000fe20000000000 */
[-CC-:B------:R-:W-:Y:S01]  /*3210*/  FFMA.FTZ R61, R56, R36.reuse, -R35.reuse ;  /* 0x00000024383d7223 */ /* 0x180fe20000010823 */
[----:B------:R-:W-:Y:S01]  /*3220*/  LEA R136, R136, R137, 0x1 ;  /* 0x0000008988887211 */ /* 0x000fe200078e08ff */
[-CC-:B------:R-:W-:Y:S01]  /*3230*/  FFMA.FTZ R56, R130, R36.reuse, -R35.reuse ;  /* 0x0000002482387223 */ /* 0x180fe20000010823 */
[-C--:B------:R-:W-:Y:S01]  /*3240*/  FFMA.FTZ R63, R50, R36.reuse, -R35 ;  /* 0x00000024323f7223 */ /* 0x080fe20000010823 */
[----:B------:R-:W-:Y:S01]  /*3250*/  FFMA.FTZ R132, R76, R36, -R41 ;  /* 0x000000244c847223 */ /* 0x000fe20000010829 */
[----:B------:R-:W-:Y:S01]  /*3260*/  IADD3 R37, PT, PT, R51, R136, RZ ;  /* 0x0000008833257210 */ /* 0x000fe20007ffe0ff */
[----:B------:R-:W1:Y:S01]  /*3270*/  LDSM.16.MT88.4 R76, [R136+0x3000] ;  /* 0x00300000884c783b */ /* 0x000e620000004200 */
[-C--:B------:R-:W-:Y:S01]  /*3280*/  FFMA.FTZ R128, R54, R36.reuse, -R35 ;  /* 0x0000002436807223 */ /* 0x080fe20000010823 */
[-CC-:B------:R-:W-:Y:S01]  /*3290*/  FFMA.FTZ R67, R53, R36.reuse, -R41.reuse ;  /* 0x0000002435437223 */ /* 0x180fe20000010829 */
[-CC-:B------:R-:W-:Y:S01]  /*32a0*/  FFMA.FTZ R57, R116, R36.reuse, -R41.reuse ;  /* 0x0000002474397223 */ /* 0x180fe20000010829 */
[----:B------:R-:W2:Y:S01]  /*32b0*/  LDSM.16.MT88.4 R4, [R37+0x3000] ;  /* 0x003000002504783b */ /* 0x000ea20000004200 */
[-C--:B------:R-:W-:Y:S01]  /*32c0*/  FFMA.FTZ R130, R82, R36.reuse, -R41 ;  /* 0x0000002452827223 */ /* 0x080fe20000010829 */
[----:B------:R-:W-:Y:S01]  /*32d0*/  MUFU.EX2 R63, R63 ;  /* 0x0000003f003f7308 */ /* 0x000fe20000000800 */
[-CC-:B------:R-:W-:Y:S01]  /*32e0*/  FFMA.FTZ R59, R126, R36.reuse, -R35.reuse ;  /* 0x000000247e3b7223 */ /* 0x180fe20000010823 */
[----:B------:R-:W3:Y:S01]  /*32f0*/  LDSM.16.MT88.4 R12, [R136+0x3400] ;  /* 0x00340000880c783b */ /* 0x000ee20000004200 */
[-C--:B------:R-:W-:Y:S01]  /*3300*/  FFMA.FTZ R120, R120, R36.reuse, -R35 ;  /* 0x0000002478787223 */ /* 0x080fe20000010823 */
[-CC-:B------:R-:W-:Y:S01]  /*3310*/  FFMA.FTZ R126, R80, R36.reuse, -R41.reuse ;  /* 0x00000024507e7223 */ /* 0x180fe20000010829 */
[-CC-:B------:R-:W-:Y:S01]  /*3320*/  FFMA.FTZ R53, R70, R36.reuse, -R41.reuse ;  /* 0x0000002446357223 */ /* 0x180fe20000010829 */
[----:B------:R-:W4:Y:S01]  /*3330*/  LDSM.16.MT88.4 R8, [R37+0x3400] ;  /* 0x003400002508783b */ /* 0x000f220000004200 */
[-CC-:B------:R-:W-:Y:S01]  /*3340*/  FFMA.FTZ R51, R68, R36.reuse, -R41.reuse ;  /* 0x0000002444337223 */ /* 0x180fe20000010829 */
[----:B------:R-:W5:Y:S01]  /*3350*/  MUFU.EX2 R128, R128 ;  /* 0x0000008000807308 */ /* 0x000f620000000800 */
[-CC-:B------:R-:W-:Y:S01]  /*3360*/  FFMA.FTZ R116, R74, R36.reuse, -R41.reuse ;  /* 0x000000244a747223 */ /* 0x180fe20000010829 */
[----:B------:R-:W4:Y:S01]  /*3370*/  LDSM.16.MT88.4 R16, [R136+0x3800] ;  /* 0x003800008810783b */ /* 0x000f220000004200 */
        /* <DEDUP_REMOVED lines=13> */
[----:B------:R-:W1:Y:S01]  /*3450*/  MUFU.EX2 R61, R61 ;  /* 0x0000003d003d7308 */ /* 0x000e620000000800 */
[----:B-----5:R-:W-:Y:S01]  /*3460*/  F2FP.F16.F32.PACK_AB R69, R128, R63 ;  /* 0x0000003f8045723e */ /* 0x020fe200000000ff */
        /* <DEDUP_REMOVED lines=11> */
[-C--:B------:R-:W-:Y:S01]  /*3520*/  FFMA.FTZ R94, R94, R36.reuse, -R41 ;  /* 0x000000245e5e7223 */ /* 0x080fe20000010829 */
[-CC-:B------:R-:W-:Y:S01]  /*3530*/  FFMA.FTZ R30, R190, R36.reuse, -R35.reuse ;  /* 0x00000024be1e7223 */ /* 0x180fe20000010823 */
[--C-:B------:R-:W-:Y:S01]  /*3540*/  FFMA.FTZ R27, R188, R36, -R35.reuse ;  /* 0x00000024bc1b7223 */ /* 0x100fe20000010823 */
[----:B------:R-:W5:Y:S01]  /*3550*/  MUFU.EX2 R132, R132 ;  /* 0x0000008400847308 */ /* 0x000f620000000800 */
[----:B-1----:R-:W-:Y:S01]  /*3560*/  F2FP.F16.F32.PACK_AB R71, R61, R122 ;  /* 0x0000007a3d47723e */ /* 0x002fe200000000ff */
[-CC-:B------:R-:W-:Y:S01]  /*3570*/  FFMA.FTZ R28, R194, R36.reuse, -R35.reuse ;  /* 0x00000024c21c7223 */ /* 0x180fe20000010823 */
[-C--:B------:R-:W-:Y:S01]  /*3580*/  FFMA.FTZ R25, R192, R36.reuse, -R35 ;  /* 0x00000024c0197223 */ /* 0x080fe20000010823 */
        /* <DEDUP_REMOVED lines=8> */
[-C--:B------:R-:W-:Y:S01]  /*3610*/  FFMA.FTZ R102, R140, R36.reuse, -R35 ;  /* 0x000000248c667223 */ /* 0x080fe20000010823 */
[-CC-:B------:R-:W-:Y:S01]  /*3620*/  FFMA.FTZ R62, R62, R36.reuse, -R41.reuse ;  /* 0x000000243e3e7223 */ /* 0x180fe20000010829 */
[-CC-:B------:R-:W-:Y:S01]  /*3630*/  FFMA.FTZ R64, R64, R36.reuse, -R41.reuse ;  /* 0x0000002440407223 */ /* 0x180fe20000010829 */
[-CC-:B------:R-:W-:Y:S01]  /*3640*/  FFMA.FTZ R60, R60, R36.reuse, -R41.reuse ;  /* 0x000000243c3c7223 */ /* 0x180fe20000010829 */
[----:B------:R-:W1:Y:S01]  /*3650*/  MUFU.EX2 R130, R130 ;  /* 0x0000008200827308 */ /* 0x000e620000000800 */
[----:B-----5:R-:W-:Y:S01]  /*3660*/  F2FP.F16.F32.PACK_AB R68, R132, R67 ;  /* 0x000000438444723e */ /* 0x020fe200000000ff */
[----:B------:R-:W-:Y:S01]  /*3670*/  FADD.FTZ R132, R67, R132 ;  /* 0x0000008443847221 */ /* 0x000fe20000010000 */
[-C--:B------:R-:W-:Y:S01]  /*3680*/  FFMA.FTZ R52, R52, R36.reuse, -R41 ;  /* 0x0000002434347223 */ /* 0x080fe20000010829 */
[-CC-:B------:R-:W-:Y:S01]  /*3690*/  FFMA.FTZ R89, R134, R36.reuse, -R35.reuse ;  /* 0x0000002486597223 */ /* 0x180fe20000010823 */
[-CC-:B------:R-:W-:Y:S01]  /*36a0*/  FFMA.FTZ R66, R124, R36.reuse, -R35.reuse ;  /* 0x000000247c427223 */ /* 0x180fe20000010823 */
[-CC-:B------:R-:W-:Y:S01]  /*36b0*/  FFMA.FTZ R86, R118, R36.reuse, -R35.reuse ;  /* 0x0000002476567223 */ /* 0x180fe20000010823 */
[----:B------:R-:W-:Y:S01]  /*36c0*/  FFMA.FTZ R165, R38, R36, -R35 ;  /* 0x0000002426a57223 */ /* 0x000fe20000010823 */
[----:B------:R-:W-:Y:S01]  /*36d0*/  MUFU.EX2 R120, R120 ;  /* 0x0000007800787308 */ /* 0x000fe20000000800 */
[----:B------:R-:W-:-:S07]  /*36e0*/  ISETP.GE.AND P0, PT, R24, R147, PT ;  /* 0x000000931800720c */ /* 0x000fce0003f06270 */
[----:B------:R-:W5:Y:S01]  /*36f0*/  MUFU.EX2 R59, R59 ;  /* 0x0000003b003b7308 */ /* 0x000f620000000800 */
[----:B-1----:R-:W-:-:S07]  /*3700*/  F2FP.F16.F32.PACK_AB R70, R130, R57 ;  /* 0x000000398246723e */ /* 0x002fce00000000ff */
[----:B------:R-:W-:Y:S01]  /*3710*/  MUFU.EX2 R56, R56 ;  /* 0x0000003800387308 */ /* 0x000fe20000000800 */
[C---:B------:R-:W-:Y:S07]  /*3720*/  HMMA.16816.F32 R80, R68.reuse, R76, RZ ;  /* 0x0000004c4450723c */ /* 0x040fee00000018ff */
[----:B------:R-:W1:Y:S01]  /*3730*/  MUFU.EX2 R49, R49 ;  /* 0x0000003100317308 */ /* 0x000e620000000800 */
[C---:B------:R-:W-:Y:S07]  /*3740*/  HMMA.16816.F32 R76, R68.reuse, R78, RZ ;  /* 0x0000004e444c723c */ /* 0x040fee00000018ff */
[----:B------:R-:W-:Y:S01]  /*3750*/  MUFU.EX2 R126, R126 ;  /* 0x0000007e007e7308 */ /* 0x000fe20000000800 */
[----:B--2---:R-:W-:Y:S01]  /*3760*/  HMMA.16816.F32 R72, R68, R4, RZ ;  /* 0x000000044448723c */ /* 0x004fe200000018ff */
[----:B-----5:R-:W-:-:S06]  /*3770*/  F2FP.F16.F32.PACK_AB R5, R59, R120 ;  /* 0x000000783b05723e */ /* 0x020fcc00000000ff */
        /* <DEDUP_REMOVED lines=15> */
[C---:B----4-:R-:W-:Y:S07]  /*3870*/  HMMA.16816.F32 R72, R4.reuse, R8, R72 ;  /* 0x000000080448723c */ /* 0x050fee0000001848 */
[----:B------:R-:W4:Y:S01]  /*3880*/  MUFU.EX2 R114, R114 ;  /* 0x0000007200727308 */ /* 0x000f220000000800 */
[----:B------:R-:W-:Y:S01]  /*3890*/  HMMA.16816.F32 R68, R4, R10, R68 ;  /* 0x0000000a0444723c */ /* 0x000fe20000001844 */
[----:B------:R-:W5:Y:S01]  /*38a0*/  LDSM.16.MT88.4 R8, [R136+0x3c00] ;  /* 0x003c00008808783b */ /* 0x000f620000004200 */
[----:B--2---:R-:W-:-:S02]  /*38b0*/  F2FP.F16.F32.PACK_AB R5, R47, R54 ;  /* 0x000000362f05723e */ /* 0x004fc400000000ff */
[----:B-1----:R-:W-:-:S03]  /*38c0*/  F2FP.F16.F32.PACK_AB R7, R45, R50 ;  /* 0x000000322d07723e */ /* 0x002fc600000000ff */
        /* <DEDUP_REMOVED lines=50> */
[----:B------:R-:W-:Y:S01]  /*3bf0*/  FADD.FTZ R122, R122, R9 ;  /* 0x000000097a7a7221 */ /* 0x000fe20000010000 */
[----:B------:R-:W-:Y:S01]  /*3c00*/  FADD.FTZ R9, R57, R132 ;  /* 0x0000008439097221 */ /* 0x000fe20000010000 */
[----:B------:R-:W2:Y:S01]  /*3c10*/  MUFU.EX2 R95, R95 ;  /* 0x0000005f005f7308 */ /* 0x000ea20000000800 */
[----:B------:R-:W-:Y:S01]  /*3c20*/  HMMA.16816.F32 R68, R4, R10, R68 ;  /* 0x0000000a0444723c */ /* 0x000fe20000001844 */
[----:B---3--:R-:W-:Y:S01]  /*3c30*/  F2FP.F16.F32.PACK_AB R5, R27, R30 ;  /* 0x0000001e1b05723e */ /* 0x008fe200000000ff */
[----:B------:R-:W-:Y:S01]  /*3c40*/  FADD.FTZ R61, R61, R122 ;  /* 0x0000007a3d3d7221 */ /* 0x000fe20000010000 */
[----:B----4-:R-:W-:Y:S01]  /*3c50*/  F2FP.F16.F32.PACK_AB R7, R25, R28 ;  /* 0x0000001c1907723e */ /* 0x010fe200000000ff */
[----:B------:R-:W-:Y:S02]  /*3c60*/  FADD.FTZ R9, R130, R9 ;  /* 0x0000000982097221 */ /* 0x000fe40000010000 */
[----:B------:R-:W-:Y:S01]  /*3c70*/  FADD.FTZ R120, R120, R61 ;  /* 0x0000003d78787221 */ /* 0x000fe20000010000 */
[----:B------:R-:W-:Y:S03]  /*3c80*/  MUFU.EX2 R84, R84 ;  /* 0x0000005400547308 */ /* 0x000fe60000000800 */
[----:B------:R-:W-:-:S05]  /*3c90*/  FADD.FTZ R59, R59, R120 ;  /* 0x000000783b3b7221 */ /* 0x000fca0000010000 */
[----:B------:R-:W3:Y:S01]  /*3ca0*/  MUFU.EX2 R97, R97 ;  /* 0x0000006100617308 */ /* 0x000ee20000000800 */
[----:B--2---:R-:W-:-:S07]  /*3cb0*/  F2FP.F16.F32.PACK_AB R4, R95, R92 ;  /* 0x0000005c5f04723e */ /* 0x004fce00000000ff */
[----:B------:R-:W-:Y:S08]  /*3cc0*/  MUFU.EX2 R23, R23 ;  /* 0x0000001700177308 */ /* 0x000ff00000000800 */
[----:B------:R-:W2:Y:S01]  /*3cd0*/  MUFU.EX2 R26, R26 ;  /* 0x0000001a001a7308 */ /* 0x000ea20000000800 */
[----:B---3--:R-:W-:-:S07]  /*3ce0*/  F2FP.F16.F32.PACK_AB R6, R97, R84 ;  /* 0x000000546106723e */ /* 0x008fce00000000ff */
        /* <DEDUP_REMOVED lines=8> */
[-C--:B------:R-:W-:Y:S01]  /*3d70*/  FFMA.FTZ R56, R58, R36.reuse, -R41 ;  /* 0x000000243a387223 */ /* 0x080fe20000010829 */
[----:B------:R-:W3:Y:S01]  /*3d80*/  MUFU.EX2 R102, R102 ;  /* 0x0000006600667308 */ /* 0x000ee20000000800 */
[----:B------:R-:W-:Y:S01]  /*3d90*/  FADD.FTZ R49, R49, R18 ;  /* 0x0000001231317221 */ /* 0x000fe20000010000 */
[----:B------:R-:W-:Y:S01]  /*3da0*/  FADD.FTZ R116, R116, R51 ;  /* 0x0000003374747221 */ /* 0x000fe20000010000 */
[----:B------:R-:W4:Y:S01]  /*3db0*/  LDSM.16.MT88.4 R16, [R37+0x4800] ;  /* 0x004800002510783b */ /* 0x000f220000004200 */
[----:B-----5:R-:W-:Y:S01]  /*3dc0*/  HMMA.16816.F32 R72, R4, R12, R72 ;  /* 0x0000000c0448723c */ /* 0x020fe20000001848 */
[----:B------:R-:W-:Y:S01]  /*3dd0*/  FADD.FTZ R54, R54, R49 ;  /* 0x0000003136367221 */ /* 0x000fe20000010000 */
[----:B------:R-:W-:Y:S01]  /*3de0*/  FADD.FTZ R55, R55, R116 ;  /* 0x0000007437377221 */ /* 0x000fe20000010000 */
[----:B------:R-:W-:Y:S01]  /*3df0*/  FFMA.FTZ R49, R48, R36, -R41 ;  /* 0x0000002430317223 */ /* 0x000fe20000010829 */
[----:B------:R-:W-:Y:S01]  /*3e00*/  MUFU.EX2 R63, R64 ;  /* 0x00000040003f7308 */ /* 0x000fe20000000800 */
[----:B------:R-:W-:Y:S01]  /*3e10*/  FADD.FTZ R13, R47, R54 ;  /* 0x000000362f0d7221 */ /* 0x000fe20000010000 */
[----:B------:R-:W-:-:S02]  /*3e20*/  FADD.FTZ R114, R114, R55 ;  /* 0x0000003772727221 */ /* 0x000fc40000010000 */
[----:B------:R-:W-:Y:S01]  /*3e30*/  HMMA.16816.F32 R68, R4, R14, R68 ;  /* 0x0000000e0444723c */ /* 0x000fe20000001844 */
[----:B------:R-:W-:Y:S01]  /*3e40*/  FADD.FTZ R50, R50, R13 ;  /* 0x0000000d32327221 */ /* 0x000fe20000010000 */
[----:B------:R-:W-:Y:S01]  /*3e50*/  FADD.FTZ R65, R65, R114 ;  /* 0x0000007241417221 */ /* 0x000fe20000010000 */
[----:B--2---:R-:W-:Y:S01]  /*3e60*/  F2FP.F16.F32.PACK_AB R5, R26, R23 ;  /* 0x000000171a05723e */ /* 0x004fe200000000ff */
[----:B------:R-:W2:Y:S01]  /*3e70*/  MUFU.EX2 R62, R62 ;  /* 0x0000003e003e7308 */ /* 0x000ea20000000800 */
[----:B------:R-:W-:Y:S01]  /*3e80*/  FADD.FTZ R13, R45, R50 ;  /* 0x000000322d0d7221 */ /* 0x000fe20000010000 */
[----:B------:R-:W-:Y:S01]  /*3e90*/  FADD.FTZ R110, R110, R65 ;  /* 0x000000416e6e7221 */ /* 0x000fe20000010000 */
[-CC-:B------:R-:W-:Y:S01]  /*3ea0*/  FFMA.FTZ R45, R46, R36.reuse, -R41.reuse ;  /* 0x000000242e2d7223 */ /* 0x180fe20000010829 */
[----:B------:R-:W-:Y:S01]  /*3eb0*/  FFMA.FTZ R41, R42, R36, -R41 ;  /* 0x000000242a297223 */ /* 0x000fe20000010829 */
[----:B------:R-:W-:Y:S01]  /*3ec0*/  FADD.FTZ R48, R44, R13 ;  /* 0x0000000d2c307221 */ /* 0x000fe20000010000 */
[----:B------:R-:W-:Y:S01]  /*3ed0*/  FADD.FTZ R85, R85, R110 ;  /* 0x0000006e55557221 */ /* 0x000fe20000010000 */
[----:B------:R-:W5:Y:S01]  /*3ee0*/  LDSM.16.MT88.4 R12, [R136+0x4c00] ;  /* 0x004c0000880c783b */ /* 0x000f620000004200 */
[----:B------:R-:W-:Y:S01]  /*3ef0*/  MUFU.EX2 R53, R60 ;  /* 0x0000003c00357308 */ /* 0x000fe20000000800 */
[----:B------:R-:W-:Y:S01]  /*3f00*/  FADD.FTZ R43, R43, R48 ;  /* 0x000000302b2b7221 */ /* 0x000fe20000010000 */
[----:B------:R-:W-:Y:S01]  /*3f10*/  FADD.FTZ R106, R106, R85 ;  /* 0x000000556a6a7221 */ /* 0x000fe20000010000 */
[----:B---3--:R-:W-:-:S02]  /*3f20*/  F2FP.F16.F32.PACK_AB R7, R102, R33 ;  /* 0x000000216607723e */ /* 0x008fc400000000ff */
[----:B------:R-:W-:Y:S01]  /*3f30*/  FADD.FTZ R40, R40, R43 ;  /* 0x0000002b28287221 */ /* 0x000fe20000010000 */
[----:B------:R-:W-:Y:S02]  /*3f40*/  FADD.FTZ R87, R87, R106 ;  /* 0x0000006a57577221 */ /* 0x000fe40000010000 */
[----:B------:R-:W3:Y:S01]  /*3f50*/  MUFU.EX2 R56, R56 ;  /* 0x0000003800387308 */ /* 0x000ee20000000800 */
        /* <DEDUP_REMOVED lines=11> */
[----:B---3--:R-:W-:Y:S01]  /*4010*/  F2FP.F16.F32.PACK_AB R6, R56, R53 ;  /* 0x000000353806723e */ /* 0x008fe200000000ff */
        /* <DEDUP_REMOVED lines=8> */
[----:B------:R-:W-:Y:S01]  /*40a0*/  MUFU.EX2 R47, R52 ;  /* 0x00000034002f7308 */ /* 0x000fe20000000800 */
[C---:B------:R-:W-:Y:S01]  /*40b0*/  HMMA.16816.F32 R76, R4.reuse, R10, R76 ;  /* 0x0000000a044c723c */ /* 0x040fe2000000184c */
[----:B------:R-:W1:Y:S06]  /*40c0*/  LDSM.16.MT88.4 R8, [R37+0x4c00] ;  /* 0x004c00002508783b */ /* 0x000e6c0000004200 */
[----:B------:R-:W3:Y:S01]  /*40d0*/  MUFU.EX2 R46, R49 ;  /* 0x00000031002e7308 */ /* 0x000ee20000000800 */
[----:B----4-:R-:W-:Y:S01]  /*40e0*/  HMMA.16816.F32 R72, R4, R16, R72 ;  /* 0x000000100448723c */ /* 0x010fe20000001848 */
[----:B------:R-:W-:-:S04]  /*40f0*/  FADD.FTZ R16, R84, R95 ;  /* 0x0000005f54107221 */ /* 0x000fc80000010000 */
[----:B------:R-:W-:Y:S02]  /*4100*/  FADD.FTZ R16, R97, R16 ;  /* 0x0000001061107221 */ /* 0x000fe40000010000 */
[----:B------:R-:W-:Y:S01]  /*4110*/  MUFU.EX2 R44, R45 ;  /* 0x0000002d002c7308 */ /* 0x000fe20000000800 */
[----:B------:R-:W-:Y:S01]  /*4120*/  HMMA.16816.F32 R68, R4, R18, R68 ;  /* 0x000000120444723c */ /* 0x000fe20000001844 */
[----:B--2---:R-:W-:Y:S01]  /*4130*/  F2FP.F16.F32.PACK_AB R5, R66, R89 ;  /* 0x000000594205723e */ /* 0x004fe200000000ff */
[----:B------:R-:W-:-:S04]  /*4140*/  FADD.FTZ R63, R63, R16 ;  /* 0x000000103f3f7221 */ /* 0x000fc80000010000 */
[----:B------:R-:W-:Y:S01]  /*4150*/  FADD.FTZ R62, R62, R63 ;  /* 0x0000003f3e3e7221 */ /* 0x000fe20000010000 */
[----:B------:R-:W2:Y:S01]  /*4160*/  MUFU.EX2 R41, R41 ;  /* 0x0000002900297308 */ /* 0x000ea20000000800 */
[----:B---3--:R-:W-:Y:S02]  /*4170*/  F2FP.F16.F32.PACK_AB R4, R46, R47 ;  /* 0x0000002f2e04723e */ /* 0x008fe400000000ff */
[----:B------:R-:W-:-:S04]  /*4180*/  FADD.FTZ R53, R53, R62 ;  /* 0x0000003e35357221 */ /* 0x000fc80000010000 */
[----:B------:R-:W-:Y:S01]  /*4190*/  FADD.FTZ R56, R56, R53 ;  /* 0x0000003538387221 */ /* 0x000fe20000010000 */
[----:B------:R-:W3:Y:S03]  /*41a0*/  MUFU.EX2 R165, R165 ;  /* 0x000000a500a57308 */ /* 0x000ee60000000800 */
[----:B------:R-:W-:-:S04]  /*41b0*/  FADD.FTZ R47, R47, R56 ;  /* 0x000000382f2f7221 */ /* 0x000fc80000010000 */
[----:B------:R-:W-:Y:S01]  /*41c0*/  FADD.FTZ R47, R46, R47 ;  /* 0x0000002f2e2f7221 */ /* 0x000fe20000010000 */
[----:B--2---:R-:W-:-:S03]  /*41d0*/  F2FP.F16.F32.PACK_AB R6, R41, R44 ;  /* 0x0000002c2906723e */ /* 0x004fc600000000ff */
[----:B------:R-:W-:-:S04]  /*41e0*/  FADD.FTZ R44, R44, R47 ;  /* 0x0000002f2c2c7221 */ /* 0x000fc80000010000 */
[----:B------:R-:W-:Y:S01]  /*41f0*/  FADD.FTZ R170, R41, R44 ;  /* 0x0000002c29aa7221 */ /* 0x000fe20000010000 */
[----:B---3--:R-:W-:-:S07]  /*4200*/  F2FP.F16.F32.PACK_AB R7, R165, R86 ;  /* 0x00000056a507723e */ /* 0x008fce00000000ff */
[----:B-----5:R-:W-:Y:S01]  /*4210*/  HMMA.16816.F32 R80, R4, R12, R80 ;  /* 0x0000000c0450723c */ /* 0x020fe20000001850 */
[----:B------:R-:W-:-:S04]  /*4220*/  FADD.FTZ R12, R28, R27 ;  /* 0x0000001b1c0c7221 */ /* 0x000fc80000010000 */
[----:B------:R-:W-:-:S03]  /*4230*/  FADD.FTZ R12, R25, R12 ;  /* 0x0000000c190c7221 */ /* 0x000fc60000010000 */
[----:B------:R-:W-:Y:S01]  /*4240*/  HMMA.16816.F32 R76, R4, R14, R76 ;  /* 0x0000000e044c723c */ /* 0x000fe2000000184c */
[----:B------:R-:W-:-:S04]  /*4250*/  FADD.FTZ R23, R23, R12 ;  /* 0x0000000c17177221 */ /* 0x000fc80000010000 */
[----:B------:R-:W-:-:S03]  /*4260*/  FADD.FTZ R26, R26, R23 ;  /* 0x000000171a1a7221 */ /* 0x000fc60000010000 */
[----:B-1----:R-:W-:Y:S01]  /*4270*/  HMMA.16816.F32 R72, R4, R8, R72 ;  /* 0x000000080448723c */ /* 0x002fe20000001848 */
        /* <DEDUP_REMOVED lines=16> */
.L_x_8366:
        /* <DEDUP_REMOVED lines=78> */
.L_x_8361:
[----:B------:R-:W-:Y:S05]  /*4860*/  BSYNC.RECONVERGENT B0 ;  /* 0x0000000000007941 */ /* 0x000fea0003800200 */
.L_x_8360:
[----:B------:R-:W-:Y:S01]  /*4870*/  SHF.R.U32.HI R139, RZ, 0x1, R90 ;  /* 0x00000001ff8b7819 */ /* 0x000fe2000001165a */
[----:B------:R-:W1:Y:S01]  /*4880*/  S2UR UR6, SR_CgaCtaId ;  /* 0x00000000000679c3 */ /* 0x000e620000008800 */
[C---:B------:R-:W-:Y:S01]  /*4890*/  SHF.L.U32 R0, R90.reuse, 0x5, RZ ;  /* 0x000000055a007819 */ /* 0x040fe200000006ff */
[----:B------:R-:W-:Y:S01]  /*48a0*/  UMOV UR7, 0x400 ;  /* 0x0000040000077882 */ /* 0x000fe20000000000 */
[----:B------:R-:W-:Y:S01]  /*48b0*/  LOP3.LUT R99, R139, 0x8, RZ, 0xc0, !PT ;  /* 0x000000088b637812 */ /* 0x000fe200078ec0ff */
[----:B------:R-:W-:Y:S01]  /*48c0*/  BSSY.RECONVERGENT B1, `(.L_x_8362) ;  /* 0x0000141000017945 */ /* 0x000fe20003800200 */
[C---:B------:R-:W-:Y:S02]  /*48d0*/  LOP3.LUT R95, R90.reuse, 0x8, RZ, 0xc0, !PT ;  /* 0x000000085a5f7812 */ /* 0x040fe400078ec0ff */
[--C-:B------:R-:W-:Y:S02]  /*48e0*/  LOP3.LUT R92, R99, 0xc0, R0.reuse, 0xf8, !PT ;  /* 0x000000c0635c7812 */ /* 0x100fe400078ef800 */
[----:B------:R-:W-:Y:S02]  /*48f0*/  SHF.L.U32 R88, R90, 0x2, RZ ;  /* 0x000000025a587819 */ /* 0x000fe400000006ff */
[--C-:B------:R-:W-:Y:S02]  /*4900*/  LOP3.LUT R94, R95, 0xc0, R0.reuse, 0xf8, !PT ;  /* 0x000000c05f5e7812 */ /* 0x100fe400078ef800 */
[----:B------:R-:W-:Y:S02]  /*4910*/  LOP3.LUT R95, R88, 0x18, RZ, 0xc0, !PT ;  /* 0x00000018585f7812 */ /* 0x000fe400078ec0ff */
[----:B------:R-:W-:Y:S02]  /*4920*/  MOV R121, 0x20 ;  /* 0x0000002000797802 */ /* 0x000fe40000000f00 */
[C---:B------:R-:W-:Y:S02]  /*4930*/  SHF.L.U32 R156, R90.reuse, 0x3, RZ ;  /* 0x000000035a9c7819 */ /* 0x040fe400000006ff */
[----:B------:R-:W-:Y:S02]  /*4940*/  SHF.L.U32 R97, R90, 0x4, RZ ;  /* 0x000000045a617819 */ /* 0x000fe400000006ff */
[C---:B------:R-:W-:Y:S02]  /*4950*/  LOP3.LUT R172, R156.reuse, 0xc0, RZ, 0xc0, !PT ;  /* 0x000000c09cac7812 */ /* 0x040fe400078ec0ff */
[----:B------:R-:W-:Y:S01]  /*4960*/  LOP3.LUT R171, R156, 0x1f20, RZ, 0xc0, !PT ;  /* 0x00001f209cab7812 */ /* 0x000fe200078ec0ff */
[----:B-1----:R-:W-:Y:S01]  /*4970*/  ULEA UR6, UR6, UR7, 0x18 ;  /* 0x0000000706067291 */ /* 0x002fe2000f8ec0ff */
[C---:B------:R-:W-:Y:S02]  /*4980*/  LOP3.LUT R138, R97.reuse, 0x3e00, RZ, 0xc0, !PT ;  /* 0x00003e00618a7812 */ /* 0x040fe400078ec0ff */
[----:B------:R-:W-:Y:S02]  /*4990*/  LOP3.LUT R97, R97, 0x100, RZ, 0xc0, !PT ;  /* 0x0000010061617812 */ /* 0x000fe400078ec0ff */
[--C-:B------:R-:W-:Y:S02]  /*49a0*/  LOP3.LUT R93, R138, 0x20, R0.reuse, 0xf8, !PT ;  /* 0x000000208a5d7812 */ /* 0x100fe400078ef800 */
[--C-:B------:R-:W-:Y:S02]  /*49b0*/  LOP3.LUT R97, R97, 0x20, R0.reuse, 0xf8, !PT ;  /* 0x0000002061617812 */ /* 0x100fe400078ef800 */
[----:B------:R-:W-:Y:S02]  /*49c0*/  LOP3.LUT R93, R93, 0x100, R0, 0xf8, !PT ;  /* 0x000001005d5d7812 */ /* 0x000fe400078ef800 */
[--C-:B------:R-:W-:Y:S02]  /*49d0*/  LOP3.LUT R94, R97, R94, R95.reuse, 0xf6, !PT ;  /* 0x0000005e615e7212 */ /* 0x100fe400078ef65f */
[----:B------:R-:W-:Y:S02]  /*49e0*/  LOP3.LUT R92, R93, R92, R95, 0xf6, !PT ;  /* 0x0000005c5d5c7212 */ /* 0x000fe400078ef65f */
[----:B------:R-:W-:Y:S02]  /*49f0*/  MOV R137, UR6 ;  /* 0x0000000600897c02 */ /* 0x000fe40008000f00 */
[----:B------:R-:W-:Y:S02]  /*4a00*/  LOP3.LUT R155, R90, 0x18, RZ, 0xc0, !PT ;  /* 0x000000185a9b7812 */ /* 0x000fe400078ec0ff */
[-C--:B------:R-:W-:Y:S02]  /*4a10*/  LEA R0, R92, R137.reuse, 0x1 ;  /* 0x000000895c007211 */ /* 0x080fe400078e08ff */
[----:B------:R-:W-:Y:S02]  /*4a20*/  LEA R140, R94, R137, 0x1 ;  /* 0x000000895e8c7211 */ /* 0x000fe400078e08ff */
[----:B------:R-:W-:Y:S02]  /*4a30*/  LOP3.LUT R155, R172, R155, RZ, 0xfc, !PT ;  /* 0x0000009bac9b7212 */ /* 0x000fe400078efcff */
[----:B------:R-:W-:Y:S02]  /*4a40*/  IADD3 R172, P0, PT, R161, R150, RZ ;  /* 0x00000096a1ac7210 */ /* 0x000fe40007f1e0ff */
[----:B------:R-:W-:Y:S02]  /*4a50*/  LOP3.LUT R84, R156, 0x18, RZ, 0xc0, !PT ;  /* 0x000000189c547812 */ /* 0x000fe400078ec0ff */
[----:B------:R-:W-:Y:S02]  /*4a60*/  IADD3.X R173, PT, PT, R162, R151, RZ, P0, !PT ;  /* 0x00000097a2ad7210 */ /* 0x000fe400007fe4ff */
[-C--:B------:R-:W-:Y:S02]  /*4a70*/  IADD3 R174, P0, PT, R172, R141.reuse, RZ ;  /* 0x0000008dacae7210 */ /* 0x080fe40007f1e0ff */
[----:B------:R-:W-:Y:S02]  /*4a80*/  LOP3.LUT R84, R155, R84, RZ, 0x3c, !PT ;  /* 0x000000549b547212 */ /* 0x000fe400078e3cff */
[----:B------:R-:W-:Y:S02]  /*4a90*/  IADD3.X R175, PT, PT, R173, R142, RZ, P0, !PT ;  /* 0x0000008eadaf7210 */ /* 0x000fe400007fe4ff */
        /* <DEDUP_REMOVED lines=9> */
[----:B------:R-:W-:Y:S02]  /*4b30*/  IADD3 R154, PT, PT, R154, -0x1, RZ ;  /* 0xffffffff9a9a7810 */ /* 0x000fe40007ffe0ff */
[----:B------:R-:W-:Y:S02]  /*4b40*/  SEL R121, R121, 0xffffffe0, !P0 ;  /* 0xffffffe079797807 */ /* 0x000fe40004000000 */
[----:B------:R-:W-:Y:S02]  /*4b50*/  ISETP.GT.AND P2, PT, R154, R147, PT ;  /* 0x000000939a00720c */ /* 0x000fe40003f44270 */
[C---:B------:R-:W-:Y:S01]  /*4b60*/  IADD3 R128, PT, PT, R121.reuse, R0, RZ ;  /* 0x0000000079807210 */ /* 0x040fe20007ffe0ff */
[----:B------:R-:W-:Y:S08]  /*4b70*/  LDGSTS.E.BYPASS.LTC128B.128 [R171+0x3800], desc[UR4][R172.64] ;  /* 0x03800000acab7fae */ /* 0x000ff0000b981a04 */
[----:B------:R-:W-:Y:S08]  /*4b80*/  LDGSTS.E.BYPASS.LTC128B.128 [R171+0x4000], desc[UR4][R174.64] ;  /* 0x04000000aeab7fae */ /* 0x000ff0000b981a04 */
[----:B------:R1:W-:Y:S08]  /*4b90*/  LDGSTS.E.BYPASS.LTC128B.128 [R171+0x4800], desc[UR4][R176.64] ;  /* 0x04800000b0ab7fae */ /* 0x0003f0000b981a04 */
[----:B------:R2:W-:Y:S08]  /*4ba0*/  LDSM.16.M88.4 R92, [R0] ;  /* 0x00000000005c783b */ /* 0x0005f00000000200 */
[----:B------:R-:W3:Y:S04]  /*4bb0*/  LD.E R84, desc[UR4][R2.64+0x18c] ;  /* 0x00018c0402547980 */ /* 0x000ee8000c101900 */
[----:B------:R-:W4:Y:S08]  /*4bc0*/  LDSM.16.M88.4 R96, [R140+0x1000] ;  /* 0x001000008c60783b */ /* 0x000f300000000200 */
[----:B------:R-:W0:Y:S01]  /*4bd0*/  LDGDEPBAR ;  /* 0x00000000000079af */ /* 0x000e220000000000 */
[----:B--2---:R-:W-:Y:S07]  /*4be0*/  IADD3 R0, PT, PT, R121, R140, RZ ;  /* 0x0000008c79007210 */ /* 0x004fee0007ffe0ff */
[----:B------:R-:W2:Y:S08]  /*4bf0*/  LDSM.16.M88.4 R100, [R140+0x1400] ;  /* 0x001400008c64783b */ /* 0x000eb00000000200 */
[----:B------:R-:W5:Y:S08]  /*4c00*/  LDSM.16.M88.4 R104, [R140+0x1800] ;  /* 0x001800008c68783b */ /* 0x000f700000000200 */
        /* <DEDUP_REMOVED lines=22> */
[C---:B--2---:R-:W-:Y:S08]  /*4d70*/  HMMA.16816.F32 R60, R92.reuse, R124, RZ ;  /* 0x0000007c5c3c723c */ /* 0x044ff000000018ff */
        /* <DEDUP_REMOVED lines=230> */
.L_x_8365:
[----:B------:R-:W-:Y:S05]  /*5be0*/  BSYNC.RECONVERGENT B0 ;  /* 0x0000000000007941 */ /* 0x000fea0003800200 */
.L_x_8364:
        /* <DEDUP_REMOVED lines=14> */
.L_x_8363:
[----:B------:R-:W-:Y:S05]  /*5cd0*/  BSYNC.RECONVERGENT B1 ;  /* 0x0000000000017941 */ /* 0x000fea0003800200 */
.L_x_8362:
[----:B------:R-:W3:Y:S01]  /*5ce0*/  LD.E R21, desc[UR4][R2.64+0xdc] ;  /* 0x0000dc0402157980 */ /* 0x000ee2000c101900 */
[----:B------:R-:W-:Y:S02]  /*5cf0*/  MOV R40, R160 ;  /* 0x000000a000287202 */ /* 0x000fe40000000f00 */
[----:B------:R-:W-:Y:S01]  /*5d00*/  @P0 IADD3 R40, PT, PT, R164, -0x20, RZ ;  /* 0xffffffe0a4280810 */ /* 0x000fe20007ffe0ff */
[----:B------:R-:W-:Y:S01]  /*5d10*/  LDSM.16.MT88.4 R12, [R136+0x3000] ;  /* 0x00300000880c783b */ /* 0x000fe20000004200 */
[----:B-1----:R-:W-:Y:S02]  /*5d20*/  FMNMX3.FTZ R0, R89, R178, R215, !PT ;  /* 0x000000b259007276 */ /* 0x002fe400078100d7 */
[----:B--2---:R-:W-:Y:S02]  /*5d30*/  FMNMX3.FTZ R4, R91, R176, R213, !PT ;  /* 0x000000b05b047276 */ /* 0x004fe400078100d5 */
[----:B------:R-:W-:Y:S02]  /*5d40*/  FMNMX3.FTZ R0, R0, R225, R223, !PT ;  /* 0x000000e100007276 */ /* 0x000fe400078100df */
[----:B------:R-:W-:Y:S01]  /*5d50*/  FMNMX3.FTZ R4, R4, R221, R219, !PT ;  /* 0x000000dd04047276 */ /* 0x000fe200078100db */
[----:B------:R-:W-:Y:S01]  /*5d60*/  LDSM.16.MT88.4 R28, [R40] ;  /* 0x00000000281c783b */ /* 0x000fe20000004200 */
        /* <DEDUP_REMOVED lines=30> */
[----:B------:R-:W-:Y:S01]  /*5f50*/  ISETP.GT.AND P0, PT, R154, R147, PT ;  /* 0x000000939a00720c */ /* 0x000fe20003f04270 */
        /* <DEDUP_REMOVED lines=28> */
[----:B------:R-:W-:Y:S01]  /*6120*/  MUFU.EX2 R104, R104 ;  /* 0x0000006800687308 */ /* 0x000fe20000000800 */
[C---:B-1----:R-:W-:Y:S01]  /*6130*/  FMUL.FTZ R10, R22.reuse, R78 ;  /* 0x0000004e160a7220 */ /* 0x042fe20000410000 */
[C---:B------:R-:W-:Y:S01]  /*6140*/  FMUL.FTZ R11, R22.reuse, R79 ;  /* 0x0000004f160b7220 */ /* 0x040fe20000410000 */
        /* <DEDUP_REMOVED lines=22> */
[----:B-1----:R-:W-:Y:S01]  /*62b0*/  F2FP.F16.F32.PACK_AB R24, R101, R104 ;  /* 0x000000686518723e */ /* 0x002fe200000000ff */
[-C--:B------:R-:W-:Y:S01]  /*62c0*/  FFMA.FTZ R91, R231, R21.reuse, -R42 ;  /* 0x00000015e75b7223 */ /* 0x080fe2000001082a */
[-CC-:B------:R-:W-:Y:S01]  /*62d0*/  FFMA.FTZ R94, R247, R21.reuse, -R44.reuse ;  /* 0x00000015f75e7223 */ /* 0x180fe2000001082c */
[-C--:B------:R-:W-:Y:S01]  /*62e0*/  FFMA.FTZ R89, R245, R21.reuse, -R44 ;  /* 0x00000015f5597223 */ /* 0x080fe2000001082c */
[-C--:B------:R-:W-:Y:S01]  /*62f0*/  FFMA.FTZ R92, R243, R21.reuse, -R42 ;  /* 0x00000015f35c7223 */ /* 0x080fe2000001082a */
[-CC-:B------:R-:W-:Y:S01]  /*6300*/  FFMA.FTZ R62, R184, R21.reuse, -R44.reuse ;  /* 0x00000015b83e7223 */ /* 0x180fe2000001082c */
[-CC-:B------:R-:W-:Y:S03]  /*6310*/  FFMA.FTZ R57, R182, R21.reuse, -R44.reuse ;  /* 0x00000015b6397223 */ /* 0x180fe6000001082c */
[----:B------:R-:W1:Y:S01]  /*6320*/  MUFU.EX2 R99, R99 ;  /* 0x0000006300637308 */ /* 0x000e620000000800 */
        /* <DEDUP_REMOVED lines=14> */
[----:B------:R-:W-:Y:S03]  /*6410*/  FFMA.FTZ R60, R229, R21, -R42 ;  /* 0x00000015e53c7223 */ /* 0x000fe6000001082a */
[----:B------:R-:W-:Y:S01]  /*6420*/  MUFU.EX2 R100, R100 ;  /* 0x0000006400647308 */ /* 0x000fe20000000800 */
[----:B-1----:R-:W-:Y:S01]  /*6430*/  F2FP.F16.F32.PACK_AB R25, R99, R103 ;  /* 0x000000676319723e */ /* 0x002fe200000000ff */
[-CC-:B------:R-:W-:Y:S01]  /*6440*/  FFMA.FTZ R61, R227, R21.reuse, -R44.reuse ;  /* 0x00000015e33d7223 */ /* 0x180fe2000001082c */
[-C--:B------:R-:W-:Y:S01]  /*6450*/  FFMA.FTZ R66, R217, R21.reuse, -R44 ;  /* 0x00000015d9427223 */ /* 0x080fe2000001082c */
[-CC-:B------:R-:W-:Y:S01]  /*6460*/  FFMA.FTZ R68, R211, R21.reuse, -R42.reuse ;  /* 0x00000015d3447223 */ /* 0x180fe2000001082a */
[-C--:B------:R-:W-:Y:S01]  /*6470*/  FFMA.FTZ R63, R209, R21.reuse, -R42 ;  /* 0x00000015d13f7223 */ /* 0x080fe2000001082a */
[-CC-:B------:R-:W-:Y:S01]  /*6480*/  FFMA.FTZ R67, R203, R21.reuse, -R44.reuse ;  /* 0x00000015cb437223 */ /* 0x180fe2000001082c */
[-C--:B------:R-:W-:Y:S03]  /*6490*/  FFMA.FTZ R70, R207, R21.reuse, -R44 ;  /* 0x00000015cf467223 */ /* 0x080fe6000001082c */
[----:B------:R-:W1:Y:S01]  /*64a0*/  MUFU.EX2 R95, R95 ;  /* 0x0000005f005f7308 */ /* 0x000e620000000800 */
[----:B--2---:R-:W-:Y:S01]  /*64b0*/  F2FP.F16.F32.PACK_AB R26, R97, R102 ;  /* 0x00000066611a723e */ /* 0x004fe200000000ff */
[-CC-:B------:R-:W-:Y:S01]  /*64c0*/  FFMA.FTZ R69, R205, R21.reuse, -R42.reuse ;  /* 0x00000015cd457223 */ /* 0x180fe2000001082a */
[----:B------:R-:W-:Y:S01]  /*64d0*/  FFMA.FTZ R80, R195, R21, -R42 ;  /* 0x00000015c3507223 */ /* 0x000fe2000001082a */
[----:B------:R-:W-:Y:S01]  /*64e0*/  FFMA.FTZ R103, R22, R165, R103 ;  /* 0x000000a516677223 */ /* 0x000fe20000010067 */
[----:B------:R-:W-:Y:S01]  /*64f0*/  FFMA.FTZ R104, R23, R170, R104 ;  /* 0x000000aa17687223 */ /* 0x000fe20000010068 */
[-CC-:B------:R-:W-:Y:S01]  /*6500*/  FFMA.FTZ R105, R191, R21.reuse, -R44.reuse ;  /* 0x00000015bf697223 */ /* 0x180fe2000001082c */
[-C--:B------:R-:W-:Y:S03]  /*6510*/  FFMA.FTZ R106, R189, R21.reuse, -R44 ;  /* 0x00000015bd6a7223 */ /* 0x080fe6000001082c */
[----:B------:R-:W-:Y:S01]  /*6520*/  MUFU.EX2 R98, R98 ;  /* 0x0000006200627308 */ /* 0x000fe20000000800 */
[----:B------:R-:W-:Y:S01]  /*6530*/  FADD.FTZ R103, R99, R103 ;  /* 0x0000006763677221 */ /* 0x000fe20000010000 */
[----:B------:R-:W-:Y:S01]  /*6540*/  FADD.FTZ R101, R101, R104 ;  /* 0x0000006865657221 */ /* 0x000fe20000010000 */
[-CC-:B------:R-:W-:Y:S01]  /*6550*/  FFMA.FTZ R107, R187, R21.reuse, -R42.reuse ;  /* 0x00000015bb6b7223 */ /* 0x180fe2000001082a */
[-C--:B------:R-:W-:Y:S01]  /*6560*/  FFMA.FTZ R108, R183, R21.reuse, -R42 ;  /* 0x00000015b76c7223 */ /* 0x080fe2000001082a */
[-CC-:B------:R-:W-:Y:S01]  /*6570*/  FFMA.FTZ R109, R185, R21.reuse, -R44.reuse ;  /* 0x00000015b96d7223 */ /* 0x180fe2000001082c */
[----:B------:R-:W-:Y:S01]  /*6580*/  FADD.FTZ R102, R102, R101 ;  /* 0x0000006566667221 */ /* 0x000fe20000010000 */
[-C--:B------:R-:W-:Y:S03]  /*6590*/  FFMA.FTZ R174, R174, R21.reuse, -R44 ;  /* 0x00000015aeae7223 */ /* 0x080fe6000001082c */
[----:B------:R-:W-:Y:S01]  /*65a0*/  MUFU.EX2 R93, R93 ;  /* 0x0000005d005d7308 */ /* 0x000fe20000000800 */
[----:B-1----:R-:W-:Y:S01]  /*65b0*/  F2FP.F16.F32.PACK_AB R27, R95, R100 ;  /* 0x000000645f1b723e */ /* 0x002fe200000000ff */
[----:B------:R-:W-:Y:S01]  /*65c0*/  FADD.FTZ R100, R100, R103 ;  /* 0x0000006764647221 */ /* 0x000fe20000010000 */
[----:B------:R-:W-:Y:S01]  /*65d0*/  FADD.FTZ R97, R97, R102 ;  /* 0x0000006661617221 */ /* 0x000fe20000010000 */
[-CC-:B------:R-:W-:Y:S01]  /*65e0*/  FFMA.FTZ R175, R175, R21.reuse, -R44.reuse ;  /* 0x00000015afaf7223 */ /* 0x180fe2000001082c */
[-C--:B------:R-:W-:Y:S01]  /*65f0*/  FFMA.FTZ R172, R172, R21.reuse, -R44 ;  /* 0x00000015acac7223 */ /* 0x080fe2000001082c */
[----:B------:R-:W-:Y:S01]  /*6600*/  FADD.FTZ R95, R95, R100 ;  /* 0x000000645f5f7221 */ /* 0x000fe20000010000 */
[--C-:B------:R-:W-:Y:S03]  /*6610*/  FFMA.FTZ R87, R87, R21, -R42.reuse ;  /* 0x0000001557577223 */ /* 0x100fe6000001082a */
[----:B------:R-:W1:Y:S01]  /*6620*/  MUFU.EX2 R96, R96 ;  /* 0x0000006000607308 */ /* 0x000e620000000800 */
[C---:B------:R-:W-:Y:S05]  /*6630*/  HMMA.16816.F32 R4, R24.reuse, R12, R4 ;  /* 0x0000000c1804723c */ /* 0x040fea0000001804 */
[C---:B------:R-:W-:Y:S01]  /*6640*/  FMUL.FTZ R12, R23.reuse, R72 ;  /* 0x00000048170c7220 */ /* 0x040fe20000410000 */
[----:B------:R-:W-:Y:S03]  /*6650*/  FMUL.FTZ R13, R23, R73 ;  /* 0x00000049170d7220 */ /* 0x000fe60000410000 */
[----:B------:R-:W2:Y:S01]  /*6660*/  MUFU.EX2 R91, R91 ;  /* 0x0000005b005b7308 */ /* 0x000ea20000000800 */
[C---:B------:R-:W-:Y:S03]  /*6670*/  HMMA.16816.F32 R8, R24.reuse, R14, R8 ;  /* 0x0000000e1808723c */ /* 0x040fe60000001808 */
[C---:B------:R-:W-:Y:S01]  /*6680*/  FMUL.FTZ R14, R22.reuse, R74 ;  /* 0x0000004a160e7220 */ /* 0x040fe20000410000 */
[----:B------:R-:W-:Y:S01]  /*6690*/  FMUL.FTZ R15, R22, R75 ;  /* 0x0000004b160f7220 */ /* 0x000fe20000410000 */
[-C--:B------:R-:W-:Y:S01]  /*66a0*/  FFMA.FTZ R74, R199, R21.reuse, -R42 ;  /* 0x00000015c74a7223 */ /* 0x080fe2000001082a */
[-CC-:B------:R-:W-:Y:S03]  /*66b0*/  FFMA.FTZ R72, R201, R21.reuse, -R44.reuse ;  /* 0x00000015c9487223 */ /* 0x180fe6000001082c */
[----:B------:R-:W-:Y:S01]  /*66c0*/  MUFU.EX2 R94, R94 ;  /* 0x0000005e005e7308 */ /* 0x000fe20000000800 */
[----:B-1----:R-:W-:Y:S01]  /*66d0*/  FADD.FTZ R76, R96, R95 ;  /* 0x0000005f604c7221 */ /* 0x002fe20000010000 */
[-C--:B------:R-:W-:Y:S01]  /*66e0*/  FFMA.FTZ R73, R197, R21.reuse, -R44 ;  /* 0x00000015c5497223 */ /* 0x080fe2000001082c */
[-C--:B------:R-:W-:Y:S01]  /*66f0*/  FFMA.FTZ R75, R193, R21.reuse, -R42 ;  /* 0x00000015c14b7223 */ /* 0x080fe2000001082a */
[C---:B------:R-:W-:Y:S03]  /*6700*/  HMMA.16816.F32 R12, R24.reuse, R28, R12 ;  /* 0x0000001c180c723c */ /* 0x040fe6000000180c */
[-C--:B------:R-:W-:Y:S03]  /*6710*/  FFMA.FTZ R22, R181, R21.reuse, -R44 ;  /* 0x00000015b5167223 */ /* 0x080fe6000001082c */
[----:B------:R-:W1:Y:S01]  /*6720*/  MUFU.EX2 R89, R89 ;  /* 0x0000005900597308 */ /* 0x000e620000000800 */
[-C--:B------:R-:W-:Y:S01]  /*6730*/  FFMA.FTZ R23, R179, R21.reuse, -R42 ;  /* 0x00000015b3177223 */ /* 0x080fe2000001082a */
[-C--:B------:R-:W-:Y:S01]  /*6740*/  FFMA.FTZ R44, R173, R21.reuse, -R44 ;  /* 0x00000015ad2c7223 */ /* 0x080fe2000001082c */
[-C--:B------:R-:W-:Y:S01]  /*6750*/  FFMA.FTZ R86, R86, R21.reuse, -R42 ;  /* 0x0000001556567223 */ /* 0x080fe2000001082a */
[----:B------:R-:W-:Y:S01]  /*6760*/  HMMA.16816.F32 R16, R24, R30, R16 ;  /* 0x0000001e1810723c */ /* 0x000fe20000001810 */
[----:B------:R-:W3:Y:S02]  /*6770*/  LDSM.16.MT88.4 R28, [R136+0x3800] ;  /* 0x00380000881c783b */ /* 0x000ee40000004200 */
[----:B------:R-:W-:Y:S03]  /*6780*/  F2FP.F16.F32.PACK_AB R24, R93, R98 ;  /* 0x000000625d18723e */ /* 0x000fe600000000ff */
[----:B------:R-:W-:Y:S01]  /*6790*/  MUFU.EX2 R92, R92 ;  /* 0x0000005c005c7308 */ /* 0x000fe20000000800 */
[C---:B--2---:R-:W-:Y:S01]  /*67a0*/  F2FP.F16.F32.PACK_AB R25, R91.reuse, R96 ;  /* 0x000000605b19723e */ /* 0x044fe200000000ff */
[----:B------:R-:W-:Y:S01]  /*67b0*/  FADD.FTZ R91, R91, R76 ;  /* 0x0000004c5b5b7221 */ /* 0x000fe20000010000 */
[----:B------:R-:W-:Y:S01]  /*67c0*/  FADD.FTZ R98, R98, R97 ;  /* 0x0000006162627221 */ /* 0x000fe20000010000 */
[-CC-:B------:R-:W-:Y:S01]  /*67d0*/  FFMA.FTZ R96, R177, R21.reuse, -R42.reuse ;  /* 0x00000015b1607223 */ /* 0x180fe2000001082a */
[-CC-:B------:R-:W-:Y:S01]  /*67e0*/  FFMA.FTZ R85, R85, R21.reuse, -R42.reuse ;  /* 0x0000001555557223 */ /* 0x180fe2000001082a */
[----:B------:R-:W-:Y:S01]  /*67f0*/  FFMA.FTZ R42, R84, R21, -R42 ;  /* 0x00000015542a7223 */ /* 0x000fe2000001082a */
[----:B------:R-:W-:Y:S03]  /*6800*/  FADD.FTZ R93, R93, R98 ;  /* 0x000000625d5d7221 */ /* 0x000fe60000010000 */
[----:B------:R-:W2:Y:S01]  /*6810*/  MUFU.EX2 R65, R65 ;  /* 0x0000004100417308 */ /* 0x000ea20000000800 */
[C---:B-1----:R-:W-:Y:S01]  /*6820*/  F2FP.F16.F32.PACK_AB R26, R89.reuse, R94 ;  /* 0x0000005e591a723e */ /* 0x042fe200000000ff */
[----:B------:R-:W-:Y:S04]  /*6830*/  FADD.FTZ R94, R94, R93 ;  /* 0x0000005d5e5e7221 */ /* 0x000fe80000010000 */
[----:B------:R-:W-:Y:S04]  /*6840*/  FADD.FTZ R89, R89, R94 ;  /* 0x0000005e59597221 */ /* 0x000fe80000010000 */
[----:B------:R-:W-:Y:S10]  /*6850*/  MUFU.EX2 R62, R62 ;  /* 0x0000003e003e7308 */ /* 0x000ff40000000800 */
[----:B------:R-:W1:Y:S01]  /*6860*/  MUFU.EX2 R57, R57 ;  /* 0x0000003900397308 */ /* 0x000e620000000800 */
[----:B--2---:R-:W-:Y:S01]  /*6870*/  F2FP.F16.F32.PACK_AB R27, R65, R92 ;  /* 0x0000005c411b723e */ /* 0x004fe200000000ff */
        /* <DEDUP_REMOVED lines=8> */
[C---:B------:R-:W-:Y:S09]  /*6900*/  HMMA.16816.F32 R12, R24.reuse, R36, R12 ;  /* 0x00000024180c723c */ /* 0x040ff2000000180c */
[----:B------:R-:W5:Y:S01]  /*6910*/  MUFU.EX2 R51, R51 ;  /* 0x0000003300337308 */ /* 0x000f620000000800 */
[----:B------:R-:W-:Y:S01]  /*6920*/  HMMA.16816.F32 R16, R24, R38, R16 ;  /* 0x000000261810723c */ /* 0x000fe20000001810 */
[----:B------:R-:W4:Y:S02]  /*6930*/  LDSM.16.MT88.4 R36, [R136+0x3c00] ;  /* 0x003c00008824783b */ /* 0x000f240000004200 */
[----:B-1----:R-:W-:Y:S02]  /*6940*/  F2FP.F16.F32.PACK_AB R24, R57, R62 ;  /* 0x0000003e3918723e */ /* 0x002fe400000000ff */
[----:B--2---:R-:W-:Y:S04]  /*6950*/  F2FP.F16.F32.PACK_AB R25, R59, R64 ;  /* 0x000000403b19723e */ /* 0x004fe800000000ff */
[----:B------:R-:W-:Y:S10]  /*6960*/  MUFU.EX2 R56, R56 ;  /* 0x0000003800387308 */ /* 0x000ff40000000800 */
[----:B------:R-:W1:Y:S01]  /*6970*/  MUFU.EX2 R55, R55 ;  /* 0x0000003700377308 */ /* 0x000e620000000800 */
[----:B-----5:R-:W-:Y:S09]  /*6980*/  F2FP.F16.F32.PACK_AB R26, R51, R58 ;  /* 0x0000003a331a723e */ /* 0x020ff200000000ff */
        /* <DEDUP_REMOVED lines=55> */
[----:B------:R-:W-:Y:S01]  /*6d00*/  FADD.FTZ R64, R62, R89 ;  /* 0x000000593e407221 */ /* 0x000fe20000010000 */
[----:B------:R-:W-:Y:S01]  /*6d10*/  MOV R89, R20 ;  /* 0x0000001400597202 */ /* 0x000fe20000000f00 */
[----:B------:R-:W-:Y:S02]  /*6d20*/  LDSM.16.MT88.4 R76, [R136+0x4c00] ;  /* 0x004c0000884c783b */ /* 0x000fe40000004200 */
        /* <DEDUP_REMOVED lines=15> */
[----:B------:R-:W-:Y:S05]  /*6e20*/  FADD.FTZ R45, R45, R46 ;  /* 0x0000002e2d2d7221 */ /* 0x000fea0000010000 */
[----:B------:R-:W1:Y:S01]  /*6e30*/  MUFU.EX2 R108, R108 ;  /* 0x0000006c006c7308 */ /* 0x000e620000000800 */
[----:B------:R-:W-:Y:S01]  /*6e40*/  FADD.FTZ R28, R55, R28 ;  /* 0x0000001c371c7221 */ /* 0x000fe20000010000 */
[C---:B------:R-:W-:Y:S03]  /*6e50*/  HMMA.16816.F32 R8, R24.reuse, R30, R8 ;  /* 0x0000001e1808723c */ /* 0x040fe60000001808 */
[----:B------:R-:W-:Y:S01]  /*6e60*/  FADD.FTZ R55, R49, R28 ;  /* 0x0000001c31377221 */ /* 0x000fe20000010000 */
[----:B------:R-:W-:Y:S01]  /*6e70*/  FADD.FTZ R50, R50, R45 ;  /* 0x0000002d32327221 */ /* 0x000fe20000010000 */
[----:B------:R-:W5:Y:S03]  /*6e80*/  LDSM.16.MT88.4 R28, [R40+0x1800] ;  /* 0x00180000281c783b */ /* 0x000f660000004200 */
        /* <DEDUP_REMOVED lines=43> */
[----:B------:R-:W-:Y:S05]  /*7140*/  FADD.FTZ R105, R105, R72 ;  /* 0x0000004869697221 */ /* 0x000fea0000010000 */
        /* <DEDUP_REMOVED lines=22> */
.L_x_8359:
        /* <DEDUP_REMOVED lines=10> */
.L_x_8374:
[----:B------:R-:W-:Y:S01]  /*7350*/  FSETP.NE.FTZ.AND P1, PT, R12, RZ, PT ;  /* 0x000000ff0c00720b */ /* 0x000fe20003f35000 */
[----:B----4-:R-:W-:Y:S01]  /*7360*/  FADD.FTZ R9, R10, R11 ;  /* 0x0000000b0a097221 */ /* 0x010fe20000010000 */
[----:B------:R-:W2:Y:S01]  /*7370*/  MUFU.RCP R8, R12 ;  /* 0x0000000c00087308 */ /* 0x000ea20000001000 */
[----:B------:R-:W-:Y:S01]  /*7380*/  MOV R21, 0xff800000 ;  /* 0xff80000000157802 */ /* 0x000fe20000000f00 */
[----:B------:R-:W-:Y:S05]  /*7390*/  WARPSYNC.ALL ;  /* 0x0000000000007948 */ /* 0x000fea0003800000 */
[----:B------:R-:W-:Y:S01]  /*73a0*/  FSETP.NE.FTZ.AND P0, PT, R9, RZ, PT ;  /* 0x000000ff0900720b */ /* 0x000fe20003f15000 */
[----:B------:R-:W4:Y:S01]  /*73b0*/  MUFU.RCP R4, R9 ;  /* 0x0000000900047308 */ /* 0x000f220000001000 */
[----:B------:R-:W-:-:S04]  /*73c0*/  SHF.L.U32 R7, R90, 0x1, RZ ;  /* 0x000000015a077819 */ /* 0x000fc800000006ff */
[----:B------:R-:W-:-:S03]  /*73d0*/  LOP3.LUT R7, R138, 0x6, R7, 0xf8, !PT ;  /* 0x000000068a077812 */ /* 0x000fc600078ef807 */
[----:B------:R-:W1:Y:S01]  /*73e0*/  @P1 MUFU.LG2 R6, R12 ;  /* 0x0000000c00061308 */ /* 0x000e620000000c00 */
[----:B--2---:R-:W-:-:S05]  /*73f0*/  FSEL R8, R8, 1, P1 ;  /* 0x3f80000008087808 */ /* 0x004fca0000800000 */
        /* <DEDUP_REMOVED lines=16> */
[----:B------:R-:W-:Y:S01]  /*7500*/  MOV R20, 0xff800000 ;  /* 0xff80000000147802 */ /* 0x000fe20000000f00 */
[----:B------:R-:W1:Y:S01]  /*7510*/  @P0 MUFU.LG2 R6, R9 ;  /* 0x0000000900060308 */ /* 0x000e620000000c00 */
        /* <DEDUP_REMOVED lines=29> */
[----:B------:R-:W-:Y:S01]  /*76f0*/  BSSY.RECONVERGENT B0, `(.L_x_8368) ;  /* 0x0000021000007945 */ /* 0x000fe20003800200 */
[----:B------:R-:W-:Y:S02]  /*7700*/  BAR.SYNC.DEFER_BLOCKING 0x0 ;  /* 0x0000000000007b1d */ /* 0x000fe40000010000 */
[----:B-1----:R-:W-:-:S02]  /*7710*/  LOP3.LUT R5, R6, 0x18, R139, 0x78, !PT ;  /* 0x0000001806057812 */ /* 0x002fc400078e788b */
[----:B------:R-:W-:Y:S02]  /*7720*/  LOP3.LUT P1, RZ, R90, 0x3, RZ, 0xc0, !PT ;  /* 0x000000035aff7812 */ /* 0x000fe4000782c0ff */
[----:B--2---:R-:W-:Y:S02]  /*7730*/  LOP3.LUT R4, R5, 0xf24, R88, 0xf8, !PT ;  /* 0x00000f2405047812 */ /* 0x004fe400078ef858 */
[----:B------:R-:W-:-:S03]  /*7740*/  LOP3.LUT R139, R139, 0x30, RZ, 0xc0, !PT ;  /* 0x000000308b8b7812 */ /* 0x000fc600078ec0ff */
[----:B------:R-:W-:Y:S01]  /*7750*/  IMAD R137, R4, 0x4, R137 ;  /* 0x0000000404897824 */ /* 0x000fe200078e0289 */
[----:B------:R-:W-:Y:S01]  /*7760*/  LOP3.LUT R0, R139, 0x7, R0, 0xf8, !PT ;  /* 0x000000078b007812 */ /* 0x000fe200078ef800 */
[----:B---3--:R-:W-:Y:S01]  /*7770*/  IMAD.SHL.U32 R2, R153, 0x40, RZ ;  /* 0x0000004099027824 */ /* 0x008fe200078e00ff */
[----:B------:R-:W-:Y:S02]  /*7780*/  LOP3.LUT R3, R88, 0xffc, RZ, 0xc0, !PT ;  /* 0x00000ffc58037812 */ /* 0x000fe400078ec0ff */
        /* <DEDUP_REMOVED lines=23> */
.L_x_8369:
[----:B------:R-:W-:Y:S05]  /*7900*/  BSYNC.RECONVERGENT B0 ;  /* 0x0000000000007941 */ /* 0x000fea0003800200 */
.L_x_8368:
[----:B------:R-:W-:Y:S01]  /*7910*/  MOV R153, 0x0 ;  /* 0x0000000000997802 */ /* 0x000fe20000000f00 */
[----:B------:R-:W-:Y:S04]  /*7920*/  ST.E.128 desc[UR4][R26.64], R16 ;  /* 0x000000101a007985 */ /* 0x000fe8000c101d04 */
[----:B------:R-:W-:Y:S04]  /*7930*/  ST.E.128 desc[UR4][R26.64+0x800], R12 ;  /* 0x0008000c1a007985 */ /* 0x000fe8000c101d04 */
[----:B------:R-:W-:Y:S04]  /*7940*/  ST.E.128 desc[UR4][R26.64+0x1000], R8 ;  /* 0x001000081a007985 */ /* 0x000fe8000c101d04 */
[----:B------:R1:W-:Y:S02]  /*7950*/  ST.E.128 desc[UR4][R26.64+0x1800], R4 ;  /* 0x001800041a007985 */ /* 0x0003e4000c101d04 */
[----:B-1---5:R-:W-:Y:S05]  /*7960*/  RET.REL.NODEC R152 `(_ZN5flash24flash_fwd_splitkv_kernelI23Flash_fwd_kernel_traitsILi32ELi64ELi128ELi4ELb0ELb0EN7cutlass6half_tE19Flash_kernel_traitsILi32ELi64ELi128ELi4ES3_EELb0ELb0ELb0ELb1ELb1ELb1ELb1ELb0EEEvNS_16Flash_fwd_paramsE) ;  /* 0xffffff8498a47950 */ /* 0x022fea0003c3ffff */
.L_x_8367:
[----:B------:R-:W-:Y:S01]  /*7970*/  MOV R7, 0x2 ;  /* 0x0000000200077802 */ /* 0x000fe20000000f00 */
[----:B------:R-:W-:Y:S01]  /*7980*/  IMAD.MOV.U32 R4, RZ, RZ, 0x1f ;  /* 0x0000001fff047424 */ /* 0x000fe200078e00ff */
[----:B------:R-:W-:-:S07]  /*7990*/  MOV R6, 0xffffffff ;  /* 0xffffffff00067802 */ /* 0x000fce0000000f00 */
[----:B-1---5:R-:W-:Y:S05]  /*79a0*/  WARPSYNC.COLLECTIVE R6, `(.L_x_8370) ;  /* 0x0000000006087348 */ /* 0x022fea0003c00000 */
[----:B------:R2:W3:Y:S02]  /*79b0*/  SHFL.BFLY P0, R11, R170, R7, R4 ;  /* 0x0c000007aa0b7389 */ /* 0x0004e40000000004 */
[----:B-123-5:R-:W-:Y:S05]  /*79c0*/  ENDCOLLECTIVE ;  /* 0x000000000000791b */ /* 0x02efea0003800000 */
.L_x_8370:
[----:B------:R-:W-:Y:S02]  /*79d0*/  IMAD.MOV.U32 R9, RZ, RZ, R11 ;  /* 0x000000ffff097224 */ /* 0x000fe400078e000b */
[----:B------:R-:W-:Y:S02]  /*79e0*/  IMAD.MOV.U32 R7, RZ, RZ, 0x1 ;  /* 0x00000001ff077424 */ /* 0x000fe400078e00ff */
[----:B------:R-:W-:-:S05]  /*79f0*/  FADD.FTZ R9, R9, R170 ;  /* 0x000000aa09097221 */ /* 0x000fca0000010000 */
[----:B------:R-:W-:-:S07]  /*7a00*/  MOV R170, R9 ;  /* 0x0000000900aa7202 */ /* 0x000fce0000000f00 */
[----:B------:R-:W-:Y:S05]  /*7a10*/  WARPSYNC.COLLECTIVE R6, `(.L_x_8371) ;  /* 0x0000000006087348 */ /* 0x000fea0003c00000 */
[----:B------:R1:W2:Y:S02]  /*7a20*/  SHFL.BFLY P0, R11, R170, R7, R4 ;  /* 0x0c000007aa0b7389 */ /* 0x0002a40000000004 */
[----:B-12---:R-:W-:Y:S05]  /*7a30*/  ENDCOLLECTIVE ;  /* 0x000000000000791b */ /* 0x006fea0003800000 */
.L_x_8371:
[----:B------:R-:W-:Y:S01]  /*7a40*/  MOV R170, R165 ;  /* 0x000000a500aa7202 */ /* 0x000fe20000000f00 */
[----:B------:R-:W-:Y:S01]  /*7a50*/  IMAD.MOV.U32 R7, RZ, RZ, 0x2 ;  /* 0x00000002ff077424 */ /* 0x000fe200078e00ff */
[----:B------:R-:W-:-:S07]  /*7a60*/  MOV R8, R11 ;  /* 0x0000000b00087202 */ /* 0x000fce0000000f00 */
[----:B------:R-:W-:Y:S05]  /*7a70*/  WARPSYNC.COLLECTIVE R6, `(.L_x_8372) ;  /* 0x0000000006087348 */ /* 0x000fea0003c00000 */
[----:B------:R1:W2:Y:S02]  /*7a80*/  SHFL.BFLY P0, R11, R170, R7, R4 ;  /* 0x0c000007aa0b7389 */ /* 0x0002a40000000004 */
[----:B-12---:R-:W-:Y:S05]  /*7a90*/  ENDCOLLECTIVE ;  /* 0x000000000000791b */ /* 0x006fea0003800000 */
.L_x_8372:
[----:B------:R-:W-:Y:S01]  /*7aa0*/  FADD.FTZ R12, R9, R8 ;  /* 0x00000008090c7221 */ /* 0x000fe20000010000 */
[----:B------:R-:W-:Y:S01]  /*7ab0*/  FADD.FTZ R10, R11, R165 ;  /* 0x000000a50b0a7221 */ /* 0x000fe20000010000 */
[----:B------:R-:W-:-:S04]  /*7ac0*/  MOV R7, 0x1 ;  /* 0x0000000100077802 */ /* 0x000fc80000000f00 */
[----:B------:R-:W-:-:S07]  /*7ad0*/  MOV R170, R10 ;  /* 0x0000000a00aa7202 */ /* 0x000fce0000000f00 */
[----:B------:R-:W-:Y:S05]  /*7ae0*/  WARPSYNC.COLLECTIVE R6, `(.L_x_8373) ;  /* 0x0000000006087348 */ /* 0x000fea0003c00000 */
[----:B------:R1:W2:Y:S02]  /*7af0*/  SHFL.BFLY P0, R11, R170, R7, R4 ;  /* 0x0c000007aa0b7389 */ /* 0x0002a40000000004 */
[----:B-12---:R-:W-:Y:S05]  /*7b00*/  ENDCOLLECTIVE ;  /* 0x000000000000791b */ /* 0x006fea0003800000 */
.L_x_8373:
[----:B------:R-:W-:Y:S05]  /*7b10*/  BRA `(.L_x_8374) ;  /* 0xfffffff8000c7947 */ /* 0x000fea000383ffff */
.L_x_8375:
        /* <DEDUP_REMOVED lines=14> */
.L_x_10317:


//--------------------- .text._ZN5flash24flash_fwd_splitkv_kernelI23Flash_fwd_kernel_traitsILi32ELi64ELi128ELi4ELb0ELb0EN7cutlass6half_tE19Flash_kernel_traitsILi32ELi64ELi128ELi4ES3_EELb0ELb0ELb1ELb0ELb0ELb0ELb1ELb0EEEvNS_16Flash_fwd_paramsE --------------------------
	.section	.text._ZN5flash24flash_fwd_splitkv_kernelI23Flash_fwd_kernel_traitsILi32ELi64ELi128ELi4ELb0ELb0EN7cutlass6half_tE19Flash_kernel_traitsILi32ELi64ELi128ELi4ES3_EELb0ELb0ELb1ELb0ELb0ELb0ELb1ELb0EEEvNS_16Flash_fwd_paramsE,"ax",@progbits
	.align	128
        .global         _ZN5flash24flash_fwd_splitkv_kernelI23Flash_fwd_kernel_traitsILi32ELi64ELi128ELi4ELb0ELb0EN7cutlass6half_tE19Flash_kernel_traitsILi32ELi64ELi128ELi4ES3_EELb0ELb0ELb1ELb0ELb0ELb0ELb1ELb0EEEvNS_16Flash_fwd_paramsE
        .type           _ZN5flash24flash_fwd_splitkv_kernelI23Flash_fwd_kernel_traitsILi32ELi64ELi128ELi4ELb0ELb0EN7cutlass6half_tE19Flash_kernel_traitsILi32ELi64ELi128ELi4ES3_EELb0ELb0ELb1ELb0ELb0ELb0ELb1ELb0EEEvNS_16Flash_fwd_paramsE,@function
        .size           _ZN5flash24flash_fwd_splitkv_kernelI23Flash_fwd_kernel_traitsILi32ELi64ELi128ELi4ELb0ELb0EN7cutlass6half_tE19Flash_kernel_traitsILi32ELi64ELi128ELi4ES3_EELb0ELb0ELb1ELb0ELb0ELb0ELb1ELb0EEEvNS_16Flash_fwd_paramsE,(.L_x_10318 - _ZN5flash24flash_fwd_splitkv_kernelI23Flash_fwd_kernel_traitsILi32ELi64ELi128ELi4ELb0ELb0EN7cutlass6half_tE19Flash_kernel_traitsILi32ELi64ELi128ELi4ES3_EELb0ELb0ELb1ELb0ELb0ELb0ELb1ELb0EEEvNS_16Flash_fwd_paramsE)
        .other          _ZN5flash24flash_fwd_splitkv_kernelI23Flash_fwd_kernel_traitsILi32ELi64ELi128ELi4ELb0ELb0EN7cutlass6half_tE19Flash_kernel_traitsILi32ELi64ELi128ELi4ES3_EELb0ELb0ELb1ELb0ELb0ELb0ELb1ELb0EEEvNS_16Flash_fwd_paramsE,@"STO_CUDA_ENTRY STV_DEFAULT"
_ZN5flash24flash_fwd_splitkv_kernelI23Flash_fwd_kernel_traitsILi32ELi64ELi128ELi4ELb0ELb0EN7cutlass6half_tE19Flash_kernel_traitsILi32ELi64ELi128ELi4ES3_EELb0ELb0ELb1ELb0ELb0ELb0ELb1ELb0EEEvNS_16Flash_fwd_paramsE:
.text._ZN5flash24flash_fwd_splitkv_kernelI23Flash_fwd_kernel_traitsILi32ELi64ELi128ELi4ELb0ELb0EN7cutlass6half_tE19Flash_kernel_traitsILi32ELi64ELi128ELi4ES3_EELb0ELb0ELb1ELb0ELb0ELb0ELb1ELb0EEEvNS_16Flash_fwd_paramsE:
        /* <DEDUP_REMOVED lines=29> */
[----:B-1----:R-:W-:Y:S05]  /*01d0*/  CALL.REL.NOINC `($_ZN5flash24flash_fwd_splitkv_kernelI23Flash_fwd_kernel_traitsILi32ELi64ELi128ELi4ELb0ELb0EN7cutlass6half_tE19Flash_kernel_traitsILi32ELi64ELi128ELi4ES3_EELb0ELb0ELb1ELb0ELb0ELb0ELb1ELb0EEEvNS_16Flash_fwd_paramsE$_ZN5flash30compute_attn_1rowblock_splitkvI23Flash_fwd_kernel_traitsILi32ELi64ELi128ELi4ELb0ELb0EN7cutlass6half_tE19Flash_kernel_traitsILi32ELi64ELi128ELi4ES3_EELb0ELb0ELb1ELb0ELb0ELb0ELb1ELb0ENS_16Flash_fwd_paramsEEEvRKT8_iiiii) ;  /* 0x0000000000087944 */ /* 0x002fea0003c00000 */
[----:B------:R-:W-:Y:S05]  /*01e0*/  BSYNC.RECONVERGENT B2 ;  /* 0x0000000000027941 */ /* 0x000fea0003800200 */
.L_x_8376:
[----:B------:R-:W-:Y:S05]  /*01f0*/  EXIT ;  /* 0x000000000000794d */ /* 0x000fea0003800000 */
        .type           $_ZN5flash24flash_fwd_splitkv_kernelI23Flash_fwd_kernel_traitsILi32ELi64ELi128ELi4ELb0ELb0EN7cutlass6half_tE19Flash_kernel_traitsILi32ELi64ELi128ELi4ES3_EELb0ELb0ELb1ELb0ELb0ELb0ELb1ELb0EEEvNS_16Flash_fwd_paramsE$_ZN5flash30compute_attn_1rowblock_splitkvI23Flash_fwd_kernel_traitsILi32ELi64ELi128ELi4ELb0ELb0EN7cutlass6half_tE19Flash_kernel_traitsILi32ELi64ELi128ELi4ES3_EELb0ELb0ELb1ELb0ELb0ELb0ELb1ELb0ENS_16Flash_fwd_paramsEEEvRKT8_iiiii,@function
        .size           $_ZN5flash24flash_fwd_splitkv_kernelI23Flash_fwd_kernel_traitsILi32ELi64ELi128ELi4ELb0ELb0EN7cutlass6half_tE19Flash_kernel_traitsILi32ELi64ELi128ELi4ES3_EELb0ELb0ELb1ELb0ELb0ELb0ELb1ELb0EEEvNS_16Flash_fwd_paramsE$_ZN5flash30compute_attn_1rowblock_splitkvI23Flash_fwd_kernel_traitsILi32ELi64ELi128ELi4ELb0ELb0EN7cutlass6half_tE19Flash_kernel_traitsILi32ELi64ELi128ELi4ES3_EELb0ELb0ELb1ELb0ELb0ELb0ELb1ELb0ENS_16Flash_fwd_paramsEEEvRKT8_iiiii,(.L_x_10318 - $_ZN5flash24flash_fwd_splitkv_kernelI23Flash_fwd_kernel_traitsILi32ELi64ELi128ELi4ELb0ELb0EN7cutlass6half_tE19Flash_kernel_traitsILi32ELi64ELi128ELi4ES3_EELb0ELb0ELb1ELb0ELb0ELb0ELb1ELb0EEEvNS_16Flash_fwd_paramsE$_ZN5flash30compute_attn_1rowblock_splitkvI23Flash_fwd_kernel_traitsILi32ELi64ELi128ELi4ELb0ELb0EN7cutlass6half_tE19Flash_kernel_traitsILi32ELi64ELi128ELi4ES3_EELb0ELb0ELb1ELb0ELb0ELb0ELb1ELb0ENS_16Flash_fwd_paramsEEEvRKT8_iiiii)
$_ZN5flash24flash_fwd_splitkv_kernelI23Flash_fwd_kernel_traitsILi32ELi64ELi128ELi4ELb0ELb0EN7cutlass6half_tE19Flash_kernel_traitsILi32ELi64ELi128ELi4ES3_EELb0ELb0ELb1ELb0ELb0ELb0ELb1ELb0EEEvNS_16Flash_fwd_paramsE$_ZN5flash30compute_attn_1rowblock_splitkvI23Flash_fwd_kernel_traitsILi32ELi64ELi128ELi4ELb0ELb0EN7cutlass6half_tE19Flash_kernel_traitsILi32ELi64ELi128ELi4ES3_EELb0ELb0ELb1ELb0ELb0ELb0ELb1ELb0ENS_16Flash_fwd_paramsEEEvRKT8_iiiii:
        /* <DEDUP_REMOVED lines=38> */
.L_x_8378:
[----:B------:R-:W-:Y:S05]  /*0460*/  BSYNC.RECONVERGENT B0 ;  /* 0x0000000000007941 */ /* 0x000fea0003800200 */
.L_x_8377:
[----:B------:R-:W-:Y:S04]  /*0470*/  BSSY.RECONVERGENT B0, `(.L_x_8379) ;  /* 0x0000007000007945 */ /* 0x000fe80003800200 */
[----:B------:R-:W-:Y:S05]  /*0480*/  @!P3 BRA `(.L_x_8380) ;  /* 0x000000000014b947 */ /* 0x000fea0003800000 */
[----:B------:R-:W3:Y:S02]  /*0490*/  LD.E.U8 R6, desc[UR4][R2.64+0x1b2] ;  /* 0x0001b20402067980 */ /* 0x000ee4000c101100 */
[----:B---3--:R-:W-:-:S13]  /*04a0*/  ISETP.NE.AND P1, PT, R6, RZ, PT ;  /* 0x000000ff0600720c */ /* 0x008fda0003f25270 */
[----:B-----5:R-:W3:Y:S02]  /*04b0*/  @P1 LD.E R93, desc[UR4][R14.64+0x4] ;  /* 0x000004040e5d1980 */ /* 0x020ee4000c101900 */
[----:B---3--:R-:W-:-:S06]  /*04c0*/  @P1 IADD3 R93, PT, PT, R93, -R13, RZ ;  /* 0x8000000d5d5d1210 */ /* 0x008fcc0007ffe0ff */
[----:B------:R3:W5:Y:S02]  /*04d0*/  @!P1 LD.E R93, desc[UR4][R14.64] ;  /* 0x000000040e5d9980 */ /* 0x000764000c101900 */
.L_x_8380:
[----:B------:R-:W-:Y:S05]  /*04e0*/  BSYNC.RECONVERGENT B0 ;  /* 0x0000000000007941 */ /* 0x000fea0003800200 */
.L_x_8379:
        /* <DEDUP_REMOVED lines=8> */
.L_x_8382:
[----:B------:R-:W4:Y:S01]  /*0570*/  LD.E.64 R8, desc[UR4][R2.64+0x108] ;  /* 0x0001080402087980 */ /* 0x000f22000c101b00 */
[----:B------:R-:W-:Y:S01]  /*0580*/  BSSY.RECONVERGENT B0, `(.L_x_8384) ;  /* 0x0000006000007945 */ /* 0x000fe20003800200 */
[----:B------:R-:W-:Y:S01]  /*0590*/  IMAD.MOV.U32 R5, RZ, RZ, RZ ;  /* 0x000000ffff057224 */ /* 0x000fe200078e00ff */
[----:B----4-:R-:W-:-:S04]  /*05a0*/  ISETP.NE.U32.AND P0, PT, R8, RZ, PT ;  /* 0x000000ff0800720c */ /* 0x010fc80003f05070 */
[----:B------:R-:W-:-:S13]  /*05b0*/  ISETP.NE.AND.EX P0, PT, R9, RZ, PT, P0 ;  /* 0x000000ff0900720c */ /* 0x000fda0003f05300 */
[----:B------:R-:W-:Y:S05]  /*05c0*/  @!P0 BRA `(.L_x_8385) ;  /* 0x0000000000048947 */ /* 0x000fea0003800000 */
[----:B------:R4:W5:Y:S02]  /*05d0*/  LD.E R5, desc[UR4][R2.64+0xbc] ;  /* 0x0000bc0402057980 */ /* 0x000964000c101900 */
.L_x_8385:
[----:B------:R-:W-:Y:S05]  /*05e0*/  BSYNC.RECONVERGENT B0 ;  /* 0x0000000000007941 */ /* 0x000fea0003800200 */
.L_x_8384:
[----:B-----5:R-:W-:Y:S02]  /*05f0*/  IADD3 R93, PT, PT, R5, R93, -R12 ;  /* 0x0000005d055d7210 */ /* 0x020fe40007ffe80c */
.L_x_8383:
[----:B------:R-:W-:Y:S05]  /*0600*/  BSYNC.RECONVERGENT B1 ;  /* 0x0000000000017941 */ /* 0x000fea0003800200 */
.L_x_8381:
[----:B------:R-:W-:Y:S01]  /*0610*/  IMAD.SHL.U32 R140, R147, 0x40, RZ ;  /* 0x00000040938c7824 */ /* 0x000fe200078e00ff */
[----:B------:R-:W-:Y:S01]  /*0620*/  MOV R8, R146 ;  /* 0x0000009200087202 */ /* 0x000fe20000000f00 */
[----:B------:R-:W-:-:S03]  /*0630*/  IMAD.MOV.U32 R9, RZ, RZ, 0x0 ;  /* 0x00000000ff097424 */ /* 0x000fc600078e00ff */
[----:B------:R-:W-:-:S13]  /*0640*/  ISETP.GT.AND P0, PT, R94, R140, PT ;  /* 0x0000008c5e00720c */ /* 0x000fda0003f04270 */
[----:B-1234-:R-:W-:Y:S05]  /*0650*/  @!P0 RET.REL.NODEC R8 `(_ZN5flash24flash_fwd_splitkv_kernelI23Flash_fwd_kernel_traitsILi32ELi64ELi128ELi4ELb0ELb0EN7cutlass6half_tE19Flash_kernel_traitsILi32ELi64ELi128ELi4ES3_EELb0ELb0ELb1ELb0ELb0ELb0ELb1ELb0EEEvNS_16Flash_fwd_paramsE) ;  /* 0xfffffff808688950 */ /* 0x01efea0003c3ffff */
        /* <DEDUP_REMOVED lines=61> */
[----:B------:R-:W-:Y:S01]  /*0a30*/  ISETP.NE.AND P4, PT, R7, RZ, PT ;  /* 0x000000ff0700720c */ /* 0x000fe20003f85270 */
[----:B------:R-:W-:Y:S01]  /*0a40*/  VIADD R7, R90, 0x20 ;  /* 0x000000205a077836 */ /* 0x000fe20000000000 */
[----:B------:R-:W-:Y:S02]  /*0a50*/  LEA.HI.X R9, R4, R9, R6, 0x2, P1 ;  /* 0x0000000904097211 */ /* 0x000fe400008f1406 */
        /* <DEDUP_REMOVED lines=8> */
[----:B------:R-:W-:Y:S02]  /*0ae0*/  ISETP.GE.OR P5, PT, R0, R94, P5 ;  /* 0x0000005e0000720c */ /* 0x000fe40002fa6670 */
        /* <DEDUP_REMOVED lines=14> */
[----:B---3--:R-:W-:Y:S05]  /*0bd0*/  @P4 RET.REL.NODEC R2 `(_ZN5flash24flash_fwd_splitkv_kernelI23Flash_fwd_kernel_traitsILi32ELi64ELi128ELi4ELb0ELb0EN7cutlass6half_tE19Flash_kernel_traitsILi32ELi64ELi128ELi4ES3_EELb0ELb0ELb1ELb0ELb0ELb0ELb1ELb0EEEvNS_16Flash_fwd_paramsE) ;  /* 0xfffffff402084950 */ /* 0x008fea0003c3ffff */
[----:B------:R-:W-:Y:S02]  /*0be0*/  MOV R0, 0xff800000 ;  /* 0xff80000000007802 */ /* 0x000fe40000000f00 */
[----:B------:R-:W-:-:S03]  /*0bf0*/  MOV R147, 0x0 ;  /* 0x0000000000937802 */ /* 0x000fc60000000f00 */
[----:B------:R1:W-:Y:S02]  /*0c00*/  ST.E desc[UR4][R6.64+0xc0], R0 ;  /* 0x0000c00006007985 */ /* 0x0003e4000c101904 */
[----:B-1----:R-:W-:Y:S05]  /*0c10*/  RET.REL.NODEC R146 `(_ZN5flash24flash_fwd_splitkv_kernelI23Flash_fwd_kernel_traitsILi32ELi64ELi128ELi4ELb0ELb0EN7cutlass6half_tE19Flash_kernel_traitsILi32ELi64ELi128ELi4ES3_EELb0ELb0ELb1ELb0ELb0ELb0ELb1ELb0EEEvNS_16Flash_fwd_paramsE) ;  /* 0xfffffff092f87950 */ /* 0x002fea0003c3ffff */
.L_x_8386:
        /* <DEDUP_REMOVED lines=105> */
.L_x_8388:
        /* <DEDUP_REMOVED lines=11> */
[----:B------:R-:W-:Y:S02]  /*1360*/  LEA R117, R88, 0xffffff80, 0x7 ;  /* 0xffffff8058757811 */ /* 0x000fe400078e38ff */
        /* <DEDUP_REMOVED lines=24> */
[----:B------:R-:W-:-:S03]  /*14f0*/  LOP3.LUT R4, R151, R11, RZ, 0x3c, !PT ;  /* 0x0000000b97047212 */ /* 0x000fc600078e3cff */
        /* <DEDUP_REMOVED lines=8> */
[----:B------:R-:W-:-:S02]  /*1580*/  @P2 IADD3 R6, PT, PT, R15, R0, RZ ;  /* 0x000000000f062210 */ /* 0x000fc40007ffe0ff */
        /* <DEDUP_REMOVED lines=8> */
[----:B------:R-:W-:Y:S02]  /*1610*/  @!P2 IMAD R0, R0, R138, R4 ;  /* 0x0000008a0000a224 */ /* 0x000fe400078e0204 */
[----:B------:R-:W-:Y:S01]  /*1620*/  @!P2 IMAD.WIDE.U32 R22, R138, R12, RZ ;  /* 0x0000000c8a16a225 */ /* 0x000fe200078e00ff */
[----:B------:R-:W-:-:S03]  /*1630*/  @!P0 IADD3 R9, PT, PT, -R9, RZ, RZ ;  /* 0x000000ff09098210 */ /* 0x000fc60007ffe1ff */
[----:B------:R-:W-:Y:S02]  /*1640*/  IMAD R5, R14, R136, R5 ;  /* 0x000000880e057224 */ /* 0x000fe400078e0205 */
[----:B------:R-:W-:Y:S01]  /*1650*/  IMAD.WIDE.U32 R20, R136, R117, R20 ;  /* 0x0000007588147225 */ /* 0x000fe200078e0014 */
[----:B------:R-:W-:Y:S02]  /*1660*/  @!P3 LOP3.LUT R9, RZ, R11, RZ, 0x33, !PT ;  /* 0x0000000bff09b212 */ /* 0x000fe400078e33ff */
[----:B------:R-:W-:Y:S01]  /*1670*/  @!P2 IADD3 R23, PT, PT, R23, R0, RZ ;  /* 0x000000001717a210 */ /* 0x000fe20007ffe0ff */
[----:B----4-:R-:W-:Y:S01]  /*1680*/  @!P2 IMAD R4, R19, R10, RZ ;  /* 0x0000000a1304a224 */ /* 0x010fe200078e02ff */
[----:B------:R-:W-:Y:S02]  /*1690*/  @!P2 SHF.R.S32.HI R0, RZ, 0x1f, R10 ;  /* 0x0000001fff00a819 */ /* 0x000fe4000001140a */
[----:B------:R-:W-:Y:S01]  /*16a0*/  IADD3 R21, PT, PT, R21, R5, RZ ;  /* 0x0000000515157210 */ /* 0x000fe20007ffe0ff */
[----:B------:R-:W-:Y:S01]  /*16b0*/  @P2 IMAD.IADD R12, R12, 0x1, R13 ;  /* 0x000000010c0c2824 */ /* 0x000fe200078e020d */
[----:B------:R-:W-:Y:S01]  /*16c0*/  SHF.R.S32.HI R6, RZ, 0x1f, R9 ;  /* 0x0000001fff067819 */ /* 0x000fe20000011409 */
[----:B------:R-:W-:-:S02]  /*16d0*/  IMAD R5, R17, R9, RZ ;  /* 0x0000000911057224 */ /* 0x000fc400078e02ff */
[C---:B------:R-:W-:Y:S02]  /*16e0*/  @!P2 IMAD R0, R18.reuse, R0, R4 ;  /* 0x000000001200a224 */ /* 0x040fe400078e0204 */
        /* <DEDUP_REMOVED lines=11> */
[----:B------:R-:W-:Y:S02]  /*17a0*/  MOV R10, R117 ;  /* 0x00000075000a7202 */ /* 0x000fe40000000f00 */
.L_x_8389:
[----:B------:R-:W-:Y:S05]  /*17b0*/  BSYNC.RECONVERGENT B0 ;  /* 0x0000000000007941 */ /* 0x000fea0003800200 */
.L_x_8387:
        /* <DEDUP_REMOVED lines=52> */
[----:B------:R-:W-:-:S02]  /*1b00*/  LOP3.LUT R12, R150, 0x1f20, RZ, 0xc0, !PT ;  /* 0x00001f20960c7812 */ /* 0x000fc400078ec0ff */
[----:B------:R-:W-:Y:S02]  /*1b10*/  LOP3.LUT R118, R149, R119, RZ, 0x3c, !PT ;  /* 0x0000007795767212 */ /* 0x000fe400078e3cff */
[----:B------:R-:W-:Y:S01]  /*1b20*/  IADD3 R142, P2, PT, R119, R6, RZ ;  /* 0x00000006778e7210 */ /* 0x000fe20007f5e0ff */
[----:B------:R-:W-:Y:S01]  /*1b30*/  IMAD R10, R139, R120, RZ ;  /* 0x000000788b0a7224 */ /* 0x000fe200078e02ff */
[----:B------:R-:W-:Y:S01]  /*1b40*/  LOP3.LUT R118, R12, R118, RZ, 0xfc, !PT ;  /* 0x000000760c767212 */ /* 0x000fe200078efcff */
[----:B------:R-:W-:-:S04]  /*1b50*/  IMAD.WIDE.U32 R14, R120, R138, R14 ;  /* 0x0000008a780e7225 */ /* 0x000fc800078e000e */
[----:B------:R-:W-:Y:S02]  /*1b60*/  IMAD.X R143, RZ, RZ, R0, P2 ;  /* 0x000000ffff8f7224 */ /* 0x000fe400010e0600 */
[----:B------:R-:W-:Y:S02]  /*1b70*/  IMAD.IADD R10, R15, 0x1, R10 ;  /* 0x000000010f0a7824 */ /* 0x000fe400078e020a */
[----:B------:R-:W-:Y:S02]  /*1b80*/  IMAD R11, R137, R120, RZ ;  /* 0x00000078890b7224 */ /* 0x000fe400078e02ff */
[----:B------:R-:W-:-:S04]  /*1b90*/  IMAD.WIDE.U32 R142, R120, R136, R142 ;  /* 0x00000088788e7225 */ /* 0x000fc800078e008e */
[----:B------:R-:W-:Y:S02]  /*1ba0*/  IMAD.IADD R140, R94, 0x1, -R140 ;  /* 0x000000015e8c7824 */ /* 0x000fe400078e0a8c */
[----:B------:R-:W-:Y:S01]  /*1bb0*/  IMAD.IADD R11, R143, 0x1, R11 ;  /* 0x000000018f0b7824 */ /* 0x000fe200078e020b */
        /* <DEDUP_REMOVED lines=18> */
[----:B------:R-:W-:Y:S02]  /*1ce0*/  LEA.HI.X R144, R14, R21, R10, 0x1, P1 ;  /* 0x000000150e907211 */ /* 0x000fe400008f0c0a */
[----:B------:R-:W-:Y:S02]  /*1cf0*/  IADD3 R14, P1, PT, R119, R7, RZ ;  /* 0x00000007770e7210 */ /* 0x000fe40007f3e0ff */
[----:B------:R-:W-:Y:S02]  /*1d00*/  LEA R143, P2, R142, R18, 0x1 ;  /* 0x000000128e8f7211 */ /* 0x000fe400078408ff */
[----:B------:R-:W-:-:S02]  /*1d10*/  IADD3.X R15, PT, PT, RZ, R6, RZ, P1, !PT ;  /* 0x00000006ff0f7210 */ /* 0x000fc40000ffe4ff */
[----:B------:R-:W-:Y:S02]  /*1d20*/  ISETP.GE.AND P1, PT, R120, R140, PT ;  /* 0x0000008c7800720c */ /* 0x000fe40003f26270 */
[----:B------:R-:W-:Y:S01]  /*1d30*/  LEA.HI.X R142, R142, R19, R11, 0x1, P2 ;  /* 0x000000138e8e7211 */ /* 0x000fe200010f0c0b */
        /* <DEDUP_REMOVED lines=25> */
.L_x_8392:
[----:B------:R2:W-:Y:S02]  /*1ed0*/  STS.128 [R118], RZ ;  /* 0x000000ff76007388 */ /* 0x0005e40000000c00 */
.L_x_8391:
[----:B------:R-:W-:Y:S05]  /*1ee0*/  BSYNC.RECONVERGENT B0 ;  /* 0x0000000000007941 */ /* 0x000fea0003800200 */
.L_x_8390:
        /* <DEDUP_REMOVED lines=24> */
.L_x_8394:
[----:B------:R-:W-:Y:S05]  /*2070*/  BSYNC.RECONVERGENT B0 ;  /* 0x0000000000007941 */ /* 0x000fea0003800200 */
.L_x_8393:
        /* <DEDUP_REMOVED lines=13> */
.L_x_8397:
[----:B------:R4:W-:Y:S02]  /*2150*/  STS.128 [R118+0x1000], RZ ;  /* 0x001000ff76007388 */ /* 0x0009e40000000c00 */
.L_x_8396:
[----:B------:R-:W-:Y:S05]  /*2160*/  BSYNC.RECONVERGENT B0 ;  /* 0x0000000000007941 */ /* 0x000fea0003800200 */
.L_x_8395:
        /* <DEDUP_REMOVED lines=16> */
.L_x_8399:
[----:B------:R-:W-:Y:S05]  /*2270*/  BSYNC.RECONVERGENT B0 ;  /* 0x0000000000007941 */ /* 0x000fea0003800200 */
.L_x_8398:
        /* <DEDUP_REMOVED lines=11> */
.L_x_8401:
[----:B------:R-:W-:Y:S05]  /*2330*/  BSYNC.RECONVERGENT B0 ;  /* 0x0000000000007941 */ /* 0x000fea0003800200 */
.L_x_8400:
        /* <DEDUP_REMOVED lines=11> */
.L_x_8403:
[----:B------:R-:W-:Y:S05]  /*23f0*/  BSYNC.RECONVERGENT B0 ;  /* 0x0000000000007941 */ /* 0x000fea0003800200 */
.L_x_8402:
        /* <DEDUP_REMOVED lines=29> */
.L_x_8406:
[----:B------:R3:W-:Y:S01]  /*25d0*/  STS.128 [R118+0x3000], RZ ;  /* 0x003000ff76007388 */ /* 0x0007e20000000c00 */
[----:B------:R-:W-:Y:S05]  /*25e0*/  BRA `(.L_x_8407) ;  /* 0x0000000000047947 */ /* 0x000fea0003800000 */
.L_x_8405:
[----:B------:R2:W-:Y:S02]  /*25f0*/  STS.128 [R118+0x3000], RZ ;  /* 0x003000ff76007388 */ /* 0x0005e40000000c00 */
.L_x_8407:
[----:B------:R-:W-:Y:S05]  /*2600*/  BSYNC.RECONVERGENT B0 ;  /* 0x0000000000007941 */ /* 0x000fea0003800200 */
.L_x_8404:
        /* <DEDUP_REMOVED lines=16> */
[----:B----4-:R-:W-:-:S02]  /*2710*/  LEA R10, P0, R4, R145, 0x1 ;  /* 0x00000091040a7211 */ /* 0x010fc400078008ff */
        /* <DEDUP_REMOVED lines=15> */
.L_x_8409:
[----:B------:R-:W-:Y:S05]  /*2810*/  BSYNC.RECONVERGENT B0 ;  /* 0x0000000000007941 */ /* 0x000fea0003800200 */
.L_x_8408:
        /* <DEDUP_REMOVED lines=14> */
.L_x_8411:
[----:B------:R-:W-:Y:S05]  /*2900*/  BSYNC.RECONVERGENT B0 ;  /* 0x0000000000007941 */ /* 0x000fea0003800200 */
.L_x_8410:
        /* <DEDUP_REMOVED lines=12> */
.L_x_8413:
[----:B------:R-:W-:Y:S05]  /*29d0*/  BSYNC.RECONVERGENT B0 ;  /* 0x0000000000007941 */ /* 0x000fea0003800200 */
.L_x_8412:
[----:B------:R-:W-:Y:S01]  /*29e0*/  IMAD.MOV.U32 R64, RZ, RZ, 0x20 ;  /* 0x00000020ff407424 */ /* 0x000fe200078e00ff */
[----:B------:R-:W-:Y:S01]  /*29f0*/  LOP3.LUT P0, RZ, R90, 0x4, RZ, 0xc0, !PT ;  /* 0x000000045aff7812 */ /* 0x000fe2000780c0ff */
[----:B------:R-:W-:Y:S01]  /*2a00*/  LDSM.16.M88.4 R56, [R112+0x1000] ;  /* 0x001000007038783b */ /* 0x000fe20000000200 */
[----:B------:R-:W-:Y:S02]  /*2a10*/  BSSY.RECONVERGENT B1, `(.L_x_8414) ;  /* 0x00000ae000017945 */ /* 0x000fe40003800200 */
[----:B------:R-:W-:Y:S01]  /*2a20*/  SEL R64, R64, 0xffffffe0, !P0 ;  /* 0xffffffe040407807 */ /* 0x000fe20004000000 */
[----:B------:R-:W-:Y:S01]  /*2a30*/  LDSM.16.M88.4 R48, [R112+0x1400] ;  /* 0x001400007030783b */ /* 0x000fe20000000200 */
[----:B-1----:R-:W-:-:S03]  /*2a40*/  P2R R4, PR, RZ, 0x1 ;  /* 0x00000001ff047803 */ /* 0x002fc60000000000 */
[--C-:B------:R-:W-:Y:S01]  /*2a50*/  IMAD.IADD R104, R91, 0x1, R64.reuse ;  /* 0x000000015b687824 */ /* 0x100fe200078e0240 */
[----:B------:R-:W-:Y:S01]  /*2a60*/  LDSM.16.M88.4 R40, [R112+0x1800] ;  /* 0x001800007028783b */ /* 0x000fe20000000200 */
[----:B------:R-:W-:-:S03]  /*2a70*/  IMAD.IADD R64, R112, 0x1, R64 ;  /* 0x0000000170407824 */ /* 0x000fc600078e0240 */
[----:B------:R-:W-:Y:S04]  /*2a80*/  LDSM.16.M88.4 R32, [R112+0x1c00] ;  /* 0x001c00007020783b */ /* 0x000fe80000000200 */
[----:B------:R-:W-:Y:S04]  /*2a90*/  LDSM.16.M88.4 R24, [R112+0x2000] ;  /* 0x002000007018783b */ /* 0x000fe80000000200 */
[----:B------:R-:W-:Y:S04]  /*2aa0*/  LDSM.16.M88.4 R16, [R112+0x2400] ;  /* 0x002400007010783b */ /* 0x000fe80000000200 */
[----:B----4-:R-:W-:Y:S04]  /*2ab0*/  LDSM.16.M88.4 R8, [R112+0x2800] ;  /* 0x002800007008783b */ /* 0x010fe80000000200 */
[----:B------:R-:W1:Y:S04]  /*2ac0*/  LDSM.16.M88.4 R108, [R91] ;  /* 0x000000005b6c783b */ /* 0x000e680000000200 */
[----:B------:R-:W4:Y:S04]  /*2ad0*/  LDSM.16.M88.4 R112, [R112+0x2c00] ;  /* 0x002c00007070783b */ /* 0x000f280000000200 */
[----:B------:R-:W-:Y:S04]  /*2ae0*/  LDSM.16.M88.4 R100, [R64+0x1000] ;  /* 0x001000004064783b */ /* 0x000fe80000000200 */
[----:B------:R-:W-:Y:S04]  /*2af0*/  LDSM.16.M88.4 R96, [R64+0x1400] ;  /* 0x001400004060783b */ /* 0x000fe80000000200 */
[----:B------:R-:W-:Y:S04]  /*2b00*/  LDSM.16.M88.4 R84, [R64+0x1800] ;  /* 0x001800004054783b */ /* 0x000fe80000000200 */
[----:B------:R-:W-:Y:S04]  /*2b10*/  LDSM.16.M88.4 R80, [R64+0x1c00] ;  /* 0x001c00004050783b */ /* 0x000fe80000000200 */
[----:B------:R-:W-:Y:S04]  /*2b20*/  LDSM.16.M88.4 R76, [R64+0x2000] ;  /* 0x00200000404c783b */ /* 0x000fe80000000200 */
[----:B------:R-:W-:Y:S04]  /*2b30*/  LDSM.16.M88.4 R72, [R64+0x2400] ;  /* 0x002400004048783b */ /* 0x000fe80000000200 */
[----:B------:R-:W-:Y:S04]  /*2b40*/  LDSM.16.M88.4 R68, [R64+0x2800] ;  /* 0x002800004044783b */ /* 0x000fe80000000200 */
[----:B------:R-:W-:Y:S04]  /*2b50*/  LDSM.16.M88.4 R104, [R104] ;  /* 0x000000006868783b */ /* 0x000fe80000000200 */
[----:B------:R-:W5:Y:S01]  /*2b60*/  LDSM.16.M88.4 R64, [R64+0x2c00] ;  /* 0x002c00004040783b */ /* 0x000f620000000200 */
[C---:B-1----:R-:W-:Y:S03]  /*2b70*/  HMMA.16816.F32 R60, R108.reuse, R56, RZ ;  /* 0x000000386c3c723c */ /* 0x042fe600000018ff */
[----:B------:R-:W0:Y:S05]  /*2b80*/  LDGDEPBAR ;  /* 0x00000000000079af */ /* 0x000e2a0000000000 */
[C---:B----4-:R-:W-:Y:S08]  /*2b90*/  HMMA.16816.F32 R4, R108.reuse, R112, RZ ;  /* 0x000000706c04723c */ /* 0x050ff000000018ff */
        /* <DEDUP_REMOVED lines=15> */
[----:B-----5:R-:W-:Y:S01]  /*2c90*/  HMMA.16816.F32 R4, R104, R64, R4 ;  /* 0x000000406804723c */ /* 0x020fe20000001804 */
[----:B------:R-:W-:-:S05]  /*2ca0*/  VIADD R64, R88, 0xffffffff ;  /* 0xffffffff58407836 */ /* 0x000fca0000000000 */
[----:B------:R-:W-:Y:S02]  /*2cb0*/  ISETP.GT.AND P0, PT, R64, R141, PT ;  /* 0x0000008d4000720c */ /* 0x000fe40003f04270 */
        /* <DEDUP_REMOVED lines=21> */
[----:B------:R-:W4:Y:S01]  /*2e10*/  LD.E R64, desc[UR4][R2.64+0x38] ;  /* 0x0000380402407980 */ /* 0x000f22000c101900 */
[----:B------:R-:W-:Y:S02]  /*2e20*/  UMOV UR6, URZ ;  /* 0x000000ff00067c82 */ /* 0x000fe40008000000 */
[----:B------:R-:W-:Y:S01]  /*2e30*/  IADD3 R65, P0, PT, RZ, -UR6, RZ ;  /* 0x80000006ff417c10 */ /* 0x000fe2000ff1e0ff */
[----:B----4-:R-:W-:-:S04]  /*2e40*/  IMAD.SHL.U32 R64, R64, 0x80, RZ ;  /* 0x0000008040407824 */ /* 0x010fc800078e00ff */
[----:B------:R-:W-:-:S05]  /*2e50*/  IMAD.X R64, RZ, RZ, ~R64, P0 ;  /* 0x000000ffff407224 */ /* 0x000fca00000e0e40 */
[----:B------:R-:W-:-:S04]  /*2e60*/  SHF.R.S64 R65, R65, 0x1f, R64 ;  /* 0x0000001f41417819 */ /* 0x000fc80000001040 */
[----:B------:R-:W-:-:S04]  /*2e70*/  IADD3 R143, P0, PT, R65, R143, RZ ;  /* 0x0000008f418f7210 */ /* 0x000fc80007f1e0ff */
[----:B------:R-:W-:Y:S01]  /*2e80*/  LEA.HI.X.SX32 R142, R64, R142, 0x1, P0 ;  /* 0x0000008e408e7211 */ /* 0x000fe200000f0eff */
[----:B------:R-:W-:Y:S05]  /*2e90*/  BRA `(.L_x_8418) ;  /* 0x0000000000f87947 */ /* 0x000fea0003800000 */
.L_x_8417:
[----:B------:R-:W4:Y:S01]  /*2ea0*/  LD.E R71, desc[UR4][R2.64+0x170] ;  /* 0x0001700402477980 */ /* 0x000f22000c101900 */
[----:B------:R-:W-:Y:S02]  /*2eb0*/  LEA R69, R88, 0xffffff00, 0x7 ;  /* 0xffffff0058457811 */ /* 0x000fe400078e38ff */
[----:B------:R-:W-:Y:S02]  /*2ec0*/  IABS R66, R117 ;  /* 0x0000007500427213 */ /* 0x000fe40000000000 */
[----:B------:R-:W-:Y:S02]  /*2ed0*/  IABS R64, R69 ;  /* 0x0000004500407213 */ /* 0x000fe40000000000 */
[-C--:B----4-:R-:W-:Y:S02]  /*2ee0*/  IABS R67, R71.reuse ;  /* 0x0000004700437213 */ /* 0x090fe40000000000 */
        /* <DEDUP_REMOVED lines=30> */
[----:B------:R-:W-:Y:S01]  /*30d0*/  @P5 VIADD R70, R70, 0x1 ;  /* 0x0000000146465836 */ /* 0x000fe20000000000 */
[----:B------:R-:W4:Y:S02]  /*30e0*/  LD.E.64 R68, desc[UR4][R2.64+0x38] ;  /* 0x0000380402447980 */ /* 0x000f24000c101b00 */
[----:B------:R-:W-:Y:S01]  /*30f0*/  @!P0 IADD3 R67, PT, PT, -R67, RZ, RZ ;  /* 0x000000ff43438210 */ /* 0x000fe20007ffe1ff */
[----:B------:R-:W-:-:S03]  /*3100*/  @!P2 IMAD.MOV R70, RZ, RZ, -R70 ;  /* 0x000000ffff46a224 */ /* 0x000fc600078e0a46 */
[C---:B------:R-:W-:Y:S02]  /*3110*/  SEL R67, R64.reuse, R67, !P1 ;  /* 0x0000004340437207 */ /* 0x040fe40004800000 */
[----:B------:R-:W-:-:S03]  /*3120*/  SEL R64, R64, R70, !P1 ;  /* 0x0000004640407207 */ /* 0x000fc60004800000 */
[----:B------:R-:W-:-:S04]  /*3130*/  IMAD.WIDE R74, R67, 0x4, R154 ;  /* 0x00000004434a7825 */ /* 0x000fc800078e029a */
[C---:B------:R-:W-:Y:S01]  /*3140*/  IMAD.WIDE R72, R64.reuse, 0x4, R154 ;  /* 0x0000000440487825 */ /* 0x040fe200078e029a */
[----:B------:R-:W5:Y:S04]  /*3150*/  LD.E R66, desc[UR4][R74.64] ;  /* 0x000000044a427980 */ /* 0x000f68000c101900 */
[----:B------:R-:W5:Y:S04]  /*3160*/  LD.E R65, desc[UR4][R72.64] ;  /* 0x0000000448417980 */ /* 0x000f68000c101900 */
[----:B------:R-:W2:Y:S01]  /*3170*/  LD.E.64 R72, desc[UR4][R2.64+0x20] ;  /* 0x0000200402487980 */ /* 0x000ea2000c101b00 */
[----:B------:R-:W-:-:S05]  /*3180*/  IADD3 R64, PT, PT, R64, -R67, RZ ;  /* 0x8000004340407210 */ /* 0x000fca0007ffe0ff */
[----:B------:R-:W-:-:S05]  /*3190*/  IMAD R71, R71, R64, -0x80 ;  /* 0xffffff8047477424 */ /* 0x000fca00078e0240 */
[----:B------:R-:W-:Y:S01]  /*31a0*/  SHF.R.S32.HI R67, RZ, 0x1f, R71 ;  /* 0x0000001fff437819 */ /* 0x000fe20000011447 */
[-C--:B----4-:R-:W-:Y:S02]  /*31b0*/  IMAD R64, R69, R71.reuse, RZ ;  /* 0x0000004745407224 */ /* 0x090fe400078e02ff */
[----:B------:R-:W-:-:S04]  /*31c0*/  IMAD.WIDE.U32 R70, R68, R71, RZ ;  /* 0x0000004744467225 */ /* 0x000fc800078e00ff */
[----:B------:R-:W-:Y:S02]  /*31d0*/  IMAD R64, R68, R67, R64 ;  /* 0x0000004344407224 */ /* 0x000fe400078e0240 */
[----:B------:R-:W-:-:S03]  /*31e0*/  IMAD.MOV.U32 R68, RZ, RZ, R70 ;  /* 0x000000ffff447224 */ /* 0x000fc600078e0046 */
[----:B------:R-:W-:Y:S01]  /*31f0*/  IADD3 R69, PT, PT, R71, R64, RZ ;  /* 0x0000004047457210 */ /* 0x000fe20007ffe0ff */
[----:B-----5:R-:W-:-:S05]  /*3200*/  IMAD.IADD R65, R66, 0x1, -R65 ;  /* 0x0000000142417824 */ /* 0x020fca00078e0a41 */
[----:B------:R-:W-:Y:S01]  /*3210*/  SHF.R.S32.HI R66, RZ, 0x1f, R65 ;  /* 0x0000001fff427819 */ /* 0x000fe20000011441 */
[----:B--2---:R-:W-:Y:S02]  /*3220*/  IMAD R64, R73, R65, RZ ;  /* 0x0000004149407224 */ /* 0x004fe400078e02ff */
[----:B------:R-:W-:-:S04]  /*3230*/  IMAD.WIDE.U32 R68, R65, R72, R68 ;  /* 0x0000004841447225 */ /* 0x000fc800078e0044 */
[----:B------:R-:W-:Y:S01]  /*3240*/  IMAD R64, R72, R66, R64 ;  /* 0x0000004248407224 */ /* 0x000fe200078e0240 */
[----:B------:R-:W-:-:S04]  /*3250*/  LEA R143, P0, R68, R143, 0x1 ;  /* 0x0000008f448f7211 */ /* 0x000fc800078008ff */
[----:B------:R-:W-:-:S04]  /*3260*/  IADD3 R64, PT, PT, R69, R64, RZ ;  /* 0x0000004045407210 */ /* 0x000fc80007ffe0ff */
[----:B------:R-:W-:Y:S02]  /*3270*/  LEA.HI.X R142, R68, R142, R64, 0x1, P0 ;  /* 0x0000008e448e7211 */ /* 0x000fe400000f0c40 */
.L_x_8418:
[----:B------:R-:W-:Y:S05]  /*3280*/  BSYNC.RECONVERGENT B0 ;  /* 0x0000000000007941 */ /* 0x000fea0003800200 */
.L_x_8416:
        /* <DEDUP_REMOVED lines=36> */
.L_x_8420:
[----:B------:R-:W-:Y:S05]  /*34d0*/  BSYNC.RECONVERGENT B0 ;  /* 0x0000000000007941 */ /* 0x000fea0003800200 */
.L_x_8419:
[----:B------:R-:W0:Y:S02]  /*34e0*/  LDGDEPBAR ;  /* 0x00000000000079af */ /* 0x000e240000000000 */
.L_x_8415:
[----:B------:R-:W-:Y:S05]  /*34f0*/  BSYNC.RECONVERGENT B1 ;  /* 0x0000000000017941 */ /* 0x000fea0003800200 */
.L_x_8414:
[----:B------:R-:W-:Y:S01]  /*3500*/  LOP3.LUT R64, R120, 0x7, RZ, 0xc0, !PT ;  /* 0x0000000778407812 */ /* 0x000fe200078ec0ff */
[----:B------:R-:W-:Y:S02]  /*3510*/  IMAD.SHL.U32 R65, R90, 0x2, RZ ;  /* 0x000000025a417824 */ /* 0x000fe400078e00ff */
[----:B-1----:R-:W-:Y:S01]  /*3520*/  IMAD.SHL.U32 R70, R88, 0x80, RZ ;  /* 0x0000008058467824 */ /* 0x002fe200078e00ff */
[----:B----4-:R-:W-:Y:S02]  /*3530*/  LOP3.LUT R66, R64, 0x1f0, R92, 0xf8, !PT ;  /* 0x000001f040427812 */ /* 0x010fe400078ef85c */
[----:B------:R-:W-:-:S03]  /*3540*/  LOP3.LUT R65, R65, 0x6, RZ, 0xc0, !PT ;  /* 0x0000000641417812 */ /* 0x000fc600078ec0ff */
[----:B------:R-:W-:Y:S01]  /*3550*/  IMAD R66, R147, 0x40, R66 ;  /* 0x0000004093427824 */ /* 0x000fe200078e0242 */
[----:B------:R-:W-:-:S04]  /*3560*/  LOP3.LUT R70, R70, R65, RZ, 0xfc, !PT ;  /* 0x0000004146467212 */ /* 0x000fc800078efcff */
[----:B------:R-:W-:Y:S01]  /*3570*/  IADD3 R66, PT, PT, R93, R66, -R94 ;  /* 0x000000425d427210 */ /* 0x000fe20007ffe85e */
[C---:B------:R-:W-:Y:S02]  /*3580*/  VIADD R71, R70.reuse, 0xffffff81 ;  /* 0xffffff8146477836 */ /* 0x040fe40000000000 */
[----:B------:R-:W-:Y:S02]  /*3590*/  VIADD R83, R70, 0xffffff90 ;  /* 0xffffff9046537836 */ /* 0x000fe40000000000 */
[----:B------:R-:W-:Y:S01]  /*35a0*/  IMAD.IADD R69, R66, 0x1, -R71 ;  /* 0x0000000142457824 */ /* 0x000fe200078e0a47 */
[----:B------:R-:W-:Y:S01]  /*35b0*/  ISETP.GE.AND P5, PT, R71, R93, PT ;  /* 0x0000005d4700720c */ /* 0x000fe20003fa6270 */
[C---:B------:R-:W-:Y:S02]  /*35c0*/  VIADD R86, R70.reuse, 0xffffffa0 ;  /* 0xffffffa046567836 */ /* 0x040fe40000000000 */
[----:B------:R-:W-:Y:S01]  /*35d0*/  VIADD R67, R70, 0xffffff88 ;  /* 0xffffff8846437836 */ /* 0x000fe20000000000 */
[----:B------:R-:W-:Y:S01]  /*35e0*/  IABS R69, R69 ;  /* 0x0000004500457213 */ /* 0x000fe20000000000 */
[----:B------:R-:W-:-:S02]  /*35f0*/  IMAD.IADD R99, R66, 0x1, -R86 ;  /* 0x0000000142637824 */ /* 0x000fc400078e0a56 */
[----:B------:R-:W-:Y:S01]  /*3600*/  VIADD R75, R70, 0xffffffc0 ;  /* 0xffffffc0464b7836 */ /* 0x000fe20000000000 */
[----:B------:R-:W-:Y:S01]  /*3610*/  I2FP.F32.S32 R69, R69 ;  /* 0x0000004500457245 */ /* 0x000fe20000201400 */
[----:B------:R-:W-:Y:S01]  /*3620*/  IMAD.IADD R68, R66, 0x1, -R67 ;  /* 0x0000000142447824 */ /* 0x000fe200078e0a43 */
[----:B------:R-:W-:Y:S01]  /*3630*/  IABS R99, R99 ;  /* 0x0000006300637213 */ /* 0x000fe20000000000 */
[----:B------:R-:W-:Y:S01]  /*3640*/  VIADD R73, R70, 0xffffffd1 ;  /* 0xffffffd146497836 */ /* 0x000fe20000000000 */
[----:B------:R-:W-:Y:S01]  /*3650*/  ISETP.GE.AND P2, PT, R75, R93, PT ;  /* 0x0000005d4b00720c */ /* 0x000fe20003f46270 */
[----:B------:R-:W-:Y:S01]  /*3660*/  FFMA.FTZ R69, -R0, R69, R61 ;  /* 0x0000004500457223 */ /* 0x000fe2000001013d */
[C---:B------:R-:W-:Y:S01]  /*3670*/  IMAD.IADD R61, R66.reuse, 0x1, -R83 ;  /* 0x00000001423d7824 */ /* 0x040fe200078e0a53 */
[----:B------:R-:W-:Y:S01]  /*3680*/  I2FP.F32.S32 R99, R99 ;  /* 0x0000006300637245 */ /* 0x000fe20000201400 */
[----:B------:R-:W-:Y:S01]  /*3690*/  IMAD.IADD R75, R66, 0x1, -R75 ;  /* 0x00000001424b7824 */ /* 0x000fe200078e0a4b */
[----:B------:R-:W-:Y:S01]  /*36a0*/  IABS R68, R68 ;  /* 0x0000004400447213 */ /* 0x000fe20000000000 */
[----:B------:R-:W-:Y:S01]  /*36b0*/  VIADD R82, R70, 0xffffff91 ;  /* 0xffffff9146527836 */ /* 0x000fe20000000000 */
[----:B------:R-:W-:Y:S01]  /*36c0*/  IABS R61, R61 ;  /* 0x0000003d003d7213 */ /* 0x000fe20000000000 */
[----:B------:R-:W-:Y:S01]  /*36d0*/  FFMA.FTZ R99, -R0, R99, R44 ;  /* 0x0000006300637223 */ /* 0x000fe2000001012c */
[----:B------:R-:W-:Y:S01]  /*36e0*/  VIADD R44, R70, 0xffffff80 ;  /* 0xffffff80462c7836 */ /* 0x000fe20000000000 */
[----:B------:R-:W-:Y:S01]  /*36f0*/  I2FP.F32.S32 R68, R68 ;  /* 0x0000004400447245 */ /* 0x000fe20000201400 */
[----:B------:R-:W-:Y:S01]  /*3700*/  IMAD.IADD R101, R66, 0x1, -R82 ;  /* 0x0000000142657824 */ /* 0x000fe200078e0a52 */
[----:B------:R-:W-:Y:S01]  /*3710*/  I2FP.F32.S32 R61, R61 ;  /* 0x0000003d003d7245 */ /* 0x000fe20000201400 */
[----:B------:R-:W-:Y:S01]  /*3720*/  VIADD R77, R70, 0xffffff99 ;  /* 0xffffff99464d7836 */ /* 0x000fe20000000000 */
[----:B------:R-:W-:Y:S01]  /*3730*/  IABS R75, R75 ;  /* 0x0000004b004b7213 */ /* 0x000fe20000000000 */
[C---:B------:R-:W-:Y:S01]  /*3740*/  FFMA.FTZ R68, -R0.reuse, R68, R56 ;  /* 0x0000004400447223 */ /* 0x040fe20000010138 */
[----:B------:R-:W-:Y:S01]  /*3750*/  ISETP.GE.AND P0, PT, R67, R93, PT ;  /* 0x0000005d4300720c */ /* 0x000fe20003f06270 */
        /* <DEDUP_REMOVED lines=8> */
[----:B------:R-:W-:Y:S01]  /*37e0*/  FSEL R28, R68, -INF , !P0 ;  /* 0xff800000441c7808 */ /* 0x000fe20004000000 */
[C---:B------:R-:W-:Y:S01]  /*37f0*/  VIADD R56, R70.reuse, 0xffffff89 ;  /* 0xffffff8946387836 */ /* 0x040fe20000000000 */
[----:B------:R-:W-:Y:S01]  /*3800*/  IABS R80, R80 ;  /* 0x0000005000507213 */ /* 0x000fe20000000000 */
[----:B------:R-:W-:Y:S01]  /*3810*/  VIADD R100, R70, 0xffffff98 ;  /* 0xffffff9846647836 */ /* 0x000fe20000000000 */
[----:B------:R-:W-:Y:S01]  /*3820*/  I2FP.F32.S32 R101, R101 ;  /* 0x0000006500657245 */ /* 0x000fe20000201400 */
[C---:B------:R-:W-:Y:S01]  /*3830*/  IMAD.IADD R67, R66.reuse, 0x1, -R56 ;  /* 0x0000000142437824 */ /* 0x040fe200078e0a38 */
[----:B------:R-:W-:Y:S01]  /*3840*/  I2FP.F32.S32 R80, R80 ;  /* 0x0000005000507245 */ /* 0x000fe20000201400 */
[----:B------:R-:W-:Y:S01]  /*3850*/  IMAD.IADD R72, R66, 0x1, -R100 ;  /* 0x0000000142487824 */ /* 0x000fe200078e0a64 */
[----:B------:R-:W-:Y:S01]  /*3860*/  IABS R96, R96 ;  /* 0x0000006000607213 */ /* 0x000fe20000000000 */
[----:B------:R-:W-:Y:S01]  /*3870*/  FFMA.FTZ R101, -R0, R101, R53 ;  /* 0x0000006500657223 */ /* 0x000fe20000010135 */
[----:B------:R-:W-:-:S02]  /*3880*/  VIADD R53, R70, 0xffffffa8 ;  /* 0xffffffa846357836 */ /* 0x000fc40000000000 */
        /* <DEDUP_REMOVED lines=18> */
[----:B------:R-:W-:Y:S01]  /*39b0*/  VIADD R40, R66, 0x8 ;  /* 0x0000000842287836 */ /* 0x000fe20000000000 */
[----:B------:R-:W-:Y:S01]  /*39c0*/  I2FP.F32.S32 R72, R72 ;  /* 0x0000004800487245 */ /* 0x000fe20000201400 */
[----:B------:R-:W-:Y:S01]  /*39d0*/  VIADD R78, R70, 0xffffffb9 ;  /* 0xffffffb9464e7836 */ /* 0x000fe20000000000 */
[----:B------:R-:W-:Y:S01]  /*39e0*/  FSEL R68, R58, -INF , !P0 ;  /* 0xff8000003a447808 */ /* 0x000fe20004000000 */
[----:B------:R-:W-:Y:S01]  /*39f0*/  IMAD.IADD R58, R66, 0x1, -R73 ;  /* 0x00000001423a7824 */ /* 0x000fe200078e0a49 */
[----:B------:R-:W-:Y:S01]  /*3a00*/  IABS R81, R81 ;  /* 0x0000005100517213 */ /* 0x000fe20000000000 */
[----:B------:R-:W-:Y:S01]  /*3a10*/  IMAD.IADD R44, R40, 0x1, -R44 ;  /* 0x00000001282c7824 */ /* 0x000fe200078e0a2c */
        /* <DEDUP_REMOVED lines=13> */
[----:B------:R-:W4:Y:S01]  /*3af0*/  LD.E R21, desc[UR4][R2.64+0xdc] ;  /* 0x0000dc0402157980 */ /* 0x000f22000c101900 */
[C---:B------:R-:W-:Y:S01]  /*3b00*/  FFMA.FTZ R81, -R0.reuse, R81, R41 ;  /* 0x0000005100517223 */ /* 0x040fe20000010129 */
[----:B------:R-:W-:Y:S01]  /*3b10*/  FFMA.FTZ R76, -R0, R76, R37 ;  /* 0x0000004c004c7223 */ /* 0x000fe20000010125 */
[----:B------:R-:W-:-:S02]  /*3b20*/  IMAD.IADD R41, R40, 0x1, -R71 ;  /* 0x0000000128297824 */ /* 0x000fc400078e0a47 */
[C---:B------:R-:W-:Y:S01]  /*3b30*/  FFMA.FTZ R44, -R0.reuse, R44, R62 ;  /* 0x0000002c002c7223 */ /* 0x040fe2000001013e */
[----:B------:R-:W-:Y:S01]  /*3b40*/  FFMA.FTZ R37, -R0, R36, R60 ;  /* 0x0000002400257223 */ /* 0x000fe2000001013c */
[C---:B------:R-:W-:Y:S01]  /*3b50*/  VIADD R71, R70.reuse, 0xffffffc1 ;  /* 0xffffffc146477836 */ /* 0x040fe20000000000 */
[----:B------:R-:W-:Y:S01]  /*3b60*/  IABS R87, R87 ;  /* 0x0000005700577213 */ /* 0x000fe20000000000 */
[----:B------:R-:W-:Y:S01]  /*3b70*/  VIADD R74, R70, 0xffffffc8 ;  /* 0xffffffc8464a7836 */ /* 0x000fe20000000000 */
[----:B------:R-:W-:Y:S01]  /*3b80*/  ISETP.GE.AND P4, PT, R72, R93, PT ;  /* 0x0000005d4800720c */ /* 0x000fe20003f86270 */
[----:B------:R-:W-:Y:S01]  /*3b90*/  IMAD.IADD R72, R66, 0x1, -R72 ;  /* 0x0000000142487824 */ /* 0x000fe200078e0a48 */
[----:B------:R-:W-:Y:S01]  /*3ba0*/  FSEL R37, R37, -INF , !P1 ;  /* 0xff80000025257808 */ /* 0x000fe20004800000 */
[----:B------:R-:W-:Y:S01]  /*3bb0*/  VIADD R98, R70, 0xffffffc9 ;  /* 0xffffffc946627836 */ /* 0x000fe20000000000 */
        /* <DEDUP_REMOVED lines=8> */
[----:B------:R-:W-:Y:S01]  /*3c40*/  ISETP.GE.AND P3, PT, R78, R93, PT ;  /* 0x0000005d4e00720c */ /* 0x000fe20003f66270 */
[----:B------:R-:W-:Y:S01]  /*3c50*/  IMAD.IADD R78, R66, 0x1, -R78 ;  /* 0x00000001424e7824 */ /* 0x000fe200078e0a4e */
[----:B------:R-:W-:Y:S01]  /*3c60*/  IABS R72, R72 ;  /* 0x0000004800487213 */ /* 0x000fe20000000000 */
[----:B------:R-:W-:Y:S01]  /*3c70*/  FFMA.FTZ R87, -R0, R87, R45 ;  /* 0x0000005700577223 */ /* 0x000fe2000001012d */
[----:B------:R-:W-:Y:S01]  /*3c80*/  I2FP.F32.S32 R41, R41 ;  /* 0x0000002900297245 */ /* 0x000fe20000201400 */
[----:B------:R-:W-:Y:S01]  /*3c90*/  IMAD.IADD R45, R66, 0x1, -R74 ;  /* 0x00000001422d7824 */ /* 0x000fe200078e0a4a */
[----:B------:R-:W-:-:S02]  /*3ca0*/  IABS R71, R71 ;  /* 0x0000004700477213 */ /* 0x000fc40000000000 */
[----:B------:R-:W-:Y:S01]  /*3cb0*/  I2FP.F32.S32 R72, R72 ;  /* 0x0000004800487245 */ /* 0x000fe20000201400 */
[----:B------:R-:W-:Y:S01]  /*3cc0*/  FFMA.FTZ R63, -R0, R41, R63 ;  /* 0x00000029003f7223 */ /* 0x000fe2000001013f */
[----:B------:R-:W-:Y:S01]  /*3cd0*/  IABS R78, R78 ;  /* 0x0000004e004e7213 */ /* 0x000fe20000000000 */
[----:B------:R-:W-:Y:S01]  /*3ce0*/  IMAD.IADD R41, R40, 0x1, -R56 ;  /* 0x0000000128297824 */ /* 0x000fe200078e0a38 */
[----:B------:R-:W-:Y:S01]  /*3cf0*/  I2FP.F32.S32 R71, R71 ;  /* 0x0000004700477245 */ /* 0x000fe20000201400 */
[C---:B------:R-:W-:Y:S01]  /*3d00*/  FFMA.FTZ R72, -R0.reuse, R72, R32 ;  /* 0x0000004800487223 */ /* 0x040fe20000010120 */
[----:B------:R-:W-:Y:S02]  /*3d10*/  IABS R45, R45 ;  /* 0x0000002d002d7213 */ /* 0x000fe40000000000 */
[----:B------:R-:W-:Y:S01]  /*3d20*/  I2FP.F32.S32 R78, R78 ;  /* 0x0000004e004e7245 */ /* 0x000fe20000201400 */
[----:B------:R-:W-:Y:S01]  /*3d30*/  FFMA.FTZ R71, -R0, R71, R29 ;  /* 0x0000004700477223 */ /* 0x000fe2000001011d */
[----:B------:R-:W-:Y:S01]  /*3d40*/  FSEL R32, R69, -INF , !P5 ;  /* 0xff80000045207808 */ /* 0x000fe20006800000 */
[----:B------:R-:W-:Y:S01]  /*3d50*/  IMAD.IADD R29, R40, 0x1, -R83 ;  /* 0x00000001281d7824 */ /* 0x000fe200078e0a53 */
[----:B------:R-:W-:Y:S01]  /*3d60*/  FSEL R69, R63, -INF , !P5 ;  /* 0xff8000003f457808 */ /* 0x000fe20006800000 */
[----:B------:R-:W-:Y:S01]  /*3d70*/  FFMA.FTZ R78, -R0, R78, R33 ;  /* 0x0000004e004e7223 */ /* 0x000fe20000010121 */
[----:B------:R-:W-:Y:S01]  /*3d80*/  IABS R41, R41 ;  /* 0x0000002900297213 */ /* 0x000fe20000000000 */
[----:B------:R-:W-:Y:S01]  /*3d90*/  IMAD.IADD R63, R66, 0x1, -R98 ;  /* 0x00000001423f7824 */ /* 0x000fe200078e0a62 */
[----:B------:R-:W-:Y:S01]  /*3da0*/  ISETP.GE.AND P5, PT, R56, R93, PT ;  /* 0x0000005d3800720c */ /* 0x000fe20003fa6270 */
[----:B------:R-:W-:Y:S01]  /*3db0*/  IMAD.MOV.U32 R56, RZ, RZ, R45 ;  /* 0x000000ffff387224 */ /* 0x000fe200078e002d */
[----:B------:R-:W-:-:S02]  /*3dc0*/  I2FP.F32.S32 R33, R41 ;  /* 0x0000002900217245 */ /* 0x000fc40000201400 */
[----:B------:R-:W-:Y:S01]  /*3dd0*/  IABS R60, R60 ;  /* 0x0000003c003c7213 */ /* 0x000fe20000000000 */
[----:B------:R-:W-:Y:S01]  /*3de0*/  VIADD R84, R70, 0xffffffd8 ;  /* 0xffffffd846547836 */ /* 0x000fe20000000000 */
[----:B------:R-:W-:Y:S01]  /*3df0*/  IABS R29, R29 ;  /* 0x0000001d001d7213 */ /* 0x000fe20000000000 */
[----:B------:R-:W-:Y:S01]  /*3e00*/  FFMA.FTZ R59, -R0, R33, R59 ;  /* 0x00000021003b7223 */ /* 0x000fe2000001013b */
[----:B------:R-:W-:Y:S02]  /*3e10*/  I2FP.F32.S32 R56, R56 ;  /* 0x0000003800387245 */ /* 0x000fe40000201400 */
[----:B------:R-:W-:Y:S02]  /*3e20*/  IABS R63, R63 ;  /* 0x0000003f003f7213 */ /* 0x000fe40000000000 */
[----:B------:R-:W-:Y:S02]  /*3e30*/  IABS R62, R62 ;  /* 0x0000003e003e7213 */ /* 0x000fe40000000000 */
[----:B------:R-:W-:Y:S01]  /*3e40*/  I2FP.F32.S32 R60, R60 ;  /* 0x0000003c003c7245 */ /* 0x000fe20000201400 */
[----:B------:R-:W-:Y:S01]  /*3e50*/  IMAD.IADD R36, R66, 0x1, -R84 ;  /* 0x0000000142247824 */ /* 0x000fe200078e0a54 */
[----:B------:R-:W-:Y:S01]  /*3e60*/  I2FP.F32.S32 R29, R29 ;  /* 0x0000001d001d7245 */ /* 0x000fe20000201400 */
[C---:B------:R-:W-:Y:S01]  /*3e70*/  FFMA.FTZ R56, -R0.reuse, R56, R24 ;  /* 0x0000003800387223 */ /* 0x040fe20000010118 */
[----:B------:R-:W-:Y:S01]  /*3e80*/  ISETP.GE.AND P0, PT, R83, R93, PT ;  /* 0x0000005d5300720c */ /* 0x000fe20003f06270 */
[----:B------:R-:W-:Y:S01]  /*3e90*/  FFMA.FTZ R60, -R0, R60, R55 ;  /* 0x0000003c003c7223 */ /* 0x000fe20000010137 */
[----:B------:R-:W-:Y:S01]  /*3ea0*/  FSEL R24, R67, -INF , !P5 ;  /* 0xff80000043187808 */ /* 0x000fe20006800000 */
[----:B------:R-:W-:Y:S01]  /*3eb0*/  VIADD R83, R70, 0xffffffd9 ;  /* 0xffffffd946537836 */ /* 0x000fe20000000000 */
[----:B------:R-:W-:Y:S01]  /*3ec0*/  I2FP.F32.S32 R63, R63 ;  /* 0x0000003f003f7245 */ /* 0x000fe20000201400 */
[----:B------:R-:W-:Y:S01]  /*3ed0*/  FFMA.FTZ R54, -R0, R29, R54 ;  /* 0x0000001d00367223 */ /* 0x000fe20000010136 */
[----:B------:R-:W-:-:S02]  /*3ee0*/  I2FP.F32.S32 R62, R62 ;  /* 0x0000003e003e7245 */ /* 0x000fc40000201400 */
[----:B------:R-:W-:Y:S01]  /*3ef0*/  FSEL R67, R59, -INF , !P5 ;  /* 0xff8000003b437808 */ /* 0x000fe20006800000 */
[----:B------:R-:W-:Y:S01]  /*3f00*/  FFMA.FTZ R63, -R0, R63, R25 ;  /* 0x0000003f003f7223 */ /* 0x000fe20000010119 */
[----:B------:R-:W-:Y:S01]  /*3f10*/  ISETP.GE.AND P5, PT, R82, R93, PT ;  /* 0x0000005d5200720c */ /* 0x000fe20003fa6270 */
[----:B------:R-:W-:Y:S01]  /*3f20*/  FFMA.FTZ R62, -R0, R62, R20 ;  /* 0x0000003e003e7223 */ /* 0x000fe20000010114 */
[----:B------:R-:W-:Y:S02]  /*3f30*/  IADD3 R82, PT, PT, R70, -0x20, RZ ;  /* 0xffffffe046527810 */ /* 0x000fe40007ffe0ff */
[----:B------:R-:W-:Y:S01]  /*3f40*/  IABS R36, R36 ;  /* 0x0000002400247213 */ /* 0x000fe20000000000 */
[----:B------:R-:W-:Y:S01]  /*3f50*/  IMAD.IADD R55, R66, 0x1, -R83 ;  /* 0x0000000142377824 */ /* 0x000fe200078e0a53 */
[----:B------:R-:W-:Y:S01]  /*3f60*/  FSEL R29, R61, -INF , !P0 ;  /* 0xff8000003d1d7808 */ /* 0x000fe20004000000 */
[C---:B------:R-:W-:Y:S01]  /*3f70*/  IMAD.IADD R20, R40.reuse, 0x1, -R77 ;  /* 0x0000000128147824 */ /* 0x040fe200078e0a4d */
[----:B------:R-:W-:Y:S01]  /*3f80*/  FSEL R25, R101, -INF , !P5 ;  /* 0xff80000065197808 */ /* 0x000fe20006800000 */
[----:B------:R-:W-:Y:S01]  /*3f90*/  IMAD.IADD R33, R40, 0x1, -R100 ;  /* 0x0000000128217824 */ /* 0x000fe200078e0a64 */
[----:B------:R-:W-:-:S02]  /*3fa0*/  FSEL R60, R60, -INF , !P5 ;  /* 0xff8000003c3c7808 */ /* 0x000fc40006800000 */
[----:B------:R-:W-:Y:S01]  /*3fb0*/  FSEL R61, R54, -INF , !P0 ;  /* 0xff800000363d7808 */ /* 0x000fe20004000000 */
[----:B------:R-:W-:Y:S01]  /*3fc0*/  IMAD.IADD R54, R66, 0x1, -R82 ;  /* 0x0000000142367824 */ /* 0x000fe200078e0a52 */
[----:B------:R-:W-:Y:S01]  /*3fd0*/  ISETP.GE.AND P5, PT, R77, R93, PT ;  /* 0x0000005d4d00720c */ /* 0x000fe20003fa6270 */
[----:B------:R-:W-:Y:S01]  /*3fe0*/  IMAD.MOV.U32 R77, RZ, RZ, R36 ;  /* 0x000000ffff4d7224 */ /* 0x000fe200078e0024 */
[----:B------:R-:W-:Y:S02]  /*3ff0*/  IABS R55, R55 ;  /* 0x0000003700377213 */ /* 0x000fe40000000000 */
[----:B------:R-:W-:Y:S02]  /*4000*/  IABS R20, R20 ;  /* 0x0000001400147213 */ /* 0x000fe40000000000 */
[----:B------:R-:W-:Y:S02]  /*4010*/  IABS R33, R33 ;  /* 0x0000002100217213 */ /* 0x000fe40000000000 */
[----:B------:R-:W-:-:S02]  /*4020*/  IABS R54, R54 ;  /* 0x0000003600367213 */ /* 0x000fc40000000000 */
[----:B------:R-:W-:Y:S01]  /*4030*/  I2FP.F32.S32 R77, R77 ;  /* 0x0000004d004d7245 */ /* 0x000fe20000201400 */
[----:B------:R-:W-:Y:S01]  /*4040*/  VIADD R45, R70, 0xffffffe8 ;  /* 0xffffffe8462d7836 */ /* 0x000fe20000000000 */
[----:B------:R-:W-:Y:S02]  /*4050*/  I2FP.F32.S32 R55, R55 ;  /* 0x0000003700377245 */ /* 0x000fe40000201400 */
[----:B------:R-:W-:Y:S02]  /*4060*/  I2FP.F32.S32 R20, R20 ;  /* 0x0000001400147245 */ /* 0x000fe40000201400 */
[----:B------:R-:W-:Y:S01]  /*4070*/  I2FP.F32.S32 R33, R33 ;  /* 0x0000002100217245 */ /* 0x000fe20000201400 */
[C---:B------:R-:W-:Y:S01]  /*4080*/  FFMA.FTZ R77, -R0.reuse, R77, R16 ;  /* 0x0000004d004d7223 */ /* 0x040fe20000010110 */
[----:B------:R-:W-:Y:S01]  /*4090*/  I2FP.F32.S32 R54, R54 ;  /* 0x0000003600367245 */ /* 0x000fe20000201400 */
[----:B------:R-:W-:Y:S01]  /*40a0*/  FFMA.FTZ R55, -R0, R55, R17 ;  /* 0x0000003700377223 */ /* 0x000fe20000010111 */
[----:B------:R-:W-:-:S02]  /*40b0*/  IMAD.IADD R16, R66, 0x1, -R45 ;  /* 0x0000000142107824 */ /* 0x000fc400078e0a2d */
[----:B------:R-:W-:Y:S01]  /*40c0*/  FFMA.FTZ R17, -R0, R20, R51 ;  /* 0x0000001400117223 */ /* 0x000fe20000010133 */
[----:B------:R-:W-:Y:S01]  /*40d0*/  ISETP.GE.AND P0, PT, R100, R93, PT ;  /* 0x0000005d6400720c */ /* 0x000fe20003f06270 */
[----:B------:R-:W-:Y:S01]  /*40e0*/  FFMA.FTZ R50, -R0, R33, R50 ;  /* 0x0000002100327223 */ /* 0x000fe20000010132 */
[----:B------:R-:W-:Y:S02]  /*40f0*/  IMAD.IADD R20, R40, 0x1, -R86 ;  /* 0x0000000128147824 */ /* 0x000fe400078e0a56 */
[----:B------:R-:W-:Y:S01]  /*4100*/  FFMA.FTZ R54, -R0, R54, R12 ;  /* 0x0000003600367223 */ /* 0x000fe2000001010c */
[----:B------:R-:W-:Y:S02]  /*4110*/  FSEL R12, R96, -INF , !P5 ;  /* 0xff800000600c7808 */ /* 0x000fe40006800000 */
[----:B------:R-:W-:Y:S01]  /*4120*/  IABS R96, R16 ;  /* 0x0000001000607213 */ /* 0x000fe20000000000 */
[----:B------:R-:W-:Y:S01]  /*4130*/  IMAD.IADD R16, R40, 0x1, -R48 ;  /* 0x0000000128107824 */ /* 0x000fe200078e0a30 */
[----:B------:R-:W-:-:S02]  /*4140*/  FSEL R33, R57, -INF , !P0 ;  /* 0xff80000039217808 */ /* 0x000fc40004000000 */
[----:B------:R-:W-:Y:S01]  /*4150*/  FSEL R57, R50, -INF , !P0 ;  /* 0xff80000032397808 */ /* 0x000fe20004000000 */
[C---:B------:R-:W-:Y:S01]  /*4160*/  VIADD R50, R70.reuse, 0xfffffff0 ;  /* 0xfffffff046327836 */ /* 0x040fe20000000000 */
[----:B------:R-:W-:Y:S01]  /*4170*/  IABS R20, R20 ;  /* 0x0000001400147213 */ /* 0x000fe20000000000 */
[----:B------:R-:W-:Y:S01]  /*4180*/  VIADD R51, R70, 0xffffffe1 ;  /* 0xffffffe146337836 */ /* 0x000fe20000000000 */
[----:B------:R-:W-:Y:S01]  /*4190*/  IABS R16, R16 ;  /* 0x0000001000107213 */ /* 0x000fe20000000000 */
[C---:B------:R-:W-:Y:S01]  /*41a0*/  IMAD.IADD R100, R66.reuse, 0x1, -R50 ;  /* 0x0000000142647824 */ /* 0x040fe200078e0a32 */
[----:B------:R-:W-:Y:S02]  /*41b0*/  I2FP.F32.S32 R96, R96 ;  /* 0x0000006000607245 */ /* 0x000fe40000201400 */
[----:B------:R-:W-:Y:S01]  /*41c0*/  I2FP.F32.S32 R20, R20 ;  /* 0x0000001400147245 */ /* 0x000fe20000201400 */
[----:B------:R-:W-:Y:S01]  /*41d0*/  IMAD.IADD R36, R66, 0x1, -R51 ;  /* 0x0000000142247824 */ /* 0x000fe200078e0a33 */
[----:B------:R-:W-:Y:S01]  /*41e0*/  I2FP.F32.S32 R16, R16 ;  /* 0x0000001000107245 */ /* 0x000fe20000201400 */
[----:B------:R-:W-:Y:S01]  /*41f0*/  FFMA.FTZ R96, -R0, R96, R8 ;  /* 0x0000006000607223 */ /* 0x000fe20000010108 */
[----:B------:R-:W-:Y:S01]  /*4200*/  ISETP.GE.AND P0, PT, R86, R93, PT ;  /* 0x0000005d5600720c */ /* 0x000fe20003f06270 */
[----:B------:R-:W-:Y:S01]  /*4210*/  FFMA.FTZ R20, -R0, R20, R46 ;  /* 0x0000001400147223 */ /* 0x000fe2000001012e */
[----:B------:R-:W-:Y:S01]  /*4220*/  IABS R100, R100 ;  /* 0x0000006400647213 */ /* 0x000fe20000000000 */
[----:B------:R-:W-:-:S02]  /*4230*/  IMAD.IADD R8, R40, 0x1, -R53 ;  /* 0x0000000128087824 */ /* 0x000fc400078e0a35 */
[----:B------:R-:W-:Y:S01]  /*4240*/  FFMA.FTZ R59, -R0, R16, R47 ;  /* 0x00000010003b7223 */ /* 0x000fe2000001012f */
[----:B------:R-:W-:Y:S02]  /*4250*/  IABS R36, R36 ;  /* 0x0000002400247213 */ /* 0x000fe40000000000 */
[----:B------:R-:W-:Y:S01]  /*4260*/  FSEL R16, R20, -INF , !P0 ;  /* 0xff80000014107808 */ /* 0x000fe20004000000 */
[----:B------:R-:W-:Y:S01]  /*4270*/  IMAD.SHL.U32 R20, R88, 0x80, RZ ;  /* 0x0000008058147824 */ /* 0x000fe200078e00ff */
[----:B------:R-:W-:Y:S02]  /*4280*/  I2FP.F32.S32 R100, R100 ;  /* 0x0000006400647245 */ /* 0x000fe40000201400 */
[----:B------:R-:W-:Y:S01]  /*4290*/  IABS R8, R8 ;  /* 0x0000000800087213 */ /* 0x000fe20000000000 */
[----:B------:R-:W-:Y:S02]  /*42a0*/  IMAD.MOV.U32 R86, RZ, RZ, R36 ;  /* 0x000000ffff567224 */ /* 0x000fe400078e0024 */
[----:B------:R-:W-:Y:S01]  /*42b0*/  FFMA.FTZ R100, -R0, R100, R4 ;  /* 0x0000006400647223 */ /* 0x000fe20000010104 */
[----:B------:R-:W-:-:S02]  /*42c0*/  I2FP.F32.S32 R8, R8 ;  /* 0x0000000800087245 */ /* 0x000fc40000201400 */
[----:B------:R-:W-:Y:S02]  /*42d0*/  LOP3.LUT R4, R20, R65, RZ, 0xfc, !PT ;  /* 0x0000004114047212 */ /* 0x000fe400078efcff */
[----:B------:R-:W-:Y:S01]  /*42e0*/  I2FP.F32.S32 R86, R86 ;  /* 0x0000005600567245 */ /* 0x000fe20000201400 */
[----:B------:R-:W-:Y:S01]  /*42f0*/  FFMA.FTZ R42, -R0, R8, R42 ;  /* 0x00000008002a7223 */ /* 0x000fe2000001012a */
[----:B------:R-:W-:Y:S01]  /*4300*/  FSEL R47, R99, -INF , !P0 ;  /* 0xff800000632f7808 */ /* 0x000fe20004000000 */
[----:B------:R-:W-:Y:S01]  /*4310*/  VIADD R8, R4, 0xffffffb8 ;  /* 0xffffffb804087836 */ /* 0x000fe20000000000 */
[----:B------:R-:W-:Y:S01]  /*4320*/  ISETP.GE.AND P0, PT, R53, R93, PT ;  /* 0x0000005d3500720c */ /* 0x000fe20003f06270 */
[----:B------:R-:W-:Y:S02]  /*4330*/  VIADD R53, R70, 0xfffffff8 ;  /* 0xfffffff846357836 */ /* 0x000fe40000000000 */
[----:B------:R-:W-:Y:S01]  /*4340*/  FFMA.FTZ R86, -R0, R86, R13 ;  /* 0x0000005600567223 */ /* 0x000fe2000001010d */
[----:B------:R-:W-:Y:S01]  /*4350*/  FSEL R17, R17, -INF , !P5 ;  /* 0xff80000011117808 */ /* 0x000fe20006800000 */
[----:B------:R-:W-:Y:S01]  /*4360*/  IMAD.IADD R13, R66, 0x1, -R53 ;  /* 0x00000001420d7824 */ /* 0x000fe200078e0a35 */
[----:B------:R-:W-:-:S02]  /*4370*/  IADD3 R8, PT, PT, -R8, R40, RZ ;  /* 0x0000002808087210 */ /* 0x000fc40007ffe1ff */
[----:B------:R-:W-:Y:S02]  /*4380*/  ISETP.GE.AND P5, PT, R48, R93, PT ;  /* 0x0000005d3000720c */ /* 0x000fe40003fa6270 */
[----:B------:R-:W-:Y:S02]  /*4390*/  IABS R8, R8 ;  /* 0x0000000800087213 */ /* 0x000fe40000000000 */
[----:B------:R-:W-:Y:S01]  /*43a0*/  IABS R13, R13 ;  /* 0x0000000d000d7213 */ /* 0x000fe20000000000 */
[----:B------:R-:W-:Y:S01]  /*43b0*/  IMAD.IADD R36, R40, 0x1, -R49 ;  /* 0x0000000128247824 */ /* 0x000fe200078e0a31 */
[----:B------:R-:W-:Y:S02]  /*43c0*/  FSEL R46, R87, -INF , !P5 ;  /* 0xff800000572e7808 */ /* 0x000fe40006800000 */
[----:B------:R-:W-:Y:S02]  /*43d0*/  FSEL R59, R59, -INF , !P5 ;  /* 0xff8000003b3b7808 */ /* 0x000fe40006800000 */
[----:B------:R-:W-:-:S02]  /*43e0*/  ISETP.GE.AND P5, PT, R49, R93, PT ;  /* 0x0000005d3100720c */ /* 0x000fc40003fa6270 */
[----:B------:R-:W-:Y:S02]  /*43f0*/  FSEL R49, R85, -INF , !P0 ;  /* 0xff80000055317808 */ /* 0x000fe40004000000 */
[----:B------:R-:W-:Y:S02]  /*4400*/  FSEL R87, R42, -INF , !P0 ;  /* 0xff8000002a577808 */ /* 0x000fe40004000000 */
[----:B------:R-:W-:Y:S02]  /*4410*/  I2FP.F32.S32 R8, R8 ;  /* 0x0000000800087245 */ /* 0x000fe40000201400 */
[----:B------:R-:W-:Y:S01]  /*4420*/  ISETP.GE.AND P0, PT, R52, R93, PT ;  /* 0x0000005d3400720c */ /* 0x000fe20003f06270 */
[----:B------:R-:W-:Y:S01]  /*4430*/  IMAD.IADD R52, R40, 0x1, -R52 ;  /* 0x0000000128347824 */ /* 0x000fe200078e0a34 */
[----:B------:R-:W-:Y:S01]  /*4440*/  I2FP.F32.S32 R13, R13 ;  /* 0x0000000d000d7245 */ /* 0x000fe20000201400 */
[----:B------:R-:W-:Y:S01]  /*4450*/  FFMA.FTZ R34, -R0, R8, R34 ;  /* 0x0000000800227223 */ /* 0x000fe20000010122 */
[----:B------:R-:W-:Y:S01]  /*4460*/  VIADD R48, R70, 0xfffffff1 ;  /* 0xfffffff146307836 */ /* 0x000fe20000000000 */
[----:B------:R-:W-:-:S02]  /*4470*/  IABS R36, R36 ;  /* 0x0000002400247213 */ /* 0x000fc40000000000 */
[----:B------:R-:W-:Y:S01]  /*4480*/  FFMA.FTZ R42, -R0, R13, R108 ;  /* 0x0000000d002a7223 */ /* 0x000fe2000001016c */
[----:B------:R-:W-:Y:S01]  /*4490*/  IABS R52, R52 ;  /* 0x0000003400347213 */ /* 0x000fe20000000000 */
[----:B------:R-:W-:Y:S01]  /*44a0*/  VIADD R13, R4, 0xffffffc1 ;  /* 0xffffffc1040d7836 */ /* 0x000fe20000000000 */
[----:B------:R-:W-:Y:S01]  /*44b0*/  FSEL R106, R34, -INF , !P4 ;  /* 0xff800000226a7808 */ /* 0x000fe20006000000 */
[----:B------:R-:W-:Y:S01]  /*44c0*/  IMAD.IADD R99, R66, 0x1, -R48 ;  /* 0x0000000142637824 */ /* 0x000fe200078e0a30 */
[----:B------:R-:W-:Y:S01]  /*44d0*/  I2FP.F32.S32 R52, R52 ;  /* 0x0000003400347245 */ /* 0x000fe20000201400 */
[----:B------:R-:W-:Y:S01]  /*44e0*/  IMAD.IADD R34, R40, 0x1, -R13 ;  /* 0x0000000128227824 */ /* 0x000fe200078e0a0d */
        /* <DEDUP_REMOVED lines=8> */
[----:B------:R-:W-:Y:S01]  /*4570*/  IMAD.IADD R120, R66, 0x1, -R41 ;  /* 0x0000000142787824 */ /* 0x000fe200078e0a29 */
[----:B------:R-:W-:-:S02]  /*4580*/  I2FP.F32.S32 R34, R34 ;  /* 0x0000002200227245 */ /* 0x000fc40000201400 */
[----:B------:R-:W-:Y:S01]  /*4590*/  FSEL R108, R38, -INF , !P0 ;  /* 0xff800000266c7808 */ /* 0x000fe20004000000 */
[C---:B------:R-:W-:Y:S02]  /*45a0*/  IMAD.IADD R38, R40.reuse, 0x1, -R43 ;  /* 0x0000000128267824 */ /* 0x040fe400078e0a2b */
[----:B------:R-:W-:Y:S01]  /*45b0*/  IMAD.IADD R112, R40, 0x1, -R73 ;  /* 0x0000000128707824 */ /* 0x000fe200078e0a49 */
[----:B------:R-:W-:Y:S01]  /*45c0*/  IABS R120, R120 ;  /* 0x0000007800787213 */ /* 0x000fe20000000000 */
[C---:B------:R-:W-:Y:S01]  /*45d0*/  FFMA.FTZ R31, -R0.reuse, R34, R31 ;  /* 0x00000022001f7223 */ /* 0x040fe2000001011f */
[----:B------:R-:W-:Y:S01]  /*45e0*/  FFMA.FTZ R99, -R0, R99, R5 ;  /* 0x0000006300637223 */ /* 0x000fe20000010105 */
[----:B------:R-:W-:Y:S01]  /*45f0*/  VIADD R5, R4, 0xffffffb9 ;  /* 0xffffffb904057836 */ /* 0x000fe20000000000 */
[----:B------:R-:W-:Y:S02]  /*4600*/  IABS R38, R38 ;  /* 0x0000002600267213 */ /* 0x000fe40000000000 */
[----:B------:R-:W-:-:S02]  /*4610*/  IABS R112, R112 ;  /* 0x0000007000707213 */ /* 0x000fc40000000000 */
[----:B------:R-:W-:Y:S01]  /*4620*/  I2FP.F32.S32 R120, R120 ;  /* 0x0000007800787245 */ /* 0x000fe20000201400 */
[C---:B------:R-:W-:Y:S01]  /*4630*/  IMAD.IADD R5, R40.reuse, 0x1, -R5 ;  /* 0x0000000128057824 */ /* 0x040fe200078e0a05 */
[----:B------:R-:W-:Y:S01]  /*4640*/  FSEL R117, R31, -INF , !P1 ;  /* 0xff8000001f757808 */ /* 0x000fe20004800000 */
[----:B------:R-:W-:Y:S01]  /*4650*/  IMAD.IADD R31, R40, 0x1, -R82 ;  /* 0x00000001281f7824 */ /* 0x000fe200078e0a52 */
[----:B------:R-:W-:Y:S02]  /*4660*/  FMNMX3.FTZ R34, R37, R32, R28, !PT ;  /* 0x0000002025227276 */ /* 0x000fe4000781001c */
[----:B------:R-:W-:Y:S02]  /*4670*/  I2FP.F32.S32 R38, R38 ;  /* 0x0000002600267245 */ /* 0x000fe40000201400 */
[----:B------:R-:W-:Y:S01]  /*4680*/  I2FP.F32.S32 R112, R112 ;  /* 0x0000007000707245 */ /* 0x000fe20000201400 */
[----:B------:R-:W-:Y:S01]  /*4690*/  FFMA.FTZ R120, -R0, R120, R9 ;  /* 0x0000007800787223 */ /* 0x000fe20000010109 */
[----:B------:R-:W-:Y:S01]  /*46a0*/  FMNMX3.FTZ R34, R34, R24, R29, !PT ;  /* 0x0000001822227276 */ /* 0x000fe2000781001d */
[----:B------:R-:W-:Y:S01]  /*46b0*/  FFMA.FTZ R30, -R0, R38, R30 ;  /* 0x00000026001e7223 */ /* 0x000fe2000001011e */
[----:B------:R-:W-:-:S02]  /*46c0*/  FSEL R9, R81, -INF , !P5 ;  /* 0xff80000051097808 */ /* 0x000fc40006800000 */
[----:B------:R-:W-:Y:S01]  /*46d0*/  FSEL R36, R36, -INF , !P5 ;  /* 0xff80000024247808 */ /* 0x000fe20006800000 */
[----:B------:R-:W-:Y:S01]  /*46e0*/  FFMA.FTZ R112, -R0, R112, R23 ;  /* 0x0000007000707223 */ /* 0x000fe20000010117 */
[----:B------:R-:W-:Y:S01]  /*46f0*/  ISETP.GE.AND P5, PT, R79, R93, PT ;  /* 0x0000005d4f00720c */ /* 0x000fe20003fa6270 */
[C---:B------:R-:W-:Y:S01]  /*4700*/  IMAD.IADD R79, R40.reuse, 0x1, -R79 ;  /* 0x00000001284f7824 */ /* 0x040fe200078e0a4f */
[----:B------:R-:W-:Y:S02]  /*4710*/  IABS R5, R5 ;  /* 0x0000000500057213 */ /* 0x000fe40000000000 */
[----:B------:R-:W-:Y:S01]  /*4720*/  IABS R31, R31 ;  /* 0x0000001f001f7213 */ /* 0x000fe20000000000 */
[----:B------:R-:W-:Y:S01]  /*4730*/  IMAD.IADD R113, R40, 0x1, -R74 ;  /* 0x0000000128717824 */ /* 0x000fe200078e0a4a */
[----:B------:R-:W-:Y:S01]  /*4740*/  FMNMX3.FTZ R23, R34, R25, R33, !PT ;  /* 0x0000001922177276 */ /* 0x000fe20007810021 */
[----:B------:R-:W-:Y:S01]  /*4750*/  IMAD.IADD R114, R40, 0x1, -R97 ;  /* 0x0000000128727824 */ /* 0x000fe200078e0a61 */
[----:B------:R-:W-:-:S02]  /*4760*/  I2FP.F32.S32 R5, R5 ;  /* 0x0000000500057245 */ /* 0x000fc40000201400 */
[----:B------:R-:W-:Y:S01]  /*4770*/  I2FP.F32.S32 R31, R31 ;  /* 0x0000001f001f7245 */ /* 0x000fe20000201400 */
[----:B------:R-:W-:Y:S01]  /*4780*/  IMAD.IADD R13, R40, 0x1, -R98 ;  /* 0x00000001280d7824 */ /* 0x000fe200078e0a62 */
[----:B--23--:R-:W-:Y:S01]  /*4790*/  FSEL R118, R30, -INF , !P2 ;  /* 0xff8000001e767808 */ /* 0x00cfe20005000000 */
[----:B------:R-:W-:Y:S01]  /*47a0*/  IMAD.IADD R30, R40, 0x1, -R84 ;  /* 0x00000001281e7824 */ /* 0x000fe200078e0a54 */
[----:B------:R-:W-:Y:S02]  /*47b0*/  IABS R79, R79 ;  /* 0x0000004f004f7213 */ /* 0x000fe40000000000 */
[----:B------:R-:W-:Y:S01]  /*47c0*/  FMNMX3.FTZ R23, R23, R12, R47, !PT ;  /* 0x0000000c17177276 */ /* 0x000fe2000781002f */
[C---:B------:R-:W-:Y:S01]  /*47d0*/  FFMA.FTZ R5, -R0.reuse, R5, R35 ;  /* 0x0000000500057223 */ /* 0x040fe20000010123 */
[----:B------:R-:W-:Y:S01]  /*47e0*/  IABS R113, R113 ;  /* 0x0000007100717213 */ /* 0x000fe20000000000 */
[----:B------:R-:W-:Y:S01]  /*47f0*/  FFMA.FTZ R31, -R0, R31, R14 ;  /* 0x0000001f001f7223 */ /* 0x000fe2000001010e */
[----:B------:R-:W-:-:S02]  /*4800*/  IABS R114, R114 ;  /* 0x0000007200727213 */ /* 0x000fc40000000000 */
[----:B------:R-:W-:Y:S02]  /*4810*/  I2FP.F32.S32 R79, R79 ;  /* 0x0000004f004f7245 */ /* 0x000fe40000201400 */
[----:B------:R-:W-:Y:S02]  /*4820*/  FSEL R35, R80, -INF , !P0 ;  /* 0xff80000050237808 */ /* 0x000fe40004000000 */
[----:B------:R-:W-:Y:S02]  /*4830*/  FMNMX3.FTZ R14, R23, R46, R49, !PT ;  /* 0x0000002e170e7276 */ /* 0x000fe40007810031 */
[----:B------:R-:W-:Y:S02]  /*4840*/  IABS R13, R13 ;  /* 0x0000000d000d7213 */ /* 0x000fe40000000000 */
[----:B------:R-:W-:Y:S02]  /*4850*/  IABS R30, R30 ;  /* 0x0000001e001e7213 */ /* 0x000fe40000000000 */
[----:B------:R-:W-:-:S02]  /*4860*/  I2FP.F32.S32 R113, R113 ;  /* 0x0000007100717245 */ /* 0x000fc40000201400 */
[----:B------:R-:W-:Y:S01]  /*4870*/  I2FP.F32.S32 R114, R114 ;  /* 0x0000007200727245 */ /* 0x000fe20000201400 */
[----:B------:R-:W-:Y:S01]  /*4880*/  FFMA.FTZ R39, -R0, R79, R39 ;  /* 0x0000004f00277223 */ /* 0x000fe20000010127 */
[----:B------:R-:W-:Y:S02]  /*4890*/  FSEL R8, R76, -INF , !P5 ;  /* 0xff8000004c087808 */ /* 0x000fe40006800000 */
[----:B------:R-:W-:Y:S02]  /*48a0*/  FSEL R4, R72, -INF , !P4 ;  /* 0xff80000048047808 */ /* 0x000fe40006000000 */
[----:B------:R-:W-:Y:S02]  /*48b0*/  FMNMX3.FTZ R14, R14, R9, R35, !PT ;  /* 0x000000090e0e7276 */ /* 0x000fe40007810023 */
[----:B------:R-:W-:Y:S02]  /*48c0*/  I2FP.F32.S32 R13, R13 ;  /* 0x0000000d000d7245 */ /* 0x000fe40000201400 */
[----:B------:R-:W-:Y:S01]  /*48d0*/  I2FP.F32.S32 R30, R30 ;  /* 0x0000001e001e7245 */ /* 0x000fe20000201400 */
[C---:B------:R-:W-:Y:S01]  /*48e0*/  FFMA.FTZ R113, -R0.reuse, R113, R26 ;  /* 0x0000007100717223 */ /* 0x040fe2000001011a */
[----:B------:R-:W-:Y:S01]  /*48f0*/  FFMA.FTZ R114, -R0, R114, R22 ;  /* 0x0000007200727223 */ /* 0x000fe20000010116 */
[----:B------:R-:W-:Y:S01]  /*4900*/  ISETP.GE.AND P0, PT, R74, R93, PT ;  /* 0x0000005d4a00720c */ /* 0x000fe20003f06270 */
[----:B------:R-:W-:Y:S01]  /*4910*/  IMAD.IADD R102, R40, 0x1, -R83 ;  /* 0x0000000128667824 */ /* 0x000fe200078e0a53 */
[----:B------:R-:W-:-:S02]  /*4920*/  FSEL R26, R78, -INF , !P3 ;  /* 0xff8000004e1a7808 */ /* 0x000fc40005800000 */
[----:B------:R-:W-:Y:S02]  /*4930*/  FSEL R22, R75, -INF , !P2 ;  /* 0xff8000004b167808 */ /* 0x000fe40005000000 */
[----:B------:R-:W-:Y:S01]  /*4940*/  FMNMX3.FTZ R14, R14, R8, R4, !PT ;  /* 0x000000080e0e7276 */ /* 0x000fe20007810004 */
[C---:B------:R-:W-:Y:S01]  /*4950*/  FFMA.FTZ R27, -R0.reuse, R13, R27 ;  /* 0x0000000d001b7223 */ /* 0x040fe2000001011b */
[----:B------:R-:W-:Y:S01]  /*4960*/  FSEL R103, R39, -INF , !P5 ;  /* 0xff80000027677808 */ /* 0x000fe20006800000 */
[----:B------:R-:W-:Y:S01]  /*4970*/  FFMA.FTZ R18, -R0, R30, R18 ;  /* 0x0000001e00127223 */ /* 0x000fe20000010112 */
[-C--:B------:R-:W-:Y:S01]  /*4980*/  ISETP.GE.AND P5, PT, R98, R93.reuse, PT ;  /* 0x0000005d6200720c */ /* 0x080fe20003fa6270 */
[----:B------:R-:W-:Y:S01]  /*4990*/  VIADD R30, R70, 0xfffffff9 ;  /* 0xfffffff9461e7836 */ /* 0x000fe20000000000 */
[----:B------:R-:W-:Y:S02]  /*49a0*/  FSEL R119, R5, -INF , !P3 ;  /* 0xff80000005777808 */ /* 0x000fe40005800000 */
[----:B------:R-:W-:-:S02]  /*49b0*/  ISETP.GE.AND P4, PT, R97, R93, PT ;  /* 0x0000005d6100720c */ /* 0x000fc40003f86270 */
[----:B------:R-:W-:Y:S02]  /*49c0*/  FSEL R13, R71, -INF , !P1 ;  /* 0xff800000470d7808 */ /* 0x000fe40004800000 */
[----:B------:R-:W-:Y:S02]  /*49d0*/  FSEL R5, R56, -INF , !P0 ;  /* 0xff80000038057808 */ /* 0x000fe40004000000 */
[----:B------:R-:W-:Y:S01]  /*49e0*/  FMNMX3.FTZ R14, R14, R26, R22, !PT ;  /* 0x0000001a0e0e7276 */ /* 0x000fe20007810016 */
[----:B------:R-:W-:Y:S01]  /*49f0*/  IMAD.IADD R66, R66, 0x1, -R30 ;  /* 0x0000000142427824 */ /* 0x000fe200078e0a1e */
[----:B------:R-:W-:Y:S02]  /*4a00*/  IABS R102, R102 ;  /* 0x0000006600667213 */ /* 0x000fe40000000000 */
[----:B------:R-:W-:Y:S02]  /*4a10*/  FSEL R115, R27, -INF , !P5 ;  /* 0xff8000001b737808 */ /* 0x000fe40006800000 */
[----:B------:R-:W-:-:S02]  /*4a20*/  ISETP.GE.AND P3, PT, R73, R93, PT ;  /* 0x0000005d4900720c */ /* 0x000fc40003f66270 */
[----:B------:R-:W-:Y:S02]  /*4a30*/  ISETP.GE.AND P2, PT, R84, R93, PT ;  /* 0x0000005d5400720c */ /* 0x000fe40003f46270 */
[----:B------:R-:W-:Y:S02]  /*4a40*/  FSEL R70, R63, -INF , !P5 ;  /* 0xff8000003f467808 */ /* 0x000fe40006800000 */
[----:B------:R-:W-:Y:S02]  /*4a50*/  FSEL R27, R62, -INF , !P4 ;  /* 0xff8000003e1b7808 */ /* 0x000fe40006000000 */
[----:B------:R-:W-:Y:S02]  /*4a60*/  FMNMX3.FTZ R14, R14, R13, R5, !PT ;  /* 0x0000000d0e0e7276 */ /* 0x000fe40007810005 */
[----:B------:R-:W-:Y:S02]  /*4a70*/  I2FP.F32.S32 R102, R102 ;  /* 0x0000006600667245 */ /* 0x000fe40000201400 */
[----:B------:R-:W-:-:S02]  /*4a80*/  FSEL R113, R113, -INF , !P0 ;  /* 0xff80000071717808 */ /* 0x000fc40004000000 */
[-C--:B------:R-:W-:Y:S02]  /*4a90*/  ISETP.GE.AND P1, PT, R83, R93.reuse, PT ;  /* 0x0000005d5300720c */ /* 0x080fe40003f26270 */
[-C--:B------:R-:W-:Y:S02]  /*4aa0*/  ISETP.GE.AND P0, PT, R82, R93.reuse, PT ;  /* 0x0000005d5200720c */ /* 0x080fe40003f06270 */
[----:B------:R-:W-:Y:S02]  /*4ab0*/  FSEL R23, R58, -INF , !P3 ;  /* 0xff8000003a177808 */ /* 0x000fe40005800000 */
[----:B------:R-:W-:Y:S02]  /*4ac0*/  IABS R66, R66 ;  /* 0x0000004200427213 */ /* 0x000fe40000000000 */
[----:B------:R-:W-:Y:S02]  /*4ad0*/  FSEL R77, R77, -INF , !P2 ;  /* 0xff8000004d4d7808 */ /* 0x000fe40005000000 */
[----:B------:R-:W-:Y:S01]  /*4ae0*/  FMNMX3.FTZ R38, R14, R70, R27, !PT ;  /* 0x000000460e267276 */ /* 0x000fe2000781001b */
[----:B------:R-:W-:Y:S01]  /*4af0*/  FFMA.FTZ R102, -R0, R102, R19 ;  /* 0x0000006600667223 */ /* 0x000fe20000010113 */
[----:B------:R-:W-:-:S02]  /*4b00*/  ISETP.GE.AND P6, PT, R45, R93, PT ;  /* 0x0000005d2d00720c */ /* 0x000fc40003fc6270 */
[----:B------:R-:W-:Y:S01]  /*4b10*/  FSEL R107, R18, -INF , !P2 ;  /* 0xff800000126b7808 */ /* 0x000fe20005000000 */
[----:B------:R-:W-:Y:S01]  /*4b20*/  IMAD.MOV.U32 R34, RZ, RZ, R66 ;  /* 0x000000ffff227224 */ /* 0x000fe200078e0042 */
[----:B------:R-:W-:Y:S02]  /*4b30*/  FSEL R19, R55, -INF , !P1 ;  /* 0xff80000037137808 */ /* 0x000fe40004800000 */
[----:B------:R-:W-:Y:S02]  /*4b40*/  ISETP.GE.AND P2, PT, R51, R93, PT ;  /* 0x0000005d3300720c */ /* 0x000fe40003f46270 */
[----:B------:R-:W-:Y:S02]  /*4b50*/  FSEL R14, R54, -INF , !P0 ;  /* 0xff800000360e7808 */ /* 0x000fe40004000000 */
[----:B------:R-:W-:Y:S02]  /*4b60*/  FMNMX3.FTZ R38, R38, R23, R77, !PT ;  /* 0x0000001726267276 */ /* 0x000fe4000781004d */
        /* <DEDUP_REMOVED lines=28> */
[----:B----4-:R-:W-:-:S05]  /*4d30*/  FMUL.FTZ R42, R21, R85 ;  /* 0x00000055152a7220 */ /* 0x010fca0000410000 */
[----:B------:R-:W-:-:S05]  /*4d40*/  FSEL R42, R42, RZ, P0 ;  /* 0x000000ff2a2a7208 */ /* 0x000fca0000000000 */
[----:B------:R-:W-:Y:S01]  /*4d50*/  FFMA.FTZ R62, R24, R21, -R42 ;  /* 0x00000015183e7223 */ /* 0x000fe2000001082a */
[----:B------:R-:W-:-:S04]  /*4d60*/  FMNMX3.FTZ R24, R44, R69, R68, !PT ;  /* 0x000000452c187276 */ /* 0x000fc80007810044 */
[----:B------:R-:W-:-:S04]  /*4d70*/  FMNMX3.FTZ R24, R24, R67, R61, !PT ;  /* 0x0000004318187276 */ /* 0x000fc8000781003d */
[----:B------:R-:W-:Y:S01]  /*4d80*/  FMNMX3.FTZ R24, R24, R60, R57, !PT ;  /* 0x0000003c18187276 */ /* 0x000fe20007810039 */
[----:B------:R-:W-:-:S03]  /*4d90*/  IMAD.IADD R31, R40, 0x1, -R51 ;  /* 0x00000001281f7824 */ /* 0x000fc600078e0a33 */
[----:B------:R-:W-:Y:S02]  /*4da0*/  FMNMX3.FTZ R24, R24, R17, R16, !PT ;  /* 0x0000001118187276 */ /* 0x000fe40007810010 */
[----:B------:R-:W-:Y:S02]  /*4db0*/  IABS R31, R31 ;  /* 0x0000001f001f7213 */ /* 0x000fe40000000000 */
[----:B------:R-:W-:Y:S02]  /*4dc0*/  FMNMX3.FTZ R24, R24, R59, R87, !PT ;  /* 0x0000003b18187276 */ /* 0x000fe40007810057 */
[----:B------:R-:W-:Y:S02]  /*4dd0*/  I2FP.F32.S32 R31, R31 ;  /* 0x0000001f001f7245 */ /* 0x000fe40000201400 */
[----:B------:R-:W-:Y:S01]  /*4de0*/  FMNMX3.FTZ R24, R24, R36, R108, !PT ;  /* 0x0000002418187276 */ /* 0x000fe2000781006c */
[----:B------:R-:W-:-:S03]  /*4df0*/  IMAD.IADD R45, R40, 0x1, -R45 ;  /* 0x00000001282d7824 */ /* 0x000fc600078e0a2d */
[----:B------:R-:W-:Y:S01]  /*4e00*/  FMNMX3.FTZ R24, R24, R103, R106, !PT ;  /* 0x0000006718187276 */ /* 0x000fe2000781006a */
[----:B------:R-:W-:Y:S01]  /*4e10*/  FFMA.FTZ R15, -R0, R31, R15 ;  /* 0x0000001f000f7223 */ /* 0x000fe2000001010f */
[----:B------:R-:W-:Y:S01]  /*4e20*/  ISETP.GE.AND P0, PT, R51, R93, PT ;  /* 0x0000005d3300720c */ /* 0x000fe20003f06270 */
[----:B------:R-:W-:Y:S01]  /*4e30*/  IMAD.IADD R50, R40, 0x1, -R50 ;  /* 0x0000000128327824 */ /* 0x000fe200078e0a32 */
[----:B------:R-:W-:Y:S01]  /*4e40*/  FMNMX3.FTZ R24, R24, R119, R118, !PT ;  /* 0x0000007718187276 */ /* 0x000fe20007810076 */
[C---:B------:R-:W-:Y:S01]  /*4e50*/  IMAD.IADD R41, R40.reuse, 0x1, -R41 ;  /* 0x0000000128297824 */ /* 0x040fe200078e0a29 */
[----:B------:R-:W-:Y:S01]  /*4e60*/  IABS R45, R45 ;  /* 0x0000002d002d7213 */ /* 0x000fe20000000000 */
[C---:B------:R-:W-:Y:S01]  /*4e70*/  IMAD.IADD R48, R40.reuse, 0x1, -R48 ;  /* 0x0000000128307824 */ /* 0x040fe200078e0a30 */
[----:B------:R-:W-:Y:S01]  /*4e80*/  FSEL R66, R15, -INF , !P0 ;  /* 0xff8000000f427808 */ /* 0x000fe20004000000 */
[----:B------:R-:W-:Y:S01]  /*4e90*/  IMAD.IADD R15, R40, 0x1, -R53 ;  /* 0x00000001280f7824 */ /* 0x000fe200078e0a35 */
[----:B------:R-:W-:-:S02]  /*4ea0*/  FMNMX3.FTZ R24, R24, R117, R113, !PT ;  /* 0x0000007518187276 */ /* 0x000fc40007810071 */
[----:B------:R-:W-:Y:S02]  /*4eb0*/  IABS R50, R50 ;  /* 0x0000003200327213 */ /* 0x000fe40000000000 */
[----:B------:R-:W-:Y:S02]  /*4ec0*/  IABS R41, R41 ;  /* 0x0000002900297213 */ /* 0x000fe40000000000 */
[----:B------:R-:W-:Y:S01]  /*4ed0*/  I2FP.F32.S32 R45, R45 ;  /* 0x0000002d002d7245 */ /* 0x000fe20000201400 */
[----:B------:R-:W-:Y:S01]  /*4ee0*/  IMAD.IADD R30, R40, 0x1, -R30 ;  /* 0x00000001281e7824 */ /* 0x000fe200078e0a1e */
[----:B------:R-:W-:Y:S02]  /*4ef0*/  FMNMX3.FTZ R24, R24, R115, R114, !PT ;  /* 0x0000007318187276 */ /* 0x000fe40007810072 */
[----:B------:R-:W-:Y:S01]  /*4f00*/  I2FP.F32.S32 R50, R50 ;  /* 0x0000003200327245 */ /* 0x000fe20000201400 */
[----:B------:R-:W-:Y:S01]  /*4f10*/  FFMA.FTZ R10, -R0, R45, R10 ;  /* 0x0000002d000a7223 */ /* 0x000fe2000001010a */
[----:B------:R-:W-:-:S02]  /*4f20*/  I2FP.F32.S32 R41, R41 ;  /* 0x0000002900297245 */ /* 0x000fc40000201400 */
[----:B------:R-:W-:Y:S02]  /*4f30*/  IABS R48, R48 ;  /* 0x0000003000307213 */ /* 0x000fe40000000000 */
[----:B------:R-:W-:Y:S01]  /*4f40*/  IABS R15, R15 ;  /* 0x0000000f000f7213 */ /* 0x000fe20000000000 */
[----:B------:R-:W-:Y:S01]  /*4f50*/  FFMA.FTZ R52, R12, R21, -R42 ;  /* 0x000000150c347223 */ /* 0x000fe2000001082a */
[----:B------:R-:W-:Y:S01]  /*4f60*/  FMNMX3.FTZ R24, R24, R112, R107, !PT ;  /* 0x0000007018187276 */ /* 0x000fe2000781006b */
[C---:B------:R-:W-:Y:S01]  /*4f70*/  FFMA.FTZ R6, -R0.reuse, R50, R6 ;  /* 0x0000003200067223 */ /* 0x040fe20000010106 */
[----:B------:R-:W-:Y:S01]  /*4f80*/  IABS R30, R30 ;  /* 0x0000001e001e7213 */ /* 0x000fe20000000000 */
[----:B------:R-:W-:Y:S01]  /*4f90*/  FFMA.FTZ R11, -R0, R41, R11 ;  /* 0x00000029000b7223 */ /* 0x000fe2000001010b */
[----:B------:R-:W-:Y:S02]  /*4fa0*/  I2FP.F32.S32 R12, R48 ;  /* 0x00000030000c7245 */ /* 0x000fe40000201400 */
[----:B------:R-:W-:-:S02]  /*4fb0*/  I2FP.F32.S32 R15, R15 ;  /* 0x0000000f000f7245 */ /* 0x000fc40000201400 */
[----:B------:R-:W-:Y:S02]  /*4fc0*/  FSEL R58, R10, -INF , !P6 ;  /* 0xff8000000a3a7808 */ /* 0x000fe40007000000 */
        /* <DEDUP_REMOVED lines=8> */
[----:B------:R-:W-:Y:S01]  /*5050*/  FFMA.FTZ R48, R46, R21, -R42 ;  /* 0x000000152e307223 */ /* 0x000fe2000001082a */
[----:B------:R-:W-:Y:S01]  /*5060*/  FFMA.FTZ R30, -R0, R30, R111 ;  /* 0x0000001e001e7223 */ /* 0x000fe2000001016f */
[----:B------:R-:W-:-:S02]  /*5070*/  FSEL R46, R7, -INF , !P3 ;  /* 0xff800000072e7808 */ /* 0x000fc40005800000 */
[----:B------:R-:W-:Y:S02]  /*5080*/  FSEL R39, R15, -INF , !P2 ;  /* 0xff8000000f277808 */ /* 0x000fe40005000000 */
[----:B------:R-:W-:Y:S02]  /*5090*/  FMNMX3.FTZ R6, R6, R55, R47, !PT ;  /* 0x0000003706067276 */ /* 0x000fe4000781002f */
[----:B------:R-:W-:Y:S02]  /*50a0*/  FSEL R34, R30, -INF , !P1 ;  /* 0xff8000001e227808 */ /* 0x000fe40004800000 */
[----:B------:R-:W-:-:S04]  /*50b0*/  FMNMX3.FTZ R6, R6, R46, R39, !PT ;  /* 0x0000002e06067276 */ /* 0x000fc80007810027 */
[----:B------:R-:W-:-:S05]  /*50c0*/  FMNMX.FTZ R84, R34, R6, !PT ;  /* 0x0000000622547209 */ /* 0x000fca0007810000 */
[----:B------:R-:W1:Y:S01]  /*50d0*/  SHFL.BFLY PT, R6, R84, 0x2, 0x1f ;  /* 0x0c401f0054067f89 */ /* 0x000e6200000e0000 */
[----:B------:R-:W-:Y:S01]  /*50e0*/  FFMA.FTZ R38, R4, R21, -R42 ;  /* 0x0000001504267223 */ /* 0x000fe2000001082a */
[----:B-1----:R-:W-:-:S05]  /*50f0*/  FMNMX.FTZ R84, R84, R6, !PT ;  /* 0x0000000654547209 */ /* 0x002fca0007810000 */
[----:B------:R-:W1:Y:S01]  /*5100*/  SHFL.BFLY PT, R4, R84, 0x1, 0x1f ;  /* 0x0c201f0054047f89 */ /* 0x000e6200000e0000 */
[-C--:B------:R-:W-:Y:S01]  /*5110*/  FFMA.FTZ R100, R32, R21.reuse, -R42 ;  /* 0x0000001520647223 */ /* 0x080fe2000001082a */
[----:B------:R-:W-:Y:S02]  /*5120*/  LOP3.LUT R95, R95, 0x120, R116, 0xf8, !PT ;  /* 0x000001205f5f7812 */ /* 0x000fe400078ef874 */
[----:B------:R-:W-:Y:S01]  /*5130*/  LOP3.LUT P6, RZ, R90, 0x4, RZ, 0xc0, !PT ;  /* 0x000000045aff7812 */ /* 0x000fe200078cc0ff */
[----:B------:R-:W-:Y:S01]  /*5140*/  FFMA.FTZ R101, R37, R21, -R42 ;  /* 0x0000001525657223 */ /* 0x000fe2000001082a */
[----:B-1----:R-:W-:-:S04]  /*5150*/  FMNMX.FTZ R84, R84, R4, !PT ;  /* 0x0000000454547209 */ /* 0x002fc80007810000 */
[----:B------:R-:W-:Y:S01]  /*5160*/  FSETP.NEU.FTZ.AND P0, PT, R84, -INF , PT ;  /* 0xff8000005400780b */ /* 0x000fe20003f1d000 */
[----:B------:R-:W-:-:S05]  /*5170*/  FMUL.FTZ R32, R21, R84 ;  /* 0x0000005415207220 */ /* 0x000fca0000410000 */
[----:B------:R-:W-:Y:S01]  /*5180*/  FSEL R32, R32, RZ, P0 ;  /* 0x000000ff20207208 */ /* 0x000fe20000000000 */
[----:B------:R-:W-:-:S04]  /*5190*/  FFMA.FTZ R37, R26, R21, -R42 ;  /* 0x000000151a257223 */ /* 0x000fc8000001082a */
[-C--:B------:R-:W-:Y:S01]  /*51a0*/  FFMA.FTZ R105, R44, R21.reuse, -R32 ;  /* 0x000000152c697223 */ /* 0x080fe20000010820 */
[----:B------:R-:W-:Y:S02]  /*51b0*/  IMAD R44, R95, 0x2, R133 ;  /* 0x000000025f2c7824 */ /* 0x000fe400078e0285 */
[----:B------:R-:W-:-:S03]  /*51c0*/  FFMA.FTZ R26, R77, R21, -R42 ;  /* 0x000000154d1a7223 */ /* 0x000fc6000001082a */
[----:B------:R-:W1:Y:S01]  /*51d0*/  LDSM.16.MT88.4 R76, [R44+0x3000] ;  /* 0x003000002c4c783b */ /* 0x000e620000004200 */
[C---:B------:R-:W-:Y:S02]  /*51e0*/  VIADD R4, R44.reuse, 0x3000 ;  /* 0x000030002c047836 */ /* 0x040fe40000000000 */
[-CC-:B------:R-:W-:Y:S01]  /*51f0*/  FFMA.FTZ R41, R35, R21.reuse, -R42.reuse ;  /* 0x0000001523297223 */ /* 0x180fe2000001082a */
[----:B------:R-:W-:Y:S02]  /*5200*/  VIADD R35, R44, 0x3020 ;  /* 0x000030202c237836 */ /* 0x000fe40000000000 */
[----:B------:R-:W-:Y:S02]  /*5210*/  @P6 VIADD R35, R4, 0xffffffe0 ;  /* 0xffffffe004236836 */ /* 0x000fe40000000000 */
[-C--:B------:R-:W-:Y:S01]  /*5220*/  FFMA.FTZ R63, R28, R21.reuse, -R42 ;  /* 0x000000151c3f7223 */ /* 0x080fe2000001082a */
[-CC-:B------:R-:W-:Y:S01]  /*5230*/  FFMA.FTZ R104, R69, R21.reuse, -R32.reuse ;  /* 0x0000001545687223 */ /* 0x180fe20000010820 */
[-CC-:B------:R-:W-:Y:S01]  /*5240*/  FFMA.FTZ R99, R68, R21.reuse, -R32.reuse ;  /* 0x0000001544637223 */ /* 0x180fe20000010820 */
[-C--:B------:R-:W-:Y:S01]  /*5250*/  FFMA.FTZ R98, R67, R21.reuse, -R32 ;  /* 0x0000001543627223 */ /* 0x080fe20000010820 */
[----:B------:R-:W-:-:S02]  /*5260*/  FFMA.FTZ R30, R5, R21, -R42 ;  /* 0x00000015051e7223 */ /* 0x000fc4000001082a */
[----:B------:R-:W2:Y:S01]  /*5270*/  LDSM.16.MT88.4 R4, [R35] ;  /* 0x000000002304783b */ /* 0x000ea20000004200 */
        /* <DEDUP_REMOVED lines=15> */
[-C--:B------:R-:W-:Y:S01]  /*5370*/  FFMA.FTZ R61, R60, R21.reuse, -R32 ;  /* 0x000000153c3d7223 */ /* 0x080fe20000010820 */
        /* <DEDUP_REMOVED lines=126> */
[----:B------:R-:W-:Y:S01]  /*5b60*/  FADD.FTZ R8, R62, R8 ;  /* 0x000000083e087221 */ /* 0x000fe20000010000 */
[----:B------:R-:W-:-:S05]  /*5b70*/  FADD.FTZ R98, R86, R98 ;  /* 0x0000006256627221 */ /* 0x000fca0000010000 */
        /* <DEDUP_REMOVED lines=24> */
[----:B------:R-:W-:Y:S01]  /*5d00*/  FFMA.FTZ R162, R43, R21, -R42 ;  /* 0x000000152ba27223 */ /* 0x000fe2000001082a */
        /* <DEDUP_REMOVED lines=22> */
[----:B------:R-:W1:Y:S01]  /*5e70*/  LDSM.16.MT88.4 R12, [R44+0x4c00] ;  /* 0x004c00002c0c783b */ /* 0x000e620000004200 */
[----:B------:R-:W-:-:S02]  /*5e80*/  FADD.FTZ R37, R33, R37 ;  /* 0x0000002521257221 */ /* 0x000fc40000010000 */
[----:B------:R-:W-:Y:S02]  /*5e90*/  FADD.FTZ R110, R116, R110 ;  /* 0x0000006e746e7221 */ /* 0x000fe40000010000 */
[----:B------:R-:W-:Y:S01]  /*5ea0*/  HMMA.16816.F32 R80, R4, R8, R80 ;  /* 0x000000080450723c */ /* 0x000fe20000001850 */
[----:B------:R-:W-:Y:S01]  /*5eb0*/  FADD.FTZ R37, R31, R37 ;  /* 0x000000251f257221 */ /* 0x000fe20000010000 */
[----:B------:R-:W-:-:S06]  /*5ec0*/  FADD.FTZ R110, R111, R110 ;  /* 0x0000006e6f6e7221 */ /* 0x000fcc0000010000 */
[C---:B------:R-:W-:Y:S01]  /*5ed0*/  HMMA.16816.F32 R76, R4.reuse, R10, R76 ;  /* 0x0000000a044c723c */ /* 0x040fe2000000184c */
[----:B------:R-:W3:Y:S01]  /*5ee0*/  LDSM.16.MT88.4 R8, [R35+0x1c00] ;  /* 0x001c00002308783b */ /* 0x000ee20000004200 */
        /* <DEDUP_REMOVED lines=17> */
[----:B------:R-:W-:-:S02]  /*6000*/  FADD.FTZ R112, R112, R113 ;  /* 0x0000007170707221 */ /* 0x000fc40000010000 */
[----:B------:R-:W-:Y:S04]  /*6010*/  HMMA.16816.F32 R68, R4, R18, R68 ;  /* 0x000000120444723c */ /* 0x000fe80000001844 */
        /* <DEDUP_REMOVED lines=17> */
[----:B------:R-:W-:-:S02]  /*6130*/  FADD.FTZ R62, R62, R102 ;  /* 0x000000663e3e7221 */ /* 0x000fc40000010000 */
[----:B------:R-:W-:Y:S02]  /*6140*/  FADD.FTZ R23, R22, R23 ;  /* 0x0000001716177221 */ /* 0x000fe40000010000 */
[----:B------:R-:W-:Y:S01]  /*6150*/  FADD.FTZ R62, R53, R62 ;  /* 0x0000003e353e7221 */ /* 0x000fe20000010000 */
[----:B------:R-:W-:Y:S01]  /*6160*/  HMMA.16816.F32 R80, R4, R12, R80 ;  /* 0x0000000c0450723c */ /* 0x000fe20000001850 */
[----:B------:R-:W-:Y:S02]  /*6170*/  FADD.FTZ R36, R36, R23 ;  /* 0x0000001724247221 */ /* 0x000fe40000010000 */
[----:B------:R-:W-:-:S05]  /*6180*/  FADD.FTZ R51, R51, R62 ;  /* 0x0000003e33337221 */ /* 0x000fca0000010000 */
[C---:B------:R-:W-:Y:S08]  /*6190*/  HMMA.16816.F32 R76, R4.reuse, R14, R76 ;  /* 0x0000000e044c723c */ /* 0x040ff0000000184c */
[C---:B---3--:R-:W-:Y:S08]  /*61a0*/  HMMA.16816.F32 R72, R4.reuse, R8, R72 ;  /* 0x000000080448723c */ /* 0x048ff00000001848 */
[----:B------:R-:W-:Y:S01]  /*61b0*/  HMMA.16816.F32 R68, R4, R10, R68 ;  /* 0x0000000a0444723c */ /* 0x000fe20000001844 */
[----:B------:R-:W-:-:S02]  /*61c0*/  VIADD R4, R88, 0xfffffffe ;  /* 0xfffffffe58047836 */ /* 0x000fc40000000000 */
[----:B------:R-:W-:Y:S01]  /*61d0*/  FADD.FTZ R36, R54, R36 ;  /* 0x0000002436247221 */ /* 0x000fe20000010000 */
[----:B------:R-:W-:Y:S02]  /*61e0*/  FADD.FTZ R51, R42, R51 ;  /* 0x000000332a337221 */ /* 0x000fe40000010000 */
[----:B------:R-:W-:Y:S01]  /*61f0*/  ISETP.GE.AND P0, PT, R4, R141, PT ;  /* 0x0000008d0400720c */ /* 0x000fe20003f06270 */
[----:B------:R-:W-:Y:S01]  /*6200*/  FADD.FTZ R36, R109, R36 ;  /* 0x000000246d247221 */ /* 0x000fe20000010000 */
[----:B------:R-:W-:-:S03]  /*6210*/  FADD.FTZ R51, R41, R51 ;  /* 0x0000003329337221 */ /* 0x000fc60000010000 */
[----:B------:R-:W-:Y:S01]  /*6220*/  FADD.FTZ R36, R97, R36 ;  /* 0x0000002461247221 */ /* 0x000fe20000010000 */
[----:B------:R-:W-:-:S03]  /*6230*/  FADD.FTZ R51, R38, R51 ;  /* 0x0000003326337221 */ /* 0x000fc60000010000 */
[----:B------:R-:W-:Y:S01]  /*6240*/  FADD.FTZ R162, R162, R36 ;  /* 0x00000024a2a27221 */ /* 0x000fe20000010000 */
[----:B------:R-:W-:-:S03]  /*6250*/  FADD.FTZ R163, R163, R51 ;  /* 0x00000033a3a37221 */ /* 0x000fc60000010000 */
[----:B------:R-:W-:Y:S05]  /*6260*/  @!P0 BRA `(.L_x_8421) ;  /* 0x0000003400248947 */ /* 0x000fea0003800000 */
[----:B------:R-:W-:Y:S01]  /*6270*/  IMAD R93, R147, 0x40, R93 ;  /* 0x00000040935d7824 */ /* 0x000fe200078e025d */
[----:B------:R-:W-:Y:S01]  /*6280*/  LOP3.LUT R92, R92, 0x1f0, RZ, 0xc0, !PT ;  /* 0x000001f05c5c7812 */ /* 0x000fe200078ec0ff */
[----:B------:R-:W-:Y:S01]  /*6290*/  VIADD R161, R88, 0xffffffff ;  /* 0xffffffff58a17836 */ /* 0x000fe20000000000 */
[----:B------:R-:W-:Y:S01]  /*62a0*/  ISETP.NE.U32.AND P6, PT, R156, RZ, PT ;  /* 0x000000ff9c00720c */ /* 0x000fe20003fc5070 */
[----:B------:R-:W-:Y:S01]  /*62b0*/  VIADD R159, R20, 0xffffff80 ;  /* 0xffffff80149f7836 */ /* 0x000fe20000000000 */
[----:B------:R-:W-:Y:S01]  /*62c0*/  IADD3 R92, PT, PT, R64, R93, R92 ;  /* 0x0000005d405c7210 */ /* 0x000fe20007ffe05c */
[----:B------:R-:W-:Y:S01]  /*62d0*/  IMAD.MOV.U32 R88, RZ, RZ, R84 ;  /* 0x000000ffff587224 */ /* 0x000fe200078e0054 */
[----:B------:R-:W-:Y:S01]  /*62e0*/  ISETP.NE.AND.EX P6, PT, R157, RZ, PT, P6 ;  /* 0x000000ff9d00720c */ /* 0x000fe20003fc5360 */
[----:B------:R-:W-:Y:S01]  /*62f0*/  IMAD.MOV.U32 R87, RZ, RZ, R85 ;  /* 0x000000ffff577224 */ /* 0x000fe200078e0055 */
[----:B------:R-:W-:Y:S01]  /*6300*/  IADD3 R92, PT, PT, -R65, R92, -R94 ;  /* 0x0000005c415c7210 */ /* 0x000fe20007ffe95e */
[C---:B------:R-:W-:Y:S01]  /*6310*/  IMAD.SHL.U32 R153, R138.reuse, 0x40, RZ ;  /* 0x000000408a997824 */ /* 0x040fe200078e00ff */
[----:B------:R-:W-:-:S02]  /*6320*/  SHF.L.U64.HI R158, R138, 0x6, R139 ;  /* 0x000000068a9e7819 */ /* 0x000fc4000001028b */
[----:B------:R-:W-:-:S07]  /*6330*/  IADD3 R160, PT, PT, R92, 0x108, -R20 ;  /* 0x000001085ca07810 */ /* 0x000fce0007ffe814 */
.L_x_8428:
        /* <DEDUP_REMOVED lines=78> */
.L_x_8423:
[----:B------:R-:W-:Y:S05]  /*6820*/  BSYNC.RECONVERGENT B0 ;  /* 0x0000000000007941 */ /* 0x000fea0003800200 */
.L_x_8422:
[----:B------:R-:W1:Y:S01]  /*6830*/  S2UR UR6, SR_CgaCtaId ;  /* 0x00000000000679c3 */ /* 0x000e620000008800 */
[C---:B------:R-:W-:Y:S01]  /*6840*/  IMAD.SHL.U32 R150, R90.reuse, 0x8, RZ ;  /* 0x000000085a967824 */ /* 0x040fe200078e00ff */
[C---:B------:R-:W-:Y:S01]  /*6850*/  LOP3.LUT R149, R90.reuse, 0x18, RZ, 0xc0, !PT ;  /* 0x000000185a957812 */ /* 0x040fe200078ec0ff */
[----:B------:R-:W-:Y:S01]  /*6860*/  UMOV UR7, 0x400 ;  /* 0x0000040000077882 */ /* 0x000fe20000000000 */
[----:B------:R-:W-:Y:S01]  /*6870*/  IMAD.SHL.U32 R135, R90, 0x20, RZ ;  /* 0x000000205a877824 */ /* 0x000fe200078e00ff */
[----:B------:R-:W-:Y:S01]  /*6880*/  BSSY.RECONVERGENT B1, `(.L_x_8424) ;  /* 0x00000dd000017945 */ /* 0x000fe20003800200 */
[----:B------:R-:W-:Y:S01]  /*6890*/  LOP3.LUT R84, R150, 0x18, RZ, 0xc0, !PT ;  /* 0x0000001896547812 */ /* 0x000fe200078ec0ff */
[----:B------:R-:W-:Y:S01]  /*68a0*/  IMAD.SHL.U32 R132, R90, 0x10, RZ ;  /* 0x000000105a847824 */ /* 0x000fe200078e00ff */
[----:B------:R-:W-:Y:S01]  /*68b0*/  LOP3.LUT R4, R150, 0xc0, RZ, 0xc0, !PT ;  /* 0x000000c096047812 */ /* 0x000fe200078ec0ff */
[----:B------:R-:W-:Y:S01]  /*68c0*/  IMAD.SHL.U32 R89, R90, 0x4, RZ ;  /* 0x000000045a597824 */ /* 0x000fe200078e00ff */
[-C--:B------:R-:W-:Y:S01]  /*68d0*/  ISETP.GE.AND P5, PT, R84, R148.reuse, PT ;  /* 0x000000945400720c */ /* 0x080fe20003fa6270 */
[----:B------:R-:W-:Y:S01]  /*68e0*/  IMAD.MOV.U32 R128, RZ, RZ, 0x20 ;  /* 0x00000020ff807424 */ /* 0x000fe200078e00ff */
[----:B------:R-:W-:Y:S01]  /*68f0*/  LOP3.LUT R149, R4, R149, RZ, 0xfc, !PT ;  /* 0x0000009504957212 */ /* 0x000fe200078efcff */
[----:B------:R-:W-:Y:S01]  /*6900*/  VIADD R161, R161, 0xffffffff ;  /* 0xffffffffa1a17836 */ /* 0x000fe20000000000 */
[----:B------:R-:W-:Y:S02]  /*6910*/  ISETP.GE.AND P4, PT, R84, R148, PT ;  /* 0x000000945400720c */ /* 0x000fe40003f86270 */
[----:B------:R-:W-:Y:S02]  /*6920*/  LOP3.LUT R6, R150, 0x1f20, RZ, 0xc0, !PT ;  /* 0x00001f2096067812 */ /* 0x000fe400078ec0ff */
[----:B------:R-:W-:Y:S02]  /*6930*/  LOP3.LUT R84, R149, R84, RZ, 0x3c, !PT ;  /* 0x0000005495547212 */ /* 0x000fe400078e3cff */
[----:B------:R-:W-:Y:S02]  /*6940*/  LOP3.LUT R5, R132, 0x100, RZ, 0xc0, !PT ;  /* 0x0000010084057812 */ /* 0x000fe400078ec0ff */
[----:B------:R-:W-:Y:S01]  /*6950*/  LOP3.LUT R84, R6, R84, RZ, 0xfc, !PT ;  /* 0x0000005406547212 */ /* 0x000fe200078efcff */
[----:B------:R-:W-:Y:S01]  /*6960*/  @!P5 IMAD.MOV.U32 R12, RZ, RZ, R145 ;  /* 0x000000ffff0cd224 */ /* 0x000fe200078e0091 */
[----:B-1----:R-:W-:Y:S01]  /*6970*/  ULEA UR6, UR6, UR7, 0x18 ;  /* 0x0000000706067291 */ /* 0x002fe2000f8ec0ff */
[--C-:B------:R-:W-:Y:S01]  /*6980*/  @!P5 IMAD.MOV.U32 R13, RZ, RZ, R144.reuse ;  /* 0x000000ffff0dd224 */ /* 0x100fe200078e0090 */
[----:B------:R-:W-:Y:S02]  /*6990*/  IADD3 R6, P0, PT, R153, R145, RZ ;  /* 0x0000009199067210 */ /* 0x000fe40007f1e0ff */
[----:B------:R-:W-:Y:S02]  /*69a0*/  LOP3.LUT R4, R135, 0xc0, RZ, 0xc0, !PT ;  /* 0x000000c087047812 */ /* 0x000fe400078ec0ff */
[----:B------:R-:W-:Y:S01]  /*69b0*/  IMAD.U32 R133, RZ, RZ, UR6 ;  /* 0x00000006ff857e24 */ /* 0x000fe2000f8e00ff */
[-C--:B------:R-:W-:Y:S01]  /*69c0*/  @!P4 LEA R10, P1, R138, R6.reuse, 0x6 ;  /* 0x000000068a0ac211 */ /* 0x080fe200078230ff */
[----:B------:R-:W-:Y:S01]  /*69d0*/  IMAD.X R7, R158, 0x1, R144, P0 ;  /* 0x000000019e077824 */ /* 0x000fe200000e0690 */
[----:B------:R-:W-:Y:S01]  /*69e0*/  @!P4 LEA R8, P0, R138, R6, 0x7 ;  /* 0x000000068a08c211 */ /* 0x000fe200078038ff */
[----:B------:R-:W-:Y:S01]  /*69f0*/  IMAD R84, R84, 0x2, R133 ;  /* 0x0000000254547824 */ /* 0x000fe200078e0285 */
[----:B------:R-:W-:Y:S02]  /*6a00*/  LOP3.LUT R134, R89, 0x18, RZ, 0xc0, !PT ;  /* 0x0000001859867812 */ /* 0x000fe400078ec0ff */
[CCC-:B------:R-:W-:Y:S02]  /*6a10*/  @!P4 LEA.HI.X R11, R138.reuse, R7.reuse, R139.reuse, 0x6, P1 ;  /* 0x000000078a0bc211 */ /* 0x1c0fe400008f348b */
[----:B------:R-:W-:Y:S01]  /*6a20*/  @!PT LDS RZ, [RZ] ;  /* 0x00000000fffff984 */ /* 0x000fe20000000800 */
[----:B------:R-:W-:Y:S01]  /*6a30*/  @!PT LDS RZ, [RZ] ;  /* 0x00000000fffff984 */ /* 0x000fe20000000800 */
[----:B------:R-:W-:Y:S01]  /*6a40*/  @!PT LDS RZ, [RZ] ;  /* 0x00000000fffff984 */ /* 0x000fe20000000800 */
[----:B------:R-:W-:Y:S01]  /*6a50*/  @!P5 LDGSTS.E.BYPASS.LTC128B.128 [R84+0x3000], desc[UR4][R12.64] ;  /* 0x030000000c54dfae */ /* 0x000fe2000b981a04 */
[----:B------:R-:W-:Y:S02]  /*6a60*/  @!P4 LEA.HI.X R9, R138, R7, R139, 0x7, P0 ;  /* 0x000000078a09c211 */ /* 0x000fe400000f3c8b */
[----:B------:R-:W-:Y:S02]  /*6a70*/  LOP3.LUT R5, R5, 0x20, R135, 0xf8, !PT ;  /* 0x0000002005057812 */ /* 0x000fe400078ef887 */
[----:B------:R-:W-:Y:S01]  /*6a80*/  @P5 STS.128 [R84+0x3000], RZ ;  /* 0x003000ff54005388 */ /* 0x000fe20000000c00 */
[----:B------:R-:W-:Y:S02]  /*6a90*/  LOP3.LUT R4, R4, 0x8, R90, 0xf8, !PT ;  /* 0x0000000804047812 */ /* 0x000fe400078ef85a */
[----:B------:R-:W-:Y:S02]  /*6aa0*/  LOP3.LUT P0, RZ, R90, 0x4, RZ, 0xc0, !PT ;  /* 0x000000045aff7812 */ /* 0x000fe4000780c0ff */
[----:B------:R-:W-:Y:S01]  /*6ab0*/  @P4 STS.128 [R84+0x3800], RZ ;  /* 0x003800ff54004388 */ /* 0x000fe20000000c00 */
[----:B------:R-:W-:Y:S02]  /*6ac0*/  LOP3.LUT R4, R5, R4, R134, 0xf6, !PT ;  /* 0x0000000405047212 */ /* 0x000fe400078ef686 */
[----:B------:R-:W-:Y:S02]  /*6ad0*/  SEL R128, R128, 0xffffffe0, !P0 ;  /* 0xffffffe080807807 */ /* 0x000fe40004000000 */
[----:B------:R-:W-:Y:S01]  /*6ae0*/  @!PT LDS RZ, [RZ] ;  /* 0x00000000fffff984 */ /* 0x000fe20000000800 */
[----:B------:R-:W-:Y:S01]  /*6af0*/  @!PT LDS RZ, [RZ] ;  /* 0x00000000fffff984 */ /* 0x000fe20000000800 */
[----:B------:R-:W-:Y:S01]  /*6b00*/  @!PT LDS RZ, [RZ] ;  /* 0x00000000fffff984 */ /* 0x000fe20000000800 */
[----:B------:R-:W-:Y:S01]  /*6b10*/  @!P4 LDGSTS.E.BYPASS.LTC128B.128 [R84+0x3800], desc[UR4][R6.64] ;  /* 0x038000000654cfae */ /* 0x000fe2000b981a04 */
[----:B------:R-:W-:Y:S01]  /*6b20*/  ISETP.GT.AND P1, PT, R161, R141, PT ;  /* 0x0000008da100720c */ /* 0x000fe20003f24270 */
[----:B------:R-:W-:Y:S03]  /*6b30*/  IMAD R92, R4, 0x2, R133 ;  /* 0x00000002045c7824 */ /* 0x000fe600078e0285 */
[----:B------:R-:W-:Y:S01]  /*6b40*/  @P4 STS.128 [R84+0x4000], RZ ;  /* 0x004000ff54004388 */ /* 0x000fe20000000c00 */
[--C-:B------:R-:W-:Y:S02]  /*6b50*/  IMAD.IADD R96, R91, 0x1, R128.reuse ;  /* 0x000000015b607824 */ /* 0x100fe400078e0280 */
[----:B------:R-:W-:Y:S02]  /*6b60*/  IMAD.IADD R128, R92, 0x1, R128 ;  /* 0x000000015c807824 */ /* 0x000fe400078e0280 */
        /* <DEDUP_REMOVED lines=12> */
[----:B------:R-:W-:Y:S05]  /*6c30*/  LDSM.16.M88.4 R32, [R92+0x1c00] ;  /* 0x001c00005c20783b */ /* 0x000fea0000000200 */
[----:B------:R-:W0:Y:S05]  /*6c40*/  LDGDEPBAR ;  /* 0x00000000000079af */ /* 0x000e2a0000000000 */
[----:B-1----:R-:W1:Y:S05]  /*6c50*/  LDSM.16.M88.4 R8, [R92+0x1000] ;  /* 0x001000005c08783b */ /* 0x002e6a0000000200 */
        /* <DEDUP_REMOVED lines=104> */
[-C--:B------:R-:W-:Y:S02]  /*72e0*/  LEA R104, P2, R97, R154.reuse, 0x2 ;  /* 0x0000009a61687211 */ /* 0x080fe400078410ff */
        /* <DEDUP_REMOVED lines=22> */
.L_x_8427:
[----:B------:R-:W-:Y:S05]  /*7450*/  BSYNC.RECONVERGENT B0 ;  /* 0x0000000000007941 */ /* 0x000fea0003800200 */
.L_x_8426:
[----:B------:R-:W-:Y:S01]  /*7460*/  @!P5 IMAD.MOV.U32 R98, RZ, RZ, R143 ;  /* 0x000000ffff62d224 */ /* 0x000fe200078e008f */
[-C--:B------:R-:W-:Y:S01]  /*7470*/  @!P4 LEA R96, P3, R136, R143.reuse, 0x6 ;  /* 0x0000008f8860c211 */ /* 0x080fe200078630ff */
[----:B------:R-:W-:Y:S01]  /*7480*/  @!P5 IMAD.MOV.U32 R99, RZ, RZ, R142 ;  /* 0x000000ffff63d224 */ /* 0x000fe200078e008e */
[-C--:B------:R-:W-:Y:S02]  /*7490*/  @!P4 IADD3 R94, P2, P1, R86, R143.reuse, R86 ;  /* 0x0000008f565ec210 */ /* 0x080fe4000795e056 */
[-CC-:B------:R-:W-:Y:S02]  /*74a0*/  @!P4 LEA.HI.X R97, R136, R142.reuse, R137.reuse, 0x6, P3 ;  /* 0x0000008e8861c211 */ /* 0x180fe400018f3489 */
[----:B------:R-:W-:Y:S01]  /*74b0*/  @!PT LDS RZ, [RZ] ;  /* 0x00000000fffff984 */ /* 0x000fe20000000800 */
[----:B------:R-:W-:Y:S01]  /*74c0*/  @!PT LDS RZ, [RZ] ;  /* 0x00000000fffff984 */ /* 0x000fe20000000800 */
[----:B------:R-:W-:Y:S01]  /*74d0*/  @!PT LDS RZ, [RZ] ;  /* 0x00000000fffff984 */ /* 0x000fe20000000800 */
[----:B------:R1:W-:Y:S01]  /*74e0*/  @!P5 LDGSTS.E.BYPASS.LTC128B.128 [R84+0x1000], desc[UR4][R98.64] ;  /* 0x010000006254dfae */ /* 0x0003e2000b981a04 */
[-C--:B------:R-:W-:Y:S02]  /*74f0*/  @!P4 IADD3.X R95, PT, PT, R92, R142.reuse, R92, P2, P1 ;  /* 0x0000008e5c5fc210 */ /* 0x080fe400017e245c */
        /* <DEDUP_REMOVED lines=21> */
.L_x_8425:
[----:B------:R-:W-:Y:S05]  /*7650*/  BSYNC.RECONVERGENT B1 ;  /* 0x0000000000017941 */ /* 0x000fea0003800200 */
.L_x_8424:
[----:B------:R-:W2:Y:S01]  /*7660*/  LD.E R86, desc[UR4][R2.64+0xdc] ;  /* 0x0000dc0402567980 */ /* 0x000ea2000c101900 */
[C---:B-1----:R-:W-:Y:S02]  /*7670*/  IADD3 R92, PT, PT, R160.reuse, -0x8, RZ ;  /* 0xfffffff8a05c7810 */ /* 0x042fe40007ffe0ff */
[----:B------:R-:W-:Y:S02]  /*7680*/  IABS R93, R160 ;  /* 0x000000a0005d7213 */ /* 0x000fe40000000000 */
        /* <DEDUP_REMOVED lines=18> */
[CC--:B------:R-:W-:Y:S01]  /*77b0*/  FFMA.FTZ R14, -R0.reuse, R93.reuse, R14 ;  /* 0x0000005d000e7223 */ /* 0x0c0fe2000001010e */
[----:B------:R-:W-:Y:S01]  /*77c0*/  I2FP.F32.S32 R84, R84 ;  /* 0x0000005400547245 */ /* 0x000fe20000201400 */
[----:B------:R-:W-:Y:S01]  /*77d0*/  FFMA.FTZ R8, -R0, R93, R8 ;  /* 0x0000005d00087223 */ /* 0x000fe20000010108 */
[----:B------:R-:W-:Y:S01]  /*77e0*/  IADD3 R85, PT, PT, R160, -0x9, RZ ;  /* 0xfffffff7a0557810 */ /* 0x000fe20007ffe0ff */
[-C--:B------:R-:W-:Y:S01]  /*77f0*/  FFMA.FTZ R12, -R0, R92.reuse, R12 ;  /* 0x0000005c000c7223 */ /* 0x080fe2000001010c */
[----:B------:R-:W-:Y:S01]  /*7800*/  IADD3 R93, PT, PT, R160, -0x20, RZ ;  /* 0xffffffe0a05d7810 */ /* 0x000fe20007ffe0ff */
[----:B------:R-:W-:Y:S01]  /*7810*/  FFMA.FTZ R18, -R0, R92, R18 ;  /* 0x0000005c00127223 */ /* 0x000fe20000010112 */
[----:B------:R-:W-:Y:S01]  /*7820*/  IADD3 R92, PT, PT, R160, -0x28, RZ ;  /* 0xffffffd8a05c7810 */ /* 0x000fe20007ffe0ff */
[CC--:B------:R-:W-:Y:S01]  /*7830*/  FFMA.FTZ R15, -R0.reuse, R84.reuse, R15 ;  /* 0x00000054000f7223 */ /* 0x0c0fe2000001010f */
[----:B------:R-:W-:Y:S01]  /*7840*/  FFMA.FTZ R9, -R0, R84, R9 ;  /* 0x0000005400097223 */ /* 0x000fe20000010109 */
[----:B------:R-:W-:Y:S02]  /*7850*/  IABS R85, R85 ;  /* 0x0000005500557213 */ /* 0x000fe40000000000 */
[----:B------:R-:W-:Y:S02]  /*7860*/  IABS R93, R93 ;  /* 0x0000005d005d7213 */ /* 0x000fe40000000000 */
[----:B------:R-:W-:Y:S02]  /*7870*/  IADD3 R84, PT, PT, R160, -0x21, RZ ;  /* 0xffffffdfa0547810 */ /* 0x000fe40007ffe0ff */
[----:B------:R-:W-:Y:S02]  /*7880*/  IABS R92, R92 ;  /* 0x0000005c005c7213 */ /* 0x000fe40000000000 */
[----:B------:R-:W-:Y:S02]  /*7890*/  I2FP.F32.S32 R85, R85 ;  /* 0x0000005500557245 */ /* 0x000fe40000201400 */
[----:B------:R-:W-:Y:S02]  /*78a0*/  I2FP.F32.S32 R93, R93 ;  /* 0x0000005d005d7245 */ /* 0x000fe40000201400 */
[----:B------:R-:W-:Y:S01]  /*78b0*/  IABS R84, R84 ;  /* 0x0000005400547213 */ /* 0x000fe20000000000 */
[CC--:B------:R-:W-:Y:S01]  /*78c0*/  FFMA.FTZ R11, -R0.reuse, R85.reuse, R11 ;  /* 0x00000055000b7223 */ /* 0x0c0fe2000001010b */
[----:B------:R-:W-:Y:S01]  /*78d0*/  I2FP.F32.S32 R92, R92 ;  /* 0x0000005c005c7245 */ /* 0x000fe20000201400 */
[C---:B------:R-:W-:Y:S01]  /*78e0*/  FFMA.FTZ R5, -R0.reuse, R85, R5 ;  /* 0x0000005500057223 */ /* 0x040fe20000010105 */
[----:B------:R-:W-:Y:S01]  /*78f0*/  I2FP.F32.S32 R84, R84 ;  /* 0x0000005400547245 */ /* 0x000fe20000201400 */
[CC--:B------:R-:W-:Y:S01]  /*7900*/  FFMA.FTZ R16, -R0.reuse, R93.reuse, R16 ;  /* 0x0000005d00107223 */ /* 0x0c0fe20000010110 */
[----:B------:R-:W-:Y:S01]  /*7910*/  FFMA.FTZ R22, -R0, R93, R22 ;  /* 0x0000005d00167223 */ /* 0x000fe20000010116 */
[----:B------:R-:W-:Y:S01]  /*7920*/  IADD3 R85, PT, PT, R160, -0x19, RZ ;  /* 0xffffffe7a0557810 */ /* 0x000fe20007ffe0ff */
[-C--:B------:R-:W-:Y:S01]  /*7930*/  FFMA.FTZ R26, -R0, R92.reuse, R26 ;  /* 0x0000005c001a7223 */ /* 0x080fe2000001011a */
[----:B------:R-:W-:Y:S01]  /*7940*/  IADD3 R93, PT, PT, R160, -0x30, RZ ;  /* 0xffffffd0a05d7810 */ /* 0x000fe20007ffe0ff */
[C---:B------:R-:W-:Y:S01]  /*7950*/  FFMA.FTZ R20, -R0.reuse, R92, R20 ;  /* 0x0000005c00147223 */ /* 0x040fe20000010114 */
        /* <DEDUP_REMOVED lines=76> */
[C---:B------:R-:W-:Y:S01]  /*7e20*/  FFMA.FTZ R55, -R0.reuse, R84, R55 ;  /* 0x0000005400377223 */ /* 0x040fe20000010137 */
[----:B------:R-:W-:Y:S02]  /*7e30*/  IABS R84, R93 ;  /* 0x0000005d00547213 */ /* 0x000fe40000000000 */
[----:B------:R-:W-:Y:S02]  /*7e40*/  FMNMX3.FTZ R93, R87, R4, R5, !PT ;  /* 0x00000004575d7276 */ /* 0x000fe40007810005 */
[----:B------:R-:W-:Y:S02]  /*7e50*/  I2FP.F32.S32 R92, R92 ;  /* 0x0000005c005c7245 */ /* 0x000fe40000201400 */
[----:B------:R-:W-:Y:S02]  /*7e60*/  FMNMX3.FTZ R93, R93, R8, R9, !PT ;  /* 0x000000085d5d7276 */ /* 0x000fe40007810009 */
[----:B------:R-:W-:Y:S01]  /*7e70*/  I2FP.F32.S32 R84, R84 ;  /* 0x0000005400547245 */ /* 0x000fe20000201400 */
[C---:B------:R-:W-:Y:S01]  /*7e80*/  FFMA.FTZ R52, -R0.reuse, R92, R52 ;  /* 0x0000005c00347223 */ /* 0x040fe20000010134 */
        /* <DEDUP_REMOVED lines=38> */
[----:B------:R-:W-:Y:S02]  /*80f0*/  FMNMX3.FTZ R84, R84, R50, R51, !PT ;  /* 0x0000003254547276 */ /* 0x000fe40007810033 */
[----:B------:R-:W-:Y:S02]  /*8100*/  I2FP.F32.S32 R85, R85 ;  /* 0x0000005500557245 */ /* 0x000fe40000201400 */
[----:B------:R-:W-:Y:S02]  /*8110*/  I2FP.F32.S32 R92, R92 ;  /* 0x0000005c005c7245 */ /* 0x000fe40000201400 */
[----:B------:R-:W-:Y:S01]  /*8120*/  FMNMX3.FTZ R84, R84, R54, R55, !PT ;  /* 0x0000003654547276 */ /* 0x000fe20007810037 */
[CC--:B------:R-:W-:Y:S01]  /*8130*/  FFMA.FTZ R53, -R0.reuse, R85.reuse, R53 ;  /* 0x0000005500357223 */ /* 0x0c0fe20000010135 */
[C---:B------:R-:W-:Y:S01]  /*8140*/  FFMA.FTZ R59, -R0.reuse, R85, R59 ;  /* 0x00000055003b7223 */ /* 0x040fe2000001013b */
[----:B------:R-:W-:Y:S01]  /*8150*/  I2FP.F32.S32 R85, R94 ;  /* 0x0000005e00557245 */ /* 0x000fe20000201400 */
[----:B------:R-:W-:Y:S01]  /*8160*/  FFMA.FTZ R64, -R0, R92, R64 ;  /* 0x0000005c00407223 */ /* 0x000fe20000010140 */
[----:B------:R-:W-:Y:S02]  /*8170*/  IADD3 R94, PT, PT, R160, -0x79, RZ ;  /* 0xffffff87a05e7810 */ /* 0x000fe40007ffe0ff */
[----:B------:R-:W-:Y:S01]  /*8180*/  FMNMX3.FTZ R84, R84, R58, R59, !PT ;  /* 0x0000003a54547276 */ /* 0x000fe2000781003b */
[CC--:B------:R-:W-:Y:S01]  /*8190*/  FFMA.FTZ R57, -R0.reuse, R85.reuse, R57 ;  /* 0x0000005500397223 */ /* 0x0c0fe20000010139 */
[----:B------:R-:W-:Y:S01]  /*81a0*/  IABS R94, R94 ;  /* 0x0000005e005e7213 */ /* 0x000fe20000000000 */
[----:B------:R-:W-:Y:S03]  /*81b0*/  FFMA.FTZ R63, -R0, R85, R63 ;  /* 0x00000055003f7223 */ /* 0x000fe6000001013f */
[----:B------:R-:W-:Y:S02]  /*81c0*/  I2FP.F32.S32 R85, R94 ;  /* 0x0000005e00557245 */ /* 0x000fe40000201400 */
[----:B------:R-:W-:Y:S02]  /*81d0*/  FMNMX3.FTZ R94, R93, R36, R37, !PT ;  /* 0x000000245d5e7276 */ /* 0x000fe40007810025 */
[----:B------:R-:W-:Y:S01]  /*81e0*/  FMNMX3.FTZ R84, R84, R62, R63, !PT ;  /* 0x0000003e54547276 */ /* 0x000fe2000781003f */
[CC--:B------:R-:W-:Y:S01]  /*81f0*/  FFMA.FTZ R61, -R0.reuse, R85.reuse, R61 ;  /* 0x00000055003d7223 */ /* 0x0c0fe2000001013d */
[----:B------:R-:W-:Y:S01]  /*8200*/  FFMA.FTZ R67, -R0, R85, R67 ;  /* 0x0000005500437223 */ /* 0x000fe20000010143 */
        /* <DEDUP_REMOVED lines=21> */
[----:B------:R-:W-:Y:S01]  /*8360*/  FSETP.NEU.FTZ.AND P1, PT, R84, -INF , PT ;  /* 0xff8000005400780b */ /* 0x000fe20003f3d000 */
[----:B--2---:R-:W-:Y:S01]  /*8370*/  FMUL.FTZ R95, R86, R84 ;  /* 0x00000054565f7220 */ /* 0x004fe20000410000 */
[----:B------:R-:W-:Y:S01]  /*8380*/  FADD.FTZ R88, -R84, R88 ;  /* 0x0000005854587221 */ /* 0x000fe20000010100 */
[C---:B------:R-:W-:Y:S01]  /*8390*/  FMUL.FTZ R97, R86.reuse, R85 ;  /* 0x0000005556617220 */ /* 0x040fe20000410000 */
[----:B------:R-:W-:Y:S01]  /*83a0*/  FADD.FTZ R87, -R85, R87 ;  /* 0x0000005755577221 */ /* 0x000fe20000010100 */
[----:B------:R-:W-:Y:S01]  /*83b0*/  SHF.R.U32.HI R92, RZ, 0x1, R90 ;  /* 0x00000001ff5c7819 */ /* 0x000fe2000001165a */
[C---:B------:R-:W-:Y:S01]  /*83c0*/  FMUL.FTZ R88, R86.reuse, R88 ;  /* 0x0000005856587220 */ /* 0x040fe20000410000 */
[----:B------:R-:W-:Y:S01]  /*83d0*/  FSEL R95, R95, RZ, P1 ;  /* 0x000000ff5f5f7208 */ /* 0x000fe20000800000 */
[----:B------:R-:W-:Y:S01]  /*83e0*/  FMUL.FTZ R87, R86, R87 ;  /* 0x0000005756577220 */ /* 0x000fe20000410000 */
[----:B------:R-:W-:Y:S03]  /*83f0*/  FSETP.NEU.FTZ.AND P1, PT, R85, -INF , PT ;  /* 0xff8000005500780b */ /* 0x000fe60003f3d000 */
        /* <DEDUP_REMOVED lines=20> */
[--C-:B------:R-:W-:Y:S01]  /*8540*/  FFMA.FTZ R100, R29, R86, -R97.reuse ;  /* 0x000000561d647223 */ /* 0x100fe20000010861 */
[C---:B-1----:R-:W-:Y:S01]  /*8550*/  FMUL.FTZ R10, R88.reuse, R78 ;  /* 0x0000004e580a7220 */ /* 0x042fe20000410000 */
[----:B------:R-:W-:Y:S01]  /*8560*/  FMUL.FTZ R11, R88, R79 ;  /* 0x0000004f580b7220 */ /* 0x000fe20000410000 */
[-CC-:B------:R-:W-:Y:S03]  /*8570*/  FFMA.FTZ R98, R32, R86.reuse, -R97.reuse ;  /* 0x0000005620627223 */ /* 0x180fe60000010861 */
[----:B------:R-:W1:Y:S01]  /*8580*/  MUFU.EX2 R119, R119 ;  /* 0x0000007700777308 */ /* 0x000e620000000800 */
[-CC-:B------:R-:W-:Y:S01]  /*8590*/  FFMA.FTZ R96, R33, R86.reuse, -R97.reuse ;  /* 0x0000005621607223 */ /* 0x180fe20000010861 */
[--C-:B------:R-:W-:Y:S01]  /*85a0*/  FFMA.FTZ R121, R8, R86, -R97.reuse ;  /* 0x0000005608797223 */ /* 0x100fe20000010861 */
[----:B--2---:R-:W-:Y:S01]  /*85b0*/  FMUL.FTZ R8, R87, R76 ;  /* 0x0000004c57087220 */ /* 0x004fe20000410000 */
[-CC-:B------:R-:W-:Y:S01]  /*85c0*/  FFMA.FTZ R120, R9, R86.reuse, -R97.reuse ;  /* 0x0000005609787223 */ /* 0x180fe20000010861 */
[----:B------:R-:W-:Y:S01]  /*85d0*/  FMUL.FTZ R9, R87, R77 ;  /* 0x0000004d57097220 */ /* 0x000fe20000410000 */
[-C--:B------:R-:W-:Y:S01]  /*85e0*/  FFMA.FTZ R123, R5, R86.reuse, -R97 ;  /* 0x00000056057b7223 */ /* 0x080fe20000010861 */
[----:B------:R-:W-:Y:S03]  /*85f0*/  FMUL.FTZ R5, R87, R81 ;  /* 0x0000005157057220 */ /* 0x000fe60000410000 */
[----:B------:R-:W-:Y:S01]  /*8600*/  MUFU.EX2 R121, R121 ;  /* 0x0000007900797308 */ /* 0x000fe20000000800 */
[-C--:B------:R-:W-:Y:S01]  /*8610*/  FFMA.FTZ R81, R35, R86.reuse, -R95 ;  /* 0x0000005623517223 */ /* 0x080fe2000001085f */
[-CC-:B------:R-:W-:Y:S01]  /*8620*/  FFMA.FTZ R109, R20, R86.reuse, -R97.reuse ;  /* 0x00000056146d7223 */ /* 0x180fe20000010861 */
[-C--:B------:R-:W-:Y:S01]  /*8630*/  FFMA.FTZ R108, R21, R86.reuse, -R97 ;  /* 0x00000056156c7223 */ /* 0x080fe20000010861 */
[--C-:B------:R-:W-:Y:S01]  /*8640*/  FFMA.FTZ R114, R18, R86, -R95.reuse ;  /* 0x0000005612727223 */ /* 0x100fe2000001085f */
[C---:B------:R-:W-:Y:S01]  /*8650*/  FMUL.FTZ R18, R88.reuse, R70 ;  /* 0x0000004658127220 */ /* 0x040fe20000410000 */
[----:B------:R-:W-:Y:S01]  /*8660*/  FFMA.FTZ R111, R19, R86, -R95 ;  /* 0x00000056136f7223 */ /* 0x000fe2000001085f */
[----:B------:R-:W-:Y:S03]  /*8670*/  FMUL.FTZ R19, R88, R71 ;  /* 0x0000004758137220 */ /* 0x000fe60000410000 */
[----:B------:R-:W-:Y:S01]  /*8680*/  MUFU.EX2 R123, R123 ;  /* 0x0000007b007b7308 */ /* 0x000fe20000000800 */
[----:B-1----:R-:W-:Y:S01]  /*8690*/  F2FP.F16.F32.PACK_AB R23, R119, R122 ;  /* 0x0000007a7717723e */ /* 0x002fe200000000ff */
[--C-:B------:R-:W-:Y:S01]  /*86a0*/  FFMA.FTZ R113, R16, R86, -R97.reuse ;  /* 0x0000005610717223 */ /* 0x100fe20000010861 */
[----:B------:R-:W-:Y:S01]  /*86b0*/  FMUL.FTZ R16, R87, R68 ;  /* 0x0000004457107220 */ /* 0x000fe20000410000 */
[-CC-:B------:R-:W-:Y:S01]  /*86c0*/  FFMA.FTZ R112, R17, R86.reuse, -R97.reuse ;  /* 0x0000005611707223 */ /* 0x180fe20000010861 */
[----:B------:R-:W-:Y:S01]  /*86d0*/  FMUL.FTZ R17, R87, R69 ;  /* 0x0000004557117220 */ /* 0x000fe20000410000 */
[-C--:B------:R-:W-:Y:S01]  /*86e0*/  FFMA.FTZ R125, R4, R86.reuse, -R97 ;  /* 0x00000056047d7223 */ /* 0x080fe20000010861 */
[----:B------:R-:W-:Y:S03]  /*86f0*/  LOP3.LUT R4, R92, 0x8, RZ, 0xc0, !PT ;  /* 0x000000085c047812 */ /* 0x000fe600078ec0ff */
[----:B------:R-:W1:Y:S01]  /*8700*/  MUFU.EX2 R120, R120 ;  /* 0x0000007800787308 */ /* 0x000e620000000800 */
[----:B------:R-:W-:Y:S01]  /*8710*/  FFMA.FTZ R126, R6, R86, -R95 ;  /* 0x00000056067e7223 */ /* 0x000fe2000001085f */
[----:B------:R-:W-:Y:S01]  /*8720*/  FMUL.FTZ R6, R88, R82 ;  /* 0x0000005258067220 */ /* 0x000fe20000410000 */
[----:B------:R-:W-:Y:S01]  /*8730*/  LOP3.LUT R4, R4, 0xc0, R135, 0xf8, !PT ;  /* 0x000000c004047812 */ /* 0x000fe200078ef887 */
[-C--:B------:R-:W-:Y:S01]  /*8740*/  FFMA.FTZ R124, R7, R86.reuse, -R95 ;  /* 0x00000056077c7223 */ /* 0x080fe2000001085f */
[----:B------:R-:W-:Y:S01]  /*8750*/  LOP3.LUT R135, R135, 0x120, RZ, 0xc0, !PT ;  /* 0x0000012087877812 */ /* 0x000fe200078ec0ff */
[----:B------:R-:W-:Y:S01]  /*8760*/  FMUL.FTZ R7, R88, R83 ;  /* 0x0000005358077220 */ /* 0x000fe20000410000 */
[--C-:B------:R-:W-:Y:S03]  /*8770*/  FFMA.FTZ R36, R36, R86, -R97.reuse ;  /* 0x0000005624247223 */ /* 0x100fe60000010861 */
[----:B------:R-:W-:Y:S01]  /*8780*/  MUFU.EX2 R126, R126 ;  /* 0x0000007e007e7308 */ /* 0x000fe20000000800 */
[----:B------:R-:W-:Y:S01]  /*8790*/  LOP3.LUT R4, R135, R4, R134, 0xf6, !PT ;  /* 0x0000000487047212 */ /* 0x000fe200078ef686 */
[-C--:B------:R-:W-:Y:S01]  /*87a0*/  FFMA.FTZ R37, R37, R86.reuse, -R97 ;  /* 0x0000005625257223 */ /* 0x080fe20000010861 */
[-CC-:B------:R-:W-:Y:S01]  /*87b0*/  FFMA.FTZ R38, R38, R86.reuse, -R95.reuse ;  /* 0x0000005626267223 */ /* 0x180fe2000001085f */
[-C--:B------:R-:W-:Y:S01]  /*87c0*/  FFMA.FTZ R39, R39, R86.reuse, -R95 ;  /* 0x0000005627277223 */ /* 0x080fe2000001085f */
[----:B------:R-:W-:Y:S01]  /*87d0*/  LEA R94, R4, R133, 0x1 ;  /* 0x00000085045e7211 */ /* 0x000fe200078e08ff */
[-CC-:B------:R-:W-:Y:S01]  /*87e0*/  FFMA.FTZ R40, R40, R86.reuse, -R97.reuse ;  /* 0x0000005628287223 */ /* 0x180fe20000010861 */
[-C--:B------:R-:W-:Y:S03]  /*87f0*/  FFMA.FTZ R41, R41, R86.reuse, -R97 ;  /* 0x0000005629297223 */ /* 0x080fe60000010861 */
[----:B------:R-:W2:Y:S01]  /*8800*/  MUFU.EX2 R124, R124 ;  /* 0x0000007c007c7308 */ /* 0x000ea20000000800 */
[C---:B------:R-:W-:Y:S01]  /*8810*/  IADD3 R4, PT, PT, R94.reuse, 0x3000, RZ ;  /* 0x000030005e047810 */ /* 0x040fe20007ffe0ff */
[----:B------:R-:W3:Y:S01]  /*8820*/  LDSM.16.MT88.4 R12, [R94+0x3000] ;  /* 0x003000005e0c783b */ /* 0x000ee20000004200 */
[----:B------:R-:W-:Y:S01]  /*8830*/  IADD3 R93, PT, PT, R94, 0x3020, RZ ;  /* 0x000030205e5d7810 */ /* 0x000fe20007ffe0ff */
[--C-:B------:R-:W-:Y:S01]  /*8840*/  FFMA.FTZ R42, R42, R86, -R95.reuse ;  /* 0x000000562a2a7223 */ /* 0x100fe2000001085f */
[----:B------:R-:W-:Y:S01]  /*8850*/  @P0 IADD3 R93, PT, PT, R4, -0x20, RZ ;  /* 0xffffffe0045d0810 */ /* 0x000fe20007ffe0ff */
[----:B------:R-:W-:Y:S01]  /*8860*/  FMUL.FTZ R4, R87, R80 ;  /* 0x0000005057047220 */ /* 0x000fe20000410000 */
[----:B-1----:R-:W-:Y:S03]  /*8870*/  F2FP.F16.F32.PACK_AB R22, R120, R121 ;  /* 0x000000797816723e */ /* 0x002fe600000000ff */
[----:B------:R-:W1:Y:S01]  /*8880*/  MUFU.EX2 R125, R125 ;  /* 0x0000007d007d7308 */ /* 0x000e620000000800 */
[-C--:B------:R-:W-:Y:S01]  /*8890*/  FFMA.FTZ R68, R43, R86.reuse, -R95 ;  /* 0x000000562b447223 */ /* 0x080fe2000001085f */
[----:B------:R-:W4:Y:S01]  /*88a0*/  LDSM.16.MT88.4 R24, [R93] ;  /* 0x000000005d18783b */ /* 0x000f220000004200 */
[-CC-:B------:R-:W-:Y:S01]  /*88b0*/  FFMA.FTZ R43, R44, R86.reuse, -R97.reuse ;  /* 0x000000562c2b7223 */ /* 0x180fe20000010861 */
[-C--:B------:R-:W-:Y:S01]  /*88c0*/  FFMA.FTZ R44, R45, R86.reuse, -R97 ;  /* 0x000000562d2c7223 */ /* 0x080fe20000010861 */
[-C--:B------:R-:W-:Y:S01]  /*88d0*/  FFMA.FTZ R69, R46, R86.reuse, -R95 ;  /* 0x000000562e457223 */ /* 0x080fe2000001085f */
[-C--:B------:R-:W-:Y:S01]  /*88e0*/  FFMA.FTZ R45, R48, R86.reuse, -R97 ;  /* 0x00000056302d7223 */ /* 0x080fe20000010861 */
[--C-:B------:R-:W-:Y:S03]  /*88f0*/  FFMA.FTZ R46, R47, R86, -R95.reuse ;  /* 0x000000562f2e7223 */ /* 0x100fe6000001085f */
[----:B------:R5:W-:Y:S01]  /*8900*/  MUFU.EX2 R80, R34 ;  /* 0x0000002200507308 */ /* 0x000be20000000800 */
[----:B--2---:R-:W-:Y:S01]  /*8910*/  F2FP.F16.F32.PACK_AB R21, R124, R126 ;  /* 0x0000007e7c15723e */ /* 0x004fe200000000ff */
[----:B------:R-:W2:Y:S01]  /*8920*/  LDSM.16.MT88.4 R28, [R94+0x3400] ;  /* 0x003400005e1c783b */ /* 0x000ea20000004200 */
[-C--:B------:R-:W-:Y:S01]  /*8930*/  FFMA.FTZ R48, R50, R86.reuse, -R95 ;  /* 0x0000005632307223 */ /* 0x080fe2000001085f */
[-C--:B------:R-:W-:Y:S01]  /*8940*/  FFMA.FTZ R47, R49, R86.reuse, -R97 ;  /* 0x00000056312f7223 */ /* 0x080fe20000010861 */
[----:B------:R-:W-:Y:S01]  /*8950*/  FFMA.FTZ R50, R51, R86, -R95 ;  /* 0x0000005633327223 */ /* 0x000fe2000001085f */
[----:B------:R-:W-:Y:S01]  /*8960*/  FFMA.FTZ R126, R88, R163, R126 ;  /* 0x000000a3587e7223 */ /* 0x000fe2000001007e */
[----:B------:R-:W-:Y:S03]  /*8970*/  ISETP.GT.AND P0, PT, R161, R141, PT ;  /* 0x0000008da100720c */ /* 0x000fe60003f04270 */
[----:B------:R-:W-:Y:S01]  /*8980*/  MUFU.EX2 R118, R118 ;  /* 0x0000007600767308 */ /* 0x000fe20000000800 */
[----:B-1----:R-:W-:Y:S01]  /*8990*/  F2FP.F16.F32.PACK_AB R20, R123, R125 ;  /* 0x0000007d7b14723e */ /* 0x002fe200000000ff */
[----:B------:R-:W-:Y:S01]  /*89a0*/  LDSM.16.MT88.4 R76, [R94+0x4c00] ;  /* 0x004c00005e4c783b */ /* 0x000fe20000004200 */
[----:B------:R-:W-:Y:S01]  /*89b0*/  FADD.FTZ R126, R124, R126 ;  /* 0x0000007e7c7e7221 */ /* 0x000fe20000010000 */
[----:B------:R-:W-:Y:S01]  /*89c0*/  FFMA.FTZ R125, R87, R162, R125 ;  /* 0x000000a2577d7223 */ /* 0x000fe2000001007d */
[-CC-:B------:R-:W-:Y:S01]  /*89d0*/  FFMA.FTZ R49, R52, R86.reuse, -R97.reuse ;  /* 0x0000005634317223 */ /* 0x180fe20000010861 */
[-C--:B------:R-:W-:Y:S01]  /*89e0*/  FFMA.FTZ R51, R53, R86.reuse, -R97 ;  /* 0x0000005635337223 */ /* 0x080fe20000010861 */
[----:B------:R-:W-:Y:S03]  /*89f0*/  FADD.FTZ R122, R122, R126 ;  /* 0x0000007e7a7a7221 */ /* 0x000fe60000010000 */
[----:B------:R-:W1:Y:S01]  /*8a00*/  MUFU.EX2 R116, R116 ;  /* 0x0000007400747308 */ /* 0x000e620000000800 */
[----:B------:R-:W-:Y:S01]  /*8a10*/  FADD.FTZ R125, R123, R125 ;  /* 0x0000007d7b7d7221 */ /* 0x000fe20000010000 */
[----:B-----5:R-:W5:Y:S01]  /*8a20*/  LDSM.16.MT88.4 R32, [R93+0x400] ;  /* 0x000400005d20783b */ /* 0x020f620000004200 */
[----:B------:R-:W-:Y:S01]  /*8a30*/  FADD.FTZ R122, R119, R122 ;  /* 0x0000007a777a7221 */ /* 0x000fe20000010000 */
[-C--:B------:R-:W-:Y:S01]  /*8a40*/  FFMA.FTZ R52, R54, R86.reuse, -R95 ;  /* 0x0000005636347223 */ /* 0x080fe2000001085f */
[----:B------:R-:W-:Y:S01]  /*8a50*/  FADD.FTZ R125, R121, R125 ;  /* 0x0000007d797d7221 */ /* 0x000fe20000010000 */
[-C--:B------:R-:W-:Y:S01]  /*8a60*/  FFMA.FTZ R53, R55, R86.reuse, -R95 ;  /* 0x0000005637357223 */ /* 0x080fe2000001085f */
[----:B------:R-:W-:Y:S03]  /*8a70*/  FFMA.FTZ R54, R56, R86, -R97 ;  /* 0x0000005638367223 */ /* 0x000fe60000010861 */
[----:B------:R-:W-:Y:S01]  /*8a80*/  MUFU.EX2 R114, R114 ;  /* 0x0000007200727308 */ /* 0x000fe20000000800 */
[----:B------:R-:W-:Y:S01]  /*8a90*/  FADD.FTZ R120, R120, R125 ;  /* 0x0000007d78787221 */ /* 0x000fe20000010000 */
[C---:B---3--:R-:W-:Y:S05]  /*8aa0*/  HMMA.16816.F32 R4, R20.reuse, R12, R4 ;  /* 0x0000000c1404723c */ /* 0x048fea0000001804 */
[C---:B------:R-:W-:Y:S03]  /*8ab0*/  FMUL.FTZ R12, R87.reuse, R72 ;  /* 0x00000048570c7220 */ /* 0x040fe60000410000 */
[----:B------:R-:W3:Y:S01]  /*8ac0*/  MUFU.EX2 R111, R111 ;  /* 0x0000006f006f7308 */ /* 0x000ee20000000800 */
[----:B------:R-:W-:Y:S01]  /*8ad0*/  FMUL.FTZ R13, R87, R73 ;  /* 0x00000049570d7220 */ /* 0x000fe20000410000 */
[C---:B------:R-:W-:Y:S03]  /*8ae0*/  HMMA.16816.F32 R8, R20.reuse, R14, R8 ;  /* 0x0000000e1408723c */ /* 0x040fe60000001808 */
[C---:B------:R-:W-:Y:S01]  /*8af0*/  FMUL.FTZ R14, R88.reuse, R74 ;  /* 0x0000004a580e7220 */ /* 0x040fe20000410000 */
[----:B------:R-:W-:Y:S01]  /*8b00*/  FMUL.FTZ R15, R88, R75 ;  /* 0x0000004b580f7220 */ /* 0x000fe20000410000 */
[----:B------:R-:W-:Y:S03]  /*8b10*/  FFMA.FTZ R55, R57, R86, -R97 ;  /* 0x0000005639377223 */ /* 0x000fe60000010861 */
[----:B------:R-:W2:Y:S01]  /*8b20*/  MUFU.EX2 R117, R117 ;  /* 0x0000007500757308 */ /* 0x000ea20000000800 */
[----:B------:R-:W-:Y:S01]  /*8b30*/  MOV R88, R84 ;  /* 0x0000005400587202 */ /* 0x000fe20000000f00 */
[-CC-:B------:R-:W-:Y:S01]  /*8b40*/  FFMA.FTZ R56, R58, R86.reuse, -R95.reuse ;  /* 0x000000563a387223 */ /* 0x180fe2000001085f */
[-C--:B------:R-:W-:Y:S01]  /*8b50*/  FFMA.FTZ R57, R59, R86.reuse, -R95 ;  /* 0x000000563b397223 */ /* 0x080fe2000001085f */
[-CC-:B------:R-:W-:Y:S01]  /*8b60*/  FFMA.FTZ R58, R60, R86.reuse, -R97.reuse ;  /* 0x000000563c3a7223 */ /* 0x180fe20000010861 */
[C---:B----4-:R-:W-:Y:S05]  /*8b70*/  HMMA.16816.F32 R12, R20.reuse, R24, R12 ;  /* 0x00000018140c723c */ /* 0x050fea000000180c */
[----:B------:R-:W4:Y:S01]  /*8b80*/  MUFU.EX2 R115, R115 ;  /* 0x0000007300737308 */ /* 0x000f220000000800 */
[-C--:B------:R-:W-:Y:S01]  /*8b90*/  FFMA.FTZ R59, R61, R86.reuse, -R97 ;  /* 0x000000563d3b7223 */ /* 0x080fe20000010861 */
[-CC-:B------:R-:W-:Y:S01]  /*8ba0*/  FFMA.FTZ R60, R62, R86.reuse, -R95.reuse ;  /* 0x000000563e3c7223 */ /* 0x180fe2000001085f */
[-C--:B------:R-:W-:Y:S01]  /*8bb0*/  FFMA.FTZ R61, R63, R86.reuse, -R95 ;  /* 0x000000563f3d7223 */ /* 0x080fe2000001085f */
[----:B------:R-:W-:Y:S01]  /*8bc0*/  FFMA.FTZ R62, R64, R86, -R97 ;  /* 0x00000056403e7223 */ /* 0x000fe20000010861 */
[----:B------:R-:W-:Y:S01]  /*8bd0*/  HMMA.16816.F32 R16, R20, R26, R16 ;  /* 0x0000001a1410723c */ /* 0x000fe20000001810 */
[----:B------:R-:W5:Y:S04]  /*8be0*/  LDSM.16.MT88.4 R24, [R94+0x3800] ;  /* 0x003800005e18783b */ /* 0x000f680000004200 */
[----:B------:R-:W4:Y:S01]  /*8bf0*/  MUFU.EX2 R113, R113 ;  /* 0x0000007100717308 */ /* 0x000f220000000800 */
[----:B-1----:R-:W-:Y:S01]  /*8c00*/  F2FP.F16.F32.PACK_AB R21, R116, R118 ;  /* 0x000000767415723e */ /* 0x002fe200000000ff */
[----:B------:R-:W-:Y:S01]  /*8c10*/  FADD.FTZ R118, R118, R122 ;  /* 0x0000007a76767221 */ /* 0x000fe20000010000 */
[----:B---3--:R-:W-:Y:S01]  /*8c20*/  F2FP.F16.F32.PACK_AB R23, R111, R114 ;  /* 0x000000726f17723e */ /* 0x008fe200000000ff */
[----:B--2---:R-:W-:Y:S01]  /*8c30*/  FADD.FTZ R120, R117, R120 ;  /* 0x0000007875787221 */ /* 0x004fe20000010000 */
[----:B------:R-:W-:Y:S01]  /*8c40*/  MOV R87, R85 ;  /* 0x0000005500577202 */ /* 0x000fe20000000f00 */
[----:B------:R-:W-:Y:S01]  /*8c50*/  FADD.FTZ R118, R116, R118 ;  /* 0x0000007674767221 */ /* 0x000fe20000010000 */
[-C--:B------:R-:W-:Y:S03]  /*8c60*/  FFMA.FTZ R66, R66, R86.reuse, -R95 ;  /* 0x0000005642427223 */ /* 0x080fe6000001085f */
[----:B------:R-:W1:Y:S01]  /*8c70*/  MUFU.EX2 R112, R112 ;  /* 0x0000007000707308 */ /* 0x000e620000000800 */
[C---:B----4-:R-:W-:Y:S01]  /*8c80*/  F2FP.F16.F32.PACK_AB R20, R115.reuse, R117 ;  /* 0x000000757314723e */ /* 0x050fe200000000ff */
[----:B------:R-:W-:Y:S01]  /*8c90*/  FADD.FTZ R114, R114, R118 ;  /* 0x0000007672727221 */ /* 0x000fe20000010000 */
[----:B------:R-:W-:Y:S01]  /*8ca0*/  FADD.FTZ R115, R115, R120 ;  /* 0x0000007873737221 */ /* 0x000fe20000010000 */
[-C--:B------:R-:W-:Y:S01]  /*8cb0*/  FFMA.FTZ R97, R65, R86.reuse, -R97 ;  /* 0x0000005641617223 */ /* 0x080fe20000010861 */
[----:B------:R-:W-:Y:S01]  /*8cc0*/  FFMA.FTZ R95, R67, R86, -R95 ;  /* 0x00000056435f7223 */ /* 0x000fe2000001085f */
[----:B------:R-:W-:Y:S04]  /*8cd0*/  FADD.FTZ R114, R111, R114 ;  /* 0x000000726f727221 */ /* 0x000fe80000010000 */
[----:B------:R-:W-:Y:S01]  /*8ce0*/  MUFU.EX2 R110, R110 ;  /* 0x0000006e006e7308 */ /* 0x000fe20000000800 */
[----:B------:R-:W-:Y:S09]  /*8cf0*/  FADD.FTZ R115, R113, R115 ;  /* 0x0000007371737221 */ /* 0x000ff20000010000 */
[----:B------:R-:W-:Y:S01]  /*8d00*/  MUFU.EX2 R107, R107 ;  /* 0x0000006b006b7308 */ /* 0x000fe20000000800 */
[C---:B-1----:R-:W-:Y:S01]  /*8d10*/  F2FP.F16.F32.PACK_AB R22, R112.reuse, R113 ;  /* 0x000000717016723e */ /* 0x042fe200000000ff */
[----:B------:R-:W-:Y:S08]  /*8d20*/  FADD.FTZ R112, R112, R115 ;  /* 0x0000007370707221 */ /* 0x000ff00000010000 */
[----:B------:R-:W1:Y:S01]  /*8d30*/  MUFU.EX2 R109, R109 ;  /* 0x0000006d006d7308 */ /* 0x000e620000000800 */
[C---:B------:R-:W-:Y:S09]  /*8d40*/  HMMA.16816.F32 R4, R20.reuse, R28, R4 ;  /* 0x0000001c1404723c */ /* 0x040ff20000001804 */
        /* <DEDUP_REMOVED lines=13> */
[----:B------:R-:W2:Y:S01]  /*8e20*/  MUFU.EX2 R101, R101 ;  /* 0x0000006500657308 */ /* 0x000ea20000000800 */
[----:B------:R-:W-:Y:S01]  /*8e30*/  FADD.FTZ R110, R107, R110 ;  /* 0x0000006e6b6e7221 */ /* 0x000fe20000010000 */
[----:B----4-:R-:W-:Y:S08]  /*8e40*/  FADD.FTZ R108, R103, R108 ;  /* 0x0000006c676c7221 */ /* 0x010ff00000010000 */
        /* <DEDUP_REMOVED lines=25> */
[----:B-----5:R-:W-:Y:S01]  /*8fe0*/  FADD.FTZ R100, R98, R100 ;  /* 0x0000006462647221 */ /* 0x020fe20000010000 */
[----:B------:R-:W-:Y:S08]  /*8ff0*/  FADD.FTZ R99, R80, R99 ;  /* 0x0000006350637221 */ /* 0x000ff00000010000 */
[----:B------:R-:W5:Y:S01]  /*9000*/  MUFU.EX2 R36, R36 ;  /* 0x0000002400247308 */ /* 0x000f620000000800 */
[C---:B--2---:R-:W-:Y:S01]  /*9010*/  F2FP.F16.F32.PACK_AB R22, R96.reuse, R98 ;  /* 0x000000626016723e */ /* 0x044fe200000000ff */
[----:B------:R-:W-:Y:S08]  /*9020*/  FADD.FTZ R96, R96, R100 ;  /* 0x0000006460607221 */ /* 0x000ff00000010000 */
[----:B------:R-:W2:Y:S01]  /*9030*/  MUFU.EX2 R37, R37 ;  /* 0x0000002500257308 */ /* 0x000ea20000000800 */
[C---:B-1----:R-:W-:Y:S01]  /*9040*/  F2FP.F16.F32.PACK_AB R23, R81.reuse, R80 ;  /* 0x000000505117723e */ /* 0x042fe200000000ff */
[----:B------:R-:W-:Y:S08]  /*9050*/  FADD.FTZ R81, R81, R99 ;  /* 0x0000006351517221 */ /* 0x000ff00000010000 */
[----:B------:R-:W1:Y:S01]  /*9060*/  MUFU.EX2 R38, R38 ;  /* 0x0000002600267308 */ /* 0x000e620000000800 */
[C---:B------:R-:W-:Y:S03]  /*9070*/  HMMA.16816.F32 R4, R20.reuse, R32, R4 ;  /* 0x000000201404723c */ /* 0x040fe60000001804 */
[----:B-----5:R-:W-:Y:S06]  /*9080*/  FADD.FTZ R96, R36, R96 ;  /* 0x0000006024607221 */ /* 0x020fec0000010000 */
[----:B------:R-:W5:Y:S01]  /*9090*/  MUFU.EX2 R39, R39 ;  /* 0x0000002700277308 */ /* 0x000f620000000800 */
[C---:B------:R-:W-:Y:S01]  /*90a0*/  HMMA.16816.F32 R8, R20.reuse, R34, R8 ;  /* 0x000000221408723c */ /* 0x040fe20000001808 */
[----:B------:R-:W3:Y:S02]  /*90b0*/  LDSM.16.MT88.4 R32, [R93+0x1000] ;  /* 0x001000005d20783b */ /* 0x000ee40000004200 */
[C---:B--2---:R-:W-:Y:S06]  /*90c0*/  FADD.FTZ R96, R37.reuse, R96 ;  /* 0x0000006025607221 */ /* 0x044fec0000010000 */
[----:B------:R-:W-:Y:S01]  /*90d0*/  MUFU.EX2 R40, R40 ;  /* 0x0000002800287308 */ /* 0x000fe20000000800 */
[C---:B----4-:R-:W-:Y:S03]  /*90e0*/  HMMA.16816.F32 R12, R20.reuse, R24, R12 ;  /* 0x00000018140c723c */ /* 0x050fe6000000180c */
[----:B-1----:R-:W-:Y:S06]  /*90f0*/  FADD.FTZ R81, R38, R81 ;  /* 0x0000005126517221 */ /* 0x002fec0000010000 */
[----:B------:R-:W1:Y:S01]  /*9100*/  MUFU.EX2 R41, R41 ;  /* 0x0000002900297308 */ /* 0x000e620000000800 */
[----:B------:R-:W-:Y:S01]  /*9110*/  HMMA.16816.F32 R16, R20, R26, R16 ;  /* 0x0000001a1410723c */ /* 0x000fe20000001810 */
[----:B------:R-:W2:Y:S02]  /*9120*/  LDSM.16.MT88.4 R24, [R94+0x4400] ;  /* 0x004400005e18783b */ /* 0x000ea40000004200 */
[----:B------:R-:W-:Y:S02]  /*9130*/  F2FP.F16.F32.PACK_AB R20, R37, R36 ;  /* 0x000000242514723e */ /* 0x000fe400000000ff */
[C---:B-----5:R-:W-:Y:S01]  /*9140*/  F2FP.F16.F32.PACK_AB R21, R39.reuse, R38 ;  /* 0x000000262715723e */ /* 0x060fe200000000ff */
[----:B------:R-:W-:Y:S03]  /*9150*/  FADD.FTZ R39, R39, R81 ;  /* 0x0000005127277221 */ /* 0x000fe60000010000 */
[----:B------:R-:W4:Y:S10]  /*9160*/  MUFU.EX2 R42, R42 ;  /* 0x0000002a002a7308 */ /* 0x000f340000000800 */
[----:B------:R-:W5:Y:S01]  /*9170*/  MUFU.EX2 R68, R68 ;  /* 0x0000004400447308 */ /* 0x000f620000000800 */
[C---:B-1----:R-:W-:Y:S01]  /*9180*/  F2FP.F16.F32.PACK_AB R22, R41.reuse, R40 ;  /* 0x000000282916723e */ /* 0x042fe200000000ff */
[----:B------:R-:W-:Y:S04]  /*9190*/  FADD.FTZ R40, R40, R96 ;  /* 0x0000006028287221 */ /* 0x000fe80000010000 */
[----:B------:R-:W-:Y:S04]  /*91a0*/  FADD.FTZ R40, R41, R40 ;  /* 0x0000002829287221 */ /* 0x000fe80000010000 */
[----:B------:R-:W1:Y:S01]  /*91b0*/  MUFU.EX2 R43, R43 ;  /* 0x0000002b002b7308 */ /* 0x000e620000000800 */
[----:B----4-:R-:W-:Y:S09]  /*91c0*/  FADD.FTZ R39, R42, R39 ;  /* 0x000000272a277221 */ /* 0x010ff20000010000 */
[----:B------:R-:W-:Y:S01]  /*91d0*/  MUFU.EX2 R44, R44 ;  /* 0x0000002c002c7308 */ /* 0x000fe20000000800 */
[C---:B-----5:R-:W-:Y:S01]  /*91e0*/  F2FP.F16.F32.PACK_AB R23, R68.reuse, R42 ;  /* 0x0000002a4417723e */ /* 0x060fe200000000ff */
[----:B------:R-:W-:Y:S08]  /*91f0*/  FADD.FTZ R68, R68, R39 ;  /* 0x0000002744447221 */ /* 0x000ff00000010000 */
[----:B------:R-:W4:Y:S01]  /*9200*/  MUFU.EX2 R69, R69 ;  /* 0x0000004500457308 */ /* 0x000f220000000800 */
[C---:B---3--:R-:W-:Y:S03]  /*9210*/  HMMA.16816.F32 R4, R20.reuse, R28, R4 ;  /* 0x0000001c1404723c */ /* 0x048fe60000001804 */
[----:B-1----:R-:W-:Y:S06]  /*9220*/  FADD.FTZ R40, R43, R40 ;  /* 0x000000282b287221 */ /* 0x002fec0000010000 */
[----:B------:R-:W1:Y:S01]  /*9230*/  MUFU.EX2 R46, R46 ;  /* 0x0000002e002e7308 */ /* 0x000e620000000800 */
[C---:B------:R-:W-:Y:S01]  /*9240*/  HMMA.16816.F32 R8, R20.reuse, R30, R8 ;  /* 0x0000001e1408723c */ /* 0x040fe20000001808 */
[----:B------:R-:W3:Y:S08]  /*9250*/  LDSM.16.MT88.4 R28, [R93+0x1400] ;  /* 0x001400005d1c783b */ /* 0x000ef00000004200 */
[----:B------:R-:W5:Y:S01]  /*9260*/  MUFU.EX2 R45, R45 ;  /* 0x0000002d002d7308 */ /* 0x000f620000000800 */
[C---:B------:R-:W-:Y:S03]  /*9270*/  HMMA.16816.F32 R12, R20.reuse, R32, R12 ;  /* 0x00000020140c723c */ /* 0x040fe6000000180c */
[----:B----4-:R-:W-:Y:S06]  /*9280*/  FADD.FTZ R68, R69, R68 ;  /* 0x0000004445447221 */ /* 0x010fec0000010000 */
[----:B------:R-:W4:Y:S01]  /*9290*/  MUFU.EX2 R47, R47 ;  /* 0x0000002f002f7308 */ /* 0x000f220000000800 */
[----:B------:R-:W-:Y:S01]  /*92a0*/  HMMA.16816.F32 R16, R20, R34, R16 ;  /* 0x000000221410723c */ /* 0x000fe20000001810 */
[----:B------:R-:W3:Y:S02]  /*92b0*/  LDSM.16.MT88.4 R32, [R94+0x4800] ;  /* 0x004800005e20783b */ /* 0x000ee40000004200 */
[----:B------:R-:W-:Y:S01]  /*92c0*/  F2FP.F16.F32.PACK_AB R20, R44, R43 ;  /* 0x0000002b2c14723e */ /* 0x000fe200000000ff */
[C---:B-1----:R-:W-:Y:S01]  /*92d0*/  FADD.FTZ R68, R46.reuse, R68 ;  /* 0x000000442e447221 */ /* 0x042fe20000010000 */
[----:B------:R-:W-:Y:S01]  /*92e0*/  F2FP.F16.F32.PACK_AB R21, R46, R69 ;  /* 0x000000452e15723e */ /* 0x000fe200000000ff */
[----:B------:R-:W-:Y:S03]  /*92f0*/  FADD.FTZ R44, R44, R40 ;  /* 0x000000282c2c7221 */ /* 0x000fe60000010000 */
[----:B------:R-:W-:Y:S01]  /*9300*/  MUFU.EX2 R48, R48 ;  /* 0x0000003000307308 */ /* 0x000fe20000000800 */
[----:B-----5:R-:W-:Y:S09]  /*9310*/  FADD.FTZ R44, R45, R44 ;  /* 0x0000002c2d2c7221 */ /* 0x020ff20000010000 */
[----:B------:R-:W1:Y:S01]  /*9320*/  MUFU.EX2 R50, R50 ;  /* 0x0000003200327308 */ /* 0x000e620000000800 */
[C---:B----4-:R-:W-:Y:S01]  /*9330*/  F2FP.F16.F32.PACK_AB R22, R47.reuse, R45 ;  /* 0x0000002d2f16723e */ /* 0x050fe200000000ff */
[----:B------:R-:W-:Y:S08]  /*9340*/  FADD.FTZ R47, R47, R44 ;  /* 0x0000002c2f2f7221 */ /* 0x000ff00000010000 */
[----:B------:R-:W4:Y:S10]  /*9350*/  MUFU.EX2 R49, R49 ;  /* 0x0000003100317308 */ /* 0x000f340000000800 */
[----:B------:R-:W-:Y:S01]  /*9360*/  MUFU.EX2 R51, R51 ;  /* 0x0000003300337308 */ /* 0x000fe20000000800 */
[----:B-1----:R-:W-:Y:S01]  /*9370*/  F2FP.F16.F32.PACK_AB R23, R50, R48 ;  /* 0x000000303217723e */ /* 0x002fe200000000ff */
[----:B------:R-:W-:Y:S04]  /*9380*/  FADD.FTZ R48, R48, R68 ;  /* 0x0000004430307221 */ /* 0x000fe80000010000 */
[----:B------:R-:W-:Y:S04]  /*9390*/  FADD.FTZ R48, R50, R48 ;  /* 0x0000003032307221 */ /* 0x000fe80000010000 */
[----:B------:R-:W1:Y:S01]  /*93a0*/  MUFU.EX2 R52, R52 ;  /* 0x0000003400347308 */ /* 0x000e620000000800 */
[C---:B--2---:R-:W-:Y:S03]  /*93b0*/  HMMA.16816.F32 R4, R20.reuse, R24, R4 ;  /* 0x000000181404723c */ /* 0x044fe60000001804 */
[----:B----4-:R-:W-:Y:S06]  /*93c0*/  FADD.FTZ R47, R49, R47 ;  /* 0x0000002f312f7221 */ /* 0x010fec0000010000 */
        /* <DEDUP_REMOVED lines=20> */
[----:B------:R-:W2:Y:S01]  /*9510*/  MUFU.EX2 R59, R59 ;  /* 0x0000003b003b7308 */ /* 0x000ea20000000800 */
[C---:B-----5:R-:W-:Y:S01]  /*9520*/  F2FP.F16.F32.PACK_AB R23, R57.reuse, R56 ;  /* 0x000000383917723e */ /* 0x060fe200000000ff */
[----:B------:R-:W-:Y:S06]  /*9530*/  FADD.FTZ R57, R57, R53 ;  /* 0x0000003539397221 */ /* 0x000fec0000010000 */
[C---:B------:R-:W-:Y:S02]  /*9540*/  HMMA.16816.F32 R4, R20.reuse, R32, R4 ;  /* 0x000000201404723c */ /* 0x040fe40000001804 */
[----:B------:R-:W5:Y:S01]  /*9550*/  MUFU.EX2 R60, R60 ;  /* 0x0000003c003c7308 */ /* 0x000f620000000800 */
[----:B-1----:R-:W-:Y:S05]  /*9560*/  FADD.FTZ R55, R58, R55 ;  /* 0x000000373a377221 */ /* 0x002fea0000010000 */
[C---:B------:R-:W-:Y:S04]  /*9570*/  HMMA.16816.F32 R8, R20.reuse, R34, R8 ;  /* 0x000000221408723c */ /* 0x040fe80000001808 */
[----:B------:R-:W1:Y:S01]  /*9580*/  MUFU.EX2 R61, R61 ;  /* 0x0000003d003d7308 */ /* 0x000e620000000800 */
[C---:B--2---:R-:W-:Y:S01]  /*9590*/  F2FP.F16.F32.PACK_AB R68, R59.reuse, R58 ;  /* 0x0000003a3b44723e */ /* 0x044fe200000000ff */
[----:B------:R-:W-:Y:S02]  /*95a0*/  FADD.FTZ R59, R59, R55 ;  /* 0x000000373b3b7221 */ /* 0x000fe40000010000 */
[C---:B----4-:R-:W-:Y:S06]  /*95b0*/  HMMA.16816.F32 R12, R20.reuse, R24, R12 ;  /* 0x00000018140c723c */ /* 0x050fec000000180c */
[----:B------:R-:W2:Y:S01]  /*95c0*/  MUFU.EX2 R62, R62 ;  /* 0x0000003e003e7308 */ /* 0x000ea20000000800 */
[----:B-----5:R-:W-:Y:S01]  /*95d0*/  FADD.FTZ R57, R60, R57 ;  /* 0x000000393c397221 */ /* 0x020fe20000010000 */
[----:B------:R-:W-:Y:S08]  /*95e0*/  HMMA.16816.F32 R16, R20, R26, R16 ;  /* 0x0000001a1410723c */ /* 0x000ff00000001810 */
[----:B------:R-:W4:Y:S01]  /*95f0*/  MUFU.EX2 R97, R97 ;  /* 0x0000006100617308 */ /* 0x000f220000000800 */
[C---:B-1----:R-:W-:Y:S01]  /*9600*/  F2FP.F16.F32.PACK_AB R69, R61.reuse, R60 ;  /* 0x0000003c3d45723e */ /* 0x042fe200000000ff */
[----:B------:R-:W-:Y:S08]  /*9610*/  FADD.FTZ R61, R61, R57 ;  /* 0x000000393d3d7221 */ /* 0x000ff00000010000 */
        /* <DEDUP_REMOVED lines=14> */
.L_x_8421:
        /* <DEDUP_REMOVED lines=11> */
.L_x_8436:
        /* <DEDUP_REMOVED lines=45> */
[----:B------:R-:W1:Y:S03]  /*9a80*/  @P0 MUFU.LG2 R4, R4 ;  /* 0x0000000400040308 */ /* 0x000e660000000c00 */
[----:B------:R1:W5:Y:S04]  /*9a90*/  LD.E R24, desc[UR4][R2.64+0xcc] ;  /* 0x0000cc0402187980 */ /* 0x000368000c101900 */
[----:B------:R1:W5:Y:S01]  /*9aa0*/  LD.E.64 R28, desc[UR4][R2.64+0x78] ;  /* 0x00007804021c7980 */ /* 0x000362000c101b00 */
[----:B------:R-:W3:Y:S03]  /*9ab0*/  @P1 MUFU.LG2 R5, R5 ;  /* 0x0000000500051308 */ /* 0x000ee60000000c00 */
[----:B------:R3:W5:Y:S04]  /*9ac0*/  LD.E.64 R26, desc[UR4][R2.64+0xa8] ;  /* 0x0000a804021a7980 */ /* 0x000768000c101b00 */
[----:B--2---:R-:W2:Y:S01]  /*9ad0*/  LD.E.64 R6, desc[UR4][R2.64+0xb0] ;  /* 0x0000b00402067980 */ /* 0x004ea2000c101b00 */
[----:B------:R-:W-:-:S02]  /*9ae0*/  LOP3.LUT R10, R89, 0xd8, RZ, 0xc0, !PT ;  /* 0x000000d8590a7812 */ /* 0x000fc400078ec0ff */
[----:B------:R-:W-:Y:S02]  /*9af0*/  LOP3.LUT R9, R92, 0x30, RZ, 0xc0, !PT ;  /* 0x000000305c097812 */ /* 0x000fe400078ec0ff */
[----:B------:R-:W-:Y:S02]  /*9b00*/  LOP3.LUT R92, R10, 0x18, R92, 0x78, !PT ;  /* 0x000000180a5c7812 */ /* 0x000fe400078e785c */
[----:B------:R-:W-:Y:S02]  /*9b10*/  SHF.R.U32.HI R20, RZ, 0x2, R90 ;  /* 0x00000002ff147819 */ /* 0x000fe4000001165a */
[----:B------:R-:W-:Y:S02]  /*9b20*/  LOP3.LUT R92, R92, 0xf24, R89, 0xf8, !PT ;  /* 0x00000f245c5c7812 */ /* 0x000fe400078ef859 */
[----:B------:R-:W-:Y:S01]  /*9b30*/  LOP3.LUT R20, R9, 0x7, R20, 0xf8, !PT ;  /* 0x0000000709147812 */ /* 0x000fe200078ef814 */
[----:B-1----:R-:W-:Y:S01]  /*9b40*/  @P0 FMUL.FTZ R9, R4, 0.69314718246459960938 ;  /* 0x3f31721804090820 */ /* 0x002fe20000410000 */
[----:B------:R-:W-:Y:S01]  /*9b50*/  SHF.L.U32 R25, R147, 0x6, RZ ;  /* 0x0000000693197819 */ /* 0x000fe200000006ff */
[----:B---3--:R-:W-:Y:S01]  /*9b60*/  @P1 FMUL.FTZ R5, R5, 0.69314718246459960938 ;  /* 0x3f31721805051820 */ /* 0x008fe20000410000 */
[----:B------:R-:W-:Y:S01]  /*9b70*/  LEA R4, R92, R133, 0x2 ;  /* 0x000000855c047211 */ /* 0x000fe200078e10ff */
[----:B------:R-:W-:Y:S01]  /*9b80*/  BAR.SYNC.DEFER_BLOCKING 0x0 ;  /* 0x0000000000007b1d */ /* 0x000fe20000010000 */
[----:B------:R-:W-:Y:S01]  /*9b90*/  MOV R21, 0xff800000 ;  /* 0xff80000000157802 */ /* 0x000fe20000000f00 */
[C---:B-----5:R-:W-:Y:S01]  /*9ba0*/  @P0 FFMA.FTZ R21, R0.reuse, R84, R9 ;  /* 0x0000005400150223 */ /* 0x060fe20000010009 */
[----:B------:R-:W-:Y:S01]  /*9bb0*/  MOV R22, 0xff800000 ;  /* 0xff80000000167802 */ /* 0x000fe20000000f00 */
[----:B------:R-:W-:-:S02]  /*9bc0*/  @P1 FFMA.FTZ R22, R0, R85, R5 ;  /* 0x0000005500161223 */ /* 0x000fc40000010005 */
[----:B------:R1:W3:Y:S04]  /*9bd0*/  LDS.128 R16, [R4] ;  /* 0x0000000004107984 */ /* 0x0002e80000000c00 */
[----:B------:R1:W1:Y:S01]  /*9be0*/  LDS.128 R12, [R4+0x800] ;  /* 0x00080000040c7984 */ /* 0x0002620000000c00 */
[----:B------:R-:W-:Y:S01]  /*9bf0*/  LOP3.LUT P0, RZ, R90, 0x3, RZ, 0xc0, !PT ;  /* 0x000000035aff7812 */ /* 0x000fe2000780c0ff */
[----:B------:R-:W-:Y:S01]  /*9c00*/  BSSY.RECONVERGENT B0, `(.L_x_8430) ;  /* 0x0000010000007945 */ /* 0x000fe20003800200 */
[----:B--2---:R-:W-:-:S04]  /*9c10*/  IMAD R6, R6, UR8, R152 ;  /* 0x0000000806067c24 */ /* 0x004fc8000f8e0298 */
[----:B----4-:R-:W-:Y:S02]  /*9c20*/  IMAD R6, R6, R8, R151 ;  /* 0x0000000806067224 */ /* 0x010fe400078e0297 */
[----:B------:R2:W4:Y:S02]  /*9c30*/  LDS.128 R8, [R4+0x1000] ;  /* 0x0010000004087984 */ /* 0x0005240000000c00 */
[----:B------:R-:W-:Y:S02]  /*9c40*/  IMAD R25, R7, R6, R25 ;  /* 0x0000000607197224 */ /* 0x000fe400078e0219 */
        /* <DEDUP_REMOVED lines=11> */
.L_x_8431:
[----:B------:R-:W-:Y:S05]  /*9d00*/  BSYNC.RECONVERGENT B0 ;  /* 0x0000000000007941 */ /* 0x000fea0003800200 */
.L_x_8430:
        /* <DEDUP_REMOVED lines=19> */
[----:B-1----:R2:W-:Y:S01]  /*9e40*/  @!P2 ST.E.128 desc[UR4][R2.64+0x800], R12 ;  /* 0x0008000c0200a985 */ /* 0x0025e2000c101d04 */
[----:B----4-:R-:W-:Y:S02]  /*9e50*/  IMAD.MOV.U32 R8, RZ, RZ, R146 ;  /* 0x000000ffff087224 */ /* 0x010fe400078e0092 */
[----:B------:R-:W-:-:S04]  /*9e60*/  IMAD.MOV.U32 R9, RZ, RZ, 0x0 ;  /* 0x00000000ff097424 */ /* 0x000fc800078e00ff */
[----:B--23--:R-:W-:Y:S05]  /*9e70*/  @P4 RET.REL.NODEC R8 `(_ZN5flash24flash_fwd_splitkv_kernelI23Flash_fwd_kernel_traitsILi32ELi64ELi128ELi4ELb0ELb0EN7cutlass6half_tE19Flash_kernel_traitsILi32ELi64ELi128ELi4ES3_EELb0ELb0ELb1ELb0ELb0ELb0ELb1ELb0EEEvNS_16Flash_fwd_paramsE) ;  /* 0xffffff6008604950 */ /* 0x00cfea0003c3ffff */
[----:B------:R-:W-:Y:S01]  /*9e80*/  MOV R147, 0x0 ;  /* 0x0000000000937802 */ /* 0x000fe20000000f00 */
[----:B------:R1:W-:Y:S03]  /*9e90*/  ST.E.128 desc[UR4][R2.64+0x1800], R4 ;  /* 0x0018000402007985 */ /* 0x0003e6000c101d04 */
[----:B-1----:R-:W-:Y:S05]  /*9ea0*/  RET.REL.NODEC R146 `(_ZN5flash24flash_fwd_splitkv_kernelI23Flash_fwd_kernel_traitsILi32ELi64ELi128ELi4ELb0ELb0EN7cutlass6half_tE19Flash_kernel_traitsILi32ELi64ELi128ELi4ES3_EELb0ELb0ELb1ELb0ELb0ELb0ELb1ELb0EEEvNS_16Flash_fwd_paramsE) ;  /* 0xffffff6092547950 */ /* 0x002fea0003c3ffff */
.L_x_8429:
[----:B------:R-:W-:Y:S01]  /*9eb0*/  MOV R4, 0x1f ;  /* 0x0000001f00047802 */ /* 0x000fe20000000f00 */
[----:B------:R-:W-:Y:S01]  /*9ec0*/  IMAD.MOV.U32 R5, RZ, RZ, 0x2 ;  /* 0x00000002ff057424 */ /* 0x000fe200078e00ff */
[----:B------:R-:W-:Y:S01]  /*9ed0*/  MOV R7, R162 ;  /* 0x000000a200077202 */ /* 0x000fe20000000f00 */
[----:B------:R-:W-:-:S07]  /*9ee0*/  IMAD.MOV.U32 R6, RZ, RZ, -0x1 ;  /* 0xffffffffff067424 */ /* 0x000fce00078e00ff */
[----:B-1---5:R-:W-:Y:S05]  /*9ef0*/  WARPSYNC.COLLECTIVE R6, `(.L_x_8432) ;  /* 0x0000000006087348 */ /* 0x022fea0003c00000 */
[----:B------:R2:W3:Y:S02]  /*9f00*/  SHFL.BFLY P0, R4, R7, R5, R4 ;  /* 0x0c00000507047389 */ /* 0x0004e40000000004 */
[----:B-123-5:R-:W-:Y:S05]  /*9f10*/  ENDCOLLECTIVE ;  /* 0x000000000000791b */ /* 0x02efea0003800000 */
.L_x_8432:
        /* <DEDUP_REMOVED lines=8> */
.L_x_8433:
[----:B------:R-:W-:Y:S01]  /*9fa0*/  MOV R8, R4 ;  /* 0x0000000400087202 */ /* 0x000fe20000000f00 */
[----:B------:R-:W-:Y:S01]  /*9fb0*/  IMAD.MOV.U32 R7, RZ, RZ, R163 ;  /* 0x000000ffff077224 */ /* 0x000fe200078e00a3 */
[----:B------:R-:W-:Y:S02]  /*9fc0*/  MOV R4, 0x1f ;  /* 0x0000001f00047802 */ /* 0x000fe40000000f00 */
[----:B------:R-:W-:-:S07]  /*9fd0*/  MOV R5, 0x2 ;  /* 0x0000000200057802 */ /* 0x000fce0000000f00 */
[----:B------:R-:W-:Y:S05]  /*9fe0*/  WARPSYNC.COLLECTIVE R6, `(.L_x_8434) ;  /* 0x0000000006087348 */ /* 0x000fea0003c00000 */
[----:B------:R1:W2:Y:S02]  /*9ff0*/  SHFL.BFLY P0, R4, R7, R5, R4 ;  /* 0x0c00000507047389 */ /* 0x0002a40000000004 */
[----:B-12---:R-:W-:Y:S05]  /*a000*/  ENDCOLLECTIVE ;  /* 0x000000000000791b */ /* 0x006fea0003800000 */
.L_x_8434:
[----:B------:R-:W-:Y:S01]  /*a010*/  FADD.FTZ R163, R4, R163 ;  /* 0x000000a304a37221 */ /* 0x000fe20000010000 */
[----:B------:R-:W-:Y:S02]  /*a020*/  MOV R4, 0x1f ;  /* 0x0000001f00047802 */ /* 0x000fe40000000f00 */
[----:B------:R-:W-:Y:S01]  /*a030*/  MOV R5, 0x1 ;  /* 0x0000000100057802 */ /* 0x000fe20000000f00 */
[----:B------:R-:W-:-:S07]  /*a040*/  IMAD.MOV.U32 R7, RZ, RZ, R163 ;  /* 0x000000ffff077224 */ /* 0x000fce00078e00a3 */
[----:B------:R-:W-:Y:S05]  /*a050*/  WARPSYNC.COLLECTIVE R6, `(.L_x_8435) ;  /* 0x0000000006087348 */ /* 0x000fea0003c00000 */
[----:B------:R1:W2:Y:S02]  /*a060*/  SHFL.BFLY P0, R4, R7, R5, R4 ;  /* 0x0c00000507047389 */ /* 0x0002a40000000004 */
[----:B-12---:R-:W-:Y:S05]  /*a070*/  ENDCOLLECTIVE ;  /* 0x000000000000791b */ /* 0x006fea0003800000 */
.L_x_8435:
[----:B------:R-:W-:Y:S01]  /*a080*/  FADD.FTZ R5, R162, R8 ;  /* 0x00000008a2057221 */ /* 0x000fe20000010000 */
[----:B------:R-:W-:Y:S06]  /*a090*/  BRA `(.L_x_8436) ;  /* 0xfffffff400c47947 */ /* 0x000fec000383ffff */
.L_x_8437:
        /* <DEDUP_REMOVED lines=14> */
.L_x_10318:


//--------------------- .text._ZN5flash24flash_fwd_splitkv_kernelI23Flash_fwd_kernel_traitsILi32ELi64ELi128ELi4ELb0ELb0EN7cutlass6half_tE19Flash_kernel_traitsILi32ELi64ELi128ELi4ES3_EELb0ELb0ELb1ELb0ELb0ELb1ELb1ELb0EEEvNS_16Flash_fwd_paramsE --------------------------
	.section	.text._ZN5flash24flash_fwd_splitkv_kernelI23Flash_fwd_kernel_traitsILi32ELi64ELi128ELi4ELb0ELb0EN7cutlass6half_tE19Flash_kernel_traitsILi32ELi64ELi128ELi4ES3_EELb0ELb0ELb1ELb0ELb0ELb1ELb1ELb0EEEvNS_16Flash_fwd_paramsE,"ax",@progbits
	.align	128
        .global         _ZN5flash24flash_fwd_splitkv_kernelI23Flash_fwd_kernel_traitsILi32ELi64ELi128ELi4ELb0ELb0EN7cutlass6half_tE19Flash_kernel_traitsILi32ELi64ELi128ELi4ES3_EELb0ELb0ELb1ELb0ELb0ELb1ELb1ELb0EEEvNS_16Flash_fwd_paramsE
        .type           _ZN5flash24flash_fwd_splitkv_kernelI23Flash_fwd_kernel_traitsILi32ELi64ELi128ELi4ELb0ELb0EN7cutlass6half_tE19Flash_kernel_traitsILi32ELi64ELi128ELi4ES3_EELb0ELb0ELb1ELb0ELb0ELb1ELb1ELb0EEEvNS_16Flash_fwd_paramsE,@function
        .size           _ZN5flash24flash_fwd_splitkv_kernelI23Flash_fwd_kernel_traitsILi32ELi64ELi128ELi4ELb0ELb0EN7cutlass6half_tE19Flash_kernel_traitsILi32ELi64ELi128ELi4ES3_EELb0ELb0ELb1ELb0ELb0ELb1ELb1ELb0EEEvNS_16Flash_fwd_paramsE,(.L_x_10319 - _ZN5flash24flash_fwd_splitkv_kernelI23Flash_fwd_kernel_traitsILi32ELi64ELi128ELi4ELb0ELb0EN7cutlass6half_tE19Flash_kernel_traitsILi32ELi64ELi128ELi4ES3_EELb0ELb0ELb1ELb0ELb0ELb1ELb1ELb0EEEvNS_16Flash_fwd_paramsE)
        .other          _ZN5flash24flash_fwd_splitkv_kernelI23Flash_fwd_kernel_traitsILi32ELi64ELi128ELi4ELb0ELb0EN7cutlass6half_tE19Flash_kernel_traitsILi32ELi64ELi128ELi4ES3_EELb0ELb0ELb1ELb0ELb0ELb1ELb1ELb0EEEvNS_16Flash_fwd_paramsE,@"STO_CUDA_ENTRY STV_DEFAULT"
_ZN5flash24flash_fwd_splitkv_kernelI23Flash_fwd_kernel_traitsILi32ELi64ELi128ELi4ELb0ELb0EN7cutlass6half_tE19Flash_kernel_traitsILi32ELi64ELi128ELi4ES3_EELb0ELb0ELb1ELb0ELb0ELb1ELb1ELb0EEEvNS_16Flash_fwd_paramsE:
.text._ZN5flash24flash_fwd_splitkv_kernelI23Flash_fwd_kernel_traitsILi32ELi64ELi128ELi4ELb0ELb0EN7cutlass6half_tE19Flash_kernel_traitsILi32ELi64ELi128ELi4ES3_EELb0ELb0ELb1ELb0ELb0ELb1ELb1ELb0EEEvNS_16Flash_fwd_paramsE:
        /* <DEDUP_REMOVED lines=29> */
[----:B-1----:R-:W-:Y:S05]  /*01d0*/  CALL.REL.NOINC `($_ZN5flash24flash_fwd_splitkv_kernelI23Flash_fwd_kernel_traitsILi32ELi64ELi128ELi4ELb0ELb0EN7cutlass6half_tE19Flash_kernel_traitsILi32ELi64ELi128ELi4ES3_EELb0ELb0ELb1ELb0ELb0ELb1ELb1ELb0EEEvNS_16Flash_fwd_paramsE$_ZN5flash30compute_attn_1rowblock_splitkvI23Flash_fwd_kernel_traitsILi32ELi64ELi128ELi4ELb0ELb0EN7cutlass6half_tE19Flash_kernel_traitsILi32ELi64ELi128ELi4ES3_EELb0ELb0ELb1ELb0ELb0ELb1ELb1ELb0ENS_16Flash_fwd_paramsEEEvRKT8_iiiii) ;  /* 0x0000000000087944 */ /* 0x002fea0003c00000 */
[----:B------:R-:W-:Y:S05]  /*01e0*/  BSYNC.RECONVERGENT B2 ;  /* 0x0000000000027941 */ /* 0x000fea0003800200 */
.L_x_8438:
[----:B------:R-:W-:Y:S05]  /*01f0*/  EXIT ;  /* 0x000000000000794d */ /* 0x000fea0003800000 */
        .type           $_ZN5flash24flash_fwd_splitkv_kernelI23Flash_fwd_kernel_traitsILi32ELi64ELi128ELi4ELb0ELb0EN7cutlass6half_tE19Flash_kernel_traitsILi32ELi64ELi128ELi4ES3_EELb0ELb0ELb1ELb0ELb0ELb1ELb1ELb0EEEvNS_16Flash_fwd_paramsE$_ZN5flash30compute_attn_1rowblock_splitkvI23Flash_fwd_kernel_traitsILi32ELi64ELi128ELi4ELb0ELb0EN7cutlass6half_tE19Flash_kernel_traitsILi32ELi64ELi128ELi4ES3_EELb0ELb0ELb1ELb0ELb0ELb1ELb1ELb0ENS_16Flash_fwd_paramsEEEvRKT8_iiiii,@function
        .size           $_ZN5flash24flash_fwd_splitkv_kernelI23Flash_fwd_kernel_traitsILi32ELi64ELi128ELi4ELb0ELb0EN7cutlass6half_tE19Flash_kernel_traitsILi32ELi64ELi128ELi4ES3_EELb0ELb0ELb1ELb0ELb0ELb1ELb1ELb0EEEvNS_16Flash_fwd_paramsE$_ZN5flash30compute_attn_1rowblock_splitkvI23Flash_fwd_kernel_traitsILi32ELi64ELi128ELi4ELb0ELb0EN7cutlass6half_tE19Flash_kernel_traitsILi32ELi64ELi128ELi4ES3_EELb0ELb0ELb1ELb0ELb0ELb1ELb1ELb0ENS_16Flash_fwd_paramsEEEvRKT8_iiiii,(.L_x_10319 - $_ZN5flash24flash_fwd_splitkv_kernelI23Flash_fwd_kernel_traitsILi32ELi64ELi128ELi4ELb0ELb0EN7cutlass6half_tE19Flash_kernel_traitsILi32ELi64ELi128ELi4ES3_EELb0ELb0ELb1ELb0ELb0ELb1ELb1ELb0EEEvNS_16Flash_fwd_paramsE$_ZN5flash30compute_attn_1rowblock_splitkvI23Flash_fwd_kernel_traitsILi32ELi64ELi128ELi4ELb0ELb0EN7cutlass6half_tE19Flash_kernel_traitsILi32ELi64ELi128ELi4ES3_EELb0ELb0ELb1ELb0ELb0ELb1ELb1ELb0ENS_16Flash_fwd_paramsEEEvRKT8_iiiii)
$_ZN5flash24flash_fwd_splitkv_kernelI23Flash_fwd_kernel_traitsILi32ELi64ELi128ELi4ELb0ELb0EN7cutlass6half_tE19Flash_kernel_traitsILi32ELi64ELi128ELi4ES3_EELb0ELb0ELb1ELb0ELb0ELb1ELb1ELb0EEEvNS_16Flash_fwd_paramsE$_ZN5flash30compute_attn_1rowblock_splitkvI23Flash_fwd_kernel_traitsILi32ELi64ELi128ELi4ELb0ELb0EN7cutlass6half_tE19Flash_kernel_traitsILi32ELi64ELi128ELi4ES3_EELb0ELb0ELb1ELb0ELb0ELb1ELb1ELb0ENS_16Flash_fwd_paramsEEEvRKT8_iiiii:
        /* <DEDUP_REMOVED lines=38> */
.L_x_8440:
[----:B------:R-:W-:Y:S05]  /*0460*/  BSYNC.RECONVERGENT B0 ;  /* 0x0000000000007941 */ /* 0x000fea0003800200 */
.L_x_8439:
[----:B------:R-:W-:Y:S04]  /*0470*/  BSSY.RECONVERGENT B0, `(.L_x_8441) ;  /* 0x0000007000007945 */ /* 0x000fe80003800200 */
[----:B------:R-:W-:Y:S05]  /*0480*/  @!P3 BRA `(.L_x_8442) ;  /* 0x000000000014b947 */ /* 0x000fea0003800000 */
[----:B------:R-:W2:Y:S02]  /*0490*/  LD.E.U8 R6, desc[UR4][R2.64+0x1b2] ;  /* 0x0001b20402067980 */ /* 0x000ea4000c101100 */
[----:B--2---:R-:W-:-:S13]  /*04a0*/  ISETP.NE.AND P1, PT, R6, RZ, PT ;  /* 0x000000ff0600720c */ /* 0x004fda0003f25270 */
[----:B-----5:R-:W2:Y:S02]  /*04b0*/  @P1 LD.E R24, desc[UR4][R16.64+0x4] ;  /* 0x0000040410181980 */ /* 0x020ea4000c101900 */
[----:B--2---:R-:W-:-:S06]  /*04c0*/  @P1 IADD3 R24, PT, PT, R24, -R15, RZ ;  /* 0x8000000f18181210 */ /* 0x004fcc0007ffe0ff */
[----:B------:R2:W5:Y:S02]  /*04d0*/  @!P1 LD.E R24, desc[UR4][R16.64] ;  /* 0x0000000410189980 */ /* 0x000564000c101900 */
.L_x_8442:
[----:B------:R-:W-:Y:S05]  /*04e0*/  BSYNC.RECONVERGENT B0 ;  /* 0x0000000000007941 */ /* 0x000fea0003800200 */
.L_x_8441:
        /* <DEDUP_REMOVED lines=8> */
.L_x_8444:
[----:B------:R-:W3:Y:S01]  /*0570*/  LD.E.64 R8, desc[UR4][R2.64+0x108] ;  /* 0x0001080402087980 */ /* 0x000ee2000c101b00 */
[----:B------:R-:W-:Y:S01]  /*0580*/  BSSY.RECONVERGENT B0, `(.L_x_8446) ;  /* 0x0000006000007945 */ /* 0x000fe20003800200 */
[----:B------:R-:W-:Y:S01]  /*0590*/  IMAD.MOV.U32 R5, RZ, RZ, RZ ;  /* 0x000000ffff057224 */ /* 0x000fe200078e00ff */
[----:B---3--:R-:W-:-:S04]  /*05a0*/  ISETP.NE.U32.AND P0, PT, R8, RZ, PT ;  /* 0x000000ff0800720c */ /* 0x008fc80003f05070 */
[----:B------:R-:W-:-:S13]  /*05b0*/  ISETP.NE.AND.EX P0, PT, R9, RZ, PT, P0 ;  /* 0x000000ff0900720c */ /* 0x000fda0003f05300 */
[----:B------:R-:W-:Y:S05]  /*05c0*/  @!P0 BRA `(.L_x_8447) ;  /* 0x0000000000048947 */ /* 0x000fea0003800000 */
[----:B------:R3:W5:Y:S02]  /*05d0*/  LD.E R5, desc[UR4][R2.64+0xbc] ;  /* 0x0000bc0402057980 */ /* 0x000764000c101900 */
.L_x_8447:
[----:B------:R-:W-:Y:S05]  /*05e0*/  BSYNC.RECONVERGENT B0 ;  /* 0x0000000000007941 */ /* 0x000fea0003800200 */
.L_x_8446:
[----:B-----5:R-:W-:Y:S02]  /*05f0*/  IADD3 R24, PT, PT, R5, R24, -R13 ;  /* 0x0000001805187210 */ /* 0x020fe40007ffe80d */
.L_x_8445:
[----:B------:R-:W-:Y:S05]  /*0600*/  BSYNC.RECONVERGENT B1 ;  /* 0x0000000000017941 */ /* 0x000fea0003800200 */
.L_x_8443:
[----:B------:R-:W-:Y:S01]  /*0610*/  IMAD.SHL.U32 R110, R117, 0x40, RZ ;  /* 0x00000040756e7824 */ /* 0x000fe200078e00ff */
[----:B------:R-:W-:Y:S01]  /*0620*/  MOV R8, R116 ;  /* 0x0000007400087202 */ /* 0x000fe20000000f00 */
[----:B------:R-:W-:-:S03]  /*0630*/  IMAD.MOV.U32 R9, RZ, RZ, 0x0 ;  /* 0x00000000ff097424 */ /* 0x000fc600078e00ff */
[----:B------:R-:W-:-:S13]  /*0640*/  ISETP.GT.AND P0, PT, R25, R110, PT ;  /* 0x0000006e1900720c */ /* 0x000fda0003f04270 */
[----:B-123--:R-:W-:Y:S05]  /*0650*/  @!P0 RET.REL.NODEC R8 `(_ZN5flash24flash_fwd_splitkv_kernelI23Flash_fwd_kernel_traitsILi32ELi64ELi128ELi4ELb0ELb0EN7cutlass6half_tE19Flash_kernel_traitsILi32ELi64ELi128ELi4ES3_EELb0ELb0ELb1ELb0ELb0ELb1ELb1ELb0EEEvNS_16Flash_fwd_paramsE) ;  /* 0xfffffff808688950 */ /* 0x00efea0003c3ffff */
        /* <DEDUP_REMOVED lines=87> */
[----:B---3--:R-:W-:Y:S05]  /*0bd0*/  @P4 RET.REL.NODEC R2 `(_ZN5flash24flash_fwd_splitkv_kernelI23Flash_fwd_kernel_traitsILi32ELi64ELi128ELi4ELb0ELb0EN7cutlass6half_tE19Flash_kernel_traitsILi32ELi64ELi128ELi4ES3_EELb0ELb0ELb1ELb0ELb0ELb1ELb1ELb0EEEvNS_16Flash_fwd_paramsE) ;  /* 0xfffffff402084950 */ /* 0x008fea0003c3ffff */
[----:B------:R-:W-:Y:S02]  /*0be0*/  MOV R0, 0xff800000 ;  /* 0xff80000000007802 */ /* 0x000fe40000000f00 */
[----:B------:R-:W-:-:S03]  /*0bf0*/  MOV R117, 0x0 ;  /* 0x0000000000757802 */ /* 0x000fc60000000f00 */
[----:B------:R1:W-:Y:S02]  /*0c00*/  ST.E desc[UR4][R6.64+0xc0], R0 ;  /* 0x0000c00006007985 */ /* 0x0003e4000c101904 */
[----:B-1----:R-:W-:Y:S05]  /*0c10*/  RET.REL.NODEC R116 `(_ZN5flash24flash_fwd_splitkv_kernelI23Flash_fwd_kernel_traitsILi32ELi64ELi128ELi4ELb0ELb0EN7cutlass6half_tE19Flash_kernel_traitsILi32ELi64ELi128ELi4ES3_EELb0ELb0ELb1ELb0ELb0ELb1ELb1ELb0EEEvNS_16Flash_fwd_paramsE) ;  /* 0xfffffff074f87950 */ /* 0x002fea0003c3ffff */
.L_x_8448:
        /* <DEDUP_REMOVED lines=105> */
.L_x_8450:
        /* <DEDUP_REMOVED lines=79> */
.L_x_8451:
[----:B------:R-:W-:Y:S05]  /*17a0*/  BSYNC.RECONVERGENT B0 ;  /* 0x0000000000007941 */ /* 0x000fea0003800200 */
.L_x_8449:
        /* <DEDUP_REMOVED lines=60> */
[----:B------:R-:W-:Y:S01]  /*1b70*/  IMAD.IADD R110, R25, 0x1, -R110 ;  /* 0x00000001196e7824 */ /* 0x000fe200078e0a6e */
[----:B------:R-:W-:Y:S01]  /*1b80*/  UMOV UR7, 0x400 ;  /* 0x0000040000077882 */ /* 0x000fe20000000000 */
[----:B------:R-:W-:Y:S02]  /*1b90*/  IMAD R12, R107, R26, RZ ;  /* 0x0000001a6b0c7224 */ /* 0x000fe400078e02ff */
[----:B------:R-:W-:Y:S01]  /*1ba0*/  IMAD.WIDE.U32 R112, R26, R106, R112 ;  /* 0x0000006a1a707225 */ /* 0x000fe200078e0070 */
[----:B-1----:R-:W-:Y:S01]  /*1bb0*/  ULEA UR6, UR6, UR7, 0x18 ;  /* 0x0000000706067291 */ /* 0x002fe2000f8ec0ff */
[----:B------:R-:W-:-:S02]  /*1bc0*/  LOP3.LUT R127, R127, R126, RZ, 0x3c, !PT ;  /* 0x0000007e7f7f7212 */ /* 0x000fc400078e3cff */
[----:B------:R-:W-:Y:S01]  /*1bd0*/  IMAD.IADD R12, R113, 0x1, R12 ;  /* 0x00000001710c7824 */ /* 0x000fe200078e020c */
[----:B------:R-:W-:Y:S01]  /*1be0*/  MOV R27, RZ ;  /* 0x000000ff001b7202 */ /* 0x000fe20000000f00 */
[----:B------:R-:W-:Y:S01]  /*1bf0*/  BSSY.RECONVERGENT B0, `(.L_x_8452) ;  /* 0x000002e000007945 */ /* 0x000fe20003800200 */
[----:B------:R-:W-:Y:S01]  /*1c00*/  LOP3.LUT R126, R127, R126, RZ, 0x3c, !PT ;  /* 0x0000007e7f7e7212 */ /* 0x000fe200078e3cff */
[----:B------:R-:W-:-:S03]  /*1c10*/  IMAD.U32 R102, RZ, RZ, UR6 ;  /* 0x00000006ff667e24 */ /* 0x000fc6000f8e00ff */
[----:B------:R-:W-:Y:S01]  /*1c20*/  LOP3.LUT R127, R127, R126, RZ, 0x3c, !PT ;  /* 0x0000007e7f7f7212 */ /* 0x000fe200078e3cff */
        /* <DEDUP_REMOVED lines=10> */
[----:B------:R-:W-:-:S04]  /*1cd0*/  IADD3 R14, P1, PT, R22, R7, RZ ;  /* 0x00000007160e7210 */ /* 0x000fc80007f3e0ff */
[----:B------:R-:W-:Y:S02]  /*1ce0*/  IADD3.X R15, PT, PT, RZ, R10, RZ, P1, !PT ;  /* 0x0000000aff0f7210 */ /* 0x000fe40000ffe4ff */
[----:B------:R-:W-:Y:S01]  /*1cf0*/  ISETP.GE.AND P1, PT, R26, R110, PT ;  /* 0x0000006e1a00720c */ /* 0x000fe20003f26270 */
[----:B------:R-:W-:Y:S01]  /*1d00*/  IMAD R0, R17, R121, RZ ;  /* 0x0000007911007224 */ /* 0x000fe200078e02ff */
[----:B------:R-:W-:Y:S02]  /*1d10*/  SHF.R.S32.HI R7, RZ, 0x1f, R121 ;  /* 0x0000001fff077819 */ /* 0x000fe40000011479 */
        /* <DEDUP_REMOVED lines=26> */
.L_x_8454:
[----:B------:R2:W-:Y:S02]  /*1ec0*/  STS.128 [R21], RZ ;  /* 0x000000ff15007388 */ /* 0x0005e40000000c00 */
.L_x_8453:
[----:B------:R-:W-:Y:S05]  /*1ed0*/  BSYNC.RECONVERGENT B0 ;  /* 0x0000000000007941 */ /* 0x000fea0003800200 */
.L_x_8452:
        /* <DEDUP_REMOVED lines=24> */
.L_x_8456:
[----:B------:R-:W-:Y:S05]  /*2060*/  BSYNC.RECONVERGENT B0 ;  /* 0x0000000000007941 */ /* 0x000fea0003800200 */
.L_x_8455:
[----:B------:R-:W-:Y:S01]  /*2070*/  BSSY.RECONVERGENT B0, `(.L_x_8457) ;  /* 0x000000e000007945 */ /* 0x000fe20003800200 */
[C---:B------:R-:W-:Y:S02]  /*2080*/  SHF.L.U64.HI R10, R106.reuse, 0x5, R107 ;  /* 0x000000056a0a7819 */ /* 0x040fe4000001026b */
[----:B------:R-:W-:Y:S01]  /*2090*/  SHF.L.U32 R0, R106, 0x5, RZ ;  /* 0x000000056a007819 */ /* 0x000fe200000006ff */
        /* <DEDUP_REMOVED lines=10> */
.L_x_8459:
[----:B------:R1:W-:Y:S02]  /*2140*/  STS.128 [R21+0x1000], RZ ;  /* 0x001000ff15007388 */ /* 0x0003e40000000c00 */
.L_x_8458:
[----:B------:R-:W-:Y:S05]  /*2150*/  BSYNC.RECONVERGENT B0 ;  /* 0x0000000000007941 */ /* 0x000fea0003800200 */
.L_x_8457:
        /* <DEDUP_REMOVED lines=16> */
.L_x_8461:
[----:B------:R-:W-:Y:S05]  /*2260*/  BSYNC.RECONVERGENT B0 ;  /* 0x0000000000007941 */ /* 0x000fea0003800200 */
.L_x_8460:
        /* <DEDUP_REMOVED lines=11> */
.L_x_8463:
[----:B------:R-:W-:Y:S05]  /*2320*/  BSYNC.RECONVERGENT B0 ;  /* 0x0000000000007941 */ /* 0x000fea0003800200 */
.L_x_8462:
        /* <DEDUP_REMOVED lines=11> */
.L_x_8465:
[----:B------:R-:W-:Y:S05]  /*23e0*/  BSYNC.RECONVERGENT B0 ;  /* 0x0000000000007941 */ /* 0x000fea0003800200 */
.L_x_8464:
[----:B------:R-:W2:Y:S04]  /*23f0*/  LD.E.64 R14, desc[UR4][R2.64+0x1c0] ;  /* 0x0001c004020e7980 */ /* 0x000ea8000c101b00 */
[----:B-1----:R-:W3:Y:S01]  /*2400*/  LD.E.64 R10, desc[UR4][R2.64+0x1b8] ;  /* 0x0001b804020a7980 */ /* 0x002ee2000c101b00 */
        /* <DEDUP_REMOVED lines=27> */
.L_x_8468:
[----:B------:R3:W-:Y:S01]  /*25c0*/  STS.128 [R21+0x3000], RZ ;  /* 0x003000ff15007388 */ /* 0x0007e20000000c00 */
[----:B------:R-:W-:Y:S05]  /*25d0*/  BRA `(.L_x_8469) ;  /* 0x0000000000047947 */ /* 0x000fea0003800000 */
.L_x_8467:
[----:B------:R2:W-:Y:S02]  /*25e0*/  STS.128 [R21+0x3000], RZ ;  /* 0x003000ff15007388 */ /* 0x0005e40000000c00 */
.L_x_8469:
[----:B------:R-:W-:Y:S05]  /*25f0*/  BSYNC.RECONVERGENT B0 ;  /* 0x0000000000007941 */ /* 0x000fea0003800200 */
.L_x_8466:
[-C--:B------:R-:W-:Y:S01]  /*2600*/  ISETP.GE.AND P3, PT, R9, R8.reuse, PT ;  /* 0x000000080900720c */ /* 0x080fe20003f66270 */
[----:B------:R-:W-:Y:S01]  /*2610*/  BSSY.RECONVERGENT B0, `(.L_x_8470) ;  /* 0x000000e000007945 */ /* 0x000fe20003800200 */
[-C--:B------:R-:W-:Y:S02]  /*2620*/  ISETP.GE.AND P1, PT, R4, R8.reuse, PT ;  /* 0x000000080400720c */ /* 0x080fe40003f26270 */
[C---:B------:R-:W-:Y:S02]  /*2630*/  LEA R4, P0, R6.reuse, R115, 0x1 ;  /* 0x0000007306047211 */ /* 0x040fe400078008ff */
        /* <DEDUP_REMOVED lines=11> */
.L_x_8471:
[----:B------:R-:W-:Y:S05]  /*26f0*/  BSYNC.RECONVERGENT B0 ;  /* 0x0000000000007941 */ /* 0x000fea0003800200 */
.L_x_8470:
        /* <DEDUP_REMOVED lines=12> */
.L_x_8473:
[----:B------:R-:W-:Y:S05]  /*27c0*/  BSYNC.RECONVERGENT B0 ;  /* 0x0000000000007941 */ /* 0x000fea0003800200 */
.L_x_8472:
        /* <DEDUP_REMOVED lines=12> */
.L_x_8475:
[----:B------:R-:W-:Y:S05]  /*2890*/  BSYNC.RECONVERGENT B0 ;  /* 0x0000000000007941 */ /* 0x000fea0003800200 */
.L_x_8474:
        /* <DEDUP_REMOVED lines=8> */
[----:B-1----:R-:W-:-:S02]  /*2920*/  LOP3.LUT R7, R101, 0x3e00, RZ, 0xc0, !PT ;  /* 0x00003e0065077812 */ /* 0x002fc400078ec0ff */
        /* <DEDUP_REMOVED lines=10> */
[----:B------:R-:W-:Y:S02]  /*29d0*/  LOP3.LUT R100, R7, R49, RZ, 0xfc, !PT ;  /* 0x0000003107647212 */ /* 0x000fe400078efcff */
[----:B------:R-:W-:-:S02]  /*29e0*/  LEA R56, R4, R102, 0x1 ;  /* 0x0000006604387211 */ /* 0x000fc400078e08ff */
[----:B------:R-:W-:Y:S02]  /*29f0*/  LEA R100, R100, R102, 0x1 ;  /* 0x0000006664647211 */ /* 0x000fe400078e08ff */
[----:B------:R-:W-:Y:S01]  /*2a00*/  LOP3.LUT P0, RZ, R87, 0x4, RZ, 0xc0, !PT ;  /* 0x0000000457ff7812 */ /* 0x000fe2000780c0ff */
[----:B------:R-:W-:Y:S01]  /*2a10*/  LDSM.16.M88.4 R36, [R56+0x1000] ;  /* 0x001000003824783b */ /* 0x000fe20000000200 */
[----:B------:R-:W-:Y:S02]  /*2a20*/  MOV R50, 0x20 ;  /* 0x0000002000327802 */ /* 0x000fe40000000f00 */
[----:B------:R-:W-:Y:S01]  /*2a30*/  P2R R4, PR, RZ, 0x1 ;  /* 0x00000001ff047803 */ /* 0x000fe20000000000 */
[----:B------:R-:W4:Y:S01]  /*2a40*/  LDSM.16.M88.4 R32, [R100] ;  /* 0x000000006420783b */ /* 0x000f220000000200 */
[----:B------:R-:W-:-:S03]  /*2a50*/  SEL R50, R50, 0xffffffe0, !P0 ;  /* 0xffffffe032327807 */ /* 0x000fc60004000000 */
[----:B------:R-:W1:Y:S01]  /*2a60*/  LDSM.16.M88.4 R28, [R56+0x1400] ;  /* 0x00140000381c783b */ /* 0x000e620000000200 */
[-C--:B------:R-:W-:Y:S02]  /*2a70*/  IADD3 R16, PT, PT, R100, R50.reuse, RZ ;  /* 0x0000003264107210 */ /* 0x080fe40007ffe0ff */
[----:B------:R-:W-:-:S04]  /*2a80*/  IADD3 R50, PT, PT, R56, R50, RZ ;  /* 0x0000003238327210 */ /* 0x000fc80007ffe0ff */
[----:B------:R-:W-:Y:S04]  /*2a90*/  LDSM.16.M88.4 R16, [R16] ;  /* 0x000000001010783b */ /* 0x000fe80000000200 */
[----:B------:R-:W2:Y:S04]  /*2aa0*/  LDSM.16.M88.4 R4, [R50+0x1000] ;  /* 0x001000003204783b */ /* 0x000ea80000000200 */
[----:B------:R-:W3:Y:S01]  /*2ab0*/  LDSM.16.M88.4 R40, [R50+0x1400] ;  /* 0x001400003228783b */ /* 0x000ee20000000200 */
[C---:B----4-:R-:W-:Y:S08]  /*2ac0*/  HMMA.16816.F32 R8, R32.reuse, R36, RZ ;  /* 0x000000242008723c */ /* 0x050ff000000018ff */
[C---:B------:R-:W-:Y:S08]  /*2ad0*/  HMMA.16816.F32 R36, R32.reuse, R38, RZ ;  /* 0x000000262024723c */ /* 0x040ff000000018ff */
[----:B-1----:R-:W-:Y:S08]  /*2ae0*/  HMMA.16816.F32 R12, R32, R28, RZ ;  /* 0x0000001c200c723c */ /* 0x002ff000000018ff */
[C---:B--2---:R-:W-:Y:S08]  /*2af0*/  HMMA.16816.F32 R8, R16.reuse, R4, R8 ;  /* 0x000000041008723c */ /* 0x044ff00000001808 */
[C---:B------:R-:W-:Y:S01]  /*2b00*/  HMMA.16816.F32 R36, R16.reuse, R6, R36 ;  /* 0x000000061024723c */ /* 0x040fe20000001824 */
[----:B------:R-:W1:Y:S07]  /*2b10*/  LDSM.16.M88.4 R4, [R56+0x1800] ;  /* 0x001800003804783b */ /* 0x000e6e0000000200 */
[----:B---3--:R-:W-:Y:S03]  /*2b20*/  HMMA.16816.F32 R12, R16, R40, R12 ;  /* 0x00000028100c723c */ /* 0x008fe6000000180c */
        /* <DEDUP_REMOVED lines=121> */
[----:B------:R-:W-:-:S06]  /*32c0*/  FMUL.FTZ R5, R14, R20 ;  /* 0x000000140e057220 */ /* 0x000fcc0000410000 */
[----:B------:R-:W2:Y:S01]  /*32d0*/  MUFU.TANH R96, R12 ;  /* 0x0000000c00607308 */ /* 0x000ea20000002400 */
[----:B------:R-:W-:Y:S07]  /*32e0*/  HMMA.16816.F32 R40, R16, R6, R40 ;  /* 0x000000061028723c */ /* 0x000fee0000001828 */
[----:B-----5:R5:W1:Y:S04]  /*32f0*/  MUFU.TANH R56, R39 ;  /* 0x0000002700387308 */ /* 0x020a680000002400 */
[-C--:B------:R-:W-:Y:S01]  /*3300*/  FMUL.FTZ R8, R8, R20.reuse ;  /* 0x0000001408087220 */ /* 0x080fe20000410000 */
[-C--:B------:R-:W-:Y:S01]  /*3310*/  FMUL.FTZ R9, R9, R20.reuse ;  /* 0x0000001409097220 */ /* 0x080fe20000410000 */
[-C--:B------:R-:W-:Y:S01]  /*3320*/  FMUL.FTZ R10, R10, R20.reuse ;  /* 0x000000140a0a7220 */ /* 0x080fe20000410000 */
[-C--:B------:R-:W-:Y:S01]  /*3330*/  FMUL.FTZ R4, R11, R20.reuse ;  /* 0x000000140b047220 */ /* 0x080fe20000410000 */
[----:B------:R-:W1:Y:S04]  /*3340*/  MUFU.TANH R97, R13 ;  /* 0x0000000d00617308 */ /* 0x000e680000002400 */
[-C--:B------:R-:W-:Y:S01]  /*3350*/  FMUL.FTZ R6, R42, R20.reuse ;  /* 0x000000142a067220 */ /* 0x080fe20000410000 */
[----:B------:R-:W-:-:S03]  /*3360*/  FMUL.FTZ R7, R43, R20 ;  /* 0x000000142b077220 */ /* 0x000fc60000410000 */
[----:B------:R4:W1:Y:S01]  /*3370*/  MUFU.TANH R98, R8 ;  /* 0x0000000800627308 */ /* 0x0008620000002400 */
[----:B-----5:R5:W2:Y:S01]  /*3380*/  LDSM.16.M88.4 R36, [R50+0x2c00] ;  /* 0x002c00003224783b */ /* 0x020aa20000000200 */
[----:B------:R-:W-:-:S06]  /*3390*/  DEPBAR.LE SB0, 0x0 ;  /* 0x000080000000791a */ /* 0x000fcc0000000000 */
[----:B------:R-:W1:Y:S08]  /*33a0*/  MUFU.TANH R5, R5 ;  /* 0x0000000500057308 */ /* 0x000e700000002400 */
[----:B------:R-:W1:Y:S01]  /*33b0*/  MUFU.TANH R99, R9 ;  /* 0x0000000900637308 */ /* 0x000e620000002400 */
[----:B----4-:R-:W-:Y:S01]  /*33c0*/  IADD3 R8, PT, PT, R23, -0x1, RZ ;  /* 0xffffffff17087810 */ /* 0x010fe20007ffe0ff */
[----:B------:R-:W-:Y:S03]  /*33d0*/  BAR.SYNC.DEFER_BLOCKING 0x0 ;  /* 0x0000000000007b1d */ /* 0x000fe60000010000 */
[----:B------:R-:W-:-:S03]  /*33e0*/  ISETP.GT.AND P0, PT, R8, R111, PT ;  /* 0x0000006f0800720c */ /* 0x000fc60003f04270 */
[----:B-----5:R3:W4:Y:S08]  /*33f0*/  MUFU.TANH R50, R15 ;  /* 0x0000000f00327308 */ /* 0x0207300000002400 */
[----:B------:R-:W1:Y:S08]  /*3400*/  MUFU.TANH R10, R10 ;  /* 0x0000000a000a7308 */ /* 0x000e700000002400 */
[----:B------:R-:W1:Y:S01]  /*3410*/  MUFU.TANH R4, R4 ;  /* 0x0000000400047308 */ /* 0x000e620000002400 */
[C---:B---3--:R-:W-:Y:S07]  /*3420*/  HMMA.16816.F32 R12, R32.reuse, R28, RZ ;  /* 0x0000001c200c723c */ /* 0x048fee00000018ff */
[----:B------:R-:W3:Y:S01]  /*3430*/  MUFU.TANH R6, R6 ;  /* 0x0000000600067308 */ /* 0x000ee20000002400 */
[----:B------:R-:W-:Y:S01]  /*3440*/  HMMA.16816.F32 R28, R32, R30, RZ ;  /* 0x0000001e201c723c */ /* 0x000fe200000018ff */
[----:B------:R-:W-:-:S06]  /*3450*/  FMUL.FTZ R32, R41, R20 ;  /* 0x0000001429207220 */ /* 0x000fcc0000410000 */
[----:B------:R-:W1:Y:S05]  /*3460*/  MUFU.TANH R32, R32 ;  /* 0x0000002000207308 */ /* 0x000e6a0000002400 */
[C---:B--2---:R-:W-:Y:S01]  /*3470*/  HMMA.16816.F32 R12, R16.reuse, R36, R12 ;  /* 0x00000024100c723c */ /* 0x044fe2000000180c */
[-C--:B------:R-:W-:Y:S02]  /*3480*/  FMUL.FTZ R36, R40, R20.reuse ;  /* 0x0000001428247220 */ /* 0x080fe40000410000 */
[----:B------:R-:W2:Y:S05]  /*3490*/  MUFU.TANH R7, R7 ;  /* 0x0000000700077308 */ /* 0x000eaa0000002400 */
        /* <DEDUP_REMOVED lines=10> */
[----:B------:R1:W1:Y:S08]  /*3540*/  MUFU.TANH R17, R13 ;  /* 0x0000000d00117308 */ /* 0x0002700000002400 */
[----:B------:R1:W1:Y:S01]  /*3550*/  MUFU.TANH R19, R14 ;  /* 0x0000000e00137308 */ /* 0x0002620000002400 */
[-C--:B-----5:R-:W-:Y:S01]  /*3560*/  FMUL.FTZ R28, R30, R20.reuse ;  /* 0x000000141e1c7220 */ /* 0x0a0fe20000410000 */
[----:B------:R-:W-:-:S06]  /*3570*/  FMUL.FTZ R20, R31, R20 ;  /* 0x000000141f147220 */ /* 0x000fcc0000410000 */
[----:B------:R-:W1:Y:S08]  /*3580*/  MUFU.TANH R15, R15 ;  /* 0x0000000f000f7308 */ /* 0x000e700000002400 */
[----:B------:R-:W1:Y:S08]  /*3590*/  MUFU.TANH R29, R29 ;  /* 0x0000001d001d7308 */ /* 0x000e700000002400 */
[----:B------:R-:W1:Y:S08]  /*35a0*/  MUFU.TANH R28, R28 ;  /* 0x0000001c001c7308 */ /* 0x000e700000002400 */
[----:B------:R-:W1:Y:S01]  /*35b0*/  MUFU.TANH R20, R20 ;  /* 0x0000001400147308 */ /* 0x000e620000002400 */
        /* <DEDUP_REMOVED lines=14> */
.L_x_8479:
[----:B------:R-:W2:Y:S01]  /*36a0*/  LD.E R31, desc[UR4][R2.64+0x170] ;  /* 0x00017004021f7980 */ /* 0x000ea2000c101900 */
[----:B------:R-:W-:-:S04]  /*36b0*/  SHF.L.U32 R9, R8, 0x7, RZ ;  /* 0x0000000708097819 */ /* 0x000fc800000006ff */
[----:B-1----:R-:W-:Y:S01]  /*36c0*/  IABS R13, R9 ;  /* 0x00000009000d7213 */ /* 0x002fe20000000000 */
        /* <DEDUP_REMOVED lines=29> */
[----:B------:R-:W-:Y:S02]  /*38a0*/  @!P3 IMAD.IADD R12, R12, 0x1, -R14 ;  /* 0x000000010c0cb824 */ /* 0x000fe400078e0a0e */
        /* <DEDUP_REMOVED lines=29> */
.L_x_8480:
[----:B------:R-:W-:Y:S05]  /*3a80*/  BSYNC.RECONVERGENT B0 ;  /* 0x0000000000007941 */ /* 0x000fea0003800200 */
.L_x_8478:
        /* <DEDUP_REMOVED lines=9> */
[-C--:B-1----:R-:W-:Y:S02]  /*3b20*/  @!P0 LEA.HI.X R13, R106, R112.reuse, R107, 0x6, P4 ;  /* 0x000000706a0d8211 */ /* 0x082fe400020f346b */
        /* <DEDUP_REMOVED lines=26> */
.L_x_8482:
[----:B------:R-:W-:Y:S05]  /*3cd0*/  BSYNC.RECONVERGENT B0 ;  /* 0x0000000000007941 */ /* 0x000fea0003800200 */
.L_x_8481:
[----:B------:R-:W0:Y:S02]  /*3ce0*/  LDGDEPBAR ;  /* 0x00000000000079af */ /* 0x000e240000000000 */
.L_x_8477:
[----:B------:R-:W-:Y:S05]  /*3cf0*/  BSYNC.RECONVERGENT B1 ;  /* 0x0000000000017941 */ /* 0x000fea0003800200 */
.L_x_8476:
[----:B------:R-:W-:Y:S01]  /*3d00*/  LOP3.LUT R26, R26, 0x7, RZ, 0xc0, !PT ;  /* 0x000000071a1a7812 */ /* 0x000fe200078ec0ff */
[----:B------:R-:W-:Y:S02]  /*3d10*/  IMAD.SHL.U32 R27, R87, 0x2, RZ ;  /* 0x00000002571b7824 */ /* 0x000fe400078e00ff */
[----:B------:R-:W-:Y:S01]  /*3d20*/  VIADD R43, R23, 0xffffffff ;  /* 0xffffffff172b7836 */ /* 0x000fe20000000000 */
[----:B-12---:R-:W-:Y:S02]  /*3d30*/  LOP3.LUT R21, R26, 0x1f0, R48, 0xf8, !PT ;  /* 0x000001f01a157812 */ /* 0x006fe400078ef830 */
[----:B------:R-:W-:-:S03]  /*3d40*/  LOP3.LUT R27, R27, 0x6, RZ, 0xc0, !PT ;  /* 0x000000061b1b7812 */ /* 0x000fc600078ec0ff */
[----:B------:R-:W-:Y:S02]  /*3d50*/  IMAD R21, R117, 0x40, R21 ;  /* 0x0000004075157824 */ /* 0x000fe400078e0215 */
[--C-:B------:R-:W-:Y:S02]  /*3d60*/  IMAD R22, R8, 0x80, R27.reuse ;  /* 0x0000008008167824 */ /* 0x100fe400078e021b */
[----:B------:R-:W-:Y:S01]  /*3d70*/  IMAD R43, R43, 0x80, R27 ;  /* 0x000000802b2b7824 */ /* 0x000fe200078e021b */
[----:B------:R-:W-:Y:S01]  /*3d80*/  IADD3 R21, PT, PT, R24, R21, -R25 ;  /* 0x0000001518157210 */ /* 0x000fe20007ffe819 */
[C---:B------:R-:W-:Y:S01]  /*3d90*/  VIADD R18, R22.reuse, 0x1 ;  /* 0x0000000116127836 */ /* 0x040fe20000000000 */
[CC--:B------:R-:W-:Y:S01]  /*3da0*/  ISETP.GE.AND P4, PT, R22.reuse, R24.reuse, PT ;  /* 0x000000181600720c */ /* 0x0c0fe20003f86270 */
[----:B------:R-:W-:Y:S02]  /*3db0*/  VIADD R14, R22, 0x10 ;  /* 0x00000010160e7836 */ /* 0x000fe40000000000 */
[C---:B------:R-:W-:Y:S01]  /*3dc0*/  IMAD.IADD R8, R21.reuse, 0x1, -R18 ;  /* 0x0000000115087824 */ /* 0x040fe200078e0a12 */
[-C--:B------:R-:W-:Y:S01]  /*3dd0*/  ISETP.GE.AND P3, PT, R18, R24.reuse, PT ;  /* 0x000000181200720c */ /* 0x080fe20003f66270 */
[----:B------:R-:W-:Y:S01]  /*3de0*/  VIADD R9, R22, 0x18 ;  /* 0x0000001816097836 */ /* 0x000fe20000000000 */
[----:B------:R-:W-:Y:S01]  /*3df0*/  ISETP.GE.AND P1, PT, R14, R24, PT ;  /* 0x000000180e00720c */ /* 0x000fe20003f26270 */
[C---:B------:R-:W-:Y:S01]  /*3e00*/  IMAD.IADD R16, R21.reuse, 0x1, -R14 ;  /* 0x0000000115107824 */ /* 0x040fe200078e0a0e */
[----:B------:R-:W-:Y:S01]  /*3e10*/  IABS R8, R8 ;  /* 0x0000000800087213 */ /* 0x000fe20000000000 */
[----:B------:R-:W-:-:S02]  /*3e20*/  IMAD.IADD R42, R21, 0x1, -R9 ;  /* 0x00000001152a7824 */ /* 0x000fc400078e0a09 */
[C---:B------:R-:W-:Y:S01]  /*3e30*/  VIADD R40, R22.reuse, 0x8 ;  /* 0x0000000816287836 */ /* 0x040fe20000000000 */
[----:B------:R-:W-:Y:S01]  /*3e40*/  I2FP.F32.S32 R13, R8 ;  /* 0x00000008000d7245 */ /* 0x000fe20000201400 */
[----:B------:R-:W-:Y:S01]  /*3e50*/  VIADD R8, R22, 0x9 ;  /* 0x0000000916087836 */ /* 0x000fe20000000000 */
[----:B------:R-:W-:Y:S01]  /*3e60*/  IABS R16, R16 ;  /* 0x0000001000107213 */ /* 0x000fe20000000000 */
[C---:B------:R-:W-:Y:S01]  /*3e70*/  IMAD.IADD R38, R21.reuse, 0x1, -R22 ;  /* 0x0000000115267824 */ /* 0x040fe200078e0a16 */
[----:B------:R-:W-:Y:S01]  /*3e80*/  IABS R42, R42 ;  /* 0x0000002a002a7213 */ /* 0x000fe20000000000 */
[C---:B------:R-:W-:Y:S01]  /*3e90*/  IMAD.IADD R90, R21.reuse, 0x1, -R8 ;  /* 0x00000001155a7824 */ /* 0x040fe200078e0a08 */
[----:B------:R-:W-:Y:S01]  /*3ea0*/  I2FP.F32.S32 R16, R16 ;  /* 0x0000001000107245 */ /* 0x000fe20000201400 */
[----:B------:R-:W-:Y:S01]  /*3eb0*/  FFMA.FTZ R13, -R0, R13, R45 ;  /* 0x0000000d000d7223 */ /* 0x000fe2000001012d */
[----:B------:R-:W-:Y:S01]  /*3ec0*/  I2FP.F32.S32 R42, R42 ;  /* 0x0000002a002a7245 */ /* 0x000fe20000201400 */
[C---:B------:R-:W-:Y:S01]  /*3ed0*/  VIADD R12, R22.reuse, 0x11 ;  /* 0x00000011160c7836 */ /* 0x040fe20000000000 */
[----:B------:R-:W-:Y:S01]  /*3ee0*/  IABS R90, R90 ;  /* 0x0000005a005a7213 */ /* 0x000fe20000000000 */
[----:B------:R-:W-:Y:S01]  /*3ef0*/  VIADD R41, R22, 0x28 ;  /* 0x0000002816297836 */ /* 0x000fe20000000000 */
[----:B------:R-:W-:Y:S01]  /*3f00*/  ISETP.GE.AND P5, PT, R40, R24, PT ;  /* 0x000000182800720c */ /* 0x000fe20003fa6270 */
[----:B------:R-:W-:Y:S01]  /*3f10*/  FFMA.FTZ R42, -R0, R42, R61 ;  /* 0x0000002a002a7223 */ /* 0x000fe2000001013d */
[----:B------:R-:W-:Y:S01]  /*3f20*/  I2FP.F32.S32 R90, R90 ;  /* 0x0000005a005a7245 */ /* 0x000fe20000201400 */
[----:B------:R-:W-:Y:S01]  /*3f30*/  VIADD R61, R22, 0x19 ;  /* 0x00000019163d7836 */ /* 0x000fe20000000000 */
[----:B------:R-:W-:Y:S01]  /*3f40*/  IABS R38, R38 ;  /* 0x0000002600267213 */ /* 0x000fe20000000000 */
[C---:B------:R-:W-:Y:S01]  /*3f50*/  IMAD.IADD R40, R21.reuse, 0x1, -R40 ;  /* 0x0000000115287824 */ /* 0x040fe200078e0a28 */
[----:B------:R-:W-:Y:S01]  /*3f60*/  ISETP.GE.AND P2, PT, R8, R24, PT ;  /* 0x000000180800720c */ /* 0x000fe20003f46270 */
[C---:B------:R-:W-:Y:S01]  /*3f70*/  FFMA.FTZ R90, -R0.reuse, R90, R52 ;  /* 0x0000005a005a7223 */ /* 0x040fe20000010134 */
[----:B------:R-:W-:Y:S01]  /*3f80*/  FFMA.FTZ R52, -R0, R16, R55 ;  /* 0x0000001000347223 */ /* 0x000fe20000010137 */
[----:B------:R-:W-:Y:S01]  /*3f90*/  VIADD R16, R22, 0x29 ;  /* 0x0000002916107836 */ /* 0x000fe20000000000 */
[----:B------:R-:W-:Y:S01]  /*3fa0*/  IABS R40, R40 ;  /* 0x0000002800287213 */ /* 0x000fe20000000000 */
[C---:B------:R-:W-:Y:S01]  /*3fb0*/  IMAD.IADD R39, R21.reuse, 0x1, -R61 ;  /* 0x0000000115277824 */ /* 0x040fe200078e0a3d */
[----:B------:R-:W-:Y:S01]  /*3fc0*/  I2FP.F32.S32 R38, R38 ;  /* 0x0000002600267245 */ /* 0x000fe20000201400 */
[C---:B------:R-:W-:Y:S01]  /*3fd0*/  IMAD.IADD R30, R21.reuse, 0x1, -R16 ;  /* 0x00000001151e7824 */ /* 0x040fe200078e0a10 */
[----:B------:R-:W-:Y:S01]  /*3fe0*/  I2FP.F32.S32 R40, R40 ;  /* 0x0000002800287245 */ /* 0x000fe20000201400 */
[C---:B------:R-:W-:Y:S01]  /*3ff0*/  IMAD.IADD R11, R21.reuse, 0x1, -R12 ;  /* 0x00000001150b7824 */ /* 0x040fe200078e0a0c */
[----:B------:R-:W-:Y:S01]  /*4000*/  IABS R39, R39 ;  /* 0x0000002700277213 */ /* 0x000fe20000000000 */
[C---:B------:R-:W-:Y:S01]  /*4010*/  FFMA.FTZ R44, -R0.reuse, R38, R44 ;  /* 0x00000026002c7223 */ /* 0x040fe2000001012c */
[----:B------:R-:W-:Y:S01]  /*4020*/  IABS R30, R30 ;  /* 0x0000001e001e7213 */ /* 0x000fe20000000000 */
[C---:B------:R-:W-:Y:S01]  /*4030*/  FFMA.FTZ R53, -R0.reuse, R38, R53 ;  /* 0x0000002600357223 */ /* 0x040fe20000010135 */
[----:B------:R-:W-:Y:S01]  /*4040*/  I2FP.F32.S32 R39, R39 ;  /* 0x0000002700277245 */ /* 0x000fe20000201400 */
[----:B------:R-:W-:Y:S01]  /*4050*/  FFMA.FTZ R40, -R0, R40, R51 ;  /* 0x0000002800287223 */ /* 0x000fe20000010133 */
[----:B------:R-:W-:Y:S01]  /*4060*/  I2FP.F32.S32 R30, R30 ;  /* 0x0000001e001e7245 */ /* 0x000fe20000201400 */
[----:B------:R-:W-:Y:S01]  /*4070*/  VIADD R55, R22, 0x21 ;  /* 0x0000002116377836 */ /* 0x000fe20000000000 */
[----:B------:R-:W-:Y:S01]  /*4080*/  IABS R11, R11 ;  /* 0x0000000b000b7213 */ /* 0x000fe20000000000 */
[----:B------:R-:W-:Y:S01]  /*4090*/  FFMA.FTZ R39, -R0, R39, R62 ;  /* 0x0000002700277223 */ /* 0x000fe2000001013e */
[----:B------:R-:W-:Y:S01]  /*40a0*/  FSEL R40, R40, -INF , !P5 ;  /* 0xff80000028287808 */ /* 0x000fe20006800000 */
[----:B------:R-:W-:Y:S01]  /*40b0*/  FFMA.FTZ R35, -R0, R30, R70 ;  /* 0x0000001e00237223 */ /* 0x000fe20000010146 */
[C---:B------:R-:W-:Y:S01]  /*40c0*/  VIADD R30, R21.reuse, 0x8 ;  /* 0x00000008151e7836 */ /* 0x040fe20000000000 */
[----:B------:R-:W-:Y:S01]  /*40d0*/  I2FP.F32.S32 R11, R11 ;  /* 0x0000000b000b7245 */ /* 0x000fe20000201400 */
[----:B------:R-:W-:Y:S01]  /*40e0*/  IMAD.IADD R51, R21, 0x1, -R55 ;  /* 0x0000000115337824 */ /* 0x000fe200078e0a37 */
[----:B------:R-:W-:Y:S01]  /*40f0*/  FSEL R52, R52, -INF , !P1 ;  /* 0xff80000034347808 */ /* 0x000fe20004800000 */
[----:B------:R-:W-:-:S02]  /*4100*/  IMAD.IADD R62, R30, 0x1, -R43 ;  /* 0x000000011e3e7824 */ /* 0x000fc400078e0a2b */
[----:B------:R-:W-:Y:S02]  /*4110*/  IMAD.IADD R18, R30, 0x1, -R18 ;  /* 0x000000011e127824 */ /* 0x000fe400078e0a12 */
[----:B------:R-:W-:Y:S01]  /*4120*/  FFMA.FTZ R11, -R0, R11, R57 ;  /* 0x0000000b000b7223 */ /* 0x000fe20000010139 */
[C---:B------:R-:W-:Y:S01]  /*4130*/  IMAD.IADD R8, R30.reuse, 0x1, -R8 ;  /* 0x000000011e087824 */ /* 0x040fe200078e0a08 */
[----:B------:R-:W-:Y:S01]  /*4140*/  IABS R62, R62 ;  /* 0x0000003e003e7213 */ /* 0x000fe20000000000 */
[----:B------:R-:W-:Y:S01]  /*4150*/  IMAD.IADD R14, R30, 0x1, -R14 ;  /* 0x000000011e0e7824 */ /* 0x000fe200078e0a0e */
[----:B------:R-:W-:Y:S01]  /*4160*/  IABS R18, R18 ;  /* 0x0000001200127213 */ /* 0x000fe20000000000 */
[C---:B------:R-:W-:Y:S01]  /*4170*/  IMAD.IADD R45, R21.reuse, 0x1, -R41 ;  /* 0x00000001152d7824 */ /* 0x040fe200078e0a29 */
[----:B------:R-:W-:Y:S01]  /*4180*/  I2FP.F32.S32 R62, R62 ;  /* 0x0000003e003e7245 */ /* 0x000fe20000201400 */
[C---:B------:R-:W-:Y:S01]  /*4190*/  VIADD R57, R22.reuse, 0x20 ;  /* 0x0000002016397836 */ /* 0x040fe20000000000 */
[----:B------:R-:W-:Y:S01]  /*41a0*/  I2FP.F32.S32 R18, R18 ;  /* 0x0000001200127245 */ /* 0x000fe20000201400 */
[----:B------:R-:W-:Y:S01]  /*41b0*/  VIADD R37, R22, 0x31 ;  /* 0x0000003116257836 */ /* 0x000fe20000000000 */
[----:B------:R-:W-:Y:S01]  /*41c0*/  IABS R8, R8 ;  /* 0x0000000800087213 */ /* 0x000fe20000000000 */
[C---:B------:R-:W-:Y:S01]  /*41d0*/  FFMA.FTZ R38, -R0.reuse, R62, R46 ;  /* 0x0000003e00267223 */ /* 0x040fe2000001012e */
[----:B------:R-:W-:Y:S01]  /*41e0*/  IABS R14, R14 ;  /* 0x0000000e000e7213 */ /* 0x000fe20000000000 */
[----:B------:R-:W-:Y:S01]  /*41f0*/  FFMA.FTZ R18, -R0, R18, R47 ;  /* 0x0000001200127223 */ /* 0x000fe2000001012f */
[----:B------:R-:W-:Y:S01]  /*4200*/  FSEL R47, R44, -INF , !P4 ;  /* 0xff8000002c2f7808 */ /* 0x000fe20006000000 */
[----:B------:R-:W-:Y:S01]  /*4210*/  IMAD.IADD R31, R21, 0x1, -R57 ;  /* 0x00000001151f7824 */ /* 0x000fe200078e0a39 */
[----:B------:R-:W-:-:S02]  /*4220*/  FSEL R38, R38, -INF , !P4 ;  /* 0xff80000026267808 */ /* 0x000fc40006000000 */
[-C--:B------:R-:W-:Y:S01]  /*4230*/  ISETP.GE.AND P4, PT, R12, R24.reuse, PT ;  /* 0x000000180c00720c */ /* 0x080fe20003f86270 */
[----:B------:R-:W-:Y:S01]  /*4240*/  IMAD.IADD R12, R30, 0x1, -R12 ;  /* 0x000000011e0c7824 */ /* 0x000fe200078e0a0c */
[----:B------:R-:W-:Y:S02]  /*4250*/  FSEL R44, R13, -INF , !P3 ;  /* 0xff8000000d2c7808 */ /* 0x000fe40005800000 */
[----:B------:R-:W-:Y:S02]  /*4260*/  FSEL R18, R18, -INF , !P3 ;  /* 0xff80000012127808 */ /* 0x000fe40005800000 */
[-C--:B------:R-:W-:Y:S01]  /*4270*/  ISETP.GE.AND P3, PT, R9, R24.reuse, PT ;  /* 0x000000180900720c */ /* 0x080fe20003f66270 */
[C---:B------:R-:W-:Y:S01]  /*4280*/  IMAD.IADD R9, R30.reuse, 0x1, -R9 ;  /* 0x000000011e097824 */ /* 0x040fe200078e0a09 */
[----:B------:R-:W-:Y:S02]  /*4290*/  FSEL R13, R53, -INF , !P5 ;  /* 0xff800000350d7808 */ /* 0x000fe40006800000 */
[----:B------:R-:W-:Y:S01]  /*42a0*/  ISETP.GE.AND P5, PT, R61, R24, PT ;  /* 0x000000183d00720c */ /* 0x000fe20003fa6270 */
[----:B------:R-:W-:Y:S01]  /*42b0*/  IMAD.IADD R61, R30, 0x1, -R61 ;  /* 0x000000011e3d7824 */ /* 0x000fe200078e0a3d */
[----:B------:R-:W-:-:S02]  /*42c0*/  IABS R12, R12 ;  /* 0x0000000c000c7213 */ /* 0x000fc40000000000 */
[----:B------:R-:W-:Y:S02]  /*42d0*/  I2FP.F32.S32 R8, R8 ;  /* 0x0000000800087245 */ /* 0x000fe40000201400 */
[----:B------:R-:W-:Y:S02]  /*42e0*/  IABS R9, R9 ;  /* 0x0000000900097213 */ /* 0x000fe40000000000 */
[----:B------:R-:W-:Y:S02]  /*42f0*/  IABS R61, R61 ;  /* 0x0000003d003d7213 */ /* 0x000fe40000000000 */
[----:B------:R-:W-:Y:S01]  /*4300*/  I2FP.F32.S32 R53, R14 ;  /* 0x0000000e00357245 */ /* 0x000fe20000201400 */
[C---:B------:R-:W-:Y:S01]  /*4310*/  FFMA.FTZ R14, -R0.reuse, R8, R54 ;  /* 0x00000008000e7223 */ /* 0x040fe20000010136 */
[----:B------:R-:W-:Y:S02]  /*4320*/  I2FP.F32.S32 R46, R12 ;  /* 0x0000000c002e7245 */ /* 0x000fe40000201400 */
[----:B------:R-:W-:Y:S01]  /*4330*/  I2FP.F32.S32 R9, R9 ;  /* 0x0000000900097245 */ /* 0x000fe20000201400 */
[C---:B------:R-:W-:Y:S01]  /*4340*/  FFMA.FTZ R12, -R0.reuse, R53, R59 ;  /* 0x00000035000c7223 */ /* 0x040fe2000001013b */
[----:B------:R-:W-:Y:S01]  /*4350*/  I2FP.F32.S32 R8, R61 ;  /* 0x0000003d00087245 */ /* 0x000fe20000201400 */
[C---:B------:R-:W-:Y:S01]  /*4360*/  FFMA.FTZ R60, -R0.reuse, R46, R60 ;  /* 0x0000002e003c7223 */ /* 0x040fe2000001013c */
[----:B------:R-:W-:Y:S01]  /*4370*/  FSEL R46, R11, -INF , !P4 ;  /* 0xff8000000b2e7808 */ /* 0x000fe20006000000 */
[----:B------:R-:W-:Y:S01]  /*4380*/  FFMA.FTZ R9, -R0, R9, R63 ;  /* 0x0000000900097223 */ /* 0x000fe2000001013f */
[----:B------:R-:W-:Y:S01]  /*4390*/  FSEL R42, R42, -INF , !P3 ;  /* 0xff8000002a2a7808 */ /* 0x000fe20005800000 */
[----:B------:R-:W-:Y:S01]  /*43a0*/  FFMA.FTZ R8, -R0, R8, R64 ;  /* 0x0000000800087223 */ /* 0x000fe20000010140 */
[----:B------:R-:W-:Y:S01]  /*43b0*/  FSEL R11, R60, -INF , !P4 ;  /* 0xff8000003c0b7808 */ /* 0x000fe20006000000 */
[----:B------:R-:W-:Y:S01]  /*43c0*/  VIADD R53, R22, 0x38 ;  /* 0x0000003816357836 */ /* 0x000fe20000000000 */
[----:B------:R-:W-:Y:S01]  /*43d0*/  ISETP.GE.AND P4, PT, R55, R24, PT ;  /* 0x000000183700720c */ /* 0x000fe20003f86270 */
[----:B------:R-:W-:Y:S01]  /*43e0*/  IMAD.IADD R55, R30, 0x1, -R55 ;  /* 0x000000011e377824 */ /* 0x000fe200078e0a37 */
[----:B------:R-:W-:-:S02]  /*43f0*/  FSEL R9, R9, -INF , !P3 ;  /* 0xff80000009097808 */ /* 0x000fc40005800000 */
[----:B------:R-:W-:Y:S02]  /*4400*/  IABS R51, R51 ;  /* 0x0000003300337213 */ /* 0x000fe40000000000 */
[-C--:B------:R-:W-:Y:S01]  /*4410*/  ISETP.GE.AND P3, PT, R41, R24.reuse, PT ;  /* 0x000000182900720c */ /* 0x080fe20003f66270 */
[----:B------:R-:W-:Y:S01]  /*4420*/  IMAD.IADD R41, R30, 0x1, -R41 ;  /* 0x000000011e297824 */ /* 0x000fe200078e0a29 */
[----:B------:R-:W-:Y:S02]  /*4430*/  FSEL R39, R39, -INF , !P5 ;  /* 0xff80000027277808 */ /* 0x000fe40006800000 */
[----:B------:R-:W-:Y:S02]  /*4440*/  FSEL R8, R8, -INF , !P5 ;  /* 0xff80000008087808 */ /* 0x000fe40006800000 */
[----:B------:R-:W-:Y:S01]  /*4450*/  ISETP.GE.AND P5, PT, R16, R24, PT ;  /* 0x000000181000720c */ /* 0x000fe20003fa6270 */
[----:B------:R-:W-:Y:S01]  /*4460*/  IMAD.IADD R16, R30, 0x1, -R16 ;  /* 0x000000011e107824 */ /* 0x000fe200078e0a10 */
[----:B------:R-:W-:-:S02]  /*4470*/  I2FP.F32.S32 R51, R51 ;  /* 0x0000003300337245 */ /* 0x000fc40000201400 */
[----:B------:R-:W-:Y:S02]  /*4480*/  IABS R55, R55 ;  /* 0x0000003700377213 */ /* 0x000fe40000000000 */
[----:B------:R-:W-:Y:S01]  /*4490*/  IABS R41, R41 ;  /* 0x0000002900297213 */ /* 0x000fe20000000000 */
[----:B------:R-:W-:Y:S01]  /*44a0*/  FFMA.FTZ R51, -R0, R51, R66 ;  /* 0x0000003300337223 */ /* 0x000fe20000010142 */
[----:B------:R-:W-:Y:S01]  /*44b0*/  IABS R16, R16 ;  /* 0x0000001000107213 */ /* 0x000fe20000000000 */
[----:B------:R-:W-:Y:S01]  /*44c0*/  IMAD.MOV.U32 R66, RZ, RZ, R55 ;  /* 0x000000ffff427224 */ /* 0x000fe200078e0037 */
[----:B------:R-:W-:Y:S01]  /*44d0*/  IABS R31, R31 ;  /* 0x0000001f001f7213 */ /* 0x000fe20000000000 */
[----:B------:R-:W-:Y:S01]  /*44e0*/  IMAD.MOV.U32 R55, RZ, RZ, R41 ;  /* 0x000000ffff377224 */ /* 0x000fe200078e0029 */
[----:B------:R-:W-:Y:S01]  /*44f0*/  IABS R45, R45 ;  /* 0x0000002d002d7213 */ /* 0x000fe20000000000 */
[----:B------:R-:W-:Y:S01]  /*4500*/  IMAD.MOV.U32 R41, RZ, RZ, R16 ;  /* 0x000000ffff297224 */ /* 0x000fe200078e0010 */
[----:B------:R-:W-:-:S02]  /*4510*/  I2FP.F32.S32 R31, R31 ;  /* 0x0000001f001f7245 */ /* 0x000fc40000201400 */
[----:B------:R-:W-:Y:S02]  /*4520*/  I2FP.F32.S32 R45, R45 ;  /* 0x0000002d002d7245 */ /* 0x000fe40000201400 */
[----:B------:R-:W-:Y:S01]  /*4530*/  I2FP.F32.S32 R41, R41 ;  /* 0x0000002900297245 */ /* 0x000fe20000201400 */
[C---:B------:R-:W-:Y:S01]  /*4540*/  FFMA.FTZ R65, -R0.reuse, R31, R65 ;  /* 0x0000001f00417223 */ /* 0x040fe20000010141 */
[----:B------:R-:W-:Y:S01]  /*4550*/  I2FP.F32.S32 R55, R55 ;  /* 0x0000003700377245 */ /* 0x000fe20000201400 */
[----:B------:R-:W-:Y:S01]  /*4560*/  FFMA.FTZ R45, -R0, R45, R69 ;  /* 0x0000002d002d7223 */ /* 0x000fe20000010145 */
[----:B------:R-:W-:Y:S02]  /*4570*/  VIADD R31, R22, 0x30 ;  /* 0x00000030161f7836 */ /* 0x000fe40000000000 */
[----:B------:R-:W-:Y:S01]  /*4580*/  FFMA.FTZ R72, -R0, R41, R72 ;  /* 0x0000002900487223 */ /* 0x000fe20000010148 */
[----:B------:R-:W-:Y:S01]  /*4590*/  FSEL R54, R90, -INF , !P2 ;  /* 0xff8000005a367808 */ /* 0x000fe20005000000 */
[----:B------:R-:W2:Y:S01]  /*45a0*/  LD.E R41, desc[UR4][R2.64+0xdc] ;  /* 0x0000dc0402297980 */ /* 0x000ea2000c101900 */
[----:B------:R-:W-:Y:S01]  /*45b0*/  FFMA.FTZ R71, -R0, R55, R71 ;  /* 0x0000003700477223 */ /* 0x000fe20000010147 */
[----:B------:R-:W-:-:S02]  /*45c0*/  IADD3 R55, PT, PT, R22, 0x49, RZ ;  /* 0x0000004916377810 */ /* 0x000fc40007ffe0ff */
[----:B------:R-:W-:Y:S02]  /*45d0*/  ISETP.GE.AND P0, PT, R37, R24, PT ;  /* 0x000000182500720c */ /* 0x000fe40003f06270 */
[C---:B------:R-:W-:Y:S01]  /*45e0*/  IADD3 R70, PT, PT, R21.reuse, -R37, RZ ;  /* 0x8000002515467210 */ /* 0x040fe20007ffe0ff */
[----:B------:R-:W-:Y:S01]  /*45f0*/  IMAD.IADD R37, R21, 0x1, -R31 ;  /* 0x0000000115257824 */ /* 0x000fe200078e0a1f */
[----:B------:R-:W-:Y:S01]  /*4600*/  FSEL R45, R45, -INF , !P3 ;  /* 0xff8000002d2d7808 */ /* 0x000fe20005800000 */
[----:B------:R-:W-:Y:S01]  /*4610*/  IMAD.IADD R60, R21, 0x1, -R55 ;  /* 0x00000001153c7824 */ /* 0x000fe200078e0a37 */
[----:B------:R-:W-:Y:S02]  /*4620*/  FSEL R90, R71, -INF , !P3 ;  /* 0xff800000475a7808 */ /* 0x000fe40005800000 */
[----:B------:R-:W-:Y:S02]  /*4630*/  FSEL R35, R35, -INF , !P5 ;  /* 0xff80000023237808 */ /* 0x000fe40006800000 */
[----:B------:R-:W-:-:S02]  /*4640*/  FSEL R94, R72, -INF , !P5 ;  /* 0xff800000485e7808 */ /* 0x000fc40006800000 */
[-C--:B------:R-:W-:Y:S01]  /*4650*/  ISETP.GE.AND P3, PT, R31, R24.reuse, PT ;  /* 0x000000181f00720c */ /* 0x080fe20003f66270 */
[C---:B------:R-:W-:Y:S01]  /*4660*/  IMAD.IADD R31, R30.reuse, 0x1, -R31 ;  /* 0x000000011e1f7824 */ /* 0x040fe200078e0a1f */
[-C--:B------:R-:W-:Y:S01]  /*4670*/  ISETP.GE.AND P5, PT, R55, R24.reuse, PT ;  /* 0x000000183700720c */ /* 0x080fe20003fa6270 */
[----:B------:R-:W-:Y:S01]  /*4680*/  IMAD.IADD R55, R30, 0x1, -R55 ;  /* 0x000000011e377824 */ /* 0x000fe200078e0a37 */
[----:B------:R-:W-:Y:S02]  /*4690*/  FSEL R12, R12, -INF , !P1 ;  /* 0xff8000000c0c7808 */ /* 0x000fe40004800000 */
[----:B------:R-:W-:Y:S01]  /*46a0*/  ISETP.GE.AND P1, PT, R57, R24, PT ;  /* 0x000000183900720c */ /* 0x000fe20003f26270 */
[----:B------:R-:W-:Y:S01]  /*46b0*/  IMAD.IADD R57, R30, 0x1, -R57 ;  /* 0x000000011e397824 */ /* 0x000fe200078e0a39 */
[----:B------:R-:W-:Y:S02]  /*46c0*/  IABS R37, R37 ;  /* 0x0000002500257213 */ /* 0x000fe40000000000 */
[----:B------:R-:W-:-:S02]  /*46d0*/  IABS R31, R31 ;  /* 0x0000001f001f7213 */ /* 0x000fc40000000000 */
[----:B------:R-:W-:Y:S02]  /*46e0*/  IABS R55, R55 ;  /* 0x0000003700377213 */ /* 0x000fe40000000000 */
[----:B------:R-:W-:Y:S02]  /*46f0*/  FSEL R14, R14, -INF , !P2 ;  /* 0xff8000000e0e7808 */ /* 0x000fe40005000000 */
[----:B------:R-:W-:Y:S02]  /*4700*/  IABS R60, R60 ;  /* 0x0000003c003c7213 */ /* 0x000fe40000000000 */
[----:B------:R-:W-:Y:S01]  /*4710*/  ISETP.GE.AND P2, PT, R53, R24, PT ;  /* 0x000000183500720c */ /* 0x000fe20003f46270 */
[----:B------:R-:W-:Y:S01]  /*4720*/  IMAD.IADD R53, R21, 0x1, -R53 ;  /* 0x0000000115357824 */ /* 0x000fe200078e0a35 */
[----:B------:R-:W-:Y:S02]  /*4730*/  IABS R70, R70 ;  /* 0x0000004600467213 */ /* 0x000fe40000000000 */
[----:B------:R-:W-:-:S02]  /*4740*/  I2FP.F32.S32 R37, R37 ;  /* 0x0000002500257245 */ /* 0x000fc40000201400 */
[----:B------:R-:W-:Y:S02]  /*4750*/  IABS R57, R57 ;  /* 0x0000003900397213 */ /* 0x000fe40000000000 */
[----:B------:R-:W-:Y:S01]  /*4760*/  I2FP.F32.S32 R31, R31 ;  /* 0x0000001f001f7245 */ /* 0x000fe20000201400 */
[C---:B------:R-:W-:Y:S01]  /*4770*/  FFMA.FTZ R37, -R0.reuse, R37, R73 ;  /* 0x0000002500257223 */ /* 0x040fe20000010149 */
[----:B------:R-:W-:Y:S02]  /*4780*/  I2FP.F32.S32 R55, R55 ;  /* 0x0000003700377245 */ /* 0x000fe40000201400 */
[----:B------:R-:W-:Y:S02]  /*4790*/  I2FP.F32.S32 R60, R60 ;  /* 0x0000003c003c7245 */ /* 0x000fe40000201400 */
[----:B------:R-:W-:Y:S01]  /*47a0*/  I2FP.F32.S32 R70, R70 ;  /* 0x0000004600467245 */ /* 0x000fe20000201400 */
[C---:B------:R-:W-:Y:S01]  /*47b0*/  FFMA.FTZ R31, -R0.reuse, R31, R75 ;  /* 0x0000001f001f7223 */ /* 0x040fe2000001014b */
[----:B------:R-:W-:Y:S01]  /*47c0*/  IABS R53, R53 ;  /* 0x0000003500357213 */ /* 0x000fe20000000000 */
[----:B------:R-:W-:Y:S01]  /*47d0*/  FFMA.FTZ R91, -R0, R55, R91 ;  /* 0x00000037005b7223 */ /* 0x000fe2000001015b */
[----:B------:R-:W-:-:S02]  /*47e0*/  I2FP.F32.S32 R16, R57 ;  /* 0x0000003900107245 */ /* 0x000fc40000201400 */
[----:B------:R-:W-:Y:S01]  /*47f0*/  I2FP.F32.S32 R66, R66 ;  /* 0x0000004200427245 */ /* 0x000fe20000201400 */
[----:B------:R-:W-:Y:S02]  /*4800*/  VIADD R57, R22, 0x39 ;  /* 0x0000003916397836 */ /* 0x000fe40000000000 */
[----:B------:R-:W-:Y:S01]  /*4810*/  FFMA.FTZ R60, -R0, R60, R89 ;  /* 0x0000003c003c7223 */ /* 0x000fe20000010159 */
[----:B------:R-:W-:Y:S02]  /*4820*/  VIADD R59, R22, 0x40 ;  /* 0x00000040163b7836 */ /* 0x000fe40000000000 */
[----:B------:R-:W-:Y:S01]  /*4830*/  FFMA.FTZ R70, -R0, R70, R76 ;  /* 0x0000004600467223 */ /* 0x000fe2000001014c */
[C---:B------:R-:W-:Y:S01]  /*4840*/  VIADD R55, R22.reuse, 0x41 ;  /* 0x0000004116377836 */ /* 0x040fe20000000000 */
[----:B------:R-:W-:Y:S01]  /*4850*/  I2FP.F32.S32 R53, R53 ;  /* 0x0000003500357245 */ /* 0x000fe20000201400 */
[----:B------:R-:W-:Y:S02]  /*4860*/  VIADD R22, R22, 0x48 ;  /* 0x0000004816167836 */ /* 0x000fe40000000000 */
[C---:B------:R-:W-:Y:S01]  /*4870*/  FFMA.FTZ R16, -R0.reuse, R16, R67 ;  /* 0x0000001000107223 */ /* 0x040fe20000010143 */
[----:B------:R-:W-:Y:S01]  /*4880*/  FFMA.FTZ R66, -R0, R66, R68 ;  /* 0x0000004200427223 */ /* 0x000fe20000010144 */
[----:B------:R-:W-:Y:S01]  /*4890*/  VIADD R76, R43, 0x50 ;  /* 0x000000502b4c7836 */ /* 0x000fe20000000000 */
[----:B------:R-:W-:-:S02]  /*48a0*/  FSEL R37, R37, -INF , !P3 ;  /* 0xff80000025257808 */ /* 0x000fc40005800000 */
[----:B------:R-:W-:Y:S01]  /*48b0*/  FSEL R125, R31, -INF , !P3 ;  /* 0xff8000001f7d7808 */ /* 0x000fe20005800000 */
[----:B------:R-:W-:Y:S01]  /*48c0*/  IMAD.IADD R71, R21, 0x1, -R22 ;  /* 0x0000000115477824 */ /* 0x000fe200078e0a16 */
[-C--:B------:R-:W-:Y:S01]  /*48d0*/  ISETP.GE.AND P3, PT, R55, R24.reuse, PT ;  /* 0x000000183700720c */ /* 0x080fe20003f66270 */
[----:B------:R-:W-:Y:S01]  /*48e0*/  IMAD.IADD R55, R21, 0x1, -R55 ;  /* 0x0000000115377824 */ /* 0x000fe200078e0a37 */
[----:B------:R-:W-:Y:S01]  /*48f0*/  FSEL R31, R60, -INF , !P5 ;  /* 0xff8000003c1f7808 */ /* 0x000fe20006800000 */
[----:B------:R-:W-:Y:S01]  /*4900*/  FFMA.FTZ R78, -R0, R53, R78 ;  /* 0x00000035004e7223 */ /* 0x000fe2000001014e */
[----:B------:R-:W-:Y:S02]  /*4910*/  FSEL R137, R91, -INF , !P5 ;  /* 0xff8000005b897808 */ /* 0x000fe40006800000 */
[----:B------:R-:W-:Y:S01]  /*4920*/  ISETP.GE.AND P5, PT, R22, R24, PT ;  /* 0x000000181600720c */ /* 0x000fe20003fa6270 */
[----:B------:R-:W-:Y:S01]  /*4930*/  IMAD.IADD R22, R21, 0x1, -R76 ;  /* 0x0000000115167824 */ /* 0x000fe200078e0a4c */
[----:B------:R-:W-:-:S02]  /*4940*/  FSEL R53, R65, -INF , !P1 ;  /* 0xff80000041357808 */ /* 0x000fc40004800000 */
[----:B------:R-:W-:Y:S02]  /*4950*/  FSEL R16, R16, -INF , !P1 ;  /* 0xff80000010107808 */ /* 0x000fe40004800000 */
        /* <DEDUP_REMOVED lines=8> */
[----:B------:R-:W-:Y:S02]  /*49e0*/  IABS R57, R57 ;  /* 0x0000003900397213 */ /* 0x000fe40000000000 */
[----:B------:R-:W-:Y:S02]  /*49f0*/  IABS R59, R59 ;  /* 0x0000003b003b7213 */ /* 0x000fe40000000000 */
[----:B------:R-:W-:Y:S01]  /*4a00*/  I2FP.F32.S32 R55, R55 ;  /* 0x0000003700377245 */ /* 0x000fe20000201400 */
[C---:B------:R-:W-:Y:S01]  /*4a10*/  VIADD R73, R43.reuse, 0x60 ;  /* 0x000000602b497836 */ /* 0x040fe20000000000 */
[----:B------:R-:W-:Y:S02]  /*4a20*/  I2FP.F32.S32 R22, R22 ;  /* 0x0000001600167245 */ /* 0x000fe40000201400 */
[----:B------:R-:W-:Y:S01]  /*4a30*/  I2FP.F32.S32 R57, R57 ;  /* 0x0000003900397245 */ /* 0x000fe20000201400 */
[C---:B------:R-:W-:Y:S01]  /*4a40*/  FFMA.FTZ R82, -R0.reuse, R55, R82 ;  /* 0x0000003700527223 */ /* 0x040fe20000010152 */
[----:B------:R-:W-:Y:S01]  /*4a50*/  I2FP.F32.S32 R59, R59 ;  /* 0x0000003b003b7245 */ /* 0x000fe20000201400 */
[C---:B------:R-:W-:Y:S01]  /*4a60*/  FFMA.FTZ R92, -R0.reuse, R22, R92 ;  /* 0x00000016005c7223 */ /* 0x040fe2000001015c */
[----:B------:R-:W-:Y:S01]  /*4a70*/  VIADD R55, R43, 0x69 ;  /* 0x000000692b377836 */ /* 0x000fe20000000000 */
[----:B------:R-:W-:Y:S01]  /*4a80*/  IADD3 R22, PT, PT, R21, -R73, RZ ;  /* 0x8000004915167210 */ /* 0x000fe20007ffe0ff */
[C---:B------:R-:W-:Y:S01]  /*4a90*/  FFMA.FTZ R80, -R0.reuse, R57, R80 ;  /* 0x0000003900507223 */ /* 0x040fe20000010150 */
[----:B------:R-:W-:Y:S01]  /*4aa0*/  FFMA.FTZ R81, -R0, R59, R81 ;  /* 0x0000003b00517223 */ /* 0x000fe20000010151 */
[C---:B------:R-:W-:Y:S01]  /*4ab0*/  VIADD R64, R43.reuse, 0x61 ;  /* 0x000000612b407836 */ /* 0x040fe20000000000 */
[----:B------:R-:W-:Y:S01]  /*4ac0*/  IABS R22, R22 ;  /* 0x0000001600167213 */ /* 0x000fe20000000000 */
[----:B------:R-:W-:-:S02]  /*4ad0*/  VIADD R59, R43, 0x68 ;  /* 0x000000682b3b7836 */ /* 0x000fc40000000000 */
[C---:B------:R-:W-:Y:S02]  /*4ae0*/  IMAD.IADD R57, R21.reuse, 0x1, -R55 ;  /* 0x0000000115397824 */ /* 0x040fe400078e0a37 */
[C---:B------:R-:W-:Y:S01]  /*4af0*/  IMAD.IADD R60, R21.reuse, 0x1, -R64 ;  /* 0x00000001153c7824 */ /* 0x040fe200078e0a40 */
[----:B------:R-:W-:Y:S01]  /*4b00*/  I2FP.F32.S32 R22, R22 ;  /* 0x0000001600167245 */ /* 0x000fe20000201400 */
[----:B------:R-:W-:Y:S01]  /*4b10*/  IMAD.IADD R65, R21, 0x1, -R59 ;  /* 0x0000000115417824 */ /* 0x000fe200078e0a3b */
[----:B------:R-:W-:Y:S02]  /*4b20*/  IABS R57, R57 ;  /* 0x0000003900397213 */ /* 0x000fe40000000000 */
[----:B------:R-:W-:Y:S01]  /*4b30*/  IABS R60, R60 ;  /* 0x0000003c003c7213 */ /* 0x000fe20000000000 */
[----:B------:R-:W-:Y:S01]  /*4b40*/  FFMA.FTZ R98, -R0, R22, R98 ;  /* 0x0000001600627223 */ /* 0x000fe20000010162 */
[----:B------:R-:W-:Y:S02]  /*4b50*/  IABS R65, R65 ;  /* 0x0000004100417213 */ /* 0x000fe40000000000 */
[----:B------:R-:W-:Y:S01]  /*4b60*/  I2FP.F32.S32 R57, R57 ;  /* 0x0000003900397245 */ /* 0x000fe20000201400 */
[----:B------:R-:W-:Y:S01]  /*4b70*/  VIADD R22, R23, 0xffffffff ;  /* 0xffffffff17167836 */ /* 0x000fe20000000000 */
[----:B------:R-:W-:-:S02]  /*4b80*/  IABS R71, R71 ;  /* 0x0000004700477213 */ /* 0x000fc40000000000 */
[----:B------:R-:W-:Y:S01]  /*4b90*/  I2FP.F32.S32 R60, R60 ;  /* 0x0000003c003c7245 */ /* 0x000fe20000201400 */
[----:B------:R-:W-:Y:S01]  /*4ba0*/  FFMA.FTZ R57, -R0, R57, R32 ;  /* 0x0000003900397223 */ /* 0x000fe20000010120 */
[----:B------:R-:W-:Y:S01]  /*4bb0*/  I2FP.F32.S32 R65, R65 ;  /* 0x0000004100417245 */ /* 0x000fe20000201400 */
[----:B------:R-:W-:Y:S01]  /*4bc0*/  IMAD R32, R22, 0x80, R27 ;  /* 0x0000008016207824 */ /* 0x000fe200078e021b */
[----:B------:R-:W-:Y:S01]  /*4bd0*/  I2FP.F32.S32 R71, R71 ;  /* 0x0000004700477245 */ /* 0x000fe20000201400 */
[C---:B------:R-:W-:Y:S01]  /*4be0*/  FFMA.FTZ R99, -R0.reuse, R60, R99 ;  /* 0x0000003c00637223 */ /* 0x040fe20000010163 */
[C---:B------:R-:W-:Y:S02]  /*4bf0*/  VIADD R61, R43.reuse, 0x71 ;  /* 0x000000712b3d7836 */ /* 0x040fe40000000000 */
[----:B------:R-:W-:Y:S01]  /*4c00*/  FFMA.FTZ R65, -R0, R65, R36 ;  /* 0x0000004100417223 */ /* 0x000fe20000010124 */
[C---:B------:R-:W-:Y:S02]  /*4c10*/  VIADD R60, R43.reuse, 0x78 ;  /* 0x000000782b3c7836 */ /* 0x040fe40000000000 */
[----:B------:R-:W-:-:S02]  /*4c20*/  VIADD R62, R43, 0x70 ;  /* 0x000000702b3e7836 */ /* 0x000fc40000000000 */
[----:B------:R-:W-:Y:S02]  /*4c30*/  VIADD R36, R32, 0x41 ;  /* 0x0000004120247836 */ /* 0x000fe40000000000 */
[----:B------:R-:W-:Y:S01]  /*4c40*/  FFMA.FTZ R71, -R0, R71, R85 ;  /* 0x0000004700477223 */ /* 0x000fe20000010155 */
[C---:B------:R-:W-:Y:S02]  /*4c50*/  IMAD.IADD R130, R21.reuse, 0x1, -R61 ;  /* 0x0000000115827824 */ /* 0x040fe400078e0a3d */
[----:B------:R-:W-:Y:S02]  /*4c60*/  VIADD R85, R32, 0x40 ;  /* 0x0000004020557836 */ /* 0x000fe40000000000 */
[C---:B------:R-:W-:Y:S02]  /*4c70*/  IMAD.IADD R103, R21.reuse, 0x1, -R60 ;  /* 0x0000000115677824 */ /* 0x040fe400078e0a3c */
[----:B------:R-:W-:Y:S02]  /*4c80*/  IMAD.IADD R140, R21, 0x1, -R62 ;  /* 0x00000001158c7824 */ /* 0x000fe400078e0a3e */
[C---:B------:R-:W-:Y:S01]  /*4c90*/  IMAD.IADD R36, R30.reuse, 0x1, -R36 ;  /* 0x000000011e247824 */ /* 0x040fe200078e0a24 */
[----:B------:R-:W-:Y:S01]  /*4ca0*/  IABS R130, R130 ;  /* 0x0000008200827213 */ /* 0x000fe20000000000 */
[----:B------:R-:W-:Y:S01]  /*4cb0*/  IMAD.IADD R85, R30, 0x1, -R85 ;  /* 0x000000011e557824 */ /* 0x000fe200078e0a55 */
[----:B------:R-:W-:-:S02]  /*4cc0*/  IABS R103, R103 ;  /* 0x0000006700677213 */ /* 0x000fc40000000000 */
[----:B------:R-:W-:Y:S02]  /*4cd0*/  IABS R140, R140 ;  /* 0x0000008c008c7213 */ /* 0x000fe40000000000 */
[----:B------:R-:W-:Y:S02]  /*4ce0*/  IABS R36, R36 ;  /* 0x0000002400247213 */ /* 0x000fe40000000000 */
[----:B------:R-:W-:Y:S02]  /*4cf0*/  I2FP.F32.S32 R130, R130 ;  /* 0x0000008200827245 */ /* 0x000fe40000201400 */
[----:B------:R-:W-:Y:S02]  /*4d00*/  IABS R85, R85 ;  /* 0x0000005500557213 */ /* 0x000fe40000000000 */
[----:B------:R-:W-:Y:S02]  /*4d10*/  I2FP.F32.S32 R103, R103 ;  /* 0x0000006700677245 */ /* 0x000fe40000201400 */
[----:B------:R-:W-:-:S02]  /*4d20*/  I2FP.F32.S32 R140, R140 ;  /* 0x0000008c008c7245 */ /* 0x000fc40000201400 */
[----:B------:R-:W-:Y:S01]  /*4d30*/  I2FP.F32.S32 R36, R36 ;  /* 0x0000002400247245 */ /* 0x000fe20000201400 */
[C---:B------:R-:W-:Y:S01]  /*4d40*/  FFMA.FTZ R130, -R0.reuse, R130, R17 ;  /* 0x0000008200827223 */ /* 0x040fe20000010111 */
[----:B------:R-:W-:Y:S01]  /*4d50*/  I2FP.F32.S32 R85, R85 ;  /* 0x0000005500557245 */ /* 0x000fe20000201400 */
[----:B------:R-:W-:Y:S01]  /*4d60*/  FFMA.FTZ R103, -R0, R103, R34 ;  /* 0x0000006700677223 */ /* 0x000fe20000010122 */
[----:B------:R-:W-:Y:S02]  /*4d70*/  VIADD R17, R32, 0x38 ;  /* 0x0000003820117836 */ /* 0x000fe40000000000 */
[C---:B------:R-:W-:Y:S01]  /*4d80*/  FFMA.FTZ R140, -R0.reuse, R140, R33 ;  /* 0x0000008c008c7223 */ /* 0x040fe20000010121 */
[----:B------:R-:W-:Y:S01]  /*4d90*/  FFMA.FTZ R84, -R0, R36, R84 ;  /* 0x0000002400547223 */ /* 0x000fe20000010154 */
[C---:B------:R-:W-:Y:S02]  /*4da0*/  VIADD R34, R32.reuse, 0x31 ;  /* 0x0000003120227836 */ /* 0x040fe40000000000 */
[----:B------:R-:W-:-:S02]  /*4db0*/  VIADD R36, R32, 0x39 ;  /* 0x0000003920247836 */ /* 0x000fc40000000000 */
[----:B------:R-:W-:Y:S01]  /*4dc0*/  VIADD R33, R32, 0x48 ;  /* 0x0000004820217836 */ /* 0x000fe20000000000 */
[----:B------:R-:W-:Y:S01]  /*4dd0*/  FSEL R32, R81, -INF , !P4 ;  /* 0xff80000051207808 */ /* 0x000fe20006000000 */
[----:B------:R-:W-:Y:S01]  /*4de0*/  FFMA.FTZ R83, -R0, R85, R83 ;  /* 0x0000005500537223 */ /* 0x000fe20000010153 */
[----:B------:R-:W-:Y:S01]  /*4df0*/  IMAD.IADD R81, R30, 0x1, -R17 ;  /* 0x000000011e517824 */ /* 0x000fe200078e0a11 */
[----:B------:R-:W-:Y:S01]  /*4e00*/  IADD3 R34, PT, PT, -R34, R30, RZ ;  /* 0x0000001e22227210 */ /* 0x000fe20007ffe1ff */
[C---:B------:R-:W-:Y:S02]  /*4e10*/  IMAD.IADD R17, R30.reuse, 0x1, -R76 ;  /* 0x000000011e117824 */ /* 0x040fe400078e0a4c */
[C---:B------:R-:W-:Y:S01]  /*4e20*/  IMAD.IADD R33, R30.reuse, 0x1, -R33 ;  /* 0x000000011e217824 */ /* 0x040fe200078e0a21 */
[----:B------:R-:W-:Y:S01]  /*4e30*/  FSEL R138, R83, -INF , !P4 ;  /* 0xff800000538a7808 */ /* 0x000fe20006000000 */
[----:B------:R-:W-:Y:S01]  /*4e40*/  IMAD.IADD R36, R30, 0x1, -R36 ;  /* 0x000000011e247824 */ /* 0x000fe200078e0a24 */
[----:B------:R-:W-:-:S02]  /*4e50*/  ISETP.GE.AND P4, PT, R76, R24, PT ;  /* 0x000000184c00720c */ /* 0x000fc40003f86270 */
[----:B------:R-:W-:Y:S02]  /*4e60*/  IABS R34, R34 ;  /* 0x0000002200227213 */ /* 0x000fe40000000000 */
[----:B------:R-:W-:Y:S02]  /*4e70*/  IABS R17, R17 ;  /* 0x0000001100117213 */ /* 0x000fe40000000000 */
[----:B------:R-:W-:Y:S02]  /*4e80*/  IABS R76, R81 ;  /* 0x00000051004c7213 */ /* 0x000fe40000000000 */
[----:B------:R-:W-:Y:S02]  /*4e90*/  IABS R33, R33 ;  /* 0x0000002100217213 */ /* 0x000fe40000000000 */
[----:B------:R-:W-:Y:S02]  /*4ea0*/  I2FP.F32.S32 R34, R34 ;  /* 0x0000002200227245 */ /* 0x000fe40000201400 */
[----:B------:R-:W-:Y:S01]  /*4eb0*/  I2FP.F32.S32 R17, R17 ;  /* 0x0000001100117245 */ /* 0x000fe20000201400 */
[----:B------:R-:W-:Y:S01]  /*4ec0*/  VIADD R72, R43, 0x51 ;  /* 0x000000512b487836 */ /* 0x000fe20000000000 */
[----:B------:R-:W-:-:S02]  /*4ed0*/  IABS R36, R36 ;  /* 0x0000002400247213 */ /* 0x000fc40000000000 */
[----:B------:R-:W-:Y:S02]  /*4ee0*/  I2FP.F32.S32 R76, R76 ;  /* 0x0000004c004c7245 */ /* 0x000fe40000201400 */
[----:B------:R-:W-:Y:S01]  /*4ef0*/  I2FP.F32.S32 R33, R33 ;  /* 0x0000002100217245 */ /* 0x000fe20000201400 */
[C---:B------:R-:W-:Y:S01]  /*4f00*/  FFMA.FTZ R74, -R0.reuse, R34, R74 ;  /* 0x00000022004a7223 */ /* 0x040fe2000001014a */
[----:B------:R-:W-:Y:S01]  /*4f10*/  I2FP.F32.S32 R36, R36 ;  /* 0x0000002400247245 */ /* 0x000fe20000201400 */
[C---:B------:R-:W-:Y:S01]  /*4f20*/  FFMA.FTZ R93, -R0.reuse, R17, R93 ;  /* 0x00000011005d7223 */ /* 0x040fe2000001015d */
[----:B------:R-:W-:Y:S01]  /*4f30*/  FFMA.FTZ R77, -R0, R76, R77 ;  /* 0x0000004c004d7223 */ /* 0x000fe2000001014d */
[----:B------:R-:W-:Y:S02]  /*4f40*/  IMAD.IADD R17, R30, 0x1, -R72 ;  /* 0x000000011e117824 */ /* 0x000fe400078e0a48 */
[----:B------:R-:W-:Y:S01]  /*4f50*/  FFMA.FTZ R88, -R0, R33, R88 ;  /* 0x0000002100587223 */ /* 0x000fe20000010158 */
[----:B------:R-:W-:Y:S01]  /*4f60*/  VIADD R69, R43, 0x58 ;  /* 0x000000582b457836 */ /* 0x000fe20000000000 */
[----:B------:R-:W-:Y:S01]  /*4f70*/  FSEL R33, R82, -INF , !P3 ;  /* 0xff80000052217808 */ /* 0x000fe20005800000 */
[C---:B------:R-:W-:Y:S01]  /*4f80*/  IMAD.IADD R68, R21.reuse, 0x1, -R72 ;  /* 0x0000000115447824 */ /* 0x040fe200078e0a48 */
[----:B------:R-:W-:Y:S01]  /*4f90*/  FSEL R134, R84, -INF , !P3 ;  /* 0xff80000054867808 */ /* 0x000fe20005800000 */
[----:B------:R-:W-:Y:S01]  /*4fa0*/  FFMA.FTZ R79, -R0, R36, R79 ;  /* 0x00000024004f7223 */ /* 0x000fe2000001014f */
[----:B------:R-:W-:Y:S01]  /*4fb0*/  ISETP.GE.AND P3, PT, R72, R24, PT ;  /* 0x000000184800720c */ /* 0x000fe20003f66270 */
[--C-:B------:R-:W-:Y:S01]  /*4fc0*/  IMAD.IADD R72, R30, 0x1, -R69.reuse ;  /* 0x000000011e487824 */ /* 0x100fe200078e0a45 */
[----:B------:R-:W-:Y:S01]  /*4fd0*/  FSEL R104, R74, -INF , !P0 ;  /* 0xff8000004a687808 */ /* 0x000fe20004000000 */
[----:B------:R-:W-:Y:S01]  /*4fe0*/  IMAD.IADD R67, R21, 0x1, -R69 ;  /* 0x0000000115437824 */ /* 0x000fe200078e0a45 */
[----:B------:R-:W-:-:S02]  /*4ff0*/  FSEL R36, R78, -INF , !P2 ;  /* 0xff8000004e247808 */ /* 0x000fc40005000000 */
[----:B------:R-:W-:Y:S02]  /*5000*/  FSEL R124, R77, -INF , !P2 ;  /* 0xff8000004d7c7808 */ /* 0x000fe40005000000 */
[----:B------:R-:W-:Y:S02]  /*5010*/  IABS R74, R17 ;  /* 0x00000011004a7213 */ /* 0x000fe40000000000 */
[----:B------:R-:W-:Y:S01]  /*5020*/  ISETP.GE.AND P2, PT, R69, R24, PT ;  /* 0x000000184500720c */ /* 0x000fe20003f46270 */
[----:B------:R-:W-:Y:S01]  /*5030*/  IMAD.IADD R69, R30, 0x1, -R73 ;  /* 0x000000011e457824 */ /* 0x000fe200078e0a49 */
[----:B------:R-:W-:Y:S02]  /*5040*/  FMNMX3.FTZ R17, R47, R44, R40, !PT ;  /* 0x0000002c2f117276 */ /* 0x000fe40007810028 */
[----:B------:R-:W-:Y:S02]  /*5050*/  IABS R72, R72 ;  /* 0x0000004800487213 */ /* 0x000fe40000000000 */
[----:B------:R-:W-:-:S02]  /*5060*/  FMNMX3.FTZ R17, R17, R54, R52, !PT ;  /* 0x0000003611117276 */ /* 0x000fc40007810034 */
[----:B------:R-:W-:Y:S02]  /*5070*/  IABS R69, R69 ;  /* 0x0000004500457213 */ /* 0x000fe40000000000 */
[----:B------:R-:W-:Y:S02]  /*5080*/  I2FP.F32.S32 R72, R72 ;  /* 0x0000004800487245 */ /* 0x000fe40000201400 */
[----:B------:R-:W-:Y:S02]  /*5090*/  FMNMX3.FTZ R17, R17, R46, R42, !PT ;  /* 0x0000002e11117276 */ /* 0x000fe4000781002a */
[----:B------:R-:W-:Y:S01]  /*50a0*/  I2FP.F32.S32 R69, R69 ;  /* 0x0000004500457245 */ /* 0x000fe20000201400 */
[----:B------:R-:W-:Y:S01]  /*50b0*/  FFMA.FTZ R5, -R0, R72, R5 ;  /* 0x0000004800057223 */ /* 0x000fe20000010105 */
[----:B------:R-:W-:Y:S01]  /*50c0*/  FMNMX3.FTZ R17, R17, R39, R53, !PT ;  /* 0x0000002711117276 */ /* 0x000fe20007810035 */
[C---:B------:R-:W-:Y:S02]  /*50d0*/  VIADD R75, R43.reuse, 0x59 ;  /* 0x000000592b4b7836 */ /* 0x040fe40000000000 */
[----:B------:R-:W-:-:S02]  /*50e0*/  VIADD R72, R43, 0x79 ;  /* 0x000000792b487836 */ /* 0x000fc40000000000 */
[----:B------:R-:W-:Y:S01]  /*50f0*/  FFMA.FTZ R43, -R0, R69, R10 ;  /* 0x00000045002b7223 */ /* 0x000fe2000001010a */
[----:B------:R-:W-:Y:S01]  /*5100*/  FMNMX3.FTZ R10, R17, R51, R45, !PT ;  /* 0x00000033110a7276 */ /* 0x000fe2000781002d */
[--C-:B------:R-:W-:Y:S01]  /*5110*/  IMAD.IADD R63, R21, 0x1, -R75.reuse ;  /* 0x00000001153f7824 */ /* 0x100fe200078e0a4b */
[----:B------:R-:W-:Y:S02]  /*5120*/  FSEL R34, R80, -INF , !P1 ;  /* 0xff80000050227808 */ /* 0x000fe40004800000 */
[----:B------:R-:W-:Y:S02]  /*5130*/  FSEL R132, R79, -INF , !P1 ;  /* 0xff8000004f847808 */ /* 0x000fe40004800000 */
[----:B------:R-:W-:Y:S01]  /*5140*/  ISETP.GE.AND P1, PT, R75, R24, PT ;  /* 0x000000184b00720c */ /* 0x000fe20003f26270 */
[----:B------:R-:W-:Y:S01]  /*5150*/  IMAD.IADD R75, R30, 0x1, -R75 ;  /* 0x000000011e4b7824 */ /* 0x000fe200078e0a4b */
[----:B------:R-:W-:Y:S02]  /*5160*/  FSEL R70, R70, -INF , !P0 ;  /* 0xff80000046467808 */ /* 0x000fe40004000000 */
[----:B------:R-:W-:-:S02]  /*5170*/  FMNMX3.FTZ R10, R10, R35, R37, !PT ;  /* 0x000000230a0a7276 */ /* 0x000fc40007810025 */
[----:B------:R-:W-:Y:S02]  /*5180*/  IABS R68, R68 ;  /* 0x0000004400447213 */ /* 0x000fe40000000000 */
[----:B------:R-:W-:Y:S02]  /*5190*/  IABS R67, R67 ;  /* 0x0000004300437213 */ /* 0x000fe40000000000 */
[----:B------:R-:W-:Y:S02]  /*51a0*/  ISETP.GE.AND P0, PT, R73, R24, PT ;  /* 0x000000184900720c */ /* 0x000fe40003f06270 */
[----:B------:R-:W-:Y:S02]  /*51b0*/  FMNMX3.FTZ R10, R10, R70, R36, !PT ;  /* 0x000000460a0a7276 */ /* 0x000fe40007810024 */
[----:B------:R-:W-:Y:S02]  /*51c0*/  IABS R73, R75 ;  /* 0x0000004b00497213 */ /* 0x000fe40000000000 */
[----:B------:R-:W-:-:S02]  /*51d0*/  I2FP.F32.S32 R68, R68 ;  /* 0x0000004400447245 */ /* 0x000fc40000201400 */
[----:B------:R-:W-:Y:S02]  /*51e0*/  I2FP.F32.S32 R67, R67 ;  /* 0x0000004300437245 */ /* 0x000fe40000201400 */
[----:B------:R-:W-:Y:S02]  /*51f0*/  IABS R63, R63 ;  /* 0x0000003f003f7213 */ /* 0x000fe40000000000 */
[----:B------:R-:W-:Y:S02]  /*5200*/  FSEL R71, R71, -INF , !P5 ;  /* 0xff80000047477808 */ /* 0x000fe40006800000 */
[----:B------:R-:W-:Y:S02]  /*5210*/  FMNMX3.FTZ R10, R10, R34, R32, !PT ;  /* 0x000000220a0a7276 */ /* 0x000fe40007810020 */
[----:B------:R-:W-:Y:S01]  /*5220*/  I2FP.F32.S32 R73, R73 ;  /* 0x0000004900497245 */ /* 0x000fe20000201400 */
[C---:B------:R-:W-:Y:S01]  /*5230*/  FFMA.FTZ R68, -R0.reuse, R68, R95 ;  /* 0x0000004400447223 */ /* 0x040fe2000001015f */
[----:B------:R-:W-:Y:S01]  /*5240*/  I2FP.F32.S32 R63, R63 ;  /* 0x0000003f003f7245 */ /* 0x000fe20000201400 */
[----:B------:R-:W-:Y:S01]  /*5250*/  FFMA.FTZ R67, -R0, R67, R96 ;  /* 0x0000004300437223 */ /* 0x000fe20000010160 */
[----:B------:R-:W-:-:S02]  /*5260*/  FSEL R133, R5, -INF , !P2 ;  /* 0xff80000005857808 */ /* 0x000fc40005000000 */
[----:B------:R-:W-:Y:S02]  /*5270*/  FSEL R69, R92, -INF , !P4 ;  /* 0xff8000005c457808 */ /* 0x000fe40006000000 */
[----:B------:R-:W-:Y:S01]  /*5280*/  FMNMX3.FTZ R5, R10, R33, R71, !PT ;  /* 0x000000210a057276 */ /* 0x000fe20007810047 */
[C---:B------:R-:W-:Y:S01]  /*5290*/  FFMA.FTZ R50, -R0.reuse, R73, R50 ;  /* 0x0000004900327223 */ /* 0x040fe20000010132 */
[----:B------:R-:W-:Y:S01]  /*52a0*/  FFMA.FTZ R63, -R0, R63, R97 ;  /* 0x0000003f003f7223 */ /* 0x000fe20000010161 */
[----:B------:R-:W-:Y:S01]  /*52b0*/  IMAD.IADD R21, R21, 0x1, -R72 ;  /* 0x0000000115157824 */ /* 0x000fe200078e0a48 */
[----:B------:R-:W-:Y:S02]  /*52c0*/  FSEL R68, R68, -INF , !P3 ;  /* 0xff80000044447808 */ /* 0x000fe40005800000 */
[----:B------:R-:W-:Y:S02]  /*52d0*/  FSEL R67, R67, -INF , !P2 ;  /* 0xff80000043437808 */ /* 0x000fe40005000000 */
[----:B------:R-:W-:-:S02]  /*52e0*/  FMNMX3.FTZ R5, R5, R31, R69, !PT ;  /* 0x0000001f05057276 */ /* 0x000fc40007810045 */
[----:B------:R-:W-:Y:S02]  /*52f0*/  I2FP.F32.S32 R74, R74 ;  /* 0x0000004a004a7245 */ /* 0x000fe40000201400 */
[----:B------:R-:W-:Y:S02]  /*5300*/  FSEL R131, R50, -INF , !P1 ;  /* 0xff80000032837808 */ /* 0x000fe40004800000 */
[-C--:B------:R-:W-:Y:S02]  /*5310*/  ISETP.GE.AND P6, PT, R59, R24.reuse, PT ;  /* 0x000000183b00720c */ /* 0x080fe40003fc6270 */
[----:B------:R-:W-:Y:S02]  /*5320*/  FSEL R63, R63, -INF , !P1 ;  /* 0xff8000003f3f7808 */ /* 0x000fe40004800000 */
[----:B------:R-:W-:Y:S02]  /*5330*/  ISETP.GE.AND P2, PT, R64, R24, PT ;  /* 0x000000184000720c */ /* 0x000fe40003f46270 */
[----:B------:R-:W-:-:S02]  /*5340*/  FSEL R10, R98, -INF , !P0 ;  /* 0xff800000620a7808 */ /* 0x000fc40004000000 */
[----:B------:R-:W-:Y:S01]  /*5350*/  FMNMX3.FTZ R50, R5, R68, R67, !PT ;  /* 0x0000004405327276 */ /* 0x000fe20007810043 */
[----:B------:R-:W-:Y:S01]  /*5360*/  FFMA.FTZ R56, -R0, R74, R56 ;  /* 0x0000004a00387223 */ /* 0x000fe20000010138 */
[----:B------:R-:W-:Y:S02]  /*5370*/  IABS R21, R21 ;  /* 0x0000001500157213 */ /* 0x000fe40000000000 */
[----:B------:R-:W-:Y:S02]  /*5380*/  FSEL R136, R88, -INF , !P5 ;  /* 0xff80000058887808 */ /* 0x000fe40006800000 */
[----:B------:R-:W-:Y:S02]  /*5390*/  FSEL R139, R93, -INF , !P4 ;  /* 0xff8000005d8b7808 */ /* 0x000fe40006000000 */
[-C--:B------:R-:W-:Y:S02]  /*53a0*/  ISETP.GE.AND P5, PT, R55, R24.reuse, PT ;  /* 0x000000183700720c */ /* 0x080fe40003fa6270 */
[----:B------:R-:W-:-:S02]  /*53b0*/  ISETP.GE.AND P4, PT, R62, R24, PT ;  /* 0x000000183e00720c */ /* 0x000fc40003f86270 */
[----:B------:R-:W-:Y:S02]  /*53c0*/  FSEL R5, R99, -INF , !P2 ;  /* 0xff80000063057808 */ /* 0x000fe40005000000 */
[----:B------:R-:W-:Y:S02]  /*53d0*/  FSEL R17, R65, -INF , !P6 ;  /* 0xff80000041117808 */ /* 0x000fe40007000000 */
[----:B------:R-:W-:Y:S02]  /*53e0*/  FMNMX3.FTZ R50, R50, R63, R10, !PT ;  /* 0x0000003f32327276 */ /* 0x000fe4000781000a */
[----:B------:R-:W-:Y:S02]  /*53f0*/  I2FP.F32.S32 R21, R21 ;  /* 0x0000001500157245 */ /* 0x000fe40000201400 */
[----:B------:R-:W-:Y:S02]  /*5400*/  FSEL R135, R56, -INF , !P3 ;  /* 0xff80000038877808 */ /* 0x000fe40005800000 */
[----:B------:R-:W-:-:S02]  /*5410*/  FSEL R99, R43, -INF , !P0 ;  /* 0xff8000002b637808 */ /* 0x000fc40004000000 */
[-C--:B------:R-:W-:Y:S02]  /*5420*/  ISETP.GE.AND P3, PT, R61, R24.reuse, PT ;  /* 0x000000183d00720c */ /* 0x080fe40003f66270 */
[-C--:B------:R-:W-:Y:S02]  /*5430*/  ISETP.GE.AND P2, PT, R60, R24.reuse, PT ;  /* 0x000000183c00720c */ /* 0x080fe40003f46270 */
[----:B------:R-:W-:Y:S02]  /*5440*/  FSEL R43, R57, -INF , !P5 ;  /* 0xff800000392b7808 */ /* 0x000fe40006800000 */
[----:B------:R-:W-:Y:S02]  /*5450*/  FSEL R140, R140, -INF , !P4 ;  /* 0xff8000008c8c7808 */ /* 0x000fe40006000000 */
[----:B------:R-:W-:Y:S01]  /*5460*/  FMNMX3.FTZ R50, R50, R5, R17, !PT ;  /* 0x0000000532327276 */ /* 0x000fe20007810011 */
[----:B------:R-:W-:Y:S01]  /*5470*/  FFMA.FTZ R21, -R0, R21, R29 ;  /* 0x0000001500157223 */ /* 0x000fe2000001011d */
[----:B------:R-:W-:-:S02]  /*5480*/  ISETP.GE.AND P1, PT, R72, R24, PT ;  /* 0x000000184800720c */ /* 0x000fc40003f26270 */
        /* <DEDUP_REMOVED lines=31> */
[----:B------:R-:W-:Y:S01]  /*5680*/  IMAD.IADD R29, R30, 0x1, -R61 ;  /* 0x000000011e1d7824 */ /* 0x000fe200078e0a3d */
[----:B------:R-:W-:Y:S01]  /*5690*/  FSEL R93, R4, -INF , !P0 ;  /* 0xff800000045d7808 */ /* 0x000fe20004000000 */
[----:B------:R-:W-:Y:S01]  /*56a0*/  IMAD.IADD R4, R30, 0x1, -R60 ;  /* 0x000000011e047824 */ /* 0x000fe200078e0a3c */
[----:B------:R-:W-:-:S02]  /*56b0*/  FMNMX3.FTZ R40, R40, R134, R136, !PT ;  /* 0x0000008628287276 */ /* 0x000fc40007810088 */
[----:B------:R-:W-:Y:S02]  /*56c0*/  I2FP.F32.S32 R59, R59 ;  /* 0x0000003b003b7245 */ /* 0x000fe40000201400 */
[----:B------:R-:W-:Y:S02]  /*56d0*/  IABS R55, R55 ;  /* 0x0000003700377213 */ /* 0x000fe40000000000 */
[----:B------:R-:W-:Y:S01]  /*56e0*/  IABS R62, R62 ;  /* 0x0000003e003e7213 */ /* 0x000fe20000000000 */
[----:B------:R-:W-:Y:S01]  /*56f0*/  IMAD.IADD R30, R30, 0x1, -R72 ;  /* 0x000000011e1e7824 */ /* 0x000fe200078e0a48 */
[----:B------:R-:W-:Y:S01]  /*5700*/  FMNMX3.FTZ R40, R40, R137, R139, !PT ;  /* 0x0000008928287276 */ /* 0x000fe2000781008b */
[----:B------:R-:W-:Y:S01]  /*5710*/  FFMA.FTZ R6, -R0, R59, R6 ;  /* 0x0000003b00067223 */ /* 0x000fe20000010106 */
[----:B------:R-:W-:Y:S02]  /*5720*/  I2FP.F32.S32 R55, R55 ;  /* 0x0000003700377245 */ /* 0x000fe40000201400 */
[----:B------:R-:W-:-:S02]  /*5730*/  I2FP.F32.S32 R62, R62 ;  /* 0x0000003e003e7245 */ /* 0x000fc40000201400 */
[----:B------:R-:W-:Y:S02]  /*5740*/  IABS R29, R29 ;  /* 0x0000001d001d7213 */ /* 0x000fe40000000000 */
[----:B------:R-:W-:Y:S02]  /*5750*/  IABS R4, R4 ;  /* 0x0000000400047213 */ /* 0x000fe40000000000 */
        /* <DEDUP_REMOVED lines=15> */
[-CC-:B------:R-:W-:Y:S01]  /*5850*/  FFMA.FTZ R85, R52, R41.reuse, -R56.reuse ;  /* 0x0000002934557223 */ /* 0x180fe20000010838 */
        /* <DEDUP_REMOVED lines=13> */
[----:B------:R-:W-:Y:S01]  /*5930*/  FFMA.FTZ R60, R39, R41, -R56 ;  /* 0x00000029273c7223 */ /* 0x000fe20000010838 */
[----:B------:R-:W-:-:S03]  /*5940*/  LOP3.LUT P6, RZ, R87, 0x4, RZ, 0xc0, !PT ;  /* 0x0000000457ff7812 */ /* 0x000fc600078cc0ff */
[----:B------:R-:W-:-:S05]  /*5950*/  IMAD R49, R49, 0x2, R102 ;  /* 0x0000000231317824 */ /* 0x000fca00078e0266 */
[----:B------:R-:W2:Y:S01]  /*5960*/  LDSM.16.MT88.4 R76, [R49+0x3000] ;  /* 0x00300000314c783b */ /* 0x000ea20000004200 */
[----:B-1----:R-:W-:-:S04]  /*5970*/  FMNMX.FTZ R20, R20, R4, !PT ;  /* 0x0000000414147209 */ /* 0x002fc80007810000 */
[----:B------:R-:W-:Y:S01]  /*5980*/  FSETP.NEU.FTZ.AND P0, PT, R20, -INF , PT ;  /* 0xff8000001400780b */ /* 0x000fe20003f1d000 */
[----:B------:R-:W-:Y:S01]  /*5990*/  FMUL.FTZ R39, R41, R20 ;  /* 0x0000001429277220 */ /* 0x000fe20000410000 */
[----:B------:R-:W-:-:S04]  /*59a0*/  VIADD R4, R49, 0x3000 ;  /* 0x0000300031047836 */ /* 0x000fc80000000000 */
[----:B------:R-:W-:-:S05]  /*59b0*/  FSEL R39, R39, RZ, P0 ;  /* 0x000000ff27277208 */ /* 0x000fca0000000000 */
[-CC-:B------:R-:W-:Y:S01]  /*59c0*/  FFMA.FTZ R123, R38, R41.reuse, -R39.reuse ;  /* 0x00000029267b7223 */ /* 0x180fe20000010827 */
[----:B------:R-:W-:Y:S02]  /*59d0*/  VIADD R38, R49, 0x3020 ;  /* 0x0000302031267836 */ /* 0x000fe40000000000 */
[----:B------:R-:W-:Y:S02]  /*59e0*/  @P6 VIADD R38, R4, 0xffffffe0 ;  /* 0xffffffe004266836 */ /* 0x000fe40000000000 */
[-CC-:B------:R-:W-:Y:S01]  /*59f0*/  FFMA.FTZ R98, R47, R41.reuse, -R56.reuse ;  /* 0x000000292f627223 */ /* 0x180fe20000010838 */
[-CC-:B------:R-:W-:Y:S01]  /*5a00*/  FFMA.FTZ R97, R44, R41.reuse, -R56.reuse ;  /* 0x000000292c617223 */ /* 0x180fe20000010838 */
[-CC-:B------:R-:W-:Y:S01]  /*5a10*/  FFMA.FTZ R91, R54, R41.reuse, -R56.reuse ;  /* 0x00000029365b7223 */ /* 0x180fe20000010838 */
[-CC-:B------:R-:W-:Y:S01]  /*5a20*/  FFMA.FTZ R105, R18, R41.reuse, -R39.reuse ;  /* 0x0000002912697223 */ /* 0x180fe20000010827 */
[-CC-:B------:R-:W-:Y:S01]  /*5a30*/  FFMA.FTZ R96, R13, R41.reuse, -R39.reuse ;  /* 0x000000290d607223 */ /* 0x180fe20000010827 */
[-C--:B------:R-:W-:Y:S01]  /*5a40*/  FFMA.FTZ R95, R14, R41.reuse, -R39 ;  /* 0x000000290e5f7223 */ /* 0x080fe20000010827 */
[----:B------:R-:W-:-:S02]  /*5a50*/  FFMA.FTZ R29, R5, R41, -R56 ;  /* 0x00000029051d7223 */ /* 0x000fc40000010838 */
[----:B------:R-:W1:Y:S01]  /*5a60*/  LDSM.16.MT88.4 R4, [R38] ;  /* 0x000000002604783b */ /* 0x000e620000004200 */
[----:B------:R-:W-:Y:S01]  /*5a70*/  MUFU.EX2 R98, R98 ;  /* 0x0000006200627308 */ /* 0x000fe20000000800 */
[-CC-:B------:R-:W-:Y:S02]  /*5a80*/  FFMA.FTZ R89, R12, R41.reuse, -R39.reuse ;  /* 0x000000290c597223 */ /* 0x180fe40000010827 */
[----:B------:R-:W3:Y:S05]  /*5a90*/  LDSM.16.MT88.4 R12, [R49+0x3400] ;  /* 0x00340000310c783b */ /* 0x000eea0000004200 */
[----:B------:R-:W4:Y:S08]  /*5aa0*/  MUFU.EX2 R97, R97 ;  /* 0x0000006100617308 */ /* 0x000f300000000800 */
[----:B------:R-:W-:Y:S08]  /*5ab0*/  MUFU.EX2 R92, R92 ;  /* 0x0000005c005c7308 */ /* 0x000ff00000000800 */
        /* <DEDUP_REMOVED lines=23> */
[----:B------:R-:W-:Y:S01]  /*5c30*/  FFMA.FTZ R30, R10, R41, -R56 ;  /* 0x000000290a1e7223 */ /* 0x000fe20000010838 */
[----:B----4-:R-:W-:Y:S01]  /*5c40*/  F2FP.F16.F32.PACK_AB R68, R97, R98 ;  /* 0x000000626144723e */ /* 0x010fe200000000ff */
[----:B------:R-:W4:Y:S01]  /*5c50*/  LDSM.16.MT88.4 R8, [R38+0x400] ;  /* 0x000400002608783b */ /* 0x000f220000004200 */
[----:B-----5:R-:W-:-:S02]  /*5c60*/  F2FP.F16.F32.PACK_AB R70, R91, R92 ;  /* 0x0000005c5b46723e */ /* 0x020fc400000000ff */
[----:B--2---:R-:W-:Y:S02]  /*5c70*/  F2FP.F16.F32.PACK_AB R69, R105, R123 ;  /* 0x0000007b6945723e */ /* 0x004fe400000000ff */
[----:B-1----:R-:W-:Y:S01]  /*5c80*/  F2FP.F16.F32.PACK_AB R71, R95, R96 ;  /* 0x000000605f47723e */ /* 0x002fe200000000ff */
[----:B------:R-:W-:Y:S01]  /*5c90*/  MUFU.EX2 R85, R85 ;  /* 0x0000005500557308 */ /* 0x000fe20000000800 */
[-C--:B------:R-:W-:Y:S01]  /*5ca0*/  FFMA.FTZ R28, R17, R41.reuse, -R56 ;  /* 0x00000029111c7223 */ /* 0x080fe20000010838 */
[-CC-:B------:R-:W-:Y:S02]  /*5cb0*/  FFMA.FTZ R88, R16, R41.reuse, -R39.reuse ;  /* 0x0000002910587223 */ /* 0x180fe40000010827 */
[----:B------:R-:W1:Y:S04]  /*5cc0*/  LDSM.16.MT88.4 R16, [R49+0x3800] ;  /* 0x003800003110783b */ /* 0x000e680000004200 */
[----:B------:R-:W2:Y:S01]  /*5cd0*/  MUFU.EX2 R64, R64 ;  /* 0x0000004000407308 */ /* 0x000ea20000000800 */
[C---:B------:R-:W-:Y:S07]  /*5ce0*/  HMMA.16816.F32 R80, R68.reuse, R76, RZ ;  /* 0x0000004c4450723c */ /* 0x040fee00000018ff */
        /* <DEDUP_REMOVED lines=9> */
[----:B------:R-:W-:Y:S01]  /*5d80*/  FFMA.FTZ R94, R94, R41, -R39 ;  /* 0x000000295e5e7223 */ /* 0x000fe20000010827 */
[----:B------:R-:W-:Y:S01]  /*5d90*/  HMMA.16816.F32 R72, R68, R4, RZ ;  /* 0x000000044448723c */ /* 0x000fe200000018ff */
[----:B--2---:R-:W-:-:S02]  /*5da0*/  F2FP.F16.F32.PACK_AB R4, R64, R85 ;  /* 0x000000554004723e */ /* 0x004fc400000000ff */
[----:B-----5:R-:W-:Y:S01]  /*5db0*/  F2FP.F16.F32.PACK_AB R5, R84, R89 ;  /* 0x000000595405723e */ /* 0x020fe200000000ff */
[----:B------:R-:W-:Y:S04]  /*5dc0*/  MUFU.EX2 R59, R59 ;  /* 0x0000003b003b7308 */ /* 0x000fe80000000800 */
[----:B------:R-:W-:Y:S01]  /*5dd0*/  HMMA.16816.F32 R68, R68, R6, RZ ;  /* 0x000000064444723c */ /* 0x000fe200000018ff */
[----:B------:R-:W-:Y:S02]  /*5de0*/  F2FP.F16.F32.PACK_AB R6, R60, R61 ;  /* 0x0000003d3c06723e */ /* 0x000fe400000000ff */
[----:B---3--:R-:W-:Y:S01]  /*5df0*/  F2FP.F16.F32.PACK_AB R7, R67, R63 ;  /* 0x0000003f4307723e */ /* 0x008fe200000000ff */
[----:B------:R-:W2:Y:S08]  /*5e00*/  MUFU.EX2 R55, R55 ;  /* 0x0000003700377308 */ /* 0x000eb00000000800 */
[----:B------:R-:W-:Y:S01]  /*5e10*/  MUFU.EX2 R54, R54 ;  /* 0x0000003600367308 */ /* 0x000fe20000000800 */
[C---:B------:R-:W-:Y:S07]  /*5e20*/  HMMA.16816.F32 R80, R4.reuse, R12, R80 ;  /* 0x0000000c0450723c */ /* 0x040fee0000001850 */
[----:B------:R-:W3:Y:S01]  /*5e30*/  MUFU.EX2 R51, R51 ;  /* 0x0000003300337308 */ /* 0x000ee20000000800 */
[C---:B------:R-:W-:Y:S01]  /*5e40*/  HMMA.16816.F32 R76, R4.reuse, R14, R76 ;  /* 0x0000000e044c723c */ /* 0x040fe2000000184c */
[----:B------:R-:W5:Y:S06]  /*5e50*/  LDSM.16.MT88.4 R12, [R38+0x800] ;  /* 0x00080000260c783b */ /* 0x000f6c0000004200 */
[----:B------:R-:W-:Y:S08]  /*5e60*/  MUFU.EX2 R88, R88 ;  /* 0x0000005800587308 */ /* 0x000ff00000000800 */
[----:B------:R-:W1:Y:S08]  /*5e70*/  MUFU.EX2 R66, R66 ;  /* 0x0000004200427308 */ /* 0x000e700000000800 */
[----:B------:R-:W-:Y:S08]  /*5e80*/  MUFU.EX2 R90, R90 ;  /* 0x0000005a005a7308 */ /* 0x000ff00000000800 */
[----:B------:R-:W5:Y:S01]  /*5e90*/  MUFU.EX2 R94, R94 ;  /* 0x0000005e005e7308 */ /* 0x000f620000000800 */
[C---:B----4-:R-:W-:Y:S08]  /*5ea0*/  HMMA.16816.F32 R72, R4.reuse, R8, R72 ;  /* 0x000000080448723c */ /* 0x050ff00000001848 */
[----:B------:R-:W-:Y:S01]  /*5eb0*/  HMMA.16816.F32 R68, R4, R10, R68 ;  /* 0x0000000a0444723c */ /* 0x000fe20000001844 */
[----:B--2---:R-:W-:Y:S01]  /*5ec0*/  F2FP.F16.F32.PACK_AB R4, R55, R59 ;  /* 0x0000003b3704723e */ /* 0x004fe200000000ff */
[----:B------:R-:W2:Y:S01]  /*5ed0*/  LDSM.16.MT88.4 R8, [R49+0x3c00] ;  /* 0x003c00003108783b */ /* 0x000ea20000004200 */
[----:B---3--:R-:W-:-:S02]  /*5ee0*/  F2FP.F16.F32.PACK_AB R6, R51, R54 ;  /* 0x000000363306723e */ /* 0x008fc400000000ff */
[----:B-1----:R-:W-:Y:S02]  /*5ef0*/  F2FP.F16.F32.PACK_AB R5, R66, R88 ;  /* 0x000000584205723e */ /* 0x002fe400000000ff */
[----:B-----5:R-:W-:Y:S01]  /*5f00*/  F2FP.F16.F32.PACK_AB R7, R94, R90 ;  /* 0x0000005a5e07723e */ /* 0x020fe200000000ff */
        /* <DEDUP_REMOVED lines=18> */
[----:B---3--:R-:W-:-:S02]  /*6030*/  F2FP.F16.F32.PACK_AB R4, R47, R50 ;  /* 0x000000322f04723e */ /* 0x008fc400000000ff */
        /* <DEDUP_REMOVED lines=25> */
[----:B---3--:R-:W-:-:S02]  /*61d0*/  F2FP.F16.F32.PACK_AB R4, R37, R40 ;  /* 0x000000282504723e */ /* 0x008fc400000000ff */
[----:B-1----:R-:W-:Y:S02]  /*61e0*/  F2FP.F16.F32.PACK_AB R6, R35, R36 ;  /* 0x000000242306723e */ /* 0x002fe400000000ff */
[----:B-----5:R-:W-:Y:S01]  /*61f0*/  F2FP.F16.F32.PACK_AB R5, R134, R138 ;  /* 0x0000008a8605723e */ /* 0x020fe200000000ff */
        /* <DEDUP_REMOVED lines=71> */
[----:B------:R1:W3:Y:S01]  /*6670*/  LDSM.16.MT88.4 R12, [R49+0x4c00] ;  /* 0x004c0000310c783b */ /* 0x0002e20000004200 */
[----:B------:R-:W-:-:S02]  /*6680*/  FADD.FTZ R44, R40, R44 ;  /* 0x0000002c282c7221 */ /* 0x000fc40000010000 */
[----:B------:R-:W-:Y:S02]  /*6690*/  FADD.FTZ R132, R138, R132 ;  /* 0x000000848a847221 */ /* 0x000fe40000010000 */
[----:B------:R-:W-:Y:S01]  /*66a0*/  HMMA.16816.F32 R80, R4, R8, R80 ;  /* 0x000000080450723c */ /* 0x000fe20000001850 */
[----:B------:R-:W-:Y:S01]  /*66b0*/  FADD.FTZ R44, R37, R44 ;  /* 0x0000002c252c7221 */ /* 0x000fe20000010000 */
[----:B------:R-:W-:-:S06]  /*66c0*/  FADD.FTZ R132, R134, R132 ;  /* 0x0000008486847221 */ /* 0x000fcc0000010000 */
[C---:B------:R-:W-:Y:S01]  /*66d0*/  HMMA.16816.F32 R76, R4.reuse, R10, R76 ;  /* 0x0000000a044c723c */ /* 0x040fe2000000184c */
[----:B------:R4:W5:Y:S01]  /*66e0*/  LDSM.16.MT88.4 R8, [R38+0x1c00] ;  /* 0x001c00002608783b */ /* 0x0009620000004200 */
[----:B------:R-:W-:Y:S01]  /*66f0*/  FADD.FTZ R44, R36, R44 ;  /* 0x0000002c242c7221 */ /* 0x000fe20000010000 */
[----:B------:R-:W-:Y:S01]  /*6700*/  FADD.FTZ R136, R136, R132 ;  /* 0x0000008488887221 */ /* 0x000fe20000010000 */
        /* <DEDUP_REMOVED lines=19> */
[----:B------:R-:W3:Y:S08]  /*6840*/  MUFU.EX2 R55, R56 ;  /* 0x0000003800377308 */ /* 0x000ef00000000800 */
[----:B------:R-:W-:Y:S08]  /*6850*/  MUFU.EX2 R51, R53 ;  /* 0x0000003500337308 */ /* 0x000ff00000000800 */
[----:B-1----:R-:W1:Y:S08]  /*6860*/  MUFU.EX2 R49, R52 ;  /* 0x0000003400317308 */ /* 0x002e700000000800 */
[----:B------:R-:W-:Y:S08]  /*6870*/  MUFU.EX2 R45, R46 ;  /* 0x0000002e002d7308 */ /* 0x000ff00000000800 */
[----:B----4-:R-:W4:Y:S01]  /*6880*/  MUFU.EX2 R38, R39 ;  /* 0x0000002700267308 */ /* 0x010f220000000800 */
[----:B------:R-:W-:Y:S01]  /*6890*/  FADD.FTZ R33, R32, R33 ;  /* 0x0000002120217221 */ /* 0x000fe20000010000 */
[----:B------:R-:W-:-:S03]  /*68a0*/  FADD.FTZ R135, R133, R135 ;  /* 0x0000008785877221 */ /* 0x000fc60000010000 */
[----:B------:R-:W-:Y:S01]  /*68b0*/  FADD.FTZ R31, R31, R33 ;  /* 0x000000211f1f7221 */ /* 0x000fe20000010000 */
[----:B------:R-:W-:Y:S01]  /*68c0*/  FADD.FTZ R131, R131, R135 ;  /* 0x0000008783837221 */ /* 0x000fe20000010000 */
[----:B--2---:R-:W-:Y:S02]  /*68d0*/  F2FP.F16.F32.PACK_AB R4, R130, R58 ;  /* 0x0000003a8204723e */ /* 0x004fe400000000ff */
[----:B---3--:R-:W-:Y:S01]  /*68e0*/  F2FP.F16.F32.PACK_AB R6, R55, R103 ;  /* 0x000000673706723e */ /* 0x008fe200000000ff */
[----:B------:R-:W-:Y:S01]  /*68f0*/  FADD.FTZ R31, R30, R31 ;  /* 0x0000001f1e1f7221 */ /* 0x000fe20000010000 */
[----:B-1----:R-:W-:Y:S01]  /*6900*/  F2FP.F16.F32.PACK_AB R5, R49, R51 ;  /* 0x000000333105723e */ /* 0x002fe200000000ff */
[----:B------:R-:W-:Y:S01]  /*6910*/  FADD.FTZ R131, R97, R131 ;  /* 0x0000008361837221 */ /* 0x000fe20000010000 */
[----:B----4-:R-:W-:Y:S01]  /*6920*/  F2FP.F16.F32.PACK_AB R7, R38, R45 ;  /* 0x0000002d2607723e */ /* 0x010fe200000000ff */
        /* <DEDUP_REMOVED lines=8> */
[C---:B-----5:R-:W-:Y:S08]  /*69b0*/  HMMA.16816.F32 R72, R4.reuse, R8, R72 ;  /* 0x000000080448723c */ /* 0x060ff00000001848 */
        /* <DEDUP_REMOVED lines=14> */
[----:B------:R-:W-:Y:S01]  /*6aa0*/  IMAD.MOV.U32 R85, RZ, RZ, R20 ;  /* 0x000000ffff557224 */ /* 0x000fe200078e0014 */
[----:B------:R-:W-:Y:S01]  /*6ab0*/  ISETP.NE.U32.AND P6, PT, R128, RZ, PT ;  /* 0x000000ff8000720c */ /* 0x000fe20003fc5070 */
[----:B------:R-:W-:Y:S01]  /*6ac0*/  IMAD.MOV.U32 R84, RZ, RZ, R21 ;  /* 0x000000ffff547224 */ /* 0x000fe200078e0015 */
[----:B------:R-:W-:Y:S01]  /*6ad0*/  IADD3 R24, PT, PT, R26, R24, R48 ;  /* 0x000000181a187210 */ /* 0x000fe20007ffe030 */
[----:B------:R-:W-:Y:S01]  /*6ae0*/  IMAD.MOV.U32 R125, RZ, RZ, R22 ;  /* 0x000000ffff7d7224 */ /* 0x000fe200078e0016 */
[----:B------:R-:W-:Y:S02]  /*6af0*/  ISETP.NE.AND.EX P6, PT, R129, RZ, PT, P6 ;  /* 0x000000ff8100720c */ /* 0x000fe40003fc5360 */
[----:B------:R-:W-:Y:S02]  /*6b00*/  IADD3 R24, PT, PT, -R27, R24, -R25 ;  /* 0x000000181b187210 */ /* 0x000fe40007ffe919 */
[----:B------:R-:W-:-:S03]  /*6b10*/  SHF.L.U32 R123, R22, 0x7, RZ ;  /* 0x00000007167b7819 */ /* 0x000fc600000006ff */
[----:B------:R-:W-:-:S05]  /*6b20*/  IMAD R23, R23, -0x80, R24 ;  /* 0xffffff8017177824 */ /* 0x000fca00078e0218 */
[----:B------:R-:W-:-:S07]  /*6b30*/  IADD3 R124, PT, PT, R23, 0x108, RZ ;  /* 0x00000108177c7810 */ /* 0x000fce0007ffe0ff */
.L_x_8490:
        /* <DEDUP_REMOVED lines=78> */
.L_x_8485:
[----:B------:R-:W-:Y:S05]  /*7020*/  BSYNC.RECONVERGENT B0 ;  /* 0x0000000000007941 */ /* 0x000fea0003800200 */
.L_x_8484:
[----:B------:R-:W1:Y:S01]  /*7030*/  S2UR UR6, SR_CgaCtaId ;  /* 0x00000000000679c3 */ /* 0x000e620000008800 */
[C---:B------:R-:W-:Y:S01]  /*7040*/  SHF.L.U32 R120, R87.reuse, 0x3, RZ ;  /* 0x0000000357787819 */ /* 0x040fe200000006ff */
[----:B------:R-:W-:Y:S01]  /*7050*/  UMOV UR7, 0x400 ;  /* 0x0000040000077882 */ /* 0x000fe20000000000 */
[----:B------:R-:W-:Y:S01]  /*7060*/  LOP3.LUT R119, R87, 0x18, RZ, 0xc0, !PT ;  /* 0x0000001857777812 */ /* 0x000fe200078ec0ff */
[----:B------:R-:W-:Y:S01]  /*7070*/  BSSY.RECONVERGENT B1, `(.L_x_8486) ;  /* 0x0000160000017945 */ /* 0x000fe20003800200 */
[C---:B------:R-:W-:Y:S02]  /*7080*/  LOP3.LUT R6, R120.reuse, 0x18, RZ, 0xc0, !PT ;  /* 0x0000001878067812 */ /* 0x040fe400078ec0ff */
[----:B------:R-:W-:Y:S02]  /*7090*/  LOP3.LUT R4, R120, 0xc0, RZ, 0xc0, !PT ;  /* 0x000000c078047812 */ /* 0x000fe400078ec0ff */
[-C--:B------:R-:W-:Y:S02]  /*70a0*/  ISETP.GE.AND P5, PT, R6, R118.reuse, PT ;  /* 0x000000760600720c */ /* 0x080fe40003fa6270 */
[----:B------:R-:W-:Y:S02]  /*70b0*/  LOP3.LUT R119, R4, R119, RZ, 0xfc, !PT ;  /* 0x0000007704777212 */ /* 0x000fe400078efcff */
[----:B------:R-:W-:Y:S02]  /*70c0*/  ISETP.GE.AND P4, PT, R6, R118, PT ;  /* 0x000000760600720c */ /* 0x000fe40003f86270 */
[----:B------:R-:W-:Y:S02]  /*70d0*/  LOP3.LUT R7, R120, 0x1f20, RZ, 0xc0, !PT ;  /* 0x00001f2078077812 */ /* 0x000fe400078ec0ff */
[----:B------:R-:W-:Y:S02]  /*70e0*/  LOP3.LUT R6, R119, R6, RZ, 0x3c, !PT ;  /* 0x0000000677067212 */ /* 0x000fe400078e3cff */
[C---:B------:R-:W-:Y:S02]  /*70f0*/  SHF.L.U32 R5, R108.reuse, 0x6, RZ ;  /* 0x000000066c057819 */ /* 0x040fe400000006ff */
[----:B------:R-:W-:Y:S02]  /*7100*/  LOP3.LUT R6, R7, R6, RZ, 0xfc, !PT ;  /* 0x0000000607067212 */ /* 0x000fe400078efcff */
[----:B------:R-:W-:Y:S01]  /*7110*/  @!P5 MOV R7, R114 ;  /* 0x000000720007d202 */ /* 0x000fe20000000f00 */
[----:B-1----:R-:W-:Y:S01]  /*7120*/  ULEA UR6, UR6, UR7, 0x18 ;  /* 0x0000000706067291 */ /* 0x002fe2000f8ec0ff */
[-C--:B------:R-:W-:Y:S02]  /*7130*/  IADD3 R8, P0, PT, R5, R115.reuse, RZ ;  /* 0x0000007305087210 */ /* 0x080fe40007f1e0ff */
[C-C-:B------:R-:W-:Y:S02]  /*7140*/  SHF.L.U64.HI R4, R108.reuse, 0x6, R109.reuse ;  /* 0x000000066c047819 */ /* 0x140fe4000001026d */
[----:B------:R-:W-:Y:S02]  /*7150*/  @!P4 LEA R10, P1, R108, R8, 0x6 ;  /* 0x000000086c0ac211 */ /* 0x000fe400078230ff */
[----:B------:R-:W-:Y:S02]  /*7160*/  MOV R102, UR6 ;  /* 0x0000000600667c02 */ /* 0x000fe40008000f00 */
[----:B------:R-:W-:Y:S02]  /*7170*/  IADD3.X R9, PT, PT, R4, R114, RZ, P0, !PT ;  /* 0x0000007204097210 */ /* 0x000fe400007fe4ff */
[----:B------:R-:W-:Y:S02]  /*7180*/  LEA R132, R6, R102, 0x1 ;  /* 0x0000006606847211 */ /* 0x000fe400078e08ff */
[----:B------:R-:W-:Y:S02]  /*7190*/  @!P5 MOV R6, R115 ;  /* 0x000000730006d202 */ /* 0x000fe40000000f00 */
[CCC-:B------:R-:W-:Y:S02]  /*71a0*/  @!P4 LEA.HI.X R11, R108.reuse, R9.reuse, R109.reuse, 0x6, P1 ;  /* 0x000000096c0bc211 */ /* 0x1c0fe400008f346d */
[C---:B------:R-:W-:Y:S01]  /*71b0*/  @!P4 LEA R4, P0, R108.reuse, R8, 0x7 ;  /* 0x000000086c04c211 */ /* 0x040fe200078038ff */
[----:B------:R-:W-:Y:S01]  /*71c0*/  @!PT LDS RZ, [RZ] ;  /* 0x00000000fffff984 */ /* 0x000fe20000000800 */
[----:B------:R-:W-:Y:S01]  /*71d0*/  @!PT LDS RZ, [RZ] ;  /* 0x00000000fffff984 */ /* 0x000fe20000000800 */
[----:B------:R-:W-:Y:S01]  /*71e0*/  @!PT LDS RZ, [RZ] ;  /* 0x00000000fffff984 */ /* 0x000fe20000000800 */
[----:B------:R-:W-:Y:S01]  /*71f0*/  @!P5 LDGSTS.E.BYPASS.LTC128B.128 [R132+0x3000], desc[UR4][R6.64] ;  /* 0x030000000684dfae */ /* 0x000fe2000b981a04 */
[----:B------:R-:W-:Y:S02]  /*7200*/  MOV R105, 0x20 ;  /* 0x0000002000697802 */ /* 0x000fe40000000f00 */
[----:B------:R-:W-:Y:S02]  /*7210*/  @!P4 LEA.HI.X R5, R108, R9, R109, 0x7, P0 ;  /* 0x000000096c05c211 */ /* 0x000fe400000f3c6d */
[C---:B------:R-:W-:Y:S02]  /*7220*/  LOP3.LUT P0, RZ, R87.reuse, 0x4, RZ, 0xc0, !PT ;  /* 0x0000000457ff7812 */ /* 0x040fe4000780c0ff */
[----:B------:R-:W-:Y:S01]  /*7230*/  SHF.L.U32 R104, R87, 0x5, RZ ;  /* 0x0000000557687819 */ /* 0x000fe200000006ff */
[----:B------:R-:W-:Y:S01]  /*7240*/  @P5 STS.128 [R132+0x3000], RZ ;  /* 0x003000ff84005388 */ /* 0x000fe20000000c00 */
[----:B------:R-:W-:Y:S02]  /*7250*/  SEL R105, R105, 0xffffffe0, !P0 ;  /* 0xffffffe069697807 */ /* 0x000fe40004000000 */
[C---:B------:R-:W-:Y:S02]  /*7260*/  SHF.L.U32 R86, R87.reuse, 0x2, RZ ;  /* 0x0000000257567819 */ /* 0x040fe400000006ff */
[----:B------:R-:W-:Y:S02]  /*7270*/  IADD3 R92, PT, PT, R100, R105, RZ ;  /* 0x00000069645c7210 */ /* 0x000fe40007ffe0ff */
[----:B------:R-:W-:Y:S01]  /*7280*/  LOP3.LUT R103, R86, 0x18, RZ, 0xc0, !PT ;  /* 0x0000001856677812 */ /* 0x000fe200078ec0ff */
[----:B------:R-:W-:Y:S01]  /*7290*/  @P4 STS.128 [R132+0x3800], RZ ;  /* 0x003800ff84004388 */ /* 0x000fe20000000c00 */
[----:B------:R-:W-:Y:S02]  /*72a0*/  SHF.L.U32 R101, R87, 0x4, RZ ;  /* 0x0000000457657819 */ /* 0x000fe400000006ff */
[----:B------:R-:W-:Y:S04]  /*72b0*/  IADD3 R125, PT, PT, R125, -0x1, RZ ;  /* 0xffffffff7d7d7810 */ /* 0x000fe80007ffe0ff */
[----:B------:R-:W-:Y:S01]  /*72c0*/  ISETP.GT.AND P1, PT, R125, R111, PT ;  /* 0x0000006f7d00720c */ /* 0x000fe20003f24270 */
        /* <DEDUP_REMOVED lines=15> */
[----:B------:R-:W0:Y:S08]  /*73c0*/  LDGDEPBAR ;  /* 0x00000000000079af */ /* 0x000e300000000000 */
[----:B------:R-:W-:Y:S08]  /*73d0*/  LDSM.16.M88.4 R64, [R100] ;  /* 0x000000006440783b */ /* 0x000ff00000000200 */
[----:B------:R-:W-:Y:S01]  /*73e0*/  LDSM.16.M88.4 R92, [R92] ;  /* 0x000000005c5c783b */ /* 0x000fe20000000200 */
[----:B-1----:R-:W-:Y:S02]  /*73f0*/  LOP3.LUT R5, R101, 0x100, RZ, 0xc0, !PT ;  /* 0x0000010065057812 */ /* 0x002fe400078ec0ff */
[----:B------:R-:W-:Y:S02]  /*7400*/  LOP3.LUT R4, R104, 0xc0, RZ, 0xc0, !PT ;  /* 0x000000c068047812 */ /* 0x000fe400078ec0ff */
[----:B------:R-:W-:Y:S02]  /*7410*/  LOP3.LUT R5, R5, 0x20, R104, 0xf8, !PT ;  /* 0x0000002005057812 */ /* 0x000fe400078ef868 */
[----:B------:R-:W-:Y:S04]  /*7420*/  LOP3.LUT R4, R4, 0x8, R87, 0xf8, !PT ;  /* 0x0000000804047812 */ /* 0x000fe800078ef857 */
[----:B------:R-:W-:Y:S04]  /*7430*/  LOP3.LUT R4, R5, R4, R103, 0xf6, !PT ;  /* 0x0000000405047212 */ /* 0x000fe800078ef667 */
[----:B------:R-:W-:Y:S04]  /*7440*/  LEA R88, R4, R102, 0x1 ;  /* 0x0000006604587211 */ /* 0x000fe800078e08ff */
[----:B------:R-:W-:Y:S01]  /*7450*/  IADD3 R105, PT, PT, R88, R105, RZ ;  /* 0x0000006958697210 */ /* 0x000fe20007ffe0ff */
[----:B------:R-:W1:Y:S08]  /*7460*/  LDSM.16.M88.4 R8, [R88+0x1000] ;  /* 0x001000005808783b */ /* 0x000e700000000200 */
        /* <DEDUP_REMOVED lines=23> */
[----:B------:R-:W-:Y:S01]  /*75e0*/  HMMA.16816.F32 R64, R64, R90, RZ ;  /* 0x0000005a4040723c */ /* 0x000fe200000018ff */
[----:B------:R-:W1:Y:S07]  /*75f0*/  LDSM.16.M88.4 R88, [R105+0x1400] ;  /* 0x001400006958783b */ /* 0x000e6e0000000200 */
[C---:B---3--:R-:W-:Y:S08]  /*7600*/  HMMA.16816.F32 R4, R92.reuse, R96, R4 ;  /* 0x000000605c04723c */ /* 0x048ff00000001804 */
        /* <DEDUP_REMOVED lines=60> */
[-C--:B------:R-:W-:Y:S05]  /*79d0*/  FMUL.FTZ R32, R32, R133.reuse ;  /* 0x0000008520207220 */ /* 0x080fea0000410000 */
[----:B------:R-:W1:Y:S01]  /*79e0*/  MUFU.TANH R142, R29 ;  /* 0x0000001d008e7308 */ /* 0x000e620000002400 */
[-C--:B------:R-:W-:Y:S01]  /*79f0*/  FMUL.FTZ R36, R36, R133.reuse ;  /* 0x0000008524247220 */ /* 0x080fe20000410000 */
[-C--:B------:R-:W-:Y:S08]  /*7a00*/  FMUL.FTZ R38, R38, R133.reuse ;  /* 0x0000008526267220 */ /* 0x080ff00000410000 */
[----:B------:R4:W1:Y:S01]  /*7a10*/  MUFU.TANH R158, R32 ;  /* 0x00000020009e7308 */ /* 0x0008620000002400 */
[-C--:B------:R-:W-:Y:S01]  /*7a20*/  FMUL.FTZ R40, R40, R133.reuse ;  /* 0x0000008528287220 */ /* 0x080fe20000410000 */
[-C--:B------:R-:W-:Y:S01]  /*7a30*/  FMUL.FTZ R41, R41, R133.reuse ;  /* 0x0000008529297220 */ /* 0x080fe20000410000 */
[-C--:B------:R-:W-:Y:S07]  /*7a40*/  FMUL.FTZ R42, R42, R133.reuse ;  /* 0x000000852a2a7220 */ /* 0x080fee0000410000 */
[----:B------:R-:W1:Y:S01]  /*7a50*/  MUFU.TANH R156, R30 ;  /* 0x0000001e009c7308 */ /* 0x000e620000002400 */
[-C--:B------:R-:W-:Y:S01]  /*7a60*/  FMUL.FTZ R43, R43, R133.reuse ;  /* 0x000000852b2b7220 */ /* 0x080fe20000410000 */
[C---:B-----5:R-:W-:Y:S08]  /*7a70*/  HMMA.16816.F32 R44, R92.reuse, R8, R44 ;  /* 0x000000085c2c723c */ /* 0x060ff0000000182c */
[----:B------:R5:W1:Y:S01]  /*7a80*/  MUFU.TANH R157, R31 ;  /* 0x0000001f009d7308 */ /* 0x000a620000002400 */
[-C--:B----4-:R-:W-:Y:S01]  /*7a90*/  FMUL.FTZ R32, R33, R133.reuse ;  /* 0x0000008521207220 */ /* 0x090fe20000410000 */
[C---:B------:R-:W-:Y:S01]  /*7aa0*/  HMMA.16816.F32 R48, R92.reuse, R10, R48 ;  /* 0x0000000a5c30723c */ /* 0x040fe20000001830 */
[----:B------:R-:W4:Y:S01]  /*7ab0*/  LDSM.16.M88.4 R8, [R105+0x2c00] ;  /* 0x002c00006908783b */ /* 0x000f220000000200 */
[----:B------:R-:W-:Y:S06]  /*7ac0*/  DEPBAR.LE SB0, 0x0 ;  /* 0x000080000000791a */ /* 0x000fec0000000000 */
[----:B------:R-:W1:Y:S01]  /*7ad0*/  MUFU.TANH R18, R18 ;  /* 0x0000001200127308 */ /* 0x000e620000002400 */
[-C--:B------:R-:W-:Y:S01]  /*7ae0*/  FMUL.FTZ R33, R34, R133.reuse ;  /* 0x0000008522217220 */ /* 0x080fe20000410000 */
[-C--:B------:R-:W-:Y:S01]  /*7af0*/  FMUL.FTZ R34, R35, R133.reuse ;  /* 0x0000008523227220 */ /* 0x080fe20000410000 */
[-C--:B------:R-:W-:Y:S01]  /*7b00*/  FMUL.FTZ R44, R44, R133.reuse ;  /* 0x000000852c2c7220 */ /* 0x080fe20000410000 */
[-C--:B------:R-:W-:Y:S01]  /*7b10*/  FMUL.FTZ R45, R45, R133.reuse ;  /* 0x000000852d2d7220 */ /* 0x080fe20000410000 */
[-C--:B------:R-:W-:Y:S05]  /*7b20*/  FMUL.FTZ R46, R46, R133.reuse ;  /* 0x000000852e2e7220 */ /* 0x080fea0000410000 */
        /* <DEDUP_REMOVED lines=15> */
[-C--:B-----5:R-:W-:Y:S05]  /*7c20*/  FMUL.FTZ R31, R54, R133.reuse ;  /* 0x00000085361f7220 */ /* 0x0a0fea0000410000 */
[----:B------:R-:W1:Y:S01]  /*7c30*/  MUFU.TANH R91, R22 ;  /* 0x00000016005b7308 */ /* 0x000e620000002400 */
[-C--:B------:R-:W-:Y:S01]  /*7c40*/  FMUL.FTZ R29, R55, R133.reuse ;  /* 0x00000085371d7220 */ /* 0x080fe20000410000 */
[C---:B----4-:R-:W-:Y:S03]  /*7c50*/  HMMA.16816.F32 R60, R92.reuse, R8, R60 ;  /* 0x000000085c3c723c */ /* 0x050fe6000000183c */
[-C--:B------:R-:W-:Y:S01]  /*7c60*/  FMUL.FTZ R57, R57, R133.reuse ;  /* 0x0000008539397220 */ /* 0x080fe20000410000 */
[-C--:B------:R-:W-:Y:S04]  /*7c70*/  FMUL.FTZ R30, R56, R133.reuse ;  /* 0x00000085381e7220 */ /* 0x080fe80000410000 */
[----:B------:R4:W1:Y:S01]  /*7c80*/  MUFU.TANH R143, R52 ;  /* 0x00000034008f7308 */ /* 0x0008620000002400 */
[-C--:B------:R-:W-:Y:S01]  /*7c90*/  FMUL.FTZ R4, R58, R133.reuse ;  /* 0x000000853a047220 */ /* 0x080fe20000410000 */
[-C--:B------:R-:W-:Y:S01]  /*7ca0*/  FMUL.FTZ R59, R59, R133.reuse ;  /* 0x000000853b3b7220 */ /* 0x080fe20000410000 */
[----:B------:R-:W-:Y:S07]  /*7cb0*/  HMMA.16816.F32 R64, R92, R10, R64 ;  /* 0x0000000a5c40723c */ /* 0x000fee0000001840 */
[----:B------:R5:W1:Y:S01]  /*7cc0*/  MUFU.TANH R141, R53 ;  /* 0x00000035008d7308 */ /* 0x000a620000002400 */
[-C--:B------:R-:W-:Y:S01]  /*7cd0*/  FMUL.FTZ R5, R60, R133.reuse ;  /* 0x000000853c057220 */ /* 0x080fe20000410000 */
[-C--:B------:R-:W-:Y:S08]  /*7ce0*/  FMUL.FTZ R26, R62, R133.reuse ;  /* 0x000000853e1a7220 */ /* 0x080ff00000410000 */
[----:B------:R2:W1:Y:S01]  /*7cf0*/  MUFU.TANH R97, R57 ;  /* 0x0000003900617308 */ /* 0x0004620000002400 */
[-C--:B------:R-:W-:Y:S01]  /*7d00*/  FMUL.FTZ R25, R63, R133.reuse ;  /* 0x000000853f197220 */ /* 0x080fe20000410000 */
[-C--:B----4-:R-:W-:Y:S01]  /*7d10*/  FMUL.FTZ R52, R65, R133.reuse ;  /* 0x0000008541347220 */ /* 0x090fe20000410000 */
[-C--:B------:R-:W-:Y:S07]  /*7d20*/  FMUL.FTZ R24, R66, R133.reuse ;  /* 0x0000008542187220 */ /* 0x080fee0000410000 */
[----:B------:R-:W4:Y:S01]  /*7d30*/  MUFU.TANH R27, R27 ;  /* 0x0000001b001b7308 */ /* 0x000f220000002400 */
[-C--:B-----5:R-:W-:Y:S01]  /*7d40*/  FMUL.FTZ R53, R64, R133.reuse ;  /* 0x0000008540357220 */ /* 0x0a0fe20000410000 */
[-C--:B------:R-:W-:Y:S08]  /*7d50*/  FMUL.FTZ R23, R67, R133.reuse ;  /* 0x0000008543177220 */ /* 0x080ff00000410000 */
[----:B------:R-:W1:Y:S01]  /*7d60*/  MUFU.TANH R28, R28 ;  /* 0x0000001c001c7308 */ /* 0x000e620000002400 */
[----:B--2---:R-:W-:Y:S09]  /*7d70*/  FMUL.FTZ R57, R61, R133 ;  /* 0x000000853d397220 */ /* 0x004ff20000410000 */
[----:B------:R-:W2:Y:S10]  /*7d80*/  MUFU.TANH R32, R32 ;  /* 0x0000002000207308 */ /* 0x000eb40000002400 */
        /* <DEDUP_REMOVED lines=110> */
.L_x_8489:
[----:B------:R-:W-:Y:S05]  /*8470*/  BSYNC.RECONVERGENT B0 ;  /* 0x0000000000007941 */ /* 0x000fea0003800200 */
.L_x_8488:
[----:B-1----:R-:W-:Y:S01]  /*8480*/  @!P5 IMAD.MOV.U32 R42, RZ, RZ, R113 ;  /* 0x000000ffff2ad224 */ /* 0x002fe200078e0071 */
        /* <DEDUP_REMOVED lines=30> */
.L_x_8487:
[----:B------:R-:W-:Y:S05]  /*8670*/  BSYNC.RECONVERGENT B1 ;  /* 0x0000000000017941 */ /* 0x000fea0003800200 */
.L_x_8486:
[----:B------:R-:W3:Y:S01]  /*8680*/  LD.E R22, desc[UR4][R2.64+0xdc] ;  /* 0x0000dc0402167980 */ /* 0x000ee2000c101900 */
[----:B--2---:R-:W-:Y:S02]  /*8690*/  IABS R8, R124 ;  /* 0x0000007c00087213 */ /* 0x004fe40000000000 */
[C---:B------:R-:W-:Y:S02]  /*86a0*/  IADD3 R6, PT, PT, R124.reuse, -0x8, RZ ;  /* 0xfffffff87c067810 */ /* 0x040fe40007ffe0ff */
[----:B------:R-:W-:Y:S02]  /*86b0*/  I2FP.F32.S32 R8, R8 ;  /* 0x0000000800087245 */ /* 0x000fe40000201400 */
[----:B------:R-:W-:Y:S02]  /*86c0*/  IADD3 R7, PT, PT, R124, -0x1, RZ ;  /* 0xffffffff7c077810 */ /* 0x000fe40007ffe0ff */
[----:B------:R-:W-:Y:S01]  /*86d0*/  IABS R6, R6 ;  /* 0x0000000600067213 */ /* 0x000fe20000000000 */
[----:B------:R-:W-:Y:S01]  /*86e0*/  FFMA.FTZ R99, -R0, R8, R99 ;  /* 0x0000000800637223 */ /* 0x000fe20000010163 */
[----:B------:R-:W-:Y:S02]  /*86f0*/  IABS R7, R7 ;  /* 0x0000000700077213 */ /* 0x000fe40000000000 */
[----:B------:R-:W-:Y:S02]  /*8700*/  I2FP.F32.S32 R6, R6 ;  /* 0x0000000600067245 */ /* 0x000fe40000201400 */
[----:B------:R-:W-:Y:S02]  /*8710*/  IADD3 R8, PT, PT, R124, -0x11, RZ ;  /* 0xffffffef7c087810 */ /* 0x000fe40007ffe0ff */
[----:B------:R-:W-:Y:S01]  /*8720*/  I2FP.F32.S32 R7, R7 ;  /* 0x0000000700077245 */ /* 0x000fe20000201400 */
[C---:B-1----:R-:W-:Y:S01]  /*8730*/  FFMA.FTZ R96, -R0.reuse, R6, R96 ;  /* 0x0000000600607223 */ /* 0x042fe20000010160 */
[----:B------:R-:W-:Y:S01]  /*8740*/  IABS R8, R8 ;  /* 0x0000000800087213 */ /* 0x000fe20000000000 */
[----:B------:R-:W-:Y:S01]  /*8750*/  FFMA.FTZ R135, -R0, R6, R135 ;  /* 0x0000000600877223 */ /* 0x000fe20000010187 */
[----:B------:R-:W-:Y:S01]  /*8760*/  IADD3 R6, PT, PT, R124, -0x10, RZ ;  /* 0xfffffff07c067810 */ /* 0x000fe20007ffe0ff */
[----:B------:R-:W-:Y:S01]  /*8770*/  FFMA.FTZ R134, -R0, R7, R134 ;  /* 0x0000000700867223 */ /* 0x000fe20000010186 */
        /* <DEDUP_REMOVED lines=8> */
[----:B------:R-:W-:Y:S02]  /*8800*/  IADD3 R8, PT, PT, R124, -0x30, RZ ;  /* 0xffffffd07c087810 */ /* 0x000fe40007ffe0ff */
[----:B------:R-:W-:Y:S01]  /*8810*/  I2FP.F32.S32 R7, R7 ;  /* 0x0000000700077245 */ /* 0x000fe20000201400 */
[CC--:B------:R-:W-:Y:S01]  /*8820*/  FFMA.FTZ R14, -R0.reuse, R6.reuse, R14 ;  /* 0x00000006000e7223 */ /* 0x0c0fe2000001010e */
[----:B------:R-:W-:Y:S01]  /*8830*/  IABS R9, R9 ;  /* 0x0000000900097213 */ /* 0x000fe20000000000 */
[C---:B------:R-:W-:Y:S01]  /*8840*/  FFMA.FTZ R88, -R0.reuse, R6, R88 ;  /* 0x0000000600587223 */ /* 0x040fe20000010158 */
        /* <DEDUP_REMOVED lines=44> */
[----:B------:R-:W-:Y:S01]  /*8b10*/  SHF.R.U32.HI R48, RZ, 0x1, R87 ;  /* 0x00000001ff307819 */ /* 0x000fe20000011657 */
        /* <DEDUP_REMOVED lines=22> */
[----:B------:R-:W-:Y:S02]  /*8c80*/  IADD3 R4, PT, PT, R124, -0x78, RZ ;  /* 0xffffff887c047810 */ /* 0x000fe40007ffe0ff */
[----:B------:R-:W-:Y:S01]  /*8c90*/  IABS R21, R21 ;  /* 0x0000001500157213 */ /* 0x000fe20000000000 */
        /* <DEDUP_REMOVED lines=66> */
[----:B------:R-:W-:Y:S01]  /*90c0*/  FMNMX3.FTZ R27, R27, R43, R46, !PT ;  /* 0x0000002b1b1b7276 */ /* 0x000fe2000781002e */
[----:B------:R-:W-:Y:S01]  /*90d0*/  FFMA.FTZ R97, -R0, R20, R97 ;  /* 0x0000001400617223 */ /* 0x000fe20000010161 */
[----:B------:R-:W-:Y:S02]  /*90e0*/  I2FP.F32.S32 R21, R21 ;  /* 0x0000001500157245 */ /* 0x000fe40000201400 */
[----:B------:R-:W-:Y:S02]  /*90f0*/  FMNMX3.FTZ R27, R27, R11, R10, !PT ;  /* 0x0000000b1b1b7276 */ /* 0x000fe4000781000a */
[----:B------:R-:W-:Y:S01]  /*9100*/  FMNMX3.FTZ R4, R4, R153, R152, !PT ;  /* 0x0000009904047276 */ /* 0x000fe20007810098 */
[----:B------:R-:W-:Y:S01]  /*9110*/  FFMA.FTZ R52, -R0, R21, R52 ;  /* 0x0000001500347223 */ /* 0x000fe20000010134 */
[----:B------:R-:W-:Y:S02]  /*9120*/  FMNMX3.FTZ R27, R27, R158, R32, !PT ;  /* 0x0000009e1b1b7276 */ /* 0x000fe40007810020 */
[----:B------:R-:W-:Y:S02]  /*9130*/  FMNMX3.FTZ R4, R4, R149, R148, !PT ;  /* 0x0000009504047276 */ /* 0x000fe40007810094 */
[----:B------:R-:W-:Y:S02]  /*9140*/  FMNMX3.FTZ R27, R27, R8, R40, !PT ;  /* 0x000000081b1b7276 */ /* 0x000fe40007810028 */
[C---:B------:R-:W-:Y:S02]  /*9150*/  IADD3 R28, PT, PT, R124.reuse, -0x59, RZ ;  /* 0xffffffa77c1c7810 */ /* 0x040fe40007ffe0ff */
[----:B------:R-:W-:Y:S02]  /*9160*/  FMNMX3.FTZ R27, R27, R155, R154, !PT ;  /* 0x0000009b1b1b7276 */ /* 0x000fe4000781009a */
[----:B------:R-:W-:Y:S02]  /*9170*/  IABS R28, R28 ;  /* 0x0000001c001c7213 */ /* 0x000fe40000000000 */
[----:B------:R-:W-:Y:S02]  /*9180*/  IADD3 R20, PT, PT, R124, -0x80, RZ ;  /* 0xffffff807c147810 */ /* 0x000fe40007ffe0ff */
        /* <DEDUP_REMOVED lines=8> */
[----:B------:R-:W-:Y:S01]  /*9210*/  FMNMX3.FTZ R27, R27, R151, R150, !PT ;  /* 0x000000971b1b7276 */ /* 0x000fe20007810096 */
[----:B------:R-:W-:Y:S01]  /*9220*/  FFMA.FTZ R53, -R0, R20, R53 ;  /* 0x0000001400357223 */ /* 0x000fe20000010135 */
[----:B------:R-:W-:Y:S02]  /*9230*/  I2FP.F32.S32 R28, R28 ;  /* 0x0000001c001c7245 */ /* 0x000fe40000201400 */
[----:B------:R-:W-:Y:S02]  /*9240*/  FMNMX3.FTZ R27, R27, R147, R146, !PT ;  /* 0x000000931b1b7276 */ /* 0x000fe40007810092 */
[----:B------:R-:W-:Y:S01]  /*9250*/  FMNMX3.FTZ R4, R4, R144, R145, !PT ;  /* 0x0000009004047276 */ /* 0x000fe20007810091 */
[CC--:B------:R-:W-:Y:S01]  /*9260*/  FFMA.FTZ R26, -R0.reuse, R28.reuse, R26 ;  /* 0x0000001c001a7223 */ /* 0x0c0fe2000001011a */
[----:B------:R-:W-:Y:S01]  /*9270*/  FMNMX3.FTZ R27, R27, R143, R141, !PT ;  /* 0x0000008f1b1b7276 */ /* 0x000fe2000781008d */
[----:B------:R-:W-:Y:S01]  /*9280*/  FFMA.FTZ R30, -R0, R28, R30 ;  /* 0x0000001c001e7223 */ /* 0x000fe2000001011e */
[----:B------:R-:W-:Y:S02]  /*9290*/  FMNMX3.FTZ R4, R4, R31, R29, !PT ;  /* 0x0000001f04047276 */ /* 0x000fe4000781001d */
[----:B------:R-:W-:Y:S02]  /*92a0*/  IADD3 R124, PT, PT, R124, 0x80, RZ ;  /* 0x000000807c7c7810 */ /* 0x000fe40007ffe0ff */
[----:B------:R-:W-:Y:S02]  /*92b0*/  FMNMX3.FTZ R4, R4, R92, R90, !PT ;  /* 0x0000005c04047276 */ /* 0x000fe4000781005a */
[----:B------:R-:W-:Y:S02]  /*92c0*/  FMNMX3.FTZ R5, R27, R30, R97, !PT ;  /* 0x0000001e1b057276 */ /* 0x000fe40007810061 */
[----:B------:R-:W-:Y:S02]  /*92d0*/  FMNMX3.FTZ R4, R4, R26, R25, !PT ;  /* 0x0000001a04047276 */ /* 0x000fe40007810019 */
[----:B------:R-:W-:Y:S02]  /*92e0*/  FMNMX3.FTZ R21, R5, R66, R57, !PT ;  /* 0x0000004205157276 */ /* 0x000fe40007810039 */
[----:B------:R-:W-:Y:S02]  /*92f0*/  FMNMX3.FTZ R5, R4, R24, R23, !PT ;  /* 0x0000001804057276 */ /* 0x000fe40007810017 */
[----:B------:R-:W-:Y:S03]  /*9300*/  FMNMX3.FTZ R21, R21, R53, R52, !PT ;  /* 0x0000003515157276 */ /* 0x000fe60007810034 */
[----:B------:R-:W1:Y:S08]  /*9310*/  SHFL.BFLY PT, R4, R5, 0x2, 0x1f ;  /* 0x0c401f0005047f89 */ /* 0x000e7000000e0000 */
[----:B------:R-:W2:Y:S01]  /*9320*/  SHFL.BFLY PT, R20, R21, 0x2, 0x1f ;  /* 0x0c401f0015147f89 */ /* 0x000ea200000e0000 */
[----:B-1----:R-:W-:Y:S02]  /*9330*/  FMNMX.FTZ R4, R5, R4, !PT ;  /* 0x0000000405047209 */ /* 0x002fe40007810000 */
[----:B--2---:R-:W-:Y:S05]  /*9340*/  FMNMX.FTZ R5, R21, R20, !PT ;  /* 0x0000001415057209 */ /* 0x004fea0007810000 */
[----:B------:R-:W1:Y:S08]  /*9350*/  SHFL.BFLY PT, R20, R4, 0x1, 0x1f ;  /* 0x0c201f0004147f89 */ /* 0x000e7000000e0000 */
[----:B------:R-:W2:Y:S01]  /*9360*/  SHFL.BFLY PT, R21, R5, 0x1, 0x1f ;  /* 0x0c201f0005157f89 */ /* 0x000ea200000e0000 */
[----:B-1----:R-:W-:Y:S04]  /*9370*/  FMNMX.FTZ R20, R4, R20, !PT ;  /* 0x0000001404147209 */ /* 0x002fe80007810000 */
[----:B------:R-:W-:Y:S01]  /*9380*/  FSETP.NEU.FTZ.AND P1, PT, R20, -INF , PT ;  /* 0xff8000001400780b */ /* 0x000fe20003f3d000 */
[----:B---3--:R-:W-:Y:S01]  /*9390*/  FMUL.FTZ R51, R22, R20 ;  /* 0x0000001416337220 */ /* 0x008fe20000410000 */
[----:B------:R-:W-:Y:S01]  /*93a0*/  FADD.FTZ R4, -R20, R85 ;  /* 0x0000005514047221 */ /* 0x000fe20000010100 */
[----:B--2---:R-:W-:Y:S03]  /*93b0*/  FMNMX.FTZ R21, R5, R21, !PT ;  /* 0x0000001505157209 */ /* 0x004fe60007810000 */
        /* <DEDUP_REMOVED lines=9> */
[----:B------:R-:W-:Y:S01]  /*9450*/  FSEL R54, R54, RZ, P1 ;  /* 0x000000ff36367208 */ /* 0x000fe20000800000 */
[-CC-:B------:R-:W-:Y:S01]  /*9460*/  FFMA.FTZ R142, R99, R22.reuse, -R51.reuse ;  /* 0x00000016638e7223 */ /* 0x180fe20000010833 */
        /* <DEDUP_REMOVED lines=11> */
[----:B-1----:R-:W-:Y:S01]  /*9520*/  FMUL.FTZ R11, R28, R79 ;  /* 0x0000004f1c0b7220 */ /* 0x002fe20000410000 */
[--C-:B------:R-:W-:Y:S01]  /*9530*/  FFMA.FTZ R62, R10, R22, -R54.reuse ;  /* 0x000000160a3e7223 */ /* 0x100fe20000010836 */
        /* <DEDUP_REMOVED lines=12> */
[----:B------:R-:W-:Y:S03]  /*9600*/  FMUL.FTZ R19, R28, R71 ;  /* 0x000000471c137220 */ /* 0x000fe60000410000 */
[----:B------:R-:W-:Y:S01]  /*9610*/  MUFU.EX2 R137, R137 ;  /* 0x0000008900897308 */ /* 0x000fe20000000800 */
[C---:B--2---:R-:W-:Y:S01]  /*9620*/  FMUL.FTZ R5, R27.reuse, R81 ;  /* 0x000000511b057220 */ /* 0x044fe20000410000 */
[C---:B------:R-:W-:Y:S01]  /*9630*/  FMUL.FTZ R8, R27.reuse, R76 ;  /* 0x0000004c1b087220 */ /* 0x040fe20000410000 */
[C---:B------:R-:W-:Y:S01]  /*9640*/  FMUL.FTZ R16, R27.reuse, R68 ;  /* 0x000000441b107220 */ /* 0x040fe20000410000 */
[----:B------:R-:W-:Y:S01]  /*9650*/  FMUL.FTZ R17, R27, R69 ;  /* 0x000000451b117220 */ /* 0x000fe20000410000 */
[-CC-:B------:R-:W-:Y:S01]  /*9660*/  FFMA.FTZ R85, R156, R22.reuse, -R51.reuse ;  /* 0x000000169c557223 */ /* 0x180fe20000010833 */
[-CC-:B------:R-:W-:Y:S01]  /*9670*/  FFMA.FTZ R60, R157, R22.reuse, -R51.reuse ;  /* 0x000000169d3c7223 */ /* 0x180fe20000010833 */
[-CC-:B------:R-:W-:Y:S03]  /*9680*/  FFMA.FTZ R56, R158, R22.reuse, -R54.reuse ;  /* 0x000000169e387223 */ /* 0x180fe60000010836 */
[----:B------:R-:W-:Y:S01]  /*9690*/  MUFU.EX2 R140, R140 ;  /* 0x0000008c008c7308 */ /* 0x000fe20000000800 */
[-CC-:B------:R-:W-:Y:S01]  /*96a0*/  FFMA.FTZ R30, R30, R22.reuse, -R54.reuse ;  /* 0x000000161e1e7223 */ /* 0x180fe20000010836 */
[----:B------:R-:W-:Y:S01]  /*96b0*/  LOP3.LUT R4, R48, 0x8, RZ, 0xc0, !PT ;  /* 0x0000000830047812 */ /* 0x000fe200078ec0ff */
[-CC-:B------:R-:W-:Y:S01]  /*96c0*/  FFMA.FTZ R139, R134, R22.reuse, -R51.reuse ;  /* 0x00000016868b7223 */ /* 0x180fe20000010833 */
[-CC-:B------:R-:W-:Y:S01]  /*96d0*/  FFMA.FTZ R134, R136, R22.reuse, -R51.reuse ;  /* 0x0000001688867223 */ /* 0x180fe20000010833 */
[-C--:B------:R-:W-:Y:S01]  /*96e0*/  FFMA.FTZ R136, R88, R22.reuse, -R54 ;  /* 0x0000001658887223 */ /* 0x080fe20000010836 */
[-CC-:B------:R-:W-:Y:S01]  /*96f0*/  FFMA.FTZ R88, R39, R22.reuse, -R51.reuse ;  /* 0x0000001627587223 */ /* 0x180fe20000010833 */
[----:B------:R-:W-:Y:S03]  /*9700*/  LOP3.LUT R4, R4, 0xc0, R104, 0xf8, !PT ;  /* 0x000000c004047812 */ /* 0x000fe600078ef868 */
[----:B------:R-:W-:Y:S01]  /*9710*/  MUFU.EX2 R135, R135 ;  /* 0x0000008700877308 */ /* 0x000fe20000000800 */
[----:B------:R-:W-:Y:S01]  /*9720*/  LOP3.LUT R104, R104, 0x120, RZ, 0xc0, !PT ;  /* 0x0000012068687812 */ /* 0x000fe200078ec0ff */
[-CC-:B------:R-:W-:Y:S01]  /*9730*/  FFMA.FTZ R138, R98, R22.reuse, -R54.reuse ;  /* 0x00000016628a7223 */ /* 0x180fe20000010836 */
[----:B------:R-:W-:Y:S01]  /*9740*/  FFMA.FTZ R98, R18, R22, -R51 ;  /* 0x0000001612627223 */ /* 0x000fe20000010833 */
[----:B------:R-:W-:Y:S01]  /*9750*/  FMUL.FTZ R18, R28, R70 ;  /* 0x000000461c127220 */ /* 0x000fe20000410000 */
[----:B------:R-:W-:Y:S01]  /*9760*/  LOP3.LUT R4, R104, R4, R103, 0xf6, !PT ;  /* 0x0000000468047212 */ /* 0x000fe200078ef667 */
[--C-:B------:R-:W-:Y:S01]  /*9770*/  FFMA.FTZ R63, R7, R22, -R51.reuse ;  /* 0x00000016073f7223 */ /* 0x100fe20000010833 */
[----:B------:R-:W-:Y:S03]  /*9780*/  FMUL.FTZ R7, R28, R83 ;  /* 0x000000531c077220 */ /* 0x000fe60000410000 */
[----:B------:R-:W1:Y:S01]  /*9790*/  MUFU.EX2 R139, R139 ;  /* 0x0000008b008b7308 */ /* 0x000e620000000800 */
[----:B------:R-:W-:Y:S01]  /*97a0*/  LEA R50, R4, R102, 0x1 ;  /* 0x0000006604327211 */ /* 0x000fe200078e08ff */
[--C-:B------:R-:W-:Y:S01]  /*97b0*/  FFMA.FTZ R67, R6, R22, -R51.reuse ;  /* 0x0000001606437223 */ /* 0x100fe20000010833 */
[----:B------:R-:W-:Y:S01]  /*97c0*/  FMUL.FTZ R6, R28, R82 ;  /* 0x000000521c067220 */ /* 0x000fe20000410000 */
[--C-:B------:R-:W-:Y:S01]  /*97d0*/  FFMA.FTZ R69, R154, R22, -R54.reuse ;  /* 0x000000169a457223 */ /* 0x100fe20000010836 */
[C---:B------:R-:W-:Y:S01]  /*97e0*/  IADD3 R4, PT, PT, R50.reuse, 0x3000, RZ ;  /* 0x0000300032047810 */ /* 0x040fe20007ffe0ff */
[----:B------:R-:W2:Y:S01]  /*97f0*/  LDSM.16.MT88.4 R12, [R50+0x3000] ;  /* 0x00300000320c783b */ /* 0x000ea20000004200 */
[----:B------:R-:W-:Y:S03]  /*9800*/  IADD3 R49, PT, PT, R50, 0x3020, RZ ;  /* 0x0000302032317810 */ /* 0x000fe60007ffe0ff */
[----:B------:R-:W3:Y:S01]  /*9810*/  MUFU.EX2 R134, R134 ;  /* 0x0000008600867308 */ /* 0x000ee20000000800 */
[----:B------:R-:W-:Y:S01]  /*9820*/  @P0 IADD3 R49, PT, PT, R4, -0x20, RZ ;  /* 0xffffffe004310810 */ /* 0x000fe20007ffe0ff */
[----:B------:R-:W-:Y:S01]  /*9830*/  FMUL.FTZ R4, R27, R80 ;  /* 0x000000501b047220 */ /* 0x000fe20000410000 */
[-CC-:B------:R-:W-:Y:S01]  /*9840*/  FFMA.FTZ R80, R9, R22.reuse, -R51.reuse ;  /* 0x0000001609507223 */ /* 0x180fe20000010833 */
[----:B------:R-:W-:Y:S01]  /*9850*/  FMUL.FTZ R9, R27, R77 ;  /* 0x0000004d1b097220 */ /* 0x000fe20000410000 */
[-CC-:B------:R-:W-:Y:S01]  /*9860*/  FFMA.FTZ R70, R153, R22.reuse, -R51.reuse ;  /* 0x0000001699467223 */ /* 0x180fe20000010833 */
[----:B------:R-:W4:Y:S01]  /*9870*/  LDSM.16.MT88.4 R36, [R49] ;  /* 0x000000003124783b */ /* 0x000f220000004200 */
[----:B------:R-:W-:Y:S03]  /*9880*/  FFMA.FTZ R155, R155, R22, -R54 ;  /* 0x000000169b9b7223 */ /* 0x000fe60000010836 */
[----:B------:R-:W5:Y:S01]  /*9890*/  MUFU.EX2 R138, R138 ;  /* 0x0000008a008a7308 */ /* 0x000f620000000800 */
[----:B-1----:R-:W-:Y:S01]  /*98a0*/  F2FP.F16.F32.PACK_AB R33, R139, R142 ;  /* 0x0000008e8b21723e */ /* 0x002fe200000000ff */
[----:B------:R-:W-:Y:S01]  /*98b0*/  FFMA.FTZ R142, R28, R131, R142 ;  /* 0x000000831c8e7223 */ /* 0x000fe2000001008e */
[-CC-:B------:R-:W-:Y:S01]  /*98c0*/  FFMA.FTZ R103, R146, R22.reuse, -R54.reuse ;  /* 0x0000001692677223 */ /* 0x180fe20000010836 */
[-CC-:B------:R-:W-:Y:S01]  /*98d0*/  FFMA.FTZ R146, R29, R22.reuse, -R51.reuse ;  /* 0x000000161d927223 */ /* 0x180fe20000010833 */
[-CC-:B------:R-:W-:Y:S01]  /*98e0*/  FFMA.FTZ R104, R143, R22.reuse, -R54.reuse ;  /* 0x000000168f687223 */ /* 0x180fe20000010836 */
[----:B------:R-:W1:Y:S01]  /*98f0*/  LDSM.16.MT88.4 R40, [R50+0x3400] ;  /* 0x003400003228783b */ /* 0x000e620000004200 */
[-CC-:B------:R-:W-:Y:S03]  /*9900*/  FFMA.FTZ R143, R31, R22.reuse, -R51.reuse ;  /* 0x000000161f8f7223 */ /* 0x180fe60000010833 */
[----:B------:R-:W2:Y:S01]  /*9910*/  MUFU.EX2 R136, R136 ;  /* 0x0000008800887308 */ /* 0x000ea20000000800 */
[----:B---3--:R-:W-:Y:S01]  /*9920*/  F2FP.F16.F32.PACK_AB R35, R134, R137 ;  /* 0x000000898623723e */ /* 0x008fe200000000ff */
[-CC-:B------:R-:W-:Y:S01]  /*9930*/  FFMA.FTZ R71, R151, R22.reuse, -R54.reuse ;  /* 0x0000001697477223 */ /* 0x180fe20000010836 */
[-CC-:B------:R-:W-:Y:S01]  /*9940*/  FFMA.FTZ R83, R149, R22.reuse, -R51.reuse ;  /* 0x0000001695537223 */ /* 0x180fe20000010833 */
[-CC-:B------:R-:W-:Y:S01]  /*9950*/  FFMA.FTZ R82, R148, R22.reuse, -R51.reuse ;  /* 0x0000001694527223 */ /* 0x180fe20000010833 */
[-C--:B------:R-:W-:Y:S01]  /*9960*/  FFMA.FTZ R81, R147, R22.reuse, -R54 ;  /* 0x0000001693517223 */ /* 0x080fe20000010836 */
[----:B------:R-:W-:Y:S01]  /*9970*/  LDSM.16.MT88.4 R76, [R50+0x4c00] ;  /* 0x004c0000324c783b */ /* 0x000fe20000004200 */
[--C-:B------:R-:W-:Y:S03]  /*9980*/  FFMA.FTZ R144, R144, R22, -R51.reuse ;  /* 0x0000001690907223 */ /* 0x100fe60000010833 */
[----:B------:R-:W3:Y:S01]  /*9990*/  MUFU.EX2 R105, R105 ;  /* 0x0000006900697308 */ /* 0x000ee20000000800 */
[C---:B-----5:R-:W-:Y:S01]  /*99a0*/  F2FP.F16.F32.PACK_AB R32, R138.reuse, R140 ;  /* 0x0000008c8a20723e */ /* 0x060fe200000000ff */
[----:B------:R-:W-:Y:S01]  /*99b0*/  FFMA.FTZ R140, R27, R130, R140 ;  /* 0x000000821b8c7223 */ /* 0x000fe2000001008c */
[-CC-:B------:R-:W-:Y:S01]  /*99c0*/  FFMA.FTZ R145, R145, R22.reuse, -R51.reuse ;  /* 0x0000001691917223 */ /* 0x180fe20000010833 */
[----:B------:R-:W-:Y:S01]  /*99d0*/  FADD.FTZ R142, R139, R142 ;  /* 0x0000008e8b8e7221 */ /* 0x000fe20000010000 */
[----:B------:R-:W-:Y:S01]  /*99e0*/  ISETP.GT.AND P0, PT, R125, R111, PT ;  /* 0x0000006f7d00720c */ /* 0x000fe20003f04270 */
[----:B------:R-:W-:Y:S01]  /*99f0*/  FADD.FTZ R140, R138, R140 ;  /* 0x0000008c8a8c7221 */ /* 0x000fe20000010000 */
[----:B------:R-:W-:Y:S03]  /*9a00*/  FFMA.FTZ R141, R141, R22, -R54 ;  /* 0x000000168d8d7223 */ /* 0x000fe60000010836 */
        /* <DEDUP_REMOVED lines=8> */
[----:B------:R-:W-:Y:S01]  /*9a90*/  MUFU.EX2 R94, R94 ;  /* 0x0000005e005e7308 */ /* 0x000fe20000000800 */
[C---:B------:R-:W-:Y:S05]  /*9aa0*/  HMMA.16816.F32 R4, R32.reuse, R12, R4 ;  /* 0x0000000c2004723c */ /* 0x040fea0000001804 */
[C---:B------:R-:W-:Y:S01]  /*9ab0*/  FMUL.FTZ R12, R27.reuse, R72 ;  /* 0x000000481b0c7220 */ /* 0x040fe20000410000 */
[----:B------:R-:W-:Y:S03]  /*9ac0*/  FMUL.FTZ R13, R27, R73 ;  /* 0x000000491b0d7220 */ /* 0x000fe60000410000 */
[----:B------:R2:W-:Y:S01]  /*9ad0*/  MUFU.EX2 R72, R45 ;  /* 0x0000002d00487308 */ /* 0x0005e20000000800 */
[--C-:B------:R-:W-:Y:S01]  /*9ae0*/  FFMA.FTZ R73, R44, R22, -R51.reuse ;  /* 0x000000162c497223 */ /* 0x100fe20000010833 */
[C---:B------:R-:W-:Y:S03]  /*9af0*/  HMMA.16816.F32 R8, R32.reuse, R14, R8 ;  /* 0x0000000e2008723c */ /* 0x040fe60000001808 */
[C---:B------:R-:W-:Y:S01]  /*9b00*/  FMUL.FTZ R14, R28.reuse, R74 ;  /* 0x0000004a1c0e7220 */ /* 0x040fe20000410000 */
[----:B------:R-:W-:Y:S01]  /*9b10*/  FMUL.FTZ R15, R28, R75 ;  /* 0x0000004b1c0f7220 */ /* 0x000fe20000410000 */
[-CC-:B------:R-:W-:Y:S03]  /*9b20*/  FFMA.FTZ R74, R152, R22.reuse, -R51.reuse ;  /* 0x00000016984a7223 */ /* 0x180fe60000010833 */
[----:B------:R-:W5:Y:S01]  /*9b30*/  MUFU.EX2 R132, R132 ;  /* 0x0000008400847308 */ /* 0x000f620000000800 */
[-C--:B------:R-:W-:Y:S01]  /*9b40*/  FFMA.FTZ R75, R150, R22.reuse, -R54 ;  /* 0x00000016964b7223 */ /* 0x080fe20000010836 */
[----:B------:R-:W-:Y:S01]  /*9b50*/  FFMA.FTZ R90, R90, R22, -R51 ;  /* 0x000000165a5a7223 */ /* 0x000fe20000010833 */
[C---:B----4-:R-:W-:Y:S07]  /*9b60*/  HMMA.16816.F32 R12, R32.reuse, R36, R12 ;  /* 0x00000024200c723c */ /* 0x050fee000000180c */
[----:B------:R-:W4:Y:S01]  /*9b70*/  MUFU.EX2 R99, R99 ;  /* 0x0000006300637308 */ /* 0x000f220000000800 */
[----:B--2---:R-:W2:Y:S01]  /*9b80*/  LDSM.16.MT88.4 R44, [R49+0x400] ;  /* 0x00040000312c783b */ /* 0x004ea20000004200 */
[----:B------:R-:W-:Y:S08]  /*9b90*/  HMMA.16816.F32 R16, R32, R38, R16 ;  /* 0x000000262010723c */ /* 0x000ff00000001810 */
[----:B------:R-:W1:Y:S01]  /*9ba0*/  MUFU.EX2 R96, R96 ;  /* 0x0000006000607308 */ /* 0x000e620000000800 */
[----:B------:R-:W2:Y:S01]  /*9bb0*/  LDSM.16.MT88.4 R36, [R50+0x3800] ;  /* 0x003800003224783b */ /* 0x000ea20000004200 */
[----:B---3--:R-:W-:Y:S01]  /*9bc0*/  F2FP.F16.F32.PACK_AB R33, R105, R133 ;  /* 0x000000856921723e */ /* 0x008fe200000000ff */
[----:B-----5:R-:W-:Y:S01]  /*9bd0*/  FADD.FTZ R135, R132, R135 ;  /* 0x0000008784877221 */ /* 0x020fe20000010000 */
[----:B------:R-:W-:Y:S01]  /*9be0*/  F2FP.F16.F32.PACK_AB R35, R94, R98 ;  /* 0x000000625e23723e */ /* 0x000fe200000000ff */
[----:B------:R-:W-:Y:S05]  /*9bf0*/  FADD.FTZ R133, R133, R137 ;  /* 0x0000008985857221 */ /* 0x000fea0000010000 */
[----:B------:R-:W3:Y:S01]  /*9c00*/  MUFU.EX2 R95, R95 ;  /* 0x0000005f005f7308 */ /* 0x000ee20000000800 */
[C---:B----4-:R-:W-:Y:S01]  /*9c10*/  F2FP.F16.F32.PACK_AB R32, R99.reuse, R132 ;  /* 0x000000846320723e */ /* 0x050fe200000000ff */
[----:B------:R-:W-:Y:S01]  /*9c20*/  FADD.FTZ R99, R99, R135 ;  /* 0x0000008763637221 */ /* 0x000fe20000010000 */
[----:B------:R-:W-:Y:S04]  /*9c30*/  FADD.FTZ R133, R105, R133 ;  /* 0x0000008569857221 */ /* 0x000fe80000010000 */
[----:B------:R-:W-:Y:S03]  /*9c40*/  FADD.FTZ R98, R98, R133 ;  /* 0x0000008562627221 */ /* 0x000fe60000010000 */
[----:B------:R-:W-:Y:S01]  /*9c50*/  MUFU.EX2 R93, R93 ;  /* 0x0000005d005d7308 */ /* 0x000fe20000000800 */
[----:B-1----:R-:W-:Y:S01]  /*9c60*/  FADD.FTZ R99, R96, R99 ;  /* 0x0000006360637221 */ /* 0x002fe20000010000 */
[----:B------:R-:W-:Y:S08]  /*9c70*/  FADD.FTZ R98, R94, R98 ;  /* 0x000000625e627221 */ /* 0x000ff00000010000 */
[----:B------:R-:W-:Y:S01]  /*9c80*/  MUFU.EX2 R88, R88 ;  /* 0x0000005800587308 */ /* 0x000fe20000000800 */
[C---:B---3--:R-:W-:Y:S01]  /*9c90*/  F2FP.F16.F32.PACK_AB R34, R95.reuse, R96 ;  /* 0x000000605f22723e */ /* 0x048fe200000000ff */
[----:B------:R-:W-:Y:S08]  /*9ca0*/  FADD.FTZ R95, R95, R99 ;  /* 0x000000635f5f7221 */ /* 0x000ff00000010000 */
[----:B------:R-:W1:Y:S01]  /*9cb0*/  MUFU.EX2 R91, R91 ;  /* 0x0000005b005b7308 */ /* 0x000e620000000800 */
[C---:B------:R-:W-:Y:S09]  /*9cc0*/  HMMA.16816.F32 R4, R32.reuse, R40, R4 ;  /* 0x000000282004723c */ /* 0x040ff20000001804 */
[----:B------:R-:W3:Y:S01]  /*9cd0*/  MUFU.EX2 R89, R89 ;  /* 0x0000005900597308 */ /* 0x000ee20000000800 */
[C---:B------:R-:W-:Y:S01]  /*9ce0*/  HMMA.16816.F32 R8, R32.reuse, R42, R8 ;  /* 0x0000002a2008723c */ /* 0x040fe20000001808 */
[----:B------:R-:W4:Y:S08]  /*9cf0*/  LDSM.16.MT88.4 R40, [R49+0x800] ;  /* 0x000800003128783b */ /* 0x000f300000004200 */
[----:B------:R-:W5:Y:S01]  /*9d00*/  MUFU.EX2 R65, R65 ;  /* 0x0000004100417308 */ /* 0x000f620000000800 */
        /* <DEDUP_REMOVED lines=10> */
[----:B------:R-:W-:Y:S01]  /*9db0*/  FADD.FTZ R93, R88, R93 ;  /* 0x0000005d585d7221 */ /* 0x000fe20000010000 */
[----:B-----5:R-:W-:Y:S08]  /*9dc0*/  FADD.FTZ R89, R65, R89 ;  /* 0x0000005941597221 */ /* 0x020ff00000010000 */
[----:B------:R-:W5:Y:S01]  /*9dd0*/  MUFU.EX2 R67, R67 ;  /* 0x0000004300437308 */ /* 0x000f620000000800 */
[C---:B-1----:R-:W-:Y:S01]  /*9de0*/  F2FP.F16.F32.PACK_AB R34, R64.reuse, R65 ;  /* 0x000000414022723e */ /* 0x042fe200000000ff */
[----:B------:R-:W-:Y:S08]  /*9df0*/  FADD.FTZ R64, R64, R89 ;  /* 0x0000005940407221 */ /* 0x000ff00000010000 */
[----:B------:R-:W1:Y:S01]  /*9e00*/  MUFU.EX2 R84, R84 ;  /* 0x0000005400547308 */ /* 0x000e620000000800 */
[----:B---3--:R-:W-:Y:S09]  /*9e10*/  FADD.FTZ R93, R63, R93 ;  /* 0x0000005d3f5d7221 */ /* 0x008ff20000010000 */
[----:B------:R-:W-:Y:S01]  /*9e20*/  MUFU.EX2 R62, R62 ;  /* 0x0000003e003e7308 */ /* 0x000fe20000000800 */
[C---:B-----5:R-:W-:Y:S01]  /*9e30*/  F2FP.F16.F32.PACK_AB R35, R67.reuse, R63 ;  /* 0x0000003f4323723e */ /* 0x060fe200000000ff */
[----:B------:R-:W-:Y:S08]  /*9e40*/  FADD.FTZ R67, R67, R93 ;  /* 0x0000005d43437221 */ /* 0x000ff00000010000 */
[----:B------:R-:W3:Y:S01]  /*9e50*/  MUFU.EX2 R85, R85 ;  /* 0x0000005500557308 */ /* 0x000ee20000000800 */
[C---:B------:R-:W-:Y:S03]  /*9e60*/  HMMA.16816.F32 R4, R32.reuse, R36, R4 ;  /* 0x000000242004723c */ /* 0x040fe60000001804 */
[----:B-1----:R-:W-:Y:S06]  /*9e70*/  FADD.FTZ R64, R84, R64 ;  /* 0x0000004054407221 */ /* 0x002fec0000010000 */
[----:B------:R-:W1:Y:S01]  /*9e80*/  MUFU.EX2 R60, R60 ;  /* 0x0000003c003c7308 */ /* 0x000e620000000800 */
[C---:B------:R-:W-:Y:S01]  /*9e90*/  HMMA.16816.F32 R8, R32.reuse, R38, R8 ;  /* 0x000000262008723c */ /* 0x040fe20000001808 */
[----:B------:R-:W5:Y:S08]  /*9ea0*/  LDSM.16.MT88.4 R36, [R49+0xc00] ;  /* 0x000c00003124783b */ /* 0x000f700000004200 */
[----:B------:R-:W2:Y:S01]  /*9eb0*/  MUFU.EX2 R56, R56 ;  /* 0x0000003800387308 */ /* 0x000ea20000000800 */
[C---:B----4-:R-:W-:Y:S03]  /*9ec0*/  HMMA.16816.F32 R12, R32.reuse, R40, R12 ;  /* 0x00000028200c723c */ /* 0x050fe6000000180c */
        /* <DEDUP_REMOVED lines=8> */
[----:B------:R-:W1:Y:S01]  /*9f50*/  MUFU.EX2 R59, R59 ;  /* 0x0000003b003b7308 */ /* 0x000e620000000800 */
[----:B------:R-:W-:Y:S01]  /*9f60*/  MOV R85, R20 ;  /* 0x0000001400557202 */ /* 0x000fe20000000f00 */
[----:B--2---:R-:W-:Y:S01]  /*9f70*/  FADD.FTZ R62, R56, R62 ;  /* 0x0000003e383e7221 */ /* 0x004fe20000010000 */
[----:B------:R-:W-:Y:S07]  /*9f80*/  MOV R84, R21 ;  /* 0x0000001500547202 */ /* 0x000fee0000000f00 */
        /* <DEDUP_REMOVED lines=8> */
[----:B------:R-:W-:Y:S04]  /*a010*/  FADD.FTZ R80, R72, R80 ;  /* 0x0000005048507221 */ /* 0x000fe80000010000 */
[----:B------:R-:W2:Y:S01]  /*a020*/  MUFU.EX2 R73, R73 ;  /* 0x0000004900497308 */ /* 0x000ea20000000800 */
[C---:B------:R-:W-:Y:S03]  /*a030*/  HMMA.16816.F32 R4, R32.reuse, R44, R4 ;  /* 0x0000002c2004723c */ /* 0x040fe60000001804 */
[----:B---3--:R-:W-:Y:S06]  /*a040*/  FADD.FTZ R55, R58, R55 ;  /* 0x000000373a377221 */ /* 0x008fec0000010000 */
[----:B------:R-:W-:Y:S01]  /*a050*/  MUFU.EX2 R68, R155 ;  /* 0x0000009b00447308 */ /* 0x000fe20000000800 */
[C---:B------:R-:W-:Y:S01]  /*a060*/  HMMA.16816.F32 R8, R32.reuse, R46, R8 ;  /* 0x0000002e2008723c */ /* 0x040fe20000001808 */
[----:B------:R-:W3:Y:S02]  /*a070*/  LDSM.16.MT88.4 R44, [R49+0x1000] ;  /* 0x00100000312c783b */ /* 0x000ee40000004200 */
[C---:B-1----:R-:W-:Y:S01]  /*a080*/  F2FP.F16.F32.PACK_AB R28, R61.reuse, R58 ;  /* 0x0000003a3d1c723e */ /* 0x042fe200000000ff */
[----:B------:R-:W-:Y:S05]  /*a090*/  FADD.FTZ R55, R61, R55 ;  /* 0x000000373d377221 */ /* 0x000fea0000010000 */
[----:B------:R-:W-:Y:S01]  /*a0a0*/  MUFU.EX2 R69, R69 ;  /* 0x0000004500457308 */ /* 0x000fe20000000800 */
[C---:B-----5:R-:W-:Y:S03]  /*a0b0*/  HMMA.16816.F32 R12, R32.reuse, R36, R12 ;  /* 0x00000024200c723c */ /* 0x060fe6000000180c */
[C---:B--2---:R-:W-:Y:S01]  /*a0c0*/  F2FP.F16.F32.PACK_AB R29, R73.reuse, R72 ;  /* 0x00000048491d723e */ /* 0x044fe200000000ff */
[----:B------:R-:W-:Y:S05]  /*a0d0*/  FADD.FTZ R73, R73, R80 ;  /* 0x0000005049497221 */ /* 0x000fea0000010000 */
[----:B------:R-:W1:Y:S01]  /*a0e0*/  MUFU.EX2 R70, R70 ;  /* 0x0000004600467308 */ /* 0x000e620000000800 */
[----:B------:R-:W-:Y:S01]  /*a0f0*/  HMMA.16816.F32 R16, R32, R38, R16 ;  /* 0x000000262010723c */ /* 0x000fe20000001810 */
[----:B------:R-:W2:Y:S08]  /*a100*/  LDSM.16.MT88.4 R32, [R50+0x4400] ;  /* 0x004400003220783b */ /* 0x000eb00000004200 */
[----:B------:R-:W5:Y:S01]  /*a110*/  MUFU.EX2 R74, R74 ;  /* 0x0000004a004a7308 */ /* 0x000f620000000800 */
[----:B------:R-:W2:Y:S09]  /*a120*/  LDSM.16.MT88.4 R36, [R49+0x1400] ;  /* 0x001400003124783b */ /* 0x000eb20000004200 */
[----:B------:R4:W-:Y:S01]  /*a130*/  MUFU.EX2 R131, R30 ;  /* 0x0000001e00837308 */ /* 0x0009e20000000800 */
[----:B-1----:R-:W-:Y:S09]  /*a140*/  FADD.FTZ R73, R70, R73 ;  /* 0x0000004946497221 */ /* 0x002ff20000010000 */
[----:B------:R-:W1:Y:S01]  /*a150*/  MUFU.EX2 R71, R71 ;  /* 0x0000004700477308 */ /* 0x000e620000000800 */
[C---:B-----5:R-:W-:Y:S01]  /*a160*/  F2FP.F16.F32.PACK_AB R31, R74.reuse, R70 ;  /* 0x000000464a1f723e */ /* 0x060fe200000000ff */
[----:B------:R-:W-:Y:S08]  /*a170*/  FADD.FTZ R74, R74, R73 ;  /* 0x000000494a4a7221 */ /* 0x000ff00000010000 */
[----:B------:R-:W-:Y:S01]  /*a180*/  MUFU.EX2 R75, R75 ;  /* 0x0000004b004b7308 */ /* 0x000fe20000000800 */
[C---:B----4-:R-:W-:Y:S01]  /*a190*/  F2FP.F16.F32.PACK_AB R30, R69.reuse, R68 ;  /* 0x00000044451e723e */ /* 0x050fe200000000ff */
[----:B------:R-:W-:Y:S04]  /*a1a0*/  FADD.FTZ R68, R68, R55 ;  /* 0x0000003744447221 */ /* 0x000fe80000010000 */
[----:B------:R-:W-:Y:S04]  /*a1b0*/  FADD.FTZ R68, R69, R68 ;  /* 0x0000004445447221 */ /* 0x000fe80000010000 */
[----:B------:R-:W4:Y:S01]  /*a1c0*/  MUFU.EX2 R83, R83 ;  /* 0x0000005300537308 */ /* 0x000f220000000800 */
[C---:B------:R-:W-:Y:S05]  /*a1d0*/  HMMA.16816.F32 R4, R28.reuse, R40, R4 ;  /* 0x000000281c04723c */ /* 0x040fea0000001804 */
[----:B-1----:R-:W-:Y:S04]  /*a1e0*/  FADD.FTZ R68, R71, R68 ;  /* 0x0000004447447221 */ /* 0x002fe80000010000 */
[----:B------:R-:W1:Y:S01]  /*a1f0*/  MUFU.EX2 R82, R82 ;  /* 0x0000005200527308 */ /* 0x000e620000000800 */
[C---:B------:R-:W-:Y:S01]  /*a200*/  HMMA.16816.F32 R8, R28.reuse, R42, R8 ;  /* 0x0000002a1c08723c */ /* 0x040fe20000001808 */
[----:B------:R-:W5:Y:S08]  /*a210*/  LDSM.16.MT88.4 R40, [R50+0x4800] ;  /* 0x004800003228783b */ /* 0x000f700000004200 */
[----:B------:R-:W2:Y:S01]  /*a220*/  MUFU.EX2 R81, R81 ;  /* 0x0000005100517308 */ /* 0x000ea20000000800 */
[C---:B---3--:R-:W-:Y:S03]  /*a230*/  HMMA.16816.F32 R12, R28.reuse, R44, R12 ;  /* 0x0000002c1c0c723c */ /* 0x048fe6000000180c */
[-C--:B------:R-:W-:Y:S01]  /*a240*/  FFMA.FTZ R45, R66, R22.reuse, -R54 ;  /* 0x00000016422d7223 */ /* 0x080fe20000010836 */
[----:B----4-:R-:W-:Y:S05]  /*a250*/  FADD.FTZ R74, R83, R74 ;  /* 0x0000004a534a7221 */ /* 0x010fea0000010000 */
[----:B------:R-:W3:Y:S01]  /*a260*/  MUFU.EX2 R103, R103 ;  /* 0x0000006700677308 */ /* 0x000ee20000000800 */
[----:B------:R-:W-:Y:S03]  /*a270*/  HMMA.16816.F32 R16, R28, R46, R16 ;  /* 0x0000002e1c10723c */ /* 0x000fe60000001810 */
[-CC-:B------:R-:W-:Y:S01]  /*a280*/  FFMA.FTZ R47, R26, R22.reuse, -R51.reuse ;  /* 0x000000161a2f7223 */ /* 0x180fe20000010833 */
[----:B------:R-:W-:Y:S01]  /*a290*/  F2FP.F16.F32.PACK_AB R28, R75, R71 ;  /* 0x000000474b1c723e */ /* 0x000fe200000000ff */
[-C--:B------:R-:W-:Y:S01]  /*a2a0*/  FFMA.FTZ R46, R57, R22.reuse, -R54 ;  /* 0x00000016392e7223 */ /* 0x080fe20000010836 */
[----:B------:R-:W-:Y:S03]  /*a2b0*/  FFMA.FTZ R57, R25, R22, -R51 ;  /* 0x0000001619397223 */ /* 0x000fe60000010833 */
[----:B------:R-:W-:Y:S01]  /*a2c0*/  MUFU.EX2 R144, R144 ;  /* 0x0000009000907308 */ /* 0x000fe20000000800 */
[C---:B-1----:R-:W-:Y:S01]  /*a2d0*/  F2FP.F16.F32.PACK_AB R29, R82.reuse, R83 ;  /* 0x00000053521d723e */ /* 0x042fe200000000ff */
[----:B------:R-:W-:Y:S01]  /*a2e0*/  FADD.FTZ R75, R75, R68 ;  /* 0x000000444b4b7221 */ /* 0x000fe20000010000 */
[----:B------:R-:W-:Y:S03]  /*a2f0*/  FADD.FTZ R74, R82, R74 ;  /* 0x0000004a524a7221 */ /* 0x000fe60000010000 */
[----:B--2---:R-:W-:Y:S04]  /*a300*/  FADD.FTZ R75, R81, R75 ;  /* 0x0000004b514b7221 */ /* 0x004fe80000010000 */
[----:B------:R-:W1:Y:S01]  /*a310*/  MUFU.EX2 R145, R145 ;  /* 0x0000009100917308 */ /* 0x000e620000000800 */
[C---:B---3--:R-:W-:Y:S01]  /*a320*/  F2FP.F16.F32.PACK_AB R30, R103.reuse, R81 ;  /* 0x00000051671e723e */ /* 0x048fe200000000ff */
[----:B------:R-:W-:Y:S08]  /*a330*/  FADD.FTZ R103, R103, R75 ;  /* 0x0000004b67677221 */ /* 0x000ff00000010000 */
[----:B------:R-:W2:Y:S10]  /*a340*/  MUFU.EX2 R104, R104 ;  /* 0x0000006800687308 */ /* 0x000eb40000000800 */
[----:B------:R-:W3:Y:S01]  /*a350*/  MUFU.EX2 R141, R141 ;  /* 0x0000008d008d7308 */ /* 0x000ee20000000800 */
        /* <DEDUP_REMOVED lines=9> */
[----:B------:R-:W4:Y:S01]  /*a3f0*/  MUFU.EX2 R97, R97 ;  /* 0x0000006100617308 */ /* 0x000f220000000800 */
[C---:B------:R-:W-:Y:S03]  /*a400*/  HMMA.16816.F32 R12, R28.reuse, R36, R12 ;  /* 0x000000241c0c723c */ /* 0x040fe6000000180c */
[-CC-:B------:R-:W-:Y:S01]  /*a410*/  FFMA.FTZ R37, R24, R22.reuse, -R51.reuse ;  /* 0x0000001618257223 */ /* 0x180fe20000010833 */
[-CC-:B------:R-:W-:Y:S01]  /*a420*/  FFMA.FTZ R36, R53, R22.reuse, -R54.reuse ;  /* 0x0000001635247223 */ /* 0x180fe20000010836 */
[----:B------:R-:W2:Y:S01]  /*a430*/  LDSM.16.MT88.4 R24, [R49+0x1c00] ;  /* 0x001c00003118783b */ /* 0x000ea20000004200 */
[----:B------:R-:W-:Y:S03]  /*a440*/  FFMA.FTZ R54, R52, R22, -R54 ;  /* 0x0000001634367223 */ /* 0x000fe60000010836 */
[----:B------:R-:W5:Y:S01]  /*a450*/  MUFU.EX2 R92, R92 ;  /* 0x0000005c005c7308 */ /* 0x000f620000000800 */
[----:B------:R-:W-:Y:S03]  /*a460*/  HMMA.16816.F32 R16, R28, R38, R16 ;  /* 0x000000261c10723c */ /* 0x000fe60000001810 */
[----:B---3--:R-:W-:Y:S01]  /*a470*/  F2FP.F16.F32.PACK_AB R28, R141, R104 ;  /* 0x000000688d1c723e */ /* 0x008fe200000000ff */
[----:B------:R-:W-:Y:S01]  /*a480*/  FFMA.FTZ R51, R23, R22, -R51 ;  /* 0x0000001617337223 */ /* 0x000fe20000010833 */
[C---:B-1----:R-:W-:Y:S01]  /*a490*/  F2FP.F16.F32.PACK_AB R29, R146.reuse, R143 ;  /* 0x0000008f921d723e */ /* 0x042fe200000000ff */
[----:B------:R-:W-:Y:S03]  /*a4a0*/  FADD.FTZ R144, R143, R144 ;  /* 0x000000908f907221 */ /* 0x000fe60000010000 */
[----:B------:R-:W1:Y:S01]  /*a4b0*/  MUFU.EX2 R44, R90 ;  /* 0x0000005a002c7308 */ /* 0x000e620000000800 */
[----:B----4-:R-:W-:Y:S01]  /*a4c0*/  F2FP.F16.F32.PACK_AB R30, R97, R131 ;  /* 0x00000083611e723e */ /* 0x010fe200000000ff */
[----:B------:R-:W-:Y:S01]  /*a4d0*/  FADD.FTZ R141, R141, R103 ;  /* 0x000000678d8d7221 */ /* 0x000fe20000010000 */
[----:B------:R-:W-:Y:S03]  /*a4e0*/  FADD.FTZ R146, R146, R144 ;  /* 0x0000009092927221 */ /* 0x000fe60000010000 */
[----:B------:R-:W-:Y:S04]  /*a4f0*/  FADD.FTZ R141, R131, R141 ;  /* 0x0000008d838d7221 */ /* 0x000fe80000010000 */
[----:B------:R-:W3:Y:S01]  /*a500*/  MUFU.EX2 R45, R45 ;  /* 0x0000002d002d7308 */ /* 0x000ee20000000800 */
[----:B-----5:R-:W-:Y:S01]  /*a510*/  FADD.FTZ R146, R92, R146 ;  /* 0x000000925c927221 */ /* 0x020fe20000010000 */
[----:B------:R-:W-:Y:S08]  /*a520*/  FADD.FTZ R97, R97, R141 ;  /* 0x0000008d61617221 */ /* 0x000ff00000010000 */
[----:B------:R-:W4:Y:S01]  /*a530*/  MUFU.EX2 R46, R46 ;  /* 0x0000002e002e7308 */ /* 0x000f220000000800 */
[C---:B-1----:R-:W-:Y:S01]  /*a540*/  F2FP.F16.F32.PACK_AB R31, R44.reuse, R92 ;  /* 0x0000005c2c1f723e */ /* 0x042fe200000000ff */
[----:B------:R-:W-:Y:S06]  /*a550*/  FADD.FTZ R44, R44, R146 ;  /* 0x000000922c2c7221 */ /* 0x000fec0000010000 */
[C---:B------:R-:W-:Y:S02]  /*a560*/  HMMA.16816.F32 R4, R28.reuse, R40, R4 ;  /* 0x000000281c04723c */ /* 0x040fe40000001804 */
[----:B------:R-:W1:Y:S01]  /*a570*/  MUFU.EX2 R47, R47 ;  /* 0x0000002f002f7308 */ /* 0x000e620000000800 */
[----:B---3--:R-:W-:Y:S05]  /*a580*/  FADD.FTZ R97, R45, R97 ;  /* 0x000000612d617221 */ /* 0x008fea0000010000 */
[C---:B------:R-:W-:Y:S04]  /*a590*/  HMMA.16816.F32 R8, R28.reuse, R42, R8 ;  /* 0x0000002a1c08723c */ /* 0x040fe80000001808 */
[----:B------:R-:W3:Y:S01]  /*a5a0*/  MUFU.EX2 R57, R57 ;  /* 0x0000003900397308 */ /* 0x000ee20000000800 */
[C---:B----4-:R-:W-:Y:S01]  /*a5b0*/  F2FP.F16.F32.PACK_AB R68, R46.reuse, R45 ;  /* 0x0000002d2e44723e */ /* 0x050fe200000000ff */
[----:B------:R-:W-:Y:S02]  /*a5c0*/  FADD.FTZ R46, R46, R97 ;  /* 0x000000612e2e7221 */ /* 0x000fe40000010000 */
[C---:B--2---:R-:W-:Y:S06]  /*a5d0*/  HMMA.16816.F32 R12, R28.reuse, R32, R12 ;  /* 0x000000201c0c723c */ /* 0x044fec000000180c */
[----:B------:R-:W2:Y:S01]  /*a5e0*/  MUFU.EX2 R36, R36 ;  /* 0x0000002400247308 */ /* 0x000ea20000000800 */
[----:B-1----:R-:W-:Y:S01]  /*a5f0*/  FADD.FTZ R44, R47, R44 ;  /* 0x0000002c2f2c7221 */ /* 0x002fe20000010000 */
[----:B------:R-:W-:Y:S08]  /*a600*/  HMMA.16816.F32 R16, R28, R34, R16 ;  /* 0x000000221c10723c */ /* 0x000ff00000001810 */
[----:B------:R-:W1:Y:S01]  /*a610*/  MUFU.EX2 R54, R54 ;  /* 0x0000003600367308 */ /* 0x000e620000000800 */
[C---:B---3--:R-:W-:Y:S01]  /*a620*/  F2FP.F16.F32.PACK_AB R69, R57.reuse, R47 ;  /* 0x0000002f3945723e */ /* 0x048fe200000000ff */
[----:B------:R-:W-:Y:S08]  /*a630*/  FADD.FTZ R57, R57, R44 ;  /* 0x0000002c39397221 */ /* 0x000ff00000010000 */
[----:B------:R-:W3:Y:S01]  /*a640*/  MUFU.EX2 R37, R37 ;  /* 0x0000002500257308 */ /* 0x000ee20000000800 */
[----:B--2---:R-:W-:Y:S09]  /*a650*/  FADD.FTZ R46, R36, R46 ;  /* 0x0000002e242e7221 */ /* 0x004ff20000010000 */
[----:B------:R-:W2:Y:S01]  /*a660*/  MUFU.EX2 R51, R51 ;  /* 0x0000003300337308 */ /* 0x000ea20000000800 */
[C---:B-1----:R-:W-:Y:S01]  /*a670*/  F2FP.F16.F32.PACK_AB R70, R54.reuse, R36 ;  /* 0x000000243646723e */ /* 0x042fe200000000ff */
[----:B------:R-:W-:Y:S01]  /*a680*/  FADD.FTZ R130, R54, R46 ;  /* 0x0000002e36827221 */ /* 0x000fe20000010000 */
[----:B---3--:R-:W-:Y:S01]  /*a690*/  FADD.FTZ R57, R37, R57 ;  /* 0x0000003925397221 */ /* 0x008fe20000010000 */
        /* <DEDUP_REMOVED lines=8> */
.L_x_8483:
        /* <DEDUP_REMOVED lines=11> */
.L_x_8498:
        /* <DEDUP_REMOVED lines=85> */
.L_x_8493:
[----:B------:R-:W-:Y:S05]  /*ad20*/  BSYNC.RECONVERGENT B0 ;  /* 0x0000000000007941 */ /* 0x000fea0003800200 */
.L_x_8492:
        /* <DEDUP_REMOVED lines=22> */
[----:B-1--4-:R-:W-:Y:S05]  /*ae90*/  @P4 RET.REL.NODEC R8 `(_ZN5flash24flash_fwd_splitkv_kernelI23Flash_fwd_kernel_traitsILi32ELi64ELi128ELi4ELb0ELb0EN7cutlass6half_tE19Flash_kernel_traitsILi32ELi64ELi128ELi4ES3_EELb0ELb0ELb1ELb0ELb0ELb1ELb1ELb0EEEvNS_16Flash_fwd_paramsE) ;  /* 0xffffff5008584950 */ /* 0x012fea0003c3ffff */
[----:B------:R-:W-:Y:S01]  /*aea0*/  MOV R117, 0x0 ;  /* 0x0000000000757802 */ /* 0x000fe20000000f00 */
[----:B------:R1:W-:Y:S03]  /*aeb0*/  ST.E.128 desc[UR4][R2.64+0x1800], R4 ;  /* 0x0018000402007985 */ /* 0x0003e6000c101d04 */
[----:B-1----:R-:W-:Y:S05]  /*aec0*/  RET.REL.NODEC R116 `(_ZN5flash24flash_fwd_splitkv_kernelI23Flash_fwd_kernel_traitsILi32ELi64ELi128ELi4ELb0ELb0EN7cutlass6half_tE19Flash_kernel_traitsILi32ELi64ELi128ELi4ES3_EELb0ELb0ELb1ELb0ELb0ELb1ELb1ELb0EEEvNS_16Flash_fwd_paramsE) ;  /* 0xffffff50744c7950 */ /* 0x002fea0003c3ffff */
.L_x_8491:
[----:B------:R-:W-:Y:S01]  /*aed0*/  MOV R4, 0x1f ;  /* 0x0000001f00047802 */ /* 0x000fe20000000f00 */
[----:B------:R-:W-:Y:S01]  /*aee0*/  IMAD.MOV.U32 R5, RZ, RZ, 0x2 ;  /* 0x00000002ff057424 */ /* 0x000fe200078e00ff */
[----:B------:R-:W-:Y:S01]  /*aef0*/  MOV R7, R130 ;  /* 0x0000008200077202 */ /* 0x000fe20000000f00 */
[----:B------:R-:W-:-:S07]  /*af00*/  IMAD.MOV.U32 R6, RZ, RZ, -0x1 ;  /* 0xffffffffff067424 */ /* 0x000fce00078e00ff */
[----:B-1---5:R-:W-:Y:S05]  /*af10*/  WARPSYNC.COLLECTIVE R6, `(.L_x_8494) ;  /* 0x0000000006087348 */ /* 0x022fea0003c00000 */
[----:B------:R2:W3:Y:S02]  /*af20*/  SHFL.BFLY P0, R4, R7, R5, R4 ;  /* 0x0c00000507047389 */ /* 0x0004e40000000004 */
[----:B-123-5:R-:W-:Y:S05]  /*af30*/  ENDCOLLECTIVE ;  /* 0x000000000000791b */ /* 0x02efea0003800000 */
.L_x_8494:
        /* <DEDUP_REMOVED lines=8> */
.L_x_8495:
[----:B------:R-:W-:Y:S01]  /*afc0*/  MOV R8, R4 ;  /* 0x0000000400087202 */ /* 0x000fe20000000f00 */
[----:B------:R-:W-:Y:S01]  /*afd0*/  IMAD.MOV.U32 R7, RZ, RZ, R131 ;  /* 0x000000ffff077224 */ /* 0x000fe200078e0083 */
[----:B------:R-:W-:Y:S02]  /*afe0*/  MOV R4, 0x1f ;  /* 0x0000001f00047802 */ /* 0x000fe40000000f00 */
[----:B------:R-:W-:-:S07]  /*aff0*/  MOV R5, 0x2 ;  /* 0x0000000200057802 */ /* 0x000fce0000000f00 */
[----:B------:R-:W-:Y:S05]  /*b000*/  WARPSYNC.COLLECTIVE R6, `(.L_x_8496) ;  /* 0x0000000006087348 */ /* 0x000fea0003c00000 */
[----:B------:R1:W2:Y:S02]  /*b010*/  SHFL.BFLY P0, R4, R7, R5, R4 ;  /* 0x0c00000507047389 */ /* 0x0002a40000000004 */
[----:B-12---:R-:W-:Y:S05]  /*b020*/  ENDCOLLECTIVE ;  /* 0x000000000000791b */ /* 0x006fea0003800000 */
.L_x_8496:
[----:B------:R-:W-:Y:S01]  /*b030*/  FADD.FTZ R131, R4, R131 ;  /* 0x0000008304837221 */ /* 0x000fe20000010000 */
[----:B------:R-:W-:Y:S02]  /*b040*/  MOV R4, 0x1f ;  /* 0x0000001f00047802 */ /* 0x000fe40000000f00 */
[----:B------:R-:W-:Y:S01]  /*b050*/  MOV R5, 0x1 ;  /* 0x0000000100057802 */ /* 0x000fe20000000f00 */
[----:B------:R-:W-:-:S07]  /*b060*/  IMAD.MOV.U32 R7, RZ, RZ, R131 ;  /* 0x000000ffff077224 */ /* 0x000fce00078e0083 */
[----:B------:R-:W-:Y:S05]  /*b070*/  WARPSYNC.COLLECTIVE R6, `(.L_x_8497) ;  /* 0x0000000006087348 */ /* 0x000fea0003c00000 */
[----:B------:R1:W2:Y:S02]  /*b080*/  SHFL.BFLY P0, R4, R7, R5, R4 ;  /* 0x0c00000507047389 */ /* 0x0002a40000000004 */
[----:B-12---:R-:W-:Y:S05]  /*b090*/  ENDCOLLECTIVE ;  /* 0x000000000000791b */ /* 0x006fea0003800000 */
.L_x_8497:
[----:B------:R-:W-:Y:S01]  /*b0a0*/  FADD.FTZ R5, R130, R8 ;  /* 0x0000000882057221 */ /* 0x000fe20000010000 */
[----:B------:R-:W-:Y:S06]  /*b0b0*/  BRA `(.L_x_8498) ;  /* 0xfffffff400c47947 */ /* 0x000fec000383ffff */
.L_x_8499:
        /* <DEDUP_REMOVED lines=12> */
.L_x_10319:


//--------------------- .text._ZN5flash24flash_fwd_splitkv_kernelI23Flash_fwd_kernel_traitsILi32ELi64ELi128ELi4ELb0ELb0EN7cutlass6half_tE19Flash_kernel_traitsILi32ELi64ELi128ELi4ES3_EELb0ELb0ELb0ELb0ELb1ELb0ELb1ELb1EEEvNS_16Flash_fwd_paramsE --------------------------
	.section	.text._ZN5flash24flash_fwd_splitkv_kernelI23Flash_fwd_kernel_traitsILi32ELi64ELi128ELi4ELb0ELb0EN7cutlass6half_tE19Flash_kernel_traitsILi32ELi64ELi128ELi4ES3_EELb0ELb0ELb0ELb0ELb1ELb0ELb1ELb1EEEvNS_16Flash_fwd_paramsE,"ax",@progbits
	.align	128
        .global         _ZN5flash24flash_fwd_splitkv_kernelI23Flash_fwd_kernel_traitsILi32ELi64ELi128ELi4ELb0ELb0EN7cutlass6half_tE19Flash_kernel_traitsILi32ELi64ELi128ELi4ES3_EELb0ELb0ELb0ELb0ELb1ELb0ELb1ELb1EEEvNS_16Flash_fwd_paramsE
        .type           _ZN5flash24flash_fwd_splitkv_kernelI23Flash_fwd_kernel_traitsILi32ELi64ELi128ELi4ELb0ELb0EN7cutlass6half_tE19Flash_kernel_traitsILi32ELi64ELi128ELi4ES3_EELb0ELb0ELb0ELb0ELb1ELb0ELb1ELb1EEEvNS_16Flash_fwd_paramsE,@function
        .size           _ZN5flash24flash_fwd_splitkv_kernelI23Flash_fwd_kernel_traitsILi32ELi64ELi128ELi4ELb0ELb0EN7cutlass6half_tE19Flash_kernel_traitsILi32ELi64ELi128ELi4ES3_EELb0ELb0ELb0ELb0ELb1ELb0ELb1ELb1EEEvNS_16Flash_fwd_paramsE,(.L_x_10320 - _ZN5flash24flash_fwd_splitkv_kernelI23Flash_fwd_kernel_traitsILi32ELi64ELi128ELi4ELb0ELb0EN7cutlass6half_tE19Flash_kernel_traitsILi32ELi64ELi128ELi4ES3_EELb0ELb0ELb0ELb0ELb1ELb0ELb1ELb1EEEvNS_16Flash_fwd_paramsE)
        .other          _ZN5flash24flash_fwd_splitkv_kernelI23Flash_fwd_kernel_traitsILi32ELi64ELi128ELi4ELb0ELb0EN7cutlass6half_tE19Flash_kernel_traitsILi32ELi64ELi128ELi4ES3_EELb0ELb0ELb0ELb0ELb1ELb0ELb1ELb1EEEvNS_16Flash_fwd_paramsE,@"STO_CUDA_ENTRY STV_DEFAULT"
_ZN5flash24flash_fwd_splitkv_kernelI23Flash_fwd_kernel_traitsILi32ELi64ELi128ELi4ELb0ELb0EN7cutlass6half_tE19Flash_kernel_traitsILi32ELi64ELi128ELi4ES3_EELb0ELb0ELb0ELb0ELb1ELb0ELb1ELb1EEEvNS_16Flash_fwd_paramsE:
.text._ZN5flash24flash_fwd_splitkv_kernelI23Flash_fwd_kernel_traitsILi32ELi64ELi128ELi4ELb0ELb0EN7cutlass6half_tE19Flash_kernel_traitsILi32ELi64ELi128ELi4ES3_EELb0ELb0ELb0ELb0ELb1ELb0ELb1ELb1EEEvNS_16Flash_fwd_paramsE:
        /* <DEDUP_REMOVED lines=29> */
[----:B------:R-:W-:Y:S05]  /*01d0*/  CALL.REL.NOINC `($_ZN5flash24flash_fwd_splitkv_kernelI23Flash_fwd_kernel_traitsILi32ELi64ELi128ELi4ELb0ELb0EN7cutlass6half_tE19Flash_kernel_traitsILi32ELi64ELi128ELi4ES3_EELb0ELb0ELb0ELb0ELb1ELb0ELb1ELb1EEEvNS_16Flash_fwd_paramsE$_ZN5flash30compute_attn_1rowblock_splitkvI23Flash_fwd_kernel_traitsILi32ELi64ELi128ELi4ELb0ELb0EN7cutlass6half_tE19Flash_kernel_traitsILi32ELi64ELi128ELi4ES3_EELb0ELb0ELb0ELb0ELb1ELb0ELb1ELb1ENS_16Flash_fwd_paramsEEEvRKT8_iiiii) ;  /* 0x0000000000087944 */ /* 0x000fea0003c00000 */
[----:B------:R-:W-:Y:S05]  /*01e0*/  BSYNC.RECONVERGENT B3 ;  /* 0x0000000000037941 */ /* 0x000fea0003800200 */
.L_x_8500:
[----:B------:R-:W-:Y:S05]  /*01f0*/  EXIT ;  /* 0x000000000000794d */ /* 0x000fea0003800000 */
        .type           $_ZN5flash24flash_fwd_splitkv_kernelI23Flash_fwd_kernel_traitsILi32ELi64ELi128ELi4ELb0ELb0EN7cutlass6half_tE19Flash_kernel_traitsILi32ELi64ELi128ELi4ES3_EELb0ELb0ELb0ELb0ELb1ELb0ELb1ELb1EEEvNS_16Flash_fwd_paramsE$_ZN5flash30compute_attn_1rowblock_splitkvI23Flash_fwd_kernel_traitsILi32ELi64ELi128ELi4ELb0ELb0EN7cutlass6half_tE19Flash_kernel_traitsILi32ELi64ELi128ELi4ES3_EELb0ELb0ELb0ELb0ELb1ELb0ELb1ELb1ENS_16Flash_fwd_paramsEEEvRKT8_iiiii,@function
        .size           $_ZN5flash24flash_fwd_splitkv_kernelI23Flash_fwd_kernel_traitsILi32ELi64ELi128ELi4ELb0ELb0EN7cutlass6half_tE19Flash_kernel_traitsILi32ELi64ELi128ELi4ES3_EELb0ELb0ELb0ELb0ELb1ELb0ELb1ELb1EEEvNS_16Flash_fwd_paramsE$_ZN5flash30compute_attn_1rowblock_splitkvI23Flash_fwd_kernel_traitsILi32ELi64ELi128ELi4ELb0ELb0EN7cutlass6half_tE19Flash_kernel_traitsILi32ELi64ELi128ELi4ES3_EELb0ELb0ELb0ELb0ELb1ELb0ELb1ELb1ENS_16Flash_fwd_paramsEEEvRKT8_iiiii,(.L_x_10320 - $_ZN5flash24flash_fwd_splitkv_kernelI23Flash_fwd_kernel_traitsILi32ELi64ELi128ELi4ELb0ELb0EN7cutlass6half_tE19Flash_kernel_traitsILi32ELi64ELi128ELi4ES3_EELb0ELb0ELb0ELb0ELb1ELb0ELb1ELb1EEEvNS_16Flash_fwd_paramsE$_ZN5flash30compute_attn_1rowblock_splitkvI23Flash_fwd_kernel_traitsILi32ELi64ELi128ELi4ELb0ELb0EN7cutlass6half_tE19Flash_kernel_traitsILi32ELi64ELi128ELi4ES3_EELb0ELb0ELb0ELb0ELb1ELb0ELb1ELb1ENS_16Flash_fwd_paramsEEEvRKT8_iiiii)
$_ZN5flash24flash_fwd_splitkv_kernelI23Flash_fwd_kernel_traitsILi32ELi64ELi128ELi4ELb0ELb0EN7cutlass6half_tE19Flash_kernel_traitsILi32ELi64ELi128ELi4ES3_EELb0ELb0ELb0ELb0ELb1ELb0ELb1ELb1EEEvNS_16Flash_fwd_paramsE$_ZN5flash30compute_attn_1rowblock_splitkvI23Flash_fwd_kernel_traitsILi32ELi64ELi128ELi4ELb0ELb0EN7cutlass6half_tE19Flash_kernel_traitsILi32ELi64ELi128ELi4ES3_EELb0ELb0ELb0ELb0ELb1ELb0ELb1ELb1ENS_16Flash_fwd_paramsEEEvRKT8_iiiii:
        /* <DEDUP_REMOVED lines=38> */
.L_x_8502:
[----:B------:R-:W-:Y:S05]  /*0460*/  BSYNC.RECONVERGENT B0 ;  /* 0x0000000000007941 */ /* 0x000fea0003800200 */
.L_x_8501:
[----:B------:R-:W-:Y:S04]  /*0470*/  BSSY.RECONVERGENT B0, `(.L_x_8503) ;  /* 0x0000007000007945 */ /* 0x000fe80003800200 */
[----:B------:R-:W-:Y:S05]  /*0480*/  @!P3 BRA `(.L_x_8504) ;  /* 0x000000000014b947 */ /* 0x000fea0003800000 */
[----:B-----5:R-:W3:Y:S02]  /*0490*/  LD.E.U8 R4, desc[UR4][R84.64+0x1b2] ;  /* 0x0001b20454047980 */ /* 0x020ee4000c101100 */
[----:B---3--:R-:W-:-:S13]  /*04a0*/  ISETP.NE.AND P1, PT, R4, RZ, PT ;  /* 0x000000ff0400720c */ /* 0x008fda0003f25270 */
[----:B------:R-:W3:Y:S02]  /*04b0*/  @P1 LD.E R5, desc[UR4][R16.64+0x4] ;  /* 0x0000040410051980 */ /* 0x000ee4000c101900 */
[----:B---3--:R-:W-:-:S06]  /*04c0*/  @P1 IADD3 R4, PT, PT, R5, -R12, RZ ;  /* 0x8000000c05041210 */ /* 0x008fcc0007ffe0ff */
[----:B------:R3:W5:Y:S02]  /*04d0*/  @!P1 LD.E R4, desc[UR4][R16.64] ;  /* 0x0000000410049980 */ /* 0x000764000c101900 */
.L_x_8504:
[----:B------:R-:W-:Y:S05]  /*04e0*/  BSYNC.RECONVERGENT B0 ;  /* 0x0000000000007941 */ /* 0x000fea0003800200 */
.L_x_8503:
        /* <DEDUP_REMOVED lines=9> */
.L_x_8506:
[----:B------:R-:W4:Y:S01]  /*0580*/  LD.E.64 R4, desc[UR4][R84.64+0x108] ;  /* 0x0001080454047980 */ /* 0x000f22000c101b00 */
[----:B------:R-:W-:Y:S01]  /*0590*/  BSSY.RECONVERGENT B0, `(.L_x_8508) ;  /* 0x0000006000007945 */ /* 0x000fe20003800200 */
[----:B----4-:R-:W-:Y:S01]  /*05a0*/  ISETP.NE.U32.AND P0, PT, R4, RZ, PT ;  /* 0x000000ff0400720c */ /* 0x010fe20003f05070 */
[----:B------:R-:W-:-:S03]  /*05b0*/  IMAD.MOV.U32 R4, RZ, RZ, RZ ;  /* 0x000000ffff047224 */ /* 0x000fc600078e00ff */
[----:B------:R-:W-:-:S13]  /*05c0*/  ISETP.NE.AND.EX P0, PT, R5, RZ, PT, P0 ;  /* 0x000000ff0500720c */ /* 0x000fda0003f05300 */
[----:B------:R-:W-:Y:S05]  /*05d0*/  @!P0 BRA `(.L_x_8509) ;  /* 0x0000000000048947 */ /* 0x000fea0003800000 */
[----:B------:R4:W5:Y:S02]  /*05e0*/  LD.E R4, desc[UR4][R84.64+0xbc] ;  /* 0x0000bc0454047980 */ /* 0x000964000c101900 */
.L_x_8509:
[----:B------:R-:W-:Y:S05]  /*05f0*/  BSYNC.RECONVERGENT B0 ;  /* 0x0000000000007941 */ /* 0x000fea0003800200 */
.L_x_8508:
[----:B-----5:R-:W-:Y:S02]  /*0600*/  IADD3 R61, PT, PT, R69, R4, RZ ;  /* 0x00000004453d7210 */ /* 0x020fe40007ffe0ff */
.L_x_8507:
[----:B------:R-:W-:Y:S05]  /*0610*/  BSYNC.RECONVERGENT B1 ;  /* 0x0000000000017941 */ /* 0x000fea0003800200 */
.L_x_8505:
[----:B------:R-:W-:Y:S01]  /*0620*/  IMAD.SHL.U32 R70, R141, 0x40, RZ ;  /* 0x000000408d467824 */ /* 0x000fe200078e00ff */
[----:B------:R-:W-:Y:S01]  /*0630*/  MOV R4, R140 ;  /* 0x0000008c00047202 */ /* 0x000fe20000000f00 */
[----:B------:R-:W-:-:S03]  /*0640*/  IMAD.MOV.U32 R5, RZ, RZ, 0x0 ;  /* 0x00000000ff057424 */ /* 0x000fc600078e00ff */
[----:B------:R-:W-:-:S13]  /*0650*/  ISETP.GT.AND P0, PT, R143, R70, PT ;  /* 0x000000468f00720c */ /* 0x000fda0003f04270 */
[----:B-1234-:R-:W-:Y:S05]  /*0660*/  @!P0 RET.REL.NODEC R4 `(_ZN5flash24flash_fwd_splitkv_kernelI23Flash_fwd_kernel_traitsILi32ELi64ELi128ELi4ELb0ELb0EN7cutlass6half_tE19Flash_kernel_traitsILi32ELi64ELi128ELi4ES3_EELb0ELb0ELb0ELb0ELb1ELb0ELb1ELb1EEEvNS_16Flash_fwd_paramsE) ;  /* 0xfffffff804648950 */ /* 0x01efea0003c3ffff */
        /* <DEDUP_REMOVED lines=52> */
[----:B------:R-:W-:Y:S01]  /*09b0*/  VIADD R12, R2, 0x10 ;  /* 0x00000010020c7836 */ /* 0x000fe20000000000 */
[----:B------:R-:W-:Y:S01]  /*09c0*/  LOP3.LUT P6, R0, R4, 0x7, RZ, 0xc0, !PT ;  /* 0x0000000704007812 */ /* 0x000fe200078cc0ff */
[----:B------:R-:W-:Y:S01]  /*09d0*/  VIADD R10, R2, 0x20 ;  /* 0x00000020020a7836 */ /* 0x000fe20000000000 */
[----:B------:R-:W-:Y:S02]  /*09e0*/  LEA.HI.X.SX32 R3, R3, RZ, 0x1, P0 ;  /* 0x000000ff03037211 */ /* 0x000fe400000f0eff */
[C---:B-----5:R-:W-:Y:S02]  /*09f0*/  LEA R6, P0, R5.reuse, R6, 0x2 ;  /* 0x0000000605067211 */ /* 0x060fe400078010ff */
[----:B------:R-:W-:Y:S02]  /*0a00*/  ISETP.GE.AND P2, PT, R12, R143, PT ;  /* 0x0000008f0c00720c */ /* 0x000fe40003f46270 */
[----:B------:R-:W-:-:S02]  /*0a10*/  LEA.HI.X R7, R5, R7, R3, 0x2, P0 ;  /* 0x0000000705077211 */ /* 0x000fc400000f1403 */
[----:B------:R-:W-:Y:S01]  /*0a20*/  LEA R3, P0, R4, R11, 0x2 ;  /* 0x0000000b04037211 */ /* 0x000fe200078010ff */
[----:B------:R-:W-:Y:S01]  /*0a30*/  VIADD R4, R2, 0x30 ;  /* 0x0000003002047836 */ /* 0x000fe20000000000 */
[-C--:B------:R-:W-:Y:S02]  /*0a40*/  ISETP.GE.AND P1, PT, R10, R143.reuse, PT ;  /* 0x0000008f0a00720c */ /* 0x080fe40003f26270 */
[----:B------:R-:W-:Y:S02]  /*0a50*/  LEA.HI.X.SX32 R11, R11, RZ, 0x1, P0 ;  /* 0x000000ff0b0b7211 */ /* 0x000fe400000f0eff */
[C---:B------:R-:W-:Y:S02]  /*0a60*/  LEA R8, P0, R3.reuse, R8, 0x2 ;  /* 0x0000000803087211 */ /* 0x040fe400078010ff */
[----:B------:R-:W-:Y:S02]  /*0a70*/  ISETP.GE.OR P6, PT, R2, R143, P6 ;  /* 0x0000008f0200720c */ /* 0x000fe400037c6670 */
[----:B------:R-:W-:-:S02]  /*0a80*/  LEA.HI.X R9, R3, R9, R11, 0x2, P0 ;  /* 0x0000000903097211 */ /* 0x000fc400000f140b */
[-C--:B------:R-:W-:Y:S02]  /*0a90*/  ISETP.GE.AND P0, PT, R4, R143.reuse, PT ;  /* 0x0000008f0400720c */ /* 0x080fe40003f06270 */
[C---:B------:R-:W-:Y:S01]  /*0aa0*/  ISETP.NE.OR P5, PT, R0.reuse, RZ, P2 ;  /* 0x000000ff0000720c */ /* 0x040fe200017a5670 */
[----:B------:R-:W-:Y:S01]  /*0ab0*/  @!P2 ST.E.128 desc[UR4][R8.64+0x800], RZ ;  /* 0x000800ff0800a985 */ /* 0x000fe2000c101d04 */
[----:B------:R-:W-:Y:S02]  /*0ac0*/  ISETP.NE.OR P4, PT, R0, RZ, P1 ;  /* 0x000000ff0000720c */ /* 0x000fe40000f85670 */
        /* <DEDUP_REMOVED lines=11> */
[----:B-1----:R-:W-:Y:S05]  /*0b80*/  @P0 RET.REL.NODEC R140 `(_ZN5flash24flash_fwd_splitkv_kernelI23Flash_fwd_kernel_traitsILi32ELi64ELi128ELi4ELb0ELb0EN7cutlass6half_tE19Flash_kernel_traitsILi32ELi64ELi128ELi4ES3_EELb0ELb0ELb0ELb0ELb1ELb0ELb1ELb1EEEvNS_16Flash_fwd_paramsE) ;  /* 0xfffffff48c1c0950 */ /* 0x002fea0003c3ffff */
[----:B------:R-:W-:Y:S02]  /*0b90*/  MOV R3, 0xff800000 ;  /* 0xff80000000037802 */ /* 0x000fe40000000f00 */
[----:B------:R-:W-:-:S03]  /*0ba0*/  MOV R141, 0x0 ;  /* 0x00000000008d7802 */ /* 0x000fc60000000f00 */
[----:B------:R1:W-:Y:S02]  /*0bb0*/  ST.E desc[UR4][R6.64+0xc0], R3 ;  /* 0x0000c00306007985 */ /* 0x0003e4000c101904 */
[----:B-1----:R-:W-:Y:S05]  /*0bc0*/  RET.REL.NODEC R140 `(_ZN5flash24flash_fwd_splitkv_kernelI23Flash_fwd_kernel_traitsILi32ELi64ELi128ELi4ELb0ELb0EN7cutlass6half_tE19Flash_kernel_traitsILi32ELi64ELi128ELi4ES3_EELb0ELb0ELb0ELb0ELb1ELb0ELb1ELb1EEEvNS_16Flash_fwd_paramsE) ;  /* 0xfffffff48c0c7950 */ /* 0x002fea0003c3ffff */
.L_x_8510:
        /* <DEDUP_REMOVED lines=103> */
.L_x_8512:
        /* <DEDUP_REMOVED lines=36> */
[----:B------:R-:W-:Y:S01]  /*1480*/  @!P2 IMAD R5, R16, R0, R5 ;  /* 0x000000001005a224 */ /* 0x000fe200078e0205 */
        /* <DEDUP_REMOVED lines=43> */
.L_x_8513:
[----:B------:R-:W-:Y:S05]  /*1740*/  BSYNC.RECONVERGENT B0 ;  /* 0x0000000000007941 */ /* 0x000fea0003800200 */
.L_x_8511:
[----:B------:R-:W-:Y:S01]  /*1750*/  ISETP.NE.AND P0, PT, R10, -0x1, PT ;  /* 0xffffffff0a00780c */ /* 0x000fe20003f05270 */
[----:B------:R-:W2:Y:S04]  /*1760*/  LD.E.64 R26, desc[UR4][R84.64+0x30] ;  /* 0x00003004541a7980 */ /* 0x000ea8000c101b00 */
[----:B------:R-:W3:Y:S04]  /*1770*/  LD.E.64 R28, desc[UR4][R84.64+0x48] ;  /* 0x00004804541c7980 */ /* 0x000ee8000c101b00 */
[----:B------:R-:W4:Y:S04]  /*1780*/  LD.E.64 R6, desc[UR4][R84.64+0x10] ;  /* 0x0000100454067980 */ /* 0x000f28000c101b00 */
[----:B------:R-:W5:Y:S01]  /*1790*/  @!P0 LD.E.64 R24, desc[UR4][R84.64+0x18] ;  /* 0x0000180454188980 */ /* 0x000f62000c101b00 */
[----:B------:R-:W-:-:S03]  /*17a0*/  IMAD.MOV.U32 R3, RZ, RZ, RZ ;  /* 0x000000ffff037224 */ /* 0x000fc600078e00ff */
[----:B------:R-:W4:Y:S04]  /*17b0*/  LD.E.64 R14, desc[UR4][R14.64] ;  /* 0x000000040e0e7980 */ /* 0x000f28000c101b00 */
[----:B------:R-:W4:Y:S04]  /*17c0*/  LD.E.64 R8, desc[UR4][R84.64+0x8] ;  /* 0x0000080454087980 */ /* 0x000f28000c101b00 */
[----:B------:R-:W4:Y:S04]  /*17d0*/  LD.E R11, desc[UR4][R84.64+0xd0] ;  /* 0x0000d004540b7980 */ /* 0x000f28000c101900 */
[----:B------:R-:W4:Y:S01]  /*17e0*/  @P4 LD.E R3, desc[UR4][R34.64] ;  /* 0x0000000422034980 */ /* 0x000f22000c101900 */
        /* <DEDUP_REMOVED lines=23> */
[----:B------:R-:W-:Y:S02]  /*1960*/  ISETP.GE.AND P1, PT, R5, RZ, PT ;  /* 0x000000ff0500720c */ /* 0x000fe40003f26270 */
[----:B------:R-:W-:Y:S01]  /*1970*/  ISETP.NE.AND P2, PT, R13, RZ, PT ;  /* 0x000000ff0d00720c */ /* 0x000fe20003f45270 */
[----:B------:R-:W-:-:S04]  /*1980*/  IMAD R17, R17, R58, RZ ;  /* 0x0000003a11117224 */ /* 0x000fc800078e02ff */
[----:B------:R-:W-:Y:S02]  /*1990*/  @P3 VIADD R19, R19, 0x1 ;  /* 0x0000000113133836 */ /* 0x000fe40000000000 */
[C---:B------:R-:W-:Y:S02]  /*19a0*/  IMAD R17, R16.reuse, R59, R17 ;  /* 0x0000003b10117224 */ /* 0x040fe400078e0211 */
[----:B------:R-:W-:-:S04]  /*19b0*/  IMAD.WIDE.U32 R22, R16, R58, R20 ;  /* 0x0000003a10167225 */ /* 0x000fc800078e0014 */
[----:B------:R-:W-:Y:S01]  /*19c0*/  IMAD.MOV.U32 R5, RZ, RZ, R19 ;  /* 0x000000ffff057224 */ /* 0x000fe200078e0013 */
[----:B------:R-:W-:-:S03]  /*19d0*/  IADD3 R23, PT, PT, R23, R17, RZ ;  /* 0x0000001117177210 */ /* 0x000fc60007ffe0ff */
[----:B------:R-:W-:Y:S01]  /*19e0*/  @!P1 IMAD.MOV R5, RZ, RZ, -R5 ;  /* 0x000000ffff059224 */ /* 0x000fe200078e0a05 */
[----:B------:R-:W-:Y:S01]  /*19f0*/  @!P2 LOP3.LUT R5, RZ, R13, RZ, 0x33, !PT ;  /* 0x0000000dff05a212 */ /* 0x000fe200078e33ff */
[----:B------:R-:W1:Y:S01]  /*1a00*/  S2UR UR6, SR_CgaCtaId ;  /* 0x00000000000679c3 */ /* 0x000e620000008800 */
[----:B------:R-:W-:-:S03]  /*1a10*/  LOP3.LUT R19, R57, 0xc0, RZ, 0xc0, !PT ;  /* 0x000000c039137812 */ /* 0x000fc600078ec0ff */
[----:B------:R-:W-:Y:S01]  /*1a20*/  IMAD.WIDE.U32 R22, R5, R30, R22 ;  /* 0x0000001e05167225 */ /* 0x000fe200078e0016 */
[----:B------:R-:W-:Y:S02]  /*1a30*/  SHF.R.U32.HI R90, RZ, 0x2, R4 ;  /* 0x00000002ff5a7819 */ /* 0x000fe40000011604 */
[----:B------:R-:W-:-:S03]  /*1a40*/  SHF.R.S32.HI R17, RZ, 0x1f, R144 ;  /* 0x0000001fff117819 */ /* 0x000fc60000011490 */
[-C--:B------:R-:W-:Y:S02]  /*1a50*/  IMAD R139, R59, R90.reuse, RZ ;  /* 0x0000005a3b8b7224 */ /* 0x080fe400078e02ff */
[----:B------:R-:W-:Y:S01]  /*1a60*/  IMAD.MOV.U32 R91, RZ, RZ, RZ ;  /* 0x000000ffff5b7224 */ /* 0x000fe200078e00ff */
[----:B------:R-:W-:Y:S01]  /*1a70*/  UMOV UR7, 0x400 ;  /* 0x0000040000077882 */ /* 0x000fe20000000000 */
[----:B------:R-:W-:Y:S01]  /*1a80*/  IMAD R137, R135, R90, RZ ;  /* 0x0000005a87897224 */ /* 0x000fe200078e02ff */
[----:B------:R-:W-:Y:S01]  /*1a90*/  SHF.L.U32 R68, R4, 0x2, RZ ;  /* 0x0000000204447819 */ /* 0x000fe200000006ff */
[C---:B------:R-:W-:Y:S01]  /*1aa0*/  VIADD R64, R60.reuse, 0xffffffff ;  /* 0xffffffff3c407836 */ /* 0x040fe20000000000 */
[----:B-1----:R-:W-:Y:S01]  /*1ab0*/  ULEA UR6, UR6, UR7, 0x18 ;  /* 0x0000000706067291 */ /* 0x002fe2000f8ec0ff */
[----:B------:R-:W-:Y:S01]  /*1ac0*/  LEA R142, R60, 0xffffff80, 0x7 ;  /* 0xffffff803c8e7811 */ /* 0x000fe200078e38ff */
[C---:B------:R-:W-:Y:S01]  /*1ad0*/  IMAD.SHL.U32 R62, R134.reuse, 0x20, RZ ;  /* 0x00000020863e7824 */ /* 0x040fe200078e00ff */
[----:B------:R-:W-:-:S02]  /*1ae0*/  SHF.L.U64.HI R63, R134, 0x5, R135 ;  /* 0x00000005863f7819 */ /* 0x000fc40000010287 */
[----:B------:R-:W-:Y:S01]  /*1af0*/  LOP3.LUT R68, R68, 0xc, RZ, 0xc0, !PT ;  /* 0x0000000c44447812 */ /* 0x000fe200078ec0ff */
[----:B--2---:R-:W-:-:S04]  /*1b00*/  @P0 IMAD.WIDE.U32 R20, R26, R10, RZ ;  /* 0x0000000a1a140225 */ /* 0x004fc800078e00ff */
[----:B------:R-:W-:Y:S02]  /*1b10*/  @P0 IMAD R18, R27, R10, RZ ;  /* 0x0000000a1b120224 */ /* 0x000fe400078e02ff */
[-C--:B-----5:R-:W-:Y:S02]  /*1b20*/  @!P0 IMAD R16, R25, R145.reuse, RZ ;  /* 0x0000009119108224 */ /* 0x0a0fe400078e02ff */
[----:B------:R-:W-:-:S04]  /*1b30*/  @!P0 IMAD.WIDE.U32 R24, R24, R145, RZ ;  /* 0x0000009118188225 */ /* 0x000fc800078e00ff */
[----:B------:R-:W-:Y:S01]  /*1b40*/  @!P0 IMAD.MOV.U32 R10, RZ, RZ, R24 ;  /* 0x000000ffff0a8224 */ /* 0x000fe200078e0018 */
[----:B------:R-:W-:Y:S01]  /*1b50*/  @!P0 IADD3 R16, PT, PT, R25, R16, RZ ;  /* 0x0000001019108210 */ /* 0x000fe20007ffe0ff */
[----:B------:R-:W-:Y:S01]  /*1b60*/  @P0 IMAD.MOV.U32 R10, RZ, RZ, R20 ;  /* 0x000000ffff0a0224 */ /* 0x000fe200078e0014 */
[----:B------:R-:W-:Y:S01]  /*1b70*/  SHF.R.S32.HI R24, RZ, 0x1f, R5 ;  /* 0x0000001fff187819 */ /* 0x000fe20000011405 */
[----:B------:R-:W-:Y:S02]  /*1b80*/  @P0 IMAD.IADD R16, R21, 0x1, R18 ;  /* 0x0000000115100824 */ /* 0x000fe400078e0212 */
[----:B------:R-:W-:Y:S01]  /*1b90*/  IMAD R21, R31, R5, RZ ;  /* 0x000000051f157224 */ /* 0x000fe200078e02ff */
[C---:B------:R-:W-:Y:S02]  /*1ba0*/  IADD3 R32, P1, PT, R12.reuse, R10, RZ ;  /* 0x0000000a0c207210 */ /* 0x040fe40007f3e0ff */
[----:B------:R-:W-:Y:S01]  /*1bb0*/  IADD3 R20, P0, PT, R12, R2, RZ ;  /* 0x000000020c147210 */ /* 0x000fe20007f1e0ff */
[----:B------:R-:W-:Y:S01]  /*1bc0*/  IMAD R21, R24, R30, R21 ;  /* 0x0000001e18157224 */ /* 0x000fe200078e0215 */
[----:B------:R-:W-:-:S02]  /*1bd0*/  IADD3.X R33, PT, PT, RZ, R16, RZ, P1, !PT ;  /* 0x00000010ff217210 */ /* 0x000fc40000ffe4ff */
[----:B------:R-:W-:Y:S02]  /*1be0*/  SHF.R.S32.HI R2, RZ, 0x1f, R69 ;  /* 0x0000001fff027819 */ /* 0x000fe40000011445 */
[----:B------:R-:W-:Y:S01]  /*1bf0*/  LOP3.LUT R16, R19, 0x18, R4, 0xf8, !PT ;  /* 0x0000001813107812 */ /* 0x000fe200078ef804 */
[----:B------:R-:W-:Y:S01]  /*1c00*/  IMAD.IADD R19, R23, 0x1, R21 ;  /* 0x0000000117137824 */ /* 0x000fe200078e0215 */
[----:B------:R-:W-:Y:S02]  /*1c10*/  MOV R18, R22 ;  /* 0x0000001600127202 */ /* 0x000fe40000000f00 */
[----:B------:R-:W-:Y:S02]  /*1c20*/  IADD3.X R21, PT, PT, RZ, R0, RZ, P0, !PT ;  /* 0x00000000ff157210 */ /* 0x000fe400007fe4ff */
[----:B------:R-:W-:Y:S01]  /*1c30*/  LEA.HI R0, R2, R69, RZ, 0x7 ;  /* 0x0000004502007211 */ /* 0x000fe200078f38ff */
[----:B------:R-:W-:Y:S01]  /*1c40*/  IMAD.WIDE.U32 R18, R90, R58, R18 ;  /* 0x0000003a5a127225 */ /* 0x000fe200078e0012 */
[----:B------:R-:W-:-:S02]  /*1c50*/  LOP3.LUT R16, R16, 0x18, R57, 0x78, !PT ;  /* 0x0000001810107812 */ /* 0x000fc400078e7839 */
[----:B------:R-:W-:Y:S01]  /*1c60*/  SHF.R.S32.HI R0, RZ, 0x7, R0 ;  /* 0x00000007ff007819 */ /* 0x000fe20000011400 */
[----:B---3--:R-:W-:Y:S01]  /*1c70*/  IMAD R10, R29, R144, RZ ;  /* 0x000000901d0a7224 */ /* 0x008fe200078e02ff */
[----:B----4-:R-:W-:Y:S01]  /*1c80*/  LEA R138, P0, R18, R6, 0x1 ;  /* 0x00000006128a7211 */ /* 0x010fe200078008ff */
[----:B------:R-:W-:Y:S01]  /*1c90*/  IMAD.IADD R139, R19, 0x1, R139 ;  /* 0x00000001138b7824 */ /* 0x000fe200078e028b */
[----:B------:R-:W-:Y:S01]  /*1ca0*/  VIMNMX R65, PT, PT, R133, R0, !PT ;  /* 0x0000000085417248 */ /* 0x000fe20007fe0100 */
[----:B------:R-:W-:Y:S01]  /*1cb0*/  IMAD R10, R28, R17, R10 ;  /* 0x000000111c0a7224 */ /* 0x000fe200078e020a */
[----:B------:R-:W-:Y:S01]  /*1cc0*/  LOP3.LUT R57, R16, 0x1f20, R57, 0xf8, !PT ;  /* 0x00001f2010397812 */ /* 0x000fe200078ef839 */
        /* <DEDUP_REMOVED lines=34> */
[----:B------:R-:W-:Y:S01]  /*1ef0*/  LOP3.LUT R4, R4, 0x3, RZ, 0xc0, !PT ;  /* 0x0000000304047812 */ /* 0x000fe200078ec0ff */
        /* <DEDUP_REMOVED lines=16> */
[-C--:B-----5:R-:W-:Y:S02]  /*2000*/  IMAD R8, R95, R142.reuse, RZ ;  /* 0x0000008e5f087224 */ /* 0x0a0fe400078e02ff */
        /* <DEDUP_REMOVED lines=9> */
[----:B------:R-:W-:Y:S01]  /*20a0*/  IMAD R24, R20, R24, R9 ;  /* 0x0000001814187224 */ /* 0x000fe200078e0209 */
[----:B------:R-:W-:Y:S01]  /*20b0*/  SHF.R.S32.HI R9, RZ, 0x1f, R69 ;  /* 0x0000001fff097819 */ /* 0x000fe20000011445 */
[----:B------:R-:W-:Y:S01]  /*20c0*/  IMAD.WIDE.U32 R26, R5, R26, R28 ;  /* 0x0000001a051a7225 */ /* 0x000fe200078e001c */
[----:B------:R-:W-:-:S03]  /*20d0*/  IADD3 R15, P0, PT, -R69, R90, RZ ;  /* 0x0000005a450f7210 */ /* 0x000fc60007f1e1ff */
[----:B------:R-:W-:-:S04]  /*20e0*/  IMAD.WIDE.U32 R20, R5, R20, R30 ;  /* 0x0000001405147225 */ /* 0x000fc800078e001e */
[----:B------:R-:W-:Y:S01]  /*20f0*/  IMAD R5, R90, R11, RZ ;  /* 0x0000000b5a057224 */ /* 0x000fe200078e02ff */
[----:B------:R-:W-:Y:S01]  /*2100*/  IADD3.X R9, PT, PT, RZ, ~R9, RZ, P0, !PT ;  /* 0x80000009ff097210 */ /* 0x000fe200007fe4ff */
[----:B------:R-:W-:Y:S02]  /*2110*/  IMAD.IADD R25, R21, 0x1, R24 ;  /* 0x0000000115197824 */ /* 0x000fe400078e0218 */
[----:B------:R-:W-:Y:S01]  /*2120*/  IMAD R21, R0, R11, RZ ;  /* 0x0000000b00157224 */ /* 0x000fe200078e02ff */
[----:B------:R-:W-:Y:S01]  /*2130*/  LEA R4, R4, R5, 0x3 ;  /* 0x0000000504047211 */ /* 0x000fe200078e18ff */
[----:B------:R-:W-:Y:S02]  /*2140*/  IMAD.IADD R0, R68, 0x1, R5 ;  /* 0x0000000144007824 */ /* 0x000fe400078e0205 */
[----:B------:R-:W-:Y:S01]  /*2150*/  IMAD.IADD R23, R27, 0x1, R22 ;  /* 0x000000011b177824 */ /* 0x000fe200078e0216 */
[----:B------:R-:W-:Y:S01]  /*2160*/  MOV R22, R26 ;  /* 0x0000001a00167202 */ /* 0x000fe20000000f00 */
[----:B------:R-:W-:Y:S01]  /*2170*/  IMAD R71, R9, R94, RZ ;  /* 0x0000005e09477224 */ /* 0x000fe200078e02ff */
[----:B------:R-:W-:Y:S01]  /*2180*/  SHF.R.S32.HI R5, RZ, 0x1f, R21 ;  /* 0x0000001fff057819 */ /* 0x000fe20000011415 */
[----:B------:R-:W-:Y:S01]  /*2190*/  IMAD.MOV.U32 R24, RZ, RZ, R20 ;  /* 0x000000ffff187224 */ /* 0x000fe200078e0014 */
        /* <DEDUP_REMOVED lines=9> */
[----:B------:R-:W-:Y:S02]  /*2230*/  SHF.L.U64.HI R77, R76, 0x1, R77 ;  /* 0x000000014c4d7819 */ /* 0x000fe4000001024d */
[----:B------:R-:W-:Y:S01]  /*2240*/  IADD3 R71, PT, PT, R23, R71, RZ ;  /* 0x0000004717477210 */ /* 0x000fe20007ffe0ff */
[----:B------:R-:W-:Y:S01]  /*2250*/  IMAD.IADD R9, R25, 0x1, R9 ;  /* 0x0000000119097824 */ /* 0x000fe200078e0209 */
[----:B------:R-:W-:Y:S02]  /*2260*/  LEA R72, P1, R22, R18, 0x1 ;  /* 0x0000001216487211 */ /* 0x000fe400078208ff */
[----:B------:R-:W-:Y:S02]  /*2270*/  SHF.L.U64.HI R0, R14, 0x1, R5 ;  /* 0x000000010e007819 */ /* 0x000fe40000010205 */
[----:B------:R-:W-:-:S02]  /*2280*/  SHF.L.U32 R76, R76, 0x1, RZ ;  /* 0x000000014c4c7819 */ /* 0x000fc400000006ff */
[----:B------:R-:W-:Y:S02]  /*2290*/  LEA R10, P0, R24, R16, 0x1 ;  /* 0x00000010180a7211 */ /* 0x000fe400078008ff */
[----:B------:R-:W-:Y:S02]  /*22a0*/  SHF.L.U32 R14, R14, 0x1, RZ ;  /* 0x000000010e0e7819 */ /* 0x000fe400000006ff */
[----:B------:R-:W-:Y:S02]  /*22b0*/  LEA.HI.X R71, R22, R19, R71, 0x1, P1 ;  /* 0x0000001316477211 */ /* 0x000fe400008f0c47 */
[----:B------:R-:W-:Y:S02]  /*22c0*/  LEA.HI.X R9, R24, R17, R9, 0x1, P0 ;  /* 0x0000001118097211 */ /* 0x000fe400000f0c09 */
[C---:B------:R-:W-:Y:S02]  /*22d0*/  IADD3 R74, P3, PT, R6.reuse, R76, RZ ;  /* 0x0000004c064a7210 */ /* 0x040fe40007f7e0ff */
[----:B------:R-:W-:-:S02]  /*22e0*/  IADD3 R50, P1, PT, R6, R14, RZ ;  /* 0x0000000e06327210 */ /* 0x000fc40007f3e0ff */
[C---:B------:R-:W-:Y:S02]  /*22f0*/  IADD3 R76, P2, PT, R2.reuse, R76, RZ ;  /* 0x0000004c024c7210 */ /* 0x040fe40007f5e0ff */
[----:B------:R-:W-:Y:S01]  /*2300*/  IADD3 R14, P0, PT, R2, R14, RZ ;  /* 0x0000000e020e7210 */ /* 0x000fe20007f1e0ff */
[C---:B------:R-:W-:Y:S01]  /*2310*/  IMAD.X R51, R7.reuse, 0x1, R0, P1 ;  /* 0x0000000107337824 */ /* 0x040fe200008e0600 */
[-C--:B------:R-:W-:Y:S02]  /*2320*/  IADD3.X R75, PT, PT, R7, R77.reuse, RZ, P3, !PT ;  /* 0x0000004d074b7210 */ /* 0x080fe40001ffe4ff */
[C---:B------:R-:W-:Y:S02]  /*2330*/  IADD3.X R77, PT, PT, R3.reuse, R77, RZ, P2, !PT ;  /* 0x0000004d034d7210 */ /* 0x040fe400017fe4ff */
[----:B------:R-:W-:-:S07]  /*2340*/  IADD3.X R15, PT, PT, R3, R0, RZ, P0, !PT ;  /* 0x00000000030f7210 */ /* 0x000fce00007fe4ff */
.L_x_8537:
[----:B------:R-:W-:Y:S01]  /*2350*/  SHF.L.U64.HI R2, R94, 0x6, R95 ;  /* 0x000000065e027819 */ /* 0x000fe2000001025f */
[----:B------:R-:W-:Y:S01]  /*2360*/  VIADD R83, R83, 0x80 ;  /* 0x0000008053537836 */ /* 0x000fe20000000000 */
[----:B------:R-:W-:Y:S01]  /*2370*/  SHF.L.U64.HI R43, R96, 0x6, R97 ;  /* 0x00000006602b7819 */ /* 0x000fe20000010261 */
[----:B------:R-:W-:Y:S01]  /*2380*/  VIADD R87, R87, 0x80 ;  /* 0x0000008057577836 */ /* 0x000fe20000000000 */
[----:B------:R-:W-:Y:S01]  /*2390*/  UMOV UR6, URZ ;  /* 0x000000ff00067c82 */ /* 0x000fe20008000000 */
[----:B----4-:R-:W-:Y:S01]  /*23a0*/  IMAD.SHL.U32 R17, R94, 0x40, RZ ;  /* 0x000000405e117824 */ /* 0x010fe200078e00ff */
[C---:B------:R-:W-:Y:S01]  /*23b0*/  ISETP.GE.AND P0, PT, R90.reuse, R83, PT ;  /* 0x000000535a00720c */ /* 0x040fe20003f06270 */
        /* <DEDUP_REMOVED lines=9> */
[----:B------:R-:W-:Y:S01]  /*2450*/  ISETP.GE.AND P5, PT, R0, R87, !P5 ;  /* 0x000000570000720c */ /* 0x000fe20006fa6270 */
[----:B------:R-:W-:Y:S01]  /*2460*/  VIADD R0, R90, 0x40 ;  /* 0x000000405a007836 */ /* 0x000fe20000000000 */
[----:B------:R-:W-:Y:S01]  /*2470*/  IADD3 R28, P2, PT, R3, R80, RZ ;  /* 0x00000050031c7210 */ /* 0x000fe20007f5e0ff */
[--C-:B------:R-:W-:Y:S03]  /*2480*/  IMAD.X R23, R71, 0x1, R2.reuse, P1 ;  /* 0x0000000147177824 */ /* 0x100fe600008e0602 */
[C---:B------:R-:W-:Y:S01]  /*2490*/  ISETP.GE.AND P4, PT, R0.reuse, R83, PT ;  /* 0x000000530000720c */ /* 0x040fe20003f86270 */
[----:B------:R-:W-:Y:S03]  /*24a0*/  @P0 IMAD.MOV.U32 R73, RZ, RZ, R71 ;  /* 0x000000ffff490224 */ /* 0x000fe600078e0047 */
[----:B------:R-:W-:Y:S02]  /*24b0*/  ISETP.GE.AND P4, PT, R0, R87, !P4 ;  /* 0x000000570000720c */ /* 0x000fe40006786270 */
[----:B------:R-:W2:Y:S01]  /*24c0*/  @P0 LD.E.128 R4, desc[UR4][R72.64] ;  /* 0x0000000448040980 */ /* 0x000ea2000c101d00 */
[----:B------:R-:W-:Y:S05]  /*24d0*/  SHF.L.U64.HI R0, R58, 0x6, R59 ;  /* 0x000000063a007819 */ /* 0x000fea000001023b */
[----:B------:R-:W-:Y:S05]  /*24e0*/  IMAD.X R29, R0, 0x1, R81, P2 ;  /* 0x00000001001d7824 */ /* 0x000fea00010e0651 */
        /* <DEDUP_REMOVED lines=54> */
.L_x_8516:
[----:B------:R-:W2:Y:S02]  /*2850*/  LD.E.U8 R2, desc[UR4][R84.64+0x1b3] ;  /* 0x0001b30454027980 */ /* 0x000ea4000c101100 */
[----:B--2---:R-:W-:Y:S11]  /*2860*/  ISETP.NE.AND P1, PT, R2, RZ, PT ;  /* 0x000000ff0200720c */ /* 0x004ff60003f25270 */
[----:B------:R-:W-:Y:S02]  /*2870*/  @!UPT UIADD3 URZ, UPT, UPT, URZ, URZ, URZ ;  /* 0x000000fffffff290 */ /* 0x000fe4000fffe0ff */
[----:B------:R-:W-:Y:S05]  /*2880*/  @!P1 BRA `(.L_x_8518) ;  /* 0x0000000c00b89947 */ /* 0x000fea0003800000 */
[----:B------:R-:W-:Y:S01]  /*2890*/  LEA R40, P6, R3, R10, 0x1 ;  /* 0x0000000a03287211 */ /* 0x000fe200078c08ff */
[----:B------:R-:W-:Y:S01]  /*28a0*/  IMAD.SHL.U32 R5, R11, 0x20, RZ ;  /* 0x000000200b057824 */ /* 0x000fe200078e00ff */
[C---:B------:R-:W-:Y:S01]  /*28b0*/  LEA R38, P1, R62.reuse, R78, 0x1 ;  /* 0x0000004e3e267211 */ /* 0x040fe200078208ff */
        /* <DEDUP_REMOVED lines=58> */
.L_x_8520:
[----:B------:R-:W-:Y:S05]  /*2c60*/  BSYNC.RECONVERGENT B0 ;  /* 0x0000000000007941 */ /* 0x000fea0003800200 */
.L_x_8519:
        /* <DEDUP_REMOVED lines=52> */
.L_x_8522:
[----:B------:R-:W-:Y:S05]  /*2fb0*/  BSYNC.RECONVERGENT B0 ;  /* 0x0000000000007941 */ /* 0x000fea0003800200 */
.L_x_8521:
        /* <DEDUP_REMOVED lines=57> */
.L_x_8524:
[----:B------:R-:W-:Y:S05]  /*3350*/  BSYNC.RECONVERGENT B0 ;  /* 0x0000000000007941 */ /* 0x000fea0003800200 */
.L_x_8523:
        /* <DEDUP_REMOVED lines=57> */
.L_x_8526:
[----:B------:R-:W-:Y:S05]  /*36f0*/  BSYNC.RECONVERGENT B0 ;  /* 0x0000000000007941 */ /* 0x000fea0003800200 */
.L_x_8525:
[----:B------:R-:W5:Y:S02]  /*3700*/  LD.E R3, desc[UR4][R84.64+0xd0] ;  /* 0x0000d00454037980 */ /* 0x000f64000c101900 */
[----:B-----5:R-:W-:Y:S05]  /*3710*/  IMAD.U32 R3, R3, -0x40, RZ ;  /* 0xffffffc003037824 */ /* 0x020fea00078e00ff */
[C---:B------:R-:W-:Y:S02]  /*3720*/  LEA R14, P1, R3.reuse, R14, 0x1 ;  /* 0x0000000e030e7211 */ /* 0x040fe400078208ff */
[C---:B------:R-:W-:Y:S02]  /*3730*/  LEA R50, P0, R3.reuse, R50, 0x1 ;  /* 0x0000003203327211 */ /* 0x040fe400078008ff */
[C---:B------:R-:W-:Y:S02]  /*3740*/  LEA.HI.X.SX32 R15, R3.reuse, R15, 0x1, P1 ;  /* 0x0000000f030f7211 */ /* 0x040fe400008f0eff */
[----:B------:R-:W-:Y:S01]  /*3750*/  LEA.HI.X.SX32 R51, R3, R51, 0x1, P0 ;  /* 0x0000003303337211 */ /* 0x000fe200000f0eff */
[----:B------:R-:W-:Y:S05]  /*3760*/  BRA `(.L_x_8517) ;  /* 0x00000018001c7947 */ /* 0x000fea0003800000 */
.L_x_8518:
        /* <DEDUP_REMOVED lines=96> */
.L_x_8528:
[----:B------:R-:W-:Y:S05]  /*3d70*/  BSYNC.RECONVERGENT B0 ;  /* 0x0000000000007941 */ /* 0x000fea0003800200 */
.L_x_8527:
        /* <DEDUP_REMOVED lines=93> */
.L_x_8530:
[----:B------:R-:W-:Y:S05]  /*4350*/  BSYNC.RECONVERGENT B0 ;  /* 0x0000000000007941 */ /* 0x000fea0003800200 */
.L_x_8529:
        /* <DEDUP_REMOVED lines=96> */
.L_x_8532:
[----:B------:R-:W-:Y:S05]  /*4960*/  BSYNC.RECONVERGENT B0 ;  /* 0x0000000000007941 */ /* 0x000fea0003800200 */
.L_x_8531:
        /* <DEDUP_REMOVED lines=71> */
[----:B------:R-:W-:Y:S01]  /*4de0*/  LEA R98, P3, R134, R49, 0x7 ;  /* 0x0000003186627211 */ /* 0x000fe200078638ff */
        /* <DEDUP_REMOVED lines=24> */
.L_x_8534:
[----:B------:R-:W-:Y:S05]  /*4f70*/  BSYNC.RECONVERGENT B0 ;  /* 0x0000000000007941 */ /* 0x000fea0003800200 */
.L_x_8533:
[----:B------:R-:W5:Y:S02]  /*4f80*/  LD.E R3, desc[UR4][R84.64+0xd0] ;  /* 0x0000d00454037980 */ /* 0x000f64000c101900 */
[----:B-----5:R-:W-:Y:S05]  /*4f90*/  IMAD.U32 R3, R3, -0x40, RZ ;  /* 0xffffffc003037824 */ /* 0x020fea00078e00ff */
[C---:B------:R-:W-:Y:S02]  /*4fa0*/  LEA R76, P1, R3.reuse, R76, 0x1 ;  /* 0x0000004c034c7211 */ /* 0x040fe400078208ff */
[C---:B------:R-:W-:Y:S02]  /*4fb0*/  LEA R74, P0, R3.reuse, R74, 0x1 ;  /* 0x0000004a034a7211 */ /* 0x040fe400078008ff */
[C---:B------:R-:W-:Y:S02]  /*4fc0*/  LEA.HI.X.SX32 R77, R3.reuse, R77, 0x1, P1 ;  /* 0x0000004d034d7211 */ /* 0x040fe400008f0eff */
[----:B------:R-:W-:Y:S09]  /*4fd0*/  LEA.HI.X.SX32 R75, R3, R75, 0x1, P0 ;  /* 0x0000004b034b7211 */ /* 0x000ff200000f0eff */
.L_x_8517:
[----:B------:R-:W-:Y:S05]  /*4fe0*/  BSYNC.RECONVERGENT B1 ;  /* 0x0000000000017941 */ /* 0x000fea0003800200 */
.L_x_8515:
        /* <DEDUP_REMOVED lines=102> */
.L_x_8536:
[----:B------:R-:W-:Y:S05]  /*5650*/  BSYNC.RECONVERGENT B0 ;  /* 0x0000000000007941 */ /* 0x000fea0003800200 */
.L_x_8535:
[----:B------:R-:W-:Y:S05]  /*5660*/  @P2 BRA `(.L_x_8537) ;  /* 0xffffffcc00382947 */ /* 0x000fea000383ffff */
.L_x_8514:
        /* <DEDUP_REMOVED lines=16> */
.L_x_8541:
[----:B------:R-:W-:Y:S05]  /*5770*/  BSYNC.RECONVERGENT B0 ;  /* 0x0000000000007941 */ /* 0x000fea0003800200 */
.L_x_8540:
        /* <DEDUP_REMOVED lines=8> */
.L_x_8539:
        /* <DEDUP_REMOVED lines=76> */
.L_x_8547:
[----:B------:R-:W-:Y:S05]  /*5cc0*/  BSYNC.RECONVERGENT B0 ;  /* 0x0000000000007941 */ /* 0x000fea0003800200 */
.L_x_8546:
[----:B-----5:R1:W-:Y:S02]  /*5cd0*/  STS.128 [R57], R8 ;  /* 0x0000000839007388 */ /* 0x0203e40000000c00 */
.L_x_8545:
[----:B------:R-:W-:Y:S05]  /*5ce0*/  BSYNC.RECONVERGENT B1 ;  /* 0x0000000000017941 */ /* 0x000fea0003800200 */
.L_x_8544:
        /* <DEDUP_REMOVED lines=18> */
[--C-:B---3--:R-:W-:Y:S02]  /*5e10*/  HADD2.F32 R9, -RZ, R4.reuse.H1_H1 ;  /* 0x30000004ff097230 */ /* 0x108fe40000004100 */
[C---:B------:R-:W-:Y:S01]  /*5e20*/  FMUL.FTZ R16, R14.reuse, R6 ;  /* 0x000000060e107220 */ /* 0x040fe20000410000 */
[----:B------:R-:W-:Y:S02]  /*5e30*/  HADD2.F32 R7, -RZ, R5.H1_H1 ;  /* 0x30000005ff077230 */ /* 0x000fe40000004100 */
[----:B------:R-:W-:Y:S02]  /*5e40*/  HADD2.F32 R4, -RZ, R4.H0_H0 ;  /* 0x20000004ff047230 */ /* 0x000fe40000004100 */
[----:B------:R-:W-:Y:S01]  /*5e50*/  FMUL.FTZ R11, R14, R9 ;  /* 0x000000090e0b7220 */ /* 0x000fe20000410000 */
[C---:B------:R-:W-:Y:S01]  /*5e60*/  FMUL.FTZ R14, R10.reuse, R0 ;  /* 0x000000000a0e7220 */ /* 0x040fe20000410000 */
[----:B------:R-:W-:Y:S01]  /*5e70*/  FMUL.FTZ R17, R10, R7 ;  /* 0x000000070a117220 */ /* 0x000fe20000410000 */
[----:B------:R-:W-:-:S02]  /*5e80*/  HADD2.F32 R2, -RZ, R2.H0_H0 ;  /* 0x20000002ff027230 */ /* 0x000fc40000004100 */
[----:B------:R-:W-:Y:S01]  /*5e90*/  FFMA.FTZ R16, R13, R9, -R16 ;  /* 0x000000090d107223 */ /* 0x000fe20000010810 */
[C---:B------:R-:W-:Y:S01]  /*5ea0*/  FFMA.FTZ R14, R15.reuse, R7, -R14 ;  /* 0x000000070f0e7223 */ /* 0x040fe2000001080e */
[----:B------:R-:W-:Y:S01]  /*5eb0*/  FFMA.FTZ R17, R15, R0, R17 ;  /* 0x000000000f117223 */ /* 0x000fe20000010011 */
[----:B------:R-:W-:Y:S02]  /*5ec0*/  HADD2.F32 R7, -RZ, R8.H1_H1 ;  /* 0x30000008ff077230 */ /* 0x000fe40000004100 */
[----:B------:R-:W-:Y:S01]  /*5ed0*/  FFMA.FTZ R11, R13, R6, R11 ;  /* 0x000000060d0b7223 */ /* 0x000fe2000001000b */
[----:B------:R-:W-:Y:S02]  /*5ee0*/  HADD2.F32 R3, -RZ, R3.H0_H0 ;  /* 0x20000003ff037230 */ /* 0x000fe40000004100 */
[----:B------:R-:W-:Y:S02]  /*5ef0*/  HADD2.F32 R0, -RZ, R12.H1_H1 ;  /* 0x3000000cff007230 */ /* 0x000fe40000004100 */
[----:B------:R-:W-:Y:S01]  /*5f00*/  FMUL.FTZ R6, R7, R2 ;  /* 0x0000000207067220 */ /* 0x000fe20000410000 */
[----:B------:R-:W-:-:S02]  /*5f10*/  HADD2.F32 R5, -RZ, R5.H0_H0 ;  /* 0x20000005ff057230 */ /* 0x000fc40000004100 */
        /* <DEDUP_REMOVED lines=13> */
.L_x_8549:
[----:B------:R-:W-:Y:S05]  /*5ff0*/  BSYNC.RECONVERGENT B0 ;  /* 0x0000000000007941 */ /* 0x000fea0003800200 */
.L_x_8548:
[----:B-----5:R1:W-:Y:S01]  /*6000*/  STS.128 [R57+0x800], R8 ;  /* 0x0008000839007388 */ /* 0x0203e20000000c00 */
[----:B------:R-:W-:Y:S05]  /*6010*/  BRA `(.L_x_8542) ;  /* 0x0000000800c47947 */ /* 0x000fea0003800000 */
.L_x_8543:
        /* <DEDUP_REMOVED lines=89> */
.L_x_8553:
[----:B------:R-:W-:Y:S05]  /*65b0*/  BSYNC.RECONVERGENT B0 ;  /* 0x0000000000007941 */ /* 0x000fea0003800200 */
.L_x_8552:
[----:B-----5:R2:W-:Y:S02]  /*65c0*/  STS.128 [R57], R20 ;  /* 0x0000001439007388 */ /* 0x0205e40000000c00 */
.L_x_8551:
[----:B------:R-:W-:Y:S05]  /*65d0*/  BSYNC.RECONVERGENT B1 ;  /* 0x0000000000017941 */ /* 0x000fea0003800200 */
.L_x_8550:
        /* <DEDUP_REMOVED lines=83> */
.L_x_8555:
[----:B------:R-:W-:Y:S05]  /*6b10*/  BSYNC.RECONVERGENT B0 ;  /* 0x0000000000007941 */ /* 0x000fea0003800200 */
.L_x_8554:
[----:B-----5:R3:W-:Y:S02]  /*6b20*/  STS.128 [R57+0x800], R16 ;  /* 0x0008001039007388 */ /* 0x0207e40000000c00 */
.L_x_8542:
[----:B------:R-:W-:Y:S05]  /*6b30*/  BSYNC.RECONVERGENT B2 ;  /* 0x0000000000027941 */ /* 0x000fea0003800200 */
.L_x_8538:
[----:B------:R-:W-:Y:S01]  /*6b40*/  IMAD R5, R64, -0x80, R61 ;  /* 0xffffff8040057824 */ /* 0x000fe200078e023d */
[----:B-1----:R-:W-:Y:S01]  /*6b50*/  LEA R6, P0, R62, R136, 0x1 ;  /* 0x000000883e067211 */ /* 0x002fe200078008ff */
        /* <DEDUP_REMOVED lines=10> */
[----:B------:R-:W-:Y:S01]  /*6c00*/  IMAD.MOV.U32 R86, RZ, RZ, 0x20 ;  /* 0x00000020ff567424 */ /* 0x000fe200078e00ff */
[----:B------:R-:W-:Y:S01]  /*6c10*/  LEA.HI.X R7, R62, R137, R63, 0x1, P0 ;  /* 0x000000893e077211 */ /* 0x000fe200000f0c3f */
[----:B------:R-:W-:Y:S01]  /*6c20*/  VIADD R152, R60, 0xffffffff ;  /* 0xffffffff3c987836 */ /* 0x000fe20000000000 */
[----:B------:R-:W-:Y:S01]  /*6c30*/  SHF.L.U64.HI R150, R58, 0x6, R59 ;  /* 0x000000063a967819 */ /* 0x000fe2000001023b */
[----:B------:R-:W-:Y:S01]  /*6c40*/  BSSY.RECONVERGENT B1, `(.L_x_8556) ;  /* 0x000015f000017945 */ /* 0x000fe20003800200 */
[----:B------:R-:W-:Y:S01]  /*6c50*/  ISETP.GE.AND P2, PT, R20, R5, PT ;  /* 0x000000051400720c */ /* 0x000fe20003f46270 */
[----:B------:R-:W-:Y:S01]  /*6c60*/  @!PT LDS RZ, [RZ] ;  /* 0x00000000fffff984 */ /* 0x000fe20000000800 */
[----:B------:R-:W-:Y:S01]  /*6c70*/  @!PT LDS RZ, [RZ] ;  /* 0x00000000fffff984 */ /* 0x000fe20000000800 */
[----:B------:R-:W-:Y:S01]  /*6c80*/  @!PT LDS RZ, [RZ] ;  /* 0x00000000fffff984 */ /* 0x000fe20000000800 */
[----:B------:R-:W-:Y:S02]  /*6c90*/  @!P6 LDGSTS.E.BYPASS.LTC128B.128 [R57+0x1000], desc[UR4][R136.64] ;  /* 0x010000008839efae */ /* 0x000fe4000b981a04 */
[----:B------:R-:W-:-:S02]  /*6ca0*/  @!P4 LEA R8, P1, R134, R6, 0x6 ;  /* 0x000000068608c211 */ /* 0x000fc400078230ff */
[C---:B------:R-:W-:Y:S02]  /*6cb0*/  @!P3 LEA R10, P0, R134.reuse, R6, 0x7 ;  /* 0x00000006860ab211 */ /* 0x040fe400078038ff */
[CCC-:B------:R-:W-:Y:S01]  /*6cc0*/  @!P4 LEA.HI.X R9, R134.reuse, R7.reuse, R135.reuse, 0x6, P1 ;  /* 0x000000078609c211 */ /* 0x1c0fe200008f3487 */
[----:B------:R4:W-:Y:S01]  /*6cd0*/  @!P5 LDGSTS.E.BYPASS.LTC128B.128 [R57+0x1800], desc[UR4][R6.64] ;  /* 0x018000000639dfae */ /* 0x0009e2000b981a04 */
[----:B------:R-:W-:Y:S02]  /*6ce0*/  @!P3 LEA.HI.X R11, R134, R7, R135, 0x7, P0 ;  /* 0x00000007860bb211 */ /* 0x000fe400000f3c87 */
[-C--:B------:R-:W-:Y:S01]  /*6cf0*/  ISETP.GE.AND P1, PT, R2, R5.reuse, PT ;  /* 0x000000050200720c */ /* 0x080fe20003f26270 */
[----:B------:R3:W-:Y:S01]  /*6d00*/  @!P4 LDGSTS.E.BYPASS.LTC128B.128 [R57+0x2000], desc[UR4][R8.64] ;  /* 0x020000000839cfae */ /* 0x0007e2000b981a04 */
[----:B------:R-:W-:Y:S01]  /*6d10*/  IADD3 R12, P0, PT, R151, R138, RZ ;  /* 0x0000008a970c7210 */ /* 0x000fe20007f1e0ff */
[----:B--2---:R-:W-:Y:S02]  /*6d20*/  ULEA UR6, UR6, UR7, 0x18 ;  /* 0x0000000706067291 */ /* 0x004fe4000f8ec0ff */
[----:B------:R2:W-:Y:S01]  /*6d30*/  @!P3 LDGSTS.E.BYPASS.LTC128B.128 [R57+0x2800], desc[UR4][R10.64] ;  /* 0x028000000a39bfae */ /* 0x0005e2000b981a04 */
[----:B------:R-:W-:Y:S01]  /*6d40*/  ISETP.GE.AND P3, PT, R0, R5, PT ;  /* 0x000000050000720c */ /* 0x000fe20003f66270 */
[C---:B-1----:R-:W-:Y:S01]  /*6d50*/  IMAD.SHL.U32 R130, R128.reuse, 0x10, RZ ;  /* 0x0000001080827824 */ /* 0x042fe200078e00ff */
[----:B------:R-:W-:Y:S01]  /*6d60*/  SHF.R.U32.HI R88, RZ, 0x1, R128 ;  /* 0x00000001ff587819 */ /* 0x000fe20000011680 */
[----:B------:R-:W0:Y:S01]  /*6d70*/  LDGDEPBAR ;  /* 0x00000000000079af */ /* 0x000e220000000000 */
[C---:B------:R-:W-:Y:S01]  /*6d80*/  IMAD.SHL.U32 R3, R128.reuse, 0x20, RZ ;  /* 0x0000002080037824 */ /* 0x040fe200078e00ff */
[C---:B------:R-:W-:Y:S01]  /*6d90*/  LOP3.LUT R2, R128.reuse, 0x8, RZ, 0xc0, !PT ;  /* 0x0000000880027812 */ /* 0x040fe200078ec0ff */
[----:B------:R-:W-:Y:S01]  /*6da0*/  IMAD.SHL.U32 R90, R128, 0x4, RZ ;  /* 0x00000004805a7824 */ /* 0x000fe200078e00ff */
[----:B------:R-:W-:Y:S01]  /*6db0*/  LOP3.LUT R4, R88, 0x8, RZ, 0xc0, !PT ;  /* 0x0000000858047812 */ /* 0x000fe200078ec0ff */
[----:B------:R-:W-:Y:S01]  /*6dc0*/  IMAD.X R13, R150, 0x1, R139, P0 ;  /* 0x00000001960d7824 */ /* 0x000fe200000e068b */
[----:B------:R-:W-:-:S02]  /*6dd0*/  LOP3.LUT R0, R130, 0x3e00, RZ, 0xc0, !PT ;  /* 0x00003e0082007812 */ /* 0x000fc400078ec0ff */
[--C-:B------:R-:W-:Y:S02]  /*6de0*/  LOP3.LUT R2, R2, 0xc0, R3.reuse, 0xf8, !PT ;  /* 0x000000c002027812 */ /* 0x100fe400078ef803 */
[----:B------:R-:W-:Y:S02]  /*6df0*/  LOP3.LUT R62, R90, 0x18, RZ, 0xc0, !PT ;  /* 0x000000185a3e7812 */ /* 0x000fe400078ec0ff */
[--C-:B------:R-:W-:Y:S02]  /*6e00*/  LOP3.LUT R0, R0, 0x20, R3.reuse, 0xf8, !PT ;  /* 0x0000002000007812 */ /* 0x100fe400078ef803 */
[----:B----4-:R-:W-:Y:S02]  /*6e10*/  LOP3.LUT R6, R130, 0x100, RZ, 0xc0, !PT ;  /* 0x0000010082067812 */ /* 0x010fe400078ec0ff */
[--C-:B------:R-:W-:Y:S01]  /*6e20*/  LOP3.LUT R129, R0, 0x100, R3.reuse, 0xf8, !PT ;  /* 0x0000010000817812 */ /* 0x100fe200078ef803 */
[----:B------:R-:W-:Y:S01]  /*6e30*/  IMAD.SHL.U32 R0, R128, 0x2, RZ ;  /* 0x0000000280007824 */ /* 0x000fe200078e00ff */
[----:B------:R-:W-:-:S02]  /*6e40*/  LOP3.LUT R7, R6, 0x20, R3, 0xf8, !PT ;  /* 0x0000002006077812 */ /* 0x000fc400078ef803 */
[----:B---3--:R-:W-:Y:S02]  /*6e50*/  LOP3.LUT R9, R4, 0xc0, R3, 0xf8, !PT ;  /* 0x000000c004097812 */ /* 0x008fe400078ef803 */
[----:B--2---:R-:W-:Y:S01]  /*6e60*/  @!P1 LEA R10, P0, R58, R12, 0x7 ;  /* 0x0000000c3a0a9211 */ /* 0x004fe200078038ff */
[----:B------:R-:W-:-:S04]  /*6e70*/  DEPBAR.LE SB0, 0x0 ;  /* 0x000080000000791a */ /* 0x000fc80000000000 */
[----:B------:R-:W-:Y:S01]  /*6e80*/  BAR.SYNC.DEFER_BLOCKING 0x0 ;  /* 0x0000000000007b1d */ /* 0x000fe20000010000 */
[----:B------:R-:W-:Y:S02]  /*6e90*/  @!P1 LEA.HI.X R11, R58, R13, R59, 0x7, P0 ;  /* 0x0000000d3a0b9211 */ /* 0x000fe400000f3c3b */
[----:B------:R-:W-:Y:S02]  /*6ea0*/  LOP3.LUT R2, R7, R2, R62, 0xf6, !PT ;  /* 0x0000000207027212 */ /* 0x000fe400078ef63e */
[----:B------:R-:W-:Y:S02]  /*6eb0*/  LOP3.LUT R62, R9, R62, RZ, 0x3c, !PT ;  /* 0x0000003e093e7212 */ /* 0x000fe400078e3cff */
[----:B------:R-:W-:Y:S02]  /*6ec0*/  @!P3 IADD3 R14, P0, PT, R12, R151, RZ ;  /* 0x000000970c0eb210 */ /* 0x000fe40007f1e0ff */
[----:B------:R-:W-:Y:S02]  /*6ed0*/  LOP3.LUT R129, R129, R62, RZ, 0xfc, !PT ;  /* 0x0000003e81817212 */ /* 0x000fe400078efcff */
[----:B------:R-:W-:Y:S01]  /*6ee0*/  LEA R9, R2, UR6, 0x1 ;  /* 0x0000000602097c11 */ /* 0x000fe2000f8e08ff */
[----:B------:R-:W-:Y:S01]  /*6ef0*/  @!P3 IMAD.X R15, R13, 0x1, R150, P0 ;  /* 0x000000010d0fb824 */ /* 0x000fe200000e0696 */
[----:B------:R-:W-:-:S02]  /*6f00*/  LEA R129, R129, UR6, 0x1 ;  /* 0x0000000681817c11 */ /* 0x000fc4000f8e08ff */
[----:B------:R-:W-:Y:S02]  /*6f10*/  LOP3.LUT P0, RZ, R128, 0x4, RZ, 0xc0, !PT ;  /* 0x0000000480ff7812 */ /* 0x000fe4000780c0ff */
[----:B------:R-:W-:Y:S02]  /*6f20*/  LOP3.LUT R63, R0, 0x6, RZ, 0xc0, !PT ;  /* 0x00000006003f7812 */ /* 0x000fe400078ec0ff */
[----:B------:R-:W-:-:S03]  /*6f30*/  SEL R86, R86, 0xffffffe0, !P0 ;  /* 0xffffffe056567807 */ /* 0x000fc60004000000 */
[----:B------:R-:W-:Y:S01]  /*6f40*/  IMAD R0, R152, 0x80, R63 ;  /* 0x0000008098007824 */ /* 0x000fe200078e023f */
[----:B------:R-:W-:Y:S01]  /*6f50*/  @!PT LDS RZ, [RZ] ;  /* 0x00000000fffff984 */ /* 0x000fe20000000800 */
[----:B------:R-:W-:Y:S01]  /*6f60*/  @!PT LDS RZ, [RZ] ;  /* 0x00000000fffff984 */ /* 0x000fe20000000800 */
[----:B------:R-:W-:Y:S01]  /*6f70*/  @!PT LDS RZ, [RZ] ;  /* 0x00000000fffff984 */ /* 0x000fe20000000800 */
[----:B------:R-:W-:Y:S01]  /*6f80*/  @!P6 LDGSTS.E.BYPASS.LTC128B.128 [R57+0x3000], desc[UR4][R138.64] ;  /* 0x030000008a39efae */ /* 0x000fe2000b981a04 */
[--C-:B------:R-:W-:Y:S02]  /*6f90*/  IMAD.IADD R92, R129, 0x1, R86.reuse ;  /* 0x00000001815c7824 */ /* 0x100fe400078e0256 */
[----:B------:R-:W-:Y:S01]  /*6fa0*/  IMAD.IADD R87, R9, 0x1, R86 ;  /* 0x0000000109577824 */ /* 0x000fe200078e0256 */
[----:B------:R-:W-:Y:S01]  /*6fb0*/  @P6 STS.128 [R57+0x3000], RZ ;  /* 0x003000ff39006388 */ /* 0x000fe20000000c00 */
[C---:B------:R-:W-:Y:S02]  /*6fc0*/  VIADD R2, R0.reuse, 0x1 ;  /* 0x0000000100027836 */ /* 0x040fe40000000000 */
[C---:B------:R-:W-:Y:S01]  /*6fd0*/  VIADD R96, R0.reuse, 0x10 ;  /* 0x0000001000607836 */ /* 0x040fe20000000000 */
[----:B------:R-:W-:Y:S01]  /*6fe0*/  @P2 STS.128 [R57+0x3800], RZ ;  /* 0x003800ff39002388 */ /* 0x000fe20000000c00 */
[----:B------:R-:W-:-:S03]  /*6ff0*/  VIADD R98, R0, 0x21 ;  /* 0x0000002100627836 */ /* 0x000fc60000000000 */
[----:B------:R-:W-:Y:S01]  /*7000*/  @!PT LDS RZ, [RZ] ;  /* 0x00000000fffff984 */ /* 0x000fe20000000800 */
[----:B------:R-:W-:Y:S01]  /*7010*/  @!PT LDS RZ, [RZ] ;  /* 0x00000000fffff984 */ /* 0x000fe20000000800 */
[----:B------:R-:W-:Y:S01]  /*7020*/  @!PT LDS RZ, [RZ] ;  /* 0x00000000fffff984 */ /* 0x000fe20000000800 */
[----:B------:R-:W-:Y:S01]  /*7030*/  @!P2 LDGSTS.E.BYPASS.LTC128B.128 [R57+0x3800], desc[UR4][R12.64] ;  /* 0x038000000c39afae */ /* 0x000fe2000b981a04 */
[-C--:B------:R-:W-:Y:S01]  /*7040*/  ISETP.GE.AND P2, PT, R2, R61.reuse, PT ;  /* 0x0000003d0200720c */ /* 0x080fe20003f46270 */
[----:B------:R-:W-:Y:S01]  /*7050*/  VIADD R2, R0, 0x8 ;  /* 0x0000000800027836 */ /* 0x000fe20000000000 */
[----:B------:R-:W-:Y:S01]  /*7060*/  ISETP.GE.AND P6, PT, R96, R61, PT ;  /* 0x0000003d6000720c */ /* 0x000fe20003fc6270 */
[----:B------:R-:W-:Y:S01]  /*7070*/  @P3 STS.128 [R57+0x4000], RZ ;  /* 0x004000ff39003388 */ /* 0x000fe20000000c00 */
[----:B------:R-:W-:-:S03]  /*7080*/  VIADD R96, R0, 0x19 ;  /* 0x0000001900607836 */ /* 0x000fc60000000000 */
[----:B------:R-:W-:Y:S01]  /*7090*/  @!PT LDS RZ, [RZ] ;  /* 0x00000000fffff984 */ /* 0x000fe20000000800 */
[----:B------:R-:W-:Y:S01]  /*70a0*/  @!PT LDS RZ, [RZ] ;  /* 0x00000000fffff984 */ /* 0x000fe20000000800 */
[----:B------:R-:W-:Y:S01]  /*70b0*/  @!PT LDS RZ, [RZ] ;  /* 0x00000000fffff984 */ /* 0x000fe20000000800 */
[----:B------:R1:W-:Y:S01]  /*70c0*/  @!P3 LDGSTS.E.BYPASS.LTC128B.128 [R57+0x4000], desc[UR4][R14.64] ;  /* 0x040000000e39bfae */ /* 0x0003e2000b981a04 */
[----:B------:R-:W-:-:S03]  /*70d0*/  ISETP.GE.AND P3, PT, R0, R61, PT ;  /* 0x0000003d0000720c */ /* 0x000fc60003f66270 */
[----:B------:R-:W-:Y:S04]  /*70e0*/  @P1 STS.128 [R57+0x4800], RZ ;  /* 0x004800ff39001388 */ /* 0x000fe80000000c00 */
[----:B------:R-:W-:Y:S01]  /*70f0*/  @!PT LDS RZ, [RZ] ;  /* 0x00000000fffff984 */ /* 0x000fe20000000800 */
[----:B------:R-:W-:Y:S01]  /*7100*/  @!PT LDS RZ, [RZ] ;  /* 0x00000000fffff984 */ /* 0x000fe20000000800 */
[----:B------:R-:W-:Y:S01]  /*7110*/  @!PT LDS RZ, [RZ] ;  /* 0x00000000fffff984 */ /* 0x000fe20000000800 */
[----:B------:R2:W-:Y:S01]  /*7120*/  @!P1 LDGSTS.E.BYPASS.LTC128B.128 [R57+0x4800], desc[UR4][R10.64] ;  /* 0x048000000a399fae */ /* 0x0005e2000b981a04 */
[-C--:B------:R-:W-:Y:S01]  /*7130*/  ISETP.GE.AND P1, PT, R2, R61.reuse, PT ;  /* 0x0000003d0200720c */ /* 0x080fe20003f26270 */
[----:B------:R-:W-:Y:S02]  /*7140*/  VIADD R2, R0, 0x11 ;  /* 0x0000001100027836 */ /* 0x000fe40000000000 */
[----:B------:R-:W-:Y:S03]  /*7150*/  LDSM.16.M88.4 R4, [R129] ;  /* 0x000000008104783b */ /* 0x000fe60000000200 */
[----:B------:R-:W-:Y:S01]  /*7160*/  ISETP.GE.AND P5, PT, R2, R61, PT ;  /* 0x0000003d0200720c */ /* 0x000fe20003fa6270 */
[----:B------:R-:W3:Y:S04]  /*7170*/  LDSM.16.M88.4 R64, [R9+0x1000] ;  /* 0x001000000940783b */ /* 0x000ee80000000200 */
[----:B------:R-:W2:Y:S04]  /*7180*/  LDSM.16.M88.4 R52, [R9+0x1400] ;  /* 0x001400000934783b */ /* 0x000ea80000000200 */
[----:B------:R-:W4:Y:S04]  /*7190*/  LDSM.16.M88.4 R44, [R9+0x1800] ;  /* 0x00180000092c783b */ /* 0x000f280000000200 */
[----:B------:R-:W4:Y:S04]  /*71a0*/  LDSM.16.M88.4 R36, [R9+0x1c00] ;  /* 0x001c00000924783b */ /* 0x000f280000000200 */
[----:B-----5:R-:W4:Y:S04]  /*71b0*/  LDSM.16.M88.4 R28, [R9+0x2000] ;  /* 0x00200000091c783b */ /* 0x020f280000000200 */
[----:B------:R-:W4:Y:S04]  /*71c0*/  LDSM.16.M88.4 R20, [R9+0x2400] ;  /* 0x002400000914783b */ /* 0x000f280000000200 */
[----:B-1----:R-:W1:Y:S04]  /*71d0*/  LDSM.16.M88.4 R12, [R9+0x2800] ;  /* 0x00280000090c783b */ /* 0x002e680000000200 */
[----:B------:R-:W1:Y:S04]  /*71e0*/  LDSM.16.M88.4 R72, [R9+0x2c00] ;  /* 0x002c00000948783b */ /* 0x000e680000000200 */
[----:B------:R-:W-:Y:S04]  /*71f0*/  LDSM.16.M88.4 R92, [R92] ;  /* 0x000000005c5c783b */ /* 0x000fe80000000200 */
[----:B------:R-:W1:Y:S01]  /*7200*/  LDSM.16.M88.4 R80, [R87+0x1000] ;  /* 0x001000005750783b */ /* 0x000e620000000200 */
[C---:B---3--:R-:W-:Y:S03]  /*7210*/  HMMA.16816.F32 R68, R4.reuse, R64, RZ ;  /* 0x000000400444723c */ /* 0x048fe600000018ff */
[----:B------:R-:W3:Y:S04]  /*7220*/  LDSM.16.M88.4 R76, [R87+0x1400] ;  /* 0x00140000574c783b */ /* 0x000ee80000000200 */
[----:B------:R-:W0:Y:S01]  /*7230*/  LDGDEPBAR ;  /* 0x00000000000079af */ /* 0x000e220000000000 */
[C---:B------:R-:W-:Y:S08]  /*7240*/  HMMA.16816.F32 R64, R4.reuse, R66, RZ ;  /* 0x000000420440723c */ /* 0x040ff000000018ff */
[C---:B--2---:R-:W-:Y:S08]  /*7250*/  HMMA.16816.F32 R56, R4.reuse, R52, RZ ;  /* 0x000000340438723c */ /* 0x044ff000000018ff */
        /* <DEDUP_REMOVED lines=17> */
[----:B---3--:R-:W-:Y:S03]  /*7370*/  HMMA.16816.F32 R56, R92, R76, R56 ;  /* 0x0000004c5c38723c */ /* 0x008fe60000001838 */
[----:B------:R-:W-:Y:S01]  /*7380*/  VIADD R76, R0, 0x9 ;  /* 0x00000009004c7836 */ /* 0x000fe20000000000 */
[----:B------:R-:W-:-:S02]  /*7390*/  FSEL R2, R70, -INF , !P3 ;  /* 0xff80000046027808 */ /* 0x000fc40005800000 */
[----:B------:R-:W-:Y:S02]  /*73a0*/  FSEL R118, R71, -INF , !P2 ;  /* 0xff80000047767808 */ /* 0x000fe40005000000 */
[-C--:B------:R-:W-:Y:S01]  /*73b0*/  ISETP.GE.AND P0, PT, R76, R61.reuse, PT ;  /* 0x0000003d4c00720c */ /* 0x080fe20003f06270 */
[----:B------:R-:W-:Y:S01]  /*73c0*/  VIADD R76, R0, 0x18 ;  /* 0x00000018004c7836 */ /* 0x000fe20000000000 */
[----:B------:R-:W-:Y:S03]  /*73d0*/  HMMA.16816.F32 R52, R92, R78, R52 ;  /* 0x0000004e5c34723c */ /* 0x000fe60000001834 */
[----:B------:R-:W-:Y:S02]  /*73e0*/  FSEL R78, R69, -INF , !P2 ;  /* 0xff800000454e7808 */ /* 0x000fe40005000000 */
[----:B------:R-:W-:Y:S01]  /*73f0*/  FSEL R63, R64, -INF , !P1 ;  /* 0xff800000403f7808 */ /* 0x000fe20004800000 */
[----:B------:R-:W-:Y:S01]  /*7400*/  VIADD R64, R0, 0x29 ;  /* 0x0000002900407836 */ /* 0x000fe20000000000 */
[----:B------:R-:W-:-:S02]  /*7410*/  ISETP.GE.AND P4, PT, R76, R61, PT ;  /* 0x0000003d4c00720c */ /* 0x000fc40003f86270 */
[----:B------:R-:W-:Y:S01]  /*7420*/  FSEL R76, R68, -INF , !P3 ;  /* 0xff800000444c7808 */ /* 0x000fe20005800000 */
[C---:B-1----:R-:W-:Y:S03]  /*7430*/  HMMA.16816.F32 R44, R92.reuse, R74, R44 ;  /* 0x0000004a5c2c723c */ /* 0x042fe6000000182c */
[-C--:B------:R-:W-:Y:S01]  /*7440*/  ISETP.GE.AND P3, PT, R96, R61.reuse, PT ;  /* 0x0000003d6000720c */ /* 0x080fe20003f66270 */
[----:B------:R-:W-:Y:S01]  /*7450*/  VIADD R96, R0, 0x20 ;  /* 0x0000002000607836 */ /* 0x000fe20000000000 */
[----:B------:R-:W-:Y:S01]  /*7460*/  FSEL R164, R67, -INF , !P0 ;  /* 0xff80000043a47808 */ /* 0x000fe20004000000 */
[----:B------:R-:W1:Y:S01]  /*7470*/  LDSM.16.M88.4 R68, [R87+0x2000] ;  /* 0x002000005744783b */ /* 0x000e620000000200 */
[----:B------:R-:W-:Y:S02]  /*7480*/  FSEL R67, R56, -INF , !P6 ;  /* 0xff80000038437808 */ /* 0x000fe40007000000 */
[----:B------:R-:W-:Y:S01]  /*7490*/  ISETP.GE.AND P2, PT, R96, R61, PT ;  /* 0x0000003d6000720c */ /* 0x000fe20003f46270 */
[----:B------:R-:W-:Y:S03]  /*74a0*/  HMMA.16816.F32 R48, R92, R72, R48 ;  /* 0x000000485c30723c */ /* 0x000fe60000001830 */
[----:B------:R-:W-:Y:S01]  /*74b0*/  VIADD R96, R0, 0x28 ;  /* 0x0000002800607836 */ /* 0x000fe20000000000 */
[----:B------:R-:W-:-:S02]  /*74c0*/  FSEL R73, R58, -INF , !P6 ;  /* 0xff8000003a497808 */ /* 0x000fc40007000000 */
[-C--:B------:R-:W-:Y:S01]  /*74d0*/  ISETP.GE.AND P6, PT, R64, R61.reuse, PT ;  /* 0x0000003d4000720c */ /* 0x080fe20003fc6270 */
[----:B------:R-:W-:Y:S01]  /*74e0*/  VIADD R64, R0, 0x30 ;  /* 0x0000003000407836 */ /* 0x000fe20000000000 */
[----:B------:R-:W-:Y:S01]  /*74f0*/  FSEL R65, R65, -INF , !P0 ;  /* 0xff80000041417808 */ /* 0x000fe20004000000 */
[----:B--2---:R-:W-:Y:S03]  /*7500*/  HMMA.16816.F32 R40, R92, R80, R40 ;  /* 0x000000505c28723c */ /* 0x004fe60000001828 */
[----:B------:R-:W-:Y:S02]  /*7510*/  ISETP.GE.AND P0, PT, R96, R61, PT ;  /* 0x0000003d6000720c */ /* 0x000fe40003f06270 */
[----:B------:R-:W-:Y:S02]  /*7520*/  FSEL R74, R59, -INF , !P5 ;  /* 0xff8000003b4a7808 */ /* 0x000fe40006800000 */
[----:B------:R-:W-:-:S02]  /*7530*/  FSEL R77, R57, -INF , !P5 ;  /* 0xff800000394d7808 */ /* 0x000fc40006800000 */
[----:B------:R-:W2:Y:S01]  /*7540*/  LDSM.16.M88.4 R56, [R87+0x2400] ;  /* 0x002400005738783b */ /* 0x000ea20000000200 */
[----:B------:R-:W-:Y:S01]  /*7550*/  FSEL R72, R66, -INF , !P1 ;  /* 0xff80000042487808 */ /* 0x000fe20004800000 */
[----:B------:R-:W-:Y:S01]  /*7560*/  VIADD R66, R0, 0x31 ;  /* 0x0000003100427836 */ /* 0x000fe20000000000 */
[-C--:B------:R-:W-:Y:S01]  /*7570*/  ISETP.GE.AND P5, PT, R64, R61.reuse, PT ;  /* 0x0000003d4000720c */ /* 0x080fe20003fa6270 */
[----:B------:R-:W-:Y:S01]  /*7580*/  VIADD R64, R0, 0x38 ;  /* 0x0000003800407836 */ /* 0x000fe20000000000 */
[----:B------:R-:W-:Y:S01]  /*7590*/  FSEL R162, R44, -INF , !P0 ;  /* 0xff8000002ca27808 */ /* 0x000fe20004000000 */
[----:B------:R-:W-:Y:S01]  /*75a0*/  VIADD R44, R0, 0x49 ;  /* 0x00000049002c7836 */ /* 0x000fe20000000000 */
[----:B------:R-:W-:Y:S01]  /*75b0*/  ISETP.GE.AND P1, PT, R98, R61, PT ;  /* 0x0000003d6200720c */ /* 0x000fe20003f26270 */
[----:B------:R-:W-:Y:S03]  /*75c0*/  HMMA.16816.F32 R36, R92, R82, R36 ;  /* 0x000000525c24723c */ /* 0x000fe60000001824 */
[----:B------:R-:W-:-:S02]  /*75d0*/  FSEL R75, R54, -INF , !P4 ;  /* 0xff800000364b7808 */ /* 0x000fc40006000000 */
[----:B------:R-:W-:Y:S01]  /*75e0*/  FSEL R81, R52, -INF , !P4 ;  /* 0xff80000034517808 */ /* 0x000fe20006000000 */
[----:B------:R-:W-:Y:S01]  /*75f0*/  VIADD R52, R0, 0x39 ;  /* 0x0000003900347836 */ /* 0x000fe20000000000 */
[----:B------:R-:W-:Y:S02]  /*7600*/  FSEL R80, R55, -INF , !P3 ;  /* 0xff80000037507808 */ /* 0x000fe40005800000 */
[----:B------:R-:W-:Y:S02]  /*7610*/  FSEL R79, R53, -INF , !P3 ;  /* 0xff800000354f7808 */ /* 0x000fe40005800000 */
[-C--:B------:R-:W-:Y:S02]  /*7620*/  ISETP.GE.AND P4, PT, R66, R61.reuse, PT ;  /* 0x0000003d4200720c */ /* 0x080fe40003f86270 */
[----:B------:R-:W-:Y:S02]  /*7630*/  ISETP.GE.AND P3, PT, R64, R61, PT ;  /* 0x0000003d4000720c */ /* 0x000fe40003f66270 */
[----:B------:R-:W-:Y:S01]  /*7640*/  FSEL R154, R49, -INF , !P1 ;  /* 0xff800000319a7808 */ /* 0x000fe20004800000 */
[----:B-1----:R-:W-:Y:S03]  /*7650*/  HMMA.16816.F32 R28, R92, R70, R28 ;  /* 0x000000465c1c723c */ /* 0x002fe6000000181c */
[----:B------:R-:W-:Y:S01]  /*7660*/  FSEL R64, R42, -INF , !P5 ;  /* 0xff8000002a407808 */ /* 0x000fe20006800000 */
[----:B------:R-:W-:Y:S01]  /*7670*/  VIADD R42, R0, 0x51 ;  /* 0x00000051002a7836 */ /* 0x000fe20000000000 */
[----:B------:R-:W-:Y:S01]  /*7680*/  FSEL R66, R40, -INF , !P5 ;  /* 0xff80000028427808 */ /* 0x000fe20006800000 */
[----:B------:R-:W-:Y:S01]  /*7690*/  VIADD R40, R0, 0x50 ;  /* 0x0000005000287836 */ /* 0x000fe20000000000 */
[----:B------:R-:W-:-:S02]  /*76a0*/  FSEL R160, R46, -INF , !P0 ;  /* 0xff8000002ea07808 */ /* 0x000fc40004000000 */
[----:B------:R-:W-:Y:S01]  /*76b0*/  FSEL R158, R47, -INF , !P6 ;  /* 0xff8000002f9e7808 */ /* 0x000fe20007000000 */
[C---:B------:R-:W-:Y:S03]  /*76c0*/  HMMA.16816.F32 R32, R92.reuse, R68, R32 ;  /* 0x000000445c20723c */ /* 0x040fe60000001820 */
[----:B------:R-:W-:Y:S02]  /*76d0*/  FSEL R49, R45, -INF , !P6 ;  /* 0xff8000002d317808 */ /* 0x000fe40007000000 */
[-C--:B------:R-:W-:Y:S02]  /*76e0*/  ISETP.GE.AND P5, PT, R44, R61.reuse, PT ;  /* 0x0000003d2c00720c */ /* 0x080fe40003fa6270 */
[----:B------:R-:W1:Y:S01]  /*76f0*/  LDSM.16.M88.4 R44, [R87+0x2c00] ;  /* 0x002c0000572c783b */ /* 0x000e620000000200 */
[----:B------:R-:W-:Y:S01]  /*7700*/  FSEL R116, R50, -INF , !P2 ;  /* 0xff80000032747808 */ /* 0x000fe20005000000 */
[----:B------:R-:W-:Y:S01]  /*7710*/  VIADD R50, R0, 0x41 ;  /* 0x0000004100327836 */ /* 0x000fe20000000000 */
[----:B------:R-:W-:Y:S01]  /*7720*/  FSEL R122, R48, -INF , !P2 ;  /* 0xff800000307a7808 */ /* 0x000fe20005000000 */
[----:B------:R-:W-:Y:S01]  /*7730*/  VIADD R48, R0, 0x40 ;  /* 0x0000004000307836 */ /* 0x000fe20000000000 */
[----:B------:R-:W-:Y:S01]  /*7740*/  ISETP.GE.AND P2, PT, R52, R61, PT ;  /* 0x0000003d3400720c */ /* 0x000fe20003f46270 */
[----:B--2---:R-:W-:Y:S01]  /*7750*/  HMMA.16816.F32 R24, R92, R56, R24 ;  /* 0x000000385c18723c */ /* 0x004fe20000001818 */
[----:B------:R-:W2:Y:S02]  /*7760*/  LDSM.16.M88.4 R52, [R87+0x2800] ;  /* 0x002800005734783b */ /* 0x000ea40000000200 */
[----:B------:R-:W-:Y:S01]  /*7770*/  FSEL R126, R51, -INF , !P1 ;  /* 0xff800000337e7808 */ /* 0x000fe20004800000 */
[----:B------:R-:W-:-:S04]  /*7780*/  DEPBAR.LE SB0, 0x0 ;  /* 0x000080000000791a */ /* 0x000fc80000000000 */
[-C--:B------:R-:W-:Y:S01]  /*7790*/  ISETP.GE.AND P1, PT, R48, R61.reuse, PT ;  /* 0x0000003d3000720c */ /* 0x080fe20003f26270 */
[----:B------:R-:W-:Y:S05]  /*77a0*/  HMMA.16816.F32 R20, R92, R58, R20 ;  /* 0x0000003a5c14723c */ /* 0x000fea0000001814 */
[----:B------:R-:W-:Y:S01]  /*77b0*/  VIADD R48, R0, 0x48 ;  /* 0x0000004800307836 */ /* 0x000fe20000000000 */
[----:B------:R-:W-:Y:S02]  /*77c0*/  FSEL R98, R43, -INF , !P4 ;  /* 0xff8000002b627808 */ /* 0x000fe40006000000 */
[----:B------:R-:W-:Y:S02]  /*77d0*/  FSEL R102, R41, -INF , !P4 ;  /* 0xff80000029667808 */ /* 0x000fe40006000000 */
[----:B------:R-:W-:-:S02]  /*77e0*/  ISETP.GE.AND P6, PT, R48, R61, PT ;  /* 0x0000003d3000720c */ /* 0x000fc40003fc6270 */
[-C--:B------:R-:W-:Y:S01]  /*77f0*/  ISETP.GE.AND P4, PT, R40, R61.reuse, PT ;  /* 0x0000003d2800720c */ /* 0x080fe20003f86270 */
[----:B------:R-:W-:Y:S01]  /*7800*/  VIADD R40, R0, 0x58 ;  /* 0x0000005800287836 */ /* 0x000fe20000000000 */
[----:B------:R-:W-:Y:S02]  /*7810*/  FSEL R100, R28, -INF , !P6 ;  /* 0xff8000001c647808 */ /* 0x000fe40007000000 */
[----:B------:R-:W-:Y:S02]  /*7820*/  FSEL R114, R39, -INF , !P2 ;  /* 0xff80000027727808 */ /* 0x000fe40005000000 */
[----:B------:R-:W-:Y:S02]  /*7830*/  FSEL R156, R37, -INF , !P2 ;  /* 0xff800000259c7808 */ /* 0x000fe40005000000 */
[----:B------:R-:W-:Y:S01]  /*7840*/  FSEL R28, R26, -INF , !P4 ;  /* 0xff8000001a1c7808 */ /* 0x000fe20006000000 */
[----:B------:R-:W-:Y:S01]  /*7850*/  VIADD R26, R0, 0x71 ;  /* 0x00000071001a7836 */ /* 0x000fe20000000000 */
[----:B------:R-:W-:Y:S01]  /*7860*/  ISETP.GE.AND P2, PT, R40, R61, PT ;  /* 0x0000003d2800720c */ /* 0x000fe20003f46270 */
[----:B------:R-:W-:Y:S01]  /*7870*/  VIADD R40, R0, 0x59 ;  /* 0x0000005900287836 */ /* 0x000fe20000000000 */
[----:B------:R-:W-:-:S02]  /*7880*/  FSEL R124, R38, -INF , !P3 ;  /* 0xff800000267c7808 */ /* 0x000fc40005800000 */
[----:B------:R-:W-:Y:S01]  /*7890*/  FSEL R38, R34, -INF , !P1 ;  /* 0xff80000022267808 */ /* 0x000fe20004800000 */
[----:B------:R-:W-:Y:S01]  /*78a0*/  VIADD R34, R0, 0x61 ;  /* 0x0000006100227836 */ /* 0x000fe20000000000 */
[----:B------:R-:W-:Y:S01]  /*78b0*/  FSEL R48, R32, -INF , !P1 ;  /* 0xff80000020307808 */ /* 0x000fe20004800000 */
[----:B------:R-:W-:Y:S01]  /*78c0*/  VIADD R32, R0, 0x68 ;  /* 0x0000006800207836 */ /* 0x000fe20000000000 */
[----:B-1----:R-:W-:Y:S03]  /*78d0*/  HMMA.16816.F32 R8, R92, R44, R8 ;  /* 0x0000002c5c08723c */ /* 0x002fe60000001808 */
[----:B------:R-:W-:Y:S02]  /*78e0*/  FSEL R44, R22, -INF , !P2 ;  /* 0xff800000162c7808 */ /* 0x000fe40005000000 */
[----:B------:R-:W-:Y:S01]  /*78f0*/  FSEL R132, R36, -INF , !P3 ;  /* 0xff80000024847808 */ /* 0x000fe20005800000 */
[----:B------:R-:W-:Y:S01]  /*7900*/  VIADD R36, R0, 0x60 ;  /* 0x0000006000247836 */ /* 0x000fe20000000000 */
[----:B------:R-:W-:-:S02]  /*7910*/  ISETP.GE.AND P0, PT, R50, R61, PT ;  /* 0x0000003d3200720c */ /* 0x000fc40003f06270 */
[----:B------:R-:W-:Y:S01]  /*7920*/  FSEL R96, R30, -INF , !P6 ;  /* 0xff8000001e607808 */ /* 0x000fe20007000000 */
[C---:B--2---:R-:W-:Y:S03]  /*7930*/  HMMA.16816.F32 R16, R92.reuse, R52, R16 ;  /* 0x000000345c10723c */ /* 0x044fe60000001810 */
[----:B------:R-:W-:Y:S02]  /*7940*/  FSEL R52, R20, -INF , !P2 ;  /* 0xff80000014347808 */ /* 0x000fe40005000000 */
[-C--:B------:R-:W-:Y:S02]  /*7950*/  ISETP.GE.AND P2, PT, R26, R61.reuse, PT ;  /* 0x0000003d1a00720c */ /* 0x080fe40003f46270 */
[----:B------:R-:W-:Y:S01]  /*7960*/  ISETP.GE.AND P6, PT, R34, R61, PT ;  /* 0x0000003d2200720c */ /* 0x000fe20003fc6270 */
[----:B------:R-:W-:Y:S01]  /*7970*/  VIADD R34, R0, 0x69 ;  /* 0x0000006900227836 */ /* 0x000fe20000000000 */
[----:B------:R-:W-:Y:S01]  /*7980*/  FSEL R58, R31, -INF , !P5 ;  /* 0xff8000001f3a7808 */ /* 0x000fe20006800000 */
[----:B------:R-:W-:Y:S03]  /*7990*/  HMMA.16816.F32 R4, R92, R46, R4 ;  /* 0x0000002e5c04723c */ /* 0x000fe60000001804 */
[----:B------:R-:W-:-:S02]  /*79a0*/  FSEL R106, R29, -INF , !P5 ;  /* 0xff8000001d6a7808 */ /* 0x000fc40006800000 */
[----:B------:R-:W-:Y:S02]  /*79b0*/  FSEL R26, R9, -INF , !P2 ;  /* 0xff800000091a7808 */ /* 0x000fe40005000000 */
[----:B------:R-:W-:Y:S01]  /*79c0*/  ISETP.GE.AND P5, PT, R32, R61, PT ;  /* 0x0000003d2000720c */ /* 0x000fe20003fa6270 */
[----:B------:R-:W-:Y:S01]  /*79d0*/  VIADD R32, R0, 0x70 ;  /* 0x0000007000207836 */ /* 0x000fe20000000000 */
[----:B------:R-:W-:Y:S01]  /*79e0*/  FSEL R30, R24, -INF , !P4 ;  /* 0xff800000181e7808 */ /* 0x000fe20006000000 */
[----:B------:R-:W-:Y:S03]  /*79f0*/  HMMA.16816.F32 R12, R92, R54, R12 ;  /* 0x000000365c0c723c */ /* 0x000fe6000000180c */
[----:B------:R-:W-:Y:S01]  /*7a00*/  FSEL R92, R11, -INF , !P2 ;  /* 0xff8000000b5c7808 */ /* 0x000fe20005000000 */
[----:B------:R-:W-:Y:S01]  /*7a10*/  VIADD R24, R0, 0x78 ;  /* 0x0000007800187836 */ /* 0x000fe20000000000 */
[----:B------:R-:W-:Y:S01]  /*7a20*/  ISETP.GT.AND P2, PT, R152, R133, PT ;  /* 0x000000859800720c */ /* 0x000fe20003f44270 */
[----:B------:R-:W-:Y:S01]  /*7a30*/  VIADD R0, R0, 0x79 ;  /* 0x0000007900007836 */ /* 0x000fe20000000000 */
[----:B------:R-:W-:-:S02]  /*7a40*/  ISETP.GE.AND P1, PT, R40, R61, PT ;  /* 0x0000003d2800720c */ /* 0x000fc40003f26270 */
[----:B------:R-:W-:Y:S02]  /*7a50*/  FSEL R50, R35, -INF , !P0 ;  /* 0xff80000023327808 */ /* 0x000fe40004000000 */
[----:B------:R-:W-:Y:S01]  /*7a60*/  FSEL R56, R33, -INF , !P0 ;  /* 0xff80000021387808 */ /* 0x000fe20004000000 */
[----:B------:R-:W-:Y:S01]  /*7a70*/  BAR.SYNC.DEFER_BLOCKING 0x0 ;  /* 0x0000000000007b1d */ /* 0x000fe20000010000 */
[-C--:B------:R-:W-:Y:S02]  /*7a80*/  ISETP.GE.AND P3, PT, R42, R61.reuse, PT ;  /* 0x0000003d2a00720c */ /* 0x080fe40003f66270 */
[-C--:B------:R-:W-:Y:S02]  /*7a90*/  ISETP.GE.AND P0, PT, R36, R61.reuse, PT ;  /* 0x0000003d2400720c */ /* 0x080fe40003f06270 */
[----:B------:R-:W-:Y:S02]  /*7aa0*/  ISETP.GE.AND P4, PT, R34, R61, PT ;  /* 0x0000003d2200720c */ /* 0x000fe40003f86270 */
        /* <DEDUP_REMOVED lines=36> */
.L_x_8559:
        /* <DEDUP_REMOVED lines=61> */
.L_x_8560:
[----:B------:R-:W-:Y:S05]  /*80c0*/  BSYNC.RECONVERGENT B0 ;  /* 0x0000000000007941 */ /* 0x000fea0003800200 */
.L_x_8558:
        /* <DEDUP_REMOVED lines=22> */
.L_x_8557:
[----:B------:R-:W-:Y:S05]  /*8230*/  BSYNC.RECONVERGENT B1 ;  /* 0x0000000000017941 */ /* 0x000fea0003800200 */
.L_x_8556:
[----:B------:R-:W2:Y:S01]  /*8240*/  LD.E R22, desc[UR4][R84.64+0xdc] ;  /* 0x0000dc0454167980 */ /* 0x000ea2000c101900 */
[----:B------:R-:W-:Y:S02]  /*8250*/  FMNMX3.FTZ R7, R2, R118, R72, !PT ;  /* 0x0000007602077276 */ /* 0x000fe40007810048 */
[----:B------:R-:W-:Y:S02]  /*8260*/  FMNMX3.FTZ R0, R76, R78, R63, !PT ;  /* 0x0000004e4c007276 */ /* 0x000fe4000781003f */
[----:B------:R-:W-:Y:S02]  /*8270*/  FMNMX3.FTZ R7, R7, R164, R73, !PT ;  /* 0x000000a407077276 */ /* 0x000fe40007810049 */
[----:B------:R-:W-:Y:S02]  /*8280*/  FMNMX3.FTZ R0, R0, R65, R67, !PT ;  /* 0x0000004100007276 */ /* 0x000fe40007810043 */
[----:B------:R-:W-:Y:S02]  /*8290*/  FMNMX3.FTZ R7, R7, R74, R75, !PT ;  /* 0x0000004a07077276 */ /* 0x000fe4000781004b */
[----:B-1----:R-:W-:-:S02]  /*82a0*/  FMNMX3.FTZ R5, R0, R77, R81, !PT ;  /* 0x0000004d00057276 */ /* 0x002fc40007810051 */
        /* <DEDUP_REMOVED lines=25> */
[----:B------:R-:W-:Y:S02]  /*8440*/  SHF.L.U32 R4, R4, 0x8, RZ ;  /* 0x0000000804047819 */ /* 0x000fe400000006ff */
[----:B------:R-:W-:Y:S01]  /*8450*/  IADD3 R60, PT, PT, R60, -0x2, RZ ;  /* 0xfffffffe3c3c7810 */ /* 0x000fe20007ffe0ff */
[----:B------:R-:W1:Y:S01]  /*8460*/  SHFL.BFLY PT, R7, R6, 0x2, 0x1f ;  /* 0x0c401f0006077f89 */ /* 0x000e6200000e0000 */
[----:B------:R-:W-:-:S04]  /*8470*/  LOP3.LUT R4, R4, 0x100, RZ, 0xc0, !PT ;  /* 0x0000010004047812 */ /* 0x000fc800078ec0ff */
[----:B------:R-:W-:-:S04]  /*8480*/  LOP3.LUT R3, R4, 0x20, R3, 0xf8, !PT ;  /* 0x0000002004037812 */ /* 0x000fc800078ef803 */
[----:B------:R-:W-:-:S04]  /*8490*/  LOP3.LUT R3, R3, R62, RZ, 0xfc, !PT ;  /* 0x0000003e03037212 */ /* 0x000fc800078efcff */
[----:B------:R-:W-:-:S04]  /*84a0*/  LEA R27, R3, UR6, 0x1 ;  /* 0x00000006031b7c11 */ /* 0x000fc8000f8e08ff */
[----:B------:R-:W-:Y:S01]  /*84b0*/  IADD3 R3, PT, PT, R86, R27, RZ ;  /* 0x0000001b56037210 */ /* 0x000fe20007ffe0ff */
[----:B------:R-:W-:Y:S01]  /*84c0*/  LDSM.16.MT88.4 R12, [R27+0x3400] ;  /* 0x003400001b0c783b */ /* 0x000fe20000004200 */
        /* <DEDUP_REMOVED lines=31> */
[----:B------:R-:W-:-:S03]  /*86c0*/  FFMA.FTZ R20, R20, R22, -R21 ;  /* 0x0000001614147223 */ /* 0x000fc60000010815 */
[----:B------:R-:W-:Y:S01]  /*86d0*/  MUFU.EX2 R35, R35 ;  /* 0x0000002300237308 */ /* 0x000fe20000000800 */
[----:B-1----:R-:W-:-:S04]  /*86e0*/  FMNMX.FTZ R2, R5, R2, !PT ;  /* 0x0000000205027209 */ /* 0x002fc80007810000 */
[----:B------:R-:W-:Y:S01]  /*86f0*/  FSETP.NEU.FTZ.AND P0, PT, R2, -INF , PT ;  /* 0xff8000000200780b */ /* 0x000fe20003f1d000 */
[----:B------:R-:W-:Y:S02]  /*8700*/  FMUL.FTZ R25, R22, R2 ;  /* 0x0000000216197220 */ /* 0x000fe40000410000 */
[----:B------:R-:W1:Y:S03]  /*8710*/  MUFU.EX2 R33, R33 ;  /* 0x0000002100217308 */ /* 0x000e660000000800 */
[----:B------:R-:W-:Y:S02]  /*8720*/  FSEL R25, R25, RZ, P0 ;  /* 0x000000ff19197208 */ /* 0x000fe40000000000 */
[----:B------:R-:W-:-:S03]  /*8730*/  ISETP.GE.AND P0, PT, R60, R133, PT ;  /* 0x000000853c00720c */ /* 0x000fc60003f06270 */
[----:B------:R-:W-:Y:S01]  /*8740*/  MUFU.EX2 R164, R164 ;  /* 0x000000a400a47308 */ /* 0x000fe20000000800 */
[-CC-:B------:R-:W-:Y:S01]  /*8750*/  FFMA.FTZ R37, R76, R22.reuse, -R25.reuse ;  /* 0x000000164c257223 */ /* 0x180fe20000010819 */
[-CC-:B------:R-:W-:Y:S01]  /*8760*/  FFMA.FTZ R45, R78, R22.reuse, -R25.reuse ;  /* 0x000000164e2d7223 */ /* 0x180fe20000010819 */
[-CC-:B------:R-:W-:Y:S01]  /*8770*/  FFMA.FTZ R43, R63, R22.reuse, -R25.reuse ;  /* 0x000000163f2b7223 */ /* 0x180fe20000010819 */
[-CC-:B------:R-:W-:Y:S01]  /*8780*/  FFMA.FTZ R41, R65, R22.reuse, -R25.reuse ;  /* 0x0000001641297223 */ /* 0x180fe20000010819 */
[-CC-:B------:R-:W-:Y:S01]  /*8790*/  FFMA.FTZ R62, R81, R22.reuse, -R25.reuse ;  /* 0x00000016513e7223 */ /* 0x180fe20000010819 */
[----:B---3--:R-:W-:Y:S01]  /*87a0*/  F2FP.F16.F32.PACK_AB R81, R55, R57 ;  /* 0x000000393751723e */ /* 0x008fe200000000ff */
        /* <DEDUP_REMOVED lines=8> */
[-C--:B------:R-:W-:Y:S01]  /*8830*/  FFMA.FTZ R49, R49, R22.reuse, -R25 ;  /* 0x0000001631317223 */ /* 0x080fe20000010819 */
[----:B------:R-:W1:Y:S01]  /*8840*/  MUFU.EX2 R45, R45 ;  /* 0x0000002d002d7308 */ /* 0x000e620000000800 */
[-C--:B------:R-:W-:Y:S01]  /*8850*/  FFMA.FTZ R154, R64, R22.reuse, -R21 ;  /* 0x00000016409a7223 */ /* 0x080fe20000010815 */
[-CC-:B------:R-:W-:Y:S01]  /*8860*/  FFMA.FTZ R98, R66, R22.reuse, -R25.reuse ;  /* 0x0000001642627223 */ /* 0x180fe20000010819 */
        /* <DEDUP_REMOVED lines=10> */
[-CC-:B------:R-:W-:Y:S01]  /*8910*/  FFMA.FTZ R87, R100, R22.reuse, -R25.reuse ;  /* 0x0000001664577223 */ /* 0x180fe20000010819 */
[-C--:B------:R-:W-:Y:S01]  /*8920*/  FFMA.FTZ R48, R106, R22.reuse, -R25 ;  /* 0x000000166a307223 */ /* 0x080fe20000010819 */
[-CC-:B------:R-:W-:Y:S01]  /*8930*/  FFMA.FTZ R56, R34, R22.reuse, -R21.reuse ;  /* 0x0000001622387223 */ /* 0x180fe20000010815 */
[----:B------:R-:W3:Y:S01]  /*8940*/  MUFU.EX2 R41, R41 ;  /* 0x0000002900297308 */ /* 0x000ee20000000800 */
[----:B-1----:R-:W-:Y:S01]  /*8950*/  F2FP.F16.F32.PACK_AB R80, R45, R37 ;  /* 0x000000252d50723e */ /* 0x002fe200000000ff */
[-C--:B------:R-:W-:Y:S01]  /*8960*/  FFMA.FTZ R34, R44, R22.reuse, -R21 ;  /* 0x000000162c227223 */ /* 0x080fe20000010815 */
        /* <DEDUP_REMOVED lines=9> */
[----:B------:R-:W-:-:S04]  /*8a00*/  FFMA.FTZ R23, R23, R22, -R25 ;  /* 0x0000001617177223 */ /* 0x000fc80000010819 */
[----:B------:R-:W-:Y:S01]  /*8a10*/  MUFU.EX2 R118, R118 ;  /* 0x0000007600767308 */ /* 0x000fe20000000800 */
[----:B---3--:R-:W-:-:S07]  /*8a20*/  F2FP.F16.F32.PACK_AB R82, R41, R43 ;  /* 0x0000002b2952723e */ /* 0x008fce00000000ff */
[----:B--2---:R-:W-:Y:S01]  /*8a30*/  HMMA.16816.F32 R68, R80, R72, RZ ;  /* 0x000000485044723c */ /* 0x004fe200000018ff */
[----:B------:R-:W-:Y:S02]  /*8a40*/  MUFU.EX2 R39, R39 ;  /* 0x0000002700277308 */ /* 0x000fe40000000800 */
[----:B-1----:R-:W-:-:S05]  /*8a50*/  F2FP.F16.F32.PACK_AB R5, R31, R164 ;  /* 0x000000a41f05723e */ /* 0x002fca00000000ff */
[C---:B------:R-:W-:Y:S01]  /*8a60*/  HMMA.16816.F32 R72, R80.reuse, R74, RZ ;  /* 0x0000004a5048723c */ /* 0x040fe200000018ff */
[----:B------:R-:W1:Y:S07]  /*8a70*/  MUFU.EX2 R29, R29 ;  /* 0x0000001d001d7308 */ /* 0x000e6e0000000800 */
[C---:B------:R-:W-:Y:S01]  /*8a80*/  HMMA.16816.F32 R76, R80.reuse, R8, RZ ;  /* 0x00000008504c723c */ /* 0x040fe200000018ff */
[----:B------:R-:W-:Y:S07]  /*8a90*/  MUFU.EX2 R62, R62 ;  /* 0x0000003e003e7308 */ /* 0x000fee0000000800 */
[----:B------:R-:W-:Y:S01]  /*8aa0*/  HMMA.16816.F32 R80, R80, R10, RZ ;  /* 0x0000000a5050723c */ /* 0x000fe200000018ff */
[----:B------:R-:W2:Y:S01]  /*8ab0*/  LDSM.16.MT88.4 R8, [R3+0x3400] ;  /* 0x003400000308783b */ /* 0x000ea20000004200 */
[----:B------:R-:W3:Y:S01]  /*8ac0*/  MUFU.EX2 R17, R17 ;  /* 0x0000001100117308 */ /* 0x000ee20000000800 */
[----:B-1----:R-:W-:-:S07]  /*8ad0*/  F2FP.F16.F32.PACK_AB R4, R29, R39 ;  /* 0x000000271d04723e */ /* 0x002fce00000000ff */
[----:B------:R-:W1:Y:S08]  /*8ae0*/  MUFU.EX2 R19, R19 ;  /* 0x0000001300137308 */ /* 0x000e700000000800 */
[----:B------:R-:W-:Y:S01]  /*8af0*/  MUFU.EX2 R116, R116 ;  /* 0x0000007400747308 */ /* 0x000fe20000000800 */
[----:B---3--:R-:W-:-:S07]  /*8b00*/  F2FP.F16.F32.PACK_AB R6, R17, R62 ;  /* 0x0000003e1106723e */ /* 0x008fce00000000ff */
[----:B------:R-:W3:Y:S01]  /*8b10*/  MUFU.EX2 R47, R47 ;  /* 0x0000002f002f7308 */ /* 0x000ee20000000800 */
[----:B-1----:R-:W-:-:S07]  /*8b20*/  F2FP.F16.F32.PACK_AB R7, R19, R118 ;  /* 0x000000761307723e */ /* 0x002fce00000000ff */
[----:B------:R-:W-:Y:S01]  /*8b30*/  MUFU.EX2 R51, R51 ;  /* 0x0000003300337308 */ /* 0x000fe20000000800 */
[C---:B------:R-:W-:Y:S05]  /*8b40*/  HMMA.16816.F32 R68, R4.reuse, R12, R68 ;  /* 0x0000000c0444723c */ /* 0x040fea0000001844 */
[----:B------:R-:W-:Y:S01]  /*8b50*/  FADD.FTZ R12, R57, R55 ;  /* 0x00000037390c7221 */ /* 0x000fe20000010000 */
[-CC-:B------:R-:W-:Y:S01]  /*8b60*/  FFMA.FTZ R57, R28, R22.reuse, -R21.reuse ;  /* 0x000000161c397223 */ /* 0x180fe20000010815 */
[-CC-:B------:R-:W-:Y:S01]  /*8b70*/  FFMA.FTZ R55, R54, R22.reuse, -R21.reuse ;  /* 0x0000001636377223 */ /* 0x180fe20000010815 */
[----:B------:R-:W-:Y:S01]  /*8b80*/  FFMA.FTZ R28, R112, R22, -R21 ;  /* 0x00000016701c7223 */ /* 0x000fe20000010815 */
[----:B------:R-:W-:Y:S01]  /*8b90*/  FADD.FTZ R12, R35, R12 ;  /* 0x0000000c230c7221 */ /* 0x000fe20000010000 */
[----:B------:R-:W-:Y:S01]  /*8ba0*/  MUFU.EX2 R126, R126 ;  /* 0x0000007e007e7308 */ /* 0x000fe20000000800 */
[C---:B--2---:R-:W-:Y:S07]  /*8bb0*/  HMMA.16816.F32 R76, R4.reuse, R8, R76 ;  /* 0x00000008044c723c */ /* 0x044fee000000184c */
[----:B------:R-:W1:Y:S01]  /*8bc0*/  MUFU.EX2 R53, R53 ;  /* 0x0000003500357308 */ /* 0x000e620000000800 */
[C---:B------:R-:W-:Y:S01]  /*8bd0*/  HMMA.16816.F32 R80, R4.reuse, R10, R80 ;  /* 0x0000000a0450723c */ /* 0x040fe20000001850 */
[----:B------:R-:W2:Y:S06]  /*8be0*/  LDSM.16.MT88.4 R8, [R27+0x3800] ;  /* 0x003800001b08783b */ /* 0x000eac0000004200 */
[----:B------:R-:W-:Y:S01]  /*8bf0*/  MUFU.EX2 R122, R122 ;  /* 0x0000007a007a7308 */ /* 0x000fe20000000800 */
[----:B------:R-:W-:Y:S03]  /*8c00*/  HMMA.16816.F32 R72, R4, R14, R72 ;  /* 0x0000000e0448723c */ /* 0x000fe60000001848 */
[----:B---3--:R-:W-:-:S04]  /*8c10*/  F2FP.F16.F32.PACK_AB R5, R47, R116 ;  /* 0x000000742f05723e */ /* 0x008fc800000000ff */
[----:B------:R-:W3:Y:S01]  /*8c20*/  MUFU.EX2 R49, R49 ;  /* 0x0000003100317308 */ /* 0x000ee20000000800 */
[----:B-1----:R-:W-:-:S07]  /*8c30*/  F2FP.F16.F32.PACK_AB R4, R53, R126 ;  /* 0x0000007e3504723e */ /* 0x002fce00000000ff */
[----:B------:R-:W1:Y:S08]  /*8c40*/  MUFU.EX2 R86, R86 ;  /* 0x0000005600567308 */ /* 0x000e700000000800 */
[----:B------:R-:W-:Y:S01]  /*8c50*/  MUFU.EX2 R154, R154 ;  /* 0x0000009a009a7308 */ /* 0x000fe20000000800 */
[----:B---3--:R-:W-:-:S07]  /*8c60*/  F2FP.F16.F32.PACK_AB R6, R49, R122 ;  /* 0x0000007a3106723e */ /* 0x008fce00000000ff */
[----:B------:R-:W-:Y:S01]  /*8c70*/  MUFU.EX2 R61, R61 ;  /* 0x0000003d003d7308 */ /* 0x000fe20000000800 */
[----:B-1----:R-:W-:-:S07]  /*8c80*/  F2FP.F16.F32.PACK_AB R7, R86, R51 ;  /* 0x000000335607723e */ /* 0x002fce00000000ff */
[C---:B--2---:R-:W-:Y:S01]  /*8c90*/  HMMA.16816.F32 R68, R4.reuse, R8, R68 ;  /* 0x000000080444723c */ /* 0x044fe20000001844 */
[----:B------:R-:W-:Y:S07]  /*8ca0*/  MUFU.EX2 R59, R59 ;  /* 0x0000003b003b7308 */ /* 0x000fee0000000800 */
[C---:B------:R-:W-:Y:S01]  /*8cb0*/  HMMA.16816.F32 R72, R4.reuse, R10, R72 ;  /* 0x0000000a0448723c */ /* 0x040fe20000001848 */
[----:B------:R-:W1:Y:S01]  /*8cc0*/  LDSM.16.MT88.4 R8, [R3+0x3800] ;  /* 0x003800000308783b */ /* 0x000e620000004200 */
[----:B------:R-:W-:Y:S08]  /*8cd0*/  MUFU.EX2 R98, R98 ;  /* 0x0000006200627308 */ /* 0x000ff00000000800 */
[----:B------:R-:W2:Y:S08]  /*8ce0*/  MUFU.EX2 R65, R65 ;  /* 0x0000004100417308 */ /* 0x000eb00000000800 */
[----:B------:R-:W-:Y:S08]  /*8cf0*/  MUFU.EX2 R64, R64 ;  /* 0x0000004000407308 */ /* 0x000ff00000000800 */
[----:B------:R-:W3:Y:S08]  /*8d00*/  MUFU.EX2 R63, R63 ;  /* 0x0000003f003f7308 */ /* 0x000ef00000000800 */
[----:B------:R-:W4:Y:S01]  /*8d10*/  MUFU.EX2 R66, R66 ;  /* 0x0000004200427308 */ /* 0x000f220000000800 */
[C---:B-1----:R-:W-:Y:S07]  /*8d20*/  HMMA.16816.F32 R76, R4.reuse, R8, R76 ;  /* 0x00000008044c723c */ /* 0x042fee000000184c */
[----:B------:R-:W-:Y:S01]  /*8d30*/  MUFU.EX2 R102, R102 ;  /* 0x0000006600667308 */ /* 0x000fe20000000800 */
[----:B------:R-:W-:Y:S01]  /*8d40*/  HMMA.16816.F32 R80, R4, R10, R80 ;  /* 0x0000000a0450723c */ /* 0x000fe20000001850 */
[----:B------:R-:W1:Y:S02]  /*8d50*/  LDSM.16.MT88.4 R8, [R27+0x3c00] ;  /* 0x003c00001b08783b */ /* 0x000e640000004200 */
[----:B--2---:R-:W-:-:S04]  /*8d60*/  F2FP.F16.F32.PACK_AB R4, R65, R98 ;  /* 0x000000624104723e */ /* 0x004fc800000000ff */
[----:B------:R-:W-:Y:S01]  /*8d70*/  MUFU.EX2 R67, R67 ;  /* 0x0000004300437308 */ /* 0x000fe20000000800 */
[----:B------:R-:W-:Y:S02]  /*8d80*/  F2FP.F16.F32.PACK_AB R5, R61, R154 ;  /* 0x0000009a3d05723e */ /* 0x000fe400000000ff */
        /* <DEDUP_REMOVED lines=16> */
[----:B------:R-:W-:Y:S01]  /*8e90*/  MUFU.EX2 R44, R44 ;  /* 0x0000002c002c7308 */ /* 0x000fe20000000800 */
[----:B------:R-:W-:Y:S01]  /*8ea0*/  HMMA.16816.F32 R80, R4, R10, R80 ;  /* 0x0000000a0450723c */ /* 0x000fe20000001850 */
[----:B------:R-:W3:Y:S02]  /*8eb0*/  LDSM.16.MT88.4 R8, [R27+0x4000] ;  /* 0x004000001b08783b */ /* 0x000ee40000004200 */
[----:B--2---:R-:W-:-:S04]  /*8ec0*/  F2FP.F16.F32.PACK_AB R4, R50, R91 ;  /* 0x0000005b3204723e */ /* 0x004fc800000000ff */
[----:B------:R-:W-:Y:S01]  /*8ed0*/  MUFU.EX2 R93, R93 ;  /* 0x0000005d005d7308 */ /* 0x000fe20000000800 */
[----:B------:R-:W-:Y:S02]  /*8ee0*/  F2FP.F16.F32.PACK_AB R5, R67, R102 ;  /* 0x000000664305723e */ /* 0x000fe400000000ff */
[----:B-1----:R-:W-:Y:S02]  /*8ef0*/  F2FP.F16.F32.PACK_AB R6, R48, R87 ;  /* 0x000000573006723e */ /* 0x002fe400000000ff */
[----:B----4-:R-:W-:-:S03]  /*8f00*/  F2FP.F16.F32.PACK_AB R7, R89, R38 ;  /* 0x000000265907723e */ /* 0x010fc600000000ff */
[----:B------:R-:W-:Y:S08]  /*8f10*/  MUFU.EX2 R30, R30 ;  /* 0x0000001e001e7308 */ /* 0x000ff00000000800 */
[----:B------:R1:W2:Y:S08]  /*8f20*/  MUFU.EX2 R35, R42 ;  /* 0x0000002a00237308 */ /* 0x0002b00000000800 */
[----:B------:R-:W-:Y:S08]  /*8f30*/  MUFU.EX2 R28, R28 ;  /* 0x0000001c001c7308 */ /* 0x000ff00000000800 */
[----:B------:R-:W-:Y:S01]  /*8f40*/  MUFU.EX2 R40, R40 ;  /* 0x0000002800287308 */ /* 0x000fe20000000800 */
[----:B-1----:R-:W-:Y:S01]  /*8f50*/  FFMA.FTZ R42, R108, R22, -R21 ;  /* 0x000000166c2a7223 */ /* 0x002fe20000010815 */
[C---:B---3--:R-:W-:Y:S06]  /*8f60*/  HMMA.16816.F32 R68, R4.reuse, R8, R68 ;  /* 0x000000080444723c */ /* 0x048fec0000001844 */
[----:B------:R-:W-:Y:S02]  /*8f70*/  MUFU.EX2 R42, R42 ;  /* 0x0000002a002a7308 */ /* 0x000fe40000000800 */
[C---:B------:R-:W-:Y:S01]  /*8f80*/  HMMA.16816.F32 R72, R4.reuse, R10, R72 ;  /* 0x0000000a0448723c */ /* 0x040fe20000001848 */
[----:B------:R-:W1:Y:S05]  /*8f90*/  LDSM.16.MT88.4 R8, [R3+0x4000] ;  /* 0x004000000308783b */ /* 0x000e6a0000004200 */
[----:B------:R-:W-:Y:S08]  /*8fa0*/  MUFU.EX2 R36, R36 ;  /* 0x0000002400247308 */ /* 0x000ff00000000800 */
[----:B------:R-:W-:Y:S08]  /*8fb0*/  MUFU.EX2 R32, R32 ;  /* 0x0000002000207308 */ /* 0x000ff00000000800 */
[----:B------:R-:W-:Y:S08]  /*8fc0*/  MUFU.EX2 R24, R24 ;  /* 0x0000001800187308 */ /* 0x000ff00000000800 */
[----:B------:R-:W-:Y:S08]  /*8fd0*/  MUFU.EX2 R23, R23 ;  /* 0x0000001700177308 */ /* 0x000ff00000000800 */
[----:B------:R-:W-:Y:S01]  /*8fe0*/  MUFU.EX2 R20, R20 ;  /* 0x0000001400147308 */ /* 0x000fe20000000800 */
[C---:B-1----:R-:W-:Y:S08]  /*8ff0*/  HMMA.16816.F32 R76, R4.reuse, R8, R76 ;  /* 0x00000008044c723c */ /* 0x042ff0000000184c */
[----:B------:R-:W-:Y:S01]  /*9000*/  HMMA.16816.F32 R80, R4, R10, R80 ;  /* 0x0000000a0450723c */ /* 0x000fe20000001850 */
[----:B------:R-:W1:Y:S02]  /*9010*/  LDSM.16.MT88.4 R8, [R27+0x4400] ;  /* 0x004400001b08783b */ /* 0x000e640000004200 */
[----:B------:R-:W-:Y:S01]  /*9020*/  FADD.FTZ R4, R37, R45 ;  /* 0x0000002d25047221 */ /* 0x000fe20000010000 */
[----:B------:R-:W-:Y:S01]  /*9030*/  FADD.FTZ R5, R33, R12 ;  /* 0x0000000c21057221 */ /* 0x000fe20000010000 */
[----:B--2---:R-:W-:Y:S01]  /*9040*/  F2FP.F16.F32.PACK_AB R6, R35, R30 ;  /* 0x0000001e2306723e */ /* 0x004fe200000000ff */
[----:B------:R-:W2:Y:S01]  /*9050*/  LDSM.16.MT88.4 R12, [R3+0x4400] ;  /* 0x00440000030c783b */ /* 0x000ea20000004200 */
[----:B------:R-:W-:Y:S01]  /*9060*/  FADD.FTZ R4, R43, R4 ;  /* 0x000000042b047221 */ /* 0x000fe20000010000 */
[----:B------:R-:W-:Y:S01]  /*9070*/  FADD.FTZ R164, R164, R5 ;  /* 0x00000005a4a47221 */ /* 0x000fe20000010000 */
[----:B------:R-:W-:Y:S01]  /*9080*/  F2FP.F16.F32.PACK_AB R5, R56, R57 ;  /* 0x000000393805723e */ /* 0x000fe200000000ff */
[--C-:B------:R-:W-:Y:S01]  /*9090*/  FFMA.FTZ R43, R46, R22, -R25.reuse ;  /* 0x000000162e2b7223 */ /* 0x100fe20000010819 */
[----:B------:R-:W-:Y:S01]  /*90a0*/  FADD.FTZ R4, R41, R4 ;  /* 0x0000000429047221 */ /* 0x000fe20000010000 */
[----:B------:R-:W-:Y:S01]  /*90b0*/  F2FP.F16.F32.PACK_AB R7, R55, R34 ;  /* 0x000000223707723e */ /* 0x000fe200000000ff */
[----:B------:R-:W-:Y:S01]  /*90c0*/  FADD.FTZ R41, R31, R164 ;  /* 0x000000a41f297221 */ /* 0x000fe20000010000 */
[----:B------:R-:W-:Y:S01]  /*90d0*/  FFMA.FTZ R46, R18, R22, -R25 ;  /* 0x00000016122e7223 */ /* 0x000fe20000010819 */
[----:B------:R-:W-:Y:S01]  /*90e0*/  FADD.FTZ R52, R39, R4 ;  /* 0x0000000427347221 */ /* 0x000fe20000010000 */
[----:B------:R-:W-:Y:S01]  /*90f0*/  F2FP.F16.F32.PACK_AB R4, R93, R44 ;  /* 0x0000002c5d04723e */ /* 0x000fe200000000ff */
[----:B------:R-:W-:Y:S01]  /*9100*/  FADD.FTZ R118, R118, R41 ;  /* 0x0000002976767221 */ /* 0x000fe20000010000 */
[-C--:B------:R-:W-:Y:S01]  /*9110*/  FFMA.FTZ R45, R16, R22.reuse, -R25 ;  /* 0x00000016102d7223 */ /* 0x080fe20000010819 */
[----:B------:R-:W-:Y:S01]  /*9120*/  FADD.FTZ R29, R29, R52 ;  /* 0x000000341d1d7221 */ /* 0x000fe20000010000 */
[----:B------:R-:W-:Y:S01]  /*9130*/  MUFU.EX2 R33, R110 ;  /* 0x0000006e00217308 */ /* 0x000fe20000000800 */
[----:B------:R-:W-:Y:S01]  /*9140*/  FADD.FTZ R19, R19, R118 ;  /* 0x0000007613137221 */ /* 0x000fe20000010000 */
[-C--:B------:R-:W-:Y:S01]  /*9150*/  FFMA.FTZ R37, R92, R22.reuse, -R21 ;  /* 0x000000165c257223 */ /* 0x080fe20000010815 */
[----:B------:R-:W-:Y:S01]  /*9160*/  FADD.FTZ R62, R62, R29 ;  /* 0x0000001d3e3e7221 */ /* 0x000fe20000010000 */
[----:B------:R-:W-:Y:S01]  /*9170*/  FFMA.FTZ R39, R94, R22, -R21 ;  /* 0x000000165e277223 */ /* 0x000fe20000010815 */
[----:B------:R-:W-:-:S02]  /*9180*/  FADD.FTZ R116, R116, R19 ;  /* 0x0000001374747221 */ /* 0x000fc40000010000 */
[----:B------:R-:W-:Y:S01]  /*9190*/  FADD.FTZ R17, R17, R62 ;  /* 0x0000003e11117221 */ /* 0x000fe20000010000 */
[----:B------:R-:W-:Y:S01]  /*91a0*/  MUFU.EX2 R31, R120 ;  /* 0x00000078001f7308 */ /* 0x000fe20000000800 */
[----:B------:R-:W-:Y:S02]  /*91b0*/  FADD.FTZ R116, R47, R116 ;  /* 0x000000742f747221 */ /* 0x000fe40000010000 */
[----:B------:R-:W-:Y:S02]  /*91c0*/  FADD.FTZ R126, R126, R17 ;  /* 0x000000117e7e7221 */ /* 0x000fe40000010000 */
[----:B------:R-:W3:Y:S01]  /*91d0*/  LDSM.16.MT88.4 R16, [R3+0x4800] ;  /* 0x004800000310783b */ /* 0x000ee20000004200 */
[----:B------:R-:W-:Y:S01]  /*91e0*/  FADD.FTZ R51, R51, R116 ;  /* 0x0000007433337221 */ /* 0x000fe20000010000 */
[----:B------:R-:W-:Y:S01]  /*91f0*/  FADD.FTZ R53, R53, R126 ;  /* 0x0000007e35357221 */ /* 0x000fe20000010000 */
[----:B------:R4:W5:Y:S02]  /*9200*/  MUFU.EX2 R41, R43 ;  /* 0x0000002b00297308 */ /* 0x0009640000000800 */
[----:B------:R-:W-:Y:S01]  /*9210*/  FADD.FTZ R51, R86, R51 ;  /* 0x0000003356337221 */ /* 0x000fe20000010000 */
[----:B------:R-:W-:Y:S01]  /*9220*/  FADD.FTZ R122, R122, R53 ;  /* 0x000000357a7a7221 */ /* 0x000fe20000010000 */
[C---:B-1----:R-:W-:Y:S03]  /*9230*/  HMMA.16816.F32 R68, R4.reuse, R8, R68 ;  /* 0x000000080444723c */ /* 0x042fe60000001844 */
[----:B------:R-:W-:Y:S01]  /*9240*/  FADD.FTZ R49, R49, R122 ;  /* 0x0000007a31317221 */ /* 0x000fe20000010000 */
[----:B------:R-:W-:Y:S03]  /*9250*/  MUFU.EX2 R29, R45 ;  /* 0x0000002d001d7308 */ /* 0x000fe60000000800 */
[----:B------:R-:W-:Y:S01]  /*9260*/  FADD.FTZ R98, R98, R49 ;  /* 0x0000003162627221 */ /* 0x000fe20000010000 */
[C---:B------:R-:W-:Y:S01]  /*9270*/  HMMA.16816.F32 R72, R4.reuse, R10, R72 ;  /* 0x0000000a0448723c */ /* 0x040fe20000001848 */
[----:B------:R-:W1:Y:S03]  /*9280*/  LDSM.16.MT88.4 R8, [R27+0x4800] ;  /* 0x004800001b08783b */ /* 0x000e660000004200 */
[----:B------:R-:W3:Y:S01]  /*9290*/  MUFU.EX2 R46, R46 ;  /* 0x0000002e002e7308 */ /* 0x000ee20000000800 */
[----:B----4-:R-:W-:Y:S01]  /*92a0*/  FFMA.FTZ R43, R26, R22, -R25 ;  /* 0x000000161a2b7223 */ /* 0x010fe20000010819 */
[----:B------:R-:W-:Y:S01]  /*92b0*/  FADD.FTZ R26, R154, R51 ;  /* 0x000000339a1a7221 */ /* 0x000fe20000010000 */
[----:B------:R-:W-:Y:S01]  /*92c0*/  FADD.FTZ R65, R65, R98 ;  /* 0x0000006241417221 */ /* 0x000fe20000010000 */
[C---:B--2---:R-:W-:Y:S03]  /*92d0*/  HMMA.16816.F32 R76, R4.reuse, R12, R76 ;  /* 0x0000000c044c723c */ /* 0x044fe6000000184c */
[----:B------:R-:W-:Y:S01]  /*92e0*/  FADD.FTZ R26, R61, R26 ;  /* 0x0000001a3d1a7221 */ /* 0x000fe20000010000 */
[----:B------:R-:W-:Y:S04]  /*92f0*/  MUFU.EX2 R37, R37 ;  /* 0x0000002500257308 */ /* 0x000fe80000000800 */
[----:B------:R-:W-:Y:S03]  /*9300*/  HMMA.16816.F32 R80, R4, R14, R80 ;  /* 0x0000000e0450723c */ /* 0x000fe60000001850 */
[----:B-----5:R-:W-:Y:S01]  /*9310*/  F2FP.F16.F32.PACK_AB R4, R41, R40 ;  /* 0x000000282904723e */ /* 0x020fe200000000ff */
[----:B------:R-:W2:Y:S01]  /*9320*/  LDSM.16.MT88.4 R12, [R27+0x4c00] ;  /* 0x004c00001b0c783b */ /* 0x000ea20000004200 */
[----:B------:R-:W-:Y:S01]  /*9330*/  F2FP.F16.F32.PACK_AB R5, R33, R28 ;  /* 0x0000001c2105723e */ /* 0x000fe200000000ff */
[----:B------:R-:W-:Y:S01]  /*9340*/  MUFU.EX2 R39, R39 ;  /* 0x0000002700277308 */ /* 0x000fe20000000800 */
[----:B---3--:R-:W-:-:S02]  /*9350*/  F2FP.F16.F32.PACK_AB R6, R46, R29 ;  /* 0x0000001d2e06723e */ /* 0x008fc400000000ff */
[----:B------:R-:W-:-:S05]  /*9360*/  F2FP.F16.F32.PACK_AB R7, R42, R31 ;  /* 0x0000001f2a07723e */ /* 0x000fca00000000ff */
[----:B------:R-:W3:Y:S02]  /*9370*/  MUFU.EX2 R43, R43 ;  /* 0x0000002b002b7308 */ /* 0x000ee40000000800 */
[C---:B------:R-:W-:Y:S08]  /*9380*/  HMMA.16816.F32 R76, R4.reuse, R16, R76 ;  /* 0x00000010044c723c */ /* 0x040ff0000000184c */
[C---:B------:R-:W-:Y:S08]  /*9390*/  HMMA.16816.F32 R80, R4.reuse, R18, R80 ;  /* 0x000000120450723c */ /* 0x040ff00000001850 */
[----:B-1----:R-:W-:Y:S03]  /*93a0*/  HMMA.16816.F32 R68, R4, R8, R68 ;  /* 0x000000080444723c */ /* 0x002fe60000001844 */
[----:B------:R-:W-:Y:S01]  /*93b0*/  FADD.FTZ R9, R59, R26 ;  /* 0x0000001a3b097221 */ /* 0x000fe20000010000 */
[----:B------:R-:W-:-:S03]  /*93c0*/  FADD.FTZ R8, R64, R65 ;  /* 0x0000004140087221 */ /* 0x000fc60000010000 */
[----:B------:R-:W-:Y:S01]  /*93d0*/  FADD.FTZ R9, R66, R9 ;  /* 0x0000000942097221 */ /* 0x000fe20000010000 */
[----:B------:R-:W-:Y:S01]  /*93e0*/  FADD.FTZ R8, R63, R8 ;  /* 0x000000083f087221 */ /* 0x000fe20000010000 */
[----:B------:R-:W-:Y:S03]  /*93f0*/  HMMA.16816.F32 R72, R4, R10, R72 ;  /* 0x0000000a0448723c */ /* 0x000fe60000001848 */
[----:B------:R-:W-:Y:S01]  /*9400*/  FADD.FTZ R102, R102, R9 ;  /* 0x0000000966667221 */ /* 0x000fe20000010000 */
[----:B------:R-:W-:Y:S01]  /*9410*/  FADD.FTZ R91, R91, R8 ;  /* 0x000000085b5b7221 */ /* 0x000fe20000010000 */
[----:B---3--:R-:W-:Y:S01]  /*9420*/  F2FP.F16.F32.PACK_AB R4, R43, R32 ;  /* 0x000000202b04723e */ /* 0x008fe200000000ff */
[----:B------:R1:W3:Y:S01]  /*9430*/  LDSM.16.MT88.4 R8, [R3+0x4c00] ;  /* 0x004c00000308783b */ /* 0x0002e20000004200 */
        /* <DEDUP_REMOVED lines=8> */
[----:B------:R-:W-:Y:S02]  /*94c0*/  F2FP.F16.F32.PACK_AB R7, R20, R39 ;  /* 0x000000271407723e */ /* 0x000fe400000000ff */
[----:B------:R-:W-:Y:S01]  /*94d0*/  FADD.FTZ R57, R57, R16 ;  /* 0x0000001039397221 */ /* 0x000fe20000010000 */
[----:B------:R-:W-:-:S04]  /*94e0*/  FADD.FTZ R44, R44, R87 ;  /* 0x000000572c2c7221 */ /* 0x000fc80000010000 */
[----:B------:R-:W-:Y:S01]  /*94f0*/  FADD.FTZ R93, R93, R44 ;  /* 0x0000002c5d5d7221 */ /* 0x000fe20000010000 */
[----:B--2---:R-:W-:Y:S03]  /*9500*/  HMMA.16816.F32 R68, R4, R12, R68 ;  /* 0x0000000c0444723c */ /* 0x004fe60000001844 */
[----:B------:R-:W-:Y:S01]  /*9510*/  FADD.FTZ R30, R30, R93 ;  /* 0x0000005d1e1e7221 */ /* 0x000fe20000010000 */
[----:B-1----:R-:W-:-:S03]  /*9520*/  FADD.FTZ R3, R56, R57 ;  /* 0x0000003938037221 */ /* 0x002fc60000010000 */
[----:B------:R-:W-:Y:S01]  /*9530*/  FADD.FTZ R35, R35, R30 ;  /* 0x0000001e23237221 */ /* 0x000fe20000010000 */
[----:B------:R-:W-:Y:S01]  /*9540*/  FADD.FTZ R34, R34, R3 ;  /* 0x0000000322227221 */ /* 0x000fe20000010000 */
[----:B------:R-:W-:Y:S03]  /*9550*/  HMMA.16816.F32 R72, R4, R14, R72 ;  /* 0x0000000e0448723c */ /* 0x000fe60000001848 */
[----:B------:R-:W-:Y:S01]  /*9560*/  FADD.FTZ R14, R40, R35 ;  /* 0x00000023280e7221 */ /* 0x000fe20000010000 */
[----:B------:R-:W-:-:S03]  /*9570*/  FADD.FTZ R55, R55, R34 ;  /* 0x0000002237377221 */ /* 0x000fc60000010000 */
[----:B------:R-:W-:Y:S01]  /*9580*/  FADD.FTZ R14, R41, R14 ;  /* 0x0000000e290e7221 */ /* 0x000fe20000010000 */
[----:B------:R-:W-:-:S04]  /*9590*/  FADD.FTZ R12, R28, R55 ;  /* 0x000000371c0c7221 */ /* 0x000fc80000010000 */
        /* <DEDUP_REMOVED lines=20> */
.L_x_8568:
        /* <DEDUP_REMOVED lines=78> */
.L_x_8563:
[----:B------:R-:W-:Y:S05]  /*9bc0*/  BSYNC.RECONVERGENT B0 ;  /* 0x0000000000007941 */ /* 0x000fea0003800200 */
.L_x_8562:
[----:B------:R-:W1:Y:S01]  /*9bd0*/  S2UR UR7, SR_CgaCtaId ;  /* 0x00000000000779c3 */ /* 0x000e620000008800 */
[C---:B------:R-:W-:Y:S01]  /*9be0*/  IMAD.SHL.U32 R86, R128.reuse, 0x8, RZ ;  /* 0x0000000880567824 */ /* 0x040fe200078e00ff */
[C---:B------:R-:W-:Y:S01]  /*9bf0*/  LOP3.LUT R91, R128.reuse, 0x18, RZ, 0xc0, !PT ;  /* 0x00000018805b7812 */ /* 0x040fe200078ec0ff */
[----:B------:R-:W-:Y:S01]  /*9c00*/  UMOV UR9, 0x400 ;  /* 0x0000040000097882 */ /* 0x000fe20000000000 */
[----:B------:R-:W-:Y:S01]  /*9c10*/  IADD3 R156, P0, PT, R151, R138, RZ ;  /* 0x0000008a979c7210 */ /* 0x000fe20007f1e0ff */
[C---:B------:R-:W-:Y:S01]  /*9c20*/  IMAD.SHL.U32 R132, R128.reuse, 0x20, RZ ;  /* 0x0000002080847824 */ /* 0x040fe200078e00ff */
[--C-:B------:R-:W-:Y:S01]  /*9c30*/  LOP3.LUT R91, R91, 0xc0, R86.reuse, 0xf8, !PT ;  /* 0x000000c05b5b7812 */ /* 0x100fe200078ef856 */
[C---:B------:R-:W-:Y:S01]  /*9c40*/  IMAD.SHL.U32 R130, R128.reuse, 0x10, RZ ;  /* 0x0000001080827824 */ /* 0x040fe200078e00ff */
[----:B------:R-:W-:Y:S01]  /*9c50*/  LOP3.LUT R3, R128, 0x8, RZ, 0xc0, !PT ;  /* 0x0000000880037812 */ /* 0x000fe200078ec0ff */
[----:B------:R-:W-:Y:S01]  /*9c60*/  IMAD.X R157, R150, 0x1, R139, P0 ;  /* 0x00000001969d7824 */ /* 0x000fe200000e068b */
[--C-:B------:R-:W-:Y:S01]  /*9c70*/  LOP3.LUT R91, R91, 0x18, R86.reuse, 0x78, !PT ;  /* 0x000000185b5b7812 */ /* 0x100fe200078e7856 */
[----:B------:R-:W-:Y:S01]  /*9c80*/  IMAD.SHL.U32 R90, R128, 0x4, RZ ;  /* 0x00000004805a7824 */ /* 0x000fe200078e00ff */
[-C--:B------:R-:W-:Y:S01]  /*9c90*/  IADD3 R158, P0, PT, R156, R151.reuse, RZ ;  /* 0x000000979c9e7210 */ /* 0x080fe20007f1e0ff */
[----:B------:R-:W-:Y:S01]  /*9ca0*/  VIADD R152, R152, 0xffffffff ;  /* 0xffffffff98987836 */ /* 0x000fe20000000000 */
[----:B------:R-:W-:Y:S01]  /*9cb0*/  LOP3.LUT R91, R91, 0x1f20, R86, 0xf8, !PT ;  /* 0x00001f205b5b7812 */ /* 0x000fe200078ef856 */
[----:B------:R-:W-:Y:S01]  /*9cc0*/  BSSY.RECONVERGENT B1, `(.L_x_8564) ;  /* 0x00000ad000017945 */ /* 0x000fe20003800200 */
[----:B------:R-:W-:Y:S01]  /*9cd0*/  LOP3.LUT R0, R3, 0xc0, R132, 0xf8, !PT ;  /* 0x000000c003007812 */ /* 0x000fe200078ef884 */
[----:B------:R-:W-:Y:S01]  /*9ce0*/  IMAD.X R159, R157, 0x1, R150, P0 ;  /* 0x000000019d9f7824 */ /* 0x000fe200000e0696 */
[----:B------:R-:W-:Y:S02]  /*9cf0*/  LOP3.LUT R3, R130, 0x100, RZ, 0xc0, !PT ;  /* 0x0000010082037812 */ /* 0x000fe400078ec0ff */
[----:B------:R-:W-:Y:S02]  /*9d00*/  IADD3 R160, P0, PT, R158, R151, RZ ;  /* 0x000000979ea07210 */ /* 0x000fe40007f1e0ff */
[----:B------:R-:W-:Y:S01]  /*9d10*/  LOP3.LUT R131, R90, 0x18, RZ, 0xc0, !PT ;  /* 0x000000185a837812 */ /* 0x000fe200078ec0ff */
[----:B-1----:R-:W-:Y:S01]  /*9d20*/  ULEA UR6, UR7, UR9, 0x18 ;  /* 0x0000000907067291 */ /* 0x002fe2000f8ec0ff */
[----:B------:R-:W-:Y:S01]  /*9d30*/  LOP3.LUT R2, R3, 0x20, R132, 0xf8, !PT ;  /* 0x0000002003027812 */ /* 0x000fe200078ef884 */
[----:B------:R-:W-:Y:S01]  /*9d40*/  IMAD.X R161, R159, 0x1, R150, P0 ;  /* 0x000000019fa17824 */ /* 0x000fe200000e0696 */
[----:B------:R-:W-:Y:S02]  /*9d50*/  LOP3.LUT P0, RZ, R128, 0x4, RZ, 0xc0, !PT ;  /* 0x0000000480ff7812 */ /* 0x000fe4000780c0ff */
[----:B------:R-:W-:Y:S02]  /*9d60*/  LOP3.LUT R2, R2, R0, R131, 0xf6, !PT ;  /* 0x0000000002027212 */ /* 0x000fe400078ef683 */
[----:B------:R-:W-:Y:S02]  /*9d70*/  LEA R91, R91, UR6, 0x1 ;  /* 0x000000065b5b7c11 */ /* 0x000fe4000f8e08ff */
[----:B------:R-:W-:Y:S01]  /*9d80*/  LEA R0, R2, UR6, 0x1 ;  /* 0x0000000602007c11 */ /* 0x000fe2000f8e08ff */
[----:B------:R-:W-:Y:S01]  /*9d90*/  IMAD.MOV.U32 R2, RZ, RZ, 0x20 ;  /* 0x00000020ff027424 */ /* 0x000fe200078e00ff */
[----:B------:R-:W-:Y:S01]  /*9da0*/  ISETP.GT.AND P2, PT, R152, R133, PT ;  /* 0x000000859800720c */ /* 0x000fe20003f44270 */
[----:B------:R-:W-:Y:S01]  /*9db0*/  @!PT LDS RZ, [RZ] ;  /* 0x00000000fffff984 */ /* 0x000fe20000000800 */
[----:B------:R-:W-:Y:S01]  /*9dc0*/  @!PT LDS RZ, [RZ] ;  /* 0x00000000fffff984 */ /* 0x000fe20000000800 */
[----:B------:R-:W-:Y:S01]  /*9dd0*/  @!PT LDS RZ, [RZ] ;  /* 0x00000000fffff984 */ /* 0x000fe20000000800 */
[----:B------:R1:W-:Y:S03]  /*9de0*/  LDGSTS.E.BYPASS.LTC128B.128 [R91+0x3000], desc[UR4][R138.64] ;  /* 0x030000008a5b7fae */ /* 0x0003e6000b981a04 */
[----:B------:R-:W-:Y:S02]  /*9df0*/  SEL R2, R2, 0xffffffe0, !P0 ;  /* 0xffffffe002027807 */ /* 0x000fe40004000000 */
[----:B------:R1:W-:Y:S05]  /*9e00*/  LDGSTS.E.BYPASS.LTC128B.128 [R91+0x3800], desc[UR4][R156.64] ;  /* 0x038000009c5b7fae */ /* 0x0003ea000b981a04 */
        /* <DEDUP_REMOVED lines=75> */
[----:B------:R-:W3:Y:S06]  /*a2c0*/  LD.E.64 R98, desc[UR4][R84.64+0x38] ;  /* 0x0000380454627980 */ /* 0x000eec000c101b00 */
[----:B------:R-:W4:Y:S01]  /*a2d0*/  LD.E.64 R100, desc[UR4][R84.64+0x20] ;  /* 0x0000200454647980 */ /* 0x000f22000c101b00 */
[-C--:B--2---:R-:W-:Y:S02]  /*a2e0*/  IABS R93, R95.reuse ;  /* 0x0000005f005d7213 */ /* 0x084fe40000000000 */
[----:B------:R-:W-:Y:S02]  /*a2f0*/  LOP3.LUT R92, R92, R95, RZ, 0x3c, !PT ;  /* 0x0000005f5c5c7212 */ /* 0x000fe400078e3cff */
[----:B------:R-:W1:Y:S02]  /*a300*/  I2F.RP R86, R93 ;  /* 0x0000005d00567306 */ /* 0x000e640000209400 */
[----:B------:R-:W-:Y:S08]  /*a310*/  ISETP.GE.AND P2, PT, R92, RZ, PT ;  /* 0x000000ff5c00720c */ /* 0x000ff00003f46270 */
[----:B-1----:R-:W1:Y:S02]  /*a320*/  MUFU.RCP R0, R86 ;  /* 0x0000005600007308 */ /* 0x002e640000001000 */
[----:B-1----:R-:W-:Y:S08]  /*a330*/  VIADD R96, R0, 0xffffffe ;  /* 0x0ffffffe00607836 */ /* 0x002ff00000000000 */
[----:B------:R-:W1:Y:S02]  /*a340*/  F2I.FTZ.U32.TRUNC.NTZ R97, R96 ;  /* 0x0000006000617305 */ /* 0x000e64000021f000 */
[--C-:B-1----:R-:W-:Y:S02]  /*a350*/  IMAD.MOV R0, RZ, RZ, -R97.reuse ;  /* 0x000000ffff007224 */ /* 0x102fe400078e0a61 */
[----:B------:R-:W-:Y:S02]  /*a360*/  IMAD.MOV.U32 R96, RZ, RZ, RZ ;  /* 0x000000ffff607224 */ /* 0x000fe400078e00ff */
[----:B------:R-:W-:Y:S01]  /*a370*/  IMAD R3, R0, R93, RZ ;  /* 0x0000005d00037224 */ /* 0x000fe200078e02ff */
[----:B------:R-:W-:Y:S03]  /*a380*/  IADD3 R0, PT, PT, R142, -0x80, RZ ;  /* 0xffffff808e007810 */ /* 0x000fe60007ffe0ff */
[----:B------:R-:W-:Y:S01]  /*a390*/  IMAD.HI.U32 R97, R97, R3, R96 ;  /* 0x0000000361617227 */ /* 0x000fe200078e0060 */
[-C--:B------:R-:W-:Y:S02]  /*a3a0*/  IABS R3, R95.reuse ;  /* 0x0000005f00037213 */ /* 0x080fe40000000000 */
[----:B------:R-:W-:Y:S02]  /*a3b0*/  IABS R86, R0 ;  /* 0x0000000000567213 */ /* 0x000fe40000000000 */
[----:B------:R-:W-:Y:S01]  /*a3c0*/  LOP3.LUT R0, R0, R95, RZ, 0x3c, !PT ;  /* 0x0000005f00007212 */ /* 0x000fe200078e3cff */
[----:B------:R-:W-:Y:S02]  /*a3d0*/  IMAD.MOV R3, RZ, RZ, -R3 ;  /* 0x000000ffff037224 */ /* 0x000fe400078e0a03 */
        /* <DEDUP_REMOVED lines=28> */
[----:B---3--:R-:W-:Y:S01]  /*a5a0*/  IMAD R2, R99, R95, RZ ;  /* 0x0000005f63027224 */ /* 0x008fe200078e02ff */
[----:B------:R-:W-:Y:S01]  /*a5b0*/  SHF.R.S32.HI R93, RZ, 0x1f, R95 ;  /* 0x0000001fff5d7819 */ /* 0x000fe2000001145f */
[----:B------:R-:W2:Y:S04]  /*a5c0*/  LD.E R0, desc[UR4][R102.64] ;  /* 0x0000000466007980 */ /* 0x000ea8000c101900 */
[C---:B------:R-:W-:Y:S02]  /*a5d0*/  IMAD R2, R98.reuse, R93, R2 ;  /* 0x0000005d62027224 */ /* 0x040fe400078e0202 */
[----:B------:R-:W-:Y:S05]  /*a5e0*/  IMAD.WIDE.U32 R98, R98, R95, RZ ;  /* 0x0000005f62627225 */ /* 0x000fea00078e00ff */
        /* <DEDUP_REMOVED lines=9> */
.L_x_8567:
[----:B------:R-:W-:Y:S05]  /*a680*/  BSYNC.RECONVERGENT B0 ;  /* 0x0000000000007941 */ /* 0x000fea0003800200 */
.L_x_8566:
        /* <DEDUP_REMOVED lines=16> */
.L_x_8565:
[----:B------:R-:W-:Y:S05]  /*a790*/  BSYNC.RECONVERGENT B1 ;  /* 0x0000000000017941 */ /* 0x000fea0003800200 */
.L_x_8564:
        /* <DEDUP_REMOVED lines=43> */
[----:B------:R-:W-:Y:S01]  /*aa50*/  FSETP.NEU.FTZ.AND P2, PT, R2, -INF , PT ;  /* 0xff8000000200780b */ /* 0x000fe20003f5d000 */
        /* <DEDUP_REMOVED lines=14> */
[----:B------:R-:W-:Y:S01]  /*ab40*/  LOP3.LUT R92, R132, R92, R131, 0xf6, !PT ;  /* 0x0000005c845c7212 */ /* 0x000fe200078ef683 */
[-CC-:B------:R-:W-:Y:S01]  /*ab50*/  FFMA.FTZ R113, R29, R3.reuse, -R108.reuse ;  /* 0x000000031d717223 */ /* 0x180fe2000001086c */
[----:B------:R-:W-:Y:S01]  /*ab60*/  FSETP.NEU.FTZ.AND P2, PT, R0, -INF , PT ;  /* 0xff8000000000780b */ /* 0x000fe20003f5d000 */
[-CC-:B------:R-:W-:Y:S01]  /*ab70*/  FFMA.FTZ R102, R4, R3.reuse, -R108.reuse ;  /* 0x0000000304667223 */ /* 0x180fe2000001086c */
[----:B------:R-:W-:Y:S01]  /*ab80*/  LEA R91, R92, UR6, 0x1 ;  /* 0x000000065c5b7c11 */ /* 0x000fe2000f8e08ff */
[----:B------:R-:W-:Y:S01]  /*ab90*/  FFMA.FTZ R118, R28, R3, -R108 ;  /* 0x000000031c767223 */ /* 0x000fe2000001086c */
[----:B------:R-:W-:Y:S03]  /*aba0*/  FSEL R106, R106, RZ, P2 ;  /* 0x000000ff6a6a7208 */ /* 0x000fe60001000000 */
[----:B------:R-:W-:Y:S01]  /*abb0*/  MUFU.EX2 R100, R100 ;  /* 0x0000006400647308 */ /* 0x000fe20000000800 */
[C---:B-1----:R-:W-:Y:S01]  /*abc0*/  FMUL.FTZ R68, R87.reuse, R68 ;  /* 0x0000004457447220 */ /* 0x042fe20000410000 */
[----:B------:R-:W1:Y:S01]  /*abd0*/  LDSM.16.MT88.4 R96, [R91+0x3000] ;  /* 0x003000005b60783b */ /* 0x000e620000004200 */
[----:B------:R-:W-:Y:S01]  /*abe0*/  FMUL.FTZ R69, R87, R69 ;  /* 0x0000004557457220 */ /* 0x000fe20000410000 */
[-CC-:B------:R-:W-:Y:S01]  /*abf0*/  FFMA.FTZ R39, R39, R3.reuse, -R106.reuse ;  /* 0x0000000327277223 */ /* 0x180fe2000001086a */
[-CC-:B------:R-:W-:Y:S01]  /*ac00*/  FFMA.FTZ R125, R34, R3.reuse, -R106.reuse ;  /* 0x00000003227d7223 */ /* 0x180fe2000001086a */
[-CC-:B------:R-:W-:Y:S01]  /*ac10*/  FFMA.FTZ R132, R35, R3.reuse, -R106.reuse ;  /* 0x0000000323847223 */ /* 0x180fe2000001086a */
[-CC-:B------:R-:W-:Y:S03]  /*ac20*/  FFMA.FTZ R116, R38, R3.reuse, -R106.reuse ;  /* 0x0000000326747223 */ /* 0x180fe6000001086a */
[----:B------:R-:W3:Y:S01]  /*ac30*/  MUFU.EX2 R102, R102 ;  /* 0x0000006600667308 */ /* 0x000ee20000000800 */
[----:B------:R-:W-:Y:S01]  /*ac40*/  FFMA.FTZ R101, R7, R3, -R106 ;  /* 0x0000000307657223 */ /* 0x000fe2000001086a */
[C---:B--2---:R-:W-:Y:S01]  /*ac50*/  FMUL.FTZ R70, R86.reuse, R70 ;  /* 0x0000004656467220 */ /* 0x044fe20000410000 */
[C---:B------:R-:W-:Y:S01]  /*ac60*/  FMUL.FTZ R71, R86.reuse, R71 ;  /* 0x0000004756477220 */ /* 0x040fe20000410000 */
[C---:B------:R-:W-:Y:S01]  /*ac70*/  FMUL.FTZ R74, R86.reuse, R74 ;  /* 0x0000004a564a7220 */ /* 0x040fe20000410000 */
[C---:B------:R-:W-:Y:S01]  /*ac80*/  FMUL.FTZ R75, R86.reuse, R75 ;  /* 0x0000004b564b7220 */ /* 0x040fe20000410000 */
[C---:B------:R-:W-:Y:S01]  /*ac90*/  FMUL.FTZ R72, R87.reuse, R72 ;  /* 0x0000004857487220 */ /* 0x040fe20000410000 */
[----:B------:R-:W-:Y:S03]  /*aca0*/  FMUL.FTZ R73, R87, R73 ;  /* 0x0000004957497220 */ /* 0x000fe60000410000 */
[----:B------:R-:W-:Y:S01]  /*acb0*/  MUFU.EX2 R101, R101 ;  /* 0x0000006500657308 */ /* 0x000fe20000000800 */
[----:B------:R-:W-:Y:S01]  /*acc0*/  IADD3 R104, PT, PT, R91, 0x3020, RZ ;  /* 0x000030205b687810 */ /* 0x000fe20007ffe0ff */
[C---:B------:R-:W-:Y:S01]  /*acd0*/  FMUL.FTZ R78, R86.reuse, R78 ;  /* 0x0000004e564e7220 */ /* 0x040fe20000410000 */
[C---:B------:R-:W-:Y:S01]  /*ace0*/  FMUL.FTZ R79, R86.reuse, R79 ;  /* 0x0000004f564f7220 */ /* 0x040fe20000410000 */
[C---:B------:R-:W-:Y:S01]  /*acf0*/  FMUL.FTZ R76, R87.reuse, R76 ;  /* 0x0000004c574c7220 */ /* 0x040fe20000410000 */
[C---:B------:R-:W-:Y:S01]  /*ad00*/  FMUL.FTZ R77, R87.reuse, R77 ;  /* 0x0000004d574d7220 */ /* 0x040fe20000410000 */
[C---:B------:R-:W-:Y:S01]  /*ad10*/  FMUL.FTZ R82, R86.reuse, R82 ;  /* 0x0000005256527220 */ /* 0x040fe20000410000 */
[----:B------:R-:W-:Y:S03]  /*ad20*/  FMUL.FTZ R83, R86, R83 ;  /* 0x0000005356537220 */ /* 0x000fe60000410000 */
[----:B------:R-:W-:Y:S01]  /*ad30*/  MUFU.EX2 R118, R118 ;  /* 0x0000007600767308 */ /* 0x000fe20000000800 */
[----:B---3--:R-:W-:Y:S01]  /*ad40*/  F2FP.F16.F32.PACK_AB R92, R100, R102 ;  /* 0x00000066645c723e */ /* 0x008fe200000000ff */
[C---:B------:R-:W-:Y:S01]  /*ad50*/  FFMA.FTZ R102, R87.reuse, R154, R102 ;  /* 0x0000009a57667223 */ /* 0x040fe20000010066 */
[C---:B------:R-:W-:Y:S01]  /*ad60*/  FMUL.FTZ R80, R87.reuse, R80 ;  /* 0x0000005057507220 */ /* 0x040fe20000410000 */
[----:B------:R-:W-:Y:S01]  /*ad70*/  FMUL.FTZ R81, R87, R81 ;  /* 0x0000005157517220 */ /* 0x000fe20000410000 */
[-CC-:B------:R-:W-:Y:S01]  /*ad80*/  FFMA.FTZ R103, R6, R3.reuse, -R106.reuse ;  /* 0x0000000306677223 */ /* 0x180fe2000001086a */
        /* <DEDUP_REMOVED lines=24> */
[-C--:B------:R-:W-:Y:S01]  /*af10*/  FFMA.FTZ R121, R26, R3.reuse, -R106 ;  /* 0x000000031a797223 */ /* 0x080fe2000001086a */
        /* <DEDUP_REMOVED lines=8> */
[-CC-:B------:R-:W-:Y:S03]  /*afa0*/  FFMA.FTZ R47, R47, R3.reuse, -R106.reuse ;  /* 0x000000032f2f7223 */ /* 0x180fe6000001086a */
[----:B------:R-:W-:Y:S01]  /*afb0*/  MUFU.EX2 R162, R162 ;  /* 0x000000a200a27308 */ /* 0x000fe20000000800 */
[----:B------:R-:W-:Y:S01]  /*afc0*/  LDSM.16.MT88.4 R100, [R91+0x3800] ;  /* 0x003800005b64783b */ /* 0x000fe20000004200 */
[-CC-:B------:R-:W-:Y:S01]  /*afd0*/  FFMA.FTZ R51, R51, R3.reuse, -R106.reuse ;  /* 0x0000000333337223 */ /* 0x180fe2000001086a */
[-C--:B------:R-:W-:Y:S01]  /*afe0*/  FFMA.FTZ R55, R55, R3.reuse, -R106 ;  /* 0x0000000337377223 */ /* 0x080fe2000001086a */
[----:B------:R-:W-:Y:S01]  /*aff0*/  FFMA.FTZ R64, R64, R3, -R108 ;  /* 0x0000000340407223 */ /* 0x000fe2000001086c */
[----:B------:R-:W-:Y:S02]  /*b000*/  MOV R89, R0 ;  /* 0x0000000000597202 */ /* 0x000fe40000000f00 */
[----:B------:R-:W-:Y:S03]  /*b010*/  MOV R87, R2 ;  /* 0x0000000200577202 */ /* 0x000fe60000000f00 */
[----:B------:R-:W2:Y:S01]  /*b020*/  MUFU.EX2 R155, R155 ;  /* 0x0000009b009b7308 */ /* 0x000ea20000000800 */
[----:B---3--:R-:W-:Y:S09]  /*b030*/  F2FP.F16.F32.PACK_AB R94, R131, R156 ;  /* 0x0000009c835e723e */ /* 0x008ff200000000ff */
[----:B------:R-:W-:Y:S10]  /*b040*/  MUFU.EX2 R123, R123 ;  /* 0x0000007b007b7308 */ /* 0x000ff40000000800 */
[----:B------:R-:W3:Y:S01]  /*b050*/  MUFU.EX2 R126, R126 ;  /* 0x0000007e007e7308 */ /* 0x000ee20000000800 */
[C---:B--2---:R-:W-:Y:S01]  /*b060*/  F2FP.F16.F32.PACK_AB R95, R155.reuse, R162 ;  /* 0x000000a29b5f723e */ /* 0x044fe200000000ff */
[----:B------:R-:W-:Y:S04]  /*b070*/  FADD.FTZ R162, R162, R29 ;  /* 0x0000001da2a27221 */ /* 0x000fe80000010000 */
[----:B------:R-:W-:Y:S04]  /*b080*/  FADD.FTZ R155, R155, R162 ;  /* 0x000000a29b9b7221 */ /* 0x000fe80000010000 */
        /* <DEDUP_REMOVED lines=8> */
[----:B------:R-:W2:Y:S09]  /*b110*/  LDSM.16.MT88.4 R96, [R104] ;  /* 0x000000006860783b */ /* 0x000eb20000004200 */
[----:B------:R-:W4:Y:S01]  /*b120*/  MUFU.EX2 R110, R110 ;  /* 0x0000006e006e7308 */ /* 0x000f220000000800 */
[----:B------:R-:W-:Y:S09]  /*b130*/  LDSM.16.MT88.4 R32, [R104+0x800] ;  /* 0x000800006820783b */ /* 0x000ff20000004200 */
        /* <DEDUP_REMOVED lines=9> */
[----:B-1----:R-:W-:Y:S01]  /*b1d0*/  F2FP.F16.F32.PACK_AB R93, R127, R160 ;  /* 0x000000a07f5d723e */ /* 0x002fe200000000ff */
[----:B------:R-:W-:Y:S03]  /*b1e0*/  FADD.FTZ R160, R160, R155 ;  /* 0x0000009ba0a07221 */ /* 0x000fe60000010000 */
[----:B------:R-:W1:Y:S01]  /*b1f0*/  MUFU.EX2 R111, R111 ;  /* 0x0000006f006f7308 */ /* 0x000e620000000800 */
[----:B----4-:R-:W-:Y:S02]  /*b200*/  F2FP.F16.F32.PACK_AB R94, R110, R105 ;  /* 0x000000696e5e723e */ /* 0x010fe400000000ff */
[----:B-----5:R-:W-:Y:S01]  /*b210*/  F2FP.F16.F32.PACK_AB R95, R115, R158 ;  /* 0x0000009e735f723e */ /* 0x020fe200000000ff */
[----:B------:R-:W-:Y:S01]  /*b220*/  FADD.FTZ R127, R127, R160 ;  /* 0x000000a07f7f7221 */ /* 0x000fe20000010000 */
[----:B------:R-:W-:Y:S05]  /*b230*/  F2FP.F16.F32.PACK_AB R28, R107, R112 ;  /* 0x000000706b1c723e */ /* 0x000fea00000000ff */
[----:B------:R-:W-:Y:S01]  /*b240*/  MUFU.EX2 R109, R109 ;  /* 0x0000006d006d7308 */ /* 0x000fe20000000800 */
[----:B------:R-:W-:Y:S04]  /*b250*/  FADD.FTZ R158, R158, R127 ;  /* 0x0000007f9e9e7221 */ /* 0x000fe80000010000 */
[----:B------:R-:W-:Y:S05]  /*b260*/  FADD.FTZ R115, R115, R158 ;  /* 0x0000009e73737221 */ /* 0x000fea0000010000 */
[----:B------:R-:W3:Y:S01]  /*b270*/  MUFU.EX2 R114, R114 ;  /* 0x0000007200727308 */ /* 0x000ee20000000800 */
[C---:B-1----:R-:W-:Y:S01]  /*b280*/  F2FP.F16.F32.PACK_AB R29, R111.reuse, R120 ;  /* 0x000000786f1d723e */ /* 0x042fe200000000ff */
[----:B------:R-:W-:Y:S04]  /*b290*/  FADD.FTZ R120, R120, R115 ;  /* 0x0000007378787221 */ /* 0x000fe80000010000 */
[----:B------:R-:W-:Y:S04]  /*b2a0*/  FADD.FTZ R120, R111, R120 ;  /* 0x000000786f787221 */ /* 0x000fe80000010000 */
[----:B------:R-:W-:Y:S10]  /*b2b0*/  MUFU.EX2 R121, R121 ;  /* 0x0000007900797308 */ /* 0x000ff40000000800 */
[----:B------:R-:W1:Y:S01]  /*b2c0*/  MUFU.EX2 R124, R124 ;  /* 0x0000007c007c7308 */ /* 0x000e620000000800 */
[----:B---3--:R-:W-:Y:S01]  /*b2d0*/  F2FP.F16.F32.PACK_AB R30, R114, R109 ;  /* 0x0000006d721e723e */ /* 0x008fe200000000ff */
[C---:B--2---:R-:W-:Y:S08]  /*b2e0*/  HMMA.16816.F32 R68, R92.reuse, R96, R68 ;  /* 0x000000605c44723c */ /* 0x044ff00000001844 */
[----:B------:R-:W-:Y:S01]  /*b2f0*/  MUFU.EX2 R122, R122 ;  /* 0x0000007a007a7308 */ /* 0x000fe20000000800 */
[C---:B------:R-:W-:Y:S01]  /*b300*/  HMMA.16816.F32 R72, R92.reuse, R98, R72 ;  /* 0x000000625c48723c */ /* 0x040fe20000001848 */
[----:B------:R-:W2:Y:S08]  /*b310*/  LDSM.16.MT88.4 R96, [R104+0x400] ;  /* 0x000400006860783b */ /* 0x000eb00000004200 */
[----:B------:R-:W3:Y:S01]  /*b320*/  MUFU.EX2 R119, R119 ;  /* 0x0000007700777308 */ /* 0x000ee20000000800 */
[----:B-1----:R-:W-:Y:S09]  /*b330*/  F2FP.F16.F32.PACK_AB R31, R124, R121 ;  /* 0x000000797c1f723e */ /* 0x002ff200000000ff */
[----:B------:R-:W-:Y:S10]  /*b340*/  MUFU.EX2 R117, R117 ;  /* 0x0000007500757308 */ /* 0x000ff40000000800 */
[----:B------:R-:W1:Y:S10]  /*b350*/  MUFU.EX2 R86, R86 ;  /* 0x0000005600567308 */ /* 0x000e740000000800 */
[----:B------:R-:W-:Y:S10]  /*b360*/  MUFU.EX2 R125, R125 ;  /* 0x0000007d007d7308 */ /* 0x000ff40000000800 */
[----:B------:R-:W4:Y:S01]  /*b370*/  MUFU.EX2 R132, R132 ;  /* 0x0000008400847308 */ /* 0x000f220000000800 */
[C---:B--2---:R-:W-:Y:S03]  /*b380*/  HMMA.16816.F32 R76, R92.reuse, R96, R76 ;  /* 0x000000605c4c723c */ /* 0x044fe6000000184c */
        /* <DEDUP_REMOVED lines=11> */
[----:B------:R-:W-:Y:S01]  /*b440*/  MUFU.EX2 R97, R97 ;  /* 0x0000006100617308 */ /* 0x000fe20000000800 */
[-C--:B------:R-:W-:Y:S01]  /*b450*/  FFMA.FTZ R98, R46, R3.reuse, -R106 ;  /* 0x000000032e627223 */ /* 0x080fe2000001086a */
[-CC-:B------:R-:W-:Y:S01]  /*b460*/  FFMA.FTZ R101, R48, R3.reuse, -R108.reuse ;  /* 0x0000000330657223 */ /* 0x180fe2000001086c */
[C---:B------:R-:W-:Y:S03]  /*b470*/  HMMA.16816.F32 R72, R28.reuse, R102, R72 ;  /* 0x000000661c48723c */ /* 0x040fe60000001848 */
[-C--:B------:R-:W-:Y:S01]  /*b480*/  FFMA.FTZ R46, R49, R3.reuse, -R108 ;  /* 0x00000003312e7223 */ /* 0x080fe2000001086c */
[-C--:B------:R-:W-:Y:S03]  /*b490*/  FFMA.FTZ R48, R50, R3.reuse, -R106 ;  /* 0x0000000332307223 */ /* 0x080fe6000001086a */
[----:B------:R-:W5:Y:S01]  /*b4a0*/  MUFU.EX2 R96, R96 ;  /* 0x0000006000607308 */ /* 0x000f620000000800 */
[----:B--2---:R-:W2:Y:S01]  /*b4b0*/  LDSM.16.MT88.4 R36, [R91+0x3c00] ;  /* 0x003c00005b24783b */ /* 0x004ea20000004200 */
[-CC-:B------:R-:W-:Y:S01]  /*b4c0*/  FFMA.FTZ R49, R52, R3.reuse, -R108.reuse ;  /* 0x0000000334317223 */ /* 0x180fe2000001086c */
[C---:B------:R-:W-:Y:S03]  /*b4d0*/  HMMA.16816.F32 R76, R28.reuse, R32, R76 ;  /* 0x000000201c4c723c */ /* 0x040fe6000000184c */
[-C--:B------:R-:W-:Y:S01]  /*b4e0*/  FFMA.FTZ R50, R53, R3.reuse, -R108 ;  /* 0x0000000335327223 */ /* 0x080fe2000001086c */
[-C--:B------:R-:W-:Y:S03]  /*b4f0*/  FFMA.FTZ R52, R54, R3.reuse, -R106 ;  /* 0x0000000336347223 */ /* 0x080fe6000001086a */
[----:B------:R-:W-:Y:S01]  /*b500*/  MUFU.EX2 R95, R95 ;  /* 0x0000005f005f7308 */ /* 0x000fe20000000800 */
[-CC-:B------:R-:W-:Y:S01]  /*b510*/  FFMA.FTZ R53, R56, R3.reuse, -R108.reuse ;  /* 0x0000000338357223 */ /* 0x180fe2000001086c */
[-C--:B------:R-:W-:Y:S01]  /*b520*/  FFMA.FTZ R54, R57, R3.reuse, -R108 ;  /* 0x0000000339367223 */ /* 0x080fe2000001086c */
[----:B------:R-:W-:Y:S01]  /*b530*/  HMMA.16816.F32 R80, R28, R34, R80 ;  /* 0x000000221c50723c */ /* 0x000fe20000001850 */
[----:B------:R-:W5:Y:S02]  /*b540*/  LDSM.16.MT88.4 R32, [R91+0x4000] ;  /* 0x004000005b20783b */ /* 0x000f640000004200 */
[----:B------:R-:W-:Y:S01]  /*b550*/  F2FP.F16.F32.PACK_AB R28, R113, R118 ;  /* 0x00000076711c723e */ /* 0x000fe200000000ff */
[-CC-:B------:R-:W-:Y:S03]  /*b560*/  FFMA.FTZ R56, R58, R3.reuse, -R106.reuse ;  /* 0x000000033a387223 */ /* 0x180fe6000001086a */
[----:B------:R-:W5:Y:S01]  /*b570*/  MUFU.EX2 R92, R92 ;  /* 0x0000005c005c7308 */ /* 0x000f620000000800 */
[----:B---3--:R-:W-:Y:S01]  /*b580*/  F2FP.F16.F32.PACK_AB R29, R119, R122 ;  /* 0x0000007a771d723e */ /* 0x008fe200000000ff */
[----:B------:R-:W-:Y:S01]  /*b590*/  FFMA.FTZ R57, R59, R3, -R106 ;  /* 0x000000033b397223 */ /* 0x000fe2000001086a */
[----:B-1----:R-:W-:Y:S01]  /*b5a0*/  F2FP.F16.F32.PACK_AB R30, R86, R117 ;  /* 0x00000075561e723e */ /* 0x002fe200000000ff */
[----:B------:R-:W-:Y:S01]  /*b5b0*/  FFMA.FTZ R59, R60, R3, -R108 ;  /* 0x000000033c3b7223 */ /* 0x000fe2000001086c */
[----:B----4-:R-:W-:Y:S01]  /*b5c0*/  F2FP.F16.F32.PACK_AB R31, R132, R125 ;  /* 0x0000007d841f723e */ /* 0x010fe200000000ff */
[-C--:B------:R-:W-:Y:S01]  /*b5d0*/  FFMA.FTZ R60, R62, R3.reuse, -R106 ;  /* 0x000000033e3c7223 */ /* 0x080fe2000001086a */
[----:B------:R-:W-:Y:S03]  /*b5e0*/  FADD.FTZ R100, R156, R153 ;  /* 0x000000999c647221 */ /* 0x000fe60000010000 */
[----:B------:R-:W-:Y:S01]  /*b5f0*/  MUFU.EX2 R99, R99 ;  /* 0x0000006300637308 */ /* 0x000fe20000000800 */
[-C--:B------:R-:W-:Y:S01]  /*b600*/  FFMA.FTZ R58, R61, R3.reuse, -R108 ;  /* 0x000000033d3a7223 */ /* 0x080fe2000001086c */
[-C--:B------:R-:W-:Y:S01]  /*b610*/  FFMA.FTZ R61, R63, R3.reuse, -R106 ;  /* 0x000000033f3d7223 */ /* 0x080fe2000001086a */
[----:B------:R-:W-:Y:S01]  /*b620*/  FADD.FTZ R100, R131, R100 ;  /* 0x0000006483647221 */ /* 0x000fe20000010000 */
[----:B------:R-:W-:Y:S03]  /*b630*/  FFMA.FTZ R108, R65, R3, -R108 ;  /* 0x00000003416c7223 */ /* 0x000fe6000001086c */
[----:B------:R-:W-:Y:S03]  /*b640*/  FADD.FTZ R123, R123, R100 ;  /* 0x000000647b7b7221 */ /* 0x000fe60000010000 */
[----:B------:R-:W1:Y:S01]  /*b650*/  MUFU.EX2 R94, R94 ;  /* 0x0000005e005e7308 */ /* 0x000e620000000800 */
[----:B------:R-:W-:Y:S04]  /*b660*/  FADD.FTZ R126, R126, R123 ;  /* 0x0000007b7e7e7221 */ /* 0x000fe80000010000 */
[----:B------:R-:W-:Y:S05]  /*b670*/  FADD.FTZ R103, R105, R126 ;  /* 0x0000007e69677221 */ /* 0x000fea0000010000 */
[----:B------:R-:W-:Y:S01]  /*b680*/  MUFU.EX2 R44, R44 ;  /* 0x0000002c002c7308 */ /* 0x000fe20000000800 */
[C---:B--2---:R-:W-:Y:S03]  /*b690*/  HMMA.16816.F32 R68, R28.reuse, R36, R68 ;  /* 0x000000241c44723c */ /* 0x044fe60000001844 */
        /* <DEDUP_REMOVED lines=10> */
[----:B------:R-:W4:Y:S02]  /*b740*/  LDSM.16.MT88.4 R40, [R91+0x4400] ;  /* 0x004400005b28783b */ /* 0x000f240000004200 */
[----:B-----5:R-:W-:Y:S01]  /*b750*/  F2FP.F16.F32.PACK_AB R28, R96, R97 ;  /* 0x00000061601c723e */ /* 0x020fe200000000ff */
[----:B------:R-:W-:Y:S01]  /*b760*/  FADD.FTZ R109, R109, R112 ;  /* 0x000000706d6d7221 */ /* 0x000fe20000010000 */
[----:B------:R-:W-:Y:S04]  /*b770*/  F2FP.F16.F32.PACK_AB R29, R93, R116 ;  /* 0x000000745d1d723e */ /* 0x000fe800000000ff */
        /* <DEDUP_REMOVED lines=9> */
[----:B------:R-:W-:Y:S01]  /*b810*/  FADD.FTZ R117, R117, R118 ;  /* 0x0000007675757221 */ /* 0x000fe20000010000 */
[C---:B------:R-:W-:Y:S01]  /*b820*/  HMMA.16816.F32 R72, R28.reuse, R34, R72 ;  /* 0x000000221c48723c */ /* 0x040fe20000001848 */
[----:B------:R-:W5:Y:S02]  /*b830*/  LDSM.16.MT88.4 R32, [R104+0x1400] ;  /* 0x001400006820783b */ /* 0x000f640000004200 */
[----:B------:R-:W-:Y:S05]  /*b840*/  FADD.FTZ R86, R86, R117 ;  /* 0x0000007556567221 */ /* 0x000fea0000010000 */
[----:B------:R-:W1:Y:S01]  /*b850*/  MUFU.EX2 R51, R51 ;  /* 0x0000003300337308 */ /* 0x000e620000000800 */
[----:B------:R-:W-:Y:S01]  /*b860*/  FADD.FTZ R97, R97, R86 ;  /* 0x0000005661617221 */ /* 0x000fe20000010000 */
[C---:B---3--:R-:W-:Y:S03]  /*b870*/  HMMA.16816.F32 R76, R28.reuse, R36, R76 ;  /* 0x000000241c4c723c */ /* 0x048fe6000000184c */
[----:B------:R-:W-:Y:S05]  /*b880*/  FADD.FTZ R96, R96, R97 ;  /* 0x0000006160607221 */ /* 0x000fea0000010000 */
[----:B------:R-:W-:Y:S01]  /*b890*/  MUFU.EX2 R49, R49 ;  /* 0x0000003100317308 */ /* 0x000fe20000000800 */
[----:B------:R-:W-:Y:S01]  /*b8a0*/  FADD.FTZ R95, R95, R96 ;  /* 0x000000605f5f7221 */ /* 0x000fe20000010000 */
[----:B------:R-:W-:Y:S01]  /*b8b0*/  HMMA.16816.F32 R80, R28, R38, R80 ;  /* 0x000000261c50723c */ /* 0x000fe20000001850 */
[----:B------:R-:W3:Y:S02]  /*b8c0*/  LDSM.16.MT88.4 R36, [R91+0x4800] ;  /* 0x004800005b24783b */ /* 0x000ee40000004200 */
[----:B--2---:R-:W-:Y:S01]  /*b8d0*/  F2FP.F16.F32.PACK_AB R28, R45, R44 ;  /* 0x0000002c2d1c723e */ /* 0x004fe200000000ff */
[----:B------:R-:W-:Y:S01]  /*b8e0*/  FADD.FTZ R95, R92, R95 ;  /* 0x0000005f5c5f7221 */ /* 0x000fe20000010000 */
[----:B----4-:R-:W-:Y:S03]  /*b8f0*/  F2FP.F16.F32.PACK_AB R29, R47, R98 ;  /* 0x000000622f1d723e */ /* 0x010fe600000000ff */
[----:B------:R-:W2:Y:S01]  /*b900*/  MUFU.EX2 R50, R50 ;  /* 0x0000003200327308 */ /* 0x000ea20000000800 */
[----:B-1----:R-:W-:Y:S02]  /*b910*/  F2FP.F16.F32.PACK_AB R30, R46, R101 ;  /* 0x000000652e1e723e */ /* 0x002fe400000000ff */
[----:B------:R-:W-:Y:S07]  /*b920*/  F2FP.F16.F32.PACK_AB R31, R51, R48 ;  /* 0x00000030331f723e */ /* 0x000fee00000000ff */
[----:B------:R-:W-:Y:S01]  /*b930*/  MUFU.EX2 R52, R52 ;  /* 0x0000003400347308 */ /* 0x000fe20000000800 */
[C---:B------:R-:W-:Y:S03]  /*b940*/  HMMA.16816.F32 R68, R28.reuse, R40, R68 ;  /* 0x000000281c44723c */ /* 0x040fe60000001844 */
[----:B------:R-:W-:Y:S06]  /*b950*/  FADD.FTZ R41, R121, R120 ;  /* 0x0000007879297221 */ /* 0x000fec0000010000 */
[----:B------:R-:W1:Y:S01]  /*b960*/  MUFU.EX2 R55, R55 ;  /* 0x0000003700377308 */ /* 0x000e620000000800 */
[----:B------:R-:W-:Y:S01]  /*b970*/  FADD.FTZ R41, R124, R41 ;  /* 0x000000297c297221 */ /* 0x000fe20000010000 */
[C---:B------:R-:W-:Y:S03]  /*b980*/  HMMA.16816.F32 R72, R28.reuse, R42, R72 ;  /* 0x0000002a1c48723c */ /* 0x040fe60000001848 */
[----:B------:R-:W-:Y:S02]  /*b990*/  FADD.FTZ R62, R122, R41 ;  /* 0x000000297a3e7221 */ /* 0x000fe40000010000 */
[----:B------:R-:W4:Y:S03]  /*b9a0*/  LDSM.16.MT88.4 R40, [R104+0x1800] ;  /* 0x001800006828783b */ /* 0x000f260000004200 */
[----:B------:R-:W-:Y:S01]  /*b9b0*/  MUFU.EX2 R53, R53 ;  /* 0x0000003500357308 */ /* 0x000fe20000000800 */
[----:B------:R-:W-:Y:S01]  /*b9c0*/  FADD.FTZ R62, R119, R62 ;  /* 0x0000003e773e7221 */ /* 0x000fe20000010000 */
[C---:B-----5:R-:W-:Y:S03]  /*b9d0*/  HMMA.16816.F32 R76, R28.reuse, R32, R76 ;  /* 0x000000201c4c723c */ /* 0x060fe6000000184c */
[----:B------:R-:W-:Y:S05]  /*b9e0*/  FADD.FTZ R125, R125, R62 ;  /* 0x0000003e7d7d7221 */ /* 0x000fea0000010000 */
[----:B------:R-:W5:Y:S01]  /*b9f0*/  MUFU.EX2 R54, R54 ;  /* 0x0000003600367308 */ /* 0x000f620000000800 */
[----:B------:R-:W-:Y:S01]  /*ba00*/  FADD.FTZ R65, R132, R125 ;  /* 0x0000007d84417221 */ /* 0x000fe20000010000 */
[----:B------:R-:W-:Y:S01]  /*ba10*/  HMMA.16816.F32 R80, R28, R34, R80 ;  /* 0x000000221c50723c */ /* 0x000fe20000001850 */
[----:B------:R-:W4:Y:S02]  /*ba20*/  LDSM.16.MT88.4 R32, [R91+0x4c00] ;  /* 0x004c00005b20783b */ /* 0x000f240000004200 */
[----:B--2---:R-:W-:Y:S01]  /*ba30*/  F2FP.F16.F32.PACK_AB R28, R50, R49 ;  /* 0x00000031321c723e */ /* 0x004fe200000000ff */
[----:B------:R-:W-:Y:S01]  /*ba40*/  FADD.FTZ R116, R116, R65 ;  /* 0x0000004174747221 */ /* 0x000fe20000010000 */
[----:B-1----:R-:W-:Y:S03]  /*ba50*/  F2FP.F16.F32.PACK_AB R29, R55, R52 ;  /* 0x00000034371d723e */ /* 0x002fe600000000ff */
[----:B------:R-:W-:Y:S01]  /*ba60*/  MUFU.EX2 R56, R56 ;  /* 0x0000003800387308 */ /* 0x000fe20000000800 */
[----:B------:R-:W-:Y:S04]  /*ba70*/  FADD.FTZ R116, R93, R116 ;  /* 0x000000745d747221 */ /* 0x000fe80000010000 */
[----:B------:R-:W-:Y:S05]  /*ba80*/  FADD.FTZ R99, R99, R116 ;  /* 0x0000007463637221 */ /* 0x000fea0000010000 */
[----:B------:R-:W1:Y:S01]  /*ba90*/  MUFU.EX2 R57, R57 ;  /* 0x0000003900397308 */ /* 0x000e620000000800 */
[----:B-----5:R-:W-:Y:S01]  /*baa0*/  F2FP.F16.F32.PACK_AB R30, R54, R53 ;  /* 0x00000035361e723e */ /* 0x020fe200000000ff */
        /* <DEDUP_REMOVED lines=8> */
[----:B------:R-:W-:Y:S02]  /*bb30*/  FADD.FTZ R52, R52, R51 ;  /* 0x0000003334347221 */ /* 0x000fe40000010000 */
[C---:B---3--:R-:W-:Y:S02]  /*bb40*/  HMMA.16816.F32 R68, R28.reuse, R36, R68 ;  /* 0x000000241c44723c */ /* 0x048fe40000001844 */
[----:B------:R-:W1:Y:S01]  /*bb50*/  MUFU.EX2 R58, R58 ;  /* 0x0000003a003a7308 */ /* 0x000e620000000800 */
[-CC-:B--2---:R-:W-:Y:S01]  /*bb60*/  FFMA.FTZ R64, R66, R3.reuse, -R106.reuse ;  /* 0x0000000342407223 */ /* 0x184fe2000001086a */
[----:B------:R-:W-:Y:S01]  /*bb70*/  FFMA.FTZ R106, R67, R3, -R106 ;  /* 0x00000003436a7223 */ /* 0x000fe2000001086a */
[----:B------:R-:W-:Y:S03]  /*bb80*/  FADD.FTZ R55, R55, R52 ;  /* 0x0000003437377221 */ /* 0x000fe60000010000 */
[C---:B------:R-:W-:Y:S01]  /*bb90*/  HMMA.16816.F32 R72, R28.reuse, R38, R72 ;  /* 0x000000261c48723c */ /* 0x040fe20000001848 */
[----:B------:R-:W2:Y:S03]  /*bba0*/  LDSM.16.MT88.4 R36, [R104+0x1c00] ;  /* 0x001c00006824783b */ /* 0x000ea60000004200 */
[----:B------:R-:W-:Y:S01]  /*bbb0*/  MUFU.EX2 R60, R60 ;  /* 0x0000003c003c7308 */ /* 0x000fe20000000800 */
[----:B------:R-:W-:Y:S04]  /*bbc0*/  FADD.FTZ R56, R56, R55 ;  /* 0x0000003738387221 */ /* 0x000fe80000010000 */
[----:B------:R-:W-:Y:S01]  /*bbd0*/  FADD.FTZ R57, R57, R56 ;  /* 0x0000003839397221 */ /* 0x000fe20000010000 */
[C---:B----4-:R-:W-:Y:S04]  /*bbe0*/  HMMA.16816.F32 R76, R28.reuse, R40, R76 ;  /* 0x000000281c4c723c */ /* 0x050fe8000000184c */
[----:B------:R-:W3:Y:S01]  /*bbf0*/  MUFU.EX2 R61, R61 ;  /* 0x0000003d003d7308 */ /* 0x000ee20000000800 */
[----:B------:R-:W-:Y:S04]  /*bc00*/  FADD.FTZ R40, R44, R95 ;  /* 0x0000005f2c287221 */ /* 0x000fe80000010000 */
[----:B------:R-:W-:Y:S01]  /*bc10*/  FADD.FTZ R40, R45, R40 ;  /* 0x000000282d287221 */ /* 0x000fe20000010000 */
[----:B------:R-:W-:Y:S04]  /*bc20*/  HMMA.16816.F32 R80, R28, R42, R80 ;  /* 0x0000002a1c50723c */ /* 0x000fe80000001850 */
[----:B------:R-:W4:Y:S01]  /*bc30*/  MUFU.EX2 R63, R108 ;  /* 0x0000006c003f7308 */ /* 0x000f220000000800 */
[----:B-1----:R-:W-:Y:S01]  /*bc40*/  F2FP.F16.F32.PACK_AB R28, R58, R59 ;  /* 0x0000003b3a1c723e */ /* 0x002fe200000000ff */
[----:B------:R-:W-:Y:S04]  /*bc50*/  FADD.FTZ R101, R101, R40 ;  /* 0x0000002865657221 */ /* 0x000fe80000010000 */
[----:B------:R-:W-:Y:S04]  /*bc60*/  FADD.FTZ R46, R46, R101 ;  /* 0x000000652e2e7221 */ /* 0x000fe80000010000 */
[----:B------:R-:W-:Y:S01]  /*bc70*/  MUFU.EX2 R64, R64 ;  /* 0x0000004000407308 */ /* 0x000fe20000000800 */
[----:B---3--:R-:W-:Y:S01]  /*bc80*/  F2FP.F16.F32.PACK_AB R29, R61, R60 ;  /* 0x0000003c3d1d723e */ /* 0x008fe200000000ff */
[----:B------:R-:W-:Y:S01]  /*bc90*/  FADD.FTZ R49, R49, R46 ;  /* 0x0000002e31317221 */ /* 0x000fe20000010000 */
[----:B------:R-:W-:Y:S03]  /*bca0*/  FADD.FTZ R60, R60, R57 ;  /* 0x000000393c3c7221 */ /* 0x000fe60000010000 */
[----:B------:R-:W-:Y:S01]  /*bcb0*/  FADD.FTZ R50, R50, R49 ;  /* 0x0000003132327221 */ /* 0x000fe20000010000 */
[----:B------:R-:W-:Y:S03]  /*bcc0*/  FADD.FTZ R61, R61, R60 ;  /* 0x0000003c3d3d7221 */ /* 0x000fe60000010000 */
[----:B------:R-:W1:Y:S01]  /*bcd0*/  MUFU.EX2 R153, R106 ;  /* 0x0000006a00997308 */ /* 0x000e620000000800 */
[----:B----4-:R-:W-:Y:S01]  /*bce0*/  F2FP.F16.F32.PACK_AB R30, R63, R62 ;  /* 0x0000003e3f1e723e */ /* 0x010fe200000000ff */
[----:B------:R-:W-:Y:S04]  /*bcf0*/  FADD.FTZ R53, R53, R50 ;  /* 0x0000003235357221 */ /* 0x000fe80000010000 */
        /* <DEDUP_REMOVED lines=14> */
.L_x_8561:
        /* <DEDUP_REMOVED lines=11> */
.L_x_8576:
[----:B------:R-:W-:Y:S01]  /*be90*/  FSETP.NE.FTZ.AND P1, PT, R11, RZ, PT ;  /* 0x000000ff0b00720b */ /* 0x000fe20003f35000 */
[----:B----4-:R-:W-:Y:S01]  /*bea0*/  FADD.FTZ R8, R9, R10 ;  /* 0x0000000a09087221 */ /* 0x010fe20000010000 */
[----:B------:R-:W2:Y:S01]  /*beb0*/  MUFU.RCP R7, R11 ;  /* 0x0000000b00077308 */ /* 0x000ea20000001000 */
[----:B------:R-:W-:Y:S01]  /*bec0*/  MOV R3, 0xff800000 ;  /* 0xff80000000037802 */ /* 0x000fe20000000f00 */
[----:B------:R-:W-:Y:S05]  /*bed0*/  WARPSYNC.ALL ;  /* 0x0000000000007948 */ /* 0x000fea0003800000 */
[----:B------:R-:W-:Y:S01]  /*bee0*/  FSETP.NE.FTZ.AND P0, PT, R8, RZ, PT ;  /* 0x000000ff0800720b */ /* 0x000fe20003f15000 */
[----:B------:R-:W4:Y:S01]  /*bef0*/  MUFU.RCP R4, R8 ;  /* 0x0000000800047308 */ /* 0x000f220000001000 */
[----:B---3--:R-:W-:-:S04]  /*bf00*/  SHF.L.U32 R9, R128, 0x1, RZ ;  /* 0x0000000180097819 */ /* 0x008fc800000006ff */
        /* <DEDUP_REMOVED lines=31> */
[----:B------:R-:W-:Y:S02]  /*c100*/  LOP3.LUT R5, R9, R8, RZ, 0xfc, !PT ;  /* 0x0000000809057212 */ /* 0x000fe400078efcff */
        /* <DEDUP_REMOVED lines=21> */
[----:B--2---:R-:W-:Y:S01]  /*c260*/  LOP3.LUT R5, R90, 0xd8, RZ, 0xc0, !PT ;  /* 0x000000d85a057812 */ /* 0x004fe200078ec0ff */
[----:B------:R-:W-:Y:S01]  /*c270*/  BSSY.RECONVERGENT B0, `(.L_x_8570) ;  /* 0x000002a000007945 */ /* 0x000fe20003800200 */
[----:B------:R-:W-:Y:S02]  /*c280*/  BAR.SYNC.DEFER_BLOCKING 0x0 ;  /* 0x0000000000007b1d */ /* 0x000fe40000010000 */
[----:B------:R-:W-:-:S02]  /*c290*/  LOP3.LUT R5, R5, 0x18, R88, 0x78, !PT ;  /* 0x0000001805057812 */ /* 0x000fc400078e7858 */
[----:B------:R-:W-:Y:S02]  /*c2a0*/  LOP3.LUT P5, RZ, R128, 0x3, RZ, 0xc0, !PT ;  /* 0x0000000380ff7812 */ /* 0x000fe400078ac0ff */
[----:B------:R-:W-:Y:S02]  /*c2b0*/  LOP3.LUT R30, R5, 0xf24, R90, 0xf8, !PT ;  /* 0x00000f24051e7812 */ /* 0x000fe400078ef85a */
[----:B------:R-:W-:Y:S02]  /*c2c0*/  SHF.R.U32.HI R128, RZ, 0x3, R128 ;  /* 0x00000003ff807819 */ /* 0x000fe40000011680 */
[----:B------:R-:W-:Y:S02]  /*c2d0*/  LEA R30, R30, UR6, 0x2 ;  /* 0x000000061e1e7c11 */ /* 0x000fe4000f8e10ff */
[----:B------:R-:W-:Y:S01]  /*c2e0*/  LOP3.LUT R90, R90, 0xffc, RZ, 0xc0, !PT ;  /* 0x00000ffc5a5a7812 */ /* 0x000fe200078ec0ff */
[----:B------:R-:W-:Y:S02]  /*c2f0*/  VIADD R28, R128, 0x10 ;  /* 0x00000010801c7836 */ /* 0x000fe40000000000 */
[----:B------:R1:W2:Y:S04]  /*c300*/  LDS.128 R12, [R30] ;  /* 0x000000001e0c7984 */ /* 0x0002a80000000c00 */
[----:B------:R1:W1:Y:S04]  /*c310*/  LDS.128 R8, [R30+0x800] ;  /* 0x000800001e087984 */ /* 0x0002680000000c00 */
[----:B------:R1:W1:Y:S01]  /*c320*/  LDS.128 R4, [R30+0x1000] ;  /* 0x001000001e047984 */ /* 0x0002620000000c00 */
[----:B----4-:R-:W-:-:S02]  /*c330*/  IMAD R145, R20, UR8, R145 ;  /* 0x0000000814917c24 */ /* 0x010fc4000f8e0291 */
[----:B------:R-:W-:Y:S02]  /*c340*/  IMAD.SHL.U32 R20, R141, 0x40, RZ ;  /* 0x000000408d147824 */ /* 0x000fe400078e00ff */
[----:B---3--:R-:W-:Y:S02]  /*c350*/  IMAD R144, R145, R17, R144 ;  /* 0x0000001191907224 */ /* 0x008fe400078e0290 */
[----:B------:R3:W4:Y:S01]  /*c360*/  LDS.128 R16, [R30+0x1800] ;  /* 0x001800001e107984 */ /* 0x0007220000000c00 */
[--C-:B------:R-:W-:Y:S02]  /*c370*/  IMAD.IADD R23, R143, 0x1, -R20.reuse ;  /* 0x000000018f177824 */ /* 0x100fe400078e0a14 */
[----:B------:R-:W-:-:S03]  /*c380*/  IMAD R21, R21, R144, R20 ;  /* 0x0000009015157224 */ /* 0x000fc600078e0214 */
[-C--:B------:R-:W-:Y:S01]  /*c390*/  ISETP.GE.AND P4, PT, R128, R23.reuse, PT ;  /* 0x000000178000720c */ /* 0x080fe20003f86270 */
[----:B------:R-:W-:Y:S01]  /*c3a0*/  IMAD R29, R21, R22, RZ ;  /* 0x00000016151d7224 */ /* 0x000fe200078e02ff */
[-C--:B------:R-:W-:Y:S01]  /*c3b0*/  ISETP.GE.AND P3, PT, R28, R23.reuse, PT ;  /* 0x000000171c00720c */ /* 0x080fe20003f66270 */
[C---:B------:R-:W-:Y:S02]  /*c3c0*/  VIADD R22, R128.reuse, 0x20 ;  /* 0x0000002080167836 */ /* 0x040fe40000000000 */
[----:B------:R-:W-:Y:S01]  /*c3d0*/  VIADD R128, R128, 0x30 ;  /* 0x0000003080807836 */ /* 0x000fe20000000000 */
[----:B------:R-:W-:Y:S02]  /*c3e0*/  IADD3 R31, P0, PT, R29, R90, RZ ;  /* 0x0000005a1d1f7210 */ /* 0x000fe40007f1e0ff */
[-C--:B------:R-:W-:Y:S02]  /*c3f0*/  ISETP.GE.AND P2, PT, R22, R23.reuse, PT ;  /* 0x000000171600720c */ /* 0x080fe40003f46270 */
[----:B------:R-:W-:-:S02]  /*c400*/  ISETP.GE.AND P1, PT, R128, R23, PT ;  /* 0x000000178000720c */ /* 0x000fc40003f26270 */
[----:B------:R-:W-:Y:S02]  /*c410*/  LEA.HI.X.SX32 R29, R29, RZ, 0x1, P0 ;  /* 0x000000ff1d1d7211 */ /* 0x000fe400000f0eff */
[C---:B------:R-:W-:Y:S02]  /*c420*/  LEA R24, P0, R31.reuse, R24, 0x2 ;  /* 0x000000181f187211 */ /* 0x040fe400078010ff */
[----:B------:R-:W-:Y:S02]  /*c430*/  LOP3.LUT R23, R88, 0x30, RZ, 0xc0, !PT ;  /* 0x0000003058177812 */ /* 0x000fe400078ec0ff */
[----:B------:R-:W-:Y:S02]  /*c440*/  LEA.HI.X R25, R31, R25, R29, 0x2, P0 ;  /* 0x000000191f197211 */ /* 0x000fe400000f141d */
[----:B------:R-:W-:Y:S01]  /*c450*/  LOP3.LUT R0, R23, 0x7, R0, 0xf8, !PT ;  /* 0x0000000717007812 */ /* 0x000fe200078ef800 */
[----:B-123--:R-:W-:Y:S06]  /*c460*/  @P5 BRA `(.L_x_8571) ;  /* 0x0000000000285947 */ /* 0x00efec0003800000 */
        /* <DEDUP_REMOVED lines=10> */
.L_x_8571:
[----:B------:R-:W-:Y:S05]  /*c510*/  BSYNC.RECONVERGENT B0 ;  /* 0x0000000000007941 */ /* 0x000fea0003800200 */
.L_x_8570:
[----:B------:R-:W-:Y:S01]  /*c520*/  MOV R141, 0x0 ;  /* 0x00000000008d7802 */ /* 0x000fe20000000f00 */
[----:B------:R-:W-:Y:S04]  /*c530*/  @!P4 ST.E.128 desc[UR4][R24.64], R12 ;  /* 0x0000000c1800c985 */ /* 0x000fe8000c101d04 */
[----:B------:R-:W-:Y:S04]  /*c540*/  @!P3 ST.E.128 desc[UR4][R24.64+0x800], R8 ;  /* 0x000800081800b985 */ /* 0x000fe8000c101d04 */
[----:B------:R1:W-:Y:S02]  /*c550*/  @!P2 ST.E.128 desc[UR4][R24.64+0x1000], R4 ;  /* 0x001000041800a985 */ /* 0x0003e4000c101d04 */
[----:B-1--45:R-:W-:Y:S05]  /*c560*/  @P1 RET.REL.NODEC R140 `(_ZN5flash24flash_fwd_splitkv_kernelI23Flash_fwd_kernel_traitsILi32ELi64ELi128ELi4ELb0ELb0EN7cutlass6half_tE19Flash_kernel_traitsILi32ELi64ELi128ELi4ES3_EELb0ELb0ELb0ELb0ELb1ELb0ELb1ELb1EEEvNS_16Flash_fwd_paramsE) ;  /* 0xffffff388ca41950 */ /* 0x032fea0003c3ffff */
[----:B------:R-:W-:Y:S01]  /*c570*/  MOV R141, 0x0 ;  /* 0x00000000008d7802 */ /* 0x000fe20000000f00 */
[----:B------:R1:W-:Y:S03]  /*c580*/  ST.E.128 desc[UR4][R24.64+0x1800], R16 ;  /* 0x0018001018007985 */ /* 0x0003e6000c101d04 */
[----:B-1----:R-:W-:Y:S05]  /*c590*/  RET.REL.NODEC R140 `(_ZN5flash24flash_fwd_splitkv_kernelI23Flash_fwd_kernel_traitsILi32ELi64ELi128ELi4ELb0ELb0EN7cutlass6half_tE19Flash_kernel_traitsILi32ELi64ELi128ELi4ES3_EELb0ELb0ELb0ELb0ELb1ELb0ELb1ELb1EEEvNS_16Flash_fwd_paramsE) ;  /* 0xffffff388c987950 */ /* 0x002fea0003c3ffff */
.L_x_8569:
[----:B------:R-:W-:Y:S01]  /*c5a0*/  MOV R4, 0x2 ;  /* 0x0000000200047802 */ /* 0x000fe20000000f00 */
[----:B------:R-:W-:Y:S01]  /*c5b0*/  IMAD.MOV.U32 R3, RZ, RZ, 0x1f ;  /* 0x0000001fff037424 */ /* 0x000fe200078e00ff */
[----:B------:R-:W-:-:S07]  /*c5c0*/  MOV R6, 0xffffffff ;  /* 0xffffffff00067802 */ /* 0x000fce0000000f00 */
[----:B-1---5:R-:W-:Y:S05]  /*c5d0*/  WARPSYNC.COLLECTIVE R6, `(.L_x_8572) ;  /* 0x0000000006087348 */ /* 0x022fea0003c00000 */
[----:B------:R2:W3:Y:S02]  /*c5e0*/  SHFL.BFLY P0, R10, R154, R4, R3 ;  /* 0x0c0000049a0a7389 */ /* 0x0004e40000000003 */
[----:B-123-5:R-:W-:Y:S05]  /*c5f0*/  ENDCOLLECTIVE ;  /* 0x000000000000791b */ /* 0x02efea0003800000 */
.L_x_8572:
[----:B------:R-:W-:Y:S02]  /*c600*/  IMAD.MOV.U32 R7, RZ, RZ, R10 ;  /* 0x000000ffff077224 */ /* 0x000fe400078e000a */
[----:B------:R-:W-:Y:S02]  /*c610*/  IMAD.MOV.U32 R4, RZ, RZ, 0x1 ;  /* 0x00000001ff047424 */ /* 0x000fe400078e00ff */
[----:B------:R-:W-:-:S05]  /*c620*/  FADD.FTZ R8, R7, R154 ;  /* 0x0000009a07087221 */ /* 0x000fca0000010000 */
[----:B------:R-:W-:-:S07]  /*c630*/  MOV R154, R8 ;  /* 0x00000008009a7202 */ /* 0x000fce0000000f00 */
[----:B------:R-:W-:Y:S05]  /*c640*/  WARPSYNC.COLLECTIVE R6, `(.L_x_8573) ;  /* 0x0000000006087348 */ /* 0x000fea0003c00000 */
[----:B------:R1:W2:Y:S02]  /*c650*/  SHFL.BFLY P0, R10, R154, R4, R3 ;  /* 0x0c0000049a0a7389 */ /* 0x0002a40000000003 */
[----:B-12---:R-:W-:Y:S05]  /*c660*/  ENDCOLLECTIVE ;  /* 0x000000000000791b */ /* 0x006fea0003800000 */
.L_x_8573:
[----:B------:R-:W-:Y:S01]  /*c670*/  MOV R154, R153 ;  /* 0x00000099009a7202 */ /* 0x000fe20000000f00 */
[----:B------:R-:W-:Y:S01]  /*c680*/  IMAD.MOV.U32 R4, RZ, RZ, 0x2 ;  /* 0x00000002ff047424 */ /* 0x000fe200078e00ff */
[----:B------:R-:W-:-:S07]  /*c690*/  MOV R7, R10 ;  /* 0x0000000a00077202 */ /* 0x000fce0000000f00 */
[----:B------:R-:W-:Y:S05]  /*c6a0*/  WARPSYNC.COLLECTIVE R6, `(.L_x_8574) ;  /* 0x0000000006087348 */ /* 0x000fea0003c00000 */
[----:B------:R1:W2:Y:S02]  /*c6b0*/  SHFL.BFLY P0, R10, R154, R4, R3 ;  /* 0x0c0000049a0a7389 */ /* 0x0002a40000000003 */
[----:B-12---:R-:W-:Y:S05]  /*c6c0*/  ENDCOLLECTIVE ;  /* 0x000000000000791b */ /* 0x006fea0003800000 */
.L_x_8574:
[----:B------:R-:W-:Y:S01]  /*c6d0*/  FADD.FTZ R11, R8, R7 ;  /* 0x00000007080b7221 */ /* 0x000fe20000010000 */
[----:B------:R-:W-:Y:S01]  /*c6e0*/  FADD.FTZ R9, R10, R153 ;  /* 0x000000990a097221 */ /* 0x000fe20000010000 */
[----:B------:R-:W-:-:S04]  /*c6f0*/  MOV R4, 0x1 ;  /* 0x0000000100047802 */ /* 0x000fc80000000f00 */
[----:B------:R-:W-:-:S07]  /*c700*/  MOV R154, R9 ;  /* 0x00000009009a7202 */ /* 0x000fce0000000f00 */
[----:B------:R-:W-:Y:S05]  /*c710*/  WARPSYNC.COLLECTIVE R6, `(.L_x_8575) ;  /* 0x0000000006087348 */ /* 0x000fea0003c00000 */
[----:B------:R1:W2:Y:S02]  /*c720*/  SHFL.BFLY P0, R10, R154, R4, R3 ;  /* 0x0c0000049a0a7389 */ /* 0x0002a40000000003 */
[----:B-12---:R-:W-:Y:S05]  /*c730*/  ENDCOLLECTIVE ;  /* 0x000000000000791b */ /* 0x006fea0003800000 */
.L_x_8575:
[----:B------:R-:W-:Y:S05]  /*c740*/  BRA `(.L_x_8576) ;  /* 0xfffffff400d07947 */ /* 0x000fea000383ffff */
.L_x_8577:
        /* <DEDUP_REMOVED lines=11> */
.L_x_10320:


//--------------------- .text._ZN5flash24flash_fwd_splitkv_kernelI23Flash_fwd_kernel_traitsILi32ELi64ELi128ELi4ELb0ELb0EN7cutlass6half_tE19Flash_kernel_traitsILi32ELi64ELi128ELi4ES3_EELb0ELb0ELb0ELb0ELb1ELb1ELb1ELb1EEEvNS_16Flash_fwd_paramsE --------------------------
	.section	.text._ZN5flash24flash_fwd_splitkv_kernelI23Flash_fwd_kernel_traitsILi32ELi64ELi128ELi4ELb0ELb0EN7cutlass6half_tE19Flash_kernel_traitsILi32ELi64ELi128ELi4ES3_EELb0ELb0ELb0ELb0ELb1ELb1ELb1ELb1EEEvNS_16Flash_fwd_paramsE,"ax",@progbits
	.align	128
        .global         _ZN5flash24flash_fwd_splitkv_kernelI23Flash_fwd_kernel_traitsILi32ELi64ELi128ELi4ELb0ELb0EN7cutlass6half_tE19Flash_kernel_traitsILi32ELi64ELi128ELi4ES3_EELb0ELb0ELb0ELb0ELb1ELb1ELb1ELb1EEEvNS_16Flash_fwd_paramsE
        .type           _ZN5flash24flash_fwd_splitkv_kernelI23Flash_fwd_kernel_traitsILi32ELi64ELi128ELi4ELb0ELb0EN7cutlass6half_tE19Flash_kernel_traitsILi32ELi64ELi128ELi4ES3_EELb0ELb0ELb0ELb0ELb1ELb1ELb1ELb1EEEvNS_16Flash_fwd_paramsE,@function
        .size           _ZN5flash24flash_fwd_splitkv_kernelI23Flash_fwd_kernel_traitsILi32ELi64ELi128ELi4ELb0ELb0EN7cutlass6half_tE19Flash_kernel_traitsILi32ELi64ELi128ELi4ES3_EELb0ELb0ELb0ELb0ELb1ELb1ELb1ELb1EEEvNS_16Flash_fwd_paramsE,(.L_x_10321 - _ZN5flash24flash_fwd_splitkv_kernelI23Flash_fwd_kernel_traitsILi32ELi64ELi128ELi4ELb0ELb0EN7cutlass6half_tE19Flash_kernel_traitsILi32ELi64ELi128ELi4ES3_EELb0ELb0ELb0ELb0ELb1ELb1ELb1ELb1EEEvNS_16Flash_fwd_paramsE)
        .other          _ZN5flash24flash_fwd_splitkv_kernelI23Flash_fwd_kernel_traitsILi32ELi64ELi128ELi4ELb0ELb0EN7cutlass6half_tE19Flash_kernel_traitsILi32ELi64ELi128ELi4ES3_EELb0ELb0ELb0ELb0ELb1ELb1ELb1ELb1EEEvNS_16Flash_fwd_paramsE,@"STO_CUDA_ENTRY STV_DEFAULT"
_ZN5flash24flash_fwd_splitkv_kernelI23Flash_fwd_kernel_traitsILi32ELi64ELi128ELi4ELb0ELb0EN7cutlass6half_tE19Flash_kernel_traitsILi32ELi64ELi128ELi4ES3_EELb0ELb0ELb0ELb0ELb1ELb1ELb1ELb1EEEvNS_16Flash_fwd_paramsE:
.text._ZN5flash24flash_fwd_splitkv_kernelI23Flash_fwd_kernel_traitsILi32ELi64ELi128ELi4ELb0ELb0EN7cutlass6half_tE19Flash_kernel_traitsILi32ELi64ELi128ELi4ES3_EELb0ELb0ELb0ELb0ELb1ELb1ELb1ELb1EEEvNS_16Flash_fwd_paramsE:
        /* <DEDUP_REMOVED lines=29> */
[----:B------:R-:W-:Y:S05]  /*01d0*/  CALL.REL.NOINC `($_ZN5flash24flash_fwd_splitkv_kernelI23Flash_fwd_kernel_traitsILi32ELi64ELi128ELi4ELb0ELb0EN7cutlass6half_tE19Flash_kernel_traitsILi32ELi64ELi128ELi4ES3_EELb0ELb0ELb0ELb0ELb1ELb1ELb1ELb1EEEvNS_16Flash_fwd_paramsE$_ZN5flash30compute_attn_1rowblock_splitkvI23Flash_fwd_kernel_traitsILi32ELi64ELi128ELi4ELb0ELb0EN7cutlass6half_tE19Flash_kernel_traitsILi32ELi64ELi128ELi4ES3_EELb0ELb0ELb0ELb0ELb1ELb1ELb1ELb1ENS_16Flash_fwd_paramsEEEvRKT8_iiiii) ;  /* 0x0000000000087944 */ /* 0x000fea0003c00000 */
[----:B------:R-:W-:Y:S05]  /*01e0*/  BSYNC.RECONVERGENT B3 ;  /* 0x0000000000037941 */ /* 0x000fea0003800200 */
.L_x_8578:
[----:B------:R-:W-:Y:S05]  /*01f0*/  EXIT ;  /* 0x000000000000794d */ /* 0x000fea0003800000 */
        .type           $_ZN5flash24flash_fwd_splitkv_kernelI23Flash_fwd_kernel_traitsILi32ELi64ELi128ELi4ELb0ELb0EN7cutlass6half_tE19Flash_kernel_traitsILi32ELi64ELi128ELi4ES3_EELb0ELb0ELb0ELb0ELb1ELb1ELb1ELb1EEEvNS_16Flash_fwd_paramsE$_ZN5flash30compute_attn_1rowblock_splitkvI23Flash_fwd_kernel_traitsILi32ELi64ELi128ELi4ELb0ELb0EN7cutlass6half_tE19Flash_kernel_traitsILi32ELi64ELi128ELi4ES3_EELb0ELb0ELb0ELb0ELb1ELb1ELb1ELb1ENS_16Flash_fwd_paramsEEEvRKT8_iiiii,@function
        .size           $_ZN5flash24flash_fwd_splitkv_kernelI23Flash_fwd_kernel_traitsILi32ELi64ELi128ELi4ELb0ELb0EN7cutlass6half_tE19Flash_kernel_traitsILi32ELi64ELi128ELi4ES3_EELb0ELb0ELb0ELb0ELb1ELb1ELb1ELb1EEEvNS_16Flash_fwd_paramsE$_ZN5flash30compute_attn_1rowblock_splitkvI23Flash_fwd_kernel_traitsILi32ELi64ELi128ELi4ELb0ELb0EN7cutlass6half_tE19Flash_kernel_traitsILi32ELi64ELi128ELi4ES3_EELb0ELb0ELb0ELb0ELb1ELb1ELb1ELb1ENS_16Flash_fwd_paramsEEEvRKT8_iiiii,(.L_x_10321 - $_ZN5flash24flash_fwd_splitkv_kernelI23Flash_fwd_kernel_traitsILi32ELi64ELi128ELi4ELb0ELb0EN7cutlass6half_tE19Flash_kernel_traitsILi32ELi64ELi128ELi4ES3_EELb0ELb0ELb0ELb0ELb1ELb1ELb1ELb1EEEvNS_16Flash_fwd_paramsE$_ZN5flash30compute_attn_1rowblock_splitkvI23Flash_fwd_kernel_traitsILi32ELi64ELi128ELi4ELb0ELb0EN7cutlass6half_tE19Flash_kernel_traitsILi32ELi64ELi128ELi4ES3_EELb0ELb0ELb0ELb0ELb1ELb1ELb1ELb1ENS_16Flash_fwd_paramsEEEvRKT8_iiiii)
$_ZN5flash24flash_fwd_splitkv_kernelI23Flash_fwd_kernel_traitsILi32ELi64ELi128ELi4ELb0ELb0EN7cutlass6half_tE19Flash_kernel_traitsILi32ELi64ELi128ELi4ES3_EELb0ELb0ELb0ELb0ELb1ELb1ELb1ELb1EEEvNS_16Flash_fwd_paramsE$_ZN5flash30compute_attn_1rowblock_splitkvI23Flash_fwd_kernel_traitsILi32ELi64ELi128ELi4ELb0ELb0EN7cutlass6half_tE19Flash_kernel_traitsILi32ELi64ELi128ELi4ES3_EELb0ELb0ELb0ELb0ELb1ELb1ELb1ELb1ENS_16Flash_fwd_paramsEEEvRKT8_iiiii:
        /* <DEDUP_REMOVED lines=15> */
[----:B------:R-:W-:Y:S02]  /*02f0*/  IADD3 R20, P0, PT, R10, R2, RZ ;  /* 0x000000020a147210 */ /* 0x000fe40007f1e0ff */
[----:B------:R-:W-:Y:S01]  /*0300*/  ISETP.NE.AND.EX P1, PT, R15, RZ, PT, P1 ;  /* 0x000000ff0f00720c */ /* 0x000fe20003f25310 */
[----:B------:R-:W-:Y:S02]  /*0310*/  IMAD.WIDE.U32 R14, R115, 0x4, R14 ;  /* 0x00000004730e7825 */ /* 0x000fe400078e000e */
[----:B------:R-:W5:Y:S02]  /*0320*/  @!P5 LD.E R113, desc[UR4][R84.64+0xb4] ;  /* 0x0000b4045471d980 */ /* 0x000f64000c101900 */
[----:B------:R-:W-:-:S02]  /*0330*/  IMAD.X R21, R11, 0x1, R0, P0 ;  /* 0x000000010b157824 */ /* 0x000fc400000e0600 */
[----:B------:R-:W-:Y:S01]  /*0340*/  IMAD.MOV.U32 R11, RZ, RZ, RZ ;  /* 0x000000ffff0b7224 */ /* 0x000fe200078e00ff */
[----:B------:R-:W5:Y:S01]  /*0350*/  @!P3 LD.E R55, desc[UR4][R84.64+0xb8] ;  /* 0x0000b8045437b980 */ /* 0x000f62000c101900 */
[----:B------:R-:W-:-:S03]  /*0360*/  ISETP.NE.U32.AND P2, PT, R4, RZ, PT ;  /* 0x000000ff0400720c */ /* 0x000fc60003f45070 */
[----:B------:R-:W5:Y:S04]  /*0370*/  @P5 LD.E R3, desc[UR4][R14.64+0x4] ;  /* 0x000004040e035980 */ /* 0x000f68000c101900 */
        /* <DEDUP_REMOVED lines=14> */
.L_x_8580:
[----:B------:R-:W-:Y:S05]  /*0460*/  BSYNC.RECONVERGENT B0 ;  /* 0x0000000000007941 */ /* 0x000fea0003800200 */
.L_x_8579:
[----:B------:R-:W-:Y:S04]  /*0470*/  BSSY.RECONVERGENT B0, `(.L_x_8581) ;  /* 0x0000007000007945 */ /* 0x000fe80003800200 */
[----:B------:R-:W-:Y:S05]  /*0480*/  @!P3 BRA `(.L_x_8582) ;  /* 0x000000000014b947 */ /* 0x000fea0003800000 */
[----:B------:R-:W2:Y:S02]  /*0490*/  LD.E.U8 R4, desc[UR4][R84.64+0x1b2] ;  /* 0x0001b20454047980 */ /* 0x000ea4000c101100 */
[----:B--2---:R-:W-:-:S13]  /*04a0*/  ISETP.NE.AND P1, PT, R4, RZ, PT ;  /* 0x000000ff0400720c */ /* 0x004fda0003f25270 */
[----:B-----5:R-:W2:Y:S02]  /*04b0*/  @P1 LD.E R55, desc[UR4][R14.64+0x4] ;  /* 0x000004040e371980 */ /* 0x020ea4000c101900 */
[----:B--2---:R-:W-:-:S06]  /*04c0*/  @P1 IADD3 R55, PT, PT, R55, -R12, RZ ;  /* 0x8000000c37371210 */ /* 0x004fcc0007ffe0ff */
[----:B------:R2:W5:Y:S02]  /*04d0*/  @!P1 LD.E R55, desc[UR4][R14.64] ;  /* 0x000000040e379980 */ /* 0x000564000c101900 */
.L_x_8582:
[----:B------:R-:W-:Y:S05]  /*04e0*/  BSYNC.RECONVERGENT B0 ;  /* 0x0000000000007941 */ /* 0x000fea0003800200 */
.L_x_8581:
        /* <DEDUP_REMOVED lines=9> */
.L_x_8584:
[----:B------:R-:W3:Y:S01]  /*0580*/  LD.E.64 R4, desc[UR4][R84.64+0x108] ;  /* 0x0001080454047980 */ /* 0x000ee2000c101b00 */
[----:B------:R-:W-:Y:S01]  /*0590*/  BSSY.RECONVERGENT B0, `(.L_x_8586) ;  /* 0x0000006000007945 */ /* 0x000fe20003800200 */
[----:B------:R-:W-:Y:S01]  /*05a0*/  IMAD.MOV.U32 R47, RZ, RZ, RZ ;  /* 0x000000ffff2f7224 */ /* 0x000fe200078e00ff */
[----:B---3--:R-:W-:-:S04]  /*05b0*/  ISETP.NE.U32.AND P0, PT, R4, RZ, PT ;  /* 0x000000ff0400720c */ /* 0x008fc80003f05070 */
[----:B------:R-:W-:-:S13]  /*05c0*/  ISETP.NE.AND.EX P0, PT, R5, RZ, PT, P0 ;  /* 0x000000ff0500720c */ /* 0x000fda0003f05300 */
[----:B------:R-:W-:Y:S05]  /*05d0*/  @!P0 BRA `(.L_x_8587) ;  /* 0x0000000000048947 */ /* 0x000fea0003800000 */
[----:B------:R3:W5:Y:S02]  /*05e0*/  LD.E R47, desc[UR4][R84.64+0xbc] ;  /* 0x0000bc04542f7980 */ /* 0x000764000c101900 */
.L_x_8587:
[----:B------:R-:W-:Y:S05]  /*05f0*/  BSYNC.RECONVERGENT B0 ;  /* 0x0000000000007941 */ /* 0x000fea0003800200 */
.L_x_8586:
[----:B-----5:R-:W-:Y:S02]  /*0600*/  IADD3 R47, PT, PT, R55, R47, RZ ;  /* 0x0000002f372f7210 */ /* 0x020fe40007ffe0ff */
.L_x_8585:
[----:B------:R-:W-:Y:S05]  /*0610*/  BSYNC.RECONVERGENT B1 ;  /* 0x0000000000017941 */ /* 0x000fea0003800200 */
.L_x_8583:
[----:B------:R-:W-:Y:S01]  /*0620*/  IMAD.SHL.U32 R57, R111, 0x40, RZ ;  /* 0x000000406f397824 */ /* 0x000fe200078e00ff */
[----:B------:R-:W-:Y:S01]  /*0630*/  MOV R4, R110 ;  /* 0x0000006e00047202 */ /* 0x000fe20000000f00 */
[----:B------:R-:W-:-:S03]  /*0640*/  IMAD.MOV.U32 R5, RZ, RZ, 0x0 ;  /* 0x00000000ff057424 */ /* 0x000fc600078e00ff */
[----:B------:R-:W-:-:S13]  /*0650*/  ISETP.GT.AND P0, PT, R113, R57, PT ;  /* 0x000000397100720c */ /* 0x000fda0003f04270 */
[----:B-123--:R-:W-:Y:S05]  /*0660*/  @!P0 RET.REL.NODEC R4 `(_ZN5flash24flash_fwd_splitkv_kernelI23Flash_fwd_kernel_traitsILi32ELi64ELi128ELi4ELb0ELb0EN7cutlass6half_tE19Flash_kernel_traitsILi32ELi64ELi128ELi4ES3_EELb0ELb0ELb0ELb0ELb1ELb1ELb1ELb1EEEvNS_16Flash_fwd_paramsE) ;  /* 0xfffffff804648950 */ /* 0x00efea0003c3ffff */
        /* <DEDUP_REMOVED lines=44> */
[----:B--2---:R-:W-:-:S04]  /*0930*/  IMAD R2, R2, UR8, R115 ;  /* 0x0000000802027c24 */ /* 0x004fc8000f8e0273 */
[----:B---3--:R-:W-:-:S04]  /*0940*/  IMAD R2, R2, R4, R114 ;  /* 0x0000000402027224 */ /* 0x008fc800078e0272 */
[--C-:B------:R-:W-:Y:S01]  /*0950*/  IMAD R3, R3, R2, R57.reuse ;  /* 0x0000000203037224 */ /* 0x100fe200078e0239 */
[----:B------:R-:W-:Y:S01]  /*0960*/  SHF.R.U32.HI R2, RZ, 0x3, R62 ;  /* 0x00000003ff027819 */ /* 0x000fe2000001163e */
[----:B------:R-:W-:Y:S02]  /*0970*/  IMAD.IADD R57, R113, 0x1, -R57 ;  /* 0x0000000171397824 */ /* 0x000fe400078e0a39 */
[C---:B----4-:R-:W-:Y:S01]  /*0980*/  IMAD R0, R3.reuse, R0, RZ ;  /* 0x0000000003007224 */ /* 0x050fe200078e02ff */
[C---:B------:R-:W-:Y:S01]  /*0990*/  IADD3 R4, P0, PT, R3.reuse, R2, RZ ;  /* 0x0000000203047210 */ /* 0x040fe20007f1e0ff */
[C---:B------:R-:W-:Y:S01]  /*09a0*/  VIADD R5, R2.reuse, 0x20 ;  /* 0x0000002002057836 */ /* 0x040fe20000000000 */
[C---:B------:R-:W-:Y:S01]  /*09b0*/  ISETP.GE.AND P3, PT, R2.reuse, R57, PT ;  /* 0x000000390200720c */ /* 0x040fe20003f66270 */
[----:B------:R-:W-:Y:S01]  /*09c0*/  VIADD R8, R2, 0x10 ;  /* 0x0000001002087836 */ /* 0x000fe20000000000 */
[----:B------:R-:W-:Y:S02]  /*09d0*/  LEA.HI.X.SX32 R3, R3, RZ, 0x1, P0 ;  /* 0x000000ff03037211 */ /* 0x000fe400000f0eff */
[----:B-----5:R-:W-:-:S02]  /*09e0*/  LEA R10, P0, R4, R6, 0x2 ;  /* 0x00000006040a7211 */ /* 0x020fc400078010ff */
[----:B------:R-:W-:Y:S02]  /*09f0*/  LOP3.LUT P6, R6, R62, 0x7, RZ, 0xc0, !PT ;  /* 0x000000073e067812 */ /* 0x000fe400078cc0ff */
[----:B------:R-:W-:Y:S01]  /*0a00*/  LEA.HI.X R11, R4, R7, R3, 0x2, P0 ;  /* 0x00000007040b7211 */ /* 0x000fe200000f1403 */
[----:B------:R-:W-:Y:S01]  /*0a10*/  VIADD R3, R2, 0x30 ;  /* 0x0000003002037836 */ /* 0x000fe20000000000 */
[----:B------:R-:W-:Y:S02]  /*0a20*/  LEA R62, P0, R62, R0, 0x2 ;  /* 0x000000003e3e7211 */ /* 0x000fe400078010ff */
[-C--:B------:R-:W-:Y:S02]  /*0a30*/  ISETP.GE.AND P1, PT, R5, R57.reuse, PT ;  /* 0x000000390500720c */ /* 0x080fe40003f26270 */
[----:B------:R-:W-:Y:S02]  /*0a40*/  LEA.HI.X.SX32 R0, R0, RZ, 0x1, P0 ;  /* 0x000000ff00007211 */ /* 0x000fe400000f0eff */
[----:B------:R-:W-:-:S02]  /*0a50*/  ISETP.GE.AND P2, PT, R8, R57, PT ;  /* 0x000000390800720c */ /* 0x000fc40003f46270 */
[----:B------:R-:W-:Y:S02]  /*0a60*/  ISETP.GE.OR P6, PT, R2, R57, P6 ;  /* 0x000000390200720c */ /* 0x000fe400037c6670 */
[----:B------:R-:W-:Y:S02]  /*0a70*/  ISETP.NE.OR P5, PT, R6, RZ, P2 ;  /* 0x000000ff0600720c */ /* 0x000fe400017a5670 */
[----:B------:R-:W-:Y:S02]  /*0a80*/  LEA R4, P0, R62, R84, 0x2 ;  /* 0x000000543e047211 */ /* 0x000fe400078010ff */
[----:B------:R-:W-:Y:S02]  /*0a90*/  ISETP.NE.OR P4, PT, R6, RZ, P1 ;  /* 0x000000ff0600720c */ /* 0x000fe40000f85670 */
[----:B------:R-:W-:Y:S02]  /*0aa0*/  LEA.HI.X R5, R62, R85, R0, 0x2, P0 ;  /* 0x000000553e057211 */ /* 0x000fe400000f1400 */
[----:B------:R-:W-:-:S03]  /*0ab0*/  ISETP.GE.AND P0, PT, R3, R57, PT ;  /* 0x000000390300720c */ /* 0x000fc60003f06270 */
[----:B------:R-:W-:Y:S01]  /*0ac0*/  @!P6 IMAD.MOV.U32 R3, RZ, RZ, -0x800000 ;  /* 0xff800000ff03e424 */ /* 0x000fe200078e00ff */
[----:B------:R-:W-:Y:S01]  /*0ad0*/  @!P3 ST.E.128 desc[UR4][R4.64], RZ ;  /* 0x000000ff0400b985 */ /* 0x000fe2000c101d04 */
[----:B------:R-:W-:-:S03]  /*0ae0*/  @!P5 IMAD.MOV.U32 R2, RZ, RZ, -0x800000 ;  /* 0xff800000ff02d424 */ /* 0x000fc600078e00ff */
[----:B------:R-:W-:Y:S01]  /*0af0*/  @!P2 ST.E.128 desc[UR4][R4.64+0x800], RZ ;  /* 0x000800ff0400a985 */ /* 0x000fe2000c101d04 */
[----:B------:R-:W-:-:S03]  /*0b00*/  @!P4 IMAD.MOV.U32 R0, RZ, RZ, -0x800000 ;  /* 0xff800000ff00c424 */ /* 0x000fc600078e00ff */
[----:B------:R-:W-:Y:S04]  /*0b10*/  @!P1 ST.E.128 desc[UR4][R4.64+0x1000], RZ ;  /* 0x001000ff04009985 */ /* 0x000fe8000c101d04 */
[----:B------:R-:W-:Y:S01]  /*0b20*/  @!P0 ST.E.128 desc[UR4][R4.64+0x1800], RZ ;  /* 0x001800ff04008985 */ /* 0x000fe2000c101d04 */
[----:B------:R-:W-:-:S03]  /*0b30*/  ISETP.NE.OR P0, PT, R6, RZ, P0 ;  /* 0x000000ff0600720c */ /* 0x000fc60000705670 */
[----:B------:R1:W-:Y:S04]  /*0b40*/  @!P5 ST.E desc[UR4][R10.64+0x40], R2 ;  /* 0x000040020a00d985 */ /* 0x0003e8000c101904 */
[----:B------:R2:W-:Y:S04]  /*0b50*/  @!P6 ST.E desc[UR4][R10.64], R3 ;  /* 0x000000030a00e985 */ /* 0x0005e8000c101904 */
[----:B------:R3:W-:Y:S01]  /*0b60*/  @!P4 ST.E desc[UR4][R10.64+0x80], R0 ;  /* 0x000080000a00c985 */ /* 0x0007e2000c101904 */
[----:B-1----:R-:W-:Y:S02]  /*0b70*/  IMAD.MOV.U32 R2, RZ, RZ, R110 ;  /* 0x000000ffff027224 */ /* 0x002fe400078e006e */
[----:B--2---:R-:W-:-:S04]  /*0b80*/  IMAD.MOV.U32 R3, RZ, RZ, 0x0 ;  /* 0x00000000ff037424 */ /* 0x004fc800078e00ff */
[----:B---3--:R-:W-:Y:S05]  /*0b90*/  @P0 RET.REL.NODEC R2 `(_ZN5flash24flash_fwd_splitkv_kernelI23Flash_fwd_kernel_traitsILi32ELi64ELi128ELi4ELb0ELb0EN7cutlass6half_tE19Flash_kernel_traitsILi32ELi64ELi128ELi4ES3_EELb0ELb0ELb0ELb0ELb1ELb1ELb1ELb1EEEvNS_16Flash_fwd_paramsE) ;  /* 0xfffffff402180950 */ /* 0x008fea0003c3ffff */
[----:B------:R-:W-:Y:S02]  /*0ba0*/  MOV R0, 0xff800000 ;  /* 0xff80000000007802 */ /* 0x000fe40000000f00 */
[----:B------:R-:W-:-:S03]  /*0bb0*/  MOV R111, 0x0 ;  /* 0x00000000006f7802 */ /* 0x000fc60000000f00 */
[----:B------:R1:W-:Y:S02]  /*0bc0*/  ST.E desc[UR4][R10.64+0xc0], R0 ;  /* 0x0000c0000a007985 */ /* 0x0003e4000c101904 */
[----:B-1----:R-:W-:Y:S05]  /*0bd0*/  RET.REL.NODEC R110 `(_ZN5flash24flash_fwd_splitkv_kernelI23Flash_fwd_kernel_traitsILi32ELi64ELi128ELi4ELb0ELb0EN7cutlass6half_tE19Flash_kernel_traitsILi32ELi64ELi128ELi4ES3_EELb0ELb0ELb0ELb0ELb1ELb1ELb1ELb1EEEvNS_16Flash_fwd_paramsE) ;  /* 0xfffffff46e087950 */ /* 0x002fea0003c3ffff */
.L_x_8588:
        /* <DEDUP_REMOVED lines=107> */
.L_x_8590:
        /* <DEDUP_REMOVED lines=83> */
.L_x_8591:
[----:B------:R-:W-:Y:S05]  /*17c0*/  BSYNC.RECONVERGENT B0 ;  /* 0x0000000000007941 */ /* 0x000fea0003800200 */
.L_x_8589:
        /* <DEDUP_REMOVED lines=31> */
[----:B------:R-:W-:Y:S01]  /*19c0*/  @!P2 VIADD R20, R20, 0x1 ;  /* 0x000000011414a836 */ /* 0x000fe20000000000 */
[----:B------:R-:W-:Y:S01]  /*19d0*/  IADD3.X R19, PT, PT, RZ, R17, RZ, P1, !PT ;  /* 0x00000011ff137210 */ /* 0x000fe20000ffe4ff */
[----:B-----5:R-:W-:Y:S01]  /*19e0*/  IMAD R15, R15, R44, RZ ;  /* 0x0000002c0f0f7224 */ /* 0x020fe200078e02ff */
[----:B------:R-:W-:Y:S02]  /*19f0*/  ISETP.GE.AND P1, PT, R0, RZ, PT ;  /* 0x000000ff0000720c */ /* 0x000fe40003f26270 */
[----:B------:R-:W-:Y:S01]  /*1a00*/  ISETP.NE.AND P2, PT, R10, RZ, PT ;  /* 0x000000ff0a00720c */ /* 0x000fe20003f45270 */
[----:B------:R-:W-:-:S02]  /*1a10*/  IMAD R15, R16, R45, R15 ;  /* 0x0000002d100f7224 */ /* 0x000fc400078e020f */
[----:B------:R-:W-:Y:S02]  /*1a20*/  @P3 VIADD R20, R20, 0x1 ;  /* 0x0000000114143836 */ /* 0x000fe40000000000 */
[----:B------:R-:W-:-:S03]  /*1a30*/  IMAD.WIDE.U32 R18, R16, R44, R18 ;  /* 0x0000002c10127225 */ /* 0x000fc600078e0012 */
[----:B------:R-:W-:Y:S01]  /*1a40*/  MOV R0, R20 ;  /* 0x0000001400007202 */ /* 0x000fe20000000f00 */
[----:B------:R-:W-:-:S04]  /*1a50*/  IMAD.IADD R21, R19, 0x1, R15 ;  /* 0x0000000113157824 */ /* 0x000fc800078e020f */
[----:B------:R-:W-:Y:S01]  /*1a60*/  @!P1 IMAD.MOV R0, RZ, RZ, -R0 ;  /* 0x000000ffff009224 */ /* 0x000fe200078e0a00 */
[----:B------:R-:W-:Y:S01]  /*1a70*/  @!P2 LOP3.LUT R0, RZ, R10, RZ, 0x33, !PT ;  /* 0x0000000aff00a212 */ /* 0x000fe200078e33ff */
[----:B------:R-:W-:Y:S01]  /*1a80*/  IMAD.MOV.U32 R20, RZ, RZ, R18 ;  /* 0x000000ffff147224 */ /* 0x000fe200078e0012 */
[----:B------:R-:W-:-:S03]  /*1a90*/  SHF.R.S32.HI R10, RZ, 0x1f, R114 ;  /* 0x0000001fff0a7819 */ /* 0x000fc60000011472 */
[----:B------:R-:W-:Y:S01]  /*1aa0*/  IMAD.WIDE.U32 R20, R0, R28, R20 ;  /* 0x0000001c00147225 */ /* 0x000fe200078e0014 */
[----:B------:R-:W1:Y:S01]  /*1ab0*/  S2UR UR6, SR_CgaCtaId ;  /* 0x00000000000679c3 */ /* 0x000e620000008800 */
[----:B------:R-:W-:-:S05]  /*1ac0*/  SHF.R.U32.HI R76, RZ, 0x2, R62 ;  /* 0x00000002ff4c7819 */ /* 0x000fca000001163e */
[-C--:B------:R-:W-:Y:S02]  /*1ad0*/  IMAD R108, R45, R76.reuse, RZ ;  /* 0x0000004c2d6c7224 */ /* 0x080fe400078e02ff */
[----:B------:R-:W-:Y:S01]  /*1ae0*/  IMAD.MOV.U32 R77, RZ, RZ, RZ ;  /* 0x000000ffff4d7224 */ /* 0x000fe200078e00ff */
[----:B------:R-:W-:Y:S01]  /*1af0*/  UMOV UR7, 0x400 ;  /* 0x0000040000077882 */ /* 0x000fe20000000000 */
[----:B------:R-:W-:Y:S01]  /*1b00*/  IMAD R105, R103, R76, RZ ;  /* 0x0000004c67697224 */ /* 0x000fe200078e02ff */
[-C--:B------:R-:W-:Y:S01]  /*1b10*/  LOP3.LUT R117, R117, R116.reuse, RZ, 0x3c, !PT ;  /* 0x0000007475757212 */ /* 0x080fe200078e3cff */
[----:B------:R-:W-:Y:S02]  /*1b20*/  IMAD.SHL.U32 R56, R62, 0x4, RZ ;  /* 0x000000043e387824 */ /* 0x000fe400078e00ff */
[C---:B------:R-:W-:Y:S01]  /*1b30*/  VIADD R52, R46.reuse, 0xffffffff ;  /* 0xffffffff2e347836 */ /* 0x040fe20000000000 */
[----:B------:R-:W-:Y:S01]  /*1b40*/  LOP3.LUT R116, R117, R116, RZ, 0x3c, !PT ;  /* 0x0000007475747212 */ /* 0x000fe200078e3cff */
[----:B-1----:R-:W-:Y:S01]  /*1b50*/  ULEA UR6, UR6, UR7, 0x18 ;  /* 0x0000000706067291 */ /* 0x002fe2000f8ec0ff */
[----:B------:R-:W-:-:S02]  /*1b60*/  LEA R112, R46, 0xffffff80, 0x7 ;  /* 0xffffff802e707811 */ /* 0x000fc400078e38ff */
[C---:B------:R-:W-:Y:S02]  /*1b70*/  SHF.L.U64.HI R50, R102.reuse, 0x5, R103 ;  /* 0x0000000566327819 */ /* 0x040fe40000010267 */
[----:B------:R-:W-:Y:S02]  /*1b80*/  SHF.L.U32 R49, R102, 0x5, RZ ;  /* 0x0000000566317819 */ /* 0x000fe400000006ff */
[----:B------:R-:W-:Y:S02]  /*1b90*/  LOP3.LUT R56, R56, 0xc, RZ, 0xc0, !PT ;  /* 0x0000000c38387812 */ /* 0x000fe400078ec0ff */
[----:B------:R-:W-:Y:S01]  /*1ba0*/  LOP3.LUT R117, R117, R116, RZ, 0x3c, !PT ;  /* 0x0000007475757212 */ /* 0x000fe200078e3cff */
[----:B--2---:R-:W-:-:S04]  /*1bb0*/  @P0 IMAD.WIDE.U32 R30, R24, R13, RZ ;  /* 0x0000000d181e0225 */ /* 0x004fc800078e00ff */
[----:B------:R-:W-:Y:S02]  /*1bc0*/  @P0 IMAD R17, R25, R13, RZ ;  /* 0x0000000d19110224 */ /* 0x000fe400078e02ff */
[-C--:B---3--:R-:W-:Y:S02]  /*1bd0*/  @!P0 IMAD R16, R23, R115.reuse, RZ ;  /* 0x0000007317108224 */ /* 0x088fe400078e02ff */
[----:B------:R-:W-:-:S03]  /*1be0*/  @!P0 IMAD.WIDE.U32 R22, R22, R115, RZ ;  /* 0x0000007316168225 */ /* 0x000fc600078e00ff */
[----:B------:R-:W-:Y:S02]  /*1bf0*/  @!P0 MOV R15, R22 ;  /* 0x00000016000f8202 */ /* 0x000fe40000000f00 */
[----:B------:R-:W-:Y:S01]  /*1c00*/  @P0 MOV R15, R30 ;  /* 0x0000001e000f0202 */ /* 0x000fe20000000f00 */
[----:B------:R-:W-:Y:S01]  /*1c10*/  @!P0 IMAD.IADD R16, R23, 0x1, R16 ;  /* 0x0000000117108824 */ /* 0x000fe200078e0210 */
[----:B------:R-:W-:Y:S01]  /*1c20*/  SHF.R.S32.HI R22, RZ, 0x1f, R0 ;  /* 0x0000001fff167819 */ /* 0x000fe20000011400 */
[----:B------:R-:W-:Y:S01]  /*1c30*/  @P0 IMAD.IADD R16, R31, 0x1, R17 ;  /* 0x000000011f100824 */ /* 0x000fe200078e0211 */
[----:B------:R-:W-:Y:S01]  /*1c40*/  IADD3 R30, P1, PT, R12, R15, RZ ;  /* 0x0000000f0c1e7210 */ /* 0x000fe20007f3e0ff */
[----:B------:R-:W-:Y:S01]  /*1c50*/  IMAD R15, R29, R0, RZ ;  /* 0x000000001d0f7224 */ /* 0x000fe200078e02ff */
[----:B------:R-:W-:Y:S01]  /*1c60*/  LOP3.LUT R17, R48, 0xc0, RZ, 0xc0, !PT ;  /* 0x000000c030117812 */ /* 0x000fe200078ec0ff */
[----:B------:R-:W-:Y:S02]  /*1c70*/  IMAD R18, R27, R114, RZ ;  /* 0x000000721b127224 */ /* 0x000fe400078e02ff */
[----:B------:R-:W-:Y:S01]  /*1c80*/  IMAD.X R31, RZ, RZ, R16, P1 ;  /* 0x000000ffff1f7224 */ /* 0x000fe200008e0610 */
[----:B------:R-:W-:Y:S01]  /*1c90*/  LOP3.LUT R17, R17, 0x18, R62, 0xf8, !PT ;  /* 0x0000001811117812 */ /* 0x000fe200078ef83e */
[----:B------:R-:W-:-:S02]  /*1ca0*/  IMAD R15, R22, R28, R15 ;  /* 0x0000001c160f7224 */ /* 0x000fc400078e020f */
[----:B------:R-:W-:Y:S02]  /*1cb0*/  IMAD R10, R26, R10, R18 ;  /* 0x0000000a1a0a7224 */ /* 0x000fe400078e0212 */
[----:B------:R-:W-:Y:S01]  /*1cc0*/  IMAD.WIDE.U32 R30, R114, R26, R30 ;  /* 0x0000001a721e7225 */ /* 0x000fe200078e001e */
[----:B------:R-:W-:Y:S02]  /*1cd0*/  LOP3.LUT R16, R17, 0x18, R48, 0x78, !PT ;  /* 0x0000001811107812 */ /* 0x000fe400078e7830 */
[----:B------:R-:W-:Y:S01]  /*1ce0*/  IADD3 R17, PT, PT, R21, R15, RZ ;  /* 0x0000000f15117210 */ /* 0x000fe20007ffe0ff */
[----:B------:R-:W-:Y:S01]  /*1cf0*/  IMAD.IADD R21, R31, 0x1, R10 ;  /* 0x000000011f157824 */ /* 0x000fe200078e020a */
[----:B------:R-:W-:Y:S02]  /*1d00*/  IADD3 R18, P0, PT, R12, R5, RZ ;  /* 0x000000050c127210 */ /* 0x000fe40007f1e0ff */
[----:B------:R-:W-:Y:S02]  /*1d10*/  SHF.R.S32.HI R10, RZ, 0x1f, R55 ;  /* 0x0000001fff0a7819 */ /* 0x000fe40000011437 */
[----:B------:R-:W-:Y:S01]  /*1d20*/  LOP3.LUT R48, R16, 0x1f20, R48, 0xf8, !PT ;  /* 0x00001f2010307812 */ /* 0x000fe200078ef830 */
[----:B------:R-:W-:-:S02]  /*1d30*/  IMAD.MOV.U32 R16, RZ, RZ, R20 ;  /* 0x000000ffff107224 */ /* 0x000fc400078e0014 */
[----:B------:R-:W-:Y:S01]  /*1d40*/  IMAD.X R19, RZ, RZ, R4, P0 ;  /* 0x000000ffff137224 */ /* 0x000fe200000e0604 */
[----:B------:R-:W-:Y:S01]  /*1d50*/  LEA.HI R4, R10, R55, RZ, 0x7 ;  /* 0x000000370a047211 */ /* 0x000fe200078f38ff */
[----:B------:R-:W-:-:S03]  /*1d60*/  IMAD.WIDE.U32 R16, R76, R44, R16 ;  /* 0x0000002c4c107225 */ /* 0x000fc600078e0010 */
[----:B------:R-:W-:Y:S02]  /*1d70*/  SHF.R.S32.HI R4, RZ, 0x7, R4 ;  /* 0x00000007ff047819 */ /* 0x000fe40000011404 */
[----:B------:R-:W-:Y:S02]  /*1d80*/  IADD3 R108, PT, PT, R17, R108, RZ ;  /* 0x0000006c116c7210 */ /* 0x000fe40007ffe0ff */
[----:B----4-:R-:W-:Y:S02]  /*1d90*/  LEA R109, P0, R16, R2, 0x1 ;  /* 0x00000002106d7211 */ /* 0x010fe400078008ff */
[----:B------:R-:W-:Y:S01]  /*1da0*/  VIMNMX R51, PT, PT, R104, R4, !PT ;  /* 0x0000000468337248 */ /* 0x000fe20007fe0100 */
[----:B------:R-:W-:Y:S01]  /*1db0*/  IMAD.WIDE.U32 R26, R111, 0x40, R76 ;  /* 0x000000406f1a7825 */ /* 0x000fe200078e004c */
[----:B------:R-:W-:Y:S02]  /*1dc0*/  LEA.HI.X R108, R16, R3, R108, 0x1, P0 ;  /* 0x00000003106c7211 */ /* 0x000fe400000f0c6c */
[----:B------:R-:W-:Y:S01]  /*1dd0*/  ISETP.GT.AND P0, PT, R46, R51, PT ;  /* 0x000000332e00720c */ /* 0x000fe20003f04270 */
[----:B------:R-:W-:Y:S01]  /*1de0*/  IMAD R5, R27, R24, RZ ;  /* 0x000000181b057224 */ /* 0x000fe200078e02ff */
[----:B------:R-:W-:Y:S01]  /*1df0*/  MOV R20, R30 ;  /* 0x0000001e00147202 */ /* 0x000fe20000000f00 */
[----:B------:R-:W-:-:S04]  /*1e00*/  IMAD.WIDE.U32 R18, R76, R102, R18 ;  /* 0x000000664c127225 */ /* 0x000fc800078e0012 */
[C---:B------:R-:W-:Y:S02]  /*1e10*/  IMAD R5, R26.reuse, R25, R5 ;  /* 0x000000191a057224 */ /* 0x040fe400078e0205 */
[----:B------:R-:W-:Y:S01]  /*1e20*/  IMAD.WIDE.U32 R20, R26, R24, R20 ;  /* 0x000000181a147225 */ /* 0x000fe200078e0014 */
[----:B------:R-:W-:-:S03]  /*1e30*/  LEA R106, P1, R18, R6, 0x1 ;  /* 0x00000006126a7211 */ /* 0x000fc600078208ff */
[----:B------:R-:W-:Y:S01]  /*1e40*/  IMAD.IADD R105, R19, 0x1, R105 ;  /* 0x0000000113697824 */ /* 0x000fe200078e0269 */
[----:B------:R-:W-:Y:S01]  /*1e50*/  LEA R74, P2, R20, R8, 0x1 ;  /* 0x00000008144a7211 */ /* 0x000fe200078408ff */
[----:B------:R-:W-:Y:S01]  /*1e60*/  IMAD.IADD R5, R21, 0x1, R5 ;  /* 0x0000000115057824 */ /* 0x000fe200078e0205 */
[----:B------:R-:W-:Y:S01]  /*1e70*/  LEA R48, R48, UR6, 0x1 ;  /* 0x0000000630307c11 */ /* 0x000fe2000f8e08ff */
[----:B------:R-:W-:Y:S01]  /*1e80*/  IMAD R14, R52, 0x80, R14 ;  /* 0x00000080340e7824 */ /* 0x000fe200078e020e */
        /* <DEDUP_REMOVED lines=20> */
[----:B------:R-:W-:Y:S01]  /*1fd0*/  MOV R68, R46 ;  /* 0x0000002e00447202 */ /* 0x000fe20000000f00 */
[C---:B------:R-:W-:Y:S01]  /*1fe0*/  IMAD R71, R46.reuse, -0x80, R55 ;  /* 0xffffff802e477824 */ /* 0x040fe200078e0237 */
[----:B------:R-:W-:Y:S01]  /*1ff0*/  MOV R65, R106 ;  /* 0x0000006a00417202 */ /* 0x000fe20000000f00 */
[----:B------:R-:W-:Y:S01]  /*2000*/  IMAD R70, R46, -0x80, R47 ;  /* 0xffffff802e467824 */ /* 0x000fe200078e022f */
[----:B------:R-:W-:Y:S01]  /*2010*/  MOV R67, R109 ;  /* 0x0000006d00437202 */ /* 0x000fe20000000f00 */
[----:B------:R-:W-:Y:S01]  /*2020*/  IMAD.MOV.U32 R69, RZ, RZ, R112 ;  /* 0x000000ffff457224 */ /* 0x000fe200078e0070 */
[----:B------:R-:W-:Y:S01]  /*2030*/  MOV R66, R108 ;  /* 0x0000006c00427202 */ /* 0x000fe20000000f00 */
[----:B------:R-:W-:Y:S02]  /*2040*/  IMAD.MOV.U32 R64, RZ, RZ, R105 ;  /* 0x000000ffff407224 */ /* 0x000fe400078e0069 */
        /* <DEDUP_REMOVED lines=23> */
[----:B------:R-:W-:-:S03]  /*21c0*/  IMAD.WIDE.U32 R26, R0, R26, R28 ;  /* 0x0000001a001a7225 */ /* 0x000fc600078e001c */
[----:B------:R-:W-:Y:S01]  /*21d0*/  LEA R62, R62, R7, 0x3 ;  /* 0x000000073e3e7211 */ /* 0x000fe200078e18ff */
[----:B------:R-:W-:Y:S01]  /*21e0*/  IMAD.WIDE.U32 R24, R0, R24, R30 ;  /* 0x0000001800187225 */ /* 0x000fe200078e001e */
[----:B------:R-:W-:-:S03]  /*21f0*/  IADD3 R21, PT, PT, R27, R20, RZ ;  /* 0x000000141b157210 */ /* 0x000fc60007ffe0ff */
[----:B------:R-:W-:Y:S02]  /*2200*/  IMAD.X R9, RZ, RZ, ~R9, P0 ;  /* 0x000000ffff097224 */ /* 0x000fe400000e0e09 */
[----:B------:R-:W-:Y:S01]  /*2210*/  IMAD.IADD R7, R56, 0x1, R7 ;  /* 0x0000000138077824 */ /* 0x000fe200078e0207 */
[----:B------:R-:W-:Y:S01]  /*2220*/  IADD3 R23, PT, PT, R25, R22, RZ ;  /* 0x0000001619177210 */ /* 0x000fe20007ffe0ff */
[----:B------:R-:W-:Y:S01]  /*2230*/  IMAD.MOV.U32 R20, RZ, RZ, R26 ;  /* 0x000000ffff147224 */ /* 0x000fe200078e001a */
        /* <DEDUP_REMOVED lines=30> */
.L_x_8615:
[----:B------:R-:W-:Y:S01]  /*2420*/  SHF.L.U64.HI R36, R80, 0x6, R81 ;  /* 0x0000000650247819 */ /* 0x000fe20000010251 */
[----:B------:R-:W-:Y:S01]  /*2430*/  VIADD R70, R70, 0x80 ;  /* 0x0000008046467836 */ /* 0x000fe20000000000 */
[----:B------:R-:W-:Y:S01]  /*2440*/  UMOV UR6, URZ ;  /* 0x000000ff00067c82 */ /* 0x000fe20008000000 */
[----:B------:R-:W-:Y:S01]  /*2450*/  VIADD R71, R71, 0x80 ;  /* 0x0000008047477836 */ /* 0x000fe20000000000 */
[----:B------:R-:W-:Y:S01]  /*2460*/  BSSY.RECONVERGENT B1, `(.L_x_8593) ;  /* 0x00002d2000017945 */ /* 0x000fe20003800200 */
[C---:B------:R-:W-:Y:S01]  /*2470*/  VIADD R0, R76.reuse, 0x20 ;  /* 0x000000204c007836 */ /* 0x040fe20000000000 */
[-C--:B------:R-:W-:Y:S01]  /*2480*/  ISETP.GE.AND P0, PT, R76, R70.reuse, PT ;  /* 0x000000464c00720c */ /* 0x080fe20003f06270 */
[----:B------:R-:W-:Y:S02]  /*2490*/  IMAD.SHL.U32 R8, R78, 0x40, RZ ;  /* 0x000000404e087824 */ /* 0x000fe400078e00ff */
[----:B------:R-:W-:Y:S01]  /*24a0*/  VIADD R68, R68, 0xffffffff ;  /* 0xffffffff44447836 */ /* 0x000fe20000000000 */
[-C--:B------:R-:W-:Y:S01]  /*24b0*/  ISETP.GE.AND P0, PT, R76, R71.reuse, !P0 ;  /* 0x000000474c00720c */ /* 0x080fe20004706270 */
[----:B------:R-:W-:Y:S01]  /*24c0*/  IMAD.MOV.U32 R72, RZ, RZ, R69 ;  /* 0x000000ffff487224 */ /* 0x000fe200078e0045 */
[----:B------:R-:W-:Y:S01]  /*24d0*/  ISETP.GE.AND P5, PT, R0, R70, PT ;  /* 0x000000460000720c */ /* 0x000fe20003fa6270 */
[----:B------:R-:W-:Y:S01]  /*24e0*/  IMAD.SHL.U32 R37, R80, 0x40, RZ ;  /* 0x0000004050257824 */ /* 0x000fe200078e00ff */
[----:B------:R-:W-:Y:S02]  /*24f0*/  IADD3 R16, P1, PT, R59, R8, RZ ;  /* 0x000000083b107210 */ /* 0x000fe40007f3e0ff */
[-C--:B------:R-:W-:Y:S01]  /*2500*/  ISETP.GE.AND P5, PT, R0, R71.reuse, !P5 ;  /* 0x000000470000720c */ /* 0x080fe20006fa6270 */
[----:B------:R-:W-:Y:S05]  /*2510*/  VIADD R0, R76, 0x40 ;  /* 0x000000404c007836 */ /* 0x000fea0000000000 */
[C---:B------:R-:W-:Y:S01]  /*2520*/  ISETP.GE.AND P4, PT, R0.reuse, R70, PT ;  /* 0x000000460000720c */ /* 0x040fe20003f86270 */
[----:B------:R-:W-:Y:S02]  /*2530*/  @P0 IMAD.MOV.U32 R2, RZ, RZ, R59 ;  /* 0x000000ffff020224 */ /* 0x000fe400078e003b */
[----:B------:R-:W-:Y:S01]  /*2540*/  @P0 IMAD.MOV.U32 R3, RZ, RZ, R58 ;  /* 0x000000ffff030224 */ /* 0x000fe200078e003a */
[-C--:B------:R-:W-:Y:S01]  /*2550*/  ISETP.GE.AND P4, PT, R0, R71.reuse, !P4 ;  /* 0x000000470000720c */ /* 0x080fe20006786270 */
[----:B------:R-:W-:Y:S02]  /*2560*/  @P0 IMAD.MOV.U32 R18, RZ, RZ, R67 ;  /* 0x000000ffff120224 */ /* 0x000fe400078e0043 */
[--C-:B------:R-:W-:Y:S01]  /*2570*/  @P0 IMAD.MOV.U32 R19, RZ, RZ, R66.reuse ;  /* 0x000000ffff130224 */ /* 0x100fe200078e0042 */
[----:B------:R1:W2:Y:S01]  /*2580*/  @P0 LD.E.128 R4, desc[UR4][R2.64] ;  /* 0x0000000402040980 */ /* 0x0002a2000c101d00 */
[----:B------:R-:W-:Y:S01]  /*2590*/  IMAD.SHL.U32 R0, R44, 0x40, RZ ;  /* 0x000000402c007824 */ /* 0x000fe200078e00ff */
[----:B-1----:R-:W-:Y:S02]  /*25a0*/  SHF.L.U64.HI R3, R78, 0x6, R79 ;  /* 0x000000064e037819 */ /* 0x002fe4000001024f */
[----:B------:R-:W-:Y:S03]  /*25b0*/  SHF.L.U64.HI R2, R44, 0x6, R45 ;  /* 0x000000062c027819 */ /* 0x000fe6000001022d */
[--C-:B------:R-:W-:Y:S02]  /*25c0*/  IMAD.X R17, R58, 0x1, R3.reuse, P1 ;  /* 0x000000013a117824 */ /* 0x100fe400008e0603 */
[----:B------:R-:W-:Y:S05]  /*25d0*/  @P4 IADD3 R20, P1, PT, R16, R8, RZ ;  /* 0x0000000810144210 */ /* 0x000fea0007f3e0ff */
[----:B------:R-:W-:Y:S02]  /*25e0*/  @P4 IMAD.X R21, R17, 0x1, R3, P1 ;  /* 0x0000000111154824 */ /* 0x000fe400008e0603 */
[----:B------:R-:W-:Y:S05]  /*25f0*/  VIADD R3, R76, 0x60 ;  /* 0x000000604c037836 */ /* 0x000fea0000000000 */
[C---:B------:R-:W-:Y:S04]  /*2600*/  ISETP.GE.AND P3, PT, R3.reuse, R70, PT ;  /* 0x000000460300720c */ /* 0x040fe80003f66270 */
        /* <DEDUP_REMOVED lines=54> */
.L_x_8594:
[----:B------:R-:W2:Y:S02]  /*2970*/  LD.E.U8 R3, desc[UR4][R84.64+0x1b3] ;  /* 0x0001b30454037980 */ /* 0x000ea4000c101100 */
[----:B--2---:R-:W-:Y:S11]  /*2980*/  ISETP.NE.AND P1, PT, R3, RZ, PT ;  /* 0x000000ff0300720c */ /* 0x004ff60003f25270 */
[----:B------:R-:W-:Y:S02]  /*2990*/  @!UPT UIADD3 URZ, UPT, UPT, URZ, URZ, URZ ;  /* 0x000000fffffff290 */ /* 0x000fe4000fffe0ff */
[----:B------:R-:W-:Y:S05]  /*29a0*/  @!P1 BRA `(.L_x_8596) ;  /* 0x0000000c00c09947 */ /* 0x000fea0003800000 */
[C---:B------:R-:W-:Y:S01]  /*29b0*/  LEA R34, P6, R2.reuse, R10, 0x1 ;  /* 0x0000000a02227211 */ /* 0x040fe200078c08ff */
        /* <DEDUP_REMOVED lines=62> */
.L_x_8598:
[----:B------:R-:W-:Y:S05]  /*2da0*/  BSYNC.RECONVERGENT B0 ;  /* 0x0000000000007941 */ /* 0x000fea0003800200 */
.L_x_8597:
        /* <DEDUP_REMOVED lines=52> */
.L_x_8600:
[----:B------:R-:W-:Y:S05]  /*30f0*/  BSYNC.RECONVERGENT B0 ;  /* 0x0000000000007941 */ /* 0x000fea0003800200 */
.L_x_8599:
        /* <DEDUP_REMOVED lines=57> */
.L_x_8602:
[----:B------:R-:W-:Y:S05]  /*3490*/  BSYNC.RECONVERGENT B0 ;  /* 0x0000000000007941 */ /* 0x000fea0003800200 */
.L_x_8601:
        /* <DEDUP_REMOVED lines=57> */
.L_x_8604:
[----:B------:R-:W-:Y:S05]  /*3830*/  BSYNC.RECONVERGENT B0 ;  /* 0x0000000000007941 */ /* 0x000fea0003800200 */
.L_x_8603:
[----:B------:R-:W5:Y:S02]  /*3840*/  LD.E R0, desc[UR4][R84.64+0xd0] ;  /* 0x0000d00454007980 */ /* 0x000f64000c101900 */
[----:B-----5:R-:W-:Y:S05]  /*3850*/  IMAD.U32 R0, R0, -0x40, RZ ;  /* 0xffffffc000007824 */ /* 0x020fea00078e00ff */
[C---:B------:R-:W-:Y:S02]  /*3860*/  LEA R14, P1, R0.reuse, R14, 0x1 ;  /* 0x0000000e000e7211 */ /* 0x040fe400078208ff */
[C---:B------:R-:W-:Y:S02]  /*3870*/  LEA R32, P0, R0.reuse, R32, 0x1 ;  /* 0x0000002000207211 */ /* 0x040fe400078008ff */
[C---:B------:R-:W-:Y:S02]  /*3880*/  LEA.HI.X.SX32 R15, R0.reuse, R15, 0x1, P1 ;  /* 0x0000000f000f7211 */ /* 0x040fe400008f0eff */
[----:B------:R-:W-:Y:S01]  /*3890*/  LEA.HI.X.SX32 R33, R0, R33, 0x1, P0 ;  /* 0x0000002100217211 */ /* 0x000fe200000f0eff */
[----:B------:R-:W-:Y:S05]  /*38a0*/  BRA `(.L_x_8595) ;  /* 0x0000001800347947 */ /* 0x000fea0003800000 */
.L_x_8596:
        /* <DEDUP_REMOVED lines=98> */
.L_x_8606:
[----:B------:R-:W-:Y:S05]  /*3ed0*/  BSYNC.RECONVERGENT B0 ;  /* 0x0000000000007941 */ /* 0x000fea0003800200 */
.L_x_8605:
        /* <DEDUP_REMOVED lines=84> */
[C---:B------:R-:W-:Y:S02]  /*4420*/  LEA R24, P5, R49.reuse, R65, 0x1 ;  /* 0x0000004131187211 */ /* 0x040fe400078a08ff */
        /* <DEDUP_REMOVED lines=8> */
.L_x_8608:
[----:B------:R-:W-:Y:S05]  /*44b0*/  BSYNC.RECONVERGENT B0 ;  /* 0x0000000000007941 */ /* 0x000fea0003800200 */
.L_x_8607:
        /* <DEDUP_REMOVED lines=96> */
.L_x_8610:
[----:B------:R-:W-:Y:S05]  /*4ac0*/  BSYNC.RECONVERGENT B0 ;  /* 0x0000000000007941 */ /* 0x000fea0003800200 */
.L_x_8609:
        /* <DEDUP_REMOVED lines=96> */
.L_x_8612:
[----:B------:R-:W-:Y:S05]  /*50d0*/  BSYNC.RECONVERGENT B0 ;  /* 0x0000000000007941 */ /* 0x000fea0003800200 */
.L_x_8611:
        /* <DEDUP_REMOVED lines=10> */
.L_x_8595:
[----:B------:R-:W-:Y:S05]  /*5180*/  BSYNC.RECONVERGENT B1 ;  /* 0x0000000000017941 */ /* 0x000fea0003800200 */
.L_x_8593:
        /* <DEDUP_REMOVED lines=102> */
.L_x_8614:
[----:B------:R-:W-:Y:S05]  /*57f0*/  BSYNC.RECONVERGENT B0 ;  /* 0x0000000000007941 */ /* 0x000fea0003800200 */
.L_x_8613:
[----:B------:R-:W-:Y:S05]  /*5800*/  @P2 BRA `(.L_x_8615) ;  /* 0xffffffcc00042947 */ /* 0x000fea000383ffff */
.L_x_8592:
        /* <DEDUP_REMOVED lines=16> */
.L_x_8619:
[----:B------:R-:W-:Y:S05]  /*5910*/  BSYNC.RECONVERGENT B0 ;  /* 0x0000000000007941 */ /* 0x000fea0003800200 */
.L_x_8618:
        /* <DEDUP_REMOVED lines=8> */
.L_x_8617:
        /* <DEDUP_REMOVED lines=81> */
.L_x_8625:
[----:B------:R-:W-:Y:S05]  /*5eb0*/  BSYNC.RECONVERGENT B0 ;  /* 0x0000000000007941 */ /* 0x000fea0003800200 */
.L_x_8624:
[----:B-----5:R1:W-:Y:S02]  /*5ec0*/  STS.128 [R48], R8 ;  /* 0x0000000830007388 */ /* 0x0203e40000000c00 */
.L_x_8623:
[----:B------:R-:W-:Y:S05]  /*5ed0*/  BSYNC.RECONVERGENT B1 ;  /* 0x0000000000017941 */ /* 0x000fea0003800200 */
.L_x_8622:
        /* <DEDUP_REMOVED lines=54> */
.L_x_8627:
[----:B------:R-:W-:Y:S05]  /*6240*/  BSYNC.RECONVERGENT B0 ;  /* 0x0000000000007941 */ /* 0x000fea0003800200 */
.L_x_8626:
[----:B-----5:R4:W-:Y:S01]  /*6250*/  STS.128 [R48+0x800], R8 ;  /* 0x0008000830007388 */ /* 0x0209e20000000c00 */
[----:B------:R-:W-:Y:S05]  /*6260*/  BRA `(.L_x_8620) ;  /* 0x0000000800fc7947 */ /* 0x000fea0003800000 */
.L_x_8621:
        /* <DEDUP_REMOVED lines=95> */
.L_x_8631:
[----:B------:R-:W-:Y:S05]  /*6860*/  BSYNC.RECONVERGENT B0 ;  /* 0x0000000000007941 */ /* 0x000fea0003800200 */
.L_x_8630:
[----:B-----5:R2:W-:Y:S02]  /*6870*/  STS.128 [R48], R20 ;  /* 0x0000001430007388 */ /* 0x0205e40000000c00 */
.L_x_8629:
[----:B------:R-:W-:Y:S05]  /*6880*/  BSYNC.RECONVERGENT B1 ;  /* 0x0000000000017941 */ /* 0x000fea0003800200 */
.L_x_8628:
        /* <DEDUP_REMOVED lines=91> */
.L_x_8633:
[----:B------:R-:W-:Y:S05]  /*6e40*/  BSYNC.RECONVERGENT B0 ;  /* 0x0000000000007941 */ /* 0x000fea0003800200 */
.L_x_8632:
[----:B-----5:R3:W-:Y:S02]  /*6e50*/  STS.128 [R48+0x800], R16 ;  /* 0x0008001030007388 */ /* 0x0207e40000000c00 */
.L_x_8620:
[----:B------:R-:W-:Y:S05]  /*6e60*/  BSYNC.RECONVERGENT B2 ;  /* 0x0000000000027941 */ /* 0x000fea0003800200 */
.L_x_8616:
[----:B------:R-:W-:Y:S01]  /*6e70*/  IMAD R52, R52, -0x80, R47 ;  /* 0xffffff8034347824 */ /* 0x000fe200078e022f */
[----:B-1----:R-:W-:Y:S01]  /*6e80*/  LEA R4, P0, R49, R106, 0x1 ;  /* 0x0000006a31047211 */ /* 0x002fe200078008ff */
[----:B--2---:R-:W-:Y:S01]  /*6e90*/  VIADD R2, R76, 0x40 ;  /* 0x000000404c027836 */ /* 0x004fe20000000000 */
        /* <DEDUP_REMOVED lines=8> */
[----:B----4-:R-:W-:Y:S02]  /*6f20*/  @!P5 IMAD.MOV.U32 R10, RZ, RZ, R106 ;  /* 0x000000ffff0ad224 */ /* 0x010fe400078e006a */
        /* <DEDUP_REMOVED lines=51> */
[----:B------:R-:W-:Y:S01]  /*7260*/  VIADD R122, R46, 0xffffffff ;  /* 0xffffffff2e7a7836 */ /* 0x000fe20000000000 */
        /* <DEDUP_REMOVED lines=9> */
[C---:B------:R-:W-:Y:S02]  /*7300*/  LOP3.LUT R98, R99.reuse, 0x3e00, RZ, 0xc0, !PT ;  /* 0x00003e0063627812 */ /* 0x040fe400078ec0ff */
        /* <DEDUP_REMOVED lines=13> */
[----:B-----5:R-:W-:Y:S03]  /*73e0*/  LDSM.16.M88.4 R24, [R98] ;  /* 0x000000006218783b */ /* 0x020fe60000000200 */
[----:B------:R-:W-:Y:S01]  /*73f0*/  SEL R41, R41, 0xffffffe0, !P0 ;  /* 0xffffffe029297807 */ /* 0x000fe20004000000 */
[----:B------:R-:W1:Y:S04]  /*7400*/  LDSM.16.M88.4 R4, [R3+0x1000] ;  /* 0x001000000304783b */ /* 0x000e680000000200 */
[--C-:B------:R-:W-:Y:S01]  /*7410*/  IMAD.IADD R20, R98, 0x1, R41.reuse ;  /* 0x0000000162147824 */ /* 0x100fe200078e0229 */
[----:B------:R-:W2:Y:S01]  /*7420*/  LDSM.16.M88.4 R16, [R3+0x1400] ;  /* 0x001400000310783b */ /* 0x000ea20000000200 */
[----:B------:R-:W-:-:S04]  /*7430*/  IMAD.IADD R2, R3, 0x1, R41 ;  /* 0x0000000103027824 */ /* 0x000fc800078e0229 */
        /* <DEDUP_REMOVED lines=13> */
[----:B------:R-:W-:Y:S02]  /*7510*/  LDSM.16.M88.4 R12, [R3+0x1c00] ;  /* 0x001c0000030c783b */ /* 0x000fe40000000200 */
[-C--:B----4-:R-:W-:Y:S01]  /*7520*/  FMUL.FTZ R28, R28, R0.reuse ;  /* 0x000000001c1c7220 */ /* 0x090fe20000410000 */
        /* <DEDUP_REMOVED lines=17> */
[----:B------:R-:W2:Y:S08]  /*7640*/  MUFU.TANH R48, R30 ;  /* 0x0000001e00307308 */ /* 0x000eb00000002400 */
[----:B------:R3:W4:Y:S08]  /*7650*/  MUFU.TANH R49, R31 ;  /* 0x0000001f00317308 */ /* 0x0007300000002400 */
[----:B------:R-:W-:Y:S08]  /*7660*/  MUFU.TANH R51, R4 ;  /* 0x0000000400337308 */ /* 0x000ff00000002400 */
[----:B------:R-:W-:Y:S01]  /*7670*/  MUFU.TANH R50, R5 ;  /* 0x0000000500327308 */ /* 0x000fe20000002400 */
[----:B---3--:R-:W3:Y:S07]  /*7680*/  LDSM.16.M88.4 R28, [R2+0x1800] ;  /* 0x00180000021c783b */ /* 0x008eee0000000200 */
[----:B------:R-:W4:Y:S08]  /*7690*/  MUFU.TANH R54, R6 ;  /* 0x0000000600367308 */ /* 0x000f300000002400 */
[----:B------:R1:W4:Y:S08]  /*76a0*/  MUFU.TANH R52, R7 ;  /* 0x0000000700347308 */ /* 0x0003300000002400 */
[----:B------:R-:W-:Y:S08]  /*76b0*/  MUFU.TANH R56, R16 ;  /* 0x0000001000387308 */ /* 0x000ff00000002400 */
[----:B------:R-:W-:Y:S01]  /*76c0*/  MUFU.TANH R59, R17 ;  /* 0x00000011003b7308 */ /* 0x000fe20000002400 */
[C---:B-1----:R-:W-:Y:S07]  /*76d0*/  HMMA.16816.F32 R4, R24.reuse, R8, RZ ;  /* 0x000000081804723c */ /* 0x042fee00000018ff */
[----:B------:R-:W-:Y:S01]  /*76e0*/  MUFU.TANH R60, R18 ;  /* 0x00000012003c7308 */ /* 0x000fe20000002400 */
[----:B------:R-:W-:Y:S07]  /*76f0*/  HMMA.16816.F32 R8, R24, R10, RZ ;  /* 0x0000000a1808723c */ /* 0x000fee00000018ff */
[----:B------:R1:W-:Y:S05]  /*7700*/  MUFU.TANH R61, R19 ;  /* 0x00000013003d7308 */ /* 0x0003ea0000002400 */
[C---:B---3--:R-:W-:Y:S03]  /*7710*/  HMMA.16816.F32 R4, R20.reuse, R28, R4 ;  /* 0x0000001c1404723c */ /* 0x048fe60000001804 */
[----:B------:R-:W-:Y:S05]  /*7720*/  MUFU.TANH R53, R32 ;  /* 0x0000002000357308 */ /* 0x000fea0000002400 */
[----:B------:R-:W-:Y:S01]  /*7730*/  HMMA.16816.F32 R8, R20, R30, R8 ;  /* 0x0000001e1408723c */ /* 0x000fe20000001808 */
[----:B------:R-:W-:Y:S02]  /*7740*/  LDSM.16.M88.4 R28, [R3+0x2400] ;  /* 0x00240000031c783b */ /* 0x000fe40000000200 */
[----:B------:R-:W-:Y:S05]  /*7750*/  MUFU.TANH R55, R33 ;  /* 0x0000002100377308 */ /* 0x000fea0000002400 */
[C---:B-1----:R-:W-:Y:S03]  /*7760*/  HMMA.16816.F32 R16, R24.reuse, R12, RZ ;  /* 0x0000000c1810723c */ /* 0x042fe600000018ff */
[----:B------:R-:W-:Y:S01]  /*7770*/  MUFU.TANH R57, R34 ;  /* 0x0000002200397308 */ /* 0x000fe20000002400 */
[-C--:B------:R-:W-:Y:S01]  /*7780*/  FMUL.FTZ R4, R4, R0.reuse ;  /* 0x0000000004047220 */ /* 0x080fe20000410000 */
[-C--:B------:R-:W-:Y:S01]  /*7790*/  FMUL.FTZ R5, R5, R0.reuse ;  /* 0x0000000005057220 */ /* 0x080fe20000410000 */
[-C--:B------:R-:W-:Y:S01]  /*77a0*/  FMUL.FTZ R6, R6, R0.reuse ;  /* 0x0000000006067220 */ /* 0x080fe20000410000 */
[-C--:B------:R-:W-:Y:S01]  /*77b0*/  FMUL.FTZ R7, R7, R0.reuse ;  /* 0x0000000007077220 */ /* 0x080fe20000410000 */
[----:B------:R-:W-:Y:S03]  /*77c0*/  HMMA.16816.F32 R12, R24, R14, RZ ;  /* 0x0000000e180c723c */ /* 0x000fe600000018ff */
[----:B------:R1:W3:Y:S01]  /*77d0*/  MUFU.TANH R58, R35 ;  /* 0x00000023003a7308 */ /* 0x0002e20000002400 */
[-C--:B------:R-:W-:Y:S01]  /*77e0*/  FMUL.FTZ R8, R8, R0.reuse ;  /* 0x0000000008087220 */ /* 0x080fe20000410000 */
[-C--:B------:R-:W-:Y:S01]  /*77f0*/  FMUL.FTZ R9, R9, R0.reuse ;  /* 0x0000000009097220 */ /* 0x080fe20000410000 */
[-C--:B------:R-:W-:Y:S01]  /*7800*/  FMUL.FTZ R10, R10, R0.reuse ;  /* 0x000000000a0a7220 */ /* 0x080fe20000410000 */
[----:B------:R-:W-:-:S04]  /*7810*/  FMUL.FTZ R11, R11, R0 ;  /* 0x000000000b0b7220 */ /* 0x000fc80000410000 */
[----:B------:R-:W-:Y:S08]  /*7820*/  MUFU.TANH R64, R4 ;  /* 0x0000000400407308 */ /* 0x000ff00000002400 */
[----:B------:R-:W-:Y:S01]  /*7830*/  MUFU.TANH R65, R5 ;  /* 0x0000000500417308 */ /* 0x000fe20000002400 */
[----:B-1----:R-:W1:Y:S01]  /*7840*/  LDSM.16.M88.4 R32, [R3+0x2000] ;  /* 0x002000000320783b */ /* 0x002e620000000200 */
[----:B------:R-:W-:Y:S06]  /*7850*/  HMMA.16816.F32 R12, R20, R38, R12 ;  /* 0x00000026140c723c */ /* 0x000fec000000180c */
[----:B------:R-:W3:Y:S08]  /*7860*/  MUFU.TANH R63, R6 ;  /* 0x00000006003f7308 */ /* 0x000ef00000002400 */
[----:B------:R2:W3:Y:S05]  /*7870*/  MUFU.TANH R62, R7 ;  /* 0x00000007003e7308 */ /* 0x0004ea0000002400 */
        /* <DEDUP_REMOVED lines=9> */
[----:B------:R1:W-:Y:S04]  /*7910*/  MUFU.TANH R128, R11 ;  /* 0x0000000b00807308 */ /* 0x0003e80000002400 */
[-C--:B------:R-:W-:Y:S01]  /*7920*/  FMUL.FTZ R4, R4, R0.reuse ;  /* 0x0000000004047220 */ /* 0x080fe20000410000 */
[-C--:B------:R-:W-:Y:S01]  /*7930*/  FMUL.FTZ R5, R5, R0.reuse ;  /* 0x0000000005057220 */ /* 0x080fe20000410000 */
[-C--:B------:R-:W-:Y:S01]  /*7940*/  FMUL.FTZ R6, R6, R0.reuse ;  /* 0x0000000006067220 */ /* 0x080fe20000410000 */
[-C--:B------:R-:W-:Y:S01]  /*7950*/  FMUL.FTZ R7, R7, R0.reuse ;  /* 0x0000000007077220 */ /* 0x080fe20000410000 */
[----:B------:R-:W-:Y:S08]  /*7960*/  MUFU.TANH R127, R4 ;  /* 0x00000004007f7308 */ /* 0x000ff00000002400 */
[----:B------:R-:W-:Y:S01]  /*7970*/  MUFU.TANH R125, R5 ;  /* 0x00000005007d7308 */ /* 0x000fe20000002400 */
[C---:B-1----:R-:W-:Y:S07]  /*7980*/  HMMA.16816.F32 R8, R24.reuse, R32, RZ ;  /* 0x000000201808723c */ /* 0x042fee00000018ff */
[----:B------:R-:W-:Y:S01]  /*7990*/  MUFU.TANH R126, R6 ;  /* 0x00000006007e7308 */ /* 0x000fe20000002400 */
[----:B------:R-:W-:Y:S07]  /*79a0*/  HMMA.16816.F32 R32, R24, R34, RZ ;  /* 0x000000221820723c */ /* 0x000fee00000018ff */
[----:B------:R1:W3:Y:S05]  /*79b0*/  MUFU.TANH R124, R7 ;  /* 0x00000007007c7308 */ /* 0x0002ea0000002400 */
[C---:B--2---:R-:W-:Y:S03]  /*79c0*/  HMMA.16816.F32 R8, R20.reuse, R16, R8 ;  /* 0x000000101408723c */ /* 0x044fe60000001808 */
[----:B------:R-:W-:Y:S05]  /*79d0*/  MUFU.TANH R89, R12 ;  /* 0x0000000c00597308 */ /* 0x000fea0000002400 */
[----:B------:R-:W-:Y:S01]  /*79e0*/  HMMA.16816.F32 R32, R20, R18, R32 ;  /* 0x000000121420723c */ /* 0x000fe20000001820 */
[----:B------:R-:W-:Y:S02]  /*79f0*/  LDSM.16.M88.4 R16, [R2+0x2800] ;  /* 0x002800000210783b */ /* 0x000fe40000000200 */
[----:B------:R-:W-:Y:S02]  /*7a00*/  MUFU.TANH R90, R13 ;  /* 0x0000000d005a7308 */ /* 0x000fe40000002400 */
[----:B-1----:R-:W1:Y:S06]  /*7a10*/  LDSM.16.M88.4 R4, [R2+0x2400] ;  /* 0x002400000204783b */ /* 0x002e6c0000000200 */
        /* <DEDUP_REMOVED lines=12> */
[----:B------:R-:W3:Y:S08]  /*7ae0*/  MUFU.TANH R88, R14 ;  /* 0x0000000e00587308 */ /* 0x000ef00000002400 */
[----:B------:R4:W3:Y:S01]  /*7af0*/  MUFU.TANH R87, R15 ;  /* 0x0000000f00577308 */ /* 0x0008e20000002400 */
[----:B--2---:R-:W2:Y:S07]  /*7b00*/  LDSM.16.M88.4 R8, [R3+0x2800] ;  /* 0x002800000308783b */ /* 0x004eae0000000200 */
[----:B------:R1:W-:Y:S08]  /*7b10*/  MUFU.TANH R93, R33 ;  /* 0x00000021005d7308 */ /* 0x0003f00000002400 */
[----:B------:R-:W-:Y:S01]  /*7b20*/  MUFU.TANH R94, R32 ;  /* 0x00000020005e7308 */ /* 0x000fe20000002400 */
[C---:B----4-:R-:W-:Y:S07]  /*7b30*/  HMMA.16816.F32 R12, R24.reuse, R28, RZ ;  /* 0x0000001c180c723c */ /* 0x050fee00000018ff */
[----:B------:R4:W3:Y:S01]  /*7b40*/  MUFU.TANH R86, R35 ;  /* 0x0000002300567308 */ /* 0x0008e20000002400 */
[----:B------:R-:W-:Y:S01]  /*7b50*/  HMMA.16816.F32 R28, R24, R30, RZ ;  /* 0x0000001e181c723c */ /* 0x000fe200000018ff */
[----:B-1----:R-:W-:-:S05]  /*7b60*/  IMAD.SHL.U32 R33, R97, 0x2, RZ ;  /* 0x0000000261217824 */ /* 0x002fca00078e00ff */
[----:B------:R-:W-:Y:S01]  /*7b70*/  LOP3.LUT R33, R33, 0x6, RZ, 0xc0, !PT ;  /* 0x0000000621217812 */ /* 0x000fe200078ec0ff */
[----:B------:R-:W-:Y:S04]  /*7b80*/  MUFU.TANH R95, R34 ;  /* 0x00000022005f7308 */ /* 0x000fe80000002400 */
[----:B------:R-:W-:Y:S01]  /*7b90*/  IMAD R33, R122, 0x80, R33 ;  /* 0x000000807a217824 */ /* 0x000fe200078e0221 */
[----:B------:R-:W-:Y:S05]  /*7ba0*/  HMMA.16816.F32 R12, R20, R4, R12 ;  /* 0x00000004140c723c */ /* 0x000fea000000180c */
[----:B------:R-:W-:-:S03]  /*7bb0*/  ISETP.GE.AND P4, PT, R33, R47, PT ;  /* 0x0000002f2100720c */ /* 0x000fc60003f86270 */
[----:B------:R-:W-:Y:S03]  /*7bc0*/  HMMA.16816.F32 R28, R20, R6, R28 ;  /* 0x00000006141c723c */ /* 0x000fe6000000181c */
[----:B------:R-:W-:Y:S02]  /*7bd0*/  FSEL R48, R48, -INF , !P4 ;  /* 0xff80000030307808 */ /* 0x000fe40006000000 */
[----:B----4-:R-:W-:-:S03]  /*7be0*/  FSEL R35, R44, -INF , !P4 ;  /* 0xff8000002c237808 */ /* 0x010fc60006000000 */
[----:B--2---:R-:W-:Y:S03]  /*7bf0*/  HMMA.16816.F32 R4, R24, R8, RZ ;  /* 0x000000081804723c */ /* 0x004fe600000018ff */
[C---:B------:R-:W-:Y:S02]  /*7c00*/  VIADD R9, R33.reuse, 0x1 ;  /* 0x0000000121097836 */ /* 0x040fe40000000000 */
[-C--:B------:R-:W-:Y:S01]  /*7c10*/  FMUL.FTZ R12, R12, R0.reuse ;  /* 0x000000000c0c7220 */ /* 0x080fe20000410000 */
[----:B------:R-:W-:Y:S02]  /*7c20*/  VIADD R8, R33, 0x8 ;  /* 0x0000000821087836 */ /* 0x000fe40000000000 */
[-C--:B------:R-:W-:Y:S01]  /*7c30*/  FMUL.FTZ R13, R13, R0.reuse ;  /* 0x000000000d0d7220 */ /* 0x080fe20000410000 */
[-C--:B------:R-:W-:Y:S01]  /*7c40*/  FMUL.FTZ R14, R14, R0.reuse ;  /* 0x000000000e0e7220 */ /* 0x080fe20000410000 */
[----:B------:R1:W-:Y:S01]  /*7c50*/  MUFU.TANH R32, R12 ;  /* 0x0000000c00207308 */ /* 0x0003e20000002400 */
[----:B------:R-:W-:Y:S01]  /*7c60*/  FMUL.FTZ R15, R15, R0 ;  /* 0x000000000f0f7220 */ /* 0x000fe20000410000 */
[-C--:B------:R-:W-:Y:S01]  /*7c70*/  ISETP.GE.AND P3, PT, R9, R47.reuse, PT ;  /* 0x0000002f0900720c */ /* 0x080fe20003f66270 */
[C---:B------:R-:W-:Y:S01]  /*7c80*/  VIADD R9, R33.reuse, 0x10 ;  /* 0x0000001021097836 */ /* 0x040fe20000000000 */
[----:B------:R-:W-:Y:S01]  /*7c90*/  ISETP.GE.AND P2, PT, R8, R47, PT ;  /* 0x0000002f0800720c */ /* 0x000fe20003f46270 */
[----:B------:R-:W-:-:S02]  /*7ca0*/  VIADD R8, R33, 0x11 ;  /* 0x0000001121087836 */ /* 0x000fc40000000000 */
[-C--:B------:R-:W-:Y:S01]  /*7cb0*/  FMUL.FTZ R28, R28, R0.reuse ;  /* 0x000000001c1c7220 */ /* 0x080fe20000410000 */
[-C--:B------:R-:W-:Y:S01]  /*7cc0*/  FMUL.FTZ R29, R29, R0.reuse ;  /* 0x000000001d1d7220 */ /* 0x080fe20000410000 */
[----:B------:R-:W-:Y:S01]  /*7cd0*/  MUFU.TANH R37, R13 ;  /* 0x0000000d00257308 */ /* 0x000fe20000002400 */
[-C--:B------:R-:W-:Y:S01]  /*7ce0*/  ISETP.GE.AND P0, PT, R9, R47.reuse, PT ;  /* 0x0000002f0900720c */ /* 0x080fe20003f06270 */
[-C--:B------:R-:W-:Y:S01]  /*7cf0*/  FMUL.FTZ R31, R31, R0.reuse ;  /* 0x000000001f1f7220 */ /* 0x080fe20000410000 */
[----:B------:R-:W-:Y:S01]  /*7d00*/  ISETP.GE.AND P6, PT, R8, R47, PT ;  /* 0x0000002f0800720c */ /* 0x000fe20003fc6270 */
[----:B------:R-:W-:Y:S05]  /*7d10*/  HMMA.16816.F32 R4, R20, R16, R4 ;  /* 0x000000101404723c */ /* 0x000fea0000001804 */
[----:B------:R-:W-:Y:S01]  /*7d20*/  FSEL R49, R49, -INF , !P3 ;  /* 0xff80000031317808 */ /* 0x000fe20005800000 */
[----:B------:R-:W-:Y:S01]  /*7d30*/  FMUL.FTZ R17, R30, R0 ;  /* 0x000000001e117220 */ /* 0x000fe20000410000 */
[----:B------:R-:W2:Y:S01]  /*7d40*/  MUFU.TANH R39, R14 ;  /* 0x0000000e00277308 */ /* 0x000ea20000002400 */
[----:B-1----:R-:W-:Y:S01]  /*7d50*/  VIADD R12, R33, 0x9 ;  /* 0x00000009210c7836 */ /* 0x002fe20000000000 */
[----:B------:R-:W-:-:S02]  /*7d60*/  FSEL R66, R45, -INF , !P3 ;  /* 0xff8000002d427808 */ /* 0x000fc40005800000 */
[----:B------:R-:W-:Y:S01]  /*7d70*/  FSEL R34, R54, -INF , !P2 ;  /* 0xff80000036227808 */ /* 0x000fe20005000000 */
[----:B------:R-:W-:Y:S03]  /*7d80*/  HMMA.16816.F32 R8, R24, R10, RZ ;  /* 0x0000000a1808723c */ /* 0x000fe600000018ff */
[----:B------:R-:W-:Y:S01]  /*7d90*/  ISETP.GE.AND P1, PT, R12, R47, PT ;  /* 0x0000002f0c00720c */ /* 0x000fe20003f26270 */
[----:B------:R1:W4:Y:S01]  /*7da0*/  MUFU.TANH R69, R15 ;  /* 0x0000000f00457308 */ /* 0x0003220000002400 */
[----:B------:R-:W-:Y:S02]  /*7db0*/  FSEL R51, R51, -INF , !P2 ;  /* 0xff80000033337808 */ /* 0x000fe40005000000 */
[----:B------:R-:W-:Y:S02]  /*7dc0*/  FSEL R52, R52, -INF , !P1 ;  /* 0xff80000034347808 */ /* 0x000fe40004800000 */
[----:B------:R-:W-:-:S02]  /*7dd0*/  FSEL R50, R50, -INF , !P1 ;  /* 0xff80000032327808 */ /* 0x000fc40004800000 */
[----:B---3--:R-:W-:Y:S01]  /*7de0*/  FSEL R45, R58, -INF , !P6 ;  /* 0xff8000003a2d7808 */ /* 0x008fe20007000000 */
[----:B------:R3:W-:Y:S01]  /*7df0*/  MUFU.TANH R38, R28 ;  /* 0x0000001c00267308 */ /* 0x0007e20000002400 */
[-C--:B------:R-:W-:Y:S01]  /*7e00*/  FMUL.FTZ R5, R5, R0.reuse ;  /* 0x0000000005057220 */ /* 0x080fe20000410000 */
[-C--:B------:R-:W-:Y:S01]  /*7e10*/  FMUL.FTZ R6, R6, R0.reuse ;  /* 0x0000000006067220 */ /* 0x080fe20000410000 */
[----:B------:R-:W-:-:S05]  /*7e20*/  FMUL.FTZ R7, R7, R0 ;  /* 0x0000000007077220 */ /* 0x000fca0000410000 */
[----:B------:R-:W-:Y:S01]  /*7e30*/  MUFU.TANH R16, R29 ;  /* 0x0000001d00107308 */ /* 0x000fe20000002400 */
[----:B-1----:R1:W2:Y:S01]  /*7e40*/  LDSM.16.M88.4 R12, [R3+0x2c00] ;  /* 0x002c0000030c783b */ /* 0x0022a20000000200 */
[----:B------:R-:W-:Y:S05]  /*7e50*/  HMMA.16816.F32 R8, R20, R18, R8 ;  /* 0x000000121408723c */ /* 0x000fea0000001808 */
[----:B------:R-:W-:Y:S01]  /*7e60*/  FSEL R18, R53, -INF , !P0 ;  /* 0xff80000035127808 */ /* 0x000fe20004000000 */
[----:B------:R-:W-:Y:S01]  /*7e70*/  VIADD R53, R33, 0x31 ;  /* 0x0000003121357836 */ /* 0x000fe20000000000 */
[----:B------:R-:W-:Y:S01]  /*7e80*/  FSEL R19, R55, -INF , !P6 ;  /* 0xff80000037137808 */ /* 0x000fe20007000000 */
[----:B------:R-:W-:Y:S01]  /*7e90*/  MUFU.TANH R71, R31 ;  /* 0x0000001f00477308 */ /* 0x000fe20000002400 */
[----:B---3--:R-:W-:-:S05]  /*7ea0*/  VIADD R28, R33, 0x18 ;  /* 0x00000018211c7836 */ /* 0x008fca0000000000 */
[-C--:B------:R-:W-:Y:S01]  /*7eb0*/  ISETP.GE.AND P5, PT, R28, R47.reuse, PT ;  /* 0x0000002f1c00720c */ /* 0x080fe20003fa6270 */
[-C--:B------:R-:W-:Y:S01]  /*7ec0*/  FMUL.FTZ R28, R4, R0.reuse ;  /* 0x00000000041c7220 */ /* 0x080fe20000410000 */
[C---:B------:R-:W-:Y:S01]  /*7ed0*/  VIADD R4, R33.reuse, 0x20 ;  /* 0x0000002021047836 */ /* 0x040fe20000000000 */
[----:B------:R-:W-:Y:S01]  /*7ee0*/  MUFU.TANH R72, R5 ;  /* 0x0000000500487308 */ /* 0x000fe20000002400 */
[----:B------:R-:W-:Y:S02]  /*7ef0*/  FSEL R70, R60, -INF , !P5 ;  /* 0xff8000003c467808 */ /* 0x000fe40006800000 */
[----:B------:R-:W-:Y:S01]  /*7f00*/  FSEL R68, R56, -INF , !P5 ;  /* 0xff80000038447808 */ /* 0x000fe20006800000 */
[-C--:B------:R-:W-:Y:S01]  /*7f10*/  FMUL.FTZ R8, R8, R0.reuse ;  /* 0x0000000008087220 */ /* 0x080fe20000410000 */
[-C--:B------:R-:W-:Y:S01]  /*7f20*/  ISETP.GE.AND P3, PT, R4, R47.reuse, PT ;  /* 0x0000002f0400720c */ /* 0x080fe20003f66270 */
[----:B------:R-:W-:Y:S01]  /*7f30*/  VIADD R4, R33, 0x21 ;  /* 0x0000002121047836 */ /* 0x000fe20000000000 */
[-C--:B------:R-:W-:Y:S01]  /*7f40*/  ISETP.GE.AND P5, PT, R53, R47.reuse, PT ;  /* 0x0000002f3500720c */ /* 0x080fe20003fa6270 */
[----:B-1----:R-:W-:Y:S01]  /*7f50*/  VIADD R3, R33, 0x19 ;  /* 0x0000001921037836 */ /* 0x002fe20000000000 */
[----:B------:R-:W-:Y:S01]  /*7f60*/  MUFU.TANH R44, R6 ;  /* 0x00000006002c7308 */ /* 0x000fe20000002400 */
[----:B------:R-:W-:Y:S01]  /*7f70*/  FSEL R63, R63, -INF , !P3 ;  /* 0xff8000003f3f7808 */ /* 0x000fe20005800000 */
[-C--:B------:R-:W-:Y:S01]  /*7f80*/  FMUL.FTZ R9, R9, R0.reuse ;  /* 0x0000000009097220 */ /* 0x080fe20000410000 */
[-C--:B------:R-:W-:Y:S01]  /*7f90*/  ISETP.GE.AND P2, PT, R4, R47.reuse, PT ;  /* 0x0000002f0400720c */ /* 0x080fe20003f46270 */
[----:B------:R-:W-:Y:S01]  /*7fa0*/  VIADD R4, R33, 0x29 ;  /* 0x0000002921047836 */ /* 0x000fe20000000000 */
[----:B------:R-:W-:Y:S01]  /*7fb0*/  ISETP.GE.AND P4, PT, R3, R47, PT ;  /* 0x0000002f0300720c */ /* 0x000fe20003f86270 */
[-C--:B------:R-:W-:Y:S01]  /*7fc0*/  FMUL.FTZ R10, R10, R0.reuse ;  /* 0x000000000a0a7220 */ /* 0x080fe20000410000 */
[----:B------:R-:W-:Y:S01]  /*7fd0*/  FSEL R64, R64, -INF , !P3 ;  /* 0xff80000040407808 */ /* 0x000fe20005800000 */
[----:B------:R1:W-:Y:S01]  /*7fe0*/  MUFU.TANH R3, R28 ;  /* 0x0000001c00037308 */ /* 0x0003e20000002400 */
[----:B------:R-:W-:Y:S01]  /*7ff0*/  FSEL R67, R59, -INF , !P4 ;  /* 0xff8000003b437808 */ /* 0x000fe20006000000 */
[----:B------:R-:W-:Y:S01]  /*8000*/  FMUL.FTZ R11, R11, R0 ;  /* 0x000000000b0b7220 */ /* 0x000fe20000410000 */
[----:B------:R-:W-:-:S02]  /*8010*/  FSEL R62, R62, -INF , !P2 ;  /* 0xff8000003e3e7808 */ /* 0x000fc40005000000 */
[----:B------:R-:W-:Y:S02]  /*8020*/  FSEL R124, R124, -INF , !P5 ;  /* 0xff8000007c7c7808 */ /* 0x000fe40006800000 */
[----:B------:R-:W-:Y:S01]  /*8030*/  FSEL R125, R125, -INF , !P5 ;  /* 0xff8000007d7d7808 */ /* 0x000fe20006800000 */
[----:B------:R-:W-:Y:S08]  /*8040*/  MUFU.TANH R73, R7 ;  /* 0x0000000700497308 */ /* 0x000ff00000002400 */
[----:B------:R3:W-:Y:S01]  /*8050*/  MUFU.TANH R74, R8 ;  /* 0x00000008004a7308 */ /* 0x0007e20000002400 */
[----:B-1----:R1:W4:Y:S01]  /*8060*/  LDSM.16.M88.4 R28, [R2+0x2c00] ;  /* 0x002c0000021c783b */ /* 0x0023220000000200 */
[----:B------:R-:W-:-:S06]  /*8070*/  DEPBAR.LE SB0, 0x0 ;  /* 0x000080000000791a */ /* 0x000fcc0000000000 */
[----:B------:R-:W4:Y:S08]  /*8080*/  MUFU.TANH R17, R17 ;  /* 0x0000001100117308 */ /* 0x000f300000002400 */
[----:B------:R-:W-:Y:S01]  /*8090*/  MUFU.TANH R9, R9 ;  /* 0x0000000900097308 */ /* 0x000fe20000002400 */
[----:B---3--:R-:W-:Y:S02]  /*80a0*/  FSEL R8, R61, -INF , !P4 ;  /* 0xff8000003d087808 */ /* 0x008fe40006000000 */
[----:B------:R-:W-:Y:S01]  /*80b0*/  FSEL R61, R65, -INF , !P2 ;  /* 0xff800000413d7808 */ /* 0x000fe20005000000 */
[----:B-1----:R-:W-:-:S04]  /*80c0*/  VIADD R2, R33, 0x28 ;  /* 0x0000002821027836 */ /* 0x002fc80000000000 */
[----:B------:R-:W1:Y:S01]  /*80d0*/  MUFU.TANH R10, R10 ;  /* 0x0000000a000a7308 */ /* 0x000e620000002400 */
[----:B------:R-:W-:Y:S01]  /*80e0*/  BAR.SYNC.DEFER_BLOCKING 0x0 ;  /* 0x0000000000007b1d */ /* 0x000fe20000010000 */
[-C--:B------:R-:W-:Y:S02]  /*80f0*/  ISETP.GE.AND P1, PT, R2, R47.reuse, PT ;  /* 0x0000002f0200720c */ /* 0x080fe40003f26270 */
[----:B------:R-:W-:Y:S02]  /*8100*/  FSEL R2, R57, -INF , !P0 ;  /* 0xff80000039027808 */ /* 0x000fe40004000000 */
[----:B------:R-:W-:Y:S01]  /*8110*/  ISETP.GE.AND P0, PT, R4, R47, PT ;  /* 0x0000002f0400720c */ /* 0x000fe20003f06270 */
[----:B------:R-:W-:Y:S01]  /*8120*/  VIADD R4, R33, 0x30 ;  /* 0x0000003021047836 */ /* 0x000fe20000000000 */
[----:B------:R-:W-:Y:S01]  /*8130*/  FSEL R65, R36, -INF , !P1 ;  /* 0xff80000024417808 */ /* 0x000fe20004800000 */
[----:B------:R-:W3:Y:S01]  /*8140*/  MUFU.TANH R11, R11 ;  /* 0x0000000b000b7308 */ /* 0x000ee20000002400 */
[----:B------:R-:W-:-:S02]  /*8150*/  FSEL R129, R129, -INF , !P1 ;  /* 0xff80000081817808 */ /* 0x000fc40004800000 */
[-C--:B------:R-:W-:Y:S02]  /*8160*/  ISETP.GE.AND P6, PT, R4, R47.reuse, PT ;  /* 0x0000002f0400720c */ /* 0x080fe40003fc6270 */
[----:B--2---:R-:W-:Y:S03]  /*8170*/  HMMA.16816.F32 R4, R24, R12, RZ ;  /* 0x0000000c1804723c */ /* 0x004fe600000018ff */
[C---:B------:R-:W-:Y:S01]  /*8180*/  VIADD R12, R33.reuse, 0x38 ;  /* 0x00000038210c7836 */ /* 0x040fe20000000000 */
        /* <DEDUP_REMOVED lines=12> */
[----:B----4-:R-:W-:Y:S05]  /*8250*/  HMMA.16816.F32 R4, R20, R28, R4 ;  /* 0x0000001c1404723c */ /* 0x010fea0000001804 */
[----:B------:R-:W-:-:S02]  /*8260*/  FSEL R87, R87, -INF , !P3 ;  /* 0xff80000057577808 */ /* 0x000fc40005800000 */
[----:B------:R-:W-:Y:S02]  /*8270*/  FSEL R90, R90, -INF , !P3 ;  /* 0xff8000005a5a7808 */ /* 0x000fe40005800000 */
[-C--:B------:R-:W-:Y:S01]  /*8280*/  ISETP.GE.AND P1, PT, R12, R47.reuse, PT ;  /* 0x0000002f0c00720c */ /* 0x080fe20003f26270 */
[----:B------:R-:W-:Y:S01]  /*8290*/  VIADD R12, R33, 0x48 ;  /* 0x00000048210c7836 */ /* 0x000fe20000000000 */
[----:B------:R-:W-:Y:S02]  /*82a0*/  FSEL R123, R123, -INF , !P2 ;  /* 0xff8000007b7b7808 */ /* 0x000fe40005000000 */
[----:B------:R-:W-:Y:S02]  /*82b0*/  FSEL R107, R107, -INF , !P2 ;  /* 0xff8000006b6b7808 */ /* 0x000fe40005000000 */
[----:B------:R-:W-:Y:S02]  /*82c0*/  ISETP.GE.AND P0, PT, R12, R47, PT ;  /* 0x0000002f0c00720c */ /* 0x000fe40003f06270 */
[----:B------:R-:W-:Y:S03]  /*82d0*/  HMMA.16816.F32 R12, R24, R14, RZ ;  /* 0x0000000e180c723c */ /* 0x000fe600000018ff */
[----:B------:R-:W-:Y:S01]  /*82e0*/  VIADD R24, R33, 0x49 ;  /* 0x0000004921187836 */ /* 0x000fe20000000000 */
[----:B------:R-:W-:-:S02]  /*82f0*/  FSEL R101, R101, -INF , !P1 ;  /* 0xff80000065657808 */ /* 0x000fc40004800000 */
[----:B------:R-:W-:Y:S01]  /*8300*/  FSEL R100, R100, -INF , !P1 ;  /* 0xff80000064647808 */ /* 0x000fe20004800000 */
[-C--:B------:R-:W-:Y:S01]  /*8310*/  FMUL.FTZ R5, R5, R0.reuse ;  /* 0x0000000005057220 */ /* 0x080fe20000410000 */
[-C--:B------:R-:W-:Y:S01]  /*8320*/  FMUL.FTZ R28, R4, R0.reuse ;  /* 0x00000000041c7220 */ /* 0x080fe20000410000 */
[C---:B------:R-:W-:Y:S01]  /*8330*/  VIADD R4, R33.reuse, 0x51 ;  /* 0x0000005121047836 */ /* 0x040fe20000000000 */
[-C--:B------:R-:W-:Y:S01]  /*8340*/  ISETP.GE.AND P6, PT, R24, R47.reuse, PT ;  /* 0x0000002f1800720c */ /* 0x080fe20003fc6270 */
[----:B------:R2:W-:Y:S01]  /*8350*/  MUFU.TANH R27, R5 ;  /* 0x00000005001b7308 */ /* 0x0005e20000002400 */
[C---:B------:R-:W-:Y:S02]  /*8360*/  VIADD R24, R33.reuse, 0x50 ;  /* 0x0000005021187836 */ /* 0x040fe40000000000 */
[-C--:B------:R-:W-:Y:S01]  /*8370*/  FMUL.FTZ R6, R6, R0.reuse ;  /* 0x0000000006067220 */ /* 0x080fe20000410000 */
[-C--:B------:R-:W-:Y:S01]  /*8380*/  ISETP.GE.AND P4, PT, R4, R47.reuse, PT ;  /* 0x0000002f0400720c */ /* 0x080fe20003f86270 */
[----:B------:R-:W-:Y:S01]  /*8390*/  VIADD R4, R33, 0x58 ;  /* 0x0000005821047836 */ /* 0x000fe20000000000 */
[----:B------:R-:W-:Y:S01]  /*83a0*/  FSEL R86, R86, -INF , !P6 ;  /* 0xff80000056567808 */ /* 0x000fe20007000000 */
[----:B------:R-:W-:Y:S01]  /*83b0*/  FMUL.FTZ R7, R7, R0 ;  /* 0x0000000007077220 */ /* 0x000fe20000410000 */
[----:B------:R-:W-:Y:S01]  /*83c0*/  FSEL R93, R93, -INF , !P6 ;  /* 0xff8000005d5d7808 */ /* 0x000fe20007000000 */
[----:B------:R4:W3:Y:S01]  /*83d0*/  MUFU.TANH R36, R6 ;  /* 0x0000000600247308 */ /* 0x0008e20000002400 */
[-C--:B------:R-:W-:Y:S01]  /*83e0*/  ISETP.GE.AND P5, PT, R24, R47.reuse, PT ;  /* 0x0000002f1800720c */ /* 0x080fe20003fa6270 */
[----:B------:R-:W-:Y:S05]  /*83f0*/  HMMA.16816.F32 R20, R20, R30, R12 ;  /* 0x0000001e1414723c */ /* 0x000fea000000180c */
[----:B------:R-:W-:Y:S01]  /*8400*/  ISETP.GE.AND P3, PT, R4, R47, PT ;  /* 0x0000002f0400720c */ /* 0x000fe20003f66270 */
[----:B------:R-:W-:Y:S01]  /*8410*/  VIADD R4, R33, 0x59 ;  /* 0x0000005921047836 */ /* 0x000fe20000000000 */
[----:B------:R-:W-:-:S02]  /*8420*/  FSEL R60, R39, -INF , !P5 ;  /* 0xff800000273c7808 */ /* 0x000fc40006800000 */
[----:B------:R-:W-:Y:S01]  /*8430*/  FSEL R59, R32, -INF , !P5 ;  /* 0xff800000203b7808 */ /* 0x000fe20006800000 */
[----:B------:R-:W3:Y:S01]  /*8440*/  MUFU.TANH R28, R28 ;  /* 0x0000001c001c7308 */ /* 0x000ee20000002400 */
[C---:B--2---:R-:W-:Y:S01]  /*8450*/  VIADD R5, R33.reuse, 0x68 ;  /* 0x0000006821057836 */ /* 0x044fe20000000000 */
[-C--:B------:R-:W-:Y:S01]  /*8460*/  ISETP.GE.AND P2, PT, R4, R47.reuse, PT ;  /* 0x0000002f0400720c */ /* 0x080fe20003f46270 */
[----:B------:R-:W-:Y:S01]  /*8470*/  VIADD R4, R33, 0x60 ;  /* 0x0000006021047836 */ /* 0x000fe20000000000 */
[----:B------:R-:W-:Y:S02]  /*8480*/  FSEL R58, R69, -INF , !P4 ;  /* 0xff800000453a7808 */ /* 0x000fe40006000000 */
[-C--:B------:R-:W-:Y:S01]  /*8490*/  ISETP.GE.AND P6, PT, R5, R47.reuse, PT ;  /* 0x0000002f0500720c */ /* 0x080fe20003fc6270 */
[----:B------:R-:W-:Y:S01]  /*84a0*/  VIADD R5, R33, 0x69 ;  /* 0x0000006921057836 */ /* 0x000fe20000000000 */
[----:B------:R-:W-:Y:S02]  /*84b0*/  FSEL R57, R37, -INF , !P4 ;  /* 0xff80000025397808 */ /* 0x000fe40006000000 */
[-C--:B------:R-:W-:Y:S01]  /*84c0*/  ISETP.GE.AND P1, PT, R4, R47.reuse, PT ;  /* 0x0000002f0400720c */ /* 0x080fe20003f26270 */
[----:B------:R-:W-:Y:S01]  /*84d0*/  VIADD R4, R33, 0x61 ;  /* 0x0000006121047836 */ /* 0x000fe20000000000 */
[-C--:B------:R-:W-:Y:S01]  /*84e0*/  ISETP.GE.AND P5, PT, R5, R47.reuse, PT ;  /* 0x0000002f0500720c */ /* 0x080fe20003fa6270 */
[----:B------:R-:W-:Y:S01]  /*84f0*/  VIADD R5, R33, 0x70 ;  /* 0x0000007021057836 */ /* 0x000fe20000000000 */
[----:B------:R-:W-:Y:S01]  /*8500*/  FSEL R56, R17, -INF , !P3 ;  /* 0xff80000011387808 */ /* 0x000fe20005800000 */
[-C--:B----4-:R-:W-:Y:S01]  /*8510*/  FMUL.FTZ R6, R23, R0.reuse ;  /* 0x0000000017067220 */ /* 0x090fe20000410000 */
[----:B------:R-:W-:Y:S01]  /*8520*/  FSEL R55, R38, -INF , !P3 ;  /* 0xff80000026377808 */ /* 0x000fe20005800000 */
[-C--:B------:R-:W-:Y:S01]  /*8530*/  FMUL.FTZ R20, R20, R0.reuse ;  /* 0x0000000014147220 */ /* 0x080fe20000410000 */
[-C--:B------:R-:W-:Y:S01]  /*8540*/  ISETP.GE.AND P4, PT, R5, R47.reuse, PT ;  /* 0x0000002f0500720c */ /* 0x080fe20003f86270 */
[----:B------:R-:W-:Y:S01]  /*8550*/  VIADD R5, R33, 0x71 ;  /* 0x0000007121057836 */ /* 0x000fe20000000000 */
[----:B------:R-:W-:Y:S01]  /*8560*/  FSEL R95, R95, -INF , !P0 ;  /* 0xff8000005f5f7808 */ /* 0x000fe20004000000 */
[-C--:B------:R-:W-:Y:S01]  /*8570*/  FMUL.FTZ R22, R22, R0.reuse ;  /* 0x0000000016167220 */ /* 0x080fe20000410000 */
[----:B------:R-:W-:Y:S01]  /*8580*/  FSEL R94, R94, -INF , !P0 ;  /* 0xff8000005e5e7808 */ /* 0x000fe20004000000 */
[----:B------:R-:W-:Y:S01]  /*8590*/  FMUL.FTZ R21, R21, R0 ;  /* 0x0000000015157220 */ /* 0x000fe20000410000 */
[-C--:B------:R-:W-:Y:S01]  /*85a0*/  ISETP.GE.AND P3, PT, R5, R47.reuse, PT ;  /* 0x0000002f0500720c */ /* 0x080fe20003f66270 */
[C---:B------:R-:W-:Y:S01]  /*85b0*/  VIADD R5, R33.reuse, 0x78 ;  /* 0x0000007821057836 */ /* 0x040fe20000000000 */
[----:B------:R-:W-:Y:S01]  /*85c0*/  ISETP.GE.AND P0, PT, R4, R47, PT ;  /* 0x0000002f0400720c */ /* 0x000fe20003f06270 */
[----:B------:R-:W-:Y:S01]  /*85d0*/  VIADD R33, R33, 0x79 ;  /* 0x0000007921217836 */ /* 0x000fe20000000000 */
[----:B------:R-:W-:Y:S01]  /*85e0*/  FSEL R53, R44, -INF , !P1 ;  /* 0xff8000002c357808 */ /* 0x000fe20004800000 */
[----:B------:R-:W2:Y:S01]  /*85f0*/  MUFU.TANH R4, R7 ;  /* 0x0000000700047308 */ /* 0x000ea20000002400 */
[----:B------:R-:W-:-:S02]  /*8600*/  FSEL R30, R3, -INF , !P1 ;  /* 0xff800000031e7808 */ /* 0x000fc40004800000 */
[----:B------:R-:W-:Y:S02]  /*8610*/  ISETP.GE.AND P1, PT, R33, R47, PT ;  /* 0x0000002f2100720c */ /* 0x000fe40003f26270 */
[----:B------:R-:W-:Y:S02]  /*8620*/  FSEL R44, R73, -INF , !P0 ;  /* 0xff800000492c7808 */ /* 0x000fe40004000000 */
[----:B------:R-:W-:Y:S01]  /*8630*/  FSEL R33, R72, -INF , !P0 ;  /* 0xff80000048217808 */ /* 0x000fe20004000000 */
[----:B------:R-:W-:Y:S01]  /*8640*/  MUFU.TANH R26, R20 ;  /* 0x00000014001a7308 */ /* 0x000fe20000002400 */
[----:B------:R-:W-:Y:S02]  /*8650*/  ISETP.GT.AND P0, PT, R122, R104, PT ;  /* 0x000000687a00720c */ /* 0x000fe40003f04270 */
[----:B------:R-:W-:Y:S02]  /*8660*/  FSEL R54, R71, -INF , !P2 ;  /* 0xff80000047367808 */ /* 0x000fe40005000000 */
[----:B------:R-:W-:-:S02]  /*8670*/  FSEL R38, R16, -INF , !P2 ;  /* 0xff80000010267808 */ /* 0x000fc40005000000 */
[----:B------:R-:W-:Y:S01]  /*8680*/  ISETP.GE.AND P2, PT, R5, R47, PT ;  /* 0x0000002f0500720c */ /* 0x000fe20003f46270 */
[----:B------:R-:W4:Y:S01]  /*8690*/  MUFU.TANH R31, R22 ;  /* 0x00000016001f7308 */ /* 0x000f220000002400 */
[----:B------:R-:W-:Y:S02]  /*86a0*/  SHF.R.U32.HI R5, RZ, 0x3, R97 ;  /* 0x00000003ff057819 */ /* 0x000fe40000011661 */
[----:B-1----:R-:W-:Y:S02]  /*86b0*/  FSEL R39, R10, -INF , !P6 ;  /* 0xff8000000a277808 */ /* 0x002fe40007000000 */
[----:B------:R-:W-:Y:S02]  /*86c0*/  FSEL R17, R74, -INF , !P6 ;  /* 0xff8000004a117808 */ /* 0x000fe40007000000 */
[----:B---3--:R-:W-:Y:S01]  /*86d0*/  FSEL R37, R11, -INF , !P5 ;  /* 0xff8000000b257808 */ /* 0x008fe20006800000 */
[----:B------:R-:W1:Y:S01]  /*86e0*/  MUFU.TANH R6, R6 ;  /* 0x0000000600067308 */ /* 0x000e620000002400 */
[----:B------:R-:W-:-:S02]  /*86f0*/  FSEL R16, R9, -INF , !P5 ;  /* 0xff80000009107808 */ /* 0x000fc40006800000 */
[----:B------:R-:W-:Y:S02]  /*8700*/  FSEL R36, R36, -INF , !P4 ;  /* 0xff80000024247808 */ /* 0x000fe40006000000 */
[----:B------:R-:W-:Y:S02]  /*8710*/  FSEL R28, R28, -INF , !P4 ;  /* 0xff8000001c1c7808 */ /* 0x000fe40006000000 */
[----:B--2---:R-:W-:Y:S01]  /*8720*/  FSEL R32, R4, -INF , !P3 ;  /* 0xff80000004207808 */ /* 0x004fe20005800000 */
[----:B------:R-:W2:Y:S01]  /*8730*/  MUFU.TANH R23, R21 ;  /* 0x0000001500177308 */ /* 0x000ea20000002400 */
[----:B------:R-:W-:Y:S02]  /*8740*/  FSEL R27, R27, -INF , !P3 ;  /* 0xff8000001b1b7808 */ /* 0x000fe40005800000 */
[----:B----4-:R-:W-:Y:S02]  /*8750*/  FSEL R31, R31, -INF , !P2 ;  /* 0xff8000001f1f7808 */ /* 0x010fe40005000000 */
[----:B------:R-:W-:-:S02]  /*8760*/  FSEL R26, R26, -INF , !P2 ;  /* 0xff8000001a1a7808 */ /* 0x000fc40005000000 */
[----:B-1----:R-:W-:Y:S02]  /*8770*/  FSEL R3, R6, -INF , !P1 ;  /* 0xff80000006037808 */ /* 0x002fe40004800000 */
[----:B--2---:R-:W-:Y:S01]  /*8780*/  FSEL R23, R23, -INF , !P1 ;  /* 0xff80000017177808 */ /* 0x004fe20004800000 */
        /* <DEDUP_REMOVED lines=14> */
.L_x_8637:
        /* <DEDUP_REMOVED lines=63> */
.L_x_8638:
[----:B------:R-:W-:Y:S05]  /*8c60*/  BSYNC.RECONVERGENT B0 ;  /* 0x0000000000007941 */ /* 0x000fea0003800200 */
.L_x_8636:
[----:B------:R-:W-:Y:S01]  /*8c70*/  IMAD.SHL.U32 R4, R97, 0x8, RZ ;  /* 0x0000000861047824 */ /* 0x000fe200078e00ff */
[C---:B------:R-:W-:Y:S01]  /*8c80*/  SHF.L.U64.HI R6, R102.reuse, 0x6, R103 ;  /* 0x0000000666067819 */ /* 0x040fe20000010267 */
[----:B------:R-:W-:-:S03]  /*8c90*/  IMAD.SHL.U32 R7, R102, 0x40, RZ ;  /* 0x0000004066077824 */ /* 0x000fc600078e00ff */
[----:B------:R-:W-:Y:S02]  /*8ca0*/  LOP3.LUT R0, R4, 0xc0, RZ, 0xc0, !PT ;  /* 0x000000c004007812 */ /* 0x000fe400078ec0ff */
[----:B------:R-:W-:Y:S02]  /*8cb0*/  IADD3 R10, P0, PT, R7, R106, RZ ;  /* 0x0000006a070a7210 */ /* 0x000fe40007f1e0ff */
[----:B------:R-:W-:Y:S02]  /*8cc0*/  LOP3.LUT R0, R0, 0x18, R97, 0xf8, !PT ;  /* 0x0000001800007812 */ /* 0x000fe400078ef861 */
[-C--:B------:R-:W-:Y:S01]  /*8cd0*/  IADD3 R12, P1, PT, R10, R7.reuse, RZ ;  /* 0x000000070a0c7210 */ /* 0x080fe20007f3e0ff */
[--C-:B------:R-:W-:Y:S01]  /*8ce0*/  IMAD.X R11, R6, 0x1, R105.reuse, P0 ;  /* 0x00000001060b7824 */ /* 0x100fe200000e0669 */
[----:B------:R-:W-:Y:S02]  /*8cf0*/  LOP3.LUT R0, R0, 0x18, R4, 0x78, !PT ;  /* 0x0000001800007812 */ /* 0x000fe400078e7804 */
        /* <DEDUP_REMOVED lines=15> */
.L_x_8635:
[----:B------:R-:W-:Y:S05]  /*8df0*/  BSYNC.RECONVERGENT B1 ;  /* 0x0000000000017941 */ /* 0x000fea0003800200 */
.L_x_8634:
[----:B------:R-:W2:Y:S01]  /*8e00*/  LD.E R22, desc[UR4][R84.64+0xdc] ;  /* 0x0000dc0454167980 */ /* 0x000ea2000c101900 */
[----:B------:R-:W-:Y:S02]  /*8e10*/  FMNMX3.FTZ R4, R48, R49, R34, !PT ;  /* 0x0000003130047276 */ /* 0x000fe40007810022 */
[----:B-1----:R-:W-:Y:S02]  /*8e20*/  FMNMX3.FTZ R0, R35, R66, R51, !PT ;  /* 0x0000004223007276 */ /* 0x002fe40007810033 */
        /* <DEDUP_REMOVED lines=35> */
[----:B------:R-:W-:-:S04]  /*9060*/  LOP3.LUT R5, R5, R42, RZ, 0xfc, !PT ;  /* 0x0000002a05057212 */ /* 0x000fc800078efcff */
[----:B------:R-:W-:-:S04]  /*9070*/  LEA R25, R5, UR6, 0x1 ;  /* 0x0000000605197c11 */ /* 0x000fc8000f8e08ff */
[----:B------:R-:W-:Y:S01]  /*9080*/  IADD3 R20, PT, PT, R41, R25, RZ ;  /* 0x0000001929147210 */ /* 0x000fe20007ffe0ff */
[----:B------:R-:W-:Y:S01]  /*9090*/  LDSM.16.MT88.4 R76, [R25+0x3000] ;  /* 0x00300000194c783b */ /* 0x000fe20000004200 */
[----:B-1----:R-:W-:-:S03]  /*90a0*/  FMNMX.FTZ R7, R4, R7, !PT ;  /* 0x0000000704077209 */ /* 0x002fc60007810000 */
[----:B------:R-:W-:Y:S04]  /*90b0*/  LDSM.16.MT88.4 R12, [R25+0x3400] ;  /* 0x00340000190c783b */ /* 0x000fe80000004200 */
[----:B------:R-:W1:Y:S04]  /*90c0*/  SHFL.BFLY PT, R4, R6, 0x2, 0x1f ;  /* 0x0c401f0006047f89 */ /* 0x000e6800000e0000 */
[----:B------:R-:W3:Y:S01]  /*90d0*/  SHFL.BFLY PT, R0, R7, 0x1, 0x1f ;  /* 0x0c201f0007007f89 */ /* 0x000ee200000e0000 */
[----:B-1----:R-:W-:Y:S02]  /*90e0*/  FMNMX.FTZ R4, R6, R4, !PT ;  /* 0x0000000406047209 */ /* 0x002fe40007810000 */
[----:B---3--:R-:W-:-:S03]  /*90f0*/  FMNMX.FTZ R0, R7, R0, !PT ;  /* 0x0000000007007209 */ /* 0x008fc60007810000 */
[----:B------:R-:W1:Y:S01]  /*9100*/  SHFL.BFLY PT, R6, R4, 0x1, 0x1f ;  /* 0x0c201f0004067f89 */ /* 0x000e6200000e0000 */
[----:B------:R-:W-:Y:S01]  /*9110*/  FSETP.NEU.FTZ.AND P0, PT, R0, -INF , PT ;  /* 0xff8000000000780b */ /* 0x000fe20003f1d000 */
[----:B--2---:R-:W-:-:S05]  /*9120*/  FMUL.FTZ R21, R22, R0 ;  /* 0x0000000016157220 */ /* 0x004fca0000410000 */
[----:B------:R-:W-:-:S05]  /*9130*/  FSEL R21, R21, RZ, P0 ;  /* 0x000000ff15157208 */ /* 0x000fca0000000000 */
[--C-:B------:R-:W-:Y:S01]  /*9140*/  FFMA.FTZ R47, R2, R22, -R21.reuse ;  /* 0x00000016022f7223 */ /* 0x100fe20000010815 */
[----:B-1----:R-:W-:Y:S01]  /*9150*/  FMNMX.FTZ R2, R4, R6, !PT ;  /* 0x0000000604027209 */ /* 0x002fe20007810000 */
[-CC-:B------:R-:W-:Y:S01]  /*9160*/  FFMA.FTZ R29, R8, R22.reuse, -R21.reuse ;  /* 0x00000016081d7223 */ /* 0x180fe20000010815 */
[--C-:B------:R-:W-:Y:S01]  /*9170*/  FFMA.FTZ R92, R48, R22, -R21.reuse ;  /* 0x00000016305c7223 */ /* 0x100fe20000010815 */
[----:B------:R-:W1:Y:S01]  /*9180*/  LDSM.16.MT88.4 R8, [R20+0x3000] ;  /* 0x003000001408783b */ /* 0x000e620000004200 */
[----:B------:R-:W-:Y:S01]  /*9190*/  FSETP.NEU.FTZ.AND P0, PT, R2, -INF , PT ;  /* 0xff8000000200780b */ /* 0x000fe20003f1d000 */
[----:B------:R-:W-:Y:S01]  /*91a0*/  FMUL.FTZ R24, R22, R2 ;  /* 0x0000000216187220 */ /* 0x000fe20000410000 */
        /* <DEDUP_REMOVED lines=37> */
[----:B------:R2:W-:Y:S01]  /*9400*/  MUFU.EX2 R43, R35 ;  /* 0x00000023002b7308 */ /* 0x0005e20000000800 */
[-CC-:B------:R-:W-:Y:S01]  /*9410*/  FFMA.FTZ R93, R93, R22.reuse, -R24.reuse ;  /* 0x000000165d5d7223 */ /* 0x180fe20000010818 */
[-C--:B------:R-:W-:Y:S01]  /*9420*/  FFMA.FTZ R86, R86, R22.reuse, -R21 ;  /* 0x0000001656567223 */ /* 0x080fe20000010815 */
[----:B------:R-:W-:Y:S01]  /*9430*/  FADD.FTZ R91, R92, R91 ;  /* 0x0000005b5c5b7221 */ /* 0x000fe20000010000 */
[-CC-:B------:R-:W-:Y:S01]  /*9440*/  FFMA.FTZ R60, R60, R22.reuse, -R21.reuse ;  /* 0x000000163c3c7223 */ /* 0x180fe20000010815 */
[-CC-:B------:R-:W-:Y:S01]  /*9450*/  FFMA.FTZ R58, R58, R22.reuse, -R21.reuse ;  /* 0x000000163a3a7223 */ /* 0x180fe20000010815 */
[-C--:B------:R-:W-:Y:S01]  /*9460*/  FFMA.FTZ R56, R56, R22.reuse, -R21 ;  /* 0x0000001638387223 */ /* 0x080fe20000010815 */
[----:B---3--:R-:W-:Y:S01]  /*9470*/  FADD.FTZ R91, R49, R91 ;  /* 0x0000005b315b7221 */ /* 0x008fe20000010000 */
[----:B------:R-:W3:Y:S01]  /*9480*/  MUFU.EX2 R52, R52 ;  /* 0x0000003400347308 */ /* 0x000ee20000000800 */
[----:B----4-:R-:W-:Y:S01]  /*9490*/  F2FP.F16.F32.PACK_AB R71, R48, R49 ;  /* 0x000000313047723e */ /* 0x010fe200000000ff */
[-C--:B------:R-:W-:Y:S01]  /*94a0*/  FFMA.FTZ R54, R54, R22.reuse, -R21 ;  /* 0x0000001636367223 */ /* 0x080fe20000010815 */
[-CC-:B------:R-:W-:Y:S01]  /*94b0*/  FFMA.FTZ R59, R59, R22.reuse, -R24.reuse ;  /* 0x000000163b3b7223 */ /* 0x180fe20000010818 */
[-CC-:B------:R-:W-:Y:S01]  /*94c0*/  FFMA.FTZ R57, R57, R22.reuse, -R24.reuse ;  /* 0x0000001639397223 */ /* 0x180fe20000010818 */
[-CC-:B------:R-:W-:Y:S01]  /*94d0*/  FFMA.FTZ R55, R55, R22.reuse, -R24.reuse ;  /* 0x0000001637377223 */ /* 0x180fe20000010818 */
[----:B------:R-:W-:Y:S01]  /*94e0*/  FADD.FTZ R91, R48, R91 ;  /* 0x0000005b305b7221 */ /* 0x000fe20000010000 */
[-CC-:B------:R-:W-:Y:S01]  /*94f0*/  FFMA.FTZ R33, R33, R22.reuse, -R24.reuse ;  /* 0x0000001621217223 */ /* 0x180fe20000010818 */
[----:B------:R-:W4:Y:S01]  /*9500*/  MUFU.EX2 R51, R51 ;  /* 0x0000003300337308 */ /* 0x000f220000000800 */
[-CC-:B--2---:R-:W-:Y:S01]  /*9510*/  FFMA.FTZ R35, R19, R22.reuse, -R24.reuse ;  /* 0x0000001613237223 */ /* 0x184fe20000010818 */
[-CC-:B------:R-:W-:Y:S01]  /*9520*/  FFMA.FTZ R19, R68, R22.reuse, -R24.reuse ;  /* 0x0000001644137223 */ /* 0x180fe20000010818 */
[-CC-:B------:R-:W-:Y:S01]  /*9530*/  FFMA.FTZ R53, R53, R22.reuse, -R21.reuse ;  /* 0x0000001635357223 */ /* 0x180fe20000010815 */
[-CC-:B------:R-:W-:Y:S01]  /*9540*/  FFMA.FTZ R39, R39, R22.reuse, -R21.reuse ;  /* 0x0000001627277223 */ /* 0x180fe20000010815 */
[-CC-:B------:R-:W-:Y:S01]  /*9550*/  FFMA.FTZ R37, R37, R22.reuse, -R21.reuse ;  /* 0x0000001625257223 */ /* 0x180fe20000010815 */
[-C--:B------:R-:W-:Y:S01]  /*9560*/  FFMA.FTZ R30, R30, R22.reuse, -R24 ;  /* 0x000000161e1e7223 */ /* 0x080fe20000010818 */
[-CC-:B------:R-:W-:Y:S01]  /*9570*/  FFMA.FTZ R36, R36, R22.reuse, -R21.reuse ;  /* 0x0000001624247223 */ /* 0x180fe20000010815 */
[----:B------:R-:W2:Y:S01]  /*9580*/  MUFU.EX2 R50, R50 ;  /* 0x0000003200327308 */ /* 0x000ea20000000800 */
[----:B---3--:R-:W-:Y:S01]  /*9590*/  F2FP.F16.F32.PACK_AB R68, R52, R43 ;  /* 0x0000002b3444723e */ /* 0x008fe200000000ff */
[----:B------:R-:W-:Y:S01]  /*95a0*/  FADD.FTZ R52, R43, R52 ;  /* 0x000000342b347221 */ /* 0x000fe20000010000 */
[-CC-:B------:R-:W-:Y:S01]  /*95b0*/  FFMA.FTZ R43, R38, R22.reuse, -R24.reuse ;  /* 0x00000016262b7223 */ /* 0x180fe20000010818 */
[-CC-:B------:R-:W-:Y:S01]  /*95c0*/  FFMA.FTZ R38, R44, R22.reuse, -R21.reuse ;  /* 0x000000162c267223 */ /* 0x180fe20000010815 */
[-C--:B------:R-:W-:Y:S01]  /*95d0*/  FFMA.FTZ R28, R28, R22.reuse, -R24 ;  /* 0x000000161c1c7223 */ /* 0x080fe20000010818 */
[-CC-:B------:R-:W-:Y:S01]  /*95e0*/  FFMA.FTZ R32, R32, R22.reuse, -R21.reuse ;  /* 0x0000001620207223 */ /* 0x180fe20000010815 */
[-CC-:B------:R-:W-:Y:S01]  /*95f0*/  FFMA.FTZ R31, R31, R22.reuse, -R21.reuse ;  /* 0x000000161f1f7223 */ /* 0x180fe20000010815 */
[----:B------:R-:W3:Y:S01]  /*9600*/  MUFU.EX2 R47, R47 ;  /* 0x0000002f002f7308 */ /* 0x000ee20000000800 */
[----:B----4-:R-:W-:Y:S01]  /*9610*/  FADD.FTZ R52, R51, R52 ;  /* 0x0000003433347221 */ /* 0x010fe20000010000 */
[-C--:B------:R-:W-:Y:S01]  /*9620*/  FFMA.FTZ R23, R23, R22.reuse, -R24 ;  /* 0x0000001617177223 */ /* 0x080fe20000010818 */
[----:B------:R-:W-:Y:S01]  /*9630*/  FFMA.FTZ R3, R3, R22, -R21 ;  /* 0x0000001603037223 */ /* 0x000fe20000010815 */
[----:B------:R-:W-:-:S04]  /*9640*/  ISETP.GE.AND P0, PT, R46, R104, PT ;  /* 0x000000682e00720c */ /* 0x000fc80003f06270 */
[----:B------:R-:W4:Y:S01]  /*9650*/  MUFU.EX2 R45, R45 ;  /* 0x0000002d002d7308 */ /* 0x000f220000000800 */
[C---:B--2---:R-:W-:Y:S01]  /*9660*/  F2FP.F16.F32.PACK_AB R70, R50.reuse, R51 ;  /* 0x000000333246723e */ /* 0x044fe200000000ff */
[----:B------:R-:W-:-:S06]  /*9670*/  FADD.FTZ R52, R50, R52 ;  /* 0x0000003432347221 */ /* 0x000fcc0000010000 */
[----:B------:R-:W-:Y:S01]  /*9680*/  HMMA.16816.F32 R80, R68, R76, RZ ;  /* 0x0000004c4450723c */ /* 0x000fe200000018ff */
[----:B------:R-:W2:Y:S02]  /*9690*/  MUFU.EX2 R34, R34 ;  /* 0x0000002200227308 */ /* 0x000ea40000000800 */
[----:B---3--:R-:W-:-:S05]  /*96a0*/  FADD.FTZ R91, R47, R91 ;  /* 0x0000005b2f5b7221 */ /* 0x008fca0000010000 */
[----:B------:R-:W-:Y:S01]  /*96b0*/  HMMA.16816.F32 R76, R68, R78, RZ ;  /* 0x0000004e444c723c */ /* 0x000fe200000018ff */
[----:B------:R-:W-:Y:S01]  /*96c0*/  MUFU.EX2 R42, R42 ;  /* 0x0000002a002a7308 */ /* 0x000fe20000000800 */
[C---:B----4-:R-:W-:Y:S01]  /*96d0*/  F2FP.F16.F32.PACK_AB R5, R45.reuse, R47 ;  /* 0x0000002f2d05723e */ /* 0x050fe200000000ff */
[----:B------:R-:W-:-:S05]  /*96e0*/  FADD.FTZ R45, R45, R91 ;  /* 0x0000005b2d2d7221 */ /* 0x000fca0000010000 */
[----:B-1----:R-:W-:Y:S01]  /*96f0*/  HMMA.16816.F32 R72, R68, R8, RZ ;  /* 0x000000084448723c */ /* 0x002fe200000018ff */
[----:B------:R-:W1:Y:S01]  /*9700*/  MUFU.EX2 R35, R35 ;  /* 0x0000002300237308 */ /* 0x000e620000000800 */
[----:B--2---:R-:W-:-:S06]  /*9710*/  FADD.FTZ R45, R34, R45 ;  /* 0x0000002d222d7221 */ /* 0x004fcc0000010000 */
[----:B------:R-:W-:Y:S01]  /*9720*/  HMMA.16816.F32 R68, R68, R10, RZ ;  /* 0x0000000a4444723c */ /* 0x000fe200000018ff */
[----:B------:R-:W2:Y:S01]  /*9730*/  LDSM.16.MT88.4 R8, [R20+0x3400] ;  /* 0x003400001408783b */ /* 0x000ea20000004200 */
[----:B------:R-:W3:Y:S08]  /*9740*/  MUFU.EX2 R19, R19 ;  /* 0x0000001300137308 */ /* 0x000ef00000000800 */
        /* <DEDUP_REMOVED lines=9> */
[----:B------:R-:W4:Y:S01]  /*97e0*/  MUFU.EX2 R63, R63 ;  /* 0x0000003f003f7308 */ /* 0x000f220000000800 */
[C---:B-1----:R-:W-:Y:S01]  /*97f0*/  F2FP.F16.F32.PACK_AB R7, R29.reuse, R34 ;  /* 0x000000221d07723e */ /* 0x042fe200000000ff */
[----:B------:R-:W-:Y:S01]  /*9800*/  FADD.FTZ R45, R29, R45 ;  /* 0x0000002d1d2d7221 */ /* 0x000fe20000010000 */
[----:B------:R-:W-:-:S05]  /*9810*/  FFMA.FTZ R29, R16, R22, -R24 ;  /* 0x00000016101d7223 */ /* 0x000fca0000010818 */
[----:B--2---:R-:W-:Y:S01]  /*9820*/  HMMA.16816.F32 R72, R4, R8, R72 ;  /* 0x000000080448723c */ /* 0x004fe20000001848 */
[----:B------:R-:W-:Y:S04]  /*9830*/  MUFU.EX2 R62, R62 ;  /* 0x0000003e003e7308 */ /* 0x000fe80000000800 */
[----:B---3--:R-:W-:-:S03]  /*9840*/  FADD.FTZ R45, R66, R45 ;  /* 0x0000002d422d7221 */ /* 0x008fc60000010000 */
[----:B------:R-:W-:Y:S01]  /*9850*/  HMMA.16816.F32 R68, R4, R10, R68 ;  /* 0x0000000a0444723c */ /* 0x000fe20000001844 */
[----:B------:R-:W1:Y:S01]  /*9860*/  LDSM.16.MT88.4 R8, [R25+0x3800] ;  /* 0x003800001908783b */ /* 0x000e620000004200 */
[----:B------:R-:W-:Y:S01]  /*9870*/  MUFU.EX2 R67, R67 ;  /* 0x0000004300437308 */ /* 0x000fe20000000800 */
[----:B----4-:R-:W-:-:S05]  /*9880*/  FADD.FTZ R45, R63, R45 ;  /* 0x0000002d3f2d7221 */ /* 0x010fca0000010000 */
[C---:B------:R-:W-:Y:S02]  /*9890*/  HMMA.16816.F32 R80, R4.reuse, R12, R80 ;  /* 0x0000000c0450723c */ /* 0x040fe40000001850 */
[----:B------:R-:W2:Y:S06]  /*98a0*/  MUFU.EX2 R65, R65 ;  /* 0x0000004100417308 */ /* 0x000eac0000000800 */
[----:B------:R-:W-:Y:S03]  /*98b0*/  HMMA.16816.F32 R76, R4, R14, R76 ;  /* 0x0000000e044c723c */ /* 0x000fe6000000184c */
        /* <DEDUP_REMOVED lines=28> */
[----:B------:R-:W1:Y:S02]  /*9a80*/  LDSM.16.MT88.4 R8, [R25+0x3c00] ;  /* 0x003c00001908783b */ /* 0x000e640000004200 */
[-CC-:B------:R-:W-:Y:S01]  /*9a90*/  FFMA.FTZ R4, R89, R22.reuse, -R24.reuse ;  /* 0x0000001659047223 */ /* 0x180fe20000010818 */
[----:B------:R-:W-:Y:S01]  /*9aa0*/  FFMA.FTZ R89, R90, R22, -R24 ;  /* 0x000000165a597223 */ /* 0x000fe20000010818 */
[----:B---3--:R-:W-:-:S02]  /*9ab0*/  F2FP.F16.F32.PACK_AB R5, R124, R126 ;  /* 0x0000007e7c05723e */ /* 0x008fc400000000ff */
[----:B------:R-:W-:Y:S01]  /*9ac0*/  MUFU.EX2 R107, R107 ;  /* 0x0000006b006b7308 */ /* 0x000fe20000000800 */
[----:B--2---:R-:W-:Y:S01]  /*9ad0*/  F2FP.F16.F32.PACK_AB R7, R87, R88 ;  /* 0x000000585707723e */ /* 0x004fe200000000ff */
[----:B------:R-:W-:-:S04]  /*9ae0*/  FADD.FTZ R126, R126, R62 ;  /* 0x0000003e7e7e7221 */ /* 0x000fc80000010000 */
[----:B------:R-:W-:Y:S02]  /*9af0*/  FADD.FTZ R124, R124, R126 ;  /* 0x0000007e7c7c7221 */ /* 0x000fe40000010000 */
[----:B------:R2:W-:Y:S02]  /*9b00*/  MUFU.EX2 R90, R4 ;  /* 0x00000004005a7308 */ /* 0x0005e40000000800 */
[----:B------:R-:W-:-:S04]  /*9b10*/  FADD.FTZ R88, R88, R124 ;  /* 0x0000007c58587221 */ /* 0x000fc80000010000 */
[----:B------:R-:W-:Y:S02]  /*9b20*/  FADD.FTZ R87, R87, R88 ;  /* 0x0000005857577221 */ /* 0x000fe40000010000 */
        /* <DEDUP_REMOVED lines=13> */
[----:B------:R-:W1:Y:S02]  /*9c00*/  MUFU.EX2 R93, R93 ;  /* 0x0000005d005d7308 */ /* 0x000e640000000800 */
[----:B------:R-:W-:-:S04]  /*9c10*/  FADD.FTZ R89, R107, R89 ;  /* 0x000000596b597221 */ /* 0x000fc80000010000 */
[C---:B----4-:R-:W-:Y:S01]  /*9c20*/  FADD.FTZ R89, R100.reuse, R89 ;  /* 0x0000005964597221 */ /* 0x050fe20000010000 */
[C---:B------:R-:W-:Y:S01]  /*9c30*/  HMMA.16816.F32 R76, R4.reuse, R10, R76 ;  /* 0x0000000a044c723c */ /* 0x040fe2000000184c */
[----:B------:R-:W2:Y:S01]  /*9c40*/  LDSM.16.MT88.4 R8, [R20+0x3c00] ;  /* 0x003c00001408783b */ /* 0x000ea20000004200 */
[----:B------:R-:W3:Y:S08]  /*9c50*/  MUFU.EX2 R86, R86 ;  /* 0x0000005600567308 */ /* 0x000ef00000000800 */
[----:B------:R-:W4:Y:S08]  /*9c60*/  MUFU.EX2 R60, R60 ;  /* 0x0000003c003c7308 */ /* 0x000f300000000800 */
[----:B------:R-:W-:Y:S08]  /*9c70*/  MUFU.EX2 R58, R58 ;  /* 0x0000003a003a7308 */ /* 0x000ff00000000800 */
[----:B------:R-:W-:Y:S08]  /*9c80*/  MUFU.EX2 R56, R56 ;  /* 0x0000003800387308 */ /* 0x000ff00000000800 */
[----:B------:R-:W-:Y:S01]  /*9c90*/  MUFU.EX2 R54, R54 ;  /* 0x0000003600367308 */ /* 0x000fe20000000800 */
[C---:B--2---:R-:W-:Y:S07]  /*9ca0*/  HMMA.16816.F32 R72, R4.reuse, R8, R72 ;  /* 0x000000080448723c */ /* 0x044fee0000001848 */
[----:B------:R-:W2:Y:S01]  /*9cb0*/  MUFU.EX2 R59, R59 ;  /* 0x0000003b003b7308 */ /* 0x000ea20000000800 */
[----:B------:R-:W-:Y:S01]  /*9cc0*/  HMMA.16816.F32 R68, R4, R10, R68 ;  /* 0x0000000a0444723c */ /* 0x000fe20000001844 */
[----:B------:R-:W5:Y:S02]  /*9cd0*/  LDSM.16.MT88.4 R8, [R25+0x4000] ;  /* 0x004000001908783b */ /* 0x000f640000004200 */
[----:B------:R-:W-:-:S04]  /*9ce0*/  F2FP.F16.F32.PACK_AB R4, R100, R107 ;  /* 0x0000006b6404723e */ /* 0x000fc800000000ff */
[----:B------:R-:W5:Y:S01]  /*9cf0*/  MUFU.EX2 R57, R57 ;  /* 0x0000003900397308 */ /* 0x000f620000000800 */
[----:B------:R-:W-:Y:S02]  /*9d00*/  F2FP.F16.F32.PACK_AB R5, R101, R123 ;  /* 0x0000007b6505723e */ /* 0x000fe400000000ff */
[C---:B-1----:R-:W-:Y:S01]  /*9d10*/  F2FP.F16.F32.PACK_AB R6, R93.reuse, R94 ;  /* 0x0000005e5d06723e */ /* 0x042fe200000000ff */
[----:B------:R-:W-:Y:S01]  /*9d20*/  FADD.FTZ R94, R94, R89 ;  /* 0x000000595e5e7221 */ /* 0x000fe20000010000 */
[C---:B---3--:R-:W-:Y:S01]  /*9d30*/  F2FP.F16.F32.PACK_AB R7, R86.reuse, R95 ;  /* 0x0000005f5607723e */ /* 0x048fe200000000ff */
[----:B------:R-:W-:Y:S02]  /*9d40*/  FADD.FTZ R86, R86, R87 ;  /* 0x0000005756567221 */ /* 0x000fe40000010000 */
[----:B------:R-:W-:Y:S01]  /*9d50*/  MUFU.EX2 R55, R55 ;  /* 0x0000003700377308 */ /* 0x000fe20000000800 */
[----:B------:R-:W-:Y:S01]  /*9d60*/  FADD.FTZ R94, R93, R94 ;  /* 0x0000005e5d5e7221 */ /* 0x000fe20000010000 */
[----:B----4-:R-:W-:-:S03]  /*9d70*/  FADD.FTZ R86, R60, R86 ;  /* 0x000000563c567221 */ /* 0x010fc60000010000 */
[----:B--2---:R-:W-:-:S03]  /*9d80*/  FADD.FTZ R94, R59, R94 ;  /* 0x0000005e3b5e7221 */ /* 0x004fc60000010000 */
[----:B------:R-:W1:Y:S08]  /*9d90*/  MUFU.EX2 R43, R43 ;  /* 0x0000002b002b7308 */ /* 0x000e700000000800 */
[----:B------:R2:W-:Y:S08]  /*9da0*/  MUFU.EX2 R34, R33 ;  /* 0x0000002100227308 */ /* 0x0005f00000000800 */
[----:B------:R-:W-:Y:S01]  /*9db0*/  MUFU.EX2 R53, R53 ;  /* 0x0000003500357308 */ /* 0x000fe20000000800 */
[----:B-----5:R-:W-:Y:S07]  /*9dc0*/  HMMA.16816.F32 R80, R4, R8, R80 ;  /* 0x000000080450723c */ /* 0x020fee0000001850 */
[----:B------:R-:W-:Y:S01]  /*9dd0*/  MUFU.EX2 R38, R38 ;  /* 0x0000002600267308 */ /* 0x000fe20000000800 */
[----:B--2---:R-:W-:-:S02]  /*9de0*/  FFMA.FTZ R33, R17, R22, -R24 ;  /* 0x0000001611217223 */ /* 0x004fc40000010818 */
[----:B------:R-:W-:Y:S01]  /*9df0*/  LDSM.16.MT88.4 R16, [R20+0x4800] ;  /* 0x004800001410783b */ /* 0x000fe20000004200 */
[C---:B------:R-:W-:Y:S03]  /*9e00*/  HMMA.16816.F32 R76, R4.reuse, R10, R76 ;  /* 0x0000000a044c723c */ /* 0x040fe6000000184c */
[----:B------:R-:W2:Y:S01]  /*9e10*/  LDSM.16.MT88.4 R8, [R20+0x4000] ;  /* 0x004000001408783b */ /* 0x000ea20000004200 */
[----:B------:R-:W-:Y:S08]  /*9e20*/  MUFU.EX2 R39, R39 ;  /* 0x0000002700277308 */ /* 0x000ff00000000800 */
[----:B------:R-:W-:Y:S08]  /*9e30*/  MUFU.EX2 R37, R37 ;  /* 0x0000002500257308 */ /* 0x000ff00000000800 */
[----:B------:R-:W3:Y:S08]  /*9e40*/  MUFU.EX2 R30, R30 ;  /* 0x0000001e001e7308 */ /* 0x000ef00000000800 */
[----:B------:R-:W-:Y:S08]  /*9e50*/  MUFU.EX2 R33, R33 ;  /* 0x0000002100217308 */ /* 0x000ff00000000800 */
[----:B------:R-:W4:Y:S01]  /*9e60*/  MUFU.EX2 R29, R29 ;  /* 0x0000001d001d7308 */ /* 0x000f220000000800 */
[C---:B--2---:R-:W-:Y:S07]  /*9e70*/  HMMA.16816.F32 R72, R4.reuse, R8, R72 ;  /* 0x000000080448723c */ /* 0x044fee0000001848 */
[----:B------:R-:W2:Y:S01]  /*9e80*/  MUFU.EX2 R36, R36 ;  /* 0x0000002400247308 */ /* 0x000ea20000000800 */
[----:B------:R-:W-:Y:S01]  /*9e90*/  HMMA.16816.F32 R68, R4, R10, R68 ;  /* 0x0000000a0444723c */ /* 0x000fe20000001844 */
[----:B------:R-:W5:Y:S02]  /*9ea0*/  LDSM.16.MT88.4 R8, [R25+0x4400] ;  /* 0x004400001908783b */ /* 0x000f640000004200 */
[C---:B------:R-:W-:Y:S01]  /*9eb0*/  F2FP.F16.F32.PACK_AB R4, R57.reuse, R59 ;  /* 0x0000003b3904723e */ /* 0x040fe200000000ff */
[----:B------:R-:W-:Y:S01]  /*9ec0*/  FADD.FTZ R57, R57, R94 ;  /* 0x0000005e39397221 */ /* 0x000fe20000010000 */
[C---:B------:R-:W-:Y:S01]  /*9ed0*/  F2FP.F16.F32.PACK_AB R5, R58.reuse, R60 ;  /* 0x0000003c3a05723e */ /* 0x040fe200000000ff */
[----:B------:R-:W-:Y:S01]  /*9ee0*/  FADD.FTZ R58, R58, R86 ;  /* 0x000000563a3a7221 */ /* 0x000fe20000010000 */
[----:B-1----:R-:W-:Y:S01]  /*9ef0*/  F2FP.F16.F32.PACK_AB R6, R43, R55 ;  /* 0x000000372b06723e */ /* 0x002fe200000000ff */
[----:B------:R-:W-:Y:S01]  /*9f00*/  FADD.FTZ R57, R55, R57 ;  /* 0x0000003937397221 */ /* 0x000fe20000010000 */
[----:B------:R-:W-:Y:S01]  /*9f10*/  F2FP.F16.F32.PACK_AB R7, R54, R56 ;  /* 0x000000383607723e */ /* 0x000fe200000000ff */
[----:B------:R-:W-:Y:S01]  /*9f20*/  FADD.FTZ R58, R56, R58 ;  /* 0x0000003a383a7221 */ /* 0x000fe20000010000 */
[----:B------:R-:W-:Y:S01]  /*9f30*/  MUFU.EX2 R28, R28 ;  /* 0x0000001c001c7308 */ /* 0x000fe20000000800 */
[----:B------:R-:W-:-:S02]  /*9f40*/  FADD.FTZ R43, R43, R57 ;  /* 0x000000392b2b7221 */ /* 0x000fc40000010000 */
[----:B------:R-:W-:Y:S02]  /*9f50*/  FADD.FTZ R54, R54, R58 ;  /* 0x0000003a36367221 */ /* 0x000fe40000010000 */
[C---:B------:R-:W-:Y:S03]  /*9f60*/  HMMA.16816.F32 R72, R4.reuse, R12, R72 ;  /* 0x0000000c0448723c */ /* 0x040fe60000001848 */
[----:B---3--:R-:W-:Y:S01]  /*9f70*/  FADD.FTZ R43, R30, R43 ;  /* 0x0000002b1e2b7221 */ /* 0x008fe20000010000 */
[----:B------:R-:W-:Y:S01]  /*9f80*/  FADD.FTZ R54, R53, R54 ;  /* 0x0000003635367221 */ /* 0x000fe20000010000 */
[----:B------:R-:W1:Y:S03]  /*9f90*/  MUFU.EX2 R32, R32 ;  /* 0x0000002000207308 */ /* 0x000e660000000800 */
[C---:B------:R-:W-:Y:S01]  /*9fa0*/  HMMA.16816.F32 R68, R4.reuse, R14, R68 ;  /* 0x0000000e0444723c */ /* 0x040fe20000001844 */
[----:B------:R-:W-:Y:S04]  /*9fb0*/  LDSM.16.MT88.4 R12, [R25+0x4c00] ;  /* 0x004c0000190c783b */ /* 0x000fe80000004200 */
[----:B------:R-:W3:Y:S08]  /*9fc0*/  MUFU.EX2 R31, R31 ;  /* 0x0000001f001f7308 */ /* 0x000ef00000000800 */
[----:B------:R-:W-:Y:S01]  /*9fd0*/  MUFU.EX2 R124, R23 ;  /* 0x00000017007c7308 */ /* 0x000fe20000000800 */
[C---:B-----5:R-:W-:Y:S07]  /*9fe0*/  HMMA.16816.F32 R80, R4.reuse, R8, R80 ;  /* 0x000000080450723c */ /* 0x060fee0000001850 */
[----:B------:R-:W-:Y:S01]  /*9ff0*/  MUFU.EX2 R123, R3 ;  /* 0x00000003007b7308 */ /* 0x000fe20000000800 */
[----:B------:R-:W-:Y:S01]  /*a000*/  HMMA.16816.F32 R76, R4, R10, R76 ;  /* 0x0000000a044c723c */ /* 0x000fe2000000184c */
[----:B------:R5:W3:Y:S02]  /*a010*/  LDSM.16.MT88.4 R8, [R25+0x4800] ;  /* 0x004800001908783b */ /* 0x000ae40000004200 */
[-CC-:B------:R-:W-:Y:S01]  /*a020*/  FFMA.FTZ R4, R27, R22.reuse, -R24.reuse ;  /* 0x000000161b047223 */ /* 0x180fe20000010818 */
[----:B------:R-:W-:Y:S01]  /*a030*/  FFMA.FTZ R27, R26, R22, -R24 ;  /* 0x000000161a1b7223 */ /* 0x000fe20000010818 */
[C---:B------:R-:W-:Y:S01]  /*a040*/  F2FP.F16.F32.PACK_AB R5, R38.reuse, R53 ;  /* 0x000000352605723e */ /* 0x040fe200000000ff */
[----:B------:R-:W-:Y:S01]  /*a050*/  FADD.FTZ R38, R38, R54 ;  /* 0x0000003626267221 */ /* 0x000fe20000010000 */
[----:B------:R5:W3:Y:S01]  /*a060*/  MUFU.EX2 R26, R4 ;  /* 0x00000004001a7308 */ /* 0x000ae20000000800 */
[----:B----4-:R-:W-:-:S02]  /*a070*/  F2FP.F16.F32.PACK_AB R6, R29, R33 ;  /* 0x000000211d06723e */ /* 0x010fc400000000ff */
[----:B------:R-:W-:Y:S01]  /*a080*/  F2FP.F16.F32.PACK_AB R7, R37, R39 ;  /* 0x000000272507723e */ /* 0x000fe200000000ff */
[----:B------:R-:W-:-:S04]  /*a090*/  FADD.FTZ R38, R39, R38 ;  /* 0x0000002627267221 */ /* 0x000fc80000010000 */
[----:B------:R-:W-:-:S04]  /*a0a0*/  FADD.FTZ R37, R37, R38 ;  /* 0x0000002625257221 */ /* 0x000fc80000010000 */
[----:B--2---:R-:W-:-:S04]  /*a0b0*/  FADD.FTZ R37, R36, R37 ;  /* 0x0000002524257221 */ /* 0x004fc80000010000 */
[----:B-1----:R-:W-:Y:S01]  /*a0c0*/  FADD.FTZ R37, R32, R37 ;  /* 0x0000002520257221 */ /* 0x002fe20000010000 */
[C---:B-----5:R-:W-:Y:S01]  /*a0d0*/  F2FP.F16.F32.PACK_AB R4, R34.reuse, R30 ;  /* 0x0000001e2204723e */ /* 0x060fe200000000ff */
[----:B------:R-:W1:Y:S01]  /*a0e0*/  MUFU.EX2 R25, R27 ;  /* 0x0000001b00197308 */ /* 0x000e620000000800 */
[----:B------:R-:W-:Y:S01]  /*a0f0*/  FADD.FTZ R34, R34, R43 ;  /* 0x0000002b22227221 */ /* 0x000fe20000010000 */
[----:B---3--:R-:W-:-:S03]  /*a100*/  FADD.FTZ R37, R31, R37 ;  /* 0x000000251f257221 */ /* 0x008fc60000010000 */
[----:B------:R-:W-:Y:S01]  /*a110*/  FADD.FTZ R34, R33, R34 ;  /* 0x0000002221227221 */ /* 0x000fe20000010000 */
[----:B------:R-:W-:Y:S03]  /*a120*/  HMMA.16816.F32 R72, R4, R16, R72 ;  /* 0x000000100448723c */ /* 0x000fe60000001848 */
[----:B------:R-:W-:-:S04]  /*a130*/  FADD.FTZ R29, R29, R34 ;  /* 0x000000221d1d7221 */ /* 0x000fc80000010000 */
[----:B------:R-:W-:Y:S01]  /*a140*/  FADD.FTZ R29, R28, R29 ;  /* 0x0000001d1c1d7221 */ /* 0x000fe20000010000 */
[----:B------:R-:W-:Y:S03]  /*a150*/  HMMA.16816.F32 R68, R4, R18, R68 ;  /* 0x000000120444723c */ /* 0x000fe60000001844 */
[----:B------:R-:W-:-:S04]  /*a160*/  FADD.FTZ R29, R26, R29 ;  /* 0x0000001d1a1d7221 */ /* 0x000fc80000010000 */
[----:B-1----:R-:W-:Y:S01]  /*a170*/  FADD.FTZ R29, R25, R29 ;  /* 0x0000001d191d7221 */ /* 0x002fe20000010000 */
[C---:B------:R-:W-:Y:S08]  /*a180*/  HMMA.16816.F32 R80, R4.reuse, R8, R80 ;  /* 0x000000080450723c */ /* 0x040ff00000001850 */
[----:B------:R-:W-:Y:S01]  /*a190*/  HMMA.16816.F32 R76, R4, R10, R76 ;  /* 0x0000000a044c723c */ /* 0x000fe2000000184c */
[----:B------:R-:W1:Y:S02]  /*a1a0*/  LDSM.16.MT88.4 R8, [R20+0x4c00] ;  /* 0x004c00001408783b */ /* 0x000e640000004200 */
        /* <DEDUP_REMOVED lines=16> */
.L_x_8646:
        /* <DEDUP_REMOVED lines=78> */
.L_x_8641:
[----:B------:R-:W-:Y:S05]  /*a790*/  BSYNC.RECONVERGENT B0 ;  /* 0x0000000000007941 */ /* 0x000fea0003800200 */
.L_x_8640:
[----:B------:R-:W1:Y:S01]  /*a7a0*/  S2UR UR7, SR_CgaCtaId ;  /* 0x00000000000779c3 */ /* 0x000e620000008800 */
[C---:B------:R-:W-:Y:S01]  /*a7b0*/  SHF.L.U32 R0, R97.reuse, 0x3, RZ ;  /* 0x0000000361007819 */ /* 0x040fe200000006ff */
[----:B------:R-:W-:Y:S01]  /*a7c0*/  UMOV UR9, 0x400 ;  /* 0x0000040000097882 */ /* 0x000fe20000000000 */
[----:B------:R-:W-:Y:S01]  /*a7d0*/  LOP3.LUT R3, R97, 0x18, RZ, 0xc0, !PT ;  /* 0x0000001861037812 */ /* 0x000fe200078ec0ff */
[----:B------:R-:W-:Y:S01]  /*a7e0*/  BSSY.RECONVERGENT B1, `(.L_x_8642) ;  /* 0x000013b000017945 */ /* 0x000fe20003800200 */
[-C--:B------:R-:W-:Y:S02]  /*a7f0*/  MOV R10, R109.reuse ;  /* 0x0000006d000a7202 */ /* 0x080fe40000000f00 */
[--C-:B------:R-:W-:Y:S02]  /*a800*/  LOP3.LUT R3, R3, 0xc0, R0.reuse, 0xf8, !PT ;  /* 0x000000c003037812 */ /* 0x100fe400078ef800 */
[-C--:B------:R-:W-:Y:S02]  /*a810*/  MOV R11, R108.reuse ;  /* 0x0000006c000b7202 */ /* 0x080fe40000000f00 */
[--C-:B------:R-:W-:Y:S02]  /*a820*/  LOP3.LUT R3, R3, 0x18, R0.reuse, 0x78, !PT ;  /* 0x0000001803037812 */ /* 0x100fe400078e7800 */
[----:B------:R-:W-:Y:S02]  /*a830*/  IADD3 R4, P0, PT, R120, R109, RZ ;  /* 0x0000006d78047210 */ /* 0x000fe40007f1e0ff */
[----:B------:R-:W-:Y:S02]  /*a840*/  LOP3.LUT R3, R3, 0x1f20, R0, 0xf8, !PT ;  /* 0x00001f2003037812 */ /* 0x000fe400078ef800 */
[----:B------:R-:W-:Y:S02]  /*a850*/  IADD3.X R5, PT, PT, R121, R108, RZ, P0, !PT ;  /* 0x0000006c79057210 */ /* 0x000fe400007fe4ff */
[-C--:B------:R-:W-:Y:S02]  /*a860*/  IADD3 R6, P0, PT, R4, R120.reuse, RZ ;  /* 0x0000007804067210 */ /* 0x080fe40007f1e0ff */
[----:B------:R-:W-:Y:S02]  /*a870*/  SHF.L.U32 R99, R97, 0x4, RZ ;  /* 0x0000000461637819 */ /* 0x000fe400000006ff */
[-C--:B------:R-:W-:Y:S01]  /*a880*/  IADD3.X R7, PT, PT, R5, R121.reuse, RZ, P0, !PT ;  /* 0x0000007905077210 */ /* 0x080fe200007fe4ff */
[----:B-1----:R-:W-:Y:S01]  /*a890*/  ULEA UR6, UR7, UR9, 0x18 ;  /* 0x0000000907067291 */ /* 0x002fe2000f8ec0ff */
[----:B------:R-:W-:Y:S02]  /*a8a0*/  IADD3 R8, P0, PT, R6, R120, RZ ;  /* 0x0000007806087210 */ /* 0x000fe40007f1e0ff */
[----:B------:R-:W-:Y:S02]  /*a8b0*/  SHF.L.U32 R101, R97, 0x5, RZ ;  /* 0x0000000561657819 */ /* 0x000fe400000006ff */
[----:B------:R-:W-:Y:S02]  /*a8c0*/  IADD3.X R9, PT, PT, R7, R121, RZ, P0, !PT ;  /* 0x0000007907097210 */ /* 0x000fe400007fe4ff */
[----:B------:R-:W-:Y:S02]  /*a8d0*/  LEA R3, R3, UR6, 0x1 ;  /* 0x0000000603037c11 */ /* 0x000fe4000f8e08ff */
[C---:B------:R-:W-:Y:S02]  /*a8e0*/  LOP3.LUT R0, R97.reuse, 0x8, RZ, 0xc0, !PT ;  /* 0x0000000861007812 */ /* 0x040fe400078ec0ff */
[----:B------:R-:W-:Y:S01]  /*a8f0*/  SHF.L.U32 R96, R97, 0x2, RZ ;  /* 0x0000000261607819 */ /* 0x000fe200000006ff */
[----:B------:R-:W-:Y:S01]  /*a900*/  @!PT LDS RZ, [RZ] ;  /* 0x00000000fffff984 */ /* 0x000fe20000000800 */
[----:B------:R-:W-:Y:S01]  /*a910*/  @!PT LDS RZ, [RZ] ;  /* 0x00000000fffff984 */ /* 0x000fe20000000800 */
[----:B------:R-:W-:Y:S01]  /*a920*/  @!PT LDS RZ, [RZ] ;  /* 0x00000000fffff984 */ /* 0x000fe20000000800 */
[----:B------:R-:W-:Y:S01]  /*a930*/  LDGSTS.E.BYPASS.LTC128B.128 [R3+0x3000], desc[UR4][R10.64] ;  /* 0x030000000a037fae */ /* 0x000fe2000b981a04 */
[----:B------:R-:W-:Y:S02]  /*a940*/  LOP3.LUT R2, R99, 0x100, RZ, 0xc0, !PT ;  /* 0x0000010063027812 */ /* 0x000fe400078ec0ff */
[--C-:B------:R-:W-:Y:S02]  /*a950*/  LOP3.LUT R0, R0, 0xc0, R101.reuse, 0xf8, !PT ;  /* 0x000000c000007812 */ /* 0x100fe400078ef865 */
[----:B------:R-:W-:Y:S02]  /*a960*/  LOP3.LUT R100, R96, 0x18, RZ, 0xc0, !PT ;  /* 0x0000001860647812 */ /* 0x000fe400078ec0ff */
[----:B------:R-:W-:Y:S01]  /*a970*/  LOP3.LUT R2, R2, 0x20, R101, 0xf8, !PT ;  /* 0x0000002002027812 */ /* 0x000fe200078ef865 */
[----:B------:R-:W-:Y:S01]  /*a980*/  LDGSTS.E.BYPASS.LTC128B.128 [R3+0x3800], desc[UR4][R4.64] ;  /* 0x0380000004037fae */ /* 0x000fe2000b981a04 */
[----:B------:R-:W-:Y:S02]  /*a990*/  LOP3.LUT P0, RZ, R97, 0x4, RZ, 0xc0, !PT ;  /* 0x0000000461ff7812 */ /* 0x000fe4000780c0ff */
[----:B------:R-:W-:Y:S02]  /*a9a0*/  LOP3.LUT R0, R2, R0, R100, 0xf6, !PT ;  /* 0x0000000002007212 */ /* 0x000fe400078ef664 */
[----:B------:R-:W-:Y:S02]  /*a9b0*/  MOV R2, 0x20 ;  /* 0x0000002000027802 */ /* 0x000fe40000000f00 */
[----:B------:R-:W-:Y:S01]  /*a9c0*/  LEA R0, R0, UR6, 0x1 ;  /* 0x0000000600007c11 */ /* 0x000fe2000f8e08ff */
[----:B------:R-:W-:Y:S01]  /*a9d0*/  LDGSTS.E.BYPASS.LTC128B.128 [R3+0x4000], desc[UR4][R6.64] ;  /* 0x0400000006037fae */ /* 0x000fe2000b981a04 */
[----:B------:R-:W-:Y:S02]  /*a9e0*/  SEL R2, R2, 0xffffffe0, !P0 ;  /* 0xffffffe002027807 */ /* 0x000fe40004000000 */
[----:B------:R-:W-:Y:S02]  /*a9f0*/  IADD3 R122, PT, PT, R122, -0x1, RZ ;  /* 0xffffffff7a7a7810 */ /* 0x000fe40007ffe0ff */
[----:B------:R-:W-:Y:S02]  /*aa00*/  IADD3 R92, PT, PT, R98, R2, RZ ;  /* 0x00000002625c7210 */ /* 0x000fe40007ffe0ff */
[----:B------:R-:W-:Y:S01]  /*aa10*/  ISETP.GT.AND P2, PT, R122, R104, PT ;  /* 0x000000687a00720c */ /* 0x000fe20003f44270 */
[----:B------:R1:W-:Y:S08]  /*aa20*/  LDGSTS.E.BYPASS.LTC128B.128 [R3+0x4800], desc[UR4][R8.64] ;  /* 0x0480000008037fae */ /* 0x0003f0000b981a04 */
[----:B------:R-:W-:Y:S08]  /*aa30*/  LDSM.16.M88.4 R64, [R98] ;  /* 0x000000006240783b */ /* 0x000ff00000000200 */
[----:B------:R-:W-:Y:S08]  /*aa40*/  LDSM.16.M88.4 R16, [R0+0x1400] ;  /* 0x001400000010783b */ /* 0x000ff00000000200 */
[----:B------:R-:W-:Y:S08]  /*aa50*/  LDSM.16.M88.4 R24, [R0+0x1800] ;  /* 0x001800000018783b */ /* 0x000ff00000000200 */
        /* <DEDUP_REMOVED lines=12> */
[----:B-1----:R-:W-:Y:S02]  /*ab20*/  IADD3 R0, PT, PT, R0, R2, RZ ;  /* 0x0000000200007210 */ /* 0x002fe40007ffe0ff */
[----:B------:R-:W5:Y:S05]  /*ab30*/  LD.E R2, desc[UR4][R84.64+0x18c] ;  /* 0x00018c0454027980 */ /* 0x000f6a000c101900 */
        /* <DEDUP_REMOVED lines=54> */
[C---:B-1----:R-:W-:Y:S03]  /*aea0*/  HMMA.16816.F32 R36, R92.reuse, R88, R36 ;  /* 0x000000585c24723c */ /* 0x042fe60000001824 */
[-C--:B------:R-:W-:Y:S01]  /*aeb0*/  FMUL.FTZ R31, R31, R2.reuse ;  /* 0x000000021f1f7220 */ /* 0x080fe20000410000 */
[-C--:B------:R-:W-:Y:S01]  /*aec0*/  FMUL.FTZ R32, R32, R2.reuse ;  /* 0x0000000220207220 */ /* 0x080fe20000410000 */
[-C--:B------:R-:W-:Y:S01]  /*aed0*/  FMUL.FTZ R33, R33, R2.reuse ;  /* 0x0000000221217220 */ /* 0x080fe20000410000 */
[-C--:B------:R-:W-:Y:S03]  /*aee0*/  FMUL.FTZ R34, R34, R2.reuse ;  /* 0x0000000222227220 */ /* 0x080fe60000410000 */
[----:B------:R1:W1:Y:S01]  /*aef0*/  MUFU.TANH R158, R8 ;  /* 0x00000008009e7308 */ /* 0x0002620000002400 */
[C---:B------:R-:W-:Y:S01]  /*af00*/  HMMA.16816.F32 R40, R92.reuse, R90, R40 ;  /* 0x0000005a5c28723c */ /* 0x040fe20000001828 */
[----:B------:R-:W3:Y:S02]  /*af10*/  LDSM.16.M88.4 R88, [R0+0x2400] ;  /* 0x002400000058783b */ /* 0x000ee40000000200 */
[-C--:B------:R-:W-:Y:S06]  /*af20*/  FMUL.FTZ R35, R35, R2.reuse ;  /* 0x0000000223237220 */ /* 0x080fec0000410000 */
[----:B------:R-:W2:Y:S01]  /*af30*/  MUFU.TANH R149, R20 ;  /* 0x0000001400957308 */ /* 0x000ea20000002400 */
[----:B-----5:R-:W-:Y:S01]  /*af40*/  LDSM.16.M88.4 R4, [R0+0x2c00] ;  /* 0x002c00000004783b */ /* 0x020fe20000000200 */
[-C--:B------:R-:W-:Y:S01]  /*af50*/  FMUL.FTZ R36, R36, R2.reuse ;  /* 0x0000000224247220 */ /* 0x080fe20000410000 */
[-C--:B------:R-:W-:Y:S01]  /*af60*/  FMUL.FTZ R37, R37, R2.reuse ;  /* 0x0000000225257220 */ /* 0x080fe20000410000 */
[-C--:B------:R-:W-:Y:S01]  /*af70*/  FMUL.FTZ R38, R38, R2.reuse ;  /* 0x0000000226267220 */ /* 0x080fe20000410000 */
[-C--:B------:R-:W-:Y:S05]  /*af80*/  FMUL.FTZ R39, R39, R2.reuse ;  /* 0x0000000227277220 */ /* 0x080fea0000410000 */
[----:B------:R5:W2:Y:S01]  /*af90*/  MUFU.TANH R134, R36 ;  /* 0x0000002400867308 */ /* 0x000aa20000002400 */
[-C--:B-1----:R-:W-:Y:S01]  /*afa0*/  FMUL.FTZ R8, R10, R2.reuse ;  /* 0x000000020a087220 */ /* 0x082fe20000410000 */
[-C--:B------:R-:W-:Y:S01]  /*afb0*/  FMUL.FTZ R10, R11, R2.reuse ;  /* 0x000000020b0a7220 */ /* 0x080fe20000410000 */
[-C--:B------:R-:W-:Y:S01]  /*afc0*/  FMUL.FTZ R43, R43, R2.reuse ;  /* 0x000000022b2b7220 */ /* 0x080fe20000410000 */
[-C--:B------:R-:W-:Y:S06]  /*afd0*/  FMUL.FTZ R40, R40, R2.reuse ;  /* 0x0000000228287220 */ /* 0x080fec0000410000 */
[----:B------:R-:W1:Y:S10]  /*afe0*/  MUFU.TANH R150, R21 ;  /* 0x0000001500967308 */ /* 0x000e740000002400 */
[----:B------:R-:W1:Y:S10]  /*aff0*/  MUFU.TANH R151, R22 ;  /* 0x0000001600977308 */ /* 0x000e740000002400 */
[----:B------:R-:W1:Y:S01]  /*b000*/  MUFU.TANH R152, R23 ;  /* 0x0000001700987308 */ /* 0x000e620000002400 */
[C---:B---3--:R-:W-:Y:S09]  /*b010*/  HMMA.16816.F32 R44, R92.reuse, R88, R44 ;  /* 0x000000585c2c723c */ /* 0x048ff2000000182c */
[----:B------:R3:W1:Y:S01]  /*b020*/  MUFU.TANH R136, R37 ;  /* 0x0000002500887308 */ /* 0x0006620000002400 */
[C---:B------:R-:W-:Y:S01]  /*b030*/  HMMA.16816.F32 R48, R92.reuse, R90, R48 ;  /* 0x0000005a5c30723c */ /* 0x040fe20000001830 */
[----:B------:R-:W4:Y:S01]  /*b040*/  LDSM.16.M88.4 R88, [R0+0x2800] ;  /* 0x002800000058783b */ /* 0x000f220000000200 */
[----:B------:R-:W-:Y:S07]  /*b050*/  DEPBAR.LE SB0, 0x0 ;  /* 0x000080000000791a */ /* 0x000fee0000000000 */
[----:B------:R2:W1:Y:S10]  /*b060*/  MUFU.TANH R138, R38 ;  /* 0x00000026008a7308 */ /* 0x0004740000002400 */
[----:B------:R1:W1:Y:S01]  /*b070*/  MUFU.TANH R141, R39 ;  /* 0x00000027008d7308 */ /* 0x0002620000002400 */
[----:B------:R-:W-:Y:S01]  /*b080*/  BAR.SYNC.DEFER_BLOCKING 0x0 ;  /* 0x0000000000007b1d */ /* 0x000fe20000010000 */
[-C--:B------:R-:W-:Y:S01]  /*b090*/  FMUL.FTZ R45, R45, R2.reuse ;  /* 0x000000022d2d7220 */ /* 0x080fe20000410000 */
[-C--:B-----5:R-:W-:Y:S01]  /*b0a0*/  FMUL.FTZ R36, R46, R2.reuse ;  /* 0x000000022e247220 */ /* 0x0a0fe20000410000 */
[-C--:B---3--:R-:W-:Y:S01]  /*b0b0*/  FMUL.FTZ R37, R47, R2.reuse ;  /* 0x000000022f257220 */ /* 0x088fe20000410000 */
[-C--:B------:R-:W-:Y:S01]  /*b0c0*/  FMUL.FTZ R48, R48, R2.reuse ;  /* 0x0000000230307220 */ /* 0x080fe20000410000 */
[-C--:B------:R-:W-:Y:S01]  /*b0d0*/  FMUL.FTZ R49, R49, R2.reuse ;  /* 0x0000000231317220 */ /* 0x080fe20000410000 */
[-C--:B------:R-:W-:Y:S03]  /*b0e0*/  FMUL.FTZ R50, R50, R2.reuse ;  /* 0x0000000232327220 */ /* 0x080fe60000410000 */
[----:B------:R-:W3:Y:S01]  /*b0f0*/  MUFU.TANH R127, R43 ;  /* 0x0000002b007f7308 */ /* 0x000ee20000002400 */
[-C--:B------:R-:W-:Y:S01]  /*b100*/  FMUL.FTZ R51, R51, R2.reuse ;  /* 0x0000000233337220 */ /* 0x080fe20000410000 */
[-C--:B--2---:R-:W-:Y:S01]  /*b110*/  FMUL.FTZ R38, R41, R2.reuse ;  /* 0x0000000229267220 */ /* 0x084fe20000410000 */
[-C--:B------:R-:W-:Y:S07]  /*b120*/  FMUL.FTZ R44, R44, R2.reuse ;  /* 0x000000022c2c7220 */ /* 0x080fee0000410000 */
[----:B------:R-:W2:Y:S01]  /*b130*/  MUFU.TANH R129, R45 ;  /* 0x0000002d00817308 */ /* 0x000ea20000002400 */
[-C--:B-1----:R-:W-:Y:S09]  /*b140*/  FMUL.FTZ R39, R42, R2.reuse ;  /* 0x000000022a277220 */ /* 0x082ff20000410000 */
[----:B------:R-:W1:Y:S01]  /*b150*/  MUFU.TANH R126, R48 ;  /* 0x00000030007e7308 */ /* 0x000e620000002400 */
[C---:B----4-:R-:W-:Y:S09]  /*b160*/  HMMA.16816.F32 R52, R92.reuse, R88, R52 ;  /* 0x000000585c34723c */ /* 0x050ff20000001834 */
[----:B------:R4:W1:Y:S01]  /*b170*/  MUFU.TANH R125, R50 ;  /* 0x00000032007d7308 */ /* 0x0008620000002400 */
[C---:B------:R-:W-:Y:S09]  /*b180*/  HMMA.16816.F32 R56, R92.reuse, R90, R56 ;  /* 0x0000005a5c38723c */ /* 0x040ff20000001838 */
[----:B------:R5:W1:Y:S01]  /*b190*/  MUFU.TANH R91, R49 ;  /* 0x00000031005b7308 */ /* 0x000a620000002400 */
[C---:B------:R-:W-:Y:S03]  /*b1a0*/  HMMA.16816.F32 R60, R92.reuse, R4, R60 ;  /* 0x000000045c3c723c */ /* 0x040fe6000000183c */
[-C--:B------:R-:W-:Y:S01]  /*b1b0*/  FMUL.FTZ R53, R53, R2.reuse ;  /* 0x0000000235357220 */ /* 0x080fe20000410000 */
[-C--:B------:R-:W-:Y:S05]  /*b1c0*/  FMUL.FTZ R52, R52, R2.reuse ;  /* 0x0000000234347220 */ /* 0x080fea0000410000 */
[----:B------:R3:W1:Y:S01]  /*b1d0*/  MUFU.TANH R90, R51 ;  /* 0x00000033005a7308 */ /* 0x0006620000002400 */
[----:B------:R-:W-:Y:S03]  /*b1e0*/  HMMA.16816.F32 R64, R92, R6, R64 ;  /* 0x000000065c40723c */ /* 0x000fe60000001840 */
[-C--:B----4-:R-:W-:Y:S06]  /*b1f0*/  FMUL.FTZ R50, R57, R2.reuse ;  /* 0x0000000239327220 */ /* 0x090fec0000410000 */
        /* <DEDUP_REMOVED lines=10> */
[----:B------:R-:W3:Y:S01]  /*b2a0*/  MUFU.TANH R9, R9 ;  /* 0x0000000900097308 */ /* 0x000ee20000002400 */
[-C--:B----4-:R-:W-:Y:S01]  /*b2b0*/  FMUL.FTZ R53, R54, R2.reuse ;  /* 0x0000000236357220 */ /* 0x090fe20000410000 */
[-C--:B------:R-:W-:Y:S01]  /*b2c0*/  FMUL.FTZ R54, R55, R2.reuse ;  /* 0x0000000237367220 */ /* 0x080fe20000410000 */
[-C--:B------:R-:W-:Y:S01]  /*b2d0*/  FMUL.FTZ R21, R66, R2.reuse ;  /* 0x0000000242157220 */ /* 0x080fe20000410000 */
[-C--:B------:R-:W-:Y:S06]  /*b2e0*/  FMUL.FTZ R20, R67, R2.reuse ;  /* 0x0000000243147220 */ /* 0x080fec0000410000 */
[----:B------:R-:W4:Y:S01]  /*b2f0*/  MUFU.TANH R8, R8 ;  /* 0x0000000800087308 */ /* 0x000f220000002400 */
[----:B-----5:R-:W-:Y:S09]  /*b300*/  FMUL.FTZ R52, R56, R2 ;  /* 0x0000000238347220 */ /* 0x020ff20000410000 */
[----:B------:R-:W1:Y:S10]  /*b310*/  MUFU.TANH R10, R10 ;  /* 0x0000000a000a7308 */ /* 0x000e740000002400 */
        /* <DEDUP_REMOVED lines=56> */
[----:B------:R-:W-:Y:S03]  /*b6a0*/  IADD3 R0, PT, PT, R112, -0x80, RZ ;  /* 0xffffff8070007810 */ /* 0x000fe60007ffe0ff */
[----:B------:R-:W-:Y:S01]  /*b6b0*/  IABS R2, R11 ;  /* 0x0000000b00027213 */ /* 0x000fe20000000000 */
[----:B------:R-:W3:Y:S01]  /*b6c0*/  LD.E.64 R14, desc[UR4][R84.64+0x38] ;  /* 0x00003804540e7980 */ /* 0x000ee2000c101b00 */
[-C--:B--2---:R-:W-:Y:S02]  /*b6d0*/  IABS R6, R13.reuse ;  /* 0x0000000d00067213 */ /* 0x084fe40000000000 */
[-C--:B------:R-:W-:Y:S02]  /*b6e0*/  LOP3.LUT R11, R11, R13.reuse, RZ, 0x3c, !PT ;  /* 0x0000000d0b0b7212 */ /* 0x080fe400078e3cff */
[----:B------:R-:W1:Y:S02]  /*b6f0*/  I2F.RP R4, R6 ;  /* 0x0000000600047306 */ /* 0x000e640000209400 */
[----:B------:R-:W-:Y:S08]  /*b700*/  ISETP.GE.AND P2, PT, R11, RZ, PT ;  /* 0x000000ff0b00720c */ /* 0x000ff00003f46270 */
[----:B-1----:R-:W1:Y:S02]  /*b710*/  MUFU.RCP R4, R4 ;  /* 0x0000000400047308 */ /* 0x002e640000001000 */
[----:B-1----:R-:W-:Y:S08]  /*b720*/  VIADD R4, R4, 0xffffffe ;  /* 0x0ffffffe04047836 */ /* 0x002ff00000000000 */
[----:B------:R-:W1:Y:S02]  /*b730*/  F2I.FTZ.U32.TRUNC.NTZ R5, R4 ;  /* 0x0000000400057305 */ /* 0x000e64000021f000 */
[--C-:B-1----:R-:W-:Y:S02]  /*b740*/  IMAD.MOV R12, RZ, RZ, -R5.reuse ;  /* 0x000000ffff0c7224 */ /* 0x102fe400078e0a05 */
[----:B------:R-:W-:Y:S02]  /*b750*/  IMAD.MOV.U32 R4, RZ, RZ, RZ ;  /* 0x000000ffff047224 */ /* 0x000fe400078e00ff */
[----:B------:R-:W-:Y:S04]  /*b760*/  IMAD R12, R12, R6, RZ ;  /* 0x000000060c0c7224 */ /* 0x000fe800078e02ff */
[----:B------:R-:W-:Y:S01]  /*b770*/  IMAD.HI.U32 R12, R5, R12, R4 ;  /* 0x0000000c050c7227 */ /* 0x000fe200078e0004 */
[-C--:B------:R-:W-:Y:S02]  /*b780*/  IABS R4, R13.reuse ;  /* 0x0000000d00047213 */ /* 0x080fe40000000000 */
[----:B------:R-:W-:Y:S02]  /*b790*/  IABS R5, R0 ;  /* 0x0000000000057213 */ /* 0x000fe40000000000 */
[----:B------:R-:W-:Y:S01]  /*b7a0*/  LOP3.LUT R0, R0, R13, RZ, 0x3c, !PT ;  /* 0x0000000d00007212 */ /* 0x000fe200078e3cff */
[----:B------:R-:W-:Y:S02]  /*b7b0*/  IMAD.MOV R4, RZ, RZ, -R4 ;  /* 0x000000ffff047224 */ /* 0x000fe400078e0a04 */
[C---:B------:R-:W-:Y:S04]  /*b7c0*/  IMAD.HI.U32 R7, R12.reuse, R2, RZ ;  /* 0x000000020c077227 */ /* 0x040fe800078e00ff */
[C---:B------:R-:W-:Y:S02]  /*b7d0*/  IMAD R2, R7.reuse, R4, R2 ;  /* 0x0000000407027224 */ /* 0x040fe400078e0202 */
        /* <DEDUP_REMOVED lines=18> */
[C---:B------:R-:W-:Y:S02]  /*b900*/  LEA R18, P3, R7.reuse, R116, 0x2 ;  /* 0x0000007407127211 */ /* 0x040fe400078610ff */
[----:B------:R-:W-:Y:S02]  /*b910*/  SEL R12, R0, R12, !P4 ;  /* 0x0000000c000c7207 */ /* 0x000fe40006000000 */
[-C--:B------:R-:W-:Y:S02]  /*b920*/  LEA.HI.X.SX32 R19, R7, R117.reuse, 0x2, P3 ;  /* 0x0000007507137211 */ /* 0x080fe400018f16ff */
[C---:B------:R-:W-:Y:S01]  /*b930*/  LEA R4, P2, R12.reuse, R116, 0x2 ;  /* 0x000000740c047211 */ /* 0x040fe200078410ff */
[C---:B------:R-:W-:Y:S02]  /*b940*/  IMAD.IADD R7, R12.reuse, 0x1, -R7 ;  /* 0x000000010c077824 */ /* 0x040fe400078e0a07 */
[----:B------:R-:W2:Y:S01]  /*b950*/  LD.E R2, desc[UR4][R18.64] ;  /* 0x0000000412027980 */ /* 0x000ea2000c101900 */
[----:B------:R-:W-:Y:S01]  /*b960*/  LEA.HI.X.SX32 R5, R12, R117, 0x2, P2 ;  /* 0x000000750c057211 */ /* 0x000fe200010f16ff */
[----:B------:R-:W-:Y:S04]  /*b970*/  IMAD R13, R13, R7, -0x80 ;  /* 0xffffff800d0d7424 */ /* 0x000fe800078e0207 */
[----:B------:R3:W2:Y:S04]  /*b980*/  LD.E R0, desc[UR4][R4.64] ;  /* 0x0000000404007980 */ /* 0x0006a8000c101900 */
[----:B------:R-:W4:Y:S01]  /*b990*/  LD.E.64 R18, desc[UR4][R84.64+0x20] ;  /* 0x0000200454127980 */ /* 0x000f22000c101b00 */
[----:B---3--:R-:W-:Y:S01]  /*b9a0*/  IMAD R4, R15, R13, RZ ;  /* 0x0000000d0f047224 */ /* 0x008fe200078e02ff */
[----:B------:R-:W-:Y:S05]  /*b9b0*/  SHF.R.S32.HI R5, RZ, 0x1f, R13 ;  /* 0x0000001fff057819 */ /* 0x000fea000001140d */
[C---:B------:R-:W-:Y:S02]  /*b9c0*/  IMAD R4, R14.reuse, R5, R4 ;  /* 0x000000050e047224 */ /* 0x040fe400078e0204 */
[----:B------:R-:W-:Y:S05]  /*b9d0*/  IMAD.WIDE.U32 R14, R14, R13, RZ ;  /* 0x0000000d0e0e7225 */ /* 0x000fea00078e00ff */
[----:B------:R-:W-:Y:S01]  /*b9e0*/  IADD3 R15, PT, PT, R15, R4, RZ ;  /* 0x000000040f0f7210 */ /* 0x000fe20007ffe0ff */
[----:B--2---:R-:W-:Y:S05]  /*b9f0*/  IMAD.IADD R0, R2, 0x1, -R0 ;  /* 0x0000000102007824 */ /* 0x004fea00078e0a00 */
[----:B------:R-:W-:Y:S01]  /*ba00*/  SHF.R.S32.HI R4, RZ, 0x1f, R0 ;  /* 0x0000001fff047819 */ /* 0x000fe20000011400 */
[----:B----4-:R-:W-:Y:S02]  /*ba10*/  IMAD R2, R19, R0, RZ ;  /* 0x0000000013027224 */ /* 0x010fe400078e02ff */
[----:B------:R-:W-:Y:S04]  /*ba20*/  IMAD.WIDE.U32 R14, R0, R18, R14 ;  /* 0x00000012000e7225 */ /* 0x000fe800078e000e */
[----:B------:R-:W-:Y:S01]  /*ba30*/  IMAD R2, R18, R4, R2 ;  /* 0x0000000412027224 */ /* 0x000fe200078e0202 */
[C---:B------:R-:W-:Y:S03]  /*ba40*/  LEA R106, P2, R14.reuse, R106, 0x1 ;  /* 0x0000006a0e6a7211 */ /* 0x040fe600078408ff */
[----:B------:R-:W-:Y:S05]  /*ba50*/  IMAD.IADD R2, R15, 0x1, R2 ;  /* 0x000000010f027824 */ /* 0x000fea00078e0202 */
[----:B------:R-:W-:Y:S02]  /*ba60*/  LEA.HI.X R105, R14, R105, R2, 0x1, P2 ;  /* 0x000000690e697211 */ /* 0x000fe400010f0c02 */
.L_x_8645:
[----:B------:R-:W-:Y:S05]  /*ba70*/  BSYNC.RECONVERGENT B0 ;  /* 0x0000000000007941 */ /* 0x000fea0003800200 */
.L_x_8644:
        /* <DEDUP_REMOVED lines=10> */
[----:B-1----:R-:W-:Y:S02]  /*bb20*/  IADD3 R12, P2, PT, R4, R0, RZ ;  /* 0x00000000040c7210 */ /* 0x002fe40007f5e0ff */
[----:B------:R2:W-:Y:S01]  /*bb30*/  LDGSTS.E.BYPASS.LTC128B.128 [R3+0x1800], desc[UR4][R6.64] ;  /* 0x0180000006037fae */ /* 0x0005e2000b981a04 */
[-C--:B------:R-:W-:Y:S04]  /*bb40*/  IADD3.X R5, PT, PT, R7, R2.reuse, RZ, P3, !PT ;  /* 0x0000000207057210 */ /* 0x080fe80001ffe4ff */
[----:B------:R-:W-:Y:S01]  /*bb50*/  IADD3.X R13, PT, PT, R5, R2, RZ, P2, !PT ;  /* 0x00000002050d7210 */ /* 0x000fe200017fe4ff */
[----:B------:R2:W-:Y:S04]  /*bb60*/  LDGSTS.E.BYPASS.LTC128B.128 [R3+0x2000], desc[UR4][R4.64] ;  /* 0x0200000004037fae */ /* 0x0005e8000b981a04 */
[----:B------:R2:W-:Y:S04]  /*bb70*/  LDGSTS.E.BYPASS.LTC128B.128 [R3+0x2800], desc[UR4][R12.64] ;  /* 0x028000000c037fae */ /* 0x0005e8000b981a04 */
[----:B------:R-:W0:Y:S02]  /*bb80*/  LDGDEPBAR ;  /* 0x00000000000079af */ /* 0x000e240000000000 */
.L_x_8643:
[----:B------:R-:W-:Y:S05]  /*bb90*/  BSYNC.RECONVERGENT B1 ;  /* 0x0000000000017941 */ /* 0x000fea0003800200 */
.L_x_8642:
[----:B--2---:R-:W2:Y:S01]  /*bba0*/  LD.E R3, desc[UR4][R84.64+0xdc] ;  /* 0x0000dc0454037980 */ /* 0x004ea2000c101900 */
[----:B------:R-:W-:Y:S02]  /*bbb0*/  FMNMX3.FTZ R0, R87, R160, R159, !PT ;  /* 0x000000a057007276 */ /* 0x000fe4000781009f */
        /* <DEDUP_REMOVED lines=44> */
[C---:B--2---:R-:W-:Y:S03]  /*be80*/  FMUL.FTZ R44, R3.reuse, R0 ;  /* 0x00000000032c7220 */ /* 0x044fe60000410000 */
[C---:B------:R-:W-:Y:S01]  /*be90*/  FMUL.FTZ R5, R3.reuse, R5 ;  /* 0x0000000503057220 */ /* 0x040fe20000410000 */
[C---:B------:R-:W-:Y:S01]  /*bea0*/  FMUL.FTZ R4, R3.reuse, R4 ;  /* 0x0000000403047220 */ /* 0x040fe20000410000 */
[----:B------:R-:W-:Y:S02]  /*beb0*/  FMUL.FTZ R47, R3, R2 ;  /* 0x00000002032f7220 */ /* 0x000fe40000410000 */
[----:B------:R-:W1:Y:S03]  /*bec0*/  MUFU.EX2 R25, R5 ;  /* 0x0000000500197308 */ /* 0x000e660000000800 */
[----:B------:R-:W-:Y:S02]  /*bed0*/  FSEL R47, R47, RZ, P2 ;  /* 0x000000ff2f2f7208 */ /* 0x000fe40001000000 */
[----:B------:R-:W-:Y:S05]  /*bee0*/  FSETP.NEU.FTZ.AND P2, PT, R0, -INF , PT ;  /* 0xff8000000000780b */ /* 0x000fea0003f5d000 */
[----:B------:R-:W2:Y:S01]  /*bef0*/  MUFU.EX2 R24, R4 ;  /* 0x0000000400187308 */ /* 0x000ea20000000800 */
        /* <DEDUP_REMOVED lines=10> */
[--C-:B------:R-:W-:Y:S01]  /*bfa0*/  FFMA.FTZ R92, R10, R3, -R44.reuse ;  /* 0x000000030a5c7223 */ /* 0x100fe2000001082c */
[C---:B-1----:R-:W-:Y:S01]  /*bfb0*/  FMUL.FTZ R5, R25.reuse, R81 ;  /* 0x0000005119057220 */ /* 0x042fe20000410000 */
[C---:B------:R-:W-:Y:S01]  /*bfc0*/  FMUL.FTZ R8, R25.reuse, R76 ;  /* 0x0000004c19087220 */ /* 0x040fe20000410000 */
[C---:B------:R-:W-:Y:S01]  /*bfd0*/  FMUL.FTZ R9, R25.reuse, R77 ;  /* 0x0000004d19097220 */ /* 0x040fe20000410000 */
[----:B------:R-:W-:Y:S03]  /*bfe0*/  FMUL.FTZ R17, R25, R69 ;  /* 0x0000004519117220 */ /* 0x000fe60000410000 */
        /* <DEDUP_REMOVED lines=27> */
[-CC-:B------:R-:W-:Y:S01]  /*c1a0*/  FFMA.FTZ R55, R16, R3.reuse, -R47.reuse ;  /* 0x0000000310377223 */ /* 0x180fe2000001082f */
[C---:B------:R-:W-:Y:S01]  /*c1b0*/  FMUL.FTZ R16, R25.reuse, R68 ;  /* 0x0000004419107220 */ /* 0x040fe20000410000 */
[----:B------:R-:W-:Y:S01]  /*c1c0*/  FFMA.FTZ R57, R154, R3, -R47 ;  /* 0x000000039a397223 */ /* 0x000fe2000001082f */
[----:B--2---:R-:W-:Y:S01]  /*c1d0*/  FFMA.FTZ R123, R24, R123, R27 ;  /* 0x0000007b187b7223 */ /* 0x004fe2000001001b */
[----:B------:R-:W-:Y:S03]  /*c1e0*/  FFMA.FTZ R81, R25, R124, R26 ;  /* 0x0000007c19517223 */ /* 0x000fe6000001001a */
[----:B------:R-:W2:Y:S01]  /*c1f0*/  MUFU.EX2 R93, R93 ;  /* 0x0000005d005d7308 */ /* 0x000ea20000000800 */
[C---:B---3--:R-:W-:Y:S01]  /*c200*/  F2FP.F16.F32.PACK_AB R29, R59.reuse, R27 ;  /* 0x0000001b3b1d723e */ /* 0x048fe200000000ff */
[----:B------:R-:W-:Y:S01]  /*c210*/  FADD.FTZ R123, R59, R123 ;  /* 0x0000007b3b7b7221 */ /* 0x000fe20000010000 */
[----:B------:R-:W-:Y:S01]  /*c220*/  FADD.FTZ R81, R62, R81 ;  /* 0x000000513e517221 */ /* 0x000fe20000010000 */
[----:B------:R-:W-:Y:S01]  /*c230*/  LOP3.LUT R4, R40, 0x8, RZ, 0xc0, !PT ;  /* 0x0000000828047812 */ /* 0x000fe200078ec0ff */
[-CC-:B------:R-:W-:Y:S01]  /*c240*/  FFMA.FTZ R77, R155, R3.reuse, -R47.reuse ;  /* 0x000000039b4d7223 */ /* 0x180fe2000001082f */
[-CC-:B------:R-:W-:Y:S01]  /*c250*/  FFMA.FTZ R58, R149, R3.reuse, -R47.reuse ;  /* 0x00000003953a7223 */ /* 0x180fe2000001082f */
[-C--:B------:R-:W-:Y:S03]  /*c260*/  FFMA.FTZ R56, R150, R3.reuse, -R47 ;  /* 0x0000000396387223 */ /* 0x080fe6000001082f */
[----:B------:R-:W3:Y:S01]  /*c270*/  MUFU.EX2 R86, R86 ;  /* 0x0000005600567308 */ /* 0x000ee20000000800 */
[----:B-1----:R-:W-:Y:S01]  /*c280*/  FADD.FTZ R38, R94, R81 ;  /* 0x000000515e267221 */ /* 0x002fe20000010000 */
[----:B------:R-:W-:Y:S01]  /*c290*/  LOP3.LUT R4, R4, 0xc0, R101, 0xf8, !PT ;  /* 0x000000c004047812 */ /* 0x000fe200078ef865 */
[-CC-:B------:R-:W-:Y:S01]  /*c2a0*/  FFMA.FTZ R60, R148, R3.reuse, -R47.reuse ;  /* 0x00000003943c7223 */ /* 0x180fe2000001082f */
[----:B------:R-:W-:Y:S01]  /*c2b0*/  LOP3.LUT R101, R101, 0x120, RZ, 0xc0, !PT ;  /* 0x0000012065657812 */ /* 0x000fe200078ec0ff */
[-CC-:B------:R-:W-:Y:S01]  /*c2c0*/  FFMA.FTZ R63, R145, R3.reuse, -R47.reuse ;  /* 0x00000003913f7223 */ /* 0x180fe2000001082f */
[-CC-:B------:R-:W-:Y:S01]  /*c2d0*/  FFMA.FTZ R69, R135, R3.reuse, -R47.reuse ;  /* 0x0000000387457223 */ /* 0x180fe2000001082f */
[-CC-:B------:R-:W-:Y:S03]  /*c2e0*/  FFMA.FTZ R64, R137, R3.reuse, -R47.reuse ;  /* 0x0000000389407223 */ /* 0x180fe6000001082f */
[----:B------:R-:W1:Y:S01]  /*c2f0*/  MUFU.EX2 R92, R92 ;  /* 0x0000005c005c7308 */ /* 0x000e620000000800 */
[----:B--2---:R-:W-:Y:S01]  /*c300*/  F2FP.F16.F32.PACK_AB R30, R93, R94 ;  /* 0x0000005e5d1e723e */ /* 0x004fe200000000ff */
[-C--:B------:R-:W-:Y:S01]  /*c310*/  FFMA.FTZ R94, R36, R3.reuse, -R44 ;  /* 0x00000003245e7223 */ /* 0x080fe2000001082c */
[----:B------:R-:W-:Y:S01]  /*c320*/  LOP3.LUT R4, R101, R4, R100, 0xf6, !PT ;  /* 0x0000000465047212 */ /* 0x000fe200078ef664 */
[-CC-:B------:R-:W-:Y:S01]  /*c330*/  FFMA.FTZ R100, R39, R3.reuse, -R44.reuse ;  /* 0x0000000327647223 */ /* 0x180fe2000001082c */
[-CC-:B------:R-:W-:Y:S01]  /*c340*/  FFMA.FTZ R101, R146, R3.reuse, -R44.reuse ;  /* 0x0000000392657223 */ /* 0x180fe2000001082c */
[-C--:B------:R-:W-:Y:S01]  /*c350*/  FFMA.FTZ R68, R143, R3.reuse, -R47 ;  /* 0x000000038f447223 */ /* 0x080fe2000001082f */
[----:B------:R-:W-:Y:S03]  /*c360*/  LEA R41, R4, UR6, 0x1 ;  /* 0x0000000604297c11 */ /* 0x000fe6000f8e08ff */
[----:B------:R-:W-:Y:S01]  /*c370*/  MUFU.EX2 R77, R77 ;  /* 0x0000004d004d7308 */ /* 0x000fe20000000800 */
[----:B------:R-:W-:Y:S01]  /*c380*/  FMUL.FTZ R4, R25, R80 ;  /* 0x0000005019047220 */ /* 0x000fe20000410000 */
[----:B---3--:R-:W-:Y:S01]  /*c390*/  FADD.FTZ R123, R86, R123 ;  /* 0x0000007b567b7221 */ /* 0x008fe20000010000 */
[----:B------:R-:W-:Y:S01]  /*c3a0*/  IADD3 R42, PT, PT, R41, 0x3020, RZ ;  /* 0x00003020292a7810 */ /* 0x000fe20007ffe0ff */
[----:B------:R-:W2:Y:S01]  /*c3b0*/  LDSM.16.MT88.4 R12, [R41+0x3000] ;  /* 0x00300000290c783b */ /* 0x000ea20000004200 */
[-C--:B------:R-:W-:Y:S01]  /*c3c0*/  FFMA.FTZ R80, R141, R3.reuse, -R44 ;  /* 0x000000038d507223 */ /* 0x080fe2000001082c */
[-CC-:B------:R-:W-:Y:S01]  /*c3d0*/  FFMA.FTZ R144, R144, R3.reuse, -R47.reuse ;  /* 0x0000000390907223 */ /* 0x180fe2000001082f */
[-C--:B------:R-:W-:Y:S03]  /*c3e0*/  FFMA.FTZ R65, R134, R3.reuse, -R47 ;  /* 0x0000000386417223 */ /* 0x080fe6000001082f */
[----:B------:R-:W-:Y:S01]  /*c3f0*/  MUFU.EX2 R107, R107 ;  /* 0x0000006b006b7308 */ /* 0x000fe20000000800 */
[C---:B-1----:R-:W-:Y:S01]  /*c400*/  F2FP.F16.F32.PACK_AB R31, R92.reuse, R86 ;  /* 0x000000565c1f723e */ /* 0x042fe200000000ff */
[----:B------:R-:W-:Y:S01]  /*c410*/  FADD.FTZ R124, R92, R123 ;  /* 0x0000007b5c7c7221 */ /* 0x000fe20000010000 */
[----:B------:R-:W-:Y:S01]  /*c420*/  FADD.FTZ R123, R93, R38 ;  /* 0x000000265d7b7221 */ /* 0x000fe20000010000 */
        /* <DEDUP_REMOVED lines=11> */
[--C-:B------:R-:W-:Y:S03]  /*c4e0*/  FFMA.FTZ R50, R50, R3, -R47.reuse ;  /* 0x0000000332327223 */ /* 0x100fe6000001082f */
[----:B------:R-:W-:Y:S10]  /*c4f0*/  MUFU.EX2 R55, R55 ;  /* 0x0000003700377308 */ /* 0x000ff40000000800 */
[----:B------:R-:W3:Y:S10]  /*c500*/  MUFU.EX2 R57, R57 ;  /* 0x0000003900397308 */ /* 0x000ef40000000800 */
[----:B------:R-:W-:Y:S01]  /*c510*/  MUFU.EX2 R101, R101 ;  /* 0x0000006500657308 */ /* 0x000fe20000000800 */
[C---:B--2---:R-:W-:Y:S09]  /*c520*/  HMMA.16816.F32 R4, R28.reuse, R12, R4 ;  /* 0x0000000c1c04723c */ /* 0x044ff20000001804 */
[----:B------:R-:W2:Y:S01]  /*c530*/  MUFU.EX2 R66, R66 ;  /* 0x0000004200427308 */ /* 0x000ea20000000800 */
[----:B------:R-:W-:Y:S01]  /*c540*/  FMUL.FTZ R13, R25, R73 ;  /* 0x00000049190d7220 */ /* 0x000fe20000410000 */
[----:B------:R-:W-:Y:S01]  /*c550*/  IADD3 R12, PT, PT, R41, 0x3000, RZ ;  /* 0x00003000290c7810 */ /* 0x000fe20007ffe0ff */
[--C-:B------:R-:W-:Y:S01]  /*c560*/  FFMA.FTZ R73, R140, R3, -R44.reuse ;  /* 0x000000038c497223 */ /* 0x100fe2000001082c */
[C---:B------:R-:W-:Y:S03]  /*c570*/  HMMA.16816.F32 R8, R28.reuse, R14, R8 ;  /* 0x0000000e1c08723c */ /* 0x040fe60000001808 */
[----:B------:R-:W-:Y:S03]  /*c580*/  @P0 IADD3 R42, PT, PT, R12, -0x20, RZ ;  /* 0xffffffe00c2a0810 */ /* 0x000fe60007ffe0ff */
[----:B------:R-:W-:Y:S01]  /*c590*/  MUFU.EX2 R58, R58 ;  /* 0x0000003a003a7308 */ /* 0x000fe20000000800 */
[C---:B------:R-:W-:Y:S01]  /*c5a0*/  FMUL.FTZ R14, R24.reuse, R74 ;  /* 0x0000004a180e7220 */ /* 0x040fe20000410000 */
[----:B------:R-:W-:Y:S01]  /*c5b0*/  FMUL.FTZ R15, R24, R75 ;  /* 0x0000004b180f7220 */ /* 0x000fe20000410000 */
[----:B------:R-:W-:Y:S01]  /*c5c0*/  FMUL.FTZ R12, R25, R72 ;  /* 0x00000048190c7220 */ /* 0x000fe20000410000 */
[----:B------:R-:W4:Y:S01]  /*c5d0*/  LDSM.16.MT88.4 R32, [R42] ;  /* 0x000000002a20783b */ /* 0x000f220000004200 */
[----:B-1----:R-:W-:Y:S01]  /*c5e0*/  F2FP.F16.F32.PACK_AB R25, R87, R107 ;  /* 0x0000006b5719723e */ /* 0x002fe200000000ff */
[----:B------:R-:W-:Y:S01]  /*c5f0*/  FFMA.FTZ R72, R139, R3, -R44 ;  /* 0x000000038b487223 */ /* 0x000fe2000001082c */
[----:B---3--:R-:W-:Y:S03]  /*c600*/  F2FP.F16.F32.PACK_AB R26, R57, R55 ;  /* 0x00000037391a723e */ /* 0x008fe600000000ff */
[----:B------:R-:W-:Y:S01]  /*c610*/  MUFU.EX2 R56, R56 ;  /* 0x0000003800387308 */ /* 0x000fe20000000800 */
[----:B--2---:R-:W-:Y:S01]  /*c620*/  F2FP.F16.F32.PACK_AB R27, R66, R101 ;  /* 0x00000065421b723e */ /* 0x004fe200000000ff */
[-CC-:B------:R-:W-:Y:S01]  /*c630*/  FFMA.FTZ R75, R153, R3.reuse, -R47.reuse ;  /* 0x00000003994b7223 */ /* 0x180fe2000001082f */
[----:B------:R-:W-:Y:S01]  /*c640*/  FFMA.FTZ R74, R128, R3, -R47 ;  /* 0x00000003804a7223 */ /* 0x000fe2000001082f */
[----:B------:R-:W-:Y:S01]  /*c650*/  LDSM.16.MT88.4 R36, [R42+0xc00] ;  /* 0x000c00002a24783b */ /* 0x000fe20000004200 */
[----:B------:R-:W-:Y:S01]  /*c660*/  FADD.FTZ R107, R107, R124 ;  /* 0x0000007c6b6b7221 */ /* 0x000fe20000010000 */
[----:B------:R-:W-:Y:S04]  /*c670*/  ISETP.GT.AND P0, PT, R122, R104, PT ;  /* 0x000000687a00720c */ /* 0x000fe80003f04270 */
[----:B------:R-:W1:Y:S01]  /*c680*/  MUFU.EX2 R75, R75 ;  /* 0x0000004b004b7308 */ /* 0x000e620000000800 */
[----:B------:R-:W-:Y:S01]  /*c690*/  FADD.FTZ R107, R87, R107 ;  /* 0x0000006b576b7221 */ /* 0x000fe20000010000 */
[----:B------:R-:W-:Y:S03]  /*c6a0*/  MOV R87, R0 ;  /* 0x0000000000577202 */ /* 0x000fe60000000f00 */
[----:B------:R-:W-:Y:S05]  /*c6b0*/  FADD.FTZ R101, R101, R107 ;  /* 0x0000006b65657221 */ /* 0x000fea0000010000 */
[----:B------:R-:W-:Y:S01]  /*c6c0*/  MUFU.EX2 R70, R70 ;  /* 0x0000004600467308 */ /* 0x000fe20000000800 */
[----:B------:R-:W-:Y:S09]  /*c6d0*/  FADD.FTZ R101, R66, R101 ;  /* 0x0000006542657221 */ /* 0x000ff20000010000 */
[----:B------:R-:W2:Y:S01]  /*c6e0*/  MUFU.EX2 R61, R61 ;  /* 0x0000003d003d7308 */ /* 0x000ea20000000800 */
[----:B-1----:R-:W-:Y:S01]  /*c6f0*/  F2FP.F16.F32.PACK_AB R24, R77, R75 ;  /* 0x0000004b4d18723e */ /* 0x002fe200000000ff */
[----:B------:R-:W-:Y:S04]  /*c700*/  FADD.FTZ R123, R75, R123 ;  /* 0x0000007b4b7b7221 */ /* 0x000fe80000010000 */
[----:B------:R-:W-:Y:S04]  /*c710*/  FADD.FTZ R77, R77, R123 ;  /* 0x0000007b4d4d7221 */ /* 0x000fe80000010000 */
[----:B------:R-:W-:Y:S01]  /*c720*/  MUFU.EX2 R60, R60 ;  /* 0x0000003c003c7308 */ /* 0x000fe20000000800 */
[----:B------:R-:W-:Y:S01]  /*c730*/  FADD.FTZ R77, R55, R77 ;  /* 0x0000004d374d7221 */ /* 0x000fe20000010000 */
[-C--:B------:R-:W-:Y:S01]  /*c740*/  FFMA.FTZ R55, R46, R3.reuse, -R47 ;  /* 0x000000032e377223 */ /* 0x080fe2000001082f */
[C---:B----4-:R-:W-:Y:S03]  /*c750*/  HMMA.16816.F32 R12, R28.reuse, R32, R12 ;  /* 0x000000201c0c723c */ /* 0x050fe6000000180c */
[----:B------:R-:W-:Y:S04]  /*c760*/  FADD.FTZ R57, R57, R77 ;  /* 0x0000004d39397221 */ /* 0x000fe80000010000 */
[----:B------:R-:W1:Y:S01]  /*c770*/  MUFU.EX2 R63, R63 ;  /* 0x0000003f003f7308 */ /* 0x000e620000000800 */
[-C--:B------:R-:W-:Y:S01]  /*c780*/  FFMA.FTZ R46, R48, R3.reuse, -R47 ;  /* 0x00000003302e7223 */ /* 0x080fe2000001082f */
[-CC-:B------:R-:W-:Y:S01]  /*c790*/  FFMA.FTZ R48, R23, R3.reuse, -R44.reuse ;  /* 0x0000000317307223 */ /* 0x180fe2000001082c */
[----:B------:R-:W-:Y:S01]  /*c7a0*/  FADD.FTZ R57, R58, R57 ;  /* 0x000000393a397221 */ /* 0x000fe20000010000 */
[----:B------:R-:W-:Y:S01]  /*c7b0*/  HMMA.16816.F32 R16, R28, R34, R16 ;  /* 0x000000221c10723c */ /* 0x000fe20000001810 */
[----:B------:R-:W3:Y:S02]  /*c7c0*/  LDSM.16.MT88.4 R28, [R41+0x3400] ;  /* 0x00340000291c783b */ /* 0x000ee40000004200 */
[C---:B------:R-:W-:Y:S03]  /*c7d0*/  FADD.FTZ R57, R56.reuse, R57 ;  /* 0x0000003938397221 */ /* 0x040fe60000010000 */
[----:B------:R-:W-:Y:S03]  /*c7e0*/  MUFU.EX2 R73, R73 ;  /* 0x0000004900497308 */ /* 0x000fe60000000800 */
[----:B------:R-:W-:Y:S07]  /*c7f0*/  LDSM.16.MT88.4 R32, [R41+0x3800] ;  /* 0x003800002920783b */ /* 0x000fee0000004200 */
[----:B------:R-:W4:Y:S10]  /*c800*/  MUFU.EX2 R76, R76 ;  /* 0x0000004c004c7308 */ /* 0x000f340000000800 */
[----:B------:R-:W-:Y:S10]  /*c810*/  MUFU.EX2 R69, R69 ;  /* 0x0000004500457308 */ /* 0x000ff40000000800 */
[----:B------:R-:W-:Y:S10]  /*c820*/  MUFU.EX2 R64, R64 ;  /* 0x0000004000407308 */ /* 0x000ff40000000800 */
[----:B------:R-:W5:Y:S01]  /*c830*/  MUFU.EX2 R72, R72 ;  /* 0x0000004800487308 */ /* 0x000f620000000800 */
[C---:B---3--:R-:W-:Y:S09]  /*c840*/  HMMA.16816.F32 R4, R24.reuse, R28, R4 ;  /* 0x0000001c1804723c */ /* 0x048ff20000001804 */
[----:B------:R-:W-:Y:S01]  /*c850*/  MUFU.EX2 R71, R71 ;  /* 0x0000004700477308 */ /* 0x000fe20000000800 */
[C---:B------:R-:W-:Y:S01]  /*c860*/  HMMA.16816.F32 R8, R24.reuse, R30, R8 ;  /* 0x0000001e1808723c */ /* 0x040fe20000001808 */
[----:B------:R-:W3:Y:S08]  /*c870*/  LDSM.16.MT88.4 R28, [R42+0x400] ;  /* 0x000400002a1c783b */ /* 0x000ef00000004200 */
[----:B------:R-:W-:Y:S10]  /*c880*/  MUFU.EX2 R68, R68 ;  /* 0x0000004400447308 */ /* 0x000ff40000000800 */
[----:B------:R-:W-:Y:S10]  /*c890*/  MUFU.EX2 R59, R144 ;  /* 0x00000090003b7308 */ /* 0x000ff40000000800 */
[----:B------:R-:W-:Y:S10]  /*c8a0*/  MUFU.EX2 R78, R78 ;  /* 0x0000004e004e7308 */ /* 0x000ff40000000800 */
[----:B------:R-:W5:Y:S10]  /*c8b0*/  MUFU.EX2 R79, R79 ;  /* 0x0000004f004f7308 */ /* 0x000f740000000800 */
[----:B------:R-:W-:Y:S01]  /*c8c0*/  MUFU.EX2 R65, R65 ;  /* 0x0000004100417308 */ /* 0x000fe20000000800 */
[C---:B---3--:R-:W-:Y:S09]  /*c8d0*/  HMMA.16816.F32 R12, R24.reuse, R28, R12 ;  /* 0x0000001c180c723c */ /* 0x048ff2000000180c */
[----:B------:R-:W-:Y:S01]  /*c8e0*/  MUFU.EX2 R62, R62 ;  /* 0x0000003e003e7308 */ /* 0x000fe20000000800 */
[----:B------:R-:W-:Y:S01]  /*c8f0*/  HMMA.16816.F32 R16, R24, R30, R16 ;  /* 0x0000001e1810723c */ /* 0x000fe20000001810 */
[----:B------:R-:W3:Y:S08]  /*c900*/  LDSM.16.MT88.4 R28, [R42+0x800] ;  /* 0x000800002a1c783b */ /* 0x000ef00000004200 */
[----:B------:R-:W3:Y:S01]  /*c910*/  MUFU.EX2 R67, R67 ;  /* 0x0000004300437308 */ /* 0x000ee20000000800 */
[----:B------:R-:W-:Y:S01]  /*c920*/  F2FP.F16.F32.PACK_AB R24, R56, R58 ;  /* 0x0000003a3818723e */ /* 0x000fe200000000ff */
[----:B------:R-:W-:Y:S01]  /*c930*/  FFMA.FTZ R56, R22, R3, -R44 ;  /* 0x0000000316387223 */ /* 0x000fe2000001082c */
[----:B--2---:R-:W-:Y:S01]  /*c940*/  F2FP.F16.F32.PACK_AB R25, R61, R70 ;  /* 0x000000463d19723e */ /* 0x004fe200000000ff */
[----:B------:R-:W-:Y:S01]  /*c950*/  FADD.FTZ R70, R70, R101 ;  /* 0x0000006546467221 */ /* 0x000fe20000010000 */
[----:B-1----:R-:W-:Y:S01]  /*c960*/  F2FP.F16.F32.PACK_AB R26, R63, R60 ;  /* 0x0000003c3f1a723e */ /* 0x002fe200000000ff */
[----:B------:R-:W-:Y:S01]  /*c970*/  FADD.FTZ R60, R60, R57 ;  /* 0x000000393c3c7221 */ /* 0x000fe20000010000 */
[C---:B----4-:R-:W-:Y:S03]  /*c980*/  F2FP.F16.F32.PACK_AB R27, R76.reuse, R73 ;  /* 0x000000494c1b723e */ /* 0x050fe600000000ff */
[----:B------:R-:W1:Y:S01]  /*c990*/  MUFU.EX2 R80, R80 ;  /* 0x0000005000507308 */ /* 0x000e620000000800 */
[----:B------:R-:W-:Y:S01]  /*c9a0*/  FADD.FTZ R70, R61, R70 ;  /* 0x000000463d467221 */ /* 0x000fe20000010000 */
[----:B------:R-:W-:Y:S03]  /*c9b0*/  FADD.FTZ R60, R63, R60 ;  /* 0x0000003c3f3c7221 */ /* 0x000fe60000010000 */
[----:B------:R-:W-:Y:S01]  /*c9c0*/  FADD.FTZ R70, R73, R70 ;  /* 0x0000004649467221 */ /* 0x000fe20000010000 */
[C---:B------:R-:W-:Y:S04]  /*c9d0*/  HMMA.16816.F32 R4, R24.reuse, R32, R4 ;  /* 0x000000201804723c */ /* 0x040fe80000001804 */
[----:B------:R-:W-:Y:S01]  /*c9e0*/  MUFU.EX2 R83, R83 ;  /* 0x0000005300537308 */ /* 0x000fe20000000800 */
[----:B------:R-:W-:Y:S04]  /*c9f0*/  FADD.FTZ R76, R76, R70 ;  /* 0x000000464c4c7221 */ /* 0x000fe80000010000 */
[----:B-----5:R-:W-:Y:S01]  /*ca00*/  FADD.FTZ R76, R72, R76 ;  /* 0x0000004c484c7221 */ /* 0x020fe20000010000 */
[C---:B------:R-:W-:Y:S01]  /*ca10*/  HMMA.16816.F32 R8, R24.reuse, R34, R8 ;  /* 0x000000221808723c */ /* 0x040fe20000001808 */
[----:B------:R-:W2:Y:S03]  /*ca20*/  LDSM.16.MT88.4 R32, [R41+0x3c00] ;  /* 0x003c00002920783b */ /* 0x000ea60000004200 */
[----:B------:R-:W4:Y:S10]  /*ca30*/  MUFU.EX2 R82, R82 ;  /* 0x0000005200527308 */ /* 0x000f340000000800 */
[----:B------:R-:W-:Y:S01]  /*ca40*/  MUFU.EX2 R100, R100 ;  /* 0x0000006400647308 */ /* 0x000fe20000000800 */
[C---:B---3--:R-:W-:Y:S09]  /*ca50*/  HMMA.16816.F32 R12, R24.reuse, R28, R12 ;  /* 0x0000001c180c723c */ /* 0x048ff2000000180c */
[----:B------:R-:W3:Y:S01]  /*ca60*/  MUFU.EX2 R86, R86 ;  /* 0x0000005600567308 */ /* 0x000ee20000000800 */
[----:B------:R-:W-:Y:S09]  /*ca70*/  HMMA.16816.F32 R16, R24, R30, R16 ;  /* 0x0000001e1810723c */ /* 0x000ff20000001810 */
[----:B------:R-:W-:Y:S01]  /*ca80*/  MUFU.EX2 R74, R74 ;  /* 0x0000004a004a7308 */ /* 0x000fe20000000800 */
[----:B------:R-:W5:Y:S01]  /*ca90*/  LDSM.16.MT88.4 R28, [R41+0x4000] ;  /* 0x00400000291c783b */ /* 0x000f620000004200 */
[----:B------:R-:W-:Y:S02]  /*caa0*/  F2FP.F16.F32.PACK_AB R27, R79, R78 ;  /* 0x0000004e4f1b723e */ /* 0x000fe400000000ff */
[C---:B------:R-:W-:Y:S01]  /*cab0*/  F2FP.F16.F32.PACK_AB R24, R64.reuse, R69 ;  /* 0x000000454018723e */ /* 0x040fe200000000ff */
[----:B------:R-:W-:Y:S01]  /*cac0*/  FADD.FTZ R69, R69, R60 ;  /* 0x0000003c45457221 */ /* 0x000fe20000010000 */
[C---:B------:R-:W-:Y:S01]  /*cad0*/  F2FP.F16.F32.PACK_AB R25, R71.reuse, R72 ;  /* 0x000000484719723e */ /* 0x040fe200000000ff */
[----:B------:R-:W-:Y:S03]  /*cae0*/  FADD.FTZ R71, R71, R76 ;  /* 0x0000004c47477221 */ /* 0x000fe60000010000 */
[----:B------:R-:W-:Y:S01]  /*caf0*/  MUFU.EX2 R81, R129 ;  /* 0x0000008100517308 */ /* 0x000fe20000000800 */
[----:B------:R-:W-:Y:S01]  /*cb00*/  F2FP.F16.F32.PACK_AB R26, R59, R68 ;  /* 0x000000443b1a723e */ /* 0x000fe200000000ff */
[----:B------:R-:W-:Y:S01]  /*cb10*/  FADD.FTZ R69, R64, R69 ;  /* 0x0000004540457221 */ /* 0x000fe20000010000 */
[----:B------:R-:W-:Y:S03]  /*cb20*/  FADD.FTZ R22, R78, R71 ;  /* 0x000000474e167221 */ /* 0x000fe60000010000 */
[----:B------:R-:W-:Y:S01]  /*cb30*/  FADD.FTZ R68, R68, R69 ;  /* 0x0000004544447221 */ /* 0x000fe20000010000 */
[----:B------:R-:W-:Y:S03]  /*cb40*/  FADD.FTZ R22, R79, R22 ;  /* 0x000000164f167221 */ /* 0x000fe60000010000 */
[----:B------:R-:W5:Y:S01]  /*cb50*/  MUFU.EX2 R94, R94 ;  /* 0x0000005e005e7308 */ /* 0x000f620000000800 */
[C---:B--2---:R-:W-:Y:S01]  /*cb60*/  HMMA.16816.F32 R4, R24.reuse, R32, R4 ;  /* 0x000000201804723c */ /* 0x044fe20000001804 */
[----:B------:R-:W-:Y:S02]  /*cb70*/  LDSM.16.MT88.4 R76, [R41+0x4c00] ;  /* 0x004c0000294c783b */ /* 0x000fe40000004200 */
[----:B------:R-:W-:Y:S01]  /*cb80*/  FADD.FTZ R22, R67, R22 ;  /* 0x0000001643167221 */ /* 0x000fe20000010000 */
[----:B------:R-:W-:Y:S05]  /*cb90*/  FADD.FTZ R68, R59, R68 ;  /* 0x000000443b447221 */ /* 0x000fea0000010000 */
[----:B------:R-:W2:Y:S01]  /*cba0*/  MUFU.EX2 R95, R95 ;  /* 0x0000005f005f7308 */ /* 0x000ea20000000800 */
[C---:B------:R-:W-:Y:S01]  /*cbb0*/  HMMA.16816.F32 R8, R24.reuse, R34, R8 ;  /* 0x000000221808723c */ /* 0x040fe20000001808 */
[----:B------:R-:W2:Y:S02]  /*cbc0*/  LDSM.16.MT88.4 R32, [R42+0x1000] ;  /* 0x001000002a20783b */ /* 0x000ea40000004200 */
[----:B-1----:R-:W-:Y:S06]  /*cbd0*/  FADD.FTZ R22, R80, R22 ;  /* 0x0000001650167221 */ /* 0x002fec0000010000 */
[----:B------:R-:W-:Y:S01]  /*cbe0*/  MUFU.EX2 R92, R92 ;  /* 0x0000005c005c7308 */ /* 0x000fe20000000800 */
[C---:B------:R-:W-:Y:S09]  /*cbf0*/  HMMA.16816.F32 R12, R24.reuse, R36, R12 ;  /* 0x00000024180c723c */ /* 0x040ff2000000180c */
[----:B------:R-:W1:Y:S01]  /*cc00*/  MUFU.EX2 R91, R91 ;  /* 0x0000005b005b7308 */ /* 0x000e620000000800 */
[----:B------:R-:W-:Y:S01]  /*cc10*/  HMMA.16816.F32 R16, R24, R38, R16 ;  /* 0x000000261810723c */ /* 0x000fe20000001810 */
[----:B------:R-:W1:Y:S02]  /*cc20*/  LDSM.16.MT88.4 R36, [R41+0x4400] ;  /* 0x004400002924783b */ /* 0x000e640000004200 */
[----:B------:R-:W-:Y:S01]  /*cc30*/  F2FP.F16.F32.PACK_AB R24, R62, R65 ;  /* 0x000000413e18723e */ /* 0x000fe200000000ff */
[----:B------:R-:W-:Y:S01]  /*cc40*/  FADD.FTZ R65, R65, R68 ;  /* 0x0000004441417221 */ /* 0x000fe20000010000 */
[----:B------:R-:W-:Y:S04]  /*cc50*/  F2FP.F16.F32.PACK_AB R25, R80, R67 ;  /* 0x000000435019723e */ /* 0x000fe800000000ff */
[----:B------:R-:W-:Y:S01]  /*cc60*/  MUFU.EX2 R93, R93 ;  /* 0x0000005d005d7308 */ /* 0x000fe20000000800 */
[----:B----4-:R-:W-:Y:S01]  /*cc70*/  F2FP.F16.F32.PACK_AB R26, R82, R83 ;  /* 0x00000053521a723e */ /* 0x010fe200000000ff */
[----:B------:R-:W-:Y:S01]  /*cc80*/  FADD.FTZ R65, R62, R65 ;  /* 0x000000413e417221 */ /* 0x000fe20000010000 */
[----:B---3--:R-:W-:Y:S01]  /*cc90*/  F2FP.F16.F32.PACK_AB R27, R86, R100 ;  /* 0x00000064561b723e */ /* 0x008fe200000000ff */
[----:B------:R-:W-:Y:S02]  /*cca0*/  FADD.FTZ R100, R100, R22 ;  /* 0x0000001664647221 */ /* 0x000fe40000010000 */
[----:B------:R-:W-:Y:S04]  /*ccb0*/  FADD.FTZ R83, R83, R65 ;  /* 0x0000004153537221 */ /* 0x000fe80000010000 */
[----:B------:R-:W3:Y:S01]  /*ccc0*/  MUFU.EX2 R90, R90 ;  /* 0x0000005a005a7308 */ /* 0x000ee20000000800 */
[----:B------:R-:W-:Y:S01]  /*ccd0*/  FADD.FTZ R100, R86, R100 ;  /* 0x0000006456647221 */ /* 0x000fe20000010000 */
[C---:B-----5:R-:W-:Y:S03]  /*cce0*/  HMMA.16816.F32 R4, R24.reuse, R28, R4 ;  /* 0x0000001c1804723c */ /* 0x060fe60000001804 */
[----:B------:R-:W-:Y:S01]  /*ccf0*/  MOV R86, R2 ;  /* 0x0000000200567202 */ /* 0x000fe20000000f00 */
[----:B------:R-:W-:Y:S01]  /*cd00*/  FADD.FTZ R83, R82, R83 ;  /* 0x0000005352537221 */ /* 0x000fe20000010000 */
[----:B------:R-:W-:Y:S03]  /*cd10*/  FADD.FTZ R100, R94, R100 ;  /* 0x000000645e647221 */ /* 0x000fe60000010000 */
[----:B------:R-:W-:Y:S01]  /*cd20*/  MUFU.EX2 R89, R89 ;  /* 0x0000005900597308 */ /* 0x000fe20000000800 */
[C---:B------:R-:W-:Y:S01]  /*cd30*/  HMMA.16816.F32 R8, R24.reuse, R30, R8 ;  /* 0x0000001e1808723c */ /* 0x040fe20000001808 */
[----:B------:R-:W4:Y:S02]  /*cd40*/  LDSM.16.MT88.4 R28, [R42+0x1400] ;  /* 0x001400002a1c783b */ /* 0x000f240000004200 */
[----:B------:R-:W-:Y:S06]  /*cd50*/  FADD.FTZ R83, R74, R83 ;  /* 0x000000534a537221 */ /* 0x000fec0000010000 */
[----:B------:R-:W-:Y:S01]  /*cd60*/  MUFU.EX2 R88, R88 ;  /* 0x0000005800587308 */ /* 0x000fe20000000800 */
[C---:B--2---:R-:W-:Y:S09]  /*cd70*/  HMMA.16816.F32 R12, R24.reuse, R32, R12 ;  /* 0x00000020180c723c */ /* 0x044ff2000000180c */
[----:B------:R-:W2:Y:S01]  /*cd80*/  MUFU.EX2 R53, R53 ;  /* 0x0000003500357308 */ /* 0x000ea20000000800 */
[----:B------:R-:W-:Y:S01]  /*cd90*/  HMMA.16816.F32 R16, R24, R34, R16 ;  /* 0x000000221810723c */ /* 0x000fe20000001810 */
[----:B------:R-:W5:Y:S02]  /*cda0*/  LDSM.16.MT88.4 R32, [R41+0x4800] ;  /* 0x004800002920783b */ /* 0x000f640000004200 */
[C---:B------:R-:W-:Y:S01]  /*cdb0*/  F2FP.F16.F32.PACK_AB R24, R81.reuse, R74 ;  /* 0x0000004a5118723e */ /* 0x040fe200000000ff */
[----:B------:R-:W-:Y:S01]  /*cdc0*/  FADD.FTZ R81, R81, R83 ;  /* 0x0000005351517221 */ /* 0x000fe20000010000 */
[----:B------:R-:W-:Y:S04]  /*cdd0*/  F2FP.F16.F32.PACK_AB R25, R95, R94 ;  /* 0x0000005e5f19723e */ /* 0x000fe800000000ff */
[----:B------:R-:W5:Y:S01]  /*cde0*/  MUFU.EX2 R54, R54 ;  /* 0x0000003600367308 */ /* 0x000f620000000800 */
[----:B-1----:R-:W-:Y:S01]  /*cdf0*/  F2FP.F16.F32.PACK_AB R26, R91, R92 ;  /* 0x0000005c5b1a723e */ /* 0x002fe200000000ff */
[----:B------:R-:W-:Y:S01]  /*ce00*/  FADD.FTZ R92, R92, R81 ;  /* 0x000000515c5c7221 */ /* 0x000fe20000010000 */
[C---:B---3--:R-:W-:Y:S01]  /*ce10*/  F2FP.F16.F32.PACK_AB R27, R90.reuse, R93 ;  /* 0x0000005d5a1b723e */ /* 0x048fe200000000ff */
[----:B------:R-:W-:Y:S02]  /*ce20*/  FADD.FTZ R95, R95, R100 ;  /* 0x000000645f5f7221 */ /* 0x000fe40000010000 */
[----:B------:R-:W-:Y:S04]  /*ce30*/  FADD.FTZ R92, R91, R92 ;  /* 0x0000005c5b5c7221 */ /* 0x000fe80000010000 */
[----:B------:R-:W-:Y:S01]  /*ce40*/  MUFU.EX2 R52, R52 ;  /* 0x0000003400347308 */ /* 0x000fe20000000800 */
[----:B------:R-:W-:Y:S01]  /*ce50*/  FADD.FTZ R95, R93, R95 ;  /* 0x0000005f5d5f7221 */ /* 0x000fe20000010000 */
[C---:B------:R-:W-:Y:S03]  /*ce60*/  HMMA.16816.F32 R4, R24.reuse, R36, R4 ;  /* 0x000000241804723c */ /* 0x040fe60000001804 */
[----:B------:R-:W-:Y:S05]  /*ce70*/  FADD.FTZ R90, R90, R95 ;  /* 0x0000005f5a5a7221 */ /* 0x000fea0000010000 */
[----:B------:R-:W1:Y:S01]  /*ce80*/  MUFU.EX2 R50, R50 ;  /* 0x0000003200327308 */ /* 0x000e620000000800 */
[----:B--2---:R-:W-:Y:S01]  /*ce90*/  FADD.FTZ R90, R53, R90 ;  /* 0x0000005a355a7221 */ /* 0x004fe20000010000 */
[C---:B------:R-:W-:Y:S01]  /*cea0*/  HMMA.16816.F32 R8, R24.reuse, R38, R8 ;  /* 0x000000261808723c */ /* 0x040fe20000001808 */
[----:B------:R-:W2:Y:S07]  /*ceb0*/  LDSM.16.MT88.4 R36, [R42+0x1800] ;  /* 0x001800002a24783b */ /* 0x000eae0000004200 */
[----:B------:R-:W3:Y:S01]  /*cec0*/  MUFU.EX2 R51, R51 ;  /* 0x0000003300337308 */ /* 0x000ee20000000800 */
[C---:B----4-:R-:W-:Y:S03]  /*ced0*/  HMMA.16816.F32 R12, R24.reuse, R28, R12 ;  /* 0x0000001c180c723c */ /* 0x050fe6000000180c */
[-CC-:B------:R-:W-:Y:S01]  /*cee0*/  FFMA.FTZ R29, R21, R3.reuse, -R44.reuse ;  /* 0x00000003151d7223 */ /* 0x180fe2000001082c */
[-C--:B------:R-:W-:Y:S01]  /*cef0*/  FFMA.FTZ R44, R20, R3.reuse, -R44 ;  /* 0x00000003142c7223 */ /* 0x080fe2000001082c */
[--C-:B------:R-:W-:Y:S04]  /*cf00*/  FFMA.FTZ R28, R43, R3, -R47.reuse ;  /* 0x000000032b1c7223 */ /* 0x100fe8000001082f */
[----:B------:R-:W4:Y:S01]  /*cf10*/  MUFU.EX2 R49, R49 ;  /* 0x0000003100317308 */ /* 0x000f220000000800 */
[----:B------:R-:W2:Y:S01]  /*cf20*/  LDSM.16.MT88.4 R20, [R42+0x1c00] ;  /* 0x001c00002a14783b */ /* 0x000ea20000004200 */
[----:B------:R-:W-:Y:S03]  /*cf30*/  HMMA.16816.F32 R16, R24, R30, R16 ;  /* 0x0000001e1810723c */ /* 0x000fe60000001810 */
[----:B------:R-:W-:Y:S01]  /*cf40*/  F2FP.F16.F32.PACK_AB R24, R88, R89 ;  /* 0x000000595818723e */ /* 0x000fe200000000ff */
[----:B------:R-:W-:Y:S01]  /*cf50*/  FFMA.FTZ R47, R45, R3, -R47 ;  /* 0x000000032d2f7223 */ /* 0x000fe2000001082f */
[----:B-----5:R-:W-:Y:S03]  /*cf60*/  F2FP.F16.F32.PACK_AB R25, R54, R53 ;  /* 0x000000353619723e */ /* 0x020fe600000000ff */
[----:B------:R-:W-:Y:S01]  /*cf70*/  MUFU.EX2 R55, R55 ;  /* 0x0000003700377308 */ /* 0x000fe20000000800 */
[----:B-1----:R-:W-:Y:S01]  /*cf80*/  F2FP.F16.F32.PACK_AB R26, R50, R52 ;  /* 0x00000034321a723e */ /* 0x002fe200000000ff */
[----:B------:R-:W-:Y:S01]  /*cf90*/  FADD.FTZ R89, R89, R92 ;  /* 0x0000005c59597221 */ /* 0x000fe20000010000 */
[----:B------:R-:W-:Y:S03]  /*cfa0*/  FADD.FTZ R54, R54, R90 ;  /* 0x0000005a36367221 */ /* 0x000fe60000010000 */
[----:B------:R-:W-:Y:S01]  /*cfb0*/  FADD.FTZ R89, R88, R89 ;  /* 0x0000005958597221 */ /* 0x000fe20000010000 */
[----:B---3--:R-:W-:Y:S03]  /*cfc0*/  FADD.FTZ R54, R51, R54 ;  /* 0x0000003633367221 */ /* 0x008fe60000010000 */
[----:B------:R-:W1:Y:S01]  /*cfd0*/  MUFU.EX2 R46, R46 ;  /* 0x0000002e002e7308 */ /* 0x000e620000000800 */
[C---:B----4-:R-:W-:Y:S01]  /*cfe0*/  F2FP.F16.F32.PACK_AB R27, R49.reuse, R51 ;  /* 0x00000033311b723e */ /* 0x050fe200000000ff */
[----:B------:R-:W-:Y:S01]  /*cff0*/  FADD.FTZ R52, R52, R89 ;  /* 0x0000005934347221 */ /* 0x000fe20000010000 */
[----:B------:R-:W-:Y:S03]  /*d000*/  FADD.FTZ R49, R49, R54 ;  /* 0x0000003631317221 */ /* 0x000fe60000010000 */
[----:B------:R-:W-:Y:S02]  /*d010*/  FADD.FTZ R52, R50, R52 ;  /* 0x0000003432347221 */ /* 0x000fe40000010000 */
[C---:B------:R-:W-:Y:S02]  /*d020*/  HMMA.16816.F32 R4, R24.reuse, R32, R4 ;  /* 0x000000201804723c */ /* 0x040fe40000001804 */
[----:B------:R-:W3:Y:S06]  /*d030*/  MUFU.EX2 R48, R48 ;  /* 0x0000003000307308 */ /* 0x000eec0000000800 */
[C---:B------:R-:W-:Y:S04]  /*d040*/  HMMA.16816.F32 R8, R24.reuse, R34, R8 ;  /* 0x000000221808723c */ /* 0x040fe80000001808 */
[----:B------:R-:W4:Y:S01]  /*d050*/  MUFU.EX2 R56, R56 ;  /* 0x0000003800387308 */ /* 0x000f220000000800 */
[----:B-1----:R-:W-:Y:S01]  /*d060*/  F2FP.F16.F32.PACK_AB R68, R46, R55 ;  /* 0x000000372e44723e */ /* 0x002fe200000000ff */
[----:B------:R-:W-:Y:S02]  /*d070*/  FADD.FTZ R55, R55, R52 ;  /* 0x0000003437377221 */ /* 0x000fe40000010000 */
[C---:B--2---:R-:W-:Y:S06]  /*d080*/  HMMA.16816.F32 R12, R24.reuse, R36, R12 ;  /* 0x00000024180c723c */ /* 0x044fec000000180c */
[----:B------:R-:W1:Y:S01]  /*d090*/  MUFU.EX2 R28, R28 ;  /* 0x0000001c001c7308 */ /* 0x000e620000000800 */
[----:B---3--:R-:W-:Y:S01]  /*d0a0*/  FADD.FTZ R49, R48, R49 ;  /* 0x0000003130317221 */ /* 0x008fe20000010000 */
[----:B------:R-:W-:Y:S01]  /*d0b0*/  FADD.FTZ R55, R46, R55 ;  /* 0x000000372e377221 */ /* 0x000fe20000010000 */
[----:B------:R-:W-:Y:S07]  /*d0c0*/  HMMA.16816.F32 R16, R24, R38, R16 ;  /* 0x000000261810723c */ /* 0x000fee0000001810 */
[----:B------:R-:W2:Y:S01]  /*d0d0*/  MUFU.EX2 R47, R47 ;  /* 0x0000002f002f7308 */ /* 0x000ea20000000800 */
[C---:B----4-:R-:W-:Y:S01]  /*d0e0*/  F2FP.F16.F32.PACK_AB R69, R56.reuse, R48 ;  /* 0x000000303845723e */ /* 0x050fe200000000ff */
        /* <DEDUP_REMOVED lines=15> */
.L_x_8639:
        /* <DEDUP_REMOVED lines=11> */
.L_x_8654:
        /* <DEDUP_REMOVED lines=9> */
[----:B------:R-:W-:-:S03]  /*d320*/  LOP3.LUT R99, R9, 0x3e00, R99, 0xf8, !PT ;  /* 0x00003e0009637812 */ /* 0x000fc600078ef863 */
        /* <DEDUP_REMOVED lines=28> */
[----:B------:R-:W-:Y:S01]  /*d4f0*/  @P0 FFMA.FTZ R2, R4, R0, R6 ;  /* 0x0000000004020223 */ /* 0x000fe20000010006 */
        /* <DEDUP_REMOVED lines=9> */
[----:B------:R2:W-:Y:S04]  /*d590*/  STS.64 [R5], R80 ;  /* 0x0000005005007388 */ /* 0x0005e80000000a00 */
        /* <DEDUP_REMOVED lines=11> */
[----:B------:R-:W-:-:S04]  /*d650*/  LOP3.LUT R17, R96, 0xd8, RZ, 0xc0, !PT ;  /* 0x000000d860117812 */ /* 0x000fc800078ec0ff */
[----:B------:R-:W-:-:S04]  /*d660*/  LOP3.LUT R17, R17, 0x18, R40, 0x78, !PT ;  /* 0x0000001811117812 */ /* 0x000fc800078e7828 */
[----:B------:R-:W-:Y:S01]  /*d670*/  LOP3.LUT R17, R17, 0xf24, R96, 0xf8, !PT ;  /* 0x00000f2411117812 */ /* 0x000fe200078ef860 */
[----:B-1----:R-:W5:Y:S03]  /*d680*/  LD.E.64 R84, desc[UR4][R84.64+0xa8] ;  /* 0x0000a80454547980 */ /* 0x002f66000c101b00 */
[----:B------:R-:W-:Y:S01]  /*d690*/  LEA R17, R17, UR6, 0x2 ;  /* 0x0000000611117c11 */ /* 0x000fe2000f8e10ff */
[----:B------:R-:W-:Y:S01]  /*d6a0*/  IMAD.SHL.U32 R111, R111, 0x40, RZ ;  /* 0x000000406f6f7824 */ /* 0x000fe200078e00ff */
[----:B------:R-:W-:Y:S01]  /*d6b0*/  BAR.SYNC.DEFER_BLOCKING 0x0 ;  /* 0x0000000000007b1d */ /* 0x000fe20000010000 */
[----:B------:R-:W-:Y:S02]  /*d6c0*/  LOP3.LUT P5, RZ, R97, 0x3, RZ, 0xc0, !PT ;  /* 0x0000000361ff7812 */ /* 0x000fe400078ac0ff */
[----:B------:R-:W-:Y:S02]  /*d6d0*/  SHF.R.U32.HI R97, RZ, 0x3, R97 ;  /* 0x00000003ff617819 */ /* 0x000fe40000011661 */
[----:B------:R-:W-:Y:S01]  /*d6e0*/  LOP3.LUT R96, R96, 0xffc, RZ, 0xc0, !PT ;  /* 0x00000ffc60607812 */ /* 0x000fe200078ec0ff */
[----:B------:R-:W-:Y:S01]  /*d6f0*/  BSSY.RECONVERGENT B0, `(.L_x_8648) ;  /* 0x0000022000007945 */ /* 0x000fe20003800200 */
[----:B------:R-:W-:Y:S01]  /*d700*/  LOP3.LUT R40, R40, 0x30, RZ, 0xc0, !PT ;  /* 0x0000003028287812 */ /* 0x000fe200078ec0ff */
[----:B------:R-:W-:-:S03]  /*d710*/  VIADD R23, R97, 0x10 ;  /* 0x0000001061177836 */ /* 0x000fc60000000000 */
[----:B------:R-:W-:Y:S01]  /*d720*/  LOP3.LUT R0, R40, 0x7, R0, 0xf8, !PT ;  /* 0x0000000728007812 */ /* 0x000fe200078ef800 */
[----:B------:R1:W1:Y:S04]  /*d730*/  LDS.128 R12, [R17] ;  /* 0x00000000110c7984 */ /* 0x0002680000000c00 */
[----:B------:R1:W1:Y:S04]  /*d740*/  LDS.128 R8, [R17+0x800] ;  /* 0x0008000011087984 */ /* 0x0002680000000c00 */
[----:B------:R1:W1:Y:S01]  /*d750*/  LDS.128 R4, [R17+0x1000] ;  /* 0x0010000011047984 */ /* 0x0002620000000c00 */
[----:B----4-:R-:W-:-:S04]  /*d760*/  IMAD R20, R20, UR8, R115 ;  /* 0x0000000814147c24 */ /* 0x010fc8000f8e0273 */
[----:B---3--:R-:W-:Y:S02]  /*d770*/  IMAD R114, R20, R16, R114 ;  /* 0x0000001014727224 */ /* 0x008fe400078e0272 */
[----:B------:R-:W3:Y:S01]  /*d780*/  LDS.128 R16, [R17+0x1800] ;  /* 0x0018000011107984 */ /* 0x000ee20000000c00 */
[--C-:B------:R-:W-:Y:S02]  /*d790*/  IMAD.IADD R20, R113, 0x1, -R111.reuse ;  /* 0x0000000171147824 */ /* 0x100fe400078e0a6f */
[----:B------:R-:W-:-:S03]  /*d7a0*/  IMAD R21, R21, R114, R111 ;  /* 0x0000007215157224 */ /* 0x000fc600078e026f */
[----:B------:R-:W-:Y:S01]  /*d7b0*/  ISETP.GE.AND P4, PT, R97, R20, PT ;  /* 0x000000146100720c */ /* 0x000fe20003f86270 */
[----:B--2---:R-:W-:Y:S01]  /*d7c0*/  IMAD R26, R21, R22, RZ ;  /* 0x00000016151a7224 */ /* 0x004fe200078e02ff */
[----:B------:R-:W-:Y:S01]  /*d7d0*/  ISETP.GE.AND P3, PT, R23, R20, PT ;  /* 0x000000141700720c */ /* 0x000fe20003f66270 */
[C---:B------:R-:W-:Y:S02]  /*d7e0*/  VIADD R22, R97.reuse, 0x20 ;  /* 0x0000002061167836 */ /* 0x040fe40000000000 */
[----:B------:R-:W-:Y:S01]  /*d7f0*/  VIADD R97, R97, 0x30 ;  /* 0x0000003061617836 */ /* 0x000fe20000000000 */
[----:B------:R-:W-:Y:S02]  /*d800*/  IADD3 R96, P0, PT, R26, R96, RZ ;  /* 0x000000601a607210 */ /* 0x000fe40007f1e0ff */
[----:B------:R-:W-:Y:S02]  /*d810*/  ISETP.GE.AND P2, PT, R22, R20, PT ;  /* 0x000000141600720c */ /* 0x000fe40003f46270 */
[----:B------:R-:W-:-:S02]  /*d820*/  LEA.HI.X.SX32 R26, R26, RZ, 0x1, P0 ;  /* 0x000000ff1a1a7211 */ /* 0x000fc400000f0eff */
[C---:B------:R-:W-:Y:S02]  /*d830*/  LEA R22, P0, R96.reuse, R24, 0x2 ;  /* 0x0000001860167211 */ /* 0x040fe400078010ff */
[----:B------:R-:W-:Y:S02]  /*d840*/  ISETP.GE.AND P1, PT, R97, R20, PT ;  /* 0x000000146100720c */ /* 0x000fe40003f26270 */
[----:B------:R-:W-:Y:S01]  /*d850*/  LEA.HI.X R23, R96, R25, R26, 0x2, P0 ;  /* 0x0000001960177211 */ /* 0x000fe200000f141a */
[----:B-1----:R-:W-:Y:S10]  /*d860*/  @P5 BRA `(.L_x_8649) ;  /* 0x0000000000285947 */ /* 0x002ff40003800000 */
        /* <DEDUP_REMOVED lines=10> */
.L_x_8649:
[----:B------:R-:W-:Y:S05]  /*d910*/  BSYNC.RECONVERGENT B0 ;  /* 0x0000000000007941 */ /* 0x000fea0003800200 */
.L_x_8648:
[----:B-1----:R-:W-:Y:S01]  /*d920*/  MOV R2, R110 ;  /* 0x0000006e00027202 */ /* 0x002fe20000000f00 */
[----:B------:R-:W-:Y:S01]  /*d930*/  @!P4 ST.E.128 desc[UR4][R22.64], R12 ;  /* 0x0000000c1600c985 */ /* 0x000fe2000c101d04 */
[----:B------:R-:W-:-:S03]  /*d940*/  MOV R3, 0x0 ;  /* 0x0000000000037802 */ /* 0x000fc60000000f00 */
[----:B------:R-:W-:Y:S04]  /*d950*/  @!P3 ST.E.128 desc[UR4][R22.64+0x800], R8 ;  /* 0x000800081600b985 */ /* 0x000fe8000c101d04 */
[----:B------:R3:W-:Y:S02]  /*d960*/  @!P2 ST.E.128 desc[UR4][R22.64+0x1000], R4 ;  /* 0x001000041600a985 */ /* 0x0007e4000c101d04 */
[----:B---3-5:R-:W-:Y:S05]  /*d970*/  @P1 RET.REL.NODEC R2 `(_ZN5flash24flash_fwd_splitkv_kernelI23Flash_fwd_kernel_traitsILi32ELi64ELi128ELi4ELb0ELb0EN7cutlass6half_tE19Flash_kernel_traitsILi32ELi64ELi128ELi4ES3_EELb0ELb0ELb0ELb0ELb1ELb1ELb1ELb1EEEvNS_16Flash_fwd_paramsE) ;  /* 0xffffff2402a01950 */ /* 0x028fea0003c3ffff */
[----:B------:R-:W-:Y:S01]  /*d980*/  MOV R111, 0x0 ;  /* 0x00000000006f7802 */ /* 0x000fe20000000f00 */
[----:B------:R1:W-:Y:S03]  /*d990*/  ST.E.128 desc[UR4][R22.64+0x1800], R16 ;  /* 0x0018001016007985 */ /* 0x0003e6000c101d04 */
[----:B-1----:R-:W-:Y:S05]  /*d9a0*/  RET.REL.NODEC R110 `(_ZN5flash24flash_fwd_splitkv_kernelI23Flash_fwd_kernel_traitsILi32ELi64ELi128ELi4ELb0ELb0EN7cutlass6half_tE19Flash_kernel_traitsILi32ELi64ELi128ELi4ES3_EELb0ELb0ELb0ELb0ELb1ELb1ELb1ELb1EEEvNS_16Flash_fwd_paramsE) ;  /* 0xffffff246e947950 */ /* 0x002fea0003c3ffff */
.L_x_8647:
[----:B------:R-:W-:Y:S01]  /*d9b0*/  MOV R3, 0x1f ;  /* 0x0000001f00037802 */ /* 0x000fe20000000f00 */
[----:B------:R-:W-:Y:S01]  /*d9c0*/  IMAD.MOV.U32 R5, RZ, RZ, 0x2 ;  /* 0x00000002ff057424 */ /* 0x000fe200078e00ff */
[----:B------:R-:W-:Y:S01]  /*d9d0*/  MOV R7, R124 ;  /* 0x0000007c00077202 */ /* 0x000fe20000000f00 */
[----:B------:R-:W-:-:S07]  /*d9e0*/  IMAD.MOV.U32 R6, RZ, RZ, -0x1 ;  /* 0xffffffffff067424 */ /* 0x000fce00078e00ff */
[----:B-1---5:R-:W-:Y:S05]  /*d9f0*/  WARPSYNC.COLLECTIVE R6, `(.L_x_8650) ;  /* 0x0000000006087348 */ /* 0x022fea0003c00000 */
[----:B------:R2:W3:Y:S02]  /*da00*/  SHFL.BFLY P0, R3, R7, R5, R3 ;  /* 0x0c00000507037389 */ /* 0x0004e40000000003 */
[----:B-123-5:R-:W-:Y:S05]  /*da10*/  ENDCOLLECTIVE ;  /* 0x000000000000791b */ /* 0x02efea0003800000 */
.L_x_8650:
        /* <DEDUP_REMOVED lines=8> */
.L_x_8651:
        /* <DEDUP_REMOVED lines=8> */
.L_x_8652:
[----:B------:R-:W-:Y:S01]  /*db20*/  FADD.FTZ R123, R3, R123 ;  /* 0x0000007b037b7221 */ /* 0x000fe20000010000 */
[----:B------:R-:W-:Y:S01]  /*db30*/  MOV R3, 0x1f ;  /* 0x0000001f00037802 */ /* 0x000fe20000000f00 */
[----:B------:R-:W-:-:S03]  /*db40*/  IMAD.MOV.U32 R5, RZ, RZ, 0x1 ;  /* 0x00000001ff057424 */ /* 0x000fc600078e00ff */
[----:B------:R-:W-:-:S07]  /*db50*/  MOV R7, R123 ;  /* 0x0000007b00077202 */ /* 0x000fce0000000f00 */
[----:B------:R-:W-:Y:S05]  /*db60*/  WARPSYNC.COLLECTIVE R6, `(.L_x_8653) ;  /* 0x0000000006087348 */ /* 0x000fea0003c00000 */
[----:B------:R1:W2:Y:S02]  /*db70*/  SHFL.BFLY P0, R3, R7, R5, R3 ;  /* 0x0c00000507037389 */ /* 0x0002a40000000003 */
[----:B-12---:R-:W-:Y:S05]  /*db80*/  ENDCOLLECTIVE ;  /* 0x000000000000791b */ /* 0x006fea0003800000 */
.L_x_8653:
[----:B------:R-:W-:Y:S01]  /*db90*/  MOV R6, R3 ;  /* 0x0000000300067202 */ /* 0x000fe20000000f00 */
[----:B------:R-:W-:Y:S06]  /*dba0*/  BRA `(.L_x_8654) ;  /* 0xfffffff400b87947 */ /* 0x000fec000383ffff */
.L_x_8655:
        /* <DEDUP_REMOVED lines=13> */
.L_x_10321:


//--------------------- .text._ZN5flash24flash_fwd_splitkv_kernelI23Flash_fwd_kernel_traitsILi32ELi64ELi128ELi4ELb0ELb0EN7cutlass6half_tE19Flash_kernel_traitsILi32ELi64ELi128ELi4ES3_EELb0ELb0ELb1ELb0ELb0ELb0ELb1ELb1EEEvNS_16Flash_fwd_paramsE --------------------------
	.section	.text._ZN5flash24flash_fwd_splitkv_kernelI23Flash_fwd_kernel_traitsILi32ELi64ELi128ELi4ELb0ELb0EN7cutlass6half_tE19Flash_kernel_traitsILi32ELi64ELi128ELi4ES3_EELb0ELb0ELb1ELb0ELb0ELb0ELb1ELb1EEEvNS_16Flash_fwd_paramsE,"ax",@progbits
	.align	128
        .global         _ZN5flash24flash_fwd_splitkv_kernelI23Flash_fwd_kernel_traitsILi32ELi64ELi128ELi4ELb0ELb0EN7cutlass6half_tE19Flash_kernel_traitsILi32ELi64ELi128ELi4ES3_EELb0ELb0ELb1ELb0ELb0ELb0ELb1ELb1EEEvNS_16Flash_fwd_paramsE
        .type           _ZN5flash24flash_fwd_splitkv_kernelI23Flash_fwd_kernel_traitsILi32ELi64ELi128ELi4ELb0ELb0EN7cutlass6half_tE19Flash_kernel_traitsILi32ELi64ELi128ELi4ES3_EELb0ELb0ELb1ELb0ELb0ELb0ELb1ELb1EEEvNS_16Flash_fwd_paramsE,@function
        .size           _ZN5flash24flash_fwd_splitkv_kernelI23Flash_fwd_kernel_traitsILi32ELi64ELi128ELi4ELb0ELb0EN7cutlass6half_tE19Flash_kernel_traitsILi32ELi64ELi128ELi4ES3_EELb0ELb0ELb1ELb0ELb0ELb0ELb1ELb1EEEvNS_16Flash_fwd_paramsE,(.L_x_10322 - _ZN5flash24flash_fwd_splitkv_kernelI23Flash_fwd_kernel_traitsILi32ELi64ELi128ELi4ELb0ELb0EN7cutlass6half_tE19Flash_kernel_traitsILi32ELi64ELi128ELi4ES3_EELb0ELb0ELb1ELb0ELb0ELb0ELb1ELb1EEEvNS_16Flash_fwd_paramsE)
        .other          _ZN5flash24flash_fwd_splitkv_kernelI23Flash_fwd_kernel_traitsILi32ELi64ELi128ELi4ELb0ELb0EN7cutlass6half_tE19Flash_kernel_traitsILi32ELi64ELi128ELi4ES3_EELb0ELb0ELb1ELb0ELb0ELb0ELb1ELb1EEEvNS_16Flash_fwd_paramsE,@"STO_CUDA_ENTRY STV_DEFAULT"
_ZN5flash24flash_fwd_splitkv_kernelI23Flash_fwd_kernel_traitsILi32ELi64ELi128ELi4ELb0ELb0EN7cutlass6half_tE19Flash_kernel_traitsILi32ELi64ELi128ELi4ES3_EELb0ELb0ELb1ELb0ELb0ELb0ELb1ELb1EEEvNS_16Flash_fwd_paramsE:
.text._ZN5flash24flash_fwd_splitkv_kernelI23Flash_fwd_kernel_traitsILi32ELi64ELi128ELi4ELb0ELb0EN7cutlass6half_tE19Flash_kernel_traitsILi32ELi64ELi128ELi4ES3_EELb0ELb0ELb1ELb0ELb0ELb0ELb1ELb1EEEvNS_16Flash_fwd_paramsE:
        /* <DEDUP_REMOVED lines=29> */
[----:B------:R-:W-:Y:S05]  /*01d0*/  CALL.REL.NOINC `($_ZN5flash24flash_fwd_splitkv_kernelI23Flash_fwd_kernel_traitsILi32ELi64ELi128ELi4ELb0ELb0EN7cutlass6half_tE19Flash_kernel_traitsILi32ELi64ELi128ELi4ES3_EELb0ELb0ELb1ELb0ELb0ELb0ELb1ELb1EEEvNS_16Flash_fwd_paramsE$_ZN5flash30compute_attn_1rowblock_splitkvI23Flash_fwd_kernel_traitsILi32ELi64ELi128ELi4ELb0ELb0EN7cutlass6half_tE19Flash_kernel_traitsILi32ELi64ELi128ELi4ES3_EELb0ELb0ELb1ELb0ELb0ELb0ELb1ELb1ENS_16Flash_fwd_paramsEEEvRKT8_iiiii) ;  /* 0x0000000000087944 */ /* 0x000fea0003c00000 */
[----:B------:R-:W-:Y:S05]  /*01e0*/  BSYNC.RECONVERGENT B3 ;  /* 0x0000000000037941 */ /* 0x000fea0003800200 */
.L_x_8656:
[----:B------:R-:W-:Y:S05]  /*01f0*/  EXIT ;  /* 0x000000000000794d */ /* 0x000fea0003800000 */
        .type           $_ZN5flash24flash_fwd_splitkv_kernelI23Flash_fwd_kernel_traitsILi32ELi64ELi128ELi4ELb0ELb0EN7cutlass6half_tE19Flash_kernel_traitsILi32ELi64ELi128ELi4ES3_EELb0ELb0ELb1ELb0ELb0ELb0ELb1ELb1EEEvNS_16Flash_fwd_paramsE$_ZN5flash30compute_attn_1rowblock_splitkvI23Flash_fwd_kernel_traitsILi32ELi64ELi128ELi4ELb0ELb0EN7cutlass6half_tE19Flash_kernel_traitsILi32ELi64ELi128ELi4ES3_EELb0ELb0ELb1ELb0ELb0ELb0ELb1ELb1ENS_16Flash_fwd_paramsEEEvRKT8_iiiii,@function
        .size           $_ZN5flash24flash_fwd_splitkv_kernelI23Flash_fwd_kernel_traitsILi32ELi64ELi128ELi4ELb0ELb0EN7cutlass6half_tE19Flash_kernel_traitsILi32ELi64ELi128ELi4ES3_EELb0ELb0ELb1ELb0ELb0ELb0ELb1ELb1EEEvNS_16Flash_fwd_paramsE$_ZN5flash30compute_attn_1rowblock_splitkvI23Flash_fwd_kernel_traitsILi32ELi64ELi128ELi4ELb0ELb0EN7cutlass6half_tE19Flash_kernel_traitsILi32ELi64ELi128ELi4ES3_EELb0ELb0ELb1ELb0ELb0ELb0ELb1ELb1ENS_16Flash_fwd_paramsEEEvRKT8_iiiii,(.L_x_10322 - $_ZN5flash24flash_fwd_splitkv_kernelI23Flash_fwd_kernel_traitsILi32ELi64ELi128ELi4ELb0ELb0EN7cutlass6half_tE19Flash_kernel_traitsILi32ELi64ELi128ELi4ES3_EELb0ELb0ELb1ELb0ELb0ELb0ELb1ELb1EEEvNS_16Flash_fwd_paramsE$_ZN5flash30compute_attn_1rowblock_splitkvI23Flash_fwd_kernel_traitsILi32ELi64ELi128ELi4ELb0ELb0EN7cutlass6half_tE19Flash_kernel_traitsILi32ELi64ELi128ELi4ES3_EELb0ELb0ELb1ELb0ELb0ELb0ELb1ELb1ENS_16Flash_fwd_paramsEEEvRKT8_iiiii)
$_ZN5flash24flash_fwd_splitkv_kernelI23Flash_fwd_kernel_traitsILi32ELi64ELi128ELi4ELb0ELb0EN7cutlass6half_tE19Flash_kernel_traitsILi32ELi64ELi128ELi4ES3_EELb0ELb0ELb1ELb0ELb0ELb0ELb1ELb1EEEvNS_16Flash_fwd_paramsE$_ZN5flash30compute_attn_1rowblock_splitkvI23Flash_fwd_kernel_traitsILi32ELi64ELi128ELi4ELb0ELb0EN7cutlass6half_tE19Flash_kernel_traitsILi32ELi64ELi128ELi4ES3_EELb0ELb0ELb1ELb0ELb0ELb0ELb1ELb1ENS_16Flash_fwd_paramsEEEvRKT8_iiiii:
        /* <DEDUP_REMOVED lines=38> */
.L_x_8658:
[----:B------:R-:W-:Y:S05]  /*0460*/  BSYNC.RECONVERGENT B0 ;  /* 0x0000000000007941 */ /* 0x000fea0003800200 */
.L_x_8657:
[----:B------:R-:W-:Y:S04]  /*0470*/  BSSY.RECONVERGENT B0, `(.L_x_8659) ;  /* 0x0000007000007945 */ /* 0x000fe80003800200 */
[----:B------:R-:W-:Y:S05]  /*0480*/  @!P3 BRA `(.L_x_8660) ;  /* 0x000000000014b947 */ /* 0x000fea0003800000 */
[----:B------:R-:W2:Y:S02]  /*0490*/  LD.E.U8 R2, desc[UR4][R84.64+0x1b2] ;  /* 0x0001b20454027980 */ /* 0x000ea4000c101100 */
[----:B--2---:R-:W-:-:S13]  /*04a0*/  ISETP.NE.AND P1, PT, R2, RZ, PT ;  /* 0x000000ff0200720c */ /* 0x004fda0003f25270 */
[----:B-----5:R-:W2:Y:S02]  /*04b0*/  @P1 LD.E R54, desc[UR4][R10.64+0x4] ;  /* 0x000004040a361980 */ /* 0x020ea4000c101900 */
[----:B--2---:R-:W-:-:S06]  /*04c0*/  @P1 IADD3 R54, PT, PT, R54, -R14, RZ ;  /* 0x8000000e36361210 */ /* 0x004fcc0007ffe0ff */
[----:B------:R2:W5:Y:S02]  /*04d0*/  @!P1 LD.E R54, desc[UR4][R10.64] ;  /* 0x000000040a369980 */ /* 0x000564000c101900 */
.L_x_8660:
[----:B------:R-:W-:Y:S05]  /*04e0*/  BSYNC.RECONVERGENT B0 ;  /* 0x0000000000007941 */ /* 0x000fea0003800200 */
.L_x_8659:
        /* <DEDUP_REMOVED lines=9> */
.L_x_8662:
[----:B------:R-:W3:Y:S01]  /*0580*/  LD.E.64 R2, desc[UR4][R84.64+0x108] ;  /* 0x0001080454027980 */ /* 0x000ee2000c101b00 */
[----:B------:R-:W-:Y:S01]  /*0590*/  BSSY.RECONVERGENT B0, `(.L_x_8664) ;  /* 0x0000006000007945 */ /* 0x000fe20003800200 */
[----:B------:R-:W-:Y:S01]  /*05a0*/  IMAD.MOV.U32 R45, RZ, RZ, RZ ;  /* 0x000000ffff2d7224 */ /* 0x000fe200078e00ff */
[----:B---3--:R-:W-:-:S04]  /*05b0*/  ISETP.NE.U32.AND P0, PT, R2, RZ, PT ;  /* 0x000000ff0200720c */ /* 0x008fc80003f05070 */
[----:B------:R-:W-:-:S13]  /*05c0*/  ISETP.NE.AND.EX P0, PT, R3, RZ, PT, P0 ;  /* 0x000000ff0300720c */ /* 0x000fda0003f05300 */
[----:B------:R-:W-:Y:S05]  /*05d0*/  @!P0 BRA `(.L_x_8665) ;  /* 0x0000000000048947 */ /* 0x000fea0003800000 */
[----:B------:R3:W5:Y:S02]  /*05e0*/  LD.E R45, desc[UR4][R84.64+0xbc] ;  /* 0x0000bc04542d7980 */ /* 0x000764000c101900 */
.L_x_8665:
[----:B------:R-:W-:Y:S05]  /*05f0*/  BSYNC.RECONVERGENT B0 ;  /* 0x0000000000007941 */ /* 0x000fea0003800200 */
.L_x_8664:
[----:B-----5:R-:W-:Y:S02]  /*0600*/  IADD3 R45, PT, PT, R54, R45, RZ ;  /* 0x0000002d362d7210 */ /* 0x020fe40007ffe0ff */
.L_x_8663:
[----:B------:R-:W-:Y:S05]  /*0610*/  BSYNC.RECONVERGENT B1 ;  /* 0x0000000000017941 */ /* 0x000fea0003800200 */
.L_x_8661:
[----:B------:R-:W-:Y:S01]  /*0620*/  IMAD.SHL.U32 R59, R145, 0x40, RZ ;  /* 0x00000040913b7824 */ /* 0x000fe200078e00ff */
[----:B------:R-:W-:Y:S01]  /*0630*/  MOV R2, R144 ;  /* 0x0000009000027202 */ /* 0x000fe20000000f00 */
[----:B------:R-:W-:-:S03]  /*0640*/  IMAD.MOV.U32 R3, RZ, RZ, 0x0 ;  /* 0x00000000ff037424 */ /* 0x000fc600078e00ff */
[----:B------:R-:W-:-:S13]  /*0650*/  ISETP.GT.AND P0, PT, R147, R59, PT ;  /* 0x0000003b9300720c */ /* 0x000fda0003f04270 */
[----:B-123--:R-:W-:Y:S05]  /*0660*/  @!P0 RET.REL.NODEC R2 `(_ZN5flash24flash_fwd_splitkv_kernelI23Flash_fwd_kernel_traitsILi32ELi64ELi128ELi4ELb0ELb0EN7cutlass6half_tE19Flash_kernel_traitsILi32ELi64ELi128ELi4ES3_EELb0ELb0ELb1ELb0ELb0ELb0ELb1ELb1EEEvNS_16Flash_fwd_paramsE) ;  /* 0xfffffff802648950 */ /* 0x00efea0003c3ffff */
        /* <DEDUP_REMOVED lines=87> */
[----:B---3--:R-:W-:Y:S05]  /*0be0*/  @P4 RET.REL.NODEC R2 `(_ZN5flash24flash_fwd_splitkv_kernelI23Flash_fwd_kernel_traitsILi32ELi64ELi128ELi4ELb0ELb0EN7cutlass6half_tE19Flash_kernel_traitsILi32ELi64ELi128ELi4ES3_EELb0ELb0ELb1ELb0ELb0ELb0ELb1ELb1EEEvNS_16Flash_fwd_paramsE) ;  /* 0xfffffff402044950 */ /* 0x008fea0003c3ffff */
[----:B------:R-:W-:Y:S02]  /*0bf0*/  MOV R0, 0xff800000 ;  /* 0xff80000000007802 */ /* 0x000fe40000000f00 */
[----:B------:R-:W-:-:S03]  /*0c00*/  MOV R145, 0x0 ;  /* 0x0000000000917802 */ /* 0x000fc60000000f00 */
[----:B------:R1:W-:Y:S02]  /*0c10*/  ST.E desc[UR4][R8.64+0xc0], R0 ;  /* 0x0000c00008007985 */ /* 0x0003e4000c101904 */
[----:B-1----:R-:W-:Y:S05]  /*0c20*/  RET.REL.NODEC R144 `(_ZN5flash24flash_fwd_splitkv_kernelI23Flash_fwd_kernel_traitsILi32ELi64ELi128ELi4ELb0ELb0EN7cutlass6half_tE19Flash_kernel_traitsILi32ELi64ELi128ELi4ES3_EELb0ELb0ELb1ELb0ELb0ELb0ELb1ELb1EEEvNS_16Flash_fwd_paramsE) ;  /* 0xfffffff090f47950 */ /* 0x002fea0003c3ffff */
.L_x_8666:
        /* <DEDUP_REMOVED lines=107> */
.L_x_8668:
        /* <DEDUP_REMOVED lines=8> */
[----:B------:R-:W4:Y:S04]  /*1360*/  LD.E.64 R16, desc[UR4][R2.64+0x50] ;  /* 0x0000500402107980 */ /* 0x000f28000c101b00 */
[----:B------:R-:W4:Y:S01]  /*1370*/  @!P2 LD.E.64 R18, desc[UR4][R84.64+0x28] ;  /* 0x000028045412a980 */ /* 0x000f22000c101b00 */
[----:B------:R-:W-:-:S02]  /*1380*/  MOV R26, RZ ;  /* 0x000000ff001a7202 */ /* 0x000fc40000000f00 */
[----:B------:R-:W-:Y:S02]  /*1390*/  IABS R9, R148 ;  /* 0x0000009400097213 */ /* 0x000fe40000000000 */
[----:B------:R-:W-:Y:S02]  /*13a0*/  @!P2 SHF.R.S32.HI R8, RZ, 0x1f, R12 ;  /* 0x0000001fff08a819 */ /* 0x000fe4000001140c */
[----:B------:R-:W-:-:S04]  /*13b0*/  LEA R15, R44, 0xffffff80, 0x7 ;  /* 0xffffff802c0f7811 */ /* 0x000fc800078e38ff */
[----:B------:R-:W-:Y:S02]  /*13c0*/  SHF.R.S32.HI R13, RZ, 0x1f, R15 ;  /* 0x0000001fff0d7819 */ /* 0x000fe4000001140f */
        /* <DEDUP_REMOVED lines=25> */
[-C--:B------:R-:W-:Y:S02]  /*1560*/  @!P1 IADD3 R6, PT, PT, R6, -R5.reuse, RZ ;  /* 0x8000000506069210 */ /* 0x080fe40007ffe0ff */
        /* <DEDUP_REMOVED lines=8> */
[----:B------:R-:W-:Y:S02]  /*15f0*/  ISETP.NE.AND P3, PT, R0, RZ, PT ;  /* 0x000000ff0000720c */ /* 0x000fe40003f65270 */
[----:B------:R-:W-:Y:S02]  /*1600*/  LOP3.LUT R8, R9, R8, RZ, 0x3c, !PT ;  /* 0x0000000809087212 */ /* 0x000fe400078e3cff */
[----:B------:R-:W-:-:S02]  /*1610*/  @!P1 IADD3 R10, PT, PT, R10, 0x1, RZ ;  /* 0x000000010a0a9810 */ /* 0x000fc40007ffe0ff */
[----:B------:R-:W-:Y:S01]  /*1620*/  LOP3.LUT R9, R9, R8, RZ, 0x3c, !PT ;  /* 0x0000000809097212 */ /* 0x000fe200078e3cff */
[----:B------:R-:W-:Y:S01]  /*1630*/  @!P2 IMAD R5, R139, R12, RZ ;  /* 0x0000000c8b05a224 */ /* 0x000fe200078e02ff */
[----:B------:R-:W-:Y:S01]  /*1640*/  @!P2 SHF.R.S32.HI R4, RZ, 0x1f, R12 ;  /* 0x0000001fff04a819 */ /* 0x000fe2000001140c */
[----:B------:R-:W-:Y:S02]  /*1650*/  @P5 VIADD R10, R10, 0x1 ;  /* 0x000000010a0a5836 */ /* 0x000fe40000000000 */
[-C--:B------:R-:W-:Y:S02]  /*1660*/  IMAD R6, R137, R15.reuse, RZ ;  /* 0x0000000f89067224 */ /* 0x080fe400078e02ff */
[----:B------:R-:W-:Y:S01]  /*1670*/  IMAD.WIDE.U32 R24, R136, R15, R8 ;  /* 0x0000000f88187225 */ /* 0x000fe200078e0008 */
[----:B------:R-:W-:-:S03]  /*1680*/  @!P0 IADD3 R10, PT, PT, -R10, RZ, RZ ;  /* 0x000000ff0a0a8210 */ /* 0x000fc60007ffe1ff */
[----:B------:R-:W-:Y:S02]  /*1690*/  @!P2 IMAD R4, R4, R138, R5 ;  /* 0x0000008a0404a224 */ /* 0x000fe400078e0205 */
[----:B------:R-:W-:Y:S01]  /*16a0*/  @!P2 IMAD.WIDE.U32 R8, R138, R12, RZ ;  /* 0x0000000c8a08a225 */ /* 0x000fe200078e00ff */
[----:B------:R-:W-:-:S03]  /*16b0*/  @!P3 LOP3.LUT R10, RZ, R0, RZ, 0x33, !PT ;  /* 0x00000000ff0ab212 */ /* 0x000fc600078e33ff */
[----:B------:R-:W-:Y:S01]  /*16c0*/  IMAD R6, R13, R136, R6 ;  /* 0x000000880d067224 */ /* 0x000fe200078e0206 */
[----:B------:R-:W-:Y:S02]  /*16d0*/  @!P2 IADD3 R27, PT, PT, R9, R4, RZ ;  /* 0x00000004091ba210 */ /* 0x000fe40007ffe0ff */
[----:B------:R-:W-:Y:S02]  /*16e0*/  @!P2 MOV R26, R8 ;  /* 0x00000008001aa202 */ /* 0x000fe40000000f00 */
[----:B------:R-:W-:Y:S01]  /*16f0*/  IADD3 R25, PT, PT, R25, R6, RZ ;  /* 0x0000000619197210 */ /* 0x000fe20007ffe0ff */
[----:B------:R-:W-:Y:S01]  /*1700*/  IMAD R6, R17, R10, RZ ;  /* 0x0000000a11067224 */ /* 0x000fe200078e02ff */
[----:B------:R-:W-:Y:S01]  /*1710*/  SHF.R.S32.HI R8, RZ, 0x1f, R10 ;  /* 0x0000001fff087819 */ /* 0x000fe2000001140a */
[----:B------:R-:W-:Y:S01]  /*1720*/  @P2 IMAD.IADD R12, R12, 0x1, R14 ;  /* 0x000000010c0c2824 */ /* 0x000fe200078e020e */
[----:B------:R-:W-:Y:S01]  /*1730*/  @!P2 SHF.R.S32.HI R4, RZ, 0x1f, R11 ;  /* 0x0000001fff04a819 */ /* 0x000fe2000001140b */
[----:B------:R-:W-:-:S02]  /*1740*/  @!P2 IMAD R5, R19, R11, RZ ;  /* 0x0000000b1305a224 */ /* 0x000fc400078e02ff */
[----:B------:R-:W-:-:S04]  /*1750*/  @!P2 IMAD.WIDE.U32 R26, R18, R11, R26 ;  /* 0x0000000b121aa225 */ /* 0x000fc800078e001a */
[----:B------:R-:W-:-:S04]  /*1760*/  IMAD.WIDE.U32 R10, R16, R10, R24 ;  /* 0x0000000a100a7225 */ /* 0x000fc800078e0018 */
        /* <DEDUP_REMOVED lines=10> */
.L_x_8669:
[----:B------:R-:W-:Y:S05]  /*1810*/  BSYNC.RECONVERGENT B0 ;  /* 0x0000000000007941 */ /* 0x000fea0003800200 */
.L_x_8667:
        /* <DEDUP_REMOVED lines=20> */
[----:B------:R-:W-:-:S04]  /*1960*/  IMAD.HI.U32 R6, R31, R6, R30 ;  /* 0x000000061f067227 */ /* 0x000fc800078e001e */
[----:B------:R-:W-:Y:S01]  /*1970*/  IMAD.MOV R12, RZ, RZ, -R12 ;  /* 0x000000ffff0c7224 */ /* 0x000fe200078e0a0c */
[----:B------:R-:W-:-:S05]  /*1980*/  IABS R20, R148 ;  /* 0x0000009400147213 */ /* 0x000fca0000000000 */
[----:B------:R-:W-:-:S04]  /*1990*/  IMAD.HI.U32 R6, R6, R20, RZ ;  /* 0x0000001406067227 */ /* 0x000fc800078e00ff */
[----:B------:R-:W-:-:S05]  /*19a0*/  IMAD R20, R6, R12, R20 ;  /* 0x0000000c06147224 */ /* 0x000fca00078e0214 */
[----:B------:R-:W-:Y:S01]  /*19b0*/  ISETP.GT.U32.AND P2, PT, R10, R20, PT ;  /* 0x000000140a00720c */ /* 0x000fe20003f44070 */
[----:B------:R-:W-:-:S05]  /*19c0*/  IMAD.SHL.U32 R49, R46, 0x8, RZ ;  /* 0x000000082e317824 */ /* 0x000fca00078e00ff */
[----:B------:R-:W-:-:S04]  /*19d0*/  LOP3.LUT R12, R49, 0x18, RZ, 0xc0, !PT ;  /* 0x00000018310c7812 */ /* 0x000fc800078ec0ff */
[----:B------:R-:W-:-:S03]  /*19e0*/  IADD3 R30, P1, PT, R12, R19, RZ ;  /* 0x000000130c1e7210 */ /* 0x000fc60007f3e0ff */
[----:B------:R-:W-:Y:S02]  /*19f0*/  @!P2 IADD3 R20, PT, PT, R20, -R10, RZ ;  /* 0x8000000a1414a210 */ /* 0x000fe40007ffe0ff */
[----:B------:R-:W-:Y:S02]  /*1a00*/  LOP3.LUT R21, R148, R0, RZ, 0x3c, !PT ;  /* 0x0000000094157212 */ /* 0x000fe400078e3cff */
[----:B------:R-:W-:Y:S01]  /*1a10*/  ISETP.GE.U32.AND P4, PT, R20, R10, PT ;  /* 0x0000000a1400720c */ /* 0x000fe20003f86070 */
[-C--:B-----5:R-:W-:Y:S02]  /*1a20*/  IMAD R19, R13, R138.reuse, RZ ;  /* 0x0000008a0d137224 */ /* 0x0a0fe400078e02ff */
[----:B------:R-:W-:Y:S01]  /*1a30*/  IMAD.X R31, RZ, RZ, R18, P1 ;  /* 0x000000ffff1f7224 */ /* 0x000fe200008e0612 */
[----:B------:R-:W-:Y:S01]  /*1a40*/  ISETP.GE.AND P1, PT, R21, RZ, PT ;  /* 0x000000ff1500720c */ /* 0x000fe20003f26270 */
[C---:B------:R-:W-:Y:S01]  /*1a50*/  IMAD R19, R15.reuse, R139, R19 ;  /* 0x0000008b0f137224 */ /* 0x040fe200078e0213 */
[----:B------:R-:W-:Y:S01]  /*1a60*/  ISETP.NE.AND P3, PT, R0, RZ, PT ;  /* 0x000000ff0000720c */ /* 0x000fe20003f65270 */
[----:B------:R-:W-:-:S04]  /*1a70*/  IMAD.WIDE.U32 R20, R15, R138, R30 ;  /* 0x0000008a0f147225 */ /* 0x000fc800078e001e */
[----:B------:R-:W-:Y:S02]  /*1a80*/  @!P2 VIADD R6, R6, 0x1 ;  /* 0x000000010606a836 */ /* 0x000fe40000000000 */
[----:B------:R-:W-:Y:S02]  /*1a90*/  IMAD.MOV.U32 R18, RZ, RZ, R20 ;  /* 0x000000ffff127224 */ /* 0x000fe400078e0014 */
[----:B------:R-:W-:Y:S01]  /*1aa0*/  @P4 VIADD R6, R6, 0x1 ;  /* 0x0000000106064836 */ /* 0x000fe20000000000 */
[----:B------:R-:W-:Y:S02]  /*1ab0*/  IADD3 R19, PT, PT, R21, R19, RZ ;  /* 0x0000001315137210 */ /* 0x000fe40007ffe0ff */
[----:B------:R-:W-:Y:S01]  /*1ac0*/  SHF.R.S32.HI R77, RZ, 0x1f, R148 ;  /* 0x0000001fff4d7819 */ /* 0x000fe20000011494 */
[----:B------:R-:W-:Y:S01]  /*1ad0*/  @!P1 IMAD.MOV R6, RZ, RZ, -R6 ;  /* 0x000000ffff069224 */ /* 0x000fe200078e0a06 */
[----:B------:R-:W-:Y:S01]  /*1ae0*/  @!P3 LOP3.LUT R6, RZ, R0, RZ, 0x33, !PT ;  /* 0x00000000ff06b212 */ /* 0x000fe200078e33ff */
[----:B------:R-:W-:Y:S01]  /*1af0*/  IMAD.MOV.U32 R81, RZ, RZ, RZ ;  /* 0x000000ffff517224 */ /* 0x000fe200078e00ff */
[----:B------:R-:W-:-:S02]  /*1b00*/  SHF.R.U32.HI R80, RZ, 0x2, R46 ;  /* 0x00000002ff507819 */ /* 0x000fc4000001162e */
[----:B------:R-:W-:Y:S01]  /*1b10*/  SHF.R.S32.HI R0, RZ, 0x1f, R6 ;  /* 0x0000001fff007819 */ /* 0x000fe20000011406 */
[----:B------:R-:W1:Y:S01]  /*1b20*/  S2R R31, SR_CgaCtaId ;  /* 0x00000000001f7919 */ /* 0x000e620000008800 */
[----:B------:R-:W-:Y:S01]  /*1b30*/  IMAD.WIDE.U32 R18, R6, R22, R18 ;  /* 0x0000001606127225 */ /* 0x000fe200078e0012 */
[----:B------:R-:W-:-:S03]  /*1b40*/  LOP3.LUT R151, R151, R150, RZ, 0x3c, !PT ;  /* 0x0000009697977212 */ /* 0x000fc600078e3cff */
[-C--:B------:R-:W-:Y:S02]  /*1b50*/  IMAD R140, R137, R80.reuse, RZ ;  /* 0x00000050898c7224 */ /* 0x080fe400078e02ff */
[----:B------:R-:W-:Y:S01]  /*1b60*/  IMAD R142, R139, R80, RZ ;  /* 0x000000508b8e7224 */ /* 0x000fe200078e02ff */
[C---:B------:R-:W-:Y:S01]  /*1b70*/  LOP3.LUT R150, R151.reuse, R150, RZ, 0x3c, !PT ;  /* 0x0000009697967212 */ /* 0x040fe200078e3cff */
[----:B------:R-:W-:Y:S02]  /*1b80*/  IMAD.SHL.U32 R50, R46, 0x4, RZ ;  /* 0x000000042e327824 */ /* 0x000fe400078e00ff */
[----:B------:R-:W-:Y:S01]  /*1b90*/  VIADD R48, R44, 0xffffffff ;  /* 0xffffffff2c307836 */ /* 0x000fe20000000000 */
[----:B------:R-:W-:Y:S02]  /*1ba0*/  LOP3.LUT R151, R151, R150, RZ, 0x3c, !PT ;  /* 0x0000009697977212 */ /* 0x000fe400078e3cff */
[----:B------:R-:W-:Y:S02]  /*1bb0*/  LOP3.LUT R58, R50, 0xc, RZ, 0xc0, !PT ;  /* 0x0000000c323a7812 */ /* 0x000fe400078ec0ff */
[----:B------:R-:W-:Y:S01]  /*1bc0*/  SHF.L.U32 R47, R48, 0x7, RZ ;  /* 0x00000007302f7819 */ /* 0x000fe200000006ff */
[----:B--2---:R-:W-:-:S02]  /*1bd0*/  @P0 IMAD R15, R27, R7, RZ ;  /* 0x000000071b0f0224 */ /* 0x004fc400078e02ff */
[-C--:B---3--:R-:W-:Y:S02]  /*1be0*/  @!P0 IMAD R10, R29, R149.reuse, RZ ;  /* 0x000000951d0a8224 */ /* 0x088fe400078e02ff */
[----:B------:R-:W-:-:S04]  /*1bf0*/  @!P0 IMAD.WIDE.U32 R32, R28, R149, RZ ;  /* 0x000000951c208225 */ /* 0x000fc800078e00ff */
[----:B------:R-:W-:-:S04]  /*1c00*/  @P0 IMAD.WIDE.U32 R28, R26, R7, RZ ;  /* 0x000000071a1c0225 */ /* 0x000fc800078e00ff */
[----:B------:R-:W-:Y:S02]  /*1c10*/  @!P0 IMAD.MOV.U32 R7, RZ, RZ, R32 ;  /* 0x000000ffff078224 */ /* 0x000fe400078e0020 */
[----:B------:R-:W-:Y:S01]  /*1c20*/  @P0 IMAD.MOV.U32 R7, RZ, RZ, R28 ;  /* 0x000000ffff070224 */ /* 0x000fe200078e001c */
[----:B------:R-:W-:Y:S02]  /*1c30*/  @!P0 IADD3 R10, PT, PT, R33, R10, RZ ;  /* 0x0000000a210a8210 */ /* 0x000fe40007ffe0ff */
[----:B------:R-:W-:Y:S02]  /*1c40*/  @P0 IADD3 R10, PT, PT, R29, R15, RZ ;  /* 0x0000000f1d0a0210 */ /* 0x000fe40007ffe0ff */
[----:B------:R-:W-:Y:S01]  /*1c50*/  IADD3 R20, P2, PT, R12, R7, RZ ;  /* 0x000000070c147210 */ /* 0x000fe20007f5e0ff */
[----:B------:R-:W-:Y:S01]  /*1c60*/  IMAD R7, R25, R148, RZ ;  /* 0x0000009419077224 */ /* 0x000fe200078e02ff */
[----:B------:R-:W-:Y:S01]  /*1c70*/  @!P0 MOV R53, R27 ;  /* 0x0000001b00358202 */ /* 0x000fe20000000f00 */
[----:B------:R-:W-:-:S02]  /*1c80*/  @!P0 IMAD.MOV.U32 R52, RZ, RZ, R26 ;  /* 0x000000ffff348224 */ /* 0x000fc400078e001a */
[----:B------:R-:W-:Y:S01]  /*1c90*/  IMAD.X R21, RZ, RZ, R10, P2 ;  /* 0x000000ffff157224 */ /* 0x000fe200010e060a */
[----:B------:R-:W-:Y:S01]  /*1ca0*/  @P0 MOV R53, R27 ;  /* 0x0000001b00350202 */ /* 0x000fe20000000f00 */
[----:B------:R-:W-:Y:S02]  /*1cb0*/  @P0 IMAD.MOV.U32 R52, RZ, RZ, R26 ;  /* 0x000000ffff340224 */ /* 0x000fe400078e001a */
[----:B------:R-:W-:Y:S02]  /*1cc0*/  IMAD R7, R24, R77, R7 ;  /* 0x0000004d18077224 */ /* 0x000fe400078e0207 */
[----:B------:R-:W-:-:S04]  /*1cd0*/  IMAD.WIDE.U32 R26, R148, R24, R20 ;  /* 0x00000018941a7225 */ /* 0x000fc800078e0014 */
[----:B------:R-:W-:Y:S02]  /*1ce0*/  IMAD R10, R23, R6, RZ ;  /* 0x00000006170a7224 */ /* 0x000fe400078e02ff */
[----:B------:R-:W-:-:S04]  /*1cf0*/  IMAD.WIDE.U32 R24, R145, 0x40, R80 ;  /* 0x0000004091187825 */ /* 0x000fc800078e0050 */
[----:B------:R-:W-:Y:S02]  /*1d00*/  IMAD.IADD R23, R27, 0x1, R7 ;  /* 0x000000011b177824 */ /* 0x000fe400078e0207 */
[----:B------:R-:W-:Y:S02]  /*1d10*/  IMAD R10, R0, R22, R10 ;  /* 0x00000016000a7224 */ /* 0x000fe400078e020a */
[----:B------:R-:W-:Y:S02]  /*1d20*/  IMAD R7, R25, R52, RZ ;  /* 0x0000003419077224 */ /* 0x000fe400078e02ff */
[----:B------:R-:W-:Y:S01]  /*1d30*/  IMAD.IADD R19, R19, 0x1, R10 ;  /* 0x0000000113137824 */ /* 0x000fe200078e020a */
[----:B------:R-:W-:Y:S01]  /*1d40*/  LOP3.LUT R20, R49, 0xc0, RZ, 0xc0, !PT ;  /* 0x000000c031147812 */ /* 0x000fe200078ec0ff */
[----:B------:R-:W-:Y:S01]  /*1d50*/  IMAD R10, R24, R53, R7 ;  /* 0x00000035180a7224 */ /* 0x000fe200078e0207 */
[----:B------:R-:W-:Y:S02]  /*1d60*/  SHF.R.S32.HI R7, RZ, 0x1f, R54 ;  /* 0x0000001fff077819 */ /* 0x000fe40000011436 */
[----:B------:R-:W-:-:S02]  /*1d70*/  LOP3.LUT R20, R20, 0x18, R46, 0xf8, !PT ;  /* 0x0000001814147812 */ /* 0x000fc400078ef82e */
[----:B------:R-:W-:Y:S02]  /*1d80*/  LEA.HI R7, R7, R54, RZ, 0x7 ;  /* 0x0000003607077211 */ /* 0x000fe400078f38ff */
[----:B------:R-:W-:Y:S02]  /*1d90*/  MOV R22, R26 ;  /* 0x0000001a00167202 */ /* 0x000fe40000000f00 */
[----:B------:R-:W-:Y:S02]  /*1da0*/  LOP3.LUT R20, R20, 0x18, R49, 0x78, !PT ;  /* 0x0000001814147812 */ /* 0x000fe400078e7831 */
[----:B------:R-:W-:Y:S01]  /*1db0*/  SHF.R.S32.HI R7, RZ, 0x7, R7 ;  /* 0x00000007ff077819 */ /* 0x000fe20000011407 */
[----:B------:R-:W-:Y:S01]  /*1dc0*/  IMAD.WIDE.U32 R22, R24, R52, R22 ;  /* 0x0000003418167225 */ /* 0x000fe200078e0016 */
[----:B------:R-:W-:Y:S02]  /*1dd0*/  LOP3.LUT R49, R20, 0x1f20, R49, 0xf8, !PT ;  /* 0x00001f2014317812 */ /* 0x000fe400078ef831 */
[----:B------:R-:W-:-:S02]  /*1de0*/  VIMNMX R51, PT, PT, R135, R7, !PT ;  /* 0x0000000787337248 */ /* 0x000fc40007fe0100 */
[----:B------:R-:W-:Y:S01]  /*1df0*/  IADD3 R20, P0, PT, R12, R5, RZ ;  /* 0x000000050c147210 */ /* 0x000fe20007f1e0ff */
[----:B------:R-:W-:Y:S01]  /*1e00*/  IMAD.IADD R5, R23, 0x1, R10 ;  /* 0x0000000117057824 */ /* 0x000fe200078e020a */
[----:B------:R-:W-:Y:S02]  /*1e10*/  ISETP.GT.AND P2, PT, R44, R51, PT ;  /* 0x000000332c00720c */ /* 0x000fe40003f44270 */
[----:B----4-:R-:W-:Y:S02]  /*1e20*/  LEA R78, P1, R22, R16, 0x1 ;  /* 0x00000010164e7211 */ /* 0x010fe400078208ff */
[----:B------:R-:W-:Y:S01]  /*1e30*/  IADD3.X R21, PT, PT, RZ, R4, RZ, P0, !PT ;  /* 0x00000004ff157210 */ /* 0x000fe200007fe4ff */
[----:B------:R-:W-:Y:S01]  /*1e40*/  IMAD.WIDE.U32 R18, R80, R138, R18 ;  /* 0x0000008a50127225 */ /* 0x000fe200078e0012 */
[----:B------:R-:W-:Y:S02]  /*1e50*/  LEA.HI.X R79, R22, R17, R5, 0x1, P1 ;  /* 0x00000011164f7211 */ /* 0x000fe400008f0c05 */
[----:B------:R-:W-:Y:S01]  /*1e60*/  MOV R15, 0x400 ;  /* 0x00000400000f7802 */ /* 0x000fe20000000f00 */
[----:B------:R-:W-:Y:S01]  /*1e70*/  IMAD.WIDE.U32 R4, R80, R136, R20 ;  /* 0x0000008850047225 */ /* 0x000fe200078e0014 */
[----:B------:R-:W-:-:S02]  /*1e80*/  LEA R143, P0, R18, R2, 0x1 ;  /* 0x00000002128f7211 */ /* 0x000fc400078008ff */
[----:B-1----:R-:W-:Y:S01]  /*1e90*/  LEA R31, R31, R15, 0x18 ;  /* 0x0000000f1f1f7211 */ /* 0x002fe200078ec0ff */
[----:B------:R-:W-:Y:S01]  /*1ea0*/  IMAD.IADD R142, R19, 0x1, R142 ;  /* 0x00000001138e7824 */ /* 0x000fe200078e028e */
[----:B------:R-:W-:Y:S02]  /*1eb0*/  IADD3 R140, PT, PT, R5, R140, RZ ;  /* 0x0000008c058c7210 */ /* 0x000fe40007ffe0ff */
[----:B------:R-:W-:Y:S01]  /*1ec0*/  LEA R141, P1, R4, R8, 0x1 ;  /* 0x00000008048d7211 */ /* 0x000fe200078208ff */
[----:B------:R-:W-:Y:S01]  /*1ed0*/  IMAD R49, R49, 0x2, R31 ;  /* 0x0000000231317824 */ /* 0x000fe200078e021f */
[C---:B------:R-:W-:Y:S01]  /*1ee0*/  SHF.L.U64.HI R53, R52.reuse, 0x5, R53 ;  /* 0x0000000534357819 */ /* 0x040fe20000010235 */
[----:B------:R-:W-:Y:S01]  /*1ef0*/  IMAD.SHL.U32 R52, R52, 0x20, RZ ;  /* 0x0000002034347824 */ /* 0x000fe200078e00ff */
        /* <DEDUP_REMOVED lines=15> */
[----:B------:R-:W-:-:S05]  /*1ff0*/  IMAD.MOV.U32 R57, RZ, RZ, R47 ;  /* 0x000000ffff397224 */ /* 0x000fca00078e002f */
[----:B------:R-:W-:Y:S02]  /*2000*/  SHF.R.S32.HI R8, RZ, 0x1f, R57 ;  /* 0x0000001fff087819 */ /* 0x000fe40000011439 */
[----:B------:R-:W-:Y:S02]  /*2010*/  SHF.R.S32.HI R11, RZ, 0x1, R11 ;  /* 0x00000001ff0b7819 */ /* 0x000fe4000001140b */
[----:B------:R-:W-:Y:S02]  /*2020*/  IADD3 R14, PT, PT, R47, R14, RZ ;  /* 0x0000000e2f0e7210 */ /* 0x000fe40007ffe0ff */
[----:B------:R-:W-:-:S03]  /*2030*/  LOP3.LUT R64, R46, 0x3, RZ, 0xc0, !PT ;  /* 0x000000032e407812 */ /* 0x000fc600078ec0ff */
[----:B------:R-:W-:Y:S01]  /*2040*/  IMAD R14, R14, R11, RZ ;  /* 0x0000000b0e0e7224 */ /* 0x000fe200078e02ff */
[----:B------:R-:W-:Y:S01]  /*2050*/  MOV R70, R44 ;  /* 0x0000002c00467202 */ /* 0x000fe20000000f00 */
[----:B------:R-:W-:Y:S01]  /*2060*/  VIADD R73, R80, 0x40 ;  /* 0x0000004050497836 */ /* 0x000fe20000000000 */
[----:B------:R-:W-:Y:S01]  /*2070*/  MOV R67, R141 ;  /* 0x0000008d00437202 */ /* 0x000fe20000000f00 */
[C---:B------:R-:W-:Y:S01]  /*2080*/  IMAD R72, R44.reuse, -0x80, R54 ;  /* 0xffffff802c487824 */ /* 0x040fe200078e0236 */
[----:B------:R-:W-:Y:S01]  /*2090*/  MOV R69, R143 ;  /* 0x0000008f00457202 */ /* 0x000fe20000000f00 */
[----:B------:R-:W-:Y:S01]  /*20a0*/  IMAD R71, R44, -0x80, R45 ;  /* 0xffffff802c477824 */ /* 0x000fe200078e022d */
[----:B------:R-:W-:Y:S01]  /*20b0*/  MOV R68, R142 ;  /* 0x0000008e00447202 */ /* 0x000fe20000000f00 */
[----:B------:R-:W-:Y:S02]  /*20c0*/  IMAD.MOV.U32 R66, RZ, RZ, R140 ;  /* 0x000000ffff427224 */ /* 0x000fe400078e008c */
[----:B--2---:R-:W-:-:S02]  /*20d0*/  IMAD R7, R29, R149, RZ ;  /* 0x000000951d077224 */ /* 0x004fc400078e02ff */
[----:B------:R-:W-:-:S04]  /*20e0*/  IMAD.WIDE.U32 R28, R149, R28, R12 ;  /* 0x0000001c951c7225 */ /* 0x000fc800078e000c */
[----:B---3--:R-:W-:Y:S01]  /*20f0*/  IMAD.WIDE.U32 R26, R149, R20, R12 ;  /* 0x00000014951a7225 */ /* 0x008fe200078e000c */
[----:B------:R-:W-:-:S03]  /*2100*/  IADD3 R29, PT, PT, R29, R7, RZ ;  /* 0x000000071d1d7210 */ /* 0x000fc60007ffe0ff */
[----:B------:R-:W-:-:S05]  /*2110*/  IMAD R7, R21, R149, RZ ;  /* 0x0000009515077224 */ /* 0x000fca00078e02ff */
[----:B------:R-:W-:Y:S01]  /*2120*/  IADD3 R27, PT, PT, R27, R7, RZ ;  /* 0x000000071b1b7210 */ /* 0x000fe20007ffe0ff */
[-C--:B----4-:R-:W-:Y:S02]  /*2130*/  IMAD R7, R87, R57.reuse, RZ ;  /* 0x0000003957077224 */ /* 0x090fe400078e02ff */
        /* <DEDUP_REMOVED lines=12> */
[----:B------:R-:W-:-:S04]  /*2200*/  IMAD.WIDE.U32 R24, R6, R24, R28 ;  /* 0x0000001806187225 */ /* 0x000fc800078e001c */
[----:B------:R-:W-:Y:S01]  /*2210*/  IMAD.WIDE.U32 R22, R6, R22, R26 ;  /* 0x0000001606167225 */ /* 0x000fe200078e001a */
[----:B------:R-:W-:-:S03]  /*2220*/  IADD3 R6, P0, PT, -R54, R80, RZ ;  /* 0x0000005036067210 */ /* 0x000fc60007f1e1ff */
[----:B------:R-:W-:Y:S01]  /*2230*/  IMAD R7, R80, R11, RZ ;  /* 0x0000000b50077224 */ /* 0x000fe200078e02ff */
[----:B------:R-:W-:-:S03]  /*2240*/  IADD3.X R9, PT, PT, RZ, ~R9, RZ, P0, !PT ;  /* 0x80000009ff097210 */ /* 0x000fc600007fe4ff */
[----:B------:R-:W-:Y:S01]  /*2250*/  IMAD R64, R64, 0x8, R7 ;  /* 0x0000000840407824 */ /* 0x000fe200078e0207 */
[----:B------:R-:W-:Y:S01]  /*2260*/  IADD3 R7, PT, PT, R58, R7, RZ ;  /* 0x000000073a077210 */ /* 0x000fe20007ffe0ff */
[----:B------:R-:W-:Y:S02]  /*2270*/  IMAD.IADD R21, R25, 0x1, R20 ;  /* 0x0000000119157824 */ /* 0x000fe400078e0214 */
[----:B------:R-:W-:Y:S01]  /*2280*/  IMAD.IADD R23, R23, 0x1, R0 ;  /* 0x0000000117177824 */ /* 0x000fe200078e0200 */
[----:B------:R-:W-:Y:S01]  /*2290*/  SHF.R.S32.HI R0, RZ, 0x1f, R14 ;  /* 0x0000001fff007819 */ /* 0x000fe2000001140e */
[----:B------:R-:W-:Y:S01]  /*22a0*/  IMAD.MOV.U32 R20, RZ, RZ, R24 ;  /* 0x000000ffff147224 */ /* 0x000fe200078e0018 */
[C---:B------:R-:W-:Y:S01]  /*22b0*/  IADD3 R65, P0, PT, R14.reuse, R64, RZ ;  /* 0x000000400e417210 */ /* 0x040fe20007f1e0ff */
[C---:B------:R-:W-:Y:S01]  /*22c0*/  IMAD R60, R9.reuse, R82, RZ ;  /* 0x00000052093c7224 */ /* 0x040fe200078e02ff */
[----:B------:R-:W-:Y:S01]  /*22d0*/  IADD3 R14, P1, PT, R14, R7, RZ ;  /* 0x000000070e0e7210 */ /* 0x000fe20007f3e0ff */
[----:B------:R-:W-:Y:S01]  /*22e0*/  IMAD R9, R9, R86, RZ ;  /* 0x0000005609097224 */ /* 0x000fe200078e02ff */
[----:B------:R-:W-:Y:S01]  /*22f0*/  LEA.HI.X.SX32 R64, R64, R0, 0x1, P0 ;  /* 0x0000000040407211 */ /* 0x000fe200000f0eff */
[----:B------:R-:W-:Y:S01]  /*2300*/  IMAD R60, R83, R6, R60 ;  /* 0x00000006533c7224 */ /* 0x000fe200078e023c */
[----:B------:R-:W-:Y:S01]  /*2310*/  LEA.HI.X.SX32 R0, R7, R0, 0x1, P1 ;  /* 0x0000000007007211 */ /* 0x000fe200008f0eff */
        /* <DEDUP_REMOVED lines=12> */
[----:B------:R-:W-:Y:S02]  /*23e0*/  LEA.HI.X R9, R22, R17, R9, 0x1, P0 ;  /* 0x0000001116097211 */ /* 0x000fe400000f0c09 */
[CC--:B------:R-:W-:Y:S02]  /*23f0*/  IADD3 R63, P3, PT, R4.reuse, R65.reuse, RZ ;  /* 0x00000041043f7210 */ /* 0x0c0fe40007f7e0ff */
[-C--:B------:R-:W-:Y:S02]  /*2400*/  IADD3 R32, P1, PT, R4, R14.reuse, RZ ;  /* 0x0000000e04207210 */ /* 0x080fe40007f3e0ff */
[C---:B------:R-:W-:Y:S02]  /*2410*/  IADD3 R65, P2, PT, R2.reuse, R65, RZ ;  /* 0x0000004102417210 */ /* 0x040fe40007f5e0ff */
[----:B------:R-:W-:Y:S01]  /*2420*/  IADD3 R14, P0, PT, R2, R14, RZ ;  /* 0x0000000e020e7210 */ /* 0x000fe20007f1e0ff */
[C---:B------:R-:W-:Y:S01]  /*2430*/  IMAD.X R33, R5.reuse, 0x1, R0, P1 ;  /* 0x0000000105217824 */ /* 0x040fe200008e0600 */
[----:B------:R-:W-:-:S02]  /*2440*/  IADD3.X R62, PT, PT, R5, R64, RZ, P3, !PT ;  /* 0x00000040053e7210 */ /* 0x000fc40001ffe4ff */
[C---:B------:R-:W-:Y:S02]  /*2450*/  IADD3.X R64, PT, PT, R3.reuse, R64, RZ, P2, !PT ;  /* 0x0000004003407210 */ /* 0x040fe400017fe4ff */
[----:B------:R-:W-:Y:S02]  /*2460*/  IADD3.X R15, PT, PT, R3, R0, RZ, P0, !PT ;  /* 0x00000000030f7210 */ /* 0x000fe400007fe4ff */
[----:B------:R-:W-:-:S13]  /*2470*/  ISETP.GE.AND P3, PT, R12, R146, PT ;  /* 0x000000920c00720c */ /* 0x000fda0003f66270 */
.L_x_8693:
[----:B------:R-:W-:Y:S01]  /*2480*/  VIADD R71, R71, 0x80 ;  /* 0x0000008047477836 */ /* 0x000fe20000000000 */
[----:B------:R-:W-:Y:S01]  /*2490*/  UMOV UR6, URZ ;  /* 0x000000ff00067c82 */ /* 0x000fe20008000000 */
[----:B------:R-:W-:Y:S01]  /*24a0*/  VIADD R72, R72, 0x80 ;  /* 0x0000008048487836 */ /* 0x000fe20000000000 */
[----:B------:R-:W-:Y:S01]  /*24b0*/  BSSY.RECONVERGENT B1, `(.L_x_8671) ;  /* 0x00002eb000017945 */ /* 0x000fe20003800200 */
[----:B------:R-:W-:Y:S01]  /*24c0*/  IMAD.SHL.U32 R0, R138, 0x40, RZ ;  /* 0x000000408a007824 */ /* 0x000fe200078e00ff */
[CC--:B------:R-:W-:Y:S01]  /*24d0*/  ISETP.GE.OR P5, PT, R80.reuse, R71.reuse, P3 ;  /* 0x000000475000720c */ /* 0x0c0fe20001fa6670 */
[----:B------:R-:W-:Y:S01]  /*24e0*/  VIADD R93, R80, 0x20 ;  /* 0x00000020505d7836 */ /* 0x000fe20000000000 */
[----:B------:R-:W-:Y:S01]  /*24f0*/  ISETP.GE.AND P3, PT, R12, R146, PT ;  /* 0x000000920c00720c */ /* 0x000fe20003f66270 */
[----:B------:R-:W-:Y:S01]  /*2500*/  IMAD.SHL.U32 R8, R82, 0x40, RZ ;  /* 0x0000004052087824 */ /* 0x000fe200078e00ff */
[C---:B------:R-:W-:Y:S01]  /*2510*/  ISETP.LT.OR P5, PT, R80.reuse, R72, P5 ;  /* 0x000000485000720c */ /* 0x040fe20002fa1670 */
[----:B------:R-:W-:Y:S01]  /*2520*/  VIADD R92, R80, 0x60 ;  /* 0x00000060505c7836 */ /* 0x000fe20000000000 */
[-C--:B------:R-:W-:Y:S01]  /*2530*/  ISETP.GE.OR P4, PT, R93, R71.reuse, P3 ;  /* 0x000000475d00720c */ /* 0x080fe20001f86670 */
[----:B------:R-:W-:Y:S01]  /*2540*/  VIADD R70, R70, 0xffffffff ;  /* 0xffffffff46467836 */ /* 0x000fe20000000000 */
[----:B------:R-:W-:Y:S01]  /*2550*/  IADD3 R18, P0, PT, R61, R8, RZ ;  /* 0x000000083d127210 */ /* 0x000fe20007f1e0ff */
[----:B------:R-:W-:Y:S01]  /*2560*/  IMAD.MOV.U32 R74, RZ, RZ, R57 ;  /* 0x000000ffff4a7224 */ /* 0x000fe200078e0039 */
        /* <DEDUP_REMOVED lines=35> */
[----:B--2---:R-:W-:Y:S04]  /*27a0*/  IMAD.SHL.U32 R0, R0, 0x80, RZ ;  /* 0x0000008000007824 */ /* 0x004fe800078e00ff */
[----:B------:R-:W-:Y:S01]  /*27b0*/  IMAD.X R0, RZ, RZ, ~R0, P2 ;  /* 0x000000ffff007224 */ /* 0x000fe200010e0e00 */
[----:B------:R-:W-:Y:S04]  /*27c0*/  ISETP.GT.AND P2, PT, R70, R51, PT ;  /* 0x000000334600720c */ /* 0x000fe80003f44270 */
[----:B------:R-:W-:Y:S04]  /*27d0*/  SHF.R.S64 R2, R2, 0x1f, R0 ;  /* 0x0000001f02027819 */ /* 0x000fe80000001000 */
[----:B------:R-:W-:Y:S02]  /*27e0*/  IADD3 R61, P6, PT, R61, R2, RZ ;  /* 0x000000023d3d7210 */ /* 0x000fe40007fde0ff */
[----:B------:R-:W-:Y:S02]  /*27f0*/  SHF.L.U64.HI R2, R136, 0x5, R137 ;  /* 0x0000000588027819 */ /* 0x000fe40000010289 */
[----:B------:R-:W-:Y:S01]  /*2800*/  LEA.HI.X.SX32 R60, R0, R60, 0x1, P6 ;  /* 0x0000003c003c7211 */ /* 0x000fe200030f0eff */
[----:B------:R-:W-:Y:S01]  /*2810*/  IMAD.SHL.U32 R0, R136, 0x20, RZ ;  /* 0x0000002088007824 */ /* 0x000fe200078e00ff */
        /* <DEDUP_REMOVED lines=8> */
[----:B------:R-:W-:Y:S03]  /*28a0*/  LEA.HI.X R17, R17, R9, R3, 0x1, P6 ;  /* 0x0000000911117211 */ /* 0x000fe600030f0c03 */
[----:B--2---:R1:W-:Y:S01]  /*28b0*/  @!P5 ST.E.128 desc[UR4][R18.64], R4 ;  /* 0x000000041200d985 */ /* 0x0043e2000c101d04 */
[C---:B------:R-:W-:Y:S04]  /*28c0*/  @!P1 LEA R20, P5, R86.reuse, R16, 0x6 ;  /* 0x0000001056149211 */ /* 0x040fe800078a30ff */
[----:B------:R-:W-:Y:S01]  /*28d0*/  @!P1 LEA.HI.X R21, R86, R17, R87, 0x6, P5 ;  /* 0x0000001156159211 */ /* 0x000fe200028f3457 */
        /* <DEDUP_REMOVED lines=16> */
.L_x_8672:
[----:B------:R-:W2:Y:S02]  /*29e0*/  LD.E.U8 R4, desc[UR4][R84.64+0x1b3] ;  /* 0x0001b30454047980 */ /* 0x000ea4000c101100 */
[----:B--2---:R-:W-:Y:S11]  /*29f0*/  ISETP.NE.AND P0, PT, R4, RZ, PT ;  /* 0x000000ff0400720c */ /* 0x004ff60003f05270 */
[----:B------:R-:W-:Y:S02]  /*2a00*/  @!UPT UIADD3 URZ, UPT, UPT, URZ, URZ, URZ ;  /* 0x000000fffffff290 */ /* 0x000fe4000fffe0ff */
[----:B------:R-:W-:Y:S05]  /*2a10*/  @!P0 BRA `(.L_x_8674) ;  /* 0x0000000c00e88947 */ /* 0x000fea0003800000 */
[C---:B------:R-:W-:Y:S01]  /*2a20*/  LEA R36, P0, R17.reuse, R10, 0x1 ;  /* 0x0000000a11247211 */ /* 0x040fe200078008ff */
[----:B------:R-:W2:Y:S01]  /*2a30*/  LD.E R4, desc[UR4][R84.64+0xc0] ;  /* 0x0000c00454047980 */ /* 0x000ea2000c101900 */
[----:B------:R-:W-:Y:S02]  /*2a40*/  BSSY.RECONVERGENT B0, `(.L_x_8675) ;  /* 0x0000047000007945 */ /* 0x000fe40003800200 */
[----:B------:R-:W-:Y:S02]  /*2a50*/  LEA.HI.X R37, R17, R9, R3, 0x1, P0 ;  /* 0x0000000911257211 */ /* 0x000fe400000f0c03 */
[----:B--2---:R-:W-:Y:S01]  /*2a60*/  ISETP.GE.AND P5, PT, R12, R4, PT ;  /* 0x000000040c00720c */ /* 0x004fe20003fa6270 */
[----:B------:R-:W-:Y:S03]  /*2a70*/  IMAD.SHL.U32 R4, R11, 0x20, RZ ;  /* 0x000000200b047824 */ /* 0x000fe600078e00ff */
[----:B------:R-:W-:Y:S02]  /*2a80*/  ISETP.GE.OR P4, PT, R93, R71, P5 ;  /* 0x000000475d00720c */ /* 0x000fe40002f86670 */
[C---:B------:R-:W-:Y:S02]  /*2a90*/  LEA R6, P6, R4.reuse, R14, 0x1 ;  /* 0x0000000e04067211 */ /* 0x040fe400078c08ff */
[C---:B------:R-:W-:Y:S02]  /*2aa0*/  LEA R28, P0, R4.reuse, R32, 0x1 ;  /* 0x00000020041c7211 */ /* 0x040fe400078008ff */
[----:B------:R-:W-:Y:S02]  /*2ab0*/  LEA.HI.X.SX32 R7, R4, R15, 0x1, P6 ;  /* 0x0000000f04077211 */ /* 0x000fe400030f0eff */
[-C--:B------:R-:W-:Y:S02]  /*2ac0*/  ISETP.GE.OR P6, PT, R80, R71.reuse, P5 ;  /* 0x000000475000720c */ /* 0x080fe40002fc6670 */
[----:B------:R-:W-:Y:S02]  /*2ad0*/  ISETP.GE.OR P1, PT, R92, R71, P5 ;  /* 0x000000475c00720c */ /* 0x000fe40002f26670 */
[-C--:B------:R-:W-:Y:S02]  /*2ae0*/  ISETP.LT.OR P6, PT, R80, R72.reuse, P6 ;  /* 0x000000485000720c */ /* 0x080fe400037c1670 */
[----:B------:R-:W-:Y:S02]  /*2af0*/  LEA.HI.X.SX32 R29, R4, R33, 0x1, P0 ;  /* 0x00000021041d7211 */ /* 0x000fe400000f0eff */
[----:B------:R-:W-:Y:S02]  /*2b00*/  ISETP.GE.OR P5, PT, R73, R71, P5 ;  /* 0x000000474900720c */ /* 0x000fe40002fa6670 */
[----:B------:R-:W-:Y:S02]  /*2b10*/  LEA R34, P0, R0, R67, 0x1 ;  /* 0x0000004300227211 */ /* 0x000fe400078008ff */
[-C--:B------:R-:W-:Y:S02]  /*2b20*/  ISETP.LT.OR P4, PT, R93, R72.reuse, P4 ;  /* 0x000000485d00720c */ /* 0x080fe40002781670 */
[-C--:B------:R-:W-:Y:S02]  /*2b30*/  ISETP.LT.OR P1, PT, R92, R72.reuse, P1 ;  /* 0x000000485c00720c */ /* 0x080fe40000f21670 */
[----:B------:R-:W-:Y:S02]  /*2b40*/  ISETP.LT.OR P5, PT, R73, R72, P5 ;  /* 0x000000484900720c */ /* 0x000fe40002fa1670 */
[----:B------:R-:W-:Y:S01]  /*2b50*/  LEA.HI.X R35, R0, R66, R2, 0x1, P0 ;  /* 0x0000004200237211 */ /* 0x000fe200000f0c02 */
        /* <DEDUP_REMOVED lines=53> */
.L_x_8676:
[----:B------:R-:W-:Y:S05]  /*2eb0*/  BSYNC.RECONVERGENT B0 ;  /* 0x0000000000007941 */ /* 0x000fea0003800200 */
.L_x_8675:
        /* <DEDUP_REMOVED lines=52> */
.L_x_8678:
[----:B------:R-:W-:Y:S05]  /*3200*/  BSYNC.RECONVERGENT B0 ;  /* 0x0000000000007941 */ /* 0x000fea0003800200 */
.L_x_8677:
[----:B------:R-:W-:Y:S04]  /*3210*/  BSSY.RECONVERGENT B0, `(.L_x_8679) ;  /* 0x0000039000007945 */ /* 0x000fe80003800200 */
[----:B------:R-:W-:Y:S05]  /*3220*/  @P5 BRA `(.L_x_8680) ;  /* 0x0000000000dc5947 */ /* 0x000fea0003800000 */
[----:B------:R-:W-:Y:S02]  /*3230*/  ISETP.GE.AND P0, PT, R12, R16, PT ;  /* 0x000000100c00720c */ /* 0x000fe40003f06270 */
[C---:B-12---:R-:W-:Y:S04]  /*3240*/  LEA R20, P4, R86.reuse, R36, 0x6 ;  /* 0x0000002456147211 */ /* 0x046fe800078830ff */
        /* <DEDUP_REMOVED lines=53> */
.L_x_8680:
[----:B------:R-:W-:Y:S05]  /*35a0*/  BSYNC.RECONVERGENT B0 ;  /* 0x0000000000007941 */ /* 0x000fea0003800200 */
.L_x_8679:
        /* <DEDUP_REMOVED lines=57> */
.L_x_8682:
[----:B------:R-:W-:Y:S05]  /*3940*/  BSYNC.RECONVERGENT B0 ;  /* 0x0000000000007941 */ /* 0x000fea0003800200 */
.L_x_8681:
[----:B------:R-:W5:Y:S02]  /*3950*/  LD.E R0, desc[UR4][R84.64+0xd0] ;  /* 0x0000d00454007980 */ /* 0x000f64000c101900 */
[----:B-----5:R-:W-:Y:S05]  /*3960*/  IMAD.U32 R0, R0, -0x40, RZ ;  /* 0xffffffc000007824 */ /* 0x020fea00078e00ff */
[C---:B------:R-:W-:Y:S02]  /*3970*/  LEA R14, P1, R0.reuse, R14, 0x1 ;  /* 0x0000000e000e7211 */ /* 0x040fe400078208ff */
[C---:B------:R-:W-:Y:S02]  /*3980*/  LEA R32, P0, R0.reuse, R32, 0x1 ;  /* 0x0000002000207211 */ /* 0x040fe400078008ff */
[C---:B------:R-:W-:Y:S02]  /*3990*/  LEA.HI.X.SX32 R15, R0.reuse, R15, 0x1, P1 ;  /* 0x0000000f000f7211 */ /* 0x040fe400008f0eff */
[----:B------:R-:W-:Y:S01]  /*39a0*/  LEA.HI.X.SX32 R33, R0, R33, 0x1, P0 ;  /* 0x0000002100217211 */ /* 0x000fe200000f0eff */
[----:B------:R-:W-:Y:S05]  /*39b0*/  BRA `(.L_x_8673) ;  /* 0x0000001800687947 */ /* 0x000fea0003800000 */
.L_x_8674:
        /* <DEDUP_REMOVED lines=101> */
.L_x_8684:
[----:B------:R-:W-:Y:S05]  /*4010*/  BSYNC.RECONVERGENT B0 ;  /* 0x0000000000007941 */ /* 0x000fea0003800200 */
.L_x_8683:
[C---:B------:R-:W-:Y:S01]  /*4020*/  ISETP.GE.OR P5, PT, R93.reuse, R71, P4 ;  /* 0x000000475d00720c */ /* 0x040fe200027a6670 */
[C---:B------:R-:W-:Y:S01]  /*4030*/  IMAD.SHL.U32 R94, R86.reuse, 0x40, RZ ;  /* 0x00000040565e7824 */ /* 0x040fe200078e00ff */
[----:B------:R-:W-:Y:S02]  /*4040*/  BSSY.RECONVERGENT B0, `(.L_x_8685) ;  /* 0x0000061000007945 */ /* 0x000fe40003800200 */
[----:B------:R-:W-:Y:S02]  /*4050*/  ISETP.LT.OR P5, PT, R93, R72, P5 ;  /* 0x000000485d00720c */ /* 0x000fe40002fa1670 */
[----:B------:R-:W-:Y:S02]  /*4060*/  SHF.L.U64.HI R93, R86, 0x6, R87 ;  /* 0x00000006565d7819 */ /* 0x000fe40000010257 */
[----:B------:R-:W-:Y:S05]  /*4070*/  IADD3 R20, P0, PT, R10, R94, RZ ;  /* 0x0000005e0a147210 */ /* 0x000fea0007f1e0ff */
[----:B------:R-:W-:Y:S04]  /*4080*/  IMAD.X R21, R9, 0x1, R93, P0 ;  /* 0x0000000109157824 */ /* 0x000fe800000e065d */
        /* <DEDUP_REMOVED lines=92> */
.L_x_8686:
[----:B------:R-:W-:Y:S05]  /*4650*/  BSYNC.RECONVERGENT B0 ;  /* 0x0000000000007941 */ /* 0x000fea0003800200 */
.L_x_8685:
        /* <DEDUP_REMOVED lines=100> */
.L_x_8688:
[----:B------:R-:W-:Y:S05]  /*4ca0*/  BSYNC.RECONVERGENT B0 ;  /* 0x0000000000007941 */ /* 0x000fea0003800200 */
.L_x_8687:
        /* <DEDUP_REMOVED lines=96> */
.L_x_8690:
[----:B------:R-:W-:Y:S05]  /*52b0*/  BSYNC.RECONVERGENT B0 ;  /* 0x0000000000007941 */ /* 0x000fea0003800200 */
.L_x_8689:
        /* <DEDUP_REMOVED lines=10> */
.L_x_8673:
[----:B------:R-:W-:Y:S05]  /*5360*/  BSYNC.RECONVERGENT B1 ;  /* 0x0000000000017941 */ /* 0x000fea0003800200 */
.L_x_8671:
        /* <DEDUP_REMOVED lines=102> */
.L_x_8692:
[----:B------:R-:W-:Y:S05]  /*59d0*/  BSYNC.RECONVERGENT B0 ;  /* 0x0000000000007941 */ /* 0x000fea0003800200 */
.L_x_8691:
[----:B------:R-:W-:Y:S05]  /*59e0*/  @P2 BRA `(.L_x_8693) ;  /* 0xffffffc800a42947 */ /* 0x000fea000383ffff */
.L_x_8670:
        /* <DEDUP_REMOVED lines=17> */
.L_x_8698:
[----:B------:R2:W-:Y:S02]  /*5b00*/  STS.128 [R49], RZ ;  /* 0x000000ff31007388 */ /* 0x0005e40000000c00 */
.L_x_8697:
[----:B------:R-:W-:Y:S05]  /*5b10*/  BSYNC.RECONVERGENT B0 ;  /* 0x0000000000007941 */ /* 0x000fea0003800200 */
.L_x_8696:
        /* <DEDUP_REMOVED lines=13> */
.L_x_8695:
        /* <DEDUP_REMOVED lines=83> */
.L_x_8705:
[----:B------:R-:W-:Y:S05]  /*6120*/  BSYNC.RECONVERGENT B0 ;  /* 0x0000000000007941 */ /* 0x000fea0003800200 */
.L_x_8704:
[----:B-----5:R3:W-:Y:S01]  /*6130*/  STS.128 [R49], R8 ;  /* 0x0000000831007388 */ /* 0x0207e20000000c00 */
[----:B------:R-:W-:Y:S05]  /*6140*/  BRA `(.L_x_8702) ;  /* 0x0000000000047947 */ /* 0x000fea0003800000 */
.L_x_8703:
[----:B------:R2:W-:Y:S02]  /*6150*/  STS.128 [R49], RZ ;  /* 0x000000ff31007388 */ /* 0x0005e40000000c00 */
.L_x_8702:
[----:B------:R-:W-:Y:S05]  /*6160*/  BSYNC.RECONVERGENT B1 ;  /* 0x0000000000017941 */ /* 0x000fea0003800200 */
.L_x_8701:
        /* <DEDUP_REMOVED lines=57> */
.L_x_8707:
[----:B------:R-:W-:Y:S05]  /*6500*/  BSYNC.RECONVERGENT B0 ;  /* 0x0000000000007941 */ /* 0x000fea0003800200 */
.L_x_8706:
[----:B-----5:R3:W-:Y:S01]  /*6510*/  STS.128 [R49+0x800], R8 ;  /* 0x0008000831007388 */ /* 0x0207e20000000c00 */
[----:B------:R-:W-:Y:S05]  /*6520*/  BRA `(.L_x_8699) ;  /* 0x0000000c00207947 */ /* 0x000fea0003800000 */
.L_x_8700:
        /* <DEDUP_REMOVED lines=99> */
.L_x_8712:
[----:B------:R-:W-:Y:S05]  /*6b60*/  BSYNC.RECONVERGENT B0 ;  /* 0x0000000000007941 */ /* 0x000fea0003800200 */
.L_x_8711:
[----:B-----5:R3:W-:Y:S01]  /*6b70*/  STS.128 [R49], R20 ;  /* 0x0000001431007388 */ /* 0x0207e20000000c00 */
[----:B------:R-:W-:Y:S05]  /*6b80*/  BRA `(.L_x_8709) ;  /* 0x0000000000047947 */ /* 0x000fea0003800000 */
.L_x_8710:
[----:B------:R4:W-:Y:S02]  /*6b90*/  STS.128 [R49], RZ ;  /* 0x000000ff31007388 */ /* 0x0009e40000000c00 */
.L_x_8709:
[----:B------:R-:W-:Y:S05]  /*6ba0*/  BSYNC.RECONVERGENT B1 ;  /* 0x0000000000017941 */ /* 0x000fea0003800200 */
.L_x_8708:
        /* <DEDUP_REMOVED lines=94> */
.L_x_8714:
[----:B------:R-:W-:Y:S05]  /*7190*/  BSYNC.RECONVERGENT B0 ;  /* 0x0000000000007941 */ /* 0x000fea0003800200 */
.L_x_8713:
[----:B-----5:R1:W-:Y:S02]  /*71a0*/  STS.128 [R49+0x800], R20 ;  /* 0x0008001431007388 */ /* 0x0203e40000000c00 */
.L_x_8699:
[----:B------:R-:W-:Y:S05]  /*71b0*/  BSYNC.RECONVERGENT B2 ;  /* 0x0000000000027941 */ /* 0x000fea0003800200 */
.L_x_8694:
[----:B---3--:R-:W-:Y:S01]  /*71c0*/  IADD3 R5, PT, PT, -R47, R45, RZ ;  /* 0x0000002d2f057210 */ /* 0x008fe20007ffe1ff */
        /* <DEDUP_REMOVED lines=12> */
.L_x_8717:
[----:B------:R3:W-:Y:S02]  /*7290*/  STS.128 [R49+0x1000], RZ ;  /* 0x001000ff31007388 */ /* 0x0007e40000000c00 */
.L_x_8716:
[----:B------:R-:W-:Y:S05]  /*72a0*/  BSYNC.RECONVERGENT B0 ;  /* 0x0000000000007941 */ /* 0x000fea0003800200 */
.L_x_8715:
        /* <DEDUP_REMOVED lines=14> */
.L_x_8720:
[----:B------:R4:W-:Y:S02]  /*7390*/  STS.128 [R49+0x1800], RZ ;  /* 0x001800ff31007388 */ /* 0x0009e40000000c00 */
.L_x_8719:
[----:B------:R-:W-:Y:S05]  /*73a0*/  BSYNC.RECONVERGENT B0 ;  /* 0x0000000000007941 */ /* 0x000fea0003800200 */
.L_x_8718:
        /* <DEDUP_REMOVED lines=13> */
.L_x_8723:
[----:B------:R1:W-:Y:S02]  /*7480*/  STS.128 [R49+0x2000], RZ ;  /* 0x002000ff31007388 */ /* 0x0003e40000000c00 */
.L_x_8722:
[----:B------:R-:W-:Y:S05]  /*7490*/  BSYNC.RECONVERGENT B0 ;  /* 0x0000000000007941 */ /* 0x000fea0003800200 */
.L_x_8721:
        /* <DEDUP_REMOVED lines=13> */
.L_x_8726:
[----:B------:R1:W-:Y:S02]  /*7570*/  STS.128 [R49+0x2800], RZ ;  /* 0x002800ff31007388 */ /* 0x0003e40000000c00 */
.L_x_8725:
[----:B------:R-:W-:Y:S05]  /*7580*/  BSYNC.RECONVERGENT B0 ;  /* 0x0000000000007941 */ /* 0x000fea0003800200 */
.L_x_8724:
[----:B---3--:R-:W3:Y:S04]  /*7590*/  LD.E.64 R6, desc[UR4][R84.64+0x1c0] ;  /* 0x0001c00454067980 */ /* 0x008ee8000c101b00 */
[----:B-1----:R-:W2:Y:S01]  /*75a0*/  LD.E.64 R8, desc[UR4][R84.64+0x1b8] ;  /* 0x0001b80454087980 */ /* 0x002ea2000c101b00 */
        /* <DEDUP_REMOVED lines=24> */
.L_x_8729:
[----:B------:R2:W-:Y:S01]  /*7730*/  STS.128 [R49+0x3000], RZ ;  /* 0x003000ff31007388 */ /* 0x0005e20000000c00 */
[----:B------:R-:W-:Y:S05]  /*7740*/  BRA `(.L_x_8730) ;  /* 0x0000000000047947 */ /* 0x000fea0003800000 */
.L_x_8728:
[----:B------:R1:W-:Y:S02]  /*7750*/  STS.128 [R49+0x3000], RZ ;  /* 0x003000ff31007388 */ /* 0x0003e40000000c00 */
.L_x_8730:
[----:B------:R-:W-:Y:S05]  /*7760*/  BSYNC.RECONVERGENT B0 ;  /* 0x0000000000007941 */ /* 0x000fea0003800200 */
.L_x_8727:
        /* <DEDUP_REMOVED lines=15> */
.L_x_8733:
[----:B------:R4:W-:Y:S02]  /*7860*/  STS.128 [R49+0x3800], RZ ;  /* 0x003800ff31007388 */ /* 0x0009e40000000c00 */
.L_x_8732:
[----:B------:R-:W-:Y:S05]  /*7870*/  BSYNC.RECONVERGENT B0 ;  /* 0x0000000000007941 */ /* 0x000fea0003800200 */
.L_x_8731:
        /* <DEDUP_REMOVED lines=13> */
.L_x_8736:
[----:B------:R1:W-:Y:S02]  /*7950*/  STS.128 [R49+0x4000], RZ ;  /* 0x004000ff31007388 */ /* 0x0003e40000000c00 */
.L_x_8735:
[----:B------:R-:W-:Y:S05]  /*7960*/  BSYNC.RECONVERGENT B0 ;  /* 0x0000000000007941 */ /* 0x000fea0003800200 */
.L_x_8734:
        /* <DEDUP_REMOVED lines=13> */
.L_x_8739:
[----:B------:R1:W-:Y:S02]  /*7a40*/  STS.128 [R49+0x4800], RZ ;  /* 0x004800ff31007388 */ /* 0x0003e40000000c00 */
.L_x_8738:
[----:B------:R-:W-:Y:S05]  /*7a50*/  BSYNC.RECONVERGENT B0 ;  /* 0x0000000000007941 */ /* 0x000fea0003800200 */
.L_x_8737:
[C---:B------:R-:W-:Y:S01]  /*7a60*/  IMAD.SHL.U32 R15, R46.reuse, 0x20, RZ ;  /* 0x000000202e0f7824 */ /* 0x040fe200078e00ff */
[----:B------:R-:W-:Y:S01]  /*7a70*/  SHF.R.U32.HI R92, RZ, 0x1, R46 ;  /* 0x00000001ff5c7819 */ /* 0x000fe2000001162e */
[C---:B------:R-:W-:Y:S01]  /*7a80*/  IMAD.SHL.U32 R90, R46.reuse, 0x10, RZ ;  /* 0x000000102e5a7824 */ /* 0x040fe200078e00ff */
[----:B------:R-:W-:Y:S01]  /*7a90*/  LOP3.LUT P0, RZ, R46, 0x4, RZ, 0xc0, !PT ;  /* 0x000000042eff7812 */ /* 0x000fe2000780c0ff */
[----:B------:R-:W-:Y:S01]  /*7aa0*/  IMAD.MOV.U32 R76, RZ, RZ, 0x20 ;  /* 0x00000020ff4c7424 */ /* 0x000fe200078e00ff */
[----:B------:R-:W-:Y:S01]  /*7ab0*/  LOP3.LUT R14, R92, 0x8, RZ, 0xc0, !PT ;  /* 0x000000085c0e7812 */ /* 0x000fe200078ec0ff */
[----:B------:R-:W0:Y:S01]  /*7ac0*/  LDGDEPBAR ;  /* 0x00000000000079af */ /* 0x000e220000000000 */
[----:B-1----:R-:W-:Y:S01]  /*7ad0*/  LOP3.LUT R4, R15, 0xc0, RZ, 0xc0, !PT ;  /* 0x000000c00f047812 */ /* 0x002fe200078ec0ff */
[----:B------:R-:W-:Y:S01]  /*7ae0*/  BSSY.RECONVERGENT B1, `(.L_x_8740) ;  /* 0x00000b4000017945 */ /* 0x000fe20003800200 */
[----:B------:R-:W-:Y:S02]  /*7af0*/  LOP3.LUT R6, R90, 0x3e00, RZ, 0xc0, !PT ;  /* 0x00003e005a067812 */ /* 0x000fe400078ec0ff */
[----:B------:R-:W-:-:S02]  /*7b00*/  LOP3.LUT R14, R14, 0xc0, R15, 0xf8, !PT ;  /* 0x000000c00e0e7812 */ /* 0x000fc400078ef80f */
[----:B------:R-:W-:Y:S02]  /*7b10*/  LOP3.LUT R4, R4, 0x8, R46, 0xf8, !PT ;  /* 0x0000000804047812 */ /* 0x000fe400078ef82e */
[----:B------:R-:W-:Y:S02]  /*7b20*/  LOP3.LUT R5, R90, 0x100, RZ, 0xc0, !PT ;  /* 0x000001005a057812 */ /* 0x000fe400078ec0ff */
[--C-:B------:R-:W-:Y:S02]  /*7b30*/  LOP3.LUT R6, R6, 0x20, R15.reuse, 0xf8, !PT ;  /* 0x0000002006067812 */ /* 0x100fe400078ef80f */
        /* <DEDUP_REMOVED lines=8> */
[----:B------:R-:W-:Y:S01]  /*7bc0*/  P2R R4, PR, RZ, 0x1 ;  /* 0x00000001ff047803 */ /* 0x000fe20000000000 */
[----:B------:R-:W-:Y:S01]  /*7bd0*/  IMAD R89, R89, 0x2, R31 ;  /* 0x0000000259597824 */ /* 0x000fe200078e021f */
[----:B------:R-:W-:-:S02]  /*7be0*/  ISETP.GT.AND P0, PT, R48, R135, PT ;  /* 0x000000873000720c */ /* 0x000fc40003f04270 */
[----:B------:R-:W-:Y:S01]  /*7bf0*/  LDSM.16.M88.4 R68, [R128+0x1000] ;  /* 0x001000008044783b */ /* 0x000fe20000000200 */
[--C-:B------:R-:W-:Y:S02]  /*7c00*/  IMAD.IADD R120, R89, 0x1, R76.reuse ;  /* 0x0000000159787824 */ /* 0x100fe400078e024c */
[----:B------:R-:W-:Y:S01]  /*7c10*/  IMAD.IADD R76, R128, 0x1, R76 ;  /* 0x00000001804c7824 */ /* 0x000fe200078e024c */
[----:B------:R-:W1:Y:S04]  /*7c20*/  LDSM.16.M88.4 R124, [R89] ;  /* 0x00000000597c783b */ /* 0x000e680000000200 */
[----:B------:R-:W2:Y:S04]  /*7c30*/  LDSM.16.M88.4 R60, [R128+0x1400] ;  /* 0x00140000803c783b */ /* 0x000ea80000000200 */
[----:B------:R-:W3:Y:S04]  /*7c40*/  LDSM.16.M88.4 R52, [R128+0x1800] ;  /* 0x001800008034783b */ /* 0x000ee80000000200 */
[----:B------:R-:W3:Y:S04]  /*7c50*/  LDSM.16.M88.4 R36, [R128+0x1c00] ;  /* 0x001c00008024783b */ /* 0x000ee80000000200 */
[----:B-----5:R-:W3:Y:S04]  /*7c60*/  LDSM.16.M88.4 R28, [R128+0x2000] ;  /* 0x00200000801c783b */ /* 0x020ee80000000200 */
[----:B------:R-:W3:Y:S04]  /*7c70*/  LDSM.16.M88.4 R20, [R128+0x2400] ;  /* 0x002400008014783b */ /* 0x000ee80000000200 */
[----:B----4-:R-:W4:Y:S04]  /*7c80*/  LDSM.16.M88.4 R8, [R128+0x2800] ;  /* 0x002800008008783b */ /* 0x010f280000000200 */
[----:B------:R-:W4:Y:S04]  /*7c90*/  LDSM.16.M88.4 R128, [R128+0x2c00] ;  /* 0x002c00008080783b */ /* 0x000f280000000200 */
[----:B------:R-:W-:Y:S04]  /*7ca0*/  LDSM.16.M88.4 R116, [R76+0x1000] ;  /* 0x001000004c74783b */ /* 0x000fe80000000200 */
[----:B------:R-:W-:Y:S04]  /*7cb0*/  LDSM.16.M88.4 R112, [R76+0x1400] ;  /* 0x001400004c70783b */ /* 0x000fe80000000200 */
[----:B------:R-:W-:Y:S01]  /*7cc0*/  LDSM.16.M88.4 R108, [R76+0x1800] ;  /* 0x001800004c6c783b */ /* 0x000fe20000000200 */
[C---:B-1----:R-:W-:Y:S03]  /*7cd0*/  HMMA.16816.F32 R72, R124.reuse, R68, RZ ;  /* 0x000000447c48723c */ /* 0x042fe600000018ff */
[----:B------:R-:W-:Y:S04]  /*7ce0*/  LDSM.16.M88.4 R104, [R76+0x1c00] ;  /* 0x001c00004c68783b */ /* 0x000fe80000000200 */
[----:B------:R-:W-:Y:S01]  /*7cf0*/  LDSM.16.M88.4 R100, [R76+0x2000] ;  /* 0x002000004c64783b */ /* 0x000fe20000000200 */
[C---:B--2---:R-:W-:Y:S03]  /*7d00*/  HMMA.16816.F32 R64, R124.reuse, R60, RZ ;  /* 0x0000003c7c40723c */ /* 0x044fe600000018ff */
[----:B------:R-:W-:Y:S04]  /*7d10*/  LDSM.16.M88.4 R96, [R76+0x2400] ;  /* 0x002400004c60783b */ /* 0x000fe80000000200 */
[----:B------:R-:W-:Y:S01]  /*7d20*/  LDSM.16.M88.4 R80, [R76+0x2800] ;  /* 0x002800004c50783b */ /* 0x000fe20000000200 */
[C---:B---3--:R-:W-:Y:S03]  /*7d30*/  HMMA.16816.F32 R56, R124.reuse, R52, RZ ;  /* 0x000000347c38723c */ /* 0x048fe600000018ff */
[----:B------:R-:W1:Y:S04]  /*7d40*/  LDSM.16.M88.4 R120, [R120] ;  /* 0x000000007878783b */ /* 0x000e680000000200 */
[----:B------:R-:W2:Y:S01]  /*7d50*/  LDSM.16.M88.4 R76, [R76+0x2c00] ;  /* 0x002c00004c4c783b */ /* 0x000ea20000000200 */
[----:B------:R-:W-:Y:S01]  /*7d60*/  HMMA.16816.F32 R40, R124, R36, RZ ;  /* 0x000000247c28723c */ /* 0x000fe200000018ff */
[----:B------:R-:W-:-:S07]  /*7d70*/  DEPBAR.LE SB0, 0x0 ;  /* 0x000080000000791a */ /* 0x000fce0000000000 */
        /* <DEDUP_REMOVED lines=43> */
.L_x_8743:
        /* <DEDUP_REMOVED lines=62> */
.L_x_8744:
[----:B------:R-:W-:Y:S05]  /*8410*/  BSYNC.RECONVERGENT B0 ;  /* 0x0000000000007941 */ /* 0x000fea0003800200 */
.L_x_8742:
[----:B------:R-:W-:-:S13]  /*8420*/  ISETP.GE.AND P3, PT, R12, R146, PT ;  /* 0x000000920c00720c */ /* 0x000fda0003f66270 */
[CC--:B------:R-:W-:Y:S01]  /*8430*/  @!P3 IADD3 R13, P1, P0, R2.reuse, R141.reuse, R2 ;  /* 0x0000008d020db210 */ /* 0x0c0fe2000783e002 */
[----:B------:R-:W-:Y:S01]  /*8440*/  @!P3 IMAD.MOV.U32 R78, RZ, RZ, R141 ;  /* 0x000000ffff4eb224 */ /* 0x000fe200078e008d */
[CC--:B------:R-:W-:Y:S01]  /*8450*/  @!P3 IADD3 R76, P2, PT, R2.reuse, R141.reuse, RZ ;  /* 0x0000008d024cb210 */ /* 0x0c0fe20007f5e0ff */
[----:B------:R-:W-:Y:S01]  /*8460*/  @!P3 IMAD.MOV.U32 R79, RZ, RZ, R140 ;  /* 0x000000ffff4fb224 */ /* 0x000fe200078e008c */
        /* <DEDUP_REMOVED lines=27> */
.L_x_8741:
[----:B------:R-:W-:Y:S05]  /*8620*/  BSYNC.RECONVERGENT B1 ;  /* 0x0000000000017941 */ /* 0x000fea0003800200 */
.L_x_8740:
[----:B------:R-:W2:Y:S01]  /*8630*/  S2R R132, SR_TID.X ;  /* 0x0000000000847919 */ /* 0x000ea20000002100 */
[----:B------:R-:W-:Y:S01]  /*8640*/  VIADD R47, R44, 0xffffffff ;  /* 0xffffffff2c2f7836 */ /* 0x000fe20000000000 */
[----:B--2---:R-:W-:Y:S01]  /*8650*/  SHF.R.U32.HI R48, RZ, 0x2, R132 ;  /* 0x00000002ff307819 */ /* 0x004fe20000011684 */
[----:B-1----:R-:W-:-:S03]  /*8660*/  IMAD.SHL.U32 R49, R132, 0x2, RZ ;  /* 0x0000000284317824 */ /* 0x002fc600078e00ff */
[----:B------:R-:W-:Y:S02]  /*8670*/  LOP3.LUT R48, R48, 0x7, RZ, 0xc0, !PT ;  /* 0x0000000730307812 */ /* 0x000fe400078ec0ff */
[----:B------:R-:W-:Y:S02]  /*8680*/  LOP3.LUT R49, R49, 0x6, RZ, 0xc0, !PT ;  /* 0x0000000631317812 */ /* 0x000fe400078ec0ff */
[----:B------:R-:W-:-:S03]  /*8690*/  LOP3.LUT R3, R48, 0x1f0, R92, 0xf8, !PT ;  /* 0x000001f030037812 */ /* 0x000fc600078ef85c */
[----:B------:R-:W-:Y:S02]  /*86a0*/  IMAD R76, R47, 0x80, R49 ;  /* 0x000000802f4c7824 */ /* 0x000fe400078e0231 */
[----:B------:R-:W-:Y:S02]  /*86b0*/  IMAD R3, R145, 0x40, R3 ;  /* 0x0000004091037824 */ /* 0x000fe400078e0203 */
[C---:B------:R-:W-:Y:S01]  /*86c0*/  VIADD R91, R76.reuse, 0x1 ;  /* 0x000000014c5b7836 */ /* 0x040fe20000000000 */
[C---:B------:R-:W-:Y:S01]  /*86d0*/  ISETP.GE.AND P2, PT, R76.reuse, R45, PT ;  /* 0x0000002d4c00720c */ /* 0x040fe20003f46270 */
[C---:B------:R-:W-:Y:S01]  /*86e0*/  VIADD R93, R76.reuse, 0x10 ;  /* 0x000000104c5d7836 */ /* 0x040fe20000000000 */
[----:B------:R-:W-:Y:S01]  /*86f0*/  IADD3 R3, PT, PT, R45, R3, -R147 ;  /* 0x000000032d037210 */ /* 0x000fe20007ffe893 */
[C---:B------:R-:W-:Y:S01]  /*8700*/  VIADD R86, R76.reuse, 0x19 ;  /* 0x000000194c567836 */ /* 0x040fe20000000000 */
[-C--:B------:R-:W-:Y:S01]  /*8710*/  ISETP.GE.AND P0, PT, R91, R45.reuse, PT ;  /* 0x0000002d5b00720c */ /* 0x080fe20003f06270 */
[----:B------:R-:W-:Y:S01]  /*8720*/  VIADD R77, R76, 0x11 ;  /* 0x000000114c4d7836 */ /* 0x000fe20000000000 */
[----:B------:R-:W-:Y:S01]  /*8730*/  ISETP.GE.AND P3, PT, R93, R45, PT ;  /* 0x0000002d5d00720c */ /* 0x000fe20003f66270 */
[----:B------:R-:W-:-:S02]  /*8740*/  IMAD.IADD R2, R3, 0x1, -R91 ;  /* 0x0000000103027824 */ /* 0x000fc400078e0a5b */
[C---:B------:R-:W-:Y:S02]  /*8750*/  IMAD.IADD R51, R3.reuse, 0x1, -R93 ;  /* 0x0000000103337824 */ /* 0x040fe400078e0a5d */
[C---:B------:R-:W-:Y:S01]  /*8760*/  IMAD.IADD R79, R3.reuse, 0x1, -R86 ;  /* 0x00000001034f7824 */ /* 0x040fe200078e0a56 */
[----:B------:R-:W-:Y:S01]  /*8770*/  IABS R2, R2 ;  /* 0x0000000200027213 */ /* 0x000fe20000000000 */
[C---:B------:R-:W-:Y:S01]  /*8780*/  IMAD.IADD R81, R3.reuse, 0x1, -R77 ;  /* 0x0000000103517824 */ /* 0x040fe200078e0a4d */
[----:B------:R-:W-:Y:S01]  /*8790*/  IABS R51, R51 ;  /* 0x0000003300337213 */ /* 0x000fe20000000000 */
[C---:B------:R-:W-:Y:S01]  /*87a0*/  VIADD R88, R76.reuse, 0x9 ;  /* 0x000000094c587836 */ /* 0x040fe20000000000 */
[----:B------:R-:W-:Y:S01]  /*87b0*/  I2FP.F32.S32 R87, R2 ;  /* 0x0000000200577245 */ /* 0x000fe20000201400 */
[----:B------:R-:W-:Y:S01]  /*87c0*/  VIADD R2, R76, 0x8 ;  /* 0x000000084c027836 */ /* 0x000fe20000000000 */
[----:B------:R-:W-:Y:S01]  /*87d0*/  I2FP.F32.S32 R51, R51 ;  /* 0x0000003300337245 */ /* 0x000fe20000201400 */
[----:B------:R-:W-:Y:S01]  /*87e0*/  IMAD.IADD R12, R3, 0x1, -R88 ;  /* 0x00000001030c7824 */ /* 0x000fe200078e0a58 */
[----:B------:R-:W-:Y:S01]  /*87f0*/  IABS R79, R79 ;  /* 0x0000004f004f7213 */ /* 0x000fe20000000000 */
[----:B------:R-:W-:Y:S01]  /*8800*/  FFMA.FTZ R87, -R0, R87, R73 ;  /* 0x0000005700577223 */ /* 0x000fe20000010149 */
[----:B------:R-:W-:-:S02]  /*8810*/  VIADD R73, R76, 0x28 ;  /* 0x000000284c497836 */ /* 0x000fc40000000000 */
[----:B------:R-:W-:Y:S01]  /*8820*/  FFMA.FTZ R51, -R0, R51, R64 ;  /* 0x0000003300337223 */ /* 0x000fe20000010140 */
[----:B------:R-:W-:Y:S01]  /*8830*/  I2FP.F32.S32 R79, R79 ;  /* 0x0000004f004f7245 */ /* 0x000fe20000201400 */
[----:B------:R-:W-:Y:S01]  /*8840*/  VIADD R83, R76, 0x20 ;  /* 0x000000204c537836 */ /* 0x000fe20000000000 */
[----:B------:R-:W-:Y:S01]  /*8850*/  IABS R81, R81 ;  /* 0x0000005100517213 */ /* 0x000fe20000000000 */
[C---:B------:R-:W-:Y:S01]  /*8860*/  IMAD.IADD R64, R3.reuse, 0x1, -R73 ;  /* 0x0000000103407824 */ /* 0x040fe200078e0a49 */
[----:B------:R-:W-:Y:S01]  /*8870*/  ISETP.GE.AND P5, PT, R2, R45, PT ;  /* 0x0000002d0200720c */ /* 0x000fe20003fa6270 */
[----:B------:R-:W-:Y:S01]  /*8880*/  FFMA.FTZ R79, -R0, R79, R61 ;  /* 0x0000004f004f7223 */ /* 0x000fe2000001013d */
[----:B------:R-:W-:Y:S01]  /*8890*/  I2FP.F32.S32 R81, R81 ;  /* 0x0000005100517245 */ /* 0x000fe20000201400 */
[C---:B------:R-:W-:Y:S01]  /*88a0*/  IMAD.IADD R2, R3.reuse, 0x1, -R2 ;  /* 0x0000000103027824 */ /* 0x040fe200078e0a02 */
[----:B------:R-:W-:Y:S01]  /*88b0*/  IABS R64, R64 ;  /* 0x0000004000407213 */ /* 0x000fe20000000000 */
[----:B------:R-:W-:Y:S01]  /*88c0*/  VIADD R13, R76, 0x18 ;  /* 0x000000184c0d7836 */ /* 0x000fe20000000000 */
[----:B------:R-:W-:Y:S01]  /*88d0*/  IABS R12, R12 ;  /* 0x0000000c000c7213 */ /* 0x000fe20000000000 */
[----:B------:R-:W-:Y:S01]  /*88e0*/  FFMA.FTZ R81, -R0, R81, R65 ;  /* 0x0000005100517223 */ /* 0x000fe20000010141 */
[----:B------:R-:W-:Y:S01]  /*88f0*/  I2FP.F32.S32 R64, R64 ;  /* 0x0000004000407245 */ /* 0x000fe20000201400 */
[----:B------:R-:W-:Y:S01]  /*8900*/  VIADD R65, R76, 0x29 ;  /* 0x000000294c417836 */ /* 0x000fe20000000000 */
[----:B------:R-:W-:Y:S01]  /*8910*/  IABS R2, R2 ;  /* 0x0000000200027213 */ /* 0x000fe20000000000 */
[C---:B------:R-:W-:Y:S01]  /*8920*/  IMAD.IADD R78, R3.reuse, 0x1, -R83 ;  /* 0x00000001034e7824 */ /* 0x040fe200078e0a53 */
[-C--:B------:R-:W-:Y:S01]  /*8930*/  ISETP.GE.AND P4, PT, R88, R45.reuse, PT ;  /* 0x0000002d5800720c */ /* 0x080fe20003f86270 */
[----:B------:R-:W-:Y:S01]  /*8940*/  FFMA.FTZ R64, -R0, R64, R52 ;  /* 0x0000004000407223 */ /* 0x000fe20000010134 */
[----:B------:R-:W-:Y:S01]  /*8950*/  IMAD.IADD R52, R3, 0x1, -R76 ;  /* 0x0000000103347824 */ /* 0x000fe200078e0a4c */
[----:B------:R-:W-:Y:S01]  /*8960*/  ISETP.GE.AND P1, PT, R65, R45, PT ;  /* 0x0000002d4100720c */ /* 0x000fe20003f26270 */
[C---:B------:R-:W-:Y:S01]  /*8970*/  IMAD.IADD R65, R3.reuse, 0x1, -R65 ;  /* 0x0000000103417824 */ /* 0x040fe200078e0a41 */
[----:B------:R-:W-:Y:S01]  /*8980*/  I2FP.F32.S32 R2, R2 ;  /* 0x0000000200027245 */ /* 0x000fe20000201400 */
[----:B------:R-:W-:Y:S01]  /*8990*/  VIADD R82, R76, 0x21 ;  /* 0x000000214c527836 */ /* 0x000fe20000000000 */
[----:B------:R-:W-:Y:S01]  /*89a0*/  IABS R52, R52 ;  /* 0x0000003400347213 */ /* 0x000fe20000000000 */
[C---:B------:R-:W-:Y:S01]  /*89b0*/  IMAD.IADD R80, R3.reuse, 0x1, -R13 ;  /* 0x0000000103507824 */ /* 0x040fe200078e0a0d */
[----:B------:R-:W-:Y:S01]  /*89c0*/  IABS R65, R65 ;  /* 0x0000004100417213 */ /* 0x000fe20000000000 */
[C---:B------:R-:W-:Y:S01]  /*89d0*/  FFMA.FTZ R68, -R0.reuse, R2, R68 ;  /* 0x0000000200447223 */ /* 0x040fe20000010144 */
[----:B------:R-:W-:Y:S01]  /*89e0*/  I2FP.F32.S32 R52, R52 ;  /* 0x0000003400347245 */ /* 0x000fe20000201400 */
[C---:B------:R-:W-:Y:S01]  /*89f0*/  VIADD R2, R3.reuse, 0x8 ;  /* 0x0000000803027836 */ /* 0x040fe20000000000 */
[----:B------:R-:W-:Y:S01]  /*8a00*/  I2FP.F32.S32 R65, R65 ;  /* 0x0000004100417245 */ /* 0x000fe20000201400 */
[----:B------:R-:W-:Y:S01]  /*8a10*/  IMAD.IADD R50, R3, 0x1, -R82 ;  /* 0x0000000103327824 */ /* 0x000fe200078e0a52 */
[----:B------:R-:W-:Y:S01]  /*8a20*/  I2FP.F32.S32 R12, R12 ;  /* 0x0000000c000c7245 */ /* 0x000fe20000201400 */
[----:B------:R-:W-:Y:S01]  /*8a30*/  FFMA.FTZ R61, -R0, R52, R72 ;  /* 0x00000034003d7223 */ /* 0x000fe20000010148 */
[----:B------:R-:W-:-:S02]  /*8a40*/  VIADD R72, R76, 0x38 ;  /* 0x000000384c487836 */ /* 0x000fc40000000000 */
[----:B------:R-:W-:Y:S01]  /*8a50*/  FFMA.FTZ R65, -R0, R65, R53 ;  /* 0x0000004100417223 */ /* 0x000fe20000010135 */
[----:B------:R-:W-:Y:S02]  /*8a60*/  IMAD.IADD R53, R2, 0x1, -R76 ;  /* 0x0000000102357824 */ /* 0x000fe400078e0a4c */
[----:B------:R-:W-:Y:S01]  /*8a70*/  FFMA.FTZ R12, -R0, R12, R69 ;  /* 0x0000000c000c7223 */ /* 0x000fe20000010145 */
[----:B------:R-:W-:Y:S01]  /*8a80*/  IMAD.IADD R97, R3, 0x1, -R72 ;  /* 0x0000000103617824 */ /* 0x000fe200078e0a48 */
[----:B------:R-:W-:Y:S01]  /*8a90*/  IABS R78, R78 ;  /* 0x0000004e004e7213 */ /* 0x000fe20000000000 */
[C---:B------:R-:W-:Y:S01]  /*8aa0*/  IMAD.IADD R88, R2.reuse, 0x1, -R88 ;  /* 0x0000000102587824 */ /* 0x040fe200078e0a58 */
[----:B------:R-:W-:Y:S01]  /*8ab0*/  IABS R53, R53 ;  /* 0x0000003500357213 */ /* 0x000fe20000000000 */
[C---:B------:R-:W-:Y:S01]  /*8ac0*/  IMAD.IADD R93, R2.reuse, 0x1, -R93 ;  /* 0x00000001025d7824 */ /* 0x040fe200078e0a5d */
[----:B------:R-:W-:Y:S01]  /*8ad0*/  IABS R97, R97 ;  /* 0x0000006100617213 */ /* 0x000fe20000000000 */
[----:B------:R-:W-:Y:S01]  /*8ae0*/  IMAD.IADD R91, R2, 0x1, -R91 ;  /* 0x00000001025b7824 */ /* 0x000fe200078e0a5b */
[----:B------:R-:W-:Y:S01]  /*8af0*/  IABS R88, R88 ;  /* 0x0000005800587213 */ /* 0x000fe20000000000 */
[----:B------:R-:W-:Y:S01]  /*8b00*/  FFMA.FTZ R69, -R0, R52, R70 ;  /* 0x0000003400457223 */ /* 0x000fe20000010146 */
[----:B------:R-:W-:-:S02]  /*8b10*/  I2FP.F32.S32 R97, R97 ;  /* 0x0000006100617245 */ /* 0x000fc40000201400 */
[----:B------:R-:W-:Y:S02]  /*8b20*/  IABS R93, R93 ;  /* 0x0000005d005d7213 */ /* 0x000fe40000000000 */
[----:B------:R-:W-:Y:S01]  /*8b30*/  I2FP.F32.S32 R53, R53 ;  /* 0x0000003500357245 */ /* 0x000fe20000201400 */
[C---:B------:R-:W-:Y:S01]  /*8b40*/  FFMA.FTZ R97, -R0.reuse, R97, R36 ;  /* 0x0000006100617223 */ /* 0x040fe20000010124 */
[----:B------:R-:W-:Y:S01]  /*8b50*/  IABS R91, R91 ;  /* 0x0000005b005b7213 */ /* 0x000fe20000000000 */
[----:B------:R-:W2:Y:S01]  /*8b60*/  LD.E R36, desc[UR4][R84.64+0xdc] ;  /* 0x0000dc0454247980 */ /* 0x000ea2000c101900 */
[----:B------:R-:W-:Y:S01]  /*8b70*/  I2FP.F32.S32 R52, R88 ;  /* 0x0000005800347245 */ /* 0x000fe20000201400 */
[----:B------:R-:W-:Y:S01]  /*8b80*/  FFMA.FTZ R53, -R0, R53, R74 ;  /* 0x0000003500357223 */ /* 0x000fe2000001014a */
[----:B------:R-:W-:Y:S01]  /*8b90*/  I2FP.F32.S32 R93, R93 ;  /* 0x0000005d005d7245 */ /* 0x000fe20000201400 */
[----:B------:R-:W-:Y:S01]  /*8ba0*/  VIADD R96, R76, 0x41 ;  /* 0x000000414c607836 */ /* 0x000fe20000000000 */
[----:B------:R-:W-:Y:S01]  /*8bb0*/  IABS R80, R80 ;  /* 0x0000005000507213 */ /* 0x000fe20000000000 */
[C---:B------:R-:W-:Y:S01]  /*8bc0*/  FFMA.FTZ R52, -R0.reuse, R52, R71 ;  /* 0x0000003400347223 */ /* 0x040fe20000010147 */
        /* <DEDUP_REMOVED lines=10> */
[----:B------:R-:W-:Y:S01]  /*8c70*/  FSEL R61, R61, -INF , !P2 ;  /* 0xff8000003d3d7808 */ /* 0x000fe20005000000 */
[C---:B------:R-:W-:Y:S01]  /*8c80*/  FFMA.FTZ R80, -R0.reuse, R80, R60 ;  /* 0x0000005000507223 */ /* 0x040fe2000001013c */
[----:B------:R-:W-:Y:S01]  /*8c90*/  FSEL R71, R53, -INF , !P2 ;  /* 0xff80000035477808 */ /* 0x000fe20005000000 */
[----:B------:R-:W-:Y:S01]  /*8ca0*/  FFMA.FTZ R50, -R0, R50, R57 ;  /* 0x0000003200327223 */ /* 0x000fe20000010139 */
[----:B------:R-:W-:Y:S01]  /*8cb0*/  ISETP.GE.AND P2, PT, R77, R45, PT ;  /* 0x0000002d4d00720c */ /* 0x000fe20003f46270 */
[----:B------:R-:W-:Y:S01]  /*8cc0*/  IMAD.IADD R77, R2, 0x1, -R77 ;  /* 0x00000001024d7824 */ /* 0x000fe200078e0a4d */
[----:B------:R-:W-:Y:S01]  /*8cd0*/  FSEL R56, R68, -INF , !P5 ;  /* 0xff80000044387808 */ /* 0x000fe20006800000 */
[----:B------:R-:W-:Y:S01]  /*8ce0*/  IMAD.IADD R57, R2, 0x1, -R13 ;  /* 0x0000000102397824 */ /* 0x000fe200078e0a0d */
[----:B------:R-:W-:Y:S01]  /*8cf0*/  FSEL R53, R12, -INF , !P4 ;  /* 0xff8000000c357808 */ /* 0x000fe20006000000 */
[----:B------:R-:W-:Y:S01]  /*8d00*/  IMAD.IADD R99, R3, 0x1, -R75 ;  /* 0x0000000103637824 */ /* 0x000fe200078e0a4b */
[----:B------:R-:W-:Y:S01]  /*8d10*/  FSEL R68, R52, -INF , !P4 ;  /* 0xff80000034447808 */ /* 0x000fe20006000000 */
[----:B------:R-:W-:Y:S01]  /*8d20*/  IMAD.IADD R52, R2, 0x1, -R86 ;  /* 0x0000000102347824 */ /* 0x000fe200078e0a56 */
[----:B------:R-:W-:Y:S01]  /*8d30*/  FSEL R12, R66, -INF , !P3 ;  /* 0xff800000420c7808 */ /* 0x000fe20005800000 */
[C---:B------:R-:W-:Y:S01]  /*8d40*/  IMAD.IADD R66, R2.reuse, 0x1, -R82 ;  /* 0x0000000102427824 */ /* 0x040fe200078e0a52 */
[----:B------:R-:W-:Y:S01]  /*8d50*/  FSEL R60, R87, -INF , !P0 ;  /* 0xff800000573c7808 */ /* 0x000fe20004000000 */
[----:B------:R-:W-:Y:S01]  /*8d60*/  IMAD.IADD R87, R2, 0x1, -R83 ;  /* 0x0000000102577824 */ /* 0x000fe200078e0a53 */
[----:B------:R-:W-:-:S02]  /*8d70*/  FSEL R70, R70, -INF , !P0 ;  /* 0xff80000046467808 */ /* 0x000fc40004000000 */
[----:B------:R-:W-:Y:S02]  /*8d80*/  FSEL R51, R51, -INF , !P3 ;  /* 0xff80000033337808 */ /* 0x000fe40005800000 */
[----:B------:R-:W-:Y:S01]  /*8d90*/  FSEL R69, R69, -INF , !P5 ;  /* 0xff80000045457808 */ /* 0x000fe20006800000 */
[----:B------:R-:W-:Y:S01]  /*8da0*/  VIADD R91, R76, 0x49 ;  /* 0x000000494c5b7836 */ /* 0x000fe20000000000 */
[----:B------:R-:W-:Y:S01]  /*8db0*/  ISETP.GE.AND P0, PT, R13, R45, PT ;  /* 0x0000002d0d00720c */ /* 0x000fe20003f06270 */
[----:B------:R-:W-:Y:S01]  /*8dc0*/  IMAD.IADD R98, R3, 0x1, -R74 ;  /* 0x0000000103627824 */ /* 0x000fe200078e0a4a */
[----:B------:R-:W-:Y:S02]  /*8dd0*/  IABS R13, R77 ;  /* 0x0000004d000d7213 */ /* 0x000fe40000000000 */
[----:B------:R-:W-:Y:S02]  /*8de0*/  IABS R52, R52 ;  /* 0x0000003400347213 */ /* 0x000fe40000000000 */
[----:B------:R-:W-:-:S02]  /*8df0*/  IABS R66, R66 ;  /* 0x0000004200427213 */ /* 0x000fc40000000000 */
[----:B------:R-:W-:Y:S02]  /*8e00*/  I2FP.F32.S32 R13, R13 ;  /* 0x0000000d000d7245 */ /* 0x000fe40000201400 */
[----:B------:R-:W-:Y:S02]  /*8e10*/  I2FP.F32.S32 R52, R52 ;  /* 0x0000003400347245 */ /* 0x000fe40000201400 */
[----:B------:R-:W-:Y:S01]  /*8e20*/  I2FP.F32.S32 R66, R66 ;  /* 0x0000004200427245 */ /* 0x000fe20000201400 */
[----:B------:R-:W-:Y:S01]  /*8e30*/  FFMA.FTZ R13, -R0, R13, R67 ;  /* 0x0000000d000d7223 */ /* 0x000fe20000010143 */
[-C--:B------:R-:W-:Y:S01]  /*8e40*/  ISETP.GE.AND P3, PT, R82, R45.reuse, PT ;  /* 0x0000002d5200720c */ /* 0x080fe20003f66270 */
[----:B------:R-:W-:Y:S01]  /*8e50*/  FFMA.FTZ R67, -R0, R52, R63 ;  /* 0x0000003400437223 */ /* 0x000fe2000001013f */
[----:B------:R-:W-:Y:S02]  /*8e60*/  VIADD R63, R76, 0x39 ;  /* 0x000000394c3f7836 */ /* 0x000fe40000000000 */
[----:B------:R-:W-:Y:S01]  /*8e70*/  FFMA.FTZ R66, -R0, R66, R59 ;  /* 0x0000004200427223 */ /* 0x000fe2000001013b */
[----:B------:R-:W-:-:S02]  /*8e80*/  ISETP.GE.AND P5, PT, R86, R45, PT ;  /* 0x0000002d5600720c */ /* 0x000fc40003fa6270 */
[----:B------:R-:W-:Y:S01]  /*8e90*/  FSEL R50, R50, -INF , !P3 ;  /* 0xff80000032327808 */ /* 0x000fe20005800000 */
[----:B------:R-:W-:Y:S01]  /*8ea0*/  IMAD.IADD R86, R3, 0x1, -R63 ;  /* 0x0000000103567824 */ /* 0x000fe200078e0a3f */
[----:B------:R-:W-:Y:S02]  /*8eb0*/  FSEL R66, R66, -INF , !P3 ;  /* 0xff80000042427808 */ /* 0x000fe40005800000 */
        /* <DEDUP_REMOVED lines=8> */
[C---:B------:R-:W-:Y:S01]  /*8f40*/  FFMA.FTZ R87, -R0.reuse, R87, R58 ;  /* 0x0000005700577223 */ /* 0x040fe2000001013a */
[----:B------:R-:W-:Y:S01]  /*8f50*/  ISETP.GE.AND P4, PT, R83, R45, PT ;  /* 0x0000002d5300720c */ /* 0x000fe20003f86270 */
[----:B------:R-:W-:Y:S01]  /*8f60*/  FFMA.FTZ R54, -R0, R63, R54 ;  /* 0x0000003f00367223 */ /* 0x000fe20000010136 */
[----:B------:R-:W-:Y:S01]  /*8f70*/  FSEL R58, R81, -INF , !P2 ;  /* 0xff800000513a7808 */ /* 0x000fe20005000000 */
[C---:B------:R-:W-:Y:S01]  /*8f80*/  VIADD R83, R76.reuse, 0x40 ;  /* 0x000000404c537836 */ /* 0x040fe20000000000 */
[----:B------:R-:W-:Y:S01]  /*8f90*/  FSEL R13, R13, -INF , !P2 ;  /* 0xff8000000d0d7808 */ /* 0x000fe20005000000 */
[----:B------:R-:W-:Y:S01]  /*8fa0*/  VIADD R77, R76, 0x60 ;  /* 0x000000604c4d7836 */ /* 0x000fe20000000000 */
[----:B------:R-:W-:Y:S01]  /*8fb0*/  ISETP.GE.AND P2, PT, R73, R45, PT ;  /* 0x0000002d4900720c */ /* 0x000fe20003f46270 */
[----:B------:R-:W-:Y:S01]  /*8fc0*/  FFMA.FTZ R86, -R0, R86, R37 ;  /* 0x0000005600567223 */ /* 0x000fe20000010125 */
[----:B------:R-:W-:-:S02]  /*8fd0*/  IABS R99, R99 ;  /* 0x0000006300637213 */ /* 0x000fc40000000000 */
[----:B------:R-:W-:Y:S02]  /*8fe0*/  FSEL R37, R64, -INF , !P2 ;  /* 0xff80000040257808 */ /* 0x000fe40005000000 */
[----:B------:R-:W-:Y:S01]  /*8ff0*/  FSEL R93, R54, -INF , !P2 ;  /* 0xff800000365d7808 */ /* 0x000fe20005000000 */
[----:B------:R-:W-:Y:S01]  /*9000*/  IMAD.IADD R63, R3, 0x1, -R77 ;  /* 0x00000001033f7824 */ /* 0x000fe200078e0a4d */
[----:B------:R-:W-:Y:S01]  /*9010*/  ISETP.GE.AND P2, PT, R83, R45, PT ;  /* 0x0000002d5300720c */ /* 0x000fe20003f46270 */
[----:B------:R-:W-:Y:S01]  /*9020*/  IMAD.IADD R83, R3, 0x1, -R83 ;  /* 0x0000000103537824 */ /* 0x000fe200078e0a53 */
[----:B------:R-:W-:Y:S02]  /*9030*/  I2FP.F32.S32 R99, R99 ;  /* 0x0000006300637245 */ /* 0x000fe40000201400 */
[----:B------:R-:W-:Y:S02]  /*9040*/  IABS R63, R63 ;  /* 0x0000003f003f7213 */ /* 0x000fe40000000000 */
[----:B------:R-:W-:Y:S01]  /*9050*/  IABS R83, R83 ;  /* 0x0000005300537213 */ /* 0x000fe20000000000 */
[----:B------:R-:W-:Y:S01]  /*9060*/  FFMA.FTZ R99, -R0, R99, R40 ;  /* 0x0000006300637223 */ /* 0x000fe20000010128 */
[----:B------:R-:W-:-:S02]  /*9070*/  I2FP.F32.S32 R63, R63 ;  /* 0x0000003f003f7245 */ /* 0x000fc40000201400 */
[----:B------:R-:W-:Y:S01]  /*9080*/  I2FP.F32.S32 R83, R83 ;  /* 0x0000005300537245 */ /* 0x000fe20000201400 */
[----:B------:R-:W-:Y:S01]  /*9090*/  VIADD R40, R76, 0x68 ;  /* 0x000000684c287836 */ /* 0x000fe20000000000 */
[----:B------:R-:W-:Y:S01]  /*90a0*/  IABS R57, R57 ;  /* 0x0000003900397213 */ /* 0x000fe20000000000 */
[C---:B------:R-:W-:Y:S01]  /*90b0*/  FFMA.FTZ R63, -R0.reuse, R63, R16 ;  /* 0x0000003f003f7223 */ /* 0x040fe20000010110 */
[C---:B------:R-:W-:Y:S02]  /*90c0*/  IMAD.IADD R82, R3.reuse, 0x1, -R96 ;  /* 0x0000000103527824 */ /* 0x040fe400078e0a60 */
[----:B------:R-:W-:Y:S01]  /*90d0*/  FFMA.FTZ R83, -R0, R83, R32 ;  /* 0x0000005300537223 */ /* 0x000fe20000010120 */
[----:B------:R-:W-:Y:S01]  /*90e0*/  VIADD R32, R76, 0x70 ;  /* 0x000000704c207836 */ /* 0x000fe20000000000 */
[----:B------:R-:W-:Y:S01]  /*90f0*/  I2FP.F32.S32 R57, R57 ;  /* 0x0000003900397245 */ /* 0x000fe20000201400 */
[C---:B------:R-:W-:Y:S01]  /*9100*/  IMAD.IADD R16, R3.reuse, 0x1, -R40 ;  /* 0x0000000103107824 */ /* 0x040fe200078e0a28 */
[----:B------:R-:W-:Y:S01]  /*9110*/  FSEL R59, R80, -INF , !P0 ;  /* 0xff800000503b7808 */ /* 0x000fe20004000000 */
[----:B------:R-:W-:Y:S01]  /*9120*/  IMAD.IADD R115, R3, 0x1, -R32 ;  /* 0x0000000103737824 */ /* 0x000fe200078e0a20 */
        /* <DEDUP_REMOVED lines=8> */
[----:B------:R-:W-:Y:S02]  /*91b0*/  IMAD R8, R47, 0x80, R49 ;  /* 0x000000802f087824 */ /* 0x000fe400078e0231 */
[----:B------:R-:W-:Y:S01]  /*91c0*/  FFMA.FTZ R115, -R0, R115, R4 ;  /* 0x0000007300737223 */ /* 0x000fe20000010104 */
[----:B------:R-:W-:Y:S01]  /*91d0*/  FSEL R57, R79, -INF , !P5 ;  /* 0xff8000004f397808 */ /* 0x000fe20006800000 */
[----:B------:R-:W-:Y:S01]  /*91e0*/  VIADD R4, R8, 0x31 ;  /* 0x0000003108047836 */ /* 0x000fe20000000000 */
[-C--:B------:R-:W-:Y:S01]  /*91f0*/  ISETP.GE.AND P0, PT, R75, R45.reuse, PT ;  /* 0x0000002d4b00720c */ /* 0x080fe20003f06270 */
[----:B------:R-:W-:Y:S01]  /*9200*/  VIADD R79, R76, 0x58 ;  /* 0x000000584c4f7836 */ /* 0x000fe20000000000 */
[----:B------:R-:W-:Y:S01]  /*9210*/  IABS R82, R82 ;  /* 0x0000005200527213 */ /* 0x000fe20000000000 */
[----:B------:R-:W-:Y:S01]  /*9220*/  IMAD.IADD R4, R2, 0x1, -R4 ;  /* 0x0000000102047824 */ /* 0x000fe200078e0a04 */
[----:B------:R-:W-:Y:S01]  /*9230*/  FSEL R87, R87, -INF , !P4 ;  /* 0xff80000057577808 */ /* 0x000fe20006000000 */
[C---:B------:R-:W-:Y:S01]  /*9240*/  IMAD.IADD R75, R3.reuse, 0x1, -R91 ;  /* 0x00000001034b7824 */ /* 0x040fe200078e0a5b */
[----:B------:R-:W-:Y:S01]  /*9250*/  ISETP.GE.AND P4, PT, R72, R45, PT ;  /* 0x0000002d4800720c */ /* 0x000fe20003f86270 */
[----:B------:R-:W-:Y:S01]  /*9260*/  IMAD.IADD R72, R3, 0x1, -R79 ;  /* 0x0000000103487824 */ /* 0x000fe200078e0a4f */
[----:B------:R-:W-:-:S02]  /*9270*/  I2FP.F32.S32 R82, R82 ;  /* 0x0000005200527245 */ /* 0x000fc40000201400 */
[----:B------:R-:W-:Y:S02]  /*9280*/  IABS R4, R4 ;  /* 0x0000000400047213 */ /* 0x000fe40000000000 */
[----:B------:R-:W-:Y:S01]  /*9290*/  IABS R75, R75 ;  /* 0x0000004b004b7213 */ /* 0x000fe20000000000 */
[----:B------:R-:W-:Y:S01]  /*92a0*/  FFMA.FTZ R82, -R0, R82, R33 ;  /* 0x0000005200527223 */ /* 0x000fe20000010121 */
[----:B------:R-:W-:Y:S01]  /*92b0*/  IABS R72, R72 ;  /* 0x0000004800487213 */ /* 0x000fe20000000000 */
[----:B------:R-:W-:Y:S01]  /*92c0*/  VIADD R33, R76, 0x69 ;  /* 0x000000694c217836 */ /* 0x000fe20000000000 */
[----:B------:R-:W-:Y:S02]  /*92d0*/  I2FP.F32.S32 R4, R4 ;  /* 0x0000000400047245 */ /* 0x000fe40000201400 */
[----:B------:R-:W-:Y:S01]  /*92e0*/  I2FP.F32.S32 R75, R75 ;  /* 0x0000004b004b7245 */ /* 0x000fe20000201400 */
[----:B------:R-:W-:Y:S01]  /*92f0*/  IMAD.IADD R116, R3, 0x1, -R33 ;  /* 0x0000000103747824 */ /* 0x000fe200078e0a21 */
[----:B------:R-:W-:Y:S01]  /*9300*/  I2FP.F32.S32 R72, R72 ;  /* 0x0000004800487245 */ /* 0x000fe20000201400 */
[----:B------:R-:W-:Y:S01]  /*9310*/  FFMA.FTZ R43, -R0, R4, R43 ;  /* 0x00000004002b7223 */ /* 0x000fe2000001012b */
[----:B------:R-:W-:-:S02]  /*9320*/  VIADD R4, R8, 0x40 ;  /* 0x0000004008047836 */ /* 0x000fc40000000000 */
[----:B------:R-:W-:Y:S01]  /*9330*/  FFMA.FTZ R75, -R0, R75, R29 ;  /* 0x0000004b004b7223 */ /* 0x000fe2000001011d */
[----:B------:R-:W-:Y:S02]  /*9340*/  VIADD R29, R76, 0x71 ;  /* 0x000000714c1d7836 */ /* 0x000fe40000000000 */
[----:B------:R-:W-:Y:S01]  /*9350*/  FFMA.FTZ R72, -R0, R72, R20 ;  /* 0x0000004800487223 */ /* 0x000fe20000010114 */
[----:B------:R-:W-:Y:S01]  /*9360*/  IABS R116, R116 ;  /* 0x0000007400747213 */ /* 0x000fe20000000000 */
[C---:B------:R-:W-:Y:S01]  /*9370*/  IMAD.IADD R20, R2.reuse, 0x1, -R4 ;  /* 0x0000000102147824 */ /* 0x040fe200078e0a04 */
[----:B------:R-:W-:Y:S01]  /*9380*/  IABS R98, R98 ;  /* 0x0000006200627213 */ /* 0x000fe20000000000 */
[----:B------:R-:W-:Y:S01]  /*9390*/  IMAD.IADD R108, R3, 0x1, -R29 ;  /* 0x00000001036c7824 */ /* 0x000fe200078e0a1d */
[----:B------:R-:W-:Y:S01]  /*93a0*/  FSEL R67, R67, -INF , !P5 ;  /* 0xff80000043437808 */ /* 0x000fe20006800000 */
[----:B------:R-:W-:Y:S01]  /*93b0*/  IMAD.IADD R4, R2, 0x1, -R91 ;  /* 0x0000000102047824 */ /* 0x000fe200078e0a5b */
[----:B------:R-:W-:-:S02]  /*93c0*/  I2FP.F32.S32 R116, R116 ;  /* 0x0000007400747245 */ /* 0x000fc40000201400 */
[----:B------:R-:W-:Y:S02]  /*93d0*/  IABS R108, R108 ;  /* 0x0000006c006c7213 */ /* 0x000fe40000000000 */
[----:B------:R-:W-:Y:S01]  /*93e0*/  IABS R4, R4 ;  /* 0x0000000400047213 */ /* 0x000fe20000000000 */
[----:B------:R-:W-:Y:S01]  /*93f0*/  FFMA.FTZ R116, -R0, R116, R9 ;  /* 0x0000007400747223 */ /* 0x000fe20000010109 */
[----:B------:R-:W-:Y:S01]  /*9400*/  I2FP.F32.S32 R108, R108 ;  /* 0x0000006c006c7245 */ /* 0x000fe20000201400 */
[----:B------:R-:W-:Y:S01]  /*9410*/  VIADD R9, R8, 0x29 ;  /* 0x0000002908097836 */ /* 0x000fe20000000000 */
[----:B------:R-:W-:Y:S01]  /*9420*/  I2FP.F32.S32 R4, R4 ;  /* 0x0000000400047245 */ /* 0x000fe20000201400 */
[----:B------:R-:W-:Y:S01]  /*9430*/  VIADD R80, R76, 0x51 ;  /* 0x000000514c507836 */ /* 0x000fe20000000000 */
[----:B------:R-:W-:Y:S01]  /*9440*/  I2FP.F32.S32 R98, R98 ;  /* 0x0000006200627245 */ /* 0x000fe20000201400 */
[----:B------:R-:W-:Y:S02]  /*9450*/  VIADD R109, R8, 0x39 ;  /* 0x00000039086d7836 */ /* 0x000fe40000000000 */
[----:B------:R-:W-:Y:S01]  /*9460*/  FFMA.FTZ R108, -R0, R108, R5 ;  /* 0x0000006c006c7223 */ /* 0x000fe20000010105 */
[----:B------:R-:W-:-:S02]  /*9470*/  IMAD.IADD R9, R2, 0x1, -R9 ;  /* 0x0000000102097824 */ /* 0x000fc400078e0a09 */
[----:B------:R-:W-:Y:S01]  /*9480*/  FFMA.FTZ R31, -R0, R4, R31 ;  /* 0x00000004001f7223 */ /* 0x000fe2000001011f */
[----:B------:R-:W-:Y:S01]  /*9490*/  VIADD R5, R8, 0x30 ;  /* 0x0000003008057836 */ /* 0x000fe20000000000 */
[----:B------:R-:W-:Y:S01]  /*94a0*/  FMNMX3.FTZ R4, R61, R60, R56, !PT ;  /* 0x0000003c3d047276 */ /* 0x000fe20007810038 */
[----:B------:R-:W-:Y:S02]  /*94b0*/  VIADD R54, R76, 0x61 ;  /* 0x000000614c367836 */ /* 0x000fe40000000000 */
[----:B------:R-:W-:Y:S01]  /*94c0*/  FFMA.FTZ R98, -R0, R98, R41 ;  /* 0x0000006200627223 */ /* 0x000fe20000010129 */
[----:B------:R-:W-:Y:S01]  /*94d0*/  IMAD.IADD R73, R3, 0x1, -R80 ;  /* 0x0000000103497824 */ /* 0x000fe200078e0a50 */
[----:B------:R-:W-:Y:S01]  /*94e0*/  ISETP.GE.AND P5, PT, R74, R45, PT ;  /* 0x0000002d4a00720c */ /* 0x000fe20003fa6270 */
[----:B------:R-:W-:Y:S01]  /*94f0*/  IMAD.IADD R109, R2, 0x1, -R109 ;  /* 0x00000001026d7824 */ /* 0x000fe200078e0a6d */
[----:B------:R-:W-:Y:S01]  /*9500*/  IABS R9, R9 ;  /* 0x0000000900097213 */ /* 0x000fe20000000000 */
[----:B------:R-:W-:Y:S01]  /*9510*/  VIADD R105, R8, 0x38 ;  /* 0x0000003808697836 */ /* 0x000fe20000000000 */
[----:B------:R-:W-:Y:S01]  /*9520*/  FMNMX3.FTZ R4, R4, R53, R51, !PT ;  /* 0x0000003504047276 */ /* 0x000fe20007810033 */
[----:B------:R-:W-:Y:S01]  /*9530*/  IMAD.IADD R5, R2, 0x1, -R5 ;  /* 0x0000000102057824 */ /* 0x000fe200078e0a05 */
[----:B------:R-:W-:Y:S01]  /*9540*/  IABS R73, R73 ;  /* 0x0000004900497213 */ /* 0x000fe20000000000 */
[C---:B------:R-:W-:Y:S01]  /*9550*/  VIADD R95, R76.reuse, 0x48 ;  /* 0x000000484c5f7836 */ /* 0x040fe20000000000 */
[----:B------:R-:W-:Y:S01]  /*9560*/  IABS R109, R109 ;  /* 0x0000006d006d7213 */ /* 0x000fe20000000000 */
[----:B------:R-:W-:-:S02]  /*9570*/  VIADD R88, R76, 0x50 ;  /* 0x000000504c587836 */ /* 0x000fc40000000000 */
[C---:B------:R-:W-:Y:S01]  /*9580*/  IMAD.IADD R41, R3.reuse, 0x1, -R54 ;  /* 0x0000000103297824 */ /* 0x040fe200078e0a36 */
[----:B------:R-:W-:Y:S01]  /*9590*/  I2FP.F32.S32 R9, R9 ;  /* 0x0000000900097245 */ /* 0x000fe20000201400 */
[----:B------:R-:W-:Y:S01]  /*95a0*/  IMAD.IADD R105, R2, 0x1, -R105 ;  /* 0x0000000102697824 */ /* 0x000fe200078e0a69 */
[----:B------:R-:W-:Y:S01]  /*95b0*/  FMNMX3.FTZ R4, R4, R58, R59, !PT ;  /* 0x0000003a04047276 */ /* 0x000fe2000781003b */
[C---:B------:R-:W-:Y:S01]  /*95c0*/  IMAD.IADD R81, R3.reuse, 0x1, -R95 ;  /* 0x0000000103517824 */ /* 0x040fe200078e0a5f */
[----:B------:R-:W-:Y:S01]  /*95d0*/  IABS R5, R5 ;  /* 0x0000000500057213 */ /* 0x000fe20000000000 */
[--C-:B------:R-:W-:Y:S01]  /*95e0*/  IMAD.IADD R74, R3, 0x1, -R88.reuse ;  /* 0x00000001034a7824 */ /* 0x100fe200078e0a58 */
[----:B------:R-:W-:Y:S01]  /*95f0*/  IABS R41, R41 ;  /* 0x0000002900297213 */ /* 0x000fe20000000000 */
[----:B------:R-:W-:Y:S01]  /*9600*/  IMAD.IADD R111, R2, 0x1, -R88 ;  /* 0x00000001026f7824 */ /* 0x000fe200078e0a58 */
[----:B------:R-:W-:Y:S02]  /*9610*/  I2FP.F32.S32 R73, R73 ;  /* 0x0000004900497245 */ /* 0x000fe40000201400 */
[----:B------:R-:W-:Y:S01]  /*9620*/  I2FP.F32.S32 R109, R109 ;  /* 0x0000006d006d7245 */ /* 0x000fe20000201400 */
[----:B------:R-:W-:Y:S01]  /*9630*/  FFMA.FTZ R55, -R0, R9, R55 ;  /* 0x0000000900377223 */ /* 0x000fe20000010137 */
[----:B------:R-:W-:Y:S01]  /*9640*/  FMNMX3.FTZ R4, R4, R57, R52, !PT ;  /* 0x0000003904047276 */ /* 0x000fe20007810034 */
[----:B------:R-:W-:Y:S01]  /*9650*/  VIADD R78, R76, 0x59 ;  /* 0x000000594c4e7836 */ /* 0x000fe20000000000 */
[----:B------:R-:W-:Y:S01]  /*9660*/  IABS R105, R105 ;  /* 0x0000006900697213 */ /* 0x000fe20000000000 */
[----:B------:R-:W-:Y:S01]  /*9670*/  IMAD.IADD R9, R2, 0x1, -R96 ;  /* 0x0000000102097824 */ /* 0x000fe200078e0a60 */
[----:B------:R-:W-:Y:S01]  /*9680*/  I2FP.F32.S32 R5, R5 ;  /* 0x0000000500057245 */ /* 0x000fe20000201400 */
[C---:B------:R-:W-:Y:S01]  /*9690*/  FFMA.FTZ R73, -R0.reuse, R73, R25 ;  /* 0x0000004900497223 */ /* 0x040fe20000010119 */
[----:B------:R-:W-:Y:S01]  /*96a0*/  IABS R81, R81 ;  /* 0x0000005100517213 */ /* 0x000fe20000000000 */
[----:B------:R-:W-:Y:S01]  /*96b0*/  FFMA.FTZ R109, -R0, R109, R39 ;  /* 0x0000006d006d7223 */ /* 0x000fe20000010127 */
[----:B------:R-:W-:-:S02]  /*96c0*/  IABS R74, R74 ;  /* 0x0000004a004a7213 */ /* 0x000fc40000000000 */
[----:B------:R-:W-:Y:S02]  /*96d0*/  I2FP.F32.S32 R41, R41 ;  /* 0x0000002900297245 */ /* 0x000fe40000201400 */
[----:B------:R-:W-:Y:S01]  /*96e0*/  IABS R111, R111 ;  /* 0x0000006f006f7213 */ /* 0x000fe20000000000 */
[C---:B------:R-:W-:Y:S01]  /*96f0*/  IMAD.IADD R8, R2.reuse, 0x1, -R95 ;  /* 0x0000000102087824 */ /* 0x040fe200078e0a5f */
[----:B------:R-:W-:Y:S01]  /*9700*/  FSEL R39, R65, -INF , !P1 ;  /* 0xff80000041277808 */ /* 0x000fe20004800000 */
[C---:B------:R-:W-:Y:S01]  /*9710*/  IMAD.IADD R107, R2.reuse, 0x1, -R80 ;  /* 0x00000001026b7824 */ /* 0x040fe200078e0a50 */
[----:B------:R-:W-:Y:S01]  /*9720*/  FSEL R25, R99, -INF , !P0 ;  /* 0xff80000063197808 */ /* 0x000fe20004000000 */
[----:B------:R-:W-:Y:S01]  /*9730*/  IMAD.IADD R100, R2, 0x1, -R78 ;  /* 0x0000000102647824 */ /* 0x000fe200078e0a4e */
[----:B------:R-:W-:Y:S01]  /*9740*/  FMNMX3.FTZ R4, R4, R50, R37, !PT ;  /* 0x0000003204047276 */ /* 0x000fe20007810025 */
[----:B------:R-:W-:Y:S01]  /*9750*/  FFMA.FTZ R42, -R0, R5, R42 ;  /* 0x00000005002a7223 */ /* 0x000fe2000001012a */
[----:B------:R-:W-:-:S02]  /*9760*/  I2FP.F32.S32 R105, R105 ;  /* 0x0000006900697245 */ /* 0x000fc40000201400 */
[----:B------:R-:W-:Y:S01]  /*9770*/  IABS R20, R20 ;  /* 0x0000001400147213 */ /* 0x000fe20000000000 */
[----:B------:R-:W-:Y:S01]  /*9780*/  FFMA.FTZ R41, -R0, R41, R17 ;  /* 0x0000002900297223 */ /* 0x000fe20000010111 */
[----:B------:R-:W-:Y:S02]  /*9790*/  I2FP.F32.S32 R81, R81 ;  /* 0x0000005100517245 */ /* 0x000fe40000201400 */
[----:B------:R-:W-:Y:S02]  /*97a0*/  I2FP.F32.S32 R74, R74 ;  /* 0x0000004a004a7245 */ /* 0x000fe40000201400 */
[----:B------:R-:W-:Y:S02]  /*97b0*/  IABS R9, R9 ;  /* 0x0000000900097213 */ /* 0x000fe40000000000 */
[----:B------:R-:W-:Y:S01]  /*97c0*/  I2FP.F32.S32 R111, R111 ;  /* 0x0000006f006f7245 */ /* 0x000fe20000201400 */
[----:B------:R-:W-:Y:S01]  /*97d0*/  IMAD.IADD R104, R2, 0x1, -R79 ;  /* 0x0000000102687824 */ /* 0x000fe200078e0a4f */
[----:B------:R-:W-:Y:S01]  /*97e0*/  FSEL R17, R98, -INF , !P5 ;  /* 0xff80000062117808 */ /* 0x000fe20006800000 */
[----:B------:R-:W-:Y:S01]  /*97f0*/  IMAD.IADD R64, R3, 0x1, -R78 ;  /* 0x0000000103407824 */ /* 0x000fe200078e0a4e */
[----:B------:R-:W-:-:S02]  /*9800*/  FSEL R5, R97, -INF , !P4 ;  /* 0xff80000061057808 */ /* 0x000fc40006000000 */
[----:B------:R-:W-:Y:S01]  /*9810*/  FMNMX3.FTZ R4, R4, R39, R25, !PT ;  /* 0x0000002704047276 */ /* 0x000fe20007810019 */
[C---:B------:R-:W-:Y:S01]  /*9820*/  FFMA.FTZ R105, -R0.reuse, R105, R38 ;  /* 0x0000006900697223 */ /* 0x040fe20000010126 */
[----:B------:R-:W-:Y:S02]  /*9830*/  IABS R8, R8 ;  /* 0x0000000800087213 */ /* 0x000fe40000000000 */
[----:B------:R-:W-:Y:S01]  /*9840*/  I2FP.F32.S32 R20, R20 ;  /* 0x0000001400147245 */ /* 0x000fe20000201400 */
[C---:B------:R-:W-:Y:S01]  /*9850*/  FFMA.FTZ R81, -R0.reuse, R81, R28 ;  /* 0x0000005100517223 */ /* 0x040fe2000001011c */
[----:B------:R-:W-:Y:S01]  /*9860*/  I2FP.F32.S32 R9, R9 ;  /* 0x0000000900097245 */ /* 0x000fe20000201400 */
[C---:B------:R-:W-:Y:S01]  /*9870*/  FFMA.FTZ R74, -R0.reuse, R74, R24 ;  /* 0x0000004a004a7223 */ /* 0x040fe20000010118 */
[----:B------:R-:W-:Y:S01]  /*9880*/  IABS R107, R107 ;  /* 0x0000006b006b7213 */ /* 0x000fe20000000000 */
[----:B------:R-:W-:Y:S01]  /*9890*/  FFMA.FTZ R111, -R0, R111, R26 ;  /* 0x0000006f006f7223 */ /* 0x000fe2000001011a */
[----:B------:R-:W-:-:S02]  /*98a0*/  IABS R100, R100 ;  /* 0x0000006400647213 */ /* 0x000fc40000000000 */
[----:B------:R-:W-:Y:S02]  /*98b0*/  FSEL R38, R55, -INF , !P1 ;  /* 0xff80000037267808 */ /* 0x000fe40004800000 */
[----:B------:R-:W-:Y:S02]  /*98c0*/  FSEL R106, R42, -INF , !P0 ;  /* 0xff8000002a6a7808 */ /* 0x000fe40004000000 */
[----:B------:R-:W-:Y:S02]  /*98d0*/  FSEL R102, R43, -INF , !P5 ;  /* 0xff8000002b667808 */ /* 0x000fe40006800000 */
[-C--:B------:R-:W-:Y:S02]  /*98e0*/  ISETP.GE.AND P1, PT, R96, R45.reuse, PT ;  /* 0x0000002d6000720c */ /* 0x080fe40003f26270 */
[-C--:B------:R-:W-:Y:S02]  /*98f0*/  ISETP.GE.AND P0, PT, R95, R45.reuse, PT ;  /* 0x0000002d5f00720c */ /* 0x080fe40003f06270 */
[----:B------:R-:W-:Y:S01]  /*9900*/  ISETP.GE.AND P5, PT, R91, R45, PT ;  /* 0x0000002d5b00720c */ /* 0x000fe20003fa6270 */
[----:B------:R-:W-:Y:S01]  /*9910*/  IMAD.IADD R91, R2, 0x1, -R77 ;  /* 0x00000001025b7824 */ /* 0x000fe200078e0a4d */
[----:B------:R-:W-:-:S02]  /*9920*/  FSEL R26, R86, -INF , !P3 ;  /* 0xff800000561a7808 */ /* 0x000fc40005800000 */
[----:B------:R-:W-:Y:S02]  /*9930*/  FSEL R24, R83, -INF , !P2 ;  /* 0xff80000053187808 */ /* 0x000fe40005000000 */
[----:B------:R-:W-:Y:S01]  /*9940*/  FMNMX3.FTZ R4, R4, R17, R5, !PT ;  /* 0x0000001104047276 */ /* 0x000fe20007810005 */
[C---:B------:R-:W-:Y:S01]  /*9950*/  FFMA.FTZ R34, -R0.reuse, R20, R34 ;  /* 0x0000001400227223 */ /* 0x040fe20000010122 */
[----:B------:R-:W-:Y:S02]  /*9960*/  I2FP.F32.S32 R8, R8 ;  /* 0x0000000800087245 */ /* 0x000fe40000201400 */
[----:B------:R-:W-:Y:S01]  /*9970*/  IABS R104, R104 ;  /* 0x0000006800687213 */ /* 0x000fe20000000000 */
[----:B------:R-:W-:Y:S01]  /*9980*/  FFMA.FTZ R35, -R0, R9, R35 ;  /* 0x0000000900237223 */ /* 0x000fe20000010123 */
[----:B------:R-:W-:Y:S02]  /*9990*/  IABS R64, R64 ;  /* 0x0000004000407213 */ /* 0x000fe40000000000 */
[----:B------:R-:W-:-:S02]  /*99a0*/  I2FP.F32.S32 R107, R107 ;  /* 0x0000006b006b7245 */ /* 0x000fc40000201400 */
[----:B------:R-:W-:Y:S02]  /*99b0*/  I2FP.F32.S32 R100, R100 ;  /* 0x0000006400647245 */ /* 0x000fe40000201400 */
[----:B------:R-:W-:Y:S01]  /*99c0*/  FSEL R105, R105, -INF , !P4 ;  /* 0xff80000069697808 */ /* 0x000fe20006000000 */
[----:B------:R-:W-:Y:S01]  /*99d0*/  VIADD R28, R76, 0x78 ;  /* 0x000000784c1c7836 */ /* 0x000fe20000000000 */
[----:B------:R-:W-:Y:S02]  /*99e0*/  ISETP.GE.AND P4, PT, R88, R45, PT ;  /* 0x0000002d5800720c */ /* 0x000fe40003f86270 */
[----:B------:R-:W-:Y:S02]  /*99f0*/  FSEL R20, R82, -INF , !P1 ;  /* 0xff80000052147808 */ /* 0x000fe40004800000 */
[----:B------:R-:W-:Y:S02]  /*9a00*/  FSEL R9, R81, -INF , !P0 ;  /* 0xff80000051097808 */ /* 0x000fe40004000000 */
[----:B------:R-:W-:Y:S01]  /*9a10*/  FMNMX3.FTZ R4, R4, R26, R24, !PT ;  /* 0x0000001a04047276 */ /* 0x000fe20007810018 */
[C---:B------:R-:W-:Y:S01]  /*9a20*/  FFMA.FTZ R30, -R0.reuse, R8, R30 ;  /* 0x00000008001e7223 */ /* 0x040fe2000001011e */
[----:B------:R-:W-:Y:S01]  /*9a30*/  I2FP.F32.S32 R104, R104 ;  /* 0x0000006800687245 */ /* 0x000fe20000201400 */
[C---:B------:R-:W-:Y:S01]  /*9a40*/  FFMA.FTZ R107, -R0.reuse, R107, R27 ;  /* 0x0000006b006b7223 */ /* 0x040fe2000001011b */
[----:B------:R-:W-:Y:S01]  /*9a50*/  I2FP.F32.S32 R64, R64 ;  /* 0x0000004000407245 */ /* 0x000fe20000201400 */
[----:B------:R-:W-:Y:S01]  /*9a60*/  FFMA.FTZ R100, -R0, R100, R23 ;  /* 0x0000006400647223 */ /* 0x000fe20000010117 */
[----:B------:R-:W-:Y:S01]  /*9a70*/  IABS R91, R91 ;  /* 0x0000005b005b7213 */ /* 0x000fe20000000000 */
[----:B------:R-:W-:Y:S01]  /*9a80*/  VIADD R76, R76, 0x79 ;  /* 0x000000794c4c7836 */ /* 0x000fe20000000000 */
[----:B------:R-:W-:-:S02]  /*9a90*/  FSEL R109, R109, -INF , !P3 ;  /* 0xff8000006d6d7808 */ /* 0x000fc40005800000 */
[----:B------:R-:W-:Y:S01]  /*9aa0*/  FSEL R114, R34, -INF , !P2 ;  /* 0xff80000022727808 */ /* 0x000fe20005000000 */
[----:B------:R-:W-:Y:S01]  /*9ab0*/  IMAD.IADD R94, R3, 0x1, -R28 ;  /* 0x00000001035e7824 */ /* 0x000fe200078e0a1c */
[-C--:B------:R-:W-:Y:S02]  /*9ac0*/  ISETP.GE.AND P3, PT, R80, R45.reuse, PT ;  /* 0x0000002d5000720c */ /* 0x080fe40003f66270 */
[----:B------:R-:W-:Y:S02]  /*9ad0*/  ISETP.GE.AND P2, PT, R79, R45, PT ;  /* 0x0000002d4f00720c */ /* 0x000fe40003f46270 */
[----:B------:R-:W-:Y:S02]  /*9ae0*/  FSEL R27, R75, -INF , !P5 ;  /* 0xff8000004b1b7808 */ /* 0x000fe40006800000 */
[----:B------:R-:W-:Y:S02]  /*9af0*/  FSEL R23, R74, -INF , !P4 ;  /* 0xff8000004a177808 */ /* 0x000fe40006000000 */
[----:B------:R-:W-:Y:S01]  /*9b00*/  FMNMX3.FTZ R4, R4, R20, R9, !PT ;  /* 0x0000001404047276 */ /* 0x000fe20007810009 */
[C---:B------:R-:W-:Y:S01]  /*9b10*/  FFMA.FTZ R104, -R0.reuse, R104, R22 ;  /* 0x0000006800687223 */ /* 0x040fe20000010116 */
[----:B------:R-:W-:Y:S01]  /*9b20*/  I2FP.F32.S32 R91, R91 ;  /* 0x0000005b005b7245 */ /* 0x000fe20000201400 */
[----:B------:R-:W-:Y:S01]  /*9b30*/  FFMA.FTZ R64, -R0, R64, R21 ;  /* 0x0000004000407223 */ /* 0x000fe20000010115 */
[----:B------:R-:W-:Y:S01]  /*9b40*/  FSEL R110, R35, -INF , !P1 ;  /* 0xff800000236e7808 */ /* 0x000fe20004800000 */
[----:B------:R-:W-:Y:S01]  /*9b50*/  IMAD.IADD R3, R3, 0x1, -R76 ;  /* 0x0000000103037824 */ /* 0x000fe200078e0a4c */
        /* <DEDUP_REMOVED lines=8> */
[----:B------:R-:W-:Y:S02]  /*9be0*/  FSEL R104, R104, -INF , !P2 ;  /* 0xff80000068687808 */ /* 0x000fe40005000000 */
[-C--:B------:R-:W-:Y:S02]  /*9bf0*/  ISETP.GE.AND P6, PT, R40, R45.reuse, PT ;  /* 0x0000002d2800720c */ /* 0x080fe40003fc6270 */
[----:B------:R-:W-:Y:S02]  /*9c00*/  FSEL R18, R64, -INF , !P1 ;  /* 0xff80000040127808 */ /* 0x000fe40004800000 */
[----:B------:R-:W-:Y:S02]  /*9c10*/  ISETP.GE.AND P2, PT, R54, R45, PT ;  /* 0x0000002d3600720c */ /* 0x000fe40003f46270 */
[----:B------:R-:W-:Y:S02]  /*9c20*/  FSEL R8, R63, -INF , !P0 ;  /* 0xff8000003f087808 */ /* 0x000fe40004000000 */
[----:B------:R-:W-:-:S02]  /*9c30*/  FMNMX3.FTZ R30, R4, R22, R21, !PT ;  /* 0x00000016041e7276 */ /* 0x000fc40007810015 */
[----:B------:R-:W-:Y:S02]  /*9c40*/  IABS R3, R3 ;  /* 0x0000000300037213 */ /* 0x000fe40000000000 */
[----:B------:R-:W-:Y:S02]  /*9c50*/  I2FP.F32.S32 R94, R94 ;  /* 0x0000005e005e7245 */ /* 0x000fe40000201400 */
[----:B------:R-:W-:Y:S02]  /*9c60*/  FSEL R113, R31, -INF , !P5 ;  /* 0xff8000001f717808 */ /* 0x000fe40006800000 */
[----:B------:R-:W-:Y:S02]  /*9c70*/  FSEL R111, R111, -INF , !P4 ;  /* 0xff8000006f6f7808 */ /* 0x000fe40006000000 */
[-C--:B------:R-:W-:Y:S02]  /*9c80*/  ISETP.GE.AND P5, PT, R33, R45.reuse, PT ;  /* 0x0000002d2100720c */ /* 0x080fe40003fa6270 */
[----:B------:R-:W-:-:S02]  /*9c90*/  ISETP.GE.AND P4, PT, R32, R45, PT ;  /* 0x0000002d2000720c */ /* 0x000fc40003f86270 */
[----:B------:R-:W-:Y:S02]  /*9ca0*/  FSEL R4, R41, -INF , !P2 ;  /* 0xff80000029047808 */ /* 0x000fe40005000000 */
[----:B------:R-:W-:Y:S02]  /*9cb0*/  FSEL R16, R16, -INF , !P6 ;  /* 0xff80000010107808 */ /* 0x000fe40007000000 */
[----:B------:R-:W-:Y:S02]  /*9cc0*/  FMNMX3.FTZ R30, R30, R18, R8, !PT ;  /* 0x000000121e1e7276 */ /* 0x000fe40007810008 */
[----:B------:R-:W-:Y:S01]  /*9cd0*/  I2FP.F32.S32 R3, R3 ;  /* 0x0000000300037245 */ /* 0x000fe20000201400 */
[----:B------:R-:W-:Y:S01]  /*9ce0*/  FFMA.FTZ R94, -R0, R94, R124 ;  /* 0x0000005e005e7223 */ /* 0x000fe2000001017c */
        /* <DEDUP_REMOVED lines=18> */
[----:B------:R-:W-:Y:S01]  /*9e10*/  FSEL R91, R91, -INF , !P0 ;  /* 0xff8000005b5b7808 */ /* 0x000fe20004000000 */
[----:B------:R-:W-:Y:S01]  /*9e20*/  IMAD.IADD R32, R2, 0x1, -R32 ;  /* 0x0000000102207824 */ /* 0x000fe200078e0a20 */
[----:B-1----:R-:W-:Y:S01]  /*9e30*/  FMNMX.FTZ R3, R30, R3, !PT ;  /* 0x000000031e037209 */ /* 0x002fe20007810000 */
[----:B------:R-:W-:-:S05]  /*9e40*/  IMAD.IADD R30, R2, 0x1, -R54 ;  /* 0x00000001021e7824 */ /* 0x000fca00078e0a36 */
[----:B------:R-:W-:-:S04]  /*9e50*/  IABS R30, R30 ;  /* 0x0000001e001e7213 */ /* 0x000fc80000000000 */
[----:B------:R-:W-:Y:S01]  /*9e60*/  I2FP.F32.S32 R30, R30 ;  /* 0x0000001e001e7245 */ /* 0x000fe20000201400 */
[----:B--2---:R-:W-:Y:S01]  /*9e70*/  FMUL.FTZ R41, R36, R3 ;  /* 0x0000000324297220 */ /* 0x004fe20000410000 */
[----:B------:R-:W-:-:S03]  /*9e80*/  FSETP.NEU.FTZ.AND P0, PT, R3, -INF , PT ;  /* 0xff8000000300780b */ /* 0x000fc60003f1d000 */
[----:B------:R-:W-:Y:S01]  /*9e90*/  FFMA.FTZ R19, -R0, R30, R19 ;  /* 0x0000001e00137223 */ /* 0x000fe20000010113 */
[----:B------:R-:W-:Y:S02]  /*9ea0*/  FMNMX3.FTZ R30, R71, R70, R69, !PT ;  /* 0x00000046471e7276 */ /* 0x000fe40007810045 */
[----:B------:R-:W-:Y:S02]  /*9eb0*/  FSEL R41, R41, RZ, P0 ;  /* 0x000000ff29297208 */ /* 0x000fe40000000000 */
[----:B------:R-:W-:Y:S02]  /*9ec0*/  FMNMX3.FTZ R30, R30, R68, R12, !PT ;  /* 0x000000441e1e7276 */ /* 0x000fe4000781000c */
[----:B------:R-:W-:Y:S02]  /*9ed0*/  ISETP.GE.AND P0, PT, R54, R45, PT ;  /* 0x0000002d3600720c */ /* 0x000fe40003f06270 */
[----:B------:R-:W-:Y:S02]  /*9ee0*/  FMNMX3.FTZ R30, R30, R13, R62, !PT ;  /* 0x0000000d1e1e7276 */ /* 0x000fe4000781003e */
[----:B------:R-:W-:-:S02]  /*9ef0*/  FSEL R65, R19, -INF , !P0 ;  /* 0xff80000013417808 */ /* 0x000fc40004000000 */
[----:B------:R-:W-:Y:S02]  /*9f00*/  IABS R19, R32 ;  /* 0x0000002000137213 */ /* 0x000fe40000000000 */
[----:B------:R-:W-:Y:S02]  /*9f10*/  FMNMX3.FTZ R30, R30, R67, R87, !PT ;  /* 0x000000431e1e7276 */ /* 0x000fe40007810057 */
[----:B------:R-:W-:Y:S02]  /*9f20*/  I2FP.F32.S32 R19, R19 ;  /* 0x0000001300137245 */ /* 0x000fe40000201400 */
[----:B------:R-:W-:Y:S01]  /*9f30*/  FMNMX3.FTZ R30, R30, R66, R93, !PT ;  /* 0x000000421e1e7276 */ /* 0x000fe2000781005d */
[----:B------:R-:W-:Y:S02]  /*9f40*/  IMAD.IADD R40, R2, 0x1, -R40 ;  /* 0x0000000102287824 */ /* 0x000fe400078e0a28 */
[----:B------:R-:W-:Y:S01]  /*9f50*/  FFMA.FTZ R6, -R0, R19, R6 ;  /* 0x0000001300067223 */ /* 0x000fe20000010106 */
[----:B------:R-:W-:-:S02]  /*9f60*/  FMNMX3.FTZ R19, R30, R38, R106, !PT ;  /* 0x000000261e137276 */ /* 0x000fc4000781006a */
[----:B------:R-:W-:Y:S02]  /*9f70*/  IABS R40, R40 ;  /* 0x0000002800287213 */ /* 0x000fe40000000000 */
[----:B------:R-:W-:Y:S01]  /*9f80*/  FMNMX3.FTZ R19, R19, R102, R105, !PT ;  /* 0x0000006613137276 */ /* 0x000fe20007810069 */
[C---:B------:R-:W-:Y:S02]  /*9f90*/  IMAD.IADD R33, R2.reuse, 0x1, -R33 ;  /* 0x0000000102217824 */ /* 0x040fe400078e0a21 */
[----:B------:R-:W-:Y:S01]  /*9fa0*/  IMAD.MOV.U32 R32, RZ, RZ, R40 ;  /* 0x000000ffff207224 */ /* 0x000fe200078e0028 */
[----:B------:R-:W-:Y:S01]  /*9fb0*/  FMNMX3.FTZ R19, R19, R109, R114, !PT ;  /* 0x0000006d13137276 */ /* 0x000fe20007810072 */
[C---:B------:R-:W-:Y:S01]  /*9fc0*/  IMAD.IADD R29, R2.reuse, 0x1, -R29 ;  /* 0x00000001021d7824 */ /* 0x040fe200078e0a1d */
[----:B------:R-:W-:Y:S01]  /*9fd0*/  IABS R31, R33 ;  /* 0x00000021001f7213 */ /* 0x000fe20000000000 */
[----:B------:R-:W-:Y:S01]  /*9fe0*/  IMAD.IADD R28, R2, 0x1, -R28 ;  /* 0x00000001021c7824 */ /* 0x000fe200078e0a1c */
[----:B------:R-:W-:-:S02]  /*9ff0*/  FMNMX3.FTZ R19, R19, R110, R112, !PT ;  /* 0x0000006e13137276 */ /* 0x000fc40007810070 */
[----:B------:R-:W-:Y:S01]  /*a000*/  I2FP.F32.S32 R32, R32 ;  /* 0x0000002000207245 */ /* 0x000fe20000201400 */
[----:B------:R-:W-:Y:S01]  /*a010*/  IMAD.IADD R2, R2, 0x1, -R76 ;  /* 0x0000000102027824 */ /* 0x000fe200078e0a4c */
[----:B------:R-:W-:Y:S02]  /*a020*/  FMNMX3.FTZ R19, R19, R113, R111, !PT ;  /* 0x0000007113137276 */ /* 0x000fe4000781006f */
[----:B------:R-:W-:Y:S01]  /*a030*/  I2FP.F32.S32 R31, R31 ;  /* 0x0000001f001f7245 */ /* 0x000fe20000201400 */
[----:B------:R-:W-:Y:S01]  /*a040*/  FFMA.FTZ R10, -R0, R32, R10 ;  /* 0x00000020000a7223 */ /* 0x000fe2000001010a */
[----:B------:R-:W-:Y:S02]  /*a050*/  IABS R29, R29 ;  /* 0x0000001d001d7213 */ /* 0x000fe40000000000 */
[----:B------:R-:W-:Y:S02]  /*a060*/  IABS R28, R28 ;  /* 0x0000001c001c7213 */ /* 0x000fe40000000000 */
[----:B------:R-:W-:-:S02]  /*a070*/  FMNMX3.FTZ R19, R19, R107, R104, !PT ;  /* 0x0000006b13137276 */ /* 0x000fc40007810068 */
[----:B------:R-:W-:Y:S01]  /*a080*/  IABS R2, R2 ;  /* 0x0000000200027213 */ /* 0x000fe20000000000 */
[----:B------:R-:W-:Y:S01]  /*a090*/  FFMA.FTZ R96, R61, R36, -R41 ;  /* 0x000000243d607223 */ /* 0x000fe20000010829 */
[----:B------:R-:W-:Y:S01]  /*a0a0*/  I2FP.F32.S32 R29, R29 ;  /* 0x0000001d001d7245 */ /* 0x000fe20000201400 */
[----:B------:R-:W-:Y:S01]  /*a0b0*/  FFMA.FTZ R11, -R0, R31, R11 ;  /* 0x0000001f000b7223 */ /* 0x000fe2000001010b */
[----:B------:R-:W-:Y:S02]  /*a0c0*/  I2FP.F32.S32 R28, R28 ;  /* 0x0000001c001c7245 */ /* 0x000fe40000201400 */
[----:B------:R-:W-:Y:S02]  /*a0d0*/  FSEL R61, R10, -INF , !P6 ;  /* 0xff8000000a3d7808 */ /* 0x000fe40007000000 */
[----:B------:R-:W-:Y:S01]  /*a0e0*/  FMNMX3.FTZ R19, R19, R100, R91, !PT ;  /* 0x0000006413137276 */ /* 0x000fe2000781005b */
[--C-:B------:R-:W-:Y:S01]  /*a0f0*/  FFMA.FTZ R64, R56, R36, -R41.reuse ;  /* 0x0000002438407223 */ /* 0x100fe20000010829 */
[----:B------:R-:W-:Y:S01]  /*a100*/  I2FP.F32.S32 R2, R2 ;  /* 0x0000000200027245 */ /* 0x000fe20000201400 */
        /* <DEDUP_REMOVED lines=10> */
[----:B------:R-:W-:Y:S01]  /*a1b0*/  FFMA.FTZ R60, R51, R36, -R41 ;  /* 0x00000024333c7223 */ /* 0x000fe20000010829 */
[----:B------:R-:W-:Y:S02]  /*a1c0*/  FSEL R51, R7, -INF , !P3 ;  /* 0xff80000007337808 */ /* 0x000fe40005800000 */
[----:B------:R-:W-:Y:S02]  /*a1d0*/  FSEL R37, R37, -INF , !P2 ;  /* 0xff80000025257808 */ /* 0x000fe40005000000 */
[----:B------:R-:W-:-:S02]  /*a1e0*/  FMNMX3.FTZ R19, R19, R59, R52, !PT ;  /* 0x0000003b13137276 */ /* 0x000fc40007810034 */
[----:B------:R-:W-:Y:S02]  /*a1f0*/  FSEL R32, R2, -INF , !P1 ;  /* 0xff80000002207808 */ /* 0x000fe40004800000 */
[----:B------:R-:W-:-:S04]  /*a200*/  FMNMX3.FTZ R2, R19, R51, R37, !PT ;  /* 0x0000003313027276 */ /* 0x000fc80007810025 */
[----:B------:R-:W-:Y:S01]  /*a210*/  FMNMX.FTZ R2, R32, R2, !PT ;  /* 0x0000000220027209 */ /* 0x000fe20007810000 */
[----:B------:R-:W-:-:S04]  /*a220*/  FFMA.FTZ R35, R5, R36, -R41 ;  /* 0x0000002405237223 */ /* 0x000fc80000010829 */
[----:B------:R-:W1:Y:S01]  /*a230*/  SHFL.BFLY PT, R5, R2, 0x2, 0x1f ;  /* 0x0c401f0002057f89 */ /* 0x000e6200000e0000 */
[----:B------:R-:W2:Y:S01]  /*a240*/  S2UR UR6, SR_CgaCtaId ;  /* 0x00000000000679c3 */ /* 0x000ea20000008800 */
[----:B------:R-:W-:Y:S01]  /*a250*/  UMOV UR7, 0x400 ;  /* 0x0000040000077882 */ /* 0x000fe20000000000 */
[----:B-1----:R-:W-:-:S05]  /*a260*/  FMNMX.FTZ R2, R2, R5, !PT ;  /* 0x0000000502027209 */ /* 0x002fca0007810000 */
[----:B------:R-:W1:Y:S01]  /*a270*/  SHFL.BFLY PT, R5, R2, 0x1, 0x1f ;  /* 0x0c201f0002057f89 */ /* 0x000e6200000e0000 */
[----:B--2---:R-:W-:Y:S01]  /*a280*/  ULEA UR6, UR6, UR7, 0x18 ;  /* 0x0000000706067291 */ /* 0x004fe2000f8ec0ff */
[----:B------:R-:W-:Y:S02]  /*a290*/  LOP3.LUT R43, R14, 0x120, R15, 0xf8, !PT ;  /* 0x000001200e2b7812 */ /* 0x000fe400078ef80f */
[----:B------:R-:W-:-:S03]  /*a2a0*/  LOP3.LUT P6, RZ, R46, 0x4, RZ, 0xc0, !PT ;  /* 0x000000042eff7812 */ /* 0x000fc600078cc0ff */
[----:B------:R-:W-:Y:S01]  /*a2b0*/  LEA R43, R43, UR6, 0x1 ;  /* 0x000000062b2b7c11 */ /* 0x000fe2000f8e08ff */
[-CC-:B------:R-:W-:Y:S01]  /*a2c0*/  FFMA.FTZ R31, R24, R36.reuse, -R41.reuse ;  /* 0x00000024181f7223 */ /* 0x180fe20000010829 */
[-CC-:B------:R-:W-:Y:S01]  /*a2d0*/  FFMA.FTZ R24, R21, R36.reuse, -R41.reuse ;  /* 0x0000002415187223 */ /* 0x180fe20000010829 */
[----:B------:R-:W-:Y:S02]  /*a2e0*/  FFMA.FTZ R21, R4, R36, -R41 ;  /* 0x0000002404157223 */ /* 0x000fe40000010829 */
[----:B------:R-:W2:Y:S01]  /*a2f0*/  LDSM.16.MT88.4 R76, [R43+0x3000] ;  /* 0x003000002b4c783b */ /* 0x000ea20000004200 */
[----:B------:R-:W-:Y:S01]  /*a300*/  VIADD R4, R43, 0x3000 ;  /* 0x000030002b047836 */ /* 0x000fe20000000000 */
[----:B-1----:R-:W-:-:S04]  /*a310*/  FMNMX.FTZ R2, R2, R5, !PT ;  /* 0x0000000502027209 */ /* 0x002fc80007810000 */
[----:B------:R-:W-:Y:S01]  /*a320*/  FSETP.NEU.FTZ.AND P0, PT, R2, -INF , PT ;  /* 0xff8000000200780b */ /* 0x000fe20003f1d000 */
[----:B------:R-:W-:Y:S01]  /*a330*/  FMUL.FTZ R30, R36, R2 ;  /* 0x00000002241e7220 */ /* 0x000fe20000410000 */
[----:B------:R-:W-:Y:S02]  /*a340*/  VIADD R33, R43, 0x3020 ;  /* 0x000030202b217836 */ /* 0x000fe40000000000 */
[----:B------:R-:W-:Y:S02]  /*a350*/  @P6 VIADD R33, R4, 0xffffffe0 ;  /* 0xffffffe004216836 */ /* 0x000fe40000000000 */
[----:B------:R-:W-:Y:S01]  /*a360*/  FSEL R30, R30, RZ, P0 ;  /* 0x000000ff1e1e7208 */ /* 0x000fe20000000000 */
[-C--:B------:R-:W-:Y:S02]  /*a370*/  FFMA.FTZ R63, R53, R36.reuse, -R41 ;  /* 0x00000024353f7223 */ /* 0x080fe40000010829 */
[----:B------:R-:W1:Y:S02]  /*a380*/  LDSM.16.MT88.4 R4, [R33] ;  /* 0x000000002104783b */ /* 0x000e640000004200 */
[-CC-:B------:R-:W-:Y:S01]  /*a390*/  FFMA.FTZ R101, R71, R36.reuse, -R30.reuse ;  /* 0x0000002447657223 */ /* 0x180fe2000001081e */
[-CC-:B------:R-:W-:Y:S01]  /*a3a0*/  FFMA.FTZ R103, R70, R36.reuse, -R30.reuse ;  /* 0x0000002446677223 */ /* 0x180fe2000001081e */
[-CC-:B------:R-:W-:Y:S01]  /*a3b0*/  FFMA.FTZ R99, R69, R36.reuse, -R30.reuse ;  /* 0x0000002445637223 */ /* 0x180fe2000001081e */
[-CC-:B------:R-:W-:Y:S01]  /*a3c0*/  FFMA.FTZ R98, R68, R36.reuse, -R30.reuse ;  /* 0x0000002444627223 */ /* 0x180fe2000001081e */
        /* <DEDUP_REMOVED lines=25> */
[-CC-:B------:R-:W-:Y:S01]  /*a560*/  FFMA.FTZ R53, R50, R36.reuse, -R41.reuse ;  /* 0x0000002432357223 */ /* 0x180fe20000010829 */
[-CC-:B------:R-:W-:Y:S01]  /*a570*/  FFMA.FTZ R34, R26, R36.reuse, -R41.reuse ;  /* 0x000000241a227223 */ /* 0x180fe20000010829 */
[-CC-:B------:R-:W-:Y:S01]  /*a580*/  FFMA.FTZ R50, R39, R36.reuse, -R41.reuse ;  /* 0x0000002427327223 */ /* 0x180fe20000010829 */
[-CC-:B------:R-:W-:Y:S01]  /*a590*/  FFMA.FTZ R29, R20, R36.reuse, -R41.reuse ;  /* 0x00000024141d7223 */ /* 0x180fe20000010829 */
[----:B------:R-:W-:-:S03]  /*a5a0*/  FFMA.FTZ R26, R23, R36, -R41 ;  /* 0x00000024171a7223 */ /* 0x000fc60000010829 */
[----:B------:R-:W1:Y:S01]  /*a5b0*/  MUFU.EX2 R58, R58 ;  /* 0x0000003a003a7308 */ /* 0x000e620000000800 */
[-CC-:B------:R-:W-:Y:S01]  /*a5c0*/  FFMA.FTZ R39, R17, R36.reuse, -R41.reuse ;  /* 0x0000002411277223 */ /* 0x180fe20000010829 */
[-CC-:B------:R-:W-:Y:S01]  /*a5d0*/  FFMA.FTZ R23, R18, R36.reuse, -R41.reuse ;  /* 0x0000002412177223 */ /* 0x180fe20000010829 */
[C---:B------:R-:W-:Y:S03]  /*a5e0*/  HMMA.16816.F32 R80, R68.reuse, R76, RZ ;  /* 0x0000004c4450723c */ /* 0x040fe600000018ff */
[-C--:B------:R-:W-:Y:S02]  /*a5f0*/  FFMA.FTZ R20, R16, R36.reuse, -R41 ;  /* 0x0000002410147223 */ /* 0x080fe40000010829 */
[----:B------:R-:W2:Y:S01]  /*a600*/  LDSM.16.MT88.4 R16, [R43+0x3800] ;  /* 0x003800002b10783b */ /* 0x000ea20000004200 */
[----:B------:R-:W-:Y:S02]  /*a610*/  MUFU.EX2 R56, R56 ;  /* 0x0000003800387308 */ /* 0x000fe40000000800 */
[C---:B------:R-:W-:Y:S06]  /*a620*/  HMMA.16816.F32 R76, R68.reuse, R78, RZ ;  /* 0x0000004e444c723c */ /* 0x040fec00000018ff */
        /* <DEDUP_REMOVED lines=103> */
[----:B-----5:R-:W-:Y:S01]  /*aca0*/  F2FP.F16.F32.PACK_AB R7, R100, R104 ;  /* 0x000000686407723e */ /* 0x020fe200000000ff */
[----:B------:R-:W-:Y:S01]  /*acb0*/  FADD.FTZ R8, R63, R8 ;  /* 0x000000083f087221 */ /* 0x000fe20000010000 */
[----:B------:R-:W-:-:S05]  /*acc0*/  FADD.FTZ R98, R88, R98 ;  /* 0x0000006258627221 */ /* 0x000fca0000010000 */
[----:B----4-:R-:W-:Y:S03]  /*acd0*/  HMMA.16816.F32 R80, R4, R16, R80 ;  /* 0x000000100450723c */ /* 0x010fe60000001850 */
        /* <DEDUP_REMOVED lines=10> */
[-CC-:B------:R-:W-:Y:S01]  /*ad80*/  FFMA.FTZ R56, R59, R36.reuse, -R30.reuse ;  /* 0x000000243b387223 */ /* 0x180fe2000001081e */
        /* <DEDUP_REMOVED lines=38> */
[----:B------:R-:W-:Y:S03]  /*aff0*/  HMMA.16816.F32 R80, R4, R8, R80 ;  /* 0x000000080450723c */ /* 0x000fe60000001850 */
[----:B------:R-:W-:Y:S01]  /*b000*/  FADD.FTZ R34, R29, R34 ;  /* 0x000000221d227221 */ /* 0x000fe20000010000 */
[----:B------:R-:W-:-:S04]  /*b010*/  FADD.FTZ R109, R110, R109 ;  /* 0x0000006d6e6d7221 */ /* 0x000fc80000010000 */
[C---:B------:R-:W-:Y:S01]  /*b020*/  HMMA.16816.F32 R76, R4.reuse, R10, R76 ;  /* 0x0000000a044c723c */ /* 0x040fe2000000184c */
[----:B------:R-:W3:Y:S02]  /*b030*/  LDSM.16.MT88.4 R8, [R33+0x1c00] ;  /* 0x001c00002108783b */ /* 0x000ee40000004200 */
        /* <DEDUP_REMOVED lines=39> */
[----:B------:R-:W-:Y:S03]  /*b2b0*/  HMMA.16816.F32 R80, R4, R12, R80 ;  /* 0x0000000c0450723c */ /* 0x000fe60000001850 */
[----:B------:R-:W-:Y:S01]  /*b2c0*/  FADD.FTZ R38, R38, R21 ;  /* 0x0000001526267221 */ /* 0x000fe20000010000 */
[----:B------:R-:W-:-:S04]  /*b2d0*/  FADD.FTZ R56, R56, R63 ;  /* 0x0000003f38387221 */ /* 0x000fc80000010000 */
[C---:B------:R-:W-:Y:S08]  /*b2e0*/  HMMA.16816.F32 R76, R4.reuse, R14, R76 ;  /* 0x0000000e044c723c */ /* 0x040ff0000000184c */
[C---:B---3--:R-:W-:Y:S08]  /*b2f0*/  HMMA.16816.F32 R72, R4.reuse, R8, R72 ;  /* 0x000000080448723c */ /* 0x048ff00000001848 */
[----:B------:R-:W-:Y:S03]  /*b300*/  HMMA.16816.F32 R68, R4, R10, R68 ;  /* 0x0000000a0444723c */ /* 0x000fe60000001844 */
[----:B------:R-:W-:-:S02]  /*b310*/  VIADD R4, R44, 0xfffffffe ;  /* 0xfffffffe2c047836 */ /* 0x000fc40000000000 */
[----:B------:R-:W-:Y:S01]  /*b320*/  FADD.FTZ R38, R46, R38 ;  /* 0x000000262e267221 */ /* 0x000fe20000010000 */
[----:B------:R-:W-:Y:S02]  /*b330*/  FADD.FTZ R56, R41, R56 ;  /* 0x0000003829387221 */ /* 0x000fe40000010000 */
[----:B------:R-:W-:Y:S01]  /*b340*/  ISETP.GE.AND P0, PT, R4, R135, PT ;  /* 0x000000870400720c */ /* 0x000fe20003f06270 */
[----:B------:R-:W-:Y:S01]  /*b350*/  FADD.FTZ R38, R108, R38 ;  /* 0x000000266c267221 */ /* 0x000fe20000010000 */
[----:B------:R-:W-:-:S03]  /*b360*/  FADD.FTZ R56, R40, R56 ;  /* 0x0000003828387221 */ /* 0x000fc60000010000 */
[----:B------:R-:W-:Y:S01]  /*b370*/  FADD.FTZ R38, R94, R38 ;  /* 0x000000265e267221 */ /* 0x000fe20000010000 */
[----:B------:R-:W-:Y:S01]  /*b380*/  FADD.FTZ R56, R35, R56 ;  /* 0x0000003823387221 */ /* 0x000fe20000010000 */
[----:B------:R-:W-:Y:S02]  /*b390*/  IMAD.SHL.U32 R91, R132, 0x4, RZ ;  /* 0x00000004845b7824 */ /* 0x000fe400078e00ff */
[----:B------:R-:W-:Y:S01]  /*b3a0*/  FADD.FTZ R157, R157, R38 ;  /* 0x000000269d9d7221 */ /* 0x000fe20000010000 */
[----:B------:R-:W-:-:S03]  /*b3b0*/  FADD.FTZ R158, R158, R56 ;  /* 0x000000389e9e7221 */ /* 0x000fc60000010000 */
[----:B------:R-:W-:Y:S05]  /*b3c0*/  @!P0 BRA `(.L_x_8745) ;  /* 0x0000003400248947 */ /* 0x000fea0003800000 */
[----:B------:R-:W-:Y:S01]  /*b3d0*/  IMAD R45, R145, 0x40, R45 ;  /* 0x00000040912d7824 */ /* 0x000fe200078e022d */
[----:B------:R-:W-:Y:S01]  /*b3e0*/  LOP3.LUT R92, R92, 0x1f0, RZ, 0xc0, !PT ;  /* 0x000001f05c5c7812 */ /* 0x000fe200078ec0ff */
[----:B------:R-:W-:Y:S01]  /*b3f0*/  VIADD R155, R44, 0xffffffff ;  /* 0xffffffff2c9b7836 */ /* 0x000fe20000000000 */
[----:B------:R-:W-:Y:S01]  /*b400*/  ISETP.NE.U32.AND P2, PT, R152, RZ, PT ;  /* 0x000000ff9800720c */ /* 0x000fe20003f45070 */
[----:B------:R-:W-:Y:S01]  /*b410*/  IMAD.MOV.U32 R88, RZ, RZ, R2 ;  /* 0x000000ffff587224 */ /* 0x000fe200078e0002 */
[----:B------:R-:W-:Y:S01]  /*b420*/  IADD3 R45, PT, PT, R48, R45, R92 ;  /* 0x0000002d302d7210 */ /* 0x000fe20007ffe05c */
[----:B------:R-:W-:Y:S01]  /*b430*/  IMAD.SHL.U32 R155, R155, 0x80, RZ ;  /* 0x000000809b9b7824 */ /* 0x000fe200078e00ff */
[----:B------:R-:W-:Y:S02]  /*b440*/  ISETP.NE.AND.EX P2, PT, R153, RZ, PT, P2 ;  /* 0x000000ff9900720c */ /* 0x000fe40003f45320 */
[----:B------:R-:W-:Y:S02]  /*b450*/  IADD3 R49, PT, PT, -R49, R45, -R147 ;  /* 0x0000002d31317210 */ /* 0x000fe40007ffe993 */
[----:B------:R-:W-:-:S02]  /*b460*/  MOV R156, R47 ;  /* 0x0000002f009c7202 */ /* 0x000fc40000000f00 */
[----:B------:R-:W-:Y:S01]  /*b470*/  MOV R87, R3 ;  /* 0x0000000300577202 */ /* 0x000fe20000000f00 */
[----:B------:R-:W-:-:S05]  /*b480*/  IMAD R44, R44, -0x80, R49 ;  /* 0xffffff802c2c7824 */ /* 0x000fca00078e0231 */
[----:B------:R-:W-:-:S07]  /*b490*/  IADD3 R154, PT, PT, R44, 0x108, RZ ;  /* 0x000001082c9a7810 */ /* 0x000fce0007ffe0ff */
.L_x_8752:
        /* <DEDUP_REMOVED lines=78> */
.L_x_8747:
[----:B------:R-:W-:Y:S05]  /*b980*/  BSYNC.RECONVERGENT B0 ;  /* 0x0000000000007941 */ /* 0x000fea0003800200 */
.L_x_8746:
[----:B------:R-:W1:Y:S01]  /*b990*/  S2UR UR7, SR_CgaCtaId ;  /* 0x00000000000779c3 */ /* 0x000e620000008800 */
[C---:B------:R-:W-:Y:S01]  /*b9a0*/  IMAD.SHL.U32 R3, R132.reuse, 0x8, RZ ;  /* 0x0000000884037824 */ /* 0x040fe200078e00ff */
[----:B------:R-:W-:Y:S01]  /*b9b0*/  LOP3.LUT R86, R132, 0x18, RZ, 0xc0, !PT ;  /* 0x0000001884567812 */ /* 0x000fe200078ec0ff */
[----:B------:R-:W-:Y:S01]  /*b9c0*/  UMOV UR9, 0x400 ;  /* 0x0000040000097882 */ /* 0x000fe20000000000 */
[C---:B------:R-:W-:Y:S01]  /*b9d0*/  IMAD.SHL.U32 R4, R138.reuse, 0x40, RZ ;  /* 0x000000408a047824 */ /* 0x040fe200078e00ff */
[----:B------:R-:W-:Y:S01]  /*b9e0*/  SHF.L.U64.HI R5, R138, 0x6, R139 ;  /* 0x000000068a057819 */ /* 0x000fe2000001028b */
[C---:B------:R-:W-:Y:S01]  /*b9f0*/  IMAD.SHL.U32 R134, R132.reuse, 0x20, RZ ;  /* 0x0000002084867824 */ /* 0x040fe200078e00ff */
[----:B------:R-:W-:Y:S01]  /*ba00*/  LOP3.LUT R2, R3, 0x18, RZ, 0xc0, !PT ;  /* 0x0000001803027812 */ /* 0x000fe200078ec0ff */
[----:B------:R-:W-:Y:S01]  /*ba10*/  IMAD.SHL.U32 R90, R132, 0x10, RZ ;  /* 0x00000010845a7824 */ /* 0x000fe200078e00ff */
[--C-:B------:R-:W-:Y:S01]  /*ba20*/  LOP3.LUT R86, R86, 0xc0, R3.reuse, 0xf8, !PT ;  /* 0x000000c056567812 */ /* 0x100fe200078ef803 */
[----:B------:R-:W-:Y:S01]  /*ba30*/  IMAD.SHL.U32 R91, R132, 0x4, RZ ;  /* 0x00000004845b7824 */ /* 0x000fe200078e00ff */
[----:B------:R-:W-:Y:S01]  /*ba40*/  ISETP.GE.AND P1, PT, R2, R146, PT ;  /* 0x000000920200720c */ /* 0x000fe20003f26270 */
[----:B------:R-:W-:Y:S01]  /*ba50*/  IMAD.MOV.U32 R128, RZ, RZ, 0x20 ;  /* 0x00000020ff807424 */ /* 0x000fe200078e00ff */
[--C-:B------:R-:W-:Y:S01]  /*ba60*/  LOP3.LUT R86, R86, 0x18, R3.reuse, 0x78, !PT ;  /* 0x0000001856567812 */ /* 0x100fe200078e7803 */
[----:B------:R-:W-:Y:S01]  /*ba70*/  VIADD R156, R156, 0xffffffff ;  /* 0xffffffff9c9c7836 */ /* 0x000fe20000000000 */
[----:B------:R-:W-:Y:S01]  /*ba80*/  IADD3 R6, P0, PT, R4, R143, RZ ;  /* 0x0000008f04067210 */ /* 0x000fe20007f1e0ff */
[----:B------:R-:W-:Y:S01]  /*ba90*/  BSSY.RECONVERGENT B1, `(.L_x_8748) ;  /* 0x00000d2000017945 */ /* 0x000fe20003800200 */
[----:B------:R-:W-:Y:S02]  /*baa0*/  LOP3.LUT R86, R86, 0x1f20, R3, 0xf8, !PT ;  /* 0x00001f2056567812 */ /* 0x000fe400078ef803 */
[-C--:B------:R-:W-:Y:S01]  /*bab0*/  IADD3 R8, P3, PT, R6, R4.reuse, RZ ;  /* 0x0000000406087210 */ /* 0x080fe20007f7e0ff */
[--C-:B------:R-:W-:Y:S01]  /*bac0*/  IMAD.X R7, R5, 0x1, R142.reuse, P0 ;  /* 0x0000000105077824 */ /* 0x100fe200000e068e */
[----:B------:R-:W-:Y:S02]  /*bad0*/  LOP3.LUT R3, R90, 0x100, RZ, 0xc0, !PT ;  /* 0x000001005a037812 */ /* 0x000fe400078ec0ff */
[----:B------:R-:W-:Y:S01]  /*bae0*/  LOP3.LUT R2, R134, 0xc0, RZ, 0xc0, !PT ;  /* 0x000000c086027812 */ /* 0x000fe200078ec0ff */
[----:B-1----:R-:W-:Y:S01]  /*baf0*/  ULEA UR6, UR7, UR9, 0x18 ;  /* 0x0000000907067291 */ /* 0x002fe2000f8ec0ff */
[----:B------:R-:W-:Y:S01]  /*bb00*/  @!P1 IMAD.MOV.U32 R10, RZ, RZ, R143 ;  /* 0x000000ffff0a9224 */ /* 0x000fe200078e008f */
[----:B------:R-:W-:Y:S01]  /*bb10*/  @!P1 IADD3 R4, P0, PT, R8, R4, RZ ;  /* 0x0000000408049210 */ /* 0x000fe20007f1e0ff */
[----:B------:R-:W-:Y:S01]  /*bb20*/  @!P1 IMAD.MOV.U32 R11, RZ, RZ, R142 ;  /* 0x000000ffff0b9224 */ /* 0x000fe200078e008e */
[----:B------:R-:W-:Y:S01]  /*bb30*/  LOP3.LUT R133, R91, 0x18, RZ, 0xc0, !PT ;  /* 0x000000185b857812 */ /* 0x000fe200078ec0ff */
[--C-:B------:R-:W-:Y:S01]  /*bb40*/  IMAD.X R9, R7, 0x1, R5.reuse, P3 ;  /* 0x0000000107097824 */ /* 0x100fe200018e0605 */
[----:B------:R-:W-:Y:S02]  /*bb50*/  LEA R86, R86, UR6, 0x1 ;  /* 0x0000000656567c11 */ /* 0x000fe4000f8e08ff */
[----:B------:R-:W-:Y:S01]  /*bb60*/  LOP3.LUT R3, R3, 0x20, R134, 0xf8, !PT ;  /* 0x0000002003037812 */ /* 0x000fe200078ef886 */
[----:B------:R-:W-:Y:S01]  /*bb70*/  @!P1 IMAD.X R5, R9, 0x1, R5, P0 ;  /* 0x0000000109059824 */ /* 0x000fe200000e0605 */
[----:B------:R-:W-:Y:S01]  /*bb80*/  LOP3.LUT R2, R2, 0x8, R132, 0xf8, !PT ;  /* 0x0000000802027812 */ /* 0x000fe200078ef884 */
[----:B------:R-:W-:Y:S01]  /*bb90*/  @!PT LDS RZ, [RZ] ;  /* 0x00000000fffff984 */ /* 0x000fe20000000800 */
[----:B------:R-:W-:Y:S01]  /*bba0*/  @!PT LDS RZ, [RZ] ;  /* 0x00000000fffff984 */ /* 0x000fe20000000800 */
[----:B------:R-:W-:Y:S01]  /*bbb0*/  @!PT LDS RZ, [RZ] ;  /* 0x00000000fffff984 */ /* 0x000fe20000000800 */
[----:B------:R-:W-:Y:S01]  /*bbc0*/  @!P1 LDGSTS.E.BYPASS.LTC128B.128 [R86+0x3000], desc[UR4][R10.64] ;  /* 0x030000000a569fae */ /* 0x000fe2000b981a04 */
[----:B------:R-:W-:Y:S02]  /*bbd0*/  LOP3.LUT P0, RZ, R132, 0x4, RZ, 0xc0, !PT ;  /* 0x0000000484ff7812 */ /* 0x000fe4000780c0ff */
[----:B------:R-:W-:Y:S02]  /*bbe0*/  LOP3.LUT R2, R3, R2, R133, 0xf6, !PT ;  /* 0x0000000203027212 */ /* 0x000fe400078ef685 */
[----:B------:R-:W-:Y:S01]  /*bbf0*/  @P1 STS.128 [R86+0x3000], RZ ;  /* 0x003000ff56001388 */ /* 0x000fe20000000c00 */
[----:B------:R-:W-:Y:S02]  /*bc00*/  SEL R128, R128, 0xffffffe0, !P0 ;  /* 0xffffffe080807807 */ /* 0x000fe40004000000 */
[----:B------:R-:W-:Y:S02]  /*bc10*/  LEA R92, R2, UR6, 0x1 ;  /* 0x00000006025c7c11 */ /* 0x000fe4000f8e08ff */
[----:B------:R-:W-:Y:S01]  /*bc20*/  @!PT LDS RZ, [RZ] ;  /* 0x00000000fffff984 */ /* 0x000fe20000000800 */
[----:B------:R-:W-:Y:S01]  /*bc30*/  @!PT LDS RZ, [RZ] ;  /* 0x00000000fffff984 */ /* 0x000fe20000000800 */
[----:B------:R-:W-:Y:S01]  /*bc40*/  @!PT LDS RZ, [RZ] ;  /* 0x00000000fffff984 */ /* 0x000fe20000000800 */
[----:B------:R-:W-:Y:S01]  /*bc50*/  @!P1 LDGSTS.E.BYPASS.LTC128B.128 [R86+0x3800], desc[UR4][R6.64] ;  /* 0x0380000006569fae */ /* 0x000fe2000b981a04 */
[----:B------:R-:W-:Y:S01]  /*bc60*/  ISETP.GT.AND P3, PT, R156, R135, PT ;  /* 0x000000879c00720c */ /* 0x000fe20003f64270 */
[--C-:B------:R-:W-:Y:S03]  /*bc70*/  IMAD.IADD R96, R89, 0x1, R128.reuse ;  /* 0x0000000159607824 */ /* 0x100fe600078e0280 */
[----:B------:R-:W-:Y:S01]  /*bc80*/  @P1 STS.128 [R86+0x3800], RZ ;  /* 0x003800ff56001388 */ /* 0x000fe20000000c00 */
[----:B------:R-:W-:Y:S04]  /*bc90*/  IMAD.IADD R128, R92, 0x1, R128 ;  /* 0x000000015c807824 */ /* 0x000fe800078e0280 */
        /* <DEDUP_REMOVED lines=143> */
.L_x_8751:
[----:B------:R-:W-:Y:S05]  /*c590*/  BSYNC.RECONVERGENT B0 ;  /* 0x0000000000007941 */ /* 0x000fea0003800200 */
.L_x_8750:
[----:B------:R-:W-:Y:S01]  /*c5a0*/  @!P1 IMAD.MOV.U32 R98, RZ, RZ, R141 ;  /* 0x000000ffff629224 */ /* 0x000fe200078e008d */
[-C--:B------:R-:W-:Y:S01]  /*c5b0*/  @!P1 LEA R96, P6, R136, R141.reuse, 0x6 ;  /* 0x0000008d88609211 */ /* 0x080fe200078c30ff */
[----:B------:R-:W-:Y:S01]  /*c5c0*/  @!P1 IMAD.MOV.U32 R99, RZ, RZ, R140 ;  /* 0x000000ffff639224 */ /* 0x000fe200078e008c */
[-C--:B------:R-:W-:Y:S01]  /*c5d0*/  @!P1 IADD3 R93, P4, P3, R2, R141.reuse, R2 ;  /* 0x0000008d025d9210 */ /* 0x080fe20007b9e002 */
[C---:B------:R-:W-:Y:S01]  /*c5e0*/  @!P1 IMAD.SHL.U32 R94, R136.reuse, 0x40, RZ ;  /* 0x00000040885e9824 */ /* 0x040fe200078e00ff */
[-C--:B------:R-:W-:Y:S02]  /*c5f0*/  @!P1 LEA.HI.X R97, R136, R140.reuse, R137, 0x6, P6 ;  /* 0x0000008c88619211 */ /* 0x080fe400030f3489 */
[----:B------:R-:W-:Y:S01]  /*c600*/  @!PT LDS RZ, [RZ] ;  /* 0x00000000fffff984 */ /* 0x000fe20000000800 */
[----:B------:R-:W-:Y:S01]  /*c610*/  @!PT LDS RZ, [RZ] ;  /* 0x00000000fffff984 */ /* 0x000fe20000000800 */
[----:B------:R-:W-:Y:S01]  /*c620*/  @!PT LDS RZ, [RZ] ;  /* 0x00000000fffff984 */ /* 0x000fe20000000800 */
[----:B------:R1:W-:Y:S01]  /*c630*/  @!P1 LDGSTS.E.BYPASS.LTC128B.128 [R86+0x1000], desc[UR4][R98.64] ;  /* 0x0100000062569fae */ /* 0x0003e2000b981a04 */
[----:B------:R-:W-:Y:S02]  /*c640*/  @!P1 IADD3.X R92, PT, PT, R3, R140, R3, P4, P3 ;  /* 0x0000008c035c9210 */ /* 0x000fe400027e6403 */
[----:B------:R-:W-:Y:S01]  /*c650*/  @!P1 IADD3 R94, P5, P4, R94, R141, R94 ;  /* 0x0000008d5e5e9210 */ /* 0x000fe20007cbe05e */
[----:B------:R1:W-:Y:S01]  /*c660*/  @P1 STS.128 [R86+0x1000], RZ ;  /* 0x001000ff56001388 */ /* 0x0003e20000000c00 */
        /* <DEDUP_REMOVED lines=20> */
.L_x_8749:
[----:B------:R-:W-:Y:S05]  /*c7b0*/  BSYNC.RECONVERGENT B1 ;  /* 0x0000000000017941 */ /* 0x000fea0003800200 */
.L_x_8748:
[----:B-1----:R-:W2:Y:S01]  /*c7c0*/  LD.E R86, desc[UR4][R84.64+0xdc] ;  /* 0x0000dc0454567980 */ /* 0x002ea2000c101900 */
[C---:B------:R-:W-:Y:S02]  /*c7d0*/  IADD3 R92, PT, PT, R154.reuse, -0x8, RZ ;  /* 0xfffffff89a5c7810 */ /* 0x040fe40007ffe0ff */
        /* <DEDUP_REMOVED lines=265> */
[--C-:B------:R-:W-:Y:S01]  /*d870*/  FFMA.FTZ R126, R6, R86, -R95.reuse ;  /* 0x00000056067e7223 */ /* 0x100fe2000001085f */
[----:B------:R-:W-:Y:S01]  /*d880*/  FMUL.FTZ R6, R88, R82 ;  /* 0x0000005258067220 */ /* 0x000fe20000410000 */
[----:B------:R-:W-:Y:S01]  /*d890*/  LOP3.LUT R4, R4, 0xc0, R134, 0xf8, !PT ;  /* 0x000000c004047812 */ /* 0x000fe200078ef886 */
[-C--:B------:R-:W-:Y:S01]  /*d8a0*/  FFMA.FTZ R124, R7, R86.reuse, -R95 ;  /* 0x00000056077c7223 */ /* 0x080fe2000001085f */
[----:B------:R-:W-:Y:S01]  /*d8b0*/  LOP3.LUT R134, R134, 0x120, RZ, 0xc0, !PT ;  /* 0x0000012086867812 */ /* 0x000fe200078ec0ff */
[----:B------:R-:W-:Y:S01]  /*d8c0*/  FMUL.FTZ R7, R88, R83 ;  /* 0x0000005358077220 */ /* 0x000fe20000410000 */
[----:B------:R-:W-:Y:S03]  /*d8d0*/  FFMA.FTZ R36, R36, R86, -R97 ;  /* 0x0000005624247223 */ /* 0x000fe60000010861 */
[----:B------:R-:W-:Y:S01]  /*d8e0*/  MUFU.EX2 R126, R126 ;  /* 0x0000007e007e7308 */ /* 0x000fe20000000800 */
[----:B------:R-:W-:Y:S01]  /*d8f0*/  LOP3.LUT R4, R134, R4, R133, 0xf6, !PT ;  /* 0x0000000486047212 */ /* 0x000fe200078ef685 */
[-C--:B------:R-:W-:Y:S01]  /*d900*/  FFMA.FTZ R37, R37, R86.reuse, -R97 ;  /* 0x0000005625257223 */ /* 0x080fe20000010861 */
[-CC-:B------:R-:W-:Y:S01]  /*d910*/  FFMA.FTZ R38, R38, R86.reuse, -R95.reuse ;  /* 0x0000005626267223 */ /* 0x180fe2000001085f */
[-C--:B------:R-:W-:Y:S01]  /*d920*/  FFMA.FTZ R39, R39, R86.reuse, -R95 ;  /* 0x0000005627277223 */ /* 0x080fe2000001085f */
[----:B------:R-:W-:Y:S01]  /*d930*/  LEA R94, R4, UR6, 0x1 ;  /* 0x00000006045e7c11 */ /* 0x000fe2000f8e08ff */
        /* <DEDUP_REMOVED lines=242> */
.L_x_8745:
        /* <DEDUP_REMOVED lines=11> */
.L_x_8760:
        /* <DEDUP_REMOVED lines=89> */
.L_x_8755:
[----:B------:R-:W-:Y:S05]  /*eea0*/  BSYNC.RECONVERGENT B0 ;  /* 0x0000000000007941 */ /* 0x000fea0003800200 */
.L_x_8754:
        /* <DEDUP_REMOVED lines=23> */
[----:B--2---:R-:W-:Y:S05]  /*f020*/  @P4 RET.REL.NODEC R8 `(_ZN5flash24flash_fwd_splitkv_kernelI23Flash_fwd_kernel_traitsILi32ELi64ELi128ELi4ELb0ELb0EN7cutlass6half_tE19Flash_kernel_traitsILi32ELi64ELi128ELi4ES3_EELb0ELb0ELb1ELb0ELb0ELb0ELb1ELb1EEEvNS_16Flash_fwd_paramsE) ;  /* 0xffffff0c08f44950 */ /* 0x004fea0003c3ffff */
[----:B------:R-:W-:Y:S01]  /*f030*/  MOV R145, 0x0 ;  /* 0x0000000000917802 */ /* 0x000fe20000000f00 */
[----:B------:R1:W-:Y:S03]  /*f040*/  ST.E.128 desc[UR4][R2.64+0x1800], R4 ;  /* 0x0018000402007985 */ /* 0x0003e6000c101d04 */
[----:B-1----:R-:W-:Y:S05]  /*f050*/  RET.REL.NODEC R144 `(_ZN5flash24flash_fwd_splitkv_kernelI23Flash_fwd_kernel_traitsILi32ELi64ELi128ELi4ELb0ELb0EN7cutlass6half_tE19Flash_kernel_traitsILi32ELi64ELi128ELi4ES3_EELb0ELb0ELb1ELb0ELb0ELb0ELb1ELb1EEEvNS_16Flash_fwd_paramsE) ;  /* 0xffffff0c90e87950 */ /* 0x002fea0003c3ffff */
.L_x_8753:
[----:B------:R-:W-:Y:S01]  /*f060*/  MOV R0, 0x1f ;  /* 0x0000001f00007802 */ /* 0x000fe20000000f00 */
[----:B------:R-:W-:Y:S01]  /*f070*/  IMAD.MOV.U32 R5, RZ, RZ, 0x2 ;  /* 0x00000002ff057424 */ /* 0x000fe200078e00ff */
[----:B------:R-:W-:Y:S01]  /*f080*/  MOV R7, R157 ;  /* 0x0000009d00077202 */ /* 0x000fe20000000f00 */
[----:B------:R-:W-:-:S07]  /*f090*/  IMAD.MOV.U32 R6, RZ, RZ, -0x1 ;  /* 0xffffffffff067424 */ /* 0x000fce00078e00ff */
[----:B-1---5:R-:W-:Y:S05]  /*f0a0*/  WARPSYNC.COLLECTIVE R6, `(.L_x_8756) ;  /* 0x0000000006087348 */ /* 0x022fea0003c00000 */
[----:B------:R2:W3:Y:S02]  /*f0b0*/  SHFL.BFLY P0, R0, R7, R5, R0 ;  /* 0x0c00000507007389 */ /* 0x0004e40000000000 */
[----:B-123-5:R-:W-:Y:S05]  /*f0c0*/  ENDCOLLECTIVE ;  /* 0x000000000000791b */ /* 0x02efea0003800000 */
.L_x_8756:
        /* <DEDUP_REMOVED lines=8> */
.L_x_8757:
        /* <DEDUP_REMOVED lines=8> */
.L_x_8758:
[----:B------:R-:W-:Y:S01]  /*f1d0*/  FADD.FTZ R158, R0, R158 ;  /* 0x0000009e009e7221 */ /* 0x000fe20000010000 */
[----:B------:R-:W-:Y:S01]  /*f1e0*/  MOV R0, 0x1f ;  /* 0x0000001f00007802 */ /* 0x000fe20000000f00 */
[----:B------:R-:W-:-:S03]  /*f1f0*/  IMAD.MOV.U32 R5, RZ, RZ, 0x1 ;  /* 0x00000001ff057424 */ /* 0x000fc600078e00ff */
[----:B------:R-:W-:-:S07]  /*f200*/  MOV R7, R158 ;  /* 0x0000009e00077202 */ /* 0x000fce0000000f00 */
[----:B------:R-:W-:Y:S05]  /*f210*/  WARPSYNC.COLLECTIVE R6, `(.L_x_8759) ;  /* 0x0000000006087348 */ /* 0x000fea0003c00000 */
[----:B------:R1:W2:Y:S02]  /*f220*/  SHFL.BFLY P0, R0, R7, R5, R0 ;  /* 0x0c00000507007389 */ /* 0x0002a40000000000 */
[----:B-12---:R-:W-:Y:S05]  /*f230*/  ENDCOLLECTIVE ;  /* 0x000000000000791b */ /* 0x006fea0003800000 */
.L_x_8759:
[----:B------:R-:W-:Y:S01]  /*f240*/  MOV R6, R0 ;  /* 0x0000000000067202 */ /* 0x000fe20000000f00 */
[----:B------:R-:W-:Y:S06]  /*f250*/  BRA `(.L_x_8760) ;  /* 0xfffffff400ac7947 */ /* 0x000fec000383ffff */
.L_x_8761:
        /* <DEDUP_REMOVED lines=10> */
.L_x_10322:


//--------------------- .text._ZN5flash24flash_fwd_splitkv_kernelI23Flash_fwd_kernel_traitsILi32ELi64ELi128ELi4ELb0ELb0EN7cutlass6half_tE19Flash_kernel_traitsILi32ELi64ELi128ELi4ES3_EELb0ELb0ELb1ELb0ELb0ELb1ELb1ELb1EEEvNS_16Flash_fwd_paramsE --------------------------
	.section	.text._ZN5flash24flash_fwd_splitkv_kernelI23Flash_fwd_kernel_traitsILi32ELi64ELi128ELi4ELb0ELb0EN7cutlass6half_tE19Flash_kernel_traitsILi32ELi64ELi128ELi4ES3_EELb0ELb0ELb1ELb0ELb0ELb1ELb1ELb1EEEvNS_16Flash_fwd_paramsE,"ax",@progbits
	.align	128
        .global         _ZN5flash24flash_fwd_splitkv_kernelI23Flash_fwd_kernel_traitsILi32ELi64ELi128ELi4ELb0ELb0EN7cutlass6half_tE19Flash_kernel_traitsILi32ELi64ELi128ELi4ES3_EELb0ELb0ELb1ELb0ELb0ELb1ELb1ELb1EEEvNS_16Flash_fwd_paramsE
        .type           _ZN5flash24flash_fwd_splitkv_kernelI23Flash_fwd_kernel_traitsILi32ELi64ELi128ELi4ELb0ELb0EN7cutlass6half_tE19Flash_kernel_traitsILi32ELi64ELi128ELi4ES3_EELb0ELb0ELb1ELb0ELb0ELb1ELb1ELb1EEEvNS_16Flash_fwd_paramsE,@function
        .size           _ZN5flash24flash_fwd_splitkv_kernelI23Flash_fwd_kernel_traitsILi32ELi64ELi128ELi4ELb0ELb0EN7cutlass6half_tE19Flash_kernel_traitsILi32ELi64ELi128ELi4ES3_EELb0ELb0ELb1ELb0ELb0ELb1ELb1ELb1EEEvNS_16Flash_fwd_paramsE,(.L_x_10323 - _ZN5flash24flash_fwd_splitkv_kernelI23Flash_fwd_kernel_traitsILi32ELi64ELi128ELi4ELb0ELb0EN7cutlass6half_tE19Flash_kernel_traitsILi32ELi64ELi128ELi4ES3_EELb0ELb0ELb1ELb0ELb0ELb1ELb1ELb1EEEvNS_16Flash_fwd_paramsE)
        .other          _ZN5flash24flash_fwd_splitkv_kernelI23Flash_fwd_kernel_traitsILi32ELi64ELi128ELi4ELb0ELb0EN7cutlass6half_tE19Flash_kernel_traitsILi32ELi64ELi128ELi4ES3_EELb0ELb0ELb1ELb0ELb0ELb1ELb1ELb1EEEvNS_16Flash_fwd_paramsE,@"STO_CUDA_ENTRY STV_DEFAULT"
_ZN5flash24flash_fwd_splitkv_kernelI23Flash_fwd_kernel_traitsILi32ELi64ELi128ELi4ELb0ELb0EN7cutlass6half_tE19Flash_kernel_traitsILi32ELi64ELi128ELi4ES3_EELb0ELb0ELb1ELb0ELb0ELb1ELb1ELb1EEEvNS_16Flash_fwd_paramsE:
.text._ZN5flash24flash_fwd_splitkv_kernelI23Flash_fwd_kernel_traitsILi32ELi64ELi128ELi4ELb0ELb0EN7cutlass6half_tE19Flash_kernel_traitsILi32ELi64ELi128ELi4ES3_EELb0ELb0ELb1ELb0ELb0ELb1ELb1ELb1EEEvNS_16Flash_fwd_paramsE:
        /* <DEDUP_REMOVED lines=29> */
[----:B------:R-:W-:Y:S05]  /*01d0*/  CALL.REL.NOINC `($_ZN5flash24flash_fwd_splitkv_kernelI23Flash_fwd_kernel_traitsILi32ELi64ELi128ELi4ELb0ELb0EN7cutlass6half_tE19Flash_kernel_traitsILi32ELi64ELi128ELi4ES3_EELb0ELb0ELb1ELb0ELb0ELb1ELb1ELb1EEEvNS_16Flash_fwd_paramsE$_ZN5flash30compute_attn_1rowblock_splitkvI23Flash_fwd_kernel_traitsILi32ELi64ELi128ELi4ELb0ELb0EN7cutlass6half_tE19Flash_kernel_traitsILi32ELi64ELi128ELi4ES3_EELb0ELb0ELb1ELb0ELb0ELb1ELb1ELb1ENS_16Flash_fwd_paramsEEEvRKT8_iiiii) ;  /* 0x0000000000087944 */ /* 0x000fea0003c00000 */
[----:B------:R-:W-:Y:S05]  /*01e0*/  BSYNC.RECONVERGENT B3 ;  /* 0x0000000000037941 */ /* 0x000fea0003800200 */
.L_x_8762:
[----:B------:R-:W-:Y:S05]  /*01f0*/  EXIT ;  /* 0x000000000000794d */ /* 0x000fea0003800000 */
        .type           $_ZN5flash24flash_fwd_splitkv_kernelI23Flash_fwd_kernel_traitsILi32ELi64ELi128ELi4ELb0ELb0EN7cutlass6half_tE19Flash_kernel_traitsILi32ELi64ELi128ELi4ES3_EELb0ELb0ELb1ELb0ELb0ELb1ELb1ELb1EEEvNS_16Flash_fwd_paramsE$_ZN5flash30compute_attn_1rowblock_splitkvI23Flash_fwd_kernel_traitsILi32ELi64ELi128ELi4ELb0ELb0EN7cutlass6half_tE19Flash_kernel_traitsILi32ELi64ELi128ELi4ES3_EELb0ELb0ELb1ELb0ELb0ELb1ELb1ELb1ENS_16Flash_fwd_paramsEEEvRKT8_iiiii,@function
        .size           $_ZN5flash24flash_fwd_splitkv_kernelI23Flash_fwd_kernel_traitsILi32ELi64ELi128ELi4ELb0ELb0EN7cutlass6half_tE19Flash_kernel_traitsILi32ELi64ELi128ELi4ES3_EELb0ELb0ELb1ELb0ELb0ELb1ELb1ELb1EEEvNS_16Flash_fwd_paramsE$_ZN5flash30compute_attn_1rowblock_splitkvI23Flash_fwd_kernel_traitsILi32ELi64ELi128ELi4ELb0ELb0EN7cutlass6half_tE19Flash_kernel_traitsILi32ELi64ELi128ELi4ES3_EELb0ELb0ELb1ELb0ELb0ELb1ELb1ELb1ENS_16Flash_fwd_paramsEEEvRKT8_iiiii,(.L_x_10323 - $_ZN5flash24flash_fwd_splitkv_kernelI23Flash_fwd_kernel_traitsILi32ELi64ELi128ELi4ELb0ELb0EN7cutlass6half_tE19Flash_kernel_traitsILi32ELi64ELi128ELi4ES3_EELb0ELb0ELb1ELb0ELb0ELb1ELb1ELb1EEEvNS_16Flash_fwd_paramsE$_ZN5flash30compute_attn_1rowblock_splitkvI23Flash_fwd_kernel_traitsILi32ELi64ELi128ELi4ELb0ELb0EN7cutlass6half_tE19Flash_kernel_traitsILi32ELi64ELi128ELi4ES3_EELb0ELb0ELb1ELb0ELb0ELb1ELb1ELb1ENS_16Flash_fwd_paramsEEEvRKT8_iiiii)
$_ZN5flash24flash_fwd_splitkv_kernelI23Flash_fwd_kernel_traitsILi32ELi64ELi128ELi4ELb0ELb0EN7cutlass6half_tE19Flash_kernel_traitsILi32ELi64ELi128ELi4ES3_EELb0ELb0ELb1ELb0ELb0ELb1ELb1ELb1EEEvNS_16Flash_fwd_paramsE$_ZN5flash30compute_attn_1rowblock_splitkvI23Flash_fwd_kernel_traitsILi32ELi64ELi128ELi4ELb0ELb0EN7cutlass6half_tE19Flash_kernel_traitsILi32ELi64ELi128ELi4ES3_EELb0ELb0ELb1ELb0ELb0ELb1ELb1ELb1ENS_16Flash_fwd_paramsEEEvRKT8_iiiii:
        /* <DEDUP_REMOVED lines=38> */
.L_x_8764:
[----:B------:R-:W-:Y:S05]  /*0460*/  BSYNC.RECONVERGENT B0 ;  /* 0x0000000000007941 */ /* 0x000fea0003800200 */
.L_x_8763:
[----:B------:R-:W-:Y:S04]  /*0470*/  BSSY.RECONVERGENT B0, `(.L_x_8765) ;  /* 0x0000007000007945 */ /* 0x000fe80003800200 */
[----:B------:R-:W-:Y:S05]  /*0480*/  @!P3 BRA `(.L_x_8766) ;  /* 0x000000000014b947 */ /* 0x000fea0003800000 */
[----:B------:R-:W3:Y:S02]  /*0490*/  LD.E.U8 R2, desc[UR4][R84.64+0x1b2] ;  /* 0x0001b20454027980 */ /* 0x000ee4000c101100 */
[----:B---3--:R-:W-:-:S13]  /*04a0*/  ISETP.NE.AND P1, PT, R2, RZ, PT ;  /* 0x000000ff0200720c */ /* 0x008fda0003f25270 */
[----:B------:R-:W3:Y:S02]  /*04b0*/  @P1 LD.E R2, desc[UR4][R12.64+0x4] ;  /* 0x000004040c021980 */ /* 0x000ee4000c101900 */
[----:B---3-5:R-:W-:-:S06]  /*04c0*/  @P1 IADD3 R3, PT, PT, R2, -R11, RZ ;  /* 0x8000000b02031210 */ /* 0x028fcc0007ffe0ff */
[----:B------:R3:W5:Y:S02]  /*04d0*/  @!P1 LD.E R3, desc[UR4][R12.64] ;  /* 0x000000040c039980 */ /* 0x000764000c101900 */
.L_x_8766:
[----:B------:R-:W-:Y:S05]  /*04e0*/  BSYNC.RECONVERGENT B0 ;  /* 0x0000000000007941 */ /* 0x000fea0003800200 */
.L_x_8765:
        /* <DEDUP_REMOVED lines=9> */
.L_x_8768:
[----:B------:R-:W4:Y:S01]  /*0580*/  LD.E.64 R2, desc[UR4][R84.64+0x108] ;  /* 0x0001080454027980 */ /* 0x000f22000c101b00 */
[----:B------:R-:W-:Y:S01]  /*0590*/  BSSY.RECONVERGENT B0, `(.L_x_8770) ;  /* 0x0000006000007945 */ /* 0x000fe20003800200 */
[----:B----4-:R-:W-:-:S04]  /*05a0*/  ISETP.NE.U32.AND P0, PT, R2, RZ, PT ;  /* 0x000000ff0200720c */ /* 0x010fc80003f05070 */
[----:B------:R-:W-:Y:S01]  /*05b0*/  ISETP.NE.AND.EX P0, PT, R3, RZ, PT, P0 ;  /* 0x000000ff0300720c */ /* 0x000fe20003f05300 */
[----:B------:R-:W-:-:S12]  /*05c0*/  IMAD.MOV.U32 R3, RZ, RZ, RZ ;  /* 0x000000ffff037224 */ /* 0x000fd800078e00ff */
[----:B------:R-:W-:Y:S05]  /*05d0*/  @!P0 BRA `(.L_x_8771) ;  /* 0x0000000000048947 */ /* 0x000fea0003800000 */
[----:B------:R4:W5:Y:S02]  /*05e0*/  LD.E R3, desc[UR4][R84.64+0xbc] ;  /* 0x0000bc0454037980 */ /* 0x000964000c101900 */
.L_x_8771:
[----:B------:R-:W-:Y:S05]  /*05f0*/  BSYNC.RECONVERGENT B0 ;  /* 0x0000000000007941 */ /* 0x000fea0003800200 */
.L_x_8770:
[----:B-----5:R-:W-:Y:S02]  /*0600*/  IADD3 R60, PT, PT, R72, R3, RZ ;  /* 0x00000003483c7210 */ /* 0x020fe40007ffe0ff */
.L_x_8769:
[----:B------:R-:W-:Y:S05]  /*0610*/  BSYNC.RECONVERGENT B1 ;  /* 0x0000000000017941 */ /* 0x000fea0003800200 */
.L_x_8767:
[----:B------:R-:W-:Y:S01]  /*0620*/  IMAD.SHL.U32 R75, R149, 0x40, RZ ;  /* 0x00000040954b7824 */ /* 0x000fe200078e00ff */
[----:B------:R-:W-:Y:S01]  /*0630*/  MOV R2, R148 ;  /* 0x0000009400027202 */ /* 0x000fe20000000f00 */
[----:B------:R-:W-:-:S03]  /*0640*/  IMAD.MOV.U32 R3, RZ, RZ, 0x0 ;  /* 0x00000000ff037424 */ /* 0x000fc600078e00ff */
[----:B------:R-:W-:-:S13]  /*0650*/  ISETP.GT.AND P0, PT, R150, R75, PT ;  /* 0x0000004b9600720c */ /* 0x000fda0003f04270 */
[----:B-1234-:R-:W-:Y:S05]  /*0660*/  @!P0 RET.REL.NODEC R2 `(_ZN5flash24flash_fwd_splitkv_kernelI23Flash_fwd_kernel_traitsILi32ELi64ELi128ELi4ELb0ELb0EN7cutlass6half_tE19Flash_kernel_traitsILi32ELi64ELi128ELi4ES3_EELb0ELb0ELb1ELb0ELb0ELb1ELb1ELb1EEEvNS_16Flash_fwd_paramsE) ;  /* 0xfffffff802648950 */ /* 0x01efea0003c3ffff */
        /* <DEDUP_REMOVED lines=86> */
[----:B-1----:R-:W-:Y:S05]  /*0bd0*/  @P4 RET.REL.NODEC R148 `(_ZN5flash24flash_fwd_splitkv_kernelI23Flash_fwd_kernel_traitsILi32ELi64ELi128ELi4ELb0ELb0EN7cutlass6half_tE19Flash_kernel_traitsILi32ELi64ELi128ELi4ES3_EELb0ELb0ELb1ELb0ELb0ELb1ELb1ELb1EEEvNS_16Flash_fwd_paramsE) ;  /* 0xfffffff494084950 */ /* 0x002fea0003c3ffff */
[----:B------:R-:W-:Y:S02]  /*0be0*/  MOV R3, 0xff800000 ;  /* 0xff80000000037802 */ /* 0x000fe40000000f00 */
[----:B------:R-:W-:-:S03]  /*0bf0*/  MOV R149, 0x0 ;  /* 0x0000000000957802 */ /* 0x000fc60000000f00 */
[----:B------:R1:W-:Y:S02]  /*0c00*/  ST.E desc[UR4][R8.64+0xc0], R3 ;  /* 0x0000c00308007985 */ /* 0x0003e4000c101904 */
[----:B-1----:R-:W-:Y:S05]  /*0c10*/  RET.REL.NODEC R148 `(_ZN5flash24flash_fwd_splitkv_kernelI23Flash_fwd_kernel_traitsILi32ELi64ELi128ELi4ELb0ELb0EN7cutlass6half_tE19Flash_kernel_traitsILi32ELi64ELi128ELi4ES3_EELb0ELb0ELb1ELb0ELb0ELb1ELb1ELb1EEEvNS_16Flash_fwd_paramsE) ;  /* 0xfffffff094f87950 */ /* 0x002fea0003c3ffff */
.L_x_8772:
        /* <DEDUP_REMOVED lines=84> */
[----:B------:R-:W-:-:S04]  /*1160*/  @!P1 LOP3.LUT R9, RZ, R7, RZ, 0x33, !PT ;  /* 0x00000007ff099212 */ /* 0x000fc800078e33ff */
[----:B------:R-:W-:Y:S02]  /*1170*/  SHF.R.S32.HI R6, RZ, 0x1f, R9 ;  /* 0x0000001fff067819 */ /* 0x000fe40000011409 */
[----:B---3--:R-:W-:Y:S01]  /*1180*/  SHF.R.S32.HI R5, RZ, 0x1f, R2 ;  /* 0x0000001fff057819 */ /* 0x008fe20000011402 */
[-C--:B------:R-:W-:Y:S02]  /*1190*/  IMAD R4, R21, R2.reuse, RZ ;  /* 0x0000000215047224 */ /* 0x080fe400078e02ff */
[----:B------:R-:W-:-:S04]  /*11a0*/  IMAD.WIDE.U32 R10, R20, R2, RZ ;  /* 0x00000002140a7225 */ /* 0x000fc800078e00ff */
[----:B------:R-:W-:-:S05]  /*11b0*/  IMAD R4, R20, R5, R4 ;  /* 0x0000000514047224 */ /* 0x000fca00078e0204 */
[----:B------:R-:W-:-:S03]  /*11c0*/  IADD3 R11, PT, PT, R11, R4, RZ ;  /* 0x000000040b0b7210 */ /* 0x000fc60007ffe0ff */
        /* <DEDUP_REMOVED lines=8> */
[----:B------:R-:W-:-:S03]  /*1250*/  IADD3 R6, PT, PT, R11, R6, RZ ;  /* 0x000000060b067210 */ /* 0x000fc60007ffe0ff */
[----:B------:R-:W-:Y:S01]  /*1260*/  IMAD.IADD R18, R21, 0x1, R3 ;  /* 0x0000000115127824 */ /* 0x000fe200078e0203 */
[----:B------:R-:W-:Y:S05]  /*1270*/  BRA `(.L_x_8775) ;  /* 0x0000000400447947 */ /* 0x000fea0003800000 */
.L_x_8774:
        /* <DEDUP_REMOVED lines=51> */
[----:B----4-:R-:W-:Y:S01]  /*15b0*/  @!P2 IMAD R2, R141, R10, RZ ;  /* 0x0000000a8d02a224 */ /* 0x010fe200078e02ff */
[----:B------:R-:W-:Y:S01]  /*15c0*/  @!P2 SHF.R.S32.HI R3, RZ, 0x1f, R10 ;  /* 0x0000001fff03a819 */ /* 0x000fe2000001140a */
[----:B------:R-:W-:Y:S01]  /*15d0*/  IMAD.MOV.U32 R21, RZ, RZ, R5 ;  /* 0x000000ffff157224 */ /* 0x000fe200078e0005 */
[----:B------:R-:W-:Y:S02]  /*15e0*/  MOV R20, R6 ;  /* 0x0000000600147202 */ /* 0x000fe40000000f00 */
        /* <DEDUP_REMOVED lines=11> */
[----:B------:R-:W-:Y:S01]  /*16a0*/  IMAD R5, R13, R8, RZ ;  /* 0x000000080d057224 */ /* 0x000fe200078e02ff */
[----:B------:R-:W-:Y:S02]  /*16b0*/  SHF.R.S32.HI R4, RZ, 0x1f, R8 ;  /* 0x0000001fff047819 */ /* 0x000fe40000011408 */
[----:B------:R-:W-:Y:S01]  /*16c0*/  @P2 IADD3 R10, PT, PT, R10, R11, RZ ;  /* 0x0000000b0a0a2210 */ /* 0x000fe20007ffe0ff */
[----:B------:R-:W-:-:S04]  /*16d0*/  @!P2 IMAD.WIDE.U32 R26, R18, R9, R26 ;  /* 0x00000009121aa225 */ /* 0x000fc800078e001a */
[----:B------:R-:W-:Y:S02]  /*16e0*/  @!P2 IMAD R2, R18, R3, R2 ;  /* 0x000000031202a224 */ /* 0x000fe400078e0202 */
        /* <DEDUP_REMOVED lines=10> */
.L_x_8775:
[----:B------:R-:W-:Y:S05]  /*1790*/  BSYNC.RECONVERGENT B0 ;  /* 0x0000000000007941 */ /* 0x000fea0003800200 */
.L_x_8773:
        /* <DEDUP_REMOVED lines=24> */
[----:B------:R-:W-:Y:S02]  /*1920*/  IMAD R22, R3, R12, R22 ;  /* 0x0000000c03167224 */ /* 0x000fe400078e0216 */
[----:B------:R-:W-:-:S03]  /*1930*/  IMAD.SHL.U32 R64, R62, 0x8, RZ ;  /* 0x000000083e407824 */ /* 0x000fc600078e00ff */
[----:B------:R-:W-:Y:S02]  /*1940*/  ISETP.GT.U32.AND P2, PT, R13, R22, PT ;  /* 0x000000160d00720c */ /* 0x000fe40003f44070 */
[----:B------:R-:W-:-:S04]  /*1950*/  LOP3.LUT R12, R64, 0x18, RZ, 0xc0, !PT ;  /* 0x00000018400c7812 */ /* 0x000fc800078ec0ff */
[----:B------:R-:W-:Y:S01]  /*1960*/  IADD3 R20, P1, PT, R12, R20, RZ ;  /* 0x000000140c147210 */ /* 0x000fe20007f3e0ff */
[----:B-----5:R-:W-:Y:S01]  /*1970*/  IMAD R17, R17, R140, RZ ;  /* 0x0000008c11117224 */ /* 0x020fe200078e02ff */
[----:B------:R-:W-:-:S03]  /*1980*/  LOP3.LUT R19, R152, R7, RZ, 0x3c, !PT ;  /* 0x0000000798137212 */ /* 0x000fc600078e3cff */
[----:B------:R-:W-:Y:S02]  /*1990*/  IMAD.X R21, RZ, RZ, R18, P1 ;  /* 0x000000ffff157224 */ /* 0x000fe400008e0612 */
[----:B------:R-:W-:Y:S01]  /*19a0*/  @!P2 IADD3 R22, PT, PT, R22, -R13, RZ ;  /* 0x8000000d1616a210 */ /* 0x000fe20007ffe0ff */
[----:B------:R-:W-:-:S03]  /*19b0*/  IMAD R17, R16, R141, R17 ;  /* 0x0000008d10117224 */ /* 0x000fc600078e0211 */
[----:B------:R-:W-:Y:S01]  /*19c0*/  ISETP.GE.U32.AND P4, PT, R22, R13, PT ;  /* 0x0000000d1600720c */ /* 0x000fe20003f86070 */
[----:B------:R-:W-:Y:S01]  /*19d0*/  IMAD.WIDE.U32 R20, R16, R140, R20 ;  /* 0x0000008c10147225 */ /* 0x000fe200078e0014 */
[----:B------:R-:W-:Y:S01]  /*19e0*/  ISETP.GE.AND P1, PT, R19, RZ, PT ;  /* 0x000000ff1300720c */ /* 0x000fe20003f26270 */
[----:B------:R-:W1:Y:S01]  /*19f0*/  S2R R47, SR_CgaCtaId ;  /* 0x00000000002f7919 */ /* 0x000e620000008800 */
[----:B------:R-:W-:Y:S01]  /*1a00*/  ISETP.NE.AND P3, PT, R7, RZ, PT ;  /* 0x000000ff0700720c */ /* 0x000fe20003f65270 */
[----:B------:R-:W-:Y:S01]  /*1a10*/  @!P2 VIADD R3, R3, 0x1 ;  /* 0x000000010303a836 */ /* 0x000fe20000000000 */
[----:B------:R-:W-:Y:S02]  /*1a20*/  IADD3 R21, PT, PT, R21, R17, RZ ;  /* 0x0000001115157210 */ /* 0x000fe40007ffe0ff */
[----:B------:R-:W-:-:S05]  /*1a30*/  SHF.R.S32.HI R95, RZ, 0x1f, R152 ;  /* 0x0000001fff5f7819 */ /* 0x000fca0000011498 */
[----:B------:R-:W-:Y:S01]  /*1a40*/  @P4 VIADD R3, R3, 0x1 ;  /* 0x0000000103034836 */ /* 0x000fe20000000000 */
[----:B------:R-:W-:Y:S01]  /*1a50*/  SHF.R.U32.HI R98, RZ, 0x2, R62 ;  /* 0x00000002ff627819 */ /* 0x000fe2000001163e */
[----:B------:R-:W-:-:S03]  /*1a60*/  IMAD.MOV.U32 R99, RZ, RZ, RZ ;  /* 0x000000ffff637224 */ /* 0x000fc600078e00ff */
[----:B------:R-:W-:Y:S02]  /*1a70*/  @!P1 IADD3 R3, PT, PT, -R3, RZ, RZ ;  /* 0x000000ff03039210 */ /* 0x000fe40007ffe1ff */
[----:B------:R-:W-:-:S05]  /*1a80*/  @!P3 LOP3.LUT R3, RZ, R7, RZ, 0x33, !PT ;  /* 0x00000007ff03b212 */ /* 0x000fca00078e33ff */
[----:B------:R-:W-:Y:S02]  /*1a90*/  IMAD R7, R25, R3, RZ ;  /* 0x0000000319077224 */ /* 0x000fe400078e02ff */
[----:B------:R-:W-:-:S04]  /*1aa0*/  IMAD.WIDE.U32 R20, R3, R24, R20 ;  /* 0x0000001803147225 */ /* 0x000fc800078e0014 */
[-C--:B------:R-:W-:Y:S02]  /*1ab0*/  IMAD R143, R139, R98.reuse, RZ ;  /* 0x000000628b8f7224 */ /* 0x080fe400078e02ff */
[----:B------:R-:W-:Y:S01]  /*1ac0*/  IMAD R147, R141, R98, RZ ;  /* 0x000000628d937224 */ /* 0x000fe200078e02ff */
[----:B------:R-:W-:Y:S02]  /*1ad0*/  IADD3 R65, PT, PT, R61, -0x1, RZ ;  /* 0xffffffff3d417810 */ /* 0x000fe40007ffe0ff */
[----:B------:R-:W-:-:S03]  /*1ae0*/  SHF.L.U32 R66, R62, 0x2, RZ ;  /* 0x000000023e427819 */ /* 0x000fc600000006ff */
[----:B------:R-:W-:Y:S01]  /*1af0*/  IMAD.SHL.U32 R63, R65, 0x80, RZ ;  /* 0x00000080413f7824 */ /* 0x000fe200078e00ff */
        /* <DEDUP_REMOVED lines=10> */
[----:B------:R-:W-:-:S04]  /*1ba0*/  IMAD R17, R27, R152, RZ ;  /* 0x000000981b117224 */ /* 0x000fc800078e02ff */
[----:B------:R-:W-:Y:S01]  /*1bb0*/  IMAD.X R19, RZ, RZ, R16, P2 ;  /* 0x000000ffff137224 */ /* 0x000fe200010e0610 */
[----:B------:R-:W-:Y:S01]  /*1bc0*/  SHF.R.S32.HI R0, RZ, 0x1f, R3 ;  /* 0x0000001fff007819 */ /* 0x000fe20000011403 */
[----:B------:R-:W-:Y:S02]  /*1bd0*/  IMAD R17, R26, R95, R17 ;  /* 0x0000005f1a117224 */ /* 0x000fe400078e0211 */
[----:B------:R-:W-:-:S04]  /*1be0*/  IMAD.WIDE.U32 R26, R152, R26, R18 ;  /* 0x0000001a981a7225 */ /* 0x000fc800078e0012 */
[----:B------:R-:W-:Y:S01]  /*1bf0*/  IMAD.WIDE.U32 R22, R149, 0x40, R98 ;  /* 0x0000004095167825 */ /* 0x000fe200078e0062 */
[----:B------:R-:W-:-:S03]  /*1c00*/  IADD3 R25, PT, PT, R27, R17, RZ ;  /* 0x000000111b197210 */ /* 0x000fc60007ffe0ff */
[----:B------:R-:W-:Y:S02]  /*1c10*/  IMAD R7, R0, R24, R7 ;  /* 0x0000001800077224 */ /* 0x000fe400078e0207 */
[-C--:B------:R-:W-:Y:S02]  /*1c20*/  IMAD R17, R23, R28.reuse, RZ ;  /* 0x0000001c17117224 */ /* 0x080fe400078e02ff */
[----:B------:R-:W-:Y:S02]  /*1c30*/  IMAD.MOV.U32 R24, RZ, RZ, R26 ;  /* 0x000000ffff187224 */ /* 0x000fe400078e001a */
[----:B------:R-:W-:Y:S01]  /*1c40*/  IMAD.IADD R21, R21, 0x1, R7 ;  /* 0x0000000115157824 */ /* 0x000fe200078e0207 */
[----:B------:R-:W-:Y:S01]  /*1c50*/  MOV R16, 0x400 ;  /* 0x0000040000107802 */ /* 0x000fe20000000f00 */
[C---:B------:R-:W-:Y:S02]  /*1c60*/  IMAD R7, R22.reuse, R29, R17 ;  /* 0x0000001d16077224 */ /* 0x040fe400078e0211 */
[----:B------:R-:W-:Y:S01]  /*1c70*/  IMAD.WIDE.U32 R22, R22, R28, R24 ;  /* 0x0000001c16167225 */ /* 0x000fe200078e0018 */
[----:B------:R-:W-:-:S02]  /*1c80*/  SHF.R.S32.HI R17, RZ, 0x1f, R72 ;  /* 0x0000001fff117819 */ /* 0x000fc40000011448 */
[----:B-1----:R-:W-:Y:S02]  /*1c90*/  LEA R47, R47, R16, 0x18 ;  /* 0x000000102f2f7211 */ /* 0x002fe400078ec0ff */
[----:B------:R-:W-:Y:S02]  /*1ca0*/  IADD3 R16, P0, PT, R12, R10, RZ ;  /* 0x0000000a0c107210 */ /* 0x000fe40007f1e0ff */
[----:B------:R-:W-:Y:S02]  /*1cb0*/  IADD3 R7, PT, PT, R23, R7, RZ ;  /* 0x0000000717077210 */ /* 0x000fe40007ffe0ff */
[C---:B----4-:R-:W-:Y:S02]  /*1cc0*/  LEA R96, P1, R22.reuse, R14, 0x1 ;  /* 0x0000000e16607211 */ /* 0x050fe400078208ff */
[----:B------:R-:W-:Y:S02]  /*1cd0*/  LEA.HI R10, R17, R72, RZ, 0x7 ;  /* 0x00000048110a7211 */ /* 0x000fe400078f38ff */
[----:B------:R-:W-:-:S02]  /*1ce0*/  LEA.HI.X R97, R22, R15, R7, 0x1, P1 ;  /* 0x0000000f16617211 */ /* 0x000fc400008f0c07 */
[----:B------:R-:W-:-:S04]  /*1cf0*/  SHF.R.S32.HI R7, RZ, 0x7, R10 ;  /* 0x00000007ff077819 */ /* 0x000fc8000001140a */
[----:B------:R-:W-:Y:S02]  /*1d00*/  VIMNMX R68, PT, PT, R142, R7, !PT ;  /* 0x000000078e447248 */ /* 0x000fe40007fe0100 */
[----:B------:R-:W-:Y:S02]  /*1d10*/  LOP3.LUT R19, R64, 0xc0, RZ, 0xc0, !PT ;  /* 0x000000c040137812 */ /* 0x000fe400078ec0ff */
[----:B------:R-:W-:Y:S01]  /*1d20*/  ISETP.GT.AND P2, PT, R61, R68, PT ;  /* 0x000000443d00720c */ /* 0x000fe20003f44270 */
[----:B------:R-:W-:Y:S01]  /*1d30*/  IMAD.X R17, RZ, RZ, R6, P0 ;  /* 0x000000ffff117224 */ /* 0x000fe200000e0606 */
[----:B------:R-:W-:Y:S01]  /*1d40*/  LOP3.LUT R19, R19, 0x18, R62, 0xf8, !PT ;  /* 0x0000001813137812 */ /* 0x000fe200078ef83e */
[----:B------:R-:W-:-:S03]  /*1d50*/  IMAD.WIDE.U32 R20, R98, R140, R20 ;  /* 0x0000008c62147225 */ /* 0x000fc600078e0014 */
[----:B------:R-:W-:Y:S01]  /*1d60*/  LOP3.LUT R19, R19, 0x18, R64, 0x78, !PT ;  /* 0x0000001813137812 */ /* 0x000fe200078e7840 */
[----:B------:R-:W-:Y:S01]  /*1d70*/  IMAD.WIDE.U32 R14, R98, R138, R16 ;  /* 0x0000008a620e7225 */ /* 0x000fe200078e0010 */
[----:B------:R-:W-:Y:S02]  /*1d80*/  LEA R146, P0, R20, R4, 0x1 ;  /* 0x0000000414927211 */ /* 0x000fe400078008ff */
[----:B------:R-:W-:Y:S01]  /*1d90*/  LOP3.LUT R64, R19, 0x1f20, R64, 0xf8, !PT ;  /* 0x00001f2013407812 */ /* 0x000fe200078ef840 */
[----:B------:R-:W-:Y:S01]  /*1da0*/  IMAD.IADD R143, R15, 0x1, R143 ;  /* 0x000000010f8f7824 */ /* 0x000fe200078e028f */
[----:B------:R-:W-:Y:S01]  /*1db0*/  LEA R144, P1, R14, R8, 0x1 ;  /* 0x000000080e907211 */ /* 0x000fe200078208ff */
[----:B------:R-:W-:Y:S01]  /*1dc0*/  IMAD.IADD R147, R21, 0x1, R147 ;  /* 0x0000000115937824 */ /* 0x000fe200078e0293 */
[C---:B------:R-:W-:Y:S01]  /*1dd0*/  SHF.L.U64.HI R70, R28.reuse, 0x5, R29 ;  /* 0x000000051c467819 */ /* 0x040fe2000001021d */
[----:B------:R-:W-:Y:S01]  /*1de0*/  IMAD.SHL.U32 R67, R28, 0x20, RZ ;  /* 0x000000201c437824 */ /* 0x000fe200078e00ff */
        /* <DEDUP_REMOVED lines=19> */
[----:B------:R-:W-:Y:S01]  /*1f20*/  IADD3 R2, PT, PT, R63, R2, RZ ;  /* 0x000000023f027210 */ /* 0x000fe20007ffe0ff */
        /* <DEDUP_REMOVED lines=10> */
[----:B---3--:R-:W-:Y:S01]  /*1fd0*/  IMAD R9, R101, R74, RZ ;  /* 0x0000004a65097224 */ /* 0x008fe200078e02ff */
[----:B------:R-:W-:Y:S01]  /*1fe0*/  IADD3 R29, PT, PT, R29, R8, RZ ;  /* 0x000000081d1d7210 */ /* 0x000fe20007ffe0ff */
[----:B----4-:R-:W-:-:S04]  /*1ff0*/  IMAD.WIDE.U32 R26, R153, R22, R12 ;  /* 0x00000016991a7225 */ /* 0x010fc800078e000c */
[----:B------:R-:W-:Y:S02]  /*2000*/  IMAD R8, R23, R153, RZ ;  /* 0x0000009917087224 */ /* 0x000fe400078e02ff */
[C---:B------:R-:W-:Y:S02]  /*2010*/  IMAD R9, R100.reuse, R15, R9 ;  /* 0x0000000f64097224 */ /* 0x040fe400078e0209 */
[----:B------:R-:W-:Y:S01]  /*2020*/  IMAD.WIDE.U32 R28, R100, R74, R28 ;  /* 0x0000004a641c7225 */ /* 0x000fe200078e001c */
[----:B------:R-:W-:-:S03]  /*2030*/  IADD3 R27, PT, PT, R27, R8, RZ ;  /* 0x000000081b1b7210 */ /* 0x000fc60007ffe0ff */
[----:B------:R-:W-:Y:S02]  /*2040*/  IMAD.IADD R29, R29, 0x1, R9 ;  /* 0x000000011d1d7824 */ /* 0x000fe400078e0209 */
[-C--:B-----5:R-:W-:Y:S02]  /*2050*/  IMAD R9, R103, R74.reuse, RZ ;  /* 0x0000004a67097224 */ /* 0x0a0fe400078e02ff */
        /* <DEDUP_REMOVED lines=41> */
[C---:B------:R-:W-:Y:S02]  /*22f0*/  IADD3 R78, P3, PT, R6.reuse, R80, RZ ;  /* 0x00000050064e7210 */ /* 0x040fe40007f7e0ff */
[----:B------:R-:W-:Y:S02]  /*2300*/  IADD3 R48, P1, PT, R6, R14, RZ ;  /* 0x0000000e06307210 */ /* 0x000fe40007f3e0ff */
[----:B------:R-:W-:-:S02]  /*2310*/  IADD3 R80, P2, PT, R4, R80, RZ ;  /* 0x0000005004507210 */ /* 0x000fc40007f5e0ff */
[----:B------:R-:W-:Y:S01]  /*2320*/  IADD3 R14, P0, PT, R4, R14, RZ ;  /* 0x0000000e040e7210 */ /* 0x000fe20007f1e0ff */
[C---:B------:R-:W-:Y:S01]  /*2330*/  IMAD.X R49, R7.reuse, 0x1, R0, P1 ;  /* 0x0000000107317824 */ /* 0x040fe200008e0600 */
[-C--:B------:R-:W-:Y:S02]  /*2340*/  IADD3.X R79, PT, PT, R7, R81.reuse, RZ, P3, !PT ;  /* 0x00000051074f7210 */ /* 0x080fe40001ffe4ff */
[C---:B------:R-:W-:Y:S02]  /*2350*/  IADD3.X R81, PT, PT, R5.reuse, R81, RZ, P2, !PT ;  /* 0x0000005105517210 */ /* 0x040fe400017fe4ff */
[----:B------:R-:W-:Y:S02]  /*2360*/  IADD3.X R15, PT, PT, R5, R0, RZ, P0, !PT ;  /* 0x00000000050f7210 */ /* 0x000fe400007fe4ff */
[----:B------:R-:W-:-:S13]  /*2370*/  ISETP.GE.AND P3, PT, R12, R151, PT ;  /* 0x000000970c00720c */ /* 0x000fda0003f66270 */
.L_x_8799:
[----:B------:R-:W-:Y:S01]  /*2380*/  SHF.L.U64.HI R2, R100, 0x6, R101 ;  /* 0x0000000664027819 */ /* 0x000fe20000010265 */
[----:B------:R-:W-:Y:S01]  /*2390*/  VIADD R88, R88, 0x80 ;  /* 0x0000008058587836 */ /* 0x000fe20000000000 */
[----:B------:R-:W-:Y:S01]  /*23a0*/  SHF.L.U64.HI R0, R140, 0x6, R141 ;  /* 0x000000068c007819 */ /* 0x000fe2000001028d */
[----:B------:R-:W-:Y:S01]  /*23b0*/  VIADD R90, R90, 0x80 ;  /* 0x000000805a5a7836 */ /* 0x000fe20000000000 */
[----:B------:R-:W-:Y:S01]  /*23c0*/  UMOV UR6, URZ ;  /* 0x000000ff00067c82 */ /* 0x000fe20008000000 */
[----:B----4-:R-:W-:Y:S01]  /*23d0*/  IMAD.SHL.U32 R17, R100, 0x40, RZ ;  /* 0x0000004064117824 */ /* 0x010fe200078e00ff */
[C---:B------:R-:W-:Y:S01]  /*23e0*/  ISETP.GE.OR P5, PT, R98.reuse, R88, P3 ;  /* 0x000000586200720c */ /* 0x040fe20001fa6670 */
[----:B------:R-:W-:Y:S01]  /*23f0*/  VIADD R111, R98, 0x40 ;  /* 0x00000040626f7836 */ /* 0x000fe20000000000 */
[----:B------:R-:W-:Y:S01]  /*2400*/  ISETP.GE.AND P3, PT, R12, R151, PT ;  /* 0x000000970c00720c */ /* 0x000fe20003f66270 */
[----:B------:R-:W-:Y:S01]  /*2410*/  IMAD.SHL.U32 R3, R140, 0x40, RZ ;  /* 0x000000408c037824 */ /* 0x000fe200078e00ff */
[C---:B------:R-:W-:Y:S01]  /*2420*/  ISETP.LT.OR P5, PT, R98.reuse, R90, P5 ;  /* 0x0000005a6200720c */ /* 0x040fe20002fa1670 */
[----:B------:R-:W-:Y:S01]  /*2430*/  VIADD R109, R98, 0x60 ;  /* 0x00000060626d7836 */ /* 0x000fe20000000000 */
[----:B------:R-:W-:Y:S01]  /*2440*/  ISETP.GE.OR P4, PT, R91, R88, P3 ;  /* 0x000000585b00720c */ /* 0x000fe20001f86670 */
[----:B------:R-:W-:Y:S01]  /*2450*/  VIADD R89, R89, 0xffffffff ;  /* 0xffffffff59597836 */ /* 0x000fe20000000000 */
[-C--:B------:R-:W-:Y:S01]  /*2460*/  IADD3 R28, P0, PT, R76, R17.reuse, RZ ;  /* 0x000000114c1c7210 */ /* 0x080fe20007f1e0ff */
[----:B------:R-:W-:Y:S01]  /*2470*/  BSSY.RECONVERGENT B1, `(.L_x_8777) ;  /* 0x00002d2000017945 */ /* 0x000fe20003800200 */
[----:B------:R-:W-:Y:S01]  /*2480*/  ISETP.LT.OR P4, PT, R91, R90, P4 ;  /* 0x0000005a5b00720c */ /* 0x000fe20002781670 */
[----:B------:R-:W-:Y:S01]  /*2490*/  IMAD.MOV.U32 R92, RZ, RZ, R74 ;  /* 0x000000ffff5c7224 */ /* 0x000fe200078e004a */
        /* <DEDUP_REMOVED lines=14> */
[----:B--2---:R-:W-:Y:S04]  /*2580*/  @!P5 ST.E.128 desc[UR4][R86.64], R4 ;  /* 0x000000045600d985 */ /* 0x004fe8000c101d04 */
[----:B------:R1:W2:Y:S08]  /*2590*/  @!P4 LD.E.128 R24, desc[UR4][R28.64] ;  /* 0x000000041c18c980 */ /* 0x0002b0000c101d00 */
        /* <DEDUP_REMOVED lines=14> */
[----:B------:R-:W-:Y:S01]  /*2680*/  IMAD.X R0, RZ, RZ, ~R0, P2 ;  /* 0x000000ffff007224 */ /* 0x000fe200010e0e00 */
[----:B------:R-:W-:Y:S04]  /*2690*/  ISETP.GT.AND P2, PT, R89, R68, PT ;  /* 0x000000445900720c */ /* 0x000fe80003f44270 */
[----:B------:R-:W-:Y:S04]  /*26a0*/  SHF.R.S64 R3, R3, 0x1f, R0 ;  /* 0x0000001f03037819 */ /* 0x000fe80000001000 */
[----:B------:R-:W-:Y:S01]  /*26b0*/  IADD3 R76, P6, PT, R76, R3, RZ ;  /* 0x000000034c4c7210 */ /* 0x000fe20007fde0ff */
[----:B------:R-:W-:Y:S03]  /*26c0*/  IMAD.SHL.U32 R3, R102, 0x20, RZ ;  /* 0x0000002066037824 */ /* 0x000fe600078e00ff */
[----:B------:R-:W-:Y:S01]  /*26d0*/  LEA.HI.X.SX32 R77, R0, R77, 0x1, P6 ;  /* 0x0000004d004d7211 */ /* 0x000fe200030f0eff */
[----:B------:R-:W-:Y:S01]  /*26e0*/  IMAD.SHL.U32 R0, R138, 0x20, RZ ;  /* 0x000000208a007824 */ /* 0x000fe200078e00ff */
[----:B---3--:R-:W-:Y:S11]  /*26f0*/  ISETP.NE.AND P6, PT, R21, RZ, PT ;  /* 0x000000ff1500720c */ /* 0x008ff60003fc5270 */
[----:B------:R-:W-:Y:S02]  /*2700*/  @!UPT UIADD3 URZ, UPT, UPT, URZ, URZ, URZ ;  /* 0x000000fffffff290 */ /* 0x000fe4000fffe0ff */
[----:B------:R-:W-:Y:S05]  /*2710*/  @P6 BRA `(.L_x_8778) ;  /* 0x00000000005c6947 */ /* 0x000fea0003800000 */
[----:B------:R-:W-:Y:S01]  /*2720*/  @!P5 IMAD.MOV.U32 R8, RZ, RZ, R10 ;  /* 0x000000ffff08d224 */ /* 0x000fe200078e000a */
[C---:B------:R-:W-:Y:S04]  /*2730*/  LEA R24, P6, R3.reuse, R10, 0x1 ;  /* 0x0000000a03187211 */ /* 0x040fe800078c08ff */
[----:B------:R-:W2:Y:S01]  /*2740*/  @!P5 LD.E.128 R20, desc[UR4][R8.64] ;  /* 0x000000040814d980 */ /* 0x000ea2000c101d00 */
[----:B------:R-:W-:Y:S02]  /*2750*/  LEA.HI.X R25, R3, R9, R4, 0x1, P6 ;  /* 0x0000000903197211 */ /* 0x000fe400030f0c04 */
[C---:B------:R-:W-:Y:S04]  /*2760*/  LEA R26, P6, R0.reuse, R82, 0x1 ;  /* 0x00000052001a7211 */ /* 0x040fe800078c08ff */
[----:B------:R-:W-:Y:S01]  /*2770*/  LEA.HI.X R27, R0, R83, R2, 0x1, P6 ;  /* 0x00000053001b7211 */ /* 0x000fe200030f0c02 */
[----:B--2---:R1:W-:Y:S01]  /*2780*/  @!P5 ST.E.128 desc[UR4][R82.64], R20 ;  /* 0x000000145200d985 */ /* 0x0043e2000c101d04 */
[C---:B------:R-:W-:Y:S03]  /*2790*/  @!P1 LEA R28, P5, R102.reuse, R24, 0x6 ;  /* 0x00000018661c9211 */ /* 0x040fe600078a30ff */
[----:B------:R-:W2:Y:S01]  /*27a0*/  @!P4 LD.E.128 R16, desc[UR4][R24.64] ;  /* 0x000000041810c980 */ /* 0x000ea2000c101d00 */
[----:B------:R-:W-:Y:S03]  /*27b0*/  @!P1 LEA.HI.X R29, R102, R25, R103, 0x6, P5 ;  /* 0x00000019661d9211 */ /* 0x000fe600028f3467 */
        /* <DEDUP_REMOVED lines=13> */
.L_x_8778:
        /* <DEDUP_REMOVED lines=14> */
[CC--:B------:R-:W-:Y:S02]  /*2970*/  ISETP.GE.OR P6, PT, R98.reuse, R88.reuse, P5 ;  /* 0x000000586200720c */ /* 0x0c0fe40002fc6670 */
[----:B------:R-:W-:Y:S02]  /*2980*/  ISETP.GE.OR P1, PT, R109, R88, P5 ;  /* 0x000000586d00720c */ /* 0x000fe40002f26670 */
[----:B------:R-:W-:Y:S02]  /*2990*/  ISETP.LT.OR P6, PT, R98, R90, P6 ;  /* 0x0000005a6200720c */ /* 0x000fe400037c1670 */
[----:B------:R-:W-:Y:S02]  /*29a0*/  LEA.HI.X.SX32 R37, R5, R49, 0x1, P0 ;  /* 0x0000003105257211 */ /* 0x000fe400000f0eff */
[----:B------:R-:W-:Y:S02]  /*29b0*/  ISETP.GE.OR P5, PT, R91, R88, P5 ;  /* 0x000000585b00720c */ /* 0x000fe40002fa6670 */
[C---:B------:R-:W-:Y:S02]  /*29c0*/  LEA R38, P0, R0.reuse, R82, 0x1 ;  /* 0x0000005200267211 */ /* 0x040fe400078008ff */
        /* <DEDUP_REMOVED lines=55> */
.L_x_8782:
[----:B------:R-:W-:Y:S05]  /*2d40*/  BSYNC.RECONVERGENT B0 ;  /* 0x0000000000007941 */ /* 0x000fea0003800200 */
.L_x_8781:
        /* <DEDUP_REMOVED lines=52> */
.L_x_8784:
[----:B------:R-:W-:Y:S05]  /*3090*/  BSYNC.RECONVERGENT B0 ;  /* 0x0000000000007941 */ /* 0x000fea0003800200 */
.L_x_8783:
[----:B------:R-:W-:Y:S04]  /*30a0*/  BSSY.RECONVERGENT B0, `(.L_x_8785) ;  /* 0x0000039000007945 */ /* 0x000fe80003800200 */
[----:B------:R-:W-:Y:S05]  /*30b0*/  @P4 BRA `(.L_x_8786) ;  /* 0x0000000000dc4947 */ /* 0x000fea0003800000 */
[----:B------:R-:W-:Y:S02]  /*30c0*/  ISETP.GE.AND P0, PT, R12, R21, PT ;  /* 0x000000150c00720c */ /* 0x000fe40003f06270 */
[C---:B------:R-:W-:Y:S04]  /*30d0*/  LEA R42, P4, R102.reuse, R40, 0x6 ;  /* 0x00000028662a7211 */ /* 0x040fe800078830ff */
[----:B------:R-:W-:Y:S02]  /*30e0*/  LEA.HI.X R43, R102, R41, R103, 0x6, P4 ;  /* 0x00000029662b7211 */ /* 0x000fe400020f3467 */
        /* <DEDUP_REMOVED lines=52> */
.L_x_8786:
[----:B------:R-:W-:Y:S05]  /*3430*/  BSYNC.RECONVERGENT B0 ;  /* 0x0000000000007941 */ /* 0x000fea0003800200 */
.L_x_8785:
        /* <DEDUP_REMOVED lines=57> */
.L_x_8788:
[----:B------:R-:W-:Y:S05]  /*37d0*/  BSYNC.RECONVERGENT B0 ;  /* 0x0000000000007941 */ /* 0x000fea0003800200 */
.L_x_8787:
[----:B------:R-:W5:Y:S02]  /*37e0*/  LD.E R3, desc[UR4][R84.64+0xd0] ;  /* 0x0000d00454037980 */ /* 0x000f64000c101900 */
[----:B-----5:R-:W-:Y:S05]  /*37f0*/  IMAD.U32 R3, R3, -0x40, RZ ;  /* 0xffffffc003037824 */ /* 0x020fea00078e00ff */
[C---:B------:R-:W-:Y:S02]  /*3800*/  LEA R14, P1, R3.reuse, R14, 0x1 ;  /* 0x0000000e030e7211 */ /* 0x040fe400078208ff */
[C---:B------:R-:W-:Y:S02]  /*3810*/  LEA R48, P0, R3.reuse, R48, 0x1 ;  /* 0x0000003003307211 */ /* 0x040fe400078008ff */
[C---:B------:R-:W-:Y:S02]  /*3820*/  LEA.HI.X.SX32 R15, R3.reuse, R15, 0x1, P1 ;  /* 0x0000000f030f7211 */ /* 0x040fe400008f0eff */
[----:B------:R-:W-:Y:S01]  /*3830*/  LEA.HI.X.SX32 R49, R3, R49, 0x1, P0 ;  /* 0x0000003103317211 */ /* 0x000fe200000f0eff */
[----:B------:R-:W-:Y:S05]  /*3840*/  BRA `(.L_x_8779) ;  /* 0x0000001800507947 */ /* 0x000fea0003800000 */
.L_x_8780:
        /* <DEDUP_REMOVED lines=99> */
.L_x_8790:
[----:B------:R-:W-:Y:S05]  /*3e80*/  BSYNC.RECONVERGENT B0 ;  /* 0x0000000000007941 */ /* 0x000fea0003800200 */
.L_x_8789:
[C---:B------:R-:W-:Y:S01]  /*3e90*/  ISETP.GE.OR P5, PT, R91.reuse, R88, P4 ;  /* 0x000000585b00720c */ /* 0x040fe200027a6670 */
[C---:B------:R-:W-:Y:S01]  /*3ea0*/  IMAD.SHL.U32 R113, R102.reuse, 0x40, RZ ;  /* 0x0000004066717824 */ /* 0x040fe200078e00ff */
[----:B------:R-:W-:Y:S01]  /*3eb0*/  SHF.L.U64.HI R108, R102, 0x6, R103 ;  /* 0x00000006666c7819 */ /* 0x000fe20000010267 */
[----:B------:R-:W-:Y:S01]  /*3ec0*/  BSSY.RECONVERGENT B0, `(.L_x_8791) ;  /* 0x0000060000007945 */ /* 0x000fe20003800200 */
[----:B------:R-:W-:Y:S02]  /*3ed0*/  ISETP.LT.OR P5, PT, R91, R90, P5 ;  /* 0x0000005a5b00720c */ /* 0x000fe40002fa1670 */
[----:B------:R-:W-:Y:S05]  /*3ee0*/  IADD3 R24, P0, PT, R10, R113, RZ ;  /* 0x000000710a187210 */ /* 0x000fea0007f1e0ff */
[----:B------:R-:W-:Y:S06]  /*3ef0*/  IMAD.X R25, R9, 0x1, R108, P0 ;  /* 0x0000000109197824 */ /* 0x000fec00000e066c */
        /* <DEDUP_REMOVED lines=92> */
.L_x_8792:
[----:B------:R-:W-:Y:S05]  /*44c0*/  BSYNC.RECONVERGENT B0 ;  /* 0x0000000000007941 */ /* 0x000fea0003800200 */
.L_x_8791:
        /* <DEDUP_REMOVED lines=11> */
[----:B------:R-:W-:Y:S02]  /*4580*/  @!P0 SHF.L.U32 R104, R11, 0x6, RZ ;  /* 0x000000060b688819 */ /* 0x000fe400000006ff */
[----:B------:R-:W-:Y:S02]  /*4590*/  @!P0 SEL R105, R20, RZ, P1 ;  /* 0x000000ff14698207 */ /* 0x000fe40000800000 */
        /* <DEDUP_REMOVED lines=44> */
[----:B------:R-:W-:Y:S01]  /*4860*/  @!P0 HADD2.F32 R40, -RZ, R53.H0_H0 ;  /* 0x20000035ff288230 */ /* 0x000fe20000004100 */
[----:B------:R-:W-:Y:S01]  /*4870*/  SHF.L.U32 R105, R138, 0x6, RZ ;  /* 0x000000068a697819 */ /* 0x000fe200000006ff */
        /* <DEDUP_REMOVED lines=41> */
.L_x_8794:
[----:B------:R-:W-:Y:S05]  /*4b10*/  BSYNC.RECONVERGENT B0 ;  /* 0x0000000000007941 */ /* 0x000fea0003800200 */
.L_x_8793:
        /* <DEDUP_REMOVED lines=96> */
.L_x_8796:
[----:B------:R-:W-:Y:S05]  /*5120*/  BSYNC.RECONVERGENT B0 ;  /* 0x0000000000007941 */ /* 0x000fea0003800200 */
.L_x_8795:
[----:B------:R-:W5:Y:S02]  /*5130*/  LD.E R3, desc[UR4][R84.64+0xd0] ;  /* 0x0000d00454037980 */ /* 0x000f64000c101900 */
[----:B-----5:R-:W-:Y:S05]  /*5140*/  IMAD.U32 R3, R3, -0x40, RZ ;  /* 0xffffffc003037824 */ /* 0x020fea00078e00ff */
[C---:B------:R-:W-:Y:S02]  /*5150*/  LEA R80, P1, R3.reuse, R80, 0x1 ;  /* 0x0000005003507211 */ /* 0x040fe400078208ff */
[C---:B------:R-:W-:Y:S02]  /*5160*/  LEA R78, P0, R3.reuse, R78, 0x1 ;  /* 0x0000004e034e7211 */ /* 0x040fe400078008ff */
[C---:B------:R-:W-:Y:S02]  /*5170*/  LEA.HI.X.SX32 R81, R3.reuse, R81, 0x1, P1 ;  /* 0x0000005103517211 */ /* 0x040fe400008f0eff */
[----:B------:R-:W-:Y:S09]  /*5180*/  LEA.HI.X.SX32 R79, R3, R79, 0x1, P0 ;  /* 0x0000004f034f7211 */ /* 0x000ff200000f0eff */
.L_x_8779:
[----:B------:R-:W-:Y:S05]  /*5190*/  BSYNC.RECONVERGENT B1 ;  /* 0x0000000000017941 */ /* 0x000fea0003800200 */
.L_x_8777:
        /* <DEDUP_REMOVED lines=102> */
.L_x_8798:
[----:B------:R-:W-:Y:S05]  /*5800*/  BSYNC.RECONVERGENT B0 ;  /* 0x0000000000007941 */ /* 0x000fea0003800200 */
.L_x_8797:
[----:B------:R-:W-:Y:S05]  /*5810*/  @P2 BRA `(.L_x_8799) ;  /* 0xffffffc800d82947 */ /* 0x000fea000383ffff */
.L_x_8776:
        /* <DEDUP_REMOVED lines=17> */
.L_x_8804:
[----:B------:R2:W-:Y:S02]  /*5930*/  STS.128 [R64], RZ ;  /* 0x000000ff40007388 */ /* 0x0005e40000000c00 */
.L_x_8803:
[----:B------:R-:W-:Y:S05]  /*5940*/  BSYNC.RECONVERGENT B0 ;  /* 0x0000000000007941 */ /* 0x000fea0003800200 */
.L_x_8802:
        /* <DEDUP_REMOVED lines=13> */
.L_x_8801:
        /* <DEDUP_REMOVED lines=79> */
.L_x_8811:
[----:B------:R-:W-:Y:S05]  /*5f10*/  BSYNC.RECONVERGENT B0 ;  /* 0x0000000000007941 */ /* 0x000fea0003800200 */
.L_x_8810:
[----:B-----5:R3:W-:Y:S01]  /*5f20*/  STS.128 [R64], R8 ;  /* 0x0000000840007388 */ /* 0x0207e20000000c00 */
[----:B------:R-:W-:Y:S05]  /*5f30*/  BRA `(.L_x_8808) ;  /* 0x0000000000047947 */ /* 0x000fea0003800000 */
.L_x_8809:
[----:B------:R2:W-:Y:S02]  /*5f40*/  STS.128 [R64], RZ ;  /* 0x000000ff40007388 */ /* 0x0005e40000000c00 */
.L_x_8808:
[----:B------:R-:W-:Y:S05]  /*5f50*/  BSYNC.RECONVERGENT B1 ;  /* 0x0000000000017941 */ /* 0x000fea0003800200 */
.L_x_8807:
        /* <DEDUP_REMOVED lines=52> */
.L_x_8813:
[----:B------:R-:W-:Y:S05]  /*62a0*/  BSYNC.RECONVERGENT B0 ;  /* 0x0000000000007941 */ /* 0x000fea0003800200 */
.L_x_8812:
[----:B-----5:R3:W-:Y:S01]  /*62b0*/  STS.128 [R64+0x800], R8 ;  /* 0x0008000840007388 */ /* 0x0207e20000000c00 */
[----:B------:R-:W-:Y:S05]  /*62c0*/  BRA `(.L_x_8805) ;  /* 0x0000000800e07947 */ /* 0x000fea0003800000 */
.L_x_8806:
        /* <DEDUP_REMOVED lines=91> */
.L_x_8818:
[----:B------:R-:W-:Y:S05]  /*6880*/  BSYNC.RECONVERGENT B0 ;  /* 0x0000000000007941 */ /* 0x000fea0003800200 */
.L_x_8817:
[----:B-----5:R3:W-:Y:S01]  /*6890*/  STS.128 [R64], R20 ;  /* 0x0000001440007388 */ /* 0x0207e20000000c00 */
[----:B------:R-:W-:Y:S05]  /*68a0*/  BRA `(.L_x_8815) ;  /* 0x0000000000047947 */ /* 0x000fea0003800000 */
.L_x_8816:
[----:B------:R2:W-:Y:S02]  /*68b0*/  STS.128 [R64], RZ ;  /* 0x000000ff40007388 */ /* 0x0005e40000000c00 */
.L_x_8815:
[----:B------:R-:W-:Y:S05]  /*68c0*/  BSYNC.RECONVERGENT B1 ;  /* 0x0000000000017941 */ /* 0x000fea0003800200 */
.L_x_8814:
        /* <DEDUP_REMOVED lines=86> */
.L_x_8820:
[----:B------:R-:W-:Y:S05]  /*6e30*/  BSYNC.RECONVERGENT B0 ;  /* 0x0000000000007941 */ /* 0x000fea0003800200 */
.L_x_8819:
[----:B-----5:R1:W-:Y:S02]  /*6e40*/  STS.128 [R64+0x800], R20 ;  /* 0x0008001440007388 */ /* 0x0203e40000000c00 */
.L_x_8805:
[----:B------:R-:W-:Y:S05]  /*6e50*/  BSYNC.RECONVERGENT B2 ;  /* 0x0000000000027941 */ /* 0x000fea0003800200 */
.L_x_8800:
[----:B---3--:R-:W-:Y:S01]  /*6e60*/  IADD3 R5, PT, PT, -R63, R60, RZ ;  /* 0x0000003c3f057210 */ /* 0x008fe20007ffe1ff */
        /* <DEDUP_REMOVED lines=11> */
.L_x_8823:
[----:B------:R3:W-:Y:S02]  /*6f20*/  STS.128 [R64+0x1000], RZ ;  /* 0x001000ff40007388 */ /* 0x0007e40000000c00 */
.L_x_8822:
[----:B------:R-:W-:Y:S05]  /*6f30*/  BSYNC.RECONVERGENT B0 ;  /* 0x0000000000007941 */ /* 0x000fea0003800200 */
.L_x_8821:
        /* <DEDUP_REMOVED lines=14> */
.L_x_8826:
[----:B------:R1:W-:Y:S02]  /*7020*/  STS.128 [R64+0x1800], RZ ;  /* 0x001800ff40007388 */ /* 0x0003e40000000c00 */
.L_x_8825:
[----:B------:R-:W-:Y:S05]  /*7030*/  BSYNC.RECONVERGENT B0 ;  /* 0x0000000000007941 */ /* 0x000fea0003800200 */
.L_x_8824:
        /* <DEDUP_REMOVED lines=13> */
.L_x_8829:
[----:B------:R1:W-:Y:S02]  /*7110*/  STS.128 [R64+0x2000], RZ ;  /* 0x002000ff40007388 */ /* 0x0003e40000000c00 */
.L_x_8828:
[----:B------:R-:W-:Y:S05]  /*7120*/  BSYNC.RECONVERGENT B0 ;  /* 0x0000000000007941 */ /* 0x000fea0003800200 */
.L_x_8827:
        /* <DEDUP_REMOVED lines=13> */
.L_x_8832:
[----:B------:R1:W-:Y:S02]  /*7200*/  STS.128 [R64+0x2800], RZ ;  /* 0x002800ff40007388 */ /* 0x0003e40000000c00 */
.L_x_8831:
[----:B------:R-:W-:Y:S05]  /*7210*/  BSYNC.RECONVERGENT B0 ;  /* 0x0000000000007941 */ /* 0x000fea0003800200 */
.L_x_8830:
[----:B--2-4-:R-:W2:Y:S04]  /*7220*/  LD.E.64 R16, desc[UR4][R84.64+0x1c0] ;  /* 0x0001c00454107980 */ /* 0x014ea8000c101b00 */
[----:B-1----:R-:W4:Y:S01]  /*7230*/  LD.E.64 R8, desc[UR4][R84.64+0x1b8] ;  /* 0x0001b80454087980 */ /* 0x002f22000c101b00 */
[----:B------:R-:W-:-:S03]  /*7240*/  MOV R94, R152 ;  /* 0x00000098005e7202 */ /* 0x000fc60000000f00 */
        /* <DEDUP_REMOVED lines=21> */
.L_x_8835:
[----:B------:R2:W-:Y:S01]  /*73a0*/  STS.128 [R64+0x3000], RZ ;  /* 0x003000ff40007388 */ /* 0x0005e20000000c00 */
[----:B------:R-:W-:Y:S05]  /*73b0*/  BRA `(.L_x_8836) ;  /* 0x0000000000047947 */ /* 0x000fea0003800000 */
.L_x_8834:
[----:B------:R1:W-:Y:S02]  /*73c0*/  STS.128 [R64+0x3000], RZ ;  /* 0x003000ff40007388 */ /* 0x0003e40000000c00 */
.L_x_8836:
[----:B------:R-:W-:Y:S05]  /*73d0*/  BSYNC.RECONVERGENT B0 ;  /* 0x0000000000007941 */ /* 0x000fea0003800200 */
.L_x_8833:
        /* <DEDUP_REMOVED lines=15> */
.L_x_8839:
[----:B------:R1:W-:Y:S02]  /*74d0*/  STS.128 [R64+0x3800], RZ ;  /* 0x003800ff40007388 */ /* 0x0003e40000000c00 */
.L_x_8838:
[----:B------:R-:W-:Y:S05]  /*74e0*/  BSYNC.RECONVERGENT B0 ;  /* 0x0000000000007941 */ /* 0x000fea0003800200 */
.L_x_8837:
        /* <DEDUP_REMOVED lines=13> */
.L_x_8842:
[----:B------:R1:W-:Y:S02]  /*75c0*/  STS.128 [R64+0x4000], RZ ;  /* 0x004000ff40007388 */ /* 0x0003e40000000c00 */
.L_x_8841:
[----:B------:R-:W-:Y:S05]  /*75d0*/  BSYNC.RECONVERGENT B0 ;  /* 0x0000000000007941 */ /* 0x000fea0003800200 */
.L_x_8840:
        /* <DEDUP_REMOVED lines=13> */
.L_x_8845:
[----:B------:R1:W-:Y:S02]  /*76b0*/  STS.128 [R64+0x4800], RZ ;  /* 0x004800ff40007388 */ /* 0x0003e40000000c00 */
.L_x_8844:
[----:B------:R-:W-:Y:S05]  /*76c0*/  BSYNC.RECONVERGENT B0 ;  /* 0x0000000000007941 */ /* 0x000fea0003800200 */
.L_x_8843:
[----:B------:R-:W2:Y:S01]  /*76d0*/  LD.E R40, desc[UR4][R84.64+0x18c] ;  /* 0x00018c0454287980 */ /* 0x000ea2000c101900 */
[----:B------:R-:W-:Y:S01]  /*76e0*/  SHF.R.U32.HI R44, RZ, 0x1, R62 ;  /* 0x00000001ff2c7819 */ /* 0x000fe2000001163e */
[----:B------:R-:W-:Y:S01]  /*76f0*/  BSSY.RECONVERGENT B1, `(.L_x_8846) ;  /* 0x0000138000017945 */ /* 0x000fe20003800200 */
[C---:B------:R-:W-:Y:S01]  /*7700*/  SHF.L.U32 R15, R62.reuse, 0x5, RZ ;  /* 0x000000053e0f7819 */ /* 0x040fe200000006ff */
[----:B------:R-:W0:Y:S01]  /*7710*/  LDGDEPBAR ;  /* 0x00000000000079af */ /* 0x000e220000000000 */
[----:B------:R-:W-:Y:S02]  /*7720*/  SHF.L.U32 R133, R62, 0x4, RZ ;  /* 0x000000043e857819 */ /* 0x000fe400000006ff */
[----:B-1----:R-:W-:Y:S02]  /*7730*/  LOP3.LUT R4, R44, 0x8, RZ, 0xc0, !PT ;  /* 0x000000082c047812 */ /* 0x002fe400078ec0ff */
        /* <DEDUP_REMOVED lines=17> */
[----:B------:R-:W-:Y:S01]  /*7850*/  P2R R4, PR, RZ, 0x1 ;  /* 0x00000001ff047803 */ /* 0x000fe20000000000 */
[----:B-----5:R-:W1:Y:S01]  /*7860*/  LDSM.16.M88.4 R28, [R132] ;  /* 0x00000000841c783b */ /* 0x020e620000000200 */
[----:B------:R-:W-:Y:S02]  /*7870*/  SEL R5, R5, 0xffffffe0, !P0 ;  /* 0xffffffe005057807 */ /* 0x000fe40004000000 */
[----:B------:R-:W-:Y:S01]  /*7880*/  ISETP.GT.AND P0, PT, R65, R142, PT ;  /* 0x0000008e4100720c */ /* 0x000fe20003f04270 */
        /* <DEDUP_REMOVED lines=116> */
[-C--:B-1----:R-:W-:Y:S01]  /*7fd0*/  FMUL.FTZ R46, R17, R40.reuse ;  /* 0x00000028112e7220 */ /* 0x082fe20000410000 */
[----:B------:R-:W-:-:S02]  /*7fe0*/  FMUL.FTZ R165, R18, R40 ;  /* 0x0000002812a57220 */ /* 0x000fc40000410000 */
[----:B------:R-:W1:Y:S05]  /*7ff0*/  MUFU.TANH R87, R87 ;  /* 0x0000005700577308 */ /* 0x000e6a0000002400 */
[----:B---3--:R-:W-:Y:S05]  /*8000*/  HMMA.16816.F32 R8, R20, R4, R8 ;  /* 0x000000041408723c */ /* 0x008fea0000001808 */
[----:B------:R-:W-:Y:S01]  /*8010*/  FMUL.FTZ R4, R19, R40 ;  /* 0x0000002813047220 */ /* 0x000fe20000410000 */
        /* <DEDUP_REMOVED lines=8> */
[-C--:B------:R-:W-:Y:S01]  /*80a0*/  FMUL.FTZ R9, R9, R40.reuse ;  /* 0x0000002809097220 */ /* 0x080fe20000410000 */
[----:B------:R-:W1:Y:S04]  /*80b0*/  MUFU.TANH R95, R95 ;  /* 0x0000005f005f7308 */ /* 0x000e680000002400 */
[C---:B------:R-:W-:Y:S05]  /*80c0*/  HMMA.16816.F32 R36, R20.reuse, R6, R36 ;  /* 0x000000061424723c */ /* 0x040fea0000001824 */
[-C--:B------:R-:W-:Y:S01]  /*80d0*/  FMUL.FTZ R6, R10, R40.reuse ;  /* 0x000000280a067220 */ /* 0x080fe20000410000 */
[----:B------:R-:W1:Y:S08]  /*80e0*/  MUFU.TANH R93, R93 ;  /* 0x0000005d005d7308 */ /* 0x000e700000002400 */
[----:B------:R-:W1:Y:S01]  /*80f0*/  MUFU.TANH R103, R103 ;  /* 0x0000006700677308 */ /* 0x000e620000002400 */
[C---:B----4-:R-:W-:Y:S04]  /*8100*/  HMMA.16816.F32 R16, R20.reuse, R32, R16 ;  /* 0x000000201410723c */ /* 0x050fe80000001810 */
[-C--:B------:R-:W-:Y:S01]  /*8110*/  FMUL.FTZ R29, R39, R40.reuse ;  /* 0x00000028271d7220 */ /* 0x080fe20000410000 */
[-C--:B------:R-:W-:Y:S01]  /*8120*/  FMUL.FTZ R32, R36, R40.reuse ;  /* 0x0000002824207220 */ /* 0x080fe20000410000 */
[-C--:B------:R-:W-:Y:S01]  /*8130*/  FMUL.FTZ R37, R37, R40.reuse ;  /* 0x0000002825257220 */ /* 0x080fe20000410000 */
[-C--:B------:R-:W-:Y:S01]  /*8140*/  FMUL.FTZ R7, R38, R40.reuse ;  /* 0x0000002826077220 */ /* 0x080fe20000410000 */
[----:B------:R-:W4:Y:S01]  /*8150*/  MUFU.TANH R107, R107 ;  /* 0x0000006b006b7308 */ /* 0x000f220000002400 */
[----:B------:R-:W-:Y:S07]  /*8160*/  HMMA.16816.F32 R24, R20, R34, R24 ;  /* 0x000000221418723c */ /* 0x000fee0000001818 */
[----:B------:R-:W1:Y:S03]  /*8170*/  MUFU.TANH R111, R111 ;  /* 0x0000006f006f7308 */ /* 0x000e660000002400 */
        /* <DEDUP_REMOVED lines=44> */
[----:B-1----:R-:W-:Y:S01]  /*8440*/  IADD3 R9, P0, PT, RZ, -UR6, RZ ;  /* 0x80000006ff097c10 */ /* 0x002fe2000ff1e0ff */
[----:B--2---:R-:W-:-:S04]  /*8450*/  IMAD.SHL.U32 R10, R10, 0x80, RZ ;  /* 0x000000800a0a7824 */ /* 0x004fc800078e00ff */
[----:B------:R-:W-:-:S05]  /*8460*/  IMAD.X R10, RZ, RZ, ~R10, P0 ;  /* 0x000000ffff0a7224 */ /* 0x000fca00000e0e0a */
[----:B------:R-:W-:-:S04]  /*8470*/  SHF.R.S64 R9, R9, 0x1f, R10 ;  /* 0x0000001f09097819 */ /* 0x000fc8000000100a */
[----:B------:R-:W-:-:S04]  /*8480*/  IADD3 R144, P0, PT, R9, R144, RZ ;  /* 0x0000009009907210 */ /* 0x000fc80007f1e0ff */
[----:B------:R-:W-:Y:S01]  /*8490*/  LEA.HI.X.SX32 R143, R10, R143, 0x1, P0 ;  /* 0x0000008f0a8f7211 */ /* 0x000fe200000f0eff */
[----:B------:R-:W-:Y:S05]  /*84a0*/  BRA `(.L_x_8850) ;  /* 0x0000000000f07947 */ /* 0x000fea0003800000 */
.L_x_8849:
[----:B------:R-:W2:Y:S01]  /*84b0*/  LD.E R22, desc[UR4][R84.64+0x170] ;  /* 0x0001700454167980 */ /* 0x000ea2000c101900 */
[----:B------:R-:W-:Y:S02]  /*84c0*/  IADD3 R20, PT, PT, R63, -0x80, RZ ;  /* 0xffffff803f147810 */ /* 0x000fe40007ffe0ff */
[----:B------:R-:W-:Y:S02]  /*84d0*/  IABS R11, R63 ;  /* 0x0000003f000b7213 */ /* 0x000fe40000000000 */
[----:B-1----:R-:W-:Y:S02]  /*84e0*/  IABS R9, R20 ;  /* 0x0000001400097213 */ /* 0x002fe40000000000 */
        /* <DEDUP_REMOVED lines=38> */
[----:B------:R-:W3:Y:S04]  /*8750*/  LD.E R10, desc[UR4][R136.64] ;  /* 0x00000004880a7980 */ /* 0x000ee8000c101900 */
[----:B------:R1:W3:Y:S04]  /*8760*/  LD.E R9, desc[UR4][R20.64] ;  /* 0x0000000414097980 */ /* 0x0002e8000c101900 */
        /* <DEDUP_REMOVED lines=16> */
.L_x_8850:
[----:B------:R-:W-:Y:S05]  /*8870*/  BSYNC.RECONVERGENT B0 ;  /* 0x0000000000007941 */ /* 0x000fea0003800200 */
.L_x_8848:
        /* <DEDUP_REMOVED lines=31> */
.L_x_8847:
[----:B------:R-:W-:Y:S05]  /*8a70*/  BSYNC.RECONVERGENT B1 ;  /* 0x0000000000017941 */ /* 0x000fea0003800200 */
.L_x_8846:
[----:B------:R-:W2:Y:S01]  /*8a80*/  S2R R135, SR_TID.X ;  /* 0x0000000000877919 */ /* 0x000ea20000002100 */
[----:B------:R-:W-:Y:S01]  /*8a90*/  VIADD R161, R61, 0xffffffff ;  /* 0xffffffff3da17836 */ /* 0x000fe20000000000 */
[----:B--2---:R-:W-:Y:S01]  /*8aa0*/  SHF.R.U32.HI R21, RZ, 0x2, R135 ;  /* 0x00000002ff157819 */ /* 0x004fe20000011687 */
[----:B------:R-:W-:-:S03]  /*8ab0*/  IMAD.SHL.U32 R20, R135, 0x2, RZ ;  /* 0x0000000287147824 */ /* 0x000fc600078e00ff */
[----:B------:R-:W-:Y:S02]  /*8ac0*/  LOP3.LUT R21, R21, 0x7, RZ, 0xc0, !PT ;  /* 0x0000000715157812 */ /* 0x000fe400078ec0ff */
[----:B------:R-:W-:Y:S02]  /*8ad0*/  LOP3.LUT R20, R20, 0x6, RZ, 0xc0, !PT ;  /* 0x0000000614147812 */ /* 0x000fe400078ec0ff */
[----:B------:R-:W-:-:S03]  /*8ae0*/  LOP3.LUT R2, R21, 0x1f0, R44, 0xf8, !PT ;  /* 0x000001f015027812 */ /* 0x000fc600078ef82c */
[----:B------:R-:W-:Y:S02]  /*8af0*/  IMAD R65, R161, 0x80, R20 ;  /* 0x00000080a1417824 */ /* 0x000fe400078e0214 */
[----:B------:R-:W-:Y:S02]  /*8b00*/  IMAD R3, R149, 0x40, R2 ;  /* 0x0000004095037824 */ /* 0x000fe400078e0202 */
[C---:B------:R-:W-:Y:S01]  /*8b10*/  VIADD R10, R65.reuse, 0x1 ;  /* 0x00000001410a7836 */ /* 0x040fe20000000000 */
[CC--:B------:R-:W-:Y:S01]  /*8b20*/  ISETP.GE.AND P2, PT, R65.reuse, R60.reuse, PT ;  /* 0x0000003c4100720c */ /* 0x0c0fe20003f46270 */
[C---:B-1----:R-:W-:Y:S01]  /*8b30*/  VIADD R9, R65.reuse, 0x18 ;  /* 0x0000001841097836 */ /* 0x042fe20000000000 */
[----:B------:R-:W-:Y:S01]  /*8b40*/  IADD3 R3, PT, PT, R60, R3, -R150 ;  /* 0x000000033c037210 */ /* 0x000fe20007ffe896 */
[C---:B------:R-:W-:Y:S01]  /*8b50*/  VIADD R11, R65.reuse, 0x11 ;  /* 0x00000011410b7836 */ /* 0x040fe20000000000 */
[----:B------:R-:W-:Y:S01]  /*8b60*/  ISETP.GE.AND P0, PT, R10, R60, PT ;  /* 0x0000003c0a00720c */ /* 0x000fe20003f06270 */
[----:B------:R-:W-:-:S02]  /*8b70*/  VIADD R63, R65, 0x9 ;  /* 0x00000009413f7836 */ /* 0x000fc40000000000 */
[C---:B------:R-:W-:Y:S02]  /*8b80*/  IMAD.IADD R2, R3.reuse, 0x1, -R10 ;  /* 0x0000000103027824 */ /* 0x040fe400078e0a0a */
[----:B------:R-:W-:Y:S01]  /*8b90*/  IMAD.IADD R26, R3, 0x1, -R11 ;  /* 0x00000001031a7824 */ /* 0x000fe200078e0a0b */
[----:B------:R-:W-:Y:S01]  /*8ba0*/  ISETP.GE.AND P4, PT, R63, R60, PT ;  /* 0x0000003c3f00720c */ /* 0x000fe20003f86270 */
[----:B------:R-:W-:Y:S01]  /*8bb0*/  VIADD R12, R65, 0x10 ;  /* 0x00000010410c7836 */ /* 0x000fe20000000000 */
[----:B------:R-:W-:Y:S01]  /*8bc0*/  IABS R2, R2 ;  /* 0x0000000200027213 */ /* 0x000fe20000000000 */
[C---:B------:R-:W-:Y:S01]  /*8bd0*/  IMAD.IADD R30, R3.reuse, 0x1, -R63 ;  /* 0x00000001031e7824 */ /* 0x040fe200078e0a3f */
[----:B------:R-:W-:Y:S01]  /*8be0*/  IABS R26, R26 ;  /* 0x0000001a001a7213 */ /* 0x000fe20000000000 */
[C---:B------:R-:W-:Y:S01]  /*8bf0*/  IMAD.IADD R28, R3.reuse, 0x1, -R12 ;  /* 0x00000001031c7824 */ /* 0x040fe200078e0a0c */
[----:B------:R-:W-:Y:S01]  /*8c00*/  I2FP.F32.S32 R24, R2 ;  /* 0x0000000200187245 */ /* 0x000fe20000201400 */
[----:B------:R-:W-:Y:S01]  /*8c10*/  IMAD.IADD R2, R3, 0x1, -R9 ;  /* 0x0000000103027824 */ /* 0x000fe200078e0a09 */
[----:B------:R-:W-:Y:S01]  /*8c20*/  I2FP.F32.S32 R26, R26 ;  /* 0x0000001a001a7245 */ /* 0x000fe20000201400 */
[C---:B------:R-:W-:Y:S01]  /*8c30*/  VIADD R33, R65.reuse, 0x28 ;  /* 0x0000002841217836 */ /* 0x040fe20000000000 */
[----:B------:R-:W-:Y:S01]  /*8c40*/  IABS R30, R30 ;  /* 0x0000001e001e7213 */ /* 0x000fe20000000000 */
[----:B------:R-:W-:Y:S01]  /*8c50*/  VIADD R22, R65, 0x8 ;  /* 0x0000000841167836 */ /* 0x000fe20000000000 */
[----:B------:R-:W-:Y:S01]  /*8c60*/  IABS R2, R2 ;  /* 0x0000000200027213 */ /* 0x000fe20000000000 */
[C---:B------:R-:W-:Y:S01]  /*8c70*/  FFMA.FTZ R19, -R0.reuse, R26, R59 ;  /* 0x0000001a00137223 */ /* 0x040fe2000001013b */
[----:B------:R-:W-:Y:S01]  /*8c80*/  IMAD.IADD R26, R3, 0x1, -R33 ;  /* 0x00000001031a7824 */ /* 0x000fe200078e0a21 */
[----:B------:R-:W-:Y:S01]  /*8c90*/  IABS R28, R28 ;  /* 0x0000001c001c7213 */ /* 0x000fe20000000000 */
[C---:B------:R-:W-:Y:S01]  /*8ca0*/  VIADD R137, R65.reuse, 0x20 ;  /* 0x0000002041897836 */ /* 0x040fe20000000000 */
[----:B------:R-:W-:Y:S01]  /*8cb0*/  I2FP.F32.S32 R2, R2 ;  /* 0x0000000200027245 */ /* 0x000fe20000201400 */
[C---:B------:R-:W-:Y:S01]  /*8cc0*/  FFMA.FTZ R24, -R0.reuse, R24, R43 ;  /* 0x0000001800187223 */ /* 0x040fe2000001012b */
[----:B------:R-:W-:Y:S01]  /*8cd0*/  I2FP.F32.S32 R30, R30 ;  /* 0x0000001e001e7245 */ /* 0x000fe20000201400 */
[C---:B------:R-:W-:Y:S01]  /*8ce0*/  VIADD R145, R65.reuse, 0x19 ;  /* 0x0000001941917836 */ /* 0x040fe20000000000 */
[----:B------:R-:W-:Y:S01]  /*8cf0*/  I2FP.F32.S32 R28, R28 ;  /* 0x0000001c001c7245 */ /* 0x000fe20000201400 */
[C---:B------:R-:W-:Y:S01]  /*8d00*/  FFMA.FTZ R17, -R0.reuse, R2, R71 ;  /* 0x0000000200117223 */ /* 0x040fe20000010147 */
[C---:B------:R-:W-:Y:S01]  /*8d10*/  VIADD R2, R65.reuse, 0x29 ;  /* 0x0000002941027836 */ /* 0x040fe20000000000 */
[----:B------:R-:W-:Y:S01]  /*8d20*/  IABS R26, R26 ;  /* 0x0000001a001a7213 */ /* 0x000fe20000000000 */
[----:B------:R-:W-:Y:S01]  /*8d30*/  FFMA.FTZ R13, -R0, R30, R51 ;  /* 0x0000001e000d7223 */ /* 0x000fe20000010133 */
[----:B------:R-:W-:-:S02]  /*8d40*/  VIADD R51, R65, 0x21 ;  /* 0x0000002141337836 */ /* 0x000fc40000000000 */
[----:B------:R-:W-:Y:S01]  /*8d50*/  FFMA.FTZ R43, -R0, R28, R57 ;  /* 0x0000001c002b7223 */ /* 0x000fe20000010139 */
[----:B------:R-:W-:Y:S01]  /*8d60*/  ISETP.GE.AND P1, PT, R2, R60, PT ;  /* 0x0000003c0200720c */ /* 0x000fe20003f26270 */
[C---:B------:R-:W-:Y:S01]  /*8d70*/  IMAD.IADD R2, R3.reuse, 0x1, -R2 ;  /* 0x0000000103027824 */ /* 0x040fe200078e0a02 */
[----:B------:R-:W-:Y:S01]  /*8d80*/  I2FP.F32.S32 R26, R26 ;  /* 0x0000001a001a7245 */ /* 0x000fe20000201400 */
[C---:B------:R-:W-:Y:S01]  /*8d90*/  IMAD.IADD R28, R3.reuse, 0x1, -R51 ;  /* 0x00000001031c7824 */ /* 0x040fe200078e0a33 */
[----:B------:R-:W-:Y:S01]  /*8da0*/  ISETP.GE.AND P5, PT, R22, R60, PT ;  /* 0x0000003c1600720c */ /* 0x000fe20003fa6270 */
[C---:B------:R-:W-:Y:S01]  /*8db0*/  IMAD.IADD R22, R3.reuse, 0x1, -R22 ;  /* 0x0000000103167824 */ /* 0x040fe200078e0a16 */
[----:B------:R-:W-:Y:S01]  /*8dc0*/  IABS R2, R2 ;  /* 0x0000000200027213 */ /* 0x000fe20000000000 */
[C---:B------:R-:W-:Y:S02]  /*8dd0*/  IMAD.IADD R30, R3.reuse, 0x1, -R137 ;  /* 0x00000001031e7824 */ /* 0x040fe400078e0a89 */
[----:B------:R-:W-:Y:S01]  /*8de0*/  FFMA.FTZ R59, -R0, R26, R89 ;  /* 0x0000001a003b7223 */ /* 0x000fe20000010159 */
[----:B------:R-:W-:Y:S01]  /*8df0*/  IMAD.IADD R26, R3, 0x1, -R65 ;  /* 0x00000001031a7824 */ /* 0x000fe200078e0a41 */
[----:B------:R-:W-:-:S02]  /*8e00*/  I2FP.F32.S32 R2, R2 ;  /* 0x0000000200027245 */ /* 0x000fc40000201400 */
[----:B------:R-:W-:Y:S02]  /*8e10*/  IABS R28, R28 ;  /* 0x0000001c001c7213 */ /* 0x000fe40000000000 */
[----:B------:R-:W-:Y:S01]  /*8e20*/  IABS R22, R22 ;  /* 0x0000001600167213 */ /* 0x000fe20000000000 */
[----:B------:R-:W-:Y:S01]  /*8e30*/  FFMA.FTZ R91, -R0, R2, R91 ;  /* 0x00000002005b7223 */ /* 0x000fe2000001015b */
[C---:B------:R-:W-:Y:S01]  /*8e40*/  VIADD R2, R3.reuse, 0x8 ;  /* 0x0000000803027836 */ /* 0x040fe20000000000 */
[----:B------:R-:W-:Y:S02]  /*8e50*/  IABS R30, R30 ;  /* 0x0000001e001e7213 */ /* 0x000fe40000000000 */
[----:B------:R-:W-:Y:S01]  /*8e60*/  I2FP.F32.S32 R28, R28 ;  /* 0x0000001c001c7245 */ /* 0x000fe20000201400 */
[C---:B------:R-:W-:Y:S01]  /*8e70*/  IMAD.IADD R10, R2.reuse, 0x1, -R10 ;  /* 0x00000001020a7824 */ /* 0x040fe200078e0a0a */
[----:B------:R-:W-:Y:S01]  /*8e80*/  IABS R26, R26 ;  /* 0x0000001a001a7213 */ /* 0x000fe20000000000 */
[----:B------:R-:W-:Y:S01]  /*8e90*/  IMAD.IADD R63, R2, 0x1, -R63 ;  /* 0x00000001023f7824 */ /* 0x000fe200078e0a3f */
        /* <DEDUP_REMOVED lines=8> */
[----:B------:R-:W-:Y:S01]  /*8f20*/  ISETP.GE.AND P3, PT, R12, R60, PT ;  /* 0x0000003c0c00720c */ /* 0x000fe20003f66270 */
[----:B------:R-:W-:Y:S01]  /*8f30*/  IMAD.IADD R12, R2, 0x1, -R12 ;  /* 0x00000001020c7824 */ /* 0x000fe200078e0a0c */
[----:B------:R-:W-:Y:S01]  /*8f40*/  I2FP.F32.S32 R30, R10 ;  /* 0x0000000a001e7245 */ /* 0x000fe20000201400 */
[CC--:B------:R-:W-:Y:S01]  /*8f50*/  FFMA.FTZ R41, -R0.reuse, R26.reuse, R41 ;  /* 0x0000001a00297223 */ /* 0x0c0fe20000010129 */
[----:B------:R-:W-:Y:S01]  /*8f60*/  FFMA.FTZ R26, -R0, R26, R53 ;  /* 0x0000001a001a7223 */ /* 0x000fe20000010135 */
[----:B------:R-:W-:Y:S01]  /*8f70*/  IABS R28, R28 ;  /* 0x0000001c001c7213 */ /* 0x000fe20000000000 */
[----:B------:R-:W-:Y:S01]  /*8f80*/  IMAD.IADD R49, R3, 0x1, -R145 ;  /* 0x0000000103317824 */ /* 0x000fe200078e0a91 */
[----:B------:R-:W-:Y:S01]  /*8f90*/  FSEL R53, R22, -INF , !P5 ;  /* 0xff80000016357808 */ /* 0x000fe20006800000 */
[----:B------:R-:W-:Y:S01]  /*8fa0*/  FFMA.FTZ R47, -R0, R30, R47 ;  /* 0x0000001e002f7223 */ /* 0x000fe2000001012f */
[----:B------:R-:W-:Y:S01]  /*8fb0*/  IABS R12, R12 ;  /* 0x0000000c000c7213 */ /* 0x000fe20000000000 */
[C---:B------:R-:W-:Y:S01]  /*8fc0*/  IMAD.IADD R22, R2.reuse, 0x1, -R51 ;  /* 0x0000000102167824 */ /* 0x040fe200078e0a33 */
[----:B------:R-:W-:Y:S01]  /*8fd0*/  I2FP.F32.S32 R28, R28 ;  /* 0x0000001c001c7245 */ /* 0x000fe20000201400 */
[----:B------:R-:W-:Y:S01]  /*8fe0*/  IMAD.IADD R30, R2, 0x1, -R11 ;  /* 0x00000001021e7824 */ /* 0x000fe200078e0a0b */
[----:B------:R-:W-:-:S02]  /*8ff0*/  IABS R63, R63 ;  /* 0x0000003f003f7213 */ /* 0x000fc40000000000 */
[----:B------:R-:W-:Y:S01]  /*9000*/  I2FP.F32.S32 R12, R12 ;  /* 0x0000000c000c7245 */ /* 0x000fe20000201400 */
[C---:B------:R-:W-:Y:S01]  /*9010*/  FFMA.FTZ R45, -R0.reuse, R28, R45 ;  /* 0x0000001c002d7223 */ /* 0x040fe2000001012d */
[----:B------:R-:W-:Y:S02]  /*9020*/  IABS R22, R22 ;  /* 0x0000001600167213 */ /* 0x000fe40000000000 */
[----:B------:R-:W-:Y:S01]  /*9030*/  IABS R30, R30 ;  /* 0x0000001e001e7213 */ /* 0x000fe20000000000 */
[C---:B------:R-:W-:Y:S01]  /*9040*/  FFMA.FTZ R28, -R0.reuse, R12, R67 ;  /* 0x0000000c001c7223 */ /* 0x040fe20000010143 */
[----:B------:R-:W-:Y:S02]  /*9050*/  I2FP.F32.S32 R10, R63 ;  /* 0x0000003f000a7245 */ /* 0x000fe40000201400 */
[----:B------:R-:W-:Y:S02]  /*9060*/  I2FP.F32.S32 R22, R22 ;  /* 0x0000001600167245 */ /* 0x000fe40000201400 */
        /* <DEDUP_REMOVED lines=8> */
[----:B------:R-:W-:-:S02]  /*90f0*/  FSEL R10, R45, -INF , !P2 ;  /* 0xff8000002d0a7808 */ /* 0x000fc40005000000 */
[----:B------:R-:W-:Y:S01]  /*9100*/  FSEL R43, R43, -INF , !P3 ;  /* 0xff8000002b2b7808 */ /* 0x000fe20005800000 */
[----:B------:R-:W-:Y:S01]  /*9110*/  IMAD.IADD R40, R3, 0x1, -R22 ;  /* 0x0000000103287824 */ /* 0x000fe200078e0a16 */
[----:B------:R-:W-:Y:S01]  /*9120*/  FSEL R13, R28, -INF , !P3 ;  /* 0xff8000001c0d7808 */ /* 0x000fe20005800000 */
[----:B------:R-:W-:Y:S01]  /*9130*/  IMAD.IADD R28, R2, 0x1, -R9 ;  /* 0x00000001021c7824 */ /* 0x000fe200078e0a09 */
[-C--:B------:R-:W-:Y:S02]  /*9140*/  ISETP.GE.AND P2, PT, R11, R60.reuse, PT ;  /* 0x0000003c0b00720c */ /* 0x080fe40003f46270 */
[-C--:B------:R-:W-:Y:S02]  /*9150*/  ISETP.GE.AND P3, PT, R51, R60.reuse, PT ;  /* 0x0000003c3300720c */ /* 0x080fe40003f66270 */
[----:B------:R-:W-:Y:S01]  /*9160*/  FSEL R67, R26, -INF , !P5 ;  /* 0xff8000001a437808 */ /* 0x000fe20006800000 */
[----:B------:R-:W-:Y:S01]  /*9170*/  IMAD.IADD R26, R2, 0x1, -R145 ;  /* 0x00000001021a7824 */ /* 0x000fe200078e0a91 */
[----:B------:R-:W-:-:S02]  /*9180*/  ISETP.GE.AND P5, PT, R145, R60, PT ;  /* 0x0000003c9100720c */ /* 0x000fc40003fa6270 */
[----:B------:R-:W-:Y:S02]  /*9190*/  FSEL R69, R19, -INF , !P2 ;  /* 0xff80000013457808 */ /* 0x000fe40005000000 */
[----:B------:R-:W-:Y:S02]  /*91a0*/  FSEL R41, R81, -INF , !P3 ;  /* 0xff80000051297808 */ /* 0x000fe40005800000 */
[----:B------:R-:W-:Y:S02]  /*91b0*/  FSEL R145, R87, -INF , !P3 ;  /* 0xff80000057917808 */ /* 0x000fe40005800000 */
[----:B------:R-:W-:Y:S02]  /*91c0*/  FSEL R19, R30, -INF , !P2 ;  /* 0xff8000001e137808 */ /* 0x000fe40005000000 */
[-C--:B------:R-:W-:Y:S01]  /*91d0*/  ISETP.GE.AND P3, PT, R22, R60.reuse, PT ;  /* 0x0000003c1600720c */ /* 0x080fe20003f66270 */
[----:B------:R-:W-:Y:S01]  /*91e0*/  IMAD.IADD R22, R2, 0x1, -R33 ;  /* 0x0000000102167824 */ /* 0x000fe200078e0a21 */
[----:B------:R-:W-:-:S02]  /*91f0*/  ISETP.GE.AND P2, PT, R33, R60, PT ;  /* 0x0000003c2100720c */ /* 0x000fc40003f46270 */
[----:B------:R-:W2:Y:S01]  /*9200*/  LD.E R33, desc[UR4][R84.64+0xdc] ;  /* 0x0000dc0454217980 */ /* 0x000ea2000c101900 */
[----:B------:R-:W-:Y:S01]  /*9210*/  FSEL R57, R24, -INF , !P0 ;  /* 0xff80000018397808 */ /* 0x000fe20004000000 */
[----:B------:R-:W-:Y:S01]  /*9220*/  IMAD.IADD R24, R2, 0x1, -R137 ;  /* 0x0000000102187824 */ /* 0x000fe200078e0a89 */
[----:B------:R-:W-:Y:S02]  /*9230*/  IABS R49, R49 ;  /* 0x0000003100317213 */ /* 0x000fe40000000000 */
[----:B------:R-:W-:Y:S02]  /*9240*/  IABS R26, R26 ;  /* 0x0000001a001a7213 */ /* 0x000fe40000000000 */
[----:B------:R-:W-:Y:S02]  /*9250*/  I2FP.F32.S32 R49, R49 ;  /* 0x0000003100317245 */ /* 0x000fe40000201400 */
[----:B------:R-:W-:Y:S02]  /*9260*/  I2FP.F32.S32 R26, R26 ;  /* 0x0000001a001a7245 */ /* 0x000fe40000201400 */
[----:B------:R-:W-:Y:S01]  /*9270*/  IABS R24, R24 ;  /* 0x0000001800187213 */ /* 0x000fe20000000000 */
[C---:B------:R-:W-:Y:S01]  /*9280*/  FFMA.FTZ R49, -R0.reuse, R49, R73 ;  /* 0x0000003100317223 */ /* 0x040fe20000010149 */
[----:B------:R-:W-:Y:S01]  /*9290*/  ISETP.GE.AND P0, PT, R9, R60, PT ;  /* 0x0000003c0900720c */ /* 0x000fe20003f06270 */
[C---:B------:R-:W-:Y:S01]  /*92a0*/  FFMA.FTZ R9, -R0.reuse, R26, R77 ;  /* 0x0000001a00097223 */ /* 0x040fe2000001014d */
[----:B------:R-:W-:Y:S01]  /*92b0*/  I2FP.F32.S32 R24, R24 ;  /* 0x0000001800187245 */ /* 0x000fe20000201400 */
[C---:B------:R-:W-:Y:S01]  /*92c0*/  VIADD R26, R65.reuse, 0x31 ;  /* 0x00000031411a7836 */ /* 0x040fe20000000000 */
[----:B------:R-:W-:Y:S01]  /*92d0*/  IABS R28, R28 ;  /* 0x0000001c001c7213 */ /* 0x000fe20000000000 */
[----:B------:R-:W-:Y:S01]  /*92e0*/  VIADD R51, R65, 0x60 ;  /* 0x0000006041337836 */ /* 0x000fe20000000000 */
[----:B------:R-:W-:Y:S01]  /*92f0*/  IABS R22, R22 ;  /* 0x0000001600167213 */ /* 0x000fe20000000000 */
[----:B------:R-:W-:Y:S01]  /*9300*/  FFMA.FTZ R83, -R0, R24, R83 ;  /* 0x0000001800537223 */ /* 0x000fe20000010153 */
[----:B------:R-:W-:Y:S01]  /*9310*/  FSEL R63, R55, -INF , !P4 ;  /* 0xff800000373f7808 */ /* 0x000fe20006000000 */
[----:B------:R-:W-:Y:S01]  /*9320*/  VIADD R24, R65, 0x38 ;  /* 0x0000003841187836 */ /* 0x000fe20000000000 */
[----:B------:R-:W-:-:S02]  /*9330*/  FSEL R49, R49, -INF , !P5 ;  /* 0xff80000031317808 */ /* 0x000fc40006800000 */
[----:B------:R-:W-:Y:S01]  /*9340*/  FSEL R9, R9, -INF , !P5 ;  /* 0xff80000009097808 */ /* 0x000fe20006800000 */
[----:B------:R-:W-:Y:S01]  /*9350*/  IMAD.IADD R77, R3, 0x1, -R51 ;  /* 0x00000001034d7824 */ /* 0x000fe200078e0a33 */
[-C--:B------:R-:W-:Y:S01]  /*9360*/  ISETP.GE.AND P4, PT, R137, R60.reuse, PT ;  /* 0x0000003c8900720c */ /* 0x080fe20003f86270 */
[C---:B------:R-:W-:Y:S01]  /*9370*/  IMAD.IADD R56, R3.reuse, 0x1, -R24 ;  /* 0x0000000103387824 */ /* 0x040fe200078e0a18 */
[----:B------:R-:W-:Y:S01]  /*9380*/  ISETP.GE.AND P5, PT, R26, R60, PT ;  /* 0x0000003c1a00720c */ /* 0x000fe20003fa6270 */
[----:B------:R-:W-:Y:S01]  /*9390*/  IMAD.IADD R26, R3, 0x1, -R26 ;  /* 0x00000001031a7824 */ /* 0x000fe200078e0a1a */
[----:B------:R-:W-:Y:S02]  /*93a0*/  I2FP.F32.S32 R28, R28 ;  /* 0x0000001c001c7245 */ /* 0x000fe40000201400 */
[----:B------:R-:W-:Y:S02]  /*93b0*/  I2FP.F32.S32 R22, R22 ;  /* 0x0000001600167245 */ /* 0x000fe40000201400 */
[----:B------:R-:W-:Y:S01]  /*93c0*/  FSEL R55, R17, -INF , !P0 ;  /* 0xff80000011377808 */ /* 0x000fe20004000000 */
[C---:B------:R-:W-:Y:S01]  /*93d0*/  FFMA.FTZ R11, -R0.reuse, R28, R75 ;  /* 0x0000001c000b7223 */ /* 0x040fe2000001014b */
[----:B------:R-:W-:Y:S01]  /*93e0*/  FSEL R45, R79, -INF , !P4 ;  /* 0xff8000004f2d7808 */ /* 0x000fe20006000000 */
[----:B------:R-:W-:Y:S01]  /*93f0*/  VIADD R28, R65, 0x30 ;  /* 0x00000030411c7836 */ /* 0x000fe20000000000 */
[----:B------:R-:W-:Y:S01]  /*9400*/  FSEL R17, R83, -INF , !P4 ;  /* 0xff80000053117808 */ /* 0x000fe20006000000 */
[----:B------:R-:W-:Y:S01]  /*9410*/  FFMA.FTZ R22, -R0, R22, R95 ;  /* 0x0000001600167223 */ /* 0x000fe2000001015f */
[----:B------:R-:W-:Y:S01]  /*9420*/  ISETP.GE.AND P4, PT, R24, R60, PT ;  /* 0x0000003c1800720c */ /* 0x000fe20003f86270 */
[C---:B------:R-:W-:Y:S01]  /*9430*/  VIADD R89, R65.reuse, 0x61 ;  /* 0x0000006141597836 */ /* 0x040fe20000000000 */
[----:B------:R-:W-:Y:S01]  /*9440*/  IABS R24, R26 ;  /* 0x0000001a00187213 */ /* 0x000fe20000000000 */
[----:B------:R-:W-:Y:S01]  /*9450*/  VIADD R26, R65, 0x40 ;  /* 0x00000040411a7836 */ /* 0x000fe20000000000 */
[----:B------:R-:W-:Y:S01]  /*9460*/  IABS R77, R77 ;  /* 0x0000004d004d7213 */ /* 0x000fe20000000000 */
[----:B------:R-:W-:Y:S01]  /*9470*/  IMAD.IADD R58, R3, 0x1, -R28 ;  /* 0x00000001033a7824 */ /* 0x000fe200078e0a1c */
[----:B------:R-:W-:Y:S01]  /*9480*/  I2FP.F32.S32 R24, R24 ;  /* 0x0000001800187245 */ /* 0x000fe20000201400 */
[----:B------:R-:W-:Y:S01]  /*9490*/  VIADD R54, R65, 0x41 ;  /* 0x0000004141367836 */ /* 0x000fe20000000000 */
[----:B------:R-:W-:Y:S01]  /*94a0*/  FSEL R11, R11, -INF , !P0 ;  /* 0xff8000000b0b7808 */ /* 0x000fe20004000000 */
[----:B------:R-:W-:Y:S01]  /*94b0*/  IMAD.IADD R73, R3, 0x1, -R89 ;  /* 0x0000000103497824 */ /* 0x000fe200078e0a59 */
[----:B------:R-:W-:Y:S01]  /*94c0*/  I2FP.F32.S32 R77, R77 ;  /* 0x0000004d004d7245 */ /* 0x000fe20000201400 */
[----:B------:R-:W-:Y:S01]  /*94d0*/  FFMA.FTZ R81, -R0, R24, R101 ;  /* 0x0000001800517223 */ /* 0x000fe20000010165 */
[----:B------:R-:W-:Y:S01]  /*94e0*/  ISETP.GE.AND P0, PT, R28, R60, PT ;  /* 0x0000003c1c00720c */ /* 0x000fe20003f06270 */
[----:B------:R-:W-:Y:S01]  /*94f0*/  VIADD R28, R65, 0x69 ;  /* 0x00000069411c7836 */ /* 0x000fe20000000000 */
[----:B------:R-:W-:-:S02]  /*9500*/  FSEL R59, R59, -INF , !P2 ;  /* 0xff8000003b3b7808 */ /* 0x000fc40005000000 */
[----:B------:R-:W-:Y:S02]  /*9510*/  FSEL R137, R22, -INF , !P2 ;  /* 0xff80000016897808 */ /* 0x000fe40005000000 */
[----:B------:R-:W-:Y:S01]  /*9520*/  ISETP.GE.AND P2, PT, R26, R60, PT ;  /* 0x0000003c1a00720c */ /* 0x000fe20003f46270 */
[C---:B------:R-:W-:Y:S02]  /*9530*/  IMAD.IADD R26, R3.reuse, 0x1, -R26 ;  /* 0x00000001031a7824 */ /* 0x040fe400078e0a1a */
[C---:B------:R-:W-:Y:S01]  /*9540*/  FFMA.FTZ R77, -R0.reuse, R77, R8 ;  /* 0x0000004d004d7223 */ /* 0x040fe20000010108 */
[----:B------:R-:W-:Y:S01]  /*9550*/  IMAD.IADD R24, R3, 0x1, -R54 ;  /* 0x0000000103187824 */ /* 0x000fe200078e0a36 */
[----:B------:R-:W-:Y:S01]  /*9560*/  IABS R73, R73 ;  /* 0x0000004900497213 */ /* 0x000fe20000000000 */
[----:B------:R-:W-:Y:S01]  /*9570*/  VIADD R50, R65, 0x49 ;  /* 0x0000004941327836 */ /* 0x000fe20000000000 */
[----:B------:R-:W-:Y:S01]  /*9580*/  IABS R56, R56 ;  /* 0x0000003800387213 */ /* 0x000fe20000000000 */
[----:B------:R-:W-:Y:S01]  /*9590*/  IMAD.IADD R8, R3, 0x1, -R28 ;  /* 0x0000000103087824 */ /* 0x000fe200078e0a1c */
[----:B------:R-:W-:Y:S01]  /*95a0*/  IABS R26, R26 ;  /* 0x0000001a001a7213 */ /* 0x000fe20000000000 */
[----:B------:R-:W-:Y:S01]  /*95b0*/  VIADD R52, R65, 0x48 ;  /* 0x0000004841347836 */ /* 0x000fe20000000000 */
[----:B------:R-:W-:Y:S01]  /*95c0*/  IABS R24, R24 ;  /* 0x0000001800187213 */ /* 0x000fe20000000000 */
[C---:B------:R-:W-:Y:S01]  /*95d0*/  IMAD.IADD R38, R3.reuse, 0x1, -R50 ;  /* 0x0000000103267824 */ /* 0x040fe200078e0a32 */
[----:B------:R-:W-:Y:S01]  /*95e0*/  I2FP.F32.S32 R73, R73 ;  /* 0x0000004900497245 */ /* 0x000fe20000201400 */
[----:B------:R-:W-:Y:S01]  /*95f0*/  IMAD.IADD R22, R3, 0x1, -R52 ;  /* 0x0000000103167824 */ /* 0x000fe200078e0a34 */
[----:B------:R-:W-:Y:S01]  /*9600*/  IABS R8, R8 ;  /* 0x0000000800087213 */ /* 0x000fe20000000000 */
[C---:B------:R-:W-:Y:S01]  /*9610*/  VIADD R75, R65.reuse, 0x59 ;  /* 0x00000059414b7836 */ /* 0x040fe20000000000 */
[----:B------:R-:W-:Y:S01]  /*9620*/  I2FP.F32.S32 R26, R26 ;  /* 0x0000001a001a7245 */ /* 0x000fe20000201400 */
[----:B------:R-:W-:Y:S01]  /*9630*/  VIADD R30, R65, 0x68 ;  /* 0x00000068411e7836 */ /* 0x000fe20000000000 */
[----:B------:R-:W-:Y:S01]  /*9640*/  IABS R40, R40 ;  /* 0x0000002800287213 */ /* 0x000fe20000000000 */
[----:B------:R-:W-:Y:S01]  /*9650*/  IMAD.IADD R101, R3, 0x1, -R75 ;  /* 0x0000000103657824 */ /* 0x000fe200078e0a4b */
[----:B------:R-:W-:Y:S01]  /*9660*/  I2FP.F32.S32 R56, R56 ;  /* 0x0000003800387245 */ /* 0x000fe20000201400 */
[C---:B------:R-:W-:Y:S01]  /*9670*/  FFMA.FTZ R42, -R0.reuse, R73, R42 ;  /* 0x00000049002a7223 */ /* 0x040fe2000001012a */
[----:B------:R-:W-:Y:S01]  /*9680*/  I2FP.F32.S32 R24, R24 ;  /* 0x0000001800187245 */ /* 0x000fe20000201400 */
[----:B------:R-:W-:Y:S01]  /*9690*/  VIADD R83, R65, 0x58 ;  /* 0x0000005841537836 */ /* 0x000fe20000000000 */
[----:B------:R-:W-:Y:S01]  /*96a0*/  IABS R38, R38 ;  /* 0x0000002600267213 */ /* 0x000fe20000000000 */
[----:B------:R-:W-:Y:S01]  /*96b0*/  IMAD.IADD R73, R3, 0x1, -R30 ;  /* 0x0000000103497824 */ /* 0x000fe200078e0a1e */
[----:B------:R-:W-:Y:S01]  /*96c0*/  I2FP.F32.S32 R8, R8 ;  /* 0x0000000800087245 */ /* 0x000fe20000201400 */
[C---:B------:R-:W-:Y:S01]  /*96d0*/  FFMA.FTZ R113, -R0.reuse, R26, R113 ;  /* 0x0000001a00717223 */ /* 0x040fe20000010171 */
[----:B------:R-:W-:Y:S01]  /*96e0*/  IABS R22, R22 ;  /* 0x0000001600167213 */ /* 0x000fe20000000000 */
[----:B------:R-:W-:Y:S01]  /*96f0*/  VIADD R26, R65, 0x70 ;  /* 0x00000070411a7836 */ /* 0x000fe20000000000 */
[----:B------:R-:W-:Y:S01]  /*9700*/  I2FP.F32.S32 R40, R40 ;  /* 0x0000002800287245 */ /* 0x000fe20000201400 */
[C---:B------:R-:W-:Y:S01]  /*9710*/  FFMA.FTZ R56, -R0.reuse, R56, R105 ;  /* 0x0000003800387223 */ /* 0x040fe20000010169 */
[----:B------:R-:W-:Y:S01]  /*9720*/  I2FP.F32.S32 R38, R38 ;  /* 0x0000002600267245 */ /* 0x000fe20000201400 */
[----:B------:R-:W-:Y:S01]  /*9730*/  FFMA.FTZ R87, -R0, R24, R117 ;  /* 0x0000001800577223 */ /* 0x000fe20000010175 */
[----:B------:R-:W-:Y:S01]  /*9740*/  I2FP.F32.S32 R22, R22 ;  /* 0x0000001600167245 */ /* 0x000fe20000201400 */
[----:B------:R-:W-:Y:S01]  /*9750*/  IMAD.IADD R105, R3, 0x1, -R83 ;  /* 0x0000000103697824 */ /* 0x000fe200078e0a53 */
[----:B------:R-:W-:Y:S01]  /*9760*/  IABS R101, R101 ;  /* 0x0000006500657213 */ /* 0x000fe20000000000 */
[----:B------:R-:W-:-:S02]  /*9770*/  VIADD R24, R65, 0x71 ;  /* 0x0000007141187836 */ /* 0x000fc40000000000 */
[C---:B------:R-:W-:Y:S01]  /*9780*/  FFMA.FTZ R37, -R0.reuse, R8, R37 ;  /* 0x0000000800257223 */ /* 0x040fe20000010125 */
[----:B------:R-:W-:Y:S01]  /*9790*/  IABS R73, R73 ;  /* 0x0000004900497213 */ /* 0x000fe20000000000 */
[----:B------:R-:W-:Y:S02]  /*97a0*/  IMAD R8, R161, 0x80, R20 ;  /* 0x00000080a1087824 */ /* 0x000fe400078e0214 */
[C---:B------:R-:W-:Y:S01]  /*97b0*/  FFMA.FTZ R40, -R0.reuse, R40, R109 ;  /* 0x0000002800287223 */ /* 0x040fe2000001016d */
[C---:B------:R-:W-:Y:S02]  /*97c0*/  IMAD.IADD R64, R3.reuse, 0x1, -R26 ;  /* 0x0000000103407824 */ /* 0x040fe400078e0a1a */
[C---:B------:R-:W-:Y:S01]  /*97d0*/  FFMA.FTZ R38, -R0.reuse, R38, R125 ;  /* 0x0000002600267223 */ /* 0x040fe2000001017d */
[----:B------:R-:W-:Y:S01]  /*97e0*/  I2FP.F32.S32 R101, R101 ;  /* 0x0000006500657245 */ /* 0x000fe20000201400 */
[----:B------:R-:W-:Y:S02]  /*97f0*/  IMAD.IADD R109, R3, 0x1, -R24 ;  /* 0x00000001036d7824 */ /* 0x000fe400078e0a18 */
[----:B------:R-:W-:Y:S01]  /*9800*/  FFMA.FTZ R79, -R0, R22, R121 ;  /* 0x00000016004f7223 */ /* 0x000fe20000010179 */
[----:B------:R-:W-:Y:S01]  /*9810*/  IABS R105, R105 ;  /* 0x0000006900697213 */ /* 0x000fe20000000000 */
[----:B------:R-:W-:Y:S01]  /*9820*/  VIADD R125, R8, 0x30 ;  /* 0x00000030087d7836 */ /* 0x000fe20000000000 */
[----:B------:R-:W-:Y:S01]  /*9830*/  I2FP.F32.S32 R73, R73 ;  /* 0x0000004900497245 */ /* 0x000fe20000201400 */
[----:B------:R-:W-:Y:S01]  /*9840*/  VIADD R22, R65, 0x78 ;  /* 0x0000007841167836 */ /* 0x000fe20000000000 */
[----:B------:R-:W-:Y:S01]  /*9850*/  IABS R64, R64 ;  /* 0x0000004000407213 */ /* 0x000fe20000000000 */
[----:B------:R-:W-:Y:S01]  /*9860*/  FFMA.FTZ R46, -R0, R101, R46 ;  /* 0x00000065002e7223 */ /* 0x000fe2000001012e */
[----:B------:R-:W-:Y:S01]  /*9870*/  I2FP.F32.S32 R105, R105 ;  /* 0x0000006900697245 */ /* 0x000fe20000201400 */
[----:B------:R-:W-:Y:S01]  /*9880*/  IMAD.IADD R66, R2, 0x1, -R125 ;  /* 0x0000000102427824 */ /* 0x000fe200078e0a7d */
[----:B------:R-:W-:Y:S01]  /*9890*/  IABS R109, R109 ;  /* 0x0000006d006d7213 */ /* 0x000fe20000000000 */
[----:B------:R-:W-:-:S02]  /*98a0*/  IMAD.IADD R101, R3, 0x1, -R22 ;  /* 0x0000000103657824 */ /* 0x000fc400078e0a16 */
[C---:B------:R-:W-:Y:S01]  /*98b0*/  FFMA.FTZ R73, -R0.reuse, R73, R32 ;  /* 0x0000004900497223 */ /* 0x040fe20000010120 */
[----:B------:R-:W-:Y:S01]  /*98c0*/  I2FP.F32.S32 R32, R64 ;  /* 0x0000004000207245 */ /* 0x000fe20000201400 */
[----:B------:R-:W-:Y:S01]  /*98d0*/  FFMA.FTZ R48, -R0, R105, R48 ;  /* 0x0000006900307223 */ /* 0x000fe20000010130 */
[----:B------:R-:W-:Y:S01]  /*98e0*/  I2FP.F32.S32 R109, R109 ;  /* 0x0000006d006d7245 */ /* 0x000fe20000201400 */
[----:B------:R-:W-:Y:S01]  /*98f0*/  VIADD R105, R8, 0x39 ;  /* 0x0000003908697836 */ /* 0x000fe20000000000 */
[----:B------:R-:W-:Y:S02]  /*9900*/  IABS R58, R58 ;  /* 0x0000003a003a7213 */ /* 0x000fe40000000000 */
[----:B------:R-:W-:Y:S01]  /*9910*/  IABS R66, R66 ;  /* 0x0000004200427213 */ /* 0x000fe20000000000 */
[----:B------:R-:W-:Y:S01]  /*9920*/  FFMA.FTZ R32, -R0, R32, R39 ;  /* 0x0000002000207223 */ /* 0x000fe20000010127 */
[----:B------:R-:W-:Y:S01]  /*9930*/  IABS R101, R101 ;  /* 0x0000006500657213 */ /* 0x000fe20000000000 */
[----:B------:R-:W-:Y:S01]  /*9940*/  VIADD R39, R8, 0x29 ;  /* 0x0000002908277836 */ /* 0x000fe20000000000 */
[----:B------:R-:W-:Y:S01]  /*9950*/  I2FP.F32.S32 R58, R58 ;  /* 0x0000003a003a7245 */ /* 0x000fe20000201400 */
[----:B------:R-:W-:Y:S01]  /*9960*/  FFMA.FTZ R109, -R0, R109, R16 ;  /* 0x0000006d006d7223 */ /* 0x000fe20000010110 */
[----:B------:R-:W-:Y:S01]  /*9970*/  I2FP.F32.S32 R66, R66 ;  /* 0x0000004200427245 */ /* 0x000fe20000201400 */
[----:B------:R-:W-:Y:S01]  /*9980*/  IMAD.IADD R16, R2, 0x1, -R105 ;  /* 0x0000000102107824 */ /* 0x000fe200078e0a69 */
[----:B------:R-:W-:Y:S01]  /*9990*/  I2FP.F32.S32 R101, R101 ;  /* 0x0000006500657245 */ /* 0x000fe20000201400 */
[----:B------:R-:W-:-:S02]  /*99a0*/  VIADD R117, R8, 0x38 ;  /* 0x0000003808757836 */ /* 0x000fc40000000000 */
[----:B------:R-:W-:Y:S01]  /*99b0*/  FFMA.FTZ R58, -R0, R58, R97 ;  /* 0x0000003a003a7223 */ /* 0x000fe20000010161 */
[----:B------:R-:W-:Y:S02]  /*99c0*/  IMAD.IADD R39, R2, 0x1, -R39 ;  /* 0x0000000102277824 */ /* 0x000fe400078e0a27 */
[C---:B------:R-:W-:Y:S01]  /*99d0*/  FFMA.FTZ R105, -R0.reuse, R66, R99 ;  /* 0x0000004200697223 */ /* 0x040fe20000010163 */
[----:B------:R-:W-:Y:S01]  /*99e0*/  FFMA.FTZ R101, -R0, R101, R18 ;  /* 0x0000006500657223 */ /* 0x000fe20000010112 */
[----:B------:R-:W-:Y:S01]  /*99f0*/  IABS R16, R16 ;  /* 0x0000001000107213 */ /* 0x000fe20000000000 */
[----:B------:R-:W-:Y:S01]  /*9a00*/  IMAD.IADD R18, R2, 0x1, -R117 ;  /* 0x0000000102127824 */ /* 0x000fe200078e0a75 */
[----:B------:R-:W-:Y:S01]  /*9a10*/  IABS R39, R39 ;  /* 0x0000002700277213 */ /* 0x000fe20000000000 */
[C---:B------:R-:W-:Y:S01]  /*9a20*/  VIADD R121, R8.reuse, 0x31 ;  /* 0x0000003108797836 */ /* 0x040fe20000000000 */
[----:B------:R-:W-:Y:S01]  /*9a30*/  I2FP.F32.S32 R16, R16 ;  /* 0x0000001000107245 */ /* 0x000fe20000201400 */
[----:B------:R-:W-:Y:S01]  /*9a40*/  VIADD R99, R8, 0x40 ;  /* 0x0000004008637836 */ /* 0x000fe20000000000 */
[----:B------:R-:W-:-:S02]  /*9a50*/  FSEL R8, R58, -INF , !P0 ;  /* 0xff8000003a087808 */ /* 0x000fc40004000000 */
[----:B------:R-:W-:Y:S01]  /*9a60*/  FSEL R105, R105, -INF , !P0 ;  /* 0xff80000069697808 */ /* 0x000fe20004000000 */
[C---:B------:R-:W-:Y:S01]  /*9a70*/  VIADD R97, R65.reuse, 0x50 ;  /* 0x0000005041617836 */ /* 0x040fe20000000000 */
[----:B------:R-:W-:Y:S01]  /*9a80*/  ISETP.GE.AND P0, PT, R52, R60, PT ;  /* 0x0000003c3400720c */ /* 0x000fe20003f06270 */
[C---:B------:R-:W-:Y:S01]  /*9a90*/  IMAD.IADD R52, R2.reuse, 0x1, -R52 ;  /* 0x0000000102347824 */ /* 0x040fe200078e0a34 */
[----:B------:R-:W-:Y:S01]  /*9aa0*/  IABS R18, R18 ;  /* 0x0000001200127213 */ /* 0x000fe20000000000 */
[----:B------:R-:W-:Y:S01]  /*9ab0*/  VIADD R95, R65, 0x51 ;  /* 0x00000051415f7836 */ /* 0x000fe20000000000 */
[----:B------:R-:W-:Y:S01]  /*9ac0*/  I2FP.F32.S32 R39, R39 ;  /* 0x0000002700277245 */ /* 0x000fe20000201400 */
[----:B------:R-:W-:Y:S02]  /*9ad0*/  IMAD.IADD R64, R2, 0x1, -R121 ;  /* 0x0000000102407824 */ /* 0x000fe400078e0a79 */
[----:B------:R-:W-:Y:S01]  /*9ae0*/  FFMA.FTZ R111, -R0, R16, R111 ;  /* 0x00000010006f7223 */ /* 0x000fe2000001016f */
[----:B------:R-:W-:Y:S01]  /*9af0*/  I2FP.F32.S32 R18, R18 ;  /* 0x0000001200127245 */ /* 0x000fe20000201400 */
[----:B------:R-:W-:-:S02]  /*9b00*/  IMAD.IADD R16, R2, 0x1, -R97 ;  /* 0x0000000102107824 */ /* 0x000fc400078e0a61 */
[----:B------:R-:W-:Y:S01]  /*9b10*/  FFMA.FTZ R93, -R0, R39, R93 ;  /* 0x00000027005d7223 */ /* 0x000fe2000001015d */
[----:B------:R-:W-:Y:S01]  /*9b20*/  IMAD.IADD R34, R3, 0x1, -R95 ;  /* 0x0000000103227824 */ /* 0x000fe200078e0a5f */
[----:B------:R-:W-:Y:S02]  /*9b30*/  IABS R52, R52 ;  /* 0x0000003400347213 */ /* 0x000fe40000000000 */
[----:B------:R-:W-:Y:S02]  /*9b40*/  IABS R64, R64 ;  /* 0x0000004000407213 */ /* 0x000fe40000000000 */
[----:B------:R-:W-:Y:S01]  /*9b50*/  FSEL R39, R56, -INF , !P4 ;  /* 0xff80000038277808 */ /* 0x000fe20006000000 */
[----:B------:R-:W-:Y:S02]  /*9b60*/  IMAD.IADD R56, R2, 0x1, -R99 ;  /* 0x0000000102387824 */ /* 0x000fe400078e0a63 */
[----:B------:R-:W-:Y:S01]  /*9b70*/  FFMA.FTZ R107, -R0, R18, R107 ;  /* 0x00000012006b7223 */ /* 0x000fe2000001016b */
[----:B------:R-:W-:-:S02]  /*9b80*/  IABS R16, R16 ;  /* 0x0000001000107213 */ /* 0x000fc40000000000 */
[----:B------:R-:W-:Y:S02]  /*9b90*/  I2FP.F32.S32 R52, R52 ;  /* 0x0000003400347245 */ /* 0x000fe40000201400 */
[----:B------:R-:W-:Y:S02]  /*9ba0*/  IABS R34, R34 ;  /* 0x0000002200227213 */ /* 0x000fe40000000000 */
[----:B------:R-:W-:Y:S02]  /*9bb0*/  I2FP.F32.S32 R64, R64 ;  /* 0x0000004000407245 */ /* 0x000fe40000201400 */
[----:B------:R-:W-:Y:S02]  /*9bc0*/  FSEL R18, R91, -INF , !P1 ;  /* 0xff8000005b127808 */ /* 0x000fe40004800000 */
[----:B------:R-:W-:Y:S02]  /*9bd0*/  FSEL R93, R93, -INF , !P1 ;  /* 0xff8000005d5d7808 */ /* 0x000fe40004800000 */
[----:B------:R-:W-:Y:S01]  /*9be0*/  ISETP.GE.AND P1, PT, R54, R60, PT ;  /* 0x0000003c3600720c */ /* 0x000fe20003f26270 */
[----:B------:R-:W-:Y:S01]  /*9bf0*/  IMAD.IADD R54, R2, 0x1, -R54 ;  /* 0x0000000102367824 */ /* 0x000fe200078e0a36 */
[----:B------:R-:W-:Y:S01]  /*9c00*/  IABS R56, R56 ;  /* 0x0000003800387213 */ /* 0x000fe20000000000 */
[C---:B------:R-:W-:Y:S01]  /*9c10*/  FFMA.FTZ R123, -R0.reuse, R52, R123 ;  /* 0x00000034007b7223 */ /* 0x040fe2000001017b */
[----:B------:R-:W-:Y:S01]  /*9c20*/  I2FP.F32.S32 R16, R16 ;  /* 0x0000001000107245 */ /* 0x000fe20000201400 */
[----:B------:R-:W-:Y:S01]  /*9c30*/  FFMA.FTZ R103, -R0, R64, R103 ;  /* 0x0000004000677223 */ /* 0x000fe20000010167 */
[----:B------:R-:W-:-:S02]  /*9c40*/  I2FP.F32.S32 R34, R34 ;  /* 0x0000002200227245 */ /* 0x000fc40000201400 */
[----:B------:R-:W-:Y:S01]  /*9c50*/  IABS R54, R54 ;  /* 0x0000003600367213 */ /* 0x000fe20000000000 */
[C---:B------:R-:W-:Y:S01]  /*9c60*/  FFMA.FTZ R121, -R0.reuse, R16, R163 ;  /* 0x0000001000797223 */ /* 0x040fe200000101a3 */
[----:B------:R-:W-:Y:S01]  /*9c70*/  I2FP.F32.S32 R56, R56 ;  /* 0x0000003800387245 */ /* 0x000fe20000201400 */
[----:B------:R-:W-:Y:S02]  /*9c80*/  IMAD.IADD R36, R3, 0x1, -R97 ;  /* 0x0000000103247824 */ /* 0x000fe400078e0a61 */
[----:B------:R-:W-:Y:S01]  /*9c90*/  FFMA.FTZ R34, -R0, R34, R131 ;  /* 0x0000002200227223 */ /* 0x000fe20000010183 */
[----:B------:R-:W-:Y:S02]  /*9ca0*/  FSEL R16, R40, -INF , !P3 ;  /* 0xff80000028107808 */ /* 0x000fe40005800000 */
[----:B------:R-:W-:Y:S02]  /*9cb0*/  FSEL R79, R79, -INF , !P0 ;  /* 0xff8000004f4f7808 */ /* 0x000fe40004000000 */
[----:B------:R-:W-:-:S02]  /*9cc0*/  FSEL R123, R123, -INF , !P0 ;  /* 0xff8000007b7b7808 */ /* 0x000fc40004000000 */
[----:B------:R-:W-:Y:S02]  /*9cd0*/  FSEL R81, R81, -INF , !P5 ;  /* 0xff80000051517808 */ /* 0x000fe40006800000 */
[----:B------:R-:W-:Y:S02]  /*9ce0*/  FSEL R131, R103, -INF , !P5 ;  /* 0xff80000067837808 */ /* 0x000fe40006800000 */
[----:B------:R-:W-:Y:S01]  /*9cf0*/  ISETP.GE.AND P0, PT, R51, R60, PT ;  /* 0x0000003c3300720c */ /* 0x000fe20003f06270 */
[----:B------:R-:W-:Y:S01]  /*9d00*/  IMAD.IADD R51, R2, 0x1, -R51 ;  /* 0x0000000102337824 */ /* 0x000fe200078e0a33 */
[----:B------:R-:W-:Y:S01]  /*9d10*/  FMNMX3.FTZ R40, R12, R57, R53, !PT ;  /* 0x000000390c287276 */ /* 0x000fe20007810035 */
[----:B------:R-:W-:Y:S01]  /*9d20*/  FFMA.FTZ R115, -R0, R56, R115 ;  /* 0x0000003800737223 */ /* 0x000fe20000010173 */
[----:B------:R-:W-:Y:S01]  /*9d30*/  ISETP.GE.AND P5, PT, R50, R60, PT ;  /* 0x0000003c3200720c */ /* 0x000fe20003fa6270 */
[----:B------:R-:W-:Y:S01]  /*9d40*/  IMAD.IADD R50, R2, 0x1, -R50 ;  /* 0x0000000102327824 */ /* 0x000fe200078e0a32 */
[----:B------:R-:W-:-:S02]  /*9d50*/  I2FP.F32.S32 R54, R54 ;  /* 0x0000003600367245 */ /* 0x000fc40000201400 */
[----:B------:R-:W-:Y:S02]  /*9d60*/  IABS R36, R36 ;  /* 0x0000002400247213 */ /* 0x000fe40000000000 */
[----:B------:R-:W-:Y:S01]  /*9d70*/  FMNMX3.FTZ R40, R40, R47, R43, !PT ;  /* 0x0000002f28287276 */ /* 0x000fe2000781002b */
[----:B------:R-:W-:Y:S01]  /*9d80*/  FFMA.FTZ R125, -R0, R54, R119 ;  /* 0x00000036007d7223 */ /* 0x000fe20000010177 */
[----:B------:R-:W-:Y:S02]  /*9d90*/  IABS R51, R51 ;  /* 0x0000003300337213 */ /* 0x000fe40000000000 */
[----:B------:R-:W-:Y:S02]  /*9da0*/  IABS R50, R50 ;  /* 0x0000003200327213 */ /* 0x000fe40000000000 */
[----:B------:R-:W-:Y:S01]  /*9db0*/  FSEL R119, R115, -INF , !P2 ;  /* 0xff80000073777808 */ /* 0x000fe20005000000 */
[----:B------:R-:W-:Y:S01]  /*9dc0*/  IMAD.IADD R115, R2, 0x1, -R95 ;  /* 0x0000000102737824 */ /* 0x000fe200078e0a5f */
[----:B------:R-:W-:-:S02]  /*9dd0*/  I2FP.F32.S32 R36, R36 ;  /* 0x0000002400247245 */ /* 0x000fc40000201400 */
[----:B------:R-:W-:Y:S02]  /*9de0*/  FMNMX3.FTZ R40, R40, R69, R55, !PT ;  /* 0x0000004528287276 */ /* 0x000fe40007810037 */
[----:B------:R-:W-:Y:S02]  /*9df0*/  I2FP.F32.S32 R51, R51 ;  /* 0x0000003300337245 */ /* 0x000fe40000201400 */
[----:B------:R-:W-:Y:S01]  /*9e00*/  I2FP.F32.S32 R50, R50 ;  /* 0x0000003200327245 */ /* 0x000fe20000201400 */
[----:B------:R-:W-:Y:S01]  /*9e10*/  FFMA.FTZ R36, -R0, R36, R129 ;  /* 0x0000002400247223 */ /* 0x000fe20000010181 */
[----:B------:R-:W-:Y:S02]  /*9e20*/  FMNMX3.FTZ R40, R40, R49, R45, !PT ;  /* 0x0000003128287276 */ /* 0x000fe4000781002d */
[----:B------:R-:W-:Y:S01]  /*9e30*/  IABS R115, R115 ;  /* 0x0000007300737213 */ /* 0x000fe20000000000 */
[C---:B------:R-:W-:Y:S01]  /*9e40*/  FFMA.FTZ R6, -R0.reuse, R51, R6 ;  /* 0x0000003300067223 */ /* 0x040fe20000010106 */
[----:B------:R-:W-:Y:S01]  /*9e50*/  FSEL R129, R107, -INF , !P4 ;  /* 0xff8000006b817808 */ /* 0x000fe20006000000 */
[----:B------:R-:W-:Y:S01]  /*9e60*/  FFMA.FTZ R117, -R0, R50, R127 ;  /* 0x0000003200757223 */ /* 0x000fe2000001017f */
[----:B------:R-:W-:Y:S01]  /*9e70*/  ISETP.GE.AND P4, PT, R97, R60, PT ;  /* 0x0000003c6100720c */ /* 0x000fe20003f86270 */
[----:B------:R-:W-:Y:S01]  /*9e80*/  IMAD.IADD R50, R2, 0x1, -R83 ;  /* 0x0000000102327824 */ /* 0x000fe200078e0a53 */
[----:B------:R-:W-:Y:S01]  /*9e90*/  FMNMX3.FTZ R51, R40, R41, R59, !PT ;  /* 0x0000002928337276 */ /* 0x000fe2000781003b */
[----:B------:R-:W-:Y:S01]  /*9ea0*/  IMAD.IADD R107, R2, 0x1, -R75 ;  /* 0x00000001026b7824 */ /* 0x000fe200078e0a4b */
[----:B------:R-:W-:-:S02]  /*9eb0*/  I2FP.F32.S32 R115, R115 ;  /* 0x0000007300737245 */ /* 0x000fc40000201400 */
[----:B------:R-:W-:Y:S02]  /*9ec0*/  FSEL R111, R111, -INF , !P3 ;  /* 0xff8000006f6f7808 */ /* 0x000fe40005800000 */
[----:B------:R-:W-:Y:S02]  /*9ed0*/  ISETP.GE.AND P3, PT, R95, R60, PT ;  /* 0x0000003c5f00720c */ /* 0x000fe40003f66270 */
[----:B------:R-:W-:Y:S02]  /*9ee0*/  FSEL R163, R36, -INF , !P4 ;  /* 0xff80000024a37808 */ /* 0x000fe40006000000 */
[----:B------:R-:W-:Y:S01]  /*9ef0*/  FMNMX3.FTZ R36, R51, R18, R8, !PT ;  /* 0x0000001233247276 */ /* 0x000fe20007810008 */
[----:B------:R-:W-:Y:S01]  /*9f00*/  FFMA.FTZ R115, -R0, R115, R159 ;  /* 0x0000007300737223 */ /* 0x000fe2000001019f */
[----:B------:R-:W-:Y:S02]  /*9f10*/  IABS R50, R50 ;  /* 0x0000003200327213 */ /* 0x000fe40000000000 */
[----:B------:R-:W-:-:S02]  /*9f20*/  IABS R107, R107 ;  /* 0x0000006b006b7213 */ /* 0x000fc40000000000 */
[----:B------:R-:W-:Y:S02]  /*9f30*/  FSEL R159, R34, -INF , !P3 ;  /* 0xff800000229f7808 */ /* 0x000fe40005800000 */
[----:B------:R-:W-:Y:S02]  /*9f40*/  FSEL R103, R113, -INF , !P2 ;  /* 0xff80000071677808 */ /* 0x000fe40005000000 */
[----:B------:R-:W-:Y:S02]  /*9f50*/  FMNMX3.FTZ R34, R36, R81, R39, !PT ;  /* 0x0000005124227276 */ /* 0x000fe40007810027 */
[----:B------:R-:W-:Y:S02]  /*9f60*/  I2FP.F32.S32 R50, R50 ;  /* 0x0000003200327245 */ /* 0x000fe40000201400 */
[----:B------:R-:W-:Y:S02]  /*9f70*/  I2FP.F32.S32 R107, R107 ;  /* 0x0000006b006b7245 */ /* 0x000fe40000201400 */
[----:B------:R-:W-:-:S02]  /*9f80*/  FSEL R87, R87, -INF , !P1 ;  /* 0xff80000057577808 */ /* 0x000fc40004800000 */
[----:B------:R-:W-:Y:S01]  /*9f90*/  FMNMX3.FTZ R34, R34, R16, R103, !PT ;  /* 0x0000001022227276 */ /* 0x000fe20007810067 */
[C---:B------:R-:W-:Y:S01]  /*9fa0*/  FFMA.FTZ R113, -R0.reuse, R50, R165 ;  /* 0x0000003200717223 */ /* 0x040fe200000101a5 */
[-C--:B------:R-:W-:Y:S01]  /*9fb0*/  ISETP.GE.AND P2, PT, R83, R60.reuse, PT ;  /* 0x0000003c5300720c */ /* 0x080fe20003f46270 */
[----:B------:R-:W-:Y:S01]  /*9fc0*/  FFMA.FTZ R107, -R0, R107, R4 ;  /* 0x0000006b006b7223 */ /* 0x000fe20000010104 */
[----:B------:R-:W-:Y:S01]  /*9fd0*/  FSEL R165, R38, -INF , !P5 ;  /* 0xff80000026a57808 */ /* 0x000fe20006800000 */
[----:B------:R-:W-:Y:S01]  /*9fe0*/  VIADD R4, R65, 0x79 ;  /* 0x0000007941047836 */ /* 0x000fe20000000000 */
[----:B------:R-:W-:Y:S02]  /*9ff0*/  FMNMX3.FTZ R34, R34, R87, R79, !PT ;  /* 0x0000005722227276 */ /* 0x000fe4000781004f */
[----:B------:R-:W-:Y:S01]  /*a000*/  FSEL R125, R125, -INF , !P1 ;  /* 0xff8000007d7d7808 */ /* 0x000fe20004800000 */
[----:B------:R-:W-:Y:S01]  /*a010*/  IMAD.IADD R3, R3, 0x1, -R4 ;  /* 0x0000000103037824 */ /* 0x000fe200078e0a04 */
[----:B------:R-:W-:-:S02]  /*a020*/  ISETP.GE.AND P1, PT, R75, R60, PT ;  /* 0x0000003c4b00720c */ /* 0x000fc40003f26270 */
[----:B------:R-:W-:Y:S02]  /*a030*/  FSEL R95, R48, -INF , !P2 ;  /* 0xff800000305f7808 */ /* 0x000fe40005000000 */
[----:B------:R-:W-:Y:S02]  /*a040*/  FMNMX3.FTZ R34, R34, R165, R163, !PT ;  /* 0x000000a522227276 */ /* 0x000fe400078100a3 */
[----:B------:R-:W-:Y:S02]  /*a050*/  FSEL R113, R113, -INF , !P2 ;  /* 0xff80000071717808 */ /* 0x000fe40005000000 */
[-C--:B------:R-:W-:Y:S02]  /*a060*/  ISETP.GE.AND P6, PT, R30, R60.reuse, PT ;  /* 0x0000003c1e00720c */ /* 0x080fe40003fc6270 */
[----:B------:R-:W-:Y:S02]  /*a070*/  FSEL R83, R46, -INF , !P1 ;  /* 0xff8000002e537808 */ /* 0x000fe40004800000 */
[----:B------:R-:W-:-:S02]  /*a080*/  ISETP.GE.AND P2, PT, R89, R60, PT ;  /* 0x0000003c5900720c */ /* 0x000fc40003f46270 */
[----:B------:R-:W-:Y:S02]  /*a090*/  FSEL R77, R77, -INF , !P0 ;  /* 0xff8000004d4d7808 */ /* 0x000fe40004000000 */
[----:B------:R-:W-:Y:S02]  /*a0a0*/  FMNMX3.FTZ R34, R34, R159, R95, !PT ;  /* 0x0000009f22227276 */ /* 0x000fe4000781005f */
[----:B------:R-:W-:Y:S02]  /*a0b0*/  IABS R3, R3 ;  /* 0x0000000300037213 */ /* 0x000fe40000000000 */
[----:B------:R-:W-:Y:S02]  /*a0c0*/  FSEL R117, R117, -INF , !P5 ;  /* 0xff80000075757808 */ /* 0x000fe40006800000 */
[----:B------:R-:W-:Y:S02]  /*a0d0*/  FSEL R121, R121, -INF , !P4 ;  /* 0xff80000079797808 */ /* 0x000fe40006000000 */
[----:B------:R-:W-:-:S02]  /*a0e0*/  FSEL R99, R6, -INF , !P0 ;  /* 0xff80000006637808 */ /* 0x000fc40004000000 */
        /* <DEDUP_REMOVED lines=20> */
[----:B------:R-:W-:-:S05]  /*a230*/  FMNMX.FTZ R35, R51, R6, !PT ;  /* 0x0000000633237209 */ /* 0x000fca0007810000 */
[----:B------:R-:W1:Y:S01]  /*a240*/  SHFL.BFLY PT, R32, R35, 0x2, 0x1f ;  /* 0x0c401f0023207f89 */ /* 0x000e6200000e0000 */
[----:B------:R-:W-:-:S05]  /*a250*/  IMAD.IADD R6, R2, 0x1, -R89 ;  /* 0x0000000102067824 */ /* 0x000fca00078e0a59 */
[----:B------:R-:W-:-:S04]  /*a260*/  IABS R6, R6 ;  /* 0x0000000600067213 */ /* 0x000fc80000000000 */
[----:B------:R-:W-:Y:S02]  /*a270*/  I2FP.F32.S32 R6, R6 ;  /* 0x0000000600067245 */ /* 0x000fe40000201400 */
[----:B-1----:R-:W-:-:S05]  /*a280*/  FMNMX.FTZ R32, R35, R32, !PT ;  /* 0x0000002023207209 */ /* 0x002fca0007810000 */
[----:B------:R-:W1:Y:S01]  /*a290*/  SHFL.BFLY PT, R3, R32, 0x1, 0x1f ;  /* 0x0c201f0020037f89 */ /* 0x000e6200000e0000 */
[----:B------:R-:W-:Y:S01]  /*a2a0*/  FFMA.FTZ R5, -R0, R6, R5 ;  /* 0x0000000600057223 */ /* 0x000fe20000010105 */
[----:B------:R-:W-:-:S04]  /*a2b0*/  FMNMX3.FTZ R6, R10, R71, R67, !PT ;  /* 0x000000470a067276 */ /* 0x000fc80007810043 */
[----:B------:R-:W-:-:S04]  /*a2c0*/  FMNMX3.FTZ R6, R6, R63, R13, !PT ;  /* 0x0000003f06067276 */ /* 0x000fc8000781000d */
[----:B------:R-:W-:-:S04]  /*a2d0*/  FMNMX3.FTZ R6, R6, R19, R11, !PT ;  /* 0x0000001306067276 */ /* 0x000fc8000781000b */
[----:B------:R-:W-:-:S04]  /*a2e0*/  FMNMX3.FTZ R6, R6, R9, R17, !PT ;  /* 0x0000000906067276 */ /* 0x000fc80007810011 */
[----:B------:R-:W-:Y:S02]  /*a2f0*/  FMNMX3.FTZ R6, R6, R145, R137, !PT ;  /* 0x0000009106067276 */ /* 0x000fe40007810089 */
[----:B-1----:R-:W-:Y:S02]  /*a300*/  FMNMX.FTZ R3, R32, R3, !PT ;  /* 0x0000000320037209 */ /* 0x002fe40007810000 */
[----:B------:R-:W-:Y:S02]  /*a310*/  FMNMX3.FTZ R6, R6, R93, R105, !PT ;  /* 0x0000005d06067276 */ /* 0x000fe40007810069 */
[----:B------:R-:W-:Y:S01]  /*a320*/  FSETP.NEU.FTZ.AND P0, PT, R3, -INF , PT ;  /* 0xff8000000300780b */ /* 0x000fe20003f1d000 */
[----:B--2---:R-:W-:Y:S01]  /*a330*/  FMUL.FTZ R50, R33, R3 ;  /* 0x0000000321327220 */ /* 0x004fe20000410000 */
[----:B------:R-:W-:Y:S01]  /*a340*/  IMAD.IADD R28, R2, 0x1, -R28 ;  /* 0x00000001021c7824 */ /* 0x000fe200078e0a1c */
[----:B------:R-:W-:-:S03]  /*a350*/  FMNMX3.FTZ R6, R6, R131, R129, !PT ;  /* 0x0000008306067276 */ /* 0x000fc60007810081 */
[----:B------:R-:W-:Y:S01]  /*a360*/  FSEL R50, R50, RZ, P0 ;  /* 0x000000ff32327208 */ /* 0x000fe20000000000 */
[C---:B------:R-:W-:Y:S01]  /*a370*/  IMAD.IADD R30, R2.reuse, 0x1, -R30 ;  /* 0x00000001021e7824 */ /* 0x040fe200078e0a1e */
[----:B------:R-:W-:Y:S01]  /*a380*/  ISETP.GE.AND P0, PT, R89, R60, PT ;  /* 0x0000003c5900720c */ /* 0x000fe20003f06270 */
[----:B------:R-:W-:Y:S01]  /*a390*/  IMAD.IADD R26, R2, 0x1, -R26 ;  /* 0x00000001021a7824 */ /* 0x000fe200078e0a1a */
[----:B------:R-:W-:Y:S01]  /*a3a0*/  FMNMX3.FTZ R6, R6, R111, R119, !PT ;  /* 0x0000006f06067276 */ /* 0x000fe20007810077 */
[----:B------:R-:W-:Y:S01]  /*a3b0*/  FFMA.FTZ R97, R12, R33, -R50 ;  /* 0x000000210c617223 */ /* 0x000fe20000010832 */
[----:B------:R-:W-:Y:S02]  /*a3c0*/  IABS R12, R28 ;  /* 0x0000001c000c7213 */ /* 0x000fe40000000000 */
[----:B------:R-:W-:Y:S02]  /*a3d0*/  FSEL R91, R5, -INF , !P0 ;  /* 0xff800000055b7808 */ /* 0x000fe40004000000 */
[----:B------:R-:W-:Y:S01]  /*a3e0*/  IABS R5, R30 ;  /* 0x0000001e00057213 */ /* 0x000fe20000000000 */
[C---:B------:R-:W-:Y:S01]  /*a3f0*/  IMAD.IADD R24, R2.reuse, 0x1, -R24 ;  /* 0x0000000102187824 */ /* 0x040fe200078e0a18 */
[----:B------:R-:W-:Y:S01]  /*a400*/  I2FP.F32.S32 R12, R12 ;  /* 0x0000000c000c7245 */ /* 0x000fe20000201400 */
[----:B------:R-:W-:Y:S01]  /*a410*/  IMAD.IADD R22, R2, 0x1, -R22 ;  /* 0x0000000102167824 */ /* 0x000fe200078e0a16 */
[----:B------:R-:W-:Y:S01]  /*a420*/  FMNMX3.FTZ R6, R6, R125, R123, !PT ;  /* 0x0000007d06067276 */ /* 0x000fe2000781007b */
[----:B------:R-:W-:Y:S01]  /*a430*/  IMAD.IADD R2, R2, 0x1, -R4 ;  /* 0x0000000102027824 */ /* 0x000fe200078e0a04 */
[----:B------:R-:W-:-:S02]  /*a440*/  IABS R4, R26 ;  /* 0x0000001a00047213 */ /* 0x000fc40000000000 */
[----:B------:R-:W-:Y:S01]  /*a450*/  I2FP.F32.S32 R5, R5 ;  /* 0x0000000500057245 */ /* 0x000fe20000201400 */
[----:B------:R-:W-:Y:S01]  /*a460*/  FFMA.FTZ R29, -R0, R12, R29 ;  /* 0x0000000c001d7223 */ /* 0x000fe2000001011d */
[----:B------:R-:W-:Y:S02]  /*a470*/  FMNMX3.FTZ R6, R6, R117, R121, !PT ;  /* 0x0000007506067276 */ /* 0x000fe40007810079 */
[----:B------:R-:W-:Y:S01]  /*a480*/  I2FP.F32.S32 R4, R4 ;  /* 0x0000000400047245 */ /* 0x000fe20000201400 */
[----:B------:R-:W-:Y:S01]  /*a490*/  FFMA.FTZ R7, -R0, R5, R7 ;  /* 0x0000000500077223 */ /* 0x000fe20000010107 */
[----:B------:R-:W-:Y:S02]  /*a4a0*/  IABS R24, R24 ;  /* 0x0000001800187213 */ /* 0x000fe40000000000 */
[----:B------:R-:W-:Y:S02]  /*a4b0*/  IABS R12, R22 ;  /* 0x00000016000c7213 */ /* 0x000fe40000000000 */
[----:B------:R-:W-:Y:S01]  /*a4c0*/  FMNMX3.FTZ R6, R6, R115, R113, !PT ;  /* 0x0000007306067276 */ /* 0x000fe20007810071 */
[----:B------:R-:W-:Y:S01]  /*a4d0*/  FFMA.FTZ R4, -R0, R4, R31 ;  /* 0x0000000400047223 */ /* 0x000fe2000001011f */
[----:B------:R-:W-:Y:S01]  /*a4e0*/  IABS R2, R2 ;  /* 0x0000000200027213 */ /* 0x000fe20000000000 */
[----:B------:R-:W-:Y:S01]  /*a4f0*/  FFMA.FTZ R46, R59, R33, -R50 ;  /* 0x000000213b2e7223 */ /* 0x000fe20000010832 */
[----:B------:R-:W-:-:S02]  /*a500*/  I2FP.F32.S32 R5, R24 ;  /* 0x0000001800057245 */ /* 0x000fc40000201400 */
[----:B------:R-:W-:Y:S02]  /*a510*/  I2FP.F32.S32 R12, R12 ;  /* 0x0000000c000c7245 */ /* 0x000fe40000201400 */
[----:B------:R-:W-:Y:S02]  /*a520*/  FSEL R59, R7, -INF , !P6 ;  /* 0xff800000073b7808 */ /* 0x000fe40007000000 */
[----:B------:R-:W-:Y:S01]  /*a530*/  FMNMX3.FTZ R6, R6, R107, R99, !PT ;  /* 0x0000006b06067276 */ /* 0x000fe20007810063 */
[-CC-:B------:R-:W-:Y:S01]  /*a540*/  FFMA.FTZ R90, R57, R33.reuse, -R50.reuse ;  /* 0x00000021395a7223 */ /* 0x180fe20000010832 */
[----:B------:R-:W-:Y:S01]  /*a550*/  I2FP.F32.S32 R2, R2 ;  /* 0x0000000200027245 */ /* 0x000fe20000201400 */
[----:B------:R-:W-:Y:S01]  /*a560*/  FFMA.FTZ R52, R49, R33, -R50 ;  /* 0x0000002131347223 */ /* 0x000fe20000010832 */
[C---:B------:R-:W-:Y:S01]  /*a570*/  FFMA.FTZ R23, -R0.reuse, R5, R23 ;  /* 0x0000000500177223 */ /* 0x040fe20000010117 */
[----:B------:R-:W-:Y:S01]  /*a580*/  FFMA.FTZ R25, -R0, R12, R25 ;  /* 0x0000000c00197223 */ /* 0x000fe20000010119 */
[----:B------:R-:W-:-:S02]  /*a590*/  FSEL R57, R29, -INF , !P5 ;  /* 0xff8000001d397808 */ /* 0x000fc40006800000 */
[----:B------:R-:W-:Y:S02]  /*a5a0*/  FSEL R49, R4, -INF , !P4 ;  /* 0xff80000004317808 */ /* 0x000fe40006000000 */
[----:B------:R-:W-:Y:S01]  /*a5b0*/  FMNMX3.FTZ R6, R6, R91, R59, !PT ;  /* 0x0000005b06067276 */ /* 0x000fe2000781003b */
[-CC-:B------:R-:W-:Y:S01]  /*a5c0*/  FFMA.FTZ R66, R47, R33.reuse, -R50.reuse ;  /* 0x000000212f427223 */ /* 0x180fe20000010832 */
[----:B------:R-:W-:Y:S01]  /*a5d0*/  FFMA.FTZ R48, R41, R33, -R50 ;  /* 0x0000002129307223 */ /* 0x000fe20000010832 */
[----:B------:R-:W-:Y:S01]  /*a5e0*/  FFMA.FTZ R2, -R0, R2, R27 ;  /* 0x0000000200027223 */ /* 0x000fe2000001011b */
[----:B------:R-:W-:Y:S02]  /*a5f0*/  FSEL R47, R23, -INF , !P3 ;  /* 0xff800000172f7808 */ /* 0x000fe40005800000 */
[----:B------:R-:W-:Y:S02]  /*a600*/  FSEL R41, R25, -INF , !P2 ;  /* 0xff80000019297808 */ /* 0x000fe40005000000 */
[----:B------:R-:W-:-:S02]  /*a610*/  FMNMX3.FTZ R6, R6, R57, R49, !PT ;  /* 0x0000003906067276 */ /* 0x000fc40007810031 */
[----:B------:R-:W-:Y:S02]  /*a620*/  FSEL R35, R2, -INF , !P1 ;  /* 0xff80000002237808 */ /* 0x000fe40004800000 */
[----:B------:R-:W-:-:S04]  /*a630*/  FMNMX3.FTZ R4, R6, R47, R41, !PT ;  /* 0x0000002f06047276 */ /* 0x000fc80007810029 */
[----:B------:R-:W-:-:S05]  /*a640*/  FMNMX.FTZ R4, R35, R4, !PT ;  /* 0x0000000423047209 */ /* 0x000fca0007810000 */
        /* <DEDUP_REMOVED lines=10> */
[----:B------:R-:W-:-:S03]  /*a6f0*/  FFMA.FTZ R24, R77, R33, -R50 ;  /* 0x000000214d187223 */ /* 0x000fc60000010832 */
[C---:B------:R-:W-:Y:S01]  /*a700*/  VIADD R4, R42.reuse, 0x3000 ;  /* 0x000030002a047836 */ /* 0x040fe20000000000 */
[----:B------:R-:W2:Y:S01]  /*a710*/  LDSM.16.MT88.4 R76, [R42+0x3000] ;  /* 0x003000002a4c783b */ /* 0x000ea20000004200 */
[----:B------:R-:W-:Y:S01]  /*a720*/  VIADD R36, R42, 0x3020 ;  /* 0x000030202a247836 */ /* 0x000fe20000000000 */
[----:B-1----:R-:W-:Y:S02]  /*a730*/  FMNMX.FTZ R2, R2, R5, !PT ;  /* 0x0000000502027209 */ /* 0x002fe40007810000 */
[----:B------:R-:W-:Y:S02]  /*a740*/  @P6 VIADD R36, R4, 0xffffffe0 ;  /* 0xffffffe004246836 */ /* 0x000fe40000000000 */
[----:B------:R-:W-:Y:S01]  /*a750*/  FSETP.NEU.FTZ.AND P0, PT, R2, -INF , PT ;  /* 0xff8000000200780b */ /* 0x000fe20003f1d000 */
[----:B------:R-:W-:Y:S02]  /*a760*/  FMUL.FTZ R32, R33, R2 ;  /* 0x0000000221207220 */ /* 0x000fe40000410000 */
[----:B------:R-:W1:Y:S03]  /*a770*/  LDSM.16.MT88.4 R4, [R36] ;  /* 0x000000002404783b */ /* 0x000e660000004200 */
[----:B------:R-:W-:Y:S01]  /*a780*/  FSEL R32, R32, RZ, P0 ;  /* 0x000000ff20207208 */ /* 0x000fe20000000000 */
[-CC-:B------:R-:W-:Y:S01]  /*a790*/  FFMA.FTZ R34, R103, R33.reuse, -R50.reuse ;  /* 0x0000002167227223 */ /* 0x180fe20000010832 */
[-CC-:B------:R-:W-:Y:S01]  /*a7a0*/  FFMA.FTZ R26, R95, R33.reuse, -R50.reuse ;  /* 0x000000215f1a7223 */ /* 0x180fe20000010832 */
[----:B------:R-:W-:-:S02]  /*a7b0*/  FFMA.FTZ R89, R53, R33, -R50 ;  /* 0x0000002135597223 */ /* 0x000fc40000010832 */
[-CC-:B------:R-:W-:Y:S01]  /*a7c0*/  FFMA.FTZ R92, R10, R33.reuse, -R32.reuse ;  /* 0x000000210a5c7223 */ /* 0x180fe20000010820 */
[-CC-:B------:R-:W-:Y:S01]  /*a7d0*/  FFMA.FTZ R103, R71, R33.reuse, -R32.reuse ;  /* 0x0000002147677223 */ /* 0x180fe20000010820 */
[-CC-:B------:R-:W-:Y:S01]  /*a7e0*/  FFMA.FTZ R95, R67, R33.reuse, -R32.reuse ;  /* 0x00000021435f7223 */ /* 0x180fe20000010820 */
[-C--:B------:R-:W-:Y:S01]  /*a7f0*/  FFMA.FTZ R88, R63, R33.reuse, -R32 ;  /* 0x000000213f587223 */ /* 0x080fe20000010820 */
[----:B------:R-:W-:Y:S01]  /*a800*/  MUFU.EX2 R97, R97 ;  /* 0x0000006100617308 */ /* 0x000fe20000000800 */
[-C--:B------:R-:W-:Y:S01]  /*a810*/  FFMA.FTZ R31, R87, R33.reuse, -R50 ;  /* 0x00000021571f7223 */ /* 0x080fe20000010832 */
[-C--:B------:R-:W-:Y:S02]  /*a820*/  FFMA.FTZ R87, R13, R33.reuse, -R32 ;  /* 0x000000210d577223 */ /* 0x080fe40000010820 */
        /* <DEDUP_REMOVED lines=11> */
[----:B------:R-:W-:-:S02]  /*a8e0*/  FFMA.FTZ R63, R9, R33, -R32 ;  /* 0x00000021093f7223 */ /* 0x000fc40000010820 */
[----:B------:R-:W3:Y:S01]  /*a8f0*/  LDSM.16.MT88.4 R8, [R36+0x400] ;  /* 0x000400002408783b */ /* 0x000ee20000004200 */
[-CC-:B------:R-:W-:Y:S01]  /*a900*/  FFMA.FTZ R56, R69, R33.reuse, -R50.reuse ;  /* 0x0000002145387223 */ /* 0x180fe20000010832 */
[-C--:B------:R-:W-:Y:S01]  /*a910*/  FFMA.FTZ R55, R55, R33.reuse, -R50 ;  /* 0x0000002137377223 */ /* 0x080fe20000010832 */
[----:B------:R-:W-:Y:S01]  /*a920*/  FFMA.FTZ R64, R19, R33, -R32 ;  /* 0x0000002113407223 */ /* 0x000fe20000010820 */
[----:B----4-:R-:W-:Y:S02]  /*a930*/  F2FP.F16.F32.PACK_AB R68, R90, R97 ;  /* 0x000000615a44723e */ /* 0x010fe400000000ff */
[----:B-----5:R-:W-:Y:S02]  /*a940*/  F2FP.F16.F32.PACK_AB R70, R66, R89 ;  /* 0x000000594246723e */ /* 0x020fe400000000ff */
[----:B--2---:R-:W-:Y:S02]  /*a950*/  F2FP.F16.F32.PACK_AB R69, R103, R92 ;  /* 0x0000005c6745723e */ /* 0x004fe400000000ff */
[----:B-1----:R-:W-:Y:S01]  /*a960*/  F2FP.F16.F32.PACK_AB R71, R88, R95 ;  /* 0x0000005f5847723e */ /* 0x002fe200000000ff */
[----:B------:R-:W-:Y:S01]  /*a970*/  MUFU.EX2 R65, R65 ;  /* 0x0000004100417308 */ /* 0x000fe20000000800 */
[-CC-:B------:R-:W-:Y:S01]  /*a980*/  FFMA.FTZ R40, R81, R33.reuse, -R50.reuse ;  /* 0x0000002151287223 */ /* 0x180fe20000010832 */
[-CC-:B------:R-:W-:Y:S01]  /*a990*/  FFMA.FTZ R25, R83, R33.reuse, -R50.reuse ;  /* 0x0000002153197223 */ /* 0x180fe20000010832 */
[-CC-:B------:R-:W-:Y:S01]  /*a9a0*/  FFMA.FTZ R53, R45, R33.reuse, -R50.reuse ;  /* 0x000000212d357223 */ /* 0x180fe20000010832 */
[----:B------:R-:W-:-:S04]  /*a9b0*/  FFMA.FTZ R45, R18, R33, -R50 ;  /* 0x00000021122d7223 */ /* 0x000fc80000010832 */
[----:B------:R-:W1:Y:S01]  /*a9c0*/  MUFU.EX2 R56, R56 ;  /* 0x0000003800387308 */ /* 0x000e620000000800 */
[C---:B------:R-:W-:Y:S03]  /*a9d0*/  HMMA.16816.F32 R80, R68.reuse, R76, RZ ;  /* 0x0000004c4450723c */ /* 0x040fe600000018ff */
[-C--:B------:R-:W-:Y:S01]  /*a9e0*/  FFMA.FTZ R38, R16, R33.reuse, -R50 ;  /* 0x0000002110267223 */ /* 0x080fe20000010832 */
[-C--:B------:R-:W-:Y:S02]  /*a9f0*/  FFMA.FTZ R67, R17, R33.reuse, -R32 ;  /* 0x0000002111437223 */ /* 0x080fe40000010820 */
[----:B------:R-:W2:Y:S01]  /*aa00*/  LDSM.16.MT88.4 R16, [R42+0x3800] ;  /* 0x003800002a10783b */ /* 0x000ea20000004200 */
[----:B------:R-:W-:Y:S01]  /*aa10*/  MUFU.EX2 R55, R55 ;  /* 0x0000003700377308 */ /* 0x000fe20000000800 */
[----:B------:R-:W-:Y:S07]  /*aa20*/  HMMA.16816.F32 R76, R68, R78, RZ ;  /* 0x0000004e444c723c */ /* 0x000fee00000018ff */
[----:B------:R-:W4:Y:S08]  /*aa30*/  MUFU.EX2 R52, R52 ;  /* 0x0000003400347308 */ /* 0x000f300000000800 */
[----:B------:R-:W-:Y:S08]  /*aa40*/  MUFU.EX2 R87, R87 ;  /* 0x0000005700577308 */ /* 0x000ff00000000800 */
[----:B------:R-:W5:Y:S08]  /*aa50*/  MUFU.EX2 R64, R64 ;  /* 0x0000004000407308 */ /* 0x000f700000000800 */
[----:B------:R-:W-:Y:S08]  /*aa60*/  MUFU.EX2 R58, R58 ;  /* 0x0000003a003a7308 */ /* 0x000ff00000000800 */
[----:B------:R-:W3:Y:S01]  /*aa70*/  MUFU.EX2 R63, R63 ;  /* 0x0000003f003f7308 */ /* 0x000ee20000000800 */
[-CC-:B------:R-:W-:Y:S01]  /*aa80*/  FFMA.FTZ R23, R75, R33.reuse, -R50.reuse ;  /* 0x000000214b177223 */ /* 0x180fe20000010832 */
[----:B------:R-:W-:-:S02]  /*aa90*/  FFMA.FTZ R22, R73, R33, -R50 ;  /* 0x0000002149167223 */ /* 0x000fc40000010832 */
        /* <DEDUP_REMOVED lines=50> */
[-C--:B------:R-:W-:Y:S01]  /*adc0*/  FFMA.FTZ R29, R165, R33.reuse, -R50 ;  /* 0x00000021a51d7223 */ /* 0x080fe20000010832 */
[-CC-:B------:R-:W-:Y:S01]  /*add0*/  FFMA.FTZ R119, R119, R33.reuse, -R32.reuse ;  /* 0x0000002177777223 */ /* 0x180fe20000010820 */
[----:B------:R-:W-:-:S04]  /*ade0*/  FFMA.FTZ R98, R125, R33, -R32 ;  /* 0x000000217d627223 */ /* 0x000fc80000010820 */
        /* <DEDUP_REMOVED lines=30> */
[----:B------:R-:W2:Y:S08]  /*afd0*/  MUFU.EX2 R25, R25 ;  /* 0x0000001900197308 */ /* 0x000eb00000000800 */
[----:B------:R-:W-:Y:S08]  /*afe0*/  MUFU.EX2 R102, R102 ;  /* 0x0000006600667308 */ /* 0x000ff00000000800 */
[----:B------:R-:W3:Y:S08]  /*aff0*/  MUFU.EX2 R115, R115 ;  /* 0x0000007300737308 */ /* 0x000ef00000000800 */
[----:B------:R-:W-:Y:S08]  /*b000*/  MUFU.EX2 R104, R104 ;  /* 0x0000006800687308 */ /* 0x000ff00000000800 */
[----:B------:R-:W5:Y:S01]  /*b010*/  MUFU.EX2 R107, R107 ;  /* 0x0000006b006b7308 */ /* 0x000f620000000800 */
[----:B------:R-:W-:Y:S01]  /*b020*/  HMMA.16816.F32 R76, R4, R14, R76 ;  /* 0x0000000e044c723c */ /* 0x000fe2000000184c */
[----:B------:R-:W4:Y:S02]  /*b030*/  LDSM.16.MT88.4 R12, [R36+0x1400] ;  /* 0x00140000240c783b */ /* 0x000f240000004200 */
[----:B------:R-:W-:-:S05]  /*b040*/  FADD.FTZ R92, R92, R103 ;  /* 0x000000675c5c7221 */ /* 0x000fca0000010000 */
[----:B------:R-:W-:Y:S03]  /*b050*/  HMMA.16816.F32 R72, R4, R8, R72 ;  /* 0x000000080448723c */ /* 0x000fe60000001848 */
[----:B------:R-:W-:Y:S01]  /*b060*/  FADD.FTZ R8, R97, R90 ;  /* 0x0000005a61087221 */ /* 0x000fe20000010000 */
[----:B------:R-:W-:-:S03]  /*b070*/  FADD.FTZ R95, R95, R92 ;  /* 0x0000005c5f5f7221 */ /* 0x000fc60000010000 */
[----:B------:R-:W-:Y:S01]  /*b080*/  FADD.FTZ R9, R89, R8 ;  /* 0x0000000859097221 */ /* 0x000fe20000010000 */
[----:B------:R-:W-:Y:S03]  /*b090*/  HMMA.16816.F32 R68, R4, R10, R68 ;  /* 0x0000000a0444723c */ /* 0x000fe60000001844 */
[----:B-1----:R-:W-:Y:S02]  /*b0a0*/  F2FP.F16.F32.PACK_AB R4, R27, R28 ;  /* 0x0000001c1b04723e */ /* 0x002fe400000000ff */
[----:B--2---:R-:W-:Y:S02]  /*b0b0*/  F2FP.F16.F32.PACK_AB R6, R25, R26 ;  /* 0x0000001a1906723e */ /* 0x004fe400000000ff */
[----:B---3--:R-:W-:Y:S02]  /*b0c0*/  F2FP.F16.F32.PACK_AB R5, R115, R102 ;  /* 0x000000667305723e */ /* 0x008fe400000000ff */
[----:B-----5:R-:W-:Y:S01]  /*b0d0*/  F2FP.F16.F32.PACK_AB R7, R107, R104 ;  /* 0x000000686b07723e */ /* 0x020fe200000000ff */
[----:B------:R-:W-:Y:S01]  /*b0e0*/  FADD.FTZ R66, R66, R9 ;  /* 0x0000000942427221 */ /* 0x000fe20000010000 */
[----:B------:R-:W-:Y:S01]  /*b0f0*/  FADD.FTZ R88, R88, R95 ;  /* 0x0000005f58587221 */ /* 0x000fe20000010000 */
[----:B------:R-:W1:Y:S02]  /*b100*/  LDSM.16.MT88.4 R8, [R42+0x4800] ;  /* 0x004800002a08783b */ /* 0x000e640000004200 */
[----:B------:R-:W-:-:S02]  /*b110*/  FADD.FTZ R65, R65, R66 ;  /* 0x0000004241417221 */ /* 0x000fc40000010000 */
[----:B----4-:R-:W-:Y:S03]  /*b120*/  HMMA.16816.F32 R80, R4, R16, R80 ;  /* 0x000000100450723c */ /* 0x010fe60000001850 */
[----:B------:R-:W-:Y:S01]  /*b130*/  FADD.FTZ R17, R87, R88 ;  /* 0x0000005857117221 */ /* 0x000fe20000010000 */
[----:B------:R-:W-:-:S03]  /*b140*/  FADD.FTZ R16, R56, R65 ;  /* 0x0000004138107221 */ /* 0x000fc60000010000 */
[----:B------:R-:W-:Y:S01]  /*b150*/  FADD.FTZ R17, R64, R17 ;  /* 0x0000001140117221 */ /* 0x000fe20000010000 */
[----:B------:R-:W-:Y:S03]  /*b160*/  HMMA.16816.F32 R76, R4, R18, R76 ;  /* 0x00000012044c723c */ /* 0x000fe6000000184c */
        /* <DEDUP_REMOVED lines=24> */
[----:B------:R-:W1:Y:S02]  /*b2f0*/  LDSM.16.MT88.4 R16, [R36+0x1800] ;  /* 0x001800002410783b */ /* 0x000e640000004200 */
[----:B------:R-:W-:Y:S01]  /*b300*/  FADD.FTZ R12, R45, R46 ;  /* 0x0000002e2d0c7221 */ /* 0x000fe20000010000 */
[----:B------:R-:W-:-:S03]  /*b310*/  FADD.FTZ R86, R93, R86 ;  /* 0x000000565d567221 */ /* 0x000fc60000010000 */
[----:B------:R-:W-:Y:S01]  /*b320*/  FADD.FTZ R43, R43, R12 ;  /* 0x0000000c2b2b7221 */ /* 0x000fe20000010000 */
[----:B------:R-:W-:Y:S01]  /*b330*/  FADD.FTZ R105, R105, R86 ;  /* 0x0000005669697221 */ /* 0x000fe20000010000 */
[----:B------:R-:W-:Y:S03]  /*b340*/  HMMA.16816.F32 R68, R4, R14, R68 ;  /* 0x0000000e0444723c */ /* 0x000fe60000001844 */
[----:B--2---:R-:W-:Y:S01]  /*b350*/  F2FP.F16.F32.PACK_AB R4, R23, R24 ;  /* 0x000000181704723e */ /* 0x004fe200000000ff */
[----:B------:R-:W-:Y:S01]  /*b360*/  FADD.FTZ R40, R40, R43 ;  /* 0x0000002b28287221 */ /* 0x000fe20000010000 */
[----:B---3--:R-:W-:Y:S01]  /*b370*/  F2FP.F16.F32.PACK_AB R6, R37, R22 ;  /* 0x000000162506723e */ /* 0x008fe200000000ff */
[----:B------:R-:W-:Y:S01]  /*b380*/  FADD.FTZ R105, R94, R105 ;  /* 0x000000695e697221 */ /* 0x000fe20000010000 */
[----:B----4-:R-:W-:Y:S01]  /*b390*/  F2FP.F16.F32.PACK_AB R5, R89, R90 ;  /* 0x0000005a5905723e */ /* 0x010fe200000000ff */
[----:B------:R-:W2:Y:S01]  /*b3a0*/  LDSM.16.MT88.4 R12, [R42+0x4c00] ;  /* 0x004c00002a0c783b */ /* 0x000ea20000004200 */
[----:B-----5:R-:W-:-:S07]  /*b3b0*/  F2FP.F16.F32.PACK_AB R7, R55, R56 ;  /* 0x000000383707723e */ /* 0x020fce00000000ff */
[----:B-1----:R-:W-:Y:S03]  /*b3c0*/  HMMA.16816.F32 R80, R4, R8, R80 ;  /* 0x000000080450723c */ /* 0x002fe60000001850 */
[----:B------:R-:W-:Y:S01]  /*b3d0*/  FADD.FTZ R9, R39, R40 ;  /* 0x0000002827097221 */ /* 0x000fe20000010000 */
[----:B------:R-:W-:-:S03]  /*b3e0*/  FADD.FTZ R8, R96, R105 ;  /* 0x0000006960087221 */ /* 0x000fc60000010000 */
[----:B------:R-:W-:Y:S01]  /*b3f0*/  FADD.FTZ R9, R38, R9 ;  /* 0x0000000926097221 */ /* 0x000fe20000010000 */
[----:B------:R-:W-:Y:S01]  /*b400*/  FADD.FTZ R8, R111, R8 ;  /* 0x000000086f087221 */ /* 0x000fe20000010000 */
[C---:B------:R-:W-:Y:S03]  /*b410*/  HMMA.16816.F32 R76, R4.reuse, R10, R76 ;  /* 0x0000000a044c723c */ /* 0x040fe6000000184c */
[----:B------:R-:W-:Y:S01]  /*b420*/  FADD.FTZ R34, R34, R9 ;  /* 0x0000000922227221 */ /* 0x000fe20000010000 */
[----:B------:R-:W-:Y:S02]  /*b430*/  FADD.FTZ R119, R119, R8 ;  /* 0x0000000877777221 */ /* 0x000fe40000010000 */
[----:B------:R-:W1:Y:S01]  /*b440*/  LDSM.16.MT88.4 R8, [R36+0x1c00] ;  /* 0x001c00002408783b */ /* 0x000e620000004200 */
[----:B------:R-:W-:Y:S01]  /*b450*/  FADD.FTZ R31, R31, R34 ;  /* 0x000000221f1f7221 */ /* 0x000fe20000010000 */
[----:B------:R-:W-:Y:S01]  /*b460*/  FADD.FTZ R119, R98, R119 ;  /* 0x0000007762777221 */ /* 0x000fe20000010000 */
        /* <DEDUP_REMOVED lines=15> */
[----:B------:R-:W-:Y:S04]  /*b560*/  HMMA.16816.F32 R72, R4, R16, R72 ;  /* 0x000000100448723c */ /* 0x000fe80000001848 */
[----:B------:R-:W3:Y:S01]  /*b570*/  MUFU.EX2 R109, R109 ;  /* 0x0000006d006d7308 */ /* 0x000ee20000000800 */
        /* <DEDUP_REMOVED lines=18> */
[----:B--2---:R-:W-:Y:S01]  /*b6a0*/  F2FP.F16.F32.PACK_AB R7, R32, R39 ;  /* 0x000000272007723e */ /* 0x004fe200000000ff */
[----:B------:R-:W-:Y:S02]  /*b6b0*/  FADD.FTZ R23, R23, R24 ;  /* 0x0000001817177221 */ /* 0x000fe40000010000 */
[----:B------:R-:W-:-:S02]  /*b6c0*/  FADD.FTZ R89, R89, R90 ;  /* 0x0000005a59597221 */ /* 0x000fc40000010000 */
[----:B------:R-:W-:Y:S02]  /*b6d0*/  FADD.FTZ R22, R22, R23 ;  /* 0x0000001716167221 */ /* 0x000fe40000010000 */
[----:B------:R-:W-:Y:S03]  /*b6e0*/  HMMA.16816.F32 R80, R4, R12, R80 ;  /* 0x0000000c0450723c */ /* 0x000fe60000001850 */
[----:B------:R-:W-:-:S05]  /*b6f0*/  FADD.FTZ R37, R37, R22 ;  /* 0x0000001625257221 */ /* 0x000fca0000010000 */
[C---:B------:R-:W-:Y:S08]  /*b700*/  HMMA.16816.F32 R76, R4.reuse, R14, R76 ;  /* 0x0000000e044c723c */ /* 0x040ff0000000184c */
[----:B-1----:R-:W-:Y:S03]  /*b710*/  HMMA.16816.F32 R72, R4, R8, R72 ;  /* 0x000000080448723c */ /* 0x002fe60000001848 */
[----:B------:R-:W-:-:S05]  /*b720*/  FADD.FTZ R8, R56, R89 ;  /* 0x0000005938087221 */ /* 0x000fca0000010000 */
[----:B------:R-:W-:Y:S03]  /*b730*/  HMMA.16816.F32 R68, R4, R10, R68 ;  /* 0x0000000a0444723c */ /* 0x000fe60000001844 */
[----:B------:R-:W-:Y:S02]  /*b740*/  VIADD R5, R61, 0xfffffffe ;  /* 0xfffffffe3d057836 */ /* 0x000fe40000000000 */
        /* <DEDUP_REMOVED lines=8> */
[----:B------:R-:W-:Y:S01]  /*b7d0*/  FADD.FTZ R160, R160, R101 ;  /* 0x00000065a0a07221 */ /* 0x000fe20000010000 */
[----:B------:R-:W-:Y:S02]  /*b7e0*/  IMAD.SHL.U32 R134, R135, 0x4, RZ ;  /* 0x0000000487867824 */ /* 0x000fe400078e00ff */
[----:B------:R-:W-:Y:S01]  /*b7f0*/  FADD.FTZ R163, R32, R39 ;  /* 0x0000002720a37221 */ /* 0x000fe20000010000 */
[----:B------:R-:W-:Y:S06]  /*b800*/  @!P0 BRA `(.L_x_8851) ;  /* 0x0000003c00108947 */ /* 0x000fec0003800000 */
        /* <DEDUP_REMOVED lines=9> */
[----:B------:R-:W-:-:S03]  /*b8a0*/  MOV R86, R3 ;  /* 0x0000000300567202 */ /* 0x000fc60000000f00 */
[----:B------:R-:W-:-:S05]  /*b8b0*/  IMAD R61, R61, -0x80, R20 ;  /* 0xffffff803d3d7824 */ /* 0x000fca00078e0214 */
[----:B------:R-:W-:-:S07]  /*b8c0*/  IADD3 R158, PT, PT, R61, 0x108, RZ ;  /* 0x000001083d9e7810 */ /* 0x000fce0007ffe0ff */
.L_x_8858:
        /* <DEDUP_REMOVED lines=78> */
.L_x_8853:
[----:B------:R-:W-:Y:S05]  /*bdb0*/  BSYNC.RECONVERGENT B0 ;  /* 0x0000000000007941 */ /* 0x000fea0003800200 */
.L_x_8852:
        /* <DEDUP_REMOVED lines=11> */
[----:B------:R-:W-:Y:S02]  /*be70*/  IADD3 R6, P0, PT, R145, R146, RZ ;  /* 0x0000009291067210 */ /* 0x000fe40007f1e0ff */
[----:B------:R-:W-:Y:S02]  /*be80*/  SHF.L.U32 R137, R135, 0x5, RZ ;  /* 0x0000000587897819 */ /* 0x000fe400000006ff */
[----:B------:R-:W-:Y:S02]  /*be90*/  IADD3 R10, P3, PT, R6, R145, RZ ;  /* 0x00000091060a7210 */ /* 0x000fe40007f7e0ff */
[----:B------:R-:W-:Y:S01]  /*bea0*/  LOP3.LUT R88, R137, 0xc0, RZ, 0xc0, !PT ;  /* 0x000000c089587812 */ /* 0x000fe200078ec0ff */
[----:B-1----:R-:W-:Y:S01]  /*beb0*/  ULEA UR6, UR7, UR9, 0x18 ;  /* 0x0000000907067291 */ /* 0x002fe2000f8ec0ff */
[----:B------:R-:W-:Y:S02]  /*bec0*/  SHF.L.U64.HI R162, R140, 0x6, R141 ;  /* 0x000000068ca27819 */ /* 0x000fe4000001028d */
[----:B------:R-:W-:Y:S02]  /*bed0*/  LOP3.LUT R89, R88, 0x8, R135, 0xf8, !PT ;  /* 0x0000000858597812 */ /* 0x000fe400078ef887 */
[----:B------:R-:W-:Y:S02]  /*bee0*/  IADD3.X R7, PT, PT, R162, R147, RZ, P0, !PT ;  /* 0x00000093a2077210 */ /* 0x000fe400007fe4ff */
[----:B------:R-:W-:Y:S02]  /*bef0*/  LEA R165, R164, UR6, 0x1 ;  /* 0x00000006a4a57c11 */ /* 0x000fe4000f8e08ff */
[-C--:B------:R-:W-:Y:S02]  /*bf00*/  IADD3.X R11, PT, PT, R7, R162.reuse, RZ, P3, !PT ;  /* 0x000000a2070b7210 */ /* 0x080fe40001ffe4ff */
[----:B------:R-:W-:Y:S01]  /*bf10*/  @!P1 IADD3 R14, P0, PT, R10, R145, RZ ;  /* 0x000000910a0e9210 */ /* 0x000fe20007f1e0ff */
[----:B------:R-:W-:Y:S01]  /*bf20*/  @!PT LDS RZ, [RZ] ;  /* 0x00000000fffff984 */ /* 0x000fe20000000800 */
[----:B------:R-:W-:Y:S01]  /*bf30*/  @!PT LDS RZ, [RZ] ;  /* 0x00000000fffff984 */ /* 0x000fe20000000800 */
[----:B------:R-:W-:Y:S01]  /*bf40*/  @!PT LDS RZ, [RZ] ;  /* 0x00000000fffff984 */ /* 0x000fe20000000800 */
[----:B------:R-:W-:Y:S01]  /*bf50*/  @!P1 LDGSTS.E.BYPASS.LTC128B.128 [R165+0x3000], desc[UR4][R146.64] ;  /* 0x0300000092a59fae */ /* 0x000fe2000b981a04 */
[----:B------:R-:W-:Y:S02]  /*bf60*/  MOV R116, 0x20 ;  /* 0x0000002000747802 */ /* 0x000fe40000000f00 */
[----:B------:R-:W-:Y:S02]  /*bf70*/  @!P1 IADD3.X R15, PT, PT, R11, R162, RZ, P0, !PT ;  /* 0x000000a20b0f9210 */ /* 0x000fe400007fe4ff */
[C---:B------:R-:W-:Y:S02]  /*bf80*/  LOP3.LUT P0, RZ, R135.reuse, 0x4, RZ, 0xc0, !PT ;  /* 0x0000000487ff7812 */ /* 0x040fe4000780c0ff */
[C---:B------:R-:W-:Y:S01]  /*bf90*/  SHF.L.U32 R134, R135.reuse, 0x2, RZ ;  /* 0x0000000287867819 */ /* 0x040fe200000006ff */
[----:B------:R-:W-:Y:S01]  /*bfa0*/  @P1 STS.128 [R165+0x3000], RZ ;  /* 0x003000ffa5001388 */ /* 0x000fe20000000c00 */
[----:B------:R-:W-:Y:S02]  /*bfb0*/  SEL R116, R116, 0xffffffe0, !P0 ;  /* 0xffffffe074747807 */ /* 0x000fe40004000000 */
[----:B------:R-:W-:Y:S02]  /*bfc0*/  LOP3.LUT R136, R134, 0x18, RZ, 0xc0, !PT ;  /* 0x0000001886887812 */ /* 0x000fe400078ec0ff */
[----:B------:R-:W-:Y:S02]  /*bfd0*/  IADD3 R124, PT, PT, R132, R116, RZ ;  /* 0x00000074847c7210 */ /* 0x000fe40007ffe0ff */
[----:B------:R-:W-:Y:S01]  /*bfe0*/  SHF.L.U32 R133, R135, 0x4, RZ ;  /* 0x0000000487857819 */ /* 0x000fe200000006ff */
[----:B------:R-:W-:Y:S01]  /*bff0*/  @!PT LDS RZ, [RZ] ;  /* 0x00000000fffff984 */ /* 0x000fe20000000800 */
[----:B------:R-:W-:Y:S01]  /*c000*/  @!PT LDS RZ, [RZ] ;  /* 0x00000000fffff984 */ /* 0x000fe20000000800 */
[----:B------:R-:W-:Y:S01]  /*c010*/  @!PT LDS RZ, [RZ] ;  /* 0x00000000fffff984 */ /* 0x000fe20000000800 */
[----:B------:R1:W-:Y:S01]  /*c020*/  @!P1 LDGSTS.E.BYPASS.LTC128B.128 [R165+0x3800], desc[UR4][R6.64] ;  /* 0x0380000006a59fae */ /* 0x0003e2000b981a04 */
[----:B------:R-:W-:Y:S02]  /*c030*/  IADD3 R161, PT, PT, R161, -0x1, RZ ;  /* 0xffffffffa1a17810 */ /* 0x000fe40007ffe0ff */
[----:B------:R-:W-:Y:S02]  /*c040*/  LOP3.LUT R2, R133, 0x100, RZ, 0xc0, !PT ;  /* 0x0000010085027812 */ /* 0x000fe400078ec0ff */
[----:B------:R-:W-:Y:S02]  /*c050*/  ISETP.GT.AND P3, PT, R161, R142, PT ;  /* 0x0000008ea100720c */ /* 0x000fe40003f64270 */
[----:B------:R-:W-:Y:S01]  /*c060*/  LOP3.LUT R2, R2, 0x20, R137, 0xf8, !PT ;  /* 0x0000002002027812 */ /* 0x000fe200078ef889 */
[----:B------:R-:W-:Y:S03]  /*c070*/  @P1 STS.128 [R165+0x3800], RZ ;  /* 0x003800ffa5001388 */ /* 0x000fe60000000c00 */
[----:B------:R-:W-:Y:S04]  /*c080*/  LOP3.LUT R2, R2, R89, R136, 0xf6, !PT ;  /* 0x0000005902027212 */ /* 0x000fe800078ef688 */
[----:B------:R-:W-:Y:S01]  /*c090*/  LEA R3, R2, UR6, 0x1 ;  /* 0x0000000602037c11 */ /* 0x000fe2000f8e08ff */
[----:B------:R-:W-:Y:S01]  /*c0a0*/  @!PT LDS RZ, [RZ] ;  /* 0x00000000fffff984 */ /* 0x000fe20000000800 */
[----:B------:R-:W-:Y:S01]  /*c0b0*/  @!PT LDS RZ, [RZ] ;  /* 0x00000000fffff984 */ /* 0x000fe20000000800 */
[----:B------:R-:W-:Y:S01]  /*c0c0*/  @!PT LDS RZ, [RZ] ;  /* 0x00000000fffff984 */ /* 0x000fe20000000800 */
[----:B------:R2:W-:Y:S03]  /*c0d0*/  @!P1 LDGSTS.E.BYPASS.LTC128B.128 [R165+0x4000], desc[UR4][R10.64] ;  /* 0x040000000aa59fae */ /* 0x0005e6000b981a04 */
[----:B------:R-:W-:Y:S05]  /*c0e0*/  IADD3 R2, PT, PT, R3, R116, RZ ;  /* 0x0000007403027210 */ /* 0x000fea0007ffe0ff */
[----:B------:R-:W-:Y:S08]  /*c0f0*/  @P1 STS.128 [R165+0x4000], RZ ;  /* 0x004000ffa5001388 */ /* 0x000ff00000000c00 */
[----:B------:R-:W-:Y:S01]  /*c100*/  @!PT LDS RZ, [RZ] ;  /* 0x00000000fffff984 */ /* 0x000fe20000000800 */
[----:B------:R-:W-:Y:S01]  /*c110*/  @!PT LDS RZ, [RZ] ;  /* 0x00000000fffff984 */ /* 0x000fe20000000800 */
[----:B------:R-:W-:Y:S01]  /*c120*/  @!PT LDS RZ, [RZ] ;  /* 0x00000000fffff984 */ /* 0x000fe20000000800 */
[----:B------:R3:W-:Y:S08]  /*c130*/  @!P1 LDGSTS.E.BYPASS.LTC128B.128 [R165+0x4800], desc[UR4][R14.64] ;  /* 0x048000000ea59fae */ /* 0x0007f0000b981a04 */
[----:B------:R-:W-:Y:S08]  /*c140*/  @P1 STS.128 [R165+0x4800], RZ ;  /* 0x004800ffa5001388 */ /* 0x000ff00000000c00 */
[----:B------:R-:W4:Y:S04]  /*c150*/  LD.E R145, desc[UR4][R84.64+0x18c] ;  /* 0x00018c0454917980 */ /* 0x000f28000c101900 */
[----:B------:R-:W-:Y:S08]  /*c160*/  LDSM.16.M88.4 R88, [R132] ;  /* 0x000000008458783b */ /* 0x000ff00000000200 */
[----:B------:R-:W0:Y:S08]  /*c170*/  LDGDEPBAR ;  /* 0x00000000000079af */ /* 0x000e300000000000 */
[----:B------:R-:W1:Y:S08]  /*c180*/  LDSM.16.M88.4 R92, [R3+0x1000] ;  /* 0x00100000035c783b */ /* 0x000e700000000200 */
[----:B------:R-:W3:Y:S08]  /*c190*/  LDSM.16.M88.4 R96, [R3+0x1400] ;  /* 0x001400000360783b */ /* 0x000ef00000000200 */
[----:B------:R-:W5:Y:S08]  /*c1a0*/  LDSM.16.M88.4 R100, [R3+0x1800] ;  /* 0x001800000364783b */ /* 0x000f700000000200 */
[----:B------:R-:W5:Y:S08]  /*c1b0*/  LDSM.16.M88.4 R104, [R3+0x1c00] ;  /* 0x001c00000368783b */ /* 0x000f700000000200 */
[----:B------:R-:W5:Y:S08]  /*c1c0*/  LDSM.16.M88.4 R108, [R3+0x2000] ;  /* 0x00200000036c783b */ /* 0x000f700000000200 */
[----:B------:R-:W5:Y:S01]  /*c1d0*/  LDSM.16.M88.4 R112, [R3+0x2400] ;  /* 0x002400000370783b */ /* 0x000f620000000200 */
[C---:B-1----:R-:W-:Y:S07]  /*c1e0*/  HMMA.16816.F32 R4, R88.reuse, R92, RZ ;  /* 0x0000005c5804723c */ /* 0x042fee00000018ff */
[----:B------:R-:W1:Y:S01]  /*c1f0*/  LDSM.16.M88.4 R116, [R3+0x2800] ;  /* 0x002800000374783b */ /* 0x000e620000000200 */
[C---:B--2---:R-:W-:Y:S07]  /*c200*/  HMMA.16816.F32 R8, R88.reuse, R94, RZ ;  /* 0x0000005e5808723c */ /* 0x044fee00000018ff */
[----:B------:R-:W2:Y:S01]  /*c210*/  LDSM.16.M88.4 R120, [R3+0x2c00] ;  /* 0x002c00000378783b */ /* 0x000ea20000000200 */
[C---:B---3--:R-:W-:Y:S07]  /*c220*/  HMMA.16816.F32 R12, R88.reuse, R96, RZ ;  /* 0x00000060580c723c */ /* 0x048fee00000018ff */
[----:B------:R-:W-:Y:S01]  /*c230*/  LDSM.16.M88.4 R124, [R124] ;  /* 0x000000007c7c783b */ /* 0x000fe20000000200 */
[C---:B------:R-:W-:Y:S07]  /*c240*/  HMMA.16816.F32 R16, R88.reuse, R98, RZ ;  /* 0x000000625810723c */ /* 0x040fee00000018ff */
[----:B------:R-:W3:Y:S01]  /*c250*/  LDSM.16.M88.4 R128, [R2+0x1000] ;  /* 0x001000000280783b */ /* 0x000ee20000000200 */
[C---:B-----5:R-:W-:Y:S07]  /*c260*/  HMMA.16816.F32 R20, R88.reuse, R100, RZ ;  /* 0x000000645814723c */ /* 0x060fee00000018ff */
[----:B------:R-:W-:Y:S01]  /*c270*/  LDSM.16.M88.4 R92, [R2+0x1800] ;  /* 0x00180000025c783b */ /* 0x000fe20000000200 */
        /* <DEDUP_REMOVED lines=10> */
[----:B------:R-:W-:Y:S01]  /*c320*/  HMMA.16816.F32 R64, R88, R122, RZ ;  /* 0x0000007a5840723c */ /* 0x000fe200000018ff */
[----:B------:R-:W1:Y:S07]  /*c330*/  LDSM.16.M88.4 R88, [R2+0x1400] ;  /* 0x001400000258783b */ /* 0x000e6e0000000200 */
[C---:B---3--:R-:W-:Y:S08]  /*c340*/  HMMA.16816.F32 R4, R124.reuse, R128, R4 ;  /* 0x000000807c04723c */ /* 0x048ff00000001804 */
        /* <DEDUP_REMOVED lines=15> */
[-C--:B------:R-:W-:Y:S01]  /*c440*/  FMUL.FTZ R131, R6, R145.reuse ;  /* 0x0000009106837220 */ /* 0x080fe20000410000 */
[-C--:B------:R-:W-:Y:S01]  /*c450*/  FMUL.FTZ R6, R10, R145.reuse ;  /* 0x000000910a067220 */ /* 0x080fe20000410000 */
[----:B------:R3:W4:Y:S01]  /*c460*/  MUFU.TANH R129, R162 ;  /* 0x000000a200817308 */ /* 0x0007220000002400 */
[-C--:B------:R-:W-:Y:S01]  /*c470*/  FMUL.FTZ R22, R22, R145.reuse ;  /* 0x0000009116167220 */ /* 0x080fe20000410000 */
[-C--:B------:R-:W-:Y:S01]  /*c480*/  FMUL.FTZ R21, R21, R145.reuse ;  /* 0x0000009115157220 */ /* 0x080fe20000410000 */
[-C--:B------:R-:W-:Y:S01]  /*c490*/  FMUL.FTZ R23, R23, R145.reuse ;  /* 0x0000009117177220 */ /* 0x080fe20000410000 */
[-C--:B------:R-:W-:Y:S01]  /*c4a0*/  FMUL.FTZ R27, R27, R145.reuse ;  /* 0x000000911b1b7220 */ /* 0x080fe20000410000 */
[-C--:B------:R-:W-:Y:S07]  /*c4b0*/  FMUL.FTZ R38, R38, R145.reuse ;  /* 0x0000009126267220 */ /* 0x080fee0000410000 */
[-C--:B------:R-:W-:Y:S01]  /*c4c0*/  FMUL.FTZ R41, R41, R145.reuse ;  /* 0x0000009129297220 */ /* 0x080fe20000410000 */
[-C--:B------:R-:W-:Y:S01]  /*c4d0*/  FMUL.FTZ R43, R43, R145.reuse ;  /* 0x000000912b2b7220 */ /* 0x080fe20000410000 */
[----:B------:R5:W2:Y:S01]  /*c4e0*/  MUFU.TANH R97, R164 ;  /* 0x000000a400617308 */ /* 0x000aa20000002400 */
[-C--:B------:R-:W-:Y:S01]  /*c4f0*/  FMUL.FTZ R130, R7, R145.reuse ;  /* 0x0000009107827220 */ /* 0x080fe20000410000 */
[-C--:B------:R-:W-:Y:S01]  /*c500*/  FMUL.FTZ R9, R9, R145.reuse ;  /* 0x0000009109097220 */ /* 0x080fe20000410000 */
[-C--:B------:R-:W-:Y:S01]  /*c510*/  FMUL.FTZ R11, R11, R145.reuse ;  /* 0x000000910b0b7220 */ /* 0x080fe20000410000 */
[C---:B-1----:R-:W-:Y:S03]  /*c520*/  HMMA.16816.F32 R44, R124.reuse, R88, R44 ;  /* 0x000000587c2c723c */ /* 0x042fe6000000182c */
[-C--:B------:R-:W-:Y:S03]  /*c530*/  FMUL.FTZ R13, R13, R145.reuse ;  /* 0x000000910d0d7220 */ /* 0x080fe60000410000 */
[----:B------:R1:W1:Y:S01]  /*c540*/  MUFU.TANH R111, R22 ;  /* 0x00000016006f7308 */ /* 0x0002620000002400 */
[-C--:B---3--:R-:W-:Y:S01]  /*c550*/  FMUL.FTZ R162, R12, R145.reuse ;  /* 0x000000910ca27220 */ /* 0x088fe20000410000 */
[-C--:B------:R-:W-:Y:S01]  /*c560*/  FMUL.FTZ R14, R14, R145.reuse ;  /* 0x000000910e0e7220 */ /* 0x080fe20000410000 */
[-C--:B------:R-:W-:Y:S01]  /*c570*/  FMUL.FTZ R15, R15, R145.reuse ;  /* 0x000000910f0f7220 */ /* 0x080fe20000410000 */
[C---:B------:R-:W-:Y:S01]  /*c580*/  HMMA.16816.F32 R48, R124.reuse, R90, R48 ;  /* 0x0000005a7c30723c */ /* 0x040fe20000001830 */
[----:B------:R-:W3:Y:S01]  /*c590*/  LDSM.16.M88.4 R88, [R2+0x2c00] ;  /* 0x002c00000258783b */ /* 0x000ee20000000200 */
[----:B------:R-:W-:Y:S04]  /*c5a0*/  DEPBAR.LE SB0, 0x0 ;  /* 0x000080000000791a */ /* 0x000fe80000000000 */
[----:B------:R4:W3:Y:S01]  /*c5b0*/  MUFU.TANH R10, R162 ;  /* 0x000000a2000a7308 */ /* 0x0008e20000002400 */
[-C--:B-----5:R-:W-:Y:S01]  /*c5c0*/  FMUL.FTZ R164, R16, R145.reuse ;  /* 0x0000009110a47220 */ /* 0x0a0fe20000410000 */
[C---:B--2---:R-:W-:Y:S05]  /*c5d0*/  HMMA.16816.F32 R52, R124.reuse, R92, R52 ;  /* 0x0000005c7c34723c */ /* 0x044fea0000001834 */
[-C--:B-1----:R-:W-:Y:S03]  /*c5e0*/  FMUL.FTZ R22, R37, R145.reuse ;  /* 0x0000009125167220 */ /* 0x082fe60000410000 */
[----:B------:R1:W2:Y:S01]  /*c5f0*/  MUFU.TANH R99, R164 ;  /* 0x000000a400637308 */ /* 0x0002a20000002400 */
[----:B------:R-:W-:Y:S01]  /*c600*/  BAR.SYNC.DEFER_BLOCKING 0x0 ;  /* 0x0000000000007b1d */ /* 0x000fe20000010000 */
[C---:B------:R-:W-:Y:S03]  /*c610*/  HMMA.16816.F32 R56, R124.reuse, R94, R56 ;  /* 0x0000005e7c38723c */ /* 0x040fe60000001838 */
[-C--:B------:R-:W-:Y:S01]  /*c620*/  FMUL.FTZ R17, R17, R145.reuse ;  /* 0x0000009111117220 */ /* 0x080fe20000410000 */
        /* <DEDUP_REMOVED lines=19> */
[-C--:B-----5:R-:W-:Y:S01]  /*c760*/  FMUL.FTZ R21, R40, R145.reuse ;  /* 0x0000009128157220 */ /* 0x0a0fe20000410000 */
[-C--:B------:R-:W-:Y:S01]  /*c770*/  FMUL.FTZ R50, R50, R145.reuse ;  /* 0x0000009132327220 */ /* 0x080fe20000410000 */
[C---:B---3--:R-:W-:Y:S03]  /*c780*/  HMMA.16816.F32 R60, R124.reuse, R88, R60 ;  /* 0x000000587c3c723c */ /* 0x048fe6000000183c */
[-C--:B------:R-:W-:Y:S01]  /*c790*/  FMUL.FTZ R51, R51, R145.reuse ;  /* 0x0000009133337220 */ /* 0x080fe20000410000 */
[-C--:B------:R-:W-:Y:S03]  /*c7a0*/  FMUL.FTZ R53, R53, R145.reuse ;  /* 0x0000009135357220 */ /* 0x080fe60000410000 */
[----:B------:R3:W2:Y:S01]  /*c7b0*/  MUFU.TANH R113, R23 ;  /* 0x0000001700717308 */ /* 0x0006a20000002400 */
[-C--:B----4-:R-:W-:Y:S01]  /*c7c0*/  FMUL.FTZ R162, R28, R145.reuse ;  /* 0x000000911ca27220 */ /* 0x090fe20000410000 */
[-C--:B------:R-:W-:Y:S01]  /*c7d0*/  FMUL.FTZ R54, R54, R145.reuse ;  /* 0x0000009136367220 */ /* 0x080fe20000410000 */
[----:B------:R-:W-:Y:S03]  /*c7e0*/  HMMA.16816.F32 R64, R124, R90, R64 ;  /* 0x0000005a7c40723c */ /* 0x000fe60000001840 */
[-C--:B------:R-:W-:Y:S01]  /*c7f0*/  FMUL.FTZ R55, R55, R145.reuse ;  /* 0x0000009137377220 */ /* 0x080fe20000410000 */
[-C--:B------:R-:W-:Y:S03]  /*c800*/  FMUL.FTZ R57, R57, R145.reuse ;  /* 0x0000009139397220 */ /* 0x080fe60000410000 */
[----:B------:R4:W2:Y:S01]  /*c810*/  MUFU.TANH R119, R162 ;  /* 0x000000a200777308 */ /* 0x0008a20000002400 */
[-C--:B-1----:R-:W-:Y:S01]  /*c820*/  FMUL.FTZ R164, R32, R145.reuse ;  /* 0x0000009120a47220 */ /* 0x082fe20000410000 */
[-C--:B------:R-:W-:Y:S01]  /*c830*/  FMUL.FTZ R59, R59, R145.reuse ;  /* 0x000000913b3b7220 */ /* 0x080fe20000410000 */
[-C--:B------:R-:W-:Y:S01]  /*c840*/  FMUL.FTZ R61, R61, R145.reuse ;  /* 0x000000913d3d7220 */ /* 0x080fe20000410000 */
[-C--:B------:R-:W-:Y:S06]  /*c850*/  FMUL.FTZ R62, R62, R145.reuse ;  /* 0x000000913e3e7220 */ /* 0x080fec0000410000 */
[----:B------:R1:W1:Y:S01]  /*c860*/  MUFU.TANH R121, R164 ;  /* 0x000000a400797308 */ /* 0x0002620000002400 */
[-C--:B---3--:R-:W-:Y:S09]  /*c870*/  FMUL.FTZ R23, R63, R145.reuse ;  /* 0x000000913f177220 */ /* 0x088ff20000410000 */
[----:B------:R3:W2:Y:S01]  /*c880*/  MUFU.TANH R117, R27 ;  /* 0x0000001b00757308 */ /* 0x0006a20000002400 */
[-C--:B----4-:R-:W-:Y:S09]  /*c890*/  FMUL.FTZ R162, R36, R145.reuse ;  /* 0x0000009124a27220 */ /* 0x090ff20000410000 */
[----:B------:R4:W2:Y:S01]  /*c8a0*/  MUFU.TANH R36, R22 ;  /* 0x0000001600247308 */ /* 0x0008a20000002400 */
[-C--:B-1----:R-:W-:Y:S01]  /*c8b0*/  FMUL.FTZ R164, R39, R145.reuse ;  /* 0x0000009127a47220 */ /* 0x082fe20000410000 */
[-C--:B------:R-:W-:Y:S08]  /*c8c0*/  FMUL.FTZ R39, R49, R145.reuse ;  /* 0x0000009131277220 */ /* 0x080ff00000410000 */
        /* <DEDUP_REMOVED lines=12> */
[-C--:B-1----:R-:W-:Y:S09]  /*c990*/  FMUL.FTZ R41, R48, R145.reuse ;  /* 0x0000009130297220 */ /* 0x082ff20000410000 */
[----:B------:R1:W1:Y:S01]  /*c9a0*/  MUFU.TANH R123, R38 ;  /* 0x00000026007b7308 */ /* 0x0002620000002400 */
[-C--:B---3--:R-:W-:Y:S09]  /*c9b0*/  FMUL.FTZ R43, R60, R145.reuse ;  /* 0x000000913c2b7220 */ /* 0x088ff20000410000 */
[----:B------:R3:W2:Y:S01]  /*c9c0*/  MUFU.TANH R7, R130 ;  /* 0x0000008200077308 */ /* 0x0006a20000002400 */
[-C--:B----4-:R-:W-:Y:S09]  /*c9d0*/  FMUL.FTZ R22, R66, R145.reuse ;  /* 0x0000009142167220 */ /* 0x090ff20000410000 */
[----:B------:R3:W4:Y:S01]  /*c9e0*/  MUFU.TANH R118, R21 ;  /* 0x0000001500767308 */ /* 0x0007220000002400 */
[-C--:B-1----:R-:W-:Y:S01]  /*c9f0*/  FMUL.FTZ R38, R64, R145.reuse ;  /* 0x0000009140267220 */ /* 0x082fe20000410000 */
[----:B------:R-:W-:Y:S08]  /*ca00*/  FMUL.FTZ R145, R67, R145 ;  /* 0x0000009143917220 */ /* 0x000ff00000410000 */
        /* <DEDUP_REMOVED lines=35> */
[----:B------:R3:W1:Y:S10]  /*cc40*/  MUFU.TANH R52, R61 ;  /* 0x0000003d00347308 */ /* 0x0006740000002400 */
[----:B------:R3:W1:Y:S10]  /*cc50*/  MUFU.TANH R24, R62 ;  /* 0x0000003e00187308 */ /* 0x0006740000002400 */
[----:B------:R-:W1:Y:S10]  /*cc60*/  MUFU.TANH R23, R23 ;  /* 0x0000001700177308 */ /* 0x000e740000002400 */
[----:B------:R3:W1:Y:S10]  /*cc70*/  MUFU.TANH R48, R38 ;  /* 0x0000002600307308 */ /* 0x0006740000002400 */
[----:B------:R-:W1:Y:S10]  /*cc80*/  MUFU.TANH R27, R27 ;  /* 0x0000001b001b7308 */ /* 0x000e740000002400 */
[----:B------:R-:W1:Y:S10]  /*cc90*/  MUFU.TANH R22, R22 ;  /* 0x0000001600167308 */ /* 0x000e740000002400 */
        /* <DEDUP_REMOVED lines=80> */
.L_x_8857:
[----:B------:R-:W-:Y:S05]  /*d1a0*/  BSYNC.RECONVERGENT B0 ;  /* 0x0000000000007941 */ /* 0x000fea0003800200 */
.L_x_8856:
[----:B---3--:R-:W-:Y:S01]  /*d1b0*/  @!P1 IMAD.MOV.U32 R145, RZ, RZ, R143 ;  /* 0x000000ffff919224 */ /* 0x008fe200078e008f */
[CC--:B------:R-:W-:Y:S01]  /*d1c0*/  @!P1 LEA R50, P6, R138.reuse, R144.reuse, 0x6 ;  /* 0x000000908a329211 */ /* 0x0c0fe200078c30ff */
[C---:B------:R-:W-:Y:S01]  /*d1d0*/  @!P1 IMAD.SHL.U32 R49, R138.reuse, 0x40, RZ ;  /* 0x000000408a319824 */ /* 0x040fe200078e00ff */
[-C--:B------:R-:W-:Y:S02]  /*d1e0*/  @!P1 IADD3 R4, P4, P3, R3, R144.reuse, R3 ;  /* 0x0000009003049210 */ /* 0x080fe40007b9e003 */
[----:B------:R-:W-:Y:S01]  /*d1f0*/  @!PT LDS RZ, [RZ] ;  /* 0x00000000fffff984 */ /* 0x000fe20000000800 */
[----:B------:R-:W-:Y:S01]  /*d200*/  @!PT LDS RZ, [RZ] ;  /* 0x00000000fffff984 */ /* 0x000fe20000000800 */
[----:B------:R-:W-:Y:S01]  /*d210*/  @!PT LDS RZ, [RZ] ;  /* 0x00000000fffff984 */ /* 0x000fe20000000800 */
[----:B------:R2:W-:Y:S01]  /*d220*/  @!P1 LDGSTS.E.BYPASS.LTC128B.128 [R165+0x1000], desc[UR4][R144.64] ;  /* 0x0100000090a59fae */ /* 0x0005e2000b981a04 */
[-C--:B------:R-:W-:Y:S02]  /*d230*/  @!P1 LEA.HI.X R51, R138, R143.reuse, R139, 0x6, P6 ;  /* 0x0000008f8a339211 */ /* 0x080fe400030f348b */
[----:B------:R-:W-:Y:S01]  /*d240*/  @!P1 IADD3.X R47, PT, PT, R2, R143, R2, P4, P3 ;  /* 0x0000008f022f9210 */ /* 0x000fe200027e6402 */
        /* <DEDUP_REMOVED lines=22> */
.L_x_8855:
[----:B------:R-:W-:Y:S05]  /*d3b0*/  BSYNC.RECONVERGENT B1 ;  /* 0x0000000000017941 */ /* 0x000fea0003800200 */
.L_x_8854:
[----:B------:R-:W4:Y:S01]  /*d3c0*/  LD.E R20, desc[UR4][R84.64+0xdc] ;  /* 0x0000dc0454147980 */ /* 0x000f22000c101900 */
[C---:B------:R-:W-:Y:S02]  /*d3d0*/  IADD3 R2, PT, PT, R158.reuse, -0x8, RZ ;  /* 0xfffffff89e027810 */ /* 0x040fe40007ffe0ff */
[----:B------:R-:W-:Y:S02]  /*d3e0*/  IABS R3, R158 ;  /* 0x0000009e00037213 */ /* 0x000fe40000000000 */
[----:B------:R-:W-:Y:S02]  /*d3f0*/  IABS R2, R2 ;  /* 0x0000000200027213 */ /* 0x000fe40000000000 */
[----:B------:R-:W-:Y:S02]  /*d400*/  I2FP.F32.S32 R3, R3 ;  /* 0x0000000300037245 */ /* 0x000fe40000201400 */
[----:B------:R-:W-:Y:S02]  /*d410*/  I2FP.F32.S32 R2, R2 ;  /* 0x0000000200027245 */ /* 0x000fe40000201400 */
[----:B------:R-:W-:Y:S01]  /*d420*/  IADD3 R56, PT, PT, R158, -0x9, RZ ;  /* 0xfffffff79e387810 */ /* 0x000fe20007ffe0ff */
[----:B-1----:R-:W-:Y:S01]  /*d430*/  FFMA.FTZ R131, -R0, R3, R131 ;  /* 0x0000000300837223 */ /* 0x002fe20000010183 */
        /* <DEDUP_REMOVED lines=10> */
[CC--:B------:R-:W-:Y:S01]  /*d4e0*/  FFMA.FTZ R13, -R0.reuse, R2.reuse, R13 ;  /* 0x00000002000d7223 */ /* 0x0c0fe2000001010d */
[----:B------:R-:W-:Y:S01]  /*d4f0*/  FFMA.FTZ R19, -R0, R2, R19 ;  /* 0x0000000200137223 */ /* 0x000fe20000010113 */
[----:B------:R-:W-:Y:S01]  /*d500*/  IADD3 R2, PT, PT, R158, -0x21, RZ ;  /* 0xffffffdf9e027810 */ /* 0x000fe20007ffe0ff */
[CC--:B------:R-:W-:Y:S01]  /*d510*/  FFMA.FTZ R10, -R0.reuse, R3.reuse, R10 ;  /* 0x00000003000a7223 */ /* 0x0c0fe2000001010a */
[----:B------:R-:W-:Y:S01]  /*d520*/  FFMA.FTZ R18, -R0, R3, R18 ;  /* 0x0000000300127223 */ /* 0x000fe20000010112 */
[----:B------:R-:W-:Y:S01]  /*d530*/  IADD3 R3, PT, PT, R158, -0x30, RZ ;  /* 0xffffffd09e037810 */ /* 0x000fe20007ffe0ff */
[C---:B------:R-:W-:Y:S01]  /*d540*/  FFMA.FTZ R12, -R0.reuse, R56, R5 ;  /* 0x00000038000c7223 */ /* 0x040fe20000010105 */
[----:B------:R-:W-:Y:S01]  /*d550*/  IABS R2, R2 ;  /* 0x0000000200027213 */ /* 0x000fe20000000000 */
[----:B------:R-:W-:Y:S01]  /*d560*/  FFMA.FTZ R56, -R0, R56, R11 ;  /* 0x0000003800387223 */ /* 0x000fe2000001010b */
[----:B--23--:R-:W-:Y:S02]  /*d570*/  IADD3 R46, PT, PT, R158, -0x1, RZ ;  /* 0xffffffff9e2e7810 */ /* 0x00cfe40007ffe0ff */
        /* <DEDUP_REMOVED lines=10> */
[----:B------:R-:W-:Y:S01]  /*d620*/  FFMA.FTZ R46, -R0, R46, R7 ;  /* 0x0000002e002e7223 */ /* 0x000fe20000010107 */
[----:B------:R-:W-:Y:S02]  /*d630*/  IABS R4, R4 ;  /* 0x0000000400047213 */ /* 0x000fe40000000000 */
[----:B------:R-:W-:Y:S02]  /*d640*/  IADD3 R7, PT, PT, R158, -0x10, RZ ;  /* 0xfffffff09e077810 */ /* 0x000fe40007ffe0ff */
        /* <DEDUP_REMOVED lines=79> */
[----:B------:R-:W-:Y:S02]  /*db40*/  I2FP.F32.S32 R3, R7 ;  /* 0x0000000700037245 */ /* 0x000fe40000201400 */
[----:B------:R-:W-:Y:S01]  /*db50*/  FMNMX3.FTZ R7, R86, R129, R12, !PT ;  /* 0x0000008156077276 */ /* 0x000fe2000781000c */
[CC--:B------:R-:W-:Y:S01]  /*db60*/  FFMA.FTZ R124, -R0.reuse, R2.reuse, R39 ;  /* 0x00000002007c7223 */ /* 0x0c0fe20000010127 */
[C---:B------:R-:W-:Y:S01]  /*db70*/  FFMA.FTZ R106, -R0.reuse, R2, R106 ;  /* 0x00000002006a7223 */ /* 0x040fe2000001016a */
        /* <DEDUP_REMOVED lines=92> */
[----:B------:R-:W1:Y:S01]  /*e140*/  MUFU.EX2 R25, R25 ;  /* 0x0000001900197308 */ /* 0x000e620000000800 */
[----:B------:R-:W-:Y:S01]  /*e150*/  FSETP.NEU.FTZ.AND P1, PT, R3, -INF , PT ;  /* 0xff8000000300780b */ /* 0x000fe20003f3d000 */
[-CC-:B------:R-:W-:Y:S01]  /*e160*/  FFMA.FTZ R101, R46, R20.reuse, -R47.reuse ;  /* 0x000000142e657223 */ /* 0x180fe2000001082f */
[-CC-:B------:R-:W-:Y:S01]  /*e170*/  FFMA.FTZ R102, R14, R20.reuse, -R47.reuse ;  /* 0x000000140e667223 */ /* 0x180fe2000001082f */
[-CC-:B------:R-:W-:Y:S01]  /*e180*/  FFMA.FTZ R93, R15, R20.reuse, -R47.reuse ;  /* 0x000000140f5d7223 */ /* 0x180fe2000001082f */
[-CC-:B------:R-:W-:Y:S01]  /*e190*/  FFMA.FTZ R103, R131, R20.reuse, -R47.reuse ;  /* 0x0000001483677223 */ /* 0x180fe2000001082f */
[-CC-:B------:R-:W-:Y:S04]  /*e1a0*/  FFMA.FTZ R110, R6, R20.reuse, -R47.reuse ;  /* 0x00000014066e7223 */ /* 0x180fe8000001082f */
        /* <DEDUP_REMOVED lines=9> */
[----:B-1----:R-:W-:Y:S01]  /*e240*/  FMUL.FTZ R9, R25, R77 ;  /* 0x0000004d19097220 */ /* 0x002fe20000410000 */
[-CC-:B------:R-:W-:Y:S01]  /*e250*/  FFMA.FTZ R65, R113, R20.reuse, -R47.reuse ;  /* 0x0000001471417223 */ /* 0x180fe2000001082f */
[-CC-:B------:R-:W-:Y:S01]  /*e260*/  FFMA.FTZ R61, R117, R20.reuse, -R47.reuse ;  /* 0x00000014753d7223 */ /* 0x180fe2000001082f */
[-CC-:B------:R-:W-:Y:S01]  /*e270*/  FFMA.FTZ R120, R120, R20.reuse, -R47.reuse ;  /* 0x0000001478787223 */ /* 0x180fe2000001082f */
[-CC-:B------:R-:W-:Y:S01]  /*e280*/  FFMA.FTZ R106, R106, R20.reuse, -R47.reuse ;  /* 0x000000146a6a7223 */ /* 0x180fe2000001082f */
[-CC-:B------:R-:W-:Y:S01]  /*e290*/  FFMA.FTZ R90, R90, R20.reuse, -R47.reuse ;  /* 0x000000145a5a7223 */ /* 0x180fe2000001082f */
[--C-:B------:R-:W-:Y:S03]  /*e2a0*/  FFMA.FTZ R88, R88, R20, -R47.reuse ;  /* 0x0000001458587223 */ /* 0x100fe6000001082f */
[----:B------:R-:W1:Y:S01]  /*e2b0*/  MUFU.EX2 R101, R101 ;  /* 0x0000006500657308 */ /* 0x000e620000000800 */
[C---:B--2---:R-:W-:Y:S01]  /*e2c0*/  FMUL.FTZ R11, R26.reuse, R79 ;  /* 0x0000004f1a0b7220 */ /* 0x044fe20000410000 */
[----:B------:R-:W-:Y:S01]  /*e2d0*/  FSEL R49, R49, RZ, P1 ;  /* 0x000000ff31317208 */ /* 0x000fe20000800000 */
[----:B------:R-:W-:Y:S01]  /*e2e0*/  FMUL.FTZ R6, R26, R82 ;  /* 0x000000521a067220 */ /* 0x000fe20000410000 */
[----:B------:R-:W-:Y:S01]  /*e2f0*/  FFMA.FTZ R82, R130, R20, -R47 ;  /* 0x0000001482527223 */ /* 0x000fe2000001082f */
[C---:B------:R-:W-:Y:S01]  /*e300*/  FMUL.FTZ R7, R26.reuse, R83 ;  /* 0x000000531a077220 */ /* 0x040fe20000410000 */
[----:B------:R-:W-:Y:S01]  /*e310*/  FMUL.FTZ R18, R26, R70 ;  /* 0x000000461a127220 */ /* 0x000fe20000410000 */
        /* <DEDUP_REMOVED lines=18> */
[--C-:B------:R-:W-:Y:S01]  /*e440*/  FFMA.FTZ R53, R8, R20, -R49.reuse ;  /* 0x0000001408357223 */ /* 0x100fe20000010831 */
[----:B------:R-:W-:Y:S01]  /*e450*/  FMUL.FTZ R10, R26, R78 ;  /* 0x0000004e1a0a7220 */ /* 0x000fe20000410000 */
[-CC-:B------:R-:W-:Y:S01]  /*e460*/  FFMA.FTZ R89, R17, R20.reuse, -R49.reuse ;  /* 0x0000001411597223 */ /* 0x180fe20000010831 */
[-CC-:B------:R-:W-:Y:S01]  /*e470*/  FFMA.FTZ R60, R115, R20.reuse, -R49.reuse ;  /* 0x00000014733c7223 */ /* 0x180fe20000010831 */
[-CC-:B------:R-:W-:Y:S01]  /*e480*/  FFMA.FTZ R64, R119, R20.reuse, -R49.reuse ;  /* 0x0000001477407223 */ /* 0x180fe20000010831 */
[-C--:B------:R-:W-:Y:S01]  /*e490*/  FFMA.FTZ R51, R121, R20.reuse, -R49 ;  /* 0x0000001479337223 */ /* 0x080fe20000010831 */
[-C--:B------:R-:W-:Y:S03]  /*e4a0*/  FFMA.FTZ R70, R107, R20.reuse, -R47 ;  /* 0x000000146b467223 */ /* 0x080fe6000001082f */
[----:B------:R-:W3:Y:S01]  /*e4b0*/  MUFU.EX2 R99, R99 ;  /* 0x0000006300637308 */ /* 0x000ee20000000800 */
[-C--:B------:R-:W-:Y:S01]  /*e4c0*/  FFMA.FTZ R83, R124, R20.reuse, -R49 ;  /* 0x000000147c537223 */ /* 0x080fe20000010831 */
[-C--:B------:R-:W-:Y:S01]  /*e4d0*/  FFMA.FTZ R107, R122, R20.reuse, -R47 ;  /* 0x000000147a6b7223 */ /* 0x080fe2000001082f */
[-CC-:B------:R-:W-:Y:S01]  /*e4e0*/  FFMA.FTZ R116, R116, R20.reuse, -R49.reuse ;  /* 0x0000001474747223 */ /* 0x180fe20000010831 */
[-CC-:B------:R-:W-:Y:S01]  /*e4f0*/  FFMA.FTZ R108, R108, R20.reuse, -R49.reuse ;  /* 0x000000146c6c7223 */ /* 0x180fe20000010831 */
[-CC-:B------:R-:W-:Y:S01]  /*e500*/  FFMA.FTZ R96, R96, R20.reuse, -R49.reuse ;  /* 0x0000001460607223 */ /* 0x180fe20000010831 */
[----:B------:R-:W-:Y:S01]  /*e510*/  FFMA.FTZ R62, R62, R20, -R49 ;  /* 0x000000143e3e7223 */ /* 0x000fe20000010831 */
[----:B-1----:R-:W-:Y:S03]  /*e520*/  F2FP.F16.F32.PACK_AB R29, R101, R103 ;  /* 0x00000067651d723e */ /* 0x002fe600000000ff */
[----:B------:R-:W-:Y:S01]  /*e530*/  MUFU.EX2 R104, R104 ;  /* 0x0000006800687308 */ /* 0x000fe20000000800 */
[----:B--2---:R-:W-:Y:S01]  /*e540*/  F2FP.F16.F32.PACK_AB R31, R95, R110 ;  /* 0x0000006e5f1f723e */ /* 0x004fe200000000ff */
[C---:B------:R-:W-:Y:S01]  /*e550*/  FMUL.FTZ R8, R25.reuse, R76 ;  /* 0x0000004c19087220 */ /* 0x040fe20000410000 */
[-C--:B------:R-:W-:Y:S01]  /*e560*/  FFMA.FTZ R76, R42, R20.reuse, -R47 ;  /* 0x000000142a4c7223 */ /* 0x080fe2000001082f */
[----:B------:R-:W-:Y:S01]  /*e570*/  FMUL.FTZ R19, R26, R71 ;  /* 0x000000471a137220 */ /* 0x000fe20000410000 */
[-CC-:B------:R-:W-:Y:S01]  /*e580*/  FFMA.FTZ R71, R164, R20.reuse, -R49.reuse ;  /* 0x00000014a4477223 */ /* 0x180fe20000010831 */
[----:B------:R-:W-:Y:S01]  /*e590*/  FMUL.FTZ R17, R25, R69 ;  /* 0x0000004519117220 */ /* 0x000fe20000410000 */
[-C--:B------:R-:W-:Y:S03]  /*e5a0*/  FFMA.FTZ R69, R109, R20.reuse, -R49 ;  /* 0x000000146d457223 */ /* 0x080fe60000010831 */
[----:B------:R-:W1:Y:S01]  /*e5b0*/  MUFU.EX2 R97, R97 ;  /* 0x0000006100617308 */ /* 0x000e620000000800 */
[----:B------:R-:W-:Y:S01]  /*e5c0*/  FFMA.FTZ R109, R114, R20, -R47 ;  /* 0x00000014726d7223 */ /* 0x000fe2000001082f */
[----:B---3--:R-:W-:Y:S01]  /*e5d0*/  F2FP.F16.F32.PACK_AB R28, R99, R112 ;  /* 0x00000070631c723e */ /* 0x008fe200000000ff */
[----:B------:R-:W-:Y:S01]  /*e5e0*/  FFMA.FTZ R103, R26, R163, R103 ;  /* 0x000000a31a677223 */ /* 0x000fe20000010067 */
[----:B------:R-:W-:Y:S01]  /*e5f0*/  SHF.R.U32.HI R44, RZ, 0x1, R135 ;  /* 0x00000001ff2c7819 */ /* 0x000fe20000011687 */
[----:B------:R-:W-:Y:S02]  /*e600*/  FFMA.FTZ R112, R25, R160, R112 ;  /* 0x000000a019707223 */ /* 0x000fe40000010070 */
[----:B------:R-:W-:Y:S03]  /*e610*/  FADD.FTZ R103, R101, R103 ;  /* 0x0000006765677221 */ /* 0x000fe60000010000 */
[----:B------:R-:W-:Y:S01]  /*e620*/  MUFU.EX2 R102, R102 ;  /* 0x0000006600667308 */ /* 0x000fe20000000800 */
[----:B------:R-:W-:Y:S01]  /*e630*/  LOP3.LUT R4, R44, 0x8, RZ, 0xc0, !PT ;  /* 0x000000082c047812 */ /* 0x000fe200078ec0ff */
[----:B------:R-:W-:Y:S03]  /*e640*/  FADD.FTZ R110, R110, R103 ;  /* 0x000000676e6e7221 */ /* 0x000fe60000010000 */
[----:B------:R-:W-:Y:S02]  /*e650*/  LOP3.LUT R5, R4, 0xc0, R137, 0xf8, !PT ;  /* 0x000000c004057812 */ /* 0x000fe400078ef889 */
[----:B------:R-:W-:Y:S03]  /*e660*/  LOP3.LUT R137, R137, 0x120, RZ, 0xc0, !PT ;  /* 0x0000012089897812 */ /* 0x000fe600078ec0ff */
[----:B------:R-:W2:Y:S01]  /*e670*/  MUFU.EX2 R93, R93 ;  /* 0x0000005d005d7308 */ /* 0x000ea20000000800 */
[----:B-1----:R-:W-:Y:S01]  /*e680*/  F2FP.F16.F32.PACK_AB R30, R97, R104 ;  /* 0x00000068611e723e */ /* 0x002fe200000000ff */
[----:B------:R-:W-:Y:S01]  /*e690*/  FADD.FTZ R95, R95, R110 ;  /* 0x0000006e5f5f7221 */ /* 0x000fe20000010000 */
[----:B------:R-:W-:Y:S04]  /*e6a0*/  LOP3.LUT R5, R137, R5, R136, 0xf6, !PT ;  /* 0x0000000589057212 */ /* 0x000fe800078ef688 */
[----:B------:R-:W-:Y:S03]  /*e6b0*/  LEA R46, R5, UR6, 0x1 ;  /* 0x00000006052e7c11 */ /* 0x000fe6000f8e08ff */
[----:B------:R-:W-:Y:S01]  /*e6c0*/  MUFU.EX2 R98, R98 ;  /* 0x0000006200627308 */ /* 0x000fe20000000800 */
[C---:B------:R-:W-:Y:S01]  /*e6d0*/  FMUL.FTZ R5, R25.reuse, R81 ;  /* 0x0000005119057220 */ /* 0x040fe20000410000 */
[----:B------:R-:W-:Y:S01]  /*e6e0*/  FFMA.FTZ R81, R128, R20, -R47 ;  /* 0x0000001480517223 */ /* 0x000fe2000001082f */
[C---:B------:R-:W-:Y:S01]  /*e6f0*/  IADD3 R4, PT, PT, R46.reuse, 0x3000, RZ ;  /* 0x000030002e047810 */ /* 0x040fe20007ffe0ff */
[----:B------:R-:W1:Y:S01]  /*e700*/  LDSM.16.MT88.4 R12, [R46+0x3000] ;  /* 0x003000002e0c783b */ /* 0x000e620000004200 */
[----:B------:R-:W-:Y:S02]  /*e710*/  IADD3 R45, PT, PT, R46, 0x3020, RZ ;  /* 0x000030202e2d7810 */ /* 0x000fe40007ffe0ff */
[----:B------:R-:W-:Y:S03]  /*e720*/  @P0 IADD3 R45, PT, PT, R4, -0x20, RZ ;  /* 0xffffffe0042d0810 */ /* 0x000fe60007ffe0ff */
[----:B------:R-:W3:Y:S01]  /*e730*/  MUFU.EX2 R87, R87 ;  /* 0x0000005700577308 */ /* 0x000ee20000000800 */
[----:B------:R-:W-:Y:S01]  /*e740*/  FMUL.FTZ R4, R25, R80 ;  /* 0x0000005019047220 */ /* 0x000fe20000410000 */
[----:B------:R-:W-:Y:S01]  /*e750*/  FFMA.FTZ R80, R126, R20, -R49 ;  /* 0x000000147e507223 */ /* 0x000fe20000010831 */
[----:B------:R-:W-:Y:S01]  /*e760*/  ISETP.GT.AND P0, PT, R161, R142, PT ;  /* 0x0000008ea100720c */ /* 0x000fe20003f04270 */
[----:B------:R-:W4:Y:S06]  /*e770*/  LDSM.16.MT88.4 R32, [R45] ;  /* 0x000000002d20783b */ /* 0x000f2c0000004200 */
[----:B------:R-:W-:Y:S02]  /*e780*/  MUFU.EX2 R100, R100 ;  /* 0x0000006400647308 */ /* 0x000fe40000000800 */
[----:B------:R-:W5:Y:S08]  /*e790*/  LDSM.16.MT88.4 R36, [R46+0x3400] ;  /* 0x003400002e24783b */ /* 0x000f700000004200 */
[----:B------:R-:W3:Y:S10]  /*e7a0*/  MUFU.EX2 R91, R91 ;  /* 0x0000005b005b7308 */ /* 0x000ef40000000800 */
[----:B------:R-:W-:Y:S10]  /*e7b0*/  MUFU.EX2 R94, R94 ;  /* 0x0000005e005e7308 */ /* 0x000ff40000000800 */
[----:B------:R-:W5:Y:S01]  /*e7c0*/  MUFU.EX2 R89, R89 ;  /* 0x0000005900597308 */ /* 0x000f620000000800 */
[C---:B-1----:R-:W-:Y:S09]  /*e7d0*/  HMMA.16816.F32 R4, R28.reuse, R12, R4 ;  /* 0x0000000c1c04723c */ /* 0x042ff20000001804 */
[----:B------:R-:W-:Y:S01]  /*e7e0*/  MUFU.EX2 R92, R92 ;  /* 0x0000005c005c7308 */ /* 0x000fe20000000800 */
[C---:B------:R-:W-:Y:S01]  /*e7f0*/  FMUL.FTZ R13, R25.reuse, R73 ;  /* 0x00000049190d7220 */ /* 0x040fe20000410000 */
[----:B------:R-:W-:Y:S01]  /*e800*/  FFMA.FTZ R73, R40, R20, -R47 ;  /* 0x0000001428497223 */ /* 0x000fe2000001082f */
[----:B------:R-:W-:Y:S01]  /*e810*/  FMUL.FTZ R12, R25, R72 ;  /* 0x00000048190c7220 */ /* 0x000fe20000410000 */
[----:B------:R-:W1:Y:S01]  /*e820*/  LDSM.16.MT88.4 R40, [R45+0x400] ;  /* 0x000400002d28783b */ /* 0x000e620000004200 */
[C---:B------:R-:W-:Y:S05]  /*e830*/  HMMA.16816.F32 R8, R28.reuse, R14, R8 ;  /* 0x0000000e1c08723c */ /* 0x040fea0000001808 */
[----:B------:R-:W1:Y:S01]  /*e840*/  MUFU.EX2 R65, R65 ;  /* 0x0000004100417308 */ /* 0x000e620000000800 */
[----:B------:R-:W-:Y:S01]  /*e850*/  FMUL.FTZ R14, R26, R74 ;  /* 0x0000004a1a0e7220 */ /* 0x000fe20000410000 */
[-C--:B------:R-:W-:Y:S01]  /*e860*/  FFMA.FTZ R74, R16, R20.reuse, -R49 ;  /* 0x00000014104a7223 */ /* 0x080fe20000010831 */
[----:B------:R-:W-:Y:S01]  /*e870*/  FMUL.FTZ R15, R26, R75 ;  /* 0x0000004b1a0f7220 */ /* 0x000fe20000410000 */
[-C--:B------:R-:W-:Y:S01]  /*e880*/  FFMA.FTZ R75, R105, R20.reuse, -R47 ;  /* 0x00000014694b7223 */ /* 0x080fe2000001082f */
[-CC-:B------:R-:W-:Y:S01]  /*e890*/  FFMA.FTZ R105, R118, R20.reuse, -R49.reuse ;  /* 0x0000001476697223 */ /* 0x180fe20000010831 */
[-C--:B------:R-:W-:Y:S01]  /*e8a0*/  FFMA.FTZ R26, R52, R20.reuse, -R49 ;  /* 0x00000014341a7223 */ /* 0x080fe20000010831 */
[----:B------:R-:W-:Y:S03]  /*e8b0*/  FFMA.FTZ R52, R24, R20, -R47 ;  /* 0x0000001418347223 */ /* 0x000fe6000001082f */
[----:B------:R-:W-:Y:S01]  /*e8c0*/  MUFU.EX2 R86, R86 ;  /* 0x0000005600567308 */ /* 0x000fe20000000800 */
[----:B------:R-:W-:Y:S01]  /*e8d0*/  FMUL.FTZ R16, R25, R68 ;  /* 0x0000004419107220 */ /* 0x000fe20000410000 */
[C---:B----4-:R-:W-:Y:S03]  /*e8e0*/  HMMA.16816.F32 R12, R28.reuse, R32, R12 ;  /* 0x000000201c0c723c */ /* 0x050fe6000000180c */
[----:B------:R-:W-:Y:S05]  /*e8f0*/  FADD.FTZ R25, R99, R112 ;  /* 0x0000007063197221 */ /* 0x000fea0000010000 */
[----:B------:R-:W4:Y:S01]  /*e900*/  MUFU.EX2 R67, R67 ;  /* 0x0000004300437308 */ /* 0x000f220000000800 */
[----:B------:R-:W-:Y:S01]  /*e910*/  FADD.FTZ R104, R104, R25 ;  /* 0x0000001968687221 */ /* 0x000fe20000010000 */
[----:B------:R-:W-:Y:S01]  /*e920*/  HMMA.16816.F32 R16, R28, R34, R16 ;  /* 0x000000221c10723c */ /* 0x000fe20000001810 */
[----:B------:R-:W4:Y:S02]  /*e930*/  LDSM.16.MT88.4 R32, [R46+0x3800] ;  /* 0x003800002e20783b */ /* 0x000f240000004200 */
[----:B--2---:R-:W-:Y:S01]  /*e940*/  F2FP.F16.F32.PACK_AB R29, R93, R102 ;  /* 0x000000665d1d723e */ /* 0x004fe200000000ff */
[----:B------:R-:W-:Y:S01]  /*e950*/  FADD.FTZ R97, R97, R104 ;  /* 0x0000006861617221 */ /* 0x000fe20000010000 */
[----:B---3--:R-:W-:Y:S03]  /*e960*/  F2FP.F16.F32.PACK_AB R31, R87, R98 ;  /* 0x00000062571f723e */ /* 0x008fe600000000ff */
[----:B------:R-:W-:Y:S01]  /*e970*/  MUFU.EX2 R60, R60 ;  /* 0x0000003c003c7308 */ /* 0x000fe20000000800 */
[----:B------:R-:W-:Y:S01]  /*e980*/  F2FP.F16.F32.PACK_AB R28, R91, R100 ;  /* 0x000000645b1c723e */ /* 0x000fe200000000ff */
[----:B------:R-:W-:Y:S01]  /*e990*/  FADD.FTZ R100, R100, R97 ;  /* 0x0000006164647221 */ /* 0x000fe20000010000 */
[----:B-----5:R-:W-:Y:S01]  /*e9a0*/  F2FP.F16.F32.PACK_AB R30, R89, R94 ;  /* 0x0000005e591e723e */ /* 0x020fe200000000ff */
[----:B------:R-:W-:Y:S02]  /*e9b0*/  FADD.FTZ R102, R102, R95 ;  /* 0x0000005f66667221 */ /* 0x000fe40000010000 */
[----:B------:R-:W-:Y:S04]  /*e9c0*/  FADD.FTZ R25, R91, R100 ;  /* 0x000000645b197221 */ /* 0x000fe80000010000 */
[----:B------:R-:W2:Y:S01]  /*e9d0*/  MUFU.EX2 R59, R59 ;  /* 0x0000003b003b7308 */ /* 0x000ea20000000800 */
[----:B------:R-:W-:Y:S01]  /*e9e0*/  FADD.FTZ R93, R93, R102 ;  /* 0x000000665d5d7221 */ /* 0x000fe20000010000 */
[C---:B------:R-:W-:Y:S03]  /*e9f0*/  HMMA.16816.F32 R4, R28.reuse, R36, R4 ;  /* 0x000000241c04723c */ /* 0x040fe60000001804 */
[----:B------:R-:W-:Y:S01]  /*ea00*/  FADD.FTZ R94, R94, R25 ;  /* 0x000000195e5e7221 */ /* 0x000fe20000010000 */
[----:B------:R-:W-:Y:S04]  /*ea10*/  FADD.FTZ R98, R98, R93 ;  /* 0x0000005d62627221 */ /* 0x000fe80000010000 */
[----:B------:R-:W-:Y:S01]  /*ea20*/  MUFU.EX2 R58, R58 ;  /* 0x0000003a003a7308 */ /* 0x000fe20000000800 */
[----:B------:R-:W-:Y:S01]  /*ea30*/  FADD.FTZ R89, R89, R94 ;  /* 0x0000005e59597221 */ /* 0x000fe20000010000 */
[C---:B------:R-:W-:Y:S01]  /*ea40*/  HMMA.16816.F32 R8, R28.reuse, R38, R8 ;  /* 0x000000261c08723c */ /* 0x040fe20000001808 */
[----:B------:R-:W3:Y:S02]  /*ea50*/  LDSM.16.MT88.4 R36, [R45+0x800] ;  /* 0x000800002d24783b */ /* 0x000ee40000004200 */
[----:B------:R-:W-:Y:S05]  /*ea60*/  FADD.FTZ R87, R87, R98 ;  /* 0x0000006257577221 */ /* 0x000fea0000010000 */
[----:B------:R-:W5:Y:S01]  /*ea70*/  MUFU.EX2 R61, R61 ;  /* 0x0000003d003d7308 */ /* 0x000f620000000800 */
[C---:B-1----:R-:W-:Y:S09]  /*ea80*/  HMMA.16816.F32 R12, R28.reuse, R40, R12 ;  /* 0x000000281c0c723c */ /* 0x042ff2000000180c */
[----:B------:R-:W1:Y:S01]  /*ea90*/  MUFU.EX2 R64, R64 ;  /* 0x0000004000407308 */ /* 0x000e620000000800 */
[----:B------:R-:W-:Y:S01]  /*eaa0*/  HMMA.16816.F32 R16, R28, R42, R16 ;  /* 0x0000002a1c10723c */ /* 0x000fe20000001810 */
[----:B------:R-:W3:Y:S02]  /*eab0*/  LDSM.16.MT88.4 R40, [R46+0x3c00] ;  /* 0x003c00002e28783b */ /* 0x000ee40000004200 */
[----:B------:R-:W-:Y:S01]  /*eac0*/  F2FP.F16.F32.PACK_AB R29, R65, R92 ;  /* 0x0000005c411d723e */ /* 0x000fe200000000ff */
[----:B------:R-:W-:Y:S01]  /*ead0*/  FADD.FTZ R92, R92, R87 ;  /* 0x000000575c5c7221 */ /* 0x000fe20000010000 */
[----:B----4-:R-:W-:Y:S04]  /*eae0*/  F2FP.F16.F32.PACK_AB R28, R67, R86 ;  /* 0x00000056431c723e */ /* 0x010fe800000000ff */
[----:B------:R-:W4:Y:S01]  /*eaf0*/  MUFU.EX2 R57, R57 ;  /* 0x0000003900397308 */ /* 0x000f220000000800 */
[----:B--2---:R-:W-:Y:S01]  /*eb00*/  F2FP.F16.F32.PACK_AB R30, R59, R60 ;  /* 0x0000003c3b1e723e */ /* 0x004fe200000000ff */
[----:B------:R-:W-:Y:S01]  /*eb10*/  FADD.FTZ R25, R65, R92 ;  /* 0x0000005c41197221 */ /* 0x000fe20000010000 */
[----:B-----5:R-:W-:Y:S01]  /*eb20*/  F2FP.F16.F32.PACK_AB R31, R61, R58 ;  /* 0x0000003a3d1f723e */ /* 0x020fe200000000ff */
[----:B------:R-:W-:Y:S01]  /*eb30*/  FADD.FTZ R86, R86, R89 ;  /* 0x0000005956567221 */ /* 0x000fe20000010000 */
[----:B------:R-:W-:Y:S01]  /*eb40*/  MOV R87, R2 ;  /* 0x0000000200577202 */ /* 0x000fe20000000f00 */
[----:B------:R-:W-:Y:S01]  /*eb50*/  FADD.FTZ R58, R58, R25 ;  /* 0x000000193a3a7221 */ /* 0x000fe20000010000 */
[----:B------:R-:W-:Y:S03]  /*eb60*/  FFMA.FTZ R25, R23, R20, -R47 ;  /* 0x0000001417197223 */ /* 0x000fe6000001082f */
[----:B------:R-:W-:Y:S01]  /*eb70*/  MUFU.EX2 R66, R66 ;  /* 0x0000004200427308 */ /* 0x000fe20000000800 */
[----:B------:R-:W-:Y:S01]  /*eb80*/  FADD.FTZ R67, R67, R86 ;  /* 0x0000005643437221 */ /* 0x000fe20000010000 */
[C---:B------:R-:W-:Y:S03]  /*eb90*/  HMMA.16816.F32 R4, R28.reuse, R32, R4 ;  /* 0x000000201c04723c */ /* 0x040fe60000001804 */
[----:B------:R-:W-:Y:S01]  /*eba0*/  FADD.FTZ R61, R61, R58 ;  /* 0x0000003a3d3d7221 */ /* 0x000fe20000010000 */
[----:B------:R-:W-:Y:S01]  /*ebb0*/  FADD.FTZ R60, R60, R67 ;  /* 0x000000433c3c7221 */ /* 0x000fe20000010000 */
[----:B------:R-:W-:Y:S03]  /*ebc0*/  MOV R86, R3 ;  /* 0x0000000300567202 */ /* 0x000fe60000000f00 */
[----:B------:R-:W2:Y:S01]  /*ebd0*/  MUFU.EX2 R55, R55 ;  /* 0x0000003700377308 */ /* 0x000ea20000000800 */
[C---:B------:R-:W-:Y:S01]  /*ebe0*/  HMMA.16816.F32 R8, R28.reuse, R34, R8 ;  /* 0x000000221c08723c */ /* 0x040fe20000001808 */
[----:B------:R-:W5:Y:S02]  /*ebf0*/  LDSM.16.MT88.4 R32, [R45+0xc00] ;  /* 0x000c00002d20783b */ /* 0x000f640000004200 */
[----:B------:R-:W-:Y:S06]  /*ec00*/  FADD.FTZ R59, R59, R60 ;  /* 0x0000003c3b3b7221 */ /* 0x000fec0000010000 */
[----:B------:R-:W-:Y:S01]  /*ec10*/  MUFU.EX2 R51, R51 ;  /* 0x0000003300337308 */ /* 0x000fe20000000800 */
[----:B-1----:R-:W-:Y:S01]  /*ec20*/  FADD.FTZ R24, R64, R59 ;  /* 0x0000003b40187221 */ /* 0x002fe20000010000 */
[C---:B---3--:R-:W-:Y:S03]  /*ec30*/  HMMA.16816.F32 R12, R28.reuse, R36, R12 ;  /* 0x000000241c0c723c */ /* 0x048fe6000000180c */
[C---:B----4-:R-:W-:Y:S05]  /*ec40*/  FADD.FTZ R24, R57.reuse, R24 ;  /* 0x0000001839187221 */ /* 0x050fea0000010000 */
[----:B------:R-:W1:Y:S01]  /*ec50*/  MUFU.EX2 R50, R50 ;  /* 0x0000003200327308 */ /* 0x000e620000000800 */
[----:B------:R-:W-:Y:S01]  /*ec60*/  HMMA.16816.F32 R16, R28, R38, R16 ;  /* 0x000000261c10723c */ /* 0x000fe20000001810 */
[----:B------:R-:W3:Y:S02]  /*ec70*/  LDSM.16.MT88.4 R36, [R46+0x4000] ;  /* 0x004000002e24783b */ /* 0x000ee40000004200 */
[----:B------:R-:W-:Y:S02]  /*ec80*/  F2FP.F16.F32.PACK_AB R28, R57, R64 ;  /* 0x00000040391c723e */ /* 0x000fe400000000ff */
[C---:B--2---:R-:W-:Y:S04]  /*ec90*/  F2FP.F16.F32.PACK_AB R29, R55.reuse, R66 ;  /* 0x00000042371d723e */ /* 0x044fe800000000ff */
[----:B------:R-:W-:Y:S01]  /*eca0*/  MUFU.EX2 R54, R54 ;  /* 0x0000003600367308 */ /* 0x000fe20000000800 */
[----:B------:R-:W-:Y:S04]  /*ecb0*/  FADD.FTZ R66, R66, R61 ;  /* 0x0000003d42427221 */ /* 0x000fe80000010000 */
[----:B------:R-:W-:Y:S05]  /*ecc0*/  FADD.FTZ R23, R55, R66 ;  /* 0x0000004237177221 */ /* 0x000fea0000010000 */
        /* <DEDUP_REMOVED lines=8> */
[----:B------:R-:W-:Y:S04]  /*ed50*/  FADD.FTZ R63, R63, R54 ;  /* 0x000000363f3f7221 */ /* 0x000fe80000010000 */
[----:B------:R2:W-:Y:S01]  /*ed60*/  MUFU.EX2 R72, R76 ;  /* 0x0000004c00487308 */ /* 0x0005e20000000800 */
[C---:B------:R-:W-:Y:S09]  /*ed70*/  HMMA.16816.F32 R4, R28.reuse, R40, R4 ;  /* 0x000000281c04723c */ /* 0x040ff20000001804 */
[----:B------:R-:W4:Y:S01]  /*ed80*/  MUFU.EX2 R73, R73 ;  /* 0x0000004900497308 */ /* 0x000f220000000800 */
[C---:B------:R-:W-:Y:S01]  /*ed90*/  HMMA.16816.F32 R8, R28.reuse, R42, R8 ;  /* 0x0000002a1c08723c */ /* 0x040fe20000001808 */
[----:B------:R-:W3:Y:S08]  /*eda0*/  LDSM.16.MT88.4 R40, [R45+0x1000] ;  /* 0x001000002d28783b */ /* 0x000ef00000004200 */
[----:B------:R4:W-:Y:S01]  /*edb0*/  MUFU.EX2 R68, R74 ;  /* 0x0000004a00447308 */ /* 0x0009e20000000800 */
[C---:B-----5:R-:W-:Y:S01]  /*edc0*/  HMMA.16816.F32 R12, R28.reuse, R32, R12 ;  /* 0x000000201c0c723c */ /* 0x060fe2000000180c */
[----:B--2---:R-:W-:Y:S08]  /*edd0*/  LDSM.16.MT88.4 R76, [R46+0x4c00] ;  /* 0x004c00002e4c783b */ /* 0x004ff00000004200 */
[----:B------:R-:W2:Y:S01]  /*ede0*/  MUFU.EX2 R69, R69 ;  /* 0x0000004500457308 */ /* 0x000ea20000000800 */
[----:B------:R-:W-:Y:S01]  /*edf0*/  HMMA.16816.F32 R16, R28, R34, R16 ;  /* 0x000000221c10723c */ /* 0x000fe20000001810 */
[----:B------:R-:W5:Y:S02]  /*ee00*/  LDSM.16.MT88.4 R32, [R46+0x4400] ;  /* 0x004400002e20783b */ /* 0x000f640000004200 */
[----:B-1----:R-:W-:Y:S01]  /*ee10*/  F2FP.F16.F32.PACK_AB R28, R56, R53 ;  /* 0x00000035381c723e */ /* 0x002fe200000000ff */
[----:B------:R-:W-:Y:S01]  /*ee20*/  FADD.FTZ R53, R53, R50 ;  /* 0x0000003235357221 */ /* 0x000fe20000010000 */
[C---:B----4-:R-:W-:Y:S01]  /*ee30*/  F2FP.F16.F32.PACK_AB R29, R73.reuse, R72 ;  /* 0x00000048491d723e */ /* 0x050fe200000000ff */
[----:B------:R-:W-:Y:S03]  /*ee40*/  FADD.FTZ R72, R72, R63 ;  /* 0x0000003f48487221 */ /* 0x000fe60000010000 */
[----:B------:R-:W-:Y:S01]  /*ee50*/  MUFU.EX2 R70, R70 ;  /* 0x0000004600467308 */ /* 0x000fe20000000800 */
[----:B------:R-:W-:Y:S01]  /*ee60*/  FFMA.FTZ R74, R162, R20, -R49 ;  /* 0x00000014a24a7223 */ /* 0x000fe20000010831 */
[----:B------:R-:W-:Y:S01]  /*ee70*/  FADD.FTZ R53, R56, R53 ;  /* 0x0000003538357221 */ /* 0x000fe20000010000 */
[----:B------:R-:W-:Y:S07]  /*ee80*/  FADD.FTZ R73, R73, R72 ;  /* 0x0000004849497221 */ /* 0x000fee0000010000 */
[----:B------:R-:W1:Y:S01]  /*ee90*/  MUFU.EX2 R75, R75 ;  /* 0x0000004b004b7308 */ /* 0x000e620000000800 */
[C---:B--2---:R-:W-:Y:S01]  /*eea0*/  F2FP.F16.F32.PACK_AB R30, R69.reuse, R68 ;  /* 0x00000044451e723e */ /* 0x044fe200000000ff */
        /* <DEDUP_REMOVED lines=31> */
[----:B------:R-:W-:Y:S01]  /*f0a0*/  MUFU.EX2 R106, R106 ;  /* 0x0000006a006a7308 */ /* 0x000fe20000000800 */
[C---:B------:R-:W-:Y:S01]  /*f0b0*/  HMMA.16816.F32 R8, R28.reuse, R34, R8 ;  /* 0x000000221c08723c */ /* 0x040fe20000001808 */
[----:B------:R-:W1:Y:S02]  /*f0c0*/  LDSM.16.MT88.4 R32, [R45+0x1800] ;  /* 0x001800002d20783b */ /* 0x000e640000004200 */
[----:B--2---:R-:W-:Y:S06]  /*f0d0*/  F2FP.F16.F32.PACK_AB R24, R116, R105 ;  /* 0x000000697418723e */ /* 0x004fec00000000ff */
[----:B------:R-:W-:Y:S01]  /*f0e0*/  MUFU.EX2 R108, R108 ;  /* 0x0000006c006c7308 */ /* 0x000fe20000000800 */
[C---:B---3--:R-:W-:Y:S03]  /*f0f0*/  HMMA.16816.F32 R12, R28.reuse, R36, R12 ;  /* 0x000000241c0c723c */ /* 0x048fe6000000180c */
[-CC-:B------:R-:W-:Y:S01]  /*f100*/  FFMA.FTZ R36, R48, R20.reuse, -R49.reuse ;  /* 0x0000001430247223 */ /* 0x180fe20000010831 */
[-C--:B------:R-:W-:Y:S05]  /*f110*/  FFMA.FTZ R49, R27, R20.reuse, -R49 ;  /* 0x000000141b317223 */ /* 0x080fea0000010831 */
[----:B------:R-:W-:Y:S01]  /*f120*/  MUFU.EX2 R99, R96 ;  /* 0x0000006000637308 */ /* 0x000fe20000000800 */
[----:B------:R-:W-:Y:S03]  /*f130*/  HMMA.16816.F32 R16, R28, R38, R16 ;  /* 0x000000261c10723c */ /* 0x000fe60000001810 */
[-CC-:B------:R-:W-:Y:S01]  /*f140*/  FFMA.FTZ R28, R22, R20.reuse, -R47.reuse ;  /* 0x00000014161c7223 */ /* 0x180fe2000001082f */
[----:B------:R-:W-:Y:S01]  /*f150*/  FFMA.FTZ R47, R21, R20, -R47 ;  /* 0x00000014152f7223 */ /* 0x000fe2000001082f */
[----:B------:R-:W-:Y:S01]  /*f160*/  FADD.FTZ R29, R71, R68 ;  /* 0x00000044471d7221 */ /* 0x000fe20000010000 */
[----:B------:R-:W2:Y:S03]  /*f170*/  LDSM.16.MT88.4 R20, [R45+0x1c00] ;  /* 0x001c00002d14783b */ /* 0x000ea60000004200 */
[----:B------:R-:W-:Y:S01]  /*f180*/  MUFU.EX2 R90, R90 ;  /* 0x0000005a005a7308 */ /* 0x000fe20000000800 */
[----:B------:R-:W-:Y:S09]  /*f190*/  FADD.FTZ R29, R74, R29 ;  /* 0x0000001d4a1d7221 */ /* 0x000ff20000010000 */
[----:B------:R-:W3:Y:S10]  /*f1a0*/  MUFU.EX2 R91, R88 ;  /* 0x00000058005b7308 */ /* 0x000ef40000000800 */
[----:B------:R4:W-:Y:S10]  /*f1b0*/  MUFU.EX2 R65, R26 ;  /* 0x0000001a00417308 */ /* 0x0009f40000000800 */
[----:B------:R5:W-:Y:S01]  /*f1c0*/  MUFU.EX2 R55, R25 ;  /* 0x0000001900377308 */ /* 0x000be20000000800 */
[----:B---3--:R-:W-:Y:S09]  /*f1d0*/  F2FP.F16.F32.PACK_AB R27, R91, R90 ;  /* 0x0000005a5b1b723e */ /* 0x008ff200000000ff */
[----:B------:R-:W3:Y:S01]  /*f1e0*/  MUFU.EX2 R62, R62 ;  /* 0x0000003e003e7308 */ /* 0x000ee20000000800 */
[----:B----4-:R-:W-:Y:S09]  /*f1f0*/  F2FP.F16.F32.PACK_AB R26, R99, R108 ;  /* 0x0000006c631a723e */ /* 0x010ff200000000ff */
[----:B------:R-:W4:Y:S01]  /*f200*/  MUFU.EX2 R52, R52 ;  /* 0x0000003400347308 */ /* 0x000f220000000800 */
[----:B-----5:R-:W-:Y:S07]  /*f210*/  F2FP.F16.F32.PACK_AB R25, R106, R109 ;  /* 0x0000006d6a19723e */ /* 0x020fee00000000ff */
[C---:B------:R-:W-:Y:S02]  /*f220*/  HMMA.16816.F32 R4, R24.reuse, R40, R4 ;  /* 0x000000281804723c */ /* 0x040fe40000001804 */
[----:B------:R-:W-:Y:S03]  /*f230*/  MUFU.EX2 R36, R36 ;  /* 0x0000002400247308 */ /* 0x000fe60000000800 */
[----:B---3--:R-:W-:Y:S03]  /*f240*/  F2FP.F16.F32.PACK_AB R68, R65, R62 ;  /* 0x0000003e4144723e */ /* 0x008fe600000000ff */
[C---:B------:R-:W-:Y:S04]  /*f250*/  HMMA.16816.F32 R8, R24.reuse, R42, R8 ;  /* 0x0000002a1808723c */ /* 0x040fe80000001808 */
[----:B------:R-:W3:Y:S01]  /*f260*/  MUFU.EX2 R49, R49 ;  /* 0x0000003100317308 */ /* 0x000ee20000000800 */
[----:B----4-:R-:W-:Y:S03]  /*f270*/  F2FP.F16.F32.PACK_AB R69, R55, R52 ;  /* 0x000000343745723e */ /* 0x010fe600000000ff */
[C---:B-1----:R-:W-:Y:S06]  /*f280*/  HMMA.16816.F32 R12, R24.reuse, R32, R12 ;  /* 0x00000020180c723c */ /* 0x042fec000000180c */
[----:B------:R-:W-:Y:S02]  /*f290*/  MUFU.EX2 R28, R28 ;  /* 0x0000001c001c7308 */ /* 0x000fe40000000800 */
[----:B------:R-:W-:Y:S08]  /*f2a0*/  HMMA.16816.F32 R16, R24, R34, R16 ;  /* 0x000000221810723c */ /* 0x000ff00000001810 */
[----:B------:R-:W1:Y:S01]  /*f2b0*/  MUFU.EX2 R47, R47 ;  /* 0x0000002f002f7308 */ /* 0x000e620000000800 */
[----:B---3--:R-:W-:Y:S01]  /*f2c0*/  F2FP.F16.F32.PACK_AB R70, R49, R36 ;  /* 0x000000243146723e */ /* 0x008fe200000000ff */
[----:B------:R-:W-:Y:S04]  /*f2d0*/  FADD.FTZ R24, R80, R29 ;  /* 0x0000001d50187221 */ /* 0x000fe80000010000 */
[----:B------:R-:W-:Y:S01]  /*f2e0*/  FADD.FTZ R24, R83, R24 ;  /* 0x0000001853187221 */ /* 0x000fe20000010000 */
[----:B-1----:R-:W-:Y:S07]  /*f2f0*/  F2FP.F16.F32.PACK_AB R71, R47, R28 ;  /* 0x0000001c2f47723e */ /* 0x002fee00000000ff */
[C---:B------:R-:W-:Y:S05]  /*f300*/  HMMA.16816.F32 R80, R68.reuse, R76, R4 ;  /* 0x0000004c4450723c */ /* 0x040fea0000001804 */
[----:B------:R-:W-:Y:S01]  /*f310*/  FADD.FTZ R5, R109, R120 ;  /* 0x000000786d057221 */ /* 0x000fe20000010000 */
[----:B------:R-:W-:Y:S02]  /*f320*/  FADD.FTZ R7, R105, R24 ;  /* 0x0000001869077221 */ /* 0x000fe40000010000 */
[C---:B------:R-:W-:Y:S03]  /*f330*/  HMMA.16816.F32 R76, R68.reuse, R78, R8 ;  /* 0x0000004e444c723c */ /* 0x040fe60000001808 */
[----:B------:R-:W-:Y:S01]  /*f340*/  FADD.FTZ R5, R106, R5 ;  /* 0x000000056a057221 */ /* 0x000fe20000010000 */
[----:B------:R-:W-:Y:S03]  /*f350*/  FADD.FTZ R7, R116, R7 ;  /* 0x0000000774077221 */ /* 0x000fe60000010000 */
[----:B------:R-:W-:Y:S01]  /*f360*/  FADD.FTZ R90, R90, R5 ;  /* 0x000000055a5a7221 */ /* 0x000fe20000010000 */
[C---:B--2---:R-:W-:Y:S03]  /*f370*/  HMMA.16816.F32 R72, R68.reuse, R20, R12 ;  /* 0x000000144448723c */ /* 0x044fe6000000180c */
        /* <DEDUP_REMOVED lines=13> */
.L_x_8851:
        /* <DEDUP_REMOVED lines=10> */
.L_x_8866:
[----:B---34-:R-:W-:Y:S01]  /*f4f0*/  FADD.FTZ R9, R9, R10 ;  /* 0x0000000a09097221 */ /* 0x018fe20000010000 */
[----:B------:R-:W-:Y:S01]  /*f500*/  FSETP.NE.FTZ.AND P1, PT, R12, RZ, PT ;  /* 0x000000ff0c00720b */ /* 0x000fe20003f35000 */
[----:B------:R-:W2:Y:S01]  /*f510*/  MUFU.RCP R7, R12 ;  /* 0x0000000c00077308 */ /* 0x000ea20000001000 */
[----:B------:R-:W-:Y:S01]  /*f520*/  SHF.L.U32 R6, R135, 0x1, RZ ;  /* 0x0000000187067819 */ /* 0x000fe200000006ff */
[----:B------:R-:W-:Y:S05]  /*f530*/  WARPSYNC.ALL ;  /* 0x0000000000007948 */ /* 0x000fea0003800000 */
[----:B------:R-:W-:Y:S01]  /*f540*/  FSETP.NE.FTZ.AND P0, PT, R9, RZ, PT ;  /* 0x000000ff0900720b */ /* 0x000fe20003f15000 */
[----:B------:R-:W3:Y:S01]  /*f550*/  MUFU.RCP R5, R9 ;  /* 0x0000000900057308 */ /* 0x000ee20000001000 */
[----:B------:R-:W-:-:S02]  /*f560*/  LOP3.LUT R6, R6, 0x6, RZ, 0xc0, !PT ;  /* 0x0000000606067812 */ /* 0x000fc400078ec0ff */
[----:B------:R-:W-:Y:S02]  /*f570*/  SHF.L.U32 R8, R135, 0x3, RZ ;  /* 0x0000000387087819 */ /* 0x000fe400000006ff */
[----:B------:R-:W-:Y:S02]  /*f580*/  LOP3.LUT R133, R6, 0x3e00, R133, 0xf8, !PT ;  /* 0x00003e0006857812 */ /* 0x000fe400078ef885 */
[----:B------:R-:W-:Y:S01]  /*f590*/  LOP3.LUT R10, R8, 0xc0, RZ, 0xc0, !PT ;  /* 0x000000c0080a7812 */ /* 0x000fe200078ec0ff */
[----:B------:R-:W4:Y:S01]  /*f5a0*/  @P1 MUFU.LG2 R11, R12 ;  /* 0x0000000c000b1308 */ /* 0x000f220000000c00 */
[----:B--2---:R-:W-:Y:S02]  /*f5b0*/  FSEL R7, R7, 1, P1 ;  /* 0x3f80000007077808 */ /* 0x004fe40000800000 */
[----:B------:R-:W-:Y:S02]  /*f5c0*/  MOV R0, 0xff800000 ;  /* 0xff80000000007802 */ /* 0x000fe40000000f00 */
[--C-:B------:R-:W-:Y:S01]  /*f5d0*/  SHF.R.U32.HI R23, RZ, 0x2, R135.reuse ;  /* 0x00000002ff177819 */ /* 0x100fe20000011687 */
[C---:B------:R-:W-:Y:S01]  /*f5e0*/  FMUL.FTZ R80, R7.reuse, R80 ;  /* 0x0000005007507220 */ /* 0x040fe20000410000 */
[----:B------:R-:W-:Y:S01]  /*f5f0*/  FMUL.FTZ R81, R7, R81 ;  /* 0x0000005107517220 */ /* 0x000fe20000410000 */
[----:B------:R-:W2:Y:S01]  /*f600*/  @P0 MUFU.LG2 R6, R9 ;  /* 0x0000000900060308 */ /* 0x000ea20000000c00 */
[----:B---3--:R-:W-:Y:S01]  /*f610*/  FSEL R5, R5, 1, P0 ;  /* 0x3f80000005057808 */ /* 0x008fe20000000000 */
[C---:B------:R-:W-:Y:S01]  /*f620*/  FMUL.FTZ R76, R7.reuse, R76 ;  /* 0x0000004c074c7220 */ /* 0x040fe20000410000 */
[C---:B------:R-:W-:Y:S01]  /*f630*/  FMUL.FTZ R77, R7.reuse, R77 ;  /* 0x0000004d074d7220 */ /* 0x040fe20000410000 */
[C---:B------:R-:W-:Y:S01]  /*f640*/  FMUL.FTZ R72, R7.reuse, R72 ;  /* 0x0000004807487220 */ /* 0x040fe20000410000 */
[C---:B------:R-:W-:Y:S01]  /*f650*/  FMUL.FTZ R73, R7.reuse, R73 ;  /* 0x0000004907497220 */ /* 0x040fe20000410000 */
[C---:B------:R-:W-:Y:S01]  /*f660*/  FMUL.FTZ R68, R7.reuse, R68 ;  /* 0x0000004407447220 */ /* 0x040fe20000410000 */
[----:B------:R-:W-:Y:S01]  /*f670*/  FMUL.FTZ R69, R7, R69 ;  /* 0x0000004507457220 */ /* 0x000fe20000410000 */
[----:B------:R-:W-:Y:S01]  /*f680*/  LOP3.LUT R7, R10, 0x18, R135, 0xf8, !PT ;  /* 0x000000180a077812 */ /* 0x000fe200078ef887 */
[----:B----4-:R-:W-:Y:S01]  /*f690*/  @P1 FMUL.FTZ R11, R11, 0.69314718246459960938 ;  /* 0x3f3172180b0b1820 */ /* 0x010fe20000410000 */
[C---:B------:R-:W-:Y:S01]  /*f6a0*/  FMUL.FTZ R82, R5.reuse, R82 ;  /* 0x0000005205527220 */ /* 0x040fe20000410000 */
[C---:B------:R-:W-:Y:S01]  /*f6b0*/  FMUL.FTZ R83, R5.reuse, R83 ;  /* 0x0000005305537220 */ /* 0x040fe20000410000 */
[C---:B------:R-:W-:Y:S01]  /*f6c0*/  FMUL.FTZ R78, R5.reuse, R78 ;  /* 0x0000004e054e7220 */ /* 0x040fe20000410000 */
[----:B-----5:R-:W-:Y:S01]  /*f6d0*/  @P1 FFMA.FTZ R0, R4, R3, R11 ;  /* 0x0000000304001223 */ /* 0x020fe2000001000b */
[C---:B------:R-:W-:Y:S01]  /*f6e0*/  FMUL.FTZ R79, R5.reuse, R79 ;  /* 0x0000004f054f7220 */ /* 0x040fe20000410000 */
[C---:B------:R-:W-:Y:S01]  /*f6f0*/  FMUL.FTZ R74, R5.reuse, R74 ;  /* 0x0000004a054a7220 */ /* 0x040fe20000410000 */
[----:B------:R-:W-:Y:S01]  /*f700*/  FMUL.FTZ R75, R5, R75 ;  /* 0x0000004b054b7220 */ /* 0x000fe20000410000 */
[----:B--2---:R-:W-:Y:S01]  /*f710*/  @P0 FMUL.FTZ R9, R6, 0.69314718246459960938 ;  /* 0x3f31721806090820 */ /* 0x004fe20000410000 */
[----:B------:R-:W-:Y:S01]  /*f720*/  LOP3.LUT R6, R133, 0x20, R8, 0xf8, !PT ;  /* 0x0000002085067812 */ /* 0x000fe200078ef808 */
[C---:B------:R-:W-:Y:S01]  /*f730*/  FMUL.FTZ R70, R5.reuse, R70 ;  /* 0x0000004605467220 */ /* 0x040fe20000410000 */
[----:B------:R-:W-:Y:S01]  /*f740*/  MOV R3, 0xff800000 ;  /* 0xff80000000037802 */ /* 0x000fe20000000f00 */
[----:B------:R-:W-:Y:S01]  /*f750*/  FMUL.FTZ R71, R5, R71 ;  /* 0x0000004705477220 */ /* 0x000fe20000410000 */
[----:B------:R-:W-:Y:S01]  /*f760*/  @P0 FFMA.FTZ R3, R4, R2, R9 ;  /* 0x0000000204030223 */ /* 0x000fe20000010009 */
        /* <DEDUP_REMOVED lines=34> */
[----:B---3--:R-:W-:Y:S02]  /*f990*/  IMAD R8, R8, R13, R152 ;  /* 0x0000000d08087224 */ /* 0x008fe400078e0298 */
[----:B------:R3:W4:Y:S02]  /*f9a0*/  LDS.128 R12, [R2+0x800] ;  /* 0x00080000020c7984 */ /* 0x0007240000000c00 */
[----:B------:R-:W-:Y:S02]  /*f9b0*/  IMAD R24, R9, R8, R149 ;  /* 0x0000000809187224 */ /* 0x000fe400078e0295 */
        /* <DEDUP_REMOVED lines=12> */
.L_x_8861:
[----:B------:R-:W-:Y:S05]  /*fa80*/  BSYNC.RECONVERGENT B0 ;  /* 0x0000000000007941 */ /* 0x000fea0003800200 */
.L_x_8860:
        /* <DEDUP_REMOVED lines=22> */
[----:B-1----:R-:W-:Y:S05]  /*fbf0*/  @P4 RET.REL.NODEC R148 `(_ZN5flash24flash_fwd_splitkv_kernelI23Flash_fwd_kernel_traitsILi32ELi64ELi128ELi4ELb0ELb0EN7cutlass6half_tE19Flash_kernel_traitsILi32ELi64ELi128ELi4ES3_EELb0ELb0ELb1ELb0ELb0ELb1ELb1ELb1EEEvNS_16Flash_fwd_paramsE) ;  /* 0xffffff0494004950 */ /* 0x002fea0003c3ffff */
[----:B------:R-:W-:Y:S01]  /*fc00*/  MOV R149, 0x0 ;  /* 0x0000000000957802 */ /* 0x000fe20000000f00 */
[----:B------:R1:W-:Y:S03]  /*fc10*/  ST.E.128 desc[UR4][R2.64+0x1800], R4 ;  /* 0x0018000402007985 */ /* 0x0003e6000c101d04 */
[----:B-1----:R-:W-:Y:S05]  /*fc20*/  RET.REL.NODEC R148 `(_ZN5flash24flash_fwd_splitkv_kernelI23Flash_fwd_kernel_traitsILi32ELi64ELi128ELi4ELb0ELb0EN7cutlass6half_tE19Flash_kernel_traitsILi32ELi64ELi128ELi4ES3_EELb0ELb0ELb1ELb0ELb0ELb1ELb1ELb1EEEvNS_16Flash_fwd_paramsE) ;  /* 0xffffff0094f47950 */ /* 0x002fea0003c3ffff */
.L_x_8859:
[----:B------:R-:W-:Y:S01]  /*fc30*/  MOV R5, 0x2 ;  /* 0x0000000200057802 */ /* 0x000fe20000000f00 */
[----:B------:R-:W-:Y:S01]  /*fc40*/  IMAD.MOV.U32 R0, RZ, RZ, 0x1f ;  /* 0x0000001fff007424 */ /* 0x000fe200078e00ff */
[----:B------:R-:W-:-:S07]  /*fc50*/  MOV R6, 0xffffffff ;  /* 0xffffffff00067802 */ /* 0x000fce0000000f00 */
[----:B-1---5:R-:W-:Y:S05]  /*fc60*/  WARPSYNC.COLLECTIVE R6, `(.L_x_8862) ;  /* 0x0000000006087348 */ /* 0x022fea0003c00000 */
[----:B------:R2:W3:Y:S02]  /*fc70*/  SHFL.BFLY P0, R10, R160, R5, R0 ;  /* 0x0c000005a00a7389 */ /* 0x0004e40000000000 */
[----:B-123-5:R-:W-:Y:S05]  /*fc80*/  ENDCOLLECTIVE ;  /* 0x000000000000791b */ /* 0x02efea0003800000 */
.L_x_8862:
[----:B------:R-:W-:Y:S02]  /*fc90*/  IMAD.MOV.U32 R7, RZ, RZ, R10 ;  /* 0x000000ffff077224 */ /* 0x000fe400078e000a */
[----:B------:R-:W-:Y:S02]  /*fca0*/  IMAD.MOV.U32 R5, RZ, RZ, 0x1 ;  /* 0x00000001ff057424 */ /* 0x000fe400078e00ff */
[----:B------:R-:W-:-:S05]  /*fcb0*/  FADD.FTZ R8, R7, R160 ;  /* 0x000000a007087221 */ /* 0x000fca0000010000 */
[----:B------:R-:W-:-:S07]  /*fcc0*/  MOV R160, R8 ;  /* 0x0000000800a07202 */ /* 0x000fce0000000f00 */
[----:B------:R-:W-:Y:S05]  /*fcd0*/  WARPSYNC.COLLECTIVE R6, `(.L_x_8863) ;  /* 0x0000000006087348 */ /* 0x000fea0003c00000 */
[----:B------:R1:W2:Y:S02]  /*fce0*/  SHFL.BFLY P0, R10, R160, R5, R0 ;  /* 0x0c000005a00a7389 */ /* 0x0002a40000000000 */
[----:B-12---:R-:W-:Y:S05]  /*fcf0*/  ENDCOLLECTIVE ;  /* 0x000000000000791b */ /* 0x006fea0003800000 */
.L_x_8863:
[----:B------:R-:W-:Y:S01]  /*fd00*/  MOV R160, R163 ;  /* 0x000000a300a07202 */ /* 0x000fe20000000f00 */
[----:B------:R-:W-:Y:S01]  /*fd10*/  IMAD.MOV.U32 R5, RZ, RZ, 0x2 ;  /* 0x00000002ff057424 */ /* 0x000fe200078e00ff */
[----:B------:R-:W-:-:S07]  /*fd20*/  MOV R7, R10 ;  /* 0x0000000a00077202 */ /* 0x000fce0000000f00 */
[----:B------:R-:W-:Y:S05]  /*fd30*/  WARPSYNC.COLLECTIVE R6, `(.L_x_8864) ;  /* 0x0000000006087348 */ /* 0x000fea0003c00000 */
[----:B------:R1:W2:Y:S02]  /*fd40*/  SHFL.BFLY P0, R10, R160, R5, R0 ;  /* 0x0c000005a00a7389 */ /* 0x0002a40000000000 */
[----:B-12---:R-:W-:Y:S05]  /*fd50*/  ENDCOLLECTIVE ;  /* 0x000000000000791b */ /* 0x006fea0003800000 */
.L_x_8864:
[----:B------:R-:W-:Y:S01]  /*fd60*/  FADD.FTZ R12, R8, R7 ;  /* 0x00000007080c7221 */ /* 0x000fe20000010000 */
[----:B------:R-:W-:Y:S01]  /*fd70*/  FADD.FTZ R9, R10, R163 ;  /* 0x000000a30a097221 */ /* 0x000fe20000010000 */
[----:B------:R-:W-:-:S04]  /*fd80*/  MOV R5, 0x1 ;  /* 0x0000000100057802 */ /* 0x000fc80000000f00 */
[----:B------:R-:W-:-:S07]  /*fd90*/  MOV R160, R9 ;  /* 0x0000000900a07202 */ /* 0x000fce0000000f00 */
[----:B------:R-:W-:Y:S05]  /*fda0*/  WARPSYNC.COLLECTIVE R6, `(.L_x_8865) ;  /* 0x0000000006087348 */ /* 0x000fea0003c00000 */
[----:B------:R1:W2:Y:S02]  /*fdb0*/  SHFL.BFLY P0, R10, R160, R5, R0 ;  /* 0x0c000005a00a7389 */ /* 0x0002a40000000000 */
[----:B-12---:R-:W-:Y:S05]  /*fdc0*/  ENDCOLLECTIVE ;  /* 0x000000000000791b */ /* 0x006fea0003800000 */
.L_x_8865:
[----:B------:R-:W-:Y:S05]  /*fdd0*/  BRA `(.L_x_8866) ;  /* 0xfffffff400c47947 */ /* 0x000fea000383ffff */
.L_x_8867:
        /* <DEDUP_REMOVED lines=10> */
.L_x_10323:


//--------------------- .text._ZN5flash24flash_fwd_splitkv_kernelI23Flash_fwd_kernel_traitsILi32ELi64ELi128ELi4ELb0ELb0EN7cutlass6half_tE19Flash_kernel_traitsILi32ELi64ELi128ELi4ES3_EELb0ELb1ELb0ELb0ELb1ELb0ELb0ELb0EEEvNS_16Flash_fwd_paramsE --------------------------
	.section	.text._ZN5flash24flash_fwd_splitkv_kernelI23Flash_fwd_kernel_traitsILi32ELi64ELi128ELi4ELb0ELb0EN7cutlass6half_tE19Flash_kernel_traitsILi32ELi64ELi128ELi4ES3_EELb0ELb1ELb0ELb0ELb1ELb0ELb0ELb0EEEvNS_16Flash_fwd_paramsE,"ax",@progbits
	.align	128
        .global         _ZN5flash24flash_fwd_splitkv_kernelI23Flash_fwd_kernel_traitsILi32ELi64ELi128ELi4ELb0ELb0EN7cutlass6half_tE19Flash_kernel_traitsILi32ELi64ELi128ELi4ES3_EELb0ELb1ELb0ELb0ELb1ELb0ELb0ELb0EEEvNS_16Flash_fwd_paramsE
        .type           _ZN5flash24flash_fwd_splitkv_kernelI23Flash_fwd_kernel_traitsILi32ELi64ELi128ELi4ELb0ELb0EN7cutlass6half_tE19Flash_kernel_traitsILi32ELi64ELi128ELi4ES3_EELb0ELb1ELb0ELb0ELb1ELb0ELb0ELb0EEEvNS_16Flash_fwd_paramsE,@function
        .size           _ZN5flash24flash_fwd_splitkv_kernelI23Flash_fwd_kernel_traitsILi32ELi64ELi128ELi4ELb0ELb0EN7cutlass6half_tE19Flash_kernel_traitsILi32ELi64ELi128ELi4ES3_EELb0ELb1ELb0ELb0ELb1ELb0ELb0ELb0EEEvNS_16Flash_fwd_paramsE,(.L_x_10324 - _ZN5flash24flash_fwd_splitkv_kernelI23Flash_fwd_kernel_traitsILi32ELi64ELi128ELi4ELb0ELb0EN7cutlass6half_tE19Flash_kernel_traitsILi32ELi64ELi128ELi4ES3_EELb0ELb1ELb0ELb0ELb1ELb0ELb0ELb0EEEvNS_16Flash_fwd_paramsE)
        .other          _ZN5flash24flash_fwd_splitkv_kernelI23Flash_fwd_kernel_traitsILi32ELi64ELi128ELi4ELb0ELb0EN7cutlass6half_tE19Flash_kernel_traitsILi32ELi64ELi128ELi4ES3_EELb0ELb1ELb0ELb0ELb1ELb0ELb0ELb0EEEvNS_16Flash_fwd_paramsE,@"STO_CUDA_ENTRY STV_DEFAULT"
_ZN5flash24flash_fwd_splitkv_kernelI23Flash_fwd_kernel_traitsILi32ELi64ELi128ELi4ELb0ELb0EN7cutlass6half_tE19Flash_kernel_traitsILi32ELi64ELi128ELi4ES3_EELb0ELb1ELb0ELb0ELb1ELb0ELb0ELb0EEEvNS_16Flash_fwd_paramsE:
.text._ZN5flash24flash_fwd_splitkv_kernelI23Flash_fwd_kernel_traitsILi32ELi64ELi128ELi4ELb0ELb0EN7cutlass6half_tE19Flash_kernel_traitsILi32ELi64ELi128ELi4ES3_EELb0ELb1ELb0ELb0ELb1ELb0ELb0ELb0EEEvNS_16Flash_fwd_paramsE:
[----:B------:R-:W-:Y:S01]  /*0000*/  LDC R1, c[0x0][0x37c] ;  /* 0x0000df00ff017b82 */ /* 0x000fe20000000800 */
[----:B------:R-:W1:Y:S07]  /*0010*/  S2R R177, SR_CTAID.X ;  /* 0x0000000000b17919 */ /* 0x000e6e0000002500 */
[----:B------:R-:W2:Y:S01]  /*0020*/  LDC.64 R2, c[0x0][0x348] ;  /* 0x0000d200ff027b82 */ /* 0x000ea20000000a00 */
[----:B------:R-:W-:Y:S01]  /*0030*/  BSSY.RECONVERGENT B3, `(.L_x_8868) ;  /* 0x0000005000037945 */ /* 0x000fe20003800200 */
[----:B------:R-:W-:Y:S01]  /*0040*/  MOV R174, 0x80 ;  /* 0x0000008000ae7802 */ /* 0x000fe20000000f00 */
[----:B------:R-:W3:Y:S01]  /*0050*/  S2R R176, SR_CTAID.Y ;  /* 0x0000000000b07919 */ /* 0x000ee20000002600 */
[----:B------:R-:W4:Y:S05]  /*0060*/  S2R R175, SR_CTAID.Z ;  /* 0x0000000000af7919 */ /* 0x000f2a0000002700 */
[----:B-1234-:R-:W-:Y:S05]  /*0070*/  CALL.REL.NOINC `($_ZN5flash24flash_fwd_splitkv_kernelI23Flash_fwd_kernel_traitsILi32ELi64ELi128ELi4ELb0ELb0EN7cutlass6half_tE19Flash_kernel_traitsILi32ELi64ELi128ELi4ES3_EELb0ELb1ELb0ELb0ELb1ELb0ELb0ELb0EEEvNS_16Flash_fwd_paramsE$_ZN5flash30compute_attn_1rowblock_splitkvI23Flash_fwd_kernel_traitsILi32ELi64ELi128ELi4ELb0ELb0EN7cutlass6half_tE19Flash_kernel_traitsILi32ELi64ELi128ELi4ES3_EELb0ELb1ELb0ELb0ELb1ELb0ELb0ELb0ENS_16Flash_fwd_paramsEEEvRKT8_iiiii) ;  /* 0x0000000000087944 */ /* 0x01efea0003c00000 */
[----:B------:R-:W-:Y:S05]  /*0080*/  BSYNC.RECONVERGENT B3 ;  /* 0x0000000000037941 */ /* 0x000fea0003800200 */
.L_x_8868:
[----:B------:R-:W-:Y:S05]  /*0090*/  EXIT ;  /* 0x000000000000794d */ /* 0x000fea0003800000 */
        .type           $_ZN5flash24flash_fwd_splitkv_kernelI23Flash_fwd_kernel_traitsILi32ELi64ELi128ELi4ELb0ELb0EN7cutlass6half_tE19Flash_kernel_traitsILi32ELi64ELi128ELi4ES3_EELb0ELb1ELb0ELb0ELb1ELb0ELb0ELb0EEEvNS_16Flash_fwd_paramsE$_ZN5flash30compute_attn_1rowblock_splitkvI23Flash_fwd_kernel_traitsILi32ELi64ELi128ELi4ELb0ELb0EN7cutlass6half_tE19Flash_kernel_traitsILi32ELi64ELi128ELi4ES3_EELb0ELb1ELb0ELb0ELb1ELb0ELb0ELb0ENS_16Flash_fwd_paramsEEEvRKT8_iiiii,@function
        .size           $_ZN5flash24flash_fwd_splitkv_kernelI23Flash_fwd_kernel_traitsILi32ELi64ELi128ELi4ELb0ELb0EN7cutlass6half_tE19Flash_kernel_traitsILi32ELi64ELi128ELi4ES3_EELb0ELb1ELb0ELb0ELb1ELb0ELb0ELb0EEEvNS_16Flash_fwd_paramsE$_ZN5flash30compute_attn_1rowblock_splitkvI23Flash_fwd_kernel_traitsILi32ELi64ELi128ELi4ELb0ELb0EN7cutlass6half_tE19Flash_kernel_traitsILi32ELi64ELi128ELi4ES3_EELb0ELb1ELb0ELb0ELb1ELb0ELb0ELb0ENS_16Flash_fwd_paramsEEEvRKT8_iiiii,(.L_x_10324 - $_ZN5flash24flash_fwd_splitkv_kernelI23Flash_fwd_kernel_traitsILi32ELi64ELi128ELi4ELb0ELb0EN7cutlass6half_tE19Flash_kernel_traitsILi32ELi64ELi128ELi4ES3_EELb0ELb1ELb0ELb0ELb1ELb0ELb0ELb0EEEvNS_16Flash_fwd_paramsE$_ZN5flash30compute_attn_1rowblock_splitkvI23Flash_fwd_kernel_traitsILi32ELi64ELi128ELi4ELb0ELb0EN7cutlass6half_tE19Flash_kernel_traitsILi32ELi64ELi128ELi4ES3_EELb0ELb1ELb0ELb0ELb1ELb0ELb0ELb0ENS_16Flash_fwd_paramsEEEvRKT8_iiiii)
$_ZN5flash24flash_fwd_splitkv_kernelI23Flash_fwd_kernel_traitsILi32ELi64ELi128ELi4ELb0ELb0EN7cutlass6half_tE19Flash_kernel_traitsILi32ELi64ELi128ELi4ES3_EELb0ELb1ELb0ELb0ELb1ELb0ELb0ELb0EEEvNS_16Flash_fwd_paramsE$_ZN5flash30compute_attn_1rowblock_splitkvI23Flash_fwd_kernel_traitsILi32ELi64ELi128ELi4ELb0ELb0EN7cutlass6half_tE19Flash_kernel_traitsILi32ELi64ELi128ELi4ES3_EELb0ELb1ELb0ELb0ELb1ELb0ELb0ELb0ENS_16Flash_fwd_paramsEEEvRKT8_iiiii:
        /* <DEDUP_REMOVED lines=38> */
.L_x_8870:
[----:B------:R-:W-:Y:S05]  /*0300*/  BSYNC.RECONVERGENT B0 ;  /* 0x0000000000007941 */ /* 0x000fea0003800200 */
.L_x_8869:
[----:B------:R-:W-:Y:S04]  /*0310*/  BSSY.RECONVERGENT B0, `(.L_x_8871) ;  /* 0x0000007000007945 */ /* 0x000fe80003800200 */
[----:B------:R-:W-:Y:S05]  /*0320*/  @!P3 BRA `(.L_x_8872) ;  /* 0x000000000014b947 */ /* 0x000fea0003800000 */
[----:B-----5:R-:W3:Y:S02]  /*0330*/  LD.E.U8 R5, desc[UR4][R2.64+0x1b2] ;  /* 0x0001b20402057980 */ /* 0x020ee4000c101100 */
[----:B---3--:R-:W-:-:S13]  /*0340*/  ISETP.NE.AND P1, PT, R5, RZ, PT ;  /* 0x000000ff0500720c */ /* 0x008fda0003f25270 */
[----:B------:R-:W3:Y:S02]  /*0350*/  @P1 LD.E R6, desc[UR4][R10.64+0x4] ;  /* 0x000004040a061980 */ /* 0x000ee4000c101900 */
[----:B---3--:R-:W-:-:S06]  /*0360*/  @P1 IADD3 R5, PT, PT, R6, -R13, RZ ;  /* 0x8000000d06051210 */ /* 0x008fcc0007ffe0ff */
[----:B------:R3:W5:Y:S02]  /*0370*/  @!P1 LD.E R5, desc[UR4][R10.64] ;  /* 0x000000040a059980 */ /* 0x000764000c101900 */
.L_x_8872:
[----:B------:R-:W-:Y:S05]  /*0380*/  BSYNC.RECONVERGENT B0 ;  /* 0x0000000000007941 */ /* 0x000fea0003800200 */
.L_x_8871:
        /* <DEDUP_REMOVED lines=8> */
.L_x_8874:
[----:B------:R-:W4:Y:S01]  /*0410*/  LD.E.64 R6, desc[UR4][R2.64+0x108] ;  /* 0x0001080402067980 */ /* 0x000f22000c101b00 */
[----:B------:R-:W-:Y:S01]  /*0420*/  BSSY.RECONVERGENT B0, `(.L_x_8876) ;  /* 0x0000006000007945 */ /* 0x000fe20003800200 */
[----:B------:R-:W-:Y:S01]  /*0430*/  IMAD.MOV.U32 R166, RZ, RZ, RZ ;  /* 0x000000ffffa67224 */ /* 0x000fe200078e00ff */
[----:B----4-:R-:W-:-:S04]  /*0440*/  ISETP.NE.U32.AND P0, PT, R6, RZ, PT ;  /* 0x000000ff0600720c */ /* 0x010fc80003f05070 */
[----:B------:R-:W-:-:S13]  /*0450*/  ISETP.NE.AND.EX P0, PT, R7, RZ, PT, P0 ;  /* 0x000000ff0700720c */ /* 0x000fda0003f05300 */
[----:B------:R-:W-:Y:S05]  /*0460*/  @!P0 BRA `(.L_x_8877) ;  /* 0x0000000000048947 */ /* 0x000fea0003800000 */
[----:B------:R4:W5:Y:S02]  /*0470*/  LD.E R166, desc[UR4][R2.64+0xbc] ;  /* 0x0000bc0402a67980 */ /* 0x000964000c101900 */
.L_x_8877:
[----:B------:R-:W-:Y:S05]  /*0480*/  BSYNC.RECONVERGENT B0 ;  /* 0x0000000000007941 */ /* 0x000fea0003800200 */
.L_x_8876:
[----:B-----5:R-:W-:Y:S02]  /*0490*/  IADD3 R166, PT, PT, R166, R5, -R12 ;  /* 0x00000005a6a67210 */ /* 0x020fe40007ffe80c */
.L_x_8875:
[----:B------:R-:W-:Y:S05]  /*04a0*/  BSYNC.RECONVERGENT B1 ;  /* 0x0000000000017941 */ /* 0x000fea0003800200 */
.L_x_8873:
[----:B------:R-:W-:Y:S01]  /*04b0*/  IMAD.SHL.U32 R9, R177, 0x40, RZ ;  /* 0x00000040b1097824 */ /* 0x000fe200078e00ff */
[----:B------:R-:W-:Y:S01]  /*04c0*/  MOV R6, R174 ;  /* 0x000000ae00067202 */ /* 0x000fe20000000f00 */
[----:B------:R-:W-:-:S03]  /*04d0*/  IMAD.MOV.U32 R7, RZ, RZ, 0x0 ;  /* 0x00000000ff077424 */ /* 0x000fc600078e00ff */
[----:B------:R-:W-:-:S13]  /*04e0*/  ISETP.GT.AND P0, PT, R120, R9, PT ;  /* 0x000000097800720c */ /* 0x000fda0003f04270 */
[----:B-1234-:R-:W-:Y:S05]  /*04f0*/  @!P0 RET.REL.NODEC R6 `(_ZN5flash24flash_fwd_splitkv_kernelI23Flash_fwd_kernel_traitsILi32ELi64ELi128ELi4ELb0ELb0EN7cutlass6half_tE19Flash_kernel_traitsILi32ELi64ELi128ELi4ES3_EELb0ELb1ELb0ELb0ELb1ELb0ELb0ELb0EEEvNS_16Flash_fwd_paramsE) ;  /* 0xfffffff806c08950 */ /* 0x01efea0003c3ffff */
        /* <DEDUP_REMOVED lines=87> */
.L_x_8880:
[----:B------:R-:W-:Y:S05]  /*0a70*/  BSYNC.RECONVERGENT B0 ;  /* 0x0000000000007941 */ /* 0x000fea0003800200 */
.L_x_8879:
[----:B------:R-:W-:Y:S01]  /*0a80*/  MOV R175, 0x0 ;  /* 0x0000000000af7802 */ /* 0x000fe20000000f00 */
[----:B------:R1:W-:Y:S03]  /*0a90*/  @!P5 ST.E desc[UR4][R4.64], R0 ;  /* 0x000000000400d985 */ /* 0x0003e6000c101904 */
[----:B-12---:R-:W-:Y:S05]  /*0aa0*/  @P4 RET.REL.NODEC R174 `(_ZN5flash24flash_fwd_splitkv_kernelI23Flash_fwd_kernel_traitsILi32ELi64ELi128ELi4ELb0ELb0EN7cutlass6half_tE19Flash_kernel_traitsILi32ELi64ELi128ELi4ES3_EELb0ELb1ELb0ELb0ELb1ELb0ELb0ELb0EEEvNS_16Flash_fwd_paramsE) ;  /* 0xfffffff4ae544950 */ /* 0x006fea0003c3ffff */
[----:B------:R-:W-:Y:S02]  /*0ab0*/  MOV R3, 0x7f800000 ;  /* 0x7f80000000037802 */ /* 0x000fe40000000f00 */
[----:B------:R-:W-:-:S03]  /*0ac0*/  MOV R175, 0x0 ;  /* 0x0000000000af7802 */ /* 0x000fc60000000f00 */
[----:B------:R1:W-:Y:S02]  /*0ad0*/  ST.E desc[UR4][R4.64+0x80], R3 ;  /* 0x0000800304007985 */ /* 0x0003e4000c101904 */
[----:B-1----:R-:W-:Y:S05]  /*0ae0*/  RET.REL.NODEC R174 `(_ZN5flash24flash_fwd_splitkv_kernelI23Flash_fwd_kernel_traitsILi32ELi64ELi128ELi4ELb0ELb0EN7cutlass6half_tE19Flash_kernel_traitsILi32ELi64ELi128ELi4ES3_EELb0ELb1ELb0ELb0ELb1ELb0ELb0ELb0EEEvNS_16Flash_fwd_paramsE) ;  /* 0xfffffff4ae447950 */ /* 0x002fea0003c3ffff */
.L_x_8878:
        /* <DEDUP_REMOVED lines=104> */
.L_x_8882:
        /* <DEDUP_REMOVED lines=29> */
[----:B------:R-:W-:Y:S01]  /*1340*/  @!P3 IMAD R0, R0, R158, R7 ;  /* 0x0000009e0000b224 */ /* 0x000fe200078e0207 */
[----:B-----5:R-:W-:Y:S01]  /*1350*/  @!P3 SHF.R.S32.HI R6, RZ, 0x1f, R11 ;  /* 0x0000001fff06b819 */ /* 0x020fe2000001140b */
[----:B---3--:R-:W-:-:S03]  /*1360*/  @!P3 IMAD R7, R21, R11, RZ ;  /* 0x0000000b1507b224 */ /* 0x008fc600078e02ff */
[----:B------:R-:W-:Y:S02]  /*1370*/  @!P3 IADD3 R25, PT, PT, R25, R0, RZ ;  /* 0x000000001919b210 */ /* 0x000fe40007ffe0ff */
[----:B------:R-:W-:Y:S01]  /*1380*/  @!P2 IADD3 R5, PT, PT, R5, -R4, RZ ;  /* 0x800000040505a210 */ /* 0x000fe20007ffe0ff */
[----:B------:R-:W-:-:S03]  /*1390*/  @P3 IMAD.IADD R0, R12, 0x1, R13 ;  /* 0x000000010c003824 */ /* 0x000fc600078e020d */
[----:B------:R-:W-:Y:S01]  /*13a0*/  ISETP.GE.U32.AND P4, PT, R5, R4, PT ;  /* 0x000000040500720c */ /* 0x000fe20003f86070 */
[C---:B------:R-:W-:Y:S01]  /*13b0*/  @!P3 IMAD R7, R20.reuse, R6, R7 ;  /* 0x000000061407b224 */ /* 0x040fe200078e0207 */
        /* <DEDUP_REMOVED lines=11> */
[----:B----4-:R-:W-:Y:S01]  /*1470*/  @!P3 IMAD R4, R85, R12, RZ ;  /* 0x0000000c5504b224 */ /* 0x010fe200078e02ff */
        /* <DEDUP_REMOVED lines=13> */
[----:B------:R-:W-:Y:S02]  /*1550*/  @!P3 SHF.R.S32.HI R5, RZ, 0x1f, R11 ;  /* 0x0000001fff05b819 */ /* 0x000fe4000001140b */
        /* <DEDUP_REMOVED lines=13> */
[----:B------:R-:W-:Y:S01]  /*1630*/  @P3 IADD3 R13, PT, PT, R21, R5, RZ ;  /* 0x00000005150d3210 */ /* 0x000fe20007ffe0ff */
[----:B------:R-:W-:Y:S01]  /*1640*/  @P3 IMAD.MOV.U32 R14, RZ, RZ, R20 ;  /* 0x000000ffff0e3224 */ /* 0x000fe200078e0014 */
[----:B------:R-:W-:-:S02]  /*1650*/  MOV R11, RZ ;  /* 0x000000ff000b7202 */ /* 0x000fc40000000f00 */
[----:B------:R-:W-:Y:S02]  /*1660*/  MOV R12, R0 ;  /* 0x00000000000c7202 */ /* 0x000fe40000000f00 */
.L_x_8883:
[----:B------:R-:W-:Y:S05]  /*1670*/  BSYNC.RECONVERGENT B0 ;  /* 0x0000000000007941 */ /* 0x000fea0003800200 */
.L_x_8881:
[----:B------:R-:W-:Y:S01]  /*1680*/  ISETP.NE.AND P1, PT, R182, -0x1, PT ;  /* 0xffffffffb600780c */ /* 0x000fe20003f25270 */
[----:B------:R-:W2:Y:S04]  /*1690*/  LD.E.64 R32, desc[UR4][R2.64+0x30] ;  /* 0x0000300402207980 */ /* 0x000ea8000c101b00 */
[----:B------:R-:W3:Y:S04]  /*16a0*/  LD.E.64 R26, desc[UR4][R2.64+0x48] ;  /* 0x00004804021a7980 */ /* 0x000ee8000c101b00 */
[----:B------:R-:W4:Y:S04]  /*16b0*/  LD.E.64 R16, desc[UR4][R114.64] ;  /* 0x0000000472107980 */ /* 0x000f28000c101b00 */
[----:B------:R-:W3:Y:S04]  /*16c0*/  @!P1 LD.E.64 R6, desc[UR4][R2.64+0x18] ;  /* 0x0000180402069980 */ /* 0x000ee8000c101b00 */
[----:B------:R-:W4:Y:S04]  /*16d0*/  LD.E.64 R24, desc[UR4][R2.64+0x8] ;  /* 0x0000080402187980 */ /* 0x000f28000c101b00 */
[----:B------:R-:W5:Y:S01]  /*16e0*/  LD.E.64 R20, desc[UR4][R2.64+0x10] ;  /* 0x0000100402147980 */ /* 0x000f62000c101b00 */
[----:B------:R-:W-:Y:S01]  /*16f0*/  IMAD.SHL.U32 R163, R87, 0x8, RZ ;  /* 0x0000000857a37824 */ /* 0x000fe200078e00ff */
[----:B------:R-:W-:-:S04]  /*1700*/  SHF.R.U32.HI R122, RZ, 0x2, R87 ;  /* 0x00000002ff7a7819 */ /* 0x000fc80000011657 */
[----:B------:R-:W-:Y:S01]  /*1710*/  LOP3.LUT R184, R163, 0x18, RZ, 0xc0, !PT ;  /* 0x00000018a3b87812 */ /* 0x000fe200078ec0ff */
[----:B------:R-:W-:Y:S02]  /*1720*/  IMAD.IADD R162, R120, 0x1, -R9 ;  /* 0x0000000178a27824 */ /* 0x000fe400078e0a09 */
[C---:B------:R-:W-:Y:S01]  /*1730*/  VIADD R8, R122.reuse, 0x20 ;  /* 0x000000207a087836 */ /* 0x040fe20000000000 */
[----:B------:R-:W1:Y:S01]  /*1740*/  S2UR UR6, SR_CgaCtaId ;  /* 0x00000000000679c3 */ /* 0x000e620000008800 */
[----:B------:R-:W-:Y:S01]  /*1750*/  IMAD.MOV.U32 R123, RZ, RZ, RZ ;  /* 0x000000ffff7b7224 */ /* 0x000fe200078e00ff */
[----:B------:R-:W-:Y:S01]  /*1760*/  ISETP.GE.AND P4, PT, R122, R162, PT ;  /* 0x000000a27a00720c */ /* 0x000fe20003f86270 */
[----:B------:R-:W-:Y:S01]  /*1770*/  UMOV UR7, 0x400 ;  /* 0x0000040000077882 */ /* 0x000fe20000000000 */
[----:B------:R-:W-:Y:S01]  /*1780*/  IMAD R169, R159, R122, RZ ;  /* 0x0000007a9fa97224 */ /* 0x000fe200078e02ff */
[----:B-1----:R-:W-:-:S06]  /*1790*/  ULEA UR6, UR6, UR7, 0x18 ;  /* 0x0000000706067291 */ /* 0x002fcc000f8ec0ff */
[----:B------:R-:W-:Y:S01]  /*17a0*/  IMAD.U32 R155, RZ, RZ, UR6 ;  /* 0x00000006ff9b7e24 */ /* 0x000fe2000f8e00ff */
[----:B------:R-:W-:Y:S01]  /*17b0*/  IABS R9, R175 ;  /* 0x000000af00097213 */ /* 0x000fe20000000000 */
[----:B--2---:R-:W-:-:S04]  /*17c0*/  @P1 IMAD.WIDE.U32 R28, R32, R182, RZ ;  /* 0x000000b6201c1225 */ /* 0x004fc800078e00ff */
[----:B---3--:R-:W-:-:S04]  /*17d0*/  @!P1 IMAD.WIDE.U32 R30, R6, R176, RZ ;  /* 0x000000b0061e9225 */ /* 0x008fc800078e00ff */
[----:B------:R-:W-:Y:S02]  /*17e0*/  @!P1 IMAD.MOV.U32 R6, RZ, RZ, R30 ;  /* 0x000000ffff069224 */ /* 0x000fe400078e001e */
[----:B------:R-:W-:Y:S02]  /*17f0*/  @P1 IMAD.MOV.U32 R6, RZ, RZ, R28 ;  /* 0x000000ffff061224 */ /* 0x000fe400078e001c */
[----:B------:R-:W-:Y:S02]  /*1800*/  @!P1 IMAD R5, R7, R176, RZ ;  /* 0x000000b007059224 */ /* 0x000fe400078e02ff */
[----:B------:R-:W-:Y:S01]  /*1810*/  @P1 IMAD R7, R33, R182, RZ ;  /* 0x000000b621071224 */ /* 0x000fe200078e02ff */
[----:B------:R-:W-:Y:S01]  /*1820*/  IADD3 R34, P2, PT, R184, R6, RZ ;  /* 0x00000006b8227210 */ /* 0x000fe20007f5e0ff */
[----:B------:R-:W-:Y:S02]  /*1830*/  @!P1 IMAD.IADD R5, R31, 0x1, R5 ;  /* 0x000000011f059824 */ /* 0x000fe400078e0205 */
[----:B------:R-:W-:Y:S01]  /*1840*/  @P1 IMAD.IADD R5, R29, 0x1, R7 ;  /* 0x000000011d051824 */ /* 0x000fe200078e0207 */
[----:B------:R-:W-:-:S03]  /*1850*/  LOP3.LUT R6, R163, 0xc0, RZ, 0xc0, !PT ;  /* 0x000000c0a3067812 */ /* 0x000fc600078ec0ff */
[----:B------:R-:W-:Y:S01]  /*1860*/  IMAD.X R35, RZ, RZ, R5, P2 ;  /* 0x000000ffff237224 */ /* 0x000fe200010e0605 */
[----:B------:R-:W-:Y:S02]  /*1870*/  ISETP.GE.AND P2, PT, R8, R162, PT ;  /* 0x000000a20800720c */ /* 0x000fe40003f46270 */
[----:B------:R-:W-:Y:S01]  /*1880*/  LOP3.LUT R181, R6, 0x18, R87, 0xf8, !PT ;  /* 0x0000001806b57812 */ /* 0x000fe200078ef857 */
[-C--:B------:R-:W-:Y:S01]  /*1890*/  IMAD R5, R27, R175.reuse, RZ ;  /* 0x000000af1b057224 */ /* 0x080fe200078e02ff */
[----:B------:R-:W-:Y:S01]  /*18a0*/  LOP3.LUT R7, R163, 0x1f20, RZ, 0xc0, !PT ;  /* 0x00001f20a3077812 */ /* 0x000fe200078ec0ff */
[----:B------:R-:W-:Y:S01]  /*18b0*/  IMAD.WIDE.U32 R34, R26, R175, R34 ;  /* 0x000000af1a227225 */ /* 0x000fe200078e0022 */
[----:B------:R-:W-:-:S03]  /*18c0*/  LOP3.LUT R6, R181, R184, RZ, 0x3c, !PT ;  /* 0x000000b8b5067212 */ /* 0x000fc600078e3cff */
[----:B------:R-:W-:Y:S01]  /*18d0*/  IMAD.WIDE.U32 R26, R177, 0x40, R122 ;  /* 0x00000040b11a7825 */ /* 0x000fe200078e007a */
[----:B------:R-:W-:Y:S02]  /*18e0*/  LOP3.LUT R6, R7, R6, RZ, 0xfc, !PT ;  /* 0x0000000607067212 */ /* 0x000fe400078efcff */
[----:B------:R-:W-:Y:S02]  /*18f0*/  IADD3 R30, P3, PT, R184, R10, RZ ;  /* 0x0000000ab81e7210 */ /* 0x000fe40007f7e0ff */
[----:B------:R-:W-:Y:S01]  /*1900*/  @!P2 IADD3 R7, P1, PT, R26, 0x20, RZ ;  /* 0x000000201a07a810 */ /* 0x000fe20007f3e0ff */
[----:B------:R-:W-:Y:S02]  /*1910*/  IMAD.IADD R35, R35, 0x1, R5 ;  /* 0x0000000123237824 */ /* 0x000fe400078e0205 */
[----:B------:R-:W-:Y:S02]  /*1920*/  @!P4 IMAD R5, R27, R32, RZ ;  /* 0x000000201b05c224 */ /* 0x000fe400078e02ff */
[----:B------:R-:W-:-:S02]  /*1930*/  IMAD.X R31, RZ, RZ, R4, P3 ;  /* 0x000000ffff1f7224 */ /* 0x000fc400018e0604 */
[----:B------:R-:W-:Y:S02]  /*1940*/  @!P2 IMAD.X R4, RZ, RZ, R27, P1 ;  /* 0x000000ffff04a224 */ /* 0x000fe400008e061b */
[--C-:B------:R-:W-:Y:S02]  /*1950*/  @!P2 IMAD.MOV.U32 R28, RZ, RZ, R34.reuse ;  /* 0x000000ffff1ca224 */ /* 0x100fe400078e0022 */
[----:B------:R-:W-:Y:S02]  /*1960*/  @!P2 IMAD.MOV.U32 R29, RZ, RZ, R35 ;  /* 0x000000ffff1da224 */ /* 0x000fe400078e0023 */
[C---:B------:R-:W-:Y:S02]  /*1970*/  @!P4 IMAD R5, R26.reuse, R33, R5 ;  /* 0x000000211a05c224 */ /* 0x040fe400078e0205 */
[----:B------:R-:W-:-:S04]  /*1980*/  @!P4 IMAD.WIDE.U32 R34, R26, R32, R34 ;  /* 0x000000201a22c225 */ /* 0x000fc800078e0022 */
[----:B------:R-:W-:Y:S01]  /*1990*/  @!P2 IMAD R4, R4, R32, RZ ;  /* 0x000000200404a224 */ /* 0x000fe200078e02ff */
[----:B----4-:R-:W-:Y:S01]  /*19a0*/  @!P4 LEA R26, P1, R34, R16, 0x1 ;  /* 0x00000010221ac211 */ /* 0x010fe200078208ff */
        /* <DEDUP_REMOVED lines=10> */
[----:B------:R-:W-:Y:S01]  /*1a50*/  LEA.HI.X R169, R30, R25, R169, 0x1, P3 ;  /* 0x000000191ea97211 */ /* 0x000fe200018f0ca9 */
[----:B------:R-:W-:Y:S01]  /*1a60*/  IMAD R183, R6, 0x2, R155 ;  /* 0x0000000206b77824 */ /* 0x000fe200078e029b */
[----:B------:R-:W-:Y:S01]  /*1a70*/  @!P2 LEA.HI.X R25, R28, R17, R4, 0x1, P1 ;  /* 0x000000111c19a211 */ /* 0x000fe200008f0c04 */
[----:B------:R-:W-:-:S02]  /*1a80*/  VIADD R5, R5, 0x80 ;  /* 0x0000008005057836 */ /* 0x000fc40000000000 */
[C---:B------:R-:W-:Y:S01]  /*1a90*/  VIADD R6, R122.reuse, 0x40 ;  /* 0x000000407a067836 */ /* 0x040fe20000000000 */
[----:B------:R-:W-:Y:S01]  /*1aa0*/  @!PT LDS RZ, [RZ] ;  /* 0x00000000fffff984 */ /* 0x000fe20000000800 */
[----:B------:R-:W-:Y:S01]  /*1ab0*/  @!PT LDS RZ, [RZ] ;  /* 0x00000000fffff984 */ /* 0x000fe20000000800 */
[----:B------:R-:W-:Y:S01]  /*1ac0*/  @!PT LDS RZ, [RZ] ;  /* 0x00000000fffff984 */ /* 0x000fe20000000800 */
[----:B------:R1:W-:Y:S01]  /*1ad0*/  @!P4 LDGSTS.E.BYPASS.LTC128B.128 [R183], desc[UR4][R26.64] ;  /* 0x000000001ab7cfae */ /* 0x0003e2000b981a04 */
[C---:B------:R-:W-:Y:S01]  /*1ae0*/  VIADD R4, R122.reuse, 0x60 ;  /* 0x000000607a047836 */ /* 0x040fe20000000000 */
[-C--:B------:R-:W-:Y:S02]  /*1af0*/  ISETP.GE.AND P6, PT, R122, R5.reuse, PT ;  /* 0x000000057a00720c */ /* 0x080fe40003fc6270 */
[-C--:B------:R-:W-:Y:S01]  /*1b00*/  ISETP.GE.AND P4, PT, R6, R5.reuse, PT ;  /* 0x000000050600720c */ /* 0x080fe20003f86270 */
[----:B------:R-:W-:Y:S01]  /*1b10*/  IMAD.SHL.U32 R7, R158, 0x20, RZ ;  /* 0x000000209e077824 */ /* 0x000fe200078e00ff */
[-C--:B------:R-:W-:Y:S01]  /*1b20*/  ISETP.GE.AND P3, PT, R4, R5.reuse, PT ;  /* 0x000000050400720c */ /* 0x080fe20003f66270 */
[----:B------:R2:W-:Y:S01]  /*1b30*/  @!P2 LDGSTS.E.BYPASS.LTC128B.128 [R183+0x800], desc[UR4][R24.64] ;  /* 0x0080000018b7afae */ /* 0x0005e2000b981a04 */
[----:B------:R-:W-:Y:S02]  /*1b40*/  ISETP.GE.AND P5, PT, R8, R5, PT ;  /* 0x000000050800720c */ /* 0x000fe40003fa6270 */
[----:B------:R-:W-:-:S05]  /*1b50*/  SHF.L.U64.HI R16, R158, 0x5, R159 ;  /* 0x000000059e107819 */ /* 0x000fca000001029f */
[----:B------:R-:W-:-:S05]  /*1b60*/  @!P6 IMAD.MOV.U32 R171, RZ, RZ, R169 ;  /* 0x000000ffffabe224 */ /* 0x000fca00078e00a9 */
[----:B------:R3:W-:Y:S01]  /*1b70*/  @!P6 LDGSTS.E.BYPASS.LTC128B.128 [R183+0x1000], desc[UR4][R170.64] ;  /* 0x01000000aab7efae */ /* 0x0007e2000b981a04 */
[----:B-1----:R-:W-:-:S04]  /*1b80*/  LEA R26, P1, R7, R170, 0x1 ;  /* 0x000000aa071a7211 */ /* 0x002fc800078208ff */
[----:B------:R-:W-:Y:S02]  /*1b90*/  LEA.HI.X R27, R7, R169, R16, 0x1, P1 ;  /* 0x000000a9071b7211 */ /* 0x000fe400008f0c10 */
[CC--:B------:R-:W-:Y:S02]  /*1ba0*/  @!P4 LEA R30, P2, R158.reuse, R26.reuse, 0x6 ;  /* 0x0000001a9e1ec211 */ /* 0x0c0fe400078430ff */
[C---:B------:R-:W-:Y:S01]  /*1bb0*/  @!P3 LEA R28, P1, R158.reuse, R26, 0x7 ;  /* 0x0000001a9e1cb211 */ /* 0x040fe200078238ff */
[----:B------:R3:W-:Y:S01]  /*1bc0*/  @!P5 LDGSTS.E.BYPASS.LTC128B.128 [R183+0x1800], desc[UR4][R26.64] ;  /* 0x018000001ab7dfae */ /* 0x0007e2000b981a04 */
[CCC-:B------:R-:W-:Y:S02]  /*1bd0*/  @!P4 LEA.HI.X R31, R158.reuse, R27.reuse, R159.reuse, 0x6, P2 ;  /* 0x0000001b9e1fc211 */ /* 0x1c0fe400010f349f */
[----:B------:R-:W-:-:S03]  /*1be0*/  @!P3 LEA.HI.X R29, R158, R27, R159, 0x7, P1 ;  /* 0x0000001b9e1db211 */ /* 0x000fc600008f3c9f */
[----:B------:R3:W-:Y:S04]  /*1bf0*/  @!P4 LDGSTS.E.BYPASS.LTC128B.128 [R183+0x2000], desc[UR4][R30.64] ;  /* 0x020000001eb7cfae */ /* 0x0007e8000b981a04 */
[----:B------:R3:W-:Y:S04]  /*1c00*/  @!P3 LDGSTS.E.BYPASS.LTC128B.128 [R183+0x2800], desc[UR4][R28.64] ;  /* 0x028000001cb7bfae */ /* 0x0007e8000b981a04 */
[----:B------:R3:W5:Y:S04]  /*1c10*/  LD.E R121, desc[UR4][R2.64+0x188] ;  /* 0x0001880402797980 */ /* 0x000768000c101900 */
[----:B------:R3:W5:Y:S01]  /*1c20*/  LD.E R123, desc[UR4][R2.64+0x184] ;  /* 0x00018404027b7980 */ /* 0x000762000c101900 */
[----:B------:R-:W-:Y:S01]  /*1c30*/  IABS R10, R18 ;  /* 0x00000012000a7213 */ /* 0x000fe20000000000 */
[----:B--2---:R-:W-:-:S02]  /*1c40*/  IMAD.MOV.U32 R24, RZ, RZ, RZ ;  /* 0x000000ffff187224 */ /* 0x004fc400078e00ff */
[----:B------:R-:W0:Y:S01]  /*1c50*/  LDGDEPBAR ;  /* 0x00000000000079af */ /* 0x000e220000000000 */
[----:B------:R-:W1:Y:S08]  /*1c60*/  I2F.RP R15, R10 ;  /* 0x0000000a000f7306 */ /* 0x000e700000209400 */
[----:B-1----:R-:W1:Y:S01]  /*1c70*/  MUFU.RCP R15, R15 ;  /* 0x0000000f000f7308 */ /* 0x002e620000001000 */
[----:B------:R-:W-:Y:S01]  /*1c80*/  IMAD.SHL.U32 R119, R87, 0x20, RZ ;  /* 0x0000002057777824 */ /* 0x000fe200078e00ff */
[----:B------:R-:W-:Y:S01]  /*1c90*/  ISETP.GE.AND P4, PT, R6, R5, PT ;  /* 0x000000050600720c */ /* 0x000fe20003f86270 */
[----:B------:R-:W-:-:S04]  /*1ca0*/  DEPBAR.LE SB0, 0x0 ;  /* 0x000080000000791a */ /* 0x000fc80000000000 */
[----:B-1----:R-:W-:-:S04]  /*1cb0*/  VIADD R17, R15, 0xffffffe ;  /* 0x0ffffffe0f117836 */ /* 0x002fc80000000000 */
[----:B------:R-:W1:Y:S02]  /*1cc0*/  F2I.FTZ.U32.TRUNC.NTZ R25, R17 ;  /* 0x0000001100197305 */ /* 0x000e64000021f000 */
        /* <DEDUP_REMOVED lines=14> */
[----:B-----5:R-:W-:-:S06]  /*1db0*/  IMAD R7, R11, R84, RZ ;  /* 0x000000540b077224 */ /* 0x020fcc00078e02ff */
[----:B------:R-:W-:Y:S02]  /*1dc0*/  @P3 VIADD R16, R16, 0x1 ;  /* 0x0000000110103836 */ /* 0x000fe40000000000 */
[----:B------:R-:W-:-:S04]  /*1dd0*/  IMAD R7, R12, R85, R7 ;  /* 0x000000550c077224 */ /* 0x000fc800078e0207 */
[----:B------:R-:W-:Y:S01]  /*1de0*/  @!P1 IMAD.MOV R16, RZ, RZ, -R16 ;  /* 0x000000ffff109224 */ /* 0x000fe200078e0a10 */
[----:B------:R-:W-:Y:S01]  /*1df0*/  @!P2 LOP3.LUT R16, RZ, R18, RZ, 0x33, !PT ;  /* 0x00000012ff10a212 */ /* 0x000fe200078e33ff */
[----:B------:R-:W-:-:S03]  /*1e00*/  IMAD.WIDE.U32 R18, R12, R84, RZ ;  /* 0x000000540c127225 */ /* 0x000fc600078e00ff */
[----:B------:R-:W-:Y:S01]  /*1e10*/  SHF.R.S32.HI R10, RZ, 0x1f, R16 ;  /* 0x0000001fff0a7819 */ /* 0x000fe20000011410 */
[----:B------:R-:W-:Y:S01]  /*1e20*/  IMAD R9, R23, R16, RZ ;  /* 0x0000001017097224 */ /* 0x000fe200078e02ff */
[----:B------:R-:W-:Y:S01]  /*1e30*/  IADD3 R14, P2, P1, R18, R14, R184 ;  /* 0x0000000e120e7210 */ /* 0x000fe2000795e0b8 */
[----:B------:R-:W-:Y:S02]  /*1e40*/  IMAD.IADD R12, R19, 0x1, R7 ;  /* 0x00000001130c7824 */ /* 0x000fe400078e0207 */
[----:B------:R-:W-:-:S04]  /*1e50*/  IMAD.WIDE.U32 R16, R22, R16, RZ ;  /* 0x0000001016107225 */ /* 0x000fc800078e00ff */
[----:B------:R-:W-:Y:S01]  /*1e60*/  IMAD R9, R10, R22, R9 ;  /* 0x000000160a097224 */ /* 0x000fe200078e0209 */
[----:B------:R-:W-:Y:S02]  /*1e70*/  IADD3.X R12, PT, PT, R12, R13, RZ, P2, P1 ;  /* 0x0000000d0c0c7210 */ /* 0x000fe400017e24ff */
[----:B------:R-:W-:Y:S01]  /*1e80*/  IADD3 R14, P1, PT, R14, R16, RZ ;  /* 0x000000100e0e7210 */ /* 0x000fe20007f3e0ff */
[----:B------:R-:W-:-:S04]  /*1e90*/  IMAD.IADD R9, R17, 0x1, R9 ;  /* 0x0000000111097824 */ /* 0x000fc800078e0209 */
[----:B------:R-:W-:Y:S02]  /*1ea0*/  IMAD.X R15, R12, 0x1, R9, P1 ;  /* 0x000000010c0f7824 */ /* 0x000fe400008e0609 */
[----:B------:R-:W-:Y:S02]  /*1eb0*/  IMAD R7, R85, R122, RZ ;  /* 0x0000007a55077224 */ /* 0x000fe400078e02ff */
[----:B---3--:R-:W-:-:S07]  /*1ec0*/  IMAD.WIDE.U32 R14, R122, R84, R14 ;  /* 0x000000547a0e7225 */ /* 0x008fce00078e000e */
[----:B------:R-:W-:Y:S05]  /*1ed0*/  WARPSYNC.ALL ;  /* 0x0000000000007948 */ /* 0x000fea0003800000 */
[----:B------:R-:W-:Y:S01]  /*1ee0*/  IMAD.IADD R7, R15, 0x1, R7 ;  /* 0x000000010f077824 */ /* 0x000fe200078e0207 */
[----:B------:R-:W-:Y:S01]  /*1ef0*/  ISETP.GE.AND P3, PT, R4, R5, PT ;  /* 0x000000050400720c */ /* 0x000fe20003f66270 */
[----:B------:R-:W-:Y:S01]  /*1f00*/  IMAD.SHL.U32 R4, R84, 0x20, RZ ;  /* 0x0000002054047824 */ /* 0x000fe200078e00ff */
[----:B------:R-:W-:Y:S01]  /*1f10*/  LEA R172, P1, R14, R20, 0x1 ;  /* 0x000000140eac7211 */ /* 0x000fe200078208ff */
[----:B------:R-:W-:Y:S01]  /*1f20*/  IMAD.SHL.U32 R116, R87, 0x10, RZ ;  /* 0x0000001057747824 */ /* 0x000fe200078e00ff */
[----:B------:R-:W-:-:S02]  /*1f30*/  LOP3.LUT R6, R119, 0xc0, RZ, 0xc0, !PT ;  /* 0x000000c077067812 */ /* 0x000fc400078ec0ff */
[----:B------:R-:W-:Y:S01]  /*1f40*/  SHF.R.U32.HI R153, RZ, 0x1, R87 ;  /* 0x00000001ff997819 */ /* 0x000fe20000011657 */
[----:B------:R-:W-:Y:S01]  /*1f50*/  IMAD.SHL.U32 R152, R87, 0x4, RZ ;  /* 0x0000000457987824 */ /* 0x000fe200078e00ff */
[----:B------:R-:W-:Y:S01]  /*1f60*/  BAR.SYNC.DEFER_BLOCKING 0x0 ;  /* 0x0000000000007b1d */ /* 0x000fe20000010000 */
[----:B------:R-:W-:Y:S02]  /*1f70*/  ISETP.GE.AND P5, PT, R8, R5, PT ;  /* 0x000000050800720c */ /* 0x000fe40003fa6270 */
[----:B------:R-:W-:Y:S02]  /*1f80*/  LEA.HI.X R173, R14, R21, R7, 0x1, P1 ;  /* 0x000000150ead7211 */ /* 0x000fe400008f0c07 */
[----:B------:R-:W-:Y:S02]  /*1f90*/  SHF.L.U64.HI R5, R84, 0x5, R85 ;  /* 0x0000000554057819 */ /* 0x000fe40000010255 */
[----:B------:R-:W-:Y:S02]  /*1fa0*/  LOP3.LUT R7, R6, 0x8, R87, 0xf8, !PT ;  /* 0x0000000806077812 */ /* 0x000fe400078ef857 */
[----:B------:R-:W-:-:S02]  /*1fb0*/  LEA R12, P1, R4, R172, 0x1 ;  /* 0x000000ac040c7211 */ /* 0x000fc400078208ff */
[----:B------:R-:W-:Y:S02]  /*1fc0*/  LOP3.LUT R6, R153, 0x8, RZ, 0xc0, !PT ;  /* 0x0000000899067812 */ /* 0x000fe400078ec0ff */
[----:B------:R-:W-:Y:S02]  /*1fd0*/  LOP3.LUT R154, R116, 0x3e00, RZ, 0xc0, !PT ;  /* 0x00003e00749a7812 */ /* 0x000fe400078ec0ff */
[----:B------:R-:W-:Y:S02]  /*1fe0*/  LEA.HI.X R13, R4, R173, R5, 0x1, P1 ;  /* 0x000000ad040d7211 */ /* 0x000fe400008f0c05 */
[----:B------:R-:W-:Y:S02]  /*1ff0*/  LOP3.LUT R112, R152, 0x18, RZ, 0xc0, !PT ;  /* 0x0000001898707812 */ /* 0x000fe400078ec0ff */
[----:B------:R-:W-:Y:S02]  /*2000*/  LOP3.LUT R5, R6, 0xc0, R119, 0xf8, !PT ;  /* 0x000000c006057812 */ /* 0x000fe400078ef877 */
[----:B------:R-:W-:-:S02]  /*2010*/  LOP3.LUT R86, R116, 0x100, RZ, 0xc0, !PT ;  /* 0x0000010074567812 */ /* 0x000fc400078ec0ff */
[--C-:B------:R-:W-:Y:S01]  /*2020*/  LOP3.LUT R4, R154, 0x20, R119.reuse, 0xf8, !PT ;  /* 0x000000209a047812 */ /* 0x100fe200078ef877 */
[----:B------:R-:W-:Y:S01]  /*2030*/  @!PT LDS RZ, [RZ] ;  /* 0x00000000fffff984 */ /* 0x000fe20000000800 */
[----:B------:R-:W-:Y:S01]  /*2040*/  @!PT LDS RZ, [RZ] ;  /* 0x00000000fffff984 */ /* 0x000fe20000000800 */
[----:B------:R-:W-:Y:S01]  /*2050*/  @!PT LDS RZ, [RZ] ;  /* 0x00000000fffff984 */ /* 0x000fe20000000800 */
[----:B------:R-:W-:Y:S01]  /*2060*/  @!P6 LDGSTS.E.BYPASS.LTC128B.128 [R183+0x3000], desc[UR4][R172.64] ;  /* 0x03000000acb7efae */ /* 0x000fe2000b981a04 */
[----:B------:R-:W-:Y:S02]  /*2070*/  LOP3.LUT R118, R5, R112, RZ, 0x3c, !PT ;  /* 0x0000007005767212 */ /* 0x000fe400078e3cff */
[--C-:B------:R-:W-:Y:S02]  /*2080*/  LOP3.LUT R86, R86, 0x20, R119.reuse, 0xf8, !PT ;  /* 0x0000002056567812 */ /* 0x100fe400078ef877 */
[----:B------:R-:W-:Y:S02]  /*2090*/  LOP3.LUT R5, R4, 0x100, R119, 0xf8, !PT ;  /* 0x0000010004057812 */ /* 0x000fe400078ef877 */
[----:B------:R-:W-:Y:S02]  /*20a0*/  @!P4 LEA R14, P2, R84, R12, 0x6 ;  /* 0x0000000c540ec211 */ /* 0x000fe400078430ff */
[----:B------:R-:W-:-:S02]  /*20b0*/  LOP3.LUT R86, R86, R7, R112, 0xf6, !PT ;  /* 0x0000000756567212 */ /* 0x000fc400078ef670 */
[C---:B------:R-:W-:Y:S02]  /*20c0*/  @!P3 LEA R6, P1, R84.reuse, R12, 0x7 ;  /* 0x0000000c5406b211 */ /* 0x040fe400078238ff */
        /* <DEDUP_REMOVED lines=28> */
[----:B------:R-:W4:Y:S02]  /*2290*/  LDSM.16.M88.4 R56, [R86+0x1400] ;  /* 0x001400005638783b */ /* 0x000f240000000200 */
[----:B------:R-:W-:Y:S02]  /*22a0*/  IMAD.IADD R100, R4, 0x1, R117 ;  /* 0x0000000104647824 */ /* 0x000fe400078e0275 */
[----:B------:R-:W-:Y:S01]  /*22b0*/  IMAD.IADD R124, R117, 0x1, R86 ;  /* 0x00000001757c7824 */ /* 0x000fe200078e0256 */
[----:B------:R-:W5:Y:S04]  /*22c0*/  LDSM.16.M88.4 R48, [R86+0x1800] ;  /* 0x001800005630783b */ /* 0x000f680000000200 */
[----:B------:R-:W5:Y:S04]  /*22d0*/  LDSM.16.M88.4 R32, [R86+0x2000] ;  /* 0x002000005620783b */ /* 0x000f680000000200 */
[----:B------:R-:W5:Y:S04]  /*22e0*/  LDSM.16.M88.4 R24, [R86+0x2400] ;  /* 0x002400005618783b */ /* 0x000f680000000200 */
[----:B------:R-:W5:Y:S04]  /*22f0*/  LDSM.16.M88.4 R16, [R86+0x2800] ;  /* 0x002800005610783b */ /* 0x000f680000000200 */
[----:B------:R-:W-:Y:S04]  /*2300*/  LDSM.16.M88.4 R100, [R100] ;  /* 0x000000006464783b */ /* 0x000fe80000000200 */
[----:B------:R-:W5:Y:S04]  /*2310*/  LDSM.16.M88.4 R88, [R124+0x1c00] ;  /* 0x001c00007c58783b */ /* 0x000f680000000200 */
[----:B------:R-:W5:Y:S01]  /*2320*/  LDSM.16.M88.4 R68, [R124+0x2c00] ;  /* 0x002c00007c44783b */ /* 0x000f620000000200 */
[C---:B---3--:R-:W-:Y:S03]  /*2330*/  HMMA.16816.F32 R44, R8.reuse, R40, RZ ;  /* 0x00000028082c723c */ /* 0x048fe600000018ff */
        /* <DEDUP_REMOVED lines=8> */
[C---:B--2---:R-:W-:Y:S03]  /*23c0*/  HMMA.16816.F32 R4, R8.reuse, R64, RZ ;  /* 0x000000400804723c */ /* 0x044fe600000018ff */
[----:B------:R-:W0:Y:S05]  /*23d0*/  LDGDEPBAR ;  /* 0x00000000000079af */ /* 0x000e2a0000000000 */
[C---:B----4-:R-:W-:Y:S08]  /*23e0*/  HMMA.16816.F32 R60, R8.reuse, R56, RZ ;  /* 0x00000038083c723c */ /* 0x050ff000000018ff */
[C---:B-----5:R-:W-:Y:S08]  /*23f0*/  HMMA.16816.F32 R52, R8.reuse, R48, RZ ;  /* 0x000000300834723c */ /* 0x060ff000000018ff */
[----:B------:R-:W-:Y:S01]  /*2400*/  HMMA.16816.F32 R36, R8, R32, RZ ;  /* 0x000000200824723c */ /* 0x000fe200000018ff */
[----:B------:R-:W-:Y:S01]  /*2410*/  BSSY.RECONVERGENT B1, `(.L_x_8884) ;  /* 0x0000083000017945 */ /* 0x000fe20003800200 */
[----:B------:R-:W-:-:S06]  /*2420*/  DEPBAR.LE SB0, 0x0 ;  /* 0x000080000000791a */ /* 0x000fcc0000000000 */
        /* <DEDUP_REMOVED lines=12> */
[----:B------:R-:W-:Y:S02]  /*24f0*/  LOP3.LUT R69, R153, 0x1f0, RZ, 0xc0, !PT ;  /* 0x000001f099457812 */ /* 0x000fe400078ec0ff */
[----:B------:R-:W-:Y:S02]  /*2500*/  ISETP.GT.U32.AND P1, PT, R91, R168, PT ;  /* 0x000000a85b00720c */ /* 0x000fe40003f24070 */
[----:B------:R-:W-:Y:S02]  /*2510*/  LOP3.LUT R122, R69, 0x7, R122, 0xf8, !PT ;  /* 0x00000007457a7812 */ /* 0x000fe400078ef87a */
[----:B------:R-:W-:-:S03]  /*2520*/  IADD3 R69, PT, PT, R121, R166, -R120 ;  /* 0x000000a679457210 */ /* 0x000fc60007ffe878 */
[----:B------:R-:W-:Y:S01]  /*2530*/  IMAD R122, R177, 0x40, R122 ;  /* 0x00000040b17a7824 */ /* 0x000fe200078e027a */
[----:B------:R-:W-:Y:S01]  /*2540*/  HMMA.16816.F32 R44, R100, R88, R44 ;  /* 0x00000058642c723c */ /* 0x000fe2000000182c */
[----:B------:R-:W-:Y:S02]  /*2550*/  IADD3 R89, PT, PT, R166, -R120, -R123 ;  /* 0x80000078a6597210 */ /* 0x000fe40007ffe87b */
[----:B------:R-:W-:-:S05]  /*2560*/  IMAD.IADD R69, R122, 0x1, R69 ;  /* 0x000000017a457824 */ /* 0x000fca00078e0245 */
[----:B---3--:R-:W-:Y:S01]  /*2570*/  HMMA.16816.F32 R4, R100, R104, R4 ;  /* 0x000000686404723c */ /* 0x008fe20000001804 */
[C-C-:B------:R-:W-:Y:S01]  /*2580*/  VIADDMNMX R167, R69.reuse, 0x1, R166.reuse, PT ;  /* 0x0000000145a77846 */ /* 0x140fe200038001a6 */
[----:B------:R-:W-:Y:S01]  /*2590*/  IMAD.IADD R89, R122, 0x1, R89 ;  /* 0x000000017a597824 */ /* 0x000fe200078e0259 */
[----:B------:R-:W-:-:S05]  /*25a0*/  VIADDMNMX R166, R69, 0x9, R166, PT ;  /* 0x0000000945a67846 */ /* 0x000fca00038001a6 */
        /* <DEDUP_REMOVED lines=27> */
.L_x_8887:
        /* <DEDUP_REMOVED lines=60> */
.L_x_8888:
[----:B------:R-:W-:Y:S05]  /*2b20*/  BSYNC.RECONVERGENT B0 ;  /* 0x0000000000007941 */ /* 0x000fea0003800200 */
.L_x_8886:
        /* <DEDUP_REMOVED lines=17> */
.L_x_8885:
[----:B------:R-:W-:Y:S05]  /*2c40*/  BSYNC.RECONVERGENT B1 ;  /* 0x0000000000017941 */ /* 0x000fea0003800200 */
.L_x_8884:
[----:B------:R-:W2:Y:S01]  /*2c50*/  LD.E R93, desc[UR4][R2.64+0xdc] ;  /* 0x0000dc04025d7980 */ /* 0x000ea2000c101900 */
[----:B------:R-:W-:Y:S01]  /*2c60*/  IMAD.SHL.U32 R88, R87, 0x2, RZ ;  /* 0x0000000257587824 */ /* 0x000fe200078e00ff */
[----:B------:R-:W-:Y:S04]  /*2c70*/  BSSY B2, `(.L_x_8889) ;  /* 0x00005ea000027945 */ /* 0x000fe80003800000 */
[----:B------:R-:W-:-:S05]  /*2c80*/  LOP3.LUT R88, R88, 0x6, RZ, 0xc0, !PT ;  /* 0x0000000658587812 */ /* 0x000fca00078ec0ff */
[----:B------:R-:W-:-:S04]  /*2c90*/  IMAD R130, R91, 0x80, R88 ;  /* 0x000000805b827824 */ /* 0x000fc800078e0258 */
[C---:B------:R-:W-:Y:S01]  /*2ca0*/  VIADD R129, R130.reuse, 0x1 ;  /* 0x0000000182817836 */ /* 0x040fe20000000000 */
[C---:B------:R-:W-:Y:S01]  /*2cb0*/  ISETP.GT.AND P1, PT, R89.reuse, R130, PT ;  /* 0x000000825900720c */ /* 0x040fe20003f24270 */
[C---:B------:R-:W-:Y:S01]  /*2cc0*/  VIADD R128, R130.reuse, 0x8 ;  /* 0x0000000882807836 */ /* 0x040fe20000000000 */
[C---:B------:R-:W-:Y:S01]  /*2cd0*/  ISETP.GE.AND P6, PT, R130.reuse, R167, PT ;  /* 0x000000a78200720c */ /* 0x040fe20003fc6270 */
[----:B------:R-:W-:Y:S01]  /*2ce0*/  VIADD R81, R130, 0x9 ;  /* 0x0000000982517836 */ /* 0x000fe20000000000 */
[----:B------:R-:W-:Y:S01]  /*2cf0*/  FSEL R4, R4, -INF , !P1 ;  /* 0xff80000004047808 */ /* 0x000fe20004800000 */
[C---:B------:R-:W-:Y:S01]  /*2d00*/  VIADD R126, R130.reuse, 0x10 ;  /* 0x00000010827e7836 */ /* 0x040fe20000000000 */
[C---:B------:R-:W-:Y:S01]  /*2d10*/  ISETP.GT.AND P2, PT, R89.reuse, R129, PT ;  /* 0x000000815900720c */ /* 0x040fe20003f44270 */
[C---:B------:R-:W-:Y:S01]  /*2d20*/  VIADD R125, R130.reuse, 0x11 ;  /* 0x00000011827d7836 */ /* 0x040fe20000000000 */
[----:B------:R-:W-:Y:S01]  /*2d30*/  ISETP.GT.AND P1, PT, R89, R128, PT ;  /* 0x000000805900720c */ /* 0x000fe20003f24270 */
[C---:B-1----:R-:W-:Y:S01]  /*2d40*/  VIADD R69, R130.reuse, 0x18 ;  /* 0x0000001882457836 */ /* 0x042fe20000000000 */
[----:B------:R-:W-:Y:S01]  /*2d50*/  FSEL R5, R5, -INF , !P2 ;  /* 0xff80000005057808 */ /* 0x000fe20005000000 */
[----:B------:R-:W-:Y:S01]  /*2d60*/  VIADD R124, R130, 0x19 ;  /* 0x00000019827c7836 */ /* 0x000fe20000000000 */
[----:B------:R-:W-:Y:S01]  /*2d70*/  FSEL R64, R64, -INF , !P1 ;  /* 0xff80000040407808 */ /* 0x000fe20004800000 */
[C---:B------:R-:W-:Y:S01]  /*2d80*/  VIADD R122, R130.reuse, 0x20 ;  /* 0x00000020827a7836 */ /* 0x040fe20000000000 */
[C---:B------:R-:W-:Y:S01]  /*2d90*/  ISETP.GT.AND P2, PT, R89.reuse, R81, PT ;  /* 0x000000515900720c */ /* 0x040fe20003f44270 */
[C---:B------:R-:W-:Y:S01]  /*2da0*/  VIADD R121, R130.reuse, 0x21 ;  /* 0x0000002182797836 */ /* 0x040fe20000000000 */
[----:B------:R-:W-:Y:S01]  /*2db0*/  ISETP.GT.AND P1, PT, R89, R126, PT ;  /* 0x0000007e5900720c */ /* 0x000fe20003f24270 */
[C---:B------:R-:W-:Y:S01]  /*2dc0*/  VIADD R120, R130.reuse, 0x28 ;  /* 0x0000002882787836 */ /* 0x040fe20000000000 */
        /* <DEDUP_REMOVED lines=16> */
[-C--:B------:R-:W-:Y:S01]  /*2ed0*/  ISETP.GE.AND P5, PT, R129, R167.reuse, PT ;  /* 0x000000a78100720c */ /* 0x080fe20003fa6270 */
[C---:B------:R-:W-:Y:S01]  /*2ee0*/  VIADD R94, R130.reuse, 0x49 ;  /* 0x00000049825e7836 */ /* 0x040fe20000000000 */
[----:B------:R-:W-:Y:S01]  /*2ef0*/  FSEL R57, R57, -INF , !P2 ;  /* 0xff80000039397808 */ /* 0x000fe20005000000 */
[----:B------:R-:W-:Y:S01]  /*2f00*/  VIADD R92, R130, 0x50 ;  /* 0x00000050825c7836 */ /* 0x000fe20000000000 */
[----:B------:R-:W-:Y:S01]  /*2f10*/  FSEL R52, R52, -INF , !P1 ;  /* 0xff80000034347808 */ /* 0x000fe20004800000 */
[----:B------:R-:W-:Y:S01]  /*2f20*/  VIADD R90, R130, 0x51 ;  /* 0x00000051825a7836 */ /* 0x000fe20000000000 */
[----:B------:R-:W-:Y:S01]  /*2f30*/  ISETP.GE.AND P3, PT, R128, R167, PT ;  /* 0x000000a78000720c */ /* 0x000fe20003f66270 */
[C---:B------:R-:W-:Y:S01]  /*2f40*/  VIADD R82, R130.reuse, 0x58 ;  /* 0x0000005882527836 */ /* 0x040fe20000000000 */
[C---:B------:R-:W-:Y:S01]  /*2f50*/  ISETP.GT.AND P2, PT, R89.reuse, R121, PT ;  /* 0x000000795900720c */ /* 0x040fe20003f44270 */
[C---:B------:R-:W-:Y:S01]  /*2f60*/  VIADD R80, R130.reuse, 0x59 ;  /* 0x0000005982507836 */ /* 0x040fe20000000000 */
[----:B------:R-:W-:Y:S01]  /*2f70*/  ISETP.GT.AND P1, PT, R89, R120, PT ;  /* 0x000000785900720c */ /* 0x000fe20003f24270 */
        /* <DEDUP_REMOVED lines=13> */
[----:B------:R-:W-:Y:S01]  /*3050*/  FSEL R48, R48, -INF , !P1 ;  /* 0xff80000030307808 */ /* 0x000fe20004800000 */
[----:B------:R-:W-:Y:S01]  /*3060*/  VIADD R0, R130, 0x79 ;  /* 0x0000007982007836 */ /* 0x000fe20000000000 */
[----:B------:R-:W-:-:S02]  /*3070*/  ISETP.GE.AND P3, PT, R125, R167, PT ;  /* 0x000000a77d00720c */ /* 0x000fc40003f66270 */
[C---:B------:R-:W-:Y:S02]  /*3080*/  ISETP.GT.AND P2, PT, R89.reuse, R110, PT ;  /* 0x0000006e5900720c */ /* 0x040fe40003f44270 */
[----:B------:R-:W-:Y:S02]  /*3090*/  ISETP.GT.AND P1, PT, R89, R108, PT ;  /* 0x0000006c5900720c */ /* 0x000fe40003f24270 */
[----:B------:R-:W-:Y:S02]  /*30a0*/  FSEL R111, R65, -INF , !P6 ;  /* 0xff800000416f7808 */ /* 0x000fe40007000000 */
[----:B------:R-:W-:Y:S02]  /*30b0*/  FSEL R107, R60, -INF , !P5 ;  /* 0xff8000003c6b7808 */ /* 0x000fe40006800000 */
[-C--:B------:R-:W-:Y:S02]  /*30c0*/  ISETP.GE.AND P6, PT, R69, R167.reuse, PT ;  /* 0x000000a74500720c */ /* 0x080fe40003fc6270 */
[----:B------:R-:W-:-:S02]  /*30d0*/  ISETP.GE.AND P5, PT, R124, R167, PT ;  /* 0x000000a77c00720c */ /* 0x000fc40003fa6270 */
[----:B------:R-:W-:Y:S02]  /*30e0*/  FSEL R103, R61, -INF , !P3 ;  /* 0xff8000003d677808 */ /* 0x000fe40005800000 */
[----:B------:R-:W-:Y:S02]  /*30f0*/  FSEL R49, R49, -INF , !P2 ;  /* 0xff80000031317808 */ /* 0x000fe40005000000 */
[----:B------:R-:W-:Y:S02]  /*3100*/  FSEL R44, R44, -INF , !P1 ;  /* 0xff8000002c2c7808 */ /* 0x000fe40004800000 */
[----:B------:R-:W-:Y:S02]  /*3110*/  FMNMX3.FTZ R4, R102, R127, R123, !PT ;  /* 0x0000007f66047276 */ /* 0x000fe4000781007b */
[----:B------:R-:W-:Y:S02]  /*3120*/  ISETP.GE.AND P3, PT, R122, R167, PT ;  /* 0x000000a77a00720c */ /* 0x000fe40003f66270 */
[----:B------:R-:W-:-:S02]  /*3130*/  ISETP.GT.AND P2, PT, R89, R99, PT ;  /* 0x000000635900720c */ /* 0x000fc40003f44270 */
[----:B------:R-:W-:Y:S02]  /*3140*/  ISETP.GT.AND P1, PT, R89, R106, PT ;  /* 0x0000006a5900720c */ /* 0x000fe40003f24270 */
[----:B------:R-:W-:Y:S02]  /*3150*/  FSEL R191, R56, -INF , !P6 ;  /* 0xff80000038bf7808 */ /* 0x000fe40007000000 */
[----:B------:R-:W-:Y:S02]  /*3160*/  FSEL R185, R57, -INF , !P5 ;  /* 0xff80000039b97808 */ /* 0x000fe40006800000 */
[----:B------:R-:W-:Y:S02]  /*3170*/  FMNMX3.FTZ R4, R4, R111, R107, !PT ;  /* 0x0000006f04047276 */ /* 0x000fe4000781006b */
[-C--:B------:R-:W-:Y:S02]  /*3180*/  ISETP.GE.AND P6, PT, R121, R167.reuse, PT ;  /* 0x000000a77900720c */ /* 0x080fe40003fc6270 */
[----:B------:R-:W-:-:S02]  /*3190*/  ISETP.GE.AND P5, PT, R120, R167, PT ;  /* 0x000000a77800720c */ /* 0x000fc40003fa6270 */
[----:B------:R-:W-:Y:S02]  /*31a0*/  FSEL R53, R52, -INF , !P3 ;  /* 0xff80000034357808 */ /* 0x000fe40005800000 */
[----:B------:R-:W-:Y:S02]  /*31b0*/  FSEL R45, R45, -INF , !P2 ;  /* 0xff8000002d2d7808 */ /* 0x000fe40005000000 */
[----:B------:R-:W-:Y:S02]  /*31c0*/  FSEL R40, R40, -INF , !P1 ;  /* 0xff80000028287808 */ /* 0x000fe40004800000 */
[----:B------:R-:W-:Y:S02]  /*31d0*/  ISETP.GE.AND P3, PT, R110, R167, PT ;  /* 0x000000a76e00720c */ /* 0x000fe40003f66270 */
[C---:B------:R-:W-:Y:S02]  /*31e0*/  ISETP.GT.AND P2, PT, R89.reuse, R104, PT ;  /* 0x000000685900720c */ /* 0x040fe40003f44270 */
[----:B------:R-:W-:-:S02]  /*31f0*/  ISETP.GT.AND P1, PT, R89, R100, PT ;  /* 0x000000645900720c */ /* 0x000fc40003f24270 */
[----:B------:R-:W-:Y:S02]  /*3200*/  FMNMX3.FTZ R4, R4, R103, R191, !PT ;  /* 0x0000006704047276 */ /* 0x000fe400078100bf */
[----:B------:R-:W-:Y:S02]  /*3210*/  FSEL R179, R179, -INF , !P6 ;  /* 0xff800000b3b37808 */ /* 0x000fe40007000000 */
[----:B------:R-:W-:Y:S02]  /*3220*/  FSEL R171, R48, -INF , !P5 ;  /* 0xff80000030ab7808 */ /* 0x000fe40006800000 */
[-C--:B------:R-:W-:Y:S02]  /*3230*/  ISETP.GE.AND P6, PT, R108, R167.reuse, PT ;  /* 0x000000a76c00720c */ /* 0x080fe40003fc6270 */
[----:B------:R-:W-:Y:S02]  /*3240*/  ISETP.GE.AND P5, PT, R99, R167, PT ;  /* 0x000000a76300720c */ /* 0x000fe40003fa6270 */
[----:B------:R-:W-:-:S02]  /*3250*/  FSEL R165, R49, -INF , !P3 ;  /* 0xff80000031a57808 */ /* 0x000fc40005800000 */
[----:B------:R-:W-:Y:S02]  /*3260*/  FSEL R41, R41, -INF , !P2 ;  /* 0xff80000029297808 */ /* 0x000fe40005000000 */
[----:B------:R-:W-:Y:S02]  /*3270*/  FSEL R36, R36, -INF , !P1 ;  /* 0xff80000024247808 */ /* 0x000fe40004800000 */
[----:B------:R-:W-:Y:S02]  /*3280*/  ISETP.GE.AND P3, PT, R106, R167, PT ;  /* 0x000000a76a00720c */ /* 0x000fe40003f66270 */
[C---:B------:R-:W-:Y:S02]  /*3290*/  ISETP.GT.AND P2, PT, R89.reuse, R98, PT ;  /* 0x000000625900720c */ /* 0x040fe40003f44270 */
[----:B------:R-:W-:Y:S02]  /*32a0*/  ISETP.GT.AND P1, PT, R89, R96, PT ;  /* 0x000000605900720c */ /* 0x000fe40003f24270 */
[----:B------:R-:W-:-:S02]  /*32b0*/  FMNMX3.FTZ R4, R4, R185, R53, !PT ;  /* 0x000000b904047276 */ /* 0x000fc40007810035 */
[----:B------:R-:W-:Y:S02]  /*32c0*/  FSEL R161, R44, -INF , !P6 ;  /* 0xff8000002ca17808 */ /* 0x000fe40007000000 */
[----:B------:R-:W-:Y:S02]  /*32d0*/  FSEL R157, R45, -INF , !P5 ;  /* 0xff8000002d9d7808 */ /* 0x000fe40006800000 */
[-C--:B------:R-:W-:Y:S02]  /*32e0*/  ISETP.GE.AND P6, PT, R104, R167.reuse, PT ;  /* 0x000000a76800720c */ /* 0x080fe40003fc6270 */
[----:B------:R-:W-:Y:S02]  /*32f0*/  ISETP.GE.AND P5, PT, R100, R167, PT ;  /* 0x000000a76400720c */ /* 0x000fe40003fa6270 */
[----:B------:R-:W-:Y:S02]  /*3300*/  FSEL R151, R40, -INF , !P3 ;  /* 0xff80000028977808 */ /* 0x000fe40005800000 */
[----:B------:R-:W-:-:S02]  /*3310*/  FSEL R37, R37, -INF , !P2 ;  /* 0xff80000025257808 */ /* 0x000fc40005000000 */
[----:B------:R-:W-:Y:S02]  /*3320*/  FSEL R32, R32, -INF , !P1 ;  /* 0xff80000020207808 */ /* 0x000fe40004800000 */
[----:B------:R-:W-:Y:S02]  /*3330*/  ISETP.GE.AND P3, PT, R98, R167, PT ;  /* 0x000000a76200720c */ /* 0x000fe40003f66270 */
[C---:B------:R-:W-:Y:S02]  /*3340*/  ISETP.GT.AND P2, PT, R89.reuse, R94, PT ;  /* 0x0000005e5900720c */ /* 0x040fe40003f44270 */
[----:B------:R-:W-:Y:S02]  /*3350*/  ISETP.GT.AND P1, PT, R89, R92, PT ;  /* 0x0000005c5900720c */ /* 0x000fe40003f24270 */
[----:B------:R-:W-:Y:S02]  /*3360*/  FMNMX3.FTZ R4, R4, R179, R171, !PT ;  /* 0x000000b304047276 */ /* 0x000fe400078100ab */
[----:B------:R-:W-:-:S02]  /*3370*/  FSEL R149, R41, -INF , !P6 ;  /* 0xff80000029957808 */ /* 0x000fc40007000000 */
[----:B------:R-:W-:Y:S01]  /*3380*/  FSEL R147, R36, -INF , !P5 ;  /* 0xff80000024937808 */ /* 0x000fe20006800000 */
[----:B------:R-:W-:Y:S01]  /*3390*/  VIADD R36, R89, 0x8 ;  /* 0x0000000859247836 */ /* 0x000fe20000000000 */
[-C--:B------:R-:W-:Y:S02]  /*33a0*/  ISETP.GE.AND P6, PT, R96, R167.reuse, PT ;  /* 0x000000a76000720c */ /* 0x080fe40003fc6270 */
[----:B------:R-:W-:Y:S02]  /*33b0*/  ISETP.GE.AND P5, PT, R94, R167, PT ;  /* 0x000000a75e00720c */ /* 0x000fe40003fa6270 */
[----:B------:R-:W-:Y:S02]  /*33c0*/  FSEL R145, R37, -INF , !P3 ;  /* 0xff80000025917808 */ /* 0x000fe40005800000 */
[----:B------:R-:W-:Y:S02]  /*33d0*/  FSEL R33, R33, -INF , !P2 ;  /* 0xff80000021217808 */ /* 0x000fe40005000000 */
[----:B------:R-:W-:-:S02]  /*33e0*/  FSEL R28, R28, -INF , !P1 ;  /* 0xff8000001c1c7808 */ /* 0x000fc40004800000 */
[----:B------:R-:W-:Y:S02]  /*33f0*/  FMNMX3.FTZ R4, R4, R165, R161, !PT ;  /* 0x000000a504047276 */ /* 0x000fe400078100a1 */
[----:B------:R-:W-:Y:S02]  /*3400*/  ISETP.GE.AND P3, PT, R92, R167, PT ;  /* 0x000000a75c00720c */ /* 0x000fe40003f66270 */
[C---:B------:R-:W-:Y:S02]  /*3410*/  ISETP.GT.AND P2, PT, R89.reuse, R90, PT ;  /* 0x0000005a5900720c */ /* 0x040fe40003f44270 */
[----:B------:R-:W-:Y:S02]  /*3420*/  ISETP.GT.AND P1, PT, R89, R82, PT ;  /* 0x000000525900720c */ /* 0x000fe40003f24270 */
[----:B------:R-:W-:Y:S02]  /*3430*/  FSEL R109, R32, -INF , !P6 ;  /* 0xff800000206d7808 */ /* 0x000fe40007000000 */
[----:B------:R-:W-:-:S02]  /*3440*/  FSEL R101, R33, -INF , !P5 ;  /* 0xff80000021657808 */ /* 0x000fc40006800000 */
[----:B------:R-:W-:Y:S02]  /*3450*/  FMNMX3.FTZ R4, R4, R157, R151, !PT ;  /* 0x0000009d04047276 */ /* 0x000fe40007810097 */
[-C--:B------:R-:W-:Y:S02]  /*3460*/  ISETP.GE.AND P6, PT, R90, R167.reuse, PT ;  /* 0x000000a75a00720c */ /* 0x080fe40003fc6270 */
[----:B------:R-:W-:Y:S02]  /*3470*/  ISETP.GE.AND P5, PT, R82, R167, PT ;  /* 0x000000a75200720c */ /* 0x000fe40003fa6270 */
[----:B------:R-:W-:Y:S02]  /*3480*/  FSEL R83, R28, -INF , !P3 ;  /* 0xff8000001c537808 */ /* 0x000fe40005800000 */
[----:B------:R-:W-:Y:S02]  /*3490*/  FSEL R29, R29, -INF , !P2 ;  /* 0xff8000001d1d7808 */ /* 0x000fe40005000000 */
[----:B------:R-:W-:-:S02]  /*34a0*/  FSEL R24, R24, -INF , !P1 ;  /* 0xff80000018187808 */ /* 0x000fc40004800000 */
[C---:B------:R-:W-:Y:S02]  /*34b0*/  ISETP.GT.AND P3, PT, R89.reuse, R80, PT ;  /* 0x000000505900720c */ /* 0x040fe40003f64270 */
[----:B------:R-:W-:Y:S02]  /*34c0*/  ISETP.GT.AND P1, PT, R89, R78, PT ;  /* 0x0000004e5900720c */ /* 0x000fe40003f24270 */
[----:B------:R-:W-:Y:S02]  /*34d0*/  FMNMX3.FTZ R4, R4, R149, R147, !PT ;  /* 0x0000009504047276 */ /* 0x000fe40007810093 */
[----:B------:R-:W-:Y:S02]  /*34e0*/  FSEL R97, R29, -INF , !P6 ;  /* 0xff8000001d617808 */ /* 0x000fe40007000000 */
[----:B------:R-:W-:Y:S02]  /*34f0*/  FSEL R79, R24, -INF , !P5 ;  /* 0xff800000184f7808 */ /* 0x000fe40006800000 */
[----:B------:R-:W-:-:S02]  /*3500*/  ISETP.GE.AND P2, PT, R80, R167, PT ;  /* 0x000000a75000720c */ /* 0x000fc40003f46270 */
[----:B------:R-:W-:Y:S02]  /*3510*/  ISETP.GE.AND P6, PT, R78, R167, PT ;  /* 0x000000a74e00720c */ /* 0x000fe40003fc6270 */
[----:B------:R-:W-:Y:S02]  /*3520*/  ISETP.GT.AND P5, PT, R89, R76, PT ;  /* 0x0000004c5900720c */ /* 0x000fe40003fa4270 */
[----:B------:R-:W-:Y:S02]  /*3530*/  FSEL R25, R25, -INF , !P3 ;  /* 0xff80000019197808 */ /* 0x000fe40005800000 */
        /* <DEDUP_REMOVED lines=10> */
[-C--:B------:R-:W-:Y:S02]  /*35e0*/  ISETP.GE.AND P1, PT, R74, R167.reuse, PT ;  /* 0x000000a74a00720c */ /* 0x080fe40003f26270 */
[----:B------:R-:W-:Y:S02]  /*35f0*/  ISETP.GE.AND P5, PT, R72, R167, PT ;  /* 0x000000a74800720c */ /* 0x000fe40003fa6270 */
[----:B------:R-:W-:Y:S02]  /*3600*/  FSEL R16, R16, -INF , !P2 ;  /* 0xff80000010107808 */ /* 0x000fe40005000000 */
[----:B------:R-:W-:Y:S02]  /*3610*/  ISETP.GT.AND P3, PT, R89, R71, PT ;  /* 0x000000475900720c */ /* 0x000fe40003f64270 */
[----:B------:R-:W-:-:S02]  /*3620*/  FSEL R17, R17, -INF , !P6 ;  /* 0xff80000011117808 */ /* 0x000fc40007000000 */
[----:B------:R-:W-:Y:S02]  /*3630*/  FMNMX3.FTZ R4, R4, R97, R79, !PT ;  /* 0x0000006104047276 */ /* 0x000fe4000781004f */
[----:B------:R-:W-:Y:S02]  /*3640*/  ISETP.GE.AND P2, PT, R71, R167, PT ;  /* 0x000000a74700720c */ /* 0x000fe40003f46270 */
[----:B------:R-:W-:Y:S02]  /*3650*/  FSEL R73, R16, -INF , !P1 ;  /* 0xff80000010497808 */ /* 0x000fe40004800000 */
[----:B------:R-:W-:Y:S02]  /*3660*/  FSEL R12, R12, -INF , !P3 ;  /* 0xff8000000c0c7808 */ /* 0x000fe40005800000 */
[----:B------:R-:W-:Y:S02]  /*3670*/  FSEL R33, R17, -INF , !P5 ;  /* 0xff80000011217808 */ /* 0x000fe40006800000 */
[----:B------:R-:W-:-:S02]  /*3680*/  ISETP.GT.AND P1, PT, R89, R70, PT ;  /* 0x000000465900720c */ /* 0x000fc40003f24270 */
[C---:B------:R-:W-:Y:S02]  /*3690*/  ISETP.GT.AND P5, PT, R89.reuse, R68, PT ;  /* 0x000000445900720c */ /* 0x040fe40003fa4270 */
        /* <DEDUP_REMOVED lines=20> */
[----:B------:R-:W-:Y:S02]  /*37e0*/  ISETP.GT.AND P2, PT, R36, R128, PT ;  /* 0x000000802400720c */ /* 0x000fe40003f44270 */
[----:B------:R-:W-:Y:S02]  /*37f0*/  FSEL R7, R7, -INF , !P1 ;  /* 0xff80000007077808 */ /* 0x000fe40004800000 */
[----:B------:R-:W-:Y:S02]  /*3800*/  FSEL R66, R66, -INF , !P2 ;  /* 0xff80000042427808 */ /* 0x000fe40005000000 */
[----:B------:R-:W-:-:S02]  /*3810*/  ISETP.GT.AND P1, PT, R36, R81, PT ;  /* 0x000000512400720c */ /* 0x000fc40003f24270 */
[----:B------:R-:W-:Y:S02]  /*3820*/  ISETP.GT.AND P2, PT, R36, R126, PT ;  /* 0x0000007e2400720c */ /* 0x000fe40003f44270 */
[-C--:B------:R-:W-:Y:S02]  /*3830*/  ISETP.GE.AND P6, PT, R130, R166.reuse, PT ;  /* 0x000000a68200720c */ /* 0x080fe40003fc6270 */
[-C--:B------:R-:W-:Y:S02]  /*3840*/  ISETP.GE.AND P5, PT, R129, R166.reuse, PT ;  /* 0x000000a68100720c */ /* 0x080fe40003fa6270 */
[----:B------:R-:W-:Y:S02]  /*3850*/  ISETP.GE.AND P3, PT, R128, R166, PT ;  /* 0x000000a68000720c */ /* 0x000fe40003f66270 */
[----:B------:R-:W-:Y:S02]  /*3860*/  FSEL R5, R67, -INF , !P1 ;  /* 0xff80000043057808 */ /* 0x000fe40004800000 */
[----:B------:R-:W-:-:S02]  /*3870*/  FSEL R62, R62, -INF , !P2 ;  /* 0xff8000003e3e7808 */ /* 0x000fc40005000000 */
[----:B------:R-:W-:Y:S02]  /*3880*/  FSEL R4, R4, -INF , !P6 ;  /* 0xff80000004047808 */ /* 0x000fe40007000000 */
[----:B------:R-:W-:Y:S02]  /*3890*/  ISETP.GT.AND P1, PT, R36, R125, PT ;  /* 0x0000007d2400720c */ /* 0x000fe40003f24270 */
[----:B-1----:R-:W-:Y:S02]  /*38a0*/  FMNMX.FTZ R8, R8, R9, !PT ;  /* 0x0000000908087209 */ /* 0x002fe40007810000 */
[----:B------:R-:W-:Y:S02]  /*38b0*/  ISETP.GT.AND P2, PT, R36, R69, PT ;  /* 0x000000452400720c */ /* 0x000fe40003f44270 */
[----:B------:R-:W-:Y:S01]  /*38c0*/  ISETP.GE.AND P6, PT, R81, R166, PT ;  /* 0x000000a65100720c */ /* 0x000fe20003fc6270 */
[----:B------:R-:W1:Y:S01]  /*38d0*/  SHFL.BFLY PT, R21, R8, 0x1, 0x1f ;  /* 0x0c201f0008157f89 */ /* 0x000e6200000e0000 */
[----:B------:R-:W-:-:S02]  /*38e0*/  FSEL R81, R7, -INF , !P5 ;  /* 0xff80000007517808 */ /* 0x000fc40006800000 */
[----:B------:R-:W-:Y:S02]  /*38f0*/  FSEL R7, R66, -INF , !P3 ;  /* 0xff80000042077808 */ /* 0x000fe40005800000 */
[----:B------:R-:W-:Y:S02]  /*3900*/  ISETP.GE.AND P3, PT, R125, R166, PT ;  /* 0x000000a67d00720c */ /* 0x000fe40003f66270 */
[----:B------:R-:W-:Y:S02]  /*3910*/  FSEL R13, R63, -INF , !P1 ;  /* 0xff8000003f0d7808 */ /* 0x000fe40004800000 */
[----:B------:R-:W-:Y:S02]  /*3920*/  FSEL R58, R58, -INF , !P2 ;  /* 0xff8000003a3a7808 */ /* 0x000fe40005000000 */
[----:B------:R-:W-:Y:S02]  /*3930*/  ISETP.GT.AND P2, PT, R36, R122, PT ;  /* 0x0000007a2400720c */ /* 0x000fe40003f44270 */
[----:B------:R-:W-:-:S02]  /*3940*/  ISETP.GE.AND P5, PT, R126, R166, PT ;  /* 0x000000a67e00720c */ /* 0x000fc40003fa6270 */
[----:B------:R-:W-:Y:S02]  /*3950*/  ISETP.GT.AND P1, PT, R36, R124, PT ;  /* 0x0000007c2400720c */ /* 0x000fe40003f24270 */
[----:B------:R-:W-:Y:S02]  /*3960*/  FSEL R5, R5, -INF , !P6 ;  /* 0xff80000005057808 */ /* 0x000fe40007000000 */
[----:B------:R-:W-:Y:S02]  /*3970*/  FSEL R13, R13, -INF , !P3 ;  /* 0xff8000000d0d7808 */ /* 0x000fe40005800000 */
[-C--:B------:R-:W-:Y:S02]  /*3980*/  ISETP.GE.AND P6, PT, R69, R166.reuse, PT ;  /* 0x000000a64500720c */ /* 0x080fe40003fc6270 */
[----:B------:R-:W-:Y:S02]  /*3990*/  ISETP.GE.AND P3, PT, R122, R166, PT ;  /* 0x000000a67a00720c */ /* 0x000fe40003f66270 */
[----:B------:R-:W-:-:S02]  /*39a0*/  FSEL R17, R54, -INF , !P2 ;  /* 0xff80000036117808 */ /* 0x000fc40005000000 */
[----:B------:R-:W-:Y:S02]  /*39b0*/  FSEL R69, R62, -INF , !P5 ;  /* 0xff8000003e457808 */ /* 0x000fe40006800000 */
[----:B------:R-:W-:Y:S02]  /*39c0*/  ISETP.GE.AND P5, PT, R124, R166, PT ;  /* 0x000000a67c00720c */ /* 0x000fe40003fa6270 */
[----:B------:R-:W-:Y:S02]  /*39d0*/  FSEL R9, R59, -INF , !P1 ;  /* 0xff8000003b097808 */ /* 0x000fe40004800000 */
[C---:B------:R-:W-:Y:S02]  /*39e0*/  ISETP.GT.AND P2, PT, R36.reuse, R120, PT ;  /* 0x000000782400720c */ /* 0x040fe40003f44270 */
        /* <DEDUP_REMOVED lines=8> */
[----:B------:R-:W-:Y:S02]  /*3a70*/  FSEL R51, R51, -INF , !P3 ;  /* 0xff80000033337808 */ /* 0x000fe40005800000 */
[----:B------:R-:W-:Y:S02]  /*3a80*/  FSEL R141, R50, -INF , !P5 ;  /* 0xff800000328d7808 */ /* 0x000fe40006800000 */
[----:B------:R-:W-:Y:S02]  /*3a90*/  ISETP.GT.AND P3, PT, R36, R99, PT ;  /* 0x000000632400720c */ /* 0x000fe40003f64270 */
[----:B------:R-:W-:Y:S02]  /*3aa0*/  ISETP.GE.AND P5, PT, R99, R166, PT ;  /* 0x000000a66300720c */ /* 0x000fe40003fa6270 */
[----:B------:R-:W-:Y:S02]  /*3ab0*/  FSEL R63, R58, -INF , !P6 ;  /* 0xff8000003a3f7808 */ /* 0x000fe40007000000 */
[----:B------:R-:W-:-:S02]  /*3ac0*/  FSEL R99, R51, -INF , !P1 ;  /* 0xff80000033637808 */ /* 0x000fc40004800000 */
[----:B-1----:R-:W-:Y:S02]  /*3ad0*/  FMNMX.FTZ R64, R8, R21, !PT ;  /* 0x0000001508407209 */ /* 0x002fe40007810000 */
[----:B------:R-:W-:Y:S02]  /*3ae0*/  ISETP.GE.AND P6, PT, R121, R166, PT ;  /* 0x000000a67900720c */ /* 0x000fe40003fc6270 */
[C---:B------:R-:W-:Y:S01]  /*3af0*/  ISETP.GT.AND P1, PT, R36.reuse, R106, PT ;  /* 0x0000006a2400720c */ /* 0x040fe20003f24270 */
[----:B--2---:R-:W-:Y:S01]  /*3b00*/  FMUL.FTZ R44, R93, R64 ;  /* 0x000000405d2c7220 */ /* 0x004fe20000410000 */
[----:B------:R-:W-:Y:S02]  /*3b10*/  ISETP.GT.AND P2, PT, R36, R108, PT ;  /* 0x0000006c2400720c */ /* 0x000fe40003f44270 */
[----:B------:R-:W-:Y:S02]  /*3b20*/  FSEL R143, R55, -INF , !P6 ;  /* 0xff800000378f7808 */ /* 0x000fe40007000000 */
[----:B------:R-:W-:-:S02]  /*3b30*/  FSEL R42, R42, -INF , !P1 ;  /* 0xff8000002a2a7808 */ /* 0x000fc40004800000 */
[----:B------:R-:W-:Y:S02]  /*3b40*/  ISETP.GE.AND P6, PT, R108, R166, PT ;  /* 0x000000a66c00720c */ /* 0x000fe40003fc6270 */
[----:B------:R-:W-:Y:S02]  /*3b50*/  FSEL R46, R46, -INF , !P2 ;  /* 0xff8000002e2e7808 */ /* 0x000fe40005000000 */
[----:B------:R-:W-:Y:S02]  /*3b60*/  FSEL R47, R47, -INF , !P3 ;  /* 0xff8000002f2f7808 */ /* 0x000fe40005800000 */
[----:B------:R-:W-:Y:S02]  /*3b70*/  FSETP.NEU.FTZ.AND P1, PT, R64, -INF , PT ;  /* 0xff8000004000780b */ /* 0x000fe40003f3d000 */
[----:B------:R-:W-:Y:S02]  /*3b80*/  ISETP.GT.AND P3, PT, R36, R104, PT ;  /* 0x000000682400720c */ /* 0x000fe40003f64270 */
[----:B------:R-:W-:-:S02]  /*3b90*/  FSEL R121, R46, -INF , !P6 ;  /* 0xff8000002e797808 */ /* 0x000fc40007000000 */
[----:B------:R-:W-:Y:S02]  /*3ba0*/  FSEL R44, R44, RZ, P1 ;  /* 0x000000ff2c2c7208 */ /* 0x000fe40000800000 */
[----:B------:R-:W-:Y:S02]  /*3bb0*/  FMNMX3.FTZ R6, R4, R81, R7, !PT ;  /* 0x0000005104067276 */ /* 0x000fe40007810007 */
[----:B------:R-:W-:Y:S01]  /*3bc0*/  ISETP.GE.AND P6, PT, R104, R166, PT ;  /* 0x000000a66800720c */ /* 0x000fe20003fc6270 */
[-CC-:B------:R-:W-:Y:S01]  /*3bd0*/  FFMA.FTZ R56, R123, R93.reuse, -R44.reuse ;  /* 0x0000005d7b387223 */ /* 0x180fe2000001082c */
[----:B------:R-:W-:Y:S01]  /*3be0*/  FSEL R43, R43, -INF , !P3 ;  /* 0xff8000002b2b7808 */ /* 0x000fe20005800000 */
[-CC-:B------:R-:W-:Y:S01]  /*3bf0*/  FFMA.FTZ R54, R103, R93.reuse, -R44.reuse ;  /* 0x0000005d67367223 */ /* 0x180fe2000001082c */
[----:B------:R-:W-:Y:S01]  /*3c00*/  ISETP.GT.AND P1, PT, R36, R98, PT ;  /* 0x000000622400720c */ /* 0x000fe20003f24270 */
[-CC-:B------:R-:W-:Y:S01]  /*3c10*/  FFMA.FTZ R66, R127, R93.reuse, -R44.reuse ;  /* 0x0000005d7f427223 */ /* 0x180fe2000001082c */
[----:B------:R-:W-:Y:S01]  /*3c20*/  ISETP.GE.AND P2, PT, R106, R166, PT ;  /* 0x000000a66a00720c */ /* 0x000fe20003f46270 */
[-CC-:B------:R-:W-:Y:S01]  /*3c30*/  FFMA.FTZ R61, R111, R93.reuse, -R44.reuse ;  /* 0x0000005d6f3d7223 */ /* 0x180fe2000001082c */
[----:B------:R-:W-:Y:S01]  /*3c40*/  FSEL R139, R47, -INF , !P5 ;  /* 0xff8000002f8b7808 */ /* 0x000fe20006800000 */
[--C-:B------:R-:W-:Y:S01]  /*3c50*/  FFMA.FTZ R57, R107, R93, -R44.reuse ;  /* 0x0000005d6b397223 */ /* 0x100fe2000001082c */
[----:B------:R-:W-:Y:S01]  /*3c60*/  FMNMX3.FTZ R6, R6, R5, R69, !PT ;  /* 0x0000000506067276 */ /* 0x000fe20007810045 */
[-CC-:B------:R-:W-:Y:S01]  /*3c70*/  FFMA.FTZ R50, R53, R93.reuse, -R44.reuse ;  /* 0x0000005d35327223 */ /* 0x180fe2000001082c */
[----:B------:R-:W-:Y:S01]  /*3c80*/  ISETP.GT.AND P5, PT, R36, R100, PT ;  /* 0x000000642400720c */ /* 0x000fe20003fa4270 */
[-CC-:B------:R-:W-:Y:S01]  /*3c90*/  FFMA.FTZ R24, R79, R93.reuse, -R44.reuse ;  /* 0x0000005d4f187223 */ /* 0x180fe2000001082c */
[----:B------:R-:W-:Y:S01]  /*3ca0*/  FSEL R55, R43, -INF , !P6 ;  /* 0xff8000002b377808 */ /* 0x000fe20007000000 */
[-CC-:B------:R-:W-:Y:S01]  /*3cb0*/  FFMA.FTZ R20, R77, R93.reuse, -R44.reuse ;  /* 0x0000005d4d147223 */ /* 0x180fe2000001082c */
[----:B------:R-:W-:Y:S01]  /*3cc0*/  FSEL R39, R39, -INF , !P1 ;  /* 0xff80000027277808 */ /* 0x000fe20004800000 */
[-CC-:B------:R-:W-:Y:S01]  /*3cd0*/  FFMA.FTZ R65, R102, R93.reuse, -R44.reuse ;  /* 0x0000005d66417223 */ /* 0x180fe2000001082c */
[C---:B------:R-:W-:Y:S01]  /*3ce0*/  ISETP.GT.AND P6, PT, R36.reuse, R96, PT ;  /* 0x000000602400720c */ /* 0x040fe20003fc4270 */
[----:B------:R-:W-:Y:S01]  /*3cf0*/  MUFU.EX2 R66, R66 ;  /* 0x0000004200427308 */ /* 0x000fe20000000800 */
[----:B------:R-:W-:Y:S01]  /*3d00*/  ISETP.GT.AND P1, PT, R36, R94, PT ;  /* 0x0000005e2400720c */ /* 0x000fe20003f24270 */
[-CC-:B------:R-:W-:Y:S01]  /*3d10*/  FFMA.FTZ R25, R97, R93.reuse, -R44.reuse ;  /* 0x0000005d61197223 */ /* 0x180fe2000001082c */
[----:B------:R-:W-:Y:S01]  /*3d20*/  FSEL R125, R42, -INF , !P2 ;  /* 0xff8000002a7d7808 */ /* 0x000fe20005000000 */
[--C-:B------:R-:W-:Y:S01]  /*3d30*/  FFMA.FTZ R51, R191, R93, -R44.reuse ;  /* 0x0000005dbf337223 */ /* 0x100fe2000001082c */
[----:B------:R-:W-:Y:S01]  /*3d40*/  FMNMX3.FTZ R6, R6, R13, R63, !PT ;  /* 0x0000000d06067276 */ /* 0x000fe2000781003f */
[-CC-:B------:R-:W-:Y:S01]  /*3d50*/  FFMA.FTZ R52, R185, R93.reuse, -R44.reuse ;  /* 0x0000005db9347223 */ /* 0x180fe2000001082c */
[-C--:B------:R-:W-:Y:S01]  /*3d60*/  ISETP.GE.AND P2, PT, R100, R166.reuse, PT ;  /* 0x000000a66400720c */ /* 0x080fe20003f46270 */
[----:B------:R-:W1:Y:S01]  /*3d70*/  MUFU.EX2 R65, R65 ;  /* 0x0000004100417308 */ /* 0x000e620000000800 */
[----:B------:R-:W-:Y:S01]  /*3d80*/  FSEL R38, R38, -INF , !P5 ;  /* 0xff80000026267808 */ /* 0x000fe20006800000 */
[-CC-:B------:R-:W-:Y:S01]  /*3d90*/  FFMA.FTZ R21, R75, R93.reuse, -R44.reuse ;  /* 0x0000005d4b157223 */ /* 0x180fe2000001082c */
[----:B------:R-:W-:Y:S01]  /*3da0*/  ISETP.GE.AND P5, PT, R96, R166, PT ;  /* 0x000000a66000720c */ /* 0x000fe20003fa6270 */
[-CC-:B------:R-:W-:Y:S01]  /*3db0*/  FFMA.FTZ R47, R179, R93.reuse, -R44.reuse ;  /* 0x0000005db32f7223 */ /* 0x180fe2000001082c */
[----:B------:R-:W-:Y:S01]  /*3dc0*/  FSEL R34, R34, -INF , !P6 ;  /* 0xff80000022227808 */ /* 0x000fe20007000000 */
[-CC-:B------:R-:W-:Y:S01]  /*3dd0*/  FFMA.FTZ R48, R171, R93.reuse, -R44.reuse ;  /* 0x0000005dab307223 */ /* 0x180fe2000001082c */
[----:B------:R-:W-:Y:S01]  /*3de0*/  FSEL R35, R35, -INF , !P1 ;  /* 0xff80000023237808 */ /* 0x000fe20004800000 */
[----:B------:R-:W-:Y:S01]  /*3df0*/  MUFU.EX2 R56, R56 ;  /* 0x0000003800387308 */ /* 0x000fe20000000800 */
[----:B------:R-:W-:Y:S01]  /*3e00*/  ISETP.GT.AND P1, PT, R36, R90, PT ;  /* 0x0000005a2400720c */ /* 0x000fe20003f24270 */
[--C-:B------:R-:W-:Y:S01]  /*3e10*/  FFMA.FTZ R41, R165, R93, -R44.reuse ;  /* 0x0000005da5297223 */ /* 0x100fe2000001082c */
[----:B------:R-:W-:Y:S01]  /*3e20*/  FMNMX3.FTZ R6, R6, R9, R17, !PT ;  /* 0x0000000906067276 */ /* 0x000fe20007810011 */
[-CC-:B------:R-:W-:Y:S01]  /*3e30*/  FFMA.FTZ R46, R161, R93.reuse, -R44.reuse ;  /* 0x0000005da12e7223 */ /* 0x180fe2000001082c */
[----:B------:R-:W-:Y:S01]  /*3e40*/  FSEL R137, R38, -INF , !P2 ;  /* 0xff80000026897808 */ /* 0x000fe20005000000 */
[-CC-:B------:R-:W-:Y:S01]  /*3e50*/  FFMA.FTZ R42, R151, R93.reuse, -R44.reuse ;  /* 0x0000005d972a7223 */ /* 0x180fe2000001082c */
[-C--:B------:R-:W-:Y:S01]  /*3e60*/  ISETP.GE.AND P2, PT, R94, R166.reuse, PT ;  /* 0x000000a65e00720c */ /* 0x080fe20003f46270 */
[----:B------:R-:W2:Y:S01]  /*3e70*/  MUFU.EX2 R61, R61 ;  /* 0x0000003d003d7308 */ /* 0x000ea20000000800 */
[----:B------:R-:W-:Y:S01]  /*3e80*/  FSEL R133, R34, -INF , !P5 ;  /* 0xff80000022857808 */ /* 0x000fe20006800000 */
        /* <DEDUP_REMOVED lines=9> */
[----:B------:R-:W-:Y:S01]  /*3f20*/  FSEL R129, R35, -INF , !P2 ;  /* 0xff80000023817808 */ /* 0x000fe20005000000 */
[-CC-:B------:R-:W-:Y:S01]  /*3f30*/  FFMA.FTZ R35, R149, R93.reuse, -R44.reuse ;  /* 0x0000005d95237223 */ /* 0x180fe2000001082c */
[C---:B------:R-:W-:Y:S01]  /*3f40*/  ISETP.GT.AND P2, PT, R36.reuse, R82, PT ;  /* 0x000000522400720c */ /* 0x040fe20003f44270 */
[-CC-:B------:R-:W-:Y:S01]  /*3f50*/  FFMA.FTZ R49, R49, R93.reuse, -R44.reuse ;  /* 0x0000005d31317223 */ /* 0x180fe2000001082c */
[----:B------:R-:W-:Y:S01]  /*3f60*/  FSEL R123, R31, -INF , !P5 ;  /* 0xff8000001f7b7808 */ /* 0x000fe20006800000 */
[----:B------:R-:W-:Y:S01]  /*3f70*/  MUFU.EX2 R54, R54 ;  /* 0x0000003600367308 */ /* 0x000fe20000000800 */
[----:B------:R-:W-:Y:S01]  /*3f80*/  ISETP.GT.AND P5, PT, R36, R78, PT ;  /* 0x0000004e2400720c */ /* 0x000fe20003fa4270 */
[----:B------:R-:W-:Y:S01]  /*3f90*/  FFMA.FTZ R28, R28, R93, -R44 ;  /* 0x0000005d1c1c7223 */ /* 0x000fe2000001082c */
[----:B------:R-:W-:-:S02]  /*3fa0*/  FMNMX3.FTZ R6, R6, R99, R121, !PT ;  /* 0x0000006306067276 */ /* 0x000fc40007810079 */
[----:B------:R-:W-:Y:S01]  /*3fb0*/  FSEL R135, R39, -INF , !P3 ;  /* 0xff80000027877808 */ /* 0x000fe20005800000 */
[----:B------:R-:W-:Y:S01]  /*3fc0*/  FFMA.FTZ R39, R157, R93, -R44 ;  /* 0x0000005d9d277223 */ /* 0x000fe2000001082c */
[C---:B------:R-:W-:Y:S01]  /*3fd0*/  ISETP.GT.AND P3, PT, R36.reuse, R92, PT ;  /* 0x0000005c2400720c */ /* 0x040fe20003f64270 */
[----:B------:R-:W-:Y:S01]  /*3fe0*/  MUFU.EX2 R51, R51 ;  /* 0x0000003300337308 */ /* 0x000fe20000000800 */
[----:B------:R-:W-:Y:S02]  /*3ff0*/  ISETP.GT.AND P1, PT, R36, R80, PT ;  /* 0x000000502400720c */ /* 0x000fe40003f24270 */
[----:B------:R-:W-:Y:S02]  /*4000*/  FSEL R26, R26, -INF , !P2 ;  /* 0xff8000001a1a7808 */ /* 0x000fe40005000000 */
[----:B------:R-:W-:Y:S02]  /*4010*/  ISETP.GE.AND P2, PT, R78, R166, PT ;  /* 0x000000a64e00720c */ /* 0x000fe40003f46270 */
[----:B------:R-:W-:Y:S01]  /*4020*/  FSEL R22, R22, -INF , !P5 ;  /* 0xff80000016167808 */ /* 0x000fe20006800000 */
[----:B------:R-:W-:Y:S01]  /*4030*/  MUFU.EX2 R52, R52 ;  /* 0x0000003400347308 */ /* 0x000fe20000000800 */
[----:B------:R-:W-:-:S02]  /*4040*/  FMNMX3.FTZ R6, R6, R139, R125, !PT ;  /* 0x0000008b06067276 */ /* 0x000fc4000781007d */
[----:B------:R-:W-:Y:S02]  /*4050*/  ISETP.GE.AND P6, PT, R92, R166, PT ;  /* 0x000000a65c00720c */ /* 0x000fe40003fc6270 */
[----:B------:R-:W-:Y:S02]  /*4060*/  FSEL R30, R30, -INF , !P3 ;  /* 0xff8000001e1e7808 */ /* 0x000fe40005800000 */
[----:B------:R-:W-:Y:S01]  /*4070*/  FSEL R27, R27, -INF , !P1 ;  /* 0xff8000001b1b7808 */ /* 0x000fe20004800000 */
[----:B------:R-:W-:Y:S01]  /*4080*/  MUFU.EX2 R50, R50 ;  /* 0x0000003200327308 */ /* 0x000fe20000000800 */
[----:B------:R-:W-:Y:S02]  /*4090*/  ISETP.GT.AND P1, PT, R36, R76, PT ;  /* 0x0000004c2400720c */ /* 0x000fe40003f24270 */
[----:B------:R-:W-:Y:S01]  /*40a0*/  FSEL R103, R22, -INF , !P2 ;  /* 0xff80000016677808 */ /* 0x000fe20005000000 */
[----:B------:R-:W-:Y:S01]  /*40b0*/  FFMA.FTZ R22, R73, R93, -R44 ;  /* 0x0000005d49167223 */ /* 0x000fe2000001082c */
[----:B------:R-:W-:-:S02]  /*40c0*/  FMNMX3.FTZ R6, R6, R55, R137, !PT ;  /* 0x0000003706067276 */ /* 0x000fc40007810089 */
[----:B------:R-:W-:Y:S01]  /*40d0*/  ISETP.GT.AND P2, PT, R36, R72, PT ;  /* 0x000000482400720c */ /* 0x000fe20003f44270 */
[----:B------:R-:W-:Y:S01]  /*40e0*/  MUFU.EX2 R47, R47 ;  /* 0x0000002f002f7308 */ /* 0x000fe20000000800 */
[-C--:B------:R-:W-:Y:S02]  /*40f0*/  ISETP.GE.AND P3, PT, R82, R166.reuse, PT ;  /* 0x000000a65200720c */ /* 0x080fe40003f66270 */
[----:B------:R-:W-:Y:S01]  /*4100*/  FSEL R127, R30, -INF , !P6 ;  /* 0xff8000001e7f7808 */ /* 0x000fe20007000000 */
[----:B------:R-:W-:Y:S01]  /*4110*/  FFMA.FTZ R30, R109, R93, -R44 ;  /* 0x0000005d6d1e7223 */ /* 0x000fe2000001082c */
[----:B------:R-:W-:Y:S02]  /*4120*/  ISETP.GE.AND P6, PT, R80, R166, PT ;  /* 0x000000a65000720c */ /* 0x000fe40003fc6270 */
[----:B------:R-:W-:Y:S01]  /*4130*/  FSEL R23, R23, -INF , !P1 ;  /* 0xff80000017177808 */ /* 0x000fe20004800000 */
[----:B------:R-:W-:Y:S01]  /*4140*/  MUFU.EX2 R48, R48 ;  /* 0x0000003000307308 */ /* 0x000fe20000000800 */
[----:B------:R-:W-:-:S02]  /*4150*/  FMNMX3.FTZ R6, R6, R135, R133, !PT ;  /* 0x0000008706067276 */ /* 0x000fc40007810085 */
[-C--:B------:R-:W-:Y:S02]  /*4160*/  ISETP.GE.AND P1, PT, R72, R166.reuse, PT ;  /* 0x000000a64800720c */ /* 0x080fe40003f26270 */
[----:B------:R-:W-:Y:S02]  /*4170*/  FSEL R19, R19, -INF , !P2 ;  /* 0xff80000013137808 */ /* 0x000fe40005000000 */
[----:B------:R-:W-:Y:S01]  /*4180*/  FSEL R111, R26, -INF , !P3 ;  /* 0xff8000001a6f7808 */ /* 0x000fe20005800000 */
[-CC-:B------:R-:W-:Y:S01]  /*4190*/  FFMA.FTZ R26, R83, R93.reuse, -R44.reuse ;  /* 0x0000005d531a7223 */ /* 0x180fe2000001082c */
[----:B------:R-:W-:Y:S01]  /*41a0*/  ISETP.GE.AND P3, PT, R76, R166, PT ;  /* 0x000000a64c00720c */ /* 0x000fe20003f66270 */
[----:B------:R-:W-:Y:S01]  /*41b0*/  MUFU.EX2 R41, R41 ;  /* 0x0000002900297308 */ /* 0x000fe20000000800 */
[----:B------:R-:W-:Y:S01]  /*41c0*/  FSEL R107, R27, -INF , !P6 ;  /* 0xff8000001b6b7808 */ /* 0x000fe20007000000 */
[----:B------:R-:W-:Y:S01]  /*41d0*/  FFMA.FTZ R27, R101, R93, -R44 ;  /* 0x0000005d651b7223 */ /* 0x000fe2000001082c */
[----:B------:R-:W-:-:S02]  /*41e0*/  ISETP.GT.AND P6, PT, R36, R74, PT ;  /* 0x0000004a2400720c */ /* 0x000fc40003fc4270 */
[----:B------:R-:W-:Y:S02]  /*41f0*/  FMNMX3.FTZ R6, R6, R129, R127, !PT ;  /* 0x0000008106067276 */ /* 0x000fe4000781007f */
[----:B------:R-:W-:Y:S01]  /*4200*/  FSEL R53, R19, -INF , !P1 ;  /* 0xff80000013357808 */ /* 0x000fe20004800000 */
[----:B------:R-:W-:Y:S01]  /*4210*/  MUFU.EX2 R46, R46 ;  /* 0x0000002e002e7308 */ /* 0x000fe20000000800 */
[C---:B------:R-:W-:Y:S02]  /*4220*/  ISETP.GT.AND P2, PT, R36.reuse, R70, PT ;  /* 0x000000462400720c */ /* 0x040fe40003f44270 */
[----:B------:R-:W-:Y:S02]  /*4230*/  ISETP.GT.AND P1, PT, R36, R68, PT ;  /* 0x000000442400720c */ /* 0x000fe40003f24270 */
[----:B------:R-:W-:Y:S01]  /*4240*/  FSEL R67, R23, -INF , !P3 ;  /* 0xff80000017437808 */ /* 0x000fe20005800000 */
[----:B------:R-:W-:Y:S01]  /*4250*/  FFMA.FTZ R23, R95, R93, -R44 ;  /* 0x0000005d5f177223 */ /* 0x000fe2000001082c */
[----:B------:R-:W-:Y:S01]  /*4260*/  ISETP.GE.AND P5, PT, R74, R166, PT ;  /* 0x000000a64a00720c */ /* 0x000fe20003fa6270 */
[----:B------:R-:W-:Y:S01]  /*4270*/  MUFU.EX2 R39, R39 ;  /* 0x0000002700277308 */ /* 0x000fe20000000800 */
[----:B------:R-:W-:-:S02]  /*4280*/  ISETP.GT.AND P3, PT, R36, R71, PT ;  /* 0x000000472400720c */ /* 0x000fc40003f64270 */
[----:B------:R-:W-:Y:S02]  /*4290*/  FSEL R18, R18, -INF , !P6 ;  /* 0xff80000012127808 */ /* 0x000fe40007000000 */
[----:B------:R-:W-:Y:S02]  /*42a0*/  FMNMX3.FTZ R6, R6, R123, R111, !PT ;  /* 0x0000007b06067276 */ /* 0x000fe4000781006f */
[----:B------:R-:W-:Y:S01]  /*42b0*/  FSEL R15, R15, -INF , !P2 ;  /* 0xff8000000f0f7808 */ /* 0x000fe20005000000 */
[----:B------:R-:W-:Y:S01]  /*42c0*/  MUFU.EX2 R42, R42 ;  /* 0x0000002a002a7308 */ /* 0x000fe20000000800 */
[----:B------:R-:W-:Y:S02]  /*42d0*/  FSEL R10, R10, -INF , !P1 ;  /* 0xff8000000a0a7808 */ /* 0x000fe40004800000 */
[----:B------:R-:W-:Y:S02]  /*42e0*/  ISETP.GT.AND P2, PT, R36, R0, PT ;  /* 0x000000002400720c */ /* 0x000fe40003f44270 */
[----:B------:R-:W-:-:S02]  /*42f0*/  ISETP.GE.AND P1, PT, R0, R166, PT ;  /* 0x000000a60000720c */ /* 0x000fc40003f26270 */
[-C--:B------:R-:W-:Y:S01]  /*4300*/  ISETP.GE.AND P6, PT, R71, R166.reuse, PT ;  /* 0x000000a64700720c */ /* 0x080fe20003fc6270 */
[----:B------:R-:W-:Y:S01]  /*4310*/  MUFU.EX2 R35, R35 ;  /* 0x0000002300237308 */ /* 0x000fe20000000800 */
[----:B------:R-:W-:Y:S02]  /*4320*/  FSEL R59, R18, -INF , !P5 ;  /* 0xff800000123b7808 */ /* 0x000fe40006800000 */
[----:B------:R-:W-:Y:S02]  /*4330*/  FSEL R14, R14, -INF , !P3 ;  /* 0xff8000000e0e7808 */ /* 0x000fe40005800000 */
[----:B------:R-:W-:Y:S02]  /*4340*/  FMNMX3.FTZ R0, R6, R107, R103, !PT ;  /* 0x0000006b06007276 */ /* 0x000fe40007810067 */
[-C--:B------:R-:W-:Y:S01]  /*4350*/  ISETP.GE.AND P5, PT, R70, R166.reuse, PT ;  /* 0x000000a64600720c */ /* 0x080fe20003fa6270 */
[----:B------:R-:W-:Y:S01]  /*4360*/  MUFU.EX2 R32, R32 ;  /* 0x0000002000207308 */ /* 0x000fe20000000800 */
[----:B------:R-:W-:-:S02]  /*4370*/  ISETP.GE.AND P3, PT, R68, R166, PT ;  /* 0x000000a64400720c */ /* 0x000fc40003f66270 */
[----:B------:R-:W-:Y:S02]  /*4380*/  FSEL R45, R14, -INF , !P6 ;  /* 0xff8000000e2d7808 */ /* 0x000fe40007000000 */
[----:B------:R-:W-:Y:S02]  /*4390*/  FMNMX3.FTZ R0, R0, R67, R59, !PT ;  /* 0x0000004300007276 */ /* 0x000fe4000781003b */
[----:B------:R-:W-:Y:S01]  /*43a0*/  FSEL R11, R11, -INF , !P2 ;  /* 0xff8000000b0b7808 */ /* 0x000fe20005000000 */
        /* <DEDUP_REMOVED lines=15> */
[----:B------:R-:W-:Y:S05]  /*44a0*/  LDSM.16.MT88.4 R76, [R38+0x3000] ;  /* 0x00300000264c783b */ /* 0x000fea0000004200 */
        /* <DEDUP_REMOVED lines=18> */
[-CC-:B------:R-:W-:Y:S01]  /*45d0*/  FFMA.FTZ R96, R81, R93.reuse, -R40.reuse ;  /* 0x0000005d51607223 */ /* 0x180fe20000010828 */
[----:B------:R-:W1:Y:S01]  /*45e0*/  LDSM.16.MT88.4 R4, [R31+0x3000] ;  /* 0x003000001f04783b */ /* 0x000e620000004200 */
        /* <DEDUP_REMOVED lines=28> */
[-C--:B------:R-:W-:Y:S01]  /*47b0*/  FFMA.FTZ R107, R107, R93.reuse, -R40 ;  /* 0x0000005d6b6b7223 */ /* 0x080fe20000010828 */
[----:B------:R-:W-:Y:S01]  /*47c0*/  FADD.FTZ R96, R109, R96 ;  /* 0x000000606d607221 */ /* 0x000fe20000010000 */
        /* <DEDUP_REMOVED lines=36> */
[----:B----4-:R-:W-:Y:S02]  /*4a10*/  F2FP.F16.F32.PACK_AB R5, R60, R95 ;  /* 0x0000005f3c05723e */ /* 0x010fe400000000ff */
[----:B-1----:R-:W-:-:S05]  /*4a20*/  F2FP.F16.F32.PACK_AB R7, R99, R90 ;  /* 0x0000005a6307723e */ /* 0x002fca00000000ff */
[----:B------:R-:W1:Y:S02]  /*4a30*/  MUFU.EX2 R125, R125 ;  /* 0x0000007d007d7308 */ /* 0x000e640000000800 */
[C---:B-----5:R-:W-:Y:S06]  /*4a40*/  HMMA.16816.F32 R80, R4.reuse, R16, R80 ;  /* 0x000000100450723c */ /* 0x060fec0000001850 */
        /* <DEDUP_REMOVED lines=29> */
[----:B------:R-:W-:Y:S04]  /*4c20*/  MUFU.EX2 R100, R100 ;  /* 0x0000006400647308 */ /* 0x000fe80000000800 */
[C---:B------:R-:W-:Y:S01]  /*4c30*/  HMMA.16816.F32 R76, R4.reuse, R14, R76 ;  /* 0x0000000e044c723c */ /* 0x040fe2000000184c */
[----:B------:R-:W2:Y:S03]  /*4c40*/  LDSM.16.MT88.4 R12, [R31+0x4400] ;  /* 0x004400001f0c783b */ /* 0x000ea60000004200 */
        /* <DEDUP_REMOVED lines=11> */
[----:B------:R-:W-:Y:S01]  /*4d00*/  F2FP.F16.F32.PACK_AB R5, R106, R105 ;  /* 0x000000696a05723e */ /* 0x000fe200000000ff */
[----:B------:R-:W-:Y:S01]  /*4d10*/  FADD.FTZ R57, R57, R8 ;  /* 0x0000000839397221 */ /* 0x000fe20000010000 */
[----:B------:R-:W-:Y:S01]  /*4d20*/  F2FP.F16.F32.PACK_AB R7, R107, R108 ;  /* 0x0000006c6b07723e */ /* 0x000fe200000000ff */
[----:B------:R-:W3:Y:S04]  /*4d30*/  LDSM.16.MT88.4 R8, [R38+0x4800] ;  /* 0x004800002608783b */ /* 0x000ee80000004200 */
[----:B------:R-:W-:Y:S02]  /*4d40*/  MUFU.EX2 R28, R28 ;  /* 0x0000001c001c7308 */ /* 0x000fe40000000800 */
[----:B----4-:R-:W-:Y:S01]  /*4d50*/  HMMA.16816.F32 R80, R4, R16, R80 ;  /* 0x000000100450723c */ /* 0x010fe20000001850 */
[----:B------:R-:W-:Y:S01]  /*4d60*/  FADD.FTZ R17, R97, R92 ;  /* 0x0000005c61117221 */ /* 0x000fe20000010000 */
[----:B------:R-:W-:-:S03]  /*4d70*/  FADD.FTZ R16, R54, R57 ;  /* 0x0000003936107221 */ /* 0x000fc60000010000 */
[----:B------:R-:W-:Y:S01]  /*4d80*/  FADD.FTZ R17, R62, R17 ;  /* 0x000000113e117221 */ /* 0x000fe20000010000 */
[----:B------:R-:W-:Y:S02]  /*4d90*/  MUFU.EX2 R54, R59 ;  /* 0x0000003b00367308 */ /* 0x000fe40000000800 */
[C---:B------:R-:W-:Y:S01]  /*4da0*/  HMMA.16816.F32 R76, R4.reuse, R18, R76 ;  /* 0x00000012044c723c */ /* 0x040fe2000000184c */
[----:B------:R-:W-:Y:S01]  /*4db0*/  FADD.FTZ R19, R51, R16 ;  /* 0x0000001033137221 */ /* 0x000fe20000010000 */
[----:B------:R-:W-:Y:S01]  /*4dc0*/  FADD.FTZ R16, R58, R17 ;  /* 0x000000113a107221 */ /* 0x000fe20000010000 */
[----:B------:R-:W-:Y:S02]  /*4dd0*/  FFMA.FTZ R51, R53, R93, -R40 ;  /* 0x0000005d35337223 */ /* 0x000fe40000010828 */
[----:B------:R-:W-:Y:S01]  /*4de0*/  FADD.FTZ R17, R52, R19 ;  /* 0x0000001334117221 */ /* 0x000fe20000010000 */
[----:B------:R-:W-:Y:S01]  /*4df0*/  FADD.FTZ R16, R63, R16 ;  /* 0x000000103f107221 */ /* 0x000fe20000010000 */
[----:B------:R-:W-:Y:S01]  /*4e00*/  MUFU.EX2 R44, R44 ;  /* 0x0000002c002c7308 */ /* 0x000fe20000000800 */
[----:B--2---:R-:W-:Y:S01]  /*4e10*/  HMMA.16816.F32 R72, R4, R12, R72 ;  /* 0x0000000c0448723c */ /* 0x004fe20000001848 */
[----:B------:R-:W-:Y:S01]  /*4e20*/  FADD.FTZ R50, R50, R17 ;  /* 0x0000001132327221 */ /* 0x000fe20000010000 */
[----:B------:R-:W-:-:S02]  /*4e30*/  FADD.FTZ R95, R95, R16 ;  /* 0x000000105f5f7221 */ /* 0x000fc40000010000 */
[----:B------:R-:W2:Y:S01]  /*4e40*/  LDSM.16.MT88.4 R16, [R31+0x4800] ;  /* 0x004800001f10783b */ /* 0x000ea20000004200 */
[----:B------:R-:W-:Y:S01]  /*4e50*/  FADD.FTZ R47, R47, R50 ;  /* 0x000000322f2f7221 */ /* 0x000fe20000010000 */
[----:B------:R-:W-:Y:S01]  /*4e60*/  FADD.FTZ R95, R60, R95 ;  /* 0x0000005f3c5f7221 */ /* 0x000fe20000010000 */
[----:B------:R-:W4:Y:S01]  /*4e70*/  MUFU.EX2 R51, R51 ;  /* 0x0000003300337308 */ /* 0x000f220000000800 */
[----:B------:R-:W-:Y:S01]  /*4e80*/  HMMA.16816.F32 R68, R4, R14, R68 ;  /* 0x0000000e0444723c */ /* 0x000fe20000001844 */
[----:B------:R-:W-:Y:S01]  /*4e90*/  FADD.FTZ R48, R48, R47 ;  /* 0x0000002f30307221 */ /* 0x000fe20000010000 */
[----:B------:R-:W-:Y:S01]  /*4ea0*/  FADD.FTZ R90, R90, R95 ;  /* 0x0000005f5a5a7221 */ /* 0x000fe20000010000 */
[----:B------:R-:W-:Y:S02]  /*4eb0*/  F2FP.F16.F32.PACK_AB R4, R20, R21 ;  /* 0x000000151404723e */ /* 0x000fe400000000ff */
[----:B------:R-:W-:Y:S01]  /*4ec0*/  FADD.FTZ R13, R41, R48 ;  /* 0x00000030290d7221 */ /* 0x000fe20000010000 */
[----:B------:R-:W-:Y:S01]  /*4ed0*/  FADD.FTZ R90, R99, R90 ;  /* 0x0000005a635a7221 */ /* 0x000fe20000010000 */
[----:B------:R-:W-:Y:S01]  /*4ee0*/  F2FP.F16.F32.PACK_AB R6, R33, R22 ;  /* 0x000000162106723e */ /* 0x000fe200000000ff */
[----:B------:R-:W5:Y:S01]  /*4ef0*/  MUFU.EX2 R41, R45 ;  /* 0x0000002d00297308 */ /* 0x000f620000000800 */
[----:B-1----:R-:W-:Y:S01]  /*4f00*/  F2FP.F16.F32.PACK_AB R5, R56, R65 ;  /* 0x000000413805723e */ /* 0x002fe200000000ff */
[----:B------:R-:W-:Y:S01]  /*4f10*/  FADD.FTZ R43, R121, R90 ;  /* 0x0000005a792b7221 */ /* 0x000fe20000010000 */
[----:B------:R-:W-:-:S02]  /*4f20*/  FADD.FTZ R46, R46, R13 ;  /* 0x0000000d2e2e7221 */ /* 0x000fc40000010000 */
[----:B------:R-:W1:Y:S01]  /*4f30*/  LDSM.16.MT88.4 R12, [R38+0x4c00] ;  /* 0x004c0000260c783b */ /* 0x000e620000004200 */
[----:B------:R-:W-:Y:S01]  /*4f40*/  FADD.FTZ R43, R94, R43 ;  /* 0x0000002b5e2b7221 */ /* 0x000fe20000010000 */
[----:B------:R-:W-:Y:S01]  /*4f50*/  FADD.FTZ R39, R39, R46 ;  /* 0x0000002e27277221 */ /* 0x000fe20000010000 */
[----:B----4-:R-:W-:Y:S01]  /*4f60*/  F2FP.F16.F32.PACK_AB R7, R51, R54 ;  /* 0x000000363307723e */ /* 0x010fe200000000ff */
[----:B------:R-:W-:Y:S02]  /*4f70*/  MUFU.EX2 R37, R37 ;  /* 0x0000002500257308 */ /* 0x000fe40000000800 */
[----:B------:R-:W-:-:S04]  /*4f80*/  FADD.FTZ R42, R42, R39 ;  /* 0x000000272a2a7221 */ /* 0x000fc80000010000 */
[C---:B---3--:R-:W-:Y:S01]  /*4f90*/  HMMA.16816.F32 R80, R4.reuse, R8, R80 ;  /* 0x000000080450723c */ /* 0x048fe20000001850 */
[----:B------:R-:W-:Y:S01]  /*4fa0*/  FADD.FTZ R8, R98, R43 ;  /* 0x0000002b62087221 */ /* 0x000fe20000010000 */
[----:B------:R-:W-:Y:S01]  /*4fb0*/  FADD.FTZ R35, R35, R42 ;  /* 0x0000002a23237221 */ /* 0x000fe20000010000 */
[----:B------:R-:W3:Y:S02]  /*4fc0*/  MUFU.EX2 R190, R190 ;  /* 0x000000be00be7308 */ /* 0x000ee40000000800 */
[----:B------:R-:W-:Y:S01]  /*4fd0*/  FADD.FTZ R8, R125, R8 ;  /* 0x000000087d087221 */ /* 0x000fe20000010000 */
[----:B------:R-:W-:Y:S02]  /*4fe0*/  FADD.FTZ R32, R32, R35 ;  /* 0x0000002320207221 */ /* 0x000fe40000010000 */
[----:B------:R-:W-:Y:S01]  /*4ff0*/  HMMA.16816.F32 R76, R4, R10, R76 ;  /* 0x0000000a044c723c */ /* 0x000fe2000000184c */
[----:B------:R-:W-:Y:S01]  /*5000*/  FADD.FTZ R131, R131, R8 ;  /* 0x0000000883837221 */ /* 0x000fe20000010000 */
[----:B------:R-:W-:Y:S01]  /*5010*/  FADD.FTZ R29, R29, R32 ;  /* 0x000000201d1d7221 */ /* 0x000fe20000010000 */
[----:B------:R-:W4:Y:S02]  /*5020*/  LDSM.16.MT88.4 R8, [R31+0x4c00] ;  /* 0x004c00001f08783b */ /* 0x000f240000004200 */
[----:B------:R-:W-:Y:S01]  /*5030*/  FADD.FTZ R131, R102, R131 ;  /* 0x0000008366837221 */ /* 0x000fe20000010000 */
[----:B------:R-:W-:-:S02]  /*5040*/  FADD.FTZ R30, R30, R29 ;  /* 0x0000001d1e1e7221 */ /* 0x000fc40000010000 */
[----:B--2---:R-:W-:Y:S01]  /*5050*/  HMMA.16816.F32 R72, R4, R16, R72 ;  /* 0x000000100448723c */ /* 0x004fe20000001848 */
        /* <DEDUP_REMOVED lines=9> */
[----:B-----5:R-:W-:Y:S01]  /*50f0*/  F2FP.F16.F32.PACK_AB R5, R44, R41 ;  /* 0x000000292c05723e */ /* 0x020fe200000000ff */
[----:B------:R-:W-:Y:S01]  /*5100*/  FADD.FTZ R17, R106, R17 ;  /* 0x000000116a117221 */ /* 0x000fe20000010000 */
[----:B---3--:R-:W-:-:S03]  /*5110*/  F2FP.F16.F32.PACK_AB R7, R190, R37 ;  /* 0x00000025be07723e */ /* 0x008fc600000000ff */
        /* <DEDUP_REMOVED lines=93> */
.L_x_8892:
        /* <DEDUP_REMOVED lines=8> */
.L_x_8893:
[----:B------:R-:W-:Y:S05]  /*5770*/  BSYNC.RECONVERGENT B0 ;  /* 0x0000000000007941 */ /* 0x000fea0003800200 */
.L_x_8891:
[----:B------:R-:W-:Y:S01]  /*5780*/  IMAD.SHL.U32 R163, R87, 0x8, RZ ;  /* 0x0000000857a37824 */ /* 0x000fe200078e00ff */
[----:B------:R-:W-:Y:S01]  /*5790*/  LOP3.LUT R154, R116, 0x3e00, RZ, 0xc0, !PT ;  /* 0x00003e00749a7812 */ /* 0x000fe200078ec0ff */
[----:B------:R-:W-:Y:S01]  /*57a0*/  IMAD.SHL.U32 R7, R84, 0x40, RZ ;  /* 0x0000004054077824 */ /* 0x000fe200078e00ff */
[--C-:B------:R-:W-:Y:S01]  /*57b0*/  SHF.R.U32.HI R153, RZ, 0x1, R87.reuse ;  /* 0x00000001ff997819 */ /* 0x100fe20000011657 */
[----:B------:R-:W-:Y:S01]  /*57c0*/  IMAD.IADD R40, R117, 0x1, R86 ;  /* 0x0000000175287824 */ /* 0x000fe200078e0256 */
[----:B------:R-:W-:Y:S01]  /*57d0*/  LOP3.LUT R4, R163, 0xc0, RZ, 0xc0, !PT ;  /* 0x000000c0a3047812 */ /* 0x000fe200078ec0ff */
[----:B------:R-:W-:Y:S01]  /*57e0*/  IMAD.SHL.U32 R37, R113, 0x80, RZ ;  /* 0x0000008071257824 */ /* 0x000fe200078e00ff */
[C---:B------:R-:W-:Y:S01]  /*57f0*/  LOP3.LUT R184, R163.reuse, 0x18, RZ, 0xc0, !PT ;  /* 0x00000018a3b87812 */ /* 0x040fe200078ec0ff */
[----:B------:R-:W-:Y:S01]  /*5800*/  BSSY.RECONVERGENT B1, `(.L_x_8894) ;  /* 0x00001ce000017945 */ /* 0x000fe20003800200 */
[----:B------:R-:W-:Y:S02]  /*5810*/  LOP3.LUT R181, R4, 0x18, R87, 0xf8, !PT ;  /* 0x0000001804b57812 */ /* 0x000fe400078ef857 */
[----:B------:R-:W-:-:S02]  /*5820*/  LOP3.LUT R5, R163, 0x1f20, RZ, 0xc0, !PT ;  /* 0x00001f20a3057812 */ /* 0x000fc400078ec0ff */
[----:B------:R-:W-:Y:S02]  /*5830*/  LOP3.LUT R6, R181, R184, RZ, 0x3c, !PT ;  /* 0x000000b8b5067212 */ /* 0x000fe400078e3cff */
[----:B------:R-:W-:Y:S02]  /*5840*/  IADD3 R24, P1, PT, R7, R172, RZ ;  /* 0x000000ac07187210 */ /* 0x000fe40007f3e0ff */
[----:B------:R-:W-:Y:S02]  /*5850*/  SHF.L.U64.HI R4, R84, 0x6, R85 ;  /* 0x0000000654047819 */ /* 0x000fe40000010255 */
[----:B------:R-:W-:Y:S02]  /*5860*/  LOP3.LUT R10, R154, 0x20, R119, 0xf8, !PT ;  /* 0x000000209a0a7812 */ /* 0x000fe400078ef877 */
[----:B------:R-:W-:Y:S01]  /*5870*/  LOP3.LUT R8, R153, 0x8, RZ, 0xc0, !PT ;  /* 0x0000000899087812 */ /* 0x000fe200078ec0ff */
[----:B------:R-:W-:Y:S01]  /*5880*/  IMAD.X R25, R4, 0x1, R173, P1 ;  /* 0x0000000104197824 */ /* 0x000fe200008e06ad */
[----:B------:R-:W-:-:S02]  /*5890*/  LOP3.LUT R6, R5, R6, RZ, 0xfc, !PT ;  /* 0x0000000605067212 */ /* 0x000fc400078efcff */
[-C--:B------:R-:W-:Y:S02]  /*58a0*/  IADD3 R18, P2, PT, R24, R7.reuse, RZ ;  /* 0x0000000718127210 */ /* 0x080fe40007f5e0ff */
[----:B------:R-:W-:Y:S01]  /*58b0*/  LOP3.LUT R5, R10, 0x100, R119, 0xf8, !PT ;  /* 0x000001000a057812 */ /* 0x000fe200078ef877 */
[----:B------:R-:W-:Y:S01]  /*58c0*/  IMAD R183, R6, 0x2, R155 ;  /* 0x0000000206b77824 */ /* 0x000fe200078e029b */
[----:B------:R-:W-:Y:S01]  /*58d0*/  LOP3.LUT R119, R8, 0xc0, R119, 0xf8, !PT ;  /* 0x000000c008777812 */ /* 0x000fe200078ef877 */
[----:B------:R-:W-:Y:S01]  /*58e0*/  IMAD.X R19, R25, 0x1, R4, P2 ;  /* 0x0000000119137824 */ /* 0x000fe200010e0604 */
[----:B------:R-:W-:Y:S02]  /*58f0*/  IADD3 R42, P1, PT, R18, R7, RZ ;  /* 0x00000007122a7210 */ /* 0x000fe40007f3e0ff */
[----:B------:R-:W-:Y:S01]  /*5900*/  LOP3.LUT R16, R5, R119, R112, 0xf6, !PT ;  /* 0x0000007705107212 */ /* 0x000fe200078ef670 */
[----:B------:R-:W-:Y:S01]  /*5910*/  @!PT LDS RZ, [RZ] ;  /* 0x00000000fffff984 */ /* 0x000fe20000000800 */
[----:B------:R-:W-:Y:S01]  /*5920*/  @!PT LDS RZ, [RZ] ;  /* 0x00000000fffff984 */ /* 0x000fe20000000800 */
[----:B------:R-:W-:Y:S01]  /*5930*/  @!PT LDS RZ, [RZ] ;  /* 0x00000000fffff984 */ /* 0x000fe20000000800 */
[----:B------:R-:W-:Y:S01]  /*5940*/  LDGSTS.E.BYPASS.LTC128B.128 [R183+0x3000], desc[UR4][R172.64] ;  /* 0x03000000acb77fae */ /* 0x000fe2000b981a04 */
[----:B------:R-:W-:Y:S01]  /*5950*/  LOP3.LUT R39, R37, R88, RZ, 0xfc, !PT ;  /* 0x0000005825277212 */ /* 0x000fe200078efcff */
[----:B------:R-:W-:-:S02]  /*5960*/  IMAD.X R43, R19, 0x1, R4, P1 ;  /* 0x00000001132b7824 */ /* 0x000fc400008e0604 */
[----:B------:R-:W-:Y:S01]  /*5970*/  IMAD R16, R16, 0x2, R155 ;  /* 0x0000000210107824 */ /* 0x000fe200078e029b */
[----:B------:R1:W-:Y:S03]  /*5980*/  LDGSTS.E.BYPASS.LTC128B.128 [R183+0x3800], desc[UR4][R24.64] ;  /* 0x0380000018b77fae */ /* 0x0003e6000b981a04 */
[----:B------:R-:W-:Y:S01]  /*5990*/  IMAD.IADD R20, R16, 0x1, R117 ;  /* 0x0000000110147824 */ /* 0x000fe200078e0275 */
[----:B------:R-:W-:Y:S04]  /*59a0*/  LDGSTS.E.BYPASS.LTC128B.128 [R183+0x4000], desc[UR4][R18.64] ;  /* 0x0400000012b77fae */ /* 0x000fe8000b981a04 */
[----:B------:R2:W-:Y:S04]  /*59b0*/  LDGSTS.E.BYPASS.LTC128B.128 [R183+0x4800], desc[UR4][R42.64] ;  /* 0x048000002ab77fae */ /* 0x0005e8000b981a04 */
[----:B------:R-:W-:Y:S04]  /*59c0*/  LDSM.16.M88.4 R28, [R16] ;  /* 0x00000000101c783b */ /* 0x000fe80000000200 */
[----:B------:R-:W3:Y:S04]  /*59d0*/  LDSM.16.M88.4 R4, [R86+0x1000] ;  /* 0x001000005604783b */ /* 0x000ee80000000200 */
[----:B------:R-:W-:Y:S04]  /*59e0*/  LDSM.16.M88.4 R20, [R20] ;  /* 0x000000001414783b */ /* 0x000fe80000000200 */
[----:B------:R-:W-:Y:S04]  /*59f0*/  LDSM.16.M88.4 R12, [R40+0x1000] ;  /* 0x00100000280c783b */ /* 0x000fe80000000200 */
[----:B------:R-:W4:Y:S04]  /*5a00*/  LDSM.16.M88.4 R32, [R86+0x1400] ;  /* 0x001400005620783b */ /* 0x000f280000000200 */
[----:B-1----:R-:W1:Y:S01]  /*5a10*/  LDSM.16.M88.4 R24, [R40+0x1400] ;  /* 0x001400002818783b */ /* 0x002e620000000200 */
[----:B--2---:R-:W-:-:S03]  /*5a20*/  VIADD R42, R39, 0xffffff01 ;  /* 0xffffff01272a7836 */ /* 0x004fc60000000000 */
[----:B------:R-:W0:Y:S02]  /*5a30*/  LDGDEPBAR ;  /* 0x00000000000079af */ /* 0x000e240000000000 */
[----:B------:R-:W-:Y:S01]  /*5a40*/  ISETP.GT.AND P3, PT, R89, R42, PT ;  /* 0x0000002a5900720c */ /* 0x000fe20003f64270 */
[C---:B---3--:R-:W-:Y:S08]  /*5a50*/  HMMA.16816.F32 R8, R28.reuse, R4, RZ ;  /* 0x000000041c08723c */ /* 0x048ff000000018ff */
[C---:B------:R-:W-:Y:S08]  /*5a60*/  HMMA.16816.F32 R4, R28.reuse, R6, RZ ;  /* 0x000000061c04723c */ /* 0x040ff000000018ff */
[----:B----4-:R-:W-:Y:S01]  /*5a70*/  HMMA.16816.F32 R16, R28, R32, RZ ;  /* 0x000000201c10723c */ /* 0x010fe200000018ff */
[----:B------:R-:W-:-:S07]  /*5a80*/  VIADD R32, R39, 0xffffff08 ;  /* 0xffffff0827207836 */ /* 0x000fce0000000000 */
[----:B------:R-:W-:Y:S01]  /*5a90*/  HMMA.16816.F32 R8, R20, R12, R8 ;  /* 0x0000000c1408723c */ /* 0x000fe20000001808 */
[----:B------:R-:W-:-:S05]  /*5aa0*/  VIADD R12, R39, 0xffffff00 ;  /* 0xffffff00270c7836 */ /* 0x000fca0000000000 */
[----:B------:R-:W-:Y:S02]  /*5ab0*/  ISETP.GT.AND P1, PT, R89, R12, PT ;  /* 0x0000000c5900720c */ /* 0x000fe40003f24270 */
[C---:B------:R-:W-:Y:S01]  /*5ac0*/  HMMA.16816.F32 R4, R20.reuse, R14, R4 ;  /* 0x0000000e1404723c */ /* 0x040fe20000001804 */
[C---:B------:R-:W-:Y:S02]  /*5ad0*/  ISETP.GE.AND P6, PT, R12.reuse, R167, PT ;  /* 0x000000a70c00720c */ /* 0x040fe40003fc6270 */
[----:B------:R-:W-:Y:S02]  /*5ae0*/  ISETP.GE.AND P5, PT, R12, R166, PT ;  /* 0x000000a60c00720c */ /* 0x000fe40003fa6270 */
[----:B------:R-:W-:Y:S02]  /*5af0*/  ISETP.GT.AND P2, PT, R36, R12, PT ;  /* 0x0000000c2400720c */ /* 0x000fe40003f44270 */
[----:B------:R-:W2:Y:S01]  /*5b00*/  LDSM.16.M88.4 R12, [R86+0x1800] ;  /* 0x00180000560c783b */ /* 0x000ea20000000200 */
[----:B-1----:R-:W-:Y:S03]  /*5b10*/  HMMA.16816.F32 R16, R20, R24, R16 ;  /* 0x000000181410723c */ /* 0x002fe60000001810 */
[----:B------:R-:W-:-:S02]  /*5b20*/  FSEL R135, R8, -INF , !P1 ;  /* 0xff80000008877808 */ /* 0x000fc40004800000 */
[----:B------:R-:W-:Y:S02]  /*5b30*/  FSEL R41, R10, -INF , !P2 ;  /* 0xff8000000a297808 */ /* 0x000fe40005000000 */
[----:B------:R-:W-:Y:S02]  /*5b40*/  ISETP.GE.AND P1, PT, R42, R167, PT ;  /* 0x000000a72a00720c */ /* 0x000fe40003f26270 */
[----:B------:R-:W-:Y:S02]  /*5b50*/  ISETP.GT.AND P2, PT, R36, R42, PT ;  /* 0x0000002a2400720c */ /* 0x000fe40003f44270 */
[----:B------:R-:W-:Y:S02]  /*5b60*/  FSEL R133, R9, -INF , !P3 ;  /* 0xff80000009857808 */ /* 0x000fe40005800000 */
[----:B------:R-:W-:Y:S02]  /*5b70*/  FSEL R43, R11, -INF , !P2 ;  /* 0xff8000000b2b7808 */ /* 0x000fe40005000000 */
[----:B------:R-:W-:Y:S01]  /*5b80*/  FSEL R135, R135, -INF , !P6 ;  /* 0xff80000087877808 */ /* 0x000fe20007000000 */
[----:B------:R-:W-:Y:S01]  /*5b90*/  HMMA.16816.F32 R8, R28, R34, RZ ;  /* 0x000000221c08723c */ /* 0x000fe200000018ff */
[----:B------:R-:W-:-:S02]  /*5ba0*/  FSEL R41, R41, -INF , !P5 ;  /* 0xff80000029297808 */ /* 0x000fc40006800000 */
[----:B------:R-:W-:Y:S02]  /*5bb0*/  FSEL R133, R133, -INF , !P1 ;  /* 0xff80000085857808 */ /* 0x000fe40004800000 */
[----:B------:R-:W-:Y:S02]  /*5bc0*/  ISETP.GT.AND P2, PT, R89, R32, PT ;  /* 0x000000205900720c */ /* 0x000fe40003f44270 */
[C---:B------:R-:W-:Y:S02]  /*5bd0*/  ISETP.GE.AND P6, PT, R32.reuse, R167, PT ;  /* 0x000000a72000720c */ /* 0x040fe40003fc6270 */
[----:B------:R-:W-:Y:S02]  /*5be0*/  ISETP.GE.AND P5, PT, R32, R166, PT ;  /* 0x000000a62000720c */ /* 0x000fe40003fa6270 */
[----:B------:R-:W-:Y:S02]  /*5bf0*/  ISETP.GT.AND P1, PT, R36, R32, PT ;  /* 0x000000202400720c */ /* 0x000fe40003f24270 */
[----:B------:R-:W1:Y:S01]  /*5c00*/  LDSM.16.M88.4 R32, [R40+0x1800] ;  /* 0x001800002820783b */ /* 0x000e620000000200 */
[----:B------:R-:W-:Y:S01]  /*5c10*/  ISETP.GE.AND P3, PT, R42, R166, PT ;  /* 0x000000a62a00720c */ /* 0x000fe20003f66270 */
[C---:B------:R-:W-:Y:S01]  /*5c20*/  VIADD R42, R39.reuse, 0xffffff09 ;  /* 0xffffff09272a7836 */ /* 0x040fe20000000000 */
[----:B------:R-:W-:Y:S01]  /*5c30*/  FSEL R165, R4, -INF , !P2 ;  /* 0xff80000004a57808 */ /* 0x000fe20005000000 */
[----:B------:R-:W-:Y:S01]  /*5c40*/  VIADD R4, R39, 0xffffff10 ;  /* 0xffffff1027047836 */ /* 0x000fe20000000000 */
[----:B------:R-:W-:-:S02]  /*5c50*/  FSEL R43, R43, -INF , !P3 ;  /* 0xff8000002b2b7808 */ /* 0x000fc40005800000 */
[-C--:B------:R-:W-:Y:S01]  /*5c60*/  ISETP.GT.AND P3, PT, R89, R42.reuse, PT ;  /* 0x0000002a5900720c */ /* 0x080fe20003f64270 */
[----:B------:R-:W-:Y:S01]  /*5c70*/  HMMA.16816.F32 R8, R20, R26, R8 ;  /* 0x0000001a1408723c */ /* 0x000fe20000001808 */
[----:B------:R-:W-:Y:S01]  /*5c80*/  FSEL R6, R6, -INF , !P1 ;  /* 0xff80000006067808 */ /* 0x000fe20004800000 */
[----:B------:R-:W3:Y:S01]  /*5c90*/  LDSM.16.M88.4 R24, [R86+0x1c00] ;  /* 0x001c00005618783b */ /* 0x000ee20000000200 */
[----:B------:R-:W-:Y:S02]  /*5ca0*/  ISETP.GE.AND P2, PT, R42, R167, PT ;  /* 0x000000a72a00720c */ /* 0x000fe40003f46270 */
[----:B------:R-:W-:Y:S02]  /*5cb0*/  ISETP.GT.AND P1, PT, R36, R42, PT ;  /* 0x0000002a2400720c */ /* 0x000fe40003f24270 */
[----:B------:R-:W-:Y:S02]  /*5cc0*/  FSEL R5, R5, -INF , !P3 ;  /* 0xff80000005057808 */ /* 0x000fe40005800000 */
        /* <DEDUP_REMOVED lines=8> */
[C---:B--2---:R-:W-:Y:S01]  /*5d50*/  HMMA.16816.F32 R4, R28.reuse, R12, RZ ;  /* 0x0000000c1c04723c */ /* 0x044fe200000018ff */
[----:B------:R-:W-:Y:S01]  /*5d60*/  ISETP.GE.AND P3, PT, R42, R166, PT ;  /* 0x000000a62a00720c */ /* 0x000fe20003f66270 */
[C---:B------:R-:W-:Y:S01]  /*5d70*/  VIADD R42, R39.reuse, 0xffffff11 ;  /* 0xffffff11272a7836 */ /* 0x040fe20000000000 */
[----:B------:R-:W-:Y:S01]  /*5d80*/  FSEL R171, R16, -INF , !P1 ;  /* 0xff80000010ab7808 */ /* 0x000fe20004800000 */
[----:B------:R-:W-:Y:S01]  /*5d90*/  VIADD R16, R39, 0xffffff18 ;  /* 0xffffff1827107836 */ /* 0x000fe20000000000 */
[----:B------:R-:W-:Y:S02]  /*5da0*/  FSEL R47, R47, -INF , !P3 ;  /* 0xff8000002f2f7808 */ /* 0x000fe40005800000 */
[----:B------:R-:W-:Y:S01]  /*5db0*/  ISETP.GT.AND P3, PT, R89, R42, PT ;  /* 0x0000002a5900720c */ /* 0x000fe20003f64270 */
[----:B------:R-:W-:Y:S01]  /*5dc0*/  HMMA.16816.F32 R12, R28, R14, RZ ;  /* 0x0000000e1c0c723c */ /* 0x000fe200000018ff */
[----:B------:R-:W-:-:S02]  /*5dd0*/  ISETP.GE.AND P1, PT, R42, R167, PT ;  /* 0x000000a72a00720c */ /* 0x000fc40003f26270 */
[----:B------:R-:W-:Y:S02]  /*5de0*/  FSEL R18, R18, -INF , !P2 ;  /* 0xff80000012127808 */ /* 0x000fe40005000000 */
[----:B------:R-:W-:Y:S02]  /*5df0*/  FSEL R17, R17, -INF , !P3 ;  /* 0xff80000011117808 */ /* 0x000fe40005800000 */
[----:B------:R-:W-:Y:S02]  /*5e00*/  ISETP.GT.AND P2, PT, R36, R42, PT ;  /* 0x0000002a2400720c */ /* 0x000fe40003f44270 */
[----:B------:R-:W-:Y:S01]  /*5e10*/  ISETP.GE.AND P3, PT, R42, R166, PT ;  /* 0x000000a62a00720c */ /* 0x000fe20003f66270 */
[----:B------:R-:W-:Y:S01]  /*5e20*/  VIADD R42, R39, 0xffffff19 ;  /* 0xffffff19272a7836 */ /* 0x000fe20000000000 */
[----:B------:R-:W-:Y:S01]  /*5e30*/  FSEL R161, R17, -INF , !P1 ;  /* 0xff80000011a17808 */ /* 0x000fe20004800000 */
[----:B-1----:R-:W-:Y:S01]  /*5e40*/  HMMA.16816.F32 R4, R20, R32, R4 ;  /* 0x000000201404723c */ /* 0x002fe20000001804 */
[----:B------:R-:W-:Y:S01]  /*5e50*/  FSEL R55, R19, -INF , !P2 ;  /* 0xff80000013377808 */ /* 0x000fe20005000000 */
[----:B------:R-:W-:Y:S01]  /*5e60*/  VIADD R32, R39, 0xffffff20 ;  /* 0xffffff2027207836 */ /* 0x000fe20000000000 */
[----:B------:R-:W-:-:S02]  /*5e70*/  FSEL R171, R171, -INF , !P6 ;  /* 0xff800000abab7808 */ /* 0x000fc40007000000 */
[----:B------:R-:W-:Y:S02]  /*5e80*/  FSEL R51, R18, -INF , !P5 ;  /* 0xff80000012337808 */ /* 0x000fe40006800000 */
[-C--:B------:R-:W-:Y:S01]  /*5e90*/  ISETP.GT.AND P1, PT, R36, R16.reuse, PT ;  /* 0x000000102400720c */ /* 0x080fe20003f24270 */
[----:B------:R-:W-:Y:S01]  /*5ea0*/  HMMA.16816.F32 R12, R20, R34, R12 ;  /* 0x00000022140c723c */ /* 0x000fe2000000180c */
[----:B------:R-:W-:Y:S02]  /*5eb0*/  ISETP.GT.AND P2, PT, R89, R16, PT ;  /* 0x000000105900720c */ /* 0x000fe40003f44270 */
[C---:B------:R-:W-:Y:S02]  /*5ec0*/  ISETP.GE.AND P6, PT, R16.reuse, R167, PT ;  /* 0x000000a71000720c */ /* 0x040fe40003fc6270 */
[----:B------:R-:W-:Y:S02]  /*5ed0*/  ISETP.GE.AND P5, PT, R16, R166, PT ;  /* 0x000000a61000720c */ /* 0x000fe40003fa6270 */
[----:B------:R-:W1:Y:S01]  /*5ee0*/  LDSM.16.M88.4 R16, [R40+0x1c00] ;  /* 0x001c00002810783b */ /* 0x000e620000000200 */
[----:B------:R-:W-:-:S02]  /*5ef0*/  FSEL R55, R55, -INF , !P3 ;  /* 0xff80000037377808 */ /* 0x000fc40005800000 */
[----:B------:R-:W-:Y:S02]  /*5f00*/  FSEL R10, R10, -INF , !P1 ;  /* 0xff8000000a0a7808 */ /* 0x000fe40004800000 */
[-C--:B------:R-:W-:Y:S02]  /*5f10*/  ISETP.GT.AND P3, PT, R89, R42.reuse, PT ;  /* 0x0000002a5900720c */ /* 0x080fe40003f64270 */
[----:B------:R-:W-:Y:S02]  /*5f20*/  ISETP.GT.AND P1, PT, R36, R42, PT ;  /* 0x0000002a2400720c */ /* 0x000fe40003f24270 */
[----:B------:R-:W-:Y:S02]  /*5f30*/  FSEL R8, R8, -INF , !P2 ;  /* 0xff80000008087808 */ /* 0x000fe40005000000 */
[----:B------:R-:W-:Y:S02]  /*5f40*/  FSEL R9, R9, -INF , !P3 ;  /* 0xff80000009097808 */ /* 0x000fe40005800000 */
[----:B------:R-:W-:-:S02]  /*5f50*/  FSEL R11, R11, -INF , !P1 ;  /* 0xff8000000b0b7808 */ /* 0x000fc40004800000 */
[C---:B------:R-:W-:Y:S02]  /*5f60*/  ISETP.GE.AND P2, PT, R42.reuse, R167, PT ;  /* 0x000000a72a00720c */ /* 0x040fe40003f46270 */
[----:B------:R-:W-:Y:S01]  /*5f70*/  ISETP.GE.AND P3, PT, R42, R166, PT ;  /* 0x000000a62a00720c */ /* 0x000fe20003f66270 */
[----:B------:R-:W-:Y:S01]  /*5f80*/  VIADD R42, R39, 0xffffff21 ;  /* 0xffffff21272a7836 */ /* 0x000fe20000000000 */
[----:B------:R-:W-:Y:S02]  /*5f90*/  FSEL R179, R8, -INF , !P6 ;  /* 0xff80000008b37808 */ /* 0x000fe40007000000 */
[----:B------:R-:W-:Y:S02]  /*5fa0*/  FSEL R57, R10, -INF , !P5 ;  /* 0xff8000000a397808 */ /* 0x000fe40006800000 */
[----:B------:R-:W-:Y:S02]  /*5fb0*/  FSEL R145, R9, -INF , !P2 ;  /* 0xff80000009917808 */ /* 0x000fe40005000000 */
[----:B------:R-:W-:-:S02]  /*5fc0*/  FSEL R105, R11, -INF , !P3 ;  /* 0xff8000000b697808 */ /* 0x000fc40005800000 */
[----:B------:R-:W2:Y:S01]  /*5fd0*/  LDSM.16.M88.4 R8, [R86+0x2000] ;  /* 0x002000005608783b */ /* 0x000ea20000000200 */
[-C--:B------:R-:W-:Y:S02]  /*5fe0*/  ISETP.GT.AND P2, PT, R36, R32.reuse, PT ;  /* 0x000000202400720c */ /* 0x080fe40003f44270 */
[C---:B------:R-:W-:Y:S02]  /*5ff0*/  ISETP.GT.AND P1, PT, R89.reuse, R32, PT ;  /* 0x000000205900720c */ /* 0x040fe40003f24270 */
[C---:B------:R-:W-:Y:S02]  /*6000*/  ISETP.GE.AND P6, PT, R32.reuse, R167, PT ;  /* 0x000000a72000720c */ /* 0x040fe40003fc6270 */
[----:B------:R-:W-:Y:S02]  /*6010*/  ISETP.GE.AND P5, PT, R32, R166, PT ;  /* 0x000000a62000720c */ /* 0x000fe40003fa6270 */
[----:B------:R-:W-:Y:S01]  /*6020*/  FSEL R151, R6, -INF , !P2 ;  /* 0xff80000006977808 */ /* 0x000fe20005000000 */
[----:B---3--:R-:W-:Y:S01]  /*6030*/  HMMA.16816.F32 R32, R28, R24, RZ ;  /* 0x000000181c20723c */ /* 0x008fe200000018ff */
[-C--:B------:R-:W-:Y:S01]  /*6040*/  ISETP.GT.AND P3, PT, R89, R42.reuse, PT ;  /* 0x0000002a5900720c */ /* 0x080fe20003f64270 */
[----:B------:R-:W-:Y:S01]  /*6050*/  VIADD R24, R39, 0xffffff28 ;  /* 0xffffff2827187836 */ /* 0x000fe20000000000 */
[----:B------:R-:W-:-:S02]  /*6060*/  ISETP.GT.AND P2, PT, R36, R42, PT ;  /* 0x0000002a2400720c */ /* 0x000fc40003f44270 */
[----:B------:R-:W-:Y:S02]  /*6070*/  FSEL R141, R4, -INF , !P1 ;  /* 0xff800000048d7808 */ /* 0x000fe40004800000 */
[----:B------:R-:W-:Y:S02]  /*6080*/  FSEL R131, R5, -INF , !P3 ;  /* 0xff80000005837808 */ /* 0x000fe40005800000 */
[----:B------:R-:W-:Y:S02]  /*6090*/  FSEL R199, R7, -INF , !P2 ;  /* 0xff80000007c77808 */ /* 0x000fe40005000000 */
[----:B------:R-:W-:Y:S01]  /*60a0*/  HMMA.16816.F32 R4, R28, R26, RZ ;  /* 0x0000001a1c04723c */ /* 0x000fe200000018ff */
[----:B------:R-:W-:Y:S02]  /*60b0*/  ISETP.GE.AND P1, PT, R42, R167, PT ;  /* 0x000000a72a00720c */ /* 0x000fe40003f26270 */
[----:B------:R-:W-:Y:S02]  /*60c0*/  FSEL R141, R141, -INF , !P6 ;  /* 0xff8000008d8d7808 */ /* 0x000fe40007000000 */
[----:B------:R-:W-:-:S02]  /*60d0*/  FSEL R151, R151, -INF , !P5 ;  /* 0xff80000097977808 */ /* 0x000fc40006800000 */
[----:B------:R-:W-:Y:S02]  /*60e0*/  FSEL R131, R131, -INF , !P1 ;  /* 0xff80000083837808 */ /* 0x000fe40004800000 */
[----:B------:R-:W-:Y:S01]  /*60f0*/  ISETP.GT.AND P2, PT, R89, R24, PT ;  /* 0x000000185900720c */ /* 0x000fe20003f44270 */
[C---:B-1----:R-:W-:Y:S01]  /*6100*/  HMMA.16816.F32 R32, R20.reuse, R16, R32 ;  /* 0x000000101420723c */ /* 0x042fe20000001820 */
[C---:B------:R-:W-:Y:S02]  /*6110*/  ISETP.GE.AND P6, PT, R24.reuse, R167, PT ;  /* 0x000000a71800720c */ /* 0x040fe40003fc6270 */
[----:B------:R-:W-:Y:S02]  /*6120*/  ISETP.GE.AND P5, PT, R24, R166, PT ;  /* 0x000000a61800720c */ /* 0x000fe40003fa6270 */
[----:B------:R-:W-:Y:S02]  /*6130*/  ISETP.GT.AND P1, PT, R36, R24, PT ;  /* 0x000000182400720c */ /* 0x000fe40003f24270 */
[----:B------:R-:W1:Y:S01]  /*6140*/  LDSM.16.M88.4 R24, [R40+0x2000] ;  /* 0x002000002818783b */ /* 0x000e620000000200 */
[----:B------:R-:W-:Y:S01]  /*6150*/  ISETP.GE.AND P3, PT, R42, R166, PT ;  /* 0x000000a62a00720c */ /* 0x000fe20003f66270 */
[----:B------:R-:W-:Y:S01]  /*6160*/  VIADD R42, R39, 0xffffff29 ;  /* 0xffffff29272a7836 */ /* 0x000fe20000000000 */
[----:B------:R-:W-:Y:S01]  /*6170*/  HMMA.16816.F32 R4, R20, R18, R4 ;  /* 0x000000121404723c */ /* 0x000fe20000001804 */
[----:B------:R-:W-:Y:S01]  /*6180*/  FSEL R137, R12, -INF , !P2 ;  /* 0xff8000000c897808 */ /* 0x000fe20005000000 */
[----:B------:R-:W3:Y:S01]  /*6190*/  LDSM.16.M88.4 R16, [R86+0x2400] ;  /* 0x002400005610783b */ /* 0x000ee20000000200 */
[----:B------:R-:W-:Y:S01]  /*61a0*/  FSEL R199, R199, -INF , !P3 ;  /* 0xff800000c7c77808 */ /* 0x000fe20005800000 */
[----:B------:R-:W-:Y:S01]  /*61b0*/  VIADD R12, R39, 0xffffff30 ;  /* 0xffffff30270c7836 */ /* 0x000fe20000000000 */
[----:B------:R-:W-:-:S02]  /*61c0*/  ISETP.GT.AND P3, PT, R89, R42, PT ;  /* 0x0000002a5900720c */ /* 0x000fc40003f64270 */
[----:B------:R-:W-:Y:S02]  /*61d0*/  FSEL R14, R14, -INF , !P1 ;  /* 0xff8000000e0e7808 */ /* 0x000fe40004800000 */
[----:B------:R-:W-:Y:S02]  /*61e0*/  ISETP.GE.AND P2, PT, R42, R167, PT ;  /* 0x000000a72a00720c */ /* 0x000fe40003f46270 */
[----:B------:R-:W-:Y:S02]  /*61f0*/  ISETP.GT.AND P1, PT, R36, R42, PT ;  /* 0x0000002a2400720c */ /* 0x000fe40003f24270 */
[----:B------:R-:W-:Y:S02]  /*6200*/  FSEL R13, R13, -INF , !P3 ;  /* 0xff8000000d0d7808 */ /* 0x000fe40005800000 */
[----:B------:R-:W-:Y:S01]  /*6210*/  ISETP.GE.AND P3, PT, R42, R166, PT ;  /* 0x000000a62a00720c */ /* 0x000fe20003f66270 */
        /* <DEDUP_REMOVED lines=10> */
[----:B------:R-:W-:Y:S02]  /*62c0*/  FSEL R203, R203, -INF , !P3 ;  /* 0xff800000cbcb7808 */ /* 0x000fe40005800000 */
[----:B------:R-:W-:Y:S02]  /*62d0*/  ISETP.GT.AND P3, PT, R89, R42, PT ;  /* 0x0000002a5900720c */ /* 0x000fe40003f64270 */
[----:B------:R-:W-:Y:S01]  /*62e0*/  FSEL R123, R32, -INF , !P1 ;  /* 0xff800000207b7808 */ /* 0x000fe20004800000 */
[----:B------:R-:W-:Y:S01]  /*62f0*/  VIADD R32, R39, 0xffffff38 ;  /* 0xffffff3827207836 */ /* 0x000fe20000000000 */
[----:B------:R-:W-:Y:S01]  /*6300*/  FSEL R34, R34, -INF , !P2 ;  /* 0xff80000022227808 */ /* 0x000fe20005000000 */
[----:B------:R-:W-:Y:S01]  /*6310*/  HMMA.16816.F32 R8, R28, R10, RZ ;  /* 0x0000000a1c08723c */ /* 0x000fe200000018ff */
[----:B------:R-:W-:-:S02]  /*6320*/  ISETP.GE.AND P1, PT, R42, R167, PT ;  /* 0x000000a72a00720c */ /* 0x000fc40003f26270 */
[----:B------:R-:W-:Y:S02]  /*6330*/  ISETP.GT.AND P2, PT, R36, R42, PT ;  /* 0x0000002a2400720c */ /* 0x000fe40003f44270 */
[----:B------:R-:W-:Y:S02]  /*6340*/  FSEL R33, R33, -INF , !P3 ;  /* 0xff80000021217808 */ /* 0x000fe40005800000 */
[----:B------:R-:W-:Y:S02]  /*6350*/  FSEL R207, R35, -INF , !P2 ;  /* 0xff80000023cf7808 */ /* 0x000fe40005000000 */
[----:B------:R-:W-:Y:S02]  /*6360*/  FSEL R123, R123, -INF , !P6 ;  /* 0xff8000007b7b7808 */ /* 0x000fe40007000000 */
[----:B------:R-:W-:Y:S01]  /*6370*/  FSEL R205, R34, -INF , !P5 ;  /* 0xff80000022cd7808 */ /* 0x000fe20006800000 */
[----:B-1----:R-:W-:Y:S01]  /*6380*/  HMMA.16816.F32 R12, R20, R24, R12 ;  /* 0x00000018140c723c */ /* 0x002fe2000000180c */
[----:B------:R-:W-:Y:S01]  /*6390*/  FSEL R121, R33, -INF , !P1 ;  /* 0xff80000021797808 */ /* 0x000fe20004800000 */
[C---:B------:R-:W-:Y:S01]  /*63a0*/  VIADD R24, R39.reuse, 0xffffff40 ;  /* 0xffffff4027187836 */ /* 0x040fe20000000000 */
[----:B------:R-:W-:Y:S01]  /*63b0*/  ISETP.GE.AND P3, PT, R42, R166, PT ;  /* 0x000000a62a00720c */ /* 0x000fe20003f66270 */
[----:B------:R-:W-:Y:S01]  /*63c0*/  VIADD R42, R39, 0xffffff39 ;  /* 0xffffff39272a7836 */ /* 0x000fe20000000000 */
[----:B------:R-:W-:-:S02]  /*63d0*/  ISETP.GT.AND P2, PT, R89, R32, PT ;  /* 0x000000205900720c */ /* 0x000fc40003f44270 */
[C---:B------:R-:W-:Y:S01]  /*63e0*/  ISETP.GE.AND P6, PT, R32.reuse, R167, PT ;  /* 0x000000a72000720c */ /* 0x040fe20003fc6270 */
[----:B------:R-:W-:Y:S01]  /*63f0*/  HMMA.16816.F32 R8, R20, R26, R8 ;  /* 0x0000001a1408723c */ /* 0x000fe20000001808 */
[----:B------:R-:W-:Y:S02]  /*6400*/  ISETP.GE.AND P5, PT, R32, R166, PT ;  /* 0x000000a62000720c */ /* 0x000fe40003fa6270 */
[----:B------:R-:W-:Y:S02]  /*6410*/  ISETP.GT.AND P1, PT, R36, R32, PT ;  /* 0x000000202400720c */ /* 0x000fe40003f24270 */
[----:B------:R-:W1:Y:S01]  /*6420*/  LDSM.16.M88.4 R32, [R40+0x2400] ;  /* 0x002400002820783b */ /* 0x000e620000000200 */
[----:B------:R-:W-:Y:S02]  /*6430*/  FSEL R207, R207, -INF , !P3 ;  /* 0xff800000cfcf7808 */ /* 0x000fe40005800000 */
[----:B------:R-:W-:Y:S02]  /*6440*/  ISETP.GT.AND P3, PT, R89, R42, PT ;  /* 0x0000002a5900720c */ /* 0x000fe40003f64270 */
[----:B------:R-:W-:-:S02]  /*6450*/  FSEL R4, R4, -INF , !P2 ;  /* 0xff80000004047808 */ /* 0x000fc40005000000 */
[----:B------:R-:W-:Y:S02]  /*6460*/  FSEL R6, R6, -INF , !P1 ;  /* 0xff80000006067808 */ /* 0x000fe40004800000 */
[----:B------:R-:W-:Y:S02]  /*6470*/  ISETP.GE.AND P2, PT, R42, R167, PT ;  /* 0x000000a72a00720c */ /* 0x000fe40003f46270 */
[----:B------:R-:W-:Y:S02]  /*6480*/  ISETP.GT.AND P1, PT, R36, R42, PT ;  /* 0x0000002a2400720c */ /* 0x000fe40003f24270 */
[----:B------:R-:W-:Y:S02]  /*6490*/  FSEL R5, R5, -INF , !P3 ;  /* 0xff80000005057808 */ /* 0x000fe40005800000 */
[----:B------:R-:W-:Y:S02]  /*64a0*/  FSEL R211, R7, -INF , !P1 ;  /* 0xff80000007d37808 */ /* 0x000fe40004800000 */
[----:B------:R-:W-:-:S02]  /*64b0*/  FSEL R127, R4, -INF , !P6 ;  /* 0xff800000047f7808 */ /* 0x000fc40007000000 */
[----:B------:R-:W-:Y:S02]  /*64c0*/  FSEL R209, R6, -INF , !P5 ;  /* 0xff80000006d17808 */ /* 0x000fe40006800000 */
[----:B------:R-:W-:Y:S02]  /*64d0*/  FSEL R119, R5, -INF , !P2 ;  /* 0xff80000005777808 */ /* 0x000fe40005000000 */
[----:B------:R-:W-:Y:S01]  /*64e0*/  ISETP.GT.AND P1, PT, R89, R24, PT ;  /* 0x000000185900720c */ /* 0x000fe20003f24270 */
[----:B---3--:R-:W-:Y:S01]  /*64f0*/  HMMA.16816.F32 R4, R28, R16, RZ ;  /* 0x000000101c04723c */ /* 0x008fe200000018ff */
[C---:B------:R-:W-:Y:S01]  /*6500*/  ISETP.GE.AND P6, PT, R24.reuse, R167, PT ;  /* 0x000000a71800720c */ /* 0x040fe20003fc6270 */
[----:B------:R-:W-:Y:S01]  /*6510*/  VIADD R16, R39, 0xffffff48 ;  /* 0xffffff4827107836 */ /* 0x000fe20000000000 */
[----:B------:R-:W-:Y:S02]  /*6520*/  ISETP.GE.AND P5, PT, R24, R166, PT ;  /* 0x000000a61800720c */ /* 0x000fe40003fa6270 */
[----:B------:R-:W-:-:S02]  /*6530*/  ISETP.GT.AND P2, PT, R36, R24, PT ;  /* 0x000000182400720c */ /* 0x000fc40003f44270 */
[----:B------:R-:W2:Y:S01]  /*6540*/  LDSM.16.M88.4 R24, [R86+0x2800] ;  /* 0x002800005618783b */ /* 0x000ea20000000200 */
[----:B------:R-:W-:Y:S01]  /*6550*/  ISETP.GE.AND P3, PT, R42, R166, PT ;  /* 0x000000a62a00720c */ /* 0x000fe20003f66270 */
[----:B------:R-:W-:Y:S01]  /*6560*/  VIADD R42, R39, 0xffffff41 ;  /* 0xffffff41272a7836 */ /* 0x000fe20000000000 */
[----:B------:R-:W-:Y:S02]  /*6570*/  FSEL R213, R14, -INF , !P2 ;  /* 0xff8000000ed57808 */ /* 0x000fe40005000000 */
[----:B------:R-:W-:Y:S02]  /*6580*/  FSEL R211, R211, -INF , !P3 ;  /* 0xff800000d3d37808 */ /* 0x000fe40005800000 */
[-C--:B------:R-:W-:Y:S02]  /*6590*/  ISETP.GT.AND P3, PT, R89, R42.reuse, PT ;  /* 0x0000002a5900720c */ /* 0x080fe40003f64270 */
[----:B------:R-:W-:Y:S02]  /*65a0*/  ISETP.GT.AND P2, PT, R36, R42, PT ;  /* 0x0000002a2400720c */ /* 0x000fe40003f44270 */
[----:B------:R-:W-:-:S02]  /*65b0*/  FSEL R111, R12, -INF , !P1 ;  /* 0xff8000000c6f7808 */ /* 0x000fc40004800000 */
[C---:B------:R-:W-:Y:S01]  /*65c0*/  ISETP.GE.AND P1, PT, R42.reuse, R167, PT ;  /* 0x000000a72a00720c */ /* 0x040fe20003f26270 */
[----:B-1----:R-:W-:Y:S01]  /*65d0*/  HMMA.16816.F32 R4, R20, R32, R4 ;  /* 0x000000201404723c */ /* 0x002fe20000001804 */
[----:B------:R-:W-:Y:S02]  /*65e0*/  FSEL R109, R13, -INF , !P3 ;  /* 0xff8000000d6d7808 */ /* 0x000fe40005800000 */
[----:B------:R-:W-:Y:S01]  /*65f0*/  ISETP.GE.AND P3, PT, R42, R166, PT ;  /* 0x000000a62a00720c */ /* 0x000fe20003f66270 */
[----:B------:R-:W-:Y:S01]  /*6600*/  VIADD R42, R39, 0xffffff49 ;  /* 0xffffff49272a7836 */ /* 0x000fe20000000000 */
        /* <DEDUP_REMOVED lines=11> */
[-C--:B------:R-:W-:Y:S02]  /*66c0*/  ISETP.GT.AND P3, PT, R89, R42.reuse, PT ;  /* 0x0000002a5900720c */ /* 0x080fe40003f64270 */
[----:B------:R-:W-:Y:S01]  /*66d0*/  FSEL R117, R8, -INF , !P2 ;  /* 0xff80000008757808 */ /* 0x000fe20005000000 */
[----:B------:R-:W-:Y:S01]  /*66e0*/  VIADD R8, R39, 0xffffff50 ;  /* 0xffffff5027087836 */ /* 0x000fe20000000000 */
[----:B------:R-:W-:Y:S01]  /*66f0*/  FSEL R10, R10, -INF , !P1 ;  /* 0xff8000000a0a7808 */ /* 0x000fe20004800000 */
[----:B------:R-:W-:Y:S01]  /*6700*/  HMMA.16816.F32 R12, R20, R34, R12 ;  /* 0x00000022140c723c */ /* 0x000fe2000000180c */
[----:B------:R-:W-:Y:S02]  /*6710*/  ISETP.GE.AND P2, PT, R42, R167, PT ;  /* 0x000000a72a00720c */ /* 0x000fe40003f46270 */
[----:B------:R-:W-:Y:S02]  /*6720*/  ISETP.GT.AND P1, PT, R36, R42, PT ;  /* 0x0000002a2400720c */ /* 0x000fe40003f24270 */
[----:B------:R-:W-:-:S02]  /*6730*/  FSEL R9, R9, -INF , !P3 ;  /* 0xff80000009097808 */ /* 0x000fc40005800000 */
[----:B------:R-:W-:Y:S01]  /*6740*/  FSEL R219, R11, -INF , !P1 ;  /* 0xff8000000bdb7808 */ /* 0x000fe20004800000 */
[C---:B--2---:R-:W-:Y:S01]  /*6750*/  HMMA.16816.F32 R32, R28.reuse, R24, RZ ;  /* 0x000000181c20723c */ /* 0x044fe200000018ff */
[----:B------:R-:W-:Y:S02]  /*6760*/  FSEL R117, R117, -INF , !P6 ;  /* 0xff80000075757808 */ /* 0x000fe40007000000 */
[----:B------:R-:W-:Y:S02]  /*6770*/  FSEL R217, R10, -INF , !P5 ;  /* 0xff8000000ad97808 */ /* 0x000fe40006800000 */
[----:B------:R-:W-:Y:S02]  /*6780*/  FSEL R107, R9, -INF , !P2 ;  /* 0xff800000096b7808 */ /* 0x000fe40005000000 */
[----:B------:R-:W-:Y:S01]  /*6790*/  ISETP.GT.AND P1, PT, R89, R8, PT ;  /* 0x000000085900720c */ /* 0x000fe20003f24270 */
[----:B------:R-:W-:Y:S01]  /*67a0*/  HMMA.16816.F32 R24, R28, R26, RZ ;  /* 0x0000001a1c18723c */ /* 0x000fe200000018ff */
[----:B------:R-:W-:-:S02]  /*67b0*/  ISETP.GE.AND P6, PT, R8, R167, PT ;  /* 0x000000a70800720c */ /* 0x000fc40003fc6270 */
[----:B------:R-:W-:Y:S02]  /*67c0*/  ISETP.GE.AND P5, PT, R8, R166, PT ;  /* 0x000000a60800720c */ /* 0x000fe40003fa6270 */
[----:B------:R-:W-:Y:S02]  /*67d0*/  ISETP.GT.AND P2, PT, R36, R8, PT ;  /* 0x000000082400720c */ /* 0x000fe40003f44270 */
[----:B------:R-:W2:Y:S01]  /*67e0*/  LDSM.16.M88.4 R8, [R86+0x2c00] ;  /* 0x002c00005608783b */ /* 0x000ea20000000200 */
[----:B------:R-:W-:Y:S01]  /*67f0*/  ISETP.GE.AND P3, PT, R42, R166, PT ;  /* 0x000000a62a00720c */ /* 0x000fe20003f66270 */
[C---:B------:R-:W-:Y:S01]  /*6800*/  VIADD R42, R39.reuse, 0xffffff51 ;  /* 0xffffff51272a7836 */ /* 0x040fe20000000000 */
[----:B------:R-:W-:Y:S01]  /*6810*/  FSEL R103, R4, -INF , !P1 ;  /* 0xff80000004677808 */ /* 0x000fe20004800000 */
[----:B------:R-:W-:Y:S01]  /*6820*/  VIADD R4, R39, 0xffffff58 ;  /* 0xffffff5827047836 */ /* 0x000fe20000000000 */
[----:B------:R-:W-:Y:S02]  /*6830*/  FSEL R219, R219, -INF , !P3 ;  /* 0xff800000dbdb7808 */ /* 0x000fe40005800000 */
[----:B------:R-:W-:-:S02]  /*6840*/  ISETP.GT.AND P3, PT, R89, R42, PT ;  /* 0x0000002a5900720c */ /* 0x000fc40003f64270 */
[----:B------:R-:W-:Y:S01]  /*6850*/  FSEL R6, R6, -INF , !P2 ;  /* 0xff80000006067808 */ /* 0x000fe20005000000 */
[C---:B-1----:R-:W-:Y:S01]  /*6860*/  HMMA.16816.F32 R32, R20.reuse, R16, R32 ;  /* 0x000000101420723c */ /* 0x042fe20000001820 */
[----:B------:R-:W-:Y:S01]  /*6870*/  ISETP.GE.AND P1, PT, R42, R167, PT ;  /* 0x000000a72a00720c */ /* 0x000fe20003f26270 */
[----:B------:R-:W-:Y:S01]  /*6880*/  VIADD R16, R39, 0xffffff61 ;  /* 0xffffff6127107836 */ /* 0x000fe20000000000 */
[----:B------:R-:W-:Y:S02]  /*6890*/  ISETP.GT.AND P2, PT, R36, R42, PT ;  /* 0x0000002a2400720c */ /* 0x000fe40003f44270 */
[----:B------:R-:W-:Y:S02]  /*68a0*/  FSEL R5, R5, -INF , !P3 ;  /* 0xff80000005057808 */ /* 0x000fe40005800000 */
[----:B------:R-:W-:Y:S01]  /*68b0*/  FSEL R44, R7, -INF , !P2 ;  /* 0xff800000072c7808 */ /* 0x000fe20005000000 */
[----:B------:R-:W-:Y:S01]  /*68c0*/  HMMA.16816.F32 R24, R20, R18, R24 ;  /* 0x000000121418723c */ /* 0x000fe20000001818 */
[----:B------:R-:W-:Y:S01]  /*68d0*/  FSEL R103, R103, -INF , !P6 ;  /* 0xff80000067677808 */ /* 0x000fe20007000000 */
[----:B------:R-:W-:Y:S01]  /*68e0*/  VIADD R18, R39, 0xffffff60 ;  /* 0xffffff6027127836 */ /* 0x000fe20000000000 */
        /* <DEDUP_REMOVED lines=8> */
[----:B------:R-:W-:Y:S01]  /*6970*/  VIADD R42, R39, 0xffffff59 ;  /* 0xffffff59272a7836 */ /* 0x000fe20000000000 */
[----:B------:R-:W-:Y:S01]  /*6980*/  FSEL R12, R12, -INF , !P2 ;  /* 0xff8000000c0c7808 */ /* 0x000fe20005000000 */
[----:B------:R-:W-:-:S04]  /*6990*/  DEPBAR.LE SB0, 0x0 ;  /* 0x000080000000791a */ /* 0x000fc80000000000 */
[----:B------:R-:W-:Y:S01]  /*69a0*/  FSEL R17, R44, -INF , !P3 ;  /* 0xff8000002c117808 */ /* 0x000fe20005800000 */
[----:B------:R-:W-:Y:S01]  /*69b0*/  BAR.SYNC.DEFER_BLOCKING 0x0 ;  /* 0x0000000000007b1d */ /* 0x000fe20000010000 */
[-C--:B------:R-:W-:Y:S02]  /*69c0*/  ISETP.GT.AND P3, PT, R89, R42.reuse, PT ;  /* 0x0000002a5900720c */ /* 0x080fe40003f64270 */
[----:B------:R-:W-:Y:S02]  /*69d0*/  FSEL R14, R14, -INF , !P1 ;  /* 0xff8000000e0e7808 */ /* 0x000fe40004800000 */
[----:B------:R-:W-:Y:S02]  /*69e0*/  ISETP.GE.AND P2, PT, R42, R167, PT ;  /* 0x000000a72a00720c */ /* 0x000fe40003f46270 */
[----:B------:R-:W-:Y:S02]  /*69f0*/  ISETP.GT.AND P1, PT, R36, R42, PT ;  /* 0x0000002a2400720c */ /* 0x000fe40003f24270 */
[----:B------:R-:W-:-:S02]  /*6a00*/  FSEL R13, R13, -INF , !P3 ;  /* 0xff8000000d0d7808 */ /* 0x000fc40005800000 */
[----:B------:R-:W-:Y:S02]  /*6a10*/  FSEL R19, R15, -INF , !P1 ;  /* 0xff8000000f137808 */ /* 0x000fe40004800000 */
[----:B------:R-:W-:Y:S02]  /*6a20*/  FSEL R101, R12, -INF , !P6 ;  /* 0xff8000000c657808 */ /* 0x000fe40007000000 */
[----:B------:R-:W-:Y:S02]  /*6a30*/  FSEL R223, R14, -INF , !P5 ;  /* 0xff8000000edf7808 */ /* 0x000fe40006800000 */
[----:B------:R-:W-:Y:S02]  /*6a40*/  FSEL R99, R13, -INF , !P2 ;  /* 0xff8000000d637808 */ /* 0x000fe40005000000 */
[----:B--2---:R-:W-:Y:S01]  /*6a50*/  HMMA.16816.F32 R12, R28, R8, RZ ;  /* 0x000000081c0c723c */ /* 0x004fe200000018ff */
[----:B------:R-:W-:Y:S02]  /*6a60*/  ISETP.GE.AND P3, PT, R42, R166, PT ;  /* 0x000000a62a00720c */ /* 0x000fe40003f66270 */
[----:B------:R-:W-:-:S02]  /*6a70*/  ISETP.GT.AND P2, PT, R36, R18, PT ;  /* 0x000000122400720c */ /* 0x000fc40003f44270 */
[----:B------:R-:W-:Y:S02]  /*6a80*/  FSEL R19, R19, -INF , !P3 ;  /* 0xff80000013137808 */ /* 0x000fe40005800000 */
[C---:B------:R-:W-:Y:S01]  /*6a90*/  ISETP.GT.AND P1, PT, R89.reuse, R18, PT ;  /* 0x000000125900720c */ /* 0x040fe20003f24270 */
[----:B------:R-:W-:Y:S01]  /*6aa0*/  HMMA.16816.F32 R8, R28, R10, RZ ;  /* 0x0000000a1c08723c */ /* 0x000fe200000018ff */
[-C--:B------:R-:W-:Y:S02]  /*6ab0*/  ISETP.GT.AND P3, PT, R89, R16.reuse, PT ;  /* 0x000000105900720c */ /* 0x080fe40003f64270 */
[----:B------:R-:W-:Y:S02]  /*6ac0*/  FSEL R34, R34, -INF , !P2 ;  /* 0xff80000022227808 */ /* 0x000fe40005000000 */
[----:B------:R-:W-:Y:S02]  /*6ad0*/  ISETP.GT.AND P2, PT, R36, R16, PT ;  /* 0x000000102400720c */ /* 0x000fe40003f44270 */
[----:B------:R-:W-:-:S02]  /*6ae0*/  ISETP.GE.AND P6, PT, R18, R167, PT ;  /* 0x000000a71200720c */ /* 0x000fc40003fc6270 */
[-C--:B------:R-:W-:Y:S01]  /*6af0*/  ISETP.GE.AND P5, PT, R18, R166.reuse, PT ;  /* 0x000000a61200720c */ /* 0x080fe20003fa6270 */
[----:B------:R-:W-:Y:S01]  /*6b00*/  VIADD R18, R39, 0xffffff68 ;  /* 0xffffff6827127836 */ /* 0x000fe20000000000 */
[----:B------:R-:W-:Y:S01]  /*6b10*/  FSEL R32, R32, -INF , !P1 ;  /* 0xff80000020207808 */ /* 0x000fe20004800000 */
[C---:B-1----:R-:W-:Y:S01]  /*6b20*/  HMMA.16816.F32 R12, R20.reuse, R4, R12 ;  /* 0x00000004140c723c */ /* 0x042fe2000000180c */
[----:B------:R-:W-:Y:S01]  /*6b30*/  FSEL R33, R33, -INF , !P3 ;  /* 0xff80000021217808 */ /* 0x000fe20005800000 */
[C---:B------:R-:W-:Y:S01]  /*6b40*/  VIADD R4, R39.reuse, 0xffffff71 ;  /* 0xffffff7127047836 */ /* 0x040fe20000000000 */
[C---:B------:R-:W-:Y:S02]  /*6b50*/  ISETP.GE.AND P1, PT, R16.reuse, R167, PT ;  /* 0x000000a71000720c */ /* 0x040fe40003f26270 */
[----:B------:R-:W-:Y:S01]  /*6b60*/  ISETP.GE.AND P3, PT, R16, R166, PT ;  /* 0x000000a61000720c */ /* 0x000fe20003f66270 */
[----:B------:R-:W-:Y:S01]  /*6b70*/  VIADD R16, R39, 0xffffff69 ;  /* 0xffffff6927107836 */ /* 0x000fe20000000000 */
[----:B------:R-:W-:Y:S01]  /*6b80*/  FSEL R35, R35, -INF , !P2 ;  /* 0xff80000023237808 */ /* 0x000fe20005000000 */
[----:B------:R-:W-:Y:S01]  /*6b90*/  HMMA.16816.F32 R8, R20, R6, R8 ;  /* 0x000000061408723c */ /* 0x000fe20000001808 */
[----:B------:R-:W-:-:S02]  /*6ba0*/  FSEL R65, R33, -INF , !P1 ;  /* 0xff80000021417808 */ /* 0x000fc40004800000 */
[-C--:B------:R-:W-:Y:S02]  /*6bb0*/  ISETP.GT.AND P1, PT, R36, R18.reuse, PT ;  /* 0x000000122400720c */ /* 0x080fe40003f24270 */
[----:B------:R-:W-:Y:S02]  /*6bc0*/  FSEL R5, R35, -INF , !P3 ;  /* 0xff80000023057808 */ /* 0x000fe40005800000 */
[C---:B------:R-:W-:Y:S02]  /*6bd0*/  ISETP.GT.AND P2, PT, R89.reuse, R18, PT ;  /* 0x000000125900720c */ /* 0x040fe40003f44270 */
[----:B------:R-:W-:Y:S02]  /*6be0*/  ISETP.GT.AND P3, PT, R89, R16, PT ;  /* 0x000000105900720c */ /* 0x000fe40003f64270 */
[----:B------:R-:W-:Y:S02]  /*6bf0*/  FSEL R26, R26, -INF , !P1 ;  /* 0xff8000001a1a7808 */ /* 0x000fe40004800000 */
[----:B------:R-:W-:-:S02]  /*6c00*/  FSEL R24, R24, -INF , !P2 ;  /* 0xff80000018187808 */ /* 0x000fc40005000000 */
[----:B------:R-:W-:Y:S02]  /*6c10*/  ISETP.GT.AND P1, PT, R36, R16, PT ;  /* 0x000000102400720c */ /* 0x000fe40003f24270 */
[----:B------:R-:W-:Y:S02]  /*6c20*/  FSEL R25, R25, -INF , !P3 ;  /* 0xff80000019197808 */ /* 0x000fe40005800000 */
[----:B------:R-:W-:Y:S02]  /*6c30*/  FSEL R29, R34, -INF , !P5 ;  /* 0xff800000221d7808 */ /* 0x000fe40006800000 */
[C---:B------:R-:W-:Y:S02]  /*6c40*/  ISETP.GE.AND P2, PT, R16.reuse, R167, PT ;  /* 0x000000a71000720c */ /* 0x040fe40003f46270 */
[-C--:B------:R-:W-:Y:S01]  /*6c50*/  ISETP.GE.AND P3, PT, R16, R166.reuse, PT ;  /* 0x000000a61000720c */ /* 0x080fe20003f66270 */
[----:B------:R-:W-:Y:S01]  /*6c60*/  VIADD R16, R39, 0xffffff70 ;  /* 0xffffff7027107836 */ /* 0x000fe20000000000 */
[----:B------:R-:W-:-:S02]  /*6c70*/  ISETP.GE.AND P5, PT, R18, R166, PT ;  /* 0x000000a61200720c */ /* 0x000fc40003fa6270 */
[----:B------:R-:W-:Y:S02]  /*6c80*/  FSEL R27, R27, -INF , !P1 ;  /* 0xff8000001b1b7808 */ /* 0x000fe40004800000 */
[----:B------:R-:W-:Y:S02]  /*6c90*/  FSEL R197, R26, -INF , !P5 ;  /* 0xff8000001ac57808 */ /* 0x000fe40006800000 */
[-C--:B------:R-:W-:Y:S02]  /*6ca0*/  ISETP.GT.AND P5, PT, R36, R16.reuse, PT ;  /* 0x000000102400720c */ /* 0x080fe40003fa4270 */
[----:B------:R-:W-:Y:S02]  /*6cb0*/  FSEL R195, R27, -INF , !P3 ;  /* 0xff8000001bc37808 */ /* 0x000fe40005800000 */
[C---:B------:R-:W-:Y:S02]  /*6cc0*/  ISETP.GT.AND P1, PT, R89.reuse, R16, PT ;  /* 0x000000105900720c */ /* 0x040fe40003f24270 */
[----:B------:R-:W-:-:S02]  /*6cd0*/  ISETP.GT.AND P3, PT, R89, R4, PT ;  /* 0x000000045900720c */ /* 0x000fc40003f64270 */
[----:B------:R-:W-:Y:S02]  /*6ce0*/  FSEL R14, R14, -INF , !P5 ;  /* 0xff8000000e0e7808 */ /* 0x000fe40006800000 */
[----:B------:R-:W-:Y:S02]  /*6cf0*/  ISETP.GT.AND P5, PT, R36, R4, PT ;  /* 0x000000042400720c */ /* 0x000fe40003fa4270 */
[----:B------:R-:W-:Y:S02]  /*6d00*/  FSEL R12, R12, -INF , !P1 ;  /* 0xff8000000c0c7808 */ /* 0x000fe40004800000 */
[----:B------:R-:W-:Y:S02]  /*6d10*/  FSEL R13, R13, -INF , !P3 ;  /* 0xff8000000d0d7808 */ /* 0x000fe40005800000 */
[C---:B------:R-:W-:Y:S02]  /*6d20*/  ISETP.GE.AND P1, PT, R4.reuse, R167, PT ;  /* 0x000000a70400720c */ /* 0x040fe40003f26270 */
[----:B------:R-:W-:Y:S01]  /*6d30*/  ISETP.GE.AND P3, PT, R4, R166, PT ;  /* 0x000000a60400720c */ /* 0x000fe20003f66270 */
[----:B------:R-:W-:Y:S01]  /*6d40*/  VIADD R4, R39, 0xffffff78 ;  /* 0xffffff7827047836 */ /* 0x000fe20000000000 */
[----:B------:R-:W-:Y:S01]  /*6d50*/  FSEL R15, R15, -INF , !P5 ;  /* 0xff8000000f0f7808 */ /* 0x000fe20006800000 */
[----:B------:R-:W-:Y:S01]  /*6d60*/  VIADD R39, R39, 0xffffff79 ;  /* 0xffffff7927277836 */ /* 0x000fe20000000000 */
[----:B------:R-:W-:-:S02]  /*6d70*/  FSEL R97, R32, -INF , !P6 ;  /* 0xff80000020617808 */ /* 0x000fc40007000000 */
[----:B------:R-:W-:Y:S02]  /*6d80*/  ISETP.GE.AND P6, PT, R18, R167, PT ;  /* 0x000000a71200720c */ /* 0x000fe40003fc6270 */
[----:B------:R-:W-:Y:S02]  /*6d90*/  FSEL R191, R15, -INF , !P3 ;  /* 0xff8000000fbf7808 */ /* 0x000fe40005800000 */
[----:B------:R-:W-:Y:S02]  /*6da0*/  ISETP.GT.AND P3, PT, R89, R39, PT ;  /* 0x000000275900720c */ /* 0x000fe40003f64270 */
[----:B------:R-:W-:Y:S02]  /*6db0*/  FSEL R93, R24, -INF , !P6 ;  /* 0xff800000185d7808 */ /* 0x000fe40007000000 */
[----:B------:R-:W-:Y:S02]  /*6dc0*/  ISETP.GE.AND P6, PT, R16, R167, PT ;  /* 0x000000a71000720c */ /* 0x000fe40003fc6270 */
[----:B------:R-:W-:-:S02]  /*6dd0*/  FSEL R9, R9, -INF , !P3 ;  /* 0xff80000009097808 */ /* 0x000fc40005800000 */
[----:B------:R-:W-:Y:S02]  /*6de0*/  FSEL R61, R25, -INF , !P2 ;  /* 0xff800000193d7808 */ /* 0x000fe40005000000 */
[----:B------:R-:W-:Y:S02]  /*6df0*/  ISETP.GT.U32.AND P3, PT, R91, R168, PT ;  /* 0x000000a85b00720c */ /* 0x000fe40003f64070 */
[----:B------:R-:W-:Y:S02]  /*6e00*/  ISETP.GE.AND P2, PT, R16, R166, PT ;  /* 0x000000a61000720c */ /* 0x000fe40003f46270 */
[----:B------:R-:W-:Y:S02]  /*6e10*/  FSEL R95, R12, -INF , !P6 ;  /* 0xff8000000c5f7808 */ /* 0x000fe40007000000 */
[----:B------:R-:W-:Y:S02]  /*6e20*/  FSEL R63, R13, -INF , !P1 ;  /* 0xff8000000d3f7808 */ /* 0x000fe40004800000 */
[----:B------:R-:W-:-:S02]  /*6e30*/  ISETP.GT.AND P6, PT, R89, R4, PT ;  /* 0x000000045900720c */ /* 0x000fc40003fc4270 */
[----:B------:R-:W-:Y:S02]  /*6e40*/  ISETP.GT.AND P1, PT, R36, R4, PT ;  /* 0x000000042400720c */ /* 0x000fe40003f24270 */
[----:B------:R-:W-:Y:S02]  /*6e50*/  FSEL R193, R14, -INF , !P2 ;  /* 0xff8000000ec17808 */ /* 0x000fe40005000000 */
[----:B------:R-:W-:Y:S02]  /*6e60*/  ISETP.GE.AND P2, PT, R4, R167, PT ;  /* 0x000000a70400720c */ /* 0x000fe40003f46270 */
[----:B------:R-:W-:Y:S02]  /*6e70*/  FSEL R8, R8, -INF , !P6 ;  /* 0xff80000008087808 */ /* 0x000fe40007000000 */
[----:B------:R-:W-:Y:S02]  /*6e80*/  FSEL R10, R10, -INF , !P1 ;  /* 0xff8000000a0a7808 */ /* 0x000fe40004800000 */
[----:B------:R-:W-:-:S02]  /*6e90*/  ISETP.GT.AND P1, PT, R36, R39, PT ;  /* 0x000000272400720c */ /* 0x000fc40003f24270 */
[----:B------:R-:W-:Y:S02]  /*6ea0*/  FSEL R67, R8, -INF , !P2 ;  /* 0xff80000008437808 */ /* 0x000fe40005000000 */
[-C--:B------:R-:W-:Y:S02]  /*6eb0*/  ISETP.GE.AND P5, PT, R4, R166.reuse, PT ;  /* 0x000000a60400720c */ /* 0x080fe40003fa6270 */
[C---:B------:R-:W-:Y:S02]  /*6ec0*/  ISETP.GE.AND P6, PT, R39.reuse, R167, PT ;  /* 0x000000a72700720c */ /* 0x040fe40003fc6270 */
[----:B------:R-:W-:Y:S02]  /*6ed0*/  ISETP.GE.AND P2, PT, R39, R166, PT ;  /* 0x000000a62700720c */ /* 0x000fe40003f46270 */
[----:B------:R-:W-:Y:S02]  /*6ee0*/  FSEL R11, R11, -INF , !P1 ;  /* 0xff8000000b0b7808 */ /* 0x000fe40004800000 */
        /* <DEDUP_REMOVED lines=68> */
.L_x_8897:
        /* <DEDUP_REMOVED lines=8> */
.L_x_8898:
[----:B------:R-:W-:Y:S05]  /*73b0*/  BSYNC.RECONVERGENT B0 ;  /* 0x0000000000007941 */ /* 0x000fea0003800200 */
.L_x_8896:
[C---:B------:R-:W-:Y:S01]  /*73c0*/  IMAD.SHL.U32 R7, R158.reuse, 0x40, RZ ;  /* 0x000000409e077824 */ /* 0x040fe200078e00ff */
[----:B------:R-:W-:Y:S01]  /*73d0*/  SHF.L.U64.HI R4, R158, 0x6, R159 ;  /* 0x000000069e047819 */ /* 0x000fe2000001029f */
[----:B------:R-:W-:Y:S01]  /*73e0*/  IMAD.MOV.U32 R13, RZ, RZ, R169 ;  /* 0x000000ffff0d7224 */ /* 0x000fe200078e00a9 */
[-C--:B------:R-:W-:Y:S02]  /*73f0*/  MOV R12, R170.reuse ;  /* 0x000000aa000c7202 */ /* 0x080fe40000000f00 */
[----:B------:R-:W-:-:S03]  /*7400*/  IADD3 R8, P0, PT, R7, R170, RZ ;  /* 0x000000aa07087210 */ /* 0x000fc60007f1e0ff */
[----:B------:R-:W-:Y:S01]  /*7410*/  @!PT LDS RZ, [RZ] ;  /* 0x00000000fffff984 */ /* 0x000fe20000000800 */
[----:B------:R-:W-:Y:S01]  /*7420*/  @!PT LDS RZ, [RZ] ;  /* 0x00000000fffff984 */ /* 0x000fe20000000800 */
[----:B------:R-:W-:Y:S01]  /*7430*/  @!PT LDS RZ, [RZ] ;  /* 0x00000000fffff984 */ /* 0x000fe20000000800 */
[----:B------:R1:W-:Y:S01]  /*7440*/  LDGSTS.E.BYPASS.LTC128B.128 [R183+0x1000], desc[UR4][R12.64] ;  /* 0x010000000cb77fae */ /* 0x0003e2000b981a04 */
[----:B------:R-:W-:Y:S01]  /*7450*/  IADD3 R6, P1, PT, R8, R7, RZ ;  /* 0x0000000708067210 */ /* 0x000fe20007f3e0ff */
[----:B------:R-:W-:-:S03]  /*7460*/  IMAD.X R9, R4, 0x1, R169, P0 ;  /* 0x0000000104097824 */ /* 0x000fc600000e06a9 */
[----:B------:R-:W-:Y:S01]  /*7470*/  IADD3 R10, P0, PT, R6, R7, RZ ;  /* 0x00000007060a7210 */ /* 0x000fe20007f1e0ff */
[----:B------:R-:W-:Y:S01]  /*7480*/  IMAD.X R7, R9, 0x1, R4, P1 ;  /* 0x0000000109077824 */ /* 0x000fe200008e0604 */
[----:B------:R1:W-:Y:S04]  /*7490*/  LDGSTS.E.BYPASS.LTC128B.128 [R183+0x1800], desc[UR4][R8.64] ;  /* 0x0180000008b77fae */ /* 0x0003e8000b981a04 */
[----:B------:R-:W-:Y:S01]  /*74a0*/  IADD3.X R11, PT, PT, R7, R4, RZ, P0, !PT ;  /* 0x00000004070b7210 */ /* 0x000fe200007fe4ff */
[----:B------:R1:W-:Y:S04]  /*74b0*/  LDGSTS.E.BYPASS.LTC128B.128 [R183+0x2000], desc[UR4][R6.64] ;  /* 0x0200000006b77fae */ /* 0x0003e8000b981a04 */
[----:B------:R1:W-:Y:S04]  /*74c0*/  LDGSTS.E.BYPASS.LTC128B.128 [R183+0x2800], desc[UR4][R10.64] ;  /* 0x028000000ab77fae */ /* 0x0003e8000b981a04 */
[----:B------:R-:W0:Y:S02]  /*74d0*/  LDGDEPBAR ;  /* 0x00000000000079af */ /* 0x000e240000000000 */
.L_x_8895:
[----:B------:R-:W-:Y:S05]  /*74e0*/  BSYNC.RECONVERGENT B1 ;  /* 0x0000000000017941 */ /* 0x000fea0003800200 */
.L_x_8894:
[----:B------:R-:W2:Y:S01]  /*74f0*/  LD.E R53, desc[UR4][R2.64+0xdc] ;  /* 0x0000dc0402357980 */ /* 0x000ea2000c101900 */
[----:B------:R-:W-:Y:S02]  /*7500*/  FMNMX3.FTZ R4, R0, R41, R43, !PT ;  /* 0x0000002900047276 */ /* 0x000fe4000781002b */
[----:B-1----:R-:W-:Y:S01]  /*7510*/  FMNMX3.FTZ R6, R64, R135, R133, !PT ;  /* 0x0000008740067276 */ /* 0x002fe20007810085 */
        /* <DEDUP_REMOVED lines=31> */
[----:B------:R-:W-:Y:S01]  /*7710*/  @P3 IADD3 R113, PT, PT, R113, -0x3, RZ ;  /* 0xfffffffd71713810 */ /* 0x000fe20007ffe0ff */
        /* <DEDUP_REMOVED lines=11> */
[C---:B--2---:R-:W-:Y:S01]  /*77d0*/  FMUL.FTZ R50, R53.reuse, R37 ;  /* 0x0000002535327220 */ /* 0x044fe20000410000 */
        /* <DEDUP_REMOVED lines=29> */
[-CC-:B------:R-:W-:Y:S01]  /*79b0*/  FFMA.FTZ R66, R105, R53.reuse, -R50.reuse ;  /* 0x0000003569427223 */ /* 0x180fe20000010832 */
[-C--:B------:R-:W-:Y:S01]  /*79c0*/  FFMA.FTZ R41, R29, R53.reuse, -R50 ;  /* 0x000000351d297223 */ /* 0x080fe20000010832 */
[-CC-:B------:R-:W-:Y:S01]  /*79d0*/  FFMA.FTZ R133, R171, R53.reuse, -R56.reuse ;  /* 0x00000035ab857223 */ /* 0x180fe20000010838 */
[----:B------:R-:W3:Y:S01]  /*79e0*/  MUFU.EX2 R96, R96 ;  /* 0x0000006000607308 */ /* 0x000ee20000000800 */
[-CC-:B------:R-:W-:Y:S01]  /*79f0*/  FFMA.FTZ R90, R161, R53.reuse, -R56.reuse ;  /* 0x00000035a15a7223 */ /* 0x180fe20000010838 */
[----:B------:R-:W4:Y:S01]  /*7a00*/  LDSM.16.MT88.4 R24, [R0+0x400] ;  /* 0x000400000018783b */ /* 0x000f220000004200 */
[-C--:B------:R-:W-:Y:S01]  /*7a10*/  FFMA.FTZ R145, R145, R53.reuse, -R56 ;  /* 0x0000003591917223 */ /* 0x080fe20000010838 */
        /* <DEDUP_REMOVED lines=21> */
[-CC-:B------:R-:W-:Y:S01]  /*7b70*/  FFMA.FTZ R101, R101, R53.reuse, -R56.reuse ;  /* 0x0000003565657223 */ /* 0x180fe20000010838 */
[-C--:B------:R-:W-:Y:S01]  /*7b80*/  FFMA.FTZ R110, R99, R53.reuse, -R56 ;  /* 0x00000035636e7223 */ /* 0x080fe20000010838 */
[-C--:B------:R-:W-:Y:S01]  /*7b90*/  FFMA.FTZ R64, R197, R53.reuse, -R50 ;  /* 0x00000035c5407223 */ /* 0x080fe20000010832 */
[-CC-:B------:R-:W-:Y:S01]  /*7ba0*/  FFMA.FTZ R65, R65, R53.reuse, -R56.reuse ;  /* 0x0000003541417223 */ /* 0x180fe20000010838 */
[-CC-:B------:R-:W-:Y:S01]  /*7bb0*/  FFMA.FTZ R97, R97, R53.reuse, -R56.reuse ;  /* 0x0000003561617223 */ /* 0x180fe20000010838 */
[-CC-:B------:R-:W-:Y:S01]  /*7bc0*/  FFMA.FTZ R93, R93, R53.reuse, -R56.reuse ;  /* 0x000000355d5d7223 */ /* 0x180fe20000010838 */
[----:B------:R-:W-:Y:S01]  /*7bd0*/  FFMA.FTZ R61, R61, R53, -R56 ;  /* 0x000000353d3d7223 */ /* 0x000fe20000010838 */
[----:B------:R-:W3:Y:S01]  /*7be0*/  MUFU.EX2 R151, R151 ;  /* 0x0000009700977308 */ /* 0x000ee20000000800 */
[----:B-----5:R-:W-:Y:S01]  /*7bf0*/  F2FP.F16.F32.PACK_AB R11, R92, R143 ;  /* 0x0000008f5c0b723e */ /* 0x020fe200000000ff */
[-CC-:B------:R-:W-:Y:S01]  /*7c00*/  FFMA.FTZ R104, R193, R53.reuse, -R50.reuse ;  /* 0x00000035c1687223 */ /* 0x180fe20000010832 */
[-CC-:B------:R-:W-:Y:S01]  /*7c10*/  FFMA.FTZ R107, R191, R53.reuse, -R50.reuse ;  /* 0x00000035bf6b7223 */ /* 0x180fe20000010832 */
[----:B------:R-:W-:-:S04]  /*7c20*/  FFMA.FTZ R59, R149, R53, -R50 ;  /* 0x00000035953b7223 */ /* 0x000fc80000010832 */
[----:B------:R-:W-:Y:S08]  /*7c30*/  MUFU.EX2 R94, R94 ;  /* 0x0000005e005e7308 */ /* 0x000ff00000000800 */
[----:B------:R-:W5:Y:S01]  /*7c40*/  MUFU.EX2 R135, R135 ;  /* 0x0000008700877308 */ /* 0x000f620000000800 */
[----:B---3--:R-:W-:-:S07]  /*7c50*/  F2FP.F16.F32.PACK_AB R8, R151, R98 ;  /* 0x000000629708723e */ /* 0x008fce00000000ff */
        /* <DEDUP_REMOVED lines=20> */
[----:B------:R-:W-:Y:S01]  /*7da0*/  FMUL.FTZ R69, R69, R102 ;  /* 0x0000006645457220 */ /* 0x000fe20000410000 */
[C---:B------:R-:W-:Y:S01]  /*7db0*/  HMMA.16816.F32 R12, R8.reuse, R16, R12 ;  /* 0x00000010080c723c */ /* 0x040fe2000000180c */
[----:B------:R-:W1:Y:S01]  /*7dc0*/  MUFU.EX2 R86, R86 ;  /* 0x0000005600567308 */ /* 0x000e620000000800 */
[-CC-:B------:R-:W-:Y:S01]  /*7dd0*/  FFMA.FTZ R72, R141, R53.reuse, -R56.reuse ;  /* 0x000000358d487223 */ /* 0x180fe20000010838 */
[-CC-:B------:R-:W-:Y:S01]  /*7de0*/  FFMA.FTZ R75, R121, R53.reuse, -R56.reuse ;  /* 0x00000035794b7223 */ /* 0x180fe20000010838 */
[-CC-:B------:R-:W-:Y:S01]  /*7df0*/  FFMA.FTZ R73, R127, R53.reuse, -R56.reuse ;  /* 0x000000357f497223 */ /* 0x180fe20000010838 */
[-CC-:B------:R-:W-:Y:S01]  /*7e00*/  FFMA.FTZ R74, R119, R53.reuse, -R56.reuse ;  /* 0x00000035774a7223 */ /* 0x180fe20000010838 */
[-CC-:B------:R-:W-:Y:S01]  /*7e10*/  FFMA.FTZ R81, R111, R53.reuse, -R56.reuse ;  /* 0x000000356f517223 */ /* 0x180fe20000010838 */
[-CC-:B------:R-:W-:Y:S01]  /*7e20*/  FFMA.FTZ R82, R109, R53.reuse, -R56.reuse ;  /* 0x000000356d527223 */ /* 0x180fe20000010838 */
[C---:B------:R-:W-:Y:S01]  /*7e30*/  HMMA.16816.F32 R16, R8.reuse, R18, R76 ;  /* 0x000000120810723c */ /* 0x040fe2000000184c */
[----:B------:R-:W-:Y:S01]  /*7e40*/  MUFU.EX2 R125, R125 ;  /* 0x0000007d007d7308 */ /* 0x000fe20000000800 */
[-C--:B------:R-:W-:Y:S01]  /*7e50*/  FFMA.FTZ R83, R117, R53.reuse, -R56 ;  /* 0x0000003575537223 */ /* 0x080fe20000010838 */
[----:B------:R-:W-:Y:S01]  /*7e60*/  FFMA.FTZ R147, R190, R100, R147 ;  /* 0x00000064be937223 */ /* 0x000fe20000010093 */
[----:B------:R-:W-:Y:S01]  /*7e70*/  FFMA.FTZ R98, R185, R102, R98 ;  /* 0x00000066b9627223 */ /* 0x000fe20000010062 */
[-C--:B------:R-:W-:Y:S01]  /*7e80*/  FFMA.FTZ R119, R195, R53.reuse, -R50 ;  /* 0x00000035c3777223 */ /* 0x080fe20000010832 */
[----:B------:R-:W-:Y:S01]  /*7e90*/  FFMA.FTZ R185, R52, R53, -R56 ;  /* 0x0000003534b97223 */ /* 0x000fe20000010838 */
[----:B------:R-:W-:Y:S01]  /*7ea0*/  FADD.FTZ R76, R96, R147 ;  /* 0x00000093604c7221 */ /* 0x000fe20000010000 */
[----:B--2---:R-:W-:Y:S01]  /*7eb0*/  HMMA.16816.F32 R28, R8, R4, R28 ;  /* 0x00000004081c723c */ /* 0x004fe2000000181c */
[----:B------:R-:W2:Y:S01]  /*7ec0*/  MUFU.EX2 R66, R66 ;  /* 0x0000004200427308 */ /* 0x000ea20000000800 */
[----:B-1----:R-:W-:Y:S01]  /*7ed0*/  F2FP.F16.F32.PACK_AB R33, R86, R139 ;  /* 0x0000008b5621723e */ /* 0x002fe200000000ff */
[----:B------:R-:W-:Y:S01]  /*7ee0*/  FADD.FTZ R151, R151, R98 ;  /* 0x0000006297977221 */ /* 0x000fe20000010000 */
[----:B------:R-:W-:Y:S01]  /*7ef0*/  FADD.FTZ R143, R143, R76 ;  /* 0x0000004c8f8f7221 */ /* 0x000fe20000010000 */
[----:B------:R-:W-:-:S03]  /*7f00*/  FFMA.FTZ R190, R49, R53, -R50 ;  /* 0x0000003531be7223 */ /* 0x000fc60000010832 */
[----:B------:R-:W-:Y:S01]  /*7f10*/  HMMA.16816.F32 R8, R8, R6, R68 ;  /* 0x000000060808723c */ /* 0x000fe20000001844 */
[----:B------:R-:W-:Y:S01]  /*7f20*/  MUFU.EX2 R133, R133 ;  /* 0x0000008500857308 */ /* 0x000fe20000000800 */
[----:B------:R-:W1:Y:S01]  /*7f30*/  LDSM.16.MT88.4 R4, [R38+0x3800] ;  /* 0x003800002604783b */ /* 0x000e620000004200 */
[-CC-:B------:R-:W-:Y:S01]  /*7f40*/  FFMA.FTZ R68, R137, R53.reuse, -R56.reuse ;  /* 0x0000003589447223 */ /* 0x180fe20000010838 */
[-CC-:B------:R-:W-:Y:S01]  /*7f50*/  FFMA.FTZ R71, R129, R53.reuse, -R56.reuse ;  /* 0x0000003581477223 */ /* 0x180fe20000010838 */
[----:B------:R-:W-:Y:S01]  /*7f60*/  FFMA.FTZ R70, R123, R53, -R56 ;  /* 0x000000357b467223 */ /* 0x000fe20000010838 */
[----:B------:R-:W-:-:S03]  /*7f70*/  FADD.FTZ R92, R92, R143 ;  /* 0x0000008f5c5c7221 */ /* 0x000fc60000010000 */
[----:B------:R-:W3:Y:S01]  /*7f80*/  MUFU.EX2 R90, R90 ;  /* 0x0000005a005a7308 */ /* 0x000ee20000000800 */
[----:B--2---:R-:W-:Y:S01]  /*7f90*/  F2FP.F16.F32.PACK_AB R35, R66, R125 ;  /* 0x0000007d4223723e */ /* 0x004fe200000000ff */
[----:B------:R-:W-:-:S06]  /*7fa0*/  FADD.FTZ R139, R139, R92 ;  /* 0x0000005c8b8b7221 */ /* 0x000fcc0000010000 */
        /* <DEDUP_REMOVED lines=20> */
[----:B----4-:R-:W-:-:S07]  /*80f0*/  F2FP.F16.F32.PACK_AB R32, R69, R72 ;  /* 0x000000484520723e */ /* 0x010fce00000000ff */
[----:B------:R-:W-:Y:S08]  /*8100*/  MUFU.EX2 R58, R58 ;  /* 0x0000003a003a7308 */ /* 0x000ff00000000800 */
[----:B------:R-:W4:Y:S01]  /*8110*/  MUFU.EX2 R57, R57 ;  /* 0x0000003900397308 */ /* 0x000f220000000800 */
        /* <DEDUP_REMOVED lines=48> */
[----:B------:R-:W-:-:S04]  /*8420*/  FADD.FTZ R32, R94, R151 ;  /* 0x000000975e207221 */ /* 0x000fc80000010000 */
[----:B------:R-:W-:Y:S01]  /*8430*/  FADD.FTZ R32, R135, R32 ;  /* 0x0000002087207221 */ /* 0x000fe20000010000 */
        /* <DEDUP_REMOVED lines=9> */
[----:B------:R-:W1:Y:S01]  /*84d0*/  LDSM.16.MT88.4 R32, [R38+0x4800] ;  /* 0x004800002620783b */ /* 0x000e620000004200 */
        /* <DEDUP_REMOVED lines=13> */
[----:B------:R-:W5:Y:S01]  /*85b0*/  LDSM.16.MT88.4 R76, [R38+0x4c00] ;  /* 0x004c0000264c783b */ /* 0x000f620000004200 */
[----:B------:R-:W-:Y:S01]  /*85c0*/  MUFU.EX2 R96, R97 ;  /* 0x0000006100607308 */ /* 0x000fe20000000800 */
[----:B------:R-:W-:Y:S01]  /*85d0*/  FADD.FTZ R69, R69, R72 ;  /* 0x0000004845457221 */ /* 0x000fe20000010000 */
[----:B------:R-:W-:Y:S01]  /*85e0*/  FADD.FTZ R105, R105, R62 ;  /* 0x0000003e69697221 */ /* 0x000fe20000010000 */
[----:B------:R-:W-:Y:S01]  /*85f0*/  FFMA.FTZ R20, R95, R53, -R56 ;  /* 0x000000355f147223 */ /* 0x000fe20000010838 */
[----:B------:R-:W-:Y:S01]  /*8600*/  HMMA.16816.F32 R24, R8, R22, R24 ;  /* 0x000000160818723c */ /* 0x000fe20000001818 */
[----:B------:R-:W-:Y:S01]  /*8610*/  FADD.FTZ R68, R68, R69 ;  /* 0x0000004544447221 */ /* 0x000fe20000010000 */
[----:B------:R-:W-:Y:S01]  /*8620*/  FADD.FTZ R105, R60, R105 ;  /* 0x000000693c697221 */ /* 0x000fe20000010000 */
[----:B--2---:R-:W-:Y:S01]  /*8630*/  F2FP.F16.F32.PACK_AB R9, R40, R41 ;  /* 0x000000292809723e */ /* 0x004fe200000000ff */
[----:B------:R-:W2:Y:S01]  /*8640*/  MUFU.EX2 R65, R65 ;  /* 0x0000004100417308 */ /* 0x000ea20000000800 */
[----:B------:R-:W-:Y:S01]  /*8650*/  FADD.FTZ R71, R71, R68 ;  /* 0x0000004447477221 */ /* 0x000fe20000010000 */
[----:B------:R-:W-:Y:S01]  /*8660*/  FADD.FTZ R58, R58, R105 ;  /* 0x000000693a3a7221 */ /* 0x000fe20000010000 */
[----:B----4-:R-:W-:Y:S01]  /*8670*/  F2FP.F16.F32.PACK_AB R11, R119, R64 ;  /* 0x00000040770b723e */ /* 0x010fe200000000ff */
[-C--:B------:R-:W-:Y:S01]  /*8680*/  FFMA.FTZ R23, R63, R53.reuse, -R56 ;  /* 0x000000353f177223 */ /* 0x080fe20000010838 */
        /* <DEDUP_REMOVED lines=8> */
[----:B------:R4:W5:Y:S01]  /*8710*/  LDSM.16.MT88.4 R68, [R0+0x1c00] ;  /* 0x001c00000044783b */ /* 0x0009620000004200 */
[----:B------:R-:W1:Y:S01]  /*8720*/  MUFU.EX2 R21, R61 ;  /* 0x0000003d00157308 */ /* 0x000e620000000800 */
[----:B------:R-:W-:Y:S01]  /*8730*/  FADD.FTZ R74, R74, R73 ;  /* 0x000000494a4a7221 */ /* 0x000fe20000010000 */
[----:B------:R-:W-:Y:S01]  /*8740*/  FADD.FTZ R51, R51, R54 ;  /* 0x0000003633337221 */ /* 0x000fe20000010000 */
[----:B--2---:R-:W-:Y:S02]  /*8750*/  F2FP.F16.F32.PACK_AB R8, R65, R96 ;  /* 0x000000604108723e */ /* 0x004fe400000000ff */
[----:B------:R-:W-:Y:S01]  /*8760*/  FADD.FTZ R81, R81, R74 ;  /* 0x0000004a51517221 */ /* 0x000fe20000010000 */
[----:B------:R-:W-:Y:S02]  /*8770*/  FADD.FTZ R48, R48, R51 ;  /* 0x0000003330307221 */ /* 0x000fe40000010000 */
[----:B------:R-:W-:Y:S01]  /*8780*/  MUFU.EX2 R104, R104 ;  /* 0x0000006800687308 */ /* 0x000fe20000000800 */
[----:B------:R-:W-:Y:S01]  /*8790*/  FADD.FTZ R82, R82, R81 ;  /* 0x0000005152527221 */ /* 0x000fe20000010000 */
[----:B------:R-:W-:-:S03]  /*87a0*/  FADD.FTZ R47, R47, R48 ;  /* 0x000000302f2f7221 */ /* 0x000fc60000010000 */
[----:B------:R-:W-:Y:S01]  /*87b0*/  FADD.FTZ R83, R83, R82 ;  /* 0x0000005253537221 */ /* 0x000fe20000010000 */
[----:B------:R-:W-:Y:S02]  /*87c0*/  FADD.FTZ R46, R46, R47 ;  /* 0x0000002f2e2e7221 */ /* 0x000fe40000010000 */
[----:B------:R-:W2:Y:S01]  /*87d0*/  MUFU.EX2 R107, R107 ;  /* 0x0000006b006b7308 */ /* 0x000ea20000000800 */
[----:B------:R-:W-:Y:S01]  /*87e0*/  FADD.FTZ R106, R106, R83 ;  /* 0x000000536a6a7221 */ /* 0x000fe20000010000 */
[----:B-1----:R-:W-:Y:S01]  /*87f0*/  F2FP.F16.F32.PACK_AB R10, R21, R86 ;  /* 0x00000056150a723e */ /* 0x002fe200000000ff */
[----:B------:R-:W-:Y:S02]  /*8800*/  FADD.FTZ R45, R45, R46 ;  /* 0x0000002e2d2d7221 */ /* 0x000fe40000010000 */
[----:B------:R-:W-:Y:S01]  /*8810*/  FADD.FTZ R103, R103, R106 ;  /* 0x0000006a67677221 */ /* 0x000fe20000010000 */
[-C--:B----4-:R-:W-:Y:S01]  /*8820*/  MOV R0, R37.reuse ;  /* 0x0000002500007202 */ /* 0x090fe20000000f00 */
[----:B------:R-:W-:Y:S01]  /*8830*/  FADD.FTZ R44, R44, R45 ;  /* 0x0000002d2c2c7221 */ /* 0x000fe20000010000 */
[----:B------:R-:W-:Y:S01]  /*8840*/  MUFU.EX2 R20, R20 ;  /* 0x0000001400147308 */ /* 0x000fe20000000800 */
[----:B------:R-:W-:Y:S01]  /*8850*/  FADD.FTZ R108, R108, R103 ;  /* 0x000000676c6c7221 */ /* 0x000fe20000010000 */
[----:B------:R-:W-:Y:S01]  /*8860*/  HMMA.16816.F32 R12, R8, R32, R12 ;  /* 0x00000020080c723c */ /* 0x000fe2000000180c */
[----:B------:R-:W-:Y:S01]  /*8870*/  FADD.FTZ R43, R43, R44 ;  /* 0x0000002c2b2b7221 */ /* 0x000fe20000010000 */
[----:B------:R-:W-:-:S03]  /*8880*/  @P3 MOV R0, R37 ;  /* 0x0000002500003202 */ /* 0x000fc60000000f00 */
[----:B------:R-:W-:Y:S01]  /*8890*/  FADD.FTZ R42, R42, R43 ;  /* 0x0000002b2a2a7221 */ /* 0x000fe20000010000 */
[----:B------:R-:W1:Y:S02]  /*88a0*/  MUFU.EX2 R23, R23 ;  /* 0x0000001700177308 */ /* 0x000e640000000800 */
[----:B------:R-:W-:Y:S01]  /*88b0*/  HMMA.16816.F32 R16, R8, R34, R16 ;  /* 0x000000220810723c */ /* 0x000fe20000001810 */
[----:B------:R-:W-:-:S05]  /*88c0*/  FADD.FTZ R41, R41, R42 ;  /* 0x0000002a29297221 */ /* 0x000fca0000010000 */
[----:B------:R-:W-:Y:S02]  /*88d0*/  MUFU.EX2 R59, R59 ;  /* 0x0000003b003b7308 */ /* 0x000fe40000000800 */
[----:B---3--:R-:W-:Y:S01]  /*88e0*/  HMMA.16816.F32 R28, R8, R4, R28 ;  /* 0x00000004081c723c */ /* 0x008fe2000000181c */
[----:B--2---:R-:W-:-:S05]  /*88f0*/  F2FP.F16.F32.PACK_AB R5, R107, R104 ;  /* 0x000000686b05723e */ /* 0x004fca00000000ff */
[----:B------:R-:W-:Y:S01]  /*8900*/  MUFU.EX2 R22, R22 ;  /* 0x0000001600167308 */ /* 0x000fe20000000800 */
[----:B-1----:R-:W-:Y:S01]  /*8910*/  F2FP.F16.F32.PACK_AB R4, R23, R20 ;  /* 0x000000141704723e */ /* 0x002fe200000000ff */
[----:B------:R-:W-:Y:S01]  /*8920*/  HMMA.16816.F32 R24, R8, R6, R24 ;  /* 0x000000060818723c */ /* 0x000fe20000001818 */
[----:B------:R-:W-:-:S04]  /*8930*/  FADD.FTZ R9, R101, R108 ;  /* 0x0000006c65097221 */ /* 0x000fc80000010000 */
[----:B------:R-:W-:Y:S01]  /*8940*/  FADD.FTZ R9, R110, R9 ;  /* 0x000000096e097221 */ /* 0x000fe20000010000 */
[----:B------:R-:W1:Y:S03]  /*8950*/  MUFU.EX2 R185, R185 ;  /* 0x000000b900b97308 */ /* 0x000e660000000800 */
[----:B------:R-:W-:Y:S01]  /*8960*/  FADD.FTZ R96, R96, R9 ;  /* 0x0000000960607221 */ /* 0x000fe20000010000 */
[----:B------:R-:W-:-:S03]  /*8970*/  FADD.FTZ R9, R40, R41 ;  /* 0x0000002928097221 */ /* 0x000fc60000010000 */
[----:B------:R-:W-:Y:S01]  /*8980*/  FADD.FTZ R65, R65, R96 ;  /* 0x0000006041417221 */ /* 0x000fe20000010000 */
[----:B------:R-:W2:Y:S01]  /*8990*/  MUFU.EX2 R190, R190 ;  /* 0x000000be00be7308 */ /* 0x000ea20000000800 */
[----:B------:R-:W-:Y:S02]  /*89a0*/  FADD.FTZ R64, R64, R9 ;  /* 0x0000000940407221 */ /* 0x000fe40000010000 */
[----:B------:R-:W-:Y:S02]  /*89b0*/  FADD.FTZ R86, R86, R65 ;  /* 0x0000004156567221 */ /* 0x000fe40000010000 */
[----:B------:R-:W-:Y:S01]  /*89c0*/  FADD.FTZ R119, R119, R64 ;  /* 0x0000004077777221 */ /* 0x000fe20000010000 */
[-C--:B------:R-:W-:Y:S01]  /*89d0*/  MOV R64, R39.reuse ;  /* 0x0000002700407202 */ /* 0x080fe20000000f00 */
[----:B------:R-:W-:Y:S01]  /*89e0*/  FADD.FTZ R21, R21, R86 ;  /* 0x0000005615157221 */ /* 0x000fe20000010000 */
[----:B------:R-:W-:Y:S01]  /*89f0*/  @P3 MOV R64, R39 ;  /* 0x0000002700403202 */ /* 0x000fe20000000f00 */
[----:B------:R-:W-:Y:S01]  /*8a00*/  FADD.FTZ R104, R104, R119 ;  /* 0x0000007768687221 */ /* 0x000fe20000010000 */
[----:B-1----:R-:W-:Y:S01]  /*8a10*/  F2FP.F16.F32.PACK_AB R6, R185, R22 ;  /* 0x00000016b906723e */ /* 0x002fe200000000ff */
[----:B------:R-:W-:-:S02]  /*8a20*/  FADD.FTZ R20, R20, R21 ;  /* 0x0000001514147221 */ /* 0x000fc40000010000 */
[----:B------:R-:W-:Y:S02]  /*8a30*/  FADD.FTZ R104, R107, R104 ;  /* 0x000000686b687221 */ /* 0x000fe40000010000 */
[----:B------:R-:W-:Y:S01]  /*8a40*/  FADD.FTZ R23, R23, R20 ;  /* 0x0000001417177221 */ /* 0x000fe20000010000 */
[----:B--2---:R-:W-:Y:S01]  /*8a50*/  F2FP.F16.F32.PACK_AB R7, R190, R59 ;  /* 0x0000003bbe07723e */ /* 0x004fe200000000ff */
[----:B------:R-:W-:Y:S02]  /*8a60*/  FADD.FTZ R59, R59, R104 ;  /* 0x000000683b3b7221 */ /* 0x000fe40000010000 */
[----:B------:R-:W-:Y:S02]  /*8a70*/  FADD.FTZ R22, R22, R23 ;  /* 0x0000001716167221 */ /* 0x000fe40000010000 */
[----:B------:R-:W-:Y:S02]  /*8a80*/  FADD.FTZ R190, R190, R59 ;  /* 0x0000003bbebe7221 */ /* 0x000fe40000010000 */
[----:B------:R-:W-:Y:S01]  /*8a90*/  FADD.FTZ R185, R185, R22 ;  /* 0x00000016b9b97221 */ /* 0x000fe20000010000 */
[C---:B-----5:R-:W-:Y:S08]  /*8aa0*/  HMMA.16816.F32 R80, R4.reuse, R76, R12 ;  /* 0x0000004c0450723c */ /* 0x060ff0000000180c */
[C---:B------:R-:W-:Y:S08]  /*8ab0*/  HMMA.16816.F32 R72, R4.reuse, R68, R28 ;  /* 0x000000440448723c */ /* 0x040ff0000000181c */
[C---:B------:R-:W-:Y:S08]  /*8ac0*/  HMMA.16816.F32 R76, R4.reuse, R78, R16 ;  /* 0x0000004e044c723c */ /* 0x040ff00000001810 */
[----:B------:R-:W-:Y:S01]  /*8ad0*/  HMMA.16816.F32 R68, R4, R70, R24 ;  /* 0x000000460444723c */ /* 0x000fe20000001818 */
[----:B------:R-:W-:-:S04]  /*8ae0*/  NOP ;  /* 0x0000000000007918 */ /* 0x000fc80000000000 */
[----:B------:R-:W-:-:S15]  /*8af0*/  @P3 BRA `(.L_x_8899) ;  /* 0x0000000000043947 */ /* 0x000fde0003800000 */
.L_x_8890:
[----:B------:R-:W-:-:S05]  /*8b00*/  IADD3 R113, PT, PT, R91, -0x1, RZ ;  /* 0xffffffff5b717810 */ /* 0x000fca0007ffe0ff */
.L_x_8899:
[----:B------:R-:W-:Y:S05]  /*8b10*/  BSYNC B2 ;  /* 0x0000000000027941 */ /* 0x000fea0003800000 */
.L_x_8889:
[----:B------:R-:W-:-:S13]  /*8b20*/  ISETP.GE.AND P0, PT, R113, R168, PT ;  /* 0x000000a87100720c */ /* 0x000fda0003f06270 */
[----:B------:R-:W-:Y:S05]  /*8b30*/  @!P0 BRA `(.L_x_8900) ;  /* 0x0000003800a08947 */ /* 0x000fea0003800000 */
[C---:B------:R-:W-:Y:S01]  /*8b40*/  IMAD.SHL.U32 R5, R113.reuse, 0x80, RZ ;  /* 0x0000008071057824 */ /* 0x040fe200078e00ff */
[----:B------:R-:W-:Y:S01]  /*8b50*/  ISETP.NE.U32.AND P3, PT, R188, RZ, PT ;  /* 0x000000ffbc00720c */ /* 0x000fe20003f65070 */
[C---:B------:R-:W-:Y:S01]  /*8b60*/  IMAD.SHL.U32 R160, R84.reuse, 0x40, RZ ;  /* 0x0000004054a07824 */ /* 0x040fe200078e00ff */
[----:B------:R-:W-:Y:S01]  /*8b70*/  SHF.L.U64.HI R161, R84, 0x6, R85 ;  /* 0x0000000654a17819 */ /* 0x000fe20000010255 */
        /* <DEDUP_REMOVED lines=8> */
.L_x_8907:
        /* <DEDUP_REMOVED lines=78> */
.L_x_8902:
[----:B------:R-:W-:Y:S05]  /*90e0*/  BSYNC.RECONVERGENT B0 ;  /* 0x0000000000007941 */ /* 0x000fea0003800200 */
.L_x_8901:
[----:B------:R-:W1:Y:S01]  /*90f0*/  S2UR UR6, SR_CgaCtaId ;  /* 0x00000000000679c3 */ /* 0x000e620000008800 */
[C---:B------:R-:W-:Y:S01]  /*9100*/  IMAD.SHL.U32 R163, R87.reuse, 0x8, RZ ;  /* 0x0000000857a37824 */ /* 0x040fe200078e00ff */
[C---:B------:R-:W-:Y:S01]  /*9110*/  LOP3.LUT R181, R87.reuse, 0x18, RZ, 0xc0, !PT ;  /* 0x0000001857b57812 */ /* 0x040fe200078ec0ff */
[----:B------:R-:W-:Y:S01]  /*9120*/  UMOV UR7, 0x400 ;  /* 0x0000040000077882 */ /* 0x000fe20000000000 */
[C---:B------:R-:W-:Y:S01]  /*9130*/  IMAD.SHL.U32 R154, R87.reuse, 0x10, RZ ;  /* 0x00000010579a7824 */ /* 0x040fe200078e00ff */
[C---:B------:R-:W-:Y:S01]  /*9140*/  LOP3.LUT R0, R87.reuse, 0x8, RZ, 0xc0, !PT ;  /* 0x0000000857007812 */ /* 0x040fe200078ec0ff */
[----:B------:R-:W-:Y:S01]  /*9150*/  IMAD.SHL.U32 R157, R87, 0x20, RZ ;  /* 0x00000020579d7824 */ /* 0x000fe200078e00ff */
[----:B------:R-:W-:Y:S01]  /*9160*/  LOP3.LUT R184, R163, 0xc0, RZ, 0xc0, !PT ;  /* 0x000000c0a3b87812 */ /* 0x000fe200078ec0ff */
[----:B------:R-:W-:Y:S01]  /*9170*/  IMAD.SHL.U32 R152, R87, 0x4, RZ ;  /* 0x0000000457987824 */ /* 0x000fe200078e00ff */
[----:B------:R-:W-:Y:S01]  /*9180*/  LOP3.LUT R192, R163, 0x1f20, RZ, 0xc0, !PT ;  /* 0x00001f20a3c07812 */ /* 0x000fe200078ec0ff */
[----:B------:R-:W-:Y:S01]  /*9190*/  IMAD.MOV.U32 R116, RZ, RZ, 0x20 ;  /* 0x00000020ff747424 */ /* 0x000fe200078e00ff */
[----:B------:R-:W-:Y:S01]  /*91a0*/  LOP3.LUT R181, R184, R181, RZ, 0xfc, !PT ;  /* 0x000000b5b8b57212 */ /* 0x000fe200078efcff */
[----:B------:R-:W-:Y:S01]  /*91b0*/  VIADD R179, R179, 0xffffffff ;  /* 0xffffffffb3b37836 */ /* 0x000fe20000000000 */
[----:B------:R-:W-:Y:S01]  /*91c0*/  LOP3.LUT R184, R163, 0x18, RZ, 0xc0, !PT ;  /* 0x00000018a3b87812 */ /* 0x000fe200078ec0ff */
[----:B------:R-:W-:Y:S01]  /*91d0*/  BSSY.RECONVERGENT B1, `(.L_x_8903) ;  /* 0x00000bc000017945 */ /* 0x000fe20003800200 */
[----:B------:R-:W-:Y:S02]  /*91e0*/  LOP3.LUT R88, R154, 0x100, RZ, 0xc0, !PT ;  /* 0x000001009a587812 */ /* 0x000fe400078ec0ff */
[----:B------:R-:W-:Y:S02]  /*91f0*/  LOP3.LUT R171, R181, R184, RZ, 0x3c, !PT ;  /* 0x000000b8b5ab7212 */ /* 0x000fe400078e3cff */
[----:B------:R-:W-:Y:S02]  /*9200*/  SHF.R.U32.HI R153, RZ, 0x1, R87 ;  /* 0x00000001ff997819 */ /* 0x000fe40000011657 */
[----:B------:R-:W-:Y:S02]  /*9210*/  IADD3 R194, P0, PT, R160, R172, RZ ;  /* 0x000000aca0c27210 */ /* 0x000fe40007f1e0ff */
[----:B------:R-:W-:Y:S01]  /*9220*/  LOP3.LUT R192, R192, R171, RZ, 0xfc, !PT ;  /* 0x000000abc0c07212 */ /* 0x000fe200078efcff */
[----:B-1----:R-:W-:Y:S01]  /*9230*/  ULEA UR6, UR6, UR7, 0x18 ;  /* 0x0000000706067291 */ /* 0x002fe2000f8ec0ff */
[----:B------:R-:W-:Y:S01]  /*9240*/  LOP3.LUT R0, R0, 0xc0, R157, 0xf8, !PT ;  /* 0x000000c000007812 */ /* 0x000fe200078ef89d */
[----:B------:R-:W-:Y:S01]  /*9250*/  IMAD.X R195, R161, 0x1, R173, P0 ;  /* 0x00000001a1c37824 */ /* 0x000fe200000e06ad */
[----:B------:R-:W-:Y:S02]  /*9260*/  LOP3.LUT R85, R152, 0x18, RZ, 0xc0, !PT ;  /* 0x0000001898557812 */ /* 0x000fe400078ec0ff */
[----:B------:R-:W-:Y:S01]  /*9270*/  LOP3.LUT R88, R88, 0x20, R157, 0xf8, !PT ;  /* 0x0000002058587812 */ /* 0x000fe200078ef89d */
[----:B------:R-:W-:Y:S01]  /*9280*/  IMAD.U32 R155, RZ, RZ, UR6 ;  /* 0x00000006ff9b7e24 */ /* 0x000fe2000f8e00ff */
[----:B------:R-:W-:Y:S02]  /*9290*/  LOP3.LUT R156, R153, 0x8, RZ, 0xc0, !PT ;  /* 0x00000008999c7812 */ /* 0x000fe400078ec0ff */
[----:B------:R-:W-:Y:S01]  /*92a0*/  LOP3.LUT R154, R154, 0x3e00, RZ, 0xc0, !PT ;  /* 0x00003e009a9a7812 */ /* 0x000fe200078ec0ff */
[----:B------:R-:W-:Y:S01]  /*92b0*/  IMAD R183, R192, 0x2, R155 ;  /* 0x00000002c0b77824 */ /* 0x000fe200078e029b */
[----:B------:R-:W-:Y:S02]  /*92c0*/  IADD3 R192, P0, PT, R194, R160, RZ ;  /* 0x000000a0c2c07210 */ /* 0x000fe40007f1e0ff */
[----:B------:R-:W-:Y:S02]  /*92d0*/  LOP3.LUT R0, R88, R0, R85, 0xf6, !PT ;  /* 0x0000000058007212 */ /* 0x000fe400078ef655 */
[--C-:B------:R-:W-:Y:S01]  /*92e0*/  LOP3.LUT R156, R156, 0xc0, R157.reuse, 0xf8, !PT ;  /* 0x000000c09c9c7812 */ /* 0x100fe200078ef89d */
[----:B------:R-:W-:Y:S01]  /*92f0*/  @!PT LDS RZ, [RZ] ;  /* 0x00000000fffff984 */ /* 0x000fe20000000800 */
[----:B------:R-:W-:Y:S01]  /*9300*/  @!PT LDS RZ, [RZ] ;  /* 0x00000000fffff984 */ /* 0x000fe20000000800 */
[----:B------:R-:W-:Y:S01]  /*9310*/  @!PT LDS RZ, [RZ] ;  /* 0x00000000fffff984 */ /* 0x000fe20000000800 */
[----:B------:R1:W-:Y:S01]  /*9320*/  LDGSTS.E.BYPASS.LTC128B.128 [R183+0x3000], desc[UR4][R172.64] ;  /* 0x03000000acb77fae */ /* 0x0003e2000b981a04 */
[----:B------:R-:W-:Y:S01]  /*9330*/  LOP3.LUT R88, R154, 0x20, R157, 0xf8, !PT ;  /* 0x000000209a587812 */ /* 0x000fe200078ef89d */
[----:B------:R-:W-:Y:S01]  /*9340*/  IMAD.X R193, R195, 0x1, R161, P0 ;  /* 0x00000001c3c17824 */ /* 0x000fe200000e06a1 */
[----:B------:R-:W-:Y:S03]  /*9350*/  LOP3.LUT R156, R156, R85, RZ, 0x3c, !PT ;  /* 0x000000559c9c7212 */ /* 0x000fe600078e3cff */
[----:B------:R1:W-:Y:S01]  /*9360*/  LDGSTS.E.BYPASS.LTC128B.128 [R183+0x3800], desc[UR4][R194.64] ;  /* 0x03800000c2b77fae */ /* 0x0003e2000b981a04 */
[----:B------:R-:W-:Y:S02]  /*9370*/  IADD3 R196, P0, PT, R192, R160, RZ ;  /* 0x000000a0c0c47210 */ /* 0x000fe40007f1e0ff */
[----:B------:R-:W-:Y:S03]  /*9380*/  LOP3.LUT R85, R88, 0x100, R157, 0xf8, !PT ;  /* 0x0000010058557812 */ /* 0x000fe600078ef89d */
[----:B------:R1:W-:Y:S01]  /*9390*/  LDGSTS.E.BYPASS.LTC128B.128 [R183+0x4000], desc[UR4][R192.64] ;  /* 0x04000000c0b77fae */ /* 0x0003e2000b981a04 */
[----:B------:R-:W-:Y:S01]  /*93a0*/  LOP3.LUT P2, RZ, R87, 0x4, RZ, 0xc0, !PT ;  /* 0x0000000457ff7812 */ /* 0x000fe2000784c0ff */
[----:B------:R-:W-:Y:S01]  /*93b0*/  IMAD.X R197, R193, 0x1, R161, P0 ;  /* 0x00000001c1c57824 */ /* 0x000fe200000e06a1 */
[----:B------:R-:W-:Y:S01]  /*93c0*/  LOP3.LUT R88, R85, R156, RZ, 0xfc, !PT ;  /* 0x0000009c55587212 */ /* 0x000fe200078efcff */
[--C-:B------:R-:W-:Y:S01]  /*93d0*/  IMAD R85, R0, 0x2, R155.reuse ;  /* 0x0000000200557824 */ /* 0x100fe200078e029b */
[----:B------:R-:W-:Y:S02]  /*93e0*/  SEL R116, R116, 0xffffffe0, !P2 ;  /* 0xffffffe074747807 */ /* 0x000fe40005000000 */
[----:B------:R1:W-:Y:S01]  /*93f0*/  LDGSTS.E.BYPASS.LTC128B.128 [R183+0x4800], desc[UR4][R196.64] ;  /* 0x04800000c4b77fae */ /* 0x0003e2000b981a04 */
[----:B------:R-:W-:Y:S01]  /*9400*/  IMAD R117, R88, 0x2, R155 ;  /* 0x0000000258757824 */ /* 0x000fe200078e029b */
[----:B------:R-:W-:Y:S01]  /*9410*/  ISETP.GT.AND P0, PT, R179, R168, PT ;  /* 0x000000a8b300720c */ /* 0x000fe20003f04270 */
[----:B------:R-:W-:Y:S03]  /*9420*/  IMAD.IADD R0, R116, 0x1, R85 ;  /* 0x0000000174007824 */ /* 0x000fe600078e0255 */
[----:B------:R-:W-:Y:S01]  /*9430*/  LDSM.16.M88.4 R92, [R85+0x1000] ;  /* 0x00100000555c783b */ /* 0x000fe20000000200 */
[----:B------:R-:W-:Y:S05]  /*9440*/  IMAD.IADD R124, R117, 0x1, R116 ;  /* 0x00000001757c7824 */ /* 0x000fea00078e0274 */
[----:B------:R-:W2:Y:S06]  /*9450*/  LDSM.16.M88.4 R88, [R117] ;  /* 0x000000007558783b */ /* 0x000eac0000000200 */
[----:B------:R-:W3:Y:S06]  /*9460*/  LDSM.16.M88.4 R96, [R85+0x1400] ;  /* 0x001400005560783b */ /* 0x000eec0000000200 */
[----:B------:R-:W4:Y:S06]  /*9470*/  LDSM.16.M88.4 R100, [R85+0x1800] ;  /* 0x001800005564783b */ /* 0x000f2c0000000200 */
[----:B------:R-:W0:Y:S06]  /*9480*/  LDGDEPBAR ;  /* 0x00000000000079af */ /* 0x000e2c0000000000 */
[----:B------:R-:W5:Y:S06]  /*9490*/  LDSM.16.M88.4 R104, [R85+0x1c00] ;  /* 0x001c00005568783b */ /* 0x000f6c0000000200 */
[----:B------:R-:W1:Y:S06]  /*94a0*/  LDSM.16.M88.4 R108, [R85+0x2000] ;  /* 0x00200000556c783b */ /* 0x000e6c0000000200 */
[----:B------:R-:W1:Y:S01]  /*94b0*/  LDSM.16.M88.4 R112, [R85+0x2400] ;  /* 0x002400005570783b */ /* 0x000e620000000200 */
[C---:B--2---:R-:W-:Y:S05]  /*94c0*/  HMMA.16816.F32 R4, R88.reuse, R92, RZ ;  /* 0x0000005c5804723c */ /* 0x044fea00000018ff */
[----:B------:R-:W2:Y:S06]  /*94d0*/  LDSM.16.M88.4 R116, [R85+0x2800] ;  /* 0x002800005574783b */ /* 0x000eac0000000200 */
[----:B------:R-:W2:Y:S01]  /*94e0*/  LDSM.16.M88.4 R120, [R85+0x2c00] ;  /* 0x002c00005578783b */ /* 0x000ea20000000200 */
[C---:B------:R-:W-:Y:S05]  /*94f0*/  HMMA.16816.F32 R8, R88.reuse, R94, RZ ;  /* 0x0000005e5808723c */ /* 0x040fea00000018ff */
[----:B------:R-:W-:Y:S03]  /*9500*/  LDSM.16.M88.4 R124, [R124] ;  /* 0x000000007c7c783b */ /* 0x000fe60000000200 */
[C---:B---3--:R-:W-:Y:S03]  /*9510*/  HMMA.16816.F32 R12, R88.reuse, R96, RZ ;  /* 0x00000060580c723c */ /* 0x048fe600000018ff */
[----:B------:R-:W3:Y:S05]  /*9520*/  LDSM.16.M88.4 R128, [R0+0x1000] ;  /* 0x001000000080783b */ /* 0x000eea0000000200 */
[C---:B------:R-:W-:Y:S01]  /*9530*/  HMMA.16816.F32 R16, R88.reuse, R98, RZ ;  /* 0x000000625810723c */ /* 0x040fe200000018ff */
[----:B------:R-:W3:Y:S06]  /*9540*/  LDSM.16.M88.4 R92, [R0+0x1400] ;  /* 0x00140000005c783b */ /* 0x000eec0000000200 */
[----:B------:R-:W3:Y:S01]  /*9550*/  LDSM.16.M88.4 R132, [R0+0x1800] ;  /* 0x001800000084783b */ /* 0x000ee20000000200 */
[C---:B----4-:R-:W-:Y:S05]  /*9560*/  HMMA.16816.F32 R20, R88.reuse, R100, RZ ;  /* 0x000000645814723c */ /* 0x050fea00000018ff */
[----:B------:R-:W4:Y:S03]  /*9570*/  LDSM.16.M88.4 R96, [R0+0x1c00] ;  /* 0x001c00000060783b */ /* 0x000f260000000200 */
[C---:B------:R-:W-:Y:S03]  /*9580*/  HMMA.16816.F32 R24, R88.reuse, R102, RZ ;  /* 0x000000665818723c */ /* 0x040fe600000018ff */
[----:B------:R-:W4:Y:S05]  /*9590*/  LDSM.16.M88.4 R136, [R0+0x2000] ;  /* 0x002000000088783b */ /* 0x000f2a0000000200 */
[C---:B-----5:R-:W-:Y:S01]  /*95a0*/  HMMA.16816.F32 R28, R88.reuse, R104, RZ ;  /* 0x00000068581c723c */ /* 0x060fe200000018ff */
[----:B------:R-:W5:Y:S06]  /*95b0*/  LDSM.16.M88.4 R140, [R0+0x2400] ;  /* 0x00240000008c783b */ /* 0x000f6c0000000200 */
[----:B------:R-:W5:Y:S01]  /*95c0*/  LDSM.16.M88.4 R144, [R0+0x2800] ;  /* 0x002800000090783b */ /* 0x000f620000000200 */
[C---:B------:R-:W-:Y:S05]  /*95d0*/  HMMA.16816.F32 R32, R88.reuse, R106, RZ ;  /* 0x0000006a5820723c */ /* 0x040fea00000018ff */
[----:B------:R-:W5:Y:S03]  /*95e0*/  LDSM.16.M88.4 R148, [R0+0x2c00] ;  /* 0x002c00000094783b */ /* 0x000f660000000200 */
[C---:B-1----:R-:W-:Y:S01]  /*95f0*/  HMMA.16816.F32 R36, R88.reuse, R108, RZ ;  /* 0x0000006c5824723c */ /* 0x042fe200000018ff */
        /* <DEDUP_REMOVED lines=9> */
[C---:B---3--:R-:W-:Y:S08]  /*9690*/  HMMA.16816.F32 R4, R124.reuse, R128, R4 ;  /* 0x000000807c04723c */ /* 0x048ff00000001804 */
        /* <DEDUP_REMOVED lines=94> */
.L_x_8906:
[----:B------:R-:W-:Y:S05]  /*9c80*/  BSYNC.RECONVERGENT B0 ;  /* 0x0000000000007941 */ /* 0x000fea0003800200 */
.L_x_8905:
        /* <DEDUP_REMOVED lines=16> */
.L_x_8904:
[----:B------:R-:W-:Y:S05]  /*9d90*/  BSYNC.RECONVERGENT B1 ;  /* 0x0000000000017941 */ /* 0x000fea0003800200 */
.L_x_8903:
[----:B------:R-:W-:Y:S01]  /*9da0*/  LOP3.LUT R156, R156, 0x120, R157, 0xf8, !PT ;  /* 0x000001209c9c7812 */ /* 0x000fe200078ef89d */
[----:B------:R-:W2:Y:S01]  /*9db0*/  LD.E R85, desc[UR4][R2.64+0xdc] ;  /* 0x0000dc0402557980 */ /* 0x000ea2000c101900 */
[C---:B------:R-:W-:Y:S02]  /*9dc0*/  VIADD R96, R180.reuse, 0xffffffd9 ;  /* 0xffffffd9b4607836 */ /* 0x040fe40000000000 */
[C---:B------:R-:W-:Y:S02]  /*9dd0*/  VIADD R116, R180.reuse, 0xfffffff9 ;  /* 0xfffffff9b4747836 */ /* 0x040fe40000000000 */
[C---:B------:R-:W-:Y:S02]  /*9de0*/  VIADD R115, R180.reuse, 0xffffffc0 ;  /* 0xffffffc0b4737836 */ /* 0x040fe40000000000 */
[C---:B-1----:R-:W-:Y:S02]  /*9df0*/  VIADD R88, R180.reuse, 0xffffffc8 ;  /* 0xffffffc8b4587836 */ /* 0x042fe40000000000 */
[C---:B------:R-:W-:Y:S01]  /*9e00*/  VIADD R107, R180.reuse, 0xffffffe9 ;  /* 0xffffffe9b46b7836 */ /* 0x040fe20000000000 */
[CC--:B------:R-:W-:Y:S01]  /*9e10*/  ISETP.GE.AND P1, PT, R115.reuse, R164.reuse, PT ;  /* 0x000000a47300720c */ /* 0x0c0fe20003f26270 */
        /* <DEDUP_REMOVED lines=15> */
[CC--:B------:R-:W-:Y:S01]  /*9f10*/  ISETP.GE.AND P0, PT, R89.reuse, R164.reuse, PT ;  /* 0x000000a45900720c */ /* 0x0c0fe20003f06270 */
        /* <DEDUP_REMOVED lines=58> */
[C---:B------:R-:W-:Y:S02]  /*a2c0*/  ISETP.GE.AND P6, PT, R115.reuse, R167, PT ;  /* 0x000000a77300720c */ /* 0x040fe40003fc6270 */
[----:B------:R-:W-:Y:S02]  /*a2d0*/  ISETP.GE.AND P4, PT, R115, R166, PT ;  /* 0x000000a67300720c */ /* 0x000fe40003f86270 */
        /* <DEDUP_REMOVED lines=25> */
[CC--:B------:R-:W-:Y:S02]  /*a470*/  ISETP.GE.AND P5, PT, R134.reuse, R164.reuse, PT ;  /* 0x000000a48600720c */ /* 0x0c0fe40003fa6270 */
[----:B------:R-:W-:Y:S02]  /*a480*/  FSEL R203, R47, -INF , P0 ;  /* 0xff8000002fcb7808 */ /* 0x000fe40000000000 */
[-C--:B------:R-:W-:Y:S02]  /*a490*/  ISETP.GE.AND P1, PT, R134, R165.reuse, PT ;  /* 0x000000a58600720c */ /* 0x080fe40003f26270 */
[----:B------:R-:W-:Y:S02]  /*a4a0*/  ISETP.GE.AND P0, PT, R142, R165, PT ;  /* 0x000000a58e00720c */ /* 0x000fe40003f06270 */
[----:B------:R-:W-:Y:S02]  /*a4b0*/  FSEL R211, R42, -INF , P5 ;  /* 0xff8000002ad37808 */ /* 0x000fe40002800000 */
[----:B------:R-:W-:Y:S02]  /*a4c0*/  FSEL R215, R92, -INF , !P4 ;  /* 0xff8000005cd77808 */ /* 0x000fe40006000000 */
[----:B------:R-:W-:Y:S02]  /*a4d0*/  ISETP.GE.AND P4, PT, R107, R167, PT ;  /* 0x000000a76b00720c */ /* 0x000fe40003f86270 */
[----:B------:R-:W-:Y:S02]  /*a4e0*/  FSEL R193, R40, -INF , P1 ;  /* 0xff80000028c17808 */ /* 0x000fe40000800000 */
[----:B------:R-:W-:Y:S02]  /*a4f0*/  FSEL R143, R90, -INF , !P6 ;  /* 0xff8000005a8f7808 */ /* 0x000fe40007000000 */
[-C--:B------:R-:W-:Y:S02]  /*a500*/  ISETP.GE.AND P5, PT, R129, R165.reuse, PT ;  /* 0x000000a58100720c */ /* 0x080fe40003fa6270 */
[----:B------:R-:W-:Y:S01]  /*a510*/  FSEL R199, R49, -INF , P0 ;  /* 0xff80000031c77808 */ /* 0x000fe20000000000 */
[----:B------:R-:W-:Y:S01]  /*a520*/  VIADD R49, R180, 0x28 ;  /* 0x00000028b4317836 */ /* 0x000fe20000000000 */
[-C--:B------:R-:W-:Y:S02]  /*a530*/  ISETP.GE.AND P1, PT, R146, R164.reuse, PT ;  /* 0x000000a49200720c */ /* 0x080fe40003f26270 */
[----:B------:R-:W-:Y:S02]  /*a540*/  ISETP.GE.AND P0, PT, R138, R165, PT ;  /* 0x000000a58a00720c */ /* 0x000fe40003f06270 */
[----:B------:R-:W-:Y:S02]  /*a550*/  ISETP.GE.AND P6, PT, R0, R167, PT ;  /* 0x000000a70000720c */ /* 0x000fe40003fc6270 */
        /* <DEDUP_REMOVED lines=9> */
[----:B------:R-:W-:Y:S02]  /*a5f0*/  FSEL R113, R113, -INF , !P6 ;  /* 0xff80000071717808 */ /* 0x000fe40007000000 */
[----:B------:R-:W-:Y:S02]  /*a600*/  FSEL R56, R59, -INF , P0 ;  /* 0xff8000003b387808 */ /* 0x000fe40000000000 */
[-C--:B------:R-:W-:Y:S02]  /*a610*/  ISETP.GE.AND P6, PT, R109, R167.reuse, PT ;  /* 0x000000a76d00720c */ /* 0x080fe40003fc6270 */
[----:B------:R-:W-:Y:S02]  /*a620*/  FSEL R205, R45, -INF , P5 ;  /* 0xff8000002dcd7808 */ /* 0x000fe40002800000 */
[----:B------:R-:W-:Y:S02]  /*a630*/  FSEL R99, R131, -INF , !P6 ;  /* 0xff80000083637808 */ /* 0x000fe40007000000 */
        /* <DEDUP_REMOVED lines=25> */
[----:B------:R-:W-:Y:S02]  /*a7d0*/  FSEL R58, R58, -INF , P1 ;  /* 0xff8000003a3a7808 */ /* 0x000fe40000800000 */
[----:B------:R-:W-:Y:S02]  /*a7e0*/  ISETP.GE.AND P1, PT, R180, R167, PT ;  /* 0x000000a7b400720c */ /* 0x000fe40003f26270 */
[----:B------:R-:W-:Y:S02]  /*a7f0*/  ISETP.GE.AND P0, PT, R48, R164, PT ;  /* 0x000000a43000720c */ /* 0x000fe40003f06270 */
[----:B------:R-:W-:Y:S02]  /*a800*/  FSEL R55, R123, -INF , !P1 ;  /* 0xff8000007b377808 */ /* 0x000fe40004800000 */
[----:B------:R-:W-:Y:S02]  /*a810*/  FSEL R62, R63, -INF , P0 ;  /* 0xff8000003f3e7808 */ /* 0x000fe40000000000 */
[CC--:B------:R-:W-:Y:S01]  /*a820*/  ISETP.GE.AND P1, PT, R180.reuse, R166.reuse, PT ;  /* 0x000000a6b400720c */ /* 0x0c0fe20003f26270 */
[----:B------:R-:W-:Y:S01]  /*a830*/  VIADD R180, R180, 0xffffff80 ;  /* 0xffffff80b4b47836 */ /* 0x000fe20000000000 */
[----:B------:R-:W-:Y:S02]  /*a840*/  ISETP.GE.AND P5, PT, R60, R165, PT ;  /* 0x000000a53c00720c */ /* 0x000fe40003fa6270 */
[----:B------:R-:W-:Y:S02]  /*a850*/  FSEL R53, R121, -INF , !P1 ;  /* 0xff80000079357808 */ /* 0x000fe40004800000 */
[-C--:B------:R-:W-:Y:S02]  /*a860*/  ISETP.GE.AND P1, PT, R89, R166.reuse, PT ;  /* 0x000000a65900720c */ /* 0x080fe40003f26270 */
[----:B------:R-:W-:Y:S02]  /*a870*/  FSEL R197, R64, -INF , P5 ;  /* 0xff80000040c57808 */ /* 0x000fe40002800000 */
        /* <DEDUP_REMOVED lines=11> */
[CC--:B------:R-:W-:Y:S02]  /*a930*/  ISETP.GE.AND P4, PT, R96.reuse, R166.reuse, PT ;  /* 0x000000a66000720c */ /* 0x0c0fe40003f86270 */
[----:B------:R-:W-:Y:S02]  /*a940*/  FSEL R123, R101, -INF , !P5 ;  /* 0xff800000657b7808 */ /* 0x000fe40006800000 */
[-C--:B------:R-:W-:Y:S01]  /*a950*/  ISETP.GE.AND P5, PT, R96, R167.reuse, PT ;  /* 0x000000a76000720c */ /* 0x080fe20003fa6270 */
[----:B------:R-:W-:Y:S01]  /*a960*/  IMAD R96, R156, 0x2, R155 ;  /* 0x000000029c607824 */ /* 0x000fe200078e029b */
        /* <DEDUP_REMOVED lines=17> */
[----:B------:R-:W-:Y:S02]  /*aa80*/  FSEL R65, R65, -INF , P0 ;  /* 0xff80000041417808 */ /* 0x000fe40000000000 */
[----:B------:R-:W-:Y:S02]  /*aa90*/  ISETP.GE.AND P0, PT, R194, R164, PT ;  /* 0x000000a4c200720c */ /* 0x000fe40003f06270 */
[-C--:B------:R-:W-:Y:S02]  /*aaa0*/  ISETP.GE.AND P4, PT, R140, R166.reuse, PT ;  /* 0x000000a68c00720c */ /* 0x080fe40003f86270 */
[----:B------:R-:W-:Y:S02]  /*aab0*/  FSEL R64, R67, -INF , P0 ;  /* 0xff80000043407808 */ /* 0x000fe40000000000 */
[-C--:B------:R-:W-:Y:S02]  /*aac0*/  ISETP.GE.AND P0, PT, R88, R167.reuse, PT ;  /* 0x000000a75800720c */ /* 0x080fe40003f06270 */
[----:B------:R-:W-:Y:S02]  /*aad0*/  FSEL R151, R151, -INF , !P4 ;  /* 0xff80000097977808 */ /* 0x000fe40006000000 */
[----:B------:R-:W-:Y:S02]  /*aae0*/  FSEL R139, R95, -INF , !P0 ;  /* 0xff8000005f8b7808 */ /* 0x000fe40004000000 */
[----:B------:R-:W-:Y:S02]  /*aaf0*/  FSEL R95, R137, -INF , !P6 ;  /* 0xff800000895f7808 */ /* 0x000fe40007000000 */
[CC--:B------:R-:W-:Y:S02]  /*ab00*/  ISETP.GE.AND P0, PT, R102.reuse, R167.reuse, PT ;  /* 0x000000a76600720c */ /* 0x0c0fe40003f06270 */
        /* <DEDUP_REMOVED lines=89> */
[----:B------:R-:W-:Y:S02]  /*b0a0*/  FMNMX3.FTZ R0, R0, R211, R209, !PT ;  /* 0x000000d300007276 */ /* 0x000fe400078100d1 */
[----:B------:R-:W-:Y:S02]  /*b0b0*/  FSEL R100, R65, -INF , !P4 ;  /* 0xff80000041647808 */ /* 0x000fe40006000000 */
[----:B------:R-:W-:Y:S02]  /*b0c0*/  FSEL R65, R66, -INF , P6 ;  /* 0xff80000042417808 */ /* 0x000fe40003000000 */
[-C--:B------:R-:W-:Y:S02]  /*b0d0*/  ISETP.GE.AND P4, PT, R128, R166.reuse, PT ;  /* 0x000000a68000720c */ /* 0x080fe40003f86270 */
        /* <DEDUP_REMOVED lines=29> */
[C---:B------:R-:W-:Y:S01]  /*b2b0*/  FSETP.NEU.FTZ.AND P0, PT, R0.reuse, -INF , PT ;  /* 0xff8000000000780b */ /* 0x040fe20003f1d000 */
[----:B------:R-:W-:Y:S02]  /*b2c0*/  FADD.FTZ R48, -R51, R84 ;  /* 0x0000005433307221 */ /* 0x000fe40000010100 */
[-CC-:B------:R-:W-:Y:S01]  /*b2d0*/  FFMA.FTZ R106, R59, R85.reuse, -R102.reuse ;  /* 0x000000553b6a7223 */ /* 0x180fe20000010866 */
[-CC-:B------:R-:W-:Y:S01]  /*b2e0*/  FFMA.FTZ R117, R95, R85.reuse, -R102.reuse ;  /* 0x000000555f757223 */ /* 0x180fe20000010866 */
[-CC-:B------:R-:W-:Y:S01]  /*b2f0*/  FFMA.FTZ R116, R93, R85.reuse, -R102.reuse ;  /* 0x000000555d747223 */ /* 0x180fe20000010866 */
[-CC-:B------:R-:W-:Y:S01]  /*b300*/  FFMA.FTZ R124, R101, R85.reuse, -R102.reuse ;  /* 0x00000055657c7223 */ /* 0x180fe20000010866 */
[-CC-:B------:R-:W-:Y:S01]  /*b310*/  FFMA.FTZ R101, R57, R85.reuse, -R102.reuse ;  /* 0x0000005539657223 */ /* 0x180fe20000010866 */
[----:B------:R-:W-:Y:S01]  /*b320*/  FSEL R51, R0, RZ, P0 ;  /* 0x000000ff00337208 */ /* 0x000fe20000000000 */
[----:B------:R-:W-:Y:S01]  /*b330*/  MUFU.EX2 R106, R106 ;  /* 0x0000006a006a7308 */ /* 0x000fe20000000800 */
[----:B------:R-:W1:Y:S01]  /*b340*/  LDSM.16.MT88.4 R56, [R96+0x3000] ;  /* 0x003000006038783b */ /* 0x000e620000004200 */
[----:B------:R-:W-:Y:S01]  /*b350*/  FMUL.FTZ R49, R85, R48 ;  /* 0x0000003055317220 */ /* 0x000fe20000410000 */
[-C--:B------:R-:W-:Y:S01]  /*b360*/  FFMA.FTZ R104, R55, R85.reuse, -R102 ;  /* 0x0000005537687223 */ /* 0x080fe20000010866 */
[----:B------:R-:W-:Y:S01]  /*b370*/  FADD.FTZ R48, -R51, R86 ;  /* 0x0000005633307221 */ /* 0x000fe20000010100 */
[----:B------:R-:W-:Y:S02]  /*b380*/  VIADD R86, R96, 0x3020 ;  /* 0x0000302060567836 */ /* 0x000fe40000000000 */
[-CC-:B------:R-:W-:Y:S01]  /*b390*/  FFMA.FTZ R213, R213, R85.reuse, -R102.reuse ;  /* 0x00000055d5d57223 */ /* 0x180fe20000010866 */
[----:B------:R-:W-:Y:S02]  /*b3a0*/  FSEL R98, R98, RZ, P0 ;  /* 0x000000ff62627208 */ /* 0x000fe40000000000 */
[----:B------:R-:W2:Y:S01]  /*b3b0*/  MUFU.EX2 R84, R49 ;  /* 0x0000003100547308 */ /* 0x000ea20000000800 */
[----:B------:R-:W-:Y:S01]  /*b3c0*/  FMUL.FTZ R50, R85, R48 ;  /* 0x0000003055327220 */ /* 0x000fe20000410000 */
[----:B------:R-:W-:Y:S02]  /*b3d0*/  VIADD R48, R96, 0x3000 ;  /* 0x0000300060307836 */ /* 0x000fe40000000000 */
[-C--:B------:R-:W-:Y:S01]  /*b3e0*/  FFMA.FTZ R108, R67, R85.reuse, -R102 ;  /* 0x00000055436c7223 */ /* 0x080fe20000010866 */
[-CC-:B------:R-:W-:Y:S01]  /*b3f0*/  FFMA.FTZ R138, R215, R85.reuse, -R98.reuse ;  /* 0x00000055d78a7223 */ /* 0x180fe20000010862 */
[-CC-:B------:R-:W-:Y:S01]  /*b400*/  FFMA.FTZ R136, R131, R85.reuse, -R98.reuse ;  /* 0x0000005583887223 */ /* 0x180fe20000010862 */
[----:B------:R-:W-:Y:S02]  /*b410*/  @P2 VIADD R86, R48, 0xffffffe0 ;  /* 0xffffffe030562836 */ /* 0x000fe40000000000 */
[-C--:B------:R-:W-:Y:S01]  /*b420*/  FFMA.FTZ R132, R217, R85.reuse, -R98 ;  /* 0x00000055d9847223 */ /* 0x080fe20000010862 */
[----:B------:R-:W3:Y:S01]  /*b430*/  MUFU.EX2 R67, R50 ;  /* 0x0000003200437308 */ /* 0x000ee20000000800 */
[-C--:B------:R-:W-:Y:S01]  /*b440*/  FFMA.FTZ R131, R113, R85.reuse, -R102 ;  /* 0x0000005571837223 */ /* 0x080fe20000010866 */
[-CC-:B------:R-:W-:Y:S01]  /*b450*/  FFMA.FTZ R113, R53, R85.reuse, -R98.reuse ;  /* 0x0000005535717223 */ /* 0x180fe20000010862 */
[----:B------:R-:W4:Y:S01]  /*b460*/  LDSM.16.MT88.4 R92, [R86] ;  /* 0x00000000565c783b */ /* 0x000f220000004200 */
[-CC-:B------:R-:W-:Y:S01]  /*b470*/  FFMA.FTZ R128, R103, R85.reuse, -R98.reuse ;  /* 0x0000005567807223 */ /* 0x180fe20000010862 */
[-CC-:B------:R-:W-:Y:S01]  /*b480*/  FFMA.FTZ R129, R223, R85.reuse, -R98.reuse ;  /* 0x00000055df817223 */ /* 0x180fe20000010862 */
[-CC-:B------:R-:W-:Y:S01]  /*b490*/  FFMA.FTZ R122, R227, R85.reuse, -R98.reuse ;  /* 0x00000055e37a7223 */ /* 0x180fe20000010862 */
[----:B------:R-:W-:Y:S03]  /*b4a0*/  FFMA.FTZ R118, R63, R85, -R98 ;  /* 0x000000553f767223 */ /* 0x000fe60000010862 */
[----:B------:R-:W-:Y:S01]  /*b4b0*/  MUFU.EX2 R138, R138 ;  /* 0x0000008a008a7308 */ /* 0x000fe20000000800 */
[C---:B--2---:R-:W-:Y:S01]  /*b4c0*/  FMUL.FTZ R49, R84.reuse, R81 ;  /* 0x0000005154317220 */ /* 0x044fe20000410000 */
[C---:B------:R-:W-:Y:S01]  /*b4d0*/  FMUL.FTZ R52, R84.reuse, R76 ;  /* 0x0000004c54347220 */ /* 0x040fe20000410000 */
[C---:B------:R-:W-:Y:S01]  /*b4e0*/  FMUL.FTZ R53, R84.reuse, R77 ;  /* 0x0000004d54357220 */ /* 0x040fe20000410000 */
[C---:B------:R-:W-:Y:S01]  /*b4f0*/  FMUL.FTZ R48, R84.reuse, R80 ;  /* 0x0000005054307220 */ /* 0x040fe20000410000 */
[----:B------:R-:W-:Y:S01]  /*b500*/  FFMA.FTZ R80, R61, R85, -R102 ;  /* 0x000000553d507223 */ /* 0x000fe20000010866 */
[C---:B------:R-:W-:Y:S01]  /*b510*/  FMUL.FTZ R60, R84.reuse, R68 ;  /* 0x00000044543c7220 */ /* 0x040fe20000410000 */
[----:B------:R-:W-:Y:S03]  /*b520*/  FMUL.FTZ R61, R84, R69 ;  /* 0x00000045543d7220 */ /* 0x000fe60000410000 */
[----:B------:R-:W2:Y:S01]  /*b530*/  MUFU.EX2 R136, R136 ;  /* 0x0000008800887308 */ /* 0x000ea20000000800 */
[C---:B---3--:R-:W-:Y:S01]  /*b540*/  FMUL.FTZ R50, R67.reuse, R82 ;  /* 0x0000005243327220 */ /* 0x048fe20000410000 */
[C---:B------:R-:W-:Y:S01]  /*b550*/  FMUL.FTZ R51, R67.reuse, R83 ;  /* 0x0000005343337220 */ /* 0x040fe20000410000 */
[C---:B------:R-:W-:Y:S01]  /*b560*/  FMUL.FTZ R54, R67.reuse, R78 ;  /* 0x0000004e43367220 */ /* 0x040fe20000410000 */
[C---:B------:R-:W-:Y:S01]  /*b570*/  FMUL.FTZ R55, R67.reuse, R79 ;  /* 0x0000004f43377220 */ /* 0x040fe20000410000 */
[C---:B------:R-:W-:Y:S01]  /*b580*/  FMUL.FTZ R62, R67.reuse, R70 ;  /* 0x00000046433e7220 */ /* 0x040fe20000410000 */
[----:B------:R-:W3:Y:S01]  /*b590*/  LDSM.16.MT88.4 R76, [R96+0x3400] ;  /* 0x00340000604c783b */ /* 0x000ee20000004200 */
        /* <DEDUP_REMOVED lines=26> */
[-CC-:B------:R-:W-:Y:S01]  /*b740*/  FFMA.FTZ R126, R111, R85.reuse, -R102.reuse ;  /* 0x000000556f7e7223 */ /* 0x180fe20000010866 */
[-CC-:B------:R-:W-:Y:S01]  /*b750*/  FFMA.FTZ R121, R99, R85.reuse, -R102.reuse ;  /* 0x0000005563797223 */ /* 0x180fe20000010866 */
[-CC-:B------:R-:W-:Y:S01]  /*b760*/  FFMA.FTZ R99, R89, R85.reuse, -R102.reuse ;  /* 0x0000005559637223 */ /* 0x180fe20000010866 */
[C---:B--2---:R-:W-:Y:S01]  /*b770*/  F2FP.F16.F32.PACK_AB R89, R136.reuse, R138 ;  /* 0x0000008a8859723e */ /* 0x044fe200000000ff */
[-C--:B------:R-:W-:Y:S01]  /*b780*/  FFMA.FTZ R111, R91, R85.reuse, -R102 ;  /* 0x000000555b6f7223 */ /* 0x080fe20000010866 */
[----:B------:R-:W-:Y:S01]  /*b790*/  FFMA.FTZ R138, R67, R190, R138 ;  /* 0x000000be438a7223 */ /* 0x000fe2000001008a */
[-CC-:B------:R-:W-:Y:S03]  /*b7a0*/  FFMA.FTZ R157, R201, R85.reuse, -R102.reuse ;  /* 0x00000055c99d7223 */ /* 0x180fe60000010866 */
[----:B------:R-:W-:Y:S01]  /*b7b0*/  MUFU.EX2 R134, R134 ;  /* 0x0000008600867308 */ /* 0x000fe20000000800 */
[-C--:B------:R-:W-:Y:S01]  /*b7c0*/  FFMA.FTZ R144, R199, R85.reuse, -R102 ;  /* 0x00000055c7907223 */ /* 0x080fe20000010866 */
[----:B------:R-:W-:Y:S01]  /*b7d0*/  FADD.FTZ R138, R136, R138 ;  /* 0x0000008a888a7221 */ /* 0x000fe20000010000 */
[-CC-:B------:R-:W-:Y:S01]  /*b7e0*/  FFMA.FTZ R149, R143, R85.reuse, -R102.reuse ;  /* 0x000000558f957223 */ /* 0x180fe20000010866 */
[-C--:B------:R-:W-:Y:S01]  /*b7f0*/  FFMA.FTZ R143, R139, R85.reuse, -R102 ;  /* 0x000000558b8f7223 */ /* 0x080fe20000010866 */
[-C--:B------:R-:W-:Y:S01]  /*b800*/  FFMA.FTZ R139, R219, R85.reuse, -R98 ;  /* 0x00000055db8b7223 */ /* 0x080fe20000010862 */
        /* <DEDUP_REMOVED lines=8> */
[----:B------:R-:W-:Y:S01]  /*b890*/  ISETP.GT.AND P0, PT, R179, R168, PT ;  /* 0x000000a8b300720c */ /* 0x000fe20003f04270 */
[-CC-:B------:R-:W-:Y:S03]  /*b8a0*/  FFMA.FTZ R119, R119, R85.reuse, -R102.reuse ;  /* 0x0000005577777223 */ /* 0x180fe60000010866 */
[----:B------:R-:W-:Y:S01]  /*b8b0*/  MUFU.EX2 R149, R149 ;  /* 0x0000009500957308 */ /* 0x000fe20000000800 */
[----:B------:R-:W-:Y:S09]  /*b8c0*/  FFMA.FTZ R97, R97, R85, -R102 ;  /* 0x0000005561617223 */ /* 0x000ff20000010866 */
[----:B------:R-:W2:Y:S10]  /*b8d0*/  MUFU.EX2 R140, R140 ;  /* 0x0000008c008c7308 */ /* 0x000eb40000000800 */
[----:B------:R-:W5:Y:S10]  /*b8e0*/  MUFU.EX2 R143, R143 ;  /* 0x0000008f008f7308 */ /* 0x000f740000000800 */
[----:B------:R-:W1:Y:S01]  /*b8f0*/  MUFU.EX2 R139, R139 ;  /* 0x0000008b008b7308 */ /* 0x000e620000000800 */
[----:B--2---:R-:W-:Y:S01]  /*b900*/  F2FP.F16.F32.PACK_AB R88, R140, R149 ;  /* 0x000000958c58723e */ /* 0x004fe200000000ff */
[----:B------:R-:W-:Y:S04]  /*b910*/  FFMA.FTZ R149, R84, R185, R149 ;  /* 0x000000b954957223 */ /* 0x000fe80000010095 */
[----:B------:R-:W-:Y:S04]  /*b920*/  FADD.FTZ R140, R140, R149 ;  /* 0x000000958c8c7221 */ /* 0x000fe80000010000 */
[----:B------:R-:W2:Y:S01]  /*b930*/  MUFU.EX2 R141, R141 ;  /* 0x0000008d008d7308 */ /* 0x000ea20000000800 */
[C---:B-----5:R-:W-:Y:S01]  /*b940*/  F2FP.F16.F32.PACK_AB R90, R134.reuse, R143 ;  /* 0x0000008f865a723e */ /* 0x060fe200000000ff */
[----:B------:R-:W-:Y:S04]  /*b950*/  FADD.FTZ R143, R143, R140 ;  /* 0x0000008c8f8f7221 */ /* 0x000fe80000010000 */
[----:B------:R-:W-:Y:S04]  /*b960*/  FADD.FTZ R134, R134, R143 ;  /* 0x0000008f86867221 */ /* 0x000fe80000010000 */
[----:B------:R-:W5:Y:S01]  /*b970*/  MUFU.EX2 R135, R135 ;  /* 0x0000008700877308 */ /* 0x000f620000000800 */
[----:B-1----:R-:W-:Y:S01]  /*b980*/  F2FP.F16.F32.PACK_AB R91, R132, R139 ;  /* 0x0000008b845b723e */ /* 0x002fe200000000ff */
[----:B------:R-:W-:Y:S08]  /*b990*/  FADD.FTZ R139, R139, R138 ;  /* 0x0000008a8b8b7221 */ /* 0x000ff00000010000 */
[----:B------:R-:W1:Y:S01]  /*b9a0*/  MUFU.EX2 R126, R126 ;  /* 0x0000007e007e7308 */ /* 0x000e620000000800 */
[C---:B------:R-:W-:Y:S05]  /*b9b0*/  HMMA.16816.F32 R48, R88.reuse, R56, R48 ;  /* 0x000000385830723c */ /* 0x040fea0000001830 */
[C---:B------:R-:W-:Y:S01]  /*b9c0*/  FMUL.FTZ R56, R84.reuse, R72 ;  /* 0x0000004854387220 */ /* 0x040fe20000410000 */
[----:B------:R-:W-:Y:S03]  /*b9d0*/  FMUL.FTZ R57, R84, R73 ;  /* 0x0000004954397220 */ /* 0x000fe60000410000 */
[----:B------:R-:W3:Y:S01]  /*b9e0*/  MUFU.EX2 R122, R122 ;  /* 0x0000007a007a7308 */ /* 0x000ee20000000800 */
[C---:B------:R-:W-:Y:S03]  /*b9f0*/  HMMA.16816.F32 R52, R88.reuse, R58, R52 ;  /* 0x0000003a5834723c */ /* 0x040fe60000001834 */
[C---:B------:R-:W-:Y:S01]  /*ba00*/  FMUL.FTZ R58, R67.reuse, R74 ;  /* 0x0000004a433a7220 */ /* 0x040fe20000410000 */
[----:B------:R-:W-:Y:S01]  /*ba10*/  FMUL.FTZ R59, R67, R75 ;  /* 0x0000004b433b7220 */ /* 0x000fe20000410000 */
[----:B--2---:R-:W-:Y:S01]  /*ba20*/  F2FP.F16.F32.PACK_AB R68, R130, R141 ;  /* 0x0000008d8244723e */ /* 0x004fe200000000ff */
[----:B------:R-:W2:Y:S03]  /*ba30*/  LDSM.16.MT88.4 R72, [R86+0x400] ;  /* 0x000400005648783b */ /* 0x000ea60000004200 */
[----:B------:R-:W-:Y:S01]  /*ba40*/  MUFU.EX2 R124, R124 ;  /* 0x0000007c007c7308 */ /* 0x000fe20000000800 */
[----:B-----5:R-:W-:Y:S01]  /*ba50*/  F2FP.F16.F32.PACK_AB R69, R128, R135 ;  /* 0x000000878045723e */ /* 0x020fe200000000ff */
[----:B------:R-:W-:Y:S01]  /*ba60*/  FFMA.FTZ R67, R137, R85, -R102 ;  /* 0x0000005589437223 */ /* 0x000fe20000010866 */
[----:B-1----:R-:W-:Y:S01]  /*ba70*/  F2FP.F16.F32.PACK_AB R70, R126, R131 ;  /* 0x000000837e46723e */ /* 0x002fe200000000ff */
[C---:B----4-:R-:W-:Y:S03]  /*ba80*/  HMMA.16816.F32 R56, R88.reuse, R92, R56 ;  /* 0x0000005c5838723c */ /* 0x050fe60000001838 */
[----:B------:R-:W-:Y:S03]  /*ba90*/  FFMA.FTZ R93, R209, R85, -R98 ;  /* 0x00000055d15d7223 */ /* 0x000fe60000010862 */
[----:B------:R1:W-:Y:S01]  /*baa0*/  MUFU.EX2 R92, R80 ;  /* 0x00000050005c7308 */ /* 0x0003e20000000800 */
[----:B---3--:R-:W-:Y:S01]  /*bab0*/  F2FP.F16.F32.PACK_AB R71, R122, R129 ;  /* 0x000000817a47723e */ /* 0x008fe200000000ff */
[----:B------:R-:W-:Y:S01]  /*bac0*/  FADD.FTZ R141, R141, R134 ;  /* 0x000000868d8d7221 */ /* 0x000fe20000010000 */
[----:B------:R-:W-:Y:S03]  /*bad0*/  HMMA.16816.F32 R60, R88, R94, R60 ;  /* 0x0000005e583c723c */ /* 0x000fe6000000183c */
[-CC-:B------:R-:W-:Y:S04]  /*bae0*/  FFMA.FTZ R88, R211, R85.reuse, -R98.reuse ;  /* 0x00000055d3587223 */ /* 0x180fe80000010862 */
[----:B------:R-:W3:Y:S01]  /*baf0*/  MUFU.EX2 R121, R121 ;  /* 0x0000007900797308 */ /* 0x000ee20000000800 */
[-C--:B------:R-:W-:Y:S01]  /*bb00*/  FFMA.FTZ R98, R66, R85.reuse, -R98 ;  /* 0x0000005542627223 */ /* 0x080fe20000010862 */
[-CC-:B------:R-:W-:Y:S01]  /*bb10*/  FFMA.FTZ R94, R207, R85.reuse, -R102.reuse ;  /* 0x00000055cf5e7223 */ /* 0x180fe20000010866 */
[-CC-:B------:R-:W-:Y:S01]  /*bb20*/  FFMA.FTZ R95, R205, R85.reuse, -R102.reuse ;  /* 0x00000055cd5f7223 */ /* 0x180fe20000010866 */
[C---:B------:R-:W-:Y:S06]  /*bb30*/  HMMA.16816.F32 R48, R68.reuse, R76, R48 ;  /* 0x0000004c4430723c */ /* 0x040fec0000001830 */
[----:B------:R-:W-:Y:S01]  /*bb40*/  MUFU.EX2 R123, R123 ;  /* 0x0000007b007b7308 */ /* 0x000fe20000000800 */
[----:B-1----:R-:W1:Y:S01]  /*bb50*/  LDSM.16.MT88.4 R80, [R96+0x3800] ;  /* 0x003800006050783b */ /* 0x002e620000004200 */
[----:B------:R-:W-:Y:S01]  /*bb60*/  FADD.FTZ R130, R130, R141 ;  /* 0x0000008d82827221 */ /* 0x000fe20000010000 */
[----:B------:R-:W-:Y:S01]  /*bb70*/  FFMA.FTZ R102, R100, R85, -R102 ;  /* 0x0000005564667223 */ /* 0x000fe20000010866 */
[C---:B------:R-:W-:Y:S03]  /*bb80*/  HMMA.16816.F32 R52, R68.reuse, R78, R52 ;  /* 0x0000004e4434723c */ /* 0x040fe60000001834 */
[----:B------:R-:W-:Y:S03]  /*bb90*/  FADD.FTZ R131, R131, R130 ;  /* 0x0000008283837221 */ /* 0x000fe60000010000 */
[----:B------:R-:W4:Y:S01]  /*bba0*/  MUFU.EX2 R120, R120 ;  /* 0x0000007800787308 */ /* 0x000f220000000800 */
[----:B------:R-:W5:Y:S01]  /*bbb0*/  LDSM.16.MT88.4 R76, [R86+0x800] ;  /* 0x00080000564c783b */ /* 0x000f620000004200 */
[----:B------:R-:W-:Y:S01]  /*bbc0*/  FADD.FTZ R131, R126, R131 ;  /* 0x000000837e837221 */ /* 0x000fe20000010000 */
[C---:B--2---:R-:W-:Y:S07]  /*bbd0*/  HMMA.16816.F32 R56, R68.reuse, R72, R56 ;  /* 0x000000484438723c */ /* 0x044fee0000001838 */
[----:B------:R-:W-:Y:S01]  /*bbe0*/  MUFU.EX2 R117, R117 ;  /* 0x0000007500757308 */ /* 0x000fe20000000800 */
[----:B------:R-:W-:Y:S09]  /*bbf0*/  HMMA.16816.F32 R60, R68, R74, R60 ;  /* 0x0000004a443c723c */ /* 0x000ff2000000183c */
[----:B------:R-:W2:Y:S01]  /*bc00*/  MUFU.EX2 R116, R116 ;  /* 0x0000007400747308 */ /* 0x000ea20000000800 */
[----:B------:R-:W5:Y:S01]  /*bc10*/  LDSM.16.MT88.4 R72, [R96+0x3c00] ;  /* 0x003c00006048783b */ /* 0x000f620000004200 */
[C---:B---3--:R-:W-:Y:S01]  /*bc20*/  F2FP.F16.F32.PACK_AB R68, R121.reuse, R124 ;  /* 0x0000007c7944723e */ /* 0x048fe200000000ff */
[----:B------:R-:W-:Y:S01]  /*bc30*/  FADD.FTZ R124, R124, R131 ;  /* 0x000000837c7c7221 */ /* 0x000fe20000010000 */
[----:B----4-:R-:W-:Y:S03]  /*bc40*/  F2FP.F16.F32.PACK_AB R69, R120, R123 ;  /* 0x0000007b7845723e */ /* 0x010fe600000000ff */
[----:B------:R-:W-:Y:S03]  /*bc50*/  FADD.FTZ R124, R121, R124 ;  /* 0x0000007c797c7221 */ /* 0x000fe60000010000 */
[----:B------:R-:W-:Y:S10]  /*bc60*/  MUFU.EX2 R115, R115 ;  /* 0x0000007300737308 */ /* 0x000ff40000000800 */
[----:B------:R-:W3:Y:S01]  /*bc70*/  MUFU.EX2 R114, R114 ;  /* 0x0000007200727308 */ /* 0x000ee20000000800 */
[C---:B--2---:R-:W-:Y:S01]  /*bc80*/  F2FP.F16.F32.PACK_AB R70, R116.reuse, R117 ;  /* 0x000000757446723e */ /* 0x044fe200000000ff */
[----:B------:R-:W-:Y:S04]  /*bc90*/  FADD.FTZ R117, R117, R124 ;  /* 0x0000007c75757221 */ /* 0x000fe80000010000 */
[----:B------:R-:W-:Y:S04]  /*bca0*/  FADD.FTZ R116, R116, R117 ;  /* 0x0000007574747221 */ /* 0x000fe80000010000 */
[----:B------:R-:W2:Y:S10]  /*bcb0*/  MUFU.EX2 R111, R111 ;  /* 0x0000006f006f7308 */ /* 0x000eb40000000800 */
[----:B------:R-:W4:Y:S01]  /*bcc0*/  MUFU.EX2 R108, R108 ;  /* 0x0000006c006c7308 */ /* 0x000f220000000800 */
[----:B---3--:R-:W-:Y:S09]  /*bcd0*/  F2FP.F16.F32.PACK_AB R71, R114, R115 ;  /* 0x000000737247723e */ /* 0x008ff200000000ff */
[----:B------:R-:W-:Y:S01]  /*bce0*/  MUFU.EX2 R112, R112 ;  /* 0x0000007000707308 */ /* 0x000fe20000000800 */
[C---:B-1----:R-:W-:Y:S03]  /*bcf0*/  HMMA.16816.F32 R48, R68.reuse, R80, R48 ;  /* 0x000000504430723c */ /* 0x042fe60000001830 */
[----:B--2---:R-:W-:Y:S06]  /*bd00*/  FADD.FTZ R91, R111, R116 ;  /* 0x000000746f5b7221 */ /* 0x004fec0000010000 */
[----:B------:R-:W1:Y:S01]  /*bd10*/  MUFU.EX2 R107, R107 ;  /* 0x0000006b006b7308 */ /* 0x000e620000000800 */
[C---:B------:R-:W-:Y:S01]  /*bd20*/  HMMA.16816.F32 R52, R68.reuse, R82, R52 ;  /* 0x000000524434723c */ /* 0x040fe20000001834 */
[----:B------:R-:W2:Y:S02]  /*bd30*/  LDSM.16.MT88.4 R80, [R86+0xc00] ;  /* 0x000c00005650783b */ /* 0x000ea40000004200 */
[C---:B----4-:R-:W-:Y:S06]  /*bd40*/  FADD.FTZ R91, R108.reuse, R91 ;  /* 0x0000005b6c5b7221 */ /* 0x050fec0000010000 */
[----:B------:R-:W3:Y:S01]  /*bd50*/  MUFU.EX2 R101, R101 ;  /* 0x0000006500657308 */ /* 0x000ee20000000800 */
[C---:B-----5:R-:W-:Y:S09]  /*bd60*/  HMMA.16816.F32 R56, R68.reuse, R76, R56 ;  /* 0x0000004c4438723c */ /* 0x060ff20000001838 */
[----:B------:R-:W-:Y:S01]  /*bd70*/  MUFU.EX2 R103, R103 ;  /* 0x0000006700677308 */ /* 0x000fe20000000800 */
[----:B------:R-:W-:Y:S01]  /*bd80*/  HMMA.16816.F32 R60, R68, R78, R60 ;  /* 0x0000004e443c723c */ /* 0x000fe2000000183c */
[----:B------:R-:W4:Y:S02]  /*bd90*/  LDSM.16.MT88.4 R76, [R96+0x4000] ;  /* 0x00400000604c783b */ /* 0x000f240000004200 */
[----:B------:R-:W-:Y:S02]  /*bda0*/  F2FP.F16.F32.PACK_AB R68, R108, R111 ;  /* 0x0000006f6c44723e */ /* 0x000fe400000000ff */
[----:B-1----:R-:W-:Y:S04]  /*bdb0*/  F2FP.F16.F32.PACK_AB R69, R107, R112 ;  /* 0x000000706b45723e */ /* 0x002fe800000000ff */
        /* <DEDUP_REMOVED lines=11> */
[----:B------:R-:W5:Y:S08]  /*be70*/  LDSM.16.MT88.4 R72, [R86+0x1000] ;  /* 0x001000005648783b */ /* 0x000f700000004200 */
[----:B------:R-:W4:Y:S01]  /*be80*/  MUFU.EX2 R89, R213 ;  /* 0x000000d500597308 */ /* 0x000f220000000800 */
[C---:B--2---:R-:W-:Y:S09]  /*be90*/  HMMA.16816.F32 R56, R68.reuse, R80, R56 ;  /* 0x000000504438723c */ /* 0x044ff20000001838 */
[----:B------:R-:W-:Y:S01]  /*bea0*/  MUFU.EX2 R88, R88 ;  /* 0x0000005800587308 */ /* 0x000fe20000000800 */
[----:B------:R-:W-:Y:S01]  /*beb0*/  HMMA.16816.F32 R60, R68, R82, R60 ;  /* 0x00000052443c723c */ /* 0x000fe2000000183c */
[----:B------:R-:W2:Y:S02]  /*bec0*/  LDSM.16.MT88.4 R80, [R96+0x4400] ;  /* 0x004400006050783b */ /* 0x000ea40000004200 */
[----:B---3--:R-:W-:Y:S01]  /*bed0*/  F2FP.F16.F32.PACK_AB R68, R99, R104 ;  /* 0x000000686344723e */ /* 0x008fe200000000ff */
[----:B------:R-:W-:Y:S01]  /*bee0*/  FADD.FTZ R104, R104, R101 ;  /* 0x0000006568687221 */ /* 0x000fe20000010000 */
[----:B-1----:R-:W-:Y:S04]  /*bef0*/  F2FP.F16.F32.PACK_AB R69, R118, R113 ;  /* 0x000000717645723e */ /* 0x002fe800000000ff */
[----:B------:R-:W1:Y:S01]  /*bf00*/  MUFU.EX2 R93, R93 ;  /* 0x0000005d005d7308 */ /* 0x000e620000000800 */
[----:B----4-:R-:W-:Y:S01]  /*bf10*/  F2FP.F16.F32.PACK_AB R70, R89, R92 ;  /* 0x0000005c5946723e */ /* 0x010fe200000000ff */
[----:B------:R-:W-:Y:S04]  /*bf20*/  FADD.FTZ R99, R99, R104 ;  /* 0x0000006863637221 */ /* 0x000fe80000010000 */
[----:B------:R-:W-:Y:S04]  /*bf30*/  FADD.FTZ R92, R92, R99 ;  /* 0x000000635c5c7221 */ /* 0x000fe80000010000 */
[----:B------:R-:W-:Y:S10]  /*bf40*/  MUFU.EX2 R94, R94 ;  /* 0x0000005e005e7308 */ /* 0x000ff40000000800 */
[----:B------:R-:W3:Y:S01]  /*bf50*/  MUFU.EX2 R95, R95 ;  /* 0x0000005f005f7308 */ /* 0x000ee20000000800 */
[----:B-1----:R-:W-:Y:S09]  /*bf60*/  F2FP.F16.F32.PACK_AB R71, R93, R88 ;  /* 0x000000585d47723e */ /* 0x002ff200000000ff */
[----:B------:R-:W-:Y:S01]  /*bf70*/  MUFU.EX2 R151, R151 ;  /* 0x0000009700977308 */ /* 0x000fe20000000800 */
[C---:B------:R-:W-:Y:S03]  /*bf80*/  HMMA.16816.F32 R48, R68.reuse, R76, R48 ;  /* 0x0000004c4430723c */ /* 0x040fe60000001830 */
[----:B------:R-:W-:Y:S06]  /*bf90*/  FADD.FTZ R76, R132, R139 ;  /* 0x0000008b844c7221 */ /* 0x000fec0000010000 */
[----:B------:R-:W1:Y:S01]  /*bfa0*/  MUFU.EX2 R142, R142 ;  /* 0x0000008e008e7308 */ /* 0x000e620000000800 */
[C---:B------:R-:W-:Y:S03]  /*bfb0*/  HMMA.16816.F32 R52, R68.reuse, R78, R52 ;  /* 0x0000004e4434723c */ /* 0x040fe60000001834 */
[----:B------:R-:W-:Y:S02]  /*bfc0*/  FADD.FTZ R135, R135, R76 ;  /* 0x0000004c87877221 */ /* 0x000fe40000010000 */
[----:B------:R-:W4:Y:S04]  /*bfd0*/  LDSM.16.MT88.4 R76, [R86+0x1400] ;  /* 0x00140000564c783b */ /* 0x000f280000004200 */
[----:B------:R-:W-:Y:S01]  /*bfe0*/  MUFU.EX2 R157, R157 ;  /* 0x0000009d009d7308 */ /* 0x000fe20000000800 */
[C---:B-----5:R-:W-:Y:S03]  /*bff0*/  HMMA.16816.F32 R56, R68.reuse, R72, R56 ;  /* 0x000000484438723c */ /* 0x060fe60000001838 */
[----:B------:R-:W-:Y:S06]  /*c000*/  FADD.FTZ R128, R128, R135 ;  /* 0x0000008780807221 */ /* 0x000fec0000010000 */
[----:B------:R-:W5:Y:S01]  /*c010*/  MUFU.EX2 R144, R144 ;  /* 0x0000009000907308 */ /* 0x000f620000000800 */
[----:B------:R-:W-:Y:S03]  /*c020*/  HMMA.16816.F32 R60, R68, R74, R60 ;  /* 0x0000004a443c723c */ /* 0x000fe6000000183c */
[----:B------:R-:W-:Y:S01]  /*c030*/  FADD.FTZ R129, R129, R128 ;  /* 0x0000008081817221 */ /* 0x000fe20000010000 */
[----:B---3--:R-:W-:Y:S02]  /*c040*/  F2FP.F16.F32.PACK_AB R68, R95, R94 ;  /* 0x0000005e5f44723e */ /* 0x008fe400000000ff */
[----:B-1----:R-:W-:Y:S03]  /*c050*/  F2FP.F16.F32.PACK_AB R69, R142, R151 ;  /* 0x000000978e45723e */ /* 0x002fe600000000ff */
[----:B------:R-:W-:Y:S01]  /*c060*/  MUFU.EX2 R146, R146 ;  /* 0x0000009200927308 */ /* 0x000fe20000000800 */
[----:B------:R-:W-:Y:S04]  /*c070*/  FADD.FTZ R72, R122, R129 ;  /* 0x000000817a487221 */ /* 0x000fe80000010000 */
[----:B------:R-:W-:Y:S02]  /*c080*/  FADD.FTZ R123, R123, R72 ;  /* 0x000000487b7b7221 */ /* 0x000fe40000010000 */
[----:B------:R-:W1:Y:S03]  /*c090*/  LDSM.16.MT88.4 R72, [R96+0x4800] ;  /* 0x004800006048783b */ /* 0x000e660000004200 */
[----:B------:R-:W3:Y:S01]  /*c0a0*/  MUFU.EX2 R195, R195 ;  /* 0x000000c300c37308 */ /* 0x000ee20000000800 */
[----:B-----5:R-:W-:Y:S01]  /*c0b0*/  F2FP.F16.F32.PACK_AB R70, R144, R157 ;  /* 0x0000009d9046723e */ /* 0x020fe200000000ff */
[----:B------:R-:W-:Y:S08]  /*c0c0*/  FADD.FTZ R120, R120, R123 ;  /* 0x0000007b78787221 */ /* 0x000ff00000010000 */
[----:B------:R-:W-:Y:S10]  /*c0d0*/  MUFU.EX2 R148, R148 ;  /* 0x0000009400947308 */ /* 0x000ff40000000800 */
[----:B------:R-:W5:Y:S01]  /*c0e0*/  MUFU.EX2 R191, R191 ;  /* 0x000000bf00bf7308 */ /* 0x000f620000000800 */
[----:B---3--:R-:W-:Y:S09]  /*c0f0*/  F2FP.F16.F32.PACK_AB R71, R195, R146 ;  /* 0x00000092c347723e */ /* 0x008ff200000000ff */
[----:B------:R-:W-:Y:S01]  /*c100*/  MUFU.EX2 R150, R150 ;  /* 0x0000009600967308 */ /* 0x000fe20000000800 */
[C---:B--2---:R-:W-:Y:S03]  /*c110*/  HMMA.16816.F32 R48, R68.reuse, R80, R48 ;  /* 0x000000504430723c */ /* 0x044fe60000001830 */
[----:B------:R-:W-:Y:S06]  /*c120*/  FADD.FTZ R81, R115, R120 ;  /* 0x0000007873517221 */ /* 0x000fec0000010000 */
[----:B------:R-:W2:Y:S01]  /*c130*/  MUFU.EX2 R145, R145 ;  /* 0x0000009100917308 */ /* 0x000ea20000000800 */
        /* <DEDUP_REMOVED lines=12> */
[----:B-----5:R-:W-:Y:S01]  /*c200*/  F2FP.F16.F32.PACK_AB R68, R191, R148 ;  /* 0x00000094bf44723e */ /* 0x020fe200000000ff */
[----:B------:R-:W-:Y:S01]  /*c210*/  FADD.FTZ R113, R113, R110 ;  /* 0x0000006e71717221 */ /* 0x000fe20000010000 */
[----:B--2---:R-:W-:Y:S03]  /*c220*/  F2FP.F16.F32.PACK_AB R69, R145, R150 ;  /* 0x000000969145723e */ /* 0x004fe600000000ff */
[----:B------:R-:W-:Y:S01]  /*c230*/  MUFU.EX2 R132, R133 ;  /* 0x0000008500847308 */ /* 0x000fe20000000800 */
[----:B------:R-:W-:Y:S04]  /*c240*/  FADD.FTZ R113, R118, R113 ;  /* 0x0000007176717221 */ /* 0x000fe80000010000 */
[----:B------:R-:W-:Y:S05]  /*c250*/  FADD.FTZ R66, R88, R113 ;  /* 0x0000007158427221 */ /* 0x000fea0000010000 */
[----:B------:R-:W2:Y:S01]  /*c260*/  MUFU.EX2 R127, R127 ;  /* 0x0000007f007f7308 */ /* 0x000ea20000000800 */
[----:B----4-:R-:W-:Y:S01]  /*c270*/  F2FP.F16.F32.PACK_AB R70, R67, R84 ;  /* 0x000000544346723e */ /* 0x010fe200000000ff */
[----:B------:R-:W-:Y:S08]  /*c280*/  FADD.FTZ R66, R93, R66 ;  /* 0x000000425d427221 */ /* 0x000ff00000010000 */
[----:B------:R-:W-:Y:S10]  /*c290*/  MUFU.EX2 R122, R125 ;  /* 0x0000007d007a7308 */ /* 0x000ff40000000800 */
[----:B------:R-:W4:Y:S01]  /*c2a0*/  MUFU.EX2 R119, R119 ;  /* 0x0000007700777308 */ /* 0x000f220000000800 */
[----:B--2---:R-:W-:Y:S07]  /*c2b0*/  F2FP.F16.F32.PACK_AB R71, R127, R132 ;  /* 0x000000847f47723e */ /* 0x004fee00000000ff */
[C---:B-1----:R-:W-:Y:S02]  /*c2c0*/  HMMA.16816.F32 R48, R68.reuse, R72, R48 ;  /* 0x000000484430723c */ /* 0x042fe40000001830 */
[----:B------:R-:W-:Y:S01]  /*c2d0*/  MUFU.EX2 R109, R109 ;  /* 0x0000006d006d7308 */ /* 0x000fe20000000800 */
[----:B------:R-:W-:Y:S02]  /*c2e0*/  FADD.FTZ R73, R89, R92 ;  /* 0x0000005c59497221 */ /* 0x000fe40000010000 */
[----:B------:R1:W2:Y:S02]  /*c2f0*/  LDSM.16.MT88.4 R88, [R86+0x1c00] ;  /* 0x001c00005658783b */ /* 0x0002a40000004200 */
[----:B------:R-:W-:Y:S01]  /*c300*/  FADD.FTZ R94, R94, R73 ;  /* 0x000000495e5e7221 */ /* 0x000fe20000010000 */
[C---:B------:R-:W-:Y:S04]  /*c310*/  HMMA.16816.F32 R52, R68.reuse, R74, R52 ;  /* 0x0000004a4434723c */ /* 0x040fe80000001834 */
[----:B------:R-:W5:Y:S01]  /*c320*/  MUFU.EX2 R108, R105 ;  /* 0x00000069006c7308 */ /* 0x000f620000000800 */
[----:B------:R-:W-:Y:S01]  /*c330*/  FADD.FTZ R73, R151, R66 ;  /* 0x0000004297497221 */ /* 0x000fe20000010000 */
[----:B------:R-:W-:Y:S03]  /*c340*/  FADD.FTZ R94, R95, R94 ;  /* 0x0000005e5f5e7221 */ /* 0x000fe60000010000 */
        /* <DEDUP_REMOVED lines=8> */
[----:B----4-:R-:W-:Y:S01]  /*c3d0*/  F2FP.F16.F32.PACK_AB R68, R119, R122 ;  /* 0x0000007a7744723e */ /* 0x010fe200000000ff */
[----:B------:R-:W-:Y:S01]  /*c3e0*/  FADD.FTZ R195, R195, R146 ;  /* 0x00000092c3c37221 */ /* 0x000fe20000010000 */
[----:B-----5:R-:W-:Y:S01]  /*c3f0*/  F2FP.F16.F32.PACK_AB R69, R108, R109 ;  /* 0x0000006d6c45723e */ /* 0x020fe200000000ff */
[----:B-1----:R-:W-:Y:S02]  /*c400*/  IMAD.MOV.U32 R86, RZ, RZ, R0 ;  /* 0x000000ffff567224 */ /* 0x002fe400078e0000 */
[----:B------:R-:W-:Y:S01]  /*c410*/  FADD.FTZ R148, R148, R157 ;  /* 0x0000009d94947221 */ /* 0x000fe20000010000 */
[----:B------:R-:W-:Y:S03]  /*c420*/  FADD.FTZ R150, R150, R195 ;  /* 0x000000c396967221 */ /* 0x000fe60000010000 */
[----:B------:R-:W-:Y:S01]  /*c430*/  MUFU.EX2 R65, R65 ;  /* 0x0000004100417308 */ /* 0x000fe20000000800 */
[----:B------:R-:W-:Y:S01]  /*c440*/  FADD.FTZ R191, R191, R148 ;  /* 0x00000094bfbf7221 */ /* 0x000fe20000010000 */
[----:B------:R-:W-:Y:S03]  /*c450*/  FADD.FTZ R145, R145, R150 ;  /* 0x0000009691917221 */ /* 0x000fe60000010000 */
[----:B------:R-:W-:Y:S05]  /*c460*/  FADD.FTZ R84, R84, R191 ;  /* 0x000000bf54547221 */ /* 0x000fea0000010000 */
[----:B------:R-:W1:Y:S01]  /*c470*/  MUFU.EX2 R98, R98 ;  /* 0x0000006200627308 */ /* 0x000e620000000800 */
[----:B---3--:R-:W-:Y:S01]  /*c480*/  F2FP.F16.F32.PACK_AB R70, R102, R97 ;  /* 0x000000616646723e */ /* 0x008fe200000000ff */
[----:B------:R-:W-:Y:S01]  /*c490*/  FADD.FTZ R67, R67, R84 ;  /* 0x0000005443437221 */ /* 0x000fe20000010000 */
[----:B------:R-:W-:Y:S03]  /*c4a0*/  IMAD.MOV.U32 R84, RZ, RZ, R64 ;  /* 0x000000ffff547224 */ /* 0x000fe600078e0040 */
[----:B------:R-:W-:Y:S01]  /*c4b0*/  FADD.FTZ R122, R122, R67 ;  /* 0x000000437a7a7221 */ /* 0x000fe20000010000 */
        /* <DEDUP_REMOVED lines=13> */
[----:B------:R-:W-:Y:S05]  /*c590*/  FADD.FTZ R190, R98, R65 ;  /* 0x0000004162be7221 */ /* 0x000fea0000010000 */
[----:B------:R-:W-:Y:S01]  /*c5a0*/  @!UPT UIADD3 URZ, UPT, UPT, URZ, URZ, URZ ;  /* 0x000000fffffff290 */ /* 0x000fe2000fffe0ff */
[----:B------:R-:W-:Y:S11]  /*c5b0*/  @P0 BRA `(.L_x_8907) ;  /* 0xffffffc400900947 */ /* 0x000ff6000383ffff */
.L_x_8900:
        /* <DEDUP_REMOVED lines=10> */
.L_x_8916:
        /* <DEDUP_REMOVED lines=57> */
[----:B---3--:R-:W3:Y:S04]  /*c9f0*/  @!P1 LD.E R10, desc[UR4][R2.64+0x60] ;  /* 0x00006004020a9980 */ /* 0x008ee8000c101900 */
[----:B------:R-:W4:Y:S01]  /*ca00*/  @!P1 LD.E R12, desc[UR4][R2.64+0xb4] ;  /* 0x0000b404020c9980 */ /* 0x000f22000c101900 */
[-C--:B--2---:R-:W-:Y:S02]  /*ca10*/  @!P0 IMAD R4, R15, R176.reuse, RZ ;  /* 0x000000b00f048224 */ /* 0x084fe400078e02ff */
[----:B------:R-:W-:Y:S01]  /*ca20*/  @!P0 IMAD.WIDE.U32 R14, R14, R176, RZ ;  /* 0x000000b00e0e8225 */ /* 0x000fe200078e00ff */
[----:B------:R-:W-:-:S03]  /*ca30*/  SHF.L.U32 R16, R177, 0x6, RZ ;  /* 0x00000006b1107819 */ /* 0x000fc600000006ff */
[-C--:B------:R-:W-:Y:S01]  /*ca40*/  IMAD R9, R25, R175.reuse, RZ ;  /* 0x000000af19097224 */ /* 0x080fe200078e02ff */
[----:B------:R-:W-:Y:S01]  /*ca50*/  @!P0 IADD3 R4, PT, PT, R15, R4, RZ ;  /* 0x000000040f048210 */ /* 0x000fe20007ffe0ff */
[----:B------:R-:W-:Y:S02]  /*ca60*/  @P0 IMAD R11, R23, R182, RZ ;  /* 0x000000b6170b0224 */ /* 0x000fe400078e02ff */
[----:B------:R-:W-:-:S04]  /*ca70*/  IMAD.WIDE.U32 R24, R24, R175, RZ ;  /* 0x000000af18187225 */ /* 0x000fc800078e00ff */
[----:B------:R-:W-:-:S04]  /*ca80*/  @P0 IMAD.WIDE.U32 R26, R22, R182, RZ ;  /* 0x000000b6161a0225 */ /* 0x000fc800078e00ff */
[----:B---3--:R-:W-:Y:S01]  /*ca90*/  @!P1 IMAD R5, R10, R176, R175 ;  /* 0x000000b00a059224 */ /* 0x008fe200078e02af */
[----:B------:R-:W-:-:S03]  /*caa0*/  @!P0 MOV R10, R14 ;  /* 0x0000000e000a8202 */ /* 0x000fc60000000f00 */
[----:B----4-:R-:W-:Y:S01]  /*cab0*/  @!P1 IMAD R5, R5, R12, RZ ;  /* 0x0000000c05059224 */ /* 0x010fe200078e02ff */
[----:B-1----:R-:W-:Y:S06]  /*cac0*/  @!P1 BRA `(.L_x_8909) ;  /* 0x0000000000149947 */ /* 0x002fec0003800000 */
[----:B------:R-:W2:Y:S04]  /*cad0*/  @!P0 LD.E R5, desc[UR4][R2.64+0xb4] ;  /* 0x0000b40402058980 */ /* 0x000ea8000c101900 */
[----:B------:R-:W3:Y:S01]  /*cae0*/  LD.E R12, desc[UR4][R2.64+0xd4] ;  /* 0x0000d404020c7980 */ /* 0x000ee2000c101900 */
[----:B--2---:R-:W-:Y:S02]  /*caf0*/  @!P0 IMAD R182, R5, R176, RZ ;  /* 0x000000b005b68224 */ /* 0x004fe400078e02ff */
[----:B---3--:R-:W-:-:S05]  /*cb00*/  IMAD R5, R12, R175, RZ ;  /* 0x000000af0c057224 */ /* 0x008fca00078e02ff */
[----:B------:R-:W-:-:S07]  /*cb10*/  IADD3 R5, PT, PT, R5, R182, RZ ;  /* 0x000000b605057210 */ /* 0x000fce0007ffe0ff */
.L_x_8909:
[----:B------:R-:W-:Y:S01]  /*cb20*/  MOV R185, RZ ;  /* 0x000000ff00b97202 */ /* 0x000fe20000000f00 */
[----:B------:R-:W-:Y:S01]  /*cb30*/  IMAD R2, R23, R16, RZ ;  /* 0x0000001017027224 */ /* 0x000fe200078e02ff */
[----:B------:R-:W-:Y:S01]  /*cb40*/  SHF.R.U32.HI R3, RZ, 0x2, R87 ;  /* 0x00000002ff037819 */ /* 0x000fe20000011657 */
[----:B------:R-:W-:Y:S05]  /*cb50*/  WARPSYNC.ALL ;  /* 0x0000000000007948 */ /* 0x000fea0003800000 */
[----:B------:R-:W-:Y:S01]  /*cb60*/  IMAD.WIDE.U32 R28, R16, R22, R184 ;  /* 0x00000016101c7225 */ /* 0x000fe200078e00b8 */
[----:B------:R-:W-:Y:S01]  /*cb70*/  ISETP.GE.AND P1, PT, R3, R162, PT ;  /* 0x000000a20300720c */ /* 0x000fe20003f26270 */
[----:B------:R-:W-:Y:S01]  /*cb80*/  BAR.SYNC.DEFER_BLOCKING 0x0 ;  /* 0x0000000000007b1d */ /* 0x000fe20000010000 */
[----:B------:R-:W-:Y:S01]  /*cb90*/  @P0 MOV R10, R26 ;  /* 0x0000001a000a0202 */ /* 0x000fe20000000f00 */
[----:B------:R-:W-:Y:S01]  /*cba0*/  @P0 IMAD.IADD R4, R27, 0x1, R11 ;  /* 0x000000011b040824 */ /* 0x000fe200078e020b */
[----:B------:R-:W-:Y:S01]  /*cbb0*/  IADD3 R11, PT, PT, R29, R2, RZ ;  /* 0x000000021d0b7210 */ /* 0x000fe20007ffe0ff */
[----:B------:R-:W-:Y:S01]  /*cbc0*/  IMAD.IADD R9, R25, 0x1, R9 ;  /* 0x0000000119097824 */ /* 0x000fe200078e0209 */
[----:B------:R-:W-:Y:S01]  /*cbd0*/  IADD3 R24, P2, P0, R24, R28, R10 ;  /* 0x0000001c18187210 */ /* 0x000fe2000785e00a */
[----:B------:R-:W1:Y:S01]  /*cbe0*/  @P4 MUFU.LG2 R8, R8 ;  /* 0x0000000800084308 */ /* 0x000e620000000c00 */
[----:B------:R-:W-:Y:S01]  /*cbf0*/  LOP3.LUT P5, RZ, R87, 0x3, RZ, 0xc0, !PT ;  /* 0x0000000357ff7812 */ /* 0x000fe200078ac0ff */
[----:B------:R-:W-:Y:S01]  /*cc00*/  BSSY.RECONVERGENT B0, `(.L_x_8910) ;  /* 0x000001f000007945 */ /* 0x000fe20003800200 */
[----:B------:R-:W-:Y:S01]  /*cc10*/  IADD3.X R25, PT, PT, R9, R11, R4, P2, P0 ;  /* 0x0000000b09197210 */ /* 0x000fe200017e0404 */
[----:B------:R-:W-:Y:S01]  /*cc20*/  IMAD.MOV.U32 R4, RZ, RZ, 0x7f800000 ;  /* 0x7f800000ff047424 */ /* 0x000fe200078e00ff */
[----:B------:R-:W-:Y:S01]  /*cc30*/  IADD3 R9, PT, PT, R3, 0x20, RZ ;  /* 0x0000002003097810 */ /* 0x000fe20007ffe0ff */
[----:B------:R-:W-:-:S02]  /*cc40*/  @!P1 IMAD R2, R23, R3, RZ ;  /* 0x0000000317029224 */ /* 0x000fc400078e02ff */
[----:B------:R-:W2:Y:S01]  /*cc50*/  @P3 MUFU.LG2 R6, R6 ;  /* 0x0000000600063308 */ /* 0x000ea20000000c00 */
[----:B------:R-:W-:Y:S01]  /*cc60*/  @!P1 IMAD.WIDE.U32 R10, R3, R22, R24 ;  /* 0x00000016030a9225 */ /* 0x000fe200078e0018 */
[----:B------:R-:W-:-:S04]  /*cc70*/  ISETP.GE.AND P0, PT, R9, R162, PT ;  /* 0x000000a20900720c */ /* 0x000fc80003f06270 */
[----:B------:R-:W-:Y:S01]  /*cc80*/  @!P1 IADD3 R9, PT, PT, R11, R2, RZ ;  /* 0x000000020b099210 */ /* 0x000fe20007ffe0ff */
[----:B------:R-:W-:Y:S01]  /*cc90*/  IMAD.MOV.U32 R2, RZ, RZ, 0x7f800000 ;  /* 0x7f800000ff027424 */ /* 0x000fe200078e00ff */
[----:B-----5:R-:W-:Y:S01]  /*cca0*/  @!P1 LEA R26, P2, R10, R20, 0x1 ;  /* 0x000000140a1a9211 */ /* 0x020fe200078408ff */
[----:B-1----:R-:W-:Y:S01]  /*ccb0*/  @P4 FMUL.FTZ R8, R8, 0.69314718246459960938 ;  /* 0x3f31721808084820 */ /* 0x002fe20000410000 */
[----:B------:R1:W3:Y:S02]  /*ccc0*/  LDS.128 R12, [R183] ;  /* 0x00000000b70c7984 */ /* 0x0002e40000000c00 */
[----:B------:R-:W-:Y:S01]  /*ccd0*/  @!P1 LEA.HI.X R27, R10, R21, R9, 0x1, P2 ;  /* 0x000000150a1b9211 */ /* 0x000fe200010f0c09 */
[----:B------:R-:W-:Y:S01]  /*cce0*/  @P4 FFMA.FTZ R4, R7, R64, R8 ;  /* 0x0000004007044223 */ /* 0x000fe20000010008 */
[----:B--2---:R-:W-:-:S04]  /*ccf0*/  @P3 FMUL.FTZ R11, R6, 0.69314718246459960938 ;  /* 0x3f317218060b3820 */ /* 0x004fc80000410000 */
        /* <DEDUP_REMOVED lines=15> */
.L_x_8911:
[----:B------:R-:W-:Y:S05]  /*cdf0*/  BSYNC.RECONVERGENT B0 ;  /* 0x0000000000007941 */ /* 0x000fea0003800200 */
.L_x_8910:
[----:B------:R-:W-:Y:S01]  /*ce00*/  MOV R175, 0x0 ;  /* 0x0000000000af7802 */ /* 0x000fe20000000f00 */
[----:B---3--:R1:W-:Y:S03]  /*ce10*/  @!P1 ST.E.128 desc[UR4][R26.64], R12 ;  /* 0x0000000c1a009985 */ /* 0x0083e6000c101d04 */
[----:B-12-4-:R-:W-:Y:S05]  /*ce20*/  @P0 RET.REL.NODEC R174 `(_ZN5flash24flash_fwd_splitkv_kernelI23Flash_fwd_kernel_traitsILi32ELi64ELi128ELi4ELb0ELb0EN7cutlass6half_tE19Flash_kernel_traitsILi32ELi64ELi128ELi4ES3_EELb0ELb1ELb0ELb0ELb1ELb0ELb0ELb0EEEvNS_16Flash_fwd_paramsE) ;  /* 0xffffff30ae740950 */ /* 0x016fea0003c3ffff */
        /* <DEDUP_REMOVED lines=12> */
[----:B-1----:R-:W-:Y:S05]  /*cef0*/  RET.REL.NODEC R174 `(_ZN5flash24flash_fwd_splitkv_kernelI23Flash_fwd_kernel_traitsILi32ELi64ELi128ELi4ELb0ELb0EN7cutlass6half_tE19Flash_kernel_traitsILi32ELi64ELi128ELi4ES3_EELb0ELb1ELb0ELb0ELb1ELb0ELb0ELb0EEEvNS_16Flash_fwd_paramsE) ;  /* 0xffffff30ae407950 */ /* 0x002fea0003c3ffff */
.L_x_8908:
[----:B------:R-:W-:Y:S01]  /*cf00*/  MOV R5, 0x2 ;  /* 0x0000000200057802 */ /* 0x000fe20000000f00 */
[----:B------:R-:W-:Y:S01]  /*cf10*/  IMAD.MOV.U32 R4, RZ, RZ, 0x1f ;  /* 0x0000001fff047424 */ /* 0x000fe200078e00ff */
[----:B------:R-:W-:-:S07]  /*cf20*/  MOV R6, 0xffffffff ;  /* 0xffffffff00067802 */ /* 0x000fce0000000f00 */
[----:B-1---5:R-:W-:Y:S05]  /*cf30*/  WARPSYNC.COLLECTIVE R6, `(.L_x_8912) ;  /* 0x0000000006087348 */ /* 0x022fea0003c00000 */
[----:B------:R2:W3:Y:S02]  /*cf40*/  SHFL.BFLY P0, R11, R185, R5, R4 ;  /* 0x0c000005b90b7389 */ /* 0x0004e40000000004 */
[----:B-123-5:R-:W-:Y:S05]  /*cf50*/  ENDCOLLECTIVE ;  /* 0x000000000000791b */ /* 0x02efea0003800000 */
.L_x_8912:
[----:B------:R-:W-:Y:S02]  /*cf60*/  IMAD.MOV.U32 R8, RZ, RZ, R11 ;  /* 0x000000ffff087224 */ /* 0x000fe400078e000b */
[----:B------:R-:W-:Y:S02]  /*cf70*/  IMAD.MOV.U32 R5, RZ, RZ, 0x1 ;  /* 0x00000001ff057424 */ /* 0x000fe400078e00ff */
[----:B------:R-:W-:-:S05]  /*cf80*/  FADD.FTZ R9, R8, R185 ;  /* 0x000000b908097221 */ /* 0x000fca0000010000 */
[----:B------:R-:W-:-:S07]  /*cf90*/  MOV R185, R9 ;  /* 0x0000000900b97202 */ /* 0x000fce0000000f00 */
[----:B------:R-:W-:Y:S05]  /*cfa0*/  WARPSYNC.COLLECTIVE R6, `(.L_x_8913) ;  /* 0x0000000006087348 */ /* 0x000fea0003c00000 */
[----:B------:R1:W2:Y:S02]  /*cfb0*/  SHFL.BFLY P0, R11, R185, R5, R4 ;  /* 0x0c000005b90b7389 */ /* 0x0002a40000000004 */
[----:B-12---:R-:W-:Y:S05]  /*cfc0*/  ENDCOLLECTIVE ;  /* 0x000000000000791b */ /* 0x006fea0003800000 */
.L_x_8913:
[----:B------:R-:W-:Y:S01]  /*cfd0*/  MOV R185, R190 ;  /* 0x000000be00b97202 */ /* 0x000fe20000000f00 */
[----:B------:R-:W-:Y:S01]  /*cfe0*/  IMAD.MOV.U32 R5, RZ, RZ, 0x2 ;  /* 0x00000002ff057424 */ /* 0x000fe200078e00ff */
[----:B------:R-:W-:-:S07]  /*cff0*/  MOV R8, R11 ;  /* 0x0000000b00087202 */ /* 0x000fce0000000f00 */
[----:B------:R-:W-:Y:S05]  /*d000*/  WARPSYNC.COLLECTIVE R6, `(.L_x_8914) ;  /* 0x0000000006087348 */ /* 0x000fea0003c00000 */
[----:B------:R1:W2:Y:S02]  /*d010*/  SHFL.BFLY P0, R11, R185, R5, R4 ;  /* 0x0c000005b90b7389 */ /* 0x0002a40000000004 */
[----:B-12---:R-:W-:Y:S05]  /*d020*/  ENDCOLLECTIVE ;  /* 0x000000000000791b */ /* 0x006fea0003800000 */
.L_x_8914:
[----:B------:R-:W-:Y:S01]  /*d030*/  FADD.FTZ R8, R9, R8 ;  /* 0x0000000809087221 */ /* 0x000fe20000010000 */
[----:B------:R-:W-:Y:S01]  /*d040*/  FADD.FTZ R10, R11, R190 ;  /* 0x000000be0b0a7221 */ /* 0x000fe20000010000 */
[----:B------:R-:W-:-:S04]  /*d050*/  MOV R5, 0x1 ;  /* 0x0000000100057802 */ /* 0x000fc80000000f00 */
[----:B------:R-:W-:-:S07]  /*d060*/  MOV R185, R10 ;  /* 0x0000000a00b97202 */ /* 0x000fce0000000f00 */
[----:B------:R-:W-:Y:S05]  /*d070*/  WARPSYNC.COLLECTIVE R6, `(.L_x_8915) ;  /* 0x0000000006087348 */ /* 0x000fea0003c00000 */
[----:B------:R1:W2:Y:S02]  /*d080*/  SHFL.BFLY P0, R11, R185, R5, R4 ;  /* 0x0c000005b90b7389 */ /* 0x0002a40000000004 */
[----:B-12---:R-:W-:Y:S05]  /*d090*/  ENDCOLLECTIVE ;  /* 0x000000000000791b */ /* 0x006fea0003800000 */
.L_x_8915:
[----:B------:R-:W-:Y:S05]  /*d0a0*/  BRA `(.L_x_8916) ;  /* 0xfffffff4006c7947 */ /* 0x000fea000383ffff */
.L_x_8917:
        /* <DEDUP_REMOVED lines=13> */
.L_x_10324:


//--------------------- .text._ZN5flash24flash_fwd_splitkv_kernelI23Flash_fwd_kernel_traitsILi32ELi64ELi128ELi4ELb0ELb0EN7cutlass6half_tE19Flash_kernel_traitsILi32ELi64ELi128ELi4ES3_EELb0ELb1ELb0ELb0ELb1ELb1ELb0ELb0EEEvNS_16Flash_fwd_paramsE --------------------------
	.section	.text._ZN5flash24flash_fwd_splitkv_kernelI23Flash_fwd_kernel_traitsILi32ELi64ELi128ELi4ELb0ELb0EN7cutlass6half_tE19Flash_kernel_traitsILi32ELi64ELi128ELi4ES3_EELb0ELb1ELb0ELb0ELb1ELb1ELb0ELb0EEEvNS_16Flash_fwd_paramsE,"ax",@progbits
	.align	128
        .global         _ZN5flash24flash_fwd_splitkv_kernelI23Flash_fwd_kernel_traitsILi32ELi64ELi128ELi4ELb0ELb0EN7cutlass6half_tE19Flash_kernel_traitsILi32ELi64ELi128ELi4ES3_EELb0ELb1ELb0ELb0ELb1ELb1ELb0ELb0EEEvNS_16Flash_fwd_paramsE
        .type           _ZN5flash24flash_fwd_splitkv_kernelI23Flash_fwd_kernel_traitsILi32ELi64ELi128ELi4ELb0ELb0EN7cutlass6half_tE19Flash_kernel_traitsILi32ELi64ELi128ELi4ES3_EELb0ELb1ELb0ELb0ELb1ELb1ELb0ELb0EEEvNS_16Flash_fwd_paramsE,@function
        .size           _ZN5flash24flash_fwd_splitkv_kernelI23Flash_fwd_kernel_traitsILi32ELi64ELi128ELi4ELb0ELb0EN7cutlass6half_tE19Flash_kernel_traitsILi32ELi64ELi128ELi4ES3_EELb0ELb1ELb0ELb0ELb1ELb1ELb0ELb0EEEvNS_16Flash_fwd_paramsE,(.L_x_10325 - _ZN5flash24flash_fwd_splitkv_kernelI23Flash_fwd_kernel_traitsILi32ELi64ELi128ELi4ELb0ELb0EN7cutlass6half_tE19Flash_kernel_traitsILi32ELi64ELi128ELi4ES3_EELb0ELb1ELb0ELb0ELb1ELb1ELb0ELb0EEEvNS_16Flash_fwd_paramsE)
        .other          _ZN5flash24flash_fwd_splitkv_kernelI23Flash_fwd_kernel_traitsILi32ELi64ELi128ELi4ELb0ELb0EN7cutlass6half_tE19Flash_kernel_traitsILi32ELi64ELi128ELi4ES3_EELb0ELb1ELb0ELb0ELb1ELb1ELb0ELb0EEEvNS_16Flash_fwd_paramsE,@"STO_CUDA_ENTRY STV_DEFAULT"
_ZN5flash24flash_fwd_splitkv_kernelI23Flash_fwd_kernel_traitsILi32ELi64ELi128ELi4ELb0ELb0EN7cutlass6half_tE19Flash_kernel_traitsILi32ELi64ELi128ELi4ES3_EELb0ELb1ELb0ELb0ELb1ELb1ELb0ELb0EEEvNS_16Flash_fwd_paramsE:
.text._ZN5flash24flash_fwd_splitkv_kernelI23Flash_fwd_kernel_traitsILi32ELi64ELi128ELi4ELb0ELb0EN7cutlass6half_tE19Flash_kernel_traitsILi32ELi64ELi128ELi4ES3_EELb0ELb1ELb0ELb0ELb1ELb1ELb0ELb0EEEvNS_16Flash_fwd_paramsE:
[----:B------:R-:W-:Y:S01]  /*0000*/  LDC R1, c[0x0][0x37c] ;  /* 0x0000df00ff017b82 */ /* 0x000fe20000000800 */
[----:B------:R-:W1:Y:S07]  /*0010*/  S2R R157, SR_CTAID.X ;  /* 0x00000000009d7919 */ /* 0x000e6e0000002500 */
[----:B------:R-:W2:Y:S01]  /*0020*/  LDC.64 R2, c[0x0][0x348] ;  /* 0x0000d200ff027b82 */ /* 0x000ea20000000a00 */
[----:B------:R-:W-:Y:S01]  /*0030*/  BSSY.RECONVERGENT B3, `(.L_x_8918) ;  /* 0x0000005000037945 */ /* 0x000fe20003800200 */
[----:B------:R-:W-:Y:S01]  /*0040*/  MOV R154, 0x80 ;  /* 0x00000080009a7802 */ /* 0x000fe20000000f00 */
[----:B------:R-:W3:Y:S01]  /*0050*/  S2R R156, SR_CTAID.Y ;  /* 0x00000000009c7919 */ /* 0x000ee20000002600 */
[----:B------:R-:W4:Y:S05]  /*0060*/  S2R R155, SR_CTAID.Z ;  /* 0x00000000009b7919 */ /* 0x000f2a0000002700 */
[----:B-1234-:R-:W-:Y:S05]  /*0070*/  CALL.REL.NOINC `($_ZN5flash24flash_fwd_splitkv_kernelI23Flash_fwd_kernel_traitsILi32ELi64ELi128ELi4ELb0ELb0EN7cutlass6half_tE19Flash_kernel_traitsILi32ELi64ELi128ELi4ES3_EELb0ELb1ELb0ELb0ELb1ELb1ELb0ELb0EEEvNS_16Flash_fwd_paramsE$_ZN5flash30compute_attn_1rowblock_splitkvI23Flash_fwd_kernel_traitsILi32ELi64ELi128ELi4ELb0ELb0EN7cutlass6half_tE19Flash_kernel_traitsILi32ELi64ELi128ELi4ES3_EELb0ELb1ELb0ELb0ELb1ELb1ELb0ELb0ENS_16Flash_fwd_paramsEEEvRKT8_iiiii) ;  /* 0x0000000000087944 */ /* 0x01efea0003c00000 */
[----:B------:R-:W-:Y:S05]  /*0080*/  BSYNC.RECONVERGENT B3 ;  /* 0x0000000000037941 */ /* 0x000fea0003800200 */
.L_x_8918:
[----:B------:R-:W-:Y:S05]  /*0090*/  EXIT ;  /* 0x000000000000794d */ /* 0x000fea0003800000 */
        .type           $_ZN5flash24flash_fwd_splitkv_kernelI23Flash_fwd_kernel_traitsILi32ELi64ELi128ELi4ELb0ELb0EN7cutlass6half_tE19Flash_kernel_traitsILi32ELi64ELi128ELi4ES3_EELb0ELb1ELb0ELb0ELb1ELb1ELb0ELb0EEEvNS_16Flash_fwd_paramsE$_ZN5flash30compute_attn_1rowblock_splitkvI23Flash_fwd_kernel_traitsILi32ELi64ELi128ELi4ELb0ELb0EN7cutlass6half_tE19Flash_kernel_traitsILi32ELi64ELi128ELi4ES3_EELb0ELb1ELb0ELb0ELb1ELb1ELb0ELb0ENS_16Flash_fwd_paramsEEEvRKT8_iiiii,@function
        .size           $_ZN5flash24flash_fwd_splitkv_kernelI23Flash_fwd_kernel_traitsILi32ELi64ELi128ELi4ELb0ELb0EN7cutlass6half_tE19Flash_kernel_traitsILi32ELi64ELi128ELi4ES3_EELb0ELb1ELb0ELb0ELb1ELb1ELb0ELb0EEEvNS_16Flash_fwd_paramsE$_ZN5flash30compute_attn_1rowblock_splitkvI23Flash_fwd_kernel_traitsILi32ELi64ELi128ELi4ELb0ELb0EN7cutlass6half_tE19Flash_kernel_traitsILi32ELi64ELi128ELi4ES3_EELb0ELb1ELb0ELb0ELb1ELb1ELb0ELb0ENS_16Flash_fwd_paramsEEEvRKT8_iiiii,(.L_x_10325 - $_ZN5flash24flash_fwd_splitkv_kernelI23Flash_fwd_kernel_traitsILi32ELi64ELi128ELi4ELb0ELb0EN7cutlass6half_tE19Flash_kernel_traitsILi32ELi64ELi128ELi4ES3_EELb0ELb1ELb0ELb0ELb1ELb1ELb0ELb0EEEvNS_16Flash_fwd_paramsE$_ZN5flash30compute_attn_1rowblock_splitkvI23Flash_fwd_kernel_traitsILi32ELi64ELi128ELi4ELb0ELb0EN7cutlass6half_tE19Flash_kernel_traitsILi32ELi64ELi128ELi4ES3_EELb0ELb1ELb0ELb0ELb1ELb1ELb0ELb0ENS_16Flash_fwd_paramsEEEvRKT8_iiiii)
$_ZN5flash24flash_fwd_splitkv_kernelI23Flash_fwd_kernel_traitsILi32ELi64ELi128ELi4ELb0ELb0EN7cutlass6half_tE19Flash_kernel_traitsILi32ELi64ELi128ELi4ES3_EELb0ELb1ELb0ELb0ELb1ELb1ELb0ELb0EEEvNS_16Flash_fwd_paramsE$_ZN5flash30compute_attn_1rowblock_splitkvI23Flash_fwd_kernel_traitsILi32ELi64ELi128ELi4ELb0ELb0EN7cutlass6half_tE19Flash_kernel_traitsILi32ELi64ELi128ELi4ES3_EELb0ELb1ELb0ELb0ELb1ELb1ELb0ELb0ENS_16Flash_fwd_paramsEEEvRKT8_iiiii:
        /* <DEDUP_REMOVED lines=38> */
.L_x_8920:
[----:B------:R-:W-:Y:S05]  /*0300*/  BSYNC.RECONVERGENT B0 ;  /* 0x0000000000007941 */ /* 0x000fea0003800200 */
.L_x_8919:
[----:B------:R-:W-:Y:S04]  /*0310*/  BSSY.RECONVERGENT B0, `(.L_x_8921) ;  /* 0x0000007000007945 */ /* 0x000fe80003800200 */
[----:B------:R-:W-:Y:S05]  /*0320*/  @!P3 BRA `(.L_x_8922) ;  /* 0x000000000014b947 */ /* 0x000fea0003800000 */
[----:B-----5:R-:W3:Y:S02]  /*0330*/  LD.E.U8 R6, desc[UR4][R2.64+0x1b2] ;  /* 0x0001b20402067980 */ /* 0x020ee4000c101100 */
[----:B---3--:R-:W-:-:S13]  /*0340*/  ISETP.NE.AND P1, PT, R6, RZ, PT ;  /* 0x000000ff0600720c */ /* 0x008fda0003f25270 */
[----:B------:R-:W3:Y:S02]  /*0350*/  @P1 LD.E R7, desc[UR4][R14.64+0x4] ;  /* 0x000004040e071980 */ /* 0x000ee4000c101900 */
[----:B---3--:R-:W-:-:S06]  /*0360*/  @P1 IADD3 R6, PT, PT, R7, -R12, RZ ;  /* 0x8000000c07061210 */ /* 0x008fcc0007ffe0ff */
[----:B------:R3:W5:Y:S02]  /*0370*/  @!P1 LD.E R6, desc[UR4][R14.64] ;  /* 0x000000040e069980 */ /* 0x000764000c101900 */
.L_x_8922:
[----:B------:R-:W-:Y:S05]  /*0380*/  BSYNC.RECONVERGENT B0 ;  /* 0x0000000000007941 */ /* 0x000fea0003800200 */
.L_x_8921:
        /* <DEDUP_REMOVED lines=8> */
.L_x_8924:
[----:B------:R-:W4:Y:S01]  /*0410*/  LD.E.64 R8, desc[UR4][R2.64+0x108] ;  /* 0x0001080402087980 */ /* 0x000f22000c101b00 */
[----:B------:R-:W-:Y:S01]  /*0420*/  BSSY.RECONVERGENT B0, `(.L_x_8926) ;  /* 0x0000006000007945 */ /* 0x000fe20003800200 */
[----:B------:R-:W-:Y:S01]  /*0430*/  IMAD.MOV.U32 R21, RZ, RZ, RZ ;  /* 0x000000ffff157224 */ /* 0x000fe200078e00ff */
[----:B----4-:R-:W-:-:S04]  /*0440*/  ISETP.NE.U32.AND P0, PT, R8, RZ, PT ;  /* 0x000000ff0800720c */ /* 0x010fc80003f05070 */
[----:B------:R-:W-:-:S13]  /*0450*/  ISETP.NE.AND.EX P0, PT, R9, RZ, PT, P0 ;  /* 0x000000ff0900720c */ /* 0x000fda0003f05300 */
[----:B------:R-:W-:Y:S05]  /*0460*/  @!P0 BRA `(.L_x_8927) ;  /* 0x0000000000048947 */ /* 0x000fea0003800000 */
[----:B------:R4:W5:Y:S02]  /*0470*/  LD.E R21, desc[UR4][R2.64+0xbc] ;  /* 0x0000bc0402157980 */ /* 0x000964000c101900 */
.L_x_8927:
[----:B------:R-:W-:Y:S05]  /*0480*/  BSYNC.RECONVERGENT B0 ;  /* 0x0000000000007941 */ /* 0x000fea0003800200 */
.L_x_8926:
[----:B-----5:R-:W-:Y:S02]  /*0490*/  IADD3 R21, PT, PT, R21, R6, -R11 ;  /* 0x0000000615157210 */ /* 0x020fe40007ffe80b */
.L_x_8925:
[----:B------:R-:W-:Y:S05]  /*04a0*/  BSYNC.RECONVERGENT B1 ;  /* 0x0000000000017941 */ /* 0x000fea0003800200 */
.L_x_8923:
[----:B--23--:R-:W-:Y:S01]  /*04b0*/  IMAD.SHL.U32 R15, R157, 0x40, RZ ;  /* 0x000000409d0f7824 */ /* 0x00cfe200078e00ff */
[----:B------:R-:W-:Y:S01]  /*04c0*/  MOV R6, R154 ;  /* 0x0000009a00067202 */ /* 0x000fe20000000f00 */
[----:B------:R-:W-:-:S03]  /*04d0*/  IMAD.MOV.U32 R7, RZ, RZ, 0x0 ;  /* 0x00000000ff077424 */ /* 0x000fc600078e00ff */
[----:B------:R-:W-:-:S13]  /*04e0*/  ISETP.GT.AND P0, PT, R40, R15, PT ;  /* 0x0000000f2800720c */ /* 0x000fda0003f04270 */
[----:B-1--4-:R-:W-:Y:S05]  /*04f0*/  @!P0 RET.REL.NODEC R6 `(_ZN5flash24flash_fwd_splitkv_kernelI23Flash_fwd_kernel_traitsILi32ELi64ELi128ELi4ELb0ELb0EN7cutlass6half_tE19Flash_kernel_traitsILi32ELi64ELi128ELi4ES3_EELb0ELb1ELb0ELb0ELb1ELb1ELb0ELb0EEEvNS_16Flash_fwd_paramsE) ;  /* 0xfffffff806c08950 */ /* 0x012fea0003c3ffff */
        /* <DEDUP_REMOVED lines=86> */
.L_x_8930:
[----:B------:R-:W-:Y:S05]  /*0a60*/  BSYNC.RECONVERGENT B0 ;  /* 0x0000000000007941 */ /* 0x000fea0003800200 */
.L_x_8929:
[----:B------:R-:W-:Y:S01]  /*0a70*/  MOV R155, 0x0 ;  /* 0x00000000009b7802 */ /* 0x000fe20000000f00 */
[----:B------:R1:W-:Y:S03]  /*0a80*/  @!P5 ST.E desc[UR4][R4.64], R0 ;  /* 0x000000000400d985 */ /* 0x0003e6000c101904 */
[----:B-12---:R-:W-:Y:S05]  /*0a90*/  @P4 RET.REL.NODEC R154 `(_ZN5flash24flash_fwd_splitkv_kernelI23Flash_fwd_kernel_traitsILi32ELi64ELi128ELi4ELb0ELb0EN7cutlass6half_tE19Flash_kernel_traitsILi32ELi64ELi128ELi4ES3_EELb0ELb1ELb0ELb0ELb1ELb1ELb0ELb0EEEvNS_16Flash_fwd_paramsE) ;  /* 0xfffffff49a584950 */ /* 0x006fea0003c3ffff */
[----:B------:R-:W-:Y:S02]  /*0aa0*/  MOV R3, 0x7f800000 ;  /* 0x7f80000000037802 */ /* 0x000fe40000000f00 */
[----:B------:R-:W-:-:S03]  /*0ab0*/  MOV R155, 0x0 ;  /* 0x00000000009b7802 */ /* 0x000fc60000000f00 */
[----:B------:R1:W-:Y:S02]  /*0ac0*/  ST.E desc[UR4][R4.64+0x80], R3 ;  /* 0x0000800304007985 */ /* 0x0003e4000c101904 */
[----:B-1----:R-:W-:Y:S05]  /*0ad0*/  RET.REL.NODEC R154 `(_ZN5flash24flash_fwd_splitkv_kernelI23Flash_fwd_kernel_traitsILi32ELi64ELi128ELi4ELb0ELb0EN7cutlass6half_tE19Flash_kernel_traitsILi32ELi64ELi128ELi4ES3_EELb0ELb1ELb0ELb0ELb1ELb1ELb0ELb0EEEvNS_16Flash_fwd_paramsE) ;  /* 0xfffffff49a487950 */ /* 0x002fea0003c3ffff */
.L_x_8928:
        /* <DEDUP_REMOVED lines=64> */
[----:B-----5:R-:W-:-:S04]  /*0ee0*/  IMAD R10, R5, R8, RZ ;  /* 0x00000008050a7224 */ /* 0x020fc800078e02ff */
        /* <DEDUP_REMOVED lines=14> */
[----:B------:R-:W-:Y:S02]  /*0fd0*/  SHF.R.S32.HI R11, RZ, 0x1f, R8 ;  /* 0x0000001fff0b7819 */ /* 0x000fe40000011408 */
[----:B--2---:R-:W-:Y:S01]  /*0fe0*/  SHF.R.S32.HI R7, RZ, 0x1f, R4 ;  /* 0x0000001fff077819 */ /* 0x004fe20000011404 */
[-C--:B------:R-:W-:Y:S02]  /*0ff0*/  IMAD R6, R19, R4.reuse, RZ ;  /* 0x0000000413067224 */ /* 0x080fe400078e02ff */
[----:B------:R-:W-:-:S04]  /*1000*/  IMAD.WIDE.U32 R26, R18, R4, RZ ;  /* 0x00000004121a7225 */ /* 0x000fc800078e00ff */
[----:B------:R-:W-:Y:S02]  /*1010*/  IMAD R6, R18, R7, R6 ;  /* 0x0000000712067224 */ /* 0x000fe400078e0206 */
[----:B------:R-:W-:Y:S02]  /*1020*/  IMAD.MOV.U32 R19, RZ, RZ, R5 ;  /* 0x000000ffff137224 */ /* 0x000fe400078e0005 */
[----:B------:R-:W-:Y:S01]  /*1030*/  IMAD R5, R139, R8, RZ ;  /* 0x000000088b057224 */ /* 0x000fe200078e02ff */
[----:B------:R-:W-:Y:S02]  /*1040*/  IADD3 R27, PT, PT, R27, R6, RZ ;  /* 0x000000061b1b7210 */ /* 0x000fe40007ffe0ff */
[----:B------:R-:W-:Y:S01]  /*1050*/  @!P1 IADD3 R19, PT, PT, -R19, RZ, RZ ;  /* 0x000000ff13139210 */ /* 0x000fe20007ffe1ff */
[----:B------:R-:W-:Y:S01]  /*1060*/  IMAD R5, R138, R11, R5 ;  /* 0x0000000b8a057224 */ /* 0x000fe200078e0205 */
[----:B------:R-:W-:Y:S01]  /*1070*/  @!P2 LOP3.LUT R19, RZ, R14, RZ, 0x33, !PT ;  /* 0x0000000eff13a212 */ /* 0x000fe200078e33ff */
        /* <DEDUP_REMOVED lines=14> */
.L_x_8932:
        /* <DEDUP_REMOVED lines=34> */
[----:B------:R-:W-:Y:S02]  /*1380*/  @P3 IMAD.IADD R0, R11, 0x1, R12 ;  /* 0x000000010b003824 */ /* 0x000fe400078e020c */
[C---:B------:R-:W-:Y:S01]  /*1390*/  @!P3 IMAD.WIDE.U32 R28, R26.reuse, R10, R28 ;  /* 0x0000000a1a1cb225 */ /* 0x040fe200078e001c */
[----:B------:R-:W-:Y:S02]  /*13a0*/  ISETP.GE.U32.AND P4, PT, R5, R4, PT ;  /* 0x000000040500720c */ /* 0x000fe40003f86070 */
[----:B------:R-:W-:Y:S01]  /*13b0*/  LOP3.LUT R5, R155, R14, RZ, 0x3c, !PT ;  /* 0x0000000e9b057212 */ /* 0x000fe200078e3cff */
[----:B------:R-:W-:Y:S02]  /*13c0*/  @!P3 IMAD R7, R26, R6, R7 ;  /* 0x000000061a07b224 */ /* 0x000fe400078e0207 */
[----:B------:R-:W-:-:S02]  /*13d0*/  @P3 IMAD R4, R139, R0, RZ ;  /* 0x000000008b043224 */ /* 0x000fc400078e02ff */
[----:B------:R-:W-:Y:S01]  /*13e0*/  @P3 IMAD.WIDE.U32 R26, R138, R0, RZ ;  /* 0x000000008a1a3225 */ /* 0x000fe200078e00ff */
[----:B------:R-:W-:Y:S02]  /*13f0*/  ISETP.GE.AND P1, PT, R5, RZ, PT ;  /* 0x000000ff0500720c */ /* 0x000fe40003f26270 */
[----:B------:R-:W-:Y:S01]  /*1400*/  @!P2 IADD3 R9, PT, PT, R9, 0x1, RZ ;  /* 0x000000010909a810 */ /* 0x000fe20007ffe0ff */
[----:B------:R-:W-:Y:S01]  /*1410*/  @!P3 IMAD.IADD R7, R29, 0x1, R7 ;  /* 0x000000011d07b824 */ /* 0x000fe200078e0207 */
[----:B------:R-:W-:Y:S01]  /*1420*/  @!P3 MOV R8, R28 ;  /* 0x0000001c0008b202 */ /* 0x000fe20000000f00 */
[----:B------:R-:W-:Y:S01]  /*1430*/  @P3 IMAD.MOV.U32 R8, RZ, RZ, R26 ;  /* 0x000000ffff083224 */ /* 0x000fe200078e001a */
[----:B------:R-:W-:Y:S02]  /*1440*/  ISETP.NE.AND P2, PT, R14, RZ, PT ;  /* 0x000000ff0e00720c */ /* 0x000fe40003f45270 */
[----:B------:R-:W-:Y:S01]  /*1450*/  @P3 IADD3 R7, PT, PT, R27, R4, RZ ;  /* 0x000000041b073210 */ /* 0x000fe20007ffe0ff */
[----:B------:R-:W-:Y:S01]  /*1460*/  @!P3 IMAD R4, R23, R11, RZ ;  /* 0x0000000b1704b224 */ /* 0x000fe200078e02ff */
[----:B------:R-:W-:-:S02]  /*1470*/  @!P3 SHF.R.S32.HI R5, RZ, 0x1f, R11 ;  /* 0x0000001fff05b819 */ /* 0x000fc4000001140b */
[----:B------:R-:W-:Y:S01]  /*1480*/  LEA R0, R42, 0xffffff80, 0x7 ;  /* 0xffffff802a007811 */ /* 0x000fe200078e38ff */
[----:B------:R-:W-:Y:S01]  /*1490*/  IMAD.MOV.U32 R27, RZ, RZ, R7 ;  /* 0x000000ffff1b7224 */ /* 0x000fe200078e0007 */
[----:B------:R-:W-:Y:S02]  /*14a0*/  MOV R26, R8 ;  /* 0x00000008001a7202 */ /* 0x000fe40000000f00 */
[----:B------:R-:W-:Y:S01]  /*14b0*/  @P4 IADD3 R9, PT, PT, R9, 0x1, RZ ;  /* 0x0000000109094810 */ /* 0x000fe20007ffe0ff */
[----:B------:R-:W-:Y:S02]  /*14c0*/  @!P3 IMAD R4, R5, R22, R4 ;  /* 0x000000160504b224 */ /* 0x000fe400078e0204 */
[----:B------:R-:W-:-:S04]  /*14d0*/  @!P3 IMAD.WIDE.U32 R28, R22, R11, RZ ;  /* 0x0000000b161cb225 */ /* 0x000fc800078e00ff */
[-C--:B------:R-:W-:Y:S02]  /*14e0*/  IMAD R6, R139, R0.reuse, RZ ;  /* 0x000000008b067224 */ /* 0x080fe400078e02ff */
        /* <DEDUP_REMOVED lines=8> */
[----:B------:R-:W-:Y:S01]  /*1570*/  @P3 IADD3 R11, PT, PT, R11, R12, RZ ;  /* 0x0000000c0b0b3210 */ /* 0x000fe20007ffe0ff */
[----:B------:R-:W-:Y:S01]  /*1580*/  IMAD.MOV.U32 R12, RZ, RZ, R26 ;  /* 0x000000ffff0c7224 */ /* 0x000fe200078e001a */
[----:B------:R-:W-:Y:S01]  /*1590*/  SHF.R.S32.HI R6, RZ, 0x1f, R9 ;  /* 0x0000001fff067819 */ /* 0x000fe20000011409 */
[----:B------:R-:W-:-:S02]  /*15a0*/  @!P3 IMAD R4, R18, R5, R4 ;  /* 0x000000051204b224 */ /* 0x000fc400078e0204 */
        /* <DEDUP_REMOVED lines=13> */
.L_x_8933:
[----:B------:R-:W-:Y:S05]  /*1680*/  BSYNC.RECONVERGENT B0 ;  /* 0x0000000000007941 */ /* 0x000fea0003800200 */
.L_x_8931:
        /* <DEDUP_REMOVED lines=10> */
[----:B-1----:R-:W-:-:S06]  /*1730*/  IADD3 R20, PT, PT, R20, 0xffffffe, RZ ;  /* 0x0ffffffe14147810 */ /* 0x002fcc0007ffe0ff */
        /* <DEDUP_REMOVED lines=11> */
[-C--:B------:R-:W-:Y:S01]  /*17f0*/  IMAD R4, R11, R22.reuse, RZ ;  /* 0x000000160b047224 */ /* 0x080fe200078e02ff */
[----:B------:R-:W-:Y:S01]  /*1800*/  SHF.L.U32 R143, R86, 0x3, RZ ;  /* 0x00000003568f7819 */ /* 0x000fe200000006ff */
[----:B------:R-:W-:Y:S01]  /*1810*/  IMAD.WIDE.U32 R36, R8, R22, RZ ;  /* 0x0000001608247225 */ /* 0x000fe200078e00ff */
[----:B------:R-:W-:-:S03]  /*1820*/  LOP3.LUT R11, R155, R14, RZ, 0x3c, !PT ;  /* 0x0000000e9b0b7212 */ /* 0x000fc600078e3cff */
[----:B------:R-:W-:Y:S01]  /*1830*/  IMAD R4, R8, R23, R4 ;  /* 0x0000001708047224 */ /* 0x000fe200078e0204 */
[----:B------:R-:W-:-:S05]  /*1840*/  LOP3.LUT R144, R143, 0x18, RZ, 0xc0, !PT ;  /* 0x000000188f907812 */ /* 0x000fca00078ec0ff */
[-C--:B------:R-:W-:Y:S02]  /*1850*/  @!P2 IADD3 R16, PT, PT, R16, -R5.reuse, RZ ;  /* 0x800000051010a210 */ /* 0x080fe40007ffe0ff */
[----:B------:R-:W-:Y:S02]  /*1860*/  ISETP.GE.AND P4, PT, R11, RZ, PT ;  /* 0x000000ff0b00720c */ /* 0x000fe40003f86270 */
[----:B------:R-:W-:Y:S01]  /*1870*/  ISETP.GE.U32.AND P6, PT, R16, R5, PT ;  /* 0x000000051000720c */ /* 0x000fe20003fc6070 */
[----:B------:R-:W-:Y:S01]  /*1880*/  IMAD.IADD R4, R37, 0x1, R4 ;  /* 0x0000000125047824 */ /* 0x000fe200078e0204 */
[----:B------:R-:W-:Y:S02]  /*1890*/  SHF.R.U32.HI R44, RZ, 0x2, R86 ;  /* 0x00000002ff2c7819 */ /* 0x000fe40000011656 */
[----:B------:R-:W-:Y:S02]  /*18a0*/  IADD3 R6, P5, P3, R36, R6, R144 ;  /* 0x0000000624067210 */ /* 0x000fe40007bbe090 */
[----:B------:R-:W-:-:S02]  /*18b0*/  @!P2 IADD3 R7, PT, PT, R7, 0x1, RZ ;  /* 0x000000010707a810 */ /* 0x000fc40007ffe0ff */
[----:B------:R-:W-:Y:S02]  /*18c0*/  IADD3.X R4, PT, PT, R4, R17, RZ, P5, P3 ;  /* 0x0000001104047210 */ /* 0x000fe40002fe64ff */
[----:B------:R-:W-:Y:S02]  /*18d0*/  IADD3 R142, PT, PT, -R15, R40, RZ ;  /* 0x000000280f8e7210 */ /* 0x000fe40007ffe1ff */
[----:B------:R-:W-:Y:S02]  /*18e0*/  ISETP.NE.AND P5, PT, R14, RZ, PT ;  /* 0x000000ff0e00720c */ /* 0x000fe40003fa5270 */
[----:B------:R-:W-:Y:S01]  /*18f0*/  LOP3.LUT R163, R143, 0xc0, RZ, 0xc0, !PT ;  /* 0x000000c08fa37812 */ /* 0x000fe200078ec0ff */
[----:B------:R-:W1:Y:S01]  /*1900*/  S2UR UR6, SR_CgaCtaId ;  /* 0x00000000000679c3 */ /* 0x000e620000008800 */
[----:B------:R-:W-:Y:S02]  /*1910*/  MOV R45, RZ ;  /* 0x000000ff002d7202 */ /* 0x000fe40000000f00 */
[----:B------:R-:W-:-:S02]  /*1920*/  LOP3.LUT R163, R163, 0x18, R86, 0xf8, !PT ;  /* 0x00000018a3a37812 */ /* 0x000fc400078ef856 */
[----:B------:R-:W-:Y:S02]  /*1930*/  ISETP.GE.AND P3, PT, R44, R142, PT ;  /* 0x0000008e2c00720c */ /* 0x000fe40003f66270 */
[----:B------:R-:W-:Y:S02]  /*1940*/  @P6 IADD3 R7, PT, PT, R7, 0x1, RZ ;  /* 0x0000000107076810 */ /* 0x000fe40007ffe0ff */
[----:B------:R-:W-:Y:S02]  /*1950*/  LOP3.LUT R16, R143, 0x1f20, RZ, 0xc0, !PT ;  /* 0x00001f208f107812 */ /* 0x000fe400078ec0ff */
[----:B------:R-:W-:Y:S01]  /*1960*/  LOP3.LUT R161, R163, R144, RZ, 0x3c, !PT ;  /* 0x00000090a3a17212 */ /* 0x000fe200078e3cff */
[----:B------:R-:W-:Y:S01]  /*1970*/  @!P4 IMAD.MOV R7, RZ, RZ, -R7 ;  /* 0x000000ffff07c224 */ /* 0x000fe200078e0a07 */
[----:B------:R-:W-:Y:S02]  /*1980*/  @!P5 LOP3.LUT R7, RZ, R14, RZ, 0x33, !PT ;  /* 0x0000000eff07d212 */ /* 0x000fe400078e33ff */
[----:B------:R-:W-:-:S02]  /*1990*/  LOP3.LUT R161, R16, R161, RZ, 0xfc, !PT ;  /* 0x000000a110a17212 */ /* 0x000fc400078efcff */
[----:B------:R-:W-:-:S05]  /*19a0*/  IADD3 R14, P4, PT, R144, R10, RZ ;  /* 0x0000000a900e7210 */ /* 0x000fca0007f9e0ff */
[----:B------:R-:W-:Y:S01]  /*19b0*/  IMAD.X R15, RZ, RZ, R9, P4 ;  /* 0x000000ffff0f7224 */ /* 0x000fe200020e0609 */
[----:B------:R-:W-:Y:S02]  /*19c0*/  UMOV UR7, 0x400 ;  /* 0x0000040000077882 */ /* 0x000fe40000000000 */
[----:B-1----:R-:W-:Y:S01]  /*19d0*/  ULEA UR6, UR6, UR7, 0x18 ;  /* 0x0000000706067291 */ /* 0x002fe2000f8ec0ff */
[----:B------:R-:W-:Y:S02]  /*19e0*/  IMAD R151, R139, R44, RZ ;  /* 0x0000002c8b977224 */ /* 0x000fe400078e02ff */
[----:B------:R-:W-:-:S04]  /*19f0*/  IMAD.WIDE.U32 R14, R44, R138, R14 ;  /* 0x0000008a2c0e7225 */ /* 0x000fc800078e000e */
[----:B------:R-:W-:Y:S01]  /*1a00*/  IMAD.U32 R134, RZ, RZ, UR6 ;  /* 0x00000006ff867e24 */ /* 0x000fe2000f8e00ff */
[----:B------:R-:W-:-:S03]  /*1a10*/  IADD3 R151, PT, PT, R15, R151, RZ ;  /* 0x000000970f977210 */ /* 0x000fc60007ffe0ff */
[----:B------:R-:W-:Y:S02]  /*1a20*/  IMAD R161, R161, 0x2, R134 ;  /* 0x00000002a1a17824 */ /* 0x000fe400078e0286 */
[----:B------:R-:W-:Y:S02]  /*1a30*/  IMAD.SHL.U32 R10, R138, 0x20, RZ ;  /* 0x000000208a0a7824 */ /* 0x000fe400078e00ff */
[----:B------:R-:W-:Y:S02]  /*1a40*/  IMAD R15, R25, R7, RZ ;  /* 0x00000007190f7224 */ /* 0x000fe400078e02ff */
[----:B--2---:R-:W-:Y:S02]  /*1a50*/  @P1 IMAD R11, R29, R162, RZ ;  /* 0x000000a21d0b1224 */ /* 0x004fe400078e02ff */
[----:B---3--:R-:W-:-:S04]  /*1a60*/  @!P1 IMAD.WIDE.U32 R34, R32, R156, RZ ;  /* 0x0000009c20229225 */ /* 0x008fc800078e00ff */
[----:B------:R-:W-:Y:S02]  /*1a70*/  @!P1 IMAD R8, R33, R156, RZ ;  /* 0x0000009c21089224 */ /* 0x000fe400078e02ff */
[----:B------:R-:W-:Y:S01]  /*1a80*/  @P1 IMAD.WIDE.U32 R32, R28, R162, RZ ;  /* 0x000000a21c201225 */ /* 0x000fe200078e00ff */
[----:B------:R-:W-:-:S03]  /*1a90*/  @!P1 MOV R5, R34 ;  /* 0x0000002200059202 */ /* 0x000fc60000000f00 */
[----:B------:R-:W-:Y:S02]  /*1aa0*/  @P1 IMAD.MOV.U32 R5, RZ, RZ, R32 ;  /* 0x000000ffff051224 */ /* 0x000fe400078e0020 */
[----:B------:R-:W-:Y:S02]  /*1ab0*/  @!P1 IMAD.IADD R8, R35, 0x1, R8 ;  /* 0x0000000123089824 */ /* 0x000fe400078e0208 */
[----:B------:R-:W-:Y:S01]  /*1ac0*/  @P1 IMAD.IADD R8, R33, 0x1, R11 ;  /* 0x0000000121081824 */ /* 0x000fe200078e020b */
[----:B------:R-:W-:Y:S01]  /*1ad0*/  IADD3 R32, P2, PT, R144, R5, RZ ;  /* 0x0000000590207210 */ /* 0x000fe20007f5e0ff */
[----:B------:R-:W-:-:S03]  /*1ae0*/  VIADD R5, R44, 0x20 ;  /* 0x000000202c057836 */ /* 0x000fc60000000000 */
[----:B------:R-:W-:Y:S02]  /*1af0*/  IADD3.X R33, PT, PT, RZ, R8, RZ, P2, !PT ;  /* 0x00000008ff217210 */ /* 0x000fe400017fe4ff */
[----:B------:R-:W-:Y:S01]  /*1b00*/  ISETP.GE.AND P2, PT, R5, R142, PT ;  /* 0x0000008e0500720c */ /* 0x000fe20003f46270 */
[-C--:B------:R-:W-:Y:S02]  /*1b10*/  IMAD R8, R31, R155.reuse, RZ ;  /* 0x0000009b1f087224 */ /* 0x080fe400078e02ff */
[----:B------:R-:W-:Y:S01]  /*1b20*/  IMAD.WIDE.U32 R32, R30, R155, R32 ;  /* 0x0000009b1e207225 */ /* 0x000fe200078e0020 */
[----:B------:R-:W-:-:S03]  /*1b30*/  @!P1 MOV R16, R28 ;  /* 0x0000001c00109202 */ /* 0x000fc60000000f00 */
[----:B------:R-:W-:Y:S01]  /*1b40*/  IMAD.WIDE.U32 R34, R157, 0x40, R44 ;  /* 0x000000409d227825 */ /* 0x000fe200078e002c */
[----:B------:R-:W-:Y:S02]  /*1b50*/  @!P1 MOV R17, R29 ;  /* 0x0000001d00119202 */ /* 0x000fe40000000f00 */
[----:B------:R-:W-:Y:S01]  /*1b60*/  @P1 MOV R16, R28 ;  /* 0x0000001c00101202 */ /* 0x000fe20000000f00 */
[----:B------:R-:W-:Y:S02]  /*1b70*/  IMAD.IADD R33, R33, 0x1, R8 ;  /* 0x0000000121217824 */ /* 0x000fe400078e0208 */
[----:B------:R-:W-:Y:S01]  /*1b80*/  @P1 IMAD.MOV.U32 R17, RZ, RZ, R29 ;  /* 0x000000ffff111224 */ /* 0x000fe200078e001d */
[----:B------:R-:W-:Y:S01]  /*1b90*/  @!P2 IADD3 R8, P1, PT, R34, 0x20, RZ ;  /* 0x000000202208a810 */ /* 0x000fe20007f3e0ff */
[----:B------:R-:W-:-:S03]  /*1ba0*/  @!P3 IMAD R11, R35, R16, RZ ;  /* 0x00000010230bb224 */ /* 0x000fc600078e02ff */
[----:B------:R-:W-:Y:S01]  /*1bb0*/  @!P2 IADD3.X R9, PT, PT, RZ, R35, RZ, P1, !PT ;  /* 0x00000023ff09a210 */ /* 0x000fe20000ffe4ff */
[C---:B------:R-:W-:Y:S01]  /*1bc0*/  @!P3 IMAD R11, R34.reuse, R17, R11 ;  /* 0x00000011220bb224 */ /* 0x040fe200078e020b */
[----:B------:R-:W-:Y:S02]  /*1bd0*/  @!P2 MOV R30, R32 ;  /* 0x00000020001ea202 */ /* 0x000fe40000000f00 */
[----:B------:R-:W-:Y:S01]  /*1be0*/  @!P2 MOV R31, R33 ;  /* 0x00000021001fa202 */ /* 0x000fe20000000f00 */
[----:B------:R-:W-:-:S04]  /*1bf0*/  @!P3 IMAD.WIDE.U32 R32, R34, R16, R32 ;  /* 0x000000102220b225 */ /* 0x000fc800078e0020 */
[----:B------:R-:W-:Y:S01]  /*1c00*/  @!P2 IMAD R9, R9, R16, RZ ;  /* 0x000000100909a224 */ /* 0x000fe200078e02ff */
[----:B------:R-:W-:Y:S01]  /*1c10*/  @!P3 IADD3 R11, PT, PT, R33, R11, RZ ;  /* 0x0000000b210bb210 */ /* 0x000fe20007ffe0ff */
[----:B------:R-:W-:Y:S01]  /*1c20*/  @!P2 IMAD.WIDE.U32 R30, R16, R8, R30 ;  /* 0x00000008101ea225 */ /* 0x000fe200078e001e */
[----:B----4-:R-:W-:-:S03]  /*1c30*/  @!P3 LEA R28, P1, R32, R18, 0x1 ;  /* 0x00000012201cb211 */ /* 0x010fc600078208ff */
[----:B------:R-:W-:Y:S01]  /*1c40*/  @!P2 IMAD R9, R17, R8, R9 ;  /* 0x000000081109a224 */ /* 0x000fe200078e0209 */
[----:B------:R-:W-:Y:S01]  /*1c50*/  @!P3 LEA.HI.X R29, R32, R19, R11, 0x1, P1 ;  /* 0x00000013201db211 */ /* 0x000fe200008f0c0b */
[----:B------:R-:W-:Y:S01]  /*1c60*/  IMAD R8, R42, -0x80, R21 ;  /* 0xffffff802a087824 */ /* 0x000fe200078e0215 */
[----:B------:R-:W-:Y:S02]  /*1c70*/  @!P2 LEA R18, P1, R30, R18, 0x1 ;  /* 0x000000121e12a211 */ /* 0x000fe400078208ff */
[----:B------:R-:W-:Y:S01]  /*1c80*/  @!P2 IADD3 R9, PT, PT, R31, R9, RZ ;  /* 0x000000091f09a210 */ /* 0x000fe20007ffe0ff */
[----:B------:R-:W-:Y:S01]  /*1c90*/  @!PT LDS RZ, [RZ] ;  /* 0x00000000fffff984 */ /* 0x000fe20000000800 */
[----:B------:R-:W-:Y:S01]  /*1ca0*/  @!PT LDS RZ, [RZ] ;  /* 0x00000000fffff984 */ /* 0x000fe20000000800 */
[----:B------:R-:W-:Y:S01]  /*1cb0*/  @!PT LDS RZ, [RZ] ;  /* 0x00000000fffff984 */ /* 0x000fe20000000800 */
[----:B------:R1:W-:Y:S01]  /*1cc0*/  @!P3 LDGSTS.E.BYPASS.LTC128B.128 [R161], desc[UR4][R28.64] ;  /* 0x000000001ca1bfae */ /* 0x0003e2000b981a04 */
[----:B------:R-:W-:Y:S02]  /*1cd0*/  LEA R150, P4, R14, R26, 0x1 ;  /* 0x0000001a0e967211 */ /* 0x000fe400078808ff */
[----:B------:R-:W-:Y:S02]  /*1ce0*/  @!P2 LEA.HI.X R19, R30, R19, R9, 0x1, P1 ;  /* 0x000000131e13a211 */ /* 0x000fe400008f0c09 */
[----:B------:R-:W-:-:S02]  /*1cf0*/  IADD3 R8, PT, PT, R8, 0x80, RZ ;  /* 0x0000008008087810 */ /* 0x000fc40007ffe0ff */
[C---:B------:R-:W-:Y:S01]  /*1d00*/  IADD3 R11, PT, PT, R44.reuse, 0x40, RZ ;  /* 0x000000402c0b7810 */ /* 0x040fe20007ffe0ff */
[----:B------:R2:W-:Y:S01]  /*1d10*/  @!P2 LDGSTS.E.BYPASS.LTC128B.128 [R161+0x800], desc[UR4][R18.64] ;  /* 0x0080000012a1afae */ /* 0x0005e2000b981a04 */
[----:B------:R-:W-:Y:S02]  /*1d20*/  IADD3 R9, PT, PT, R44, 0x60, RZ ;  /* 0x000000602c097810 */ /* 0x000fe40007ffe0ff */
[----:B------:R-:W-:Y:S02]  /*1d30*/  LEA.HI.X R151, R14, R27, R151, 0x1, P4 ;  /* 0x0000001b0e977211 */ /* 0x000fe400020f0c97 */
[-C--:B------:R-:W-:Y:S02]  /*1d40*/  ISETP.GE.AND P4, PT, R11, R8.reuse, PT ;  /* 0x000000080b00720c */ /* 0x080fe40003f86270 */
[-C--:B------:R-:W-:Y:S02]  /*1d50*/  ISETP.GE.AND P3, PT, R9, R8.reuse, PT ;  /* 0x000000080900720c */ /* 0x080fe40003f66270 */
[----:B------:R-:W-:-:S02]  /*1d60*/  ISETP.GE.AND P6, PT, R44, R8, PT ;  /* 0x000000082c00720c */ /* 0x000fc40003fc6270 */
[----:B------:R-:W-:Y:S02]  /*1d70*/  SHF.R.S32.HI R16, RZ, 0x1f, R7 ;  /* 0x0000001fff107819 */ /* 0x000fe40000011407 */
[----:B------:R-:W-:Y:S02]  /*1d80*/  ISETP.GE.AND P5, PT, R5, R8, PT ;  /* 0x000000080500720c */ /* 0x000fe40003fa6270 */
[----:B------:R-:W-:Y:S02]  /*1d90*/  SHF.L.U64.HI R14, R138, 0x5, R139 ;  /* 0x000000058a0e7819 */ /* 0x000fe4000001028b */
[----:B------:R-:W-:Y:S01]  /*1da0*/  LEA R26, P1, R10, R150, 0x1 ;  /* 0x000000960a1a7211 */ /* 0x000fe200078208ff */
[----:B------:R-:W-:Y:S02]  /*1db0*/  IMAD R15, R16, R24, R15 ;  /* 0x00000018100f7224 */ /* 0x000fe400078e020f */
[----:B-1----:R-:W-:Y:S01]  /*1dc0*/  IMAD.WIDE.U32 R28, R24, R7, RZ ;  /* 0x00000007181c7225 */ /* 0x002fe200078e00ff */
[----:B------:R-:W-:Y:S01]  /*1dd0*/  LEA.HI.X R27, R10, R151, R14, 0x1, P1 ;  /* 0x000000970a1b7211 */ /* 0x000fe200008f0c0e */
[----:B------:R2:W-:Y:S01]  /*1de0*/  @!P6 LDGSTS.E.BYPASS.LTC128B.128 [R161+0x1000], desc[UR4][R150.64] ;  /* 0x0100000096a1efae */ /* 0x0005e2000b981a04 */
[----:B------:R-:W-:-:S02]  /*1df0*/  @!P4 LEA R24, P2, R138, R26, 0x6 ;  /* 0x0000001a8a18c211 */ /* 0x000fc400078430ff */
[C---:B------:R-:W-:Y:S01]  /*1e00*/  @!P3 LEA R16, P1, R138.reuse, R26, 0x7 ;  /* 0x0000001a8a10b211 */ /* 0x040fe200078238ff */
[----:B------:R2:W-:Y:S01]  /*1e10*/  @!P5 LDGSTS.E.BYPASS.LTC128B.128 [R161+0x1800], desc[UR4][R26.64] ;  /* 0x018000001aa1dfae */ /* 0x0005e2000b981a04 */
[CCC-:B------:R-:W-:Y:S02]  /*1e20*/  @!P4 LEA.HI.X R25, R138.reuse, R27.reuse, R139.reuse, 0x6, P2 ;  /* 0x0000001b8a19c211 */ /* 0x1c0fe400010f348b */
[----:B------:R-:W-:-:S03]  /*1e30*/  @!P3 LEA.HI.X R17, R138, R27, R139, 0x7, P1 ;  /* 0x0000001b8a11b211 */ /* 0x000fc600008f3c8b */
[----:B------:R2:W-:Y:S04]  /*1e40*/  @!P4 LDGSTS.E.BYPASS.LTC128B.128 [R161+0x2000], desc[UR4][R24.64] ;  /* 0x0200000018a1cfae */ /* 0x0005e8000b981a04 */
[----:B------:R2:W-:Y:S04]  /*1e50*/  @!P3 LDGSTS.E.BYPASS.LTC128B.128 [R161+0x2800], desc[UR4][R16.64] ;  /* 0x0280000010a1bfae */ /* 0x0005e8000b981a04 */
[----:B------:R-:W0:Y:S01]  /*1e60*/  LDGDEPBAR ;  /* 0x00000000000079af */ /* 0x000e220000000000 */
[----:B------:R-:W-:Y:S02]  /*1e70*/  IADD3 R6, P2, PT, R6, R28, RZ ;  /* 0x0000001c06067210 */ /* 0x000fe40007f5e0ff */
[----:B------:R-:W-:Y:S01]  /*1e80*/  IADD3 R15, PT, PT, R29, R15, RZ ;  /* 0x0000000f1d0f7210 */ /* 0x000fe20007ffe0ff */
[----:B------:R2:W5:Y:S04]  /*1e90*/  LD.E R30, desc[UR4][R2.64+0x184] ;  /* 0x00018404021e7980 */ /* 0x000568000c101900 */
[----:B------:R2:W5:Y:S01]  /*1ea0*/  LD.E R20, desc[UR4][R2.64+0x188] ;  /* 0x0001880402147980 */ /* 0x000562000c101900 */
[----:B------:R-:W-:Y:S01]  /*1eb0*/  IMAD.X R7, R4, 0x1, R15, P2 ;  /* 0x0000000104077824 */ /* 0x000fe200010e060f */
[----:B------:R-:W-:Y:S01]  /*1ec0*/  ISETP.GE.AND P4, PT, R11, R8, PT ;  /* 0x000000080b00720c */ /* 0x000fe20003f86270 */
[----:B------:R-:W-:-:S02]  /*1ed0*/  IMAD R4, R23, R44, RZ ;  /* 0x0000002c17047224 */ /* 0x000fc400078e02ff */
[----:B------:R-:W-:Y:S01]  /*1ee0*/  IMAD.WIDE.U32 R6, R44, R22, R6 ;  /* 0x000000162c067225 */ /* 0x000fe200078e0006 */
[----:B------:R-:W-:Y:S01]  /*1ef0*/  ISETP.GE.AND P3, PT, R9, R8, PT ;  /* 0x000000080900720c */ /* 0x000fe20003f66270 */
[----:B------:R-:W-:-:S12]  /*1f00*/  DEPBAR.LE SB0, 0x0 ;  /* 0x000080000000791a */ /* 0x000fd80000000000 */
[----:B------:R-:W-:Y:S05]  /*1f10*/  WARPSYNC.ALL ;  /* 0x0000000000007948 */ /* 0x000fea0003800000 */
[----:B------:R-:W-:Y:S02]  /*1f20*/  IADD3 R153, PT, PT, R7, R4, RZ ;  /* 0x0000000407997210 */ /* 0x000fe40007ffe0ff */
[----:B-----5:R-:W-:Y:S02]  /*1f30*/  LEA R152, P1, R6, R12, 0x1 ;  /* 0x0000000c06987211 */ /* 0x020fe400078208ff */
[----:B------:R-:W-:Y:S02]  /*1f40*/  SHF.L.U32 R4, R22, 0x5, RZ ;  /* 0x0000000516047819 */ /* 0x000fe400000006ff */
        /* <DEDUP_REMOVED lines=31> */
[----:B--2---:R-:W-:Y:S01]  /*2140*/  IMAD.SHL.U32 R26, R86, 0x10, RZ ;  /* 0x00000010561a7824 */ /* 0x004fe200078e00ff */
[----:B------:R-:W-:-:S02]  /*2150*/  SHF.R.U32.HI R132, RZ, 0x1, R86 ;  /* 0x00000001ff847819 */ /* 0x000fc40000011656 */
[C---:B------:R-:W-:Y:S01]  /*2160*/  SHF.L.U32 R28, R86.reuse, 0x5, RZ ;  /* 0x00000005561c7819 */ /* 0x040fe200000006ff */
[----:B------:R-:W0:Y:S01]  /*2170*/  LDGDEPBAR ;  /* 0x00000000000079af */ /* 0x000e220000000000 */
[----:B------:R-:W-:Y:S02]  /*2180*/  SHF.L.U32 R87, R86, 0x2, RZ ;  /* 0x0000000256577819 */ /* 0x000fe400000006ff */
[----:B------:R-:W-:Y:S02]  /*2190*/  LOP3.LUT R5, R132, 0x8, RZ, 0xc0, !PT ;  /* 0x0000000884057812 */ /* 0x000fe400078ec0ff */
[----:B------:R-:W-:Y:S02]  /*21a0*/  LOP3.LUT R133, R26, 0x3e00, RZ, 0xc0, !PT ;  /* 0x00003e001a857812 */ /* 0x000fe400078ec0ff */
[----:B------:R-:W-:Y:S02]  /*21b0*/  LOP3.LUT R25, R87, 0x18, RZ, 0xc0, !PT ;  /* 0x0000001857197812 */ /* 0x000fe400078ec0ff */
[----:B------:R-:W-:-:S02]  /*21c0*/  LOP3.LUT R4, R5, 0xc0, R28, 0xf8, !PT ;  /* 0x000000c005047812 */ /* 0x000fc400078ef81c */
[----:B------:R-:W-:Y:S02]  /*21d0*/  LOP3.LUT R45, R26, 0x100, RZ, 0xc0, !PT ;  /* 0x000001001a2d7812 */ /* 0x000fe400078ec0ff */
[----:B------:R-:W-:Y:S02]  /*21e0*/  LOP3.LUT R5, R28, 0xc0, RZ, 0xc0, !PT ;  /* 0x000000c01c057812 */ /* 0x000fe400078ec0ff */
[--C-:B-1----:R-:W-:Y:S02]  /*21f0*/  LOP3.LUT R7, R133, 0x20, R28.reuse, 0xf8, !PT ;  /* 0x0000002085077812 */ /* 0x102fe400078ef81c */
[----:B------:R-:W-:Y:S02]  /*2200*/  LOP3.LUT R27, R4, R25, RZ, 0x3c, !PT ;  /* 0x00000019041b7212 */ /* 0x000fe400078e3cff */
[--C-:B------:R-:W-:Y:S02]  /*2210*/  LOP3.LUT R6, R7, 0x100, R28.reuse, 0xf8, !PT ;  /* 0x0000010007067812 */ /* 0x100fe400078ef81c */
        /* <DEDUP_REMOVED lines=8> */
[----:B------:R-:W-:Y:S02]  /*22a0*/  LOP3.LUT P4, RZ, R86, 0x4, RZ, 0xc0, !PT ;  /* 0x0000000456ff7812 */ /* 0x000fe4000788c0ff */
[----:B------:R-:W-:Y:S01]  /*22b0*/  MOV R24, 0x20 ;  /* 0x0000002000187802 */ /* 0x000fe20000000f00 */
[----:B------:R-:W-:Y:S03]  /*22c0*/  LDSM.16.M88.4 R32, [R45+0x1400] ;  /* 0x001400002d20783b */ /* 0x000fe60000000200 */
[----:B------:R-:W-:-:S04]  /*22d0*/  SEL R24, R24, 0xffffffe0, !P4 ;  /* 0xffffffe018187807 */ /* 0x000fc80006000000 */
[----:B------:R-:W-:Y:S01]  /*22e0*/  IADD3 R41, PT, PT, R24, R45, RZ ;  /* 0x0000002d18297210 */ /* 0x000fe20007ffe0ff */
[----:B------:R-:W-:-:S04]  /*22f0*/  IMAD.IADD R16, R13, 0x1, R24 ;  /* 0x000000010d107824 */ /* 0x000fc800078e0218 */
[----:B------:R-:W-:Y:S04]  /*2300*/  LDSM.16.M88.4 R4, [R41+0x1000] ;  /* 0x001000002904783b */ /* 0x000fe80000000200 */
[----:B------:R-:W2:Y:S04]  /*2310*/  LDSM.16.M88.4 R16, [R16] ;  /* 0x000000001010783b */ /* 0x000ea80000000200 */
[----:B------:R-:W4:Y:S01]  /*2320*/  LDSM.16.M88.4 R52, [R41+0x1400] ;  /* 0x001400002934783b */ /* 0x000f220000000200 */
[C---:B-1----:R-:W-:Y:S08]  /*2330*/  HMMA.16816.F32 R8, R36.reuse, R48, RZ ;  /* 0x000000302408723c */ /* 0x042ff000000018ff */
[----:B------:R-:W-:-:S12]  /*2340*/  HMMA.16816.F32 R48, R36, R50, RZ ;  /* 0x000000322430723c */ /* 0x000fd800000018ff */
[----:B--2---:R-:W-:Y:S08]  /*2350*/  HMMA.16816.F32 R8, R16, R4, R8 ;  /* 0x000000041008723c */ /* 0x004ff00000001808 */
[----:B------:R-:W-:Y:S08]  /*2360*/  HMMA.16816.F32 R12, R36, R32, RZ ;  /* 0x00000020240c723c */ /* 0x000ff000000018ff */
[C---:B------:R-:W-:Y:S01]  /*2370*/  HMMA.16816.F32 R48, R16.reuse, R6, R48 ;  /* 0x000000061030723c */ /* 0x040fe20000001830 */
[----:B------:R-:W1:Y:S11]  /*2380*/  LDSM.16.M88.4 R4, [R45+0x1800] ;  /* 0x001800002d04783b */ /* 0x000e760000000200 */
[----:B----4-:R-:W-:Y:S01]  /*2390*/  HMMA.16816.F32 R12, R16, R52, R12 ;  /* 0x00000034100c723c */ /* 0x010fe2000000180c */
[-C--:B---3--:R-:W-:Y:S01]  /*23a0*/  FMUL.FTZ R8, R8, R29.reuse ;  /* 0x0000001d08087220 */ /* 0x088fe20000410000 */
[-C--:B------:R-:W-:Y:S01]  /*23b0*/  FMUL.FTZ R57, R9, R29.reuse ;  /* 0x0000001d09397220 */ /* 0x080fe20000410000 */
[-C--:B------:R-:W-:Y:S01]  /*23c0*/  FMUL.FTZ R43, R10, R29.reuse ;  /* 0x0000001d0a2b7220 */ /* 0x080fe20000410000 */
[-C--:B------:R-:W-:Y:S01]  /*23d0*/  FMUL.FTZ R56, R11, R29.reuse ;  /* 0x0000001d0b387220 */ /* 0x080fe20000410000 */
[----:B------:R2:W3:Y:S03]  /*23e0*/  MUFU.TANH R31, R8 ;  /* 0x00000008001f7308 */ /* 0x0004e60000002400 */
[----:B--2---:R-:W-:Y:S01]  /*23f0*/  HMMA.16816.F32 R8, R36, R34, RZ ;  /* 0x000000222408723c */ /* 0x004fe200000018ff */
[----:B------:R-:W2:Y:S01]  /*2400*/  LDSM.16.M88.4 R32, [R41+0x1800] ;  /* 0x001800002920783b */ /* 0x000ea20000000200 */
[-C--:B------:R-:W-:Y:S01]  /*2410*/  FMUL.FTZ R48, R48, R29.reuse ;  /* 0x0000001d30307220 */ /* 0x080fe20000410000 */
[----:B------:R-:W-:-:S08]  /*2420*/  FMUL.FTZ R49, R49, R29 ;  /* 0x0000001d31317220 */ /* 0x000fd00000410000 */
[-C--:B------:R-:W-:Y:S01]  /*2430*/  FMUL.FTZ R12, R12, R29.reuse ;  /* 0x0000001d0c0c7220 */ /* 0x080fe20000410000 */
[----:B------:R-:W-:-:S08]  /*2440*/  FMUL.FTZ R13, R13, R29 ;  /* 0x0000001d0d0d7220 */ /* 0x000fd00000410000 */
[----:B------:R-:W-:Y:S01]  /*2450*/  HMMA.16816.F32 R8, R16, R54, R8 ;  /* 0x000000361008723c */ /* 0x000fe20000001808 */
[----:B------:R-:W4:Y:S01]  /*2460*/  LDSM.16.M88.4 R52, [R45+0x1c00] ;  /* 0x001c00002d34783b */ /* 0x000f220000000200 */
[----:B------:R-:W1:Y:S01]  /*2470*/  MUFU.TANH R59, R48 ;  /* 0x00000030003b7308 */ /* 0x000e620000002400 */
[-C--:B------:R-:W-:Y:S01]  /*2480*/  FMUL.FTZ R58, R50, R29.reuse ;  /* 0x0000001d323a7220 */ /* 0x080fe20000410000 */
[-C--:B------:R-:W-:Y:S01]  /*2490*/  FMUL.FTZ R60, R51, R29.reuse ;  /* 0x0000001d333c7220 */ /* 0x080fe20000410000 */
[-C--:B------:R-:W-:Y:S01]  /*24a0*/  FMUL.FTZ R63, R14, R29.reuse ;  /* 0x0000001d0e3f7220 */ /* 0x080fe20000410000 */
[----:B------:R-:W-:-:S04]  /*24b0*/  FMUL.FTZ R64, R15, R29 ;  /* 0x0000001d0f407220 */ /* 0x000fc80000410000 */
[----:B------:R1:W1:Y:S08]  /*24c0*/  MUFU.TANH R61, R49 ;  /* 0x00000031003d7308 */ /* 0x0002700000002400 */
[----:B------:R-:W2:Y:S08]  /*24d0*/  MUFU.TANH R62, R12 ;  /* 0x0000000c003e7308 */ /* 0x000eb00000002400 */
[----:B------:R3:W2:Y:S01]  /*24e0*/  MUFU.TANH R65, R13 ;  /* 0x0000000d00417308 */ /* 0x0006a20000002400 */
[C---:B-1----:R-:W-:Y:S08]  /*24f0*/  HMMA.16816.F32 R48, R36.reuse, R4, RZ ;  /* 0x000000042430723c */ /* 0x042ff000000018ff */
[----:B------:R-:W-:Y:S01]  /*2500*/  HMMA.16816.F32 R4, R36, R6, RZ ;  /* 0x000000062404723c */ /* 0x000fe200000018ff */
[----:B---3--:R-:W1:Y:S01]  /*2510*/  LDSM.16.M88.4 R12, [R41+0x1c00] ;  /* 0x001c0000290c783b */ /* 0x008e620000000200 */
[-C--:B------:R-:W-:Y:S01]  /*2520*/  FMUL.FTZ R8, R8, R29.reuse ;  /* 0x0000001d08087220 */ /* 0x080fe20000410000 */
[-C--:B------:R-:W-:Y:S01]  /*2530*/  FMUL.FTZ R68, R9, R29.reuse ;  /* 0x0000001d09447220 */ /* 0x080fe20000410000 */
[----:B------:R-:W-:-:S08]  /*2540*/  FMUL.FTZ R67, R10, R29 ;  /* 0x0000001d0a437220 */ /* 0x000fd00000410000 */
[----:B--2---:R-:W-:Y:S01]  /*2550*/  HMMA.16816.F32 R48, R16, R32, R48 ;  /* 0x000000201030723c */ /* 0x004fe20000001830 */
[----:B------:R4:W2:Y:S01]  /*2560*/  MUFU.TANH R66, R8 ;  /* 0x0000000800427308 */ /* 0x0008a20000002400 */
[----:B------:R-:W-:-:S06]  /*2570*/  FMUL.FTZ R69, R11, R29 ;  /* 0x0000001d0b457220 */ /* 0x000fcc0000410000 */
[----:B------:R-:W-:Y:S01]  /*2580*/  HMMA.16816.F32 R4, R16, R34, R4 ;  /* 0x000000221004723c */ /* 0x000fe20000001804 */
[----:B------:R-:W3:Y:S07]  /*2590*/  LDSM.16.M88.4 R32, [R45+0x2000] ;  /* 0x002000002d20783b */ /* 0x000eee0000000200 */
[C---:B----4-:R-:W-:Y:S08]  /*25a0*/  HMMA.16816.F32 R8, R36.reuse, R52, RZ ;  /* 0x000000342408723c */ /* 0x050ff000000018ff */
[----:B------:R-:W-:Y:S01]  /*25b0*/  HMMA.16816.F32 R52, R36, R54, RZ ;  /* 0x000000362434723c */ /* 0x000fe200000018ff */
[-C--:B------:R-:W-:Y:S01]  /*25c0*/  FMUL.FTZ R48, R48, R29.reuse ;  /* 0x0000001d30307220 */ /* 0x080fe20000410000 */
[-C--:B------:R-:W-:Y:S01]  /*25d0*/  FMUL.FTZ R73, R49, R29.reuse ;  /* 0x0000001d31497220 */ /* 0x080fe20000410000 */
[-C--:B------:R-:W-:Y:S01]  /*25e0*/  FMUL.FTZ R70, R50, R29.reuse ;  /* 0x0000001d32467220 */ /* 0x080fe20000410000 */
[-C--:B------:R-:W-:Y:S01]  /*25f0*/  FMUL.FTZ R71, R51, R29.reuse ;  /* 0x0000001d33477220 */ /* 0x080fe20000410000 */
[----:B------:R4:W2:Y:S07]  /*2600*/  MUFU.TANH R72, R48 ;  /* 0x0000003000487308 */ /* 0x0008ae0000002400 */
[C---:B-1----:R-:W-:Y:S08]  /*2610*/  HMMA.16816.F32 R8, R16.reuse, R12, R8 ;  /* 0x0000000c1008723c */ /* 0x042ff00000001808 */
[----:B------:R-:W-:Y:S01]  /*2620*/  HMMA.16816.F32 R52, R16, R14, R52 ;  /* 0x0000000e1034723c */ /* 0x000fe20000001834 */
[----:B------:R-:W-:Y:S04]  /*2630*/  LDSM.16.M88.4 R12, [R45+0x2400] ;  /* 0x002400002d0c783b */ /* 0x000fe80000000200 */
[----:B----4-:R-:W1:Y:S01]  /*2640*/  LDSM.16.M88.4 R48, [R41+0x2000] ;  /* 0x002000002930783b */ /* 0x010e620000000200 */
[-C--:B------:R-:W-:Y:S01]  /*2650*/  FMUL.FTZ R76, R4, R29.reuse ;  /* 0x0000001d044c7220 */ /* 0x080fe20000410000 */
[-C--:B------:R-:W-:Y:S01]  /*2660*/  FMUL.FTZ R77, R5, R29.reuse ;  /* 0x0000001d054d7220 */ /* 0x080fe20000410000 */
[----:B------:R-:W-:-:S03]  /*2670*/  FMUL.FTZ R74, R6, R29 ;  /* 0x0000001d064a7220 */ /* 0x000fc60000410000 */
[-C--:B------:R-:W-:Y:S01]  /*2680*/  FMUL.FTZ R8, R8, R29.reuse ;  /* 0x0000001d08087220 */ /* 0x080fe20000410000 */
[-C--:B------:R-:W-:Y:S01]  /*2690*/  FMUL.FTZ R9, R9, R29.reuse ;  /* 0x0000001d09097220 */ /* 0x080fe20000410000 */
[-C--:B------:R-:W-:Y:S01]  /*26a0*/  FMUL.FTZ R10, R10, R29.reuse ;  /* 0x0000001d0a0a7220 */ /* 0x080fe20000410000 */
[-C--:B------:R-:W-:Y:S01]  /*26b0*/  FMUL.FTZ R75, R7, R29.reuse ;  /* 0x0000001d074b7220 */ /* 0x080fe20000410000 */
[----:B------:R-:W4:Y:S01]  /*26c0*/  MUFU.TANH R78, R8 ;  /* 0x00000008004e7308 */ /* 0x000f220000002400 */
[----:B---3--:R-:W-:Y:S01]  /*26d0*/  HMMA.16816.F32 R4, R36, R32, RZ ;  /* 0x000000202404723c */ /* 0x008fe200000018ff */
[----:B------:R-:W-:-:S06]  /*26e0*/  FMUL.FTZ R79, R11, R29 ;  /* 0x0000001d0b4f7220 */ /* 0x000fcc0000410000 */
[----:B------:R-:W3:Y:S01]  /*26f0*/  MUFU.TANH R81, R9 ;  /* 0x0000000900517308 */ /* 0x000ee20000002400 */
[----:B------:R-:W-:Y:S07]  /*2700*/  HMMA.16816.F32 R32, R36, R34, RZ ;  /* 0x000000222420723c */ /* 0x000fee00000018ff */
[----:B------:R2:W1:Y:S02]  /*2710*/  MUFU.TANH R80, R10 ;  /* 0x0000000a00507308 */ /* 0x0004640000002400 */
[----:B--2---:R-:W2:Y:S01]  /*2720*/  LDSM.16.M88.4 R8, [R41+0x2400] ;  /* 0x002400002908783b */ /* 0x004ea20000000200 */
[-C--:B------:R-:W-:Y:S01]  /*2730*/  FMUL.FTZ R52, R52, R29.reuse ;  /* 0x0000001d34347220 */ /* 0x080fe20000410000 */
[-C--:B------:R-:W-:Y:S01]  /*2740*/  FMUL.FTZ R53, R53, R29.reuse ;  /* 0x0000001d35357220 */ /* 0x080fe20000410000 */
[-C--:B------:R-:W-:Y:S01]  /*2750*/  FMUL.FTZ R54, R54, R29.reuse ;  /* 0x0000001d36367220 */ /* 0x080fe20000410000 */
[----:B-1----:R-:W-:Y:S02]  /*2760*/  HMMA.16816.F32 R4, R16, R48, R4 ;  /* 0x000000301004723c */ /* 0x002fe40000001804 */
[----:B------:R-:W1:Y:S01]  /*2770*/  MUFU.TANH R84, R52 ;  /* 0x0000003400547308 */ /* 0x000e620000002400 */
[----:B------:R-:W-:-:S05]  /*2780*/  FMUL.FTZ R82, R55, R29 ;  /* 0x0000001d37527220 */ /* 0x000fca0000410000 */
[----:B------:R-:W-:Y:S02]  /*2790*/  HMMA.16816.F32 R32, R16, R50, R32 ;  /* 0x000000321020723c */ /* 0x000fe40000001820 */
[----:B------:R-:W1:Y:S06]  /*27a0*/  MUFU.TANH R85, R53 ;  /* 0x0000003500557308 */ /* 0x000e6c0000002400 */
[----:B------:R-:W-:Y:S02]  /*27b0*/  HMMA.16816.F32 R48, R36, R12, RZ ;  /* 0x0000000c2430723c */ /* 0x000fe400000018ff */
[----:B------:R4:W1:Y:S01]  /*27c0*/  MUFU.TANH R83, R54 ;  /* 0x0000003600537308 */ /* 0x0008620000002400 */
[-C--:B------:R-:W-:Y:S01]  /*27d0*/  FMUL.FTZ R4, R4, R29.reuse ;  /* 0x0000001d04047220 */ /* 0x080fe20000410000 */
[----:B----4-:R-:W4:Y:S01]  /*27e0*/  LDSM.16.M88.4 R52, [R45+0x2800] ;  /* 0x002800002d34783b */ /* 0x010f220000000200 */
[----:B------:R-:W-:-:S06]  /*27f0*/  FMUL.FTZ R5, R5, R29 ;  /* 0x0000001d05057220 */ /* 0x000fcc0000410000 */
[-C--:B------:R-:W-:Y:S01]  /*2800*/  FMUL.FTZ R32, R32, R29.reuse ;  /* 0x0000001d20207220 */ /* 0x080fe20000410000 */
[----:B------:R-:W-:-:S08]  /*2810*/  FMUL.FTZ R33, R33, R29 ;  /* 0x0000001d21217220 */ /* 0x000fd00000410000 */
[----:B--2---:R-:W-:Y:S01]  /*2820*/  HMMA.16816.F32 R48, R16, R8, R48 ;  /* 0x000000081030723c */ /* 0x004fe20000001830 */
[----:B------:R-:W2:Y:S01]  /*2830*/  MUFU.TANH R90, R4 ;  /* 0x00000004005a7308 */ /* 0x000ea20000002400 */
        /* <DEDUP_REMOVED lines=8> */
[----:B---3--:R-:W3:Y:S01]  /*28c0*/  LDSM.16.M88.4 R4, [R41+0x2800] ;  /* 0x002800002904783b */ /* 0x008ee20000000200 */
[-C--:B------:R-:W-:Y:S01]  /*28d0*/  FMUL.FTZ R48, R48, R29.reuse ;  /* 0x0000001d30307220 */ /* 0x080fe20000410000 */
[----:B------:R-:W-:-:S02]  /*28e0*/  FMUL.FTZ R49, R49, R29 ;  /* 0x0000001d31317220 */ /* 0x000fc40000410000 */
[----:B--2---:R-:W2:Y:S01]  /*28f0*/  LDSM.16.M88.4 R32, [R45+0x2c00] ;  /* 0x002c00002d20783b */ /* 0x004ea20000000200 */
        /* <DEDUP_REMOVED lines=9> */
[C---:B---3--:R-:W-:Y:S08]  /*2990*/  HMMA.16816.F32 R8, R16.reuse, R4, R8 ;  /* 0x000000041008723c */ /* 0x048ff00000001808 */
[----:B------:R-:W-:Y:S01]  /*29a0*/  HMMA.16816.F32 R52, R16, R6, R52 ;  /* 0x000000061034723c */ /* 0x000fe20000001834 */
[----:B------:R-:W-:Y:S01]  /*29b0*/  FMUL.FTZ R100, R12, R29 ;  /* 0x0000001d0c647220 */ /* 0x000fe20000410000 */
[----:B------:R-:W3:Y:S01]  /*29c0*/  MUFU.TANH R57, R57 ;  /* 0x0000003900397308 */ /* 0x000ee20000002400 */
[----:B------:R-:W-:-:S05]  /*29d0*/  DEPBAR.LE SB0, 0x0 ;  /* 0x000080000000791a */ /* 0x000fca0000000000 */
[C---:B--2---:R-:W-:Y:S08]  /*29e0*/  HMMA.16816.F32 R4, R36.reuse, R32, RZ ;  /* 0x000000202404723c */ /* 0x044ff000000018ff */
[----:B------:R-:W-:-:S12]  /*29f0*/  HMMA.16816.F32 R32, R36, R34, RZ ;  /* 0x000000222420723c */ /* 0x000fd800000018ff */
[----:B----4-:R-:W-:Y:S01]  /*2a00*/  HMMA.16816.F32 R4, R16, R48, R4 ;  /* 0x000000301004723c */ /* 0x010fe20000001804 */
[----:B------:R-:W-:-:S07]  /*2a10*/  FMUL.FTZ R13, R15, R29 ;  /* 0x0000001d0f0d7220 */ /* 0x000fce0000410000 */
[----:B------:R-:W-:Y:S01]  /*2a20*/  HMMA.16816.F32 R32, R16, R50, R32 ;  /* 0x000000321020723c */ /* 0x000fe20000001820 */
[-C--:B------:R-:W-:Y:S01]  /*2a30*/  FMUL.FTZ R15, R9, R29.reuse ;  /* 0x0000001d090f7220 */ /* 0x080fe20000410000 */
[-C--:B------:R-:W-:Y:S01]  /*2a40*/  FMUL.FTZ R9, R11, R29.reuse ;  /* 0x0000001d0b097220 */ /* 0x080fe20000410000 */
[-C--:B------:R-:W-:Y:S01]  /*2a50*/  FMUL.FTZ R11, R54, R29.reuse ;  /* 0x0000001d360b7220 */ /* 0x080fe20000410000 */
[-C--:B------:R-:W-:Y:S01]  /*2a60*/  FMUL.FTZ R12, R14, R29.reuse ;  /* 0x0000001d0e0c7220 */ /* 0x080fe20000410000 */
[----:B------:R-:W-:-:S06]  /*2a70*/  FMUL.FTZ R14, R8, R29 ;  /* 0x0000001d080e7220 */ /* 0x000fcc0000410000 */
        /* <DEDUP_REMOVED lines=8> */
[----:B------:R-:W-:Y:S01]  /*2b00*/  IADD3 R44, PT, PT, R42, -0x1, RZ ;  /* 0xffffffff2a2c7810 */ /* 0x000fe20007ffe0ff */
[-C--:B------:R-:W-:Y:S01]  /*2b10*/  FMUL.FTZ R10, R55, R29.reuse ;  /* 0x0000001d370a7220 */ /* 0x080fe20000410000 */
[-C--:B------:R-:W-:Y:S01]  /*2b20*/  FMUL.FTZ R6, R34, R29.reuse ;  /* 0x0000001d22067220 */ /* 0x080fe20000410000 */
[-C--:B------:R-:W-:Y:S01]  /*2b30*/  FMUL.FTZ R7, R35, R29.reuse ;  /* 0x0000001d23077220 */ /* 0x080fe20000410000 */
[-C--:B------:R-:W-:Y:S01]  /*2b40*/  FMUL.FTZ R52, R52, R29.reuse ;  /* 0x0000001d34347220 */ /* 0x080fe20000410000 */
[-C--:B------:R-:W-:Y:S01]  /*2b50*/  FMUL.FTZ R32, R32, R29.reuse ;  /* 0x0000001d20207220 */ /* 0x080fe20000410000 */
[----:B------:R-:W-:Y:S01]  /*2b60*/  FMUL.FTZ R33, R33, R29 ;  /* 0x0000001d21217220 */ /* 0x000fe20000410000 */
[----:B------:R-:W-:Y:S01]  /*2b70*/  ISETP.GT.U32.AND P1, PT, R44, R149, PT ;  /* 0x000000952c00720c */ /* 0x000fe20003f24070 */
[----:B------:R-:W2:Y:S01]  /*2b80*/  MUFU.TANH R43, R43 ;  /* 0x0000002b002b7308 */ /* 0x000ea20000002400 */
[----:B------:R-:W-:Y:S01]  /*2b90*/  IMAD R16, R157, 0x40, R16 ;  /* 0x000000409d107824 */ /* 0x000fe200078e0210 */
[----:B------:R-:W-:-:S06]  /*2ba0*/  IADD3 R17, PT, PT, R20, R21, -R40 ;  /* 0x0000001514117210 */ /* 0x000fcc0007ffe828 */
        /* <DEDUP_REMOVED lines=42> */
[----:B------:R-:W1:Y:S01]  /*2e50*/  MUFU.TANH R7, R7 ;  /* 0x0000000700077308 */ /* 0x000e620000002400 */
[----:B------:R-:W-:Y:S01]  /*2e60*/  IADD3 R41, PT, PT, R21, -R40, -R30 ;  /* 0x8000002815297210 */ /* 0x000fe20007ffe81e */
[----:B------:R-:W-:Y:S01]  /*2e70*/  BSSY.RECONVERGENT B1, `(.L_x_8934) ;  /* 0x0000061000017945 */ /* 0x000fe20003800200 */
[----:B------:R-:W-:-:S02]  /*2e80*/  IADD3 R20, PT, PT, R16, R17, RZ ;  /* 0x0000001110147210 */ /* 0x000fc40007ffe0ff */
[----:B------:R-:W-:Y:S02]  /*2e90*/  IADD3 R41, PT, PT, R16, R41, RZ ;  /* 0x0000002910297210 */ /* 0x000fe40007ffe0ff */
[C-C-:B------:R-:W-:Y:S02]  /*2ea0*/  VIADDMNMX R148, R20.reuse, 0x1, R21.reuse, PT ;  /* 0x0000000114947846 */ /* 0x140fe40003800115 */
[----:B------:R-:W-:Y:S01]  /*2eb0*/  VIADDMNMX R147, R20, 0x9, R21, PT ;  /* 0x0000000914937846 */ /* 0x000fe20003800115 */
        /* <DEDUP_REMOVED lines=15> */
.L_x_8937:
[----:B-1----:R-:W2:Y:S01]  /*2fb0*/  LD.E R32, desc[UR4][R2.64+0x170] ;  /* 0x0001700402207980 */ /* 0x002ea2000c101900 */
        /* <DEDUP_REMOVED lines=59> */
.L_x_8938:
[----:B------:R-:W-:Y:S05]  /*3370*/  BSYNC.RECONVERGENT B0 ;  /* 0x0000000000007941 */ /* 0x000fea0003800200 */
.L_x_8936:
        /* <DEDUP_REMOVED lines=9> */
[----:B-1----:R-:W-:Y:S01]  /*3410*/  IADD3 R32, P1, PT, R16, R17, RZ ;  /* 0x0000001110207210 */ /* 0x002fe20007f3e0ff */
[--C-:B------:R-:W-:Y:S01]  /*3420*/  IMAD.X R17, R21, 0x1, R0.reuse, P2 ;  /* 0x0000000115117824 */ /* 0x100fe200010e0600 */
[----:B------:R2:W-:Y:S03]  /*3430*/  LDGSTS.E.BYPASS.LTC128B.128 [R161+0x1800], desc[UR4][R20.64] ;  /* 0x0180000014a17fae */ /* 0x0005e6000b981a04 */
[----:B------:R-:W-:Y:S01]  /*3440*/  IMAD.X R33, R17, 0x1, R0, P1 ;  /* 0x0000000111217824 */ /* 0x000fe200008e0600 */
[----:B------:R2:W-:Y:S04]  /*3450*/  LDGSTS.E.BYPASS.LTC128B.128 [R161+0x2000], desc[UR4][R16.64] ;  /* 0x0200000010a17fae */ /* 0x0005e8000b981a04 */
[----:B------:R2:W-:Y:S04]  /*3460*/  LDGSTS.E.BYPASS.LTC128B.128 [R161+0x2800], desc[UR4][R32.64] ;  /* 0x0280000020a17fae */ /* 0x0005e8000b981a04 */
[----:B------:R-:W0:Y:S02]  /*3470*/  LDGDEPBAR ;  /* 0x00000000000079af */ /* 0x000e240000000000 */
.L_x_8935:
[----:B------:R-:W-:Y:S05]  /*3480*/  BSYNC.RECONVERGENT B1 ;  /* 0x0000000000017941 */ /* 0x000fea0003800200 */
.L_x_8934:
[----:B------:R-:W3:Y:S01]  /*3490*/  LD.E R50, desc[UR4][R2.64+0xdc] ;  /* 0x0000dc0402327980 */ /* 0x000ee2000c101900 */
[----:B--2---:R-:W-:Y:S01]  /*34a0*/  IMAD.SHL.U32 R21, R86, 0x2, RZ ;  /* 0x0000000256157824 */ /* 0x004fe200078e00ff */
[----:B------:R-:W-:Y:S01]  /*34b0*/  BSSY B2, `(.L_x_8939) ;  /* 0x0000669000027945 */ /* 0x000fe20003800000 */
[----:B------:R-:W-:-:S03]  /*34c0*/  VIADD R40, R41, 0x8 ;  /* 0x0000000829287836 */ /* 0x000fc60000000000 */
        /* <DEDUP_REMOVED lines=31> */
[-C--:B------:R-:W-:Y:S01]  /*36c0*/  ISETP.GE.AND P5, PT, R129, R148.reuse, PT ;  /* 0x000000948100720c */ /* 0x080fe20003fa6270 */
[C---:B------:R-:W-:Y:S01]  /*36d0*/  VIADD R107, R131.reuse, 0x40 ;  /* 0x00000040836b7836 */ /* 0x040fe20000000000 */
[----:B------:R-:W-:Y:S01]  /*36e0*/  ISETP.GE.AND P6, PT, R126, R148, PT ;  /* 0x000000947e00720c */ /* 0x000fe20003fc6270 */
        /* <DEDUP_REMOVED lines=13> */
[-C--:B------:R-:W-:Y:S01]  /*37c0*/  ISETP.GE.AND P5, PT, R125, R148.reuse, PT ;  /* 0x000000947d00720c */ /* 0x080fe20003fa6270 */
[----:B------:R-:W-:Y:S01]  /*37d0*/  VIADD R39, R131, 0x59 ;  /* 0x0000005983277836 */ /* 0x000fe20000000000 */
[----:B------:R-:W-:Y:S01]  /*37e0*/  ISETP.GE.AND P6, PT, R121, R148, PT ;  /* 0x000000947900720c */ /* 0x000fe20003fc6270 */
[C---:B------:R-:W-:Y:S01]  /*37f0*/  VIADD R37, R131.reuse, 0x60 ;  /* 0x0000006083257836 */ /* 0x040fe20000000000 */
[----:B-1----:R-:W-:Y:S01]  /*3800*/  FSEL R68, R68, -INF , !P2 ;  /* 0xff80000044447808 */ /* 0x002fe20005000000 */
[C---:B------:R-:W-:Y:S01]  /*3810*/  VIADD R33, R131.reuse, 0x68 ;  /* 0x0000006883217836 */ /* 0x040fe20000000000 */
[----:B------:R-:W-:Y:S01]  /*3820*/  FSEL R72, R72, -INF , !P1 ;  /* 0xff80000048487808 */ /* 0x000fe20004800000 */
[----:B------:R-:W-:Y:S01]  /*3830*/  VIADD R32, R131, 0x69 ;  /* 0x0000006983207836 */ /* 0x000fe20000000000 */
[----:B------:R-:W-:Y:S01]  /*3840*/  ISETP.GT.AND P2, PT, R41, R117, PT ;  /* 0x000000752900720c */ /* 0x000fe20003f44270 */
[----:B------:R-:W-:Y:S01]  /*3850*/  VIADD R29, R131, 0x70 ;  /* 0x00000070831d7836 */ /* 0x000fe20000000000 */
[----:B------:R-:W-:Y:S01]  /*3860*/  ISETP.GT.AND P1, PT, R41, R115, PT ;  /* 0x000000732900720c */ /* 0x000fe20003f24270 */
[C---:B------:R-:W-:Y:S01]  /*3870*/  VIADD R19, R131.reuse, 0x71 ;  /* 0x0000007183137836 */ /* 0x040fe20000000000 */
[----:B------:R-:W-:Y:S01]  /*3880*/  FSEL R124, R62, -INF , !P5 ;  /* 0xff8000003e7c7808 */ /* 0x000fe20006800000 */
[C---:B------:R-:W-:Y:S01]  /*3890*/  VIADD R17, R131.reuse, 0x78 ;  /* 0x0000007883117836 */ /* 0x040fe20000000000 */
[----:B------:R-:W-:Y:S01]  /*38a0*/  FSEL R110, R66, -INF , !P6 ;  /* 0xff800000426e7808 */ /* 0x000fe20007000000 */
[----:B------:R-:W-:Y:S01]  /*38b0*/  VIADD R0, R131, 0x79 ;  /* 0x0000007983007836 */ /* 0x000fe20000000000 */
[----:B------:R-:W-:-:S02]  /*38c0*/  FSEL R66, R73, -INF , !P2 ;  /* 0xff80000049427808 */ /* 0x000fc40005000000 */
[----:B------:R-:W-:Y:S02]  /*38d0*/  FSEL R62, R76, -INF , !P1 ;  /* 0xff8000004c3e7808 */ /* 0x000fe40004800000 */
[C---:B------:R-:W-:Y:S02]  /*38e0*/  ISETP.GT.AND P2, PT, R41.reuse, R112, PT ;  /* 0x000000702900720c */ /* 0x040fe40003f44270 */
[----:B------:R-:W-:Y:S02]  /*38f0*/  ISETP.GT.AND P1, PT, R41, R111, PT ;  /* 0x0000006f2900720c */ /* 0x000fe40003f24270 */
[----:B------:R-:W-:Y:S02]  /*3900*/  ISETP.GE.AND P5, PT, R120, R148, PT ;  /* 0x000000947800720c */ /* 0x000fe40003fa6270 */
[----:B------:R-:W-:Y:S02]  /*3910*/  FSEL R52, R77, -INF , !P2 ;  /* 0xff8000004d347808 */ /* 0x000fe40005000000 */
[----:B------:R-:W-:-:S02]  /*3920*/  FSEL R78, R78, -INF , !P1 ;  /* 0xff8000004e4e7808 */ /* 0x000fc40004800000 */
[C---:B------:R-:W-:Y:S02]  /*3930*/  ISETP.GT.AND P2, PT, R41.reuse, R104, PT ;  /* 0x000000682900720c */ /* 0x040fe40003f44270 */
[----:B------:R-:W-:Y:S02]  /*3940*/  ISETP.GT.AND P1, PT, R41, R20, PT ;  /* 0x000000142900720c */ /* 0x000fe40003f24270 */
[-C--:B------:R-:W-:Y:S02]  /*3950*/  ISETP.GE.AND P3, PT, R127, R148.reuse, PT ;  /* 0x000000947f00720c */ /* 0x080fe40003f66270 */
[----:B------:R-:W-:Y:S02]  /*3960*/  FSEL R192, R68, -INF , !P5 ;  /* 0xff80000044c07808 */ /* 0x000fe40006800000 */
[----:B------:R-:W-:Y:S02]  /*3970*/  ISETP.GE.AND P5, PT, R115, R148, PT ;  /* 0x000000947300720c */ /* 0x000fe40003fa6270 */
[----:B------:R-:W-:-:S02]  /*3980*/  FSEL R81, R81, -INF , !P2 ;  /* 0xff80000051517808 */ /* 0x000fc40005000000 */
[----:B------:R-:W-:Y:S02]  /*3990*/  FSEL R84, R84, -INF , !P1 ;  /* 0xff80000054547808 */ /* 0x000fe40004800000 */
[----:B------:R-:W-:Y:S02]  /*39a0*/  FSEL R108, R59, -INF , !P3 ;  /* 0xff8000003b6c7808 */ /* 0x000fe40005800000 */
[C---:B------:R-:W-:Y:S02]  /*39b0*/  ISETP.GT.AND P2, PT, R41.reuse, R109, PT ;  /* 0x0000006d2900720c */ /* 0x040fe40003f44270 */
[----:B------:R-:W-:Y:S02]  /*39c0*/  ISETP.GT.AND P1, PT, R41, R107, PT ;  /* 0x0000006b2900720c */ /* 0x000fe40003f24270 */
[----:B------:R-:W-:Y:S02]  /*39d0*/  ISETP.GE.AND P3, PT, R123, R148, PT ;  /* 0x000000947b00720c */ /* 0x000fe40003f66270 */
[----:B------:R-:W-:-:S02]  /*39e0*/  FSEL R62, R62, -INF , !P5 ;  /* 0xff8000003e3e7808 */ /* 0x000fc40006800000 */
[----:B------:R-:W-:Y:S02]  /*39f0*/  ISETP.GE.AND P5, PT, R104, R148, PT ;  /* 0x000000946800720c */ /* 0x000fe40003fa6270 */
[----:B------:R-:W-:Y:S02]  /*3a00*/  FSEL R85, R85, -INF , !P2 ;  /* 0xff80000055557808 */ /* 0x000fe40005000000 */
[----:B------:R-:W-:Y:S02]  /*3a10*/  FSEL R48, R90, -INF , !P1 ;  /* 0xff8000005a307808 */ /* 0x000fe40004800000 */
[----:B------:R-:W-:Y:S02]  /*3a20*/  FSEL R114, R65, -INF , !P3 ;  /* 0xff80000041727808 */ /* 0x000fe40005800000 */
[C---:B------:R-:W-:Y:S02]  /*3a30*/  ISETP.GT.AND P2, PT, R41.reuse, R105, PT ;  /* 0x000000692900720c */ /* 0x040fe40003f44270 */
[----:B------:R-:W-:-:S02]  /*3a40*/  ISETP.GT.AND P1, PT, R41, R103, PT ;  /* 0x000000672900720c */ /* 0x000fc40003f24270 */
[----:B------:R-:W-:Y:S02]  /*3a50*/  FMNMX3.FTZ R57, R31, R130, R108, !PT ;  /* 0x000000821f397276 */ /* 0x000fe4000781006c */
[-C--:B------:R-:W-:Y:S02]  /*3a60*/  ISETP.GE.AND P3, PT, R119, R148.reuse, PT ;  /* 0x000000947700720c */ /* 0x080fe40003f66270 */
[----:B------:R-:W-:Y:S02]  /*3a70*/  FSEL R186, R81, -INF , !P5 ;  /* 0xff80000051ba7808 */ /* 0x000fe40006800000 */
[-C--:B------:R-:W-:Y:S02]  /*3a80*/  ISETP.GE.AND P6, PT, R117, R148.reuse, PT ;  /* 0x000000947500720c */ /* 0x080fe40003fc6270 */
[----:B------:R-:W-:Y:S02]  /*3a90*/  ISETP.GE.AND P5, PT, R107, R148, PT ;  /* 0x000000946b00720c */ /* 0x000fe40003fa6270 */
[----:B------:R-:W-:-:S02]  /*3aa0*/  FSEL R92, R92, -INF , !P2 ;  /* 0xff8000005c5c7808 */ /* 0x000fc40005000000 */
[----:B------:R-:W-:Y:S02]  /*3ab0*/  FSEL R36, R94, -INF , !P1 ;  /* 0xff8000005e247808 */ /* 0x000fe40004800000 */
[----:B------:R-:W-:Y:S02]  /*3ac0*/  FMNMX3.FTZ R57, R57, R128, R124, !PT ;  /* 0x0000008039397276 */ /* 0x000fe4000781007c */
[----:B------:R-:W-:Y:S02]  /*3ad0*/  FSEL R190, R72, -INF , !P3 ;  /* 0xff80000048be7808 */ /* 0x000fe40005800000 */
[C---:B------:R-:W-:Y:S02]  /*3ae0*/  ISETP.GT.AND P2, PT, R41.reuse, R55, PT ;  /* 0x000000372900720c */ /* 0x040fe40003f44270 */
[----:B------:R-:W-:Y:S02]  /*3af0*/  ISETP.GT.AND P1, PT, R41, R53, PT ;  /* 0x000000352900720c */ /* 0x000fe40003f24270 */
[----:B------:R-:W-:-:S02]  /*3b00*/  ISETP.GE.AND P3, PT, R112, R148, PT ;  /* 0x000000947000720c */ /* 0x000fc40003f66270 */
[----:B------:R-:W-:Y:S02]  /*3b10*/  FSEL R66, R66, -INF , !P6 ;  /* 0xff80000042427808 */ /* 0x000fe40007000000 */
[----:B------:R-:W-:Y:S02]  /*3b20*/  FSEL R48, R48, -INF , !P5 ;  /* 0xff80000030307808 */ /* 0x000fe40006800000 */
[----:B------:R-:W-:Y:S02]  /*3b30*/  FMNMX3.FTZ R57, R57, R114, R110, !PT ;  /* 0x0000007239397276 */ /* 0x000fe4000781006e */
[-C--:B------:R-:W-:Y:S02]  /*3b40*/  ISETP.GE.AND P6, PT, R111, R148.reuse, PT ;  /* 0x000000946f00720c */ /* 0x080fe40003fc6270 */
[----:B------:R-:W-:Y:S02]  /*3b50*/  ISETP.GE.AND P5, PT, R55, R148, PT ;  /* 0x000000943700720c */ /* 0x000fe40003fa6270 */
[----:B------:R-:W-:-:S02]  /*3b60*/  FSEL R95, R95, -INF , !P2 ;  /* 0xff8000005f5f7808 */ /* 0x000fc40005000000 */
[----:B------:R-:W-:Y:S02]  /*3b70*/  FSEL R34, R98, -INF , !P1 ;  /* 0xff80000062227808 */ /* 0x000fe40004800000 */
[----:B------:R-:W-:Y:S02]  /*3b80*/  FSEL R52, R52, -INF , !P3 ;  /* 0xff80000034347808 */ /* 0x000fe40005800000 */
[----:B------:R-:W-:Y:S02]  /*3b90*/  ISETP.GT.AND P1, PT, R41, R49, PT ;  /* 0x000000312900720c */ /* 0x000fe40003f24270 */
[----:B------:R-:W-:Y:S02]  /*3ba0*/  ISETP.GE.AND P3, PT, R20, R148, PT ;  /* 0x000000941400720c */ /* 0x000fe40003f66270 */
[----:B------:R-:W-:Y:S02]  /*3bb0*/  FMNMX3.FTZ R57, R57, R192, R190, !PT ;  /* 0x000000c039397276 */ /* 0x000fe400078100be */
[----:B------:R-:W-:-:S02]  /*3bc0*/  FSEL R188, R78, -INF , !P6 ;  /* 0xff8000004ebc7808 */ /* 0x000fc40007000000 */
[----:B------:R-:W-:Y:S02]  /*3bd0*/  FSEL R178, R95, -INF , !P5 ;  /* 0xff8000005fb27808 */ /* 0x000fe40006800000 */
[-C--:B------:R-:W-:Y:S02]  /*3be0*/  ISETP.GE.AND P5, PT, R49, R148.reuse, PT ;  /* 0x000000943100720c */ /* 0x080fe40003fa6270 */
[----:B------:R-:W-:Y:S02]  /*3bf0*/  FSEL R78, R100, -INF , !P1 ;  /* 0xff800000644e7808 */ /* 0x000fe40004800000 */
[-C--:B------:R-:W-:Y:S02]  /*3c00*/  ISETP.GE.AND P6, PT, R109, R148.reuse, PT ;  /* 0x000000946d00720c */ /* 0x080fe40003fc6270 */
[----:B------:R-:W-:Y:S02]  /*3c10*/  FSEL R184, R84, -INF , !P3 ;  /* 0xff80000054b87808 */ /* 0x000fe40005800000 */
[----:B------:R-:W-:-:S02]  /*3c20*/  ISETP.GE.AND P3, PT, R105, R148, PT ;  /* 0x000000946900720c */ /* 0x000fc40003f66270 */
[----:B------:R-:W-:Y:S02]  /*3c30*/  FMNMX3.FTZ R57, R57, R66, R62, !PT ;  /* 0x0000004239397276 */ /* 0x000fe4000781003e */
[----:B------:R-:W-:Y:S02]  /*3c40*/  FSEL R78, R78, -INF , !P5 ;  /* 0xff8000004e4e7808 */ /* 0x000fe40006800000 */
[----:B------:R-:W-:Y:S02]  /*3c50*/  FSEL R182, R85, -INF , !P6 ;  /* 0xff80000055b67808 */ /* 0x000fe40007000000 */
[----:B------:R-:W-:Y:S02]  /*3c60*/  ISETP.GT.AND P5, PT, R41, R35, PT ;  /* 0x000000232900720c */ /* 0x000fe40003fa4270 */
[----:B------:R-:W-:Y:S02]  /*3c70*/  ISETP.GE.AND P6, PT, R103, R148, PT ;  /* 0x000000946700720c */ /* 0x000fe40003fc6270 */
[----:B------:R-:W-:-:S02]  /*3c80*/  FSEL R180, R92, -INF , !P3 ;  /* 0xff8000005cb47808 */ /* 0x000fc40005800000 */
[----:B------:R-:W-:Y:S02]  /*3c90*/  FMNMX3.FTZ R57, R57, R52, R188, !PT ;  /* 0x0000003439397276 */ /* 0x000fe400078100bc */
[----:B------:R-:W-:Y:S02]  /*3ca0*/  ISETP.GE.AND P3, PT, R53, R148, PT ;  /* 0x000000943500720c */ /* 0x000fe40003f66270 */
[----:B------:R-:W-:Y:S02]  /*3cb0*/  ISETP.GT.AND P2, PT, R41, R51, PT ;  /* 0x000000332900720c */ /* 0x000fe40003f44270 */
[----:B------:R-:W-:Y:S02]  /*3cc0*/  FSEL R76, R15, -INF , !P5 ;  /* 0xff8000000f4c7808 */ /* 0x000fe40006800000 */
[----:B------:R-:W-:Y:S02]  /*3cd0*/  FSEL R36, R36, -INF , !P6 ;  /* 0xff80000024247808 */ /* 0x000fe40007000000 */
[----:B------:R-:W-:-:S02]  /*3ce0*/  FMNMX3.FTZ R15, R57, R186, R184, !PT ;  /* 0x000000ba390f7276 */ /* 0x000fc400078100b8 */
[----:B------:R-:W-:Y:S02]  /*3cf0*/  ISETP.GE.AND P6, PT, R51, R148, PT ;  /* 0x000000943300720c */ /* 0x000fe40003fc6270 */
        /* <DEDUP_REMOVED lines=52> */
[----:B------:R-:W-:Y:S02]  /*4040*/  ISETP.GT.AND P1, PT, R40, R126, PT ;  /* 0x0000007e2800720c */ /* 0x000fe40003f24270 */
[----:B------:R-:W-:-:S02]  /*4050*/  ISETP.GE.AND P5, PT, R129, R147, PT ;  /* 0x000000938100720c */ /* 0x000fc40003fa6270 */
[----:B------:R-:W-:Y:S02]  /*4060*/  ISETP.GE.AND P3, PT, R127, R147, PT ;  /* 0x000000937f00720c */ /* 0x000fe40003f66270 */
[----:B------:R-:W-:Y:S02]  /*4070*/  FSEL R38, R58, -INF , !P2 ;  /* 0xff8000003a267808 */ /* 0x000fe40005000000 */
[----:B------:R-:W-:Y:S02]  /*4080*/  FSEL R60, R60, -INF , !P1 ;  /* 0xff8000003c3c7808 */ /* 0x000fe40004800000 */
[C---:B------:R-:W-:Y:S02]  /*4090*/  ISETP.GT.AND P1, PT, R40.reuse, R123, PT ;  /* 0x0000007b2800720c */ /* 0x040fe40003f24270 */
[----:B------:R-:W-:Y:S02]  /*40a0*/  ISETP.GT.AND P2, PT, R40, R125, PT ;  /* 0x0000007d2800720c */ /* 0x000fe40003f44270 */
[----:B------:R-:W-:-:S02]  /*40b0*/  FSEL R100, R56, -INF , !P5 ;  /* 0xff80000038647808 */ /* 0x000fc40006800000 */
[----:B------:R-:W-:Y:S02]  /*40c0*/  FSEL R38, R38, -INF , !P3 ;  /* 0xff80000026267808 */ /* 0x000fe40005800000 */
[----:B------:R-:W-:Y:S02]  /*40d0*/  ISETP.GE.AND P3, PT, R123, R147, PT ;  /* 0x000000937b00720c */ /* 0x000fe40003f66270 */
[----:B-1----:R-:W-:Y:S02]  /*40e0*/  FMNMX.FTZ R43, R14, R43, !PT ;  /* 0x0000002b0e2b7209 */ /* 0x002fe40007810000 */
[----:B------:R-:W-:Y:S02]  /*40f0*/  FSEL R64, R64, -INF , !P1 ;  /* 0xff80000040407808 */ /* 0x000fe40004800000 */
[----:B------:R-:W-:Y:S01]  /*4100*/  ISETP.GE.AND P5, PT, R125, R147, PT ;  /* 0x000000937d00720c */ /* 0x000fe20003fa6270 */
[----:B------:R-:W1:Y:S01]  /*4110*/  SHFL.BFLY PT, R56, R43, 0x1, 0x1f ;  /* 0x0c201f002b387f89 */ /* 0x000e6200000e0000 */
[----:B------:R-:W-:-:S02]  /*4120*/  FSEL R63, R63, -INF , !P2 ;  /* 0xff8000003f3f7808 */ /* 0x000fc40005000000 */
[C---:B------:R-:W-:Y:S02]  /*4130*/  ISETP.GT.AND P1, PT, R40.reuse, R120, PT ;  /* 0x000000782800720c */ /* 0x040fe40003f24270 */
[----:B------:R-:W-:Y:S02]  /*4140*/  ISETP.GT.AND P2, PT, R40, R121, PT ;  /* 0x000000792800720c */ /* 0x000fe40003f44270 */
        /* <DEDUP_REMOVED lines=10> */
[----:B------:R-:W-:Y:S02]  /*41f0*/  ISETP.GT.AND P1, PT, R40, R117, PT ;  /* 0x000000752800720c */ /* 0x000fe40003f24270 */
[----:B------:R-:W-:Y:S02]  /*4200*/  FSEL R18, R18, -INF , !P2 ;  /* 0xff80000012127808 */ /* 0x000fe40005000000 */
[-C--:B------:R-:W-:Y:S02]  /*4210*/  ISETP.GE.AND P6, PT, R131, R147.reuse, PT ;  /* 0x000000938300720c */ /* 0x080fe40003fc6270 */
[----:B------:R-:W-:Y:S02]  /*4220*/  ISETP.GT.AND P2, PT, R40, R112, PT ;  /* 0x000000702800720c */ /* 0x000fe40003f44270 */
[----:B------:R-:W-:Y:S02]  /*4230*/  ISETP.GE.AND P3, PT, R115, R147, PT ;  /* 0x000000937300720c */ /* 0x000fe40003f66270 */
[----:B------:R-:W-:-:S02]  /*4240*/  FSEL R74, R74, -INF , !P5 ;  /* 0xff8000004a4a7808 */ /* 0x000fc40006800000 */
[----:B------:R-:W-:Y:S02]  /*4250*/  FSEL R71, R71, -INF , !P1 ;  /* 0xff80000047477808 */ /* 0x000fe40004800000 */
[----:B------:R-:W-:Y:S02]  /*4260*/  FSEL R15, R15, -INF , !P6 ;  /* 0xff8000000f0f7808 */ /* 0x000fe40007000000 */
[----:B------:R-:W-:Y:S02]  /*4270*/  ISETP.GE.AND P1, PT, R112, R147, PT ;  /* 0x000000937000720c */ /* 0x000fe40003f26270 */
[----:B------:R-:W-:Y:S02]  /*4280*/  ISETP.GT.AND P5, PT, R40, R111, PT ;  /* 0x0000006f2800720c */ /* 0x000fe40003fa4270 */
[----:B------:R-:W-:Y:S02]  /*4290*/  FSEL R75, R75, -INF , !P2 ;  /* 0xff8000004b4b7808 */ /* 0x000fe40005000000 */
[----:B------:R-:W-:-:S02]  /*42a0*/  ISETP.GE.AND P6, PT, R126, R147, PT ;  /* 0x000000937e00720c */ /* 0x000fc40003fc6270 */
[----:B------:R-:W-:Y:S02]  /*42b0*/  FSEL R174, R74, -INF , !P3 ;  /* 0xff8000004aae7808 */ /* 0x000fe40005800000 */
[----:B------:R-:W-:Y:S02]  /*42c0*/  ISETP.GT.AND P3, PT, R40, R104, PT ;  /* 0x000000682800720c */ /* 0x000fe40003f64270 */
[----:B------:R-:W-:Y:S02]  /*42d0*/  ISETP.GE.AND P2, PT, R104, R147, PT ;  /* 0x000000936800720c */ /* 0x000fe40003f46270 */
[----:B------:R-:W-:Y:S02]  /*42e0*/  FSEL R104, R75, -INF , !P1 ;  /* 0xff8000004b687808 */ /* 0x000fe40004800000 */
[----:B------:R-:W-:Y:S02]  /*42f0*/  FSEL R80, R80, -INF , !P5 ;  /* 0xff80000050507808 */ /* 0x000fe40006800000 */
[----:B------:R-:W-:-:S02]  /*4300*/  FSEL R98, R60, -INF , !P6 ;  /* 0xff8000003c627808 */ /* 0x000fc40007000000 */
[----:B------:R-:W-:Y:S02]  /*4310*/  ISETP.GT.AND P1, PT, R40, R20, PT ;  /* 0x000000142800720c */ /* 0x000fe40003f24270 */
[-C--:B------:R-:W-:Y:S02]  /*4320*/  ISETP.GE.AND P5, PT, R20, R147.reuse, PT ;  /* 0x000000931400720c */ /* 0x080fe40003fa6270 */
[-C--:B------:R-:W-:Y:S02]  /*4330*/  ISETP.GE.AND P6, PT, R121, R147.reuse, PT ;  /* 0x000000937900720c */ /* 0x080fe40003fc6270 */
[----:B-1----:R-:W-:Y:S02]  /*4340*/  FMNMX.FTZ R20, R43, R56, !PT ;  /* 0x000000382b147209 */ /* 0x002fe40007810000 */
[----:B------:R-:W-:Y:S02]  /*4350*/  FSEL R94, R67, -INF , !P6 ;  /* 0xff800000435e7808 */ /* 0x000fe40007000000 */
[----:B------:R-:W-:Y:S01]  /*4360*/  ISETP.GE.AND P6, PT, R117, R147, PT ;  /* 0x000000937500720c */ /* 0x000fe20003fc6270 */
[----:B---3--:R-:W-:Y:S01]  /*4370*/  FMUL.FTZ R57, R50, R20 ;  /* 0x0000001432397220 */ /* 0x008fe20000410000 */
[----:B------:R-:W-:-:S02]  /*4380*/  FSEL R83, R83, -INF , !P1 ;  /* 0xff80000053537808 */ /* 0x000fc40004800000 */
[----:B------:R-:W-:Y:S02]  /*4390*/  FSETP.NEU.FTZ.AND P1, PT, R20, -INF , PT ;  /* 0xff8000001400780b */ /* 0x000fe40003f3d000 */
[----:B------:R-:W-:Y:S02]  /*43a0*/  FSEL R176, R71, -INF , !P6 ;  /* 0xff80000047b07808 */ /* 0x000fe40007000000 */
[----:B------:R-:W-:Y:S02]  /*43b0*/  ISETP.GE.AND P6, PT, R111, R147, PT ;  /* 0x000000936f00720c */ /* 0x000fe40003fc6270 */
[----:B------:R-:W-:Y:S02]  /*43c0*/  FSEL R79, R79, -INF , !P3 ;  /* 0xff8000004f4f7808 */ /* 0x000fe40005800000 */
[----:B------:R-:W-:Y:S02]  /*43d0*/  FSEL R57, R57, RZ, P1 ;  /* 0x000000ff39397208 */ /* 0x000fe40000800000 */
[----:B------:R-:W-:-:S02]  /*43e0*/  ISETP.GT.AND P3, PT, R40, R109, PT ;  /* 0x0000006d2800720c */ /* 0x000fc40003f64270 */
[----:B------:R-:W-:Y:S01]  /*43f0*/  ISETP.GT.AND P1, PT, R40, R105, PT ;  /* 0x000000692800720c */ /* 0x000fe20003f24270 */
[-CC-:B------:R-:W-:Y:S01]  /*4400*/  FFMA.FTZ R102, R124, R50.reuse, -R57.reuse ;  /* 0x000000327c667223 */ /* 0x180fe20000010839 */
[----:B------:R-:W-:Y:S01]  /*4410*/  FSEL R120, R80, -INF , !P6 ;  /* 0xff80000050787808 */ /* 0x000fe20007000000 */
[-CC-:B------:R-:W-:Y:S01]  /*4420*/  FFMA.FTZ R95, R130, R50.reuse, -R57.reuse ;  /* 0x00000032825f7223 */ /* 0x180fe20000010839 */
[-C--:B------:R-:W-:Y:S01]  /*4430*/  ISETP.GE.AND P6, PT, R109, R147.reuse, PT ;  /* 0x000000936d00720c */ /* 0x080fe20003fc6270 */
[-CC-:B------:R-:W-:Y:S01]  /*4440*/  FFMA.FTZ R85, R114, R50.reuse, -R57.reuse ;  /* 0x0000003272557223 */ /* 0x180fe20000010839 */
[----:B------:R-:W-:Y:S01]  /*4450*/  FSEL R82, R82, -INF , !P3 ;  /* 0xff80000052527808 */ /* 0x000fe20005800000 */
[-CC-:B------:R-:W-:Y:S01]  /*4460*/  FFMA.FTZ R90, R110, R50.reuse, -R57.reuse ;  /* 0x000000326e5a7223 */ /* 0x180fe20000010839 */
[----:B------:R-:W-:Y:S01]  /*4470*/  FSEL R89, R89, -INF , !P1 ;  /* 0xff80000059597808 */ /* 0x000fe20004800000 */
[-CC-:B------:R-:W-:Y:S01]  /*4480*/  FFMA.FTZ R112, R31, R50.reuse, -R57.reuse ;  /* 0x000000321f707223 */ /* 0x180fe20000010839 */
[----:B------:R-:W-:Y:S01]  /*4490*/  ISETP.GE.AND P3, PT, R105, R147, PT ;  /* 0x000000936900720c */ /* 0x000fe20003f66270 */
        /* <DEDUP_REMOVED lines=16> */
[-CC-:B------:R-:W-:Y:S01]  /*45a0*/  FFMA.FTZ R48, R48, R50.reuse, -R57.reuse ;  /* 0x0000003230307223 */ /* 0x180fe20000010839 */
[----:B------:R-:W-:Y:S01]  /*45b0*/  ISETP.GE.AND P6, PT, R53, R147, PT ;  /* 0x000000933500720c */ /* 0x000fe20003fc6270 */
[-CC-:B------:R-:W-:Y:S01]  /*45c0*/  FFMA.FTZ R53, R52, R50.reuse, -R57.reuse ;  /* 0x0000003234357223 */ /* 0x180fe20000010839 */
[----:B------:R-:W-:Y:S01]  /*45d0*/  FSEL R97, R97, -INF , !P3 ;  /* 0xff80000061617808 */ /* 0x000fe20005800000 */
[----:B------:R-:W-:Y:S01]  /*45e0*/  MUFU.EX2 R108, R108 ;  /* 0x0000006c006c7308 */ /* 0x000fe20000000800 */
[----:B------:R-:W-:Y:S01]  /*45f0*/  FSEL R96, R96, -INF , !P1 ;  /* 0xff80000060607808 */ /* 0x000fe20004800000 */
[-CC-:B------:R-:W-:Y:S01]  /*4600*/  FFMA.FTZ R36, R36, R50.reuse, -R57.reuse ;  /* 0x0000003224247223 */ /* 0x180fe20000010839 */
[----:B------:R-:W-:Y:S01]  /*4610*/  ISETP.GT.AND P1, PT, R40, R39, PT ;  /* 0x000000272800720c */ /* 0x000fe20003f24270 */
[-CC-:B------:R-:W-:Y:S01]  /*4620*/  FFMA.FTZ R34, R34, R50.reuse, -R57.reuse ;  /* 0x0000003222227223 */ /* 0x180fe20000010839 */
[----:B------:R-:W-:Y:S01]  /*4630*/  FSEL R146, R97, -INF , !P6 ;  /* 0xff80000061927808 */ /* 0x000fe20007000000 */
[-CC-:B------:R-:W-:Y:S01]  /*4640*/  FFMA.FTZ R30, R30, R50.reuse, -R57.reuse ;  /* 0x000000321e1e7223 */ /* 0x180fe20000010839 */
[----:B------:R-:W-:Y:S01]  /*4650*/  ISETP.GE.AND P6, PT, R39, R147, PT ;  /* 0x000000932700720c */ /* 0x000fe20003fc6270 */
[----:B------:R-:W-:Y:S01]  /*4660*/  MUFU.EX2 R102, R102 ;  /* 0x0000006600667308 */ /* 0x000fe20000000800 */
[----:B------:R-:W-:Y:S01]  /*4670*/  FSEL R13, R13, -INF , !P1 ;  /* 0xff8000000d0d7808 */ /* 0x000fe20004800000 */
[-CC-:B------:R-:W-:Y:S01]  /*4680*/  FFMA.FTZ R54, R54, R50.reuse, -R57.reuse ;  /* 0x0000003236367223 */ /* 0x180fe20000010839 */
[----:B------:R-:W-:Y:S01]  /*4690*/  FSEL R172, R79, -INF , !P2 ;  /* 0xff8000004fac7808 */ /* 0x000fe20005000000 */
[-CC-:B------:R-:W-:Y:S01]  /*46a0*/  FFMA.FTZ R122, R122, R50.reuse, -R57.reuse ;  /* 0x000000327a7a7223 */ /* 0x180fe20000010839 */
[----:B------:R-:W-:Y:S01]  /*46b0*/  FSEL R124, R13, -INF , !P6 ;  /* 0xff8000000d7c7808 */ /* 0x000fe20007000000 */
[----:B------:R-:W-:Y:S01]  /*46c0*/  FFMA.FTZ R111, R116, R50, -R57 ;  /* 0x00000032746f7223 */ /* 0x000fe20000010839 */
[----:B------:R-:W-:Y:S01]  /*46d0*/  FMNMX3.FTZ R13, R15, R100, R38, !PT ;  /* 0x000000640f0d7276 */ /* 0x000fe20007810026 */
[----:B------:R-:W-:Y:S01]  /*46e0*/  MUFU.EX2 R85, R85 ;  /* 0x0000005500557308 */ /* 0x000fe20000000800 */
[----:B------:R-:W-:-:S02]  /*46f0*/  ISETP.GT.AND P2, PT, R40, R107, PT ;  /* 0x0000006b2800720c */ /* 0x000fc40003f44270 */
[----:B------:R-:W-:Y:S02]  /*4700*/  FMNMX3.FTZ R13, R13, R98, R68, !PT ;  /* 0x000000620d0d7276 */ /* 0x000fe40007810044 */
[----:B------:R-:W-:Y:S02]  /*4710*/  FSEL R170, R83, -INF , !P5 ;  /* 0xff80000053aa7808 */ /* 0x000fe40006800000 */
[----:B------:R-:W-:Y:S01]  /*4720*/  FMNMX3.FTZ R13, R13, R14, R94, !PT ;  /* 0x0000000e0d0d7276 */ /* 0x000fe2000781005e */
[----:B------:R-:W-:Y:S01]  /*4730*/  MUFU.EX2 R90, R90 ;  /* 0x0000005a005a7308 */ /* 0x000fe20000000800 */
[----:B------:R-:W-:Y:S02]  /*4740*/  ISETP.GE.AND P5, PT, R107, R147, PT ;  /* 0x000000936b00720c */ /* 0x000fe40003fa6270 */
[----:B------:R-:W-:Y:S02]  /*4750*/  FSEL R88, R88, -INF , !P2 ;  /* 0xff80000058587808 */ /* 0x000fe40005000000 */
[----:B------:R-:W-:-:S02]  /*4760*/  FMNMX3.FTZ R13, R13, R72, R18, !PT ;  /* 0x000000480d0d7276 */ /* 0x000fc40007810012 */
[-C--:B------:R-:W-:Y:S01]  /*4770*/  ISETP.GE.AND P2, PT, R103, R147.reuse, PT ;  /* 0x000000936700720c */ /* 0x080fe20003f46270 */
[----:B------:R-:W-:Y:S01]  /*4780*/  MUFU.EX2 R61, R61 ;  /* 0x0000003d003d7308 */ /* 0x000fe20000000800 */
[----:B------:R-:W-:Y:S01]  /*4790*/  FSEL R168, R88, -INF , !P5 ;  /* 0xff80000058a87808 */ /* 0x000fe20006800000 */
[--C-:B------:R-:W-:Y:S01]  /*47a0*/  FFMA.FTZ R88, R190, R50, -R57.reuse ;  /* 0x00000032be587223 */ /* 0x100fe20000010839 */
[----:B------:R-:W-:Y:S02]  /*47b0*/  FMNMX3.FTZ R13, R13, R176, R174, !PT ;  /* 0x000000b00d0d7276 */ /* 0x000fe400078100ae */
        /* <DEDUP_REMOVED lines=9> */
[----:B------:R-:W-:Y:S01]  /*4850*/  FFMA.FTZ R93, R128, R50, -R57 ;  /* 0x00000032805d7223 */ /* 0x000fe20000010839 */
[----:B------:R-:W-:-:S02]  /*4860*/  ISETP.GT.AND P5, PT, R40, R49, PT ;  /* 0x000000312800720c */ /* 0x000fc40003fa4270 */
[----:B------:R-:W-:Y:S01]  /*4870*/  FMNMX3.FTZ R13, R13, R172, R170, !PT ;  /* 0x000000ac0d0d7276 */ /* 0x000fe200078100aa */
[----:B------:R-:W-:Y:S01]  /*4880*/  MUFU.EX2 R55, R55 ;  /* 0x0000003700377308 */ /* 0x000fe20000000800 */
[----:B------:R-:W-:Y:S02]  /*4890*/  FSEL R130, R96, -INF , !P2 ;  /* 0xff80000060827808 */ /* 0x000fe40005000000 */
[----:B------:R-:W-:Y:S01]  /*48a0*/  ISETP.GE.AND P3, PT, R49, R147, PT ;  /* 0x000000933100720c */ /* 0x000fe20003f66270 */
[----:B------:R-:W-:Y:S01]  /*48b0*/  FFMA.FTZ R49, R182, R50, -R57 ;  /* 0x00000032b6317223 */ /* 0x000fe20000010839 */
[----:B------:R-:W-:Y:S02]  /*48c0*/  ISETP.GT.AND P2, PT, R40, R37, PT ;  /* 0x000000252800720c */ /* 0x000fe40003f44270 */
[----:B------:R-:W-:Y:S01]  /*48d0*/  FSEL R12, R12, -INF , !P5 ;  /* 0xff8000000c0c7808 */ /* 0x000fe20006800000 */
[----:B------:R-:W1:Y:S01]  /*48e0*/  MUFU.EX2 R93, R93 ;  /* 0x0000005d005d7308 */ /* 0x000e620000000800 */
[----:B------:R-:W-:-:S02]  /*48f0*/  ISETP.GT.AND P1, PT, R40, R35, PT ;  /* 0x000000232800720c */ /* 0x000fc40003f24270 */
[----:B------:R-:W-:Y:S02]  /*4900*/  FMNMX3.FTZ R13, R13, R126, R168, !PT ;  /* 0x0000007e0d0d7276 */ /* 0x000fe400078100a8 */
[-C--:B------:R-:W-:Y:S01]  /*4910*/  ISETP.GE.AND P5, PT, R37, R147.reuse, PT ;  /* 0x000000932500720c */ /* 0x080fe20003fa6270 */
[-CC-:B------:R-:W-:Y:S01]  /*4920*/  FFMA.FTZ R37, R180, R50.reuse, -R57.reuse ;  /* 0x00000032b4257223 */ /* 0x180fe20000010839 */
[----:B------:R-:W-:Y:S01]  /*4930*/  FSEL R128, R12, -INF , !P3 ;  /* 0xff8000000c807808 */ /* 0x000fe20005800000 */
[----:B------:R-:W-:Y:S01]  /*4940*/  MUFU.EX2 R66, R66 ;  /* 0x0000004200427308 */ /* 0x000fe20000000800 */
[----:B------:R-:W-:Y:S02]  /*4950*/  FSEL R8, R8, -INF , !P2 ;  /* 0xff80000008087808 */ /* 0x000fe40005000000 */
[----:B------:R-:W-:Y:S01]  /*4960*/  ISETP.GE.AND P3, PT, R35, R147, PT ;  /* 0x000000932300720c */ /* 0x000fe20003f66270 */
[----:B------:R-:W-:Y:S01]  /*4970*/  FFMA.FTZ R35, R178, R50, -R57 ;  /* 0x00000032b2237223 */ /* 0x000fe20000010839 */
[----:B------:R-:W-:-:S02]  /*4980*/  FSEL R9, R9, -INF , !P1 ;  /* 0xff80000009097808 */ /* 0x000fc40004800000 */
[----:B------:R-:W-:Y:S01]  /*4990*/  FMNMX3.FTZ R13, R13, R160, R158, !PT ;  /* 0x000000a00d0d7276 */ /* 0x000fe2000781009e */
[----:B------:R-:W-:Y:S01]  /*49a0*/  MUFU.EX2 R53, R53 ;  /* 0x0000003500357308 */ /* 0x000fe20000000800 */
[----:B------:R-:W-:Y:S02]  /*49b0*/  ISETP.GT.AND P6, PT, R40, R33, PT ;  /* 0x000000212800720c */ /* 0x000fe40003fc4270 */
[----:B------:R-:W-:Y:S02]  /*49c0*/  FSEL R114, R8, -INF , !P5 ;  /* 0xff80000008727808 */ /* 0x000fe40006800000 */
[----:B------:R-:W-:Y:S02]  /*49d0*/  ISETP.GT.AND P5, PT, R40, R32, PT ;  /* 0x000000202800720c */ /* 0x000fe40003fa4270 */
[----:B------:R-:W-:Y:S01]  /*49e0*/  FSEL R110, R9, -INF , !P3 ;  /* 0xff800000096e7808 */ /* 0x000fe20005800000 */
[----:B------:R-:W-:Y:S01]  /*49f0*/  MUFU.EX2 R60, R60 ;  /* 0x0000003c003c7308 */ /* 0x000fe20000000800 */
[----:B------:R-:W-:-:S02]  /*4a00*/  FMNMX3.FTZ R9, R13, R136, R146, !PT ;  /* 0x000000880d097276 */ /* 0x000fc40007810092 */
[-C--:B------:R-:W-:Y:S01]  /*4a10*/  ISETP.GE.AND P2, PT, R33, R147.reuse, PT ;  /* 0x000000932100720c */ /* 0x080fe20003f46270 */
[-CC-:B------:R-:W-:Y:S01]  /*4a20*/  FFMA.FTZ R33, R118, R50.reuse, -R57.reuse ;  /* 0x0000003276217223 */ /* 0x180fe20000010839 */
[----:B------:R-:W-:Y:S02]  /*4a30*/  FSEL R11, R11, -INF , !P6 ;  /* 0xff8000000b0b7808 */ /* 0x000fe40007000000 */
[----:B------:R-:W-:Y:S01]  /*4a40*/  ISETP.GE.AND P1, PT, R32, R147, PT ;  /* 0x000000932000720c */ /* 0x000fe20003f26270 */
[----:B------:R-:W-:Y:S01]  /*4a50*/  FFMA.FTZ R32, R78, R50, -R57 ;  /* 0x000000324e207223 */ /* 0x000fe20000010839 */
[----:B------:R-:W-:Y:S01]  /*4a60*/  ISETP.GT.AND P3, PT, R40, R29, PT ;  /* 0x0000001d2800720c */ /* 0x000fe20003f64270 */
[----:B------:R-:W-:Y:S01]  /*4a70*/  MUFU.EX2 R51, R51 ;  /* 0x0000003300337308 */ /* 0x000fe20000000800 */
[----:B------:R-:W-:Y:S02]  /*4a80*/  FSEL R10, R10, -INF , !P5 ;  /* 0xff8000000a0a7808 */ /* 0x000fe40006800000 */
[----:B------:R-:W-:-:S02]  /*4a90*/  FMNMX3.FTZ R9, R9, R130, R128, !PT ;  /* 0x0000008209097276 */ /* 0x000fc40007810080 */
[----:B------:R-:W-:Y:S02]  /*4aa0*/  FSEL R96, R11, -INF , !P2 ;  /* 0xff8000000b607808 */ /* 0x000fe40005000000 */
[----:B------:R-:W-:Y:S01]  /*4ab0*/  ISETP.GE.AND P6, PT, R29, R147, PT ;  /* 0x000000931d00720c */ /* 0x000fe20003fc6270 */
[----:B------:R-:W-:Y:S01]  /*4ac0*/  FFMA.FTZ R29, R16, R50, -R57 ;  /* 0x00000032101d7223 */ /* 0x000fe20000010839 */
[----:B------:R-:W-:Y:S01]  /*4ad0*/  ISETP.GT.AND P2, PT, R40, R19, PT ;  /* 0x000000132800720c */ /* 0x000fe20003f44270 */
[----:B------:R-:W-:Y:S01]  /*4ae0*/  MUFU.EX2 R56, R56 ;  /* 0x0000003800387308 */ /* 0x000fe20000000800 */
[----:B------:R-:W-:Y:S02]  /*4af0*/  FSEL R92, R10, -INF , !P1 ;  /* 0xff8000000a5c7808 */ /* 0x000fe40004800000 */
[----:B------:R-:W-:Y:S02]  /*4b00*/  FSEL R5, R5, -INF , !P3 ;  /* 0xff80000005057808 */ /* 0x000fe40005800000 */
[----:B------:R-:W-:-:S02]  /*4b10*/  ISETP.GT.AND P1, PT, R40, R17, PT ;  /* 0x000000112800720c */ /* 0x000fc40003f24270 */
[----:B------:R-:W-:Y:S01]  /*4b20*/  FMNMX3.FTZ R9, R9, R124, R114, !PT ;  /* 0x0000007c09097276 */ /* 0x000fe20007810072 */
[----:B------:R-:W-:Y:S01]  /*4b30*/  MUFU.EX2 R49, R49 ;  /* 0x0000003100317308 */ /* 0x000fe20000000800 */
[----:B------:R-:W-:Y:S02]  /*4b40*/  FSEL R4, R4, -INF , !P2 ;  /* 0xff80000004047808 */ /* 0x000fe40005000000 */
[----:B------:R-:W-:Y:S02]  /*4b50*/  FSEL R64, R5, -INF , !P6 ;  /* 0xff80000005407808 */ /* 0x000fe40007000000 */
[-C--:B------:R-:W-:Y:S02]  /*4b60*/  ISETP.GE.AND P5, PT, R19, R147.reuse, PT ;  /* 0x000000931300720c */ /* 0x080fe40003fa6270 */
[----:B------:R-:W-:Y:S01]  /*4b70*/  ISETP.GE.AND P3, PT, R17, R147, PT ;  /* 0x000000931100720c */ /* 0x000fe20003f66270 */
[----:B------:R-:W-:Y:S01]  /*4b80*/  MUFU.EX2 R48, R48 ;  /* 0x0000003000307308 */ /* 0x000fe20000000800 */
[----:B------:R-:W-:-:S02]  /*4b90*/  ISETP.GT.AND P2, PT, R40, R0, PT ;  /* 0x000000002800720c */ /* 0x000fc40003f44270 */
[----:B------:R-:W-:Y:S02]  /*4ba0*/  FSEL R6, R6, -INF , !P1 ;  /* 0xff80000006067808 */ /* 0x000fe40004800000 */
[----:B------:R-:W-:Y:S02]  /*4bb0*/  FMNMX3.FTZ R5, R9, R110, R96, !PT ;  /* 0x0000006e09057276 */ /* 0x000fe40007810060 */
[----:B------:R-:W-:Y:S01]  /*4bc0*/  ISETP.GE.AND P1, PT, R0, R147, PT ;  /* 0x000000930000720c */ /* 0x000fe20003f26270 */
[----:B------:R-:W-:Y:S01]  /*4bd0*/  MUFU.EX2 R37, R37 ;  /* 0x0000002500257308 */ /* 0x000fe20000000800 */
[----:B------:R-:W-:Y:S02]  /*4be0*/  FSEL R7, R7, -INF , !P2 ;  /* 0xff80000007077808 */ /* 0x000fe40005000000 */
[----:B------:R-:W-:Y:S02]  /*4bf0*/  FSEL R62, R4, -INF , !P5 ;  /* 0xff800000043e7808 */ /* 0x000fe40006800000 */
[----:B------:R-:W-:-:S02]  /*4c00*/  FSEL R58, R6, -INF , !P3 ;  /* 0xff800000063a7808 */ /* 0x000fc40005800000 */
[----:B------:R-:W-:Y:S01]  /*4c10*/  FMNMX3.FTZ R5, R5, R92, R64, !PT ;  /* 0x0000005c05057276 */ /* 0x000fe20007810040 */
[----:B------:R-:W-:Y:S01]  /*4c20*/  MUFU.EX2 R36, R36 ;  /* 0x0000002400247308 */ /* 0x000fe20000000800 */
[----:B------:R-:W-:Y:S02]  /*4c30*/  FSEL R52, R7, -INF , !P1 ;  /* 0xff80000007347808 */ /* 0x000fe40004800000 */
[----:B------:R-:W-:Y:S02]  /*4c40*/  FMNMX3.FTZ R5, R5, R62, R58, !PT ;  /* 0x0000003e05057276 */ /* 0x000fe4000781003a */
[----:B------:R-:W-:Y:S01]  /*4c50*/  LOP3.LUT R43, R27, 0x120, R28, 0xf8, !PT ;  /* 0x000001201b2b7812 */ /* 0x000fe200078ef81c */
[----:B------:R-:W-:Y:S01]  /*4c60*/  FFMA.FTZ R27, R76, R50, -R57 ;  /* 0x000000324c1b7223 */ /* 0x000fe20000010839 */
[----:B------:R-:W-:Y:S01]  /*4c70*/  FMNMX.FTZ R0, R52, R5, !PT ;  /* 0x0000000534007209 */ /* 0x000fe20007810000 */
[----:B------:R-:W-:Y:S01]  /*4c80*/  MUFU.EX2 R35, R35 ;  /* 0x0000002300237308 */ /* 0x000fe20000000800 */
[----:B-1----:R-:W-:Y:S01]  /*4c90*/  F2FP.F16.F32.PACK_AB R70, R93, R108 ;  /* 0x0000006c5d46723e */ /* 0x002fe200000000ff */
[----:B------:R-:W-:-:S02]  /*4ca0*/  IMAD R43, R43, 0x2, R134 ;  /* 0x000000022b2b7824 */ /* 0x000fc400078e0286 */
        /* <DEDUP_REMOVED lines=16> */
[----:B------:R-:W-:-:S03]  /*4db0*/  ISETP.GT.U32.AND P1, PT, R44, R149, PT ;  /* 0x000000952c00720c */ /* 0x000fc60003f24070 */
[-C--:B------:R-:W-:Y:S01]  /*4dc0*/  FFMA.FTZ R106, R38, R50.reuse, -R39 ;  /* 0x00000032266a7223 */ /* 0x080fe20000010827 */
        /* <DEDUP_REMOVED lines=11> */
[----:B------:R-:W-:Y:S01]  /*4e80*/  F2FP.F16.F32.PACK_AB R68, R95, R112 ;  /* 0x000000705f44723e */ /* 0x000fe200000000ff */
        /* <DEDUP_REMOVED lines=28> */
[----:B------:R-:W-:-:S06]  /*5050*/  FADD.FTZ R99, R118, R99 ;  /* 0x0000006376637221 */ /* 0x000fcc0000010000 */
[----:B------:R-:W5:Y:S01]  /*5060*/  MUFU.EX2 R67, R67 ;  /* 0x0000004300437308 */ /* 0x000f620000000800 */
[----:B-1----:R-:W-:-:S07]  /*5070*/  F2FP.F16.F32.PACK_AB R71, R91, R106 ;  /* 0x0000006a5b47723e */ /* 0x002fce00000000ff */
        /* <DEDUP_REMOVED lines=63> */
[----:B------:R-:W-:Y:S01]  /*5470*/  FADD.FTZ R9, R112, R95 ;  /* 0x0000005f70097221 */ /* 0x000fe20000010000 */
[----:B------:R-:W-:Y:S01]  /*5480*/  FADD.FTZ R8, R106, R99 ;  /* 0x000000636a087221 */ /* 0x000fe20000010000 */
[----:B------:R-:W-:Y:S01]  /*5490*/  FFMA.FTZ R106, R110, R50, -R39 ;  /* 0x000000326e6a7223 */ /* 0x000fe20000010827 */
[----:B------:R-:W-:Y:S01]  /*54a0*/  MUFU.EX2 R95, R114 ;  /* 0x00000072005f7308 */ /* 0x000fe20000000800 */
[----:B------:R-:W-:Y:S01]  /*54b0*/  FADD.FTZ R108, R108, R9 ;  /* 0x000000096c6c7221 */ /* 0x000fe20000010000 */
[----:B------:R-:W-:-:S02]  /*54c0*/  FADD.FTZ R91, R91, R8 ;  /* 0x000000085b5b7221 */ /* 0x000fc40000010000 */
        /* <DEDUP_REMOVED lines=8> */
[----:B------:R-:W3:Y:S02]  /*5550*/  MUFU.EX2 R106, R106 ;  /* 0x0000006a006a7308 */ /* 0x000ee40000000800 */
[----:B------:R-:W-:-:S04]  /*5560*/  FADD.FTZ R85, R85, R102 ;  /* 0x0000006655557221 */ /* 0x000fc80000010000 */
[----:B----4-:R-:W-:Y:S01]  /*5570*/  HMMA.16816.F32 R80, R4, R16, R80 ;  /* 0x000000100450723c */ /* 0x010fe20000001850 */
[----:B------:R-:W-:Y:S01]  /*5580*/  FADD.FTZ R16, R100, R91 ;  /* 0x0000005b64107221 */ /* 0x000fe20000010000 */
[----:B------:R-:W-:Y:S03]  /*5590*/  MUFU.EX2 R168, R168 ;  /* 0x000000a800a87308 */ /* 0x000fe60000000800 */
        /* <DEDUP_REMOVED lines=8> */
[----:B--2---:R-:W-:Y:S01]  /*5620*/  HMMA.16816.F32 R72, R4, R12, R72 ;  /* 0x0000000c0448723c */ /* 0x004fe20000001848 */
[----:B------:R-:W-:Y:S01]  /*5630*/  FADD.FTZ R88, R88, R61 ;  /* 0x0000003d58587221 */ /* 0x000fe20000010000 */
[----:B------:R-:W-:-:S02]  /*5640*/  FADD.FTZ R98, R98, R17 ;  /* 0x0000001162627221 */ /* 0x000fc40000010000 */
[----:B------:R-:W2:Y:S01]  /*5650*/  MUFU.EX2 R90, R90 ;  /* 0x0000005a005a7308 */ /* 0x000ea20000000800 */
        /* <DEDUP_REMOVED lines=10> */
[----:B------:R-:W-:Y:S01]  /*5700*/  F2FP.F16.F32.PACK_AB R6, R54, R29 ;  /* 0x0000001d3606723e */ /* 0x000fe200000000ff */
[----:B------:R-:W-:Y:S01]  /*5710*/  FFMA.FTZ R39, R52, R50, -R39 ;  /* 0x0000003234277223 */ /* 0x000fe20000010827 */
[----:B---3--:R-:W-:Y:S01]  /*5720*/  F2FP.F16.F32.PACK_AB R5, R106, R95 ;  /* 0x0000005f6a05723e */ /* 0x008fe200000000ff */
[----:B------:R-:W-:Y:S01]  /*5730*/  FADD.FTZ R64, R60, R13 ;  /* 0x0000000d3c407221 */ /* 0x000fe20000010000 */
[----:B------:R-:W-:Y:S01]  /*5740*/  FADD.FTZ R62, R120, R89 ;  /* 0x00000059783e7221 */ /* 0x000fe20000010000 */
[----:B------:R-:W3:Y:S01]  /*5750*/  LDSM.16.MT88.4 R12, [R43+0x4c00] ;  /* 0x004c00002b0c783b */ /* 0x000ee20000004200 */
[----:B--2---:R-:W-:Y:S01]  /*5760*/  F2FP.F16.F32.PACK_AB R7, R90, R67 ;  /* 0x000000435a07723e */ /* 0x004fe200000000ff */
[----:B------:R-:W-:Y:S01]  /*5770*/  FADD.FTZ R51, R51, R64 ;  /* 0x0000004033337221 */ /* 0x000fe20000010000 */
[----:B------:R-:W-:Y:S01]  /*5780*/  FADD.FTZ R62, R97, R62 ;  /* 0x0000003e613e7221 */ /* 0x000fe20000010000 */
[----:B------:R-:W-:Y:S02]  /*5790*/  MUFU.EX2 R53, R57 ;  /* 0x0000003900357308 */ /* 0x000fe40000000800 */
[----:B------:R-:W-:-:S02]  /*57a0*/  FADD.FTZ R56, R56, R51 ;  /* 0x0000003338387221 */ /* 0x000fc40000010000 */
[C---:B-1----:R-:W-:Y:S01]  /*57b0*/  HMMA.16816.F32 R80, R4.reuse, R8, R80 ;  /* 0x000000080450723c */ /* 0x042fe20000001850 */
[----:B------:R-:W-:Y:S01]  /*57c0*/  FADD.FTZ R9, R101, R62 ;  /* 0x0000003e65097221 */ /* 0x000fe20000010000 */
[----:B------:R-:W-:Y:S02]  /*57d0*/  FADD.FTZ R49, R49, R56 ;  /* 0x0000003831317221 */ /* 0x000fe40000010000 */
[----:B------:R-:W1:Y:S01]  /*57e0*/  MUFU.EX2 R60, R55 ;  /* 0x00000037003c7308 */ /* 0x000e620000000800 */
[----:B------:R-:W-:Y:S01]  /*57f0*/  FADD.FTZ R9, R126, R9 ;  /* 0x000000097e097221 */ /* 0x000fe20000010000 */
[----:B------:R-:W-:Y:S02]  /*5800*/  FADD.FTZ R50, R48, R49 ;  /* 0x0000003130327221 */ /* 0x000fe40000010000 */
[----:B------:R-:W-:Y:S01]  /*5810*/  HMMA.16816.F32 R76, R4, R10, R76 ;  /* 0x0000000a044c723c */ /* 0x000fe2000000184c */
[----:B------:R-:W-:Y:S01]  /*5820*/  FADD.FTZ R140, R140, R9 ;  /* 0x000000098c8c7221 */ /* 0x000fe20000010000 */
[----:B------:R-:W-:Y:S01]  /*5830*/  FADD.FTZ R37, R37, R50 ;  /* 0x0000003225257221 */ /* 0x000fe20000010000 */
[----:B------:R-:W2:Y:S01]  /*5840*/  LDSM.16.MT88.4 R8, [R38+0x4c00] ;  /* 0x004c00002608783b */ /* 0x000ea20000004200 */
[----:B------:R-:W-:Y:S01]  /*5850*/  MUFU.EX2 R51, R58 ;  /* 0x0000003a00337308 */ /* 0x000fe20000000800 */
[----:B------:R-:W-:Y:S01]  /*5860*/  FADD.FTZ R140, R103, R140 ;  /* 0x0000008c678c7221 */ /* 0x000fe20000010000 */
[----:B------:R-:W-:-:S03]  /*5870*/  FADD.FTZ R36, R36, R37 ;  /* 0x0000002524247221 */ /* 0x000fc60000010000 */
[----:B------:R-:W-:Y:S01]  /*5880*/  FADD.FTZ R105, R105, R140 ;  /* 0x0000008c69697221 */ /* 0x000fe20000010000 */
[----:B------:R-:W-:Y:S01]  /*5890*/  FADD.FTZ R35, R35, R36 ;  /* 0x0000002423237221 */ /* 0x000fe20000010000 */
[----:B----4-:R-:W-:Y:S01]  /*58a0*/  HMMA.16816.F32 R72, R4, R16, R72 ;  /* 0x000000100448723c */ /* 0x010fe20000001848 */
[----:B------:R-:W4:Y:S01]  /*58b0*/  MUFU.EX2 R48, R39 ;  /* 0x0000002700307308 */ /* 0x000f220000000800 */
        /* <DEDUP_REMOVED lines=9> */
[----:B-1----:R-:W-:Y:S01]  /*5950*/  F2FP.F16.F32.PACK_AB R5, R60, R53 ;  /* 0x000000353c05723e */ /* 0x002fe200000000ff */
[----:B------:R-:W-:Y:S02]  /*5960*/  FADD.FTZ R109, R109, R130 ;  /* 0x000000826d6d7221 */ /* 0x000fe40000010000 */
[----:B------:R-:W-:Y:S01]  /*5970*/  FADD.FTZ R31, R31, R32 ;  /* 0x000000201f1f7221 */ /* 0x000fe20000010000 */
[----:B----4-:R-:W-:Y:S01]  /*5980*/  F2FP.F16.F32.PACK_AB R7, R48, R51 ;  /* 0x000000333007723e */ /* 0x010fe200000000ff */
        /* <DEDUP_REMOVED lines=90> */
.L_x_8942:
        /* <DEDUP_REMOVED lines=8> */
.L_x_8943:
[----:B------:R-:W-:Y:S05]  /*5fb0*/  BSYNC.RECONVERGENT B0 ;  /* 0x0000000000007941 */ /* 0x000fea0003800200 */
.L_x_8941:
[----:B------:R-:W-:Y:S01]  /*5fc0*/  IMAD.SHL.U32 R143, R86, 0x8, RZ ;  /* 0x00000008568f7824 */ /* 0x000fe200078e00ff */
[C---:B------:R-:W-:Y:S01]  /*5fd0*/  SHF.L.U64.HI R4, R22.reuse, 0x6, R23 ;  /* 0x0000000616047819 */ /* 0x040fe20000010217 */
[----:B------:R-:W-:-:S03]  /*5fe0*/  IMAD.SHL.U32 R7, R22, 0x40, RZ ;  /* 0x0000004016077824 */ /* 0x000fc600078e00ff */
[C---:B------:R-:W-:Y:S02]  /*5ff0*/  LOP3.LUT R163, R143.reuse, 0xc0, RZ, 0xc0, !PT ;  /* 0x000000c08fa37812 */ /* 0x040fe400078ec0ff */
[----:B------:R-:W-:Y:S02]  /*6000*/  LOP3.LUT R144, R143, 0x18, RZ, 0xc0, !PT ;  /* 0x000000188f907812 */ /* 0x000fe400078ec0ff */
[----:B------:R-:W-:Y:S02]  /*6010*/  LOP3.LUT R163, R163, 0x18, R86, 0xf8, !PT ;  /* 0x00000018a3a37812 */ /* 0x000fe400078ef856 */
[----:B------:R-:W-:Y:S02]  /*6020*/  IADD3 R10, P1, PT, R7, R152, RZ ;  /* 0x00000098070a7210 */ /* 0x000fe40007f3e0ff */
[----:B------:R-:W-:Y:S02]  /*6030*/  LOP3.LUT R6, R143, 0x1f20, RZ, 0xc0, !PT ;  /* 0x00001f208f067812 */ /* 0x000fe400078ec0ff */
[----:B------:R-:W-:Y:S01]  /*6040*/  LOP3.LUT R5, R163, R144, RZ, 0x3c, !PT ;  /* 0x00000090a3057212 */ /* 0x000fe200078e3cff */
[----:B------:R-:W-:Y:S01]  /*6050*/  IMAD.X R11, R4, 0x1, R153, P1 ;  /* 0x00000001040b7824 */ /* 0x000fe200008e0699 */
[----:B------:R-:W-:-:S02]  /*6060*/  IADD3 R8, P2, PT, R10, R7, RZ ;  /* 0x000000070a087210 */ /* 0x000fc40007f5e0ff */
[----:B------:R-:W-:Y:S02]  /*6070*/  LOP3.LUT R5, R6, R5, RZ, 0xfc, !PT ;  /* 0x0000000506057212 */ /* 0x000fe400078efcff */
[----:B------:R-:W-:Y:S01]  /*6080*/  IADD3 R12, P1, PT, R8, R7, RZ ;  /* 0x00000007080c7210 */ /* 0x000fe20007f3e0ff */
[----:B------:R-:W-:Y:S02]  /*6090*/  IMAD.X R9, R11, 0x1, R4, P2 ;  /* 0x000000010b097824 */ /* 0x000fe400010e0604 */
[----:B------:R-:W-:Y:S02]  /*60a0*/  IMAD R161, R5, 0x2, R134 ;  /* 0x0000000205a17824 */ /* 0x000fe400078e0286 */
[----:B------:R-:W-:-:S03]  /*60b0*/  IMAD.X R13, R9, 0x1, R4, P1 ;  /* 0x00000001090d7824 */ /* 0x000fc600008e0604 */
[----:B------:R-:W-:Y:S01]  /*60c0*/  @!PT LDS RZ, [RZ] ;  /* 0x00000000fffff984 */ /* 0x000fe20000000800 */
[----:B------:R-:W-:Y:S01]  /*60d0*/  @!PT LDS RZ, [RZ] ;  /* 0x00000000fffff984 */ /* 0x000fe20000000800 */
[----:B------:R-:W-:Y:S01]  /*60e0*/  @!PT LDS RZ, [RZ] ;  /* 0x00000000fffff984 */ /* 0x000fe20000000800 */
[----:B------:R-:W-:Y:S04]  /*60f0*/  LDGSTS.E.BYPASS.LTC128B.128 [R161+0x3000], desc[UR4][R152.64] ;  /* 0x0300000098a17fae */ /* 0x000fe8000b981a04 */
[----:B------:R-:W-:Y:S04]  /*6100*/  LDGSTS.E.BYPASS.LTC128B.128 [R161+0x3800], desc[UR4][R10.64] ;  /* 0x038000000aa17fae */ /* 0x000fe8000b981a04 */
[----:B------:R1:W-:Y:S04]  /*6110*/  LDGSTS.E.BYPASS.LTC128B.128 [R161+0x4000], desc[UR4][R8.64] ;  /* 0x0400000008a17fae */ /* 0x0003e8000b981a04 */
[----:B------:R2:W-:Y:S04]  /*6120*/  LDGSTS.E.BYPASS.LTC128B.128 [R161+0x4800], desc[UR4][R12.64] ;  /* 0x048000000ca17fae */ /* 0x0005e8000b981a04 */
[----:B------:R-:W3:Y:S01]  /*6130*/  LD.E R48, desc[UR4][R2.64+0x18c] ;  /* 0x00018c0402307980 */ /* 0x000ee2000c101900 */
[----:B------:R-:W-:Y:S01]  /*6140*/  LOP3.LUT R133, R26, 0x3e00, RZ, 0xc0, !PT ;  /* 0x00003e001a857812 */ /* 0x000fe200078ec0ff */
[----:B------:R-:W-:Y:S01]  /*6150*/  IMAD.IADD R49, R24, 0x1, R45 ;  /* 0x0000000118317824 */ /* 0x000fe200078e022d */
[----:B------:R-:W-:Y:S01]  /*6160*/  SHF.R.U32.HI R132, RZ, 0x1, R86 ;  /* 0x00000001ff847819 */ /* 0x000fe20000011656 */
[----:B------:R-:W-:Y:S01]  /*6170*/  IMAD.SHL.U32 R50, R42, 0x80, RZ ;  /* 0x000000802a327824 */ /* 0x000fe200078e00ff */
[--C-:B------:R-:W-:Y:S01]  /*6180*/  LOP3.LUT R7, R133, 0x20, R28.reuse, 0xf8, !PT ;  /* 0x0000002085077812 */ /* 0x100fe200078ef81c */
[----:B------:R-:W0:Y:S01]  /*6190*/  LDGDEPBAR ;  /* 0x00000000000079af */ /* 0x000e220000000000 */
[----:B------:R-:W-:Y:S01]  /*61a0*/  LOP3.LUT R5, R132, 0x8, RZ, 0xc0, !PT ;  /* 0x0000000884057812 */ /* 0x000fe200078ec0ff */
[----:B------:R-:W-:Y:S01]  /*61b0*/  BSSY.RECONVERGENT B1, `(.L_x_8944) ;  /* 0x0000236000017945 */ /* 0x000fe20003800200 */
[--C-:B------:R-:W-:Y:S01]  /*61c0*/  LOP3.LUT R4, R7, 0x100, R28.reuse, 0xf8, !PT ;  /* 0x0000010007047812 */ /* 0x100fe200078ef81c */
[----:B------:R-:W-:Y:S01]  /*61d0*/  LDSM.16.M88.4 R16, [R49+0x1400] ;  /* 0x001400003110783b */ /* 0x000fe20000000200 */
[----:B------:R-:W-:-:S02]  /*61e0*/  LOP3.LUT R5, R5, 0xc0, R28, 0xf8, !PT ;  /* 0x000000c005057812 */ /* 0x000fc400078ef81c */
[----:B------:R-:W-:Y:S02]  /*61f0*/  LOP3.LUT R51, R50, R21, RZ, 0xfc, !PT ;  /* 0x0000001532337212 */ /* 0x000fe400078efcff */
[----:B------:R-:W-:Y:S01]  /*6200*/  LOP3.LUT R5, R4, R5, R25, 0xf6, !PT ;  /* 0x0000000504057212 */ /* 0x000fe200078ef619 */
[----:B-1----:R-:W-:Y:S04]  /*6210*/  LDSM.16.M88.4 R8, [R45+0x1400] ;  /* 0x001400002d08783b */ /* 0x002fe80000000200 */
[----:B------:R-:W-:Y:S02]  /*6220*/  IMAD R29, R5, 0x2, R134 ;  /* 0x00000002051d7824 */ /* 0x000fe400078e0286 */
[----:B------:R-:W-:Y:S02]  /*6230*/  LDSM.16.M88.4 R4, [R45+0x1000] ;  /* 0x001000002d04783b */ /* 0x000fe40000000200 */
[----:B------:R-:W-:-:S02]  /*6240*/  IMAD.IADD R25, R29, 0x1, R24 ;  /* 0x000000011d197824 */ /* 0x000fc400078e0218 */
[----:B------:R-:W1:Y:S04]  /*6250*/  LDSM.16.M88.4 R32, [R29] ;  /* 0x000000001d20783b */ /* 0x000e680000000200 */
[----:B------:R-:W-:Y:S04]  /*6260*/  LDSM.16.M88.4 R24, [R25] ;  /* 0x000000001918783b */ /* 0x000fe80000000200 */
[----:B--2---:R-:W2:Y:S04]  /*6270*/  LDSM.16.M88.4 R12, [R49+0x1000] ;  /* 0x00100000310c783b */ /* 0x004ea80000000200 */
[----:B------:R-:W4:Y:S01]  /*6280*/  LDSM.16.M88.4 R28, [R45+0x1800] ;  /* 0x001800002d1c783b */ /* 0x000f220000000200 */
[C---:B-1----:R-:W-:Y:S08]  /*6290*/  HMMA.16816.F32 R36, R32.reuse, R4, RZ ;  /* 0x000000042024723c */ /* 0x042ff000000018ff */
[----:B------:R-:W-:-:S12]  /*62a0*/  HMMA.16816.F32 R4, R32, R6, RZ ;  /* 0x000000062004723c */ /* 0x000fd800000018ff */
[C---:B--2---:R-:W-:Y:S08]  /*62b0*/  HMMA.16816.F32 R36, R24.reuse, R12, R36 ;  /* 0x0000000c1824723c */ /* 0x044ff00000001824 */
[----:B------:R-:W-:Y:S08]  /*62c0*/  HMMA.16816.F32 R4, R24, R14, R4 ;  /* 0x0000000e1804723c */ /* 0x000ff00000001804 */
[C---:B------:R-:W-:Y:S08]  /*62d0*/  HMMA.16816.F32 R12, R32.reuse, R8, RZ ;  /* 0x00000008200c723c */ /* 0x040ff000000018ff */
[----:B------:R-:W-:-:S12]  /*62e0*/  HMMA.16816.F32 R8, R32, R10, RZ ;  /* 0x0000000a2008723c */ /* 0x000fd800000018ff */
[----:B------:R-:W-:Y:S01]  /*62f0*/  HMMA.16816.F32 R12, R24, R16, R12 ;  /* 0x00000010180c723c */ /* 0x000fe2000000180c */
[----:B------:R-:W-:-:S05]  /*6300*/  VIADD R16, R51, 0xffffff01 ;  /* 0xffffff0133107836 */ /* 0x000fca0000000000 */
[----:B------:R-:W-:Y:S02]  /*6310*/  ISETP.GT.AND P5, PT, R41, R16, PT ;  /* 0x000000102900720c */ /* 0x000fe40003fa4270 */
[----:B------:R-:W-:Y:S01]  /*6320*/  HMMA.16816.F32 R8, R24, R18, R8 ;  /* 0x000000121808723c */ /* 0x000fe20000001808 */
        /* <DEDUP_REMOVED lines=8> */
[----:B------:R-:W-:-:S02]  /*63b0*/  FMUL.FTZ R55, R7, R48 ;  /* 0x0000003007377220 */ /* 0x000fc40000410000 */
[-C--:B------:R-:W-:Y:S01]  /*63c0*/  FMUL.FTZ R12, R12, R48.reuse ;  /* 0x000000300c0c7220 */ /* 0x080fe20000410000 */
[-C--:B------:R-:W-:Y:S01]  /*63d0*/  FMUL.FTZ R63, R13, R48.reuse ;  /* 0x000000300d3f7220 */ /* 0x080fe20000410000 */
[-C--:B------:R-:W-:Y:S01]  /*63e0*/  FMUL.FTZ R64, R14, R48.reuse ;  /* 0x000000300e407220 */ /* 0x080fe20000410000 */
[----:B------:R1:W2:Y:S01]  /*63f0*/  MUFU.TANH R52, R37 ;  /* 0x0000002500347308 */ /* 0x0002a20000002400 */
[----:B------:R-:W-:-:S04]  /*6400*/  FMUL.FTZ R62, R15, R48 ;  /* 0x000000300f3e7220 */ /* 0x000fc80000410000 */
[-C--:B------:R-:W-:Y:S01]  /*6410*/  FMUL.FTZ R8, R8, R48.reuse ;  /* 0x0000003008087220 */ /* 0x080fe20000410000 */
[-C--:B------:R-:W-:Y:S01]  /*6420*/  FMUL.FTZ R88, R9, R48.reuse ;  /* 0x0000003009587220 */ /* 0x080fe20000410000 */
[-C--:B------:R-:W-:Y:S01]  /*6430*/  FMUL.FTZ R90, R10, R48.reuse ;  /* 0x000000300a5a7220 */ /* 0x080fe20000410000 */
[----:B------:R-:W-:Y:S01]  /*6440*/  FMUL.FTZ R65, R11, R48 ;  /* 0x000000300b417220 */ /* 0x000fe20000410000 */
[----:B------:R4:W-:Y:S08]  /*6450*/  MUFU.TANH R54, R4 ;  /* 0x0000000400367308 */ /* 0x0009f00000002400 */
[----:B------:R3:W-:Y:S01]  /*6460*/  MUFU.TANH R57, R12 ;  /* 0x0000000c00397308 */ /* 0x0007e20000002400 */
[----:B-1----:R-:W1:Y:S01]  /*6470*/  LDSM.16.M88.4 R36, [R49+0x1800] ;  /* 0x001800003124783b */ /* 0x002e620000000200 */
[----:B--2---:R-:W-:-:S06]  /*6480*/  FSEL R110, R52, -INF , !P5 ;  /* 0xff800000346e7808 */ /* 0x004fcc0006800000 */
[----:B------:R2:W-:Y:S01]  /*6490*/  MUFU.TANH R60, R8 ;  /* 0x00000008003c7308 */ /* 0x0005e20000002400 */
[C---:B----4-:R-:W-:Y:S07]  /*64a0*/  HMMA.16816.F32 R4, R32.reuse, R28, RZ ;  /* 0x0000001c2004723c */ /* 0x050fee00000018ff */
[----:B------:R-:W4:Y:S01]  /*64b0*/  MUFU.TANH R59, R59 ;  /* 0x0000003b003b7308 */ /* 0x000f220000002400 */
[----:B---3--:R-:W3:Y:S01]  /*64c0*/  LDSM.16.M88.4 R12, [R45+0x1c00] ;  /* 0x001c00002d0c783b */ /* 0x008ee20000000200 */
[----:B------:R-:W-:Y:S06]  /*64d0*/  HMMA.16816.F32 R28, R32, R30, RZ ;  /* 0x0000001e201c723c */ /* 0x000fec00000018ff */
[----:B------:R-:W5:Y:S01]  /*64e0*/  MUFU.TANH R56, R56 ;  /* 0x0000003800387308 */ /* 0x000f620000002400 */
[----:B--2---:R-:W2:Y:S07]  /*64f0*/  LDSM.16.M88.4 R8, [R49+0x1c00] ;  /* 0x001c00003108783b */ /* 0x004eae0000000200 */
[----:B------:R-:W2:Y:S08]  /*6500*/  MUFU.TANH R66, R66 ;  /* 0x0000004200427308 */ /* 0x000eb00000002400 */
[----:B------:R-:W2:Y:S01]  /*6510*/  MUFU.TANH R58, R58 ;  /* 0x0000003a003a7308 */ /* 0x000ea20000002400 */
[C---:B-1----:R-:W-:Y:S07]  /*6520*/  HMMA.16816.F32 R4, R24.reuse, R36, R4 ;  /* 0x000000241804723c */ /* 0x042fee0000001804 */
[----:B------:R-:W1:Y:S01]  /*6530*/  MUFU.TANH R55, R55 ;  /* 0x0000003700377308 */ /* 0x000e620000002400 */
[----:B------:R-:W-:Y:S07]  /*6540*/  HMMA.16816.F32 R28, R24, R38, R28 ;  /* 0x00000026181c723c */ /* 0x000fee000000181c */
[----:B------:R-:W1:Y:S04]  /*6550*/  MUFU.TANH R64, R64 ;  /* 0x0000004000407308 */ /* 0x000e680000002400 */
[----:B------:R-:W-:Y:S01]  /*6560*/  FMUL.FTZ R84, R4, R48 ;  /* 0x0000003004547220 */ /* 0x000fe20000410000 */
[----:B------:R-:W-:-:S02]  /*6570*/  VIADD R4, R51, 0xffffff00 ;  /* 0xffffff0033047836 */ /* 0x000fc40000000000 */
[-C--:B------:R-:W-:Y:S01]  /*6580*/  FMUL.FTZ R5, R5, R48.reuse ;  /* 0x0000003005057220 */ /* 0x080fe20000410000 */
[-C--:B------:R-:W-:Y:S01]  /*6590*/  FMUL.FTZ R85, R6, R48.reuse ;  /* 0x0000003006557220 */ /* 0x080fe20000410000 */
[----:B------:R-:W-:Y:S01]  /*65a0*/  FMUL.FTZ R17, R7, R48 ;  /* 0x0000003007117220 */ /* 0x000fe20000410000 */
[----:B------:R-:W1:Y:S01]  /*65b0*/  MUFU.TANH R63, R63 ;  /* 0x0000003f003f7308 */ /* 0x000e620000002400 */
[----:B------:R-:W-:Y:S02]  /*65c0*/  ISETP.GT.AND P2, PT, R41, R4, PT ;  /* 0x000000042900720c */ /* 0x000fe40003f44270 */
[----:B------:R-:W-:Y:S01]  /*65d0*/  ISETP.GE.AND P6, PT, R4, R148, PT ;  /* 0x000000940400720c */ /* 0x000fe20003fc6270 */
[-C--:B------:R-:W-:Y:S01]  /*65e0*/  FMUL.FTZ R28, R28, R48.reuse ;  /* 0x000000301c1c7220 */ /* 0x080fe20000410000 */
[----:B------:R-:W-:Y:S01]  /*65f0*/  ISETP.GE.AND P3, PT, R4, R147, PT ;  /* 0x000000930400720c */ /* 0x000fe20003f66270 */
[----:B------:R-:W-:Y:S01]  /*6600*/  FMUL.FTZ R29, R29, R48 ;  /* 0x000000301d1d7220 */ /* 0x000fe20000410000 */
[----:B------:R-:W-:Y:S01]  /*6610*/  ISETP.GT.AND P1, PT, R40, R4, PT ;  /* 0x000000042800720c */ /* 0x000fe20003f24270 */
[----:B------:R3:W-:Y:S01]  /*6620*/  MUFU.TANH R36, R5 ;  /* 0x0000000500247308 */ /* 0x0007e20000002400 */
[----:B------:R-:W-:Y:S01]  /*6630*/  FSEL R37, R53, -INF , !P2 ;  /* 0xff80000035257808 */ /* 0x000fe20005000000 */
[-C--:B------:R-:W-:Y:S01]  /*6640*/  FMUL.FTZ R30, R30, R48.reuse ;  /* 0x000000301e1e7220 */ /* 0x080fe20000410000 */
[----:B----4-:R-:W-:Y:S01]  /*6650*/  FSEL R59, R59, -INF , !P1 ;  /* 0xff8000003b3b7808 */ /* 0x010fe20004800000 */
[----:B------:R-:W-:Y:S01]  /*6660*/  FMUL.FTZ R67, R31, R48 ;  /* 0x000000301f437220 */ /* 0x000fe20000410000 */
[----:B------:R-:W-:-:S02]  /*6670*/  FSEL R37, R37, -INF , !P6 ;  /* 0xff80000025257808 */ /* 0x000fc40007000000 */
[C---:B------:R-:W-:Y:S01]  /*6680*/  ISETP.GE.AND P2, PT, R16.reuse, R148, PT ;  /* 0x000000941000720c */ /* 0x040fe20003f46270 */
[----:B------:R4:W-:Y:S01]  /*6690*/  MUFU.TANH R53, R17 ;  /* 0x0000001100357308 */ /* 0x0009e20000002400 */
[----:B------:R-:W-:Y:S02]  /*66a0*/  ISETP.GE.AND P6, PT, R16, R147, PT ;  /* 0x000000931000720c */ /* 0x000fe40003fc6270 */
[----:B------:R-:W-:Y:S02]  /*66b0*/  ISETP.GT.AND P1, PT, R40, R16, PT ;  /* 0x000000102800720c */ /* 0x000fe40003f24270 */
[----:B------:R-:W-:Y:S02]  /*66c0*/  FSEL R52, R59, -INF , !P3 ;  /* 0xff8000003b347808 */ /* 0x000fe40005800000 */
[----:B-----5:R-:W-:Y:S01]  /*66d0*/  FSEL R39, R56, -INF , !P1 ;  /* 0xff80000038277808 */ /* 0x020fe20004800000 */
[----:B------:R-:W-:Y:S01]  /*66e0*/  MUFU.TANH R59, R28 ;  /* 0x0000001c003b7308 */ /* 0x000fe20000002400 */
[----:B---3--:R-:W-:Y:S01]  /*66f0*/  HMMA.16816.F32 R4, R32, R12, RZ ;  /* 0x0000000c2004723c */ /* 0x008fe200000018ff */
[----:B------:R-:W-:Y:S01]  /*6700*/  VIADD R12, R51, 0xffffff08 ;  /* 0xffffff08330c7836 */ /* 0x000fe20000000000 */
[----:B------:R-:W-:-:S02]  /*6710*/  FSEL R110, R110, -INF , !P2 ;  /* 0xff8000006e6e7808 */ /* 0x000fc40005000000 */
[----:B------:R-:W-:Y:S02]  /*6720*/  FSEL R39, R39, -INF , !P6 ;  /* 0xff80000027277808 */ /* 0x000fe40007000000 */
[----:B------:R-:W-:Y:S01]  /*6730*/  ISETP.GT.AND P5, PT, R41, R12, PT ;  /* 0x0000000c2900720c */ /* 0x000fe20003fa4270 */
[----:B------:R-:W-:Y:S01]  /*6740*/  MUFU.TANH R56, R29 ;  /* 0x0000001d00387308 */ /* 0x000fe20000002400 */
[----:B----4-:R-:W3:Y:S01]  /*6750*/  LDSM.16.M88.4 R16, [R45+0x2000] ;  /* 0x002000002d10783b */ /* 0x010ee20000000200 */
[----:B------:R-:W-:Y:S02]  /*6760*/  ISETP.GE.AND P3, PT, R12, R148, PT ;  /* 0x000000940c00720c */ /* 0x000fe40003f66270 */
[----:B------:R-:W-:Y:S02]  /*6770*/  FSEL R54, R54, -INF , !P5 ;  /* 0xff80000036367808 */ /* 0x000fe40006800000 */
[----:B------:R-:W-:Y:S02]  /*6780*/  ISETP.GT.AND P1, PT, R40, R12, PT ;  /* 0x0000000c2800720c */ /* 0x000fe40003f24270 */
[----:B------:R-:W-:Y:S01]  /*6790*/  ISETP.GE.AND P2, PT, R12, R147, PT ;  /* 0x000000930c00720c */ /* 0x000fe20003f46270 */
[----:B------:R4:W-:Y:S01]  /*67a0*/  MUFU.TANH R61, R30 ;  /* 0x0000001e003d7308 */ /* 0x0009e20000002400 */
[----:B------:R-:W-:Y:S01]  /*67b0*/  FSEL R180, R54, -INF , !P3 ;  /* 0xff80000036b47808 */ /* 0x000fe20005800000 */
[----:B------:R-:W-:Y:S01]  /*67c0*/  HMMA.16816.F32 R12, R32, R14, RZ ;  /* 0x0000000e200c723c */ /* 0x000fe200000018ff */
[----:B--2---:R-:W-:-:S04]  /*67d0*/  FSEL R54, R66, -INF , !P1 ;  /* 0xff80000042367808 */ /* 0x004fc80004800000 */
[----:B------:R-:W-:Y:S01]  /*67e0*/  FSEL R54, R54, -INF , !P2 ;  /* 0xff80000036367808 */ /* 0x000fe20005000000 */
[----:B------:R-:W2:Y:S02]  /*67f0*/  MUFU.TANH R62, R62 ;  /* 0x0000003e003e7308 */ /* 0x000ea40000002400 */
[----:B------:R-:W-:Y:S01]  /*6800*/  HMMA.16816.F32 R4, R24, R8, R4 ;  /* 0x000000081804723c */ /* 0x000fe20000001804 */
[----:B------:R-:W-:-:S05]  /*6810*/  VIADD R8, R51, 0xffffff09 ;  /* 0xffffff0933087836 */ /* 0x000fca0000000000 */
[----:B------:R-:W-:Y:S01]  /*6820*/  ISETP.GT.AND P6, PT, R41, R8, PT ;  /* 0x000000082900720c */ /* 0x000fe20003fc4270 */
[----:B----4-:R-:W4:Y:S01]  /*6830*/  LDSM.16.M88.4 R28, [R49+0x2000] ;  /* 0x00200000311c783b */ /* 0x010f220000000200 */
[C---:B------:R-:W-:Y:S01]  /*6840*/  ISETP.GE.AND P5, PT, R8.reuse, R148, PT ;  /* 0x000000940800720c */ /* 0x040fe20003fa6270 */
[----:B------:R-:W5:Y:S01]  /*6850*/  MUFU.TANH R90, R90 ;  /* 0x0000005a005a7308 */ /* 0x000f620000002400 */
[-C--:B------:R-:W-:Y:S02]  /*6860*/  ISETP.GE.AND P3, PT, R8, R147.reuse, PT ;  /* 0x000000930800720c */ /* 0x080fe40003f66270 */
[----:B------:R-:W-:Y:S01]  /*6870*/  ISETP.GT.AND P1, PT, R40, R8, PT ;  /* 0x000000082800720c */ /* 0x000fe20003f24270 */
[----:B------:R-:W-:Y:S01]  /*6880*/  VIADD R8, R51, 0xffffff10 ;  /* 0xffffff1033087836 */ /* 0x000fe20000000000 */
[----:B------:R-:W-:Y:S01]  /*6890*/  FSEL R58, R58, -INF , !P6 ;  /* 0xff8000003a3a7808 */ /* 0x000fe20007000000 */
[----:B------:R-:W-:Y:S02]  /*68a0*/  HMMA.16816.F32 R12, R24, R10, R12 ;  /* 0x0000000a180c723c */ /* 0x000fe4000000180c */
[----:B------:R-:W4:Y:S01]  /*68b0*/  MUFU.TANH R88, R88 ;  /* 0x0000005800587308 */ /* 0x000f220000002400 */
[----:B------:R-:W-:Y:S01]  /*68c0*/  ISETP.GT.AND P6, PT, R41, R8, PT ;  /* 0x000000082900720c */ /* 0x000fe20003fc4270 */
[-C--:B------:R-:W-:Y:S01]  /*68d0*/  FMUL.FTZ R9, R4, R48.reuse ;  /* 0x0000003004097220 */ /* 0x080fe20000410000 */
[----:B------:R-:W-:Y:S01]  /*68e0*/  FSEL R118, R58, -INF , !P5 ;  /* 0xff8000003a767808 */ /* 0x000fe20006800000 */
[----:B------:R-:W-:Y:S01]  /*68f0*/  VIADD R4, R51, 0xffffff11 ;  /* 0xffffff1133047836 */ /* 0x000fe20000000000 */
[----:B-1----:R-:W-:Y:S01]  /*6900*/  FSEL R58, R55, -INF , !P1 ;  /* 0xff800000373a7808 */ /* 0x002fe20004800000 */
[----:B------:R-:W-:Y:S01]  /*6910*/  FMUL.FTZ R10, R5, R48 ;  /* 0x00000030050a7220 */ /* 0x000fe20000410000 */
[----:B------:R-:W-:Y:S01]  /*6920*/  ISETP.GT.AND P1, PT, R40, R8, PT ;  /* 0x000000082800720c */ /* 0x000fe20003f24270 */
[-C--:B------:R-:W-:Y:S01]  /*6930*/  FMUL.FTZ R89, R6, R48.reuse ;  /* 0x0000003006597220 */ /* 0x080fe20000410000 */
[----:B------:R-:W-:Y:S01]  /*6940*/  FSEL R184, R57, -INF , !P6 ;  /* 0xff80000039b87808 */ /* 0x000fe20007000000 */
[----:B------:R-:W-:Y:S01]  /*6950*/  FMUL.FTZ R66, R7, R48 ;  /* 0x0000003007427220 */ /* 0x000fe20000410000 */
[C---:B------:R-:W-:Y:S01]  /*6960*/  ISETP.GE.AND P2, PT, R8.reuse, R148, PT ;  /* 0x000000940800720c */ /* 0x040fe20003f46270 */
[----:B------:R-:W1:Y:S01]  /*6970*/  MUFU.TANH R65, R65 ;  /* 0x0000004100417308 */ /* 0x000e620000002400 */
[----:B------:R-:W-:Y:S01]  /*6980*/  ISETP.GE.AND P5, PT, R8, R147, PT ;  /* 0x000000930800720c */ /* 0x000fe20003fa6270 */
[----:B------:R-:W-:Y:S01]  /*6990*/  VIADD R8, R51, 0xffffff18 ;  /* 0xffffff1833087836 */ /* 0x000fe20000000000 */
[----:B------:R-:W-:-:S02]  /*69a0*/  ISETP.GT.AND P6, PT, R41, R4, PT ;  /* 0x000000042900720c */ /* 0x000fc40003fc4270 */
[----:B------:R-:W-:Y:S01]  /*69b0*/  FSEL R64, R64, -INF , !P1 ;  /* 0xff80000040407808 */ /* 0x000fe20004800000 */
[----:B------:R-:W-:Y:S01]  /*69c0*/  FMUL.FTZ R13, R13, R48 ;  /* 0x000000300d0d7220 */ /* 0x000fe20000410000 */
[----:B------:R-:W-:Y:S01]  /*69d0*/  FSEL R58, R58, -INF , !P3 ;  /* 0xff8000003a3a7808 */ /* 0x000fe20005800000 */
[----:B------:R-:W1:Y:S01]  /*69e0*/  MUFU.TANH R84, R84 ;  /* 0x0000005400547308 */ /* 0x000e620000002400 */
[----:B------:R-:W-:Y:S01]  /*69f0*/  ISETP.GE.AND P3, PT, R4, R148, PT ;  /* 0x000000940400720c */ /* 0x000fe20003f66270 */
[----:B------:R-:W-:Y:S01]  /*6a00*/  FMUL.FTZ R14, R14, R48 ;  /* 0x000000300e0e7220 */ /* 0x000fe20000410000 */
[----:B------:R-:W-:Y:S02]  /*6a10*/  ISETP.GT.AND P1, PT, R40, R4, PT ;  /* 0x000000042800720c */ /* 0x000fe40003f24270 */
[----:B------:R-:W-:Y:S02]  /*6a20*/  FSEL R63, R63, -INF , !P6 ;  /* 0xff8000003f3f7808 */ /* 0x000fe40007000000 */
[----:B------:R-:W-:Y:S01]  /*6a30*/  FSEL R64, R64, -INF , !P5 ;  /* 0xff80000040407808 */ /* 0x000fe20006800000 */
[----:B------:R-:W-:Y:S01]  /*6a40*/  MUFU.TANH R55, R9 ;  /* 0x0000000900377308 */ /* 0x000fe20000002400 */
[----:B------:R-:W-:-:S02]  /*6a50*/  ISETP.GT.AND P5, PT, R41, R8, PT ;  /* 0x000000082900720c */ /* 0x000fc40003fa4270 */
[----:B------:R-:W-:Y:S02]  /*6a60*/  FSEL R184, R184, -INF , !P2 ;  /* 0xff800000b8b87808 */ /* 0x000fe40005000000 */
[----:B------:R-:W-:Y:S01]  /*6a70*/  FSEL R186, R63, -INF , !P3 ;  /* 0xff8000003fba7808 */ /* 0x000fe20005800000 */
[----:B------:R-:W-:Y:S01]  /*6a80*/  FMUL.FTZ R63, R12, R48 ;  /* 0x000000300c3f7220 */ /* 0x000fe20000410000 */
[----:B--2---:R-:W-:Y:S01]  /*6a90*/  FSEL R62, R62, -INF , !P1 ;  /* 0xff8000003e3e7808 */ /* 0x004fe20004800000 */
[----:B------:R2:W-:Y:S01]  /*6aa0*/  MUFU.TANH R57, R10 ;  /* 0x0000000a00397308 */ /* 0x0005e20000002400 */
[-C--:B------:R-:W-:Y:S01]  /*6ab0*/  ISETP.GE.AND P2, PT, R4, R147.reuse, PT ;  /* 0x000000930400720c */ /* 0x080fe20003f46270 */
[C---:B------:R-:W-:Y:S01]  /*6ac0*/  VIADD R12, R51.reuse, 0xffffff21 ;  /* 0xffffff21330c7836 */ /* 0x040fe20000000000 */
[C---:B------:R-:W-:Y:S01]  /*6ad0*/  ISETP.GE.AND P6, PT, R8.reuse, R148, PT ;  /* 0x000000940800720c */ /* 0x040fe20003fc6270 */
[----:B---3--:R-:W-:Y:S01]  /*6ae0*/  HMMA.16816.F32 R4, R32, R16, RZ ;  /* 0x000000102004723c */ /* 0x008fe200000018ff */
[----:B------:R-:W-:Y:S01]  /*6af0*/  ISETP.GE.AND P3, PT, R8, R147, PT ;  /* 0x000000930800720c */ /* 0x000fe20003f66270 */
[C---:B------:R-:W-:Y:S01]  /*6b00*/  VIADD R16, R51.reuse, 0xffffff20 ;  /* 0xffffff2033107836 */ /* 0x040fe20000000000 */
[----:B------:R-:W-:Y:S01]  /*6b10*/  ISETP.GT.AND P1, PT, R40, R8, PT ;  /* 0x000000082800720c */ /* 0x000fe20003f24270 */
[----:B------:R-:W-:Y:S01]  /*6b20*/  VIADD R8, R51, 0xffffff19 ;  /* 0xffffff1933087836 */ /* 0x000fe20000000000 */
[----:B------:R-:W-:Y:S01]  /*6b30*/  FSEL R60, R60, -INF , !P5 ;  /* 0xff8000003c3c7808 */ /* 0x000fe20006800000 */
[----:B------:R-:W3:Y:S01]  /*6b40*/  MUFU.TANH R85, R85 ;  /* 0x0000005500557308 */ /* 0x000ee20000002400 */
[----:B------:R-:W-:-:S02]  /*6b50*/  FSEL R62, R62, -INF , !P2 ;  /* 0xff8000003e3e7808 */ /* 0x000fc40005000000 */
[----:B------:R-:W-:Y:S02]  /*6b60*/  FSEL R178, R60, -INF , !P6 ;  /* 0xff8000003cb27808 */ /* 0x000fe40007000000 */
[----:B-----5:R-:W-:Y:S02]  /*6b70*/  FSEL R90, R90, -INF , !P1 ;  /* 0xff8000005a5a7808 */ /* 0x020fe40004800000 */
[----:B------:R-:W-:Y:S01]  /*6b80*/  ISETP.GT.AND P5, PT, R41, R8, PT ;  /* 0x000000082900720c */ /* 0x000fe20003fa4270 */
[----:B------:R-:W-:Y:S01]  /*6b90*/  MUFU.TANH R60, R13 ;  /* 0x0000000d003c7308 */ /* 0x000fe20000002400 */
[C---:B------:R-:W-:Y:S02]  /*6ba0*/  ISETP.GE.AND P2, PT, R8.reuse, R148, PT ;  /* 0x000000940800720c */ /* 0x040fe40003f46270 */
[----:B------:R-:W-:Y:S02]  /*6bb0*/  ISETP.GE.AND P6, PT, R8, R147, PT ;  /* 0x000000930800720c */ /* 0x000fe40003fc6270 */
[----:B------:R-:W-:Y:S01]  /*6bc0*/  ISETP.GT.AND P1, PT, R40, R8, PT ;  /* 0x000000082800720c */ /* 0x000fe20003f24270 */
[----:B----4-:R-:W-:Y:S01]  /*6bd0*/  HMMA.16816.F32 R4, R24, R28, R4 ;  /* 0x0000001c1804723c */ /* 0x010fe20000001804 */
[----:B--2---:R-:W2:Y:S01]  /*6be0*/  LDSM.16.M88.4 R8, [R45+0x2400] ;  /* 0x002400002d08783b */ /* 0x004ea20000000200 */
[----:B------:R-:W-:Y:S01]  /*6bf0*/  FSEL R90, R90, -INF , !P3 ;  /* 0xff8000005a5a7808 */ /* 0x000fe20005800000 */
[----:B------:R-:W-:Y:S01]  /*6c00*/  FMUL.FTZ R29, R15, R48 ;  /* 0x000000300f1d7220 */ /* 0x000fe20000410000 */
[----:B------:R-:W-:Y:S01]  /*6c10*/  ISETP.GT.AND P3, PT, R41, R16, PT ;  /* 0x000000102900720c */ /* 0x000fe20003f64270 */
[----:B------:R-:W4:Y:S01]  /*6c20*/  MUFU.TANH R67, R67 ;  /* 0x0000004300437308 */ /* 0x000f220000002400 */
[----:B------:R-:W-:-:S02]  /*6c30*/  FSEL R88, R88, -INF , !P5 ;  /* 0xff80000058587808 */ /* 0x000fc40006800000 */
[----:B-1----:R-:W-:Y:S02]  /*6c40*/  FSEL R94, R65, -INF , !P1 ;  /* 0xff800000415e7808 */ /* 0x002fe40004800000 */
[----:B------:R-:W-:Y:S02]  /*6c50*/  ISETP.GE.AND P5, PT, R16, R148, PT ;  /* 0x000000941000720c */ /* 0x000fe40003fa6270 */
[----:B------:R-:W-:Y:S01]  /*6c60*/  ISETP.GT.AND P1, PT, R40, R16, PT ;  /* 0x000000102800720c */ /* 0x000fe20003f24270 */
[----:B------:R1:W-:Y:S01]  /*6c70*/  MUFU.TANH R65, R14 ;  /* 0x0000000e00417308 */ /* 0x0003e20000002400 */
[----:B------:R-:W-:Y:S02]  /*6c80*/  FSEL R38, R84, -INF , !P3 ;  /* 0xff80000054267808 */ /* 0x000fe40005800000 */
[----:B------:R-:W-:Y:S02]  /*6c90*/  FSEL R94, R94, -INF , !P6 ;  /* 0xff8000005e5e7808 */ /* 0x000fe40007000000 */
[----:B------:R-:W-:Y:S01]  /*6ca0*/  FSEL R38, R38, -INF , !P5 ;  /* 0xff80000026267808 */ /* 0x000fe20006800000 */
[----:B------:R-:W-:Y:S01]  /*6cb0*/  FMUL.FTZ R28, R4, R48 ;  /* 0x00000030041c7220 */ /* 0x000fe20000410000 */
[----:B---3--:R-:W-:Y:S01]  /*6cc0*/  FSEL R190, R85, -INF , !P1 ;  /* 0xff80000055be7808 */ /* 0x008fe20004800000 */
[----:B------:R-:W-:Y:S01]  /*6cd0*/  VIADD R4, R51, 0xffffff28 ;  /* 0xffffff2833047836 */ /* 0x000fe20000000000 */
[----:B------:R-:W-:Y:S01]  /*6ce0*/  ISETP.GT.AND P6, PT, R41, R12, PT ;  /* 0x0000000c2900720c */ /* 0x000fe20003fc4270 */
[----:B------:R3:W-:Y:S01]  /*6cf0*/  MUFU.TANH R84, R29 ;  /* 0x0000001d00547308 */ /* 0x0007e20000002400 */
[C---:B------:R-:W-:Y:S01]  /*6d00*/  ISETP.GE.AND P3, PT, R12.reuse, R148, PT ;  /* 0x000000940c00720c */ /* 0x040fe20003f66270 */
[----:B------:R-:W-:Y:S01]  /*6d10*/  FMUL.FTZ R91, R5, R48 ;  /* 0x00000030055b7220 */ /* 0x000fe20000410000 */
[----:B------:R-:W-:-:S02]  /*6d20*/  ISETP.GE.AND P5, PT, R12, R147, PT ;  /* 0x000000930c00720c */ /* 0x000fc40003fa6270 */
[----:B------:R-:W-:Y:S02]  /*6d30*/  ISETP.GT.AND P1, PT, R40, R12, PT ;  /* 0x0000000c2800720c */ /* 0x000fe40003f24270 */
[----:B-1----:R-:W1:Y:S01]  /*6d40*/  LDSM.16.M88.4 R12, [R49+0x2400] ;  /* 0x00240000310c783b */ /* 0x002e620000000200 */
[----:B------:R-:W-:Y:S01]  /*6d50*/  FSEL R176, R88, -INF , !P2 ;  /* 0xff80000058b07808 */ /* 0x000fe20005000000 */
[----:B------:R-:W-:Y:S01]  /*6d60*/  FMUL.FTZ R88, R6, R48 ;  /* 0x0000003006587220 */ /* 0x000fe20000410000 */
[----:B------:R-:W-:Y:S01]  /*6d70*/  ISETP.GE.AND P2, PT, R16, R147, PT ;  /* 0x000000931000720c */ /* 0x000fe20003f46270 */
[----:B------:R5:W-:Y:S01]  /*6d80*/  MUFU.TANH R85, R28 ;  /* 0x0000001c00557308 */ /* 0x000be20000002400 */
[----:B------:R-:W-:Y:S01]  /*6d90*/  HMMA.16816.F32 R16, R32, R18, RZ ;  /* 0x000000122010723c */ /* 0x000fe200000018ff */
[----:B------:R-:W-:Y:S02]  /*6da0*/  FSEL R36, R36, -INF , !P6 ;  /* 0xff80000024247808 */ /* 0x000fe40007000000 */
[----:B------:R-:W-:-:S02]  /*6db0*/  FSEL R190, R190, -INF , !P2 ;  /* 0xff800000bebe7808 */ /* 0x000fc40005000000 */
[----:B------:R-:W-:Y:S01]  /*6dc0*/  FSEL R36, R36, -INF , !P3 ;  /* 0xff80000024247808 */ /* 0x000fe20005800000 */
[----:B---3--:R-:W-:Y:S01]  /*6dd0*/  FMUL.FTZ R29, R7, R48 ;  /* 0x00000030071d7220 */ /* 0x008fe20000410000 */
[----:B------:R-:W-:Y:S01]  /*6de0*/  FSEL R192, R53, -INF , !P1 ;  /* 0xff80000035c07808 */ /* 0x000fe20004800000 */
[----:B------:R-:W3:Y:S01]  /*6df0*/  MUFU.TANH R89, R89 ;  /* 0x0000005900597308 */ /* 0x000ee20000002400 */
[----:B------:R-:W-:Y:S02]  /*6e00*/  ISETP.GT.AND P2, PT, R41, R4, PT ;  /* 0x000000042900720c */ /* 0x000fe40003f44270 */
[C---:B------:R-:W-:Y:S02]  /*6e10*/  ISETP.GE.AND P6, PT, R4.reuse, R148, PT ;  /* 0x000000940400720c */ /* 0x040fe40003fc6270 */
[----:B------:R-:W-:Y:S02]  /*6e20*/  ISETP.GE.AND P3, PT, R4, R147, PT ;  /* 0x000000930400720c */ /* 0x000fe40003f66270 */
[----:B------:R-:W-:Y:S01]  /*6e30*/  ISETP.GT.AND P1, PT, R40, R4, PT ;  /* 0x000000042800720c */ /* 0x000fe20003f24270 */
[----:B-----5:R-:W-:Y:S01]  /*6e40*/  VIADD R28, R51, 0xffffff29 ;  /* 0xffffff29331c7836 */ /* 0x020fe20000000000 */
[----:B--2---:R-:W-:Y:S01]  /*6e50*/  HMMA.16816.F32 R4, R32, R8, RZ ;  /* 0x000000082004723c */ /* 0x004fe200000018ff */
[----:B------:R-:W-:Y:S01]  /*6e60*/  FSEL R59, R59, -INF , !P2 ;  /* 0xff8000003b3b7808 */ /* 0x000fe20005000000 */
[----:B------:R-:W-:Y:S01]  /*6e70*/  VIADD R8, R51, 0xffffff30 ;  /* 0xffffff3033087836 */ /* 0x000fe20000000000 */
[----:B------:R-:W-:Y:S01]  /*6e80*/  FSEL R192, R192, -INF , !P5 ;  /* 0xff800000c0c07808 */ /* 0x000fe20006800000 */
[----:B------:R-:W2:Y:S01]  /*6e90*/  MUFU.TANH R66, R66 ;  /* 0x0000004200427308 */ /* 0x000ea20000002400 */
[----:B------:R-:W-:-:S02]  /*6ea0*/  FSEL R170, R59, -INF , !P6 ;  /* 0xff8000003baa7808 */ /* 0x000fc40007000000 */
[----:B------:R-:W-:Y:S01]  /*6eb0*/  FSEL R61, R61, -INF , !P1 ;  /* 0xff8000003d3d7808 */ /* 0x000fe20004800000 */
[----:B------:R-:W-:Y:S01]  /*6ec0*/  HMMA.16816.F32 R16, R24, R30, R16 ;  /* 0x0000001e1810723c */ /* 0x000fe20000001810 */
[----:B------:R-:W-:Y:S02]  /*6ed0*/  ISETP.GT.AND P5, PT, R41, R28, PT ;  /* 0x0000001c2900720c */ /* 0x000fe40003fa4270 */
[C---:B------:R-:W-:Y:S01]  /*6ee0*/  ISETP.GE.AND P2, PT, R28.reuse, R148, PT ;  /* 0x000000941c00720c */ /* 0x040fe20003f46270 */
[----:B------:R5:W-:Y:S01]  /*6ef0*/  MUFU.TANH R59, R29 ;  /* 0x0000001d003b7308 */ /* 0x000be20000002400 */
[----:B------:R-:W-:Y:S02]  /*6f00*/  ISETP.GE.AND P6, PT, R28, R147, PT ;  /* 0x000000931c00720c */ /* 0x000fe40003fc6270 */
[----:B------:R-:W-:Y:S02]  /*6f10*/  ISETP.GT.AND P1, PT, R40, R28, PT ;  /* 0x0000001c2800720c */ /* 0x000fe40003f24270 */
[----:B------:R-:W-:-:S02]  /*6f20*/  FSEL R194, R61, -INF , !P3 ;  /* 0xff8000003dc27808 */ /* 0x000fc40005800000 */
[----:B------:R-:W-:Y:S01]  /*6f30*/  ISETP.GT.AND P3, PT, R41, R8, PT ;  /* 0x000000082900720c */ /* 0x000fe20003f64270 */
[----:B-1----:R-:W-:Y:S01]  /*6f40*/  HMMA.16816.F32 R4, R24, R12, R4 ;  /* 0x0000000c1804723c */ /* 0x002fe20000001804 */
[----:B------:R-:W-:Y:S01]  /*6f50*/  FSEL R56, R56, -INF , !P5 ;  /* 0xff80000038387808 */ /* 0x000fe20006800000 */
[----:B------:R-:W1:Y:S01]  /*6f60*/  MUFU.TANH R63, R63 ;  /* 0x0000003f003f7308 */ /* 0x000e620000002400 */
[----:B----4-:R-:W-:Y:S01]  /*6f70*/  FSEL R67, R67, -INF , !P1 ;  /* 0xff80000043437808 */ /* 0x010fe20004800000 */
[C---:B------:R-:W-:Y:S01]  /*6f80*/  VIADD R12, R51.reuse, 0xffffff38 ;  /* 0xffffff38330c7836 */ /* 0x040fe20000000000 */
[----:B------:R-:W-:Y:S02]  /*6f90*/  ISETP.GE.AND P5, PT, R8, R148, PT ;  /* 0x000000940800720c */ /* 0x000fe40003fa6270 */
[----:B------:R-:W-:Y:S01]  /*6fa0*/  FMUL.FTZ R61, R16, R48 ;  /* 0x00000030103d7220 */ /* 0x000fe20000410000 */
[----:B------:R-:W-:Y:S01]  /*6fb0*/  ISETP.GT.AND P1, PT, R40, R8, PT ;  /* 0x000000082800720c */ /* 0x000fe20003f24270 */
[----:B-----5:R-:W4:Y:S01]  /*6fc0*/  LDSM.16.M88.4 R28, [R45+0x2800] ;  /* 0x002800002d1c783b */ /* 0x020f220000000200 */
[----:B------:R-:W-:-:S02]  /*6fd0*/  VIADD R16, R51, 0xffffff31 ;  /* 0xffffff3133107836 */ /* 0x000fc40000000000 */
[-C--:B------:R-:W-:Y:S01]  /*6fe0*/  FMUL.FTZ R17, R17, R48.reuse ;  /* 0x0000003011117220 */ /* 0x080fe20000410000 */
[----:B------:R-:W-:Y:S01]  /*6ff0*/  FSEL R55, R55, -INF , !P3 ;  /* 0xff80000037377808 */ /* 0x000fe20005800000 */
[-C--:B------:R-:W-:Y:S01]  /*7000*/  FMUL.FTZ R18, R18, R48.reuse ;  /* 0x0000003012127220 */ /* 0x080fe20000410000 */
[----:B------:R-:W-:Y:S01]  /*7010*/  FSEL R160, R56, -INF , !P2 ;  /* 0xff80000038a07808 */ /* 0x000fe20005000000 */
[-C--:B------:R-:W-:Y:S01]  /*7020*/  FMUL.FTZ R13, R19, R48.reuse ;  /* 0x00000030130d7220 */ /* 0x080fe20000410000 */
[----:B------:R-:W-:Y:S01]  /*7030*/  FSEL R196, R67, -INF , !P6 ;  /* 0xff80000043c47808 */ /* 0x000fe20007000000 */
[----:B------:R-:W-:Y:S01]  /*7040*/  MUFU.TANH R56, R17 ;  /* 0x0000001100387308 */ /* 0x000fe20000002400 */
[----:B------:R-:W-:Y:S01]  /*7050*/  FSEL R146, R55, -INF , !P5 ;  /* 0xff80000037927808 */ /* 0x000fe20006800000 */
[----:B------:R-:W-:Y:S01]  /*7060*/  FMUL.FTZ R55, R4, R48 ;  /* 0x0000003004377220 */ /* 0x000fe20000410000 */
[----:B---3--:R-:W-:Y:S01]  /*7070*/  FSEL R89, R89, -INF , !P1 ;  /* 0xff80000059597808 */ /* 0x008fe20004800000 */
[----:B------:R-:W-:Y:S01]  /*7080*/  VIADD R4, R51, 0xffffff39 ;  /* 0xffffff3933047836 */ /* 0x000fe20000000000 */
[----:B------:R-:W-:-:S02]  /*7090*/  ISETP.GE.AND P2, PT, R8, R147, PT ;  /* 0x000000930800720c */ /* 0x000fc40003f46270 */
[----:B------:R-:W-:Y:S01]  /*70a0*/  ISETP.GT.AND P6, PT, R41, R16, PT ;  /* 0x000000102900720c */ /* 0x000fe20003fc4270 */
[----:B------:R3:W-:Y:S01]  /*70b0*/  MUFU.TANH R67, R18 ;  /* 0x0000001200437308 */ /* 0x0007e20000002400 */
[C---:B------:R-:W-:Y:S01]  /*70c0*/  ISETP.GE.AND P3, PT, R16.reuse, R148, PT ;  /* 0x000000941000720c */ /* 0x040fe20003f66270 */
[----:B------:R-:W-:Y:S01]  /*70d0*/  HMMA.16816.F32 R8, R32, R10, RZ ;  /* 0x0000000a2008723c */ /* 0x000fe200000018ff */
[----:B------:R-:W-:Y:S02]  /*70e0*/  ISETP.GE.AND P5, PT, R16, R147, PT ;  /* 0x000000931000720c */ /* 0x000fe40003fa6270 */
[----:B------:R-:W-:Y:S02]  /*70f0*/  ISETP.GT.AND P1, PT, R40, R16, PT ;  /* 0x000000102800720c */ /* 0x000fe40003f24270 */
[----:B------:R-:W-:Y:S01]  /*7100*/  FSEL R158, R57, -INF , !P6 ;  /* 0xff800000399e7808 */ /* 0x000fe20007000000 */
[----:B------:R-:W5:Y:S01]  /*7110*/  MUFU.TANH R88, R88 ;  /* 0x0000005800587308 */ /* 0x000f620000002400 */
[----:B--2---:R-:W-:-:S02]  /*7120*/  FSEL R66, R66, -INF , !P1 ;  /* 0xff80000042427808 */ /* 0x004fc40004800000 */
[----:B------:R-:W-:Y:S02]  /*7130*/  FSEL R198, R89, -INF , !P2 ;  /* 0xff80000059c67808 */ /* 0x000fe40005000000 */
[-C--:B------:R-:W-:Y:S02]  /*7140*/  ISETP.GT.AND P6, PT, R41, R12.reuse, PT ;  /* 0x0000000c2900720c */ /* 0x080fe40003fc4270 */
[----:B------:R-:W-:Y:S01]  /*7150*/  FSEL R158, R158, -INF , !P3 ;  /* 0xff8000009e9e7808 */ /* 0x000fe20005800000 */
[----:B------:R2:W-:Y:S01]  /*7160*/  MUFU.TANH R57, R13 ;  /* 0x0000000d00397308 */ /* 0x0005e20000002400 */
[----:B---3--:R-:W3:Y:S01]  /*7170*/  LDSM.16.M88.4 R16, [R49+0x2800] ;  /* 0x002800003110783b */ /* 0x008ee20000000200 */
[----:B------:R-:W-:Y:S02]  /*7180*/  ISETP.GT.AND P1, PT, R40, R12, PT ;  /* 0x0000000c2800720c */ /* 0x000fe40003f24270 */
[----:B------:R-:W-:Y:S01]  /*7190*/  FSEL R200, R66, -INF , !P5 ;  /* 0xff80000042c87808 */ /* 0x000fe20006800000 */
[----:B------:R-:W-:Y:S01]  /*71a0*/  FMUL.FTZ R66, R6, R48 ;  /* 0x0000003006427220 */ /* 0x000fe20000410000 */
[C---:B------:R-:W-:Y:S01]  /*71b0*/  ISETP.GE.AND P2, PT, R12.reuse, R148, PT ;  /* 0x000000940c00720c */ /* 0x040fe20003f46270 */
[----:B------:R-:W-:Y:S01]  /*71c0*/  HMMA.16816.F32 R8, R24, R14, R8 ;  /* 0x0000000e1808723c */ /* 0x000fe20000001808 */
[----:B------:R-:W-:Y:S01]  /*71d0*/  ISETP.GE.AND P3, PT, R12, R147, PT ;  /* 0x000000930c00720c */ /* 0x000fe20003f66270 */
[----:B------:R-:W-:Y:S01]  /*71e0*/  VIADD R12, R51, 0xffffff40 ;  /* 0xffffff40330c7836 */ /* 0x000fe20000000000 */
[----:B------:R-:W-:Y:S01]  /*71f0*/  ISETP.GT.AND P5, PT, R41, R4, PT ;  /* 0x000000042900720c */ /* 0x000fe20003fa4270 */
[----:B------:R-:W3:Y:S01]  /*7200*/  MUFU.TANH R53, R91 ;  /* 0x0000005b00357308 */ /* 0x000ee20000002400 */
[----:B-1----:R-:W-:-:S02]  /*7210*/  FSEL R140, R63, -INF , !P6 ;  /* 0xff8000003f8c7808 */ /* 0x002fc40007000000 */
[----:B------:R-:W-:Y:S01]  /*7220*/  FSEL R204, R65, -INF , !P1 ;  /* 0xff80000041cc7808 */ /* 0x000fe20004800000 */
[----:B------:R-:W-:Y:S01]  /*7230*/  FMUL.FTZ R65, R7, R48 ;  /* 0x0000003007417220 */ /* 0x000fe20000410000 */
[----:B------:R-:W-:Y:S01]  /*7240*/  ISETP.GE.AND P6, PT, R4, R148, PT ;  /* 0x000000940400720c */ /* 0x000fe20003fc6270 */
[----:B--2---:R-:W-:Y:S01]  /*7250*/  FMUL.FTZ R13, R5, R48 ;  /* 0x00000030050d7220 */ /* 0x004fe20000410000 */
[----:B------:R-:W-:Y:S01]  /*7260*/  ISETP.GT.AND P1, PT, R40, R4, PT ;  /* 0x000000042800720c */ /* 0x000fe20003f24270 */
[----:B------:R-:W1:Y:S01]  /*7270*/  MUFU.TANH R61, R61 ;  /* 0x0000003d003d7308 */ /* 0x000e620000002400 */
[----:B------:R-:W-:Y:S02]  /*7280*/  FSEL R60, R60, -INF , !P5 ;  /* 0xff8000003c3c7808 */ /* 0x000fe40006800000 */
[----:B------:R-:W-:Y:S02]  /*7290*/  ISETP.GT.AND P5, PT, R41, R12, PT ;  /* 0x0000000c2900720c */ /* 0x000fe40003fa4270 */
[----:B------:R-:W-:-:S02]  /*72a0*/  FSEL R140, R140, -INF , !P2 ;  /* 0xff8000008c8c7808 */ /* 0x000fc40005000000 */
[----:B------:R-:W-:Y:S01]  /*72b0*/  FSEL R204, R204, -INF , !P3 ;  /* 0xff800000cccc7808 */ /* 0x000fe20005800000 */
[----:B------:R2:W-:Y:S01]  /*72c0*/  MUFU.TANH R63, R13 ;  /* 0x0000000d003f7308 */ /* 0x0005e20000002400 */
[----:B------:R-:W-:Y:S01]  /*72d0*/  FSEL R136, R60, -INF , !P6 ;  /* 0xff8000003c887808 */ /* 0x000fe20007000000 */
[-C--:B------:R-:W-:Y:S01]  /*72e0*/  FMUL.FTZ R60, R8, R48.reuse ;  /* 0x00000030083c7220 */ /* 0x080fe20000410000 */
[----:B------:R-:W-:Y:S01]  /*72f0*/  FSEL R84, R84, -INF , !P1 ;  /* 0xff80000054547808 */ /* 0x000fe20004800000 */
[----:B------:R-:W-:Y:S01]  /*7300*/  FMUL.FTZ R9, R9, R48 ;  /* 0x0000003009097220 */ /* 0x000fe20000410000 */
[-C--:B------:R-:W-:Y:S01]  /*7310*/  ISETP.GE.AND P2, PT, R4, R147.reuse, PT ;  /* 0x000000930400720c */ /* 0x080fe20003f46270 */
[C---:B------:R-:W-:Y:S01]  /*7320*/  VIADD R8, R51.reuse, 0xffffff48 ;  /* 0xffffff4833087836 */ /* 0x040fe20000000000 */
[C---:B------:R-:W-:Y:S01]  /*7330*/  ISETP.GE.AND P3, PT, R12.reuse, R148, PT ;  /* 0x000000940c00720c */ /* 0x040fe20003f66270 */
[C---:B----4-:R-:W-:Y:S01]  /*7340*/  HMMA.16816.F32 R4, R32.reuse, R28, RZ ;  /* 0x0000001c2004723c */ /* 0x050fe200000018ff */
[----:B------:R-:W-:Y:S01]  /*7350*/  ISETP.GE.AND P6, PT, R12, R147, PT ;  /* 0x000000930c00720c */ /* 0x000fe20003fc6270 */
[----:B------:R-:W-:Y:S01]  /*7360*/  FMUL.FTZ R10, R10, R48 ;  /* 0x000000300a0a7220 */ /* 0x000fe20000410000 */
[----:B------:R-:W-:Y:S01]  /*7370*/  ISETP.GT.AND P1, PT, R40, R12, PT ;  /* 0x0000000c2800720c */ /* 0x000fe20003f24270 */
[----:B------:R-:W-:Y:S01]  /*7380*/  VIADD R12, R51, 0xffffff41 ;  /* 0xffffff41330c7836 */ /* 0x000fe20000000000 */
[----:B------:R-:W-:Y:S01]  /*7390*/  FSEL R85, R85, -INF , !P5 ;  /* 0xff80000055557808 */ /* 0x000fe20006800000 */
[----:B------:R-:W4:Y:S01]  /*73a0*/  MUFU.TANH R55, R55 ;  /* 0x0000003700377308 */ /* 0x000f220000002400 */
[----:B------:R-:W-:Y:S01]  /*73b0*/  FSEL R202, R84, -INF , !P2 ;  /* 0xff80000054ca7808 */ /* 0x000fe20005000000 */
[----:B------:R-:W-:Y:S01]  /*73c0*/  HMMA.16816.F32 R28, R32, R30, RZ ;  /* 0x0000001e201c723c */ /* 0x000fe200000018ff */
[----:B------:R-:W-:-:S02]  /*73d0*/  FSEL R122, R85, -INF , !P3 ;  /* 0xff800000557a7808 */ /* 0x000fc40005800000 */
[----:B-----5:R-:W-:Y:S02]  /*73e0*/  FSEL R88, R88, -INF , !P1 ;  /* 0xff80000058587808 */ /* 0x020fe40004800000 */
[----:B------:R-:W-:Y:S01]  /*73f0*/  ISETP.GT.AND P2, PT, R41, R12, PT ;  /* 0x0000000c2900720c */ /* 0x000fe20003f44270 */
[----:B------:R-:W-:Y:S01]  /*7400*/  MUFU.TANH R84, R10 ;  /* 0x0000000a00547308 */ /* 0x000fe20000002400 */
[C---:B------:R-:W-:Y:S02]  /*7410*/  ISETP.GE.AND P5, PT, R12.reuse, R148, PT ;  /* 0x000000940c00720c */ /* 0x040fe40003fa6270 */
[----:B------:R-:W-:Y:S02]  /*7420*/  ISETP.GE.AND P3, PT, R12, R147, PT ;  /* 0x000000930c00720c */ /* 0x000fe40003f66270 */
[----:B------:R-:W-:Y:S01]  /*7430*/  ISETP.GT.AND P1, PT, R40, R12, PT ;  /* 0x0000000c2800720c */ /* 0x000fe20003f24270 */
[----:B---3--:R-:W-:Y:S01]  /*7440*/  HMMA.16816.F32 R4, R24, R16, R4 ;  /* 0x000000101804723c */ /* 0x008fe20000001804 */
[----:B--2---:R2:W3:Y:S01]  /*7450*/  LDSM.16.M88.4 R12, [R45+0x2c00] ;  /* 0x002c00002d0c783b */ /* 0x0044e20000000200 */
[----:B------:R-:W-:Y:S01]  /*7460*/  FSEL R53, R53, -INF , !P2 ;  /* 0xff80000035357808 */ /* 0x000fe20005000000 */
[----:B------:R5:W-:Y:S01]  /*7470*/  MUFU.TANH R17, R9 ;  /* 0x0000000900117308 */ /* 0x000be20000002400 */
[----:B------:R-:W-:-:S02]  /*7480*/  FSEL R16, R88, -INF , !P6 ;  /* 0xff80000058107808 */ /* 0x000fc40007000000 */
[----:B------:R-:W-:Y:S01]  /*7490*/  FSEL R130, R53, -INF , !P5 ;  /* 0xff80000035827808 */ /* 0x000fe20006800000 */
[----:B------:R-:W-:Y:S01]  /*74a0*/  VIADD R53, R51, 0xffffff49 ;  /* 0xffffff4933357836 */ /* 0x000fe20000000000 */
[----:B------:R-:W-:Y:S01]  /*74b0*/  FSEL R59, R59, -INF , !P1 ;  /* 0xff8000003b3b7808 */ /* 0x000fe20004800000 */
[----:B------:R-:W-:Y:S01]  /*74c0*/  HMMA.16816.F32 R28, R24, R18, R28 ;  /* 0x00000012181c723c */ /* 0x000fe2000000181c */
[----:B------:R-:W-:Y:S01]  /*74d0*/  ISETP.GT.AND P6, PT, R41, R8, PT ;  /* 0x000000082900720c */ /* 0x000fe20003fc4270 */
[----:B------:R-:W4:Y:S01]  /*74e0*/  MUFU.TANH R66, R66 ;  /* 0x0000004200427308 */ /* 0x000f220000002400 */
[C---:B------:R-:W-:Y:S02]  /*74f0*/  ISETP.GE.AND P2, PT, R8.reuse, R148, PT ;  /* 0x000000940800720c */ /* 0x040fe40003f46270 */
[----:B------:R-:W-:Y:S02]  /*7500*/  ISETP.GE.AND P5, PT, R8, R147, PT ;  /* 0x000000930800720c */ /* 0x000fe40003fa6270 */
[----:B------:R-:W-:-:S02]  /*7510*/  ISETP.GT.AND P1, PT, R40, R8, PT ;  /* 0x000000082800720c */ /* 0x000fc40003f24270 */
[----:B-1----:R-:W-:Y:S01]  /*7520*/  FSEL R61, R61, -INF , !P6 ;  /* 0xff8000003d3d7808 */ /* 0x002fe20007000000 */
[----:B------:R-:W1:Y:S01]  /*7530*/  MUFU.TANH R65, R65 ;  /* 0x0000004100417308 */ /* 0x000e620000002400 */
[-C--:B------:R-:W-:Y:S01]  /*7540*/  ISETP.GT.AND P6, PT, R41, R53.reuse, PT ;  /* 0x000000352900720c */ /* 0x080fe20003fc4270 */
[-C--:B------:R-:W-:Y:S01]  /*7550*/  FMUL.FTZ R19, R5, R48.reuse ;  /* 0x0000003005137220 */ /* 0x080fe20000410000 */
[----:B------:R-:W-:Y:S01]  /*7560*/  FSEL R206, R59, -INF , !P3 ;  /* 0xff8000003bce7808 */ /* 0x000fe20005800000 */
[-C--:B------:R-:W-:Y:S01]  /*7570*/  FMUL.FTZ R59, R4, R48.reuse ;  /* 0x00000030043b7220 */ /* 0x080fe20000410000 */
[----:B--2---:R-:W-:Y:S01]  /*7580*/  FMUL.FTZ R45, R11, R48 ;  /* 0x000000300b2d7220 */ /* 0x004fe20000410000 */
[----:B------:R-:W-:Y:S01]  /*7590*/  FSEL R67, R67, -INF , !P1 ;  /* 0xff80000043437808 */ /* 0x000fe20004800000 */
[----:B-----5:R2:W5:Y:S01]  /*75a0*/  LDSM.16.M88.4 R8, [R49+0x2c00] ;  /* 0x002c00003108783b */ /* 0x0205620000000200 */
[----:B------:R-:W-:Y:S01]  /*75b0*/  ISETP.GE.AND P3, PT, R53, R148, PT ;  /* 0x000000943500720c */ /* 0x000fe20003f66270 */
[----:B------:R-:W-:Y:S01]  /*75c0*/  VIADD R4, R51, 0xffffff50 ;  /* 0xffffff5033047836 */ /* 0x000fe20000000000 */
[----:B------:R-:W-:Y:S01]  /*75d0*/  ISETP.GT.AND P1, PT, R40, R53, PT ;  /* 0x000000352800720c */ /* 0x000fe20003f24270 */
[----:B------:R-:W5:Y:S01]  /*75e0*/  MUFU.TANH R60, R60 ;  /* 0x0000003c003c7308 */ /* 0x000f620000002400 */
[----:B------:R-:W-:Y:S01]  /*75f0*/  FSEL R56, R56, -INF , !P6 ;  /* 0xff80000038387808 */ /* 0x000fe20007000000 */
[----:B------:R-:W-:Y:S01]  /*7600*/  FMUL.FTZ R28, R28, R48 ;  /* 0x000000301c1c7220 */ /* 0x000fe20000410000 */
[----:B------:R-:W-:Y:S01]  /*7610*/  FSEL R120, R61, -INF , !P2 ;  /* 0xff8000003d787808 */ /* 0x000fe20005000000 */
[----:B------:R-:W-:-:S04]  /*7620*/  DEPBAR.LE SB0, 0x0 ;  /* 0x000080000000791a */ /* 0x000fc80000000000 */
[-C--:B------:R-:W-:Y:S01]  /*7630*/  ISETP.GE.AND P2, PT, R53, R147.reuse, PT ;  /* 0x000000933500720c */ /* 0x080fe20003f46270 */
[----:B------:R-:W5:Y:S01]  /*7640*/  MUFU.TANH R45, R45 ;  /* 0x0000002d002d7308 */ /* 0x000f620000002400 */
[----:B------:R-:W-:Y:S02]  /*7650*/  FSEL R18, R67, -INF , !P5 ;  /* 0xff80000043127808 */ /* 0x000fe40006800000 */
[----:B------:R-:W-:Y:S01]  /*7660*/  FSEL R124, R56, -INF , !P3 ;  /* 0xff800000387c7808 */ /* 0x000fe20005800000 */
[----:B------:R-:W-:Y:S01]  /*7670*/  FMUL.FTZ R56, R6, R48 ;  /* 0x0000003006387220 */ /* 0x000fe20000410000 */
[----:B------:R-:W-:Y:S02]  /*7680*/  FSEL R57, R57, -INF , !P1 ;  /* 0xff80000039397808 */ /* 0x000fe40004800000 */
[----:B------:R-:W-:Y:S01]  /*7690*/  ISETP.GT.AND P6, PT, R41, R4, PT ;  /* 0x000000042900720c */ /* 0x000fe20003fc4270 */
[----:B------:R1:W5:Y:S01]  /*76a0*/  MUFU.TANH R53, R59 ;  /* 0x0000003b00357308 */ /* 0x0003620000002400 */
[C---:B------:R-:W-:Y:S01]  /*76b0*/  ISETP.GE.AND P5, PT, R4.reuse, R148, PT ;  /* 0x000000940400720c */ /* 0x040fe20003fa6270 */
[----:B--2---:R-:W-:Y:S01]  /*76c0*/  VIADD R49, R51, 0xffffff51 ;  /* 0xffffff5133317836 */ /* 0x004fe20000000000 */
[----:B------:R-:W-:Y:S01]  /*76d0*/  BAR.SYNC.DEFER_BLOCKING 0x0 ;  /* 0x0000000000007b1d */ /* 0x000fe20000010000 */
[----:B------:R-:W-:-:S02]  /*76e0*/  ISETP.GE.AND P3, PT, R4, R147, PT ;  /* 0x000000930400720c */ /* 0x000fc40003f66270 */
[----:B------:R-:W-:Y:S02]  /*76f0*/  ISETP.GT.AND P1, PT, R40, R4, PT ;  /* 0x000000042800720c */ /* 0x000fe40003f24270 */
[----:B----4-:R-:W-:Y:S01]  /*7700*/  FSEL R55, R55, -INF , !P6 ;  /* 0xff80000037377808 */ /* 0x010fe20007000000 */
[----:B------:R-:W-:Y:S01]  /*7710*/  MUFU.TANH R19, R19 ;  /* 0x0000001300137308 */ /* 0x000fe20000002400 */
[-C--:B------:R-:W-:Y:S02]  /*7720*/  ISETP.GT.AND P6, PT, R41, R49.reuse, PT ;  /* 0x000000312900720c */ /* 0x080fe40003fc4270 */
[----:B------:R-:W-:Y:S02]  /*7730*/  FSEL R210, R57, -INF , !P2 ;  /* 0xff80000039d27808 */ /* 0x000fe40005000000 */
[----:B------:R-:W-:Y:S02]  /*7740*/  FSEL R66, R66, -INF , !P1 ;  /* 0xff80000042427808 */ /* 0x000fe40004800000 */
[----:B------:R-:W-:Y:S01]  /*7750*/  ISETP.GE.AND P2, PT, R49, R148, PT ;  /* 0x000000943100720c */ /* 0x000fe20003f46270 */
[----:B-1----:R-:W-:Y:S01]  /*7760*/  FMUL.FTZ R59, R7, R48 ;  /* 0x00000030073b7220 */ /* 0x002fe20000410000 */
[----:B------:R-:W-:Y:S01]  /*7770*/  ISETP.GT.AND P1, PT, R40, R49, PT ;  /* 0x000000312800720c */ /* 0x000fe20003f24270 */
[----:B---3--:R-:W-:Y:S01]  /*7780*/  HMMA.16816.F32 R4, R32, R12, RZ ;  /* 0x0000000c2004723c */ /* 0x008fe200000018ff */
[----:B------:R-:W-:Y:S01]  /*7790*/  VIADD R12, R51, 0xffffff58 ;  /* 0xffffff58330c7836 */ /* 0x000fe20000000000 */
[----:B------:R-:W-:Y:S01]  /*77a0*/  FSEL R63, R63, -INF , !P6 ;  /* 0xff8000003f3f7808 */ /* 0x000fe20007000000 */
[----:B------:R-:W1:Y:S01]  /*77b0*/  MUFU.TANH R56, R56 ;  /* 0x0000003800387308 */ /* 0x000e620000002400 */
[----:B------:R-:W-:-:S02]  /*77c0*/  FSEL R208, R66, -INF , !P3 ;  /* 0xff80000042d07808 */ /* 0x000fc40005800000 */
[----:B------:R-:W-:Y:S02]  /*77d0*/  ISETP.GT.AND P6, PT, R41, R12, PT ;  /* 0x0000000c2900720c */ /* 0x000fe40003fc4270 */
[----:B------:R-:W-:Y:S02]  /*77e0*/  FSEL R102, R63, -INF , !P2 ;  /* 0xff8000003f667808 */ /* 0x000fe40005000000 */
[----:B------:R-:W-:Y:S02]  /*77f0*/  FSEL R65, R65, -INF , !P1 ;  /* 0xff80000041417808 */ /* 0x000fe40004800000 */
[----:B------:R-:W-:Y:S02]  /*7800*/  FSEL R114, R55, -INF , !P5 ;  /* 0xff80000037727808 */ /* 0x000fe40006800000 */
[C---:B------:R-:W-:Y:S01]  /*7810*/  ISETP.GE.AND P3, PT, R12.reuse, R148, PT ;  /* 0x000000940c00720c */ /* 0x040fe20003f66270 */
[----:B------:R2:W3:Y:S01]  /*7820*/  MUFU.TANH R55, R28 ;  /* 0x0000001c00377308 */ /* 0x0004e20000002400 */
[----:B------:R-:W-:-:S02]  /*7830*/  ISETP.GE.AND P2, PT, R12, R147, PT ;  /* 0x000000930c00720c */ /* 0x000fc40003f46270 */
[----:B------:R-:W-:Y:S01]  /*7840*/  ISETP.GT.AND P1, PT, R40, R12, PT ;  /* 0x0000000c2800720c */ /* 0x000fe20003f24270 */
[----:B------:R-:W-:Y:S01]  /*7850*/  VIADD R12, R51, 0xffffff59 ;  /* 0xffffff59330c7836 */ /* 0x000fe20000000000 */
[----:B------:R-:W-:Y:S01]  /*7860*/  ISETP.GE.AND P5, PT, R49, R147, PT ;  /* 0x000000933100720c */ /* 0x000fe20003fa6270 */
[----:B-----5:R-:W-:Y:S01]  /*7870*/  HMMA.16816.F32 R4, R24, R8, R4 ;  /* 0x000000081804723c */ /* 0x020fe20000001804 */
[----:B------:R-:W-:Y:S01]  /*7880*/  FSEL R60, R60, -INF , !P6 ;  /* 0xff8000003c3c7808 */ /* 0x000fe20007000000 */
[-C--:B------:R-:W-:Y:S01]  /*7890*/  FMUL.FTZ R9, R29, R48.reuse ;  /* 0x000000301d097220 */ /* 0x080fe20000410000 */
[----:B------:R-:W-:Y:S01]  /*78a0*/  FSEL R8, R65, -INF , !P5 ;  /* 0xff80000041087808 */ /* 0x000fe20006800000 */
[----:B------:R-:W-:Y:S01]  /*78b0*/  FMUL.FTZ R29, R30, R48 ;  /* 0x000000301e1d7220 */ /* 0x000fe20000410000 */
[----:B------:R-:W-:Y:S01]  /*78c0*/  FSEL R106, R60, -INF , !P3 ;  /* 0xff8000003c6a7808 */ /* 0x000fe20005800000 */
[----:B------:R-:W-:Y:S01]  /*78d0*/  MUFU.TANH R49, R59 ;  /* 0x0000003b00317308 */ /* 0x000fe20000002400 */
[----:B------:R-:W-:-:S02]  /*78e0*/  FSEL R84, R84, -INF , !P1 ;  /* 0xff80000054547808 */ /* 0x000fc40004800000 */
[----:B------:R-:W-:Y:S02]  /*78f0*/  ISETP.GT.AND P6, PT, R41, R12, PT ;  /* 0x0000000c2900720c */ /* 0x000fe40003fc4270 */
[C---:B------:R-:W-:Y:S01]  /*7900*/  ISETP.GE.AND P5, PT, R12.reuse, R148, PT ;  /* 0x000000940c00720c */ /* 0x040fe20003fa6270 */
[----:B--2---:R-:W-:Y:S01]  /*7910*/  VIADD R28, R51, 0xffffff60 ;  /* 0xffffff60331c7836 */ /* 0x004fe20000000000 */
[----:B------:R-:W-:Y:S01]  /*7920*/  ISETP.GE.AND P3, PT, R12, R147, PT ;  /* 0x000000930c00720c */ /* 0x000fe20003f66270 */
[----:B------:R-:W2:Y:S01]  /*7930*/  MUFU.TANH R9, R9 ;  /* 0x0000000900097308 */ /* 0x000ea20000002400 */
[----:B------:R-:W-:Y:S02]  /*7940*/  ISETP.GT.AND P1, PT, R40, R12, PT ;  /* 0x0000000c2800720c */ /* 0x000fe40003f24270 */
[----:B------:R-:W-:Y:S01]  /*7950*/  HMMA.16816.F32 R12, R32, R14, RZ ;  /* 0x0000000e200c723c */ /* 0x000fe200000018ff */
[----:B------:R-:W-:Y:S01]  /*7960*/  FMUL.FTZ R32, R31, R48 ;  /* 0x000000301f207220 */ /* 0x000fe20000410000 */
[----:B------:R-:W-:Y:S01]  /*7970*/  FSEL R17, R17, -INF , !P6 ;  /* 0xff80000011117808 */ /* 0x000fe20007000000 */
[----:B------:R-:W-:Y:S01]  /*7980*/  VIADD R31, R51, 0xffffff61 ;  /* 0xffffff61331f7836 */ /* 0x000fe20000000000 */
[----:B------:R-:W-:Y:S01]  /*7990*/  ISETP.GT.AND P6, PT, R41, R28, PT ;  /* 0x0000001c2900720c */ /* 0x000fe20003fc4270 */
[----:B------:R-:W4:Y:S01]  /*79a0*/  MUFU.TANH R29, R29 ;  /* 0x0000001d001d7308 */ /* 0x000f220000002400 */
[----:B------:R-:W-:Y:S01]  /*79b0*/  FSEL R45, R45, -INF , !P1 ;  /* 0xff8000002d2d7808 */ /* 0x000fe20004800000 */
[-C--:B------:R-:W-:Y:S01]  /*79c0*/  FMUL.FTZ R4, R4, R48.reuse ;  /* 0x0000003004047220 */ /* 0x080fe20000410000 */
[----:B------:R-:W-:Y:S01]  /*79d0*/  FSEL R53, R53, -INF , !P6 ;  /* 0xff80000035357808 */ /* 0x000fe20007000000 */
[----:B------:R-:W-:Y:S01]  /*79e0*/  FMUL.FTZ R5, R5, R48 ;  /* 0x0000003005057220 */ /* 0x000fe20000410000 */
[----:B------:R-:W-:-:S02]  /*79f0*/  ISETP.GT.AND P1, PT, R40, R28, PT ;  /* 0x0000001c2800720c */ /* 0x000fc40003f24270 */
[----:B------:R-:W-:Y:S02]  /*7a00*/  ISETP.GT.AND P6, PT, R41, R31, PT ;  /* 0x0000001f2900720c */ /* 0x000fe40003fc4270 */
[----:B------:R-:W-:Y:S01]  /*7a10*/  FSEL R30, R84, -INF , !P2 ;  /* 0xff800000541e7808 */ /* 0x000fe20005000000 */
[----:B------:R-:W-:Y:S01]  /*7a20*/  MUFU.TANH R5, R5 ;  /* 0x0000000500057308 */ /* 0x000fe20000002400 */
[C---:B------:R-:W-:Y:S02]  /*7a30*/  ISETP.GE.AND P2, PT, R28.reuse, R148, PT ;  /* 0x000000941c00720c */ /* 0x040fe40003f46270 */
[----:B------:R-:W-:Y:S02]  /*7a40*/  FSEL R112, R17, -INF , !P5 ;  /* 0xff80000011707808 */ /* 0x000fe40006800000 */
[----:B------:R-:W-:Y:S01]  /*7a50*/  HMMA.16816.F32 R12, R24, R10, R12 ;  /* 0x0000000a180c723c */ /* 0x000fe2000000180c */
[----:B------:R-:W-:Y:S01]  /*7a60*/  VIADD R11, R51, 0xffffff68 ;  /* 0xffffff68330b7836 */ /* 0x000fe20000000000 */
[----:B------:R-:W-:Y:S01]  /*7a70*/  ISETP.GE.AND P5, PT, R28, R147, PT ;  /* 0x000000931c00720c */ /* 0x000fe20003fa6270 */
[----:B------:R-:W-:Y:S01]  /*7a80*/  FMUL.FTZ R24, R6, R48 ;  /* 0x0000003006187220 */ /* 0x000fe20000410000 */
[----:B------:R-:W-:Y:S01]  /*7a90*/  FSEL R28, R45, -INF , !P3 ;  /* 0xff8000002d1c7808 */ /* 0x000fe20005800000 */
[----:B------:R-:W-:Y:S01]  /*7aa0*/  VIADD R6, R51, 0xffffff69 ;  /* 0xffffff6933067836 */ /* 0x000fe20000000000 */
[----:B-1----:R-:W-:Y:S01]  /*7ab0*/  FSEL R56, R56, -INF , !P1 ;  /* 0xff80000038387808 */ /* 0x002fe20004800000 */
[----:B------:R-:W1:Y:S01]  /*7ac0*/  MUFU.TANH R17, R32 ;  /* 0x0000002000117308 */ /* 0x000e620000002400 */
[----:B------:R-:W-:-:S02]  /*7ad0*/  FSEL R19, R19, -INF , !P6 ;  /* 0xff80000013137808 */ /* 0x000fc40007000000 */
[----:B------:R-:W-:Y:S02]  /*7ae0*/  ISETP.GE.AND P3, PT, R31, R148, PT ;  /* 0x000000941f00720c */ /* 0x000fe40003f66270 */
[----:B------:R-:W-:Y:S02]  /*7af0*/  ISETP.GT.AND P1, PT, R40, R31, PT ;  /* 0x0000001f2800720c */ /* 0x000fe40003f24270 */
[----:B------:R-:W-:Y:S02]  /*7b00*/  ISETP.GT.AND P6, PT, R41, R11, PT ;  /* 0x0000000b2900720c */ /* 0x000fe40003fc4270 */
[----:B------:R-:W-:Y:S02]  /*7b10*/  FSEL R100, R53, -INF , !P2 ;  /* 0xff80000035647808 */ /* 0x000fe40005000000 */
[----:B------:R-:W-:Y:S01]  /*7b20*/  ISETP.GE.AND P2, PT, R31, R147, PT ;  /* 0x000000931f00720c */ /* 0x000fe20003f46270 */
[-C--:B------:R-:W-:Y:S01]  /*7b30*/  FMUL.FTZ R14, R14, R48.reuse ;  /* 0x000000300e0e7220 */ /* 0x080fe20000410000 */
[----:B------:R5:W1:Y:S01]  /*7b40*/  MUFU.TANH R31, R4 ;  /* 0x00000004001f7308 */ /* 0x000a620000002400 */
[----:B------:R-:W-:Y:S01]  /*7b50*/  FSEL R10, R56, -INF , !P5 ;  /* 0xff800000380a7808 */ /* 0x000fe20006800000 */
[-C--:B------:R-:W-:Y:S01]  /*7b60*/  FMUL.FTZ R15, R15, R48.reuse ;  /* 0x000000300f0f7220 */ /* 0x080fe20000410000 */
[----:B------:R-:W-:Y:S01]  /*7b70*/  FSEL R104, R19, -INF , !P3 ;  /* 0xff80000013687808 */ /* 0x000fe20005800000 */
[----:B------:R-:W-:Y:S01]  /*7b80*/  FMUL.FTZ R19, R7, R48 ;  /* 0x0000003007137220 */ /* 0x000fe20000410000 */
[----:B---3--:R-:W-:-:S02]  /*7b90*/  FSEL R55, R55, -INF , !P6 ;  /* 0xff80000037377808 */ /* 0x008fc40007000000 */
[----:B------:R-:W-:Y:S01]  /*7ba0*/  ISETP.GE.AND P5, PT, R11, R148, PT ;  /* 0x000000940b00720c */ /* 0x000fe20003fa6270 */
[----:B------:R3:W1:Y:S01]  /*7bb0*/  MUFU.TANH R7, R24 ;  /* 0x0000001800077308 */ /* 0x0006620000002400 */
[----:B------:R-:W-:Y:S02]  /*7bc0*/  ISETP.GT.AND P6, PT, R41, R6, PT ;  /* 0x000000062900720c */ /* 0x000fe40003fc4270 */
[----:B------:R-:W-:Y:S02]  /*7bd0*/  FSEL R96, R55, -INF , !P5 ;  /* 0xff80000037607808 */ /* 0x000fe40006800000 */
[----:B--2---:R-:W-:Y:S02]  /*7be0*/  FSEL R9, R9, -INF , !P6 ;  /* 0xff80000009097808 */ /* 0x004fe40007000000 */
[----:B------:R-:W-:Y:S01]  /*7bf0*/  ISETP.GE.AND P5, PT, R6, R147, PT ;  /* 0x000000930600720c */ /* 0x000fe20003fa6270 */
[----:B------:R-:W-:Y:S01]  /*7c00*/  MUFU.TANH R15, R15 ;  /* 0x0000000f000f7308 */ /* 0x000fe20000002400 */
[----:B-----5:R-:W-:-:S02]  /*7c10*/  FSEL R4, R49, -INF , !P1 ;  /* 0xff80000031047808 */ /* 0x020fc40004800000 */
[----:B------:R-:W-:Y:S02]  /*7c20*/  ISETP.GT.AND P1, PT, R40, R11, PT ;  /* 0x0000000b2800720c */ /* 0x000fe40003f24270 */
[----:B------:R-:W-:Y:S02]  /*7c30*/  FSEL R4, R4, -INF , !P2 ;  /* 0xff80000004047808 */ /* 0x000fe40005000000 */
[----:B------:R-:W-:Y:S02]  /*7c40*/  ISETP.GE.AND P2, PT, R6, R148, PT ;  /* 0x000000940600720c */ /* 0x000fe40003f46270 */
[----:B----4-:R-:W-:Y:S01]  /*7c50*/  FSEL R29, R29, -INF , !P1 ;  /* 0xff8000001d1d7808 */ /* 0x010fe20004800000 */
[----:B---3--:R-:W-:Y:S01]  /*7c60*/  FMUL.FTZ R24, R12, R48 ;  /* 0x000000300c187220 */ /* 0x008fe20000410000 */
[----:B------:R-:W-:Y:S01]  /*7c70*/  ISETP.GT.AND P1, PT, R40, R6, PT ;  /* 0x000000062800720c */ /* 0x000fe20003f24270 */
[----:B------:R-:W-:Y:S01]  /*7c80*/  VIADD R12, R51, 0xffffff71 ;  /* 0xffffff71330c7836 */ /* 0x000fe20000000000 */
[----:B------:R-:W-:Y:S01]  /*7c90*/  ISETP.GE.AND P3, PT, R11, R147, PT ;  /* 0x000000930b00720c */ /* 0x000fe20003f66270 */
[----:B------:R-:W2:Y:S01]  /*7ca0*/  MUFU.TANH R6, R19 ;  /* 0x0000001300067308 */ /* 0x000ea20000002400 */
[----:B------:R-:W-:Y:S01]  /*7cb0*/  VIADD R11, R51, 0xffffff70 ;  /* 0xffffff70330b7836 */ /* 0x000fe20000000000 */
[----:B------:R-:W-:Y:S01]  /*7cc0*/  FSEL R92, R9, -INF , !P2 ;  /* 0xff800000095c7808 */ /* 0x000fe20005000000 */
[----:B------:R-:W-:Y:S01]  /*7cd0*/  FMUL.FTZ R9, R13, R48 ;  /* 0x000000300d097220 */ /* 0x000fe20000410000 */
[----:B-1----:R-:W-:-:S02]  /*7ce0*/  FSEL R17, R17, -INF , !P1 ;  /* 0xff80000011117808 */ /* 0x002fc40004800000 */
[-C--:B------:R-:W-:Y:S02]  /*7cf0*/  ISETP.GT.AND P6, PT, R41, R11.reuse, PT ;  /* 0x0000000b2900720c */ /* 0x080fe40003fc4270 */
[----:B------:R-:W-:Y:S01]  /*7d00*/  ISETP.GT.AND P1, PT, R40, R11, PT ;  /* 0x0000000b2800720c */ /* 0x000fe20003f24270 */
[----:B------:R-:W1:Y:S01]  /*7d10*/  MUFU.TANH R9, R9 ;  /* 0x0000000900097308 */ /* 0x000e620000002400 */
[----:B------:R-:W-:Y:S02]  /*7d20*/  FSEL R188, R29, -INF , !P3 ;  /* 0xff8000001dbc7808 */ /* 0x000fe40005800000 */
[----:B------:R-:W-:Y:S02]  /*7d30*/  ISETP.GE.AND P3, PT, R11, R148, PT ;  /* 0x000000940b00720c */ /* 0x000fe40003f66270 */
[----:B------:R-:W-:Y:S02]  /*7d40*/  FSEL R31, R31, -INF , !P6 ;  /* 0xff8000001f1f7808 */ /* 0x000fe40007000000 */
[----:B------:R-:W-:-:S02]  /*7d50*/  FSEL R174, R7, -INF , !P1 ;  /* 0xff80000007ae7808 */ /* 0x000fc40004800000 */
[-C--:B------:R-:W-:Y:S01]  /*7d60*/  ISETP.GT.AND P1, PT, R40, R12.reuse, PT ;  /* 0x0000000c2800720c */ /* 0x080fe20003f24270 */
[----:B------:R-:W-:Y:S01]  /*7d70*/  MUFU.TANH R7, R14 ;  /* 0x0000000e00077308 */ /* 0x000fe20000002400 */
[----:B------:R-:W-:Y:S02]  /*7d80*/  FSEL R182, R17, -INF , !P5 ;  /* 0xff80000011b67808 */ /* 0x000fe40006800000 */
[----:B------:R-:W-:Y:S02]  /*7d90*/  FSEL R88, R31, -INF , !P3 ;  /* 0xff8000001f587808 */ /* 0x000fe40005800000 */
[----:B------:R-:W-:Y:S02]  /*7da0*/  ISETP.GE.AND P2, PT, R11, R147, PT ;  /* 0x000000930b00720c */ /* 0x000fe40003f46270 */
[----:B------:R-:W-:Y:S01]  /*7db0*/  ISETP.GT.AND P6, PT, R41, R12, PT ;  /* 0x0000000c2900720c */ /* 0x000fe20003fc4270 */
[----:B------:R-:W3:Y:S01]  /*7dc0*/  MUFU.TANH R11, R24 ;  /* 0x00000018000b7308 */ /* 0x000ee20000002400 */
[----:B------:R-:W-:-:S02]  /*7dd0*/  ISETP.GE.AND P5, PT, R12, R148, PT ;  /* 0x000000940c00720c */ /* 0x000fc40003fa6270 */
[----:B------:R-:W-:Y:S01]  /*7de0*/  ISETP.GE.AND P3, PT, R12, R147, PT ;  /* 0x000000930c00720c */ /* 0x000fe20003f66270 */
[C---:B------:R-:W-:Y:S01]  /*7df0*/  VIADD R12, R51.reuse, 0xffffff78 ;  /* 0xffffff78330c7836 */ /* 0x040fe20000000000 */
[----:B--2---:R-:W-:Y:S01]  /*7e00*/  FSEL R6, R6, -INF , !P1 ;  /* 0xff80000006067808 */ /* 0x004fe20004800000 */
[----:B------:R-:W-:Y:S01]  /*7e10*/  VIADD R51, R51, 0xffffff79 ;  /* 0xffffff7933337836 */ /* 0x000fe20000000000 */
[----:B------:R-:W-:Y:S02]  /*7e20*/  FSEL R5, R5, -INF , !P6 ;  /* 0xff80000005057808 */ /* 0x000fe40007000000 */
[----:B------:R-:W-:Y:S02]  /*7e30*/  FSEL R172, R6, -INF , !P3 ;  /* 0xff80000006ac7808 */ /* 0x000fe40005800000 */
[C---:B------:R-:W-:Y:S02]  /*7e40*/  ISETP.GT.AND P3, PT, R41.reuse, R51, PT ;  /* 0x000000332900720c */ /* 0x040fe40003f64270 */
[----:B------:R-:W-:-:S02]  /*7e50*/  ISETP.GT.AND P6, PT, R41, R12, PT ;  /* 0x0000000c2900720c */ /* 0x000fc40003fc4270 */
[----:B-1----:R-:W-:Y:S02]  /*7e60*/  FSEL R9, R9, -INF , !P3 ;  /* 0xff80000009097808 */ /* 0x002fe40005800000 */
[----:B------:R-:W-:Y:S02]  /*7e70*/  ISETP.GT.U32.AND P3, PT, R44, R149, PT ;  /* 0x000000952c00720c */ /* 0x000fe40003f64070 */
[----:B------:R-:W-:Y:S02]  /*7e80*/  ISETP.GT.AND P1, PT, R40, R12, PT ;  /* 0x0000000c2800720c */ /* 0x000fe40003f24270 */
[----:B------:R-:W-:Y:S02]  /*7e90*/  FSEL R174, R174, -INF , !P2 ;  /* 0xff800000aeae7808 */ /* 0x000fe40005000000 */
[----:B------:R-:W-:Y:S02]  /*7ea0*/  ISETP.GE.AND P2, PT, R12, R148, PT ;  /* 0x000000940c00720c */ /* 0x000fe40003f46270 */
[----:B---3--:R-:W-:-:S02]  /*7eb0*/  FSEL R11, R11, -INF , !P6 ;  /* 0xff8000000b0b7808 */ /* 0x008fc40007000000 */
[----:B------:R-:W-:Y:S02]  /*7ec0*/  FSEL R7, R7, -INF , !P1 ;  /* 0xff80000007077808 */ /* 0x000fe40004800000 */
[----:B------:R-:W-:Y:S02]  /*7ed0*/  ISETP.GT.AND P1, PT, R40, R51, PT ;  /* 0x000000332800720c */ /* 0x000fe40003f24270 */
[----:B------:R-:W-:Y:S02]  /*7ee0*/  FSEL R84, R5, -INF , !P5 ;  /* 0xff80000005547808 */ /* 0x000fe40006800000 */
[----:B------:R-:W-:Y:S02]  /*7ef0*/  FSEL R66, R11, -INF , !P2 ;  /* 0xff8000000b427808 */ /* 0x000fe40005000000 */
[----:B------:R-:W-:Y:S02]  /*7f00*/  ISETP.GE.AND P5, PT, R12, R147, PT ;  /* 0x000000930c00720c */ /* 0x000fe40003fa6270 */
[----:B------:R-:W-:-:S02]  /*7f10*/  ISETP.GE.AND P6, PT, R51, R148, PT ;  /* 0x000000943300720c */ /* 0x000fc40003fc6270 */
[----:B------:R-:W-:Y:S02]  /*7f20*/  ISETP.GE.AND P2, PT, R51, R147, PT ;  /* 0x000000933300720c */ /* 0x000fe40003f46270 */
[----:B------:R-:W-:Y:S02]  /*7f30*/  FSEL R15, R15, -INF , !P1 ;  /* 0xff8000000f0f7808 */ /* 0x000fe40004800000 */
        /* <DEDUP_REMOVED lines=68> */
.L_x_8947:
        /* <DEDUP_REMOVED lines=8> */
.L_x_8948:
[----:B------:R-:W-:Y:S05]  /*8400*/  BSYNC.RECONVERGENT B0 ;  /* 0x0000000000007941 */ /* 0x000fea0003800200 */
.L_x_8946:
        /* <DEDUP_REMOVED lines=16> */
.L_x_8945:
[----:B------:R-:W-:Y:S05]  /*8510*/  BSYNC.RECONVERGENT B1 ;  /* 0x0000000000017941 */ /* 0x000fea0003800200 */
.L_x_8944:
[----:B------:R-:W2:Y:S01]  /*8520*/  LD.E R60, desc[UR4][R2.64+0xdc] ;  /* 0x0000dc04023c7980 */ /* 0x000ea2000c101900 */
[----:B------:R-:W-:Y:S02]  /*8530*/  FMNMX3.FTZ R5, R0, R52, R39, !PT ;  /* 0x0000003400057276 */ /* 0x000fe40007810027 */
[----:B------:R-:W-:Y:S01]  /*8540*/  @P3 IADD3 R42, PT, PT, R42, -0x3, RZ ;  /* 0xfffffffd2a2a3810 */ /* 0x000fe20007ffe0ff */
        /* <DEDUP_REMOVED lines=29> */
[----:B------:R-:W-:Y:S02]  /*8720*/  FMNMX3.FTZ R5, R5, R122, R130, !PT ;  /* 0x0000007a05057276 */ /* 0x000fe40007810082 */
[----:B------:R-:W-:-:S02]  /*8730*/  FSEL R105, R45, RZ, P0 ;  /* 0x000000ff2d697208 */ /* 0x000fc40000000000 */
[----:B------:R-:W-:-:S03]  /*8740*/  FMNMX3.FTZ R5, R5, R120, R124, !PT ;  /* 0x0000007805057276 */ /* 0x000fc6000781007c */
[----:B------:R-:W-:Y:S01]  /*8750*/  FADD.FTZ R105, R0, -R105 ;  /* 0x8000006900697221 */ /* 0x000fe20000010000 */
[----:B------:R-:W-:Y:S02]  /*8760*/  FMNMX3.FTZ R5, R5, R114, R102, !PT ;  /* 0x0000007205057276 */ /* 0x000fe40007810066 */
[----:B------:R-:W-:Y:S02]  /*8770*/  IADD3 R0, PT, PT, R43, 0x3020, RZ ;  /* 0x000030202b007810 */ /* 0x000fe40007ffe0ff */
        /* <DEDUP_REMOVED lines=12> */
[C---:B--2---:R-:W-:Y:S01]  /*8840*/  FMUL.FTZ R57, R60.reuse, R45 ;  /* 0x0000002d3c397220 */ /* 0x044fe20000410000 */
[C---:B------:R-:W-:Y:S02]  /*8850*/  FMUL.FTZ R63, R60.reuse, R46 ;  /* 0x0000002e3c3f7220 */ /* 0x040fe40000410000 */
[C---:B------:R-:W-:Y:S01]  /*8860*/  FMUL.FTZ R107, R60.reuse, R5 ;  /* 0x000000053c6b7220 */ /* 0x040fe20000410000 */
[----:B------:R-:W-:Y:S01]  /*8870*/  FMUL.FTZ R105, R60, R105 ;  /* 0x000000693c697220 */ /* 0x000fe20000410000 */
[----:B------:R-:W-:Y:S02]  /*8880*/  FSEL R57, R57, RZ, P0 ;  /* 0x000000ff39397208 */ /* 0x000fe40000000000 */
[----:B------:R-:W-:Y:S02]  /*8890*/  FSEL R63, R63, RZ, P1 ;  /* 0x000000ff3f3f7208 */ /* 0x000fe40000800000 */
[----:B------:R-:W1:Y:S01]  /*88a0*/  MUFU.EX2 R107, R107 ;  /* 0x0000006b006b7308 */ /* 0x000e620000000800 */
[-CC-:B------:R-:W-:Y:S01]  /*88b0*/  FFMA.FTZ R47, R4, R60.reuse, -R57.reuse ;  /* 0x0000003c042f7223 */ /* 0x180fe20000010839 */
[----:B------:R-:W-:Y:S01]  /*88c0*/  IADD3 R4, PT, PT, R43, 0x3000, RZ ;  /* 0x000030002b047810 */ /* 0x000fe20007ffe0ff */
[-CC-:B------:R-:W-:Y:S01]  /*88d0*/  FFMA.FTZ R116, R54, R60.reuse, -R57.reuse ;  /* 0x0000003c36747223 */ /* 0x180fe20000010839 */
[-CC-:B------:R-:W-:Y:S01]  /*88e0*/  FFMA.FTZ R95, R58, R60.reuse, -R57.reuse ;  /* 0x0000003c3a5f7223 */ /* 0x180fe20000010839 */
[-CC-:B------:R-:W-:Y:S01]  /*88f0*/  FFMA.FTZ R58, R16, R60.reuse, -R57.reuse ;  /* 0x0000003c103a7223 */ /* 0x180fe20000010839 */
[-CC-:B------:R-:W-:Y:S01]  /*8900*/  FFMA.FTZ R54, R18, R60.reuse, -R57.reuse ;  /* 0x0000003c12367223 */ /* 0x180fe20000010839 */
[----:B------:R-:W-:Y:S01]  /*8910*/  @P4 IADD3 R0, PT, PT, R4, -0x20, RZ ;  /* 0xffffffe004004810 */ /* 0x000fe20007ffe0ff */
[----:B------:R-:W2:Y:S01]  /*8920*/  LDSM.16.MT88.4 R16, [R43+0x3000] ;  /* 0x003000002b10783b */ /* 0x000ea20000004200 */
[-CC-:B------:R-:W-:Y:S01]  /*8930*/  FFMA.FTZ R126, R52, R60.reuse, -R57.reuse ;  /* 0x0000003c347e7223 */ /* 0x180fe20000010839 */
[-C--:B------:R-:W-:Y:S01]  /*8940*/  FFMA.FTZ R99, R39, R60.reuse, -R57 ;  /* 0x0000003c27637223 */ /* 0x080fe20000010839 */
[-CC-:B------:R-:W-:Y:S01]  /*8950*/  FFMA.FTZ R103, R37, R60.reuse, -R63.reuse ;  /* 0x0000003c25677223 */ /* 0x180fe2000001083f */
[----:B------:R-:W3:Y:S01]  /*8960*/  LDSM.16.MT88.4 R4, [R0] ;  /* 0x000000000004783b */ /* 0x000ee20000004200 */
        /* <DEDUP_REMOVED lines=8> */
[-C--:B-1----:R-:W-:Y:S01]  /*89f0*/  FMUL.FTZ R12, R80, R107.reuse ;  /* 0x0000006b500c7220 */ /* 0x082fe20000410000 */
[-C--:B------:R-:W-:Y:S01]  /*8a00*/  FMUL.FTZ R13, R81, R107.reuse ;  /* 0x0000006b510d7220 */ /* 0x080fe20000410000 */
[----:B------:R-:W1:Y:S01]  /*8a10*/  LDSM.16.MT88.4 R28, [R0+0x400] ;  /* 0x00040000001c783b */ /* 0x000e620000004200 */
[----:B------:R-:W4:Y:S01]  /*8a20*/  MUFU.EX2 R99, R99 ;  /* 0x0000006300637308 */ /* 0x000f220000000800 */
[-C--:B------:R-:W-:Y:S01]  /*8a30*/  FMUL.FTZ R76, R76, R107.reuse ;  /* 0x0000006b4c4c7220 */ /* 0x080fe20000410000 */
[-C--:B------:R-:W-:Y:S01]  /*8a40*/  FMUL.FTZ R77, R77, R107.reuse ;  /* 0x0000006b4d4d7220 */ /* 0x080fe20000410000 */
        /* <DEDUP_REMOVED lines=8> */
[-C--:B------:R-:W-:Y:S01]  /*8ad0*/  FMUL.FTZ R32, R72, R107.reuse ;  /* 0x0000006b48207220 */ /* 0x080fe20000410000 */
[-C--:B------:R-:W-:Y:S01]  /*8ae0*/  FMUL.FTZ R33, R73, R107.reuse ;  /* 0x0000006b49217220 */ /* 0x080fe20000410000 */
[----:B------:R-:W-:Y:S01]  /*8af0*/  FFMA.FTZ R176, R176, R60, -R63 ;  /* 0x0000003cb0b07223 */ /* 0x000fe2000001083f */
[-C--:B------:R-:W-:Y:S01]  /*8b00*/  FMUL.FTZ R68, R68, R107.reuse ;  /* 0x0000006b44447220 */ /* 0x080fe20000410000 */
[----:B------:R-:W-:Y:S01]  /*8b10*/  FMUL.FTZ R69, R69, R107 ;  /* 0x0000006b45457220 */ /* 0x000fe20000410000 */
[----:B------:R-:W5:Y:S01]  /*8b20*/  MUFU.EX2 R95, R95 ;  /* 0x0000005f005f7308 */ /* 0x000f620000000800 */
[----:B----4-:R-:W-:Y:S01]  /*8b30*/  F2FP.F16.F32.PACK_AB R9, R99, R126 ;  /* 0x0000007e6309723e */ /* 0x010fe200000000ff */
        /* <DEDUP_REMOVED lines=12> */
[-C--:B------:R-:W-:Y:S01]  /*8c00*/  FFMA.FTZ R81, R122, R60.reuse, -R63 ;  /* 0x0000003c7a517223 */ /* 0x080fe2000001083f */
[--C-:B------:R-:W-:Y:S01]  /*8c10*/  FFMA.FTZ R55, R206, R60, -R57.reuse ;  /* 0x0000003cce377223 */ /* 0x100fe20000010839 */
[----:B------:R-:W4:Y:S01]  /*8c20*/  MUFU.EX2 R101, R101 ;  /* 0x0000006500657308 */ /* 0x000f220000000800 */
[----:B-----5:R-:W-:Y:S01]  /*8c30*/  F2FP.F16.F32.PACK_AB R11, R95, R116 ;  /* 0x000000745f0b723e */ /* 0x020fe200000000ff */
        /* <DEDUP_REMOVED lines=12> */
[-C--:B------:R-:W-:Y:S01]  /*8d00*/  FFMA.FTZ R92, R92, R60.reuse, -R63 ;  /* 0x0000003c5c5c7223 */ /* 0x080fe2000001083f */
[-CC-:B------:R-:W-:Y:S01]  /*8d10*/  FFMA.FTZ R111, R174, R60.reuse, -R57.reuse ;  /* 0x0000003cae6f7223 */ /* 0x180fe20000010839 */
[----:B------:R-:W5:Y:S01]  /*8d20*/  MUFU.EX2 R118, R118 ;  /* 0x0000007600767308 */ /* 0x000f620000000800 */
[----:B----4-:R-:W-:Y:S01]  /*8d30*/  F2FP.F16.F32.PACK_AB R8, R101, R103 ;  /* 0x000000676508723e */ /* 0x010fe200000000ff */
[----:B------:R-:W-:-:S06]  /*8d40*/  FFMA.FTZ R106, R128, R60, -R57 ;  /* 0x0000003c806a7223 */ /* 0x000fcc0000010839 */
[----:B------:R-:W4:Y:S08]  /*8d50*/  MUFU.EX2 R105, R105 ;  /* 0x0000006900697308 */ /* 0x000f300000000800 */
        /* <DEDUP_REMOVED lines=10> */
[-C--:B------:R-:W-:Y:S01]  /*8e00*/  FMUL.FTZ R71, R71, R105.reuse ;  /* 0x0000006947477220 */ /* 0x080fe20000410000 */
[C---:B--2---:R-:W-:Y:S01]  /*8e10*/  HMMA.16816.F32 R12, R8.reuse, R16, R12 ;  /* 0x00000010080c723c */ /* 0x044fe2000000180c */
[----:B------:R-:W-:Y:S01]  /*8e20*/  MUFU.EX2 R98, R98 ;  /* 0x0000006200627308 */ /* 0x000fe20000000800 */
[-CC-:B------:R-:W-:Y:S01]  /*8e30*/  FFMA.FTZ R75, R158, R60.reuse, -R63.reuse ;  /* 0x0000003c9e4b7223 */ /* 0x180fe2000001083f */
[-CC-:B------:R-:W-:Y:S01]  /*8e40*/  FFMA.FTZ R74, R136, R60.reuse, -R63.reuse ;  /* 0x0000003c884a7223 */ /* 0x180fe2000001083f */
[-CC-:B------:R-:W-:Y:S01]  /*8e50*/  FFMA.FTZ R82, R130, R60.reuse, -R63.reuse ;  /* 0x0000003c82527223 */ /* 0x180fe2000001083f */
[-C--:B------:R-:W-:Y:S01]  /*8e60*/  FFMA.FTZ R83, R120, R60.reuse, -R63 ;  /* 0x0000003c78537223 */ /* 0x080fe2000001083f */
[----:B------:R-:W-:Y:S01]  /*8e70*/  FFMA.FTZ R126, R169, R105, R126 ;  /* 0x00000069a97e7223 */ /* 0x000fe2000001007e */
[----:B------:R-:W-:Y:S01]  /*8e80*/  FFMA.FTZ R120, R172, R60, -R57 ;  /* 0x0000003cac787223 */ /* 0x000fe20000010839 */
[C---:B------:R-:W-:Y:S01]  /*8e90*/  HMMA.16816.F32 R16, R8.reuse, R18, R76 ;  /* 0x000000120810723c */ /* 0x040fe2000000184c */
[----:B------:R-:W2:Y:S01]  /*8ea0*/  MUFU.EX2 R89, R89 ;  /* 0x0000005900597308 */ /* 0x000ea20000000800 */
[----:B-----5:R-:W-:Y:S01]  /*8eb0*/  F2FP.F16.F32.PACK_AB R37, R91, R108 ;  /* 0x0000006c5b25723e */ /* 0x020fe200000000ff */
[----:B------:R-:W-:Y:S01]  /*8ec0*/  FFMA.FTZ R76, R168, R107, R103 ;  /* 0x0000006ba84c7223 */ /* 0x000fe20000010067 */
[----:B------:R-:W-:Y:S01]  /*8ed0*/  FADD.FTZ R79, R99, R126 ;  /* 0x0000007e634f7221 */ /* 0x000fe20000010000 */
[-C--:B------:R-:W-:Y:S01]  /*8ee0*/  FFMA.FTZ R168, R59, R60.reuse, -R63 ;  /* 0x0000003c3ba87223 */ /* 0x080fe2000001083f */
[----:B------:R-:W-:Y:S01]  /*8ef0*/  FFMA.FTZ R169, R56, R60, -R57 ;  /* 0x0000003c38a97223 */ /* 0x000fe20000010839 */
[----:B------:R-:W-:Y:S01]  /*8f00*/  FADD.FTZ R76, R101, R76 ;  /* 0x0000004c654c7221 */ /* 0x000fe20000010000 */
[----:B---3--:R-:W-:Y:S01]  /*8f10*/  HMMA.16816.F32 R32, R8, R4, R32 ;  /* 0x000000040820723c */ /* 0x008fe20000001820 */
[----:B------:R-:W-:Y:S01]  /*8f20*/  MUFU.EX2 R110, R110 ;  /* 0x0000006e006e7308 */ /* 0x000fe20000000800 */
[----:B------:R-:W-:-:S04]  /*8f30*/  FADD.FTZ R116, R116, R79 ;  /* 0x0000004f74747221 */ /* 0x000fc80000010000 */
[----:B------:R-:W-:Y:S02]  /*8f40*/  FADD.FTZ R95, R95, R116 ;  /* 0x000000745f5f7221 */ /* 0x000fe40000010000 */
[----:B------:R-:W-:Y:S01]  /*8f50*/  HMMA.16816.F32 R8, R8, R6, R68 ;  /* 0x000000060808723c */ /* 0x000fe20000001844 */
[----:B------:R-:W3:Y:S01]  /*8f60*/  MUFU.EX2 R93, R93 ;  /* 0x0000005d005d7308 */ /* 0x000ee20000000800 */
[----:B------:R-:W4:Y:S01]  /*8f70*/  LDSM.16.MT88.4 R4, [R43+0x3800] ;  /* 0x003800002b04783b */ /* 0x000f220000004200 */
[-CC-:B------:R-:W-:Y:S01]  /*8f80*/  FFMA.FTZ R68, R170, R60.reuse, -R63.reuse ;  /* 0x0000003caa447223 */ /* 0x180fe2000001083f */
[--C-:B------:R-:W-:Y:S01]  /*8f90*/  FFMA.FTZ R71, R160, R60, -R63.reuse ;  /* 0x0000003ca0477223 */ /* 0x100fe2000001083f */
[----:B--2---:R-:W-:Y:S01]  /*8fa0*/  F2FP.F16.F32.PACK_AB R39, R89, R98 ;  /* 0x000000625927723e */ /* 0x004fe200000000ff */
[----:B------:R-:W-:Y:S01]  /*8fb0*/  FFMA.FTZ R70, R146, R60, -R63 ;  /* 0x0000003c92467223 */ /* 0x000fe2000001083f */
[----:B------:R-:W-:Y:S02]  /*8fc0*/  FADD.FTZ R108, R108, R95 ;  /* 0x0000005f6c6c7221 */ /* 0x000fe40000010000 */
        /* <DEDUP_REMOVED lines=16> */
[----:B---3--:R-:W-:-:S02]  /*90d0*/  F2FP.F16.F32.PACK_AB R37, R85, R94 ;  /* 0x0000005e5525723e */ /* 0x008fc400000000ff */
[----:B--2---:R-:W-:-:S03]  /*90e0*/  F2FP.F16.F32.PACK_AB R39, R67, R90 ;  /* 0x0000005a4327723e */ /* 0x004fc600000000ff */
[----:B------:R-:W-:Y:S08]  /*90f0*/  MUFU.EX2 R68, R68 ;  /* 0x0000004400447308 */ /* 0x000ff00000000800 */
[----:B------:R-:W2:Y:S01]  /*9100*/  MUFU.EX2 R71, R71 ;  /* 0x0000004700477308 */ /* 0x000ea20000000800 */
[----:B-1----:R-:W-:Y:S01]  /*9110*/  F2FP.F16.F32.PACK_AB R36, R69, R72 ;  /* 0x000000484524723e */ /* 0x002fe200000000ff */
[----:B------:R-:W-:-:S06]  /*9120*/  FFMA.FTZ R20, R188, R60, -R57 ;  /* 0x0000003cbc147223 */ /* 0x000fcc0000010839 */
        /* <DEDUP_REMOVED lines=49> */
[----:B------:R-:W-:Y:S01]  /*9440*/  FADD.FTZ R37, R97, R76 ;  /* 0x0000004c61257221 */ /* 0x000fe20000010000 */
[----:B---3--:R-:W-:-:S03]  /*9450*/  F2FP.F16.F32.PACK_AB R11, R49, R50 ;  /* 0x00000032310b723e */ /* 0x008fc600000000ff */
[----:B------:R-:W-:Y:S02]  /*9460*/  FADD.FTZ R37, R118, R37 ;  /* 0x0000002576257221 */ /* 0x000fe40000010000 */
[----:B------:R-:W-:Y:S02]  /*9470*/  MUFU.EX2 R114, R114 ;  /* 0x0000007200727308 */ /* 0x000fe40000000800 */
[----:B------:R-:W-:Y:S02]  /*9480*/  FADD.FTZ R110, R110, R37 ;  /* 0x000000256e6e7221 */ /* 0x000fe40000010000 */
[----:B------:R-:W3:Y:S02]  /*9490*/  LDSM.16.MT88.4 R36, [R43+0x4800] ;  /* 0x004800002b24783b */ /* 0x000ee40000004200 */
[----:B------:R-:W-:Y:S02]  /*94a0*/  FADD.FTZ R93, R93, R110 ;  /* 0x0000006e5d5d7221 */ /* 0x000fe40000010000 */
[----:B------:R-:W4:Y:S01]  /*94b0*/  MUFU.EX2 R115, R115 ;  /* 0x0000007300737308 */ /* 0x000f220000000800 */
[----:B-1----:R-:W-:Y:S01]  /*94c0*/  F2FP.F16.F32.PACK_AB R8, R102, R113 ;  /* 0x000000716608723e */ /* 0x002fe200000000ff */
[----:B------:R-:W-:-:S04]  /*94d0*/  FADD.FTZ R80, R80, R93 ;  /* 0x0000005d50507221 */ /* 0x000fc80000010000 */
[----:B------:R-:W-:Y:S02]  /*94e0*/  FADD.FTZ R77, R77, R80 ;  /* 0x000000504d4d7221 */ /* 0x000fe40000010000 */
[----:B------:R-:W-:Y:S02]  /*94f0*/  MUFU.EX2 R99, R100 ;  /* 0x0000006400637308 */ /* 0x000fe40000000800 */
[----:B------:R-:W-:Y:S02]  /*9500*/  FADD.FTZ R72, R72, R77 ;  /* 0x0000004d48487221 */ /* 0x000fe40000010000 */
[----:B------:R-:W-:Y:S02]  /*9510*/  LDSM.16.MT88.4 R76, [R43+0x4c00] ;  /* 0x004c00002b4c783b */ /* 0x000fe40000004200 */
[----:B------:R-:W-:Y:S02]  /*9520*/  FADD.FTZ R69, R69, R72 ;  /* 0x0000004845457221 */ /* 0x000fe40000010000 */
[----:B------:R-:W-:Y:S01]  /*9530*/  MUFU.EX2 R48, R48 ;  /* 0x0000003000307308 */ /* 0x000fe20000000800 */
[----:B----4-:R-:W-:Y:S01]  /*9540*/  F2FP.F16.F32.PACK_AB R10, R115, R114 ;  /* 0x00000072730a723e */ /* 0x010fe200000000ff */
[----:B------:R-:W-:-:S04]  /*9550*/  FADD.FTZ R68, R68, R69 ;  /* 0x0000004544447221 */ /* 0x000fc80000010000 */
[----:B------:R-:W-:Y:S02]  /*9560*/  FADD.FTZ R71, R71, R68 ;  /* 0x0000004447477221 */ /* 0x000fe40000010000 */
[C---:B--2---:R-:W-:Y:S01]  /*9570*/  HMMA.16816.F32 R12, R8.reuse, R4, R12 ;  /* 0x00000004080c723c */ /* 0x044fe2000000180c */
[----:B------:R-:W-:Y:S01]  /*9580*/  FADD.FTZ R5, R91, R108 ;  /* 0x0000006c5b057221 */ /* 0x000fe20000010000 */
[----:B------:R-:W-:Y:S01]  /*9590*/  FADD.FTZ R70, R70, R71 ;  /* 0x0000004746467221 */ /* 0x000fe20000010000 */
[----:B------:R-:W1:Y:S02]  /*95a0*/  MUFU.EX2 R47, R47 ;  /* 0x0000002f002f7308 */ /* 0x000e640000000800 */
[----:B------:R-:W-:Y:S01]  /*95b0*/  FADD.FTZ R98, R98, R5 ;  /* 0x0000000562627221 */ /* 0x000fe20000010000 */
[----:B------:R-:W-:Y:S02]  /*95c0*/  FADD.FTZ R70, R75, R70 ;  /* 0x000000464b467221 */ /* 0x000fe40000010000 */
[C---:B------:R-:W-:Y:S01]  /*95d0*/  HMMA.16816.F32 R16, R8.reuse, R6, R16 ;  /* 0x000000060810723c */ /* 0x040fe20000001810 */
[----:B------:R-:W-:Y:S01]  /*95e0*/  FADD.FTZ R89, R89, R98 ;  /* 0x0000006259597221 */ /* 0x000fe20000010000 */
[----:B------:R-:W2:Y:S01]  /*95f0*/  LDSM.16.MT88.4 R4, [R0+0x1800] ;  /* 0x001800000004783b */ /* 0x000ea20000004200 */
[----:B------:R-:W-:Y:S01]  /*9600*/  MUFU.EX2 R20, R20 ;  /* 0x0000001400147308 */ /* 0x000fe20000000800 */
[----:B------:R-:W-:Y:S01]  /*9610*/  FADD.FTZ R73, R73, R70 ;  /* 0x0000004649497221 */ /* 0x000fe20000010000 */
[----:B------:R-:W-:Y:S01]  /*9620*/  FADD.FTZ R94, R94, R89 ;  /* 0x000000595e5e7221 */ /* 0x000fe20000010000 */
[----:B------:R4:W4:Y:S02]  /*9630*/  LDSM.16.MT88.4 R68, [R0+0x1c00] ;  /* 0x001c00000044783b */ /* 0x0009240000004200 */
[----:B-----5:R-:W-:Y:S01]  /*9640*/  HMMA.16816.F32 R32, R8, R24, R32 ;  /* 0x000000180820723c */ /* 0x020fe20000001820 */
[----:B------:R-:W-:Y:S01]  /*9650*/  FADD.FTZ R85, R85, R94 ;  /* 0x0000005e55557221 */ /* 0x000fe20000010000 */
[----:B------:R-:W-:Y:S01]  /*9660*/  FADD.FTZ R74, R74, R73 ;  /* 0x000000494a4a7221 */ /* 0x000fe20000010000 */
[----:B------:R-:W5:Y:S01]  /*9670*/  MUFU.EX2 R109, R109 ;  /* 0x0000006d006d7308 */ /* 0x000f620000000800 */
[----:B------:R-:W-:Y:S01]  /*9680*/  FFMA.FTZ R25, R88, R60, -R63 ;  /* 0x0000003c58197223 */ /* 0x000fe2000001083f */
[----:B------:R-:W-:Y:S01]  /*9690*/  FADD.FTZ R90, R90, R85 ;  /* 0x000000555a5a7221 */ /* 0x000fe20000010000 */
[----:B------:R-:W-:-:S02]  /*96a0*/  FADD.FTZ R81, R81, R74 ;  /* 0x0000004a51517221 */ /* 0x000fc40000010000 */
[----:B------:R-:W-:Y:S01]  /*96b0*/  HMMA.16816.F32 R28, R8, R26, R28 ;  /* 0x0000001a081c723c */ /* 0x000fe2000000181c */
[----:B------:R-:W-:Y:S01]  /*96c0*/  FADD.FTZ R90, R67, R90 ;  /* 0x0000005a435a7221 */ /* 0x000fe20000010000 */
[----:B------:R-:W-:Y:S01]  /*96d0*/  FADD.FTZ R82, R82, R81 ;  /* 0x0000005152527221 */ /* 0x000fe20000010000 */
[----:B------:R-:W3:Y:S01]  /*96e0*/  MUFU.EX2 R100, R104 ;  /* 0x0000006800647308 */ /* 0x000ee20000000800 */
[----:B-1----:R-:W-:Y:S01]  /*96f0*/  F2FP.F16.F32.PACK_AB R9, R47, R48 ;  /* 0x000000302f09723e */ /* 0x002fe200000000ff */
[----:B------:R-:W-:Y:S01]  /*9700*/  FADD.FTZ R65, R65, R90 ;  /* 0x0000005a41417221 */ /* 0x000fe20000010000 */
[----:B------:R-:W-:Y:S01]  /*9710*/  FADD.FTZ R83, R83, R82 ;  /* 0x0000005253537221 */ /* 0x000fe20000010000 */
[-CC-:B------:R-:W-:Y:S01]  /*9720*/  FFMA.FTZ R26, R84, R60.reuse, -R63.reuse ;  /* 0x0000003c541a7223 */ /* 0x180fe2000001083f */
[----:B------:R-:W-:Y:S01]  /*9730*/  FFMA.FTZ R27, R66, R60, -R63 ;  /* 0x0000003c421b7223 */ /* 0x000fe2000001083f */
[----:B------:R-:W-:Y:S01]  /*9740*/  FADD.FTZ R65, R64, R65 ;  /* 0x0000004140417221 */ /* 0x000fe20000010000 */
[----:B------:R-:W-:Y:S01]  /*9750*/  FADD.FTZ R122, R122, R83 ;  /* 0x000000537a7a7221 */ /* 0x000fe20000010000 */
[----:B------:R-:W-:Y:S01]  /*9760*/  MUFU.EX2 R91, R96 ;  /* 0x00000060005b7308 */ /* 0x000fe20000000800 */
[----:B-----5:R-:W-:Y:S01]  /*9770*/  F2FP.F16.F32.PACK_AB R11, R109, R20 ;  /* 0x000000146d0b723e */ /* 0x020fe200000000ff */
[----:B------:R-:W-:-:S04]  /*9780*/  FADD.FTZ R62, R62, R65 ;  /* 0x000000413e3e7221 */ /* 0x000fc80000010000 */
[----:B------:R-:W-:Y:S02]  /*9790*/  FADD.FTZ R61, R61, R62 ;  /* 0x0000003e3d3d7221 */ /* 0x000fe40000010000 */
[----:B------:R-:W1:Y:S01]  /*97a0*/  MUFU.EX2 R24, R92 ;  /* 0x0000005c00187308 */ /* 0x000e620000000800 */
[----:B---3--:R-:W-:Y:S01]  /*97b0*/  F2FP.F16.F32.PACK_AB R8, R100, R99 ;  /* 0x000000636408723e */ /* 0x008fe200000000ff */
[----:B------:R-:W-:-:S04]  /*97c0*/  FADD.FTZ R58, R58, R61 ;  /* 0x0000003d3a3a7221 */ /* 0x000fc80000010000 */
[----:B------:R-:W-:Y:S02]  /*97d0*/  FADD.FTZ R55, R55, R58 ;  /* 0x0000003a37377221 */ /* 0x000fe40000010000 */
[----:B------:R-:W-:Y:S02]  /*97e0*/  MUFU.EX2 R111, R111 ;  /* 0x0000006f006f7308 */ /* 0x000fe40000000800 */
[----:B------:R-:W-:-:S04]  /*97f0*/  FADD.FTZ R54, R54, R55 ;  /* 0x0000003736367221 */ /* 0x000fc80000010000 */
[----:B------:R-:W-:Y:S02]  /*9800*/  FADD.FTZ R53, R53, R54 ;  /* 0x0000003635357221 */ /* 0x000fe40000010000 */
[----:B------:R-:W3:Y:S01]  /*9810*/  MUFU.EX2 R120, R120 ;  /* 0x0000007800787308 */ /* 0x000ee20000000800 */
[----:B-1----:R-:W-:Y:S01]  /*9820*/  F2FP.F16.F32.PACK_AB R10, R24, R91 ;  /* 0x0000005b180a723e */ /* 0x002fe200000000ff */
[----:B------:R-:W-:-:S04]  /*9830*/  FADD.FTZ R52, R52, R53 ;  /* 0x0000003534347221 */ /* 0x000fc80000010000 */
[----:B------:R-:W-:Y:S02]  /*9840*/  FADD.FTZ R51, R51, R52 ;  /* 0x0000003433337221 */ /* 0x000fe40000010000 */
[----:B------:R-:W-:Y:S01]  /*9850*/  HMMA.16816.F32 R12, R8, R36, R12 ;  /* 0x00000024080c723c */ /* 0x000fe2000000180c */
[----:B------:R-:W-:Y:S01]  /*9860*/  MUFU.EX2 R25, R25 ;  /* 0x0000001900197308 */ /* 0x000fe20000000800 */
[----:B------:R-:W-:-:S04]  /*9870*/  FADD.FTZ R50, R50, R51 ;  /* 0x0000003332327221 */ /* 0x000fc80000010000 */
[----:B------:R-:W-:Y:S02]  /*9880*/  FADD.FTZ R49, R49, R50 ;  /* 0x0000003231317221 */ /* 0x000fe40000010000 */
[----:B------:R-:W-:Y:S01]  /*9890*/  HMMA.16816.F32 R16, R8, R38, R16 ;  /* 0x000000260810723c */ /* 0x000fe20000001810 */
[----:B------:R-:W1:Y:S01]  /*98a0*/  MUFU.EX2 R26, R26 ;  /* 0x0000001a001a7308 */ /* 0x000e620000000800 */
[----:B------:R-:W-:-:S04]  /*98b0*/  FADD.FTZ R48, R48, R49 ;  /* 0x0000003130307221 */ /* 0x000fc80000010000 */
[----:B------:R-:W-:Y:S02]  /*98c0*/  FADD.FTZ R47, R47, R48 ;  /* 0x000000302f2f7221 */ /* 0x000fe40000010000 */
[----:B--2---:R-:W-:Y:S01]  /*98d0*/  HMMA.16816.F32 R32, R8, R4, R32 ;  /* 0x000000040820723c */ /* 0x004fe20000001820 */
[----:B------:R-:W-:Y:S01]  /*98e0*/  MUFU.EX2 R106, R106 ;  /* 0x0000006a006a7308 */ /* 0x000fe20000000800 */
[----:B---3--:R-:W-:-:S06]  /*98f0*/  F2FP.F16.F32.PACK_AB R5, R120, R111 ;  /* 0x0000006f7805723e */ /* 0x008fcc00000000ff */
[----:B------:R-:W-:Y:S01]  /*9900*/  HMMA.16816.F32 R28, R8, R6, R28 ;  /* 0x00000006081c723c */ /* 0x000fe2000000181c */
[----:B------:R-:W-:Y:S01]  /*9910*/  FADD.FTZ R9, R113, R122 ;  /* 0x0000007a71097221 */ /* 0x000fe20000010000 */
[----:B------:R-:W-:Y:S01]  /*9920*/  MUFU.EX2 R27, R27 ;  /* 0x0000001b001b7308 */ /* 0x000fe20000000800 */
[----:B-1----:R-:W-:Y:S02]  /*9930*/  F2FP.F16.F32.PACK_AB R4, R26, R25 ;  /* 0x000000191a04723e */ /* 0x002fe400000000ff */
[----:B------:R-:W-:-:S04]  /*9940*/  FADD.FTZ R9, R102, R9 ;  /* 0x0000000966097221 */ /* 0x000fc80000010000 */
[----:B----4-:R-:W-:Y:S01]  /*9950*/  FADD.FTZ R0, R114, R9 ;  /* 0x0000000972007221 */ /* 0x010fe20000010000 */
[----:B------:R-:W1:Y:S03]  /*9960*/  MUFU.EX2 R168, R168 ;  /* 0x000000a800a87308 */ /* 0x000e660000000800 */
[----:B------:R-:W-:-:S04]  /*9970*/  FADD.FTZ R0, R115, R0 ;  /* 0x0000000073007221 */ /* 0x000fc80000010000 */
[----:B------:R-:W-:Y:S01]  /*9980*/  FADD.FTZ R99, R99, R0 ;  /* 0x0000000063637221 */ /* 0x000fe20000010000 */
[----:B------:R-:W2:Y:S01]  /*9990*/  MUFU.EX2 R169, R169 ;  /* 0x000000a900a97308 */ /* 0x000ea20000000800 */
[----:B------:R-:W-:Y:S01]  /*99a0*/  FADD.FTZ R0, R20, R47 ;  /* 0x0000002f14007221 */ /* 0x000fe20000010000 */
[-C--:B------:R-:W-:Y:S01]  /*99b0*/  MOV R20, R46.reuse ;  /* 0x0000002e00147202 */ /* 0x080fe20000000f00 */
[----:B------:R-:W-:Y:S01]  /*99c0*/  FADD.FTZ R100, R100, R99 ;  /* 0x0000006364647221 */ /* 0x000fe20000010000 */
[----:B------:R-:W-:Y:S01]  /*99d0*/  @P3 MOV R20, R46 ;  /* 0x0000002e00143202 */ /* 0x000fe20000000f00 */
[----:B------:R-:W-:Y:S02]  /*99e0*/  FADD.FTZ R0, R109, R0 ;  /* 0x000000006d007221 */ /* 0x000fe40000010000 */
[----:B------:R-:W-:Y:S02]  /*99f0*/  FADD.FTZ R91, R91, R100 ;  /* 0x000000645b5b7221 */ /* 0x000fe40000010000 */
[----:B------:R-:W-:Y:S01]  /*9a00*/  FADD.FTZ R111, R111, R0 ;  /* 0x000000006f6f7221 */ /* 0x000fe20000010000 */
[----:B-1----:R-:W-:Y:S01]  /*9a10*/  F2FP.F16.F32.PACK_AB R6, R168, R27 ;  /* 0x0000001ba806723e */ /* 0x002fe200000000ff */
[----:B------:R-:W-:Y:S01]  /*9a20*/  FADD.FTZ R24, R24, R91 ;  /* 0x0000005b18187221 */ /* 0x000fe20000010000 */
[-C--:B------:R-:W-:Y:S01]  /*9a30*/  MOV R0, R45.reuse ;  /* 0x0000002d00007202 */ /* 0x080fe20000000f00 */
[----:B------:R-:W-:Y:S01]  /*9a40*/  FADD.FTZ R111, R120, R111 ;  /* 0x0000006f786f7221 */ /* 0x000fe20000010000 */
[----:B------:R-:W-:Y:S01]  /*9a50*/  @P3 MOV R0, R45 ;  /* 0x0000002d00003202 */ /* 0x000fe20000000f00 */
[----:B------:R-:W-:Y:S01]  /*9a60*/  FADD.FTZ R25, R25, R24 ;  /* 0x0000001819197221 */ /* 0x000fe20000010000 */
[----:B--2---:R-:W-:Y:S01]  /*9a70*/  F2FP.F16.F32.PACK_AB R7, R169, R106 ;  /* 0x0000006aa907723e */ /* 0x004fe200000000ff */
[----:B------:R-:W-:-:S02]  /*9a80*/  FADD.FTZ R106, R106, R111 ;  /* 0x0000006f6a6a7221 */ /* 0x000fc40000010000 */
[----:B------:R-:W-:Y:S02]  /*9a90*/  FADD.FTZ R26, R26, R25 ;  /* 0x000000191a1a7221 */ /* 0x000fe40000010000 */
[----:B------:R-:W-:Y:S02]  /*9aa0*/  FADD.FTZ R169, R169, R106 ;  /* 0x0000006aa9a97221 */ /* 0x000fe40000010000 */
[----:B------:R-:W-:Y:S01]  /*9ab0*/  FADD.FTZ R27, R27, R26 ;  /* 0x0000001a1b1b7221 */ /* 0x000fe20000010000 */
[----:B------:R-:W-:Y:S03]  /*9ac0*/  HMMA.16816.F32 R80, R4, R76, R12 ;  /* 0x0000004c0450723c */ /* 0x000fe6000000180c */
[----:B------:R-:W-:-:S05]  /*9ad0*/  FADD.FTZ R168, R168, R27 ;  /* 0x0000001ba8a87221 */ /* 0x000fca0000010000 */
[C---:B------:R-:W-:Y:S08]  /*9ae0*/  HMMA.16816.F32 R72, R4.reuse, R68, R32 ;  /* 0x000000440448723c */ /* 0x040ff00000001820 */
[C---:B------:R-:W-:Y:S08]  /*9af0*/  HMMA.16816.F32 R76, R4.reuse, R78, R16 ;  /* 0x0000004e044c723c */ /* 0x040ff00000001810 */
[----:B------:R-:W-:Y:S01]  /*9b00*/  HMMA.16816.F32 R68, R4, R70, R28 ;  /* 0x000000460444723c */ /* 0x000fe2000000181c */
[----:B------:R-:W-:-:S04]  /*9b10*/  NOP ;  /* 0x0000000000007918 */ /* 0x000fc80000000000 */
[----:B------:R-:W-:-:S15]  /*9b20*/  @P3 BRA `(.L_x_8949) ;  /* 0x0000000000043947 */ /* 0x000fde0003800000 */
.L_x_8940:
[----:B------:R-:W-:-:S07]  /*9b30*/  IADD3 R42, PT, PT, R44, -0x1, RZ ;  /* 0xffffffff2c2a7810 */ /* 0x000fce0007ffe0ff */
.L_x_8949:
[----:B------:R-:W-:Y:S05]  /*9b40*/  BSYNC B2 ;  /* 0x0000000000027941 */ /* 0x000fea0003800000 */
.L_x_8939:
[----:B------:R-:W-:-:S13]  /*9b50*/  ISETP.GE.AND P0, PT, R42, R149, PT ;  /* 0x000000952a00720c */ /* 0x000fda0003f06270 */
[----:B------:R-:W-:Y:S05]  /*9b60*/  @!P0 BRA `(.L_x_8950) ;  /* 0x00000040009c8947 */ /* 0x000fea0003800000 */
[----:B------:R-:W-:Y:S01]  /*9b70*/  IMAD.SHL.U32 R4, R42, 0x80, RZ ;  /* 0x000000802a047824 */ /* 0x000fe200078e00ff */
        /* <DEDUP_REMOVED lines=11> */
.L_x_8957:
        /* <DEDUP_REMOVED lines=78> */
.L_x_8952:
[----:B------:R-:W-:Y:S05]  /*a110*/  BSYNC.RECONVERGENT B0 ;  /* 0x0000000000007941 */ /* 0x000fea0003800200 */
.L_x_8951:
[----:B------:R-:W-:Y:S01]  /*a120*/  IADD3 R174, P0, PT, R140, R152, RZ ;  /* 0x000000988cae7210 */ /* 0x000fe20007f1e0ff */
[----:B------:R-:W1:Y:S01]  /*a130*/  S2UR UR6, SR_CgaCtaId ;  /* 0x00000000000679c3 */ /* 0x000e620000008800 */
[----:B------:R-:W-:Y:S01]  /*a140*/  SHF.L.U32 R136, R86, 0x5, RZ ;  /* 0x0000000556887819 */ /* 0x000fe200000006ff */
[----:B------:R-:W-:Y:S01]  /*a150*/  UMOV UR7, 0x400 ;  /* 0x0000040000077882 */ /* 0x000fe20000000000 */
[----:B------:R-:W-:Y:S01]  /*a160*/  IADD3.X R175, PT, PT, R141, R153, RZ, P0, !PT ;  /* 0x000000998daf7210 */ /* 0x000fe200007fe4ff */
[----:B------:R-:W-:Y:S01]  /*a170*/  BSSY.RECONVERGENT B1, `(.L_x_8953) ;  /* 0x0000144000017945 */ /* 0x000fe20003800200 */
[-C--:B------:R-:W-:Y:S02]  /*a180*/  IADD3 R172, P0, PT, R174, R140.reuse, RZ ;  /* 0x0000008caeac7210 */ /* 0x080fe40007f1e0ff */
[----:B------:R-:W-:Y:S02]  /*a190*/  MOV R116, 0x20 ;  /* 0x0000002000747802 */ /* 0x000fe40000000f00 */
[-C--:B------:R-:W-:Y:S02]  /*a1a0*/  IADD3.X R173, PT, PT, R175, R141.reuse, RZ, P0, !PT ;  /* 0x0000008dafad7210 */ /* 0x080fe400007fe4ff */
[----:B------:R-:W-:Y:S02]  /*a1b0*/  IADD3 R176, P0, PT, R172, R140, RZ ;  /* 0x0000008cacb07210 */ /* 0x000fe40007f1e0ff */
[----:B------:R-:W-:Y:S02]  /*a1c0*/  LOP3.LUT P2, RZ, R86, 0x4, RZ, 0xc0, !PT ;  /* 0x0000000456ff7812 */ /* 0x000fe4000784c0ff */
[----:B------:R-:W-:Y:S02]  /*a1d0*/  IADD3.X R177, PT, PT, R173, R141, RZ, P0, !PT ;  /* 0x0000008dadb17210 */ /* 0x000fe400007fe4ff */
[----:B------:R-:W-:Y:S02]  /*a1e0*/  SEL R116, R116, 0xffffffe0, !P2 ;  /* 0xffffffe074747807 */ /* 0x000fe40005000000 */
[C---:B------:R-:W-:Y:S02]  /*a1f0*/  SHF.L.U32 R143, R86.reuse, 0x3, RZ ;  /* 0x00000003568f7819 */ /* 0x040fe400000006ff */
[C---:B------:R-:W-:Y:S02]  /*a200*/  SHF.L.U32 R89, R86.reuse, 0x4, RZ ;  /* 0x0000000456597819 */ /* 0x040fe400000006ff */
[----:B------:R-:W-:Y:S01]  /*a210*/  LOP3.LUT R170, R143, 0xc0, RZ, 0xc0, !PT ;  /* 0x000000c08faa7812 */ /* 0x000fe200078ec0ff */
[----:B-1----:R-:W-:Y:S01]  /*a220*/  ULEA UR6, UR6, UR7, 0x18 ;  /* 0x0000000706067291 */ /* 0x002fe2000f8ec0ff */
[C---:B------:R-:W-:Y:S02]  /*a230*/  LOP3.LUT R133, R89.reuse, 0x3e00, RZ, 0xc0, !PT ;  /* 0x00003e0059857812 */ /* 0x040fe400078ec0ff */
[----:B------:R-:W-:Y:S02]  /*a240*/  LOP3.LUT R89, R89, 0x100, RZ, 0xc0, !PT ;  /* 0x0000010059597812 */ /* 0x000fe400078ec0ff */
[--C-:B------:R-:W-:Y:S02]  /*a250*/  LOP3.LUT R93, R133, 0x20, R136.reuse, 0xf8, !PT ;  /* 0x00000020855d7812 */ /* 0x100fe400078ef888 */
[--C-:B------:R-:W-:Y:S02]  /*a260*/  LOP3.LUT R88, R89, 0x20, R136.reuse, 0xf8, !PT ;  /* 0x0000002059587812 */ /* 0x100fe400078ef888 */
[--C-:B------:R-:W-:Y:S02]  /*a270*/  LOP3.LUT R90, R93, 0x100, R136.reuse, 0xf8, !PT ;  /* 0x000001005d5a7812 */ /* 0x100fe400078ef888 */
[----:B------:R-:W-:Y:S02]  /*a280*/  MOV R134, UR6 ;  /* 0x0000000600867c02 */ /* 0x000fe40008000f00 */
[C---:B------:R-:W-:Y:S02]  /*a290*/  SHF.L.U32 R87, R86.reuse, 0x2, RZ ;  /* 0x0000000256577819 */ /* 0x040fe400000006ff */
[----:B------:R-:W-:Y:S02]  /*a2a0*/  LOP3.LUT R163, R86, 0x18, RZ, 0xc0, !PT ;  /* 0x0000001856a37812 */ /* 0x000fe400078ec0ff */
[----:B------:R-:W-:Y:S02]  /*a2b0*/  LOP3.LUT R0, R87, 0x18, RZ, 0xc0, !PT ;  /* 0x0000001857007812 */ /* 0x000fe400078ec0ff */
[----:B------:R-:W-:Y:S02]  /*a2c0*/  LOP3.LUT R163, R170, R163, RZ, 0xfc, !PT ;  /* 0x000000a3aaa37212 */ /* 0x000fe400078efcff */
[C---:B------:R-:W-:Y:S02]  /*a2d0*/  LOP3.LUT R170, R143.reuse, 0x1f20, RZ, 0xc0, !PT ;  /* 0x00001f208faa7812 */ /* 0x040fe400078ec0ff */
[----:B------:R-:W-:Y:S02]  /*a2e0*/  LOP3.LUT R91, R86, 0x8, RZ, 0xc0, !PT ;  /* 0x00000008565b7812 */ /* 0x000fe400078ec0ff */
[----:B------:R-:W-:Y:S02]  /*a2f0*/  LOP3.LUT R144, R143, 0x18, RZ, 0xc0, !PT ;  /* 0x000000188f907812 */ /* 0x000fe400078ec0ff */
[----:B------:R-:W-:Y:S02]  /*a300*/  LOP3.LUT R91, R91, 0xc0, R136, 0xf8, !PT ;  /* 0x000000c05b5b7812 */ /* 0x000fe400078ef888 */
[----:B------:R-:W-:Y:S02]  /*a310*/  LOP3.LUT R171, R163, R144, RZ, 0x3c, !PT ;  /* 0x00000090a3ab7212 */ /* 0x000fe400078e3cff */
[----:B------:R-:W-:Y:S02]  /*a320*/  LOP3.LUT R91, R88, R91, R0, 0xf6, !PT ;  /* 0x0000005b585b7212 */ /* 0x000fe400078ef600 */
[----:B------:R-:W-:Y:S02]  /*a330*/  LOP3.LUT R171, R170, R171, RZ, 0xfc, !PT ;  /* 0x000000abaaab7212 */ /* 0x000fe400078efcff */
[-C--:B------:R-:W-:Y:S02]  /*a340*/  LEA R137, R91, R134.reuse, 0x1 ;  /* 0x000000865b897211 */ /* 0x080fe400078e08ff */
[----:B------:R-:W-:Y:S02]  /*a350*/  LEA R161, R171, R134, 0x1 ;  /* 0x00000086aba17211 */ /* 0x000fe400078e08ff */
[----:B------:R-:W-:Y:S02]  /*a360*/  SHF.R.U32.HI R132, RZ, 0x1, R86 ;  /* 0x00000001ff847819 */ /* 0x000fe40000011656 */
[----:B------:R-:W-:Y:S01]  /*a370*/  IADD3 R158, PT, PT, R158, -0x1, RZ ;  /* 0xffffffff9e9e7810 */ /* 0x000fe20007ffe0ff */
[----:B------:R-:W-:Y:S01]  /*a380*/  @!PT LDS RZ, [RZ] ;  /* 0x00000000fffff984 */ /* 0x000fe20000000800 */
[----:B------:R-:W-:Y:S01]  /*a390*/  @!PT LDS RZ, [RZ] ;  /* 0x00000000fffff984 */ /* 0x000fe20000000800 */
[----:B------:R-:W-:Y:S01]  /*a3a0*/  @!PT LDS RZ, [RZ] ;  /* 0x00000000fffff984 */ /* 0x000fe20000000800 */
[----:B------:R-:W-:Y:S01]  /*a3b0*/  LDGSTS.E.BYPASS.LTC128B.128 [R161+0x3000], desc[UR4][R152.64] ;  /* 0x0300000098a17fae */ /* 0x000fe2000b981a04 */
[----:B------:R-:W-:Y:S02]  /*a3c0*/  LOP3.LUT R135, R132, 0x8, RZ, 0xc0, !PT ;  /* 0x0000000884877812 */ /* 0x000fe400078ec0ff */
[----:B------:R-:W-:Y:S02]  /*a3d0*/  ISETP.GT.AND P0, PT, R158, R149, PT ;  /* 0x000000959e00720c */ /* 0x000fe40003f04270 */
[----:B------:R-:W-:Y:S03]  /*a3e0*/  LOP3.LUT R135, R135, 0xc0, R136, 0xf8, !PT ;  /* 0x000000c087877812 */ /* 0x000fe600078ef888 */
[----:B------:R-:W-:Y:S01]  /*a3f0*/  LDGSTS.E.BYPASS.LTC128B.128 [R161+0x3800], desc[UR4][R174.64] ;  /* 0x03800000aea17fae */ /* 0x000fe2000b981a04 */
[----:B------:R-:W-:Y:S02]  /*a400*/  LOP3.LUT R135, R135, R0, RZ, 0x3c, !PT ;  /* 0x0000000087877212 */ /* 0x000fe400078e3cff */
[----:B------:R-:W-:Y:S02]  /*a410*/  IADD3 R0, PT, PT, R116, R137, RZ ;  /* 0x0000008974007210 */ /* 0x000fe40007ffe0ff */
[----:B------:R-:W-:Y:S03]  /*a420*/  LOP3.LUT R89, R90, R135, RZ, 0xfc, !PT ;  /* 0x000000875a597212 */ /* 0x000fe600078efcff */
[----:B------:R1:W-:Y:S01]  /*a430*/  LDGSTS.E.BYPASS.LTC128B.128 [R161+0x4000], desc[UR4][R172.64] ;  /* 0x04000000aca17fae */ /* 0x0003e2000b981a04 */
[----:B------:R-:W-:Y:S04]  /*a440*/  LEA R117, R89, R134, 0x1 ;  /* 0x0000008659757211 */ /* 0x000fe800078e08ff */
[----:B------:R-:W-:Y:S03]  /*a450*/  IADD3 R124, PT, PT, R117, R116, RZ ;  /* 0x00000074757c7210 */ /* 0x000fe60007ffe0ff */
[----:B------:R2:W-:Y:S08]  /*a460*/  LDGSTS.E.BYPASS.LTC128B.128 [R161+0x4800], desc[UR4][R176.64] ;  /* 0x04800000b0a17fae */ /* 0x0005f0000b981a04 */
        /* <DEDUP_REMOVED lines=260> */
.L_x_8956:
[----:B------:R-:W-:Y:S05]  /*b4b0*/  BSYNC.RECONVERGENT B0 ;  /* 0x0000000000007941 */ /* 0x000fea0003800200 */
.L_x_8955:
        /* <DEDUP_REMOVED lines=15> */
.L_x_8954:
[----:B------:R-:W-:Y:S05]  /*b5b0*/  BSYNC.RECONVERGENT B1 ;  /* 0x0000000000017941 */ /* 0x000fea0003800200 */
.L_x_8953:
[CC--:B------:R-:W-:Y:S01]  /*b5c0*/  ISETP.GE.AND P1, PT, R160.reuse, R146.reuse, PT ;  /* 0x00000092a000720c */ /* 0x0c0fe20003f26270 */
[----:B------:R-:W3:Y:S01]  /*b5d0*/  LD.E R21, desc[UR4][R2.64+0xdc] ;  /* 0x0000dc0402157980 */ /* 0x000ee2000c101900 */
[----:B------:R-:W-:Y:S01]  /*b5e0*/  LOP3.LUT R135, R135, 0x120, R136, 0xf8, !PT ;  /* 0x0000012087877812 */ /* 0x000fe200078ef888 */
[C---:B------:R-:W-:Y:S01]  /*b5f0*/  VIADD R12, R160.reuse, 0xffffffe1 ;  /* 0xffffffe1a00c7836 */ /* 0x040fe20000000000 */
[----:B-1----:R-:W-:Y:S01]  /*b600*/  FSEL R29, R233, -INF , P1 ;  /* 0xff800000e91d7808 */ /* 0x002fe20000800000 */
[C---:B------:R-:W-:Y:S01]  /*b610*/  VIADD R14, R160.reuse, 0xfffffff1 ;  /* 0xfffffff1a00e7836 */ /* 0x040fe20000000000 */
[CC--:B------:R-:W-:Y:S01]  /*b620*/  ISETP.GE.AND P1, PT, R160.reuse, R145.reuse, PT ;  /* 0x00000091a000720c */ /* 0x0c0fe20003f26270 */
[C---:B------:R-:W-:Y:S02]  /*b630*/  VIADD R32, R160.reuse, 0x29 ;  /* 0x00000029a0207836 */ /* 0x040fe40000000000 */
[----:B------:R-:W-:Y:S01]  /*b640*/  VIADD R33, R160, 0x30 ;  /* 0x00000030a0217836 */ /* 0x000fe20000000000 */
        /* <DEDUP_REMOVED lines=50> */
[C---:B------:R-:W-:Y:S02]  /*b970*/  ISETP.GE.AND P6, PT, R0.reuse, R148, PT ;  /* 0x000000940000720c */ /* 0x040fe40003fc6270 */
        /* <DEDUP_REMOVED lines=64> */
[----:B------:R-:W-:Y:S02]  /*bd80*/  FSEL R43, R176, -INF , !P6 ;  /* 0xff800000b02b7808 */ /* 0x000fe40007000000 */
[----:B------:R-:W-:Y:S02]  /*bd90*/  ISETP.GE.AND P6, PT, R8, R148, PT ;  /* 0x000000940800720c */ /* 0x000fe40003fc6270 */
[----:B------:R-:W-:Y:S02]  /*bda0*/  ISETP.GE.AND P1, PT, R0, R146, PT ;  /* 0x000000920000720c */ /* 0x000fe40003f26270 */
[----:B------:R-:W-:Y:S02]  /*bdb0*/  FSEL R183, R183, -INF , !P6 ;  /* 0xff800000b7b77808 */ /* 0x000fe40007000000 */
[----:B------:R-:W-:Y:S02]  /*bdc0*/  ISETP.GE.AND P6, PT, R12, R148, PT ;  /* 0x000000940c00720c */ /* 0x000fe40003fc6270 */
[----:B------:R-:W-:Y:S02]  /*bdd0*/  FSEL R180, R180, -INF , P1 ;  /* 0xff800000b4b47808 */ /* 0x000fe40000800000 */
[----:B------:R-:W-:Y:S02]  /*bde0*/  ISETP.GE.AND P1, PT, R10, R146, PT ;  /* 0x000000920a00720c */ /* 0x000fe40003f26270 */
[----:B------:R-:W-:Y:S02]  /*bdf0*/  FSEL R89, R229, -INF , P0 ;  /* 0xff800000e5597808 */ /* 0x000fe40000000000 */
[----:B------:R-:W-:Y:S02]  /*be00*/  FSEL R185, R185, -INF , P1 ;  /* 0xff800000b9b97808 */ /* 0x000fe40000800000 */
[----:B------:R-:W-:Y:S02]  /*be10*/  ISETP.GE.AND P1, PT, R160, R148, PT ;  /* 0x00000094a000720c */ /* 0x000fe40003f26270 */
[-C--:B------:R-:W-:Y:S02]  /*be20*/  ISETP.GE.AND P0, PT, R25, R145.reuse, PT ;  /* 0x000000911900720c */ /* 0x080fe40003f06270 */
[----:B------:R-:W-:Y:S02]  /*be30*/  FSEL R29, R29, -INF , !P1 ;  /* 0xff8000001d1d7808 */ /* 0x000fe40004800000 */
[----:B------:R-:W-:Y:S02]  /*be40*/  ISETP.GE.AND P1, PT, R35, R146, PT ;  /* 0x000000922300720c */ /* 0x000fe40003f26270 */
[----:B------:R-:W-:Y:S02]  /*be50*/  FSEL R137, R212, -INF , P0 ;  /* 0xff800000d4897808 */ /* 0x000fe40000000000 */
[-C--:B------:R-:W-:Y:S02]  /*be60*/  ISETP.GE.AND P0, PT, R27, R145.reuse, PT ;  /* 0x000000911b00720c */ /* 0x080fe40003f06270 */
[----:B------:R-:W-:Y:S02]  /*be70*/  FSEL R47, R230, -INF , P1 ;  /* 0xff800000e62f7808 */ /* 0x000fe40000800000 */
[----:B------:R-:W-:Y:S02]  /*be80*/  FSEL R127, R214, -INF , P0 ;  /* 0xff800000d67f7808 */ /* 0x000fe40000000000 */
[----:B------:R-:W-:Y:S02]  /*be90*/  ISETP.GE.AND P0, PT, R30, R145, PT ;  /* 0x000000911e00720c */ /* 0x000fe40003f06270 */
[C---:B------:R-:W-:Y:S01]  /*bea0*/  ISETP.GE.AND P1, PT, R160.reuse, R147, PT ;  /* 0x00000093a000720c */ /* 0x040fe20003f26270 */
[----:B------:R-:W-:Y:S01]  /*beb0*/  VIADD R160, R160, 0xffffff80 ;  /* 0xffffff80a0a07836 */ /* 0x000fe20000000000 */
[----:B------:R-:W-:Y:S02]  /*bec0*/  FSEL R119, R217, -INF , P0 ;  /* 0xff800000d9777808 */ /* 0x000fe40000000000 */
[-C--:B------:R-:W-:Y:S02]  /*bed0*/  ISETP.GE.AND P0, PT, R32, R145.reuse, PT ;  /* 0x000000912000720c */ /* 0x080fe40003f06270 */
[----:B------:R-:W-:Y:S02]  /*bee0*/  FSEL R9, R9, -INF , !P1 ;  /* 0xff80000009097808 */ /* 0x000fe40004800000 */
[----:B------:R-:W-:Y:S02]  /*bef0*/  FSEL R93, R224, -INF , P0 ;  /* 0xff800000e05d7808 */ /* 0x000fe40000000000 */
[-C--:B------:R-:W-:Y:S02]  /*bf00*/  ISETP.GE.AND P0, PT, R36, R145.reuse, PT ;  /* 0x000000912400720c */ /* 0x080fe40003f06270 */
[-C--:B------:R-:W-:Y:S02]  /*bf10*/  ISETP.GE.AND P1, PT, R28, R145.reuse, PT ;  /* 0x000000911c00720c */ /* 0x080fe40003f26270 */
[----:B------:R-:W-:Y:S02]  /*bf20*/  FSEL R170, R170, -INF , P0 ;  /* 0xff800000aaaa7808 */ /* 0x000fe40000000000 */
[----:B------:R-:W-:Y:S02]  /*bf30*/  FSEL R101, R222, -INF , P1 ;  /* 0xff800000de657808 */ /* 0x000fe40000800000 */
        /* <DEDUP_REMOVED lines=13> */
[-C--:B------:R-:W-:Y:S02]  /*c010*/  ISETP.GE.AND P5, PT, R23, R146.reuse, PT ;  /* 0x000000921700720c */ /* 0x080fe40003fa6270 */
        /* <DEDUP_REMOVED lines=8> */
[----:B------:R-:W-:Y:S02]  /*c0a0*/  ISETP.GE.AND P5, PT, R33, R146, PT ;  /* 0x000000922100720c */ /* 0x000fe40003fa6270 */
[C---:B------:R-:W-:Y:S02]  /*c0b0*/  ISETP.GE.AND P6, PT, R31.reuse, R148, PT ;  /* 0x000000941f00720c */ /* 0x040fe40003fc6270 */
[----:B------:R-:W-:Y:S02]  /*c0c0*/  FSEL R226, R226, -INF , P5 ;  /* 0xff800000e2e27808 */ /* 0x000fe40002800000 */
[----:B------:R-:W-:Y:S02]  /*c0d0*/  ISETP.GE.AND P5, PT, R31, R145, PT ;  /* 0x000000911f00720c */ /* 0x000fe40003fa6270 */
[----:B------:R-:W-:Y:S02]  /*c0e0*/  FSEL R175, R209, -INF , !P6 ;  /* 0xff800000d1af7808 */ /* 0x000fe40007000000 */
        /* <DEDUP_REMOVED lines=11> */
[----:B------:R-:W-:Y:S02]  /*c1a0*/  FSEL R53, R174, -INF , !P1 ;  /* 0xff800000ae357808 */ /* 0x000fe40004800000 */
[----:B------:R-:W-:Y:S02]  /*c1b0*/  ISETP.GE.AND P1, PT, R4, R147, PT ;  /* 0x000000930400720c */ /* 0x000fe40003f26270 */
[----:B------:R-:W-:Y:S02]  /*c1c0*/  FSEL R59, R227, -INF , P5 ;  /* 0xff800000e33b7808 */ /* 0x000fe40002800000 */
        /* <DEDUP_REMOVED lines=140> */
[----:B------:R-:W-:Y:S02]  /*ca90*/  FSEL R50, R50, RZ, P1 ;  /* 0x000000ff32327208 */ /* 0x000fe40000800000 */
[----:B--2---:R-:W-:Y:S03]  /*caa0*/  FMNMX.FTZ R0, R5, R0, !PT ;  /* 0x0000000005007209 */ /* 0x004fe60007810000 */
[-CC-:B------:R-:W-:Y:S01]  /*cab0*/  FFMA.FTZ R100, R43, R21.reuse, -R50.reuse ;  /* 0x000000152b647223 */ /* 0x180fe20000010832 */
[-CC-:B------:R-:W-:Y:S01]  /*cac0*/  FFMA.FTZ R109, R39, R21.reuse, -R50.reuse ;  /* 0x00000015276d7223 */ /* 0x180fe20000010832 */
[-CC-:B------:R-:W-:Y:S01]  /*cad0*/  FFMA.FTZ R96, R37, R21.reuse, -R50.reuse ;  /* 0x0000001525607223 */ /* 0x180fe20000010832 */
[-C--:B------:R-:W-:Y:S01]  /*cae0*/  FFMA.FTZ R111, R45, R21.reuse, -R50 ;  /* 0x000000152d6f7223 */ /* 0x080fe20000010832 */
[----:B------:R-:W-:Y:S02]  /*caf0*/  IMAD R45, R135, 0x2, R134 ;  /* 0x00000002872d7824 */ /* 0x000fe400078e0286 */
[-CC-:B------:R-:W-:Y:S01]  /*cb00*/  FFMA.FTZ R106, R51, R21.reuse, -R50.reuse ;  /* 0x00000015336a7223 */ /* 0x180fe20000010832 */
[----:B------:R-:W-:Y:S01]  /*cb10*/  MUFU.EX2 R100, R100 ;  /* 0x0000006400647308 */ /* 0x000fe20000000800 */
[-CC-:B------:R-:W-:Y:S01]  /*cb20*/  FFMA.FTZ R51, R41, R21.reuse, -R50.reuse ;  /* 0x0000001529337223 */ /* 0x180fe20000010832 */
[----:B------:R-:W-:Y:S01]  /*cb30*/  VIADD R44, R45, 0x3020 ;  /* 0x000030202d2c7836 */ /* 0x000fe20000000000 */
[----:B------:R-:W-:Y:S01]  /*cb40*/  LDSM.16.MT88.4 R36, [R45+0x3400] ;  /* 0x003400002d24783b */ /* 0x000fe20000004200 */
[----:B------:R-:W-:Y:S01]  /*cb50*/  FMUL.FTZ R46, R21, R0 ;  /* 0x00000000152e7220 */ /* 0x000fe20000410000 */
[----:B------:R-:W-:Y:S01]  /*cb60*/  FSETP.NEU.FTZ.AND P0, PT, R0, -INF , PT ;  /* 0xff8000000000780b */ /* 0x000fe20003f1d000 */
[-CC-:B------:R-:W-:Y:S01]  /*cb70*/  FFMA.FTZ R104, R49, R21.reuse, -R50.reuse ;  /* 0x0000001531687223 */ /* 0x180fe20000010832 */
[-CC-:B------:R-:W-:Y:S03]  /*cb80*/  FFMA.FTZ R49, R11, R21.reuse, -R50.reuse ;  /* 0x000000150b317223 */ /* 0x180fe60000010832 */
[----:B------:R-:W-:Y:S01]  /*cb90*/  MUFU.EX2 R106, R106 ;  /* 0x0000006a006a7308 */ /* 0x000fe20000000800 */
[----:B------:R-:W-:Y:S01]  /*cba0*/  FSEL R46, R46, RZ, P0 ;  /* 0x000000ff2e2e7208 */ /* 0x000fe20000000000 */
[-CC-:B------:R-:W-:Y:S01]  /*cbb0*/  FFMA.FTZ R52, R29, R21.reuse, -R50.reuse ;  /* 0x000000151d347223 */ /* 0x180fe20000010832 */
[----:B------:R-:W-:Y:S01]  /*cbc0*/  FSEL R4, R0, RZ, P0 ;  /* 0x000000ff00047208 */ /* 0x000fe20000000000 */
[-CC-:B------:R-:W-:Y:S01]  /*cbd0*/  FFMA.FTZ R99, R183, R21.reuse, -R50.reuse ;  /* 0x00000015b7637223 */ /* 0x180fe20000010832 */
[-C--:B------:R-:W-:Y:S01]  /*cbe0*/  FFMA.FTZ R92, R185, R21.reuse, -R50 ;  /* 0x00000015b95c7223 */ /* 0x080fe20000010832 */
[-CC-:B------:R-:W-:Y:S01]  /*cbf0*/  FFMA.FTZ R88, R15, R21.reuse, -R46.reuse ;  /* 0x000000150f587223 */ /* 0x180fe2000001082e */
[-CC-:B------:R-:W-:Y:S03]  /*cc00*/  FFMA.FTZ R94, R63, R21.reuse, -R46.reuse ;  /* 0x000000153f5e7223 */ /* 0x180fe6000001082e */
[----:B------:R-:W1:Y:S01]  /*cc10*/  MUFU.EX2 R104, R104 ;  /* 0x0000006800687308 */ /* 0x000e620000000800 */
[-CC-:B------:R-:W-:Y:S01]  /*cc20*/  FFMA.FTZ R63, R13, R21.reuse, -R46.reuse ;  /* 0x000000150d3f7223 */ /* 0x180fe2000001082e */
[----:B------:R-:W-:Y:S01]  /*cc30*/  FADD.FTZ R4, -R4, R85 ;  /* 0x0000005504047221 */ /* 0x000fe20000010100 */
[----:B------:R-:W2:Y:S01]  /*cc40*/  LDSM.16.MT88.4 R12, [R45+0x3000] ;  /* 0x003000002d0c783b */ /* 0x000ea20000004200 */
[-CC-:B------:R-:W-:Y:S01]  /*cc50*/  FFMA.FTZ R62, R9, R21.reuse, -R46.reuse ;  /* 0x00000015093e7223 */ /* 0x180fe2000001082e */
[-CC-:B------:R-:W-:Y:S01]  /*cc60*/  FFMA.FTZ R26, R97, R21.reuse, -R46.reuse ;  /* 0x00000015611a7223 */ /* 0x180fe2000001082e */
[-CC-:B------:R-:W-:Y:S01]  /*cc70*/  FFMA.FTZ R91, R91, R21.reuse, -R46.reuse ;  /* 0x000000155b5b7223 */ /* 0x180fe2000001082e */
[-CC-:B------:R-:W-:Y:S03]  /*cc80*/  FFMA.FTZ R64, R203, R21.reuse, -R46.reuse ;  /* 0x00000015cb407223 */ /* 0x180fe6000001082e */
[----:B------:R-:W3:Y:S01]  /*cc90*/  MUFU.EX2 R111, R111 ;  /* 0x0000006f006f7308 */ /* 0x000ee20000000800 */
[-C--:B------:R-:W-:Y:S01]  /*cca0*/  FFMA.FTZ R113, R6, R21.reuse, -R46 ;  /* 0x0000001506717223 */ /* 0x080fe2000001082e */
[----:B------:R-:W-:Y:S01]  /*ccb0*/  FADD.FTZ R6, -R7, R84 ;  /* 0x0000005407067221 */ /* 0x000fe20000010100 */
[----:B------:R-:W-:Y:S01]  /*ccc0*/  FMUL.FTZ R7, R21, R4 ;  /* 0x0000000415077220 */ /* 0x000fe20000410000 */
[----:B------:R-:W-:Y:S02]  /*ccd0*/  VIADD R4, R45, 0x3000 ;  /* 0x000030002d047836 */ /* 0x000fe40000000000 */
[-CC-:B------:R-:W-:Y:S01]  /*cce0*/  FFMA.FTZ R102, R53, R21.reuse, -R46.reuse ;  /* 0x0000001535667223 */ /* 0x180fe2000001082e */
[-CC-:B------:R-:W-:Y:S01]  /*ccf0*/  FFMA.FTZ R107, R61, R21.reuse, -R46.reuse ;  /* 0x000000153d6b7223 */ /* 0x180fe2000001082e */
[-CC-:B------:R-:W-:Y:S02]  /*cd00*/  FFMA.FTZ R61, R209, R21.reuse, -R46.reuse ;  /* 0x00000015d13d7223 */ /* 0x180fe4000001082e */
[----:B------:R-:W-:Y:S01]  /*cd10*/  MUFU.EX2 R113, R113 ;  /* 0x0000007100717308 */ /* 0x000fe20000000800 */
[----:B------:R-:W-:Y:S01]  /*cd20*/  @P2 VIADD R44, R4, 0xffffffe0 ;  /* 0xffffffe0042c2836 */ /* 0x000fe20000000000 */
[----:B-1----:R-:W-:Y:S01]  /*cd30*/  F2FP.F16.F32.PACK_AB R28, R104, R106 ;  /* 0x0000006a681c723e */ /* 0x002fe200000000ff */
[-CC-:B------:R-:W-:Y:S01]  /*cd40*/  FFMA.FTZ R98, R57, R21.reuse, -R46.reuse ;  /* 0x0000001539627223 */ /* 0x180fe2000001082e */
[----:B------:R-:W-:Y:S01]  /*cd50*/  FMUL.FTZ R5, R21, R6 ;  /* 0x0000000615057220 */ /* 0x000fe20000410000 */
[-CC-:B------:R-:W-:Y:S01]  /*cd60*/  FFMA.FTZ R103, R65, R21.reuse, -R46.reuse ;  /* 0x0000001541677223 */ /* 0x180fe2000001082e */
[----:B------:R-:W1:Y:S01]  /*cd70*/  LDSM.16.MT88.4 R32, [R44] ;  /* 0x000000002c20783b */ /* 0x000e620000004200 */
[--C-:B------:R-:W-:Y:S03]  /*cd80*/  FFMA.FTZ R95, R67, R21, -R46.reuse ;  /* 0x00000015435f7223 */ /* 0x100fe6000001082e */
[----:B------:R-:W4:Y:S01]  /*cd90*/  MUFU.EX2 R102, R102 ;  /* 0x0000006600667308 */ /* 0x000f220000000800 */
[----:B---3--:R-:W-:Y:S01]  /*cda0*/  F2FP.F16.F32.PACK_AB R30, R100, R111 ;  /* 0x0000006f641e723e */ /* 0x008fe200000000ff */
[-C--:B------:R-:W-:Y:S01]  /*cdb0*/  FFMA.FTZ R67, R19, R21.reuse, -R46 ;  /* 0x0000001513437223 */ /* 0x080fe2000001082e */
[-CC-:B------:R-:W-:Y:S01]  /*cdc0*/  FFMA.FTZ R97, R187, R21.reuse, -R50.reuse ;  /* 0x00000015bb617223 */ /* 0x180fe20000010832 */
[-CC-:B------:R-:W-:Y:S01]  /*cdd0*/  FFMA.FTZ R90, R189, R21.reuse, -R50.reuse ;  /* 0x00000015bd5a7223 */ /* 0x180fe20000010832 */
[-CC-:B------:R-:W-:Y:S01]  /*cde0*/  FFMA.FTZ R66, R191, R21.reuse, -R50.reuse ;  /* 0x00000015bf427223 */ /* 0x180fe20000010832 */
[----:B------:R-:W3:Y:S01]  /*cdf0*/  LDSM.16.MT88.4 R40, [R44+0x400] ;  /* 0x000400002c28783b */ /* 0x000ee20000004200 */
[-CC-:B------:R-:W-:Y:S03]  /*ce00*/  FFMA.FTZ R65, R193, R21.reuse, -R50.reuse ;  /* 0x00000015c1417223 */ /* 0x180fe60000010832 */
[----:B------:R-:W-:Y:S01]  /*ce10*/  MUFU.EX2 R107, R107 ;  /* 0x0000006b006b7308 */ /* 0x000fe20000000800 */
[-CC-:B------:R-:W-:Y:S01]  /*ce20*/  FFMA.FTZ R60, R195, R21.reuse, -R50.reuse ;  /* 0x00000015c33c7223 */ /* 0x180fe20000010832 */
[-C--:B------:R-:W-:Y:S01]  /*ce30*/  FFMA.FTZ R57, R197, R21.reuse, -R50 ;  /* 0x00000015c5397223 */ /* 0x080fe20000010832 */
[-C--:B------:R-:W-:Y:S01]  /*ce40*/  FFMA.FTZ R56, R205, R21.reuse, -R46 ;  /* 0x00000015cd387223 */ /* 0x080fe2000001082e */
[-C--:B------:R-:W-:Y:S01]  /*ce50*/  FFMA.FTZ R54, R199, R21.reuse, -R50 ;  /* 0x00000015c7367223 */ /* 0x080fe20000010832 */
[-CC-:B------:R-:W-:Y:S01]  /*ce60*/  FFMA.FTZ R53, R213, R21.reuse, -R46.reuse ;  /* 0x00000015d5357223 */ /* 0x180fe2000001082e */
[-C--:B------:R-:W-:Y:S01]  /*ce70*/  FFMA.FTZ R58, R201, R21.reuse, -R46 ;  /* 0x00000015c93a7223 */ /* 0x080fe2000001082e */
[--C-:B------:R-:W-:Y:S03]  /*ce80*/  FFMA.FTZ R84, R123, R21, -R50.reuse ;  /* 0x000000157b547223 */ /* 0x100fe60000010832 */
[----:B------:R-:W5:Y:S01]  /*ce90*/  MUFU.EX2 R98, R98 ;  /* 0x0000006200627308 */ /* 0x000f620000000800 */
[----:B----4-:R-:W-:Y:S01]  /*cea0*/  F2FP.F16.F32.PACK_AB R29, R102, R113 ;  /* 0x00000071661d723e */ /* 0x010fe200000000ff */
[-C--:B------:R-:W-:Y:S01]  /*ceb0*/  FFMA.FTZ R85, R121, R21.reuse, -R50 ;  /* 0x0000001579557223 */ /* 0x080fe20000010832 */
[-CC-:B------:R-:W-:Y:S01]  /*cec0*/  FFMA.FTZ R108, R119, R21.reuse, -R46.reuse ;  /* 0x00000015776c7223 */ /* 0x180fe2000001082e */
[-C--:B------:R-:W-:Y:S01]  /*ced0*/  FFMA.FTZ R115, R115, R21.reuse, -R46 ;  /* 0x0000001573737223 */ /* 0x080fe2000001082e */
[-CC-:B------:R-:W-:Y:S01]  /*cee0*/  FFMA.FTZ R110, R117, R21.reuse, -R50.reuse ;  /* 0x00000015756e7223 */ /* 0x180fe20000010832 */
[-C--:B------:R-:W-:Y:S01]  /*cef0*/  FFMA.FTZ R105, R105, R21.reuse, -R50 ;  /* 0x0000001569697223 */ /* 0x080fe20000010832 */
[-CC-:B------:R-:W-:Y:S03]  /*cf00*/  FFMA.FTZ R101, R101, R21.reuse, -R46.reuse ;  /* 0x0000001565657223 */ /* 0x180fe6000001082e */
[----:B------:R-:W4:Y:S01]  /*cf10*/  MUFU.EX2 R25, R5 ;  /* 0x0000000500197308 */ /* 0x000f220000000800 */
[-CC-:B------:R-:W-:Y:S01]  /*cf20*/  FFMA.FTZ R93, R93, R21.reuse, -R46.reuse ;  /* 0x000000155d5d7223 */ /* 0x180fe2000001082e */
[--C-:B------:R-:W-:Y:S01]  /*cf30*/  FFMA.FTZ R55, R55, R21, -R46.reuse ;  /* 0x0000001537377223 */ /* 0x100fe2000001082e */
[----:B------:R-:W-:Y:S01]  /*cf40*/  ISETP.GT.AND P0, PT, R158, R149, PT ;  /* 0x000000959e00720c */ /* 0x000fe20003f04270 */
[--C-:B------:R-:W-:Y:S06]  /*cf50*/  FFMA.FTZ R23, R23, R21, -R46.reuse ;  /* 0x0000001517177223 */ /* 0x100fec000001082e */
[----:B------:R-:W2:Y:S01]  /*cf60*/  MUFU.EX2 R24, R7 ;  /* 0x0000000700187308 */ /* 0x000ea20000000800 */
[----:B-----5:R-:W-:Y:S09]  /*cf70*/  F2FP.F16.F32.PACK_AB R31, R98, R107 ;  /* 0x0000006b621f723e */ /* 0x020ff200000000ff */
[----:B------:R-:W-:Y:S01]  /*cf80*/  MUFU.EX2 R109, R109 ;  /* 0x0000006d006d7308 */ /* 0x000fe20000000800 */
[C---:B----4-:R-:W-:Y:S01]  /*cf90*/  FMUL.FTZ R8, R25.reuse, R76 ;  /* 0x0000004c19087220 */ /* 0x050fe20000410000 */
[C---:B------:R-:W-:Y:S01]  /*cfa0*/  FMUL.FTZ R9, R25.reuse, R77 ;  /* 0x0000004d19097220 */ /* 0x040fe20000410000 */
[C---:B------:R-:W-:Y:S01]  /*cfb0*/  FMUL.FTZ R16, R25.reuse, R68 ;  /* 0x0000004419107220 */ /* 0x040fe20000410000 */
[C---:B------:R-:W-:Y:S01]  /*cfc0*/  FMUL.FTZ R4, R25.reuse, R80 ;  /* 0x0000005019047220 */ /* 0x040fe20000410000 */
[----:B------:R-:W-:Y:S01]  /*cfd0*/  FMUL.FTZ R5, R25, R81 ;  /* 0x0000005119057220 */ /* 0x000fe20000410000 */
[----:B------:R-:W-:Y:S01]  /*cfe0*/  FFMA.FTZ R68, R177, R21, -R46 ;  /* 0x00000015b1447223 */ /* 0x000fe2000001082e */
[----:B------:R-:W-:Y:S03]  /*cff0*/  FFMA.FTZ R106, R25, R168, R106 ;  /* 0x000000a8196a7223 */ /* 0x000fe6000001006a */
[----:B------:R-:W4:Y:S01]  /*d000*/  MUFU.EX2 R96, R96 ;  /* 0x0000006000607308 */ /* 0x000f220000000800 */
        /* <DEDUP_REMOVED lines=21> */
[----:B------:R-:W-:Y:S01]  /*d160*/  FMUL.FTZ R17, R25, R69 ;  /* 0x0000004519117220 */ /* 0x000fe20000410000 */
[-C--:B------:R-:W-:Y:S01]  /*d170*/  FFMA.FTZ R69, R179, R21.reuse, -R46 ;  /* 0x00000015b3457223 */ /* 0x080fe2000001082e */
[-C--:B------:R-:W-:Y:S01]  /*d180*/  FFMA.FTZ R73, R173, R21.reuse, -R50 ;  /* 0x00000015ad497223 */ /* 0x080fe20000010832 */
[-CC-:B------:R-:W-:Y:S01]  /*d190*/  FFMA.FTZ R75, R171, R21.reuse, -R46.reuse ;  /* 0x00000015ab4b7223 */ /* 0x180fe2000001082e */
[-CC-:B------:R-:W-:Y:S03]  /*d1a0*/  FFMA.FTZ R74, R137, R21.reuse, -R46.reuse ;  /* 0x00000015894a7223 */ /* 0x180fe6000001082e */
[----:B------:R-:W5:Y:S01]  /*d1b0*/  MUFU.EX2 R92, R92 ;  /* 0x0000005c005c7308 */ /* 0x000f620000000800 */
[C---:B-1----:R-:W-:Y:S03]  /*d1c0*/  HMMA.16816.F32 R12, R28.reuse, R32, R12 ;  /* 0x000000201c0c723c */ /* 0x042fe6000000180c */
[-CC-:B------:R-:W-:Y:S01]  /*d1d0*/  FFMA.FTZ R82, R127, R21.reuse, -R46.reuse ;  /* 0x000000157f527223 */ /* 0x180fe2000001082e */
[----:B------:R-:W-:Y:S01]  /*d1e0*/  FFMA.FTZ R83, R125, R21, -R46 ;  /* 0x000000157d537223 */ /* 0x000fe2000001082e */
[----:B------:R-:W-:Y:S01]  /*d1f0*/  FADD.FTZ R102, R102, R113 ;  /* 0x0000007166667221 */ /* 0x000fe20000010000 */
[----:B------:R-:W-:Y:S03]  /*d200*/  FADD.FTZ R106, R104, R106 ;  /* 0x0000006a686a7221 */ /* 0x000fe60000010000 */
[----:B------:R-:W-:Y:S01]  /*d210*/  MUFU.EX2 R95, R95 ;  /* 0x0000005f005f7308 */ /* 0x000fe20000000800 */
[----:B------:R-:W-:Y:S01]  /*d220*/  HMMA.16816.F32 R16, R28, R34, R16 ;  /* 0x000000221c10723c */ /* 0x000fe20000001810 */
[----:B------:R-:W1:Y:S02]  /*d230*/  LDSM.16.MT88.4 R32, [R45+0x3800] ;  /* 0x003800002d20783b */ /* 0x000e640000004200 */
[----:B----4-:R-:W-:Y:S01]  /*d240*/  F2FP.F16.F32.PACK_AB R28, R96, R109 ;  /* 0x0000006d601c723e */ /* 0x010fe200000000ff */
[----:B------:R-:W-:Y:S01]  /*d250*/  FADD.FTZ R107, R107, R102 ;  /* 0x000000666b6b7221 */ /* 0x000fe20000010000 */
[----:B--2---:R-:W-:Y:S01]  /*d260*/  F2FP.F16.F32.PACK_AB R29, R94, R103 ;  /* 0x000000675e1d723e */ /* 0x004fe200000000ff */
[----:B------:R-:W-:Y:S03]  /*d270*/  FADD.FTZ R111, R111, R106 ;  /* 0x0000006a6f6f7221 */ /* 0x000fe60000010000 */
[----:B------:R-:W2:Y:S01]  /*d280*/  MUFU.EX2 R26, R26 ;  /* 0x0000001a001a7308 */ /* 0x000ea20000000800 */
[----:B-----5:R-:W-:Y:S01]  /*d290*/  F2FP.F16.F32.PACK_AB R30, R92, R99 ;  /* 0x000000635c1e723e */ /* 0x020fe200000000ff */
        /* <DEDUP_REMOVED lines=8> */
[----:B------:R-:W-:Y:S01]  /*d320*/  MUFU.EX2 R90, R90 ;  /* 0x0000005a005a7308 */ /* 0x000fe20000000800 */
[----:B--2---:R-:W-:Y:S01]  /*d330*/  F2FP.F16.F32.PACK_AB R31, R26, R95 ;  /* 0x0000005f1a1f723e */ /* 0x004fe200000000ff */
[----:B------:R-:W-:Y:S01]  /*d340*/  FADD.FTZ R95, R95, R94 ;  /* 0x0000005e5f5f7221 */ /* 0x000fe20000010000 */
[----:B------:R-:W-:Y:S03]  /*d350*/  FADD.FTZ R92, R92, R99 ;  /* 0x000000635c5c7221 */ /* 0x000fe60000010000 */
[----:B------:R-:W-:Y:S04]  /*d360*/  FADD.FTZ R76, R26, R95 ;  /* 0x0000005f1a4c7221 */ /* 0x000fe80000010000 */
[----:B------:R-:W2:Y:S01]  /*d370*/  MUFU.EX2 R91, R91 ;  /* 0x0000005b005b7308 */ /* 0x000ea20000000800 */
[C---:B------:R-:W-:Y:S09]  /*d380*/  HMMA.16816.F32 R4, R28.reuse, R36, R4 ;  /* 0x000000241c04723c */ /* 0x040ff20000001804 */
[----:B------:R-:W4:Y:S01]  /*d390*/  MUFU.EX2 R88, R88 ;  /* 0x0000005800587308 */ /* 0x000f220000000800 */
[C---:B------:R-:W-:Y:S01]  /*d3a0*/  HMMA.16816.F32 R8, R28.reuse, R38, R8 ;  /* 0x000000261c08723c */ /* 0x040fe20000001808 */
[----:B------:R-:W5:Y:S08]  /*d3b0*/  LDSM.16.MT88.4 R36, [R44+0x800] ;  /* 0x000800002c24783b */ /* 0x000f700000004200 */
[----:B------:R-:W-:Y:S01]  /*d3c0*/  MUFU.EX2 R66, R66 ;  /* 0x0000004200427308 */ /* 0x000fe20000000800 */
[C---:B---3--:R-:W-:Y:S03]  /*d3d0*/  HMMA.16816.F32 R12, R28.reuse, R40, R12 ;  /* 0x000000281c0c723c */ /* 0x048fe6000000180c */
[----:B--2---:R-:W-:Y:S06]  /*d3e0*/  FADD.FTZ R77, R91, R76 ;  /* 0x0000004c5b4d7221 */ /* 0x004fec0000010000 */
[----:B------:R-:W2:Y:S01]  /*d3f0*/  MUFU.EX2 R65, R65 ;  /* 0x0000004100417308 */ /* 0x000ea20000000800 */
[----:B------:R-:W-:Y:S01]  /*d400*/  HMMA.16816.F32 R16, R28, R42, R16 ;  /* 0x0000002a1c10723c */ /* 0x000fe20000001810 */
[----:B------:R-:W3:Y:S02]  /*d410*/  LDSM.16.MT88.4 R40, [R45+0x3c00] ;  /* 0x003c00002d28783b */ /* 0x000ee40000004200 */
[----:B----4-:R-:W-:Y:S01]  /*d420*/  FADD.FTZ R77, R88, R77 ;  /* 0x0000004d584d7221 */ /* 0x010fe20000010000 */
[----:B------:R-:W-:Y:S01]  /*d430*/  F2FP.F16.F32.PACK_AB R28, R90, R97 ;  /* 0x000000615a1c723e */ /* 0x000fe200000000ff */
[----:B------:R-:W-:Y:S01]  /*d440*/  FADD.FTZ R97, R97, R92 ;  /* 0x0000005c61617221 */ /* 0x000fe20000010000 */
[----:B------:R-:W-:Y:S03]  /*d450*/  F2FP.F16.F32.PACK_AB R29, R88, R91 ;  /* 0x0000005b581d723e */ /* 0x000fe600000000ff */
[----:B------:R-:W-:Y:S01]  /*d460*/  MUFU.EX2 R64, R64 ;  /* 0x0000004000407308 */ /* 0x000fe20000000800 */
[----:B------:R-:W-:Y:S09]  /*d470*/  FADD.FTZ R97, R90, R97 ;  /* 0x000000615a617221 */ /* 0x000ff20000010000 */
[----:B------:R-:W4:Y:S01]  /*d480*/  MUFU.EX2 R63, R63 ;  /* 0x0000003f003f7308 */ /* 0x000f220000000800 */
[C---:B--2---:R-:W-:Y:S01]  /*d490*/  F2FP.F16.F32.PACK_AB R30, R65.reuse, R66 ;  /* 0x00000042411e723e */ /* 0x044fe200000000ff */
[----:B------:R-:W-:Y:S04]  /*d4a0*/  FADD.FTZ R66, R66, R97 ;  /* 0x0000006142427221 */ /* 0x000fe80000010000 */
[----:B------:R-:W-:Y:S04]  /*d4b0*/  FADD.FTZ R65, R65, R66 ;  /* 0x0000004241417221 */ /* 0x000fe80000010000 */
[----:B------:R-:W-:Y:S10]  /*d4c0*/  MUFU.EX2 R60, R60 ;  /* 0x0000003c003c7308 */ /* 0x000ff40000000800 */
[----:B------:R-:W2:Y:S01]  /*d4d0*/  MUFU.EX2 R57, R57 ;  /* 0x0000003900397308 */ /* 0x000ea20000000800 */
[----:B----4-:R-:W-:Y:S09]  /*d4e0*/  F2FP.F16.F32.PACK_AB R31, R63, R64 ;  /* 0x000000403f1f723e */ /* 0x010ff200000000ff */
[----:B------:R-:W-:Y:S01]  /*d4f0*/  MUFU.EX2 R61, R61 ;  /* 0x0000003d003d7308 */ /* 0x000fe20000000800 */
[C---:B-1----:R-:W-:Y:S09]  /*d500*/  HMMA.16816.F32 R4, R28.reuse, R32, R4 ;  /* 0x000000201c04723c */ /* 0x042ff20000001804 */
[----:B------:R-:W1:Y:S01]  /*d510*/  MUFU.EX2 R56, R56 ;  /* 0x0000003800387308 */ /* 0x000e620000000800 */
[C---:B------:R-:W-:Y:S01]  /*d520*/  HMMA.16816.F32 R8, R28.reuse, R34, R8 ;  /* 0x000000221c08723c */ /* 0x040fe20000001808 */
[----:B------:R-:W4:Y:S08]  /*d530*/  LDSM.16.MT88.4 R32, [R44+0xc00] ;  /* 0x000c00002c20783b */ /* 0x000f300000004200 */
[----:B------:R-:W-:Y:S01]  /*d540*/  MUFU.EX2 R54, R54 ;  /* 0x0000003600367308 */ /* 0x000fe20000000800 */
[C---:B-----5:R-:W-:Y:S09]  /*d550*/  HMMA.16816.F32 R12, R28.reuse, R36, R12 ;  /* 0x000000241c0c723c */ /* 0x060ff2000000180c */
[----:B------:R-:W5:Y:S01]  /*d560*/  MUFU.EX2 R51, R51 ;  /* 0x0000003300337308 */ /* 0x000f620000000800 */
        /* <DEDUP_REMOVED lines=88> */
[----:B------:R-:W-:Y:S10]  /*daf0*/  MUFU.EX2 R40, R40 ;  /* 0x0000002800287308 */ /* 0x000ff40000000800 */
[----:B------:R-:W2:Y:S01]  /*db00*/  MUFU.EX2 R43, R43 ;  /* 0x0000002b002b7308 */ /* 0x000ea20000000800 */
[----:B-1----:R-:W-:Y:S07]  /*db10*/  F2FP.F16.F32.PACK_AB R27, R41, R98 ;  /* 0x00000062291b723e */ /* 0x002fee00000000ff */
[C---:B---3--:R-:W-:Y:S02]  /*db20*/  HMMA.16816.F32 R4, R24.reuse, R28, R4 ;  /* 0x0000001c1804723c */ /* 0x048fe40000001804 */
[----:B------:R-:W-:Y:S06]  /*db30*/  MUFU.EX2 R42, R42 ;  /* 0x0000002a002a7308 */ /* 0x000fec0000000800 */
[C---:B------:R-:W-:Y:S01]  /*db40*/  HMMA.16816.F32 R8, R24.reuse, R30, R8 ;  /* 0x0000001e1808723c */ /* 0x040fe20000001808 */
[----:B------:R-:W1:Y:S03]  /*db50*/  LDSM.16.MT88.4 R28, [R44+0x1c00] ;  /* 0x001c00002c1c783b */ /* 0x000e660000004200 */
[----:B------:R-:W3:Y:S04]  /*db60*/  MUFU.EX2 R55, R55 ;  /* 0x0000003700377308 */ /* 0x000ee80000000800 */
[C---:B-----5:R-:W-:Y:S06]  /*db70*/  HMMA.16816.F32 R12, R24.reuse, R32, R12 ;  /* 0x00000020180c723c */ /* 0x060fec000000180c */
[----:B------:R-:W-:Y:S01]  /*db80*/  MUFU.EX2 R36, R36 ;  /* 0x0000002400247308 */ /* 0x000fe20000000800 */
[----:B------:R-:W-:Y:S01]  /*db90*/  FADD.FTZ R33, R75, R68 ;  /* 0x000000444b217221 */ /* 0x000fe20000010000 */
[----:B--2---:R-:W-:Y:S03]  /*dba0*/  F2FP.F16.F32.PACK_AB R68, R43, R40 ;  /* 0x000000282b44723e */ /* 0x004fe600000000ff */
        /* <DEDUP_REMOVED lines=10> */
[----:B------:R-:W-:Y:S01]  /*dc50*/  FADD.FTZ R85, R85, R84 ;  /* 0x0000005455557221 */ /* 0x000fe20000010000 */
[----:B------:R-:W-:Y:S02]  /*dc60*/  IMAD.MOV.U32 R84, RZ, RZ, R20 ;  /* 0x000000ffff547224 */ /* 0x000fe400078e0014 */
[----:B------:R-:W-:Y:S01]  /*dc70*/  FADD.FTZ R115, R115, R108 ;  /* 0x0000006c73737221 */ /* 0x000fe20000010000 */
[----:B------:R-:W-:Y:S04]  /*dc80*/  FADD.FTZ R110, R110, R85 ;  /* 0x000000556e6e7221 */ /* 0x000fe80000010000 */
[----:B------:R-:W3:Y:S01]  /*dc90*/  MUFU.EX2 R46, R46 ;  /* 0x0000002e002e7308 */ /* 0x000ee20000000800 */
[----:B--2---:R-:W-:Y:S01]  /*dca0*/  F2FP.F16.F32.PACK_AB R70, R37, R36 ;  /* 0x000000242546723e */ /* 0x004fe200000000ff */
[----:B------:R-:W-:Y:S01]  /*dcb0*/  FADD.FTZ R98, R98, R115 ;  /* 0x0000007362627221 */ /* 0x000fe20000010000 */
[----:B------:R-:W-:Y:S01]  /*dcc0*/  FADD.FTZ R105, R105, R110 ;  /* 0x0000006e69697221 */ /* 0x000fe20000010000 */
[----:B------:R-:W-:Y:S02]  /*dcd0*/  IMAD.MOV.U32 R85, RZ, RZ, R0 ;  /* 0x000000ffff557224 */ /* 0x000fe400078e0000 */
[----:B------:R-:W-:Y:S01]  /*dce0*/  FADD.FTZ R41, R41, R98 ;  /* 0x0000006229297221 */ /* 0x000fe20000010000 */
[----:B------:R-:W-:Y:S04]  /*dcf0*/  FADD.FTZ R40, R40, R105 ;  /* 0x0000006928287221 */ /* 0x000fe80000010000 */
[----:B------:R-:W-:Y:S04]  /*dd00*/  FADD.FTZ R43, R43, R40 ;  /* 0x000000282b2b7221 */ /* 0x000fe80000010000 */
[----:B------:R-:W-:Y:S01]  /*dd10*/  FADD.FTZ R36, R36, R43 ;  /* 0x0000002b24247221 */ /* 0x000fe20000010000 */
[----:B---3--:R-:W-:Y:S03]  /*dd20*/  F2FP.F16.F32.PACK_AB R71, R46, R23 ;  /* 0x000000172e47723e */ /* 0x008fe600000000ff */
[----:B------:R-:W-:Y:S04]  /*dd30*/  FADD.FTZ R168, R37, R36 ;  /* 0x0000002425a87221 */ /* 0x000fe80000010000 */
        /* <DEDUP_REMOVED lines=10> */
.L_x_8950:
        /* <DEDUP_REMOVED lines=11> */
.L_x_8966:
        /* <DEDUP_REMOVED lines=76> */
.L_x_8959:
        /* <DEDUP_REMOVED lines=45> */
.L_x_8961:
[----:B------:R-:W-:Y:S05]  /*e620*/  BSYNC.RECONVERGENT B0 ;  /* 0x0000000000007941 */ /* 0x000fea0003800200 */
.L_x_8960:
[----:B------:R-:W-:Y:S01]  /*e630*/  MOV R155, 0x0 ;  /* 0x00000000009b7802 */ /* 0x000fe20000000f00 */
[----:B---3--:R1:W-:Y:S03]  /*e640*/  @!P1 ST.E.128 desc[UR4][R28.64], R12 ;  /* 0x0000000c1c009985 */ /* 0x0083e6000c101d04 */
[----:B-12-4-:R-:W-:Y:S05]  /*e650*/  @P0 RET.REL.NODEC R154 `(_ZN5flash24flash_fwd_splitkv_kernelI23Flash_fwd_kernel_traitsILi32ELi64ELi128ELi4ELb0ELb0EN7cutlass6half_tE19Flash_kernel_traitsILi32ELi64ELi128ELi4ES3_EELb0ELb1ELb0ELb0ELb1ELb1ELb0ELb0EEEvNS_16Flash_fwd_paramsE) ;  /* 0xffffff189a680950 */ /* 0x016fea0003c3ffff */
        /* <DEDUP_REMOVED lines=12> */
[----:B-1----:R-:W-:Y:S05]  /*e720*/  RET.REL.NODEC R154 `(_ZN5flash24flash_fwd_splitkv_kernelI23Flash_fwd_kernel_traitsILi32ELi64ELi128ELi4ELb0ELb0EN7cutlass6half_tE19Flash_kernel_traitsILi32ELi64ELi128ELi4ES3_EELb0ELb1ELb0ELb0ELb1ELb1ELb0ELb0EEEvNS_16Flash_fwd_paramsE) ;  /* 0xffffff189a347950 */ /* 0x002fea0003c3ffff */
.L_x_8958:
[----:B------:R-:W-:Y:S01]  /*e730*/  MOV R5, 0x2 ;  /* 0x0000000200057802 */ /* 0x000fe20000000f00 */
[----:B------:R-:W-:Y:S01]  /*e740*/  IMAD.MOV.U32 R4, RZ, RZ, 0x1f ;  /* 0x0000001fff047424 */ /* 0x000fe200078e00ff */
[----:B------:R-:W-:-:S07]  /*e750*/  MOV R6, 0xffffffff ;  /* 0xffffffff00067802 */ /* 0x000fce0000000f00 */
[----:B-1---5:R-:W-:Y:S05]  /*e760*/  WARPSYNC.COLLECTIVE R6, `(.L_x_8962) ;  /* 0x0000000006087348 */ /* 0x022fea0003c00000 */
[----:B------:R2:W3:Y:S02]  /*e770*/  SHFL.BFLY P0, R11, R168, R5, R4 ;  /* 0x0c000005a80b7389 */ /* 0x0004e40000000004 */
[----:B-123-5:R-:W-:Y:S05]  /*e780*/  ENDCOLLECTIVE ;  /* 0x000000000000791b */ /* 0x02efea0003800000 */
.L_x_8962:
[----:B------:R-:W-:Y:S02]  /*e790*/  IMAD.MOV.U32 R9, RZ, RZ, R11 ;  /* 0x000000ffff097224 */ /* 0x000fe400078e000b */
[----:B------:R-:W-:Y:S02]  /*e7a0*/  IMAD.MOV.U32 R5, RZ, RZ, 0x1 ;  /* 0x00000001ff057424 */ /* 0x000fe400078e00ff */
[----:B------:R-:W-:-:S05]  /*e7b0*/  FADD.FTZ R9, R9, R168 ;  /* 0x000000a809097221 */ /* 0x000fca0000010000 */
[----:B------:R-:W-:-:S07]  /*e7c0*/  MOV R168, R9 ;  /* 0x0000000900a87202 */ /* 0x000fce0000000f00 */
[----:B------:R-:W-:Y:S05]  /*e7d0*/  WARPSYNC.COLLECTIVE R6, `(.L_x_8963) ;  /* 0x0000000006087348 */ /* 0x000fea0003c00000 */
[----:B------:R1:W2:Y:S02]  /*e7e0*/  SHFL.BFLY P0, R11, R168, R5, R4 ;  /* 0x0c000005a80b7389 */ /* 0x0002a40000000004 */
[----:B-12---:R-:W-:Y:S05]  /*e7f0*/  ENDCOLLECTIVE ;  /* 0x000000000000791b */ /* 0x006fea0003800000 */
.L_x_8963:
[----:B------:R-:W-:Y:S01]  /*e800*/  MOV R168, R169 ;  /* 0x000000a900a87202 */ /* 0x000fe20000000f00 */
[----:B------:R-:W-:Y:S01]  /*e810*/  IMAD.MOV.U32 R5, RZ, RZ, 0x2 ;  /* 0x00000002ff057424 */ /* 0x000fe200078e00ff */
[----:B------:R-:W-:-:S07]  /*e820*/  MOV R8, R11 ;  /* 0x0000000b00087202 */ /* 0x000fce0000000f00 */
[----:B------:R-:W-:Y:S05]  /*e830*/  WARPSYNC.COLLECTIVE R6, `(.L_x_8964) ;  /* 0x0000000006087348 */ /* 0x000fea0003c00000 */
[----:B------:R1:W2:Y:S02]  /*e840*/  SHFL.BFLY P0, R11, R168, R5, R4 ;  /* 0x0c000005a80b7389 */ /* 0x0002a40000000004 */
[----:B-12---:R-:W-:Y:S05]  /*e850*/  ENDCOLLECTIVE ;  /* 0x000000000000791b */ /* 0x006fea0003800000 */
.L_x_8964:
[----:B------:R-:W-:Y:S01]  /*e860*/  FADD.FTZ R8, R9, R8 ;  /* 0x0000000809087221 */ /* 0x000fe20000010000 */
[----:B------:R-:W-:Y:S01]  /*e870*/  FADD.FTZ R10, R11, R169 ;  /* 0x000000a90b0a7221 */ /* 0x000fe20000010000 */
[----:B------:R-:W-:-:S04]  /*e880*/  MOV R5, 0x1 ;  /* 0x0000000100057802 */ /* 0x000fc80000000f00 */
[----:B------:R-:W-:-:S07]  /*e890*/  MOV R168, R10 ;  /* 0x0000000a00a87202 */ /* 0x000fce0000000f00 */
[----:B------:R-:W-:Y:S05]  /*e8a0*/  WARPSYNC.COLLECTIVE R6, `(.L_x_8965) ;  /* 0x0000000006087348 */ /* 0x000fea0003c00000 */
[----:B------:R1:W2:Y:S02]  /*e8b0*/  SHFL.BFLY P0, R11, R168, R5, R4 ;  /* 0x0c000005a80b7389 */ /* 0x0002a40000000004 */
[----:B-12---:R-:W-:Y:S05]  /*e8c0*/  ENDCOLLECTIVE ;  /* 0x000000000000791b */ /* 0x006fea0003800000 */
.L_x_8965:
[----:B------:R-:W-:Y:S05]  /*e8d0*/  BRA `(.L_x_8966) ;  /* 0xfffffff4006c7947 */ /* 0x000fea000383ffff */
.L_x_8967:
        /* <DEDUP_REMOVED lines=10> */
.L_x_10325:


//--------------------- .text._ZN5flash24flash_fwd_splitkv_kernelI23Flash_fwd_kernel_traitsILi32ELi64ELi128ELi4ELb0ELb0EN7cutlass6half_tE19Flash_kernel_traitsILi32ELi64ELi128ELi4ES3_EELb0ELb1ELb1ELb0ELb0ELb0ELb0ELb0EEEvNS_16Flash_fwd_paramsE --------------------------
	.section	.text._ZN5flash24flash_fwd_splitkv_kernelI23Flash_fwd_kernel_traitsILi32ELi64ELi128ELi4ELb0ELb0EN7cutlass6half_tE19Flash_kernel_traitsILi32ELi64ELi128ELi4ES3_EELb0ELb1ELb1ELb0ELb0ELb0ELb0ELb0EEEvNS_16Flash_fwd_paramsE,"ax",@progbits
	.align	128
        .global         _ZN5flash24flash_fwd_splitkv_kernelI23Flash_fwd_kernel_traitsILi32ELi64ELi128ELi4ELb0ELb0EN7cutlass6half_tE19Flash_kernel_traitsILi32ELi64ELi128ELi4ES3_EELb0ELb1ELb1ELb0ELb0ELb0ELb0ELb0EEEvNS_16Flash_fwd_paramsE
        .type           _ZN5flash24flash_fwd_splitkv_kernelI23Flash_fwd_kernel_traitsILi32ELi64ELi128ELi4ELb0ELb0EN7cutlass6half_tE19Flash_kernel_traitsILi32ELi64ELi128ELi4ES3_EELb0ELb1ELb1ELb0ELb0ELb0ELb0ELb0EEEvNS_16Flash_fwd_paramsE,@function
        .size           _ZN5flash24flash_fwd_splitkv_kernelI23Flash_fwd_kernel_traitsILi32ELi64ELi128ELi4ELb0ELb0EN7cutlass6half_tE19Flash_kernel_traitsILi32ELi64ELi128ELi4ES3_EELb0ELb1ELb1ELb0ELb0ELb0ELb0ELb0EEEvNS_16Flash_fwd_paramsE,(.L_x_10326 - _ZN5flash24flash_fwd_splitkv_kernelI23Flash_fwd_kernel_traitsILi32ELi64ELi128ELi4ELb0ELb0EN7cutlass6half_tE19Flash_kernel_traitsILi32ELi64ELi128ELi4ES3_EELb0ELb1ELb1ELb0ELb0ELb0ELb0ELb0EEEvNS_16Flash_fwd_paramsE)
        .other          _ZN5flash24flash_fwd_splitkv_kernelI23Flash_fwd_kernel_traitsILi32ELi64ELi128ELi4ELb0ELb0EN7cutlass6half_tE19Flash_kernel_traitsILi32ELi64ELi128ELi4ES3_EELb0ELb1ELb1ELb0ELb0ELb0ELb0ELb0EEEvNS_16Flash_fwd_paramsE,@"STO_CUDA_ENTRY STV_DEFAULT"
_ZN5flash24flash_fwd_splitkv_kernelI23Flash_fwd_kernel_traitsILi32ELi64ELi128ELi4ELb0ELb0EN7cutlass6half_tE19Flash_kernel_traitsILi32ELi64ELi128ELi4ES3_EELb0ELb1ELb1ELb0ELb0ELb0ELb0ELb0EEEvNS_16Flash_fwd_paramsE:
.text._ZN5flash24flash_fwd_splitkv_kernelI23Flash_fwd_kernel_traitsILi32ELi64ELi128ELi4ELb0ELb0EN7cutlass6half_tE19Flash_kernel_traitsILi32ELi64ELi128ELi4ES3_EELb0ELb1ELb1ELb0ELb0ELb0ELb0ELb0EEEvNS_16Flash_fwd_paramsE:
[----:B------:R-:W-:Y:S01]  /*0000*/  LDC R1, c[0x0][0x37c] ;  /* 0x0000df00ff017b82 */ /* 0x000fe20000000800 */
[----:B------:R-:W1:Y:S07]  /*0010*/  S2R R155, SR_CTAID.X ;  /* 0x00000000009b7919 */ /* 0x000e6e0000002500 */
[----:B------:R-:W2:Y:S01]  /*0020*/  LDC.64 R2, c[0x0][0x348] ;  /* 0x0000d200ff027b82 */ /* 0x000ea20000000a00 */
[----:B------:R-:W-:Y:S01]  /*0030*/  BSSY.RECONVERGENT B3, `(.L_x_8968) ;  /* 0x0000005000037945 */ /* 0x000fe20003800200 */
[----:B------:R-:W-:Y:S01]  /*0040*/  MOV R152, 0x80 ;  /* 0x0000008000987802 */ /* 0x000fe20000000f00 */
[----:B------:R-:W3:Y:S01]  /*0050*/  S2R R153, SR_CTAID.Y ;  /* 0x0000000000997919 */ /* 0x000ee20000002600 */
[----:B------:R-:W4:Y:S05]  /*0060*/  S2R R154, SR_CTAID.Z ;  /* 0x00000000009a7919 */ /* 0x000f2a0000002700 */
[----:B-1234-:R-:W-:Y:S05]  /*0070*/  CALL.REL.NOINC `($_ZN5flash24flash_fwd_splitkv_kernelI23Flash_fwd_kernel_traitsILi32ELi64ELi128ELi4ELb0ELb0EN7cutlass6half_tE19Flash_kernel_traitsILi32ELi64ELi128ELi4ES3_EELb0ELb1ELb1ELb0ELb0ELb0ELb0ELb0EEEvNS_16Flash_fwd_paramsE$_ZN5flash30compute_attn_1rowblock_splitkvI23Flash_fwd_kernel_traitsILi32ELi64ELi128ELi4ELb0ELb0EN7cutlass6half_tE19Flash_kernel_traitsILi32ELi64ELi128ELi4ES3_EELb0ELb1ELb1ELb0ELb0ELb0ELb0ELb0ENS_16Flash_fwd_paramsEEEvRKT8_iiiii) ;  /* 0x0000000000087944 */ /* 0x01efea0003c00000 */
[----:B------:R-:W-:Y:S05]  /*0080*/  BSYNC.RECONVERGENT B3 ;  /* 0x0000000000037941 */ /* 0x000fea0003800200 */
.L_x_8968:
[----:B------:R-:W-:Y:S05]  /*0090*/  EXIT ;  /* 0x000000000000794d */ /* 0x000fea0003800000 */
        .type           $_ZN5flash24flash_fwd_splitkv_kernelI23Flash_fwd_kernel_traitsILi32ELi64ELi128ELi4ELb0ELb0EN7cutlass6half_tE19Flash_kernel_traitsILi32ELi64ELi128ELi4ES3_EELb0ELb1ELb1ELb0ELb0ELb0ELb0ELb0EEEvNS_16Flash_fwd_paramsE$_ZN5flash30compute_attn_1rowblock_splitkvI23Flash_fwd_kernel_traitsILi32ELi64ELi128ELi4ELb0ELb0EN7cutlass6half_tE19Flash_kernel_traitsILi32ELi64ELi128ELi4ES3_EELb0ELb1ELb1ELb0ELb0ELb0ELb0ELb0ENS_16Flash_fwd_paramsEEEvRKT8_iiiii,@function
        .size           $_ZN5flash24flash_fwd_splitkv_kernelI23Flash_fwd_kernel_traitsILi32ELi64ELi128ELi4ELb0ELb0EN7cutlass6half_tE19Flash_kernel_traitsILi32ELi64ELi128ELi4ES3_EELb0ELb1ELb1ELb0ELb0ELb0ELb0ELb0EEEvNS_16Flash_fwd_paramsE$_ZN5flash30compute_attn_1rowblock_splitkvI23Flash_fwd_kernel_traitsILi32ELi64ELi128ELi4ELb0ELb0EN7cutlass6half_tE19Flash_kernel_traitsILi32ELi64ELi128ELi4ES3_EELb0ELb1ELb1ELb0ELb0ELb0ELb0ELb0ENS_16Flash_fwd_paramsEEEvRKT8_iiiii,(.L_x_10326 - $_ZN5flash24flash_fwd_splitkv_kernelI23Flash_fwd_kernel_traitsILi32ELi64ELi128ELi4ELb0ELb0EN7cutlass6half_tE19Flash_kernel_traitsILi32ELi64ELi128ELi4ES3_EELb0ELb1ELb1ELb0ELb0ELb0ELb0ELb0EEEvNS_16Flash_fwd_paramsE$_ZN5flash30compute_attn_1rowblock_splitkvI23Flash_fwd_kernel_traitsILi32ELi64ELi128ELi4ELb0ELb0EN7cutlass6half_tE19Flash_kernel_traitsILi32ELi64ELi128ELi4ES3_EELb0ELb1ELb1ELb0ELb0ELb0ELb0ELb0ENS_16Flash_fwd_paramsEEEvRKT8_iiiii)
$_ZN5flash24flash_fwd_splitkv_kernelI23Flash_fwd_kernel_traitsILi32ELi64ELi128ELi4ELb0ELb0EN7cutlass6half_tE19Flash_kernel_traitsILi32ELi64ELi128ELi4ES3_EELb0ELb1ELb1ELb0ELb0ELb0ELb0ELb0EEEvNS_16Flash_fwd_paramsE$_ZN5flash30compute_attn_1rowblock_splitkvI23Flash_fwd_kernel_traitsILi32ELi64ELi128ELi4ELb0ELb0EN7cutlass6half_tE19Flash_kernel_traitsILi32ELi64ELi128ELi4ES3_EELb0ELb1ELb1ELb0ELb0ELb0ELb0ELb0ENS_16Flash_fwd_paramsEEEvRKT8_iiiii:
        /* <DEDUP_REMOVED lines=38> */
.L_x_8970:
[----:B------:R-:W-:Y:S05]  /*0300*/  BSYNC.RECONVERGENT B0 ;  /* 0x0000000000007941 */ /* 0x000fea0003800200 */
.L_x_8969:
[----:B------:R-:W-:Y:S04]  /*0310*/  BSSY.RECONVERGENT B0, `(.L_x_8971) ;  /* 0x0000007000007945 */ /* 0x000fe80003800200 */
[----:B------:R-:W-:Y:S05]  /*0320*/  @!P3 BRA `(.L_x_8972) ;  /* 0x000000000014b947 */ /* 0x000fea0003800000 */
[----:B-----5:R-:W3:Y:S02]  /*0330*/  LD.E.U8 R6, desc[UR4][R2.64+0x1b2] ;  /* 0x0001b20402067980 */ /* 0x020ee4000c101100 */
[----:B---3--:R-:W-:-:S13]  /*0340*/  ISETP.NE.AND P1, PT, R6, RZ, PT ;  /* 0x000000ff0600720c */ /* 0x008fda0003f25270 */
[----:B------:R-:W3:Y:S02]  /*0350*/  @P1 LD.E R7, desc[UR4][R14.64+0x4] ;  /* 0x000004040e071980 */ /* 0x000ee4000c101900 */
[----:B---3--:R-:W-:-:S06]  /*0360*/  @P1 IADD3 R6, PT, PT, R7, -R12, RZ ;  /* 0x8000000c07061210 */ /* 0x008fcc0007ffe0ff */
[----:B------:R3:W5:Y:S02]  /*0370*/  @!P1 LD.E R6, desc[UR4][R14.64] ;  /* 0x000000040e069980 */ /* 0x000764000c101900 */
.L_x_8972:
[----:B------:R-:W-:Y:S05]  /*0380*/  BSYNC.RECONVERGENT B0 ;  /* 0x0000000000007941 */ /* 0x000fea0003800200 */
.L_x_8971:
        /* <DEDUP_REMOVED lines=8> */
.L_x_8974:
[----:B------:R-:W4:Y:S01]  /*0410*/  LD.E.64 R8, desc[UR4][R2.64+0x108] ;  /* 0x0001080402087980 */ /* 0x000f22000c101b00 */
[----:B------:R-:W-:Y:S01]  /*0420*/  BSSY.RECONVERGENT B0, `(.L_x_8976) ;  /* 0x0000006000007945 */ /* 0x000fe20003800200 */
[----:B------:R-:W-:Y:S01]  /*0430*/  IMAD.MOV.U32 R119, RZ, RZ, RZ ;  /* 0x000000ffff777224 */ /* 0x000fe200078e00ff */
[----:B----4-:R-:W-:-:S04]  /*0440*/  ISETP.NE.U32.AND P0, PT, R8, RZ, PT ;  /* 0x000000ff0800720c */ /* 0x010fc80003f05070 */
[----:B------:R-:W-:-:S13]  /*0450*/  ISETP.NE.AND.EX P0, PT, R9, RZ, PT, P0 ;  /* 0x000000ff0900720c */ /* 0x000fda0003f05300 */
[----:B------:R-:W-:Y:S05]  /*0460*/  @!P0 BRA `(.L_x_8977) ;  /* 0x0000000000048947 */ /* 0x000fea0003800000 */
[----:B------:R4:W5:Y:S02]  /*0470*/  LD.E R119, desc[UR4][R2.64+0xbc] ;  /* 0x0000bc0402777980 */ /* 0x000964000c101900 */
.L_x_8977:
[----:B------:R-:W-:Y:S05]  /*0480*/  BSYNC.RECONVERGENT B0 ;  /* 0x0000000000007941 */ /* 0x000fea0003800200 */
.L_x_8976:
[----:B-----5:R-:W-:Y:S02]  /*0490*/  IADD3 R119, PT, PT, R119, R6, -R11 ;  /* 0x0000000677777210 */ /* 0x020fe40007ffe80b */
.L_x_8975:
[----:B------:R-:W-:Y:S05]  /*04a0*/  BSYNC.RECONVERGENT B1 ;  /* 0x0000000000017941 */ /* 0x000fea0003800200 */
.L_x_8973:
[----:B------:R-:W-:Y:S01]  /*04b0*/  IMAD.SHL.U32 R5, R155, 0x40, RZ ;  /* 0x000000409b057824 */ /* 0x000fe200078e00ff */
[----:B------:R-:W-:Y:S01]  /*04c0*/  MOV R6, R152 ;  /* 0x0000009800067202 */ /* 0x000fe20000000f00 */
[----:B------:R-:W-:-:S03]  /*04d0*/  IMAD.MOV.U32 R7, RZ, RZ, 0x0 ;  /* 0x00000000ff077424 */ /* 0x000fc600078e00ff */
[----:B------:R-:W-:-:S13]  /*04e0*/  ISETP.GT.AND P0, PT, R112, R5, PT ;  /* 0x000000057000720c */ /* 0x000fda0003f04270 */
[----:B-1234-:R-:W-:Y:S05]  /*04f0*/  @!P0 RET.REL.NODEC R6 `(_ZN5flash24flash_fwd_splitkv_kernelI23Flash_fwd_kernel_traitsILi32ELi64ELi128ELi4ELb0ELb0EN7cutlass6half_tE19Flash_kernel_traitsILi32ELi64ELi128ELi4ES3_EELb0ELb1ELb1ELb0ELb0ELb0ELb0ELb0EEEvNS_16Flash_fwd_paramsE) ;  /* 0xfffffff806c08950 */ /* 0x01efea0003c3ffff */
[----:B------:R-:W2:Y:S04]  /*0500*/  LD.E R7, desc[UR4][R2.64+0x188] ;  /* 0x0001880402077980 */ /* 0x000ea8000c101900 */
[----:B------:R-:W3:Y:S04]  /*0510*/  LD.E R15, desc[UR4][R2.64+0xb8] ;  /* 0x0000b804020f7980 */ /* 0x000ee8000c101900 */
[----:B------:R-:W4:Y:S01]  /*0520*/  LD.E R13, desc[UR4][R2.64+0x184] ;  /* 0x00018404020d7980 */ /* 0x000f22000c101900 */
[----:B------:R-:W-:Y:S02]  /*0530*/  VIADD R9, R119, 0x7f ;  /* 0x0000007f77097836 */ /* 0x000fe40000000000 */
[----:B------:R-:W-:Y:S01]  /*0540*/  IMAD R6, R155, 0x40, -R112 ;  /* 0x000000409b067824 */ /* 0x000fe200078e0a70 */
[----:B------:R-:W1:Y:S01]  /*0550*/  S2R R132, SR_TID.X ;  /* 0x0000000000847919 */ /* 0x000e620000002100 */
[----:B------:R-:W-:Y:S01]  /*0560*/  IMAD.IADD R115, R5, 0x1, R119 ;  /* 0x0000000105737824 */ /* 0x000fe200078e0277 */
[----:B------:R-:W-:-:S04]  /*0570*/  SHF.R.S32.HI R8, RZ, 0x1f, R9 ;  /* 0x0000001fff087819 */ /* 0x000fc80000011409 */
[----:B------:R-:W-:-:S04]  /*0580*/  LEA.HI R8, R8, R9, RZ, 0x7 ;  /* 0x0000000908087211 */ /* 0x000fc800078f38ff */
[----:B------:R-:W-:Y:S02]  /*0590*/  SHF.R.S32.HI R8, RZ, 0x7, R8 ;  /* 0x00000007ff087819 */ /* 0x000fe40000011408 */
[----:B--2---:R-:W-:Y:S01]  /*05a0*/  IADD3 R7, PT, PT, R7, R6, R9 ;  /* 0x0000000607077210 */ /* 0x004fe20007ffe009 */
[----:B---3--:R-:W-:-:S04]  /*05b0*/  VIADD R15, R15, 0x7f ;  /* 0x0000007f0f0f7836 */ /* 0x008fc80000000000 */
[----:B------:R-:W-:Y:S01]  /*05c0*/  VIADD R7, R7, 0x40 ;  /* 0x0000004007077836 */ /* 0x000fe20000000000 */
[----:B----4-:R-:W-:Y:S02]  /*05d0*/  IADD3 R13, PT, PT, R115, -R112, -R13 ;  /* 0x80000070730d7210 */ /* 0x010fe40007ffe80d */
[----:B------:R-:W-:Y:S02]  /*05e0*/  SHF.R.S32.HI R14, RZ, 0x1f, R15 ;  /* 0x0000001fff0e7819 */ /* 0x000fe4000001140f */
[----:B------:R-:W-:Y:S02]  /*05f0*/  SHF.R.S32.HI R10, RZ, 0x1f, R13 ;  /* 0x0000001fff0a7819 */ /* 0x000fe4000001140d */
[----:B------:R-:W-:Y:S02]  /*0600*/  SHF.R.S32.HI R6, RZ, 0x1f, R7 ;  /* 0x0000001fff067819 */ /* 0x000fe40000011407 */
[----:B------:R-:W-:Y:S02]  /*0610*/  LEA.HI R14, R14, R15, RZ, 0x7 ;  /* 0x0000000f0e0e7211 */ /* 0x000fe400078f38ff */
[----:B------:R-:W-:-:S02]  /*0620*/  LEA.HI R10, R10, R13, RZ, 0x7 ;  /* 0x0000000d0a0a7211 */ /* 0x000fc400078f38ff */
[----:B------:R-:W-:Y:S02]  /*0630*/  LEA.HI R6, R6, R7, RZ, 0x7 ;  /* 0x0000000706067211 */ /* 0x000fe400078f38ff */
[----:B------:R-:W-:Y:S02]  /*0640*/  SHF.R.S32.HI R113, RZ, 0x7, R14 ;  /* 0x00000007ff717819 */ /* 0x000fe4000001140e */
[----:B------:R-:W-:Y:S02]  /*0650*/  SHF.R.S32.HI R10, RZ, 0x7, R10 ;  /* 0x00000007ff0a7819 */ /* 0x000fe4000001140a */
[----:B------:R-:W-:Y:S02]  /*0660*/  SHF.R.S32.HI R6, RZ, 0x7, R6 ;  /* 0x00000007ff067819 */ /* 0x000fe40000011406 */
[----:B------:R-:W-:Y:S02]  /*0670*/  VIMNMX R146, PT, PT, RZ, R10, !PT ;  /* 0x0000000aff927248 */ /* 0x000fe40007fe0100 */
[----:B------:R-:W-:-:S04]  /*0680*/  VIMNMX3 R113, R113, R8, R6, PT ;  /* 0x000000087171720f */ /* 0x000fc80003800106 */
        /* <DEDUP_REMOVED lines=64> */
.L_x_8980:
[----:B------:R-:W-:Y:S05]  /*0a90*/  BSYNC.RECONVERGENT B0 ;  /* 0x0000000000007941 */ /* 0x000fea0003800200 */
.L_x_8979:
[----:B------:R-:W-:Y:S01]  /*0aa0*/  MOV R153, 0x0 ;  /* 0x0000000000997802 */ /* 0x000fe20000000f00 */
[----:B------:R1:W-:Y:S03]  /*0ab0*/  @!P3 ST.E desc[UR4][R2.64], R0 ;  /* 0x000000000200b985 */ /* 0x0003e6000c101904 */
[----:B-12---:R-:W-:Y:S05]  /*0ac0*/  @P2 RET.REL.NODEC R152 `(_ZN5flash24flash_fwd_splitkv_kernelI23Flash_fwd_kernel_traitsILi32ELi64ELi128ELi4ELb0ELb0EN7cutlass6half_tE19Flash_kernel_traitsILi32ELi64ELi128ELi4ES3_EELb0ELb1ELb1ELb0ELb0ELb0ELb0ELb0EEEvNS_16Flash_fwd_paramsE) ;  /* 0xfffffff4984c2950 */ /* 0x006fea0003c3ffff */
[----:B------:R-:W-:Y:S02]  /*0ad0*/  MOV R5, 0x7f800000 ;  /* 0x7f80000000057802 */ /* 0x000fe40000000f00 */
[----:B------:R-:W-:-:S03]  /*0ae0*/  MOV R153, 0x0 ;  /* 0x0000000000997802 */ /* 0x000fc60000000f00 */
[----:B------:R1:W-:Y:S02]  /*0af0*/  ST.E desc[UR4][R2.64+0x80], R5 ;  /* 0x0000800502007985 */ /* 0x0003e4000c101904 */
[----:B-1----:R-:W-:Y:S05]  /*0b00*/  RET.REL.NODEC R152 `(_ZN5flash24flash_fwd_splitkv_kernelI23Flash_fwd_kernel_traitsILi32ELi64ELi128ELi4ELb0ELb0EN7cutlass6half_tE19Flash_kernel_traitsILi32ELi64ELi128ELi4ES3_EELb0ELb1ELb1ELb0ELb0ELb0ELb0ELb0EEEvNS_16Flash_fwd_paramsE) ;  /* 0xfffffff4983c7950 */ /* 0x002fea0003c3ffff */
.L_x_8978:
        /* <DEDUP_REMOVED lines=14> */
[----:B------:R-:W-:Y:S02]  /*0bf0*/  IMAD.MOV.U32 R116, RZ, RZ, R2 ;  /* 0x000000ffff747224 */ /* 0x000fe400078e0002 */
[----:B------:R-:W-:-:S05]  /*0c00*/  IMAD.MOV.U32 R117, RZ, RZ, R3 ;  /* 0x000000ffff757224 */ /* 0x000fca00078e0003 */
        /* <DEDUP_REMOVED lines=37> */
[----:B------:R-:W2:Y:S04]  /*0e60*/  LD.E.64 R14, desc[UR4][R116.64+0x28] ;  /* 0x00002804740e7980 */ /* 0x000ea8000c101b00 */
        /* <DEDUP_REMOVED lines=51> */
.L_x_8982:
        /* <DEDUP_REMOVED lines=62> */
[----:B------:R-:W-:Y:S01]  /*1580*/  @P2 IADD3 R11, PT, PT, R11, R12, RZ ;  /* 0x0000000c0b0b2210 */ /* 0x000fe20007ffe0ff */
[----:B------:R-:W-:Y:S01]  /*1590*/  @!P2 IMAD R0, R17, R10, RZ ;  /* 0x0000000a1100a224 */ /* 0x000fe200078e02ff */
        /* <DEDUP_REMOVED lines=15> */
.L_x_8983:
[----:B------:R-:W-:Y:S05]  /*1690*/  BSYNC.RECONVERGENT B0 ;  /* 0x0000000000007941 */ /* 0x000fea0003800200 */
.L_x_8981:
        /* <DEDUP_REMOVED lines=45> */
[----:B------:R-:W-:-:S05]  /*1970*/  IMAD.IADD R13, R19, 0x1, R13 ;  /* 0x00000001130d7824 */ /* 0x000fca00078e020d */
[----:B------:R-:W-:Y:S02]  /*1980*/  IADD3.X R23, PT, PT, R12, R13, RZ, P1, !PT ;  /* 0x0000000d0c177210 */ /* 0x000fe40000ffe4ff */
[----:B------:R-:W1:Y:S01]  /*1990*/  S2R R12, SR_CgaCtaId ;  /* 0x00000000000c7919 */ /* 0x000e620000008800 */
[----:B------:R-:W-:Y:S01]  /*19a0*/  IADD3 R18, P1, PT, R165, R4, RZ ;  /* 0x00000004a5127210 */ /* 0x000fe20007f3e0ff */
[----:B------:R-:W-:Y:S01]  /*19b0*/  IMAD.IADD R142, R112, 0x1, -R5 ;  /* 0x00000001708e7824 */ /* 0x000fe200078e0a05 */
[----:B------:R-:W-:Y:S02]  /*19c0*/  SHF.R.U32.HI R122, RZ, 0x2, R132 ;  /* 0x00000002ff7a7819 */ /* 0x000fe40000011684 */
[----:B------:R-:W-:Y:S02]  /*19d0*/  IADD3.X R19, PT, PT, RZ, R0, RZ, P1, !PT ;  /* 0x00000000ff137210 */ /* 0x000fe40000ffe4ff */
[----:B------:R-:W-:-:S04]  /*19e0*/  LOP3.LUT R159, R143, 0xc0, RZ, 0xc0, !PT ;  /* 0x000000c08f9f7812 */ /* 0x000fc800078ec0ff */
[----:B------:R-:W-:Y:S01]  /*19f0*/  LOP3.LUT R159, R159, 0x18, R132, 0xf8, !PT ;  /* 0x000000189f9f7812 */ /* 0x000fe200078ef884 */
[-C--:B------:R-:W-:Y:S01]  /*1a00*/  IMAD R151, R141, R122.reuse, RZ ;  /* 0x0000007a8d977224 */ /* 0x080fe200078e02ff */
[----:B------:R-:W-:Y:S01]  /*1a10*/  MOV R109, 0x400 ;  /* 0x00000400006d7802 */ /* 0x000fe20000000f00 */
[----:B------:R-:W-:Y:S01]  /*1a20*/  IMAD R147, R139, R122, RZ ;  /* 0x0000007a8b937224 */ /* 0x000fe200078e02ff */
[----:B------:R-:W-:Y:S01]  /*1a30*/  LOP3.LUT R164, R159, R165, RZ, 0x3c, !PT ;  /* 0x000000a59fa47212 */ /* 0x000fe200078e3cff */
[----:B------:R-:W-:-:S04]  /*1a40*/  IMAD.WIDE.U32 R18, R122, R138, R18 ;  /* 0x0000008a7a127225 */ /* 0x000fc800078e0012 */
[----:B------:R-:W-:Y:S01]  /*1a50*/  IMAD.WIDE.U32 R22, R122, R140, R22 ;  /* 0x0000008c7a167225 */ /* 0x000fe200078e0016 */
[----:B------:R-:W-:Y:S01]  /*1a60*/  MOV R123, RZ ;  /* 0x000000ff007b7202 */ /* 0x000fe20000000f00 */
[----:B------:R-:W-:Y:S01]  /*1a70*/  BSSY.RECONVERGENT B0, `(.L_x_8984) ;  /* 0x000002e000007945 */ /* 0x000fe20003800200 */
[----:B------:R-:W-:Y:S01]  /*1a80*/  IADD3 R147, PT, PT, R19, R147, RZ ;  /* 0x0000009313937210 */ /* 0x000fe20007ffe0ff */
[----:B------:R-:W-:Y:S01]  /*1a90*/  IMAD.IADD R151, R23, 0x1, R151 ;  /* 0x0000000117977824 */ /* 0x000fe200078e0297 */
[----:B-1----:R-:W-:Y:S01]  /*1aa0*/  LEA R5, R12, R109, 0x18 ;  /* 0x0000006d0c057211 */ /* 0x002fe200078ec0ff */
[----:B--2---:R-:W-:-:S04]  /*1ab0*/  @P0 IMAD.WIDE.U32 R16, R8, R158, RZ ;  /* 0x0000009e08100225 */ /* 0x004fc800078e00ff */
[----:B------:R-:W-:Y:S02]  /*1ac0*/  @P0 IMAD R13, R9, R158, RZ ;  /* 0x0000009e090d0224 */ /* 0x000fe400078e02ff */
[-C--:B---3--:R-:W-:Y:S02]  /*1ad0*/  @!P0 IMAD R14, R29, R153.reuse, RZ ;  /* 0x000000991d0e8224 */ /* 0x088fe400078e02ff */
[----:B------:R-:W-:-:S04]  /*1ae0*/  @!P0 IMAD.WIDE.U32 R28, R28, R153, RZ ;  /* 0x000000991c1c8225 */ /* 0x000fc800078e00ff */
[----:B------:R-:W-:Y:S02]  /*1af0*/  @!P0 IMAD.IADD R4, R29, 0x1, R14 ;  /* 0x000000011d048824 */ /* 0x000fe400078e020e */
[----:B------:R-:W-:Y:S02]  /*1b00*/  @!P0 IMAD.MOV.U32 R14, RZ, RZ, R28 ;  /* 0x000000ffff0e8224 */ /* 0x000fe400078e001c */
[----:B------:R-:W-:Y:S02]  /*1b10*/  @P0 IMAD.MOV.U32 R14, RZ, RZ, R16 ;  /* 0x000000ffff0e0224 */ /* 0x000fe400078e0010 */
[----:B------:R-:W-:-:S03]  /*1b20*/  @P0 IMAD.IADD R4, R17, 0x1, R13 ;  /* 0x0000000111040824 */ /* 0x000fc600078e020d */
[----:B------:R-:W-:-:S04]  /*1b30*/  IADD3 R16, P1, PT, R165, R14, RZ ;  /* 0x0000000ea5107210 */ /* 0x000fc80007f3e0ff */
[----:B------:R-:W-:Y:S02]  /*1b40*/  IADD3.X R17, PT, PT, RZ, R4, RZ, P1, !PT ;  /* 0x00000004ff117210 */ /* 0x000fe40000ffe4ff */
[----:B------:R-:W-:Y:S02]  /*1b50*/  ISETP.GE.AND P1, PT, R122, R142, PT ;  /* 0x0000008e7a00720c */ /* 0x000fe40003f26270 */
[----:B------:R-:W-:Y:S01]  /*1b60*/  LOP3.LUT R13, R143, 0x1f20, RZ, 0xc0, !PT ;  /* 0x00001f208f0d7812 */ /* 0x000fe200078ec0ff */
[----:B------:R-:W-:Y:S01]  /*1b70*/  IMAD R0, R11, R154, RZ ;  /* 0x0000009a0b007224 */ /* 0x000fe200078e02ff */
[----:B----4-:R-:W-:Y:S01]  /*1b80*/  LEA R150, P2, R22, R26, 0x1 ;  /* 0x0000001a16967211 */ /* 0x010fe200078408ff */
[----:B------:R-:W-:Y:S01]  /*1b90*/  IMAD.WIDE.U32 R10, R10, R154, R16 ;  /* 0x0000009a0a0a7225 */ /* 0x000fe200078e0010 */
[----:B------:R-:W-:Y:S02]  /*1ba0*/  LOP3.LUT R164, R13, R164, RZ, 0xfc, !PT ;  /* 0x000000a40da47212 */ /* 0x000fe400078efcff */
[----:B------:R-:W-:Y:S01]  /*1bb0*/  LEA R148, P3, R18, R20, 0x1 ;  /* 0x0000001412947211 */ /* 0x000fe200078608ff */
[--C-:B------:R-:W-:Y:S01]  /*1bc0*/  @!P0 IMAD.MOV.U32 R15, RZ, RZ, R9.reuse ;  /* 0x000000ffff0f8224 */ /* 0x100fe200078e0009 */
[----:B------:R-:W-:Y:S01]  /*1bd0*/  @!P0 MOV R14, R8 ;  /* 0x00000008000e8202 */ /* 0x000fe20000000f00 */
[----:B------:R-:W-:Y:S01]  /*1be0*/  @P0 IMAD.MOV.U32 R15, RZ, RZ, R9 ;  /* 0x000000ffff0f0224 */ /* 0x000fe200078e0009 */
[----:B------:R-:W-:Y:S01]  /*1bf0*/  LEA.HI.X R151, R22, R27, R151, 0x1, P2 ;  /* 0x0000001b16977211 */ /* 0x000fe200010f0c97 */
[----:B------:R-:W-:Y:S01]  /*1c00*/  IMAD.WIDE.U32 R16, R155, 0x40, R122 ;  /* 0x000000409b107825 */ /* 0x000fe200078e007a */
[----:B------:R-:W-:-:S02]  /*1c10*/  LEA.HI.X R147, R18, R21, R147, 0x1, P3 ;  /* 0x0000001512937211 */ /* 0x000fc400018f0c93 */
        /* <DEDUP_REMOVED lines=18> */
.L_x_8986:
[----:B------:R1:W-:Y:S02]  /*1d40*/  STS.128 [R164], RZ ;  /* 0x000000ffa4007388 */ /* 0x0003e40000000c00 */
.L_x_8985:
[----:B------:R-:W-:Y:S05]  /*1d50*/  BSYNC.RECONVERGENT B0 ;  /* 0x0000000000007941 */ /* 0x000fea0003800200 */
.L_x_8984:
        /* <DEDUP_REMOVED lines=23> */
.L_x_8988:
[----:B------:R-:W-:Y:S05]  /*1ed0*/  BSYNC.RECONVERGENT B0 ;  /* 0x0000000000007941 */ /* 0x000fea0003800200 */
.L_x_8987:
        /* <DEDUP_REMOVED lines=12> */
.L_x_8991:
[----:B------:R4:W-:Y:S02]  /*1fa0*/  STS.128 [R164+0x1000], RZ ;  /* 0x001000ffa4007388 */ /* 0x0009e40000000c00 */
.L_x_8990:
[----:B------:R-:W-:Y:S05]  /*1fb0*/  BSYNC.RECONVERGENT B0 ;  /* 0x0000000000007941 */ /* 0x000fea0003800200 */
.L_x_8989:
        /* <DEDUP_REMOVED lines=16> */
.L_x_8993:
[----:B------:R-:W-:Y:S05]  /*20c0*/  BSYNC.RECONVERGENT B0 ;  /* 0x0000000000007941 */ /* 0x000fea0003800200 */
.L_x_8992:
        /* <DEDUP_REMOVED lines=11> */
.L_x_8995:
[----:B------:R-:W-:Y:S05]  /*2180*/  BSYNC.RECONVERGENT B0 ;  /* 0x0000000000007941 */ /* 0x000fea0003800200 */
.L_x_8994:
        /* <DEDUP_REMOVED lines=11> */
.L_x_8997:
[----:B------:R-:W-:Y:S05]  /*2240*/  BSYNC.RECONVERGENT B0 ;  /* 0x0000000000007941 */ /* 0x000fea0003800200 */
.L_x_8996:
[----:B------:R-:W2:Y:S04]  /*2250*/  LD.E.64 R16, desc[UR4][R2.64+0x1c0] ;  /* 0x0001c00402107980 */ /* 0x000ea8000c101b00 */
[----:B-1----:R-:W3:Y:S01]  /*2260*/  LD.E.64 R14, desc[UR4][R2.64+0x1b8] ;  /* 0x0001b804020e7980 */ /* 0x002ee2000c101b00 */
[----:B------:R-:W-:Y:S02]  /*2270*/  IMAD.MOV.U32 R12, RZ, RZ, R154 ;  /* 0x000000ffff0c7224 */ /* 0x000fe400078e009a */
[----:B------:R-:W-:Y:S01]  /*2280*/  IMAD.MOV.U32 R13, RZ, RZ, RZ ;  /* 0x000000ffff0d7224 */ /* 0x000fe200078e00ff */
[----:B------:R-:W4:Y:S04]  /*2290*/  LD.E R10, desc[UR4][R2.64+0xd8] ;  /* 0x0000d804020a7980 */ /* 0x000f28000c101900 */
[----:B------:R-:W0:Y:S04]  /*22a0*/  LDGDEPBAR ;  /* 0x00000000000079af */ /* 0x000e280000000000 */
[----:B------:R1:W5:Y:S01]  /*22b0*/  LD.E R118, desc[UR4][R2.64+0x188] ;  /* 0x0001880402767980 */ /* 0x000362000c101900 */
[----:B--2---:R-:W-:-:S04]  /*22c0*/  IMAD.WIDE.U32 R12, R153, R16, R12 ;  /* 0x00000010990c7225 */ /* 0x004fc800078e000c */
[----:B------:R-:W-:Y:S01]  /*22d0*/  IMAD R0, R17, R153, RZ ;  /* 0x0000009911007224 */ /* 0x000fe200078e02ff */
[----:B---3--:R-:W-:-:S04]  /*22e0*/  LEA R14, P0, R12, R14, 0x2 ;  /* 0x0000000e0c0e7211 */ /* 0x008fc800078010ff */
[----:B------:R-:W-:-:S04]  /*22f0*/  IADD3 R0, PT, PT, R13, R0, RZ ;  /* 0x000000000d007210 */ /* 0x000fc80007ffe0ff */
[----:B------:R-:W-:Y:S01]  /*2300*/  LEA.HI.X R15, R12, R15, R0, 0x2, P0 ;  /* 0x0000000f0c0f7211 */ /* 0x000fe200000f1400 */
[----:B----4-:R1:W2:Y:S01]  /*2310*/  MUFU.RCP R157, R10 ;  /* 0x0000000a009d7308 */ /* 0x0102a20000001000 */
        /* <DEDUP_REMOVED lines=17> */
.L_x_9000:
[----:B------:R3:W-:Y:S01]  /*2430*/  STS.128 [R164+0x3000], RZ ;  /* 0x003000ffa4007388 */ /* 0x0007e20000000c00 */
[----:B------:R-:W-:Y:S05]  /*2440*/  BRA `(.L_x_9001) ;  /* 0x0000000000047947 */ /* 0x000fea0003800000 */
.L_x_8999:
[----:B------:R4:W-:Y:S02]  /*2450*/  STS.128 [R164+0x3000], RZ ;  /* 0x003000ffa4007388 */ /* 0x0009e40000000c00 */
.L_x_9001:
[----:B------:R-:W-:Y:S05]  /*2460*/  BSYNC.RECONVERGENT B0 ;  /* 0x0000000000007941 */ /* 0x000fea0003800200 */
.L_x_8998:
[-C--:B------:R-:W-:Y:S01]  /*2470*/  ISETP.GE.AND P3, PT, R9, R8.reuse, PT ;  /* 0x000000080900720c */ /* 0x080fe20003f66270 */
[C---:B------:R-:W-:Y:S01]  /*2480*/  IMAD.SHL.U32 R111, R132.reuse, 0x20, RZ ;  /* 0x00000020846f7824 */ /* 0x040fe200078e00ff */
[-C--:B------:R-:W-:Y:S01]  /*2490*/  ISETP.GE.AND P2, PT, R11, R8.reuse, PT ;  /* 0x000000080b00720c */ /* 0x080fe20003f46270 */
[C---:B------:R-:W-:Y:S01]  /*24a0*/  IMAD.SHL.U32 R133, R132.reuse, 0x4, RZ ;  /* 0x0000000484857824 */ /* 0x040fe200078e00ff */
        /* <DEDUP_REMOVED lines=11> */
[----:B-1----:R-:W-:Y:S02]  /*2560*/  LOP3.LUT R10, R135, 0x20, R111, 0xf8, !PT ;  /* 0x00000020870a7812 */ /* 0x002fe400078ef86f */
[----:B------:R-:W-:-:S02]  /*2570*/  LEA R12, P0, R4, R150, 0x1 ;  /* 0x00000096040c7211 */ /* 0x000fc400078008ff */
        /* <DEDUP_REMOVED lines=15> */
.L_x_9003:
[----:B------:R-:W-:Y:S05]  /*2670*/  BSYNC.RECONVERGENT B0 ;  /* 0x0000000000007941 */ /* 0x000fea0003800200 */
.L_x_9002:
        /* <DEDUP_REMOVED lines=14> */
.L_x_9005:
[----:B------:R-:W-:Y:S05]  /*2760*/  BSYNC.RECONVERGENT B0 ;  /* 0x0000000000007941 */ /* 0x000fea0003800200 */
.L_x_9004:
        /* <DEDUP_REMOVED lines=12> */
.L_x_9007:
[----:B------:R-:W-:Y:S05]  /*2830*/  BSYNC.RECONVERGENT B0 ;  /* 0x0000000000007941 */ /* 0x000fea0003800200 */
.L_x_9006:
[----:B------:R-:W-:Y:S01]  /*2840*/  LDSM.16.M88.4 R100, [R5] ;  /* 0x000000000564783b */ /* 0x000fe20000000200 */
[----:B------:R-:W-:Y:S01]  /*2850*/  IMAD.MOV.U32 R114, RZ, RZ, 0x20 ;  /* 0x00000020ff727424 */ /* 0x000fe200078e00ff */
[----:B------:R-:W-:Y:S01]  /*2860*/  LOP3.LUT P5, RZ, R132, 0x4, RZ, 0xc0, !PT ;  /* 0x0000000484ff7812 */ /* 0x000fe200078ac0ff */
[----:B------:R-:W-:Y:S01]  /*2870*/  BSSY.RECONVERGENT B1, `(.L_x_9008) ;  /* 0x00000b5000017945 */ /* 0x000fe20003800200 */
[----:B------:R-:W1:Y:S02]  /*2880*/  LDSM.16.M88.4 R104, [R121+0x2c00] ;  /* 0x002c00007968783b */ /* 0x000e640000000200 */
[----:B------:R-:W-:Y:S02]  /*2890*/  SEL R114, R114, 0xffffffe0, !P5 ;  /* 0xffffffe072727807 */ /* 0x000fe40006800000 */
[----:B------:R-:W5:Y:S03]  /*28a0*/  LDSM.16.M88.4 R40, [R121+0x1800] ;  /* 0x001800007928783b */ /* 0x000f660000000200 */
[----:B------:R-:W-:Y:S01]  /*28b0*/  IMAD.IADD R96, R5, 0x1, R114 ;  /* 0x0000000105607824 */ /* 0x000fe200078e0272 */
[----:B------:R-:W2:Y:S01]  /*28c0*/  LDSM.16.M88.4 R56, [R121+0x1000] ;  /* 0x001000007938783b */ /* 0x000ea20000000200 */
[----:B------:R-:W-:-:S03]  /*28d0*/  IMAD.IADD R114, R114, 0x1, R121 ;  /* 0x0000000172727824 */ /* 0x000fc600078e0279 */
[----:B------:R-:W3:Y:S04]  /*28e0*/  LDSM.16.M88.4 R48, [R121+0x1400] ;  /* 0x001400007930783b */ /* 0x000ee80000000200 */
[----:B------:R-:W4:Y:S04]  /*28f0*/  LDSM.16.M88.4 R32, [R121+0x1c00] ;  /* 0x001c00007920783b */ /* 0x000f280000000200 */
[----:B------:R-:W4:Y:S04]  /*2900*/  LDSM.16.M88.4 R24, [R121+0x2000] ;  /* 0x002000007918783b */ /* 0x000f280000000200 */
[----:B------:R-:W4:Y:S04]  /*2910*/  LDSM.16.M88.4 R16, [R121+0x2400] ;  /* 0x002400007910783b */ /* 0x000f280000000200 */
[----:B------:R-:W4:Y:S04]  /*2920*/  LDSM.16.M88.4 R8, [R121+0x2800] ;  /* 0x002800007908783b */ /* 0x000f280000000200 */
[----:B------:R-:W-:Y:S04]  /*2930*/  LDSM.16.M88.4 R96, [R96] ;  /* 0x000000006060783b */ /* 0x000fe80000000200 */
[----:B------:R-:W4:Y:S04]  /*2940*/  LDSM.16.M88.4 R64, [R114+0x2c00] ;  /* 0x002c00007240783b */ /* 0x000f280000000200 */
[----:B------:R-:W4:Y:S01]  /*2950*/  LDSM.16.M88.4 R84, [R114+0x1800] ;  /* 0x001800007254783b */ /* 0x000f220000000200 */
[C---:B-1----:R-:W-:Y:S03]  /*2960*/  HMMA.16816.F32 R4, R100.reuse, R104, RZ ;  /* 0x000000686404723c */ /* 0x042fe600000018ff */
[----:B------:R-:W1:Y:S04]  /*2970*/  LDSM.16.M88.4 R68, [R114+0x2800] ;  /* 0x002800007244783b */ /* 0x000e680000000200 */
[----:B------:R-:W1:Y:S01]  /*2980*/  LDSM.16.M88.4 R92, [R114+0x1000] ;  /* 0x00100000725c783b */ /* 0x000e620000000200 */
[C---:B-----5:R-:W-:Y:S03]  /*2990*/  HMMA.16816.F32 R44, R100.reuse, R40, RZ ;  /* 0x00000028642c723c */ /* 0x060fe600000018ff */
[----:B------:R-:W5:Y:S04]  /*29a0*/  LDSM.16.M88.4 R88, [R114+0x1400] ;  /* 0x001400007258783b */ /* 0x000f680000000200 */
[----:B------:R-:W5:Y:S01]  /*29b0*/  LDSM.16.M88.4 R80, [R114+0x1c00] ;  /* 0x001c00007250783b */ /* 0x000f620000000200 */
[C---:B--2---:R-:W-:Y:S03]  /*29c0*/  HMMA.16816.F32 R60, R100.reuse, R56, RZ ;  /* 0x00000038643c723c */ /* 0x044fe600000018ff */
[----:B------:R-:W2:Y:S04]  /*29d0*/  LDSM.16.M88.4 R76, [R114+0x2000] ;  /* 0x00200000724c783b */ /* 0x000ea80000000200 */
[----:B------:R-:W2:Y:S01]  /*29e0*/  LDSM.16.M88.4 R72, [R114+0x2400] ;  /* 0x002400007248783b */ /* 0x000ea20000000200 */
[C---:B---3--:R-:W-:Y:S03]  /*29f0*/  HMMA.16816.F32 R52, R100.reuse, R48, RZ ;  /* 0x000000306434723c */ /* 0x048fe600000018ff */
        /* <DEDUP_REMOVED lines=16> */
[----:B------:R-:W-:Y:S02]  /*2b00*/  ISETP.GT.U32.AND P0, PT, R65, R146, PT ;  /* 0x000000924100720c */ /* 0x000fe40003f04070 */
[----:B------:R-:W-:Y:S01]  /*2b10*/  HMMA.16816.F32 R44, R96, R84, R44 ;  /* 0x00000054602c723c */ /* 0x000fe2000000182c */
[----:B------:R-:W-:Y:S02]  /*2b20*/  LOP3.LUT R84, R134, 0x1f0, RZ, 0xc0, !PT ;  /* 0x000001f086547812 */ /* 0x000fe400078ec0ff */
[----:B------:R-:W-:Y:S02]  /*2b30*/  LOP3.LUT R85, R122, 0x7, RZ, 0xc0, !PT ;  /* 0x000000077a557812 */ /* 0x000fe400078ec0ff */
[----:B------:R-:W-:-:S03]  /*2b40*/  LOP3.LUT R120, R84, 0x7, R122, 0xf8, !PT ;  /* 0x0000000754787812 */ /* 0x000fc600078ef87a */
[----:B------:R-:W-:Y:S01]  /*2b50*/  HMMA.16816.F32 R100, R96, R66, R100 ;  /* 0x000000426064723c */ /* 0x000fe20000001864 */
[----:B------:R-:W-:Y:S01]  /*2b60*/  IADD3 R67, PT, PT, R118, R119, -R112 ;  /* 0x0000007776437210 */ /* 0x000fe20007ffe870 */
[----:B------:R-:W-:-:S04]  /*2b70*/  IMAD R118, R155, 0x40, R120 ;  /* 0x000000409b767824 */ /* 0x000fc800078e0278 */
[----:B------:R-:W-:Y:S02]  /*2b80*/  IMAD.IADD R144, R118, 0x1, R67 ;  /* 0x0000000176907824 */ /* 0x000fe400078e0243 */
[C---:B-1----:R-:W-:Y:S01]  /*2b90*/  HMMA.16816.F32 R12, R96.reuse, R68, R12 ;  /* 0x00000044600c723c */ /* 0x042fe2000000180c */
[----:B------:R-:W-:Y:S02]  /*2ba0*/  IADD3 R69, PT, PT, R119, -R112, -R0 ;  /* 0x8000007077457210 */ /* 0x000fe40007ffe800 */
[C-C-:B------:R-:W-:Y:S02]  /*2bb0*/  VIADDMNMX R145, R144.reuse, 0x1, R119.reuse, PT ;  /* 0x0000000190917846 */ /* 0x140fe40003800177 */
[----:B------:R-:W-:Y:S01]  /*2bc0*/  VIADDMNMX R144, R144, 0x9, R119, PT ;  /* 0x0000000990907846 */ /* 0x000fe20003800177 */
[----:B------:R-:W-:Y:S02]  /*2bd0*/  IMAD.IADD R118, R118, 0x1, R69 ;  /* 0x0000000176767824 */ /* 0x000fe400078e0245 */
[C---:B------:R-:W-:Y:S08]  /*2be0*/  HMMA.16816.F32 R60, R96.reuse, R92, R60 ;  /* 0x0000005c603c723c */ /* 0x040ff0000000183c */
[C---:B------:R-:W-:Y:S08]  /*2bf0*/  HMMA.16816.F32 R56, R96.reuse, R94, R56 ;  /* 0x0000005e6038723c */ /* 0x040ff00000001838 */
[C---:B-----5:R-:W-:Y:S08]  /*2c00*/  HMMA.16816.F32 R52, R96.reuse, R88, R52 ;  /* 0x000000586034723c */ /* 0x060ff00000001834 */
        /* <DEDUP_REMOVED lines=25> */
.L_x_9011:
        /* <DEDUP_REMOVED lines=60> */
.L_x_9012:
[----:B------:R-:W-:Y:S05]  /*3160*/  BSYNC.RECONVERGENT B0 ;  /* 0x0000000000007941 */ /* 0x000fea0003800200 */
.L_x_9010:
        /* <DEDUP_REMOVED lines=35> */
.L_x_9014:
[----:B------:R-:W-:Y:S05]  /*33a0*/  BSYNC.RECONVERGENT B0 ;  /* 0x0000000000007941 */ /* 0x000fea0003800200 */
.L_x_9013:
[----:B------:R-:W0:Y:S02]  /*33b0*/  LDGDEPBAR ;  /* 0x00000000000079af */ /* 0x000e240000000000 */
.L_x_9009:
[----:B------:R-:W-:Y:S05]  /*33c0*/  BSYNC.RECONVERGENT B1 ;  /* 0x0000000000017941 */ /* 0x000fea0003800200 */
.L_x_9008:
[----:B------:R-:W-:Y:S02]  /*33d0*/  IMAD.SHL.U32 R119, R132, 0x2, RZ ;  /* 0x0000000284777824 */ /* 0x000fe400078e00ff */
[----:B------:R-:W-:Y:S02]  /*33e0*/  IMAD.IADD R120, R115, 0x1, R120 ;  /* 0x0000000173787824 */ /* 0x000fe400078e0278 */
[----:B------:R-:W-:Y:S01]  /*33f0*/  VIADD R86, R118, 0x8 ;  /* 0x0000000876567836 */ /* 0x000fe20000000000 */
[----:B------:R-:W-:-:S05]  /*3400*/  LOP3.LUT R119, R119, 0x6, RZ, 0xc0, !PT ;  /* 0x0000000677777812 */ /* 0x000fca00078ec0ff */
[----:B-1----:R-:W-:-:S04]  /*3410*/  IMAD R69, R65, 0x80, R119 ;  /* 0x0000008041457824 */ /* 0x002fc800078e0277 */
[C---:B--2---:R-:W-:Y:S01]  /*3420*/  IMAD.IADD R67, R69.reuse, 0x1, R112 ;  /* 0x0000000145437824 */ /* 0x044fe200078e0270 */
[----:B------:R-:W-:Y:S01]  /*3430*/  ISETP.GT.AND P2, PT, R118, R69, PT ;  /* 0x000000457600720c */ /* 0x000fe20003f44270 */
[C---:B------:R-:W-:Y:S02]  /*3440*/  VIADD R73, R69.reuse, 0x1 ;  /* 0x0000000145497836 */ /* 0x040fe40000000000 */
[C---:B------:R-:W-:Y:S01]  /*3450*/  VIADD R91, R69.reuse, 0x8 ;  /* 0x00000008455b7836 */ /* 0x040fe20000000000 */
[C-C-:B------:R-:W-:Y:S01]  /*3460*/  IADD3 R70, PT, PT, R120.reuse, -0x1, -R67.reuse ;  /* 0xffffffff78467810 */ /* 0x140fe20007ffe843 */
[C---:B------:R-:W-:Y:S01]  /*3470*/  VIADD R89, R69.reuse, 0x9 ;  /* 0x0000000945597836 */ /* 0x040fe20000000000 */
[C-C-:B------:R-:W-:Y:S01]  /*3480*/  IADD3 R71, PT, PT, R120.reuse, -0x10, -R67.reuse ;  /* 0xfffffff078477810 */ /* 0x140fe20007ffe843 */
[C---:B------:R-:W-:Y:S01]  /*3490*/  VIADD R87, R69.reuse, 0x10 ;  /* 0x0000001045577836 */ /* 0x040fe20000000000 */
        /* <DEDUP_REMOVED lines=9> */
[----:B------:R-:W-:Y:S01]  /*3530*/  VIADD R75, R69, 0x21 ;  /* 0x00000021454b7836 */ /* 0x000fe20000000000 */
[----:B------:R-:W-:-:S02]  /*3540*/  I2FP.F32.S32 R71, R71 ;  /* 0x0000004700477245 */ /* 0x000fc40000201400 */
[----:B------:R-:W-:Y:S01]  /*3550*/  I2FP.F32.S32 R0, R0 ;  /* 0x0000000000007245 */ /* 0x000fe20000201400 */
[C---:B------:R-:W-:Y:S01]  /*3560*/  FFMA.FTZ R70, -R157.reuse, R70, R61 ;  /* 0x000000469d467223 */ /* 0x040fe2000001013d */
[C-C-:B------:R-:W-:Y:S01]  /*3570*/  IADD3 R66, PT, PT, R120.reuse, -0x11, -R67.reuse ;  /* 0xffffffef78427810 */ /* 0x140fe20007ffe843 */
[C---:B------:R-:W-:Y:S01]  /*3580*/  FFMA.FTZ R64, -R157.reuse, R71, R52 ;  /* 0x000000479d407223 */ /* 0x040fe20000010134 */
[C---:B------:R-:W-:Y:S01]  /*3590*/  IADD3 R52, PT, PT, R120.reuse, -0x19, -R67 ;  /* 0xffffffe778347810 */ /* 0x040fe20007ffe843 */
[----:B------:R-:W-:Y:S01]  /*35a0*/  FFMA.FTZ R61, -R157, R0, R57 ;  /* 0x000000009d3d7223 */ /* 0x000fe20000010139 */
[C-C-:B------:R-:W-:Y:S02]  /*35b0*/  IADD3 R71, PT, PT, R120.reuse, -0x20, -R67.reuse ;  /* 0xffffffe078477810 */ /* 0x140fe40007ffe843 */
[----:B------:R-:W-:Y:S02]  /*35c0*/  IADD3 R0, PT, PT, R120, -0x21, -R67 ;  /* 0xffffffdf78007810 */ /* 0x000fe40007ffe843 */
[----:B------:R-:W-:-:S02]  /*35d0*/  IABS R66, R66 ;  /* 0x0000004200427213 */ /* 0x000fc40000000000 */
[----:B------:R-:W-:Y:S02]  /*35e0*/  IABS R52, R52 ;  /* 0x0000003400347213 */ /* 0x000fe40000000000 */
[----:B------:R-:W-:Y:S02]  /*35f0*/  IABS R71, R71 ;  /* 0x0000004700477213 */ /* 0x000fe40000000000 */
[----:B------:R-:W-:Y:S02]  /*3600*/  ISETP.GT.AND P1, PT, R118, R73, PT ;  /* 0x000000497600720c */ /* 0x000fe40003f24270 */
[C---:B------:R-:W-:Y:S02]  /*3610*/  ISETP.GE.AND P4, PT, R73.reuse, R145, PT ;  /* 0x000000914900720c */ /* 0x040fe40003f86270 */
[----:B------:R-:W-:Y:S02]  /*3620*/  ISETP.GT.AND P0, PT, R86, R73, PT ;  /* 0x000000495600720c */ /* 0x000fe40003f04270 */
[----:B------:R-:W-:-:S02]  /*3630*/  ISETP.GE.AND P3, PT, R73, R144, PT ;  /* 0x000000904900720c */ /* 0x000fc40003f66270 */
[----:B------:R-:W-:Y:S02]  /*3640*/  IABS R0, R0 ;  /* 0x0000000000007213 */ /* 0x000fe40000000000 */
[C---:B------:R-:W-:Y:S02]  /*3650*/  IADD3 R73, PT, PT, R120.reuse, -0x18, -R67 ;  /* 0xffffffe878497810 */ /* 0x040fe40007ffe843 */
[----:B------:R-:W-:Y:S02]  /*3660*/  I2FP.F32.S32 R66, R66 ;  /* 0x0000004200427245 */ /* 0x000fe40000201400 */
[----:B------:R-:W-:Y:S02]  /*3670*/  I2FP.F32.S32 R52, R52 ;  /* 0x0000003400347245 */ /* 0x000fe40000201400 */
[----:B------:R-:W-:Y:S01]  /*3680*/  I2FP.F32.S32 R71, R71 ;  /* 0x0000004700477245 */ /* 0x000fe20000201400 */
[C---:B------:R-:W-:Y:S01]  /*3690*/  FFMA.FTZ R57, -R157.reuse, R66, R53 ;  /* 0x000000429d397223 */ /* 0x040fe20000010135 */
[----:B------:R-:W-:Y:S01]  /*36a0*/  I2FP.F32.S32 R0, R0 ;  /* 0x0000000000007245 */ /* 0x000fe20000201400 */
[C---:B------:R-:W-:Y:S01]  /*36b0*/  FFMA.FTZ R53, -R157.reuse, R52, R49 ;  /* 0x000000349d357223 */ /* 0x040fe20000010131 */
[----:B------:R-:W-:Y:S01]  /*36c0*/  IABS R73, R73 ;  /* 0x0000004900497213 */ /* 0x000fe20000000000 */
[C---:B------:R-:W-:Y:S01]  /*36d0*/  FFMA.FTZ R72, -R157.reuse, R71, R44 ;  /* 0x000000479d487223 */ /* 0x040fe2000001012c */
[----:B------:R-:W-:Y:S01]  /*36e0*/  IADD3 R44, PT, PT, R120, -0x29, -R67 ;  /* 0xffffffd7782c7810 */ /* 0x000fe20007ffe843 */
[----:B------:R-:W-:Y:S01]  /*36f0*/  FFMA.FTZ R49, -R157, R0, R45 ;  /* 0x000000009d317223 */ /* 0x000fe2000001012d */
[----:B------:R-:W-:-:S02]  /*3700*/  I2FP.F32.S32 R73, R73 ;  /* 0x0000004900497245 */ /* 0x000fc40000201400 */
[C-C-:B------:R-:W-:Y:S02]  /*3710*/  IADD3 R0, PT, PT, R120.reuse, -0x31, -R67.reuse ;  /* 0xffffffcf78007810 */ /* 0x140fe40007ffe843 */
[----:B------:R-:W-:Y:S01]  /*3720*/  IABS R44, R44 ;  /* 0x0000002c002c7213 */ /* 0x000fe20000000000 */
[----:B------:R-:W-:Y:S01]  /*3730*/  FFMA.FTZ R68, -R157, R73, R48 ;  /* 0x000000499d447223 */ /* 0x000fe20000010130 */
[----:B------:R-:W-:Y:S02]  /*3740*/  IABS R0, R0 ;  /* 0x0000000000007213 */ /* 0x000fe40000000000 */
[----:B------:R-:W-:Y:S02]  /*3750*/  IADD3 R73, PT, PT, R120, -0x30, -R67 ;  /* 0xffffffd078497810 */ /* 0x000fe40007ffe843 */
[----:B------:R-:W-:Y:S02]  /*3760*/  I2FP.F32.S32 R44, R44 ;  /* 0x0000002c002c7245 */ /* 0x000fe40000201400 */
[----:B------:R-:W-:-:S02]  /*3770*/  I2FP.F32.S32 R0, R0 ;  /* 0x0000000000007245 */ /* 0x000fc40000201400 */
[----:B------:R-:W-:Y:S01]  /*3780*/  IABS R73, R73 ;  /* 0x0000004900497213 */ /* 0x000fe20000000000 */
[C---:B------:R-:W-:Y:S01]  /*3790*/  FFMA.FTZ R45, -R157.reuse, R44, R41 ;  /* 0x0000002c9d2d7223 */ /* 0x040fe20000010129 */
[C---:B------:R-:W-:Y:S01]  /*37a0*/  IADD3 R71, PT, PT, R120.reuse, -0x38, -R67 ;  /* 0xffffffc878477810 */ /* 0x040fe20007ffe843 */
[C---:B------:R-:W-:Y:S01]  /*37b0*/  FFMA.FTZ R41, -R157.reuse, R0, R37 ;  /* 0x000000009d297223 */ /* 0x040fe20000010125 */
[----:B------:R-:W-:Y:S02]  /*37c0*/  I2FP.F32.S32 R73, R73 ;  /* 0x0000004900497245 */ /* 0x000fe40000201400 */
[----:B------:R-:W-:Y:S02]  /*37d0*/  IADD3 R0, PT, PT, R120, -0x49, -R67 ;  /* 0xffffffb778007810 */ /* 0x000fe40007ffe843 */
[----:B------:R-:W-:Y:S01]  /*37e0*/  IABS R71, R71 ;  /* 0x0000004700477213 */ /* 0x000fe20000000000 */
[----:B------:R-:W-:Y:S01]  /*37f0*/  FFMA.FTZ R52, -R157, R73, R36 ;  /* 0x000000499d347223 */ /* 0x000fe20000010124 */
[----:B------:R-:W-:-:S02]  /*3800*/  IABS R0, R0 ;  /* 0x0000000000007213 */ /* 0x000fc40000000000 */
[C-C-:B------:R-:W-:Y:S02]  /*3810*/  IADD3 R73, PT, PT, R120.reuse, -0x40, -R67.reuse ;  /* 0xffffffc078497810 */ /* 0x140fe40007ffe843 */
[----:B------:R-:W-:Y:S02]  /*3820*/  I2FP.F32.S32 R71, R71 ;  /* 0x0000004700477245 */ /* 0x000fe40000201400 */
[----:B------:R-:W-:Y:S02]  /*3830*/  I2FP.F32.S32 R0, R0 ;  /* 0x0000000000007245 */ /* 0x000fe40000201400 */
[----:B------:R-:W-:Y:S01]  /*3840*/  IABS R73, R73 ;  /* 0x0000004900497213 */ /* 0x000fe20000000000 */
[C---:B------:R-:W-:Y:S01]  /*3850*/  FFMA.FTZ R48, -R157.reuse, R71, R32 ;  /* 0x000000479d307223 */ /* 0x040fe20000010120 */
[C---:B------:R-:W-:Y:S01]  /*3860*/  IADD3 R36, PT, PT, R120.reuse, -0x39, -R67 ;  /* 0xffffffc778247810 */ /* 0x040fe20007ffe843 */
[----:B------:R-:W-:Y:S01]  /*3870*/  FFMA.FTZ R0, -R157, R0, R25 ;  /* 0x000000009d007223 */ /* 0x000fe20000010119 */
[C-C-:B------:R-:W-:Y:S01]  /*3880*/  IADD3 R32, PT, PT, R120.reuse, -0x41, -R67.reuse ;  /* 0xffffffbf78207810 */ /* 0x140fe20007ffe843 */
[----:B------:R-:W-:Y:S01]  /*3890*/  IMAD.IADD R25, R120, 0x1, -R67 ;  /* 0x0000000178197824 */ /* 0x000fe200078e0a43 */
[----:B------:R-:W-:-:S02]  /*38a0*/  I2FP.F32.S32 R73, R73 ;  /* 0x0000004900497245 */ /* 0x000fc40000201400 */
[C-C-:B------:R-:W-:Y:S02]  /*38b0*/  IADD3 R66, PT, PT, R120.reuse, -0x28, -R67.reuse ;  /* 0xffffffd878427810 */ /* 0x140fe40007ffe843 */
[----:B------:R-:W-:Y:S01]  /*38c0*/  IABS R36, R36 ;  /* 0x0000002400247213 */ /* 0x000fe20000000000 */
[----:B------:R-:W-:Y:S01]  /*38d0*/  FFMA.FTZ R44, -R157, R73, R28 ;  /* 0x000000499d2c7223 */ /* 0x000fe2000001011c */
[----:B------:R-:W-:Y:S01]  /*38e0*/  IABS R32, R32 ;  /* 0x0000002000207213 */ /* 0x000fe20000000000 */
[----:B------:R-:W-:Y:S01]  /*38f0*/  VIADD R73, R69, 0x28 ;  /* 0x0000002845497836 */ /* 0x000fe20000000000 */
[----:B------:R-:W-:Y:S02]  /*3900*/  IABS R66, R66 ;  /* 0x0000004200427213 */ /* 0x000fe40000000000 */
[----:B------:R-:W-:Y:S02]  /*3910*/  IADD3 R71, PT, PT, R120, -0x48, -R67 ;  /* 0xffffffb878477810 */ /* 0x000fe40007ffe843 */
[----:B------:R-:W-:Y:S01]  /*3920*/  IABS R28, R25 ;  /* 0x00000019001c7213 */ /* 0x000fe20000000000 */
[----:B------:R-:W-:Y:S01]  /*3930*/  VIADD R25, R25, 0xfffffff8 ;  /* 0xfffffff819197836 */ /* 0x000fe20000000000 */
[----:B------:R-:W-:-:S02]  /*3940*/  I2FP.F32.S32 R36, R36 ;  /* 0x0000002400247245 */ /* 0x000fc40000201400 */
[----:B------:R-:W-:Y:S02]  /*3950*/  I2FP.F32.S32 R32, R32 ;  /* 0x0000002000207245 */ /* 0x000fe40000201400 */
[----:B------:R-:W-:Y:S01]  /*3960*/  I2FP.F32.S32 R66, R66 ;  /* 0x0000004200427245 */ /* 0x000fe20000201400 */
[C---:B------:R-:W-:Y:S01]  /*3970*/  FFMA.FTZ R37, -R157.reuse, R36, R33 ;  /* 0x000000249d257223 */ /* 0x040fe20000010121 */
[----:B------:R-:W-:Y:S01]  /*3980*/  IABS R71, R71 ;  /* 0x0000004700477213 */ /* 0x000fe20000000000 */
[C---:B------:R-:W-:Y:S01]  /*3990*/  FFMA.FTZ R33, -R157.reuse, R32, R29 ;  /* 0x000000209d217223 */ /* 0x040fe2000001011d */
[----:B------:R-:W-:Y:S01]  /*39a0*/  I2FP.F32.S32 R28, R28 ;  /* 0x0000001c001c7245 */ /* 0x000fe20000201400 */
[C---:B------:R-:W-:Y:S01]  /*39b0*/  FFMA.FTZ R66, -R157.reuse, R66, R40 ;  /* 0x000000429d427223 */ /* 0x040fe20000010128 */
[----:B------:R-:W-:Y:S01]  /*39c0*/  I2FP.F32.S32 R71, R71 ;  /* 0x0000004700477245 */ /* 0x000fe20000201400 */
[C---:B------:R-:W-:Y:S01]  /*39d0*/  VIADD R40, R120.reuse, 0x8 ;  /* 0x0000000878287836 */ /* 0x040fe20000000000 */
[--C-:B------:R-:W-:Y:S01]  /*39e0*/  IADD3 R29, PT, PT, R120, -0x50, -R67.reuse ;  /* 0xffffffb0781d7810 */ /* 0x100fe20007ffe843 */
[CC--:B------:R-:W-:Y:S01]  /*39f0*/  FFMA.FTZ R60, -R157.reuse, R28.reuse, R60 ;  /* 0x0000001c9d3c7223 */ /* 0x0c0fe2000001013c */
[----:B------:R-:W-:Y:S01]  /*3a00*/  IABS R25, R25 ;  /* 0x0000001900197213 */ /* 0x000fe20000000000 */
[C---:B------:R-:W-:Y:S01]  /*3a10*/  FFMA.FTZ R36, -R157.reuse, R71, R24 ;  /* 0x000000479d247223 */ /* 0x040fe20000010118 */
[----:B------:R-:W-:Y:S01]  /*3a20*/  IABS R29, R29 ;  /* 0x0000001d001d7213 */ /* 0x000fe20000000000 */
[C-C-:B------:R-:W-:Y:S01]  /*3a30*/  IMAD.IADD R71, R40.reuse, 0x1, -R67.reuse ;  /* 0x0000000128477824 */ /* 0x140fe200078e0a43 */
[----:B------:R-:W-:Y:S01]  /*3a40*/  IADD3 R24, PT, PT, R40, -0x1, -R67 ;  /* 0xffffffff28187810 */ /* 0x000fe20007ffe843 */
[----:B------:R-:W-:Y:S01]  /*3a50*/  FFMA.FTZ R58, -R157, R28, R58 ;  /* 0x0000001c9d3a7223 */ /* 0x000fe2000001013a */
[----:B------:R-:W-:-:S02]  /*3a60*/  I2FP.F32.S32 R25, R25 ;  /* 0x0000001900197245 */ /* 0x000fc40000201400 */
[----:B------:R-:W-:Y:S02]  /*3a70*/  FSEL R74, R60, -INF , !P2 ;  /* 0xff8000003c4a7808 */ /* 0x000fe40005000000 */
[----:B------:R-:W-:Y:S01]  /*3a80*/  ISETP.GE.AND P2, PT, R69, R145, PT ;  /* 0x000000914500720c */ /* 0x000fe20003f46270 */
[C---:B------:R-:W-:Y:S01]  /*3a90*/  FFMA.FTZ R25, -R157.reuse, R25, R56 ;  /* 0x000000199d197223 */ /* 0x040fe20000010138 */
[----:B------:R-:W-:Y:S02]  /*3aa0*/  I2FP.F32.S32 R29, R29 ;  /* 0x0000001d001d7245 */ /* 0x000fe40000201400 */
[----:B------:R-:W-:Y:S02]  /*3ab0*/  IABS R24, R24 ;  /* 0x0000001800187213 */ /* 0x000fe40000000000 */
[----:B------:R-:W-:Y:S01]  /*3ac0*/  FSEL R74, R74, -INF , !P2 ;  /* 0xff8000004a4a7808 */ /* 0x000fe20005000000 */
[----:B------:R-:W-:Y:S01]  /*3ad0*/  FFMA.FTZ R29, -R157, R29, R20 ;  /* 0x0000001d9d1d7223 */ /* 0x000fe20000010114 */
[----:B------:R-:W-:-:S02]  /*3ae0*/  ISETP.GT.AND P2, PT, R118, R91, PT ;  /* 0x0000005b7600720c */ /* 0x000fc40003f44270 */
[----:B------:R-:W-:Y:S02]  /*3af0*/  I2FP.F32.S32 R20, R24 ;  /* 0x0000001800147245 */ /* 0x000fe40000201400 */
[----:B------:R-:W-:Y:S02]  /*3b00*/  FSEL R24, R70, -INF , !P1 ;  /* 0xff80000046187808 */ /* 0x000fe40004800000 */
[C---:B------:R-:W-:Y:S01]  /*3b10*/  ISETP.GT.AND P1, PT, R118.reuse, R89, PT ;  /* 0x000000597600720c */ /* 0x040fe20003f24270 */
[----:B------:R-:W-:Y:S01]  /*3b20*/  FFMA.FTZ R20, -R157, R20, R63 ;  /* 0x000000149d147223 */ /* 0x000fe2000001013f */
[----:B------:R-:W-:Y:S01]  /*3b30*/  FSEL R25, R25, -INF , !P2 ;  /* 0xff80000019197808 */ /* 0x000fe20005000000 */
[----:B------:R-:W-:Y:S01]  /*3b40*/  VIADD R63, R69, 0x30 ;  /* 0x00000030453f7836 */ /* 0x000fe20000000000 */
[----:B------:R-:W-:Y:S02]  /*3b50*/  ISETP.GT.AND P2, PT, R118, R87, PT ;  /* 0x000000577600720c */ /* 0x000fe40003f44270 */
[----:B------:R-:W-:Y:S01]  /*3b60*/  FSEL R70, R61, -INF , !P1 ;  /* 0xff8000003d467808 */ /* 0x000fe20004800000 */
[----:B------:R-:W-:Y:S01]  /*3b70*/  VIADD R61, R69, 0x31 ;  /* 0x00000031453d7836 */ /* 0x000fe20000000000 */
[----:B------:R-:W-:-:S02]  /*3b80*/  ISETP.GE.AND P1, PT, R87, R145, PT ;  /* 0x000000915700720c */ /* 0x000fc40003f26270 */
[----:B------:R-:W-:Y:S02]  /*3b90*/  FSEL R64, R64, -INF , !P2 ;  /* 0xff80000040407808 */ /* 0x000fe40005000000 */
[----:B------:R-:W-:Y:S02]  /*3ba0*/  ISETP.GT.AND P2, PT, R118, R83, PT ;  /* 0x000000537600720c */ /* 0x000fe40003f44270 */
[----:B------:R-:W-:Y:S02]  /*3bb0*/  FSEL R64, R64, -INF , !P1 ;  /* 0xff80000040407808 */ /* 0x000fe40004800000 */
[----:B------:R-:W-:Y:S02]  /*3bc0*/  ISETP.GT.AND P1, PT, R118, R81, PT ;  /* 0x000000517600720c */ /* 0x000fe40003f24270 */
[----:B------:R-:W-:Y:S02]  /*3bd0*/  FSEL R24, R24, -INF , !P4 ;  /* 0xff80000018187808 */ /* 0x000fe40006000000 */
[----:B------:R-:W-:-:S02]  /*3be0*/  ISETP.GE.AND P4, PT, R89, R145, PT ;  /* 0x000000915900720c */ /* 0x000fc40003f86270 */
[----:B------:R-:W-:Y:S01]  /*3bf0*/  FSEL R32, R57, -INF , !P2 ;  /* 0xff80000039207808 */ /* 0x000fe20005000000 */
[----:B------:R-:W-:Y:S01]  /*3c00*/  VIADD R57, R69, 0x38 ;  /* 0x0000003845397836 */ /* 0x000fe20000000000 */
[-C--:B------:R-:W-:Y:S02]  /*3c10*/  ISETP.GE.AND P2, PT, R81, R145.reuse, PT ;  /* 0x000000915100720c */ /* 0x080fe40003f46270 */
[----:B------:R-:W-:Y:S02]  /*3c20*/  FSEL R60, R68, -INF , !P1 ;  /* 0xff800000443c7808 */ /* 0x000fe40004800000 */
[----:B------:R-:W-:Y:S02]  /*3c30*/  FSEL R70, R70, -INF , !P4 ;  /* 0xff80000046467808 */ /* 0x000fe40006000000 */
[----:B------:R-:W-:Y:S02]  /*3c40*/  ISETP.GE.AND P4, PT, R83, R145, PT ;  /* 0x000000915300720c */ /* 0x000fe40003f86270 */
[----:B------:R-:W-:-:S02]  /*3c50*/  ISETP.GT.AND P1, PT, R118, R79, PT ;  /* 0x0000004f7600720c */ /* 0x000fc40003f24270 */
[----:B------:R-:W-:Y:S02]  /*3c60*/  FSEL R60, R60, -INF , !P2 ;  /* 0xff8000003c3c7808 */ /* 0x000fe40005000000 */
[----:B------:R-:W-:Y:S02]  /*3c70*/  ISETP.GT.AND P2, PT, R118, R77, PT ;  /* 0x0000004d7600720c */ /* 0x000fe40003f44270 */
[----:B------:R-:W-:Y:S02]  /*3c80*/  IABS R71, R71 ;  /* 0x0000004700477213 */ /* 0x000fe40000000000 */
[----:B------:R-:W-:Y:S02]  /*3c90*/  FSEL R68, R32, -INF , !P4 ;  /* 0xff80000020447808 */ /* 0x000fe40006000000 */
[----:B------:R-:W-:Y:S01]  /*3ca0*/  FSEL R32, R53, -INF , !P1 ;  /* 0xff80000035207808 */ /* 0x000fe20004800000 */
[----:B------:R-:W-:Y:S01]  /*3cb0*/  VIADD R53, R69, 0x39 ;  /* 0x0000003945357836 */ /* 0x000fe20000000000 */
[----:B------:R-:W-:-:S02]  /*3cc0*/  ISETP.GE.AND P1, PT, R77, R145, PT ;  /* 0x000000914d00720c */ /* 0x000fc40003f26270 */
[----:B------:R-:W-:Y:S02]  /*3cd0*/  FSEL R72, R72, -INF , !P2 ;  /* 0xff80000048487808 */ /* 0x000fe40005000000 */
[----:B------:R-:W-:Y:S02]  /*3ce0*/  I2FP.F32.S32 R71, R71 ;  /* 0x0000004700477245 */ /* 0x000fe40000201400 */
[----:B------:R-:W-:Y:S02]  /*3cf0*/  ISETP.GT.AND P2, PT, R118, R75, PT ;  /* 0x0000004b7600720c */ /* 0x000fe40003f44270 */
[----:B------:R-:W-:Y:S01]  /*3d00*/  FSEL R188, R72, -INF , !P1 ;  /* 0xff80000048bc7808 */ /* 0x000fe20004800000 */
[----:B------:R-:W-:Y:S01]  /*3d10*/  FFMA.FTZ R62, -R157, R71, R62 ;  /* 0x000000479d3e7223 */ /* 0x000fe2000001013e */
[----:B------:R-:W-:Y:S01]  /*3d20*/  ISETP.GT.AND P1, PT, R118, R73, PT ;  /* 0x000000497600720c */ /* 0x000fe20003f24270 */
[----:B------:R-:W-:Y:S01]  /*3d30*/  VIADD R71, R69, 0x29 ;  /* 0x0000002945477836 */ /* 0x000fe20000000000 */
[----:B------:R-:W-:Y:S01]  /*3d40*/  FSEL R184, R49, -INF , !P2 ;  /* 0xff80000031b87808 */ /* 0x000fe20005000000 */
[----:B------:R-:W-:Y:S01]  /*3d50*/  VIADD R49, R69, 0x40 ;  /* 0x0000004045317836 */ /* 0x000fe20000000000 */
[----:B------:R-:W-:-:S02]  /*3d60*/  ISETP.GE.AND P2, PT, R73, R145, PT ;  /* 0x000000914900720c */ /* 0x000fc40003f46270 */
[----:B------:R-:W-:Y:S02]  /*3d70*/  FSEL R66, R66, -INF , !P1 ;  /* 0xff80000042427808 */ /* 0x000fe40004800000 */
[----:B------:R-:W-:Y:S02]  /*3d80*/  ISETP.GT.AND P1, PT, R118, R71, PT ;  /* 0x000000477600720c */ /* 0x000fe40003f24270 */
[----:B------:R-:W-:Y:S02]  /*3d90*/  FSEL R182, R66, -INF , !P2 ;  /* 0xff80000042b67808 */ /* 0x000fe40005000000 */
[----:B------:R-:W-:Y:S02]  /*3da0*/  ISETP.GT.AND P2, PT, R118, R63, PT ;  /* 0x0000003f7600720c */ /* 0x000fe40003f44270 */
[-C--:B------:R-:W-:Y:S02]  /*3db0*/  ISETP.GE.AND P4, PT, R79, R145.reuse, PT ;  /* 0x000000914f00720c */ /* 0x080fe40003f86270 */
[----:B------:R-:W-:Y:S01]  /*3dc0*/  FSEL R56, R45, -INF , !P1 ;  /* 0xff8000002d387808 */ /* 0x000fe20004800000 */
[----:B------:R-:W-:Y:S01]  /*3dd0*/  VIADD R45, R69, 0x41 ;  /* 0x00000041452d7836 */ /* 0x000fe20000000000 */
[----:B------:R-:W-:-:S02]  /*3de0*/  ISETP.GE.AND P1, PT, R63, R145, PT ;  /* 0x000000913f00720c */ /* 0x000fc40003f26270 */
[----:B------:R-:W-:Y:S02]  /*3df0*/  FSEL R176, R52, -INF , !P2 ;  /* 0xff80000034b07808 */ /* 0x000fe40005000000 */
[----:B------:R-:W-:Y:S02]  /*3e00*/  FSEL R32, R32, -INF , !P4 ;  /* 0xff80000020207808 */ /* 0x000fe40006000000 */
[----:B------:R-:W-:Y:S02]  /*3e10*/  ISETP.GE.AND P4, PT, R75, R145, PT ;  /* 0x000000914b00720c */ /* 0x000fe40003f86270 */
[----:B------:R-:W-:Y:S02]  /*3e20*/  ISETP.GT.AND P2, PT, R118, R61, PT ;  /* 0x0000003d7600720c */ /* 0x000fe40003f44270 */
[----:B------:R-:W-:Y:S02]  /*3e30*/  FSEL R176, R176, -INF , !P1 ;  /* 0xff800000b0b07808 */ /* 0x000fe40004800000 */
[----:B------:R-:W-:-:S02]  /*3e40*/  ISETP.GT.AND P1, PT, R118, R57, PT ;  /* 0x000000397600720c */ /* 0x000fc40003f24270 */
[----:B------:R-:W-:Y:S02]  /*3e50*/  FSEL R184, R184, -INF , !P4 ;  /* 0xff800000b8b87808 */ /* 0x000fe40006000000 */
[-C--:B------:R-:W-:Y:S02]  /*3e60*/  ISETP.GE.AND P4, PT, R71, R145.reuse, PT ;  /* 0x000000914700720c */ /* 0x080fe40003f86270 */
[----:B------:R-:W-:Y:S01]  /*3e70*/  FSEL R170, R41, -INF , !P2 ;  /* 0xff80000029aa7808 */ /* 0x000fe20005000000 */
[----:B------:R-:W-:Y:S01]  /*3e80*/  VIADD R41, R69, 0x48 ;  /* 0x0000004845297836 */ /* 0x000fe20000000000 */
[----:B------:R-:W-:Y:S02]  /*3e90*/  ISETP.GE.AND P2, PT, R57, R145, PT ;  /* 0x000000913900720c */ /* 0x000fe40003f46270 */
[----:B------:R-:W-:Y:S02]  /*3ea0*/  FSEL R48, R48, -INF , !P1 ;  /* 0xff80000030307808 */ /* 0x000fe40004800000 */
[----:B------:R-:W-:-:S02]  /*3eb0*/  FSEL R52, R56, -INF , !P4 ;  /* 0xff80000038347808 */ /* 0x000fc40006000000 */
[----:B------:R-:W-:Y:S02]  /*3ec0*/  ISETP.GE.AND P4, PT, R61, R145, PT ;  /* 0x000000913d00720c */ /* 0x000fe40003f86270 */
[----:B------:R-:W-:Y:S02]  /*3ed0*/  FSEL R172, R48, -INF , !P2 ;  /* 0xff80000030ac7808 */ /* 0x000fe40005000000 */
[C---:B------:R-:W-:Y:S02]  /*3ee0*/  ISETP.GT.AND P1, PT, R118.reuse, R53, PT ;  /* 0x000000357600720c */ /* 0x040fe40003f24270 */
[----:B------:R-:W-:Y:S02]  /*3ef0*/  ISETP.GT.AND P2, PT, R118, R49, PT ;  /* 0x000000317600720c */ /* 0x000fe40003f44270 */
[----:B------:R-:W-:Y:S02]  /*3f00*/  FSEL R170, R170, -INF , !P4 ;  /* 0xff800000aaaa7808 */ /* 0x000fe40006000000 */
[----:B------:R-:W-:-:S02]  /*3f10*/  ISETP.GE.AND P4, PT, R53, R145, PT ;  /* 0x000000913500720c */ /* 0x000fc40003f86270 */
[----:B------:R-:W-:Y:S01]  /*3f20*/  FSEL R126, R37, -INF , !P1 ;  /* 0xff800000257e7808 */ /* 0x000fe20004800000 */
[----:B------:R-:W-:Y:S01]  /*3f30*/  VIADD R37, R69, 0x49 ;  /* 0x0000004945257836 */ /* 0x000fe20000000000 */
[----:B------:R-:W-:Y:S02]  /*3f40*/  FSEL R44, R44, -INF , !P2 ;  /* 0xff8000002c2c7808 */ /* 0x000fe40005000000 */
[----:B------:R-:W-:Y:S02]  /*3f50*/  ISETP.GE.AND P1, PT, R49, R145, PT ;  /* 0x000000913100720c */ /* 0x000fe40003f26270 */
[----:B------:R-:W-:Y:S02]  /*3f60*/  ISETP.GT.AND P2, PT, R118, R45, PT ;  /* 0x0000002d7600720c */ /* 0x000fe40003f44270 */
[----:B------:R-:W-:Y:S02]  /*3f70*/  FSEL R126, R126, -INF , !P4 ;  /* 0xff8000007e7e7808 */ /* 0x000fe40006000000 */
[----:B------:R-:W-:-:S02]  /*3f80*/  ISETP.GE.AND P4, PT, R45, R145, PT ;  /* 0x000000912d00720c */ /* 0x000fc40003f86270 */
[----:B------:R-:W-:Y:S02]  /*3f90*/  FSEL R130, R44, -INF , !P1 ;  /* 0xff8000002c827808 */ /* 0x000fe40004800000 */
[----:B------:R-:W-:Y:S01]  /*3fa0*/  FSEL R98, R33, -INF , !P2 ;  /* 0xff80000021627808 */ /* 0x000fe20005000000 */
[----:B------:R-:W-:Y:S01]  /*3fb0*/  VIADD R33, R69, 0x50 ;  /* 0x0000005045217836 */ /* 0x000fe20000000000 */
[----:B------:R-:W-:Y:S02]  /*3fc0*/  ISETP.GT.AND P1, PT, R118, R41, PT ;  /* 0x000000297600720c */ /* 0x000fe40003f24270 */
[----:B------:R-:W-:Y:S02]  /*3fd0*/  FSEL R98, R98, -INF , !P4 ;  /* 0xff80000062627808 */ /* 0x000fe40006000000 */
[----:B------:R-:W-:Y:S02]  /*3fe0*/  FSEL R36, R36, -INF , !P1 ;  /* 0xff80000024247808 */ /* 0x000fe40004800000 */
[----:B------:R-:W-:-:S02]  /*3ff0*/  ISETP.GT.AND P4, PT, R118, R37, PT ;  /* 0x000000257600720c */ /* 0x000fc40003f84270 */
[----:B------:R-:W-:Y:S02]  /*4000*/  ISETP.GT.AND P1, PT, R118, R33, PT ;  /* 0x000000217600720c */ /* 0x000fe40003f24270 */
[----:B------:R-:W-:Y:S02]  /*4010*/  FSEL R66, R0, -INF , !P4 ;  /* 0xff80000000427808 */ /* 0x000fe40006000000 */
[----:B------:R-:W-:Y:S02]  /*4020*/  ISETP.GE.AND P2, PT, R41, R145, PT ;  /* 0x000000912900720c */ /* 0x000fe40003f46270 */
[----:B------:R-:W-:Y:S02]  /*4030*/  FSEL R0, R29, -INF , !P1 ;  /* 0xff8000001d007808 */ /* 0x000fe40004800000 */
[----:B------:R-:W-:Y:S02]  /*4040*/  IADD3 R29, PT, PT, R40, -0x9, -R67 ;  /* 0xfffffff7281d7810 */ /* 0x000fe40007ffe843 */
[----:B------:R-:W-:-:S02]  /*4050*/  FSEL R20, R20, -INF , !P0 ;  /* 0xff80000014147808 */ /* 0x000fc40004000000 */
[----:B------:R-:W-:Y:S02]  /*4060*/  FSEL R96, R36, -INF , !P2 ;  /* 0xff80000024607808 */ /* 0x000fe40005000000 */
[----:B------:R-:W-:Y:S02]  /*4070*/  IABS R36, R29 ;  /* 0x0000001d00247213 */ /* 0x000fe40000000000 */
[----:B------:R-:W-:Y:S02]  /*4080*/  FSEL R128, R20, -INF , !P3 ;  /* 0xff80000014807808 */ /* 0x000fe40005800000 */
[C-C-:B------:R-:W-:Y:S02]  /*4090*/  IADD3 R20, PT, PT, R40.reuse, -0x11, -R67.reuse ;  /* 0xffffffef28147810 */ /* 0x140fe40007ffe843 */
[----:B------:R-:W-:Y:S02]  /*40a0*/  I2FP.F32.S32 R36, R36 ;  /* 0x0000002400247245 */ /* 0x000fe40000201400 */
[----:B------:R-:W-:-:S02]  /*40b0*/  IADD3 R28, PT, PT, R40, -0x10, -R67 ;  /* 0xfffffff0281c7810 */ /* 0x000fc40007ffe843 */
[----:B------:R-:W-:Y:S01]  /*40c0*/  IABS R20, R20 ;  /* 0x0000001400147213 */ /* 0x000fe20000000000 */
[----:B------:R-:W-:Y:S01]  /*40d0*/  FFMA.FTZ R36, -R157, R36, R59 ;  /* 0x000000249d247223 */ /* 0x000fe2000001013b */
[C---:B------:R-:W-:Y:S02]  /*40e0*/  ISETP.GT.AND P2, PT, R86.reuse, R69, PT ;  /* 0x000000455600720c */ /* 0x040fe40003f44270 */
[----:B------:R-:W-:Y:S02]  /*40f0*/  ISETP.GE.AND P4, PT, R37, R145, PT ;  /* 0x000000912500720c */ /* 0x000fe40003f86270 */
[----:B------:R-:W-:Y:S02]  /*4100*/  IABS R28, R28 ;  /* 0x0000001c001c7213 */ /* 0x000fe40000000000 */
[----:B------:R-:W-:Y:S02]  /*4110*/  I2FP.F32.S32 R20, R20 ;  /* 0x0000001400147245 */ /* 0x000fe40000201400 */
[----:B------:R-:W-:-:S02]  /*4120*/  ISETP.GT.AND P0, PT, R86, R89, PT ;  /* 0x000000595600720c */ /* 0x000fc40003f04270 */
[----:B------:R-:W-:Y:S01]  /*4130*/  IADD3 R44, PT, PT, R40, -0x18, -R67 ;  /* 0xffffffe8282c7810 */ /* 0x000fe20007ffe843 */
[----:B------:R-:W-:Y:S01]  /*4140*/  FFMA.FTZ R20, -R157, R20, R55 ;  /* 0x000000149d147223 */ /* 0x000fe20000010137 */
[----:B------:R-:W-:Y:S02]  /*4150*/  ISETP.GE.AND P1, PT, R69, R144, PT ;  /* 0x000000904500720c */ /* 0x000fe40003f26270 */
[----:B------:R-:W-:Y:S02]  /*4160*/  FSEL R62, R62, -INF , !P2 ;  /* 0xff8000003e3e7808 */ /* 0x000fe40005000000 */
[----:B------:R-:W-:Y:S02]  /*4170*/  FSEL R66, R66, -INF , !P4 ;  /* 0xff80000042427808 */ /* 0x000fe40006000000 */
[----:B------:R-:W-:Y:S02]  /*4180*/  I2FP.F32.S32 R28, R28 ;  /* 0x0000001c001c7245 */ /* 0x000fe40000201400 */
[----:B------:R-:W-:-:S02]  /*4190*/  ISETP.GT.AND P4, PT, R86, R91, PT ;  /* 0x0000005b5600720c */ /* 0x000fc40003f84270 */
[----:B------:R-:W-:Y:S01]  /*41a0*/  ISETP.GE.AND P3, PT, R89, R144, PT ;  /* 0x000000905900720c */ /* 0x000fe20003f66270 */
[----:B------:R-:W-:Y:S01]  /*41b0*/  FFMA.FTZ R28, -R157, R28, R54 ;  /* 0x0000001c9d1c7223 */ /* 0x000fe20000010136 */
[----:B------:R-:W-:Y:S02]  /*41c0*/  FSEL R36, R36, -INF , !P0 ;  /* 0xff80000024247808 */ /* 0x000fe40004000000 */
[----:B------:R-:W-:Y:S02]  /*41d0*/  IABS R48, R44 ;  /* 0x0000002c00307213 */ /* 0x000fe40000000000 */
[----:B------:R-:W-:Y:S02]  /*41e0*/  ISETP.GT.AND P0, PT, R86, R83, PT ;  /* 0x000000535600720c */ /* 0x000fe40003f04270 */
[----:B------:R-:W-:Y:S02]  /*41f0*/  FSEL R29, R62, -INF , !P1 ;  /* 0xff8000003e1d7808 */ /* 0x000fe40004800000 */
[----:B------:R-:W-:-:S02]  /*4200*/  ISETP.GE.AND P1, PT, R91, R144, PT ;  /* 0x000000905b00720c */ /* 0x000fc40003f26270 */
[----:B------:R-:W-:Y:S02]  /*4210*/  FSEL R58, R58, -INF , !P4 ;  /* 0xff8000003a3a7808 */ /* 0x000fe40006000000 */
[----:B------:R-:W-:Y:S02]  /*4220*/  FSEL R44, R36, -INF , !P3 ;  /* 0xff800000242c7808 */ /* 0x000fe40005800000 */
[----:B------:R-:W-:Y:S02]  /*4230*/  I2FP.F32.S32 R48, R48 ;  /* 0x0000003000307245 */ /* 0x000fe40000201400 */
[----:B------:R-:W-:Y:S02]  /*4240*/  ISETP.GT.AND P4, PT, R86, R87, PT ;  /* 0x000000575600720c */ /* 0x000fe40003f84270 */
[----:B------:R-:W-:Y:S01]  /*4250*/  ISETP.GE.AND P3, PT, R83, R144, PT ;  /* 0x000000905300720c */ /* 0x000fe20003f66270 */
[----:B------:R-:W-:Y:S01]  /*4260*/  FFMA.FTZ R48, -R157, R48, R50 ;  /* 0x000000309d307223 */ /* 0x000fe20000010132 */
[----:B------:R-:W-:-:S02]  /*4270*/  FSEL R20, R20, -INF , !P0 ;  /* 0xff80000014147808 */ /* 0x000fc40004000000 */
[----:B------:R-:W-:Y:S02]  /*4280*/  FSEL R106, R58, -INF , !P1 ;  /* 0xff8000003a6a7808 */ /* 0x000fe40004800000 */
[----:B------:R-:W-:Y:S02]  /*4290*/  ISETP.GE.AND P1, PT, R87, R144, PT ;  /* 0x000000905700720c */ /* 0x000fe40003f26270 */
[----:B------:R-:W-:Y:S02]  /*42a0*/  FSEL R88, R28, -INF , !P4 ;  /* 0xff8000001c587808 */ /* 0x000fe40006000000 */
[----:B------:R-:W-:Y:S02]  /*42b0*/  FSEL R94, R20, -INF , !P3 ;  /* 0xff800000145e7808 */ /* 0x000fe40005800000 */
[----:B------:R-:W-:Y:S02]  /*42c0*/  ISETP.GT.AND P4, PT, R86, R81, PT ;  /* 0x000000515600720c */ /* 0x000fe40003f84270 */
[----:B------:R-:W-:-:S02]  /*42d0*/  IADD3 R20, PT, PT, R40, -0x28, -R67 ;  /* 0xffffffd828147810 */ /* 0x000fc40007ffe843 */
[----:B------:R-:W-:Y:S02]  /*42e0*/  FSEL R88, R88, -INF , !P1 ;  /* 0xff80000058587808 */ /* 0x000fe40004800000 */
[----:B------:R-:W-:Y:S02]  /*42f0*/  ISETP.GE.AND P1, PT, R81, R144, PT ;  /* 0x000000905100720c */ /* 0x000fe40003f26270 */
[----:B------:R-:W-:Y:S02]  /*4300*/  FSEL R48, R48, -INF , !P4 ;  /* 0xff80000030307808 */ /* 0x000fe40006000000 */
[----:B------:R-:W-:Y:S02]  /*4310*/  IABS R20, R20 ;  /* 0x0000001400147213 */ /* 0x000fe40000000000 */
[----:B------:R-:W-:Y:S02]  /*4320*/  FSEL R58, R48, -INF , !P1 ;  /* 0xff800000303a7808 */ /* 0x000fe40004800000 */
[----:B------:R-:W-:-:S02]  /*4330*/  I2FP.F32.S32 R48, R20 ;  /* 0x0000001400307245 */ /* 0x000fc40000201400 */
[----:B------:R-:W2:Y:S01]  /*4340*/  LD.E R20, desc[UR4][R2.64+0xdc] ;  /* 0x0000dc0402147980 */ /* 0x000ea2000c101900 */
[C-C-:B------:R-:W-:Y:S02]  /*4350*/  IADD3 R54, PT, PT, R40.reuse, -0x19, -R67.reuse ;  /* 0xffffffe728367810 */ /* 0x140fe40007ffe843 */
[----:B------:R-:W-:Y:S02]  /*4360*/  IADD3 R36, PT, PT, R40, -0x20, -R67 ;  /* 0xffffffe028247810 */ /* 0x000fe40007ffe843 */
[----:B------:R-:W-:Y:S02]  /*4370*/  IABS R28, R54 ;  /* 0x00000036001c7213 */ /* 0x000fe40000000000 */
[----:B------:R-:W-:Y:S02]  /*4380*/  IABS R36, R36 ;  /* 0x0000002400247213 */ /* 0x000fe40000000000 */
[----:B------:R-:W-:Y:S02]  /*4390*/  I2FP.F32.S32 R28, R28 ;  /* 0x0000001c001c7245 */ /* 0x000fe40000201400 */
[----:B------:R-:W-:-:S02]  /*43a0*/  I2FP.F32.S32 R36, R36 ;  /* 0x0000002400247245 */ /* 0x000fc40000201400 */
[----:B------:R-:W-:Y:S01]  /*43b0*/  ISETP.GT.AND P0, PT, R86, R79, PT ;  /* 0x0000004f5600720c */ /* 0x000fe20003f04270 */
[----:B------:R-:W-:Y:S01]  /*43c0*/  FFMA.FTZ R28, -R157, R28, R51 ;  /* 0x0000001c9d1c7223 */ /* 0x000fe20000010133 */
[----:B------:R-:W-:Y:S01]  /*43d0*/  ISETP.GE.AND P3, PT, R79, R144, PT ;  /* 0x000000904f00720c */ /* 0x000fe20003f66270 */
[----:B------:R-:W-:Y:S01]  /*43e0*/  FFMA.FTZ R36, -R157, R36, R46 ;  /* 0x000000249d247223 */ /* 0x000fe2000001012e */
[----:B------:R-:W-:Y:S02]  /*43f0*/  IADD3 R46, PT, PT, R40, -0x21, -R67 ;  /* 0xffffffdf282e7810 */ /* 0x000fe40007ffe843 */
[----:B------:R-:W-:Y:S02]  /*4400*/  FSEL R28, R28, -INF , !P0 ;  /* 0xff8000001c1c7808 */ /* 0x000fe40004000000 */
[----:B------:R-:W-:Y:S02]  /*4410*/  IABS R46, R46 ;  /* 0x0000002e002e7213 */ /* 0x000fe40000000000 */
[----:B------:R-:W-:-:S02]  /*4420*/  FSEL R54, R28, -INF , !P3 ;  /* 0xff8000001c367808 */ /* 0x000fc40005800000 */
[----:B------:R-:W-:Y:S02]  /*4430*/  IADD3 R28, PT, PT, R40, -0x29, -R67 ;  /* 0xffffffd7281c7810 */ /* 0x000fe40007ffe843 */
[----:B------:R-:W-:Y:S02]  /*4440*/  I2FP.F32.S32 R46, R46 ;  /* 0x0000002e002e7245 */ /* 0x000fe40000201400 */
[----:B------:R-:W-:Y:S02]  /*4450*/  IABS R28, R28 ;  /* 0x0000001c001c7213 */ /* 0x000fe40000000000 */
[C---:B------:R-:W-:Y:S01]  /*4460*/  ISETP.GT.AND P4, PT, R86.reuse, R77, PT ;  /* 0x0000004d5600720c */ /* 0x040fe20003f84270 */
[----:B------:R-:W-:Y:S01]  /*4470*/  FFMA.FTZ R47, -R157, R46, R47 ;  /* 0x0000002e9d2f7223 */ /* 0x000fe2000001012f */
[----:B------:R-:W-:Y:S02]  /*4480*/  I2FP.F32.S32 R28, R28 ;  /* 0x0000001c001c7245 */ /* 0x000fe40000201400 */
[----:B------:R-:W-:-:S02]  /*4490*/  ISETP.GT.AND P0, PT, R86, R75, PT ;  /* 0x0000004b5600720c */ /* 0x000fc40003f04270 */
[----:B------:R-:W-:Y:S01]  /*44a0*/  IADD3 R46, PT, PT, R40, -0x30, -R67 ;  /* 0xffffffd0282e7810 */ /* 0x000fe20007ffe843 */
[----:B------:R-:W-:Y:S01]  /*44b0*/  FFMA.FTZ R42, -R157, R48, R42 ;  /* 0x000000309d2a7223 */ /* 0x000fe2000001012a */
[----:B------:R-:W-:Y:S01]  /*44c0*/  ISETP.GE.AND P3, PT, R75, R144, PT ;  /* 0x000000904b00720c */ /* 0x000fe20003f66270 */
[----:B------:R-:W-:Y:S01]  /*44d0*/  FFMA.FTZ R28, -R157, R28, R43 ;  /* 0x0000001c9d1c7223 */ /* 0x000fe2000001012b */
[----:B------:R-:W-:Y:S02]  /*44e0*/  FSEL R36, R36, -INF , !P4 ;  /* 0xff80000024247808 */ /* 0x000fe40006000000 */
[----:B------:R-:W-:Y:S02]  /*44f0*/  FSEL R47, R47, -INF , !P0 ;  /* 0xff8000002f2f7808 */ /* 0x000fe40004000000 */
[----:B------:R-:W-:Y:S02]  /*4500*/  ISETP.GT.AND P4, PT, R86, R73, PT ;  /* 0x000000495600720c */ /* 0x000fe40003f84270 */
[----:B------:R-:W-:-:S02]  /*4510*/  IADD3 R43, PT, PT, R40, -0x31, -R67 ;  /* 0xffffffcf282b7810 */ /* 0x000fc40007ffe843 */
[----:B------:R-:W-:Y:S02]  /*4520*/  IABS R46, R46 ;  /* 0x0000002e002e7213 */ /* 0x000fe40000000000 */
[----:B------:R-:W-:Y:S02]  /*4530*/  FSEL R82, R47, -INF , !P3 ;  /* 0xff8000002f527808 */ /* 0x000fe40005800000 */
[----:B------:R-:W-:Y:S02]  /*4540*/  FSEL R47, R42, -INF , !P4 ;  /* 0xff8000002a2f7808 */ /* 0x000fe40006000000 */
[----:B------:R-:W-:Y:S02]  /*4550*/  IABS R43, R43 ;  /* 0x0000002b002b7213 */ /* 0x000fe40000000000 */
[----:B------:R-:W-:Y:S02]  /*4560*/  ISETP.GE.AND P1, PT, R77, R144, PT ;  /* 0x000000904d00720c */ /* 0x000fe40003f26270 */
[----:B------:R-:W-:Y:S01]  /*4570*/  I2FP.F32.S32 R42, R46 ;  /* 0x0000002e002a7245 */ /* 0x000fe20000201400 */
[----:B------:R-:W-:Y:S01]  /*4580*/  IMAD.MOV.U32 R48, RZ, RZ, R43 ;  /* 0x000000ffff307224 */ /* 0x000fe200078e002b */
[----:B------:R-:W-:-:S02]  /*4590*/  FSEL R36, R36, -INF , !P1 ;  /* 0xff80000024247808 */ /* 0x000fc40004800000 */
[----:B------:R-:W-:Y:S01]  /*45a0*/  ISETP.GT.AND P0, PT, R86, R71, PT ;  /* 0x000000475600720c */ /* 0x000fe20003f04270 */
[----:B------:R-:W-:Y:S01]  /*45b0*/  FFMA.FTZ R38, -R157, R42, R38 ;  /* 0x0000002a9d267223 */ /* 0x000fe20000010126 */
[----:B------:R-:W-:Y:S02]  /*45c0*/  ISETP.GE.AND P1, PT, R73, R144, PT ;  /* 0x000000904900720c */ /* 0x000fe40003f26270 */
[--C-:B------:R-:W-:Y:S02]  /*45d0*/  IADD3 R43, PT, PT, R40, -0x38, -R67.reuse ;  /* 0xffffffc8282b7810 */ /* 0x100fe40007ffe843 */
[----:B------:R-:W-:Y:S02]  /*45e0*/  ISETP.GT.AND P4, PT, R86, R63, PT ;  /* 0x0000003f5600720c */ /* 0x000fe40003f84270 */
[----:B------:R-:W-:Y:S02]  /*45f0*/  IADD3 R42, PT, PT, R40, -0x39, -R67 ;  /* 0xffffffc7282a7810 */ /* 0x000fe40007ffe843 */
[----:B------:R-:W-:-:S02]  /*4600*/  FSEL R80, R28, -INF , !P0 ;  /* 0xff8000001c507808 */ /* 0x000fc40004000000 */
[----:B------:R-:W-:Y:S02]  /*4610*/  FSEL R46, R47, -INF , !P1 ;  /* 0xff8000002f2e7808 */ /* 0x000fe40004800000 */
[----:B------:R-:W-:Y:S02]  /*4620*/  IABS R28, R43 ;  /* 0x0000002b001c7213 */ /* 0x000fe40000000000 */
[----:B------:R-:W-:Y:S02]  /*4630*/  ISETP.GE.AND P1, PT, R63, R144, PT ;  /* 0x000000903f00720c */ /* 0x000fe40003f26270 */
[----:B------:R-:W-:Y:S02]  /*4640*/  IABS R42, R42 ;  /* 0x0000002a002a7213 */ /* 0x000fe40000000000 */
[----:B------:R-:W-:Y:S02]  /*4650*/  FSEL R38, R38, -INF , !P4 ;  /* 0xff80000026267808 */ /* 0x000fe40006000000 */
[----:B------:R-:W-:-:S02]  /*4660*/  I2FP.F32.S32 R28, R28 ;  /* 0x0000001c001c7245 */ /* 0x000fc40000201400 */
[----:B------:R-:W-:Y:S02]  /*4670*/  FSEL R78, R38, -INF , !P1 ;  /* 0xff800000264e7808 */ /* 0x000fe40004800000 */
[----:B------:R-:W-:Y:S02]  /*4680*/  I2FP.F32.S32 R42, R42 ;  /* 0x0000002a002a7245 */ /* 0x000fe40000201400 */
[----:B------:R-:W-:Y:S01]  /*4690*/  IADD3 R38, PT, PT, R40, -0x41, -R67 ;  /* 0xffffffbf28267810 */ /* 0x000fe20007ffe843 */
[C---:B------:R-:W-:Y:S01]  /*46a0*/  FFMA.FTZ R28, -R157.reuse, R28, R34 ;  /* 0x0000001c9d1c7223 */ /* 0x040fe20000010122 */
[----:B------:R-:W-:Y:S01]  /*46b0*/  ISETP.GT.AND P4, PT, R86, R57, PT ;  /* 0x000000395600720c */ /* 0x000fe20003f84270 */
[----:B------:R-:W-:Y:S01]  /*46c0*/  FFMA.FTZ R42, -R157, R42, R35 ;  /* 0x0000002a9d2a7223 */ /* 0x000fe20000010123 */
[----:B------:R-:W-:Y:S02]  /*46d0*/  IABS R38, R38 ;  /* 0x0000002600267213 */ /* 0x000fe40000000000 */
[----:B------:R-:W-:-:S02]  /*46e0*/  IADD3 R35, PT, PT, R40, -0x40, -R67 ;  /* 0xffffffc028237810 */ /* 0x000fc40007ffe843 */
[----:B------:R-:W-:Y:S02]  /*46f0*/  I2FP.F32.S32 R48, R48 ;  /* 0x0000003000307245 */ /* 0x000fe40000201400 */
[----:B------:R-:W-:Y:S02]  /*4700*/  ISETP.GE.AND P1, PT, R57, R144, PT ;  /* 0x000000903900720c */ /* 0x000fe40003f26270 */
[----:B------:R-:W-:Y:S02]  /*4710*/  FSEL R28, R28, -INF , !P4 ;  /* 0xff8000001c1c7808 */ /* 0x000fe40006000000 */
[----:B------:R-:W-:Y:S02]  /*4720*/  I2FP.F32.S32 R38, R38 ;  /* 0x0000002600267245 */ /* 0x000fe40000201400 */
[----:B------:R-:W-:Y:S01]  /*4730*/  IABS R35, R35 ;  /* 0x0000002300237213 */ /* 0x000fe20000000000 */
[----:B------:R-:W-:Y:S01]  /*4740*/  FFMA.FTZ R39, -R157, R48, R39 ;  /* 0x000000309d277223 */ /* 0x000fe20000010127 */
[----:B------:R-:W-:Y:S01]  /*4750*/  ISETP.GE.AND P3, PT, R71, R144, PT ;  /* 0x000000904700720c */ /* 0x000fe20003f66270 */
[----:B------:R-:W-:Y:S01]  /*4760*/  FFMA.FTZ R31, -R157, R38, R31 ;  /* 0x000000269d1f7223 */ /* 0x000fe2000001011f */
[----:B------:R-:W-:-:S02]  /*4770*/  ISETP.GT.AND P0, PT, R86, R61, PT ;  /* 0x0000003d5600720c */ /* 0x000fc40003f04270 */
[----:B------:R-:W-:Y:S02]  /*4780*/  FSEL R34, R28, -INF , !P1 ;  /* 0xff8000001c227808 */ /* 0x000fe40004800000 */
[----:B------:R-:W-:Y:S02]  /*4790*/  I2FP.F32.S32 R35, R35 ;  /* 0x0000002300237245 */ /* 0x000fe40000201400 */
[C-C-:B------:R-:W-:Y:S02]  /*47a0*/  IADD3 R28, PT, PT, R40.reuse, -0x48, -R67.reuse ;  /* 0xffffffb8281c7810 */ /* 0x140fe40007ffe843 */
[----:B------:R-:W-:Y:S02]  /*47b0*/  IADD3 R38, PT, PT, R40, -0x49, -R67 ;  /* 0xffffffb728267810 */ /* 0x000fe40007ffe843 */
[----:B------:R-:W-:Y:S02]  /*47c0*/  FSEL R80, R80, -INF , !P3 ;  /* 0xff80000050507808 */ /* 0x000fe40005800000 */
[----:B------:R-:W-:-:S02]  /*47d0*/  ISETP.GE.AND P3, PT, R61, R144, PT ;  /* 0x000000903d00720c */ /* 0x000fc40003f66270 */
[----:B------:R-:W-:Y:S01]  /*47e0*/  FSEL R39, R39, -INF , !P0 ;  /* 0xff80000027277808 */ /* 0x000fe20004000000 */
[----:B------:R-:W-:Y:S01]  /*47f0*/  FFMA.FTZ R30, -R157, R35, R30 ;  /* 0x000000239d1e7223 */ /* 0x000fe2000001011e */
[----:B------:R-:W-:Y:S02]  /*4800*/  IABS R28, R28 ;  /* 0x0000001c001c7213 */ /* 0x000fe40000000000 */
[----:B------:R-:W-:Y:S02]  /*4810*/  ISETP.GT.AND P0, PT, R86, R53, PT ;  /* 0x000000355600720c */ /* 0x000fe40003f04270 */
[----:B------:R-:W-:Y:S02]  /*4820*/  IABS R38, R38 ;  /* 0x0000002600267213 */ /* 0x000fe40000000000 */
[----:B------:R-:W-:Y:S02]  /*4830*/  IADD3 R35, PT, PT, R40, -0x50, -R67 ;  /* 0xffffffb028237810 */ /* 0x000fe40007ffe843 */
[----:B------:R-:W-:-:S02]  /*4840*/  FSEL R76, R39, -INF , !P3 ;  /* 0xff800000274c7808 */ /* 0x000fc40005800000 */
[----:B------:R-:W-:Y:S02]  /*4850*/  I2FP.F32.S32 R39, R28 ;  /* 0x0000001c00277245 */ /* 0x000fe40000201400 */
[----:B------:R-:W-:Y:S02]  /*4860*/  FSEL R42, R42, -INF , !P0 ;  /* 0xff8000002a2a7808 */ /* 0x000fe40004000000 */
[----:B------:R-:W-:Y:S02]  /*4870*/  I2FP.F32.S32 R38, R38 ;  /* 0x0000002600267245 */ /* 0x000fe40000201400 */
[C---:B------:R-:W-:Y:S02]  /*4880*/  ISETP.GT.AND P4, PT, R86.reuse, R49, PT ;  /* 0x000000315600720c */ /* 0x040fe40003f84270 */
[----:B------:R-:W-:Y:S02]  /*4890*/  ISETP.GT.AND P0, PT, R86, R45, PT ;  /* 0x0000002d5600720c */ /* 0x000fe40003f04270 */
[----:B------:R-:W-:Y:S01]  /*48a0*/  IABS R35, R35 ;  /* 0x0000002300237213 */ /* 0x000fe20000000000 */
[----:B------:R-:W-:Y:S01]  /*48b0*/  FFMA.FTZ R39, -R157, R39, R26 ;  /* 0x000000279d277223 */ /* 0x000fe2000001011a */
[----:B------:R-:W-:Y:S01]  /*48c0*/  ISETP.GE.AND P1, PT, R49, R144, PT ;  /* 0x000000903100720c */ /* 0x000fe20003f26270 */
[----:B------:R-:W-:Y:S01]  /*48d0*/  FFMA.FTZ R38, -R157, R38, R27 ;  /* 0x000000269d267223 */ /* 0x000fe2000001011b */
[----:B------:R-:W-:-:S02]  /*48e0*/  FSEL R30, R30, -INF , !P4 ;  /* 0xff8000001e1e7808 */ /* 0x000fc40006000000 */
[----:B------:R-:W-:Y:S02]  /*48f0*/  FSEL R26, R31, -INF , !P0 ;  /* 0xff8000001f1a7808 */ /* 0x000fe40004000000 */
[----:B------:R-:W-:Y:S02]  /*4900*/  I2FP.F32.S32 R35, R35 ;  /* 0x0000002300237245 */ /* 0x000fe40000201400 */
[----:B------:R-:W-:Y:S02]  /*4910*/  ISETP.GE.AND P3, PT, R53, R144, PT ;  /* 0x000000903500720c */ /* 0x000fe40003f66270 */
[C---:B------:R-:W-:Y:S02]  /*4920*/  ISETP.GT.AND P4, PT, R86.reuse, R41, PT ;  /* 0x000000295600720c */ /* 0x040fe40003f84270 */
[----:B------:R-:W-:Y:S01]  /*4930*/  ISETP.GT.AND P0, PT, R86, R37, PT ;  /* 0x000000255600720c */ /* 0x000fe20003f04270 */
[----:B------:R-:W-:Y:S01]  /*4940*/  FFMA.FTZ R22, -R157, R35, R22 ;  /* 0x000000239d167223 */ /* 0x000fe20000010116 */
[----:B------:R-:W-:-:S02]  /*4950*/  FSEL R28, R30, -INF , !P1 ;  /* 0xff8000001e1c7808 */ /* 0x000fc40004800000 */
[----:B------:R-:W-:Y:S02]  /*4960*/  FSEL R42, R42, -INF , !P3 ;  /* 0xff8000002a2a7808 */ /* 0x000fe40005800000 */
[-C--:B------:R-:W-:Y:S02]  /*4970*/  ISETP.GE.AND P1, PT, R41, R144.reuse, PT ;  /* 0x000000902900720c */ /* 0x080fe40003f26270 */
[----:B------:R-:W-:Y:S02]  /*4980*/  FSEL R39, R39, -INF , !P4 ;  /* 0xff80000027277808 */ /* 0x000fe40006000000 */
[----:B------:R-:W-:Y:S02]  /*4990*/  FSEL R38, R38, -INF , !P0 ;  /* 0xff80000026267808 */ /* 0x000fe40004000000 */
[----:B------:R-:W-:Y:S02]  /*49a0*/  ISETP.GE.AND P3, PT, R45, R144, PT ;  /* 0x000000902d00720c */ /* 0x000fe40003f66270 */
[----:B------:R-:W-:-:S02]  /*49b0*/  ISETP.GT.AND P0, PT, R86, R33, PT ;  /* 0x000000215600720c */ /* 0x000fc40003f04270 */
[----:B------:R-:W-:Y:S01]  /*49c0*/  FSEL R72, R39, -INF , !P1 ;  /* 0xff80000027487808 */ /* 0x000fe20004800000 */
[----:B------:R-:W-:Y:S01]  /*49d0*/  VIADD R27, R69, 0x51 ;  /* 0x00000051451b7836 */ /* 0x000fe20000000000 */
[----:B------:R-:W-:Y:S02]  /*49e0*/  FSEL R26, R26, -INF , !P3 ;  /* 0xff8000001a1a7808 */ /* 0x000fe40005800000 */
[-C--:B------:R-:W-:Y:S02]  /*49f0*/  ISETP.GE.AND P1, PT, R33, R144.reuse, PT ;  /* 0x000000902100720c */ /* 0x080fe40003f26270 */
[----:B------:R-:W-:Y:S02]  /*4a00*/  FSEL R22, R22, -INF , !P0 ;  /* 0xff80000016167808 */ /* 0x000fe40004000000 */
[----:B------:R-:W-:Y:S02]  /*4a10*/  ISETP.GE.AND P2, PT, R91, R145, PT ;  /* 0x000000915b00720c */ /* 0x000fe40003f46270 */
[----:B------:R-:W-:-:S02]  /*4a20*/  ISETP.GE.AND P3, PT, R37, R144, PT ;  /* 0x000000902500720c */ /* 0x000fc40003f66270 */
[----:B------:R-:W-:Y:S02]  /*4a30*/  FSEL R192, R22, -INF , !P1 ;  /* 0xff80000016c07808 */ /* 0x000fe40004800000 */
[----:B------:R-:W-:Y:S02]  /*4a40*/  FSEL R194, R38, -INF , !P3 ;  /* 0xff80000026c27808 */ /* 0x000fe40005800000 */
[----:B------:R-:W-:Y:S02]  /*4a50*/  FSEL R25, R25, -INF , !P2 ;  /* 0xff80000019197808 */ /* 0x000fe40005000000 */
[----:B------:R-:W-:Y:S02]  /*4a60*/  IADD3 R22, PT, PT, R40, -0x51, -R67 ;  /* 0xffffffaf28167810 */ /* 0x000fe40007ffe843 */
[----:B------:R-:W-:Y:S02]  /*4a70*/  ISETP.GT.AND P3, PT, R118, R27, PT ;  /* 0x0000001b7600720c */ /* 0x000fe40003f64270 */
[----:B------:R-:W-:-:S02]  /*4a80*/  ISETP.GE.AND P2, PT, R27, R145, PT ;  /* 0x000000911b00720c */ /* 0x000fc40003f46270 */
[----:B------:R-:W-:Y:S02]  /*4a90*/  ISETP.GT.AND P0, PT, R86, R27, PT ;  /* 0x0000001b5600720c */ /* 0x000fe40003f04270 */
[----:B------:R-:W-:Y:S02]  /*4aa0*/  ISETP.GE.AND P1, PT, R27, R144, PT ;  /* 0x000000901b00720c */ /* 0x000fe40003f26270 */
[C-C-:B------:R-:W-:Y:S02]  /*4ab0*/  IADD3 R31, PT, PT, R40.reuse, -0x58, -R67.reuse ;  /* 0xffffffa8281f7810 */ /* 0x140fe40007ffe843 */
[----:B------:R-:W-:Y:S02]  /*4ac0*/  IADD3 R27, PT, PT, R40, -0x60, -R67 ;  /* 0xffffffa0281b7810 */ /* 0x000fe40007ffe843 */
[----:B------:R-:W-:Y:S02]  /*4ad0*/  IABS R22, R22 ;  /* 0x0000001600167213 */ /* 0x000fe40000000000 */
[----:B------:R-:W-:-:S02]  /*4ae0*/  IABS R31, R31 ;  /* 0x0000001f001f7213 */ /* 0x000fc40000000000 */
[----:B------:R-:W-:Y:S02]  /*4af0*/  IABS R27, R27 ;  /* 0x0000001b001b7213 */ /* 0x000fe40000000000 */
[----:B------:R-:W-:Y:S02]  /*4b00*/  IADD3 R30, PT, PT, R40, -0x61, -R67 ;  /* 0xffffff9f281e7810 */ /* 0x000fe40007ffe843 */
[----:B------:R-:W-:Y:S02]  /*4b10*/  I2FP.F32.S32 R22, R22 ;  /* 0x0000001600167245 */ /* 0x000fe40000201400 */
[----:B------:R-:W-:Y:S02]  /*4b20*/  I2FP.F32.S32 R31, R31 ;  /* 0x0000001f001f7245 */ /* 0x000fe40000201400 */
[----:B------:R-:W-:Y:S02]  /*4b30*/  I2FP.F32.S32 R27, R27 ;  /* 0x0000001b001b7245 */ /* 0x000fe40000201400 */
[----:B------:R-:W-:Y:S01]  /*4b40*/  IABS R30, R30 ;  /* 0x0000001e001e7213 */ /* 0x000fe20000000000 */
[C---:B------:R-:W-:Y:S01]  /*4b50*/  FFMA.FTZ R23, -R157.reuse, R22, R23 ;  /* 0x000000169d177223 */ /* 0x040fe20000010117 */
[C---:B------:R-:W-:Y:S01]  /*4b60*/  FFMA.FTZ R22, -R157.reuse, R31, R18 ;  /* 0x0000001f9d167223 */ /* 0x040fe20000010112 */
[----:B------:R-:W-:Y:S01]  /*4b70*/  FFMA.FTZ R18, -R157, R27, R14 ;  /* 0x0000001b9d127223 */ /* 0x000fe2000001010e */
[----:B------:R-:W-:-:S02]  /*4b80*/  I2FP.F32.S32 R30, R30 ;  /* 0x0000001e001e7245 */ /* 0x000fc40000201400 */
[C-C-:B------:R-:W-:Y:S02]  /*4b90*/  IADD3 R14, PT, PT, R40.reuse, -0x68, -R67.reuse ;  /* 0xffffff98280e7810 */ /* 0x140fe40007ffe843 */
[C-C-:B------:R-:W-:Y:S02]  /*4ba0*/  IADD3 R38, PT, PT, R40.reuse, -0x59, -R67.reuse ;  /* 0xffffffa728267810 */ /* 0x140fe40007ffe843 */
[C---:B------:R-:W-:Y:S01]  /*4bb0*/  IADD3 R27, PT, PT, R40.reuse, -0x70, -R67 ;  /* 0xffffff90281b7810 */ /* 0x040fe20007ffe843 */
[----:B------:R-:W-:Y:S01]  /*4bc0*/  FFMA.FTZ R15, -R157, R30, R15 ;  /* 0x0000001e9d0f7223 */ /* 0x000fe2000001010f */
[----:B------:R-:W-:Y:S01]  /*4bd0*/  IABS R14, R14 ;  /* 0x0000000e000e7213 */ /* 0x000fe20000000000 */
[----:B------:R-:W-:Y:S01]  /*4be0*/  VIADD R37, R69, 0x58 ;  /* 0x0000005845257836 */ /* 0x000fe20000000000 */
[----:B------:R-:W-:Y:S02]  /*4bf0*/  IABS R38, R38 ;  /* 0x0000002600267213 */ /* 0x000fe40000000000 */
[----:B------:R-:W-:-:S02]  /*4c00*/  IADD3 R30, PT, PT, R40, -0x71, -R67 ;  /* 0xffffff8f281e7810 */ /* 0x000fc40007ffe843 */
[----:B------:R-:W-:Y:S02]  /*4c10*/  IABS R27, R27 ;  /* 0x0000001b001b7213 */ /* 0x000fe40000000000 */
[----:B------:R-:W-:Y:S02]  /*4c20*/  I2FP.F32.S32 R14, R14 ;  /* 0x0000000e000e7245 */ /* 0x000fe40000201400 */
[----:B------:R-:W-:Y:S01]  /*4c30*/  FMNMX3.FTZ R39, R29, R128, R106, !PT ;  /* 0x000000801d277276 */ /* 0x000fe2000781006a */
[----:B------:R-:W-:Y:S01]  /*4c40*/  VIADD R35, R69, 0x59 ;  /* 0x0000005945237836 */ /* 0x000fe20000000000 */
[----:B------:R-:W-:Y:S02]  /*4c50*/  I2FP.F32.S32 R38, R38 ;  /* 0x0000002600267245 */ /* 0x000fe40000201400 */
[----:B------:R-:W-:Y:S02]  /*4c60*/  IABS R30, R30 ;  /* 0x0000001e001e7213 */ /* 0x000fe40000000000 */
[----:B------:R-:W-:-:S02]  /*4c70*/  I2FP.F32.S32 R27, R27 ;  /* 0x0000001b001b7245 */ /* 0x000fc40000201400 */
[----:B------:R-:W-:Y:S02]  /*4c80*/  FSEL R23, R23, -INF , !P0 ;  /* 0xff80000017177808 */ /* 0x000fe40004000000 */
[----:B------:R-:W-:Y:S01]  /*4c90*/  ISETP.GT.AND P0, PT, R86, R37, PT ;  /* 0x000000255600720c */ /* 0x000fe20003f04270 */
[----:B------:R-:W-:Y:S01]  /*4ca0*/  FFMA.FTZ R14, -R157, R14, R10 ;  /* 0x0000000e9d0e7223 */ /* 0x000fe2000001010a */
[----:B------:R-:W-:Y:S01]  /*4cb0*/  FMNMX3.FTZ R39, R39, R44, R88, !PT ;  /* 0x0000002c27277276 */ /* 0x000fe20007810058 */
[C---:B------:R-:W-:Y:S01]  /*4cc0*/  FFMA.FTZ R19, -R157.reuse, R38, R19 ;  /* 0x000000269d137223 */ /* 0x040fe20000010113 */
[----:B------:R-:W-:Y:S01]  /*4cd0*/  I2FP.F32.S32 R30, R30 ;  /* 0x0000001e001e7245 */ /* 0x000fe20000201400 */
[----:B------:R-:W-:Y:S01]  /*4ce0*/  FFMA.FTZ R10, -R157, R27, R6 ;  /* 0x0000001b9d0a7223 */ /* 0x000fe20000010106 */
[----:B------:R-:W-:Y:S01]  /*4cf0*/  ISETP.GE.AND P4, PT, R33, R145, PT ;  /* 0x000000912100720c */ /* 0x000fe20003f86270 */
[----:B------:R-:W-:Y:S01]  /*4d00*/  VIADD R33, R69, 0x60 ;  /* 0x0000006045217836 */ /* 0x000fe20000000000 */
[----:B------:R-:W-:-:S02]  /*4d10*/  FSEL R190, R23, -INF , !P1 ;  /* 0xff80000017be7808 */ /* 0x000fc40004800000 */
[----:B------:R-:W-:Y:S02]  /*4d20*/  FSEL R50, R22, -INF , !P0 ;  /* 0xff80000016327808 */ /* 0x000fe40004000000 */
[----:B------:R-:W-:Y:S02]  /*4d30*/  IADD3 R27, PT, PT, R40, -0x79, -R67 ;  /* 0xffffff87281b7810 */ /* 0x000fe40007ffe843 */
[----:B------:R-:W-:Y:S02]  /*4d40*/  ISETP.GE.AND P1, PT, R37, R144, PT ;  /* 0x000000902500720c */ /* 0x000fe40003f26270 */
[----:B------:R-:W-:Y:S02]  /*4d50*/  ISETP.GT.AND P0, PT, R86, R35, PT ;  /* 0x000000235600720c */ /* 0x000fe40003f04270 */
[----:B------:R-:W-:Y:S01]  /*4d60*/  FMNMX3.FTZ R39, R39, R94, R58, !PT ;  /* 0x0000005e27277276 */ /* 0x000fe2000781003a */
[----:B------:R-:W-:Y:S01]  /*4d70*/  FFMA.FTZ R6, -R157, R30, R7 ;  /* 0x0000001e9d067223 */ /* 0x000fe20000010107 */
[----:B------:R-:W-:Y:S01]  /*4d80*/  IABS R7, R27 ;  /* 0x0000001b00077213 */ /* 0x000fe20000000000 */
[----:B------:R-:W-:Y:S01]  /*4d90*/  VIADD R27, R69, 0x61 ;  /* 0x00000061451b7836 */ /* 0x000fe20000000000 */
[----:B------:R-:W-:-:S02]  /*4da0*/  FSEL R50, R50, -INF , !P1 ;  /* 0xff80000032327808 */ /* 0x000fc40004800000 */
[----:B------:R-:W-:Y:S02]  /*4db0*/  FSEL R19, R19, -INF , !P0 ;  /* 0xff80000013137808 */ /* 0x000fe40004000000 */
[----:B------:R-:W-:Y:S02]  /*4dc0*/  ISETP.GE.AND P1, PT, R35, R144, PT ;  /* 0x000000902300720c */ /* 0x000fe40003f26270 */
[----:B------:R-:W-:Y:S02]  /*4dd0*/  ISETP.GT.AND P0, PT, R86, R33, PT ;  /* 0x000000215600720c */ /* 0x000fe40003f04270 */
[----:B------:R-:W-:Y:S02]  /*4de0*/  FMNMX3.FTZ R39, R39, R54, R36, !PT ;  /* 0x0000003627277276 */ /* 0x000fe40007810024 */
[----:B------:R-:W-:Y:S01]  /*4df0*/  IADD3 R38, PT, PT, R40, -0x69, -R67 ;  /* 0xffffff9728267810 */ /* 0x000fe20007ffe843 */
[----:B------:R-:W-:Y:S01]  /*4e00*/  VIADD R23, R69, 0x68 ;  /* 0x0000006845177836 */ /* 0x000fe20000000000 */
[----:B------:R-:W-:-:S02]  /*4e10*/  FSEL R186, R19, -INF , !P1 ;  /* 0xff80000013ba7808 */ /* 0x000fc40004800000 */
[----:B------:R-:W-:Y:S02]  /*4e20*/  FSEL R18, R18, -INF , !P0 ;  /* 0xff80000012127808 */ /* 0x000fe40004000000 */
[----:B------:R-:W-:Y:S02]  /*4e30*/  FMNMX3.FTZ R39, R39, R82, R46, !PT ;  /* 0x0000005227277276 */ /* 0x000fe4000781002e */
[----:B------:R-:W-:Y:S02]  /*4e40*/  IABS R38, R38 ;  /* 0x0000002600267213 */ /* 0x000fe40000000000 */
[----:B------:R-:W-:Y:S02]  /*4e50*/  ISETP.GE.AND P1, PT, R33, R144, PT ;  /* 0x000000902100720c */ /* 0x000fe40003f26270 */
[----:B------:R-:W-:Y:S02]  /*4e60*/  ISETP.GT.AND P0, PT, R86, R27, PT ;  /* 0x0000001b5600720c */ /* 0x000fe40003f04270 */
[----:B------:R-:W-:Y:S01]  /*4e70*/  FMNMX3.FTZ R39, R39, R80, R78, !PT ;  /* 0x0000005027277276 */ /* 0x000fe2000781004e */
[----:B------:R-:W-:Y:S01]  /*4e80*/  VIADD R19, R69, 0x69 ;  /* 0x0000006945137836 */ /* 0x000fe20000000000 */
[----:B------:R-:W-:-:S02]  /*4e90*/  I2FP.F32.S32 R38, R38 ;  /* 0x0000002600267245 */ /* 0x000fc40000201400 */
[----:B------:R-:W-:Y:S02]  /*4ea0*/  FSEL R180, R18, -INF , !P1 ;  /* 0xff80000012b47808 */ /* 0x000fe40004800000 */
[----:B------:R-:W-:Y:S02]  /*4eb0*/  FSEL R15, R15, -INF , !P0 ;  /* 0xff8000000f0f7808 */ /* 0x000fe40004000000 */
[----:B------:R-:W-:Y:S02]  /*4ec0*/  ISETP.GE.AND P1, PT, R27, R144, PT ;  /* 0x000000901b00720c */ /* 0x000fe40003f26270 */
[----:B------:R-:W-:Y:S02]  /*4ed0*/  ISETP.GT.AND P0, PT, R86, R23, PT ;  /* 0x000000175600720c */ /* 0x000fe40003f04270 */
[----:B------:R-:W-:Y:S01]  /*4ee0*/  FMNMX3.FTZ R39, R39, R76, R34, !PT ;  /* 0x0000004c27277276 */ /* 0x000fe20007810022 */
[----:B------:R-:W-:Y:S01]  /*4ef0*/  FFMA.FTZ R11, -R157, R38, R11 ;  /* 0x000000269d0b7223 */ /* 0x000fe2000001010b */
[----:B------:R-:W-:Y:S01]  /*4f00*/  FSEL R178, R15, -INF , !P1 ;  /* 0xff8000000fb27808 */ /* 0x000fe20004800000 */
[----:B------:R-:W-:Y:S01]  /*4f10*/  VIADD R15, R69, 0x70 ;  /* 0x00000070450f7836 */ /* 0x000fe20000000000 */
[----:B------:R-:W-:-:S02]  /*4f20*/  FSEL R14, R14, -INF , !P0 ;  /* 0xff8000000e0e7808 */ /* 0x000fc40004000000 */
[----:B------:R-:W-:Y:S02]  /*4f30*/  ISETP.GT.AND P0, PT, R86, R19, PT ;  /* 0x000000135600720c */ /* 0x000fe40003f04270 */
[----:B------:R-:W-:Y:S02]  /*4f40*/  IADD3 R31, PT, PT, R40, -0x78, -R67 ;  /* 0xffffff88281f7810 */ /* 0x000fe40007ffe843 */
[----:B------:R-:W-:Y:S02]  /*4f50*/  ISETP.GE.AND P1, PT, R23, R144, PT ;  /* 0x000000901700720c */ /* 0x000fe40003f26270 */
[----:B------:R-:W-:Y:S02]  /*4f60*/  FMNMX3.FTZ R39, R39, R42, R28, !PT ;  /* 0x0000002a27277276 */ /* 0x000fe4000781001c */
[----:B------:R-:W-:Y:S01]  /*4f70*/  FSEL R168, R11, -INF , !P0 ;  /* 0xff8000000ba87808 */ /* 0x000fe20004000000 */
[----:B------:R-:W-:Y:S01]  /*4f80*/  VIADD R11, R69, 0x71 ;  /* 0x00000071450b7836 */ /* 0x000fe20000000000 */
[----:B------:R-:W-:-:S02]  /*4f90*/  IABS R31, R31 ;  /* 0x0000001f001f7213 */ /* 0x000fc40000000000 */
[----:B------:R-:W-:Y:S02]  /*4fa0*/  FSEL R174, R14, -INF , !P1 ;  /* 0xff8000000eae7808 */ /* 0x000fe40004800000 */
[----:B------:R-:W-:Y:S02]  /*4fb0*/  ISETP.GT.AND P0, PT, R86, R15, PT ;  /* 0x0000000f5600720c */ /* 0x000fe40003f04270 */
[----:B------:R-:W-:Y:S02]  /*4fc0*/  FMNMX3.FTZ R39, R39, R26, R72, !PT ;  /* 0x0000001a27277276 */ /* 0x000fe40007810048 */
[----:B------:R-:W-:Y:S02]  /*4fd0*/  ISETP.GE.AND P1, PT, R19, R144, PT ;  /* 0x000000901300720c */ /* 0x000fe40003f26270 */
[----:B------:R-:W-:Y:S02]  /*4fe0*/  I2FP.F32.S32 R31, R31 ;  /* 0x0000001f001f7245 */ /* 0x000fe40000201400 */
[----:B------:R-:W-:Y:S01]  /*4ff0*/  I2FP.F32.S32 R22, R7 ;  /* 0x0000000700167245 */ /* 0x000fe20000201400 */
[----:B------:R-:W-:Y:S01]  /*5000*/  VIADD R7, R69, 0x78 ;  /* 0x0000007845077836 */ /* 0x000fe20000000000 */
[----:B------:R-:W-:-:S02]  /*5010*/  FSEL R10, R10, -INF , !P0 ;  /* 0xff8000000a0a7808 */ /* 0x000fc40004000000 */
[----:B------:R-:W-:Y:S02]  /*5020*/  FMNMX3.FTZ R39, R39, R194, R192, !PT ;  /* 0x000000c227277276 */ /* 0x000fe400078100c0 */
[----:B------:R-:W-:Y:S02]  /*5030*/  FSEL R168, R168, -INF , !P1 ;  /* 0xff800000a8a87808 */ /* 0x000fe40004800000 */
[----:B------:R-:W-:Y:S02]  /*5040*/  ISETP.GT.AND P0, PT, R86, R11, PT ;  /* 0x0000000b5600720c */ /* 0x000fe40003f04270 */
[----:B------:R-:W-:Y:S01]  /*5050*/  ISETP.GE.AND P1, PT, R15, R144, PT ;  /* 0x000000900f00720c */ /* 0x000fe20003f26270 */
[----:B------:R-:W-:Y:S01]  /*5060*/  FFMA.FTZ R90, -R157, R31, R102 ;  /* 0x0000001f9d5a7223 */ /* 0x000fe20000010166 */
[----:B------:R-:W-:Y:S01]  /*5070*/  FMNMX3.FTZ R39, R39, R190, R50, !PT ;  /* 0x000000be27277276 */ /* 0x000fe20007810032 */
[----:B------:R-:W-:Y:S01]  /*5080*/  VIADD R69, R69, 0x79 ;  /* 0x0000007945457836 */ /* 0x000fe20000000000 */
[----:B------:R-:W-:-:S02]  /*5090*/  FSEL R6, R6, -INF , !P0 ;  /* 0xff80000006067808 */ /* 0x000fc40004000000 */
[----:B------:R-:W-:Y:S02]  /*50a0*/  FSEL R166, R10, -INF , !P1 ;  /* 0xff8000000aa67808 */ /* 0x000fe40004800000 */
[----:B------:R-:W-:Y:S02]  /*50b0*/  ISETP.GT.AND P0, PT, R86, R7, PT ;  /* 0x000000075600720c */ /* 0x000fe40003f04270 */
[----:B------:R-:W-:Y:S02]  /*50c0*/  ISETP.GE.AND P1, PT, R11, R144, PT ;  /* 0x000000900b00720c */ /* 0x000fe40003f26270 */
[----:B------:R-:W-:Y:S01]  /*50d0*/  FMNMX3.FTZ R39, R39, R186, R180, !PT ;  /* 0x000000ba27277276 */ /* 0x000fe200078100b4 */
[----:B------:R-:W-:Y:S01]  /*50e0*/  FFMA.FTZ R31, -R157, R22, R103 ;  /* 0x000000169d1f7223 */ /* 0x000fe20000010167 */
[----:B------:R-:W-:Y:S02]  /*50f0*/  FSEL R90, R90, -INF , !P0 ;  /* 0xff8000005a5a7808 */ /* 0x000fe40004000000 */
[----:B------:R-:W-:-:S02]  /*5100*/  FSEL R136, R6, -INF , !P1 ;  /* 0xff80000006887808 */ /* 0x000fc40004800000 */
[----:B------:R-:W-:Y:S02]  /*5110*/  ISETP.GT.AND P0, PT, R86, R69, PT ;  /* 0x000000455600720c */ /* 0x000fe40003f04270 */
[----:B------:R-:W-:Y:S02]  /*5120*/  ISETP.GE.AND P1, PT, R7, R144, PT ;  /* 0x000000900700720c */ /* 0x000fe40003f26270 */
[----:B------:R-:W-:Y:S02]  /*5130*/  FMNMX3.FTZ R39, R39, R178, R174, !PT ;  /* 0x000000b227277276 */ /* 0x000fe400078100ae */
[----:B------:R-:W-:Y:S02]  /*5140*/  IADD3 R14, PT, PT, R120, -0x51, -R67 ;  /* 0xffffffaf780e7810 */ /* 0x000fe40007ffe843 */
[----:B------:R-:W-:Y:S02]  /*5150*/  FSEL R31, R31, -INF , !P0 ;  /* 0xff8000001f1f7808 */ /* 0x000fe40004000000 */
[----:B------:R-:W-:-:S02]  /*5160*/  FSEL R90, R90, -INF , !P1 ;  /* 0xff8000005a5a7808 */ /* 0x000fc40004800000 */
[----:B------:R-:W-:Y:S02]  /*5170*/  ISETP.GE.AND P0, PT, R69, R144, PT ;  /* 0x000000904500720c */ /* 0x000fe40003f06270 */
[----:B------:R-:W-:Y:S02]  /*5180*/  FMNMX3.FTZ R39, R39, R168, R166, !PT ;  /* 0x000000a827277276 */ /* 0x000fe400078100a6 */
[----:B------:R-:W-:Y:S02]  /*5190*/  IABS R14, R14 ;  /* 0x0000000e000e7213 */ /* 0x000fe40000000000 */
[----:B------:R-:W-:Y:S02]  /*51a0*/  FSEL R31, R31, -INF , !P0 ;  /* 0xff8000001f1f7808 */ /* 0x000fe40004000000 */
[----:B------:R-:W-:Y:S02]  /*51b0*/  FMNMX3.FTZ R6, R39, R136, R90, !PT ;  /* 0x0000008827067276 */ /* 0x000fe4000781005a */
[----:B------:R-:W-:-:S02]  /*51c0*/  I2FP.F32.S32 R14, R14 ;  /* 0x0000000e000e7245 */ /* 0x000fc40000201400 */
[----:B------:R-:W-:-:S03]  /*51d0*/  FMNMX.FTZ R6, R31, R6, !PT ;  /* 0x000000061f067209 */ /* 0x000fc60007810000 */
[----:B------:R-:W-:Y:S02]  /*51e0*/  FFMA.FTZ R14, -R157, R14, R21 ;  /* 0x0000000e9d0e7223 */ /* 0x000fe40000010115 */
[----:B------:R-:W1:Y:S01]  /*51f0*/  SHFL.BFLY PT, R21, R6, 0x2, 0x1f ;  /* 0x0c401f0006157f89 */ /* 0x000e6200000e0000 */
[----:B------:R-:W-:Y:S02]  /*5200*/  FSEL R18, R0, -INF , !P4 ;  /* 0xff80000000127808 */ /* 0x000fe40006000000 */
[C-C-:B------:R-:W-:Y:S02]  /*5210*/  IADD3 R0, PT, PT, R120.reuse, -0x60, -R67.reuse ;  /* 0xffffffa078007810 */ /* 0x140fe40007ffe843 */
[C-C-:B------:R-:W-:Y:S02]  /*5220*/  IADD3 R22, PT, PT, R120.reuse, -0x58, -R67.reuse ;  /* 0xffffffa878167810 */ /* 0x140fe40007ffe843 */
[----:B------:R-:W-:Y:S02]  /*5230*/  IABS R0, R0 ;  /* 0x0000000000007213 */ /* 0x000fe40000000000 */
[----:B------:R-:W-:-:S02]  /*5240*/  IADD3 R10, PT, PT, R120, -0x59, -R67 ;  /* 0xffffffa7780a7810 */ /* 0x000fc40007ffe843 */
[----:B------:R-:W-:Y:S02]  /*5250*/  IABS R22, R22 ;  /* 0x0000001600167213 */ /* 0x000fe40000000000 */
[----:B------:R-:W-:Y:S02]  /*5260*/  I2FP.F32.S32 R0, R0 ;  /* 0x0000000000007245 */ /* 0x000fe40000201400 */
[----:B------:R-:W-:Y:S02]  /*5270*/  IABS R10, R10 ;  /* 0x0000000a000a7213 */ /* 0x000fe40000000000 */
[----:B------:R-:W-:Y:S01]  /*5280*/  I2FP.F32.S32 R22, R22 ;  /* 0x0000001600167245 */ /* 0x000fe20000201400 */
[----:B------:R-:W-:Y:S01]  /*5290*/  FFMA.FTZ R0, -R157, R0, R12 ;  /* 0x000000009d007223 */ /* 0x000fe2000001010c */
[----:B------:R-:W-:Y:S02]  /*52a0*/  I2FP.F32.S32 R10, R10 ;  /* 0x0000000a000a7245 */ /* 0x000fe40000201400 */
[----:B------:R-:W-:-:S02]  /*52b0*/  FSEL R14, R14, -INF , !P3 ;  /* 0xff8000000e0e7808 */ /* 0x000fc40005800000 */
[----:B------:R-:W-:Y:S01]  /*52c0*/  IADD3 R12, PT, PT, R120, -0x69, -R67 ;  /* 0xffffff97780c7810 */ /* 0x000fe20007ffe843 */
[C---:B------:R-:W-:Y:S01]  /*52d0*/  FFMA.FTZ R16, -R157.reuse, R22, R16 ;  /* 0x000000169d107223 */ /* 0x040fe20000010110 */
[----:B------:R-:W-:Y:S01]  /*52e0*/  ISETP.GT.AND P1, PT, R118, R37, PT ;  /* 0x000000257600720c */ /* 0x000fe20003f24270 */
[----:B------:R-:W-:Y:S01]  /*52f0*/  FFMA.FTZ R17, -R157, R10, R17 ;  /* 0x0000000a9d117223 */ /* 0x000fe20000010111 */
[----:B------:R-:W-:Y:S02]  /*5300*/  FSEL R104, R14, -INF , !P2 ;  /* 0xff8000000e687808 */ /* 0x000fe40005000000 */
[----:B------:R-:W-:Y:S02]  /*5310*/  IABS R12, R12 ;  /* 0x0000000c000c7213 */ /* 0x000fe40000000000 */
[----:B------:R-:W-:Y:S02]  /*5320*/  ISETP.GT.AND P2, PT, R118, R33, PT ;  /* 0x000000217600720c */ /* 0x000fe40003f44270 */
[----:B------:R-:W-:-:S02]  /*5330*/  IADD3 R10, PT, PT, R120, -0x61, -R67 ;  /* 0xffffff9f780a7810 */ /* 0x000fc40007ffe843 */
[----:B-1----:R-:W-:Y:S02]  /*5340*/  FMNMX.FTZ R21, R6, R21, !PT ;  /* 0x0000001506157209 */ /* 0x002fe40007810000 */
[----:B------:R-:W-:Y:S02]  /*5350*/  FSEL R16, R16, -INF , !P1 ;  /* 0xff80000010107808 */ /* 0x000fe40004800000 */
[----:B------:R-:W-:Y:S01]  /*5360*/  I2FP.F32.S32 R12, R12 ;  /* 0x0000000c000c7245 */ /* 0x000fe20000201400 */
[----:B------:R-:W1:Y:S01]  /*5370*/  SHFL.BFLY PT, R6, R21, 0x1, 0x1f ;  /* 0x0c201f0015067f89 */ /* 0x000e6200000e0000 */
[----:B------:R-:W-:Y:S02]  /*5380*/  ISETP.GE.AND P1, PT, R33, R145, PT ;  /* 0x000000912100720c */ /* 0x000fe40003f26270 */
[----:B------:R-:W-:Y:S02]  /*5390*/  IABS R10, R10 ;  /* 0x0000000a000a7213 */ /* 0x000fe40000000000 */
[----:B------:R-:W-:Y:S01]  /*53a0*/  FSEL R0, R0, -INF , !P2 ;  /* 0xff80000000007808 */ /* 0x000fe20005000000 */
[----:B------:R-:W-:-:S02]  /*53b0*/  FFMA.FTZ R9, -R157, R12, R9 ;  /* 0x0000000c9d097223 */ /* 0x000fc40000010109 */
[----:B------:R-:W-:Y:S01]  /*53c0*/  IMAD.MOV.U32 R14, RZ, RZ, R10 ;  /* 0x000000ffff0e7224 */ /* 0x000fe200078e000a */
[----:B------:R-:W-:Y:S02]  /*53d0*/  FSEL R92, R0, -INF , !P1 ;  /* 0xff800000005c7808 */ /* 0x000fe40004800000 */
[----:B------:R-:W-:Y:S02]  /*53e0*/  ISETP.GT.AND P1, PT, R118, R19, PT ;  /* 0x000000137600720c */ /* 0x000fe40003f24270 */
[----:B------:R-:W-:Y:S02]  /*53f0*/  IADD3 R10, PT, PT, R120, -0x68, -R67 ;  /* 0xffffff98780a7810 */ /* 0x000fe40007ffe843 */
[----:B------:R-:W-:Y:S02]  /*5400*/  FSEL R48, R9, -INF , !P1 ;  /* 0xff80000009307808 */ /* 0x000fe40004800000 */
[----:B------:R-:W-:Y:S02]  /*5410*/  IABS R10, R10 ;  /* 0x0000000a000a7213 */ /* 0x000fe40000000000 */
[----:B------:R-:W-:-:S02]  /*5420*/  FMNMX3.FTZ R9, R74, R24, R25, !PT ;  /* 0x000000184a097276 */ /* 0x000fc40007810019 */
[----:B------:R-:W-:Y:S02]  /*5430*/  IADD3 R0, PT, PT, R120, -0x70, -R67 ;  /* 0xffffff9078007810 */ /* 0x000fe40007ffe843 */
[----:B------:R-:W-:Y:S02]  /*5440*/  I2FP.F32.S32 R10, R10 ;  /* 0x0000000a000a7245 */ /* 0x000fe40000201400 */
[----:B------:R-:W-:Y:S02]  /*5450*/  FMNMX3.FTZ R9, R9, R70, R64, !PT ;  /* 0x0000004609097276 */ /* 0x000fe40007810040 */
[----:B------:R-:W-:Y:S02]  /*5460*/  I2FP.F32.S32 R14, R14 ;  /* 0x0000000e000e7245 */ /* 0x000fe40000201400 */
[----:B------:R-:W-:Y:S02]  /*5470*/  IABS R0, R0 ;  /* 0x0000000000007213 */ /* 0x000fe40000000000 */
[----:B------:R-:W-:Y:S01]  /*5480*/  ISETP.GE.AND P0, PT, R37, R145, PT ;  /* 0x000000912500720c */ /* 0x000fe20003f06270 */
[----:B------:R-:W-:Y:S01]  /*5490*/  FFMA.FTZ R8, -R157, R10, R8 ;  /* 0x0000000a9d087223 */ /* 0x000fe20000010108 */
[----:B------:R-:W-:-:S02]  /*54a0*/  ISETP.GT.AND P4, PT, R118, R35, PT ;  /* 0x000000237600720c */ /* 0x000fc40003f84270 */
[----:B------:R-:W-:Y:S01]  /*54b0*/  FMNMX3.FTZ R9, R9, R68, R60, !PT ;  /* 0x0000004409097276 */ /* 0x000fe2000781003c */
[----:B------:R-:W-:Y:S01]  /*54c0*/  FFMA.FTZ R13, -R157, R14, R13 ;  /* 0x0000000e9d0d7223 */ /* 0x000fe2000001010d */
[----:B------:R-:W-:Y:S01]  /*54d0*/  FSEL R122, R16, -INF , !P0 ;  /* 0xff800000107a7808 */ /* 0x000fe20004000000 */
[----:B------:R-:W-:Y:S01]  /*54e0*/  IMAD.MOV.U32 R10, RZ, RZ, R0 ;  /* 0x000000ffff0a7224 */ /* 0x000fe200078e0000 */
[----:B------:R-:W-:Y:S02]  /*54f0*/  ISETP.GT.AND P0, PT, R118, R27, PT ;  /* 0x0000001b7600720c */ /* 0x000fe40003f04270 */
[----:B------:R-:W-:Y:S02]  /*5500*/  ISETP.GE.AND P3, PT, R35, R145, PT ;  /* 0x000000912300720c */ /* 0x000fe40003f66270 */
[----:B------:R-:W-:Y:S02]  /*5510*/  FSEL R17, R17, -INF , !P4 ;  /* 0xff80000011117808 */ /* 0x000fe40006000000 */
[----:B------:R-:W-:-:S02]  /*5520*/  FMNMX3.FTZ R9, R9, R32, R188, !PT ;  /* 0x0000002009097276 */ /* 0x000fc400078100bc */
[----:B------:R-:W-:Y:S02]  /*5530*/  FSEL R13, R13, -INF , !P0 ;  /* 0xff8000000d0d7808 */ /* 0x000fe40004000000 */
[----:B-1----:R-:W-:Y:S02]  /*5540*/  FMNMX.FTZ R0, R21, R6, !PT ;  /* 0x0000000615007209 */ /* 0x002fe40007810000 */
[----:B------:R-:W-:Y:S02]  /*5550*/  I2FP.F32.S32 R10, R10 ;  /* 0x0000000a000a7245 */ /* 0x000fe40000201400 */
[-C--:B------:R-:W-:Y:S02]  /*5560*/  ISETP.GE.AND P4, PT, R27, R145.reuse, PT ;  /* 0x000000911b00720c */ /* 0x080fe40003f86270 */
[----:B------:R-:W-:Y:S02]  /*5570*/  FSEL R124, R17, -INF , !P3 ;  /* 0xff800000117c7808 */ /* 0x000fe40005800000 */
[----:B------:R-:W-:-:S02]  /*5580*/  ISETP.GE.AND P0, PT, R19, R145, PT ;  /* 0x000000911300720c */ /* 0x000fc40003f06270 */
[----:B------:R-:W-:Y:S02]  /*5590*/  FMNMX3.FTZ R9, R9, R184, R182, !PT ;  /* 0x000000b809097276 */ /* 0x000fe400078100b6 */
[----:B------:R-:W-:Y:S01]  /*55a0*/  ISETP.GT.AND P3, PT, R118, R23, PT ;  /* 0x000000177600720c */ /* 0x000fe20003f64270 */
[----:B------:R-:W-:Y:S01]  /*55b0*/  FFMA.FTZ R4, -R157, R10, R4 ;  /* 0x0000000a9d047223 */ /* 0x000fe20000010104 */
[----:B------:R-:W-:Y:S01]  /*55c0*/  FSEL R62, R13, -INF , !P4 ;  /* 0xff8000000d3e7808 */ /* 0x000fe20006000000 */
[----:B--2---:R-:W-:Y:S01]  /*55d0*/  FMUL.FTZ R37, R20, R0 ;  /* 0x0000000014257220 */ /* 0x004fe20000410000 */
[----:B------:R-:W-:Y:S02]  /*55e0*/  FSEL R48, R48, -INF , !P0 ;  /* 0xff80000030307808 */ /* 0x000fe40004000000 */
[----:B------:R-:W-:Y:S02]  /*55f0*/  FMNMX3.FTZ R9, R9, R52, R176, !PT ;  /* 0x0000003409097276 */ /* 0x000fe400078100b0 */
[----:B------:R-:W-:-:S02]  /*5600*/  ISETP.GE.AND P2, PT, R23, R145, PT ;  /* 0x000000911700720c */ /* 0x000fc40003f46270 */
[----:B------:R-:W-:Y:S02]  /*5610*/  ISETP.GT.AND P4, PT, R118, R15, PT ;  /* 0x0000000f7600720c */ /* 0x000fe40003f84270 */
[----:B------:R-:W-:Y:S02]  /*5620*/  FSEL R8, R8, -INF , !P3 ;  /* 0xff80000008087808 */ /* 0x000fe40005800000 */
[----:B------:R-:W-:Y:S02]  /*5630*/  FSETP.NEU.FTZ.AND P0, PT, R0, -INF , PT ;  /* 0xff8000000000780b */ /* 0x000fe40003f1d000 */
[----:B------:R-:W-:Y:S02]  /*5640*/  FMNMX3.FTZ R9, R9, R170, R172, !PT ;  /* 0x000000aa09097276 */ /* 0x000fe400078100ac */
[----:B------:R-:W-:Y:S02]  /*5650*/  FSEL R56, R8, -INF , !P2 ;  /* 0xff80000008387808 */ /* 0x000fe40005000000 */
[----:B------:R-:W-:-:S02]  /*5660*/  FSEL R4, R4, -INF , !P4 ;  /* 0xff80000004047808 */ /* 0x000fc40006000000 */
[----:B------:R-:W-:Y:S02]  /*5670*/  FSEL R37, R37, RZ, P0 ;  /* 0x000000ff25257208 */ /* 0x000fe40000000000 */
[----:B------:R-:W-:Y:S02]  /*5680*/  ISETP.GT.AND P4, PT, R118, R7, PT ;  /* 0x000000077600720c */ /* 0x000fe40003f84270 */
[----:B------:R-:W-:Y:S02]  /*5690*/  ISETP.GE.AND P0, PT, R7, R145, PT ;  /* 0x000000910700720c */ /* 0x000fe40003f06270 */
[C-C-:B------:R-:W-:Y:S02]  /*56a0*/  IADD3 R8, PT, PT, R120.reuse, -0x78, -R67.reuse ;  /* 0xffffff8878087810 */ /* 0x140fe40007ffe843 */
[----:B------:R-:W-:Y:S02]  /*56b0*/  IADD3 R7, PT, PT, R120, -0x79, -R67 ;  /* 0xffffff8778077810 */ /* 0x000fe40007ffe843 */
[----:B------:R-:W-:-:S02]  /*56c0*/  FMNMX3.FTZ R9, R9, R126, R130, !PT ;  /* 0x0000007e09097276 */ /* 0x000fc40007810082 */
[----:B------:R-:W-:Y:S02]  /*56d0*/  IADD3 R6, PT, PT, R120, -0x71, -R67 ;  /* 0xffffff8f78067810 */ /* 0x000fe40007ffe843 */
[----:B------:R-:W-:Y:S02]  /*56e0*/  IABS R8, R8 ;  /* 0x0000000800087213 */ /* 0x000fe40000000000 */
[----:B------:R-:W-:Y:S02]  /*56f0*/  IABS R7, R7 ;  /* 0x0000000700077213 */ /* 0x000fe40000000000 */
[----:B------:R-:W-:Y:S02]  /*5700*/  FMNMX3.FTZ R9, R9, R98, R96, !PT ;  /* 0x0000006209097276 */ /* 0x000fe40007810060 */
[----:B------:R-:W-:Y:S02]  /*5710*/  ISETP.GT.AND P2, PT, R118, R11, PT ;  /* 0x0000000b7600720c */ /* 0x000fe40003f44270 */
[----:B------:R-:W-:-:S02]  /*5720*/  ISETP.GE.AND P1, PT, R11, R145, PT ;  /* 0x000000910b00720c */ /* 0x000fc40003f26270 */
[----:B------:R-:W-:Y:S02]  /*5730*/  IABS R6, R6 ;  /* 0x0000000600067213 */ /* 0x000fe40000000000 */
[----:B------:R-:W-:Y:S02]  /*5740*/  I2FP.F32.S32 R11, R8 ;  /* 0x00000008000b7245 */ /* 0x000fe40000201400 */
[----:B------:R-:W-:Y:S02]  /*5750*/  I2FP.F32.S32 R8, R7 ;  /* 0x0000000700087245 */ /* 0x000fe40000201400 */
[----:B------:R-:W-:Y:S02]  /*5760*/  FMNMX3.FTZ R7, R9, R66, R18, !PT ;  /* 0x0000004209077276 */ /* 0x000fe40007810012 */
[----:B------:R-:W-:Y:S02]  /*5770*/  I2FP.F32.S32 R6, R6 ;  /* 0x0000000600067245 */ /* 0x000fe40000201400 */
[----:B------:R-:W-:Y:S01]  /*5780*/  FMNMX3.FTZ R7, R7, R104, R122, !PT ;  /* 0x0000006807077276 */ /* 0x000fe2000781007a */
[----:B------:R-:W-:-:S02]  /*5790*/  FFMA.FTZ R11, -R157, R11, R100 ;  /* 0x0000000b9d0b7223 */ /* 0x000fc40000010164 */
[----:B------:R-:W-:Y:S01]  /*57a0*/  FFMA.FTZ R5, -R157, R6, R5 ;  /* 0x000000069d057223 */ /* 0x000fe20000010105 */
[----:B------:R-:W-:Y:S02]  /*57b0*/  ISETP.GE.AND P3, PT, R15, R145, PT ;  /* 0x000000910f00720c */ /* 0x000fe40003f66270 */
[----:B------:R-:W-:Y:S01]  /*57c0*/  FMNMX3.FTZ R7, R7, R124, R92, !PT ;  /* 0x0000007c07077276 */ /* 0x000fe2000781005c */
[----:B------:R-:W-:Y:S01]  /*57d0*/  FFMA.FTZ R8, -R157, R8, R101 ;  /* 0x000000089d087223 */ /* 0x000fe20000010165 */
[----:B------:R-:W-:Y:S01]  /*57e0*/  FSEL R5, R5, -INF , !P2 ;  /* 0xff80000005057808 */ /* 0x000fe20005000000 */
[----:B------:R-:W-:Y:S01]  /*57f0*/  FFMA.FTZ R55, R44, R20, -R37 ;  /* 0x000000142c377223 */ /* 0x000fe20000010825 */
[----:B------:R-:W-:Y:S02]  /*5800*/  ISETP.GT.AND P2, PT, R118, R69, PT ;  /* 0x000000457600720c */ /* 0x000fe40003f44270 */
[----:B------:R-:W-:Y:S02]  /*5810*/  FSEL R11, R11, -INF , !P4 ;  /* 0xff8000000b0b7808 */ /* 0x000fe40006000000 */
[----:B------:R-:W-:-:S02]  /*5820*/  FSEL R44, R4, -INF , !P3 ;  /* 0xff800000042c7808 */ /* 0x000fc40005800000 */
[----:B------:R-:W-:Y:S02]  /*5830*/  FMNMX3.FTZ R7, R7, R62, R56, !PT ;  /* 0x0000003e07077276 */ /* 0x000fe40007810038 */
[----:B------:R-:W-:Y:S02]  /*5840*/  ISETP.GE.AND P4, PT, R69, R145, PT ;  /* 0x000000914500720c */ /* 0x000fe40003f86270 */
[----:B------:R-:W-:Y:S02]  /*5850*/  FSEL R8, R8, -INF , !P2 ;  /* 0xff80000008087808 */ /* 0x000fe40005000000 */
[----:B------:R-:W-:Y:S02]  /*5860*/  FSEL R38, R5, -INF , !P1 ;  /* 0xff80000005267808 */ /* 0x000fe40004800000 */
[----:B------:R-:W-:Y:S02]  /*5870*/  FSEL R30, R11, -INF , !P0 ;  /* 0xff8000000b1e7808 */ /* 0x000fe40004000000 */
[----:B------:R-:W-:-:S02]  /*5880*/  FMNMX3.FTZ R7, R7, R48, R44, !PT ;  /* 0x0000003007077276 */ /* 0x000fc4000781002c */
[----:B------:R-:W-:Y:S02]  /*5890*/  FSEL R22, R8, -INF , !P4 ;  /* 0xff80000008167808 */ /* 0x000fe40006000000 */
[----:B------:R-:W-:-:S04]  /*58a0*/  FMNMX3.FTZ R7, R7, R38, R30, !PT ;  /* 0x0000002607077276 */ /* 0x000fc8000781001e */
[----:B------:R-:W-:-:S05]  /*58b0*/  FMNMX.FTZ R4, R22, R7, !PT ;  /* 0x0000000716047209 */ /* 0x000fca0007810000 */
[----:B------:R-:W1:Y:S02]  /*58c0*/  SHFL.BFLY PT, R5, R4, 0x2, 0x1f ;  /* 0x0c401f0004057f89 */ /* 0x000e6400000e0000 */
[----:B-1----:R-:W-:Y:S02]  /*58d0*/  FMNMX.FTZ R5, R4, R5, !PT ;  /* 0x0000000504057209 */ /* 0x002fe40007810000 */
[----:B------:R-:W1:Y:S03]  /*58e0*/  S2R R4, SR_CgaCtaId ;  /* 0x0000000000047919 */ /* 0x000e660000008800 */
[----:B------:R-:W2:Y:S01]  /*58f0*/  SHFL.BFLY PT, R6, R5, 0x1, 0x1f ;  /* 0x0c201f0005067f89 */ /* 0x000ea200000e0000 */
[-CC-:B------:R-:W-:Y:S01]  /*5900*/  FFMA.FTZ R59, R29, R20.reuse, -R37.reuse ;  /* 0x000000141d3b7223 */ /* 0x180fe20000010825 */
[-C--:B------:R-:W-:Y:S01]  /*5910*/  FFMA.FTZ R29, R42, R20.reuse, -R37 ;  /* 0x000000142a1d7223 */ /* 0x080fe20000010825 */
[----:B------:R-:W-:Y:S01]  /*5920*/  LOP3.LUT R42, R110, 0x120, R111, 0xf8, !PT ;  /* 0x000001206e2a7812 */ /* 0x000fe200078ef86f */
[----:B------:R-:W-:Y:S01]  /*5930*/  FFMA.FTZ R21, R26, R20, -R37 ;  /* 0x000000141a157223 */ /* 0x000fe20000010825 */
[----:B--2---:R-:W-:-:S04]  /*5940*/  FMNMX.FTZ R41, R5, R6, !PT ;  /* 0x0000000605297209 */ /* 0x004fc80007810000 */
[----:B------:R-:W-:Y:S01]  /*5950*/  FSETP.NEU.FTZ.AND P0, PT, R41, -INF , PT ;  /* 0xff8000002900780b */ /* 0x000fe20003f1d000 */
[----:B------:R-:W-:Y:S01]  /*5960*/  FMUL.FTZ R23, R20, R41 ;  /* 0x0000002914177220 */ /* 0x000fe20000410000 */
[----:B-1----:R-:W-:Y:S01]  /*5970*/  LEA R87, R4, R109, 0x18 ;  /* 0x0000006d04577211 */ /* 0x002fe200078ec0ff */
[----:B------:R-:W-:-:S03]  /*5980*/  IMAD.MOV.U32 R4, RZ, RZ, 0x20 ;  /* 0x00000020ff047424 */ /* 0x000fc600078e00ff */
[----:B------:R-:W-:Y:S01]  /*5990*/  FSEL R23, R23, RZ, P0 ;  /* 0x000000ff17177208 */ /* 0x000fe20000000000 */
[----:B------:R-:W-:-:S04]  /*59a0*/  IMAD R35, R42, 0x2, R87 ;  /* 0x000000022a237824 */ /* 0x000fc800078e0257 */
[-C--:B------:R-:W-:Y:S01]  /*59b0*/  FFMA.FTZ R91, R24, R20.reuse, -R23 ;  /* 0x00000014185b7223 */ /* 0x080fe20000010817 */
[----:B------:R-:W-:Y:S01]  /*59c0*/  SEL R24, R4, 0xffffffe0, !P5 ;  /* 0xffffffe004187807 */ /* 0x000fe20006800000 */
[-CC-:B------:R-:W-:Y:S01]  /*59d0*/  FFMA.FTZ R47, R54, R20.reuse, -R37.reuse ;  /* 0x00000014362f7223 */ /* 0x180fe20000010825 */
[-CC-:B------:R-:W-:Y:S01]  /*59e0*/  FFMA.FTZ R54, R36, R20.reuse, -R37.reuse ;  /* 0x0000001424367223 */ /* 0x180fe20000010825 */
[-CC-:B------:R-:W-:Y:S01]  /*59f0*/  FFMA.FTZ R33, R76, R20.reuse, -R37.reuse ;  /* 0x000000144c217223 */ /* 0x180fe20000010825 */
[-C--:B------:R-:W-:Y:S01]  /*5a00*/  FFMA.FTZ R102, R128, R20.reuse, -R37 ;  /* 0x0000001480667223 */ /* 0x080fe20000010825 */
[----:B------:R-:W-:Y:S02]  /*5a10*/  IMAD.IADD R26, R24, 0x1, R35 ;  /* 0x00000001181a7824 */ /* 0x000fe400078e0223 */
[-CC-:B------:R-:W-:Y:S01]  /*5a20*/  FFMA.FTZ R36, R78, R20.reuse, -R37.reuse ;  /* 0x000000144e247223 */ /* 0x180fe20000010825 */
[-CC-:B------:R-:W-:Y:S01]  /*5a30*/  FFMA.FTZ R53, R94, R20.reuse, -R37.reuse ;  /* 0x000000145e357223 */ /* 0x180fe20000010825 */
[----:B------:R-:W1:Y:S04]  /*5a40*/  LDSM.16.MT88.4 R76, [R35+0x3000] ;  /* 0x00300000234c783b */ /* 0x000e680000004200 */
[----:B------:R-:W2:Y:S01]  /*5a50*/  LDSM.16.MT88.4 R4, [R26+0x3000] ;  /* 0x003000001a04783b */ /* 0x000ea20000004200 */
[-C--:B------:R-:W-:Y:S01]  /*5a60*/  FFMA.FTZ R106, R106, R20.reuse, -R37 ;  /* 0x000000146a6a7223 */ /* 0x080fe20000010825 */
[-CC-:B------:R-:W-:Y:S01]  /*5a70*/  FFMA.FTZ R128, R74, R20.reuse, -R23.reuse ;  /* 0x000000144a807223 */ /* 0x180fe20000010817 */
[-CC-:B------:R-:W-:Y:S01]  /*5a80*/  FFMA.FTZ R94, R25, R20.reuse, -R23.reuse ;  /* 0x00000014195e7223 */ /* 0x180fe20000010817 */
[-CC-:B------:R-:W-:Y:S01]  /*5a90*/  FFMA.FTZ R57, R70, R20.reuse, -R23.reuse ;  /* 0x0000001446397223 */ /* 0x180fe20000010817 */
[----:B------:R-:W-:Y:S01]  /*5aa0*/  MUFU.EX2 R59, R59 ;  /* 0x0000003b003b7308 */ /* 0x000fe20000000800 */
[----:B------:R-:W3:Y:S07]  /*5ab0*/  LDSM.16.MT88.4 R8, [R26+0x3400] ;  /* 0x003400001a08783b */ /* 0x000eee0000004200 */
[----:B------:R-:W-:Y:S01]  /*5ac0*/  MUFU.EX2 R55, R55 ;  /* 0x0000003700377308 */ /* 0x000fe20000000800 */
[----:B------:R-:W4:Y:S07]  /*5ad0*/  LDSM.16.MT88.4 R12, [R35+0x3400] ;  /* 0x00340000230c783b */ /* 0x000f2e0000004200 */
[----:B------:R-:W5:Y:S08]  /*5ae0*/  MUFU.EX2 R102, R102 ;  /* 0x0000006600667308 */ /* 0x000f700000000800 */
[----:B------:R-:W1:Y:S08]  /*5af0*/  MUFU.EX2 R106, R106 ;  /* 0x0000006a006a7308 */ /* 0x000e700000000800 */
[----:B------:R-:W-:Y:S08]  /*5b00*/  MUFU.EX2 R128, R128 ;  /* 0x0000008000807308 */ /* 0x000ff00000000800 */
[----:B------:R-:W2:Y:S08]  /*5b10*/  MUFU.EX2 R91, R91 ;  /* 0x0000005b005b7308 */ /* 0x000eb00000000800 */
[----:B------:R-:W-:Y:S08]  /*5b20*/  MUFU.EX2 R94, R94 ;  /* 0x0000005e005e7308 */ /* 0x000ff00000000800 */
[----:B------:R-:W3:Y:S01]  /*5b30*/  MUFU.EX2 R57, R57 ;  /* 0x0000003900397308 */ /* 0x000ee20000000800 */
[-C--:B------:R-:W-:Y:S01]  /*5b40*/  FFMA.FTZ R49, R60, R20.reuse, -R23 ;  /* 0x000000143c317223 */ /* 0x080fe20000010817 */
[-CC-:B------:R-:W-:Y:S01]  /*5b50*/  FFMA.FTZ R88, R88, R20.reuse, -R37.reuse ;  /* 0x0000001458587223 */ /* 0x180fe20000010825 */
[-C--:B------:R-:W-:Y:S01]  /*5b60*/  FFMA.FTZ R58, R58, R20.reuse, -R37 ;  /* 0x000000143a3a7223 */ /* 0x080fe20000010825 */
[-CC-:B------:R-:W-:Y:S01]  /*5b70*/  FFMA.FTZ R64, R64, R20.reuse, -R23.reuse ;  /* 0x0000001440407223 */ /* 0x180fe20000010817 */
[-CC-:B------:R-:W-:Y:S01]  /*5b80*/  FFMA.FTZ R51, R68, R20.reuse, -R23.reuse ;  /* 0x0000001444337223 */ /* 0x180fe20000010817 */
[----:B------:R-:W-:Y:S01]  /*5b90*/  FFMA.FTZ R60, R32, R20, -R23 ;  /* 0x00000014203c7223 */ /* 0x000fe20000010817 */
[----:B-----5:R-:W-:-:S02]  /*5ba0*/  F2FP.F16.F32.PACK_AB R69, R102, R59 ;  /* 0x0000003b6645723e */ /* 0x020fc400000000ff */
[----:B-1----:R-:W-:Y:S02]  /*5bb0*/  F2FP.F16.F32.PACK_AB R71, R55, R106 ;  /* 0x0000006a3747723e */ /* 0x002fe400000000ff */
[----:B--2---:R-:W-:Y:S01]  /*5bc0*/  F2FP.F16.F32.PACK_AB R68, R91, R128 ;  /* 0x000000805b44723e */ /* 0x004fe200000000ff */
[----:B------:R-:W-:Y:S01]  /*5bd0*/  MUFU.EX2 R88, R88 ;  /* 0x0000005800587308 */ /* 0x000fe20000000800 */
[----:B---3--:R-:W-:Y:S01]  /*5be0*/  F2FP.F16.F32.PACK_AB R70, R57, R94 ;  /* 0x0000005e3946723e */ /* 0x008fe200000000ff */
[-CC-:B------:R-:W-:Y:S01]  /*5bf0*/  FFMA.FTZ R45, R82, R20.reuse, -R37.reuse ;  /* 0x00000014522d7223 */ /* 0x180fe20000010825 */
[----:B------:R-:W-:-:S05]  /*5c00*/  FFMA.FTZ R39, R80, R20, -R37 ;  /* 0x0000001450277223 */ /* 0x000fca0000010825 */
[----:B------:R-:W1:Y:S01]  /*5c10*/  MUFU.EX2 R53, R53 ;  /* 0x0000003500357308 */ /* 0x000e620000000800 */
[----:B------:R-:W-:Y:S01]  /*5c20*/  FFMA.FTZ R25, R72, R20, -R37 ;  /* 0x0000001448197223 */ /* 0x000fe20000010825 */
[C---:B------:R-:W-:Y:S06]  /*5c30*/  HMMA.16816.F32 R80, R68.reuse, R76, RZ ;  /* 0x0000004c4450723c */ /* 0x040fec00000018ff */
[----:B------:R-:W-:Y:S02]  /*5c40*/  MUFU.EX2 R58, R58 ;  /* 0x0000003a003a7308 */ /* 0x000fe40000000800 */
[C---:B------:R-:W-:Y:S06]  /*5c50*/  HMMA.16816.F32 R76, R68.reuse, R78, RZ ;  /* 0x0000004e444c723c */ /* 0x040fec00000018ff */
[----:B------:R-:W2:Y:S02]  /*5c60*/  MUFU.EX2 R47, R47 ;  /* 0x0000002f002f7308 */ /* 0x000ea40000000800 */
[C---:B------:R-:W-:Y:S06]  /*5c70*/  HMMA.16816.F32 R72, R68.reuse, R4, RZ ;  /* 0x000000044448723c */ /* 0x040fec00000018ff */
[----:B------:R-:W-:Y:S02]  /*5c80*/  MUFU.EX2 R64, R64 ;  /* 0x0000004000407308 */ /* 0x000fe40000000800 */
[----:B------:R-:W-:Y:S06]  /*5c90*/  HMMA.16816.F32 R68, R68, R6, RZ ;  /* 0x000000064444723c */ /* 0x000fec00000018ff */
[----:B------:R-:W3:Y:S08]  /*5ca0*/  MUFU.EX2 R51, R51 ;  /* 0x0000003300337308 */ /* 0x000ef00000000800 */
[----:B------:R-:W-:Y:S08]  /*5cb0*/  MUFU.EX2 R49, R49 ;  /* 0x0000003100317308 */ /* 0x000ff00000000800 */
[----:B------:R-:W5:Y:S01]  /*5cc0*/  MUFU.EX2 R60, R60 ;  /* 0x0000003c003c7308 */ /* 0x000f620000000800 */
[----:B-1----:R-:W-:-:S02]  /*5cd0*/  F2FP.F16.F32.PACK_AB R5, R53, R88 ;  /* 0x000000583505723e */ /* 0x002fc400000000ff */
[----:B--2---:R-:W-:Y:S02]  /*5ce0*/  F2FP.F16.F32.PACK_AB R7, R47, R58 ;  /* 0x0000003a2f07723e */ /* 0x004fe400000000ff */
[----:B---3--:R-:W-:Y:S02]  /*5cf0*/  F2FP.F16.F32.PACK_AB R4, R51, R64 ;  /* 0x000000403304723e */ /* 0x008fe400000000ff */
[----:B-----5:R-:W-:-:S07]  /*5d00*/  F2FP.F16.F32.PACK_AB R6, R60, R49 ;  /* 0x000000313c06723e */ /* 0x020fce00000000ff */
[C---:B------:R-:W-:Y:S08]  /*5d10*/  HMMA.16816.F32 R72, R4.reuse, R8, R72 ;  /* 0x000000080448723c */ /* 0x040ff00000001848 */
[----:B------:R-:W-:Y:S01]  /*5d20*/  HMMA.16816.F32 R68, R4, R10, R68 ;  /* 0x0000000a0444723c */ /* 0x000fe20000001844 */
[----:B------:R-:W1:Y:S01]  /*5d30*/  LDSM.16.MT88.4 R8, [R26+0x3800] ;  /* 0x003800001a08783b */ /* 0x000e620000004200 */
[-C--:B------:R-:W-:Y:S01]  /*5d40*/  FFMA.FTZ R46, R46, R20.reuse, -R37 ;  /* 0x000000142e2e7223 */ /* 0x080fe20000010825 */
[----:B------:R-:W-:-:S05]  /*5d50*/  FFMA.FTZ R61, R188, R20, -R23 ;  /* 0x00000014bc3d7223 */ /* 0x000fca0000010817 */
[----:B----4-:R-:W-:Y:S01]  /*5d60*/  HMMA.16816.F32 R80, R4, R12, R80 ;  /* 0x0000000c0450723c */ /* 0x010fe20000001850 */
[-CC-:B------:R-:W-:Y:S01]  /*5d70*/  FFMA.FTZ R100, R184, R20.reuse, -R23.reuse ;  /* 0x00000014b8647223 */ /* 0x180fe20000010817 */
[-CC-:B------:R-:W-:Y:S01]  /*5d80*/  FFMA.FTZ R89, R182, R20.reuse, -R23.reuse ;  /* 0x00000014b6597223 */ /* 0x180fe20000010817 */
[----:B------:R-:W-:-:S05]  /*5d90*/  FFMA.FTZ R110, R52, R20, -R23 ;  /* 0x00000014346e7223 */ /* 0x000fca0000010817 */
[----:B------:R-:W-:Y:S01]  /*5da0*/  HMMA.16816.F32 R76, R4, R14, R76 ;  /* 0x0000000e044c723c */ /* 0x000fe2000000184c */
        /* <DEDUP_REMOVED lines=9> */
[----:B---3--:R-:W-:-:S02]  /*5e40*/  F2FP.F16.F32.PACK_AB R5, R45, R54 ;  /* 0x000000362d05723e */ /* 0x008fc400000000ff */
[----:B----4-:R-:W-:Y:S02]  /*5e50*/  F2FP.F16.F32.PACK_AB R7, R39, R46 ;  /* 0x0000002e2707723e */ /* 0x010fe400000000ff */
[----:B-----5:R-:W-:Y:S02]  /*5e60*/  F2FP.F16.F32.PACK_AB R4, R100, R61 ;  /* 0x0000003d6404723e */ /* 0x020fe400000000ff */
[----:B-1----:R-:W-:-:S07]  /*5e70*/  F2FP.F16.F32.PACK_AB R6, R110, R89 ;  /* 0x000000596e06723e */ /* 0x002fce00000000ff */
[C---:B------:R-:W-:Y:S08]  /*5e80*/  HMMA.16816.F32 R72, R4.reuse, R8, R72 ;  /* 0x000000080448723c */ /* 0x040ff00000001848 */
[----:B------:R-:W-:Y:S01]  /*5e90*/  HMMA.16816.F32 R68, R4, R10, R68 ;  /* 0x0000000a0444723c */ /* 0x000fe20000001844 */
[----:B------:R-:W1:Y:S01]  /*5ea0*/  LDSM.16.MT88.4 R8, [R26+0x3c00] ;  /* 0x003c00001a08783b */ /* 0x000e620000004200 */
[-C--:B------:R-:W-:Y:S01]  /*5eb0*/  FFMA.FTZ R93, R172, R20.reuse, -R23 ;  /* 0x00000014ac5d7223 */ /* 0x080fe20000010817 */
[----:B------:R-:W-:-:S05]  /*5ec0*/  FFMA.FTZ R34, R34, R20, -R37 ;  /* 0x0000001422227223 */ /* 0x000fca0000010825 */
[----:B--2---:R-:W-:Y:S01]  /*5ed0*/  HMMA.16816.F32 R80, R4, R12, R80 ;  /* 0x0000000c0450723c */ /* 0x004fe20000001850 */
        /* <DEDUP_REMOVED lines=20> */
[-CC-:B------:R-:W-:Y:S01]  /*6020*/  FFMA.FTZ R99, R130, R20.reuse, -R23.reuse ;  /* 0x0000001482637223 */ /* 0x180fe20000010817 */
[----:B------:R-:W-:-:S05]  /*6030*/  FFMA.FTZ R130, R98, R20, -R23 ;  /* 0x0000001462827223 */ /* 0x000fca0000010817 */
[----:B--2---:R-:W-:Y:S01]  /*6040*/  HMMA.16816.F32 R80, R4, R12, R80 ;  /* 0x0000000c0450723c */ /* 0x004fe20000001850 */
[-CC-:B------:R-:W-:Y:S01]  /*6050*/  FFMA.FTZ R28, R28, R20.reuse, -R37.reuse ;  /* 0x000000141c1c7223 */ /* 0x180fe20000010825 */
[-C--:B------:R-:W-:Y:S01]  /*6060*/  FFMA.FTZ R32, R194, R20.reuse, -R37 ;  /* 0x00000014c2207223 */ /* 0x080fe20000010825 */
[----:B------:R-:W-:-:S05]  /*6070*/  FFMA.FTZ R98, R96, R20, -R23 ;  /* 0x0000001460627223 */ /* 0x000fca0000010817 */
[----:B------:R-:W-:Y:S01]  /*6080*/  HMMA.16816.F32 R76, R4, R14, R76 ;  /* 0x0000000e044c723c */ /* 0x000fe2000000184c */
[----:B------:R-:W2:Y:S01]  /*6090*/  LDSM.16.MT88.4 R12, [R35+0x4000] ;  /* 0x00400000230c783b */ /* 0x000ea20000004200 */
        /* <DEDUP_REMOVED lines=11> */
[----:B---3--:R-:W-:Y:S02]  /*6150*/  F2FP.F16.F32.PACK_AB R5, R21, R28 ;  /* 0x0000001c1505723e */ /* 0x008fe400000000ff */
[----:B----4-:R-:W-:Y:S02]  /*6160*/  F2FP.F16.F32.PACK_AB R7, R32, R25 ;  /* 0x000000192007723e */ /* 0x010fe400000000ff */
[----:B-----5:R-:W-:Y:S01]  /*6170*/  F2FP.F16.F32.PACK_AB R4, R130, R99 ;  /* 0x000000638204723e */ /* 0x020fe200000000ff */
[-CC-:B------:R-:W-:Y:S01]  /*6180*/  FFMA.FTZ R27, R192, R20.reuse, -R37.reuse ;  /* 0x00000014c01b7223 */ /* 0x180fe20000010825 */
[-CC-:B------:R-:W-:Y:S01]  /*6190*/  FFMA.FTZ R52, R190, R20.reuse, -R37.reuse ;  /* 0x00000014be347223 */ /* 0x180fe20000010825 */
[-CC-:B------:R-:W-:Y:S01]  /*61a0*/  FFMA.FTZ R50, R50, R20.reuse, -R37.reuse ;  /* 0x0000001432327223 */ /* 0x180fe20000010825 */
[-C--:B------:R-:W-:Y:S01]  /*61b0*/  FFMA.FTZ R43, R186, R20.reuse, -R37 ;  /* 0x00000014ba2b7223 */ /* 0x080fe20000010825 */
[-CC-:B------:R-:W-:Y:S01]  /*61c0*/  FFMA.FTZ R104, R104, R20.reuse, -R23.reuse ;  /* 0x0000001468687223 */ /* 0x180fe20000010817 */
[--C-:B------:R-:W-:Y:S01]  /*61d0*/  FFMA.FTZ R103, R122, R20, -R23.reuse ;  /* 0x000000147a677223 */ /* 0x100fe20000010817 */
[----:B-1----:R-:W-:Y:S01]  /*61e0*/  F2FP.F16.F32.PACK_AB R6, R101, R98 ;  /* 0x000000626506723e */ /* 0x002fe200000000ff */
[-C--:B------:R-:W-:Y:S01]  /*61f0*/  FFMA.FTZ R124, R124, R20.reuse, -R23 ;  /* 0x000000147c7c7223 */ /* 0x080fe20000010817 */
[----:B------:R-:W-:Y:S05]  /*6200*/  MUFU.EX2 R27, R27 ;  /* 0x0000001b001b7308 */ /* 0x000fea0000000800 */
[----:B------:R-:W-:Y:S01]  /*6210*/  HMMA.16816.F32 R72, R4, R8, R72 ;  /* 0x000000080448723c */ /* 0x000fe20000001848 */
[----:B------:R-:W-:-:S02]  /*6220*/  FFMA.FTZ R8, R90, R20, -R37 ;  /* 0x000000145a087223 */ /* 0x000fc40000010825 */
[----:B------:R-:W1:Y:S08]  /*6230*/  MUFU.EX2 R52, R52 ;  /* 0x0000003400347308 */ /* 0x000e700000000800 */
[----:B------:R-:W-:Y:S01]  /*6240*/  MUFU.EX2 R50, R50 ;  /* 0x0000003200327308 */ /* 0x000fe20000000800 */
[C---:B--2---:R-:W-:Y:S07]  /*6250*/  HMMA.16816.F32 R80, R4.reuse, R12, R80 ;  /* 0x0000000c0450723c */ /* 0x044fee0000001850 */
[----:B------:R-:W2:Y:S08]  /*6260*/  MUFU.EX2 R43, R43 ;  /* 0x0000002b002b7308 */ /* 0x000eb00000000800 */
[----:B------:R-:W-:Y:S08]  /*6270*/  MUFU.EX2 R105, R105 ;  /* 0x0000006900697308 */ /* 0x000ff00000000800 */
        /* <DEDUP_REMOVED lines=8> */
[----:B------:R-:W-:-:S05]  /*6300*/  FADD.FTZ R94, R94, R9 ;  /* 0x000000095e5e7221 */ /* 0x000fca0000010000 */
[----:B------:R-:W-:Y:S01]  /*6310*/  HMMA.16816.F32 R68, R4, R10, R68 ;  /* 0x0000000a0444723c */ /* 0x000fe20000001844 */
[----:B-1----:R-:W-:Y:S02]  /*6320*/  F2FP.F16.F32.PACK_AB R5, R52, R27 ;  /* 0x0000001b3405723e */ /* 0x002fe400000000ff */
[----:B--2---:R-:W-:Y:S02]  /*6330*/  F2FP.F16.F32.PACK_AB R7, R43, R50 ;  /* 0x000000322b07723e */ /* 0x004fe400000000ff */
[----:B---3--:R-:W-:Y:S02]  /*6340*/  F2FP.F16.F32.PACK_AB R4, R104, R105 ;  /* 0x000000696804723e */ /* 0x008fe400000000ff */
[----:B----4-:R-:W-:Y:S01]  /*6350*/  F2FP.F16.F32.PACK_AB R6, R90, R103 ;  /* 0x000000675a06723e */ /* 0x010fe200000000ff */
[----:B------:R-:W-:Y:S01]  /*6360*/  FADD.FTZ R55, R55, R106 ;  /* 0x0000006a37377221 */ /* 0x000fe20000010000 */
[----:B------:R-:W-:Y:S01]  /*6370*/  FADD.FTZ R57, R57, R94 ;  /* 0x0000005e39397221 */ /* 0x000fe20000010000 */
[----:B------:R1:W-:Y:S02]  /*6380*/  MUFU.EX2 R59, R8 ;  /* 0x00000008003b7308 */ /* 0x0003e40000000800 */
[----:B------:R-:W-:-:S02]  /*6390*/  FADD.FTZ R88, R88, R55 ;  /* 0x0000003758587221 */ /* 0x000fc40000010000 */
[----:B------:R-:W-:Y:S01]  /*63a0*/  HMMA.16816.F32 R80, R4, R16, R80 ;  /* 0x000000100450723c */ /* 0x000fe20000001850 */
[----:B------:R-:W-:Y:S01]  /*63b0*/  FADD.FTZ R16, R64, R57 ;  /* 0x0000003940107221 */ /* 0x000fe20000010000 */
[----:B------:R-:W-:-:S03]  /*63c0*/  FADD.FTZ R53, R53, R88 ;  /* 0x0000005835357221 */ /* 0x000fc60000010000 */
[----:B------:R-:W-:Y:S01]  /*63d0*/  FADD.FTZ R16, R51, R16 ;  /* 0x0000001033107221 */ /* 0x000fe20000010000 */
[----:B------:R-:W-:Y:S01]  /*63e0*/  FADD.FTZ R58, R58, R53 ;  /* 0x000000353a3a7221 */ /* 0x000fe20000010000 */
[----:B-1----:R-:W1:Y:S02]  /*63f0*/  LDSM.16.MT88.4 R8, [R35+0x4800] ;  /* 0x004800002308783b */ /* 0x002e640000004200 */
        /* <DEDUP_REMOVED lines=10> */
[----:B------:R-:W-:Y:S01]  /*64a0*/  HMMA.16816.F32 R76, R4, R18, R76 ;  /* 0x00000012044c723c */ /* 0x000fe2000000184c */
[----:B------:R-:W-:Y:S01]  /*64b0*/  FFMA.FTZ R56, R56, R20, -R23 ;  /* 0x0000001438387223 */ /* 0x000fe20000010817 */
[----:B------:R-:W2:Y:S01]  /*64c0*/  LDSM.16.MT88.4 R16, [R26+0x4800] ;  /* 0x004800001a10783b */ /* 0x000ea20000004200 */
[----:B------:R-:W-:Y:S01]  /*64d0*/  FADD.FTZ R54, R54, R47 ;  /* 0x0000002f36367221 */ /* 0x000fe20000010000 */
[----:B------:R-:W-:Y:S01]  /*64e0*/  FADD.FTZ R61, R61, R60 ;  /* 0x0000003c3d3d7221 */ /* 0x000fe20000010000 */
[----:B------:R-:W-:Y:S02]  /*64f0*/  MUFU.EX2 R126, R126 ;  /* 0x0000007e007e7308 */ /* 0x000fe40000000800 */
[----:B------:R-:W-:Y:S01]  /*6500*/  FADD.FTZ R45, R45, R54 ;  /* 0x000000362d2d7221 */ /* 0x000fe20000010000 */
[----:B------:R-:W-:-:S05]  /*6510*/  FADD.FTZ R100, R100, R61 ;  /* 0x0000003d64647221 */ /* 0x000fca0000010000 */
[----:B------:R-:W3:Y:S01]  /*6520*/  MUFU.EX2 R67, R67 ;  /* 0x0000004300437308 */ /* 0x000ee20000000800 */
[----:B------:R-:W-:Y:S01]  /*6530*/  FADD.FTZ R46, R46, R45 ;  /* 0x0000002d2e2e7221 */ /* 0x000fe20000010000 */
[----:B------:R-:W-:-:S06]  /*6540*/  FADD.FTZ R89, R89, R100 ;  /* 0x0000006459597221 */ /* 0x000fcc0000010000 */
[----:B------:R-:W-:Y:S08]  /*6550*/  MUFU.EX2 R63, R63 ;  /* 0x0000003f003f7308 */ /* 0x000ff00000000800 */
[----:B------:R-:W4:Y:S08]  /*6560*/  MUFU.EX2 R96, R96 ;  /* 0x0000006000607308 */ /* 0x000f300000000800 */
[----:B------:R-:W-:Y:S08]  /*6570*/  MUFU.EX2 R91, R91 ;  /* 0x0000005b005b7308 */ /* 0x000ff00000000800 */
[----:B------:R-:W1:Y:S08]  /*6580*/  MUFU.EX2 R62, R62 ;  /* 0x0000003e003e7308 */ /* 0x000e700000000800 */
[----:B------:R-:W-:Y:S08]  /*6590*/  MUFU.EX2 R51, R56 ;  /* 0x0000003800337308 */ /* 0x000ff00000000800 */
[----:B------:R-:W2:Y:S01]  /*65a0*/  MUFU.EX2 R48, R48 ;  /* 0x0000003000307308 */ /* 0x000ea20000000800 */
[----:B------:R-:W-:Y:S01]  /*65b0*/  FADD.FTZ R39, R39, R46 ;  /* 0x0000002e27277221 */ /* 0x000fe20000010000 */
[----:B------:R-:W-:Y:S01]  /*65c0*/  FADD.FTZ R110, R110, R89 ;  /* 0x000000596e6e7221 */ /* 0x000fe20000010000 */
[----:B-----5:R-:W-:Y:S02]  /*65d0*/  HMMA.16816.F32 R72, R4, R12, R72 ;  /* 0x0000000c0448723c */ /* 0x020fe40000001848 */
        /* <DEDUP_REMOVED lines=8> */
[----:B------:R-:W-:Y:S01]  /*6660*/  FADD.FTZ R93, R93, R170 ;  /* 0x000000aa5d5d7221 */ /* 0x000fe20000010000 */
[----:B-1----:R-:W-:Y:S01]  /*6670*/  F2FP.F16.F32.PACK_AB R4, R62, R91 ;  /* 0x0000005b3e04723e */ /* 0x002fe200000000ff */
[----:B------:R-:W1:Y:S01]  /*6680*/  LDSM.16.MT88.4 R12, [R35+0x4c00] ;  /* 0x004c0000230c783b */ /* 0x000e620000004200 */
[----:B--2---:R-:W-:Y:S01]  /*6690*/  F2FP.F16.F32.PACK_AB R6, R48, R51 ;  /* 0x000000333006723e */ /* 0x004fe200000000ff */
[----:B------:R-:W-:-:S06]  /*66a0*/  FADD.FTZ R172, R172, R93 ;  /* 0x0000005dacac7221 */ /* 0x000fcc0000010000 */
[----:B------:R-:W-:Y:S01]  /*66b0*/  HMMA.16816.F32 R80, R4, R8, R80 ;  /* 0x000000080450723c */ /* 0x000fe20000001850 */
[----:B------:R-:W-:Y:S01]  /*66c0*/  FADD.FTZ R9, R29, R34 ;  /* 0x000000221d097221 */ /* 0x000fe20000010000 */
[----:B------:R-:W-:-:S03]  /*66d0*/  FADD.FTZ R99, R99, R172 ;  /* 0x000000ac63637221 */ /* 0x000fc60000010000 */
[----:B------:R-:W-:Y:S01]  /*66e0*/  FADD.FTZ R28, R28, R9 ;  /* 0x000000091c1c7221 */ /* 0x000fe20000010000 */
[----:B------:R-:W-:-:S03]  /*66f0*/  FADD.FTZ R99, R130, R99 ;  /* 0x0000006382637221 */ /* 0x000fc60000010000 */
[----:B------:R-:W-:Y:S01]  /*6700*/  FADD.FTZ R28, R21, R28 ;  /* 0x0000001c151c7221 */ /* 0x000fe20000010000 */
[C---:B------:R-:W-:Y:S01]  /*6710*/  HMMA.16816.F32 R72, R4.reuse, R16, R72 ;  /* 0x000000100448723c */ /* 0x040fe20000001848 */
[----:B------:R-:W-:Y:S02]  /*6720*/  FADD.FTZ R16, R98, R99 ;  /* 0x0000006362107221 */ /* 0x000fe40000010000 */
[----:B------:R-:W-:Y:S02]  /*6730*/  FADD.FTZ R25, R25, R28 ;  /* 0x0000001c19197221 */ /* 0x000fe40000010000 */
[----:B------:R-:W-:Y:S02]  /*6740*/  FADD.FTZ R16, R101, R16 ;  /* 0x0000001065107221 */ /* 0x000fe40000010000 */
[----:B------:R-:W-:Y:S01]  /*6750*/  FADD.FTZ R32, R32, R25 ;  /* 0x0000001920207221 */ /* 0x000fe20000010000 */
[----:B------:R-:W-:Y:S01]  /*6760*/  HMMA.16816.F32 R76, R4, R10, R76 ;  /* 0x0000000a044c723c */ /* 0x000fe2000000184c */
[----:B------:R-:W-:Y:S01]  /*6770*/  FADD.FTZ R105, R105, R16 ;  /* 0x0000001069697221 */ /* 0x000fe20000010000 */
[----:B------:R-:W2:Y:S01]  /*6780*/  LDSM.16.MT88.4 R8, [R26+0x4c00] ;  /* 0x004c00001a08783b */ /* 0x000ea20000004200 */
[----:B------:R-:W-:-:S02]  /*6790*/  FADD.FTZ R27, R27, R32 ;  /* 0x000000201b1b7221 */ /* 0x000fc40000010000 */
[----:B------:R-:W-:Y:S02]  /*67a0*/  FADD.FTZ R104, R104, R105 ;  /* 0x0000006968687221 */ /* 0x000fe40000010000 */
[----:B------:R-:W-:Y:S01]  /*67b0*/  FADD.FTZ R27, R52, R27 ;  /* 0x0000001b341b7221 */ /* 0x000fe20000010000 */
        /* <DEDUP_REMOVED lines=19> */
[----:B------:R-:W4:Y:S01]  /*68f0*/  MUFU.EX2 R36, R36 ;  /* 0x0000002400247308 */ /* 0x000f220000000800 */
[----:B------:R-:W-:-:S07]  /*6900*/  FADD.FTZ R63, R63, R126 ;  /* 0x0000007e3f3f7221 */ /* 0x000fce0000010000 */
[----:B------:R-:W5:Y:S01]  /*6910*/  MUFU.EX2 R166, R166 ;  /* 0x000000a600a67308 */ /* 0x000f620000000800 */
[----:B------:R-:W-:-:S07]  /*6920*/  FADD.FTZ R51, R51, R62 ;  /* 0x0000003e33337221 */ /* 0x000fce0000010000 */
[----:B------:R-:W-:Y:S08]  /*6930*/  MUFU.EX2 R29, R30 ;  /* 0x0000001e001d7308 */ /* 0x000ff00000000800 */
[----:B------:R-:W1:Y:S01]  /*6940*/  MUFU.EX2 R20, R20 ;  /* 0x0000001400147308 */ /* 0x000e620000000800 */
[----:B------:R-:W-:Y:S01]  /*6950*/  FADD.FTZ R96, R96, R63 ;  /* 0x0000003f60607221 */ /* 0x000fe20000010000 */
[----:B------:R-:W-:Y:S01]  /*6960*/  FADD.FTZ R48, R48, R51 ;  /* 0x0000003330307221 */ /* 0x000fe20000010000 */
[----:B------:R-:W-:-:S02]  /*6970*/  ISETP.GT.U32.AND P0, PT, R65, R146, PT ;  /* 0x000000924100720c */ /* 0x000fc40003f04070 */
[----:B---3--:R-:W-:Y:S01]  /*6980*/  F2FP.F16.F32.PACK_AB R5, R66, R97 ;  /* 0x000000614205723e */ /* 0x008fe200000000ff */
[----:B------:R-:W-:Y:S01]  /*6990*/  FADD.FTZ R97, R97, R96 ;  /* 0x0000006061617221 */ /* 0x000fe20000010000 */
[----:B----4-:R-:W-:Y:S01]  /*69a0*/  F2FP.F16.F32.PACK_AB R4, R36, R31 ;  /* 0x0000001f2404723e */ /* 0x010fe200000000ff */
[----:B------:R-:W-:Y:S01]  /*69b0*/  FADD.FTZ R31, R31, R48 ;  /* 0x000000301f1f7221 */ /* 0x000fe20000010000 */
[----:B-----5:R-:W-:Y:S01]  /*69c0*/  F2FP.F16.F32.PACK_AB R7, R166, R59 ;  /* 0x0000003ba607723e */ /* 0x020fe200000000ff */
[----:B------:R-:W-:Y:S02]  /*69d0*/  FADD.FTZ R66, R66, R97 ;  /* 0x0000006142427221 */ /* 0x000fe40000010000 */
[----:B------:R-:W-:Y:S01]  /*69e0*/  FADD.FTZ R36, R36, R31 ;  /* 0x0000001f24247221 */ /* 0x000fe20000010000 */
[----:B-1----:R-:W-:Y:S01]  /*69f0*/  F2FP.F16.F32.PACK_AB R6, R20, R29 ;  /* 0x0000001d1406723e */ /* 0x002fe200000000ff */
[----:B------:R-:W-:Y:S02]  /*6a00*/  FADD.FTZ R59, R59, R66 ;  /* 0x000000423b3b7221 */ /* 0x000fe40000010000 */
[----:B------:R-:W-:Y:S01]  /*6a10*/  FADD.FTZ R29, R29, R36 ;  /* 0x000000241d1d7221 */ /* 0x000fe20000010000 */
[----:B------:R-:W-:Y:S01]  /*6a20*/  BSSY B2, `(.L_x_9015) ;  /* 0x00004a3000027945 */ /* 0x000fe20003800000 */
[----:B------:R-:W-:-:S02]  /*6a30*/  IMAD.MOV.U32 R43, RZ, RZ, R65 ;  /* 0x000000ffff2b7224 */ /* 0x000fc400078e0041 */
[----:B------:R-:W-:Y:S01]  /*6a40*/  HMMA.16816.F32 R80, R4, R12, R80 ;  /* 0x0000000c0450723c */ /* 0x000fe20000001850 */
[----:B------:R-:W-:Y:S01]  /*6a50*/  FADD.FTZ R166, R166, R59 ;  /* 0x0000003ba6a67221 */ /* 0x000fe20000010000 */
[----:B------:R-:W-:-:S06]  /*6a60*/  FADD.FTZ R167, R20, R29 ;  /* 0x0000001d14a77221 */ /* 0x000fcc0000010000 */
[C---:B------:R-:W-:Y:S08]  /*6a70*/  HMMA.16816.F32 R76, R4.reuse, R14, R76 ;  /* 0x0000000e044c723c */ /* 0x040ff0000000184c */
[C---:B--2---:R-:W-:Y:S08]  /*6a80*/  HMMA.16816.F32 R72, R4.reuse, R8, R72 ;  /* 0x000000080448723c */ /* 0x044ff00000001848 */
[----:B------:R-:W-:Y:S01]  /*6a90*/  HMMA.16816.F32 R68, R4, R10, R68 ;  /* 0x0000000a0444723c */ /* 0x000fe20000001844 */
[----:B------:R-:W-:-:S04]  /*6aa0*/  NOP ;  /* 0x0000000000007918 */ /* 0x000fc80000000000 */
[----:B------:R-:W-:-:S15]  /*6ab0*/  @!P0 BRA `(.L_x_9016) ;  /* 0x0000004800608947 */ /* 0x000fde0003800000 */
[----:B------:R-:W-:-:S04]  /*6ac0*/  DEPBAR.LE SB0, 0x0 ;  /* 0x000080000000791a */ /* 0x000fc80000000000 */
[----:B------:R-:W-:Y:S05]  /*6ad0*/  WARPSYNC.ALL ;  /* 0x0000000000007948 */ /* 0x000fea0003800000 */
[----:B------:R-:W-:Y:S01]  /*6ae0*/  BSSY.RECONVERGENT B0, `(.L_x_9017) ;  /* 0x000004a000007945 */ /* 0x000fe20003800200 */
[----:B------:R-:W-:Y:S02]  /*6af0*/  SHF.L.U32 R122, R65, 0x7, RZ ;  /* 0x00000007417a7819 */ /* 0x000fe400000006ff */
[----:B------:R-:W-:Y:S01]  /*6b00*/  IADD3 R43, PT, PT, R113, -0x2, RZ ;  /* 0xfffffffe712b7810 */ /* 0x000fe20007ffe0ff */
        /* <DEDUP_REMOVED lines=35> */
[----:B------:R-:W-:-:S05]  /*6d40*/  ISETP.GE.AND P2, PT, R5, RZ, PT ;  /* 0x000000ff0500720c */ /* 0x000fca0003f46270 */
[----:B------:R-:W-:Y:S02]  /*6d50*/  @P3 VIADD R9, R9, 0x1 ;  /* 0x0000000109093836 */ /* 0x000fe40000000000 */
[----:B------:R-:W-:Y:S02]  /*6d60*/  @P4 IADD3 R10, PT, PT, R10, 0x1, RZ ;  /* 0x000000010a0a4810 */ /* 0x000fe40007ffe0ff */
[----:B------:R-:W-:-:S04]  /*6d70*/  @!P0 IMAD.MOV R9, RZ, RZ, -R9 ;  /* 0x000000ffff098224 */ /* 0x000fc800078e0a09 */
        /* <DEDUP_REMOVED lines=24> */
.L_x_9018:
        /* <DEDUP_REMOVED lines=8> */
.L_x_9019:
[----:B------:R-:W-:Y:S05]  /*6f80*/  BSYNC.RECONVERGENT B0 ;  /* 0x0000000000007941 */ /* 0x000fea0003800200 */
.L_x_9017:
[----:B------:R-:W-:Y:S01]  /*6f90*/  ISETP.GE.AND P0, PT, R165, R156, PT ;  /* 0x0000009ca500720c */ /* 0x000fe20003f06270 */
[C---:B------:R-:W-:Y:S01]  /*6fa0*/  IMAD.SHL.U32 R5, R140.reuse, 0x40, RZ ;  /* 0x000000408c057824 */ /* 0x040fe200078e00ff */
[----:B------:R-:W-:Y:S01]  /*6fb0*/  SHF.L.U64.HI R4, R140, 0x6, R141 ;  /* 0x000000068c047819 */ /* 0x000fe2000001028d */
[----:B------:R-:W-:Y:S01]  /*6fc0*/  IMAD R9, R108, 0x2, R87 ;  /* 0x000000026c097824 */ /* 0x000fe200078e0257 */
[----:B------:R-:W-:Y:S02]  /*6fd0*/  BSSY.RECONVERGENT B1, `(.L_x_9020) ;  /* 0x00002e3000017945 */ /* 0x000fe40003800200 */
[----:B------:R-:W-:Y:S01]  /*6fe0*/  IADD3 R18, P1, PT, R5, R150, RZ ;  /* 0x0000009605127210 */ /* 0x000fe20007f3e0ff */
[----:B------:R-:W-:-:S04]  /*6ff0*/  IMAD.IADD R108, R9, 0x1, R24 ;  /* 0x00000001096c7824 */ /* 0x000fc800078e0218 */
        /* <DEDUP_REMOVED lines=26> */
[----:B------:R-:W1:Y:S04]  /*71a0*/  LDSM.16.M88.4 R12, [R121+0x1000] ;  /* 0x00100000790c783b */ /* 0x000e680000000200 */
[----:B------:R-:W2:Y:S04]  /*71b0*/  LDSM.16.M88.4 R4, [R121+0x1400] ;  /* 0x001400007904783b */ /* 0x000ea80000000200 */
[----:B------:R-:W-:Y:S04]  /*71c0*/  LDSM.16.M88.4 R108, [R108] ;  /* 0x000000006c6c783b */ /* 0x000fe80000000200 */
[----:B------:R-:W3:Y:S04]  /*71d0*/  LDSM.16.M88.4 R96, [R114+0x1000] ;  /* 0x001000007260783b */ /* 0x000ee80000000200 */
[----:B------:R-:W4:Y:S04]  /*71e0*/  LDSM.16.M88.4 R92, [R114+0x1400] ;  /* 0x00140000725c783b */ /* 0x000f280000000200 */
[----:B------:R-:W5:Y:S04]  /*71f0*/  LDSM.16.M88.4 R64, [R121+0x1800] ;  /* 0x001800007940783b */ /* 0x000f680000000200 */
[----:B------:R-:W5:Y:S04]  /*7200*/  LDSM.16.M88.4 R56, [R121+0x1c00] ;  /* 0x001c00007938783b */ /* 0x000f680000000200 */
[----:B------:R-:W5:Y:S04]  /*7210*/  LDSM.16.M88.4 R48, [R121+0x2000] ;  /* 0x002000007930783b */ /* 0x000f680000000200 */
[----:B------:R-:W5:Y:S04]  /*7220*/  LDSM.16.M88.4 R36, [R121+0x2400] ;  /* 0x002400007924783b */ /* 0x000f680000000200 */
[----:B------:R-:W5:Y:S01]  /*7230*/  LDSM.16.M88.4 R28, [R121+0x2800] ;  /* 0x00280000791c783b */ /* 0x000f620000000200 */
[C---:B-1----:R-:W-:Y:S03]  /*7240*/  HMMA.16816.F32 R16, R20.reuse, R12, RZ ;  /* 0x0000000c1410723c */ /* 0x042fe600000018ff */
[----:B------:R-:W1:Y:S04]  /*7250*/  LDSM.16.M88.4 R100, [R121+0x2c00] ;  /* 0x002c00007964783b */ /* 0x000e680000000200 */
[----:B------:R-:W-:Y:S01]  /*7260*/  LDSM.16.M88.4 R104, [R114+0x1800] ;  /* 0x001800007268783b */ /* 0x000fe20000000200 */
[C---:B------:R-:W-:Y:S03]  /*7270*/  HMMA.16816.F32 R12, R20.reuse, R14, RZ ;  /* 0x0000000e140c723c */ /* 0x040fe600000018ff */
[----:B------:R-:W0:Y:S05]  /*7280*/  LDGDEPBAR ;  /* 0x00000000000079af */ /* 0x000e2a0000000000 */
[C---:B--2---:R-:W-:Y:S08]  /*7290*/  HMMA.16816.F32 R8, R20.reuse, R4, RZ ;  /* 0x000000041408723c */ /* 0x044ff000000018ff */
[----:B------:R-:W-:Y:S08]  /*72a0*/  HMMA.16816.F32 R4, R20, R6, RZ ;  /* 0x000000061404723c */ /* 0x000ff000000018ff */
[C---:B---3--:R-:W-:Y:S08]  /*72b0*/  HMMA.16816.F32 R16, R108.reuse, R96, R16 ;  /* 0x000000606c10723c */ /* 0x048ff00000001810 */
[C---:B------:R-:W-:Y:S01]  /*72c0*/  HMMA.16816.F32 R12, R108.reuse, R98, R12 ;  /* 0x000000626c0c723c */ /* 0x040fe2000000180c */
[----:B------:R-:W2:Y:S07]  /*72d0*/  LDSM.16.M88.4 R96, [R114+0x2000] ;  /* 0x002000007260783b */ /* 0x000eae0000000200 */
[C---:B----4-:R-:W-:Y:S08]  /*72e0*/  HMMA.16816.F32 R8, R108.reuse, R92, R8 ;  /* 0x0000005c6c08723c */ /* 0x050ff00000001808 */
[----:B------:R-:W-:Y:S01]  /*72f0*/  HMMA.16816.F32 R4, R108, R94, R4 ;  /* 0x0000005e6c04723c */ /* 0x000fe20000001804 */
[----:B------:R-:W3:Y:S07]  /*7300*/  LDSM.16.M88.4 R92, [R114+0x2400] ;  /* 0x00240000725c783b */ /* 0x000eee0000000200 */
        /* <DEDUP_REMOVED lines=13> */
[----:B--2---:R-:W-:Y:S01]  /*73e0*/  HMMA.16816.F32 R52, R108, R96, R52 ;  /* 0x000000606c34723c */ /* 0x004fe20000001834 */
[----:B------:R-:W-:-:S07]  /*73f0*/  IMAD.SHL.U32 R96, R113, 0x80, RZ ;  /* 0x0000008071607824 */ /* 0x000fce00078e00ff */
[----:B---3--:R-:W-:Y:S01]  /*7400*/  HMMA.16816.F32 R44, R108, R92, R44 ;  /* 0x0000005c6c2c723c */ /* 0x008fe2000000182c */
[----:B------:R-:W-:-:S05]  /*7410*/  LOP3.LUT R93, R96, R119, RZ, 0xfc, !PT ;  /* 0x00000077605d7212 */ /* 0x000fca00078efcff */
[----:B------:R-:W-:Y:S02]  /*7420*/  IMAD.IADD R97, R93, 0x1, R112 ;  /* 0x000000015d617824 */ /* 0x000fe400078e0270 */
[C---:B------:R-:W-:Y:S03]  /*7430*/  HMMA.16816.F32 R48, R108.reuse, R98, R48 ;  /* 0x000000626c30723c */ /* 0x040fe60000001830 */
[C-C-:B------:R-:W-:Y:S02]  /*7440*/  IADD3 R92, PT, PT, R120.reuse, 0x100, -R97.reuse ;  /* 0x00000100785c7810 */ /* 0x140fe40007ffe861 */
[C-C-:B------:R-:W-:Y:S02]  /*7450*/  IADD3 R99, PT, PT, R120.reuse, 0xf8, -R97.reuse ;  /* 0x000000f878637810 */ /* 0x140fe40007ffe861 */
[----:B------:R-:W-:Y:S01]  /*7460*/  IABS R92, R92 ;  /* 0x0000005c005c7213 */ /* 0x000fe20000000000 */
[----:B------:R-:W-:Y:S01]  /*7470*/  HMMA.16816.F32 R36, R108, R94, R36 ;  /* 0x0000005e6c24723c */ /* 0x000fe20000001824 */
[----:B------:R-:W-:-:S02]  /*7480*/  IADD3 R94, PT, PT, R120, 0xf7, -R97 ;  /* 0x000000f7785e7810 */ /* 0x000fc40007ffe861 */
[----:B------:R-:W-:Y:S02]  /*7490*/  IADD3 R95, PT, PT, R120, 0xf0, -R97 ;  /* 0x000000f0785f7810 */ /* 0x000fe40007ffe861 */
[----:B------:R-:W-:Y:S02]  /*74a0*/  IABS R99, R99 ;  /* 0x0000006300637213 */ /* 0x000fe40000000000 */
[----:B------:R-:W-:Y:S01]  /*74b0*/  IABS R94, R94 ;  /* 0x0000005e005e7213 */ /* 0x000fe20000000000 */
[----:B------:R-:W-:Y:S01]  /*74c0*/  HMMA.16816.F32 R88, R108, R104, R88 ;  /* 0x000000686c58723c */ /* 0x000fe20000001858 */
[----:B------:R-:W-:Y:S02]  /*74d0*/  IABS R95, R95 ;  /* 0x0000005f005f7213 */ /* 0x000fe40000000000 */
[----:B------:R-:W-:Y:S02]  /*74e0*/  I2FP.F32.S32 R99, R99 ;  /* 0x0000006300637245 */ /* 0x000fe40000201400 */
[----:B------:R-:W-:-:S02]  /*74f0*/  I2FP.F32.S32 R94, R94 ;  /* 0x0000005e005e7245 */ /* 0x000fc40000201400 */
[----:B------:R-:W-:Y:S01]  /*7500*/  I2FP.F32.S32 R95, R95 ;  /* 0x0000005f005f7245 */ /* 0x000fe20000201400 */
[C---:B-1----:R-:W-:Y:S01]  /*7510*/  HMMA.16816.F32 R60, R108.reuse, R100, R60 ;  /* 0x000000646c3c723c */ /* 0x042fe2000000183c */
[----:B------:R-:W-:Y:S01]  /*7520*/  I2FP.F32.S32 R100, R92 ;  /* 0x0000005c00647245 */ /* 0x000fe20000201400 */
[C---:B------:R-:W-:Y:S01]  /*7530*/  FFMA.FTZ R99, -R157.reuse, R99, R12 ;  /* 0x000000639d637223 */ /* 0x040fe2000001010c */
[C---:B------:R-:W-:Y:S01]  /*7540*/  IADD3 R92, PT, PT, R120.reuse, 0xef, -R97 ;  /* 0x000000ef785c7810 */ /* 0x040fe20007ffe861 */
[C---:B------:R-:W-:Y:S01]  /*7550*/  FFMA.FTZ R12, -R157.reuse, R94, R13 ;  /* 0x0000005e9d0c7223 */ /* 0x040fe2000001010d */
[C---:B------:R-:W-:Y:S01]  /*7560*/  FFMA.FTZ R98, -R157.reuse, R95, R8 ;  /* 0x0000005f9d627223 */ /* 0x040fe20000010108 */
[C-C-:B------:R-:W-:Y:S01]  /*7570*/  IADD3 R94, PT, PT, R120.reuse, 0xe7, -R97.reuse ;  /* 0x000000e7785e7810 */ /* 0x140fe20007ffe861 */
[----:B------:R-:W-:Y:S01]  /*7580*/  FFMA.FTZ R100, -R157, R100, R16 ;  /* 0x000000649d647223 */ /* 0x000fe20000010110 */
[----:B------:R-:W-:Y:S01]  /*7590*/  IABS R92, R92 ;  /* 0x0000005c005c7213 */ /* 0x000fe20000000000 */
[----:B------:R-:W-:Y:S01]  /*75a0*/  HMMA.16816.F32 R64, R108, R106, R64 ;  /* 0x0000006a6c40723c */ /* 0x000fe20000001840 */
[----:B------:R-:W-:Y:S01]  /*75b0*/  IADD3 R13, PT, PT, R120, 0xe0, -R97 ;  /* 0x000000e0780d7810 */ /* 0x000fe20007ffe861 */
[----:B------:R-:W1:Y:S01]  /*75c0*/  LDSM.16.M88.4 R104, [R114+0x2800] ;  /* 0x002800007268783b */ /* 0x000e620000000200 */
[----:B------:R-:W-:-:S02]  /*75d0*/  I2FP.F32.S32 R92, R92 ;  /* 0x0000005c005c7245 */ /* 0x000fc40000201400 */
[C---:B------:R-:W-:Y:S02]  /*75e0*/  IADD3 R96, PT, PT, R120.reuse, 0xe8, -R97 ;  /* 0x000000e878607810 */ /* 0x040fe40007ffe861 */
[----:B------:R-:W-:Y:S01]  /*75f0*/  IABS R94, R94 ;  /* 0x0000005e005e7213 */ /* 0x000fe20000000000 */
[----:B------:R-:W-:Y:S01]  /*7600*/  FFMA.FTZ R8, -R157, R92, R9 ;  /* 0x0000005c9d087223 */ /* 0x000fe20000010109 */
[C-C-:B------:R-:W-:Y:S01]  /*7610*/  IADD3 R92, PT, PT, R120.reuse, 0xdf, -R97.reuse ;  /* 0x000000df785c7810 */ /* 0x140fe20007ffe861 */
[----:B------:R-:W-:Y:S01]  /*7620*/  HMMA.16816.F32 R56, R108, R102, R56 ;  /* 0x000000666c38723c */ /* 0x000fe20000001838 */
[----:B------:R-:W-:Y:S02]  /*7630*/  IADD3 R9, PT, PT, R120, 0xd8, -R97 ;  /* 0x000000d878097810 */ /* 0x000fe40007ffe861 */
[----:B------:R-:W-:Y:S02]  /*7640*/  IABS R13, R13 ;  /* 0x0000000d000d7213 */ /* 0x000fe40000000000 */
        /* <DEDUP_REMOVED lines=11> */
[C-C-:B------:R-:W-:Y:S01]  /*7700*/  IADD3 R88, PT, PT, R120.reuse, 0xd7, -R97.reuse ;  /* 0x000000d778587810 */ /* 0x140fe20007ffe861 */
[C---:B------:R-:W-:Y:S01]  /*7710*/  FFMA.FTZ R89, -R157.reuse, R9, R64 ;  /* 0x000000099d597223 */ /* 0x040fe20000010140 */
[C-C-:B------:R-:W-:Y:S01]  /*7720*/  IADD3 R9, PT, PT, R120.reuse, 0xd0, -R97.reuse ;  /* 0x000000d078097810 */ /* 0x140fe20007ffe861 */
[----:B------:R-:W-:Y:S01]  /*7730*/  FFMA.FTZ R96, -R157, R96, R4 ;  /* 0x000000609d607223 */ /* 0x000fe20000010104 */
[----:B------:R-:W-:-:S02]  /*7740*/  IADD3 R64, PT, PT, R120, 0xcf, -R97 ;  /* 0x000000cf78407810 */ /* 0x000fc40007ffe861 */
[C-C-:B------:R-:W-:Y:S02]  /*7750*/  IADD3 R4, PT, PT, R120.reuse, 0xc7, -R97.reuse ;  /* 0x000000c778047810 */ /* 0x140fe40007ffe861 */
[----:B------:R-:W-:Y:S02]  /*7760*/  IADD3 R5, PT, PT, R120, 0xc8, -R97 ;  /* 0x000000c878057810 */ /* 0x000fe40007ffe861 */
[----:B------:R-:W-:Y:S01]  /*7770*/  IABS R88, R88 ;  /* 0x0000005800587213 */ /* 0x000fe20000000000 */
[----:B-1----:R-:W-:Y:S01]  /*7780*/  HMMA.16816.F32 R28, R108, R106, R28 ;  /* 0x0000006a6c1c723c */ /* 0x002fe2000000181c */
[----:B------:R-:W-:Y:S02]  /*7790*/  IABS R9, R9 ;  /* 0x0000000900097213 */ /* 0x000fe40000000000 */
[----:B------:R-:W-:Y:S02]  /*77a0*/  IABS R64, R64 ;  /* 0x0000004000407213 */ /* 0x000fe40000000000 */
[----:B------:R-:W-:-:S02]  /*77b0*/  IABS R4, R4 ;  /* 0x0000000400047213 */ /* 0x000fc40000000000 */
[----:B------:R-:W-:Y:S01]  /*77c0*/  IABS R5, R5 ;  /* 0x0000000500057213 */ /* 0x000fe20000000000 */
[----:B------:R-:W-:Y:S01]  /*77d0*/  HMMA.16816.F32 R32, R108, R104, R32 ;  /* 0x000000686c20723c */ /* 0x000fe20000001820 */
        /* <DEDUP_REMOVED lines=8> */
[C---:B------:R-:W-:Y:S01]  /*7860*/  IADD3 R9, PT, PT, R120.reuse, 0xb0, -R97 ;  /* 0x000000b078097810 */ /* 0x040fe20007ffe861 */
[C---:B------:R-:W-:Y:S01]  /*7870*/  FFMA.FTZ R60, -R157.reuse, R4, R57 ;  /* 0x000000049d3c7223 */ /* 0x040fe20000010139 */
[C-C-:B------:R-:W-:Y:S01]  /*7880*/  IADD3 R57, PT, PT, R120.reuse, 0xc0, -R97.reuse ;  /* 0x000000c078397810 */ /* 0x140fe20007ffe861 */
[----:B------:R-:W-:Y:S01]  /*7890*/  FFMA.FTZ R61, -R157, R5, R56 ;  /* 0x000000059d3d7223 */ /* 0x000fe20000010138 */
[----:B------:R-:W-:-:S02]  /*78a0*/  IADD3 R5, PT, PT, R120, 0xb8, -R97 ;  /* 0x000000b878057810 */ /* 0x000fc40007ffe861 */
[----:B------:R-:W-:Y:S02]  /*78b0*/  IADD3 R4, PT, PT, R120, 0xb7, -R97 ;  /* 0x000000b778047810 */ /* 0x000fe40007ffe861 */
[----:B------:R-:W-:Y:S02]  /*78c0*/  IABS R57, R57 ;  /* 0x0000003900397213 */ /* 0x000fe40000000000 */
[----:B------:R-:W-:Y:S02]  /*78d0*/  IABS R5, R5 ;  /* 0x0000000500057213 */ /* 0x000fe40000000000 */
[----:B------:R-:W-:Y:S02]  /*78e0*/  IABS R4, R4 ;  /* 0x0000000400047213 */ /* 0x000fe40000000000 */
[----:B------:R-:W-:Y:S02]  /*78f0*/  IABS R9, R9 ;  /* 0x0000000900097213 */ /* 0x000fe40000000000 */
[----:B------:R-:W-:-:S02]  /*7900*/  I2FP.F32.S32 R57, R57 ;  /* 0x0000003900397245 */ /* 0x000fc40000201400 */
[----:B------:R-:W-:Y:S02]  /*7910*/  I2FP.F32.S32 R5, R5 ;  /* 0x0000000500057245 */ /* 0x000fe40000201400 */
        /* <DEDUP_REMOVED lines=9> */
[----:B------:R-:W-:Y:S02]  /*79b0*/  IABS R13, R13 ;  /* 0x0000000d000d7213 */ /* 0x000fe40000000000 */
[----:B------:R-:W-:Y:S02]  /*79c0*/  IABS R44, R44 ;  /* 0x0000002c002c7213 */ /* 0x000fe40000000000 */
[----:B------:R-:W-:Y:S02]  /*79d0*/  I2FP.F32.S32 R13, R13 ;  /* 0x0000000d000d7245 */ /* 0x000fe40000201400 */
[----:B------:R-:W-:Y:S02]  /*79e0*/  I2FP.F32.S32 R44, R44 ;  /* 0x0000002c002c7245 */ /* 0x000fe40000201400 */
[----:B------:R-:W-:Y:S01]  /*79f0*/  IABS R48, R48 ;  /* 0x0000003000307213 */ /* 0x000fe20000000000 */
[C---:B------:R-:W-:Y:S01]  /*7a00*/  FFMA.FTZ R14, -R157.reuse, R13, R14 ;  /* 0x0000000d9d0e7223 */ /* 0x040fe2000001010e */
[C---:B------:R-:W-:Y:S01]  /*7a10*/  IADD3 R13, PT, PT, R40.reuse, 0xe8, -R97 ;  /* 0x000000e8280d7810 */ /* 0x040fe20007ffe861 */
[----:B------:R-:W-:Y:S01]  /*7a20*/  FFMA.FTZ R137, -R157, R44, R19 ;  /* 0x0000002c9d897223 */ /* 0x000fe20000010113 */
[----:B------:R-:W-:-:S02]  /*7a30*/  IADD3 R44, PT, PT, R40, 0xdf, -R97 ;  /* 0x000000df282c7810 */ /* 0x000fc40007ffe861 */
[----:B------:R-:W-:Y:S02]  /*7a40*/  IABS R13, R13 ;  /* 0x0000000d000d7213 */ /* 0x000fe40000000000 */
[----:B------:R-:W-:Y:S02]  /*7a50*/  IABS R44, R44 ;  /* 0x0000002c002c7213 */ /* 0x000fe40000000000 */
[----:B------:R-:W-:Y:S02]  /*7a60*/  IADD3 R9, PT, PT, R40, 0xf0, -R97 ;  /* 0x000000f028097810 */ /* 0x000fe40007ffe861 */
[----:B------:R-:W-:Y:S02]  /*7a70*/  I2FP.F32.S32 R48, R48 ;  /* 0x0000003000307245 */ /* 0x000fe40000201400 */
[----:B------:R-:W-:Y:S02]  /*7a80*/  I2FP.F32.S32 R13, R13 ;  /* 0x0000000d000d7245 */ /* 0x000fe40000201400 */
[----:B------:R-:W-:Y:S01]  /*7a90*/  I2FP.F32.S32 R44, R44 ;  /* 0x0000002c002c7245 */ /* 0x000fe20000201400 */
[C---:B------:R-:W-:Y:S01]  /*7aa0*/  FFMA.FTZ R129, -R157.reuse, R48, R7 ;  /* 0x000000309d817223 */ /* 0x040fe20000010107 */
[----:B------:R-:W-:Y:S01]  /*7ab0*/  IABS R9, R9 ;  /* 0x0000000900097213 */ /* 0x000fe20000000000 */
[C---:B------:R-:W-:Y:S01]  /*7ac0*/  FFMA.FTZ R130, -R157.reuse, R13, R6 ;  /* 0x0000000d9d827223 */ /* 0x040fe20000010106 */
[----:B------:R-:W-:Y:S01]  /*7ad0*/  IADD3 R16, PT, PT, R120, 0xff, -R97 ;  /* 0x000000ff78107810 */ /* 0x000fe20007ffe861 */
[----:B------:R-:W-:Y:S01]  /*7ae0*/  FFMA.FTZ R127, -R157, R44, R91 ;  /* 0x0000002c9d7f7223 */ /* 0x000fe2000001015b */
[----:B------:R-:W-:-:S02]  /*7af0*/  IADD3 R7, PT, PT, R40, 0xd0, -R97 ;  /* 0x000000d028077810 */ /* 0x000fc40007ffe861 */
[--C-:B------:R-:W-:Y:S02]  /*7b00*/  IADD3 R56, PT, PT, R120, 0xbf, -R97.reuse ;  /* 0x000000bf78387810 */ /* 0x100fe40007ffe861 */
[----:B------:R-:W-:Y:S02]  /*7b10*/  I2FP.F32.S32 R9, R9 ;  /* 0x0000000900097245 */ /* 0x000fe40000201400 */
[C-C-:B------:R-:W-:Y:S02]  /*7b20*/  IADD3 R44, PT, PT, R40.reuse, 0xd7, -R97.reuse ;  /* 0x000000d7282c7810 */ /* 0x140fe40007ffe861 */
[----:B------:R-:W-:Y:S01]  /*7b30*/  IADD3 R6, PT, PT, R40, 0xcf, -R97 ;  /* 0x000000cf28067810 */ /* 0x000fe20007ffe861 */
[----:B------:R-:W-:Y:S01]  /*7b40*/  FFMA.FTZ R10, -R157, R9, R10 ;  /* 0x000000099d0a7223 */ /* 0x000fe2000001010a */
[----:B------:R-:W-:Y:S02]  /*7b50*/  IABS R16, R16 ;  /* 0x0000001000107213 */ /* 0x000fe40000000000 */
[----:B------:R-:W-:-:S02]  /*7b60*/  IABS R7, R7 ;  /* 0x0000000700077213 */ /* 0x000fc40000000000 */
[----:B------:R-:W-:Y:S02]  /*7b70*/  IABS R56, R56 ;  /* 0x0000003800387213 */ /* 0x000fe40000000000 */
[----:B------:R-:W-:Y:S02]  /*7b80*/  IABS R44, R44 ;  /* 0x0000002c002c7213 */ /* 0x000fe40000000000 */
[----:B------:R-:W-:Y:S02]  /*7b90*/  IABS R6, R6 ;  /* 0x0000000600067213 */ /* 0x000fe40000000000 */
[----:B------:R-:W-:Y:S02]  /*7ba0*/  I2FP.F32.S32 R16, R16 ;  /* 0x0000001000107245 */ /* 0x000fe40000201400 */
[----:B------:R-:W-:Y:S02]  /*7bb0*/  IADD3 R9, PT, PT, R40, 0xe0, -R97 ;  /* 0x000000e028097810 */ /* 0x000fe40007ffe861 */
        /* <DEDUP_REMOVED lines=9> */
[C---:B------:R-:W-:Y:S01]  /*7c50*/  IADD3 R17, PT, PT, R40.reuse, 0x100, -R97 ;  /* 0x0000010028117810 */ /* 0x040fe20007ffe861 */
[----:B------:R-:W-:Y:S01]  /*7c60*/  FFMA.FTZ R62, -R157, R6, R63 ;  /* 0x000000069d3e7223 */ /* 0x000fe2000001013f */
[C-C-:B------:R-:W-:Y:S02]  /*7c70*/  IADD3 R136, PT, PT, R40.reuse, 0xf7, -R97.reuse ;  /* 0x000000f728887810 */ /* 0x140fe40007ffe861 */
[----:B------:R-:W-:-:S02]  /*7c80*/  IADD3 R56, PT, PT, R40, 0xef, -R97 ;  /* 0x000000ef28387810 */ /* 0x000fc40007ffe861 */
[----:B------:R-:W-:Y:S02]  /*7c90*/  I2FP.F32.S32 R9, R9 ;  /* 0x0000000900097245 */ /* 0x000fe40000201400 */
[C-C-:B------:R-:W-:Y:S02]  /*7ca0*/  IADD3 R126, PT, PT, R40.reuse, 0xd8, -R97.reuse ;  /* 0x000000d8287e7810 */ /* 0x140fe40007ffe861 */
[C-C-:B------:R-:W-:Y:S01]  /*7cb0*/  IADD3 R123, PT, PT, R40.reuse, 0xc8, -R97.reuse ;  /* 0x000000c8287b7810 */ /* 0x140fe20007ffe861 */
[----:B------:R-:W-:Y:S01]  /*7cc0*/  FFMA.FTZ R128, -R157, R9, R90 ;  /* 0x000000099d807223 */ /* 0x000fe2000001015a */
[C-C-:B------:R-:W-:Y:S01]  /*7cd0*/  IADD3 R6, PT, PT, R40.reuse, 0xc7, -R97.reuse ;  /* 0x000000c728067810 */ /* 0x140fe20007ffe861 */
[----:B------:R-:W-:Y:S01]  /*7ce0*/  VIADD R9, R93, 0xffffff00 ;  /* 0xffffff005d097836 */ /* 0x000fe20000000000 */
[C-C-:B------:R-:W-:Y:S02]  /*7cf0*/  IADD3 R106, PT, PT, R40.reuse, 0xbf, -R97.reuse ;  /* 0x000000bf286a7810 */ /* 0x140fe40007ffe861 */
[----:B------:R-:W-:-:S02]  /*7d00*/  IADD3 R7, PT, PT, R40, 0xb8, -R97 ;  /* 0x000000b828077810 */ /* 0x000fc40007ffe861 */
[----:B------:R-:W-:Y:S02]  /*7d10*/  IADD3 R44, PT, PT, R40, 0xb7, -R97 ;  /* 0x000000b7282c7810 */ /* 0x000fe40007ffe861 */
[----:B------:R-:W-:Y:S02]  /*7d20*/  IABS R17, R17 ;  /* 0x0000001100117213 */ /* 0x000fe40000000000 */
[----:B------:R-:W-:Y:S02]  /*7d30*/  IABS R136, R136 ;  /* 0x0000008800887213 */ /* 0x000fe40000000000 */
[----:B------:R-:W-:Y:S02]  /*7d40*/  IABS R56, R56 ;  /* 0x0000003800387213 */ /* 0x000fe40000000000 */
[----:B------:R-:W-:Y:S02]  /*7d50*/  IABS R126, R126 ;  /* 0x0000007e007e7213 */ /* 0x000fe40000000000 */
[----:B------:R-:W-:-:S02]  /*7d60*/  IABS R123, R123 ;  /* 0x0000007b007b7213 */ /* 0x000fc40000000000 */
[----:B------:R-:W-:Y:S02]  /*7d70*/  IABS R6, R6 ;  /* 0x0000000600067213 */ /* 0x000fe40000000000 */
[----:B------:R-:W-:Y:S02]  /*7d80*/  IABS R106, R106 ;  /* 0x0000006a006a7213 */ /* 0x000fe40000000000 */
[----:B------:R-:W-:Y:S02]  /*7d90*/  IABS R7, R7 ;  /* 0x0000000700077213 */ /* 0x000fe40000000000 */
[----:B------:R-:W-:Y:S02]  /*7da0*/  IABS R44, R44 ;  /* 0x0000002c002c7213 */ /* 0x000fe40000000000 */
[----:B------:R-:W-:Y:S02]  /*7db0*/  I2FP.F32.S32 R17, R17 ;  /* 0x0000001100117245 */ /* 0x000fe40000201400 */
[----:B------:R-:W-:-:S02]  /*7dc0*/  I2FP.F32.S32 R136, R136 ;  /* 0x0000008800887245 */ /* 0x000fc40000201400 */
        /* <DEDUP_REMOVED lines=14> */
[----:B------:R-:W-:Y:S01]  /*7eb0*/  ISETP.GT.AND P3, PT, R86, R9, PT ;  /* 0x000000095600720c */ /* 0x000fe20003f64270 */
[C---:B------:R-:W-:Y:S01]  /*7ec0*/  FFMA.FTZ R102, -R157.reuse, R7, R50 ;  /* 0x000000079d667223 */ /* 0x040fe20000010132 */
[----:B------:R-:W-:Y:S01]  /*7ed0*/  IADD3 R107, PT, PT, R40, 0xc0, -R97 ;  /* 0x000000c0286b7810 */ /* 0x000fe20007ffe861 */
[----:B------:R-:W-:Y:S01]  /*7ee0*/  FFMA.FTZ R44, -R157, R44, R51 ;  /* 0x0000002c9d2c7223 */ /* 0x000fe20000010133 */
[----:B------:R-:W-:-:S02]  /*7ef0*/  IADD3 R105, PT, PT, R120, 0xaf, -R97 ;  /* 0x000000af78697810 */ /* 0x000fc40007ffe861 */
[C-C-:B------:R-:W-:Y:S02]  /*7f00*/  IADD3 R91, PT, PT, R120.reuse, 0xa8, -R97.reuse ;  /* 0x000000a8785b7810 */ /* 0x140fe40007ffe861 */
[C-C-:B------:R-:W-:Y:S02]  /*7f10*/  IADD3 R90, PT, PT, R120.reuse, 0xa7, -R97.reuse ;  /* 0x000000a7785a7810 */ /* 0x140fe40007ffe861 */
[C-C-:B------:R-:W-:Y:S02]  /*7f20*/  IADD3 R66, PT, PT, R120.reuse, 0xa0, -R97.reuse ;  /* 0x000000a078427810 */ /* 0x140fe40007ffe861 */
[C-C-:B------:R-:W-:Y:S02]  /*7f30*/  IADD3 R6, PT, PT, R120.reuse, 0x9f, -R97.reuse ;  /* 0x0000009f78067810 */ /* 0x140fe40007ffe861 */
[C-C-:B------:R-:W-:Y:S02]  /*7f40*/  IADD3 R56, PT, PT, R120.reuse, 0x98, -R97.reuse ;  /* 0x0000009878387810 */ /* 0x140fe40007ffe861 */
[----:B------:R-:W-:-:S02]  /*7f50*/  IADD3 R55, PT, PT, R120, 0x97, -R97 ;  /* 0x0000009778377810 */ /* 0x000fc40007ffe861 */
[C-C-:B------:R-:W-:Y:S02]  /*7f60*/  IADD3 R49, PT, PT, R120.reuse, 0x90, -R97.reuse ;  /* 0x0000009078317810 */ /* 0x140fe40007ffe861 */
[C-C-:B------:R-:W-:Y:S02]  /*7f70*/  IADD3 R48, PT, PT, R120.reuse, 0x8f, -R97.reuse ;  /* 0x0000008f78307810 */ /* 0x140fe40007ffe861 */
[C-C-:B------:R-:W-:Y:S02]  /*7f80*/  IADD3 R15, PT, PT, R120.reuse, 0x88, -R97.reuse ;  /* 0x00000088780f7810 */ /* 0x140fe40007ffe861 */
[--C-:B------:R-:W-:Y:S02]  /*7f90*/  IADD3 R13, PT, PT, R120, 0x87, -R97.reuse ;  /* 0x00000087780d7810 */ /* 0x100fe40007ffe861 */
[C-C-:B------:R-:W-:Y:S02]  /*7fa0*/  IADD3 R104, PT, PT, R40.reuse, 0xb0, -R97.reuse ;  /* 0x000000b028687810 */ /* 0x140fe40007ffe861 */
        /* <DEDUP_REMOVED lines=10> */
[----:B------:R-:W-:Y:S01]  /*8050*/  IADD3 R17, PT, PT, R40, 0x87, -R97 ;  /* 0x0000008728117810 */ /* 0x000fe20007ffe861 */
[----:B------:R-:W-:Y:S01]  /*8060*/  VIADD R97, R93, 0xffffff01 ;  /* 0xffffff015d617836 */ /* 0x000fe20000000000 */
[----:B------:R-:W-:Y:S02]  /*8070*/  ISETP.GT.AND P2, PT, R118, R9, PT ;  /* 0x000000097600720c */ /* 0x000fe40003f44270 */
[----:B------:R-:W-:-:S02]  /*8080*/  ISETP.GE.AND P4, PT, R9, R145, PT ;  /* 0x000000910900720c */ /* 0x000fc40003f86270 */
[----:B------:R-:W-:Y:S02]  /*8090*/  ISETP.GE.AND P1, PT, R9, R144, PT ;  /* 0x000000900900720c */ /* 0x000fe40003f26270 */
[----:B------:R-:W-:Y:S02]  /*80a0*/  FSEL R9, R18, -INF , !P3 ;  /* 0xff80000012097808 */ /* 0x000fe40005800000 */
[----:B------:R-:W-:Y:S02]  /*80b0*/  FSEL R100, R100, -INF , !P2 ;  /* 0xff80000064647808 */ /* 0x000fe40005000000 */
[----:B------:R-:W-:Y:S02]  /*80c0*/  FSEL R9, R9, -INF , !P1 ;  /* 0xff80000009097808 */ /* 0x000fe40004800000 */
[----:B------:R-:W-:Y:S02]  /*80d0*/  ISETP.GT.AND P1, PT, R86, R97, PT ;  /* 0x000000615600720c */ /* 0x000fe40003f24270 */
        /* <DEDUP_REMOVED lines=8> */
[-C--:B------:R-:W-:Y:S02]  /*8160*/  ISETP.GT.AND P3, PT, R86, R97.reuse, PT ;  /* 0x000000615600720c */ /* 0x080fe40003f64270 */
[----:B------:R-:W-:Y:S02]  /*8170*/  FSEL R16, R16, -INF , !P4 ;  /* 0xff80000010107808 */ /* 0x000fe40006000000 */
[----:B------:R-:W-:Y:S02]  /*8180*/  ISETP.GT.AND P2, PT, R118, R97, PT ;  /* 0x000000617600720c */ /* 0x000fe40003f44270 */
[C---:B------:R-:W-:Y:S02]  /*8190*/  ISETP.GE.AND P4, PT, R97.reuse, R145, PT ;  /* 0x000000916100720c */ /* 0x040fe40003f86270 */
[----:B------:R-:W-:Y:S01]  /*81a0*/  ISETP.GE.AND P1, PT, R97, R144, PT ;  /* 0x000000906100720c */ /* 0x000fe20003f26270 */
[----:B------:R-:W-:Y:S01]  /*81b0*/  VIADD R97, R93, 0xffffff09 ;  /* 0xffffff095d617836 */ /* 0x000fe20000000000 */
[----:B------:R-:W-:-:S02]  /*81c0*/  FSEL R210, R14, -INF , !P3 ;  /* 0xff8000000ed27808 */ /* 0x000fc40005800000 */
[----:B------:R-:W-:Y:S02]  /*81d0*/  FSEL R99, R99, -INF , !P2 ;  /* 0xff80000063637808 */ /* 0x000fe40005000000 */
[----:B------:R-:W-:Y:S02]  /*81e0*/  FSEL R210, R210, -INF , !P1 ;  /* 0xff800000d2d27808 */ /* 0x000fe40004800000 */
[-C--:B------:R-:W-:Y:S02]  /*81f0*/  ISETP.GT.AND P1, PT, R86, R97.reuse, PT ;  /* 0x000000615600720c */ /* 0x080fe40003f24270 */
[----:B------:R-:W-:Y:S02]  /*8200*/  FSEL R14, R99, -INF , !P4 ;  /* 0xff800000630e7808 */ /* 0x000fe40006000000 */
[----:B------:R-:W-:Y:S02]  /*8210*/  ISETP.GT.AND P2, PT, R118, R97, PT ;  /* 0x000000617600720c */ /* 0x000fe40003f44270 */
[----:B------:R-:W-:-:S02]  /*8220*/  ISETP.GE.AND P4, PT, R97, R145, PT ;  /* 0x000000916100720c */ /* 0x000fc40003f86270 */
[----:B------:R-:W-:Y:S01]  /*8230*/  ISETP.GE.AND P3, PT, R97, R144, PT ;  /* 0x000000906100720c */ /* 0x000fe20003f66270 */
[----:B------:R-:W-:Y:S01]  /*8240*/  VIADD R97, R93, 0xffffff10 ;  /* 0xffffff105d617836 */ /* 0x000fe20000000000 */
[----:B------:R-:W-:Y:S02]  /*8250*/  FSEL R136, R136, -INF , !P1 ;  /* 0xff80000088887808 */ /* 0x000fe40004800000 */
[----:B------:R-:W-:Y:S02]  /*8260*/  FSEL R12, R12, -INF , !P2 ;  /* 0xff8000000c0c7808 */ /* 0x000fe40005000000 */
[----:B------:R-:W-:Y:S02]  /*8270*/  FSEL R208, R136, -INF , !P3 ;  /* 0xff80000088d07808 */ /* 0x000fe40005800000 */
[-C--:B------:R-:W-:Y:S02]  /*8280*/  ISETP.GT.AND P3, PT, R86, R97.reuse, PT ;  /* 0x000000615600720c */ /* 0x080fe40003f64270 */
[----:B------:R-:W-:-:S02]  /*8290*/  ISETP.GT.AND P2, PT, R118, R97, PT ;  /* 0x000000617600720c */ /* 0x000fc40003f44270 */
[----:B------:R-:W-:Y:S02]  /*82a0*/  FSEL R12, R12, -INF , !P4 ;  /* 0xff8000000c0c7808 */ /* 0x000fe40006000000 */
        /* <DEDUP_REMOVED lines=14> */
[-C--:B------:R-:W-:Y:S02]  /*8390*/  ISETP.GT.AND P2, PT, R118, R97.reuse, PT ;  /* 0x000000617600720c */ /* 0x080fe40003f44270 */
[----:B------:R-:W-:Y:S02]  /*83a0*/  FSEL R206, R131, -INF , !P3 ;  /* 0xff80000083ce7808 */ /* 0x000fe40005800000 */
[----:B------:R-:W-:Y:S02]  /*83b0*/  ISETP.GT.AND P3, PT, R86, R97, PT ;  /* 0x000000615600720c */ /* 0x000fe40003f64270 */
[----:B------:R-:W-:Y:S02]  /*83c0*/  FSEL R8, R8, -INF , !P4 ;  /* 0xff80000008087808 */ /* 0x000fe40006000000 */
[----:B------:R-:W-:-:S02]  /*83d0*/  ISETP.GE.AND P4, PT, R97, R145, PT ;  /* 0x000000916100720c */ /* 0x000fc40003f86270 */
[----:B------:R-:W-:Y:S01]  /*83e0*/  ISETP.GE.AND P1, PT, R97, R144, PT ;  /* 0x000000906100720c */ /* 0x000fe20003f26270 */
[----:B------:R-:W-:Y:S01]  /*83f0*/  VIADD R97, R93, 0xffffff19 ;  /* 0xffffff195d617836 */ /* 0x000fe20000000000 */
[----:B------:R-:W-:Y:S02]  /*8400*/  FSEL R186, R96, -INF , !P2 ;  /* 0xff80000060ba7808 */ /* 0x000fe40005000000 */
[----:B------:R-:W-:Y:S02]  /*8410*/  FSEL R96, R130, -INF , !P3 ;  /* 0xff80000082607808 */ /* 0x000fe40005800000 */
[----:B------:R-:W-:Y:S02]  /*8420*/  FSEL R186, R186, -INF , !P4 ;  /* 0xff800000baba7808 */ /* 0x000fe40006000000 */
[----:B------:R-:W-:Y:S02]  /*8430*/  FSEL R96, R96, -INF , !P1 ;  /* 0xff80000060607808 */ /* 0x000fe40004800000 */
[----:B------:R-:W-:-:S02]  /*8440*/  ISETP.GT.AND P1, PT, R86, R97, PT ;  /* 0x000000615600720c */ /* 0x000fc40003f24270 */
[C---:B------:R-:W-:Y:S02]  /*8450*/  ISETP.GT.AND P2, PT, R118.reuse, R97, PT ;  /* 0x000000617600720c */ /* 0x040fe40003f44270 */
[C---:B------:R-:W-:Y:S02]  /*8460*/  ISETP.GE.AND P4, PT, R97.reuse, R145, PT ;  /* 0x000000916100720c */ /* 0x040fe40003f86270 */
[----:B------:R-:W-:Y:S01]  /*8470*/  ISETP.GE.AND P3, PT, R97, R144, PT ;  /* 0x000000906100720c */ /* 0x000fe20003f66270 */
[----:B------:R-:W-:Y:S01]  /*8480*/  VIADD R97, R93, 0xffffff20 ;  /* 0xffffff205d617836 */ /* 0x000fe20000000000 */
[----:B------:R-:W-:Y:S02]  /*8490*/  FSEL R129, R129, -INF , !P1 ;  /* 0xff80000081817808 */ /* 0x000fe40004800000 */
[----:B------:R-:W-:Y:S02]  /*84a0*/  FSEL R95, R95, -INF , !P2 ;  /* 0xff8000005f5f7808 */ /* 0x000fe40005000000 */
[----:B------:R-:W-:-:S02]  /*84b0*/  ISETP.GT.AND P2, PT, R118, R97, PT ;  /* 0x000000617600720c */ /* 0x000fc40003f44270 */
[----:B------:R-:W-:Y:S02]  /*84c0*/  FSEL R204, R129, -INF , !P3 ;  /* 0xff80000081cc7808 */ /* 0x000fe40005800000 */
[----:B------:R-:W-:Y:S02]  /*84d0*/  ISETP.GT.AND P3, PT, R86, R97, PT ;  /* 0x000000615600720c */ /* 0x000fe40003f64270 */
[----:B------:R-:W-:Y:S01]  /*84e0*/  FSEL R184, R95, -INF , !P4 ;  /* 0xff8000005fb87808 */ /* 0x000fe20006000000 */
[----:B------:R-:W-:Y:S01]  /*84f0*/  VIADD R95, R93, 0xffffff21 ;  /* 0xffffff215d5f7836 */ /* 0x000fe20000000000 */
[----:B------:R-:W-:Y:S02]  /*8500*/  FSEL R182, R94, -INF , !P2 ;  /* 0xff8000005eb67808 */ /* 0x000fe40005000000 */
[----:B------:R-:W-:Y:S02]  /*8510*/  ISETP.GE.AND P1, PT, R97, R144, PT ;  /* 0x000000906100720c */ /* 0x000fe40003f26270 */
[----:B------:R-:W-:-:S02]  /*8520*/  FSEL R94, R128, -INF , !P3 ;  /* 0xff800000805e7808 */ /* 0x000fc40005800000 */
[----:B------:R-:W-:Y:S02]  /*8530*/  ISETP.GE.AND P4, PT, R97, R145, PT ;  /* 0x000000916100720c */ /* 0x000fe40003f86270 */
        /* <DEDUP_REMOVED lines=20> */
[----:B------:R-:W-:Y:S02]  /*8680*/  ISETP.GT.AND P2, PT, R118, R95, PT ;  /* 0x0000005f7600720c */ /* 0x000fe40003f44270 */
[----:B------:R-:W-:Y:S01]  /*8690*/  FSEL R176, R89, -INF , !P4 ;  /* 0xff80000059b07808 */ /* 0x000fe20006000000 */
[----:B------:R-:W-:Y:S01]  /*86a0*/  VIADD R89, R93, 0xffffff30 ;  /* 0xffffff305d597836 */ /* 0x000fe20000000000 */
[----:B------:R-:W-:Y:S02]  /*86b0*/  ISETP.GE.AND P3, PT, R95, R144, PT ;  /* 0x000000905f00720c */ /* 0x000fe40003f66270 */
[----:B------:R-:W-:Y:S02]  /*86c0*/  FSEL R125, R125, -INF , !P1 ;  /* 0xff8000007d7d7808 */ /* 0x000fe40004800000 */
[----:B------:R-:W-:-:S02]  /*86d0*/  ISETP.GE.AND P4, PT, R95, R145, PT ;  /* 0x000000915f00720c */ /* 0x000fc40003f86270 */
        /* <DEDUP_REMOVED lines=13> */
[----:B------:R-:W-:Y:S01]  /*87b0*/  FSEL R172, R65, -INF , !P4 ;  /* 0xff80000041ac7808 */ /* 0x000fe20006000000 */
[----:B------:R-:W-:Y:S01]  /*87c0*/  VIADD R65, R93, 0xffffff38 ;  /* 0xffffff385d417836 */ /* 0x000fe20000000000 */
[C---:B------:R-:W-:Y:S02]  /*87d0*/  ISETP.GE.AND P3, PT, R89.reuse, R144, PT ;  /* 0x000000905900720c */ /* 0x040fe40003f66270 */
[----:B------:R-:W-:Y:S02]  /*87e0*/  FSEL R62, R62, -INF , !P1 ;  /* 0xff8000003e3e7808 */ /* 0x000fe40004800000 */
[----:B------:R-:W-:Y:S02]  /*87f0*/  ISETP.GE.AND P4, PT, R89, R145, PT ;  /* 0x000000915900720c */ /* 0x000fe40003f86270 */
[----:B------:R-:W-:Y:S02]  /*8800*/  FSEL R64, R64, -INF , !P2 ;  /* 0xff80000040407808 */ /* 0x000fe40005000000 */
[----:B------:R-:W-:-:S02]  /*8810*/  FSEL R62, R62, -INF , !P3 ;  /* 0xff8000003e3e7808 */ /* 0x000fc40005800000 */
[----:B------:R-:W-:Y:S02]  /*8820*/  ISETP.GT.AND P3, PT, R86, R65, PT ;  /* 0x000000415600720c */ /* 0x000fe40003f64270 */
[----:B------:R-:W-:Y:S02]  /*8830*/  FSEL R170, R64, -INF , !P4 ;  /* 0xff80000040aa7808 */ /* 0x000fe40006000000 */
[----:B------:R-:W-:Y:S02]  /*8840*/  IABS R107, R107 ;  /* 0x0000006b006b7213 */ /* 0x000fe40000000000 */
[----:B------:R-:W-:Y:S02]  /*8850*/  ISETP.GT.AND P2, PT, R118, R65, PT ;  /* 0x000000417600720c */ /* 0x000fe40003f44270 */
[C---:B------:R-:W-:Y:S02]  /*8860*/  ISETP.GE.AND P4, PT, R65.reuse, R145, PT ;  /* 0x000000914100720c */ /* 0x040fe40003f86270 */
[----:B------:R-:W-:Y:S01]  /*8870*/  ISETP.GE.AND P1, PT, R65, R144, PT ;  /* 0x000000904100720c */ /* 0x000fe20003f26270 */
[----:B------:R-:W-:Y:S01]  /*8880*/  VIADD R65, R93, 0xffffff39 ;  /* 0xffffff395d417836 */ /* 0x000fe20000000000 */
[----:B------:R-:W-:-:S02]  /*8890*/  FSEL R123, R123, -INF , !P3 ;  /* 0xff8000007b7b7808 */ /* 0x000fc40005800000 */
[----:B------:R-:W-:Y:S02]  /*88a0*/  I2FP.F32.S32 R107, R107 ;  /* 0x0000006b006b7245 */ /* 0x000fe40000201400 */
[----:B------:R-:W-:Y:S02]  /*88b0*/  FSEL R61, R61, -INF , !P2 ;  /* 0xff8000003d3d7808 */ /* 0x000fe40005000000 */
[----:B------:R-:W-:Y:S01]  /*88c0*/  FSEL R194, R123, -INF , !P1 ;  /* 0xff8000007bc27808 */ /* 0x000fe20004800000 */
[----:B------:R-:W-:Y:S01]  /*88d0*/  FFMA.FTZ R107, -R157, R107, R54 ;  /* 0x0000006b9d6b7223 */ /* 0x000fe20000010136 */
[-C--:B------:R-:W-:Y:S02]  /*88e0*/  ISETP.GT.AND P1, PT, R86, R65.reuse, PT ;  /* 0x000000415600720c */ /* 0x080fe40003f24270 */
[----:B------:R-:W-:Y:S02]  /*88f0*/  ISETP.GT.AND P2, PT, R118, R65, PT ;  /* 0x000000417600720c */ /* 0x000fe40003f44270 */
[----:B------:R-:W-:Y:S01]  /*8900*/  FSEL R136, R61, -INF , !P4 ;  /* 0xff8000003d887808 */ /* 0x000fe20006000000 */
[----:B------:R-:W-:Y:S01]  /*8910*/  VIADD R61, R93, 0xffffff40 ;  /* 0xffffff405d3d7836 */ /* 0x000fe20000000000 */
[----:B------:R-:W-:-:S02]  /*8920*/  ISETP.GE.AND P3, PT, R65, R144, PT ;  /* 0x000000904100720c */ /* 0x000fc40003f66270 */
[----:B------:R-:W-:Y:S02]  /*8930*/  FSEL R54, R121, -INF , !P1 ;  /* 0xff80000079367808 */ /* 0x000fe40004800000 */
[----:B------:R-:W-:Y:S02]  /*8940*/  ISETP.GE.AND P4, PT, R65, R145, PT ;  /* 0x000000914100720c */ /* 0x000fe40003f86270 */
        /* <DEDUP_REMOVED lines=12> */
[----:B------:R-:W-:Y:S01]  /*8a10*/  FSEL R126, R57, -INF , !P4 ;  /* 0xff800000397e7808 */ /* 0x000fe20006000000 */
[----:B------:R-:W-:Y:S01]  /*8a20*/  VIADD R57, R93, 0xffffff48 ;  /* 0xffffff485d397836 */ /* 0x000fe20000000000 */
[----:B------:R-:W-:Y:S02]  /*8a30*/  ISETP.GT.AND P2, PT, R118, R61, PT ;  /* 0x0000003d7600720c */ /* 0x000fe40003f44270 */
[C---:B------:R-:W-:Y:S02]  /*8a40*/  ISETP.GE.AND P3, PT, R61.reuse, R144, PT ;  /* 0x000000903d00720c */ /* 0x040fe40003f66270 */
[----:B------:R-:W-:Y:S02]  /*8a50*/  FSEL R50, R106, -INF , !P1 ;  /* 0xff8000006a327808 */ /* 0x000fe40004800000 */
[----:B------:R-:W-:-:S02]  /*8a60*/  ISETP.GE.AND P4, PT, R61, R145, PT ;  /* 0x000000913d00720c */ /* 0x000fc40003f86270 */
[----:B------:R-:W-:Y:S02]  /*8a70*/  FSEL R53, R53, -INF , !P2 ;  /* 0xff80000035357808 */ /* 0x000fe40005000000 */
[----:B------:R-:W-:Y:S02]  /*8a80*/  FSEL R50, R50, -INF , !P3 ;  /* 0xff80000032327808 */ /* 0x000fe40005800000 */
[-C--:B------:R-:W-:Y:S02]  /*8a90*/  ISETP.GT.AND P2, PT, R118, R57.reuse, PT ;  /* 0x000000397600720c */ /* 0x080fe40003f44270 */
[----:B------:R-:W-:Y:S02]  /*8aa0*/  ISETP.GT.AND P3, PT, R86, R57, PT ;  /* 0x000000395600720c */ /* 0x000fe40003f64270 */
        /* <DEDUP_REMOVED lines=8> */
[----:B------:R-:W-:-:S02]  /*8b30*/  ISETP.GT.AND P2, PT, R118, R53, PT ;  /* 0x000000357600720c */ /* 0x000fc40003f44270 */
[C---:B------:R-:W-:Y:S02]  /*8b40*/  ISETP.GE.AND P4, PT, R53.reuse, R145, PT ;  /* 0x000000913500720c */ /* 0x040fe40003f86270 */
[----:B------:R-:W-:Y:S02]  /*8b50*/  ISETP.GE.AND P3, PT, R53, R144, PT ;  /* 0x000000903500720c */ /* 0x000fe40003f66270 */
[----:B------:R-:W-:Y:S01]  /*8b60*/  ISETP.GT.AND P1, PT, R86, R53, PT ;  /* 0x000000355600720c */ /* 0x000fe20003f24270 */
[----:B------:R-:W-:Y:S01]  /*8b70*/  VIADD R53, R93, 0xffffff50 ;  /* 0xffffff505d357836 */ /* 0x000fe20000000000 */
[----:B------:R-:W-:Y:S02]  /*8b80*/  IABS R40, R104 ;  /* 0x0000006800287213 */ /* 0x000fe40000000000 */
[----:B------:R-:W-:Y:S02]  /*8b90*/  FSEL R104, R5, -INF , !P2 ;  /* 0xff80000005687808 */ /* 0x000fe40005000000 */
[----:B------:R-:W-:-:S02]  /*8ba0*/  I2FP.F32.S32 R5, R40 ;  /* 0x0000002800057245 */ /* 0x000fc40000201400 */
[----:B------:R-:W-:Y:S02]  /*8bb0*/  ISETP.GT.AND P2, PT, R118, R53, PT ;  /* 0x000000357600720c */ /* 0x000fe40003f44270 */
[----:B------:R-:W-:Y:S01]  /*8bc0*/  FSEL R44, R44, -INF , !P1 ;  /* 0xff8000002c2c7808 */ /* 0x000fe20004800000 */
[----:B------:R-:W-:Y:S01]  /*8bd0*/  FFMA.FTZ R46, -R157, R5, R46 ;  /* 0x000000059d2e7223 */ /* 0x000fe2000001012e */
[----:B------:R-:W-:Y:S01]  /*8be0*/  FSEL R104, R104, -INF , !P4 ;  /* 0xff80000068687808 */ /* 0x000fe20006000000 */
[----:B------:R-:W-:Y:S01]  /*8bf0*/  VIADD R5, R93, 0xffffff51 ;  /* 0xffffff515d057836 */ /* 0x000fe20000000000 */
[----:B------:R-:W-:Y:S02]  /*8c00*/  ISETP.GE.AND P4, PT, R53, R145, PT ;  /* 0x000000913500720c */ /* 0x000fe40003f86270 */
[----:B------:R-:W-:Y:S02]  /*8c10*/  FSEL R44, R44, -INF , !P3 ;  /* 0xff8000002c2c7808 */ /* 0x000fe40005800000 */
[----:B------:R-:W-:-:S02]  /*8c20*/  FSEL R4, R4, -INF , !P2 ;  /* 0xff80000004047808 */ /* 0x000fc40005000000 */
[----:B------:R-:W-:Y:S02]  /*8c30*/  ISETP.GT.AND P3, PT, R86, R53, PT ;  /* 0x000000355600720c */ /* 0x000fe40003f64270 */
[----:B------:R-:W-:Y:S02]  /*8c40*/  IABS R105, R105 ;  /* 0x0000006900697213 */ /* 0x000fe40000000000 */
[----:B------:R-:W-:Y:S02]  /*8c50*/  IABS R103, R103 ;  /* 0x0000006700677213 */ /* 0x000fe40000000000 */
[----:B------:R-:W-:Y:S02]  /*8c60*/  FSEL R98, R4, -INF , !P4 ;  /* 0xff80000004627808 */ /* 0x000fe40006000000 */
[----:B------:R-:W-:Y:S02]  /*8c70*/  ISETP.GE.AND P1, PT, R53, R144, PT ;  /* 0x000000903500720c */ /* 0x000fe40003f26270 */
[----:B------:R-:W-:-:S02]  /*8c80*/  FSEL R40, R46, -INF , !P3 ;  /* 0xff8000002e287808 */ /* 0x000fc40005800000 */
[----:B------:R-:W-:Y:S02]  /*8c90*/  I2FP.F32.S32 R4, R105 ;  /* 0x0000006900047245 */ /* 0x000fe40000201400 */
[----:B------:R-:W-:Y:S02]  /*8ca0*/  IABS R91, R91 ;  /* 0x0000005b005b7213 */ /* 0x000fe40000000000 */
[----:B------:R-:W-:Y:S01]  /*8cb0*/  I2FP.F32.S32 R46, R103 ;  /* 0x00000067002e7245 */ /* 0x000fe20000201400 */
[C---:B------:R-:W-:Y:S01]  /*8cc0*/  FFMA.FTZ R4, -R157.reuse, R4, R45 ;  /* 0x000000049d047223 */ /* 0x040fe2000001012d */
[----:B------:R-:W-:Y:S02]  /*8cd0*/  FSEL R40, R40, -INF , !P1 ;  /* 0xff80000028287808 */ /* 0x000fe40004800000 */
[----:B------:R-:W-:Y:S01]  /*8ce0*/  ISETP.GT.AND P2, PT, R118, R5, PT ;  /* 0x000000057600720c */ /* 0x000fe20003f44270 */
[----:B------:R-:W-:Y:S01]  /*8cf0*/  FFMA.FTZ R47, -R157, R46, R47 ;  /* 0x0000002e9d2f7223 */ /* 0x000fe2000001012f */
[----:B------:R-:W-:-:S02]  /*8d00*/  ISETP.GE.AND P4, PT, R5, R145, PT ;  /* 0x000000910500720c */ /* 0x000fc40003f86270 */
[----:B------:R-:W-:Y:S02]  /*8d10*/  ISETP.GE.AND P3, PT, R5, R144, PT ;  /* 0x000000900500720c */ /* 0x000fe40003f66270 */
[----:B------:R-:W-:Y:S01]  /*8d20*/  ISETP.GT.AND P1, PT, R86, R5, PT ;  /* 0x000000055600720c */ /* 0x000fe20003f24270 */
[----:B------:R-:W-:Y:S01]  /*8d30*/  VIADD R5, R93, 0xffffff58 ;  /* 0xffffff585d057836 */ /* 0x000fe20000000000 */
[----:B------:R-:W-:Y:S02]  /*8d40*/  I2FP.F32.S32 R91, R91 ;  /* 0x0000005b005b7245 */ /* 0x000fe40000201400 */
[----:B------:R-:W-:Y:S02]  /*8d50*/  IABS R45, R101 ;  /* 0x00000065002d7213 */ /* 0x000fe40000000000 */
[----:B------:R-:W-:Y:S01]  /*8d60*/  FSEL R92, R4, -INF , !P2 ;  /* 0xff800000045c7808 */ /* 0x000fe20005000000 */
[----:B------:R-:W-:Y:S01]  /*8d70*/  FFMA.FTZ R36, -R157, R91, R36 ;  /* 0x0000005b9d247223 */ /* 0x000fe20000010124 */
[----:B------:R-:W-:-:S02]  /*8d80*/  ISETP.GT.AND P2, PT, R118, R5, PT ;  /* 0x000000057600720c */ /* 0x000fc40003f44270 */
[----:B------:R-:W-:Y:S02]  /*8d90*/  I2FP.F32.S32 R4, R45 ;  /* 0x0000002d00047245 */ /* 0x000fe40000201400 */
[----:B------:R-:W-:Y:S02]  /*8da0*/  FSEL R47, R47, -INF , !P1 ;  /* 0xff8000002f2f7808 */ /* 0x000fe40004800000 */
[----:B------:R-:W-:Y:S01]  /*8db0*/  FSEL R92, R92, -INF , !P4 ;  /* 0xff8000005c5c7808 */ /* 0x000fe20006000000 */
[----:B------:R-:W-:Y:S01]  /*8dc0*/  FFMA.FTZ R4, -R157, R4, R38 ;  /* 0x000000049d047223 */ /* 0x000fe20000010126 */
[----:B------:R-:W-:Y:S02]  /*8dd0*/  ISETP.GE.AND P4, PT, R5, R145, PT ;  /* 0x000000910500720c */ /* 0x000fe40003f86270 */
[----:B------:R-:W-:Y:S02]  /*8de0*/  FSEL R36, R36, -INF , !P2 ;  /* 0xff80000024247808 */ /* 0x000fe40005000000 */
[----:B------:R-:W-:-:S02]  /*8df0*/  FSEL R190, R47, -INF , !P3 ;  /* 0xff8000002fbe7808 */ /* 0x000fc40005800000 */
[----:B------:R-:W-:Y:S02]  /*8e00*/  IABS R67, R67 ;  /* 0x0000004300437213 */ /* 0x000fe40000000000 */
[----:B------:R-:W-:Y:S02]  /*8e10*/  ISETP.GT.AND P3, PT, R86, R5, PT ;  /* 0x000000055600720c */ /* 0x000fe40003f64270 */
[----:B------:R-:W-:Y:S02]  /*8e20*/  FSEL R88, R36, -INF , !P4 ;  /* 0xff80000024587808 */ /* 0x000fe40006000000 */
[----:B------:R-:W-:Y:S02]  /*8e30*/  IABS R90, R90 ;  /* 0x0000005a005a7213 */ /* 0x000fe40000000000 */
[----:B------:R-:W-:Y:S01]  /*8e40*/  ISETP.GE.AND P1, PT, R5, R144, PT ;  /* 0x000000900500720c */ /* 0x000fe20003f26270 */
[----:B------:R-:W-:Y:S01]  /*8e50*/  VIADD R5, R93, 0xffffff59 ;  /* 0xffffff595d057836 */ /* 0x000fe20000000000 */
[----:B------:R-:W-:-:S02]  /*8e60*/  I2FP.F32.S32 R36, R67 ;  /* 0x0000004300247245 */ /* 0x000fc40000201400 */
[----:B------:R-:W-:Y:S02]  /*8e70*/  FSEL R188, R4, -INF , !P3 ;  /* 0xff80000004bc7808 */ /* 0x000fe40005800000 */
[----:B------:R-:W-:Y:S01]  /*8e80*/  I2FP.F32.S32 R90, R90 ;  /* 0x0000005a005a7245 */ /* 0x000fe20000201400 */
[C---:B------:R-:W-:Y:S01]  /*8e90*/  FFMA.FTZ R39, -R157.reuse, R36, R39 ;  /* 0x000000249d277223 */ /* 0x040fe20000010127 */
[----:B------:R-:W-:Y:S02]  /*8ea0*/  FSEL R188, R188, -INF , !P1 ;  /* 0xff800000bcbc7808 */ /* 0x000fe40004800000 */
[----:B------:R-:W-:Y:S01]  /*8eb0*/  IABS R4, R66 ;  /* 0x0000004200047213 */ /* 0x000fe20000000000 */
[----:B------:R-:W-:Y:S01]  /*8ec0*/  FFMA.FTZ R37, -R157, R90, R37 ;  /* 0x0000005a9d257223 */ /* 0x000fe20000010125 */
[----:B------:R-:W-:Y:S02]  /*8ed0*/  IABS R63, R63 ;  /* 0x0000003f003f7213 */ /* 0x000fe40000000000 */
[----:B------:R-:W-:-:S02]  /*8ee0*/  ISETP.GT.AND P1, PT, R86, R5, PT ;  /* 0x000000055600720c */ /* 0x000fc40003f24270 */
[----:B------:R-:W-:Y:S02]  /*8ef0*/  ISETP.GT.AND P2, PT, R118, R5, PT ;  /* 0x000000057600720c */ /* 0x000fe40003f44270 */
[C---:B------:R-:W-:Y:S02]  /*8f00*/  ISETP.GE.AND P4, PT, R5.reuse, R145, PT ;  /* 0x000000910500720c */ /* 0x040fe40003f86270 */
[----:B------:R-:W-:Y:S01]  /*8f10*/  ISETP.GE.AND P3, PT, R5, R144, PT ;  /* 0x000000900500720c */ /* 0x000fe20003f66270 */
[----:B------:R-:W-:Y:S01]  /*8f20*/  VIADD R5, R93, 0xffffff60 ;  /* 0xffffff605d057836 */ /* 0x000fe20000000000 */
[----:B------:R-:W-:Y:S02]  /*8f30*/  I2FP.F32.S32 R4, R4 ;  /* 0x0000000400047245 */ /* 0x000fe40000201400 */
[----:B------:R-:W-:Y:S02]  /*8f40*/  I2FP.F32.S32 R63, R63 ;  /* 0x0000003f003f7245 */ /* 0x000fe40000201400 */
[----:B------:R-:W-:Y:S01]  /*8f50*/  FSEL R38, R39, -INF , !P1 ;  /* 0xff80000027267808 */ /* 0x000fe20004800000 */
[----:B------:R-:W-:Y:S01]  /*8f60*/  FFMA.FTZ R4, -R157, R4, R32 ;  /* 0x000000049d047223 */ /* 0x000fe20000010120 */
[----:B------:R-:W-:Y:S01]  /*8f70*/  FSEL R37, R37, -INF , !P2 ;  /* 0xff80000025257808 */ /* 0x000fe20005000000 */
[----:B------:R-:W-:Y:S01]  /*8f80*/  FFMA.FTZ R34, -R157, R63, R34 ;  /* 0x0000003f9d227223 */ /* 0x000fe20000010122 */
[----:B------:R-:W-:-:S02]  /*8f90*/  FSEL R38, R38, -INF , !P3 ;  /* 0xff80000026267808 */ /* 0x000fc40005800000 */
[-C--:B------:R-:W-:Y:S02]  /*8fa0*/  ISETP.GT.AND P2, PT, R118, R5.reuse, PT ;  /* 0x000000057600720c */ /* 0x080fe40003f44270 */
[----:B------:R-:W-:Y:S02]  /*8fb0*/  ISETP.GT.AND P3, PT, R86, R5, PT ;  /* 0x000000055600720c */ /* 0x000fe40003f64270 */
[----:B------:R-:W-:Y:S02]  /*8fc0*/  IABS R6, R6 ;  /* 0x0000000600067213 */ /* 0x000fe40000000000 */
[----:B------:R-:W-:Y:S02]  /*8fd0*/  FSEL R90, R37, -INF , !P4 ;  /* 0xff800000255a7808 */ /* 0x000fe40006000000 */
[C---:B------:R-:W-:Y:S02]  /*8fe0*/  ISETP.GE.AND P4, PT, R5.reuse, R145, PT ;  /* 0x000000910500720c */ /* 0x040fe40003f86270 */
[----:B------:R-:W-:Y:S01]  /*8ff0*/  ISETP.GE.AND P1, PT, R5, R144, PT ;  /* 0x000000900500720c */ /* 0x000fe20003f26270 */
[----:B------:R-:W-:Y:S01]  /*9000*/  VIADD R5, R93, 0xffffff61 ;  /* 0xffffff615d057836 */ /* 0x000fe20000000000 */
[----:B------:R-:W-:-:S02]  /*9010*/  IABS R7, R7 ;  /* 0x0000000700077213 */ /* 0x000fc40000000000 */
[----:B------:R-:W-:Y:S02]  /*9020*/  I2FP.F32.S32 R6, R6 ;  /* 0x0000000600067245 */ /* 0x000fe40000201400 */
[----:B------:R-:W-:Y:S02]  /*9030*/  FSEL R4, R4, -INF , !P2 ;  /* 0xff80000004047808 */ /* 0x000fe40005000000 */
[----:B------:R-:W-:Y:S01]  /*9040*/  FSEL R34, R34, -INF , !P3 ;  /* 0xff80000022227808 */ /* 0x000fe20005800000 */
[----:B------:R-:W-:Y:S01]  /*9050*/  FFMA.FTZ R60, -R157, R6, R33 ;  /* 0x000000069d3c7223 */ /* 0x000fe20000010121 */
[----:B------:R-:W-:Y:S01]  /*9060*/  FSEL R66, R4, -INF , !P4 ;  /* 0xff80000004427808 */ /* 0x000fe20006000000 */
[----:B------:R-:W-:Y:S01]  /*9070*/  VIADD R33, R93, 0xffffff68 ;  /* 0xffffff685d217836 */ /* 0x000fe20000000000 */
[----:B------:R-:W-:Y:S02]  /*9080*/  FSEL R34, R34, -INF , !P1 ;  /* 0xff80000022227808 */ /* 0x000fe40004800000 */
[----:B------:R-:W-:-:S02]  /*9090*/  I2FP.F32.S32 R32, R7 ;  /* 0x0000000700207245 */ /* 0x000fc40000201400 */
[----:B------:R-:W-:Y:S02]  /*90a0*/  ISETP.GT.AND P2, PT, R118, R5, PT ;  /* 0x000000057600720c */ /* 0x000fe40003f44270 */
[----:B------:R-:W-:Y:S01]  /*90b0*/  ISETP.GE.AND P4, PT, R5, R145, PT ;  /* 0x000000910500720c */ /* 0x000fe20003f86270 */
[----:B------:R-:W-:Y:S01]  /*90c0*/  FFMA.FTZ R32, -R157, R32, R35 ;  /* 0x000000209d207223 */ /* 0x000fe20000010123 */
[----:B------:R-:W-:Y:S02]  /*90d0*/  ISETP.GT.AND P3, PT, R86, R5, PT ;  /* 0x000000055600720c */ /* 0x000fe40003f64270 */
[----:B------:R-:W-:Y:S02]  /*90e0*/  ISETP.GE.AND P1, PT, R5, R144, PT ;  /* 0x000000900500720c */ /* 0x000fe40003f26270 */
[----:B------:R-:W1:Y:S01]  /*90f0*/  LDSM.16.M88.4 R4, [R114+0x2c00] ;  /* 0x002c00007204783b */ /* 0x000e620000000200 */
[----:B------:R-:W-:Y:S01]  /*9100*/  IABS R59, R59 ;  /* 0x0000003b003b7213 */ /* 0x000fe20000000000 */
[----:B------:R-:W-:-:S04]  /*9110*/  DEPBAR.LE SB0, 0x0 ;  /* 0x000080000000791a */ /* 0x000fc80000000000 */
[----:B------:R-:W-:Y:S02]  /*9120*/  IABS R56, R56 ;  /* 0x0000003800387213 */ /* 0x000fe40000000000 */
[----:B------:R-:W-:Y:S02]  /*9130*/  I2FP.F32.S32 R59, R59 ;  /* 0x0000003b003b7245 */ /* 0x000fe40000201400 */
[----:B------:R-:W-:Y:S02]  /*9140*/  IABS R55, R55 ;  /* 0x0000003700377213 */ /* 0x000fe40000000000 */
[----:B------:R-:W-:Y:S01]  /*9150*/  FSEL R32, R32, -INF , !P3 ;  /* 0xff80000020207808 */ /* 0x000fe20005800000 */
[----:B------:R-:W-:Y:S01]  /*9160*/  FFMA.FTZ R59, -R157, R59, R30 ;  /* 0x0000003b9d3b7223 */ /* 0x000fe2000001011e */
[----:B------:R-:W-:Y:S02]  /*9170*/  I2FP.F32.S32 R56, R56 ;  /* 0x0000003800387245 */ /* 0x000fe40000201400 */
[----:B------:R-:W-:-:S02]  /*9180*/  I2FP.F32.S32 R36, R55 ;  /* 0x0000003700247245 */ /* 0x000fc40000201400 */
[----:B------:R-:W-:Y:S01]  /*9190*/  FSEL R32, R32, -INF , !P1 ;  /* 0xff80000020207808 */ /* 0x000fe20004800000 */
[C---:B------:R-:W-:Y:S01]  /*91a0*/  FFMA.FTZ R56, -R157.reuse, R56, R28 ;  /* 0x000000389d387223 */ /* 0x040fe2000001011c */
[----:B------:R-:W-:Y:S01]  /*91b0*/  IABS R30, R58 ;  /* 0x0000003a001e7213 */ /* 0x000fe20000000000 */
[----:B------:R-:W-:Y:S01]  /*91c0*/  FFMA.FTZ R28, -R157, R36, R29 ;  /* 0x000000249d1c7223 */ /* 0x000fe2000001011d */
[-C--:B------:R-:W-:Y:S01]  /*91d0*/  ISETP.GT.AND P1, PT, R86, R33.reuse, PT ;  /* 0x000000215600720c */ /* 0x080fe20003f24270 */
[----:B------:R-:W-:Y:S01]  /*91e0*/  VIADD R29, R93, 0xffffff69 ;  /* 0xffffff695d1d7836 */ /* 0x000fe20000000000 */
[----:B------:R-:W-:Y:S02]  /*91f0*/  FSEL R60, R60, -INF , !P2 ;  /* 0xff8000003c3c7808 */ /* 0x000fe40005000000 */
[----:B------:R-:W-:Y:S02]  /*9200*/  ISETP.GT.AND P2, PT, R118, R33, PT ;  /* 0x000000217600720c */ /* 0x000fe40003f44270 */
[----:B------:R-:W-:-:S02]  /*9210*/  I2FP.F32.S32 R30, R30 ;  /* 0x0000001e001e7245 */ /* 0x000fc40000201400 */
[----:B------:R-:W-:Y:S02]  /*9220*/  ISETP.GE.AND P3, PT, R33, R144, PT ;  /* 0x000000902100720c */ /* 0x000fe40003f66270 */
[----:B------:R-:W-:Y:S01]  /*9230*/  FSEL R178, R59, -INF , !P1 ;  /* 0xff8000003bb27808 */ /* 0x000fe20004800000 */
[----:B------:R-:W-:Y:S01]  /*9240*/  FFMA.FTZ R30, -R157, R30, R31 ;  /* 0x0000001e9d1e7223 */ /* 0x000fe2000001011f */
[----:B------:R-:W-:Y:S02]  /*9250*/  FSEL R60, R60, -INF , !P4 ;  /* 0xff8000003c3c7808 */ /* 0x000fe40006000000 */
[----:B------:R-:W-:Y:S02]  /*9260*/  ISETP.GE.AND P4, PT, R33, R145, PT ;  /* 0x000000912100720c */ /* 0x000fe40003f86270 */
[----:B------:R-:W-:Y:S01]  /*9270*/  FSEL R56, R56, -INF , !P2 ;  /* 0xff80000038387808 */ /* 0x000fe20005000000 */
[----:B-1----:R-:W-:Y:S01]  /*9280*/  HMMA.16816.F32 R24, R108, R4, R24 ;  /* 0x000000046c18723c */ /* 0x002fe20000001818 */
[----:B------:R-:W-:Y:S01]  /*9290*/  FSEL R178, R178, -INF , !P3 ;  /* 0xff800000b2b27808 */ /* 0x000fe20005800000 */
[----:B------:R-:W-:Y:S01]  /*92a0*/  VIADD R5, R93, 0xffffff71 ;  /* 0xffffff715d057836 */ /* 0x000fe20000000000 */
[----:B------:R-:W-:-:S02]  /*92b0*/  IABS R51, R51 ;  /* 0x0000003300337213 */ /* 0x000fc40000000000 */
[-C--:B------:R-:W-:Y:S02]  /*92c0*/  ISETP.GT.AND P3, PT, R86, R29.reuse, PT ;  /* 0x0000001d5600720c */ /* 0x080fe40003f64270 */
[----:B------:R-:W-:Y:S01]  /*92d0*/  FSEL R57, R56, -INF , !P4 ;  /* 0xff80000038397808 */ /* 0x000fe20006000000 */
[----:B------:R-:W-:Y:S01]  /*92e0*/  HMMA.16816.F32 R20, R108, R6, R20 ;  /* 0x000000066c14723c */ /* 0x000fe20000001814 */
[----:B------:R-:W-:Y:S02]  /*92f0*/  ISETP.GT.AND P2, PT, R118, R29, PT ;  /* 0x0000001d7600720c */ /* 0x000fe40003f44270 */
[C---:B------:R-:W-:Y:S02]  /*9300*/  ISETP.GE.AND P4, PT, R29.reuse, R145, PT ;  /* 0x000000911d00720c */ /* 0x040fe40003f86270 */
[----:B------:R-:W-:Y:S01]  /*9310*/  ISETP.GE.AND P1, PT, R29, R144, PT ;  /* 0x000000901d00720c */ /* 0x000fe20003f26270 */
[----:B------:R-:W-:Y:S01]  /*9320*/  VIADD R29, R93, 0xffffff70 ;  /* 0xffffff705d1d7836 */ /* 0x000fe20000000000 */
[----:B------:R-:W-:-:S02]  /*9330*/  I2FP.F32.S32 R51, R51 ;  /* 0x0000003300337245 */ /* 0x000fc40000201400 */
[----:B------:R-:W-:Y:S02]  /*9340*/  FSEL R30, R30, -INF , !P3 ;  /* 0xff8000001e1e7808 */ /* 0x000fe40005800000 */
[----:B------:R-:W-:Y:S01]  /*9350*/  IABS R19, R19 ;  /* 0x0000001300137213 */ /* 0x000fe20000000000 */
[----:B------:R-:W-:Y:S01]  /*9360*/  FFMA.FTZ R26, -R157, R51, R26 ;  /* 0x000000339d1a7223 */ /* 0x000fe2000001011a */
[----:B------:R-:W-:Y:S02]  /*9370*/  FSEL R168, R30, -INF , !P1 ;  /* 0xff8000001ea87808 */ /* 0x000fe40004800000 */
[----:B------:R-:W-:Y:S02]  /*9380*/  IABS R49, R49 ;  /* 0x0000003100317213 */ /* 0x000fe40000000000 */
[----:B------:R-:W-:Y:S02]  /*9390*/  ISETP.GT.AND P1, PT, R86, R29, PT ;  /* 0x0000001d5600720c */ /* 0x000fe40003f24270 */
[----:B------:R-:W-:-:S02]  /*93a0*/  I2FP.F32.S32 R4, R19 ;  /* 0x0000001300047245 */ /* 0x000fc40000201400 */
[----:B------:R-:W-:Y:S02]  /*93b0*/  ISETP.GE.AND P3, PT, R29, R144, PT ;  /* 0x000000901d00720c */ /* 0x000fe40003f66270 */
[----:B------:R-:W-:Y:S01]  /*93c0*/  I2FP.F32.S32 R49, R49 ;  /* 0x0000003100317245 */ /* 0x000fe20000201400 */
[C---:B------:R-:W-:Y:S01]  /*93d0*/  FFMA.FTZ R4, -R157.reuse, R4, R27 ;  /* 0x000000049d047223 */ /* 0x040fe2000001011b */
[----:B------:R-:W-:Y:S02]  /*93e0*/  FSEL R26, R26, -INF , !P1 ;  /* 0xff8000001a1a7808 */ /* 0x000fe40004800000 */
[----:B------:R-:W-:Y:S01]  /*93f0*/  FSEL R28, R28, -INF , !P2 ;  /* 0xff8000001c1c7808 */ /* 0x000fe20005000000 */
[----:B------:R-:W-:Y:S01]  /*9400*/  FFMA.FTZ R24, -R157, R49, R24 ;  /* 0x000000319d187223 */ /* 0x000fe20000010118 */
[----:B------:R-:W-:Y:S02]  /*9410*/  FSEL R128, R26, -INF , !P3 ;  /* 0xff8000001a807808 */ /* 0x000fe40005800000 */
[----:B------:R-:W-:-:S02]  /*9420*/  ISETP.GT.AND P3, PT, R86, R5, PT ;  /* 0x000000055600720c */ /* 0x000fc40003f64270 */
[----:B------:R-:W-:Y:S02]  /*9430*/  IABS R11, R11 ;  /* 0x0000000b000b7213 */ /* 0x000fe40000000000 */
[----:B------:R-:W-:Y:S02]  /*9440*/  ISETP.GT.AND P2, PT, R118, R29, PT ;  /* 0x0000001d7600720c */ /* 0x000fe40003f44270 */
[----:B------:R-:W-:Y:S02]  /*9450*/  FSEL R56, R28, -INF , !P4 ;  /* 0xff8000001c387808 */ /* 0x000fe40006000000 */
[----:B------:R-:W-:Y:S01]  /*9460*/  FSEL R130, R4, -INF , !P3 ;  /* 0xff80000004827808 */ /* 0x000fe20005800000 */
[----:B------:R-:W-:Y:S01]  /*9470*/  IMAD.MOV.U32 R4, RZ, RZ, R11 ;  /* 0x000000ffff047224 */ /* 0x000fe200078e000b */
[----:B------:R-:W-:Y:S02]  /*9480*/  ISETP.GE.AND P4, PT, R29, R145, PT ;  /* 0x000000911d00720c */ /* 0x000fe40003f86270 */
[----:B------:R-:W-:-:S02]  /*9490*/  FSEL R24, R24, -INF , !P2 ;  /* 0xff80000018187808 */ /* 0x000fc40005000000 */
[----:B------:R-:W-:Y:S02]  /*94a0*/  ISETP.GT.AND P2, PT, R118, R5, PT ;  /* 0x000000057600720c */ /* 0x000fe40003f44270 */
[----:B------:R-:W-:Y:S01]  /*94b0*/  FSEL R55, R24, -INF , !P4 ;  /* 0xff80000018377808 */ /* 0x000fe20006000000 */
[----:B------:R-:W-:Y:S01]  /*94c0*/  BAR.SYNC.DEFER_BLOCKING 0x0 ;  /* 0x0000000000007b1d */ /* 0x000fe20000010000 */
[C---:B------:R-:W-:Y:S02]  /*94d0*/  ISETP.GE.AND P4, PT, R5.reuse, R145, PT ;  /* 0x000000910500720c */ /* 0x040fe40003f86270 */
[----:B------:R-:W-:Y:S01]  /*94e0*/  ISETP.GE.AND P1, PT, R5, R144, PT ;  /* 0x000000900500720c */ /* 0x000fe20003f26270 */
[C---:B------:R-:W-:Y:S01]  /*94f0*/  VIADD R5, R93.reuse, 0xffffff78 ;  /* 0xffffff785d057836 */ /* 0x040fe20000000000 */
[----:B------:R-:W-:Y:S01]  /*9500*/  I2FP.F32.S32 R7, R4 ;  /* 0x0000000400077245 */ /* 0x000fe20000201400 */
[----:B------:R-:W-:Y:S01]  /*9510*/  VIADD R93, R93, 0xffffff79 ;  /* 0xffffff795d5d7836 */ /* 0x000fe20000000000 */
[----:B------:R-:W-:-:S02]  /*9520*/  IABS R13, R13 ;  /* 0x0000000d000d7213 */ /* 0x000fc40000000000 */
[----:B------:R-:W-:Y:S01]  /*9530*/  IABS R48, R48 ;  /* 0x0000003000307213 */ /* 0x000fe20000000000 */
[C---:B------:R-:W-:Y:S01]  /*9540*/  FFMA.FTZ R7, -R157.reuse, R7, R22 ;  /* 0x000000079d077223 */ /* 0x040fe20000010116 */
[----:B------:R-:W-:Y:S02]  /*9550*/  FSEL R130, R130, -INF , !P1 ;  /* 0xff80000082827808 */ /* 0x000fe40004800000 */
[----:B------:R-:W-:Y:S02]  /*9560*/  I2FP.F32.S32 R4, R13 ;  /* 0x0000000d00047245 */ /* 0x000fe40000201400 */
[----:B------:R-:W-:Y:S02]  /*9570*/  ISETP.GT.AND P1, PT, R86, R5, PT ;  /* 0x000000055600720c */ /* 0x000fe40003f24270 */
[----:B------:R-:W-:Y:S01]  /*9580*/  I2FP.F32.S32 R48, R48 ;  /* 0x0000003000307245 */ /* 0x000fe20000201400 */
[----:B------:R-:W-:Y:S01]  /*9590*/  FFMA.FTZ R4, -R157, R4, R21 ;  /* 0x000000049d047223 */ /* 0x000fe20000010115 */
[----:B------:R-:W-:-:S02]  /*95a0*/  IABS R6, R15 ;  /* 0x0000000f00067213 */ /* 0x000fc40000000000 */
[----:B------:R-:W-:Y:S01]  /*95b0*/  FSEL R7, R7, -INF , !P1 ;  /* 0xff80000007077808 */ /* 0x000fe20004800000 */
[C---:B------:R-:W-:Y:S01]  /*95c0*/  FFMA.FTZ R25, -R157.reuse, R48, R25 ;  /* 0x000000309d197223 */ /* 0x040fe20000010119 */
[----:B------:R-:W-:Y:S02]  /*95d0*/  I2FP.F32.S32 R6, R6 ;  /* 0x0000000600067245 */ /* 0x000fe40000201400 */
[----:B------:R-:W-:Y:S02]  /*95e0*/  ISETP.GT.AND P1, PT, R118, R93, PT ;  /* 0x0000005d7600720c */ /* 0x000fe40003f24270 */
[----:B------:R-:W-:Y:S01]  /*95f0*/  IABS R17, R17 ;  /* 0x0000001100117213 */ /* 0x000fe20000000000 */
[----:B------:R-:W-:Y:S01]  /*9600*/  FFMA.FTZ R6, -R157, R6, R20 ;  /* 0x000000069d067223 */ /* 0x000fe20000010114 */
[----:B------:R-:W-:Y:S02]  /*9610*/  FSEL R4, R4, -INF , !P1 ;  /* 0xff80000004047808 */ /* 0x000fe40004800000 */
[----:B------:R-:W-:-:S02]  /*9620*/  ISETP.GT.U32.AND P1, PT, R43, R146, PT ;  /* 0x000000922b00720c */ /* 0x000fc40003f24070 */
[----:B------:R-:W-:Y:S02]  /*9630*/  FSEL R25, R25, -INF , !P2 ;  /* 0xff80000019197808 */ /* 0x000fe40005000000 */
[----:B------:R-:W-:Y:S02]  /*9640*/  I2FP.F32.S32 R20, R17 ;  /* 0x0000001100147245 */ /* 0x000fe40000201400 */
[----:B------:R-:W-:Y:S02]  /*9650*/  ISETP.GT.AND P2, PT, R118, R5, PT ;  /* 0x000000057600720c */ /* 0x000fe40003f44270 */
[----:B------:R-:W-:Y:S01]  /*9660*/  FSEL R58, R25, -INF , !P4 ;  /* 0xff800000193a7808 */ /* 0x000fe20006000000 */
[----:B------:R-:W-:Y:S01]  /*9670*/  FFMA.FTZ R20, -R157, R20, R23 ;  /* 0x000000149d147223 */ /* 0x000fe20000010117 */
[C---:B------:R-:W-:Y:S02]  /*9680*/  ISETP.GE.AND P4, PT, R5.reuse, R145, PT ;  /* 0x000000910500720c */ /* 0x040fe40003f86270 */
[----:B------:R-:W-:-:S02]  /*9690*/  ISETP.GE.AND P3, PT, R5, R144, PT ;  /* 0x000000900500720c */ /* 0x000fc40003f66270 */
[----:B------:R-:W-:Y:S02]  /*96a0*/  FSEL R6, R6, -INF , !P2 ;  /* 0xff80000006067808 */ /* 0x000fe40005000000 */
[----:B------:R-:W-:Y:S02]  /*96b0*/  ISETP.GT.AND P2, PT, R86, R93, PT ;  /* 0x0000005d5600720c */ /* 0x000fe40003f44270 */
[----:B------:R-:W-:Y:S02]  /*96c0*/  FSEL R64, R6, -INF , !P4 ;  /* 0xff80000006407808 */ /* 0x000fe40006000000 */
        /* <DEDUP_REMOVED lines=32> */
[----:B------:R-:W-:Y:S02]  /*98d0*/  IMAD R11, R17, R20, R11 ;  /* 0x00000014110b7224 */ /* 0x000fe400078e020b */
[----:B------:R-:W3:Y:S01]  /*98e0*/  LD.E.64 R20, desc[UR4][R116.64+0x38] ;  /* 0x0000380474147980 */ /* 0x000ee2000c101b00 */
        /* <DEDUP_REMOVED lines=37> */
.L_x_9023:
        /* <DEDUP_REMOVED lines=8> */
.L_x_9024:
[----:B------:R-:W-:Y:S05]  /*9bc0*/  BSYNC.RECONVERGENT B0 ;  /* 0x0000000000007941 */ /* 0x000fea0003800200 */
.L_x_9022:
[C---:B------:R-:W-:Y:S01]  /*9bd0*/  @!P0 IMAD.SHL.U32 R5, R138.reuse, 0x40, RZ ;  /* 0x000000408a058824 */ /* 0x040fe200078e00ff */
[CC--:B------:R-:W-:Y:S01]  /*9be0*/  @!P0 LEA R6, P3, R138.reuse, R148.reuse, 0x6 ;  /* 0x000000948a068211 */ /* 0x0c0fe200078630ff */
[----:B------:R-:W-:Y:S01]  /*9bf0*/  @!P0 IMAD.MOV.U32 R149, RZ, RZ, R147 ;  /* 0x000000ffff958224 */ /* 0x000fe200078e0093 */
[C---:B------:R-:W-:Y:S01]  /*9c00*/  @!P0 SHF.L.U64.HI R4, R138.reuse, 0x6, R139 ;  /* 0x000000068a048819 */ /* 0x040fe2000001028b */
[----:B------:R1:W-:Y:S01]  /*9c10*/  @P0 STS.128 [R164+0x1000], RZ ;  /* 0x001000ffa4000388 */ /* 0x0003e20000000c00 */
[----:B------:R-:W-:Y:S01]  /*9c20*/  @!P0 IADD3 R20, P2, P1, R5, R148, R5 ;  /* 0x0000009405148210 */ /* 0x000fe2000795e005 */
[----:B------:R-:W-:Y:S01]  /*9c30*/  BSSY.RECONVERGENT B0, `(.L_x_9025) ;  /* 0x000001b000007945 */ /* 0x000fe20003800200 */
[-C--:B------:R-:W-:Y:S01]  /*9c40*/  @!P0 LEA.HI.X R7, R138, R147.reuse, R139, 0x6, P3 ;  /* 0x000000938a078211 */ /* 0x080fe200018f348b */
        /* <DEDUP_REMOVED lines=25> */
.L_x_9026:
[----:B------:R-:W-:Y:S05]  /*9de0*/  BSYNC.RECONVERGENT B0 ;  /* 0x0000000000007941 */ /* 0x000fea0003800200 */
.L_x_9025:
[----:B------:R-:W0:Y:S02]  /*9df0*/  LDGDEPBAR ;  /* 0x00000000000079af */ /* 0x000e240000000000 */
.L_x_9021:
[----:B------:R-:W-:Y:S05]  /*9e00*/  BSYNC.RECONVERGENT B1 ;  /* 0x0000000000017941 */ /* 0x000fea0003800200 */
.L_x_9020:
[----:B------:R-:W3:Y:S01]  /*9e10*/  LD.E R52, desc[UR4][R2.64+0xdc] ;  /* 0x0000dc0402347980 */ /* 0x000ee2000c101900 */
[----:B------:R-:W-:Y:S02]  /*9e20*/  FMNMX3.FTZ R5, R0, R9, R212, !PT ;  /* 0x0000000900057276 */ /* 0x000fe400078100d4 */
[----:B------:R-:W-:Y:S02]  /*9e30*/  LEA R42, R42, R87, 0x1 ;  /* 0x000000572a2a7211 */ /* 0x000fe400078e08ff */
        /* <DEDUP_REMOVED lines=20> */
[----:B------:R-:W-:Y:S02]  /*9f80*/  FMNMX3.FTZ R5, R41, R18, R16, !PT ;  /* 0x0000001229057276 */ /* 0x000fe40007810010 */
[C---:B------:R-:W-:Y:S02]  /*9f90*/  FSETP.NEU.FTZ.AND P0, PT, R36.reuse, -INF , PT ;  /* 0xff8000002400780b */ /* 0x040fe40003f1d000 */
[----:B------:R-:W-:Y:S02]  /*9fa0*/  FMNMX3.FTZ R5, R5, R14, R12, !PT ;  /* 0x0000000e05057276 */ /* 0x000fe4000781000c */
[----:B------:R-:W-:-:S02]  /*9fb0*/  FSEL R107, R36, RZ, P0 ;  /* 0x000000ff246b7208 */ /* 0x000fc40000000000 */
[----:B------:R-:W-:-:S03]  /*9fc0*/  FMNMX3.FTZ R5, R5, R10, R8, !PT ;  /* 0x0000000a05057276 */ /* 0x000fc60007810008 */
[----:B------:R-:W-:Y:S01]  /*9fd0*/  FADD.FTZ R107, R0, -R107 ;  /* 0x8000006b006b7221 */ /* 0x000fe20000010000 */
        /* <DEDUP_REMOVED lines=17> */
[----:B------:R-:W-:Y:S02]  /*a0f0*/  IADD3 R4, PT, PT, R42, 0x3000, RZ ;  /* 0x000030002a047810 */ /* 0x000fe40007ffe0ff */
[----:B------:R-:W-:-:S04]  /*a100*/  FSETP.NEU.FTZ.AND P1, PT, R37, -INF , PT ;  /* 0xff8000002500780b */ /* 0x000fc80003f3d000 */
[----:B------:R-:W-:-:S05]  /*a110*/  FSEL R0, R37, RZ, P1 ;  /* 0x000000ff25007208 */ /* 0x000fca0000800000 */
[----:B------:R-:W-:Y:S01]  /*a120*/  FADD.FTZ R5, R41, -R0 ;  /* 0x8000000029057221 */ /* 0x000fe20000010000 */
[----:B------:R-:W-:Y:S02]  /*a130*/  IADD3 R0, PT, PT, R42, 0x3020, RZ ;  /* 0x000030202a007810 */ /* 0x000fe40007ffe0ff */
[----:B------:R-:W-:-:S05]  /*a140*/  @P5 IADD3 R0, PT, PT, R4, -0x20, RZ ;  /* 0xffffffe004005810 */ /* 0x000fca0007ffe0ff */
[----:B------:R-:W-:Y:S01]  /*a150*/  LDSM.16.MT88.4 R24, [R0+0x400] ;  /* 0x000400000018783b */ /* 0x000fe20000004200 */
[C---:B---3--:R-:W-:Y:S01]  /*a160*/  FMUL.FTZ R61, R52.reuse, R37 ;  /* 0x00000025343d7220 */ /* 0x048fe20000410000 */
[C---:B------:R-:W-:Y:S01]  /*a170*/  FMUL.FTZ R51, R52.reuse, R36 ;  /* 0x0000002434337220 */ /* 0x040fe20000410000 */
[C---:B------:R-:W-:Y:S01]  /*a180*/  FMUL.FTZ R107, R52.reuse, R107 ;  /* 0x0000006b346b7220 */ /* 0x040fe20000410000 */
[----:B------:R-:W-:Y:S02]  /*a190*/  FMUL.FTZ R109, R52, R5 ;  /* 0x00000005346d7220 */ /* 0x000fe40000410000 */
[----:B------:R-:W-:Y:S01]  /*a1a0*/  FSEL R61, R61, RZ, P1 ;  /* 0x000000ff3d3d7208 */ /* 0x000fe20000800000 */
[----:B--2---:R-:W-:Y:S01]  /*a1b0*/  LDSM.16.MT88.4 R4, [R0] ;  /* 0x000000000004783b */ /* 0x004fe20000004200 */
[----:B------:R-:W-:Y:S01]  /*a1c0*/  FSEL R51, R51, RZ, P0 ;  /* 0x000000ff33337208 */ /* 0x000fe20000000000 */
[----:B------:R-:W1:Y:S01]  /*a1d0*/  MUFU.EX2 R107, R107 ;  /* 0x0000006b006b7308 */ /* 0x000e620000000800 */
[----:B------:R-:W-:Y:S01]  /*a1e0*/  ISETP.GT.U32.AND P0, PT, R43, R146, PT ;  /* 0x000000922b00720c */ /* 0x000fe20003f04070 */
[-CC-:B------:R-:W-:Y:S01]  /*a1f0*/  FFMA.FTZ R116, R18, R52.reuse, -R61.reuse ;  /* 0x0000003412747223 */ /* 0x180fe2000001083d */
[-C--:B------:R-:W-:Y:S01]  /*a200*/  FFMA.FTZ R103, R16, R52.reuse, -R61 ;  /* 0x0000003410677223 */ /* 0x080fe2000001083d */
[-CC-:B------:R-:W-:Y:S01]  /*a210*/  FFMA.FTZ R105, R9, R52.reuse, -R51.reuse ;  /* 0x0000003409697223 */ /* 0x180fe20000010833 */
[----:B------:R-:W2:Y:S01]  /*a220*/  LDSM.16.MT88.4 R16, [R42+0x3000] ;  /* 0x003000002a10783b */ /* 0x000ea20000004200 */
[-CC-:B------:R-:W-:Y:S01]  /*a230*/  FFMA.FTZ R101, R212, R52.reuse, -R51.reuse ;  /* 0x00000034d4657223 */ /* 0x180fe20000010833 */
[-CC-:B------:R-:W-:Y:S01]  /*a240*/  FFMA.FTZ R108, R210, R52.reuse, -R51.reuse ;  /* 0x00000034d26c7223 */ /* 0x180fe20000010833 */
[-C--:B------:R-:W-:Y:S01]  /*a250*/  FFMA.FTZ R97, R208, R52.reuse, -R51 ;  /* 0x00000034d0617223 */ /* 0x080fe20000010833 */
[-CC-:B------:R-:W-:Y:S01]  /*a260*/  FFMA.FTZ R110, R14, R52.reuse, -R61.reuse ;  /* 0x000000340e6e7223 */ /* 0x180fe2000001083d */
[-C--:B------:R-:W-:Y:S01]  /*a270*/  FFMA.FTZ R99, R12, R52.reuse, -R61 ;  /* 0x000000340c637223 */ /* 0x080fe2000001083d */
[----:B------:R-:W-:Y:S01]  /*a280*/  MUFU.EX2 R105, R105 ;  /* 0x0000006900697308 */ /* 0x000fe20000000800 */
[-C--:B------:R-:W-:Y:S01]  /*a290*/  FFMA.FTZ R49, R102, R52.reuse, -R51 ;  /* 0x0000003466317223 */ /* 0x080fe20000010833 */
[-CC-:B------:R-:W-:Y:S01]  /*a2a0*/  FFMA.FTZ R102, R10, R52.reuse, -R61.reuse ;  /* 0x000000340a667223 */ /* 0x180fe2000001083d */
[-C--:B------:R-:W-:Y:S01]  /*a2b0*/  FFMA.FTZ R95, R8, R52.reuse, -R61 ;  /* 0x00000034085f7223 */ /* 0x080fe2000001083d */
[-CC-:B------:R-:W-:Y:S01]  /*a2c0*/  FFMA.FTZ R100, R100, R52.reuse, -R51.reuse ;  /* 0x0000003464647223 */ /* 0x180fe20000010833 */
[-CC-:B------:R-:W-:Y:S01]  /*a2d0*/  FFMA.FTZ R93, R206, R52.reuse, -R51.reuse ;  /* 0x00000034ce5d7223 */ /* 0x180fe20000010833 */
[-C--:B-1----:R-:W-:Y:S01]  /*a2e0*/  FMUL.FTZ R14, R82, R107.reuse ;  /* 0x0000006b520e7220 */ /* 0x082fe20000410000 */
[-C--:B------:R-:W-:Y:S01]  /*a2f0*/  FMUL.FTZ R15, R83, R107.reuse ;  /* 0x0000006b530f7220 */ /* 0x080fe20000410000 */
[----:B------:R-:W1:Y:S01]  /*a300*/  MUFU.EX2 R101, R101 ;  /* 0x0000006500657308 */ /* 0x000e620000000800 */
[-C--:B------:R-:W-:Y:S01]  /*a310*/  FMUL.FTZ R78, R78, R107.reuse ;  /* 0x0000006b4e4e7220 */ /* 0x080fe20000410000 */
[-C--:B------:R-:W-:Y:S01]  /*a320*/  FMUL.FTZ R79, R79, R107.reuse ;  /* 0x0000006b4f4f7220 */ /* 0x080fe20000410000 */
[-CC-:B------:R-:W-:Y:S01]  /*a330*/  FFMA.FTZ R96, R96, R52.reuse, -R51.reuse ;  /* 0x0000003460607223 */ /* 0x180fe20000010833 */
[-C--:B------:R-:W-:Y:S01]  /*a340*/  FFMA.FTZ R91, R204, R52.reuse, -R51 ;  /* 0x00000034cc5b7223 */ /* 0x080fe20000010833 */
[-C--:B------:R-:W-:Y:S01]  /*a350*/  FFMA.FTZ R184, R184, R52.reuse, -R61 ;  /* 0x00000034b8b87223 */ /* 0x080fe2000001083d */
[-C--:B------:R-:W-:Y:S01]  /*a360*/  FMUL.FTZ R30, R74, R107.reuse ;  /* 0x0000006b4a1e7220 */ /* 0x080fe20000410000 */
[-C--:B------:R-:W-:Y:S01]  /*a370*/  FMUL.FTZ R31, R75, R107.reuse ;  /* 0x0000006b4b1f7220 */ /* 0x080fe20000410000 */
[----:B------:R-:W-:Y:S01]  /*a380*/  MUFU.EX2 R108, R108 ;  /* 0x0000006c006c7308 */ /* 0x000fe20000000800 */
[-C--:B------:R-:W-:Y:S01]  /*a390*/  FMUL.FTZ R70, R70, R107.reuse ;  /* 0x0000006b46467220 */ /* 0x080fe20000410000 */
[----:B------:R-:W-:Y:S01]  /*a3a0*/  FMUL.FTZ R71, R71, R107 ;  /* 0x0000006b47477220 */ /* 0x000fe20000410000 */
        /* <DEDUP_REMOVED lines=9> */
[-C--:B------:R-:W-:Y:S01]  /*a440*/  FFMA.FTZ R67, R198, R52.reuse, -R51 ;  /* 0x00000034c6437223 */ /* 0x080fe20000010833 */
[-C--:B------:R-:W-:Y:S01]  /*a450*/  FFMA.FTZ R180, R180, R52.reuse, -R61 ;  /* 0x00000034b4b47223 */ /* 0x080fe2000001083d */
        /* <DEDUP_REMOVED lines=9> */
[----:B------:R-:W-:Y:S01]  /*a4f0*/  FFMA.FTZ R46, R44, R52, -R51 ;  /* 0x000000342c2e7223 */ /* 0x000fe20000010833 */
[----:B------:R-:W1:Y:S01]  /*a500*/  MUFU.EX2 R103, R103 ;  /* 0x0000006700677308 */ /* 0x000e620000000800 */
[----:B---3--:R-:W-:Y:S01]  /*a510*/  F2FP.F16.F32.PACK_AB R11, R97, R108 ;  /* 0x0000006c610b723e */ /* 0x008fe200000000ff */
[-CC-:B------:R-:W-:Y:S01]  /*a520*/  FFMA.FTZ R82, R126, R52.reuse, -R61.reuse ;  /* 0x000000347e527223 */ /* 0x180fe2000001083d */
[-C--:B------:R-:W-:Y:S01]  /*a530*/  FFMA.FTZ R83, R124, R52.reuse, -R61 ;  /* 0x000000347c537223 */ /* 0x080fe2000001083d */
[----:B------:R-:W-:Y:S01]  /*a540*/  FFMA.FTZ R166, R166, R107, R105 ;  /* 0x0000006ba6a67223 */ /* 0x000fe20000010069 */
        /* <DEDUP_REMOVED lines=8> */
[----:B------:R-:W-:Y:S01]  /*a5d0*/  FADD.FTZ R108, R108, R101 ;  /* 0x000000656c6c7221 */ /* 0x000fe20000010000 */
[-C--:B------:R-:W-:Y:S01]  /*a5e0*/  FFMA.FTZ R56, R56, R52.reuse, -R61 ;  /* 0x0000003438387223 */ /* 0x080fe2000001083d */
[--C-:B------:R-:W-:Y:S01]  /*a5f0*/  FFMA.FTZ R41, R178, R52, -R51.reuse ;  /* 0x00000034b2297223 */ /* 0x100fe20000010833 */
[----:B------:R-:W3:Y:S01]  /*a600*/  MUFU.EX2 R99, R99 ;  /* 0x0000006300637308 */ /* 0x000ee20000000800 */
[----:B-1----:R-:W-:Y:S01]  /*a610*/  F2FP.F16.F32.PACK_AB R8, R103, R116 ;  /* 0x000000746708723e */ /* 0x002fe200000000ff */
[-C--:B------:R-:W-:Y:S01]  /*a620*/  FFMA.FTZ R120, R168, R52.reuse, -R51 ;  /* 0x00000034a8787223 */ /* 0x080fe20000010833 */
[-CC-:B------:R-:W-:Y:S01]  /*a630*/  FFMA.FTZ R66, R66, R52.reuse, -R61.reuse ;  /* 0x0000003442427223 */ /* 0x180fe2000001083d */
[-C--:B------:R-:W-:Y:S01]  /*a640*/  FFMA.FTZ R57, R57, R52.reuse, -R61 ;  /* 0x0000003439397223 */ /* 0x080fe2000001083d */
[-CC-:B------:R-:W-:Y:S01]  /*a650*/  FFMA.FTZ R111, R130, R52.reuse, -R51.reuse ;  /* 0x00000034826f7223 */ /* 0x180fe20000010833 */
[----:B------:R-:W-:Y:S01]  /*a660*/  FFMA.FTZ R90, R114, R52, -R51 ;  /* 0x00000034725a7223 */ /* 0x000fe20000010833 */
[----:B------:R-:W-:Y:S01]  /*a670*/  @P0 IADD3 R113, PT, PT, R113, -0x3, RZ ;  /* 0xfffffffd71710810 */ /* 0x000fe20007ffe0ff */
[----:B------:R-:W1:Y:S08]  /*a680*/  MUFU.EX2 R109, R109 ;  /* 0x0000006d006d7308 */ /* 0x000e700000000800 */
[----:B------:R-:W-:Y:S01]  /*a690*/  MUFU.EX2 R100, R100 ;  /* 0x0000006400647308 */ /* 0x000fe20000000800 */
[----:B---3--:R-:W-:-:S07]  /*a6a0*/  F2FP.F16.F32.PACK_AB R10, R99, R110 ;  /* 0x0000006e630a723e */ /* 0x008fce00000000ff */
[----:B------:R-:W3:Y:S01]  /*a6b0*/  MUFU.EX2 R93, R93 ;  /* 0x0000005d005d7308 */ /* 0x000ee20000000800 */
[-C--:B-1----:R-:W-:Y:S01]  /*a6c0*/  FMUL.FTZ R12, R80, R109.reuse ;  /* 0x0000006d500c7220 */ /* 0x082fe20000410000 */
[-C--:B------:R-:W-:Y:S01]  /*a6d0*/  FMUL.FTZ R13, R81, R109.reuse ;  /* 0x0000006d510d7220 */ /* 0x080fe20000410000 */
[-C--:B------:R-:W-:Y:S01]  /*a6e0*/  FMUL.FTZ R76, R76, R109.reuse ;  /* 0x0000006d4c4c7220 */ /* 0x080fe20000410000 */
[-C--:B------:R-:W-:Y:S01]  /*a6f0*/  FMUL.FTZ R77, R77, R109.reuse ;  /* 0x0000006d4d4d7220 */ /* 0x080fe20000410000 */
[-CC-:B------:R-:W-:Y:S01]  /*a700*/  FFMA.FTZ R80, R186, R52.reuse, -R61.reuse ;  /* 0x00000034ba507223 */ /* 0x180fe2000001083d */
[-C--:B------:R-:W-:Y:S01]  /*a710*/  FMUL.FTZ R28, R72, R109.reuse ;  /* 0x0000006d481c7220 */ /* 0x080fe20000410000 */
[-C--:B------:R-:W-:Y:S01]  /*a720*/  FMUL.FTZ R29, R73, R109.reuse ;  /* 0x0000006d491d7220 */ /* 0x080fe20000410000 */
[----:B------:R-:W-:Y:S01]  /*a730*/  MUFU.EX2 R96, R96 ;  /* 0x0000006000607308 */ /* 0x000fe20000000800 */
[C---:B--2---:R-:W-:Y:S01]  /*a740*/  HMMA.16816.F32 R12, R8.reuse, R16, R12 ;  /* 0x00000010080c723c */ /* 0x044fe2000000180c */
[-C--:B------:R-:W-:Y:S01]  /*a750*/  FMUL.FTZ R68, R68, R109.reuse ;  /* 0x0000006d44447220 */ /* 0x080fe20000410000 */
[-C--:B------:R-:W-:Y:S01]  /*a760*/  FMUL.FTZ R69, R69, R109.reuse ;  /* 0x0000006d45457220 */ /* 0x080fe20000410000 */
[-CC-:B------:R-:W-:Y:S01]  /*a770*/  FFMA.FTZ R72, R182, R52.reuse, -R61.reuse ;  /* 0x00000034b6487223 */ /* 0x180fe2000001083d */
[-CC-:B------:R-:W-:Y:S01]  /*a780*/  FFMA.FTZ R73, R136, R52.reuse, -R61.reuse ;  /* 0x0000003488497223 */ /* 0x180fe2000001083d */
[-CC-:B------:R-:W-:Y:S01]  /*a790*/  FFMA.FTZ R81, R106, R52.reuse, -R61.reuse ;  /* 0x000000346a517223 */ /* 0x180fe2000001083d */
[----:B------:R-:W-:Y:S01]  /*a7a0*/  FFMA.FTZ R106, R104, R52, -R61 ;  /* 0x00000034686a7223 */ /* 0x000fe2000001083d */
[----:B------:R-:W1:Y:S01]  /*a7b0*/  MUFU.EX2 R91, R91 ;  /* 0x0000005b005b7308 */ /* 0x000e620000000800 */
[----:B------:R-:W-:Y:S01]  /*a7c0*/  HMMA.16816.F32 R16, R8, R18, R76 ;  /* 0x000000120810723c */ /* 0x000fe2000000184c */
[----:B---3--:R-:W-:Y:S01]  /*a7d0*/  F2FP.F16.F32.PACK_AB R33, R93, R100 ;  /* 0x000000645d21723e */ /* 0x008fe200000000ff */
[----:B------:R-:W-:Y:S01]  /*a7e0*/  FFMA.FTZ R116, R167, R109, R116 ;  /* 0x0000006da7747223 */ /* 0x000fe20000010074 */
[----:B------:R-:W-:-:S03]  /*a7f0*/  FFMA.FTZ R104, R128, R52, -R51 ;  /* 0x0000003480687223 */ /* 0x000fc60000010833 */
[----:B------:R-:W-:Y:S01]  /*a800*/  FADD.FTZ R103, R103, R116 ;  /* 0x0000007467677221 */ /* 0x000fe20000010000 */
[----:B------:R-:W-:Y:S01]  /*a810*/  MUFU.EX2 R102, R102 ;  /* 0x0000006600667308 */ /* 0x000fe20000000800 */
[----:B------:R-:W-:Y:S02]  /*a820*/  HMMA.16816.F32 R28, R8, R4, R28 ;  /* 0x00000004081c723c */ /* 0x000fe4000000181c */
[----:B------:R-:W-:-:S04]  /*a830*/  FADD.FTZ R110, R110, R103 ;  /* 0x000000676e6e7221 */ /* 0x000fc80000010000 */
[----:B------:R-:W-:Y:S01]  /*a840*/  FADD.FTZ R99, R99, R110 ;  /* 0x0000006e63637221 */ /* 0x000fe20000010000 */
[----:B------:R-:W2:Y:S01]  /*a850*/  MUFU.EX2 R95, R95 ;  /* 0x0000005f005f7308 */ /* 0x000ea20000000800 */
[----:B------:R-:W-:Y:S01]  /*a860*/  HMMA.16816.F32 R8, R8, R6, R68 ;  /* 0x000000060808723c */ /* 0x000fe20000001844 */
[----:B------:R-:W3:Y:S01]  /*a870*/  LDSM.16.MT88.4 R4, [R42+0x3800] ;  /* 0x003800002a04783b */ /* 0x000ee20000004200 */
[----:B-1----:R-:W-:Y:S01]  /*a880*/  F2FP.F16.F32.PACK_AB R35, R91, R96 ;  /* 0x000000605b23723e */ /* 0x002fe200000000ff */
[-CC-:B------:R-:W-:Y:S01]  /*a890*/  FFMA.FTZ R68, R176, R52.reuse, -R61.reuse ;  /* 0x00000034b0447223 */ /* 0x180fe2000001083d */
[-CC-:B------:R-:W-:Y:S01]  /*a8a0*/  FFMA.FTZ R71, R174, R52.reuse, -R61.reuse ;  /* 0x00000034ae477223 */ /* 0x180fe2000001083d */
[----:B------:R-:W-:Y:S02]  /*a8b0*/  FFMA.FTZ R70, R172, R52, -R61 ;  /* 0x00000034ac467223 */ /* 0x000fe4000001083d */
        /* <DEDUP_REMOVED lines=15> */
[C---:B------:R-:W-:Y:S02]  /*a9b0*/  HMMA.16816.F32 R28, R32.reuse, R24, R28 ;  /* 0x00000018201c723c */ /* 0x040fe4000000181c */
        /* <DEDUP_REMOVED lines=8> */
[----:B---3--:R-:W-:Y:S01]  /*aa40*/  F2FP.F16.F32.PACK_AB R32, R69, R72 ;  /* 0x000000484520723e */ /* 0x008fe200000000ff */
[----:B------:R-:W-:-:S02]  /*aa50*/  FADD.FTZ R72, R72, R77 ;  /* 0x0000004d48487221 */ /* 0x000fc40000010000 */
[----:B------:R-:W-:Y:S02]  /*aa60*/  LDSM.16.MT88.4 R76, [R42+0x4c00] ;  /* 0x004c00002a4c783b */ /* 0x000fe40000004200 */
        /* <DEDUP_REMOVED lines=24> */
[C---:B-----5:R-:W-:Y:S01]  /*abf0*/  HMMA.16816.F32 R12, R32.reuse, R8, R12 ;  /* 0x00000008200c723c */ /* 0x060fe2000000180c */
[----:B------:R-:W-:Y:S07]  /*ac00*/  MUFU.EX2 R49, R49 ;  /* 0x0000003100317308 */ /* 0x000fee0000000800 */
[C---:B------:R-:W-:Y:S01]  /*ac10*/  HMMA.16816.F32 R16, R32.reuse, R10, R16 ;  /* 0x0000000a2010723c */ /* 0x040fe20000001810 */
[----:B------:R-:W2:Y:S01]  /*ac20*/  LDSM.16.MT88.4 R8, [R0+0x1000] ;  /* 0x001000000008783b */ /* 0x000ea20000004200 */
[----:B------:R-:W5:Y:S06]  /*ac30*/  MUFU.EX2 R46, R46 ;  /* 0x0000002e002e7308 */ /* 0x000f6c0000000800 */
[C---:B----4-:R-:W-:Y:S02]  /*ac40*/  HMMA.16816.F32 R28, R32.reuse, R4, R28 ;  /* 0x00000004201c723c */ /* 0x050fe4000000181c */
[----:B------:R-:W-:Y:S06]  /*ac50*/  MUFU.EX2 R82, R82 ;  /* 0x0000005200527308 */ /* 0x000fec0000000800 */
[----:B------:R-:W-:Y:S01]  /*ac60*/  HMMA.16816.F32 R24, R32, R6, R24 ;  /* 0x000000062018723c */ /* 0x000fe20000001818 */
[----:B-1----:R-:W-:Y:S01]  /*ac70*/  F2FP.F16.F32.PACK_AB R33, R50, R59 ;  /* 0x0000003b3221723e */ /* 0x002fe200000000ff */
[----:B------:R-:W1:Y:S01]  /*ac80*/  MUFU.EX2 R83, R83 ;  /* 0x0000005300537308 */ /* 0x000e620000000800 */
[----:B-----5:R-:W-:Y:S01]  /*ac90*/  F2FP.F16.F32.PACK_AB R35, R46, R49 ;  /* 0x000000312e23723e */ /* 0x020fe200000000ff */
[----:B------:R-:W-:Y:S06]  /*aca0*/  LDSM.16.MT88.4 R4, [R42+0x4400] ;  /* 0x004400002a04783b */ /* 0x000fec0000004200 */
[----:B------:R-:W-:Y:S08]  /*acb0*/  MUFU.EX2 R81, R81 ;  /* 0x0000005100517308 */ /* 0x000ff00000000800 */
[----:B------:R-:W4:Y:S01]  /*acc0*/  MUFU.EX2 R106, R106 ;  /* 0x0000006a006a7308 */ /* 0x000f220000000800 */
[----:B-1----:R-:W-:-:S07]  /*acd0*/  F2FP.F16.F32.PACK_AB R32, R83, R82 ;  /* 0x000000525320723e */ /* 0x002fce00000000ff */
[----:B------:R-:W-:Y:S08]  /*ace0*/  MUFU.EX2 R47, R47 ;  /* 0x0000002f002f7308 */ /* 0x000ff00000000800 */
[----:B------:R-:W1:Y:S01]  /*acf0*/  MUFU.EX2 R44, R44 ;  /* 0x0000002c002c7308 */ /* 0x000e620000000800 */
[----:B----4-:R-:W-:-:S07]  /*ad00*/  F2FP.F16.F32.PACK_AB R34, R106, R81 ;  /* 0x000000516a22723e */ /* 0x010fce00000000ff */
[C---:B---3--:R-:W-:Y:S01]  /*ad10*/  HMMA.16816.F32 R12, R32.reuse, R20, R12 ;  /* 0x00000014200c723c */ /* 0x048fe2000000180c */
[----:B------:R-:W-:Y:S07]  /*ad20*/  MUFU.EX2 R45, R45 ;  /* 0x0000002d002d7308 */ /* 0x000fee0000000800 */
[C---:B------:R-:W-:Y:S01]  /*ad30*/  HMMA.16816.F32 R16, R32.reuse, R22, R16 ;  /* 0x000000162010723c */ /* 0x040fe20000001810 */
[----:B------:R-:W3:Y:S01]  /*ad40*/  LDSM.16.MT88.4 R20, [R0+0x1400] ;  /* 0x001400000014783b */ /* 0x000ee20000004200 */
[----:B------:R-:W4:Y:S06]  /*ad50*/  MUFU.EX2 R40, R40 ;  /* 0x0000002800287308 */ /* 0x000f2c0000000800 */
[C---:B--2---:R-:W-:Y:S01]  /*ad60*/  HMMA.16816.F32 R28, R32.reuse, R8, R28 ;  /* 0x00000008201c723c */ /* 0x044fe2000000181c */
[----:B-1----:R-:W-:Y:S01]  /*ad70*/  F2FP.F16.F32.PACK_AB R9, R44, R47 ;  /* 0x0000002f2c09723e */ /* 0x002fe200000000ff */
[----:B------:R-:W-:Y:S06]  /*ad80*/  MUFU.EX2 R117, R117 ;  /* 0x0000007500757308 */ /* 0x000fec0000000800 */
[----:B------:R-:W-:Y:S01]  /*ad90*/  HMMA.16816.F32 R24, R32, R10, R24 ;  /* 0x0000000a2018723c */ /* 0x000fe20000001818 */
[----:B------:R-:W-:Y:S01]  /*ada0*/  FADD.FTZ R33, R97, R108 ;  /* 0x0000006c61217221 */ /* 0x000fe20000010000 */
[----:B------:R-:W1:Y:S01]  /*adb0*/  MUFU.EX2 R92, R92 ;  /* 0x0000005c005c7308 */ /* 0x000e620000000800 */
[----:B----4-:R-:W-:Y:S01]  /*adc0*/  F2FP.F16.F32.PACK_AB R11, R40, R45 ;  /* 0x0000002d280b723e */ /* 0x010fe200000000ff */
[----:B------:R-:W-:Y:S01]  /*add0*/  FFMA.FTZ R97, R60, R52, -R61 ;  /* 0x000000343c617223 */ /* 0x000fe2000001083d */
[----:B------:R-:W-:-:S02]  /*ade0*/  FADD.FTZ R100, R100, R33 ;  /* 0x0000002164647221 */ /* 0x000fc40000010000 */
[----:B------:R-:W2:Y:S02]  /*adf0*/  LDSM.16.MT88.4 R32, [R42+0x4800] ;  /* 0x004800002a20783b */ /* 0x000ea40000004200 */
        /* <DEDUP_REMOVED lines=16> */
[----:B------:R3:W-:Y:S01]  /*af00*/  MUFU.EX2 R20, R56 ;  /* 0x0000003800147308 */ /* 0x0007e20000000800 */
[----:B------:R-:W-:Y:S01]  /*af10*/  FFMA.FTZ R21, R55, R52, -R61 ;  /* 0x0000003437157223 */ /* 0x000fe2000001083d */
[----:B------:R-:W-:-:S04]  /*af20*/  FADD.FTZ R63, R63, R62 ;  /* 0x0000003e3f3f7221 */ /* 0x000fc80000010000 */
[----:B------:R-:W-:Y:S01]  /*af30*/  FADD.FTZ R54, R54, R63 ;  /* 0x0000003f36367221 */ /* 0x000fe20000010000 */
[----:B------:R-:W-:Y:S01]  /*af40*/  HMMA.16816.F32 R12, R8, R4, R12 ;  /* 0x00000004080c723c */ /* 0x000fe2000000180c */
[----:B------:R-:W-:Y:S02]  /*af50*/  MUFU.EX2 R41, R41 ;  /* 0x0000002900297308 */ /* 0x000fe40000000800 */
[----:B------:R-:W-:-:S04]  /*af60*/  FADD.FTZ R59, R59, R54 ;  /* 0x000000363b3b7221 */ /* 0x000fc80000010000 */
[----:B------:R-:W-:Y:S01]  /*af70*/  FADD.FTZ R50, R50, R59 ;  /* 0x0000003b32327221 */ /* 0x000fe20000010000 */
[C---:B------:R-:W-:Y:S01]  /*af80*/  HMMA.16816.F32 R16, R8.reuse, R6, R16 ;  /* 0x000000060810723c */ /* 0x040fe20000001810 */
[----:B------:R-:W4:Y:S01]  /*af90*/  LDSM.16.MT88.4 R4, [R0+0x1800] ;  /* 0x001800000004783b */ /* 0x000f220000004200 */
[----:B---3--:R-:W-:Y:S01]  /*afa0*/  FADD.FTZ R56, R70, R71 ;  /* 0x0000004746387221 */ /* 0x008fe20000010000 */
[----:B------:R-:W3:Y:S01]  /*afb0*/  MUFU.EX2 R120, R120 ;  /* 0x0000007800787308 */ /* 0x000ee20000000800 */
[----:B------:R-:W-:Y:S01]  /*afc0*/  FADD.FTZ R49, R49, R50 ;  /* 0x0000003231317221 */ /* 0x000fe20000010000 */
[----:B------:R5:W4:Y:S01]  /*afd0*/  LDSM.16.MT88.4 R68, [R0+0x1c00] ;  /* 0x001c00000044783b */ /* 0x000b220000004200 */
        /* <DEDUP_REMOVED lines=8> */
[-C--:B------:R-:W-:Y:S01]  /*b060*/  FFMA.FTZ R22, R58, R52.reuse, -R61 ;  /* 0x000000343a167223 */ /* 0x080fe2000001083d */
[----:B------:R-:W-:Y:S01]  /*b070*/  FADD.FTZ R44, R44, R47 ;  /* 0x0000002f2c2c7221 */ /* 0x000fe20000010000 */
[----:B------:R-:W-:Y:S01]  /*b080*/  FFMA.FTZ R23, R64, R52, -R61 ;  /* 0x0000003440177223 */ /* 0x000fe2000001083d */
[----:B------:R-:W-:Y:S01]  /*b090*/  FADD.FTZ R82, R82, R73 ;  /* 0x0000004952527221 */ /* 0x000fe20000010000 */
[----:B------:R-:W1:Y:S01]  /*b0a0*/  MUFU.EX2 R97, R97 ;  /* 0x0000006100617308 */ /* 0x000e620000000800 */
[----:B---3--:R-:W-:Y:S01]  /*b0b0*/  F2FP.F16.F32.PACK_AB R11, R120, R41 ;  /* 0x00000029780b723e */ /* 0x008fe200000000ff */
[----:B------:R-:W-:Y:S01]  /*b0c0*/  FADD.FTZ R45, R45, R44 ;  /* 0x0000002c2d2d7221 */ /* 0x000fe20000010000 */
[----:B------:R-:W-:-:S03]  /*b0d0*/  FADD.FTZ R82, R83, R82 ;  /* 0x0000005253527221 */ /* 0x000fc60000010000 */
[----:B------:R-:W-:Y:S01]  /*b0e0*/  FADD.FTZ R40, R40, R45 ;  /* 0x0000002d28287221 */ /* 0x000fe20000010000 */
[----:B------:R-:W-:Y:S01]  /*b0f0*/  FADD.FTZ R81, R81, R82 ;  /* 0x0000005251517221 */ /* 0x000fe20000010000 */
[----:B------:R-:W3:Y:S01]  /*b100*/  MUFU.EX2 R57, R57 ;  /* 0x0000003900397308 */ /* 0x000ee20000000800 */
[-C--:B-----5:R-:W-:Y:S01]  /*b110*/  MOV R0, R36.reuse ;  /* 0x0000002400007202 */ /* 0x0a0fe20000000f00 */
[----:B------:R-:W-:Y:S01]  /*b120*/  FADD.FTZ R39, R39, R40 ;  /* 0x0000002827277221 */ /* 0x000fe20000010000 */
[----:B------:R-:W-:Y:S01]  /*b130*/  FADD.FTZ R106, R106, R81 ;  /* 0x000000516a6a7221 */ /* 0x000fe20000010000 */
[----:B------:R-:W-:Y:S02]  /*b140*/  @P0 MOV R0, R36 ;  /* 0x0000002400000202 */ /* 0x000fe40000000f00 */
[----:B------:R-:W-:Y:S01]  /*b150*/  FADD.FTZ R38, R38, R39 ;  /* 0x0000002726267221 */ /* 0x000fe20000010000 */
[----:B------:R-:W-:Y:S01]  /*b160*/  FADD.FTZ R117, R117, R106 ;  /* 0x0000006a75757221 */ /* 0x000fe20000010000 */
[----:B------:R-:W-:Y:S01]  /*b170*/  MUFU.EX2 R104, R104 ;  /* 0x0000006800687308 */ /* 0x000fe20000000800 */
[----:B-1----:R-:W-:Y:S01]  /*b180*/  F2FP.F16.F32.PACK_AB R8, R97, R66 ;  /* 0x000000426108723e */ /* 0x002fe200000000ff */
[----:B------:R-:W-:Y:S01]  /*b190*/  FADD.FTZ R41, R41, R38 ;  /* 0x0000002629297221 */ /* 0x000fe20000010000 */
[----:B------:R-:W-:-:S03]  /*b1a0*/  FADD.FTZ R117, R92, R117 ;  /* 0x000000755c757221 */ /* 0x000fc60000010000 */
[----:B------:R-:W-:Y:S01]  /*b1b0*/  FADD.FTZ R41, R120, R41 ;  /* 0x0000002978297221 */ /* 0x000fe20000010000 */
[----:B------:R-:W-:Y:S01]  /*b1c0*/  FADD.FTZ R88, R88, R117 ;  /* 0x0000007558587221 */ /* 0x000fe20000010000 */
[----:B------:R-:W1:Y:S01]  /*b1d0*/  MUFU.EX2 R111, R111 ;  /* 0x0000006f006f7308 */ /* 0x000e620000000800 */
[----:B---3--:R-:W-:Y:S02]  /*b1e0*/  F2FP.F16.F32.PACK_AB R10, R20, R57 ;  /* 0x00000039140a723e */ /* 0x008fe400000000ff */
[----:B------:R-:W-:-:S04]  /*b1f0*/  FADD.FTZ R121, R121, R88 ;  /* 0x0000005879797221 */ /* 0x000fc80000010000 */
[----:B------:R-:W-:Y:S01]  /*b200*/  FADD.FTZ R66, R66, R121 ;  /* 0x0000007942427221 */ /* 0x000fe20000010000 */
[----:B--2---:R-:W-:Y:S01]  /*b210*/  HMMA.16816.F32 R12, R8, R32, R12 ;  /* 0x00000020080c723c */ /* 0x004fe2000000180c */
[-C--:B------:R-:W-:Y:S01]  /*b220*/  FFMA.FTZ R32, R53, R52.reuse, -R61 ;  /* 0x0000003435207223 */ /* 0x080fe2000001083d */
[----:B------:R-:W-:Y:S01]  /*b230*/  FFMA.FTZ R33, R48, R52, -R51 ;  /* 0x0000003430217223 */ /* 0x000fe20000010833 */
[----:B------:R-:W-:Y:S01]  /*b240*/  MUFU.EX2 R21, R21 ;  /* 0x0000001500157308 */ /* 0x000fe20000000800 */
[----:B------:R-:W-:-:S04]  /*b250*/  FADD.FTZ R66, R97, R66 ;  /* 0x0000004261427221 */ /* 0x000fc80000010000 */
[C---:B----4-:R-:W-:Y:S01]  /*b260*/  HMMA.16816.F32 R28, R8.reuse, R4, R28 ;  /* 0x00000004081c723c */ /* 0x050fe2000000181c */
[----:B------:R-:W-:Y:S01]  /*b270*/  FADD.FTZ R57, R57, R66 ;  /* 0x0000004239397221 */ /* 0x000fe20000010000 */
[C---:B-1----:R-:W-:Y:S01]  /*b280*/  F2FP.F16.F32.PACK_AB R5, R111.reuse, R104 ;  /* 0x000000686f05723e */ /* 0x042fe200000000ff */
[----:B------:R-:W1:Y:S01]  /*b290*/  MUFU.EX2 R22, R22 ;  /* 0x0000001600167308 */ /* 0x000e620000000800 */
[----:B------:R-:W-:Y:S01]  /*b2a0*/  FADD.FTZ R104, R104, R41 ;  /* 0x0000002968687221 */ /* 0x000fe20000010000 */
[----:B------:R-:W-:Y:S01]  /*b2b0*/  FADD.FTZ R20, R20, R57 ;  /* 0x0000003914147221 */ /* 0x000fe20000010000 */
[-C--:B------:R-:W-:Y:S02]  /*b2c0*/  MOV R41, R37.reuse ;  /* 0x0000002500297202 */ /* 0x080fe40000000f00 */
[C---:B------:R-:W-:Y:S01]  /*b2d0*/  HMMA.16816.F32 R16, R8.reuse, R34, R16 ;  /* 0x000000220810723c */ /* 0x040fe20000001810 */
[----:B------:R-:W-:Y:S01]  /*b2e0*/  FADD.FTZ R111, R111, R104 ;  /* 0x000000686f6f7221 */ /* 0x000fe20000010000 */
[----:B------:R-:W-:Y:S01]  /*b2f0*/  @P0 MOV R41, R37 ;  /* 0x0000002500290202 */ /* 0x000fe20000000f00 */
[----:B------:R-:W-:Y:S05]  /*b300*/  MUFU.EX2 R90, R90 ;  /* 0x0000005a005a7308 */ /* 0x000fea0000000800 */
[----:B------:R-:W-:Y:S03]  /*b310*/  HMMA.16816.F32 R24, R8, R6, R24 ;  /* 0x000000060818723c */ /* 0x000fe60000001818 */
[----:B------:R-:W-:Y:S01]  /*b320*/  MUFU.EX2 R23, R23 ;  /* 0x0000001700177308 */ /* 0x000fe20000000800 */
[----:B-1----:R-:W-:Y:S01]  /*b330*/  F2FP.F16.F32.PACK_AB R4, R22, R21 ;  /* 0x000000151604723e */ /* 0x002fe200000000ff */
[----:B------:R-:W-:-:S04]  /*b340*/  FADD.FTZ R21, R21, R20 ;  /* 0x0000001415157221 */ /* 0x000fc80000010000 */
[----:B------:R-:W-:Y:S02]  /*b350*/  FADD.FTZ R22, R22, R21 ;  /* 0x0000001516167221 */ /* 0x000fe40000010000 */
[----:B------:R-:W1:Y:S08]  /*b360*/  MUFU.EX2 R32, R32 ;  /* 0x0000002000207308 */ /* 0x000e700000000800 */
        /* <DEDUP_REMOVED lines=13> */
.L_x_9016:
[----:B------:R-:W-:-:S07]  /*b440*/  IADD3 R113, PT, PT, R43, -0x1, RZ ;  /* 0xffffffff2b717810 */ /* 0x000fce0007ffe0ff */
.L_x_9027:
[----:B------:R-:W-:Y:S05]  /*b450*/  BSYNC B2 ;  /* 0x0000000000027941 */ /* 0x000fea0003800000 */
.L_x_9015:
[----:B------:R-:W-:-:S13]  /*b460*/  ISETP.GE.AND P0, PT, R113, R146, PT ;  /* 0x000000927100720c */ /* 0x000fda0003f06270 */
[----:B------:R-:W-:Y:S05]  /*b470*/  @!P0 BRA `(.L_x_9028) ;  /* 0x0000004400b88947 */ /* 0x000fea0003800000 */
[----:B------:R-:W-:Y:S01]  /*b480*/  IADD3 R85, PT, PT, R85, R115, R84 ;  /* 0x0000007355557210 */ /* 0x000fe20007ffe054 */
[----:B------:R-:W-:Y:S01]  /*b490*/  IMAD.SHL.U32 R170, R113, 0x80, RZ ;  /* 0x0000008071aa7824 */ /* 0x000fe200078e00ff */
[----:B------:R-:W-:Y:S01]  /*b4a0*/  ISETP.NE.U32.AND P3, PT, R162, RZ, PT ;  /* 0x000000ffa200720c */ /* 0x000fe20003f65070 */
[----:B------:R-:W-:Y:S01]  /*b4b0*/  IMAD.MOV.U32 R86, RZ, RZ, R0 ;  /* 0x000000ffff567224 */ /* 0x000fe200078e0000 */
[----:B------:R-:W-:Y:S01]  /*b4c0*/  IADD3 R112, PT, PT, -R119, R85, -R112 ;  /* 0x0000005577707210 */ /* 0x000fe20007ffe970 */
[----:B------:R-:W-:Y:S01]  /*b4d0*/  IMAD.MOV.U32 R85, RZ, RZ, R41 ;  /* 0x000000ffff557224 */ /* 0x000fe200078e0029 */
[----:B------:R-:W-:Y:S01]  /*b4e0*/  LOP3.LUT R173, R170, 0x40, R119, 0xfe, !PT ;  /* 0x00000040aaad7812 */ /* 0x000fe200078efe77 */
[----:B------:R-:W-:Y:S01]  /*b4f0*/  VIADD R171, R113, 0x1 ;  /* 0x0000000171ab7836 */ /* 0x000fe20000000000 */
[----:B------:R-:W-:Y:S01]  /*b500*/  IADD3 R172, PT, PT, R112, -0x39, -R170 ;  /* 0xffffffc770ac7810 */ /* 0x000fe20007ffe8aa */
[----:B------:R-:W-:Y:S01]  /*b510*/  VIADD R170, R170, 0x80 ;  /* 0x00000080aaaa7836 */ /* 0x000fe20000000000 */
[----:B------:R-:W-:-:S02]  /*b520*/  ISETP.NE.AND.EX P3, PT, R163, RZ, PT, P3 ;  /* 0x000000ffa300720c */ /* 0x000fc40003f65330 */
[----:B------:R-:W-:Y:S02]  /*b530*/  VIADDMNMX R168, R118, 0x8, RZ, !PT ;  /* 0x0000000876a87846 */ /* 0x000fe400078001ff */
[----:B------:R-:W-:-:S09]  /*b540*/  VIMNMX R169, PT, PT, RZ, R118, !PT ;  /* 0x00000076ffa97248 */ /* 0x000fd20007fe0100 */
.L_x_9035:
[----:B------:R-:W-:Y:S01]  /*b550*/  MOV R9, 0x400 ;  /* 0x0000040000097802 */ /* 0x000fe20000000f00 */
[----:B------:R-:W-:Y:S04]  /*b560*/  DEPBAR.LE SB0, 0x0 ;  /* 0x000080000000791a */ /* 0x000fe80000000000 */
[----:B------:R-:W-:Y:S05]  /*b570*/  WARPSYNC.ALL ;  /* 0x0000000000007948 */ /* 0x000fea0003800000 */
[----:B------:R-:W-:Y:S01]  /*b580*/  BAR.SYNC.DEFER_BLOCKING 0x0 ;  /* 0x0000000000007b1d */ /* 0x000fe20000010000 */
[----:B------:R-:W-:Y:S02]  /*b590*/  @!P3 IMAD.MOV.U32 R11, RZ, RZ, RZ ;  /* 0x000000ffff0bb224 */ /* 0x000fe400078e00ff */
[----:B------:R-:W-:Y:S03]  /*b5a0*/  IMAD.SHL.U32 R149, R140, 0x40, RZ ;  /* 0x000000408c957824 */ /* 0x000fe600078e00ff */
[----:B------:R-:W-:Y:S01]  /*b5b0*/  @!P3 IADD3 R11, P0, PT, RZ, -R11, RZ ;  /* 0x8000000bff0bb210 */ /* 0x000fe20007f1e0ff */
[----:B------:R-:W2:Y:S01]  /*b5c0*/  @!P3 LD.E R4, desc[UR4][R2.64+0x40] ;  /* 0x000040040204b980 */ /* 0x000ea2000c101900 */
[----:B------:R-:W-:Y:S01]  /*b5d0*/  BSSY.RECONVERGENT B0, `(.L_x_9029) ;  /* 0x0000061000007945 */ /* 0x000fe20003800200 */
[----:B------:R-:W1:Y:S01]  /*b5e0*/  S2R R132, SR_TID.X ;  /* 0x0000000000847919 */ /* 0x000e620000002100 */
[----:B------:R-:W3:Y:S01]  /*b5f0*/  S2R R6, SR_CgaCtaId ;  /* 0x0000000000067919 */ /* 0x000ee20000008800 */
[C---:B-1----:R-:W-:Y:S01]  /*b600*/  LOP3.LUT R159, R132.reuse, 0x18, RZ, 0xc0, !PT ;  /* 0x00000018849f7812 */ /* 0x042fe200078ec0ff */
[C---:B------:R-:W-:Y:S01]  /*b610*/  IMAD.SHL.U32 R143, R132.reuse, 0x8, RZ ;  /* 0x00000008848f7824 */ /* 0x040fe200078e00ff */
[----:B------:R-:W-:Y:S01]  /*b620*/  SHF.R.U32.HI R134, RZ, 0x1, R132 ;  /* 0x00000001ff867819 */ /* 0x000fe20000011684 */
[----:B------:R-:W-:Y:S01]  /*b630*/  IMAD.SHL.U32 R135, R132, 0x10, RZ ;  /* 0x0000001084877824 */ /* 0x000fe200078e00ff */
[----:B---3--:R-:W-:Y:S01]  /*b640*/  LEA R87, R6, R9, 0x18 ;  /* 0x0000000906577211 */ /* 0x008fe200078ec0ff */
[C---:B------:R-:W-:Y:S01]  /*b650*/  IMAD.SHL.U32 R137, R132.reuse, 0x20, RZ ;  /* 0x0000002084897824 */ /* 0x040fe200078e00ff */
[----:B------:R-:W-:Y:S01]  /*b660*/  LOP3.LUT R6, R143, 0xc0, RZ, 0xc0, !PT ;  /* 0x000000c08f067812 */ /* 0x000fe200078ec0ff */
[----:B------:R-:W-:Y:S01]  /*b670*/  IMAD.SHL.U32 R133, R132, 0x4, RZ ;  /* 0x0000000484857824 */ /* 0x000fe200078e00ff */
[----:B------:R-:W-:Y:S02]  /*b680*/  LOP3.LUT R0, R135, 0x100, RZ, 0xc0, !PT ;  /* 0x0000010087007812 */ /* 0x000fe400078ec0ff */
[----:B------:R-:W-:Y:S02]  /*b690*/  LOP3.LUT R7, R137, 0xc0, RZ, 0xc0, !PT ;  /* 0x000000c089077812 */ /* 0x000fe400078ec0ff */
[----:B------:R-:W-:Y:S01]  /*b6a0*/  LOP3.LUT R159, R6, R159, RZ, 0xfc, !PT ;  /* 0x0000009f069f7212 */ /* 0x000fe200078efcff */
[----:B------:R-:W-:Y:S01]  /*b6b0*/  IMAD.MOV.U32 R6, RZ, RZ, R150 ;  /* 0x000000ffff067224 */ /* 0x000fe200078e0096 */
[----:B------:R-:W-:Y:S02]  /*b6c0*/  LOP3.LUT R136, R134, 0x8, RZ, 0xc0, !PT ;  /* 0x0000000886887812 */ /* 0x000fe400078ec0ff */
[----:B------:R-:W-:Y:S02]  /*b6d0*/  LOP3.LUT R165, R143, 0x18, RZ, 0xc0, !PT ;  /* 0x000000188fa57812 */ /* 0x000fe400078ec0ff */
[----:B------:R-:W-:Y:S02]  /*b6e0*/  LOP3.LUT R5, R133, 0x18, RZ, 0xc0, !PT ;  /* 0x0000001885057812 */ /* 0x000fe400078ec0ff */
[--C-:B------:R-:W-:Y:S02]  /*b6f0*/  LOP3.LUT R0, R0, 0x20, R137.reuse, 0xf8, !PT ;  /* 0x0000002000007812 */ /* 0x100fe400078ef889 */
[----:B------:R-:W-:Y:S02]  /*b700*/  LOP3.LUT R84, R7, 0x8, R132, 0xf8, !PT ;  /* 0x0000000807547812 */ /* 0x000fe400078ef884 */
[----:B------:R-:W-:Y:S02]  /*b710*/  LOP3.LUT R164, R143, 0x1f20, RZ, 0xc0, !PT ;  /* 0x00001f208fa47812 */ /* 0x000fe400078ec0ff */
[----:B------:R-:W-:Y:S02]  /*b720*/  LOP3.LUT R136, R136, 0xc0, R137, 0xf8, !PT ;  /* 0x000000c088887812 */ /* 0x000fe400078ef889 */
[----:B------:R-:W-:Y:S02]  /*b730*/  LOP3.LUT R9, R159, R165, RZ, 0x3c, !PT ;  /* 0x000000a59f097212 */ /* 0x000fe400078e3cff */
[----:B------:R-:W-:Y:S02]  /*b740*/  LOP3.LUT R84, R0, R84, R5, 0xf6, !PT ;  /* 0x0000005400547212 */ /* 0x000fe400078ef605 */
[CC--:B------:R-:W-:Y:S02]  /*b750*/  ISETP.GE.AND P6, PT, R165.reuse, R156.reuse, PT ;  /* 0x0000009ca500720c */ /* 0x0c0fe40003fc6270 */
[----:B------:R-:W-:Y:S02]  /*b760*/  ISETP.GE.AND P5, PT, R165, R156, PT ;  /* 0x0000009ca500720c */ /* 0x000fe40003fa6270 */
[----:B------:R-:W-:Y:S02]  /*b770*/  LOP3.LUT R136, R136, R5, RZ, 0x3c, !PT ;  /* 0x0000000588887212 */ /* 0x000fe400078e3cff */
[----:B------:R-:W-:Y:S01]  /*b780*/  LOP3.LUT R164, R164, R9, RZ, 0xfc, !PT ;  /* 0x00000009a4a47212 */ /* 0x000fe200078efcff */
[----:B--2---:R-:W-:Y:S04]  /*b790*/  @!P3 IMAD.SHL.U32 R4, R4, 0x80, RZ ;  /* 0x000000800404b824 */ /* 0x004fe800078e00ff */
[----:B------:R-:W-:Y:S02]  /*b7a0*/  @!P3 IMAD.X R8, RZ, RZ, ~R4, P0 ;  /* 0x000000ffff08b224 */ /* 0x000fe400000e0e04 */
[----:B------:R-:W-:Y:S03]  /*b7b0*/  IMAD.MOV.U32 R4, RZ, RZ, R151 ;  /* 0x000000ffff047224 */ /* 0x000fe600078e0097 */
[----:B------:R-:W-:Y:S04]  /*b7c0*/  @!P3 SHF.R.S64 R11, R11, 0x1f, R8 ;  /* 0x0000001f0b0bb819 */ /* 0x000fe80000001008 */
[----:B------:R-:W-:Y:S04]  /*b7d0*/  @!P3 IADD3 R150, P0, PT, R150, R11, RZ ;  /* 0x0000000b9696b210 */ /* 0x000fe80007f1e0ff */
[----:B------:R-:W-:Y:S01]  /*b7e0*/  @!P3 LEA.HI.X.SX32 R151, R8, R151, 0x1, P0 ;  /* 0x000000970897b211 */ /* 0x000fe200000f0eff */
[----:B------:R-:W-:Y:S08]  /*b7f0*/  @!P3 BRA `(.L_x_9030) ;  /* 0x0000000000f8b947 */ /* 0x000ff00003800000 */
[----:B------:R-:W2:Y:S01]  /*b800*/  LD.E R11, desc[UR4][R2.64+0x170] ;  /* 0x00017004020b7980 */ /* 0x000ea2000c101900 */
[----:B------:R-:W-:Y:S02]  /*b810*/  IABS R7, R170 ;  /* 0x000000aa00077213 */ /* 0x000fe40000000000 */
        /* <DEDUP_REMOVED lines=29> */
[----:B------:R-:W-:Y:S02]  /*b9f0*/  ISETP.GE.AND P1, PT, R5, RZ, PT ;  /* 0x000000ff0500720c */ /* 0x000fe40003f26270 */
[----:B------:R-:W-:Y:S03]  /*ba00*/  LOP3.LUT R5, RZ, R11, RZ, 0x33, !PT ;  /* 0x0000000bff057212 */ /* 0x000fe600078e33ff */
[----:B------:R-:W-:Y:S01]  /*ba10*/  @P2 VIADD R9, R9, 0x1 ;  /* 0x0000000109092836 */ /* 0x000fe20000000000 */
[----:B------:R-:W-:Y:S03]  /*ba20*/  ISETP.NE.AND P2, PT, R11, RZ, PT ;  /* 0x000000ff0b00720c */ /* 0x000fe60003f45270 */
        /* <DEDUP_REMOVED lines=27> */
.L_x_9030:
[----:B------:R-:W-:Y:S05]  /*bbe0*/  BSYNC.RECONVERGENT B0 ;  /* 0x0000000000007941 */ /* 0x000fea0003800200 */
.L_x_9029:
[--C-:B------:R-:W-:Y:S01]  /*bbf0*/  IMAD R164, R164, 0x2, R87.reuse ;  /* 0x00000002a4a47824 */ /* 0x100fe200078e0257 */
[----:B------:R-:W-:Y:S01]  /*bc00*/  IADD3 R176, P0, PT, R149, R150, RZ ;  /* 0x0000009695b07210 */ /* 0x000fe20007f1e0ff */
[----:B------:R-:W-:Y:S01]  /*bc10*/  IMAD R84, R84, 0x2, R87 ;  /* 0x0000000254547824 */ /* 0x000fe200078e0257 */
[----:B------:R-:W-:Y:S01]  /*bc20*/  SHF.L.U64.HI R174, R140, 0x6, R141 ;  /* 0x000000068cae7819 */ /* 0x000fe2000001028d */
[----:B------:R-:W-:Y:S01]  /*bc30*/  IMAD.MOV.U32 R125, RZ, RZ, 0x20 ;  /* 0x00000020ff7d7424 */ /* 0x000fe200078e00ff */
[----:B------:R-:W-:Y:S01]  /*bc40*/  @!PT LDS RZ, [RZ] ;  /* 0x00000000fffff984 */ /* 0x000fe20000000800 */
[----:B------:R-:W-:Y:S01]  /*bc50*/  @!PT LDS RZ, [RZ] ;  /* 0x00000000fffff984 */ /* 0x000fe20000000800 */
[----:B------:R-:W-:Y:S01]  /*bc60*/  @!PT LDS RZ, [RZ] ;  /* 0x00000000fffff984 */ /* 0x000fe20000000800 */
[----:B------:R1:W-:Y:S01]  /*bc70*/  @!P6 LDGSTS.E.BYPASS.LTC128B.128 [R164+0x3000], desc[UR4][R150.64] ;  /* 0x0300000096a4efae */ /* 0x0003e2000b981a04 */
[----:B------:R-:W-:Y:S01]  /*bc80*/  @!P5 IADD3 R180, P1, PT, R176, R149, RZ ;  /* 0x00000095b0b4d210 */ /* 0x000fe20007f3e0ff */
[----:B------:R-:W-:Y:S01]  /*bc90*/  VIADD R171, R171, 0xffffffff ;  /* 0xffffffffabab7836 */ /* 0x000fe20000000000 */
[----:B------:R-:W-:Y:S01]  /*bca0*/  LOP3.LUT R135, R135, 0x3e00, RZ, 0xc0, !PT ;  /* 0x00003e0087877812 */ /* 0x000fe200078ec0ff */
[----:B------:R-:W-:Y:S01]  /*bcb0*/  IMAD.X R177, R174, 0x1, R151, P0 ;  /* 0x00000001aeb17824 */ /* 0x000fe200000e0697 */
[----:B------:R-:W-:Y:S01]  /*bcc0*/  @P6 STS.128 [R164+0x3000], RZ ;  /* 0x003000ffa4006388 */ /* 0x000fe20000000c00 */
[C---:B------:R-:W-:Y:S01]  /*bcd0*/  @!P5 LEA R178, P0, R140.reuse, R176, 0x7 ;  /* 0x000000b08cb2d211 */ /* 0x040fe200078038ff */
[----:B------:R-:W-:Y:S01]  /*bce0*/  BSSY.RECONVERGENT B1, `(.L_x_9031) ;  /* 0x00000bf000017945 */ /* 0x000fe20003800200 */
[----:B------:R-:W-:Y:S01]  /*bcf0*/  LOP3.LUT R0, R135, 0x20, R137, 0xf8, !PT ;  /* 0x0000002087007812 */ /* 0x000fe200078ef889 */
[----:B------:R-:W-:Y:S01]  /*bd00*/  @P5 STS.128 [R164+0x3800], RZ ;  /* 0x003800ffa4005388 */ /* 0x000fe20000000c00 */
[----:B------:R-:W-:Y:S01]  /*bd10*/  @!P5 IMAD.X R181, R177, 0x1, R174, P1 ;  /* 0x00000001b1b5d824 */ /* 0x000fe200008e06ae */
[----:B------:R-:W-:Y:S02]  /*bd20*/  @!P5 LEA.HI.X R179, R140, R177, R141, 0x7, P0 ;  /* 0x000000b18cb3d211 */ /* 0x000fe400000f3c8d */
[----:B------:R-:W-:Y:S01]  /*bd30*/  @!PT LDS RZ, [RZ] ;  /* 0x00000000fffff984 */ /* 0x000fe20000000800 */
[----:B------:R-:W-:Y:S01]  /*bd40*/  @!PT LDS RZ, [RZ] ;  /* 0x00000000fffff984 */ /* 0x000fe20000000800 */
[----:B------:R-:W-:Y:S01]  /*bd50*/  @!PT LDS RZ, [RZ] ;  /* 0x00000000fffff984 */ /* 0x000fe20000000800 */
[----:B------:R1:W-:Y:S01]  /*bd60*/  @!P5 LDGSTS.E.BYPASS.LTC128B.128 [R164+0x3800], desc[UR4][R176.64] ;  /* 0x03800000b0a4dfae */ /* 0x0003e2000b981a04 */
[----:B------:R-:W-:Y:S02]  /*bd70*/  LOP3.LUT R89, R0, 0x100, R137, 0xf8, !PT ;  /* 0x0000010000597812 */ /* 0x000fe400078ef889 */
[----:B------:R-:W-:Y:S01]  /*bd80*/  LOP3.LUT P2, RZ, R132, 0x4, RZ, 0xc0, !PT ;  /* 0x0000000484ff7812 */ /* 0x000fe2000784c0ff */
[----:B------:R-:W-:Y:S01]  /*bd90*/  @P5 STS.128 [R164+0x4000], RZ ;  /* 0x004000ffa4005388 */ /* 0x000fe20000000c00 */
[----:B------:R-:W-:Y:S02]  /*bda0*/  LOP3.LUT R0, R89, R136, RZ, 0xfc, !PT ;  /* 0x0000008859007212 */ /* 0x000fe400078efcff */
[----:B------:R-:W-:Y:S01]  /*bdb0*/  SEL R125, R125, 0xffffffe0, !P2 ;  /* 0xffffffe07d7d7807 */ /* 0x000fe20005000000 */
[----:B------:R-:W-:Y:S01]  /*bdc0*/  @!PT LDS RZ, [RZ] ;  /* 0x00000000fffff984 */ /* 0x000fe20000000800 */
[----:B------:R-:W-:Y:S01]  /*bdd0*/  @!PT LDS RZ, [RZ] ;  /* 0x00000000fffff984 */ /* 0x000fe20000000800 */
[----:B------:R-:W-:Y:S01]  /*bde0*/  @!PT LDS RZ, [RZ] ;  /* 0x00000000fffff984 */ /* 0x000fe20000000800 */
[----:B------:R1:W-:Y:S01]  /*bdf0*/  @!P5 LDGSTS.E.BYPASS.LTC128B.128 [R164+0x4000], desc[UR4][R180.64] ;  /* 0x04000000b4a4dfae */ /* 0x0003e2000b981a04 */
[----:B------:R-:W-:Y:S01]  /*be00*/  ISETP.GT.AND P0, PT, R171, R146, PT ;  /* 0x00000092ab00720c */ /* 0x000fe20003f04270 */
[----:B------:R-:W-:Y:S02]  /*be10*/  IMAD R124, R0, 0x2, R87 ;  /* 0x00000002007c7824 */ /* 0x000fe400078e0257 */
[----:B------:R-:W-:Y:S01]  /*be20*/  @P5 STS.128 [R164+0x4800], RZ ;  /* 0x004800ffa4005388 */ /* 0x000fe20000000c00 */
[----:B------:R-:W-:Y:S03]  /*be30*/  IMAD.IADD R0, R125, 0x1, R84 ;  /* 0x000000017d007824 */ /* 0x000fe600078e0254 */
[----:B------:R-:W-:Y:S01]  /*be40*/  @!PT LDS RZ, [RZ] ;  /* 0x00000000fffff984 */ /* 0x000fe20000000800 */
[----:B------:R-:W-:Y:S01]  /*be50*/  @!PT LDS RZ, [RZ] ;  /* 0x00000000fffff984 */ /* 0x000fe20000000800 */
[----:B------:R-:W-:Y:S01]  /*be60*/  @!PT LDS RZ, [RZ] ;  /* 0x00000000fffff984 */ /* 0x000fe20000000800 */
[----:B------:R1:W-:Y:S04]  /*be70*/  @!P5 LDGSTS.E.BYPASS.LTC128B.128 [R164+0x4800], desc[UR4][R178.64] ;  /* 0x04800000b2a4dfae */ /* 0x0003e8000b981a04 */
[----:B------:R2:W-:Y:S04]  /*be80*/  LDSM.16.M88.4 R88, [R124] ;  /* 0x000000007c58783b */ /* 0x0005e80000000200 */
[----:B------:R-:W3:Y:S04]  /*be90*/  LDSM.16.M88.4 R92, [R84+0x1000] ;  /* 0x00100000545c783b */ /* 0x000ee80000000200 */
[----:B------:R-:W4:Y:S04]  /*bea0*/  LDSM.16.M88.4 R96, [R84+0x1400] ;  /* 0x001400005460783b */ /* 0x000f280000000200 */
[----:B------:R-:W5:Y:S04]  /*beb0*/  LDSM.16.M88.4 R100, [R84+0x1800] ;  /* 0x001800005464783b */ /* 0x000f680000000200 */
[----:B------:R-:W0:Y:S04]  /*bec0*/  LDGDEPBAR ;  /* 0x00000000000079af */ /* 0x000e280000000000 */
[----:B------:R-:W1:Y:S01]  /*bed0*/  LDSM.16.M88.4 R104, [R84+0x1c00] ;  /* 0x001c00005468783b */ /* 0x000e620000000200 */
[----:B--2---:R-:W-:Y:S03]  /*bee0*/  IMAD.IADD R124, R124, 0x1, R125 ;  /* 0x000000017c7c7824 */ /* 0x004fe600078e027d */
[----:B------:R-:W2:Y:S04]  /*bef0*/  LDSM.16.M88.4 R108, [R84+0x2000] ;  /* 0x00200000546c783b */ /* 0x000ea80000000200 */
[----:B------:R-:W2:Y:S04]  /*bf00*/  LDSM.16.M88.4 R112, [R84+0x2400] ;  /* 0x002400005470783b */ /* 0x000ea80000000200 */
[----:B------:R-:W2:Y:S04]  /*bf10*/  LDSM.16.M88.4 R116, [R84+0x2800] ;  /* 0x002800005474783b */ /* 0x000ea80000000200 */
[----:B------:R-:W2:Y:S04]  /*bf20*/  LDSM.16.M88.4 R120, [R84+0x2c00] ;  /* 0x002c00005478783b */ /* 0x000ea80000000200 */
[----:B------:R-:W-:Y:S01]  /*bf30*/  LDSM.16.M88.4 R124, [R124] ;  /* 0x000000007c7c783b */ /* 0x000fe20000000200 */
[C---:B---3--:R-:W-:Y:S03]  /*bf40*/  HMMA.16816.F32 R4, R88.reuse, R92, RZ ;  /* 0x0000005c5804723c */ /* 0x048fe600000018ff */
[----:B------:R-:W3:Y:S05]  /*bf50*/  LDSM.16.M88.4 R128, [R0+0x1000] ;  /* 0x001000000080783b */ /* 0x000eea0000000200 */
        /* <DEDUP_REMOVED lines=8> */
[C---:B-1----:R-:W-:Y:S08]  /*bfe0*/  HMMA.16816.F32 R28, R88.reuse, R104, RZ ;  /* 0x00000068581c723c */ /* 0x042ff000000018ff */
        /* <DEDUP_REMOVED lines=9> */
[C---:B------:R-:W-:Y:S08]  /*c080*/  HMMA.16816.F32 R56, R88.reuse, R118, RZ ;  /* 0x000000765838723c */ /* 0x040ff000000018ff */
[C---:B------:R-:W-:Y:S08]  /*c090*/  HMMA.16816.F32 R60, R88.reuse, R120, RZ ;  /* 0x00000078583c723c */ /* 0x040ff000000018ff */
[----:B------:R-:W-:Y:S01]  /*c0a0*/  HMMA.16816.F32 R64, R88, R122, RZ ;  /* 0x0000007a5840723c */ /* 0x000fe200000018ff */
[----:B------:R-:W1:Y:S01]  /*c0b0*/  LDSM.16.M88.4 R88, [R0+0x1c00] ;  /* 0x001c00000058783b */ /* 0x000e620000000200 */
[----:B------:R-:W-:Y:S04]  /*c0c0*/  DEPBAR.LE SB0, 0x0 ;  /* 0x000080000000791a */ /* 0x000fe80000000000 */
[----:B------:R-:W-:Y:S02]  /*c0d0*/  BAR.SYNC.DEFER_BLOCKING 0x0 ;  /* 0x0000000000007b1d */ /* 0x000fe40000010000 */
[C---:B---3--:R-:W-:Y:S08]  /*c0e0*/  HMMA.16816.F32 R4, R124.reuse, R128, R4 ;  /* 0x000000807c04723c */ /* 0x048ff00000001804 */
[C---:B------:R-:W-:Y:S08]  /*c0f0*/  HMMA.16816.F32 R8, R124.reuse, R130, R8 ;  /* 0x000000827c08723c */ /* 0x040ff00000001808 */
[C---:B------:R-:W-:Y:S08]  /*c100*/  HMMA.16816.F32 R12, R124.reuse, R92, R12 ;  /* 0x0000005c7c0c723c */ /* 0x040ff0000000180c */
[C---:B------:R-:W-:Y:S08]  /*c110*/  HMMA.16816.F32 R16, R124.reuse, R94, R16 ;  /* 0x0000005e7c10723c */ /* 0x040ff00000001810 */
[C---:B----4-:R-:W-:Y:S08]  /*c120*/  HMMA.16816.F32 R20, R124.reuse, R96, R20 ;  /* 0x000000607c14723c */ /* 0x050ff00000001814 */
        /* <DEDUP_REMOVED lines=91> */
.L_x_9034:
[----:B------:R-:W-:Y:S05]  /*c6e0*/  BSYNC.RECONVERGENT B0 ;  /* 0x0000000000007941 */ /* 0x000fea0003800200 */
.L_x_9033:
        /* <DEDUP_REMOVED lines=30> */
.L_x_9032:
[----:B------:R-:W-:Y:S05]  /*c8d0*/  BSYNC.RECONVERGENT B1 ;  /* 0x0000000000017941 */ /* 0x000fea0003800200 */
.L_x_9031:
[----:B-1----:R-:W-:Y:S01]  /*c8e0*/  IABS R88, R172 ;  /* 0x000000ac00587213 */ /* 0x002fe20000000000 */
[C---:B------:R-:W-:Y:S01]  /*c8f0*/  VIADD R99, R173.reuse, 0x21 ;  /* 0x00000021ad637836 */ /* 0x040fe20000000000 */
[----:B------:R-:W-:Y:S01]  /*c900*/  LOP3.LUT R136, R136, 0x120, R137, 0xf8, !PT ;  /* 0x0000012088887812 */ /* 0x000fe200078ef889 */
[C---:B------:R-:W-:Y:S01]  /*c910*/  VIADD R115, R173.reuse, 0xfffffff9 ;  /* 0xfffffff9ad737836 */ /* 0x040fe20000000000 */
[----:B------:R-:W-:Y:S01]  /*c920*/  I2FP.F32.S32 R88, R88 ;  /* 0x0000005800587245 */ /* 0x000fe20000201400 */
[C---:B------:R-:W-:Y:S02]  /*c930*/  VIADD R119, R173.reuse, 0xfffffff0 ;  /* 0xfffffff0ad777836 */ /* 0x040fe40000000000 */
[----:B------:R-:W-:Y:S01]  /*c940*/  VIADD R111, R173, 0x8 ;  /* 0x00000008ad6f7836 */ /* 0x000fe20000000000 */
[-C--:B------:R-:W-:Y:S01]  /*c950*/  ISETP.GE.AND P1, PT, R115, R169.reuse, PT ;  /* 0x000000a97300720c */ /* 0x080fe20003f26270 */
[-C--:B------:R-:W-:Y:S01]  /*c960*/  FFMA.FTZ R33, -R157, R88.reuse, R33 ;  /* 0x000000589d217223 */ /* 0x080fe20000010121 */
[----:B------:R-:W-:Y:S02]  /*c970*/  VIADD R107, R173, 0x10 ;  /* 0x00000010ad6b7836 */ /* 0x000fe40000000000 */
[----:B------:R-:W-:Y:S01]  /*c980*/  FFMA.FTZ R39, -R157, R88, R39 ;  /* 0x000000589d277223 */ /* 0x000fe20000010127 */
[----:B------:R-:W-:Y:S01]  /*c990*/  VIADD R117, R173, 0xfffffff1 ;  /* 0xfffffff1ad757836 */ /* 0x000fe20000000000 */
[----:B------:R-:W-:Y:S01]  /*c9a0*/  FSEL R94, R33, -INF , P1 ;  /* 0xff800000215e7808 */ /* 0x000fe20000800000 */
        /* <DEDUP_REMOVED lines=14> */
[----:B------:R-:W-:Y:S01]  /*ca90*/  ISETP.GE.AND P1, PT, R149, R168, PT ;  /* 0x000000a89500720c */ /* 0x000fe20003f26270 */
[C---:B------:R-:W-:Y:S02]  /*caa0*/  VIADD R101, R173.reuse, 0x18 ;  /* 0x00000018ad657836 */ /* 0x040fe40000000000 */
[----:B------:R-:W-:Y:S01]  /*cab0*/  VIADD R95, R173, 0x20 ;  /* 0x00000020ad5f7836 */ /* 0x000fe20000000000 */
[----:B------:R-:W-:Y:S01]  /*cac0*/  FSEL R214, R39, -INF , P1 ;  /* 0xff80000027d67808 */ /* 0x000fe20000800000 */
[C---:B------:R-:W-:Y:S02]  /*cad0*/  VIADD R97, R173.reuse, 0x28 ;  /* 0x00000028ad617836 */ /* 0x040fe40000000000 */
[C---:B------:R-:W-:Y:S02]  /*cae0*/  VIADD R187, R173.reuse, 0xffffffc1 ;  /* 0xffffffc1adbb7836 */ /* 0x040fe40000000000 */
[C---:B------:R-:W-:Y:S02]  /*caf0*/  VIADD R183, R173.reuse, 0xffffffc9 ;  /* 0xffffffc9adb77836 */ /* 0x040fe40000000000 */
[----:B------:R-:W-:Y:S01]  /*cb00*/  VIADD R175, R173, 0xffffffd9 ;  /* 0xffffffd9adaf7836 */ /* 0x000fe20000000000 */
[----:B------:R-:W-:Y:S01]  /*cb10*/  ISETP.GE.AND P1, PT, R187, R169, PT ;  /* 0x000000a9bb00720c */ /* 0x000fe20003f26270 */
[C---:B------:R-:W-:Y:S02]  /*cb20*/  VIADD R129, R173.reuse, 0xffffffe1 ;  /* 0xffffffe1ad817836 */ /* 0x040fe40000000000 */
[C---:B------:R-:W-:Y:S02]  /*cb30*/  VIADD R177, R173.reuse, 0xffffffd8 ;  /* 0xffffffd8adb17836 */ /* 0x040fe40000000000 */
[C---:B------:R-:W-:Y:S02]  /*cb40*/  VIADD R181, R173.reuse, 0xffffffd0 ;  /* 0xffffffd0adb57836 */ /* 0x040fe40000000000 */
[C---:B------:R-:W-:Y:S02]  /*cb50*/  VIADD R131, R173.reuse, 0xffffffe0 ;  /* 0xffffffe0ad837836 */ /* 0x040fe40000000000 */
[C---:B------:R-:W-:Y:S02]  /*cb60*/  VIADD R91, R172.reuse, 0x41 ;  /* 0x00000041ac5b7836 */ /* 0x040fe40000000000 */
[----:B------:R-:W-:Y:S02]  /*cb70*/  VIADD R179, R173, 0xffffffd1 ;  /* 0xffffffd1adb37836 */ /* 0x000fe40000000000 */
[C---:B------:R-:W-:Y:S01]  /*cb80*/  VIADD R84, R172.reuse, 0x40 ;  /* 0x00000040ac547836 */ /* 0x040fe20000000000 */
[----:B------:R-:W-:Y:S01]  /*cb90*/  IABS R91, R91 ;  /* 0x0000005b005b7213 */ /* 0x000fe20000000000 */
[C---:B------:R-:W-:Y:S02]  /*cba0*/  VIADD R89, R172.reuse, 0x39 ;  /* 0x00000039ac597836 */ /* 0x040fe40000000000 */
[C---:B------:R-:W-:Y:S01]  /*cbb0*/  VIADD R90, R172.reuse, 0x30 ;  /* 0x00000030ac5a7836 */ /* 0x040fe20000000000 */
[----:B------:R-:W-:Y:S01]  /*cbc0*/  IABS R84, R84 ;  /* 0x0000005400547213 */ /* 0x000fe20000000000 */
[C---:B------:R-:W-:Y:S01]  /*cbd0*/  VIADD R0, R172.reuse, 0x38 ;  /* 0x00000038ac007836 */ /* 0x040fe20000000000 */
[----:B------:R-:W-:Y:S01]  /*cbe0*/  IABS R89, R89 ;  /* 0x0000005900597213 */ /* 0x000fe20000000000 */
[----:B------:R-:W-:Y:S01]  /*cbf0*/  VIADD R88, R172, 0x31 ;  /* 0x00000031ac587836 */ /* 0x000fe20000000000 */
[----:B------:R-:W-:Y:S01]  /*cc00*/  I2FP.F32.S32 R84, R84 ;  /* 0x0000005400547245 */ /* 0x000fe20000201400 */
[----:B------:R-:W-:Y:S01]  /*cc10*/  VIADD R170, R170, 0xffffff80 ;  /* 0xffffff80aaaa7836 */ /* 0x000fe20000000000 */
[----:B------:R-:W-:Y:S02]  /*cc20*/  IABS R0, R0 ;  /* 0x0000000000007213 */ /* 0x000fe40000000000 */
[----:B------:R-:W-:Y:S01]  /*cc30*/  IABS R90, R90 ;  /* 0x0000005a005a7213 */ /* 0x000fe20000000000 */
[C---:B------:R-:W-:Y:S01]  /*cc40*/  FFMA.FTZ R7, -R157.reuse, R84, R7 ;  /* 0x000000549d077223 */ /* 0x040fe20000010107 */
[----:B------:R-:W-:Y:S01]  /*cc50*/  I2FP.F32.S32 R0, R0 ;  /* 0x0000000000007245 */ /* 0x000fe20000201400 */
[----:B------:R-:W-:Y:S01]  /*cc60*/  VIADD R84, R172, 0x28 ;  /* 0x00000028ac547836 */ /* 0x000fe20000000000 */
[----:B------:R-:W-:Y:S02]  /*cc70*/  I2FP.F32.S32 R89, R89 ;  /* 0x0000005900597245 */ /* 0x000fe40000201400 */
[----:B------:R-:W-:Y:S01]  /*cc80*/  IABS R88, R88 ;  /* 0x0000005800587213 */ /* 0x000fe20000000000 */
[C---:B------:R-:W-:Y:S01]  /*cc90*/  FFMA.FTZ R5, -R157.reuse, R0, R5 ;  /* 0x000000009d057223 */ /* 0x040fe20000010105 */
[----:B------:R-:W-:Y:S01]  /*cca0*/  IABS R84, R84 ;  /* 0x0000005400547213 */ /* 0x000fe20000000000 */
[CC--:B------:R-:W-:Y:S01]  /*ccb0*/  FFMA.FTZ R10, -R157.reuse, R89.reuse, R10 ;  /* 0x000000599d0a7223 */ /* 0x0c0fe2000001010a */
        /* <DEDUP_REMOVED lines=11> */
[C---:B------:R-:W-:Y:S01]  /*cd70*/  FFMA.FTZ R6, -R157.reuse, R91, R6 ;  /* 0x0000005b9d067223 */ /* 0x040fe20000010106 */
[----:B------:R-:W-:Y:S01]  /*cd80*/  FSEL R228, R4, -INF , P0 ;  /* 0xff80000004e47808 */ /* 0x000fe20000000000 */
[----:B------:R-:W-:Y:S01]  /*cd90*/  FFMA.FTZ R14, -R157, R88, R14 ;  /* 0x000000589d0e7223 */ /* 0x000fe2000001010e */
[----:B------:R-:W-:Y:S01]  /*cda0*/  FSEL R180, R9, -INF , P1 ;  /* 0xff80000009b47808 */ /* 0x000fe20000800000 */
[----:B------:R-:W-:Y:S01]  /*cdb0*/  VIADD R91, R172, 0x9 ;  /* 0x00000009ac5b7836 */ /* 0x000fe20000000000 */
[----:B------:R-:W-:Y:S01]  /*cdc0*/  ISETP.GE.AND P1, PT, R179, R169, PT ;  /* 0x000000a9b300720c */ /* 0x000fe20003f26270 */
[C---:B------:R-:W-:Y:S01]  /*cdd0*/  FFMA.FTZ R13, -R157.reuse, R84, R13 ;  /* 0x000000549d0d7223 */ /* 0x040fe2000001010d */
[----:B------:R-:W-:Y:S01]  /*cde0*/  FSEL R182, R6, -INF , P5 ;  /* 0xff80000006b67808 */ /* 0x000fe20002800000 */
[----:B------:R-:W-:Y:S01]  /*cdf0*/  FFMA.FTZ R15, -R157, R0, R15 ;  /* 0x000000009d0f7223 */ /* 0x000fe2000001010f */
[----:B------:R-:W-:Y:S01]  /*ce00*/  IABS R91, R91 ;  /* 0x0000005b005b7213 */ /* 0x000fe20000000000 */
[C---:B------:R-:W-:Y:S01]  /*ce10*/  VIADD R0, R172.reuse, 0x18 ;  /* 0x00000018ac007836 */ /* 0x040fe20000000000 */
[----:B------:R-:W-:Y:S01]  /*ce20*/  FSEL R220, R13, -INF , P1 ;  /* 0xff8000000ddc7808 */ /* 0x000fe20000800000 */
[C---:B------:R-:W-:Y:S01]  /*ce30*/  VIADD R90, R172.reuse, 0x20 ;  /* 0x00000020ac5a7836 */ /* 0x040fe20000000000 */
[----:B------:R-:W-:Y:S01]  /*ce40*/  ISETP.GE.AND P1, PT, R175, R169, PT ;  /* 0x000000a9af00720c */ /* 0x000fe20003f26270 */
[C---:B------:R-:W-:Y:S01]  /*ce50*/  VIADD R88, R172.reuse, 0x21 ;  /* 0x00000021ac587836 */ /* 0x040fe20000000000 */
[----:B------:R-:W-:Y:S01]  /*ce60*/  IABS R0, R0 ;  /* 0x0000000000007213 */ /* 0x000fe20000000000 */
[C---:B------:R-:W-:Y:S01]  /*ce70*/  VIADD R89, R172.reuse, 0x29 ;  /* 0x00000029ac597836 */ /* 0x040fe20000000000 */
[----:B------:R-:W-:Y:S02]  /*ce80*/  IABS R90, R90 ;  /* 0x0000005a005a7213 */ /* 0x000fe40000000000 */
[----:B------:R-:W-:Y:S02]  /*ce90*/  I2FP.F32.S32 R0, R0 ;  /* 0x0000000000007245 */ /* 0x000fe40000201400 */
[----:B------:R-:W-:Y:S01]  /*cea0*/  I2FP.F32.S32 R84, R90 ;  /* 0x0000005a00547245 */ /* 0x000fe20000201400 */
[C---:B------:R-:W-:Y:S01]  /*ceb0*/  VIADD R90, R172.reuse, 0xfffffff1 ;  /* 0xfffffff1ac5a7836 */ /* 0x040fe20000000000 */
[----:B------:R-:W-:Y:S01]  /*cec0*/  IABS R89, R89 ;  /* 0x0000005900597213 */ /* 0x000fe20000000000 */
[C---:B------:R-:W-:Y:S01]  /*ced0*/  FFMA.FTZ R27, -R157.reuse, R0, R27 ;  /* 0x000000009d1b7223 */ /* 0x040fe2000001011b */
[----:B------:R-:W-:Y:S01]  /*cee0*/  IABS R88, R88 ;  /* 0x0000005800587213 */ /* 0x000fe20000000000 */
[C---:B------:R-:W-:Y:S01]  /*cef0*/  FFMA.FTZ R21, -R157.reuse, R0, R21 ;  /* 0x000000009d157223 */ /* 0x040fe20000010115 */
[----:B------:R-:W-:Y:S01]  /*cf00*/  I2FP.F32.S32 R89, R89 ;  /* 0x0000005900597245 */ /* 0x000fe20000201400 */
[C---:B------:R-:W-:Y:S01]  /*cf10*/  FFMA.FTZ R17, -R157.reuse, R84, R17 ;  /* 0x000000549d117223 */ /* 0x040fe20000010111 */
[----:B------:R-:W-:Y:S01]  /*cf20*/  IABS R90, R90 ;  /* 0x0000005a005a7213 */ /* 0x000fe20000000000 */
[C---:B------:R-:W-:Y:S01]  /*cf30*/  FFMA.FTZ R23, -R157.reuse, R84, R23 ;  /* 0x000000549d177223 */ /* 0x040fe20000010117 */
[----:B------:R-:W-:Y:S01]  /*cf40*/  I2FP.F32.S32 R88, R88 ;  /* 0x0000005800587245 */ /* 0x000fe20000201400 */
[----:B------:R-:W-:Y:S01]  /*cf50*/  FFMA.FTZ R18, -R157, R89, R18 ;  /* 0x000000599d127223 */ /* 0x000fe20000010112 */
[----:B------:R-:W-:Y:S01]  /*cf60*/  I2FP.F32.S32 R91, R91 ;  /* 0x0000005b005b7245 */ /* 0x000fe20000201400 */
[C---:B------:R-:W-:Y:S01]  /*cf70*/  VIADD R0, R172.reuse, 0x8 ;  /* 0x00000008ac007836 */ /* 0x040fe20000000000 */
[----:B------:R-:W-:Y:S01]  /*cf80*/  FSEL R216, R17, -INF , P1 ;  /* 0xff80000011d87808 */ /* 0x000fe20000800000 */
[----:B------:R-:W-:Y:S01]  /*cf90*/  FFMA.FTZ R22, -R157, R88, R22 ;  /* 0x000000589d167223 */ /* 0x000fe20000010116 */
[----:B------:R-:W-:Y:S01]  /*cfa0*/  ISETP.GE.AND P5, PT, R123, R169, PT ;  /* 0x000000a97b00720c */ /* 0x000fe20003fa6270 */
[CC--:B------:R-:W-:Y:S01]  /*cfb0*/  FFMA.FTZ R28, -R157.reuse, R91.reuse, R28 ;  /* 0x0000005b9d1c7223 */ /* 0x0c0fe2000001011c */
[----:B------:R-:W-:Y:S01]  /*cfc0*/  IABS R0, R0 ;  /* 0x0000000000007213 */ /* 0x000fe20000000000 */
[----:B------:R-:W-:Y:S01]  /*cfd0*/  FFMA.FTZ R34, -R157, R91, R34 ;  /* 0x0000005b9d227223 */ /* 0x000fe20000010122 */
[-C--:B------:R-:W-:Y:S01]  /*cfe0*/  ISETP.GE.AND P1, PT, R129, R169.reuse, PT ;  /* 0x000000a98100720c */ /* 0x080fe20003f26270 */
[C---:B------:R-:W-:Y:S01]  /*cff0*/  VIADD R91, R172.reuse, 0xffffffc1 ;  /* 0xffffffc1ac5b7836 */ /* 0x040fe20000000000 */
[----:B------:R-:W-:Y:S01]  /*d000*/  I2FP.F32.S32 R0, R0 ;  /* 0x0000000000007245 */ /* 0x000fe20000201400 */
[----:B------:R-:W-:Y:S01]  /*d010*/  FFMA.FTZ R16, -R157, R88, R16 ;  /* 0x000000589d107223 */ /* 0x000fe20000010110 */
[----:B------:R-:W-:Y:S01]  /*d020*/  FSEL R110, R21, -INF , P1 ;  /* 0xff800000156e7808 */ /* 0x000fe20000800000 */
[C---:B------:R-:W-:Y:S01]  /*d030*/  VIADD R84, R172.reuse, 0x10 ;  /* 0x00000010ac547836 */ /* 0x040fe20000000000 */
[-C--:B------:R-:W-:Y:S01]  /*d040*/  ISETP.GE.AND P1, PT, R127, R169.reuse, PT ;  /* 0x000000a97f00720c */ /* 0x080fe20003f26270 */
[----:B------:R-:W-:Y:S01]  /*d050*/  FFMA.FTZ R29, -R157, R0, R29 ;  /* 0x000000009d1d7223 */ /* 0x000fe2000001011d */
[----:B------:R-:W-:Y:S01]  /*d060*/  ISETP.GE.AND P0, PT, R185, R169, PT ;  /* 0x000000a9b900720c */ /* 0x000fe20003f06270 */
[C---:B------:R-:W-:Y:S01]  /*d070*/  FFMA.FTZ R12, -R157.reuse, R89, R12 ;  /* 0x000000599d0c7223 */ /* 0x040fe2000001010c */
[----:B------:R-:W-:Y:S01]  /*d080*/  IABS R84, R84 ;  /* 0x0000005400547213 */ /* 0x000fe20000000000 */
[----:B------:R-:W-:Y:S01]  /*d090*/  VIADD R89, R172, 0x19 ;  /* 0x00000019ac597836 */ /* 0x000fe20000000000 */
[----:B------:R-:W-:Y:S01]  /*d0a0*/  FSEL R178, R8, -INF , P0 ;  /* 0xff80000008b27808 */ /* 0x000fe20000000000 */
[----:B------:R-:W-:Y:S01]  /*d0b0*/  FFMA.FTZ R35, -R157, R0, R35 ;  /* 0x000000009d237223 */ /* 0x000fe20000010123 */
[----:B------:R-:W-:Y:S01]  /*d0c0*/  I2FP.F32.S32 R84, R84 ;  /* 0x0000005400547245 */ /* 0x000fe20000201400 */
[C---:B------:R-:W-:Y:S01]  /*d0d0*/  VIADD R0, R172.reuse, 0xfffffff0 ;  /* 0xfffffff0ac007836 */ /* 0x040fe20000000000 */
[----:B------:R-:W-:Y:S01]  /*d0e0*/  IABS R89, R89 ;  /* 0x0000005900597213 */ /* 0x000fe20000000000 */
[C---:B------:R-:W-:Y:S01]  /*d0f0*/  VIADD R88, R172.reuse, 0x11 ;  /* 0x00000011ac587836 */ /* 0x040fe20000000000 */
[----:B------:R-:W-:Y:S01]  /*d100*/  ISETP.GE.AND P0, PT, R181, R169, PT ;  /* 0x000000a9b500720c */ /* 0x000fe20003f06270 */
[CC--:B------:R-:W-:Y:S01]  /*d110*/  FFMA.FTZ R25, -R157.reuse, R84.reuse, R25 ;  /* 0x000000549d197223 */ /* 0x0c0fe20000010119 */
[----:B------:R-:W-:Y:S01]  /*d120*/  I2FP.F32.S32 R89, R89 ;  /* 0x0000005900597245 */ /* 0x000fe20000201400 */
[C---:B------:R-:W-:Y:S01]  /*d130*/  FFMA.FTZ R31, -R157.reuse, R84, R31 ;  /* 0x000000549d1f7223 */ /* 0x040fe2000001011f */
[----:B------:R-:W-:Y:S01]  /*d140*/  IABS R0, R0 ;  /* 0x0000000000007213 */ /* 0x000fe20000000000 */
[C---:B------:R-:W-:Y:S01]  /*d150*/  VIADD R84, R172.reuse, 0xfffffff8 ;  /* 0xfffffff8ac547836 */ /* 0x040fe20000000000 */
[----:B------:R-:W-:Y:S01]  /*d160*/  IABS R88, R88 ;  /* 0x0000005800587213 */ /* 0x000fe20000000000 */
[CC--:B------:R-:W-:Y:S01]  /*d170*/  FFMA.FTZ R26, -R157.reuse, R89.reuse, R26 ;  /* 0x000000599d1a7223 */ /* 0x0c0fe2000001011a */
[----:B------:R-:W-:Y:S01]  /*d180*/  I2FP.F32.S32 R0, R0 ;  /* 0x0000000000007245 */ /* 0x000fe20000201400 */
[C---:B------:R-:W-:Y:S01]  /*d190*/  FFMA.FTZ R20, -R157.reuse, R89, R20 ;  /* 0x000000599d147223 */ /* 0x040fe20000010114 */
[----:B------:R-:W-:Y:S01]  /*d1a0*/  IABS R84, R84 ;  /* 0x0000005400547213 */ /* 0x000fe20000000000 */
[C---:B------:R-:W-:Y:S01]  /*d1b0*/  VIADD R89, R172.reuse, 0x1 ;  /* 0x00000001ac597836 */ /* 0x040fe20000000000 */
[----:B------:R-:W-:Y:S01]  /*d1c0*/  I2FP.F32.S32 R88, R88 ;  /* 0x0000005800587245 */ /* 0x000fe20000201400 */
[C---:B------:R-:W-:Y:S01]  /*d1d0*/  FFMA.FTZ R47, -R157.reuse, R0, R47 ;  /* 0x000000009d2f7223 */ /* 0x040fe2000001012f */
[----:B------:R-:W-:Y:S01]  /*d1e0*/  I2FP.F32.S32 R84, R84 ;  /* 0x0000005400547245 */ /* 0x000fe20000201400 */
[C---:B------:R-:W-:Y:S01]  /*d1f0*/  FFMA.FTZ R41, -R157.reuse, R0, R41 ;  /* 0x000000009d297223 */ /* 0x040fe20000010129 */
[----:B------:R-:W-:Y:S01]  /*d200*/  IABS R89, R89 ;  /* 0x0000005900597213 */ /* 0x000fe20000000000 */
[----:B------:R-:W-:Y:S01]  /*d210*/  FFMA.FTZ R24, -R157, R88, R24 ;  /* 0x000000589d187223 */ /* 0x000fe20000010118 */
[----:B------:R-:W-:Y:S01]  /*d220*/  FSEL R98, R25, -INF , P5 ;  /* 0xff80000019627808 */ /* 0x000fe20002800000 */
[CC--:B------:R-:W-:Y:S01]  /*d230*/  FFMA.FTZ R37, -R157.reuse, R84.reuse, R37 ;  /* 0x000000549d257223 */ /* 0x0c0fe20000010125 */
[----:B------:R-:W-:Y:S01]  /*d240*/  I2FP.F32.S32 R89, R89 ;  /* 0x0000005900597245 */ /* 0x000fe20000201400 */
[----:B------:R-:W-:Y:S01]  /*d250*/  FFMA.FTZ R43, -R157, R84, R43 ;  /* 0x000000549d2b7223 */ /* 0x000fe2000001012b */
[----:B------:R-:W-:Y:S01]  /*d260*/  ISETP.GE.AND P5, PT, R119, R169, PT ;  /* 0x000000a97700720c */ /* 0x000fe20003fa6270 */
[----:B------:R-:W-:Y:S01]  /*d270*/  VIADD R84, R172, 0xffffffe8 ;  /* 0xffffffe8ac547836 */ /* 0x000fe20000000000 */
[----:B------:R-:W-:Y:S01]  /*d280*/  FSEL R102, R24, -INF , P1 ;  /* 0xff80000018667808 */ /* 0x000fe20000800000 */
[-C--:B------:R-:W-:Y:S01]  /*d290*/  FFMA.FTZ R32, -R157, R89.reuse, R32 ;  /* 0x000000599d207223 */ /* 0x080fe20000010120 */
[----:B------:R-:W-:Y:S01]  /*d2a0*/  ISETP.GE.AND P1, PT, R183, R168, PT ;  /* 0x000000a8b700720c */ /* 0x000fe20003f26270 */
[C---:B------:R-:W-:Y:S01]  /*d2b0*/  FFMA.FTZ R38, -R157.reuse, R89, R38 ;  /* 0x000000599d267223 */ /* 0x040fe20000010126 */
[----:B------:R-:W-:Y:S01]  /*d2c0*/  I2FP.F32.S32 R89, R90 ;  /* 0x0000005a00597245 */ /* 0x000fe20000201400 */
[C---:B------:R-:W-:Y:S01]  /*d2d0*/  VIADD R90, R172.reuse, 0xffffffe0 ;  /* 0xffffffe0ac5a7836 */ /* 0x040fe20000000000 */
[----:B------:R-:W-:Y:S01]  /*d2e0*/  IABS R84, R84 ;  /* 0x0000005400547213 */ /* 0x000fe20000000000 */
[----:B------:R-:W-:Y:S01]  /*d2f0*/  FFMA.FTZ R30, -R157, R88, R30 ;  /* 0x000000589d1e7223 */ /* 0x000fe2000001011e */
[----:B------:R-:W-:Y:S01]  /*d300*/  FSEL R222, R11, -INF , P1 ;  /* 0xff8000000bde7808 */ /* 0x000fe20000800000 */
[CC--:B------:R-:W-:Y:S01]  /*d310*/  FFMA.FTZ R46, -R157.reuse, R89.reuse, R46 ;  /* 0x000000599d2e7223 */ /* 0x0c0fe2000001012e */
[----:B------:R-:W-:Y:S01]  /*d320*/  I2FP.F32.S32 R84, R84 ;  /* 0x0000005400547245 */ /* 0x000fe20000201400 */
[----:B------:R-:W-:Y:S01]  /*d330*/  FFMA.FTZ R40, -R157, R89, R40 ;  /* 0x000000599d287223 */ /* 0x000fe20000010128 */
[----:B------:R-:W-:Y:S01]  /*d340*/  IABS R90, R90 ;  /* 0x0000005a005a7213 */ /* 0x000fe20000000000 */
[----:B------:R-:W-:Y:S01]  /*d350*/  VIADD R0, R172, 0xffffffd8 ;  /* 0xffffffd8ac007836 */ /* 0x000fe20000000000 */
[----:B------:R-:W-:Y:S01]  /*d360*/  ISETP.GE.AND P1, PT, R181, R168, PT ;  /* 0x000000a8b500720c */ /* 0x000fe20003f26270 */
[CC--:B------:R-:W-:Y:S01]  /*d370*/  FFMA.FTZ R45, -R157.reuse, R84.reuse, R45 ;  /* 0x000000549d2d7223 */ /* 0x0c0fe2000001012d */
[----:B------:R-:W-:Y:S01]  /*d380*/  FSEL R176, R12, -INF , P0 ;  /* 0xff8000000cb07808 */ /* 0x000fe20000000000 */
[C---:B------:R-:W-:Y:S01]  /*d390*/  FFMA.FTZ R51, -R157.reuse, R84, R51 ;  /* 0x000000549d337223 */ /* 0x040fe20000010133 */
[----:B------:R-:W-:Y:S01]  /*d3a0*/  I2FP.F32.S32 R84, R90 ;  /* 0x0000005a00547245 */ /* 0x000fe20000201400 */
[C---:B------:R-:W-:Y:S01]  /*d3b0*/  VIADD R90, R172.reuse, 0xffffffc8 ;  /* 0xffffffc8ac5a7836 */ /* 0x040fe20000000000 */
[----:B------:R-:W-:Y:S01]  /*d3c0*/  IABS R0, R0 ;  /* 0x0000000000007213 */ /* 0x000fe20000000000 */
[----:B------:R-:W-:Y:S01]  /*d3d0*/  VIADD R89, R172, 0xffffffe9 ;  /* 0xffffffe9ac597836 */ /* 0x000fe20000000000 */
[----:B------:R-:W-:Y:S01]  /*d3e0*/  FSEL R128, R14, -INF , P1 ;  /* 0xff8000000e807808 */ /* 0x000fe20000800000 */
[C---:B------:R-:W-:Y:S01]  /*d3f0*/  FFMA.FTZ R55, -R157.reuse, R84, R55 ;  /* 0x000000549d377223 */ /* 0x040fe20000010137 */
[----:B------:R-:W-:Y:S01]  /*d400*/  I2FP.F32.S32 R0, R0 ;  /* 0x0000000000007245 */ /* 0x000fe20000201400 */
[----:B------:R-:W-:Y:S01]  /*d410*/  FFMA.FTZ R49, -R157, R84, R49 ;  /* 0x000000549d317223 */ /* 0x000fe20000010131 */
[----:B------:R-:W-:Y:S01]  /*d420*/  IABS R90, R90 ;  /* 0x0000005a005a7213 */ /* 0x000fe20000000000 */
[C---:B------:R-:W-:Y:S01]  /*d430*/  VIADD R84, R172.reuse, 0xffffffd0 ;  /* 0xffffffd0ac547836 */ /* 0x040fe20000000000 */
[----:B------:R-:W-:Y:S01]  /*d440*/  ISETP.GE.AND P1, PT, R173, R169, PT ;  /* 0x000000a9ad00720c */ /* 0x000fe20003f26270 */
[CC--:B------:R-:W-:Y:S01]  /*d450*/  FFMA.FTZ R59, -R157.reuse, R0.reuse, R59 ;  /* 0x000000009d3b7223 */ /* 0x0c0fe2000001013b */
[----:B------:R-:W-:Y:S01]  /*d460*/  IABS R89, R89 ;  /* 0x0000005900597213 */ /* 0x000fe20000000000 */
[C---:B------:R-:W-:Y:S01]  /*d470*/  FFMA.FTZ R53, -R157.reuse, R0, R53 ;  /* 0x000000009d357223 */ /* 0x040fe20000010135 */
[----:B------:R-:W-:Y:S01]  /*d480*/  IABS R84, R84 ;  /* 0x0000005400547213 */ /* 0x000fe20000000000 */
[----:B------:R-:W-:Y:S01]  /*d490*/  VIADD R88, R172, 0xfffffff9 ;  /* 0xfffffff9ac587836 */ /* 0x000fe20000000000 */
[----:B------:R-:W-:Y:S02]  /*d4a0*/  I2FP.F32.S32 R0, R90 ;  /* 0x0000005a00007245 */ /* 0x000fe40000201400 */
[----:B------:R-:W-:Y:S02]  /*d4b0*/  I2FP.F32.S32 R84, R84 ;  /* 0x0000005400547245 */ /* 0x000fe40000201400 */
[----:B------:R-:W-:Y:S01]  /*d4c0*/  FSEL R90, R28, -INF , P5 ;  /* 0xff8000001c5a7808 */ /* 0x000fe20002800000 */
[----:B------:R-:W-:Y:S01]  /*d4d0*/  FFMA.FTZ R61, -R157, R0, R61 ;  /* 0x000000009d3d7223 */ /* 0x000fe2000001013d */
[----:B------:R-:W-:Y:S01]  /*d4e0*/  ISETP.GE.AND P5, PT, R179, R168, PT ;  /* 0x000000a8b300720c */ /* 0x000fe20003fa6270 */
[C---:B------:R-:W-:Y:S01]  /*d4f0*/  FFMA.FTZ R57, -R157.reuse, R84, R57 ;  /* 0x000000549d397223 */ /* 0x040fe20000010139 */
[----:B------:R-:W-:Y:S01]  /*d500*/  IABS R88, R88 ;  /* 0x0000005800587213 */ /* 0x000fe20000000000 */
[----:B------:R-:W-:Y:S01]  /*d510*/  FFMA.FTZ R63, -R157, R84, R63 ;  /* 0x000000549d3f7223 */ /* 0x000fe2000001013f */
[----:B------:R-:W-:Y:S01]  /*d520*/  FSEL R218, R15, -INF , P5 ;  /* 0xff8000000fda7808 */ /* 0x000fe20002800000 */
[----:B------:R-:W2:Y:S01]  /*d530*/  LD.E R84, desc[UR4][R2.64+0xdc] ;  /* 0x0000dc0402547980 */ /* 0x000ea2000c101900 */
[----:B------:R-:W-:Y:S01]  /*d540*/  I2FP.F32.S32 R88, R88 ;  /* 0x0000005800587245 */ /* 0x000fe20000201400 */
[----:B------:R-:W-:Y:S01]  /*d550*/  FFMA.FTZ R67, -R157, R0, R67 ;  /* 0x000000009d437223 */ /* 0x000fe20000010143 */
[----:B------:R-:W-:Y:S01]  /*d560*/  ISETP.GE.AND P5, PT, R177, R168, PT ;  /* 0x000000a8b100720c */ /* 0x000fe20003fa6270 */
[----:B------:R-:W-:Y:S01]  /*d570*/  VIADD R0, R173, 0x38 ;  /* 0x00000038ad007836 */ /* 0x000fe20000000000 */
[----:B------:R-:W-:Y:S01]  /*d580*/  I2FP.F32.S32 R89, R89 ;  /* 0x0000005900597245 */ /* 0x000fe20000201400 */
[CC--:B------:R-:W-:Y:S01]  /*d590*/  FFMA.FTZ R36, -R157.reuse, R88.reuse, R36 ;  /* 0x000000589d247223 */ /* 0x0c0fe20000010124 */
[----:B------:R-:W-:Y:S01]  /*d5a0*/  FSEL R120, R18, -INF , P5 ;  /* 0xff80000012787808 */ /* 0x000fe20002800000 */
[----:B------:R-:W-:Y:S01]  /*d5b0*/  FFMA.FTZ R42, -R157, R88, R42 ;  /* 0x000000589d2a7223 */ /* 0x000fe2000001012a */
[-C--:B------:R-:W-:Y:S01]  /*d5c0*/  ISETP.GE.AND P5, PT, R175, R168.reuse, PT ;  /* 0x000000a8af00720c */ /* 0x080fe20003fa6270 */
[CC--:B------:R-:W-:Y:S01]  /*d5d0*/  FFMA.FTZ R50, -R157.reuse, R89.reuse, R50 ;  /* 0x000000599d327223 */ /* 0x0c0fe20000010132 */
[----:B------:R-:W-:Y:S01]  /*d5e0*/  FSEL R121, R36, -INF , P1 ;  /* 0xff80000024797808 */ /* 0x000fe20000800000 */
[----:B------:R-:W-:Y:S01]  /*d5f0*/  FFMA.FTZ R44, -R157, R89, R44 ;  /* 0x000000599d2c7223 */ /* 0x000fe2000001012c */
[----:B------:R-:W-:Y:S01]  /*d600*/  FSEL R122, R19, -INF , P5 ;  /* 0xff800000137a7808 */ /* 0x000fe20002800000 */
[C---:B------:R-:W-:Y:S01]  /*d610*/  VIADD R89, R172.reuse, 0xffffffd9 ;  /* 0xffffffd9ac597836 */ /* 0x040fe20000000000 */
[-C--:B------:R-:W-:Y:S01]  /*d620*/  ISETP.GE.AND P5, PT, R149, R169.reuse, PT ;  /* 0x000000a99500720c */ /* 0x080fe20003fa6270 */
[----:B------:R-:W-:Y:S01]  /*d630*/  VIADD R88, R172, 0xffffffc0 ;  /* 0xffffffc0ac587836 */ /* 0x000fe20000000000 */
[----:B------:R-:W-:Y:S02]  /*d640*/  ISETP.GE.AND P1, PT, R129, R168, PT ;  /* 0x000000a88100720c */ /* 0x000fe40003f26270 */
[----:B------:R-:W-:Y:S02]  /*d650*/  FSEL R125, R37, -INF , P5 ;  /* 0xff800000257d7808 */ /* 0x000fe40002800000 */
[----:B------:R-:W-:Y:S02]  /*d660*/  IABS R88, R88 ;  /* 0x0000005800587213 */ /* 0x000fe40000000000 */
        /* <DEDUP_REMOVED lines=9> */
[-C--:B------:R-:W-:Y:S01]  /*d700*/  ISETP.GE.AND P1, PT, R123, R168.reuse, PT ;  /* 0x000000a87b00720c */ /* 0x080fe20003f26270 */
[----:B------:R-:W-:Y:S01]  /*d710*/  VIADD R88, R172, 0xffffffe1 ;  /* 0xffffffe1ac587836 */ /* 0x000fe20000000000 */
[----:B------:R-:W-:Y:S02]  /*d720*/  FSEL R118, R40, -INF , P5 ;  /* 0xff80000028767808 */ /* 0x000fe40002800000 */
[----:B------:R-:W-:Y:S02]  /*d730*/  ISETP.GE.AND P5, PT, R127, R168, PT ;  /* 0x000000a87f00720c */ /* 0x000fe40003fa6270 */
[----:B------:R-:W-:Y:S02]  /*d740*/  FSEL R92, R27, -INF , P1 ;  /* 0xff8000001b5c7808 */ /* 0x000fe40000800000 */
[-C--:B------:R-:W-:Y:S02]  /*d750*/  ISETP.GE.AND P1, PT, R103, R169.reuse, PT ;  /* 0x000000a96700720c */ /* 0x080fe40003f26270 */
[----:B------:R-:W-:Y:S02]  /*d760*/  FSEL R96, R26, -INF , P5 ;  /* 0xff8000001a607808 */ /* 0x000fe40002800000 */
[----:B------:R-:W-:Y:S02]  /*d770*/  IABS R88, R88 ;  /* 0x0000005800587213 */ /* 0x000fe40000000000 */
[----:B------:R-:W-:Y:S02]  /*d780*/  ISETP.GE.AND P5, PT, R107, R169, PT ;  /* 0x000000a96b00720c */ /* 0x000fe40003fa6270 */
[----:B------:R-:W-:Y:S01]  /*d790*/  FSEL R204, R45, -INF , P1 ;  /* 0xff8000002dcc7808 */ /* 0x000fe20000800000 */
[----:B------:R-:W-:Y:S01]  /*d7a0*/  VIADD R45, R173, 0x31 ;  /* 0x00000031ad2d7836 */ /* 0x000fe20000000000 */
[----:B------:R-:W-:Y:S02]  /*d7b0*/  IABS R89, R89 ;  /* 0x0000005900597213 */ /* 0x000fe40000000000 */
[----:B------:R-:W-:Y:S02]  /*d7c0*/  ISETP.GE.AND P1, PT, R117, R168, PT ;  /* 0x000000a87500720c */ /* 0x000fe40003f26270 */
[----:B------:R-:W-:Y:S02]  /*d7d0*/  I2FP.F32.S32 R88, R88 ;  /* 0x0000005800587245 */ /* 0x000fe40000201400 */
[----:B------:R-:W-:Y:S02]  /*d7e0*/  FSEL R206, R44, -INF , P5 ;  /* 0xff8000002cce7808 */ /* 0x000fe40002800000 */
[----:B------:R-:W-:Y:S01]  /*d7f0*/  I2FP.F32.S32 R89, R89 ;  /* 0x0000005900597245 */ /* 0x000fe20000201400 */
[-C--:B------:R-:W-:Y:S01]  /*d800*/  FFMA.FTZ R54, -R157, R88.reuse, R54 ;  /* 0x000000589d367223 */ /* 0x080fe20000010136 */
[----:B------:R-:W-:Y:S01]  /*d810*/  ISETP.GE.AND P0, PT, R177, R169, PT ;  /* 0x000000a9b100720c */ /* 0x000fe20003f06270 */
[----:B------:R-:W-:Y:S01]  /*d820*/  FFMA.FTZ R48, -R157, R88, R48 ;  /* 0x000000589d307223 */ /* 0x000fe20000010130 */
[-C--:B------:R-:W-:Y:S01]  /*d830*/  ISETP.GE.AND P5, PT, R119, R168.reuse, PT ;  /* 0x000000a87700720c */ /* 0x080fe20003fa6270 */
[-C--:B------:R-:W-:Y:S01]  /*d840*/  FFMA.FTZ R52, -R157, R89.reuse, R52 ;  /* 0x000000599d347223 */ /* 0x080fe20000010134 */
[----:B------:R-:W-:Y:S01]  /*d850*/  FSEL R112, R31, -INF , P1 ;  /* 0xff8000001f707808 */ /* 0x000fe20000800000 */
[----:B------:R-:W-:Y:S01]  /*d860*/  FFMA.FTZ R58, -R157, R89, R58 ;  /* 0x000000599d3a7223 */ /* 0x000fe2000001013a */
[-C--:B------:R-:W-:Y:S01]  /*d870*/  ISETP.GE.AND P1, PT, R100, R169.reuse, PT ;  /* 0x000000a96400720c */ /* 0x080fe20003f26270 */
[----:B------:R-:W-:Y:S01]  /*d880*/  VIADD R89, R172, 0xffffffc9 ;  /* 0xffffffc9ac597836 */ /* 0x000fe20000000000 */
[----:B------:R-:W-:Y:S01]  /*d890*/  FSEL R124, R16, -INF , P0 ;  /* 0xff800000107c7808 */ /* 0x000fe20000000000 */
[----:B------:R-:W-:Y:S01]  /*d8a0*/  VIADD R88, R172, 0xffffffd1 ;  /* 0xffffffd1ac587836 */ /* 0x000fe20000000000 */
[----:B------:R-:W-:Y:S01]  /*d8b0*/  FSEL R113, R30, -INF , P5 ;  /* 0xff8000001e717808 */ /* 0x000fe20002800000 */
[----:B------:R-:W-:Y:S01]  /*d8c0*/  VIADD R172, R172, 0x80 ;  /* 0x00000080acac7836 */ /* 0x000fe20000000000 */
[-C--:B------:R-:W-:Y:S02]  /*d8d0*/  ISETP.GE.AND P0, PT, R131, R169.reuse, PT ;  /* 0x000000a98300720c */ /* 0x080fe40003f06270 */
[----:B------:R-:W-:Y:S02]  /*d8e0*/  ISETP.GE.AND P5, PT, R101, R169, PT ;  /* 0x000000a96500720c */ /* 0x000fe40003fa6270 */
[----:B------:R-:W-:Y:S02]  /*d8f0*/  FSEL R198, R49, -INF , P1 ;  /* 0xff80000031c67808 */ /* 0x000fe40000800000 */
[----:B------:R-:W-:Y:S02]  /*d900*/  IABS R91, R91 ;  /* 0x0000005b005b7213 */ /* 0x000fe40000000000 */
[-C--:B------:R-:W-:Y:S02]  /*d910*/  ISETP.GE.AND P1, PT, R115, R168.reuse, PT ;  /* 0x000000a87300720c */ /* 0x080fe40003f26270 */
[----:B------:R-:W-:Y:S02]  /*d920*/  FSEL R114, R20, -INF , P0 ;  /* 0xff80000014727808 */ /* 0x000fe40000000000 */
[----:B------:R-:W-:Y:S02]  /*d930*/  FSEL R188, R48, -INF , P5 ;  /* 0xff80000030bc7808 */ /* 0x000fe40002800000 */
[----:B------:R-:W-:Y:S02]  /*d940*/  I2FP.F32.S32 R91, R91 ;  /* 0x0000005b005b7245 */ /* 0x000fe40000201400 */
[----:B------:R-:W-:Y:S02]  /*d950*/  ISETP.GE.AND P5, PT, R116, R168, PT ;  /* 0x000000a87400720c */ /* 0x000fe40003fa6270 */
[----:B------:R-:W-:Y:S01]  /*d960*/  FSEL R44, R35, -INF , P1 ;  /* 0xff800000232c7808 */ /* 0x000fe20000800000 */
[----:B------:R-:W-:Y:S01]  /*d970*/  FFMA.FTZ R64, -R157, R91, R64 ;  /* 0x0000005b9d407223 */ /* 0x000fe20000010140 */
[----:B------:R-:W-:Y:S01]  /*d980*/  IABS R88, R88 ;  /* 0x0000005800587213 */ /* 0x000fe20000000000 */
[----:B------:R-:W-:Y:S01]  /*d990*/  VIADD R91, R173, 0x30 ;  /* 0x00000030ad5b7836 */ /* 0x000fe20000000000 */
[----:B------:R-:W-:Y:S02]  /*d9a0*/  ISETP.GE.AND P0, PT, R187, R168, PT ;  /* 0x000000a8bb00720c */ /* 0x000fe40003f06270 */
[----:B------:R-:W-:Y:S02]  /*d9b0*/  IABS R89, R89 ;  /* 0x0000005900597213 */ /* 0x000fe40000000000 */
[----:B------:R-:W-:Y:S02]  /*d9c0*/  ISETP.GE.AND P1, PT, R99, R169, PT ;  /* 0x000000a96300720c */ /* 0x000fe40003f26270 */
[----:B------:R-:W-:Y:S02]  /*d9d0*/  FSEL R105, R34, -INF , P5 ;  /* 0xff80000022697808 */ /* 0x000fe40002800000 */
[----:B------:R-:W-:Y:S02]  /*d9e0*/  I2FP.F32.S32 R88, R88 ;  /* 0x0000005800587245 */ /* 0x000fe40000201400 */
[----:B------:R-:W-:Y:S02]  /*d9f0*/  FSEL R224, R7, -INF , P0 ;  /* 0xff80000007e07808 */ /* 0x000fe40000000000 */
[----:B------:R-:W-:Y:S01]  /*da00*/  I2FP.F32.S32 R89, R89 ;  /* 0x0000005900597245 */ /* 0x000fe20000201400 */
[-C--:B------:R-:W-:Y:S01]  /*da10*/  FFMA.FTZ R56, -R157, R88.reuse, R56 ;  /* 0x000000589d387223 */ /* 0x080fe20000010138 */
[----:B------:R-:W-:Y:S01]  /*da20*/  ISETP.GE.AND P5, PT, R95, R169, PT ;  /* 0x000000a95f00720c */ /* 0x000fe20003fa6270 */
[----:B------:R-:W-:Y:S01]  /*da30*/  FFMA.FTZ R62, -R157, R88, R62 ;  /* 0x000000589d3e7223 */ /* 0x000fe2000001013e */
[----:B------:R-:W-:Y:S01]  /*da40*/  FSEL R53, R53, -INF , P1 ;  /* 0xff80000035357808 */ /* 0x000fe20000800000 */
[-C--:B------:R-:W-:Y:S01]  /*da50*/  FFMA.FTZ R60, -R157, R89.reuse, R60 ;  /* 0x000000599d3c7223 */ /* 0x080fe2000001013c */
[-C--:B------:R-:W-:Y:S01]  /*da60*/  ISETP.GE.AND P0, PT, R185, R168.reuse, PT ;  /* 0x000000a8b900720c */ /* 0x080fe20003f06270 */
[----:B------:R-:W-:Y:S01]  /*da70*/  FFMA.FTZ R66, -R157, R89, R66 ;  /* 0x000000599d427223 */ /* 0x000fe20000010142 */
[-C--:B------:R-:W-:Y:S02]  /*da80*/  ISETP.GE.AND P1, PT, R93, R169.reuse, PT ;  /* 0x000000a95d00720c */ /* 0x080fe40003f26270 */
[----:B------:R-:W-:Y:S02]  /*da90*/  FSEL R192, R52, -INF , P5 ;  /* 0xff80000034c07808 */ /* 0x000fe40002800000 */
        /* <DEDUP_REMOVED lines=11> */
[----:B------:R-:W-:Y:S02]  /*db50*/  FSEL R90, R90, -INF , !P4 ;  /* 0xff8000005a5a7808 */ /* 0x000fe40006000000 */
[-C--:B------:R-:W-:Y:S02]  /*db60*/  ISETP.GE.AND P0, PT, R117, R169.reuse, PT ;  /* 0x000000a97500720c */ /* 0x080fe40003f06270 */
        /* <DEDUP_REMOVED lines=9> */
[----:B------:R-:W-:Y:S02]  /*dc00*/  FSEL R52, R94, -INF , !P5 ;  /* 0xff8000005e347808 */ /* 0x000fe40006800000 */
[----:B------:R-:W-:Y:S02]  /*dc10*/  ISETP.GE.AND P5, PT, R41, R169, PT ;  /* 0x000000a92900720c */ /* 0x000fe40003fa6270 */
[----:B------:R-:W-:Y:S02]  /*dc20*/  ISETP.GE.AND P6, PT, R183, R145, PT ;  /* 0x00000091b700720c */ /* 0x000fe40003fc6270 */
[-C--:B------:R-:W-:Y:S02]  /*dc30*/  ISETP.GE.AND P0, PT, R173, R168.reuse, PT ;  /* 0x000000a8ad00720c */ /* 0x080fe40003f06270 */
[----:B------:R-:W-:Y:S02]  /*dc40*/  FSEL R180, R180, -INF , !P6 ;  /* 0xff800000b4b47808 */ /* 0x000fe40007000000 */
[----:B------:R-:W-:Y:S02]  /*dc50*/  FSEL R48, R38, -INF , P0 ;  /* 0xff80000026307808 */ /* 0x000fe40000000000 */
[----:B------:R-:W-:Y:S02]  /*dc60*/  ISETP.GE.AND P0, PT, R111, R168, PT ;  /* 0x000000a86f00720c */ /* 0x000fe40003f06270 */
[----:B------:R-:W-:Y:S02]  /*dc70*/  FSEL R94, R64, -INF , P1 ;  /* 0xff800000405e7808 */ /* 0x000fe40000800000 */
[----:B------:R-:W-:Y:S02]  /*dc80*/  FSEL R210, R42, -INF , P0 ;  /* 0xff8000002ad27808 */ /* 0x000fe40000000000 */
[----:B------:R-:W-:Y:S02]  /*dc90*/  ISETP.GE.AND P0, PT, R45, R169, PT ;  /* 0x000000a92d00720c */ /* 0x000fe40003f06270 */
        /* <DEDUP_REMOVED lines=18> */
[----:B------:R-:W-:Y:S02]  /*ddc0*/  ISETP.GE.AND P1, PT, R187, R144, PT ;  /* 0x00000090bb00720c */ /* 0x000fe40003f26270 */
[----:B------:R-:W-:Y:S02]  /*ddd0*/  FSEL R186, R54, -INF , P0 ;  /* 0xff80000036ba7808 */ /* 0x000fe40000000000 */
[----:B------:R-:W-:Y:S02]  /*dde0*/  FSEL R224, R224, -INF , !P1 ;  /* 0xff800000e0e07808 */ /* 0x000fe40004800000 */
[----:B------:R-:W-:Y:S02]  /*ddf0*/  ISETP.GE.AND P0, PT, R93, R168, PT ;  /* 0x000000a85d00720c */ /* 0x000fe40003f06270 */
[----:B------:R-:W-:Y:S02]  /*de00*/  ISETP.GE.AND P1, PT, R181, R144, PT ;  /* 0x00000090b500720c */ /* 0x000fe40003f26270 */
[----:B------:R-:W-:Y:S02]  /*de10*/  FSEL R59, R59, -INF , P0 ;  /* 0xff8000003b3b7808 */ /* 0x000fe40000000000 */
[----:B------:R-:W-:Y:S02]  /*de20*/  ISETP.GE.AND P0, PT, R41, R168, PT ;  /* 0x000000a82900720c */ /* 0x000fe40003f06270 */
[----:B------:R-:W-:Y:S02]  /*de30*/  FSEL R104, R62, -INF , P5 ;  /* 0xff8000003e687808 */ /* 0x000fe40002800000 */
        /* <DEDUP_REMOVED lines=59> */
[-C--:B------:R-:W-:Y:S02]  /*e1f0*/  ISETP.GE.AND P0, PT, R185, R145.reuse, PT ;  /* 0x00000091b900720c */ /* 0x080fe40003f06270 */
[----:B------:R-:W-:Y:S02]  /*e200*/  FSEL R126, R126, -INF , !P6 ;  /* 0xff8000007e7e7808 */ /* 0x000fe40007000000 */
[----:B------:R-:W-:Y:S02]  /*e210*/  ISETP.GE.AND P6, PT, R0, R168, PT ;  /* 0x000000a80000720c */ /* 0x000fe40003fc6270 */
        /* <DEDUP_REMOVED lines=18> */
[-C--:B------:R-:W-:Y:S04]  /*e340*/  ISETP.GE.AND P0, PT, R179, R145.reuse, PT ;  /* 0x00000091b300720c */ /* 0x080fe80003f06270 */
        /* <DEDUP_REMOVED lines=14> */
[CC--:B------:R-:W-:Y:S01]  /*e430*/  ISETP.GE.AND P0, PT, R173.reuse, R145.reuse, PT ;  /* 0x00000091ad00720c */ /* 0x0c0fe20003f06270 */
[----:B------:R-:W-:Y:S01]  /*e440*/  VIADD R173, R173, 0xffffff80 ;  /* 0xffffff80adad7836 */ /* 0x000fe20000000000 */
[----:B------:R-:W-:Y:S02]  /*e450*/  FMNMX3.FTZ R53, R53, R174, R222, !PT ;  /* 0x000000ae35357276 */ /* 0x000fe400078100de */
[----:B------:R-:W-:Y:S02]  /*e460*/  FSEL R58, R121, -INF , !P0 ;  /* 0xff800000793a7808 */ /* 0x000fe40004000000 */
[-C--:B------:R-:W-:Y:S02]  /*e470*/  ISETP.GE.AND P0, PT, R111, R145.reuse, PT ;  /* 0x000000916f00720c */ /* 0x080fe40003f06270 */
        /* <DEDUP_REMOVED lines=67> */
[----:B-1----:R-:W-:Y:S01]  /*e8b0*/  FMNMX.FTZ R0, R45, R0, !PT ;  /* 0x000000002d007209 */ /* 0x002fe20007810000 */
[-CC-:B------:R-:W-:Y:S01]  /*e8c0*/  FFMA.FTZ R124, R124, R84.reuse, -R97.reuse ;  /* 0x000000547c7c7223 */ /* 0x180fe20000010861 */
[-CC-:B------:R-:W-:Y:S01]  /*e8d0*/  FFMA.FTZ R117, R216, R84.reuse, -R97.reuse ;  /* 0x00000054d8757223 */ /* 0x180fe20000010861 */
[--C-:B------:R-:W-:Y:S03]  /*e8e0*/  FFMA.FTZ R188, R188, R84, -R97.reuse ;  /* 0x00000054bcbc7223 */ /* 0x100fe60000010861 */
[----:B------:R-:W-:Y:S01]  /*e8f0*/  MUFU.EX2 R125, R125 ;  /* 0x0000007d007d7308 */ /* 0x000fe20000000800 */
[----:B------:R-:W-:Y:S01]  /*e900*/  FMUL.FTZ R93, R84, R0 ;  /* 0x00000000545d7220 */ /* 0x000fe20000410000 */
[----:B------:R-:W-:Y:S01]  /*e910*/  FSETP.NEU.FTZ.AND P0, PT, R0, -INF , PT ;  /* 0xff8000000000780b */ /* 0x000fe20003f1d000 */
[-CC-:B------:R-:W-:Y:S01]  /*e920*/  FFMA.FTZ R149, R198, R84.reuse, -R97.reuse ;  /* 0x00000054c6957223 */ /* 0x180fe20000010861 */
[-CC-:B------:R-:W-:Y:S01]  /*e930*/  FFMA.FTZ R131, R228, R84.reuse, -R97.reuse ;  /* 0x00000054e4837223 */ /* 0x180fe20000010861 */
[-CC-:B------:R-:W-:Y:S01]  /*e940*/  FFMA.FTZ R129, R226, R84.reuse, -R97.reuse ;  /* 0x00000054e2817223 */ /* 0x180fe20000010861 */
[----:B------:R-:W-:Y:S01]  /*e950*/  FSEL R93, R93, RZ, P0 ;  /* 0x000000ff5d5d7208 */ /* 0x000fe20000000000 */
[-CC-:B------:R-:W-:Y:S03]  /*e960*/  FFMA.FTZ R178, R178, R84.reuse, -R97.reuse ;  /* 0x00000054b2b27223 */ /* 0x180fe60000010861 */
[----:B------:R-:W-:Y:S01]  /*e970*/  MUFU.EX2 R176, R176 ;  /* 0x000000b000b07308 */ /* 0x000fe20000000800 */
[----:B------:R-:W-:Y:S01]  /*e980*/  FSEL R45, R0, RZ, P0 ;  /* 0x000000ff002d7208 */ /* 0x000fe20000000000 */
[-C--:B------:R-:W-:Y:S01]  /*e990*/  FFMA.FTZ R177, R192, R84.reuse, -R97 ;  /* 0x00000054c0b17223 */ /* 0x080fe20000010861 */
[-C--:B------:R-:W-:Y:S01]  /*e9a0*/  FFMA.FTZ R107, R92, R84.reuse, -R93 ;  /* 0x000000545c6b7223 */ /* 0x080fe2000001085d */
[----:B------:R-:W-:Y:S02]  /*e9b0*/  IMAD R92, R136, 0x2, R87 ;  /* 0x00000002885c7824 */ /* 0x000fe400078e0257 */
[-C--:B------:R-:W-:Y:S01]  /*e9c0*/  FFMA.FTZ R180, R49, R84.reuse, -R93 ;  /* 0x0000005431b47223 */ /* 0x080fe2000001085d */
[----:B------:R-:W-:Y:S01]  /*e9d0*/  FADD.FTZ R45, -R45, R86 ;  /* 0x000000562d2d7221 */ /* 0x000fe20000010100 */
[-C--:B------:R-:W-:Y:S02]  /*e9e0*/  FFMA.FTZ R86, R58, R84.reuse, -R97 ;  /* 0x000000543a567223 */ /* 0x080fe40000010861 */
[----:B------:R-:W-:Y:S01]  /*e9f0*/  MUFU.EX2 R131, R131 ;  /* 0x0000008300837308 */ /* 0x000fe20000000800 */
[----:B------:R-:W-:Y:S02]  /*ea00*/  VIADD R63, R92, 0x3020 ;  /* 0x000030205c3f7836 */ /* 0x000fe40000000000 */
[-CC-:B------:R-:W-:Y:S01]  /*ea10*/  FFMA.FTZ R101, R62, R84.reuse, -R93.reuse ;  /* 0x000000543e657223 */ /* 0x180fe2000001085d */
[-C--:B------:R-:W-:Y:S01]  /*ea20*/  FFMA.FTZ R115, R122, R84.reuse, -R93 ;  /* 0x000000547a737223 */ /* 0x080fe2000001085d */
[-C--:B------:R-:W-:Y:S01]  /*ea30*/  FFMA.FTZ R122, R114, R84.reuse, -R97 ;  /* 0x00000054727a7223 */ /* 0x080fe20000010861 */
[-CC-:B------:R-:W-:Y:S01]  /*ea40*/  FFMA.FTZ R114, R108, R84.reuse, -R93.reuse ;  /* 0x000000546c727223 */ /* 0x180fe2000001085d */
[-C--:B------:R-:W-:Y:S01]  /*ea50*/  FFMA.FTZ R108, R96, R84.reuse, -R93 ;  /* 0x00000054606c7223 */ /* 0x080fe2000001085d */
[-C--:B------:R-:W-:Y:S02]  /*ea60*/  FFMA.FTZ R96, R52, R84.reuse, -R97 ;  /* 0x0000005434607223 */ /* 0x080fe40000010861 */
[----:B------:R-:W1:Y:S01]  /*ea70*/  MUFU.EX2 R129, R129 ;  /* 0x0000008100817308 */ /* 0x000e620000000800 */
[----:B------:R-:W2:Y:S01]  /*ea80*/  LDSM.16.MT88.4 R52, [R92+0x3000] ;  /* 0x003000005c34783b */ /* 0x000ea20000004200 */
[-CC-:B------:R-:W-:Y:S01]  /*ea90*/  FFMA.FTZ R98, R46, R84.reuse, -R93.reuse ;  /* 0x000000542e627223 */ /* 0x180fe2000001085d */
[----:B------:R-:W-:Y:S01]  /*eaa0*/  FSEL R46, R41, RZ, P1 ;  /* 0x000000ff292e7208 */ /* 0x000fe20000800000 */
[-CC-:B------:R-:W-:Y:S01]  /*eab0*/  FFMA.FTZ R103, R44, R84.reuse, -R93.reuse ;  /* 0x000000542c677223 */ /* 0x180fe2000001085d */
[-CC-:B------:R-:W-:Y:S01]  /*eac0*/  FFMA.FTZ R111, R106, R84.reuse, -R93.reuse ;  /* 0x000000546a6f7223 */ /* 0x180fe2000001085d */
[-CC-:B------:R-:W-:Y:S01]  /*ead0*/  FFMA.FTZ R106, R64, R84.reuse, -R93.reuse ;  /* 0x00000054406a7223 */ /* 0x180fe2000001085d */
[-C--:B------:R-:W-:Y:S03]  /*eae0*/  FFMA.FTZ R128, R128, R84.reuse, -R93 ;  /* 0x0000005480807223 */ /* 0x080fe6000001085d */
[----:B------:R-:W3:Y:S01]  /*eaf0*/  MUFU.EX2 R178, R178 ;  /* 0x000000b200b27308 */ /* 0x000ee20000000800 */
[----:B------:R-:W-:Y:S01]  /*eb00*/  FADD.FTZ R47, -R46, R85 ;  /* 0x000000552e2f7221 */ /* 0x000fe20000010100 */
[-C--:B------:R-:W-:Y:S01]  /*eb10*/  FFMA.FTZ R85, R50, R84.reuse, -R97 ;  /* 0x0000005432557223 */ /* 0x080fe20000010861 */
[----:B------:R-:W-:Y:S01]  /*eb20*/  FMUL.FTZ R46, R84, R45 ;  /* 0x0000002d542e7220 */ /* 0x000fe20000410000 */
[----:B------:R-:W-:Y:S02]  /*eb30*/  VIADD R45, R92, 0x3000 ;  /* 0x000030005c2d7836 */ /* 0x000fe40000000000 */
[----:B------:R-:W-:Y:S01]  /*eb40*/  FMUL.FTZ R44, R84, R47 ;  /* 0x0000002f542c7220 */ /* 0x000fe20000410000 */
[-CC-:B------:R-:W-:Y:S01]  /*eb50*/  FFMA.FTZ R119, R218, R84.reuse, -R93.reuse ;  /* 0x00000054da777223 */ /* 0x180fe2000001085d */
[-CC-:B------:R-:W-:Y:S02]  /*eb60*/  FFMA.FTZ R120, R120, R84.reuse, -R93.reuse ;  /* 0x0000005478787223 */ /* 0x180fe4000001085d */
[----:B------:R-:W4:Y:S01]  /*eb70*/  MUFU.EX2 R61, R46 ;  /* 0x0000002e003d7308 */ /* 0x000f220000000800 */
[----:B------:R-:W-:Y:S01]  /*eb80*/  @P2 VIADD R63, R45, 0xffffffe0 ;  /* 0xffffffe02d3f2836 */ /* 0x000fe20000000000 */
[----:B-1----:R-:W-:Y:S01]  /*eb90*/  F2FP.F16.F32.PACK_AB R64, R129, R131 ;  /* 0x000000838140723e */ /* 0x002fe200000000ff */
[-CC-:B------:R-:W-:Y:S01]  /*eba0*/  FFMA.FTZ R137, R202, R84.reuse, -R93.reuse ;  /* 0x00000054ca897223 */ /* 0x180fe2000001085d */
[-CC-:B------:R-:W-:Y:S01]  /*ebb0*/  FFMA.FTZ R136, R200, R84.reuse, -R93.reuse ;  /* 0x00000054c8887223 */ /* 0x180fe2000001085d */
[-CC-:B------:R-:W-:Y:S01]  /*ebc0*/  FFMA.FTZ R175, R196, R84.reuse, -R93.reuse ;  /* 0x00000054c4af7223 */ /* 0x180fe2000001085d */
[----:B------:R-:W1:Y:S01]  /*ebd0*/  LDSM.16.MT88.4 R88, [R63] ;  /* 0x000000003f58783b */ /* 0x000e620000004200 */
[--C-:B------:R-:W-:Y:S03]  /*ebe0*/  FFMA.FTZ R194, R194, R84, -R93.reuse ;  /* 0x00000054c2c27223 */ /* 0x100fe6000001085d */
[----:B------:R-:W5:Y:S01]  /*ebf0*/  MUFU.EX2 R62, R44 ;  /* 0x0000002c003e7308 */ /* 0x000f620000000800 */
[----:B---3--:R-:W-:Y:S01]  /*ec00*/  F2FP.F16.F32.PACK_AB R66, R125, R178 ;  /* 0x000000b27d42723e */ /* 0x008fe200000000ff */
[-CC-:B------:R-:W-:Y:S01]  /*ec10*/  FFMA.FTZ R127, R224, R84.reuse, -R93.reuse ;  /* 0x00000054e07f7223 */ /* 0x180fe2000001085d */
[-CC-:B------:R-:W-:Y:S01]  /*ec20*/  FFMA.FTZ R174, R174, R84.reuse, -R93.reuse ;  /* 0x00000054aeae7223 */ /* 0x180fe2000001085d */
[-C--:B------:R-:W-:Y:S01]  /*ec30*/  FFMA.FTZ R123, R222, R84.reuse, -R93 ;  /* 0x00000054de7b7223 */ /* 0x080fe2000001085d */
[----:B------:R-:W-:Y:S01]  /*ec40*/  FFMA.FTZ R190, R190, R84, -R97 ;  /* 0x00000054bebe7223 */ /* 0x000fe20000010861 */
[----:B------:R-:W-:Y:S01]  /*ec50*/  ISETP.GT.AND P0, PT, R171, R146, PT ;  /* 0x00000092ab00720c */ /* 0x000fe20003f04270 */
[----:B------:R-:W-:Y:S03]  /*ec60*/  FFMA.FTZ R179, R186, R84, -R93 ;  /* 0x00000054bab37223 */ /* 0x000fe6000001085d */
[----:B------:R-:W-:Y:S01]  /*ec70*/  MUFU.EX2 R180, R180 ;  /* 0x000000b400b47308 */ /* 0x000fe20000000800 */
[C---:B----4-:R-:W-:Y:S01]  /*ec80*/  FMUL.FTZ R50, R61.reuse, R78 ;  /* 0x0000004e3d327220 */ /* 0x050fe20000410000 */
[C---:B------:R-:W-:Y:S01]  /*ec90*/  FMUL.FTZ R51, R61.reuse, R79 ;  /* 0x0000004f3d337220 */ /* 0x040fe20000410000 */
[C---:B------:R-:W-:Y:S01]  /*eca0*/  FMUL.FTZ R58, R61.reuse, R70 ;  /* 0x000000463d3a7220 */ /* 0x040fe20000410000 */
[C---:B------:R-:W-:Y:S01]  /*ecb0*/  FMUL.FTZ R59, R61.reuse, R71 ;  /* 0x000000473d3b7220 */ /* 0x040fe20000410000 */
[C---:B------:R-:W-:Y:S01]  /*ecc0*/  FMUL.FTZ R46, R61.reuse, R82 ;  /* 0x000000523d2e7220 */ /* 0x040fe20000410000 */
[----:B------:R-:W-:Y:S01]  /*ecd0*/  FFMA.FTZ R82, R56, R84, -R97 ;  /* 0x0000005438527223 */ /* 0x000fe20000010861 */
[----:B------:R-:W-:Y:S03]  /*ece0*/  FMUL.FTZ R47, R61, R83 ;  /* 0x000000533d2f7220 */ /* 0x000fe60000410000 */
[----:B------:R-:W3:Y:S01]  /*ecf0*/  MUFU.EX2 R127, R127 ;  /* 0x0000007f007f7308 */ /* 0x000ee20000000800 */
[C---:B-----5:R-:W-:Y:S01]  /*ed00*/  FMUL.FTZ R49, R62.reuse, R77 ;  /* 0x0000004d3e317220 */ /* 0x060fe20000410000 */
[C---:B------:R-:W-:Y:S01]  /*ed10*/  FMUL.FTZ R56, R62.reuse, R68 ;  /* 0x000000443e387220 */ /* 0x040fe20000410000 */
[C---:B------:R-:W-:Y:S01]  /*ed20*/  FMUL.FTZ R57, R62.reuse, R69 ;  /* 0x000000453e397220 */ /* 0x040fe20000410000 */
[----:B------:R-:W-:Y:S01]  /*ed30*/  FMUL.FTZ R44, R62, R80 ;  /* 0x000000503e2c7220 */ /* 0x000fe20000410000 */
[----:B------:R-:W-:Y:S01]  /*ed40*/  LDSM.16.MT88.4 R68, [R92+0x3800] ;  /* 0x003800005c44783b */ /* 0x000fe20000004200 */
[--C-:B------:R-:W-:Y:S01]  /*ed50*/  FFMA.FTZ R80, R48, R84, -R93.reuse ;  /* 0x0000005430507223 */ /* 0x100fe2000001085d */
[C---:B------:R-:W-:Y:S03]  /*ed60*/  FMUL.FTZ R48, R62.reuse, R76 ;  /* 0x0000004c3e307220 */ /* 0x040fe60000410000 */
[----:B------:R-:W-:Y:S01]  /*ed70*/  MUFU.EX2 R174, R174 ;  /* 0x000000ae00ae7308 */ /* 0x000fe20000000800 */
[----:B------:R-:W-:Y:S01]  /*ed80*/  FMUL.FTZ R45, R62, R81 ;  /* 0x000000513e2d7220 */ /* 0x000fe20000410000 */
[-CC-:B------:R-:W-:Y:S01]  /*ed90*/  FFMA.FTZ R81, R214, R84.reuse, -R93.reuse ;  /* 0x00000054d6517223 */ /* 0x180fe2000001085d */
[-C--:B------:R-:W-:Y:S01]  /*eda0*/  FFMA.FTZ R83, R208, R84.reuse, -R93 ;  /* 0x00000054d0537223 */ /* 0x080fe2000001085d */
[----:B------:R-:W-:Y:S01]  /*edb0*/  FFMA.FTZ R131, R62, R167, R131 ;  /* 0x000000a73e837223 */ /* 0x000fe20000010083 */
[----:B------:R-:W4:Y:S01]  /*edc0*/  LDSM.16.MT88.4 R76, [R92+0x3400] ;  /* 0x003400005c4c783b */ /* 0x000f220000004200 */
[-C--:B------:R-:W-:Y:S01]  /*edd0*/  FFMA.FTZ R182, R182, R84.reuse, -R93 ;  /* 0x00000054b6b67223 */ /* 0x080fe2000001085d */
[----:B------:R-:W-:Y:S03]  /*ede0*/  FFMA.FTZ R130, R130, R84, -R97 ;  /* 0x0000005482827223 */ /* 0x000fe60000010861 */
[----:B------:R-:W5:Y:S01]  /*edf0*/  MUFU.EX2 R123, R123 ;  /* 0x0000007b007b7308 */ /* 0x000f620000000800 */
[----:B---3--:R-:W-:Y:S01]  /*ee00*/  F2FP.F16.F32.PACK_AB R65, R127, R180 ;  /* 0x000000b47f41723e */ /* 0x008fe200000000ff */
[----:B------:R-:W-:Y:S01]  /*ee10*/  FFMA.FTZ R180, R61, R166, R180 ;  /* 0x000000a63db47223 */ /* 0x000fe200000100b4 */
[----:B------:R-:W-:Y:S01]  /*ee20*/  FADD.FTZ R131, R129, R131 ;  /* 0x0000008381837221 */ /* 0x000fe20000010000 */
[-C--:B------:R-:W-:Y:S01]  /*ee30*/  FFMA.FTZ R118, R118, R84.reuse, -R93 ;  /* 0x0000005476767223 */ /* 0x080fe2000001085d */
[-C--:B------:R-:W-:Y:S01]  /*ee40*/  FFMA.FTZ R184, R184, R84.reuse, -R97 ;  /* 0x00000054b8b87223 */ /* 0x080fe20000010861 */
[----:B------:R-:W-:Y:S01]  /*ee50*/  FADD.FTZ R127, R127, R180 ;  /* 0x000000b47f7f7221 */ /* 0x000fe20000010000 */
[----:B------:R-:W-:Y:S03]  /*ee60*/  FADD.FTZ R178, R178, R131 ;  /* 0x00000083b2b27221 */ /* 0x000fe60000010000 */
[----:B------:R-:W3:Y:S01]  /*ee70*/  MUFU.EX2 R121, R121 ;  /* 0x0000007900797308 */ /* 0x000ee20000000800 */
[-C--:B------:R-:W-:Y:S01]  /*ee80*/  FFMA.FTZ R126, R126, R84.reuse, -R93 ;  /* 0x000000547e7e7223 */ /* 0x080fe2000001085d */
[-CC-:B------:R-:W-:Y:S01]  /*ee90*/  FFMA.FTZ R116, R116, R84.reuse, -R97.reuse ;  /* 0x0000005474747223 */ /* 0x180fe20000010861 */
[----:B------:R-:W-:Y:S01]  /*eea0*/  FADD.FTZ R125, R125, R178 ;  /* 0x000000b27d7d7221 */ /* 0x000fe20000010000 */
[-CC-:B------:R-:W-:Y:S01]  /*eeb0*/  FFMA.FTZ R112, R112, R84.reuse, -R97.reuse ;  /* 0x0000005470707223 */ /* 0x180fe20000010861 */
[-C--:B------:R-:W-:Y:S01]  /*eec0*/  FFMA.FTZ R94, R94, R84.reuse, -R97 ;  /* 0x000000545e5e7223 */ /* 0x080fe20000010861 */
[-CC-:B------:R-:W-:Y:S01]  /*eed0*/  FFMA.FTZ R104, R104, R84.reuse, -R93.reuse ;  /* 0x0000005468687223 */ /* 0x180fe2000001085d */
[----:B------:R-:W-:Y:S03]  /*eee0*/  FFMA.FTZ R100, R100, R84, -R93 ;  /* 0x0000005464647223 */ /* 0x000fe6000001085d */
[----:B------:R-:W-:Y:S01]  /*eef0*/  MUFU.EX2 R128, R128 ;  /* 0x0000008000807308 */ /* 0x000fe20000000800 */
[----:B-----5:R-:W-:Y:S01]  /*ef00*/  F2FP.F16.F32.PACK_AB R67, R123, R174 ;  /* 0x000000ae7b43723e */ /* 0x020fe200000000ff */
[----:B------:R-:W-:Y:S08]  /*ef10*/  FADD.FTZ R174, R174, R127 ;  /* 0x0000007faeae7221 */ /* 0x000ff00000010000 */
        /* <DEDUP_REMOVED lines=9> */
[----:B------:R-:W2:Y:S03]  /*efb0*/  LDSM.16.MT88.4 R72, [R63+0x400] ;  /* 0x000400003f48783b */ /* 0x000ea60000004200 */
[----:B------:R-:W4:Y:S02]  /*efc0*/  MUFU.EX2 R117, R117 ;  /* 0x0000007500757308 */ /* 0x000f240000000800 */
[C---:B-1----:R-:W-:Y:S03]  /*efd0*/  HMMA.16816.F32 R52, R64.reuse, R88, R52 ;  /* 0x000000584034723c */ /* 0x042fe60000001834 */
[-C--:B------:R-:W-:Y:S05]  /*efe0*/  FFMA.FTZ R89, R212, R84.reuse, -R97 ;  /* 0x00000054d4597223 */ /* 0x080fea0000010861 */
[----:B------:R-:W-:Y:S01]  /*eff0*/  MUFU.EX2 R120, R120 ;  /* 0x0000007800787308 */ /* 0x000fe20000000800 */
[----:B------:R-:W-:Y:S01]  /*f000*/  FFMA.FTZ R88, R210, R84, -R93 ;  /* 0x00000054d2587223 */ /* 0x000fe2000001085d */
[----:B------:R-:W-:Y:S03]  /*f010*/  HMMA.16816.F32 R56, R64, R90, R56 ;  /* 0x0000005a4038723c */ /* 0x000fe60000001838 */
[----:B---3--:R-:W-:Y:S05]  /*f020*/  F2FP.F16.F32.PACK_AB R64, R121, R176 ;  /* 0x000000b07940723e */ /* 0x008fea00000000ff */
[----:B------:R-:W1:Y:S01]  /*f030*/  MUFU.EX2 R115, R115 ;  /* 0x0000007300737308 */ /* 0x000e620000000800 */
[----:B-----5:R-:W-:Y:S01]  /*f040*/  F2FP.F16.F32.PACK_AB R65, R119, R128 ;  /* 0x000000807741723e */ /* 0x020fe200000000ff */
[--C-:B------:R-:W-:Y:S01]  /*f050*/  FFMA.FTZ R90, R206, R84, -R97.reuse ;  /* 0x00000054ce5a7223 */ /* 0x100fe20000010861 */
[----:B----4-:R-:W-:Y:S01]  /*f060*/  F2FP.F16.F32.PACK_AB R66, R117, R124 ;  /* 0x0000007c7542723e */ /* 0x010fe200000000ff */
[-C--:B------:R-:W-:Y:S01]  /*f070*/  FFMA.FTZ R91, R204, R84.reuse, -R97 ;  /* 0x00000054cc5b7223 */ /* 0x080fe20000010861 */
[----:B------:R-:W-:Y:S01]  /*f080*/  FADD.FTZ R128, R128, R61 ;  /* 0x0000003d80807221 */ /* 0x000fe20000010000 */
[----:B------:R-:W-:Y:S01]  /*f090*/  FADD.FTZ R176, R176, R125 ;  /* 0x0000007db0b07221 */ /* 0x000fe20000010000 */
[----:B------:R-:W-:Y:S03]  /*f0a0*/  FFMA.FTZ R97, R95, R84, -R97 ;  /* 0x000000545f617223 */ /* 0x000fe60000010861 */
[----:B------:R-:W-:Y:S01]  /*f0b0*/  MUFU.EX2 R122, R122 ;  /* 0x0000007a007a7308 */ /* 0x000fe20000000800 */
[----:B------:R-:W-:Y:S01]  /*f0c0*/  FADD.FTZ R119, R119, R128 ;  /* 0x0000008077777221 */ /* 0x000fe20000010000 */
[----:B------:R-:W-:Y:S04]  /*f0d0*/  FADD.FTZ R121, R121, R176 ;  /* 0x000000b079797221 */ /* 0x000fe80000010000 */
[----:B------:R-:W-:Y:S04]  /*f0e0*/  FADD.FTZ R124, R124, R121 ;  /* 0x000000797c7c7221 */ /* 0x000fe80000010000 */
[----:B------:R-:W3:Y:S01]  /*f0f0*/  MUFU.EX2 R113, R113 ;  /* 0x0000007100717308 */ /* 0x000ee20000000800 */
[----:B-1----:R-:W-:Y:S01]  /*f100*/  F2FP.F16.F32.PACK_AB R67, R115, R120 ;  /* 0x000000787343723e */ /* 0x002fe200000000ff */
[----:B------:R-:W-:Y:S01]  /*f110*/  FADD.FTZ R120, R120, R119 ;  /* 0x0000007778787221 */ /* 0x000fe20000010000 */
[----:B------:R-:W-:Y:S03]  /*f120*/  FADD.FTZ R117, R117, R124 ;  /* 0x0000007c75757221 */ /* 0x000fe60000010000 */
[----:B------:R-:W-:Y:S04]  /*f130*/  FADD.FTZ R61, R115, R120 ;  /* 0x00000078733d7221 */ /* 0x000fe80000010000 */
[----:B------:R-:W-:Y:S01]  /*f140*/  MUFU.EX2 R114, R114 ;  /* 0x0000007200727308 */ /* 0x000fe20000000800 */
[C---:B------:R-:W-:Y:S09]  /*f150*/  HMMA.16816.F32 R44, R64.reuse, R76, R44 ;  /* 0x0000004c402c723c */ /* 0x040ff2000000182c */
[----:B------:R-:W1:Y:S01]  /*f160*/  MUFU.EX2 R111, R111 ;  /* 0x0000006f006f7308 */ /* 0x000e620000000800 */
[C---:B------:R-:W-:Y:S01]  /*f170*/  HMMA.16816.F32 R48, R64.reuse, R78, R48 ;  /* 0x0000004e4030723c */ /* 0x040fe20000001830 */
[----:B------:R-:W4:Y:S08]  /*f180*/  LDSM.16.MT88.4 R76, [R63+0x800] ;  /* 0x000800003f4c783b */ /* 0x000f300000004200 */
[----:B------:R-:W5:Y:S01]  /*f190*/  MUFU.EX2 R110, R110 ;  /* 0x0000006e006e7308 */ /* 0x000f620000000800 */
[C---:B--2---:R-:W-:Y:S09]  /*f1a0*/  HMMA.16816.F32 R52, R64.reuse, R72, R52 ;  /* 0x000000484034723c */ /* 0x044ff20000001834 */
[----:B------:R-:W2:Y:S01]  /*f1b0*/  MUFU.EX2 R109, R109 ;  /* 0x0000006d006d7308 */ /* 0x000ea20000000800 */
[----:B------:R-:W-:Y:S01]  /*f1c0*/  HMMA.16816.F32 R56, R64, R74, R56 ;  /* 0x0000004a4038723c */ /* 0x000fe20000001838 */
[----:B------:R-:W4:Y:S02]  /*f1d0*/  LDSM.16.MT88.4 R72, [R92+0x3c00] ;  /* 0x003c00005c48783b */ /* 0x000f240000004200 */
[----:B---3--:R-:W-:Y:S01]  /*f1e0*/  F2FP.F16.F32.PACK_AB R64, R113, R122 ;  /* 0x0000007a7140723e */ /* 0x008fe200000000ff */
[----:B------:R-:W-:Y:S01]  /*f1f0*/  FADD.FTZ R122, R122, R117 ;  /* 0x000000757a7a7221 */ /* 0x000fe20000010000 */
[----:B-1----:R-:W-:Y:S01]  /*f200*/  F2FP.F16.F32.PACK_AB R65, R111, R114 ;  /* 0x000000726f41723e */ /* 0x002fe200000000ff */
[----:B------:R-:W-:Y:S03]  /*f210*/  FADD.FTZ R114, R114, R61 ;  /* 0x0000003d72727221 */ /* 0x000fe60000010000 */
[----:B------:R-:W-:Y:S01]  /*f220*/  MUFU.EX2 R108, R108 ;  /* 0x0000006c006c7308 */ /* 0x000fe20000000800 */
[----:B------:R-:W-:Y:S01]  /*f230*/  FADD.FTZ R113, R113, R122 ;  /* 0x0000007a71717221 */ /* 0x000fe20000010000 */
[----:B------:R-:W-:Y:S03]  /*f240*/  FADD.FTZ R111, R111, R114 ;  /* 0x000000726f6f7221 */ /* 0x000fe60000010000 */
[----:B-----5:R-:W-:Y:S05]  /*f250*/  FADD.FTZ R62, R110, R113 ;  /* 0x000000716e3e7221 */ /* 0x020fea0000010000 */
        /* <DEDUP_REMOVED lines=20> */
[C---:B-1----:R-:W-:Y:S01]  /*f3a0*/  F2FP.F16.F32.PACK_AB R65, R101.reuse, R106 ;  /* 0x0000006a6541723e */ /* 0x042fe200000000ff */
[----:B------:R-:W-:Y:S03]  /*f3b0*/  FADD.FTZ R106, R106, R107 ;  /* 0x0000006b6a6a7221 */ /* 0x000fe60000010000 */
[----:B------:R-:W1:Y:S01]  /*f3c0*/  MUFU.EX2 R103, R103 ;  /* 0x0000006700677308 */ /* 0x000e620000000800 */
[----:B-----5:R-:W-:Y:S01]  /*f3d0*/  F2FP.F16.F32.PACK_AB R66, R96, R99 ;  /* 0x000000636042723e */ /* 0x020fe200000000ff */
[----:B------:R-:W-:Y:S01]  /*f3e0*/  FADD.FTZ R102, R102, R105 ;  /* 0x0000006966667221 */ /* 0x000fe20000010000 */
[----:B------:R-:W-:Y:S03]  /*f3f0*/  FADD.FTZ R101, R101, R106 ;  /* 0x0000006a65657221 */ /* 0x000fe60000010000 */
[----:B------:R-:W-:Y:S04]  /*f400*/  FADD.FTZ R61, R99, R102 ;  /* 0x00000066633d7221 */ /* 0x000fe80000010000 */
[----:B------:R-:W2:Y:S01]  /*f410*/  MUFU.EX2 R86, R86 ;  /* 0x0000005600567308 */ /* 0x000ea20000000800 */
[----:B------:R-:W-:Y:S09]  /*f420*/  FADD.FTZ R61, R96, R61 ;  /* 0x0000003d603d7221 */ /* 0x000ff20000010000 */
[----:B------:R-:W5:Y:S01]  /*f430*/  MUFU.EX2 R85, R85 ;  /* 0x0000005500557308 */ /* 0x000f620000000800 */
[C---:B-1----:R-:W-:Y:S01]  /*f440*/  F2FP.F16.F32.PACK_AB R67, R103.reuse, R98 ;  /* 0x000000626743723e */ /* 0x042fe200000000ff */
[----:B------:R-:W-:Y:S04]  /*f450*/  FADD.FTZ R98, R98, R101 ;  /* 0x0000006562627221 */ /* 0x000fe80000010000 */
[----:B------:R-:W-:Y:S04]  /*f460*/  FADD.FTZ R103, R103, R98 ;  /* 0x0000006267677221 */ /* 0x000fe80000010000 */
[----:B------:R-:W-:Y:S01]  /*f470*/  MUFU.EX2 R80, R80 ;  /* 0x0000005000507308 */ /* 0x000fe20000000800 */
[----:B--2---:R-:W-:Y:S01]  /*f480*/  FADD.FTZ R62, R86, R61 ;  /* 0x0000003d563e7221 */ /* 0x004fe20000010000 */
[C---:B------:R-:W-:Y:S08]  /*f490*/  HMMA.16816.F32 R44, R64.reuse, R72, R44 ;  /* 0x00000048402c723c */ /* 0x040ff0000000182c */
[----:B------:R-:W1:Y:S01]  /*f4a0*/  MUFU.EX2 R81, R81 ;  /* 0x0000005100517308 */ /* 0x000e620000000800 */
[C---:B-----5:R-:W-:Y:S01]  /*f4b0*/  FADD.FTZ R61, R85.reuse, R62 ;  /* 0x0000003e553d7221 */ /* 0x060fe20000010000 */
[C---:B------:R-:W-:Y:S01]  /*f4c0*/  HMMA.16816.F32 R48, R64.reuse, R74, R48 ;  /* 0x0000004a4030723c */ /* 0x040fe20000001830 */
[----:B------:R-:W2:Y:S07]  /*f4d0*/  LDSM.16.MT88.4 R72, [R63+0x1000] ;  /* 0x001000003f48783b */ /* 0x000eae0000004200 */
[----:B------:R-:W-:Y:S01]  /*f4e0*/  MUFU.EX2 R82, R82 ;  /* 0x0000005200527308 */ /* 0x000fe20000000800 */
[C---:B---3--:R-:W-:Y:S09]  /*f4f0*/  HMMA.16816.F32 R52, R64.reuse, R68, R52 ;  /* 0x000000444034723c */ /* 0x048ff20000001834 */
[----:B------:R-:W3:Y:S01]  /*f500*/  MUFU.EX2 R89, R89 ;  /* 0x0000005900597308 */ /* 0x000ee20000000800 */
[----:B------:R-:W-:Y:S01]  /*f510*/  HMMA.16816.F32 R56, R64, R70, R56 ;  /* 0x000000464038723c */ /* 0x000fe20000001838 */
[----:B------:R-:W5:Y:S02]  /*f520*/  LDSM.16.MT88.4 R68, [R92+0x4400] ;  /* 0x004400005c44783b */ /* 0x000f640000004200 */
[----:B------:R-:W-:Y:S01]  /*f530*/  F2FP.F16.F32.PACK_AB R64, R85, R86 ;  /* 0x000000565540723e */ /* 0x000fe200000000ff */
[--C-:B------:R-:W-:Y:S01]  /*f540*/  FFMA.FTZ R86, R60, R84, -R93.reuse ;  /* 0x000000543c567223 */ /* 0x100fe2000001085d */
[----:B-1----:R-:W-:Y:S04]  /*f550*/  F2FP.F16.F32.PACK_AB R65, R81, R80 ;  /* 0x000000505141723e */ /* 0x002fe800000000ff */
[----:B------:R-:W-:Y:S01]  /*f560*/  MUFU.EX2 R88, R88 ;  /* 0x0000005800587308 */ /* 0x000fe20000000800 */
[----:B------:R-:W-:Y:S01]  /*f570*/  FFMA.FTZ R93, R43, R84, -R93 ;  /* 0x000000542b5d7223 */ /* 0x000fe2000001085d */
[----:B------:R-:W-:Y:S04]  /*f580*/  FADD.FTZ R80, R80, R103 ;  /* 0x0000006750507221 */ /* 0x000fe80000010000 */
[----:B------:R-:W-:Y:S04]  /*f590*/  FADD.FTZ R81, R81, R80 ;  /* 0x0000005051517221 */ /* 0x000fe80000010000 */
        /* <DEDUP_REMOVED lines=21> */
[C---:B-1----:R-:W-:Y:S01]  /*f6f0*/  F2FP.F16.F32.PACK_AB R65, R136.reuse, R137 ;  /* 0x000000898841723e */ /* 0x042fe200000000ff */
[----:B------:R-:W-:Y:S03]  /*f700*/  FADD.FTZ R137, R137, R88 ;  /* 0x0000005889897221 */ /* 0x000fe60000010000 */
[----:B------:R-:W-:Y:S01]  /*f710*/  MUFU.EX2 R175, R175 ;  /* 0x000000af00af7308 */ /* 0x000fe20000000800 */
[----:B------:R-:W-:Y:S01]  /*f720*/  FADD.FTZ R91, R91, R90 ;  /* 0x0000005a5b5b7221 */ /* 0x000fe20000010000 */
[----:B------:R-:W-:Y:S08]  /*f730*/  FADD.FTZ R136, R136, R137 ;  /* 0x0000008988887221 */ /* 0x000ff00000010000 */
        /* <DEDUP_REMOVED lines=15> */
[C---:B----4-:R-:W-:Y:S01]  /*f830*/  HMMA.16816.F32 R52, R64.reuse, R76, R52 ;  /* 0x0000004c4034723c */ /* 0x050fe20000001834 */
[----:B------:R-:W-:Y:S08]  /*f840*/  LDSM.16.MT88.4 R60, [R63+0x1c00] ;  /* 0x001c00003f3c783b */ /* 0x000ff00000004200 */
[----:B------:R-:W4:Y:S01]  /*f850*/  MUFU.EX2 R130, R130 ;  /* 0x0000008200827308 */ /* 0x000f220000000800 */
[----:B------:R-:W-:Y:S01]  /*f860*/  HMMA.16816.F32 R56, R64, R78, R56 ;  /* 0x0000004e4038723c */ /* 0x000fe20000001838 */
[----:B------:R-:W5:Y:S02]  /*f870*/  LDSM.16.MT88.4 R76, [R92+0x4c00] ;  /* 0x004c00005c4c783b */ /* 0x000f640000004200 */
[----:B--2---:R-:W-:Y:S01]  /*f880*/  F2FP.F16.F32.PACK_AB R64, R190, R177 ;  /* 0x000000b1be40723e */ /* 0x004fe200000000ff */
[----:B------:R-:W-:Y:S01]  /*f890*/  FADD.FTZ R177, R177, R188 ;  /* 0x000000bcb1b17221 */ /* 0x000fe20000010000 */
[----:B-1----:R-:W-:Y:S01]  /*f8a0*/  F2FP.F16.F32.PACK_AB R65, R182, R179 ;  /* 0x000000b3b641723e */ /* 0x002fe200000000ff */
[----:B------:R-:W-:Y:S03]  /*f8b0*/  FADD.FTZ R179, R179, R194 ;  /* 0x000000c2b3b37221 */ /* 0x000fe60000010000 */
[----:B------:R-:W1:Y:S01]  /*f8c0*/  MUFU.EX2 R123, R126 ;  /* 0x0000007e007b7308 */ /* 0x000e620000000800 */
[----:B------:R-:W-:Y:S01]  /*f8d0*/  FADD.FTZ R190, R190, R177 ;  /* 0x000000b1bebe7221 */ /* 0x000fe20000010000 */
[----:B------:R-:W-:Y:S08]  /*f8e0*/  FADD.FTZ R182, R182, R179 ;  /* 0x000000b3b6b67221 */ /* 0x000ff00000010000 */
[----:B------:R-:W2:Y:S01]  /*f8f0*/  MUFU.EX2 R118, R118 ;  /* 0x0000007600767308 */ /* 0x000ea20000000800 */
[C---:B----4-:R-:W-:Y:S01]  /*f900*/  F2FP.F16.F32.PACK_AB R66, R130.reuse, R167 ;  /* 0x000000a78242723e */ /* 0x050fe200000000ff */
        /* <DEDUP_REMOVED lines=8> */
[----:B------:R-:W-:Y:S06]  /*f990*/  MUFU.EX2 R104, R104 ;  /* 0x0000006800687308 */ /* 0x000fec0000000800 */
[C---:B------:R-:W-:Y:S04]  /*f9a0*/  HMMA.16816.F32 R48, R64.reuse, R74, R48 ;  /* 0x0000004a4030723c */ /* 0x040fe80000001830 */
[----:B------:R-:W2:Y:S04]  /*f9b0*/  MUFU.EX2 R105, R100 ;  /* 0x0000006400697308 */ /* 0x000ea80000000800 */
[C---:B---3--:R-:W-:Y:S06]  /*f9c0*/  HMMA.16816.F32 R52, R64.reuse, R68, R52 ;  /* 0x000000444034723c */ /* 0x048fec0000001834 */
[----:B------:R-:W-:Y:S01]  /*f9d0*/  MUFU.EX2 R94, R94 ;  /* 0x0000005e005e7308 */ /* 0x000fe20000000800 */
[----:B-1----:R-:W-:Y:S01]  /*f9e0*/  F2FP.F16.F32.PACK_AB R68, R112, R115 ;  /* 0x000000737044723e */ /* 0x002fe200000000ff */
[----:B------:R-:W-:Y:S01]  /*f9f0*/  FADD.FTZ R115, R115, R130 ;  /* 0x0000008273737221 */ /* 0x000fe20000010000 */
[----:B------:R-:W-:Y:S07]  /*fa00*/  HMMA.16816.F32 R56, R64, R70, R56 ;  /* 0x000000464038723c */ /* 0x000fee0000001838 */
[----:B------:R-:W1:Y:S01]  /*fa10*/  MUFU.EX2 R97, R97 ;  /* 0x0000006100617308 */ /* 0x000e620000000800 */
[----:B--2---:R-:W-:Y:S09]  /*fa20*/  F2FP.F16.F32.PACK_AB R69, R105, R104 ;  /* 0x000000686945723e */ /* 0x004ff200000000ff */
[----:B------:R2:W-:Y:S10]  /*fa30*/  MUFU.EX2 R85, R86 ;  /* 0x0000005600557308 */ /* 0x0005f40000000800 */
[----:B------:R-:W3:Y:S01]  /*fa40*/  MUFU.EX2 R166, R93 ;  /* 0x0000005d00a67308 */ /* 0x000ee20000000800 */
[----:B-1----:R-:W-:Y:S01]  /*fa50*/  F2FP.F16.F32.PACK_AB R70, R97, R94 ;  /* 0x0000005e6146723e */ /* 0x002fe200000000ff */
[----:B--2---:R-:W-:Y:S01]  /*fa60*/  IMAD.MOV.U32 R86, RZ, RZ, R0 ;  /* 0x000000ffff567224 */ /* 0x004fe200078e0000 */
[----:B---3--:R-:W-:Y:S07]  /*fa70*/  F2FP.F16.F32.PACK_AB R71, R166, R85 ;  /* 0x00000055a647723e */ /* 0x008fee00000000ff */
[C---:B-----5:R-:W-:Y:S05]  /*fa80*/  HMMA.16816.F32 R80, R68.reuse, R76, R44 ;  /* 0x0000004c4450723c */ /* 0x060fea000000182c */
[----:B------:R-:W-:Y:S01]  /*fa90*/  FADD.FTZ R44, R104, R43 ;  /* 0x0000002b682c7221 */ /* 0x000fe20000010000 */
[----:B------:R-:W-:Y:S02]  /*faa0*/  FADD.FTZ R43, R112, R115 ;  /* 0x00000073702b7221 */ /* 0x000fe40000010000 */
[C---:B------:R-:W-:Y:S03]  /*fab0*/  HMMA.16816.F32 R76, R68.reuse, R78, R48 ;  /* 0x0000004e444c723c */ /* 0x040fe60000001830 */
[----:B------:R-:W-:Y:S01]  /*fac0*/  FADD.FTZ R44, R105, R44 ;  /* 0x0000002c692c7221 */ /* 0x000fe20000010000 */
[----:B------:R-:W-:Y:S03]  /*fad0*/  FADD.FTZ R94, R94, R43 ;  /* 0x0000002b5e5e7221 */ /* 0x000fe60000010000 */
[----:B------:R-:W-:Y:S01]  /*fae0*/  FADD.FTZ R85, R85, R44 ;  /* 0x0000002c55557221 */ /* 0x000fe20000010000 */
[C---:B------:R-:W-:Y:S03]  /*faf0*/  HMMA.16816.F32 R72, R68.reuse, R60, R52 ;  /* 0x0000003c4448723c */ /* 0x040fe60000001834 */
[----:B------:R-:W-:Y:S01]  /*fb00*/  FADD.FTZ R166, R166, R85 ;  /* 0x00000055a6a67221 */ /* 0x000fe20000010000 */
[----:B------:R-:W-:Y:S01]  /*fb10*/  FADD.FTZ R167, R97, R94 ;  /* 0x0000005e61a77221 */ /* 0x000fe20000010000 */
[----:B------:R-:W-:Y:S03]  /*fb20*/  IMAD.MOV.U32 R85, RZ, RZ, R41 ;  /* 0x000000ffff557224 */ /* 0x000fe600078e0029 */
[----:B------:R-:W-:Y:S01]  /*fb30*/  HMMA.16816.F32 R68, R68, R62, R56 ;  /* 0x0000003e4444723c */ /* 0x000fe20000001838 */
[----:B------:R-:W-:Y:S08]  /*fb40*/  @!UPT UIADD3 URZ, UPT, UPT, URZ, URZ, URZ ;  /* 0x000000fffffff290 */ /* 0x000ff0000fffe0ff */
[----:B------:R-:W-:Y:S11]  /*fb50*/  @P0 BRA `(.L_x_9035) ;  /* 0xffffffb8007c0947 */ /* 0x000ff6000383ffff */
.L_x_9028:
        /* <DEDUP_REMOVED lines=11> */
.L_x_9045:
        /* <DEDUP_REMOVED lines=74> */
.L_x_9038:
[----:B------:R-:W-:Y:S05]  /*100b0*/  BSYNC.RECONVERGENT B0 ;  /* 0x0000000000007941 */ /* 0x000fea0003800200 */
.L_x_9037:
        /* <DEDUP_REMOVED lines=25> */
.L_x_9040:
[----:B------:R-:W-:Y:S05]  /*10250*/  BSYNC.RECONVERGENT B0 ;  /* 0x0000000000007941 */ /* 0x000fea0003800200 */
.L_x_9039:
[----:B-1----:R1:W2:Y:S01]  /*10260*/  LD.E R2, desc[UR4][R2.64+0xc0] ;  /* 0x0000c00402027980 */ /* 0x0022a2000c101900 */
[-C--:B----45:R-:W-:Y:S01]  /*10270*/  @!P0 IMAD R12, R31, R153.reuse, RZ ;  /* 0x000000991f0c8224 */ /* 0x0b0fe200078e02ff */
[----:B------:R-:W-:Y:S01]  /*10280*/  MOV R19, RZ ;  /* 0x000000ff00137202 */ /* 0x000fe20000000f00 */
[----:B------:R-:W-:-:S04]  /*10290*/  @!P0 IMAD.WIDE.U32 R30, R30, R153, RZ ;  /* 0x000000991e1e8225 */ /* 0x000fc800078e00ff */
[----:B------:R-:W-:Y:S01]  /*102a0*/  IMAD.MOV.U32 R18, RZ, RZ, R165 ;  /* 0x000000ffff127224 */ /* 0x000fe200078e00a5 */
[----:B------:R-:W-:Y:S01]  /*102b0*/  @!P0 MOV R14, R30 ;  /* 0x0000001e000e8202 */ /* 0x000fe20000000f00 */
[----:B------:R-:W-:Y:S01]  /*102c0*/  IMAD R13, R29, R154, RZ ;  /* 0x0000009a1d0d7224 */ /* 0x000fe200078e02ff */
[----:B------:R-:W-:Y:S01]  /*102d0*/  @!P0 IADD3 R12, PT, PT, R31, R12, RZ ;  /* 0x0000000c1f0c8210 */ /* 0x000fe20007ffe0ff */
[----:B------:R-:W-:Y:S01]  /*102e0*/  IMAD.WIDE.U32 R18, R155, R16, R18 ;  /* 0x000000109b127225 */ /* 0x000fe200078e0012 */
[----:B------:R-:W-:-:S03]  /*102f0*/  @P0 IADD3 R12, PT, PT, R23, R0, RZ ;  /* 0x00000000170c0210 */ /* 0x000fc60007ffe0ff */
[----:B------:R-:W-:Y:S02]  /*10300*/  IMAD R155, R17, R155, RZ ;  /* 0x0000009b119b7224 */ /* 0x000fe400078e02ff */
[----:B------:R-:W-:-:S04]  /*10310*/  IMAD.WIDE.U32 R28, R28, R154, RZ ;  /* 0x0000009a1c1c7225 */ /* 0x000fc800078e00ff */
[----:B------:R-:W-:Y:S01]  /*10320*/  @P0 IMAD.MOV.U32 R14, RZ, RZ, R22 ;  /* 0x000000ffff0e0224 */ /* 0x000fe200078e0016 */
[----:B------:R-:W-:Y:S01]  /*10330*/  IADD3 R13, PT, PT, R29, R13, RZ ;  /* 0x0000000d1d0d7210 */ /* 0x000fe20007ffe0ff */
[----:B------:R-:W-:Y:S02]  /*10340*/  IMAD.IADD R155, R19, 0x1, R155 ;  /* 0x00000001139b7824 */ /* 0x000fe400078e029b */
[----:B-1----:R-:W-:Y:S01]  /*10350*/  VIADD R3, R15, 0x20 ;  /* 0x000000200f037836 */ /* 0x002fe20000000000 */
[----:B------:R-:W-:Y:S01]  /*10360*/  IADD3 R18, P1, P0, R28, R18, R14 ;  /* 0x000000121c127210 */ /* 0x000fe2000783e00e */
[----:B------:R-:W-:-:S03]  /*10370*/  IMAD.MOV.U32 R153, RZ, RZ, 0x0 ;  /* 0x00000000ff997424 */ /* 0x000fc600078e00ff */
        /* <DEDUP_REMOVED lines=10> */
[----:B---3--:R-:W-:Y:S05]  /*10420*/  @P3 RET.REL.NODEC R152 `(_ZN5flash24flash_fwd_splitkv_kernelI23Flash_fwd_kernel_traitsILi32ELi64ELi128ELi4ELb0ELb0EN7cutlass6half_tE19Flash_kernel_traitsILi32ELi64ELi128ELi4ES3_EELb0ELb1ELb1ELb0ELb0ELb0ELb0ELb0EEEvNS_16Flash_fwd_paramsE) ;  /* 0xfffffef898f43950 */ /* 0x008fea0003c3ffff */
        /* <DEDUP_REMOVED lines=12> */
[----:B-1----:R-:W-:Y:S05]  /*104f0*/  RET.REL.NODEC R152 `(_ZN5flash24flash_fwd_splitkv_kernelI23Flash_fwd_kernel_traitsILi32ELi64ELi128ELi4ELb0ELb0EN7cutlass6half_tE19Flash_kernel_traitsILi32ELi64ELi128ELi4ES3_EELb0ELb1ELb1ELb0ELb0ELb0ELb0ELb0EEEvNS_16Flash_fwd_paramsE) ;  /* 0xfffffef898c07950 */ /* 0x002fea0003c3ffff */
.L_x_9036:
[----:B------:R-:W-:Y:S01]  /*10500*/  MOV R5, 0x2 ;  /* 0x0000000200057802 */ /* 0x000fe20000000f00 */
[----:B------:R-:W-:Y:S01]  /*10510*/  IMAD.MOV.U32 R4, RZ, RZ, 0x1f ;  /* 0x0000001fff047424 */ /* 0x000fe200078e00ff */
[----:B------:R-:W-:-:S07]  /*10520*/  MOV R6, 0xffffffff ;  /* 0xffffffff00067802 */ /* 0x000fce0000000f00 */
[----:B-1---5:R-:W-:Y:S05]  /*10530*/  WARPSYNC.COLLECTIVE R6, `(.L_x_9041) ;  /* 0x0000000006087348 */ /* 0x022fea0003c00000 */
[----:B------:R2:W3:Y:S02]  /*10540*/  SHFL.BFLY P0, R11, R167, R5, R4 ;  /* 0x0c000005a70b7389 */ /* 0x0004e40000000004 */
[----:B-123-5:R-:W-:Y:S05]  /*10550*/  ENDCOLLECTIVE ;  /* 0x000000000000791b */ /* 0x02efea0003800000 */
.L_x_9041:
[----:B------:R-:W-:Y:S02]  /*10560*/  IMAD.MOV.U32 R8, RZ, RZ, R11 ;  /* 0x000000ffff087224 */ /* 0x000fe400078e000b */
[----:B------:R-:W-:Y:S02]  /*10570*/  IMAD.MOV.U32 R5, RZ, RZ, 0x1 ;  /* 0x00000001ff057424 */ /* 0x000fe400078e00ff */
[----:B------:R-:W-:-:S05]  /*10580*/  FADD.FTZ R9, R8, R167 ;  /* 0x000000a708097221 */ /* 0x000fca0000010000 */
[----:B------:R-:W-:-:S07]  /*10590*/  MOV R167, R9 ;  /* 0x0000000900a77202 */ /* 0x000fce0000000f00 */
[----:B------:R-:W-:Y:S05]  /*105a0*/  WARPSYNC.COLLECTIVE R6, `(.L_x_9042) ;  /* 0x0000000006087348 */ /* 0x000fea0003c00000 */
[----:B------:R1:W2:Y:S02]  /*105b0*/  SHFL.BFLY P0, R11, R167, R5, R4 ;  /* 0x0c000005a70b7389 */ /* 0x0002a40000000004 */
[----:B-12---:R-:W-:Y:S05]  /*105c0*/  ENDCOLLECTIVE ;  /* 0x000000000000791b */ /* 0x006fea0003800000 */
.L_x_9042:
[----:B------:R-:W-:Y:S01]  /*105d0*/  MOV R167, R166 ;  /* 0x000000a600a77202 */ /* 0x000fe20000000f00 */
[----:B------:R-:W-:Y:S01]  /*105e0*/  IMAD.MOV.U32 R5, RZ, RZ, 0x2 ;  /* 0x00000002ff057424 */ /* 0x000fe200078e00ff */
[----:B------:R-:W-:-:S07]  /*105f0*/  MOV R8, R11 ;  /* 0x0000000b00087202 */ /* 0x000fce0000000f00 */
[----:B------:R-:W-:Y:S05]  /*10600*/  WARPSYNC.COLLECTIVE R6, `(.L_x_9043) ;  /* 0x0000000006087348 */ /* 0x000fea0003c00000 */
[----:B------:R1:W2:Y:S02]  /*10610*/  SHFL.BFLY P0, R11, R167, R5, R4 ;  /* 0x0c000005a70b7389 */ /* 0x0002a40000000004 */
[----:B-12---:R-:W-:Y:S05]  /*10620*/  ENDCOLLECTIVE ;  /* 0x000000000000791b */ /* 0x006fea0003800000 */
.L_x_9043:
[----:B------:R-:W-:Y:S01]  /*10630*/  FADD.FTZ R8, R9, R8 ;  /* 0x0000000809087221 */ /* 0x000fe20000010000 */
[----:B------:R-:W-:Y:S01]  /*10640*/  FADD.FTZ R10, R11, R166 ;  /* 0x000000a60b0a7221 */ /* 0x000fe20000010000 */
[----:B------:R-:W-:-:S04]  /*10650*/  MOV R5, 0x1 ;  /* 0x0000000100057802 */ /* 0x000fc80000000f00 */
[----:B------:R-:W-:-:S07]  /*10660*/  MOV R167, R10 ;  /* 0x0000000a00a77202 */ /* 0x000fce0000000f00 */
[----:B------:R-:W-:Y:S05]  /*10670*/  WARPSYNC.COLLECTIVE R6, `(.L_x_9044) ;  /* 0x0000000006087348 */ /* 0x000fea0003c00000 */
[----:B------:R1:W2:Y:S02]  /*10680*/  SHFL.BFLY P0, R11, R167, R5, R4 ;  /* 0x0c000005a70b7389 */ /* 0x0002a40000000004 */
[----:B-12---:R-:W-:Y:S05]  /*10690*/  ENDCOLLECTIVE ;  /* 0x000000000000791b */ /* 0x006fea0003800000 */
.L_x_9044:
[----:B------:R-:W-:Y:S05]  /*106a0*/  BRA `(.L_x_9045) ;  /* 0xfffffff400587947 */ /* 0x000fea000383ffff */
.L_x_9046:
        /* <DEDUP_REMOVED lines=13> */
.L_x_10326:


//--------------------- .text._ZN5flash24flash_fwd_splitkv_kernelI23Flash_fwd_kernel_traitsILi32ELi64ELi128ELi4ELb0ELb0EN7cutlass6half_tE19Flash_kernel_traitsILi32ELi64ELi128ELi4ES3_EELb0ELb1ELb1ELb0ELb0ELb1ELb0ELb0EEEvNS_16Flash_fwd_paramsE --------------------------
	.section	.text._ZN5flash24flash_fwd_splitkv_kernelI23Flash_fwd_kernel_traitsILi32ELi64ELi128ELi4ELb0ELb0EN7cutlass6half_tE19Flash_kernel_traitsILi32ELi64ELi128ELi4ES3_EELb0ELb1ELb1ELb0ELb0ELb1ELb0ELb0EEEvNS_16Flash_fwd_paramsE,"ax",@progbits
	.align	128
        .global         _ZN5flash24flash_fwd_splitkv_kernelI23Flash_fwd_kernel_traitsILi32ELi64ELi128ELi4ELb0ELb0EN7cutlass6half_tE19Flash_kernel_traitsILi32ELi64ELi128ELi4ES3_EELb0ELb1ELb1ELb0ELb0ELb1ELb0ELb0EEEvNS_16Flash_fwd_paramsE
        .type           _ZN5flash24flash_fwd_splitkv_kernelI23Flash_fwd_kernel_traitsILi32ELi64ELi128ELi4ELb0ELb0EN7cutlass6half_tE19Flash_kernel_traitsILi32ELi64ELi128ELi4ES3_EELb0ELb1ELb1ELb0ELb0ELb1ELb0ELb0EEEvNS_16Flash_fwd_paramsE,@function
        .size           _ZN5flash24flash_fwd_splitkv_kernelI23Flash_fwd_kernel_traitsILi32ELi64ELi128ELi4ELb0ELb0EN7cutlass6half_tE19Flash_kernel_traitsILi32ELi64ELi128ELi4ES3_EELb0ELb1ELb1ELb0ELb0ELb1ELb0ELb0EEEvNS_16Flash_fwd_paramsE,(.L_x_10327 - _ZN5flash24flash_fwd_splitkv_kernelI23Flash_fwd_kernel_traitsILi32ELi64ELi128ELi4ELb0ELb0EN7cutlass6half_tE19Flash_kernel_traitsILi32ELi64ELi128ELi4ES3_EELb0ELb1ELb1ELb0ELb0ELb1ELb0ELb0EEEvNS_16Flash_fwd_paramsE)
        .other          _ZN5flash24flash_fwd_splitkv_kernelI23Flash_fwd_kernel_traitsILi32ELi64ELi128ELi4ELb0ELb0EN7cutlass6half_tE19Flash_kernel_traitsILi32ELi64ELi128ELi4ES3_EELb0ELb1ELb1ELb0ELb0ELb1ELb0ELb0EEEvNS_16Flash_fwd_paramsE,@"STO_CUDA_ENTRY STV_DEFAULT"
_ZN5flash24flash_fwd_splitkv_kernelI23Flash_fwd_kernel_traitsILi32ELi64ELi128ELi4ELb0ELb0EN7cutlass6half_tE19Flash_kernel_traitsILi32ELi64ELi128ELi4ES3_EELb0ELb1ELb1ELb0ELb0ELb1ELb0ELb0EEEvNS_16Flash_fwd_paramsE:
.text._ZN5flash24flash_fwd_splitkv_kernelI23Flash_fwd_kernel_traitsILi32ELi64ELi128ELi4ELb0ELb0EN7cutlass6half_tE19Flash_kernel_traitsILi32ELi64ELi128ELi4ES3_EELb0ELb1ELb1ELb0ELb0ELb1ELb0ELb0EEEvNS_16Flash_fwd_paramsE:
[----:B------:R-:W-:Y:S01]  /*0000*/  LDC R1, c[0x0][0x37c] ;  /* 0x0000df00ff017b82 */ /* 0x000fe20000000800 */
[----:B------:R-:W1:Y:S07]  /*0010*/  S2R R155, SR_CTAID.X ;  /* 0x00000000009b7919 */ /* 0x000e6e0000002500 */
[----:B------:R-:W2:Y:S01]  /*0020*/  LDC.64 R2, c[0x0][0x348] ;  /* 0x0000d200ff027b82 */ /* 0x000ea20000000a00 */
[----:B------:R-:W-:Y:S01]  /*0030*/  BSSY.RECONVERGENT B3, `(.L_x_9047) ;  /* 0x0000005000037945 */ /* 0x000fe20003800200 */
[----:B------:R-:W-:Y:S01]  /*0040*/  MOV R152, 0x80 ;  /* 0x0000008000987802 */ /* 0x000fe20000000f00 */
[----:B------:R-:W3:Y:S01]  /*0050*/  S2R R153, SR_CTAID.Y ;  /* 0x0000000000997919 */ /* 0x000ee20000002600 */
[----:B------:R-:W4:Y:S05]  /*0060*/  S2R R154, SR_CTAID.Z ;  /* 0x00000000009a7919 */ /* 0x000f2a0000002700 */
[----:B-1234-:R-:W-:Y:S05]  /*0070*/  CALL.REL.NOINC `($_ZN5flash24flash_fwd_splitkv_kernelI23Flash_fwd_kernel_traitsILi32ELi64ELi128ELi4ELb0ELb0EN7cutlass6half_tE19Flash_kernel_traitsILi32ELi64ELi128ELi4ES3_EELb0ELb1ELb1ELb0ELb0ELb1ELb0ELb0EEEvNS_16Flash_fwd_paramsE$_ZN5flash30compute_attn_1rowblock_splitkvI23Flash_fwd_kernel_traitsILi32ELi64ELi128ELi4ELb0ELb0EN7cutlass6half_tE19Flash_kernel_traitsILi32ELi64ELi128ELi4ES3_EELb0ELb1ELb1ELb0ELb0ELb1ELb0ELb0ENS_16Flash_fwd_paramsEEEvRKT8_iiiii) ;  /* 0x0000000000087944 */ /* 0x01efea0003c00000 */
[----:B------:R-:W-:Y:S05]  /*0080*/  BSYNC.RECONVERGENT B3 ;  /* 0x0000000000037941 */ /* 0x000fea0003800200 */
.L_x_9047:
[----:B------:R-:W-:Y:S05]  /*0090*/  EXIT ;  /* 0x000000000000794d */ /* 0x000fea0003800000 */
        .type           $_ZN5flash24flash_fwd_splitkv_kernelI23Flash_fwd_kernel_traitsILi32ELi64ELi128ELi4ELb0ELb0EN7cutlass6half_tE19Flash_kernel_traitsILi32ELi64ELi128ELi4ES3_EELb0ELb1ELb1ELb0ELb0ELb1ELb0ELb0EEEvNS_16Flash_fwd_paramsE$_ZN5flash30compute_attn_1rowblock_splitkvI23Flash_fwd_kernel_traitsILi32ELi64ELi128ELi4ELb0ELb0EN7cutlass6half_tE19Flash_kernel_traitsILi32ELi64ELi128ELi4ES3_EELb0ELb1ELb1ELb0ELb0ELb1ELb0ELb0ENS_16Flash_fwd_paramsEEEvRKT8_iiiii,@function
        .size           $_ZN5flash24flash_fwd_splitkv_kernelI23Flash_fwd_kernel_traitsILi32ELi64ELi128ELi4ELb0ELb0EN7cutlass6half_tE19Flash_kernel_traitsILi32ELi64ELi128ELi4ES3_EELb0ELb1ELb1ELb0ELb0ELb1ELb0ELb0EEEvNS_16Flash_fwd_paramsE$_ZN5flash30compute_attn_1rowblock_splitkvI23Flash_fwd_kernel_traitsILi32ELi64ELi128ELi4ELb0ELb0EN7cutlass6half_tE19Flash_kernel_traitsILi32ELi64ELi128ELi4ES3_EELb0ELb1ELb1ELb0ELb0ELb1ELb0ELb0ENS_16Flash_fwd_paramsEEEvRKT8_iiiii,(.L_x_10327 - $_ZN5flash24flash_fwd_splitkv_kernelI23Flash_fwd_kernel_traitsILi32ELi64ELi128ELi4ELb0ELb0EN7cutlass6half_tE19Flash_kernel_traitsILi32ELi64ELi128ELi4ES3_EELb0ELb1ELb1ELb0ELb0ELb1ELb0ELb0EEEvNS_16Flash_fwd_paramsE$_ZN5flash30compute_attn_1rowblock_splitkvI23Flash_fwd_kernel_traitsILi32ELi64ELi128ELi4ELb0ELb0EN7cutlass6half_tE19Flash_kernel_traitsILi32ELi64ELi128ELi4ES3_EELb0ELb1ELb1ELb0ELb0ELb1ELb0ELb0ENS_16Flash_fwd_paramsEEEvRKT8_iiiii)
$_ZN5flash24flash_fwd_splitkv_kernelI23Flash_fwd_kernel_traitsILi32ELi64ELi128ELi4ELb0ELb0EN7cutlass6half_tE19Flash_kernel_traitsILi32ELi64ELi128ELi4ES3_EELb0ELb1ELb1ELb0ELb0ELb1ELb0ELb0EEEvNS_16Flash_fwd_paramsE$_ZN5flash30compute_attn_1rowblock_splitkvI23Flash_fwd_kernel_traitsILi32ELi64ELi128ELi4ELb0ELb0EN7cutlass6half_tE19Flash_kernel_traitsILi32ELi64ELi128ELi4ES3_EELb0ELb1ELb1ELb0ELb0ELb1ELb0ELb0ENS_16Flash_fwd_paramsEEEvRKT8_iiiii:
        /* <DEDUP_REMOVED lines=38> */
.L_x_9049:
[----:B------:R-:W-:Y:S05]  /*0300*/  BSYNC.RECONVERGENT B0 ;  /* 0x0000000000007941 */ /* 0x000fea0003800200 */
.L_x_9048:
[----:B------:R-:W-:Y:S04]  /*0310*/  BSSY.RECONVERGENT B0, `(.L_x_9050) ;  /* 0x0000007000007945 */ /* 0x000fe80003800200 */
[----:B------:R-:W-:Y:S05]  /*0320*/  @!P3 BRA `(.L_x_9051) ;  /* 0x000000000014b947 */ /* 0x000fea0003800000 */
[----:B-----5:R-:W3:Y:S02]  /*0330*/  LD.E.U8 R6, desc[UR4][R2.64+0x1b2] ;  /* 0x0001b20402067980 */ /* 0x020ee4000c101100 */
[----:B---3--:R-:W-:-:S13]  /*0340*/  ISETP.NE.AND P1, PT, R6, RZ, PT ;  /* 0x000000ff0600720c */ /* 0x008fda0003f25270 */
[----:B------:R-:W3:Y:S02]  /*0350*/  @P1 LD.E R7, desc[UR4][R14.64+0x4] ;  /* 0x000004040e071980 */ /* 0x000ee4000c101900 */
[----:B---3--:R-:W-:-:S06]  /*0360*/  @P1 IADD3 R6, PT, PT, R7, -R12, RZ ;  /* 0x8000000c07061210 */ /* 0x008fcc0007ffe0ff */
[----:B------:R3:W5:Y:S02]  /*0370*/  @!P1 LD.E R6, desc[UR4][R14.64] ;  /* 0x000000040e069980 */ /* 0x000764000c101900 */
.L_x_9051:
[----:B------:R-:W-:Y:S05]  /*0380*/  BSYNC.RECONVERGENT B0 ;  /* 0x0000000000007941 */ /* 0x000fea0003800200 */
.L_x_9050:
        /* <DEDUP_REMOVED lines=8> */
.L_x_9053:
[----:B------:R-:W4:Y:S01]  /*0410*/  LD.E.64 R8, desc[UR4][R2.64+0x108] ;  /* 0x0001080402087980 */ /* 0x000f22000c101b00 */
[----:B------:R-:W-:Y:S01]  /*0420*/  BSSY.RECONVERGENT B0, `(.L_x_9055) ;  /* 0x0000006000007945 */ /* 0x000fe20003800200 */
[----:B------:R-:W-:Y:S01]  /*0430*/  IMAD.MOV.U32 R21, RZ, RZ, RZ ;  /* 0x000000ffff157224 */ /* 0x000fe200078e00ff */
[----:B----4-:R-:W-:-:S04]  /*0440*/  ISETP.NE.U32.AND P0, PT, R8, RZ, PT ;  /* 0x000000ff0800720c */ /* 0x010fc80003f05070 */
[----:B------:R-:W-:-:S13]  /*0450*/  ISETP.NE.AND.EX P0, PT, R9, RZ, PT, P0 ;  /* 0x000000ff0900720c */ /* 0x000fda0003f05300 */
[----:B------:R-:W-:Y:S05]  /*0460*/  @!P0 BRA `(.L_x_9056) ;  /* 0x0000000000048947 */ /* 0x000fea0003800000 */
[----:B------:R4:W5:Y:S02]  /*0470*/  LD.E R21, desc[UR4][R2.64+0xbc] ;  /* 0x0000bc0402157980 */ /* 0x000964000c101900 */
.L_x_9056:
[----:B------:R-:W-:Y:S05]  /*0480*/  BSYNC.RECONVERGENT B0 ;  /* 0x0000000000007941 */ /* 0x000fea0003800200 */
.L_x_9055:
[----:B-----5:R-:W-:Y:S02]  /*0490*/  IADD3 R21, PT, PT, R21, R6, -R11 ;  /* 0x0000000615157210 */ /* 0x020fe40007ffe80b */
.L_x_9054:
[----:B------:R-:W-:Y:S05]  /*04a0*/  BSYNC.RECONVERGENT B1 ;  /* 0x0000000000017941 */ /* 0x000fea0003800200 */
.L_x_9052:
[----:B------:R-:W-:Y:S01]  /*04b0*/  IMAD.SHL.U32 R5, R155, 0x40, RZ ;  /* 0x000000409b057824 */ /* 0x000fe200078e00ff */
[----:B------:R-:W-:Y:S01]  /*04c0*/  MOV R6, R152 ;  /* 0x0000009800067202 */ /* 0x000fe20000000f00 */
[----:B------:R-:W-:-:S03]  /*04d0*/  IMAD.MOV.U32 R7, RZ, RZ, 0x0 ;  /* 0x00000000ff077424 */ /* 0x000fc600078e00ff */
[----:B------:R-:W-:-:S13]  /*04e0*/  ISETP.GT.AND P0, PT, R84, R5, PT ;  /* 0x000000055400720c */ /* 0x000fda0003f04270 */
[----:B-1234-:R-:W-:Y:S05]  /*04f0*/  @!P0 RET.REL.NODEC R6 `(_ZN5flash24flash_fwd_splitkv_kernelI23Flash_fwd_kernel_traitsILi32ELi64ELi128ELi4ELb0ELb0EN7cutlass6half_tE19Flash_kernel_traitsILi32ELi64ELi128ELi4ES3_EELb0ELb1ELb1ELb0ELb0ELb1ELb0ELb0EEEvNS_16Flash_fwd_paramsE) ;  /* 0xfffffff806c08950 */ /* 0x01efea0003c3ffff */
        /* <DEDUP_REMOVED lines=89> */
.L_x_9059:
[----:B------:R-:W-:Y:S05]  /*0a90*/  BSYNC.RECONVERGENT B0 ;  /* 0x0000000000007941 */ /* 0x000fea0003800200 */
.L_x_9058:
[----:B------:R-:W-:Y:S01]  /*0aa0*/  MOV R153, 0x0 ;  /* 0x0000000000997802 */ /* 0x000fe20000000f00 */
[----:B------:R1:W-:Y:S03]  /*0ab0*/  @!P3 ST.E desc[UR4][R2.64], R0 ;  /* 0x000000000200b985 */ /* 0x0003e6000c101904 */
[----:B-12---:R-:W-:Y:S05]  /*0ac0*/  @P2 RET.REL.NODEC R152 `(_ZN5flash24flash_fwd_splitkv_kernelI23Flash_fwd_kernel_traitsILi32ELi64ELi128ELi4ELb0ELb0EN7cutlass6half_tE19Flash_kernel_traitsILi32ELi64ELi128ELi4ES3_EELb0ELb1ELb1ELb0ELb0ELb1ELb0ELb0EEEvNS_16Flash_fwd_paramsE) ;  /* 0xfffffff4984c2950 */ /* 0x006fea0003c3ffff */
[----:B------:R-:W-:Y:S02]  /*0ad0*/  MOV R5, 0x7f800000 ;  /* 0x7f80000000057802 */ /* 0x000fe40000000f00 */
[----:B------:R-:W-:-:S03]  /*0ae0*/  MOV R153, 0x0 ;  /* 0x0000000000997802 */ /* 0x000fc60000000f00 */
[----:B------:R1:W-:Y:S02]  /*0af0*/  ST.E desc[UR4][R2.64+0x80], R5 ;  /* 0x0000800502007985 */ /* 0x0003e4000c101904 */
[----:B-1----:R-:W-:Y:S05]  /*0b00*/  RET.REL.NODEC R152 `(_ZN5flash24flash_fwd_splitkv_kernelI23Flash_fwd_kernel_traitsILi32ELi64ELi128ELi4ELb0ELb0EN7cutlass6half_tE19Flash_kernel_traitsILi32ELi64ELi128ELi4ES3_EELb0ELb1ELb1ELb0ELb0ELb1ELb0ELb0EEEvNS_16Flash_fwd_paramsE) ;  /* 0xfffffff4983c7950 */ /* 0x002fea0003c3ffff */
.L_x_9057:
        /* <DEDUP_REMOVED lines=105> */
.L_x_9061:
        /* <DEDUP_REMOVED lines=79> */
.L_x_9062:
[----:B------:R-:W-:Y:S05]  /*1690*/  BSYNC.RECONVERGENT B0 ;  /* 0x0000000000007941 */ /* 0x000fea0003800200 */
.L_x_9060:
        /* <DEDUP_REMOVED lines=54> */
[----:B------:R-:W-:Y:S01]  /*1a00*/  IMAD R149, R139, R28, RZ ;  /* 0x0000001c8b957224 */ /* 0x000fe200078e02ff */
[----:B------:R-:W-:Y:S02]  /*1a10*/  LOP3.LUT R0, R143, 0x1f20, RZ, 0xc0, !PT ;  /* 0x00001f208f007812 */ /* 0x000fe400078ec0ff */
[----:B------:R-:W-:Y:S01]  /*1a20*/  LOP3.LUT R159, R161, R144, RZ, 0x3c, !PT ;  /* 0x00000090a19f7212 */ /* 0x000fe200078e3cff */
[----:B------:R-:W-:Y:S02]  /*1a30*/  IMAD R151, R141, R28, RZ ;  /* 0x0000001c8d977224 */ /* 0x000fe400078e02ff */
[----:B------:R-:W-:Y:S01]  /*1a40*/  IMAD.WIDE.U32 R18, R28, R140, R18 ;  /* 0x0000008c1c127225 */ /* 0x000fe200078e0012 */
[----:B------:R-:W-:Y:S02]  /*1a50*/  LOP3.LUT R159, R0, R159, RZ, 0xfc, !PT ;  /* 0x0000009f009f7212 */ /* 0x000fe400078efcff */
[----:B------:R-:W-:Y:S01]  /*1a60*/  MOV R29, RZ ;  /* 0x000000ff001d7202 */ /* 0x000fe20000000f00 */
[----:B------:R-:W-:Y:S01]  /*1a70*/  IMAD.IADD R151, R19, 0x1, R151 ;  /* 0x0000000113977824 */ /* 0x000fe200078e0297 */
[----:B------:R-:W-:Y:S01]  /*1a80*/  BSSY.RECONVERGENT B0, `(.L_x_9063) ;  /* 0x000002d000007945 */ /* 0x000fe20003800200 */
        /* <DEDUP_REMOVED lines=8> */
[----:B------:R-:W-:Y:S01]  /*1b10*/  IADD3 R16, P1, PT, R144, R12, RZ ;  /* 0x0000000c90107210 */ /* 0x000fe20007f3e0ff */
[----:B------:R-:W-:-:S03]  /*1b20*/  IMAD.WIDE.U32 R14, R28, R138, R26 ;  /* 0x0000008a1c0e7225 */ /* 0x000fc600078e001a */
[----:B------:R-:W-:Y:S02]  /*1b30*/  IADD3.X R17, PT, PT, RZ, R4, RZ, P1, !PT ;  /* 0x00000004ff117210 */ /* 0x000fe40000ffe4ff */
[----:B------:R-:W-:Y:S02]  /*1b40*/  ISETP.GE.AND P1, PT, R28, R142, PT ;  /* 0x0000008e1c00720c */ /* 0x000fe40003f26270 */
[----:B------:R-:W-:Y:S02]  /*1b50*/  LEA R148, P3, R14, R24, 0x1 ;  /* 0x000000180e947211 */ /* 0x000fe400078608ff */
[----:B------:R-:W-:Y:S01]  /*1b60*/  MOV R24, 0x400 ;  /* 0x0000040000187802 */ /* 0x000fe20000000f00 */
[-C--:B----4-:R-:W-:Y:S01]  /*1b70*/  IMAD R0, R11, R154.reuse, RZ ;  /* 0x0000009a0b007224 */ /* 0x090fe200078e02ff */
[----:B------:R-:W-:Y:S01]  /*1b80*/  IADD3 R149, PT, PT, R15, R149, RZ ;  /* 0x000000950f957210 */ /* 0x000fe20007ffe0ff */
[----:B------:R-:W-:Y:S01]  /*1b90*/  IMAD.WIDE.U32 R10, R10, R154, R16 ;  /* 0x0000009a0a0a7225 */ /* 0x000fe200078e0010 */
[----:B-1----:R-:W-:-:S02]  /*1ba0*/  LEA R4, R13, R24, 0x18 ;  /* 0x000000180d047211 */ /* 0x002fc400078ec0ff */
[----:B------:R-:W-:Y:S01]  /*1bb0*/  LEA R150, P2, R18, R30, 0x1 ;  /* 0x0000001e12967211 */ /* 0x000fe200078408ff */
[----:B------:R-:W-:Y:S01]  /*1bc0*/  @!P0 IMAD.MOV.U32 R15, RZ, RZ, R9 ;  /* 0x000000ffff0f8224 */ /* 0x000fe200078e0009 */
[----:B------:R-:W-:Y:S01]  /*1bd0*/  LEA.HI.X R149, R14, R25, R149, 0x1, P3 ;  /* 0x000000190e957211 */ /* 0x000fe200018f0c95 */
[----:B------:R-:W-:Y:S01]  /*1be0*/  @P0 IMAD.MOV.U32 R15, RZ, RZ, R9 ;  /* 0x000000ffff0f0224 */ /* 0x000fe200078e0009 */
[-C--:B------:R-:W-:Y:S01]  /*1bf0*/  @!P0 MOV R14, R8.reuse ;  /* 0x00000008000e8202 */ /* 0x080fe20000000f00 */
[----:B------:R-:W-:Y:S01]  /*1c00*/  IMAD.WIDE.U32 R16, R155, 0x40, R28 ;  /* 0x000000409b107825 */ /* 0x000fe200078e001c */
[----:B------:R-:W-:Y:S02]  /*1c10*/  LEA.HI.X R151, R18, R31, R151, 0x1, P2 ;  /* 0x0000001f12977211 */ /* 0x000fe400010f0c97 */
        /* <DEDUP_REMOVED lines=18> */
.L_x_9065:
[----:B------:R1:W-:Y:S02]  /*1d40*/  STS.128 [R159], RZ ;  /* 0x000000ff9f007388 */ /* 0x0003e40000000c00 */
.L_x_9064:
[----:B------:R-:W-:Y:S05]  /*1d50*/  BSYNC.RECONVERGENT B0 ;  /* 0x0000000000007941 */ /* 0x000fea0003800200 */
.L_x_9063:
        /* <DEDUP_REMOVED lines=23> */
.L_x_9067:
[----:B------:R-:W-:Y:S05]  /*1ed0*/  BSYNC.RECONVERGENT B0 ;  /* 0x0000000000007941 */ /* 0x000fea0003800200 */
.L_x_9066:
        /* <DEDUP_REMOVED lines=11> */
.L_x_9070:
[----:B------:R1:W-:Y:S02]  /*1f90*/  STS.128 [R159+0x1000], RZ ;  /* 0x001000ff9f007388 */ /* 0x0003e40000000c00 */
.L_x_9069:
[----:B------:R-:W-:Y:S05]  /*1fa0*/  BSYNC.RECONVERGENT B0 ;  /* 0x0000000000007941 */ /* 0x000fea0003800200 */
.L_x_9068:
[----:B------:R-:W-:Y:S01]  /*1fb0*/  ISETP.GE.AND P3, PT, R5, R8, PT ;  /* 0x000000080500720c */ /* 0x000fe20003f66270 */
[----:B------:R-:W-:Y:S01]  /*1fc0*/  VIADD R11, R28, 0x40 ;  /* 0x000000401c0b7836 */ /* 0x000fe20000000000 */
[----:B----4-:R-:W-:Y:S01]  /*1fd0*/  LEA R12, P0, R0, R148, 0x1 ;  /* 0x00000094000c7211 */ /* 0x010fe200078008ff */
        /* <DEDUP_REMOVED lines=13> */
.L_x_9072:
[----:B------:R-:W-:Y:S05]  /*20b0*/  BSYNC.RECONVERGENT B0 ;  /* 0x0000000000007941 */ /* 0x000fea0003800200 */
.L_x_9071:
        /* <DEDUP_REMOVED lines=11> */
.L_x_9074:
[----:B------:R-:W-:Y:S05]  /*2170*/  BSYNC.RECONVERGENT B0 ;  /* 0x0000000000007941 */ /* 0x000fea0003800200 */
.L_x_9073:
        /* <DEDUP_REMOVED lines=11> */
.L_x_9076:
[----:B------:R-:W-:Y:S05]  /*2230*/  BSYNC.RECONVERGENT B0 ;  /* 0x0000000000007941 */ /* 0x000fea0003800200 */
.L_x_9075:
        /* <DEDUP_REMOVED lines=30> */
.L_x_9079:
[----:B------:R3:W-:Y:S01]  /*2420*/  STS.128 [R159+0x3000], RZ ;  /* 0x003000ff9f007388 */ /* 0x0007e20000000c00 */
[----:B------:R-:W-:Y:S05]  /*2430*/  BRA `(.L_x_9080) ;  /* 0x0000000000047947 */ /* 0x000fea0003800000 */
.L_x_9078:
[----:B------:R4:W-:Y:S02]  /*2440*/  STS.128 [R159+0x3000], RZ ;  /* 0x003000ff9f007388 */ /* 0x0009e40000000c00 */
.L_x_9080:
[----:B------:R-:W-:Y:S05]  /*2450*/  BSYNC.RECONVERGENT B0 ;  /* 0x0000000000007941 */ /* 0x000fea0003800200 */
.L_x_9077:
        /* <DEDUP_REMOVED lines=15> */
.L_x_9082:
[----:B------:R-:W-:Y:S05]  /*2550*/  BSYNC.RECONVERGENT B0 ;  /* 0x0000000000007941 */ /* 0x000fea0003800200 */
.L_x_9081:
        /* <DEDUP_REMOVED lines=12> */
.L_x_9084:
[----:B------:R-:W-:Y:S05]  /*2620*/  BSYNC.RECONVERGENT B0 ;  /* 0x0000000000007941 */ /* 0x000fea0003800200 */
.L_x_9083:
        /* <DEDUP_REMOVED lines=12> */
.L_x_9086:
[----:B------:R-:W-:Y:S05]  /*26f0*/  BSYNC.RECONVERGENT B0 ;  /* 0x0000000000007941 */ /* 0x000fea0003800200 */
.L_x_9085:
        /* <DEDUP_REMOVED lines=28> */
[----:B------:R-:W-:Y:S01]  /*28c0*/  LOP3.LUT R85, R133, 0x1f0, RZ, 0xc0, !PT ;  /* 0x000001f085557812 */ /* 0x000fe200078ec0ff */
[----:B------:R-:W2:Y:S01]  /*28d0*/  LDSM.16.M88.4 R32, [R29+0x1400] ;  /* 0x001400001d20783b */ /* 0x000ea20000000200 */
[----:B------:R-:W-:-:S02]  /*28e0*/  IADD3 R16, PT, PT, R13, R118, RZ ;  /* 0x000000760d107210 */ /* 0x000fc40007ffe0ff */
[----:B------:R-:W-:Y:S02]  /*28f0*/  IADD3 R118, PT, PT, R118, R29, RZ ;  /* 0x0000001d76767210 */ /* 0x000fe40007ffe0ff */
[----:B------:R-:W-:Y:S02]  /*2900*/  ISETP.GT.U32.AND P0, PT, R122, R147, PT ;  /* 0x000000937a00720c */ /* 0x000fe40003f04070 */
[----:B------:R-:W-:Y:S01]  /*2910*/  LDSM.16.M88.4 R16, [R16] ;  /* 0x000000001010783b */ /* 0x000fe20000000200 */
[----:B------:R-:W-:-:S03]  /*2920*/  LOP3.LUT R116, R28, 0x7, RZ, 0xc0, !PT ;  /* 0x000000071c747812 */ /* 0x000fc600078ec0ff */
[----:B------:R-:W3:Y:S04]  /*2930*/  LDSM.16.M88.4 R4, [R118+0x1000] ;  /* 0x001000007604783b */ /* 0x000ee80000000200 */
[----:B------:R-:W4:Y:S01]  /*2940*/  LDSM.16.M88.4 R44, [R118+0x1400] ;  /* 0x00140000762c783b */ /* 0x000f220000000200 */
[C---:B-1----:R-:W-:Y:S08]  /*2950*/  HMMA.16816.F32 R8, R36.reuse, R40, RZ ;  /* 0x000000282408723c */ /* 0x042ff000000018ff */
[C---:B------:R-:W-:Y:S08]  /*2960*/  HMMA.16816.F32 R40, R36.reuse, R42, RZ ;  /* 0x0000002a2428723c */ /* 0x040ff000000018ff */
[----:B--2---:R-:W-:Y:S08]  /*2970*/  HMMA.16816.F32 R12, R36, R32, RZ ;  /* 0x00000020240c723c */ /* 0x004ff000000018ff */
[C---:B---3--:R-:W-:Y:S08]  /*2980*/  HMMA.16816.F32 R8, R16.reuse, R4, R8 ;  /* 0x000000041008723c */ /* 0x048ff00000001808 */
[C---:B------:R-:W-:Y:S01]  /*2990*/  HMMA.16816.F32 R40, R16.reuse, R6, R40 ;  /* 0x000000061028723c */ /* 0x040fe20000001828 */
[----:B------:R-:W1:Y:S07]  /*29a0*/  LDSM.16.M88.4 R4, [R29+0x1800] ;  /* 0x001800001d04783b */ /* 0x000e6e0000000200 */
[----:B----4-:R-:W-:Y:S03]  /*29b0*/  HMMA.16816.F32 R12, R16, R44, R12 ;  /* 0x0000002c100c723c */ /* 0x010fe6000000180c */
[-C--:B-----5:R-:W-:Y:S01]  /*29c0*/  FMUL.FTZ R8, R8, R20.reuse ;  /* 0x0000001408087220 */ /* 0x0a0fe20000410000 */
        /* <DEDUP_REMOVED lines=74> */
[----:B------:R-:W1:Y:S01]  /*2e70*/  MUFU.TANH R113, R45 ;  /* 0x0000002d00717308 */ /* 0x000e620000002400 */
        /* <DEDUP_REMOVED lines=10> */
[----:B-----5:R-:W5:Y:S07]  /*2f20*/  LDSM.16.M88.4 R44, [R29+0x2800] ;  /* 0x002800001d2c783b */ /* 0x020f6e0000000200 */
[----:B------:R-:W1:Y:S08]  /*2f30*/  MUFU.TANH R167, R32 ;  /* 0x0000002000a77308 */ /* 0x000e700000002400 */
[----:B------:R4:W1:Y:S01]  /*2f40*/  MUFU.TANH R171, R33 ;  /* 0x0000002100ab7308 */ /* 0x0008620000002400 */
[C---:B--2---:R-:W-:Y:S01]  /*2f50*/  HMMA.16816.F32 R40, R16.reuse, R8, R40 ;  /* 0x000000081028723c */ /* 0x044fe20000001828 */
[----:B---3--:R-:W2:Y:S06]  /*2f60*/  LDSM.16.M88.4 R4, [R118+0x2800] ;  /* 0x002800007604783b */ /* 0x008eac0000000200 */
[----:B------:R-:W3:Y:S01]  /*2f70*/  MUFU.TANH R73, R73 ;  /* 0x0000004900497308 */ /* 0x000ee20000002400 */
[----:B------:R-:W-:Y:S07]  /*2f80*/  HMMA.16816.F32 R12, R16, R10, R12 ;  /* 0x0000000a100c723c */ /* 0x000fee000000180c */
[----:B------:R-:W1:Y:S01]  /*2f90*/  MUFU.TANH R77, R77 ;  /* 0x0000004d004d7308 */ /* 0x000e620000002400 */
[----:B----4-:R-:W4:Y:S03]  /*2fa0*/  LDSM.16.M88.4 R32, [R29+0x2c00] ;  /* 0x002c00001d20783b */ /* 0x010f260000000200 */
[-C--:B------:R-:W-:Y:S01]  /*2fb0*/  FMUL.FTZ R40, R40, R20.reuse ;  /* 0x0000001428287220 */ /* 0x080fe20000410000 */
[-C--:B------:R-:W-:Y:S01]  /*2fc0*/  FMUL.FTZ R41, R41, R20.reuse ;  /* 0x0000001429297220 */ /* 0x080fe20000410000 */
[-C--:B------:R-:W-:Y:S01]  /*2fd0*/  FMUL.FTZ R169, R42, R20.reuse ;  /* 0x000000142aa97220 */ /* 0x080fe20000410000 */
[-C--:B------:R-:W-:Y:S01]  /*2fe0*/  FMUL.FTZ R173, R43, R20.reuse ;  /* 0x000000142bad7220 */ /* 0x080fe20000410000 */
[----:B------:R-:W1:Y:S01]  /*2ff0*/  MUFU.TANH R175, R40 ;  /* 0x0000002800af7308 */ /* 0x000e620000002400 */
[C---:B-----5:R-:W-:Y:S03]  /*3000*/  HMMA.16816.F32 R8, R36.reuse, R44, RZ ;  /* 0x0000002c2408723c */ /* 0x060fe600000018ff */
        /* <DEDUP_REMOVED lines=9> */
[----:B-----5:R-:W5:Y:S01]  /*30a0*/  LDSM.16.M88.4 R40, [R118+0x2c00] ;  /* 0x002c00007628783b */ /* 0x020f620000000200 */
[----:B------:R-:W-:-:S04]  /*30b0*/  DEPBAR.LE SB0, 0x0 ;  /* 0x000080000000791a */ /* 0x000fc80000000000 */
[----:B------:R-:W-:Y:S02]  /*30c0*/  HMMA.16816.F32 R44, R16, R6, R44 ;  /* 0x00000006102c723c */ /* 0x000fe4000000182c */
[----:B------:R-:W1:Y:S06]  /*30d0*/  MUFU.TANH R81, R81 ;  /* 0x0000005100517308 */ /* 0x000e6c0000002400 */
[C---:B----4-:R-:W-:Y:S02]  /*30e0*/  HMMA.16816.F32 R4, R36.reuse, R32, RZ ;  /* 0x000000202404723c */ /* 0x050fe400000018ff */
[-C--:B------:R-:W-:Y:S01]  /*30f0*/  FMUL.FTZ R9, R9, R20.reuse ;  /* 0x0000001409097220 */ /* 0x080fe20000410000 */
[-C--:B------:R-:W-:Y:S01]  /*3100*/  FMUL.FTZ R8, R8, R20.reuse ;  /* 0x0000001408087220 */ /* 0x080fe20000410000 */
[-C--:B------:R-:W-:Y:S01]  /*3110*/  FMUL.FTZ R10, R10, R20.reuse ;  /* 0x000000140a0a7220 */ /* 0x080fe20000410000 */
[----:B------:R-:W4:Y:S03]  /*3120*/  MUFU.TANH R95, R95 ;  /* 0x0000005f005f7308 */ /* 0x000f260000002400 */
[----:B------:R-:W-:Y:S01]  /*3130*/  HMMA.16816.F32 R32, R36, R34, RZ ;  /* 0x000000222420723c */ /* 0x000fe200000018ff */
[----:B------:R-:W-:-:S02]  /*3140*/  FMUL.FTZ R39, R11, R20 ;  /* 0x000000140b277220 */ /* 0x000fc40000410000 */
[-C--:B------:R-:W-:Y:S01]  /*3150*/  FMUL.FTZ R11, R45, R20.reuse ;  /* 0x000000142d0b7220 */ /* 0x080fe20000410000 */
[-C--:B------:R-:W-:Y:S01]  /*3160*/  FMUL.FTZ R45, R47, R20.reuse ;  /* 0x000000142f2d7220 */ /* 0x080fe20000410000 */
[-C--:B------:R-:W-:Y:S01]  /*3170*/  FMUL.FTZ R37, R44, R20.reuse ;  /* 0x000000142c257220 */ /* 0x080fe20000410000 */
[----:B------:R-:W1:Y:S08]  /*3180*/  MUFU.TANH R97, R97 ;  /* 0x0000006100617308 */ /* 0x000e700000002400 */
        /* <DEDUP_REMOVED lines=15> */
[----:B------:R5:W1:Y:S01]  /*3280*/  MUFU.TANH R17, R4 ;  /* 0x0000000400117308 */ /* 0x000a620000002400 */
[----:B------:R-:W-:-:S02]  /*3290*/  IADD3 R33, PT, PT, R22, R21, -R84 ;  /* 0x0000001516217210 */ /* 0x000fc40007ffe854 */
[----:B------:R-:W-:-:S05]  /*32a0*/  IADD3 R35, PT, PT, R21, -R84, -R0 ;  /* 0x8000005415237210 */ /* 0x000fca0007ffe800 */
[----:B------:R-:W1:Y:S08]  /*32b0*/  MUFU.TANH R119, R119 ;  /* 0x0000007700777308 */ /* 0x000e700000002400 */
[----:B------:R-:W1:Y:S01]  /*32c0*/  MUFU.TANH R123, R123 ;  /* 0x0000007b007b7308 */ /* 0x000e620000002400 */
[----:B-----5:R-:W-:-:S04]  /*32d0*/  LOP3.LUT R4, R85, 0x7, R28, 0xf8, !PT ;  /* 0x0000000755047812 */ /* 0x020fc800078ef81c */
[----:B------:R-:W-:-:S03]  /*32e0*/  LEA R22, R155, R4, 0x6 ;  /* 0x000000049b167211 */ /* 0x000fc600078e30ff */
[----:B------:R-:W1:Y:S01]  /*32f0*/  MUFU.TANH R131, R131 ;  /* 0x0000008300837308 */ /* 0x000e620000002400 */
[C---:B------:R-:W-:Y:S02]  /*3300*/  IADD3 R0, PT, PT, R22.reuse, R33, RZ ;  /* 0x0000002116007210 */ /* 0x040fe40007ffe0ff */
[----:B------:R-:W-:Y:S02]  /*3310*/  IADD3 R22, PT, PT, R22, R35, RZ ;  /* 0x0000002316167210 */ /* 0x000fe40007ffe0ff */
[C-C-:B------:R-:W-:Y:S02]  /*3320*/  VIADDMNMX R146, R0.reuse, 0x1, R21.reuse, PT ;  /* 0x0000000100927846 */ /* 0x140fe40003800115 */
[----:B------:R-:W-:Y:S01]  /*3330*/  VIADDMNMX R145, R0, 0x9, R21, PT ;  /* 0x0000000900917846 */ /* 0x000fe20003800115 */
[----:B------:R-:W1:Y:S08]  /*3340*/  MUFU.TANH R135, R135 ;  /* 0x0000008700877308 */ /* 0x000e700000002400 */
[----:B------:R-:W1:Y:S08]  /*3350*/  MUFU.TANH R169, R169 ;  /* 0x000000a900a97308 */ /* 0x000e700000002400 */
[----:B------:R-:W1:Y:S08]  /*3360*/  MUFU.TANH R173, R173 ;  /* 0x000000ad00ad7308 */ /* 0x000e700000002400 */
[----:B------:R1:W1:Y:S08]  /*3370*/  MUFU.TANH R137, R12 ;  /* 0x0000000c00897308 */ /* 0x0002700000002400 */
[----:B------:R-:W1:Y:S08]  /*3380*/  MUFU.TANH R13, R13 ;  /* 0x0000000d000d7308 */ /* 0x000e700000002400 */
[----:B------:R1:W1:Y:S08]  /*3390*/  MUFU.TANH R177, R14 ;  /* 0x0000000e00b17308 */ /* 0x0002700000002400 */
        /* <DEDUP_REMOVED lines=15> */
[----:B------:R-:W1:Y:S01]  /*3490*/  MUFU.TANH R185, R185 ;  /* 0x000000b900b97308 */ /* 0x000e620000002400 */
[----:B------:R-:W-:Y:S06]  /*34a0*/  BAR.SYNC.DEFER_BLOCKING 0x0 ;  /* 0x0000000000007b1d */ /* 0x000fec0000010000 */
[----:B--234-:R-:W-:Y:S05]  /*34b0*/  @!P0 BRA `(.L_x_9088) ;  /* 0x0000000400bc8947 */ /* 0x01cfea0003800000 */
        /* <DEDUP_REMOVED lines=14> */
.L_x_9090:
[----:B------:R-:W2:Y:S01]  /*35a0*/  LD.E R33, desc[UR4][R2.64+0x170] ;  /* 0x0001700402217980 */ /* 0x000ea2000c101900 */
[----:B-1----:R-:W-:Y:S02]  /*35b0*/  IADD3 R14, PT, PT, R0, -0x80, RZ ;  /* 0xffffff80000e7810 */ /* 0x002fe40007ffe0ff */
[----:B------:R-:W-:Y:S01]  /*35c0*/  IABS R8, R0 ;  /* 0x0000000000087213 */ /* 0x000fe20000000000 */
[----:B------:R-:W3:Y:S01]  /*35d0*/  LD.E.64 R188, desc[UR4][R120.64+0x20] ;  /* 0x0000200478bc7980 */ /* 0x000ee2000c101b00 */
[----:B------:R-:W-:Y:S02]  /*35e0*/  IABS R6, R14 ;  /* 0x0000000e00067213 */ /* 0x000fe40000000000 */
[-C--:B--2---:R-:W-:Y:S02]  /*35f0*/  IABS R10, R33.reuse ;  /* 0x00000021000a7213 */ /* 0x084fe40000000000 */
[-C--:B------:R-:W-:Y:S02]  /*3600*/  IABS R21, R33.reuse ;  /* 0x0000002100157213 */ /* 0x080fe40000000000 */
[----:B------:R-:W1:Y:S01]  /*3610*/  I2F.RP R12, R10 ;  /* 0x0000000a000c7306 */ /* 0x000e620000209400 */
[----:B------:R-:W-:-:S02]  /*3620*/  LOP3.LUT R14, R14, R33, RZ, 0x3c, !PT ;  /* 0x000000210e0e7212 */ /* 0x000fc400078e3cff */
[----:B------:R-:W-:Y:S01]  /*3630*/  IMAD.MOV R21, RZ, RZ, -R21 ;  /* 0x000000ffff157224 */ /* 0x000fe200078e0a15 */
        /* <DEDUP_REMOVED lines=50> */
.L_x_9091:
[----:B------:R-:W-:Y:S05]  /*3960*/  BSYNC.RECONVERGENT B0 ;  /* 0x0000000000007941 */ /* 0x000fea0003800200 */
.L_x_9089:
        /* <DEDUP_REMOVED lines=26> */
[----:B--2---:R-:W-:-:S04]  /*3b10*/  LEA R21, P0, R138, R148, 0x6 ;  /* 0x000000948a157211 */ /* 0x004fc800078030ff */
[C---:B------:R-:W-:Y:S02]  /*3b20*/  LEA R20, P1, R138.reuse, R21, 0x7 ;  /* 0x000000158a147211 */ /* 0x040fe400078238ff */
[----:B------:R-:W-:-:S04]  /*3b30*/  LEA.HI.X R0, R138, R149, R139, 0x6, P0 ;  /* 0x000000958a007211 */ /* 0x000fc800000f348b */
[----:B------:R-:W-:-:S05]  /*3b40*/  LEA.HI.X R21, R138, R0, R139, 0x7, P1 ;  /* 0x000000008a157211 */ /* 0x000fca00008f3c8b */
[----:B------:R-:W-:Y:S01]  /*3b50*/  @!PT LDS RZ, [RZ] ;  /* 0x00000000fffff984 */ /* 0x000fe20000000800 */
[----:B------:R-:W-:Y:S01]  /*3b60*/  @!PT LDS RZ, [RZ] ;  /* 0x00000000fffff984 */ /* 0x000fe20000000800 */
[----:B------:R-:W-:Y:S01]  /*3b70*/  @!PT LDS RZ, [RZ] ;  /* 0x00000000fffff984 */ /* 0x000fe20000000800 */
[----:B------:R3:W-:Y:S02]  /*3b80*/  LDGSTS.E.BYPASS.LTC128B.128 [R159+0x2800], desc[UR4][R20.64] ;  /* 0x02800000149f7fae */ /* 0x0007e4000b981a04 */
.L_x_9093:
[----:B------:R-:W-:Y:S05]  /*3b90*/  BSYNC.RECONVERGENT B0 ;  /* 0x0000000000007941 */ /* 0x000fea0003800200 */
.L_x_9092:
[----:B------:R-:W0:Y:S02]  /*3ba0*/  LDGDEPBAR ;  /* 0x00000000000079af */ /* 0x000e240000000000 */
.L_x_9088:
[----:B------:R-:W-:Y:S05]  /*3bb0*/  BSYNC.RECONVERGENT B1 ;  /* 0x0000000000017941 */ /* 0x000fea0003800200 */
.L_x_9087:
[----:B--23--:R-:W-:Y:S02]  /*3bc0*/  IMAD.SHL.U32 R21, R87, 0x2, RZ ;  /* 0x0000000257157824 */ /* 0x00cfe400078e00ff */
[----:B------:R-:W-:Y:S02]  /*3bd0*/  IMAD.IADD R117, R23, 0x1, R4 ;  /* 0x0000000117757824 */ /* 0x000fe400078e0204 */
[----:B------:R-:W-:Y:S01]  /*3be0*/  VIADD R115, R22, 0x8 ;  /* 0x0000000816737836 */ /* 0x000fe20000000000 */
[----:B------:R-:W-:-:S05]  /*3bf0*/  LOP3.LUT R21, R21, 0x6, RZ, 0xc0, !PT ;  /* 0x0000000615157812 */ /* 0x000fca00078ec0ff */
[----:B------:R-:W-:-:S04]  /*3c00*/  IMAD R35, R122, 0x80, R21 ;  /* 0x000000807a237824 */ /* 0x000fc800078e0215 */
[C---:B------:R-:W-:Y:S01]  /*3c10*/  IMAD.IADD R20, R35.reuse, 0x1, R84 ;  /* 0x0000000123147824 */ /* 0x040fe200078e0254 */
[----:B------:R-:W-:Y:S01]  /*3c20*/  ISETP.GT.AND P2, PT, R22, R35, PT ;  /* 0x000000231600720c */ /* 0x000fe20003f44270 */
[C---:B-1----:R-:W-:Y:S02]  /*3c30*/  VIADD R8, R35.reuse, 0x1 ;  /* 0x0000000123087836 */ /* 0x042fe40000000000 */
[----:B------:R-:W-:Y:S01]  /*3c40*/  VIADD R44, R35, 0x8 ;  /* 0x00000008232c7836 */ /* 0x000fe20000000000 */
[--C-:B------:R-:W-:Y:S01]  /*3c50*/  IADD3 R4, PT, PT, R117, -0x9, -R20.reuse ;  /* 0xfffffff775047810 */ /* 0x100fe20007ffe814 */
[----:B------:R-:W-:Y:S01]  /*3c60*/  VIADD R60, R35, 0x9 ;  /* 0x00000009233c7836 */ /* 0x000fe20000000000 */
[--C-:B------:R-:W-:Y:S01]  /*3c70*/  IADD3 R0, PT, PT, R117, -0x10, -R20.reuse ;  /* 0xfffffff075007810 */ /* 0x100fe20007ffe814 */
[C---:B------:R-:W-:Y:S01]  /*3c80*/  VIADD R38, R35.reuse, 0x10 ;  /* 0x0000001023267836 */ /* 0x040fe20000000000 */
[----:B------:R-:W-:Y:S01]  /*3c90*/  IABS R4, R4 ;  /* 0x0000000400047213 */ /* 0x000fe20000000000 */
[----:B------:R-:W-:Y:S01]  /*3ca0*/  VIADD R58, R35, 0x11 ;  /* 0x00000011233a7836 */ /* 0x000fe20000000000 */
[--C-:B------:R-:W-:Y:S01]  /*3cb0*/  IADD3 R6, PT, PT, R117, -0x1, -R20.reuse ;  /* 0xffffffff75067810 */ /* 0x100fe20007ffe814 */
[C---:B------:R-:W-:Y:S01]  /*3cc0*/  VIADD R56, R35.reuse, 0x18 ;  /* 0x0000001823387836 */ /* 0x040fe20000000000 */
[----:B------:R-:W-:Y:S01]  /*3cd0*/  I2FP.F32.S32 R4, R4 ;  /* 0x0000000400047245 */ /* 0x000fe20000201400 */
[C---:B------:R-:W-:Y:S01]  /*3ce0*/  VIADD R54, R35.reuse, 0x20 ;  /* 0x0000002023367836 */ /* 0x040fe20000000000 */
[----:B------:R-:W-:Y:S01]  /*3cf0*/  IABS R0, R0 ;  /* 0x0000000000007213 */ /* 0x000fe20000000000 */
[----:B------:R-:W-:Y:S01]  /*3d00*/  VIADD R40, R35, 0x21 ;  /* 0x0000002123287836 */ /* 0x000fe20000000000 */
[----:B------:R-:W-:Y:S01]  /*3d10*/  IABS R6, R6 ;  /* 0x0000000600067213 */ /* 0x000fe20000000000 */
[C---:B------:R-:W-:Y:S01]  /*3d20*/  FFMA.FTZ R61, -R156.reuse, R4, R61 ;  /* 0x000000049c3d7223 */ /* 0x040fe2000001013d */
[--C-:B------:R-:W-:Y:S01]  /*3d30*/  IADD3 R4, PT, PT, R117, -0x20, -R20.reuse ;  /* 0xffffffe075047810 */ /* 0x100fe20007ffe814 */
[C---:B------:R-:W-:Y:S01]  /*3d40*/  VIADD R32, R35.reuse, 0x28 ;  /* 0x0000002823207836 */ /* 0x040fe20000000000 */
[----:B------:R-:W-:Y:S01]  /*3d50*/  I2FP.F32.S32 R0, R0 ;  /* 0x0000000000007245 */ /* 0x000fe20000201400 */
[C---:B------:R-:W-:Y:S01]  /*3d60*/  VIADD R46, R35.reuse, 0x29 ;  /* 0x00000029232e7836 */ /* 0x040fe20000000000 */
[----:B------:R-:W-:Y:S01]  /*3d70*/  IABS R4, R4 ;  /* 0x0000000400047213 */ /* 0x000fe20000000000 */
[C---:B------:R-:W-:Y:S01]  /*3d80*/  VIADD R52, R35.reuse, 0x31 ;  /* 0x0000003123347836 */ /* 0x040fe20000000000 */
[----:B------:R-:W-:Y:S01]  /*3d90*/  I2FP.F32.S32 R6, R6 ;  /* 0x0000000600067245 */ /* 0x000fe20000201400 */
[C---:B------:R-:W-:Y:S01]  /*3da0*/  FFMA.FTZ R63, -R156.reuse, R0, R63 ;  /* 0x000000009c3f7223 */ /* 0x040fe2000001013f */
[----:B------:R-:W-:Y:S01]  /*3db0*/  I2FP.F32.S32 R4, R4 ;  /* 0x0000000400047245 */ /* 0x000fe20000201400 */
[----:B------:R-:W-:Y:S01]  /*3dc0*/  VIADD R36, R35, 0x40 ;  /* 0x0000004023247836 */ /* 0x000fe20000000000 */
[C-C-:B------:R-:W-:Y:S01]  /*3dd0*/  IADD3 R0, PT, PT, R117.reuse, -0x21, -R20.reuse ;  /* 0xffffffdf75007810 */ /* 0x140fe20007ffe814 */
[C---:B------:R-:W-:Y:S01]  /*3de0*/  FFMA.FTZ R51, -R156.reuse, R6, R51 ;  /* 0x000000069c337223 */ /* 0x040fe20000010133 */
[--C-:B------:R-:W-:Y:S01]  /*3df0*/  IADD3 R6, PT, PT, R117, -0x19, -R20.reuse ;  /* 0xffffffe775067810 */ /* 0x100fe20007ffe814 */
[----:B------:R-:W-:Y:S01]  /*3e00*/  FFMA.FTZ R83, -R156, R4, R83 ;  /* 0x000000049c537223 */ /* 0x000fe20000010153 */
[----:B------:R-:W-:Y:S01]  /*3e10*/  IABS R0, R0 ;  /* 0x0000000000007213 */ /* 0x000fe20000000000 */
[----:B------:R-:W-:Y:S01]  /*3e20*/  VIADD R48, R35, 0x41 ;  /* 0x0000004123307836 */ /* 0x000fe20000000000 */
[----:B------:R-:W-:Y:S01]  /*3e30*/  IADD3 R4, PT, PT, R117, -0x31, -R20 ;  /* 0xffffffcf75047810 */ /* 0x000fe20007ffe814 */
        /* <DEDUP_REMOVED lines=8> */
[C-C-:B------:R-:W-:Y:S01]  /*3ec0*/  IADD3 R0, PT, PT, R117.reuse, -0x38, -R20.reuse ;  /* 0xffffffc875007810 */ /* 0x140fe20007ffe814 */
[C---:B------:R-:W-:Y:S01]  /*3ed0*/  FFMA.FTZ R75, -R156.reuse, R6, R75 ;  /* 0x000000069c4b7223 */ /* 0x040fe2000001014b */
[----:B------:R-:W-:Y:S01]  /*3ee0*/  IADD3 R6, PT, PT, R117, -0x30, -R20 ;  /* 0xffffffd075067810 */ /* 0x000fe20007ffe814 */
[----:B------:R-:W-:Y:S01]  /*3ef0*/  FFMA.FTZ R105, -R156, R4, R105 ;  /* 0x000000049c697223 */ /* 0x000fe20000010169 */
[----:B------:R-:W-:-:S02]  /*3f00*/  IABS R0, R0 ;  /* 0x0000000000007213 */ /* 0x000fc40000000000 */
[----:B------:R-:W-:Y:S02]  /*3f10*/  IADD3 R4, PT, PT, R117, -0x49, -R20 ;  /* 0xffffffb775047810 */ /* 0x000fe40007ffe814 */
[----:B------:R-:W-:Y:S02]  /*3f20*/  IABS R6, R6 ;  /* 0x0000000600067213 */ /* 0x000fe40000000000 */
[----:B------:R-:W-:Y:S02]  /*3f30*/  I2FP.F32.S32 R0, R0 ;  /* 0x0000000000007245 */ /* 0x000fe40000201400 */
[----:B------:R-:W-:Y:S02]  /*3f40*/  IABS R4, R4 ;  /* 0x0000000400047213 */ /* 0x000fe40000000000 */
[----:B------:R-:W-:Y:S01]  /*3f50*/  I2FP.F32.S32 R6, R6 ;  /* 0x0000000600067245 */ /* 0x000fe20000201400 */
[----:B------:R-:W-:Y:S01]  /*3f60*/  FFMA.FTZ R111, -R156, R0, R111 ;  /* 0x000000009c6f7223 */ /* 0x000fe2000001016f */
[----:B------:R-:W-:-:S02]  /*3f70*/  I2FP.F32.S32 R4, R4 ;  /* 0x0000000400047245 */ /* 0x000fc40000201400 */
[C-C-:B------:R-:W-:Y:S01]  /*3f80*/  IADD3 R0, PT, PT, R117.reuse, -0x39, -R20.reuse ;  /* 0xffffffc775007810 */ /* 0x140fe20007ffe814 */
[C---:B------:R-:W-:Y:S01]  /*3f90*/  FFMA.FTZ R103, -R156.reuse, R6, R103 ;  /* 0x000000069c677223 */ /* 0x040fe20000010167 */
[C-C-:B------:R-:W-:Y:S01]  /*3fa0*/  IADD3 R6, PT, PT, R117.reuse, -0x48, -R20.reuse ;  /* 0xffffffb875067810 */ /* 0x140fe20007ffe814 */
[----:B------:R-:W-:Y:S01]  /*3fb0*/  FFMA.FTZ R171, -R156, R4, R171 ;  /* 0x000000049cab7223 */ /* 0x000fe200000101ab */
[----:B------:R-:W-:Y:S01]  /*3fc0*/  IABS R0, R0 ;  /* 0x0000000000007213 */ /* 0x000fe20000000000 */
[C-C-:B------:R-:W-:Y:S01]  /*3fd0*/  IMAD.IADD R4, R117.reuse, 0x1, -R20.reuse ;  /* 0x0000000175047824 */ /* 0x140fe200078e0a14 */
[----:B------:R-:W-:Y:S02]  /*3fe0*/  IADD3 R10, PT, PT, R117, -0x11, -R20 ;  /* 0xffffffef750a7810 */ /* 0x000fe40007ffe814 */
[----:B------:R-:W-:Y:S02]  /*3ff0*/  IABS R6, R6 ;  /* 0x0000000600067213 */ /* 0x000fe40000000000 */
[----:B------:R-:W-:-:S02]  /*4000*/  I2FP.F32.S32 R0, R0 ;  /* 0x0000000000007245 */ /* 0x000fc40000201400 */
[----:B------:R-:W-:Y:S02]  /*4010*/  IABS R10, R10 ;  /* 0x0000000a000a7213 */ /* 0x000fe40000000000 */
[----:B------:R-:W-:Y:S01]  /*4020*/  IABS R34, R4 ;  /* 0x0000000400227213 */ /* 0x000fe20000000000 */
[----:B------:R-:W-:Y:S01]  /*4030*/  FFMA.FTZ R0, -R156, R0, R113 ;  /* 0x000000009c007223 */ /* 0x000fe20000010171 */
[----:B------:R-:W-:Y:S01]  /*4040*/  I2FP.F32.S32 R6, R6 ;  /* 0x0000000600067245 */ /* 0x000fe20000201400 */
[----:B------:R-:W-:Y:S01]  /*4050*/  VIADD R113, R117, 0x8 ;  /* 0x0000000875717836 */ /* 0x000fe20000000000 */
[----:B------:R-:W-:Y:S01]  /*4060*/  ISETP.GT.AND P1, PT, R22, R8, PT ;  /* 0x000000081600720c */ /* 0x000fe20003f24270 */
[----:B------:R-:W-:Y:S01]  /*4070*/  VIADD R4, R4, 0xfffffff8 ;  /* 0xfffffff804047836 */ /* 0x000fe20000000000 */
[----:B------:R-:W-:Y:S01]  /*4080*/  ISETP.GE.AND P4, PT, R8, R146, PT ;  /* 0x000000920800720c */ /* 0x000fe20003f86270 */
[----:B------:R-:W-:Y:S01]  /*4090*/  FFMA.FTZ R167, -R156, R6, R167 ;  /* 0x000000069ca77223 */ /* 0x000fe200000101a7 */
[----:B------:R-:W-:Y:S01]  /*40a0*/  ISETP.GT.AND P0, PT, R115, R8, PT ;  /* 0x000000087300720c */ /* 0x000fe20003f04270 */
[----:B------:R-:W-:Y:S01]  /*40b0*/  IMAD.IADD R6, R113, 0x1, -R20 ;  /* 0x0000000171067824 */ /* 0x000fe200078e0a14 */
[----:B------:R-:W-:-:S02]  /*40c0*/  ISETP.GE.AND P3, PT, R8, R145, PT ;  /* 0x000000910800720c */ /* 0x000fc40003f66270 */
[C-C-:B------:R-:W-:Y:S02]  /*40d0*/  IADD3 R8, PT, PT, R117.reuse, -0x18, -R20.reuse ;  /* 0xffffffe875087810 */ /* 0x140fe40007ffe814 */
[----:B------:R-:W-:Y:S02]  /*40e0*/  I2FP.F32.S32 R10, R10 ;  /* 0x0000000a000a7245 */ /* 0x000fe40000201400 */
[----:B------:R-:W-:Y:S02]  /*40f0*/  I2FP.F32.S32 R34, R34 ;  /* 0x0000002200227245 */ /* 0x000fe40000201400 */
[----:B------:R-:W-:Y:S01]  /*4100*/  IABS R8, R8 ;  /* 0x0000000800087213 */ /* 0x000fe20000000000 */
[C---:B------:R-:W-:Y:S01]  /*4110*/  FFMA.FTZ R69, -R156.reuse, R10, R69 ;  /* 0x0000000a9c457223 */ /* 0x040fe20000010145 */
[----:B------:R-:W-:Y:S01]  /*4120*/  IADD3 R10, PT, PT, R117, -0x28, -R20 ;  /* 0xffffffd8750a7810 */ /* 0x000fe20007ffe814 */
[C---:B------:R-:W-:Y:S01]  /*4130*/  FFMA.FTZ R28, -R156.reuse, R34, R31 ;  /* 0x000000229c1c7223 */ /* 0x040fe2000001011f */
[----:B------:R-:W-:Y:S01]  /*4140*/  IABS R4, R4 ;  /* 0x0000000400047213 */ /* 0x000fe20000000000 */
[----:B------:R-:W-:Y:S01]  /*4150*/  FFMA.FTZ R57, -R156, R34, R57 ;  /* 0x000000229c397223 */ /* 0x000fe20000010139 */
[----:B------:R-:W-:-:S02]  /*4160*/  I2FP.F32.S32 R8, R8 ;  /* 0x0000000800087245 */ /* 0x000fc40000201400 */
[----:B------:R-:W-:Y:S02]  /*4170*/  IABS R6, R6 ;  /* 0x0000000600067213 */ /* 0x000fe40000000000 */
[----:B------:R-:W-:Y:S01]  /*4180*/  IABS R10, R10 ;  /* 0x0000000a000a7213 */ /* 0x000fe20000000000 */
[----:B------:R-:W-:Y:S01]  /*4190*/  FFMA.FTZ R71, -R156, R8, R71 ;  /* 0x000000089c477223 */ /* 0x000fe20000010147 */
[----:B------:R-:W-:Y:S02]  /*41a0*/  I2FP.F32.S32 R4, R4 ;  /* 0x0000000400047245 */ /* 0x000fe40000201400 */
[----:B------:R-:W-:Y:S02]  /*41b0*/  FSEL R28, R28, -INF , !P2 ;  /* 0xff8000001c1c7808 */ /* 0x000fe40005000000 */
[C---:B------:R-:W-:Y:S01]  /*41c0*/  ISETP.GE.AND P2, PT, R35.reuse, R146, PT ;  /* 0x000000922300720c */ /* 0x040fe20003f46270 */
[----:B------:R-:W-:Y:S01]  /*41d0*/  FFMA.FTZ R33, -R156, R4, R55 ;  /* 0x000000049c217223 */ /* 0x000fe20000010137 */
[----:B------:R-:W-:Y:S01]  /*41e0*/  I2FP.F32.S32 R6, R6 ;  /* 0x0000000600067245 */ /* 0x000fe20000201400 */
[----:B------:R-:W-:Y:S01]  /*41f0*/  VIADD R55, R35, 0x19 ;  /* 0x0000001923377836 */ /* 0x000fe20000000000 */
[----:B------:R-:W-:-:S02]  /*4200*/  IADD3 R8, PT, PT, R117, -0x29, -R20 ;  /* 0xffffffd775087810 */ /* 0x000fc40007ffe814 */
[----:B------:R-:W-:Y:S01]  /*4210*/  I2FP.F32.S32 R10, R10 ;  /* 0x0000000a000a7245 */ /* 0x000fe20000201400 */
[----:B------:R-:W-:Y:S01]  /*4220*/  FFMA.FTZ R31, -R156, R6, R49 ;  /* 0x000000069c1f7223 */ /* 0x000fe20000010131 */
[----:B------:R-:W-:Y:S01]  /*4230*/  FSEL R28, R28, -INF , !P2 ;  /* 0xff8000001c1c7808 */ /* 0x000fe20005000000 */
[----:B------:R-:W-:Y:S01]  /*4240*/  VIADD R49, R35, 0x39 ;  /* 0x0000003923317836 */ /* 0x000fe20000000000 */
[----:B------:R-:W-:Y:S01]  /*4250*/  ISETP.GT.AND P2, PT, R22, R44, PT ;  /* 0x0000002c1600720c */ /* 0x000fe20003f44270 */
[----:B------:R-:W-:Y:S01]  /*4260*/  FFMA.FTZ R95, -R156, R10, R95 ;  /* 0x0000000a9c5f7223 */ /* 0x000fe2000001015f */
[----:B------:R-:W-:Y:S02]  /*4270*/  IABS R8, R8 ;  /* 0x0000000800087213 */ /* 0x000fe40000000000 */
[----:B------:R-:W-:Y:S01]  /*4280*/  FSEL R6, R51, -INF , !P1 ;  /* 0xff80000033067808 */ /* 0x000fe20004800000 */
[----:B------:R-:W-:Y:S01]  /*4290*/  VIADD R51, R35, 0x38 ;  /* 0x0000003823337836 */ /* 0x000fe20000000000 */
[----:B------:R-:W-:-:S02]  /*42a0*/  IADD3 R10, PT, PT, R117, -0x40, -R20 ;  /* 0xffffffc0750a7810 */ /* 0x000fc40007ffe814 */
[C---:B------:R-:W-:Y:S02]  /*42b0*/  ISETP.GT.AND P1, PT, R22.reuse, R60, PT ;  /* 0x0000003c1600720c */ /* 0x040fe40003f24270 */
[----:B------:R-:W-:Y:S02]  /*42c0*/  FSEL R33, R33, -INF , !P2 ;  /* 0xff80000021217808 */ /* 0x000fe40005000000 */
[----:B------:R-:W-:Y:S02]  /*42d0*/  ISETP.GT.AND P2, PT, R22, R38, PT ;  /* 0x000000261600720c */ /* 0x000fe40003f44270 */
[----:B------:R-:W-:Y:S02]  /*42e0*/  I2FP.F32.S32 R8, R8 ;  /* 0x0000000800087245 */ /* 0x000fe40000201400 */
[----:B------:R-:W-:Y:S02]  /*42f0*/  IABS R10, R10 ;  /* 0x0000000a000a7213 */ /* 0x000fe40000000000 */
[----:B------:R-:W-:Y:S01]  /*4300*/  FSEL R4, R61, -INF , !P1 ;  /* 0xff8000003d047808 */ /* 0x000fe20004800000 */
[----:B------:R-:W-:Y:S01]  /*4310*/  FFMA.FTZ R97, -R156, R8, R97 ;  /* 0x000000089c617223 */ /* 0x000fe20000010161 */
[----:B------:R-:W-:-:S02]  /*4320*/  ISETP.GE.AND P1, PT, R38, R146, PT ;  /* 0x000000922600720c */ /* 0x000fc40003f26270 */
[----:B------:R-:W-:Y:S02]  /*4330*/  FSEL R14, R63, -INF , !P2 ;  /* 0xff8000003f0e7808 */ /* 0x000fe40005000000 */
[----:B------:R-:W-:Y:S02]  /*4340*/  IADD3 R8, PT, PT, R117, -0x41, -R20 ;  /* 0xffffffbf75087810 */ /* 0x000fe40007ffe814 */
[----:B------:R-:W-:Y:S02]  /*4350*/  I2FP.F32.S32 R10, R10 ;  /* 0x0000000a000a7245 */ /* 0x000fe40000201400 */
[----:B------:R-:W-:Y:S02]  /*4360*/  ISETP.GT.AND P2, PT, R22, R58, PT ;  /* 0x0000003a1600720c */ /* 0x000fe40003f44270 */
[----:B------:R-:W-:Y:S01]  /*4370*/  FSEL R14, R14, -INF , !P1 ;  /* 0xff8000000e0e7808 */ /* 0x000fe20004800000 */
[----:B------:R-:W-:Y:S01]  /*4380*/  FFMA.FTZ R125, -R156, R10, R125 ;  /* 0x0000000a9c7d7223 */ /* 0x000fe2000001017d */
[----:B------:R-:W-:-:S02]  /*4390*/  ISETP.GT.AND P1, PT, R22, R56, PT ;  /* 0x000000381600720c */ /* 0x000fc40003f24270 */
[----:B------:R-:W-:Y:S02]  /*43a0*/  IABS R8, R8 ;  /* 0x0000000800087213 */ /* 0x000fe40000000000 */
[----:B------:R-:W-:Y:S02]  /*43b0*/  FSEL R12, R69, -INF , !P2 ;  /* 0xff800000450c7808 */ /* 0x000fe40005000000 */
[----:B------:R-:W-:Y:S02]  /*43c0*/  ISETP.GE.AND P2, PT, R56, R146, PT ;  /* 0x000000923800720c */ /* 0x000fe40003f46270 */
[----:B------:R-:W-:Y:S02]  /*43d0*/  FSEL R10, R71, -INF , !P1 ;  /* 0xff800000470a7808 */ /* 0x000fe40004800000 */
[----:B------:R-:W-:Y:S02]  /*43e0*/  I2FP.F32.S32 R8, R8 ;  /* 0x0000000800087245 */ /* 0x000fe40000201400 */
[----:B------:R-:W-:-:S02]  /*43f0*/  IADD3 R42, PT, PT, R113, -0x1, -R20 ;  /* 0xffffffff712a7810 */ /* 0x000fc40007ffe814 */
[----:B------:R-:W-:Y:S01]  /*4400*/  ISETP.GT.AND P1, PT, R22, R55, PT ;  /* 0x000000371600720c */ /* 0x000fe20003f24270 */
[----:B------:R-:W-:Y:S01]  /*4410*/  FFMA.FTZ R127, -R156, R8, R127 ;  /* 0x000000089c7f7223 */ /* 0x000fe2000001017f */
[----:B------:R-:W-:Y:S02]  /*4420*/  FSEL R10, R10, -INF , !P2 ;  /* 0xff8000000a0a7808 */ /* 0x000fe40005000000 */
[----:B------:R-:W-:Y:S02]  /*4430*/  ISETP.GT.AND P2, PT, R22, R54, PT ;  /* 0x000000361600720c */ /* 0x000fe40003f44270 */
[----:B------:R-:W-:Y:S02]  /*4440*/  IABS R42, R42 ;  /* 0x0000002a002a7213 */ /* 0x000fe40000000000 */
[----:B------:R-:W-:Y:S02]  /*4450*/  FSEL R8, R75, -INF , !P1 ;  /* 0xff8000004b087808 */ /* 0x000fe40004800000 */
        /* <DEDUP_REMOVED lines=8> */
[----:B------:R-:W-:-:S02]  /*44e0*/  FSEL R6, R6, -INF , !P4 ;  /* 0xff80000006067808 */ /* 0x000fc40006000000 */
[-C--:B------:R-:W-:Y:S02]  /*44f0*/  ISETP.GE.AND P4, PT, R60, R146.reuse, PT ;  /* 0x000000923c00720c */ /* 0x080fe40003f86270 */
        /* <DEDUP_REMOVED lines=9> */
[----:B------:R-:W-:Y:S02]  /*4590*/  FSEL R50, R97, -INF , !P1 ;  /* 0xff80000061327808 */ /* 0x000fe40004800000 */
[----:B------:R-:W-:-:S02]  /*45a0*/  ISETP.GE.AND P4, PT, R55, R146, PT ;  /* 0x000000923700720c */ /* 0x000fc40003f86270 */
[----:B------:R-:W-:Y:S02]  /*45b0*/  ISETP.GE.AND P1, PT, R53, R146, PT ;  /* 0x000000923500720c */ /* 0x000fe40003f26270 */
[----:B------:R-:W-:Y:S02]  /*45c0*/  FSEL R103, R103, -INF , !P2 ;  /* 0xff80000067677808 */ /* 0x000fe40005000000 */
[----:B------:R-:W-:Y:S02]  /*45d0*/  FSEL R8, R8, -INF , !P4 ;  /* 0xff80000008087808 */ /* 0x000fe40006000000 */
[----:B------:R-:W-:Y:S02]  /*45e0*/  ISETP.GT.AND P2, PT, R22, R52, PT ;  /* 0x000000341600720c */ /* 0x000fe40003f44270 */
[----:B------:R-:W-:Y:S02]  /*45f0*/  FSEL R176, R103, -INF , !P1 ;  /* 0xff80000067b07808 */ /* 0x000fe40004800000 */
[----:B------:R-:W-:-:S02]  /*4600*/  ISETP.GE.AND P4, PT, R40, R146, PT ;  /* 0x000000922800720c */ /* 0x000fc40003f86270 */
[----:B------:R-:W-:Y:S02]  /*4610*/  ISETP.GT.AND P1, PT, R22, R51, PT ;  /* 0x000000331600720c */ /* 0x000fe40003f24270 */
[----:B------:R-:W-:Y:S02]  /*4620*/  FSEL R105, R105, -INF , !P2 ;  /* 0xff80000069697808 */ /* 0x000fe40005000000 */
[----:B------:R-:W-:Y:S02]  /*4630*/  FSEL R92, R89, -INF , !P4 ;  /* 0xff800000595c7808 */ /* 0x000fe40006000000 */
[-C--:B------:R-:W-:Y:S02]  /*4640*/  ISETP.GE.AND P2, PT, R51, R146.reuse, PT ;  /* 0x000000923300720c */ /* 0x080fe40003f46270 */
[----:B------:R-:W-:Y:S02]  /*4650*/  FSEL R111, R111, -INF , !P1 ;  /* 0xff8000006f6f7808 */ /* 0x000fe40004800000 */
[----:B------:R-:W-:-:S02]  /*4660*/  ISETP.GE.AND P4, PT, R46, R146, PT ;  /* 0x000000922e00720c */ /* 0x000fc40003f86270 */
[----:B------:R-:W-:Y:S02]  /*4670*/  ISETP.GT.AND P1, PT, R22, R49, PT ;  /* 0x000000311600720c */ /* 0x000fe40003f24270 */
[----:B------:R-:W-:Y:S02]  /*4680*/  FSEL R174, R111, -INF , !P2 ;  /* 0xff8000006fae7808 */ /* 0x000fe40005000000 */
[----:B------:R-:W-:Y:S02]  /*4690*/  FSEL R50, R50, -INF , !P4 ;  /* 0xff80000032327808 */ /* 0x000fe40006000000 */
[----:B------:R-:W-:Y:S02]  /*46a0*/  ISETP.GT.AND P2, PT, R22, R36, PT ;  /* 0x000000241600720c */ /* 0x000fe40003f44270 */
[----:B------:R-:W-:Y:S02]  /*46b0*/  ISETP.GE.AND P4, PT, R52, R146, PT ;  /* 0x000000923400720c */ /* 0x000fe40003f86270 */
[----:B------:R-:W-:-:S02]  /*46c0*/  IADD3 R16, PT, PT, R117, -0x50, -R20 ;  /* 0xffffffb075107810 */ /* 0x000fc40007ffe814 */
[----:B------:R-:W-:Y:S02]  /*46d0*/  FSEL R0, R0, -INF , !P1 ;  /* 0xff80000000007808 */ /* 0x000fe40004800000 */
[-C--:B------:R-:W-:Y:S02]  /*46e0*/  ISETP.GE.AND P1, PT, R36, R146.reuse, PT ;  /* 0x000000922400720c */ /* 0x080fe40003f26270 */
[----:B------:R-:W-:Y:S02]  /*46f0*/  FSEL R125, R125, -INF , !P2 ;  /* 0xff8000007d7d7808 */ /* 0x000fe40005000000 */
[----:B------:R-:W-:Y:S02]  /*4700*/  FSEL R124, R105, -INF , !P4 ;  /* 0xff800000697c7808 */ /* 0x000fe40006000000 */
[----:B------:R-:W-:Y:S02]  /*4710*/  ISETP.GE.AND P4, PT, R49, R146, PT ;  /* 0x000000923100720c */ /* 0x000fe40003f86270 */
[----:B------:R-:W-:-:S02]  /*4720*/  IABS R16, R16 ;  /* 0x0000001000107213 */ /* 0x000fc40000000000 */
[C---:B------:R-:W-:Y:S02]  /*4730*/  ISETP.GT.AND P2, PT, R22.reuse, R48, PT ;  /* 0x000000301600720c */ /* 0x040fe40003f44270 */
[----:B------:R-:W-:Y:S02]  /*4740*/  FSEL R168, R125, -INF , !P1 ;  /* 0xff8000007da87808 */ /* 0x000fe40004800000 */
[----:B------:R-:W-:Y:S02]  /*4750*/  ISETP.GT.AND P1, PT, R22, R30, PT ;  /* 0x0000001e1600720c */ /* 0x000fe40003f24270 */
[----:B------:R-:W-:Y:S01]  /*4760*/  FSEL R126, R0, -INF , !P4 ;  /* 0xff800000007e7808 */ /* 0x000fe20006000000 */
[----:B------:R-:W-:Y:S01]  /*4770*/  VIADD R0, R35, 0x50 ;  /* 0x0000005023007836 */ /* 0x000fe20000000000 */
[----:B------:R-:W-:Y:S02]  /*4780*/  I2FP.F32.S32 R16, R16 ;  /* 0x0000001000107245 */ /* 0x000fe40000201400 */
[----:B------:R-:W-:-:S02]  /*4790*/  ISETP.GE.AND P4, PT, R48, R146, PT ;  /* 0x000000923000720c */ /* 0x000fc40003f86270 */
[----:B------:R-:W-:Y:S01]  /*47a0*/  FSEL R127, R127, -INF , !P2 ;  /* 0xff8000007f7f7808 */ /* 0x000fe20005000000 */
[----:B------:R-:W-:Y:S01]  /*47b0*/  FFMA.FTZ R16, -R156, R16, R175 ;  /* 0x000000109c107223 */ /* 0x000fe200000101af */
[----:B------:R-:W-:Y:S02]  /*47c0*/  ISETP.GE.AND P2, PT, R30, R146, PT ;  /* 0x000000921e00720c */ /* 0x000fe40003f46270 */
[----:B------:R-:W-:Y:S02]  /*47d0*/  FSEL R166, R167, -INF , !P1 ;  /* 0xff800000a7a67808 */ /* 0x000fe40004800000 */
[----:B------:R-:W-:Y:S02]  /*47e0*/  FSEL R136, R127, -INF , !P4 ;  /* 0xff8000007f887808 */ /* 0x000fe40006000000 */
[C---:B------:R-:W-:Y:S02]  /*47f0*/  ISETP.GT.AND P4, PT, R22.reuse, R18, PT ;  /* 0x000000121600720c */ /* 0x040fe40003f84270 */
[----:B------:R-:W-:-:S02]  /*4800*/  ISETP.GT.AND P1, PT, R22, R0, PT ;  /* 0x000000001600720c */ /* 0x000fc40003f24270 */
[----:B------:R-:W-:Y:S02]  /*4810*/  FSEL R166, R166, -INF , !P2 ;  /* 0xff800000a6a67808 */ /* 0x000fe40005000000 */
[----:B------:R-:W-:Y:S02]  /*4820*/  ISETP.GT.AND P2, PT, R115, R35, PT ;  /* 0x000000237300720c */ /* 0x000fe40003f44270 */
[----:B------:R-:W-:Y:S02]  /*4830*/  IADD3 R61, PT, PT, R113, -0x9, -R20 ;  /* 0xfffffff7713d7810 */ /* 0x000fe40007ffe814 */
[----:B------:R-:W-:Y:S02]  /*4840*/  FSEL R160, R171, -INF , !P4 ;  /* 0xff800000aba07808 */ /* 0x000fe40006000000 */
[----:B------:R-:W-:Y:S02]  /*4850*/  ISETP.GE.AND P4, PT, R18, R146, PT ;  /* 0x000000921200720c */ /* 0x000fe40003f86270 */
[----:B------:R-:W-:-:S02]  /*4860*/  FSEL R16, R16, -INF , !P1 ;  /* 0xff80000010107808 */ /* 0x000fc40004800000 */
[----:B------:R-:W-:Y:S02]  /*4870*/  ISETP.GE.AND P1, PT, R35, R145, PT ;  /* 0x000000912300720c */ /* 0x000fe40003f26270 */
[----:B------:R-:W-:Y:S02]  /*4880*/  FSEL R31, R31, -INF , !P2 ;  /* 0xff8000001f1f7808 */ /* 0x000fe40005000000 */
[----:B------:R-:W-:Y:S02]  /*4890*/  IABS R61, R61 ;  /* 0x0000003d003d7213 */ /* 0x000fe40000000000 */
[----:B------:R-:W-:Y:S02]  /*48a0*/  FSEL R42, R42, -INF , !P0 ;  /* 0xff8000002a2a7808 */ /* 0x000fe40004000000 */
[----:B------:R-:W-:Y:S02]  /*48b0*/  FSEL R160, R160, -INF , !P4 ;  /* 0xff800000a0a07808 */ /* 0x000fe40006000000 */
[----:B------:R-:W-:-:S02]  /*48c0*/  ISETP.GT.AND P4, PT, R115, R44, PT ;  /* 0x0000002c7300720c */ /* 0x000fc40003f84270 */
[----:B------:R-:W-:Y:S02]  /*48d0*/  FSEL R31, R31, -INF , !P1 ;  /* 0xff8000001f1f7808 */ /* 0x000fe40004800000 */
[C---:B------:R-:W-:Y:S02]  /*48e0*/  ISETP.GE.AND P2, PT, R44.reuse, R146, PT ;  /* 0x000000922c00720c */ /* 0x040fe40003f46270 */
[----:B------:R-:W-:Y:S02]  /*48f0*/  ISETP.GE.AND P1, PT, R44, R145, PT ;  /* 0x000000912c00720c */ /* 0x000fe40003f26270 */
[----:B------:R-:W-:Y:S02]  /*4900*/  I2FP.F32.S32 R61, R61 ;  /* 0x0000003d003d7245 */ /* 0x000fe40000201400 */
[----:B------:R-:W-:Y:S02]  /*4910*/  FSEL R44, R42, -INF , !P3 ;  /* 0xff8000002a2c7808 */ /* 0x000fe40005800000 */
[----:B------:R-:W-:Y:S01]  /*4920*/  ISETP.GT.AND P0, PT, R115, R60, PT ;  /* 0x0000003c7300720c */ /* 0x000fe20003f04270 */
[----:B------:R-:W-:Y:S01]  /*4930*/  FFMA.FTZ R59, -R156, R61, R59 ;  /* 0x0000003d9c3b7223 */ /* 0x000fe2000001013b */
[----:B------:R-:W-:-:S02]  /*4940*/  ISETP.GE.AND P3, PT, R60, R145, PT ;  /* 0x000000913c00720c */ /* 0x000fc40003f66270 */
[--C-:B------:R-:W-:Y:S02]  /*4950*/  IADD3 R42, PT, PT, R113, -0x11, -R20.reuse ;  /* 0xffffffef712a7810 */ /* 0x100fe40007ffe814 */
[----:B------:R-:W-:Y:S02]  /*4960*/  FSEL R60, R57, -INF , !P4 ;  /* 0xff800000393c7808 */ /* 0x000fe40006000000 */
[----:B------:R-:W-:Y:S02]  /*4970*/  IADD3 R34, PT, PT, R113, -0x10, -R20 ;  /* 0xfffffff071227810 */ /* 0x000fe40007ffe814 */
[----:B------:R-:W-:Y:S02]  /*4980*/  IABS R57, R42 ;  /* 0x0000002a00397213 */ /* 0x000fe40000000000 */
[----:B------:R-:W-:Y:S02]  /*4990*/  FSEL R42, R60, -INF , !P1 ;  /* 0xff8000003c2a7808 */ /* 0x000fe40004800000 */
[----:B------:R-:W-:-:S02]  /*49a0*/  ISETP.GT.AND P4, PT, R115, R38, PT ;  /* 0x000000267300720c */ /* 0x000fc40003f84270 */
[----:B------:R-:W-:Y:S02]  /*49b0*/  ISETP.GE.AND P1, PT, R38, R145, PT ;  /* 0x000000912600720c */ /* 0x000fe40003f26270 */
[----:B------:R-:W-:Y:S02]  /*49c0*/  IABS R34, R34 ;  /* 0x0000002200227213 */ /* 0x000fe40000000000 */
[----:B------:R-:W-:Y:S02]  /*49d0*/  IADD3 R38, PT, PT, R113, -0x18, -R20 ;  /* 0xffffffe871267810 */ /* 0x000fe40007ffe814 */
[----:B------:R-:W-:Y:S02]  /*49e0*/  FSEL R59, R59, -INF , !P0 ;  /* 0xff8000003b3b7808 */ /* 0x000fe40004000000 */
[----:B------:R-:W-:Y:S02]  /*49f0*/  I2FP.F32.S32 R34, R34 ;  /* 0x0000002200227245 */ /* 0x000fe40000201400 */
[----:B------:R-:W-:-:S02]  /*4a00*/  IABS R60, R38 ;  /* 0x00000026003c7213 */ /* 0x000fc40000000000 */
[----:B------:R-:W-:Y:S01]  /*4a10*/  FSEL R38, R59, -INF , !P3 ;  /* 0xff8000003b267808 */ /* 0x000fe20005800000 */
[----:B------:R-:W-:Y:S01]  /*4a20*/  FFMA.FTZ R34, -R156, R34, R65 ;  /* 0x000000229c227223 */ /* 0x000fe20000010141 */
[----:B------:R-:W-:Y:S02]  /*4a30*/  ISETP.GT.AND P0, PT, R115, R58, PT ;  /* 0x0000003a7300720c */ /* 0x000fe40003f04270 */
[----:B------:R-:W-:Y:S02]  /*4a40*/  ISETP.GE.AND P3, PT, R58, R145, PT ;  /* 0x000000913a00720c */ /* 0x000fe40003f66270 */
[----:B------:R-:W-:Y:S02]  /*4a50*/  IADD3 R58, PT, PT, R113, -0x19, -R20 ;  /* 0xffffffe7713a7810 */ /* 0x000fe40007ffe814 */
[----:B------:R-:W-:Y:S02]  /*4a60*/  I2FP.F32.S32 R60, R60 ;  /* 0x0000003c003c7245 */ /* 0x000fe40000201400 */
[----:B------:R-:W-:-:S02]  /*4a70*/  I2FP.F32.S32 R57, R57 ;  /* 0x0000003900397245 */ /* 0x000fc40000201400 */
[----:B------:R-:W-:Y:S01]  /*4a80*/  IABS R58, R58 ;  /* 0x0000003a003a7213 */ /* 0x000fe20000000000 */
[C---:B------:R-:W-:Y:S01]  /*4a90*/  FFMA.FTZ R60, -R156.reuse, R60, R73 ;  /* 0x0000003c9c3c7223 */ /* 0x040fe20000010149 */
[----:B------:R-:W-:Y:S01]  /*4aa0*/  IADD3 R59, PT, PT, R113, -0x20, -R20 ;  /* 0xffffffe0713b7810 */ /* 0x000fe20007ffe814 */
[----:B------:R-:W-:Y:S01]  /*4ab0*/  FFMA.FTZ R57, -R156, R57, R67 ;  /* 0x000000399c397223 */ /* 0x000fe20000010143 */
[----:B------:R-:W-:Y:S02]  /*4ac0*/  FSEL R34, R34, -INF , !P4 ;  /* 0xff80000022227808 */ /* 0x000fe40006000000 */
[----:B------:R-:W-:Y:S02]  /*4ad0*/  ISETP.GT.AND P4, PT, R115, R56, PT ;  /* 0x000000387300720c */ /* 0x000fe40003f84270 */
[----:B------:R-:W-:Y:S02]  /*4ae0*/  I2FP.F32.S32 R58, R58 ;  /* 0x0000003a003a7245 */ /* 0x000fe40000201400 */
[----:B------:R-:W-:-:S02]  /*4af0*/  IABS R59, R59 ;  /* 0x0000003b003b7213 */ /* 0x000fc40000000000 */
[----:B------:R-:W-:Y:S01]  /*4b00*/  FSEL R34, R34, -INF , !P1 ;  /* 0xff80000022227808 */ /* 0x000fe20004800000 */
[----:B------:R-:W-:Y:S01]  /*4b10*/  FFMA.FTZ R77, -R156, R58, R77 ;  /* 0x0000003a9c4d7223 */ /* 0x000fe2000001014d */
[----:B------:R-:W-:Y:S02]  /*4b20*/  ISETP.GE.AND P1, PT, R56, R145, PT ;  /* 0x000000913800720c */ /* 0x000fe40003f26270 */
[----:B------:R-:W-:Y:S02]  /*4b30*/  FSEL R60, R60, -INF , !P4 ;  /* 0xff8000003c3c7808 */ /* 0x000fe40006000000 */
[----:B------:R-:W-:Y:S02]  /*4b40*/  FSEL R57, R57, -INF , !P0 ;  /* 0xff80000039397808 */ /* 0x000fe40004000000 */
[----:B------:R-:W-:Y:S02]  /*4b50*/  ISETP.GT.AND P0, PT, R115, R55, PT ;  /* 0x000000377300720c */ /* 0x000fe40003f04270 */
[----:B------:R-:W-:-:S02]  /*4b60*/  I2FP.F32.S32 R59, R59 ;  /* 0x0000003b003b7245 */ /* 0x000fc40000201400 */
[----:B------:R-:W-:Y:S02]  /*4b70*/  FSEL R58, R60, -INF , !P1 ;  /* 0xff8000003c3a7808 */ /* 0x000fe40004800000 */
[----:B------:R-:W-:Y:S01]  /*4b80*/  FSEL R78, R57, -INF , !P3 ;  /* 0xff800000394e7808 */ /* 0x000fe20005800000 */
[----:B------:R-:W-:Y:S01]  /*4b90*/  FFMA.FTZ R59, -R156, R59, R79 ;  /* 0x0000003b9c3b7223 */ /* 0x000fe2000001014f */
[----:B------:R-:W-:Y:S02]  /*4ba0*/  ISETP.GT.AND P4, PT, R115, R54, PT ;  /* 0x000000367300720c */ /* 0x000fe40003f84270 */
[-C--:B------:R-:W-:Y:S02]  /*4bb0*/  ISETP.GE.AND P1, PT, R54, R145.reuse, PT ;  /* 0x000000913600720c */ /* 0x080fe40003f26270 */
[----:B------:R-:W-:Y:S02]  /*4bc0*/  ISETP.GE.AND P3, PT, R55, R145, PT ;  /* 0x000000913700720c */ /* 0x000fe40003f66270 */
[----:B------:R-:W-:-:S02]  /*4bd0*/  FSEL R54, R77, -INF , !P0 ;  /* 0xff8000004d367808 */ /* 0x000fc40004000000 */
[----:B------:R-:W-:Y:S02]  /*4be0*/  ISETP.GT.AND P0, PT, R115, R40, PT ;  /* 0x000000287300720c */ /* 0x000fe40003f04270 */
[----:B------:R-:W-:Y:S02]  /*4bf0*/  FSEL R54, R54, -INF , !P3 ;  /* 0xff80000036367808 */ /* 0x000fe40005800000 */
[----:B------:R-:W-:Y:S02]  /*4c00*/  ISETP.GE.AND P3, PT, R40, R145, PT ;  /* 0x000000912800720c */ /* 0x000fe40003f66270 */
[----:B------:R-:W-:Y:S02]  /*4c10*/  FSEL R40, R59, -INF , !P4 ;  /* 0xff8000003b287808 */ /* 0x000fe40006000000 */
[----:B------:R-:W-:Y:S02]  /*4c20*/  ISETP.GT.AND P4, PT, R115, R32, PT ;  /* 0x000000207300720c */ /* 0x000fe40003f84270 */
[----:B------:R-:W-:-:S02]  /*4c30*/  FSEL R40, R40, -INF , !P1 ;  /* 0xff80000028287808 */ /* 0x000fc40004800000 */
[----:B------:R-:W-:Y:S02]  /*4c40*/  ISETP.GE.AND P1, PT, R32, R145, PT ;  /* 0x000000912000720c */ /* 0x000fe40003f26270 */
[----:B------:R-:W2:Y:S01]  /*4c50*/  LD.E R32, desc[UR4][R2.64+0xdc] ;  /* 0x0000dc0402207980 */ /* 0x000ea2000c101900 */
[C-C-:B------:R-:W-:Y:S02]  /*4c60*/  IADD3 R57, PT, PT, R113.reuse, -0x21, -R20.reuse ;  /* 0xffffffdf71397810 */ /* 0x140fe40007ffe814 */
[----:B------:R-:W-:Y:S02]  /*4c70*/  IADD3 R55, PT, PT, R113, -0x28, -R20 ;  /* 0xffffffd871377810 */ /* 0x000fe40007ffe814 */
[----:B------:R-:W-:Y:S02]  /*4c80*/  IABS R57, R57 ;  /* 0x0000003900397213 */ /* 0x000fe40000000000 */
[----:B------:R-:W-:Y:S02]  /*4c90*/  IABS R55, R55 ;  /* 0x0000003700377213 */ /* 0x000fe40000000000 */
[----:B------:R-:W-:-:S02]  /*4ca0*/  I2FP.F32.S32 R57, R57 ;  /* 0x0000003900397245 */ /* 0x000fc40000201400 */
[----:B------:R-:W-:Y:S02]  /*4cb0*/  I2FP.F32.S32 R55, R55 ;  /* 0x0000003700377245 */ /* 0x000fe40000201400 */
[C-C-:B------:R-:W-:Y:S01]  /*4cc0*/  IADD3 R56, PT, PT, R113.reuse, -0x29, -R20.reuse ;  /* 0xffffffd771387810 */ /* 0x140fe20007ffe814 */
[C---:B------:R-:W-:Y:S01]  /*4cd0*/  FFMA.FTZ R81, -R156.reuse, R57, R81 ;  /* 0x000000399c517223 */ /* 0x040fe20000010151 */
[----:B------:R-:W-:Y:S01]  /*4ce0*/  IADD3 R57, PT, PT, R113, -0x30, -R20 ;  /* 0xffffffd071397810 */ /* 0x000fe20007ffe814 */
[----:B------:R-:W-:Y:S01]  /*4cf0*/  FFMA.FTZ R55, -R156, R55, R91 ;  /* 0x000000379c377223 */ /* 0x000fe2000001015b */
[----:B------:R-:W-:Y:S02]  /*4d00*/  IABS R56, R56 ;  /* 0x0000003800387213 */ /* 0x000fe40000000000 */
[----:B------:R-:W-:Y:S02]  /*4d10*/  FSEL R76, R81, -INF , !P0 ;  /* 0xff800000514c7808 */ /* 0x000fe40004000000 */
[----:B------:R-:W-:-:S02]  /*4d20*/  ISETP.GT.AND P0, PT, R115, R46, PT ;  /* 0x0000002e7300720c */ /* 0x000fc40003f04270 */
[----:B------:R-:W-:Y:S02]  /*4d30*/  FSEL R76, R76, -INF , !P3 ;  /* 0xff8000004c4c7808 */ /* 0x000fe40005800000 */
[----:B------:R-:W-:Y:S02]  /*4d40*/  ISETP.GE.AND P3, PT, R46, R145, PT ;  /* 0x000000912e00720c */ /* 0x000fe40003f66270 */
[----:B------:R-:W-:Y:S02]  /*4d50*/  IABS R57, R57 ;  /* 0x0000003900397213 */ /* 0x000fe40000000000 */
[----:B------:R-:W-:Y:S02]  /*4d60*/  I2FP.F32.S32 R56, R56 ;  /* 0x0000003800387245 */ /* 0x000fe40000201400 */
[----:B------:R-:W-:Y:S02]  /*4d70*/  IADD3 R46, PT, PT, R113, -0x31, -R20 ;  /* 0xffffffcf712e7810 */ /* 0x000fe40007ffe814 */
[----:B------:R-:W-:Y:S01]  /*4d80*/  FSEL R55, R55, -INF , !P4 ;  /* 0xff80000037377808 */ /* 0x000fe20006000000 */
[----:B------:R-:W-:Y:S01]  /*4d90*/  FFMA.FTZ R56, -R156, R56, R93 ;  /* 0x000000389c387223 */ /* 0x000fe2000001015d */
[----:B------:R-:W-:-:S02]  /*4da0*/  I2FP.F32.S32 R57, R57 ;  /* 0x0000003900397245 */ /* 0x000fc40000201400 */
[----:B------:R-:W-:Y:S02]  /*4db0*/  IABS R59, R46 ;  /* 0x0000002e003b7213 */ /* 0x000fe40000000000 */
[----:B------:R-:W-:Y:S02]  /*4dc0*/  FSEL R46, R55, -INF , !P1 ;  /* 0xff800000372e7808 */ /* 0x000fe40004800000 */
[----:B------:R-:W-:Y:S02]  /*4dd0*/  ISETP.GT.AND P4, PT, R115, R53, PT ;  /* 0x000000357300720c */ /* 0x000fe40003f84270 */
[----:B------:R-:W-:Y:S02]  /*4de0*/  ISETP.GE.AND P1, PT, R53, R145, PT ;  /* 0x000000913500720c */ /* 0x000fe40003f26270 */
[----:B------:R-:W-:Y:S01]  /*4df0*/  IADD3 R53, PT, PT, R113, -0x38, -R20 ;  /* 0xffffffc871357810 */ /* 0x000fe20007ffe814 */
[----:B------:R-:W-:Y:S01]  /*4e00*/  FFMA.FTZ R57, -R156, R57, R99 ;  /* 0x000000399c397223 */ /* 0x000fe20000010163 */
[----:B------:R-:W-:-:S02]  /*4e10*/  FSEL R74, R56, -INF , !P0 ;  /* 0xff800000384a7808 */ /* 0x000fc40004000000 */
[----:B------:R-:W-:Y:S02]  /*4e20*/  I2FP.F32.S32 R56, R59 ;  /* 0x0000003b00387245 */ /* 0x000fe40000201400 */
[----:B------:R-:W-:Y:S02]  /*4e30*/  IABS R53, R53 ;  /* 0x0000003500357213 */ /* 0x000fe40000000000 */
[----:B------:R-:W-:Y:S02]  /*4e40*/  IADD3 R55, PT, PT, R113, -0x39, -R20 ;  /* 0xffffffc771377810 */ /* 0x000fe40007ffe814 */
[----:B------:R-:W-:Y:S01]  /*4e50*/  FSEL R57, R57, -INF , !P4 ;  /* 0xff80000039397808 */ /* 0x000fe20006000000 */
[----:B------:R-:W-:Y:S01]  /*4e60*/  FFMA.FTZ R56, -R156, R56, R101 ;  /* 0x000000389c387223 */ /* 0x000fe20000010165 */
[----:B------:R-:W-:Y:S02]  /*4e70*/  I2FP.F32.S32 R53, R53 ;  /* 0x0000003500357245 */ /* 0x000fe40000201400 */
[----:B------:R-:W-:-:S02]  /*4e80*/  ISETP.GT.AND P0, PT, R115, R52, PT ;  /* 0x000000347300720c */ /* 0x000fc40003f04270 */
[----:B------:R-:W-:Y:S02]  /*4e90*/  IABS R55, R55 ;  /* 0x0000003700377213 */ /* 0x000fe40000000000 */
[----:B------:R-:W-:Y:S01]  /*4ea0*/  FSEL R70, R57, -INF , !P1 ;  /* 0xff80000039467808 */ /* 0x000fe20004800000 */
[----:B------:R-:W-:Y:S01]  /*4eb0*/  FFMA.FTZ R53, -R156, R53, R107 ;  /* 0x000000359c357223 */ /* 0x000fe2000001016b */
[----:B------:R-:W-:Y:S02]  /*4ec0*/  ISETP.GT.AND P4, PT, R115, R51, PT ;  /* 0x000000337300720c */ /* 0x000fe40003f84270 */
[----:B------:R-:W-:Y:S02]  /*4ed0*/  ISETP.GE.AND P1, PT, R51, R145, PT ;  /* 0x000000913300720c */ /* 0x000fe40003f26270 */
[----:B------:R-:W-:Y:S02]  /*4ee0*/  FSEL R74, R74, -INF , !P3 ;  /* 0xff8000004a4a7808 */ /* 0x000fe40005800000 */
[----:B------:R-:W-:-:S02]  /*4ef0*/  IADD3 R51, PT, PT, R113, -0x40, -R20 ;  /* 0xffffffc071337810 */ /* 0x000fc40007ffe814 */
[----:B------:R-:W-:Y:S02]  /*4f00*/  ISETP.GE.AND P3, PT, R52, R145, PT ;  /* 0x000000913400720c */ /* 0x000fe40003f66270 */
[----:B------:R-:W-:Y:S02]  /*4f10*/  FSEL R56, R56, -INF , !P0 ;  /* 0xff80000038387808 */ /* 0x000fe40004000000 */
[----:B------:R-:W-:Y:S02]  /*4f20*/  I2FP.F32.S32 R55, R55 ;  /* 0x0000003700377245 */ /* 0x000fe40000201400 */
[----:B------:R-:W-:Y:S02]  /*4f30*/  IABS R51, R51 ;  /* 0x0000003300337213 */ /* 0x000fe40000000000 */
[----:B------:R-:W-:Y:S01]  /*4f40*/  FSEL R68, R56, -INF , !P3 ;  /* 0xff80000038447808 */ /* 0x000fe20005800000 */
[----:B------:R-:W-:Y:S01]  /*4f50*/  FFMA.FTZ R55, -R156, R55, R109 ;  /* 0x000000379c377223 */ /* 0x000fe2000001016d */
[----:B------:R-:W-:-:S02]  /*4f60*/  FSEL R53, R53, -INF , !P4 ;  /* 0xff80000035357808 */ /* 0x000fc40006000000 */
[----:B------:R-:W-:Y:S02]  /*4f70*/  ISETP.GT.AND P0, PT, R115, R49, PT ;  /* 0x000000317300720c */ /* 0x000fe40003f04270 */
[----:B------:R-:W-:Y:S02]  /*4f80*/  ISETP.GE.AND P3, PT, R49, R145, PT ;  /* 0x000000913100720c */ /* 0x000fe40003f66270 */
[C-C-:B------:R-:W-:Y:S02]  /*4f90*/  IADD3 R52, PT, PT, R113.reuse, -0x41, -R20.reuse ;  /* 0xffffffbf71347810 */ /* 0x140fe40007ffe814 */
[----:B------:R-:W-:Y:S02]  /*4fa0*/  IADD3 R49, PT, PT, R113, -0x48, -R20 ;  /* 0xffffffb871317810 */ /* 0x000fe40007ffe814 */
[----:B------:R-:W-:Y:S02]  /*4fb0*/  I2FP.F32.S32 R51, R51 ;  /* 0x0000003300337245 */ /* 0x000fe40000201400 */
[----:B------:R-:W-:-:S02]  /*4fc0*/  FSEL R64, R53, -INF , !P1 ;  /* 0xff80000035407808 */ /* 0x000fc40004800000 */
[----:B------:R-:W-:Y:S02]  /*4fd0*/  ISETP.GT.AND P4, PT, R115, R36, PT ;  /* 0x000000247300720c */ /* 0x000fe40003f84270 */
[----:B------:R-:W-:Y:S02]  /*4fe0*/  IABS R52, R52 ;  /* 0x0000003400347213 */ /* 0x000fe40000000000 */
[----:B------:R-:W-:Y:S02]  /*4ff0*/  ISETP.GE.AND P1, PT, R36, R145, PT ;  /* 0x000000912400720c */ /* 0x000fe40003f26270 */
[----:B------:R-:W-:Y:S02]  /*5000*/  FSEL R36, R55, -INF , !P0 ;  /* 0xff80000037247808 */ /* 0x000fe40004000000 */
[----:B------:R-:W-:Y:S02]  /*5010*/  IABS R49, R49 ;  /* 0x0000003100317213 */ /* 0x000fe40000000000 */
[----:B------:R-:W-:Y:S01]  /*5020*/  IADD3 R53, PT, PT, R113, -0x49, -R20 ;  /* 0xffffffb771357810 */ /* 0x000fe20007ffe814 */
[----:B------:R-:W-:Y:S01]  /*5030*/  FFMA.FTZ R51, -R156, R51, R119 ;  /* 0x000000339c337223 */ /* 0x000fe20000010177 */
[----:B------:R-:W-:-:S02]  /*5040*/  I2FP.F32.S32 R52, R52 ;  /* 0x0000003400347245 */ /* 0x000fc40000201400 */
[----:B------:R-:W-:Y:S02]  /*5050*/  FSEL R36, R36, -INF , !P3 ;  /* 0xff80000024247808 */ /* 0x000fe40005800000 */
[----:B------:R-:W-:Y:S02]  /*5060*/  IABS R53, R53 ;  /* 0x0000003500357213 */ /* 0x000fe40000000000 */
[----:B------:R-:W-:Y:S02]  /*5070*/  I2FP.F32.S32 R49, R49 ;  /* 0x0000003100317245 */ /* 0x000fe40000201400 */
[----:B------:R-:W-:Y:S02]  /*5080*/  ISETP.GT.AND P0, PT, R115, R48, PT ;  /* 0x000000307300720c */ /* 0x000fe40003f04270 */
[----:B------:R-:W-:Y:S02]  /*5090*/  ISETP.GE.AND P3, PT, R48, R145, PT ;  /* 0x000000913000720c */ /* 0x000fe40003f66270 */
[----:B------:R-:W-:Y:S01]  /*50a0*/  IADD3 R48, PT, PT, R113, -0x50, -R20 ;  /* 0xffffffb071307810 */ /* 0x000fe20007ffe814 */
[C---:B------:R-:W-:Y:S01]  /*50b0*/  FFMA.FTZ R52, -R156.reuse, R52, R123 ;  /* 0x000000349c347223 */ /* 0x040fe2000001017b */
[----:B------:R-:W-:Y:S01]  /*50c0*/  FSEL R51, R51, -INF , !P4 ;  /* 0xff80000033337808 */ /* 0x000fe20006000000 */
[----:B------:R-:W-:Y:S01]  /*50d0*/  FFMA.FTZ R49, -R156, R49, R131 ;  /* 0x000000319c317223 */ /* 0x000fe20000010183 */
[----:B------:R-:W-:-:S02]  /*50e0*/  I2FP.F32.S32 R53, R53 ;  /* 0x0000003500357245 */ /* 0x000fc40000201400 */
[----:B------:R-:W-:Y:S02]  /*50f0*/  ISETP.GT.AND P4, PT, R115, R30, PT ;  /* 0x0000001e7300720c */ /* 0x000fe40003f84270 */
[----:B------:R-:W-:Y:S02]  /*5100*/  IABS R48, R48 ;  /* 0x0000003000307213 */ /* 0x000fe40000000000 */
[----:B------:R-:W-:Y:S01]  /*5110*/  FSEL R62, R51, -INF , !P1 ;  /* 0xff800000333e7808 */ /* 0x000fe20004800000 */
[----:B------:R-:W-:Y:S01]  /*5120*/  FFMA.FTZ R53, -R156, R53, R135 ;  /* 0x000000359c357223 */ /* 0x000fe20000010187 */
[----:B------:R-:W-:Y:S02]  /*5130*/  ISETP.GE.AND P1, PT, R30, R145, PT ;  /* 0x000000911e00720c */ /* 0x000fe40003f26270 */
[----:B------:R-:W-:Y:S02]  /*5140*/  FSEL R30, R52, -INF , !P0 ;  /* 0xff800000341e7808 */ /* 0x000fe40004000000 */
[----:B------:R-:W-:-:S02]  /*5150*/  I2FP.F32.S32 R48, R48 ;  /* 0x0000003000307245 */ /* 0x000fc40000201400 */
[----:B------:R-:W-:Y:S02]  /*5160*/  ISETP.GT.AND P0, PT, R115, R18, PT ;  /* 0x000000127300720c */ /* 0x000fe40003f04270 */
[----:B------:R-:W-:Y:S01]  /*5170*/  FSEL R49, R49, -INF , !P4 ;  /* 0xff80000031317808 */ /* 0x000fe20006000000 */
[----:B------:R-:W-:Y:S01]  /*5180*/  FFMA.FTZ R48, -R156, R48, R169 ;  /* 0x000000309c307223 */ /* 0x000fe200000101a9 */
[----:B------:R-:W-:Y:S02]  /*5190*/  FSEL R53, R53, -INF , !P0 ;  /* 0xff80000035357808 */ /* 0x000fe40004000000 */
[----:B------:R-:W-:Y:S02]  /*51a0*/  FSEL R72, R49, -INF , !P1 ;  /* 0xff80000031487808 */ /* 0x000fe40004800000 */
[----:B------:R-:W-:Y:S02]  /*51b0*/  ISETP.GE.AND P4, PT, R0, R146, PT ;  /* 0x000000920000720c */ /* 0x000fe40003f86270 */
[----:B------:R-:W-:-:S02]  /*51c0*/  ISETP.GT.AND P0, PT, R115, R0, PT ;  /* 0x000000007300720c */ /* 0x000fc40003f04270 */
[----:B------:R-:W-:Y:S02]  /*51d0*/  ISETP.GE.AND P1, PT, R0, R145, PT ;  /* 0x000000910000720c */ /* 0x000fe40003f26270 */
[C-C-:B------:R-:W-:Y:S02]  /*51e0*/  IADD3 R0, PT, PT, R113.reuse, -0x61, -R20.reuse ;  /* 0xffffff9f71007810 */ /* 0x140fe40007ffe814 */
[----:B------:R-:W-:Y:S02]  /*51f0*/  IADD3 R52, PT, PT, R113, -0x58, -R20 ;  /* 0xffffffa871347810 */ /* 0x000fe40007ffe814 */
[----:B------:R-:W-:Y:S02]  /*5200*/  FSEL R30, R30, -INF , !P3 ;  /* 0xff8000001e1e7808 */ /* 0x000fe40005800000 */
[----:B------:R-:W-:Y:S02]  /*5210*/  FSEL R48, R48, -INF , !P0 ;  /* 0xff80000030307808 */ /* 0x000fe40004000000 */
[----:B------:R-:W-:-:S02]  /*5220*/  IABS R0, R0 ;  /* 0x0000000000007213 */ /* 0x000fc40000000000 */
[----:B------:R-:W-:Y:S01]  /*5230*/  ISETP.GE.AND P3, PT, R18, R145, PT ;  /* 0x000000911200720c */ /* 0x000fe20003f66270 */
[----:B------:R-:W-:Y:S01]  /*5240*/  VIADD R18, R35, 0x51 ;  /* 0x0000005123127836 */ /* 0x000fe20000000000 */
[----:B------:R-:W-:Y:S02]  /*5250*/  IABS R52, R52 ;  /* 0x0000003400347213 */ /* 0x000fe40000000000 */
[----:B------:R-:W-:Y:S02]  /*5260*/  FSEL R184, R48, -INF , !P1 ;  /* 0xff80000030b87808 */ /* 0x000fe40004800000 */
[----:B------:R-:W-:Y:S02]  /*5270*/  I2FP.F32.S32 R0, R0 ;  /* 0x0000000000007245 */ /* 0x000fe40000201400 */
[----:B------:R-:W-:Y:S02]  /*5280*/  IADD3 R48, PT, PT, R113, -0x59, -R20 ;  /* 0xffffffa771307810 */ /* 0x000fe40007ffe814 */
[----:B------:R-:W-:-:S02]  /*5290*/  I2FP.F32.S32 R52, R52 ;  /* 0x0000003400347245 */ /* 0x000fc40000201400 */
[----:B------:R-:W-:Y:S02]  /*52a0*/  FSEL R186, R53, -INF , !P3 ;  /* 0xff80000035ba7808 */ /* 0x000fe40005800000 */
[----:B------:R-:W-:Y:S02]  /*52b0*/  FSEL R33, R33, -INF , !P2 ;  /* 0xff80000021217808 */ /* 0x000fe40005000000 */
[----:B------:R-:W-:Y:S02]  /*52c0*/  ISETP.GT.AND P3, PT, R22, R18, PT ;  /* 0x000000121600720c */ /* 0x000fe40003f64270 */
[C---:B------:R-:W-:Y:S02]  /*52d0*/  ISETP.GE.AND P2, PT, R18.reuse, R146, PT ;  /* 0x000000921200720c */ /* 0x040fe40003f46270 */
[----:B------:R-:W-:Y:S02]  /*52e0*/  ISETP.GT.AND P0, PT, R115, R18, PT ;  /* 0x000000127300720c */ /* 0x000fe40003f04270 */
[----:B------:R-:W-:-:S02]  /*52f0*/  ISETP.GE.AND P1, PT, R18, R145, PT ;  /* 0x000000911200720c */ /* 0x000fc40003f26270 */
[C-C-:B------:R-:W-:Y:S01]  /*5300*/  IADD3 R49, PT, PT, R113.reuse, -0x51, -R20.reuse ;  /* 0xffffffaf71317810 */ /* 0x140fe20007ffe814 */
[C---:B------:R-:W-:Y:S01]  /*5310*/  FFMA.FTZ R51, -R156.reuse, R0, R39 ;  /* 0x000000009c337223 */ /* 0x040fe20000010127 */
[C-C-:B------:R-:W-:Y:S01]  /*5320*/  IADD3 R18, PT, PT, R113.reuse, -0x60, -R20.reuse ;  /* 0xffffffa071127810 */ /* 0x140fe20007ffe814 */
[----:B------:R-:W-:Y:S01]  /*5330*/  FFMA.FTZ R177, -R156, R52, R177 ;  /* 0x000000349cb17223 */ /* 0x000fe200000101b1 */
[----:B------:R-:W-:Y:S02]  /*5340*/  IABS R48, R48 ;  /* 0x0000003000307213 */ /* 0x000fe40000000000 */
[C-C-:B------:R-:W-:Y:S02]  /*5350*/  IADD3 R0, PT, PT, R113.reuse, -0x68, -R20.reuse ;  /* 0xffffff9871007810 */ /* 0x140fe40007ffe814 */
[----:B------:R-:W-:Y:S02]  /*5360*/  IABS R49, R49 ;  /* 0x0000003100317213 */ /* 0x000fe40000000000 */
[----:B------:R-:W-:-:S02]  /*5370*/  IADD3 R52, PT, PT, R113, -0x69, -R20 ;  /* 0xffffff9771347810 */ /* 0x000fc40007ffe814 */
[----:B------:R-:W-:Y:S02]  /*5380*/  IABS R18, R18 ;  /* 0x0000001200127213 */ /* 0x000fe40000000000 */
[----:B------:R-:W-:Y:S02]  /*5390*/  I2FP.F32.S32 R48, R48 ;  /* 0x0000003000307245 */ /* 0x000fe40000201400 */
[----:B------:R-:W-:Y:S02]  /*53a0*/  IABS R0, R0 ;  /* 0x0000000000007213 */ /* 0x000fe40000000000 */
[----:B------:R-:W-:Y:S02]  /*53b0*/  I2FP.F32.S32 R49, R49 ;  /* 0x0000003100317245 */ /* 0x000fe40000201400 */
[----:B------:R-:W-:Y:S02]  /*53c0*/  IABS R52, R52 ;  /* 0x0000003400347213 */ /* 0x000fe40000000000 */
[----:B------:R-:W-:Y:S01]  /*53d0*/  I2FP.F32.S32 R18, R18 ;  /* 0x0000001200127245 */ /* 0x000fe20000201400 */
[C---:B------:R-:W-:Y:S01]  /*53e0*/  FFMA.FTZ R179, -R156.reuse, R48, R179 ;  /* 0x000000309cb37223 */ /* 0x040fe200000101b3 */
[----:B------:R-:W-:Y:S01]  /*53f0*/  I2FP.F32.S32 R0, R0 ;  /* 0x0000000000007245 */ /* 0x000fe20000201400 */
[----:B------:R-:W-:Y:S01]  /*5400*/  FFMA.FTZ R173, -R156, R49, R173 ;  /* 0x000000319cad7223 */ /* 0x000fe200000101ad */
[----:B------:R-:W-:-:S02]  /*5410*/  IADD3 R48, PT, PT, R113, -0x70, -R20 ;  /* 0xffffff9071307810 */ /* 0x000fc40007ffe814 */
[----:B------:R-:W-:Y:S01]  /*5420*/  I2FP.F32.S32 R52, R52 ;  /* 0x0000003400347245 */ /* 0x000fe20000201400 */
[C---:B------:R-:W-:Y:S01]  /*5430*/  FFMA.FTZ R181, -R156.reuse, R18, R181 ;  /* 0x000000129cb57223 */ /* 0x040fe200000101b5 */
[----:B------:R-:W-:Y:S01]  /*5440*/  VIADD R55, R35, 0x58 ;  /* 0x0000005823377836 */ /* 0x000fe20000000000 */
[----:B------:R-:W-:Y:S01]  /*5450*/  IADD3 R18, PT, PT, R113, -0x71, -R20 ;  /* 0xffffff8f71127810 */ /* 0x000fe20007ffe814 */
[C---:B------:R-:W-:Y:S01]  /*5460*/  FFMA.FTZ R0, -R156.reuse, R0, R41 ;  /* 0x000000009c007223 */ /* 0x040fe20000010129 */
[----:B------:R-:W-:Y:S01]  /*5470*/  IABS R48, R48 ;  /* 0x0000003000307213 */ /* 0x000fe20000000000 */
[----:B------:R-:W-:Y:S01]  /*5480*/  FFMA.FTZ R41, -R156, R52, R45 ;  /* 0x000000349c297223 */ /* 0x000fe2000001012d */
[----:B------:R-:W-:Y:S01]  /*5490*/  FSEL R52, R173, -INF , !P0 ;  /* 0xff800000ad347808 */ /* 0x000fe20004000000 */
[----:B------:R-:W-:Y:S01]  /*54a0*/  VIADD R53, R35, 0x59 ;  /* 0x0000005923357836 */ /* 0x000fe20000000000 */
[----:B------:R-:W-:Y:S02]  /*54b0*/  IABS R18, R18 ;  /* 0x0000001200127213 */ /* 0x000fe40000000000 */
[----:B------:R-:W-:-:S02]  /*54c0*/  ISETP.GT.AND P0, PT, R115, R55, PT ;  /* 0x000000377300720c */ /* 0x000fc40003f04270 */
[----:B------:R-:W-:Y:S01]  /*54d0*/  I2FP.F32.S32 R48, R48 ;  /* 0x0000003000307245 */ /* 0x000fe20000201400 */
[----:B------:R-:W-:Y:S01]  /*54e0*/  VIADD R49, R35, 0x60 ;  /* 0x0000006023317836 */ /* 0x000fe20000000000 */
[----:B------:R-:W-:Y:S02]  /*54f0*/  I2FP.F32.S32 R18, R18 ;  /* 0x0000001200127245 */ /* 0x000fe40000201400 */
[----:B------:R-:W-:Y:S01]  /*5500*/  FSEL R177, R177, -INF , !P0 ;  /* 0xff800000b1b17808 */ /* 0x000fe20004000000 */
[C---:B------:R-:W-:Y:S01]  /*5510*/  FFMA.FTZ R39, -R156.reuse, R48, R43 ;  /* 0x000000309c277223 */ /* 0x040fe2000001012b */
[----:B------:R-:W-:Y:S02]  /*5520*/  ISETP.GT.AND P0, PT, R115, R53, PT ;  /* 0x000000357300720c */ /* 0x000fe40003f04270 */
[----:B------:R-:W-:Y:S01]  /*5530*/  IADD3 R43, PT, PT, R113, -0x79, -R20 ;  /* 0xffffff87712b7810 */ /* 0x000fe20007ffe814 */
[----:B------:R-:W-:Y:S01]  /*5540*/  FFMA.FTZ R18, -R156, R18, R47 ;  /* 0x000000129c127223 */ /* 0x000fe2000001012f */
[----:B------:R-:W-:Y:S01]  /*5550*/  FSEL R178, R179, -INF , !P0 ;  /* 0xff800000b3b27808 */ /* 0x000fe20004000000 */
[----:B------:R-:W-:Y:S01]  /*5560*/  VIADD R47, R35, 0x61 ;  /* 0x00000061232f7836 */ /* 0x000fe20000000000 */
[----:B------:R-:W-:-:S02]  /*5570*/  ISETP.GT.AND P0, PT, R115, R49, PT ;  /* 0x000000317300720c */ /* 0x000fc40003f04270 */
[----:B------:R-:W-:Y:S02]  /*5580*/  IABS R48, R43 ;  /* 0x0000002b00307213 */ /* 0x000fe40000000000 */
[----:B------:R-:W-:Y:S02]  /*5590*/  FMNMX3.FTZ R43, R31, R44, R42, !PT ;  /* 0x0000002c1f2b7276 */ /* 0x000fe4000781002a */
[----:B------:R-:W-:Y:S02]  /*55a0*/  FSEL R102, R181, -INF , !P0 ;  /* 0xff800000b5667808 */ /* 0x000fe40004000000 */
[----:B------:R-:W-:Y:S02]  /*55b0*/  ISETP.GT.AND P0, PT, R115, R47, PT ;  /* 0x0000002f7300720c */ /* 0x000fe40003f04270 */
[----:B------:R-:W-:Y:S02]  /*55c0*/  FMNMX3.FTZ R43, R43, R38, R34, !PT ;  /* 0x000000262b2b7276 */ /* 0x000fe40007810022 */
[----:B------:R-:W-:-:S02]  /*55d0*/  FSEL R52, R52, -INF , !P1 ;  /* 0xff80000034347808 */ /* 0x000fc40004800000 */
[----:B------:R-:W-:Y:S02]  /*55e0*/  FSEL R172, R51, -INF , !P0 ;  /* 0xff80000033ac7808 */ /* 0x000fe40004000000 */
[-C--:B------:R-:W-:Y:S02]  /*55f0*/  ISETP.GE.AND P1, PT, R55, R145.reuse, PT ;  /* 0x000000913700720c */ /* 0x080fe40003f26270 */
[----:B------:R-:W-:Y:S02]  /*5600*/  FMNMX3.FTZ R51, R43, R78, R58, !PT ;  /* 0x0000004e2b337276 */ /* 0x000fe4000781003a */
[----:B------:R-:W-:Y:S02]  /*5610*/  FSEL R180, R177, -INF , !P1 ;  /* 0xff800000b1b47808 */ /* 0x000fe40004800000 */
[----:B------:R-:W-:Y:S02]  /*5620*/  FMNMX3.FTZ R51, R51, R54, R40, !PT ;  /* 0x0000003633337276 */ /* 0x000fe40007810028 */
[----:B------:R-:W-:Y:S01]  /*5630*/  ISETP.GE.AND P1, PT, R53, R145, PT ;  /* 0x000000913500720c */ /* 0x000fe20003f26270 */
[----:B------:R-:W-:Y:S01]  /*5640*/  VIADD R45, R35, 0x68 ;  /* 0x00000068232d7836 */ /* 0x000fe20000000000 */
[----:B------:R-:W-:-:S02]  /*5650*/  FMNMX3.FTZ R51, R51, R76, R46, !PT ;  /* 0x0000004c33337276 */ /* 0x000fc4000781002e */
[----:B------:R-:W-:Y:S02]  /*5660*/  FSEL R178, R178, -INF , !P1 ;  /* 0xff800000b2b27808 */ /* 0x000fe40004800000 */
[----:B------:R-:W-:Y:S02]  /*5670*/  ISETP.GE.AND P1, PT, R49, R145, PT ;  /* 0x000000913100720c */ /* 0x000fe40003f26270 */
[----:B------:R-:W-:Y:S01]  /*5680*/  FMNMX3.FTZ R51, R51, R74, R70, !PT ;  /* 0x0000004a33337276 */ /* 0x000fe20007810046 */
[----:B------:R-:W-:Y:S01]  /*5690*/  VIADD R43, R35, 0x69 ;  /* 0x00000069232b7836 */ /* 0x000fe20000000000 */
[----:B------:R-:W-:Y:S02]  /*56a0*/  FSEL R102, R102, -INF , !P1 ;  /* 0xff80000066667808 */ /* 0x000fe40004800000 */
[----:B------:R-:W-:Y:S02]  /*56b0*/  ISETP.GT.AND P0, PT, R115, R45, PT ;  /* 0x0000002d7300720c */ /* 0x000fe40003f04270 */
[----:B------:R-:W-:-:S02]  /*56c0*/  ISETP.GE.AND P1, PT, R47, R145, PT ;  /* 0x000000912f00720c */ /* 0x000fc40003f26270 */
[----:B------:R-:W-:Y:S02]  /*56d0*/  FMNMX3.FTZ R51, R51, R68, R64, !PT ;  /* 0x0000004433337276 */ /* 0x000fe40007810040 */
[----:B------:R-:W-:Y:S01]  /*56e0*/  FSEL R170, R0, -INF , !P0 ;  /* 0xff80000000aa7808 */ /* 0x000fe20004000000 */
[----:B------:R-:W-:Y:S01]  /*56f0*/  VIADD R0, R35, 0x70 ;  /* 0x0000007023007836 */ /* 0x000fe20000000000 */
[----:B------:R-:W-:Y:S02]  /*5700*/  FSEL R172, R172, -INF , !P1 ;  /* 0xff800000acac7808 */ /* 0x000fe40004800000 */
[----:B------:R-:W-:Y:S02]  /*5710*/  ISETP.GT.AND P0, PT, R115, R43, PT ;  /* 0x0000002b7300720c */ /* 0x000fe40003f04270 */
[----:B------:R-:W-:Y:S02]  /*5720*/  IADD3 R106, PT, PT, R113, -0x78, -R20 ;  /* 0xffffff88716a7810 */ /* 0x000fe40007ffe814 */
[----:B------:R-:W-:-:S02]  /*5730*/  ISETP.GE.AND P1, PT, R45, R145, PT ;  /* 0x000000912d00720c */ /* 0x000fc40003f26270 */
[----:B------:R-:W-:Y:S02]  /*5740*/  FMNMX3.FTZ R51, R51, R36, R62, !PT ;  /* 0x0000002433337276 */ /* 0x000fe4000781003e */
[----:B------:R-:W-:Y:S01]  /*5750*/  FSEL R130, R41, -INF , !P0 ;  /* 0xff80000029827808 */ /* 0x000fe20004000000 */
[----:B------:R-:W-:Y:S01]  /*5760*/  VIADD R41, R35, 0x71 ;  /* 0x0000007123297836 */ /* 0x000fe20000000000 */
[----:B------:R-:W-:Y:S02]  /*5770*/  IABS R106, R106 ;  /* 0x0000006a006a7213 */ /* 0x000fe40000000000 */
[----:B------:R-:W-:Y:S02]  /*5780*/  FSEL R170, R170, -INF , !P1 ;  /* 0xff800000aaaa7808 */ /* 0x000fe40004800000 */
[----:B------:R-:W-:Y:S02]  /*5790*/  ISETP.GT.AND P0, PT, R115, R0, PT ;  /* 0x000000007300720c */ /* 0x000fe40003f04270 */
[----:B------:R-:W-:-:S02]  /*57a0*/  FMNMX3.FTZ R51, R51, R30, R72, !PT ;  /* 0x0000001e33337276 */ /* 0x000fc40007810048 */
[----:B------:R-:W-:Y:S02]  /*57b0*/  ISETP.GE.AND P1, PT, R43, R145, PT ;  /* 0x000000912b00720c */ /* 0x000fe40003f26270 */
[----:B------:R-:W-:Y:S02]  /*57c0*/  I2FP.F32.S32 R106, R106 ;  /* 0x0000006a006a7245 */ /* 0x000fe40000201400 */
[----:B------:R-:W-:Y:S01]  /*57d0*/  FSEL R128, R39, -INF , !P0 ;  /* 0xff80000027807808 */ /* 0x000fe20004000000 */
[----:B------:R-:W-:Y:S01]  /*57e0*/  VIADD R39, R35, 0x78 ;  /* 0x0000007823277836 */ /* 0x000fe20000000000 */
[----:B------:R-:W-:Y:S02]  /*57f0*/  FMNMX3.FTZ R51, R51, R186, R184, !PT ;  /* 0x000000ba33337276 */ /* 0x000fe400078100b8 */
[----:B------:R-:W-:Y:S02]  /*5800*/  FSEL R130, R130, -INF , !P1 ;  /* 0xff80000082827808 */ /* 0x000fe40004800000 */
[----:B------:R-:W-:-:S02]  /*5810*/  ISETP.GT.AND P0, PT, R115, R41, PT ;  /* 0x000000297300720c */ /* 0x000fc40003f04270 */
[----:B------:R-:W-:Y:S01]  /*5820*/  ISETP.GE.AND P1, PT, R0, R145, PT ;  /* 0x000000910000720c */ /* 0x000fe20003f26270 */
[----:B------:R-:W-:Y:S01]  /*5830*/  FFMA.FTZ R106, -R156, R106, R183 ;  /* 0x0000006a9c6a7223 */ /* 0x000fe200000101b7 */
[----:B------:R-:W-:Y:S01]  /*5840*/  FMNMX3.FTZ R51, R51, R52, R180, !PT ;  /* 0x0000003433337276 */ /* 0x000fe200078100b4 */
[----:B------:R-:W-:Y:S01]  /*5850*/  VIADD R35, R35, 0x79 ;  /* 0x0000007923237836 */ /* 0x000fe20000000000 */
[----:B------:R-:W-:Y:S02]  /*5860*/  I2FP.F32.S32 R48, R48 ;  /* 0x0000003000307245 */ /* 0x000fe40000201400 */
[----:B------:R-:W-:Y:S02]  /*5870*/  FSEL R18, R18, -INF , !P0 ;  /* 0xff80000012127808 */ /* 0x000fe40004000000 */
[----:B------:R-:W-:Y:S02]  /*5880*/  FSEL R128, R128, -INF , !P1 ;  /* 0xff80000080807808 */ /* 0x000fe40004800000 */
[----:B------:R-:W-:-:S02]  /*5890*/  ISETP.GT.AND P0, PT, R115, R39, PT ;  /* 0x000000277300720c */ /* 0x000fc40003f04270 */
[----:B------:R-:W-:Y:S02]  /*58a0*/  ISETP.GE.AND P1, PT, R41, R145, PT ;  /* 0x000000912900720c */ /* 0x000fe40003f26270 */
[----:B------:R-:W-:Y:S01]  /*58b0*/  FMNMX3.FTZ R51, R51, R178, R102, !PT ;  /* 0x000000b233337276 */ /* 0x000fe20007810066 */
[----:B------:R-:W-:Y:S01]  /*58c0*/  FFMA.FTZ R48, -R156, R48, R185 ;  /* 0x000000309c307223 */ /* 0x000fe200000101b9 */
[----:B------:R-:W-:Y:S02]  /*58d0*/  FSEL R106, R106, -INF , !P0 ;  /* 0xff8000006a6a7808 */ /* 0x000fe40004000000 */
[----:B------:R-:W-:Y:S02]  /*58e0*/  FSEL R18, R18, -INF , !P1 ;  /* 0xff80000012127808 */ /* 0x000fe40004800000 */
[----:B------:R-:W-:Y:S02]  /*58f0*/  ISETP.GT.AND P0, PT, R115, R35, PT ;  /* 0x000000237300720c */ /* 0x000fe40003f04270 */
[----:B------:R-:W-:-:S02]  /*5900*/  ISETP.GE.AND P1, PT, R39, R145, PT ;  /* 0x000000912700720c */ /* 0x000fc40003f26270 */
[----:B------:R-:W-:Y:S02]  /*5910*/  FMNMX3.FTZ R51, R51, R172, R170, !PT ;  /* 0x000000ac33337276 */ /* 0x000fe400078100aa */
[----:B------:R-:W-:Y:S02]  /*5920*/  IADD3 R56, PT, PT, R117, -0x51, -R20 ;  /* 0xffffffaf75387810 */ /* 0x000fe40007ffe814 */
[----:B------:R-:W-:Y:S02]  /*5930*/  FSEL R48, R48, -INF , !P0 ;  /* 0xff80000030307808 */ /* 0x000fe40004000000 */
[----:B------:R-:W-:Y:S02]  /*5940*/  FSEL R106, R106, -INF , !P1 ;  /* 0xff8000006a6a7808 */ /* 0x000fe40004800000 */
[----:B------:R-:W-:Y:S02]  /*5950*/  ISETP.GE.AND P0, PT, R35, R145, PT ;  /* 0x000000912300720c */ /* 0x000fe40003f06270 */
[----:B------:R-:W-:-:S02]  /*5960*/  FMNMX3.FTZ R51, R51, R130, R128, !PT ;  /* 0x0000008233337276 */ /* 0x000fc40007810080 */
[----:B------:R-:W-:Y:S02]  /*5970*/  IABS R56, R56 ;  /* 0x0000003800387213 */ /* 0x000fe40000000000 */
[----:B------:R-:W-:Y:S02]  /*5980*/  FSEL R48, R48, -INF , !P0 ;  /* 0xff80000030307808 */ /* 0x000fe40004000000 */
[----:B------:R-:W-:Y:S02]  /*5990*/  FMNMX3.FTZ R51, R51, R18, R106, !PT ;  /* 0x0000001233337276 */ /* 0x000fe4000781006a */
[----:B------:R-:W-:Y:S02]  /*59a0*/  I2FP.F32.S32 R56, R56 ;  /* 0x0000003800387245 */ /* 0x000fe40000201400 */
[----:B------:R-:W-:-:S03]  /*59b0*/  FMNMX.FTZ R51, R48, R51, !PT ;  /* 0x0000003330337209 */ /* 0x000fc60007810000 */
[----:B------:R-:W-:Y:S02]  /*59c0*/  FFMA.FTZ R129, -R156, R56, R129 ;  /* 0x000000389c817223 */ /* 0x000fe40000010181 */
[----:B------:R-:W1:Y:S01]  /*59d0*/  SHFL.BFLY PT, R56, R51, 0x2, 0x1f ;  /* 0x0c401f0033387f89 */ /* 0x000e6200000e0000 */
[----:B------:R-:W-:Y:S02]  /*59e0*/  ISETP.GT.AND P1, PT, R22, R55, PT ;  /* 0x000000371600720c */ /* 0x000fe40003f24270 */
[----:B------:R-:W-:Y:S02]  /*59f0*/  ISETP.GE.AND P0, PT, R55, R146, PT ;  /* 0x000000923700720c */ /* 0x000fe40003f06270 */
[C-C-:B------:R-:W-:Y:S02]  /*5a00*/  IADD3 R55, PT, PT, R117.reuse, -0x59, -R20.reuse ;  /* 0xffffffa775377810 */ /* 0x140fe40007ffe814 */
[----:B------:R-:W-:Y:S02]  /*5a10*/  IADD3 R59, PT, PT, R117, -0x58, -R20 ;  /* 0xffffffa8753b7810 */ /* 0x000fe40007ffe814 */
[----:B------:R-:W-:-:S02]  /*5a20*/  IABS R55, R55 ;  /* 0x0000003700377213 */ /* 0x000fc40000000000 */
[----:B------:R-:W-:Y:S02]  /*5a30*/  IADD3 R57, PT, PT, R117, -0x60, -R20 ;  /* 0xffffffa075397810 */ /* 0x000fe40007ffe814 */
[----:B------:R-:W-:Y:S02]  /*5a40*/  IABS R59, R59 ;  /* 0x0000003b003b7213 */ /* 0x000fe40000000000 */
[----:B------:R-:W-:Y:S02]  /*5a50*/  IABS R57, R57 ;  /* 0x0000003900397213 */ /* 0x000fe40000000000 */
[----:B------:R-:W-:Y:S02]  /*5a60*/  I2FP.F32.S32 R55, R55 ;  /* 0x0000003700377245 */ /* 0x000fe40000201400 */
[----:B------:R-:W-:Y:S02]  /*5a70*/  I2FP.F32.S32 R59, R59 ;  /* 0x0000003b003b7245 */ /* 0x000fe40000201400 */
[----:B------:R-:W-:Y:S01]  /*5a80*/  I2FP.F32.S32 R57, R57 ;  /* 0x0000003900397245 */ /* 0x000fe20000201400 */
[----:B------:R-:W-:Y:S01]  /*5a90*/  FFMA.FTZ R55, -R156, R55, R13 ;  /* 0x000000379c377223 */ /* 0x000fe2000001010d */
[----:B------:R-:W-:-:S02]  /*5aa0*/  FSEL R112, R129, -INF , !P3 ;  /* 0xff80000081707808 */ /* 0x000fc40005800000 */
[----:B------:R-:W-:Y:S01]  /*5ab0*/  IADD3 R13, PT, PT, R117, -0x61, -R20 ;  /* 0xffffff9f750d7810 */ /* 0x000fe20007ffe814 */
[----:B------:R-:W-:Y:S01]  /*5ac0*/  FFMA.FTZ R59, -R156, R59, R137 ;  /* 0x0000003b9c3b7223 */ /* 0x000fe20000010189 */
[----:B------:R-:W-:Y:S01]  /*5ad0*/  FSEL R112, R112, -INF , !P2 ;  /* 0xff80000070707808 */ /* 0x000fe20005000000 */
[----:B------:R-:W-:Y:S01]  /*5ae0*/  FFMA.FTZ R15, -R156, R57, R15 ;  /* 0x000000399c0f7223 */ /* 0x000fe2000001010f */
[----:B------:R-:W-:Y:S02]  /*5af0*/  ISETP.GT.AND P2, PT, R22, R49, PT ;  /* 0x000000311600720c */ /* 0x000fe40003f44270 */
[----:B------:R-:W-:Y:S02]  /*5b00*/  IABS R13, R13 ;  /* 0x0000000d000d7213 */ /* 0x000fe40000000000 */
[----:B------:R-:W-:Y:S02]  /*5b10*/  FSEL R59, R59, -INF , !P1 ;  /* 0xff8000003b3b7808 */ /* 0x000fe40004800000 */
[----:B-1----:R-:W-:-:S02]  /*5b20*/  FMNMX.FTZ R56, R51, R56, !PT ;  /* 0x0000003833387209 */ /* 0x002fc40007810000 */
[----:B------:R-:W-:Y:S02]  /*5b30*/  ISETP.GE.AND P1, PT, R49, R146, PT ;  /* 0x000000923100720c */ /* 0x000fe40003f26270 */
[----:B------:R-:W-:Y:S02]  /*5b40*/  I2FP.F32.S32 R51, R13 ;  /* 0x0000000d00337245 */ /* 0x000fe40000201400 */
[----:B------:R-:W-:Y:S02]  /*5b50*/  FSEL R15, R15, -INF , !P2 ;  /* 0xff8000000f0f7808 */ /* 0x000fe40005000000 */
[----:B------:R-:W-:Y:S01]  /*5b60*/  FSEL R16, R16, -INF , !P4 ;  /* 0xff80000010107808 */ /* 0x000fe20006000000 */
[----:B------:R-:W-:Y:S01]  /*5b70*/  FFMA.FTZ R9, -R156, R51, R9 ;  /* 0x000000339c097223 */ /* 0x000fe20000010109 */
[----:B------:R-:W-:Y:S02]  /*5b80*/  FSEL R98, R15, -INF , !P1 ;  /* 0xff8000000f627808 */ /* 0x000fe40004800000 */
[----:B------:R-:W-:-:S02]  /*5b90*/  ISETP.GT.AND P4, PT, R22, R53, PT ;  /* 0x000000351600720c */ /* 0x000fc40003f84270 */
[----:B------:R-:W-:Y:S02]  /*5ba0*/  FSEL R110, R59, -INF , !P0 ;  /* 0xff8000003b6e7808 */ /* 0x000fe40004000000 */
[----:B------:R-:W-:Y:S02]  /*5bb0*/  IADD3 R15, PT, PT, R117, -0x70, -R20 ;  /* 0xffffff90750f7810 */ /* 0x000fe40007ffe814 */
[----:B------:R-:W-:Y:S02]  /*5bc0*/  ISETP.GT.AND P0, PT, R22, R47, PT ;  /* 0x0000002f1600720c */ /* 0x000fe40003f04270 */
[----:B------:R-:W-:Y:S02]  /*5bd0*/  FSEL R55, R55, -INF , !P4 ;  /* 0xff80000037377808 */ /* 0x000fe40006000000 */
[----:B------:R-:W-:Y:S01]  /*5be0*/  IABS R15, R15 ;  /* 0x0000000f000f7213 */ /* 0x000fe20000000000 */
[----:B------:R-:W1:Y:S01]  /*5bf0*/  SHFL.BFLY PT, R13, R56, 0x1, 0x1f ;  /* 0x0c201f00380d7f89 */ /* 0x000e6200000e0000 */
[----:B------:R-:W-:-:S02]  /*5c00*/  ISETP.GE.AND P4, PT, R47, R146, PT ;  /* 0x000000922f00720c */ /* 0x000fc40003f86270 */
[----:B------:R-:W-:Y:S02]  /*5c10*/  FSEL R9, R9, -INF , !P0 ;  /* 0xff80000009097808 */ /* 0x000fe40004000000 */
[----:B------:R-:W-:Y:S02]  /*5c20*/  I2FP.F32.S32 R15, R15 ;  /* 0x0000000f000f7245 */ /* 0x000fe40000201400 */
[--C-:B------:R-:W-:Y:S02]  /*5c30*/  IADD3 R49, PT, PT, R117, -0x69, -R20.reuse ;  /* 0xffffff9775317810 */ /* 0x100fe40007ffe814 */
[----:B------:R-:W-:Y:S02]  /*5c40*/  FSEL R88, R9, -INF , !P4 ;  /* 0xff80000009587808 */ /* 0x000fe40006000000 */
[----:B------:R-:W-:Y:S02]  /*5c50*/  IADD3 R47, PT, PT, R117, -0x68, -R20 ;  /* 0xffffff98752f7810 */ /* 0x000fe40007ffe814 */
[----:B------:R-:W-:Y:S01]  /*5c60*/  FMNMX3.FTZ R9, R28, R6, R33, !PT ;  /* 0x000000061c097276 */ /* 0x000fe20007810021 */
[----:B------:R-:W-:Y:S01]  /*5c70*/  FFMA.FTZ R15, -R156, R15, R17 ;  /* 0x0000000f9c0f7223 */ /* 0x000fe20000010111 */
[----:B------:R-:W-:-:S02]  /*5c80*/  IABS R49, R49 ;  /* 0x0000003100317213 */ /* 0x000fc40000000000 */
[----:B------:R-:W-:Y:S02]  /*5c90*/  IABS R47, R47 ;  /* 0x0000002f002f7213 */ /* 0x000fe40000000000 */
[----:B------:R-:W-:Y:S02]  /*5ca0*/  FMNMX3.FTZ R17, R9, R4, R14, !PT ;  /* 0x0000000409117276 */ /* 0x000fe4000781000e */
[----:B------:R-:W-:Y:S02]  /*5cb0*/  I2FP.F32.S32 R49, R49 ;  /* 0x0000003100317245 */ /* 0x000fe40000201400 */
[----:B------:R-:W-:Y:S02]  /*5cc0*/  I2FP.F32.S32 R47, R47 ;  /* 0x0000002f002f7245 */ /* 0x000fe40000201400 */
[----:B------:R-:W-:Y:S02]  /*5cd0*/  FMNMX3.FTZ R17, R17, R12, R10, !PT ;  /* 0x0000000c11117276 */ /* 0x000fe4000781000a */
[----:B------:R-:W-:Y:S01]  /*5ce0*/  ISETP.GE.AND P3, PT, R53, R146, PT ;  /* 0x000000923500720c */ /* 0x000fe20003f66270 */
[C---:B------:R-:W-:Y:S01]  /*5cf0*/  FFMA.FTZ R11, -R156.reuse, R49, R11 ;  /* 0x000000319c0b7223 */ /* 0x040fe2000001010b */
[----:B------:R-:W-:Y:S01]  /*5d00*/  FMNMX3.FTZ R17, R17, R8, R182, !PT ;  /* 0x0000000811117276 */ /* 0x000fe200078100b6 */
[----:B------:R-:W-:Y:S01]  /*5d10*/  FFMA.FTZ R37, -R156, R47, R37 ;  /* 0x0000002f9c257223 */ /* 0x000fe20000010125 */
[----:B------:R-:W-:-:S02]  /*5d20*/  FSEL R108, R55, -INF , !P3 ;  /* 0xff800000376c7808 */ /* 0x000fc40005800000 */
[C---:B------:R-:W-:Y:S02]  /*5d30*/  ISETP.GT.AND P1, PT, R22.reuse, R43, PT ;  /* 0x0000002b1600720c */ /* 0x040fe40003f24270 */
[----:B------:R-:W-:Y:S02]  /*5d40*/  ISETP.GT.AND P3, PT, R22, R45, PT ;  /* 0x0000002d1600720c */ /* 0x000fe40003f64270 */
[----:B------:R-:W-:Y:S02]  /*5d50*/  FMNMX3.FTZ R17, R17, R92, R100, !PT ;  /* 0x0000005c11117276 */ /* 0x000fe40007810064 */
[----:B------:R-:W-:Y:S02]  /*5d60*/  ISETP.GE.AND P0, PT, R43, R146, PT ;  /* 0x000000922b00720c */ /* 0x000fe40003f06270 */
[----:B------:R-:W-:Y:S02]  /*5d70*/  FSEL R11, R11, -INF , !P1 ;  /* 0xff8000000b0b7808 */ /* 0x000fe40004800000 */
[----:B------:R-:W-:-:S02]  /*5d80*/  FSEL R37, R37, -INF , !P3 ;  /* 0xff80000025257808 */ /* 0x000fc40005800000 */
[----:B------:R-:W-:Y:S02]  /*5d90*/  ISETP.GT.AND P4, PT, R22, R0, PT ;  /* 0x000000001600720c */ /* 0x000fe40003f84270 */
[----:B------:R-:W-:Y:S02]  /*5da0*/  ISETP.GE.AND P3, PT, R0, R146, PT ;  /* 0x000000920000720c */ /* 0x000fe40003f66270 */
[----:B-1----:R-:W-:Y:S02]  /*5db0*/  FMNMX.FTZ R0, R56, R13, !PT ;  /* 0x0000000d38007209 */ /* 0x002fe40007810000 */
[----:B------:R-:W-:Y:S02]  /*5dc0*/  FMNMX3.FTZ R17, R17, R50, R176, !PT ;  /* 0x0000003211117276 */ /* 0x000fe400078100b0 */
[----:B------:R-:W-:Y:S02]  /*5dd0*/  FSEL R56, R11, -INF , !P0 ;  /* 0xff8000000b387808 */ /* 0x000fe40004000000 */
[----:B------:R-:W-:-:S02]  /*5de0*/  IADD3 R11, PT, PT, R117, -0x71, -R20 ;  /* 0xffffff8f750b7810 */ /* 0x000fc40007ffe814 */
[----:B------:R-:W-:Y:S02]  /*5df0*/  FMNMX3.FTZ R17, R17, R124, R174, !PT ;  /* 0x0000007c11117276 */ /* 0x000fe400078100ae */
[----:B------:R-:W-:Y:S02]  /*5e00*/  IABS R11, R11 ;  /* 0x0000000b000b7213 */ /* 0x000fe40000000000 */
[----:B------:R-:W-:Y:S02]  /*5e10*/  FMNMX3.FTZ R17, R17, R126, R168, !PT ;  /* 0x0000007e11117276 */ /* 0x000fe400078100a8 */
[----:B------:R-:W-:Y:S02]  /*5e20*/  FSEL R9, R15, -INF , !P4 ;  /* 0xff8000000f097808 */ /* 0x000fe40006000000 */
[----:B------:R-:W-:Y:S01]  /*5e30*/  ISETP.GE.AND P2, PT, R45, R146, PT ;  /* 0x000000922d00720c */ /* 0x000fe20003f46270 */
[----:B--2---:R-:W-:Y:S01]  /*5e40*/  FMUL.FTZ R45, R32, R0 ;  /* 0x00000000202d7220 */ /* 0x004fe20000410000 */
[----:B------:R-:W-:-:S02]  /*5e50*/  IADD3 R15, PT, PT, R117, -0x78, -R20 ;  /* 0xffffff88750f7810 */ /* 0x000fc40007ffe814 */
[----:B------:R-:W-:Y:S02]  /*5e60*/  I2FP.F32.S32 R11, R11 ;  /* 0x0000000b000b7245 */ /* 0x000fe40000201400 */
[----:B------:R-:W-:Y:S02]  /*5e70*/  FSETP.NEU.FTZ.AND P0, PT, R0, -INF , PT ;  /* 0xff8000000000780b */ /* 0x000fe40003f1d000 */
[----:B------:R-:W-:Y:S01]  /*5e80*/  FMNMX3.FTZ R17, R17, R136, R166, !PT ;  /* 0x0000008811117276 */ /* 0x000fe200078100a6 */
[----:B------:R-:W-:Y:S01]  /*5e90*/  FFMA.FTZ R5, -R156, R11, R5 ;  /* 0x0000000b9c057223 */ /* 0x000fe20000010105 */
[----:B------:R-:W-:Y:S02]  /*5ea0*/  IADD3 R13, PT, PT, R117, -0x79, -R20 ;  /* 0xffffff87750d7810 */ /* 0x000fe40007ffe814 */
[----:B------:R-:W-:Y:S02]  /*5eb0*/  IABS R15, R15 ;  /* 0x0000000f000f7213 */ /* 0x000fe40000000000 */
[----:B------:R-:W-:-:S02]  /*5ec0*/  FSEL R45, R45, RZ, P0 ;  /* 0x000000ff2d2d7208 */ /* 0x000fc40000000000 */
[----:B------:R-:W-:Y:S02]  /*5ed0*/  FMNMX3.FTZ R11, R17, R160, R16, !PT ;  /* 0x000000a0110b7276 */ /* 0x000fe40007810010 */
[----:B------:R-:W-:Y:S02]  /*5ee0*/  IABS R13, R13 ;  /* 0x0000000d000d7213 */ /* 0x000fe40000000000 */
[----:B------:R-:W-:Y:S01]  /*5ef0*/  I2FP.F32.S32 R20, R15 ;  /* 0x0000000f00147245 */ /* 0x000fe20000201400 */
[----:B------:R-:W-:Y:S01]  /*5f00*/  FFMA.FTZ R91, R44, R32, -R45 ;  /* 0x000000202c5b7223 */ /* 0x000fe2000001082d */
[----:B------:R-:W-:Y:S02]  /*5f10*/  FMNMX3.FTZ R11, R11, R112, R110, !PT ;  /* 0x000000700b0b7276 */ /* 0x000fe4000781006e */
[----:B------:R-:W-:Y:S01]  /*5f20*/  FSEL R60, R37, -INF , !P2 ;  /* 0xff800000253c7808 */ /* 0x000fe20005000000 */
[----:B------:R-:W-:Y:S01]  /*5f30*/  FFMA.FTZ R7, -R156, R20, R7 ;  /* 0x000000149c077223 */ /* 0x000fe20000010107 */
[----:B------:R-:W-:-:S02]  /*5f40*/  I2FP.F32.S32 R44, R13 ;  /* 0x0000000d002c7245 */ /* 0x000fc40000201400 */
[C---:B------:R-:W-:Y:S02]  /*5f50*/  ISETP.GT.AND P2, PT, R22.reuse, R41, PT ;  /* 0x000000291600720c */ /* 0x040fe40003f44270 */
[----:B------:R-:W-:Y:S02]  /*5f60*/  ISETP.GT.AND P4, PT, R22, R39, PT ;  /* 0x000000271600720c */ /* 0x000fe40003f84270 */
[----:B------:R-:W-:Y:S01]  /*5f70*/  FMNMX3.FTZ R11, R11, R108, R98, !PT ;  /* 0x0000006c0b0b7276 */ /* 0x000fe20007810062 */
[----:B------:R-:W-:Y:S01]  /*5f80*/  FFMA.FTZ R19, -R156, R44, R19 ;  /* 0x0000002c9c137223 */ /* 0x000fe20000010113 */
[----:B------:R-:W-:Y:S02]  /*5f90*/  FSEL R5, R5, -INF , !P2 ;  /* 0xff80000005057808 */ /* 0x000fe40005000000 */
[-C--:B------:R-:W-:Y:S02]  /*5fa0*/  ISETP.GE.AND P1, PT, R41, R146.reuse, PT ;  /* 0x000000922900720c */ /* 0x080fe40003f26270 */
[----:B------:R-:W-:-:S02]  /*5fb0*/  ISETP.GE.AND P0, PT, R39, R146, PT ;  /* 0x000000922700720c */ /* 0x000fc40003f06270 */
[----:B------:R-:W-:Y:S02]  /*5fc0*/  ISETP.GT.AND P2, PT, R22, R35, PT ;  /* 0x000000231600720c */ /* 0x000fe40003f44270 */
[----:B------:R-:W-:Y:S02]  /*5fd0*/  FSEL R7, R7, -INF , !P4 ;  /* 0xff80000007077808 */ /* 0x000fe40006000000 */
[----:B------:R-:W-:Y:S02]  /*5fe0*/  FSEL R44, R9, -INF , !P3 ;  /* 0xff800000092c7808 */ /* 0x000fe40005800000 */
[----:B------:R-:W-:Y:S01]  /*5ff0*/  FMNMX3.FTZ R11, R11, R88, R60, !PT ;  /* 0x000000580b0b7276 */ /* 0x000fe2000781003c */
[-CC-:B------:R-:W-:Y:S01]  /*6000*/  FFMA.FTZ R94, R42, R32.reuse, -R45.reuse ;  /* 0x000000202a5e7223 */ /* 0x180fe2000001082d */
[----:B------:R-:W-:Y:S01]  /*6010*/  FFMA.FTZ R59, R38, R32, -R45 ;  /* 0x00000020263b7223 */ /* 0x000fe2000001082d */
[----:B------:R-:W-:Y:S02]  /*6020*/  ISETP.GE.AND P4, PT, R35, R146, PT ;  /* 0x000000922300720c */ /* 0x000fe40003f86270 */
[----:B------:R-:W-:-:S02]  /*6030*/  FSEL R19, R19, -INF , !P2 ;  /* 0xff80000013137808 */ /* 0x000fc40005000000 */
        /* <DEDUP_REMOVED lines=10> */
[----:B------:R-:W2:Y:S01]  /*60e0*/  S2R R5, SR_CgaCtaId ;  /* 0x0000000000057919 */ /* 0x000ea20000008800 */
[----:B------:R-:W-:Y:S01]  /*60f0*/  FFMA.FTZ R96, R31, R32, -R45 ;  /* 0x000000201f607223 */ /* 0x000fe2000001082d */
[----:B------:R-:W-:Y:S02]  /*6100*/  LOP3.LUT R119, R26, 0x120, R27, 0xf8, !PT ;  /* 0x000001201a777812 */ /* 0x000fe400078ef81b */
[----:B-1----:R-:W-:-:S04]  /*6110*/  FMNMX.FTZ R20, R7, R20, !PT ;  /* 0x0000001407147209 */ /* 0x002fc80007810000 */
[----:B------:R-:W-:Y:S01]  /*6120*/  FSETP.NEU.FTZ.AND P0, PT, R20, -INF , PT ;  /* 0xff8000001400780b */ /* 0x000fe20003f1d000 */
[----:B------:R-:W-:-:S05]  /*6130*/  FMUL.FTZ R31, R32, R20 ;  /* 0x00000014201f7220 */ /* 0x000fca0000410000 */
[----:B------:R-:W-:Y:S02]  /*6140*/  FSEL R31, R31, RZ, P0 ;  /* 0x000000ff1f1f7208 */ /* 0x000fe40000000000 */
[----:B--2---:R-:W-:-:S03]  /*6150*/  LEA R86, R5, R24, 0x18 ;  /* 0x0000001805567211 */ /* 0x004fc600078ec0ff */
[----:B------:R-:W-:Y:S01]  /*6160*/  FFMA.FTZ R104, R28, R32, -R31 ;  /* 0x000000201c687223 */ /* 0x000fe2000001081f */
[----:B------:R-:W-:Y:S02]  /*6170*/  IMAD.MOV.U32 R28, RZ, RZ, 0x20 ;  /* 0x00000020ff1c7424 */ /* 0x000fe400078e00ff */
[----:B------:R-:W-:-:S03]  /*6180*/  IMAD R41, R119, 0x2, R86 ;  /* 0x0000000277297824 */ /* 0x000fc600078e0256 */
[----:B------:R-:W-:Y:S01]  /*6190*/  SEL R28, R28, 0xffffffe0, !P5 ;  /* 0xffffffe01c1c7807 */ /* 0x000fe20006800000 */
[-CC-:B------:R-:W-:Y:S01]  /*61a0*/  FFMA.FTZ R57, R78, R32.reuse, -R45.reuse ;  /* 0x000000204e397223 */ /* 0x180fe2000001082d */
[-C--:B------:R-:W-:Y:S01]  /*61b0*/  FFMA.FTZ R49, R76, R32.reuse, -R45 ;  /* 0x000000204c317223 */ /* 0x080fe2000001082d */
[-C--:B------:R-:W-:Y:S01]  /*61c0*/  FFMA.FTZ R93, R6, R32.reuse, -R31 ;  /* 0x00000020065d7223 */ /* 0x080fe2000001081f */
[----:B------:R-:W1:Y:S01]  /*61d0*/  LDSM.16.MT88.4 R76, [R41+0x3000] ;  /* 0x00300000294c783b */ /* 0x000e620000004200 */
[----:B------:R-:W-:Y:S02]  /*61e0*/  IMAD.IADD R26, R28, 0x1, R41 ;  /* 0x000000011c1a7824 */ /* 0x000fe400078e0229 */
[----:B------:R-:W-:-:S03]  /*61f0*/  FFMA.FTZ R61, R4, R32, -R31 ;  /* 0x00000020043d7223 */ /* 0x000fc6000001081f */
[----:B------:R-:W2:Y:S01]  /*6200*/  LDSM.16.MT88.4 R4, [R26+0x3000] ;  /* 0x003000001a04783b */ /* 0x000ea20000004200 */
[-C--:B------:R-:W-:Y:S01]  /*6210*/  FFMA.FTZ R90, R33, R32.reuse, -R31 ;  /* 0x00000020215a7223 */ /* 0x080fe2000001081f */
[----:B------:R-:W-:Y:S01]  /*6220*/  MUFU.EX2 R96, R96 ;  /* 0x0000006000607308 */ /* 0x000fe20000000800 */
[-C--:B------:R-:W-:Y:S01]  /*6230*/  FFMA.FTZ R35, R62, R32.reuse, -R45 ;  /* 0x000000203e237223 */ /* 0x080fe2000001082d */
[-CC-:B------:R-:W-:Y:S01]  /*6240*/  FFMA.FTZ R53, R10, R32.reuse, -R31.reuse ;  /* 0x000000200a357223 */ /* 0x180fe2000001081f */
[-C--:B------:R-:W-:Y:S02]  /*6250*/  FFMA.FTZ R62, R8, R32.reuse, -R31 ;  /* 0x00000020083e7223 */ /* 0x080fe4000001081f */
[----:B------:R-:W3:Y:S03]  /*6260*/  LDSM.16.MT88.4 R8, [R26+0x3400] ;  /* 0x003400001a08783b */ /* 0x000ee60000004200 */
        /* <DEDUP_REMOVED lines=8> */
[-CC-:B------:R-:W-:Y:S01]  /*62f0*/  FFMA.FTZ R64, R14, R32.reuse, -R31.reuse ;  /* 0x000000200e407223 */ /* 0x180fe2000001081f */
[----:B------:R-:W-:-:S02]  /*6300*/  FFMA.FTZ R55, R12, R32, -R31 ;  /* 0x000000200c377223 */ /* 0x000fc4000001081f */
[----:B------:R-:W3:Y:S01]  /*6310*/  LDSM.16.MT88.4 R12, [R41+0x3400] ;  /* 0x00340000290c783b */ /* 0x000ee20000004200 */
[-CC-:B------:R-:W-:Y:S01]  /*6320*/  FFMA.FTZ R51, R54, R32.reuse, -R45.reuse ;  /* 0x0000002036337223 */ /* 0x180fe2000001082d */
[-CC-:B------:R-:W-:Y:S01]  /*6330*/  FFMA.FTZ R54, R40, R32.reuse, -R45.reuse ;  /* 0x0000002028367223 */ /* 0x180fe2000001082d */
[-CC-:B------:R-:W-:Y:S01]  /*6340*/  FFMA.FTZ R58, R58, R32.reuse, -R45.reuse ;  /* 0x000000203a3a7223 */ /* 0x180fe2000001082d */
[-CC-:B------:R-:W-:Y:S01]  /*6350*/  FFMA.FTZ R40, R70, R32.reuse, -R45.reuse ;  /* 0x0000002046287223 */ /* 0x180fe2000001082d */
[----:B------:R-:W-:Y:S01]  /*6360*/  FFMA.FTZ R39, R68, R32, -R45 ;  /* 0x0000002044277223 */ /* 0x000fe2000001082d */
[----:B----4-:R-:W-:Y:S02]  /*6370*/  F2FP.F16.F32.PACK_AB R69, R91, R96 ;  /* 0x000000605b45723e */ /* 0x010fe400000000ff */
[----:B-----5:R-:W-:Y:S02]  /*6380*/  F2FP.F16.F32.PACK_AB R71, R59, R94 ;  /* 0x0000005e3b47723e */ /* 0x020fe400000000ff */
[----:B-1----:R-:W-:-:S02]  /*6390*/  F2FP.F16.F32.PACK_AB R68, R93, R104 ;  /* 0x000000685d44723e */ /* 0x002fc400000000ff */
[----:B--2---:R-:W-:Y:S01]  /*63a0*/  F2FP.F16.F32.PACK_AB R70, R61, R90 ;  /* 0x0000005a3d46723e */ /* 0x004fe200000000ff */
[----:B------:R-:W-:Y:S01]  /*63b0*/  MUFU.EX2 R66, R66 ;  /* 0x0000004200427308 */ /* 0x000fe20000000800 */
[-CC-:B------:R-:W-:Y:S01]  /*63c0*/  FFMA.FTZ R43, R74, R32.reuse, -R45.reuse ;  /* 0x000000204a2b7223 */ /* 0x180fe2000001082d */
[----:B------:R-:W-:-:S04]  /*63d0*/  FFMA.FTZ R24, R72, R32, -R45 ;  /* 0x0000002048187223 */ /* 0x000fc8000001082d */
[C---:B------:R-:W-:Y:S02]  /*63e0*/  HMMA.16816.F32 R80, R68.reuse, R76, RZ ;  /* 0x0000004c4450723c */ /* 0x040fe400000018ff */
[----:B------:R-:W1:Y:S08]  /*63f0*/  MUFU.EX2 R57, R57 ;  /* 0x0000003900397308 */ /* 0x000e700000000800 */
[----:B------:R-:W-:Y:S01]  /*6400*/  MUFU.EX2 R58, R58 ;  /* 0x0000003a003a7308 */ /* 0x000fe20000000800 */
[C---:B------:R-:W-:Y:S07]  /*6410*/  HMMA.16816.F32 R76, R68.reuse, R78, RZ ;  /* 0x0000004e444c723c */ /* 0x040fee00000018ff */
[----:B------:R-:W2:Y:S01]  /*6420*/  MUFU.EX2 R51, R51 ;  /* 0x0000003300337308 */ /* 0x000ea20000000800 */
[C---:B------:R-:W-:Y:S07]  /*6430*/  HMMA.16816.F32 R72, R68.reuse, R4, RZ ;  /* 0x000000044448723c */ /* 0x040fee00000018ff */
[----:B------:R-:W-:Y:S01]  /*6440*/  MUFU.EX2 R64, R64 ;  /* 0x0000004000407308 */ /* 0x000fe20000000800 */
[----:B------:R-:W-:Y:S07]  /*6450*/  HMMA.16816.F32 R68, R68, R6, RZ ;  /* 0x000000064444723c */ /* 0x000fee00000018ff */
[----:B------:R-:W4:Y:S08]  /*6460*/  MUFU.EX2 R55, R55 ;  /* 0x0000003700377308 */ /* 0x000f300000000800 */
[----:B------:R-:W-:Y:S08]  /*6470*/  MUFU.EX2 R53, R53 ;  /* 0x0000003500357308 */ /* 0x000ff00000000800 */
[----:B------:R-:W5:Y:S01]  /*6480*/  MUFU.EX2 R62, R62 ;  /* 0x0000003e003e7308 */ /* 0x000f620000000800 */
[----:B-1----:R-:W-:-:S02]  /*6490*/  F2FP.F16.F32.PACK_AB R5, R57, R66 ;  /* 0x000000423905723e */ /* 0x002fc400000000ff */
[----:B--2---:R-:W-:Y:S02]  /*64a0*/  F2FP.F16.F32.PACK_AB R7, R51, R58 ;  /* 0x0000003a3307723e */ /* 0x004fe400000000ff */
[----:B----4-:R-:W-:Y:S02]  /*64b0*/  F2FP.F16.F32.PACK_AB R4, R55, R64 ;  /* 0x000000403704723e */ /* 0x010fe400000000ff */
[----:B-----5:R-:W-:-:S07]  /*64c0*/  F2FP.F16.F32.PACK_AB R6, R62, R53 ;  /* 0x000000353e06723e */ /* 0x020fce00000000ff */
[C---:B---3--:R-:W-:Y:S08]  /*64d0*/  HMMA.16816.F32 R72, R4.reuse, R8, R72 ;  /* 0x000000080448723c */ /* 0x048ff00000001848 */
[----:B------:R-:W-:Y:S01]  /*64e0*/  HMMA.16816.F32 R68, R4, R10, R68 ;  /* 0x0000000a0444723c */ /* 0x000fe20000001844 */
[----:B------:R-:W1:Y:S01]  /*64f0*/  LDSM.16.MT88.4 R8, [R26+0x3800] ;  /* 0x003800001a08783b */ /* 0x000e620000004200 */
[-C--:B------:R-:W-:Y:S01]  /*6500*/  FFMA.FTZ R89, R100, R32.reuse, -R31 ;  /* 0x0000002064597223 */ /* 0x080fe2000001081f */
[----:B------:R-:W-:-:S05]  /*6510*/  FFMA.FTZ R46, R46, R32, -R45 ;  /* 0x000000202e2e7223 */ /* 0x000fca000001082d */
[----:B------:R-:W-:Y:S01]  /*6520*/  HMMA.16816.F32 R80, R4, R12, R80 ;  /* 0x0000000c0450723c */ /* 0x000fe20000001850 */
        /* <DEDUP_REMOVED lines=47> */
[-CC-:B------:R-:W-:Y:S01]  /*6820*/  FFMA.FTZ R136, R136, R32.reuse, -R31.reuse ;  /* 0x0000002088887223 */ /* 0x180fe2000001081f */
[----:B------:R-:W-:-:S05]  /*6830*/  FFMA.FTZ R101, R166, R32, -R31 ;  /* 0x00000020a6657223 */ /* 0x000fca000001081f */
[----:B------:R-:W-:Y:S01]  /*6840*/  HMMA.16816.F32 R76, R4, R14, R76 ;  /* 0x0000000e044c723c */ /* 0x000fe2000000184c */
[----:B------:R-:W2:Y:S01]  /*6850*/  LDSM.16.MT88.4 R12, [R41+0x4000] ;  /* 0x00400000290c783b */ /* 0x000ea20000004200 */
[-C--:B------:R-:W-:Y:S01]  /*6860*/  FFMA.FTZ R160, R160, R32.reuse, -R31 ;  /* 0x00000020a0a07223 */ /* 0x080fe2000001081f */
        /* <DEDUP_REMOVED lines=8> */
[-C--:B------:R-:W-:Y:S01]  /*68f0*/  FFMA.FTZ R99, R18, R32.reuse, -R45 ;  /* 0x0000002012637223 */ /* 0x080fe2000001082d */
        /* <DEDUP_REMOVED lines=10> */
[----:B-1----:R-:W-:Y:S01]  /*69a0*/  F2FP.F16.F32.PACK_AB R6, R160, R101 ;  /* 0x00000065a006723e */ /* 0x002fe200000000ff */
[-CC-:B------:R-:W-:Y:S01]  /*69b0*/  FFMA.FTZ R105, R110, R32.reuse, -R31.reuse ;  /* 0x000000206e697223 */ /* 0x180fe2000001081f */
[-C--:B------:R-:W-:Y:S01]  /*69c0*/  FFMA.FTZ R108, R108, R32.reuse, -R31 ;  /* 0x000000206c6c7223 */ /* 0x080fe2000001081f */
[----:B------:R-:W-:Y:S04]  /*69d0*/  MUFU.EX2 R27, R27 ;  /* 0x0000001b001b7308 */ /* 0x000fe80000000800 */
[----:B------:R-:W-:Y:S01]  /*69e0*/  HMMA.16816.F32 R72, R4, R8, R72 ;  /* 0x000000080448723c */ /* 0x000fe20000001848 */
[----:B------:R-:W-:-:S03]  /*69f0*/  FFMA.FTZ R8, R106, R32, -R45 ;  /* 0x000000206a087223 */ /* 0x000fc6000001082d */
[----:B------:R-:W1:Y:S01]  /*6a00*/  MUFU.EX2 R52, R52 ;  /* 0x0000003400347308 */ /* 0x000e620000000800 */
[----:B------:R-:W-:-:S03]  /*6a10*/  FADD.FTZ R109, R96, R91 ;  /* 0x0000005b606d7221 */ /* 0x000fc60000010000 */
[C---:B--2---:R-:W-:Y:S04]  /*6a20*/  HMMA.16816.F32 R80, R4.reuse, R12, R80 ;  /* 0x0000000c0450723c */ /* 0x044fe80000001850 */
[----:B------:R-:W-:Y:S04]  /*6a30*/  MUFU.EX2 R50, R50 ;  /* 0x0000003200327308 */ /* 0x000fe80000000800 */
[C---:B------:R-:W-:Y:S01]  /*6a40*/  HMMA.16816.F32 R76, R4.reuse, R14, R76 ;  /* 0x0000000e044c723c */ /* 0x040fe2000000184c */
[----:B------:R-:W2:Y:S03]  /*6a50*/  LDSM.16.MT88.4 R12, [R26+0x4400] ;  /* 0x004400001a0c783b */ /* 0x000ea60000004200 */
[----:B------:R-:W3:Y:S08]  /*6a60*/  MUFU.EX2 R47, R47 ;  /* 0x0000002f002f7308 */ /* 0x000ef00000000800 */
        /* <DEDUP_REMOVED lines=8> */
[----:B-1----:R-:W-:Y:S01]  /*6af0*/  F2FP.F16.F32.PACK_AB R5, R52, R27 ;  /* 0x0000001b3405723e */ /* 0x002fe200000000ff */
[----:B------:R-:W-:Y:S01]  /*6b00*/  FADD.FTZ R90, R90, R9 ;  /* 0x000000095a5a7221 */ /* 0x000fe20000010000 */
[----:B------:R1:W-:Y:S01]  /*6b10*/  MUFU.EX2 R91, R8 ;  /* 0x00000008005b7308 */ /* 0x0003e20000000800 */
[----:B---3--:R-:W-:-:S02]  /*6b20*/  F2FP.F16.F32.PACK_AB R7, R47, R50 ;  /* 0x000000322f07723e */ /* 0x008fc400000000ff */
[----:B----4-:R-:W-:Y:S01]  /*6b30*/  F2FP.F16.F32.PACK_AB R4, R112, R107 ;  /* 0x0000006b7004723e */ /* 0x010fe200000000ff */
[----:B------:R-:W-:Y:S01]  /*6b40*/  FADD.FTZ R61, R61, R90 ;  /* 0x0000005a3d3d7221 */ /* 0x000fe20000010000 */
[----:B-----5:R-:W-:Y:S01]  /*6b50*/  F2FP.F16.F32.PACK_AB R6, R106, R105 ;  /* 0x000000696a06723e */ /* 0x020fe200000000ff */
[----:B-1----:R-:W-:-:S06]  /*6b60*/  FADD.FTZ R8, R66, R59 ;  /* 0x0000003b42087221 */ /* 0x002fcc0000010000 */
[----:B------:R-:W-:Y:S01]  /*6b70*/  HMMA.16816.F32 R80, R4, R16, R80 ;  /* 0x000000100450723c */ /* 0x000fe20000001850 */
[----:B------:R-:W-:Y:S01]  /*6b80*/  FADD.FTZ R57, R57, R8 ;  /* 0x0000000839397221 */ /* 0x000fe20000010000 */
[----:B------:R-:W-:Y:S01]  /*6b90*/  FADD.FTZ R16, R64, R61 ;  /* 0x0000003d40107221 */ /* 0x000fe20000010000 */
[----:B------:R-:W1:Y:S02]  /*6ba0*/  LDSM.16.MT88.4 R8, [R41+0x4800] ;  /* 0x004800002908783b */ /* 0x000e640000004200 */
        /* <DEDUP_REMOVED lines=14> */
[----:B------:R-:W-:Y:S01]  /*6c90*/  HMMA.16816.F32 R76, R4, R18, R76 ;  /* 0x00000012044c723c */ /* 0x000fe2000000184c */
[----:B------:R-:W-:Y:S01]  /*6ca0*/  FADD.FTZ R49, R49, R16 ;  /* 0x0000001031317221 */ /* 0x000fe20000010000 */
[----:B------:R-:W-:Y:S01]  /*6cb0*/  MUFU.EX2 R102, R102 ;  /* 0x0000006600667308 */ /* 0x000fe20000000800 */
[----:B------:R-:W3:Y:S01]  /*6cc0*/  LDSM.16.MT88.4 R16, [R26+0x4800] ;  /* 0x004800001a10783b */ /* 0x000ee20000004200 */
[----:B------:R-:W-:-:S06]  /*6cd0*/  FADD.FTZ R63, R63, R62 ;  /* 0x0000003e3f3f7221 */ /* 0x000fcc0000010000 */
[----:B------:R-:W4:Y:S01]  /*6ce0*/  MUFU.EX2 R67, R67 ;  /* 0x0000004300437308 */ /* 0x000f220000000800 */
[----:B--2---:R-:W-:Y:S01]  /*6cf0*/  HMMA.16816.F32 R72, R4, R12, R72 ;  /* 0x0000000c0448723c */ /* 0x004fe20000001848 */
[----:B------:R-:W-:Y:S01]  /*6d00*/  FADD.FTZ R92, R92, R63 ;  /* 0x0000003f5c5c7221 */ /* 0x000fe20000010000 */
[----:B------:R-:W-:-:S05]  /*6d10*/  FADD.FTZ R12, R46, R49 ;  /* 0x000000312e0c7221 */ /* 0x000fca0000010000 */
[----:B------:R-:W-:Y:S08]  /*6d20*/  MUFU.EX2 R65, R65 ;  /* 0x0000004100417308 */ /* 0x000ff00000000800 */
[----:B------:R-:W2:Y:S08]  /*6d30*/  MUFU.EX2 R130, R130 ;  /* 0x0000008200827308 */ /* 0x000eb00000000800 */
        /* <DEDUP_REMOVED lines=9> */
[----:B------:R-:W-:Y:S01]  /*6dd0*/  FFMA.FTZ R43, R42, R32, -R31 ;  /* 0x000000202a2b7223 */ /* 0x000fe2000001081f */
[----:B------:R-:W-:Y:S01]  /*6de0*/  FADD.FTZ R97, R97, R100 ;  /* 0x0000006461617221 */ /* 0x000fe20000010000 */
[----:B----4-:R-:W-:Y:S01]  /*6df0*/  F2FP.F16.F32.PACK_AB R5, R67, R102 ;  /* 0x000000664305723e */ /* 0x010fe200000000ff */
[----:B------:R-:W-:Y:S01]  /*6e00*/  FADD.FTZ R42, R39, R12 ;  /* 0x0000000c272a7221 */ /* 0x000fe20000010000 */
[----:B--2---:R-:W-:Y:S02]  /*6e10*/  F2FP.F16.F32.PACK_AB R7, R130, R65 ;  /* 0x000000418207723e */ /* 0x004fe400000000ff */
[----:B-----5:R-:W-:Y:S02]  /*6e20*/  F2FP.F16.F32.PACK_AB R4, R66, R93 ;  /* 0x0000005d4204723e */ /* 0x020fe400000000ff */
[----:B-1----:R-:W-:Y:S01]  /*6e30*/  F2FP.F16.F32.PACK_AB R6, R54, R55 ;  /* 0x000000373606723e */ /* 0x002fe200000000ff */
[----:B------:R-:W-:Y:S01]  /*6e40*/  FADD.FTZ R124, R124, R97 ;  /* 0x000000617c7c7221 */ /* 0x000fe20000010000 */
[----:B------:R-:W-:Y:S01]  /*6e50*/  FADD.FTZ R37, R37, R42 ;  /* 0x0000002a25257221 */ /* 0x000fe20000010000 */
[-CC-:B------:R-:W-:Y:S01]  /*6e60*/  FFMA.FTZ R44, R44, R32.reuse, -R31.reuse ;  /* 0x000000202c2c7223 */ /* 0x180fe2000001081f */
[-C--:B------:R-:W-:Y:S01]  /*6e70*/  FFMA.FTZ R38, R38, R32.reuse, -R31 ;  /* 0x0000002026267223 */ /* 0x080fe2000001081f */
[----:B------:R-:W-:Y:S01]  /*6e80*/  FADD.FTZ R95, R95, R124 ;  /* 0x0000007c5f5f7221 */ /* 0x000fe20000010000 */
[----:B------:R-:W-:Y:S01]  /*6e90*/  FFMA.FTZ R128, R128, R32, -R45 ;  /* 0x0000002080807223 */ /* 0x000fe2000001082d */
[----:B------:R-:W-:Y:S01]  /*6ea0*/  HMMA.16816.F32 R80, R4, R8, R80 ;  /* 0x000000080450723c */ /* 0x000fe20000001850 */
[----:B------:R-:W-:Y:S01]  /*6eb0*/  FADD.FTZ R8, R36, R37 ;  /* 0x0000002524087221 */ /* 0x000fe20000010000 */
[----:B------:R-:W-:Y:S01]  /*6ec0*/  FADD.FTZ R126, R126, R95 ;  /* 0x0000005f7e7e7221 */ /* 0x000fe20000010000 */
[----:B------:R-:W-:Y:S01]  /*6ed0*/  MUFU.EX2 R99, R99 ;  /* 0x0000006300637308 */ /* 0x000fe20000000800 */
[----:B------:R-:W-:Y:S01]  /*6ee0*/  LDSM.16.MT88.4 R12, [R41+0x4c00] ;  /* 0x004c0000290c783b */ /* 0x000fe20000004200 */
[----:B------:R-:W-:Y:S01]  /*6ef0*/  FADD.FTZ R35, R35, R8 ;  /* 0x0000000823237221 */ /* 0x000fe20000010000 */
[----:B------:R-:W-:-:S02]  /*6f00*/  FADD.FTZ R103, R103, R126 ;  /* 0x0000007e67677221 */ /* 0x000fc40000010000 */
[----:B------:R-:W-:Y:S01]  /*6f10*/  HMMA.16816.F32 R76, R4, R10, R76 ;  /* 0x0000000a044c723c */ /* 0x000fe2000000184c */
[----:B------:R-:W1:Y:S01]  /*6f20*/  LDSM.16.MT88.4 R8, [R26+0x4c00] ;  /* 0x004c00001a08783b */ /* 0x000e620000004200 */
[----:B------:R-:W-:Y:S01]  /*6f30*/  FADD.FTZ R35, R30, R35 ;  /* 0x000000231e237221 */ /* 0x000fe20000010000 */
[----:B------:R-:W-:Y:S01]  /*6f40*/  FADD.FTZ R136, R136, R103 ;  /* 0x0000006788887221 */ /* 0x000fe20000010000 */
[----:B------:R-:W-:-:S03]  /*6f50*/  FFMA.FTZ R31, R34, R32, -R31 ;  /* 0x00000020221f7223 */ /* 0x000fc6000001081f */
[----:B------:R-:W-:Y:S01]  /*6f60*/  FADD.FTZ R101, R101, R136 ;  /* 0x0000008865657221 */ /* 0x000fe20000010000 */
[----:B---3--:R-:W-:Y:S01]  /*6f70*/  HMMA.16816.F32 R72, R4, R16, R72 ;  /* 0x000000100448723c */ /* 0x008fe20000001848 */
[----:B------:R-:W-:Y:S01]  /*6f80*/  FADD.FTZ R16, R24, R35 ;  /* 0x0000002318107221 */ /* 0x000fe20000010000 */
[----:B------:R-:W-:Y:S01]  /*6f90*/  FFMA.FTZ R45, R48, R32, -R45 ;  /* 0x00000020302d7223 */ /* 0x000fe2000001082d */
[----:B------:R-:W-:Y:S02]  /*6fa0*/  FADD.FTZ R160, R160, R101 ;  /* 0x00000065a0a07221 */ /* 0x000fe40000010000 */
[----:B------:R-:W-:Y:S01]  /*6fb0*/  FADD.FTZ R16, R33, R16 ;  /* 0x0000001021107221 */ /* 0x000fe20000010000 */
[----:B------:R-:W2:Y:S01]  /*6fc0*/  MUFU.EX2 R128, R128 ;  /* 0x0000008000807308 */ /* 0x000ea20000000800 */
[----:B------:R-:W-:Y:S02]  /*6fd0*/  FADD.FTZ R107, R107, R160 ;  /* 0x000000a06b6b7221 */ /* 0x000fe40000010000 */
[----:B------:R-:W-:-:S05]  /*6fe0*/  FADD.FTZ R27, R27, R16 ;  /* 0x000000101b1b7221 */ /* 0x000fca0000010000 */
[----:B------:R-:W3:Y:S01]  /*6ff0*/  MUFU.EX2 R46, R45 ;  /* 0x0000002d002e7308 */ /* 0x000ee20000000800 */
[----:B------:R-:W-:Y:S01]  /*7000*/  FADD.FTZ R27, R52, R27 ;  /* 0x0000001b341b7221 */ /* 0x000fe20000010000 */
[----:B------:R-:W-:-:S06]  /*7010*/  FADD.FTZ R112, R112, R107 ;  /* 0x0000006b70707221 */ /* 0x000fcc0000010000 */
        /* <DEDUP_REMOVED lines=16> */
[----:B------:R-:W-:-:S02]  /*7120*/  FADD.FTZ R66, R66, R93 ;  /* 0x0000005d42427221 */ /* 0x000fc40000010000 */
[----:B------:R-:W-:-:S04]  /*7130*/  FADD.FTZ R65, R65, R102 ;  /* 0x0000006641417221 */ /* 0x000fc80000010000 */
[----:B-1----:R-:W-:Y:S01]  /*7140*/  HMMA.16816.F32 R72, R4, R8, R72 ;  /* 0x000000080448723c */ /* 0x002fe20000001848 */
[----:B------:R-:W-:Y:S01]  /*7150*/  FADD.FTZ R9, R55, R66 ;  /* 0x0000004237097221 */ /* 0x000fe20000010000 */
[----:B------:R-:W-:Y:S01]  /*7160*/  FADD.FTZ R65, R130, R65 ;  /* 0x0000004182417221 */ /* 0x000fe20000010000 */
[----:B------:R-:W-:Y:S02]  /*7170*/  ISETP.GT.U32.AND P0, PT, R122, R147, PT ;  /* 0x000000937a00720c */ /* 0x000fe40003f04070 */
        /* <DEDUP_REMOVED lines=9> */
[----:B------:R-:W-:Y:S01]  /*7210*/  FADD.FTZ R160, R46, R91 ;  /* 0x0000005b2ea07221 */ /* 0x000fe20000010000 */
[----:B------:R-:W-:-:S04]  /*7220*/  IMAD.MOV.U32 R112, RZ, RZ, R122 ;  /* 0x000000ffff707224 */ /* 0x000fc800078e007a */
        /* <DEDUP_REMOVED lines=73> */
.L_x_9097:
        /* <DEDUP_REMOVED lines=8> */
.L_x_9098:
[----:B------:R-:W-:Y:S05]  /*7740*/  BSYNC.RECONVERGENT B0 ;  /* 0x0000000000007941 */ /* 0x000fea0003800200 */
.L_x_9096:
        /* <DEDUP_REMOVED lines=30> */
[----:B------:R-:W-:Y:S01]  /*7930*/  IMAD R9, R25, 0x2, R86 ;  /* 0x0000000219097824 */ /* 0x000fe200078e0256 */
[----:B------:R-:W-:Y:S02]  /*7940*/  BSSY.RECONVERGENT B1, `(.L_x_9099) ;  /* 0x000034a000017945 */ /* 0x000fe40003800200 */
[----:B------:R-:W-:Y:S01]  /*7950*/  LDSM.16.M88.4 R4, [R29+0x1000] ;  /* 0x001000001d04783b */ /* 0x000fe20000000200 */
[----:B------:R-:W-:-:S03]  /*7960*/  IMAD.IADD R108, R9, 0x1, R28 ;  /* 0x00000001096c7824 */ /* 0x000fc600078e021c */
[----:B------:R-:W1:Y:S04]  /*7970*/  LDSM.16.M88.4 R12, [R9] ;  /* 0x00000000090c783b */ /* 0x000e680000000200 */
[----:B------:R-:W4:Y:S04]  /*7980*/  LDSM.16.M88.4 R56, [R29+0x1800] ;  /* 0x001800001d38783b */ /* 0x000f280000000200 */
[----:B------:R-:W5:Y:S04]  /*7990*/  LDSM.16.M88.4 R64, [R29+0x1400] ;  /* 0x001400001d40783b */ /* 0x000f680000000200 */
[----:B------:R-:W2:Y:S04]  /*79a0*/  LDSM.16.M88.4 R48, [R29+0x1c00] ;  /* 0x001c00001d30783b */ /* 0x000ea80000000200 */
[----:B------:R-:W2:Y:S04]  /*79b0*/  LDSM.16.M88.4 R40, [R29+0x2000] ;  /* 0x002000001d28783b */ /* 0x000ea80000000200 */
[----:B------:R-:W2:Y:S04]  /*79c0*/  LDSM.16.M88.4 R32, [R29+0x2400] ;  /* 0x002400001d20783b */ /* 0x000ea80000000200 */
[----:B------:R-:W2:Y:S04]  /*79d0*/  LDSM.16.M88.4 R24, [R29+0x2800] ;  /* 0x002800001d18783b */ /* 0x000ea80000000200 */
[----:B------:R2:W2:Y:S04]  /*79e0*/  LDSM.16.M88.4 R96, [R29+0x2c00] ;  /* 0x002c00001d60783b */ /* 0x0004a80000000200 */
[----:B------:R-:W-:Y:S04]  /*79f0*/  LDSM.16.M88.4 R108, [R108] ;  /* 0x000000006c6c783b */ /* 0x000fe80000000200 */
[----:B------:R-:W2:Y:S04]  /*7a00*/  LDSM.16.M88.4 R92, [R118+0x1000] ;  /* 0x00100000765c783b */ /* 0x000ea80000000200 */
[----:B------:R-:W2:Y:S01]  /*7a10*/  LDSM.16.M88.4 R100, [R118+0x1800] ;  /* 0x001800007664783b */ /* 0x000ea20000000200 */
[C---:B-1----:R-:W-:Y:S03]  /*7a20*/  HMMA.16816.F32 R8, R12.reuse, R4, RZ ;  /* 0x000000040c08723c */ /* 0x042fe600000018ff */
[----:B------:R-:W1:Y:S04]  /*7a30*/  LDSM.16.M88.4 R104, [R118+0x1400] ;  /* 0x001400007668783b */ /* 0x000e680000000200 */
[----:B------:R-:W0:Y:S01]  /*7a40*/  LDGDEPBAR ;  /* 0x00000000000079af */ /* 0x000e220000000000 */
[C---:B------:R-:W-:Y:S08]  /*7a50*/  HMMA.16816.F32 R4, R12.reuse, R6, RZ ;  /* 0x000000060c04723c */ /* 0x040ff000000018ff */
[C---:B----4-:R-:W-:Y:S08]  /*7a60*/  HMMA.16816.F32 R60, R12.reuse, R56, RZ ;  /* 0x000000380c3c723c */ /* 0x050ff000000018ff */
[C---:B------:R-:W-:Y:S08]  /*7a70*/  HMMA.16816.F32 R56, R12.reuse, R58, RZ ;  /* 0x0000003a0c38723c */ /* 0x040ff000000018ff */
[C---:B-----5:R-:W-:Y:S08]  /*7a80*/  HMMA.16816.F32 R88, R12.reuse, R64, RZ ;  /* 0x000000400c58723c */ /* 0x060ff000000018ff */
        /* <DEDUP_REMOVED lines=16> */
[C---:B------:R-:W-:Y:S01]  /*7b90*/  HMMA.16816.F32 R56, R108.reuse, R102, R56 ;  /* 0x000000666c38723c */ /* 0x040fe20000001838 */
[----:B------:R-:W5:Y:S07]  /*7ba0*/  LDSM.16.M88.4 R100, [R118+0x2400] ;  /* 0x002400007664783b */ /* 0x000f6e0000000200 */
[C---:B-1----:R-:W-:Y:S08]  /*7bb0*/  HMMA.16816.F32 R88, R108.reuse, R104, R88 ;  /* 0x000000686c58723c */ /* 0x042ff00000001858 */
[C---:B--2---:R-:W-:Y:S08]  /*7bc0*/  HMMA.16816.F32 R52, R108.reuse, R96, R52 ;  /* 0x000000606c34723c */ /* 0x044ff00000001834 */
[C---:B------:R-:W-:Y:S01]  /*7bd0*/  HMMA.16816.F32 R48, R108.reuse, R98, R48 ;  /* 0x000000626c30723c */ /* 0x040fe20000001830 */
[----:B------:R-:W1:Y:S07]  /*7be0*/  LDSM.16.M88.4 R96, [R118+0x2800] ;  /* 0x002800007660783b */ /* 0x000e6e0000000200 */
[C---:B----4-:R-:W-:Y:S08]  /*7bf0*/  HMMA.16816.F32 R44, R108.reuse, R92, R44 ;  /* 0x0000005c6c2c723c */ /* 0x050ff0000000182c */
[----:B------:R-:W-:Y:S01]  /*7c00*/  HMMA.16816.F32 R40, R108, R94, R40 ;  /* 0x0000005e6c28723c */ /* 0x000fe20000001828 */
[----:B------:R-:W2:Y:S01]  /*7c10*/  LDSM.16.M88.4 R92, [R118+0x2c00] ;  /* 0x002c0000765c783b */ /* 0x000ea20000000200 */
[----:B------:R-:W-:-:S06]  /*7c20*/  DEPBAR.LE SB0, 0x0 ;  /* 0x000080000000791a */ /* 0x000fcc0000000000 */
[C---:B-----5:R-:W-:Y:S08]  /*7c30*/  HMMA.16816.F32 R32, R108.reuse, R102, R32 ;  /* 0x000000666c20723c */ /* 0x060ff00000001820 */
[C---:B------:R-:W-:Y:S08]  /*7c40*/  HMMA.16816.F32 R64, R108.reuse, R106, R64 ;  /* 0x0000006a6c40723c */ /* 0x040ff00000001840 */
[C---:B------:R-:W-:Y:S08]  /*7c50*/  HMMA.16816.F32 R36, R108.reuse, R100, R36 ;  /* 0x000000646c24723c */ /* 0x040ff00000001824 */
[C---:B-1----:R-:W-:Y:S08]  /*7c60*/  HMMA.16816.F32 R28, R108.reuse, R96, R28 ;  /* 0x000000606c1c723c */ /* 0x042ff0000000181c */
[C---:B------:R-:W-:Y:S08]  /*7c70*/  HMMA.16816.F32 R24, R108.reuse, R98, R24 ;  /* 0x000000626c18723c */ /* 0x040ff00000001818 */
[C---:B--2---:R-:W-:Y:S08]  /*7c80*/  HMMA.16816.F32 R16, R108.reuse, R92, R16 ;  /* 0x0000005c6c10723c */ /* 0x044ff00000001810 */
[----:B------:R-:W-:Y:S01]  /*7c90*/  HMMA.16816.F32 R12, R108, R94, R12 ;  /* 0x0000005e6c0c723c */ /* 0x000fe2000000180c */
[-C--:B---3--:R-:W-:Y:S01]  /*7ca0*/  FMUL.FTZ R8, R8, R123.reuse ;  /* 0x0000007b08087220 */ /* 0x088fe20000410000 */
        /* <DEDUP_REMOVED lines=18> */
[----:B------:R-:W-:Y:S01]  /*7dd0*/  FMUL.FTZ R49, R49, R123 ;  /* 0x0000007b31317220 */ /* 0x000fe20000410000 */
[----:B------:R-:W4:Y:S01]  /*7de0*/  MUFU.TANH R5, R5 ;  /* 0x0000000500057308 */ /* 0x000f220000002400 */
[----:B-1----:R-:W-:-:S02]  /*7df0*/  IMAD.SHL.U32 R8, R114, 0x80, RZ ;  /* 0x0000008072087824 */ /* 0x002fc400078e00ff */
[-C--:B------:R-:W-:Y:S01]  /*7e00*/  FMUL.FTZ R6, R91, R123.reuse ;  /* 0x0000007b5b067220 */ /* 0x080fe20000410000 */
[-C--:B------:R-:W-:Y:S01]  /*7e10*/  FMUL.FTZ R57, R57, R123.reuse ;  /* 0x0000007b39397220 */ /* 0x080fe20000410000 */
[-C--:B------:R-:W-:Y:S01]  /*7e20*/  FMUL.FTZ R41, R41, R123.reuse ;  /* 0x0000007b29297220 */ /* 0x080fe20000410000 */
[-C--:B------:R-:W-:Y:S01]  /*7e30*/  FMUL.FTZ R11, R11, R123.reuse ;  /* 0x0000007b0b0b7220 */ /* 0x080fe20000410000 */
[-C--:B------:R-:W-:Y:S01]  /*7e40*/  FMUL.FTZ R89, R89, R123.reuse ;  /* 0x0000007b59597220 */ /* 0x080fe20000410000 */
[-C--:B------:R-:W-:Y:S01]  /*7e50*/  FMUL.FTZ R93, R45, R123.reuse ;  /* 0x0000007b2d5d7220 */ /* 0x080fe20000410000 */
[----:B------:R-:W1:Y:S01]  /*7e60*/  MUFU.TANH R65, R65 ;  /* 0x0000004100417308 */ /* 0x000e620000002400 */
[-C--:B--2---:R-:W-:Y:S01]  /*7e70*/  FMUL.FTZ R4, R61, R123.reuse ;  /* 0x0000007b3d047220 */ /* 0x084fe20000410000 */
[-C--:B------:R-:W-:Y:S01]  /*7e80*/  FMUL.FTZ R60, R60, R123.reuse ;  /* 0x0000007b3c3c7220 */ /* 0x080fe20000410000 */
[-C--:B------:R-:W-:Y:S01]  /*7e90*/  FMUL.FTZ R45, R46, R123.reuse ;  /* 0x0000007b2e2d7220 */ /* 0x080fe20000410000 */
[-C--:B------:R-:W-:Y:S01]  /*7ea0*/  FMUL.FTZ R51, R51, R123.reuse ;  /* 0x0000007b33337220 */ /* 0x080fe20000410000 */
        /* <DEDUP_REMOVED lines=11> */
[----:B------:R-:W5:Y:S01]  /*7f60*/  MUFU.TANH R9, R9 ;  /* 0x0000000900097308 */ /* 0x000f620000002400 */
[-C--:B------:R-:W-:Y:S01]  /*7f70*/  FMUL.FTZ R62, R62, R123.reuse ;  /* 0x0000007b3e3e7220 */ /* 0x080fe20000410000 */
[-C--:B------:R-:W-:Y:S01]  /*7f80*/  FMUL.FTZ R38, R38, R123.reuse ;  /* 0x0000007b26267220 */ /* 0x080fe20000410000 */
[-C--:B------:R-:W-:Y:S01]  /*7f90*/  FMUL.FTZ R39, R39, R123.reuse ;  /* 0x0000007b27277220 */ /* 0x080fe20000410000 */
[-C--:B------:R-:W-:Y:S01]  /*7fa0*/  FMUL.FTZ R32, R32, R123.reuse ;  /* 0x0000007b20207220 */ /* 0x080fe20000410000 */
[-C--:B------:R-:W-:Y:S01]  /*7fb0*/  FMUL.FTZ R35, R35, R123.reuse ;  /* 0x0000007b23237220 */ /* 0x080fe20000410000 */
[-C--:B------:R-:W-:Y:S01]  /*7fc0*/  FMUL.FTZ R28, R28, R123.reuse ;  /* 0x0000007b1c1c7220 */ /* 0x080fe20000410000 */
[----:B------:R-:W-:Y:S01]  /*7fd0*/  FMUL.FTZ R29, R29, R123 ;  /* 0x0000007b1d1d7220 */ /* 0x000fe20000410000 */
[----:B------:R3:W-:Y:S01]  /*7fe0*/  MUFU.TANH R107, R10 ;  /* 0x0000000a006b7308 */ /* 0x0007e20000002400 */
[----:B--2---:R-:W-:Y:S01]  /*7ff0*/  LOP3.LUT R7, R8, R21, RZ, 0xfc, !PT ;  /* 0x0000001508077212 */ /* 0x004fe200078efcff */
[-C--:B------:R-:W-:Y:S01]  /*8000*/  FMUL.FTZ R31, R31, R123.reuse ;  /* 0x0000007b1f1f7220 */ /* 0x080fe20000410000 */
[-C--:B------:R-:W-:Y:S01]  /*8010*/  FMUL.FTZ R25, R25, R123.reuse ;  /* 0x0000007b19197220 */ /* 0x080fe20000410000 */
[-C--:B------:R-:W-:Y:S01]  /*8020*/  FMUL.FTZ R27, R27, R123.reuse ;  /* 0x0000007b1b1b7220 */ /* 0x080fe20000410000 */
[----:B------:R-:W-:Y:S01]  /*8030*/  FMUL.FTZ R17, R17, R123 ;  /* 0x0000007b11117220 */ /* 0x000fe20000410000 */
[----:B------:R-:W-:-:S02]  /*8040*/  IMAD.IADD R8, R7, 0x1, R84 ;  /* 0x0000000107087824 */ /* 0x000fc400078e0254 */
[-C--:B------:R-:W-:Y:S01]  /*8050*/  FMUL.FTZ R19, R19, R123.reuse ;  /* 0x0000007b13137220 */ /* 0x080fe20000410000 */
[----:B------:R2:W-:Y:S01]  /*8060*/  MUFU.TANH R97, R88 ;  /* 0x0000005800617308 */ /* 0x0005e20000002400 */
[-C--:B------:R-:W-:Y:S01]  /*8070*/  FMUL.FTZ R13, R13, R123.reuse ;  /* 0x0000007b0d0d7220 */ /* 0x080fe20000410000 */
[-C--:B------:R-:W-:Y:S01]  /*8080*/  FMUL.FTZ R12, R12, R123.reuse ;  /* 0x0000007b0c0c7220 */ /* 0x080fe20000410000 */
[--C-:B------:R-:W-:Y:S01]  /*8090*/  IADD3 R42, PT, PT, R117, 0xf8, -R8.reuse ;  /* 0x000000f8752a7810 */ /* 0x100fe20007ffe808 */
[----:B------:R-:W-:Y:S01]  /*80a0*/  FMUL.FTZ R15, R15, R123 ;  /* 0x0000007b0f0f7220 */ /* 0x000fe20000410000 */
[C-C-:B------:R-:W-:Y:S02]  /*80b0*/  IADD3 R106, PT, PT, R117.reuse, 0xf7, -R8.reuse ;  /* 0x000000f7756a7810 */ /* 0x140fe40007ffe808 */
[----:B------:R-:W-:Y:S01]  /*80c0*/  IABS R42, R42 ;  /* 0x0000002a002a7213 */ /* 0x000fe20000000000 */
[----:B------:R-:W5:Y:S01]  /*80d0*/  MUFU.TANH R91, R64 ;  /* 0x00000040005b7308 */ /* 0x000f620000002400 */
[----:B------:R-:W-:-:S02]  /*80e0*/  IADD3 R127, PT, PT, R117, 0x100, -R8 ;  /* 0x00000100757f7810 */ /* 0x000fc40007ffe808 */
[----:B------:R-:W-:Y:S02]  /*80f0*/  I2FP.F32.S32 R42, R42 ;  /* 0x0000002a002a7245 */ /* 0x000fe40000201400 */
[----:B------:R-:W-:Y:S02]  /*8100*/  IABS R106, R106 ;  /* 0x0000006a006a7213 */ /* 0x000fe40000000000 */
[C-C-:B---3--:R-:W-:Y:S01]  /*8110*/  IADD3 R10, PT, PT, R117.reuse, 0xff, -R8.reuse ;  /* 0x000000ff750a7810 */ /* 0x148fe20007ffe808 */
[----:B------:R-:W-:Y:S01]  /*8120*/  FFMA.FTZ R125, -R156, R42, R125 ;  /* 0x0000002a9c7d7223 */ /* 0x000fe2000001017d */
[----:B------:R-:W-:Y:S01]  /*8130*/  IADD3 R42, PT, PT, R117, 0xe7, -R8 ;  /* 0x000000e7752a7810 */ /* 0x000fe20007ffe808 */
[----:B--2---:R-:W-:Y:S01]  /*8140*/  FMUL.FTZ R88, R53, R123 ;  /* 0x0000007b35587220 */ /* 0x004fe20000410000 */
[----:B------:R-:W-:Y:S01]  /*8150*/  IABS R127, R127 ;  /* 0x0000007f007f7213 */ /* 0x000fe20000000000 */
[----:B------:R-:W-:Y:S01]  /*8160*/  MUFU.TANH R49, R49 ;  /* 0x0000003100317308 */ /* 0x000fe20000002400 */
[----:B------:R-:W-:-:S02]  /*8170*/  I2FP.F32.S32 R106, R106 ;  /* 0x0000006a006a7245 */ /* 0x000fc40000201400 */
[----:B------:R-:W-:Y:S02]  /*8180*/  IABS R42, R42 ;  /* 0x0000002a002a7213 */ /* 0x000fe40000000000 */
[----:B------:R-:W-:Y:S01]  /*8190*/  IABS R10, R10 ;  /* 0x0000000a000a7213 */ /* 0x000fe20000000000 */
[C---:B----4-:R-:W-:Y:S01]  /*81a0*/  FFMA.FTZ R106, -R156.reuse, R106, R5 ;  /* 0x0000006a9c6a7223 */ /* 0x050fe20000010105 */
[----:B------:R-:W-:Y:S01]  /*81b0*/  I2FP.F32.S32 R127, R127 ;  /* 0x0000007f007f7245 */ /* 0x000fe20000201400 */
[----:B------:R-:W2:Y:S01]  /*81c0*/  MUFU.TANH R5, R88 ;  /* 0x0000005800057308 */ /* 0x000ea20000002400 */
[----:B------:R-:W-:Y:S02]  /*81d0*/  I2FP.F32.S32 R42, R42 ;  /* 0x0000002a002a7245 */ /* 0x000fe40000201400 */
[----:B------:R-:W-:Y:S01]  /*81e0*/  I2FP.F32.S32 R10, R10 ;  /* 0x0000000a000a7245 */ /* 0x000fe20000201400 */
[C---:B------:R-:W-:Y:S01]  /*81f0*/  FFMA.FTZ R127, -R156.reuse, R127, R105 ;  /* 0x0000007f9c7f7223 */ /* 0x040fe20000010169 */
[C-C-:B------:R-:W-:Y:S01]  /*8200*/  IADD3 R104, PT, PT, R117.reuse, 0xe8, -R8.reuse ;  /* 0x000000e875687810 */ /* 0x140fe20007ffe808 */
[C---:B-1----:R-:W-:Y:S01]  /*8210*/  FFMA.FTZ R105, -R156.reuse, R42, R65 ;  /* 0x0000002a9c697223 */ /* 0x042fe20000010141 */
[----:B------:R-:W-:Y:S01]  /*8220*/  IADD3 R42, PT, PT, R117, 0xcf, -R8 ;  /* 0x000000cf752a7810 */ /* 0x000fe20007ffe808 */
[----:B-----5:R-:W-:Y:S01]  /*8230*/  FFMA.FTZ R10, -R156, R10, R9 ;  /* 0x0000000a9c0a7223 */ /* 0x020fe20000010109 */
[----:B------:R-:W-:Y:S01]  /*8240*/  IABS R104, R104 ;  /* 0x0000006800687213 */ /* 0x000fe20000000000 */
[----:B------:R1:W-:Y:S01]  /*8250*/  MUFU.TANH R9, R56 ;  /* 0x0000003800097308 */ /* 0x0003e20000002400 */
[----:B------:R-:W-:-:S02]  /*8260*/  IABS R42, R42 ;  /* 0x0000002a002a7213 */ /* 0x000fc40000000000 */
[----:B------:R-:W-:Y:S02]  /*8270*/  I2FP.F32.S32 R104, R104 ;  /* 0x0000006800687245 */ /* 0x000fe40000201400 */
[----:B------:R-:W-:Y:S02]  /*8280*/  I2FP.F32.S32 R42, R42 ;  /* 0x0000002a002a7245 */ /* 0x000fe40000201400 */
[C-C-:B------:R-:W-:Y:S01]  /*8290*/  IADD3 R46, PT, PT, R117.reuse, 0xd7, -R8.reuse ;  /* 0x000000d7752e7810 */ /* 0x140fe20007ffe808 */
[----:B------:R-:W3:Y:S01]  /*82a0*/  MUFU.TANH R57, R57 ;  /* 0x0000003900397308 */ /* 0x000ee20000002400 */
[C---:B------:R-:W-:Y:S01]  /*82b0*/  FFMA.FTZ R104, -R156.reuse, R104, R91 ;  /* 0x000000689c687223 */ /* 0x040fe2000001015b */
[----:B--2---:R-:W-:Y:S01]  /*82c0*/  FFMA.FTZ R91, -R156, R42, R5 ;  /* 0x0000002a9c5b7223 */ /* 0x004fe20000010105 */
[----:B------:R-:W-:Y:S02]  /*82d0*/  IABS R46, R46 ;  /* 0x0000002e002e7213 */ /* 0x000fe40000000000 */
[----:B------:R-:W-:-:S02]  /*82e0*/  IADD3 R102, PT, PT, R117, 0xe0, -R8 ;  /* 0x000000e075667810 */ /* 0x000fc40007ffe808 */
[----:B------:R-:W-:Y:S01]  /*82f0*/  I2FP.F32.S32 R46, R46 ;  /* 0x0000002e002e7245 */ /* 0x000fe20000201400 */
[----:B------:R2:W-:Y:S01]  /*8300*/  MUFU.TANH R53, R6 ;  /* 0x0000000600357308 */ /* 0x0005e20000002400 */
[C-C-:B-1----:R-:W-:Y:S02]  /*8310*/  IADD3 R56, PT, PT, R117.reuse, 0xc7, -R8.reuse ;  /* 0x000000c775387810 */ /* 0x142fe40007ffe808 */
[----:B------:R-:W-:Y:S02]  /*8320*/  IADD3 R92, PT, PT, R117, 0xd8, -R8 ;  /* 0x000000d8755c7810 */ /* 0x000fe40007ffe808 */
[----:B------:R-:W-:Y:S02]  /*8330*/  IABS R56, R56 ;  /* 0x0000003800387213 */ /* 0x000fe40000000000 */
[----:B------:R-:W-:Y:S01]  /*8340*/  IABS R102, R102 ;  /* 0x0000006600667213 */ /* 0x000fe20000000000 */
[----:B------:R-:W-:Y:S01]  /*8350*/  MUFU.TANH R41, R41 ;  /* 0x0000002900297308 */ /* 0x000fe20000002400 */
[----:B------:R-:W-:-:S02]  /*8360*/  I2FP.F32.S32 R56, R56 ;  /* 0x0000003800387245 */ /* 0x000fc40000201400 */
[----:B------:R-:W-:Y:S02]  /*8370*/  IABS R92, R92 ;  /* 0x0000005c005c7213 */ /* 0x000fe40000000000 */
[----:B------:R-:W-:Y:S01]  /*8380*/  I2FP.F32.S32 R102, R102 ;  /* 0x0000006600667245 */ /* 0x000fe20000201400 */
[----:B------:R-:W-:Y:S01]  /*8390*/  FFMA.FTZ R56, -R156, R56, R49 ;  /* 0x000000389c387223 */ /* 0x000fe20000010131 */
[----:B------:R-:W-:Y:S01]  /*83a0*/  FMUL.FTZ R49, R36, R123 ;  /* 0x0000007b24317220 */ /* 0x000fe20000410000 */
[----:B------:R-:W1:Y:S01]  /*83b0*/  MUFU.TANH R131, R60 ;  /* 0x0000003c00837308 */ /* 0x000e620000002400 */
[--C-:B--2---:R-:W-:Y:S02]  /*83c0*/  IADD3 R6, PT, PT, R117, 0xf0, -R8.reuse ;  /* 0x000000f075067810 */ /* 0x104fe40007ffe808 */
[----:B------:R-:W-:Y:S02]  /*83d0*/  IADD3 R36, PT, PT, R113, 0xff, -R8 ;  /* 0x000000ff71247810 */ /* 0x000fe40007ffe808 */
[----:B------:R-:W-:-:S02]  /*83e0*/  IABS R6, R6 ;  /* 0x0000000600067213 */ /* 0x000fc40000000000 */
[----:B------:R-:W-:Y:S01]  /*83f0*/  IABS R36, R36 ;  /* 0x0000002400247213 */ /* 0x000fe20000000000 */
[----:B------:R-:W2:Y:S01]  /*8400*/  MUFU.TANH R11, R11 ;  /* 0x0000000b000b7308 */ /* 0x000ea20000002400 */
[----:B------:R-:W-:Y:S02]  /*8410*/  I2FP.F32.S32 R6, R6 ;  /* 0x0000000600067245 */ /* 0x000fe40000201400 */
[----:B------:R-:W-:Y:S02]  /*8420*/  I2FP.F32.S32 R36, R36 ;  /* 0x0000002400247245 */ /* 0x000fe40000201400 */
[----:B------:R-:W-:Y:S01]  /*8430*/  I2FP.F32.S32 R92, R92 ;  /* 0x0000005c005c7245 */ /* 0x000fe20000201400 */
[C---:B------:R-:W-:Y:S01]  /*8440*/  FFMA.FTZ R6, -R156.reuse, R6, R97 ;  /* 0x000000069c067223 */ /* 0x040fe20000010161 */
[C---:B---3--:R-:W-:Y:S01]  /*8450*/  FFMA.FTZ R97, -R156.reuse, R46, R57 ;  /* 0x0000002e9c617223 */ /* 0x048fe20000010139 */
[----:B------:R-:W-:Y:S01]  /*8460*/  MUFU.TANH R89, R89 ;  /* 0x0000005900597308 */ /* 0x000fe20000002400 */
[C-C-:B------:R-:W-:Y:S01]  /*8470*/  IADD3 R46, PT, PT, R117.reuse, 0xb8, -R8.reuse ;  /* 0x000000b8752e7810 */ /* 0x140fe20007ffe808 */
[----:B-1----:R-:W-:Y:S01]  /*8480*/  FFMA.FTZ R102, -R156, R102, R131 ;  /* 0x000000669c667223 */ /* 0x002fe20000010183 */
[----:B------:R-:W-:-:S02]  /*8490*/  IADD3 R100, PT, PT, R117, 0xdf, -R8 ;  /* 0x000000df75647810 */ /* 0x000fc40007ffe808 */
[----:B------:R-:W-:Y:S02]  /*84a0*/  IABS R46, R46 ;  /* 0x0000002e002e7213 */ /* 0x000fe40000000000 */
[--C-:B------:R-:W-:Y:S01]  /*84b0*/  IADD3 R88, PT, PT, R117, 0xc8, -R8.reuse ;  /* 0x000000c875587810 */ /* 0x100fe20007ffe808 */
[----:B------:R1:W3:Y:S01]  /*84c0*/  MUFU.TANH R5, R44 ;  /* 0x0000002c00057308 */ /* 0x0002e20000002400 */
[----:B--2---:R-:W-:Y:S01]  /*84d0*/  FFMA.FTZ R131, -R156, R36, R11 ;  /* 0x000000249c837223 */ /* 0x004fe2000001010b */
[----:B------:R-:W-:Y:S02]  /*84e0*/  I2FP.F32.S32 R46, R46 ;  /* 0x0000002e002e7245 */ /* 0x000fe40000201400 */
[C-C-:B------:R-:W-:Y:S02]  /*84f0*/  IADD3 R36, PT, PT, R113.reuse, 0xf7, -R8.reuse ;  /* 0x000000f771247810 */ /* 0x140fe40007ffe808 */
[----:B------:R-:W-:Y:S02]  /*8500*/  IADD3 R130, PT, PT, R113, 0xf8, -R8 ;  /* 0x000000f871827810 */ /* 0x000fe40007ffe808 */
[----:B------:R2:W4:Y:S01]  /*8510*/  MUFU.TANH R99, R90 ;  /* 0x0000005a00637308 */ /* 0x0005220000002400 */
[----:B------:R-:W-:-:S02]  /*8520*/  IABS R100, R100 ;  /* 0x0000006400647213 */ /* 0x000fc40000000000 */
[----:B------:R-:W-:Y:S02]  /*8530*/  IABS R36, R36 ;  /* 0x0000002400247213 */ /* 0x000fe40000000000 */
[--C-:B------:R-:W-:Y:S02]  /*8540*/  IADD3 R124, PT, PT, R113, 0xe8, -R8.reuse ;  /* 0x000000e8717c7810 */ /* 0x100fe40007ffe808 */
[----:B------:R-:W-:Y:S01]  /*8550*/  IABS R88, R88 ;  /* 0x0000005800587213 */ /* 0x000fe20000000000 */
[----:B------:R5:W5:Y:S01]  /*8560*/  MUFU.TANH R129, R4 ;  /* 0x0000000400817308 */ /* 0x000b620000002400 */
[----:B-1----:R-:W-:Y:S01]  /*8570*/  IADD3 R44, PT, PT, R117, 0xb7, -R8 ;  /* 0x000000b7752c7810 */ /* 0x002fe20007ffe808 */
[----:B---3--:R-:W-:Y:S01]  /*8580*/  FFMA.FTZ R46, -R156, R46, R5 ;  /* 0x0000002e9c2e7223 */ /* 0x008fe20000010105 */
[----:B------:R-:W-:Y:S01]  /*8590*/  FMUL.FTZ R5, R37, R123 ;  /* 0x0000007b25057220 */ /* 0x000fe20000410000 */
[----:B------:R-:W-:Y:S02]  /*85a0*/  IABS R130, R130 ;  /* 0x0000008200827213 */ /* 0x000fe40000000000 */
[----:B------:R-:W-:-:S02]  /*85b0*/  IABS R44, R44 ;  /* 0x0000002c002c7213 */ /* 0x000fc40000000000 */
[----:B------:R-:W1:Y:S01]  /*85c0*/  MUFU.TANH R103, R103 ;  /* 0x0000006700677308 */ /* 0x000e620000002400 */
[C-C-:B--2---:R-:W-:Y:S01]  /*85d0*/  IADD3 R90, PT, PT, R117.reuse, 0xd0, -R8.reuse ;  /* 0x000000d0755a7810 */ /* 0x144fe20007ffe808 */
[C---:B----4-:R-:W-:Y:S01]  /*85e0*/  FFMA.FTZ R92, -R156.reuse, R92, R99 ;  /* 0x0000005c9c5c7223 */ /* 0x050fe20000010163 */
[----:B------:R-:W-:Y:S02]  /*85f0*/  I2FP.F32.S32 R44, R44 ;  /* 0x0000002c002c7245 */ /* 0x000fe40000201400 */
[----:B------:R-:W-:Y:S02]  /*8600*/  IABS R90, R90 ;  /* 0x0000005a005a7213 */ /* 0x000fe40000000000 */
[----:B------:R-:W-:Y:S01]  /*8610*/  I2FP.F32.S32 R100, R100 ;  /* 0x0000006400647245 */ /* 0x000fe20000201400 */
[C---:B------:R-:W-:Y:S01]  /*8620*/  FFMA.FTZ R44, -R156.reuse, R44, R41 ;  /* 0x0000002c9c2c7223 */ /* 0x040fe20000010129 */
[----:B-----5:R-:W-:Y:S01]  /*8630*/  IADD3 R4, PT, PT, R117, 0xef, -R8 ;  /* 0x000000ef75047810 */ /* 0x020fe20007ffe808 */
[----:B------:R-:W-:Y:S01]  /*8640*/  MUFU.TANH R93, R93 ;  /* 0x0000005d005d7308 */ /* 0x000fe20000002400 */
[----:B------:R-:W-:Y:S01]  /*8650*/  I2FP.F32.S32 R90, R90 ;  /* 0x0000005a005a7245 */ /* 0x000fe20000201400 */
[----:B------:R-:W-:Y:S01]  /*8660*/  FFMA.FTZ R100, -R156, R100, R129 ;  /* 0x000000649c647223 */ /* 0x000fe20000010181 */
[----:B------:R-:W-:-:S02]  /*8670*/  IABS R4, R4 ;  /* 0x0000000400047213 */ /* 0x000fc40000000000 */
[----:B------:R-:W-:Y:S01]  /*8680*/  IADD3 R41, PT, PT, R113, 0xd8, -R8 ;  /* 0x000000d871297810 */ /* 0x000fe20007ffe808 */
[C---:B------:R-:W-:Y:S01]  /*8690*/  FFMA.FTZ R90, -R156.reuse, R90, R9 ;  /* 0x0000005a9c5a7223 */ /* 0x040fe20000010109 */
[----:B------:R-:W-:Y:S01]  /*86a0*/  I2FP.F32.S32 R4, R4 ;  /* 0x0000000400047245 */ /* 0x000fe20000201400 */
[----:B------:R-:W2:Y:S01]  /*86b0*/  MUFU.TANH R101, R101 ;  /* 0x0000006500657308 */ /* 0x000ea20000002400 */
[----:B------:R-:W-:Y:S02]  /*86c0*/  I2FP.F32.S32 R36, R36 ;  /* 0x0000002400247245 */ /* 0x000fe40000201400 */
[----:B------:R-:W-:Y:S01]  /*86d0*/  IABS R124, R124 ;  /* 0x0000007c007c7213 */ /* 0x000fe20000000000 */
[C---:B------:R-:W-:Y:S01]  /*86e0*/  FFMA.FTZ R4, -R156.reuse, R4, R89 ;  /* 0x000000049c047223 */ /* 0x040fe20000010159 */
[----:B------:R-:W-:Y:S01]  /*86f0*/  I2FP.F32.S32 R88, R88 ;  /* 0x0000005800587245 */ /* 0x000fe20000201400 */
[----:B-1----:R-:W-:Y:S01]  /*8700*/  FFMA.FTZ R129, -R156, R36, R103 ;  /* 0x000000249c817223 */ /* 0x002fe20000010167 */
[----:B------:R-:W-:Y:S01]  /*8710*/  I2FP.F32.S32 R130, R130 ;  /* 0x0000008200827245 */ /* 0x000fe20000201400 */
[----:B------:R1:W3:Y:S01]  /*8720*/  MUFU.TANH R89, R48 ;  /* 0x0000003000597308 */ /* 0x0002e20000002400 */
[----:B------:R-:W-:-:S02]  /*8730*/  I2FP.F32.S32 R124, R124 ;  /* 0x0000007c007c7245 */ /* 0x000fc40000201400 */
[--C-:B------:R-:W-:Y:S02]  /*8740*/  IADD3 R60, PT, PT, R117, 0xaf, -R8.reuse ;  /* 0x000000af753c7810 */ /* 0x100fe40007ffe808 */
[C-C-:B------:R-:W-:Y:S02]  /*8750*/  IADD3 R64, PT, PT, R113.reuse, 0x100, -R8.reuse ;  /* 0x0000010071407810 */ /* 0x140fe40007ffe808 */
[--C-:B------:R-:W-:Y:S01]  /*8760*/  IADD3 R118, PT, PT, R113, 0xe7, -R8.reuse ;  /* 0x000000e771767810 */ /* 0x100fe20007ffe808 */
[----:B------:R4:W-:Y:S01]  /*8770*/  MUFU.TANH R11, R58 ;  /* 0x0000003a000b7308 */ /* 0x0009e20000002400 */
[----:B--2---:R-:W-:Y:S01]  /*8780*/  FFMA.FTZ R130, -R156, R130, R101 ;  /* 0x000000829c827223 */ /* 0x004fe20000010165 */
[--C-:B------:R-:W-:Y:S02]  /*8790*/  IADD3 R42, PT, PT, R117, 0xb0, -R8.reuse ;  /* 0x000000b0752a7810 */ /* 0x100fe40007ffe808 */
[C-C-:B------:R-:W-:Y:S02]  /*87a0*/  IADD3 R128, PT, PT, R113.reuse, 0xf0, -R8.reuse ;  /* 0x000000f071807810 */ /* 0x140fe40007ffe808 */
[----:B------:R-:W-:-:S02]  /*87b0*/  IADD3 R126, PT, PT, R113, 0xef, -R8 ;  /* 0x000000ef717e7810 */ /* 0x000fc40007ffe808 */
[----:B------:R-:W-:Y:S01]  /*87c0*/  MUFU.TANH R51, R51 ;  /* 0x0000003300337308 */ /* 0x000fe20000002400 */
[--C-:B-1----:R-:W-:Y:S01]  /*87d0*/  IADD3 R48, PT, PT, R117, 0xbf, -R8.reuse ;  /* 0x000000bf75307810 */ /* 0x102fe20007ffe808 */
[----:B---3--:R-:W-:Y:S01]  /*87e0*/  FFMA.FTZ R88, -R156, R88, R89 ;  /* 0x000000589c587223 */ /* 0x008fe20000010159 */
[C-C-:B------:R-:W-:Y:S02]  /*87f0*/  IADD3 R36, PT, PT, R113.reuse, 0xdf, -R8.reuse ;  /* 0x000000df71247810 */ /* 0x140fe40007ffe808 */
[----:B------:R-:W-:Y:S02]  /*8800*/  IABS R48, R48 ;  /* 0x0000003000307213 */ /* 0x000fe40000000000 */
[C-C-:B------:R-:W-:Y:S01]  /*8810*/  IADD3 R101, PT, PT, R113.reuse, 0xd7, -R8.reuse ;  /* 0x000000d771657810 */ /* 0x140fe20007ffe808 */
[----:B------:R1:W-:Y:S01]  /*8820*/  MUFU.TANH R99, R52 ;  /* 0x0000003400637308 */ /* 0x0003e20000002400 */
[----:B------:R-:W-:Y:S02]  /*8830*/  I2FP.F32.S32 R48, R48 ;  /* 0x0000003000307245 */ /* 0x000fe40000201400 */
[----:B----4-:R-:W-:-:S02]  /*8840*/  IADD3 R58, PT, PT, R113, 0xe0, -R8 ;  /* 0x000000e0713a7810 */ /* 0x010fc40007ffe808 */
[C-C-:B------:R-:W-:Y:S01]  /*8850*/  IADD3 R98, PT, PT, R113.reuse, 0xcf, -R8.reuse ;  /* 0x000000cf71627810 */ /* 0x140fe20007ffe808 */
[----:B------:R-:W-:Y:S01]  /*8860*/  FFMA.FTZ R48, -R156, R48, R93 ;  /* 0x000000309c307223 */ /* 0x000fe2000001015d */
[C-C-:B------:R-:W-:Y:S01]  /*8870*/  IADD3 R96, PT, PT, R113.reuse, 0xc8, -R8.reuse ;  /* 0x000000c871607810 */ /* 0x140fe20007ffe808 */
[----:B------:R-:W2:Y:S01]  /*8880*/  MUFU.TANH R9, R66 ;  /* 0x0000004200097308 */ /* 0x000ea20000002400 */
[----:B------:R-:W-:Y:S02]  /*8890*/  IADD3 R89, PT, PT, R113, 0xc0, -R8 ;  /* 0x000000c071597810 */ /* 0x000fe40007ffe808 */
[----:B------:R-:W-:Y:S02]  /*88a0*/  IABS R60, R60 ;  /* 0x0000003c003c7213 */ /* 0x000fe40000000000 */
[----:B------:R-:W-:Y:S02]  /*88b0*/  IABS R64, R64 ;  /* 0x0000004000407213 */ /* 0x000fe40000000000 */
[----:B------:R-:W-:Y:S01]  /*88c0*/  IABS R118, R118 ;  /* 0x0000007600767213 */ /* 0x000fe20000000000 */
[----:B------:R-:W3:Y:S01]  /*88d0*/  MUFU.TANH R5, R5 ;  /* 0x0000000500057308 */ /* 0x000ee20000002400 */
[----:B-1----:R-:W-:-:S02]  /*88e0*/  IABS R52, R41 ;  /* 0x0000002900347213 */ /* 0x002fc40000000000 */
[----:B------:R-:W-:Y:S02]  /*88f0*/  IABS R42, R42 ;  /* 0x0000002a002a7213 */ /* 0x000fe40000000000 */
[----:B------:R-:W-:Y:S02]  /*8900*/  I2FP.F32.S32 R52, R52 ;  /* 0x0000003400347245 */ /* 0x000fe40000201400 */
[----:B------:R-:W-:Y:S01]  /*8910*/  IABS R128, R128 ;  /* 0x0000008000807213 */ /* 0x000fe20000000000 */
[----:B------:R1:W-:Y:S01]  /*8920*/  MUFU.TANH R41, R50 ;  /* 0x0000003200297308 */ /* 0x0003e20000002400 */
[C---:B--2---:R-:W-:Y:S01]  /*8930*/  FFMA.FTZ R124, -R156.reuse, R124, R9 ;  /* 0x0000007c9c7c7223 */ /* 0x044fe20000010109 */
[----:B------:R-:W-:Y:S01]  /*8940*/  FFMA.FTZ R103, -R156, R52, R11 ;  /* 0x000000349c677223 */ /* 0x000fe2000001010b */
[C-C-:B------:R-:W-:Y:S02]  /*8950*/  IADD3 R52, PT, PT, R113.reuse, 0xd0, -R8.reuse ;  /* 0x000000d071347810 */ /* 0x140fe40007ffe808 */
[----:B------:R-:W-:-:S02]  /*8960*/  IADD3 R11, PT, PT, R113, 0xb7, -R8 ;  /* 0x000000b7710b7810 */ /* 0x000fc40007ffe808 */
[----:B------:R-:W-:Y:S01]  /*8970*/  IABS R126, R126 ;  /* 0x0000007e007e7213 */ /* 0x000fe20000000000 */
[----:B------:R2:W4:Y:S01]  /*8980*/  MUFU.TANH R65, R54 ;  /* 0x0000003600417308 */ /* 0x0005220000002400 */
[----:B------:R-:W-:Y:S02]  /*8990*/  IABS R58, R58 ;  /* 0x0000003a003a7213 */ /* 0x000fe40000000000 */
[----:B------:R-:W-:Y:S02]  /*89a0*/  IABS R36, R36 ;  /* 0x0000002400247213 */ /* 0x000fe40000000000 */
[----:B------:R-:W-:Y:S02]  /*89b0*/  IABS R101, R101 ;  /* 0x0000006500657213 */ /* 0x000fe40000000000 */
[----:B------:R-:W-:Y:S01]  /*89c0*/  IABS R52, R52 ;  /* 0x0000003400347213 */ /* 0x000fe20000000000 */
[----:B------:R-:W5:Y:S01]  /*89d0*/  MUFU.TANH R67, R67 ;  /* 0x0000004300437308 */ /* 0x000f620000002400 */
[----:B-1----:R-:W-:-:S02]  /*89e0*/  IADD3 R50, PT, PT, R113, 0xc7, -R8 ;  /* 0x000000c771327810 */ /* 0x002fc40007ffe808 */
[----:B------:R-:W-:Y:S02]  /*89f0*/  IABS R98, R98 ;  /* 0x0000006200627213 */ /* 0x000fe40000000000 */
[----:B------:R-:W-:Y:S02]  /*8a00*/  IABS R50, R50 ;  /* 0x0000003200327213 */ /* 0x000fe40000000000 */
[----:B------:R-:W-:Y:S01]  /*8a10*/  IABS R96, R96 ;  /* 0x0000006000607213 */ /* 0x000fe20000000000 */
[----:B------:R-:W1:Y:S01]  /*8a20*/  MUFU.TANH R49, R49 ;  /* 0x0000003100317308 */ /* 0x000e620000002400 */
[----:B------:R-:W-:Y:S02]  /*8a30*/  I2FP.F32.S32 R50, R50 ;  /* 0x0000003200327245 */ /* 0x000fe40000201400 */
[--C-:B--2---:R-:W-:Y:S02]  /*8a40*/  IADD3 R54, PT, PT, R117, 0xc0, -R8.reuse ;  /* 0x000000c075367810 */ /* 0x104fe40007ffe808 */
[----:B------:R-:W-:Y:S01]  /*8a50*/  IABS R89, R89 ;  /* 0x0000005900597213 */ /* 0x000fe20000000000 */
[----:B------:R-:W-:Y:S01]  /*8a60*/  FFMA.FTZ R93, -R156, R50, R51 ;  /* 0x000000329c5d7223 */ /* 0x000fe20000010133 */
[----:B------:R-:W-:Y:S01]  /*8a70*/  IADD3 R50, PT, PT, R113, 0xbf, -R8 ;  /* 0x000000bf71327810 */ /* 0x000fe20007ffe808 */
[----:B------:R-:W2:Y:S01]  /*8a80*/  MUFU.TANH R37, R62 ;  /* 0x0000003e00257308 */ /* 0x000ea20000002400 */
[----:B------:R-:W-:-:S02]  /*8a90*/  IABS R54, R54 ;  /* 0x0000003600367213 */ /* 0x000fc40000000000 */
[----:B------:R-:W-:Y:S02]  /*8aa0*/  IABS R50, R50 ;  /* 0x0000003200327213 */ /* 0x000fe40000000000 */
[----:B------:R-:W-:Y:S02]  /*8ab0*/  I2FP.F32.S32 R60, R60 ;  /* 0x0000003c003c7245 */ /* 0x000fe40000201400 */
[----:B------:R-:W-:Y:S01]  /*8ac0*/  I2FP.F32.S32 R54, R54 ;  /* 0x0000003600367245 */ /* 0x000fe20000201400 */
[----:B------:R-:W2:Y:S01]  /*8ad0*/  MUFU.TANH R63, R63 ;  /* 0x0000003f003f7308 */ /* 0x000ea20000002400 */
[----:B------:R-:W-:Y:S01]  /*8ae0*/  I2FP.F32.S32 R64, R64 ;  /* 0x0000004000407245 */ /* 0x000fe20000201400 */
[C---:B---3--:R-:W-:Y:S01]  /*8af0*/  FFMA.FTZ R60, -R156.reuse, R60, R5 ;  /* 0x0000003c9c3c7223 */ /* 0x048fe20000010105 */
[----:B------:R-:W-:Y:S01]  /*8b00*/  I2FP.F32.S32 R118, R118 ;  /* 0x0000007600767245 */ /* 0x000fe20000201400 */
[C---:B----4-:R-:W-:Y:S01]  /*8b10*/  FFMA.FTZ R54, -R156.reuse, R54, R65 ;  /* 0x000000369c367223 */ /* 0x050fe20000010141 */
[----:B------:R-:W-:Y:S01]  /*8b20*/  I2FP.F32.S32 R42, R42 ;  /* 0x0000002a002a7245 */ /* 0x000fe20000201400 */
[C---:B------:R-:W-:Y:S01]  /*8b30*/  FFMA.FTZ R5, -R156.reuse, R64, R107 ;  /* 0x000000409c057223 */ /* 0x040fe2000001016b */
[----:B------:R-:W-:Y:S01]  /*8b40*/  I2FP.F32.S32 R128, R128 ;  /* 0x0000008000807245 */ /* 0x000fe20000201400 */
[----:B------:R-:W3:Y:S01]  /*8b50*/  MUFU.TANH R59, R59 ;  /* 0x0000003b003b7308 */ /* 0x000ee20000002400 */
[----:B------:R-:W-:Y:S01]  /*8b60*/  I2FP.F32.S32 R126, R126 ;  /* 0x0000007e007e7245 */ /* 0x000fe20000201400 */
[C---:B-----5:R-:W-:Y:S01]  /*8b70*/  FFMA.FTZ R118, -R156.reuse, R118, R67 ;  /* 0x000000769c767223 */ /* 0x060fe20000010143 */
[----:B------:R-:W-:Y:S01]  /*8b80*/  I2FP.F32.S32 R58, R58 ;  /* 0x0000003a003a7245 */ /* 0x000fe20000201400 */
[C---:B-1----:R-:W-:Y:S01]  /*8b90*/  FFMA.FTZ R42, -R156.reuse, R42, R49 ;  /* 0x0000002a9c2a7223 */ /* 0x042fe20000010131 */
[----:B------:R-:W-:Y:S01]  /*8ba0*/  I2FP.F32.S32 R36, R36 ;  /* 0x0000002400247245 */ /* 0x000fe20000201400 */
[C---:B------:R-:W-:Y:S01]  /*8bb0*/  FFMA.FTZ R128, -R156.reuse, R128, R61 ;  /* 0x000000809c807223 */ /* 0x040fe2000001013d */
[----:B------:R-:W-:Y:S01]  /*8bc0*/  I2FP.F32.S32 R101, R101 ;  /* 0x0000006500657245 */ /* 0x000fe20000201400 */
[----:B------:R-:W1:Y:S01]  /*8bd0*/  MUFU.TANH R55, R55 ;  /* 0x0000003700377308 */ /* 0x000e620000002400 */
[----:B------:R-:W-:Y:S01]  /*8be0*/  I2FP.F32.S32 R52, R52 ;  /* 0x0000003400347245 */ /* 0x000fe20000201400 */
[C---:B------:R-:W-:Y:S01]  /*8bf0*/  FFMA.FTZ R126, -R156.reuse, R126, R53 ;  /* 0x0000007e9c7e7223 */ /* 0x040fe20000010135 */
[----:B------:R-:W-:Y:S01]  /*8c00*/  I2FP.F32.S32 R98, R98 ;  /* 0x0000006200627245 */ /* 0x000fe20000201400 */
[C---:B--2---:R-:W-:Y:S01]  /*8c10*/  FFMA.FTZ R107, -R156.reuse, R58, R37 ;  /* 0x0000003a9c6b7223 */ /* 0x044fe20000010125 */
[----:B------:R-:W-:Y:S01]  /*8c20*/  I2FP.F32.S32 R96, R96 ;  /* 0x0000006000607245 */ /* 0x000fe20000201400 */
[C---:B------:R-:W-:Y:S01]  /*8c30*/  FFMA.FTZ R36, -R156.reuse, R36, R63 ;  /* 0x000000249c247223 */ /* 0x040fe2000001013f */
[----:B------:R-:W-:Y:S01]  /*8c40*/  I2FP.F32.S32 R89, R89 ;  /* 0x0000005900597245 */ /* 0x000fe20000201400 */
[----:B------:R-:W2:Y:S01]  /*8c50*/  MUFU.TANH R45, R45 ;  /* 0x0000002d002d7308 */ /* 0x000ea20000002400 */
[----:B------:R-:W-:Y:S01]  /*8c60*/  I2FP.F32.S32 R50, R50 ;  /* 0x0000003200327245 */ /* 0x000fe20000201400 */
[C---:B---3--:R-:W-:Y:S01]  /*8c70*/  FFMA.FTZ R101, -R156.reuse, R101, R59 ;  /* 0x000000659c657223 */ /* 0x048fe2000001013b */
[C-C-:B------:R-:W-:Y:S01]  /*8c80*/  IADD3 R66, PT, PT, R113.reuse, 0xb8, -R8.reuse ;  /* 0x000000b871427810 */ /* 0x140fe20007ffe808 */
[C---:B------:R-:W-:Y:S01]  /*8c90*/  FFMA.FTZ R99, -R156.reuse, R52, R99 ;  /* 0x000000349c637223 */ /* 0x040fe20000010163 */
[----:B------:R-:W-:Y:S01]  /*8ca0*/  FFMA.FTZ R96, -R156, R96, R41 ;  /* 0x000000609c607223 */ /* 0x000fe20000010129 */
[----:B------:R-:W-:-:S02]  /*8cb0*/  IADD3 R63, PT, PT, R113, 0xb0, -R8 ;  /* 0x000000b0713f7810 */ /* 0x000fc40007ffe808 */
[----:B------:R-:W3:Y:S01]  /*8cc0*/  MUFU.TANH R47, R47 ;  /* 0x0000002f002f7308 */ /* 0x000ee20000002400 */
[C---:B-1----:R-:W-:Y:S01]  /*8cd0*/  FFMA.FTZ R98, -R156.reuse, R98, R55 ;  /* 0x000000629c627223 */ /* 0x042fe20000010137 */
[C-C-:B------:R-:W-:Y:S02]  /*8ce0*/  IADD3 R61, PT, PT, R117.reuse, 0xa8, -R8.reuse ;  /* 0x000000a8753d7810 */ /* 0x140fe40007ffe808 */
[C-C-:B------:R-:W-:Y:S02]  /*8cf0*/  IADD3 R57, PT, PT, R117.reuse, 0xa7, -R8.reuse ;  /* 0x000000a775397810 */ /* 0x140fe40007ffe808 */
[C-C-:B------:R-:W-:Y:S02]  /*8d00*/  IADD3 R55, PT, PT, R117.reuse, 0xa0, -R8.reuse ;  /* 0x000000a075377810 */ /* 0x140fe40007ffe808 */
[----:B------:R-:W1:Y:S01]  /*8d10*/  MUFU.TANH R43, R43 ;  /* 0x0000002b002b7308 */ /* 0x000e620000002400 */
[----:B--2---:R-:W-:Y:S01]  /*8d20*/  FFMA.FTZ R89, -R156, R89, R45 ;  /* 0x000000599c597223 */ /* 0x004fe2000001012d */
[----:B------:R-:W-:-:S02]  /*8d30*/  IADD3 R52, PT, PT, R117, 0x9f, -R8 ;  /* 0x0000009f75347810 */ /* 0x000fc40007ffe808 */
[C-C-:B------:R-:W-:Y:S02]  /*8d40*/  IADD3 R51, PT, PT, R117.reuse, 0x98, -R8.reuse ;  /* 0x0000009875337810 */ /* 0x140fe40007ffe808 */
[C-C-:B------:R-:W-:Y:S02]  /*8d50*/  IADD3 R45, PT, PT, R117.reuse, 0x90, -R8.reuse ;  /* 0x00000090752d7810 */ /* 0x140fe40007ffe808 */
[----:B------:R2:W4:Y:S01]  /*8d60*/  MUFU.TANH R9, R40 ;  /* 0x0000002800097308 */ /* 0x0005220000002400 */
[----:B---3--:R-:W-:Y:S01]  /*8d70*/  FFMA.FTZ R67, -R156, R50, R47 ;  /* 0x000000329c437223 */ /* 0x008fe2000001012f */
[C-C-:B------:R-:W-:Y:S02]  /*8d80*/  IADD3 R47, PT, PT, R117.reuse, 0x97, -R8.reuse ;  /* 0x00000097752f7810 */ /* 0x140fe40007ffe808 */
[--C-:B------:R-:W-:Y:S02]  /*8d90*/  IADD3 R41, PT, PT, R117, 0x8f, -R8.reuse ;  /* 0x0000008f75297810 */ /* 0x100fe40007ffe808 */
[----:B------:R-:W-:-:S02]  /*8da0*/  IADD3 R64, PT, PT, R113, 0xaf, -R8 ;  /* 0x000000af71407810 */ /* 0x000fc40007ffe808 */
[C-C-:B------:R-:W-:Y:S01]  /*8db0*/  IADD3 R62, PT, PT, R113.reuse, 0xa8, -R8.reuse ;  /* 0x000000a8713e7810 */ /* 0x140fe20007ffe808 */
[----:B------:R-:W3:Y:S01]  /*8dc0*/  MUFU.TANH R38, R38 ;  /* 0x0000002600267308 */ /* 0x000ee20000002400 */
[C-C-:B------:R-:W-:Y:S02]  /*8dd0*/  IADD3 R59, PT, PT, R113.reuse, 0xa7, -R8.reuse ;  /* 0x000000a7713b7810 */ /* 0x140fe40007ffe808 */
[C-C-:B------:R-:W-:Y:S02]  /*8de0*/  IADD3 R58, PT, PT, R113.reuse, 0xa0, -R8.reuse ;  /* 0x000000a0713a7810 */ /* 0x140fe40007ffe808 */
[C-C-:B------:R-:W-:Y:S02]  /*8df0*/  IADD3 R53, PT, PT, R113.reuse, 0x9f, -R8.reuse ;  /* 0x0000009f71357810 */ /* 0x140fe40007ffe808 */
[----:B------:R-:W-:Y:S01]  /*8e00*/  IADD3 R50, PT, PT, R113, 0x98, -R8 ;  /* 0x0000009871327810 */ /* 0x000fe20007ffe808 */
[----:B------:R-:W5:Y:S01]  /*8e10*/  MUFU.TANH R39, R39 ;  /* 0x0000002700277308 */ /* 0x000f620000002400 */
[----:B--2---:R-:W-:-:S02]  /*8e20*/  IABS R40, R11 ;  /* 0x0000000b00287213 */ /* 0x004fc40000000000 */
[--C-:B------:R-:W-:Y:S02]  /*8e30*/  IADD3 R11, PT, PT, R117, 0x88, -R8.reuse ;  /* 0x00000088750b7810 */ /* 0x100fe40007ffe808 */
[----:B------:R-:W-:Y:S02]  /*8e40*/  I2FP.F32.S32 R40, R40 ;  /* 0x0000002800287245 */ /* 0x000fe40000201400 */
[C-C-:B------:R-:W-:Y:S01]  /*8e50*/  IADD3 R49, PT, PT, R113.reuse, 0x97, -R8.reuse ;  /* 0x0000009771317810 */ /* 0x140fe20007ffe808 */
[----:B------:R-:W-:Y:S01]  /*8e60*/  MUFU.TANH R35, R35 ;  /* 0x0000002300237308 */ /* 0x000fe20000002400 */
[C-C-:B------:R-:W-:Y:S01]  /*8e70*/  IADD3 R37, PT, PT, R113.reuse, 0x88, -R8.reuse ;  /* 0x0000008871257810 */ /* 0x140fe20007ffe808 */
[----:B-1----:R-:W-:Y:S01]  /*8e80*/  FFMA.FTZ R65, -R156, R40, R43 ;  /* 0x000000289c417223 */ /* 0x002fe2000001012b */
[C-C-:B------:R-:W-:Y:S02]  /*8e90*/  IADD3 R43, PT, PT, R113.reuse, 0x90, -R8.reuse ;  /* 0x00000090712b7810 */ /* 0x140fe40007ffe808 */
[----:B------:R-:W-:-:S02]  /*8ea0*/  IADD3 R40, PT, PT, R113, 0x8f, -R8 ;  /* 0x0000008f71287810 */ /* 0x000fc40007ffe808 */
[----:B------:R-:W-:Y:S01]  /*8eb0*/  IABS R66, R66 ;  /* 0x0000004200427213 */ /* 0x000fe20000000000 */
[----:B------:R-:W-:Y:S01]  /*8ec0*/  MUFU.TANH R29, R29 ;  /* 0x0000001d001d7308 */ /* 0x000fe20000002400 */
[--C-:B------:R-:W-:Y:S02]  /*8ed0*/  IADD3 R117, PT, PT, R117, 0x87, -R8.reuse ;  /* 0x0000008775757810 */ /* 0x100fe40007ffe808 */
[----:B------:R-:W-:Y:S01]  /*8ee0*/  IADD3 R113, PT, PT, R113, 0x87, -R8 ;  /* 0x0000008771717810 */ /* 0x000fe20007ffe808 */
[----:B------:R-:W-:Y:S01]  /*8ef0*/  VIADD R8, R7, 0xffffff00 ;  /* 0xffffff0007087836 */ /* 0x000fe20000000000 */
[----:B------:R-:W-:Y:S02]  /*8f00*/  I2FP.F32.S32 R66, R66 ;  /* 0x0000004200427245 */ /* 0x000fe40000201400 */
[----:B------:R-:W-:Y:S01]  /*8f10*/  IABS R63, R63 ;  /* 0x0000003f003f7213 */ /* 0x000fe20000000000 */
[----:B------:R-:W-:Y:S01]  /*8f20*/  MUFU.TANH R31, R31 ;  /* 0x0000001f001f7308 */ /* 0x000fe20000002400 */
[----:B------:R-:W-:Y:S01]  /*8f30*/  ISETP.GT.AND P1, PT, R115, R8, PT ;  /* 0x000000087300720c */ /* 0x000fe20003f24270 */
[----:B----4-:R-:W-:Y:S01]  /*8f40*/  FFMA.FTZ R66, -R156, R66, R9 ;  /* 0x000000429c427223 */ /* 0x010fe20000010109 */
[----:B------:R-:W-:-:S02]  /*8f50*/  ISETP.GT.AND P2, PT, R22, R8, PT ;  /* 0x000000081600720c */ /* 0x000fc40003f44270 */
[C---:B------:R-:W-:Y:S02]  /*8f60*/  ISETP.GE.AND P4, PT, R8.reuse, R146, PT ;  /* 0x000000920800720c */ /* 0x040fe40003f86270 */
[----:B------:R-:W-:Y:S01]  /*8f70*/  ISETP.GE.AND P3, PT, R8, R145, PT ;  /* 0x000000910800720c */ /* 0x000fe20003f66270 */
[----:B------:R-:W-:Y:S01]  /*8f80*/  VIADD R8, R7, 0xffffff01 ;  /* 0xffffff0107087836 */ /* 0x000fe20000000000 */
[----:B------:R-:W-:Y:S01]  /*8f90*/  FSEL R9, R5, -INF , !P1 ;  /* 0xff80000005097808 */ /* 0x000fe20004800000 */
[----:B------:R-:W-:Y:S01]  /*8fa0*/  MUFU.TANH R25, R25 ;  /* 0x0000001900197308 */ /* 0x000fe20000002400 */
[----:B------:R-:W-:Y:S02]  /*8fb0*/  FSEL R127, R127, -INF , !P2 ;  /* 0xff8000007f7f7808 */ /* 0x000fe40005000000 */
[----:B------:R-:W-:Y:S02]  /*8fc0*/  FSEL R9, R9, -INF , !P3 ;  /* 0xff80000009097808 */ /* 0x000fe40005800000 */
[----:B------:R-:W-:-:S02]  /*8fd0*/  ISETP.GT.AND P3, PT, R115, R8, PT ;  /* 0x000000087300720c */ /* 0x000fc40003f64270 */
[----:B------:R-:W-:Y:S01]  /*8fe0*/  FSEL R5, R127, -INF , !P4 ;  /* 0xff8000007f057808 */ /* 0x000fe20006000000 */
[----:B------:R-:W-:Y:S01]  /*8ff0*/  MUFU.TANH R27, R27 ;  /* 0x0000001b001b7308 */ /* 0x000fe20000002400 */
[----:B------:R-:W-:Y:S02]  /*9000*/  ISETP.GT.AND P2, PT, R22, R8, PT ;  /* 0x000000081600720c */ /* 0x000fe40003f44270 */
[C---:B------:R-:W-:Y:S02]  /*9010*/  ISETP.GE.AND P4, PT, R8.reuse, R146, PT ;  /* 0x000000920800720c */ /* 0x040fe40003f86270 */
[----:B------:R-:W-:Y:S01]  /*9020*/  ISETP.GE.AND P1, PT, R8, R145, PT ;  /* 0x000000910800720c */ /* 0x000fe20003f26270 */
[----:B------:R-:W-:Y:S01]  /*9030*/  VIADD R8, R7, 0xffffff08 ;  /* 0xffffff0807087836 */ /* 0x000fe20000000000 */
[----:B------:R-:W-:Y:S01]  /*9040*/  FSEL R131, R131, -INF , !P3 ;  /* 0xff80000083837808 */ /* 0x000fe20005800000 */
[----:B------:R-:W-:Y:S01]  /*9050*/  MUFU.TANH R17, R17 ;  /* 0x0000001100117308 */ /* 0x000fe20000002400 */
[----:B------:R-:W-:-:S02]  /*9060*/  FSEL R10, R10, -INF , !P2 ;  /* 0xff8000000a0a7808 */ /* 0x000fc40005000000 */
[----:B------:R-:W-:Y:S02]  /*9070*/  FSEL R212, R131, -INF , !P1 ;  /* 0xff80000083d47808 */ /* 0x000fe40004800000 */
[-C--:B------:R-:W-:Y:S02]  /*9080*/  ISETP.GT.AND P1, PT, R115, R8.reuse, PT ;  /* 0x000000087300720c */ /* 0x080fe40003f24270 */
        /* <DEDUP_REMOVED lines=8> */
[----:B------:R-:W-:-:S02]  /*9110*/  I2FP.F32.S32 R63, R63 ;  /* 0x0000003f003f7245 */ /* 0x000fc40000201400 */
[----:B------:R-:W-:Y:S02]  /*9120*/  FSEL R210, R130, -INF , !P3 ;  /* 0xff80000082d27808 */ /* 0x000fe40005800000 */
[-C--:B------:R-:W-:Y:S01]  /*9130*/  ISETP.GT.AND P3, PT, R115, R8.reuse, PT ;  /* 0x000000087300720c */ /* 0x080fe20003f64270 */
[----:B---3--:R-:W-:Y:S01]  /*9140*/  FFMA.FTZ R63, -R156, R63, R38 ;  /* 0x0000003f9c3f7223 */ /* 0x008fe20000010126 */
[----:B------:R-:W-:Y:S01]  /*9150*/  FSEL R10, R125, -INF , !P2 ;  /* 0xff8000007d0a7808 */ /* 0x000fe20005000000 */
[----:B------:R-:W-:Y:S01]  /*9160*/  VIADD R38, R7, 0xffffff10 ;  /* 0xffffff1007267836 */ /* 0x000fe20000000000 */
[----:B------:R-:W-:Y:S01]  /*9170*/  ISETP.GT.AND P2, PT, R22, R8, PT ;  /* 0x000000081600720c */ /* 0x000fe20003f44270 */
[----:B------:R-:W-:Y:S01]  /*9180*/  MUFU.TANH R15, R15 ;  /* 0x0000000f000f7308 */ /* 0x000fe20000002400 */
[----:B------:R-:W-:Y:S02]  /*9190*/  ISETP.GE.AND P1, PT, R8, R145, PT ;  /* 0x000000910800720c */ /* 0x000fe40003f26270 */
[----:B------:R-:W-:-:S02]  /*91a0*/  FSEL R129, R129, -INF , !P3 ;  /* 0xff80000081817808 */ /* 0x000fc40005800000 */
[----:B------:R-:W-:Y:S02]  /*91b0*/  FSEL R10, R10, -INF , !P4 ;  /* 0xff8000000a0a7808 */ /* 0x000fe40006000000 */
[----:B------:R-:W-:Y:S02]  /*91c0*/  ISETP.GE.AND P4, PT, R8, R146, PT ;  /* 0x000000920800720c */ /* 0x000fe40003f86270 */
        /* <DEDUP_REMOVED lines=41> */
[----:B------:R-:W-:Y:S02]  /*9460*/  ISETP.GE.AND P3, PT, R38, R145, PT ;  /* 0x000000912600720c */ /* 0x000fe40003f66270 */
[----:B------:R-:W-:Y:S02]  /*9470*/  FSEL R107, R107, -INF , !P1 ;  /* 0xff8000006b6b7808 */ /* 0x000fe40004800000 */
[----:B------:R-:W-:Y:S02]  /*9480*/  ISETP.GT.AND P2, PT, R22, R38, PT ;  /* 0x000000261600720c */ /* 0x000fe40003f44270 */
[----:B------:R-:W-:-:S02]  /*9490*/  FSEL R202, R107, -INF , !P3 ;  /* 0xff8000006bca7808 */ /* 0x000fc40005800000 */
[-C--:B------:R-:W-:Y:S02]  /*94a0*/  ISETP.GT.AND P3, PT, R115, R105.reuse, PT ;  /* 0x000000697300720c */ /* 0x080fe40003f64270 */
[----:B------:R-:W-:Y:S02]  /*94b0*/  ISETP.GE.AND P4, PT, R38, R146, PT ;  /* 0x000000922600720c */ /* 0x000fe40003f86270 */
[----:B------:R-:W-:Y:S01]  /*94c0*/  FSEL R38, R102, -INF , !P2 ;  /* 0xff80000066267808 */ /* 0x000fe20005000000 */
[----:B------:R-:W-:Y:S01]  /*94d0*/  VIADD R102, R7, 0xffffff28 ;  /* 0xffffff2807667836 */ /* 0x000fe20000000000 */
[----:B------:R-:W-:Y:S02]  /*94e0*/  ISETP.GT.AND P2, PT, R22, R105, PT ;  /* 0x000000691600720c */ /* 0x000fe40003f44270 */
[----:B------:R-:W-:Y:S02]  /*94f0*/  ISETP.GE.AND P1, PT, R105, R145, PT ;  /* 0x000000916900720c */ /* 0x000fe40003f26270 */
[----:B------:R-:W-:-:S02]  /*9500*/  FSEL R200, R36, -INF , !P3 ;  /* 0xff80000024c87808 */ /* 0x000fc40005800000 */
[----:B------:R-:W-:Y:S02]  /*9510*/  FSEL R38, R38, -INF , !P4 ;  /* 0xff80000026267808 */ /* 0x000fe40006000000 */
[----:B------:R-:W-:Y:S02]  /*9520*/  FSEL R100, R100, -INF , !P2 ;  /* 0xff80000064647808 */ /* 0x000fe40005000000 */
[----:B------:R-:W-:Y:S02]  /*9530*/  ISETP.GE.AND P4, PT, R105, R146, PT ;  /* 0x000000926900720c */ /* 0x000fe40003f86270 */
[-C--:B------:R-:W-:Y:S02]  /*9540*/  ISETP.GT.AND P2, PT, R22, R102.reuse, PT ;  /* 0x000000661600720c */ /* 0x080fe40003f44270 */
[----:B------:R-:W-:Y:S02]  /*9550*/  FSEL R200, R200, -INF , !P1 ;  /* 0xff800000c8c87808 */ /* 0x000fe40004800000 */
[----:B------:R-:W-:-:S02]  /*9560*/  ISETP.GT.AND P1, PT, R115, R102, PT ;  /* 0x000000667300720c */ /* 0x000fc40003f24270 */
[----:B------:R-:W-:Y:S01]  /*9570*/  FSEL R36, R100, -INF , !P4 ;  /* 0xff80000064247808 */ /* 0x000fe20006000000 */
[----:B------:R-:W-:Y:S01]  /*9580*/  VIADD R100, R7, 0xffffff29 ;  /* 0xffffff2907647836 */ /* 0x000fe20000000000 */
[----:B------:R-:W-:Y:S02]  /*9590*/  FSEL R186, R92, -INF , !P2 ;  /* 0xff8000005cba7808 */ /* 0x000fe40005000000 */
[C---:B------:R-:W-:Y:S02]  /*95a0*/  ISETP.GE.AND P3, PT, R102.reuse, R145, PT ;  /* 0x000000916600720c */ /* 0x040fe40003f66270 */
[----:B------:R-:W-:Y:S02]  /*95b0*/  FSEL R92, R103, -INF , !P1 ;  /* 0xff800000675c7808 */ /* 0x000fe40004800000 */
[----:B------:R-:W-:Y:S02]  /*95c0*/  ISETP.GE.AND P4, PT, R102, R146, PT ;  /* 0x000000926600720c */ /* 0x000fe40003f86270 */
        /* <DEDUP_REMOVED lines=12> */
[----:B------:R-:W-:Y:S01]  /*9690*/  FSEL R182, R97, -INF , !P4 ;  /* 0xff80000061b67808 */ /* 0x000fe20006000000 */
[----:B------:R-:W-:Y:S01]  /*96a0*/  VIADD R97, R7, 0xffffff31 ;  /* 0xffffff3107617836 */ /* 0x000fe20000000000 */
[----:B------:R-:W-:-:S02]  /*96b0*/  FSEL R180, R90, -INF , !P2 ;  /* 0xff8000005ab47808 */ /* 0x000fc40005000000 */
[C---:B------:R-:W-:Y:S02]  /*96c0*/  ISETP.GE.AND P3, PT, R100.reuse, R145, PT ;  /* 0x000000916400720c */ /* 0x040fe40003f66270 */
[----:B------:R-:W-:Y:S02]  /*96d0*/  FSEL R90, R99, -INF , !P1 ;  /* 0xff800000635a7808 */ /* 0x000fe40004800000 */
[----:B------:R-:W-:Y:S02]  /*96e0*/  ISETP.GE.AND P4, PT, R100, R146, PT ;  /* 0x000000926400720c */ /* 0x000fe40003f86270 */
        /* <DEDUP_REMOVED lines=18> */
[-C--:B------:R-:W-:Y:S02]  /*9810*/  ISETP.GT.AND P2, PT, R22, R91.reuse, PT ;  /* 0x0000005b1600720c */ /* 0x080fe40003f44270 */
[----:B------:R-:W-:Y:S02]  /*9820*/  FSEL R194, R96, -INF , !P3 ;  /* 0xff80000060c27808 */ /* 0x000fe40005800000 */
[----:B------:R-:W-:Y:S02]  /*9830*/  ISETP.GT.AND P3, PT, R115, R91, PT ;  /* 0x0000005b7300720c */ /* 0x000fe40003f64270 */
[----:B------:R-:W-:Y:S01]  /*9840*/  FSEL R174, R88, -INF , !P4 ;  /* 0xff80000058ae7808 */ /* 0x000fe20006000000 */
[----:B------:R-:W-:Y:S01]  /*9850*/  VIADD R88, R7, 0xffffff40 ;  /* 0xffffff4007587836 */ /* 0x000fe20000000000 */
[----:B------:R-:W-:-:S02]  /*9860*/  FSEL R172, R56, -INF , !P2 ;  /* 0xff80000038ac7808 */ /* 0x000fc40005000000 */
[----:B------:R-:W-:Y:S02]  /*9870*/  ISETP.GE.AND P1, PT, R91, R145, PT ;  /* 0x000000915b00720c */ /* 0x000fe40003f26270 */
[----:B------:R-:W-:Y:S02]  /*9880*/  FSEL R56, R93, -INF , !P3 ;  /* 0xff8000005d387808 */ /* 0x000fe40005800000 */
[----:B------:R-:W-:Y:S02]  /*9890*/  ISETP.GE.AND P4, PT, R91, R146, PT ;  /* 0x000000925b00720c */ /* 0x000fe40003f86270 */
[-C--:B------:R-:W-:Y:S02]  /*98a0*/  ISETP.GT.AND P2, PT, R22, R88.reuse, PT ;  /* 0x000000581600720c */ /* 0x080fe40003f44270 */
[----:B------:R-:W-:Y:S02]  /*98b0*/  FSEL R56, R56, -INF , !P1 ;  /* 0xff80000038387808 */ /* 0x000fe40004800000 */
[----:B------:R-:W-:-:S02]  /*98c0*/  ISETP.GT.AND P1, PT, R115, R88, PT ;  /* 0x000000587300720c */ /* 0x000fc40003f24270 */
[----:B------:R-:W-:Y:S02]  /*98d0*/  FSEL R172, R172, -INF , !P4 ;  /* 0xff800000acac7808 */ /* 0x000fe40006000000 */
        /* <DEDUP_REMOVED lines=8> */
[----:B------:R-:W-:Y:S02]  /*9960*/  FSEL R136, R136, -INF , !P4 ;  /* 0xff80000088887808 */ /* 0x000fe40006000000 */
[C---:B------:R-:W-:Y:S02]  /*9970*/  ISETP.GE.AND P4, PT, R88.reuse, R146, PT ;  /* 0x000000925800720c */ /* 0x040fe40003f86270 */
[----:B------:R-:W-:Y:S01]  /*9980*/  ISETP.GE.AND P1, PT, R88, R145, PT ;  /* 0x000000915800720c */ /* 0x000fe20003f26270 */
[----:B------:R-:W-:Y:S01]  /*9990*/  VIADD R88, R7, 0xffffff48 ;  /* 0xffffff4807587836 */ /* 0x000fe20000000000 */
[----:B------:R-:W-:-:S02]  /*99a0*/  FSEL R130, R48, -INF , !P2 ;  /* 0xff80000030827808 */ /* 0x000fc40005000000 */
[----:B------:R-:W-:Y:S01]  /*99b0*/  FSEL R48, R67, -INF , !P3 ;  /* 0xff80000043307808 */ /* 0x000fe20005800000 */
[----:B------:R-:W-:Y:S01]  /*99c0*/  VIADD R67, R7, 0xffffff49 ;  /* 0xffffff4907437836 */ /* 0x000fe20000000000 */
[-C--:B------:R-:W-:Y:S02]  /*99d0*/  ISETP.GT.AND P2, PT, R22, R88.reuse, PT ;  /* 0x000000581600720c */ /* 0x080fe40003f44270 */
[----:B------:R-:W-:Y:S02]  /*99e0*/  FSEL R48, R48, -INF , !P1 ;  /* 0xff80000030307808 */ /* 0x000fe40004800000 */
[----:B------:R-:W-:Y:S02]  /*99f0*/  ISETP.GT.AND P1, PT, R115, R88, PT ;  /* 0x000000587300720c */ /* 0x000fe40003f24270 */
[----:B------:R-:W-:Y:S02]  /*9a00*/  FSEL R128, R46, -INF , !P2 ;  /* 0xff8000002e807808 */ /* 0x000fe40005000000 */
[----:B------:R-:W-:-:S02]  /*9a10*/  ISETP.GE.AND P3, PT, R88, R145, PT ;  /* 0x000000915800720c */ /* 0x000fc40003f66270 */
[----:B------:R-:W-:Y:S01]  /*9a20*/  FSEL R46, R66, -INF , !P1 ;  /* 0xff800000422e7808 */ /* 0x000fe20004800000 */
[----:B------:R-:W-:Y:S01]  /*9a30*/  VIADD R66, R7, 0xffffff50 ;  /* 0xffffff5007427836 */ /* 0x000fe20000000000 */
[----:B------:R-:W-:Y:S02]  /*9a40*/  FSEL R130, R130, -INF , !P4 ;  /* 0xff80000082827808 */ /* 0x000fe40006000000 */
[----:B------:R-:W-:Y:S02]  /*9a50*/  ISETP.GE.AND P4, PT, R88, R146, PT ;  /* 0x000000925800720c */ /* 0x000fe40003f86270 */
[-C--:B------:R-:W-:Y:S02]  /*9a60*/  ISETP.GT.AND P2, PT, R22, R67.reuse, PT ;  /* 0x000000431600720c */ /* 0x080fe40003f44270 */
[----:B------:R-:W-:Y:S02]  /*9a70*/  FSEL R46, R46, -INF , !P3 ;  /* 0xff8000002e2e7808 */ /* 0x000fe40005800000 */
[----:B------:R-:W-:-:S02]  /*9a80*/  ISETP.GT.AND P3, PT, R115, R67, PT ;  /* 0x000000437300720c */ /* 0x000fc40003f64270 */
[----:B------:R-:W-:Y:S02]  /*9a90*/  FSEL R128, R128, -INF , !P4 ;  /* 0xff80000080807808 */ /* 0x000fe40006000000 */
[C---:B------:R-:W-:Y:S02]  /*9aa0*/  ISETP.GE.AND P4, PT, R67.reuse, R146, PT ;  /* 0x000000924300720c */ /* 0x040fe40003f86270 */
[----:B------:R-:W-:Y:S02]  /*9ab0*/  FSEL R44, R44, -INF , !P2 ;  /* 0xff8000002c2c7808 */ /* 0x000fe40005000000 */
[----:B------:R-:W-:Y:S02]  /*9ac0*/  ISETP.GE.AND P1, PT, R67, R145, PT ;  /* 0x000000914300720c */ /* 0x000fe40003f26270 */
[----:B------:R-:W-:Y:S02]  /*9ad0*/  FSEL R65, R65, -INF , !P3 ;  /* 0xff80000041417808 */ /* 0x000fe40005800000 */
[----:B------:R-:W-:-:S02]  /*9ae0*/  FSEL R126, R44, -INF , !P4 ;  /* 0xff8000002c7e7808 */ /* 0x000fc40006000000 */
[----:B------:R-:W-:Y:S02]  /*9af0*/  FSEL R44, R65, -INF , !P1 ;  /* 0xff800000412c7808 */ /* 0x000fe40004800000 */
[----:B------:R-:W-:Y:S02]  /*9b00*/  ISETP.GT.AND P2, PT, R22, R66, PT ;  /* 0x000000421600720c */ /* 0x000fe40003f44270 */
[----:B------:R-:W-:Y:S01]  /*9b10*/  IABS R65, R64 ;  /* 0x0000004000417213 */ /* 0x000fe20000000000 */
[----:B------:R-:W-:Y:S01]  /*9b20*/  VIADD R64, R7, 0xffffff51 ;  /* 0xffffff5107407836 */ /* 0x000fe20000000000 */
[----:B------:R-:W-:Y:S02]  /*9b30*/  FSEL R118, R42, -INF , !P2 ;  /* 0xff8000002a767808 */ /* 0x000fe40005000000 */
[----:B------:R-:W-:Y:S01]  /*9b40*/  ISETP.GT.AND P1, PT, R115, R66, PT ;  /* 0x000000427300720c */ /* 0x000fe20003f24270 */
[----:B------:R-:W-:Y:S01]  /*9b50*/  IMAD.MOV.U32 R42, RZ, RZ, R65 ;  /* 0x000000ffff2a7224 */ /* 0x000fe200078e0041 */
[----:B------:R-:W-:-:S02]  /*9b60*/  ISETP.GE.AND P4, PT, R66, R146, PT ;  /* 0x000000924200720c */ /* 0x000fc40003f86270 */
[----:B------:R-:W-:Y:S02]  /*9b70*/  FSEL R65, R63, -INF , !P1 ;  /* 0xff8000003f417808 */ /* 0x000fe40004800000 */
[----:B------:R-:W-:Y:S02]  /*9b80*/  ISETP.GE.AND P3, PT, R66, R145, PT ;  /* 0x000000914200720c */ /* 0x000fe40003f66270 */
[----:B------:R-:W-:Y:S02]  /*9b90*/  I2FP.F32.S32 R63, R42 ;  /* 0x0000002a003f7245 */ /* 0x000fe40000201400 */
[----:B------:R-:W-:Y:S02]  /*9ba0*/  FSEL R118, R118, -INF , !P4 ;  /* 0xff80000076767808 */ /* 0x000fe40006000000 */
[----:B------:R-:W-:Y:S01]  /*9bb0*/  FSEL R42, R65, -INF , !P3 ;  /* 0xff800000412a7808 */ /* 0x000fe20005800000 */
[----:B-----5:R-:W-:Y:S01]  /*9bc0*/  FFMA.FTZ R39, -R156, R63, R39 ;  /* 0x0000003f9c277223 */ /* 0x020fe20000010127 */
[----:B------:R-:W-:Y:S01]  /*9bd0*/  ISETP.GT.AND P2, PT, R22, R64, PT ;  /* 0x000000401600720c */ /* 0x000fe20003f44270 */
[----:B------:R1:W2:Y:S01]  /*9be0*/  MUFU.TANH R65, R32 ;  /* 0x0000002000417308 */ /* 0x0002a20000002400 */
[----:B------:R-:W-:-:S02]  /*9bf0*/  ISETP.GE.AND P4, PT, R64, R146, PT ;  /* 0x000000924000720c */ /* 0x000fc40003f86270 */
[----:B------:R-:W-:Y:S02]  /*9c00*/  ISETP.GE.AND P1, PT, R64, R145, PT ;  /* 0x000000914000720c */ /* 0x000fe40003f26270 */
[----:B------:R-:W-:Y:S01]  /*9c10*/  ISETP.GT.AND P3, PT, R115, R64, PT ;  /* 0x000000407300720c */ /* 0x000fe20003f64270 */
[----:B------:R-:W-:Y:S01]  /*9c20*/  FMUL.FTZ R64, R34, R123 ;  /* 0x0000007b22407220 */ /* 0x000fe20000410000 */
[----:B------:R-:W-:Y:S01]  /*9c30*/  IABS R63, R61 ;  /* 0x0000003d003f7213 */ /* 0x000fe20000000000 */
[----:B------:R-:W-:Y:S01]  /*9c40*/  VIADD R34, R7, 0xffffff58 ;  /* 0xffffff5807227836 */ /* 0x000fe20000000000 */
[----:B------:R-:W-:Y:S01]  /*9c50*/  IABS R62, R62 ;  /* 0x0000003e003e7213 */ /* 0x000fe20000000000 */
[----:B------:R-:W3:Y:S01]  /*9c60*/  MUFU.TANH R61, R64 ;  /* 0x00000040003d7308 */ /* 0x000ee20000002400 */
[----:B------:R-:W-:Y:S02]  /*9c70*/  I2FP.F32.S32 R63, R63 ;  /* 0x0000003f003f7245 */ /* 0x000fe40000201400 */
[----:B------:R-:W-:-:S02]  /*9c80*/  I2FP.F32.S32 R62, R62 ;  /* 0x0000003e003e7245 */ /* 0x000fc40000201400 */
[----:B------:R-:W-:Y:S02]  /*9c90*/  IABS R57, R57 ;  /* 0x0000003900397213 */ /* 0x000fe40000000000 */
[----:B-1----:R-:W-:Y:S01]  /*9ca0*/  FSEL R32, R39, -INF , !P3 ;  /* 0xff80000027207808 */ /* 0x002fe20005800000 */
[----:B------:R-:W-:Y:S01]  /*9cb0*/  FMUL.FTZ R39, R33, R123 ;  /* 0x0000007b21277220 */ /* 0x000fe20000410000 */
[----:B------:R-:W-:Y:S01]  /*9cc0*/  FSEL R60, R60, -INF , !P2 ;  /* 0xff8000003c3c7808 */ /* 0x000fe20005000000 */
[----:B--2---:R-:W-:Y:S01]  /*9cd0*/  FFMA.FTZ R63, -R156, R63, R65 ;  /* 0x0000003f9c3f7223 */ /* 0x004fe20000010141 */
[----:B------:R-:W-:Y:S01]  /*9ce0*/  FSEL R32, R32, -INF , !P1 ;  /* 0xff80000020207808 */ /* 0x000fe20004800000 */
[----:B------:R-:W-:Y:S01]  /*9cf0*/  VIADD R33, R7, 0xffffff59 ;  /* 0xffffff5907217836 */ /* 0x000fe20000000000 */
[-C--:B------:R-:W-:Y:S01]  /*9d00*/  ISETP.GT.AND P2, PT, R22, R34.reuse, PT ;  /* 0x000000221600720c */ /* 0x080fe20003f44270 */
[----:B------:R-:W1:Y:S01]  /*9d10*/  MUFU.TANH R39, R39 ;  /* 0x0000002700277308 */ /* 0x000e620000002400 */
[----:B------:R-:W-:Y:S01]  /*9d20*/  ISETP.GT.AND P1, PT, R115, R34, PT ;  /* 0x000000227300720c */ /* 0x000fe20003f24270 */
[----:B---3--:R-:W-:Y:S01]  /*9d30*/  FFMA.FTZ R61, -R156, R62, R61 ;  /* 0x0000003e9c3d7223 */ /* 0x008fe2000001013d */
[----:B------:R-:W-:-:S02]  /*9d40*/  I2FP.F32.S32 R57, R57 ;  /* 0x0000003900397245 */ /* 0x000fc40000201400 */
[----:B------:R-:W-:Y:S02]  /*9d50*/  FSEL R102, R60, -INF , !P4 ;  /* 0xff8000003c667808 */ /* 0x000fe40006000000 */
[C---:B------:R-:W-:Y:S02]  /*9d60*/  ISETP.GE.AND P4, PT, R34.reuse, R146, PT ;  /* 0x000000922200720c */ /* 0x040fe40003f86270 */
[----:B------:R-:W-:Y:S02]  /*9d70*/  ISETP.GE.AND P3, PT, R34, R145, PT ;  /* 0x000000912200720c */ /* 0x000fe40003f66270 */
[----:B------:R-:W-:Y:S02]  /*9d80*/  FSEL R63, R63, -INF , !P2 ;  /* 0xff8000003f3f7808 */ /* 0x000fe40005000000 */
[----:B------:R-:W-:Y:S02]  /*9d90*/  FSEL R34, R61, -INF , !P1 ;  /* 0xff8000003d227808 */ /* 0x000fe40004800000 */
[----:B------:R-:W-:Y:S01]  /*9da0*/  FSEL R98, R63, -INF , !P4 ;  /* 0xff8000003f627808 */ /* 0x000fe20006000000 */
[----:B-1----:R-:W-:Y:S01]  /*9db0*/  FFMA.FTZ R39, -R156, R57, R39 ;  /* 0x000000399c277223 */ /* 0x002fe20000010127 */
[----:B------:R-:W-:Y:S01]  /*9dc0*/  FMUL.FTZ R57, R30, R123 ;  /* 0x0000007b1e397220 */ /* 0x000fe20000410000 */
[----:B------:R-:W-:-:S02]  /*9dd0*/  FSEL R34, R34, -INF , !P3 ;  /* 0xff80000022227808 */ /* 0x000fc40005800000 */
[----:B------:R-:W-:Y:S02]  /*9de0*/  ISETP.GT.AND P2, PT, R22, R33, PT ;  /* 0x000000211600720c */ /* 0x000fe40003f44270 */
[C---:B------:R-:W-:Y:S02]  /*9df0*/  ISETP.GE.AND P4, PT, R33.reuse, R146, PT ;  /* 0x000000922100720c */ /* 0x040fe40003f86270 */
[----:B------:R-:W-:Y:S02]  /*9e00*/  ISETP.GE.AND P1, PT, R33, R145, PT ;  /* 0x000000912100720c */ /* 0x000fe40003f26270 */
[----:B------:R-:W-:Y:S02]  /*9e10*/  ISETP.GT.AND P3, PT, R115, R33, PT ;  /* 0x000000217300720c */ /* 0x000fe40003f64270 */
[----:B------:R-:W-:Y:S01]  /*9e20*/  IABS R59, R59 ;  /* 0x0000003b003b7213 */ /* 0x000fe20000000000 */
[----:B------:R1:W2:Y:S01]  /*9e30*/  MUFU.TANH R33, R28 ;  /* 0x0000001c00217308 */ /* 0x0002a20000002400 */
[----:B------:R-:W-:-:S02]  /*9e40*/  IABS R30, R55 ;  /* 0x00000037001e7213 */ /* 0x000fc40000000000 */
[----:B------:R-:W-:Y:S02]  /*9e50*/  I2FP.F32.S32 R60, R59 ;  /* 0x0000003b003c7245 */ /* 0x000fe40000201400 */
[----:B------:R-:W-:Y:S02]  /*9e60*/  IABS R58, R58 ;  /* 0x0000003a003a7213 */ /* 0x000fe40000000000 */
[----:B------:R-:W-:Y:S01]  /*9e70*/  IABS R52, R52 ;  /* 0x0000003400347213 */ /* 0x000fe20000000000 */
[----:B------:R-:W3:Y:S01]  /*9e80*/  MUFU.TANH R55, R57 ;  /* 0x0000003900377308 */ /* 0x000ee20000002400 */
[----:B------:R-:W-:Y:S01]  /*9e90*/  FFMA.FTZ R60, -R156, R60, R35 ;  /* 0x0000003c9c3c7223 */ /* 0x000fe20000010123 */
[----:B------:R-:W-:Y:S01]  /*9ea0*/  VIADD R35, R7, 0xffffff60 ;  /* 0xffffff6007237836 */ /* 0x000fe20000000000 */
[----:B------:R-:W-:Y:S02]  /*9eb0*/  I2FP.F32.S32 R58, R58 ;  /* 0x0000003a003a7245 */ /* 0x000fe40000201400 */
[----:B------:R-:W-:-:S02]  /*9ec0*/  FSEL R39, R39, -INF , !P2 ;  /* 0xff80000027277808 */ /* 0x000fc40005000000 */
[----:B------:R-:W-:Y:S02]  /*9ed0*/  FSEL R60, R60, -INF , !P3 ;  /* 0xff8000003c3c7808 */ /* 0x000fe40005800000 */
[----:B-1----:R-:W-:Y:S02]  /*9ee0*/  I2FP.F32.S32 R28, R30 ;  /* 0x0000001e001c7245 */ /* 0x002fe40000201400 */
[-C--:B------:R-:W-:Y:S02]  /*9ef0*/  ISETP.GT.AND P2, PT, R22, R35.reuse, PT ;  /* 0x000000231600720c */ /* 0x080fe40003f44270 */
[----:B------:R-:W-:Y:S01]  /*9f00*/  FSEL R30, R60, -INF , !P1 ;  /* 0xff8000003c1e7808 */ /* 0x000fe20004800000 */
[C---:B--2---:R-:W-:Y:S01]  /*9f10*/  FFMA.FTZ R28, -R156.reuse, R28, R33 ;  /* 0x0000001c9c1c7223 */ /* 0x044fe20000010121 */
[----:B------:R-:W-:Y:S01]  /*9f20*/  ISETP.GT.AND P1, PT, R115, R35, PT ;  /* 0x000000237300720c */ /* 0x000fe20003f24270 */
[----:B------:R-:W-:Y:S02]  /*9f30*/  VIADD R33, R7, 0xffffff61 ;  /* 0xffffff6107217836 */ /* 0x000fe40000000000 */
[----:B---3--:R-:W-:Y:S01]  /*9f40*/  FFMA.FTZ R55, -R156, R58, R55 ;  /* 0x0000003a9c377223 */ /* 0x008fe20000010137 */
[----:B------:R-:W-:-:S02]  /*9f50*/  I2FP.F32.S32 R52, R52 ;  /* 0x0000003400347245 */ /* 0x000fc40000201400 */
[----:B------:R-:W-:Y:S02]  /*9f60*/  FSEL R100, R39, -INF , !P4 ;  /* 0xff80000027647808 */ /* 0x000fe40006000000 */
[----:B------:R-:W-:Y:S01]  /*9f70*/  IABS R53, R53 ;  /* 0x0000003500357213 */ /* 0x000fe20000000000 */
[----:B------:R-:W-:Y:S01]  /*9f80*/  FFMA.FTZ R29, -R156, R52, R29 ;  /* 0x000000349c1d7223 */ /* 0x000fe2000001011d */
[C---:B------:R-:W-:Y:S02]  /*9f90*/  ISETP.GE.AND P4, PT, R35.reuse, R146, PT ;  /* 0x000000922300720c */ /* 0x040fe40003f86270 */
[----:B------:R-:W-:Y:S02]  /*9fa0*/  FSEL R28, R28, -INF , !P2 ;  /* 0xff8000001c1c7808 */ /* 0x000fe40005000000 */
[----:B------:R-:W-:Y:S02]  /*9fb0*/  ISETP.GE.AND P3, PT, R35, R145, PT ;  /* 0x000000912300720c */ /* 0x000fe40003f66270 */
        /* <DEDUP_REMOVED lines=8> */
[----:B------:R-:W-:Y:S01]  /*a040*/  FMUL.FTZ R33, R24, R123 ;  /* 0x0000007b18217220 */ /* 0x000fe20000410000 */
[----:B------:R-:W-:Y:S01]  /*a050*/  FFMA.FTZ R24, -R156, R52, R31 ;  /* 0x000000349c187223 */ /* 0x000fe2000001011f */
[----:B------:R-:W-:Y:S01]  /*a060*/  VIADD R31, R7, 0xffffff68 ;  /* 0xffffff68071f7836 */ /* 0x000fe20000000000 */
[----:B------:R-:W-:Y:S02]  /*a070*/  FSEL R88, R29, -INF , !P2 ;  /* 0xff8000001d587808 */ /* 0x000fe40005000000 */
[----:B------:R-:W-:Y:S01]  /*a080*/  IABS R51, R51 ;  /* 0x0000003300337213 */ /* 0x000fe20000000000 */
[----:B------:R-:W1:Y:S01]  /*a090*/  MUFU.TANH R33, R33 ;  /* 0x0000002100217308 */ /* 0x000e620000002400 */
[----:B------:R-:W-:Y:S02]  /*a0a0*/  FSEL R24, R24, -INF , !P3 ;  /* 0xff80000018187808 */ /* 0x000fe40005800000 */
[----:B------:R-:W-:Y:S01]  /*a0b0*/  FSEL R88, R88, -INF , !P4 ;  /* 0xff80000058587808 */ /* 0x000fe20006000000 */
[----:B------:R-:W-:Y:S01]  /*a0c0*/  IMAD.MOV.U32 R29, RZ, RZ, R51 ;  /* 0x000000ffff1d7224 */ /* 0x000fe200078e0033 */
[----:B------:R-:W-:-:S02]  /*a0d0*/  FSEL R24, R24, -INF , !P1 ;  /* 0xff80000018187808 */ /* 0x000fc40004800000 */
[----:B------:R-:W-:Y:S02]  /*a0e0*/  ISETP.GT.AND P2, PT, R22, R31, PT ;  /* 0x0000001f1600720c */ /* 0x000fe40003f44270 */
[C---:B------:R-:W-:Y:S02]  /*a0f0*/  ISETP.GE.AND P4, PT, R31.reuse, R146, PT ;  /* 0x000000921f00720c */ /* 0x040fe40003f86270 */
[----:B------:R-:W-:Y:S02]  /*a100*/  ISETP.GE.AND P3, PT, R31, R145, PT ;  /* 0x000000911f00720c */ /* 0x000fe40003f66270 */
[----:B------:R-:W-:Y:S01]  /*a110*/  ISETP.GT.AND P1, PT, R115, R31, PT ;  /* 0x0000001f7300720c */ /* 0x000fe20003f24270 */
[----:B------:R-:W-:Y:S01]  /*a120*/  FMUL.FTZ R31, R26, R123 ;  /* 0x0000007b1a1f7220 */ /* 0x000fe20000410000 */
[----:B------:R-:W-:Y:S02]  /*a130*/  I2FP.F32.S32 R29, R29 ;  /* 0x0000001d001d7245 */ /* 0x000fe40000201400 */
[----:B------:R-:W-:-:S02]  /*a140*/  IABS R50, R50 ;  /* 0x0000003200327213 */ /* 0x000fc40000000000 */
[----:B------:R-:W-:Y:S01]  /*a150*/  IABS R26, R47 ;  /* 0x0000002f001a7213 */ /* 0x000fe20000000000 */
[----:B------:R-:W2:Y:S01]  /*a160*/  MUFU.TANH R31, R31 ;  /* 0x0000001f001f7308 */ /* 0x000ea20000002400 */
[----:B-1----:R-:W-:Y:S01]  /*a170*/  FFMA.FTZ R29, -R156, R29, R33 ;  /* 0x0000001d9c1d7223 */ /* 0x002fe20000010121 */
[----:B------:R-:W-:Y:S01]  /*a180*/  I2FP.F32.S32 R50, R50 ;  /* 0x0000003200327245 */ /* 0x000fe20000201400 */
[----:B------:R-:W-:Y:S01]  /*a190*/  FMUL.FTZ R33, R16, R123 ;  /* 0x0000007b10217220 */ /* 0x000fe20000410000 */
[----:B------:R-:W-:Y:S01]  /*a1a0*/  I2FP.F32.S32 R26, R26 ;  /* 0x0000001a001a7245 */ /* 0x000fe20000201400 */
[----:B------:R-:W-:Y:S01]  /*a1b0*/  VIADD R16, R7, 0xffffff70 ;  /* 0xffffff7007107836 */ /* 0x000fe20000000000 */
[----:B------:R-:W-:Y:S02]  /*a1c0*/  FSEL R29, R29, -INF , !P2 ;  /* 0xff8000001d1d7808 */ /* 0x000fe40005000000 */
[----:B------:R-:W-:Y:S01]  /*a1d0*/  IABS R49, R49 ;  /* 0x0000003100317213 */ /* 0x000fe20000000000 */
[----:B------:R-:W-:Y:S01]  /*a1e0*/  FFMA.FTZ R26, -R156, R26, R25 ;  /* 0x0000001a9c1a7223 */ /* 0x000fe20000010119 */
[----:B------:R-:W-:Y:S01]  /*a1f0*/  FSEL R60, R29, -INF , !P4 ;  /* 0xff8000001d3c7808 */ /* 0x000fe20006000000 */
[----:B------:R-:W-:Y:S01]  /*a200*/  VIADD R25, R7, 0xffffff69 ;  /* 0xffffff6907197836 */ /* 0x000fe20000000000 */
[----:B------:R-:W-:-:S02]  /*a210*/  I2FP.F32.S32 R29, R49 ;  /* 0x00000031001d7245 */ /* 0x000fc40000201400 */
[----:B------:R-:W-:Y:S02]  /*a220*/  IABS R43, R43 ;  /* 0x0000002b002b7213 */ /* 0x000fe40000000000 */
[----:B------:R-:W-:Y:S01]  /*a230*/  ISETP.GT.AND P2, PT, R22, R25, PT ;  /* 0x000000191600720c */ /* 0x000fe20003f44270 */
[C---:B--2---:R-:W-:Y:S01]  /*a240*/  FFMA.FTZ R31, -R156.reuse, R50, R31 ;  /* 0x000000329c1f7223 */ /* 0x044fe2000001011f */
[----:B------:R-:W-:Y:S01]  /*a250*/  ISETP.GE.AND P4, PT, R25, R146, PT ;  /* 0x000000921900720c */ /* 0x000fe20003f86270 */
[----:B------:R-:W-:Y:S01]  /*a260*/  FFMA.FTZ R29, -R156, R29, R27 ;  /* 0x0000001d9c1d7223 */ /* 0x000fe2000001011b */
[----:B------:R-:W-:Y:S01]  /*a270*/  FMUL.FTZ R27, R18, R123 ;  /* 0x0000007b121b7220 */ /* 0x000fe20000410000 */
[----:B------:R-:W-:Y:S02]  /*a280*/  FSEL R26, R26, -INF , !P2 ;  /* 0xff8000001a1a7808 */ /* 0x000fe40005000000 */
[----:B------:R-:W-:Y:S02]  /*a290*/  FSEL R31, R31, -INF , !P1 ;  /* 0xff8000001f1f7808 */ /* 0x000fe40004800000 */
[----:B------:R-:W-:Y:S01]  /*a2a0*/  ISETP.GE.AND P1, PT, R25, R145, PT ;  /* 0x000000911900720c */ /* 0x000fe20003f26270 */
[----:B------:R-:W-:Y:S01]  /*a2b0*/  MUFU.TANH R27, R27 ;  /* 0x0000001b001b7308 */ /* 0x000fe20000002400 */
[----:B------:R-:W-:-:S02]  /*a2c0*/  FSEL R184, R31, -INF , !P3 ;  /* 0xff8000001fb87808 */ /* 0x000fc40005800000 */
[----:B------:R-:W-:Y:S02]  /*a2d0*/  ISETP.GT.AND P3, PT, R115, R25, PT ;  /* 0x000000197300720c */ /* 0x000fe40003f64270 */
[----:B------:R-:W-:Y:S02]  /*a2e0*/  IABS R18, R45 ;  /* 0x0000002d00127213 */ /* 0x000fe40000000000 */
[----:B------:R-:W-:Y:S01]  /*a2f0*/  FSEL R29, R29, -INF , !P3 ;  /* 0xff8000001d1d7808 */ /* 0x000fe20005800000 */
[----:B------:R-:W1:Y:S01]  /*a300*/  MUFU.TANH R25, R33 ;  /* 0x0000002100197308 */ /* 0x000e620000002400 */
[----:B------:R-:W-:Y:S02]  /*a310*/  FSEL R58, R26, -INF , !P4 ;  /* 0xff8000001a3a7808 */ /* 0x000fe40006000000 */
[----:B------:R-:W-:Y:S02]  /*a320*/  FSEL R176, R29, -INF , !P1 ;  /* 0xff8000001db07808 */ /* 0x000fe40004800000 */
[----:B------:R-:W-:-:S02]  /*a330*/  ISETP.GT.AND P2, PT, R22, R16, PT ;  /* 0x000000101600720c */ /* 0x000fc40003f44270 */
[C---:B------:R-:W-:Y:S02]  /*a340*/  ISETP.GE.AND P4, PT, R16.reuse, R146, PT ;  /* 0x000000921000720c */ /* 0x040fe40003f86270 */
[----:B------:R-:W-:Y:S02]  /*a350*/  ISETP.GE.AND P3, PT, R16, R145, PT ;  /* 0x000000911000720c */ /* 0x000fe40003f66270 */
[----:B------:R-:W-:Y:S02]  /*a360*/  I2FP.F32.S32 R18, R18 ;  /* 0x0000001200127245 */ /* 0x000fe40000201400 */
[----:B------:R-:W-:Y:S01]  /*a370*/  ISETP.GT.AND P1, PT, R115, R16, PT ;  /* 0x000000107300720c */ /* 0x000fe20003f24270 */
[----:B------:R-:W-:Y:S01]  /*a380*/  IMAD.MOV.U32 R16, RZ, RZ, R43 ;  /* 0x000000ffff107224 */ /* 0x000fe200078e002b */
[----:B------:R-:W-:Y:S01]  /*a390*/  IABS R41, R41 ;  /* 0x0000002900297213 */ /* 0x000fe20000000000 */
[----:B-1----:R-:W-:Y:S01]  /*a3a0*/  FFMA.FTZ R18, -R156, R18, R25 ;  /* 0x000000129c127223 */ /* 0x002fe20000010119 */
[----:B------:R-:W-:-:S02]  /*a3b0*/  IABS R40, R40 ;  /* 0x0000002800287213 */ /* 0x000fc40000000000 */
[----:B------:R-:W-:Y:S01]  /*a3c0*/  I2FP.F32.S32 R25, R16 ;  /* 0x0000001000197245 */ /* 0x000fe20000201400 */
[----:B------:R-:W-:Y:S01]  /*a3d0*/  VIADD R16, R7, 0xffffff71 ;  /* 0xffffff7107107836 */ /* 0x000fe20000000000 */
[----:B------:R-:W-:Y:S02]  /*a3e0*/  I2FP.F32.S32 R41, R41 ;  /* 0x0000002900297245 */ /* 0x000fe40000201400 */
[----:B------:R-:W-:Y:S01]  /*a3f0*/  FSEL R18, R18, -INF , !P2 ;  /* 0xff80000012127808 */ /* 0x000fe20005000000 */
[----:B------:R-:W-:Y:S01]  /*a400*/  FFMA.FTZ R25, -R156, R25, R27 ;  /* 0x000000199c197223 */ /* 0x000fe2000001011b */
[----:B------:R-:W-:Y:S01]  /*a410*/  ISETP.GT.AND P2, PT, R22, R16, PT ;  /* 0x000000101600720c */ /* 0x000fe20003f44270 */
[----:B------:R-:W-:Y:S01]  /*a420*/  FFMA.FTZ R17, -R156, R41, R17 ;  /* 0x000000299c117223 */ /* 0x000fe20000010111 */
[----:B------:R-:W-:Y:S02]  /*a430*/  FSEL R64, R18, -INF , !P4 ;  /* 0xff80000012407808 */ /* 0x000fe40006000000 */
[----:B------:R-:W-:-:S02]  /*a440*/  FSEL R25, R25, -INF , !P1 ;  /* 0xff80000019197808 */ /* 0x000fc40004800000 */
[C---:B------:R-:W-:Y:S02]  /*a450*/  ISETP.GE.AND P4, PT, R16.reuse, R146, PT ;  /* 0x000000921000720c */ /* 0x040fe40003f86270 */
[----:B------:R-:W-:Y:S02]  /*a460*/  FSEL R170, R25, -INF , !P3 ;  /* 0xff80000019aa7808 */ /* 0x000fe40005800000 */
[----:B------:R-:W-:Y:S01]  /*a470*/  ISETP.GE.AND P1, PT, R16, R145, PT ;  /* 0x000000911000720c */ /* 0x000fe20003f26270 */
[----:B------:R1:W-:Y:S01]  /*a480*/  MUFU.TANH R25, R12 ;  /* 0x0000000c00197308 */ /* 0x0003e20000002400 */
[----:B------:R-:W-:Y:S01]  /*a490*/  BAR.SYNC.DEFER_BLOCKING 0x0 ;  /* 0x0000000000007b1d */ /* 0x000fe20000010000 */
[----:B------:R-:W-:Y:S01]  /*a4a0*/  ISETP.GT.AND P3, PT, R115, R16, PT ;  /* 0x000000107300720c */ /* 0x000fe20003f64270 */
[----:B------:R-:W-:Y:S01]  /*a4b0*/  FMUL.FTZ R16, R14, R123 ;  /* 0x0000007b0e107220 */ /* 0x000fe20000410000 */
[----:B------:R-:W-:Y:S01]  /*a4c0*/  FSEL R62, R17, -INF , !P2 ;  /* 0xff800000113e7808 */ /* 0x000fe20005000000 */
[C---:B------:R-:W-:Y:S01]  /*a4d0*/  VIADD R14, R7.reuse, 0xffffff78 ;  /* 0xffffff78070e7836 */ /* 0x040fe20000000000 */
[----:B------:R-:W-:Y:S01]  /*a4e0*/  I2FP.F32.S32 R40, R40 ;  /* 0x0000002800287245 */ /* 0x000fe20000201400 */
[----:B------:R-:W-:Y:S01]  /*a4f0*/  VIADD R7, R7, 0xffffff79 ;  /* 0xffffff7907077836 */ /* 0x000fe20000000000 */
[----:B------:R-:W2:Y:S01]  /*a500*/  MUFU.TANH R17, R16 ;  /* 0x0000001000117308 */ /* 0x000ea20000002400 */
[----:B------:R-:W-:-:S02]  /*a510*/  IABS R37, R37 ;  /* 0x0000002500257213 */ /* 0x000fc40000000000 */
[----:B------:R-:W-:Y:S01]  /*a520*/  FFMA.FTZ R19, -R156, R40, R19 ;  /* 0x000000289c137223 */ /* 0x000fe20000010113 */
[----:B------:R-:W-:Y:S02]  /*a530*/  IABS R117, R117 ;  /* 0x0000007500757213 */ /* 0x000fe40000000000 */
[----:B------:R-:W-:Y:S02]  /*a540*/  IABS R11, R11 ;  /* 0x0000000b000b7213 */ /* 0x000fe40000000000 */
[----:B------:R-:W-:Y:S02]  /*a550*/  FSEL R19, R19, -INF , !P3 ;  /* 0xff80000013137808 */ /* 0x000fe40005800000 */
[----:B-1----:R-:W-:Y:S02]  /*a560*/  I2FP.F32.S32 R12, R37 ;  /* 0x00000025000c7245 */ /* 0x002fe40000201400 */
[----:B------:R-:W-:Y:S02]  /*a570*/  FSEL R168, R19, -INF , !P1 ;  /* 0xff80000013a87808 */ /* 0x000fe40004800000 */
[----:B------:R-:W-:-:S02]  /*a580*/  I2FP.F32.S32 R117, R117 ;  /* 0x0000007500757245 */ /* 0x000fc40000201400 */
[----:B------:R-:W-:Y:S01]  /*a590*/  ISETP.GT.AND P1, PT, R115, R14, PT ;  /* 0x0000000e7300720c */ /* 0x000fe20003f24270 */
[C---:B--2---:R-:W-:Y:S01]  /*a5a0*/  FFMA.FTZ R12, -R156.reuse, R12, R17 ;  /* 0x0000000c9c0c7223 */ /* 0x044fe20000010111 */
[----:B------:R-:W-:Y:S01]  /*a5b0*/  I2FP.F32.S32 R11, R11 ;  /* 0x0000000b000b7245 */ /* 0x000fe20000201400 */
[----:B------:R-:W-:Y:S01]  /*a5c0*/  FFMA.FTZ R13, -R156, R117, R13 ;  /* 0x000000759c0d7223 */ /* 0x000fe2000001010d */
[----:B------:R-:W-:Y:S02]  /*a5d0*/  IABS R113, R113 ;  /* 0x0000007100717213 */ /* 0x000fe40000000000 */
[----:B------:R-:W-:Y:S01]  /*a5e0*/  FSEL R12, R12, -INF , !P1 ;  /* 0xff8000000c0c7808 */ /* 0x000fe20004800000 */
[----:B------:R-:W-:Y:S01]  /*a5f0*/  FFMA.FTZ R11, -R156, R11, R25 ;  /* 0x0000000b9c0b7223 */ /* 0x000fe20000010119 */
[----:B------:R-:W-:Y:S02]  /*a600*/  ISETP.GT.AND P1, PT, R22, R7, PT ;  /* 0x000000071600720c */ /* 0x000fe40003f24270 */
[----:B------:R-:W-:-:S02]  /*a610*/  FSEL R62, R62, -INF , !P4 ;  /* 0xff8000003e3e7808 */ /* 0x000fc40006000000 */
[----:B------:R-:W-:Y:S02]  /*a620*/  FSEL R13, R13, -INF , !P1 ;  /* 0xff8000000d0d7808 */ /* 0x000fe40004800000 */
[----:B------:R-:W-:Y:S02]  /*a630*/  ISETP.GT.AND P2, PT, R22, R14, PT ;  /* 0x0000000e1600720c */ /* 0x000fe40003f44270 */
[C---:B------:R-:W-:Y:S02]  /*a640*/  ISETP.GE.AND P4, PT, R14.reuse, R146, PT ;  /* 0x000000920e00720c */ /* 0x040fe40003f86270 */
[----:B------:R-:W-:Y:S02]  /*a650*/  ISETP.GE.AND P3, PT, R14, R145, PT ;  /* 0x000000910e00720c */ /* 0x000fe40003f66270 */
[----:B------:R-:W-:Y:S02]  /*a660*/  ISETP.GT.U32.AND P1, PT, R112, R147, PT ;  /* 0x000000937000720c */ /* 0x000fe40003f24070 */
[----:B------:R-:W-:-:S02]  /*a670*/  I2FP.F32.S32 R14, R113 ;  /* 0x00000071000e7245 */ /* 0x000fc40000201400 */
[----:B------:R-:W-:Y:S02]  /*a680*/  FSEL R11, R11, -INF , !P2 ;  /* 0xff8000000b0b7808 */ /* 0x000fe40005000000 */
[----:B------:R-:W-:Y:S01]  /*a690*/  ISETP.GT.AND P2, PT, R115, R7, PT ;  /* 0x000000077300720c */ /* 0x000fe20003f44270 */
[----:B------:R-:W-:Y:S01]  /*a6a0*/  FFMA.FTZ R14, -R156, R14, R15 ;  /* 0x0000000e9c0e7223 */ /* 0x000fe2000001010f */
        /* <DEDUP_REMOVED lines=72> */
.L_x_9102:
        /* <DEDUP_REMOVED lines=8> */
.L_x_9103:
[----:B------:R-:W-:Y:S05]  /*abb0*/  BSYNC.RECONVERGENT B0 ;  /* 0x0000000000007941 */ /* 0x000fea0003800200 */
.L_x_9101:
        /* <DEDUP_REMOVED lines=32> */
.L_x_9105:
[----:B------:R-:W-:Y:S05]  /*adc0*/  BSYNC.RECONVERGENT B0 ;  /* 0x0000000000007941 */ /* 0x000fea0003800200 */
.L_x_9104:
[----:B------:R-:W0:Y:S02]  /*add0*/  LDGDEPBAR ;  /* 0x00000000000079af */ /* 0x000e240000000000 */
.L_x_9100:
[----:B------:R-:W-:Y:S05]  /*ade0*/  BSYNC.RECONVERGENT B1 ;  /* 0x0000000000017941 */ /* 0x000fea0003800200 */
.L_x_9099:
        /* <DEDUP_REMOVED lines=18> */
[----:B--2---:R-:W-:-:S05]  /*af10*/  FMNMX3.FTZ R12, R7, R124, R50, !PT ;  /* 0x0000007c070c7276 */ /* 0x004fca0007810032 */
[----:B------:R-:W1:Y:S02]  /*af20*/  SHFL.BFLY PT, R7, R12, 0x2, 0x1f ;  /* 0x0c401f000c077f89 */ /* 0x000e6400000e0000 */
[----:B-1----:R-:W-:-:S05]  /*af30*/  FMNMX.FTZ R7, R12, R7, !PT ;  /* 0x000000070c077209 */ /* 0x002fca0007810000 */
[----:B------:R-:W1:Y:S02]  /*af40*/  SHFL.BFLY PT, R40, R7, 0x1, 0x1f ;  /* 0x0c201f0007287f89 */ /* 0x000e6400000e0000 */
[----:B-1----:R-:W-:-:S04]  /*af50*/  FMNMX.FTZ R40, R7, R40, !PT ;  /* 0x0000002807287209 */ /* 0x002fc80007810000 */
[----:B------:R-:W-:-:S04]  /*af60*/  FSETP.NEU.FTZ.AND P0, PT, R40, -INF , PT ;  /* 0xff8000002800780b */ /* 0x000fc80003f1d000 */
[----:B------:R-:W-:-:S05]  /*af70*/  FSEL R105, R40, RZ, P0 ;  /* 0x000000ff28697208 */ /* 0x000fca0000000000 */
[----:B------:R-:W-:Y:S01]  /*af80*/  FADD.FTZ R105, R0, -R105 ;  /* 0x8000006900697221 */ /* 0x000fe20000010000 */
[----:B------:R-:W-:Y:S01]  /*af90*/  IADD3 R0, PT, PT, R119, 0x3020, RZ ;  /* 0x0000302077007810 */ /* 0x000fe20007ffe0ff */
[C---:B---3--:R-:W-:Y:S02]  /*afa0*/  FMUL.FTZ R53, R52.reuse, R40 ;  /* 0x0000002834357220 */ /* 0x048fe40000410000 */
[----:B------:R-:W-:-:S03]  /*afb0*/  FMUL.FTZ R105, R52, R105 ;  /* 0x0000006934697220 */ /* 0x000fc60000410000 */
[----:B------:R-:W-:-:S03]  /*afc0*/  FSEL R53, R53, RZ, P0 ;  /* 0x000000ff35357208 */ /* 0x000fc60000000000 */
[----:B------:R-:W1:Y:S01]  /*afd0*/  MUFU.EX2 R105, R105 ;  /* 0x0000006900697308 */ /* 0x000e620000000800 */
[----:B------:R-:W-:Y:S01]  /*afe0*/  ISETP.GT.U32.AND P0, PT, R112, R147, PT ;  /* 0x000000937000720c */ /* 0x000fe20003f04070 */
[-CC-:B------:R-:W-:Y:S01]  /*aff0*/  FFMA.FTZ R101, R9, R52.reuse, -R53.reuse ;  /* 0x0000003409657223 */ /* 0x180fe20000010835 */
        /* <DEDUP_REMOVED lines=9> */
[----:B------:R-:W-:Y:S01]  /*b090*/  LDSM.16.MT88.4 R24, [R119+0x3400] ;  /* 0x003400007718783b */ /* 0x000fe20000004200 */
[-CC-:B------:R-:W-:Y:S01]  /*b0a0*/  FFMA.FTZ R51, R48, R52.reuse, -R53.reuse ;  /* 0x0000003430337223 */ /* 0x180fe20000010835 */
[--C-:B------:R-:W-:Y:S01]  /*b0b0*/  FFMA.FTZ R48, R44, R52, -R53.reuse ;  /* 0x000000342c307223 */ /* 0x100fe20000010835 */
[----:B------:R-:W-:Y:S01]  /*b0c0*/  FMNMX3.FTZ R9, R9, R190, R188, !PT ;  /* 0x000000be09097276 */ /* 0x000fe200078100bc */
[----:B------:R-:W-:Y:S01]  /*b0d0*/  MUFU.EX2 R97, R97 ;  /* 0x0000006100617308 */ /* 0x000fe20000000800 */
[-CC-:B------:R-:W-:Y:S01]  /*b0e0*/  FFMA.FTZ R44, R30, R52.reuse, -R53.reuse ;  /* 0x000000341e2c7223 */ /* 0x180fe20000010835 */
[--C-:B------:R-:W-:Y:S01]  /*b0f0*/  FFMA.FTZ R43, R28, R52, -R53.reuse ;  /* 0x000000341c2b7223 */ /* 0x100fe20000010835 */
[----:B------:R-:W-:Y:S01]  /*b100*/  FMNMX3.FTZ R9, R9, R38, R36, !PT ;  /* 0x0000002609097276 */ /* 0x000fe20007810024 */
[-C--:B-1----:R-:W-:Y:S01]  /*b110*/  FMUL.FTZ R14, R82, R105.reuse ;  /* 0x00000069520e7220 */ /* 0x082fe20000410000 */
[-C--:B------:R-:W-:Y:S01]  /*b120*/  FMUL.FTZ R15, R83, R105.reuse ;  /* 0x00000069530f7220 */ /* 0x080fe20000410000 */
[-C--:B------:R-:W-:Y:S01]  /*b130*/  FMUL.FTZ R78, R78, R105.reuse ;  /* 0x000000694e4e7220 */ /* 0x080fe20000410000 */
[----:B------:R-:W-:Y:S01]  /*b140*/  FMNMX3.FTZ R9, R9, R186, R182, !PT ;  /* 0x000000ba09097276 */ /* 0x000fe200078100b6 */
[----:B------:R-:W-:Y:S01]  /*b150*/  MUFU.EX2 R110, R110 ;  /* 0x0000006e006e7308 */ /* 0x000fe20000000800 */
[-C--:B------:R-:W-:Y:S01]  /*b160*/  FMUL.FTZ R79, R79, R105.reuse ;  /* 0x000000694f4f7220 */ /* 0x080fe20000410000 */
[--C-:B------:R-:W-:Y:S01]  /*b170*/  FFMA.FTZ R106, R106, R52, -R53.reuse ;  /* 0x000000346a6a7223 */ /* 0x100fe20000010835 */
[----:B------:R-:W-:Y:S01]  /*b180*/  FMNMX3.FTZ R9, R9, R180, R178, !PT ;  /* 0x000000b409097276 */ /* 0x000fe200078100b2 */
[-CC-:B------:R-:W-:Y:S01]  /*b190*/  FFMA.FTZ R89, R206, R52.reuse, -R53.reuse ;  /* 0x00000034ce597223 */ /* 0x180fe20000010835 */
[-CC-:B------:R-:W-:Y:S01]  /*b1a0*/  FFMA.FTZ R104, R104, R52.reuse, -R53.reuse ;  /* 0x0000003468687223 */ /* 0x180fe20000010835 */
[--C-:B------:R-:W-:Y:S01]  /*b1b0*/  FFMA.FTZ R67, R204, R52, -R53.reuse ;  /* 0x00000034cc437223 */ /* 0x100fe20000010835 */
[----:B------:R-:W-:Y:S01]  /*b1c0*/  FMNMX3.FTZ R9, R9, R174, R172, !PT ;  /* 0x000000ae09097276 */ /* 0x000fe200078100ac */
[----:B------:R-:W1:Y:S01]  /*b1d0*/  MUFU.EX2 R93, R93 ;  /* 0x0000005d005d7308 */ /* 0x000e620000000800 */
[-CC-:B------:R-:W-:Y:S01]  /*b1e0*/  FFMA.FTZ R49, R46, R52.reuse, -R53.reuse ;  /* 0x000000342e317223 */ /* 0x180fe20000010835 */
[--C-:B------:R-:W-:Y:S01]  /*b1f0*/  FFMA.FTZ R46, R32, R52, -R53.reuse ;  /* 0x00000034202e7223 */ /* 0x100fe20000010835 */
[----:B------:R-:W-:Y:S01]  /*b200*/  FMNMX3.FTZ R9, R9, R136, R130, !PT ;  /* 0x0000008809097276 */ /* 0x000fe20007810082 */
[--C-:B------:R-:W-:Y:S01]  /*b210*/  FFMA.FTZ R45, R34, R52, -R53.reuse ;  /* 0x00000034222d7223 */ /* 0x100fe20000010835 */
[-C--:B------:R-:W-:Y:S01]  /*b220*/  FMUL.FTZ R34, R74, R105.reuse ;  /* 0x000000694a227220 */ /* 0x080fe20000410000 */
[-C--:B------:R-:W-:Y:S01]  /*b230*/  FMUL.FTZ R35, R75, R105.reuse ;  /* 0x000000694b237220 */ /* 0x080fe20000410000 */
[----:B------:R-:W-:Y:S01]  /*b240*/  FMNMX3.FTZ R9, R9, R128, R126, !PT ;  /* 0x0000008009097276 */ /* 0x000fe2000781007e */
[----:B------:R-:W-:Y:S01]  /*b250*/  MUFU.EX2 R106, R106 ;  /* 0x0000006a006a7308 */ /* 0x000fe20000000800 */
[-C--:B------:R-:W-:Y:S01]  /*b260*/  FMUL.FTZ R70, R70, R105.reuse ;  /* 0x0000006946467220 */ /* 0x080fe20000410000 */
[-C--:B------:R-:W-:Y:S01]  /*b270*/  FMUL.FTZ R71, R71, R105.reuse ;  /* 0x0000006947477220 */ /* 0x080fe20000410000 */
[----:B------:R-:W-:Y:S01]  /*b280*/  FMNMX3.FTZ R9, R9, R118, R102, !PT ;  /* 0x0000007609097276 */ /* 0x000fe20007810066 */
[-CC-:B------:R-:W-:Y:S01]  /*b290*/  FFMA.FTZ R94, R202, R52.reuse, -R53.reuse ;  /* 0x00000034ca5e7223 */ /* 0x180fe20000010835 */
[-CC-:B------:R-:W-:Y:S01]  /*b2a0*/  FFMA.FTZ R65, R200, R52.reuse, -R53.reuse ;  /* 0x00000034c8417223 */ /* 0x180fe20000010835 */
[--C-:B------:R-:W-:Y:S01]  /*b2b0*/  FFMA.FTZ R92, R92, R52, -R53.reuse ;  /* 0x000000345c5c7223 */ /* 0x100fe20000010835 */
[----:B------:R-:W-:Y:S01]  /*b2c0*/  FMNMX3.FTZ R9, R9, R98, R100, !PT ;  /* 0x0000006209097276 */ /* 0x000fe20007810064 */
[----:B------:R-:W2:Y:S01]  /*b2d0*/  MUFU.EX2 R89, R89 ;  /* 0x0000005900597308 */ /* 0x000ea20000000800 */
[----:B-1----:R-:W-:Y:S01]  /*b2e0*/  F2FP.F16.F32.PACK_AB R11, R93, R110 ;  /* 0x0000006e5d0b723e */ /* 0x002fe200000000ff */
        /* <DEDUP_REMOVED lines=9> */
[----:B------:R-:W-:Y:S01]  /*b380*/  FMNMX3.FTZ R9, R9, R64, R62, !PT ;  /* 0x0000004009097276 */ /* 0x000fe2000781003e */
[----:B------:R-:W-:Y:S01]  /*b390*/  FFMA.FTZ R160, R160, R105, R101 ;  /* 0x00000069a0a07223 */ /* 0x000fe20000010065 */
[-CC-:B------:R-:W-:Y:S01]  /*b3a0*/  FFMA.FTZ R109, R176, R52.reuse, -R53.reuse ;  /* 0x00000034b06d7223 */ /* 0x180fe20000010835 */
[----:B------:R-:W-:Y:S01]  /*b3b0*/  FFMA.FTZ R111, R170, R52, -R53 ;  /* 0x00000034aa6f7223 */ /* 0x000fe20000010835 */
[----:B------:R-:W-:Y:S01]  /*b3c0*/  FMNMX3.FTZ R9, R9, R66, R55, !PT ;  /* 0x0000004209097276 */ /* 0x000fe20007810037 */
[----:B------:R-:W1:Y:S01]  /*b3d0*/  MUFU.EX2 R67, R67 ;  /* 0x0000004300437308 */ /* 0x000e620000000800 */
[----:B--2---:R-:W-:Y:S01]  /*b3e0*/  F2FP.F16.F32.PACK_AB R37, R89, R106 ;  /* 0x0000006a5925723e */ /* 0x004fe200000000ff */
[----:B------:R-:W-:Y:S01]  /*b3f0*/  FFMA.FTZ R122, R168, R52, -R53 ;  /* 0x00000034a87a7223 */ /* 0x000fe20000010835 */
[----:B------:R-:W-:Y:S01]  /*b400*/  @P0 IADD3 R114, PT, PT, R114, -0x3, RZ ;  /* 0xfffffffd72720810 */ /* 0x000fe20007ffe0ff */
[----:B------:R-:W2:Y:S04]  /*b410*/  SHFL.BFLY PT, R12, R9, 0x2, 0x1f ;  /* 0x0c401f00090c7f89 */ /* 0x000ea800000e0000 */
[----:B------:R-:W-:Y:S08]  /*b420*/  MUFU.EX2 R94, R94 ;  /* 0x0000005e005e7308 */ /* 0x000ff00000000800 */
[----:B------:R-:W-:Y:S01]  /*b430*/  MUFU.EX2 R65, R65 ;  /* 0x0000004100417308 */ /* 0x000fe20000000800 */
[----:B-1----:R-:W-:-:S07]  /*b440*/  F2FP.F16.F32.PACK_AB R39, R67, R104 ;  /* 0x000000684327723e */ /* 0x002fce00000000ff */
[----:B------:R-:W-:Y:S01]  /*b450*/  MUFU.EX2 R92, R92 ;  /* 0x0000005c005c7308 */ /* 0x000fe20000000800 */
[----:B--2---:R-:W-:Y:S02]  /*b460*/  FMNMX.FTZ R7, R9, R12, !PT ;  /* 0x0000000c09077209 */ /* 0x004fe40007810000 */
[C---:B------:R-:W-:Y:S01]  /*b470*/  F2FP.F16.F32.PACK_AB R9, R97.reuse, R101 ;  /* 0x000000656109723e */ /* 0x040fe200000000ff */
[----:B------:R-:W-:-:S04]  /*b480*/  FADD.FTZ R97, R97, R160 ;  /* 0x000000a061617221 */ /* 0x000fc80000010000 */
[----:B------:R-:W-:Y:S01]  /*b490*/  MUFU.EX2 R63, R63 ;  /* 0x0000003f003f7308 */ /* 0x000fe20000000800 */
[----:B------:R-:W1:Y:S01]  /*b4a0*/  SHFL.BFLY PT, R12, R7, 0x1, 0x1f ;  /* 0x0c201f00070c7f89 */ /* 0x000e6200000e0000 */
[----:B------:R-:W-:-:S06]  /*b4b0*/  FADD.FTZ R110, R110, R97 ;  /* 0x000000616e6e7221 */ /* 0x000fcc0000010000 */
        /* <DEDUP_REMOVED lines=8> */
[-CC-:B------:R-:W-:Y:S01]  /*b540*/  FFMA.FTZ R103, R5, R52.reuse, -R57.reuse ;  /* 0x0000003405677223 */ /* 0x180fe20000010839 */
[----:B------:R-:W-:Y:S01]  /*b550*/  FSEL R5, R41, RZ, P1 ;  /* 0x000000ff29057208 */ /* 0x000fe20000800000 */
[-CC-:B------:R-:W-:Y:S01]  /*b560*/  FFMA.FTZ R99, R192, R52.reuse, -R57.reuse ;  /* 0x00000034c0637223 */ /* 0x180fe20000010839 */
[-CC-:B------:R-:W-:Y:S01]  /*b570*/  FFMA.FTZ R120, R10, R52.reuse, -R57.reuse ;  /* 0x000000340a787223 */ /* 0x180fe20000010839 */
[-CC-:B------:R-:W-:Y:S01]  /*b580*/  FFMA.FTZ R95, R8, R52.reuse, -R57.reuse ;  /* 0x00000034085f7223 */ /* 0x180fe20000010839 */
[-C--:B------:R-:W-:Y:S01]  /*b590*/  FFMA.FTZ R108, R6, R52.reuse, -R57 ;  /* 0x00000034066c7223 */ /* 0x080fe20000010839 */
[----:B------:R-:W-:Y:S01]  /*b5a0*/  FADD.FTZ R5, R20, -R5 ;  /* 0x8000000514057221 */ /* 0x000fe20000010000 */
[-CC-:B------:R-:W-:Y:S01]  /*b5b0*/  FFMA.FTZ R91, R4, R52.reuse, -R57.reuse ;  /* 0x00000034045b7223 */ /* 0x180fe20000010839 */
[----:B------:R-:W-:Y:S01]  /*b5c0*/  MUFU.EX2 R103, R103 ;  /* 0x0000006700677308 */ /* 0x000fe20000000800 */
[-CC-:B------:R-:W-:Y:S01]  /*b5d0*/  FFMA.FTZ R188, R188, R52.reuse, -R57.reuse ;  /* 0x00000034bcbc7223 */ /* 0x180fe20000010839 */
[----:B------:R-:W-:Y:S01]  /*b5e0*/  FMUL.FTZ R107, R52, R5 ;  /* 0x00000005346b7220 */ /* 0x000fe20000410000 */
[----:B------:R-:W-:Y:S01]  /*b5f0*/  IADD3 R5, PT, PT, R119, 0x3000, RZ ;  /* 0x0000300077057810 */ /* 0x000fe20007ffe0ff */
[-CC-:B------:R-:W-:Y:S01]  /*b600*/  FFMA.FTZ R20, R36, R52.reuse, -R57.reuse ;  /* 0x0000003424147223 */ /* 0x180fe20000010839 */
[-CC-:B------:R-:W-:Y:S01]  /*b610*/  FFMA.FTZ R75, R178, R52.reuse, -R57.reuse ;  /* 0x00000034b24b7223 */ /* 0x180fe20000010839 */
[-CC-:B------:R-:W-:Y:S01]  /*b620*/  FFMA.FTZ R74, R172, R52.reuse, -R57.reuse ;  /* 0x00000034ac4a7223 */ /* 0x180fe20000010839 */
[----:B------:R-:W-:Y:S01]  /*b630*/  @P5 IADD3 R0, PT, PT, R5, -0x20, RZ ;  /* 0xffffffe005005810 */ /* 0x000fe20007ffe0ff */
[----:B------:R-:W1:Y:S01]  /*b640*/  MUFU.EX2 R99, R99 ;  /* 0x0000006300637308 */ /* 0x000e620000000800 */
[-CC-:B------:R-:W-:Y:S01]  /*b650*/  FFMA.FTZ R82, R136, R52.reuse, -R57.reuse ;  /* 0x0000003488527223 */ /* 0x180fe20000010839 */
[-CC-:B------:R-:W-:Y:S01]  /*b660*/  FFMA.FTZ R83, R130, R52.reuse, -R57.reuse ;  /* 0x0000003482537223 */ /* 0x180fe20000010839 */
[-CC-:B------:R-:W-:Y:S01]  /*b670*/  FFMA.FTZ R126, R126, R52.reuse, -R57.reuse ;  /* 0x000000347e7e7223 */ /* 0x180fe20000010839 */
[----:B------:R-:W2:Y:S01]  /*b680*/  LDSM.16.MT88.4 R4, [R0] ;  /* 0x000000000004783b */ /* 0x000ea20000004200 */
        /* <DEDUP_REMOVED lines=8> */
[-C--:B------:R-:W-:Y:S01]  /*b710*/  FFMA.FTZ R60, R60, R52.reuse, -R57 ;  /* 0x000000343c3c7223 */ /* 0x080fe20000010839 */
[----:B------:R-:W-:-:S02]  /*b720*/  FFMA.FTZ R100, R124, R52, -R53 ;  /* 0x000000347c647223 */ /* 0x000fc40000010835 */
[----:B------:R-:W4:Y:S01]  /*b730*/  MUFU.EX2 R95, R95 ;  /* 0x0000005f005f7308 */ /* 0x000f220000000800 */
[----:B-1----:R-:W-:-:S07]  /*b740*/  F2FP.F16.F32.PACK_AB R8, R99, R103 ;  /* 0x000000676308723e */ /* 0x002fce00000000ff */
[----:B------:R-:W1:Y:S08]  /*b750*/  MUFU.EX2 R107, R107 ;  /* 0x0000006b006b7308 */ /* 0x000e700000000800 */
[----:B------:R-:W-:Y:S01]  /*b760*/  MUFU.EX2 R108, R108 ;  /* 0x0000006c006c7308 */ /* 0x000fe20000000800 */
[----:B----4-:R-:W-:-:S07]  /*b770*/  F2FP.F16.F32.PACK_AB R10, R95, R120 ;  /* 0x000000785f0a723e */ /* 0x010fce00000000ff */
[----:B------:R-:W4:Y:S01]  /*b780*/  MUFU.EX2 R91, R91 ;  /* 0x0000005b005b7308 */ /* 0x000f220000000800 */
        /* <DEDUP_REMOVED lines=8> */
[----:B------:R-:W-:Y:S01]  /*b810*/  HMMA.16816.F32 R12, R8, R16, R12 ;  /* 0x00000010080c723c */ /* 0x000fe2000000180c */
[-C--:B------:R-:W-:Y:S01]  /*b820*/  FMUL.FTZ R69, R69, R107.reuse ;  /* 0x0000006b45457220 */ /* 0x080fe20000410000 */
[----:B------:R-:W-:Y:S01]  /*b830*/  MUFU.EX2 R80, R80 ;  /* 0x0000005000507308 */ /* 0x000fe20000000800 */
[-CC-:B------:R-:W-:Y:S01]  /*b840*/  FFMA.FTZ R72, R38, R52.reuse, -R57.reuse ;  /* 0x0000003426487223 */ /* 0x180fe20000010839 */
[-CC-:B------:R-:W-:Y:S01]  /*b850*/  FFMA.FTZ R73, R174, R52.reuse, -R57.reuse ;  /* 0x00000034ae497223 */ /* 0x180fe20000010839 */
[----:B------:R-:W-:Y:S01]  /*b860*/  FFMA.FTZ R81, R128, R52, -R57 ;  /* 0x0000003480517223 */ /* 0x000fe20000010839 */
[----:B------:R-:W-:-:S02]  /*b870*/  FFMA.FTZ R166, R166, R107, R103 ;  /* 0x0000006ba6a67223 */ /* 0x000fc40000010067 */
[----:B------:R-:W-:Y:S01]  /*b880*/  HMMA.16816.F32 R16, R8, R18, R76 ;  /* 0x000000120810723c */ /* 0x000fe2000000184c */
[----:B----4-:R-:W-:Y:S01]  /*b890*/  F2FP.F16.F32.PACK_AB R36, R91, R108 ;  /* 0x0000006c5b24723e */ /* 0x010fe200000000ff */
[----:B------:R-:W1:Y:S01]  /*b8a0*/  MUFU.EX2 R77, R188 ;  /* 0x000000bc004d7308 */ /* 0x000e620000000800 */
[----:B------:R-:W-:-:S04]  /*b8b0*/  FADD.FTZ R99, R99, R166 ;  /* 0x000000a663637221 */ /* 0x000fc80000010000 */
[----:B------:R-:W-:Y:S01]  /*b8c0*/  FADD.FTZ R120, R120, R99 ;  /* 0x0000006378787221 */ /* 0x000fe20000010000 */
[----:B--2---:R-:W-:Y:S02]  /*b8d0*/  HMMA.16816.F32 R32, R8, R4, R32 ;  /* 0x000000040820723c */ /* 0x004fe40000001820 */
[----:B------:R-:W-:Y:S01]  /*b8e0*/  MUFU.EX2 R72, R72 ;  /* 0x0000004800487308 */ /* 0x000fe20000000800 */
[----:B------:R-:W-:-:S04]  /*b8f0*/  FADD.FTZ R95, R95, R120 ;  /* 0x000000785f5f7221 */ /* 0x000fc80000010000 */
[----:B------:R-:W-:Y:S01]  /*b900*/  FADD.FTZ R108, R108, R95 ;  /* 0x0000005f6c6c7221 */ /* 0x000fe20000010000 */
[----:B------:R-:W-:Y:S01]  /*b910*/  HMMA.16816.F32 R8, R8, R6, R68 ;  /* 0x000000060808723c */ /* 0x000fe20000001844 */
[----:B------:R-:W2:Y:S01]  /*b920*/  LDSM.16.MT88.4 R4, [R119+0x3800] ;  /* 0x003800007704783b */ /* 0x000ea20000004200 */
[--C-:B------:R-:W-:Y:S01]  /*b930*/  FFMA.FTZ R68, R186, R52, -R57.reuse ;  /* 0x00000034ba447223 */ /* 0x100fe20000010839 */
[----:B-1----:R-:W-:Y:S01]  /*b940*/  F2FP.F16.F32.PACK_AB R38, R77, R80 ;  /* 0x000000504d26723e */ /* 0x002fe200000000ff */
[-CC-:B------:R-:W-:Y:S01]  /*b950*/  FFMA.FTZ R71, R182, R52.reuse, -R57.reuse ;  /* 0x00000034b6477223 */ /* 0x180fe20000010839 */
[----:B------:R1:W4:Y:S01]  /*b960*/  MUFU.EX2 R69, R20 ;  /* 0x0000001400457308 */ /* 0x0003220000000800 */
[----:B------:R-:W-:Y:S01]  /*b970*/  FFMA.FTZ R70, R180, R52, -R57 ;  /* 0x00000034b4467223 */ /* 0x000fe20000010839 */
[----:B------:R-:W-:-:S03]  /*b980*/  FADD.FTZ R91, R91, R108 ;  /* 0x0000006c5b5b7221 */ /* 0x000fc60000010000 */
[----:B------:R-:W-:Y:S01]  /*b990*/  HMMA.16816.F32 R12, R36, R24, R12 ;  /* 0x00000018240c723c */ /* 0x000fe2000000180c */
[----:B------:R-:W-:Y:S02]  /*b9a0*/  FADD.FTZ R80, R80, R91 ;  /* 0x0000005b50507221 */ /* 0x000fe40000010000 */
[----:B------:R-:W-:Y:S02]  /*b9b0*/  MUFU.EX2 R68, R68 ;  /* 0x0000004400447308 */ /* 0x000fe40000000800 */
[----:B------:R-:W-:-:S03]  /*b9c0*/  FADD.FTZ R77, R77, R80 ;  /* 0x000000504d4d7221 */ /* 0x000fc60000010000 */
[----:B------:R-:W-:Y:S01]  /*b9d0*/  HMMA.16816.F32 R16, R36, R26, R16 ;  /* 0x0000001a2410723c */ /* 0x000fe20000001810 */
[----:B------:R-:W5:Y:S02]  /*b9e0*/  LDSM.16.MT88.4 R24, [R0+0x800] ;  /* 0x000800000018783b */ /* 0x000f640000004200 */
[----:B------:R-:W2:Y:S01]  /*b9f0*/  MUFU.EX2 R71, R71 ;  /* 0x0000004700477308 */ /* 0x000ea20000000800 */
[----:B-1----:R-:W-:-:S04]  /*ba00*/  FFMA.FTZ R20, R184, R52, -R53 ;  /* 0x00000034b8147223 */ /* 0x002fc80000010835 */
[C---:B---3--:R-:W-:Y:S03]  /*ba10*/  HMMA.16816.F32 R32, R36.reuse, R28, R32 ;  /* 0x0000001c2420723c */ /* 0x048fe60000001820 */
[----:B------:R-:W-:Y:S05]  /*ba20*/  MUFU.EX2 R70, R70 ;  /* 0x0000004600467308 */ /* 0x000fea0000000800 */
[----:B------:R-:W-:Y:S01]  /*ba30*/  HMMA.16816.F32 R28, R36, R30, R8 ;  /* 0x0000001e241c723c */ /* 0x000fe20000001808 */
[----:B------:R-:W1:Y:S01]  /*ba40*/  LDSM.16.MT88.4 R8, [R119+0x3c00] ;  /* 0x003c00007708783b */ /* 0x000e620000004200 */
[----:B----4-:R-:W-:Y:S01]  /*ba50*/  F2FP.F16.F32.PACK_AB R36, R69, R72 ;  /* 0x000000484524723e */ /* 0x010fe200000000ff */
[----:B------:R-:W3:Y:S01]  /*ba60*/  MUFU.EX2 R75, R75 ;  /* 0x0000004b004b7308 */ /* 0x000ee20000000800 */
[----:B------:R-:W-:Y:S01]  /*ba70*/  F2FP.F16.F32.PACK_AB R37, R65, R94 ;  /* 0x0000005e4125723e */ /* 0x000fe200000000ff */
[----:B------:R-:W-:Y:S01]  /*ba80*/  FADD.FTZ R72, R72, R77 ;  /* 0x0000004d48487221 */ /* 0x000fe20000010000 */
[----:B--2---:R-:W-:Y:S01]  /*ba90*/  F2FP.F16.F32.PACK_AB R38, R71, R68 ;  /* 0x000000444726723e */ /* 0x004fe200000000ff */
[----:B------:R-:W-:Y:S01]  /*baa0*/  LDSM.16.MT88.4 R76, [R119+0x4c00] ;  /* 0x004c0000774c783b */ /* 0x000fe20000004200 */
[----:B------:R-:W-:Y:S01]  /*bab0*/  F2FP.F16.F32.PACK_AB R39, R63, R92 ;  /* 0x0000005c3f27723e */ /* 0x000fe200000000ff */
[----:B------:R-:W-:-:S02]  /*bac0*/  FADD.FTZ R69, R69, R72 ;  /* 0x0000004845457221 */ /* 0x000fc40000010000 */
[----:B------:R-:W-:Y:S02]  /*bad0*/  MUFU.EX2 R73, R73 ;  /* 0x0000004900497308 */ /* 0x000fe40000000800 */
[----:B------:R-:W-:Y:S02]  /*bae0*/  FADD.FTZ R68, R68, R69 ;  /* 0x0000004544447221 */ /* 0x000fe40000010000 */
[C---:B------:R-:W-:Y:S02]  /*baf0*/  HMMA.16816.F32 R12, R36.reuse, R4, R12 ;  /* 0x00000004240c723c */ /* 0x040fe4000000180c */
[----:B------:R-:W-:Y:S02]  /*bb00*/  FADD.FTZ R71, R71, R68 ;  /* 0x0000004447477221 */ /* 0x000fe40000010000 */
[----:B------:R-:W2:Y:S04]  /*bb10*/  MUFU.EX2 R74, R74 ;  /* 0x0000004a004a7308 */ /* 0x000ea80000000800 */
[C---:B------:R-:W-:Y:S01]  /*bb20*/  HMMA.16816.F32 R16, R36.reuse, R6, R16 ;  /* 0x000000062410723c */ /* 0x040fe20000001810 */
[----:B------:R-:W4:Y:S03]  /*bb30*/  LDSM.16.MT88.4 R4, [R0+0xc00] ;  /* 0x000c00000004783b */ /* 0x000f260000004200 */
[----:B------:R-:W-:Y:S04]  /*bb40*/  MUFU.EX2 R54, R54 ;  /* 0x0000003600367308 */ /* 0x000fe80000000800 */
[C---:B-----5:R-:W-:Y:S04]  /*bb50*/  HMMA.16816.F32 R32, R36.reuse, R24, R32 ;  /* 0x000000182420723c */ /* 0x060fe80000001820 */
[----:B------:R-:W5:Y:S04]  /*bb60*/  MUFU.EX2 R51, R51 ;  /* 0x0000003300337308 */ /* 0x000f680000000800 */
[----:B------:R-:W-:Y:S01]  /*bb70*/  HMMA.16816.F32 R28, R36, R26, R28 ;  /* 0x0000001a241c723c */ /* 0x000fe2000000181c */
[----:B---3--:R-:W-:Y:S01]  /*bb80*/  F2FP.F16.F32.PACK_AB R36, R75, R70 ;  /* 0x000000464b24723e */ /* 0x008fe200000000ff */
[----:B------:R-:W3:Y:S01]  /*bb90*/  LDSM.16.MT88.4 R24, [R119+0x4000] ;  /* 0x004000007718783b */ /* 0x000ee20000004200 */
[----:B------:R-:W-:Y:S01]  /*bba0*/  F2FP.F16.F32.PACK_AB R37, R61, R90 ;  /* 0x0000005a3d25723e */ /* 0x000fe200000000ff */
[----:B------:R-:W-:Y:S01]  /*bbb0*/  MUFU.EX2 R49, R49 ;  /* 0x0000003100317308 */ /* 0x000fe20000000800 */
[----:B--2---:R-:W-:-:S02]  /*bbc0*/  F2FP.F16.F32.PACK_AB R38, R74, R73 ;  /* 0x000000494a26723e */ /* 0x004fc400000000ff */
[----:B------:R-:W-:-:S05]  /*bbd0*/  F2FP.F16.F32.PACK_AB R39, R56, R59 ;  /* 0x0000003b3827723e */ /* 0x000fca00000000ff */
[----:B------:R-:W2:Y:S02]  /*bbe0*/  MUFU.EX2 R48, R48 ;  /* 0x0000003000307308 */ /* 0x000ea40000000800 */
[C---:B-1----:R-:W-:Y:S06]  /*bbf0*/  HMMA.16816.F32 R12, R36.reuse, R8, R12 ;  /* 0x00000008240c723c */ /* 0x042fec000000180c */
[----:B------:R-:W-:Y:S02]  /*bc00*/  MUFU.EX2 R82, R82 ;  /* 0x0000005200527308 */ /* 0x000fe40000000800 */
[C---:B------:R-:W-:Y:S01]  /*bc10*/  HMMA.16816.F32 R16, R36.reuse, R10, R16 ;  /* 0x0000000a2410723c */ /* 0x040fe20000001810 */
[----:B------:R-:W1:Y:S05]  /*bc20*/  LDSM.16.MT88.4 R8, [R0+0x1000] ;  /* 0x001000000008783b */ /* 0x000e6a0000004200 */
[----:B------:R-:W3:Y:S02]  /*bc30*/  MUFU.EX2 R83, R83 ;  /* 0x0000005300537308 */ /* 0x000ee40000000800 */
[C---:B----4-:R-:W-:Y:S06]  /*bc40*/  HMMA.16816.F32 R32, R36.reuse, R4, R32 ;  /* 0x000000042420723c */ /* 0x050fec0000001820 */
[----:B------:R-:W-:Y:S02]  /*bc50*/  MUFU.EX2 R81, R81 ;  /* 0x0000005100517308 */ /* 0x000fe40000000800 */
[----:B------:R-:W-:Y:S01]  /*bc60*/  HMMA.16816.F32 R28, R36, R6, R28 ;  /* 0x00000006241c723c */ /* 0x000fe2000000181c */
[----:B-----5:R-:W-:Y:S01]  /*bc70*/  F2FP.F16.F32.PACK_AB R37, R51, R54 ;  /* 0x000000363325723e */ /* 0x020fe200000000ff */
[----:B------:R-:W-:Y:S01]  /*bc80*/  LDSM.16.MT88.4 R4, [R119+0x4400] ;  /* 0x004400007704783b */ /* 0x000fe20000004200 */
[----:B--2---:R-:W-:-:S03]  /*bc90*/  F2FP.F16.F32.PACK_AB R39, R48, R49 ;  /* 0x000000313027723e */ /* 0x004fc600000000ff */
        /* <DEDUP_REMOVED lines=10> */
[C---:B-1----:R-:W-:Y:S01]  /*bd40*/  HMMA.16816.F32 R32, R36.reuse, R8, R32 ;  /* 0x000000082420723c */ /* 0x042fe20000001820 */
[----:B---3--:R-:W-:Y:S01]  /*bd50*/  F2FP.F16.F32.PACK_AB R9, R46, R47 ;  /* 0x0000002f2e09723e */ /* 0x008fe200000000ff */
[----:B------:R-:W-:Y:S06]  /*bd60*/  MUFU.EX2 R113, R113 ;  /* 0x0000007100717308 */ /* 0x000fec0000000800 */
[----:B------:R-:W-:Y:S01]  /*bd70*/  HMMA.16816.F32 R28, R36, R10, R28 ;  /* 0x0000000a241c723c */ /* 0x000fe2000000181c */
[----:B------:R-:W-:Y:S01]  /*bd80*/  FADD.FTZ R37, R93, R110 ;  /* 0x0000006e5d257221 */ /* 0x000fe20000010000 */
[----:B------:R-:W1:Y:S01]  /*bd90*/  MUFU.EX2 R102, R102 ;  /* 0x0000006600667308 */ /* 0x000e620000000800 */
[----:B----4-:R-:W-:Y:S01]  /*bda0*/  F2FP.F16.F32.PACK_AB R11, R44, R45 ;  /* 0x0000002d2c0b723e */ /* 0x010fe200000000ff */
[----:B------:R-:W-:Y:S01]  /*bdb0*/  FFMA.FTZ R93, R88, R52, -R57 ;  /* 0x00000034585d7223 */ /* 0x000fe20000010839 */
[----:B------:R-:W-:-:S02]  /*bdc0*/  FADD.FTZ R106, R106, R37 ;  /* 0x000000256a6a7221 */ /* 0x000fc40000010000 */
[----:B------:R-:W3:Y:S02]  /*bdd0*/  LDSM.16.MT88.4 R36, [R119+0x4800] ;  /* 0x004800007724783b */ /* 0x000ee40000004200 */
        /* <DEDUP_REMOVED lines=12> */
[----:B----4-:R-:W-:-:S07]  /*bea0*/  F2FP.F16.F32.PACK_AB R10, R115, R98 ;  /* 0x00000062730a723e */ /* 0x010fce00000000ff */
[----:B--2---:R-:W-:Y:S01]  /*beb0*/  HMMA.16816.F32 R32, R8, R24, R32 ;  /* 0x000000180820723c */ /* 0x004fe20000001820 */
[----:B------:R2:W-:Y:S01]  /*bec0*/  MUFU.EX2 R25, R58 ;  /* 0x0000003a00197308 */ /* 0x0005e20000000800 */
[----:B------:R-:W-:-:S06]  /*bed0*/  FFMA.FTZ R24, R64, R52, -R57 ;  /* 0x0000003440187223 */ /* 0x000fcc0000010839 */
[C---:B------:R-:W-:Y:S01]  /*bee0*/  HMMA.16816.F32 R28, R8.reuse, R26, R28 ;  /* 0x0000001a081c723c */ /* 0x040fe2000000181c */
[-C--:B------:R-:W-:Y:S01]  /*bef0*/  FFMA.FTZ R27, R62, R52.reuse, -R57 ;  /* 0x000000343e1b7223 */ /* 0x080fe20000010839 */
[----:B------:R-:W-:Y:S01]  /*bf00*/  FADD.FTZ R62, R70, R71 ;  /* 0x00000047463e7221 */ /* 0x000fe20000010000 */
[----:B------:R-:W-:Y:S01]  /*bf10*/  MUFU.EX2 R20, R20 ;  /* 0x0000001400147308 */ /* 0x000fe20000000800 */
[----:B------:R-:W-:Y:S01]  /*bf20*/  LDSM.16.MT88.4 R68, [R0+0x1c00] ;  /* 0x001c00000044783b */ /* 0x000fe20000004200 */
[----:B------:R-:W-:Y:S01]  /*bf30*/  FFMA.FTZ R26, R66, R52, -R57 ;  /* 0x00000034421a7223 */ /* 0x000fe20000010839 */
[----:B------:R-:W-:Y:S02]  /*bf40*/  FADD.FTZ R62, R75, R62 ;  /* 0x0000003e4b3e7221 */ /* 0x000fe40000010000 */
[----:B------:R-:W-:Y:S01]  /*bf50*/  HMMA.16816.F32 R12, R8, R4, R12 ;  /* 0x00000004080c723c */ /* 0x000fe2000000180c */
[----:B--2---:R-:W-:Y:S01]  /*bf60*/  FADD.FTZ R58, R90, R63 ;  /* 0x0000003f5a3a7221 */ /* 0x004fe20000010000 */
[----:B------:R-:W-:Y:S01]  /*bf70*/  FADD.FTZ R73, R73, R62 ;  /* 0x0000003e49497221 */ /* 0x000fe20000010000 */
[----:B------:R-:W2:Y:S02]  /*bf80*/  MUFU.EX2 R109, R109 ;  /* 0x0000006d006d7308 */ /* 0x000ea40000000800 */
[----:B------:R-:W-:Y:S01]  /*bf90*/  FADD.FTZ R58, R61, R58 ;  /* 0x0000003a3d3a7221 */ /* 0x000fe20000010000 */
[----:B------:R-:W-:-:S02]  /*bfa0*/  FADD.FTZ R73, R74, R73 ;  /* 0x000000494a497221 */ /* 0x000fc40000010000 */
[----:B------:R-:W-:Y:S01]  /*bfb0*/  HMMA.16816.F32 R16, R8, R6, R16 ;  /* 0x000000060810723c */ /* 0x000fe20000001810 */
[----:B------:R4:W5:Y:S01]  /*bfc0*/  LDSM.16.MT88.4 R4, [R0+0x1800] ;  /* 0x001800000004783b */ /* 0x0009620000004200 */
        /* <DEDUP_REMOVED lines=14> */
[----:B------:R-:W2:Y:S02]  /*c0b0*/  MUFU.EX2 R60, R60 ;  /* 0x0000003c003c7308 */ /* 0x000ea40000000800 */
[----:B------:R-:W-:Y:S01]  /*c0c0*/  FADD.FTZ R48, R48, R49 ;  /* 0x0000003130307221 */ /* 0x000fe20000010000 */
[----:B------:R-:W-:Y:S01]  /*c0d0*/  FADD.FTZ R113, R102, R113 ;  /* 0x0000007166717221 */ /* 0x000fe20000010000 */
[----:B----4-:R-:W-:Y:S02]  /*c0e0*/  MOV R0, R40 ;  /* 0x0000002800007202 */ /* 0x010fe40000000f00 */
[----:B------:R-:W-:Y:S01]  /*c0f0*/  FADD.FTZ R47, R47, R48 ;  /* 0x000000302f2f7221 */ /* 0x000fe20000010000 */
[----:B------:R-:W-:Y:S01]  /*c100*/  FADD.FTZ R98, R98, R113 ;  /* 0x0000007162627221 */ /* 0x000fe20000010000 */
[----:B------:R-:W-:Y:S01]  /*c110*/  MUFU.EX2 R111, R111 ;  /* 0x0000006f006f7308 */ /* 0x000fe20000000800 */
[----:B-1----:R-:W-:Y:S01]  /*c120*/  F2FP.F16.F32.PACK_AB R8, R93, R96 ;  /* 0x000000605d08723e */ /* 0x002fe200000000ff */
[----:B------:R-:W-:Y:S01]  /*c130*/  FADD.FTZ R46, R46, R47 ;  /* 0x0000002f2e2e7221 */ /* 0x000fe20000010000 */
[----:B------:R-:W-:Y:S01]  /*c140*/  FADD.FTZ R115, R115, R98 ;  /* 0x0000006273737221 */ /* 0x000fe20000010000 */
[----:B------:R-:W-:-:S02]  /*c150*/  @P0 MOV R0, R40 ;  /* 0x0000002800000202 */ /* 0x000fc40000000f00 */
        /* <DEDUP_REMOVED lines=9> */
[----:B------:R-:W-:Y:S01]  /*c1f0*/  FFMA.FTZ R37, R55, R52, -R57 ;  /* 0x0000003437257223 */ /* 0x000fe20000010839 */
[----:B------:R-:W-:Y:S01]  /*c200*/  MUFU.EX2 R24, R24 ;  /* 0x0000001800187308 */ /* 0x000fe20000000800 */
[----:B------:R-:W-:Y:S01]  /*c210*/  FADD.FTZ R43, R42, R43 ;  /* 0x0000002b2a2b7221 */ /* 0x000fe20000010000 */
[----:B------:R-:W-:-:S03]  /*c220*/  FADD.FTZ R25, R25, R60 ;  /* 0x0000003c19197221 */ /* 0x000fc60000010000 */
[----:B------:R-:W-:Y:S01]  /*c230*/  FADD.FTZ R20, R20, R43 ;  /* 0x0000002b14147221 */ /* 0x000fe20000010000 */
[----:B------:R-:W-:Y:S01]  /*c240*/  HMMA.16816.F32 R16, R8, R38, R16 ;  /* 0x000000260810723c */ /* 0x000fe20000001810 */
[----:B------:R-:W-:Y:S01]  /*c250*/  FFMA.FTZ R39, R50, R52, -R53 ;  /* 0x0000003432277223 */ /* 0x000fe20000010835 */
[----:B------:R-:W2:Y:S01]  /*c260*/  MUFU.EX2 R27, R27 ;  /* 0x0000001b001b7308 */ /* 0x000ea20000000800 */
[----:B------:R-:W-:-:S05]  /*c270*/  FADD.FTZ R20, R109, R20 ;  /* 0x000000146d147221 */ /* 0x000fca0000010000 */
[C---:B-----5:R-:W-:Y:S01]  /*c280*/  HMMA.16816.F32 R32, R8.reuse, R4, R32 ;  /* 0x000000040820723c */ /* 0x060fe20000001820 */
[C---:B-1----:R-:W-:Y:S01]  /*c290*/  F2FP.F16.F32.PACK_AB R5, R122.reuse, R111 ;  /* 0x0000006f7a05723e */ /* 0x042fe200000000ff */
[----:B------:R-:W-:Y:S01]  /*c2a0*/  MUFU.EX2 R100, R100 ;  /* 0x0000006400647308 */ /* 0x000fe20000000800 */
[----:B------:R-:W-:Y:S01]  /*c2b0*/  FADD.FTZ R111, R111, R20 ;  /* 0x000000146f6f7221 */ /* 0x000fe20000010000 */
[-C--:B------:R-:W-:Y:S02]  /*c2c0*/  MOV R20, R41.reuse ;  /* 0x0000002900147202 */ /* 0x080fe40000000f00 */
[----:B------:R-:W-:Y:S01]  /*c2d0*/  @P0 MOV R20, R41 ;  /* 0x0000002900140202 */ /* 0x000fe20000000f00 */
[----:B------:R-:W-:Y:S01]  /*c2e0*/  FADD.FTZ R111, R122, R111 ;  /* 0x0000006f7a6f7221 */ /* 0x000fe20000010000 */
[----:B------:R-:W-:Y:S02]  /*c2f0*/  HMMA.16816.F32 R28, R8, R6, R28 ;  /* 0x00000006081c723c */ /* 0x000fe4000000181c */
[----:B------:R-:W-:Y:S01]  /*c300*/  MUFU.EX2 R26, R26 ;  /* 0x0000001a001a7308 */ /* 0x000fe20000000800 */
[----:B--2---:R-:W-:Y:S01]  /*c310*/  F2FP.F16.F32.PACK_AB R4, R27, R24 ;  /* 0x000000181b04723e */ /* 0x004fe200000000ff */
        /* <DEDUP_REMOVED lines=16> */
.L_x_9095:
[----:B------:R-:W-:-:S07]  /*c420*/  IADD3 R114, PT, PT, R112, -0x1, RZ ;  /* 0xffffffff70727810 */ /* 0x000fce0007ffe0ff */
.L_x_9106:
[----:B------:R-:W-:Y:S05]  /*c430*/  BSYNC B2 ;  /* 0x0000000000027941 */ /* 0x000fea0003800000 */
.L_x_9094:
[----:B------:R-:W-:-:S13]  /*c440*/  ISETP.GE.AND P0, PT, R114, R147, PT ;  /* 0x000000937200720c */ /* 0x000fda0003f06270 */
[----:B------:R-:W-:Y:S05]  /*c450*/  @!P0 BRA `(.L_x_9107) ;  /* 0x0000004c00b48947 */ /* 0x000fea0003800000 */
[----:B------:R-:W-:Y:S01]  /*c460*/  IADD3 R116, PT, PT, R116, R23, R85 ;  /* 0x0000001774747210 */ /* 0x000fe20007ffe055 */
[----:B------:R-:W-:Y:S01]  /*c470*/  IMAD.MOV.U32 R85, RZ, RZ, R0 ;  /* 0x000000ffff557224 */ /* 0x000fe200078e0000 */
[----:B------:R-:W-:Y:S01]  /*c480*/  ISETP.NE.U32.AND P3, PT, R164, RZ, PT ;  /* 0x000000ffa400720c */ /* 0x000fe20003f65070 */
[C---:B------:R-:W-:Y:S01]  /*c490*/  IMAD.SHL.U32 R0, R114.reuse, 0x80, RZ ;  /* 0x0000008072007824 */ /* 0x040fe200078e00ff */
[----:B------:R-:W-:Y:S01]  /*c4a0*/  IADD3 R171, PT, PT, -R21, R116, -R84 ;  /* 0x0000007415ab7210 */ /* 0x000fe20007ffe954 */
[----:B------:R-:W-:Y:S01]  /*c4b0*/  IMAD.MOV.U32 R84, RZ, RZ, R20 ;  /* 0x000000ffff547224 */ /* 0x000fe200078e0014 */
[----:B------:R-:W-:Y:S01]  /*c4c0*/  ISETP.NE.AND.EX P3, PT, R165, RZ, PT, P3 ;  /* 0x000000ffa500720c */ /* 0x000fe20003f65330 */
[----:B------:R-:W-:Y:S01]  /*c4d0*/  VIADD R170, R114, 0x1 ;  /* 0x0000000172aa7836 */ /* 0x000fe20000000000 */
[----:B------:R-:W-:Y:S01]  /*c4e0*/  VIADDMNMX R167, R22, 0x8, RZ, !PT ;  /* 0x0000000816a77846 */ /* 0x000fe200078001ff */
[----:B------:R-:W-:Y:S01]  /*c4f0*/  VIADD R169, R0, 0x80 ;  /* 0x0000008000a97836 */ /* 0x000fe20000000000 */
[----:B------:R-:W-:-:S02]  /*c500*/  VIMNMX R168, PT, PT, RZ, R22, !PT ;  /* 0x00000016ffa87248 */ /* 0x000fc40007fe0100 */
[----:B------:R-:W-:Y:S02]  /*c510*/  LOP3.LUT R172, R0, 0x40, R21, 0xfe, !PT ;  /* 0x0000004000ac7812 */ /* 0x000fe400078efe15 */
[----:B------:R-:W-:-:S07]  /*c520*/  IADD3 R171, PT, PT, R171, -0x39, -R0 ;  /* 0xffffffc7abab7810 */ /* 0x000fce0007ffe800 */
.L_x_9114:
        /* <DEDUP_REMOVED lines=12> */
[----:B------:R-:W-:Y:S01]  /*c5f0*/  IMAD.SHL.U32 R143, R87, 0x8, RZ ;  /* 0x00000008578f7824 */ /* 0x000fe200078e00ff */
[----:B---3--:R-:W-:Y:S01]  /*c600*/  LEA R86, R4, R7, 0x18 ;  /* 0x0000000704567211 */ /* 0x008fe200078ec0ff */
[----:B------:R-:W-:Y:S03]  /*c610*/  IMAD.MOV.U32 R4, RZ, RZ, R150 ;  /* 0x000000ffff047224 */ /* 0x000fe600078e0096 */
[C---:B------:R-:W-:Y:S02]  /*c620*/  LOP3.LUT R0, R143.reuse, 0xc0, RZ, 0xc0, !PT ;  /* 0x000000c08f007812 */ /* 0x040fe400078ec0ff */
[C---:B------:R-:W-:Y:S02]  /*c630*/  LOP3.LUT R144, R143.reuse, 0x18, RZ, 0xc0, !PT ;  /* 0x000000188f907812 */ /* 0x040fe400078ec0ff */
[----:B------:R-:W-:Y:S02]  /*c640*/  LOP3.LUT R161, R0, R161, RZ, 0xfc, !PT ;  /* 0x000000a100a17212 */ /* 0x000fe400078efcff */
[----:B------:R-:W-:Y:S02]  /*c650*/  LOP3.LUT R0, R143, 0x1f20, RZ, 0xc0, !PT ;  /* 0x00001f208f007812 */ /* 0x000fe400078ec0ff */
[----:B------:R-:W-:Y:S02]  /*c660*/  LOP3.LUT R159, R161, R144, RZ, 0x3c, !PT ;  /* 0x00000090a19f7212 */ /* 0x000fe400078e3cff */
[----:B------:R-:W-:Y:S02]  /*c670*/  ISETP.GE.AND P5, PT, R144, R157, PT ;  /* 0x0000009d9000720c */ /* 0x000fe40003fa6270 */
[----:B------:R-:W-:Y:S01]  /*c680*/  LOP3.LUT R159, R0, R159, RZ, 0xfc, !PT ;  /* 0x0000009f009f7212 */ /* 0x000fe200078efcff */
[----:B------:R-:W-:Y:S01]  /*c690*/  IMAD.MOV.U32 R0, RZ, RZ, R151 ;  /* 0x000000ffff007224 */ /* 0x000fe200078e0097 */
[----:B------:R-:W-:Y:S01]  /*c6a0*/  ISETP.GE.AND P6, PT, R144, R157, PT ;  /* 0x0000009d9000720c */ /* 0x000fe20003fc6270 */
        /* <DEDUP_REMOVED lines=68> */
.L_x_9109:
[----:B------:R-:W-:Y:S05]  /*caf0*/  BSYNC.RECONVERGENT B0 ;  /* 0x0000000000007941 */ /* 0x000fea0003800200 */
.L_x_9108:
[----:B------:R-:W-:Y:S01]  /*cb00*/  IADD3 R176, P0, PT, R173, R150, RZ ;  /* 0x00000096adb07210 */ /* 0x000fe20007f1e0ff */
[----:B------:R-:W-:Y:S01]  /*cb10*/  BSSY.RECONVERGENT B1, `(.L_x_9110) ;  /* 0x0000159000017945 */ /* 0x000fe20003800200 */
[----:B------:R-:W-:Y:S02]  /*cb20*/  LEA R159, R159, R86, 0x1 ;  /* 0x000000569f9f7211 */ /* 0x000fe400078e08ff */
[----:B------:R-:W-:Y:S02]  /*cb30*/  @!P5 IADD3 R180, P1, PT, R176, R173, RZ ;  /* 0x000000adb0b4d210 */ /* 0x000fe40007f3e0ff */
[C---:B------:R-:W-:Y:S01]  /*cb40*/  SHF.L.U32 R136, R87.reuse, 0x5, RZ ;  /* 0x0000000557887819 */ /* 0x040fe200000006ff */
[----:B------:R-:W-:Y:S01]  /*cb50*/  @!PT LDS RZ, [RZ] ;  /* 0x00000000fffff984 */ /* 0x000fe20000000800 */
[----:B------:R-:W-:Y:S01]  /*cb60*/  @!PT LDS RZ, [RZ] ;  /* 0x00000000fffff984 */ /* 0x000fe20000000800 */
[----:B------:R-:W-:Y:S01]  /*cb70*/  @!PT LDS RZ, [RZ] ;  /* 0x00000000fffff984 */ /* 0x000fe20000000800 */
[----:B------:R-:W-:Y:S01]  /*cb80*/  @!P6 LDGSTS.E.BYPASS.LTC128B.128 [R159+0x3000], desc[UR4][R150.64] ;  /* 0x03000000969fefae */ /* 0x000fe2000b981a04 */
[----:B------:R-:W-:Y:S02]  /*cb90*/  MOV R116, 0x20 ;  /* 0x0000002000747802 */ /* 0x000fe40000000f00 */
[----:B------:R-:W-:Y:S02]  /*cba0*/  LOP3.LUT R92, R136, 0xc0, RZ, 0xc0, !PT ;  /* 0x000000c0885c7812 */ /* 0x000fe400078ec0ff */
[----:B------:R-:W-:Y:S02]  /*cbb0*/  LOP3.LUT P2, RZ, R87, 0x4, RZ, 0xc0, !PT ;  /* 0x0000000457ff7812 */ /* 0x000fe4000784c0ff */
[--C-:B------:R-:W-:Y:S01]  /*cbc0*/  SHF.L.U64.HI R174, R140, 0x6, R141.reuse ;  /* 0x000000068cae7819 */ /* 0x100fe2000001028d */
[----:B------:R-:W-:Y:S01]  /*cbd0*/  @P6 STS.128 [R159+0x3000], RZ ;  /* 0x003000ff9f006388 */ /* 0x000fe20000000c00 */
[----:B------:R-:W-:Y:S02]  /*cbe0*/  SEL R116, R116, 0xffffffe0, !P2 ;  /* 0xffffffe074747807 */ /* 0x000fe40005000000 */
[----:B------:R-:W-:Y:S02]  /*cbf0*/  IADD3.X R177, PT, PT, R174, R151, RZ, P0, !PT ;  /* 0x00000097aeb17210 */ /* 0x000fe400007fe4ff */
[C---:B------:R-:W-:Y:S02]  /*cc00*/  @!P5 LEA R178, P0, R140.reuse, R176, 0x7 ;  /* 0x000000b08cb2d211 */ /* 0x040fe400078038ff */
[----:B------:R-:W-:Y:S01]  /*cc10*/  @!P5 IADD3.X R181, PT, PT, R177, R174, RZ, P1, !PT ;  /* 0x000000aeb1b5d210 */ /* 0x000fe20000ffe4ff */
[----:B------:R-:W-:Y:S01]  /*cc20*/  @P5 STS.128 [R159+0x3800], RZ ;  /* 0x003800ff9f005388 */ /* 0x000fe20000000c00 */
[----:B------:R-:W-:Y:S02]  /*cc30*/  @!P5 LEA.HI.X R179, R140, R177, R141, 0x7, P0 ;  /* 0x000000b18cb3d211 */ /* 0x000fe400000f3c8d */
[C---:B------:R-:W-:Y:S02]  /*cc40*/  SHF.L.U32 R91, R87.reuse, 0x4, RZ ;  /* 0x00000004575b7819 */ /* 0x040fe400000006ff */
[----:B------:R-:W-:Y:S02]  /*cc50*/  SHF.L.U32 R132, R87, 0x2, RZ ;  /* 0x0000000257847819 */ /* 0x000fe400000006ff */
[C---:B------:R-:W-:Y:S01]  /*cc60*/  LOP3.LUT R134, R91.reuse, 0x3e00, RZ, 0xc0, !PT ;  /* 0x00003e005b867812 */ /* 0x040fe200078ec0ff */
[----:B------:R-:W-:Y:S01]  /*cc70*/  @!PT LDS RZ, [RZ] ;  /* 0x00000000fffff984 */ /* 0x000fe20000000800 */
[----:B------:R-:W-:Y:S01]  /*cc80*/  @!PT LDS RZ, [RZ] ;  /* 0x00000000fffff984 */ /* 0x000fe20000000800 */
[----:B------:R-:W-:Y:S01]  /*cc90*/  @!PT LDS RZ, [RZ] ;  /* 0x00000000fffff984 */ /* 0x000fe20000000800 */
[----:B------:R1:W-:Y:S01]  /*cca0*/  @!P5 LDGSTS.E.BYPASS.LTC128B.128 [R159+0x3800], desc[UR4][R176.64] ;  /* 0x03800000b09fdfae */ /* 0x0003e2000b981a04 */
[----:B------:R-:W-:Y:S02]  /*ccb0*/  LOP3.LUT R91, R91, 0x100, RZ, 0xc0, !PT ;  /* 0x000001005b5b7812 */ /* 0x000fe400078ec0ff */
[----:B------:R-:W-:Y:S02]  /*ccc0*/  LOP3.LUT R0, R132, 0x18, RZ, 0xc0, !PT ;  /* 0x0000001884007812 */ /* 0x000fe400078ec0ff */
[--C-:B------:R-:W-:Y:S02]  /*ccd0*/  LOP3.LUT R88, R91, 0x20, R136.reuse, 0xf8, !PT ;  /* 0x000000205b587812 */ /* 0x100fe400078ef888 */
[--C-:B------:R-:W-:Y:S01]  /*cce0*/  LOP3.LUT R91, R92, 0x8, R87.reuse, 0xf8, !PT ;  /* 0x000000085c5b7812 */ /* 0x100fe200078ef857 */
[----:B------:R-:W-:Y:S01]  /*ccf0*/  @P5 STS.128 [R159+0x4000], RZ ;  /* 0x004000ff9f005388 */ /* 0x000fe20000000c00 */
[----:B------:R-:W-:Y:S02]  /*cd00*/  LOP3.LUT R89, R134, 0x20, R136, 0xf8, !PT ;  /* 0x0000002086597812 */ /* 0x000fe400078ef888 */
[----:B------:R-:W-:Y:S02]  /*cd10*/  LOP3.LUT R91, R88, R91, R0, 0xf6, !PT ;  /* 0x0000005b585b7212 */ /* 0x000fe400078ef600 */
[--C-:B------:R-:W-:Y:S02]  /*cd20*/  LOP3.LUT R90, R89, 0x100, R136.reuse, 0xf8, !PT ;  /* 0x00000100595a7812 */ /* 0x100fe400078ef888 */
[----:B------:R-:W-:Y:S01]  /*cd30*/  LEA R137, R91, R86, 0x1 ;  /* 0x000000565b897211 */ /* 0x000fe200078e08ff */
[----:B------:R-:W-:Y:S01]  /*cd40*/  @!PT LDS RZ, [RZ] ;  /* 0x00000000fffff984 */ /* 0x000fe20000000800 */
[----:B------:R-:W-:Y:S01]  /*cd50*/  @!PT LDS RZ, [RZ] ;  /* 0x00000000fffff984 */ /* 0x000fe20000000800 */
[----:B------:R-:W-:Y:S01]  /*cd60*/  @!PT LDS RZ, [RZ] ;  /* 0x00000000fffff984 */ /* 0x000fe20000000800 */
[----:B------:R-:W-:Y:S01]  /*cd70*/  @!P5 LDGSTS.E.BYPASS.LTC128B.128 [R159+0x4000], desc[UR4][R180.64] ;  /* 0x04000000b49fdfae */ /* 0x000fe2000b981a04 */
[----:B------:R-:W-:Y:S02]  /*cd80*/  SHF.R.U32.HI R133, RZ, 0x1, R87 ;  /* 0x00000001ff857819 */ /* 0x000fe40000011657 */
[----:B------:R-:W-:Y:S02]  /*cd90*/  IADD3 R170, PT, PT, R170, -0x1, RZ ;  /* 0xffffffffaaaa7810 */ /* 0x000fe40007ffe0ff */
[----:B------:R-:W-:Y:S02]  /*cda0*/  LOP3.LUT R135, R133, 0x8, RZ, 0xc0, !PT ;  /* 0x0000000885877812 */ /* 0x000fe400078ec0ff */
[----:B------:R-:W-:Y:S01]  /*cdb0*/  ISETP.GT.AND P0, PT, R170, R147, PT ;  /* 0x00000093aa00720c */ /* 0x000fe20003f04270 */
[----:B------:R-:W-:Y:S01]  /*cdc0*/  @P5 STS.128 [R159+0x4800], RZ ;  /* 0x004800ff9f005388 */ /* 0x000fe20000000c00 */
[----:B------:R-:W-:Y:S04]  /*cdd0*/  LOP3.LUT R135, R135, 0xc0, R136, 0xf8, !PT ;  /* 0x000000c087877812 */ /* 0x000fe800078ef888 */
[----:B------:R-:W-:Y:S02]  /*cde0*/  LOP3.LUT R135, R135, R0, RZ, 0x3c, !PT ;  /* 0x0000000087877212 */ /* 0x000fe400078e3cff */
[----:B------:R-:W-:Y:S01]  /*cdf0*/  IADD3 R0, PT, PT, R116, R137, RZ ;  /* 0x0000008974007210 */ /* 0x000fe20007ffe0ff */
[----:B------:R-:W-:Y:S01]  /*ce00*/  @!PT LDS RZ, [RZ] ;  /* 0x00000000fffff984 */ /* 0x000fe20000000800 */
[----:B------:R-:W-:Y:S01]  /*ce10*/  @!PT LDS RZ, [RZ] ;  /* 0x00000000fffff984 */ /* 0x000fe20000000800 */
[----:B------:R-:W-:Y:S01]  /*ce20*/  @!PT LDS RZ, [RZ] ;  /* 0x00000000fffff984 */ /* 0x000fe20000000800 */
[----:B------:R2:W-:Y:S01]  /*ce30*/  @!P5 LDGSTS.E.BYPASS.LTC128B.128 [R159+0x4800], desc[UR4][R178.64] ;  /* 0x04800000b29fdfae */ /* 0x0005e2000b981a04 */
[----:B------:R-:W-:Y:S04]  /*ce40*/  LOP3.LUT R89, R90, R135, RZ, 0xfc, !PT ;  /* 0x000000875a597212 */ /* 0x000fe800078efcff */
[----:B------:R-:W-:Y:S03]  /*ce50*/  LEA R117, R89, R86, 0x1 ;  /* 0x0000005659757211 */ /* 0x000fe600078e08ff */
[----:B------:R-:W-:Y:S01]  /*ce60*/  LDSM.16.M88.4 R92, [R137+0x1000] ;  /* 0x00100000895c783b */ /* 0x000fe20000000200 */
[----:B------:R-:W-:Y:S07]  /*ce70*/  IADD3 R124, PT, PT, R117, R116, RZ ;  /* 0x00000074757c7210 */ /* 0x000fee0007ffe0ff */
[----:B------:R-:W3:Y:S04]  /*ce80*/  LD.E R173, desc[UR4][R2.64+0x18c] ;  /* 0x00018c0402ad7980 */ /* 0x000ee8000c101900 */
[----:B------:R-:W4:Y:S08]  /*ce90*/  LDSM.16.M88.4 R88, [R117] ;  /* 0x000000007558783b */ /* 0x000f300000000200 */
[----:B------:R-:W0:Y:S08]  /*cea0*/  LDGDEPBAR ;  /* 0x00000000000079af */ /* 0x000e300000000000 */
[----:B------:R-:W5:Y:S08]  /*ceb0*/  LDSM.16.M88.4 R96, [R137+0x1400] ;  /* 0x001400008960783b */ /* 0x000f700000000200 */
[----:B------:R-:W1:Y:S08]  /*cec0*/  LDSM.16.M88.4 R100, [R137+0x1800] ;  /* 0x001800008964783b */ /* 0x000e700000000200 */
[----:B------:R-:W2:Y:S08]  /*ced0*/  LDSM.16.M88.4 R104, [R137+0x1c00] ;  /* 0x001c00008968783b */ /* 0x000eb00000000200 */
[----:B------:R-:W2:Y:S08]  /*cee0*/  LDSM.16.M88.4 R108, [R137+0x2000] ;  /* 0x00200000896c783b */ /* 0x000eb00000000200 */
[----:B------:R-:W2:Y:S08]  /*cef0*/  LDSM.16.M88.4 R112, [R137+0x2400] ;  /* 0x002400008970783b */ /* 0x000eb00000000200 */
[----:B------:R-:W2:Y:S08]  /*cf00*/  LDSM.16.M88.4 R116, [R137+0x2800] ;  /* 0x002800008974783b */ /* 0x000eb00000000200 */
[----:B------:R-:W2:Y:S08]  /*cf10*/  LDSM.16.M88.4 R120, [R137+0x2c00] ;  /* 0x002c00008978783b */ /* 0x000eb00000000200 */
[----:B------:R-:W-:Y:S08]  /*cf20*/  LDSM.16.M88.4 R124, [R124] ;  /* 0x000000007c7c783b */ /* 0x000ff00000000200 */
[----:B------:R-:W2:Y:S01]  /*cf30*/  LDSM.16.M88.4 R128, [R0+0x1000] ;  /* 0x001000000080783b */ /* 0x000ea20000000200 */
[C---:B----4-:R-:W-:Y:S08]  /*cf40*/  HMMA.16816.F32 R4, R88.reuse, R92, RZ ;  /* 0x0000005c5804723c */ /* 0x050ff000000018ff */
[C---:B------:R-:W-:Y:S01]  /*cf50*/  HMMA.16816.F32 R8, R88.reuse, R94, RZ ;  /* 0x0000005e5808723c */ /* 0x040fe200000018ff */
[----:B------:R-:W-:Y:S07]  /*cf60*/  LDSM.16.M88.4 R92, [R0+0x1800] ;  /* 0x00180000005c783b */ /* 0x000fee0000000200 */
[C---:B-----5:R-:W-:Y:S08]  /*cf70*/  HMMA.16816.F32 R12, R88.reuse, R96, RZ ;  /* 0x00000060580c723c */ /* 0x060ff000000018ff */
        /* <DEDUP_REMOVED lines=24> */
[----:B------:R-:W1:Y:S02]  /*d100*/  LDSM.16.M88.4 R88, [R0+0x2400] ;  /* 0x002400000058783b */ /* 0x000e640000000200 */
[-C--:B---3--:R-:W-:Y:S01]  /*d110*/  FMUL.FTZ R175, R4, R173.reuse ;  /* 0x000000ad04af7220 */ /* 0x088fe20000410000 */
[-C--:B------:R-:W-:Y:S01]  /*d120*/  FMUL.FTZ R177, R5, R173.reuse ;  /* 0x000000ad05b17220 */ /* 0x080fe20000410000 */
[-C--:B------:R-:W-:Y:S01]  /*d130*/  FMUL.FTZ R179, R6, R173.reuse ;  /* 0x000000ad06b37220 */ /* 0x080fe20000410000 */
[-C--:B------:R-:W-:Y:S01]  /*d140*/  FMUL.FTZ R181, R7, R173.reuse ;  /* 0x000000ad07b57220 */ /* 0x080fe20000410000 */
[-C--:B------:R-:W-:Y:S01]  /*d150*/  FMUL.FTZ R183, R8, R173.reuse ;  /* 0x000000ad08b77220 */ /* 0x080fe20000410000 */
[C---:B--2---:R-:W-:Y:S01]  /*d160*/  HMMA.16816.F32 R36, R124.reuse, R92, R36 ;  /* 0x0000005c7c24723c */ /* 0x044fe20000001824 */
[----:B------:R-:W2:Y:S02]  /*d170*/  MUFU.TANH R175, R175 ;  /* 0x000000af00af7308 */ /* 0x000ea40000002400 */
[-C--:B------:R-:W-:Y:S01]  /*d180*/  FMUL.FTZ R185, R9, R173.reuse ;  /* 0x000000ad09b97220 */ /* 0x080fe20000410000 */
[-C--:B------:R-:W-:Y:S01]  /*d190*/  FMUL.FTZ R187, R10, R173.reuse ;  /* 0x000000ad0abb7220 */ /* 0x080fe20000410000 */
[-C--:B------:R-:W-:Y:S01]  /*d1a0*/  FMUL.FTZ R189, R11, R173.reuse ;  /* 0x000000ad0bbd7220 */ /* 0x080fe20000410000 */
[-C--:B------:R-:W-:Y:S01]  /*d1b0*/  FMUL.FTZ R191, R12, R173.reuse ;  /* 0x000000ad0cbf7220 */ /* 0x080fe20000410000 */
[-C--:B------:R-:W-:Y:S01]  /*d1c0*/  FMUL.FTZ R193, R13, R173.reuse ;  /* 0x000000ad0dc17220 */ /* 0x080fe20000410000 */
[C---:B------:R-:W-:Y:S03]  /*d1d0*/  HMMA.16816.F32 R40, R124.reuse, R94, R40 ;  /* 0x0000005e7c28723c */ /* 0x040fe60000001828 */
[----:B------:R-:W3:Y:S01]  /*d1e0*/  MUFU.TANH R177, R177 ;  /* 0x000000b100b17308 */ /* 0x000ee20000002400 */
[----:B------:R-:W4:Y:S01]  /*d1f0*/  LDSM.16.M88.4 R92, [R0+0x2800] ;  /* 0x00280000005c783b */ /* 0x000f220000000200 */
        /* <DEDUP_REMOVED lines=23> */
[C---:B-1----:R-:W-:Y:S03]  /*d370*/  HMMA.16816.F32 R44, R124.reuse, R88, R44 ;  /* 0x000000587c2c723c */ /* 0x042fe6000000182c */
[-C--:B------:R-:W-:Y:S01]  /*d380*/  FMUL.FTZ R235, R34, R173.reuse ;  /* 0x000000ad22eb7220 */ /* 0x080fe20000410000 */
[-C--:B------:R-:W-:Y:S01]  /*d390*/  FMUL.FTZ R237, R35, R173.reuse ;  /* 0x000000ad23ed7220 */ /* 0x080fe20000410000 */
[-C--:B------:R-:W-:Y:S01]  /*d3a0*/  FMUL.FTZ R239, R36, R173.reuse ;  /* 0x000000ad24ef7220 */ /* 0x080fe20000410000 */
[-C--:B------:R-:W-:Y:S03]  /*d3b0*/  FMUL.FTZ R241, R37, R173.reuse ;  /* 0x000000ad25f17220 */ /* 0x080fe60000410000 */
[----:B------:R-:W1:Y:S01]  /*d3c0*/  MUFU.TANH R185, R185 ;  /* 0x000000b900b97308 */ /* 0x000e620000002400 */
[C---:B------:R-:W-:Y:S01]  /*d3d0*/  HMMA.16816.F32 R48, R124.reuse, R90, R48 ;  /* 0x0000005a7c30723c */ /* 0x040fe20000001830 */
[----:B------:R-:W5:Y:S01]  /*d3e0*/  LDSM.16.M88.4 R88, [R0+0x2c00] ;  /* 0x002c00000058783b */ /* 0x000f620000000200 */
[----:B------:R-:W-:Y:S04]  /*d3f0*/  DEPBAR.LE SB0, 0x0 ;  /* 0x000080000000791a */ /* 0x000fe80000000000 */
[-C--:B------:R-:W-:Y:S03]  /*d400*/  FMUL.FTZ R243, R38, R173.reuse ;  /* 0x000000ad26f37220 */ /* 0x080fe60000410000 */
[----:B------:R-:W1:Y:S01]  /*d410*/  MUFU.TANH R187, R187 ;  /* 0x000000bb00bb7308 */ /* 0x000e620000002400 */
[C---:B----4-:R-:W-:Y:S05]  /*d420*/  HMMA.16816.F32 R52, R124.reuse, R92, R52 ;  /* 0x0000005c7c34723c */ /* 0x050fea0000001834 */
[-C--:B------:R-:W-:Y:S01]  /*d430*/  FMUL.FTZ R178, R47, R173.reuse ;  /* 0x000000ad2fb27220 */ /* 0x080fe20000410000 */
[-C--:B------:R-:W-:Y:S03]  /*d440*/  FMUL.FTZ R245, R39, R173.reuse ;  /* 0x000000ad27f57220 */ /* 0x080fe60000410000 */
[----:B------:R-:W4:Y:S01]  /*d450*/  MUFU.TANH R189, R189 ;  /* 0x000000bd00bd7308 */ /* 0x000f220000002400 */
[----:B------:R-:W-:Y:S01]  /*d460*/  BAR.SYNC.DEFER_BLOCKING 0x0 ;  /* 0x0000000000007b1d */ /* 0x000fe20000010000 */
        /* <DEDUP_REMOVED lines=22> */
[C---:B-----5:R-:W-:Y:S08]  /*d5d0*/  HMMA.16816.F32 R60, R124.reuse, R88, R60 ;  /* 0x000000587c3c723c */ /* 0x060ff0000000183c */
[----:B------:R3:W1:Y:S01]  /*d5e0*/  MUFU.TANH R123, R178 ;  /* 0x000000b2007b7308 */ /* 0x0006620000002400 */
[----:B------:R-:W-:Y:S09]  /*d5f0*/  HMMA.16816.F32 R64, R124, R90, R64 ;  /* 0x0000005a7c40723c */ /* 0x000ff20000001840 */
[----:B------:R5:W1:Y:S01]  /*d600*/  MUFU.TANH R119, R196 ;  /* 0x000000c400777308 */ /* 0x000a620000002400 */
[-C--:B--2---:R-:W-:Y:S01]  /*d610*/  FMUL.FTZ R198, R59, R173.reuse ;  /* 0x000000ad3bc67220 */ /* 0x084fe20000410000 */
[-C--:B------:R-:W-:Y:S08]  /*d620*/  FMUL.FTZ R204, R61, R173.reuse ;  /* 0x000000ad3dcc7220 */ /* 0x080ff00000410000 */
[----:B------:R2:W1:Y:S01]  /*d630*/  MUFU.TANH R117, R194 ;  /* 0x000000c200757308 */ /* 0x0004620000002400 */
[-C--:B---3--:R-:W-:Y:S09]  /*d640*/  FMUL.FTZ R178, R60, R173.reuse ;  /* 0x000000ad3cb27220 */ /* 0x088ff20000410000 */
[----:B------:R3:W1:Y:S01]  /*d650*/  MUFU.TANH R180, R178 ;  /* 0x000000b200b47308 */ /* 0x0006620000002400 */
[-C--:B-----5:R-:W-:Y:S09]  /*d660*/  FMUL.FTZ R196, R64, R173.reuse ;  /* 0x000000ad40c47220 */ /* 0x0a0ff20000410000 */
[----:B------:R5:W1:Y:S01]  /*d670*/  MUFU.TANH R105, R202 ;  /* 0x000000ca00697308 */ /* 0x000a620000002400 */
[-C--:B--2---:R-:W-:Y:S09]  /*d680*/  FMUL.FTZ R194, R65, R173.reuse ;  /* 0x000000ad41c27220 */ /* 0x084ff20000410000 */
[----:B------:R2:W1:Y:S01]  /*d690*/  MUFU.TANH R101, R200 ;  /* 0x000000c800657308 */ /* 0x0004620000002400 */
[-C--:B---3--:R-:W-:Y:S09]  /*d6a0*/  FMUL.FTZ R178, R66, R173.reuse ;  /* 0x000000ad42b27220 */ /* 0x088ff20000410000 */
[----:B------:R-:W3:Y:S01]  /*d6b0*/  MUFU.TANH R191, R191 ;  /* 0x000000bf00bf7308 */ /* 0x000ee20000002400 */
[-C--:B-----5:R-:W-:Y:S09]  /*d6c0*/  FMUL.FTZ R202, R62, R173.reuse ;  /* 0x000000ad3eca7220 */ /* 0x0a0ff20000410000 */
[----:B------:R-:W1:Y:S01]  /*d6d0*/  MUFU.TANH R193, R193 ;  /* 0x000000c100c17308 */ /* 0x000e620000002400 */
[-C--:B--2---:R-:W-:Y:S01]  /*d6e0*/  FMUL.FTZ R200, R63, R173.reuse ;  /* 0x000000ad3fc87220 */ /* 0x084fe20000410000 */
[----:B------:R-:W-:Y:S08]  /*d6f0*/  FMUL.FTZ R173, R67, R173 ;  /* 0x000000ad43ad7220 */ /* 0x000ff00000410000 */
        /* <DEDUP_REMOVED lines=44> */
[----:B------:R1:W1:Y:S01]  /*d9c0*/  MUFU.TANH R22, R173 ;  /* 0x000000ad00167308 */ /* 0x0002620000002400 */
        /* <DEDUP_REMOVED lines=79> */
.L_x_9113:
[----:B------:R-:W-:Y:S05]  /*dec0*/  BSYNC.RECONVERGENT B0 ;  /* 0x0000000000007941 */ /* 0x000fea0003800200 */
.L_x_9112:
        /* <DEDUP_REMOVED lines=29> */
.L_x_9111:
[----:B------:R-:W-:Y:S05]  /*e0a0*/  BSYNC.RECONVERGENT B1 ;  /* 0x0000000000017941 */ /* 0x000fea0003800200 */
.L_x_9110:
[----:B--2---:R-:W-:Y:S01]  /*e0b0*/  IABS R5, R171 ;  /* 0x000000ab00057213 */ /* 0x004fe20000000000 */
[----:B------:R-:W2:Y:S01]  /*e0c0*/  LD.E R21, desc[UR4][R2.64+0xdc] ;  /* 0x0000dc0402157980 */ /* 0x000ea2000c101900 */
[----:B------:R-:W-:Y:S01]  /*e0d0*/  LOP3.LUT R135, R135, 0x120, R136, 0xf8, !PT ;  /* 0x0000012087877812 */ /* 0x000fe200078ef888 */
[C---:B------:R-:W-:Y:S01]  /*e0e0*/  VIADD R34, R172.reuse, 0xfffffff1 ;  /* 0xfffffff1ac227836 */ /* 0x040fe20000000000 */
[----:B------:R-:W-:Y:S01]  /*e0f0*/  I2FP.F32.S32 R5, R5 ;  /* 0x0000000500057245 */ /* 0x000fe20000201400 */
[C---:B------:R-:W-:Y:S02]  /*e100*/  VIADD R32, R172.reuse, 0xfffffff8 ;  /* 0xfffffff8ac207836 */ /* 0x040fe40000000000 */
[C---:B------:R-:W-:Y:S02]  /*e110*/  VIADD R42, R172.reuse, 0xffffffe1 ;  /* 0xffffffe1ac2a7836 */ /* 0x040fe40000000000 */
[----:B------:R-:W-:Y:S02]  /*e120*/  VIADD R40, R172, 0xffffffe8 ;  /* 0xffffffe8ac287836 */ /* 0x000fe40000000000 */
[-C--:B-1----:R-:W-:Y:S01]  /*e130*/  FFMA.FTZ R245, -R156, R5.reuse, R245 ;  /* 0x000000059cf57223 */ /* 0x082fe200000101f5 */
[----:B------:R-:W-:Y:S02]  /*e140*/  VIADD R38, R172, 0xffffffe9 ;  /* 0xffffffe9ac267836 */ /* 0x000fe40000000000 */
[----:B------:R-:W-:Y:S01]  /*e150*/  FFMA.FTZ R233, -R156, R5, R233 ;  /* 0x000000059ce97223 */ /* 0x000fe200000101e9 */
        /* <DEDUP_REMOVED lines=18> */
[----:B------:R-:W-:Y:S01]  /*e280*/  VIADD R28, R172, 0x8 ;  /* 0x00000008ac1c7836 */ /* 0x000fe20000000000 */
[-C--:B------:R-:W-:Y:S01]  /*e290*/  ISETP.GE.AND P1, PT, R30, R168.reuse, PT ;  /* 0x000000a81e00720c */ /* 0x080fe20003f26270 */
[C---:B------:R-:W-:Y:S02]  /*e2a0*/  VIADD R26, R172.reuse, 0x9 ;  /* 0x00000009ac1a7836 */ /* 0x040fe40000000000 */
[C---:B------:R-:W-:Y:S01]  /*e2b0*/  VIADD R24, R172.reuse, 0x10 ;  /* 0x00000010ac187836 */ /* 0x040fe20000000000 */
[----:B------:R-:W-:Y:S01]  /*e2c0*/  FSEL R25, R233, -INF , P1 ;  /* 0xff800000e9197808 */ /* 0x000fe20000800000 */
[----:B------:R-:W-:Y:S01]  /*e2d0*/  VIADD R23, R172, 0x11 ;  /* 0x00000011ac177836 */ /* 0x000fe20000000000 */
[----:B------:R-:W-:Y:S01]  /*e2e0*/  ISETP.GE.AND P1, PT, R46, R167, PT ;  /* 0x000000a72e00720c */ /* 0x000fe20003f26270 */
[C---:B------:R-:W-:Y:S02]  /*e2f0*/  VIADD R20, R172.reuse, 0x18 ;  /* 0x00000018ac147836 */ /* 0x040fe40000000000 */
[C---:B------:R-:W-:Y:S01]  /*e300*/  VIADD R18, R172.reuse, 0x19 ;  /* 0x00000019ac127836 */ /* 0x040fe20000000000 */
[----:B------:R-:W-:Y:S01]  /*e310*/  FSEL R19, R245, -INF , P1 ;  /* 0xff800000f5137808 */ /* 0x000fe20000800000 */
[----:B------:R-:W-:Y:S01]  /*e320*/  VIADD R16, R172, 0x20 ;  /* 0x00000020ac107836 */ /* 0x000fe20000000000 */
[----:B------:R-:W-:Y:S01]  /*e330*/  ISETP.GE.AND P1, PT, R64, R168, PT ;  /* 0x000000a84000720c */ /* 0x000fe20003f26270 */
[C---:B------:R-:W-:Y:S02]  /*e340*/  VIADD R8, R172.reuse, 0x30 ;  /* 0x00000030ac087836 */ /* 0x040fe40000000000 */
[----:B------:R-:W-:Y:S02]  /*e350*/  VIADD R54, R172, 0xffffffd1 ;  /* 0xffffffd1ac367836 */ /* 0x000fe40000000000 */
[C---:B------:R-:W-:Y:S02]  /*e360*/  VIADD R4, R171.reuse, 0x41 ;  /* 0x00000041ab047836 */ /* 0x040fe40000000000 */
[C---:B------:R-:W-:Y:S02]  /*e370*/  VIADD R7, R171.reuse, 0x39 ;  /* 0x00000039ab077836 */ /* 0x040fe40000000000 */
        /* <DEDUP_REMOVED lines=11> */
[----:B------:R-:W-:Y:S01]  /*e430*/  IABS R173, R173 ;  /* 0x000000ad00ad7213 */ /* 0x000fe20000000000 */
[CC--:B------:R-:W-:Y:S01]  /*e440*/  FFMA.FTZ R175, -R156.reuse, R7.reuse, R175 ;  /* 0x000000079caf7223 */ /* 0x0c0fe200000101af */
[----:B------:R-:W-:Y:S01]  /*e450*/  IABS R0, R0 ;  /* 0x0000000000007213 */ /* 0x000fe20000000000 */
[C---:B------:R-:W-:Y:S01]  /*e460*/  FFMA.FTZ R187, -R156.reuse, R7, R187 ;  /* 0x000000079cbb7223 */ /* 0x040fe200000101bb */
[----:B------:R-:W-:Y:S01]  /*e470*/  I2FP.F32.S32 R6, R6 ;  /* 0x0000000600067245 */ /* 0x000fe20000201400 */
[C---:B------:R-:W-:Y:S01]  /*e480*/  VIADD R4, R171.reuse, 0x30 ;  /* 0x00000030ab047836 */ /* 0x040fe20000000000 */
[----:B------:R-:W-:Y:S01]  /*e490*/  I2FP.F32.S32 R0, R0 ;  /* 0x0000000000007245 */ /* 0x000fe20000201400 */
[----:B------:R-:W-:Y:S01]  /*e4a0*/  VIADD R7, R171, 0x28 ;  /* 0x00000028ab077836 */ /* 0x000fe20000000000 */
[----:B------:R-:W-:Y:S01]  /*e4b0*/  FSEL R62, R175, -INF , P5 ;  /* 0xff800000af3e7808 */ /* 0x000fe20002800000 */
[C---:B------:R-:W-:Y:S01]  /*e4c0*/  FFMA.FTZ R183, -R156.reuse, R6, R183 ;  /* 0x000000069cb77223 */ /* 0x040fe200000101b7 */
[----:B------:R-:W-:Y:S01]  /*e4d0*/  IABS R4, R4 ;  /* 0x0000000400047213 */ /* 0x000fe20000000000 */
[----:B------:R-:W-:Y:S01]  /*e4e0*/  FFMA.FTZ R181, -R156, R0, R181 ;  /* 0x000000009cb57223 */ /* 0x000fe200000101b5 */
[----:B------:R-:W-:Y:S01]  /*e4f0*/  ISETP.GE.AND P5, PT, R60, R168, PT ;  /* 0x000000a83c00720c */ /* 0x000fe20003fa6270 */
[----:B------:R-:W-:Y:S01]  /*e500*/  FFMA.FTZ R195, -R156, R6, R195 ;  /* 0x000000069cc37223 */ /* 0x000fe200000101c3 */
[----:B------:R-:W-:Y:S01]  /*e510*/  I2FP.F32.S32 R4, R4 ;  /* 0x0000000400047245 */ /* 0x000fe20000201400 */
[----:B------:R-:W-:Y:S01]  /*e520*/  VIADD R6, R171, 0x20 ;  /* 0x00000020ab067836 */ /* 0x000fe20000000000 */
[----:B------:R-:W-:Y:S01]  /*e530*/  FSEL R111, R183, -INF , P5 ;  /* 0xff800000b76f7808 */ /* 0x000fe20002800000 */
[C---:B------:R-:W-:Y:S01]  /*e540*/  VIADD R0, R171.reuse, 0x38 ;  /* 0x00000038ab007836 */ /* 0x040fe20000000000 */
[----:B------:R-:W-:Y:S01]  /*e550*/  ISETP.GE.AND P5, PT, R56, R168, PT ;  /* 0x000000a83800720c */ /* 0x000fe20003fa6270 */
[CC--:B------:R-:W-:Y:S01]  /*e560*/  FFMA.FTZ R185, -R156.reuse, R4.reuse, R185 ;  /* 0x000000049cb97223 */ /* 0x0c0fe200000101b9 */
[----:B------:R-:W-:Y:S01]  /*e570*/  IABS R7, R7 ;  /* 0x0000000700077213 */ /* 0x000fe20000000000 */
[C---:B------:R-:W-:Y:S01]  /*e580*/  FFMA.FTZ R197, -R156.reuse, R4, R197 ;  /* 0x000000049cc57223 */ /* 0x040fe200000101c5 */
        /* <DEDUP_REMOVED lines=10> */
[C---:B------:R-:W-:Y:S01]  /*e630*/  FFMA.FTZ R189, -R156.reuse, R0, R189 ;  /* 0x000000009cbd7223 */ /* 0x040fe200000101bd */
[----:B------:R-:W-:Y:S01]  /*e640*/  I2FP.F32.S32 R0, R5 ;  /* 0x0000000500007245 */ /* 0x000fe20000201400 */
[----:B------:R-:W-:Y:S01]  /*e650*/  VIADD R5, R171, 0x18 ;  /* 0x00000018ab057836 */ /* 0x000fe20000000000 */
[----:B------:R-:W-:Y:S01]  /*e660*/  FSEL R177, R177, -INF , P1 ;  /* 0xff800000b1b17808 */ /* 0x000fe20000800000 */
[----:B------:R-:W-:Y:S01]  /*e670*/  FFMA.FTZ R219, -R156, R4, R219 ;  /* 0x000000049cdb7223 */ /* 0x000fe200000101db */
[----:B------:R-:W-:Y:S01]  /*e680*/  ISETP.GE.AND P1, PT, R58, R168, PT ;  /* 0x000000a83a00720c */ /* 0x000fe20003f26270 */
[C---:B------:R-:W-:Y:S01]  /*e690*/  FFMA.FTZ R207, -R156.reuse, R4, R207 ;  /* 0x000000049ccf7223 */ /* 0x040fe200000101cf */
[----:B------:R-:W-:Y:S01]  /*e6a0*/  IABS R5, R5 ;  /* 0x0000000500057213 */ /* 0x000fe20000000000 */
[CC--:B------:R-:W-:Y:S01]  /*e6b0*/  FFMA.FTZ R203, -R156.reuse, R0.reuse, R203 ;  /* 0x000000009ccb7223 */ /* 0x0c0fe200000101cb */
[----:B------:R-:W-:Y:S01]  /*e6c0*/  I2FP.F32.S32 R7, R7 ;  /* 0x0000000700077245 */ /* 0x000fe20000201400 */
[C---:B------:R-:W-:Y:S01]  /*e6d0*/  FFMA.FTZ R191, -R156.reuse, R0, R191 ;  /* 0x000000009cbf7223 */ /* 0x040fe200000101bf */
[----:B------:R-:W-:Y:S01]  /*e6e0*/  I2FP.F32.S32 R6, R6 ;  /* 0x0000000600067245 */ /* 0x000fe20000201400 */
[----:B------:R-:W-:Y:S01]  /*e6f0*/  VIADD R4, R171, 0x8 ;  /* 0x00000008ab047836 */ /* 0x000fe20000000000 */
[----:B------:R-:W-:Y:S01]  /*e700*/  FSEL R113, R185, -INF , P1 ;  /* 0xff800000b9717808 */ /* 0x000fe20000800000 */
[CC--:B------:R-:W-:Y:S01]  /*e710*/  FFMA.FTZ R193, -R156.reuse, R7.reuse, R193 ;  /* 0x000000079cc17223 */ /* 0x0c0fe200000101c1 */
[----:B------:R-:W-:Y:S01]  /*e720*/  FSEL R103, R191, -INF , P5 ;  /* 0xff800000bf677808 */ /* 0x000fe20002800000 */
[----:B------:R-:W-:Y:S01]  /*e730*/  FFMA.FTZ R201, -R156, R6, R201 ;  /* 0x000000069cc97223 */ /* 0x000fe200000101c9 */
[----:B------:R-:W-:Y:S01]  /*e740*/  ISETP.GE.AND P5, PT, R52, R168, PT ;  /* 0x000000a83400720c */ /* 0x000fe20003fa6270 */
[C---:B------:R-:W-:Y:S01]  /*e750*/  FFMA.FTZ R205, -R156.reuse, R7, R205 ;  /* 0x000000079ccd7223 */ /* 0x040fe200000101cd */
[----:B------:R-:W-:Y:S01]  /*e760*/  IABS R4, R4 ;  /* 0x0000000400047213 */ /* 0x000fe20000000000 */
[----:B------:R-:W-:Y:S01]  /*e770*/  FFMA.FTZ R213, -R156, R6, R213 ;  /* 0x000000069cd57223 */ /* 0x000fe200000101d5 */
[----:B------:R-:W-:Y:S01]  /*e780*/  ISETP.GE.AND P1, PT, R54, R168, PT ;  /* 0x000000a83600720c */ /* 0x000fe20003f26270 */
[C---:B------:R-:W-:Y:S01]  /*e790*/  VIADD R7, R171.reuse, 0x11 ;  /* 0x00000011ab077836 */ /* 0x040fe20000000000 */
[----:B------:R-:W-:Y:S01]  /*e7a0*/  I2FP.F32.S32 R4, R4 ;  /* 0x0000000400047245 */ /* 0x000fe20000201400 */
[----:B------:R-:W-:Y:S01]  /*e7b0*/  VIADD R6, R171, 0x9 ;  /* 0x00000009ab067836 */ /* 0x000fe20000000000 */
[----:B------:R-:W-:Y:S01]  /*e7c0*/  FSEL R99, R193, -INF , P1 ;  /* 0xff800000c1637808 */ /* 0x000fe20000800000 */
[C---:B------:R-:W-:Y:S01]  /*e7d0*/  VIADD R0, R171.reuse, 0x21 ;  /* 0x00000021ab007836 */ /* 0x040fe20000000000 */
[----:B------:R-:W-:Y:S01]  /*e7e0*/  IABS R7, R7 ;  /* 0x0000000700077213 */ /* 0x000fe20000000000 */
[C---:B------:R-:W-:Y:S01]  /*e7f0*/  FFMA.FTZ R225, -R156.reuse, R4, R225 ;  /* 0x000000049ce17223 */ /* 0x040fe200000101e1 */
[----:B------:R-:W-:Y:S01]  /*e800*/  IABS R6, R6 ;  /* 0x0000000600067213 */ /* 0x000fe20000000000 */
[----:B------:R-:W-:Y:S01]  /*e810*/  FFMA.FTZ R237, -R156, R4, R237 ;  /* 0x000000049ced7223 */ /* 0x000fe200000101ed */
[----:B------:R-:W-:Y:S01]  /*e820*/  IABS R0, R0 ;  /* 0x0000000000007213 */ /* 0x000fe20000000000 */
[----:B------:R-:W-:Y:S01]  /*e830*/  VIADD R4, R171, 0xffffffc0 ;  /* 0xffffffc0ab047836 */ /* 0x000fe20000000000 */
[----:B------:R-:W-:Y:S02]  /*e840*/  ISETP.GE.AND P1, PT, R50, R168, PT ;  /* 0x000000a83200720c */ /* 0x000fe40003f26270 */
[----:B------:R-:W-:Y:S02]  /*e850*/  I2FP.F32.S32 R0, R0 ;  /* 0x0000000000007245 */ /* 0x000fe40000201400 */
[----:B------:R-:W-:Y:S02]  /*e860*/  I2FP.F32.S32 R7, R7 ;  /* 0x0000000700077245 */ /* 0x000fe40000201400 */
[----:B------:R-:W-:Y:S01]  /*e870*/  I2FP.F32.S32 R6, R6 ;  /* 0x0000000600067245 */ /* 0x000fe20000201400 */
[C---:B------:R-:W-:Y:S01]  /*e880*/  FFMA.FTZ R199, -R156.reuse, R0, R199 ;  /* 0x000000009cc77223 */ /* 0x040fe200000101c7 */
[----:B------:R-:W-:Y:S01]  /*e890*/  FSEL R67, R201, -INF , P1 ;  /* 0xff800000c9437808 */ /* 0x000fe20000800000 */
[----:B------:R-:W-:Y:S01]  /*e8a0*/  FFMA.FTZ R227, -R156, R7, R227 ;  /* 0x000000079ce37223 */ /* 0x000fe200000101e3 */
[----:B------:R-:W-:Y:S01]  /*e8b0*/  ISETP.GE.AND P1, PT, R42, R168, PT ;  /* 0x000000a82a00720c */ /* 0x000fe20003f26270 */
[CC--:B------:R-:W-:Y:S01]  /*e8c0*/  FFMA.FTZ R223, -R156.reuse, R6.reuse, R223 ;  /* 0x000000069cdf7223 */ /* 0x0c0fe200000101df */
[----:B------:R-:W-:Y:S01]  /*e8d0*/  FSEL R91, R199, -INF , P5 ;  /* 0xff800000c75b7808 */ /* 0x000fe20002800000 */
[----:B------:R-:W-:Y:S01]  /*e8e0*/  FFMA.FTZ R235, -R156, R6, R235 ;  /* 0x000000069ceb7223 */ /* 0x000fe200000101eb */
[----:B------:R-:W-:Y:S01]  /*e8f0*/  ISETP.GE.AND P5, PT, R44, R168, PT ;  /* 0x000000a82c00720c */ /* 0x000fe20003fa6270 */
[C---:B------:R-:W-:Y:S01]  /*e900*/  FFMA.FTZ R211, -R156.reuse, R0, R211 ;  /* 0x000000009cd37223 */ /* 0x040fe200000101d3 */
[----:B------:R-:W-:Y:S01]  /*e910*/  I2FP.F32.S32 R0, R5 ;  /* 0x0000000500007245 */ /* 0x000fe20000201400 */
[----:B------:R-:W-:Y:S01]  /*e920*/  FFMA.FTZ R215, -R156, R7, R215 ;  /* 0x000000079cd77223 */ /* 0x000fe200000101d7 */
[----:B------:R-:W-:Y:S01]  /*e930*/  FSEL R61, R207, -INF , P5 ;  /* 0xff800000cf3d7808 */ /* 0x000fe20002800000 */
[----:B------:R-:W-:Y:S01]  /*e940*/  VIADD R6, R171, 0xfffffff9 ;  /* 0xfffffff9ab067836 */ /* 0x000fe20000000000 */
[----:B------:R-:W-:Y:S01]  /*e950*/  ISETP.GE.AND P5, PT, R64, R167, PT ;  /* 0x000000a74000720c */ /* 0x000fe20003fa6270 */
[CC--:B------:R-:W-:Y:S01]  /*e960*/  FFMA.FTZ R209, -R156.reuse, R0.reuse, R209 ;  /* 0x000000009cd17223 */ /* 0x0c0fe200000101d1 */
[----:B------:R-:W-:Y:S01]  /*e970*/  I2FP.F32.S32 R173, R173 ;  /* 0x000000ad00ad7245 */ /* 0x000fe20000201400 */
[----:B------:R-:W-:Y:S01]  /*e980*/  FFMA.FTZ R221, -R156, R0, R221 ;  /* 0x000000009cdd7223 */ /* 0x000fe200000101dd */
[----:B------:R-:W-:Y:S01]  /*e990*/  FSEL R185, R181, -INF , P5 ;  /* 0xff800000b5b97808 */ /* 0x000fe20002800000 */
[----:B------:R-:W-:Y:S01]  /*e9a0*/  VIADD R0, R171, 0x10 ;  /* 0x00000010ab007836 */ /* 0x000fe20000000000 */
[----:B------:R-:W-:Y:S01]  /*e9b0*/  ISETP.GE.AND P5, PT, R60, R167, PT ;  /* 0x000000a73c00720c */ /* 0x000fe20003fa6270 */
[CC--:B------:R-:W-:Y:S01]  /*e9c0*/  FFMA.FTZ R247, -R156.reuse, R173.reuse, R247 ;  /* 0x000000ad9cf77223 */ /* 0x0c0fe200000101f7 */
[----:B------:R-:W-:Y:S01]  /*e9d0*/  FSEL R57, R209, -INF , P1 ;  /* 0xff800000d1397808 */ /* 0x000fe20000800000 */
[----:B------:R-:W-:Y:S01]  /*e9e0*/  FFMA.FTZ R173, -R156, R173, R184 ;  /* 0x000000ad9cad7223 */ /* 0x000fe200000101b8 */
[----:B------:R-:W-:Y:S01]  /*e9f0*/  IABS R0, R0 ;  /* 0x0000000000007213 */ /* 0x000fe20000000000 */
[----:B------:R-:W-:Y:S01]  /*ea00*/  VIADD R7, R171, 0xffffffe1 ;  /* 0xffffffe1ab077836 */ /* 0x000fe20000000000 */
[----:B------:R-:W-:Y:S01]  /*ea10*/  FSEL R107, R187, -INF , P5 ;  /* 0xff800000bb6b7808 */ /* 0x000fe20002800000 */
[----:B------:R-:W-:Y:S01]  /*ea20*/  VIADD R5, R171, 0x1 ;  /* 0x00000001ab057836 */ /* 0x000fe20000000000 */
[----:B------:R-:W-:Y:S02]  /*ea30*/  I2FP.F32.S32 R0, R0 ;  /* 0x0000000000007245 */ /* 0x000fe40000201400 */
[----:B------:R-:W-:Y:S02]  /*ea40*/  ISETP.GE.AND P5, PT, R34, R168, PT ;  /* 0x000000a82200720c */ /* 0x000fe40003fa6270 */
[----:B------:R-:W-:Y:S01]  /*ea50*/  IABS R5, R5 ;  /* 0x0000000500057213 */ /* 0x000fe20000000000 */
[CC--:B------:R-:W-:Y:S01]  /*ea60*/  FFMA.FTZ R217, -R156.reuse, R0.reuse, R217 ;  /* 0x000000009cd97223 */ /* 0x0c0fe200000101d9 */
[----:B------:R-:W-:Y:S01]  /*ea70*/  FSEL R37, R225, -INF , P5 ;  /* 0xff800000e1257808 */ /* 0x000fe20002800000 */
[----:B------:R-:W-:Y:S01]  /*ea80*/  FFMA.FTZ R229, -R156, R0, R229 ;  /* 0x000000009ce57223 */ /* 0x000fe200000101e5 */
[----:B------:R-:W-:Y:S01]  /*ea90*/  I2FP.F32.S32 R0, R5 ;  /* 0x0000000500007245 */ /* 0x000fe20000201400 */
[----:B------:R-:W-:Y:S01]  /*eaa0*/  VIADD R5, R171, 0xfffffff8 ;  /* 0xfffffff8ab057836 */ /* 0x000fe20000000000 */
[-C--:B------:R-:W-:Y:S02]  /*eab0*/  ISETP.GE.AND P5, PT, R32, R168.reuse, PT ;  /* 0x000000a82000720c */ /* 0x080fe40003fa6270 */
[----:B------:R-:W-:Y:S01]  /*eac0*/  ISETP.GE.AND P1, PT, R40, R168, PT ;  /* 0x000000a82800720c */ /* 0x000fe20003f26270 */
[CC--:B------:R-:W-:Y:S01]  /*ead0*/  FFMA.FTZ R231, -R156.reuse, R0.reuse, R231 ;  /* 0x000000009ce77223 */ /* 0x0c0fe200000101e7 */
[----:B------:R-:W-:Y:S01]  /*eae0*/  IABS R5, R5 ;  /* 0x0000000500057213 */ /* 0x000fe20000000000 */
[----:B------:R-:W-:Y:S01]  /*eaf0*/  FFMA.FTZ R243, -R156, R0, R243 ;  /* 0x000000009cf37223 */ /* 0x000fe200000101f3 */
[----:B------:R-:W-:Y:S01]  /*eb00*/  FSEL R49, R215, -INF , P1 ;  /* 0xff800000d7317808 */ /* 0x000fe20000800000 */
[----:B------:R-:W-:Y:S01]  /*eb10*/  VIADD R0, R171, 0xfffffff0 ;  /* 0xfffffff0ab007836 */ /* 0x000fe20000000000 */
[----:B------:R-:W-:Y:S02]  /*eb20*/  FSEL R31, R231, -INF , P5 ;  /* 0xff800000e71f7808 */ /* 0x000fe40002800000 */
[----:B------:R-:W-:Y:S02]  /*eb30*/  ISETP.GE.AND P5, PT, R52, R167, PT ;  /* 0x000000a73400720c */ /* 0x000fe40003fa6270 */
[----:B------:R-:W-:Y:S02]  /*eb40*/  I2FP.F32.S32 R5, R5 ;  /* 0x0000000500057245 */ /* 0x000fe40000201400 */
[----:B------:R-:W-:Y:S02]  /*eb50*/  FSEL R65, R203, -INF , P5 ;  /* 0xff800000cb417808 */ /* 0x000fe40002800000 */
[----:B------:R-:W-:Y:S01]  /*eb60*/  ISETP.GE.AND P5, PT, R50, R167, PT ;  /* 0x000000a73200720c */ /* 0x000fe20003fa6270 */
[CC--:B------:R-:W-:Y:S01]  /*eb70*/  FFMA.FTZ R241, -R156.reuse, R5.reuse, R241 ;  /* 0x000000059cf17223 */ /* 0x0c0fe200000101f1 */
[----:B------:R-:W-:Y:S01]  /*eb80*/  IABS R6, R6 ;  /* 0x0000000600067213 */ /* 0x000fe20000000000 */
[----:B------:R-:W-:Y:S01]  /*eb90*/  FFMA.FTZ R174, -R156, R5, R174 ;  /* 0x000000059cae7223 */ /* 0x000fe200000101ae */
[-C--:B------:R-:W-:Y:S02]  /*eba0*/  ISETP.GE.AND P1, PT, R58, R167.reuse, PT ;  /* 0x000000a73a00720c */ /* 0x080fe40003f26270 */
[----:B------:R-:W-:Y:S02]  /*ebb0*/  FSEL R63, R205, -INF , P5 ;  /* 0xff800000cd3f7808 */ /* 0x000fe40002800000 */
[----:B------:R-:W-:Y:S02]  /*ebc0*/  IABS R0, R0 ;  /* 0x0000000000007213 */ /* 0x000fe40000000000 */
[----:B------:R-:W-:Y:S02]  /*ebd0*/  I2FP.F32.S32 R6, R6 ;  /* 0x0000000600067245 */ /* 0x000fe40000201400 */
[----:B------:R-:W-:Y:S02]  /*ebe0*/  FSEL R109, R189, -INF , P1 ;  /* 0xff800000bd6d7808 */ /* 0x000fe40000800000 */
[----:B------:R-:W-:Y:S01]  /*ebf0*/  ISETP.GE.AND P5, PT, R46, R168, PT ;  /* 0x000000a82e00720c */ /* 0x000fe20003fa6270 */
[-C--:B------:R-:W-:Y:S01]  /*ec00*/  FFMA.FTZ R239, -R156, R6.reuse, R239 ;  /* 0x000000069cef7223 */ /* 0x080fe200000101ef */
[-C--:B------:R-:W-:Y:S01]  /*ec10*/  ISETP.GE.AND P1, PT, R56, R167.reuse, PT ;  /* 0x000000a73800720c */ /* 0x080fe20003f26270 */
[C---:B------:R-:W-:Y:S01]  /*ec20*/  FFMA.FTZ R251, -R156.reuse, R6, R251 ;  /* 0x000000069cfb7223 */ /* 0x040fe200000101fb */
[----:B------:R-:W-:Y:S01]  /*ec30*/  I2FP.F32.S32 R0, R0 ;  /* 0x0000000000007245 */ /* 0x000fe20000201400 */
[----:B------:R-:W-:Y:S01]  /*ec40*/  VIADD R6, R171, 0xffffffd1 ;  /* 0xffffffd1ab067836 */ /* 0x000fe20000000000 */
[----:B------:R-:W-:Y:S02]  /*ec50*/  FSEL R11, R241, -INF , P5 ;  /* 0xff800000f10b7808 */ /* 0x000fe40002800000 */
[----:B------:R-:W-:Y:S01]  /*ec60*/  FSEL R97, R195, -INF , P1 ;  /* 0xff800000c3617808 */ /* 0x000fe20000800000 */
[-C--:B------:R-:W-:Y:S01]  /*ec70*/  FFMA.FTZ R249, -R156, R0.reuse, R249 ;  /* 0x000000009cf97223 */ /* 0x080fe200000101f9 */
[----:B------:R-:W-:Y:S01]  /*ec80*/  ISETP.GE.AND P5, PT, R44, R167, PT ;  /* 0x000000a72c00720c */ /* 0x000fe20003fa6270 */
[----:B------:R-:W-:Y:S01]  /*ec90*/  FFMA.FTZ R137, -R156, R0, R137 ;  /* 0x000000009c897223 */ /* 0x000fe20000010189 */
[----:B------:R-:W-:Y:S01]  /*eca0*/  IABS R4, R4 ;  /* 0x0000000400047213 */ /* 0x000fe20000000000 */
[----:B------:R-:W-:Y:S01]  /*ecb0*/  VIADD R0, R171, 0xffffffc1 ;  /* 0xffffffc1ab007836 */ /* 0x000fe20000000000 */
[----:B------:R-:W-:Y:S02]  /*ecc0*/  ISETP.GE.AND P1, PT, R172, R168, PT ;  /* 0x000000a8ac00720c */ /* 0x000fe40003f26270 */
[----:B------:R-:W-:Y:S02]  /*ecd0*/  FSEL R53, R211, -INF , P5 ;  /* 0xff800000d3357808 */ /* 0x000fe40002800000 */
[----:B------:R-:W-:Y:S01]  /*ece0*/  I2FP.F32.S32 R5, R4 ;  /* 0x0000000400057245 */ /* 0x000fe20000201400 */
[----:B------:R-:W-:Y:S01]  /*ecf0*/  VIADD R4, R171, 0xffffffd0 ;  /* 0xffffffd0ab047836 */ /* 0x000fe20000000000 */
[----:B------:R-:W-:Y:S02]  /*ed00*/  IABS R127, R127 ;  /* 0x0000007f007f7213 */ /* 0x000fe40000000000 */
[----:B------:R-:W-:Y:S01]  /*ed10*/  FSEL R29, R239, -INF , P1 ;  /* 0xff800000ef1d7808 */ /* 0x000fe20000800000 */
[----:B------:R-:W-:Y:S01]  /*ed20*/  FFMA.FTZ R48, -R156, R5, R48 ;  /* 0x000000059c307223 */ /* 0x000fe20000010130 */
[----:B------:R-:W-:Y:S01]  /*ed30*/  ISETP.GE.AND P5, PT, R28, R168, PT ;  /* 0x000000a81c00720c */ /* 0x000fe20003fa6270 */
[----:B------:R-:W-:Y:S01]  /*ed40*/  VIADD R5, R171, 0xffffffe0 ;  /* 0xffffffe0ab057836 */ /* 0x000fe20000000000 */
[----:B------:R-:W-:Y:S02]  /*ed50*/  ISETP.GE.AND P1, PT, R42, R167, PT ;  /* 0x000000a72a00720c */ /* 0x000fe40003f26270 */
[----:B------:R-:W-:Y:S02]  /*ed60*/  I2FP.F32.S32 R127, R127 ;  /* 0x0000007f007f7245 */ /* 0x000fe40000201400 */
[----:B------:R-:W-:Y:S02]  /*ed70*/  FSEL R17, R247, -INF , P5 ;  /* 0xff800000f7117808 */ /* 0x000fe40002800000 */
[----:B------:R-:W-:Y:S01]  /*ed80*/  IABS R0, R0 ;  /* 0x0000000000007213 */ /* 0x000fe20000000000 */
[C---:B------:R-:W-:Y:S01]  /*ed90*/  FFMA.FTZ R176, -R156.reuse, R127, R176 ;  /* 0x0000007f9cb07223 */ /* 0x040fe200000101b0 */
[----:B------:R-:W-:Y:S01]  /*eda0*/  IABS R7, R7 ;  /* 0x0000000700077213 */ /* 0x000fe20000000000 */
[----:B------:R-:W-:Y:S01]  /*edb0*/  FFMA.FTZ R127, -R156, R127, R192 ;  /* 0x0000007f9c7f7223 */ /* 0x000fe200000101c0 */
        /* <DEDUP_REMOVED lines=8> */
[----:B------:R-:W-:Y:S01]  /*ee40*/  I2FP.F32.S32 R125, R125 ;  /* 0x0000007d007d7245 */ /* 0x000fe20000201400 */
[CC--:B------:R-:W-:Y:S01]  /*ee50*/  FFMA.FTZ R188, -R156.reuse, R7.reuse, R188 ;  /* 0x000000079cbc7223 */ /* 0x0c0fe200000101bc */
[----:B------:R-:W-:Y:S01]  /*ee60*/  FSEL R183, R249, -INF , P1 ;  /* 0xff800000f9b77808 */ /* 0x000fe20000800000 */
[----:B------:R-:W-:Y:S01]  /*ee70*/  FFMA.FTZ R119, -R156, R7, R119 ;  /* 0x000000079c777223 */ /* 0x000fe20000010177 */
[-C--:B------:R-:W-:Y:S01]  /*ee80*/  ISETP.GE.AND P5, PT, R24, R168.reuse, PT ;  /* 0x000000a81800720c */ /* 0x080fe20003fa6270 */
[C---:B------:R-:W-:Y:S01]  /*ee90*/  FFMA.FTZ R182, -R156.reuse, R125, R182 ;  /* 0x0000007d9cb67223 */ /* 0x040fe200000101b6 */
[----:B------:R-:W-:Y:S01]  /*eea0*/  IABS R5, R5 ;  /* 0x0000000500057213 */ /* 0x000fe20000000000 */
[----:B------:R-:W-:Y:S01]  /*eeb0*/  FFMA.FTZ R125, -R156, R125, R190 ;  /* 0x0000007d9c7d7223 */ /* 0x000fe200000101be */
[----:B------:R-:W-:Y:S01]  /*eec0*/  ISETP.GE.AND P1, PT, R38, R167, PT ;  /* 0x000000a72600720c */ /* 0x000fe20003f26270 */
[C---:B------:R-:W-:Y:S01]  /*eed0*/  VIADD R7, R171.reuse, 0xffffffd9 ;  /* 0xffffffd9ab077836 */ /* 0x040fe20000000000 */
[----:B------:R-:W-:Y:S01]  /*eee0*/  FSEL R176, R176, -INF , P5 ;  /* 0xff800000b0b07808 */ /* 0x000fe20002800000 */
[----:B------:R-:W-:Y:S01]  /*eef0*/  VIADD R0, R171, 0xffffffd8 ;  /* 0xffffffd8ab007836 */ /* 0x000fe20000000000 */
[----:B------:R-:W-:Y:S02]  /*ef00*/  I2FP.F32.S32 R5, R5 ;  /* 0x0000000500057245 */ /* 0x000fe40000201400 */
[----:B------:R-:W-:Y:S02]  /*ef10*/  FSEL R41, R221, -INF , P1 ;  /* 0xff800000dd297808 */ /* 0x000fe40000800000 */
[----:B------:R-:W-:Y:S01]  /*ef20*/  ISETP.GE.AND P5, PT, R36, R167, PT ;  /* 0x000000a72400720c */ /* 0x000fe20003fa6270 */
[CC--:B------:R-:W-:Y:S01]  /*ef30*/  FFMA.FTZ R186, -R156.reuse, R5.reuse, R186 ;  /* 0x000000059cba7223 */ /* 0x0c0fe200000101ba */
[----:B------:R-:W-:Y:S01]  /*ef40*/  ISETP.GE.AND P1, PT, R23, R168, PT ;  /* 0x000000a81700720c */ /* 0x000fe20003f26270 */
[----:B------:R-:W-:Y:S01]  /*ef50*/  FFMA.FTZ R115, -R156, R5, R115 ;  /* 0x000000059c737223 */ /* 0x000fe20000010173 */
[----:B------:R-:W-:Y:S01]  /*ef60*/  FSEL R35, R227, -INF , P5 ;  /* 0xff800000e3237808 */ /* 0x000fe20002800000 */
[----:B------:R-:W-:Y:S01]  /*ef70*/  VIADD R5, R171, 0xffffffc8 ;  /* 0xffffffc8ab057836 */ /* 0x000fe20000000000 */
[----:B------:R-:W-:Y:S02]  /*ef80*/  IABS R7, R7 ;  /* 0x0000000700077213 */ /* 0x000fe40000000000 */
        /* <DEDUP_REMOVED lines=9> */
[CC--:B------:R-:W-:Y:S01]  /*f020*/  FFMA.FTZ R121, -R156.reuse, R0.reuse, R121 ;  /* 0x000000009c797223 */ /* 0x0c0fe20000010179 */
[----:B------:R-:W-:Y:S01]  /*f030*/  FSEL R33, R229, -INF , P1 ;  /* 0xff800000e5217808 */ /* 0x000fe20000800000 */
[----:B------:R-:W-:Y:S01]  /*f040*/  FFMA.FTZ R93, -R156, R0, R93 ;  /* 0x000000009c5d7223 */ /* 0x000fe2000001015d */
[----:B------:R-:W-:Y:S01]  /*f050*/  ISETP.GE.AND P5, PT, R32, R167, PT ;  /* 0x000000a72000720c */ /* 0x000fe20003fa6270 */
[----:B------:R-:W-:Y:S01]  /*f060*/  FFMA.FTZ R101, -R156, R7, R101 ;  /* 0x000000079c657223 */ /* 0x000fe20000010165 */
[----:B------:R-:W-:Y:S01]  /*f070*/  IABS R5, R5 ;  /* 0x0000000500057213 */ /* 0x000fe20000000000 */
[----:B------:R-:W-:Y:S01]  /*f080*/  VIADD R7, R172, 0x31 ;  /* 0x00000031ac077836 */ /* 0x000fe20000000000 */
[----:B------:R-:W-:Y:S02]  /*f090*/  ISETP.GE.AND P1, PT, R18, R168, PT ;  /* 0x000000a81200720c */ /* 0x000fe40003f26270 */
[----:B------:R-:W-:Y:S02]  /*f0a0*/  FSEL R15, R235, -INF , P5 ;  /* 0xff800000eb0f7808 */ /* 0x000fe40002800000 */
[----:B------:R-:W-:Y:S02]  /*f0b0*/  I2FP.F32.S32 R6, R6 ;  /* 0x0000000600067245 */ /* 0x000fe40000201400 */
[----:B------:R-:W-:Y:S02]  /*f0c0*/  ISETP.GE.AND P5, PT, R16, R168, PT ;  /* 0x000000a81000720c */ /* 0x000fe40003fa6270 */
[----:B------:R-:W-:Y:S01]  /*f0d0*/  FSEL R129, R186, -INF , P1 ;  /* 0xff800000ba817808 */ /* 0x000fe20000800000 */
[-C--:B------:R-:W-:Y:S01]  /*f0e0*/  FFMA.FTZ R117, -R156, R6.reuse, R117 ;  /* 0x000000069c757223 */ /* 0x080fe20000010175 */
[----:B------:R-:W-:Y:S01]  /*f0f0*/  I2FP.F32.S32 R0, R5 ;  /* 0x0000000500007245 */ /* 0x000fe20000201400 */
[----:B------:R-:W-:Y:S01]  /*f100*/  VIADD R5, R171, 0xffffffc9 ;  /* 0xffffffc9ab057836 */ /* 0x000fe20000000000 */
[----:B------:R-:W-:Y:S01]  /*f110*/  ISETP.GE.AND P1, PT, R30, R167, PT ;  /* 0x000000a71e00720c */ /* 0x000fe20003f26270 */
[----:B------:R-:W-:Y:S01]  /*f120*/  FFMA.FTZ R59, -R156, R6, R59 ;  /* 0x000000069c3b7223 */ /* 0x000fe2000001013b */
[----:B------:R-:W-:Y:S01]  /*f130*/  IABS R4, R4 ;  /* 0x0000000400047213 */ /* 0x000fe20000000000 */
[----:B------:R-:W-:Y:S01]  /*f140*/  VIADD R6, R172, 0x39 ;  /* 0x00000039ac067836 */ /* 0x000fe20000000000 */
[----:B------:R-:W-:Y:S01]  /*f150*/  FSEL R123, R123, -INF , P5 ;  /* 0xff8000007b7b7808 */ /* 0x000fe20002800000 */
[----:B------:R-:W-:Y:S01]  /*f160*/  FFMA.FTZ R89, -R156, R0, R89 ;  /* 0x000000009c597223 */ /* 0x000fe20000010159 */
[----:B------:R-:W-:Y:S01]  /*f170*/  ISETP.GE.AND P5, PT, R12, R168, PT ;  /* 0x000000a80c00720c */ /* 0x000fe20003fa6270 */
[----:B------:R-:W-:Y:S01]  /*f180*/  FFMA.FTZ R22, -R156, R0, R22 ;  /* 0x000000009c167223 */ /* 0x000fe20000010116 */
[----:B------:R-:W-:Y:S01]  /*f190*/  FSEL R13, R237, -INF , P1 ;  /* 0xff800000ed0d7808 */ /* 0x000fe20000800000 */
[----:B------:R-:W-:Y:S01]  /*f1a0*/  VIADD R0, R172, 0x38 ;  /* 0x00000038ac007836 */ /* 0x000fe20000000000 */
[----:B------:R-:W-:Y:S01]  /*f1b0*/  I2FP.F32.S32 R4, R4 ;  /* 0x0000000400047245 */ /* 0x000fe20000201400 */
[----:B------:R-:W-:Y:S01]  /*f1c0*/  VIADD R171, R171, 0x80 ;  /* 0x00000080abab7836 */ /* 0x000fe20000000000 */
[----:B------:R-:W-:Y:S02]  /*f1d0*/  ISETP.GE.AND P1, PT, R14, R168, PT ;  /* 0x000000a80e00720c */ /* 0x000fe40003f26270 */
[----:B------:R-:W-:Y:S01]  /*f1e0*/  IABS R5, R5 ;  /* 0x0000000500057213 */ /* 0x000fe20000000000 */
[CC--:B------:R-:W-:Y:S01]  /*f1f0*/  FFMA.FTZ R105, -R156.reuse, R4.reuse, R105 ;  /* 0x000000049c697223 */ /* 0x0c0fe20000010169 */
[----:B------:R-:W-:Y:S01]  /*f200*/  FSEL R117, R117, -INF , P5 ;  /* 0xff80000075757808 */ /* 0x000fe20002800000 */
[----:B------:R-:W-:Y:S01]  /*f210*/  FFMA.FTZ R55, -R156, R4, R55 ;  /* 0x000000049c377223 */ /* 0x000fe20000010137 */
[----:B------:R-:W-:Y:S02]  /*f220*/  FSEL R121, R121, -INF , P1 ;  /* 0xff80000079797808 */ /* 0x000fe40000800000 */
[----:B------:R-:W-:Y:S02]  /*f230*/  ISETP.GE.AND P5, PT, R26, R167, PT ;  /* 0x000000a71a00720c */ /* 0x000fe40003fa6270 */
[----:B------:R-:W-:Y:S02]  /*f240*/  I2FP.F32.S32 R5, R5 ;  /* 0x0000000500057245 */ /* 0x000fe40000201400 */
[-C--:B------:R-:W-:Y:S02]  /*f250*/  ISETP.GE.AND P1, PT, R10, R168.reuse, PT ;  /* 0x000000a80a00720c */ /* 0x080fe40003f26270 */
[----:B------:R-:W-:Y:S01]  /*f260*/  FSEL R4, R179, -INF , P0 ;  /* 0xff800000b3047808 */ /* 0x000fe20000000000 */
[-C--:B------:R-:W-:Y:S01]  /*f270*/  FFMA.FTZ R180, -R156, R5.reuse, R180 ;  /* 0x000000059cb47223 */ /* 0x080fe200000101b4 */
[----:B------:R-:W-:Y:S01]  /*f280*/  ISETP.GE.AND P0, PT, R38, R168, PT ;  /* 0x000000a82600720c */ /* 0x000fe20003f06270 */
[----:B------:R-:W-:Y:S01]  /*f290*/  FFMA.FTZ R178, -R156, R5, R178 ;  /* 0x000000059cb27223 */ /* 0x000fe200000101b2 */
[----:B------:R-:W-:Y:S02]  /*f2a0*/  FSEL R174, R174, -INF , P5 ;  /* 0xff800000aeae7808 */ /* 0x000fe40002800000 */
[----:B------:R-:W-:Y:S02]  /*f2b0*/  ISETP.GE.AND P5, PT, R30, R146, PT ;  /* 0x000000921e00720c */ /* 0x000fe40003fa6270 */
[----:B------:R-:W-:Y:S02]  /*f2c0*/  FSEL R105, R105, -INF , P1 ;  /* 0xff80000069697808 */ /* 0x000fe40000800000 */
[----:B------:R-:W-:Y:S02]  /*f2d0*/  FSEL R45, R217, -INF , P0 ;  /* 0xff800000d92d7808 */ /* 0x000fe40000000000 */
        /* <DEDUP_REMOVED lines=22> */
[----:B------:R-:W-:Y:S02]  /*f440*/  FSEL R48, R48, -INF , P5 ;  /* 0xff80000030307808 */ /* 0x000fe40002800000 */
[-C--:B------:R-:W-:Y:S02]  /*f450*/  ISETP.GE.AND P5, PT, R18, R167.reuse, PT ;  /* 0x000000a71200720c */ /* 0x080fe40003fa6270 */
[----:B------:R-:W-:Y:S02]  /*f460*/  FSEL R49, R49, -INF , !P6 ;  /* 0xff80000031317808 */ /* 0x000fe40007000000 */
[----:B------:R-:W-:Y:S02]  /*f470*/  FSEL R125, R125, -INF , P5 ;  /* 0xff8000007d7d7808 */ /* 0x000fe40002800000 */
[-C--:B------:R-:W-:Y:S02]  /*f480*/  ISETP.GE.AND P5, PT, R14, R167.reuse, PT ;  /* 0x000000a70e00720c */ /* 0x080fe40003fa6270 */
[----:B------:R-:W-:Y:S02]  /*f490*/  FSEL R27, R180, -INF , P1 ;  /* 0xff800000b41b7808 */ /* 0x000fe40000800000 */
[-C--:B------:R-:W-:Y:S02]  /*f4a0*/  ISETP.GE.AND P1, PT, R24, R167.reuse, PT ;  /* 0x000000a71800720c */ /* 0x080fe40003f26270 */
        /* <DEDUP_REMOVED lines=8> */
[-C--:B------:R-:W-:Y:S02]  /*f530*/  ISETP.GE.AND P1, PT, R12, R167.reuse, PT ;  /* 0x000000a70c00720c */ /* 0x080fe40003f26270 */
[----:B------:R-:W-:Y:S02]  /*f540*/  FSEL R59, R59, -INF , P5 ;  /* 0xff8000003b3b7808 */ /* 0x000fe40002800000 */
        /* <DEDUP_REMOVED lines=20> */
[CC--:B------:R-:W-:Y:S02]  /*f690*/  ISETP.GE.AND P5, PT, R32.reuse, R146.reuse, PT ;  /* 0x000000922000720c */ /* 0x0c0fe40003fa6270 */
        /* <DEDUP_REMOVED lines=15> */
[----:B------:R-:W-:Y:S02]  /*f790*/  FSEL R95, R197, -INF , P0 ;  /* 0xff800000c55f7808 */ /* 0x000fe40000000000 */
[----:B------:R-:W-:Y:S02]  /*f7a0*/  FSEL R173, R173, -INF , !P5 ;  /* 0xff800000adad7808 */ /* 0x000fe40006800000 */
[-C--:B------:R-:W-:Y:S02]  /*f7b0*/  ISETP.GE.AND P5, PT, R6, R146.reuse, PT ;  /* 0x000000920600720c */ /* 0x080fe40003fa6270 */
[----:B------:R-:W-:Y:S02]  /*f7c0*/  ISETP.GE.AND P0, PT, R172, R167, PT ;  /* 0x000000a7ac00720c */ /* 0x000fe40003f06270 */
[----:B------:R-:W-:Y:S02]  /*f7d0*/  FSEL R48, R48, -INF , !P5 ;  /* 0xff80000030307808 */ /* 0x000fe40006800000 */
[----:B------:R-:W-:Y:S02]  /*f7e0*/  ISETP.GE.AND P5, PT, R14, R145, PT ;  /* 0x000000910e00720c */ /* 0x000fe40003fa6270 */
[----:B------:R-:W-:Y:S02]  /*f7f0*/  FSEL R9, R243, -INF , P0 ;  /* 0xff800000f3097808 */ /* 0x000fe40000000000 */
        /* <DEDUP_REMOVED lines=28> */
[----:B------:R-:W-:Y:S02]  /*f9c0*/  FSEL R115, R115, -INF , !P5 ;  /* 0xff80000073737808 */ /* 0x000fe40006800000 */
[----:B------:R-:W-:Y:S02]  /*f9d0*/  ISETP.GE.AND P5, PT, R6, R145, PT ;  /* 0x000000910600720c */ /* 0x000fe40003fa6270 */
[----:B------:R-:W-:Y:S04]  /*f9e0*/  ISETP.GE.AND P0, PT, R7, R168, PT ;  /* 0x000000a80700720c */ /* 0x000fe80003f06270 */
[----:B------:R-:W-:Y:S02]  /*f9f0*/  FSEL R89, R89, -INF , P0 ;  /* 0xff80000059597808 */ /* 0x000fe40000000000 */
[----:B------:R-:W-:Y:S02]  /*fa00*/  ISETP.GE.AND P0, PT, R23, R167, PT ;  /* 0x000000a71700720c */ /* 0x000fe40003f06270 */
[----:B------:R-:W-:Y:S02]  /*fa10*/  FSEL R89, R89, -INF , !P4 ;  /* 0xff80000059597808 */ /* 0x000fe40006000000 */
[----:B------:R-:W-:Y:S02]  /*fa20*/  ISETP.GE.AND P4, PT, R16, R145, PT ;  /* 0x000000911000720c */ /* 0x000fe40003f86270 */
[----:B------:R-:W-:Y:S02]  /*fa30*/  FSEL R137, R137, -INF , P0 ;  /* 0xff80000089897808 */ /* 0x000fe40000000000 */
[----:B------:R-:W-:Y:S02]  /*fa40*/  ISETP.GE.AND P0, PT, R20, R167, PT ;  /* 0x000000a71400720c */ /* 0x000fe40003f06270 */
[----:B------:R-:W-:Y:S02]  /*fa50*/  FSEL R137, R137, -INF , !P6 ;  /* 0xff80000089897808 */ /* 0x000fe40007000000 */
[----:B------:R-:W-:Y:S02]  /*fa60*/  ISETP.GE.AND P6, PT, R0, R146, PT ;  /* 0x000000920000720c */ /* 0x000fe40003fc6270 */
[----:B------:R-:W-:Y:S02]  /*fa70*/  FSEL R127, R127, -INF , P0 ;  /* 0xff8000007f7f7808 */ /* 0x000fe40000000000 */
[----:B------:R-:W-:Y:S02]  /*fa80*/  FSEL R47, R47, -INF , !P6 ;  /* 0xff8000002f2f7808 */ /* 0x000fe40007000000 */
[----:B------:R-:W-:Y:S02]  /*fa90*/  ISETP.GE.AND P6, PT, R12, R145, PT ;  /* 0x000000910c00720c */ /* 0x000fe40003fc6270 */
[----:B------:R-:W-:Y:S02]  /*faa0*/  ISETP.GE.AND P0, PT, R16, R167, PT ;  /* 0x000000a71000720c */ /* 0x000fe40003f06270 */
[----:B------:R-:W-:Y:S02]  /*fab0*/  FSEL R127, R127, -INF , !P1 ;  /* 0xff8000007f7f7808 */ /* 0x000fe40004800000 */
[C---:B------:R-:W-:Y:S02]  /*fac0*/  ISETP.GE.AND P1, PT, R10.reuse, R145, PT ;  /* 0x000000910a00720c */ /* 0x040fe40003f26270 */
[----:B------:R-:W-:Y:S02]  /*fad0*/  FSEL R119, R119, -INF , P0 ;  /* 0xff80000077777808 */ /* 0x000fe40000000000 */
[-C--:B------:R-:W-:Y:S02]  /*fae0*/  ISETP.GE.AND P0, PT, R10, R167.reuse, PT ;  /* 0x000000a70a00720c */ /* 0x080fe40003f06270 */
[----:B------:R-:W-:Y:S02]  /*faf0*/  FMNMX3.FTZ R20, R85, R4, R185, !PT ;  /* 0x0000000455147276 */ /* 0x000fe400078100b9 */
[----:B------:R-:W-:Y:S02]  /*fb00*/  FSEL R93, R93, -INF , P0 ;  /* 0xff8000005d5d7808 */ /* 0x000fe40000000000 */
[----:B------:R-:W-:Y:S02]  /*fb10*/  ISETP.GE.AND P0, PT, R6, R167, PT ;  /* 0x000000a70600720c */ /* 0x000fe40003f06270 */
        /* <DEDUP_REMOVED lines=19> */
[CC--:B------:R-:W-:Y:S01]  /*fc50*/  ISETP.GE.AND P0, PT, R172.reuse, R146.reuse, PT ;  /* 0x00000092ac00720c */ /* 0x0c0fe20003f06270 */
[----:B------:R-:W-:Y:S01]  /*fc60*/  VIADD R172, R172, 0xffffff80 ;  /* 0xffffff80acac7836 */ /* 0x000fe20000000000 */
        /* <DEDUP_REMOVED lines=25> */
[C---:B------:R-:W-:Y:S02]  /*fe00*/  ISETP.GE.AND P1, PT, R0.reuse, R145, PT ;  /* 0x000000910000720c */ /* 0x040fe40003f26270 */
[----:B------:R-:W-:Y:S02]  /*fe10*/  ISETP.GE.AND P6, PT, R0, R167, PT ;  /* 0x000000a70000720c */ /* 0x000fe40003fc6270 */
[----:B------:R-:W-:Y:S02]  /*fe20*/  ISETP.GE.AND P4, PT, R7, R145, PT ;  /* 0x000000910700720c */ /* 0x000fe40003f86270 */
[----:B------:R-:W-:Y:S02]  /*fe30*/  FSEL R23, R178, -INF , P6 ;  /* 0xff800000b2177808 */ /* 0x000fe40003000000 */
        /* <DEDUP_REMOVED lines=26> */
[----:B------:R-:W-:Y:S02]  /*ffe0*/  FSEL R50, R50, RZ, P1 ;  /* 0x000000ff32327208 */ /* 0x000fe40000800000 */
[----:B---3--:R-:W-:Y:S01]  /*fff0*/  FMNMX.FTZ R0, R5, R0, !PT ;  /* 0x0000000005007209 */ /* 0x008fe20007810000 */
[----:B------:R-:W-:Y:S02]  /*10000*/  FADD.FTZ R6, -R7, R84 ;  /* 0x0000005407067221 */ /* 0x000fe40000010100 */
[-CC-:B------:R-:W-:Y:S01]  /*10010*/  FFMA.FTZ R60, R39, R21.reuse, -R50.reuse ;  /* 0x00000015273c7223 */ /* 0x180fe20000010832 */
[-CC-:B------:R-:W-:Y:S01]  /*10020*/  FFMA.FTZ R90, R57, R21.reuse, -R50.reuse ;  /* 0x00000015395a7223 */ /* 0x180fe20000010832 */
[-CC-:B------:R-:W-:Y:S01]  /*10030*/  FFMA.FTZ R57, R37, R21.reuse, -R50.reuse ;  /* 0x0000001525397223 */ /* 0x180fe20000010832 */
[----:B------:R-:W-:Y:S01]  /*10040*/  FMUL.FTZ R46, R21, R0 ;  /* 0x00000000152e7220 */ /* 0x000fe20000410000 */
[----:B------:R-:W-:Y:S01]  /*10050*/  FSETP.NEU.FTZ.AND P0, PT, R0, -INF , PT ;  /* 0xff8000000000780b */ /* 0x000fe20003f1d000 */
        /* <DEDUP_REMOVED lines=23> */
[----:B------:R-:W-:Y:S02]  /*101d0*/  IMAD R45, R135, 0x2, R86 ;  /* 0x00000002872d7824 */ /* 0x000fe400078e0256 */
[-C--:B------:R-:W-:Y:S02]  /*101e0*/  FFMA.FTZ R113, R4, R21.reuse, -R46 ;  /* 0x0000001504717223 */ /* 0x080fe4000001082e */
[----:B------:R-:W-:Y:S01]  /*101f0*/  MUFU.EX2 R96, R96 ;  /* 0x0000006000607308 */ /* 0x000fe20000000800 */
[----:B------:R-:W-:Y:S01]  /*10200*/  FSEL R4, R0, RZ, P0 ;  /* 0x000000ff00047208 */ /* 0x000fe20000000000 */
[----:B------:R-:W-:Y:S01]  /*10210*/  VIADD R44, R45, 0x3020 ;  /* 0x000030202d2c7836 */ /* 0x000fe20000000000 */
[----:B------:R-:W1:Y:S01]  /*10220*/  LDSM.16.MT88.4 R12, [R45+0x3000] ;  /* 0x003000002d0c783b */ /* 0x000e620000004200 */
[-CC-:B------:R-:W-:Y:S01]  /*10230*/  FFMA.FTZ R106, R189, R21.reuse, -R50.reuse ;  /* 0x00000015bd6a7223 */ /* 0x180fe20000010832 */
[-CC-:B------:R-:W-:Y:S01]  /*10240*/  FFMA.FTZ R104, R187, R21.reuse, -R50.reuse ;  /* 0x00000015bb687223 */ /* 0x180fe20000010832 */
[----:B------:R-:W-:Y:S01]  /*10250*/  FADD.FTZ R4, -R4, R85 ;  /* 0x0000005504047221 */ /* 0x000fe20000010100 */
[-C--:B------:R-:W-:Y:S03]  /*10260*/  FFMA.FTZ R111, R111, R21.reuse, -R50 ;  /* 0x000000156f6f7223 */ /* 0x080fe60000010832 */
[----:B------:R-:W-:Y:S01]  /*10270*/  MUFU.EX2 R113, R113 ;  /* 0x0000007100717308 */ /* 0x000fe20000000800 */
[-CC-:B------:R-:W-:Y:S01]  /*10280*/  FFMA.FTZ R102, R185, R21.reuse, -R46.reuse ;  /* 0x00000015b9667223 */ /* 0x180fe2000001082e */
[----:B------:R-:W-:Y:S01]  /*10290*/  FMUL.FTZ R7, R21, R4 ;  /* 0x0000000415077220 */ /* 0x000fe20000410000 */
[----:B------:R-:W-:Y:S01]  /*102a0*/  LDSM.16.MT88.4 R36, [R45+0x3400] ;  /* 0x003400002d24783b */ /* 0x000fe20000004200 */
[----:B------:R-:W-:Y:S02]  /*102b0*/  VIADD R4, R45, 0x3000 ;  /* 0x000030002d047836 */ /* 0x000fe40000000000 */
[-CC-:B------:R-:W-:Y:S01]  /*102c0*/  FFMA.FTZ R107, R107, R21.reuse, -R46.reuse ;  /* 0x000000156b6b7223 */ /* 0x180fe2000001082e */
[-C--:B------:R-:W-:Y:S01]  /*102d0*/  FFMA.FTZ R98, R109, R21.reuse, -R46 ;  /* 0x000000156d627223 */ /* 0x080fe2000001082e */
[-C--:B------:R-:W-:Y:S02]  /*102e0*/  FFMA.FTZ R109, R103, R21.reuse, -R50 ;  /* 0x00000015676d7223 */ /* 0x080fe40000010832 */
[----:B------:R-:W-:Y:S01]  /*102f0*/  MUFU.EX2 R106, R106 ;  /* 0x0000006a006a7308 */ /* 0x000fe20000000800 */
[----:B------:R-:W-:Y:S02]  /*10300*/  @P2 VIADD R44, R4, 0xffffffe0 ;  /* 0xffffffe0042c2836 */ /* 0x000fe40000000000 */
[-C--:B------:R-:W-:Y:S01]  /*10310*/  FFMA.FTZ R103, R97, R21.reuse, -R46 ;  /* 0x0000001561677223 */ /* 0x080fe2000001082e */
[-C--:B------:R-:W-:Y:S01]  /*10320*/  FFMA.FTZ R97, R61, R21.reuse, -R50 ;  /* 0x000000153d617223 */ /* 0x080fe20000010832 */
[-C--:B------:R-:W-:Y:S01]  /*10330*/  FFMA.FTZ R61, R35, R21.reuse, -R46 ;  /* 0x00000015233d7223 */ /* 0x080fe2000001082e */
[----:B------:R-:W-:Y:S01]  /*10340*/  FMUL.FTZ R5, R21, R6 ;  /* 0x0000000615057220 */ /* 0x000fe20000410000 */
[----:B------:R-:W2:Y:S01]  /*10350*/  LDSM.16.MT88.4 R32, [R44] ;  /* 0x000000002c20783b */ /* 0x000ea20000004200 */
[-CC-:B------:R-:W-:Y:S02]  /*10360*/  FFMA.FTZ R51, R25, R21.reuse, -R50.reuse ;  /* 0x0000001519337223 */ /* 0x180fe40000010832 */
[----:B------:R-:W3:Y:S01]  /*10370*/  MUFU.EX2 R104, R104 ;  /* 0x0000006800687308 */ /* 0x000ee20000000800 */
[-C--:B------:R-:W-:Y:S01]  /*10380*/  FFMA.FTZ R92, R67, R21.reuse, -R50 ;  /* 0x00000015435c7223 */ /* 0x080fe20000010832 */
[-C--:B------:R-:W-:Y:S01]  /*10390*/  FFMA.FTZ R67, R19, R21.reuse, -R46 ;  /* 0x0000001513437223 */ /* 0x080fe2000001082e */
[-CC-:B------:R-:W-:Y:S01]  /*103a0*/  FFMA.FTZ R84, R123, R21.reuse, -R50.reuse ;  /* 0x000000157b547223 */ /* 0x180fe20000010832 */
[-C--:B------:R-:W-:Y:S01]  /*103b0*/  FFMA.FTZ R85, R121, R21.reuse, -R50 ;  /* 0x0000001579557223 */ /* 0x080fe20000010832 */
[-CC-:B------:R-:W-:Y:S01]  /*103c0*/  FFMA.FTZ R108, R119, R21.reuse, -R46.reuse ;  /* 0x00000015776c7223 */ /* 0x180fe2000001082e */
[----:B------:R-:W4:Y:S01]  /*103d0*/  LDSM.16.MT88.4 R40, [R44+0x400] ;  /* 0x000400002c28783b */ /* 0x000f220000004200 */
[-C--:B------:R-:W-:Y:S03]  /*103e0*/  FFMA.FTZ R115, R115, R21.reuse, -R46 ;  /* 0x0000001573737223 */ /* 0x080fe6000001082e */
[----:B------:R-:W5:Y:S01]  /*103f0*/  MUFU.EX2 R111, R111 ;  /* 0x0000006f006f7308 */ /* 0x000f620000000800 */
[-CC-:B------:R-:W-:Y:S01]  /*10400*/  FFMA.FTZ R110, R117, R21.reuse, -R50.reuse ;  /* 0x00000015756e7223 */ /* 0x180fe20000010832 */
[-C--:B------:R-:W-:Y:S01]  /*10410*/  FFMA.FTZ R105, R105, R21.reuse, -R50 ;  /* 0x0000001569697223 */ /* 0x080fe20000010832 */
[-CC-:B------:R-:W-:Y:S01]  /*10420*/  FFMA.FTZ R101, R101, R21.reuse, -R46.reuse ;  /* 0x0000001565657223 */ /* 0x180fe2000001082e */
[-CC-:B------:R-:W-:Y:S01]  /*10430*/  FFMA.FTZ R93, R93, R21.reuse, -R46.reuse ;  /* 0x000000155d5d7223 */ /* 0x180fe2000001082e */
[--C-:B------:R-:W-:Y:S01]  /*10440*/  FFMA.FTZ R55, R55, R21, -R46.reuse ;  /* 0x0000001537377223 */ /* 0x100fe2000001082e */
[----:B------:R-:W-:Y:S01]  /*10450*/  ISETP.GT.AND P0, PT, R170, R147, PT ;  /* 0x00000093aa00720c */ /* 0x000fe20003f04270 */
[--C-:B------:R-:W-:Y:S03]  /*10460*/  FFMA.FTZ R23, R23, R21, -R46.reuse ;  /* 0x0000001517177223 */ /* 0x100fe6000001082e */
[----:B------:R-:W1:Y:S01]  /*10470*/  MUFU.EX2 R102, R102 ;  /* 0x0000006600667308 */ /* 0x000e620000000800 */
[----:B---3--:R-:W-:Y:S09]  /*10480*/  F2FP.F16.F32.PACK_AB R28, R104, R106 ;  /* 0x0000006a681c723e */ /* 0x008ff200000000ff */
[----:B------:R-:W-:Y:S01]  /*10490*/  MUFU.EX2 R107, R107 ;  /* 0x0000006b006b7308 */ /* 0x000fe20000000800 */
[----:B-----5:R-:W-:Y:S09]  /*104a0*/  F2FP.F16.F32.PACK_AB R30, R100, R111 ;  /* 0x0000006f641e723e */ /* 0x020ff200000000ff */
[----:B------:R-:W3:Y:S01]  /*104b0*/  MUFU.EX2 R98, R98 ;  /* 0x0000006200627308 */ /* 0x000ee20000000800 */
[----:B-1----:R-:W-:Y:S09]  /*104c0*/  F2FP.F16.F32.PACK_AB R29, R102, R113 ;  /* 0x00000071661d723e */ /* 0x002ff200000000ff */
[----:B------:R-:W1:Y:S10]  /*104d0*/  MUFU.EX2 R25, R5 ;  /* 0x0000000500197308 */ /* 0x000e740000000800 */
[----:B------:R-:W5:Y:S01]  /*104e0*/  MUFU.EX2 R24, R7 ;  /* 0x0000000700187308 */ /* 0x000f620000000800 */
[----:B---3--:R-:W-:Y:S09]  /*104f0*/  F2FP.F16.F32.PACK_AB R31, R98, R107 ;  /* 0x0000006b621f723e */ /* 0x008ff200000000ff */
[----:B------:R-:W3:Y:S01]  /*10500*/  MUFU.EX2 R109, R109 ;  /* 0x0000006d006d7308 */ /* 0x000ee20000000800 */
[C---:B-1----:R-:W-:Y:S01]  /*10510*/  FMUL.FTZ R8, R25.reuse, R76 ;  /* 0x0000004c19087220 */ /* 0x042fe20000410000 */
[C---:B------:R-:W-:Y:S01]  /*10520*/  FMUL.FTZ R9, R25.reuse, R77 ;  /* 0x0000004d19097220 */ /* 0x040fe20000410000 */
[C---:B------:R-:W-:Y:S01]  /*10530*/  FMUL.FTZ R16, R25.reuse, R68 ;  /* 0x0000004419107220 */ /* 0x040fe20000410000 */
[C---:B------:R-:W-:Y:S01]  /*10540*/  FMUL.FTZ R4, R25.reuse, R80 ;  /* 0x0000005019047220 */ /* 0x040fe20000410000 */
[----:B------:R-:W-:Y:S01]  /*10550*/  FMUL.FTZ R5, R25, R81 ;  /* 0x0000005119057220 */ /* 0x000fe20000410000 */
[----:B------:R-:W-:Y:S01]  /*10560*/  FFMA.FTZ R68, R179, R21, -R46 ;  /* 0x00000015b3447223 */ /* 0x000fe2000001082e */
[----:B------:R-:W-:Y:S03]  /*10570*/  FFMA.FTZ R106, R25, R166, R106 ;  /* 0x000000a6196a7223 */ /* 0x000fe6000001006a */
[----:B------:R-:W-:Y:S01]  /*10580*/  MUFU.EX2 R103, R103 ;  /* 0x0000006700677308 */ /* 0x000fe20000000800 */
[C---:B-----5:R-:W-:Y:S01]  /*10590*/  FMUL.FTZ R10, R24.reuse, R78 ;  /* 0x0000004e180a7220 */ /* 0x060fe20000410000 */
[C---:B------:R-:W-:Y:S01]  /*105a0*/  FMUL.FTZ R11, R24.reuse, R79 ;  /* 0x0000004f180b7220 */ /* 0x040fe20000410000 */
[C---:B------:R-:W-:Y:S01]  /*105b0*/  FMUL.FTZ R18, R24.reuse, R70 ;  /* 0x0000004618127220 */ /* 0x040fe20000410000 */
[C---:B------:R-:W-:Y:S01]  /*105c0*/  FMUL.FTZ R19, R24.reuse, R71 ;  /* 0x0000004718137220 */ /* 0x040fe20000410000 */
[C---:B------:R-:W-:Y:S01]  /*105d0*/  FMUL.FTZ R6, R24.reuse, R82 ;  /* 0x0000005218067220 */ /* 0x040fe20000410000 */
[C---:B------:R-:W-:Y:S01]  /*105e0*/  FMUL.FTZ R7, R24.reuse, R83 ;  /* 0x0000005318077220 */ /* 0x040fe20000410000 */
[-CC-:B------:R-:W-:Y:S03]  /*105f0*/  FFMA.FTZ R71, R183, R21.reuse, -R50.reuse ;  /* 0x00000015b7477223 */ /* 0x180fe60000010832 */
[----:B------:R-:W1:Y:S01]  /*10600*/  MUFU.EX2 R94, R94 ;  /* 0x0000005e005e7308 */ /* 0x000e620000000800 */
[C---:B------:R-:W-:Y:S01]  /*10610*/  FFMA.FTZ R113, R24.reuse, R160, R113 ;  /* 0x000000a018717223 */ /* 0x040fe20000010071 */
[-CC-:B------:R-:W-:Y:S01]  /*10620*/  FFMA.FTZ R70, R177, R21.reuse, -R50.reuse ;  /* 0x00000015b1467223 */ /* 0x180fe20000010832 */
[-CC-:B------:R-:W-:Y:S01]  /*10630*/  FFMA.FTZ R81, R131, R21.reuse, -R50.reuse ;  /* 0x0000001583517223 */ /* 0x180fe20000010832 */
[--C-:B------:R-:W-:Y:S01]  /*10640*/  FFMA.FTZ R80, R129, R21, -R50.reuse ;  /* 0x0000001581507223 */ /* 0x100fe20000010832 */
[C---:B------:R-:W-:Y:S05]  /*10650*/  HMMA.16816.F32 R4, R28.reuse, R12, R4 ;  /* 0x0000000c1c04723c */ /* 0x040fea0000001804 */
[----:B------:R-:W-:Y:S01]  /*10660*/  MUFU.EX2 R99, R99 ;  /* 0x0000006300637308 */ /* 0x000fe20000000800 */
        /* <DEDUP_REMOVED lines=13> */
[C---:B--2---:R-:W-:Y:S03]  /*10740*/  HMMA.16816.F32 R12, R28.reuse, R32, R12 ;  /* 0x000000201c0c723c */ /* 0x044fe6000000180c */
[-CC-:B------:R-:W-:Y:S01]  /*10750*/  FFMA.FTZ R82, R127, R21.reuse, -R46.reuse ;  /* 0x000000157f527223 */ /* 0x180fe2000001082e */
[----:B------:R-:W-:Y:S01]  /*10760*/  FFMA.FTZ R83, R125, R21, -R46 ;  /* 0x000000157d537223 */ /* 0x000fe2000001082e */
[----:B------:R-:W-:Y:S01]  /*10770*/  FADD.FTZ R102, R102, R113 ;  /* 0x0000007166667221 */ /* 0x000fe20000010000 */
[----:B------:R-:W-:Y:S03]  /*10780*/  FADD.FTZ R106, R104, R106 ;  /* 0x0000006a686a7221 */ /* 0x000fe60000010000 */
        /* <DEDUP_REMOVED lines=8> */
[----:B-----5:R-:W-:Y:S01]  /*10810*/  F2FP.F16.F32.PACK_AB R30, R92, R99 ;  /* 0x000000635c1e723e */ /* 0x020fe200000000ff */
[----:B------:R-:W-:Y:S01]  /*10820*/  FADD.FTZ R24, R98, R107 ;  /* 0x0000006b62187221 */ /* 0x000fe20000010000 */
[----:B------:R-:W-:Y:S03]  /*10830*/  FADD.FTZ R100, R100, R111 ;  /* 0x0000006f64647221 */ /* 0x000fe60000010000 */
        /* <DEDUP_REMOVED lines=8> */
[----:B------:R-:W2:Y:S01]  /*108c0*/  MUFU.EX2 R88, R88 ;  /* 0x0000005800587308 */ /* 0x000ea20000000800 */
[C---:B------:R-:W-:Y:S03]  /*108d0*/  HMMA.16816.F32 R4, R28.reuse, R36, R4 ;  /* 0x000000241c04723c */ /* 0x040fe60000001804 */
[----:B------:R-:W-:Y:S01]  /*108e0*/  FADD.FTZ R76, R26, R95 ;  /* 0x0000005f1a4c7221 */ /* 0x000fe20000010000 */
[----:B------:R-:W-:Y:S05]  /*108f0*/  FADD.FTZ R92, R92, R99 ;  /* 0x000000635c5c7221 */ /* 0x000fea0000010000 */
[----:B------:R-:W-:Y:S01]  /*10900*/  MUFU.EX2 R66, R66 ;  /* 0x0000004200427308 */ /* 0x000fe20000000800 */
[----:B-1----:R-:W-:Y:S01]  /*10910*/  FADD.FTZ R77, R91, R76 ;  /* 0x0000004c5b4d7221 */ /* 0x002fe20000010000 */
[C---:B------:R-:W-:Y:S01]  /*10920*/  HMMA.16816.F32 R8, R28.reuse, R38, R8 ;  /* 0x000000261c08723c */ /* 0x040fe20000001808 */
[----:B------:R-:W1:Y:S07]  /*10930*/  LDSM.16.MT88.4 R36, [R44+0x800] ;  /* 0x000800002c24783b */ /* 0x000e6e0000004200 */
[----:B------:R-:W3:Y:S01]  /*10940*/  MUFU.EX2 R65, R65 ;  /* 0x0000004100417308 */ /* 0x000ee20000000800 */
[----:B--2---:R-:W-:Y:S01]  /*10950*/  FADD.FTZ R77, R88, R77 ;  /* 0x0000004d584d7221 */ /* 0x004fe20000010000 */
[C---:B----4-:R-:W-:Y:S08]  /*10960*/  HMMA.16816.F32 R12, R28.reuse, R40, R12 ;  /* 0x000000281c0c723c */ /* 0x050ff0000000180c */
[----:B------:R-:W-:Y:S01]  /*10970*/  MUFU.EX2 R64, R64 ;  /* 0x0000004000407308 */ /* 0x000fe20000000800 */
[----:B------:R-:W-:Y:S01]  /*10980*/  HMMA.16816.F32 R16, R28, R42, R16 ;  /* 0x0000002a1c10723c */ /* 0x000fe20000001810 */
[----:B------:R-:W2:Y:S02]  /*10990*/  LDSM.16.MT88.4 R40, [R45+0x3c00] ;  /* 0x003c00002d28783b */ /* 0x000ea40000004200 */
[----:B------:R-:W-:Y:S01]  /*109a0*/  F2FP.F16.F32.PACK_AB R28, R90, R97 ;  /* 0x000000615a1c723e */ /* 0x000fe200000000ff */
[----:B------:R-:W-:Y:S01]  /*109b0*/  FADD.FTZ R97, R97, R92 ;  /* 0x0000005c61617221 */ /* 0x000fe20000010000 */
[----:B------:R-:W-:Y:S04]  /*109c0*/  F2FP.F16.F32.PACK_AB R29, R88, R91 ;  /* 0x0000005b581d723e */ /* 0x000fe800000000ff */
[----:B------:R-:W4:Y:S01]  /*109d0*/  MUFU.EX2 R63, R63 ;  /* 0x0000003f003f7308 */ /* 0x000f220000000800 */
[C---:B---3--:R-:W-:Y:S01]  /*109e0*/  F2FP.F16.F32.PACK_AB R30, R65.reuse, R66 ;  /* 0x00000042411e723e */ /* 0x048fe200000000ff */
[----:B------:R-:W-:Y:S04]  /*109f0*/  FADD.FTZ R97, R90, R97 ;  /* 0x000000615a617221 */ /* 0x000fe80000010000 */
[----:B------:R-:W-:Y:S04]  /*10a00*/  FADD.FTZ R66, R66, R97 ;  /* 0x0000006142427221 */ /* 0x000fe80000010000 */
[----:B------:R-:W3:Y:S01]  /*10a10*/  MUFU.EX2 R57, R57 ;  /* 0x0000003900397308 */ /* 0x000ee20000000800 */
[----:B------:R-:W-:Y:S09]  /*10a20*/  FADD.FTZ R65, R65, R66 ;  /* 0x0000004241417221 */ /* 0x000ff20000010000 */
[----:B------:R-:W-:Y:S01]  /*10a30*/  MUFU.EX2 R61, R61 ;  /* 0x0000003d003d7308 */ /* 0x000fe20000000800 */
[----:B----4-:R-:W-:Y:S09]  /*10a40*/  F2FP.F16.F32.PACK_AB R31, R63, R64 ;  /* 0x000000403f1f723e */ /* 0x010ff200000000ff */
[----:B------:R-:W4:Y:S01]  /*10a50*/  MUFU.EX2 R56, R56 ;  /* 0x0000003800387308 */ /* 0x000f220000000800 */
[C---:B------:R-:W-:Y:S09]  /*10a60*/  HMMA.16816.F32 R4, R28.reuse, R32, R4 ;  /* 0x000000201c04723c */ /* 0x040ff20000001804 */
[----:B------:R-:W-:Y:S01]  /*10a70*/  MUFU.EX2 R54, R54 ;  /* 0x0000003600367308 */ /* 0x000fe20000000800 */
[C---:B------:R-:W-:Y:S01]  /*10a80*/  HMMA.16816.F32 R8, R28.reuse, R34, R8 ;  /* 0x000000221c08723c */ /* 0x040fe20000001808 */
[----:B------:R-:W5:Y:S08]  /*10a90*/  LDSM.16.MT88.4 R32, [R44+0xc00] ;  /* 0x000c00002c20783b */ /* 0x000f700000004200 */
[----:B------:R-:W2:Y:S01]  /*10aa0*/  MUFU.EX2 R51, R51 ;  /* 0x0000003300337308 */ /* 0x000ea20000000800 */
[C---:B-1----:R-:W-:Y:S09]  /*10ab0*/  HMMA.16816.F32 R12, R28.reuse, R36, R12 ;  /* 0x000000241c0c723c */ /* 0x042ff2000000180c */
[----:B------:R-:W-:Y:S01]  /*10ac0*/  MUFU.EX2 R53, R53 ;  /* 0x0000003500357308 */ /* 0x000fe20000000800 */
[----:B------:R-:W-:Y:S01]  /*10ad0*/  HMMA.16816.F32 R16, R28, R38, R16 ;  /* 0x000000261c10723c */ /* 0x000fe20000001810 */
[----:B------:R-:W1:Y:S02]  /*10ae0*/  LDSM.16.MT88.4 R36, [R45+0x4000] ;  /* 0x004000002d24783b */ /* 0x000e640000004200 */
[----:B---3--:R-:W-:Y:S01]  /*10af0*/  F2FP.F16.F32.PACK_AB R28, R57, R60 ;  /* 0x0000003c391c723e */ /* 0x008fe200000000ff */
[----:B------:R-:W-:Y:S01]  /*10b00*/  FADD.FTZ R60, R60, R65 ;  /* 0x000000413c3c7221 */ /* 0x000fe20000010000 */
[----:B----4-:R-:W-:Y:S04]  /*10b10*/  F2FP.F16.F32.PACK_AB R29, R56, R61 ;  /* 0x0000003d381d723e */ /* 0x010fe800000000ff */
[----:B------:R-:W3:Y:S01]  /*10b20*/  MUFU.EX2 R58, R58 ;  /* 0x0000003a003a7308 */ /* 0x000ee20000000800 */
[----:B--2---:R-:W-:Y:S01]  /*10b30*/  F2FP.F16.F32.PACK_AB R30, R51, R54 ;  /* 0x00000036331e723e */ /* 0x004fe200000000ff */
[----:B------:R-:W-:Y:S04]  /*10b40*/  FADD.FTZ R57, R57, R60 ;  /* 0x0000003c39397221 */ /* 0x000fe80000010000 */
[----:B------:R-:W-:Y:S04]  /*10b50*/  FADD.FTZ R54, R54, R57 ;  /* 0x0000003936367221 */ /* 0x000fe80000010000 */
[----:B------:R-:W-:Y:S01]  /*10b60*/  MUFU.EX2 R52, R52 ;  /* 0x0000003400347308 */ /* 0x000fe20000000800 */
[----:B------:R-:W-:Y:S09]  /*10b70*/  FADD.FTZ R51, R51, R54 ;  /* 0x0000003633337221 */ /* 0x000ff20000010000 */
[----:B------:R-:W2:Y:S01]  /*10b80*/  MUFU.EX2 R49, R49 ;  /* 0x0000003100317308 */ /* 0x000ea20000000800 */
        /* <DEDUP_REMOVED lines=11> */
[----:B--2---:R-:W-:Y:S01]  /*10c40*/  F2FP.F16.F32.PACK_AB R28, R49, R52 ;  /* 0x00000034311c723e */ /* 0x004fe200000000ff */
[----:B------:R-:W-:Y:S01]  /*10c50*/  FADD.FTZ R52, R52, R51 ;  /* 0x0000003334347221 */ /* 0x000fe20000010000 */
[----:B---3--:R-:W-:Y:S04]  /*10c60*/  F2FP.F16.F32.PACK_AB R29, R67, R62 ;  /* 0x0000003e431d723e */ /* 0x008fe800000000ff */
[----:B------:R-:W-:Y:S01]  /*10c70*/  MUFU.EX2 R69, R69 ;  /* 0x0000004500457308 */ /* 0x000fe20000000800 */
[----:B------:R-:W-:Y:S09]  /*10c80*/  FADD.FTZ R49, R49, R52 ;  /* 0x0000003431317221 */ /* 0x000ff20000010000 */
[----:B------:R-:W2:Y:S01]  /*10c90*/  MUFU.EX2 R68, R68 ;  /* 0x0000004400447308 */ /* 0x000ea20000000800 */
[C---:B-----5:R-:W-:Y:S01]  /*10ca0*/  F2FP.F16.F32.PACK_AB R30, R71.reuse, R72 ;  /* 0x00000048471e723e */ /* 0x060fe200000000ff */
[----:B------:R-:W-:Y:S04]  /*10cb0*/  FADD.FTZ R72, R72, R49 ;  /* 0x0000003148487221 */ /* 0x000fe80000010000 */
[----:B------:R-:W-:Y:S04]  /*10cc0*/  FADD.FTZ R71, R71, R72 ;  /* 0x0000004847477221 */ /* 0x000fe80000010000 */
[----:B------:R-:W-:Y:S10]  /*10cd0*/  MUFU.EX2 R70, R70 ;  /* 0x0000004600467308 */ /* 0x000ff40000000800 */
[----:B------:R-:W3:Y:S01]  /*10ce0*/  MUFU.EX2 R73, R73 ;  /* 0x0000004900497308 */ /* 0x000ee20000000800 */
[----:B--2---:R-:W-:Y:S09]  /*10cf0*/  F2FP.F16.F32.PACK_AB R31, R68, R69 ;  /* 0x00000045441f723e */ /* 0x004ff200000000ff */
[----:B------:R-:W-:Y:S01]  /*10d00*/  MUFU.EX2 R75, R75 ;  /* 0x0000004b004b7308 */ /* 0x000fe20000000800 */
[C---:B-1----:R-:W-:Y:S09]  /*10d10*/  HMMA.16816.F32 R4, R28.reuse, R36, R4 ;  /* 0x000000241c04723c */ /* 0x042ff20000001804 */
[----:B------:R-:W1:Y:S01]  /*10d20*/  MUFU.EX2 R74, R74 ;  /* 0x0000004a004a7308 */ /* 0x000e620000000800 */
[C---:B------:R-:W-:Y:S01]  /*10d30*/  HMMA.16816.F32 R8, R28.reuse, R38, R8 ;  /* 0x000000261c08723c */ /* 0x040fe20000001808 */
[----:B------:R-:W2:Y:S02]  /*10d40*/  LDSM.16.MT88.4 R36, [R44+0x1400] ;  /* 0x001400002c24783b */ /* 0x000ea40000004200 */
[----:B---3--:R-:W-:Y:S01]  /*10d50*/  F2FP.F16.F32.PACK_AB R24, R73, R70 ;  /* 0x000000464918723e */ /* 0x008fe200000000ff */
[----:B------:R-:W-:Y:S05]  /*10d60*/  FADD.FTZ R70, R70, R71 ;  /* 0x0000004746467221 */ /* 0x000fea0000010000 */
[----:B------:R-:W-:Y:S01]  /*10d70*/  MUFU.EX2 R81, R81 ;  /* 0x0000005100517308 */ /* 0x000fe20000000800 */
[C---:B----4-:R-:W-:Y:S03]  /*10d80*/  HMMA.16816.F32 R12, R28.reuse, R40, R12 ;  /* 0x000000281c0c723c */ /* 0x050fe6000000180c */
[----:B------:R-:W-:Y:S01]  /*10d90*/  FFMA.FTZ R40, R27, R21, -R50 ;  /* 0x000000151b287223 */ /* 0x000fe20000010832 */
[----:B------:R-:W-:Y:S05]  /*10da0*/  FADD.FTZ R70, R73, R70 ;  /* 0x0000004649467221 */ /* 0x000fea0000010000 */
[----:B------:R-:W3:Y:S01]  /*10db0*/  MUFU.EX2 R80, R80 ;  /* 0x0000005000507308 */ /* 0x000ee20000000800 */
[----:B------:R-:W-:Y:S01]  /*10dc0*/  HMMA.16816.F32 R16, R28, R42, R16 ;  /* 0x0000002a1c10723c */ /* 0x000fe20000001810 */
[----:B------:R-:W4:Y:S02]  /*10dd0*/  LDSM.16.MT88.4 R28, [R45+0x4800] ;  /* 0x004800002d1c783b */ /* 0x000f240000004200 */
[----:B-1----:R-:W-:Y:S01]  /*10de0*/  F2FP.F16.F32.PACK_AB R25, R74, R75 ;  /* 0x0000004b4a19723e */ /* 0x002fe200000000ff */
[-C--:B------:R-:W-:Y:S01]  /*10df0*/  FFMA.FTZ R42, R59, R21.reuse, -R46 ;  /* 0x000000153b2a7223 */ /* 0x080fe2000001082e */
[-C--:B------:R-:W-:Y:S01]  /*10e00*/  FFMA.FTZ R43, R89, R21.reuse, -R50 ;  /* 0x00000015592b7223 */ /* 0x080fe20000010832 */
[----:B------:R-:W-:Y:S03]  /*10e10*/  FFMA.FTZ R46, R22, R21, -R46 ;  /* 0x00000015162e7223 */ /* 0x000fe6000001082e */
        /* <DEDUP_REMOVED lines=8> */
[C---:B------:R-:W-:Y:S05]  /*10ea0*/  HMMA.16816.F32 R4, R24.reuse, R32, R4 ;  /* 0x000000201804723c */ /* 0x040fea0000001804 */
        /* <DEDUP_REMOVED lines=9> */
[C---:B--2---:R-:W-:Y:S03]  /*10f40*/  HMMA.16816.F32 R12, R24.reuse, R36, R12 ;  /* 0x00000024180c723c */ /* 0x044fe6000000180c */
[-C--:B------:R-:W-:Y:S01]  /*10f50*/  FFMA.FTZ R36, R47, R21.reuse, -R50 ;  /* 0x000000152f247223 */ /* 0x080fe20000010832 */
[----:B------:R-:W-:Y:S03]  /*10f60*/  FADD.FTZ R47, R53, R56 ;  /* 0x00000038352f7221 */ /* 0x000fe60000010000 */
[----:B------:R-:W2:Y:S01]  /*10f70*/  MUFU.EX2 R105, R105 ;  /* 0x0000006900697308 */ /* 0x000ea20000000800 */
[----:B------:R-:W-:Y:S01]  /*10f80*/  FFMA.FTZ R50, R48, R21, -R50 ;  /* 0x0000001530327223 */ /* 0x000fe20000010832 */
[----:B------:R-:W-:Y:S03]  /*10f90*/  HMMA.16816.F32 R16, R24, R38, R16 ;  /* 0x000000261810723c */ /* 0x000fe60000001810 */
[----:B---3--:R-:W-:Y:S01]  /*10fa0*/  F2FP.F16.F32.PACK_AB R24, R85, R84 ;  /* 0x000000545518723e */ /* 0x008fe200000000ff */
[----:B------:R-:W-:Y:S04]  /*10fb0*/  FADD.FTZ R47, R58, R47 ;  /* 0x0000002f3a2f7221 */ /* 0x000fe80000010000 */
[----:B------:R-:W-:Y:S01]  /*10fc0*/  MUFU.EX2 R98, R101 ;  /* 0x0000006500627308 */ /* 0x000fe20000000800 */
[----:B-1----:R-:W-:Y:S01]  /*10fd0*/  F2FP.F16.F32.PACK_AB R25, R115, R108 ;  /* 0x0000006c7319723e */ /* 0x002fe200000000ff */
[----:B------:R-:W-:Y:S04]  /*10fe0*/  FADD.FTZ R62, R62, R47 ;  /* 0x0000002f3e3e7221 */ /* 0x000fe80000010000 */
[----:B------:R-:W-:Y:S04]  /*10ff0*/  FADD.FTZ R62, R67, R62 ;  /* 0x0000003e433e7221 */ /* 0x000fe80000010000 */
[----:B------:R-:W1:Y:S01]  /*11000*/  MUFU.EX2 R41, R93 ;  /* 0x0000005d00297308 */ /* 0x000e620000000800 */
[----:B--2---:R-:W-:Y:S01]  /*11010*/  F2FP.F16.F32.PACK_AB R26, R105, R110 ;  /* 0x0000006e691a723e */ /* 0x004fe200000000ff */
[----:B------:R-:W-:Y:S04]  /*11020*/  FADD.FTZ R69, R69, R62 ;  /* 0x0000003e45457221 */ /* 0x000fe80000010000 */
[----:B------:R-:W-:Y:S04]  /*11030*/  FADD.FTZ R68, R68, R69 ;  /* 0x0000004544447221 */ /* 0x000fe80000010000 */
[----:B------:R-:W-:Y:S10]  /*11040*/  MUFU.EX2 R40, R40 ;  /* 0x0000002800287308 */ /* 0x000ff40000000800 */
[----:B------:R-:W2:Y:S01]  /*11050*/  MUFU.EX2 R43, R43 ;  /* 0x0000002b002b7308 */ /* 0x000ea20000000800 */
[----:B-1----:R-:W-:Y:S07]  /*11060*/  F2FP.F16.F32.PACK_AB R27, R41, R98 ;  /* 0x00000062291b723e */ /* 0x002fee00000000ff */
[C---:B----4-:R-:W-:Y:S02]  /*11070*/  HMMA.16816.F32 R4, R24.reuse, R28, R4 ;  /* 0x0000001c1804723c */ /* 0x050fe40000001804 */
        /* <DEDUP_REMOVED lines=43> */
.L_x_9107:
        /* <DEDUP_REMOVED lines=11> */
.L_x_9124:
        /* <DEDUP_REMOVED lines=51> */
[----:B------:R-:W1:Y:S01]  /*11710*/  @P3 MUFU.LG2 R8, R8 ;  /* 0x0000000800083308 */ /* 0x000e620000000c00 */
[----:B---3--:R-:W-:-:S13]  /*11720*/  ISETP.NE.AND P1, PT, R4, RZ, PT ;  /* 0x000000ff0400720c */ /* 0x008fda0003f25270 */
[----:B------:R-:W3:Y:S04]  /*11730*/  @!P1 LD.E R4, desc[UR4][R2.64+0x60] ;  /* 0x0000600402049980 */ /* 0x000ee8000c101900 */
[----:B------:R-:W3:Y:S01]  /*11740*/  @!P1 LD.E R14, desc[UR4][R2.64+0xb4] ;  /* 0x0000b404020e9980 */ /* 0x000ee2000c101900 */
[----:B------:R-:W2:Y:S01]  /*11750*/  @P2 MUFU.LG2 R11, R11 ;  /* 0x0000000b000b2308 */ /* 0x000ea20000000c00 */
[----:B------:R-:W-:Y:S01]  /*11760*/  ISETP.NE.AND P0, PT, R158, -0x1, PT ;  /* 0xffffffff9e00780c */ /* 0x000fe20003f05270 */
[----:B-1----:R-:W-:Y:S01]  /*11770*/  @P3 FMUL.FTZ R6, R8, 0.69314718246459960938 ;  /* 0x3f31721808063820 */ /* 0x002fe20000410000 */
[----:B------:R-:W-:Y:S01]  /*11780*/  BSSY.RECONVERGENT B0, `(.L_x_9116) ;  /* 0x0000010000007945 */ /* 0x000fe20003800200 */
[----:B------:R-:W-:Y:S02]  /*11790*/  MOV R13, 0x7f800000 ;  /* 0x7f800000000d7802 */ /* 0x000fe40000000f00 */
[----:B------:R-:W-:Y:S01]  /*117a0*/  MOV R12, 0x7f800000 ;  /* 0x7f800000000c7802 */ /* 0x000fe20000000f00 */
[----:B-----5:R-:W-:Y:S01]  /*117b0*/  @P3 FFMA.FTZ R13, R7, R20, R6 ;  /* 0x00000014070d3223 */ /* 0x020fe20000010006 */
[----:B--2---:R-:W-:-:S06]  /*117c0*/  @P2 FMUL.FTZ R5, R11, 0.69314718246459960938 ;  /* 0x3f3172180b052820 */ /* 0x004fcc0000410000 */
        /* <DEDUP_REMOVED lines=11> */
.L_x_9117:
[----:B------:R-:W-:Y:S05]  /*11880*/  BSYNC.RECONVERGENT B0 ;  /* 0x0000000000007941 */ /* 0x000fea0003800200 */
.L_x_9116:
        /* <DEDUP_REMOVED lines=25> */
.L_x_9119:
[----:B------:R-:W-:Y:S05]  /*11a20*/  BSYNC.RECONVERGENT B0 ;  /* 0x0000000000007941 */ /* 0x000fea0003800200 */
.L_x_9118:
[----:B-1----:R-:W2:Y:S01]  /*11a30*/  LD.E R3, desc[UR4][R2.64+0xc0] ;  /* 0x0000c00402037980 */ /* 0x002ea2000c101900 */
[----:B------:R-:W-:Y:S01]  /*11a40*/  MOV R145, RZ ;  /* 0x000000ff00917202 */ /* 0x000fe20000000f00 */
[-C--:B----45:R-:W-:Y:S02]  /*11a50*/  @!P0 IMAD R12, R29, R153.reuse, RZ ;  /* 0x000000991d0c8224 */ /* 0x0b0fe400078e02ff */
[----:B------:R-:W-:-:S04]  /*11a60*/  @!P0 IMAD.WIDE.U32 R14, R28, R153, RZ ;  /* 0x000000991c0e8225 */ /* 0x000fc800078e00ff */
[----:B------:R-:W-:Y:S01]  /*11a70*/  IMAD.WIDE.U32 R18, R155, R16, R144 ;  /* 0x000000109b127225 */ /* 0x000fe200078e0090 */
[----:B------:R-:W-:Y:S02]  /*11a80*/  @!P0 IADD3 R12, PT, PT, R15, R12, RZ ;  /* 0x0000000c0f0c8210 */ /* 0x000fe40007ffe0ff */
[----:B------:R-:W-:Y:S01]  /*11a90*/  @P0 IADD3 R12, PT, PT, R21, R0, RZ ;  /* 0x00000000150c0210 */ /* 0x000fe20007ffe0ff */
[-C--:B------:R-:W-:Y:S02]  /*11aa0*/  IMAD R13, R27, R154.reuse, RZ ;  /* 0x0000009a1b0d7224 */ /* 0x080fe400078e02ff */
        /* <DEDUP_REMOVED lines=18> */
[----:B---3--:R-:W-:Y:S05]  /*11bd0*/  @P3 RET.REL.NODEC R152 `(_ZN5flash24flash_fwd_splitkv_kernelI23Flash_fwd_kernel_traitsILi32ELi64ELi128ELi4ELb0ELb0EN7cutlass6half_tE19Flash_kernel_traitsILi32ELi64ELi128ELi4ES3_EELb0ELb1ELb1ELb0ELb0ELb1ELb0ELb0EEEvNS_16Flash_fwd_paramsE) ;  /* 0xfffffee498083950 */ /* 0x008fea0003c3ffff */
        /* <DEDUP_REMOVED lines=12> */
[----:B-1----:R-:W-:Y:S05]  /*11ca0*/  RET.REL.NODEC R152 `(_ZN5flash24flash_fwd_splitkv_kernelI23Flash_fwd_kernel_traitsILi32ELi64ELi128ELi4ELb0ELb0EN7cutlass6half_tE19Flash_kernel_traitsILi32ELi64ELi128ELi4ES3_EELb0ELb1ELb1ELb0ELb0ELb1ELb0ELb0EEEvNS_16Flash_fwd_paramsE) ;  /* 0xfffffee098d47950 */ /* 0x002fea0003c3ffff */
.L_x_9115:
[----:B------:R-:W-:Y:S01]  /*11cb0*/  MOV R5, 0x2 ;  /* 0x0000000200057802 */ /* 0x000fe20000000f00 */
[----:B------:R-:W-:Y:S01]  /*11cc0*/  IMAD.MOV.U32 R4, RZ, RZ, 0x1f ;  /* 0x0000001fff047424 */ /* 0x000fe200078e00ff */
[----:B------:R-:W-:-:S07]  /*11cd0*/  MOV R6, 0xffffffff ;  /* 0xffffffff00067802 */ /* 0x000fce0000000f00 */
[----:B-1---5:R-:W-:Y:S05]  /*11ce0*/  WARPSYNC.COLLECTIVE R6, `(.L_x_9120) ;  /* 0x0000000006087348 */ /* 0x022fea0003c00000 */
[----:B------:R2:W3:Y:S02]  /*11cf0*/  SHFL.BFLY P0, R11, R166, R5, R4 ;  /* 0x0c000005a60b7389 */ /* 0x0004e40000000004 */
[----:B-123-5:R-:W-:Y:S05]  /*11d00*/  ENDCOLLECTIVE ;  /* 0x000000000000791b */ /* 0x02efea0003800000 */
.L_x_9120:
[----:B------:R-:W-:Y:S02]  /*11d10*/  IMAD.MOV.U32 R9, RZ, RZ, R11 ;  /* 0x000000ffff097224 */ /* 0x000fe400078e000b */
[----:B------:R-:W-:Y:S02]  /*11d20*/  IMAD.MOV.U32 R5, RZ, RZ, 0x1 ;  /* 0x00000001ff057424 */ /* 0x000fe400078e00ff */
[----:B------:R-:W-:-:S05]  /*11d30*/  FADD.FTZ R9, R9, R166 ;  /* 0x000000a609097221 */ /* 0x000fca0000010000 */
[----:B------:R-:W-:-:S07]  /*11d40*/  MOV R166, R9 ;  /* 0x0000000900a67202 */ /* 0x000fce0000000f00 */
[----:B------:R-:W-:Y:S05]  /*11d50*/  WARPSYNC.COLLECTIVE R6, `(.L_x_9121) ;  /* 0x0000000006087348 */ /* 0x000fea0003c00000 */
[----:B------:R1:W2:Y:S02]  /*11d60*/  SHFL.BFLY P0, R11, R166, R5, R4 ;  /* 0x0c000005a60b7389 */ /* 0x0002a40000000004 */
[----:B-12---:R-:W-:Y:S05]  /*11d70*/  ENDCOLLECTIVE ;  /* 0x000000000000791b */ /* 0x006fea0003800000 */
.L_x_9121:
[----:B------:R-:W-:Y:S01]  /*11d80*/  MOV R166, R160 ;  /* 0x000000a000a67202 */ /* 0x000fe20000000f00 */
[----:B------:R-:W-:Y:S01]  /*11d90*/  IMAD.MOV.U32 R5, RZ, RZ, 0x2 ;  /* 0x00000002ff057424 */ /* 0x000fe200078e00ff */
[----:B------:R-:W-:-:S07]  /*11da0*/  MOV R8, R11 ;  /* 0x0000000b00087202 */ /* 0x000fce0000000f00 */
[----:B------:R-:W-:Y:S05]  /*11db0*/  WARPSYNC.COLLECTIVE R6, `(.L_x_9122) ;  /* 0x0000000006087348 */ /* 0x000fea0003c00000 */
[----:B------:R1:W2:Y:S02]  /*11dc0*/  SHFL.BFLY P0, R11, R166, R5, R4 ;  /* 0x0c000005a60b7389 */ /* 0x0002a40000000004 */
[----:B-12---:R-:W-:Y:S05]  /*11dd0*/  ENDCOLLECTIVE ;  /* 0x000000000000791b */ /* 0x006fea0003800000 */
.L_x_9122:
[----:B------:R-:W-:Y:S01]  /*11de0*/  FADD.FTZ R8, R9, R8 ;  /* 0x0000000809087221 */ /* 0x000fe20000010000 */
[----:B------:R-:W-:Y:S01]  /*11df0*/  FADD.FTZ R10, R11, R160 ;  /* 0x000000a00b0a7221 */ /* 0x000fe20000010000 */
[----:B------:R-:W-:-:S04]  /*11e00*/  MOV R5, 0x1 ;  /* 0x0000000100057802 */ /* 0x000fc80000000f00 */
[----:B------:R-:W-:-:S07]  /*11e10*/  MOV R166, R10 ;  /* 0x0000000a00a67202 */ /* 0x000fce0000000f00 */
[----:B------:R-:W-:Y:S05]  /*11e20*/  WARPSYNC.COLLECTIVE R6, `(.L_x_9123) ;  /* 0x0000000006087348 */ /* 0x000fea0003c00000 */
[----:B------:R1:W2:Y:S02]  /*11e30*/  SHFL.BFLY P0, R11, R166, R5, R4 ;  /* 0x0c000005a60b7389 */ /* 0x0002a40000000004 */
[----:B-12---:R-:W-:Y:S05]  /*11e40*/  ENDCOLLECTIVE ;  /* 0x000000000000791b */ /* 0x006fea0003800000 */
.L_x_9123:
[----:B------:R-:W-:Y:S05]  /*11e50*/  BRA `(.L_x_9124) ;  /* 0xfffffff400607947 */ /* 0x000fea000383ffff */
.L_x_9125:
        /* <DEDUP_REMOVED lines=10> */
.L_x_10327:


//--------------------- .text._ZN5flash24flash_fwd_splitkv_kernelI23Flash_fwd_kernel_traitsILi32ELi64ELi128ELi4ELb0ELb0EN7cutlass6half_tE19Flash_kernel_traitsILi32ELi64ELi128ELi4ES3_EELb0ELb1ELb0ELb0ELb1ELb0ELb0ELb1EEEvNS_16Flash_fwd_paramsE --------------------------
	.section	.text._ZN5flash24flash_fwd_splitkv_kernelI23Flash_fwd_kernel_traitsILi32ELi64ELi128ELi4ELb0ELb0EN7cutlass6half_tE19Flash_kernel_traitsILi32ELi64ELi128ELi4ES3_EELb0ELb1ELb0ELb0ELb1ELb0ELb0ELb1EEEvNS_16Flash_fwd_paramsE,"ax",@progbits
	.align	128
        .global         _ZN5flash24flash_fwd_splitkv_kernelI23Flash_fwd_kernel_traitsILi32ELi64ELi128ELi4ELb0ELb0EN7cutlass6half_tE19Flash_kernel_traitsILi32ELi64ELi128ELi4ES3_EELb0ELb1ELb0ELb0ELb1ELb0ELb0ELb1EEEvNS_16Flash_fwd_paramsE
        .type           _ZN5flash24flash_fwd_splitkv_kernelI23Flash_fwd_kernel_traitsILi32ELi64ELi128ELi4ELb0ELb0EN7cutlass6half_tE19Flash_kernel_traitsILi32ELi64ELi128ELi4ES3_EELb0ELb1ELb0ELb0ELb1ELb0ELb0ELb1EEEvNS_16Flash_fwd_paramsE,@function
        .size           _ZN5flash24flash_fwd_splitkv_kernelI23Flash_fwd_kernel_traitsILi32ELi64ELi128ELi4ELb0ELb0EN7cutlass6half_tE19Flash_kernel_traitsILi32ELi64ELi128ELi4ES3_EELb0ELb1ELb0ELb0ELb1ELb0ELb0ELb1EEEvNS_16Flash_fwd_paramsE,(.L_x_10328 - _ZN5flash24flash_fwd_splitkv_kernelI23Flash_fwd_kernel_traitsILi32ELi64ELi128ELi4ELb0ELb0EN7cutlass6half_tE19Flash_kernel_traitsILi32ELi64ELi128ELi4ES3_EELb0ELb1ELb0ELb0ELb1ELb0ELb0ELb1EEEvNS_16Flash_fwd_paramsE)
        .other          _ZN5flash24flash_fwd_splitkv_kernelI23Flash_fwd_kernel_traitsILi32ELi64ELi128ELi4ELb0ELb0EN7cutlass6half_tE19Flash_kernel_traitsILi32ELi64ELi128ELi4ES3_EELb0ELb1ELb0ELb0ELb1ELb0ELb0ELb1EEEvNS_16Flash_fwd_paramsE,@"STO_CUDA_ENTRY STV_DEFAULT"
_ZN5flash24flash_fwd_splitkv_kernelI23Flash_fwd_kernel_traitsILi32ELi64ELi128ELi4ELb0ELb0EN7cutlass6half_tE19Flash_kernel_traitsILi32ELi64ELi128ELi4ES3_EELb0ELb1ELb0ELb0ELb1ELb0ELb0ELb1EEEvNS_16Flash_fwd_paramsE:
.text._ZN5flash24flash_fwd_splitkv_kernelI23Flash_fwd_kernel_traitsILi32ELi64ELi128ELi4ELb0ELb0EN7cutlass6half_tE19Flash_kernel_traitsILi32ELi64ELi128ELi4ES3_EELb0ELb1ELb0ELb0ELb1ELb0ELb0ELb1EEEvNS_16Flash_fwd_paramsE:
[----:B------:R-:W-:Y:S01]  /*0000*/  LDC R1, c[0x0][0x37c] ;  /* 0x0000df00ff017b82 */ /* 0x000fe20000000800 */
[----:B------:R-:W1:Y:S07]  /*0010*/  S2R R143, SR_CTAID.X ;  /* 0x00000000008f7919 */ /* 0x000e6e0000002500 */
[----:B------:R-:W2:Y:S01]  /*0020*/  LDC.64 R84, c[0x0][0x348] ;  /* 0x0000d200ff547b82 */ /* 0x000ea20000000a00 */
[----:B------:R-:W-:Y:S01]  /*0030*/  BSSY.RECONVERGENT B3, `(.L_x_9126) ;  /* 0x0000005000037945 */ /* 0x000fe20003800200 */
[----:B------:R-:W-:Y:S01]  /*0040*/  MOV R140, 0x80 ;  /* 0x00000080008c7802 */ /* 0x000fe20000000f00 */
[----:B------:R-:W3:Y:S01]  /*0050*/  S2R R142, SR_CTAID.Y ;  /* 0x00000000008e7919 */ /* 0x000ee20000002600 */
[----:B------:R-:W4:Y:S05]  /*0060*/  S2R R141, SR_CTAID.Z ;  /* 0x00000000008d7919 */ /* 0x000f2a0000002700 */
[----:B-1234-:R-:W-:Y:S05]  /*0070*/  CALL.REL.NOINC `($_ZN5flash24flash_fwd_splitkv_kernelI23Flash_fwd_kernel_traitsILi32ELi64ELi128ELi4ELb0ELb0EN7cutlass6half_tE19Flash_kernel_traitsILi32ELi64ELi128ELi4ES3_EELb0ELb1ELb0ELb0ELb1ELb0ELb0ELb1EEEvNS_16Flash_fwd_paramsE$_ZN5flash30compute_attn_1rowblock_splitkvI23Flash_fwd_kernel_traitsILi32ELi64ELi128ELi4ELb0ELb0EN7cutlass6half_tE19Flash_kernel_traitsILi32ELi64ELi128ELi4ES3_EELb0ELb1ELb0ELb0ELb1ELb0ELb0ELb1ENS_16Flash_fwd_paramsEEEvRKT8_iiiii) ;  /* 0x0000000000087944 */ /* 0x01efea0003c00000 */
[----:B------:R-:W-:Y:S05]  /*0080*/  BSYNC.RECONVERGENT B3 ;  /* 0x0000000000037941 */ /* 0x000fea0003800200 */
.L_x_9126:
[----:B------:R-:W-:Y:S05]  /*0090*/  EXIT ;  /* 0x000000000000794d */ /* 0x000fea0003800000 */
        .type           $_ZN5flash24flash_fwd_splitkv_kernelI23Flash_fwd_kernel_traitsILi32ELi64ELi128ELi4ELb0ELb0EN7cutlass6half_tE19Flash_kernel_traitsILi32ELi64ELi128ELi4ES3_EELb0ELb1ELb0ELb0ELb1ELb0ELb0ELb1EEEvNS_16Flash_fwd_paramsE$_ZN5flash30compute_attn_1rowblock_splitkvI23Flash_fwd_kernel_traitsILi32ELi64ELi128ELi4ELb0ELb0EN7cutlass6half_tE19Flash_kernel_traitsILi32ELi64ELi128ELi4ES3_EELb0ELb1ELb0ELb0ELb1ELb0ELb0ELb1ENS_16Flash_fwd_paramsEEEvRKT8_iiiii,@function
        .size           $_ZN5flash24flash_fwd_splitkv_kernelI23Flash_fwd_kernel_traitsILi32ELi64ELi128ELi4ELb0ELb0EN7cutlass6half_tE19Flash_kernel_traitsILi32ELi64ELi128ELi4ES3_EELb0ELb1ELb0ELb0ELb1ELb0ELb0ELb1EEEvNS_16Flash_fwd_paramsE$_ZN5flash30compute_attn_1rowblock_splitkvI23Flash_fwd_kernel_traitsILi32ELi64ELi128ELi4ELb0ELb0EN7cutlass6half_tE19Flash_kernel_traitsILi32ELi64ELi128ELi4ES3_EELb0ELb1ELb0ELb0ELb1ELb0ELb0ELb1ENS_16Flash_fwd_paramsEEEvRKT8_iiiii,(.L_x_10328 - $_ZN5flash24flash_fwd_splitkv_kernelI23Flash_fwd_kernel_traitsILi32ELi64ELi128ELi4ELb0ELb0EN7cutlass6half_tE19Flash_kernel_traitsILi32ELi64ELi128ELi4ES3_EELb0ELb1ELb0ELb0ELb1ELb0ELb0ELb1EEEvNS_16Flash_fwd_paramsE$_ZN5flash30compute_attn_1rowblock_splitkvI23Flash_fwd_kernel_traitsILi32ELi64ELi128ELi4ELb0ELb0EN7cutlass6half_tE19Flash_kernel_traitsILi32ELi64ELi128ELi4ES3_EELb0ELb1ELb0ELb0ELb1ELb0ELb0ELb1ENS_16Flash_fwd_paramsEEEvRKT8_iiiii)
$_ZN5flash24flash_fwd_splitkv_kernelI23Flash_fwd_kernel_traitsILi32ELi64ELi128ELi4ELb0ELb0EN7cutlass6half_tE19Flash_kernel_traitsILi32ELi64ELi128ELi4ES3_EELb0ELb1ELb0ELb0ELb1ELb0ELb0ELb1EEEvNS_16Flash_fwd_paramsE$_ZN5flash30compute_attn_1rowblock_splitkvI23Flash_fwd_kernel_traitsILi32ELi64ELi128ELi4ELb0ELb0EN7cutlass6half_tE19Flash_kernel_traitsILi32ELi64ELi128ELi4ES3_EELb0ELb1ELb0ELb0ELb1ELb0ELb0ELb1ENS_16Flash_fwd_paramsEEEvRKT8_iiiii:
        /* <DEDUP_REMOVED lines=38> */
.L_x_9128:
[----:B------:R-:W-:Y:S05]  /*0300*/  BSYNC.RECONVERGENT B0 ;  /* 0x0000000000007941 */ /* 0x000fea0003800200 */
.L_x_9127:
[----:B------:R-:W-:Y:S04]  /*0310*/  BSSY.RECONVERGENT B0, `(.L_x_9129) ;  /* 0x0000007000007945 */ /* 0x000fe80003800200 */
[----:B------:R-:W-:Y:S05]  /*0320*/  @!P3 BRA `(.L_x_9130) ;  /* 0x000000000014b947 */ /* 0x000fea0003800000 */
[----:B------:R-:W2:Y:S02]  /*0330*/  LD.E.U8 R2, desc[UR4][R84.64+0x1b2] ;  /* 0x0001b20454027980 */ /* 0x000ea4000c101100 */
[----:B--2---:R-:W-:-:S13]  /*0340*/  ISETP.NE.AND P1, PT, R2, RZ, PT ;  /* 0x000000ff0200720c */ /* 0x004fda0003f25270 */
[----:B-----5:R-:W2:Y:S02]  /*0350*/  @P1 LD.E R61, desc[UR4][R6.64+0x4] ;  /* 0x00000404063d1980 */ /* 0x020ea4000c101900 */
[----:B--2---:R-:W-:-:S06]  /*0360*/  @P1 IADD3 R61, PT, PT, R61, -R15, RZ ;  /* 0x8000000f3d3d1210 */ /* 0x004fcc0007ffe0ff */
[----:B------:R2:W5:Y:S02]  /*0370*/  @!P1 LD.E R61, desc[UR4][R6.64] ;  /* 0x00000004063d9980 */ /* 0x000564000c101900 */
.L_x_9130:
[----:B------:R-:W-:Y:S05]  /*0380*/  BSYNC.RECONVERGENT B0 ;  /* 0x0000000000007941 */ /* 0x000fea0003800200 */
.L_x_9129:
        /* <DEDUP_REMOVED lines=9> */
.L_x_9132:
[----:B------:R-:W3:Y:S01]  /*0420*/  LD.E.64 R2, desc[UR4][R84.64+0x108] ;  /* 0x0001080454027980 */ /* 0x000ee2000c101b00 */
[----:B------:R-:W-:Y:S01]  /*0430*/  BSSY.RECONVERGENT B0, `(.L_x_9134) ;  /* 0x0000006000007945 */ /* 0x000fe20003800200 */
[----:B------:R-:W-:Y:S01]  /*0440*/  IMAD.MOV.U32 R52, RZ, RZ, RZ ;  /* 0x000000ffff347224 */ /* 0x000fe200078e00ff */
[----:B---3--:R-:W-:-:S04]  /*0450*/  ISETP.NE.U32.AND P0, PT, R2, RZ, PT ;  /* 0x000000ff0200720c */ /* 0x008fc80003f05070 */
[----:B------:R-:W-:-:S13]  /*0460*/  ISETP.NE.AND.EX P0, PT, R3, RZ, PT, P0 ;  /* 0x000000ff0300720c */ /* 0x000fda0003f05300 */
[----:B------:R-:W-:Y:S05]  /*0470*/  @!P0 BRA `(.L_x_9135) ;  /* 0x0000000000048947 */ /* 0x000fea0003800000 */
[----:B------:R3:W5:Y:S02]  /*0480*/  LD.E R52, desc[UR4][R84.64+0xbc] ;  /* 0x0000bc0454347980 */ /* 0x000764000c101900 */
.L_x_9135:
[----:B------:R-:W-:Y:S05]  /*0490*/  BSYNC.RECONVERGENT B0 ;  /* 0x0000000000007941 */ /* 0x000fea0003800200 */
.L_x_9134:
[----:B-----5:R-:W-:Y:S02]  /*04a0*/  IADD3 R52, PT, PT, R61, R52, RZ ;  /* 0x000000343d347210 */ /* 0x020fe40007ffe0ff */
.L_x_9133:
[----:B------:R-:W-:Y:S05]  /*04b0*/  BSYNC.RECONVERGENT B1 ;  /* 0x0000000000017941 */ /* 0x000fea0003800200 */
.L_x_9131:
[----:B------:R-:W-:Y:S01]  /*04c0*/  IMAD.SHL.U32 R66, R143, 0x40, RZ ;  /* 0x000000408f427824 */ /* 0x000fe200078e00ff */
[----:B------:R-:W-:Y:S01]  /*04d0*/  MOV R2, R140 ;  /* 0x0000008c00027202 */ /* 0x000fe20000000f00 */
[----:B------:R-:W-:-:S03]  /*04e0*/  IMAD.MOV.U32 R3, RZ, RZ, 0x0 ;  /* 0x00000000ff037424 */ /* 0x000fc600078e00ff */
[----:B------:R-:W-:-:S13]  /*04f0*/  ISETP.GT.AND P0, PT, R144, R66, PT ;  /* 0x000000429000720c */ /* 0x000fda0003f04270 */
[----:B-123--:R-:W-:Y:S05]  /*0500*/  @!P0 RET.REL.NODEC R2 `(_ZN5flash24flash_fwd_splitkv_kernelI23Flash_fwd_kernel_traitsILi32ELi64ELi128ELi4ELb0ELb0EN7cutlass6half_tE19Flash_kernel_traitsILi32ELi64ELi128ELi4ES3_EELb0ELb1ELb0ELb0ELb1ELb0ELb0ELb1EEEvNS_16Flash_fwd_paramsE) ;  /* 0xfffffff802bc8950 */ /* 0x00efea0003c3ffff */
        /* <DEDUP_REMOVED lines=86> */
.L_x_9138:
[----:B------:R-:W-:Y:S05]  /*0a70*/  BSYNC.RECONVERGENT B0 ;  /* 0x0000000000007941 */ /* 0x000fea0003800200 */
.L_x_9137:
[----:B------:R-:W-:Y:S01]  /*0a80*/  MOV R2, R140 ;  /* 0x0000008c00027202 */ /* 0x000fe20000000f00 */
[----:B------:R1:W-:Y:S01]  /*0a90*/  @!P5 ST.E desc[UR4][R18.64], R0 ;  /* 0x000000001200d985 */ /* 0x0003e2000c101904 */
[----:B------:R-:W-:-:S04]  /*0aa0*/  MOV R3, 0x0 ;  /* 0x0000000000037802 */ /* 0x000fc80000000f00 */
[----:B-12---:R-:W-:Y:S05]  /*0ab0*/  @P4 RET.REL.NODEC R2 `(_ZN5flash24flash_fwd_splitkv_kernelI23Flash_fwd_kernel_traitsILi32ELi64ELi128ELi4ELb0ELb0EN7cutlass6half_tE19Flash_kernel_traitsILi32ELi64ELi128ELi4ES3_EELb0ELb1ELb0ELb0ELb1ELb0ELb0ELb1EEEvNS_16Flash_fwd_paramsE) ;  /* 0xfffffff402504950 */ /* 0x006fea0003c3ffff */
[----:B------:R-:W-:Y:S02]  /*0ac0*/  MOV R0, 0x7f800000 ;  /* 0x7f80000000007802 */ /* 0x000fe40000000f00 */
[----:B------:R-:W-:-:S03]  /*0ad0*/  MOV R141, 0x0 ;  /* 0x00000000008d7802 */ /* 0x000fc60000000f00 */
[----:B------:R1:W-:Y:S02]  /*0ae0*/  ST.E desc[UR4][R18.64+0x80], R0 ;  /* 0x0000800012007985 */ /* 0x0003e4000c101904 */
[----:B-1----:R-:W-:Y:S05]  /*0af0*/  RET.REL.NODEC R140 `(_ZN5flash24flash_fwd_splitkv_kernelI23Flash_fwd_kernel_traitsILi32ELi64ELi128ELi4ELb0ELb0EN7cutlass6half_tE19Flash_kernel_traitsILi32ELi64ELi128ELi4ES3_EELb0ELb1ELb0ELb0ELb1ELb0ELb0ELb1EEEvNS_16Flash_fwd_paramsE) ;  /* 0xfffffff48c407950 */ /* 0x002fea0003c3ffff */
.L_x_9136:
        /* <DEDUP_REMOVED lines=107> */
.L_x_9140:
        /* <DEDUP_REMOVED lines=48> */
[----:B------:R-:W-:Y:S02]  /*14b0*/  LOP3.LUT R8, R9, R8, RZ, 0x3c, !PT ;  /* 0x0000000809087212 */ /* 0x000fe400078e3cff */
        /* <DEDUP_REMOVED lines=8> */
[----:B------:R-:W-:Y:S01]  /*1540*/  @!P2 IMAD.WIDE.U32 R8, R44, R14, RZ ;  /* 0x0000000e2c08a225 */ /* 0x000fe200078e00ff */
[----:B------:R-:W-:Y:S02]  /*1550*/  @!P0 IADD3 R10, PT, PT, -R10, RZ, RZ ;  /* 0x000000ff0a0a8210 */ /* 0x000fe40007ffe1ff */
[----:B------:R-:W-:Y:S01]  /*1560*/  @!P1 LOP3.LUT R10, RZ, R5, RZ, 0x33, !PT ;  /* 0x00000005ff0a9212 */ /* 0x000fe200078e33ff */
[----:B------:R-:W-:Y:S02]  /*1570*/  IMAD R6, R133, R7, RZ ;  /* 0x0000000785067224 */ /* 0x000fe400078e02ff */
[----:B------:R-:W-:Y:S01]  /*1580*/  @!P2 IMAD.IADD R23, R9, 0x1, R0 ;  /* 0x000000010917a824 */ /* 0x000fe200078e0200 */
[----:B------:R-:W-:Y:S01]  /*1590*/  @!P2 SHF.R.S32.HI R0, RZ, 0x1f, R11 ;  /* 0x0000001fff00a819 */ /* 0x000fe2000001140b */
[----:B------:R-:W-:Y:S01]  /*15a0*/  @!P2 IMAD R4, R19, R11, RZ ;  /* 0x0000000b1304a224 */ /* 0x000fe200078e02ff */
[----:B------:R-:W-:Y:S01]  /*15b0*/  @!P2 MOV R22, R8 ;  /* 0x000000080016a202 */ /* 0x000fe20000000f00 */
[----:B------:R-:W-:Y:S01]  /*15c0*/  IMAD.IADD R21, R21, 0x1, R6 ;  /* 0x0000000115157824 */ /* 0x000fe200078e0206 */
[----:B------:R-:W-:Y:S01]  /*15d0*/  SHF.R.S32.HI R8, RZ, 0x1f, R10 ;  /* 0x0000001fff087819 */ /* 0x000fe2000001140a */
[----:B------:R-:W-:Y:S01]  /*15e0*/  IMAD R6, R17, R10, RZ ;  /* 0x0000000a11067224 */ /* 0x000fe200078e02ff */
        /* <DEDUP_REMOVED lines=9> */
[----:B------:R-:W-:Y:S01]  /*1680*/  @!P2 IMAD.MOV.U32 R9, RZ, RZ, R18 ;  /* 0x000000ffff09a224 */ /* 0x000fe200078e0012 */
[----:B------:R-:W-:Y:S01]  /*1690*/  IADD3 R0, PT, PT, R11, R16, RZ ;  /* 0x000000100b007210 */ /* 0x000fe20007ffe0ff */
[----:B------:R-:W-:Y:S01]  /*16a0*/  @P2 IMAD.IADD R8, R15, 0x1, R6 ;  /* 0x000000010f082824 */ /* 0x000fe200078e0206 */
[----:B------:R-:W-:-:S02]  /*16b0*/  @P2 MOV R9, R14 ;  /* 0x0000000e00092202 */ /* 0x000fc40000000f00 */
[----:B-1----:R-:W-:Y:S02]  /*16c0*/  MOV R6, RZ ;  /* 0x000000ff00067202 */ /* 0x002fe40000000f00 */
.L_x_9141:
[----:B------:R-:W-:Y:S05]  /*16d0*/  BSYNC.RECONVERGENT B0 ;  /* 0x0000000000007941 */ /* 0x000fea0003800200 */
.L_x_9139:
        /* <DEDUP_REMOVED lines=8> */
[----:B------:R-:W-:Y:S01]  /*1760*/  IMAD.MOV.U32 R73, RZ, RZ, RZ ;  /* 0x000000ffff497224 */ /* 0x000fe200078e00ff */
[----:B------:R-:W-:-:S05]  /*1770*/  IABS R10, R5 ;  /* 0x00000005000a7213 */ /* 0x000fca0000000000 */
[----:B------:R1:W5:Y:S02]  /*1780*/  @P4 LD.E R73, desc[UR4][R12.64] ;  /* 0x000000040c494980 */ /* 0x000364000c101900 */
[----:B-1----:R-:W1:Y:S08]  /*1790*/  I2F.RP R12, R10 ;  /* 0x0000000a000c7306 */ /* 0x002e700000209400 */
        /* <DEDUP_REMOVED lines=18> */
[----:B------:R-:W-:Y:S01]  /*18c0*/  IADD3 R30, P1, PT, R12, R9, RZ ;  /* 0x000000090c1e7210 */ /* 0x000fe20007f3e0ff */
[----:B-----5:R-:W-:Y:S01]  /*18d0*/  IMAD R6, R6, R44, RZ ;  /* 0x0000002c06067224 */ /* 0x020fe200078e02ff */
[----:B------:R-:W-:Y:S01]  /*18e0*/  ISETP.GE.AND P2, PT, R10, RZ, PT ;  /* 0x000000ff0a00720c */ /* 0x000fe20003f46270 */
[----:B------:R-:W-:Y:S01]  /*18f0*/  @!P3 VIADD R18, R18, 0x1 ;  /* 0x000000011212b836 */ /* 0x000fe20000000000 */
[----:B------:R-:W-:-:S02]  /*1900*/  IADD3.X R31, PT, PT, RZ, R8, RZ, P1, !PT ;  /* 0x00000008ff1f7210 */ /* 0x000fc40000ffe4ff */
[----:B------:R-:W-:Y:S01]  /*1910*/  ISETP.NE.AND P4, PT, R5, RZ, PT ;  /* 0x000000ff0500720c */ /* 0x000fe20003f85270 */
[C---:B------:R-:W-:Y:S02]  /*1920*/  IMAD R8, R7.reuse, R45, R6 ;  /* 0x0000002d07087224 */ /* 0x040fe400078e0206 */
[----:B------:R-:W-:Y:S02]  /*1930*/  @P5 VIADD R18, R18, 0x1 ;  /* 0x0000000112125836 */ /* 0x000fe40000000000 */
[----:B------:R-:W-:-:S04]  /*1940*/  IMAD.WIDE.U32 R30, R7, R44, R30 ;  /* 0x0000002c071e7225 */ /* 0x000fc800078e001e */
[----:B------:R-:W-:Y:S02]  /*1950*/  IMAD.MOV.U32 R6, RZ, RZ, R18 ;  /* 0x000000ffff067224 */ /* 0x000fe400078e0012 */
[----:B------:R-:W-:Y:S02]  /*1960*/  IMAD.IADD R19, R31, 0x1, R8 ;  /* 0x000000011f137824 */ /* 0x000fe400078e0208 */
[----:B------:R-:W-:Y:S01]  /*1970*/  @!P2 IMAD.MOV R6, RZ, RZ, -R6 ;  /* 0x000000ffff06a224 */ /* 0x000fe200078e0a06 */
[----:B------:R-:W-:Y:S01]  /*1980*/  @!P4 LOP3.LUT R6, RZ, R5, RZ, 0x33, !PT ;  /* 0x00000005ff06c212 */ /* 0x000fe200078e33ff */
[----:B------:R-:W-:-:S04]  /*1990*/  IMAD.MOV.U32 R18, RZ, RZ, R30 ;  /* 0x000000ffff127224 */ /* 0x000fc800078e001e */
[----:B------:R-:W-:Y:S02]  /*19a0*/  IMAD R5, R25, R6, RZ ;  /* 0x0000000619057224 */ /* 0x000fe400078e02ff */
[----:B------:R-:W-:Y:S01]  /*19b0*/  IMAD.WIDE.U32 R18, R6, R24, R18 ;  /* 0x0000001806127225 */ /* 0x000fe200078e0012 */
[----:B------:R-:W-:Y:S02]  /*19c0*/  SHF.R.U32.HI R54, RZ, 0x2, R48 ;  /* 0x00000002ff367819 */ /* 0x000fe40000011630 */
[----:B------:R-:W-:Y:S01]  /*19d0*/  MOV R55, RZ ;  /* 0x000000ff00377202 */ /* 0x000fe20000000f00 */
[----:B------:R-:W1:Y:S01]  /*19e0*/  S2R R50, SR_CgaCtaId ;  /* 0x0000000000327919 */ /* 0x000e620000008800 */
[----:B------:R-:W-:Y:S01]  /*19f0*/  SHF.R.S32.HI R58, RZ, 0x1f, R61 ;  /* 0x0000001fff3a7819 */ /* 0x000fe2000001143d */
[----:B------:R-:W-:-:S03]  /*1a00*/  IMAD R138, R45, R54, RZ ;  /* 0x000000362d8a7224 */ /* 0x000fc600078e02ff */
[----:B------:R-:W-:-:S04]  /*1a10*/  LEA.HI R58, R58, R61, RZ, 0x7 ;  /* 0x0000003d3a3a7211 */ /* 0x000fc800078f38ff */
[----:B------:R-:W-:-:S04]  /*1a20*/  SHF.R.S32.HI R58, RZ, 0x7, R58 ;  /* 0x00000007ff3a7819 */ /* 0x000fc8000001143a */
[----:B------:R-:W-:Y:S01]  /*1a30*/  VIMNMX R58, PT, PT, R134, R58, !PT ;  /* 0x0000003a863a7248 */ /* 0x000fe20007fe0100 */
[----:B------:R-:W-:Y:S01]  /*1a40*/  IMAD R135, R133, R54, RZ ;  /* 0x0000003685877224 */ /* 0x000fe200078e02ff */
[----:B------:R-:W-:Y:S02]  /*1a50*/  MOV R9, 0x400 ;  /* 0x0000040000097802 */ /* 0x000fe40000000f00 */
[-C--:B------:R-:W-:Y:S01]  /*1a60*/  LOP3.LUT R147, R147, R146.reuse, RZ, 0x3c, !PT ;  /* 0x0000009293937212 */ /* 0x080fe200078e3cff */
[----:B------:R-:W-:Y:S01]  /*1a70*/  IMAD.SHL.U32 R53, R48, 0x4, RZ ;  /* 0x0000000430357824 */ /* 0x000fe200078e00ff */
[----:B------:R-:W-:Y:S02]  /*1a80*/  IADD3 R49, PT, PT, R47, -0x1, RZ ;  /* 0xffffffff2f317810 */ /* 0x000fe40007ffe0ff */
[----:B------:R-:W-:Y:S01]  /*1a90*/  LOP3.LUT R146, R147, R146, RZ, 0x3c, !PT ;  /* 0x0000009293927212 */ /* 0x000fe200078e3cff */
[C---:B------:R-:W-:Y:S01]  /*1aa0*/  IMAD.SHL.U32 R56, R132.reuse, 0x20, RZ ;  /* 0x0000002084387824 */ /* 0x040fe200078e00ff */
[----:B------:R-:W-:-:S02]  /*1ab0*/  SHF.L.U64.HI R57, R132, 0x5, R133 ;  /* 0x0000000584397819 */ /* 0x000fc40000010285 */
[----:B------:R-:W-:Y:S02]  /*1ac0*/  SHF.L.U32 R46, R49, 0x7, RZ ;  /* 0x00000007312e7819 */ /* 0x000fe400000006ff */
[----:B------:R-:W-:Y:S02]  /*1ad0*/  LOP3.LUT R65, R53, 0xc, RZ, 0xc0, !PT ;  /* 0x0000000c35417812 */ /* 0x000fe400078ec0ff */
[----:B-1----:R-:W-:Y:S02]  /*1ae0*/  LEA R50, R50, R9, 0x18 ;  /* 0x0000000932327211 */ /* 0x002fe400078ec0ff */
[----:B------:R-:W-:Y:S01]  /*1af0*/  LOP3.LUT R147, R147, R146, RZ, 0x3c, !PT ;  /* 0x0000009293937212 */ /* 0x000fe200078e3cff */
        /* <DEDUP_REMOVED lines=8> */
[----:B------:R-:W-:Y:S02]  /*1b80*/  IADD3 R28, P1, PT, R12, R7, RZ ;  /* 0x000000070c1c7210 */ /* 0x000fe40007f3e0ff */
[----:B------:R-:W-:-:S03]  /*1b90*/  SHF.R.S32.HI R8, RZ, 0x1f, R6 ;  /* 0x0000001fff087819 */ /* 0x000fc60000011406 */
[----:B------:R-:W-:Y:S02]  /*1ba0*/  IMAD.X R29, RZ, RZ, R26, P1 ;  /* 0x000000ffff1d7224 */ /* 0x000fe400008e061a */
[----:B------:R-:W-:Y:S02]  /*1bb0*/  IMAD R24, R8, R24, R5 ;  /* 0x0000001808187224 */ /* 0x000fe400078e0205 */
[-C--:B------:R-:W-:Y:S02]  /*1bc0*/  IMAD R5, R23, R141.reuse, RZ ;  /* 0x0000008d17057224 */ /* 0x080fe400078e02ff */
[----:B------:R-:W-:-:S04]  /*1bd0*/  IMAD.WIDE.U32 R26, R22, R141, R28 ;  /* 0x0000008d161a7225 */ /* 0x000fc800078e001c */
[----:B------:R-:W-:Y:S01]  /*1be0*/  IMAD.MOV.U32 R22, RZ, RZ, R18 ;  /* 0x000000ffff167224 */ /* 0x000fe200078e0012 */
[----:B------:R-:W-:Y:S02]  /*1bf0*/  IADD3 R18, P0, PT, R12, R4, RZ ;  /* 0x000000040c127210 */ /* 0x000fe40007f1e0ff */
[----:B------:R-:W-:Y:S01]  /*1c00*/  IADD3 R25, PT, PT, R27, R5, RZ ;  /* 0x000000051b197210 */ /* 0x000fe20007ffe0ff */
[----:B------:R-:W-:-:S04]  /*1c10*/  IMAD.WIDE.U32 R4, R143, 0x40, R54 ;  /* 0x000000408f047825 */ /* 0x000fc800078e0036 */
[----:B------:R-:W-:Y:S02]  /*1c20*/  IMAD.IADD R23, R19, 0x1, R24 ;  /* 0x0000000113177824 */ /* 0x000fe400078e0218 */
[----:B------:R-:W-:Y:S02]  /*1c30*/  IMAD.X R19, RZ, RZ, R0, P0 ;  /* 0x000000ffff137224 */ /* 0x000fe400000e0600 */
[----:B------:R-:W-:Y:S02]  /*1c40*/  IMAD R0, R5, R20, RZ ;  /* 0x0000001405007224 */ /* 0x000fe400078e02ff */
[----:B------:R-:W-:Y:S01]  /*1c50*/  IMAD.MOV.U32 R24, RZ, RZ, R26 ;  /* 0x000000ffff187224 */ /* 0x000fe200078e001a */
[C---:B------:R-:W-:Y:S01]  /*1c60*/  SHF.L.U64.HI R60, R20.reuse, 0x5, R21 ;  /* 0x00000005143c7819 */ /* 0x040fe20000010215 */
[----:B------:R-:W-:Y:S02]  /*1c70*/  IMAD.SHL.U32 R59, R20, 0x20, RZ ;  /* 0x00000020143b7824 */ /* 0x000fe400078e00ff */
[----:B------:R-:W-:-:S02]  /*1c80*/  IMAD R0, R4, R21, R0 ;  /* 0x0000001504007224 */ /* 0x000fc400078e0200 */
[----:B------:R-:W-:-:S04]  /*1c90*/  IMAD.WIDE.U32 R20, R4, R20, R24 ;  /* 0x0000001404147225 */ /* 0x000fc800078e0018 */
[----:B------:R-:W-:-:S04]  /*1ca0*/  IMAD.WIDE.U32 R4, R54, R44, R22 ;  /* 0x0000002c36047225 */ /* 0x000fc800078e0016 */
[----:B------:R-:W-:Y:S01]  /*1cb0*/  IMAD.IADD R138, R5, 0x1, R138 ;  /* 0x00000001058a7824 */ /* 0x000fe200078e028a */
[C---:B----4-:R-:W-:Y:S02]  /*1cc0*/  LEA R139, P0, R4.reuse, R2, 0x1 ;  /* 0x00000002048b7211 */ /* 0x050fe400078008ff */
[----:B------:R-:W-:Y:S02]  /*1cd0*/  LOP3.LUT R7, R51, 0xc0, RZ, 0xc0, !PT ;  /* 0x000000c033077812 */ /* 0x000fe400078ec0ff */
[----:B------:R-:W-:Y:S02]  /*1ce0*/  LEA.HI.X R138, R4, R3, R138, 0x1, P0 ;  /* 0x00000003048a7211 */ /* 0x000fe400000f0c8a */
[----:B------:R-:W-:Y:S02]  /*1cf0*/  ISETP.GT.U32.AND P0, PT, R47, R58, PT ;  /* 0x0000003a2f00720c */ /* 0x000fe40003f04070 */
[----:B------:R-:W-:Y:S01]  /*1d00*/  LOP3.LUT R7, R7, 0x18, R48, 0xf8, !PT ;  /* 0x0000001807077812 */ /* 0x000fe200078ef830 */
[----:B------:R-:W-:-:S03]  /*1d10*/  IMAD.WIDE.U32 R18, R54, R132, R18 ;  /* 0x0000008436127225 */ /* 0x000fc600078e0012 */
[--C-:B------:R-:W-:Y:S01]  /*1d20*/  LOP3.LUT R7, R7, 0x18, R51.reuse, 0x78, !PT ;  /* 0x0000001807077812 */ /* 0x100fe200078e7833 */
[----:B------:R-:W-:Y:S01]  /*1d30*/  IMAD.IADD R0, R21, 0x1, R0 ;  /* 0x0000000115007824 */ /* 0x000fe200078e0200 */
[----:B------:R-:W-:Y:S02]  /*1d40*/  IADD3 R135, PT, PT, R19, R135, RZ ;  /* 0x0000008713877210 */ /* 0x000fe40007ffe0ff */
[----:B------:R-:W-:Y:S02]  /*1d50*/  LOP3.LUT R51, R7, 0x1f20, R51, 0xf8, !PT ;  /* 0x00001f2007337812 */ /* 0x000fe400078ef833 */
[----:B------:R-:W-:Y:S02]  /*1d60*/  LEA R82, P2, R20, R16, 0x1 ;  /* 0x0000001014527211 */ /* 0x000fe400078408ff */
[----:B------:R-:W-:Y:S01]  /*1d70*/  LEA R136, P1, R18, R14, 0x1 ;  /* 0x0000000e12887211 */ /* 0x000fe200078208ff */
        /* <DEDUP_REMOVED lines=18> */
[C---:B------:R-:W-:Y:S01]  /*1ea0*/  IMAD R80, R47.reuse, -0x80, R61 ;  /* 0xffffff802f507824 */ /* 0x040fe200078e023d */
[----:B------:R-:W-:Y:S01]  /*1eb0*/  SHF.R.S32.HI R11, RZ, 0x1, R11 ;  /* 0x00000001ff0b7819 */ /* 0x000fe2000001140b */
[----:B------:R-:W-:Y:S01]  /*1ec0*/  IMAD R79, R47, -0x80, R52 ;  /* 0xffffff802f4f7824 */ /* 0x000fe200078e0234 */
[----:B------:R-:W-:Y:S01]  /*1ed0*/  MOV R78, R47 ;  /* 0x0000002f004e7202 */ /* 0x000fe20000000f00 */
[----:B------:R-:W-:Y:S01]  /*1ee0*/  IMAD.MOV.U32 R74, RZ, RZ, R135 ;  /* 0x000000ffff4a7224 */ /* 0x000fe200078e0087 */
[----:B------:R-:W-:Y:S01]  /*1ef0*/  MOV R75, R136 ;  /* 0x00000088004b7202 */ /* 0x000fe20000000f00 */
[----:B------:R-:W-:Y:S01]  /*1f00*/  IMAD R10, R54, R11, R65 ;  /* 0x0000000b360a7224 */ /* 0x000fe200078e0241 */
[----:B------:R-:W-:Y:S01]  /*1f10*/  MOV R77, R139 ;  /* 0x0000008b004d7202 */ /* 0x000fe20000000f00 */
[----:B------:R-:W-:Y:S01]  /*1f20*/  IMAD R73, R73, R11, RZ ;  /* 0x0000000b49497224 */ /* 0x000fe200078e02ff */
[----:B------:R-:W-:Y:S01]  /*1f30*/  MOV R76, R138 ;  /* 0x0000008a004c7202 */ /* 0x000fe20000000f00 */
[----:B------:R-:W-:-:S03]  /*1f40*/  IMAD.IADD R9, R65, 0x1, R10 ;  /* 0x0000000141097824 */ /* 0x000fc600078e020a */
[----:B------:R-:W-:Y:S01]  /*1f50*/  SHF.R.S32.HI R72, RZ, 0x1f, R73 ;  /* 0x0000001fff487819 */ /* 0x000fe20000011449 */
        /* <DEDUP_REMOVED lines=36> */
[----:B------:R-:W-:-:S02]  /*21a0*/  SHF.L.U32 R73, R73, 0x1, RZ ;  /* 0x0000000149497819 */ /* 0x000fc400000006ff */
[----:B------:R-:W-:Y:S01]  /*21b0*/  SHF.L.U32 R14, R14, 0x1, RZ ;  /* 0x000000010e0e7819 */ /* 0x000fe200000006ff */
[----:B------:R-:W-:Y:S01]  /*21c0*/  IMAD.IADD R67, R21, 0x1, R67 ;  /* 0x0000000115437824 */ /* 0x000fe200078e0243 */
[----:B------:R-:W-:Y:S02]  /*21d0*/  IADD3 R9, PT, PT, R7, R9, RZ ;  /* 0x0000000907097210 */ /* 0x000fe40007ffe0ff */
[----:B------:R-:W-:Y:S02]  /*21e0*/  LEA R10, P0, R6, R16, 0x1 ;  /* 0x00000010060a7211 */ /* 0x000fe400078008ff */
[----:B------:R-:W-:Y:S02]  /*21f0*/  LEA.HI.X R67, R20, R19, R67, 0x1, P1 ;  /* 0x0000001314437211 */ /* 0x000fe400008f0c43 */
[----:B------:R-:W-:Y:S02]  /*2200*/  IADD3 R71, P3, PT, R4, R73, RZ ;  /* 0x0000004904477210 */ /* 0x000fe40007f7e0ff */
[----:B------:R-:W-:-:S02]  /*2210*/  LEA.HI.X R9, R6, R17, R9, 0x1, P0 ;  /* 0x0000001106097211 */ /* 0x000fc400000f0c09 */
[-C--:B------:R-:W-:Y:S02]  /*2220*/  IADD3 R32, P1, PT, R4, R14.reuse, RZ ;  /* 0x0000000e04207210 */ /* 0x080fe40007f3e0ff */
[C---:B------:R-:W-:Y:S02]  /*2230*/  IADD3 R73, P2, PT, R2.reuse, R73, RZ ;  /* 0x0000004902497210 */ /* 0x040fe40007f5e0ff */
[----:B------:R-:W-:Y:S01]  /*2240*/  IADD3 R14, P0, PT, R2, R14, RZ ;  /* 0x0000000e020e7210 */ /* 0x000fe20007f1e0ff */
[C---:B------:R-:W-:Y:S01]  /*2250*/  IMAD.X R33, R5.reuse, 0x1, R0, P1 ;  /* 0x0000000105217824 */ /* 0x040fe200008e0600 */
[----:B------:R-:W-:Y:S01]  /*2260*/  IADD3.X R70, PT, PT, R5, R72, RZ, P3, !PT ;  /* 0x0000004805467210 */ /* 0x000fe20001ffe4ff */
[C---:B------:R-:W-:Y:S01]  /*2270*/  IMAD.X R72, R3.reuse, 0x1, R72, P2 ;  /* 0x0000000103487824 */ /* 0x040fe200010e0648 */
[----:B------:R-:W-:-:S09]  /*2280*/  IADD3.X R15, PT, PT, R3, R0, RZ, P0, !PT ;  /* 0x00000000030f7210 */ /* 0x000fd200007fe4ff */
.L_x_9165:
        /* <DEDUP_REMOVED lines=10> */
[----:B------:R-:W-:Y:S01]  /*2330*/  ISETP.GE.AND P0, PT, R54, R80, !P0 ;  /* 0x000000503600720c */ /* 0x000fe20004706270 */
[----:B------:R-:W-:Y:S01]  /*2340*/  BSSY.RECONVERGENT B1, `(.L_x_9143) ;  /* 0x00002ca000017945 */ /* 0x000fe20003800200 */
[-C--:B------:R-:W-:Y:S01]  /*2350*/  ISETP.GE.AND P5, PT, R0, R79.reuse, PT ;  /* 0x0000004f0000720c */ /* 0x080fe20003fa6270 */
[----:B------:R-:W-:Y:S01]  /*2360*/  IMAD.SHL.U32 R90, R88, 0x40, RZ ;  /* 0x00000040585a7824 */ /* 0x000fe200078e00ff */
[----:B------:R-:W-:Y:S02]  /*2370*/  IADD3 R16, P1, PT, R68, R8, RZ ;  /* 0x0000000844107210 */ /* 0x000fe40007f3e0ff */
[-C--:B------:R-:W-:Y:S01]  /*2380*/  ISETP.GE.AND P5, PT, R0, R80.reuse, !P5 ;  /* 0x000000500000720c */ /* 0x080fe20006fa6270 */
[----:B------:R-:W-:Y:S02]  /*2390*/  VIADD R0, R54, 0x40 ;  /* 0x0000004036007836 */ /* 0x000fe40000000000 */
[----:B------:R-:W-:Y:S03]  /*23a0*/  IMAD.X R17, R67, 0x1, R3, P1 ;  /* 0x0000000143117824 */ /* 0x000fe600008e0603 */
[CC--:B------:R-:W-:Y:S01]  /*23b0*/  ISETP.GE.AND P4, PT, R0.reuse, R79.reuse, PT ;  /* 0x0000004f0000720c */ /* 0x0c0fe20003f86270 */
[----:B------:R-:W-:Y:S02]  /*23c0*/  @P0 IMAD.MOV.U32 R69, RZ, RZ, R67 ;  /* 0x000000ffff450224 */ /* 0x000fe400078e0043 */
[----:B------:R-:W-:Y:S01]  /*23d0*/  @P0 IMAD.MOV.U32 R18, RZ, RZ, R77 ;  /* 0x000000ffff120224 */ /* 0x000fe200078e004d */
[----:B------:R-:W-:Y:S01]  /*23e0*/  ISETP.GE.AND P4, PT, R0, R80, !P4 ;  /* 0x000000500000720c */ /* 0x000fe20006786270 */
[----:B------:R-:W-:Y:S01]  /*23f0*/  @P0 IMAD.MOV.U32 R19, RZ, RZ, R76 ;  /* 0x000000ffff130224 */ /* 0x000fe200078e004c */
        /* <DEDUP_REMOVED lines=47> */
[----:B------:R-:W-:Y:S02]  /*26f0*/  LEA.HI.X R3, R56, R74, R57, 0x1, P1 ;  /* 0x0000004a38037211 */ /* 0x000fe400008f0c39 */
[C---:B------:R-:W-:Y:S04]  /*2700*/  @P4 LEA R18, P0, R132.reuse, R2, 0x6 ;  /* 0x0000000284124211 */ /* 0x040fe800078030ff */
[----:B------:R-:W-:Y:S01]  /*2710*/  @P4 LEA.HI.X R19, R132, R3, R133, 0x6, P0 ;  /* 0x0000000384134211 */ /* 0x000fe200000f3485 */
[----:B--2---:R1:W-:Y:S04]  /*2720*/  @P5 ST.E.128 desc[UR4][R2.64], R4 ;  /* 0x0000000402005985 */ /* 0x0043e8000c101d04 */
[----:B-1----:R-:W2:Y:S04]  /*2730*/  @P4 LD.E.128 R4, desc[UR4][R90.64] ;  /* 0x000000045a044980 */ /* 0x002ea8000c101d00 */
        /* <DEDUP_REMOVED lines=9> */
.L_x_9144:
        /* <DEDUP_REMOVED lines=67> */
.L_x_9148:
[----:B------:R-:W-:Y:S05]  /*2c00*/  BSYNC.RECONVERGENT B0 ;  /* 0x0000000000007941 */ /* 0x000fea0003800200 */
.L_x_9147:
        /* <DEDUP_REMOVED lines=52> */
.L_x_9150:
[----:B------:R-:W-:Y:S05]  /*2f50*/  BSYNC.RECONVERGENT B0 ;  /* 0x0000000000007941 */ /* 0x000fea0003800200 */
.L_x_9149:
        /* <DEDUP_REMOVED lines=57> */
.L_x_9152:
[----:B------:R-:W-:Y:S05]  /*32f0*/  BSYNC.RECONVERGENT B0 ;  /* 0x0000000000007941 */ /* 0x000fea0003800200 */
.L_x_9151:
        /* <DEDUP_REMOVED lines=57> */
.L_x_9154:
[----:B------:R-:W-:Y:S05]  /*3690*/  BSYNC.RECONVERGENT B0 ;  /* 0x0000000000007941 */ /* 0x000fea0003800200 */
.L_x_9153:
[----:B------:R-:W5:Y:S02]  /*36a0*/  LD.E R0, desc[UR4][R84.64+0xd0] ;  /* 0x0000d00454007980 */ /* 0x000f64000c101900 */
[----:B-----5:R-:W-:Y:S05]  /*36b0*/  IMAD.U32 R0, R0, -0x40, RZ ;  /* 0xffffffc000007824 */ /* 0x020fea00078e00ff */
[C---:B------:R-:W-:Y:S02]  /*36c0*/  LEA R14, P1, R0.reuse, R14, 0x1 ;  /* 0x0000000e000e7211 */ /* 0x040fe400078208ff */
[C---:B------:R-:W-:Y:S02]  /*36d0*/  LEA R32, P0, R0.reuse, R32, 0x1 ;  /* 0x0000002000207211 */ /* 0x040fe400078008ff */
[C---:B------:R-:W-:Y:S02]  /*36e0*/  LEA.HI.X.SX32 R15, R0.reuse, R15, 0x1, P1 ;  /* 0x0000000f000f7211 */ /* 0x040fe400008f0eff */
[----:B------:R-:W-:Y:S01]  /*36f0*/  LEA.HI.X.SX32 R33, R0, R33, 0x1, P0 ;  /* 0x0000002100217211 */ /* 0x000fe200000f0eff */
[----:B------:R-:W-:Y:S05]  /*3700*/  BRA `(.L_x_9145) ;  /* 0x0000001800347947 */ /* 0x000fea0003800000 */
.L_x_9146:
[----:B------:R-:W-:Y:S01]  /*3710*/  LEA.HI R18, R16, R16, RZ, 0x1 ;  /* 0x0000001010127211 */ /* 0x000fe200078f08ff */
[----:B------:R-:W-:Y:S01]  /*3720*/  BSSY.RECONVERGENT B0, `(.L_x_9155) ;  /* 0x0000061000007945 */ /* 0x000fe20003800200 */
[----:B------:R-:W-:Y:S02]  /*3730*/  IADD3 R20, P6, PT, R10, R90, RZ ;  /* 0x0000005a0a147210 */ /* 0x000fe40007fde0ff */
[----:B------:R-:W-:Y:S03]  /*3740*/  SHF.R.S32.HI R18, RZ, 0x1, R18 ;  /* 0x00000001ff127819 */ /* 0x000fe60000011412 */
[----:B------:R-:W-:Y:S01]  /*3750*/  IMAD.X R21, R9, 0x1, R81, P6 ;  /* 0x0000000109157824 */ /* 0x000fe200030e0651 */
        /* <DEDUP_REMOVED lines=93> */
.L_x_9156:
[----:B------:R-:W-:Y:S05]  /*3d30*/  BSYNC.RECONVERGENT B0 ;  /* 0x0000000000007941 */ /* 0x000fea0003800200 */
.L_x_9155:
        /* <DEDUP_REMOVED lines=93> */
.L_x_9158:
[----:B------:R-:W-:Y:S05]  /*4310*/  BSYNC.RECONVERGENT B0 ;  /* 0x0000000000007941 */ /* 0x000fea0003800200 */
.L_x_9157:
[----:B------:R-:W-:Y:S04]  /*4320*/  BSSY.RECONVERGENT B0, `(.L_x_9159) ;  /* 0x0000060000007945 */ /* 0x000fe80003800200 */
[----:B------:R-:W-:Y:S05]  /*4330*/  @!P4 BRA `(.L_x_9160) ;  /* 0x000000040078c947 */ /* 0x000fea0003800000 */
        /* <DEDUP_REMOVED lines=94> */
.L_x_9160:
[----:B------:R-:W-:Y:S05]  /*4920*/  BSYNC.RECONVERGENT B0 ;  /* 0x0000000000007941 */ /* 0x000fea0003800200 */
.L_x_9159:
        /* <DEDUP_REMOVED lines=96> */
.L_x_9162:
[----:B------:R-:W-:Y:S05]  /*4f30*/  BSYNC.RECONVERGENT B0 ;  /* 0x0000000000007941 */ /* 0x000fea0003800200 */
.L_x_9161:
        /* <DEDUP_REMOVED lines=10> */
.L_x_9145:
[----:B------:R-:W-:Y:S05]  /*4fe0*/  BSYNC.RECONVERGENT B1 ;  /* 0x0000000000017941 */ /* 0x000fea0003800200 */
.L_x_9143:
        /* <DEDUP_REMOVED lines=102> */
.L_x_9164:
[----:B------:R-:W-:Y:S05]  /*5650*/  BSYNC.RECONVERGENT B0 ;  /* 0x0000000000007941 */ /* 0x000fea0003800200 */
.L_x_9163:
[----:B------:R-:W-:Y:S05]  /*5660*/  @P2 BRA `(.L_x_9165) ;  /* 0xffffffcc00082947 */ /* 0x000fea000383ffff */
.L_x_9142:
        /* <DEDUP_REMOVED lines=16> */
.L_x_9169:
[----:B------:R-:W-:Y:S05]  /*5770*/  BSYNC.RECONVERGENT B0 ;  /* 0x0000000000007941 */ /* 0x000fea0003800200 */
.L_x_9168:
        /* <DEDUP_REMOVED lines=8> */
.L_x_9167:
        /* <DEDUP_REMOVED lines=42> */
[----:B------:R-:W-:Y:S02]  /*5aa0*/  MOV R20, R9 ;  /* 0x0000000900147202 */ /* 0x000fe40000000f00 */
        /* <DEDUP_REMOVED lines=41> */
.L_x_9175:
[----:B------:R-:W-:Y:S05]  /*5d40*/  BSYNC.RECONVERGENT B0 ;  /* 0x0000000000007941 */ /* 0x000fea0003800200 */
.L_x_9174:
[----:B-----5:R1:W-:Y:S02]  /*5d50*/  STS.128 [R51], R8 ;  /* 0x0000000833007388 */ /* 0x0203e40000000c00 */
.L_x_9173:
[----:B------:R-:W-:Y:S05]  /*5d60*/  BSYNC.RECONVERGENT B1 ;  /* 0x0000000000017941 */ /* 0x000fea0003800200 */
.L_x_9172:
        /* <DEDUP_REMOVED lines=63> */
.L_x_9177:
[----:B------:R-:W-:Y:S05]  /*6160*/  BSYNC.RECONVERGENT B0 ;  /* 0x0000000000007941 */ /* 0x000fea0003800200 */
.L_x_9176:
[----:B-----5:R2:W-:Y:S01]  /*6170*/  STS.128 [R51+0x800], R8 ;  /* 0x0008000833007388 */ /* 0x0205e20000000c00 */
[----:B------:R-:W-:Y:S05]  /*6180*/  BRA `(.L_x_9170) ;  /* 0x0000000c00007947 */ /* 0x000fea0003800000 */
.L_x_9171:
        /* <DEDUP_REMOVED lines=95> */
.L_x_9181:
[----:B------:R-:W-:Y:S05]  /*6780*/  BSYNC.RECONVERGENT B0 ;  /* 0x0000000000007941 */ /* 0x000fea0003800200 */
.L_x_9180:
[----:B-----5:R2:W-:Y:S02]  /*6790*/  STS.128 [R51], R20 ;  /* 0x0000001433007388 */ /* 0x0205e40000000c00 */
.L_x_9179:
[----:B------:R-:W-:Y:S05]  /*67a0*/  BSYNC.RECONVERGENT B1 ;  /* 0x0000000000017941 */ /* 0x000fea0003800200 */
.L_x_9178:
        /* <DEDUP_REMOVED lines=92> */
.L_x_9183:
[----:B------:R-:W-:Y:S05]  /*6d70*/  BSYNC.RECONVERGENT B0 ;  /* 0x0000000000007941 */ /* 0x000fea0003800200 */
.L_x_9182:
[----:B-----5:R3:W-:Y:S02]  /*6d80*/  STS.128 [R51+0x800], R16 ;  /* 0x0008001033007388 */ /* 0x0207e40000000c00 */
.L_x_9170:
[----:B------:R-:W-:Y:S05]  /*6d90*/  BSYNC.RECONVERGENT B2 ;  /* 0x0000000000027941 */ /* 0x000fea0003800200 */
.L_x_9166:
[----:B-1----:R-:W-:Y:S01]  /*6da0*/  IMAD.IADD R5, R52, 0x1, -R46 ;  /* 0x0000000134057824 */ /* 0x002fe200078e0a2e */
[----:B------:R-:W-:Y:S01]  /*6db0*/  LEA R6, P0, R56, R136, 0x1 ;  /* 0x0000008838067211 */ /* 0x000fe200078008ff */
[C---:B------:R-:W-:Y:S02]  /*6dc0*/  VIADD R4, R54.reuse, 0x40 ;  /* 0x0000004036047836 */ /* 0x040fe40000000000 */
[C---:B----4-:R-:W-:Y:S01]  /*6dd0*/  VIADD R3, R54.reuse, 0x60 ;  /* 0x0000006036037836 */ /* 0x050fe20000000000 */
[-C--:B------:R-:W-:Y:S02]  /*6de0*/  ISETP.GE.AND P5, PT, R54, R5.reuse, PT ;  /* 0x000000053600720c */ /* 0x080fe40003fa6270 */
[-C--:B------:R-:W-:Y:S02]  /*6df0*/  ISETP.GE.AND P3, PT, R4, R5.reuse, PT ;  /* 0x000000050400720c */ /* 0x080fe40003f66270 */
[-C--:B------:R-:W-:Y:S02]  /*6e00*/  ISETP.GE.AND P2, PT, R3, R5.reuse, PT ;  /* 0x000000050300720c */ /* 0x080fe40003f46270 */
[----:B------:R-:W-:-:S02]  /*6e10*/  ISETP.GE.AND P4, PT, R20, R5, PT ;  /* 0x000000051400720c */ /* 0x000fc40003f86270 */
[----:B------:R-:W-:-:S05]  /*6e20*/  LEA.HI.X R7, R56, R135, R57, 0x1, P0 ;  /* 0x0000008738077211 */ /* 0x000fca00000f0c39 */
[----:B------:R-:W-:Y:S02]  /*6e30*/  @!P5 IMAD.MOV.U32 R12, RZ, RZ, R136 ;  /* 0x000000ffff0cd224 */ /* 0x000fe400078e0088 */
[CC--:B--2---:R-:W-:Y:S01]  /*6e40*/  @!P3 LEA R10, P1, R132.reuse, R6.reuse, 0x6 ;  /* 0x00000006840ab211 */ /* 0x0c4fe200078230ff */
[----:B------:R-:W-:Y:S01]  /*6e50*/  @!P5 IMAD.MOV.U32 R13, RZ, RZ, R135 ;  /* 0x000000ffff0dd224 */ /* 0x000fe200078e0087 */
[C---:B------:R-:W-:Y:S02]  /*6e60*/  @!P2 LEA R8, P0, R132.reuse, R6, 0x7 ;  /* 0x000000068408a211 */ /* 0x040fe400078038ff */
[CCC-:B------:R-:W-:Y:S02]  /*6e70*/  @!P3 LEA.HI.X R11, R132.reuse, R7.reuse, R133.reuse, 0x6, P1 ;  /* 0x00000007840bb211 */ /* 0x1c0fe400008f3485 */
[----:B------:R-:W-:Y:S01]  /*6e80*/  @!P2 LEA.HI.X R9, R132, R7, R133, 0x7, P0 ;  /* 0x000000078409a211 */ /* 0x000fe200000f3c85 */
[----:B------:R-:W-:Y:S01]  /*6e90*/  @!PT LDS RZ, [RZ] ;  /* 0x00000000fffff984 */ /* 0x000fe20000000800 */
[----:B------:R-:W-:Y:S01]  /*6ea0*/  @!PT LDS RZ, [RZ] ;  /* 0x00000000fffff984 */ /* 0x000fe20000000800 */
[----:B------:R-:W-:Y:S01]  /*6eb0*/  @!PT LDS RZ, [RZ] ;  /* 0x00000000fffff984 */ /* 0x000fe20000000800 */
[----:B------:R1:W-:Y:S04]  /*6ec0*/  @!P5 LDGSTS.E.BYPASS.LTC128B.128 [R51+0x1000], desc[UR4][R12.64] ;  /* 0x010000000c33dfae */ /* 0x0003e8000b981a04 */
[----:B------:R-:W-:Y:S04]  /*6ed0*/  @!P4 LDGSTS.E.BYPASS.LTC128B.128 [R51+0x1800], desc[UR4][R6.64] ;  /* 0x018000000633cfae */ /* 0x000fe8000b981a04 */
[----:B------:R-:W-:Y:S04]  /*6ee0*/  @!P3 LDGSTS.E.BYPASS.LTC128B.128 [R51+0x2000], desc[UR4][R10.64] ;  /* 0x020000000a33bfae */ /* 0x000fe8000b981a04 */
[----:B------:R2:W-:Y:S04]  /*6ef0*/  @!P2 LDGSTS.E.BYPASS.LTC128B.128 [R51+0x2800], desc[UR4][R8.64] ;  /* 0x028000000833afae */ /* 0x0005e8000b981a04 */
[----:B------:R-:W4:Y:S04]  /*6f00*/  LD.E R2, desc[UR4][R84.64+0x188] ;  /* 0x0001880454027980 */ /* 0x000f28000c101900 */
[----:B------:R-:W4:Y:S01]  /*6f10*/  LD.E R0, desc[UR4][R84.64+0x184] ;  /* 0x0001840454007980 */ /* 0x000f22000c101900 */
[C---:B------:R-:W-:Y:S01]  /*6f20*/  IMAD.SHL.U32 R87, R48.reuse, 0x20, RZ ;  /* 0x0000002030577824 */ /* 0x040fe200078e00ff */
[-C--:B------:R-:W-:Y:S01]  /*6f30*/  ISETP.GE.AND P1, PT, R3, R5.reuse, PT ;  /* 0x000000050300720c */ /* 0x080fe20003f26270 */
[----:B------:R-:W-:Y:S01]  /*6f40*/  IMAD.SHL.U32 R129, R48, 0x10, RZ ;  /* 0x0000001030817824 */ /* 0x000fe200078e00ff */
[----:B------:R-:W0:Y:S01]  /*6f50*/  LDGDEPBAR ;  /* 0x00000000000079af */ /* 0x000e220000000000 */
[----:B------:R-:W-:Y:S01]  /*6f60*/  IMAD.SHL.U32 R150, R44, 0x40, RZ ;  /* 0x000000402c967824 */ /* 0x000fe200078e00ff */
[----:B------:R-:W-:Y:S01]  /*6f70*/  LOP3.LUT R3, R87, 0xc0, RZ, 0xc0, !PT ;  /* 0x000000c057037812 */ /* 0x000fe200078ec0ff */
[----:B-1----:R-:W-:Y:S01]  /*6f80*/  @!P5 IMAD.MOV.U32 R12, RZ, RZ, R139 ;  /* 0x000000ffff0cd224 */ /* 0x002fe200078e008b */
[----:B------:R-:W-:Y:S01]  /*6f90*/  ISETP.GE.AND P2, PT, R4, R5, PT ;  /* 0x000000050400720c */ /* 0x000fe20003f46270 */
[----:B------:R-:W-:Y:S01]  /*6fa0*/  @!P5 IMAD.MOV.U32 R13, RZ, RZ, R138 ;  /* 0x000000ffff0dd224 */ /* 0x000fe200078e008a */
[----:B------:R-:W-:Y:S01]  /*6fb0*/  LOP3.LUT R4, R129, 0x100, RZ, 0xc0, !PT ;  /* 0x0000010081047812 */ /* 0x000fe200078ec0ff */
[----:B------:R-:W-:Y:S01]  /*6fc0*/  IMAD.MOV.U32 R55, RZ, RZ, 0x20 ;  /* 0x00000020ff377424 */ /* 0x000fe200078e00ff */
[--C-:B------:R-:W-:Y:S01]  /*6fd0*/  LOP3.LUT R3, R3, 0x8, R48.reuse, 0xf8, !PT ;  /* 0x0000000803037812 */ /* 0x100fe200078ef830 */
[----:B------:R-:W-:Y:S01]  /*6fe0*/  BSSY.RECONVERGENT B1, `(.L_x_9184) ;  /* 0x00001f2000017945 */ /* 0x000fe20003800200 */
[----:B------:R-:W-:-:S02]  /*6ff0*/  SHF.R.U32.HI R128, RZ, 0x1, R48 ;  /* 0x00000001ff807819 */ /* 0x000fc40000011630 */
[----:B------:R-:W-:Y:S02]  /*7000*/  SHF.L.U64.HI R151, R44, 0x6, R45 ;  /* 0x000000062c977819 */ /* 0x000fe4000001022d */
[----:B------:R-:W-:Y:S02]  /*7010*/  LOP3.LUT R4, R4, 0x20, R87, 0xf8, !PT ;  /* 0x0000002004047812 */ /* 0x000fe400078ef857 */
[----:B--2---:R-:W-:Y:S02]  /*7020*/  IADD3 R8, P0, PT, R150, R139, RZ ;  /* 0x0000008b96087210 */ /* 0x004fe40007f1e0ff */
[----:B------:R-:W-:Y:S02]  /*7030*/  LOP3.LUT R3, R3, 0x18, R53, 0x78, !PT ;  /* 0x0000001803037812 */ /* 0x000fe400078e7835 */
[----:B------:R-:W-:Y:S01]  /*7040*/  LOP3.LUT R124, R128, 0x8, RZ, 0xc0, !PT ;  /* 0x00000008807c7812 */ /* 0x000fe200078ec0ff */
[----:B------:R-:W-:Y:S01]  /*7050*/  IMAD.X R9, R151, 0x1, R138, P0 ;  /* 0x0000000197097824 */ /* 0x000fe200000e068a */
[----:B------:R-:W-:Y:S01]  /*7060*/  LOP3.LUT R129, R129, 0x3e00, RZ, 0xc0, !PT ;  /* 0x00003e0081817812 */ /* 0x000fe200078ec0ff */
[----:B------:R-:W-:-:S04]  /*7070*/  DEPBAR.LE SB0, 0x0 ;  /* 0x000080000000791a */ /* 0x000fc80000000000 */
[----:B------:R-:W-:Y:S01]  /*7080*/  BAR.SYNC.DEFER_BLOCKING 0x0 ;  /* 0x0000000000007b1d */ /* 0x000fe20000010000 */
[----:B------:R-:W-:Y:S02]  /*7090*/  ISETP.GE.AND P3, PT, R20, R5, PT ;  /* 0x000000051400720c */ /* 0x000fe40003f66270 */
[----:B------:R-:W-:Y:S02]  /*70a0*/  LOP3.LUT R3, R4, R3, RZ, 0xfc, !PT ;  /* 0x0000000304037212 */ /* 0x000fe400078efcff */
[----:B------:R-:W-:Y:S02]  /*70b0*/  @!P1 LEA R6, P0, R44, R8, 0x7 ;  /* 0x000000082c069211 */ /* 0x000fe400078038ff */
[--C-:B------:R-:W-:Y:S01]  /*70c0*/  LOP3.LUT R124, R124, 0xc0, R87.reuse, 0xf8, !PT ;  /* 0x000000c07c7c7812 */ /* 0x100fe200078ef857 */
[----:B------:R-:W-:Y:S01]  /*70d0*/  IMAD R86, R3, 0x2, R50 ;  /* 0x0000000203567824 */ /* 0x000fe200078e0232 */
[----:B------:R-:W-:Y:S02]  /*70e0*/  LOP3.LUT R4, R129, 0x20, R87, 0xf8, !PT ;  /* 0x0000002081047812 */ /* 0x000fe400078ef857 */
[----:B------:R-:W-:-:S02]  /*70f0*/  @!P1 LEA.HI.X R7, R44, R9, R45, 0x7, P0 ;  /* 0x000000092c079211 */ /* 0x000fc400000f3c2d */
[----:B------:R-:W-:Y:S02]  /*7100*/  LOP3.LUT R124, R124, 0x18, R53, 0x78, !PT ;  /* 0x000000187c7c7812 */ /* 0x000fe400078e7835 */
[----:B------:R-:W-:Y:S02]  /*7110*/  LOP3.LUT R4, R4, 0x100, R87, 0xf8, !PT ;  /* 0x0000010004047812 */ /* 0x000fe400078ef857 */
[----:B------:R-:W-:Y:S02]  /*7120*/  @!P2 IADD3 R10, P0, PT, R8, R150, RZ ;  /* 0x00000096080aa210 */ /* 0x000fe40007f1e0ff */
[----:B------:R-:W-:Y:S02]  /*7130*/  LOP3.LUT R4, R4, R124, RZ, 0xfc, !PT ;  /* 0x0000007c04047212 */ /* 0x000fe400078efcff */
[----:B------:R-:W-:Y:S01]  /*7140*/  LOP3.LUT R44, R128, 0x1f0, RZ, 0xc0, !PT ;  /* 0x000001f0802c7812 */ /* 0x000fe200078ec0ff */
[----:B------:R-:W-:Y:S01]  /*7150*/  @!P2 IMAD.X R11, R9, 0x1, R151, P0 ;  /* 0x00000001090ba824 */ /* 0x000fe200000e0697 */
[----:B------:R-:W-:Y:S01]  /*7160*/  @!PT LDS RZ, [RZ] ;  /* 0x00000000fffff984 */ /* 0x000fe20000000800 */
[----:B------:R-:W-:Y:S01]  /*7170*/  @!PT LDS RZ, [RZ] ;  /* 0x00000000fffff984 */ /* 0x000fe20000000800 */
[----:B------:R-:W-:Y:S01]  /*7180*/  @!PT LDS RZ, [RZ] ;  /* 0x00000000fffff984 */ /* 0x000fe20000000800 */
[----:B------:R-:W-:Y:S01]  /*7190*/  @!P5 LDGSTS.E.BYPASS.LTC128B.128 [R51+0x3000], desc[UR4][R12.64] ;  /* 0x030000000c33dfae */ /* 0x000fe2000b981a04 */
[----:B------:R-:W-:Y:S01]  /*71a0*/  IMAD R53, R4, 0x2, R50 ;  /* 0x0000000204357824 */ /* 0x000fe200078e0232 */
[----:B------:R-:W-:Y:S01]  /*71b0*/  LOP3.LUT R155, R44, 0x7, R54, 0xf8, !PT ;  /* 0x000000072c9b7812 */ /* 0x000fe200078ef836 */
[----:B------:R-:W-:Y:S01]  /*71c0*/  IMAD.SHL.U32 R44, R48, 0x2, RZ ;  /* 0x00000002302c7824 */ /* 0x000fe200078e00ff */
[----:B------:R-:W-:Y:S03]  /*71d0*/  @P5 STS.128 [R51+0x3000], RZ ;  /* 0x003000ff33005388 */ /* 0x000fe60000000c00 */
[----:B------:R-:W-:Y:S01]  /*71e0*/  IMAD R155, R143, 0x40, R155 ;  /* 0x000000408f9b7824 */ /* 0x000fe200078e029b */
[----:B------:R-:W-:Y:S01]  /*71f0*/  @P3 STS.128 [R51+0x3800], RZ ;  /* 0x003800ff33003388 */ /* 0x000fe20000000c00 */
[----:B------:R-:W-:-:S03]  /*7200*/  LOP3.LUT R44, R44, 0x6, RZ, 0xc0, !PT ;  /* 0x000000062c2c7812 */ /* 0x000fc600078ec0ff */
[----:B------:R-:W-:Y:S01]  /*7210*/  @!PT LDS RZ, [RZ] ;  /* 0x00000000fffff984 */ /* 0x000fe20000000800 */
[----:B------:R-:W-:Y:S01]  /*7220*/  @!PT LDS RZ, [RZ] ;  /* 0x00000000fffff984 */ /* 0x000fe20000000800 */
[----:B------:R-:W-:Y:S01]  /*7230*/  @!PT LDS RZ, [RZ] ;  /* 0x00000000fffff984 */ /* 0x000fe20000000800 */
[----:B------:R-:W-:Y:S01]  /*7240*/  @!P3 LDGSTS.E.BYPASS.LTC128B.128 [R51+0x3800], desc[UR4][R8.64] ;  /* 0x038000000833bfae */ /* 0x000fe2000b981a04 */
[----:B------:R-:W-:-:S03]  /*7250*/  LOP3.LUT P3, RZ, R48, 0x4, RZ, 0xc0, !PT ;  /* 0x0000000430ff7812 */ /* 0x000fc6000786c0ff */
[----:B------:R-:W-:Y:S01]  /*7260*/  @P2 STS.128 [R51+0x4000], RZ ;  /* 0x004000ff33002388 */ /* 0x000fe20000000c00 */
[----:B------:R-:W-:-:S03]  /*7270*/  SEL R55, R55, 0xffffffe0, !P3 ;  /* 0xffffffe037377807 */ /* 0x000fc60005800000 */
[----:B------:R-:W-:Y:S01]  /*7280*/  @!PT LDS RZ, [RZ] ;  /* 0x00000000fffff984 */ /* 0x000fe20000000800 */
[----:B------:R-:W-:Y:S01]  /*7290*/  @!PT LDS RZ, [RZ] ;  /* 0x00000000fffff984 */ /* 0x000fe20000000800 */
[----:B------:R-:W-:Y:S01]  /*72a0*/  @!PT LDS RZ, [RZ] ;  /* 0x00000000fffff984 */ /* 0x000fe20000000800 */
[----:B------:R-:W-:Y:S02]  /*72b0*/  @!P2 LDGSTS.E.BYPASS.LTC128B.128 [R51+0x4000], desc[UR4][R10.64] ;  /* 0x040000000a33afae */ /* 0x000fe4000b981a04 */
[----:B------:R-:W-:Y:S02]  /*72c0*/  IMAD.IADD R45, R53, 0x1, R55 ;  /* 0x00000001352d7824 */ /* 0x000fe400078e0237 */
[----:B------:R-:W-:Y:S01]  /*72d0*/  @P1 STS.128 [R51+0x4800], RZ ;  /* 0x004800ff33001388 */ /* 0x000fe20000000c00 */
[----:B------:R-:W-:-:S03]  /*72e0*/  IMAD.IADD R3, R55, 0x1, R86 ;  /* 0x0000000137037824 */ /* 0x000fc600078e0256 */
[----:B------:R-:W-:Y:S01]  /*72f0*/  @!PT LDS RZ, [RZ] ;  /* 0x00000000fffff984 */ /* 0x000fe20000000800 */
[----:B------:R-:W-:Y:S01]  /*7300*/  @!PT LDS RZ, [RZ] ;  /* 0x00000000fffff984 */ /* 0x000fe20000000800 */
[----:B------:R-:W-:Y:S01]  /*7310*/  @!PT LDS RZ, [RZ] ;  /* 0x00000000fffff984 */ /* 0x000fe20000000800 */
[----:B------:R1:W-:Y:S04]  /*7320*/  @!P1 LDGSTS.E.BYPASS.LTC128B.128 [R51+0x4800], desc[UR4][R6.64] ;  /* 0x0480000006339fae */ /* 0x0003e8000b981a04 */
[----:B------:R-:W-:Y:S04]  /*7330*/  LDSM.16.M88.4 R80, [R86+0x1000] ;  /* 0x001000005650783b */ /* 0x000fe80000000200 */
[----:B------:R-:W-:Y:S04]  /*7340*/  LDSM.16.M88.4 R72, [R86+0x1400] ;  /* 0x001400005648783b */ /* 0x000fe80000000200 */
[----:B------:R-:W-:Y:S04]  /*7350*/  LDSM.16.M88.4 R120, [R86+0x2c00] ;  /* 0x002c00005678783b */ /* 0x000fe80000000200 */
[----:B------:R-:W-:Y:S04]  /*7360*/  LDSM.16.M88.4 R64, [R86+0x1800] ;  /* 0x001800005640783b */ /* 0x000fe80000000200 */
[----:B------:R-:W-:Y:S04]  /*7370*/  LDSM.16.M88.4 R56, [R86+0x1c00] ;  /* 0x001c00005638783b */ /* 0x000fe80000000200 */
[----:B------:R-:W-:Y:S04]  /*7380*/  LDSM.16.M88.4 R36, [R86+0x2000] ;  /* 0x002000005624783b */ /* 0x000fe80000000200 */
[----:B-1----:R-:W1:Y:S04]  /*7390*/  LDSM.16.M88.4 R4, [R53] ;  /* 0x000000003504783b */ /* 0x002e680000000200 */
[----:B------:R-:W2:Y:S04]  /*73a0*/  LDSM.16.M88.4 R28, [R86+0x2400] ;  /* 0x00240000561c783b */ /* 0x000ea80000000200 */
[----:B------:R-:W2:Y:S04]  /*73b0*/  LDSM.16.M88.4 R20, [R86+0x2800] ;  /* 0x002800005614783b */ /* 0x000ea80000000200 */
[----:B------:R-:W-:Y:S04]  /*73c0*/  LDSM.16.M88.4 R8, [R45] ;  /* 0x000000002d08783b */ /* 0x000fe80000000200 */
[----:B------:R-:W2:Y:S04]  /*73d0*/  LDSM.16.M88.4 R116, [R3+0x1000] ;  /* 0x001000000374783b */ /* 0x000ea80000000200 */
[----:B------:R-:W2:Y:S04]  /*73e0*/  LDSM.16.M88.4 R112, [R3+0x1400] ;  /* 0x001400000370783b */ /* 0x000ea80000000200 */
[----:B------:R-:W4:Y:S04]  /*73f0*/  LDSM.16.M88.4 R12, [R3+0x2c00] ;  /* 0x002c0000030c783b */ /* 0x000f280000000200 */
[----:B------:R-:W4:Y:S04]  /*7400*/  LDSM.16.M88.4 R108, [R3+0x1800] ;  /* 0x00180000036c783b */ /* 0x000f280000000200 */
[----:B------:R-:W4:Y:S04]  /*7410*/  LDSM.16.M88.4 R104, [R3+0x1c00] ;  /* 0x001c00000368783b */ /* 0x000f280000000200 */
[----:B------:R-:W4:Y:S04]  /*7420*/  LDSM.16.M88.4 R100, [R3+0x2000] ;  /* 0x002000000364783b */ /* 0x000f280000000200 */
[----:B------:R-:W4:Y:S01]  /*7430*/  LDSM.16.M88.4 R96, [R3+0x2400] ;  /* 0x002400000360783b */ /* 0x000f220000000200 */
[C---:B-1----:R-:W-:Y:S03]  /*7440*/  HMMA.16816.F32 R88, R4.reuse, R80, RZ ;  /* 0x000000500458723c */ /* 0x042fe600000018ff */
[----:B------:R-:W1:Y:S04]  /*7450*/  LDSM.16.M88.4 R92, [R3+0x2800] ;  /* 0x00280000035c783b */ /* 0x000e680000000200 */
[----:B------:R-:W0:Y:S01]  /*7460*/  LDGDEPBAR ;  /* 0x00000000000079af */ /* 0x000e220000000000 */
[C---:B------:R-:W-:Y:S08]  /*7470*/  HMMA.16816.F32 R80, R4.reuse, R82, RZ ;  /* 0x000000520450723c */ /* 0x040ff000000018ff */
[C---:B------:R-:W-:Y:S08]  /*7480*/  HMMA.16816.F32 R76, R4.reuse, R72, RZ ;  /* 0x00000048044c723c */ /* 0x040ff000000018ff */
[----:B---3--:R-:W-:Y:S01]  /*7490*/  HMMA.16816.F32 R16, R4, R120, RZ ;  /* 0x000000780410723c */ /* 0x008fe200000018ff */
[----:B------:R-:W-:-:S07]  /*74a0*/  DEPBAR.LE SB0, 0x0 ;  /* 0x000080000000791a */ /* 0x000fce0000000000 */
[C---:B------:R-:W-:Y:S08]  /*74b0*/  HMMA.16816.F32 R68, R4.reuse, R64, RZ ;  /* 0x000000400444723c */ /* 0x040ff000000018ff */
[C---:B------:R-:W-:Y:S08]  /*74c0*/  HMMA.16816.F32 R60, R4.reuse, R56, RZ ;  /* 0x00000038043c723c */ /* 0x040ff000000018ff */
[C---:B------:R-:W-:Y:S08]  /*74d0*/  HMMA.16816.F32 R40, R4.reuse, R36, RZ ;  /* 0x000000240428723c */ /* 0x040ff000000018ff */
[C---:B--2---:R-:W-:Y:S08]  /*74e0*/  HMMA.16816.F32 R32, R4.reuse, R28, RZ ;  /* 0x0000001c0420723c */ /* 0x044ff000000018ff */
[C---:B-----5:R-:W-:Y:S08]  /*74f0*/  HMMA.16816.F32 R24, R4.reuse, R20, RZ ;  /* 0x000000140418723c */ /* 0x060ff000000018ff */
        /* <DEDUP_REMOVED lines=8> */
[----:B------:R-:W-:Y:S03]  /*7580*/  HMMA.16816.F32 R76, R8, R112, R76 ;  /* 0x00000070084c723c */ /* 0x000fe6000000184c */
[----:B----4-:R-:W-:-:S02]  /*7590*/  IADD3 R2, PT, PT, R2, R52, -R144 ;  /* 0x0000003402027210 */ /* 0x010fc40007ffe890 */
[----:B------:R-:W-:-:S03]  /*75a0*/  IADD3 R0, PT, PT, R52, -R144, -R0 ;  /* 0x8000009034007210 */ /* 0x000fc60007ffe800 */
[C---:B------:R-:W-:Y:S01]  /*75b0*/  IMAD.IADD R2, R155.reuse, 0x1, R2 ;  /* 0x000000019b027824 */ /* 0x040fe200078e0202 */
[C---:B------:R-:W-:Y:S03]  /*75c0*/  HMMA.16816.F32 R88, R8.reuse, R116, R88 ;  /* 0x000000740858723c */ /* 0x040fe60000001858 */
[----:B------:R-:W-:Y:S01]  /*75d0*/  IMAD.IADD R155, R155, 0x1, R0 ;  /* 0x000000019b9b7824 */ /* 0x000fe200078e0200 */
[----:B------:R-:W-:Y:S02]  /*75e0*/  LOP3.LUT R0, R46, R44, RZ, 0xfc, !PT ;  /* 0x0000002c2e007212 */ /* 0x000fe400078efcff */
[--C-:B------:R-:W-:Y:S01]  /*75f0*/  VIADDMNMX R154, R2, 0x1, R52.reuse, PT ;  /* 0x00000001029a7846 */ /* 0x100fe20003800134 */
[C---:B------:R-:W-:Y:S01]  /*7600*/  VIADD R153, R155.reuse, 0x8 ;  /* 0x000000089b997836 */ /* 0x040fe20000000000 */
[C---:B------:R-:W-:Y:S03]  /*7610*/  HMMA.16816.F32 R16, R8.reuse, R12, R16 ;  /* 0x0000000c0810723c */ /* 0x040fe60000001810 */
[C---:B------:R-:W-:Y:S01]  /*7620*/  VIADD R12, R0.reuse, 0x8 ;  /* 0x00000008000c7836 */ /* 0x040fe20000000000 */
[C---:B------:R-:W-:Y:S01]  /*7630*/  ISETP.GT.AND P5, PT, R155.reuse, R0, PT ;  /* 0x000000009b00720c */ /* 0x040fe20003fa4270 */
[----:B------:R-:W-:Y:S01]  /*7640*/  VIADD R13, R0, 0x1 ;  /* 0x00000001000d7836 */ /* 0x000fe20000000000 */
[----:B------:R-:W-:Y:S01]  /*7650*/  VIADDMNMX R152, R2, 0x9, R52, PT ;  /* 0x0000000902987846 */ /* 0x000fe20003800134 */
[C---:B------:R-:W-:Y:S01]  /*7660*/  VIADD R122, R0.reuse, 0x9 ;  /* 0x00000009007a7836 */ /* 0x040fe20000000000 */
[C---:B------:R-:W-:Y:S01]  /*7670*/  ISETP.GT.AND P0, PT, R155.reuse, R12, PT ;  /* 0x0000000c9b00720c */ /* 0x040fe20003f04270 */
[C---:B------:R-:W-:Y:S01]  /*7680*/  VIADD R119, R0.reuse, 0x10 ;  /* 0x0000001000777836 */ /* 0x040fe20000000000 */
[C---:B------:R-:W-:Y:S03]  /*7690*/  HMMA.16816.F32 R68, R8.reuse, R108, R68 ;  /* 0x0000006c0844723c */ /* 0x040fe60000001844 */
[C---:B------:R-:W-:Y:S01]  /*76a0*/  ISETP.GT.AND P4, PT, R155.reuse, R13, PT ;  /* 0x0000000d9b00720c */ /* 0x040fe20003f84270 */
[----:B------:R-:W-:Y:S01]  /*76b0*/  VIADD R108, R0, 0x21 ;  /* 0x00000021006c7836 */ /* 0x000fe20000000000 */
[----:B------:R-:W-:Y:S01]  /*76c0*/  FSEL R126, R80, -INF , !P0 ;  /* 0xff800000507e7808 */ /* 0x000fe20004000000 */
[----:B------:R-:W-:Y:S01]  /*76d0*/  VIADD R54, R0, 0x68 ;  /* 0x0000006800367836 */ /* 0x000fe20000000000 */
[----:B------:R-:W-:Y:S01]  /*76e0*/  FSEL R130, R88, -INF , !P5 ;  /* 0xff80000058827808 */ /* 0x000fe20006800000 */
[C---:B------:R-:W-:Y:S01]  /*76f0*/  VIADD R52, R0.reuse, 0x69 ;  /* 0x0000006900347836 */ /* 0x040fe20000000000 */
[----:B------:R-:W-:Y:S01]  /*7700*/  ISETP.GT.AND P5, PT, R155, R122, PT ;  /* 0x0000007a9b00720c */ /* 0x000fe20003fa4270 */
[----:B------:R-:W-:Y:S03]  /*7710*/  HMMA.16816.F32 R72, R8, R114, R72 ;  /* 0x000000720848723c */ /* 0x000fe60000001848 */
[----:B------:R-:W-:Y:S01]  /*7720*/  FSEL R127, R89, -INF , !P4 ;  /* 0xff800000597f7808 */ /* 0x000fe20006000000 */
[----:B------:R-:W-:Y:S01]  /*7730*/  VIADD R2, R0, 0x78 ;  /* 0x0000007800027836 */ /* 0x000fe20000000000 */
[----:B------:R-:W-:-:S02]  /*7740*/  ISETP.GT.AND P4, PT, R155, R119, PT ;  /* 0x000000779b00720c */ /* 0x000fc40003f84270 */
[----:B------:R-:W-:Y:S02]  /*7750*/  FSEL R125, R81, -INF , !P5 ;  /* 0xff800000517d7808 */ /* 0x000fe40006800000 */
[----:B------:R-:W-:Y:S01]  /*7760*/  FSEL R123, R76, -INF , !P4 ;  /* 0xff8000004c7b7808 */ /* 0x000fe20006000000 */
[C---:B------:R-:W-:Y:S03]  /*7770*/  HMMA.16816.F32 R64, R8.reuse, R110, R64 ;  /* 0x0000006e0840723c */ /* 0x040fe60000001840 */
[----:B------:R-:W-:Y:S02]  /*7780*/  ISETP.GT.AND P1, PT, R153, R0, PT ;  /* 0x000000009900720c */ /* 0x000fe40003f24270 */
[C---:B------:R-:W-:Y:S02]  /*7790*/  ISETP.GE.AND P6, PT, R0.reuse, R154, PT ;  /* 0x0000009a0000720c */ /* 0x040fe40003fc6270 */
[C---:B------:R-:W-:Y:S01]  /*77a0*/  ISETP.GE.AND P2, PT, R0.reuse, R152, PT ;  /* 0x000000980000720c */ /* 0x040fe20003f46270 */
        /* <DEDUP_REMOVED lines=18> */
[----:B-1----:R-:W-:Y:S03]  /*78d0*/  HMMA.16816.F32 R24, R8, R92, R24 ;  /* 0x0000005c0818723c */ /* 0x002fe60000001818 */
        /* <DEDUP_REMOVED lines=10> */
[----:B------:R-:W-:Y:S01]  /*7980*/  ISETP.GT.AND P0, PT, R155, R11, PT ;  /* 0x0000000b9b00720c */ /* 0x000fe20003f04270 */
[----:B------:R-:W-:-:S02]  /*7990*/  VIADD R9, R0, 0x19 ;  /* 0x0000001900097836 */ /* 0x000fc40000000000 */
[----:B------:R-:W-:Y:S01]  /*79a0*/  ISETP.GT.AND P5, PT, R155, R10, PT ;  /* 0x0000000a9b00720c */ /* 0x000fe20003fa4270 */
[C---:B------:R-:W-:Y:S01]  /*79b0*/  VIADD R14, R0.reuse, 0x71 ;  /* 0x00000071000e7836 */ /* 0x040fe20000000000 */
[----:B------:R-:W-:Y:S01]  /*79c0*/  FSEL R121, R77, -INF , !P0 ;  /* 0xff8000004d797808 */ /* 0x000fe20004000000 */
[C---:B------:R-:W-:Y:S01]  /*79d0*/  VIADD R15, R0.reuse, 0x70 ;  /* 0x00000070000f7836 */ /* 0x040fe20000000000 */
[C---:B------:R-:W-:Y:S01]  /*79e0*/  ISETP.GT.AND P0, PT, R155.reuse, R8, PT ;  /* 0x000000089b00720c */ /* 0x040fe20003f04270 */
[----:B------:R-:W-:Y:S01]  /*79f0*/  VIADD R0, R0, 0x79 ;  /* 0x0000007900007836 */ /* 0x000fe20000000000 */
[C---:B------:R-:W-:Y:S02]  /*7a00*/  ISETP.GT.AND P4, PT, R155.reuse, R9, PT ;  /* 0x000000099b00720c */ /* 0x040fe40003f84270 */
[----:B------:R-:W-:Y:S02]  /*7a10*/  FSEL R117, R68, -INF , !P0 ;  /* 0xff80000044757808 */ /* 0x000fe40004000000 */
[----:B------:R-:W-:-:S02]  /*7a20*/  ISETP.GT.AND P0, PT, R155, R106, PT ;  /* 0x0000006a9b00720c */ /* 0x000fc40003f04270 */
[----:B------:R-:W-:Y:S02]  /*7a30*/  FSEL R120, R72, -INF , !P5 ;  /* 0xff80000048787808 */ /* 0x000fe40006800000 */
[----:B------:R-:W-:Y:S02]  /*7a40*/  FSEL R89, R65, -INF , !P0 ;  /* 0xff80000041597808 */ /* 0x000fe40004000000 */
[C---:B------:R-:W-:Y:S02]  /*7a50*/  ISETP.GT.AND P0, PT, R155.reuse, R104, PT ;  /* 0x000000689b00720c */ /* 0x040fe40003f04270 */
[----:B------:R-:W-:Y:S02]  /*7a60*/  ISETP.GT.AND P5, PT, R155, R108, PT ;  /* 0x0000006c9b00720c */ /* 0x000fe40003fa4270 */
[----:B------:R-:W-:Y:S02]  /*7a70*/  FSEL R118, R73, -INF , !P4 ;  /* 0xff80000049767808 */ /* 0x000fe40006000000 */
[----:B------:R-:W-:-:S02]  /*7a80*/  FSEL R80, R56, -INF , !P0 ;  /* 0xff80000038507808 */ /* 0x000fc40004000000 */
[C---:B------:R-:W-:Y:S02]  /*7a90*/  ISETP.GT.AND P4, PT, R155.reuse, R107, PT ;  /* 0x0000006b9b00720c */ /* 0x040fe40003f84270 */
[----:B------:R-:W-:Y:S02]  /*7aa0*/  ISETP.GT.AND P0, PT, R155, R102, PT ;  /* 0x000000669b00720c */ /* 0x000fe40003f04270 */
[----:B------:R-:W-:Y:S02]  /*7ab0*/  FSEL R116, R69, -INF , !P5 ;  /* 0xff80000045747808 */ /* 0x000fe40006800000 */
[----:B------:R-:W-:Y:S02]  /*7ac0*/  ISETP.GT.AND P5, PT, R155, R105, PT ;  /* 0x000000699b00720c */ /* 0x000fe40003fa4270 */
[----:B------:R-:W-:Y:S02]  /*7ad0*/  FSEL R109, R64, -INF , !P4 ;  /* 0xff800000406d7808 */ /* 0x000fe40006000000 */
        /* <DEDUP_REMOVED lines=25> */
[----:B------:R-:W-:Y:S02]  /*7c70*/  ISETP.GT.AND P4, PT, R155, R92, PT ;  /* 0x0000005c9b00720c */ /* 0x000fe40003f84270 */
        /* <DEDUP_REMOVED lines=12> */
[C---:B------:R-:W-:Y:S02]  /*7d40*/  ISETP.GT.AND P0, PT, R153.reuse, R11, PT ;  /* 0x0000000b9900720c */ /* 0x040fe40003f04270 */
        /* <DEDUP_REMOVED lines=38> */
[----:B------:R-:W-:Y:S02]  /*7fb0*/  ISETP.GE.AND P5, PT, R9, R154, PT ;  /* 0x0000009a0900720c */ /* 0x000fe40003fa6270 */
[----:B------:R-:W-:-:S02]  /*7fc0*/  FSEL R56, R56, -INF , !P4 ;  /* 0xff80000038387808 */ /* 0x000fc40006000000 */
[----:B------:R-:W-:Y:S02]  /*7fd0*/  ISETP.GT.AND P1, PT, R153, R8, PT ;  /* 0x000000089900720c */ /* 0x000fe40003f24270 */
        /* <DEDUP_REMOVED lines=16> */
[----:B------:R-:W-:-:S02]  /*80e0*/  ISETP.GE.AND P6, PT, R107, R154, PT ;  /* 0x0000009a6b00720c */ /* 0x000fc40003fc6270 */
[----:B------:R-:W-:Y:S02]  /*80f0*/  FSEL R28, R28, -INF , !P2 ;  /* 0xff8000001c1c7808 */ /* 0x000fe40005000000 */
        /* <DEDUP_REMOVED lines=29> */
[----:B------:R-:W-:Y:S02]  /*82d0*/  FSEL R39, R39, -INF , !P0 ;  /* 0xff80000027277808 */ /* 0x000fe40004000000 */
[----:B------:R-:W-:Y:S02]  /*82e0*/  ISETP.GE.AND P4, PT, R99, R152, PT ;  /* 0x000000986300720c */ /* 0x000fe40003f86270 */
[C---:B------:R-:W-:Y:S02]  /*82f0*/  ISETP.GT.AND P0, PT, R153.reuse, R96, PT ;  /* 0x000000609900720c */ /* 0x040fe40003f04270 */
[----:B------:R-:W-:Y:S02]  /*8300*/  FSEL R99, R80, -INF , !P6 ;  /* 0xff80000050637808 */ /* 0x000fe40007000000 */
[----:B------:R-:W-:Y:S02]  /*8310*/  ISETP.GT.AND P1, PT, R153, R103, PT ;  /* 0x000000679900720c */ /* 0x000fe40003f24270 */
[----:B------:R-:W-:-:S02]  /*8320*/  ISETP.GE.AND P6, PT, R103, R154, PT ;  /* 0x0000009a6700720c */ /* 0x000fc40003fc6270 */
[----:B------:R-:W-:Y:S02]  /*8330*/  FSEL R71, R58, -INF , !P2 ;  /* 0xff8000003a477808 */ /* 0x000fe40005000000 */
[----:B------:R-:W-:Y:S02]  /*8340*/  FSEL R58, R77, -INF , !P5 ;  /* 0xff8000004d3a7808 */ /* 0x000fe40006800000 */
[C---:B------:R-:W-:Y:S02]  /*8350*/  ISETP.GE.AND P5, PT, R102.reuse, R154, PT ;  /* 0x0000009a6600720c */ /* 0x040fe40003fa6270 */
[----:B------:R-:W-:Y:S02]  /*8360*/  FSEL R74, R59, -INF , !P4 ;  /* 0xff8000003b4a7808 */ /* 0x000fe40006000000 */
[----:B------:R-:W-:Y:S02]  /*8370*/  FSEL R35, R35, -INF , !P0 ;  /* 0xff80000023237808 */ /* 0x000fe40004000000 */
[----:B------:R-:W-:-:S02]  /*8380*/  ISETP.GE.AND P4, PT, R102, R152, PT ;  /* 0x000000986600720c */ /* 0x000fc40003f86270 */
[----:B------:R-:W-:Y:S02]  /*8390*/  FSEL R42, R42, -INF , !P1 ;  /* 0xff8000002a2a7808 */ /* 0x000fe40004800000 */
[----:B------:R-:W-:Y:S02]  /*83a0*/  ISETP.GT.AND P0, PT, R153, R94, PT ;  /* 0x0000005e9900720c */ /* 0x000fe40003f04270 */
[----:B------:R-:W-:Y:S02]  /*83b0*/  ISETP.GE.AND P2, PT, R103, R152, PT ;  /* 0x000000986700720c */ /* 0x000fe40003f46270 */
[----:B------:R-:W-:Y:S02]  /*83c0*/  FSEL R110, R110, -INF , !P6 ;  /* 0xff8000006e6e7808 */ /* 0x000fe40007000000 */
[----:B------:R-:W-:Y:S02]  /*83d0*/  ISETP.GT.AND P1, PT, R153, R101, PT ;  /* 0x000000659900720c */ /* 0x000fe40003f24270 */
[----:B------:R-:W-:-:S02]  /*83e0*/  ISETP.GE.AND P6, PT, R101, R154, PT ;  /* 0x0000009a6500720c */ /* 0x000fc40003fc6270 */
[----:B------:R-:W-:Y:S02]  /*83f0*/  FSEL R112, R112, -INF , !P5 ;  /* 0xff80000070707808 */ /* 0x000fe40006800000 */
[----:B------:R-:W-:Y:S02]  /*8400*/  ISETP.GE.AND P5, PT, R100, R154, PT ;  /* 0x0000009a6400720c */ /* 0x000fe40003fa6270 */
[----:B------:R-:W-:Y:S02]  /*8410*/  FSEL R77, R43, -INF , !P4 ;  /* 0xff8000002b4d7808 */ /* 0x000fe40006000000 */
        /* <DEDUP_REMOVED lines=34> */
[----:B------:R-:W-:Y:S02]  /*8640*/  FSEL R73, R31, -INF , !P4 ;  /* 0xff8000001f497808 */ /* 0x000fe40006000000 */
[----:B------:R-:W-:Y:S02]  /*8650*/  FSEL R19, R19, -INF , !P0 ;  /* 0xff80000013137808 */ /* 0x000fe40004000000 */
[----:B------:R-:W-:Y:S02]  /*8660*/  FSEL R76, R30, -INF , !P2 ;  /* 0xff8000001e4c7808 */ /* 0x000fe40005000000 */
[C---:B------:R-:W-:Y:S02]  /*8670*/  ISETP.GE.AND P5, PT, R92.reuse, R154, PT ;  /* 0x0000009a5c00720c */ /* 0x040fe40003fa6270 */
        /* <DEDUP_REMOVED lines=10> */
[----:B------:R-:W-:Y:S02]  /*8720*/  ISETP.GE.AND P5, PT, R52, R154, PT ;  /* 0x0000009a3400720c */ /* 0x000fe40003fa6270 */
[----:B------:R-:W-:Y:S02]  /*8730*/  FSEL R22, R22, -INF , !P1 ;  /* 0xff80000016167808 */ /* 0x000fe40004800000 */
[----:B------:R-:W-:-:S02]  /*8740*/  ISETP.GT.AND P0, PT, R49, R134, PT ;  /* 0x000000863100720c */ /* 0x000fc40003f04270 */
[----:B------:R-:W-:Y:S02]  /*8750*/  ISETP.GE.AND P2, PT, R54, R152, PT ;  /* 0x000000983600720c */ /* 0x000fe40003f46270 */
[----:B------:R-:W-:Y:S02]  /*8760*/  FSEL R57, R57, -INF , !P6 ;  /* 0xff80000039397808 */ /* 0x000fe40007000000 */
[----:B------:R-:W-:Y:S02]  /*8770*/  ISETP.GE.AND P1, PT, R15, R154, PT ;  /* 0x0000009a0f00720c */ /* 0x000fe40003f26270 */
[----:B------:R-:W-:Y:S02]  /*8780*/  ISETP.GT.AND P6, PT, R153, R15, PT ;  /* 0x0000000f9900720c */ /* 0x000fe40003fc4270 */
[----:B------:R-:W-:Y:S02]  /*8790*/  FSEL R54, R33, -INF , !P5 ;  /* 0xff80000021367808 */ /* 0x000fe40006800000 */
[----:B------:R-:W-:-:S02]  /*87a0*/  FSEL R20, R20, -INF , !P4 ;  /* 0xff80000014147808 */ /* 0x000fc40006000000 */
[----:B------:R-:W-:Y:S02]  /*87b0*/  FSEL R30, R22, -INF , !P2 ;  /* 0xff800000161e7808 */ /* 0x000fe40005000000 */
[----:B------:R-:W-:Y:S02]  /*87c0*/  ISETP.GE.AND P5, PT, R14, R154, PT ;  /* 0x0000009a0e00720c */ /* 0x000fe40003fa6270 */
[----:B------:R-:W-:Y:S02]  /*87d0*/  FSEL R42, R32, -INF , !P1 ;  /* 0xff800000202a7808 */ /* 0x000fe40004800000 */
[-C--:B------:R-:W-:Y:S02]  /*87e0*/  ISETP.GE.AND P4, PT, R52, R152.reuse, PT ;  /* 0x000000983400720c */ /* 0x080fe40003f86270 */
[----:B------:R-:W-:Y:S02]  /*87f0*/  ISETP.GE.AND P2, PT, R15, R152, PT ;  /* 0x000000980f00720c */ /* 0x000fe40003f46270 */
[----:B------:R-:W-:-:S02]  /*8800*/  ISETP.GT.AND P1, PT, R153, R2, PT ;  /* 0x000000029900720c */ /* 0x000fc40003f24270 */
[----:B------:R-:W-:Y:S02]  /*8810*/  FSEL R18, R18, -INF , !P6 ;  /* 0xff80000012127808 */ /* 0x000fe40007000000 */
[----:B------:R-:W-:Y:S02]  /*8820*/  FSEL R40, R40, -INF , !P5 ;  /* 0xff80000028287808 */ /* 0x000fe40006800000 */
[----:B------:R-:W-:Y:S02]  /*8830*/  FSEL R116, R23, -INF , !P4 ;  /* 0xff80000017747808 */ /* 0x000fe40006000000 */
[----:B------:R-:W-:Y:S02]  /*8840*/  FSEL R105, R18, -INF , !P2 ;  /* 0xff80000012697808 */ /* 0x000fe40005000000 */
[----:B------:R-:W-:Y:S02]  /*8850*/  ISETP.GE.AND P5, PT, R0, R154, PT ;  /* 0x0000009a0000720c */ /* 0x000fe40003fa6270 */
[----:B------:R-:W-:-:S02]  /*8860*/  FSEL R6, R6, -INF , !P1 ;  /* 0xff80000006067808 */ /* 0x000fc40004800000 */
[----:B------:R-:W-:Y:S02]  /*8870*/  ISETP.GE.AND P4, PT, R14, R152, PT ;  /* 0x000000980e00720c */ /* 0x000fe40003f86270 */
[C---:B------:R-:W-:Y:S02]  /*8880*/  ISETP.GE.AND P6, PT, R2.reuse, R154, PT ;  /* 0x0000009a0200720c */ /* 0x040fe40003fc6270 */
[-C--:B------:R-:W-:Y:S02]  /*8890*/  ISETP.GE.AND P2, PT, R2, R152.reuse, PT ;  /* 0x000000980200720c */ /* 0x080fe40003f46270 */
[----:B------:R-:W-:Y:S02]  /*88a0*/  ISETP.GE.AND P1, PT, R0, R152, PT ;  /* 0x000000980000720c */ /* 0x000fe40003f26270 */
[----:B------:R-:W-:Y:S02]  /*88b0*/  FSEL R34, R29, -INF , !P5 ;  /* 0xff8000001d227808 */ /* 0x000fe40006800000 */
[----:B------:R-:W-:-:S02]  /*88c0*/  FSEL R109, R19, -INF , !P4 ;  /* 0xff800000136d7808 */ /* 0x000fc40006000000 */
[----:B------:R-:W-:Y:S02]  /*88d0*/  VIMNMX R155, PT, PT, RZ, R155, !PT ;  /* 0x0000009bff9b7248 */ /* 0x000fe40007fe0100 */
[----:B------:R-:W-:Y:S02]  /*88e0*/  VIMNMX R153, PT, PT, RZ, R153, !PT ;  /* 0x00000099ff997248 */ /* 0x000fe40007fe0100 */
        /* <DEDUP_REMOVED lines=17> */
.L_x_9187:
        /* <DEDUP_REMOVED lines=27> */
[----:B------:R-:W-:Y:S01]  /*8bb0*/  LOP3.LUT R0, R46, R6, RZ, 0x3c, !PT ;  /* 0x000000062e007212 */ /* 0x000fe200078e3cff */
[----:B------:R-:W-:Y:S01]  /*8bc0*/  @!P4 VIADD R19, R19, 0x1 ;  /* 0x000000011313c836 */ /* 0x000fe20000000000 */
[----:B------:R-:W-:Y:S02]  /*8bd0*/  ISETP.NE.AND P1, PT, R6, RZ, PT ;  /* 0x000000ff0600720c */ /* 0x000fe40003f25270 */
[----:B------:R-:W-:-:S02]  /*8be0*/  ISETP.GE.U32.AND P6, PT, R2, R14, PT ;  /* 0x0000000e0200720c */ /* 0x000fc40003fc6070 */
[----:B------:R-:W-:Y:S02]  /*8bf0*/  ISETP.GE.AND P2, PT, R0, RZ, PT ;  /* 0x000000ff0000720c */ /* 0x000fe40003f46270 */
[----:B------:R-:W-:Y:S02]  /*8c00*/  LOP3.LUT R0, RZ, R6, RZ, 0x33, !PT ;  /* 0x00000006ff007212 */ /* 0x000fe400078e33ff */
        /* <DEDUP_REMOVED lines=28> */
.L_x_9188:
[----:B------:R-:W-:Y:S05]  /*8dd0*/  BSYNC.RECONVERGENT B0 ;  /* 0x0000000000007941 */ /* 0x000fea0003800200 */
.L_x_9186:
        /* <DEDUP_REMOVED lines=18> */
.L_x_9185:
[----:B------:R-:W-:Y:S05]  /*8f00*/  BSYNC.RECONVERGENT B1 ;  /* 0x0000000000017941 */ /* 0x000fea0003800200 */
.L_x_9184:
        /* <DEDUP_REMOVED lines=52> */
[----:B------:R-:W-:Y:S01]  /*9250*/  FMUL.FTZ R37, R33, R2 ;  /* 0x0000000221257220 */ /* 0x000fe20000410000 */
[-CC-:B------:R-:W-:Y:S01]  /*9260*/  FFMA.FTZ R56, R28, R33.reuse, -R32.reuse ;  /* 0x000000211c387223 */ /* 0x180fe20000010820 */
[-CC-:B------:R-:W-:Y:S01]  /*9270*/  FFMA.FTZ R28, R77, R33.reuse, -R32.reuse ;  /* 0x000000214d1c7223 */ /* 0x180fe20000010820 */
[-CC-:B------:R-:W-:Y:S01]  /*9280*/  FFMA.FTZ R27, R78, R33.reuse, -R32.reuse ;  /* 0x000000214e1b7223 */ /* 0x180fe20000010820 */
[-CC-:B------:R-:W-:Y:S01]  /*9290*/  FFMA.FTZ R26, R79, R33.reuse, -R32.reuse ;  /* 0x000000214f1a7223 */ /* 0x180fe20000010820 */
[-CC-:B------:R-:W-:Y:S01]  /*92a0*/  FFMA.FTZ R23, R76, R33.reuse, -R32.reuse ;  /* 0x000000214c177223 */ /* 0x180fe20000010820 */
[----:B------:R-:W-:Y:S01]  /*92b0*/  FSEL R37, R37, RZ, P0 ;  /* 0x000000ff25257208 */ /* 0x000fe20000000000 */
[----:B------:R-:W1:Y:S01]  /*92c0*/  LDSM.16.MT88.4 R76, [R87+0x3000] ;  /* 0x00300000574c783b */ /* 0x000e620000004200 */
        /* <DEDUP_REMOVED lines=34> */
[----:B-----5:R-:W-:Y:S01]  /*94f0*/  F2FP.F16.F32.PACK_AB R69, R100, R101 ;  /* 0x000000656445723e */ /* 0x020fe200000000ff */
        /* <DEDUP_REMOVED lines=12> */
[----:B------:R-:W-:Y:S01]  /*95c0*/  FADD.FTZ R100, R101, R100 ;  /* 0x0000006465647221 */ /* 0x000fe20000010000 */
[-C--:B------:R-:W-:Y:S01]  /*95d0*/  FFMA.FTZ R58, R116, R33.reuse, -R32 ;  /* 0x00000021743a7223 */ /* 0x080fe20000010820 */
[----:B------:R-:W2:Y:S01]  /*95e0*/  MUFU.EX2 R102, R102 ;  /* 0x0000006600667308 */ /* 0x000ea20000000800 */
[----:B-1----:R-:W-:Y:S01]  /*95f0*/  F2FP.F16.F32.PACK_AB R71, R93, R94 ;  /* 0x0000005e5d47723e */ /* 0x002fe200000000ff */
[----:B------:R-:W-:Y:S01]  /*9600*/  FADD.FTZ R100, R94, R100 ;  /* 0x000000645e647221 */ /* 0x000fe20000010000 */
[-CC-:B------:R-:W-:Y:S01]  /*9610*/  FFMA.FTZ R113, R113, R33.reuse, -R37.reuse ;  /* 0x0000002171717223 */ /* 0x180fe20000010825 */
[-CC-:B------:R-:W-:Y:S01]  /*9620*/  FFMA.FTZ R114, R114, R33.reuse, -R37.reuse ;  /* 0x0000002172727223 */ /* 0x180fe20000010825 */
[-CC-:B------:R-:W-:Y:S01]  /*9630*/  FFMA.FTZ R108, R108, R33.reuse, -R37.reuse ;  /* 0x000000216c6c7223 */ /* 0x180fe20000010825 */
[----:B------:R-:W-:Y:S01]  /*9640*/  FADD.FTZ R93, R93, R100 ;  /* 0x000000645d5d7221 */ /* 0x000fe20000010000 */
        /* <DEDUP_REMOVED lines=10> */
[----:B--2---:R-:W-:Y:S01]  /*96f0*/  F2FP.F16.F32.PACK_AB R68, R102, R103 ;  /* 0x000000676644723e */ /* 0x004fe200000000ff */
[----:B------:R-:W-:Y:S01]  /*9700*/  FADD.FTZ R102, R103, R102 ;  /* 0x0000006667667221 */ /* 0x000fe20000010000 */
[-CC-:B------:R-:W-:Y:S01]  /*9710*/  FFMA.FTZ R42, R42, R33.reuse, -R37.reuse ;  /* 0x000000212a2a7223 */ /* 0x180fe20000010825 */
[-CC-:B------:R-:W-:Y:S01]  /*9720*/  FFMA.FTZ R104, R109, R33.reuse, -R32.reuse ;  /* 0x000000216d687223 */ /* 0x180fe20000010820 */
[-C--:B------:R-:W-:Y:S01]  /*9730*/  FFMA.FTZ R98, R98, R33.reuse, -R32 ;  /* 0x0000002162627223 */ /* 0x080fe20000010820 */
[-CC-:B------:R-:W-:Y:S01]  /*9740*/  FFMA.FTZ R40, R40, R33.reuse, -R37.reuse ;  /* 0x0000002128287223 */ /* 0x180fe20000010825 */
[-C--:B------:R-:W-:Y:S01]  /*9750*/  FFMA.FTZ R161, R34, R33.reuse, -R37 ;  /* 0x0000002122a17223 */ /* 0x080fe20000010825 */
[----:B------:R-:W2:Y:S01]  /*9760*/  MUFU.EX2 R89, R89 ;  /* 0x0000005900597308 */ /* 0x000ea20000000800 */
[----:B-1----:R-:W-:Y:S01]  /*9770*/  FADD.FTZ R102, R95, R102 ;  /* 0x000000665f667221 */ /* 0x002fe20000010000 */
[----:B------:R-:W-:Y:S01]  /*9780*/  FFMA.FTZ R160, R29, R33, -R32 ;  /* 0x000000211da07223 */ /* 0x000fe20000010820 */
[----:B------:R-:W-:-:S05]  /*9790*/  ISETP.GT.AND P0, PT, R49, R134, PT ;  /* 0x000000863100720c */ /* 0x000fca0003f04270 */
[----:B------:R-:W1:Y:S01]  /*97a0*/  MUFU.EX2 R62, R62 ;  /* 0x0000003e003e7308 */ /* 0x000e620000000800 */
[C---:B---3--:R-:W-:Y:S01]  /*97b0*/  F2FP.F16.F32.PACK_AB R70, R96.reuse, R95 ;  /* 0x0000005f6046723e */ /* 0x048fe200000000ff */
[----:B------:R-:W-:-:S06]  /*97c0*/  FADD.FTZ R96, R96, R102 ;  /* 0x0000006660607221 */ /* 0x000fcc0000010000 */
[----:B------:R-:W3:Y:S01]  /*97d0*/  MUFU.EX2 R60, R60 ;  /* 0x0000003c003c7308 */ /* 0x000ee20000000800 */
[----:B------:R-:W-:Y:S03]  /*97e0*/  HMMA.16816.F32 R80, R68, R76, RZ ;  /* 0x0000004c4450723c */ /* 0x000fe600000018ff */
[----:B--2---:R-:W-:-:S04]  /*97f0*/  FADD.FTZ R93, R89, R93 ;  /* 0x0000005d595d7221 */ /* 0x004fc80000010000 */
[----:B------:R-:W2:Y:S01]  /*9800*/  MUFU.EX2 R59, R59 ;  /* 0x0000003b003b7308 */ /* 0x000ea20000000800 */
[C---:B------:R-:W-:Y:S07]  /*9810*/  HMMA.16816.F32 R76, R68.reuse, R78, RZ ;  /* 0x0000004e444c723c */ /* 0x040fee00000018ff */
[----:B------:R-:W4:Y:S01]  /*9820*/  MUFU.EX2 R91, R91 ;  /* 0x0000005b005b7308 */ /* 0x000f220000000800 */
        /* <DEDUP_REMOVED lines=9> */
[----:B----4-:R-:W-:-:S07]  /*98c0*/  FADD.FTZ R96, R91, R96 ;  /* 0x000000605b607221 */ /* 0x010fce0000010000 */
        /* <DEDUP_REMOVED lines=9> */
[----:B------:R-:W-:Y:S04]  /*9960*/  MUFU.EX2 R51, R51 ;  /* 0x0000003300337308 */ /* 0x000fe80000000800 */
[----:B-1----:R-:W-:-:S03]  /*9970*/  FADD.FTZ R59, R56, R59 ;  /* 0x0000003b383b7221 */ /* 0x002fc60000010000 */
[----:B------:R-:W-:Y:S01]  /*9980*/  HMMA.16816.F32 R76, R4, R14, R76 ;  /* 0x0000000e044c723c */ /* 0x000fe2000000184c */
[----:B------:R-:W1:Y:S01]  /*9990*/  LDSM.16.MT88.4 R12, [R55+0x3800] ;  /* 0x00380000370c783b */ /* 0x000e620000004200 */
[----:B------:R-:W3:Y:S01]  /*99a0*/  MUFU.EX2 R43, R43 ;  /* 0x0000002b002b7308 */ /* 0x000ee20000000800 */
[----:B--2---:R-:W-:-:S05]  /*99b0*/  FADD.FTZ R59, R52, R59 ;  /* 0x0000003b343b7221 */ /* 0x004fca0000010000 */
[C---:B------:R-:W-:Y:S02]  /*99c0*/  HMMA.16816.F32 R72, R4.reuse, R8, R72 ;  /* 0x000000080448723c */ /* 0x040fe40000001848 */
        /* <DEDUP_REMOVED lines=8> */
[----:B--2---:R-:W-:Y:S01]  /*9a50*/  FADD.FTZ R65, R64, R65 ;  /* 0x0000004140417221 */ /* 0x004fe20000010000 */
[----:B------:R-:W-:Y:S01]  /*9a60*/  FADD.FTZ R51, R43, R51 ;  /* 0x000000332b337221 */ /* 0x000fe20000010000 */
[----:B------:R-:W-:-:S05]  /*9a70*/  FFMA.FTZ R43, R41, R33, -R37 ;  /* 0x00000021292b7223 */ /* 0x000fca0000010825 */
        /* <DEDUP_REMOVED lines=8> */
[----:B------:R-:W-:Y:S01]  /*9b00*/  MUFU.EX2 R36, R36 ;  /* 0x0000002400247308 */ /* 0x000fe20000000800 */
[----:B------:R-:W-:Y:S03]  /*9b10*/  HMMA.16816.F32 R80, R4, R16, R80 ;  /* 0x000000100450723c */ /* 0x000fe60000001850 */
[----:B---3--:R-:W-:-:S04]  /*9b20*/  FADD.FTZ R41, R39, R51 ;  /* 0x0000003327297221 */ /* 0x008fc80000010000 */
[----:B------:R-:W2:Y:S01]  /*9b30*/  MUFU.EX2 R35, R35 ;  /* 0x0000002300237308 */ /* 0x000ea20000000800 */
[C---:B------:R-:W-:Y:S01]  /*9b40*/  HMMA.16816.F32 R76, R4.reuse, R18, R76 ;  /* 0x00000012044c723c */ /* 0x040fe2000000184c */
[----:B------:R-:W3:Y:S06]  /*9b50*/  LDSM.16.MT88.4 R16, [R55+0x3c00] ;  /* 0x003c00003710783b */ /* 0x000eec0000004200 */
[----:B------:R-:W-:Y:S01]  /*9b60*/  MUFU.EX2 R97, R97 ;  /* 0x0000006100617308 */ /* 0x000fe20000000800 */
[C---:B-1----:R-:W-:Y:S07]  /*9b70*/  HMMA.16816.F32 R72, R4.reuse, R12, R72 ;  /* 0x0000000c0448723c */ /* 0x042fee0000001848 */
[----:B------:R-:W1:Y:S01]  /*9b80*/  MUFU.EX2 R106, R106 ;  /* 0x0000006a006a7308 */ /* 0x000e620000000800 */
[----:B------:R-:W-:Y:S03]  /*9b90*/  HMMA.16816.F32 R68, R4, R14, R68 ;  /* 0x0000000e0444723c */ /* 0x000fe60000001844 */
[C---:B-----5:R-:W-:Y:S01]  /*9ba0*/  F2FP.F16.F32.PACK_AB R5, R38.reuse, R39 ;  /* 0x000000272605723e */ /* 0x060fe200000000ff */
[----:B------:R-:W5:Y:S01]  /*9bb0*/  LDSM.16.MT88.4 R12, [R87+0x4000] ;  /* 0x00400000570c783b */ /* 0x000f620000004200 */
[----:B--2---:R-:W-:Y:S01]  /*9bc0*/  F2FP.F16.F32.PACK_AB R7, R35, R36 ;  /* 0x000000242307723e */ /* 0x004fe200000000ff */
[----:B------:R-:W-:Y:S01]  /*9bd0*/  FADD.FTZ R38, R38, R41 ;  /* 0x0000002926267221 */ /* 0x000fe20000010000 */
[----:B------:R-:W2:Y:S03]  /*9be0*/  MUFU.EX2 R99, R99 ;  /* 0x0000006300637308 */ /* 0x000ea60000000800 */
[----:B------:R-:W-:-:S04]  /*9bf0*/  FADD.FTZ R38, R36, R38 ;  /* 0x0000002624267221 */ /* 0x000fc80000010000 */
[----:B------:R-:W-:Y:S01]  /*9c00*/  FADD.FTZ R35, R35, R38 ;  /* 0x0000002623237221 */ /* 0x000fe20000010000 */
[----:B------:R-:W4:Y:S01]  /*9c10*/  MUFU.EX2 R107, R107 ;  /* 0x0000006b006b7308 */ /* 0x000f220000000800 */
[----:B-1----:R-:W-:Y:S01]  /*9c20*/  F2FP.F16.F32.PACK_AB R4, R106, R97 ;  /* 0x000000616a04723e */ /* 0x002fe200000000ff */
[----:B------:R-:W-:-:S04]  /*9c30*/  FADD.FTZ R97, R97, R66 ;  /* 0x0000004261617221 */ /* 0x000fc80000010000 */
[----:B------:R-:W-:Y:S02]  /*9c40*/  FADD.FTZ R106, R106, R97 ;  /* 0x000000616a6a7221 */ /* 0x000fe40000010000 */
[----:B------:R-:W1:Y:S02]  /*9c50*/  MUFU.EX2 R31, R31 ;  /* 0x0000001f001f7308 */ /* 0x000e640000000800 */
[----:B--2---:R-:W-:-:S06]  /*9c60*/  FADD.FTZ R106, R99, R106 ;  /* 0x0000006a636a7221 */ /* 0x004fcc0000010000 */
[----:B------:R-:W2:Y:S01]  /*9c70*/  MUFU.EX2 R28, R28 ;  /* 0x0000001c001c7308 */ /* 0x000ea20000000800 */
[C---:B----4-:R-:W-:Y:S01]  /*9c80*/  F2FP.F16.F32.PACK_AB R6, R107.reuse, R99 ;  /* 0x000000636b06723e */ /* 0x050fe200000000ff */
[----:B------:R-:W-:-:S06]  /*9c90*/  FADD.FTZ R107, R107, R106 ;  /* 0x0000006a6b6b7221 */ /* 0x000fcc0000010000 */
[----:B------:R-:W-:Y:S01]  /*9ca0*/  HMMA.16816.F32 R80, R4, R8, R80 ;  /* 0x000000080450723c */ /* 0x000fe20000001850 */
[----:B------:R-:W4:Y:S02]  /*9cb0*/  MUFU.EX2 R27, R27 ;  /* 0x0000001b001b7308 */ /* 0x000f240000000800 */
[----:B-1----:R-:W-:-:S05]  /*9cc0*/  FADD.FTZ R35, R31, R35 ;  /* 0x000000231f237221 */ /* 0x002fca0000010000 */
[----:B------:R-:W-:Y:S01]  /*9cd0*/  HMMA.16816.F32 R76, R4, R10, R76 ;  /* 0x0000000a044c723c */ /* 0x000fe2000000184c */
[----:B------:R-:W1:Y:S01]  /*9ce0*/  LDSM.16.MT88.4 R8, [R55+0x4000] ;  /* 0x004000003708783b */ /* 0x000e620000004200 */
[----:B------:R-:W5:Y:S01]  /*9cf0*/  MUFU.EX2 R26, R26 ;  /* 0x0000001a001a7308 */ /* 0x000f620000000800 */
[----:B--2---:R-:W-:-:S05]  /*9d00*/  FADD.FTZ R35, R28, R35 ;  /* 0x000000231c237221 */ /* 0x004fca0000010000 */
[----:B---3--:R-:W-:Y:S02]  /*9d10*/  HMMA.16816.F32 R72, R4, R16, R72 ;  /* 0x000000100448723c */ /* 0x008fe40000001848 */
[----:B------:R-:W2:Y:S01]  /*9d20*/  MUFU.EX2 R110, R110 ;  /* 0x0000006e006e7308 */ /* 0x000ea20000000800 */
[----:B----4-:R-:W-:-:S05]  /*9d30*/  FADD.FTZ R35, R27, R35 ;  /* 0x000000231b237221 */ /* 0x010fca0000010000 */
[----:B------:R-:W-:Y:S01]  /*9d40*/  HMMA.16816.F32 R68, R4, R18, R68 ;  /* 0x000000120444723c */ /* 0x000fe20000001844 */
[----:B------:R-:W3:Y:S01]  /*9d50*/  LDSM.16.MT88.4 R16, [R87+0x4400] ;  /* 0x004400005710783b */ /* 0x000ee20000004200 */
[----:B------:R-:W4:Y:S01]  /*9d60*/  MUFU.EX2 R112, R112 ;  /* 0x0000007000707308 */ /* 0x000f220000000800 */
[----:B------:R-:W-:Y:S02]  /*9d70*/  F2FP.F16.F32.PACK_AB R5, R28, R31 ;  /* 0x0000001f1c05723e */ /* 0x000fe400000000ff */
[C---:B-----5:R-:W-:Y:S01]  /*9d80*/  F2FP.F16.F32.PACK_AB R7, R26.reuse, R27 ;  /* 0x0000001b1a07723e */ /* 0x060fe200000000ff */
[----:B------:R-:W-:-:S04]  /*9d90*/  FADD.FTZ R26, R26, R35 ;  /* 0x000000231a1a7221 */ /* 0x000fc80000010000 */
[----:B------:R-:W-:Y:S01]  /*9da0*/  MUFU.EX2 R111, R111 ;  /* 0x0000006f006f7308 */ /* 0x000fe20000000800 */
[----:B--2---:R-:W-:-:S07]  /*9db0*/  FADD.FTZ R107, R110, R107 ;  /* 0x0000006b6e6b7221 */ /* 0x004fce0000010000 */
[----:B------:R-:W2:Y:S01]  /*9dc0*/  MUFU.EX2 R115, R115 ;  /* 0x0000007300737308 */ /* 0x000ea20000000800 */
[C---:B----4-:R-:W-:Y:S01]  /*9dd0*/  F2FP.F16.F32.PACK_AB R4, R112.reuse, R110 ;  /* 0x0000006e7004723e */ /* 0x050fe200000000ff */
[----:B------:R-:W-:-:S06]  /*9de0*/  FADD.FTZ R107, R112, R107 ;  /* 0x0000006b706b7221 */ /* 0x000fcc0000010000 */
[----:B------:R-:W4:Y:S08]  /*9df0*/  MUFU.EX2 R25, R25 ;  /* 0x0000001900197308 */ /* 0x000f300000000800 */
[----:B------:R-:W5:Y:S01]  /*9e00*/  MUFU.EX2 R24, R24 ;  /* 0x0000001800187308 */ /* 0x000f620000000800 */
[----:B--2---:R-:W-:Y:S01]  /*9e10*/  F2FP.F16.F32.PACK_AB R6, R115, R111 ;  /* 0x0000006f7306723e */ /* 0x004fe200000000ff */
[----:B------:R-:W-:-:S04]  /*9e20*/  FADD.FTZ R111, R111, R107 ;  /* 0x0000006b6f6f7221 */ /* 0x000fc80000010000 */
[----:B------:R-:W-:Y:S02]  /*9e30*/  FADD.FTZ R111, R115, R111 ;  /* 0x0000006f736f7221 */ /* 0x000fe40000010000 */
[----:B------:R-:W-:Y:S01]  /*9e40*/  HMMA.16816.F32 R80, R4, R12, R80 ;  /* 0x0000000c0450723c */ /* 0x000fe20000001850 */
[----:B------:R-:W-:Y:S02]  /*9e50*/  MUFU.EX2 R23, R23 ;  /* 0x0000001700177308 */ /* 0x000fe40000000800 */
[----:B----4-:R-:W-:-:S05]  /*9e60*/  FADD.FTZ R26, R25, R26 ;  /* 0x0000001a191a7221 */ /* 0x010fca0000010000 */
[C---:B------:R-:W-:Y:S01]  /*9e70*/  HMMA.16816.F32 R76, R4.reuse, R14, R76 ;  /* 0x0000000e044c723c */ /* 0x040fe2000000184c */
[----:B------:R-:W2:Y:S01]  /*9e80*/  LDSM.16.MT88.4 R12, [R55+0x4400] ;  /* 0x00440000370c783b */ /* 0x000ea20000004200 */
[----:B------:R-:W4:Y:S06]  /*9e90*/  MUFU.EX2 R22, R22 ;  /* 0x0000001600167308 */ /* 0x000f2c0000000800 */
[C---:B-1----:R-:W-:Y:S02]  /*9ea0*/  HMMA.16816.F32 R72, R4.reuse, R8, R72 ;  /* 0x000000080448723c */ /* 0x042fe40000001848 */
[----:B------:R-:W1:Y:S06]  /*9eb0*/  MUFU.EX2 R113, R113 ;  /* 0x0000007100717308 */ /* 0x000e6c0000000800 */
[----:B------:R-:W-:Y:S01]  /*9ec0*/  HMMA.16816.F32 R68, R4, R10, R68 ;  /* 0x0000000a0444723c */ /* 0x000fe20000001844 */
[----:B------:R-:W2:Y:S01]  /*9ed0*/  LDSM.16.MT88.4 R8, [R87+0x4800] ;  /* 0x004800005708783b */ /* 0x000ea20000004200 */
[----:B------:R-:W3:Y:S01]  /*9ee0*/  MUFU.EX2 R114, R114 ;  /* 0x0000007200727308 */ /* 0x000ee20000000800 */
[C---:B-----5:R-:W-:Y:S01]  /*9ef0*/  F2FP.F16.F32.PACK_AB R5, R24.reuse, R25 ;  /* 0x000000191805723e */ /* 0x060fe200000000ff */
[----:B------:R-:W-:Y:S01]  /*9f00*/  FADD.FTZ R24, R24, R26 ;  /* 0x0000001a18187221 */ /* 0x000fe20000010000 */
[----:B----4-:R-:W-:-:S03]  /*9f10*/  F2FP.F16.F32.PACK_AB R7, R22, R23 ;  /* 0x000000171607723e */ /* 0x010fc600000000ff */
        /* <DEDUP_REMOVED lines=16> */
[C---:B------:R-:W-:Y:S01]  /*a020*/  HMMA.16816.F32 R76, R4.reuse, R18, R76 ;  /* 0x00000012044c723c */ /* 0x040fe2000000184c */
[----:B------:R-:W3:Y:S06]  /*a030*/  LDSM.16.MT88.4 R16, [R55+0x4800] ;  /* 0x004800003710783b */ /* 0x000eec0000004200 */
[----:B------:R-:W5:Y:S01]  /*a040*/  MUFU.EX2 R92, R92 ;  /* 0x0000005c005c7308 */ /* 0x000f620000000800 */
[C---:B--2---:R-:W-:Y:S07]  /*a050*/  HMMA.16816.F32 R72, R4.reuse, R12, R72 ;  /* 0x0000000c0448723c */ /* 0x044fee0000001848 */
[----:B------:R-:W2:Y:S01]  /*a060*/  MUFU.EX2 R63, R63 ;  /* 0x0000003f003f7308 */ /* 0x000ea20000000800 */
[----:B------:R-:W-:Y:S03]  /*a070*/  HMMA.16816.F32 R68, R4, R14, R68 ;  /* 0x0000000e0444723c */ /* 0x000fe60000001844 */
[----:B----4-:R-:W-:Y:S01]  /*a080*/  F2FP.F16.F32.PACK_AB R5, R20, R21 ;  /* 0x000000151405723e */ /* 0x010fe200000000ff */
[----:B------:R-:W4:Y:S01]  /*a090*/  LDSM.16.MT88.4 R12, [R87+0x4c00] ;  /* 0x004c0000570c783b */ /* 0x000f220000004200 */
[----:B-1----:R-:W-:Y:S01]  /*a0a0*/  F2FP.F16.F32.PACK_AB R7, R58, R30 ;  /* 0x0000001e3a07723e */ /* 0x002fe200000000ff */
[----:B------:R-:W-:Y:S01]  /*a0b0*/  FADD.FTZ R20, R20, R22 ;  /* 0x0000001614147221 */ /* 0x000fe20000010000 */
[----:B------:R-:W1:Y:S01]  /*a0c0*/  MUFU.EX2 R57, R57 ;  /* 0x0000003900397308 */ /* 0x000e620000000800 */
[----:B-----5:R-:W-:-:S02]  /*a0d0*/  FADD.FTZ R116, R92, R116 ;  /* 0x000000745c747221 */ /* 0x020fc40000010000 */
[----:B------:R-:W-:-:S04]  /*a0e0*/  FADD.FTZ R20, R30, R20 ;  /* 0x000000141e147221 */ /* 0x000fc80000010000 */
[----:B------:R-:W-:Y:S01]  /*a0f0*/  FADD.FTZ R58, R58, R20 ;  /* 0x000000143a3a7221 */ /* 0x000fe20000010000 */
        /* <DEDUP_REMOVED lines=8> */
[----:B------:R-:W-:Y:S01]  /*a180*/  HMMA.16816.F32 R80, R4, R8, R80 ;  /* 0x000000080450723c */ /* 0x000fe20000001850 */
[----:B------:R-:W5:Y:S02]  /*a190*/  MUFU.EX2 R104, R104 ;  /* 0x0000006800687308 */ /* 0x000f640000000800 */
[----:B--2---:R-:W-:-:S05]  /*a1a0*/  FADD.FTZ R58, R105, R58 ;  /* 0x0000003a693a7221 */ /* 0x004fca0000010000 */
[----:B------:R-:W-:Y:S01]  /*a1b0*/  HMMA.16816.F32 R76, R4, R10, R76 ;  /* 0x0000000a044c723c */ /* 0x000fe2000000184c */
[----:B------:R-:W2:Y:S01]  /*a1c0*/  LDSM.16.MT88.4 R8, [R55+0x4c00] ;  /* 0x004c00003708783b */ /* 0x000ea20000004200 */
[----:B------:R-:W4:Y:S01]  /*a1d0*/  MUFU.EX2 R98, R98 ;  /* 0x0000006200627308 */ /* 0x000f220000000800 */
[----:B-1----:R-:W-:-:S05]  /*a1e0*/  FADD.FTZ R54, R42, R54 ;  /* 0x000000362a367221 */ /* 0x002fca0000010000 */
[----:B---3--:R-:W-:Y:S02]  /*a1f0*/  HMMA.16816.F32 R72, R4, R16, R72 ;  /* 0x000000100448723c */ /* 0x008fe40000001848 */
[----:B------:R-:W1:Y:S01]  /*a200*/  MUFU.EX2 R40, R40 ;  /* 0x0000002800287308 */ /* 0x000e620000000800 */
[----:B-----5:R-:W-:-:S05]  /*a210*/  FADD.FTZ R58, R104, R58 ;  /* 0x0000003a683a7221 */ /* 0x020fca0000010000 */
[----:B------:R-:W-:Y:S03]  /*a220*/  HMMA.16816.F32 R68, R4, R18, R68 ;  /* 0x000000120444723c */ /* 0x000fe60000001844 */
[----:B------:R-:W-:Y:S01]  /*a230*/  F2FP.F16.F32.PACK_AB R5, R104, R105 ;  /* 0x000000696805723e */ /* 0x000fe200000000ff */
[----:B------:R-:W3:Y:S01]  /*a240*/  MUFU.EX2 R39, R43 ;  /* 0x0000002b00277308 */ /* 0x000ee20000000800 */
[----:B----4-:R-:W-:-:S07]  /*a250*/  FADD.FTZ R58, R98, R58 ;  /* 0x0000003a623a7221 */ /* 0x010fce0000010000 */
[----:B------:R-:W4:Y:S01]  /*a260*/  MUFU.EX2 R161, R161 ;  /* 0x000000a100a17308 */ /* 0x000f220000000800 */
[C---:B-1----:R-:W-:Y:S01]  /*a270*/  F2FP.F16.F32.PACK_AB R4, R40.reuse, R42 ;  /* 0x0000002a2804723e */ /* 0x042fe200000000ff */
[----:B------:R-:W-:-:S06]  /*a280*/  FADD.FTZ R54, R40, R54 ;  /* 0x0000003628367221 */ /* 0x000fcc0000010000 */
[----:B------:R-:W1:Y:S01]  /*a290*/  MUFU.EX2 R160, R160 ;  /* 0x000000a000a07308 */ /* 0x000e620000000800 */
[----:B---3--:R-:W-:Y:S01]  /*a2a0*/  FADD.FTZ R54, R39, R54 ;  /* 0x0000003627367221 */ /* 0x008fe20000010000 */
[----:B----4-:R-:W-:-:S03]  /*a2b0*/  F2FP.F16.F32.PACK_AB R6, R161, R39 ;  /* 0x00000027a106723e */ /* 0x010fc600000000ff */
[----:B------:R-:W-:Y:S01]  /*a2c0*/  FADD.FTZ R161, R161, R54 ;  /* 0x00000036a1a17221 */ /* 0x000fe20000010000 */
[C---:B-1----:R-:W-:Y:S01]  /*a2d0*/  F2FP.F16.F32.PACK_AB R7, R160.reuse, R98 ;  /* 0x00000062a007723e */ /* 0x042fe200000000ff */
[----:B------:R-:W-:-:S06]  /*a2e0*/  FADD.FTZ R160, R160, R58 ;  /* 0x0000003aa0a07221 */ /* 0x000fcc0000010000 */
[C---:B------:R-:W-:Y:S08]  /*a2f0*/  HMMA.16816.F32 R80, R4.reuse, R12, R80 ;  /* 0x0000000c0450723c */ /* 0x040ff00000001850 */
[C---:B------:R-:W-:Y:S08]  /*a300*/  HMMA.16816.F32 R76, R4.reuse, R14, R76 ;  /* 0x0000000e044c723c */ /* 0x040ff0000000184c */
[C---:B--2---:R-:W-:Y:S08]  /*a310*/  HMMA.16816.F32 R72, R4.reuse, R8, R72 ;  /* 0x000000080448723c */ /* 0x044ff00000001848 */
        /* <DEDUP_REMOVED lines=73> */
.L_x_9192:
        /* <DEDUP_REMOVED lines=8> */
.L_x_9193:
[----:B------:R-:W-:Y:S05]  /*a830*/  BSYNC.RECONVERGENT B0 ;  /* 0x0000000000007941 */ /* 0x000fea0003800200 */
.L_x_9191:
[----:B------:R-:W-:Y:S01]  /*a840*/  IMAD.SHL.U32 R5, R48, 0x8, RZ ;  /* 0x0000000830057824 */ /* 0x000fe200078e00ff */
[-C--:B------:R-:W-:Y:S01]  /*a850*/  IADD3 R6, P1, PT, R139, R150.reuse, RZ ;  /* 0x000000968b067210 */ /* 0x080fe20007f3e0ff */
[----:B------:R-:W-:Y:S03]  /*a860*/  BSSY.RECONVERGENT B1, `(.L_x_9194) ;  /* 0x00000a7000017945 */ /* 0x000fe60003800200 */
[----:B------:R-:W-:Y:S01]  /*a870*/  LOP3.LUT R4, R5, 0xc0, RZ, 0xc0, !PT ;  /* 0x000000c005047812 */ /* 0x000fe200078ec0ff */
[----:B------:R-:W-:Y:S01]  /*a880*/  IMAD.X R7, R138, 0x1, R151, P1 ;  /* 0x000000018a077824 */ /* 0x000fe200008e0697 */
[----:B------:R-:W-:Y:S02]  /*a890*/  IADD3 R8, P1, PT, R6, R150, RZ ;  /* 0x0000009606087210 */ /* 0x000fe40007f3e0ff */
[----:B------:R-:W-:-:S03]  /*a8a0*/  LOP3.LUT R4, R4, 0x18, R48, 0xf8, !PT ;  /* 0x0000001804047812 */ /* 0x000fc600078ef830 */
[----:B------:R-:W-:Y:S01]  /*a8b0*/  IMAD.X R9, R7, 0x1, R151, P1 ;  /* 0x0000000107097824 */ /* 0x000fe200008e0697 */
[--C-:B------:R-:W-:Y:S02]  /*a8c0*/  LOP3.LUT R4, R4, 0x18, R5.reuse, 0x78, !PT ;  /* 0x0000001804047812 */ /* 0x100fe400078e7805 */
[----:B------:R-:W-:Y:S02]  /*a8d0*/  IADD3 R10, P1, PT, R8, R150, RZ ;  /* 0x00000096080a7210 */ /* 0x000fe40007f3e0ff */
[----:B------:R-:W-:Y:S01]  /*a8e0*/  LOP3.LUT R4, R4, 0x1f20, R5, 0xf8, !PT ;  /* 0x00001f2004047812 */ /* 0x000fe200078ef805 */
[----:B------:R-:W-:Y:S02]  /*a8f0*/  IMAD.MOV.U32 R5, RZ, RZ, R138 ;  /* 0x000000ffff057224 */ /* 0x000fe400078e008a */
[----:B------:R-:W-:Y:S01]  /*a900*/  IMAD.X R11, R9, 0x1, R151, P1 ;  /* 0x00000001090b7824 */ /* 0x000fe200008e0697 */
[----:B------:R-:W-:Y:S01]  /*a910*/  ISETP.GT.AND P1, PT, R130, R134, PT ;  /* 0x000000868200720c */ /* 0x000fe20003f24270 */
[----:B------:R-:W-:-:S02]  /*a920*/  IMAD R131, R4, 0x2, R50 ;  /* 0x0000000204837824 */ /* 0x000fc400078e0232 */
[----:B------:R-:W-:-:S05]  /*a930*/  IMAD.MOV.U32 R4, RZ, RZ, R139 ;  /* 0x000000ffff047224 */ /* 0x000fca00078e008b */
[----:B------:R-:W-:Y:S01]  /*a940*/  @!PT LDS RZ, [RZ] ;  /* 0x00000000fffff984 */ /* 0x000fe20000000800 */
[----:B------:R-:W-:Y:S01]  /*a950*/  @!PT LDS RZ, [RZ] ;  /* 0x00000000fffff984 */ /* 0x000fe20000000800 */
[----:B------:R-:W-:Y:S01]  /*a960*/  @!PT LDS RZ, [RZ] ;  /* 0x00000000fffff984 */ /* 0x000fe20000000800 */
[----:B------:R-:W-:Y:S04]  /*a970*/  LDGSTS.E.BYPASS.LTC128B.128 [R131+0x3000], desc[UR4][R4.64] ;  /* 0x0300000004837fae */ /* 0x000fe8000b981a04 */
[----:B------:R-:W-:Y:S04]  /*a980*/  LDGSTS.E.BYPASS.LTC128B.128 [R131+0x3800], desc[UR4][R6.64] ;  /* 0x0380000006837fae */ /* 0x000fe8000b981a04 */
[----:B------:R-:W-:Y:S04]  /*a990*/  LDGSTS.E.BYPASS.LTC128B.128 [R131+0x4000], desc[UR4][R8.64] ;  /* 0x0400000008837fae */ /* 0x000fe8000b981a04 */
[----:B------:R1:W-:Y:S04]  /*a9a0*/  LDGSTS.E.BYPASS.LTC128B.128 [R131+0x4800], desc[UR4][R10.64] ;  /* 0x048000000a837fae */ /* 0x0003e8000b981a04 */
[----:B------:R-:W-:Y:S04]  /*a9b0*/  LDSM.16.M88.4 R124, [R53] ;  /* 0x00000000357c783b */ /* 0x000fe80000000200 */
[----:B------:R-:W2:Y:S04]  /*a9c0*/  LDSM.16.M88.4 R60, [R86+0x1000] ;  /* 0x00100000563c783b */ /* 0x000ea80000000200 */
[----:B------:R-:W3:Y:S04]  /*a9d0*/  LDSM.16.M88.4 R52, [R86+0x1400] ;  /* 0x001400005634783b */ /* 0x000ee80000000200 */
[----:B------:R-:W4:Y:S04]  /*a9e0*/  LDSM.16.M88.4 R40, [R86+0x1800] ;  /* 0x001800005628783b */ /* 0x000f280000000200 */
[----:B------:R-:W5:Y:S04]  /*a9f0*/  LDSM.16.M88.4 R32, [R86+0x1c00] ;  /* 0x001c00005620783b */ /* 0x000f680000000200 */
[----:B------:R-:W5:Y:S04]  /*aa00*/  LDSM.16.M88.4 R24, [R86+0x2000] ;  /* 0x002000005618783b */ /* 0x000f680000000200 */
[----:B------:R-:W5:Y:S04]  /*aa10*/  LDSM.16.M88.4 R16, [R86+0x2400] ;  /* 0x002400005610783b */ /* 0x000f680000000200 */
[----:B-1----:R-:W1:Y:S04]  /*aa20*/  LDSM.16.M88.4 R8, [R86+0x2800] ;  /* 0x002800005608783b */ /* 0x002e680000000200 */
[----:B------:R-:W1:Y:S04]  /*aa30*/  LDSM.16.M88.4 R156, [R86+0x2c00] ;  /* 0x002c0000569c783b */ /* 0x000e680000000200 */
[----:B------:R-:W-:Y:S04]  /*aa40*/  LDSM.16.M88.4 R120, [R45] ;  /* 0x000000002d78783b */ /* 0x000fe80000000200 */
        /* <DEDUP_REMOVED lines=15> */
[----:B-1----:R-:W-:Y:S01]  /*ab40*/  HMMA.16816.F32 R12, R124, R8, RZ ;  /* 0x000000087c0c723c */ /* 0x002fe200000018ff */
        /* <DEDUP_REMOVED lines=62> */
[----:B------:R-:W-:Y:S02]  /*af30*/  ISETP.GE.U32.AND P6, PT, R46, R45, PT ;  /* 0x0000002d2e00720c */ /* 0x000fe40003fc6070 */
        /* <DEDUP_REMOVED lines=30> */
.L_x_9197:
        /* <DEDUP_REMOVED lines=8> */
.L_x_9198:
[----:B------:R-:W-:Y:S05]  /*b1a0*/  BSYNC.RECONVERGENT B0 ;  /* 0x0000000000007941 */ /* 0x000fea0003800200 */
.L_x_9196:
        /* <DEDUP_REMOVED lines=18> */
.L_x_9195:
[----:B------:R-:W-:Y:S05]  /*b2d0*/  BSYNC.RECONVERGENT B1 ;  /* 0x0000000000017941 */ /* 0x000fea0003800200 */
.L_x_9194:
[----:B------:R-:W2:Y:S01]  /*b2e0*/  LD.E R3, desc[UR4][R84.64+0xdc] ;  /* 0x0000dc0454037980 */ /* 0x000ea2000c101900 */
[----:B------:R-:W-:-:S04]  /*b2f0*/  IMAD R46, R47, 0x80, R44 ;  /* 0x000000802f2e7824 */ /* 0x000fc800078e022c */
        /* <DEDUP_REMOVED lines=11> */
[-C--:B------:R-:W-:Y:S01]  /*b3b0*/  ISETP.GE.AND P1, PT, R45, R155.reuse, PT ;  /* 0x0000009b2d00720c */ /* 0x080fe20003f26270 */
[----:B-1----:R-:W-:Y:S01]  /*b3c0*/  VIADD R131, R46, 0xffffff09 ;  /* 0xffffff092e837836 */ /* 0x002fe20000000000 */
        /* <DEDUP_REMOVED lines=8> */
[----:B------:R-:W-:Y:S01]  /*b450*/  FSEL R56, R56, -INF , P0 ;  /* 0xff80000038387808 */ /* 0x000fe20000000000 */
[C---:B------:R-:W-:Y:S01]  /*b460*/  VIADD R113, R46.reuse, 0xffffff38 ;  /* 0xffffff382e717836 */ /* 0x040fe20000000000 */
[C---:B------:R-:W-:Y:S01]  /*b470*/  ISETP.GE.AND P6, PT, R45.reuse, R154, PT ;  /* 0x0000009a2d00720c */ /* 0x040fe20003fc6270 */
[C---:B------:R-:W-:Y:S01]  /*b480*/  VIADD R118, R46.reuse, 0xffffff21 ;  /* 0xffffff212e767836 */ /* 0x040fe20000000000 */
[C---:B------:R-:W-:Y:S01]  /*b490*/  ISETP.GE.AND P2, PT, R45.reuse, R153, PT ;  /* 0x000000992d00720c */ /* 0x040fe20003f46270 */
[C---:B------:R-:W-:Y:S01]  /*b4a0*/  VIADD R111, R46.reuse, 0xffffff40 ;  /* 0xffffff402e6f7836 */ /* 0x040fe20000000000 */
[----:B------:R-:W-:Y:S01]  /*b4b0*/  ISETP.GE.AND P4, PT, R45, R152, PT ;  /* 0x000000982d00720c */ /* 0x000fe20003f86270 */
[C---:B------:R-:W-:Y:S01]  /*b4c0*/  VIADD R116, R46.reuse, 0xffffff29 ;  /* 0xffffff292e747836 */ /* 0x040fe20000000000 */
        /* <DEDUP_REMOVED lines=12> */
[----:B------:R-:W-:Y:S01]  /*b590*/  FSEL R45, R45, -INF , !P6 ;  /* 0xff8000002d2d7808 */ /* 0x000fe20007000000 */
        /* <DEDUP_REMOVED lines=17> */
[----:B------:R-:W-:Y:S01]  /*b6b0*/  ISETP.GE.AND P0, PT, R117, R155, PT ;  /* 0x0000009b7500720c */ /* 0x000fe20003f06270 */
[----:B------:R-:W-:Y:S01]  /*b6c0*/  VIADD R46, R46, 0xffffff78 ;  /* 0xffffff782e2e7836 */ /* 0x000fe20000000000 */
[----:B------:R-:W-:-:S02]  /*b6d0*/  ISETP.GE.AND P6, PT, R131, R154, PT ;  /* 0x0000009a8300720c */ /* 0x000fc40003fc6270 */
[----:B------:R-:W-:Y:S02]  /*b6e0*/  FSEL R61, R61, -INF , P1 ;  /* 0xff8000003d3d7808 */ /* 0x000fe40000800000 */
[----:B------:R-:W-:Y:S02]  /*b6f0*/  ISETP.GE.AND P1, PT, R122, R155, PT ;  /* 0x0000009b7a00720c */ /* 0x000fe40003f26270 */
[----:B------:R-:W-:Y:S02]  /*b700*/  FSEL R102, R52, -INF , !P5 ;  /* 0xff80000034667808 */ /* 0x000fe40006800000 */
[----:B------:R-:W-:Y:S02]  /*b710*/  ISETP.GE.AND P5, PT, R119, R154, PT ;  /* 0x0000009a7700720c */ /* 0x000fe40003fa6270 */
[----:B------:R-:W-:Y:S02]  /*b720*/  FSEL R40, R40, -INF , P0 ;  /* 0xff80000028287808 */ /* 0x000fe40000000000 */
[----:B------:R-:W-:-:S02]  /*b730*/  FSEL R105, R61, -INF , !P6 ;  /* 0xff8000003d697808 */ /* 0x000fc40007000000 */
        /* <DEDUP_REMOVED lines=11> */
[----:B------:R-:W-:-:S02]  /*b7f0*/  ISETP.GE.AND P1, PT, R118, R155, PT ;  /* 0x0000009b7600720c */ /* 0x000fc40003f26270 */
[----:B------:R-:W-:Y:S02]  /*b800*/  FSEL R57, R40, -INF , !P5 ;  /* 0xff80000028397808 */ /* 0x000fe40006800000 */
[-C--:B------:R-:W-:Y:S02]  /*b810*/  ISETP.GE.AND P5, PT, R115, R154.reuse, PT ;  /* 0x0000009a7300720c */ /* 0x080fe40003fa6270 */
[----:B------:R-:W-:Y:S02]  /*b820*/  FSEL R32, R32, -INF , P0 ;  /* 0xff80000020207808 */ /* 0x000fe40000000000 */
[----:B------:R-:W-:Y:S02]  /*b830*/  FSEL R65, R53, -INF , !P6 ;  /* 0xff80000035417808 */ /* 0x000fe40007000000 */
[----:B------:R-:W-:Y:S02]  /*b840*/  ISETP.GE.AND P0, PT, R111, R155, PT ;  /* 0x0000009b6f00720c */ /* 0x000fe40003f06270 */
        /* <DEDUP_REMOVED lines=20> */
[----:B------:R-:W-:Y:S02]  /*b990*/  FSEL R28, R20, -INF , P0 ;  /* 0xff800000141c7808 */ /* 0x000fe40000000000 */
[----:B------:R-:W-:Y:S02]  /*b9a0*/  FSEL R52, R37, -INF , !P6 ;  /* 0xff80000025347808 */ /* 0x000fe40007000000 */
[----:B------:R-:W-:Y:S02]  /*b9b0*/  FMNMX3.FTZ R20, R2, R109, R107, !PT ;  /* 0x0000006d02147276 */ /* 0x000fe4000781006b */
[----:B------:R-:W-:Y:S02]  /*b9c0*/  ISETP.GE.AND P6, PT, R112, R154, PT ;  /* 0x0000009a7000720c */ /* 0x000fe40003fc6270 */
[----:B------:R-:W-:-:S02]  /*b9d0*/  FSEL R33, R33, -INF , P1 ;  /* 0xff80000021217808 */ /* 0x000fc40000800000 */
[----:B------:R-:W-:Y:S02]  /*b9e0*/  ISETP.GE.AND P1, PT, R108, R155, PT ;  /* 0x0000009b6c00720c */ /* 0x000fe40003f26270 */
[----:B------:R-:W-:Y:S02]  /*b9f0*/  FMNMX3.FTZ R20, R20, R106, R105, !PT ;  /* 0x0000006a14147276 */ /* 0x000fe40007810069 */
[----:B------:R-:W-:Y:S02]  /*ba00*/  FSEL R48, R33, -INF , !P6 ;  /* 0xff80000021307808 */ /* 0x000fe40007000000 */
[-C--:B------:R-:W-:Y:S02]  /*ba10*/  ISETP.GE.AND P6, PT, R108, R154.reuse, PT ;  /* 0x0000009a6c00720c */ /* 0x080fe40003fc6270 */
        /* <DEDUP_REMOVED lines=8> */
[----:B------:R-:W-:Y:S02]  /*baa0*/  ISETP.GE.AND P5, PT, R94, R154, PT ;  /* 0x0000009a5e00720c */ /* 0x000fe40003fa6270 */
[-C--:B------:R-:W-:Y:S02]  /*bab0*/  ISETP.GE.AND P1, PT, R99, R155.reuse, PT ;  /* 0x0000009b6300720c */ /* 0x080fe40003f26270 */
[----:B------:R-:W-:Y:S02]  /*bac0*/  FMNMX3.FTZ R20, R20, R102, R65, !PT ;  /* 0x0000006614147276 */ /* 0x000fe40007810041 */
[----:B------:R-:W-:Y:S02]  /*bad0*/  ISETP.GE.AND P0, PT, R96, R155, PT ;  /* 0x0000009b6000720c */ /* 0x000fe40003f06270 */
[----:B------:R-:W-:Y:S02]  /*bae0*/  FSEL R33, R25, -INF , !P6 ;  /* 0xff80000019217808 */ /* 0x000fe40007000000 */
        /* <DEDUP_REMOVED lines=8> */
[----:B------:R-:W-:Y:S02]  /*bb70*/  FMNMX3.FTZ R20, R20, R57, R56, !PT ;  /* 0x0000003914147276 */ /* 0x000fe40007810038 */
[----:B------:R-:W-:Y:S02]  /*bb80*/  FSEL R21, R16, -INF , !P5 ;  /* 0xff80000010157808 */ /* 0x000fe40006800000 */
[----:B------:R-:W-:Y:S02]  /*bb90*/  FSEL R16, R17, -INF , P1 ;  /* 0xff80000011107808 */ /* 0x000fe40000800000 */
[----:B------:R-:W-:Y:S02]  /*bba0*/  ISETP.GE.AND P1, PT, R89, R155, PT ;  /* 0x0000009b5900720c */ /* 0x000fe40003f26270 */
[----:B------:R-:W-:-:S02]  /*bbb0*/  FMNMX3.FTZ R20, R20, R53, R52, !PT ;  /* 0x0000003514147276 */ /* 0x000fc40007810034 */
[----:B------:R-:W-:Y:S02]  /*bbc0*/  ISETP.GE.AND P0, PT, R91, R155, PT ;  /* 0x0000009b5b00720c */ /* 0x000fe40003f06270 */
[----:B------:R-:W-:Y:S02]  /*bbd0*/  FSEL R17, R13, -INF , P1 ;  /* 0xff8000000d117808 */ /* 0x000fe40000800000 */
[----:B------:R-:W-:Y:S02]  /*bbe0*/  FMNMX3.FTZ R13, R20, R49, R48, !PT ;  /* 0x00000031140d7276 */ /* 0x000fe40007810030 */
[----:B------:R-:W-:Y:S02]  /*bbf0*/  FSEL R12, R12, -INF , P0 ;  /* 0xff8000000c0c7808 */ /* 0x000fe40000000000 */
[----:B------:R-:W-:Y:S02]  /*bc00*/  ISETP.GE.AND P0, PT, R92, R155, PT ;  /* 0x0000009b5c00720c */ /* 0x000fe40003f06270 */
[----:B------:R-:W-:-:S02]  /*bc10*/  FMNMX3.FTZ R13, R13, R41, R40, !PT ;  /* 0x000000290d0d7276 */ /* 0x000fc40007810028 */
[-C--:B------:R-:W-:Y:S02]  /*bc20*/  ISETP.GE.AND P6, PT, R90, R154.reuse, PT ;  /* 0x0000009a5a00720c */ /* 0x080fe40003fc6270 */
[----:B------:R-:W-:Y:S02]  /*bc30*/  FSEL R24, R8, -INF , P0 ;  /* 0xff80000008187808 */ /* 0x000fe40000000000 */
[----:B------:R-:W-:Y:S02]  /*bc40*/  ISETP.GE.AND P0, PT, R95, R155, PT ;  /* 0x0000009b5f00720c */ /* 0x000fe40003f06270 */
[----:B------:R-:W-:Y:S02]  /*bc50*/  FMNMX3.FTZ R13, R13, R37, R33, !PT ;  /* 0x000000250d0d7276 */ /* 0x000fe40007810021 */
        /* <DEDUP_REMOVED lines=15> */
[----:B------:R-:W-:Y:S02]  /*bd50*/  FSEL R93, R9, -INF , !P6 ;  /* 0xff800000095d7808 */ /* 0x000fe40007000000 */
[----:B------:R-:W-:Y:S02]  /*bd60*/  ISETP.GE.AND P6, PT, R86, R154, PT ;  /* 0x0000009a5600720c */ /* 0x000fe40003fc6270 */
        /* <DEDUP_REMOVED lines=8> */
[----:B------:R-:W-:-:S02]  /*bdf0*/  FSEL R64, R64, -INF , !P5 ;  /* 0xff80000040407808 */ /* 0x000fc40006800000 */
[----:B------:R-:W-:Y:S02]  /*be00*/  FMNMX3.FTZ R4, R4, R110, R101, !PT ;  /* 0x0000006e04047276 */ /* 0x000fe40007810065 */
[-C--:B------:R-:W-:Y:S02]  /*be10*/  ISETP.GE.AND P0, PT, R137, R153.reuse, PT ;  /* 0x000000998900720c */ /* 0x080fe40003f06270 */
[----:B------:R-:W-:Y:S02]  /*be20*/  FMNMX3.FTZ R20, R4, R64, R45, !PT ;  /* 0x0000004004147276 */ /* 0x000fe4000781002d */
[----:B------:R-:W-:Y:S02]  /*be30*/  ISETP.GE.AND P1, PT, R156, R153, PT ;  /* 0x000000999c00720c */ /* 0x000fe40003f26270 */
[----:B------:R-:W-:Y:S01]  /*be40*/  FSEL R127, R127, -INF , P2 ;  /* 0xff8000007f7f7808 */ /* 0x000fe20001000000 */
[----:B------:R-:W1:Y:S01]  /*be50*/  SHFL.BFLY PT, R25, R20, 0x2, 0x1f ;  /* 0x0c401f0014197f89 */ /* 0x000e6200000e0000 */
[----:B------:R-:W-:-:S02]  /*be60*/  FSEL R17, R67, -INF , P0 ;  /* 0xff80000043117808 */ /* 0x000fc40000000000 */
[-C--:B------:R-:W-:Y:S02]  /*be70*/  ISETP.GE.AND P2, PT, R98, R153.reuse, PT ;  /* 0x000000996200720c */ /* 0x080fe40003f46270 */
[----:B------:R-:W-:Y:S02]  /*be80*/  ISETP.GE.AND P0, PT, R131, R153, PT ;  /* 0x000000998300720c */ /* 0x000fe40003f06270 */
[----:B------:R-:W-:Y:S02]  /*be90*/  FSEL R66, R66, -INF , P1 ;  /* 0xff80000042427808 */ /* 0x000fe40000800000 */
[----:B------:R-:W-:Y:S02]  /*bea0*/  ISETP.GE.AND P1, PT, R98, R152, PT ;  /* 0x000000986200720c */ /* 0x000fe40003f26270 */
[----:B------:R-:W-:Y:S02]  /*beb0*/  FSEL R13, R62, -INF , P2 ;  /* 0xff8000003e0d7808 */ /* 0x000fe40001000000 */
[----:B------:R-:W-:-:S02]  /*bec0*/  FSEL R9, R63, -INF , P0 ;  /* 0xff8000003f097808 */ /* 0x000fc40000000000 */
[CC--:B------:R-:W-:Y:S02]  /*bed0*/  ISETP.GE.AND P0, PT, R122.reuse, R153.reuse, PT ;  /* 0x000000997a00720c */ /* 0x0c0fe40003f06270 */
[----:B------:R-:W-:Y:S02]  /*bee0*/  FSEL R13, R13, -INF , !P1 ;  /* 0xff8000000d0d7808 */ /* 0x000fe40004800000 */
[----:B------:R-:W-:Y:S02]  /*bef0*/  ISETP.GE.AND P1, PT, R122, R152, PT ;  /* 0x000000987a00720c */ /* 0x000fe40003f26270 */
[----:B------:R-:W-:Y:S02]  /*bf00*/  FSEL R4, R59, -INF , P0 ;  /* 0xff8000003b047808 */ /* 0x000fe40000000000 */
[----:B------:R-:W-:Y:S02]  /*bf10*/  ISETP.GE.AND P2, PT, R123, R153, PT ;  /* 0x000000997b00720c */ /* 0x000fe40003f46270 */
[----:B------:R-:W-:-:S02]  /*bf20*/  FSEL R4, R4, -INF , !P1 ;  /* 0xff80000004047808 */ /* 0x000fc40004800000 */
[-C--:B------:R-:W-:Y:S02]  /*bf30*/  ISETP.GE.AND P0, PT, R120, R153.reuse, PT ;  /* 0x000000997800720c */ /* 0x080fe40003f06270 */
[----:B------:R-:W-:Y:S02]  /*bf40*/  ISETP.GE.AND P1, PT, R119, R153, PT ;  /* 0x000000997700720c */ /* 0x000fe40003f26270 */
[----:B-1----:R-:W-:Y:S02]  /*bf50*/  FMNMX.FTZ R36, R20, R25, !PT ;  /* 0x0000001914247209 */ /* 0x002fe40007810000 */
[----:B------:R-:W-:Y:S02]  /*bf60*/  ISETP.GE.AND P6, PT, R156, R152, PT ;  /* 0x000000989c00720c */ /* 0x000fe40003fc6270 */
[----:B------:R-:W-:Y:S02]  /*bf70*/  FSEL R5, R58, -INF , P2 ;  /* 0xff8000003a057808 */ /* 0x000fe40001000000 */
[----:B------:R-:W-:-:S02]  /*bf80*/  ISETP.GE.AND P2, PT, R121, R153, PT ;  /* 0x000000997900720c */ /* 0x000fc40003f46270 */
[----:B------:R-:W-:Y:S02]  /*bf90*/  FSEL R55, R55, -INF , P0 ;  /* 0xff80000037377808 */ /* 0x000fe40000000000 */
[----:B------:R-:W-:Y:S02]  /*bfa0*/  FSEL R32, R50, -INF , P1 ;  /* 0xff80000032207808 */ /* 0x000fe40000800000 */
[-C--:B------:R-:W-:Y:S01]  /*bfb0*/  ISETP.GE.AND P5, PT, R137, R152.reuse, PT ;  /* 0x000000988900720c */ /* 0x080fe20003fa6270 */
[----:B------:R-:W1:Y:S01]  /*bfc0*/  SHFL.BFLY PT, R50, R36, 0x1, 0x1f ;  /* 0x0c201f0024327f89 */ /* 0x000e6200000e0000 */
[----:B------:R-:W-:Y:S02]  /*bfd0*/  ISETP.GE.AND P0, PT, R118, R153, PT ;  /* 0x000000997600720c */ /* 0x000fe40003f06270 */
[----:B------:R-:W-:Y:S02]  /*bfe0*/  FSEL R98, R66, -INF , !P6 ;  /* 0xff80000042627808 */ /* 0x000fe40007000000 */
[----:B------:R-:W-:-:S02]  /*bff0*/  ISETP.GE.AND P6, PT, R131, R152, PT ;  /* 0x000000988300720c */ /* 0x000fc40003fc6270 */
[----:B------:R-:W-:Y:S02]  /*c000*/  FSEL R54, R54, -INF , P2 ;  /* 0xff80000036367808 */ /* 0x000fe40001000000 */
[----:B------:R-:W-:Y:S02]  /*c010*/  FSEL R17, R17, -INF , !P5 ;  /* 0xff80000011117808 */ /* 0x000fe40006800000 */
[-C--:B------:R-:W-:Y:S02]  /*c020*/  ISETP.GE.AND P2, PT, R119, R152.reuse, PT ;  /* 0x000000987700720c */ /* 0x080fe40003f46270 */
[----:B------:R-:W-:Y:S02]  /*c030*/  FSEL R51, R51, -INF , P0 ;  /* 0xff80000033337808 */ /* 0x000fe40000000000 */
[----:B------:R-:W-:Y:S02]  /*c040*/  ISETP.GE.AND P5, PT, R123, R152, PT ;  /* 0x000000987b00720c */ /* 0x000fe40003fa6270 */
[----:B------:R-:W-:-:S02]  /*c050*/  ISETP.GE.AND P0, PT, R116, R153, PT ;  /* 0x000000997400720c */ /* 0x000fc40003f06270 */
[----:B------:R-:W-:Y:S02]  /*c060*/  FSEL R9, R9, -INF , !P6 ;  /* 0xff80000009097808 */ /* 0x000fe40007000000 */
[-C--:B------:R-:W-:Y:S02]  /*c070*/  ISETP.GE.AND P6, PT, R121, R152.reuse, PT ;  /* 0x000000987900720c */ /* 0x080fe40003fc6270 */
[----:B------:R-:W-:Y:S02]  /*c080*/  ISETP.GE.AND P1, PT, R117, R153, PT ;  /* 0x000000997500720c */ /* 0x000fe40003f26270 */
        /* <DEDUP_REMOVED lines=9> */
[-C--:B------:R-:W-:Y:S02]  /*c120*/  ISETP.GE.AND P0, PT, R114, R153.reuse, PT ;  /* 0x000000997200720c */ /* 0x080fe40003f06270 */
[----:B------:R-:W-:Y:S02]  /*c130*/  FSEL R120, R43, -INF , !P2 ;  /* 0xff8000002b787808 */ /* 0x000fe40005000000 */
[----:B------:R-:W-:Y:S02]  /*c140*/  FSEL R25, R55, -INF , !P5 ;  /* 0xff80000037197808 */ /* 0x000fe40006800000 */
[----:B------:R-:W-:Y:S02]  /*c150*/  ISETP.GE.AND P2, PT, R113, R153, PT ;  /* 0x000000997100720c */ /* 0x000fe40003f46270 */
        /* <DEDUP_REMOVED lines=8> */
[----:B------:R-:W-:Y:S02]  /*c1e0*/  FSEL R121, R42, -INF , !P5 ;  /* 0xff8000002a797808 */ /* 0x000fe40006800000 */
[-C--:B------:R-:W-:Y:S02]  /*c1f0*/  ISETP.GE.AND P5, PT, R114, R152.reuse, PT ;  /* 0x000000987200720c */ /* 0x080fe40003fa6270 */
[----:B------:R-:W-:Y:S02]  /*c200*/  FSEL R119, R38, -INF , !P6 ;  /* 0xff80000026777808 */ /* 0x000fe40007000000 */
[----:B------:R-:W-:Y:S02]  /*c210*/  ISETP.GE.AND P2, PT, R111, R153, PT ;  /* 0x000000996f00720c */ /* 0x000fe40003f46270 */
[----:B------:R-:W-:Y:S02]  /*c220*/  ISETP.GE.AND P6, PT, R112, R152, PT ;  /* 0x000000987000720c */ /* 0x000fe40003fc6270 */
[----:B------:R-:W-:-:S02]  /*c230*/  FSEL R35, R35, -INF , P0 ;  /* 0xff80000023237808 */ /* 0x000fc40000000000 */
[----:B------:R-:W-:Y:S02]  /*c240*/  FSEL R117, R34, -INF , !P1 ;  /* 0xff80000022757808 */ /* 0x000fe40004800000 */
[----:B------:R-:W-:Y:S02]  /*c250*/  ISETP.GE.AND P1, PT, R108, R153, PT ;  /* 0x000000996c00720c */ /* 0x000fe40003f26270 */
[----:B-1----:R-:W-:Y:S02]  /*c260*/  FMNMX.FTZ R36, R36, R50, !PT ;  /* 0x0000003224247209 */ /* 0x002fe40007810000 */
[----:B------:R-:W-:Y:S02]  /*c270*/  FSEL R118, R39, -INF , !P5 ;  /* 0xff80000027767808 */ /* 0x000fe40006800000 */
[----:B------:R-:W-:Y:S01]  /*c280*/  ISETP.GE.AND P5, PT, R111, R152, PT ;  /* 0x000000986f00720c */ /* 0x000fe20003fa6270 */
[----:B--2---:R-:W-:Y:S01]  /*c290*/  FMUL.FTZ R55, R3, R36 ;  /* 0x0000002403377220 */ /* 0x004fe20000410000 */
[----:B------:R-:W-:-:S02]  /*c2a0*/  FSEL R30, R30, -INF , P2 ;  /* 0xff8000001e1e7808 */ /* 0x000fc40001000000 */
[----:B------:R-:W-:Y:S02]  /*c2b0*/  FSEL R116, R35, -INF , !P6 ;  /* 0xff80000023747808 */ /* 0x000fe40007000000 */
[-C--:B------:R-:W-:Y:S02]  /*c2c0*/  ISETP.GE.AND P2, PT, R97, R153.reuse, PT ;  /* 0x000000996100720c */ /* 0x080fe40003f46270 */
[----:B------:R-:W-:Y:S02]  /*c2d0*/  ISETP.GE.AND P6, PT, R108, R152, PT ;  /* 0x000000986c00720c */ /* 0x000fe40003fc6270 */
[----:B------:R-:W-:Y:S02]  /*c2e0*/  FSEL R31, R31, -INF , P1 ;  /* 0xff8000001f1f7808 */ /* 0x000fe40000800000 */
[----:B------:R-:W-:Y:S02]  /*c2f0*/  ISETP.GE.AND P1, PT, R104, R153, PT ;  /* 0x000000996800720c */ /* 0x000fe40003f26270 */
[----:B------:R-:W-:-:S02]  /*c300*/  FSEL R115, R30, -INF , !P5 ;  /* 0xff8000001e737808 */ /* 0x000fc40006800000 */
[----:B------:R-:W-:Y:S02]  /*c310*/  FSETP.NEU.FTZ.AND P0, PT, R36, -INF , PT ;  /* 0xff8000002400780b */ /* 0x000fe40003f1d000 */
[-C--:B------:R-:W-:Y:S02]  /*c320*/  ISETP.GE.AND P5, PT, R97, R152.reuse, PT ;  /* 0x000000986100720c */ /* 0x080fe40003fa6270 */
[----:B------:R-:W-:Y:S02]  /*c330*/  FSEL R26, R26, -INF , P2 ;  /* 0xff8000001a1a7808 */ /* 0x000fe40001000000 */
[----:B------:R-:W-:Y:S02]  /*c340*/  FSEL R114, R31, -INF , !P6 ;  /* 0xff8000001f727808 */ /* 0x000fe40007000000 */
[----:B------:R-:W-:Y:S02]  /*c350*/  ISETP.GE.AND P2, PT, R94, R153, PT ;  /* 0x000000995e00720c */ /* 0x000fe40003f46270 */
[----:B------:R-:W-:-:S02]  /*c360*/  ISETP.GE.AND P6, PT, R104, R152, PT ;  /* 0x000000986800720c */ /* 0x000fc40003fc6270 */
[----:B------:R-:W-:Y:S02]  /*c370*/  FSEL R27, R27, -INF , P1 ;  /* 0xff8000001b1b7808 */ /* 0x000fe40000800000 */
[----:B------:R-:W-:Y:S02]  /*c380*/  ISETP.GE.AND P1, PT, R99, R153, PT ;  /* 0x000000996300720c */ /* 0x000fe40003f26270 */
[----:B------:R-:W-:Y:S02]  /*c390*/  FSEL R55, R55, RZ, P0 ;  /* 0x000000ff37377208 */ /* 0x000fe40000000000 */
[----:B------:R-:W-:Y:S02]  /*c3a0*/  FSEL R113, R26, -INF , !P5 ;  /* 0xff8000001a717808 */ /* 0x000fe40006800000 */
[-C--:B------:R-:W-:Y:S01]  /*c3b0*/  ISETP.GE.AND P5, PT, R94, R152.reuse, PT ;  /* 0x000000985e00720c */ /* 0x080fe20003fa6270 */
        /* <DEDUP_REMOVED lines=14> */
[-CC-:B------:R-:W-:Y:S01]  /*c4a0*/  FFMA.FTZ R66, R61, R3.reuse, -R55.reuse ;  /* 0x000000033d427223 */ /* 0x180fe20000010837 */
[----:B------:R-:W-:Y:S01]  /*c4b0*/  FSEL R18, R18, -INF , P2 ;  /* 0xff80000012127808 */ /* 0x000fe20001000000 */
[----:B------:R1:W-:Y:S01]  /*c4c0*/  MUFU.EX2 R96, R106 ;  /* 0x0000006a00607308 */ /* 0x0003e20000000800 */
[----:B------:R-:W-:Y:S01]  /*c4d0*/  FSEL R109, R23, -INF , !P6 ;  /* 0xff800000176d7808 */ /* 0x000fe20007000000 */
[--C-:B------:R-:W-:Y:S01]  /*c4e0*/  FFMA.FTZ R61, R56, R3, -R55.reuse ;  /* 0x00000003383d7223 */ /* 0x100fe20000010837 */
[C---:B------:R-:W-:Y:S01]  /*c4f0*/  ISETP.GE.AND P1, PT, R90.reuse, R153, PT ;  /* 0x000000995a00720c */ /* 0x040fe20003f26270 */
[-CC-:B------:R-:W-:Y:S01]  /*c500*/  FFMA.FTZ R56, R49, R3.reuse, -R55.reuse ;  /* 0x0000000331387223 */ /* 0x180fe20000010837 */
[-C--:B------:R-:W-:Y:S01]  /*c510*/  ISETP.GE.AND P6, PT, R90, R152.reuse, PT ;  /* 0x000000985a00720c */ /* 0x080fe20003fc6270 */
[--C-:B------:R-:W-:Y:S01]  /*c520*/  FFMA.FTZ R107, R107, R3, -R55.reuse ;  /* 0x000000036b6b7223 */ /* 0x100fe20000010837 */
[----:B------:R-:W-:Y:S01]  /*c530*/  ISETP.GE.AND P2, PT, R91, R153, PT ;  /* 0x000000995b00720c */ /* 0x000fe20003f46270 */
[----:B------:R2:W-:Y:S01]  /*c540*/  MUFU.EX2 R90, R105 ;  /* 0x00000069005a7308 */ /* 0x0005e20000000800 */
[----:B------:R-:W-:Y:S01]  /*c550*/  FSEL R19, R19, -INF , P1 ;  /* 0xff80000013137808 */ /* 0x000fe20000800000 */
[--C-:B------:R-:W-:Y:S01]  /*c560*/  FFMA.FTZ R50, R40, R3, -R55.reuse ;  /* 0x0000000328327223 */ /* 0x100fe20000010837 */
[----:B------:R-:W-:Y:S01]  /*c570*/  ISETP.GE.AND P1, PT, R89, R153, PT ;  /* 0x000000995900720c */ /* 0x000fe20003f26270 */
[-CC-:B------:R-:W-:Y:S01]  /*c580*/  FFMA.FTZ R40, R16, R3.reuse, -R55.reuse ;  /* 0x0000000310287223 */ /* 0x180fe20000010837 */
[----:B------:R-:W-:Y:S01]  /*c590*/  FSEL R14, R14, -INF , P2 ;  /* 0xff8000000e0e7808 */ /* 0x000fe20001000000 */
[--C-:B------:R-:W-:Y:S01]  /*c5a0*/  FFMA.FTZ R67, R102, R3, -R55.reuse ;  /* 0x0000000366437223 */ /* 0x100fe20000010837 */
[----:B------:R-:W-:Y:S01]  /*c5b0*/  ISETP.GE.AND P2, PT, R92, R153, PT ;  /* 0x000000995c00720c */ /* 0x000fe20003f46270 */
[----:B------:R-:W-:Y:S01]  /*c5c0*/  MUFU.EX2 R94, R107 ;  /* 0x0000006b005e7308 */ /* 0x000fe20000000800 */
[----:B-1----:R-:W-:Y:S01]  /*c5d0*/  FSEL R106, R19, -INF , !P6 ;  /* 0xff800000136a7808 */ /* 0x002fe20007000000 */
[-CC-:B------:R-:W-:Y:S01]  /*c5e0*/  FFMA.FTZ R62, R57, R3.reuse, -R55.reuse ;  /* 0x00000003393e7223 */ /* 0x180fe20000010837 */
[----:B------:R-:W-:Y:S01]  /*c5f0*/  ISETP.GE.AND P6, PT, R89, R152, PT ;  /* 0x000000985900720c */ /* 0x000fe20003fc6270 */
[-CC-:B------:R-:W-:Y:S01]  /*c600*/  FFMA.FTZ R89, R100, R3.reuse, -R55.reuse ;  /* 0x0000000364597223 */ /* 0x180fe20000010837 */
[----:B------:R-:W-:Y:S01]  /*c610*/  FSEL R15, R15, -INF , P1 ;  /* 0xff8000000f0f7808 */ /* 0x000fe20000800000 */
[-CC-:B------:R-:W-:Y:S01]  /*c620*/  FFMA.FTZ R57, R52, R3.reuse, -R55.reuse ;  /* 0x0000000334397223 */ /* 0x180fe20000010837 */
[----:B------:R-:W-:Y:S01]  /*c630*/  FSEL R10, R10, -INF , P2 ;  /* 0xff8000000a0a7808 */ /* 0x000fe20001000000 */
[----:B------:R-:W1:Y:S01]  /*c640*/  MUFU.EX2 R97, R97 ;  /* 0x0000006100617308 */ /* 0x000e620000000800 */
[----:B--2---:R-:W-:Y:S01]  /*c650*/  FSEL R105, R18, -INF , !P5 ;  /* 0xff80000012697808 */ /* 0x004fe20006800000 */
[-C--:B------:R-:W-:Y:S01]  /*c660*/  FFMA.FTZ R39, R12, R3.reuse, -R55 ;  /* 0x000000030c277223 */ /* 0x080fe20000010837 */
[----:B------:R-:W-:Y:S01]  /*c670*/  FMNMX3.FTZ R18, R0, R98, R17, !PT ;  /* 0x0000006200127276 */ /* 0x000fe20007810011 */
[-CC-:B------:R-:W-:Y:S01]  /*c680*/  FFMA.FTZ R52, R41, R3.reuse, -R55.reuse ;  /* 0x0000000329347223 */ /* 0x180fe20000010837 */
[-C--:B------:R-:W-:Y:S01]  /*c690*/  ISETP.GE.AND P5, PT, R91, R152.reuse, PT ;  /* 0x000000985b00720c */ /* 0x080fe20003fa6270 */
[----:B------:R-:W-:Y:S01]  /*c6a0*/  FFMA.FTZ R91, R103, R3, -R55 ;  /* 0x00000003675b7223 */ /* 0x000fe20000010837 */
[----:B------:R-:W-:Y:S01]  /*c6b0*/  FMNMX3.FTZ R18, R18, R13, R9, !PT ;  /* 0x0000000d12127276 */ /* 0x000fe20007810009 */
[-CC-:B------:R-:W-:Y:S01]  /*c6c0*/  FFMA.FTZ R41, R21, R3.reuse, -R55.reuse ;  /* 0x0000000315297223 */ /* 0x180fe20000010837 */
[----:B------:R-:W-:Y:S01]  /*c6d0*/  FSEL R100, R14, -INF , !P5 ;  /* 0xff8000000e647808 */ /* 0x000fe20006800000 */
[--C-:B------:R-:W-:Y:S01]  /*c6e0*/  FFMA.FTZ R38, R8, R3, -R55.reuse ;  /* 0x0000000308267223 */ /* 0x100fe20000010837 */
[----:B------:R-:W-:Y:S01]  /*c6f0*/  FMNMX3.FTZ R18, R18, R5, R4, !PT ;  /* 0x0000000512127276 */ /* 0x000fe20007810004 */
[-CC-:B------:R-:W-:Y:S01]  /*c700*/  FFMA.FTZ R65, R65, R3.reuse, -R55.reuse ;  /* 0x0000000341417223 */ /* 0x180fe20000010837 */
[----:B------:R-:W-:Y:S01]  /*c710*/  ISETP.GE.AND P5, PT, R92, R152, PT ;  /* 0x000000985c00720c */ /* 0x000fe20003fa6270 */
[-C--:B------:R-:W-:Y:S01]  /*c720*/  FFMA.FTZ R43, R28, R3.reuse, -R55 ;  /* 0x000000031c2b7223 */ /* 0x080fe20000010837 */
[----:B------:R-:W-:Y:S01]  /*c730*/  FMNMX3.FTZ R18, R18, R20, R25, !PT ;  /* 0x0000001412127276 */ /* 0x000fe20007810019 */
[-CC-:B------:R-:W-:Y:S01]  /*c740*/  FFMA.FTZ R42, R29, R3.reuse, -R55.reuse ;  /* 0x000000031d2a7223 */ /* 0x180fe20000010837 */
[----:B------:R-:W-:Y:S01]  /*c750*/  FSEL R92, R15, -INF , !P6 ;  /* 0xff8000000f5c7808 */ /* 0x000fe20007000000 */
[----:B------:R-:W-:Y:S01]  /*c760*/  MUFU.EX2 R91, R91 ;  /* 0x0000005b005b7308 */ /* 0x000fe20000000800 */
[----:B------:R-:W-:Y:S01]  /*c770*/  FMNMX3.FTZ R18, R18, R32, R122, !PT ;  /* 0x0000002012127276 */ /* 0x000fe2000781007a */
[--C-:B------:R-:W-:Y:S01]  /*c780*/  FFMA.FTZ R93, R93, R3, -R55.reuse ;  /* 0x000000035d5d7223 */ /* 0x100fe20000010837 */
[----:B------:R-:W-:Y:S01]  /*c790*/  ISETP.GE.AND P1, PT, R88, R153, PT ;  /* 0x000000995800720c */ /* 0x000fe20003f26270 */
[--C-:B------:R-:W-:Y:S01]  /*c7a0*/  FFMA.FTZ R110, R110, R3, -R55.reuse ;  /* 0x000000036e6e7223 */ /* 0x100fe20000010837 */
[----:B------:R-:W-:Y:S01]  /*c7b0*/  FMNMX3.FTZ R18, R18, R121, R120, !PT ;  /* 0x0000007912127276 */ /* 0x000fe20007810078 */
[--C-:B------:R-:W-:Y:S01]  /*c7c0*/  FFMA.FTZ R101, R101, R3, -R55.reuse ;  /* 0x0000000365657223 */ /* 0x100fe20000010837 */
[----:B------:R-:W-:Y:S01]  /*c7d0*/  ISETP.GE.AND P6, PT, R88, R152, PT ;  /* 0x000000985800720c */ /* 0x000fe20003fc6270 */
[----:B------:R-:W-:Y:S01]  /*c7e0*/  MUFU.EX2 R89, R89 ;  /* 0x0000005900597308 */ /* 0x000fe20000000800 */
[----:B------:R-:W-:Y:S01]  /*c7f0*/  FMNMX3.FTZ R18, R18, R119, R118, !PT ;  /* 0x0000007712127276 */ /* 0x000fe20007810076 */
[----:B------:R-:W-:Y:S01]  /*c800*/  FFMA.FTZ R64, R64, R3, -R55 ;  /* 0x0000000340407223 */ /* 0x000fe20000010837 */
[----:B------:R-:W-:-:S02]  /*c810*/  FSEL R88, R10, -INF , !P5 ;  /* 0xff8000000a587808 */ /* 0x000fc40006800000 */
[----:B------:R-:W-:Y:S02]  /*c820*/  FMNMX3.FTZ R18, R18, R117, R116, !PT ;  /* 0x0000007512127276 */ /* 0x000fe40007810074 */
[----:B------:R-:W-:Y:S01]  /*c830*/  ISETP.GE.AND P2, PT, R95, R153, PT ;  /* 0x000000995f00720c */ /* 0x000fe20003f46270 */
[----:B------:R-:W-:Y:S01]  /*c840*/  MUFU.EX2 R67, R67 ;  /* 0x0000004300437308 */ /* 0x000fe20000000800 */
[----:B------:R-:W-:Y:S02]  /*c850*/  FMNMX3.FTZ R18, R18, R115, R114, !PT ;  /* 0x0000007312127276 */ /* 0x000fe40007810072 */
[----:B------:R-:W-:Y:S02]  /*c860*/  FSEL R11, R11, -INF , P1 ;  /* 0xff8000000b0b7808 */ /* 0x000fe40000800000 */
[----:B------:R-:W-:Y:S02]  /*c870*/  FMNMX3.FTZ R18, R18, R113, R112, !PT ;  /* 0x0000007112127276 */ /* 0x000fe40007810070 */
[----:B------:R-:W-:Y:S01]  /*c880*/  ISETP.GE.AND P1, PT, R86, R153, PT ;  /* 0x000000995600720c */ /* 0x000fe20003f26270 */
[----:B------:R-:W2:Y:S01]  /*c890*/  MUFU.EX2 R65, R65 ;  /* 0x0000004100417308 */ /* 0x000ea20000000800 */
[----:B------:R-:W-:-:S02]  /*c8a0*/  FMNMX3.FTZ R10, R18, R111, R109, !PT ;  /* 0x0000006f120a7276 */ /* 0x000fc4000781006d */
[----:B------:R-:W-:Y:S02]  /*c8b0*/  FSEL R6, R6, -INF , P2 ;  /* 0xff80000006067808 */ /* 0x000fe40001000000 */
[----:B------:R-:W-:Y:S02]  /*c8c0*/  FMNMX3.FTZ R10, R10, R105, R106, !PT ;  /* 0x000000690a0a7276 */ /* 0x000fe4000781006a */
[-C--:B------:R-:W-:Y:S01]  /*c8d0*/  ISETP.GE.AND P2, PT, R86, R152.reuse, PT ;  /* 0x000000985600720c */ /* 0x080fe20003f46270 */
[----:B------:R-:W-:Y:S01]  /*c8e0*/  MUFU.EX2 R66, R66 ;  /* 0x0000004200427308 */ /* 0x000fe20000000800 */
[----:B------:R-:W-:Y:S02]  /*c8f0*/  FSEL R7, R7, -INF , P1 ;  /* 0xff80000007077808 */ /* 0x000fe40000800000 */
[----:B------:R-:W-:Y:S02]  /*c900*/  ISETP.GE.AND P5, PT, R95, R152, PT ;  /* 0x000000985f00720c */ /* 0x000fe40003fa6270 */
[----:B------:R-:W-:-:S02]  /*c910*/  FSEL R86, R11, -INF , !P6 ;  /* 0xff8000000b567808 */ /* 0x000fc40007000000 */
[----:B------:R-:W-:Y:S01]  /*c920*/  ISETP.GE.AND P1, PT, R46, R153, PT ;  /* 0x000000992e00720c */ /* 0x000fe20003f26270 */
[----:B------:R-:W-:Y:S01]  /*c930*/  MUFU.EX2 R63, R63 ;  /* 0x0000003f003f7308 */ /* 0x000fe20000000800 */
[----:B------:R-:W-:Y:S02]  /*c940*/  FMNMX3.FTZ R10, R10, R100, R92, !PT ;  /* 0x000000640a0a7276 */ /* 0x000fe4000781005c */
[----:B------:R-:W-:Y:S01]  /*c950*/  ISETP.GE.AND P6, PT, R46, R152, PT ;  /* 0x000000982e00720c */ /* 0x000fe20003fc6270 */
[----:B------:R-:W-:Y:S01]  /*c960*/  FFMA.FTZ R46, R33, R3, -R55 ;  /* 0x00000003212e7223 */ /* 0x000fe20000010837 */
        /* <DEDUP_REMOVED lines=13> */
[----:B------:R-:W-:Y:S01]  /*ca40*/  F2FP.F16.F32.PACK_AB R10, R90, R96 ;  /* 0x000000605a0a723e */ /* 0x000fe200000000ff */
[----:B------:R-:W1:Y:S01]  /*ca50*/  SHFL.BFLY PT, R7, R6, 0x2, 0x1f ;  /* 0x0c401f0006077f89 */ /* 0x000e6200000e0000 */
[----:B--2---:R-:W-:Y:S01]  /*ca60*/  F2FP.F16.F32.PACK_AB R34, R65, R67 ;  /* 0x000000434122723e */ /* 0x004fe200000000ff */
        /* <DEDUP_REMOVED lines=8> */
[-C--:B--2---:R-:W-:Y:S01]  /*caf0*/  FMUL.FTZ R12, R80, R108.reuse ;  /* 0x0000006c500c7220 */ /* 0x084fe20000410000 */
[----:B------:R-:W1:Y:S01]  /*cb00*/  SHFL.BFLY PT, R37, R6, 0x1, 0x1f ;  /* 0x0c201f0006257f89 */ /* 0x000e6200000e0000 */
[-C--:B------:R-:W-:Y:S01]  /*cb10*/  FMUL.FTZ R76, R76, R108.reuse ;  /* 0x0000006c4c4c7220 */ /* 0x080fe20000410000 */
[-C--:B------:R-:W-:Y:S01]  /*cb20*/  FMUL.FTZ R77, R77, R108.reuse ;  /* 0x0000006c4d4d7220 */ /* 0x080fe20000410000 */
[-C--:B------:R-:W-:Y:S01]  /*cb30*/  FMUL.FTZ R28, R72, R108.reuse ;  /* 0x0000006c481c7220 */ /* 0x080fe20000410000 */
[-C--:B------:R-:W-:Y:S01]  /*cb40*/  FMUL.FTZ R29, R73, R108.reuse ;  /* 0x0000006c491d7220 */ /* 0x080fe20000410000 */
[-C--:B------:R-:W-:Y:S01]  /*cb50*/  FMUL.FTZ R68, R68, R108.reuse ;  /* 0x0000006c44447220 */ /* 0x080fe20000410000 */
[-C--:B------:R-:W-:Y:S01]  /*cb60*/  FMUL.FTZ R69, R69, R108.reuse ;  /* 0x0000006c45457220 */ /* 0x080fe20000410000 */
[----:B------:R-:W-:Y:S01]  /*cb70*/  MUFU.EX2 R53, R53 ;  /* 0x0000003500357308 */ /* 0x000fe20000000800 */
[----:B------:R-:W-:Y:S01]  /*cb80*/  FFMA.FTZ R97, R161, R108, R97 ;  /* 0x0000006ca1617223 */ /* 0x000fe20000010061 */
[----:B------:R-:W-:-:S03]  /*cb90*/  FFMA.FTZ R161, R45, R3, -R55 ;  /* 0x000000032da17223 */ /* 0x000fc60000010837 */
[----:B------:R-:W-:-:S03]  /*cba0*/  FADD.FTZ R97, R94, R97 ;  /* 0x000000615e617221 */ /* 0x000fc60000010000 */
[----:B------:R-:W-:Y:S01]  /*cbb0*/  MUFU.EX2 R52, R52 ;  /* 0x0000003400347308 */ /* 0x000fe20000000800 */
[----:B------:R-:W-:-:S04]  /*cbc0*/  FADD.FTZ R96, R96, R97 ;  /* 0x0000006160607221 */ /* 0x000fc80000010000 */
[----:B------:R-:W-:-:S03]  /*cbd0*/  FADD.FTZ R96, R90, R96 ;  /* 0x000000605a607221 */ /* 0x000fc60000010000 */
[----:B------:R-:W-:Y:S01]  /*cbe0*/  MUFU.EX2 R50, R50 ;  /* 0x0000003200327308 */ /* 0x000fe20000000800 */
[----:B-1----:R-:W-:-:S04]  /*cbf0*/  FMNMX.FTZ R37, R6, R37, !PT ;  /* 0x0000002506257209 */ /* 0x002fc80007810000 */
        /* <DEDUP_REMOVED lines=10> */
[----:B------:R-:W1:Y:S01]  /*cca0*/  LDSM.16.MT88.4 R16, [R87+0x3000] ;  /* 0x003000005710783b */ /* 0x000e620000004200 */
[-CC-:B------:R-:W-:Y:S01]  /*ccb0*/  FFMA.FTZ R99, R5, R3.reuse, -R49.reuse ;  /* 0x0000000305637223 */ /* 0x180fe20000010831 */
[-CC-:B------:R-:W-:Y:S01]  /*ccc0*/  FFMA.FTZ R95, R4, R3.reuse, -R49.reuse ;  /* 0x00000003045f7223 */ /* 0x180fe20000010831 */
[----:B------:R2:W3:Y:S01]  /*ccd0*/  MUFU.EX2 R107, R0 ;  /* 0x00000000006b7308 */ /* 0x0004e20000000800 */
[-CC-:B------:R-:W-:Y:S01]  /*cce0*/  FFMA.FTZ R102, R13, R3.reuse, -R49.reuse ;  /* 0x000000030d667223 */ /* 0x180fe20000010831 */
[-CC-:B------:R-:W-:Y:S01]  /*ccf0*/  FFMA.FTZ R98, R9, R3.reuse, -R49.reuse ;  /* 0x0000000309627223 */ /* 0x180fe20000010831 */
[-CC-:B------:R-:W-:Y:S01]  /*cd00*/  FFMA.FTZ R80, R20, R3.reuse, -R49.reuse ;  /* 0x0000000314507223 */ /* 0x180fe20000010831 */
[----:B------:R-:W-:Y:S01]  /*cd10*/  FMUL.FTZ R13, R81, R108 ;  /* 0x0000006c510d7220 */ /* 0x000fe20000410000 */
        /* <DEDUP_REMOVED lines=11> */
[----:B------:R-:W4:Y:S01]  /*cdd0*/  MUFU.EX2 R103, R103 ;  /* 0x0000006700677308 */ /* 0x000f220000000800 */
[----:B--2---:R-:W-:-:S02]  /*cde0*/  VIADD R0, R87, 0x3020 ;  /* 0x0000302057007836 */ /* 0x004fc40000000000 */
[-C--:B---3--:R-:W-:Y:S01]  /*cdf0*/  FMUL.FTZ R14, R82, R107.reuse ;  /* 0x0000006b520e7220 */ /* 0x088fe20000410000 */
[----:B------:R-:W-:Y:S02]  /*ce00*/  @P3 VIADD R0, R2, 0xffffffe0 ;  /* 0xffffffe002003836 */ /* 0x000fe40000000000 */
[-C--:B------:R-:W-:Y:S01]  /*ce10*/  FMUL.FTZ R15, R83, R107.reuse ;  /* 0x0000006b530f7220 */ /* 0x080fe20000410000 */
[-C--:B------:R-:W-:Y:S01]  /*ce20*/  FMUL.FTZ R78, R78, R107.reuse ;  /* 0x0000006b4e4e7220 */ /* 0x080fe20000410000 */
[----:B------:R-:W-:Y:S01]  /*ce30*/  FMUL.FTZ R79, R79, R107 ;  /* 0x0000006b4f4f7220 */ /* 0x000fe20000410000 */
[----:B------:R-:W-:Y:S01]  /*ce40*/  FFMA.FTZ R2, R24, R3, -R55 ;  /* 0x0000000318027223 */ /* 0x000fe20000010837 */
[----:B------:R-:W2:Y:S01]  /*ce50*/  LDSM.16.MT88.4 R4, [R0] ;  /* 0x000000000004783b */ /* 0x000ea20000004200 */
[----:B------:R-:W-:Y:S01]  /*ce60*/  MUFU.EX2 R102, R102 ;  /* 0x0000006600667308 */ /* 0x000fe20000000800 */
[-C--:B------:R-:W-:Y:S01]  /*ce70*/  FMUL.FTZ R30, R74, R107.reuse ;  /* 0x0000006b4a1e7220 */ /* 0x080fe20000410000 */
[-C--:B------:R-:W-:Y:S01]  /*ce80*/  FMUL.FTZ R31, R75, R107.reuse ;  /* 0x0000006b4b1f7220 */ /* 0x080fe20000410000 */
[-C--:B------:R-:W-:Y:S01]  /*ce90*/  FMUL.FTZ R70, R70, R107.reuse ;  /* 0x0000006b46467220 */ /* 0x080fe20000410000 */
[----:B------:R-:W-:Y:S01]  /*cea0*/  FMUL.FTZ R71, R71, R107 ;  /* 0x0000006b47477220 */ /* 0x000fe20000410000 */
[-CC-:B------:R-:W-:Y:S01]  /*ceb0*/  FFMA.FTZ R75, R119, R3.reuse, -R49.reuse ;  /* 0x00000003774b7223 */ /* 0x180fe20000010831 */
[-CC-:B------:R-:W-:Y:S01]  /*cec0*/  FFMA.FTZ R74, R116, R3.reuse, -R49.reuse ;  /* 0x00000003744a7223 */ /* 0x180fe20000010831 */
[-CC-:B------:R-:W-:Y:S01]  /*ced0*/  FFMA.FTZ R83, R115, R3.reuse, -R49.reuse ;  /* 0x0000000373537223 */ /* 0x180fe20000010831 */
[----:B------:R-:W3:Y:S01]  /*cee0*/  MUFU.EX2 R98, R98 ;  /* 0x0000006200627308 */ /* 0x000ee20000000800 */
[C---:B----4-:R-:W-:Y:S01]  /*cef0*/  F2FP.F16.F32.PACK_AB R9, R103.reuse, R104 ;  /* 0x000000686709723e */ /* 0x050fe200000000ff */
[-CC-:B------:R-:W-:Y:S01]  /*cf00*/  FFMA.FTZ R82, R114, R3.reuse, -R49.reuse ;  /* 0x0000000372527223 */ /* 0x180fe20000010831 */
[--C-:B------:R-:W-:Y:S01]  /*cf10*/  FFMA.FTZ R106, R106, R3, -R49.reuse ;  /* 0x000000036a6a7223 */ /* 0x100fe20000010831 */
[----:B------:R-:W-:Y:S01]  /*cf20*/  FFMA.FTZ R104, R160, R107, R104 ;  /* 0x0000006ba0687223 */ /* 0x000fe20000010068 */
[-CC-:B------:R-:W-:Y:S01]  /*cf30*/  FFMA.FTZ R94, R100, R3.reuse, -R49.reuse ;  /* 0x00000003645e7223 */ /* 0x180fe20000010831 */
[-CC-:B------:R-:W-:Y:S01]  /*cf40*/  FFMA.FTZ R90, R92, R3.reuse, -R49.reuse ;  /* 0x000000035c5a7223 */ /* 0x180fe20000010831 */
[-CC-:B------:R-:W-:Y:S01]  /*cf50*/  FFMA.FTZ R88, R88, R3.reuse, -R49.reuse ;  /* 0x0000000358587223 */ /* 0x180fe20000010831 */
[----:B------:R-:W-:Y:S01]  /*cf60*/  MUFU.EX2 R99, R99 ;  /* 0x0000006300637308 */ /* 0x000fe20000000800 */
[----:B------:R-:W-:Y:S01]  /*cf70*/  FADD.FTZ R104, R103, R104 ;  /* 0x0000006867687221 */ /* 0x000fe20000010000 */
[-CC-:B------:R-:W-:Y:S01]  /*cf80*/  FFMA.FTZ R86, R86, R3.reuse, -R49.reuse ;  /* 0x0000000356567223 */ /* 0x180fe20000010831 */
[----:B------:R-:W-:-:S05]  /*cf90*/  FFMA.FTZ R160, R51, R3, -R49 ;  /* 0x0000000333a07223 */ /* 0x000fca0000010831 */
[----:B------:R-:W4:Y:S01]  /*cfa0*/  MUFU.EX2 R95, R95 ;  /* 0x0000005f005f7308 */ /* 0x000f220000000800 */
[----:B---3--:R-:W-:Y:S01]  /*cfb0*/  F2FP.F16.F32.PACK_AB R11, R98, R102 ;  /* 0x00000066620b723e */ /* 0x008fe200000000ff */
[----:B------:R-:W-:-:S04]  /*cfc0*/  FADD.FTZ R102, R102, R104 ;  /* 0x0000006866667221 */ /* 0x000fc80000010000 */
[----:B------:R-:W-:Y:S02]  /*cfd0*/  FADD.FTZ R102, R98, R102 ;  /* 0x0000006662667221 */ /* 0x000fe40000010000 */
[C---:B-1----:R-:W-:Y:S01]  /*cfe0*/  HMMA.16816.F32 R12, R8.reuse, R16, R12 ;  /* 0x00000010080c723c */ /* 0x042fe2000000180c */
[----:B------:R-:W-:Y:S07]  /*cff0*/  MUFU.EX2 R80, R80 ;  /* 0x0000005000507308 */ /* 0x000fee0000000800 */
[----:B------:R-:W-:Y:S01]  /*d000*/  HMMA.16816.F32 R16, R8, R18, R76 ;  /* 0x000000120810723c */ /* 0x000fe2000000184c */
[----:B------:R1:W3:Y:S02]  /*d010*/  MUFU.EX2 R76, R25 ;  /* 0x00000019004c7308 */ /* 0x0002e40000000800 */
[----:B----4-:R-:W-:Y:S01]  /*d020*/  F2FP.F16.F32.PACK_AB R33, R95, R99 ;  /* 0x000000635f21723e */ /* 0x010fe200000000ff */
[----:B------:R-:W-:-:S04]  /*d030*/  FADD.FTZ R99, R99, R102 ;  /* 0x0000006663637221 */ /* 0x000fc80000010000 */
[----:B------:R-:W-:Y:S01]  /*d040*/  FADD.FTZ R99, R95, R99 ;  /* 0x000000635f637221 */ /* 0x000fe20000010000 */
[C---:B--2---:R-:W-:Y:S01]  /*d050*/  HMMA.16816.F32 R28, R8.reuse, R4, R28 ;  /* 0x00000004081c723c */ /* 0x044fe2000000181c */
[----:B------:R-:W-:Y:S07]  /*d060*/  MUFU.EX2 R75, R75 ;  /* 0x0000004b004b7308 */ /* 0x000fee0000000800 */
[----:B------:R-:W-:Y:S01]  /*d070*/  HMMA.16816.F32 R8, R8, R6, R68 ;  /* 0x000000060808723c */ /* 0x000fe20000001844 */
[----:B------:R-:W-:Y:S02]  /*d080*/  LDSM.16.MT88.4 R4, [R87+0x3800] ;  /* 0x003800005704783b */ /* 0x000fe40000004200 */
[-CC-:B------:R-:W-:Y:S01]  /*d090*/  FFMA.FTZ R68, R122, R3.reuse, -R49.reuse ;  /* 0x000000037a447223 */ /* 0x180fe20000010831 */
[-CC-:B------:R-:W-:Y:S01]  /*d0a0*/  FFMA.FTZ R69, R121, R3.reuse, -R49.reuse ;  /* 0x0000000379457223 */ /* 0x180fe20000010831 */
[----:B------:R-:W-:Y:S01]  /*d0b0*/  FFMA.FTZ R71, R120, R3, -R49 ;  /* 0x0000000378477223 */ /* 0x000fe20000010831 */
[----:B-1----:R-:W1:Y:S01]  /*d0c0*/  LDSM.16.MT88.4 R24, [R0+0x400] ;  /* 0x000400000018783b */ /* 0x002e620000004200 */
[----:B------:R2:W-:Y:S01]  /*d0d0*/  MUFU.EX2 R70, R32 ;  /* 0x0000002000467308 */ /* 0x0005e20000000800 */
[----:B---3--:R-:W-:Y:S01]  /*d0e0*/  F2FP.F16.F32.PACK_AB R35, R76, R80 ;  /* 0x000000504c23723e */ /* 0x008fe200000000ff */
        /* <DEDUP_REMOVED lines=26> */
[----:B------:R-:W-:Y:S01]  /*d290*/  MUFU.EX2 R83, R83 ;  /* 0x0000005300537308 */ /* 0x000fe20000000800 */
[----:B------:R-:W-:-:S04]  /*d2a0*/  FADD.FTZ R71, R71, R70 ;  /* 0x0000004647477221 */ /* 0x000fc80000010000 */
[----:B------:R-:W-:Y:S01]  /*d2b0*/  FADD.FTZ R71, R75, R71 ;  /* 0x000000474b477221 */ /* 0x000fe20000010000 */
[C---:B------:R-:W-:Y:S01]  /*d2c0*/  HMMA.16816.F32 R16, R32.reuse, R6, R16 ;  /* 0x000000062010723c */ /* 0x040fe20000001810 */
[----:B------:R-:W2:Y:S01]  /*d2d0*/  LDSM.16.MT88.4 R4, [R0+0xc00] ;  /* 0x000c00000004783b */ /* 0x000ea20000004200 */
[----:B------:R-:W3:Y:S06]  /*d2e0*/  MUFU.EX2 R82, R82 ;  /* 0x0000005200527308 */ /* 0x000eec0000000800 */
[C---:B-----5:R-:W-:Y:S02]  /*d2f0*/  HMMA.16816.F32 R28, R32.reuse, R20, R28 ;  /* 0x00000014201c723c */ /* 0x060fe4000000181c */
[----:B------:R-:W-:Y:S06]  /*d300*/  MUFU.EX2 R81, R81 ;  /* 0x0000005100517308 */ /* 0x000fec0000000800 */
[----:B------:R-:W-:Y:S01]  /*d310*/  HMMA.16816.F32 R24, R32, R22, R24 ;  /* 0x000000162018723c */ /* 0x000fe20000001818 */
[----:B------:R-:W5:Y:S02]  /*d320*/  LDSM.16.MT88.4 R20, [R87+0x4000] ;  /* 0x004000005714783b */ /* 0x000f640000004200 */
[----:B------:R-:W-:Y:S01]  /*d330*/  F2FP.F16.F32.PACK_AB R32, R57, R58 ;  /* 0x0000003a3920723e */ /* 0x000fe200000000ff */
[----:B------:R-:W3:Y:S01]  /*d340*/  MUFU.EX2 R112, R112 ;  /* 0x0000007000707308 */ /* 0x000ee20000000800 */
[C---:B----4-:R-:W-:Y:S01]  /*d350*/  F2FP.F16.F32.PACK_AB R33, R72.reuse, R75 ;  /* 0x0000004b4821723e */ /* 0x050fe200000000ff */
[----:B------:R-:W-:Y:S01]  /*d360*/  FADD.FTZ R72, R72, R71 ;  /* 0x0000004748487221 */ /* 0x000fe20000010000 */
[----:B------:R-:W-:Y:S01]  /*d370*/  F2FP.F16.F32.PACK_AB R34, R53, R56 ;  /* 0x000000383522723e */ /* 0x000fe200000000ff */
[----:B------:R-:W-:Y:S01]  /*d380*/  LDSM.16.MT88.4 R68, [R0+0x1c00] ;  /* 0x001c00000044783b */ /* 0x000fe20000004200 */
[----:B-1----:R-:W-:Y:S01]  /*d390*/  F2FP.F16.F32.PACK_AB R35, R74, R73 ;  /* 0x000000494a23723e */ /* 0x002fe200000000ff */
[----:B------:R-:W-:-:S02]  /*d3a0*/  FADD.FTZ R72, R73, R72 ;  /* 0x0000004849487221 */ /* 0x000fc40000010000 */
[----:B------:R-:W-:Y:S02]  /*d3b0*/  MUFU.EX2 R43, R43 ;  /* 0x0000002b002b7308 */ /* 0x000fe40000000800 */
[----:B------:R-:W-:Y:S02]  /*d3c0*/  FADD.FTZ R72, R74, R72 ;  /* 0x000000484a487221 */ /* 0x000fe40000010000 */
[C---:B------:R-:W-:Y:S04]  /*d3d0*/  HMMA.16816.F32 R12, R32.reuse, R8, R12 ;  /* 0x00000008200c723c */ /* 0x040fe8000000180c */
[----:B------:R-:W-:Y:S04]  /*d3e0*/  MUFU.EX2 R42, R42 ;  /* 0x0000002a002a7308 */ /* 0x000fe80000000800 */
[C---:B------:R-:W-:Y:S01]  /*d3f0*/  HMMA.16816.F32 R16, R32.reuse, R10, R16 ;  /* 0x0000000a2010723c */ /* 0x040fe20000001810 */
[----:B------:R-:W1:Y:S03]  /*d400*/  LDSM.16.MT88.4 R8, [R0+0x1000] ;  /* 0x001000000008783b */ /* 0x000e660000004200 */
[----:B------:R-:W-:Y:S04]  /*d410*/  MUFU.EX2 R41, R41 ;  /* 0x0000002900297308 */ /* 0x000fe80000000800 */
[C---:B--2---:R-:W-:Y:S04]  /*d420*/  HMMA.16816.F32 R28, R32.reuse, R4, R28 ;  /* 0x00000004201c723c */ /* 0x044fe8000000181c */
[----:B------:R-:W-:Y:S04]  /*d430*/  MUFU.EX2 R40, R40 ;  /* 0x0000002800287308 */ /* 0x000fe80000000800 */
[----:B------:R-:W-:Y:S01]  /*d440*/  HMMA.16816.F32 R24, R32, R6, R24 ;  /* 0x000000062018723c */ /* 0x000fe20000001818 */
[----:B------:R-:W2:Y:S02]  /*d450*/  LDSM.16.MT88.4 R4, [R87+0x4400] ;  /* 0x004400005704783b */ /* 0x000ea40000004200 */
[----:B------:R-:W-:-:S02]  /*d460*/  F2FP.F16.F32.PACK_AB R32, R50, R52 ;  /* 0x000000343220723e */ /* 0x000fc400000000ff */
[----:B---3--:R-:W-:Y:S01]  /*d470*/  F2FP.F16.F32.PACK_AB R33, R82, R83 ;  /* 0x000000535221723e */ /* 0x008fe200000000ff */
[----:B------:R-:W3:Y:S01]  /*d480*/  MUFU.EX2 R111, R111 ;  /* 0x0000006f006f7308 */ /* 0x000ee20000000800 */
[----:B------:R-:W-:Y:S01]  /*d490*/  F2FP.F16.F32.PACK_AB R34, R46, R48 ;  /* 0x000000302e22723e */ /* 0x000fe200000000ff */
[----:B------:R-:W-:Y:S01]  /*d4a0*/  FADD.FTZ R83, R83, R72 ;  /* 0x0000004853537221 */ /* 0x000fe20000010000 */
[----:B------:R-:W-:-:S03]  /*d4b0*/  F2FP.F16.F32.PACK_AB R35, R112, R81 ;  /* 0x000000517023723e */ /* 0x000fc600000000ff */
[----:B------:R-:W-:Y:S02]  /*d4c0*/  FADD.FTZ R83, R82, R83 ;  /* 0x0000005352537221 */ /* 0x000fe40000010000 */
[----:B------:R-:W4:Y:S02]  /*d4d0*/  MUFU.EX2 R109, R109 ;  /* 0x0000006d006d7308 */ /* 0x000f240000000800 */
[----:B-----5:R-:W-:Y:S03]  /*d4e0*/  HMMA.16816.F32 R12, R32, R20, R12 ;  /* 0x00000014200c723c */ /* 0x020fe6000000180c */
[----:B------:R-:W-:-:S04]  /*d4f0*/  FADD.FTZ R83, R81, R83 ;  /* 0x0000005351537221 */ /* 0x000fc80000010000 */
[----:B------:R-:W-:Y:S01]  /*d500*/  FADD.FTZ R112, R112, R83 ;  /* 0x0000005370707221 */ /* 0x000fe20000010000 */
[----:B------:R-:W-:Y:S01]  /*d510*/  MUFU.EX2 R105, R105 ;  /* 0x0000006900697308 */ /* 0x000fe20000000800 */
[----:B------:R-:W-:Y:S01]  /*d520*/  HMMA.16816.F32 R16, R32, R22, R16 ;  /* 0x000000162010723c */ /* 0x000fe20000001810 */
[----:B------:R-:W5:Y:S02]  /*d530*/  LDSM.16.MT88.4 R20, [R0+0x1400] ;  /* 0x001400000014783b */ /* 0x000f640000004200 */
[----:B---3--:R-:W-:-:S04]  /*d540*/  FADD.FTZ R112, R111, R112 ;  /* 0x000000706f707221 */ /* 0x008fc80000010000 */
[----:B------:R-:W3:Y:S01]  /*d550*/  MUFU.EX2 R106, R106 ;  /* 0x0000006a006a7308 */ /* 0x000ee20000000800 */
[C---:B----4-:R-:W-:Y:S01]  /*d560*/  FADD.FTZ R112, R109.reuse, R112 ;  /* 0x000000706d707221 */ /* 0x050fe20000010000 */
[C---:B-1----:R-:W-:Y:S03]  /*d570*/  HMMA.16816.F32 R28, R32.reuse, R8, R28 ;  /* 0x00000008201c723c */ /* 0x042fe6000000181c */
[----:B------:R-:W-:Y:S02]  /*d580*/  F2FP.F16.F32.PACK_AB R8, R42, R43 ;  /* 0x0000002b2a08723e */ /* 0x000fe400000000ff */
[----:B------:R-:W-:Y:S01]  /*d590*/  F2FP.F16.F32.PACK_AB R9, R109, R111 ;  /* 0x0000006f6d09723e */ /* 0x000fe200000000ff */
[----:B------:R-:W-:Y:S02]  /*d5a0*/  MUFU.EX2 R39, R39 ;  /* 0x0000002700277308 */ /* 0x000fe40000000800 */
[----:B------:R-:W-:Y:S03]  /*d5b0*/  HMMA.16816.F32 R24, R32, R10, R24 ;  /* 0x0000000a2018723c */ /* 0x000fe60000001818 */
[----:B------:R-:W-:Y:S01]  /*d5c0*/  F2FP.F16.F32.PACK_AB R10, R40, R41 ;  /* 0x00000029280a723e */ /* 0x000fe200000000ff */
[----:B------:R-:W1:Y:S02]  /*d5d0*/  LDSM.16.MT88.4 R32, [R87+0x4800] ;  /* 0x004800005720783b */ /* 0x000e640000004200 */
[----:B------:R-:W4:Y:S01]  /*d5e0*/  MUFU.EX2 R38, R38 ;  /* 0x0000002600267308 */ /* 0x000f220000000800 */
[----:B---3--:R-:W-:Y:S01]  /*d5f0*/  F2FP.F16.F32.PACK_AB R11, R106, R105 ;  /* 0x000000696a0b723e */ /* 0x008fe200000000ff */
[----:B------:R-:W-:-:S04]  /*d600*/  FADD.FTZ R105, R105, R112 ;  /* 0x0000007069697221 */ /* 0x000fc80000010000 */
[----:B------:R-:W-:Y:S02]  /*d610*/  FADD.FTZ R105, R106, R105 ;  /* 0x000000696a697221 */ /* 0x000fe40000010000 */
[C---:B--2---:R-:W-:Y:S05]  /*d620*/  HMMA.16816.F32 R12, R8.reuse, R4, R12 ;  /* 0x00000004080c723c */ /* 0x044fea000000180c */
[----:B------:R-:W-:Y:S01]  /*d630*/  FADD.FTZ R4, R89, R91 ;  /* 0x0000005b59047221 */ /* 0x000fe20000010000 */
[----:B------:R-:W-:Y:S03]  /*d640*/  MUFU.EX2 R2, R2 ;  /* 0x0000000200027308 */ /* 0x000fe60000000800 */
[----:B------:R-:W-:Y:S01]  /*d650*/  FADD.FTZ R4, R67, R4 ;  /* 0x0000000443047221 */ /* 0x000fe20000010000 */
[----:B------:R-:W-:Y:S03]  /*d660*/  HMMA.16816.F32 R16, R8, R6, R16 ;  /* 0x000000060810723c */ /* 0x000fe60000001810 */
[----:B------:R-:W-:Y:S01]  /*d670*/  FADD.FTZ R4, R65, R4 ;  /* 0x0000000441047221 */ /* 0x000fe20000010000 */
[----:B------:R-:W2:Y:S03]  /*d680*/  MUFU.EX2 R93, R93 ;  /* 0x0000005d005d7308 */ /* 0x000ea60000000800 */
[----:B------:R-:W-:-:S02]  /*d690*/  FADD.FTZ R66, R66, R4 ;  /* 0x0000000442427221 */ /* 0x000fc40000010000 */
[----:B------:R3:W1:Y:S01]  /*d6a0*/  LDSM.16.MT88.4 R4, [R0+0x1800] ;  /* 0x001800000004783b */ /* 0x0006620000004200 */
[C---:B-----5:R-:W-:Y:S03]  /*d6b0*/  HMMA.16816.F32 R28, R8.reuse, R20, R28 ;  /* 0x00000014081c723c */ /* 0x060fe6000000181c */
[----:B------:R-:W-:Y:S01]  /*d6c0*/  FADD.FTZ R66, R63, R66 ;  /* 0x000000423f427221 */ /* 0x000fe20000010000 */
[----:B------:R-:W-:Y:S01]  /*d6d0*/  MUFU.EX2 R94, R94 ;  /* 0x0000005e005e7308 */ /* 0x000fe20000000800 */
[-CC-:B------:R-:W-:Y:S02]  /*d6e0*/  FFMA.FTZ R21, R59, R3.reuse, -R49.reuse ;  /* 0x000000033b157223 */ /* 0x180fe40000010831 */
[----:B------:R-:W-:Y:S01]  /*d6f0*/  FADD.FTZ R66, R62, R66 ;  /* 0x000000423e427221 */ /* 0x000fe20000010000 */
[----:B------:R-:W-:Y:S03]  /*d700*/  HMMA.16816.F32 R24, R8, R22, R24 ;  /* 0x000000160818723c */ /* 0x000fe60000001818 */
[----:B------:R-:W-:Y:S01]  /*d710*/  FADD.FTZ R61, R61, R66 ;  /* 0x000000423d3d7221 */ /* 0x000fe20000010000 */
[----:B------:R-:W5:Y:S01]  /*d720*/  MUFU.EX2 R90, R90 ;  /* 0x0000005a005a7308 */ /* 0x000f620000000800 */
[-CC-:B------:R-:W-:Y:S01]  /*d730*/  FFMA.FTZ R22, R60, R3.reuse, -R49.reuse ;  /* 0x000000033c167223 */ /* 0x180fe20000010831 */
[----:B------:R-:W-:Y:S01]  /*d740*/  FFMA.FTZ R23, R54, R3, -R49 ;  /* 0x0000000336177223 */ /* 0x000fe20000010831 */
[----:B------:R-:W-:Y:S01]  /*d750*/  FADD.FTZ R61, R58, R61 ;  /* 0x0000003d3a3d7221 */ /* 0x000fe20000010000 */
[----:B----4-:R-:W-:Y:S01]  /*d760*/  F2FP.F16.F32.PACK_AB R8, R38, R39 ;  /* 0x000000272608723e */ /* 0x010fe200000000ff */
[----:B------:R-:W-:Y:S01]  /*d770*/  IMAD.MOV.U32 R49, RZ, RZ, R130 ;  /* 0x000000ffff317224 */ /* 0x000fe200078e0082 */
[----:B--2---:R-:W-:Y:S01]  /*d780*/  F2FP.F16.F32.PACK_AB R10, R93, R2 ;  /* 0x000000025d0a723e */ /* 0x004fe200000000ff */
[----:B------:R-:W-:Y:S01]  /*d790*/  FADD.FTZ R57, R57, R61 ;  /* 0x0000003d39397221 */ /* 0x000fe20000010000 */
[----:B------:R-:W-:Y:S03]  /*d7a0*/  MUFU.EX2 R67, R88 ;  /* 0x0000005800437308 */ /* 0x000fe60000000800 */
[----:B------:R-:W-:Y:S01]  /*d7b0*/  FADD.FTZ R56, R56, R57 ;  /* 0x0000003938387221 */ /* 0x000fe20000010000 */
[----:B---3--:R-:W-:-:S02]  /*d7c0*/  IMAD.MOV.U32 R0, RZ, RZ, R37 ;  /* 0x000000ffff007224 */ /* 0x008fc400078e0025 */
[----:B------:R-:W-:Y:S02]  /*d7d0*/  @P0 IMAD.MOV.U32 R0, RZ, RZ, R37 ;  /* 0x000000ffff000224 */ /* 0x000fe400078e0025 */
[----:B------:R-:W-:Y:S01]  /*d7e0*/  FADD.FTZ R56, R53, R56 ;  /* 0x0000003835387221 */ /* 0x000fe20000010000 */
[----:B------:R-:W2:Y:S01]  /*d7f0*/  MUFU.EX2 R20, R86 ;  /* 0x0000005600147308 */ /* 0x000ea20000000800 */
[----:B-----5:R-:W-:Y:S01]  /*d800*/  F2FP.F16.F32.PACK_AB R9, R90, R94 ;  /* 0x0000005e5a09723e */ /* 0x020fe200000000ff */
[----:B------:R-:W-:Y:S01]  /*d810*/  FADD.FTZ R94, R94, R105 ;  /* 0x000000695e5e7221 */ /* 0x000fe20000010000 */
[----:B------:R-:W-:-:S03]  /*d820*/  FADD.FTZ R52, R52, R56 ;  /* 0x0000003834347221 */ /* 0x000fc60000010000 */
[----:B------:R-:W-:Y:S01]  /*d830*/  FADD.FTZ R94, R90, R94 ;  /* 0x0000005e5a5e7221 */ /* 0x000fe20000010000 */
[----:B------:R-:W-:Y:S01]  /*d840*/  FADD.FTZ R52, R50, R52 ;  /* 0x0000003432347221 */ /* 0x000fe20000010000 */
[----:B------:R-:W-:Y:S03]  /*d850*/  MUFU.EX2 R110, R110 ;  /* 0x0000006e006e7308 */ /* 0x000fe60000000800 */
[----:B------:R-:W-:-:S04]  /*d860*/  FADD.FTZ R52, R48, R52 ;  /* 0x0000003430347221 */ /* 0x000fc80000010000 */
[----:B------:R-:W-:Y:S01]  /*d870*/  FADD.FTZ R52, R46, R52 ;  /* 0x000000342e347221 */ /* 0x000fe20000010000 */
[----:B------:R-:W3:Y:S01]  /*d880*/  MUFU.EX2 R101, R101 ;  /* 0x0000006500657308 */ /* 0x000ee20000000800 */
[----:B--2---:R-:W-:Y:S01]  /*d890*/  F2FP.F16.F32.PACK_AB R11, R20, R67 ;  /* 0x00000043140b723e */ /* 0x004fe200000000ff */
[----:B------:R-:W-:Y:S01]  /*d8a0*/  FADD.FTZ R67, R67, R94 ;  /* 0x0000005e43437221 */ /* 0x000fe20000010000 */
[----:B------:R-:W-:-:S03]  /*d8b0*/  FADD.FTZ R43, R43, R52 ;  /* 0x000000342b2b7221 */ /* 0x000fc60000010000 */
[----:B------:R-:W-:Y:S01]  /*d8c0*/  FADD.FTZ R67, R20, R67 ;  /* 0x0000004314437221 */ /* 0x000fe20000010000 */
[----:B------:R-:W-:Y:S01]  /*d8d0*/  FADD.FTZ R43, R42, R43 ;  /* 0x0000002b2a2b7221 */ /* 0x000fe20000010000 */
[----:B------:R-:W-:Y:S01]  /*d8e0*/  MUFU.EX2 R22, R22 ;  /* 0x0000001600167308 */ /* 0x000fe20000000800 */
[----:B-1----:R-:W-:Y:S03]  /*d8f0*/  HMMA.16816.F32 R12, R8, R32, R12 ;  /* 0x00000020080c723c */ /* 0x002fe6000000180c */
[----:B------:R-:W-:-:S04]  /*d900*/  FADD.FTZ R41, R41, R43 ;  /* 0x0000002b29297221 */ /* 0x000fc80000010000 */
[----:B------:R-:W-:Y:S01]  /*d910*/  FADD.FTZ R41, R40, R41 ;  /* 0x0000002928297221 */ /* 0x000fe20000010000 */
[----:B------:R-:W1:Y:S01]  /*d920*/  MUFU.EX2 R21, R21 ;  /* 0x0000001500157308 */ /* 0x000e620000000800 */
[----:B------:R-:W-:Y:S03]  /*d930*/  HMMA.16816.F32 R28, R8, R4, R28 ;  /* 0x00000004081c723c */ /* 0x000fe6000000181c */
[----:B---3--:R-:W-:Y:S01]  /*d940*/  F2FP.F16.F32.PACK_AB R4, R101, R110 ;  /* 0x0000006e6504723e */ /* 0x008fe200000000ff */
[----:B------:R-:W-:-:S04]  /*d950*/  FADD.FTZ R39, R39, R41 ;  /* 0x0000002927277221 */ /* 0x000fc80000010000 */
[----:B------:R-:W-:Y:S01]  /*d960*/  FADD.FTZ R39, R38, R39 ;  /* 0x0000002726277221 */ /* 0x000fe20000010000 */
[----:B------:R-:W2:Y:S01]  /*d970*/  MUFU.EX2 R64, R64 ;  /* 0x0000004000407308 */ /* 0x000ea20000000800 */
[----:B------:R-:W-:Y:S03]  /*d980*/  HMMA.16816.F32 R16, R8, R34, R16 ;  /* 0x000000220810723c */ /* 0x000fe60000001810 */
[----:B------:R-:W-:-:S04]  /*d990*/  FADD.FTZ R2, R2, R39 ;  /* 0x0000002702027221 */ /* 0x000fc80000010000 */
[----:B------:R-:W-:Y:S01]  /*d9a0*/  FADD.FTZ R2, R93, R2 ;  /* 0x000000025d027221 */ /* 0x000fe20000010000 */
[----:B------:R-:W3:Y:S01]  /*d9b0*/  MUFU.EX2 R161, R161 ;  /* 0x000000a100a17308 */ /* 0x000ee20000000800 */
[----:B------:R-:W-:Y:S03]  /*d9c0*/  HMMA.16816.F32 R24, R8, R6, R24 ;  /* 0x000000060818723c */ /* 0x000fe60000001818 */
[----:B-1----:R-:W-:Y:S01]  /*d9d0*/  F2FP.F16.F32.PACK_AB R5, R21, R22 ;  /* 0x000000161505723e */ /* 0x002fe200000000ff */
[----:B------:R-:W-:Y:S01]  /*d9e0*/  FADD.FTZ R110, R110, R2 ;  /* 0x000000026e6e7221 */ /* 0x000fe20000010000 */
[----:B------:R-:W-:Y:S01]  /*d9f0*/  FADD.FTZ R22, R22, R67 ;  /* 0x0000004316167221 */ /* 0x000fe20000010000 */
[----:B------:R-:W-:Y:S02]  /*da00*/  IMAD.MOV.U32 R2, RZ, RZ, R36 ;  /* 0x000000ffff027224 */ /* 0x000fe400078e0024 */
[----:B------:R-:W-:Y:S01]  /*da10*/  FADD.FTZ R110, R101, R110 ;  /* 0x0000006e656e7221 */ /* 0x000fe20000010000 */
[----:B------:R-:W1:Y:S01]  /*da20*/  MUFU.EX2 R23, R23 ;  /* 0x0000001700177308 */ /* 0x000e620000000800 */
[----:B------:R-:W-:Y:S01]  /*da30*/  FADD.FTZ R22, R21, R22 ;  /* 0x0000001615167221 */ /* 0x000fe20000010000 */
[----:B------:R-:W-:-:S02]  /*da40*/  @P0 IMAD.MOV.U32 R2, RZ, RZ, R36 ;  /* 0x000000ffff020224 */ /* 0x000fc400078e0024 */
[----:B--2---:R-:W-:-:S04]  /*da50*/  FADD.FTZ R110, R64, R110 ;  /* 0x0000006e406e7221 */ /* 0x004fc80000010000 */
[----:B------:R-:W2:Y:S01]  /*da60*/  MUFU.EX2 R160, R160 ;  /* 0x000000a000a07308 */ /* 0x000ea20000000800 */
[C---:B---3--:R-:W-:Y:S01]  /*da70*/  F2FP.F16.F32.PACK_AB R6, R161.reuse, R64 ;  /* 0x00000040a106723e */ /* 0x048fe200000000ff */
[----:B------:R-:W-:Y:S01]  /*da80*/  FADD.FTZ R161, R161, R110 ;  /* 0x0000006ea1a17221 */ /* 0x000fe20000010000 */
[----:B-1----:R-:W-:Y:S01]  /*da90*/  FADD.FTZ R22, R23, R22 ;  /* 0x0000001617167221 */ /* 0x002fe20000010000 */
[----:B--2---:R-:W-:-:S03]  /*daa0*/  F2FP.F16.F32.PACK_AB R7, R160, R23 ;  /* 0x00000017a007723e */ /* 0x004fc600000000ff */
[----:B------:R-:W-:-:S04]  /*dab0*/  FADD.FTZ R160, R160, R22 ;  /* 0x00000016a0a07221 */ /* 0x000fc80000010000 */
[C---:B------:R-:W-:Y:S08]  /*dac0*/  HMMA.16816.F32 R80, R4.reuse, R76, R12 ;  /* 0x0000004c0450723c */ /* 0x040ff0000000180c */
[C---:B------:R-:W-:Y:S08]  /*dad0*/  HMMA.16816.F32 R72, R4.reuse, R68, R28 ;  /* 0x000000440448723c */ /* 0x040ff0000000181c */
[C---:B------:R-:W-:Y:S08]  /*dae0*/  HMMA.16816.F32 R76, R4.reuse, R78, R16 ;  /* 0x0000004e044c723c */ /* 0x040ff00000001810 */
[----:B------:R-:W-:Y:S01]  /*daf0*/  HMMA.16816.F32 R68, R4, R70, R24 ;  /* 0x000000460444723c */ /* 0x000fe20000001818 */
[----:B------:R-:W-:-:S04]  /*db00*/  NOP ;  /* 0x0000000000007918 */ /* 0x000fc80000000000 */
[----:B------:R-:W-:-:S15]  /*db10*/  @P0 BRA `(.L_x_9199) ;  /* 0x0000000000040947 */ /* 0x000fde0003800000 */
.L_x_9190:
[----:B------:R-:W-:-:S07]  /*db20*/  IADD3 R47, PT, PT, R49, -0x1, RZ ;  /* 0xffffffff312f7810 */ /* 0x000fce0007ffe0ff */
.L_x_9199:
[----:B------:R-:W-:Y:S05]  /*db30*/  BSYNC B2 ;  /* 0x0000000000027941 */ /* 0x000fea0003800000 */
.L_x_9189:
        /* <DEDUP_REMOVED lines=10> */
.L_x_9207:
        /* <DEDUP_REMOVED lines=78> */
.L_x_9202:
[----:B------:R-:W-:Y:S05]  /*e0c0*/  BSYNC.RECONVERGENT B0 ;  /* 0x0000000000007941 */ /* 0x000fea0003800200 */
.L_x_9201:
[----:B------:R-:W1:Y:S01]  /*e0d0*/  S2UR UR6, SR_CgaCtaId ;  /* 0x00000000000679c3 */ /* 0x000e620000008800 */
[C---:B------:R-:W-:Y:S01]  /*e0e0*/  IMAD.SHL.U32 R131, R0.reuse, 0x20, RZ ;  /* 0x0000002000837824 */ /* 0x040fe200078e00ff */
[----:B------:R-:W-:Y:S01]  /*e0f0*/  SHF.R.U32.HI R128, RZ, 0x1, R0 ;  /* 0x00000001ff807819 */ /* 0x000fe20000011600 */
[C---:B------:R-:W-:Y:S01]  /*e100*/  IMAD.SHL.U32 R129, R0.reuse, 0x10, RZ ;  /* 0x0000001000817824 */ /* 0x040fe200078e00ff */
[----:B------:R-:W-:Y:S01]  /*e110*/  UMOV UR7, 0x400 ;  /* 0x0000040000077882 */ /* 0x000fe20000000000 */
[C---:B------:R-:W-:Y:S01]  /*e120*/  IMAD.SHL.U32 R4, R0.reuse, 0x8, RZ ;  /* 0x0000000800047824 */ /* 0x040fe200078e00ff */
[----:B------:R-:W-:Y:S01]  /*e130*/  LOP3.LUT R88, R131, 0xc0, RZ, 0xc0, !PT ;  /* 0x000000c083587812 */ /* 0x000fe200078ec0ff */
[----:B------:R-:W-:Y:S01]  /*e140*/  IMAD.SHL.U32 R2, R0, 0x4, RZ ;  /* 0x0000000400027824 */ /* 0x000fe200078e00ff */
[----:B------:R-:W-:Y:S01]  /*e150*/  LOP3.LUT R3, R129, 0x100, RZ, 0xc0, !PT ;  /* 0x0000010081037812 */ /* 0x000fe200078ec0ff */
[----:B------:R-:W-:Y:S01]  /*e160*/  IMAD.MOV.U32 R8, RZ, RZ, R139 ;  /* 0x000000ffff087224 */ /* 0x000fe200078e008b */
[----:B------:R-:W-:Y:S01]  /*e170*/  LOP3.LUT R5, R4, 0xc0, RZ, 0xc0, !PT ;  /* 0x000000c004057812 */ /* 0x000fe200078ec0ff */
[----:B------:R-:W-:Y:S01]  /*e180*/  IMAD.MOV.U32 R9, RZ, RZ, R138 ;  /* 0x000000ffff097224 */ /* 0x000fe200078e008a */
[----:B------:R-:W-:Y:S01]  /*e190*/  LOP3.LUT R2, R2, 0x18, RZ, 0xc0, !PT ;  /* 0x0000001802027812 */ /* 0x000fe200078ec0ff */
[----:B------:R-:W-:Y:S01]  /*e1a0*/  IMAD.MOV.U32 R124, RZ, RZ, 0x20 ;  /* 0x00000020ff7c7424 */ /* 0x000fe200078e00ff */
[--C-:B------:R-:W-:Y:S01]  /*e1b0*/  LOP3.LUT R3, R3, 0x20, R131.reuse, 0xf8, !PT ;  /* 0x0000002003037812 */ /* 0x100fe200078ef883 */
[----:B------:R-:W-:Y:S01]  /*e1c0*/  VIADD R156, R156, 0xffffffff ;  /* 0xffffffff9c9c7836 */ /* 0x000fe20000000000 */
[--C-:B------:R-:W-:Y:S01]  /*e1d0*/  LOP3.LUT R88, R88, 0x8, R0.reuse, 0xf8, !PT ;  /* 0x0000000858587812 */ /* 0x100fe200078ef800 */
[----:B------:R-:W-:Y:S01]  /*e1e0*/  BSSY.RECONVERGENT B1, `(.L_x_9203) ;  /* 0x00000b7000017945 */ /* 0x000fe20003800200 */
[----:B------:R-:W-:Y:S02]  /*e1f0*/  LOP3.LUT R5, R5, 0x18, R0, 0xf8, !PT ;  /* 0x0000001805057812 */ /* 0x000fe400078ef800 */
[----:B------:R-:W-:Y:S02]  /*e200*/  LOP3.LUT R88, R3, R88, R2, 0xf6, !PT ;  /* 0x0000005803587212 */ /* 0x000fe400078ef602 */
[----:B------:R-:W-:Y:S02]  /*e210*/  LOP3.LUT R130, R128, 0x8, RZ, 0xc0, !PT ;  /* 0x0000000880827812 */ /* 0x000fe400078ec0ff */
[--C-:B------:R-:W-:Y:S01]  /*e220*/  LOP3.LUT R3, R5, 0x18, R4.reuse, 0x78, !PT ;  /* 0x0000001805037812 */ /* 0x100fe200078e7804 */
[----:B-1----:R-:W-:Y:S01]  /*e230*/  ULEA UR6, UR6, UR7, 0x18 ;  /* 0x0000000706067291 */ /* 0x002fe2000f8ec0ff */
[--C-:B------:R-:W-:Y:S02]  /*e240*/  LOP3.LUT R130, R130, 0xc0, R131.reuse, 0xf8, !PT ;  /* 0x000000c082827812 */ /* 0x100fe400078ef883 */
[----:B------:R-:W-:Y:S02]  /*e250*/  LOP3.LUT R3, R3, 0x1f20, R4, 0xf8, !PT ;  /* 0x00001f2003037812 */ /* 0x000fe400078ef804 */
[----:B------:R-:W-:Y:S02]  /*e260*/  LOP3.LUT R130, R130, R2, RZ, 0x3c, !PT ;  /* 0x0000000282827212 */ /* 0x000fe400078e3cff */
[----:B------:R-:W-:Y:S02]  /*e270*/  LEA R2, R3, UR6, 0x1 ;  /* 0x0000000603027c11 */ /* 0x000fe4000f8e08ff */
[----:B------:R-:W-:Y:S02]  /*e280*/  IADD3 R4, P0, PT, R150, R139, RZ ;  /* 0x0000008b96047210 */ /* 0x000fe40007f1e0ff */
[----:B------:R-:W-:Y:S01]  /*e290*/  LOP3.LUT R129, R129, 0x3e00, RZ, 0xc0, !PT ;  /* 0x00003e0081817812 */ /* 0x000fe200078ec0ff */
[----:B------:R-:W-:Y:S01]  /*e2a0*/  @!PT LDS RZ, [RZ] ;  /* 0x00000000fffff984 */ /* 0x000fe20000000800 */
[----:B------:R-:W-:Y:S01]  /*e2b0*/  @!PT LDS RZ, [RZ] ;  /* 0x00000000fffff984 */ /* 0x000fe20000000800 */
[----:B------:R-:W-:Y:S01]  /*e2c0*/  @!PT LDS RZ, [RZ] ;  /* 0x00000000fffff984 */ /* 0x000fe20000000800 */
[----:B------:R1:W-:Y:S01]  /*e2d0*/  LDGSTS.E.BYPASS.LTC128B.128 [R2+0x3000], desc[UR4][R8.64] ;  /* 0x0300000008027fae */ /* 0x0003e2000b981a04 */
[----:B------:R-:W-:Y:S01]  /*e2e0*/  LEA R88, R88, UR6, 0x1 ;  /* 0x0000000658587c11 */ /* 0x000fe2000f8e08ff */
[----:B------:R-:W-:Y:S01]  /*e2f0*/  IMAD.X R5, R151, 0x1, R138, P0 ;  /* 0x0000000197057824 */ /* 0x000fe200000e068a */
[----:B------:R-:W-:Y:S02]  /*e300*/  IADD3 R6, P0, PT, R4, R150, RZ ;  /* 0x0000009604067210 */ /* 0x000fe40007f1e0ff */
[----:B------:R-:W-:Y:S02]  /*e310*/  LOP3.LUT R92, R129, 0x20, R131, 0xf8, !PT ;  /* 0x00000020815c7812 */ /* 0x000fe400078ef883 */
[----:B------:R-:W-:Y:S01]  /*e320*/  LDGSTS.E.BYPASS.LTC128B.128 [R2+0x3800], desc[UR4][R4.64] ;  /* 0x0380000004027fae */ /* 0x000fe2000b981a04 */
[----:B------:R-:W-:Y:S01]  /*e330*/  IMAD.X R7, R5, 0x1, R151, P0 ;  /* 0x0000000105077824 */ /* 0x000fe200000e0697 */
[----:B------:R-:W-:Y:S02]  /*e340*/  LOP3.LUT R92, R92, 0x100, R131, 0xf8, !PT ;  /* 0x000001005c5c7812 */ /* 0x000fe400078ef883 */
[----:B------:R-:W-:Y:S02]  /*e350*/  LOP3.LUT P2, RZ, R0, 0x4, RZ, 0xc0, !PT ;  /* 0x0000000400ff7812 */ /* 0x000fe4000784c0ff */
[----:B------:R-:W-:Y:S01]  /*e360*/  LDGSTS.E.BYPASS.LTC128B.128 [R2+0x4000], desc[UR4][R6.64] ;  /* 0x0400000006027fae */ /* 0x000fe2000b981a04 */
[----:B------:R-:W-:Y:S02]  /*e370*/  LOP3.LUT R92, R92, R130, RZ, 0xfc, !PT ;  /* 0x000000825c5c7212 */ /* 0x000fe400078efcff */
[----:B------:R-:W-:Y:S02]  /*e380*/  SEL R124, R124, 0xffffffe0, !P2 ;  /* 0xffffffe07c7c7807 */ /* 0x000fe40005000000 */
[----:B------:R-:W-:Y:S02]  /*e390*/  LEA R92, R92, UR6, 0x1 ;  /* 0x000000065c5c7c11 */ /* 0x000fe4000f8e08ff */
[----:B-1----:R-:W-:Y:S05]  /*e3a0*/  IADD3 R8, P0, PT, R6, R150, RZ ;  /* 0x0000009606087210 */ /* 0x002fea0007f1e0ff */
[----:B------:R-:W-:Y:S01]  /*e3b0*/  IMAD.X R9, R7, 0x1, R151, P0 ;  /* 0x0000000107097824 */ /* 0x000fe200000e0697 */
[----:B------:R-:W-:Y:S04]  /*e3c0*/  ISETP.GT.AND P0, PT, R156, R134, PT ;  /* 0x000000869c00720c */ /* 0x000fe80003f04270 */
[----:B------:R1:W-:Y:S06]  /*e3d0*/  LDGSTS.E.BYPASS.LTC128B.128 [R2+0x4800], desc[UR4][R8.64] ;  /* 0x0480000008027fae */ /* 0x0003ec000b981a04 */
[----:B------:R2:W-:Y:S06]  /*e3e0*/  LDSM.16.M88.4 R64, [R92] ;  /* 0x000000005c40783b */ /* 0x0005ec0000000200 */
[----:B------:R-:W-:Y:S06]  /*e3f0*/  LDSM.16.M88.4 R16, [R88+0x1400] ;  /* 0x001400005810783b */ /* 0x000fec0000000200 */
[----:B------:R-:W-:Y:S06]  /*e400*/  LDSM.16.M88.4 R24, [R88+0x1800] ;  /* 0x001800005818783b */ /* 0x000fec0000000200 */
[----:B------:R-:W-:Y:S01]  /*e410*/  LDSM.16.M88.4 R32, [R88+0x1c00] ;  /* 0x001c00005820783b */ /* 0x000fe20000000200 */
[----:B--2---:R-:W-:Y:S05]  /*e420*/  IMAD.IADD R92, R92, 0x1, R124 ;  /* 0x000000015c5c7824 */ /* 0x004fea00078e027c */
        /* <DEDUP_REMOVED lines=129> */
.L_x_9206:
[----:B------:R-:W-:Y:S05]  /*ec40*/  BSYNC.RECONVERGENT B0 ;  /* 0x0000000000007941 */ /* 0x000fea0003800200 */
.L_x_9205:
        /* <DEDUP_REMOVED lines=16> */
.L_x_9204:
[----:B------:R-:W-:Y:S05]  /*ed50*/  BSYNC.RECONVERGENT B1 ;  /* 0x0000000000017941 */ /* 0x000fea0003800200 */
.L_x_9203:
[C---:B-1----:R-:W-:Y:S02]  /*ed60*/  VIADD R88, R158.reuse, 0xffffffc1 ;  /* 0xffffffc19e587836 */ /* 0x042fe40000000000 */
[C---:B------:R-:W-:Y:S02]  /*ed70*/  VIADD R3, R158.reuse, 0xffffffc0 ;  /* 0xffffffc09e037836 */ /* 0x040fe40000000000 */
        /* <DEDUP_REMOVED lines=75> */
[CC--:B------:R-:W-:Y:S02]  /*f230*/  ISETP.GE.AND P0, PT, R158.reuse, R155.reuse, PT ;  /* 0x0000009b9e00720c */ /* 0x0c0fe40003f06270 */
        /* <DEDUP_REMOVED lines=13> */
[C---:B------:R-:W-:Y:S01]  /*f310*/  VIADD R32, R158.reuse, 0x21 ;  /* 0x000000219e207836 */ /* 0x040fe20000000000 */
        /* <DEDUP_REMOVED lines=8> */
[C---:B------:R-:W-:Y:S01]  /*f3a0*/  VIADD R44, R158.reuse, 0x19 ;  /* 0x000000199e2c7836 */ /* 0x040fe20000000000 */
        /* <DEDUP_REMOVED lines=18> */
[C---:B------:R-:W-:Y:S01]  /*f4d0*/  VIADD R52, R158.reuse, 0x38 ;  /* 0x000000389e347836 */ /* 0x040fe20000000000 */
        /* <DEDUP_REMOVED lines=71> */
[-C--:B------:R-:W-:Y:S02]  /*f950*/  ISETP.GE.AND P5, PT, R2, R152.reuse, PT ;  /* 0x000000980200720c */ /* 0x080fe40003fa6270 */
[----:B------:R-:W-:Y:S02]  /*f960*/  FSEL R13, R106, -INF , !P6 ;  /* 0xff8000006a0d7808 */ /* 0x000fe40007000000 */
[-C--:B------:R-:W-:Y:S02]  /*f970*/  ISETP.GE.AND P6, PT, R92, R152.reuse, PT ;  /* 0x000000985c00720c */ /* 0x080fe40003fc6270 */
[----:B------:R-:W-:Y:S02]  /*f980*/  FMNMX3.FTZ R0, R0, R23, R22, !PT ;  /* 0x0000001700007276 */ /* 0x000fe40007810016 */
[CC--:B------:R-:W-:Y:S01]  /*f990*/  ISETP.GE.AND P1, PT, R158.reuse, R152.reuse, PT ;  /* 0x000000989e00720c */ /* 0x0c0fe20003f26270 */
        /* <DEDUP_REMOVED lines=446> */
.L_x_9200:
        /* <DEDUP_REMOVED lines=11> */
.L_x_9216:
[----:B------:R-:W2:Y:S01]  /*11630*/  S2R R4, SR_CgaCtaId ;  /* 0x0000000000047919 */ /* 0x000ea20000008800 */
[----:B----4-:R-:W-:Y:S01]  /*11640*/  FADD.FTZ R9, R160, R3 ;  /* 0x00000003a0097221 */ /* 0x010fe20000010000 */
[----:B------:R-:W-:Y:S01]  /*11650*/  MOV R3, 0x400 ;  /* 0x0000040000037802 */ /* 0x000fe20000000f00 */
[----:B------:R-:W4:Y:S01]  /*11660*/  MUFU.RCP R8, R7 ;  /* 0x0000000700087308 */ /* 0x000f220000001000 */
[----:B------:R-:W1:Y:S01]  /*11670*/  S2R R5, SR_TID.X ;  /* 0x0000000000057919 */ /* 0x000e620000002100 */
[----:B------:R-:W-:Y:S02]  /*11680*/  FSETP.NE.FTZ.AND P4, PT, R7, RZ, PT ;  /* 0x000000ff0700720b */ /* 0x000fe40003f95000 */
[----:B------:R-:W-:-:S04]  /*11690*/  FSETP.NE.FTZ.AND P3, PT, R9, RZ, PT ;  /* 0x000000ff0900720b */ /* 0x000fc80003f75000 */
        /* <DEDUP_REMOVED lines=13> */
[C---:B-1----:R-:W-:Y:S01]  /*11770*/  IMAD.SHL.U32 R4, R5.reuse, 0x2, RZ ;  /* 0x0000000205047824 */ /* 0x042fe200078e00ff */
[C---:B------:R-:W-:Y:S01]  /*11780*/  SHF.L.U32 R11, R5.reuse, 0x3, RZ ;  /* 0x00000003050b7819 */ /* 0x040fe200000006ff */
[----:B------:R-:W-:-:S02]  /*11790*/  IMAD.SHL.U32 R13, R5, 0x4, RZ ;  /* 0x00000004050d7824 */ /* 0x000fc400078e00ff */
[----:B------:R-:W-:Y:S01]  /*117a0*/  FMUL.FTZ R79, R10, R79 ;  /* 0x0000004f0a4f7220 */ /* 0x000fe20000410000 */
[----:B------:R-:W-:Y:S01]  /*117b0*/  FMUL.FTZ R68, R8, R68 ;  /* 0x0000004408447220 */ /* 0x000fe20000410000 */
[----:B------:R-:W-:Y:S01]  /*117c0*/  LOP3.LUT R4, R129, 0x6, R4, 0xf8, !PT ;  /* 0x0000000681047812 */ /* 0x000fe200078ef804 */
        /* <DEDUP_REMOVED lines=31> */
[----:B-1----:R-:W4:Y:S01]  /*119c0*/  LD.E.U8 R4, desc[UR4][R84.64+0x1c8] ;  /* 0x0001c80454047980 */ /* 0x002f22000c101100 */
[----:B------:R-:W-:-:S03]  /*119d0*/  ISETP.NE.AND P0, PT, R145, -0x1, PT ;  /* 0xffffffff9100780c */ /* 0x000fc60003f05270 */
[----:B------:R-:W3:Y:S04]  /*119e0*/  LD.E.64 R28, desc[UR4][R84.64+0x90] ;  /* 0x00009004541c7980 */ /* 0x000ee8000c101b00 */
[----:B------:R-:W3:Y:S04]  /*119f0*/  LD.E.64 R22, desc[UR4][R84.64+0x88] ;  /* 0x0000880454167980 */ /* 0x000ee8000c101b00 */
[----:B------:R1:W5:Y:S04]  /*11a00*/  LD.E.64 R18, desc[UR4][R84.64+0xa0] ;  /* 0x0000a00454127980 */ /* 0x000368000c101b00 */
[----:B--2---:R-:W2:Y:S04]  /*11a10*/  @!P0 LD.E.64 R14, desc[UR4][R84.64+0x80] ;  /* 0x00008004540e8980 */ /* 0x004ea8000c101b00 */
[----:B------:R1:W5:Y:S01]  /*11a20*/  LD.E.64 R20, desc[UR4][R84.64+0x70] ;  /* 0x0000700454147980 */ /* 0x000362000c101b00 */
[----:B----4-:R-:W-:-:S13]  /*11a30*/  ISETP.NE.AND P1, PT, R4, RZ, PT ;  /* 0x000000ff0400720c */ /* 0x010fda0003f25270 */
[----:B---3--:R-:W3:Y:S04]  /*11a40*/  @!P1 LD.E R13, desc[UR4][R84.64+0x60] ;  /* 0x00006004540d9980 */ /* 0x008ee8000c101900 */
[----:B------:R-:W4:Y:S01]  /*11a50*/  @!P1 LD.E R10, desc[UR4][R84.64+0xb4] ;  /* 0x0000b404540a9980 */ /* 0x000f22000c101900 */
[--C-:B------:R-:W-:Y:S01]  /*11a60*/  LOP3.LUT R8, R12, 0x18, R11.reuse, 0x78, !PT ;  /* 0x000000180c087812 */ /* 0x100fe200078e780b */
[-C--:B--2---:R-:W-:Y:S02]  /*11a70*/  @!P0 IMAD R4, R15, R142.reuse, RZ ;  /* 0x0000008e0f048224 */ /* 0x084fe400078e02ff */
[----:B------:R-:W-:Y:S01]  /*11a80*/  @!P0 IMAD.WIDE.U32 R14, R14, R142, RZ ;  /* 0x0000008e0e0e8225 */ /* 0x000fe200078e00ff */
[----:B------:R-:W-:-:S03]  /*11a90*/  LOP3.LUT R8, R8, 0x1f20, R11, 0xf8, !PT ;  /* 0x00001f2008087812 */ /* 0x000fc600078ef80b */
[----:B------:R-:W-:Y:S01]  /*11aa0*/  @!P0 IMAD.IADD R4, R15, 0x1, R4 ;  /* 0x000000010f048824 */ /* 0x000fe200078e0204 */
[----:B------:R-:W-:Y:S01]  /*11ab0*/  LEA R3, R8, R3, 0x1 ;  /* 0x0000000308037211 */ /* 0x000fe200078e08ff */
[----:B------:R-:W-:Y:S01]  /*11ac0*/  IMAD.SHL.U32 R16, R143, 0x40, RZ ;  /* 0x000000408f107824 */ /* 0x000fe200078e00ff */
[----:B------:R-:W-:Y:S01]  /*11ad0*/  @!P0 MOV R8, R14 ;  /* 0x0000000e00088202 */ /* 0x000fe20000000f00 */
[-C--:B------:R-:W-:Y:S02]  /*11ae0*/  @P0 IMAD R17, R23, R145.reuse, RZ ;  /* 0x0000009117110224 */ /* 0x080fe400078e02ff */
[----:B------:R-:W-:-:S04]  /*11af0*/  @P0 IMAD.WIDE.U32 R30, R22, R145, RZ ;  /* 0x00000091161e0225 */ /* 0x000fc800078e00ff */
[----:B---3--:R-:W-:-:S04]  /*11b00*/  @!P1 IMAD R12, R13, R142, R141 ;  /* 0x0000008e0d0c9224 */ /* 0x008fc800078e028d */
[----:B----4-:R-:W-:Y:S01]  /*11b10*/  @!P1 IMAD R10, R12, R10, RZ ;  /* 0x0000000a0c0a9224 */ /* 0x010fe200078e02ff */
        /* <DEDUP_REMOVED lines=9> */
.L_x_9209:
        /* <DEDUP_REMOVED lines=14> */
[----:B------:R-:W-:Y:S02]  /*11c90*/  IADD3 R28, P1, P0, R28, R32, R8 ;  /* 0x000000201c1c7210 */ /* 0x000fe4000783e008 */
[----:B------:R-:W-:Y:S02]  /*11ca0*/  IADD3 R8, PT, PT, R25, 0x20, RZ ;  /* 0x0000002019087810 */ /* 0x000fe40007ffe0ff */
[----:B------:R-:W2:Y:S01]  /*11cb0*/  @P3 MUFU.LG2 R9, R9 ;  /* 0x0000000900093308 */ /* 0x000ea20000000c00 */
[----:B------:R-:W-:Y:S01]  /*11cc0*/  IADD3.X R29, PT, PT, R11, R26, R4, P1, P0 ;  /* 0x0000001a0b1d7210 */ /* 0x000fe20000fe0404 */
[----:B------:R-:W-:Y:S01]  /*11cd0*/  @!P2 IMAD R4, R23, R25, RZ ;  /* 0x000000191704a224 */ /* 0x000fe200078e02ff */
[----:B------:R-:W-:Y:S01]  /*11ce0*/  ISETP.GE.AND P1, PT, R8, R24, PT ;  /* 0x000000180800720c */ /* 0x000fe20003f26270 */
[----:B------:R-:W-:Y:S01]  /*11cf0*/  IMAD.MOV.U32 R11, RZ, RZ, 0x7f800000 ;  /* 0x7f800000ff0b7424 */ /* 0x000fe200078e00ff */
[----:B------:R-:W-:Y:S01]  /*11d00*/  MOV R8, 0x7f800000 ;  /* 0x7f80000000087802 */ /* 0x000fe20000000f00 */
[----:B------:R-:W-:Y:S01]  /*11d10*/  @!P2 IMAD.WIDE.U32 R26, R25, R22, R28 ;  /* 0x00000016191aa225 */ /* 0x000fe200078e001c */
[----:B------:R-:W-:-:S03]  /*11d20*/  LOP3.LUT P5, RZ, R5, 0x3, RZ, 0xc0, !PT ;  /* 0x0000000305ff7812 */ /* 0x000fc600078ac0ff */
[----:B-1----:R-:W-:Y:S01]  /*11d30*/  @P4 FMUL.FTZ R7, R7, 0.69314718246459960938 ;  /* 0x3f31721807074820 */ /* 0x002fe20000410000 */
[----:B------:R1:W3:Y:S01]  /*11d40*/  LDS.128 R12, [R3] ;  /* 0x00000000030c7984 */ /* 0x0002e20000000c00 */
[----:B------:R-:W-:Y:S02]  /*11d50*/  @!P2 IADD3 R4, PT, PT, R27, R4, RZ ;  /* 0x000000041b04a210 */ /* 0x000fe40007ffe0ff */
[----:B-----5:R-:W-:Y:S01]  /*11d60*/  @!P2 LEA R30, P0, R26, R20, 0x1 ;  /* 0x000000141a1ea211 */ /* 0x020fe200078008ff */
        /* <DEDUP_REMOVED lines=19> */
.L_x_9211:
[----:B------:R-:W-:Y:S05]  /*11ea0*/  BSYNC.RECONVERGENT B0 ;  /* 0x0000000000007941 */ /* 0x000fea0003800200 */
.L_x_9210:
[----:B------:R-:W-:Y:S01]  /*11eb0*/  MOV R2, R140 ;  /* 0x0000008c00027202 */ /* 0x000fe20000000f00 */
[----:B---3--:R2:W-:Y:S01]  /*11ec0*/  @!P2 ST.E.128 desc[UR4][R30.64], R12 ;  /* 0x0000000c1e00a985 */ /* 0x0085e2000c101d04 */
[----:B-1----:R-:W-:-:S04]  /*11ed0*/  MOV R3, 0x0 ;  /* 0x0000000000037802 */ /* 0x002fc80000000f00 */
[----:B--2-4-:R-:W-:Y:S05]  /*11ee0*/  @P1 RET.REL.NODEC R2 `(_ZN5flash24flash_fwd_splitkv_kernelI23Flash_fwd_kernel_traitsILi32ELi64ELi128ELi4ELb0ELb0EN7cutlass6half_tE19Flash_kernel_traitsILi32ELi64ELi128ELi4ES3_EELb0ELb1ELb0ELb0ELb1ELb0ELb0ELb1EEEvNS_16Flash_fwd_paramsE) ;  /* 0xfffffee002441950 */ /* 0x014fea0003c3ffff */
        /* <DEDUP_REMOVED lines=12> */
[----:B-1----:R-:W-:Y:S05]  /*11fb0*/  RET.REL.NODEC R140 `(_ZN5flash24flash_fwd_splitkv_kernelI23Flash_fwd_kernel_traitsILi32ELi64ELi128ELi4ELb0ELb0EN7cutlass6half_tE19Flash_kernel_traitsILi32ELi64ELi128ELi4ES3_EELb0ELb1ELb0ELb0ELb1ELb0ELb0ELb1EEEvNS_16Flash_fwd_paramsE) ;  /* 0xfffffee08c107950 */ /* 0x002fea0003c3ffff */
.L_x_9208:
[----:B------:R-:W-:Y:S01]  /*11fc0*/  MOV R3, 0x1f ;  /* 0x0000001f00037802 */ /* 0x000fe20000000f00 */
[----:B------:R-:W-:Y:S01]  /*11fd0*/  IMAD.MOV.U32 R4, RZ, RZ, 0x2 ;  /* 0x00000002ff047424 */ /* 0x000fe200078e00ff */
[----:B------:R-:W-:Y:S01]  /*11fe0*/  MOV R7, R161 ;  /* 0x000000a100077202 */ /* 0x000fe20000000f00 */
[----:B------:R-:W-:-:S07]  /*11ff0*/  IMAD.MOV.U32 R5, RZ, RZ, -0x1 ;  /* 0xffffffffff057424 */ /* 0x000fce00078e00ff */
[----:B-1---5:R-:W-:Y:S05]  /*12000*/  WARPSYNC.COLLECTIVE R5, `(.L_x_9212) ;  /* 0x0000000005087348 */ /* 0x022fea0003c00000 */
[----:B------:R2:W3:Y:S02]  /*12010*/  SHFL.BFLY P0, R3, R7, R4, R3 ;  /* 0x0c00000407037389 */ /* 0x0004e40000000003 */
[----:B-123-5:R-:W-:Y:S05]  /*12020*/  ENDCOLLECTIVE ;  /* 0x000000000000791b */ /* 0x02efea0003800000 */
.L_x_9212:
        /* <DEDUP_REMOVED lines=8> */
.L_x_9213:
[----:B------:R-:W-:Y:S01]  /*120b0*/  MOV R8, R3 ;  /* 0x0000000300087202 */ /* 0x000fe20000000f00 */
[----:B------:R-:W-:Y:S01]  /*120c0*/  IMAD.MOV.U32 R7, RZ, RZ, R160 ;  /* 0x000000ffff077224 */ /* 0x000fe200078e00a0 */
[----:B------:R-:W-:Y:S02]  /*120d0*/  MOV R3, 0x1f ;  /* 0x0000001f00037802 */ /* 0x000fe40000000f00 */
[----:B------:R-:W-:-:S07]  /*120e0*/  MOV R4, 0x2 ;  /* 0x0000000200047802 */ /* 0x000fce0000000f00 */
[----:B------:R-:W-:Y:S05]  /*120f0*/  WARPSYNC.COLLECTIVE R5, `(.L_x_9214) ;  /* 0x0000000005087348 */ /* 0x000fea0003c00000 */
[----:B------:R1:W2:Y:S02]  /*12100*/  SHFL.BFLY P0, R3, R7, R4, R3 ;  /* 0x0c00000407037389 */ /* 0x0002a40000000003 */
[----:B-12---:R-:W-:Y:S05]  /*12110*/  ENDCOLLECTIVE ;  /* 0x000000000000791b */ /* 0x006fea0003800000 */
.L_x_9214:
[----:B------:R-:W-:Y:S01]  /*12120*/  FADD.FTZ R160, R3, R160 ;  /* 0x000000a003a07221 */ /* 0x000fe20000010000 */
[----:B------:R-:W-:Y:S02]  /*12130*/  MOV R3, 0x1f ;  /* 0x0000001f00037802 */ /* 0x000fe40000000f00 */
[----:B------:R-:W-:Y:S01]  /*12140*/  MOV R4, 0x1 ;  /* 0x0000000100047802 */ /* 0x000fe20000000f00 */
[----:B------:R-:W-:-:S07]  /*12150*/  IMAD.MOV.U32 R7, RZ, RZ, R160 ;  /* 0x000000ffff077224 */ /* 0x000fce00078e00a0 */
[----:B------:R-:W-:Y:S05]  /*12160*/  WARPSYNC.COLLECTIVE R5, `(.L_x_9215) ;  /* 0x0000000005087348 */ /* 0x000fea0003c00000 */
[----:B------:R1:W2:Y:S02]  /*12170*/  SHFL.BFLY P0, R3, R7, R4, R3 ;  /* 0x0c00000407037389 */ /* 0x0002a40000000003 */
[----:B-12---:R-:W-:Y:S05]  /*12180*/  ENDCOLLECTIVE ;  /* 0x000000000000791b */ /* 0x006fea0003800000 */
.L_x_9215:
[----:B------:R-:W-:Y:S01]  /*12190*/  FADD.FTZ R7, R161, R8 ;  /* 0x00000008a1077221 */ /* 0x000fe20000010000 */
[----:B------:R-:W-:Y:S06]  /*121a0*/  BRA `(.L_x_9216) ;  /* 0xfffffff400207947 */ /* 0x000fec000383ffff */
.L_x_9217:
        /* <DEDUP_REMOVED lines=13> */
.L_x_10328:


//--------------------- .text._ZN5flash24flash_fwd_splitkv_kernelI23Flash_fwd_kernel_traitsILi32ELi64ELi128ELi4ELb0ELb0EN7cutlass6half_tE19Flash_kernel_traitsILi32ELi64ELi128ELi4ES3_EELb0ELb1ELb0ELb0ELb1ELb1ELb0ELb1EEEvNS_16Flash_fwd_paramsE --------------------------
	.section	.text._ZN5flash24flash_fwd_splitkv_kernelI23Flash_fwd_kernel_traitsILi32ELi64ELi128ELi4ELb0ELb0EN7cutlass6half_tE19Flash_kernel_traitsILi32ELi64ELi128ELi4ES3_EELb0ELb1ELb0ELb0ELb1ELb1ELb0ELb1EEEvNS_16Flash_fwd_paramsE,"ax",@progbits
	.align	128
        .global         _ZN5flash24flash_fwd_splitkv_kernelI23Flash_fwd_kernel_traitsILi32ELi64ELi128ELi4ELb0ELb0EN7cutlass6half_tE19Flash_kernel_traitsILi32ELi64ELi128ELi4ES3_EELb0ELb1ELb0ELb0ELb1ELb1ELb0ELb1EEEvNS_16Flash_fwd_paramsE
        .type           _ZN5flash24flash_fwd_splitkv_kernelI23Flash_fwd_kernel_traitsILi32ELi64ELi128ELi4ELb0ELb0EN7cutlass6half_tE19Flash_kernel_traitsILi32ELi64ELi128ELi4ES3_EELb0ELb1ELb0ELb0ELb1ELb1ELb0ELb1EEEvNS_16Flash_fwd_paramsE,@function
        .size           _ZN5flash24flash_fwd_splitkv_kernelI23Flash_fwd_kernel_traitsILi32ELi64ELi128ELi4ELb0ELb0EN7cutlass6half_tE19Flash_kernel_traitsILi32ELi64ELi128ELi4ES3_EELb0ELb1ELb0ELb0ELb1ELb1ELb0ELb1EEEvNS_16Flash_fwd_paramsE,(.L_x_10329 - _ZN5flash24flash_fwd_splitkv_kernelI23Flash_fwd_kernel_traitsILi32ELi64ELi128ELi4ELb0ELb0EN7cutlass6half_tE19Flash_kernel_traitsILi32ELi64ELi128ELi4ES3_EELb0ELb1ELb0ELb0ELb1ELb1ELb0ELb1EEEvNS_16Flash_fwd_paramsE)
        .other          _ZN5flash24flash_fwd_splitkv_kernelI23Flash_fwd_kernel_traitsILi32ELi64ELi128ELi4ELb0ELb0EN7cutlass6half_tE19Flash_kernel_traitsILi32ELi64ELi128ELi4ES3_EELb0ELb1ELb0ELb0ELb1ELb1ELb0ELb1EEEvNS_16Flash_fwd_paramsE,@"STO_CUDA_ENTRY STV_DEFAULT"
_ZN5flash24flash_fwd_splitkv_kernelI23Flash_fwd_kernel_traitsILi32ELi64ELi128ELi4ELb0ELb0EN7cutlass6half_tE19Flash_kernel_traitsILi32ELi64ELi128ELi4ES3_EELb0ELb1ELb0ELb0ELb1ELb1ELb0ELb1EEEvNS_16Flash_fwd_paramsE:
.text._ZN5flash24flash_fwd_splitkv_kernelI23Flash_fwd_kernel_traitsILi32ELi64ELi128ELi4ELb0ELb0EN7cutlass6half_tE19Flash_kernel_traitsILi32ELi64ELi128ELi4ES3_EELb0ELb1ELb0ELb0ELb1ELb1ELb0ELb1EEEvNS_16Flash_fwd_paramsE:
[----:B------:R-:W-:Y:S01]  /*0000*/  LDC R1, c[0x0][0x37c] ;  /* 0x0000df00ff017b82 */ /* 0x000fe20000000800 */
[----:B------:R-:W1:Y:S07]  /*0010*/  S2R R147, SR_CTAID.X ;  /* 0x0000000000937919 */ /* 0x000e6e0000002500 */
[----:B------:R-:W2:Y:S01]  /*0020*/  LDC.64 R84, c[0x0][0x348] ;  /* 0x0000d200ff547b82 */ /* 0x000ea20000000a00 */
[----:B------:R-:W-:Y:S01]  /*0030*/  BSSY.RECONVERGENT B3, `(.L_x_9218) ;  /* 0x0000005000037945 */ /* 0x000fe20003800200 */
[----:B------:R-:W-:Y:S01]  /*0040*/  MOV R144, 0x80 ;  /* 0x0000008000907802 */ /* 0x000fe20000000f00 */
[----:B------:R-:W3:Y:S01]  /*0050*/  S2R R146, SR_CTAID.Y ;  /* 0x0000000000927919 */ /* 0x000ee20000002600 */
[----:B------:R-:W4:Y:S05]  /*0060*/  S2R R145, SR_CTAID.Z ;  /* 0x0000000000917919 */ /* 0x000f2a0000002700 */
[----:B-1234-:R-:W-:Y:S05]  /*0070*/  CALL.REL.NOINC `($_ZN5flash24flash_fwd_splitkv_kernelI23Flash_fwd_kernel_traitsILi32ELi64ELi128ELi4ELb0ELb0EN7cutlass6half_tE19Flash_kernel_traitsILi32ELi64ELi128ELi4ES3_EELb0ELb1ELb0ELb0ELb1ELb1ELb0ELb1EEEvNS_16Flash_fwd_paramsE$_ZN5flash30compute_attn_1rowblock_splitkvI23Flash_fwd_kernel_traitsILi32ELi64ELi128ELi4ELb0ELb0EN7cutlass6half_tE19Flash_kernel_traitsILi32ELi64ELi128ELi4ES3_EELb0ELb1ELb0ELb0ELb1ELb1ELb0ELb1ENS_16Flash_fwd_paramsEEEvRKT8_iiiii) ;  /* 0x0000000000087944 */ /* 0x01efea0003c00000 */
[----:B------:R-:W-:Y:S05]  /*0080*/  BSYNC.RECONVERGENT B3 ;  /* 0x0000000000037941 */ /* 0x000fea0003800200 */
.L_x_9218:
[----:B------:R-:W-:Y:S05]  /*0090*/  EXIT ;  /* 0x000000000000794d */ /* 0x000fea0003800000 */
        .type           $_ZN5flash24flash_fwd_splitkv_kernelI23Flash_fwd_kernel_traitsILi32ELi64ELi128ELi4ELb0ELb0EN7cutlass6half_tE19Flash_kernel_traitsILi32ELi64ELi128ELi4ES3_EELb0ELb1ELb0ELb0ELb1ELb1ELb0ELb1EEEvNS_16Flash_fwd_paramsE$_ZN5flash30compute_attn_1rowblock_splitkvI23Flash_fwd_kernel_traitsILi32ELi64ELi128ELi4ELb0ELb0EN7cutlass6half_tE19Flash_kernel_traitsILi32ELi64ELi128ELi4ES3_EELb0ELb1ELb0ELb0ELb1ELb1ELb0ELb1ENS_16Flash_fwd_paramsEEEvRKT8_iiiii,@function
        .size           $_ZN5flash24flash_fwd_splitkv_kernelI23Flash_fwd_kernel_traitsILi32ELi64ELi128ELi4ELb0ELb0EN7cutlass6half_tE19Flash_kernel_traitsILi32ELi64ELi128ELi4ES3_EELb0ELb1ELb0ELb0ELb1ELb1ELb0ELb1EEEvNS_16Flash_fwd_paramsE$_ZN5flash30compute_attn_1rowblock_splitkvI23Flash_fwd_kernel_traitsILi32ELi64ELi128ELi4ELb0ELb0EN7cutlass6half_tE19Flash_kernel_traitsILi32ELi64ELi128ELi4ES3_EELb0ELb1ELb0ELb0ELb1ELb1ELb0ELb1ENS_16Flash_fwd_paramsEEEvRKT8_iiiii,(.L_x_10329 - $_ZN5flash24flash_fwd_splitkv_kernelI23Flash_fwd_kernel_traitsILi32ELi64ELi128ELi4ELb0ELb0EN7cutlass6half_tE19Flash_kernel_traitsILi32ELi64ELi128ELi4ES3_EELb0ELb1ELb0ELb0ELb1ELb1ELb0ELb1EEEvNS_16Flash_fwd_paramsE$_ZN5flash30compute_attn_1rowblock_splitkvI23Flash_fwd_kernel_traitsILi32ELi64ELi128ELi4ELb0ELb0EN7cutlass6half_tE19Flash_kernel_traitsILi32ELi64ELi128ELi4ES3_EELb0ELb1ELb0ELb0ELb1ELb1ELb0ELb1ENS_16Flash_fwd_paramsEEEvRKT8_iiiii)
$_ZN5flash24flash_fwd_splitkv_kernelI23Flash_fwd_kernel_traitsILi32ELi64ELi128ELi4ELb0ELb0EN7cutlass6half_tE19Flash_kernel_traitsILi32ELi64ELi128ELi4ES3_EELb0ELb1ELb0ELb0ELb1ELb1ELb0ELb1EEEvNS_16Flash_fwd_paramsE$_ZN5flash30compute_attn_1rowblock_splitkvI23Flash_fwd_kernel_traitsILi32ELi64ELi128ELi4ELb0ELb0EN7cutlass6half_tE19Flash_kernel_traitsILi32ELi64ELi128ELi4ES3_EELb0ELb1ELb0ELb0ELb1ELb1ELb0ELb1ENS_16Flash_fwd_paramsEEEvRKT8_iiiii:
        /* <DEDUP_REMOVED lines=38> */
.L_x_9220:
[----:B------:R-:W-:Y:S05]  /*0300*/  BSYNC.RECONVERGENT B0 ;  /* 0x0000000000007941 */ /* 0x000fea0003800200 */
.L_x_9219:
[----:B------:R-:W-:Y:S04]  /*0310*/  BSSY.RECONVERGENT B0, `(.L_x_9221) ;  /* 0x0000007000007945 */ /* 0x000fe80003800200 */
[----:B------:R-:W-:Y:S05]  /*0320*/  @!P3 BRA `(.L_x_9222) ;  /* 0x000000000014b947 */ /* 0x000fea0003800000 */
[----:B------:R-:W3:Y:S02]  /*0330*/  LD.E.U8 R2, desc[UR4][R84.64+0x1b2] ;  /* 0x0001b20454027980 */ /* 0x000ee4000c101100 */
[----:B---3--:R-:W-:-:S13]  /*0340*/  ISETP.NE.AND P1, PT, R2, RZ, PT ;  /* 0x000000ff0200720c */ /* 0x008fda0003f25270 */
[----:B------:R-:W3:Y:S02]  /*0350*/  @P1 LD.E R2, desc[UR4][R6.64+0x4] ;  /* 0x0000040406021980 */ /* 0x000ee4000c101900 */
[----:B---3-5:R-:W-:-:S06]  /*0360*/  @P1 IADD3 R3, PT, PT, R2, -R11, RZ ;  /* 0x8000000b02031210 */ /* 0x028fcc0007ffe0ff */
[----:B------:R3:W5:Y:S02]  /*0370*/  @!P1 LD.E R3, desc[UR4][R6.64] ;  /* 0x0000000406039980 */ /* 0x000764000c101900 */
.L_x_9222:
[----:B------:R-:W-:Y:S05]  /*0380*/  BSYNC.RECONVERGENT B0 ;  /* 0x0000000000007941 */ /* 0x000fea0003800200 */
.L_x_9221:
        /* <DEDUP_REMOVED lines=9> */
.L_x_9224:
[----:B------:R-:W4:Y:S01]  /*0420*/  LD.E.64 R2, desc[UR4][R84.64+0x108] ;  /* 0x0001080454027980 */ /* 0x000f22000c101b00 */
[----:B------:R-:W-:Y:S01]  /*0430*/  BSSY.RECONVERGENT B0, `(.L_x_9226) ;  /* 0x0000006000007945 */ /* 0x000fe20003800200 */
[----:B------:R-:W-:Y:S01]  /*0440*/  IMAD.MOV.U32 R65, RZ, RZ, RZ ;  /* 0x000000ffff417224 */ /* 0x000fe200078e00ff */
[----:B----4-:R-:W-:-:S04]  /*0450*/  ISETP.NE.U32.AND P0, PT, R2, RZ, PT ;  /* 0x000000ff0200720c */ /* 0x010fc80003f05070 */
[----:B------:R-:W-:-:S13]  /*0460*/  ISETP.NE.AND.EX P0, PT, R3, RZ, PT, P0 ;  /* 0x000000ff0300720c */ /* 0x000fda0003f05300 */
[----:B------:R-:W-:Y:S05]  /*0470*/  @!P0 BRA `(.L_x_9227) ;  /* 0x0000000000048947 */ /* 0x000fea0003800000 */
[----:B------:R4:W5:Y:S02]  /*0480*/  LD.E R65, desc[UR4][R84.64+0xbc] ;  /* 0x0000bc0454417980 */ /* 0x000964000c101900 */
.L_x_9227:
[----:B------:R-:W-:Y:S05]  /*0490*/  BSYNC.RECONVERGENT B0 ;  /* 0x0000000000007941 */ /* 0x000fea0003800200 */
.L_x_9226:
[----:B-----5:R-:W-:Y:S02]  /*04a0*/  IADD3 R65, PT, PT, R74, R65, RZ ;  /* 0x000000414a417210 */ /* 0x020fe40007ffe0ff */
.L_x_9225:
[----:B------:R-:W-:Y:S05]  /*04b0*/  BSYNC.RECONVERGENT B1 ;  /* 0x0000000000017941 */ /* 0x000fea0003800200 */
.L_x_9223:
[----:B------:R-:W-:Y:S01]  /*04c0*/  IMAD.SHL.U32 R75, R147, 0x40, RZ ;  /* 0x00000040934b7824 */ /* 0x000fe200078e00ff */
[----:B------:R-:W-:Y:S01]  /*04d0*/  MOV R2, R144 ;  /* 0x0000009000027202 */ /* 0x000fe20000000f00 */
[----:B------:R-:W-:-:S03]  /*04e0*/  IMAD.MOV.U32 R3, RZ, RZ, 0x0 ;  /* 0x00000000ff037424 */ /* 0x000fc600078e00ff */
[----:B------:R-:W-:-:S13]  /*04f0*/  ISETP.GT.AND P0, PT, R148, R75, PT ;  /* 0x0000004b9400720c */ /* 0x000fda0003f04270 */
[----:B-1234-:R-:W-:Y:S05]  /*0500*/  @!P0 RET.REL.NODEC R2 `(_ZN5flash24flash_fwd_splitkv_kernelI23Flash_fwd_kernel_traitsILi32ELi64ELi128ELi4ELb0ELb0EN7cutlass6half_tE19Flash_kernel_traitsILi32ELi64ELi128ELi4ES3_EELb0ELb1ELb0ELb0ELb1ELb1ELb0ELb1EEEvNS_16Flash_fwd_paramsE) ;  /* 0xfffffff802bc8950 */ /* 0x01efea0003c3ffff */
        /* <DEDUP_REMOVED lines=86> */
.L_x_9230:
[----:B------:R-:W-:Y:S05]  /*0a70*/  BSYNC.RECONVERGENT B0 ;  /* 0x0000000000007941 */ /* 0x000fea0003800200 */
.L_x_9229:
[----:B------:R-:W-:Y:S01]  /*0a80*/  MOV R145, 0x0 ;  /* 0x0000000000917802 */ /* 0x000fe20000000f00 */
[----:B------:R1:W-:Y:S03]  /*0a90*/  @!P5 ST.E desc[UR4][R2.64], R0 ;  /* 0x000000000200d985 */ /* 0x0003e6000c101904 */
[----:B-12---:R-:W-:Y:S05]  /*0aa0*/  @P4 RET.REL.NODEC R144 `(_ZN5flash24flash_fwd_splitkv_kernelI23Flash_fwd_kernel_traitsILi32ELi64ELi128ELi4ELb0ELb0EN7cutlass6half_tE19Flash_kernel_traitsILi32ELi64ELi128ELi4ES3_EELb0ELb1ELb0ELb0ELb1ELb1ELb0ELb1EEEvNS_16Flash_fwd_paramsE) ;  /* 0xfffffff490544950 */ /* 0x006fea0003c3ffff */
[----:B------:R-:W-:Y:S02]  /*0ab0*/  MOV R5, 0x7f800000 ;  /* 0x7f80000000057802 */ /* 0x000fe40000000f00 */
[----:B------:R-:W-:-:S03]  /*0ac0*/  MOV R145, 0x0 ;  /* 0x0000000000917802 */ /* 0x000fc60000000f00 */
[----:B------:R1:W-:Y:S02]  /*0ad0*/  ST.E desc[UR4][R2.64+0x80], R5 ;  /* 0x0000800502007985 */ /* 0x0003e4000c101904 */
[----:B-1----:R-:W-:Y:S05]  /*0ae0*/  RET.REL.NODEC R144 `(_ZN5flash24flash_fwd_splitkv_kernelI23Flash_fwd_kernel_traitsILi32ELi64ELi128ELi4ELb0ELb0EN7cutlass6half_tE19Flash_kernel_traitsILi32ELi64ELi128ELi4ES3_EELb0ELb1ELb0ELb0ELb1ELb1ELb0ELb1EEEvNS_16Flash_fwd_paramsE) ;  /* 0xfffffff490447950 */ /* 0x002fea0003c3ffff */
.L_x_9228:
        /* <DEDUP_REMOVED lines=97> */
[----:B------:R-:W-:Y:S01]  /*1100*/  IMAD.WIDE.U32 R18, R12, R2, RZ ;  /* 0x000000020c127225 */ /* 0x000fe200078e00ff */
[----:B------:R-:W-:-:S03]  /*1110*/  IADD3 R2, PT, PT, R9, R4, RZ ;  /* 0x0000000409027210 */ /* 0x000fc60007ffe0ff */
[----:B------:R-:W-:-:S04]  /*1120*/  IMAD R3, R12, R5, R3 ;  /* 0x000000050c037224 */ /* 0x000fc800078e0203 */
[----:B------:R-:W-:Y:S01]  /*1130*/  IMAD.IADD R9, R19, 0x1, R3 ;  /* 0x0000000113097824 */ /* 0x000fe200078e0203 */
[----:B------:R-:W-:Y:S05]  /*1140*/  BRA `(.L_x_9233) ;  /* 0x0000000400407947 */ /* 0x000fea0003800000 */
.L_x_9232:
        /* <DEDUP_REMOVED lines=80> */
.L_x_9233:
[----:B------:R-:W-:Y:S05]  /*1650*/  BSYNC.RECONVERGENT B0 ;  /* 0x0000000000007941 */ /* 0x000fea0003800200 */
.L_x_9231:
        /* <DEDUP_REMOVED lines=23> */
[----:B------:R-:W-:Y:S02]  /*17d0*/  IMAD.SHL.U32 R3, R60, 0x8, RZ ;  /* 0x000000083c037824 */ /* 0x000fe400078e00ff */
[----:B------:R-:W-:Y:S01]  /*17e0*/  IMAD.MOV.U32 R10, RZ, RZ, RZ ;  /* 0x000000ffff0a7224 */ /* 0x000fe200078e00ff */
[----:B------:R-:W-:-:S09]  /*17f0*/  LOP3.LUT R19, R145, R0, RZ, 0x3c, !PT ;  /* 0x0000000091137212 */ /* 0x000fd200078e3cff */
[-C--:B------:R-:W-:Y:S01]  /*1800*/  @!P3 IADD3 R13, PT, PT, R13, -R12.reuse, RZ ;  /* 0x8000000c0d0db210 */ /* 0x080fe20007ffe0ff */
[----:B------:R1:W5:Y:S03]  /*1810*/  @P4 LD.E R10, desc[UR4][R32.64] ;  /* 0x00000004200a4980 */ /* 0x000366000c101900 */
[----:B------:R-:W-:Y:S02]  /*1820*/  ISETP.GE.U32.AND P5, PT, R13, R12, PT ;  /* 0x0000000c0d00720c */ /* 0x000fe40003fa6070 */
[----:B------:R-:W-:Y:S02]  /*1830*/  LOP3.LUT R12, R3, 0x18, RZ, 0xc0, !PT ;  /* 0x00000018030c7812 */ /* 0x000fe400078ec0ff */
[----:B------:R-:W-:Y:S02]  /*1840*/  @!P3 IADD3 R20, PT, PT, R20, 0x1, RZ ;  /* 0x000000011414b810 */ /* 0x000fe40007ffe0ff */
[----:B------:R-:W-:Y:S01]  /*1850*/  IADD3 R18, P1, PT, R12, R18, RZ ;  /* 0x000000120c127210 */ /* 0x000fe20007f3e0ff */
[----:B-----5:R-:W-:Y:S01]  /*1860*/  IMAD R7, R7, R58, RZ ;  /* 0x0000003a07077224 */ /* 0x020fe200078e02ff */
[----:B------:R-:W-:-:S02]  /*1870*/  ISETP.GE.AND P2, PT, R19, RZ, PT ;  /* 0x000000ff1300720c */ /* 0x000fc40003f46270 */
[----:B------:R-:W-:Y:S01]  /*1880*/  ISETP.NE.AND P4, PT, R0, RZ, PT ;  /* 0x000000ff0000720c */ /* 0x000fe20003f85270 */
[----:B------:R-:W-:Y:S02]  /*1890*/  IMAD.X R19, RZ, RZ, R9, P1 ;  /* 0x000000ffff137224 */ /* 0x000fe400008e0609 */
[----:B------:R-:W-:Y:S02]  /*18a0*/  @P5 VIADD R20, R20, 0x1 ;  /* 0x0000000114145836 */ /* 0x000fe40000000000 */
[C---:B------:R-:W-:Y:S02]  /*18b0*/  IMAD R7, R6.reuse, R59, R7 ;  /* 0x0000003b06077224 */ /* 0x040fe400078e0207 */
[----:B------:R-:W-:Y:S01]  /*18c0*/  IMAD.WIDE.U32 R18, R6, R58, R18 ;  /* 0x0000003a06127225 */ /* 0x000fe200078e0012 */
[----:B------:R-:W1:Y:S03]  /*18d0*/  S2R R62, SR_CgaCtaId ;  /* 0x00000000003e7919 */ /* 0x000e660000008800 */
[----:B------:R-:W-:-:S02]  /*18e0*/  IMAD.MOV.U32 R6, RZ, RZ, R20 ;  /* 0x000000ffff067224 */ /* 0x000fc400078e0014 */
[----:B------:R-:W-:Y:S02]  /*18f0*/  IMAD.IADD R19, R19, 0x1, R7 ;  /* 0x0000000113137824 */ /* 0x000fe400078e0207 */
[----:B------:R-:W-:Y:S01]  /*1900*/  @!P2 IMAD.MOV R6, RZ, RZ, -R6 ;  /* 0x000000ffff06a224 */ /* 0x000fe200078e0a06 */
[----:B------:R-:W-:-:S04]  /*1910*/  @!P4 LOP3.LUT R6, RZ, R0, RZ, 0x33, !PT ;  /* 0x00000000ff06c212 */ /* 0x000fc800078e33ff */
[----:B------:R-:W-:Y:S02]  /*1920*/  SHF.R.S32.HI R0, RZ, 0x1f, R6 ;  /* 0x0000001fff007819 */ /* 0x000fe40000011406 */
[----:B------:R-:W-:Y:S01]  /*1930*/  SHF.R.U32.HI R98, RZ, 0x2, R60 ;  /* 0x00000002ff627819 */ /* 0x000fe2000001163c */
[----:B------:R-:W-:-:S04]  /*1940*/  IMAD.MOV.U32 R99, RZ, RZ, RZ ;  /* 0x000000ffff637224 */ /* 0x000fc800078e00ff */
[-C--:B------:R-:W-:Y:S02]  /*1950*/  IMAD R143, R59, R98.reuse, RZ ;  /* 0x000000623b8f7224 */ /* 0x080fe400078e02ff */
[----:B------:R-:W-:Y:S02]  /*1960*/  IMAD R139, R137, R98, RZ ;  /* 0x00000062898b7224 */ /* 0x000fe400078e02ff */
[----:B------:R-:W-:Y:S02]  /*1970*/  IMAD.SHL.U32 R66, R60, 0x4, RZ ;  /* 0x000000043c427824 */ /* 0x000fe400078e00ff */
[----:B------:R-:W-:Y:S01]  /*1980*/  VIADD R63, R61, 0xffffffff ;  /* 0xffffffff3d3f7836 */ /* 0x000fe20000000000 */
[C---:B------:R-:W-:Y:S02]  /*1990*/  SHF.L.U64.HI R68, R136.reuse, 0x5, R137 ;  /* 0x0000000588447819 */ /* 0x040fe40000010289 */
[----:B------:R-:W-:Y:S01]  /*19a0*/  SHF.L.U32 R67, R136, 0x5, RZ ;  /* 0x0000000588437819 */ /* 0x000fe200000006ff */
[----:B------:R-:W-:Y:S01]  /*19b0*/  IMAD.SHL.U32 R57, R63, 0x80, RZ ;  /* 0x000000803f397824 */ /* 0x000fe200078e00ff */
        /* <DEDUP_REMOVED lines=9> */
[----:B------:R-:W-:Y:S01]  /*1a50*/  IADD3 R30, P1, PT, R12, R9, RZ ;  /* 0x000000090c1e7210 */ /* 0x000fe20007f3e0ff */
[----:B------:R-:W-:Y:S01]  /*1a60*/  IMAD R7, R27, R6, RZ ;  /* 0x000000061b077224 */ /* 0x000fe200078e02ff */
[----:B------:R-:W-:Y:S02]  /*1a70*/  LOP3.LUT R9, R3, 0xc0, RZ, 0xc0, !PT ;  /* 0x000000c003097812 */ /* 0x000fe400078ec0ff */
[----:B------:R-:W-:Y:S01]  /*1a80*/  IADD3.X R31, PT, PT, RZ, R28, RZ, P1, !PT ;  /* 0x0000001cff1f7210 */ /* 0x000fe20000ffe4ff */
[----:B------:R-:W-:Y:S01]  /*1a90*/  IMAD.WIDE.U32 R28, R6, R26, R18 ;  /* 0x0000001a061c7225 */ /* 0x000fe200078e0012 */
[----:B------:R-:W-:-:S03]  /*1aa0*/  LOP3.LUT R20, R9, 0x18, R60, 0xf8, !PT ;  /* 0x0000001809147812 */ /* 0x000fc600078ef83c */
[----:B------:R-:W-:Y:S02]  /*1ab0*/  IMAD R18, R0, R26, R7 ;  /* 0x0000001a00127224 */ /* 0x000fe400078e0207 */
[-C--:B------:R-:W-:Y:S02]  /*1ac0*/  IMAD R7, R25, R145.reuse, RZ ;  /* 0x0000009119077224 */ /* 0x080fe400078e02ff */
[----:B------:R-:W-:Y:S01]  /*1ad0*/  IMAD.WIDE.U32 R24, R24, R145, R30 ;  /* 0x0000009118187225 */ /* 0x000fe200078e001e */
[----:B------:R-:W-:-:S03]  /*1ae0*/  LOP3.LUT R20, R20, 0x18, R3, 0x78, !PT ;  /* 0x0000001814147812 */ /* 0x000fc600078e7803 */
[----:B------:R-:W-:Y:S01]  /*1af0*/  IMAD.IADD R25, R25, 0x1, R7 ;  /* 0x0000000119197824 */ /* 0x000fe200078e0207 */
[----:B------:R-:W-:Y:S01]  /*1b00*/  SHF.R.S32.HI R7, RZ, 0x1f, R74 ;  /* 0x0000001fff077819 */ /* 0x000fe2000001144a */
[----:B------:R-:W-:Y:S01]  /*1b10*/  IMAD.IADD R19, R29, 0x1, R18 ;  /* 0x000000011d137824 */ /* 0x000fe200078e0212 */
[----:B------:R-:W-:Y:S02]  /*1b20*/  MOV R18, R28 ;  /* 0x0000001c00127202 */ /* 0x000fe40000000f00 */
[----:B------:R-:W-:Y:S02]  /*1b30*/  LOP3.LUT R3, R20, 0x1f20, R3, 0xf8, !PT ;  /* 0x00001f2014037812 */ /* 0x000fe400078ef803 */
[----:B------:R-:W-:Y:S01]  /*1b40*/  LEA.HI R7, R7, R74, RZ, 0x7 ;  /* 0x0000004a07077211 */ /* 0x000fe200078f38ff */
[----:B------:R-:W-:Y:S01]  /*1b50*/  IMAD.WIDE.U32 R18, R98, R58, R18 ;  /* 0x0000003a62127225 */ /* 0x000fe200078e0012 */
[----:B------:R-:W-:Y:S02]  /*1b60*/  MOV R21, 0x400 ;  /* 0x0000040000157802 */ /* 0x000fe40000000f00 */
[----:B------:R-:W-:-:S02]  /*1b70*/  IADD3 R20, P0, PT, R12, R8, RZ ;  /* 0x000000080c147210 */ /* 0x000fc40007f1e0ff */
[----:B------:R-:W-:Y:S02]  /*1b80*/  SHF.R.S32.HI R7, RZ, 0x7, R7 ;  /* 0x00000007ff077819 */ /* 0x000fe40000011407 */
[----:B-1----:R-:W-:Y:S01]  /*1b90*/  LEA R62, R62, R21, 0x18 ;  /* 0x000000153e3e7211 */ /* 0x002fe200078ec0ff */
[----:B------:R-:W-:Y:S01]  /*1ba0*/  IMAD.X R21, RZ, RZ, R2, P0 ;  /* 0x000000ffff157224 */ /* 0x000fe200000e0602 */
[----:B------:R-:W-:Y:S02]  /*1bb0*/  IADD3 R143, PT, PT, R19, R143, RZ ;  /* 0x0000008f138f7210 */ /* 0x000fe40007ffe0ff */
[----:B----4-:R-:W-:Y:S01]  /*1bc0*/  LEA R142, P0, R18, R4, 0x1 ;  /* 0x00000004128e7211 */ /* 0x010fe200078008ff */
[----:B------:R-:W-:Y:S01]  /*1bd0*/  IMAD.WIDE.U32 R8, R147, 0x40, R98 ;  /* 0x0000004093087825 */ /* 0x000fe200078e0062 */
[----:B------:R-:W-:Y:S02]  /*1be0*/  VIMNMX R70, PT, PT, R138, R7, !PT ;  /* 0x000000078a467248 */ /* 0x000fe40007fe0100 */
[----:B------:R-:W-:Y:S01]  /*1bf0*/  LEA.HI.X R143, R18, R5, R143, 0x1, P0 ;  /* 0x00000005128f7211 */ /* 0x000fe200000f0c8f */
[----:B------:R-:W-:Y:S01]  /*1c00*/  IMAD R9, R9, R22, RZ ;  /* 0x0000001609097224 */ /* 0x000fe200078e02ff */
[----:B------:R-:W-:Y:S01]  /*1c10*/  ISETP.GT.U32.AND P0, PT, R61, R70, PT ;  /* 0x000000463d00720c */ /* 0x000fe20003f04070 */
[----:B------:R-:W-:Y:S01]  /*1c20*/  IMAD.WIDE.U32 R20, R98, R136, R20 ;  /* 0x0000008862147225 */ /* 0x000fe200078e0014 */
[----:B------:R-:W-:-:S02]  /*1c30*/  SHF.L.U64.HI R72, R22, 0x5, R23 ;  /* 0x0000000516487819 */ /* 0x000fc40000010217 */
[----:B------:R-:W-:Y:S01]  /*1c40*/  SHF.L.U32 R69, R22, 0x5, RZ ;  /* 0x0000000516457819 */ /* 0x000fe200000006ff */
[C---:B------:R-:W-:Y:S02]  /*1c50*/  IMAD R9, R8.reuse, R23, R9 ;  /* 0x0000001708097224 */ /* 0x040fe400078e0209 */
[----:B------:R-:W-:Y:S01]  /*1c60*/  IMAD.WIDE.U32 R22, R8, R22, R24 ;  /* 0x0000001608167225 */ /* 0x000fe200078e0018 */
[----:B------:R-:W-:-:S03]  /*1c70*/  LEA R140, P1, R20, R14, 0x1 ;  /* 0x0000000e148c7211 */ /* 0x000fc600078208ff */
[----:B------:R-:W-:Y:S01]  /*1c80*/  IMAD.IADD R139, R21, 0x1, R139 ;  /* 0x00000001158b7824 */ /* 0x000fe200078e028b */
[----:B------:R-:W-:Y:S01]  /*1c90*/  LEA R100, P2, R22, R16, 0x1 ;  /* 0x0000001016647211 */ /* 0x000fe200078408ff */
[----:B------:R-:W-:Y:S01]  /*1ca0*/  IMAD.IADD R9, R23, 0x1, R9 ;  /* 0x0000000117097824 */ /* 0x000fe200078e0209 */
[----:B------:R-:W-:Y:S02]  /*1cb0*/  LEA.HI R11, R11, R11, RZ, 0x1 ;  /* 0x0000000b0b0b7211 */ /* 0x000fe400078f08ff */
[----:B------:R-:W-:Y:S02]  /*1cc0*/  LEA.HI.X R139, R20, R15, R139, 0x1, P1 ;  /* 0x0000000f148b7211 */ /* 0x000fe400008f0c8b */
        /* <DEDUP_REMOVED lines=63> */
[----:B------:R-:W-:Y:S02]  /*20c0*/  LEA R80, P1, R20, R18, 0x1 ;  /* 0x0000001214507211 */ /* 0x000fe400078208ff */
        /* <DEDUP_REMOVED lines=14> */
[----:B------:R-:W-:-:S09]  /*21b0*/  IADD3.X R15, PT, PT, R3, R0, RZ, P0, !PT ;  /* 0x00000000030f7210 */ /* 0x000fd200007fe4ff */
.L_x_9257:
[----:B------:R-:W-:Y:S01]  /*21c0*/  SHF.L.U64.HI R2, R102, 0x6, R103 ;  /* 0x0000000666027819 */ /* 0x000fe20000010267 */
[----:B------:R-:W-:Y:S01]  /*21d0*/  VIADD R92, R92, 0x80 ;  /* 0x000000805c5c7836 */ /* 0x000fe20000000000 */
[----:B------:R-:W-:Y:S01]  /*21e0*/  SHF.L.U64.HI R0, R58, 0x6, R59 ;  /* 0x000000063a007819 */ /* 0x000fe2000001023b */
[----:B------:R-:W-:Y:S01]  /*21f0*/  VIADD R94, R94, 0x80 ;  /* 0x000000805e5e7836 */ /* 0x000fe20000000000 */
[----:B------:R-:W-:Y:S01]  /*2200*/  UMOV UR6, URZ ;  /* 0x000000ff00067c82 */ /* 0x000fe20008000000 */
[----:B----4-:R-:W-:Y:S01]  /*2210*/  IMAD.SHL.U32 R17, R102, 0x40, RZ ;  /* 0x0000004066117824 */ /* 0x010fe200078e00ff */
[C---:B------:R-:W-:Y:S01]  /*2220*/  ISETP.GE.AND P0, PT, R98.reuse, R92, PT ;  /* 0x0000005c6200720c */ /* 0x040fe20003f06270 */
[C---:B------:R-:W-:Y:S01]  /*2230*/  VIADD R3, R98.reuse, 0x20 ;  /* 0x0000002062037836 */ /* 0x040fe20000000000 */
[----:B------:R-:W-:Y:S01]  /*2240*/  BSSY.RECONVERGENT B1, `(.L_x_9235) ;  /* 0x00002c3000017945 */ /* 0x000fe20003800200 */
[----:B------:R-:W-:Y:S01]  /*2250*/  VIADD R93, R93, 0xffffffff ;  /* 0xffffffff5d5d7836 */ /* 0x000fe20000000000 */
[----:B------:R-:W-:Y:S01]  /*2260*/  ISETP.GE.AND P0, PT, R98, R94, !P0 ;  /* 0x0000005e6200720c */ /* 0x000fe20004706270 */
[----:B------:R-:W-:Y:S01]  /*2270*/  IMAD.MOV.U32 R96, RZ, RZ, R76 ;  /* 0x000000ffff607224 */ /* 0x000fe200078e004c */
[C---:B------:R-:W-:Y:S01]  /*2280*/  ISETP.GE.AND P5, PT, R3.reuse, R92, PT ;  /* 0x0000005c0300720c */ /* 0x040fe20003fa6270 */
[----:B------:R-:W-:Y:S01]  /*2290*/  IMAD.SHL.U32 R83, R104, 0x40, RZ ;  /* 0x0000004068537824 */ /* 0x000fe200078e00ff */
[-C--:B------:R-:W-:Y:S02]  /*22a0*/  IADD3 R22, P1, PT, R80, R17.reuse, RZ ;  /* 0x0000001150167210 */ /* 0x080fe40007f3e0ff */
[----:B------:R-:W-:Y:S01]  /*22b0*/  ISETP.GE.AND P5, PT, R3, R94, !P5 ;  /* 0x0000005e0300720c */ /* 0x000fe20006fa6270 */
[----:B------:R-:W-:Y:S02]  /*22c0*/  VIADD R3, R98, 0x40 ;  /* 0x0000004062037836 */ /* 0x000fe40000000000 */
[--C-:B------:R-:W-:Y:S03]  /*22d0*/  IMAD.X R23, R77, 0x1, R2.reuse, P1 ;  /* 0x000000014d177824 */ /* 0x100fe600008e0602 */
[C---:B------:R-:W-:Y:S01]  /*22e0*/  ISETP.GE.AND P4, PT, R3.reuse, R92, PT ;  /* 0x0000005c0300720c */ /* 0x040fe20003f86270 */
[----:B------:R-:W-:Y:S03]  /*22f0*/  @P0 IMAD.MOV.U32 R81, RZ, RZ, R77 ;  /* 0x000000ffff510224 */ /* 0x000fe600078e004d */
[----:B------:R-:W-:Y:S01]  /*2300*/  ISETP.GE.AND P4, PT, R3, R94, !P4 ;  /* 0x0000005e0300720c */ /* 0x000fe20006786270 */
[----:B------:R-:W-:Y:S01]  /*2310*/  IMAD.SHL.U32 R3, R58, 0x40, RZ ;  /* 0x000000403a037824 */ /* 0x000fe200078e00ff */
[----:B------:R1:W2:Y:S04]  /*2320*/  @P0 LD.E.128 R4, desc[UR4][R80.64] ;  /* 0x0000000450040980 */ /* 0x0002a8000c101d00 */
[----:B------:R-:W-:Y:S05]  /*2330*/  IADD3 R28, P2, PT, R3, R90, RZ ;  /* 0x0000005a031c7210 */ /* 0x000fea0007f5e0ff */
[----:B------:R-:W-:Y:S02]  /*2340*/  IMAD.X R29, R0, 0x1, R91, P2 ;  /* 0x00000001001d7824 */ /* 0x000fe400010e065b */
[----:B------:R-:W-:Y:S02]  /*2350*/  @P4 IADD3 R30, P1, PT, R22, R17, RZ ;  /* 0x00000011161e4210 */ /* 0x000fe40007f3e0ff */
[----:B------:R-:W-:Y:S03]  /*2360*/  @P4 IADD3 R32, P2, PT, R28, R3, RZ ;  /* 0x000000031c204210 */ /* 0x000fe60007f5e0ff */
[----:B------:R-:W-:Y:S02]  /*2370*/  @P4 IMAD.X R31, R23, 0x1, R2, P1 ;  /* 0x00000001171f4824 */ /* 0x000fe400008e0602 */
[----:B------:R-:W-:Y:S01]  /*2380*/  @P4 IMAD.X R33, R29, 0x1, R0, P2 ;  /* 0x000000011d214824 */ /* 0x000fe200010e0600 */
[----:B------:R-:W-:Y:S02]  /*2390*/  ISETP.GT.AND P2, PT, R93, R70, PT ;  /* 0x000000465d00720c */ /* 0x000fe40003f44270 */
[----:B-1----:R-:W-:Y:S01]  /*23a0*/  SHF.L.U64.HI R81, R104, 0x6, R105 ;  /* 0x0000000668517819 */ /* 0x002fe20000010269 */
[----:B--2---:R1:W-:Y:S04]  /*23b0*/  @P0 ST.E.128 desc[UR4][R90.64], R4 ;  /* 0x000000045a000985 */ /* 0x0043e8000c101d04 */
[----:B------:R2:W3:Y:S01]  /*23c0*/  @P5 LD.E.128 R24, desc[UR4][R22.64] ;  /* 0x0000000416185980 */ /* 0x0004e2000c101d00 */
[----:B-1----:R-:W-:Y:S05]  /*23d0*/  VIADD R5, R98, 0x60 ;  /* 0x0000006062057836 */ /* 0x002fea0000000000 */
[C---:B------:R-:W-:Y:S04]  /*23e0*/  ISETP.GE.AND P3, PT, R5.reuse, R92, PT ;  /* 0x0000005c0500720c */ /* 0x040fe80003f66270 */
[----:B------:R-:W-:Y:S11]  /*23f0*/  ISETP.GE.AND P3, PT, R5, R94, !P3 ;  /* 0x0000005e0500720c */ /* 0x000ff60005f66270 */
[----:B------:R-:W-:Y:S02]  /*2400*/  @!UPT UIADD3 URZ, UPT, UPT, URZ, URZ, URZ ;  /* 0x000000fffffff290 */ /* 0x000fe4000fffe0ff */
[C---:B--2---:R-:W-:Y:S04]  /*2410*/  @P3 LEA R22, P1, R102.reuse, R22, 0x7 ;  /* 0x0000001666163211 */ /* 0x044fe800078238ff */
[----:B------:R-:W-:Y:S01]  /*2420*/  @P3 LEA.HI.X R23, R102, R23, R103, 0x7, P1 ;  /* 0x0000001766173211 */ /* 0x000fe200008f3c67 */
[----:B---3--:R1:W-:Y:S04]  /*2430*/  @P5 ST.E.128 desc[UR4][R28.64], R24 ;  /* 0x000000181c005985 */ /* 0x0083e8000c101d04 */
        /* <DEDUP_REMOVED lines=41> */
.L_x_9236:
        /* <DEDUP_REMOVED lines=65> */
.L_x_9240:
[----:B------:R-:W-:Y:S05]  /*2ae0*/  BSYNC.RECONVERGENT B0 ;  /* 0x0000000000007941 */ /* 0x000fea0003800200 */
.L_x_9239:
        /* <DEDUP_REMOVED lines=52> */
.L_x_9242:
[----:B------:R-:W-:Y:S05]  /*2e30*/  BSYNC.RECONVERGENT B0 ;  /* 0x0000000000007941 */ /* 0x000fea0003800200 */
.L_x_9241:
        /* <DEDUP_REMOVED lines=57> */
.L_x_9244:
[----:B------:R-:W-:Y:S05]  /*31d0*/  BSYNC.RECONVERGENT B0 ;  /* 0x0000000000007941 */ /* 0x000fea0003800200 */
.L_x_9243:
        /* <DEDUP_REMOVED lines=57> */
.L_x_9246:
[----:B------:R-:W-:Y:S05]  /*3570*/  BSYNC.RECONVERGENT B0 ;  /* 0x0000000000007941 */ /* 0x000fea0003800200 */
.L_x_9245:
[----:B------:R-:W5:Y:S02]  /*3580*/  LD.E R3, desc[UR4][R84.64+0xd0] ;  /* 0x0000d00454037980 */ /* 0x000f64000c101900 */
[----:B-----5:R-:W-:Y:S05]  /*3590*/  IMAD.U32 R3, R3, -0x40, RZ ;  /* 0xffffffc003037824 */ /* 0x020fea00078e00ff */
[C---:B------:R-:W-:Y:S02]  /*35a0*/  LEA R14, P1, R3.reuse, R14, 0x1 ;  /* 0x0000000e030e7211 */ /* 0x040fe400078208ff */
[C---:B------:R-:W-:Y:S02]  /*35b0*/  LEA R50, P0, R3.reuse, R50, 0x1 ;  /* 0x0000003203327211 */ /* 0x040fe400078008ff */
[C---:B------:R-:W-:Y:S02]  /*35c0*/  LEA.HI.X.SX32 R15, R3.reuse, R15, 0x1, P1 ;  /* 0x0000000f030f7211 */ /* 0x040fe400008f0eff */
[----:B------:R-:W-:Y:S01]  /*35d0*/  LEA.HI.X.SX32 R51, R3, R51, 0x1, P0 ;  /* 0x0000003303337211 */ /* 0x000fe200000f0eff */
[----:B------:R-:W-:Y:S05]  /*35e0*/  BRA `(.L_x_9237) ;  /* 0x0000001800207947 */ /* 0x000fea0003800000 */
.L_x_9238:
        /* <DEDUP_REMOVED lines=96> */
.L_x_9248:
[----:B------:R-:W-:Y:S05]  /*3bf0*/  BSYNC.RECONVERGENT B0 ;  /* 0x0000000000007941 */ /* 0x000fea0003800200 */
.L_x_9247:
        /* <DEDUP_REMOVED lines=93> */
.L_x_9250:
[----:B------:R-:W-:Y:S05]  /*41d0*/  BSYNC.RECONVERGENT B0 ;  /* 0x0000000000007941 */ /* 0x000fea0003800200 */
.L_x_9249:
[----:B------:R-:W-:Y:S04]  /*41e0*/  BSSY.RECONVERGENT B0, `(.L_x_9251) ;  /* 0x0000060000007945 */ /* 0x000fe80003800200 */
[----:B------:R-:W-:Y:S05]  /*41f0*/  @!P4 BRA `(.L_x_9252) ;  /* 0x000000040078c947 */ /* 0x000fea0003800000 */
        /* <DEDUP_REMOVED lines=94> */
.L_x_9252:
[----:B------:R-:W-:Y:S05]  /*47e0*/  BSYNC.RECONVERGENT B0 ;  /* 0x0000000000007941 */ /* 0x000fea0003800200 */
.L_x_9251:
        /* <DEDUP_REMOVED lines=96> */
.L_x_9254:
[----:B------:R-:W-:Y:S05]  /*4df0*/  BSYNC.RECONVERGENT B0 ;  /* 0x0000000000007941 */ /* 0x000fea0003800200 */
.L_x_9253:
[----:B------:R-:W5:Y:S01]  /*4e00*/  LD.E R3, desc[UR4][R84.64+0xd0] ;  /* 0x0000d00454037980 */ /* 0x000f62000c101900 */
[----:B------:R-:W-:Y:S02]  /*4e10*/  IMAD.MOV.U32 R83, RZ, RZ, R79 ;  /* 0x000000ffff537224 */ /* 0x000fe400078e004f */
[----:B-----5:R-:W-:Y:S05]  /*4e20*/  IMAD.U32 R3, R3, -0x40, RZ ;  /* 0xffffffc003037824 */ /* 0x020fea00078e00ff */
[C---:B------:R-:W-:Y:S02]  /*4e30*/  LEA R86, P1, R3.reuse, R86, 0x1 ;  /* 0x0000005603567211 */ /* 0x040fe400078208ff */
[C---:B------:R-:W-:Y:S02]  /*4e40*/  LEA R82, P0, R3.reuse, R82, 0x1 ;  /* 0x0000005203527211 */ /* 0x040fe400078008ff */
[C---:B------:R-:W-:Y:S02]  /*4e50*/  LEA.HI.X.SX32 R87, R3.reuse, R87, 0x1, P1 ;  /* 0x0000005703577211 */ /* 0x040fe400008f0eff */
[----:B------:R-:W-:Y:S09]  /*4e60*/  LEA.HI.X.SX32 R79, R3, R83, 0x1, P0 ;  /* 0x00000053034f7211 */ /* 0x000ff200000f0eff */
.L_x_9237:
[----:B------:R-:W-:Y:S05]  /*4e70*/  BSYNC.RECONVERGENT B1 ;  /* 0x0000000000017941 */ /* 0x000fea0003800200 */
.L_x_9235:
        /* <DEDUP_REMOVED lines=102> */
.L_x_9256:
[----:B------:R-:W-:Y:S05]  /*54e0*/  BSYNC.RECONVERGENT B0 ;  /* 0x0000000000007941 */ /* 0x000fea0003800200 */
.L_x_9255:
[----:B------:R-:W-:Y:S05]  /*54f0*/  @P2 BRA `(.L_x_9257) ;  /* 0xffffffcc00302947 */ /* 0x000fea000383ffff */
.L_x_9234:
        /* <DEDUP_REMOVED lines=16> */
.L_x_9261:
[----:B------:R-:W-:Y:S05]  /*5600*/  BSYNC.RECONVERGENT B0 ;  /* 0x0000000000007941 */ /* 0x000fea0003800200 */
.L_x_9260:
        /* <DEDUP_REMOVED lines=8> */
.L_x_9259:
        /* <DEDUP_REMOVED lines=42> */
[----:B----4-:R-:W-:Y:S01]  /*5930*/  MOV R18, R10 ;  /* 0x0000000a00127202 */ /* 0x010fe20000000f00 */
[----:B------:R-:W-:Y:S02]  /*5940*/  HADD2.F32 R21, -RZ, R9.H1_H1 ;  /* 0x30000009ff157230 */ /* 0x000fe40000004100 */
        /* <DEDUP_REMOVED lines=36> */
.L_x_9267:
[----:B------:R-:W-:Y:S05]  /*5b90*/  BSYNC.RECONVERGENT B0 ;  /* 0x0000000000007941 */ /* 0x000fea0003800200 */
.L_x_9266:
[----:B-----5:R1:W-:Y:S02]  /*5ba0*/  STS.128 [R64], R8 ;  /* 0x0000000840007388 */ /* 0x0203e40000000c00 */
.L_x_9265:
[----:B------:R-:W-:Y:S05]  /*5bb0*/  BSYNC.RECONVERGENT B1 ;  /* 0x0000000000017941 */ /* 0x000fea0003800200 */
.L_x_9264:
        /* <DEDUP_REMOVED lines=19> */
[----:B------:R-:W-:Y:S01]  /*5cf0*/  MOV R7, R9 ;  /* 0x0000000900077202 */ /* 0x000fe20000000f00 */
        /* <DEDUP_REMOVED lines=9> */
[----:B----4-:R-:W-:Y:S01]  /*5d90*/  FMUL.FTZ R17, R12, R13 ;  /* 0x0000000d0c117220 */ /* 0x010fe20000410000 */
        /* <DEDUP_REMOVED lines=27> */
.L_x_9269:
[----:B------:R-:W-:Y:S05]  /*5f50*/  BSYNC.RECONVERGENT B0 ;  /* 0x0000000000007941 */ /* 0x000fea0003800200 */
.L_x_9268:
[----:B-----5:R2:W-:Y:S01]  /*5f60*/  STS.128 [R64+0x800], R8 ;  /* 0x0008000840007388 */ /* 0x0205e20000000c00 */
[----:B------:R-:W-:Y:S05]  /*5f70*/  BRA `(.L_x_9262) ;  /* 0x0000000800c87947 */ /* 0x000fea0003800000 */
.L_x_9263:
        /* <DEDUP_REMOVED lines=89> */
.L_x_9273:
[----:B------:R-:W-:Y:S05]  /*6510*/  BSYNC.RECONVERGENT B0 ;  /* 0x0000000000007941 */ /* 0x000fea0003800200 */
.L_x_9272:
[----:B-----5:R2:W-:Y:S02]  /*6520*/  STS.128 [R64], R20 ;  /* 0x0000001440007388 */ /* 0x0205e40000000c00 */
.L_x_9271:
[----:B------:R-:W-:Y:S05]  /*6530*/  BSYNC.RECONVERGENT B1 ;  /* 0x0000000000017941 */ /* 0x000fea0003800200 */
.L_x_9270:
        /* <DEDUP_REMOVED lines=17> */
[----:B-----5:R-:W-:Y:S01]  /*6650*/  IADD3 R4, P0, PT, R26, R3, RZ ;  /* 0x000000031a047210 */ /* 0x020fe20007f1e0ff */
        /* <DEDUP_REMOVED lines=33> */
[----:B------:R-:W-:Y:S02]  /*6870*/  HADD2.F32 R5, -RZ, R16.H0_H0 ;  /* 0x20000010ff057230 */ /* 0x000fe40000004100 */
        /* <DEDUP_REMOVED lines=32> */
.L_x_9275:
[----:B------:R-:W-:Y:S05]  /*6a80*/  BSYNC.RECONVERGENT B0 ;  /* 0x0000000000007941 */ /* 0x000fea0003800200 */
.L_x_9274:
[----:B-----5:R3:W-:Y:S02]  /*6a90*/  STS.128 [R64+0x800], R16 ;  /* 0x0008001040007388 */ /* 0x0207e40000000c00 */
.L_x_9262:
[----:B------:R-:W-:Y:S05]  /*6aa0*/  BSYNC.RECONVERGENT B2 ;  /* 0x0000000000027941 */ /* 0x000fea0003800200 */
.L_x_9258:
[----:B--2---:R-:W-:Y:S01]  /*6ab0*/  IMAD.IADD R3, R65, 0x1, -R57 ;  /* 0x0000000141037824 */ /* 0x004fe200078e0a39 */
[----:B------:R-:W-:Y:S01]  /*6ac0*/  LEA R4, P0, R67, R140, 0x1 ;  /* 0x0000008c43047211 */ /* 0x000fe200078008ff */
[----:B------:R-:W-:Y:S01]  /*6ad0*/  VIADD R2, R98, 0x40 ;  /* 0x0000004062027836 */ /* 0x000fe20000000000 */
[----:B------:R-:W-:Y:S01]  /*6ae0*/  SHF.L.U64.HI R154, R58, 0x6, R59 ;  /* 0x000000063a9a7819 */ /* 0x000fe2000001023b */
[C---:B------:R-:W-:Y:S01]  /*6af0*/  VIADD R0, R98.reuse, 0x60 ;  /* 0x0000006062007836 */ /* 0x040fe20000000000 */
[-C--:B------:R-:W-:Y:S01]  /*6b00*/  ISETP.GE.AND P6, PT, R98, R3.reuse, PT ;  /* 0x000000036200720c */ /* 0x080fe20003fc6270 */
[----:B------:R-:W-:Y:S01]  /*6b10*/  IMAD.SHL.U32 R155, R58, 0x40, RZ ;  /* 0x000000403a9b7824 */ /* 0x000fe200078e00ff */
[-C--:B------:R-:W-:Y:S02]  /*6b20*/  ISETP.GE.AND P4, PT, R2, R3.reuse, PT ;  /* 0x000000030200720c */ /* 0x080fe40003f86270 */
[-C--:B------:R-:W-:Y:S02]  /*6b30*/  ISETP.GE.AND P3, PT, R0, R3.reuse, PT ;  /* 0x000000030000720c */ /* 0x080fe40003f66270 */
[----:B------:R-:W-:-:S02]  /*6b40*/  ISETP.GE.AND P5, PT, R20, R3, PT ;  /* 0x000000031400720c */ /* 0x000fc40003fa6270 */
[----:B------:R-:W-:Y:S02]  /*6b50*/  LEA.HI.X R5, R67, R139, R68, 0x1, P0 ;  /* 0x0000008b43057211 */ /* 0x000fe400000f0c44 */
[----:B------:R-:W-:-:S03]  /*6b60*/  ISETP.GE.AND P2, PT, R0, R3, PT ;  /* 0x000000030000720c */ /* 0x000fc60003f46270 */
[----:B------:R-:W-:Y:S02]  /*6b70*/  @!P6 IMAD.MOV.U32 R141, RZ, RZ, R139 ;  /* 0x000000ffff8de224 */ /* 0x000fe400078e008b */
[CC--:B------:R-:W-:Y:S02]  /*6b80*/  @!P4 LEA R14, P1, R136.reuse, R4.reuse, 0x6 ;  /* 0x00000004880ec211 */ /* 0x0c0fe400078230ff */
[C---:B-1----:R-:W-:Y:S01]  /*6b90*/  @!P3 LEA R6, P0, R136.reuse, R4, 0x7 ;  /* 0x000000048806b211 */ /* 0x042fe200078038ff */
[----:B------:R-:W-:Y:S01]  /*6ba0*/  @!PT LDS RZ, [RZ] ;  /* 0x00000000fffff984 */ /* 0x000fe20000000800 */
[----:B------:R-:W-:Y:S01]  /*6bb0*/  @!PT LDS RZ, [RZ] ;  /* 0x00000000fffff984 */ /* 0x000fe20000000800 */
[----:B------:R-:W-:Y:S01]  /*6bc0*/  @!PT LDS RZ, [RZ] ;  /* 0x00000000fffff984 */ /* 0x000fe20000000800 */
[----:B------:R-:W-:Y:S01]  /*6bd0*/  @!P6 LDGSTS.E.BYPASS.LTC128B.128 [R64+0x1000], desc[UR4][R140.64] ;  /* 0x010000008c40efae */ /* 0x000fe2000b981a04 */
[CCC-:B------:R-:W-:Y:S02]  /*6be0*/  @!P4 LEA.HI.X R15, R136.reuse, R5.reuse, R137.reuse, 0x6, P1 ;  /* 0x00000005880fc211 */ /* 0x1c0fe400008f3489 */
[----:B------:R-:W-:Y:S01]  /*6bf0*/  @!P3 LEA.HI.X R7, R136, R5, R137, 0x7, P0 ;  /* 0x000000058807b211 */ /* 0x000fe200000f3c89 */
[----:B------:R1:W-:Y:S01]  /*6c00*/  @!P5 LDGSTS.E.BYPASS.LTC128B.128 [R64+0x1800], desc[UR4][R4.64] ;  /* 0x018000000440dfae */ /* 0x0003e2000b981a04 */
[----:B------:R-:W-:-:S03]  /*6c10*/  IADD3 R10, P0, PT, R155, R142, RZ ;  /* 0x0000008e9b0a7210 */ /* 0x000fc60007f1e0ff */
[----:B------:R-:W-:Y:S01]  /*6c20*/  @!P4 LDGSTS.E.BYPASS.LTC128B.128 [R64+0x2000], desc[UR4][R14.64] ;  /* 0x020000000e40cfae */ /* 0x000fe2000b981a04 */
[-C--:B------:R-:W-:Y:S01]  /*6c30*/  ISETP.GE.AND P4, PT, R20, R3.reuse, PT ;  /* 0x000000031400720c */ /* 0x080fe20003f86270 */
[----:B------:R-:W-:Y:S01]  /*6c40*/  IMAD.X R11, R154, 0x1, R143, P0 ;  /* 0x000000019a0b7824 */ /* 0x000fe200000e068f */
[----:B------:R-:W-:Y:S01]  /*6c50*/  @!P2 LEA R8, P0, R58, R10, 0x7 ;  /* 0x0000000a3a08a211 */ /* 0x000fe200078038ff */
[----:B------:R2:W-:Y:S01]  /*6c60*/  @!P3 LDGSTS.E.BYPASS.LTC128B.128 [R64+0x2800], desc[UR4][R6.64] ;  /* 0x028000000640bfae */ /* 0x0005e2000b981a04 */
[----:B------:R-:W-:Y:S02]  /*6c70*/  ISETP.GE.AND P3, PT, R2, R3, PT ;  /* 0x000000030200720c */ /* 0x000fe40003f66270 */
[----:B------:R-:W-:Y:S01]  /*6c80*/  @!P2 LEA.HI.X R9, R58, R11, R59, 0x7, P0 ;  /* 0x0000000b3a09a211 */ /* 0x000fe200000f3c3b */
[----:B------:R-:W0:Y:S04]  /*6c90*/  LDGDEPBAR ;  /* 0x00000000000079af */ /* 0x000e280000000000 */
[----:B------:R-:W3:Y:S04]  /*6ca0*/  LD.E R96, desc[UR4][R84.64+0x184] ;  /* 0x0001840454607980 */ /* 0x000ee8000c101900 */
[----:B------:R-:W3:Y:S02]  /*6cb0*/  LD.E R2, desc[UR4][R84.64+0x188] ;  /* 0x0001880454027980 */ /* 0x000ee4000c101900 */
[----:B------:R-:W-:-:S05]  /*6cc0*/  @!P3 IADD3 R12, P1, PT, R10, R155, RZ ;  /* 0x0000009b0a0cb210 */ /* 0x000fca0007f3e0ff */
[----:B------:R-:W-:Y:S01]  /*6cd0*/  @!P3 IMAD.X R13, R11, 0x1, R154, P1 ;  /* 0x000000010b0db824 */ /* 0x000fe200008e069a */
[----:B------:R-:W-:-:S04]  /*6ce0*/  DEPBAR.LE SB0, 0x0 ;  /* 0x000080000000791a */ /* 0x000fc80000000000 */
[----:B------:R-:W-:Y:S06]  /*6cf0*/  BAR.SYNC.DEFER_BLOCKING 0x0 ;  /* 0x0000000000007b1d */ /* 0x000fec0000010000 */
        /* <DEDUP_REMOVED lines=23> */
[----:B-1----:R-:W-:Y:S01]  /*6e70*/  IMAD.SHL.U32 R4, R60, 0x10, RZ ;  /* 0x000000103c047824 */ /* 0x002fe200078e00ff */
[----:B--2---:R-:W-:Y:S01]  /*6e80*/  LOP3.LUT R6, R132, 0x8, RZ, 0xc0, !PT ;  /* 0x0000000884067812 */ /* 0x004fe200078ec0ff */
[----:B------:R-:W-:Y:S01]  /*6e90*/  IMAD.MOV.U32 R67, RZ, RZ, 0x20 ;  /* 0x00000020ff437424 */ /* 0x000fe200078e00ff */
[----:B------:R-:W-:Y:S01]  /*6ea0*/  LOP3.LUT R3, R87, 0xc0, RZ, 0xc0, !PT ;  /* 0x000000c057037812 */ /* 0x000fe200078ec0ff */
[----:B------:R-:W0:Y:S01]  /*6eb0*/  LDGDEPBAR ;  /* 0x00000000000079af */ /* 0x000e220000000000 */
[----:B------:R-:W-:Y:S02]  /*6ec0*/  LOP3.LUT R133, R4, 0x3e00, RZ, 0xc0, !PT ;  /* 0x00003e0004857812 */ /* 0x000fe400078ec0ff */
[--C-:B------:R-:W-:Y:S02]  /*6ed0*/  LOP3.LUT R5, R6, 0xc0, R87.reuse, 0xf8, !PT ;  /* 0x000000c006057812 */ /* 0x100fe400078ef857 */
[----:B------:R-:W-:Y:S02]  /*6ee0*/  LOP3.LUT R3, R3, 0x8, R60, 0xf8, !PT ;  /* 0x0000000803037812 */ /* 0x000fe400078ef83c */
[----:B------:R-:W-:-:S02]  /*6ef0*/  LOP3.LUT R6, R133, 0x20, R87, 0xf8, !PT ;  /* 0x0000002085067812 */ /* 0x000fc400078ef857 */
[----:B------:R-:W-:Y:S02]  /*6f00*/  LOP3.LUT R4, R4, 0x100, RZ, 0xc0, !PT ;  /* 0x0000010004047812 */ /* 0x000fe400078ec0ff */
[--C-:B------:R-:W-:Y:S02]  /*6f10*/  LOP3.LUT R86, R5, 0x18, R66.reuse, 0x78, !PT ;  /* 0x0000001805567812 */ /* 0x100fe400078e7842 */
[----:B------:R-:W-:Y:S02]  /*6f20*/  LOP3.LUT R3, R3, 0x18, R66, 0x78, !PT ;  /* 0x0000001803037812 */ /* 0x000fe400078e7842 */
[--C-:B------:R-:W-:Y:S02]  /*6f30*/  LOP3.LUT R5, R6, 0x100, R87.reuse, 0xf8, !PT ;  /* 0x0000010006057812 */ /* 0x100fe400078ef857 */
[----:B------:R-:W-:Y:S02]  /*6f40*/  LOP3.LUT R4, R4, 0x20, R87, 0xf8, !PT ;  /* 0x0000002004047812 */ /* 0x000fe400078ef857 */
[----:B------:R-:W-:-:S02]  /*6f50*/  LOP3.LUT R5, R5, R86, RZ, 0xfc, !PT ;  /* 0x0000005605057212 */ /* 0x000fc400078efcff */
[----:B------:R-:W-:-:S03]  /*6f60*/  LOP3.LUT R3, R4, R3, RZ, 0xfc, !PT ;  /* 0x0000000304037212 */ /* 0x000fc600078efcff */
[--C-:B------:R-:W-:Y:S02]  /*6f70*/  IMAD R59, R5, 0x2, R62.reuse ;  /* 0x00000002053b7824 */ /* 0x100fe400078e023e */
[----:B------:R-:W-:-:S03]  /*6f80*/  IMAD R56, R3, 0x2, R62 ;  /* 0x0000000203387824 */ /* 0x000fc600078e023e */
[----:B------:R-:W-:Y:S04]  /*6f90*/  LDSM.16.M88.4 R4, [R59] ;  /* 0x000000003b04783b */ /* 0x000fe80000000200 */
[----:B----4-:R-:W1:Y:S01]  /*6fa0*/  LDSM.16.M88.4 R12, [R56+0x1000] ;  /* 0x00100000380c783b */ /* 0x010e620000000200 */
[----:B------:R-:W-:-:S03]  /*6fb0*/  LOP3.LUT P3, RZ, R60, 0x4, RZ, 0xc0, !PT ;  /* 0x000000043cff7812 */ /* 0x000fc6000786c0ff */
[----:B------:R-:W2:Y:S01]  /*6fc0*/  LDSM.16.M88.4 R72, [R56+0x1400] ;  /* 0x001400003848783b */ /* 0x000ea20000000200 */
[----:B------:R-:W-:-:S03]  /*6fd0*/  SEL R67, R67, 0xffffffe0, !P3 ;  /* 0xffffffe043437807 */ /* 0x000fc60005800000 */
[----:B------:R-:W-:Y:S02]  /*6fe0*/  LDSM.16.M88.4 R52, [R56+0x1800] ;  /* 0x001800003834783b */ /* 0x000fe40000000200 */
[----:B------:R-:W-:Y:S02]  /*6ff0*/  IMAD.IADD R58, R59, 0x1, R67 ;  /* 0x000000013b3a7824 */ /* 0x000fe400078e0243 */
[----:B------:R-:W-:Y:S01]  /*7000*/  IMAD.IADD R3, R67, 0x1, R56 ;  /* 0x0000000143037824 */ /* 0x000fe200078e0238 */
[----:B------:R-:W-:Y:S04]  /*7010*/  LDSM.16.M88.4 R44, [R56+0x1c00] ;  /* 0x001c0000382c783b */ /* 0x000fe80000000200 */
[----:B------:R-:W-:Y:S04]  /*7020*/  LDSM.16.M88.4 R8, [R58] ;  /* 0x000000003a08783b */ /* 0x000fe80000000200 */
[----:B---3--:R-:W3:Y:S04]  /*7030*/  LDSM.16.M88.4 R16, [R3+0x1000] ;  /* 0x001000000310783b */ /* 0x008ee80000000200 */
        /* <DEDUP_REMOVED lines=8> */
[----:B------:R-:W-:Y:S05]  /*70c0*/  LDSM.16.M88.4 R104, [R3+0x2400] ;  /* 0x002400000368783b */ /* 0x000fea0000000200 */
[----:B--2---:R-:W-:Y:S08]  /*70d0*/  HMMA.16816.F32 R76, R4, R72, RZ ;  /* 0x00000048044c723c */ /* 0x004ff000000018ff */
[C---:B---3--:R-:W-:Y:S08]  /*70e0*/  HMMA.16816.F32 R100, R8.reuse, R16, R100 ;  /* 0x000000100864723c */ /* 0x048ff00000001864 */
[----:B------:R-:W-:Y:S08]  /*70f0*/  HMMA.16816.F32 R12, R8, R18, R12 ;  /* 0x00000012080c723c */ /* 0x000ff0000000180c */
        /* <DEDUP_REMOVED lines=20> */
[C---:B--2---:R-:W-:Y:S08]  /*7240*/  HMMA.16816.F32 R48, R8.reuse, R80, R48 ;  /* 0x000000500830723c */ /* 0x044ff00000001830 */
[----:B------:R-:W-:Y:S01]  /*7250*/  HMMA.16816.F32 R44, R8, R82, R44 ;  /* 0x00000052082c723c */ /* 0x000fe2000000182c */
[----:B------:R-:W2:Y:S02]  /*7260*/  LDSM.16.M88.4 R80, [R3+0x2c00] ;  /* 0x002c00000350783b */ /* 0x000ea40000000200 */
[----:B------:R-:W-:Y:S01]  /*7270*/  IADD3 R159, PT, PT, R65, -R148, -R96 ;  /* 0x80000094419f7210 */ /* 0x000fe20007ffe860 */
[----:B------:R-:W-:-:S04]  /*7280*/  DEPBAR.LE SB0, 0x0 ;  /* 0x000080000000791a */ /* 0x000fc80000000000 */
[C---:B-1----:R-:W-:Y:S08]  /*7290*/  HMMA.16816.F32 R40, R8.reuse, R92, R40 ;  /* 0x0000005c0828723c */ /* 0x042ff00000001828 */
[----:B---3--:R-:W-:Y:S03]  /*72a0*/  HMMA.16816.F32 R24, R8, R88, R24 ;  /* 0x000000580818723c */ /* 0x008fe60000001818 */
[----:B------:R-:W-:-:S04]  /*72b0*/  LOP3.LUT R89, R132, 0x1f0, RZ, 0xc0, !PT ;  /* 0x000001f084597812 */ /* 0x000fc800078ec0ff */
[----:B------:R-:W-:Y:S01]  /*72c0*/  LOP3.LUT R98, R89, 0x7, R98, 0xf8, !PT ;  /* 0x0000000759627812 */ /* 0x000fe200078ef862 */
[-C--:B------:R-:W-:Y:S01]  /*72d0*/  FMUL.FTZ R66, R100, R0.reuse ;  /* 0x0000000064427220 */ /* 0x080fe20000410000 */
[-C--:B------:R-:W-:Y:S01]  /*72e0*/  FMUL.FTZ R97, R101, R0.reuse ;  /* 0x0000000065617220 */ /* 0x080fe20000410000 */
[----:B--2---:R-:W-:Y:S03]  /*72f0*/  HMMA.16816.F32 R16, R8, R80, R16 ;  /* 0x000000500810723c */ /* 0x004fe60000001810 */
[----:B------:R-:W-:Y:S01]  /*7300*/  IADD3 R81, PT, PT, R2, R65, -R148 ;  /* 0x0000004102517210 */ /* 0x000fe20007ffe894 */
[----:B------:R-:W-:Y:S02]  /*7310*/  IMAD.SHL.U32 R2, R60, 0x2, RZ ;  /* 0x000000023c027824 */ /* 0x000fe400078e00ff */
[-C--:B------:R-:W-:Y:S01]  /*7320*/  FMUL.FTZ R13, R13, R0.reuse ;  /* 0x000000000d0d7220 */ /* 0x080fe20000410000 */
[-C--:B------:R-:W-:Y:S01]  /*7330*/  FMUL.FTZ R131, R40, R0.reuse ;  /* 0x0000000028837220 */ /* 0x080fe20000410000 */
[----:B------:R-:W1:Y:S01]  /*7340*/  MUFU.TANH R66, R66 ;  /* 0x0000004200427308 */ /* 0x000e620000002400 */
[----:B------:R-:W-:Y:S01]  /*7350*/  FMUL.FTZ R76, R76, R0 ;  /* 0x000000004c4c7220 */ /* 0x000fe20000410000 */
[----:B------:R-:W-:Y:S01]  /*7360*/  LOP3.LUT R40, R2, 0x6, RZ, 0xc0, !PT ;  /* 0x0000000602287812 */ /* 0x000fe200078ec0ff */
[----:B------:R-:W-:-:S02]  /*7370*/  IMAD R98, R147, 0x40, R98 ;  /* 0x0000004093627824 */ /* 0x000fc400078e0262 */
[-C--:B------:R-:W-:Y:S01]  /*7380*/  FMUL.FTZ R12, R12, R0.reuse ;  /* 0x000000000c0c7220 */ /* 0x080fe20000410000 */
[----:B------:R-:W-:Y:S02]  /*7390*/  FMUL.FTZ R72, R72, R0 ;  /* 0x0000000048487220 */ /* 0x000fe40000410000 */
[----:B------:R-:W2:Y:S01]  /*73a0*/  MUFU.TANH R97, R97 ;  /* 0x0000006100617308 */ /* 0x000ea20000002400 */
[----:B------:R-:W-:Y:S01]  /*73b0*/  LOP3.LUT R2, R57, R40, RZ, 0xfc, !PT ;  /* 0x0000002839027212 */ /* 0x000fe200078efcff */
[-C--:B------:R-:W-:Y:S01]  /*73c0*/  FMUL.FTZ R73, R73, R0.reuse ;  /* 0x0000000049497220 */ /* 0x080fe20000410000 */
[C---:B------:R-:W-:Y:S01]  /*73d0*/  IMAD.IADD R156, R98.reuse, 0x1, R81 ;  /* 0x00000001629c7824 */ /* 0x040fe200078e0251 */
[----:B------:R-:W-:Y:S03]  /*73e0*/  HMMA.16816.F32 R36, R8, R94, R36 ;  /* 0x0000005e0824723c */ /* 0x000fe60000001824 */
[----:B------:R-:W-:Y:S01]  /*73f0*/  IMAD.IADD R159, R98, 0x1, R159 ;  /* 0x00000001629f7824 */ /* 0x000fe200078e029f */
[----:B------:R-:W3:Y:S01]  /*7400*/  MUFU.TANH R13, R13 ;  /* 0x0000000d000d7308 */ /* 0x000ee20000002400 */
[----:B------:R-:W-:-:S03]  /*7410*/  FMUL.FTZ R52, R52, R0 ;  /* 0x0000000034347220 */ /* 0x000fc60000410000 */
[----:B------:R-:W-:Y:S03]  /*7420*/  HMMA.16816.F32 R32, R8, R104, R32 ;  /* 0x000000680820723c */ /* 0x000fe60000001820 */
[----:B------:R-:W-:Y:S01]  /*7430*/  VIADD R104, R2, 0x1 ;  /* 0x0000000102687836 */ /* 0x000fe20000000000 */
[----:B------:R-:W4:Y:S01]  /*7440*/  MUFU.TANH R76, R76 ;  /* 0x0000004c004c7308 */ /* 0x000f220000002400 */
[-C--:B------:R-:W-:Y:S01]  /*7450*/  FMUL.FTZ R77, R77, R0.reuse ;  /* 0x000000004d4d7220 */ /* 0x080fe20000410000 */
[--C-:B------:R-:W-:Y:S01]  /*7460*/  VIADDMNMX R158, R156, 0x1, R65.reuse, PT ;  /* 0x000000019c9e7846 */ /* 0x100fe20003800141 */
[----:B------:R-:W-:Y:S01]  /*7470*/  FMUL.FTZ R99, R102, R0 ;  /* 0x0000000066637220 */ /* 0x000fe20000410000 */
[----:B------:R-:W-:-:S04]  /*7480*/  VIADDMNMX R156, R156, 0x9, R65, PT ;  /* 0x000000099c9c7846 */ /* 0x000fc80003800141 */
[----:B------:R-:W4:Y:S01]  /*7490*/  MUFU.TANH R12, R12 ;  /* 0x0000000c000c7308 */ /* 0x000f220000002400 */
[----:B------:R-:W-:Y:S03]  /*74a0*/  HMMA.16816.F32 R28, R8, R106, R28 ;  /* 0x0000006a081c723c */ /* 0x000fe6000000181c */
[C---:B------:R-:W-:Y:S01]  /*74b0*/  VIADD R65, R2.reuse, 0x9 ;  /* 0x0000000902417836 */ /* 0x040fe20000000000 */
[C---:B------:R-:W-:Y:S01]  /*74c0*/  ISETP.GT.AND P5, PT, R159.reuse, R2, PT ;  /* 0x000000029f00720c */ /* 0x040fe20003fa4270 */
[----:B------:R-:W-:Y:S02]  /*74d0*/  VIADD R102, R2, 0x10 ;  /* 0x0000001002667836 */ /* 0x000fe40000000000 */
[----:B------:R-:W4:Y:S01]  /*74e0*/  MUFU.TANH R72, R72 ;  /* 0x0000004800487308 */ /* 0x000f220000002400 */
[----:B------:R-:W-:Y:S01]  /*74f0*/  ISETP.GT.AND P2, PT, R159, R104, PT ;  /* 0x000000689f00720c */ /* 0x000fe20003f44270 */
[-C--:B------:R-:W-:Y:S01]  /*7500*/  FMUL.FTZ R49, R49, R0.reuse ;  /* 0x0000000031317220 */ /* 0x080fe20000410000 */
[----:B------:R-:W-:-:S05]  /*7510*/  FMUL.FTZ R68, R68, R0 ;  /* 0x0000000044447220 */ /* 0x000fca0000410000 */
[----:B------:R-:W4:Y:S01]  /*7520*/  MUFU.TANH R73, R73 ;  /* 0x0000004900497308 */ /* 0x000f220000002400 */
[-C--:B------:R-:W-:Y:S01]  /*7530*/  FMUL.FTZ R106, R103, R0.reuse ;  /* 0x00000000676a7220 */ /* 0x080fe20000410000 */
[----:B------:R-:W-:Y:S01]  /*7540*/  FMUL.FTZ R69, R69, R0 ;  /* 0x0000000045457220 */ /* 0x000fe20000410000 */
[----:B------:R-:W-:Y:S01]  /*7550*/  VIADD R103, R2, 0x8 ;  /* 0x0000000802677836 */ /* 0x000fe20000000000 */
[----:B-1----:R-:W-:Y:S01]  /*7560*/  FSEL R110, R66, -INF , !P5 ;  /* 0xff800000426e7808 */ /* 0x002fe20006800000 */
[----:B------:R-:W-:Y:S03]  /*7570*/  HMMA.16816.F32 R20, R8, R90, R20 ;  /* 0x0000005a0814723c */ /* 0x000fe60000001814 */
[----:B------:R-:W-:Y:S01]  /*7580*/  VIADD R100, R2, 0x18 ;  /* 0x0000001802647836 */ /* 0x000fe20000000000 */
[----:B------:R-:W1:Y:S01]  /*7590*/  MUFU.TANH R52, R52 ;  /* 0x0000003400347308 */ /* 0x000e620000002400 */
[----:B------:R-:W-:-:S02]  /*75a0*/  ISETP.GT.AND P5, PT, R159, R65, PT ;  /* 0x000000419f00720c */ /* 0x000fc40003fa4270 */
[----:B--2---:R-:W-:Y:S01]  /*75b0*/  FSEL R108, R97, -INF , !P2 ;  /* 0xff800000616c7808 */ /* 0x004fe20005000000 */
[----:B------:R-:W-:Y:S03]  /*75c0*/  HMMA.16816.F32 R4, R8, R82, R4 ;  /* 0x000000520804723c */ /* 0x000fe60000001804 */
[----:B------:R-:W-:Y:S01]  /*75d0*/  VIADD R11, R2, 0x19 ;  /* 0x00000019020b7836 */ /* 0x000fe20000000000 */
[----:B------:R-:W2:Y:S01]  /*75e0*/  MUFU.TANH R77, R77 ;  /* 0x0000004d004d7308 */ /* 0x000ea20000002400 */
[C---:B------:R-:W-:Y:S01]  /*75f0*/  ISETP.GT.AND P2, PT, R159.reuse, R102, PT ;  /* 0x000000669f00720c */ /* 0x040fe20003f44270 */
[----:B------:R-:W-:Y:S01]  /*7600*/  FMUL.FTZ R48, R48, R0 ;  /* 0x0000000030307220 */ /* 0x000fe20000410000 */
[----:B------:R-:W-:Y:S02]  /*7610*/  ISETP.GT.AND P1, PT, R159, R103, PT ;  /* 0x000000679f00720c */ /* 0x000fe40003f24270 */
[----:B---3--:R-:W-:-:S03]  /*7620*/  FSEL R107, R13, -INF , !P5 ;  /* 0xff8000000d6b7808 */ /* 0x008fc60006800000 */
[----:B------:R-:W3:Y:S01]  /*7630*/  MUFU.TANH R49, R49 ;  /* 0x0000003100317308 */ /* 0x000ee20000002400 */
[C---:B------:R-:W-:Y:S01]  /*7640*/  ISETP.GT.AND P5, PT, R159.reuse, R100, PT ;  /* 0x000000649f00720c */ /* 0x040fe20003fa4270 */
[----:B------:R-:W-:Y:S01]  /*7650*/  VIADD R96, R2, 0x28 ;  /* 0x0000002802607836 */ /* 0x000fe20000000000 */
[----:B----4-:R-:W-:Y:S01]  /*7660*/  FSEL R76, R76, -INF , !P2 ;  /* 0xff8000004c4c7808 */ /* 0x010fe20005000000 */
[----:B------:R-:W-:Y:S01]  /*7670*/  VIADD R101, R2, 0x11 ;  /* 0x0000001102657836 */ /* 0x000fe20000000000 */
[----:B------:R-:W-:-:S03]  /*7680*/  ISETP.GT.AND P2, PT, R159, R11, PT ;  /* 0x0000000b9f00720c */ /* 0x000fc60003f44270 */
[----:B------:R-:W4:Y:S01]  /*7690*/  MUFU.TANH R68, R68 ;  /* 0x0000004400447308 */ /* 0x000f220000002400 */
[----:B------:R-:W-:Y:S01]  /*76a0*/  FSEL R97, R12, -INF , !P1 ;  /* 0xff8000000c617808 */ /* 0x000fe20004800000 */
[----:B------:R-:W-:Y:S01]  /*76b0*/  FMUL.FTZ R37, R37, R0 ;  /* 0x0000000025257220 */ /* 0x000fe20000410000 */
[----:B------:R-:W-:-:S05]  /*76c0*/  FSEL R12, R72, -INF , !P5 ;  /* 0xff800000480c7808 */ /* 0x000fca0006800000 */
[----:B------:R-:W4:Y:S01]  /*76d0*/  MUFU.TANH R69, R69 ;  /* 0x0000004500457308 */ /* 0x000f220000002400 */
[----:B------:R-:W-:Y:S01]  /*76e0*/  FSEL R72, R73, -INF , !P2 ;  /* 0xff80000049487808 */ /* 0x000fe20005000000 */
[C---:B------:R-:W-:Y:S01]  /*76f0*/  VIADD R94, R2.reuse, 0x31 ;  /* 0x00000031025e7836 */ /* 0x040fe20000000000 */
[----:B------:R-:W-:Y:S01]  /*7700*/  ISETP.GT.AND P2, PT, R159, R96, PT ;  /* 0x000000609f00720c */ /* 0x000fe20003f44270 */
[----:B------:R-:W-:-:S04]  /*7710*/  VIADD R9, R2, 0x20 ;  /* 0x0000002002097836 */ /* 0x000fc80000000000 */
[----:B------:R-:W4:Y:S01]  /*7720*/  MUFU.TANH R131, R131 ;  /* 0x0000008300837308 */ /* 0x000f220000002400 */
[----:B------:R-:W-:Y:S01]  /*7730*/  ISETP.GT.AND P1, PT, R159, R101, PT ;  /* 0x000000659f00720c */ /* 0x000fe20003f24270 */
[----:B------:R-:W-:Y:S02]  /*7740*/  VIADD R98, R2, 0x21 ;  /* 0x0000002102627836 */ /* 0x000fe40000000000 */
[----:B------:R-:W-:-:S04]  /*7750*/  FMUL.FTZ R28, R28, R0 ;  /* 0x000000001c1c7220 */ /* 0x000fc80000410000 */
[----:B------:R-:W4:Y:S01]  /*7760*/  MUFU.TANH R48, R48 ;  /* 0x0000003000307308 */ /* 0x000f220000002400 */
[----:B-1----:R-:W-:Y:S01]  /*7770*/  FSEL R161, R52, -INF , !P2 ;  /* 0xff80000034a17808 */ /* 0x002fe20005000000 */
[-C--:B------:R-:W-:Y:S01]  /*7780*/  FMUL.FTZ R53, R53, R0.reuse ;  /* 0x0000000035357220 */ /* 0x080fe20000410000 */
[----:B------:R-:W-:Y:S02]  /*7790*/  VIADD R89, R2, 0x40 ;  /* 0x0000004002597836 */ /* 0x000fe40000000000 */
[----:B------:R-:W-:Y:S01]  /*77a0*/  FMUL.FTZ R66, R24, R0 ;  /* 0x0000000018427220 */ /* 0x000fe20000410000 */
[----:B--2---:R-:W-:Y:S02]  /*77b0*/  FSEL R13, R77, -INF , !P1 ;  /* 0xff8000004d0d7808 */ /* 0x004fe40004800000 */
[----:B------:R-:W1:Y:S01]  /*77c0*/  MUFU.TANH R121, R37 ;  /* 0x0000002500797308 */ /* 0x000e620000002400 */
[----:B------:R-:W-:Y:S01]  /*77d0*/  ISETP.GT.AND P2, PT, R159, R94, PT ;  /* 0x0000005e9f00720c */ /* 0x000fe20003f44270 */
[----:B------:R-:W-:Y:S01]  /*77e0*/  FMUL.FTZ R24, R25, R0 ;  /* 0x0000000019187220 */ /* 0x000fe20000410000 */
[C---:B------:R-:W-:Y:S01]  /*77f0*/  ISETP.GT.AND P1, PT, R159.reuse, R9, PT ;  /* 0x000000099f00720c */ /* 0x040fe20003f24270 */
[----:B------:R-:W-:Y:S01]  /*7800*/  VIADD R93, R2, 0x30 ;  /* 0x00000030025d7836 */ /* 0x000fe20000000000 */
[----:B------:R-:W-:-:S03]  /*7810*/  ISETP.GT.AND P5, PT, R159, R98, PT ;  /* 0x000000629f00720c */ /* 0x000fc60003fa4270 */
[----:B------:R-:W2:Y:S01]  /*7820*/  MUFU.TANH R117, R28 ;  /* 0x0000001c00757308 */ /* 0x000ea20000002400 */
[----:B---3--:R-:W-:Y:S01]  /*7830*/  FSEL R109, R49, -INF , !P2 ;  /* 0xff800000316d7808 */ /* 0x008fe20005000000 */
[-C--:B------:R-:W-:Y:S01]  /*7840*/  FMUL.FTZ R45, R45, R0.reuse ;  /* 0x000000002d2d7220 */ /* 0x080fe20000410000 */
[----:B------:R-:W-:Y:S01]  /*7850*/  VIADD R82, R2, 0x49 ;  /* 0x0000004902527836 */ /* 0x000fe20000000000 */
[----:B----4-:R-:W-:Y:S02]  /*7860*/  FSEL R73, R68, -INF , !P1 ;  /* 0xff80000044497808 */ /* 0x010fe40004800000 */
[----:B------:R-:W-:Y:S01]  /*7870*/  ISETP.GT.AND P2, PT, R159, R89, PT ;  /* 0x000000599f00720c */ /* 0x000fe20003f44270 */
[-C--:B------:R-:W-:Y:S01]  /*7880*/  FMUL.FTZ R44, R44, R0.reuse ;  /* 0x000000002c2c7220 */ /* 0x080fe20000410000 */
[----:B------:R-:W3:Y:S01]  /*7890*/  MUFU.TANH R53, R53 ;  /* 0x0000003500357308 */ /* 0x000ee20000002400 */
[----:B------:R-:W-:Y:S01]  /*78a0*/  FSEL R68, R69, -INF , !P5 ;  /* 0xff80000045447808 */ /* 0x000fe20006800000 */
[----:B------:R-:W-:Y:S01]  /*78b0*/  FMUL.FTZ R16, R16, R0 ;  /* 0x0000000010107220 */ /* 0x000fe20000410000 */
[----:B------:R-:W-:-:S02]  /*78c0*/  ISETP.GT.AND P5, PT, R159, R93, PT ;  /* 0x0000005d9f00720c */ /* 0x000fc40003fa4270 */
[----:B------:R-:W-:-:S03]  /*78d0*/  FSEL R131, R131, -INF , !P2 ;  /* 0xff80000083837808 */ /* 0x000fc60005000000 */
[----:B------:R-:W4:Y:S01]  /*78e0*/  MUFU.TANH R24, R24 ;  /* 0x0000001800187308 */ /* 0x000f220000002400 */
[----:B------:R-:W-:Y:S01]  /*78f0*/  ISETP.GT.AND P2, PT, R159, R82, PT ;  /* 0x000000529f00720c */ /* 0x000fe20003f44270 */
[-C--:B------:R-:W-:Y:S01]  /*7900*/  FMUL.FTZ R5, R5, R0.reuse ;  /* 0x0000000005057220 */ /* 0x080fe20000410000 */
[----:B------:R-:W-:Y:S01]  /*7910*/  FSEL R141, R48, -INF , !P5 ;  /* 0xff800000308d7808 */ /* 0x000fe20006800000 */
[----:B------:R-:W-:-:S04]  /*7920*/  FMUL.FTZ R41, R41, R0 ;  /* 0x0000000029297220 */ /* 0x000fc80000410000 */
[----:B------:R2:W-:Y:S01]  /*7930*/  MUFU.TANH R105, R45 ;  /* 0x0000002d00697308 */ /* 0x0005e20000002400 */
[----:B------:R-:W-:Y:S01]  /*7940*/  VIADD R95, R2, 0x29 ;  /* 0x00000029025f7836 */ /* 0x000fe20000000000 */
[----:B-1----:R-:W-:Y:S01]  /*7950*/  FSEL R121, R121, -INF , !P2 ;  /* 0xff80000079797808 */ /* 0x002fe20005000000 */
[----:B------:R-:W-:Y:S01]  /*7960*/  FMUL.FTZ R123, R32, R0 ;  /* 0x00000000207b7220 */ /* 0x000fe20000410000 */
[----:B------:R-:W-:-:S04]  /*7970*/  VIADD R37, R2, 0x61 ;  /* 0x0000006102257836 */ /* 0x000fc80000000000 */
[----:B------:R1:W4:Y:S01]  /*7980*/  MUFU.TANH R91, R44 ;  /* 0x0000002c005b7308 */ /* 0x0003220000002400 */
[----:B------:R-:W-:Y:S01]  /*7990*/  FMUL.FTZ R36, R36, R0 ;  /* 0x0000000024247220 */ /* 0x000fe20000410000 */
[----:B--2---:R-:W-:-:S06]  /*79a0*/  VIADD R45, R2, 0x58 ;  /* 0x00000058022d7836 */ /* 0x004fcc0000000000 */
[----:B------:R-:W2:Y:S01]  /*79b0*/  MUFU.TANH R48, R16 ;  /* 0x0000001000307308 */ /* 0x000ea20000002400 */
[----:B------:R-:W-:Y:S01]  /*79c0*/  ISETP.GT.AND P2, PT, R159, R45, PT ;  /* 0x0000002d9f00720c */ /* 0x000fe20003f44270 */
[----:B------:R-:W-:-:S06]  /*79d0*/  VIADD R92, R2, 0x38 ;  /* 0x00000038025c7836 */ /* 0x000fcc0000000000 */
[----:B------:R4:W2:Y:S01]  /*79e0*/  MUFU.TANH R119, R41 ;  /* 0x0000002900777308 */ /* 0x0008a20000002400 */
[----:B------:R-:W-:Y:S01]  /*79f0*/  FMUL.FTZ R125, R33, R0 ;  /* 0x00000000217d7220 */ /* 0x000fe20000410000 */
[C---:B------:R-:W-:Y:S01]  /*7a00*/  VIADD R157, R159.reuse, 0x8 ;  /* 0x000000089f9d7836 */ /* 0x040fe20000000000 */
[----:B------:R-:W-:Y:S01]  /*7a10*/  ISETP.GT.AND P1, PT, R159, R95, PT ;  /* 0x0000005f9f00720c */ /* 0x000fe20003f24270 */
[----:B------:R-:W-:Y:S01]  /*7a20*/  VIADD R32, R2, 0x70 ;  /* 0x0000007002207836 */ /* 0x000fe20000000000 */
[----:B------:R-:W-:-:S03]  /*7a30*/  FSEL R117, R117, -INF , !P2 ;  /* 0xff80000075757808 */ /* 0x000fc60005000000 */
[----:B------:R-:W2:Y:S01]  /*7a40*/  MUFU.TANH R5, R5 ;  /* 0x0000000500057308 */ /* 0x000ea20000002400 */
[----:B------:R-:W-:Y:S01]  /*7a50*/  ISETP.GT.AND P2, PT, R159, R37, PT ;  /* 0x000000259f00720c */ /* 0x000fe20003f44270 */
[----:B------:R-:W-:Y:S01]  /*7a60*/  FMUL.FTZ R29, R29, R0 ;  /* 0x000000001d1d7220 */ /* 0x000fe20000410000 */
[----:B------:R-:W-:Y:S01]  /*7a70*/  VIADD R90, R2, 0x39 ;  /* 0x00000039025a7836 */ /* 0x000fe20000000000 */
[----:B---3--:R-:W-:-:S04]  /*7a80*/  FSEL R25, R53, -INF , !P1 ;  /* 0xff80000035197808 */ /* 0x008fc80004800000 */
[----:B------:R3:W2:Y:S01]  /*7a90*/  MUFU.TANH R129, R36 ;  /* 0x0000002400817308 */ /* 0x0006a20000002400 */
[C---:B------:R-:W-:Y:S01]  /*7aa0*/  VIADD R88, R2.reuse, 0x41 ;  /* 0x0000004102587836 */ /* 0x040fe20000000000 */
[----:B------:R-:W-:Y:S01]  /*7ab0*/  ISETP.GT.AND P0, PT, R157, R2, PT ;  /* 0x000000029d00720c */ /* 0x000fe20003f04270 */
[C---:B------:R-:W-:Y:S01]  /*7ac0*/  VIADD R83, R2.reuse, 0x48 ;  /* 0x0000004802537836 */ /* 0x040fe20000000000 */
[C---:B------:R-:W-:Y:S01]  /*7ad0*/  ISETP.GE.AND P6, PT, R2.reuse, R158, PT ;  /* 0x0000009e0200720c */ /* 0x040fe20003fc6270 */
[----:B------:R-:W-:-:S03]  /*7ae0*/  VIADD R81, R2, 0x50 ;  /* 0x0000005002517836 */ /* 0x000fc60000000000 */
[----:B------:R-:W2:Y:S01]  /*7af0*/  MUFU.TANH R123, R123 ;  /* 0x0000007b007b7308 */ /* 0x000ea20000002400 */
[C---:B------:R-:W-:Y:S01]  /*7b00*/  VIADD R80, R2.reuse, 0x51 ;  /* 0x0000005102507836 */ /* 0x040fe20000000000 */
[C---:B------:R-:W-:Y:S01]  /*7b10*/  ISETP.GE.AND P4, PT, R2.reuse, R156, PT ;  /* 0x0000009c0200720c */ /* 0x040fe20003f86270 */
[C---:B-1----:R-:W-:Y:S01]  /*7b20*/  VIADD R44, R2.reuse, 0x59 ;  /* 0x00000059022c7836 */ /* 0x042fe20000000000 */
[C---:B------:R-:W-:Y:S01]  /*7b30*/  ISETP.GT.AND P1, PT, R159.reuse, R92, PT ;  /* 0x0000005c9f00720c */ /* 0x040fe20003f24270 */
[----:B----4-:R-:W-:Y:S01]  /*7b40*/  VIADD R41, R2, 0x60 ;  /* 0x0000006002297836 */ /* 0x010fe20000000000 */
[----:B------:R-:W-:Y:S01]  /*7b50*/  FSEL R52, R24, -INF , !P2 ;  /* 0xff80000018347808 */ /* 0x000fe20005000000 */
[C---:B------:R-:W-:Y:S01]  /*7b60*/  VIADD R33, R2.reuse, 0x69 ;  /* 0x0000006902217836 */ /* 0x040fe20000000000 */
[----:B------:R-:W1:Y:S01]  /*7b70*/  MUFU.TANH R125, R125 ;  /* 0x0000007d007d7308 */ /* 0x000e620000002400 */
[----:B---3--:R-:W-:Y:S02]  /*7b80*/  VIADD R36, R2, 0x68 ;  /* 0x0000006802247836 */ /* 0x008fe40000000000 */
[----:B------:R-:W-:Y:S01]  /*7b90*/  FMUL.FTZ R20, R20, R0 ;  /* 0x0000000014147220 */ /* 0x000fe20000410000 */
[C---:B------:R-:W-:Y:S01]  /*7ba0*/  VIADD R10, R2.reuse, 0x71 ;  /* 0x00000071020a7836 */ /* 0x040fe20000000000 */
[----:B------:R-:W-:Y:S01]  /*7bb0*/  ISETP.GT.AND P2, PT, R159, R32, PT ;  /* 0x000000209f00720c */ /* 0x000fe20003f44270 */
[----:B------:R-:W-:-:S02]  /*7bc0*/  VIADD R8, R2, 0x78 ;  /* 0x0000007802087836 */ /* 0x000fc40000000000 */
[----:B------:R-:W-:Y:S01]  /*7bd0*/  VIADD R2, R2, 0x79 ;  /* 0x0000007902027836 */ /* 0x000fe20000000000 */
[----:B------:R-:W3:Y:S01]  /*7be0*/  MUFU.TANH R111, R29 ;  /* 0x0000001d006f7308 */ /* 0x000ee20000002400 */
[----:B------:R-:W-:Y:S01]  /*7bf0*/  ISETP.GT.AND P5, PT, R159, R90, PT ;  /* 0x0000005a9f00720c */ /* 0x000fe20003fa4270 */
[-C--:B------:R-:W-:Y:S01]  /*7c00*/  FMUL.FTZ R28, R21, R0.reuse ;  /* 0x00000000151c7220 */ /* 0x080fe20000410000 */
[----:B------:R-:W-:Y:S01]  /*7c10*/  FSEL R113, R91, -INF , !P1 ;  /* 0xff8000005b717808 */ /* 0x000fe20004800000 */
[----:B------:R-:W-:Y:S01]  /*7c20*/  FMUL.FTZ R14, R14, R0 ;  /* 0x000000000e0e7220 */ /* 0x000fe20000410000 */
[C---:B------:R-:W-:Y:S02]  /*7c30*/  ISETP.GT.AND P1, PT, R159.reuse, R88, PT ;  /* 0x000000589f00720c */ /* 0x040fe40003f24270 */
[----:B--2---:R-:W-:Y:S01]  /*7c40*/  FSEL R48, R48, -INF , !P2 ;  /* 0xff80000030307808 */ /* 0x004fe20005000000 */
[----:B------:R-:W2:Y:S01]  /*7c50*/  MUFU.TANH R66, R66 ;  /* 0x0000004200427308 */ /* 0x000ea20000002400 */
[----:B------:R-:W-:Y:S01]  /*7c60*/  ISETP.GT.AND P2, PT, R159, R2, PT ;  /* 0x000000029f00720c */ /* 0x000fe20003f44270 */
[-C--:B------:R-:W-:Y:S01]  /*7c70*/  FMUL.FTZ R17, R17, R0.reuse ;  /* 0x0000000011117220 */ /* 0x080fe20000410000 */
[----:B------:R-:W-:Y:S01]  /*7c80*/  FSEL R21, R105, -INF , !P5 ;  /* 0xff80000069157808 */ /* 0x000fe20006800000 */
[----:B------:R-:W-:Y:S01]  /*7c90*/  FMUL.FTZ R4, R4, R0 ;  /* 0x0000000004047220 */ /* 0x000fe20000410000 */
[----:B------:R-:W-:-:S03]  /*7ca0*/  ISETP.GT.AND P5, PT, R159, R83, PT ;  /* 0x000000539f00720c */ /* 0x000fc60003fa4270 */
[----:B------:R-:W-:Y:S01]  /*7cb0*/  MUFU.TANH R99, R99 ;  /* 0x0000006300637308 */ /* 0x000fe20000002400 */
[----:B------:R-:W-:Y:S02]  /*7cc0*/  FSEL R119, R119, -INF , !P1 ;  /* 0xff80000077777808 */ /* 0x000fe40004800000 */
[----:B------:R-:W-:Y:S02]  /*7cd0*/  ISETP.GT.AND P1, PT, R159, R81, PT ;  /* 0x000000519f00720c */ /* 0x000fe40003f24270 */
[----:B------:R-:W-:-:S03]  /*7ce0*/  FSEL R24, R5, -INF , !P2 ;  /* 0xff80000005187808 */ /* 0x000fc60005000000 */
[----:B------:R-:W4:Y:S01]  /*7cf0*/  MUFU.TANH R20, R20 ;  /* 0x0000001400147308 */ /* 0x000f220000002400 */
[-C--:B------:R-:W-:Y:S01]  /*7d00*/  FMUL.FTZ R5, R15, R0.reuse ;  /* 0x000000000f057220 */ /* 0x080fe20000410000 */
[----:B------:R-:W-:Y:S01]  /*7d10*/  FMUL.FTZ R15, R78, R0 ;  /* 0x000000004e0f7220 */ /* 0x000fe20000410000 */
[----:B------:R-:W-:Y:S02]  /*7d20*/  FSEL R129, R129, -INF , !P5 ;  /* 0xff80000081817808 */ /* 0x000fe40006800000 */
[----:B------:R-:W-:-:S03]  /*7d30*/  ISETP.GT.AND P5, PT, R159, R80, PT ;  /* 0x000000509f00720c */ /* 0x000fc60003fa4270 */
[----:B------:R-:W4:Y:S01]  /*7d40*/  MUFU.TANH R28, R28 ;  /* 0x0000001c001c7308 */ /* 0x000f220000002400 */
[----:B------:R-:W-:Y:S02]  /*7d50*/  FSEL R123, R123, -INF , !P1 ;  /* 0xff8000007b7b7808 */ /* 0x000fe40004800000 */
[----:B------:R-:W-:-:S05]  /*7d60*/  ISETP.GT.AND P1, PT, R159, R44, PT ;  /* 0x0000002c9f00720c */ /* 0x000fca0003f24270 */
[----:B------:R2:W4:Y:S01]  /*7d70*/  MUFU.TANH R29, R17 ;  /* 0x00000011001d7308 */ /* 0x0005220000002400 */
[----:B-1----:R-:W-:-:S07]  /*7d80*/  FSEL R125, R125, -INF , !P5 ;  /* 0xff8000007d7d7808 */ /* 0x002fce0006800000 */
[----:B------:R-:W1:Y:S01]  /*7d90*/  MUFU.TANH R14, R14 ;  /* 0x0000000e000e7308 */ /* 0x000e620000002400 */
[----:B------:R-:W-:Y:S02]  /*7da0*/  ISETP.GT.AND P5, PT, R159, R41, PT ;  /* 0x000000299f00720c */ /* 0x000fe40003fa4270 */
[----:B---3--:R-:W-:-:S05]  /*7db0*/  FSEL R111, R111, -INF , !P1 ;  /* 0xff8000006f6f7808 */ /* 0x008fca0004800000 */
[----:B------:R-:W3:Y:S01]  /*7dc0*/  MUFU.TANH R4, R4 ;  /* 0x0000000400047308 */ /* 0x000ee20000002400 */
[----:B--2---:R-:W-:Y:S01]  /*7dd0*/  FMUL.FTZ R17, R74, R0 ;  /* 0x000000004a117220 */ /* 0x004fe20000410000 */
[----:B------:R-:W-:-:S06]  /*7de0*/  ISETP.GT.AND P1, PT, R159, R36, PT ;  /* 0x000000249f00720c */ /* 0x000fcc0003f24270 */
[----:B------:R-:W2:Y:S01]  /*7df0*/  MUFU.TANH R106, R106 ;  /* 0x0000006a006a7308 */ /* 0x000ea20000002400 */
[----:B------:R-:W-:-:S07]  /*7e00*/  FSEL R66, R66, -INF , !P5 ;  /* 0xff80000042427808 */ /* 0x000fce0006800000 */
[----:B------:R-:W2:Y:S01]  /*7e10*/  MUFU.TANH R15, R15 ;  /* 0x0000000f000f7308 */ /* 0x000ea20000002400 */
[----:B------:R-:W-:Y:S02]  /*7e20*/  ISETP.GT.AND P5, PT, R159, R33, PT ;  /* 0x000000219f00720c */ /* 0x000fe40003fa4270 */
[----:B----4-:R-:W-:Y:S02]  /*7e30*/  FSEL R53, R20, -INF , !P1 ;  /* 0xff80000014357808 */ /* 0x010fe40004800000 */
[----:B------:R-:W-:-:S03]  /*7e40*/  FSEL R99, R99, -INF , !P0 ;  /* 0xff80000063637808 */ /* 0x000fc60004000000 */
[----:B------:R-:W4:Y:S01]  /*7e50*/  MUFU.TANH R17, R17 ;  /* 0x0000001100117308 */ /* 0x000f220000002400 */
[----:B------:R-:W-:Y:S01]  /*7e60*/  ISETP.GT.AND P1, PT, R159, R10, PT ;  /* 0x0000000a9f00720c */ /* 0x000fe20003f24270 */
[----:B------:R-:W-:Y:S01]  /*7e70*/  FMUL.FTZ R79, R79, R0 ;  /* 0x000000004f4f7220 */ /* 0x000fe20000410000 */
[----:B------:R-:W-:Y:S02]  /*7e80*/  ISETP.GT.AND P0, PT, R157, R103, PT ;  /* 0x000000679d00720c */ /* 0x000fe40003f04270 */
[----:B------:R-:W-:-:S03]  /*7e90*/  FSEL R49, R28, -INF , !P5 ;  /* 0xff8000001c317808 */ /* 0x000fc60006800000 */
[----:B------:R-:W4:Y:S01]  /*7ea0*/  MUFU.TANH R5, R5 ;  /* 0x0000000500057308 */ /* 0x000f220000002400 */
[----:B------:R-:W-:Y:S01]  /*7eb0*/  ISETP.GT.AND P5, PT, R159, R8, PT ;  /* 0x000000089f00720c */ /* 0x000fe20003fa4270 */
[----:B------:R-:W-:Y:S01]  /*7ec0*/  FMUL.FTZ R74, R75, R0 ;  /* 0x000000004b4a7220 */ /* 0x000fe20000410000 */
[----:B------:R-:W-:Y:S02]  /*7ed0*/  FSEL R29, R29, -INF , !P1 ;  /* 0xff8000001d1d7808 */ /* 0x000fe40004800000 */
[----:B-1----:R-:W-:Y:S02]  /*7ee0*/  FSEL R16, R14, -INF , !P0 ;  /* 0xff8000000e107808 */ /* 0x002fe40004000000 */
[C---:B------:R-:W-:Y:S01]  /*7ef0*/  ISETP.GT.AND P1, PT, R157.reuse, R104, PT ;  /* 0x000000689d00720c */ /* 0x040fe20003f24270 */
[----:B------:R-:W1:Y:S01]  /*7f00*/  MUFU.TANH R14, R79 ;  /* 0x0000004f000e7308 */ /* 0x000e620000002400 */
[----:B------:R-:W-:Y:S01]  /*7f10*/  ISETP.GT.AND P0, PT, R157, R102, PT ;  /* 0x000000669d00720c */ /* 0x000fe20003f04270 */
[----:B------:R-:W-:Y:S01]  /*7f20*/  FMUL.FTZ R70, R70, R0 ;  /* 0x0000000046467220 */ /* 0x000fe20000410000 */
[----:B---3--:R-:W-:-:S02]  /*7f30*/  FSEL R28, R4, -INF , !P5 ;  /* 0xff800000041c7808 */ /* 0x008fc40006800000 */
[C---:B------:R-:W-:Y:S02]  /*7f40*/  ISETP.GE.AND P5, PT, R104.reuse, R158, PT ;  /* 0x0000009e6800720c */ /* 0x040fe40003fa6270 */
[----:B------:R-:W-:Y:S02]  /*7f50*/  ISETP.GE.AND P2, PT, R104, R156, PT ;  /* 0x0000009c6800720c */ /* 0x000fe40003f46270 */
[----:B--2---:R-:W-:Y:S01]  /*7f60*/  FSEL R20, R106, -INF , !P1 ;  /* 0xff8000006a147808 */ /* 0x004fe20004800000 */
[----:B------:R-:W2:Y:S01]  /*7f70*/  MUFU.TANH R74, R74 ;  /* 0x0000004a004a7308 */ /* 0x000ea20000002400 */
[----:B------:R-:W-:Y:S02]  /*7f80*/  FSEL R4, R110, -INF , !P6 ;  /* 0xff8000006e047808 */ /* 0x000fe40007000000 */
[----:B------:R-:W-:Y:S01]  /*7f90*/  FSEL R91, R15, -INF , !P0 ;  /* 0xff8000000f5b7808 */ /* 0x000fe20004000000 */
[----:B------:R-:W-:Y:S01]  /*7fa0*/  FMUL.FTZ R75, R71, R0 ;  /* 0x00000000474b7220 */ /* 0x000fe20000410000 */
[----:B------:R-:W-:Y:S01]  /*7fb0*/  ISETP.GE.AND P6, PT, R103, R158, PT ;  /* 0x0000009e6700720c */ /* 0x000fe20003fc6270 */
[----:B------:R-:W-:Y:S01]  /*7fc0*/  FMUL.FTZ R54, R54, R0 ;  /* 0x0000000036367220 */ /* 0x000fe20000410000 */
[----:B------:R-:W-:-:S02]  /*7fd0*/  FSEL R105, R99, -INF , !P4 ;  /* 0xff80000063697808 */ /* 0x000fc40006000000 */
[----:B------:R-:W-:Y:S01]  /*7fe0*/  ISETP.GT.AND P0, PT, R157, R100, PT ;  /* 0x000000649d00720c */ /* 0x000fe20003f04270 */
[----:B------:R-:W3:Y:S01]  /*7ff0*/  MUFU.TANH R70, R70 ;  /* 0x0000004600467308 */ /* 0x000ee20000002400 */
[----:B------:R-:W-:Y:S02]  /*8000*/  ISETP.GE.AND P4, PT, R103, R156, PT ;  /* 0x0000009c6700720c */ /* 0x000fe40003f86270 */
[----:B------:R-:W-:Y:S02]  /*8010*/  FSEL R69, R108, -INF , !P5 ;  /* 0xff8000006c457808 */ /* 0x000fe40006800000 */
[----:B------:R-:W-:Y:S02]  /*8020*/  ISETP.GT.AND P1, PT, R157, R65, PT ;  /* 0x000000419d00720c */ /* 0x000fe40003f24270 */
[----:B------:R-:W-:Y:S02]  /*8030*/  FSEL R20, R20, -INF , !P2 ;  /* 0xff80000014147808 */ /* 0x000fe40005000000 */
[----:B------:R-:W-:-:S02]  /*8040*/  ISETP.GE.AND P5, PT, R65, R158, PT ;  /* 0x0000009e4100720c */ /* 0x000fc40003fa6270 */
[----:B------:R-:W-:Y:S02]  /*8050*/  ISETP.GE.AND P2, PT, R65, R156, PT ;  /* 0x0000009c4100720c */ /* 0x000fe40003f46270 */
[----:B------:R-:W-:Y:S02]  /*8060*/  FSEL R65, R97, -INF , !P6 ;  /* 0xff80000061417808 */ /* 0x000fe40007000000 */
[----:B----4-:R-:W-:Y:S02]  /*8070*/  FSEL R71, R17, -INF , !P0 ;  /* 0xff80000011477808 */ /* 0x010fe40004000000 */
[----:B------:R-:W-:Y:S01]  /*8080*/  FSEL R97, R16, -INF , !P4 ;  /* 0xff80000010617808 */ /* 0x000fe20006000000 */
[----:B------:R-:W4:Y:S01]  /*8090*/  MUFU.TANH R17, R75 ;  /* 0x0000004b00117308 */ /* 0x000f220000002400 */
[----:B------:R-:W-:Y:S02]  /*80a0*/  FSEL R16, R5, -INF , !P1 ;  /* 0xff80000005107808 */ /* 0x000fe40004800000 */
[----:B------:R-:W-:-:S02]  /*80b0*/  ISETP.GT.AND P1, PT, R157, R101, PT ;  /* 0x000000659d00720c */ /* 0x000fc40003f24270 */
[----:B------:R-:W-:-:S03]  /*80c0*/  ISETP.GE.AND P6, PT, R102, R158, PT ;  /* 0x0000009e6600720c */ /* 0x000fc60003fc6270 */
[----:B------:R-:W4:Y:S01]  /*80d0*/  MUFU.TANH R54, R54 ;  /* 0x0000003600367308 */ /* 0x000f220000002400 */
[----:B------:R-:W-:Y:S02]  /*80e0*/  ISETP.GE.AND P4, PT, R102, R156, PT ;  /* 0x0000009c6600720c */ /* 0x000fe40003f86270 */
[----:B------:R-:W-:Y:S02]  /*80f0*/  FSEL R5, R107, -INF , !P5 ;  /* 0xff8000006b057808 */ /* 0x000fe40006800000 */
[----:B------:R-:W-:Y:S02]  /*8100*/  FSEL R16, R16, -INF , !P2 ;  /* 0xff80000010107808 */ /* 0x000fe40005000000 */
[C---:B------:R-:W-:Y:S02]  /*8110*/  ISETP.GE.AND P5, PT, R101.reuse, R158, PT ;  /* 0x0000009e6500720c */ /* 0x040fe40003fa6270 */
[----:B------:R-:W-:Y:S02]  /*8120*/  ISETP.GE.AND P2, PT, R101, R156, PT ;  /* 0x0000009c6500720c */ /* 0x000fe40003f46270 */
[----:B-1----:R-:W-:-:S02]  /*8130*/  FSEL R14, R14, -INF , !P1 ;  /* 0xff8000000e0e7808 */ /* 0x002fc40004800000 */
[----:B------:R-:W-:Y:S02]  /*8140*/  FSEL R15, R76, -INF , !P6 ;  /* 0xff8000004c0f7808 */ /* 0x000fe40007000000 */
[C---:B------:R-:W-:Y:S02]  /*8150*/  ISETP.GE.AND P6, PT, R100.reuse, R158, PT ;  /* 0x0000009e6400720c */ /* 0x040fe40003fc6270 */
[----:B------:R-:W-:Y:S02]  /*8160*/  FSEL R91, R91, -INF , !P4 ;  /* 0xff8000005b5b7808 */ /* 0x000fe40006000000 */
[----:B------:R-:W-:Y:S02]  /*8170*/  ISETP.GT.AND P1, PT, R157, R11, PT ;  /* 0x0000000b9d00720c */ /* 0x000fe40003f24270 */
[----:B------:R-:W-:Y:S02]  /*8180*/  ISETP.GE.AND P4, PT, R100, R156, PT ;  /* 0x0000009c6400720c */ /* 0x000fe40003f86270 */
[----:B------:R-:W-:-:S02]  /*8190*/  FSEL R13, R13, -INF , !P5 ;  /* 0xff8000000d0d7808 */ /* 0x000fc40006800000 */
[----:B------:R-:W-:Y:S02]  /*81a0*/  FSEL R14, R14, -INF , !P2 ;  /* 0xff8000000e0e7808 */ /* 0x000fe40005000000 */
[----:B------:R-:W-:Y:S02]  /*81b0*/  ISETP.GT.AND P0, PT, R157, R9, PT ;  /* 0x000000099d00720c */ /* 0x000fe40003f04270 */
[C---:B------:R-:W-:Y:S02]  /*81c0*/  ISETP.GE.AND P5, PT, R11.reuse, R158, PT ;  /* 0x0000009e0b00720c */ /* 0x040fe40003fa6270 */
[----:B------:R-:W-:Y:S02]  /*81d0*/  ISETP.GE.AND P2, PT, R11, R156, PT ;  /* 0x0000009c0b00720c */ /* 0x000fe40003f46270 */
[----:B------:R-:W-:Y:S02]  /*81e0*/  FSEL R11, R12, -INF , !P6 ;  /* 0xff8000000c0b7808 */ /* 0x000fe40007000000 */
[----:B--2---:R-:W-:-:S02]  /*81f0*/  FSEL R74, R74, -INF , !P1 ;  /* 0xff8000004a4a7808 */ /* 0x004fc40004800000 */
[----:B------:R-:W-:Y:S02]  /*8200*/  FSEL R12, R71, -INF , !P4 ;  /* 0xff800000470c7808 */ /* 0x000fe40006000000 */
[----:B------:R-:W-:Y:S02]  /*8210*/  ISETP.GT.AND P1, PT, R157, R98, PT ;  /* 0x000000629d00720c */ /* 0x000fe40003f24270 */
[C---:B------:R-:W-:Y:S02]  /*8220*/  ISETP.GE.AND P4, PT, R9.reuse, R156, PT ;  /* 0x0000009c0900720c */ /* 0x040fe40003f86270 */
[----:B---3--:R-:W-:Y:S02]  /*8230*/  FSEL R70, R70, -INF , !P0 ;  /* 0xff80000046467808 */ /* 0x008fe40004000000 */
[----:B------:R-:W-:Y:S02]  /*8240*/  ISETP.GE.AND P6, PT, R9, R158, PT ;  /* 0x0000009e0900720c */ /* 0x000fe40003fc6270 */
[----:B------:R-:W-:Y:S01]  /*8250*/  ISETP.GT.AND P0, PT, R157, R96, PT ;  /* 0x000000609d00720c */ /* 0x000fe20003f04270 */
[----:B------:R-:W-:Y:S01]  /*8260*/  FMUL.FTZ R50, R50, R0 ;  /* 0x0000000032327220 */ /* 0x000fe20000410000 */
[----:B------:R-:W-:-:S02]  /*8270*/  FSEL R9, R72, -INF , !P5 ;  /* 0xff80000048097808 */ /* 0x000fc40006800000 */
[----:B------:R-:W-:Y:S02]  /*8280*/  FSEL R165, R74, -INF , !P2 ;  /* 0xff8000004aa57808 */ /* 0x000fe40005000000 */
[C---:B------:R-:W-:Y:S02]  /*8290*/  ISETP.GE.AND P5, PT, R98.reuse, R158, PT ;  /* 0x0000009e6200720c */ /* 0x040fe40003fa6270 */
[-C--:B------:R-:W-:Y:S02]  /*82a0*/  ISETP.GE.AND P2, PT, R98, R156.reuse, PT ;  /* 0x0000009c6200720c */ /* 0x080fe40003f46270 */
[----:B----4-:R-:W-:Y:S02]  /*82b0*/  FSEL R101, R17, -INF , !P1 ;  /* 0xff80000011657808 */ /* 0x010fe40004800000 */
[----:B------:R-:W-:Y:S02]  /*82c0*/  FSEL R107, R70, -INF , !P4 ;  /* 0xff800000466b7808 */ /* 0x000fe40006000000 */
[----:B------:R-:W-:-:S02]  /*82d0*/  ISETP.GE.AND P4, PT, R96, R156, PT ;  /* 0x0000009c6000720c */ /* 0x000fc40003f86270 */
[----:B------:R-:W-:Y:S02]  /*82e0*/  FSEL R54, R54, -INF , !P0 ;  /* 0xff80000036367808 */ /* 0x000fe40004000000 */
[----:B------:R-:W-:Y:S01]  /*82f0*/  FSEL R73, R73, -INF , !P6 ;  /* 0xff80000049497808 */ /* 0x000fe20007000000 */
[----:B------:R-:W-:Y:S01]  /*8300*/  FMUL.FTZ R55, R55, R0 ;  /* 0x0000000037377220 */ /* 0x000fe20000410000 */
[----:B------:R-:W-:Y:S02]  /*8310*/  ISETP.GE.AND P6, PT, R96, R158, PT ;  /* 0x0000009e6000720c */ /* 0x000fe40003fc6270 */
[----:B------:R-:W-:Y:S02]  /*8320*/  FSEL R17, R68, -INF , !P5 ;  /* 0xff80000044117808 */ /* 0x000fe40006800000 */
[----:B------:R-:W-:Y:S01]  /*8330*/  FSEL R101, R101, -INF , !P2 ;  /* 0xff80000065657808 */ /* 0x000fe20005000000 */
[----:B------:R-:W1:Y:S01]  /*8340*/  MUFU.TANH R50, R50 ;  /* 0x0000003200327308 */ /* 0x000e620000002400 */
[----:B------:R-:W-:-:S02]  /*8350*/  ISETP.GT.AND P1, PT, R157, R95, PT ;  /* 0x0000005f9d00720c */ /* 0x000fc40003f24270 */
[C---:B------:R-:W-:Y:S02]  /*8360*/  ISETP.GE.AND P5, PT, R95.reuse, R158, PT ;  /* 0x0000009e5f00720c */ /* 0x040fe40003fa6270 */
[----:B------:R-:W-:Y:S02]  /*8370*/  ISETP.GE.AND P2, PT, R95, R156, PT ;  /* 0x0000009c5f00720c */ /* 0x000fe40003f46270 */
[----:B------:R-:W-:Y:S01]  /*8380*/  FSEL R95, R54, -INF , !P4 ;  /* 0xff800000365f7808 */ /* 0x000fe20006000000 */
[-C--:B------:R-:W-:Y:S01]  /*8390*/  FMUL.FTZ R54, R46, R0.reuse ;  /* 0x000000002e367220 */ /* 0x080fe20000410000 */
[----:B------:R-:W-:Y:S01]  /*83a0*/  FSEL R161, R161, -INF , !P6 ;  /* 0xff800000a1a17808 */ /* 0x000fe20007000000 */
[-C--:B------:R-:W-:Y:S01]  /*83b0*/  FMUL.FTZ R51, R51, R0.reuse ;  /* 0x0000000033337220 */ /* 0x080fe20000410000 */
[----:B------:R-:W-:Y:S01]  /*83c0*/  ISETP.GT.AND P0, PT, R157, R93, PT ;  /* 0x0000005d9d00720c */ /* 0x000fe20003f04270 */
[----:B------:R-:W-:Y:S01]  /*83d0*/  FMUL.FTZ R42, R42, R0 ;  /* 0x000000002a2a7220 */ /* 0x000fe20000410000 */
[----:B------:R-:W-:-:S02]  /*83e0*/  ISETP.GE.AND P6, PT, R93, R158, PT ;  /* 0x0000009e5d00720c */ /* 0x000fc40003fc6270 */
[----:B------:R-:W-:Y:S01]  /*83f0*/  ISETP.GE.AND P4, PT, R93, R156, PT ;  /* 0x0000009c5d00720c */ /* 0x000fe20003f86270 */
[----:B------:R-:W2:Y:S01]  /*8400*/  MUFU.TANH R55, R55 ;  /* 0x0000003700377308 */ /* 0x000ea20000002400 */
[----:B------:R-:W-:Y:S01]  /*8410*/  FSEL R93, R25, -INF , !P5 ;  /* 0xff800000195d7808 */ /* 0x000fe20006800000 */
[-C--:B------:R-:W-:Y:S01]  /*8420*/  FMUL.FTZ R46, R47, R0.reuse ;  /* 0x000000002f2e7220 */ /* 0x080fe20000410000 */
[----:B------:R-:W-:-:S05]  /*8430*/  FMUL.FTZ R38, R38, R0 ;  /* 0x0000000026267220 */ /* 0x000fca0000410000 */
[----:B------:R-:W3:Y:S01]  /*8440*/  MUFU.TANH R25, R54 ;  /* 0x0000003600197308 */ /* 0x000ee20000002400 */
[----:B------:R-:W-:-:S07]  /*8450*/  FMUL.FTZ R43, R43, R0 ;  /* 0x000000002b2b7220 */ /* 0x000fce0000410000 */
[----:B------:R-:W4:Y:S01]  /*8460*/  MUFU.TANH R51, R51 ;  /* 0x0000003300337308 */ /* 0x000f220000002400 */
[----:B-1----:R-:W-:-:S07]  /*8470*/  FSEL R50, R50, -INF , !P0 ;  /* 0xff80000032327808 */ /* 0x002fce0004000000 */
[----:B------:R-:W1:Y:S01]  /*8480*/  MUFU.TANH R42, R42 ;  /* 0x0000002a002a7308 */ /* 0x000e620000002400 */
[----:B------:R-:W-:Y:S01]  /*8490*/  ISETP.GT.AND P0, PT, R157, R92, PT ;  /* 0x0000005c9d00720c */ /* 0x000fe20003f04270 */
[----:B------:R-:W-:-:S06]  /*84a0*/  FMUL.FTZ R39, R39, R0 ;  /* 0x0000000027277220 */ /* 0x000fcc0000410000 */
[----:B------:R-:W1:Y:S01]  /*84b0*/  MUFU.TANH R46, R46 ;  /* 0x0000002e002e7308 */ /* 0x000e620000002400 */
[----:B------:R-:W-:-:S07]  /*84c0*/  FSEL R77, R50, -INF , !P4 ;  /* 0xff800000324d7808 */ /* 0x000fce0006000000 */
[----:B------:R-:W1:Y:S01]  /*84d0*/  MUFU.TANH R38, R38 ;  /* 0x0000002600267308 */ /* 0x000e620000002400 */
[----:B--2---:R-:W-:Y:S02]  /*84e0*/  FSEL R55, R55, -INF , !P1 ;  /* 0xff80000037377808 */ /* 0x004fe40004800000 */
[----:B------:R-:W-:Y:S02]  /*84f0*/  ISETP.GE.AND P4, PT, R92, R156, PT ;  /* 0x0000009c5c00720c */ /* 0x000fe40003f86270 */
[----:B---3--:R-:W-:-:S03]  /*8500*/  FSEL R25, R25, -INF , !P0 ;  /* 0xff80000019197808 */ /* 0x008fc60004000000 */
[----:B------:R-:W2:Y:S01]  /*8510*/  MUFU.TANH R43, R43 ;  /* 0x0000002b002b7308 */ /* 0x000ea20000002400 */
[----:B------:R-:W-:Y:S01]  /*8520*/  ISETP.GT.AND P1, PT, R157, R94, PT ;  /* 0x0000005e9d00720c */ /* 0x000fe20003f24270 */
[-C--:B------:R-:W-:Y:S01]  /*8530*/  FMUL.FTZ R35, R35, R0.reuse ;  /* 0x0000000023237220 */ /* 0x080fe20000410000 */
[----:B------:R-:W-:Y:S01]  /*8540*/  ISETP.GT.AND P0, PT, R157, R89, PT ;  /* 0x000000599d00720c */ /* 0x000fe20003f04270 */
[----:B------:R-:W-:Y:S01]  /*8550*/  FMUL.FTZ R34, R34, R0 ;  /* 0x0000000022227220 */ /* 0x000fe20000410000 */
[----:B------:R-:W-:-:S03]  /*8560*/  FSEL R25, R25, -INF , !P4 ;  /* 0xff80000019197808 */ /* 0x000fc60006000000 */
[----:B------:R-:W3:Y:S01]  /*8570*/  MUFU.TANH R39, R39 ;  /* 0x0000002700277308 */ /* 0x000ee20000002400 */
[----:B----4-:R-:W-:Y:S02]  /*8580*/  FSEL R51, R51, -INF , !P1 ;  /* 0xff80000033337808 */ /* 0x010fe40004800000 */
[----:B------:R-:W-:Y:S02]  /*8590*/  ISETP.GE.AND P4, PT, R89, R156, PT ;  /* 0x0000009c5900720c */ /* 0x000fe40003f86270 */
[----:B-1----:R-:W-:Y:S01]  /*85a0*/  FSEL R42, R42, -INF , !P0 ;  /* 0xff8000002a2a7808 */ /* 0x002fe20004000000 */
[----:B------:R-:W-:Y:S01]  /*85b0*/  FMUL.FTZ R31, R31, R0 ;  /* 0x000000001f1f7220 */ /* 0x000fe20000410000 */
[C---:B------:R-:W-:Y:S02]  /*85c0*/  ISETP.GT.AND P1, PT, R157.reuse, R90, PT ;  /* 0x0000005a9d00720c */ /* 0x040fe40003f24270 */
[----:B------:R-:W-:Y:S01]  /*85d0*/  ISETP.GT.AND P0, PT, R157, R83, PT ;  /* 0x000000539d00720c */ /* 0x000fe20003f04270 */
[----:B------:R-:W1:Y:S01]  /*85e0*/  MUFU.TANH R35, R35 ;  /* 0x0000002300237308 */ /* 0x000e620000002400 */
[----:B------:R-:W-:-:S02]  /*85f0*/  FSEL R42, R42, -INF , !P4 ;  /* 0xff8000002a2a7808 */ /* 0x000fc40006000000 */
[----:B------:R-:W-:Y:S02]  /*8600*/  FSEL R46, R46, -INF , !P1 ;  /* 0xff8000002e2e7808 */ /* 0x000fe40004800000 */
[----:B------:R-:W-:Y:S02]  /*8610*/  ISETP.GE.AND P4, PT, R83, R156, PT ;  /* 0x0000009c5300720c */ /* 0x000fe40003f86270 */
[----:B------:R-:W-:Y:S01]  /*8620*/  FSEL R38, R38, -INF , !P0 ;  /* 0xff80000026267808 */ /* 0x000fe20004000000 */
[----:B------:R-:W4:Y:S01]  /*8630*/  MUFU.TANH R34, R34 ;  /* 0x0000002200227308 */ /* 0x000f220000002400 */
[----:B------:R-:W-:Y:S02]  /*8640*/  ISETP.GT.AND P1, PT, R157, R88, PT ;  /* 0x000000589d00720c */ /* 0x000fe40003f24270 */
[----:B------:R-:W-:Y:S01]  /*8650*/  FSEL R68, R38, -INF , !P4 ;  /* 0xff80000026447808 */ /* 0x000fe20006000000 */
[----:B------:R-:W-:Y:S01]  /*8660*/  FMUL.FTZ R38, R30, R0 ;  /* 0x000000001e267220 */ /* 0x000fe20000410000 */
[----:B--2---:R-:W-:-:S03]  /*8670*/  FSEL R43, R43, -INF , !P1 ;  /* 0xff8000002b2b7808 */ /* 0x004fc60004800000 */
[----:B------:R-:W2:Y:S01]  /*8680*/  MUFU.TANH R31, R31 ;  /* 0x0000001f001f7308 */ /* 0x000ea20000002400 */
[C---:B------:R-:W-:Y:S01]  /*8690*/  ISETP.GT.AND P1, PT, R157.reuse, R82, PT ;  /* 0x000000529d00720c */ /* 0x040fe20003f24270 */
[----:B------:R-:W-:Y:S01]  /*86a0*/  FMUL.FTZ R26, R26, R0 ;  /* 0x000000001a1a7220 */ /* 0x000fe20000410000 */
[----:B------:R-:W-:Y:S02]  /*86b0*/  ISETP.GT.AND P0, PT, R157, R81, PT ;  /* 0x000000519d00720c */ /* 0x000fe40003f04270 */
[----:B---3--:R-:W-:Y:S02]  /*86c0*/  FSEL R39, R39, -INF , !P1 ;  /* 0xff80000027277808 */ /* 0x008fe40004800000 */
[----:B------:R-:W-:Y:S01]  /*86d0*/  ISETP.GT.AND P1, PT, R157, R80, PT ;  /* 0x000000509d00720c */ /* 0x000fe20003f24270 */
[----:B------:R-:W3:Y:S01]  /*86e0*/  MUFU.TANH R38, R38 ;  /* 0x0000002600267308 */ /* 0x000ee20000002400 */
[----:B------:R-:W-:Y:S02]  /*86f0*/  ISETP.GE.AND P5, PT, R94, R158, PT ;  /* 0x0000009e5e00720c */ /* 0x000fe40003fa6270 */
[----:B------:R-:W-:-:S02]  /*8700*/  FSEL R79, R55, -INF , !P2 ;  /* 0xff800000374f7808 */ /* 0x000fc40005000000 */
[----:B------:R-:W-:Y:S02]  /*8710*/  ISETP.GE.AND P2, PT, R94, R156, PT ;  /* 0x0000009c5e00720c */ /* 0x000fe40003f46270 */
[----:B------:R-:W-:Y:S01]  /*8720*/  FSEL R141, R141, -INF , !P6 ;  /* 0xff8000008d8d7808 */ /* 0x000fe20007000000 */
[----:B------:R-:W3:Y:S01]  /*8730*/  MUFU.TANH R26, R26 ;  /* 0x0000001a001a7308 */ /* 0x000ee20000002400 */
[----:B-1----:R-:W-:Y:S02]  /*8740*/  FSEL R35, R35, -INF , !P1 ;  /* 0xff80000023237808 */ /* 0x002fe40004800000 */
[----:B------:R-:W-:Y:S02]  /*8750*/  ISETP.GE.AND P6, PT, R92, R158, PT ;  /* 0x0000009e5c00720c */ /* 0x000fe40003fc6270 */
[----:B----4-:R-:W-:Y:S01]  /*8760*/  FSEL R30, R34, -INF , !P0 ;  /* 0xff800000221e7808 */ /* 0x010fe20004000000 */
[----:B------:R-:W-:Y:S01]  /*8770*/  FMUL.FTZ R34, R22, R0 ;  /* 0x0000000016227220 */ /* 0x000fe20000410000 */
[----:B------:R-:W-:-:S02]  /*8780*/  ISETP.GT.AND P1, PT, R157, R44, PT ;  /* 0x0000002c9d00720c */ /* 0x000fc40003f24270 */
[----:B------:R-:W-:Y:S02]  /*8790*/  FSEL R109, R109, -INF , !P5 ;  /* 0xff8000006d6d7808 */ /* 0x000fe40006800000 */
[C---:B------:R-:W-:Y:S02]  /*87a0*/  ISETP.GE.AND P5, PT, R90.reuse, R158, PT ;  /* 0x0000009e5a00720c */ /* 0x040fe40003fa6270 */
[----:B------:R-:W-:Y:S02]  /*87b0*/  FSEL R71, R51, -INF , !P2 ;  /* 0xff80000033477808 */ /* 0x000fe40005000000 */
[----:B------:R-:W-:Y:S02]  /*87c0*/  ISETP.GE.AND P2, PT, R90, R156, PT ;  /* 0x0000009c5a00720c */ /* 0x000fe40003f46270 */
[----:B------:R-:W-:Y:S02]  /*87d0*/  FSEL R113, R113, -INF , !P6 ;  /* 0xff80000071717808 */ /* 0x000fe40007000000 */
[----:B--2---:R-:W-:Y:S01]  /*87e0*/  FSEL R22, R31, -INF , !P1 ;  /* 0xff8000001f167808 */ /* 0x004fe20004800000 */
[----:B------:R-:W-:Y:S01]  /*87f0*/  FMUL.FTZ R27, R27, R0 ;  /* 0x000000001b1b7220 */ /* 0x000fe20000410000 */
[----:B------:R-:W-:Y:S01]  /*8800*/  ISETP.GE.AND P6, PT, R89, R158, PT ;  /* 0x0000009e5900720c */ /* 0x000fe20003fc6270 */
[----:B------:R-:W1:Y:S01]  /*8810*/  MUFU.TANH R31, R34 ;  /* 0x00000022001f7308 */ /* 0x000e620000002400 */
[----:B------:R-:W-:Y:S01]  /*8820*/  FSEL R51, R21, -INF , !P5 ;  /* 0xff80000015337808 */ /* 0x000fe20006800000 */
[----:B------:R-:W-:Y:S01]  /*8830*/  FMUL.FTZ R6, R6, R0 ;  /* 0x0000000006067220 */ /* 0x000fe20000410000 */
[----:B------:R-:W-:-:S02]  /*8840*/  FSEL R21, R46, -INF , !P2 ;  /* 0xff8000002e157808 */ /* 0x000fc40005000000 */
[----:B------:R-:W-:Y:S02]  /*8850*/  ISETP.GT.AND P0, PT, R157, R45, PT ;  /* 0x0000002d9d00720c */ /* 0x000fe40003f04270 */
[C---:B------:R-:W-:Y:S02]  /*8860*/  ISETP.GE.AND P5, PT, R88.reuse, R158, PT ;  /* 0x0000009e5800720c */ /* 0x040fe40003fa6270 */
[----:B------:R-:W-:Y:S02]  /*8870*/  ISETP.GE.AND P2, PT, R88, R156, PT ;  /* 0x0000009c5800720c */ /* 0x000fe40003f46270 */
[----:B------:R-:W-:Y:S01]  /*8880*/  FSEL R131, R131, -INF , !P6 ;  /* 0xff80000083837808 */ /* 0x000fe20007000000 */
[----:B------:R-:W-:Y:S01]  /*8890*/  FMUL.FTZ R23, R23, R0 ;  /* 0x0000000017177220 */ /* 0x000fe20000410000 */
[----:B------:R-:W-:Y:S01]  /*88a0*/  ISETP.GE.AND P6, PT, R83, R158, PT ;  /* 0x0000009e5300720c */ /* 0x000fe20003fc6270 */
[----:B------:R-:W2:Y:S01]  /*88b0*/  MUFU.TANH R27, R27 ;  /* 0x0000001b001b7308 */ /* 0x000ea20000002400 */
[----:B---3--:R-:W-:-:S02]  /*88c0*/  FSEL R38, R38, -INF , !P0 ;  /* 0xff80000026267808 */ /* 0x008fc40004000000 */
[----:B------:R-:W-:Y:S02]  /*88d0*/  FSEL R119, R119, -INF , !P5 ;  /* 0xff80000077777808 */ /* 0x000fe40006800000 */
[----:B------:R-:W-:Y:S02]  /*88e0*/  FSEL R83, R43, -INF , !P2 ;  /* 0xff8000002b537808 */ /* 0x000fe40005000000 */
[----:B------:R-:W-:Y:S01]  /*88f0*/  ISETP.GT.AND P0, PT, R157, R41, PT ;  /* 0x000000299d00720c */ /* 0x000fe20003f04270 */
[----:B------:R-:W3:Y:S01]  /*8900*/  MUFU.TANH R6, R6 ;  /* 0x0000000600067308 */ /* 0x000ee20000002400 */
[C---:B------:R-:W-:Y:S02]  /*8910*/  ISETP.GE.AND P5, PT, R82.reuse, R158, PT ;  /* 0x0000009e5200720c */ /* 0x040fe40003fa6270 */
[----:B------:R-:W-:Y:S02]  /*8920*/  ISETP.GE.AND P2, PT, R82, R156, PT ;  /* 0x0000009c5200720c */ /* 0x000fe40003f46270 */
[----:B------:R-:W-:Y:S01]  /*8930*/  FSEL R129, R129, -INF , !P6 ;  /* 0xff80000081817808 */ /* 0x000fe20007000000 */
[----:B------:R-:W-:Y:S01]  /*8940*/  FMUL.FTZ R18, R18, R0 ;  /* 0x0000000012127220 */ /* 0x000fe20000410000 */
[----:B------:R-:W-:Y:S01]  /*8950*/  ISETP.GE.AND P6, PT, R81, R158, PT ;  /* 0x0000009e5100720c */ /* 0x000fe20003fc6270 */
[----:B------:R-:W-:Y:S01]  /*8960*/  FMUL.FTZ R19, R19, R0 ;  /* 0x0000000013137220 */ /* 0x000fe20000410000 */
[----:B------:R-:W-:Y:S01]  /*8970*/  ISETP.GE.AND P4, PT, R81, R156, PT ;  /* 0x0000009c5100720c */ /* 0x000fe20003f86270 */
[----:B------:R-:W4:Y:S01]  /*8980*/  MUFU.TANH R23, R23 ;  /* 0x0000001700177308 */ /* 0x000f220000002400 */
[----:B------:R-:W-:-:S02]  /*8990*/  FSEL R26, R26, -INF , !P0 ;  /* 0xff8000001a1a7808 */ /* 0x000fc40004000000 */
[----:B------:R-:W-:Y:S02]  /*89a0*/  FSEL R121, R121, -INF , !P5 ;  /* 0xff80000079797808 */ /* 0x000fe40006800000 */
[----:B------:R-:W-:Y:S02]  /*89b0*/  FSEL R81, R39, -INF , !P2 ;  /* 0xff80000027517808 */ /* 0x000fe40005000000 */
[----:B------:R-:W-:Y:S02]  /*89c0*/  ISETP.GT.AND P0, PT, R157, R36, PT ;  /* 0x000000249d00720c */ /* 0x000fe40003f04270 */
[C---:B------:R-:W-:Y:S02]  /*89d0*/  ISETP.GE.AND P5, PT, R80.reuse, R158, PT ;  /* 0x0000009e5000720c */ /* 0x040fe40003fa6270 */
[----:B------:R-:W-:Y:S02]  /*89e0*/  ISETP.GE.AND P2, PT, R80, R156, PT ;  /* 0x0000009c5000720c */ /* 0x000fe40003f46270 */
[----:B------:R-:W-:Y:S01]  /*89f0*/  FSEL R123, R123, -INF , !P6 ;  /* 0xff8000007b7b7808 */ /* 0x000fe20007000000 */
[----:B------:R-:W-:Y:S01]  /*8a00*/  FMUL.FTZ R0, R7, R0 ;  /* 0x0000000007007220 */ /* 0x000fe20000410000 */
[----:B------:R-:W-:Y:S01]  /*8a10*/  ISETP.GE.AND P6, PT, R45, R158, PT ;  /* 0x0000009e2d00720c */ /* 0x000fe20003fc6270 */
[----:B------:R-:W4:Y:S01]  /*8a20*/  MUFU.TANH R18, R18 ;  /* 0x0000001200127308 */ /* 0x000f220000002400 */
[----:B-1----:R-:W-:-:S02]  /*8a30*/  FSEL R31, R31, -INF , !P0 ;  /* 0xff8000001f1f7808 */ /* 0x002fc40004000000 */
[----:B------:R-:W-:Y:S02]  /*8a40*/  FSEL R30, R30, -INF , !P4 ;  /* 0xff8000001e1e7808 */ /* 0x000fe40006000000 */
[----:B------:R-:W-:Y:S02]  /*8a50*/  FSEL R125, R125, -INF , !P5 ;  /* 0xff8000007d7d7808 */ /* 0x000fe40006800000 */
[----:B------:R-:W-:Y:S01]  /*8a60*/  FSEL R70, R35, -INF , !P2 ;  /* 0xff80000023467808 */ /* 0x000fe20005000000 */
[----:B------:R-:W1:Y:S01]  /*8a70*/  MUFU.TANH R19, R19 ;  /* 0x0000001300137308 */ /* 0x000e620000002400 */
[----:B------:R-:W-:Y:S02]  /*8a80*/  ISETP.GE.AND P0, PT, R32, R158, PT ;  /* 0x0000009e2000720c */ /* 0x000fe40003f06270 */
[----:B------:R-:W-:Y:S02]  /*8a90*/  ISETP.GE.AND P4, PT, R45, R156, PT ;  /* 0x0000009c2d00720c */ /* 0x000fe40003f86270 */
[----:B------:R-:W-:-:S02]  /*8aa0*/  ISETP.GE.AND P5, PT, R44, R158, PT ;  /* 0x0000009e2c00720c */ /* 0x000fc40003fa6270 */
[----:B------:R-:W-:Y:S02]  /*8ab0*/  ISETP.GE.AND P2, PT, R44, R156, PT ;  /* 0x0000009c2c00720c */ /* 0x000fe40003f46270 */
[----:B------:R-:W-:Y:S02]  /*8ac0*/  FSEL R117, R117, -INF , !P6 ;  /* 0xff80000075757808 */ /* 0x000fe40007000000 */
[----:B------:R-:W-:Y:S02]  /*8ad0*/  ISETP.GE.AND P6, PT, R41, R158, PT ;  /* 0x0000009e2900720c */ /* 0x000fe40003fc6270 */
[----:B------:R-:W-:Y:S01]  /*8ae0*/  ISETP.GT.AND P1, PT, R157, R37, PT ;  /* 0x000000259d00720c */ /* 0x000fe20003f24270 */
[----:B------:R-:W1:Y:S01]  /*8af0*/  MUFU.TANH R0, R0 ;  /* 0x0000000000007308 */ /* 0x000e620000002400 */
[----:B------:R-:W-:Y:S02]  /*8b00*/  FSEL R45, R48, -INF , !P0 ;  /* 0xff800000302d7808 */ /* 0x000fe40004000000 */
[----:B------:R-:W-:-:S02]  /*8b10*/  FSEL R72, R38, -INF , !P4 ;  /* 0xff80000026487808 */ /* 0x000fc40006000000 */
[----:B------:R-:W-:Y:S02]  /*8b20*/  FSEL R111, R111, -INF , !P5 ;  /* 0xff8000006f6f7808 */ /* 0x000fe40006800000 */
[----:B------:R-:W-:Y:S02]  /*8b30*/  FSEL R22, R22, -INF , !P2 ;  /* 0xff80000016167808 */ /* 0x000fe40005000000 */
[----:B------:R-:W-:Y:S02]  /*8b40*/  ISETP.GT.AND P0, PT, R157, R8, PT ;  /* 0x000000089d00720c */ /* 0x000fe40003f04270 */
[----:B------:R-:W-:Y:S01]  /*8b50*/  ISETP.GE.AND P4, PT, R41, R156, PT ;  /* 0x0000009c2900720c */ /* 0x000fe20003f86270 */
[----:B------:R-:W-:Y:S01]  /*8b60*/  BAR.SYNC.DEFER_BLOCKING 0x0 ;  /* 0x0000000000007b1d */ /* 0x000fe20000010000 */
[C---:B------:R-:W-:Y:S02]  /*8b70*/  ISETP.GE.AND P5, PT, R37.reuse, R158, PT ;  /* 0x0000009e2500720c */ /* 0x040fe40003fa6270 */
[----:B------:R-:W-:-:S02]  /*8b80*/  ISETP.GE.AND P2, PT, R37, R156, PT ;  /* 0x0000009c2500720c */ /* 0x000fc40003f46270 */
[----:B------:R-:W-:Y:S02]  /*8b90*/  FSEL R99, R66, -INF , !P6 ;  /* 0xff80000042637808 */ /* 0x000fe40007000000 */
[----:B--2---:R-:W-:Y:S02]  /*8ba0*/  FSEL R27, R27, -INF , !P1 ;  /* 0xff8000001b1b7808 */ /* 0x004fe40004800000 */
[----:B------:R-:W-:Y:S02]  /*8bb0*/  ISETP.GE.AND P6, PT, R36, R158, PT ;  /* 0x0000009e2400720c */ /* 0x000fe40003fc6270 */
[----:B------:R-:W-:Y:S02]  /*8bc0*/  ISETP.GT.AND P1, PT, R157, R33, PT ;  /* 0x000000219d00720c */ /* 0x000fe40003f24270 */
[----:B---3--:R-:W-:Y:S02]  /*8bd0*/  FSEL R6, R6, -INF , !P0 ;  /* 0xff80000006067808 */ /* 0x008fe40004000000 */
[----:B------:R-:W-:-:S02]  /*8be0*/  FSEL R66, R26, -INF , !P4 ;  /* 0xff8000001a427808 */ /* 0x000fc40006000000 */
[----:B------:R-:W-:Y:S02]  /*8bf0*/  FSEL R89, R52, -INF , !P5 ;  /* 0xff80000034597808 */ /* 0x000fe40006800000 */
[----:B------:R-:W-:Y:S02]  /*8c00*/  FSEL R75, R27, -INF , !P2 ;  /* 0xff8000001b4b7808 */ /* 0x000fe40005000000 */
[----:B------:R-:W-:Y:S02]  /*8c10*/  ISETP.GT.AND P0, PT, R63, R138, PT ;  /* 0x0000008a3f00720c */ /* 0x000fe40003f04270 */
[----:B------:R-:W-:Y:S02]  /*8c20*/  ISETP.GE.AND P4, PT, R36, R156, PT ;  /* 0x0000009c2400720c */ /* 0x000fe40003f86270 */
[C---:B------:R-:W-:Y:S02]  /*8c30*/  ISETP.GE.AND P5, PT, R33.reuse, R158, PT ;  /* 0x0000009e2100720c */ /* 0x040fe40003fa6270 */
[----:B------:R-:W-:-:S02]  /*8c40*/  ISETP.GE.AND P2, PT, R33, R156, PT ;  /* 0x0000009c2100720c */ /* 0x000fc40003f46270 */
[----:B------:R-:W-:Y:S02]  /*8c50*/  FSEL R53, R53, -INF , !P6 ;  /* 0xff80000035357808 */ /* 0x000fe40007000000 */
[----:B----4-:R-:W-:Y:S02]  /*8c60*/  FSEL R23, R23, -INF , !P1 ;  /* 0xff80000017177808 */ /* 0x010fe40004800000 */
[C---:B------:R-:W-:Y:S02]  /*8c70*/  ISETP.GT.AND P6, PT, R157.reuse, R32, PT ;  /* 0x000000209d00720c */ /* 0x040fe40003fc4270 */
[----:B------:R-:W-:Y:S02]  /*8c80*/  ISETP.GT.AND P1, PT, R157, R10, PT ;  /* 0x0000000a9d00720c */ /* 0x000fe40003f24270 */
[----:B------:R-:W-:Y:S02]  /*8c90*/  FSEL R163, R31, -INF , !P4 ;  /* 0xff8000001fa37808 */ /* 0x000fe40006000000 */
[----:B------:R-:W-:-:S02]  /*8ca0*/  FSEL R49, R49, -INF , !P5 ;  /* 0xff80000031317808 */ /* 0x000fc40006800000 */
[----:B------:R-:W-:Y:S02]  /*8cb0*/  FSEL R135, R23, -INF , !P2 ;  /* 0xff80000017877808 */ /* 0x000fe40005000000 */
[----:B------:R-:W-:Y:S02]  /*8cc0*/  ISETP.GE.AND P4, PT, R32, R156, PT ;  /* 0x0000009c2000720c */ /* 0x000fe40003f86270 */
[C---:B------:R-:W-:Y:S02]  /*8cd0*/  ISETP.GE.AND P5, PT, R10.reuse, R158, PT ;  /* 0x0000009e0a00720c */ /* 0x040fe40003fa6270 */
[----:B------:R-:W-:Y:S02]  /*8ce0*/  ISETP.GE.AND P2, PT, R10, R156, PT ;  /* 0x0000009c0a00720c */ /* 0x000fe40003f46270 */
[----:B------:R-:W-:Y:S02]  /*8cf0*/  FSEL R18, R18, -INF , !P6 ;  /* 0xff80000012127808 */ /* 0x000fe40007000000 */
[----:B-1----:R-:W-:-:S02]  /*8d00*/  FSEL R19, R19, -INF , !P1 ;  /* 0xff80000013137808 */ /* 0x002fc40004800000 */
[----:B------:R-:W-:Y:S02]  /*8d10*/  ISETP.GT.AND P1, PT, R157, R2, PT ;  /* 0x000000029d00720c */ /* 0x000fe40003f24270 */
[----:B------:R-:W-:Y:S02]  /*8d20*/  FSEL R127, R18, -INF , !P4 ;  /* 0xff800000127f7808 */ /* 0x000fe40006000000 */
[----:B------:R-:W-:Y:S02]  /*8d30*/  FSEL R41, R29, -INF , !P5 ;  /* 0xff8000001d297808 */ /* 0x000fe40006800000 */
[----:B------:R-:W-:Y:S01]  /*8d40*/  FSEL R115, R19, -INF , !P2 ;  /* 0xff80000013737808 */ /* 0x000fe20005000000 */
[----:B------:R-:W-:Y:S01]  /*8d50*/  BSSY.RECONVERGENT B1, `(.L_x_9276) ;  /* 0x0000069000017945 */ /* 0x000fe20003800200 */
        /* <DEDUP_REMOVED lines=25> */
.L_x_9279:
        /* <DEDUP_REMOVED lines=60> */
.L_x_9280:
[----:B------:R-:W-:Y:S05]  /*92b0*/  BSYNC.RECONVERGENT B0 ;  /* 0x0000000000007941 */ /* 0x000fea0003800200 */
.L_x_9278:
        /* <DEDUP_REMOVED lines=18> */
.L_x_9277:
[----:B------:R-:W-:Y:S05]  /*93e0*/  BSYNC.RECONVERGENT B1 ;  /* 0x0000000000017941 */ /* 0x000fea0003800200 */
.L_x_9276:
        /* <DEDUP_REMOVED lines=46> */
[----:B--2---:R-:W-:-:S05]  /*96d0*/  FMUL.FTZ R32, R33, R0 ;  /* 0x0000000021207220 */ /* 0x004fca0000410000 */
[----:B------:R-:W-:Y:S02]  /*96e0*/  FSEL R32, R32, RZ, P0 ;  /* 0x000000ff20207208 */ /* 0x000fe40000000000 */
[----:B------:R-:W-:-:S03]  /*96f0*/  FSETP.NEU.FTZ.AND P0, PT, R2, -INF , PT ;  /* 0xff8000000200780b */ /* 0x000fc60003f1d000 */
[-CC-:B------:R-:W-:Y:S01]  /*9700*/  FFMA.FTZ R31, R42, R33.reuse, -R32.reuse ;  /* 0x000000212a1f7223 */ /* 0x180fe20000010820 */
[----:B------:R-:W-:Y:S01]  /*9710*/  FMUL.FTZ R42, R33, R2 ;  /* 0x00000002212a7220 */ /* 0x000fe20000410000 */
[-CC-:B------:R-:W-:Y:S01]  /*9720*/  FFMA.FTZ R43, R79, R33.reuse, -R32.reuse ;  /* 0x000000214f2b7223 */ /* 0x180fe20000010820 */
[-CC-:B------:R-:W-:Y:S01]  /*9730*/  FFMA.FTZ R44, R77, R33.reuse, -R32.reuse ;  /* 0x000000214d2c7223 */ /* 0x180fe20000010820 */
[-CC-:B------:R-:W-:Y:S01]  /*9740*/  FFMA.FTZ R48, R107, R33.reuse, -R32.reuse ;  /* 0x000000216b307223 */ /* 0x180fe20000010820 */
[----:B------:R-:W1:Y:S01]  /*9750*/  LDSM.16.MT88.4 R76, [R36+0x3000] ;  /* 0x00300000244c783b */ /* 0x000e620000004200 */
[----:B------:R-:W-:Y:S01]  /*9760*/  FSEL R42, R42, RZ, P0 ;  /* 0x000000ff2a2a7208 */ /* 0x000fe20000000000 */
[-CC-:B------:R-:W-:Y:S01]  /*9770*/  FFMA.FTZ R47, R101, R33.reuse, -R32.reuse ;  /* 0x00000021652f7223 */ /* 0x180fe20000010820 */
[-CC-:B------:R-:W-:Y:S01]  /*9780*/  FFMA.FTZ R105, R105, R33.reuse, -R32.reuse ;  /* 0x0000002169697223 */ /* 0x180fe20000010820 */
[-CC-:B------:R-:W-:Y:S01]  /*9790*/  FFMA.FTZ R96, R20, R33.reuse, -R32.reuse ;  /* 0x0000002114607223 */ /* 0x180fe20000010820 */
[-C--:B------:R-:W-:Y:S01]  /*97a0*/  FFMA.FTZ R97, R97, R33.reuse, -R32 ;  /* 0x0000002161617223 */ /* 0x080fe20000010820 */
[-CC-:B------:R-:W-:Y:S01]  /*97b0*/  FFMA.FTZ R107, R4, R33.reuse, -R42.reuse ;  /* 0x00000021046b7223 */ /* 0x180fe2000001082a */
[-C--:B------:R-:W-:Y:S01]  /*97c0*/  FFMA.FTZ R101, R5, R33.reuse, -R42 ;  /* 0x0000002105657223 */ /* 0x080fe2000001082a */
[-C--:B------:R-:W-:Y:S01]  /*97d0*/  FFMA.FTZ R88, R16, R33.reuse, -R32 ;  /* 0x0000002110587223 */ /* 0x080fe20000010820 */
[----:B------:R-:W2:Y:S01]  /*97e0*/  LDSM.16.MT88.4 R4, [R67+0x3000] ;  /* 0x003000004304783b */ /* 0x000ea20000004200 */
        /* <DEDUP_REMOVED lines=9> */
[----:B------:R-:W3:Y:S01]  /*9880*/  LDSM.16.MT88.4 R12, [R36+0x3400] ;  /* 0x00340000240c783b */ /* 0x000ee20000004200 */
[----:B------:R-:W4:Y:S01]  /*9890*/  MUFU.EX2 R96, R96 ;  /* 0x0000006000607308 */ /* 0x000f220000000800 */
[-C--:B------:R-:W-:Y:S01]  /*98a0*/  FFMA.FTZ R65, R9, R33.reuse, -R42 ;  /* 0x0000002109417223 */ /* 0x080fe2000001082a */
[-CC-:B------:R-:W-:Y:S01]  /*98b0*/  FFMA.FTZ R91, R91, R33.reuse, -R32.reuse ;  /* 0x000000215b5b7223 */ /* 0x180fe20000010820 */
[----:B------:R-:W5:Y:S01]  /*98c0*/  LDSM.16.MT88.4 R8, [R67+0x3400] ;  /* 0x003400004308783b */ /* 0x000f620000004200 */
[-CC-:B------:R-:W-:Y:S01]  /*98d0*/  FFMA.FTZ R50, R165, R33.reuse, -R32.reuse ;  /* 0x00000021a5327223 */ /* 0x180fe20000010820 */
[-CC-:B------:R-:W-:Y:S01]  /*98e0*/  FFMA.FTZ R37, R71, R33.reuse, -R32.reuse ;  /* 0x0000002147257223 */ /* 0x180fe20000010820 */
[-CC-:B------:R-:W-:Y:S01]  /*98f0*/  FFMA.FTZ R27, R68, R33.reuse, -R32.reuse ;  /* 0x00000021441b7223 */ /* 0x180fe20000010820 */
[-CC-:B------:R-:W-:Y:S01]  /*9900*/  FFMA.FTZ R24, R70, R33.reuse, -R32.reuse ;  /* 0x0000002146187223 */ /* 0x180fe20000010820 */
[----:B------:R-:W-:Y:S01]  /*9910*/  MUFU.EX2 R97, R97 ;  /* 0x0000006100617308 */ /* 0x000fe20000000800 */
[-CC-:B------:R-:W-:Y:S01]  /*9920*/  FFMA.FTZ R28, R83, R33.reuse, -R32.reuse ;  /* 0x00000021531c7223 */ /* 0x180fe20000010820 */
[-C--:B------:R-:W-:Y:S01]  /*9930*/  FFMA.FTZ R26, R81, R33.reuse, -R32 ;  /* 0x00000021511a7223 */ /* 0x080fe20000010820 */
[-C--:B------:R-:W-:Y:S01]  /*9940*/  FFMA.FTZ R87, R17, R33.reuse, -R42 ;  /* 0x0000002111577223 */ /* 0x080fe2000001082a */
[-CC-:B------:R-:W-:Y:S01]  /*9950*/  FFMA.FTZ R23, R72, R33.reuse, -R32.reuse ;  /* 0x0000002148177223 */ /* 0x180fe20000010820 */
[----:B------:R-:W5:Y:S01]  /*9960*/  LDSM.16.MT88.4 R16, [R36+0x3800] ;  /* 0x003800002410783b */ /* 0x000f620000004200 */
[-C--:B------:R-:W-:Y:S01]  /*9970*/  FFMA.FTZ R20, R75, R33.reuse, -R32 ;  /* 0x000000214b147223 */ /* 0x080fe20000010820 */
[----:B------:R-:W-:Y:S01]  /*9980*/  FFMA.FTZ R64, R73, R33, -R42 ;  /* 0x0000002149407223 */ /* 0x000fe2000001082a */
[----:B------:R-:W1:Y:S01]  /*9990*/  MUFU.EX2 R88, R88 ;  /* 0x0000005800587308 */ /* 0x000e620000000800 */
[----:B----4-:R-:W-:Y:S01]  /*99a0*/  F2FP.F16.F32.PACK_AB R69, R96, R105 ;  /* 0x000000696045723e */ /* 0x010fe200000000ff */
[-CC-:B------:R-:W-:Y:S01]  /*99b0*/  FFMA.FTZ R35, R21, R33.reuse, -R32.reuse ;  /* 0x0000002115237223 */ /* 0x180fe20000010820 */
        /* <DEDUP_REMOVED lines=15> */
[-CC-:B------:R-:W-:Y:S01]  /*9ab0*/  FFMA.FTZ R106, R123, R33.reuse, -R42.reuse ;  /* 0x000000217b6a7223 */ /* 0x180fe2000001082a */
[-C--:B------:R-:W-:Y:S01]  /*9ac0*/  FFMA.FTZ R108, R117, R33.reuse, -R42 ;  /* 0x00000021756c7223 */ /* 0x080fe2000001082a */
[-CC-:B------:R-:W-:Y:S01]  /*9ad0*/  FFMA.FTZ R25, R30, R33.reuse, -R32.reuse ;  /* 0x000000211e197223 */ /* 0x180fe20000010820 */
[-C--:B------:R-:W-:Y:S01]  /*9ae0*/  FFMA.FTZ R22, R22, R33.reuse, -R32 ;  /* 0x0000002116167223 */ /* 0x080fe20000010820 */
[-CC-:B------:R-:W-:Y:S01]  /*9af0*/  FFMA.FTZ R123, R125, R33.reuse, -R42.reuse ;  /* 0x000000217d7b7223 */ /* 0x180fe2000001082a */
[-C--:B------:R-:W-:Y:S01]  /*9b00*/  FFMA.FTZ R117, R111, R33.reuse, -R42 ;  /* 0x000000216f757223 */ /* 0x080fe2000001082a */
[----:B------:R-:W-:Y:S01]  /*9b10*/  MUFU.EX2 R90, R90 ;  /* 0x0000005a005a7308 */ /* 0x000fe20000000800 */
[-CC-:B------:R-:W-:Y:S01]  /*9b20*/  FFMA.FTZ R30, R163, R33.reuse, -R32.reuse ;  /* 0x00000021a31e7223 */ /* 0x180fe20000010820 */
[-C--:B------:R-:W-:Y:S01]  /*9b30*/  FFMA.FTZ R51, R135, R33.reuse, -R32 ;  /* 0x0000002187337223 */ /* 0x080fe20000010820 */
[-CC-:B------:R-:W-:Y:S01]  /*9b40*/  FFMA.FTZ R89, R89, R33.reuse, -R42.reuse ;  /* 0x0000002159597223 */ /* 0x180fe2000001082a */
[-CC-:B------:R-:W-:Y:S01]  /*9b50*/  FFMA.FTZ R53, R53, R33.reuse, -R42.reuse ;  /* 0x0000002135357223 */ /* 0x180fe2000001082a */
[-CC-:B------:R-:W-:Y:S01]  /*9b60*/  FFMA.FTZ R99, R99, R33.reuse, -R42.reuse ;  /* 0x0000002163637223 */ /* 0x180fe2000001082a */
[-C--:B------:R-:W-:Y:S01]  /*9b70*/  FFMA.FTZ R49, R49, R33.reuse, -R42 ;  /* 0x0000002131317223 */ /* 0x080fe2000001082a */
[----:B------:R-:W-:Y:S01]  /*9b80*/  FFMA.FTZ R100, R127, R33, -R32 ;  /* 0x000000217f647223 */ /* 0x000fe20000010820 */
[----:B------:R-:W1:Y:S01]  /*9b90*/  MUFU.EX2 R101, R101 ;  /* 0x0000006500657308 */ /* 0x000e620000000800 */
[----:B----4-:R-:W-:Y:S01]  /*9ba0*/  F2FP.F16.F32.PACK_AB R68, R98, R107 ;  /* 0x0000006b6244723e */ /* 0x010fe200000000ff */
[----:B------:R-:W-:Y:S01]  /*9bb0*/  FADD.FTZ R107, R107, R98 ;  /* 0x000000626b6b7221 */ /* 0x000fe20000010000 */
[-CC-:B------:R-:W-:Y:S01]  /*9bc0*/  FFMA.FTZ R111, R115, R33.reuse, -R32.reuse ;  /* 0x00000021736f7223 */ /* 0x180fe20000010820 */
[-C--:B------:R-:W-:Y:S01]  /*9bd0*/  FFMA.FTZ R103, R103, R33.reuse, -R32 ;  /* 0x0000002167677223 */ /* 0x080fe20000010820 */
[-CC-:B------:R-:W-:Y:S01]  /*9be0*/  FFMA.FTZ R45, R45, R33.reuse, -R42.reuse ;  /* 0x000000212d2d7223 */ /* 0x180fe2000001082a */
[-CC-:B------:R-:W-:Y:S01]  /*9bf0*/  FFMA.FTZ R39, R39, R33.reuse, -R42.reuse ;  /* 0x0000002127277223 */ /* 0x180fe2000001082a */
[-C--:B------:R-:W-:Y:S01]  /*9c00*/  FFMA.FTZ R164, R34, R33.reuse, -R42 ;  /* 0x0000002122a47223 */ /* 0x080fe2000001082a */
[----:B------:R-:W-:Y:S01]  /*9c10*/  MUFU.EX2 R91, R91 ;  /* 0x0000005b005b7308 */ /* 0x000fe20000000800 */
[-C--:B------:R-:W-:Y:S01]  /*9c20*/  FFMA.FTZ R32, R29, R33.reuse, -R32 ;  /* 0x000000211d207223 */ /* 0x080fe20000010820 */
[----:B------:R-:W-:Y:S01]  /*9c30*/  FFMA.FTZ R41, R41, R33, -R42 ;  /* 0x0000002129297223 */ /* 0x000fe2000001082a */
[----:B------:R-:W-:-:S05]  /*9c40*/  ISETP.GT.AND P0, PT, R63, R138, PT ;  /* 0x0000008a3f00720c */ /* 0x000fca0003f04270 */
        /* <DEDUP_REMOVED lines=99> */
[----:B------:R-:W-:Y:S01]  /*a280*/  MUFU.EX2 R30, R30 ;  /* 0x0000001e001e7308 */ /* 0x000fe20000000800 */
[----:B------:R-:W1:Y:S02]  /*a290*/  LDSM.16.MT88.4 R8, [R36+0x4800] ;  /* 0x004800002408783b */ /* 0x000e640000004200 */
[----:B------:R-:W-:Y:S01]  /*a2a0*/  FADD.FTZ R17, R86, R17 ;  /* 0x0000001156117221 */ /* 0x000fe20000010000 */
[C---:B------:R-:W-:Y:S03]  /*a2b0*/  HMMA.16816.F32 R76, R4.reuse, R18, R76 ;  /* 0x00000012044c723c */ /* 0x040fe6000000184c */
        /* <DEDUP_REMOVED lines=8> */
[----:B------:R-:W-:Y:S01]  /*a340*/  MUFU.EX2 R96, R99 ;  /* 0x0000006300607308 */ /* 0x000fe20000000800 */
[----:B------:R-:W4:Y:S01]  /*a350*/  LDSM.16.MT88.4 R16, [R67+0x4800] ;  /* 0x004800004310783b */ /* 0x000f220000004200 */
[----:B------:R-:W-:Y:S01]  /*a360*/  FADD.FTZ R87, R87, R64 ;  /* 0x0000004057577221 */ /* 0x000fe20000010000 */
[----:B------:R-:W-:Y:S01]  /*a370*/  FADD.FTZ R46, R46, R47 ;  /* 0x0000002f2e2e7221 */ /* 0x000fe20000010000 */
[----:B------:R-:W-:Y:S03]  /*a380*/  HMMA.16816.F32 R68, R4, R14, R68 ;  /* 0x0000000e0444723c */ /* 0x000fe60000001844 */
[----:B------:R-:W-:Y:S01]  /*a390*/  FADD.FTZ R66, R66, R87 ;  /* 0x0000005742427221 */ /* 0x000fe20000010000 */
[----:B------:R-:W-:Y:S01]  /*a3a0*/  FADD.FTZ R43, R43, R46 ;  /* 0x0000002e2b2b7221 */ /* 0x000fe20000010000 */
[----:B------:R-:W5:Y:S01]  /*a3b0*/  MUFU.EX2 R89, R89 ;  /* 0x0000005900597308 */ /* 0x000f620000000800 */
[----:B---3--:R-:W-:Y:S01]  /*a3c0*/  F2FP.F16.F32.PACK_AB R5, R20, R21 ;  /* 0x000000151405723e */ /* 0x008fe200000000ff */
[----:B------:R-:W-:Y:S01]  /*a3d0*/  FADD.FTZ R93, R93, R66 ;  /* 0x000000425d5d7221 */ /* 0x000fe20000010000 */
[----:B--2---:R-:W-:Y:S01]  /*a3e0*/  F2FP.F16.F32.PACK_AB R7, R51, R30 ;  /* 0x0000001e3307723e */ /* 0x004fe200000000ff */
[----:B------:R-:W-:Y:S01]  /*a3f0*/  FADD.FTZ R44, R44, R43 ;  /* 0x0000002b2c2c7221 */ /* 0x000fe20000010000 */
[----:B------:R-:W2:Y:S01]  /*a400*/  LDSM.16.MT88.4 R12, [R36+0x4c00] ;  /* 0x004c0000240c783b */ /* 0x000ea20000004200 */
        /* <DEDUP_REMOVED lines=22> */
[C---:B------:R-:W-:Y:S03]  /*a570*/  HMMA.16816.F32 R76, R4.reuse, R10, R76 ;  /* 0x0000000a044c723c */ /* 0x040fe6000000184c */
[----:B------:R-:W-:Y:S01]  /*a580*/  FADD.FTZ R31, R31, R8 ;  /* 0x000000081f1f7221 */ /* 0x000fe20000010000 */
[----:B------:R-:W-:Y:S01]  /*a590*/  MUFU.EX2 R45, R45 ;  /* 0x0000002d002d7308 */ /* 0x000fe20000000800 */
[----:B------:R-:W1:Y:S01]  /*a5a0*/  LDSM.16.MT88.4 R8, [R67+0x4c00] ;  /* 0x004c00004308783b */ /* 0x000e620000004200 */
[----:B------:R-:W-:Y:S01]  /*a5b0*/  FADD.FTZ R117, R117, R108 ;  /* 0x0000006c75757221 */ /* 0x000fe20000010000 */
[----:B------:R-:W-:Y:S01]  /*a5c0*/  FADD.FTZ R28, R28, R31 ;  /* 0x0000001f1c1c7221 */ /* 0x000fe20000010000 */
[C---:B----4-:R-:W-:Y:S03]  /*a5d0*/  HMMA.16816.F32 R72, R4.reuse, R16, R72 ;  /* 0x000000100448723c */ /* 0x050fe60000001848 */
[----:B------:R-:W-:Y:S01]  /*a5e0*/  FADD.FTZ R27, R27, R28 ;  /* 0x0000001c1b1b7221 */ /* 0x000fe20000010000 */
[----:B------:R-:W3:Y:S03]  /*a5f0*/  MUFU.EX2 R46, R41 ;  /* 0x00000029002e7308 */ /* 0x000ee60000000800 */
[----:B------:R-:W-:Y:S01]  /*a600*/  FADD.FTZ R26, R26, R27 ;  /* 0x0000001b1a1a7221 */ /* 0x000fe20000010000 */
[----:B------:R-:W-:Y:S03]  /*a610*/  HMMA.16816.F32 R68, R4, R18, R68 ;  /* 0x000000120444723c */ /* 0x000fe60000001844 */
[----:B------:R-:W-:Y:S01]  /*a620*/  FADD.FTZ R25, R25, R26 ;  /* 0x0000001a19197221 */ /* 0x000fe20000010000 */
[----:B------:R-:W-:Y:S01]  /*a630*/  MUFU.EX2 R39, R39 ;  /* 0x0000002700277308 */ /* 0x000fe20000000800 */
[----:B-----5:R-:W-:-:S02]  /*a640*/  F2FP.F16.F32.PACK_AB R5, R111, R100 ;  /* 0x000000646f05723e */ /* 0x020fc400000000ff */
        /* <DEDUP_REMOVED lines=8> */
[----:B--2---:R-:W-:Y:S03]  /*a6d0*/  HMMA.16816.F32 R80, R4, R12, R80 ;  /* 0x0000000c0450723c */ /* 0x004fe60000001850 */
        /* <DEDUP_REMOVED lines=9> */
[----:B-1----:R-:W-:Y:S03]  /*a770*/  HMMA.16816.F32 R72, R4, R8, R72 ;  /* 0x000000080448723c */ /* 0x002fe60000001848 */
        /* <DEDUP_REMOVED lines=9> */
[----:B------:R-:W-:Y:S11]  /*a810*/  @!P0 BRA `(.L_x_9282) ;  /* 0x0000003c00e08947 */ /* 0x000ff60003800000 */
        /* <DEDUP_REMOVED lines=69> */
.L_x_9284:
        /* <DEDUP_REMOVED lines=8> */
.L_x_9285:
[----:B------:R-:W-:Y:S05]  /*acf0*/  BSYNC.RECONVERGENT B0 ;  /* 0x0000000000007941 */ /* 0x000fea0003800200 */
.L_x_9283:
[----:B------:R-:W-:Y:S02]  /*ad00*/  SHF.L.U32 R4, R60, 0x3, RZ ;  /* 0x000000033c047819 */ /* 0x000fe400000006ff */
[-C--:B------:R-:W-:Y:S02]  /*ad10*/  IADD3 R12, P1, PT, R142, R155.reuse, RZ ;  /* 0x0000009b8e0c7210 */ /* 0x080fe40007f3e0ff */
[----:B------:R-:W-:Y:S02]  /*ad20*/  LOP3.LUT R5, R4, 0xc0, RZ, 0xc0, !PT ;  /* 0x000000c004057812 */ /* 0x000fe400078ec0ff */
[----:B------:R-:W-:Y:S02]  /*ad30*/  IADD3.X R13, PT, PT, R143, R154, RZ, P1, !PT ;  /* 0x0000009a8f0d7210 */ /* 0x000fe40000ffe4ff */
[----:B------:R-:W-:Y:S02]  /*ad40*/  LOP3.LUT R5, R5, 0x18, R60, 0xf8, !PT ;  /* 0x0000001805057812 */ /* 0x000fe400078ef83c */
[----:B------:R-:W-:-:S02]  /*ad50*/  IADD3 R14, P1, PT, R12, R155, RZ ;  /* 0x0000009b0c0e7210 */ /* 0x000fc40007f3e0ff */
[--C-:B------:R-:W-:Y:S02]  /*ad60*/  LOP3.LUT R5, R5, 0x18, R4.reuse, 0x78, !PT ;  /* 0x0000001805057812 */ /* 0x100fe400078e7804 */
[----:B------:R-:W-:Y:S02]  /*ad70*/  IADD3.X R15, PT, PT, R13, R154, RZ, P1, !PT ;  /* 0x0000009a0d0f7210 */ /* 0x000fe40000ffe4ff */
[----:B------:R-:W-:Y:S02]  /*ad80*/  LOP3.LUT R5, R5, 0x1f20, R4, 0xf8, !PT ;  /* 0x00001f2005057812 */ /* 0x000fe400078ef804 */
[----:B------:R-:W-:Y:S02]  /*ad90*/  IADD3 R42, P1, PT, R14, R155, RZ ;  /* 0x0000009b0e2a7210 */ /* 0x000fe40007f3e0ff */
[----:B------:R-:W-:Y:S02]  /*ada0*/  LEA R37, R5, R62, 0x1 ;  /* 0x0000003e05257211 */ /* 0x000fe400078e08ff */
[----:B------:R-:W-:-:S03]  /*adb0*/  IADD3.X R43, PT, PT, R15, R154, RZ, P1, !PT ;  /* 0x0000009a0f2b7210 */ /* 0x000fc60000ffe4ff */
        /* <DEDUP_REMOVED lines=8> */
[----:B------:R-:W-:Y:S01]  /*ae40*/  ISETP.GT.AND P1, PT, R63, R138, PT ;  /* 0x0000008a3f00720c */ /* 0x000fe20003f24270 */
[----:B------:R-:W-:Y:S02]  /*ae50*/  BSSY.RECONVERGENT B1, `(.L_x_9286) ;  /* 0x0000111000017945 */ /* 0x000fe40003800200 */
[----:B------:R-:W-:Y:S04]  /*ae60*/  LDSM.16.M88.4 R24, [R59] ;  /* 0x000000003b18783b */ /* 0x000fe80000000200 */
[----:B------:R-:W4:Y:S04]  /*ae70*/  LDSM.16.M88.4 R28, [R56+0x1000] ;  /* 0x00100000381c783b */ /* 0x000f280000000200 */
[----:B------:R-:W-:Y:S04]  /*ae80*/  LDSM.16.M88.4 R16, [R58] ;  /* 0x000000003a10783b */ /* 0x000fe80000000200 */
[----:B------:R-:W-:Y:S04]  /*ae90*/  LDSM.16.M88.4 R4, [R3+0x1000] ;  /* 0x001000000304783b */ /* 0x000fe80000000200 */
[----:B------:R-:W1:Y:S04]  /*aea0*/  LDSM.16.M88.4 R20, [R56+0x1400] ;  /* 0x001400003814783b */ /* 0x000e680000000200 */
[----:B------:R-:W5:Y:S04]  /*aeb0*/  LDSM.16.M88.4 R32, [R3+0x1400] ;  /* 0x001400000320783b */ /* 0x000f680000000200 */
[----:B------:R-:W0:Y:S01]  /*aec0*/  LDGDEPBAR ;  /* 0x00000000000079af */ /* 0x000e220000000000 */
[C---:B----4-:R-:W-:Y:S08]  /*aed0*/  HMMA.16816.F32 R8, R24.reuse, R28, RZ ;  /* 0x0000001c1808723c */ /* 0x050ff000000018ff */
[C---:B------:R-:W-:Y:S08]  /*aee0*/  HMMA.16816.F32 R28, R24.reuse, R30, RZ ;  /* 0x0000001e181c723c */ /* 0x040ff000000018ff */
[----:B-1----:R-:W-:Y:S08]  /*aef0*/  HMMA.16816.F32 R12, R24, R20, RZ ;  /* 0x00000014180c723c */ /* 0x002ff000000018ff */
[C---:B------:R-:W-:Y:S08]  /*af00*/  HMMA.16816.F32 R8, R16.reuse, R4, R8 ;  /* 0x000000041008723c */ /* 0x040ff00000001808 */
[C---:B------:R-:W-:Y:S01]  /*af10*/  HMMA.16816.F32 R28, R16.reuse, R6, R28 ;  /* 0x00000006101c723c */ /* 0x040fe2000000181c */
[----:B------:R-:W1:Y:S07]  /*af20*/  LDSM.16.M88.4 R4, [R56+0x1800] ;  /* 0x001800003804783b */ /* 0x000e6e0000000200 */
[----:B-----5:R-:W-:Y:S03]  /*af30*/  HMMA.16816.F32 R12, R16, R32, R12 ;  /* 0x00000020100c723c */ /* 0x020fe6000000180c */
[-C--:B---3--:R-:W-:Y:S01]  /*af40*/  FMUL.FTZ R8, R8, R38.reuse ;  /* 0x0000002608087220 */ /* 0x088fe20000410000 */
[-C--:B--2---:R-:W-:Y:S01]  /*af50*/  FMUL.FTZ R43, R9, R38.reuse ;  /* 0x00000026092b7220 */ /* 0x084fe20000410000 */
        /* <DEDUP_REMOVED lines=117> */
[-C--:B-----5:R-:W-:Y:S01]  /*b6b0*/  FMUL.FTZ R3, R11, R38.reuse ;  /* 0x000000260b037220 */ /* 0x0a0fe20000410000 */
[----:B------:R5:W2:Y:S08]  /*b6c0*/  MUFU.TANH R108, R8 ;  /* 0x00000008006c7308 */ /* 0x000ab00000002400 */
[----:B------:R3:W2:Y:S01]  /*b6d0*/  MUFU.TANH R109, R9 ;  /* 0x00000009006d7308 */ /* 0x0006a20000002400 */
[C---:B-1----:R-:W-:Y:S03]  /*b6e0*/  HMMA.16816.F32 R12, R16.reuse, R28, R12 ;  /* 0x0000001c100c723c */ /* 0x042fe6000000180c */
[-C--:B------:R-:W-:Y:S01]  /*b6f0*/  FMUL.FTZ R28, R32, R38.reuse ;  /* 0x00000026201c7220 */ /* 0x080fe20000410000 */
[-C--:B------:R-:W-:Y:S01]  /*b700*/  FMUL.FTZ R24, R33, R38.reuse ;  /* 0x0000002621187220 */ /* 0x080fe20000410000 */
[-C--:B-----5:R-:W-:Y:S01]  /*b710*/  FMUL.FTZ R8, R34, R38.reuse ;  /* 0x0000002622087220 */ /* 0x0a0fe20000410000 */
[-C--:B------:R-:W-:Y:S01]  /*b720*/  FMUL.FTZ R7, R35, R38.reuse ;  /* 0x0000002623077220 */ /* 0x080fe20000410000 */
[----:B------:R-:W1:Y:S01]  /*b730*/  MUFU.TANH R67, R67 ;  /* 0x0000004300437308 */ /* 0x000e620000002400 */
[----:B------:R-:W-:Y:S07]  /*b740*/  HMMA.16816.F32 R20, R16, R30, R20 ;  /* 0x0000001e1014723c */ /* 0x000fee0000001814 */
[----:B------:R-:W1:Y:S04]  /*b750*/  MUFU.TANH R88, R88 ;  /* 0x0000005800587308 */ /* 0x000e680000002400 */
[-C--:B------:R-:W-:Y:S01]  /*b760*/  FMUL.FTZ R12, R12, R38.reuse ;  /* 0x000000260c0c7220 */ /* 0x080fe20000410000 */
[-C--:B------:R-:W-:Y:S01]  /*b770*/  FMUL.FTZ R13, R13, R38.reuse ;  /* 0x000000260d0d7220 */ /* 0x080fe20000410000 */
[-C--:B---3--:R-:W-:Y:S01]  /*b780*/  FMUL.FTZ R9, R14, R38.reuse ;  /* 0x000000260e097220 */ /* 0x088fe20000410000 */
[-C--:B------:R-:W-:Y:S01]  /*b790*/  FMUL.FTZ R10, R15, R38.reuse ;  /* 0x000000260f0a7220 */ /* 0x080fe20000410000 */
[----:B------:R-:W3:Y:S04]  /*b7a0*/  MUFU.TANH R92, R92 ;  /* 0x0000005c005c7308 */ /* 0x000ee80000002400 */
        /* <DEDUP_REMOVED lines=41> */
[----:B-1----:R-:W1:Y:S01]  /*ba40*/  I2F.RP R20, R15 ;  /* 0x0000000f00147306 */ /* 0x002e620000209400 */
        /* <DEDUP_REMOVED lines=55> */
.L_x_9289:
        /* <DEDUP_REMOVED lines=8> */
.L_x_9290:
[----:B------:R-:W-:Y:S05]  /*be40*/  BSYNC.RECONVERGENT B0 ;  /* 0x0000000000007941 */ /* 0x000fea0003800200 */
.L_x_9288:
        /* <DEDUP_REMOVED lines=10> */
[----:B-1----:R-:W-:Y:S02]  /*bef0*/  IADD3 R20, P0, PT, R16, R15, RZ ;  /* 0x0000000f10147210 */ /* 0x002fe40007f1e0ff */
[-C--:B------:R-:W-:Y:S01]  /*bf00*/  IADD3.X R17, PT, PT, R19, R14.reuse, RZ, P1, !PT ;  /* 0x0000000e13117210 */ /* 0x080fe20000ffe4ff */
[----:B------:R2:W-:Y:S03]  /*bf10*/  LDGSTS.E.BYPASS.LTC128B.128 [R37+0x1800], desc[UR4][R18.64] ;  /* 0x0180000012257fae */ /* 0x0005e6000b981a04 */
[----:B------:R-:W-:Y:S01]  /*bf20*/  IADD3.X R21, PT, PT, R17, R14, RZ, P0, !PT ;  /* 0x0000000e11157210 */ /* 0x000fe200007fe4ff */
[----:B------:R2:W-:Y:S04]  /*bf30*/  LDGSTS.E.BYPASS.LTC128B.128 [R37+0x2000], desc[UR4][R16.64] ;  /* 0x0200000010257fae */ /* 0x0005e8000b981a04 */
[----:B------:R2:W-:Y:S04]  /*bf40*/  LDGSTS.E.BYPASS.LTC128B.128 [R37+0x2800], desc[UR4][R20.64] ;  /* 0x0280000014257fae */ /* 0x0005e8000b981a04 */
[----:B------:R-:W0:Y:S02]  /*bf50*/  LDGDEPBAR ;  /* 0x00000000000079af */ /* 0x000e240000000000 */
.L_x_9287:
[----:B------:R-:W-:Y:S05]  /*bf60*/  BSYNC.RECONVERGENT B1 ;  /* 0x0000000000017941 */ /* 0x000fea0003800200 */
.L_x_9286:
[----:B------:R-:W3:Y:S01]  /*bf70*/  LD.E R50, desc[UR4][R84.64+0xdc] ;  /* 0x0000dc0454327980 */ /* 0x000ee2000c101900 */
[----:B--2---:R-:W-:-:S04]  /*bf80*/  IMAD R16, R61, 0x80, R40 ;  /* 0x000000803d107824 */ /* 0x004fc800078e0228 */
[C---:B------:R-:W-:Y:S02]  /*bf90*/  VIADD R14, R16.reuse, 0xffffff79 ;  /* 0xffffff79100e7836 */ /* 0x040fe40000000000 */
[C---:B------:R-:W-:Y:S02]  /*bfa0*/  VIADD R160, R16.reuse, 0xffffff00 ;  /* 0xffffff0010a07836 */ /* 0x040fe40000000000 */
[----:B------:R-:W-:Y:S01]  /*bfb0*/  VIADD R141, R16, 0xffffff01 ;  /* 0xffffff01108d7836 */ /* 0x000fe20000000000 */
[-C--:B------:R-:W-:Y:S01]  /*bfc0*/  ISETP.GE.AND P1, PT, R14, R159.reuse, PT ;  /* 0x0000009f0e00720c */ /* 0x080fe20003f26270 */
[----:B------:R-:W-:Y:S01]  /*bfd0*/  VIADD R135, R16, 0xffffff08 ;  /* 0xffffff0810877836 */ /* 0x000fe20000000000 */
[-C--:B------:R-:W-:Y:S01]  /*bfe0*/  ISETP.GE.AND P2, PT, R160, R159.reuse, PT ;  /* 0x0000009fa000720c */ /* 0x080fe20003f46270 */
[C---:B------:R-:W-:Y:S01]  /*bff0*/  VIADD R131, R16.reuse, 0xffffff09 ;  /* 0xffffff0910837836 */ /* 0x040fe20000000000 */
[----:B-1----:R-:W-:Y:S01]  /*c000*/  FSEL R161, R161, -INF , P1 ;  /* 0xff800000a1a17808 */ /* 0x002fe20000800000 */
        /* <DEDUP_REMOVED lines=12> */
[C---:B------:R-:W-:Y:S01]  /*c0d0*/  VIADD R128, R16.reuse, 0xffffff29 ;  /* 0xffffff2910807836 */ /* 0x040fe20000000000 */
[CC--:B------:R-:W-:Y:S01]  /*c0e0*/  ISETP.GE.AND P2, PT, R131.reuse, R159.reuse, PT ;  /* 0x0000009f8300720c */ /* 0x0c0fe20003f46270 */
        /* <DEDUP_REMOVED lines=9> */
[----:B------:R-:W-:Y:S01]  /*c180*/  FSEL R117, R47, -INF , !P1 ;  /* 0xff8000002f757808 */ /* 0x000fe20004800000 */
        /* <DEDUP_REMOVED lines=15> */
[----:B------:R-:W-:Y:S01]  /*c280*/  ISETP.GE.AND P5, PT, R160, R158, PT ;  /* 0x0000009ea000720c */ /* 0x000fe20003fa6270 */
[----:B------:R-:W-:Y:S01]  /*c290*/  VIADD R113, R16, 0xffffff60 ;  /* 0xffffff6010717836 */ /* 0x000fe20000000000 */
[-C--:B------:R-:W-:Y:S01]  /*c2a0*/  ISETP.GE.AND P1, PT, R14, R159.reuse, PT ;  /* 0x0000009f0e00720c */ /* 0x080fe20003f26270 */
[C---:B------:R-:W-:Y:S01]  /*c2b0*/  VIADD R111, R16.reuse, 0xffffff61 ;  /* 0xffffff61106f7836 */ /* 0x040fe20000000000 */
[----:B------:R-:W-:Y:S01]  /*c2c0*/  FSEL R35, R35, -INF , !P2 ;  /* 0xff80000023237808 */ /* 0x000fe20005000000 */
[----:B------:R-:W-:Y:S01]  /*c2d0*/  VIADD R47, R16, 0xffffff70 ;  /* 0xffffff70102f7836 */ /* 0x000fe20000000000 */
[----:B------:R-:W-:Y:S01]  /*c2e0*/  FSEL R122, R122, -INF , !P5 ;  /* 0xff8000007a7a7808 */ /* 0x000fe20006800000 */
[----:B------:R-:W-:Y:S01]  /*c2f0*/  VIADD R43, R16, 0xffffff71 ;  /* 0xffffff71102b7836 */ /* 0x000fe20000000000 */
[----:B------:R-:W-:-:S02]  /*c300*/  ISETP.GE.AND P2, PT, R129, R159, PT ;  /* 0x0000009f8100720c */ /* 0x000fc40003f46270 */
[-C--:B------:R-:W-:Y:S02]  /*c310*/  ISETP.GE.AND P5, PT, R135, R158.reuse, PT ;  /* 0x0000009e8700720c */ /* 0x080fe40003fa6270 */
[----:B------:R-:W-:Y:S01]  /*c320*/  FSEL R33, R53, -INF , P1 ;  /* 0xff80000035217808 */ /* 0x000fe20000800000 */
[C---:B------:R-:W-:Y:S01]  /*c330*/  VIADD R53, R16.reuse, 0xffffff69 ;  /* 0xffffff6910357836 */ /* 0x040fe20000000000 */
[-C--:B------:R-:W-:Y:S02]  /*c340*/  ISETP.GE.AND P1, PT, R129, R158.reuse, PT ;  /* 0x0000009e8100720c */ /* 0x080fe40003f26270 */
[----:B------:R-:W-:Y:S01]  /*c350*/  FSEL R31, R55, -INF , P2 ;  /* 0xff800000371f7808 */ /* 0x000fe20001000000 */
[----:B------:R-:W-:Y:S01]  /*c360*/  VIADD R55, R16, 0xffffff68 ;  /* 0xffffff6810377836 */ /* 0x000fe20000000000 */
[----:B------:R-:W-:Y:S02]  /*c370*/  FSEL R119, R44, -INF , !P5 ;  /* 0xff8000002c777808 */ /* 0x000fe40006800000 */
[----:B------:R-:W-:-:S02]  /*c380*/  ISETP.GE.AND P5, PT, R22, R158, PT ;  /* 0x0000009e1600720c */ /* 0x000fc40003fa6270 */
[-C--:B------:R-:W-:Y:S02]  /*c390*/  ISETP.GE.AND P2, PT, R20, R159.reuse, PT ;  /* 0x0000009f1400720c */ /* 0x080fe40003f46270 */
[----:B------:R-:W-:Y:S02]  /*c3a0*/  FSEL R31, R31, -INF , !P1 ;  /* 0xff8000001f1f7808 */ /* 0x000fe40004800000 */
[----:B------:R-:W-:Y:S02]  /*c3b0*/  ISETP.GE.AND P1, PT, R26, R159, PT ;  /* 0x0000009f1a00720c */ /* 0x000fe40003f26270 */
[----:B------:R-:W-:Y:S02]  /*c3c0*/  FSEL R110, R48, -INF , !P5 ;  /* 0xff800000306e7808 */ /* 0x000fe40006800000 */
        /* <DEDUP_REMOVED lines=11> */
[----:B------:R-:W-:Y:S02]  /*c480*/  ISETP.GE.AND P1, PT, R128, R158, PT ;  /* 0x0000009e8000720c */ /* 0x000fe40003f26270 */
[----:B------:R-:W-:Y:S02]  /*c490*/  FSEL R19, R86, -INF , P2 ;  /* 0xff80000056137808 */ /* 0x000fe40001000000 */
[----:B------:R-:W-:-:S02]  /*c4a0*/  ISETP.GE.AND P2, PT, R127, R159, PT ;  /* 0x0000009f7f00720c */ /* 0x000fc40003f46270 */
[----:B------:R-:W-:Y:S02]  /*c4b0*/  FSEL R19, R19, -INF , !P1 ;  /* 0xff80000013137808 */ /* 0x000fe40004800000 */
[-C--:B------:R-:W-:Y:S02]  /*c4c0*/  ISETP.GE.AND P1, PT, R125, R159.reuse, PT ;  /* 0x0000009f7d00720c */ /* 0x080fe40003f26270 */
[----:B------:R-:W-:Y:S02]  /*c4d0*/  FSEL R29, R87, -INF , P2 ;  /* 0xff800000571d7808 */ /* 0x000fe40001000000 */
[----:B------:R-:W-:Y:S02]  /*c4e0*/  ISETP.GE.AND P2, PT, R125, R158, PT ;  /* 0x0000009e7d00720c */ /* 0x000fe40003f46270 */
[----:B------:R-:W-:Y:S02]  /*c4f0*/  FSEL R17, R90, -INF , P1 ;  /* 0xff8000005a117808 */ /* 0x000fe40000800000 */
        /* <DEDUP_REMOVED lines=15> */
[----:B------:R-:W-:Y:S02]  /*c5f0*/  ISETP.GE.AND P2, PT, R116, R159, PT ;  /* 0x0000009f7400720c */ /* 0x000fe40003f46270 */
[-C--:B------:R-:W-:Y:S02]  /*c600*/  ISETP.GE.AND P5, PT, R32, R158.reuse, PT ;  /* 0x0000009e2000720c */ /* 0x080fe40003fa6270 */
[----:B------:R-:W-:Y:S02]  /*c610*/  FSEL R23, R103, -INF , P1 ;  /* 0xff80000067177808 */ /* 0x000fe40000800000 */
[----:B------:R-:W-:Y:S02]  /*c620*/  ISETP.GE.AND P1, PT, R116, R158, PT ;  /* 0x0000009e7400720c */ /* 0x000fe40003f26270 */
[----:B------:R-:W-:-:S02]  /*c630*/  FSEL R44, R104, -INF , P2 ;  /* 0xff800000682c7808 */ /* 0x000fc40001000000 */
[----:B------:R-:W-:Y:S02]  /*c640*/  FSEL R62, R62, -INF , !P5 ;  /* 0xff8000003e3e7808 */ /* 0x000fe40006800000 */
[----:B------:R-:W-:Y:S02]  /*c650*/  ISETP.GE.AND P5, PT, R127, R158, PT ;  /* 0x0000009e7f00720c */ /* 0x000fe40003fa6270 */
[----:B------:R-:W-:Y:S02]  /*c660*/  FMNMX3.FTZ R16, R2, R122, R120, !PT ;  /* 0x0000007a02107276 */ /* 0x000fe40007810078 */
[-C--:B------:R-:W-:Y:S02]  /*c670*/  ISETP.GE.AND P2, PT, R115, R159.reuse, PT ;  /* 0x0000009f7300720c */ /* 0x080fe40003f46270 */
[----:B------:R-:W-:Y:S02]  /*c680*/  FSEL R44, R44, -INF , !P1 ;  /* 0xff8000002c2c7808 */ /* 0x000fe40004800000 */
[----:B------:R-:W-:-:S02]  /*c690*/  ISETP.GE.AND P1, PT, R39, R159, PT ;  /* 0x0000009f2700720c */ /* 0x000fc40003f26270 */
[----:B------:R-:W-:Y:S02]  /*c6a0*/  FSEL R29, R29, -INF , !P5 ;  /* 0xff8000001d1d7808 */ /* 0x000fe40006800000 */
[-C--:B------:R-:W-:Y:S02]  /*c6b0*/  ISETP.GE.AND P5, PT, R124, R158.reuse, PT ;  /* 0x0000009e7c00720c */ /* 0x080fe40003fa6270 */
[----:B------:R-:W-:Y:S02]  /*c6c0*/  FMNMX3.FTZ R16, R16, R119, R117, !PT ;  /* 0x0000007710107276 */ /* 0x000fe40007810075 */
[----:B------:R-:W-:Y:S02]  /*c6d0*/  FSEL R21, R105, -INF , P2 ;  /* 0xff80000069157808 */ /* 0x000fe40001000000 */
[----:B------:R-:W-:Y:S02]  /*c6e0*/  ISETP.GE.AND P2, PT, R39, R158, PT ;  /* 0x0000009e2700720c */ /* 0x000fe40003f46270 */
[----:B------:R-:W-:-:S02]  /*c6f0*/  FSEL R38, R106, -INF , P1 ;  /* 0xff8000006a267808 */ /* 0x000fc40000800000 */
[----:B------:R-:W-:Y:S02]  /*c700*/  FSEL R27, R27, -INF , !P5 ;  /* 0xff8000001b1b7808 */ /* 0x000fe40006800000 */
[----:B------:R-:W-:Y:S02]  /*c710*/  FMNMX3.FTZ R16, R16, R110, R35, !PT ;  /* 0x0000006e10107276 */ /* 0x000fe40007810023 */
[----:B------:R-:W-:Y:S02]  /*c720*/  ISETP.GE.AND P5, PT, R123, R158, PT ;  /* 0x0000009e7b00720c */ /* 0x000fe40003fa6270 */
        /* <DEDUP_REMOVED lines=9> */
[----:B------:R-:W-:Y:S02]  /*c7c0*/  FMNMX3.FTZ R56, R87, R64, R52, !PT ;  /* 0x0000004057387276 */ /* 0x000fe40007810034 */
[----:B------:R-:W-:Y:S02]  /*c7d0*/  FSEL R23, R23, -INF , !P5 ;  /* 0xff80000017177808 */ /* 0x000fe40006800000 */
[----:B------:R-:W-:Y:S02]  /*c7e0*/  ISETP.GE.AND P5, PT, R115, R158, PT ;  /* 0x0000009e7300720c */ /* 0x000fe40003fa6270 */
[----:B------:R-:W-:Y:S02]  /*c7f0*/  ISETP.GE.AND P2, PT, R113, R159, PT ;  /* 0x0000009f7100720c */ /* 0x000fe40003f46270 */
[----:B------:R-:W-:Y:S02]  /*c800*/  FSEL R34, R34, -INF , !P1 ;  /* 0xff80000022227808 */ /* 0x000fe40004800000 */
[----:B------:R-:W-:-:S02]  /*c810*/  FMNMX3.FTZ R56, R56, R62, R19, !PT ;  /* 0x0000003e38387276 */ /* 0x000fc40007810013 */
[----:B------:R-:W-:Y:S02]  /*c820*/  ISETP.GE.AND P1, PT, R111, R159, PT ;  /* 0x0000009f6f00720c */ /* 0x000fe40003f26270 */
[----:B------:R-:W-:Y:S02]  /*c830*/  FSEL R21, R21, -INF , !P5 ;  /* 0xff80000015157808 */ /* 0x000fe40006800000 */
[-C--:B------:R-:W-:Y:S02]  /*c840*/  ISETP.GE.AND P5, PT, R114, R158.reuse, PT ;  /* 0x0000009e7200720c */ /* 0x080fe40003fa6270 */
[----:B------:R-:W-:Y:S02]  /*c850*/  FSEL R30, R108, -INF , P2 ;  /* 0xff8000006c1e7808 */ /* 0x000fe40001000000 */
[----:B------:R-:W-:Y:S02]  /*c860*/  FMNMX3.FTZ R56, R56, R29, R17, !PT ;  /* 0x0000001d38387276 */ /* 0x000fe40007810011 */
[----:B------:R-:W-:-:S02]  /*c870*/  ISETP.GE.AND P2, PT, R111, R158, PT ;  /* 0x0000009e6f00720c */ /* 0x000fc40003f46270 */
[----:B------:R-:W-:Y:S02]  /*c880*/  FSEL R16, R109, -INF , P1 ;  /* 0xff8000006d107808 */ /* 0x000fe40000800000 */
[----:B------:R-:W-:Y:S02]  /*c890*/  FSEL R106, R106, -INF , !P5 ;  /* 0xff8000006a6a7808 */ /* 0x000fe40006800000 */
[----:B------:R-:W-:Y:S02]  /*c8a0*/  FMNMX3.FTZ R87, R56, R27, R15, !PT ;  /* 0x0000001b38577276 */ /* 0x000fe4000781000f */
[----:B------:R-:W-:Y:S02]  /*c8b0*/  ISETP.GE.AND P5, PT, R113, R158, PT ;  /* 0x0000009e7100720c */ /* 0x000fe40003fa6270 */
[----:B------:R-:W-:Y:S02]  /*c8c0*/  ISETP.GE.AND P1, PT, R55, R159, PT ;  /* 0x0000009f3700720c */ /* 0x000fe40003f26270 */
[----:B------:R-:W-:-:S02]  /*c8d0*/  FSEL R16, R16, -INF , !P2 ;  /* 0xff80000010107808 */ /* 0x000fc40005000000 */
[----:B------:R-:W-:Y:S02]  /*c8e0*/  ISETP.GE.AND P2, PT, R53, R159, PT ;  /* 0x0000009f3500720c */ /* 0x000fe40003f46270 */
[----:B------:R-:W-:Y:S02]  /*c8f0*/  FMNMX3.FTZ R87, R87, R25, R48, !PT ;  /* 0x0000001957577276 */ /* 0x000fe40007810030 */
        /* <DEDUP_REMOVED lines=8> */
[-C--:B------:R-:W-:Y:S02]  /*c980*/  ISETP.GE.AND P5, PT, R47, R159.reuse, PT ;  /* 0x0000009f2f00720c */ /* 0x080fe40003fa6270 */
[----:B------:R-:W-:-:S02]  /*c990*/  ISETP.GE.AND P1, PT, R43, R159, PT ;  /* 0x0000009f2b00720c */ /* 0x000fc40003f26270 */
[----:B------:R-:W-:Y:S02]  /*c9a0*/  FMNMX3.FTZ R87, R87, R21, R38, !PT ;  /* 0x0000001557577276 */ /* 0x000fe40007810026 */
[----:B------:R-:W-:Y:S02]  /*c9b0*/  ISETP.GE.AND P2, PT, R47, R158, PT ;  /* 0x0000009e2f00720c */ /* 0x000fe40003f46270 */
[----:B------:R-:W-:Y:S02]  /*c9c0*/  FSEL R12, R12, -INF , P5 ;  /* 0xff8000000c0c7808 */ /* 0x000fe40002800000 */
[----:B------:R-:W-:Y:S02]  /*c9d0*/  FSEL R118, R13, -INF , P1 ;  /* 0xff8000000d767808 */ /* 0x000fe40000800000 */
[----:B------:R-:W-:Y:S02]  /*c9e0*/  FMNMX3.FTZ R13, R87, R106, R34, !PT ;  /* 0x0000006a570d7276 */ /* 0x000fe40007810022 */
[----:B------:R-:W-:-:S02]  /*c9f0*/  FSEL R126, R12, -INF , !P2 ;  /* 0xff8000000c7e7808 */ /* 0x000fc40005000000 */
[----:B------:R-:W-:Y:S02]  /*ca00*/  ISETP.GE.AND P5, PT, R43, R158, PT ;  /* 0x0000009e2b00720c */ /* 0x000fe40003fa6270 */
[----:B------:R-:W-:Y:S02]  /*ca10*/  ISETP.GE.AND P2, PT, R93, R159, PT ;  /* 0x0000009f5d00720c */ /* 0x000fe40003f46270 */
[----:B------:R-:W-:Y:S02]  /*ca20*/  FMNMX3.FTZ R13, R13, R30, R16, !PT ;  /* 0x0000001e0d0d7276 */ /* 0x000fe40007810010 */
[----:B------:R-:W-:Y:S02]  /*ca30*/  ISETP.GE.AND P1, PT, R93, R158, PT ;  /* 0x0000009e5d00720c */ /* 0x000fe40003f26270 */
[----:B------:R-:W-:Y:S02]  /*ca40*/  FSEL R118, R118, -INF , !P5 ;  /* 0xff80000076767808 */ /* 0x000fe40006800000 */
[----:B------:R-:W-:-:S02]  /*ca50*/  FSEL R108, R130, -INF , P2 ;  /* 0xff800000826c7808 */ /* 0x000fc40001000000 */
[----:B------:R-:W-:Y:S02]  /*ca60*/  FMNMX3.FTZ R13, R13, R24, R162, !PT ;  /* 0x000000180d0d7276 */ /* 0x000fe400078100a2 */
[----:B------:R-:W-:Y:S02]  /*ca70*/  FSEL R66, R161, -INF , !P6 ;  /* 0xff800000a1427808 */ /* 0x000fe40007000000 */
[----:B------:R-:W-:Y:S02]  /*ca80*/  FSEL R108, R108, -INF , !P1 ;  /* 0xff8000006c6c7808 */ /* 0x000fe40004800000 */
[----:B------:R-:W-:Y:S02]  /*ca90*/  FMNMX3.FTZ R13, R13, R126, R118, !PT ;  /* 0x0000007e0d0d7276 */ /* 0x000fe40007810076 */
[----:B------:R-:W-:Y:S02]  /*caa0*/  ISETP.GE.AND P5, PT, R160, R157, PT ;  /* 0x0000009da000720c */ /* 0x000fe40003fa6270 */
[----:B------:R-:W-:-:S02]  /*cab0*/  FMNMX3.FTZ R86, R13, R108, R66, !PT ;  /* 0x0000006c0d567276 */ /* 0x000fc40007810042 */
[----:B------:R-:W-:Y:S02]  /*cac0*/  FSEL R13, R41, -INF , P5 ;  /* 0xff800000290d7808 */ /* 0x000fe40002800000 */
[-C--:B------:R-:W-:Y:S01]  /*cad0*/  ISETP.GE.AND P1, PT, R141, R157.reuse, PT ;  /* 0x0000009d8d00720c */ /* 0x080fe20003f26270 */
[----:B------:R-:W1:Y:S01]  /*cae0*/  SHFL.BFLY PT, R41, R86, 0x2, 0x1f ;  /* 0x0c401f0056297f89 */ /* 0x000e6200000e0000 */
[----:B------:R-:W-:Y:S02]  /*caf0*/  FSEL R56, R134, -INF , P0 ;  /* 0xff80000086387808 */ /* 0x000fe40000000000 */
[-C--:B------:R-:W-:Y:S02]  /*cb00*/  ISETP.GE.AND P0, PT, R135, R157.reuse, PT ;  /* 0x0000009d8700720c */ /* 0x080fe40003f06270 */
[----:B------:R-:W-:Y:S02]  /*cb10*/  FSEL R28, R42, -INF , P1 ;  /* 0xff8000002a1c7808 */ /* 0x000fe40000800000 */
[----:B------:R-:W-:-:S02]  /*cb20*/  ISETP.GE.AND P1, PT, R131, R157, PT ;  /* 0x0000009d8300720c */ /* 0x000fc40003f26270 */
[-C--:B------:R-:W-:Y:S02]  /*cb30*/  ISETP.GE.AND P2, PT, R160, R156.reuse, PT ;  /* 0x0000009ca000720c */ /* 0x080fe40003f46270 */
[----:B------:R-:W-:Y:S02]  /*cb40*/  FSEL R45, R45, -INF , P0 ;  /* 0xff8000002d2d7808 */ /* 0x000fe40000000000 */
[-C--:B------:R-:W-:Y:S02]  /*cb50*/  ISETP.GE.AND P6, PT, R141, R156.reuse, PT ;  /* 0x0000009c8d00720c */ /* 0x080fe40003fc6270 */
[----:B------:R-:W-:Y:S02]  /*cb60*/  ISETP.GE.AND P0, PT, R22, R157, PT ;  /* 0x0000009d1600720c */ /* 0x000fe40003f06270 */
[----:B------:R-:W-:Y:S02]  /*cb70*/  ISETP.GE.AND P5, PT, R135, R156, PT ;  /* 0x0000009c8700720c */ /* 0x000fe40003fa6270 */
[----:B------:R-:W-:-:S02]  /*cb80*/  FSEL R46, R46, -INF , P1 ;  /* 0xff8000002e2e7808 */ /* 0x000fc40000800000 */
[----:B------:R-:W-:Y:S02]  /*cb90*/  FSEL R13, R13, -INF , !P2 ;  /* 0xff8000000d0d7808 */ /* 0x000fe40005000000 */
[----:B------:R-:W-:Y:S02]  /*cba0*/  ISETP.GE.AND P1, PT, R18, R157, PT ;  /* 0x0000009d1200720c */ /* 0x000fe40003f26270 */
[----:B------:R-:W-:Y:S02]  /*cbb0*/  ISETP.GE.AND P2, PT, R131, R156, PT ;  /* 0x0000009c8300720c */ /* 0x000fe40003f46270 */
[----:B------:R-:W-:Y:S02]  /*cbc0*/  FSEL R28, R28, -INF , !P6 ;  /* 0xff8000001c1c7808 */ /* 0x000fe40007000000 */
[----:B------:R-:W-:Y:S02]  /*cbd0*/  FSEL R49, R49, -INF , P0 ;  /* 0xff80000031317808 */ /* 0x000fe40000000000 */
[----:B-1----:R-:W-:-:S02]  /*cbe0*/  FMNMX.FTZ R41, R86, R41, !PT ;  /* 0x0000002956297209 */ /* 0x002fc40007810000 */
[-C--:B------:R-:W-:Y:S02]  /*cbf0*/  ISETP.GE.AND P6, PT, R22, R156.reuse, PT ;  /* 0x0000009c1600720c */ /* 0x080fe40003fc6270 */
[----:B------:R-:W-:Y:S01]  /*cc00*/  ISETP.GE.AND P0, PT, R14, R157, PT ;  /* 0x0000009d0e00720c */ /* 0x000fe20003f06270 */
[----:B------:R-:W1:Y:S01]  /*cc10*/  SHFL.BFLY PT, R42, R41, 0x1, 0x1f ;  /* 0x0c201f00292a7f89 */ /* 0x000e6200000e0000 */
[----:B------:R-:W-:Y:S02]  /*cc20*/  FSEL R22, R45, -INF , !P5 ;  /* 0xff8000002d167808 */ /* 0x000fe40006800000 */
[----:B------:R-:W-:Y:S02]  /*cc30*/  ISETP.GE.AND P5, PT, R18, R156, PT ;  /* 0x0000009c1200720c */ /* 0x000fe40003fa6270 */
[----:B------:R-:W-:Y:S02]  /*cc40*/  FSEL R12, R51, -INF , P1 ;  /* 0xff800000330c7808 */ /* 0x000fe40000800000 */
[----:B------:R-:W-:-:S02]  /*cc50*/  FSEL R18, R46, -INF , !P2 ;  /* 0xff8000002e127808 */ /* 0x000fc40005000000 */
[-C--:B------:R-:W-:Y:S02]  /*cc60*/  ISETP.GE.AND P2, PT, R14, R156.reuse, PT ;  /* 0x0000009c0e00720c */ /* 0x080fe40003f46270 */
[----:B------:R-:W-:Y:S02]  /*cc70*/  FSEL R54, R54, -INF , P0 ;  /* 0xff80000036367808 */ /* 0x000fe40000000000 */
[-C--:B------:R-:W-:Y:S02]  /*cc80*/  ISETP.GE.AND P1, PT, R129, R157.reuse, PT ;  /* 0x0000009d8100720c */ /* 0x080fe40003f26270 */
[----:B------:R-:W-:Y:S02]  /*cc90*/  FSEL R12, R12, -INF , !P5 ;  /* 0xff8000000c0c7808 */ /* 0x000fe40006800000 */
[C---:B------:R-:W-:Y:S02]  /*cca0*/  ISETP.GE.AND P0, PT, R20.reuse, R157, PT ;  /* 0x0000009d1400720c */ /* 0x040fe40003f06270 */
[----:B------:R-:W-:-:S02]  /*ccb0*/  ISETP.GE.AND P5, PT, R20, R156, PT ;  /* 0x0000009c1400720c */ /* 0x000fc40003fa6270 */
[----:B------:R-:W-:Y:S02]  /*ccc0*/  FSEL R20, R54, -INF , !P2 ;  /* 0xff80000036147808 */ /* 0x000fe40005000000 */
[----:B------:R-:W-:Y:S02]  /*ccd0*/  FSEL R14, R49, -INF , !P6 ;  /* 0xff800000310e7808 */ /* 0x000fe40007000000 */
[----:B------:R-:W-:Y:S02]  /*cce0*/  ISETP.GE.AND P2, PT, R26, R157, PT ;  /* 0x0000009d1a00720c */ /* 0x000fe40003f46270 */
[----:B------:R-:W-:Y:S02]  /*ccf0*/  ISETP.GE.AND P6, PT, R129, R156, PT ;  /* 0x0000009c8100720c */ /* 0x000fe40003fc6270 */
[----:B------:R-:W-:Y:S02]  /*cd00*/  FSEL R58, R58, -INF , P1 ;  /* 0xff8000003a3a7808 */ /* 0x000fe40000800000 */
[----:B------:R-:W-:-:S02]  /*cd10*/  FSEL R59, R59, -INF , P0 ;  /* 0xff8000003b3b7808 */ /* 0x000fc40000000000 */
[-C--:B------:R-:W-:Y:S02]  /*cd20*/  ISETP.GE.AND P1, PT, R26, R156.reuse, PT ;  /* 0x0000009c1a00720c */ /* 0x080fe40003f26270 */
[----:B------:R-:W-:Y:S02]  /*cd30*/  FSEL R60, R60, -INF , P2 ;  /* 0xff8000003c3c7808 */ /* 0x000fe40001000000 */
[----:B------:R-:W-:Y:S02]  /*cd40*/  FSEL R26, R58, -INF , !P6 ;  /* 0xff8000003a1a7808 */ /* 0x000fe40007000000 */
[C---:B------:R-:W-:Y:S02]  /*cd50*/  ISETP.GE.AND P0, PT, R32.reuse, R157, PT ;  /* 0x0000009d2000720c */ /* 0x040fe40003f06270 */
[----:B------:R-:W-:Y:S02]  /*cd60*/  ISETP.GE.AND P6, PT, R32, R156, PT ;  /* 0x0000009c2000720c */ /* 0x000fe40003fc6270 */
[----:B------:R-:W-:-:S02]  /*cd70*/  FSEL R32, R59, -INF , !P5 ;  /* 0xff8000003b207808 */ /* 0x000fc40006800000 */
[-C--:B------:R-:W-:Y:S02]  /*cd80*/  ISETP.GE.AND P5, PT, R128, R157.reuse, PT ;  /* 0x0000009d8000720c */ /* 0x080fe40003fa6270 */
[----:B------:R-:W-:Y:S02]  /*cd90*/  FSEL R109, R60, -INF , !P1 ;  /* 0xff8000003c6d7808 */ /* 0x000fe40004800000 */
[----:B------:R-:W-:Y:S02]  /*cda0*/  ISETP.GE.AND P1, PT, R127, R157, PT ;  /* 0x0000009d7f00720c */ /* 0x000fe40003f26270 */
[----:B------:R-:W-:Y:S02]  /*cdb0*/  FSEL R65, R65, -INF , P0 ;  /* 0xff80000041417808 */ /* 0x000fe40000000000 */
[----:B------:R-:W-:Y:S02]  /*cdc0*/  FSEL R67, R67, -INF , P5 ;  /* 0xff80000043437808 */ /* 0x000fe40002800000 */
[----:B------:R-:W-:-:S02]  /*cdd0*/  ISETP.GE.AND P0, PT, R127, R156, PT ;  /* 0x0000009c7f00720c */ /* 0x000fc40003f06270 */
[-C--:B------:R-:W-:Y:S02]  /*cde0*/  ISETP.GE.AND P5, PT, R125, R157.reuse, PT ;  /* 0x0000009d7d00720c */ /* 0x080fe40003fa6270 */
[----:B------:R-:W-:Y:S02]  /*cdf0*/  FSEL R89, R89, -INF , P1 ;  /* 0xff80000059597808 */ /* 0x000fe40000800000 */
[----:B------:R-:W-:Y:S02]  /*ce00*/  ISETP.GE.AND P2, PT, R128, R156, PT ;  /* 0x0000009c8000720c */ /* 0x000fe40003f46270 */
[----:B------:R-:W-:Y:S02]  /*ce10*/  ISETP.GE.AND P1, PT, R124, R157, PT ;  /* 0x0000009d7c00720c */ /* 0x000fe40003f26270 */
[----:B------:R-:W-:Y:S02]  /*ce20*/  FSEL R105, R89, -INF , !P0 ;  /* 0xff80000059697808 */ /* 0x000fe40004000000 */
[----:B------:R-:W-:-:S02]  /*ce30*/  FSEL R88, R88, -INF , P5 ;  /* 0xff80000058587808 */ /* 0x000fc40002800000 */
[C---:B------:R-:W-:Y:S02]  /*ce40*/  ISETP.GE.AND P0, PT, R37.reuse, R157, PT ;  /* 0x0000009d2500720c */ /* 0x040fe40003f06270 */
[----:B------:R-:W-:Y:S02]  /*ce50*/  ISETP.GE.AND P5, PT, R37, R156, PT ;  /* 0x0000009c2500720c */ /* 0x000fe40003fa6270 */
[----:B------:R-:W-:Y:S02]  /*ce60*/  FSEL R67, R67, -INF , !P2 ;  /* 0xff80000043437808 */ /* 0x000fe40005000000 */
[----:B-1----:R-:W-:Y:S02]  /*ce70*/  FMNMX.FTZ R37, R41, R42, !PT ;  /* 0x0000002a29257209 */ /* 0x002fe40007810000 */
[----:B------:R-:W-:Y:S02]  /*ce80*/  FSEL R107, R65, -INF , !P6 ;  /* 0xff800000416b7808 */ /* 0x000fe40007000000 */
[----:B------:R-:W-:Y:S01]  /*ce90*/  ISETP.GE.AND P2, PT, R124, R156, PT ;  /* 0x0000009c7c00720c */ /* 0x000fe20003f46270 */
[----:B---3--:R-:W-:Y:S01]  /*cea0*/  FMUL.FTZ R41, R50, R37 ;  /* 0x0000002532297220 */ /* 0x008fe20000410000 */
[----:B------:R-:W-:-:S02]  /*ceb0*/  FSEL R92, R92, -INF , P1 ;  /* 0xff8000005c5c7808 */ /* 0x000fc40000800000 */
[----:B------:R-:W-:Y:S02]  /*cec0*/  ISETP.GE.AND P6, PT, R125, R156, PT ;  /* 0x0000009c7d00720c */ /* 0x000fe40003fc6270 */
[-C--:B------:R-:W-:Y:S02]  /*ced0*/  ISETP.GE.AND P1, PT, R123, R157.reuse, PT ;  /* 0x0000009d7b00720c */ /* 0x080fe40003f26270 */
[----:B------:R-:W-:Y:S02]  /*cee0*/  FSEL R91, R91, -INF , P0 ;  /* 0xff8000005b5b7808 */ /* 0x000fe40000000000 */
[----:B------:R-:W-:Y:S02]  /*cef0*/  FSEL R134, R92, -INF , !P2 ;  /* 0xff8000005c867808 */ /* 0x000fe40005000000 */
[----:B------:R-:W-:Y:S02]  /*cf00*/  FSEL R160, R88, -INF , !P6 ;  /* 0xff80000058a07808 */ /* 0x000fe40007000000 */
[----:B------:R-:W-:-:S02]  /*cf10*/  ISETP.GE.AND P2, PT, R57, R157, PT ;  /* 0x0000009d3900720c */ /* 0x000fc40003f46270 */
[----:B------:R-:W-:Y:S02]  /*cf20*/  FSETP.NEU.FTZ.AND P0, PT, R37, -INF , PT ;  /* 0xff8000002500780b */ /* 0x000fe40003f1d000 */
[-C--:B------:R-:W-:Y:S02]  /*cf30*/  ISETP.GE.AND P6, PT, R123, R156.reuse, PT ;  /* 0x0000009c7b00720c */ /* 0x080fe40003fc6270 */
[----:B------:R-:W-:Y:S02]  /*cf40*/  FSEL R96, R96, -INF , P1 ;  /* 0xff80000060607808 */ /* 0x000fe40000800000 */
[----:B------:R-:W-:Y:S02]  /*cf50*/  FSEL R130, R91, -INF , !P5 ;  /* 0xff8000005b827808 */ /* 0x000fe40006800000 */
[----:B------:R-:W-:Y:S02]  /*cf60*/  ISETP.GE.AND P1, PT, R121, R157, PT ;  /* 0x0000009d7900720c */ /* 0x000fe40003f26270 */
[----:B------:R-:W-:-:S02]  /*cf70*/  ISETP.GE.AND P5, PT, R57, R156, PT ;  /* 0x0000009c3900720c */ /* 0x000fc40003fa6270 */
[----:B------:R-:W-:Y:S02]  /*cf80*/  FSEL R57, R41, RZ, P0 ;  /* 0x000000ff29397208 */ /* 0x000fe40000000000 */
[----:B------:R-:W-:Y:S02]  /*cf90*/  FSEL R94, R94, -INF , P2 ;  /* 0xff8000005e5e7808 */ /* 0x000fe40001000000 */
        /* <DEDUP_REMOVED lines=18> */
[-C--:B------:R-:W-:Y:S01]  /*d0c0*/  ISETP.GE.AND P2, PT, R39, R157.reuse, PT ;  /* 0x0000009d2700720c */ /* 0x080fe20003f46270 */
[----:B------:R-:W-:Y:S01]  /*d0d0*/  MUFU.EX2 R99, R99 ;  /* 0x0000006300637308 */ /* 0x000fe20000000800 */
[----:B------:R-:W-:Y:S01]  /*d0e0*/  ISETP.GE.AND P6, PT, R115, R156, PT ;  /* 0x0000009c7300720c */ /* 0x000fe20003fc6270 */
[-CC-:B------:R-:W-:Y:S01]  /*d0f0*/  FFMA.FTZ R45, R44, R50.reuse, -R57.reuse ;  /* 0x000000322c2d7223 */ /* 0x180fe20000010839 */
[----:B------:R-:W-:Y:S01]  /*d100*/  FSEL R102, R102, -INF , P1 ;  /* 0xff80000066667808 */ /* 0x000fe20000800000 */
[-CC-:B------:R-:W-:Y:S01]  /*d110*/  FFMA.FTZ R46, R23, R50.reuse, -R57.reuse ;  /* 0x00000032172e7223 */ /* 0x180fe20000010839 */
[-C--:B------:R-:W-:Y:S01]  /*d120*/  ISETP.GE.AND P1, PT, R114, R157.reuse, PT ;  /* 0x0000009d7200720c */ /* 0x080fe20003f26270 */
[--C-:B------:R-:W-:Y:S01]  /*d130*/  FFMA.FTZ R44, R21, R50, -R57.reuse ;  /* 0x00000032152c7223 */ /* 0x100fe20000010839 */
[----:B------:R-:W-:Y:S01]  /*d140*/  FSEL R120, R100, -INF , !P5 ;  /* 0xff80000064787808 */ /* 0x000fe20006800000 */
[----:B------:R-:W1:Y:S01]  /*d150*/  MUFU.EX2 R97, R97 ;  /* 0x0000006100617308 */ /* 0x000e620000000800 */
[----:B------:R-:W-:Y:S01]  /*d160*/  ISETP.GE.AND P5, PT, R39, R156, PT ;  /* 0x0000009c2700720c */ /* 0x000fe20003fa6270 */
[-CC-:B------:R-:W-:Y:S01]  /*d170*/  FFMA.FTZ R90, R33, R50.reuse, -R57.reuse ;  /* 0x00000032215a7223 */ /* 0x180fe20000010839 */
[----:B------:R-:W-:Y:S01]  /*d180*/  FSEL R101, R101, -INF , P2 ;  /* 0xff80000065657808 */ /* 0x000fe20001000000 */
[-CC-:B------:R-:W-:Y:S01]  /*d190*/  FFMA.FTZ R51, R15, R50.reuse, -R57.reuse ;  /* 0x000000320f337223 */ /* 0x180fe20000010839 */
[----:B------:R-:W-:Y:S01]  /*d1a0*/  FSEL R116, R102, -INF , !P6 ;  /* 0xff80000066747808 */ /* 0x000fe20007000000 */
[--C-:B------:R-:W-:Y:S01]  /*d1b0*/  FFMA.FTZ R49, R25, R50, -R57.reuse ;  /* 0x0000003219317223 */ /* 0x100fe20000010839 */
[----:B------:R-:W-:Y:S01]  /*d1c0*/  ISETP.GE.AND P6, PT, R114, R156, PT ;  /* 0x0000009c7200720c */ /* 0x000fe20003fc6270 */
[----:B------:R-:W-:Y:S01]  /*d1d0*/  MUFU.EX2 R102, R119 ;  /* 0x0000007700667308 */ /* 0x000fe20000000800 */
[----:B------:R-:W-:Y:S01]  /*d1e0*/  FSEL R5, R5, -INF , P1 ;  /* 0xff80000005057808 */ /* 0x000fe20000800000 */
[-CC-:B------:R-:W-:Y:S01]  /*d1f0*/  FFMA.FTZ R87, R35, R50.reuse, -R57.reuse ;  /* 0x0000003223577223 */ /* 0x180fe20000010839 */
[----:B------:R-:W-:Y:S01]  /*d200*/  FSEL R114, R101, -INF , !P5 ;  /* 0xff80000065727808 */ /* 0x000fe20006800000 */
[-CC-:B------:R-:W-:Y:S01]  /*d210*/  FFMA.FTZ R65, R31, R50.reuse, -R57.reuse ;  /* 0x000000321f417223 */ /* 0x180fe20000010839 */
[C---:B------:R-:W-:Y:S01]  /*d220*/  ISETP.GE.AND P2, PT, R112.reuse, R157, PT ;  /* 0x0000009d7000720c */ /* 0x040fe20003f46270 */
[--C-:B------:R-:W-:Y:S01]  /*d230*/  FFMA.FTZ R58, R29, R50, -R57.reuse ;  /* 0x000000321d3a7223 */ /* 0x100fe20000010839 */
[----:B------:R-:W-:Y:S01]  /*d240*/  ISETP.GE.AND P5, PT, R112, R156, PT ;  /* 0x0000009c7000720c */ /* 0x000fe20003fa6270 */
[----:B------:R-:W2:Y:S01]  /*d250*/  MUFU.EX2 R91, R91 ;  /* 0x0000005b005b7308 */ /* 0x000ea20000000800 */
[----:B------:R-:W-:Y:S01]  /*d260*/  FSEL R112, R5, -INF , !P6 ;  /* 0xff80000005707808 */ /* 0x000fe20007000000 */
[-CC-:B------:R-:W-:Y:S01]  /*d270*/  FFMA.FTZ R39, R30, R50.reuse, -R57.reuse ;  /* 0x000000321e277223 */ /* 0x180fe20000010839 */
[----:B------:R-:W-:Y:S01]  /*d280*/  FMNMX3.FTZ R5, R0, R13, R28, !PT ;  /* 0x0000000d00057276 */ /* 0x000fe2000781001c */
[-CC-:B------:R-:W-:Y:S01]  /*d290*/  FFMA.FTZ R41, R34, R50.reuse, -R57.reuse ;  /* 0x0000003222297223 */ /* 0x180fe20000010839 */
[----:B------:R-:W-:Y:S01]  /*d2a0*/  FSEL R4, R4, -INF , P2 ;  /* 0xff80000004047808 */ /* 0x000fe20001000000 */
[--C-:B------:R-:W-:Y:S01]  /*d2b0*/  FFMA.FTZ R48, R48, R50, -R57.reuse ;  /* 0x0000003230307223 */ /* 0x100fe20000010839 */
[----:B------:R-:W-:Y:S01]  /*d2c0*/  FMNMX3.FTZ R5, R5, R22, R18, !PT ;  /* 0x0000001605057276 */ /* 0x000fe20007810012 */
[----:B------:R-:W-:Y:S01]  /*d2d0*/  MUFU.EX2 R94, R94 ;  /* 0x0000005e005e7308 */ /* 0x000fe20000000800 */
[----:B------:R-:W-:Y:S01]  /*d2e0*/  ISETP.GE.AND P2, PT, R111, R157, PT ;  /* 0x0000009d6f00720c */ /* 0x000fe20003f46270 */
[--C-:B------:R-:W-:Y:S01]  /*d2f0*/  FFMA.FTZ R118, R118, R50, -R57.reuse ;  /* 0x0000003276767223 */ /* 0x100fe20000010839 */
[----:B------:R-:W-:Y:S01]  /*d300*/  FMNMX3.FTZ R5, R5, R14, R12, !PT ;  /* 0x0000000e05057276 */ /* 0x000fe2000781000c */
[----:B------:R-:W-:Y:S01]  /*d310*/  FFMA.FTZ R108, R108, R50, -R57 ;  /* 0x000000326c6c7223 */ /* 0x000fe20000010839 */
[----:B------:R-:W-:-:S02]  /*d320*/  FSEL R110, R4, -INF , !P5 ;  /* 0xff800000046e7808 */ /* 0x000fc40006800000 */
[----:B------:R-:W-:Y:S01]  /*d330*/  FMNMX3.FTZ R5, R5, R20, R26, !PT ;  /* 0x0000001405057276 */ /* 0x000fe2000781001a */
[----:B------:R-:W-:Y:S01]  /*d340*/  MUFU.EX2 R87, R87 ;  /* 0x0000005700577308 */ /* 0x000fe20000000800 */
[----:B------:R-:W-:Y:S02]  /*d350*/  ISETP.GE.AND P5, PT, R111, R156, PT ;  /* 0x0000009c6f00720c */ /* 0x000fe40003fa6270 */
[----:B------:R-:W-:Y:S02]  /*d360*/  FMNMX3.FTZ R4, R5, R32, R109, !PT ;  /* 0x0000002005047276 */ /* 0x000fe4000781006d */
[----:B------:R-:W-:Y:S02]  /*d370*/  FSEL R3, R3, -INF , P2 ;  /* 0xff80000003037808 */ /* 0x000fe40001000000 */
[----:B------:R-:W-:Y:S01]  /*d380*/  FMNMX3.FTZ R4, R4, R107, R67, !PT ;  /* 0x0000006b04047276 */ /* 0x000fe20007810043 */
[----:B------:R-:W-:Y:S01]  /*d390*/  MUFU.EX2 R90, R90 ;  /* 0x0000005a005a7308 */ /* 0x000fe20000000800 */
[----:B------:R-:W-:-:S02]  /*d3a0*/  FSEL R96, R3, -INF , !P5 ;  /* 0xff80000003607808 */ /* 0x000fc40006800000 */
[----:B------:R-:W-:Y:S02]  /*d3b0*/  FMNMX3.FTZ R3, R4, R105, R160, !PT ;  /* 0x0000006904037276 */ /* 0x000fe400078100a0 */
[----:B------:R-:W-:Y:S02]  /*d3c0*/  ISETP.GE.AND P1, PT, R113, R157, PT ;  /* 0x0000009d7100720c */ /* 0x000fe40003f26270 */
[----:B------:R-:W-:Y:S01]  /*d3d0*/  FMNMX3.FTZ R3, R3, R134, R130, !PT ;  /* 0x0000008603037276 */ /* 0x000fe20007810082 */
[----:B------:R-:W3:Y:S01]  /*d3e0*/  MUFU.EX2 R65, R65 ;  /* 0x0000004100417308 */ /* 0x000ee20000000800 */
[----:B------:R-:W-:Y:S02]  /*d3f0*/  FSEL R6, R6, -INF , P1 ;  /* 0xff80000006067808 */ /* 0x000fe40000800000 */
[----:B------:R-:W-:Y:S02]  /*d400*/  FMNMX3.FTZ R3, R3, R128, R124, !PT ;  /* 0x0000008003037276 */ /* 0x000fe4000781007c */
[----:B------:R-:W-:-:S02]  /*d410*/  ISETP.GE.AND P6, PT, R113, R156, PT ;  /* 0x0000009c7100720c */ /* 0x000fc40003fc6270 */
[----:B------:R-:W-:Y:S01]  /*d420*/  FMNMX3.FTZ R3, R3, R122, R120, !PT ;  /* 0x0000007a03037276 */ /* 0x000fe20007810078 */
[----:B------:R-:W-:Y:S01]  /*d430*/  MUFU.EX2 R86, R86 ;  /* 0x0000005600567308 */ /* 0x000fe20000000800 */
[-C--:B------:R-:W-:Y:S02]  /*d440*/  ISETP.GE.AND P1, PT, R55, R157.reuse, PT ;  /* 0x0000009d3700720c */ /* 0x080fe40003f26270 */
[----:B------:R-:W-:Y:S02]  /*d450*/  ISETP.GE.AND P2, PT, R53, R157, PT ;  /* 0x0000009d3500720c */ /* 0x000fe40003f46270 */
[----:B------:R-:W-:Y:S02]  /*d460*/  FMNMX3.FTZ R3, R3, R116, R114, !PT ;  /* 0x0000007403037276 */ /* 0x000fe40007810072 */
[----:B------:R-:W-:Y:S01]  /*d470*/  FSEL R104, R6, -INF , !P6 ;  /* 0xff80000006687808 */ /* 0x000fe20007000000 */
[----:B------:R-:W-:Y:S01]  /*d480*/  MUFU.EX2 R59, R59 ;  /* 0x0000003b003b7308 */ /* 0x000fe20000000800 */
[----:B------:R-:W-:-:S02]  /*d490*/  FSEL R8, R8, -INF , P1 ;  /* 0xff80000008087808 */ /* 0x000fc40000800000 */
[----:B------:R-:W-:Y:S01]  /*d4a0*/  ISETP.GE.AND P6, PT, R55, R156, PT ;  /* 0x0000009c3700720c */ /* 0x000fe20003fc6270 */
[--C-:B------:R-:W-:Y:S01]  /*d4b0*/  FFMA.FTZ R55, R19, R50, -R57.reuse ;  /* 0x0000003213377223 */ /* 0x100fe20000010839 */
[----:B------:R-:W-:Y:S01]  /*d4c0*/  ISETP.GE.AND P5, PT, R53, R156, PT ;  /* 0x0000009c3500720c */ /* 0x000fe20003fa6270 */
[----:B------:R-:W-:Y:S01]  /*d4d0*/  FFMA.FTZ R53, R17, R50, -R57 ;  /* 0x0000003211357223 */ /* 0x000fe20000010839 */
[-C--:B------:R-:W-:Y:S01]  /*d4e0*/  ISETP.GE.AND P1, PT, R47, R157.reuse, PT ;  /* 0x0000009d2f00720c */ /* 0x080fe20003f26270 */
[----:B------:R-:W-:Y:S01]  /*d4f0*/  MUFU.EX2 R64, R64 ;  /* 0x0000004000407308 */ /* 0x000fe20000000800 */
[----:B------:R-:W-:Y:S02]  /*d500*/  FSEL R7, R7, -INF , P2 ;  /* 0xff80000007077808 */ /* 0x000fe40001000000 */
[----:B------:R-:W-:Y:S02]  /*d510*/  ISETP.GE.AND P2, PT, R43, R157, PT ;  /* 0x0000009d2b00720c */ /* 0x000fe40003f46270 */
[----:B------:R-:W-:-:S02]  /*d520*/  FMNMX3.FTZ R3, R3, R112, R110, !PT ;  /* 0x0000007003037276 */ /* 0x000fc4000781006e */
[----:B------:R-:W-:Y:S01]  /*d530*/  FSEL R92, R8, -INF , !P6 ;  /* 0xff800000085c7808 */ /* 0x000fe20007000000 */
[----:B------:R-:W-:Y:S01]  /*d540*/  MUFU.EX2 R55, R55 ;  /* 0x0000003700377308 */ /* 0x000fe20000000800 */
[----:B------:R-:W-:Y:S02]  /*d550*/  FSEL R88, R7, -INF , !P5 ;  /* 0xff80000007587808 */ /* 0x000fe40006800000 */
[----:B------:R-:W-:Y:S02]  /*d560*/  FSEL R9, R9, -INF , P1 ;  /* 0xff80000009097808 */ /* 0x000fe40000800000 */
[-C--:B------:R-:W-:Y:S02]  /*d570*/  ISETP.GE.AND P6, PT, R47, R156.reuse, PT ;  /* 0x0000009c2f00720c */ /* 0x080fe40003fc6270 */
[----:B------:R-:W-:Y:S01]  /*d580*/  ISETP.GE.AND P5, PT, R43, R156, PT ;  /* 0x0000009c2b00720c */ /* 0x000fe20003fa6270 */
[-CC-:B------:R-:W-:Y:S01]  /*d590*/  FFMA.FTZ R43, R38, R50.reuse, -R57.reuse ;  /* 0x00000032262b7223 */ /* 0x180fe20000010839 */
[----:B------:R-:W-:Y:S01]  /*d5a0*/  ISETP.GE.AND P1, PT, R93, R157, PT ;  /* 0x0000009d5d00720c */ /* 0x000fe20003f26270 */
[----:B------:R-:W-:Y:S01]  /*d5b0*/  FFMA.FTZ R38, R16, R50, -R57 ;  /* 0x0000003210267223 */ /* 0x000fe20000010839 */
[----:B------:R-:W-:Y:S01]  /*d5c0*/  FSEL R10, R10, -INF , P2 ;  /* 0xff8000000a0a7808 */ /* 0x000fe20001000000 */
[----:B------:R-:W-:Y:S01]  /*d5d0*/  MUFU.EX2 R58, R58 ;  /* 0x0000003a003a7308 */ /* 0x000fe20000000800 */
[----:B------:R-:W-:-:S02]  /*d5e0*/  FMNMX3.FTZ R3, R3, R104, R96, !PT ;  /* 0x0000006803037276 */ /* 0x000fc40007810060 */
[----:B------:R-:W-:Y:S02]  /*d5f0*/  ISETP.GE.AND P2, PT, R93, R156, PT ;  /* 0x0000009c5d00720c */ /* 0x000fe40003f46270 */
[----:B------:R-:W-:Y:S02]  /*d600*/  FSEL R11, R11, -INF , P1 ;  /* 0xff8000000b0b7808 */ /* 0x000fe40000800000 */
[----:B------:R-:W-:Y:S01]  /*d610*/  FSEL R62, R9, -INF , !P6 ;  /* 0xff800000093e7808 */ /* 0x000fe20007000000 */
[----:B------:R-:W-:Y:S01]  /*d620*/  MUFU.EX2 R53, R53 ;  /* 0x0000003500357308 */ /* 0x000fe20000000800 */
[----:B------:R-:W-:Y:S02]  /*d630*/  FSEL R60, R10, -INF , !P5 ;  /* 0xff8000000a3c7808 */ /* 0x000fe40006800000 */
[----:B------:R-:W-:Y:S02]  /*d640*/  FMNMX3.FTZ R3, R3, R92, R88, !PT ;  /* 0x0000005c03037276 */ /* 0x000fe40007810058 */
[----:B------:R-:W-:Y:S01]  /*d650*/  FSEL R52, R56, -INF , !P4 ;  /* 0xff80000038347808 */ /* 0x000fe20006000000 */
[----:B------:R-:W-:Y:S01]  /*d660*/  FFMA.FTZ R56, R27, R50, -R57 ;  /* 0x000000321b387223 */ /* 0x000fe20000010839 */
[----:B------:R-:W-:Y:S01]  /*d670*/  FSEL R54, R11, -INF , !P2 ;  /* 0xff8000000b367808 */ /* 0x000fe20005000000 */
[----:B------:R-:W-:Y:S01]  /*d680*/  MUFU.EX2 R51, R51 ;  /* 0x0000003300337308 */ /* 0x000fe20000000800 */
[----:B------:R-:W-:-:S02]  /*d690*/  FMNMX3.FTZ R3, R3, R62, R60, !PT ;  /* 0x0000003e03037276 */ /* 0x000fc4000781003c */
[----:B------:R-:W-:Y:S02]  /*d6a0*/  FSEL R103, R37, RZ, P0 ;  /* 0x000000ff25677208 */ /* 0x000fe40000000000 */
[----:B------:R-:W-:Y:S02]  /*d6b0*/  FMNMX3.FTZ R3, R3, R54, R52, !PT ;  /* 0x0000003603037276 */ /* 0x000fe40007810034 */
[----:B-1----:R-:W-:Y:S01]  /*d6c0*/  F2FP.F16.F32.PACK_AB R8, R97, R99 ;  /* 0x000000636108723e */ /* 0x002fe200000000ff */
[----:B------:R-:W-:Y:S01]  /*d6d0*/  FADD.FTZ R103, R2, -R103 ;  /* 0x8000006702677221 */ /* 0x000fe20000010000 */
[----:B------:R-:W-:Y:S01]  /*d6e0*/  VIADD R2, R36, 0x3000 ;  /* 0x0000300024027836 */ /* 0x000fe20000000000 */
[----:B------:R-:W1:Y:S01]  /*d6f0*/  SHFL.BFLY PT, R4, R3, 0x2, 0x1f ;  /* 0x0c401f0003047f89 */ /* 0x000e6200000e0000 */
[----:B--2---:R-:W-:Y:S01]  /*d700*/  F2FP.F16.F32.PACK_AB R10, R91, R102 ;  /* 0x000000665b0a723e */ /* 0x004fe200000000ff */
[----:B------:R-:W-:Y:S01]  /*d710*/  FMUL.FTZ R103, R50, R103 ;  /* 0x0000006732677220 */ /* 0x000fe20000410000 */
[----:B---3--:R-:W-:Y:S01]  /*d720*/  F2FP.F16.F32.PACK_AB R34, R65, R90 ;  /* 0x0000005a4122723e */ /* 0x008fe200000000ff */
        /* <DEDUP_REMOVED lines=13> */
[----:B------:R-:W-:Y:S01]  /*d800*/  FFMA.FTZ R164, R164, R103, R99 ;  /* 0x00000067a4a47223 */ /* 0x000fe20000010063 */
[----:B------:R-:W-:Y:S03]  /*d810*/  MUFU.EX2 R46, R46 ;  /* 0x0000002e002e7308 */ /* 0x000fe60000000800 */
[----:B------:R-:W-:Y:S01]  /*d820*/  FADD.FTZ R97, R97, R164 ;  /* 0x000000a461617221 */ /* 0x000fe20000010000 */
[----:B------:R-:W-:-:S03]  /*d830*/  FFMA.FTZ R164, R66, R50, -R57 ;  /* 0x0000003242a47223 */ /* 0x000fc60000010839 */
[----:B------:R-:W-:Y:S01]  /*d840*/  FADD.FTZ R102, R102, R97 ;  /* 0x0000006166667221 */ /* 0x000fe20000010000 */
[----:B------:R-:W-:Y:S03]  /*d850*/  MUFU.EX2 R45, R45 ;  /* 0x0000002d002d7308 */ /* 0x000fe60000000800 */
[----:B------:R-:W-:-:S05]  /*d860*/  FADD.FTZ R91, R91, R102 ;  /* 0x000000665b5b7221 */ /* 0x000fca0000010000 */
[----:B------:R-:W-:Y:S01]  /*d870*/  MUFU.EX2 R44, R44 ;  /* 0x0000002c002c7308 */ /* 0x000fe20000000800 */
[----:B-1----:R-:W-:-:S04]  /*d880*/  FMNMX.FTZ R3, R4, R3, !PT ;  /* 0x0000000304037209 */ /* 0x002fc80007810000 */
[C---:B------:R-:W-:Y:S01]  /*d890*/  FSETP.NEU.FTZ.AND P1, PT, R3.reuse, -INF , PT ;  /* 0xff8000000300780b */ /* 0x040fe20003f3d000 */
[----:B------:R-:W-:Y:S02]  /*d8a0*/  FMUL.FTZ R47, R50, R3 ;  /* 0x00000003322f7220 */ /* 0x000fe40000410000 */
[----:B------:R-:W-:Y:S01]  /*d8b0*/  MUFU.EX2 R43, R43 ;  /* 0x0000002b002b7308 */ /* 0x000fe20000000800 */
[----:B------:R-:W-:Y:S02]  /*d8c0*/  FSEL R5, R3, RZ, P1 ;  /* 0x000000ff03057208 */ /* 0x000fe40000800000 */
[----:B------:R-:W-:-:S03]  /*d8d0*/  FSEL R47, R47, RZ, P1 ;  /* 0x000000ff2f2f7208 */ /* 0x000fc60000800000 */
[----:B------:R-:W-:Y:S01]  /*d8e0*/  FADD.FTZ R5, R0, -R5 ;  /* 0x8000000500057221 */ /* 0x000fe20000010000 */
[----:B------:R-:W-:Y:S02]  /*d8f0*/  VIADD R0, R36, 0x3020 ;  /* 0x0000302024007836 */ /* 0x000fe40000000000 */
[-CC-:B------:R-:W-:Y:S01]  /*d900*/  FFMA.FTZ R93, R18, R50.reuse, -R47.reuse ;  /* 0x00000032125d7223 */ /* 0x180fe2000001082f */
[----:B------:R-:W-:Y:S01]  /*d910*/  @P3 VIADD R0, R2, 0xffffffe0 ;  /* 0xffffffe002003836 */ /* 0x000fe20000000000 */
[----:B------:R-:W1:Y:S01]  /*d920*/  LDSM.16.MT88.4 R16, [R36+0x3000] ;  /* 0x003000002410783b */ /* 0x000e620000004200 */
[----:B------:R-:W-:Y:S01]  /*d930*/  FMUL.FTZ R101, R50, R5 ;  /* 0x0000000532657220 */ /* 0x000fe20000410000 */
[-CC-:B------:R-:W-:Y:S01]  /*d940*/  FFMA.FTZ R106, R13, R50.reuse, -R47.reuse ;  /* 0x000000320d6a7223 */ /* 0x180fe2000001082f */
[-CC-:B------:R-:W-:Y:S01]  /*d950*/  FFMA.FTZ R95, R28, R50.reuse, -R47.reuse ;  /* 0x000000321c5f7223 */ /* 0x180fe2000001082f */
[----:B------:R-:W2:Y:S01]  /*d960*/  LDSM.16.MT88.4 R4, [R0] ;  /* 0x000000000004783b */ /* 0x000ea20000004200 */
[-CC-:B------:R-:W-:Y:S01]  /*d970*/  FFMA.FTZ R100, R22, R50.reuse, -R47.reuse ;  /* 0x0000003216647223 */ /* 0x180fe2000001082f */
[----:B------:R-:W-:Y:S01]  /*d980*/  MUFU.EX2 R93, R93 ;  /* 0x0000005d005d7308 */ /* 0x000fe20000000800 */
[-CC-:B------:R-:W-:Y:S01]  /*d990*/  FFMA.FTZ R89, R12, R50.reuse, -R47.reuse ;  /* 0x000000320c597223 */ /* 0x180fe2000001082f */
[-C--:B------:R-:W-:Y:S01]  /*d9a0*/  FMUL.FTZ R12, R80, R103.reuse ;  /* 0x00000067500c7220 */ /* 0x080fe20000410000 */
[-CC-:B------:R-:W-:Y:S01]  /*d9b0*/  FFMA.FTZ R80, R20, R50.reuse, -R47.reuse ;  /* 0x0000003214507223 */ /* 0x180fe2000001082f */
[-CC-:B------:R-:W-:Y:S01]  /*d9c0*/  FFMA.FTZ R98, R14, R50.reuse, -R47.reuse ;  /* 0x000000320e627223 */ /* 0x180fe2000001082f */
[----:B------:R-:W3:Y:S01]  /*d9d0*/  LDSM.16.MT88.4 R20, [R36+0x3400] ;  /* 0x003400002414783b */ /* 0x000ee20000004200 */
[-C--:B------:R-:W-:Y:S01]  /*d9e0*/  FFMA.FTZ R33, R26, R50.reuse, -R47 ;  /* 0x000000321a217223 */ /* 0x080fe2000001082f */
[-C--:B------:R-:W-:Y:S01]  /*d9f0*/  FFMA.FTZ R2, R24, R50.reuse, -R57 ;  /* 0x0000003218027223 */ /* 0x080fe20000010839 */
[----:B------:R-:W-:Y:S01]  /*da00*/  MUFU.EX2 R106, R106 ;  /* 0x0000006a006a7308 */ /* 0x000fe20000000800 */
[-C--:B------:R-:W-:Y:S01]  /*da10*/  FMUL.FTZ R13, R81, R103.reuse ;  /* 0x00000067510d7220 */ /* 0x080fe20000410000 */
[----:B------:R-:W4:Y:S01]  /*da20*/  LDSM.16.MT88.4 R24, [R0+0x400] ;  /* 0x000400000018783b */ /* 0x000f220000004200 */
[----:B------:R-:W-:Y:S01]  /*da30*/  FMUL.FTZ R28, R72, R103 ;  /* 0x00000067481c7220 */ /* 0x000fe20000410000 */
[--C-:B------:R-:W-:Y:S01]  /*da40*/  FFMA.FTZ R72, R32, R50, -R47.reuse ;  /* 0x0000003220487223 */ /* 0x100fe2000001082f */
[----:B------:R-:W-:Y:S01]  /*da50*/  F2FP.F16.F32.PACK_AB R32, R87, R94 ;  /* 0x0000005e5720723e */ /* 0x000fe200000000ff */
[-CC-:B------:R-:W-:Y:S01]  /*da60*/  FFMA.FTZ R73, R134, R50.reuse, -R47.reuse ;  /* 0x0000003286497223 */ /* 0x180fe2000001082f */
[-CC-:B------:R-:W-:Y:S01]  /*da70*/  FFMA.FTZ R81, R122, R50.reuse, -R47.reuse ;  /* 0x000000327a517223 */ /* 0x180fe2000001082f */
[----:B------:R-:W5:Y:S01]  /*da80*/  MUFU.EX2 R95, R95 ;  /* 0x0000005f005f7308 */ /* 0x000f620000000800 */
[-CC-:B------:R-:W-:Y:S01]  /*da90*/  FFMA.FTZ R120, R120, R50.reuse, -R47.reuse ;  /* 0x0000003278787223 */ /* 0x180fe2000001082f */
[-CC-:B------:R-:W-:Y:S01]  /*daa0*/  FFMA.FTZ R116, R116, R50.reuse, -R47.reuse ;  /* 0x0000003274747223 */ /* 0x180fe2000001082f */
[-CC-:B------:R-:W-:Y:S01]  /*dab0*/  FFMA.FTZ R110, R110, R50.reuse, -R47.reuse ;  /* 0x000000326e6e7223 */ /* 0x180fe2000001082f */
[-CC-:B------:R-:W-:Y:S01]  /*dac0*/  FFMA.FTZ R96, R96, R50.reuse, -R47.reuse ;  /* 0x0000003260607223 */ /* 0x180fe2000001082f */
[----:B------:R-:W-:-:S03]  /*dad0*/  FFMA.FTZ R88, R88, R50, -R47 ;  /* 0x0000003258587223 */ /* 0x000fc6000001082f */
[----:B------:R-:W1:Y:S08]  /*dae0*/  MUFU.EX2 R100, R100 ;  /* 0x0000006400647308 */ /* 0x000e700000000800 */
[----:B------:R-:W2:Y:S01]  /*daf0*/  MUFU.EX2 R101, R101 ;  /* 0x0000006500657308 */ /* 0x000ea20000000800 */
[----:B-----5:R-:W-:-:S07]  /*db00*/  F2FP.F16.F32.PACK_AB R9, R95, R106 ;  /* 0x0000006a5f09723e */ /* 0x020fce00000000ff */
[----:B------:R-:W-:Y:S01]  /*db10*/  MUFU.EX2 R98, R98 ;  /* 0x0000006200627308 */ /* 0x000fe20000000800 */
[----:B-1----:R-:W-:-:S07]  /*db20*/  F2FP.F16.F32.PACK_AB R11, R93, R100 ;  /* 0x000000645d0b723e */ /* 0x002fce00000000ff */
[----:B------:R-:W1:Y:S01]  /*db30*/  MUFU.EX2 R89, R89 ;  /* 0x0000005900597308 */ /* 0x000e620000000800 */
        /* <DEDUP_REMOVED lines=13> */
[-C--:B------:R-:W-:Y:S01]  /*dc10*/  FFMA.FTZ R82, R124, R50.reuse, -R47 ;  /* 0x000000327c527223 */ /* 0x080fe2000001082f */
[----:B------:R-:W-:Y:S01]  /*dc20*/  FFMA.FTZ R106, R163, R101, R106 ;  /* 0x00000065a36a7223 */ /* 0x000fe2000001006a */
[----:B------:R-:W-:Y:S01]  /*dc30*/  MUFU.EX2 R73, R73 ;  /* 0x0000004900497308 */ /* 0x000fe20000000800 */
[----:B------:R-:W-:Y:S03]  /*dc40*/  HMMA.16816.F32 R16, R8, R18, R76 ;  /* 0x000000120810723c */ /* 0x000fe6000000184c */
[----:B------:R-:W-:-:S04]  /*dc50*/  FFMA.FTZ R105, R126, R50, -R57 ;  /* 0x000000327e697223 */ /* 0x000fc80000010839 */
[----:B------:R1:W2:Y:S01]  /*dc60*/  MUFU.EX2 R77, R33 ;  /* 0x00000021004d7308 */ /* 0x0002a20000000800 */
[C---:B------:R-:W-:Y:S07]  /*dc70*/  HMMA.16816.F32 R28, R8.reuse, R4, R28 ;  /* 0x00000004081c723c */ /* 0x040fee000000181c */
[----:B------:R-:W-:Y:S01]  /*dc80*/  MUFU.EX2 R75, R75 ;  /* 0x0000004b004b7308 */ /* 0x000fe20000000800 */
[----:B------:R-:W-:Y:S01]  /*dc90*/  HMMA.16816.F32 R8, R8, R6, R68 ;  /* 0x000000060808723c */ /* 0x000fe20000001844 */
[----:B------:R-:W5:Y:S02]  /*dca0*/  LDSM.16.MT88.4 R4, [R36+0x3800] ;  /* 0x003800002404783b */ /* 0x000f640000004200 */
[-CC-:B------:R-:W-:Y:S01]  /*dcb0*/  FFMA.FTZ R68, R109, R50.reuse, -R47.reuse ;  /* 0x000000326d447223 */ /* 0x180fe2000001082f */
[-CC-:B------:R-:W-:Y:S01]  /*dcc0*/  FFMA.FTZ R69, R107, R50.reuse, -R47.reuse ;  /* 0x000000326b457223 */ /* 0x180fe2000001082f */
[-CC-:B------:R-:W-:Y:S01]  /*dcd0*/  FFMA.FTZ R70, R67, R50.reuse, -R47.reuse ;  /* 0x0000003243467223 */ /* 0x180fe2000001082f */
[-CC-:B------:R-:W-:Y:S01]  /*dce0*/  FFMA.FTZ R107, R114, R50.reuse, -R47.reuse ;  /* 0x00000032726b7223 */ /* 0x180fe2000001082f */
[----:B------:R-:W-:Y:S01]  /*dcf0*/  FFMA.FTZ R109, R112, R50, -R47 ;  /* 0x00000032706d7223 */ /* 0x000fe2000001082f */
[----:B------:R4:W-:Y:S01]  /*dd00*/  MUFU.EX2 R71, R72 ;  /* 0x0000004800477308 */ /* 0x0009e20000000800 */
[----:B-1----:R-:W-:Y:S01]  /*dd10*/  F2FP.F16.F32.PACK_AB R33, R89, R98 ;  /* 0x000000625921723e */ /* 0x002fe200000000ff */
[----:B------:R-:W-:Y:S01]  /*dd20*/  FFMA.FTZ R67, R162, R50, -R57 ;  /* 0x00000032a2437223 */ /* 0x000fe20000010839 */
[----:B--2---:R-:W-:-:S05]  /*dd30*/  F2FP.F16.F32.PACK_AB R35, R77, R80 ;  /* 0x000000504d23723e */ /* 0x004fca00000000ff */
[----:B------:R-:W1:Y:S02]  /*dd40*/  MUFU.EX2 R68, R68 ;  /* 0x0000004400447308 */ /* 0x000e640000000800 */
[C---:B---3--:R-:W-:Y:S06]  /*dd50*/  HMMA.16816.F32 R12, R32.reuse, R20, R12 ;  /* 0x00000014200c723c */ /* 0x048fec000000180c */
[----:B------:R-:W-:Y:S01]  /*dd60*/  MUFU.EX2 R69, R69 ;  /* 0x0000004500457308 */ /* 0x000fe20000000800 */
[----:B----4-:R-:W-:Y:S01]  /*dd70*/  FFMA.FTZ R72, R160, R50, -R47 ;  /* 0x00000032a0487223 */ /* 0x010fe2000001082f */
[C---:B------:R-:W-:Y:S01]  /*dd80*/  HMMA.16816.F32 R16, R32.reuse, R22, R16 ;  /* 0x000000162010723c */ /* 0x040fe20000001810 */
[----:B------:R-:W2:Y:S05]  /*dd90*/  LDSM.16.MT88.4 R20, [R0+0x800] ;  /* 0x000800000014783b */ /* 0x000eaa0000004200 */
[----:B------:R-:W3:Y:S02]  /*dda0*/  MUFU.EX2 R70, R70 ;  /* 0x0000004600467308 */ /* 0x000ee40000000800 */
[C---:B------:R-:W-:Y:S06]  /*ddb0*/  HMMA.16816.F32 R28, R32.reuse, R24, R28 ;  /* 0x00000018201c723c */ /* 0x040fec000000181c */
[----:B------:R-:W4:Y:S02]  /*ddc0*/  MUFU.EX2 R72, R72 ;  /* 0x0000004800487308 */ /* 0x000f240000000800 */
[----:B------:R-:W-:Y:S01]  /*ddd0*/  HMMA.16816.F32 R24, R32, R26, R8 ;  /* 0x0000001a2018723c */ /* 0x000fe20000001808 */
[----:B------:R-:W4:Y:S02]  /*dde0*/  LDSM.16.MT88.4 R8, [R36+0x3c00] ;  /* 0x003c00002408783b */ /* 0x000f240000004200 */
[----:B------:R-:W-:-:S02]  /*ddf0*/  F2FP.F16.F32.PACK_AB R32, R59, R86 ;  /* 0x000000563b20723e */ /* 0x000fc400000000ff */
[----:B-1----:R-:W-:Y:S02]  /*de00*/  F2FP.F16.F32.PACK_AB R33, R68, R71 ;  /* 0x000000474421723e */ /* 0x002fe400000000ff */
[----:B------:R-:W-:Y:S01]  /*de10*/  F2FP.F16.F32.PACK_AB R34, R55, R64 ;  /* 0x000000403722723e */ /* 0x000fe200000000ff */
[----:B------:R-:W1:Y:S01]  /*de20*/  MUFU.EX2 R74, R74 ;  /* 0x0000004a004a7308 */ /* 0x000e620000000800 */
[----:B---3--:R-:W-:-:S07]  /*de30*/  F2FP.F16.F32.PACK_AB R35, R70, R69 ;  /* 0x000000454623723e */ /* 0x008fce00000000ff */
[C---:B-----5:R-:W-:Y:S01]  /*de40*/  HMMA.16816.F32 R12, R32.reuse, R4, R12 ;  /* 0x00000004200c723c */ /* 0x060fe2000000180c */
[----:B------:R-:W-:Y:S07]  /*de50*/  MUFU.EX2 R83, R83 ;  /* 0x0000005300537308 */ /* 0x000fee0000000800 */
[C---:B------:R-:W-:Y:S01]  /*de60*/  HMMA.16816.F32 R16, R32.reuse, R6, R16 ;  /* 0x000000062010723c */ /* 0x040fe20000001810 */
[----:B------:R-:W3:Y:S01]  /*de70*/  LDSM.16.MT88.4 R4, [R0+0xc00] ;  /* 0x000c00000004783b */ /* 0x000ee20000004200 */
[----:B------:R-:W5:Y:S06]  /*de80*/  MUFU.EX2 R82, R82 ;  /* 0x0000005200527308 */ /* 0x000f6c0000000800 */
[C---:B--2---:R-:W-:Y:S02]  /*de90*/  HMMA.16816.F32 R28, R32.reuse, R20, R28 ;  /* 0x00000014201c723c */ /* 0x044fe4000000181c */
[----:B------:R-:W-:Y:S06]  /*dea0*/  MUFU.EX2 R81, R81 ;  /* 0x0000005100517308 */ /* 0x000fec0000000800 */
[----:B------:R-:W-:Y:S03]  /*deb0*/  HMMA.16816.F32 R24, R32, R22, R24 ;  /* 0x000000162018723c */ /* 0x000fe60000001818 */
[----:B------:R-:W-:Y:S01]  /*dec0*/  F2FP.F16.F32.PACK_AB R32, R53, R58 ;  /* 0x0000003a3520723e */ /* 0x000fe200000000ff */
[----:B------:R-:W2:Y:S01]  /*ded0*/  LDSM.16.MT88.4 R20, [R36+0x4000] ;  /* 0x004000002414783b */ /* 0x000ea20000004200 */
[----:B----4-:R-:W-:Y:S01]  /*dee0*/  F2FP.F16.F32.PACK_AB R33, R72, R75 ;  /* 0x0000004b4821723e */ /* 0x010fe200000000ff */
[----:B------:R-:W4:Y:S01]  /*def0*/  MUFU.EX2 R120, R120 ;  /* 0x0000007800787308 */ /* 0x000f220000000800 */
        /* <DEDUP_REMOVED lines=8> */
[C---:B---3--:R-:W-:Y:S06]  /*df80*/  HMMA.16816.F32 R28, R32.reuse, R4, R28 ;  /* 0x00000004201c723c */ /* 0x048fec000000181c */
[----:B------:R-:W3:Y:S02]  /*df90*/  MUFU.EX2 R107, R107 ;  /* 0x0000006b006b7308 */ /* 0x000ee40000000800 */
[----:B------:R-:W-:Y:S01]  /*dfa0*/  HMMA.16816.F32 R24, R32, R6, R24 ;  /* 0x000000062018723c */ /* 0x000fe20000001818 */
[----:B------:R-:W3:Y:S02]  /*dfb0*/  LDSM.16.MT88.4 R4, [R36+0x4400] ;  /* 0x004400002404783b */ /* 0x000ee40000004200 */
[----:B------:R-:W-:-:S02]  /*dfc0*/  F2FP.F16.F32.PACK_AB R32, R48, R49 ;  /* 0x000000313020723e */ /* 0x000fc400000000ff */
[----:B-----5:R-:W-:Y:S02]  /*dfd0*/  F2FP.F16.F32.PACK_AB R33, R82, R83 ;  /* 0x000000535221723e */ /* 0x020fe400000000ff */
[----:B------:R-:W-:Y:S01]  /*dfe0*/  F2FP.F16.F32.PACK_AB R34, R45, R46 ;  /* 0x0000002e2d22723e */ /* 0x000fe200000000ff */
[----:B------:R-:W-:Y:S01]  /*dff0*/  MUFU.EX2 R109, R109 ;  /* 0x0000006d006d7308 */ /* 0x000fe20000000800 */
[----:B----4-:R-:W-:-:S07]  /*e000*/  F2FP.F16.F32.PACK_AB R35, R120, R81 ;  /* 0x000000517823723e */ /* 0x010fce00000000ff */
[----:B------:R-:W4:Y:S01]  /*e010*/  MUFU.EX2 R110, R110 ;  /* 0x0000006e006e7308 */ /* 0x000f220000000800 */
[C---:B--2---:R-:W-:Y:S07]  /*e020*/  HMMA.16816.F32 R12, R32.reuse, R20, R12 ;  /* 0x00000014200c723c */ /* 0x044fee000000180c */
[----:B------:R-:W-:Y:S01]  /*e030*/  MUFU.EX2 R39, R39 ;  /* 0x0000002700277308 */ /* 0x000fe20000000800 */
[C---:B------:R-:W-:Y:S01]  /*e040*/  HMMA.16816.F32 R16, R32.reuse, R22, R16 ;  /* 0x000000162010723c */ /* 0x040fe20000001810 */
[----:B------:R-:W2:Y:S06]  /*e050*/  LDSM.16.MT88.4 R20, [R0+0x1400] ;  /* 0x001400000014783b */ /* 0x000eac0000004200 */
[----:B------:R-:W5:Y:S01]  /*e060*/  MUFU.EX2 R38, R38 ;  /* 0x0000002600267308 */ /* 0x000f620000000800 */
[----:B-1----:R-:W-:Y:S03]  /*e070*/  HMMA.16816.F32 R28, R32, R8, R28 ;  /* 0x00000008201c723c */ /* 0x002fe6000000181c */
[----:B------:R-:W-:Y:S01]  /*e080*/  FADD.FTZ R9, R95, R106 ;  /* 0x0000006a5f097221 */ /* 0x000fe20000010000 */
[----:B------:R-:W-:Y:S01]  /*e090*/  F2FP.F16.F32.PACK_AB R8, R43, R44 ;  /* 0x0000002c2b08723e */ /* 0x000fe200000000ff */
[----:B------:R-:W-:-:S02]  /*e0a0*/  FFMA.FTZ R95, R104, R50, -R47 ;  /* 0x00000032685f7223 */ /* 0x000fc4000001082f */
[----:B------:R-:W-:Y:S01]  /*e0b0*/  FADD.FTZ R100, R100, R9 ;  /* 0x0000000964647221 */ /* 0x000fe20000010000 */
[----:B---3--:R-:W-:Y:S01]  /*e0c0*/  F2FP.F16.F32.PACK_AB R9, R107, R116 ;  /* 0x000000746b09723e */ /* 0x008fe200000000ff */
        /* <DEDUP_REMOVED lines=22> */
[----:B------:R-:W3:Y:S01]  /*e230*/  MUFU.EX2 R94, R96 ;  /* 0x00000060005e7308 */ /* 0x000ee20000000800 */
[C---:B--2---:R-:W-:Y:S03]  /*e240*/  HMMA.16816.F32 R28, R8.reuse, R20, R28 ;  /* 0x00000014081c723c */ /* 0x044fe6000000181c */
[----:B------:R-:W-:Y:S01]  /*e250*/  FADD.FTZ R59, R59, R86 ;  /* 0x000000563b3b7221 */ /* 0x000fe20000010000 */
[----:B------:R-:W-:Y:S01]  /*e260*/  FADD.FTZ R68, R68, R71 ;  /* 0x0000004744447221 */ /* 0x000fe20000010000 */
[----:B------:R-:W2:Y:S01]  /*e270*/  LDSM.16.MT88.4 R76, [R36+0x4c00] ;  /* 0x004c0000244c783b */ /* 0x000ea20000004200 */
[-C--:B------:R-:W-:Y:S01]  /*e280*/  FFMA.FTZ R21, R60, R50.reuse, -R47 ;  /* 0x000000323c157223 */ /* 0x080fe2000001082f */
        /* <DEDUP_REMOVED lines=11> */
[----:B---3--:R-:W-:Y:S01]  /*e340*/  F2FP.F16.F32.PACK_AB R9, R94, R95 ;  /* 0x0000005f5e09723e */ /* 0x008fe200000000ff */
        /* <DEDUP_REMOVED lines=23> */
[----:B---3--:R-:W-:Y:S01]  /*e4c0*/  IMAD.MOV.U32 R0, RZ, RZ, R3 ;  /* 0x000000ffff007224 */ /* 0x008fe200078e0003 */
        /* <DEDUP_REMOVED lines=18> */
[----:B------:R-:W3:Y:S02]  /*e5f0*/  MUFU.EX2 R164, R164 ;  /* 0x000000a400a47308 */ /* 0x000ee40000000800 */
        /* <DEDUP_REMOVED lines=13> */
[----:B---3--:R-:W-:Y:S01]  /*e6d0*/  F2FP.F16.F32.PACK_AB R6, R164, R99 ;  /* 0x00000063a406723e */ /* 0x008fe200000000ff */
[----:B------:R-:W-:Y:S01]  /*e6e0*/  FADD.FTZ R22, R21, R22 ;  /* 0x0000001615167221 */ /* 0x000fe20000010000 */
[----:B------:R-:W-:-:S04]  /*e6f0*/  FADD.FTZ R99, R99, R118 ;  /* 0x0000007663637221 */ /* 0x000fc80000010000 */
[----:B------:R-:W-:Y:S01]  /*e700*/  FADD.FTZ R164, R164, R99 ;  /* 0x00000063a4a47221 */ /* 0x000fe20000010000 */
[----:B-1----:R-:W-:Y:S01]  /*e710*/  F2FP.F16.F32.PACK_AB R7, R32, R23 ;  /* 0x000000172007723e */ /* 0x002fe200000000ff */
[----:B------:R-:W-:-:S04]  /*e720*/  FADD.FTZ R23, R23, R22 ;  /* 0x0000001617177221 */ /* 0x000fc80000010000 */
[----:B------:R-:W-:Y:S02]  /*e730*/  FADD.FTZ R163, R32, R23 ;  /* 0x0000001720a37221 */ /* 0x000fe40000010000 */
[C---:B--2---:R-:W-:Y:S08]  /*e740*/  HMMA.16816.F32 R80, R4.reuse, R76, R12 ;  /* 0x0000004c0450723c */ /* 0x044ff0000000180c */
[C---:B-----5:R-:W-:Y:S08]  /*e750*/  HMMA.16816.F32 R72, R4.reuse, R68, R28 ;  /* 0x000000440448723c */ /* 0x060ff0000000181c */
[C---:B------:R-:W-:Y:S08]  /*e760*/  HMMA.16816.F32 R76, R4.reuse, R78, R16 ;  /* 0x0000004e044c723c */ /* 0x040ff00000001810 */
[----:B------:R-:W-:Y:S01]  /*e770*/  HMMA.16816.F32 R68, R4, R70, R24 ;  /* 0x000000460444723c */ /* 0x000fe20000001818 */
[----:B------:R-:W-:-:S04]  /*e780*/  NOP ;  /* 0x0000000000007918 */ /* 0x000fc80000000000 */
[----:B------:R-:W-:-:S15]  /*e790*/  @P0 BRA `(.L_x_9291) ;  /* 0x0000000000040947 */ /* 0x000fde0003800000 */
.L_x_9282:
[----:B------:R-:W-:-:S07]  /*e7a0*/  IADD3 R61, PT, PT, R63, -0x1, RZ ;  /* 0xffffffff3f3d7810 */ /* 0x000fce0007ffe0ff */
.L_x_9291:
[----:B------:R-:W-:Y:S05]  /*e7b0*/  BSYNC B2 ;  /* 0x0000000000027941 */ /* 0x000fea0003800000 */
.L_x_9281:
        /* <DEDUP_REMOVED lines=10> */
.L_x_9299:
        /* <DEDUP_REMOVED lines=78> */
.L_x_9294:
[----:B------:R-:W-:Y:S05]  /*ed40*/  BSYNC.RECONVERGENT B0 ;  /* 0x0000000000007941 */ /* 0x000fea0003800200 */
.L_x_9293:
[----:B------:R-:W-:Y:S01]  /*ed50*/  IADD3 R62, P0, PT, R155, R142, RZ ;  /* 0x0000008e9b3e7210 */ /* 0x000fe20007f1e0ff */
[----:B------:R-:W1:Y:S01]  /*ed60*/  S2UR UR6, SR_CgaCtaId ;  /* 0x00000000000679c3 */ /* 0x000e620000008800 */
[----:B------:R-:W-:Y:S01]  /*ed70*/  SHF.L.U32 R61, R3, 0x3, RZ ;  /* 0x00000003033d7819 */ /* 0x000fe200000006ff */
[----:B------:R-:W-:Y:S01]  /*ed80*/  UMOV UR7, 0x400 ;  /* 0x0000040000077882 */ /* 0x000fe20000000000 */
[----:B------:R-:W-:Y:S01]  /*ed90*/  IADD3.X R63, PT, PT, R154, R143, RZ, P0, !PT ;  /* 0x0000008f9a3f7210 */ /* 0x000fe200007fe4ff */
[----:B------:R-:W-:Y:S01]  /*eda0*/  BSSY.RECONVERGENT B1, `(.L_x_9295) ;  /* 0x0000141000017945 */ /* 0x000fe20003800200 */
[-C--:B------:R-:W-:Y:S02]  /*edb0*/  IADD3 R64, P0, PT, R62, R155.reuse, RZ ;  /* 0x0000009b3e407210 */ /* 0x080fe40007f1e0ff */
[----:B------:R-:W-:Y:S02]  /*edc0*/  LOP3.LUT R60, R61, 0xc0, RZ, 0xc0, !PT ;  /* 0x000000c03d3c7812 */ /* 0x000fe400078ec0ff */
[-C--:B------:R-:W-:Y:S02]  /*edd0*/  IADD3.X R65, PT, PT, R63, R154.reuse, RZ, P0, !PT ;  /* 0x0000009a3f417210 */ /* 0x080fe400007fe4ff */
[----:B------:R-:W-:Y:S02]  /*ede0*/  IADD3 R66, P0, PT, R64, R155, RZ ;  /* 0x0000009b40427210 */ /* 0x000fe40007f1e0ff */
[----:B------:R-:W-:Y:S02]  /*edf0*/  SHF.L.U32 R135, R3, 0x5, RZ ;  /* 0x0000000503877819 */ /* 0x000fe400000006ff */
[----:B------:R-:W-:Y:S02]  /*ee00*/  IADD3.X R67, PT, PT, R65, R154, RZ, P0, !PT ;  /* 0x0000009a41437210 */ /* 0x000fe400007fe4ff */
[----:B------:R-:W-:Y:S02]  /*ee10*/  LOP3.LUT R88, R135, 0xc0, RZ, 0xc0, !PT ;  /* 0x000000c087587812 */ /* 0x000fe400078ec0ff */
[----:B------:R-:W-:Y:S02]  /*ee20*/  LOP3.LUT R60, R60, 0x18, R3, 0xf8, !PT ;  /* 0x000000183c3c7812 */ /* 0x000fe400078ef803 */
[C---:B------:R-:W-:Y:S02]  /*ee30*/  SHF.L.U32 R90, R3.reuse, 0x4, RZ ;  /* 0x00000004035a7819 */ /* 0x040fe400000006ff */
[--C-:B------:R-:W-:Y:S01]  /*ee40*/  LOP3.LUT R60, R60, 0x18, R61.reuse, 0x78, !PT ;  /* 0x000000183c3c7812 */ /* 0x100fe200078e783d */
[----:B-1----:R-:W-:Y:S01]  /*ee50*/  ULEA UR6, UR6, UR7, 0x18 ;  /* 0x0000000706067291 */ /* 0x002fe2000f8ec0ff */
[C---:B------:R-:W-:Y:S02]  /*ee60*/  SHF.L.U32 R0, R3.reuse, 0x2, RZ ;  /* 0x0000000203007819 */ /* 0x040fe400000006ff */
[----:B------:R-:W-:Y:S02]  /*ee70*/  LOP3.LUT R60, R60, 0x1f20, R61, 0xf8, !PT ;  /* 0x00001f203c3c7812 */ /* 0x000fe400078ef83d */
[----:B------:R-:W-:Y:S02]  /*ee80*/  LOP3.LUT R0, R0, 0x18, RZ, 0xc0, !PT ;  /* 0x0000001800007812 */ /* 0x000fe400078ec0ff */
[----:B------:R-:W-:Y:S02]  /*ee90*/  LEA R165, R60, UR6, 0x1 ;  /* 0x000000063ca57c11 */ /* 0x000fe4000f8e08ff */
[C---:B------:R-:W-:Y:S02]  /*eea0*/  LOP3.LUT R133, R90.reuse, 0x3e00, RZ, 0xc0, !PT ;  /* 0x00003e005a857812 */ /* 0x040fe400078ec0ff */
[----:B------:R-:W-:Y:S01]  /*eeb0*/  LOP3.LUT R90, R90, 0x100, RZ, 0xc0, !PT ;  /* 0x000001005a5a7812 */ /* 0x000fe200078ec0ff */
[----:B------:R-:W-:Y:S01]  /*eec0*/  @!PT LDS RZ, [RZ] ;  /* 0x00000000fffff984 */ /* 0x000fe20000000800 */
[----:B------:R-:W-:Y:S01]  /*eed0*/  @!PT LDS RZ, [RZ] ;  /* 0x00000000fffff984 */ /* 0x000fe20000000800 */
[----:B------:R-:W-:Y:S01]  /*eee0*/  @!PT LDS RZ, [RZ] ;  /* 0x00000000fffff984 */ /* 0x000fe20000000800 */
[----:B------:R-:W-:Y:S01]  /*eef0*/  LDGSTS.E.BYPASS.LTC128B.128 [R165+0x3000], desc[UR4][R142.64] ;  /* 0x030000008ea57fae */ /* 0x000fe2000b981a04 */
[----:B------:R-:W-:Y:S02]  /*ef00*/  LOP3.LUT P2, RZ, R3, 0x4, RZ, 0xc0, !PT ;  /* 0x0000000403ff7812 */ /* 0x000fe4000784c0ff */
[----:B------:R-:W-:Y:S02]  /*ef10*/  LOP3.LUT R90, R90, 0x20, R135, 0xf8, !PT ;  /* 0x000000205a5a7812 */ /* 0x000fe400078ef887 */
[----:B------:R-:W-:Y:S02]  /*ef20*/  SHF.R.U32.HI R132, RZ, 0x1, R3 ;  /* 0x00000001ff847819 */ /* 0x000fe40000011603 */
[----:B------:R-:W-:Y:S01]  /*ef30*/  IADD3 R161, PT, PT, R161, -0x1, RZ ;  /* 0xffffffffa1a17810 */ /* 0x000fe20007ffe0ff */
[----:B------:R1:W-:Y:S01]  /*ef40*/  LDGSTS.E.BYPASS.LTC128B.128 [R165+0x3800], desc[UR4][R62.64] ;  /* 0x038000003ea57fae */ /* 0x0003e2000b981a04 */
[----:B------:R-:W-:Y:S02]  /*ef50*/  LOP3.LUT R2, R132, 0x8, RZ, 0xc0, !PT ;  /* 0x0000000884027812 */ /* 0x000fe400078ec0ff */
[----:B------:R-:W-:Y:S02]  /*ef60*/  ISETP.GT.AND P0, PT, R161, R138, PT ;  /* 0x0000008aa100720c */ /* 0x000fe40003f04270 */
[--C-:B------:R-:W-:Y:S02]  /*ef70*/  LOP3.LUT R89, R2, 0xc0, R135.reuse, 0xf8, !PT ;  /* 0x000000c002597812 */ /* 0x100fe400078ef887 */
[--C-:B------:R-:W-:Y:S01]  /*ef80*/  LOP3.LUT R2, R133, 0x20, R135.reuse, 0xf8, !PT ;  /* 0x0000002085027812 */ /* 0x100fe200078ef887 */
[----:B------:R-:W-:Y:S01]  /*ef90*/  LDGSTS.E.BYPASS.LTC128B.128 [R165+0x4000], desc[UR4][R64.64] ;  /* 0x0400000040a57fae */ /* 0x000fe2000b981a04 */
[----:B------:R-:W-:Y:S02]  /*efa0*/  LOP3.LUT R134, R89, R0, RZ, 0x3c, !PT ;  /* 0x0000000059867212 */ /* 0x000fe400078e3cff */
[----:B------:R-:W-:Y:S02]  /*efb0*/  LOP3.LUT R91, R2, 0x100, R135, 0xf8, !PT ;  /* 0x00000100025b7812 */ /* 0x000fe400078ef887 */
[----:B------:R-:W-:Y:S02]  /*efc0*/  LOP3.LUT R89, R88, 0x8, R3, 0xf8, !PT ;  /* 0x0000000858597812 */ /* 0x000fe400078ef803 */
[----:B------:R-:W-:Y:S01]  /*efd0*/  LOP3.LUT R88, R91, R134, RZ, 0xfc, !PT ;  /* 0x000000865b587212 */ /* 0x000fe200078efcff */
[----:B------:R2:W-:Y:S01]  /*efe0*/  LDGSTS.E.BYPASS.LTC128B.128 [R165+0x4800], desc[UR4][R66.64] ;  /* 0x0480000042a57fae */ /* 0x0005e2000b981a04 */
[----:B------:R-:W-:Y:S02]  /*eff0*/  LOP3.LUT R89, R90, R89, R0, 0xf6, !PT ;  /* 0x000000595a597212 */ /* 0x000fe400078ef600 */
[----:B------:R-:W-:Y:S02]  /*f000*/  LEA R0, R88, UR6, 0x1 ;  /* 0x0000000658007c11 */ /* 0x000fe4000f8e08ff */
[----:B------:R-:W-:Y:S02]  /*f010*/  LEA R2, R89, UR6, 0x1 ;  /* 0x0000000659027c11 */ /* 0x000fe4000f8e08ff */
[----:B------:R-:W-:Y:S01]  /*f020*/  MOV R3, 0x20 ;  /* 0x0000002000037802 */ /* 0x000fe20000000f00 */
[----:B------:R3:W-:Y:S03]  /*f030*/  LDSM.16.M88.4 R88, [R0] ;  /* 0x000000000058783b */ /* 0x0007e60000000200 */
[----:B------:R-:W-:Y:S04]  /*f040*/  SEL R3, R3, 0xffffffe0, !P2 ;  /* 0xffffffe003037807 */ /* 0x000fe80005000000 */
[----:B------:R-:W-:Y:S01]  /*f050*/  IADD3 R124, PT, PT, R0, R3, RZ ;  /* 0x00000003007c7210 */ /* 0x000fe20007ffe0ff */
[----:B------:R-:W4:Y:S04]  /*f060*/  LD.E R141, desc[UR4][R84.64+0x18c] ;  /* 0x00018c04548d7980 */ /* 0x000f28000c101900 */
[----:B------:R-:W5:Y:S08]  /*f070*/  LDSM.16.M88.4 R92, [R2+0x1000] ;  /* 0x00100000025c783b */ /* 0x000f700000000200 */
[----:B------:R-:W0:Y:S01]  /*f080*/  LDGDEPBAR ;  /* 0x00000000000079af */ /* 0x000e220000000000 */
[----:B---3--:R-:W-:Y:S07]  /*f090*/  IADD3 R0, PT, PT, R3, R2, RZ ;  /* 0x0000000203007210 */ /* 0x008fee0007ffe0ff */
[----:B------:R-:W3:Y:S08]  /*f0a0*/  LDSM.16.M88.4 R96, [R2+0x1400] ;  /* 0x001400000260783b */ /* 0x000ef00000000200 */
[----:B------:R-:W1:Y:S08]  /*f0b0*/  LDSM.16.M88.4 R100, [R2+0x1800] ;  /* 0x001800000264783b */ /* 0x000e700000000200 */
[----:B------:R-:W2:Y:S08]  /*f0c0*/  LDSM.16.M88.4 R104, [R2+0x1c00] ;  /* 0x001c00000268783b */ /* 0x000eb00000000200 */
[----:B------:R-:W2:Y:S01]  /*f0d0*/  LDSM.16.M88.4 R108, [R2+0x2000] ;  /* 0x00200000026c783b */ /* 0x000ea20000000200 */
[C---:B-----5:R-:W-:Y:S07]  /*f0e0*/  HMMA.16816.F32 R4, R88.reuse, R92, RZ ;  /* 0x0000005c5804723c */ /* 0x060fee00000018ff */
[----:B------:R-:W5:Y:S01]  /*f0f0*/  LDSM.16.M88.4 R112, [R2+0x2400] ;  /* 0x002400000270783b */ /* 0x000f620000000200 */
[C---:B------:R-:W-:Y:S07]  /*f100*/  HMMA.16816.F32 R8, R88.reuse, R94, RZ ;  /* 0x0000005e5808723c */ /* 0x040fee00000018ff */
[----:B------:R-:W5:Y:S01]  /*f110*/  LDSM.16.M88.4 R116, [R2+0x2800] ;  /* 0x002800000274783b */ /* 0x000f620000000200 */
[C---:B---3--:R-:W-:Y:S07]  /*f120*/  HMMA.16816.F32 R12, R88.reuse, R96, RZ ;  /* 0x00000060580c723c */ /* 0x048fee00000018ff */
[----:B------:R-:W3:Y:S01]  /*f130*/  LDSM.16.M88.4 R120, [R2+0x2c00] ;  /* 0x002c00000278783b */ /* 0x000ee20000000200 */
        /* <DEDUP_REMOVED lines=14> */
[C---:B---3--:R-:W-:Y:S08]  /*f220*/  HMMA.16816.F32 R60, R88.reuse, R120, RZ ;  /* 0x00000078583c723c */ /* 0x048ff000000018ff */
        /* <DEDUP_REMOVED lines=20> */
[----:B------:R1:W3:Y:S02]  /*f370*/  MUFU.TANH R5, R130 ;  /* 0x0000008200057308 */ /* 0x0002e40000002400 */
[-C--:B------:R-:W-:Y:S01]  /*f380*/  FMUL.FTZ R131, R21, R141.reuse ;  /* 0x0000008d15837220 */ /* 0x080fe20000410000 */
[-C--:B------:R-:W-:Y:S01]  /*f390*/  FMUL.FTZ R97, R25, R141.reuse ;  /* 0x0000008d19617220 */ /* 0x080fe20000410000 */
[-C--:B------:R-:W-:Y:S01]  /*f3a0*/  FMUL.FTZ R98, R29, R141.reuse ;  /* 0x0000008d1d627220 */ /* 0x080fe20000410000 */
[-C--:B------:R-:W-:Y:S01]  /*f3b0*/  FMUL.FTZ R21, R22, R141.reuse ;  /* 0x0000008d16157220 */ /* 0x080fe20000410000 */
[-C--:B------:R-:W-:Y:S01]  /*f3c0*/  FMUL.FTZ R25, R26, R141.reuse ;  /* 0x0000008d1a197220 */ /* 0x080fe20000410000 */
[C---:B------:R-:W-:Y:S03]  /*f3d0*/  HMMA.16816.F32 R48, R124.reuse, R90, R48 ;  /* 0x0000005a7c30723c */ /* 0x040fe60000001830 */
[----:B------:R4:W3:Y:S01]  /*f3e0*/  MUFU.TANH R6, R129 ;  /* 0x0000008100067308 */ /* 0x0008e20000002400 */
[----:B------:R-:W5:Y:S04]  /*f3f0*/  LDSM.16.M88.4 R88, [R0+0x2c00] ;  /* 0x002c00000058783b */ /* 0x000f680000000200 */
[----:B------:R-:W-:Y:S04]  /*f400*/  DEPBAR.LE SB0, 0x0 ;  /* 0x000080000000791a */ /* 0x000fe80000000000 */
[-C--:B------:R-:W-:Y:S01]  /*f410*/  FMUL.FTZ R29, R30, R141.reuse ;  /* 0x0000008d1e1d7220 */ /* 0x080fe20000410000 */
[C---:B--2---:R-:W-:Y:S01]  /*f420*/  HMMA.16816.F32 R52, R124.reuse, R92, R52 ;  /* 0x0000005c7c34723c */ /* 0x044fe20000001834 */
[----:B------:R2:W2:Y:S01]  /*f430*/  MUFU.TANH R7, R123 ;  /* 0x0000007b00077308 */ /* 0x0004a20000002400 */
[----:B------:R-:W-:Y:S03]  /*f440*/  BAR.SYNC.DEFER_BLOCKING 0x0 ;  /* 0x0000000000007b1d */ /* 0x000fe60000010000 */
[-C--:B-1----:R-:W-:Y:S01]  /*f450*/  FMUL.FTZ R130, R17, R141.reuse ;  /* 0x0000008d11827220 */ /* 0x082fe20000410000 */
[-C--:B------:R-:W-:Y:S01]  /*f460*/  FMUL.FTZ R17, R18, R141.reuse ;  /* 0x0000008d12117220 */ /* 0x080fe20000410000 */
[-C--:B------:R-:W-:Y:S01]  /*f470*/  FMUL.FTZ R103, R38, R141.reuse ;  /* 0x0000008d26677220 */ /* 0x080fe20000410000 */
[C---:B------:R-:W-:Y:S03]  /*f480*/  HMMA.16816.F32 R56, R124.reuse, R94, R56 ;  /* 0x0000005e7c38723c */ /* 0x040fe60000001838 */
[----:B------:R-:W1:Y:S01]  /*f490*/  MUFU.TANH R131, R131 ;  /* 0x0000008300837308 */ /* 0x000e620000002400 */
[-C--:B------:R-:W-:Y:S01]  /*f4a0*/  FMUL.FTZ R101, R49, R141.reuse ;  /* 0x0000008d31657220 */ /* 0x080fe20000410000 */
[-C--:B------:R-:W-:Y:S01]  /*f4b0*/  FMUL.FTZ R49, R50, R141.reuse ;  /* 0x0000008d32317220 */ /* 0x080fe20000410000 */
[-C--:B------:R-:W-:Y:S01]  /*f4c0*/  FMUL.FTZ R50, R51, R141.reuse ;  /* 0x0000008d33327220 */ /* 0x080fe20000410000 */
[-C--:B----4-:R-:W-:Y:S01]  /*f4d0*/  FMUL.FTZ R129, R14, R141.reuse ;  /* 0x0000008d0e817220 */ /* 0x090fe20000410000 */
[-C--:B------:R-:W-:Y:S01]  /*f4e0*/  FMUL.FTZ R14, R15, R141.reuse ;  /* 0x0000008d0f0e7220 */ /* 0x080fe20000410000 */
[-C--:B------:R-:W-:Y:S04]  /*f4f0*/  FMUL.FTZ R18, R19, R141.reuse ;  /* 0x0000008d13127220 */ /* 0x080fe80000410000 */
        /* <DEDUP_REMOVED lines=17> */
[C---:B-----5:R-:W-:Y:S03]  /*f610*/  HMMA.16816.F32 R60, R124.reuse, R88, R60 ;  /* 0x000000587c3c723c */ /* 0x060fe6000000183c */
[-C--:B------:R-:W-:Y:S01]  /*f620*/  FMUL.FTZ R11, R11, R141.reuse ;  /* 0x0000008d0b0b7220 */ /* 0x080fe20000410000 */
[-C--:B--2---:R-:W-:Y:S01]  /*f630*/  FMUL.FTZ R123, R12, R141.reuse ;  /* 0x0000008d0c7b7220 */ /* 0x084fe20000410000 */
[-C--:B------:R-:W-:Y:S01]  /*f640*/  FMUL.FTZ R13, R13, R141.reuse ;  /* 0x0000008d0d0d7220 */ /* 0x080fe20000410000 */
[-C--:B------:R-:W-:Y:S03]  /*f650*/  FMUL.FTZ R15, R16, R141.reuse ;  /* 0x0000008d100f7220 */ /* 0x080fe60000410000 */
[----:B------:R-:W2:Y:S01]  /*f660*/  MUFU.TANH R122, R122 ;  /* 0x0000007a007a7308 */ /* 0x000ea20000002400 */
[----:B------:R-:W-:Y:S03]  /*f670*/  HMMA.16816.F32 R64, R124, R90, R64 ;  /* 0x0000005a7c40723c */ /* 0x000fe60000001840 */
        /* <DEDUP_REMOVED lines=31> */
[----:B------:R-:W-:Y:S07]  /*f870*/  FMUL.FTZ R65, R67, R141 ;  /* 0x0000008d43417220 */ /* 0x000fee0000410000 */
        /* <DEDUP_REMOVED lines=77> */
[----:B--2---:R-:W1:Y:S02]  /*fd50*/  MUFU.RCP R0, R8 ;  /* 0x0000000800007308 */ /* 0x004e640000001000 */
        /* <DEDUP_REMOVED lines=52> */
.L_x_9298:
[----:B------:R-:W-:Y:S05]  /*100a0*/  BSYNC.RECONVERGENT B0 ;  /* 0x0000000000007941 */ /* 0x000fea0003800200 */
.L_x_9297:
        /* <DEDUP_REMOVED lines=16> */
.L_x_9296:
[----:B------:R-:W-:Y:S05]  /*101b0*/  BSYNC.RECONVERGENT B1 ;  /* 0x0000000000017941 */ /* 0x000fea0003800200 */
.L_x_9295:
[----:B------:R-:W-:Y:S01]  /*101c0*/  ISETP.GE.AND P1, PT, R162, R159, PT ;  /* 0x0000009fa200720c */ /* 0x000fe20003f26270 */
[----:B--2---:R-:W2:Y:S01]  /*101d0*/  LD.E R3, desc[UR4][R84.64+0xdc] ;  /* 0x0000dc0454037980 */ /* 0x004ea2000c101900 */
[----:B------:R-:W-:Y:S01]  /*101e0*/  LOP3.LUT R134, R134, 0x120, R135, 0xf8, !PT ;  /* 0x0000012086867812 */ /* 0x000fe200078ef887 */
[C---:B------:R-:W-:Y:S01]  /*101f0*/  VIADD R20, R162.reuse, 0xffffffd8 ;  /* 0xffffffd8a2147836 */ /* 0x040fe20000000000 */
[----:B-1----:R-:W-:Y:S01]  /*10200*/  FSEL R24, R105, -INF , P1 ;  /* 0xff80000069187808 */ /* 0x002fe20000800000 */
[C---:B------:R-:W-:Y:S01]  /*10210*/  VIADD R36, R162.reuse, 0xffffffe0 ;  /* 0xffffffe0a2247836 */ /* 0x040fe20000000000 */
[C---:B------:R-:W-:Y:S01]  /*10220*/  ISETP.GE.AND P1, PT, R162.reuse, R157, PT ;  /* 0x0000009da200720c */ /* 0x040fe20003f26270 */
[C---:B------:R-:W-:Y:S02]  /*10230*/  VIADD R12, R162.reuse, 0xffffffc1 ;  /* 0xffffffc1a20c7836 */ /* 0x040fe40000000000 */
[C---:B------:R-:W-:Y:S01]  /*10240*/  VIADD R28, R162.reuse, 0xffffffd9 ;  /* 0xffffffd9a21c7836 */ /* 0x040fe20000000000 */
        /* <DEDUP_REMOVED lines=8> */
[----:B------:R-:W-:Y:S02]  /*102d0*/  VIADD R0, R162, 0xffffffc0 ;  /* 0xffffffc0a2007836 */ /* 0x000fe40000000000 */
[----:B------:R-:W-:Y:S01]  /*102e0*/  VIADD R160, R160, 0xffffff80 ;  /* 0xffffff80a0a07836 */ /* 0x000fe20000000000 */
[-C--:B------:R-:W-:Y:S02]  /*102f0*/  ISETP.GE.AND P1, PT, R4, R159.reuse, PT ;  /* 0x0000009f0400720c */ /* 0x080fe40003f26270 */
[C---:B------:R-:W-:Y:S02]  /*10300*/  ISETP.GE.AND P0, PT, R0.reuse, R159, PT ;  /* 0x0000009f0000720c */ /* 0x040fe40003f06270 */
[----:B------:R-:W-:Y:S02]  /*10310*/  ISETP.GE.AND P5, PT, R0, R157, PT ;  /* 0x0000009d0000720c */ /* 0x000fe40003fa6270 */
        /* <DEDUP_REMOVED lines=13> */
[----:B------:R-:W-:Y:S02]  /*103f0*/  ISETP.GE.AND P0, PT, R36, R159, PT ;  /* 0x0000009f2400720c */ /* 0x000fe40003f06270 */
[----:B------:R-:W-:Y:S02]  /*10400*/  ISETP.GE.AND P5, PT, R8, R157, PT ;  /* 0x0000009d0800720c */ /* 0x000fe40003fa6270 */
[----:B------:R-:W-:Y:S01]  /*10410*/  FSEL R52, R19, -INF , P0 ;  /* 0xff80000013347808 */ /* 0x000fe20000000000 */
[----:B------:R-:W-:Y:S01]  /*10420*/  VIADD R19, R162, 0xfffffff0 ;  /* 0xfffffff0a2137836 */ /* 0x000fe20000000000 */
[----:B------:R-:W-:Y:S02]  /*10430*/  ISETP.GE.AND P0, PT, R15, R159, PT ;  /* 0x0000009f0f00720c */ /* 0x000fe40003f06270 */
[----:B------:R-:W-:Y:S01]  /*10440*/  FSEL R88, R10, -INF , P5 ;  /* 0xff8000000a587808 */ /* 0x000fe20002800000 */
[----:B------:R-:W-:Y:S01]  /*10450*/  VIADD R10, R162, 0xfffffff9 ;  /* 0xfffffff9a20a7836 */ /* 0x000fe20000000000 */
[----:B------:R-:W-:Y:S02]  /*10460*/  FSEL R131, R131, -INF , P0 ;  /* 0xff80000083837808 */ /* 0x000fe40000000000 */
[----:B------:R-:W-:Y:S02]  /*10470*/  ISETP.GE.AND P0, PT, R12, R157, PT ;  /* 0x0000009d0c00720c */ /* 0x000fe40003f06270 */
[-C--:B------:R-:W-:Y:S02]  /*10480*/  ISETP.GE.AND P5, PT, R19, R159.reuse, PT ;  /* 0x0000009f1300720c */ /* 0x080fe40003fa6270 */
[----:B------:R-:W-:Y:S01]  /*10490*/  FSEL R66, R7, -INF , P0 ;  /* 0xff80000007427808 */ /* 0x000fe20000000000 */
[----:B------:R-:W-:Y:S01]  /*104a0*/  VIADD R7, R162, 0xfffffff8 ;  /* 0xfffffff8a2077836 */ /* 0x000fe20000000000 */
[----:B------:R-:W-:Y:S02]  /*104b0*/  ISETP.GE.AND P0, PT, R44, R159, PT ;  /* 0x0000009f2c00720c */ /* 0x000fe40003f06270 */
[----:B------:R-:W-:Y:S01]  /*104c0*/  FSEL R89, R27, -INF , P5 ;  /* 0xff8000001b597808 */ /* 0x000fe20002800000 */
[----:B------:R-:W-:Y:S01]  /*104d0*/  VIADD R27, R162, 0x9 ;  /* 0x00000009a21b7836 */ /* 0x000fe20000000000 */
[----:B------:R-:W-:Y:S02]  /*104e0*/  FSEL R97, R97, -INF , P0 ;  /* 0xff80000061617808 */ /* 0x000fe40000000000 */
[-C--:B------:R-:W-:Y:S02]  /*104f0*/  ISETP.GE.AND P0, PT, R4, R157.reuse, PT ;  /* 0x0000009d0400720c */ /* 0x080fe40003f06270 */
[C---:B------:R-:W-:Y:S02]  /*10500*/  ISETP.GE.AND P6, PT, R0.reuse, R158, PT ;  /* 0x0000009e0000720c */ /* 0x040fe40003fc6270 */
[----:B------:R-:W-:Y:S01]  /*10510*/  ISETP.GE.AND P4, PT, R0, R156, PT ;  /* 0x0000009c0000720c */ /* 0x000fe20003f86270 */
[----:B------:R-:W-:Y:S01]  /*10520*/  VIADD R0, R162, 0xffffffd1 ;  /* 0xffffffd1a2007836 */ /* 0x000fe20000000000 */
[----:B------:R-:W-:Y:S02]  /*10530*/  FSEL R11, R11, -INF , P0 ;  /* 0xff8000000b0b7808 */ /* 0x000fe40000000000 */
[----:B------:R-:W-:Y:S02]  /*10540*/  ISETP.GE.AND P5, PT, R2, R157, PT ;  /* 0x0000009d0200720c */ /* 0x000fe40003fa6270 */
[-C--:B------:R-:W-:Y:S02]  /*10550*/  ISETP.GE.AND P0, PT, R6, R159.reuse, PT ;  /* 0x0000009f0600720c */ /* 0x080fe40003f06270 */
[----:B------:R-:W-:Y:S02]  /*10560*/  FSEL R129, R129, -INF , P5 ;  /* 0xff80000081817808 */ /* 0x000fe40002800000 */
[----:B------:R-:W-:Y:S02]  /*10570*/  FSEL R98, R98, -INF , P0 ;  /* 0xff80000062627808 */ /* 0x000fe40000000000 */
[----:B------:R-:W-:Y:S02]  /*10580*/  ISETP.GE.AND P5, PT, R7, R159, PT ;  /* 0x0000009f0700720c */ /* 0x000fe40003fa6270 */
[-C--:B------:R-:W-:Y:S02]  /*10590*/  ISETP.GE.AND P0, PT, R0, R157.reuse, PT ;  /* 0x0000009d0000720c */ /* 0x080fe40003f06270 */
[----:B------:R-:W-:Y:S01]  /*105a0*/  FSEL R91, R31, -INF , P5 ;  /* 0xff8000001f5b7808 */ /* 0x000fe20002800000 */
[----:B------:R-:W-:Y:S01]  /*105b0*/  VIADD R31, R162, 0x20 ;  /* 0x00000020a21f7836 */ /* 0x000fe20000000000 */
[----:B------:R-:W-:Y:S01]  /*105c0*/  FSEL R90, R14, -INF , P0 ;  /* 0xff8000000e5a7808 */ /* 0x000fe20000000000 */
[----:B------:R-:W-:Y:S01]  /*105d0*/  VIADD R14, R162, 0x8 ;  /* 0x00000008a20e7836 */ /* 0x000fe20000000000 */
[----:B------:R-:W-:Y:S02]  /*105e0*/  ISETP.GE.AND P5, PT, R20, R157, PT ;  /* 0x0000009d1400720c */ /* 0x000fe40003fa6270 */
[-C--:B------:R-:W-:Y:S02]  /*105f0*/  ISETP.GE.AND P0, PT, R10, R159.reuse, PT ;  /* 0x0000009f0a00720c */ /* 0x080fe40003f06270 */
[----:B------:R-:W-:Y:S02]  /*10600*/  FSEL R17, R17, -INF , P5 ;  /* 0xff80000011117808 */ /* 0x000fe40002800000 */
[----:B------:R-:W-:Y:S01]  /*10610*/  FSEL R92, R33, -INF , P0 ;  /* 0xff800000215c7808 */ /* 0x000fe20000000000 */
[----:B------:R-:W-:Y:S01]  /*10620*/  VIADD R33, R162, 0x18 ;  /* 0x00000018a2217836 */ /* 0x000fe20000000000 */
[----:B------:R-:W-:Y:S02]  /*10630*/  ISETP.GE.AND P5, PT, R23, R159, PT ;  /* 0x0000009f1700720c */ /* 0x000fe40003fa6270 */
[-C--:B------:R-:W-:Y:S02]  /*10640*/  ISETP.GE.AND P0, PT, R28, R157.reuse, PT ;  /* 0x0000009d1c00720c */ /* 0x080fe40003f06270 */
[----:B------:R-:W-:Y:S01]  /*10650*/  FSEL R103, R37, -INF , P5 ;  /* 0xff80000025677808 */ /* 0x000fe20002800000 */
[----:B------:R-:W-:Y:S01]  /*10660*/  VIADD R37, R162, 0x10 ;  /* 0x00000010a2257836 */ /* 0x000fe20000000000 */
[----:B------:R-:W-:Y:S01]  /*10670*/  FSEL R96, R18, -INF , P0 ;  /* 0xff80000012607808 */ /* 0x000fe20000000000 */
[----:B------:R-:W-:Y:S01]  /*10680*/  VIADD R18, R162, 0x21 ;  /* 0x00000021a2127836 */ /* 0x000fe20000000000 */
[-C--:B------:R-:W-:Y:S02]  /*10690*/  ISETP.GE.AND P5, PT, R15, R157.reuse, PT ;  /* 0x0000009d0f00720c */ /* 0x080fe40003fa6270 */
[----:B------:R-:W-:Y:S02]  /*106a0*/  ISETP.GE.AND P0, PT, R36, R157, PT ;  /* 0x0000009d2400720c */ /* 0x000fe40003f06270 */
[----:B------:R-:W-:Y:S01]  /*106b0*/  FSEL R104, R22, -INF , P5 ;  /* 0xff80000016687808 */ /* 0x000fe20002800000 */
[C---:B------:R-:W-:Y:S01]  /*106c0*/  VIADD R22, R162.reuse, 0x11 ;  /* 0x00000011a2167836 */ /* 0x040fe20000000000 */
[----:B------:R-:W-:Y:S01]  /*106d0*/  FSEL R100, R21, -INF , P0 ;  /* 0xff80000015647808 */ /* 0x000fe20000000000 */
[----:B------:R-:W-:Y:S01]  /*106e0*/  VIADD R21, R162, 0x19 ;  /* 0x00000019a2157836 */ /* 0x000fe20000000000 */
[-C--:B------:R-:W-:Y:S02]  /*106f0*/  ISETP.GE.AND P5, PT, R27, R159.reuse, PT ;  /* 0x0000009f1b00720c */ /* 0x080fe40003fa6270 */
[----:B------:R-:W-:Y:S02]  /*10700*/  ISETP.GE.AND P0, PT, R14, R159, PT ;  /* 0x0000009f0e00720c */ /* 0x000fe40003f06270 */
[----:B------:R-:W-:Y:S02]  /*10710*/  FSEL R112, R41, -INF , P5 ;  /* 0xff80000029707808 */ /* 0x000fe40002800000 */
[----:B------:R-:W-:Y:S02]  /*10720*/  FSEL R106, R39, -INF , P0 ;  /* 0xff800000276a7808 */ /* 0x000fe40000000000 */
[-C--:B------:R-:W-:Y:S02]  /*10730*/  ISETP.GE.AND P5, PT, R44, R157.reuse, PT ;  /* 0x0000009d2c00720c */ /* 0x080fe40003fa6270 */
[----:B------:R-:W-:Y:S02]  /*10740*/  ISETP.GE.AND P0, PT, R48, R157, PT ;  /* 0x0000009d3000720c */ /* 0x000fe40003f06270 */
[----:B------:R-:W-:Y:S01]  /*10750*/  FSEL R107, R26, -INF , P5 ;  /* 0xff8000001a6b7808 */ /* 0x000fe20002800000 */
[----:B------:R-:W-:Y:S01]  /*10760*/  VIADD R26, R162, 0x28 ;  /* 0x00000028a21a7836 */ /* 0x000fe20000000000 */
[----:B------:R-:W-:Y:S02]  /*10770*/  FSEL R105, R25, -INF , P0 ;  /* 0xff80000019697808 */ /* 0x000fe40000000000 */
[-C--:B------:R-:W-:Y:S02]  /*10780*/  ISETP.GE.AND P5, PT, R22, R159.reuse, PT ;  /* 0x0000009f1600720c */ /* 0x080fe40003fa6270 */
[----:B------:R-:W-:Y:S02]  /*10790*/  ISETP.GE.AND P0, PT, R37, R159, PT ;  /* 0x0000009f2500720c */ /* 0x000fe40003f06270 */
[----:B------:R-:W-:Y:S02]  /*107a0*/  FSEL R165, R45, -INF , P5 ;  /* 0xff8000002da57808 */ /* 0x000fe40002800000 */
[----:B------:R-:W-:Y:S02]  /*107b0*/  FSEL R108, R99, -INF , P0 ;  /* 0xff800000636c7808 */ /* 0x000fe40000000000 */
        /* <DEDUP_REMOVED lines=12> */
[----:B------:R-:W-:Y:S02]  /*10880*/  FSEL R111, R35, -INF , P5 ;  /* 0xff800000236f7808 */ /* 0x000fe40002800000 */
[----:B------:R-:W-:Y:S01]  /*10890*/  FSEL R101, R34, -INF , P0 ;  /* 0xff80000022657808 */ /* 0x000fe20000000000 */
[----:B------:R-:W-:Y:S01]  /*108a0*/  VIADD R34, R162, 0x31 ;  /* 0x00000031a2227836 */ /* 0x000fe20000000000 */
[-C--:B------:R-:W-:Y:S02]  /*108b0*/  ISETP.GE.AND P0, PT, R31, R159.reuse, PT ;  /* 0x0000009f1f00720c */ /* 0x080fe40003f06270 */
[----:B------:R-:W-:Y:S02]  /*108c0*/  FSEL R32, R9, -INF , P1 ;  /* 0xff80000009207808 */ /* 0x000fe40000800000 */
[-C--:B------:R-:W-:Y:S02]  /*108d0*/  ISETP.GE.AND P5, PT, R18, R159.reuse, PT ;  /* 0x0000009f1200720c */ /* 0x080fe40003fa6270 */
[----:B------:R-:W-:Y:S02]  /*108e0*/  FSEL R114, R94, -INF , P0 ;  /* 0xff8000005e727808 */ /* 0x000fe40000000000 */
[----:B------:R-:W-:Y:S02]  /*108f0*/  FSEL R119, R95, -INF , P5 ;  /* 0xff8000005f777808 */ /* 0x000fe40002800000 */
[----:B------:R-:W-:Y:S02]  /*10900*/  FSEL R95, R121, -INF , !P6 ;  /* 0xff800000795f7808 */ /* 0x000fe40007000000 */
        /* <DEDUP_REMOVED lines=9> */
[-C--:B------:R-:W-:Y:S02]  /*109a0*/  ISETP.GE.AND P5, PT, R30, R159.reuse, PT ;  /* 0x0000009f1e00720c */ /* 0x080fe40003fa6270 */
        /* <DEDUP_REMOVED lines=12> */
[----:B------:R-:W-:Y:S02]  /*10a70*/  FSEL R25, R24, -INF , !P1 ;  /* 0xff80000018197808 */ /* 0x000fe40004800000 */
[----:B------:R-:W-:Y:S02]  /*10a80*/  ISETP.GE.AND P1, PT, R38, R159, PT ;  /* 0x0000009f2600720c */ /* 0x000fe40003f26270 */
[----:B------:R-:W-:Y:S02]  /*10a90*/  FSEL R58, R59, -INF , P0 ;  /* 0xff8000003b3a7808 */ /* 0x000fe40000000000 */
[----:B------:R-:W-:Y:S02]  /*10aa0*/  ISETP.GE.AND P0, PT, R22, R157, PT ;  /* 0x0000009d1600720c */ /* 0x000fe40003f06270 */
[----:B------:R-:W-:Y:S02]  /*10ab0*/  ISETP.GE.AND P5, PT, R42, R159, PT ;  /* 0x0000009f2a00720c */ /* 0x000fe40003fa6270 */
        /* <DEDUP_REMOVED lines=14> */
[-C--:B------:R-:W-:Y:S02]  /*10ba0*/  ISETP.GE.AND P0, PT, R29, R157.reuse, PT ;  /* 0x0000009d1d00720c */ /* 0x080fe40003f06270 */
[----:B------:R-:W-:Y:S02]  /*10bb0*/  FSEL R41, R40, -INF , !P6 ;  /* 0xff80000028297808 */ /* 0x000fe40007000000 */
[-C--:B------:R-:W-:Y:S02]  /*10bc0*/  ISETP.GE.AND P6, PT, R15, R158.reuse, PT ;  /* 0x0000009e0f00720c */ /* 0x080fe40003fc6270 */
[----:B------:R-:W-:Y:S02]  /*10bd0*/  FSEL R56, R56, -INF , !P4 ;  /* 0xff80000038387808 */ /* 0x000fe40006000000 */
[----:B------:R-:W-:Y:S02]  /*10be0*/  FSEL R35, R131, -INF , !P6 ;  /* 0xff80000083237808 */ /* 0x000fe40007000000 */
[----:B------:R-:W-:Y:S02]  /*10bf0*/  ISETP.GE.AND P4, PT, R44, R158, PT ;  /* 0x0000009e2c00720c */ /* 0x000fe40003f86270 */
[----:B------:R-:W-:Y:S02]  /*10c00*/  FSEL R116, R63, -INF , P1 ;  /* 0xff8000003f747808 */ /* 0x000fe40000800000 */
[----:B------:R-:W-:Y:S02]  /*10c10*/  FSEL R47, R97, -INF , !P4 ;  /* 0xff800000612f7808 */ /* 0x000fe40006000000 */
[C---:B------:R-:W-:Y:S01]  /*10c20*/  ISETP.GE.AND P1, PT, R162.reuse, R156, PT ;  /* 0x0000009ca200720c */ /* 0x040fe20003f26270 */
[----:B------:R-:W-:Y:S01]  /*10c30*/  VIADD R162, R162, 0xffffff80 ;  /* 0xffffff80a2a27836 */ /* 0x000fe20000000000 */
[-C--:B------:R-:W-:Y:S02]  /*10c40*/  ISETP.GE.AND P4, PT, R19, R158.reuse, PT ;  /* 0x0000009e1300720c */ /* 0x080fe40003f86270 */
[----:B------:R-:W-:Y:S02]  /*10c50*/  FSEL R9, R16, -INF , !P1 ;  /* 0xff80000010097808 */ /* 0x000fe40004800000 */
        /* <DEDUP_REMOVED lines=9> */
[----:B------:R-:W-:Y:S02]  /*10cf0*/  ISETP.GE.AND P1, PT, R12, R156, PT ;  /* 0x0000009c0c00720c */ /* 0x000fe40003f26270 */
        /* <DEDUP_REMOVED lines=70> */
[----:B------:R-:W-:Y:S02]  /*11160*/  FSEL R6, R107, -INF , !P4 ;  /* 0xff8000006b067808 */ /* 0x000fe40006000000 */
[----:B------:R-:W-:Y:S02]  /*11170*/  ISETP.GE.AND P4, PT, R7, R156, PT ;  /* 0x0000009c0700720c */ /* 0x000fe40003f86270 */
[----:B------:R-:W-:Y:S02]  /*11180*/  ISETP.GE.AND P5, PT, R21, R158, PT ;  /* 0x0000009e1500720c */ /* 0x000fe40003fa6270 */
[-C--:B------:R-:W-:Y:S02]  /*11190*/  ISETP.GE.AND P1, PT, R23, R156.reuse, PT ;  /* 0x0000009c1700720c */ /* 0x080fe40003f26270 */
[----:B------:R-:W-:Y:S02]  /*111a0*/  FSEL R23, R111, -INF , !P6 ;  /* 0xff8000006f177808 */ /* 0x000fe40007000000 */
[----:B------:R-:W-:Y:S02]  /*111b0*/  FMNMX3.FTZ R0, R0, R17, R112, !PT ;  /* 0x0000001100007276 */ /* 0x000fe40007810070 */
        /* <DEDUP_REMOVED lines=54> */
[----:B------:R-:W-:Y:S02]  /*11520*/  FSEL R43, R116, -INF , !P6 ;  /* 0xff800000742b7808 */ /* 0x000fe40007000000 */
[----:B------:R-:W-:Y:S02]  /*11530*/  FMNMX3.FTZ R0, R0, R89, R65, !PT ;  /* 0x0000005900007276 */ /* 0x000fe40007810041 */
[----:B------:R-:W-:Y:S02]  /*11540*/  ISETP.GE.AND P6, PT, R26, R156, PT ;  /* 0x0000009c1a00720c */ /* 0x000fe40003fc6270 */
[----:B------:R-:W-:Y:S02]  /*11550*/  FMNMX3.FTZ R2, R0, R43, R44, !PT ;  /* 0x0000002b00027276 */ /* 0x000fe4000781002c */
[----:B------:R-:W-:Y:S02]  /*11560*/  FMNMX3.FTZ R0, R14, R125, R123, !PT ;  /* 0x0000007d0e007276 */ /* 0x000fe4000781007b */
[----:B------:R-:W-:Y:S01]  /*11570*/  FSEL R99, R118, -INF , !P6 ;  /* 0xff80000076637808 */ /* 0x000fe20007000000 */
[----:B------:R-:W1:Y:S01]  /*11580*/  SHFL.BFLY PT, R5, R2, 0x2, 0x1f ;  /* 0x0c401f0002057f89 */ /* 0x000e6200000e0000 */
[----:B------:R-:W-:Y:S02]  /*11590*/  ISETP.GE.AND P6, PT, R38, R157, PT ;  /* 0x0000009d2600720c */ /* 0x000fe40003fc6270 */
[----:B------:R-:W-:Y:S02]  /*115a0*/  FMNMX3.FTZ R0, R0, R117, R113, !PT ;  /* 0x0000007500007276 */ /* 0x000fe40007810071 */
[----:B------:R-:W-:Y:S02]  /*115b0*/  FSEL R21, R60, -INF , P6 ;  /* 0xff8000003c157808 */ /* 0x000fe40003000000 */
        /* <DEDUP_REMOVED lines=25> */
[----:B---3--:R-:W-:Y:S01]  /*11750*/  FMNMX.FTZ R0, R5, R0, !PT ;  /* 0x0000000005007209 */ /* 0x008fe20007810000 */
[-CC-:B------:R-:W-:Y:S01]  /*11760*/  FFMA.FTZ R50, R4, R3.reuse, -R46.reuse ;  /* 0x0000000304327223 */ /* 0x180fe2000001082e */
[-CC-:B------:R-:W-:Y:S03]  /*11770*/  FFMA.FTZ R107, R53, R3.reuse, -R46.reuse ;  /* 0x00000003356b7223 */ /* 0x180fe6000001082e */
[----:B------:R-:W1:Y:S01]  /*11780*/  MUFU.EX2 R102, R102 ;  /* 0x0000006600667308 */ /* 0x000e620000000800 */
[C---:B------:R-:W-:Y:S01]  /*11790*/  FSETP.NEU.FTZ.AND P0, PT, R0.reuse, -INF , PT ;  /* 0xff8000000000780b */ /* 0x040fe20003f1d000 */
[----:B------:R-:W-:Y:S01]  /*117a0*/  FMUL.FTZ R42, R3, R0 ;  /* 0x00000000032a7220 */ /* 0x000fe20000410000 */
[-CC-:B------:R-:W-:Y:S01]  /*117b0*/  FFMA.FTZ R53, R63, R3.reuse, -R46.reuse ;  /* 0x000000033f357223 */ /* 0x180fe2000001082e */
[-CC-:B------:R-:W-:Y:S01]  /*117c0*/  FFMA.FTZ R103, R103, R3.reuse, -R46.reuse ;  /* 0x0000000367677223 */ /* 0x180fe2000001082e */
[----:B------:R-:W-:Y:S01]  /*117d0*/  FSEL R4, R0, RZ, P0 ;  /* 0x000000ff00047208 */ /* 0x000fe20000000000 */
[-CC-:B------:R-:W-:Y:S01]  /*117e0*/  FFMA.FTZ R65, R65, R3.reuse, -R46.reuse ;  /* 0x0000000341417223 */ /* 0x180fe2000001082e */
[----:B------:R-:W-:Y:S03]  /*117f0*/  FSEL R42, R42, RZ, P0 ;  /* 0x000000ff2a2a7208 */ /* 0x000fe60000000000 */
[----:B------:R-:W-:Y:S01]  /*11800*/  MUFU.EX2 R109, R109 ;  /* 0x0000006d006d7308 */ /* 0x000fe20000000800 */
[----:B------:R-:W-:Y:S01]  /*11810*/  ISETP.GT.AND P0, PT, R161, R138, PT ;  /* 0x0000008aa100720c */ /* 0x000fe20003f04270 */
[----:B------:R-:W-:Y:S01]  /*11820*/  FADD.FTZ R4, -R4, R87 ;  /* 0x0000005704047221 */ /* 0x000fe20000010100 */
[-C--:B------:R-:W-:Y:S01]  /*11830*/  FFMA.FTZ R87, R119, R3.reuse, -R46 ;  /* 0x0000000377577223 */ /* 0x080fe2000001082e */
[-CC-:B------:R-:W-:Y:S01]  /*11840*/  FFMA.FTZ R93, R28, R3.reuse, -R42.reuse ;  /* 0x000000031c5d7223 */ /* 0x180fe2000001082a */
[-CC-:B------:R-:W-:Y:S01]  /*11850*/  FFMA.FTZ R64, R32, R3.reuse, -R42.reuse ;  /* 0x0000000320407223 */ /* 0x180fe2000001082a */
[-C--:B------:R-:W-:Y:S01]  /*11860*/  FFMA.FTZ R105, R97, R3.reuse, -R42 ;  /* 0x0000000361697223 */ /* 0x080fe2000001082a */
[-C--:B------:R-:W-:Y:S03]  /*11870*/  FFMA.FTZ R97, R41, R3.reuse, -R46 ;  /* 0x0000000329617223 */ /* 0x080fe6000001082e */
[----:B------:R-:W2:Y:S01]  /*11880*/  MUFU.EX2 R98, R98 ;  /* 0x0000006200627308 */ /* 0x000ea20000000800 */
[----:B------:R-:W-:Y:S01]  /*11890*/  LEA R41, R134, UR6, 0x1 ;  /* 0x0000000686297c11 */ /* 0x000fe2000f8e08ff */
[-CC-:B------:R-:W-:Y:S01]  /*118a0*/  FFMA.FTZ R59, R6, R3.reuse, -R42.reuse ;  /* 0x00000003063b7223 */ /* 0x180fe2000001082a */
[-CC-:B------:R-:W-:Y:S01]  /*118b0*/  FFMA.FTZ R88, R40, R3.reuse, -R42.reuse ;  /* 0x0000000328587223 */ /* 0x180fe2000001082a */
[-CC-:B------:R-:W-:Y:S01]  /*118c0*/  FFMA.FTZ R111, R56, R3.reuse, -R42.reuse ;  /* 0x00000003386f7223 */ /* 0x180fe2000001082a */
[-C--:B------:R-:W-:Y:S01]  /*118d0*/  FFMA.FTZ R100, R66, R3.reuse, -R42 ;  /* 0x0000000342647223 */ /* 0x080fe2000001082a */
[----:B------:R-:W3:Y:S01]  /*118e0*/  LDSM.16.MT88.4 R12, [R41+0x3000] ;  /* 0x00300000290c783b */ /* 0x000ee20000004200 */
[-C--:B------:R-:W-:Y:S03]  /*118f0*/  FFMA.FTZ R66, R35, R3.reuse, -R46 ;  /* 0x0000000323427223 */ /* 0x080fe6000001082e */
[----:B------:R-:W-:Y:S01]  /*11900*/  MUFU.EX2 R105, R105 ;  /* 0x0000006900697308 */ /* 0x000fe20000000800 */
[----:B------:R-:W-:Y:S02]  /*11910*/  VIADD R40, R41, 0x3020 ;  /* 0x0000302029287836 */ /* 0x000fe40000000000 */
[-CC-:B------:R-:W-:Y:S01]  /*11920*/  FFMA.FTZ R96, R67, R3.reuse, -R42.reuse ;  /* 0x0000000343607223 */ /* 0x180fe2000001082a */
[-CC-:B------:R-:W-:Y:S01]  /*11930*/  FFMA.FTZ R67, R36, R3.reuse, -R42.reuse ;  /* 0x0000000324437223 */ /* 0x180fe2000001082a */
[-CC-:B------:R-:W-:Y:S01]  /*11940*/  FFMA.FTZ R54, R23, R3.reuse, -R42.reuse ;  /* 0x0000000317367223 */ /* 0x180fe2000001082a */
[-CC-:B------:R-:W-:Y:S01]  /*11950*/  FFMA.FTZ R60, R48, R3.reuse, -R42.reuse ;  /* 0x00000003303c7223 */ /* 0x180fe2000001082a */
[----:B------:R-:W-:Y:S01]  /*11960*/  LDSM.16.MT88.4 R32, [R41+0x3400] ;  /* 0x003400002920783b */ /* 0x000fe20000004200 */
[-CC-:B------:R-:W-:Y:S02]  /*11970*/  FFMA.FTZ R49, R27, R3.reuse, -R42.reuse ;  /* 0x000000031b317223 */ /* 0x180fe4000001082a */
[----:B------:R-:W-:Y:S01]  /*11980*/  MUFU.EX2 R111, R111 ;  /* 0x0000006f006f7308 */ /* 0x000fe20000000800 */
[----:B-1----:R-:W-:Y:S01]  /*11990*/  F2FP.F16.F32.PACK_AB R24, R102, R104 ;  /* 0x000000686618723e */ /* 0x002fe200000000ff */
[--C-:B------:R-:W-:Y:S01]  /*119a0*/  FFMA.FTZ R101, R8, R3, -R42.reuse ;  /* 0x0000000308657223 */ /* 0x100fe2000001082a */
[----:B--2---:R-:W-:Y:S01]  /*119b0*/  F2FP.F16.F32.PACK_AB R26, R98, R109 ;  /* 0x0000006d621a723e */ /* 0x004fe200000000ff */
[-CC-:B------:R-:W-:Y:S01]  /*119c0*/  FFMA.FTZ R58, R9, R3.reuse, -R42.reuse ;  /* 0x00000003093a7223 */ /* 0x180fe2000001082a */
        /* <DEDUP_REMOVED lines=10> */
[-C--:B------:R-:W-:Y:S03]  /*11a70*/  FFMA.FTZ R56, R57, R3.reuse, -R46 ;  /* 0x0000000339387223 */ /* 0x080fe6000001082e */
[----:B------:R-:W2:Y:S01]  /*11a80*/  MUFU.EX2 R96, R96 ;  /* 0x0000006000607308 */ /* 0x000ea20000000800 */
[-CC-:B------:R-:W-:Y:S01]  /*11a90*/  FFMA.FTZ R57, R52, R3.reuse, -R42.reuse ;  /* 0x0000000334397223 */ /* 0x180fe2000001082a */
[-C--:B------:R-:W-:Y:S01]  /*11aa0*/  FFMA.FTZ R52, R10, R3.reuse, -R42 ;  /* 0x000000030a347223 */ /* 0x080fe2000001082a */
[----:B------:R-:W-:Y:S01]  /*11ab0*/  FADD.FTZ R6, -R7, R86 ;  /* 0x0000005607067221 */ /* 0x000fe20000010100 */
[----:B------:R-:W-:Y:S01]  /*11ac0*/  FMUL.FTZ R7, R3, R4 ;  /* 0x0000000403077220 */ /* 0x000fe20000410000 */
[----:B------:R-:W-:Y:S02]  /*11ad0*/  VIADD R4, R41, 0x3000 ;  /* 0x0000300029047836 */ /* 0x000fe40000000000 */
[--C-:B------:R-:W-:Y:S01]  /*11ae0*/  FFMA.FTZ R86, R121, R3, -R46.reuse ;  /* 0x0000000379567223 */ /* 0x100fe2000001082e */
[----:B------:R-:W-:Y:S02]  /*11af0*/  FMUL.FTZ R5, R3, R6 ;  /* 0x0000000603057220 */ /* 0x000fe40000410000 */
[----:B------:R-:W4:Y:S01]  /*11b00*/  MUFU.EX2 R22, R7 ;  /* 0x0000000700167308 */ /* 0x000f220000000800 */
[----:B------:R-:W-:Y:S01]  /*11b10*/  @P2 VIADD R40, R4, 0xffffffe0 ;  /* 0xffffffe004282836 */ /* 0x000fe20000000000 */
[----:B-1----:R-:W-:Y:S01]  /*11b20*/  F2FP.F16.F32.PACK_AB R25, R100, R111 ;  /* 0x0000006f6419723e */ /* 0x002fe200000000ff */
[----:B------:R-:W-:Y:S03]  /*11b30*/  FFMA.FTZ R89, R89, R3, -R46 ;  /* 0x0000000359597223 */ /* 0x000fe6000001082e */
[----:B------:R-:W1:Y:S04]  /*11b40*/  LDSM.16.MT88.4 R28, [R40] ;  /* 0x00000000281c783b */ /* 0x000e680000004200 */
[----:B------:R-:W5:Y:S01]  /*11b50*/  MUFU.EX2 R23, R5 ;  /* 0x0000000500177308 */ /* 0x000f620000000800 */
[----:B--2---:R-:W-:Y:S03]  /*11b60*/  F2FP.F16.F32.PACK_AB R27, R96, R105 ;  /* 0x00000069601b723e */ /* 0x004fe600000000ff */
[----:B------:R-:W2:Y:S06]  /*11b70*/  LDSM.16.MT88.4 R36, [R40+0x400] ;  /* 0x000400002824783b */ /* 0x000eac0000004200 */
[----:B------:R-:W-:Y:S01]  /*11b80*/  MUFU.EX2 R107, R107 ;  /* 0x0000006b006b7308 */ /* 0x000fe20000000800 */
[C---:B----4-:R-:W-:Y:S01]  /*11b90*/  FMUL.FTZ R10, R22.reuse, R78 ;  /* 0x0000004e160a7220 */ /* 0x050fe20000410000 */
[C---:B------:R-:W-:Y:S01]  /*11ba0*/  FMUL.FTZ R11, R22.reuse, R79 ;  /* 0x0000004f160b7220 */ /* 0x040fe20000410000 */
[C---:B------:R-:W-:Y:S01]  /*11bb0*/  FMUL.FTZ R18, R22.reuse, R70 ;  /* 0x0000004616127220 */ /* 0x040fe20000410000 */
[C---:B------:R-:W-:Y:S01]  /*11bc0*/  FMUL.FTZ R19, R22.reuse, R71 ;  /* 0x0000004716137220 */ /* 0x040fe20000410000 */
[C---:B------:R-:W-:Y:S01]  /*11bd0*/  FMUL.FTZ R6, R22.reuse, R82 ;  /* 0x0000005216067220 */ /* 0x040fe20000410000 */
[--C-:B------:R-:W-:Y:S01]  /*11be0*/  FFMA.FTZ R82, R125, R3, -R42.reuse ;  /* 0x000000037d527223 */ /* 0x100fe2000001082a */
[----:B------:R-:W-:Y:S03]  /*11bf0*/  FMUL.FTZ R7, R22, R83 ;  /* 0x0000005316077220 */ /* 0x000fe60000410000 */
[----:B------:R-:W4:Y:S01]  /*11c00*/  MUFU.EX2 R94, R94 ;  /* 0x0000005e005e7308 */ /* 0x000f220000000800 */
[C---:B-----5:R-:W-:Y:S01]  /*11c10*/  FMUL.FTZ R8, R23.reuse, R76 ;  /* 0x0000004c17087220 */ /* 0x060fe20000410000 */
[C---:B------:R-:W-:Y:S01]  /*11c20*/  FMUL.FTZ R9, R23.reuse, R77 ;  /* 0x0000004d17097220 */ /* 0x040fe20000410000 */
[----:B------:R-:W-:Y:S01]  /*11c30*/  FMUL.FTZ R16, R23, R68 ;  /* 0x0000004417107220 */ /* 0x000fe20000410000 */
[----:B------:R-:W-:Y:S01]  /*11c40*/  LDSM.16.MT88.4 R76, [R41+0x4c00] ;  /* 0x004c0000294c783b */ /* 0x000fe20000004200 */
[-CC-:B------:R-:W-:Y:S01]  /*11c50*/  FFMA.FTZ R68, R108, R3.reuse, -R42.reuse ;  /* 0x000000036c447223 */ /* 0x180fe2000001082a */
[----:B------:R-:W-:Y:S01]  /*11c60*/  FFMA.FTZ R83, R123, R3, -R42 ;  /* 0x000000037b537223 */ /* 0x000fe2000001082a */
[C---:B------:R-:W-:Y:S03]  /*11c70*/  FMUL.FTZ R4, R23.reuse, R80 ;  /* 0x0000005017047220 */ /* 0x040fe60000410000 */
[----:B------:R-:W-:Y:S01]  /*11c80*/  MUFU.EX2 R101, R101 ;  /* 0x0000006500657308 */ /* 0x000fe20000000800 */
[----:B------:R-:W-:Y:S01]  /*11c90*/  FMUL.FTZ R5, R23, R81 ;  /* 0x0000005117057220 */ /* 0x000fe20000410000 */
[-C--:B------:R-:W-:Y:S01]  /*11ca0*/  FFMA.FTZ R70, R106, R3.reuse, -R46 ;  /* 0x000000036a467223 */ /* 0x080fe2000001082e */
[-C--:B------:R-:W-:Y:S01]  /*11cb0*/  FFMA.FTZ R106, R117, R3.reuse, -R42 ;  /* 0x00000003756a7223 */ /* 0x080fe2000001082a */
[-C--:B------:R-:W-:Y:S01]  /*11cc0*/  FFMA.FTZ R71, R112, R3.reuse, -R46 ;  /* 0x0000000370477223 */ /* 0x080fe2000001082e */
[----:B------:R-:W-:Y:S01]  /*11cd0*/  FFMA.FTZ R104, R23, R164, R104 ;  /* 0x000000a417687223 */ /* 0x000fe20000010068 */
[-CC-:B------:R-:W-:Y:S01]  /*11ce0*/  FFMA.FTZ R81, R129, R3.reuse, -R46.reuse ;  /* 0x0000000381517223 */ /* 0x180fe2000001082e */
[----:B------:R-:W-:Y:S03]  /*11cf0*/  FFMA.FTZ R80, R127, R3, -R46 ;  /* 0x000000037f507223 */ /* 0x000fe6000001082e */
[----:B------:R-:W5:Y:S01]  /*11d00*/  MUFU.EX2 R92, R92 ;  /* 0x0000005c005c7308 */ /* 0x000f620000000800 */
[C---:B---3--:R-:W-:Y:S05]  /*11d10*/  HMMA.16816.F32 R4, R24.reuse, R12, R4 ;  /* 0x0000000c1804723c */ /* 0x048fea0000001804 */
[C---:B------:R-:W-:Y:S01]  /*11d20*/  FMUL.FTZ R12, R23.reuse, R72 ;  /* 0x00000048170c7220 */ /* 0x040fe20000410000 */
[----:B------:R-:W-:Y:S03]  /*11d30*/  FMUL.FTZ R13, R23, R73 ;  /* 0x00000049170d7220 */ /* 0x000fe60000410000 */
[----:B------:R-:W-:Y:S01]  /*11d40*/  MUFU.EX2 R97, R97 ;  /* 0x0000006100617308 */ /* 0x000fe20000000800 */
[C---:B------:R-:W-:Y:S03]  /*11d50*/  HMMA.16816.F32 R8, R24.reuse, R14, R8 ;  /* 0x0000000e1808723c */ /* 0x040fe60000001808 */
[C---:B------:R-:W-:Y:S01]  /*11d60*/  FMUL.FTZ R14, R22.reuse, R74 ;  /* 0x0000004a160e7220 */ /* 0x040fe20000410000 */
[----:B------:R-:W-:Y:S01]  /*11d70*/  FMUL.FTZ R15, R22, R75 ;  /* 0x0000004b160f7220 */ /* 0x000fe20000410000 */
[-CC-:B------:R-:W-:Y:S01]  /*11d80*/  FFMA.FTZ R75, R141, R3.reuse, -R42.reuse ;  /* 0x000000038d4b7223 */ /* 0x180fe2000001082a */
[-C--:B------:R-:W-:Y:S03]  /*11d90*/  FFMA.FTZ R74, R131, R3.reuse, -R42 ;  /* 0x00000003834a7223 */ /* 0x080fe6000001082a */
[----:B------:R-:W3:Y:S01]  /*11da0*/  MUFU.EX2 R90, R90 ;  /* 0x0000005a005a7308 */ /* 0x000ee20000000800 */
[----:B------:R-:W-:Y:S01]  /*11db0*/  FFMA.FTZ R72, R17, R3, -R46 ;  /* 0x0000000311487223 */ /* 0x000fe2000001082e */
[----:B------:R-:W-:Y:S01]  /*11dc0*/  FMUL.FTZ R17, R23, R69 ;  /* 0x0000004517117220 */ /* 0x000fe20000410000 */
[-C--:B------:R-:W-:Y:S01]  /*11dd0*/  FFMA.FTZ R69, R110, R3.reuse, -R42 ;  /* 0x000000036e457223 */ /* 0x080fe2000001082a */
[C---:B-1----:R-:W-:Y:S03]  /*11de0*/  HMMA.16816.F32 R12, R24.reuse, R28, R12 ;  /* 0x0000001c180c723c */ /* 0x042fe6000000180c */
[----:B------:R-:W-:Y:S03]  /*11df0*/  FFMA.FTZ R73, R165, R3, -R46 ;  /* 0x00000003a5497223 */ /* 0x000fe6000001082e */
[----:B------:R-:W-:Y:S01]  /*11e00*/  MUFU.EX2 R93, R93 ;  /* 0x0000005d005d7308 */ /* 0x000fe20000000800 */
[----:B------:R-:W-:Y:S01]  /*11e10*/  FFMA.FTZ R111, R22, R163, R111 ;  /* 0x000000a3166f7223 */ /* 0x000fe2000001006f */
[----:B------:R-:W-:Y:S01]  /*11e20*/  FADD.FTZ R104, R102, R104 ;  /* 0x0000006866687221 */ /* 0x000fe20000010000 */
[----:B------:R-:W-:Y:S01]  /*11e30*/  FFMA.FTZ R108, R115, R3, -R46 ;  /* 0x00000003736c7223 */ /* 0x000fe2000001082e */
[----:B------:R-:W-:Y:S01]  /*11e40*/  HMMA.16816.F32 R16, R24, R30, R16 ;  /* 0x0000001e1810723c */ /* 0x000fe20000001810 */
[----:B------:R-:W1:Y:S02]  /*11e50*/  LDSM.16.MT88.4 R28, [R41+0x3800] ;  /* 0x00380000291c783b */ /* 0x000e640000004200 */
[----:B----4-:R-:W-:Y:S03]  /*11e60*/  F2FP.F16.F32.PACK_AB R24, R94, R107 ;  /* 0x0000006b5e18723e */ /* 0x010fe600000000ff */
[----:B------:R-:W4:Y:S01]  /*11e70*/  MUFU.EX2 R88, R88 ;  /* 0x0000005800587308 */ /* 0x000f220000000800 */
[----:B-----5:R-:W-:Y:S01]  /*11e80*/  F2FP.F16.F32.PACK_AB R25, R92, R101 ;  /* 0x000000655c19723e */ /* 0x020fe200000000ff */
        /* <DEDUP_REMOVED lines=9> */
[----:B------:R-:W-:Y:S01]  /*11f20*/  MUFU.EX2 R66, R66 ;  /* 0x0000004200427308 */ /* 0x000fe20000000800 */
[----:B----4-:R-:W-:Y:S01]  /*11f30*/  F2FP.F16.F32.PACK_AB R27, R88, R93 ;  /* 0x0000005d581b723e */ /* 0x010fe200000000ff */
[----:B------:R-:W-:Y:S01]  /*11f40*/  FADD.FTZ R92, R92, R101 ;  /* 0x000000655c5c7221 */ /* 0x000fe20000010000 */
[----:B------:R-:W-:Y:S03]  /*11f50*/  FADD.FTZ R94, R94, R107 ;  /* 0x0000006b5e5e7221 */ /* 0x000fe60000010000 */
[----:B------:R-:W-:Y:S01]  /*11f60*/  FADD.FTZ R93, R93, R92 ;  /* 0x0000005c5d5d7221 */ /* 0x000fe20000010000 */
[----:B------:R-:W-:Y:S03]  /*11f70*/  FADD.FTZ R97, R97, R94 ;  /* 0x0000005e61617221 */ /* 0x000fe60000010000 */
[----:B------:R-:W3:Y:S01]  /*11f80*/  MUFU.EX2 R67, R67 ;  /* 0x0000004300437308 */ /* 0x000ee20000000800 */
[C---:B------:R-:W-:Y:S03]  /*11f90*/  HMMA.16816.F32 R4, R24.reuse, R32, R4 ;  /* 0x000000201804723c */ /* 0x040fe60000001804 */
[----:B------:R-:W-:Y:S01]  /*11fa0*/  FADD.FTZ R22, R88, R93 ;  /* 0x0000005d58167221 */ /* 0x000fe20000010000 */
[----:B------:R-:W-:Y:S05]  /*11fb0*/  FADD.FTZ R90, R90, R97 ;  /* 0x000000615a5a7221 */ /* 0x000fea0000010000 */
[----:B------:R-:W4:Y:S01]  /*11fc0*/  MUFU.EX2 R64, R64 ;  /* 0x0000004000407308 */ /* 0x000f220000000800 */
[C---:B------:R-:W-:Y:S01]  /*11fd0*/  HMMA.16816.F32 R8, R24.reuse, R34, R8 ;  /* 0x000000221808723c */ /* 0x040fe20000001808 */
[----:B------:R-:W5:Y:S08]  /*11fe0*/  LDSM.16.MT88.4 R32, [R40+0x800] ;  /* 0x000800002820783b */ /* 0x000f700000004200 */
[----:B------:R-:W-:Y:S01]  /*11ff0*/  MUFU.EX2 R62, R62 ;  /* 0x0000003e003e7308 */ /* 0x000fe20000000800 */
[C---:B--2---:R-:W-:Y:S03]  /*12000*/  HMMA.16816.F32 R12, R24.reuse, R36, R12 ;  /* 0x00000024180c723c */ /* 0x044fe6000000180c */
[----:B---3--:R-:W-:Y:S06]  /*12010*/  FADD.FTZ R23, R67, R22 ;  /* 0x0000001643177221 */ /* 0x008fec0000010000 */
[----:B------:R-:W2:Y:S01]  /*12020*/  MUFU.EX2 R61, R61 ;  /* 0x0000003d003d7308 */ /* 0x000ea20000000800 */
[----:B------:R-:W-:Y:S01]  /*12030*/  HMMA.16816.F32 R16, R24, R38, R16 ;  /* 0x000000261810723c */ /* 0x000fe20000001810 */
[----:B------:R-:W3:Y:S02]  /*12040*/  LDSM.16.MT88.4 R36, [R41+0x3c00] ;  /* 0x003c00002924783b */ /* 0x000ee40000004200 */
[----:B------:R-:W-:Y:S01]  /*12050*/  F2FP.F16.F32.PACK_AB R24, R66, R95 ;  /* 0x0000005f4218723e */ /* 0x000fe200000000ff */
[C---:B----4-:R-:W-:Y:S01]  /*12060*/  FADD.FTZ R23, R64.reuse, R23 ;  /* 0x0000001740177221 */ /* 0x050fe20000010000 */
[----:B------:R-:W-:Y:S01]  /*12070*/  F2FP.F16.F32.PACK_AB R25, R64, R67 ;  /* 0x000000434019723e */ /* 0x000fe200000000ff */
[----:B------:R-:W-:Y:S03]  /*12080*/  FADD.FTZ R95, R95, R90 ;  /* 0x0000005a5f5f7221 */ /* 0x000fe60000010000 */
[----:B------:R-:W4:Y:S01]  /*12090*/  MUFU.EX2 R60, R60 ;  /* 0x0000003c003c7308 */ /* 0x000f220000000800 */
[----:B------:R-:W-:Y:S09]  /*120a0*/  FADD.FTZ R95, R66, R95 ;  /* 0x0000005f425f7221 */ /* 0x000ff20000010000 */
[----:B------:R-:W1:Y:S01]  /*120b0*/  MUFU.EX2 R59, R59 ;  /* 0x0000003b003b7308 */ /* 0x000e620000000800 */
[C---:B--2---:R-:W-:Y:S01]  /*120c0*/  F2FP.F16.F32.PACK_AB R26, R61.reuse, R62 ;  /* 0x0000003e3d1a723e */ /* 0x044fe200000000ff */
[----:B------:R-:W-:Y:S04]  /*120d0*/  FADD.FTZ R62, R62, R95 ;  /* 0x0000005f3e3e7221 */ /* 0x000fe80000010000 */
[----:B------:R-:W-:Y:S04]  /*120e0*/  FADD.FTZ R61, R61, R62 ;  /* 0x0000003e3d3d7221 */ /* 0x000fe80000010000 */
[----:B------:R-:W-:Y:S01]  /*120f0*/  MUFU.EX2 R56, R56 ;  /* 0x0000003800387308 */ /* 0x000fe20000000800 */
[----:B----4-:R-:W-:Y:S09]  /*12100*/  FADD.FTZ R22, R60, R23 ;  /* 0x000000173c167221 */ /* 0x010ff20000010000 */
[----:B------:R-:W2:Y:S01]  /*12110*/  MUFU.EX2 R53, R53 ;  /* 0x0000003500357308 */ /* 0x000ea20000000800 */
[C---:B-1----:R-:W-:Y:S01]  /*12120*/  FADD.FTZ R22, R59.reuse, R22 ;  /* 0x000000163b167221 */ /* 0x042fe20000010000 */
[----:B------:R-:W-:Y:S08]  /*12130*/  F2FP.F16.F32.PACK_AB R27, R59, R60 ;  /* 0x0000003c3b1b723e */ /* 0x000ff000000000ff */
[----:B------:R-:W-:Y:S01]  /*12140*/  MUFU.EX2 R57, R57 ;  /* 0x0000003900397308 */ /* 0x000fe20000000800 */
[C---:B------:R-:W-:Y:S09]  /*12150*/  HMMA.16816.F32 R4, R24.reuse, R28, R4 ;  /* 0x0000001c1804723c */ /* 0x040ff20000001804 */
        /* <DEDUP_REMOVED lines=10> */
[C---:B-1----:R-:W-:Y:S01]  /*12200*/  F2FP.F16.F32.PACK_AB R25, R52.reuse, R57 ;  /* 0x000000393419723e */ /* 0x042fe200000000ff */
[----:B------:R-:W-:Y:S03]  /*12210*/  FADD.FTZ R57, R57, R22 ;  /* 0x0000001639397221 */ /* 0x000fe60000010000 */
[----:B------:R-:W1:Y:S01]  /*12220*/  MUFU.EX2 R49, R49 ;  /* 0x0000003100317308 */ /* 0x000e620000000800 */
[----:B------:R-:W-:Y:S01]  /*12230*/  FADD.FTZ R53, R53, R56 ;  /* 0x0000003835357221 */ /* 0x000fe20000010000 */
[----:B------:R-:W-:Y:S08]  /*12240*/  FADD.FTZ R52, R52, R57 ;  /* 0x0000003934347221 */ /* 0x000ff00000010000 */
[----:B------:R-:W2:Y:S01]  /*12250*/  MUFU.EX2 R54, R54 ;  /* 0x0000003600367308 */ /* 0x000ea20000000800 */
[C---:B-----5:R-:W-:Y:S01]  /*12260*/  F2FP.F16.F32.PACK_AB R26, R47.reuse, R50 ;  /* 0x000000322f1a723e */ /* 0x060fe200000000ff */
        /* <DEDUP_REMOVED lines=8> */
[C---:B---3--:R-:W-:Y:S09]  /*122f0*/  HMMA.16816.F32 R4, R24.reuse, R36, R4 ;  /* 0x000000241804723c */ /* 0x048ff20000001804 */
        /* <DEDUP_REMOVED lines=110> */
.L_x_9292:
        /* <DEDUP_REMOVED lines=10> */
.L_x_9308:
        /* <DEDUP_REMOVED lines=46> */
[----:B------:R-:W-:Y:S01]  /*12d60*/  STS [R17+0x200], R82 ;  /* 0x0002005211007388 */ /* 0x000fe20000000800 */
        /* <DEDUP_REMOVED lines=10> */
[----:B------:R-:W4:Y:S01]  /*12e10*/  LD.E.U8 R9, desc[UR4][R84.64+0x1c8] ;  /* 0x0001c80454097980 */ /* 0x000f22000c101100 */
[----:B------:R-:W-:-:S03]  /*12e20*/  ISETP.NE.AND P0, PT, R149, -0x1, PT ;  /* 0xffffffff9500780c */ /* 0x000fc60003f05270 */
[----:B------:R-:W3:Y:S04]  /*12e30*/  LD.E.64 R28, desc[UR4][R84.64+0x90] ;  /* 0x00009004541c7980 */ /* 0x000ee8000c101b00 */
[----:B------:R-:W3:Y:S04]  /*12e40*/  LD.E.64 R22, desc[UR4][R84.64+0x88] ;  /* 0x0000880454167980 */ /* 0x000ee8000c101b00 */
[----:B-1----:R1:W5:Y:S04]  /*12e50*/  LD.E.64 R20, desc[UR4][R84.64+0x70] ;  /* 0x0000700454147980 */ /* 0x002368000c101b00 */
[----:B------:R-:W3:Y:S04]  /*12e60*/  @!P0 LD.E.64 R16, desc[UR4][R84.64+0x80] ;  /* 0x0000800454108980 */ /* 0x000ee8000c101b00 */
[----:B--2---:R1:W5:Y:S01]  /*12e70*/  LD.E.64 R18, desc[UR4][R84.64+0xa0] ;  /* 0x0000a00454127980 */ /* 0x004362000c101b00 */
[----:B----4-:R-:W-:-:S13]  /*12e80*/  ISETP.NE.AND P1, PT, R9, RZ, PT ;  /* 0x000000ff0900720c */ /* 0x010fda0003f25270 */
[----:B------:R-:W2:Y:S04]  /*12e90*/  @!P1 LD.E R10, desc[UR4][R84.64+0x60] ;  /* 0x00006004540a9980 */ /* 0x000ea8000c101900 */
[----:B------:R-:W4:Y:S01]  /*12ea0*/  @!P1 LD.E R9, desc[UR4][R84.64+0xb4] ;  /* 0x0000b40454099980 */ /* 0x000f22000c101900 */
[----:B---3--:R-:W-:Y:S01]  /*12eb0*/  LOP3.LUT R8, R15, 0x18, R13, 0x78, !PT ;  /* 0x000000180f087812 */ /* 0x008fe200078e780d */
[----:B------:R-:W-:-:S03]  /*12ec0*/  @!P0 IMAD.WIDE.U32 R14, R16, R146, RZ ;  /* 0x00000092100e8225 */ /* 0x000fc600078e00ff */
[----:B------:R-:W-:Y:S01]  /*12ed0*/  LOP3.LUT R8, R8, 0x1f20, R13, 0xf8, !PT ;  /* 0x00001f2008087812 */ /* 0x000fe200078ef80d */
[----:B------:R-:W-:-:S03]  /*12ee0*/  @!P0 IMAD R5, R17, R146, RZ ;  /* 0x0000009211058224 */ /* 0x000fc600078e02ff */
[----:B------:R-:W-:Y:S01]  /*12ef0*/  LEA R3, R8, R3, 0x1 ;  /* 0x0000000308037211 */ /* 0x000fe200078e08ff */
[----:B------:R-:W-:Y:S01]  /*12f00*/  @!P0 IMAD.IADD R5, R15, 0x1, R5 ;  /* 0x000000010f058824 */ /* 0x000fe200078e0205 */
[----:B------:R-:W-:Y:S01]  /*12f10*/  @!P0 MOV R8, R14 ;  /* 0x0000000e00088202 */ /* 0x000fe20000000f00 */
[----:B------:R-:W-:Y:S01]  /*12f20*/  IMAD.SHL.U32 R17, R147, 0x40, RZ ;  /* 0x0000004093117824 */ /* 0x000fe200078e00ff */
[----:B------:R-:W-:Y:S01]  /*12f30*/  LOP3.LUT R14, R13, 0x18, RZ, 0xc0, !PT ;  /* 0x000000180d0e7812 */ /* 0x000fe200078ec0ff */
[-C--:B------:R-:W-:Y:S02]  /*12f40*/  @P0 IMAD R16, R23, R149.reuse, RZ ;  /* 0x0000009517100224 */ /* 0x080fe400078e02ff */
[----:B------:R-:W-:-:S04]  /*12f50*/  @P0 IMAD.WIDE.U32 R30, R22, R149, RZ ;  /* 0x00000095161e0225 */ /* 0x000fc800078e00ff */
[----:B--2---:R-:W-:-:S04]  /*12f60*/  @!P1 IMAD R10, R10, R146, R145 ;  /* 0x000000920a0a9224 */ /* 0x004fc800078e0291 */
[----:B----4-:R-:W-:Y:S02]  /*12f70*/  @!P1 IMAD R9, R10, R9, RZ ;  /* 0x000000090a099224 */ /* 0x010fe400078e02ff */
        /* <DEDUP_REMOVED lines=8> */
.L_x_9301:
        /* <DEDUP_REMOVED lines=47> */
.L_x_9303:
[----:B------:R-:W-:Y:S05]  /*132f0*/  BSYNC.RECONVERGENT B0 ;  /* 0x0000000000007941 */ /* 0x000fea0003800200 */
.L_x_9302:
[----:B------:R-:W-:Y:S01]  /*13300*/  MOV R145, 0x0 ;  /* 0x0000000000917802 */ /* 0x000fe20000000f00 */
[----:B---3--:R1:W-:Y:S03]  /*13310*/  @!P2 ST.E.128 desc[UR4][R26.64], R12 ;  /* 0x0000000c1a00a985 */ /* 0x0083e6000c101d04 */
[----:B-12-4-:R-:W-:Y:S05]  /*13320*/  @P1 RET.REL.NODEC R144 `(_ZN5flash24flash_fwd_splitkv_kernelI23Flash_fwd_kernel_traitsILi32ELi64ELi128ELi4ELb0ELb0EN7cutlass6half_tE19Flash_kernel_traitsILi32ELi64ELi128ELi4ES3_EELb0ELb1ELb0ELb0ELb1ELb1ELb0ELb1EEEvNS_16Flash_fwd_paramsE) ;  /* 0xfffffecc90341950 */ /* 0x016fea0003c3ffff */
        /* <DEDUP_REMOVED lines=12> */
[----:B-1----:R-:W-:Y:S05]  /*133f0*/  RET.REL.NODEC R144 `(_ZN5flash24flash_fwd_splitkv_kernelI23Flash_fwd_kernel_traitsILi32ELi64ELi128ELi4ELb0ELb0EN7cutlass6half_tE19Flash_kernel_traitsILi32ELi64ELi128ELi4ES3_EELb0ELb1ELb0ELb0ELb1ELb1ELb0ELb1EEEvNS_16Flash_fwd_paramsE) ;  /* 0xfffffecc90007950 */ /* 0x002fea0003c3ffff */
.L_x_9300:
[----:B------:R-:W-:Y:S01]  /*13400*/  MOV R4, 0x2 ;  /* 0x0000000200047802 */ /* 0x000fe20000000f00 */
[----:B------:R-:W-:Y:S01]  /*13410*/  IMAD.MOV.U32 R3, RZ, RZ, 0x1f ;  /* 0x0000001fff037424 */ /* 0x000fe200078e00ff */
[----:B------:R-:W-:-:S07]  /*13420*/  MOV R5, 0xffffffff ;  /* 0xffffffff00057802 */ /* 0x000fce0000000f00 */
[----:B-1---5:R-:W-:Y:S05]  /*13430*/  WARPSYNC.COLLECTIVE R5, `(.L_x_9304) ;  /* 0x0000000005087348 */ /* 0x022fea0003c00000 */
[----:B------:R2:W3:Y:S02]  /*13440*/  SHFL.BFLY P0, R11, R164, R4, R3 ;  /* 0x0c000004a40b7389 */ /* 0x0004e40000000003 */
[----:B-123-5:R-:W-:Y:S05]  /*13450*/  ENDCOLLECTIVE ;  /* 0x000000000000791b */ /* 0x02efea0003800000 */
.L_x_9304:
[----:B------:R-:W-:Y:S02]  /*13460*/  IMAD.MOV.U32 R9, RZ, RZ, R11 ;  /* 0x000000ffff097224 */ /* 0x000fe400078e000b */
[----:B------:R-:W-:Y:S02]  /*13470*/  IMAD.MOV.U32 R4, RZ, RZ, 0x1 ;  /* 0x00000001ff047424 */ /* 0x000fe400078e00ff */
[----:B------:R-:W-:-:S05]  /*13480*/  FADD.FTZ R9, R9, R164 ;  /* 0x000000a409097221 */ /* 0x000fca0000010000 */
[----:B------:R-:W-:-:S07]  /*13490*/  MOV R164, R9 ;  /* 0x0000000900a47202 */ /* 0x000fce0000000f00 */
[----:B------:R-:W-:Y:S05]  /*134a0*/  WARPSYNC.COLLECTIVE R5, `(.L_x_9305) ;  /* 0x0000000005087348 */ /* 0x000fea0003c00000 */
[----:B------:R1:W2:Y:S02]  /*134b0*/  SHFL.BFLY P0, R11, R164, R4, R3 ;  /* 0x0c000004a40b7389 */ /* 0x0002a40000000003 */
[----:B-12---:R-:W-:Y:S05]  /*134c0*/  ENDCOLLECTIVE ;  /* 0x000000000000791b */ /* 0x006fea0003800000 */
.L_x_9305:
[----:B------:R-:W-:Y:S01]  /*134d0*/  MOV R164, R163 ;  /* 0x000000a300a47202 */ /* 0x000fe20000000f00 */
[----:B------:R-:W-:Y:S01]  /*134e0*/  IMAD.MOV.U32 R4, RZ, RZ, 0x2 ;  /* 0x00000002ff047424 */ /* 0x000fe200078e00ff */
[----:B------:R-:W-:-:S07]  /*134f0*/  MOV R6, R11 ;  /* 0x0000000b00067202 */ /* 0x000fce0000000f00 */
[----:B------:R-:W-:Y:S05]  /*13500*/  WARPSYNC.COLLECTIVE R5, `(.L_x_9306) ;  /* 0x0000000005087348 */ /* 0x000fea0003c00000 */
[----:B------:R1:W2:Y:S02]  /*13510*/  SHFL.BFLY P0, R11, R164, R4, R3 ;  /* 0x0c000004a40b7389 */ /* 0x0002a40000000003 */
[----:B-12---:R-:W-:Y:S05]  /*13520*/  ENDCOLLECTIVE ;  /* 0x000000000000791b */ /* 0x006fea0003800000 */
.L_x_9306:
[----:B------:R-:W-:Y:S01]  /*13530*/  FADD.FTZ R6, R9, R6 ;  /* 0x0000000609067221 */ /* 0x000fe20000010000 */
[----:B------:R-:W-:Y:S01]  /*13540*/  FADD.FTZ R8, R11, R163 ;  /* 0x000000a30b087221 */ /* 0x000fe20000010000 */
[----:B------:R-:W-:-:S04]  /*13550*/  MOV R4, 0x1 ;  /* 0x0000000100047802 */ /* 0x000fc80000000f00 */
[----:B------:R-:W-:-:S07]  /*13560*/  MOV R164, R8 ;  /* 0x0000000800a47202 */ /* 0x000fce0000000f00 */
[----:B------:R-:W-:Y:S05]  /*13570*/  WARPSYNC.COLLECTIVE R5, `(.L_x_9307) ;  /* 0x0000000005087348 */ /* 0x000fea0003c00000 */
[----:B------:R1:W2:Y:S02]  /*13580*/  SHFL.BFLY P0, R11, R164, R4, R3 ;  /* 0x0c000004a40b7389 */ /* 0x0002a40000000003 */
[----:B-12---:R-:W-:Y:S05]  /*13590*/  ENDCOLLECTIVE ;  /* 0x000000000000791b */ /* 0x006fea0003800000 */
.L_x_9307:
[----:B------:R-:W-:Y:S05]  /*135a0*/  BRA `(.L_x_9308) ;  /* 0xfffffff400347947 */ /* 0x000fea000383ffff */
.L_x_9309:
        /* <DEDUP_REMOVED lines=13> */
.L_x_10329:


//--------------------- .text._ZN5flash24flash_fwd_splitkv_kernelI23Flash_fwd_kernel_traitsILi32ELi64ELi128ELi4ELb0ELb0EN7cutlass6half_tE19Flash_kernel_traitsILi32ELi64ELi128ELi4ES3_EELb0ELb1ELb1ELb0ELb0ELb0ELb0ELb1EEEvNS_16Flash_fwd_paramsE --------------------------
	.section	.text._ZN5flash24flash_fwd_splitkv_kernelI23Flash_fwd_kernel_traitsILi32ELi64ELi128ELi4ELb0ELb0EN7cutlass6half_tE19Flash_kernel_traitsILi32ELi64ELi128ELi4ES3_EELb0ELb1ELb1ELb0ELb0ELb0ELb0ELb1EEEvNS_16Flash_fwd_paramsE,"ax",@progbits
	.align	128
        .global         _ZN5flash24flash_fwd_splitkv_kernelI23Flash_fwd_kernel_traitsILi32ELi64ELi128ELi4ELb0ELb0EN7cutlass6half_tE19Flash_kernel_traitsILi32ELi64ELi128ELi4ES3_EELb0ELb1ELb1ELb0ELb0ELb0ELb0ELb1EEEvNS_16Flash_fwd_paramsE
        .type           _ZN5flash24flash_fwd_splitkv_kernelI23Flash_fwd_kernel_traitsILi32ELi64ELi128ELi4ELb0ELb0EN7cutlass6half_tE19Flash_kernel_traitsILi32ELi64ELi128ELi4ES3_EELb0ELb1ELb1ELb0ELb0ELb0ELb0ELb1EEEvNS_16Flash_fwd_paramsE,@function
        .size           _ZN5flash24flash_fwd_splitkv_kernelI23Flash_fwd_kernel_traitsILi32ELi64ELi128ELi4ELb0ELb0EN7cutlass6half_tE19Flash_kernel_traitsILi32ELi64ELi128ELi4ES3_EELb0ELb1ELb1ELb0ELb0ELb0ELb0ELb1EEEvNS_16Flash_fwd_paramsE,(.L_x_10330 - _ZN5flash24flash_fwd_splitkv_kernelI23Flash_fwd_kernel_traitsILi32ELi64ELi128ELi4ELb0ELb0EN7cutlass6half_tE19Flash_kernel_traitsILi32ELi64ELi128ELi4ES3_EELb0ELb1ELb1ELb0ELb0ELb0ELb0ELb1EEEvNS_16Flash_fwd_paramsE)
        .other          _ZN5flash24flash_fwd_splitkv_kernelI23Flash_fwd_kernel_traitsILi32ELi64ELi128ELi4ELb0ELb0EN7cutlass6half_tE19Flash_kernel_traitsILi32ELi64ELi128ELi4ES3_EELb0ELb1ELb1ELb0ELb0ELb0ELb0ELb1EEEvNS_16Flash_fwd_paramsE,@"STO_CUDA_ENTRY STV_DEFAULT"
_ZN5flash24flash_fwd_splitkv_kernelI23Flash_fwd_kernel_traitsILi32ELi64ELi128ELi4ELb0ELb0EN7cutlass6half_tE19Flash_kernel_traitsILi32ELi64ELi128ELi4ES3_EELb0ELb1ELb1ELb0ELb0ELb0ELb0ELb1EEEvNS_16Flash_fwd_paramsE:
.text._ZN5flash24flash_fwd_splitkv_kernelI23Flash_fwd_kernel_traitsILi32ELi64ELi128ELi4ELb0ELb0EN7cutlass6half_tE19Flash_kernel_traitsILi32ELi64ELi128ELi4ES3_EELb0ELb1ELb1ELb0ELb0ELb0ELb0ELb1EEEvNS_16Flash_fwd_paramsE:
[----:B------:R-:W-:Y:S01]  /*0000*/  LDC R1, c[0x0][0x37c] ;  /* 0x0000df00ff017b82 */ /* 0x000fe20000000800 */
[----:B------:R-:W1:Y:S07]  /*0010*/  S2R R168, SR_CTAID.Z ;  /* 0x0000000000a87919 */ /* 0x000e6e0000002700 */
[----:B------:R-:W2:Y:S01]  /*0020*/  S2UR UR11, SR_CTAID.X ;  /* 0x00000000000b79c3 */ /* 0x000ea20000002500 */
[----:B------:R-:W-:Y:S01]  /*0030*/  BSSY.RECONVERGENT B3, `(.L_x_9310) ;  /* 0x0000005000037945 */ /* 0x000fe20003800200 */
[----:B------:R-:W-:-:S06]  /*0040*/  MOV R166, 0x80 ;  /* 0x0000008000a67802 */ /* 0x000fcc0000000f00 */
[----:B------:R-:W3:Y:S08]  /*0050*/  S2UR UR10, SR_CTAID.Y ;  /* 0x00000000000a79c3 */ /* 0x000ef00000002600 */
[----:B------:R-:W4:Y:S02]  /*0060*/  LDC.64 R84, c[0x0][0x348] ;  /* 0x0000d200ff547b82 */ /* 0x000f240000000a00 */
[----:B-1234-:R-:W-:Y:S05]  /*0070*/  CALL.REL.NOINC `($_ZN5flash24flash_fwd_splitkv_kernelI23Flash_fwd_kernel_traitsILi32ELi64ELi128ELi4ELb0ELb0EN7cutlass6half_tE19Flash_kernel_traitsILi32ELi64ELi128ELi4ES3_EELb0ELb1ELb1ELb0ELb0ELb0ELb0ELb1EEEvNS_16Flash_fwd_paramsE$_ZN5flash30compute_attn_1rowblock_splitkvI23Flash_fwd_kernel_traitsILi32ELi64ELi128ELi4ELb0ELb0EN7cutlass6half_tE19Flash_kernel_traitsILi32ELi64ELi128ELi4ES3_EELb0ELb1ELb1ELb0ELb0ELb0ELb0ELb1ENS_16Flash_fwd_paramsEEEvRKT8_iiiii) ;  /* 0x0000000000087944 */ /* 0x01efea0003c00000 */
[----:B------:R-:W-:Y:S05]  /*0080*/  BSYNC.RECONVERGENT B3 ;  /* 0x0000000000037941 */ /* 0x000fea0003800200 */
.L_x_9310:
[----:B------:R-:W-:Y:S05]  /*0090*/  EXIT ;  /* 0x000000000000794d */ /* 0x000fea0003800000 */
        .type           $_ZN5flash24flash_fwd_splitkv_kernelI23Flash_fwd_kernel_traitsILi32ELi64ELi128ELi4ELb0ELb0EN7cutlass6half_tE19Flash_kernel_traitsILi32ELi64ELi128ELi4ES3_EELb0ELb1ELb1ELb0ELb0ELb0ELb0ELb1EEEvNS_16Flash_fwd_paramsE$_ZN5flash30compute_attn_1rowblock_splitkvI23Flash_fwd_kernel_traitsILi32ELi64ELi128ELi4ELb0ELb0EN7cutlass6half_tE19Flash_kernel_traitsILi32ELi64ELi128ELi4ES3_EELb0ELb1ELb1ELb0ELb0ELb0ELb0ELb1ENS_16Flash_fwd_paramsEEEvRKT8_iiiii,@function
        .size           $_ZN5flash24flash_fwd_splitkv_kernelI23Flash_fwd_kernel_traitsILi32ELi64ELi128ELi4ELb0ELb0EN7cutlass6half_tE19Flash_kernel_traitsILi32ELi64ELi128ELi4ES3_EELb0ELb1ELb1ELb0ELb0ELb0ELb0ELb1EEEvNS_16Flash_fwd_paramsE$_ZN5flash30compute_attn_1rowblock_splitkvI23Flash_fwd_kernel_traitsILi32ELi64ELi128ELi4ELb0ELb0EN7cutlass6half_tE19Flash_kernel_traitsILi32ELi64ELi128ELi4ES3_EELb0ELb1ELb1ELb0ELb0ELb0ELb0ELb1ENS_16Flash_fwd_paramsEEEvRKT8_iiiii,(.L_x_10330 - $_ZN5flash24flash_fwd_splitkv_kernelI23Flash_fwd_kernel_traitsILi32ELi64ELi128ELi4ELb0ELb0EN7cutlass6half_tE19Flash_kernel_traitsILi32ELi64ELi128ELi4ES3_EELb0ELb1ELb1ELb0ELb0ELb0ELb0ELb1EEEvNS_16Flash_fwd_paramsE$_ZN5flash30compute_attn_1rowblock_splitkvI23Flash_fwd_kernel_traitsILi32ELi64ELi128ELi4ELb0ELb0EN7cutlass6half_tE19Flash_kernel_traitsILi32ELi64ELi128ELi4ES3_EELb0ELb1ELb1ELb0ELb0ELb0ELb0ELb1ENS_16Flash_fwd_paramsEEEvRKT8_iiiii)
$_ZN5flash24flash_fwd_splitkv_kernelI23Flash_fwd_kernel_traitsILi32ELi64ELi128ELi4ELb0ELb0EN7cutlass6half_tE19Flash_kernel_traitsILi32ELi64ELi128ELi4ES3_EELb0ELb1ELb1ELb0ELb0ELb0ELb0ELb1EEEvNS_16Flash_fwd_paramsE$_ZN5flash30compute_attn_1rowblock_splitkvI23Flash_fwd_kernel_traitsILi32ELi64ELi128ELi4ELb0ELb0EN7cutlass6half_tE19Flash_kernel_traitsILi32ELi64ELi128ELi4ES3_EELb0ELb1ELb1ELb0ELb0ELb0ELb0ELb1ENS_16Flash_fwd_paramsEEEvRKT8_iiiii:
        /* <DEDUP_REMOVED lines=39> */
.L_x_9312:
[----:B------:R-:W-:Y:S05]  /*0310*/  BSYNC.RECONVERGENT B0 ;  /* 0x0000000000007941 */ /* 0x000fea0003800200 */
.L_x_9311:
[----:B------:R-:W-:Y:S04]  /*0320*/  BSSY.RECONVERGENT B0, `(.L_x_9313) ;  /* 0x0000007000007945 */ /* 0x000fe80003800200 */
[----:B------:R-:W-:Y:S05]  /*0330*/  @!P3 BRA `(.L_x_9314) ;  /* 0x000000000014b947 */ /* 0x000fea0003800000 */
[----:B------:R-:W3:Y:S02]  /*0340*/  LD.E.U8 R0, desc[UR4][R84.64+0x1b2] ;  /* 0x0001b20454007980 */ /* 0x000ee4000c101100 */
[----:B---3--:R-:W-:-:S13]  /*0350*/  ISETP.NE.AND P1, PT, R0, RZ, PT ;  /* 0x000000ff0000720c */ /* 0x008fda0003f25270 */
[----:B------:R-:W3:Y:S02]  /*0360*/  @P1 LD.E R0, desc[UR4][R6.64+0x4] ;  /* 0x0000040406001980 */ /* 0x000ee4000c101900 */
[----:B---3-5:R-:W-:-:S06]  /*0370*/  @P1 IADD3 R69, PT, PT, R0, -R11, RZ ;  /* 0x8000000b00451210 */ /* 0x028fcc0007ffe0ff */
[----:B------:R3:W5:Y:S02]  /*0380*/  @!P1 LD.E R69, desc[UR4][R6.64] ;  /* 0x0000000406459980 */ /* 0x000764000c101900 */
.L_x_9314:
[----:B------:R-:W-:Y:S05]  /*0390*/  BSYNC.RECONVERGENT B0 ;  /* 0x0000000000007941 */ /* 0x000fea0003800200 */
.L_x_9313:
[----:B------:R-:W-:Y:S01]  /*03a0*/  BSSY.RECONVERGENT B1, `(.L_x_9315) ;  /* 0x0000012000017945 */ /* 0x000fe20003800200 */
[----:B-----5:R-:W-:Y:S02]  /*03b0*/  @P5 IADD3 R169, PT, PT, -R170, R3, RZ ;  /* 0x00000003aaa95210 */ /* 0x020fe40007ffe1ff */
[----:B------:R-:W-:Y:S01]  /*03c0*/  IADD3 R69, PT, PT, R69, -R10, RZ ;  /* 0x8000000a45457210 */ /* 0x000fe20007ffe0ff */
[----:B------:R-:W-:Y:S06]  /*03d0*/  @!P0 BRA `(.L_x_9316) ;  /* 0x0000000000148947 */ /* 0x000fec0003800000 */
[----:B------:R-:W-:-:S04]  /*03e0*/  IADD3 R2, P0, PT, R4, UR9, RZ ;  /* 0x0000000904027c10 */ /* 0x000fc8000ff1e0ff */
[----:B------:R-:W-:-:S06]  /*03f0*/  IADD3.X R3, PT, PT, R5, UR8, RZ, P0, !PT ;  /* 0x0000000805037c10 */ /* 0x000fcc00087fe4ff */
[----:B------:R-:W4:Y:S02]  /*0400*/  LD.E R3, desc[UR4][R2.64] ;  /* 0x0000000402037980 */ /* 0x000f24000c101900 */
[----:B----4-:R-:W-:Y:S01]  /*0410*/  IMAD.IADD R62, R3, 0x1, -R10 ;  /* 0x00000001033e7824 */ /* 0x010fe200078e0a0a */
[----:B------:R-:W-:Y:S05]  /*0420*/  BRA `(.L_x_9317) ;  /* 0x0000000000247947 */ /* 0x000fea0003800000 */
.L_x_9316:
[----:B------:R-:W4:Y:S01]  /*0430*/  LD.E.64 R2, desc[UR4][R84.64+0x108] ;  /* 0x0001080454027980 */ /* 0x000f22000c101b00 */
[----:B------:R-:W-:Y:S01]  /*0440*/  BSSY.RECONVERGENT B0, `(.L_x_9318) ;  /* 0x0000006000007945 */ /* 0x000fe20003800200 */
[----:B------:R-:W-:Y:S01]  /*0450*/  IMAD.MOV.U32 R62, RZ, RZ, RZ ;  /* 0x000000ffff3e7224 */ /* 0x000fe200078e00ff */
[----:B----4-:R-:W-:-:S04]  /*0460*/  ISETP.NE.U32.AND P0, PT, R2, RZ, PT ;  /* 0x000000ff0200720c */ /* 0x010fc80003f05070 */
[----:B------:R-:W-:-:S13]  /*0470*/  ISETP.NE.AND.EX P0, PT, R3, RZ, PT, P0 ;  /* 0x000000ff0300720c */ /* 0x000fda0003f05300 */
[----:B------:R-:W-:Y:S05]  /*0480*/  @!P0 BRA `(.L_x_9319) ;  /* 0x0000000000048947 */ /* 0x000fea0003800000 */
[----:B------:R4:W5:Y:S02]  /*0490*/  LD.E R62, desc[UR4][R84.64+0xbc] ;  /* 0x0000bc04543e7980 */ /* 0x000964000c101900 */
.L_x_9319:
[----:B------:R-:W-:Y:S05]  /*04a0*/  BSYNC.RECONVERGENT B0 ;  /* 0x0000000000007941 */ /* 0x000fea0003800200 */
.L_x_9318:
[----:B-----5:R-:W-:Y:S02]  /*04b0*/  IADD3 R62, PT, PT, R69, R62, RZ ;  /* 0x0000003e453e7210 */ /* 0x020fe40007ffe0ff */
.L_x_9317:
[----:B------:R-:W-:Y:S05]  /*04c0*/  BSYNC.RECONVERGENT B1 ;  /* 0x0000000000017941 */ /* 0x000fea0003800200 */
.L_x_9315:
[----:B------:R-:W-:Y:S01]  /*04d0*/  USHF.L.U32 UR12, UR11, 0x6, URZ ;  /* 0x000000060b0c7899 */ /* 0x000fe200080006ff */
[----:B------:R-:W-:-:S05]  /*04e0*/  MOV R167, 0x0 ;  /* 0x0000000000a77802 */ /* 0x000fca0000000f00 */
[----:B------:R-:W-:-:S13]  /*04f0*/  ISETP.GT.AND P0, PT, R169, UR12, PT ;  /* 0x0000000ca9007c0c */ /* 0x000fda000bf04270 */
[----:B-1234-:R-:W-:Y:S05]  /*0500*/  @!P0 RET.REL.NODEC R166 `(_ZN5flash24flash_fwd_splitkv_kernelI23Flash_fwd_kernel_traitsILi32ELi64ELi128ELi4ELb0ELb0EN7cutlass6half_tE19Flash_kernel_traitsILi32ELi64ELi128ELi4ES3_EELb0ELb1ELb1ELb0ELb0ELb0ELb0ELb1EEEvNS_16Flash_fwd_paramsE) ;  /* 0xfffffff8a6bc8950 */ /* 0x01efea0003c3ffff */
[----:B------:R-:W2:Y:S04]  /*0510*/  LD.E R3, desc[UR4][R84.64+0x188] ;  /* 0x0001880454037980 */ /* 0x000ea8000c101900 */
[----:B------:R-:W3:Y:S04]  /*0520*/  LD.E R9, desc[UR4][R84.64+0xb8] ;  /* 0x0000b80454097980 */ /* 0x000ee8000c101900 */
[----:B------:R-:W4:Y:S01]  /*0530*/  LD.E R7, desc[UR4][R84.64+0x184] ;  /* 0x0001840454077980 */ /* 0x000f22000c101900 */
[----:B------:R-:W-:Y:S02]  /*0540*/  IMAD.U32 R0, RZ, RZ, UR11 ;  /* 0x0000000bff007e24 */ /* 0x000fe4000f8e00ff */
[----:B------:R-:W-:Y:S01]  /*0550*/  VIADD R5, R62, 0x7f ;  /* 0x0000007f3e057836 */ /* 0x000fe20000000000 */
[----:B------:R-:W1:Y:S01]  /*0560*/  S2R R63, SR_TID.X ;  /* 0x00000000003f7919 */ /* 0x000e620000002100 */
[----:B------:R-:W-:-:S02]  /*0570*/  IMAD R0, R0, 0x40, -R169 ;  /* 0x0000004000007824 */ /* 0x000fc400078e0aa9 */
[----:B------:R-:W-:Y:S01]  /*0580*/  VIADD R58, R62, UR12 ;  /* 0x0000000c3e3a7c36 */ /* 0x000fe20008000000 */
        /* <DEDUP_REMOVED lines=32> */
[----:B------:R-:W-:Y:S02]  /*0790*/  IADD3 R169, PT, PT, R169, -UR12, RZ ;  /* 0x8000000ca9a97c10 */ /* 0x000fe4000fffe0ff */
[----:B------:R-:W-:Y:S02]  /*07a0*/  SHF.R.U32.HI R63, RZ, 0x2, R63 ;  /* 0x00000002ff3f7819 */ /* 0x000fe4000001163f */
[----:B------:R-:W-:-:S04]  /*07b0*/  ISETP.NE.AND P2, PT, R14, RZ, PT ;  /* 0x000000ff0e00720c */ /* 0x000fc80003f45270 */
[----:B------:R-:W-:Y:S01]  /*07c0*/  ISETP.GE.OR P3, PT, R63, R169, P2 ;  /* 0x000000a93f00720c */ /* 0x000fe20001766670 */
[----:B------:R-:W-:Y:S01]  /*07d0*/  BSSY.RECONVERGENT B0, `(.L_x_9321) ;  /* 0x000002d000007945 */ /* 0x000fe20003800200 */
[----:B--2---:R-:W-:Y:S01]  /*07e0*/  IMAD.WIDE.U32 R18, R12, UR12, R14 ;  /* 0x0000000c0c127c25 */ /* 0x004fe2000f8e000e */
[----:B---3--:R-:W-:-:S03]  /*07f0*/  ISETP.GE.AND P4, PT, R14, R2, PT ;  /* 0x000000020e00720c */ /* 0x008fc60003f86270 */
[----:B-----5:R-:W-:-:S04]  /*0800*/  @!P0 IMAD.WIDE.U32 R8, R4, UR10, RZ ;  /* 0x0000000a04088c25 */ /* 0x020fc8000f8e00ff */
[-C--:B------:R-:W-:Y:S02]  /*0810*/  @P0 IMAD R4, R13, R170.reuse, RZ ;  /* 0x000000aa0d040224 */ /* 0x080fe400078e02ff */
[----:B------:R-:W-:-:S04]  /*0820*/  @P0 IMAD.WIDE.U32 R170, R12, R170, RZ ;  /* 0x000000aa0caa0225 */ /* 0x000fc800078e00ff */
[----:B------:R-:W-:Y:S02]  /*0830*/  @!P0 IMAD R5, R5, UR10, RZ ;  /* 0x0000000a05058c24 */ /* 0x000fe4000f8e02ff */
[----:B------:R-:W-:Y:S02]  /*0840*/  @P0 IMAD.MOV.U32 R8, RZ, RZ, R170 ;  /* 0x000000ffff080224 */ /* 0x000fe400078e00aa */
[----:B------:R-:W-:Y:S02]  /*0850*/  @!P0 IMAD.IADD R5, R9, 0x1, R5 ;  /* 0x0000000109058824 */ /* 0x000fe400078e0205 */
[----:B------:R-:W-:Y:S01]  /*0860*/  @P0 IMAD.IADD R5, R171, 0x1, R4 ;  /* 0x00000001ab050824 */ /* 0x000fe200078e0204 */
[----:B------:R-:W-:Y:S01]  /*0870*/  IADD3 R8, P0, PT, R8, R18, RZ ;  /* 0x0000001208087210 */ /* 0x000fe20007f1e0ff */
[----:B------:R-:W-:Y:S01]  /*0880*/  IMAD R2, R13, UR12, RZ ;  /* 0x0000000c0d027c24 */ /* 0x000fe2000f8e02ff */
[----:B------:R-:W-:-:S04]  /*0890*/  ISETP.GE.OR P5, PT, R63, R169, P4 ;  /* 0x000000a93f00720c */ /* 0x000fc800027a6670 */
[----:B------:R-:W-:Y:S01]  /*08a0*/  IADD3.X R9, PT, PT, R5, R19, R2, P0, !PT ;  /* 0x0000001305097210 */ /* 0x000fe200007fe402 */
[-C--:B----4-:R-:W-:Y:S02]  /*08b0*/  IMAD R2, R11, R168.reuse, RZ ;  /* 0x000000a80b027224 */ /* 0x090fe400078e02ff */
[----:B------:R-:W-:-:S04]  /*08c0*/  IMAD.WIDE.U32 R8, R10, R168, R8 ;  /* 0x000000a80a087225 */ /* 0x000fc800078e0008 */
[----:B------:R-:W-:Y:S02]  /*08d0*/  IMAD R3, R3, UR10, R168 ;  /* 0x0000000a03037c24 */ /* 0x000fe4000f8e02a8 */
[----:B------:R-:W-:Y:S01]  /*08e0*/  @!P5 MOV R10, R8 ;  /* 0x00000008000ad202 */ /* 0x000fe20000000f00 */
[----:B------:R-:W-:Y:S02]  /*08f0*/  IMAD.IADD R11, R9, 0x1, R2 ;  /* 0x00000001090b7824 */ /* 0x000fe400078e0202 */
[----:B------:R-:W-:Y:S02]  /*0900*/  IMAD R4, R0, R3, UR12 ;  /* 0x0000000c00047e24 */ /* 0x000fe4000f8e0203 */
        /* <DEDUP_REMOVED lines=8> */
[----:B------:R-:W-:Y:S02]  /*0990*/  IADD3 R3, P0, PT, R4, R63, RZ ;  /* 0x0000003f04037210 */ /* 0x000fe40007f1e0ff */
[----:B------:R-:W-:Y:S02]  /*09a0*/  ISETP.GE.OR P2, PT, R2, R169, P2 ;  /* 0x000000a90200720c */ /* 0x000fe40001746670 */
[----:B------:R-:W-:Y:S02]  /*09b0*/  LEA.HI.X.SX32 R4, R4, RZ, 0x1, P0 ;  /* 0x000000ff04047211 */ /* 0x000fe400000f0eff */
[----:B------:R-:W-:Y:S02]  /*09c0*/  LEA R2, P0, R3, R16, 0x2 ;  /* 0x0000001003027211 */ /* 0x000fe400078010ff */
[----:B------:R-:W-:-:S02]  /*09d0*/  @!P3 MOV R0, 0x7f800000 ;  /* 0x7f8000000000b802 */ /* 0x000fc40000000f00 */
        /* <DEDUP_REMOVED lines=12> */
.L_x_9322:
[----:B------:R-:W-:Y:S05]  /*0aa0*/  BSYNC.RECONVERGENT B0 ;  /* 0x0000000000007941 */ /* 0x000fea0003800200 */
.L_x_9321:
[----:B------:R-:W-:Y:S01]  /*0ab0*/  MOV R167, 0x0 ;  /* 0x0000000000a77802 */ /* 0x000fe20000000f00 */
[----:B------:R1:W-:Y:S03]  /*0ac0*/  @!P3 ST.E desc[UR4][R2.64], R0 ;  /* 0x000000000200b985 */ /* 0x0003e6000c101904 */
[----:B-12---:R-:W-:Y:S05]  /*0ad0*/  @P2 RET.REL.NODEC R166 `(_ZN5flash24flash_fwd_splitkv_kernelI23Flash_fwd_kernel_traitsILi32ELi64ELi128ELi4ELb0ELb0EN7cutlass6half_tE19Flash_kernel_traitsILi32ELi64ELi128ELi4ES3_EELb0ELb1ELb1ELb0ELb0ELb0ELb0ELb1EEEvNS_16Flash_fwd_paramsE) ;  /* 0xfffffff4a6482950 */ /* 0x006fea0003c3ffff */
[----:B------:R-:W-:Y:S02]  /*0ae0*/  MOV R5, 0x7f800000 ;  /* 0x7f80000000057802 */ /* 0x000fe40000000f00 */
[----:B------:R-:W-:-:S03]  /*0af0*/  MOV R167, 0x0 ;  /* 0x0000000000a77802 */ /* 0x000fc60000000f00 */
[----:B------:R1:W-:Y:S02]  /*0b00*/  ST.E desc[UR4][R2.64+0x80], R5 ;  /* 0x0000800502007985 */ /* 0x0003e4000c101904 */
[----:B-1----:R-:W-:Y:S05]  /*0b10*/  RET.REL.NODEC R166 `(_ZN5flash24flash_fwd_splitkv_kernelI23Flash_fwd_kernel_traitsILi32ELi64ELi128ELi4ELb0ELb0EN7cutlass6half_tE19Flash_kernel_traitsILi32ELi64ELi128ELi4ES3_EELb0ELb1ELb1ELb0ELb0ELb0ELb0ELb1EEEvNS_16Flash_fwd_paramsE) ;  /* 0xfffffff4a6387950 */ /* 0x002fea0003c3ffff */
.L_x_9320:
        /* <DEDUP_REMOVED lines=44> */
[----:B---3--:R-:W-:Y:S02]  /*0de0*/  IMAD R2, R11, UR10, RZ ;  /* 0x0000000a0b027c24 */ /* 0x008fe4000f8e02ff */
[----:B------:R-:W-:-:S05]  /*0df0*/  IMAD.WIDE.U32 R10, R10, UR10, RZ ;  /* 0x0000000a0a0a7c25 */ /* 0x000fca000f8e00ff */
        /* <DEDUP_REMOVED lines=56> */
.L_x_9324:
        /* <DEDUP_REMOVED lines=78> */
.L_x_9325:
[----:B------:R-:W-:Y:S05]  /*1660*/  BSYNC.RECONVERGENT B0 ;  /* 0x0000000000007941 */ /* 0x000fea0003800200 */
.L_x_9323:
        /* <DEDUP_REMOVED lines=20> */
[----:B------:R-:W1:Y:S01]  /*17b0*/  S2R R61, SR_CgaCtaId ;  /* 0x00000000003d7919 */ /* 0x000e620000008800 */
[----:B------:R-:W-:Y:S02]  /*17c0*/  IABS R17, R168 ;  /* 0x000000a800117213 */ /* 0x000fe40000000000 */
[----:B------:R-:W-:-:S03]  /*17d0*/  IABS R16, R5 ;  /* 0x0000000500107213 */ /* 0x000fc60000000000 */
[----:B------:R-:W-:-:S04]  /*17e0*/  IMAD.HI.U32 R12, R12, R17, RZ ;  /* 0x000000110c0c7227 */ /* 0x000fc800078e00ff */
[----:B------:R-:W-:-:S04]  /*17f0*/  IMAD.MOV R16, RZ, RZ, -R16 ;  /* 0x000000ffff107224 */ /* 0x000fc800078e0a10 */
[----:B------:R-:W-:-:S05]  /*1800*/  IMAD R16, R12, R16, R17 ;  /* 0x000000100c107224 */ /* 0x000fca00078e0211 */
[----:B------:R-:W-:Y:S02]  /*1810*/  ISETP.GT.U32.AND P3, PT, R9, R16, PT ;  /* 0x000000100900720c */ /* 0x000fe40003f64070 */
[----:B------:R-:W-:Y:S02]  /*1820*/  LOP3.LUT R10, R168, R5, RZ, 0x3c, !PT ;  /* 0x00000005a80a7212 */ /* 0x000fe400078e3cff */
[----:B------:R-:W-:Y:S02]  /*1830*/  SHF.L.U32 R60, R63, 0x3, RZ ;  /* 0x000000033f3c7819 */ /* 0x000fe400000006ff */
[----:B------:R-:W-:Y:S02]  /*1840*/  ISETP.GE.AND P2, PT, R10, RZ, PT ;  /* 0x000000ff0a00720c */ /* 0x000fe40003f46270 */
[----:B------:R-:W-:-:S05]  /*1850*/  LOP3.LUT R10, R60, 0x18, RZ, 0xc0, !PT ;  /* 0x000000183c0a7812 */ /* 0x000fca00078ec0ff */
[----:B------:R-:W-:Y:S01]  /*1860*/  @!P3 IMAD.IADD R16, R16, 0x1, -R9 ;  /* 0x000000011010b824 */ /* 0x000fe200078e0a09 */
[----:B------:R-:W-:-:S04]  /*1870*/  IADD3 R30, P1, PT, R10, R20, RZ ;  /* 0x000000140a1e7210 */ /* 0x000fc80007f3e0ff */
[----:B------:R-:W-:Y:S02]  /*1880*/  ISETP.GE.U32.AND P4, PT, R16, R9, PT ;  /* 0x000000091000720c */ /* 0x000fe40003f86070 */
[----:B------:R-:W-:Y:S02]  /*1890*/  MOV R16, 0x400 ;  /* 0x0000040000107802 */ /* 0x000fe40000000f00 */
[----:B------:R-:W-:Y:S02]  /*18a0*/  IADD3.X R31, PT, PT, RZ, R6, RZ, P1, !PT ;  /* 0x00000006ff1f7210 */ /* 0x000fe40000ffe4ff */
[----:B-1----:R-:W-:Y:S01]  /*18b0*/  LEA R61, R61, R16, 0x18 ;  /* 0x000000103d3d7211 */ /* 0x002fe200078ec0ff */
[----:B-----5:R-:W-:Y:S01]  /*18c0*/  IMAD R16, R11, R158, RZ ;  /* 0x0000009e0b107224 */ /* 0x020fe200078e02ff */
[----:B------:R-:W-:Y:S01]  /*18d0*/  SHF.R.U32.HI R64, RZ, 0x2, R63 ;  /* 0x00000002ff407819 */ /* 0x000fe2000001163f */
[----:B------:R-:W-:Y:S02]  /*18e0*/  @!P3 VIADD R12, R12, 0x1 ;  /* 0x000000010c0cb836 */ /* 0x000fe40000000000 */
[----:B------:R-:W-:-:S02]  /*18f0*/  IMAD.U32 R9, RZ, RZ, UR11 ;  /* 0x0000000bff097e24 */ /* 0x000fc4000f8e00ff */
[----:B------:R-:W-:Y:S01]  /*1900*/  IMAD.MOV.U32 R65, RZ, RZ, RZ ;  /* 0x000000ffff417224 */ /* 0x000fe200078e00ff */
[----:B------:R-:W-:Y:S01]  /*1910*/  ISETP.NE.AND P1, PT, R5, RZ, PT ;  /* 0x000000ff0500720c */ /* 0x000fe20003f25270 */
[C---:B------:R-:W-:Y:S02]  /*1920*/  IMAD R16, R0.reuse, R159, R16 ;  /* 0x0000009f00107224 */ /* 0x040fe400078e0210 */
[----:B------:R-:W-:Y:S01]  /*1930*/  IMAD.WIDE.U32 R30, R0, R158, R30 ;  /* 0x0000009e001e7225 */ /* 0x000fe200078e001e */
[----:B------:R-:W-:-:S03]  /*1940*/  @P4 IADD3 R12, PT, PT, R12, 0x1, RZ ;  /* 0x000000010c0c4810 */ /* 0x000fc60007ffe0ff */
[----:B------:R-:W-:-:S04]  /*1950*/  IMAD.WIDE.U32 R20, R9, 0x40, R64 ;  /* 0x0000004009147825 */ /* 0x000fc800078e0040 */
[----:B------:R-:W-:-:S04]  /*1960*/  IMAD.MOV.U32 R6, RZ, RZ, R12 ;  /* 0x000000ffff067224 */ /* 0x000fc800078e000c */
[----:B------:R-:W-:Y:S01]  /*1970*/  @!P2 IMAD.MOV R6, RZ, RZ, -R6 ;  /* 0x000000ffff06a224 */ /* 0x000fe200078e0a06 */
[----:B------:R-:W-:-:S05]  /*1980*/  @!P1 LOP3.LUT R6, RZ, R5, RZ, 0x33, !PT ;  /* 0x00000005ff069212 */ /* 0x000fca00078e33ff */
[----:B------:R-:W-:Y:S02]  /*1990*/  IMAD R5, R27, R6, RZ ;  /* 0x000000061b057224 */ /* 0x000fe400078e02ff */
[----:B------:R-:W-:Y:S01]  /*19a0*/  IMAD R161, R157, R64, RZ ;  /* 0x000000409da17224 */ /* 0x000fe200078e02ff */
[----:B------:R-:W-:Y:S01]  /*19b0*/  IADD3 R59, PT, PT, R57, -0x1, RZ ;  /* 0xffffffff393b7810 */ /* 0x000fe20007ffe0ff */
[----:B------:R-:W-:Y:S01]  /*19c0*/  IMAD.SHL.U32 R66, R63, 0x4, RZ ;  /* 0x000000043f427824 */ /* 0x000fe200078e00ff */
[----:B------:R-:W-:-:S03]  /*19d0*/  SHF.L.U32 R86, R57, 0x7, RZ ;  /* 0x0000000739567819 */ /* 0x000fc600000006ff */
[----:B------:R-:W-:Y:S01]  /*19e0*/  IMAD.SHL.U32 R56, R59, 0x80, RZ ;  /* 0x000000803b387824 */ /* 0x000fe200078e00ff */
[----:B------:R-:W-:Y:S01]  /*19f0*/  LOP3.LUT R71, R66, 0xc, RZ, 0xc0, !PT ;  /* 0x0000000c42477812 */ /* 0x000fe200078ec0ff */
[----:B--2---:R-:W-:Y:S02]  /*1a00*/  @P0 IMAD R0, R23, R170, RZ ;  /* 0x000000aa17000224 */ /* 0x004fe400078e02ff */
[----:B---3--:R-:W-:Y:S02]  /*1a10*/  @!P0 IMAD R9, R29, UR10, RZ ;  /* 0x0000000a1d098c24 */ /* 0x008fe4000f8e02ff */
[----:B------:R-:W-:-:S04]  /*1a20*/  @!P0 IMAD.WIDE.U32 R32, R28, UR10, RZ ;  /* 0x0000000a1c208c25 */ /* 0x000fc8000f8e00ff */
[----:B------:R-:W-:Y:S02]  /*1a30*/  IMAD.IADD R29, R31, 0x1, R16 ;  /* 0x000000011f1d7824 */ /* 0x000fe400078e0210 */
[----:B------:R-:W-:Y:S01]  /*1a40*/  @P0 IMAD.WIDE.U32 R16, R22, R170, RZ ;  /* 0x000000aa16100225 */ /* 0x000fe200078e00ff */
[----:B------:R-:W-:-:S03]  /*1a50*/  @!P0 MOV R12, R32 ;  /* 0x00000020000c8202 */ /* 0x000fc60000000f00 */
[----:B------:R-:W-:Y:S01]  /*1a60*/  @P0 IMAD.MOV.U32 R12, RZ, RZ, R16 ;  /* 0x000000ffff0c0224 */ /* 0x000fe200078e0010 */
[----:B------:R-:W-:Y:S01]  /*1a70*/  MOV R28, R30 ;  /* 0x0000001e001c7202 */ /* 0x000fe20000000f00 */
[----:B------:R-:W-:Y:S02]  /*1a80*/  @!P0 IMAD.IADD R9, R33, 0x1, R9 ;  /* 0x0000000121098824 */ /* 0x000fe400078e0209 */
[----:B------:R-:W-:Y:S01]  /*1a90*/  @P0 IMAD.IADD R9, R17, 0x1, R0 ;  /* 0x0000000111090824 */ /* 0x000fe200078e0200 */
[----:B------:R-:W-:Y:S02]  /*1aa0*/  IADD3 R30, P1, PT, R10, R12, RZ ;  /* 0x0000000c0a1e7210 */ /* 0x000fe40007f3e0ff */
[----:B------:R-:W-:Y:S02]  /*1ab0*/  SHF.R.S32.HI R0, RZ, 0x1f, R6 ;  /* 0x0000001fff007819 */ /* 0x000fe40000011406 */
[----:B------:R-:W-:Y:S02]  /*1ac0*/  IADD3.X R31, PT, PT, RZ, R9, RZ, P1, !PT ;  /* 0x00000009ff1f7210 */ /* 0x000fe40000ffe4ff */
[----:B------:R-:W-:Y:S01]  /*1ad0*/  LOP3.LUT R16, R60, 0xc0, RZ, 0xc0, !PT ;  /* 0x000000c03c107812 */ /* 0x000fe200078ec0ff */
[----:B------:R-:W-:-:S03]  /*1ae0*/  IMAD.WIDE.U32 R28, R6, R26, R28 ;  /* 0x0000001a061c7225 */ /* 0x000fc600078e001c */
[----:B------:R-:W-:Y:S01]  /*1af0*/  LOP3.LUT R17, R16, 0x18, R63, 0xf8, !PT ;  /* 0x0000001810117812 */ /* 0x000fe200078ef83f */
[----:B------:R-:W-:Y:S01]  /*1b00*/  IMAD R26, R0, R26, R5 ;  /* 0x0000001a001a7224 */ /* 0x000fe200078e0205 */
[----:B------:R-:W-:Y:S01]  /*1b10*/  IADD3 R16, P1, PT, R10, R8, RZ ;  /* 0x000000080a107210 */ /* 0x000fe20007f3e0ff */
[-C--:B------:R-:W-:Y:S02]  /*1b20*/  IMAD R5, R25, R168.reuse, RZ ;  /* 0x000000a819057224 */ /* 0x080fe400078e02ff */
[----:B------:R-:W-:Y:S01]  /*1b30*/  IMAD.WIDE.U32 R30, R24, R168, R30 ;  /* 0x000000a8181e7225 */ /* 0x000fe200078e001e */
[----:B------:R-:W-:-:S03]  /*1b40*/  SHF.R.S32.HI R8, RZ, 0x1f, R69 ;  /* 0x0000001fff087819 */ /* 0x000fc60000011445 */
[-C--:B------:R-:W-:Y:S02]  /*1b50*/  IMAD R9, R21, R22.reuse, RZ ;  /* 0x0000001615097224 */ /* 0x080fe400078e02ff */
[----:B------:R-:W-:Y:S01]  /*1b60*/  IMAD.IADD R31, R31, 0x1, R5 ;  /* 0x000000011f1f7824 */ /* 0x000fe200078e0205 */
[----:B------:R-:W-:Y:S01]  /*1b70*/  LEA.HI R5, R8, R69, RZ, 0x7 ;  /* 0x0000004508057211 */ /* 0x000fe200078f38ff */
[C---:B------:R-:W-:Y:S01]  /*1b80*/  IMAD R9, R20.reuse, R23, R9 ;  /* 0x0000001714097224 */ /* 0x040fe200078e0209 */
[----:B------:R-:W-:Y:S01]  /*1b90*/  LOP3.LUT R17, R17, 0x18, R60, 0x78, !PT ;  /* 0x0000001811117812 */ /* 0x000fe200078e783c */
[----:B------:R-:W-:Y:S01]  /*1ba0*/  IMAD.WIDE.U32 R20, R20, R22, R30 ;  /* 0x0000001614147225 */ /* 0x000fe200078e001e */
[----:B------:R-:W-:Y:S02]  /*1bb0*/  SHF.R.S32.HI R5, RZ, 0x7, R5 ;  /* 0x00000007ff057819 */ /* 0x000fe40000011405 */
[----:B------:R-:W-:Y:S01]  /*1bc0*/  LOP3.LUT R60, R17, 0x1f20, R60, 0xf8, !PT ;  /* 0x00001f20113c7812 */ /* 0x000fe200078ef83c */
[----:B------:R-:W-:Y:S01]  /*1bd0*/  IMAD.X R17, RZ, RZ, R4, P1 ;  /* 0x000000ffff117224 */ /* 0x000fe200008e0604 */
[----:B------:R-:W-:-:S02]  /*1be0*/  IADD3 R9, PT, PT, R21, R9, RZ ;  /* 0x0000000915097210 */ /* 0x000fc40007ffe0ff */
[----:B----4-:R-:W-:Y:S02]  /*1bf0*/  LEA R92, P1, R20, R18, 0x1 ;  /* 0x00000012145c7211 */ /* 0x010fe400078208ff */
[----:B------:R-:W-:Y:S01]  /*1c00*/  VIMNMX R68, PT, PT, R160, R5, !PT ;  /* 0x00000005a0447248 */ /* 0x000fe20007fe0100 */
[----:B------:R-:W-:Y:S01]  /*1c10*/  IMAD.IADD R27, R29, 0x1, R26 ;  /* 0x000000011d1b7824 */ /* 0x000fe200078e021a */
[----:B------:R-:W-:Y:S01]  /*1c20*/  LEA.HI.X R93, R20, R19, R9, 0x1, P1 ;  /* 0x00000013145d7211 */ /* 0x000fe200008f0c09 */
[----:B------:R-:W-:Y:S01]  /*1c30*/  IMAD.WIDE.U32 R16, R64, R156, R16 ;  /* 0x0000009c40107225 */ /* 0x000fe200078e0010 */
[----:B------:R-:W-:Y:S02]  /*1c40*/  ISETP.GT.U32.AND P1, PT, R57, R68, PT ;  /* 0x000000443900720c */ /* 0x000fe40003f24070 */
[----:B------:R-:W-:Y:S01]  /*1c50*/  MOV R26, R28 ;  /* 0x0000001c001a7202 */ /* 0x000fe20000000f00 */
[----:B------:R-:W-:Y:S01]  /*1c60*/  IMAD.IADD R161, R17, 0x1, R161 ;  /* 0x0000000111a17824 */ /* 0x000fe200078e02a1 */
[----:B------:R-:W-:Y:S01]  /*1c70*/  LEA R162, P0, R16, R14, 0x1 ;  /* 0x0000000e10a27211 */ /* 0x000fe200078008ff */
[----:B------:R-:W-:-:S02]  /*1c80*/  IMAD R4, R159, R64, RZ ;  /* 0x000000409f047224 */ /* 0x000fc400078e02ff */
[----:B------:R-:W-:Y:S01]  /*1c90*/  IMAD.WIDE.U32 R26, R64, R158, R26 ;  /* 0x0000009e401a7225 */ /* 0x000fe200078e001a */
[----:B------:R-:W-:-:S03]  /*1ca0*/  LEA.HI.X R161, R16, R15, R161, 0x1, P0 ;  /* 0x0000000f10a17211 */ /* 0x000fc600000f0ca1 */
[----:B------:R-:W-:Y:S01]  /*1cb0*/  IMAD.IADD R165, R27, 0x1, R4 ;  /* 0x000000011ba57824 */ /* 0x000fe200078e0204 */
[----:B------:R-:W-:Y:S01]  /*1cc0*/  LEA R164, P0, R26, R2, 0x1 ;  /* 0x000000021aa47211 */ /* 0x000fe200078008ff */
[C---:B------:R-:W-:Y:S01]  /*1cd0*/  IMAD.SHL.U32 R67, R22.reuse, 0x20, RZ ;  /* 0x0000002016437824 */ /* 0x040fe200078e00ff */
[----:B------:R-:W-:Y:S02]  /*1ce0*/  SHF.L.U64.HI R70, R22, 0x5, R23 ;  /* 0x0000000516467819 */ /* 0x000fe40000010217 */
        /* <DEDUP_REMOVED lines=17> */
[----:B------:R-:W-:Y:S01]  /*1e00*/  IMAD.IADD R88, R69, 0x1, -R86 ;  /* 0x0000000145587824 */ /* 0x000fe200078e0a56 */
[----:B------:R-:W-:Y:S01]  /*1e10*/  SHF.R.S32.HI R13, RZ, 0x1, R13 ;  /* 0x00000001ff0d7819 */ /* 0x000fe2000001140d */
[----:B------:R-:W-:Y:S01]  /*1e20*/  VIADD R73, R64, 0x20 ;  /* 0x0000002040497836 */ /* 0x000fe20000000000 */
[----:B------:R-:W-:Y:S01]  /*1e30*/  IADD3 R86, PT, PT, -R86, R62, RZ ;  /* 0x0000003e56567210 */ /* 0x000fe20007ffe1ff */
[C---:B------:R-:W-:Y:S01]  /*1e40*/  VIADD R89, R64.reuse, 0x60 ;  /* 0x0000006040597836 */ /* 0x040fe20000000000 */
[----:B------:R-:W-:Y:S01]  /*1e50*/  IADD3 R91, PT, PT, R64, 0x40, RZ ;  /* 0x00000040405b7810 */ /* 0x000fe20007ffe0ff */
[----:B------:R-:W-:Y:S01]  /*1e60*/  IMAD.MOV.U32 R81, RZ, RZ, R161 ;  /* 0x000000ffff517224 */ /* 0x000fe200078e00a1 */
[----:B------:R-:W-:-:S02]  /*1e70*/  MOV R87, R57 ;  /* 0x0000003900577202 */ /* 0x000fc40000000f00 */
[----:B------:R-:W-:Y:S02]  /*1e80*/  MOV R80, R162 ;  /* 0x000000a200507202 */ /* 0x000fe40000000f00 */
[----:B------:R-:W-:Y:S02]  /*1e90*/  MOV R82, R164 ;  /* 0x000000a400527202 */ /* 0x000fe40000000f00 */
[----:B------:R-:W-:Y:S01]  /*1ea0*/  MOV R83, R165 ;  /* 0x000000a500537202 */ /* 0x000fe20000000f00 */
[----:B--2---:R-:W-:Y:S02]  /*1eb0*/  IMAD R8, R21, UR10, RZ ;  /* 0x0000000a15087c24 */ /* 0x004fe4000f8e02ff */
[----:B------:R-:W-:-:S04]  /*1ec0*/  IMAD.WIDE.U32 R20, R20, UR10, R10 ;  /* 0x0000000a14147c25 */ /* 0x000fc8000f8e000a */
[----:B------:R-:W-:Y:S02]  /*1ed0*/  IMAD.IADD R21, R21, 0x1, R8 ;  /* 0x0000000115157824 */ /* 0x000fe400078e0208 */
[----:B---3--:R-:W-:-:S04]  /*1ee0*/  IMAD.WIDE.U32 R14, R26, UR10, R10 ;  /* 0x0000000a1a0e7c25 */ /* 0x008fc8000f8e000a */
[----:B------:R-:W-:Y:S02]  /*1ef0*/  IMAD R8, R27, UR10, RZ ;  /* 0x0000000a1b087c24 */ /* 0x000fe4000f8e02ff */
[-C--:B----4-:R-:W-:Y:S02]  /*1f00*/  IMAD R9, R95, R72.reuse, RZ ;  /* 0x000000485f097224 */ /* 0x090fe400078e02ff */
[----:B------:R-:W-:Y:S02]  /*1f10*/  IMAD.IADD R15, R15, 0x1, R8 ;  /* 0x000000010f0f7824 */ /* 0x000fe400078e0208 */
[----:B------:R-:W-:-:S04]  /*1f20*/  IMAD.WIDE.U32 R20, R94, R72, R20 ;  /* 0x000000485e147225 */ /* 0x000fc800078e0014 */
[-C--:B-----5:R-:W-:Y:S01]  /*1f30*/  IMAD R8, R97, R72.reuse, RZ ;  /* 0x0000004861087224 */ /* 0x0a0fe200078e02ff */
        /* <DEDUP_REMOVED lines=27> */
[----:B------:R-:W-:Y:S01]  /*20f0*/  IMAD R9, R97, R15, R9 ;  /* 0x0000000f61097224 */ /* 0x000fe200078e0209 */
[----:B------:R-:W-:Y:S01]  /*2100*/  IADD3 R75, PT, PT, R21, R75, RZ ;  /* 0x0000004b154b7210 */ /* 0x000fe20007ffe0ff */
[----:B------:R-:W-:Y:S01]  /*2110*/  IMAD.WIDE.U32 R22, R96, R15, R24 ;  /* 0x0000000f60167225 */ /* 0x000fe200078e0018 */
[----:B------:R-:W-:Y:S02]  /*2120*/  LEA R74, P1, R20, R18, 0x1 ;  /* 0x00000012144a7211 */ /* 0x000fe400078208ff */
[----:B------:R-:W-:Y:S01]  /*2130*/  SHF.L.U64.HI R79, R78, 0x1, R79 ;  /* 0x000000014e4f7819 */ /* 0x000fe2000001024f */
[----:B------:R-:W-:Y:S01]  /*2140*/  IMAD.SHL.U32 R14, R14, 0x2, RZ ;  /* 0x000000020e0e7824 */ /* 0x000fe200078e00ff */
[----:B------:R-:W-:Y:S01]  /*2150*/  LEA R12, P0, R22, R16, 0x1 ;  /* 0x00000010160c7211 */ /* 0x000fe200078008ff */
[----:B------:R-:W-:Y:S01]  /*2160*/  IMAD.IADD R9, R23, 0x1, R9 ;  /* 0x0000000117097824 */ /* 0x000fe200078e0209 */
[----:B------:R-:W-:-:S02]  /*2170*/  SHF.L.U32 R78, R78, 0x1, RZ ;  /* 0x000000014e4e7819 */ /* 0x000fc400000006ff */
[----:B------:R-:W-:Y:S02]  /*2180*/  LEA.HI.X R75, R20, R19, R75, 0x1, P1 ;  /* 0x00000013144b7211 */ /* 0x000fe400008f0c4b */
[----:B------:R-:W-:Y:S02]  /*2190*/  LEA.HI.X R9, R22, R17, R9, 0x1, P0 ;  /* 0x0000001116097211 */ /* 0x000fe400000f0c09 */
[C---:B------:R-:W-:Y:S02]  /*21a0*/  IADD3 R48, P1, PT, R4.reuse, R14, RZ ;  /* 0x0000000e04307210 */ /* 0x040fe40007f3e0ff */
[----:B------:R-:W-:Y:S02]  /*21b0*/  IADD3 R76, P3, PT, R4, R78, RZ ;  /* 0x0000004e044c7210 */ /* 0x000fe40007f7e0ff */
[C---:B------:R-:W-:Y:S01]  /*21c0*/  IADD3 R14, P0, PT, R2.reuse, R14, RZ ;  /* 0x0000000e020e7210 */ /* 0x040fe20007f1e0ff */
[----:B------:R-:W-:Y:S01]  /*21d0*/  IMAD.X R49, R5, 0x1, R0, P1 ;  /* 0x0000000105317824 */ /* 0x000fe200008e0600 */
[----:B------:R-:W-:-:S02]  /*21e0*/  IADD3 R78, P2, PT, R2, R78, RZ ;  /* 0x0000004e024e7210 */ /* 0x000fc40007f5e0ff */
[-C--:B------:R-:W-:Y:S01]  /*21f0*/  IADD3.X R77, PT, PT, R5, R79.reuse, RZ, P3, !PT ;  /* 0x0000004f054d7210 */ /* 0x080fe20001ffe4ff */
[C---:B------:R-:W-:Y:S01]  /*2200*/  IMAD.X R15, R3.reuse, 0x1, R0, P0 ;  /* 0x00000001030f7824 */ /* 0x040fe200000e0600 */
[----:B------:R-:W-:Y:S02]  /*2210*/  IADD3.X R79, PT, PT, R3, R79, RZ, P2, !PT ;  /* 0x0000004f034f7210 */ /* 0x000fe400017fe4ff */
[----:B------:R-:W-:-:S13]  /*2220*/  ISETP.GE.AND P3, PT, R10, R167, PT ;  /* 0x000000a70a00720c */ /* 0x000fda0003f66270 */
.L_x_9349:
[----:B------:R-:W-:Y:S01]  /*2230*/  SHF.L.U64.HI R2, R94, 0x6, R95 ;  /* 0x000000065e027819 */ /* 0x000fe2000001025f */
[----:B------:R-:W-:Y:S01]  /*2240*/  VIADD R86, R86, 0x80 ;  /* 0x0000008056567836 */ /* 0x000fe20000000000 */
[----:B------:R-:W-:Y:S01]  /*2250*/  SHF.L.U64.HI R0, R158, 0x6, R159 ;  /* 0x000000069e007819 */ /* 0x000fe2000001029f */
[----:B------:R-:W-:Y:S01]  /*2260*/  VIADD R88, R88, 0x80 ;  /* 0x0000008058587836 */ /* 0x000fe20000000000 */
[----:B----4-:R-:W-:Y:S01]  /*2270*/  SHF.L.U64.HI R98, R96, 0x6, R97 ;  /* 0x0000000660627819 */ /* 0x010fe20000010261 */
[----:B------:R-:W-:Y:S01]  /*2280*/  IMAD.SHL.U32 R17, R94, 0x40, RZ ;  /* 0x000000405e117824 */ /* 0x000fe200078e00ff */
        /* <DEDUP_REMOVED lines=75> */
.L_x_9328:
        /* <DEDUP_REMOVED lines=75> */
.L_x_9332:
[----:B------:R-:W-:Y:S05]  /*2bf0*/  BSYNC.RECONVERGENT B0 ;  /* 0x0000000000007941 */ /* 0x000fea0003800200 */
.L_x_9331:
        /* <DEDUP_REMOVED lines=52> */
.L_x_9334:
[----:B------:R-:W-:Y:S05]  /*2f40*/  BSYNC.RECONVERGENT B0 ;  /* 0x0000000000007941 */ /* 0x000fea0003800200 */
.L_x_9333:
        /* <DEDUP_REMOVED lines=57> */
.L_x_9336:
[----:B------:R-:W-:Y:S05]  /*32e0*/  BSYNC.RECONVERGENT B0 ;  /* 0x0000000000007941 */ /* 0x000fea0003800200 */
.L_x_9335:
        /* <DEDUP_REMOVED lines=57> */
.L_x_9338:
[----:B------:R-:W-:Y:S05]  /*3680*/  BSYNC.RECONVERGENT B0 ;  /* 0x0000000000007941 */ /* 0x000fea0003800200 */
.L_x_9337:
[----:B------:R-:W5:Y:S02]  /*3690*/  LD.E R3, desc[UR4][R84.64+0xd0] ;  /* 0x0000d00454037980 */ /* 0x000f64000c101900 */
[----:B-----5:R-:W-:Y:S05]  /*36a0*/  IMAD.U32 R3, R3, -0x40, RZ ;  /* 0xffffffc003037824 */ /* 0x020fea00078e00ff */
[C---:B------:R-:W-:Y:S02]  /*36b0*/  LEA R14, P1, R3.reuse, R14, 0x1 ;  /* 0x0000000e030e7211 */ /* 0x040fe400078208ff */
[C---:B------:R-:W-:Y:S02]  /*36c0*/  LEA R48, P0, R3.reuse, R48, 0x1 ;  /* 0x0000003003307211 */ /* 0x040fe400078008ff */
[C---:B------:R-:W-:Y:S02]  /*36d0*/  LEA.HI.X.SX32 R15, R3.reuse, R15, 0x1, P1 ;  /* 0x0000000f030f7211 */ /* 0x040fe400008f0eff */
[----:B------:R-:W-:Y:S01]  /*36e0*/  LEA.HI.X.SX32 R49, R3, R49, 0x1, P0 ;  /* 0x0000003103317211 */ /* 0x000fe200000f0eff */
[----:B------:R-:W-:Y:S05]  /*36f0*/  BRA `(.L_x_9329) ;  /* 0x0000001800487947 */ /* 0x000fea0003800000 */
.L_x_9330:
        /* <DEDUP_REMOVED lines=99> */
.L_x_9340:
[----:B------:R-:W-:Y:S05]  /*3d30*/  BSYNC.RECONVERGENT B0 ;  /* 0x0000000000007941 */ /* 0x000fea0003800200 */
.L_x_9339:
        /* <DEDUP_REMOVED lines=97> */
.L_x_9342:
[----:B------:R-:W-:Y:S05]  /*4350*/  BSYNC.RECONVERGENT B0 ;  /* 0x0000000000007941 */ /* 0x000fea0003800200 */
.L_x_9341:
        /* <DEDUP_REMOVED lines=100> */
.L_x_9344:
[----:B------:R-:W-:Y:S05]  /*49a0*/  BSYNC.RECONVERGENT B0 ;  /* 0x0000000000007941 */ /* 0x000fea0003800200 */
.L_x_9343:
        /* <DEDUP_REMOVED lines=96> */
.L_x_9346:
[----:B------:R-:W-:Y:S05]  /*4fb0*/  BSYNC.RECONVERGENT B0 ;  /* 0x0000000000007941 */ /* 0x000fea0003800200 */
.L_x_9345:
[----:B------:R-:W5:Y:S02]  /*4fc0*/  LD.E R3, desc[UR4][R84.64+0xd0] ;  /* 0x0000d00454037980 */ /* 0x000f64000c101900 */
[----:B-----5:R-:W-:Y:S05]  /*4fd0*/  IMAD.U32 R3, R3, -0x40, RZ ;  /* 0xffffffc003037824 */ /* 0x020fea00078e00ff */
[C---:B------:R-:W-:Y:S02]  /*4fe0*/  LEA R78, P1, R3.reuse, R78, 0x1 ;  /* 0x0000004e034e7211 */ /* 0x040fe400078208ff */
[C---:B------:R-:W-:Y:S02]  /*4ff0*/  LEA R76, P0, R3.reuse, R76, 0x1 ;  /* 0x0000004c034c7211 */ /* 0x040fe400078008ff */
[C---:B------:R-:W-:Y:S02]  /*5000*/  LEA.HI.X.SX32 R79, R3.reuse, R79, 0x1, P1 ;  /* 0x0000004f034f7211 */ /* 0x040fe400008f0eff */
[----:B------:R-:W-:Y:S09]  /*5010*/  LEA.HI.X.SX32 R77, R3, R77, 0x1, P0 ;  /* 0x0000004d034d7211 */ /* 0x000ff200000f0eff */
.L_x_9329:
[----:B------:R-:W-:Y:S05]  /*5020*/  BSYNC.RECONVERGENT B1 ;  /* 0x0000000000017941 */ /* 0x000fea0003800200 */
.L_x_9327:
        /* <DEDUP_REMOVED lines=102> */
.L_x_9348:
[----:B------:R-:W-:Y:S05]  /*5690*/  BSYNC.RECONVERGENT B0 ;  /* 0x0000000000007941 */ /* 0x000fea0003800200 */
.L_x_9347:
[----:B------:R-:W-:Y:S05]  /*56a0*/  @P2 BRA `(.L_x_9349) ;  /* 0xffffffc800e02947 */ /* 0x000fea000383ffff */
.L_x_9326:
[----:B------:R-:W-:Y:S05]  /*56b0*/  WARPSYNC.ALL ;  /* 0x0000000000007948 */ /* 0x000fea0003800000 */
[----:B------:R-:W-:Y:S06]  /*56c0*/  BAR.SYNC.DEFER_BLOCKING 0x0 ;  /* 0x0000000000007b1d */ /* 0x000fec0000010000 */
[----:B------:R-:W2:Y:S01]  /*56d0*/  LD.E R9, desc[UR4][R84.64+0xd0] ;  /* 0x0000d00454097980 */ /* 0x000ea2000c101900 */
[----:B------:R-:W-:Y:S01]  /*56e0*/  BSSY.RECONVERGENT B2, `(.L_x_9350) ;  /* 0x000016c000027945 */ /* 0x000fe20003800200 */
[----:B--2---:R-:W-:-:S13]  /*56f0*/  ISETP.NE.AND P0, PT, R9, RZ, PT ;  /* 0x000000ff0900720c */ /* 0x004fda0003f05270 */
[----:B------:R-:W-:Y:S05]  /*5700*/  @P0 BRA `(.L_x_9351) ;  /* 0x0000000000680947 */ /* 0x000fea0003800000 */
[----:B------:R-:W-:Y:S01]  /*5710*/  IADD3 R3, PT, PT, R169, -UR12, RZ ;  /* 0x8000000ca9037c10 */ /* 0x000fe2000fffe0ff */
        /* <DEDUP_REMOVED lines=10> */
.L_x_9354:
[----:B------:R2:W-:Y:S02]  /*57c0*/  STS.128 [R60], RZ ;  /* 0x000000ff3c007388 */ /* 0x0005e40000000c00 */
.L_x_9353:
[----:B------:R-:W-:Y:S05]  /*57d0*/  BSYNC.RECONVERGENT B0 ;  /* 0x0000000000007941 */ /* 0x000fea0003800200 */
.L_x_9352:
        /* <DEDUP_REMOVED lines=13> */
.L_x_9351:
        /* <DEDUP_REMOVED lines=15> */
[----:B---3--:R-:W-:-:S05]  /*59a0*/  IADD3 R0, PT, PT, R0, UR12, R69 ;  /* 0x0000000c00007c10 */ /* 0x008fca000fffe045 */
        /* <DEDUP_REMOVED lines=9> */
[----:B------:R-:W-:Y:S01]  /*5a40*/  IADD3 R17, PT, PT, R169, -UR12, RZ ;  /* 0x8000000ca9117c10 */ /* 0x000fe2000fffe0ff */
        /* <DEDUP_REMOVED lines=57> */
.L_x_9361:
[----:B------:R-:W-:Y:S05]  /*5de0*/  BSYNC.RECONVERGENT B0 ;  /* 0x0000000000007941 */ /* 0x000fea0003800200 */
.L_x_9360:
[----:B-----5:R3:W-:Y:S01]  /*5df0*/  STS.128 [R60], R12 ;  /* 0x0000000c3c007388 */ /* 0x0207e20000000c00 */
[----:B------:R-:W-:Y:S05]  /*5e00*/  BRA `(.L_x_9358) ;  /* 0x0000000000047947 */ /* 0x000fea0003800000 */
.L_x_9359:
[----:B------:R2:W-:Y:S02]  /*5e10*/  STS.128 [R60], RZ ;  /* 0x000000ff3c007388 */ /* 0x0005e40000000c00 */
.L_x_9358:
[----:B------:R-:W-:Y:S05]  /*5e20*/  BSYNC.RECONVERGENT B1 ;  /* 0x0000000000017941 */ /* 0x000fea0003800200 */
.L_x_9357:
        /* <DEDUP_REMOVED lines=59> */
.L_x_9363:
[----:B------:R-:W-:Y:S05]  /*61e0*/  BSYNC.RECONVERGENT B0 ;  /* 0x0000000000007941 */ /* 0x000fea0003800200 */
.L_x_9362:
[----:B-----5:R3:W-:Y:S01]  /*61f0*/  STS.128 [R60+0x800], R12 ;  /* 0x0008000c3c007388 */ /* 0x0207e20000000c00 */
[----:B------:R-:W-:Y:S05]  /*6200*/  BRA `(.L_x_9355) ;  /* 0x0000000800e47947 */ /* 0x000fea0003800000 */
.L_x_9356:
[----:B------:R1:W5:Y:S01]  /*6210*/  LD.E R33, desc[UR4][R84.64+0xc0] ;  /* 0x0000c00454217980 */ /* 0x000362000c101900 */
[----:B------:R-:W-:Y:S01]  /*6220*/  VIADD R31, R169, -UR12 ;  /* 0x8000000ca91f7c36 */ /* 0x000fe20008000000 */
        /* <DEDUP_REMOVED lines=89> */
.L_x_9368:
[----:B------:R-:W-:Y:S05]  /*67c0*/  BSYNC.RECONVERGENT B0 ;  /* 0x0000000000007941 */ /* 0x000fea0003800200 */
.L_x_9367:
[----:B-----5:R3:W-:Y:S01]  /*67d0*/  STS.128 [R60], R20 ;  /* 0x000000143c007388 */ /* 0x0207e20000000c00 */
[----:B------:R-:W-:Y:S05]  /*67e0*/  BRA `(.L_x_9365) ;  /* 0x0000000000047947 */ /* 0x000fea0003800000 */
.L_x_9366:
[----:B------:R2:W-:Y:S02]  /*67f0*/  STS.128 [R60], RZ ;  /* 0x000000ff3c007388 */ /* 0x0005e40000000c00 */
.L_x_9365:
[----:B------:R-:W-:Y:S05]  /*6800*/  BSYNC.RECONVERGENT B1 ;  /* 0x0000000000017941 */ /* 0x000fea0003800200 */
.L_x_9364:
        /* <DEDUP_REMOVED lines=87> */
.L_x_9370:
[----:B------:R-:W-:Y:S05]  /*6d80*/  BSYNC.RECONVERGENT B0 ;  /* 0x0000000000007941 */ /* 0x000fea0003800200 */
.L_x_9369:
[----:B-----5:R1:W-:Y:S02]  /*6d90*/  STS.128 [R60+0x800], R20 ;  /* 0x000800143c007388 */ /* 0x0203e40000000c00 */
.L_x_9355:
[----:B------:R-:W-:Y:S05]  /*6da0*/  BSYNC.RECONVERGENT B2 ;  /* 0x0000000000027941 */ /* 0x000fea0003800200 */
.L_x_9350:
        /* <DEDUP_REMOVED lines=12> */
.L_x_9373:
[----:B------:R3:W-:Y:S02]  /*6e70*/  STS.128 [R60+0x1000], RZ ;  /* 0x001000ff3c007388 */ /* 0x0007e40000000c00 */
.L_x_9372:
[----:B------:R-:W-:Y:S05]  /*6e80*/  BSYNC.RECONVERGENT B0 ;  /* 0x0000000000007941 */ /* 0x000fea0003800200 */
.L_x_9371:
        /* <DEDUP_REMOVED lines=14> */
.L_x_9376:
[----:B------:R1:W-:Y:S02]  /*6f70*/  STS.128 [R60+0x1800], RZ ;  /* 0x001800ff3c007388 */ /* 0x0003e40000000c00 */
.L_x_9375:
[----:B------:R-:W-:Y:S05]  /*6f80*/  BSYNC.RECONVERGENT B0 ;  /* 0x0000000000007941 */ /* 0x000fea0003800200 */
.L_x_9374:
        /* <DEDUP_REMOVED lines=13> */
.L_x_9379:
[----:B------:R1:W-:Y:S02]  /*7060*/  STS.128 [R60+0x2000], RZ ;  /* 0x002000ff3c007388 */ /* 0x0003e40000000c00 */
.L_x_9378:
[----:B------:R-:W-:Y:S05]  /*7070*/  BSYNC.RECONVERGENT B0 ;  /* 0x0000000000007941 */ /* 0x000fea0003800200 */
.L_x_9377:
        /* <DEDUP_REMOVED lines=13> */
.L_x_9382:
[----:B------:R1:W-:Y:S02]  /*7150*/  STS.128 [R60+0x2800], RZ ;  /* 0x002800ff3c007388 */ /* 0x0003e40000000c00 */
.L_x_9381:
[----:B------:R-:W-:Y:S05]  /*7160*/  BSYNC.RECONVERGENT B0 ;  /* 0x0000000000007941 */ /* 0x000fea0003800200 */
.L_x_9380:
[----:B--2-4-:R-:W2:Y:S04]  /*7170*/  LD.E.64 R16, desc[UR4][R84.64+0x1c0] ;  /* 0x0001c00454107980 */ /* 0x014ea8000c101b00 */
[----:B-1----:R-:W4:Y:S01]  /*7180*/  LD.E.64 R14, desc[UR4][R84.64+0x1b8] ;  /* 0x0001b804540e7980 */ /* 0x002f22000c101b00 */
[----:B------:R-:W-:Y:S02]  /*7190*/  MOV R12, R168 ;  /* 0x000000a8000c7202 */ /* 0x000fe40000000f00 */
[----:B------:R-:W-:Y:S01]  /*71a0*/  MOV R13, RZ ;  /* 0x000000ff000d7202 */ /* 0x000fe20000000f00 */
[----:B------:R-:W3:Y:S04]  /*71b0*/  LD.E R9, desc[UR4][R84.64+0xd8] ;  /* 0x0000d80454097980 */ /* 0x000ee8000c101900 */
[----:B------:R-:W0:Y:S04]  /*71c0*/  LDGDEPBAR ;  /* 0x00000000000079af */ /* 0x000e280000000000 */
[----:B------:R1:W5:Y:S01]  /*71d0*/  LD.E R2, desc[UR4][R84.64+0x184] ;  /* 0x0001840454027980 */ /* 0x000362000c101900 */
[----:B--2---:R-:W-:-:S04]  /*71e0*/  IMAD.WIDE.U32 R12, R16, UR10, R12 ;  /* 0x0000000a100c7c25 */ /* 0x004fc8000f8e000c */
[----:B------:R-:W-:Y:S01]  /*71f0*/  IMAD R0, R17, UR10, RZ ;  /* 0x0000000a11007c24 */ /* 0x000fe2000f8e02ff */
        /* <DEDUP_REMOVED lines=18> */
.L_x_9385:
[----:B------:R3:W-:Y:S01]  /*7320*/  STS.128 [R60+0x3000], RZ ;  /* 0x003000ff3c007388 */ /* 0x0007e20000000c00 */
[----:B------:R-:W-:Y:S05]  /*7330*/  BRA `(.L_x_9386) ;  /* 0x0000000000047947 */ /* 0x000fea0003800000 */
.L_x_9384:
[----:B------:R1:W-:Y:S02]  /*7340*/  STS.128 [R60+0x3000], RZ ;  /* 0x003000ff3c007388 */ /* 0x0003e40000000c00 */
.L_x_9386:
[----:B------:R-:W-:Y:S05]  /*7350*/  BSYNC.RECONVERGENT B0 ;  /* 0x0000000000007941 */ /* 0x000fea0003800200 */
.L_x_9383:
        /* <DEDUP_REMOVED lines=15> */
.L_x_9389:
[----:B------:R1:W-:Y:S02]  /*7450*/  STS.128 [R60+0x3800], RZ ;  /* 0x003800ff3c007388 */ /* 0x0003e40000000c00 */
.L_x_9388:
[----:B------:R-:W-:Y:S05]  /*7460*/  BSYNC.RECONVERGENT B0 ;  /* 0x0000000000007941 */ /* 0x000fea0003800200 */
.L_x_9387:
        /* <DEDUP_REMOVED lines=13> */
.L_x_9392:
[----:B------:R1:W-:Y:S02]  /*7540*/  STS.128 [R60+0x4000], RZ ;  /* 0x004000ff3c007388 */ /* 0x0003e40000000c00 */
.L_x_9391:
[----:B------:R-:W-:Y:S05]  /*7550*/  BSYNC.RECONVERGENT B0 ;  /* 0x0000000000007941 */ /* 0x000fea0003800200 */
.L_x_9390:
        /* <DEDUP_REMOVED lines=13> */
.L_x_9395:
[----:B------:R1:W-:Y:S02]  /*7630*/  STS.128 [R60+0x4800], RZ ;  /* 0x004800ff3c007388 */ /* 0x0003e40000000c00 */
.L_x_9394:
[----:B------:R-:W-:Y:S05]  /*7640*/  BSYNC.RECONVERGENT B0 ;  /* 0x0000000000007941 */ /* 0x000fea0003800200 */
.L_x_9393:
[C---:B------:R-:W-:Y:S01]  /*7650*/  IMAD.SHL.U32 R126, R63.reuse, 0x20, RZ ;  /* 0x000000203f7e7824 */ /* 0x040fe200078e00ff */
[----:B------:R-:W-:Y:S01]  /*7660*/  SHF.R.U32.HI R152, RZ, 0x1, R63 ;  /* 0x00000001ff987819 */ /* 0x000fe2000001163f */
[C---:B------:R-:W-:Y:S01]  /*7670*/  IMAD.SHL.U32 R7, R63.reuse, 0x10, RZ ;  /* 0x000000103f077824 */ /* 0x040fe200078e00ff */
[----:B------:R-:W-:Y:S01]  /*7680*/  LOP3.LUT P0, R67, R63, 0x4, RZ, 0xc0, !PT ;  /* 0x000000043f437812 */ /* 0x000fe2000780c0ff */
[----:B------:R-:W0:Y:S01]  /*7690*/  LDGDEPBAR ;  /* 0x00000000000079af */ /* 0x000e220000000000 */
[----:B------:R-:W-:Y:S01]  /*76a0*/  LOP3.LUT R125, R152, 0x8, RZ, 0xc0, !PT ;  /* 0x00000008987d7812 */ /* 0x000fe200078ec0ff */
[----:B------:R-:W-:Y:S01]  /*76b0*/  BSSY.RECONVERGENT B1, `(.L_x_9396) ;  /* 0x00002e5000017945 */ /* 0x000fe20003800200 */
[----:B-1----:R-:W-:Y:S02]  /*76c0*/  LOP3.LUT R4, R126, 0xc0, RZ, 0xc0, !PT ;  /* 0x000000c07e047812 */ /* 0x002fe400078ec0ff */
[----:B------:R-:W-:Y:S02]  /*76d0*/  LOP3.LUT R153, R7, 0x3e00, RZ, 0xc0, !PT ;  /* 0x00003e0007997812 */ /* 0x000fe400078ec0ff */
[----:B------:R-:W-:-:S02]  /*76e0*/  LOP3.LUT R125, R125, 0xc0, R126, 0xf8, !PT ;  /* 0x000000c07d7d7812 */ /* 0x000fc400078ef87e */
[----:B------:R-:W-:Y:S01]  /*76f0*/  LOP3.LUT R5, R4, 0x8, R63, 0xf8, !PT ;  /* 0x0000000804057812 */ /* 0x000fe200078ef83f */
[----:B------:R-:W-:Y:S01]  /*7700*/  IMAD.SHL.U32 R63, R63, 0x2, RZ ;  /* 0x000000023f3f7824 */ /* 0x000fe200078e00ff */
        /* <DEDUP_REMOVED lines=17> */
[----:B-----5:R-:W-:-:S02]  /*7820*/  IADD3 R2, PT, PT, R62, -R169, -R2 ;  /* 0x800000a93e027210 */ /* 0x020fc40007ffe802 */
[----:B------:R-:W1:Y:S04]  /*7830*/  LDSM.16.M88.4 R52, [R65+0x1800] ;  /* 0x001800004134783b */ /* 0x000e680000000200 */
[----:B------:R-:W-:Y:S04]  /*7840*/  LDSM.16.M88.4 R16, [R16] ;  /* 0x000000001010783b */ /* 0x000fe80000000200 */
[----:B------:R-:W-:Y:S04]  /*7850*/  LDSM.16.M88.4 R108, [R127+0x1800] ;  /* 0x001800007f6c783b */ /* 0x000fe80000000200 */
[----:B------:R-:W2:Y:S04]  /*7860*/  LDSM.16.M88.4 R28, [R65+0x2400] ;  /* 0x00240000411c783b */ /* 0x000ea80000000200 */
[----:B------:R-:W3:Y:S04]  /*7870*/  LDSM.16.M88.4 R20, [R65+0x2800] ;  /* 0x002800004114783b */ /* 0x000ee80000000200 */
        /* <DEDUP_REMOVED lines=11> */
[----:B--2---:R-:W-:Y:S03]  /*7930*/  HMMA.16816.F32 R32, R4, R28, RZ ;  /* 0x0000001c0420723c */ /* 0x004fe600000018ff */
[----:B------:R-:W2:Y:S04]  /*7940*/  LDSM.16.M88.4 R104, [R127+0x1c00] ;  /* 0x001c00007f68783b */ /* 0x000ea80000000200 */
[----:B------:R-:W2:Y:S01]  /*7950*/  LDSM.16.M88.4 R100, [R127+0x2000] ;  /* 0x002000007f64783b */ /* 0x000ea20000000200 */
[C---:B------:R-:W-:Y:S08]  /*7960*/  HMMA.16816.F32 R68, R16.reuse, R108, R68 ;  /* 0x0000006c1044723c */ /* 0x040ff00000001844 */
[----:B------:R-:W-:Y:S01]  /*7970*/  HMMA.16816.F32 R52, R16, R110, R52 ;  /* 0x0000006e1034723c */ /* 0x000fe20000001834 */
[----:B------:R-:W2:Y:S01]  /*7980*/  LDSM.16.M88.4 R108, [R127+0x2c00] ;  /* 0x002c00007f6c783b */ /* 0x000ea20000000200 */
[----:B------:R-:W-:-:S06]  /*7990*/  DEPBAR.LE SB0, 0x0 ;  /* 0x000080000000791a */ /* 0x000fcc0000000000 */
        /* <DEDUP_REMOVED lines=13> */
[----:B-1----:R-:W-:Y:S05]  /*7a70*/  HMMA.16816.F32 R32, R16, R96, R32 ;  /* 0x000000601020723c */ /* 0x002fea0000001820 */
[----:B------:R-:W-:Y:S01]  /*7a80*/  LOP3.LUT R96, R56, R63, RZ, 0xfc, !PT ;  /* 0x0000003f38607212 */ /* 0x000fe200078efcff */
[----:B------:R-:W-:-:S02]  /*7a90*/  IMAD.U32 R97, RZ, RZ, UR11 ;  /* 0x0000000bff617e24 */ /* 0x000fc4000f8e00ff */
[----:B------:R-:W-:Y:S03]  /*7aa0*/  HMMA.16816.F32 R28, R16, R98, R28 ;  /* 0x00000062101c723c */ /* 0x000fe6000000181c */
[----:B------:R-:W-:-:S05]  /*7ab0*/  LOP3.LUT R98, R87, 0x7, R64, 0xf8, !PT ;  /* 0x0000000757627812 */ /* 0x000fca00078ef840 */
[--C-:B------:R-:W-:Y:S01]  /*7ac0*/  IMAD R97, R97, 0x40, R98.reuse ;  /* 0x0000004061617824 */ /* 0x100fe200078e0262 */
[C---:B------:R-:W-:Y:S03]  /*7ad0*/  HMMA.16816.F32 R24, R16.reuse, R92, R24 ;  /* 0x0000005c1018723c */ /* 0x040fe60000001818 */
[----:B------:R-:W-:Y:S01]  /*7ae0*/  IMAD.IADD R92, R58, 0x1, R98 ;  /* 0x000000013a5c7824 */ /* 0x000fe200078e0262 */
[--C-:B------:R-:W-:Y:S01]  /*7af0*/  IADD3 R98, PT, PT, R0, R62, -R169.reuse ;  /* 0x0000003e00627210 */ /* 0x100fe20007ffe8a9 */
[----:B------:R-:W-:Y:S02]  /*7b00*/  IMAD.IADD R93, R96, 0x1, R169 ;  /* 0x00000001605d7824 */ /* 0x000fe400078e02a9 */
[C---:B------:R-:W-:Y:S02]  /*7b10*/  IMAD.IADD R179, R97.reuse, 0x1, R2 ;  /* 0x0000000161b37824 */ /* 0x040fe400078e0202 */
[C-C-:B------:R-:W-:Y:S01]  /*7b20*/  IMAD.IADD R0, R92.reuse, 0x1, -R93.reuse ;  /* 0x000000015c007824 */ /* 0x140fe200078e0a5d */
[C---:B------:R-:W-:Y:S03]  /*7b30*/  HMMA.16816.F32 R20, R16.reuse, R94, R20 ;  /* 0x0000005e1014723c */ /* 0x040fe60000001814 */
[C-C-:B------:R-:W-:Y:S01]  /*7b40*/  IADD3 R94, PT, PT, R92.reuse, -0x1, -R93.reuse ;  /* 0xffffffff5c5e7810 */ /* 0x140fe20007ffe85d */
[----:B------:R-:W-:Y:S01]  /*7b50*/  IMAD.IADD R171, R97, 0x1, R98 ;  /* 0x0000000161ab7824 */ /* 0x000fe200078e0262 */
[----:B------:R-:W-:Y:S01]  /*7b60*/  IADD3 R136, PT, PT, R92, -0x41, -R93 ;  /* 0xffffffbf5c887810 */ /* 0x000fe20007ffe85d */
[----:B------:R-:W-:Y:S01]  /*7b70*/  VIADD R95, R0, 0xfffffff8 ;  /* 0xfffffff8005f7836 */ /* 0x000fe20000000000 */
[----:B------:R-:W-:Y:S01]  /*7b80*/  IABS R94, R94 ;  /* 0x0000005e005e7213 */ /* 0x000fe20000000000 */
[C---:B------:R-:W-:Y:S01]  /*7b90*/  VIADD R2, R96.reuse, 0x1 ;  /* 0x0000000160027836 */ /* 0x040fe20000000000 */
[C-C-:B------:R-:W-:Y:S01]  /*7ba0*/  VIADDMNMX R176, R171.reuse, 0x1, R62.reuse, PT ;  /* 0x00000001abb07846 */ /* 0x140fe2000380013e */
[C---:B------:R-:W-:Y:S03]  /*7bb0*/  HMMA.16816.F32 R88, R16.reuse, R116, R88 ;  /* 0x000000741058723c */ /* 0x040fe60000001858 */
[----:B------:R-:W-:Y:S01]  /*7bc0*/  VIADDMNMX R171, R171, 0x9, R62, PT ;  /* 0x00000009abab7846 */ /* 0x000fe2000380013e */
[C---:B------:R-:W-:Y:S01]  /*7bd0*/  VIADD R178, R179.reuse, 0x8 ;  /* 0x00000008b3b27836 */ /* 0x040fe20000000000 */
[----:B------:R-:W-:Y:S01]  /*7be0*/  IABS R62, R95 ;  /* 0x0000005f003e7213 */ /* 0x000fe20000000000 */
[----:B------:R-:W-:Y:S01]  /*7bf0*/  IMAD.MOV.U32 R95, RZ, RZ, R94 ;  /* 0x000000ffff5f7224 */ /* 0x000fe200078e005e */
[----:B------:R-:W-:Y:S01]  /*7c00*/  ISETP.GT.AND P3, PT, R179, R2, PT ;  /* 0x00000002b300720c */ /* 0x000fe20003f64270 */
[C---:B------:R-:W-:Y:S01]  /*7c10*/  VIADD R98, R96.reuse, 0x30 ;  /* 0x0000003060627836 */ /* 0x040fe20000000000 */
[----:B------:R-:W-:Y:S01]  /*7c20*/  I2FP.F32.S32 R94, R62 ;  /* 0x0000003e005e7245 */ /* 0x000fe20000201400 */
[----:B------:R-:W-:Y:S03]  /*7c30*/  HMMA.16816.F32 R72, R16, R114, R72 ;  /* 0x000000721048723c */ /* 0x000fe60000001848 */
[----:B------:R-:W-:Y:S01]  /*7c40*/  I2FP.F32.S32 R62, R95 ;  /* 0x0000005f003e7245 */ /* 0x000fe20000201400 */
[----:B------:R-:W-:Y:S01]  /*7c50*/  VIADD R95, R96, 0x38 ;  /* 0x00000038605f7836 */ /* 0x000fe20000000000 */
[----:B------:R-:W-:Y:S01]  /*7c60*/  ISETP.GE.AND P5, PT, R2, R176, PT ;  /* 0x000000b00200720c */ /* 0x000fe20003fa6270 */
[----:B------:R-:W-:Y:S01]  /*7c70*/  VIADD R97, R96, 0x31 ;  /* 0x0000003160617836 */ /* 0x000fe20000000000 */
[----:B------:R-:W-:-:S02]  /*7c80*/  ISETP.GE.AND P2, PT, R2, R171, PT ;  /* 0x000000ab0200720c */ /* 0x000fc40003f46270 */
[----:B------:R-:W-:Y:S01]  /*7c90*/  ISETP.GT.AND P1, PT, R178, R2, PT ;  /* 0x00000002b200720c */ /* 0x000fe20003f24270 */
[C---:B------:R-:W-:Y:S03]  /*7ca0*/  HMMA.16816.F32 R80, R16.reuse, R118, R80 ;  /* 0x000000761050723c */ /* 0x040fe60000001850 */
[C-C-:B------:R-:W-:Y:S02]  /*7cb0*/  IADD3 R2, PT, PT, R92.reuse, -0x19, -R93.reuse ;  /* 0xffffffe75c027810 */ /* 0x140fe40007ffe85d */
[----:B------:R-:W-:Y:S02]  /*7cc0*/  IADD3 R116, PT, PT, R92, -0x59, -R93 ;  /* 0xffffffa75c747810 */ /* 0x000fe40007ffe85d */
[----:B------:R-:W-:Y:S02]  /*7cd0*/  IABS R2, R2 ;  /* 0x0000000200027213 */ /* 0x000fe40000000000 */
[----:B------:R-:W-:Y:S01]  /*7ce0*/  IABS R116, R116 ;  /* 0x0000007400747213 */ /* 0x000fe20000000000 */
[----:B------:R-:W-:Y:S03]  /*7cf0*/  HMMA.16816.F32 R76, R16, R112, R76 ;  /* 0x00000070104c723c */ /* 0x000fe6000000184c */
[----:B------:R-:W-:-:S02]  /*7d00*/  I2FP.F32.S32 R2, R2 ;  /* 0x0000000200027245 */ /* 0x000fc40000201400 */
[----:B------:R-:W-:Y:S02]  /*7d10*/  I2FP.F32.S32 R116, R116 ;  /* 0x0000007400747245 */ /* 0x000fe40000201400 */
[----:B------:R-:W-:Y:S02]  /*7d20*/  IABS R136, R136 ;  /* 0x0000008800887213 */ /* 0x000fe40000000000 */
[----:B------:R-:W-:Y:S01]  /*7d30*/  ISETP.GT.AND P0, PT, R179, R96, PT ;  /* 0x00000060b300720c */ /* 0x000fe20003f04270 */
[----:B--2---:R-:W-:Y:S03]  /*7d40*/  HMMA.16816.F32 R48, R16, R104, R48 ;  /* 0x000000681030723c */ /* 0x004fe60000001830 */
[C---:B------:R-:W-:Y:S01]  /*7d50*/  FFMA.FTZ R116, -R177.reuse, R116, R29 ;  /* 0x00000074b1747223 */ /* 0x040fe2000001011d */
[----:B------:R-:W-:Y:S01]  /*7d60*/  I2FP.F32.S32 R136, R136 ;  /* 0x0000008800887245 */ /* 0x000fe20000201400 */
[----:B------:R-:W-:Y:S01]  /*7d70*/  FFMA.FTZ R80, -R177, R94, R80 ;  /* 0x0000005eb1507223 */ /* 0x000fe20000010150 */
[----:B------:R-:W-:-:S02]  /*7d80*/  ISETP.GE.AND P4, PT, R96, R176, PT ;  /* 0x000000b06000720c */ /* 0x000fc40003f86270 */
[C---:B------:R-:W-:Y:S01]  /*7d90*/  IADD3 R138, PT, PT, R92.reuse, -0x49, -R93 ;  /* 0xffffffb75c8a7810 */ /* 0x040fe20007ffe85d */
[C---:B------:R-:W-:Y:S03]  /*7da0*/  HMMA.16816.F32 R44, R16.reuse, R106, R44 ;  /* 0x0000006a102c723c */ /* 0x040fe6000000182c */
[----:B------:R-:W-:Y:S01]  /*7db0*/  FFMA.FTZ R107, -R177, R2, R73 ;  /* 0x00000002b16b7223 */ /* 0x000fe20000010149 */
[--C-:B------:R-:W-:Y:S01]  /*7dc0*/  IADD3 R2, PT, PT, R92, -0x21, -R93.reuse ;  /* 0xffffffdf5c027810 */ /* 0x100fe20007ffe85d */
[----:B------:R-:W-:Y:S01]  /*7dd0*/  VIADD R106, R96, 0x8 ;  /* 0x00000008606a7836 */ /* 0x000fe20000000000 */
[--C-:B------:R-:W-:Y:S01]  /*7de0*/  IADD3 R105, PT, PT, R92, -0x68, -R93.reuse ;  /* 0xffffff985c697810 */ /* 0x100fe20007ffe85d */
[----:B------:R-:W-:Y:S01]  /*7df0*/  VIADD R73, R96, 0x48 ;  /* 0x0000004860497836 */ /* 0x000fe20000000000 */
[----:B------:R-:W-:Y:S01]  /*7e00*/  IABS R2, R2 ;  /* 0x0000000200027213 */ /* 0x000fe20000000000 */
[----:B------:R-:W-:Y:S03]  /*7e10*/  HMMA.16816.F32 R40, R16, R100, R40 ;  /* 0x000000641028723c */ /* 0x000fe60000001828 */
[----:B------:R-:W-:-:S02]  /*7e20*/  IADD3 R101, PT, PT, R92, -0x10, -R93 ;  /* 0xfffffff05c657810 */ /* 0x000fc40007ffe85d */
[----:B------:R-:W-:Y:S02]  /*7e30*/  I2FP.F32.S32 R2, R2 ;  /* 0x0000000200027245 */ /* 0x000fe40000201400 */
[----:B------:R-:W-:Y:S02]  /*7e40*/  IABS R101, R101 ;  /* 0x0000006500657213 */ /* 0x000fe40000000000 */
[C---:B------:R-:W-:Y:S01]  /*7e50*/  IADD3 R100, PT, PT, R92.reuse, -0x11, -R93 ;  /* 0xffffffef5c647810 */ /* 0x040fe20007ffe85d */
[----:B------:R-:W-:Y:S03]  /*7e60*/  HMMA.16816.F32 R36, R16, R102, R36 ;  /* 0x000000661024723c */ /* 0x000fe60000001824 */
[----:B------:R-:W-:Y:S01]  /*7e70*/  FFMA.FTZ R99, -R177, R2, R69 ;  /* 0x00000002b1637223 */ /* 0x000fe20000010145 */
[----:B------:R-:W-:Y:S01]  /*7e80*/  IADD3 R2, PT, PT, R92, -0x69, -R93 ;  /* 0xffffff975c027810 */ /* 0x000fe20007ffe85d */
[----:B------:R-:W-:Y:S01]  /*7e90*/  VIADD R69, R96, 0x49 ;  /* 0x0000004960457836 */ /* 0x000fe20000000000 */
[----:B------:R-:W-:-:S02]  /*7ea0*/  I2FP.F32.S32 R101, R101 ;  /* 0x0000006500657245 */ /* 0x000fc40000201400 */
[----:B------:R-:W-:Y:S01]  /*7eb0*/  IABS R2, R2 ;  /* 0x0000000200027213 */ /* 0x000fe20000000000 */
[C---:B------:R-:W-:Y:S03]  /*7ec0*/  HMMA.16816.F32 R12, R16.reuse, R108, R12 ;  /* 0x0000006c100c723c */ /* 0x040fe6000000180c */
[C---:B------:R-:W-:Y:S01]  /*7ed0*/  FFMA.FTZ R109, -R177.reuse, R62, R89 ;  /* 0x0000003eb16d7223 */ /* 0x040fe20000010159 */
[----:B------:R-:W-:Y:S01]  /*7ee0*/  I2FP.F32.S32 R2, R2 ;  /* 0x0000000200027245 */ /* 0x000fe20000201400 */
[C---:B------:R-:W-:Y:S01]  /*7ef0*/  FFMA.FTZ R136, -R177.reuse, R136, R41 ;  /* 0x00000088b1887223 */ /* 0x040fe20000010129 */
[C---:B------:R-:W-:Y:S01]  /*7f00*/  FFMA.FTZ R101, -R177.reuse, R101, R76 ;  /* 0x00000065b1657223 */ /* 0x040fe2000001014c */
[----:B------:R-:W-:Y:S01]  /*7f10*/  IADD3 R108, PT, PT, R92, -0x9, -R93 ;  /* 0xfffffff75c6c7810 */ /* 0x000fe20007ffe85d */
[----:B------:R-:W-:Y:S02]  /*7f20*/  VIADD R89, R96, 0x39 ;  /* 0x0000003960597836 */ /* 0x000fe40000000000 */
[----:B------:R-:W-:Y:S01]  /*7f30*/  FFMA.FTZ R29, -R177, R2, R21 ;  /* 0x00000002b11d7223 */ /* 0x000fe20000010115 */
[----:B------:R-:W-:Y:S03]  /*7f40*/  HMMA.16816.F32 R4, R16, R110, R4 ;  /* 0x0000006e1004723c */ /* 0x000fe60000001804 */
[--C-:B------:R-:W-:Y:S01]  /*7f50*/  IADD3 R17, PT, PT, R92, -0x18, -R93.reuse ;  /* 0xffffffe85c117810 */ /* 0x100fe20007ffe85d */
[----:B------:R-:W-:Y:S01]  /*7f60*/  VIADD R18, R96, 0x18 ;  /* 0x0000001860127836 */ /* 0x000fe20000000000 */
[----:B------:R-:W-:-:S02]  /*7f70*/  IADD3 R19, PT, PT, R92, -0x28, -R93 ;  /* 0xffffffd85c137810 */ /* 0x000fc40007ffe85d */
[----:B------:R-:W-:Y:S02]  /*7f80*/  IABS R17, R17 ;  /* 0x0000001100117213 */ /* 0x000fe40000000000 */
[----:B------:R-:W-:Y:S02]  /*7f90*/  IABS R19, R19 ;  /* 0x0000001300137213 */ /* 0x000fe40000000000 */
[----:B------:R-:W-:Y:S02]  /*7fa0*/  I2FP.F32.S32 R17, R17 ;  /* 0x0000001100117245 */ /* 0x000fe40000201400 */
[----:B------:R-:W-:Y:S02]  /*7fb0*/  I2FP.F32.S32 R19, R19 ;  /* 0x0000001300137245 */ /* 0x000fe40000201400 */
[C-C-:B------:R-:W-:Y:S01]  /*7fc0*/  IADD3 R16, PT, PT, R92.reuse, -0x71, -R93.reuse ;  /* 0xffffff8f5c107810 */ /* 0x140fe20007ffe85d */
[C---:B------:R-:W-:Y:S01]  /*7fd0*/  FFMA.FTZ R62, -R177.reuse, R17, R72 ;  /* 0x00000011b13e7223 */ /* 0x040fe20000010148 */
[C-C-:B------:R-:W-:Y:S01]  /*7fe0*/  IADD3 R17, PT, PT, R92.reuse, -0x30, -R93.reuse ;  /* 0xffffffd05c117810 */ /* 0x140fe20007ffe85d */
[----:B------:R-:W-:Y:S01]  /*7ff0*/  FFMA.FTZ R180, -R177, R19, R52 ;  /* 0x00000013b1b47223 */ /* 0x000fe20000010134 */
[----:B------:R-:W-:-:S02]  /*8000*/  IADD3 R19, PT, PT, R92, -0x38, -R93 ;  /* 0xffffffc85c137810 */ /* 0x000fc40007ffe85d */
[----:B------:R-:W-:Y:S02]  /*8010*/  IABS R17, R17 ;  /* 0x0000001100117213 */ /* 0x000fe40000000000 */
[----:B------:R-:W-:Y:S02]  /*8020*/  IABS R19, R19 ;  /* 0x0000001300137213 */ /* 0x000fe40000000000 */
[----:B------:R-:W-:Y:S02]  /*8030*/  I2FP.F32.S32 R17, R17 ;  /* 0x0000001100117245 */ /* 0x000fe40000201400 */
[----:B------:R-:W-:Y:S02]  /*8040*/  I2FP.F32.S32 R19, R19 ;  /* 0x0000001300137245 */ /* 0x000fe40000201400 */
[----:B------:R-:W-:Y:S01]  /*8050*/  IABS R16, R16 ;  /* 0x0000001000107213 */ /* 0x000fe20000000000 */
[C---:B------:R-:W-:Y:S01]  /*8060*/  FFMA.FTZ R154, -R177.reuse, R17, R48 ;  /* 0x00000011b19a7223 */ /* 0x040fe20000010130 */
[C-C-:B------:R-:W-:Y:S01]  /*8070*/  IADD3 R17, PT, PT, R92.reuse, -0x40, -R93.reuse ;  /* 0xffffffc05c117810 */ /* 0x140fe20007ffe85d */
[----:B------:R-:W-:Y:S01]  /*8080*/  FFMA.FTZ R150, -R177, R19, R44 ;  /* 0x00000013b1967223 */ /* 0x000fe2000001012c */
[----:B------:R-:W-:Y:S01]  /*8090*/  IADD3 R19, PT, PT, R92, -0x50, -R93 ;  /* 0xffffffb05c137810 */ /* 0x000fe20007ffe85d */
[----:B------:R-:W-:Y:S01]  /*80a0*/  VIADD R44, R96, 0x21 ;  /* 0x00000021602c7836 */ /* 0x000fe20000000000 */
[----:B------:R-:W-:-:S02]  /*80b0*/  IABS R17, R17 ;  /* 0x0000001100117213 */ /* 0x000fc40000000000 */
        /* <DEDUP_REMOVED lines=8> */
[----:B------:R-:W-:Y:S01]  /*8140*/  FFMA.FTZ R19, -R177, R16, R13 ;  /* 0x00000010b1137223 */ /* 0x000fe2000001010d */
[----:B------:R-:W-:Y:S01]  /*8150*/  IABS R17, R17 ;  /* 0x0000001100117213 */ /* 0x000fe20000000000 */
[C---:B------:R-:W-:Y:S01]  /*8160*/  VIADD R16, R96.reuse, 0x19 ;  /* 0x0000001960107836 */ /* 0x040fe20000000000 */
[----:B------:R-:W-:Y:S01]  /*8170*/  IABS R2, R2 ;  /* 0x0000000200027213 */ /* 0x000fe20000000000 */
[C---:B------:R-:W-:Y:S01]  /*8180*/  VIADD R40, R96.reuse, 0x59 ;  /* 0x0000005960287836 */ /* 0x040fe20000000000 */
[----:B------:R-:W-:Y:S01]  /*8190*/  I2FP.F32.S32 R17, R17 ;  /* 0x0000001100117245 */ /* 0x000fe20000201400 */
[----:B------:R-:W-:Y:S01]  /*81a0*/  VIADD R32, R96, 0x69 ;  /* 0x0000006960207836 */ /* 0x000fe20000000000 */
[----:B------:R-:W-:-:S02]  /*81b0*/  IADD3 R21, PT, PT, R92, -0x78, -R93 ;  /* 0xffffff885c157810 */ /* 0x000fc40007ffe85d */
[----:B------:R-:W-:Y:S01]  /*81c0*/  I2FP.F32.S32 R2, R2 ;  /* 0x0000000200027245 */ /* 0x000fe20000201400 */
[C---:B------:R-:W-:Y:S01]  /*81d0*/  FFMA.FTZ R122, -R177.reuse, R17, R28 ;  /* 0x00000011b17a7223 */ /* 0x040fe2000001011c */
[----:B------:R-:W-:Y:S01]  /*81e0*/  IADD3 R17, PT, PT, R92, -0x60, -R93 ;  /* 0xffffffa05c117810 */ /* 0x000fe20007ffe85d */
[C---:B------:R-:W-:Y:S01]  /*81f0*/  VIADD R28, R96.reuse, 0x11 ;  /* 0x00000011601c7836 */ /* 0x040fe20000000000 */
[----:B------:R-:W-:Y:S01]  /*8200*/  IABS R21, R21 ;  /* 0x0000001500157213 */ /* 0x000fe20000000000 */
[----:B------:R-:W-:Y:S01]  /*8210*/  FFMA.FTZ R41, -R177, R2, R5 ;  /* 0x00000002b1297223 */ /* 0x000fe20000010105 */
[----:B------:R-:W-:Y:S01]  /*8220*/  IABS R17, R17 ;  /* 0x0000001100117213 */ /* 0x000fe20000000000 */
[----:B------:R-:W-:Y:S01]  /*8230*/  VIADD R2, R96, 0x29 ;  /* 0x0000002960027836 */ /* 0x000fe20000000000 */
[----:B------:R-:W-:Y:S02]  /*8240*/  IADD3 R48, PT, PT, R92, -0x70, -R93 ;  /* 0xffffff905c307810 */ /* 0x000fe40007ffe85d */
[----:B------:R-:W-:-:S02]  /*8250*/  I2FP.F32.S32 R17, R17 ;  /* 0x0000001100117245 */ /* 0x000fc40000201400 */
[----:B------:R-:W-:Y:S02]  /*8260*/  I2FP.F32.S32 R21, R21 ;  /* 0x0000001500157245 */ /* 0x000fe40000201400 */
[C-C-:B------:R-:W-:Y:S01]  /*8270*/  IADD3 R72, PT, PT, R92.reuse, -0x20, -R93.reuse ;  /* 0xffffffe05c487810 */ /* 0x140fe20007ffe85d */
[C---:B------:R-:W-:Y:S01]  /*8280*/  FFMA.FTZ R104, -R177.reuse, R17, R24 ;  /* 0x00000011b1687223 */ /* 0x040fe20000010118 */
[----:B------:R-:W-:Y:S01]  /*8290*/  VIADD R24, R92, 0x8 ;  /* 0x000000085c187836 */ /* 0x000fe20000000000 */
[----:B------:R-:W-:Y:S01]  /*82a0*/  IABS R48, R48 ;  /* 0x0000003000307213 */ /* 0x000fe20000000000 */
[C---:B------:R-:W-:Y:S01]  /*82b0*/  FFMA.FTZ R76, -R177.reuse, R21, R4 ;  /* 0x00000015b14c7223 */ /* 0x040fe20000010104 */
[----:B------:R-:W-:Y:S01]  /*82c0*/  IABS R72, R72 ;  /* 0x0000004800487213 */ /* 0x000fe20000000000 */
[--C-:B------:R-:W-:Y:S01]  /*82d0*/  IMAD.IADD R17, R24, 0x1, -R93.reuse ;  /* 0x0000000118117824 */ /* 0x100fe200078e0a5d */
[----:B------:R-:W-:Y:S01]  /*82e0*/  I2FP.F32.S32 R48, R48 ;  /* 0x0000003000307245 */ /* 0x000fe20000201400 */
[C---:B------:R-:W-:Y:S01]  /*82f0*/  VIADD R4, R96.reuse, 0x10 ;  /* 0x0000001060047836 */ /* 0x040fe20000000000 */
[----:B------:R-:W-:Y:S01]  /*8300*/  I2FP.F32.S32 R72, R72 ;  /* 0x0000004800487245 */ /* 0x000fe20000201400 */
[C---:B------:R-:W-:Y:S01]  /*8310*/  VIADD R21, R96.reuse, 0x71 ;  /* 0x0000007160157836 */ /* 0x040fe20000000000 */
[----:B------:R-:W-:Y:S01]  /*8320*/  IABS R17, R17 ;  /* 0x0000001100117213 */ /* 0x000fe20000000000 */
[C---:B------:R-:W-:Y:S01]  /*8330*/  FFMA.FTZ R48, -R177.reuse, R48, R12 ;  /* 0x00000030b1307223 */ /* 0x040fe2000001010c */
[----:B------:R-:W-:Y:S01]  /*8340*/  IABS R108, R108 ;  /* 0x0000006c006c7213 */ /* 0x000fe20000000000 */
[----:B------:R-:W-:Y:S01]  /*8350*/  VIADD R12, R96, 0x20 ;  /* 0x00000020600c7836 */ /* 0x000fe20000000000 */
[----:B------:R-:W-:Y:S01]  /*8360*/  I2FP.F32.S32 R17, R17 ;  /* 0x0000001100117245 */ /* 0x000fe20000201400 */
[C---:B------:R-:W-:Y:S01]  /*8370*/  FFMA.FTZ R72, -R177.reuse, R72, R68 ;  /* 0x00000048b1487223 */ /* 0x040fe20000010144 */
[----:B------:R-:W-:Y:S01]  /*8380*/  IADD3 R102, PT, PT, R92, -0x29, -R93 ;  /* 0xffffffd75c667810 */ /* 0x000fe20007ffe85d */
[C---:B------:R-:W-:Y:S01]  /*8390*/  VIADD R68, R96.reuse, 0x9 ;  /* 0x0000000960447836 */ /* 0x040fe20000000000 */
[----:B------:R-:W-:Y:S01]  /*83a0*/  I2FP.F32.S32 R108, R108 ;  /* 0x0000006c006c7245 */ /* 0x000fe20000201400 */
[C---:B------:R-:W-:Y:S01]  /*83b0*/  FFMA.FTZ R13, -R177.reuse, R17, R90 ;  /* 0x00000011b10d7223 */ /* 0x040fe2000001015a */
[----:B------:R-:W-:Y:S01]  /*83c0*/  IABS R90, R0 ;  /* 0x00000000005a7213 */ /* 0x000fe20000000000 */
[C---:B------:R-:W-:Y:S01]  /*83d0*/  VIADD R17, R96.reuse, 0x78 ;  /* 0x0000007860117836 */ /* 0x040fe20000000000 */
[----:B------:R-:W-:Y:S01]  /*83e0*/  IABS R102, R102 ;  /* 0x0000006600667213 */ /* 0x000fe20000000000 */
[----:B------:R-:W-:Y:S01]  /*83f0*/  FFMA.FTZ R108, -R177, R108, R81 ;  /* 0x0000006cb16c7223 */ /* 0x000fe20000010151 */
[----:B------:R-:W-:Y:S01]  /*8400*/  I2FP.F32.S32 R90, R90 ;  /* 0x0000005a005a7245 */ /* 0x000fe20000201400 */
[----:B------:R-:W-:Y:S01]  /*8410*/  VIADD R81, R96, 0x40 ;  /* 0x0000004060517836 */ /* 0x000fe20000000000 */
[----:B------:R-:W-:-:S02]  /*8420*/  I2FP.F32.S32 R102, R102 ;  /* 0x0000006600667245 */ /* 0x000fc40000201400 */
[----:B------:R-:W-:Y:S01]  /*8430*/  ISETP.GT.AND P6, PT, R179, R68, PT ;  /* 0x00000044b300720c */ /* 0x000fe20003fc4270 */
[C---:B------:R-:W-:Y:S01]  /*8440*/  FFMA.FTZ R5, -R177.reuse, R90, R88 ;  /* 0x0000005ab1057223 */ /* 0x040fe20000010158 */
[----:B------:R-:W-:Y:S01]  /*8450*/  IADD3 R146, PT, PT, R92, -0x39, -R93 ;  /* 0xffffffc75c927810 */ /* 0x000fe20007ffe85d */
[----:B------:R-:W-:Y:S01]  /*8460*/  FFMA.FTZ R102, -R177, R102, R53 ;  /* 0x00000066b1667223 */ /* 0x000fe20000010135 */
[----:B------:R-:W-:Y:S01]  /*8470*/  IABS R138, R138 ;  /* 0x0000008a008a7213 */ /* 0x000fe20000000000 */
[----:B------:R-:W-:Y:S01]  /*8480*/  VIADD R53, R96, 0x50 ;  /* 0x0000005060357836 */ /* 0x000fe20000000000 */
[----:B------:R-:W-:Y:S01]  /*8490*/  FSEL R5, R5, -INF , !P0 ;  /* 0xff80000005057808 */ /* 0x000fe20004000000 */
[----:B------:R-:W-:Y:S01]  /*84a0*/  FFMA.FTZ R82, -R177, R90, R82 ;  /* 0x0000005ab1527223 */ /* 0x000fe20000010152 */
[----:B------:R-:W-:Y:S02]  /*84b0*/  ISETP.GT.AND P0, PT, R179, R106, PT ;  /* 0x0000006ab300720c */ /* 0x000fe40003f04270 */
[----:B------:R-:W-:-:S02]  /*84c0*/  FSEL R5, R5, -INF , !P4 ;  /* 0xff80000005057808 */ /* 0x000fc40006000000 */
[----:B------:R-:W-:Y:S02]  /*84d0*/  ISETP.GT.AND P4, PT, R179, R4, PT ;  /* 0x00000004b300720c */ /* 0x000fe40003f84270 */
[----:B------:R-:W-:Y:S02]  /*84e0*/  IADD3 R134, PT, PT, R92, -0x51, -R93 ;  /* 0xffffffaf5c867810 */ /* 0x000fe40007ffe85d */
[----:B------:R-:W-:Y:S02]  /*84f0*/  FSEL R101, R101, -INF , !P4 ;  /* 0xff80000065657808 */ /* 0x000fe40006000000 */
[----:B------:R-:W-:Y:S02]  /*8500*/  ISETP.GT.AND P4, PT, R179, R12, PT ;  /* 0x0000000cb300720c */ /* 0x000fe40003f84270 */
[----:B------:R-:W-:Y:S02]  /*8510*/  IABS R105, R105 ;  /* 0x0000006900697213 */ /* 0x000fe40000000000 */
[----:B------:R-:W-:-:S02]  /*8520*/  FSEL R72, R72, -INF , !P4 ;  /* 0xff80000048487808 */ /* 0x000fc40006000000 */
[----:B------:R-:W-:Y:S02]  /*8530*/  ISETP.GT.AND P4, PT, R179, R98, PT ;  /* 0x00000062b300720c */ /* 0x000fe40003f84270 */
[----:B------:R-:W-:Y:S02]  /*8540*/  FSEL R103, R80, -INF , !P0 ;  /* 0xff80000050677808 */ /* 0x000fe40004000000 */
[----:B------:R-:W-:Y:S02]  /*8550*/  IABS R100, R100 ;  /* 0x0000006400647213 */ /* 0x000fe40000000000 */
[----:B------:R-:W-:Y:S02]  /*8560*/  FSEL R80, R108, -INF , !P6 ;  /* 0xff8000006c507808 */ /* 0x000fe40007000000 */
[----:B------:R-:W-:Y:S02]  /*8570*/  IABS R146, R146 ;  /* 0x0000009200927213 */ /* 0x000fe40000000000 */
[----:B------:R-:W-:-:S02]  /*8580*/  I2FP.F32.S32 R138, R138 ;  /* 0x0000008a008a7245 */ /* 0x000fc40000201400 */
[----:B------:R-:W-:Y:S02]  /*8590*/  ISETP.GT.AND P6, PT, R179, R16, PT ;  /* 0x00000010b300720c */ /* 0x000fe40003fc4270 */
[----:B------:R-:W-:Y:S01]  /*85a0*/  FSEL R154, R154, -INF , !P4 ;  /* 0xff8000009a9a7808 */ /* 0x000fe20006000000 */
[----:B------:R-:W-:Y:S01]  /*85b0*/  FFMA.FTZ R138, -R177, R138, R37 ;  /* 0x0000008ab18a7223 */ /* 0x000fe20000010125 */
[----:B------:R-:W-:Y:S01]  /*85c0*/  IABS R134, R134 ;  /* 0x0000008600867213 */ /* 0x000fe20000000000 */
[----:B------:R-:W-:Y:S01]  /*85d0*/  VIADD R37, R96, 0x60 ;  /* 0x0000006060257836 */ /* 0x000fe20000000000 */
[----:B------:R-:W-:Y:S02]  /*85e0*/  ISETP.GT.AND P4, PT, R179, R81, PT ;  /* 0x00000051b300720c */ /* 0x000fe40003f84270 */
[----:B------:R-:W-:Y:S02]  /*85f0*/  IADD3 R94, PT, PT, R92, -0x61, -R93 ;  /* 0xffffff9f5c5e7810 */ /* 0x000fe40007ffe85d */
[----:B------:R-:W-:-:S02]  /*8600*/  I2FP.F32.S32 R105, R105 ;  /* 0x0000006900697245 */ /* 0x000fc40000201400 */
[----:B------:R-:W-:Y:S02]  /*8610*/  I2FP.F32.S32 R100, R100 ;  /* 0x0000006400647245 */ /* 0x000fe40000201400 */
[----:B------:R-:W-:Y:S01]  /*8620*/  I2FP.F32.S32 R146, R146 ;  /* 0x0000009200927245 */ /* 0x000fe20000201400 */
[----:B------:R-:W-:Y:S01]  /*8630*/  FFMA.FTZ R105, -R177, R105, R20 ;  /* 0x00000069b1697223 */ /* 0x000fe20000010114 */
[----:B------:R-:W-:Y:S01]  /*8640*/  FSEL R52, R107, -INF , !P6 ;  /* 0xff8000006b347808 */ /* 0x000fe20007000000 */
[C---:B------:R-:W-:Y:S01]  /*8650*/  FFMA.FTZ R100, -R177.reuse, R100, R77 ;  /* 0x00000064b1647223 */ /* 0x040fe2000001014d */
[----:B------:R-:W-:Y:S01]  /*8660*/  IADD3 R120, PT, PT, R92, -0x31, -R93 ;  /* 0xffffffcf5c787810 */ /* 0x000fe20007ffe85d */
[C---:B------:R-:W-:Y:S01]  /*8670*/  VIADD R20, R96.reuse, 0x28 ;  /* 0x0000002860147836 */ /* 0x040fe20000000000 */
[----:B------:R-:W-:Y:S01]  /*8680*/  I2FP.F32.S32 R134, R134 ;  /* 0x0000008600867245 */ /* 0x000fe20000201400 */
[----:B------:R-:W-:Y:S01]  /*8690*/  FFMA.FTZ R146, -R177, R146, R45 ;  /* 0x00000092b1927223 */ /* 0x000fe2000001012d */
[----:B------:R-:W-:Y:S01]  /*86a0*/  ISETP.GT.AND P6, PT, R179, R2, PT ;  /* 0x00000002b300720c */ /* 0x000fe20003fc4270 */
[----:B------:R-:W-:Y:S01]  /*86b0*/  VIADD R77, R96, 0x41 ;  /* 0x00000041604d7836 */ /* 0x000fe20000000000 */
[----:B------:R-:W-:Y:S01]  /*86c0*/  FSEL R144, R144, -INF , !P4 ;  /* 0xff80000090907808 */ /* 0x000fe20006000000 */
[----:B------:R-:W-:Y:S01]  /*86d0*/  FFMA.FTZ R134, -R177, R134, R33 ;  /* 0x00000086b1867223 */ /* 0x000fe20000010121 */
[----:B------:R-:W-:Y:S01]  /*86e0*/  IADD3 R142, PT, PT, R92, -0x48, -R93 ;  /* 0xffffffb85c8e7810 */ /* 0x000fe20007ffe85d */
[C---:B------:R-:W-:Y:S01]  /*86f0*/  VIADD R33, R96.reuse, 0x68 ;  /* 0x0000006860217836 */ /* 0x040fe20000000000 */
[----:B------:R-:W-:Y:S01]  /*8700*/  IABS R94, R94 ;  /* 0x0000005e005e7213 */ /* 0x000fe20000000000 */
[----:B------:R-:W-:Y:S01]  /*8710*/  VIADD R45, R96, 0x58 ;  /* 0x00000058602d7836 */ /* 0x000fe20000000000 */
[----:B------:R-:W-:-:S02]  /*8720*/  ISETP.GT.AND P4, PT, R179, R53, PT ;  /* 0x00000035b300720c */ /* 0x000fc40003f84270 */
[----:B------:R-:W-:Y:S02]  /*8730*/  FSEL R109, R109, -INF , !P3 ;  /* 0xff8000006d6d7808 */ /* 0x000fe40005800000 */
[C---:B------:R-:W-:Y:S02]  /*8740*/  ISETP.GT.AND P0, PT, R179.reuse, R18, PT ;  /* 0x00000012b300720c */ /* 0x040fe40003f04270 */
[----:B------:R-:W-:Y:S02]  /*8750*/  IABS R120, R120 ;  /* 0x0000007800787213 */ /* 0x000fe40000000000 */
[----:B------:R-:W-:Y:S02]  /*8760*/  ISETP.GT.AND P3, PT, R179, R28, PT ;  /* 0x0000001cb300720c */ /* 0x000fe40003f64270 */
[----:B------:R-:W-:Y:S02]  /*8770*/  FSEL R102, R102, -INF , !P6 ;  /* 0xff80000066667808 */ /* 0x000fe40007000000 */
[----:B------:R-:W-:-:S02]  /*8780*/  IABS R142, R142 ;  /* 0x0000008e008e7213 */ /* 0x000fc40000000000 */
[----:B------:R-:W-:Y:S02]  /*8790*/  I2FP.F32.S32 R94, R94 ;  /* 0x0000005e005e7245 */ /* 0x000fe40000201400 */
[----:B------:R-:W-:Y:S02]  /*87a0*/  ISETP.GT.AND P6, PT, R179, R89, PT ;  /* 0x00000059b300720c */ /* 0x000fe40003fc4270 */
[----:B------:R-:W-:Y:S01]  /*87b0*/  FSEL R132, R132, -INF , !P4 ;  /* 0xff80000084847808 */ /* 0x000fe20006000000 */
[----:B------:R-:W-:Y:S01]  /*87c0*/  FFMA.FTZ R94, -R177, R94, R25 ;  /* 0x0000005eb15e7223 */ /* 0x000fe20000010119 */
[----:B------:R-:W-:Y:S01]  /*87d0*/  ISETP.GT.AND P4, PT, R179, R37, PT ;  /* 0x00000025b300720c */ /* 0x000fe20003f84270 */
[----:B------:R-:W-:Y:S01]  /*87e0*/  VIADD R25, R96, 0x70 ;  /* 0x0000007060197836 */ /* 0x000fe20000000000 */
[----:B------:R-:W-:Y:S02]  /*87f0*/  FSEL R62, R62, -INF , !P0 ;  /* 0xff8000003e3e7808 */ /* 0x000fe40004000000 */
[----:B------:R-:W-:-:S02]  /*8800*/  I2FP.F32.S32 R120, R120 ;  /* 0x0000007800787245 */ /* 0x000fc40000201400 */
[----:B------:R-:W-:Y:S01]  /*8810*/  FSEL R100, R100, -INF , !P3 ;  /* 0xff80000064647808 */ /* 0x000fe20005800000 */
[----:B------:R-:W-:Y:S01]  /*8820*/  BAR.SYNC.DEFER_BLOCKING 0x0 ;  /* 0x0000000000007b1d */ /* 0x000fe20000010000 */
[----:B------:R-:W-:Y:S01]  /*8830*/  ISETP.GT.AND P0, PT, R179, R20, PT ;  /* 0x00000014b300720c */ /* 0x000fe20003f04270 */
[----:B------:R-:W-:Y:S01]  /*8840*/  FFMA.FTZ R120, -R177, R120, R49 ;  /* 0x00000078b1787223 */ /* 0x000fe20000010131 */
[----:B------:R-:W-:Y:S01]  /*8850*/  I2FP.F32.S32 R142, R142 ;  /* 0x0000008e008e7245 */ /* 0x000fe20000201400 */
[----:B------:R-:W-:Y:S01]  /*8860*/  VIADD R49, R96, 0x51 ;  /* 0x0000005160317836 */ /* 0x000fe20000000000 */
[----:B------:R-:W-:Y:S02]  /*8870*/  ISETP.GT.AND P3, PT, R179, R44, PT ;  /* 0x0000002cb300720c */ /* 0x000fe40003f64270 */
[----:B------:R-:W-:Y:S01]  /*8880*/  FSEL R146, R146, -INF , !P6 ;  /* 0xff80000092927808 */ /* 0x000fe20007000000 */
[----:B------:R-:W-:Y:S01]  /*8890*/  FFMA.FTZ R142, -R177, R142, R36 ;  /* 0x0000008eb18e7223 */ /* 0x000fe20000010124 */
[----:B------:R-:W-:Y:S01]  /*88a0*/  ISETP.GT.AND P6, PT, R179, R69, PT ;  /* 0x00000045b300720c */ /* 0x000fe20003fc4270 */
[----:B------:R-:W-:Y:S01]  /*88b0*/  VIADD R36, R96, 0x61 ;  /* 0x0000006160247836 */ /* 0x000fe20000000000 */
[----:B------:R-:W-:-:S02]  /*88c0*/  FSEL R104, R104, -INF , !P4 ;  /* 0xff80000068687808 */ /* 0x000fc40006000000 */
[----:B------:R-:W-:Y:S02]  /*88d0*/  ISETP.GT.AND P4, PT, R179, R33, PT ;  /* 0x00000021b300720c */ /* 0x000fe40003f84270 */
[----:B------:R-:W-:Y:S02]  /*88e0*/  FSEL R180, R180, -INF , !P0 ;  /* 0xff800000b4b47808 */ /* 0x000fe40004000000 */
[----:B------:R-:W-:Y:S02]  /*88f0*/  IADD3 R0, PT, PT, R24, -0x1, -R93 ;  /* 0xffffffff18007810 */ /* 0x000fe40007ffe85d */
[----:B------:R-:W-:Y:S02]  /*8900*/  FSEL R99, R99, -INF , !P3 ;  /* 0xff80000063637808 */ /* 0x000fe40005800000 */
[C---:B------:R-:W-:Y:S02]  /*8910*/  ISETP.GT.AND P0, PT, R179.reuse, R95, PT ;  /* 0x0000005fb300720c */ /* 0x040fe40003f04270 */
[----:B------:R-:W-:-:S02]  /*8920*/  ISETP.GT.AND P3, PT, R179, R97, PT ;  /* 0x00000061b300720c */ /* 0x000fc40003f64270 */
[----:B------:R-:W-:Y:S02]  /*8930*/  FSEL R138, R138, -INF , !P6 ;  /* 0xff8000008a8a7808 */ /* 0x000fe40007000000 */
[----:B------:R-:W-:Y:S02]  /*8940*/  ISETP.GT.AND P6, PT, R179, R40, PT ;  /* 0x00000028b300720c */ /* 0x000fe40003fc4270 */
[----:B------:R-:W-:Y:S02]  /*8950*/  FSEL R88, R105, -INF , !P4 ;  /* 0xff80000069587808 */ /* 0x000fe40006000000 */
[----:B------:R-:W-:Y:S02]  /*8960*/  ISETP.GT.AND P4, PT, R179, R25, PT ;  /* 0x00000019b300720c */ /* 0x000fe40003f84270 */
[----:B------:R-:W-:Y:S02]  /*8970*/  IABS R0, R0 ;  /* 0x0000000000007213 */ /* 0x000fe40000000000 */
[----:B------:R-:W-:-:S02]  /*8980*/  FSEL R150, R150, -INF , !P0 ;  /* 0xff80000096967808 */ /* 0x000fc40004000000 */
[----:B------:R-:W-:Y:S01]  /*8990*/  FSEL R120, R120, -INF , !P3 ;  /* 0xff80000078787808 */ /* 0x000fe20005800000 */
[----:B------:R-:W-:Y:S01]  /*89a0*/  IMAD.MOV.U32 R105, RZ, RZ, R0 ;  /* 0x000000ffff697224 */ /* 0x000fe200078e0000 */
[C---:B------:R-:W-:Y:S02]  /*89b0*/  ISETP.GT.AND P0, PT, R179.reuse, R73, PT ;  /* 0x00000049b300720c */ /* 0x040fe40003f04270 */
[C---:B------:R-:W-:Y:S02]  /*89c0*/  ISETP.GT.AND P3, PT, R179.reuse, R77, PT ;  /* 0x0000004db300720c */ /* 0x040fe40003f64270 */
[----:B------:R-:W-:Y:S02]  /*89d0*/  FSEL R116, R116, -INF , !P6 ;  /* 0xff80000074747808 */ /* 0x000fe40007000000 */
[----:B------:R-:W-:Y:S02]  /*89e0*/  ISETP.GT.AND P6, PT, R179, R36, PT ;  /* 0x00000024b300720c */ /* 0x000fe40003fc4270 */
[----:B------:R-:W-:-:S02]  /*89f0*/  FSEL R48, R48, -INF , !P4 ;  /* 0xff80000030307808 */ /* 0x000fc40006000000 */
[C---:B------:R-:W-:Y:S02]  /*8a00*/  ISETP.GT.AND P4, PT, R179.reuse, R17, PT ;  /* 0x00000011b300720c */ /* 0x040fe40003f84270 */
[----:B------:R-:W-:Y:S02]  /*8a10*/  FSEL R142, R142, -INF , !P0 ;  /* 0xff8000008e8e7808 */ /* 0x000fe40004000000 */
[----:B------:R-:W-:Y:S02]  /*8a20*/  FSEL R136, R136, -INF , !P3 ;  /* 0xff80000088887808 */ /* 0x000fe40005800000 */
[C---:B------:R-:W-:Y:S02]  /*8a30*/  ISETP.GT.AND P0, PT, R179.reuse, R45, PT ;  /* 0x0000002db300720c */ /* 0x040fe40003f04270 */
[----:B------:R-:W-:Y:S02]  /*8a40*/  ISETP.GT.AND P3, PT, R179, R49, PT ;  /* 0x00000031b300720c */ /* 0x000fe40003f64270 */
[----:B------:R-:W-:-:S02]  /*8a50*/  FSEL R94, R94, -INF , !P6 ;  /* 0xff8000005e5e7808 */ /* 0x000fc40007000000 */
[----:B------:R-:W-:Y:S02]  /*8a60*/  ISETP.GT.AND P6, PT, R179, R32, PT ;  /* 0x00000020b300720c */ /* 0x000fe40003fc4270 */
[----:B------:R-:W-:Y:S02]  /*8a70*/  FSEL R0, R76, -INF , !P4 ;  /* 0xff8000004c007808 */ /* 0x000fe40006000000 */
[----:B------:R-:W-:Y:S02]  /*8a80*/  I2FP.F32.S32 R76, R105 ;  /* 0x00000069004c7245 */ /* 0x000fe40000201400 */
[----:B------:R-:W-:Y:S02]  /*8a90*/  FSEL R122, R122, -INF , !P0 ;  /* 0xff8000007a7a7808 */ /* 0x000fe40004000000 */
[----:B------:R-:W-:Y:S01]  /*8aa0*/  FSEL R134, R134, -INF , !P3 ;  /* 0xff80000086867808 */ /* 0x000fe20005800000 */
[----:B------:R-:W-:Y:S01]  /*8ab0*/  FFMA.FTZ R91, -R177, R76, R91 ;  /* 0x0000004cb15b7223 */ /* 0x000fe2000001015b */
[----:B------:R-:W-:-:S02]  /*8ac0*/  ISETP.GT.AND P0, PT, R178, R96, PT ;  /* 0x00000060b200720c */ /* 0x000fc40003f04270 */
[C---:B------:R-:W-:Y:S01]  /*8ad0*/  ISETP.GE.AND P3, PT, R96.reuse, R171, PT ;  /* 0x000000ab6000720c */ /* 0x040fe20003f66270 */
[----:B------:R-:W-:Y:S01]  /*8ae0*/  VIADD R96, R96, 0x79 ;  /* 0x0000007960607836 */ /* 0x000fe20000000000 */
[----:B------:R-:W-:Y:S02]  /*8af0*/  FSEL R29, R29, -INF , !P6 ;  /* 0xff8000001d1d7808 */ /* 0x000fe40007000000 */
[----:B------:R-:W-:Y:S02]  /*8b00*/  ISETP.GT.AND P6, PT, R179, R21, PT ;  /* 0x00000015b300720c */ /* 0x000fe40003fc4270 */
[----:B------:R-:W-:Y:S02]  /*8b10*/  FSEL R13, R13, -INF , !P0 ;  /* 0xff8000000d0d7808 */ /* 0x000fe40004000000 */
[----:B------:R-:W-:Y:S02]  /*8b20*/  IADD3 R105, PT, PT, R24, -0x9, -R93 ;  /* 0xfffffff718697810 */ /* 0x000fe40007ffe85d */
[----:B------:R-:W-:-:S02]  /*8b30*/  FSEL R19, R19, -INF , !P6 ;  /* 0xff80000013137808 */ /* 0x000fc40007000000 */
[----:B------:R-:W-:Y:S02]  /*8b40*/  ISETP.GT.AND P6, PT, R179, R96, PT ;  /* 0x00000060b300720c */ /* 0x000fe40003fc4270 */
[----:B------:R-:W-:Y:S02]  /*8b50*/  FSEL R13, R13, -INF , !P3 ;  /* 0xff8000000d0d7808 */ /* 0x000fe40005800000 */
[----:B------:R-:W-:Y:S02]  /*8b60*/  FSEL R76, R109, -INF , !P5 ;  /* 0xff8000006d4c7808 */ /* 0x000fe40006800000 */
[----:B------:R-:W-:Y:S02]  /*8b70*/  FSEL R91, R91, -INF , !P1 ;  /* 0xff8000005b5b7808 */ /* 0x000fe40004800000 */
[----:B------:R-:W-:Y:S02]  /*8b80*/  ISETP.GE.AND P3, PT, R68, R176, PT ;  /* 0x000000b04400720c */ /* 0x000fe40003f66270 */
[----:B------:R-:W-:-:S02]  /*8b90*/  IABS R105, R105 ;  /* 0x0000006900697213 */ /* 0x000fc40000000000 */
[----:B------:R-:W-:Y:S02]  /*8ba0*/  ISETP.GE.AND P5, PT, R68, R171, PT ;  /* 0x000000ab4400720c */ /* 0x000fe40003fa6270 */
[----:B------:R-:W-:Y:S02]  /*8bb0*/  ISETP.GT.AND P1, PT, R178, R68, PT ;  /* 0x00000044b200720c */ /* 0x000fe40003f24270 */
[----:B------:R-:W-:Y:S02]  /*8bc0*/  IADD3 R68, PT, PT, R24, -0x10, -R93 ;  /* 0xfffffff018447810 */ /* 0x000fe40007ffe85d */
[----:B------:R-:W-:Y:S02]  /*8bd0*/  ISETP.GE.AND P4, PT, R106, R176, PT ;  /* 0x000000b06a00720c */ /* 0x000fe40003f86270 */
[----:B------:R-:W-:Y:S02]  /*8be0*/  FSEL R41, R41, -INF , !P6 ;  /* 0xff80000029297808 */ /* 0x000fe40007000000 */
[----:B------:R-:W-:-:S02]  /*8bf0*/  ISETP.GT.AND P0, PT, R178, R106, PT ;  /* 0x0000006ab200720c */ /* 0x000fc40003f04270 */
[----:B------:R-:W-:Y:S02]  /*8c00*/  ISETP.GE.AND P6, PT, R106, R171, PT ;  /* 0x000000ab6a00720c */ /* 0x000fe40003fc6270 */
[----:B------:R-:W-:Y:S02]  /*8c10*/  FSEL R90, R91, -INF , !P2 ;  /* 0xff8000005b5a7808 */ /* 0x000fe40005000000 */
[----:B------:R-:W-:Y:S02]  /*8c20*/  I2FP.F32.S32 R106, R105 ;  /* 0x00000069006a7245 */ /* 0x000fe40000201400 */
[----:B------:R-:W-:Y:S02]  /*8c30*/  IABS R91, R68 ;  /* 0x00000044005b7213 */ /* 0x000fe40000000000 */
[----:B------:R-:W-:Y:S01]  /*8c40*/  FSEL R68, R103, -INF , !P4 ;  /* 0xff80000067447808 */ /* 0x000fe20006000000 */
[----:B------:R-:W-:Y:S01]  /*8c50*/  FFMA.FTZ R83, -R177, R106, R83 ;  /* 0x0000006ab1537223 */ /* 0x000fe20000010153 */
[----:B------:R-:W-:-:S02]  /*8c60*/  FSEL R82, R82, -INF , !P0 ;  /* 0xff80000052527808 */ /* 0x000fc40004000000 */
[C---:B------:R-:W-:Y:S02]  /*8c70*/  ISETP.GE.AND P2, PT, R4.reuse, R176, PT ;  /* 0x000000b00400720c */ /* 0x040fe40003f46270 */
[----:B------:R-:W-:Y:S02]  /*8c80*/  ISETP.GE.AND P4, PT, R4, R171, PT ;  /* 0x000000ab0400720c */ /* 0x000fe40003f86270 */
[----:B------:R-:W-:Y:S02]  /*8c90*/  ISETP.GT.AND P0, PT, R178, R4, PT ;  /* 0x00000004b200720c */ /* 0x000fe40003f04270 */
[----:B------:R-:W-:Y:S02]  /*8ca0*/  IADD3 R4, PT, PT, R24, -0x11, -R93 ;  /* 0xffffffef18047810 */ /* 0x000fe40007ffe85d */
[----:B------:R-:W-:Y:S02]  /*8cb0*/  I2FP.F32.S32 R91, R91 ;  /* 0x0000005b005b7245 */ /* 0x000fe40000201400 */
[----:B------:R-:W-:-:S02]  /*8cc0*/  IABS R103, R4 ;  /* 0x0000000400677213 */ /* 0x000fc40000000000 */
[----:B------:R-:W-:Y:S01]  /*8cd0*/  FSEL R4, R80, -INF , !P3 ;  /* 0xff80000050047808 */ /* 0x000fe20005800000 */
[----:B------:R-:W-:Y:S01]  /*8ce0*/  FFMA.FTZ R78, -R177, R91, R78 ;  /* 0x0000005bb14e7223 */ /* 0x000fe2000001014e */
[----:B------:R-:W-:Y:S02]  /*8cf0*/  FSEL R82, R82, -INF , !P6 ;  /* 0xff80000052527808 */ /* 0x000fe40007000000 */
[----:B------:R-:W-:Y:S02]  /*8d00*/  FSEL R80, R83, -INF , !P1 ;  /* 0xff80000053507808 */ /* 0x000fe40004800000 */
[C---:B------:R-:W-:Y:S02]  /*8d10*/  ISETP.GE.AND P6, PT, R28.reuse, R176, PT ;  /* 0x000000b01c00720c */ /* 0x040fe40003fc6270 */
[----:B------:R-:W-:Y:S02]  /*8d20*/  ISETP.GE.AND P3, PT, R28, R171, PT ;  /* 0x000000ab1c00720c */ /* 0x000fe40003f66270 */
[----:B------:R-:W-:-:S02]  /*8d30*/  ISETP.GT.AND P1, PT, R178, R28, PT ;  /* 0x0000001cb200720c */ /* 0x000fc40003f24270 */
[----:B------:R-:W-:Y:S02]  /*8d40*/  IADD3 R28, PT, PT, R24, -0x18, -R93 ;  /* 0xffffffe8181c7810 */ /* 0x000fe40007ffe85d */
[----:B------:R-:W-:Y:S02]  /*8d50*/  I2FP.F32.S32 R106, R103 ;  /* 0x00000067006a7245 */ /* 0x000fe40000201400 */
[----:B------:R-:W-:Y:S02]  /*8d60*/  IABS R83, R28 ;  /* 0x0000001c00537213 */ /* 0x000fe40000000000 */
[----:B------:R-:W-:Y:S01]  /*8d70*/  FSEL R80, R80, -INF , !P5 ;  /* 0xff80000050507808 */ /* 0x000fe20006800000 */
[----:B------:R-:W-:Y:S01]  /*8d80*/  FFMA.FTZ R79, -R177, R106, R79 ;  /* 0x0000006ab14f7223 */ /* 0x000fe2000001014f */
[----:B------:R-:W-:Y:S02]  /*8d90*/  FSEL R28, R101, -INF , !P2 ;  /* 0xff800000651c7808 */ /* 0x000fe40005000000 */
        /* <DEDUP_REMOVED lines=15> */
[----:B------:R-:W-:Y:S02]  /*8e90*/  FSEL R74, R79, -INF , !P3 ;  /* 0xff8000004f4a7808 */ /* 0x000fe40005800000 */
[----:B------:R-:W-:Y:S02]  /*8ea0*/  IABS R79, R16 ;  /* 0x00000010004f7213 */ /* 0x000fe40000000000 */
[----:B------:R-:W-:Y:S02]  /*8eb0*/  I2FP.F32.S32 R100, R91 ;  /* 0x0000005b00647245 */ /* 0x000fe40000201400 */
[----:B------:R-:W-:Y:S02]  /*8ec0*/  FSEL R16, R62, -INF , !P5 ;  /* 0xff8000003e107808 */ /* 0x000fe40006800000 */
[----:B------:R-:W-:Y:S01]  /*8ed0*/  FSEL R62, R83, -INF , !P0 ;  /* 0xff800000533e7808 */ /* 0x000fe20004000000 */
[----:B------:R-:W-:Y:S01]  /*8ee0*/  FFMA.FTZ R75, -R177, R100, R75 ;  /* 0x00000064b14b7223 */ /* 0x000fe2000001014b */
[----:B------:R-:W-:-:S02]  /*8ef0*/  ISETP.GE.AND P3, PT, R12, R176, PT ;  /* 0x000000b00c00720c */ /* 0x000fc40003f66270 */
[----:B------:R-:W-:Y:S02]  /*8f00*/  ISETP.GE.AND P5, PT, R12, R171, PT ;  /* 0x000000ab0c00720c */ /* 0x000fe40003fa6270 */
[----:B------:R-:W-:Y:S02]  /*8f10*/  ISETP.GT.AND P0, PT, R178, R12, PT ;  /* 0x0000000cb200720c */ /* 0x000fe40003f04270 */
[----:B------:R-:W-:Y:S02]  /*8f20*/  IADD3 R12, PT, PT, R24, -0x21, -R93 ;  /* 0xffffffdf180c7810 */ /* 0x000fe40007ffe85d */
[----:B------:R-:W-:Y:S02]  /*8f30*/  FSEL R62, R62, -INF , !P2 ;  /* 0xff8000003e3e7808 */ /* 0x000fe40005000000 */
[----:B------:R-:W-:Y:S02]  /*8f40*/  IABS R83, R12 ;  /* 0x0000000c00537213 */ /* 0x000fe40000000000 */
[----:B------:R-:W-:-:S02]  /*8f50*/  FSEL R12, R52, -INF , !P4 ;  /* 0xff800000340c7808 */ /* 0x000fc40006000000 */
[----:B------:R-:W-:Y:S02]  /*8f60*/  FSEL R52, R75, -INF , !P1 ;  /* 0xff8000004b347808 */ /* 0x000fe40004800000 */
        /* <DEDUP_REMOVED lines=9> */
[----:B------:R-:W-:Y:S01]  /*9000*/  FSEL R70, R70, -INF , !P0 ;  /* 0xff80000046467808 */ /* 0x000fe20004000000 */
[----:B------:R-:W-:Y:S01]  /*9010*/  IMAD.MOV.U32 R75, RZ, RZ, R44 ;  /* 0x000000ffff4b7224 */ /* 0x000fe200078e002c */
[C---:B------:R-:W-:Y:S02]  /*9020*/  ISETP.GE.AND P6, PT, R20.reuse, R176, PT ;  /* 0x000000b01400720c */ /* 0x040fe40003fc6270 */
[----:B------:R-:W-:-:S02]  /*9030*/  ISETP.GE.AND P3, PT, R20, R171, PT ;  /* 0x000000ab1400720c */ /* 0x000fc40003f66270 */
[----:B------:R-:W-:Y:S02]  /*9040*/  ISETP.GT.AND P0, PT, R178, R20, PT ;  /* 0x00000014b200720c */ /* 0x000fe40003f04270 */
[----:B------:R-:W-:Y:S02]  /*9050*/  IADD3 R20, PT, PT, R24, -0x29, -R93 ;  /* 0xffffffd718147810 */ /* 0x000fe40007ffe85d */
[----:B------:R-:W-:Y:S02]  /*9060*/  I2FP.F32.S32 R75, R75 ;  /* 0x0000004b004b7245 */ /* 0x000fe40000201400 */
[----:B------:R-:W-:Y:S02]  /*9070*/  I2FP.F32.S32 R100, R83 ;  /* 0x0000005300647245 */ /* 0x000fe40000201400 */
[----:B------:R-:W-:Y:S01]  /*9080*/  FSEL R44, R70, -INF , !P5 ;  /* 0xff800000462c7808 */ /* 0x000fe20006800000 */
[C---:B------:R-:W-:Y:S01]  /*9090*/  FFMA.FTZ R54, -R177.reuse, R75, R54 ;  /* 0x0000004bb1367223 */ /* 0x040fe20000010136 */
[----:B------:R-:W-:Y:S01]  /*90a0*/  IABS R70, R20 ;  /* 0x0000001400467213 */ /* 0x000fe20000000000 */
[----:B------:R-:W-:Y:S01]  /*90b0*/  FFMA.FTZ R71, -R177, R100, R71 ;  /* 0x00000064b1477223 */ /* 0x000fe20000010147 */
[----:B------:R-:W-:-:S02]  /*90c0*/  IADD3 R75, PT, PT, R24, -0x30, -R93 ;  /* 0xffffffd0184b7810 */ /* 0x000fc40007ffe85d */
[----:B------:R-:W-:Y:S02]  /*90d0*/  I2FP.F32.S32 R70, R70 ;  /* 0x0000004600467245 */ /* 0x000fe40000201400 */
[----:B------:R-:W-:Y:S02]  /*90e0*/  IABS R75, R75 ;  /* 0x0000004b004b7213 */ /* 0x000fe40000000000 */
[----:B------:R-:W-:Y:S01]  /*90f0*/  FSEL R54, R54, -INF , !P0 ;  /* 0xff80000036367808 */ /* 0x000fe20004000000 */
[----:B------:R-:W-:Y:S01]  /*9100*/  FFMA.FTZ R55, -R177, R70, R55 ;  /* 0x00000046b1377223 */ /* 0x000fe20000010137 */
[----:B------:R-:W-:Y:S02]  /*9110*/  FSEL R71, R71, -INF , !P1 ;  /* 0xff80000047477808 */ /* 0x000fe40004800000 */
[----:B------:R-:W-:Y:S02]  /*9120*/  ISETP.GT.AND P1, PT, R178, R2, PT ;  /* 0x00000002b200720c */ /* 0x000fe40003f24270 */
[----:B------:R-:W-:-:S02]  /*9130*/  FSEL R20, R99, -INF , !P2 ;  /* 0xff80000063147808 */ /* 0x000fc40005000000 */
[C---:B------:R-:W-:Y:S02]  /*9140*/  ISETP.GE.AND P5, PT, R2.reuse, R176, PT ;  /* 0x000000b00200720c */ /* 0x040fe40003fa6270 */
[----:B------:R-:W-:Y:S02]  /*9150*/  ISETP.GE.AND P2, PT, R2, R171, PT ;  /* 0x000000ab0200720c */ /* 0x000fe40003f46270 */
[----:B------:R-:W-:Y:S02]  /*9160*/  FSEL R70, R54, -INF , !P3 ;  /* 0xff80000036467808 */ /* 0x000fe40005800000 */
[----:B------:R-:W-:Y:S02]  /*9170*/  I2FP.F32.S32 R75, R75 ;  /* 0x0000004b004b7245 */ /* 0x000fe40000201400 */
[----:B------:R-:W-:Y:S02]  /*9180*/  FSEL R2, R71, -INF , !P4 ;  /* 0xff80000047027808 */ /* 0x000fe40006000000 */
[C-C-:B------:R-:W-:Y:S01]  /*9190*/  IADD3 R54, PT, PT, R24.reuse, -0x38, -R93.reuse ;  /* 0xffffffc818367810 */ /* 0x140fe20007ffe85d */
[----:B------:R-:W-:Y:S01]  /*91a0*/  FFMA.FTZ R50, -R177, R75, R50 ;  /* 0x0000004bb1327223 */ /* 0x000fe20000010132 */
[----:B------:R-:W-:-:S02]  /*91b0*/  IADD3 R71, PT, PT, R24, -0x31, -R93 ;  /* 0xffffffcf18477810 */ /* 0x000fc40007ffe85d */
[----:B------:R-:W-:Y:S02]  /*91c0*/  FSEL R55, R55, -INF , !P1 ;  /* 0xff80000037377808 */ /* 0x000fe40004800000 */
[----:B------:R-:W-:Y:S02]  /*91d0*/  IABS R54, R54 ;  /* 0x0000003600367213 */ /* 0x000fe40000000000 */
[----:B------:R-:W-:Y:S02]  /*91e0*/  ISETP.GT.AND P0, PT, R178, R98, PT ;  /* 0x00000062b200720c */ /* 0x000fe40003f04270 */
[----:B------:R-:W-:Y:S02]  /*91f0*/  IABS R71, R71 ;  /* 0x0000004700477213 */ /* 0x000fe40000000000 */
[----:B------:R-:W-:Y:S02]  /*9200*/  FSEL R100, R55, -INF , !P2 ;  /* 0xff80000037647808 */ /* 0x000fe40005000000 */
[----:B------:R-:W-:-:S02]  /*9210*/  IADD3 R55, PT, PT, R24, -0x39, -R93 ;  /* 0xffffffc718377810 */ /* 0x000fc40007ffe85d */
[----:B------:R-:W-:Y:S02]  /*9220*/  FSEL R180, R180, -INF , !P6 ;  /* 0xff800000b4b47808 */ /* 0x000fe40007000000 */
[C---:B------:R-:W-:Y:S02]  /*9230*/  ISETP.GE.AND P4, PT, R98.reuse, R176, PT ;  /* 0x000000b06200720c */ /* 0x040fe40003f86270 */
[----:B------:R-:W-:Y:S02]  /*9240*/  ISETP.GE.AND P6, PT, R98, R171, PT ;  /* 0x000000ab6200720c */ /* 0x000fe40003fc6270 */
[----:B------:R-:W-:Y:S02]  /*9250*/  I2FP.F32.S32 R54, R54 ;  /* 0x0000003600367245 */ /* 0x000fe40000201400 */
[----:B------:R-:W-:Y:S02]  /*9260*/  I2FP.F32.S32 R98, R71 ;  /* 0x0000004700627245 */ /* 0x000fe40000201400 */
[----:B------:R-:W-:Y:S01]  /*9270*/  FSEL R50, R50, -INF , !P0 ;  /* 0xff80000032327808 */ /* 0x000fe20004000000 */
[C---:B------:R-:W-:Y:S01]  /*9280*/  FFMA.FTZ R46, -R177.reuse, R54, R46 ;  /* 0x00000036b12e7223 */ /* 0x040fe2000001012e */
[----:B------:R-:W-:Y:S01]  /*9290*/  IABS R55, R55 ;  /* 0x0000003700377213 */ /* 0x000fe20000000000 */
[----:B------:R-:W-:Y:S01]  /*92a0*/  FFMA.FTZ R51, -R177, R98, R51 ;  /* 0x00000062b1337223 */ /* 0x000fe20000010133 */
[----:B------:R-:W-:-:S02]  /*92b0*/  FSEL R108, R50, -INF , !P6 ;  /* 0xff800000326c7808 */ /* 0x000fc40007000000 */
[----:B------:R-:W-:Y:S02]  /*92c0*/  ISETP.GT.AND P0, PT, R178, R95, PT ;  /* 0x0000005fb200720c */ /* 0x000fe40003f04270 */
[----:B------:R-:W-:Y:S02]  /*92d0*/  IADD3 R50, PT, PT, R24, -0x40, -R93 ;  /* 0xffffffc018327810 */ /* 0x000fe40007ffe85d */
[----:B------:R-:W-:Y:S02]  /*92e0*/  I2FP.F32.S32 R54, R55 ;  /* 0x0000003700367245 */ /* 0x000fe40000201400 */
[----:B------:R-:W-:Y:S02]  /*92f0*/  ISETP.GT.AND P1, PT, R178, R97, PT ;  /* 0x00000061b200720c */ /* 0x000fe40003f24270 */
[----:B------:R-:W-:Y:S01]  /*9300*/  FSEL R154, R154, -INF , !P4 ;  /* 0xff8000009a9a7808 */ /* 0x000fe20006000000 */
[----:B------:R-:W-:Y:S01]  /*9310*/  FFMA.FTZ R47, -R177, R54, R47 ;  /* 0x00000036b12f7223 */ /* 0x000fe2000001012f */
[----:B------:R-:W-:-:S02]  /*9320*/  FSEL R102, R102, -INF , !P5 ;  /* 0xff80000066667808 */ /* 0x000fc40006800000 */
[-C--:B------:R-:W-:Y:S02]  /*9330*/  ISETP.GE.AND P4, PT, R95, R171.reuse, PT ;  /* 0x000000ab5f00720c */ /* 0x080fe40003f86270 */
[----:B------:R-:W-:Y:S02]  /*9340*/  IABS R50, R50 ;  /* 0x0000003200327213 */ /* 0x000fe40000000000 */
[----:B------:R-:W-:Y:S02]  /*9350*/  FSEL R46, R46, -INF , !P0 ;  /* 0xff8000002e2e7808 */ /* 0x000fe40004000000 */
[C---:B------:R-:W-:Y:S02]  /*9360*/  ISETP.GE.AND P3, PT, R97.reuse, R176, PT ;  /* 0x000000b06100720c */ /* 0x040fe40003f66270 */
[----:B------:R-:W-:Y:S02]  /*9370*/  ISETP.GE.AND P5, PT, R97, R171, PT ;  /* 0x000000ab6100720c */ /* 0x000fe40003fa6270 */
[----:B------:R-:W-:-:S02]  /*9380*/  FSEL R51, R51, -INF , !P1 ;  /* 0xff80000033337808 */ /* 0x000fc40004800000 */
[----:B------:R-:W-:Y:S02]  /*9390*/  ISETP.GT.AND P1, PT, R178, R89, PT ;  /* 0x00000059b200720c */ /* 0x000fe40003f24270 */
[----:B------:R-:W-:Y:S02]  /*93a0*/  FSEL R118, R46, -INF , !P4 ;  /* 0xff8000002e767808 */ /* 0x000fe40006000000 */
[----:B------:R-:W-:Y:S02]  /*93b0*/  I2FP.F32.S32 R50, R50 ;  /* 0x0000003200327245 */ /* 0x000fe40000201400 */
[----:B------:R-:W-:Y:S02]  /*93c0*/  FSEL R120, R120, -INF , !P3 ;  /* 0xff80000078787808 */ /* 0x000fe40005800000 */
[----:B------:R-:W-:Y:S01]  /*93d0*/  FSEL R110, R51, -INF , !P5 ;  /* 0xff800000336e7808 */ /* 0x000fe20006800000 */
[----:B------:R-:W-:Y:S01]  /*93e0*/  FFMA.FTZ R50, -R177, R50, R42 ;  /* 0x00000032b1327223 */ /* 0x000fe2000001012a */
[----:B------:R-:W-:-:S02]  /*93f0*/  IADD3 R46, PT, PT, R24, -0x48, -R93 ;  /* 0xffffffb8182e7810 */ /* 0x000fc40007ffe85d */
[----:B------:R-:W-:Y:S02]  /*9400*/  ISETP.GE.AND P3, PT, R89, R171, PT ;  /* 0x000000ab5900720c */ /* 0x000fe40003f66270 */
[----:B------:R-:W-:Y:S02]  /*9410*/  IADD3 R51, PT, PT, R24, -0x41, -R93 ;  /* 0xffffffbf18337810 */ /* 0x000fe40007ffe85d */
[----:B------:R-:W-:Y:S02]  /*9420*/  FSEL R47, R47, -INF , !P1 ;  /* 0xff8000002f2f7808 */ /* 0x000fe40004800000 */
[----:B------:R-:W-:Y:S02]  /*9430*/  ISETP.GE.AND P2, PT, R95, R176, PT ;  /* 0x000000b05f00720c */ /* 0x000fe40003f46270 */
[----:B------:R-:W-:Y:S02]  /*9440*/  IABS R46, R46 ;  /* 0x0000002e002e7213 */ /* 0x000fe40000000000 */
[----:B------:R-:W-:-:S02]  /*9450*/  ISETP.GT.AND P0, PT, R178, R81, PT ;  /* 0x00000051b200720c */ /* 0x000fc40003f04270 */
[----:B------:R-:W-:Y:S02]  /*9460*/  IABS R51, R51 ;  /* 0x0000003300337213 */ /* 0x000fe40000000000 */
[----:B------:R-:W-:Y:S02]  /*9470*/  FSEL R42, R47, -INF , !P3 ;  /* 0xff8000002f2a7808 */ /* 0x000fe40005800000 */
[----:B------:R-:W-:Y:S02]  /*9480*/  IADD3 R47, PT, PT, R24, -0x49, -R93 ;  /* 0xffffffb7182f7810 */ /* 0x000fe40007ffe85d */
[----:B------:R-:W-:Y:S02]  /*9490*/  FSEL R150, R150, -INF , !P2 ;  /* 0xff80000096967808 */ /* 0x000fe40005000000 */
[----:B------:R-:W-:Y:S02]  /*94a0*/  I2FP.F32.S32 R46, R46 ;  /* 0x0000002e002e7245 */ /* 0x000fe40000201400 */
[----:B------:R-:W-:-:S02]  /*94b0*/  ISETP.GE.AND P2, PT, R81, R171, PT ;  /* 0x000000ab5100720c */ /* 0x000fc40003f46270 */
[----:B------:R-:W-:Y:S01]  /*94c0*/  I2FP.F32.S32 R54, R51 ;  /* 0x0000003300367245 */ /* 0x000fe20000201400 */
[C---:B------:R-:W-:Y:S01]  /*94d0*/  FFMA.FTZ R38, -R177.reuse, R46, R38 ;  /* 0x0000002eb1267223 */ /* 0x040fe20000010126 */
[----:B------:R-:W-:Y:S02]  /*94e0*/  FSEL R50, R50, -INF , !P0 ;  /* 0xff80000032327808 */ /* 0x000fe40004000000 */
[----:B------:R-:W-:Y:S01]  /*94f0*/  IABS R47, R47 ;  /* 0x0000002f002f7213 */ /* 0x000fe20000000000 */
[----:B------:R-:W-:Y:S01]  /*9500*/  FFMA.FTZ R43, -R177, R54, R43 ;  /* 0x00000036b12b7223 */ /* 0x000fe2000001012b */
[-C--:B------:R-:W-:Y:S02]  /*9510*/  ISETP.GE.AND P5, PT, R81, R176.reuse, PT ;  /* 0x000000b05100720c */ /* 0x080fe40003fa6270 */
[----:B------:R-:W-:Y:S02]  /*9520*/  FSEL R184, R50, -INF , !P2 ;  /* 0xff80000032b87808 */ /* 0x000fe40005000000 */
[----:B------:R-:W-:-:S02]  /*9530*/  ISETP.GE.AND P6, PT, R89, R176, PT ;  /* 0x000000b05900720c */ /* 0x000fc40003fc6270 */
        /* <DEDUP_REMOVED lines=37> */
[----:B------:R-:W-:Y:S02]  /*9790*/  FSEL R192, R34, -INF , !P3 ;  /* 0xff80000022c07808 */ /* 0x000fe40005800000 */
[----:B------:R-:W-:Y:S02]  /*97a0*/  ISETP.GE.AND P2, PT, R69, R176, PT ;  /* 0x000000b04500720c */ /* 0x000fe40003f46270 */
[----:B------:R-:W-:-:S02]  /*97b0*/  IADD3 R34, PT, PT, R24, -0x60, -R93 ;  /* 0xffffffa018227810 */ /* 0x000fc40007ffe85d */
[----:B------:R-:W-:Y:S02]  /*97c0*/  I2FP.F32.S32 R38, R39 ;  /* 0x0000002700267245 */ /* 0x000fe40000201400 */
[----:B------:R-:W-:Y:S02]  /*97d0*/  ISETP.GE.AND P6, PT, R53, R176, PT ;  /* 0x000000b03500720c */ /* 0x000fe40003fc6270 */
[C---:B------:R-:W-:Y:S01]  /*97e0*/  ISETP.GT.AND P1, PT, R178.reuse, R49, PT ;  /* 0x00000031b200720c */ /* 0x040fe20003f24270 */
[----:B------:R-:W-:Y:S01]  /*97f0*/  FFMA.FTZ R31, -R177, R38, R31 ;  /* 0x00000026b11f7223 */ /* 0x000fe2000001011f */
[----:B------:R-:W-:Y:S02]  /*9800*/  ISETP.GT.AND P0, PT, R178, R45, PT ;  /* 0x0000002db200720c */ /* 0x000fe40003f04270 */
[----:B------:R-:W-:Y:S02]  /*9810*/  FSEL R138, R138, -INF , !P2 ;  /* 0xff8000008a8a7808 */ /* 0x000fe40005000000 */
[----:B------:R-:W-:-:S02]  /*9820*/  IABS R34, R34 ;  /* 0x0000002200227213 */ /* 0x000fc40000000000 */
[C---:B------:R-:W-:Y:S02]  /*9830*/  ISETP.GE.AND P5, PT, R49.reuse, R176, PT ;  /* 0x000000b03100720c */ /* 0x040fe40003fa6270 */
[-C--:B------:R-:W-:Y:S02]  /*9840*/  ISETP.GE.AND P2, PT, R49, R171.reuse, PT ;  /* 0x000000ab3100720c */ /* 0x080fe40003f46270 */
[----:B------:R-:W-:Y:S02]  /*9850*/  FSEL R132, R132, -INF , !P6 ;  /* 0xff80000084847808 */ /* 0x000fe40007000000 */
[----:B------:R-:W-:Y:S02]  /*9860*/  FSEL R35, R35, -INF , !P1 ;  /* 0xff80000023237808 */ /* 0x000fe40004800000 */
[----:B------:R-:W-:Y:S02]  /*9870*/  ISETP.GE.AND P6, PT, R45, R171, PT ;  /* 0x000000ab2d00720c */ /* 0x000fe40003fc6270 */
[----:B------:R-:W-:-:S02]  /*9880*/  ISETP.GT.AND P1, PT, R178, R40, PT ;  /* 0x00000028b200720c */ /* 0x000fc40003f24270 */
[----:B------:R-:W-:Y:S02]  /*9890*/  FSEL R30, R30, -INF , !P0 ;  /* 0xff8000001e1e7808 */ /* 0x000fe40004000000 */
[----:B------:R-:W-:Y:S02]  /*98a0*/  I2FP.F32.S32 R34, R34 ;  /* 0x0000002200227245 */ /* 0x000fe40000201400 */
[----:B------:R-:W-:Y:S02]  /*98b0*/  FSEL R134, R134, -INF , !P5 ;  /* 0xff80000086867808 */ /* 0x000fe40006800000 */
[----:B------:R-:W-:Y:S01]  /*98c0*/  FSEL R194, R35, -INF , !P2 ;  /* 0xff80000023c27808 */ /* 0x000fe20005000000 */
[----:B------:R-:W-:Y:S01]  /*98d0*/  FFMA.FTZ R34, -R177, R34, R26 ;  /* 0x00000022b1227223 */ /* 0x000fe2000001011a */
[----:B------:R-:W-:Y:S02]  /*98e0*/  ISETP.GE.AND P5, PT, R40, R171, PT ;  /* 0x000000ab2800720c */ /* 0x000fe40003fa6270 */
[----:B------:R-:W-:-:S02]  /*98f0*/  IADD3 R35, PT, PT, R24, -0x61, -R93 ;  /* 0xffffff9f18237810 */ /* 0x000fc40007ffe85d */
[----:B------:R-:W-:Y:S02]  /*9900*/  FSEL R196, R30, -INF , !P6 ;  /* 0xff8000001ec47808 */ /* 0x000fe40007000000 */
[----:B------:R-:W-:Y:S02]  /*9910*/  FSEL R31, R31, -INF , !P1 ;  /* 0xff8000001f1f7808 */ /* 0x000fe40004800000 */
[----:B------:R-:W-:Y:S02]  /*9920*/  IADD3 R30, PT, PT, R24, -0x68, -R93 ;  /* 0xffffff98181e7810 */ /* 0x000fe40007ffe85d */
[-C--:B------:R-:W-:Y:S02]  /*9930*/  ISETP.GE.AND P3, PT, R40, R176.reuse, PT ;  /* 0x000000b02800720c */ /* 0x080fe40003f66270 */
[----:B------:R-:W-:Y:S02]  /*9940*/  ISETP.GE.AND P4, PT, R45, R176, PT ;  /* 0x000000b02d00720c */ /* 0x000fe40003f86270 */
[----:B------:R-:W-:-:S02]  /*9950*/  ISETP.GT.AND P0, PT, R178, R37, PT ;  /* 0x00000025b200720c */ /* 0x000fc40003f04270 */
[----:B------:R-:W-:Y:S02]  /*9960*/  IABS R35, R35 ;  /* 0x0000002300237213 */ /* 0x000fe40000000000 */
[----:B------:R-:W-:Y:S02]  /*9970*/  FSEL R26, R31, -INF , !P5 ;  /* 0xff8000001f1a7808 */ /* 0x000fe40006800000 */
[----:B------:R-:W-:Y:S02]  /*9980*/  IABS R30, R30 ;  /* 0x0000001e001e7213 */ /* 0x000fe40000000000 */
[----:B------:R-:W-:Y:S02]  /*9990*/  IADD3 R31, PT, PT, R24, -0x69, -R93 ;  /* 0xffffff97181f7810 */ /* 0x000fe40007ffe85d */
[----:B------:R-:W-:Y:S02]  /*99a0*/  FSEL R116, R116, -INF , !P3 ;  /* 0xff80000074747808 */ /* 0x000fe40005800000 */
[----:B------:R-:W-:-:S02]  /*99b0*/  FSEL R122, R122, -INF , !P4 ;  /* 0xff8000007a7a7808 */ /* 0x000fc40006000000 */
[C---:B------:R-:W-:Y:S02]  /*99c0*/  ISETP.GE.AND P6, PT, R36.reuse, R176, PT ;  /* 0x000000b02400720c */ /* 0x040fe40003fc6270 */
[-C--:B------:R-:W-:Y:S02]  /*99d0*/  ISETP.GE.AND P3, PT, R36, R171.reuse, PT ;  /* 0x000000ab2400720c */ /* 0x080fe40003f66270 */
[----:B------:R-:W-:Y:S02]  /*99e0*/  ISETP.GT.AND P1, PT, R178, R36, PT ;  /* 0x00000024b200720c */ /* 0x000fe40003f24270 */
[----:B------:R-:W-:Y:S02]  /*99f0*/  ISETP.GE.AND P4, PT, R37, R171, PT ;  /* 0x000000ab2500720c */ /* 0x000fe40003f86270 */
[----:B------:R-:W-:Y:S02]  /*9a00*/  I2FP.F32.S32 R36, R35 ;  /* 0x0000002300247245 */ /* 0x000fe40000201400 */
[----:B------:R-:W-:-:S02]  /*9a10*/  FSEL R34, R34, -INF , !P0 ;  /* 0xff80000022227808 */ /* 0x000fc40004000000 */
[----:B------:R-:W-:Y:S01]  /*9a20*/  IABS R31, R31 ;  /* 0x0000001f001f7213 */ /* 0x000fe20000000000 */
[C---:B------:R-:W-:Y:S01]  /*9a30*/  FFMA.FTZ R27, -R177.reuse, R36, R27 ;  /* 0x00000024b11b7223 */ /* 0x040fe2000001011b */
[----:B------:R-:W-:Y:S02]  /*9a40*/  I2FP.F32.S32 R30, R30 ;  /* 0x0000001e001e7245 */ /* 0x000fe40000201400 */
[----:B------:R-:W-:Y:S02]  /*9a50*/  FSEL R198, R34, -INF , !P4 ;  /* 0xff80000022c67808 */ /* 0x000fe40006000000 */
[----:B------:R-:W-:Y:S01]  /*9a60*/  I2FP.F32.S32 R34, R31 ;  /* 0x0000001f00227245 */ /* 0x000fe20000201400 */
[----:B------:R-:W-:Y:S01]  /*9a70*/  FFMA.FTZ R30, -R177, R30, R22 ;  /* 0x0000001eb11e7223 */ /* 0x000fe20000010116 */
[----:B------:R-:W-:Y:S02]  /*9a80*/  ISETP.GE.AND P2, PT, R37, R176, PT ;  /* 0x000000b02500720c */ /* 0x000fe40003f46270 */
[----:B------:R-:W-:Y:S01]  /*9a90*/  ISETP.GT.AND P0, PT, R178, R33, PT ;  /* 0x00000021b200720c */ /* 0x000fe20003f04270 */
[----:B------:R-:W-:Y:S01]  /*9aa0*/  FFMA.FTZ R34, -R177, R34, R23 ;  /* 0x00000022b1227223 */ /* 0x000fe20000010117 */
[----:B------:R-:W-:-:S02]  /*9ab0*/  FSEL R104, R104, -INF , !P2 ;  /* 0xff80000068687808 */ /* 0x000fc40005000000 */
[----:B------:R-:W-:Y:S02]  /*9ac0*/  FSEL R94, R94, -INF , !P6 ;  /* 0xff8000005e5e7808 */ /* 0x000fe40007000000 */
[----:B------:R-:W-:Y:S02]  /*9ad0*/  FSEL R27, R27, -INF , !P1 ;  /* 0xff8000001b1b7808 */ /* 0x000fe40004800000 */
[-C--:B------:R-:W-:Y:S02]  /*9ae0*/  ISETP.GE.AND P2, PT, R33, R171.reuse, PT ;  /* 0x000000ab2100720c */ /* 0x080fe40003f46270 */
[C---:B------:R-:W-:Y:S02]  /*9af0*/  ISETP.GE.AND P4, PT, R32.reuse, R176, PT ;  /* 0x000000b02000720c */ /* 0x040fe40003f86270 */
[----:B------:R-:W-:Y:S02]  /*9b00*/  ISETP.GE.AND P6, PT, R32, R171, PT ;  /* 0x000000ab2000720c */ /* 0x000fe40003fc6270 */
[----:B------:R-:W-:-:S02]  /*9b10*/  ISETP.GT.AND P1, PT, R178, R32, PT ;  /* 0x00000020b200720c */ /* 0x000fc40003f24270 */
[----:B------:R-:W-:Y:S02]  /*9b20*/  FSEL R30, R30, -INF , !P0 ;  /* 0xff8000001e1e7808 */ /* 0x000fe40004000000 */
[----:B------:R-:W-:Y:S02]  /*9b30*/  IADD3 R32, PT, PT, R24, -0x70, -R93 ;  /* 0xffffff9018207810 */ /* 0x000fe40007ffe85d */
[----:B------:R-:W-:Y:S02]  /*9b40*/  FSEL R182, R30, -INF , !P2 ;  /* 0xff8000001eb67808 */ /* 0x000fe40005000000 */
[----:B------:R-:W-:Y:S02]  /*9b50*/  FSEL R54, R29, -INF , !P4 ;  /* 0xff8000001d367808 */ /* 0x000fe40006000000 */
[----:B------:R-:W-:Y:S02]  /*9b60*/  FSEL R34, R34, -INF , !P1 ;  /* 0xff80000022227808 */ /* 0x000fe40004800000 */
[----:B------:R-:W-:-:S02]  /*9b70*/  IABS R32, R32 ;  /* 0x0000002000207213 */ /* 0x000fc40000000000 */
[C---:B------:R-:W-:Y:S02]  /*9b80*/  ISETP.GE.AND P2, PT, R21.reuse, R176, PT ;  /* 0x000000b01500720c */ /* 0x040fe40003f46270 */
[----:B------:R-:W-:Y:S02]  /*9b90*/  ISETP.GE.AND P4, PT, R21, R171, PT ;  /* 0x000000ab1500720c */ /* 0x000fe40003f86270 */
[----:B------:R-:W-:Y:S02]  /*9ba0*/  ISETP.GT.AND P1, PT, R178, R21, PT ;  /* 0x00000015b200720c */ /* 0x000fe40003f24270 */
[----:B------:R-:W-:Y:S02]  /*9bb0*/  IADD3 R21, PT, PT, R24, -0x78, -R93 ;  /* 0xffffff8818157810 */ /* 0x000fe40007ffe85d */
[----:B------:R-:W-:Y:S02]  /*9bc0*/  I2FP.F32.S32 R32, R32 ;  /* 0x0000002000207245 */ /* 0x000fe40000201400 */
[----:B------:R-:W-:-:S02]  /*9bd0*/  IABS R21, R21 ;  /* 0x0000001500157213 */ /* 0x000fc40000000000 */
[--C-:B------:R-:W-:Y:S01]  /*9be0*/  IADD3 R23, PT, PT, R24, -0x71, -R93.reuse ;  /* 0xffffff8f18177810 */ /* 0x100fe20007ffe85d */
[----:B------:R-:W-:Y:S01]  /*9bf0*/  FFMA.FTZ R14, -R177, R32, R14 ;  /* 0x00000020b10e7223 */ /* 0x000fe2000001010e */
[----:B------:R-:W-:Y:S02]  /*9c00*/  I2FP.F32.S32 R21, R21 ;  /* 0x0000001500157245 */ /* 0x000fe40000201400 */
[----:B------:R-:W-:Y:S02]  /*9c10*/  ISETP.GT.AND P0, PT, R178, R25, PT ;  /* 0x00000019b200720c */ /* 0x000fe40003f04270 */
[----:B------:R-:W-:Y:S01]  /*9c20*/  ISETP.GE.AND P5, PT, R33, R176, PT ;  /* 0x000000b02100720c */ /* 0x000fe20003fa6270 */
[----:B------:R-:W-:Y:S01]  /*9c30*/  FFMA.FTZ R6, -R177, R21, R6 ;  /* 0x00000015b1067223 */ /* 0x000fe20000010106 */
[----:B------:R-:W-:Y:S02]  /*9c40*/  IABS R23, R23 ;  /* 0x0000001700177213 */ /* 0x000fe40000000000 */
[----:B------:R-:W-:-:S02]  /*9c50*/  IADD3 R93, PT, PT, R24, -0x79, -R93 ;  /* 0xffffff87185d7810 */ /* 0x000fc40007ffe85d */
[----:B------:R-:W-:Y:S02]  /*9c60*/  FSEL R14, R14, -INF , !P0 ;  /* 0xff8000000e0e7808 */ /* 0x000fe40004000000 */
[----:B------:R-:W-:Y:S02]  /*9c70*/  FSEL R88, R88, -INF , !P5 ;  /* 0xff80000058587808 */ /* 0x000fe40006800000 */
[----:B------:R-:W-:Y:S02]  /*9c80*/  ISETP.GT.AND P0, PT, R178, R17, PT ;  /* 0x00000011b200720c */ /* 0x000fe40003f04270 */
[----:B------:R-:W-:Y:S02]  /*9c90*/  ISETP.GE.AND P5, PT, R25, R171, PT ;  /* 0x000000ab1900720c */ /* 0x000fe40003fa6270 */
[----:B------:R-:W-:Y:S02]  /*9ca0*/  I2FP.F32.S32 R30, R23 ;  /* 0x00000017001e7245 */ /* 0x000fe40000201400 */
[----:B------:R-:W-:-:S02]  /*9cb0*/  IABS R93, R93 ;  /* 0x0000005d005d7213 */ /* 0x000fc40000000000 */
[----:B------:R-:W-:Y:S01]  /*9cc0*/  FSEL R6, R6, -INF , !P0 ;  /* 0xff80000006067808 */ /* 0x000fe20004000000 */
[----:B------:R-:W-:Y:S01]  /*9cd0*/  FFMA.FTZ R15, -R177, R30, R15 ;  /* 0x0000001eb10f7223 */ /* 0x000fe2000001010f */
[----:B------:R-:W-:Y:S02]  /*9ce0*/  FSEL R140, R14, -INF , !P5 ;  /* 0xff8000000e8c7808 */ /* 0x000fe40006800000 */
[----:B------:R-:W-:Y:S02]  /*9cf0*/  ISETP.GT.AND P0, PT, R59, R160, PT ;  /* 0x000000a03b00720c */ /* 0x000fe40003f04270 */
[----:B------:R-:W-:Y:S02]  /*9d00*/  I2FP.F32.S32 R14, R93 ;  /* 0x0000005d000e7245 */ /* 0x000fe40000201400 */
[----:B------:R-:W-:Y:S02]  /*9d10*/  FSEL R22, R27, -INF , !P3 ;  /* 0xff8000001b167808 */ /* 0x000fe40005800000 */
[----:B------:R-:W-:Y:S01]  /*9d20*/  ISETP.GE.AND P3, PT, R25, R176, PT ;  /* 0x000000b01900720c */ /* 0x000fe20003f66270 */
[----:B------:R-:W-:Y:S01]  /*9d30*/  FFMA.FTZ R7, -R177, R14, R7 ;  /* 0x0000000eb1077223 */ /* 0x000fe20000010107 */
[----:B------:R-:W-:-:S02]  /*9d40*/  FSEL R15, R15, -INF , !P1 ;  /* 0xff8000000f0f7808 */ /* 0x000fc40004800000 */
[----:B------:R-:W-:Y:S02]  /*9d50*/  ISETP.GT.AND P1, PT, R178, R96, PT ;  /* 0x00000060b200720c */ /* 0x000fe40003f24270 */
[----:B------:R-:W-:Y:S02]  /*9d60*/  FSEL R148, R34, -INF , !P6 ;  /* 0xff80000022947808 */ /* 0x000fe40007000000 */
[----:B------:R-:W-:Y:S02]  /*9d70*/  FSEL R48, R48, -INF , !P3 ;  /* 0xff80000030307808 */ /* 0x000fe40005800000 */
[----:B------:R-:W-:Y:S02]  /*9d80*/  FSEL R46, R19, -INF , !P2 ;  /* 0xff800000132e7808 */ /* 0x000fe40005000000 */
[C---:B------:R-:W-:Y:S02]  /*9d90*/  ISETP.GE.AND P6, PT, R17.reuse, R176, PT ;  /* 0x000000b01100720c */ /* 0x040fe40003fc6270 */
[----:B------:R-:W-:-:S02]  /*9da0*/  ISETP.GE.AND P3, PT, R17, R171, PT ;  /* 0x000000ab1100720c */ /* 0x000fc40003f66270 */
[C---:B------:R-:W-:Y:S02]  /*9db0*/  ISETP.GE.AND P5, PT, R96.reuse, R176, PT ;  /* 0x000000b06000720c */ /* 0x040fe40003fa6270 */
[----:B------:R-:W-:Y:S02]  /*9dc0*/  ISETP.GE.AND P2, PT, R96, R171, PT ;  /* 0x000000ab6000720c */ /* 0x000fe40003f46270 */
[----:B------:R-:W-:Y:S02]  /*9dd0*/  FSEL R7, R7, -INF , !P1 ;  /* 0xff80000007077808 */ /* 0x000fe40004800000 */
[----:B------:R-:W-:Y:S02]  /*9de0*/  LOP3.LUT R32, R64, 0x7, RZ, 0xc0, !PT ;  /* 0x0000000740207812 */ /* 0x000fe400078ec0ff */
[----:B------:R-:W-:Y:S02]  /*9df0*/  VIMNMX R179, PT, PT, RZ, R179, !PT ;  /* 0x000000b3ffb37248 */ /* 0x000fe40007fe0100 */
[----:B------:R-:W-:-:S02]  /*9e00*/  VIMNMX R178, PT, PT, RZ, R178, !PT ;  /* 0x000000b2ffb27248 */ /* 0x000fc40007fe0100 */
        /* <DEDUP_REMOVED lines=19> */
.L_x_9399:
        /* <DEDUP_REMOVED lines=60> */
.L_x_9400:
[----:B------:R-:W-:Y:S05]  /*a300*/  BSYNC.RECONVERGENT B0 ;  /* 0x0000000000007941 */ /* 0x000fea0003800200 */
.L_x_9398:
[----:B------:R-:W-:-:S13]  /*a310*/  ISETP.GE.AND P3, PT, R10, R167, PT ;  /* 0x000000a70a00720c */ /* 0x000fda0003f66270 */
[CC--:B------:R-:W-:Y:S01]  /*a320*/  @!P3 IADD3 R0, P1, P0, R3.reuse, R162.reuse, R3 ;  /* 0x000000a20300b210 */ /* 0x0c0fe2000783e003 */
[----:B------:R-:W-:Y:S01]  /*a330*/  @!P3 IMAD.MOV.U32 R163, RZ, RZ, R161 ;  /* 0x000000ffffa3b224 */ /* 0x000fe200078e00a1 */
[CC--:B------:R-:W-:Y:S02]  /*a340*/  @!P3 IADD3 R30, P2, PT, R3.reuse, R162.reuse, RZ ;  /* 0x000000a2031eb210 */ /* 0x0c0fe40007f5e0ff */
        /* <DEDUP_REMOVED lines=27> */
.L_x_9397:
[----:B------:R-:W-:Y:S05]  /*a500*/  BSYNC.RECONVERGENT B1 ;  /* 0x0000000000017941 */ /* 0x000fea0003800200 */
.L_x_9396:
[----:B------:R-:W2:Y:S01]  /*a510*/  LD.E R40, desc[UR4][R84.64+0xdc] ;  /* 0x0000dc0454287980 */ /* 0x000ea2000c101900 */
[----:B-1----:R-:W-:Y:S01]  /*a520*/  FMNMX3.FTZ R7, R13, R90, R82, !PT ;  /* 0x0000005a0d077276 */ /* 0x002fe20007810052 */
        /* <DEDUP_REMOVED lines=106> */
[----:B------:R-:W5:Y:S01]  /*abd0*/  MUFU.EX2 R118, R118 ;  /* 0x0000007600767308 */ /* 0x000f620000000800 */
[-CC-:B------:R-:W-:Y:S01]  /*abe0*/  FFMA.FTZ R89, R72, R40.reuse, -R45.reuse ;  /* 0x0000002848597223 */ /* 0x180fe2000001082d */
[-CC-:B------:R-:W-:Y:S01]  /*abf0*/  FFMA.FTZ R91, R180, R40.reuse, -R45.reuse ;  /* 0x00000028b45b7223 */ /* 0x180fe2000001082d */
[----:B------:R-:W4:Y:S01]  /*ac00*/  LDSM.16.MT88.4 R20, [R33+0x3800] ;  /* 0x003800002114783b */ /* 0x000f220000004200 */
        /* <DEDUP_REMOVED lines=13> */
[----:B-----5:R-:W-:Y:S01]  /*ace0*/  F2FP.F16.F32.PACK_AB R68, R118, R105 ;  /* 0x000000697644723e */ /* 0x020fe200000000ff */
[-CC-:B------:R-:W-:Y:S01]  /*acf0*/  FFMA.FTZ R132, R134, R40.reuse, -R45.reuse ;  /* 0x0000002886847223 */ /* 0x180fe2000001082d */
[-CC-:B------:R-:W-:Y:S01]  /*ad00*/  FFMA.FTZ R122, R116, R40.reuse, -R45.reuse ;  /* 0x00000028747a7223 */ /* 0x180fe2000001082d */
[----:B------:R-:W-:Y:S01]  /*ad10*/  FADD.FTZ R118, R105, R118 ;  /* 0x0000007669767221 */ /* 0x000fe20000010000 */
[-CC-:B------:R-:W-:Y:S01]  /*ad20*/  FFMA.FTZ R94, R94, R40.reuse, -R45.reuse ;  /* 0x000000285e5e7223 */ /* 0x180fe2000001082d */
[-CC-:B------:R-:W-:Y:S01]  /*ad30*/  FFMA.FTZ R54, R54, R40.reuse, -R45.reuse ;  /* 0x0000002836367223 */ /* 0x180fe2000001082d */
[-CC-:B------:R-:W-:Y:S01]  /*ad40*/  FFMA.FTZ R104, R104, R40.reuse, -R45.reuse ;  /* 0x0000002868687223 */ /* 0x180fe2000001082d */
[----:B------:R-:W-:Y:S01]  /*ad50*/  MUFU.EX2 R108, R108 ;  /* 0x0000006c006c7308 */ /* 0x000fe20000000800 */
[-C--:B------:R-:W-:Y:S01]  /*ad60*/  FFMA.FTZ R88, R88, R40.reuse, -R45 ;  /* 0x0000002858587223 */ /* 0x080fe2000001082d */
[-C--:B------:R-:W-:Y:S01]  /*ad70*/  FFMA.FTZ R116, R130, R40.reuse, -R39 ;  /* 0x0000002882747223 */ /* 0x080fe20000010827 */
[-CC-:B------:R-:W-:Y:S01]  /*ad80*/  FFMA.FTZ R48, R48, R40.reuse, -R45.reuse ;  /* 0x0000002830307223 */ /* 0x180fe2000001082d */
[----:B------:R-:W-:-:S04]  /*ad90*/  FFMA.FTZ R41, R41, R40, -R45 ;  /* 0x0000002829297223 */ /* 0x000fc8000001082d */
[----:B------:R-:W5:Y:S01]  /*ada0*/  MUFU.EX2 R93, R93 ;  /* 0x0000005d005d7308 */ /* 0x000f620000000800 */
[----:B-1----:R-:W-:-:S07]  /*adb0*/  F2FP.F16.F32.PACK_AB R70, R110, R97 ;  /* 0x000000616e46723e */ /* 0x002fce00000000ff */
[----:B------:R-:W-:Y:S01]  /*adc0*/  MUFU.EX2 R61, R61 ;  /* 0x0000003d003d7308 */ /* 0x000fe20000000800 */
[C---:B------:R-:W-:Y:S07]  /*add0*/  HMMA.16816.F32 R80, R68.reuse, R76, RZ ;  /* 0x0000004c4450723c */ /* 0x040fee00000018ff */
[----:B------:R-:W1:Y:S01]  /*ade0*/  MUFU.EX2 R96, R96 ;  /* 0x0000006000607308 */ /* 0x000e620000000800 */
[C---:B------:R-:W-:Y:S07]  /*adf0*/  HMMA.16816.F32 R76, R68.reuse, R78, RZ ;  /* 0x0000004e444c723c */ /* 0x040fee00000018ff */
[----:B------:R-:W4:Y:S01]  /*ae00*/  MUFU.EX2 R51, R51 ;  /* 0x0000003300337308 */ /* 0x000f220000000800 */
[----:B--2---:R-:W-:Y:S01]  /*ae10*/  HMMA.16816.F32 R72, R68, R4, RZ ;  /* 0x000000044448723c */ /* 0x004fe200000018ff */
[----:B-----5:R-:W-:-:S02]  /*ae20*/  F2FP.F16.F32.PACK_AB R4, R93, R108 ;  /* 0x0000006c5d04723e */ /* 0x020fc400000000ff */
[----:B------:R-:W-:-:S04]  /*ae30*/  F2FP.F16.F32.PACK_AB R5, R55, R98 ;  /* 0x000000623705723e */ /* 0x000fc800000000ff */
[----:B------:R-:W-:Y:S01]  /*ae40*/  MUFU.EX2 R52, R52 ;  /* 0x0000003400347308 */ /* 0x000fe20000000800 */
[----:B------:R-:W-:Y:S01]  /*ae50*/  HMMA.16816.F32 R68, R68, R6, RZ ;  /* 0x000000064444723c */ /* 0x000fe200000018ff */
[----:B-1----:R-:W-:Y:S02]  /*ae60*/  F2FP.F16.F32.PACK_AB R6, R96, R61 ;  /* 0x0000003d6006723e */ /* 0x002fe400000000ff */
[----:B------:R-:W-:-:S04]  /*ae70*/  F2FP.F16.F32.PACK_AB R7, R53, R90 ;  /* 0x0000005a3507723e */ /* 0x000fc800000000ff */
[----:B------:R-:W1:Y:S03]  /*ae80*/  MUFU.EX2 R49, R49 ;  /* 0x0000003100317308 */ /* 0x000e660000000800 */
[C---:B---3--:R-:W-:Y:S05]  /*ae90*/  HMMA.16816.F32 R80, R4.reuse, R16, R80 ;  /* 0x000000100450723c */ /* 0x048fea0000001850 */
[----:B------:R-:W-:Y:S03]  /*aea0*/  MUFU.EX2 R89, R89 ;  /* 0x0000005900597308 */ /* 0x000fe60000000800 */
[C---:B------:R-:W-:Y:S01]  /*aeb0*/  HMMA.16816.F32 R76, R4.reuse, R18, R76 ;  /* 0x00000012044c723c */ /* 0x040fe2000000184c */
[----:B------:R-:W2:Y:S04]  /*aec0*/  LDSM.16.MT88.4 R16, [R128+0x3800] ;  /* 0x003800008010783b */ /* 0x000ea80000004200 */
[----:B------:R-:W3:Y:S03]  /*aed0*/  MUFU.EX2 R100, R100 ;  /* 0x0000006400647308 */ /* 0x000ee60000000800 */
[C---:B----4-:R-:W-:Y:S05]  /*aee0*/  HMMA.16816.F32 R72, R4.reuse, R12, R72 ;  /* 0x0000000c0448723c */ /* 0x050fea0000001848 */
[----:B------:R-:W-:Y:S03]  /*aef0*/  MUFU.EX2 R91, R91 ;  /* 0x0000005b005b7308 */ /* 0x000fe60000000800 */
[----:B------:R-:W-:Y:S01]  /*af00*/  HMMA.16816.F32 R68, R4, R14, R68 ;  /* 0x0000000e0444723c */ /* 0x000fe20000001844 */
[----:B------:R-:W4:Y:S02]  /*af10*/  LDSM.16.MT88.4 R12, [R33+0x3c00] ;  /* 0x003c0000210c783b */ /* 0x000f240000004200 */
[----:B------:R-:W-:-:S02]  /*af20*/  F2FP.F16.F32.PACK_AB R5, R51, R62 ;  /* 0x0000003e3305723e */ /* 0x000fc400000000ff */
        /* <DEDUP_REMOVED lines=13> */
[----:B------:R-:W-:Y:S03]  /*b000*/  HMMA.16816.F32 R68, R4, R18, R68 ;  /* 0x000000120444723c */ /* 0x000fe60000001844 */
[----:B---3--:R-:W-:Y:S01]  /*b010*/  F2FP.F16.F32.PACK_AB R5, R44, R47 ;  /* 0x0000002f2c05723e */ /* 0x008fe200000000ff */
[----:B------:R-:W2:Y:S01]  /*b020*/  MUFU.EX2 R120, R120 ;  /* 0x0000007800787308 */ /* 0x000ea20000000800 */
[----:B-----5:R-:W-:Y:S01]  /*b030*/  F2FP.F16.F32.PACK_AB R7, R42, R43 ;  /* 0x0000002b2a07723e */ /* 0x020fe200000000ff */
[----:B------:R-:W3:Y:S06]  /*b040*/  LDSM.16.MT88.4 R16, [R33+0x4000] ;  /* 0x004000002110783b */ /* 0x000eec0000004200 */
[----:B------:R-:W-:Y:S08]  /*b050*/  MUFU.EX2 R103, R103 ;  /* 0x0000006700677308 */ /* 0x000ff00000000800 */
[----:B------:R-:W5:Y:S01]  /*b060*/  MUFU.EX2 R126, R126 ;  /* 0x0000007e007e7308 */ /* 0x000f620000000800 */
[----:B--2---:R-:W-:-:S07]  /*b070*/  F2FP.F16.F32.PACK_AB R4, R120, R99 ;  /* 0x000000637804723e */ /* 0x004fce00000000ff */
[----:B------:R-:W-:Y:S08]  /*b080*/  MUFU.EX2 R38, R38 ;  /* 0x0000002600267308 */ /* 0x000ff00000000800 */
[----:B------:R-:W2:Y:S01]  /*b090*/  MUFU.EX2 R35, R35 ;  /* 0x0000002300237308 */ /* 0x000ea20000000800 */
[----:B-----5:R-:W-:-:S07]  /*b0a0*/  F2FP.F16.F32.PACK_AB R6, R126, R103 ;  /* 0x000000677e06723e */ /* 0x020fce00000000ff */
[C---:B----4-:R-:W-:Y:S01]  /*b0b0*/  HMMA.16816.F32 R80, R4.reuse, R12, R80 ;  /* 0x0000000c0450723c */ /* 0x050fe20000001850 */
        /* <DEDUP_REMOVED lines=33> */
[----:B--2---:R-:W-:Y:S02]  /*b2d0*/  F2FP.F16.F32.PACK_AB R7, R26, R27 ;  /* 0x0000001b1a07723e */ /* 0x004fe400000000ff */
[----:B------:R-:W-:Y:S08]  /*b2e0*/  MUFU.EX2 R115, R115 ;  /* 0x0000007300737308 */ /* 0x000ff00000000800 */
        /* <DEDUP_REMOVED lines=25> */
[-C--:B------:R-:W-:Y:S01]  /*b480*/  FFMA.FTZ R51, R46, R40.reuse, -R45 ;  /* 0x000000282e337223 */ /* 0x080fe2000001082d */
[----:B------:R-:W-:Y:S03]  /*b490*/  HMMA.16816.F32 R68, R4, R18, R68 ;  /* 0x000000120444723c */ /* 0x000fe60000001844 */
[----:B------:R-:W-:Y:S01]  /*b4a0*/  FADD.FTZ R91, R91, R100 ;  /* 0x000000645b5b7221 */ /* 0x000fe20000010000 */
[----:B------:R-:W-:Y:S01]  /*b4b0*/  FADD.FTZ R52, R49, R52 ;  /* 0x0000003431347221 */ /* 0x000fe20000010000 */
[----:B---3--:R-:W-:Y:S01]  /*b4c0*/  F2FP.F16.F32.PACK_AB R5, R28, R25 ;  /* 0x000000191c05723e */ /* 0x008fe200000000ff */
[----:B------:R-:W3:Y:S01]  /*b4d0*/  MUFU.EX2 R94, R94 ;  /* 0x0000005e005e7308 */ /* 0x000ee20000000800 */
[----:B------:R-:W-:Y:S01]  /*b4e0*/  FADD.FTZ R102, R102, R91 ;  /* 0x0000005b66667221 */ /* 0x000fe20000010000 */
[----:B-----5:R-:W-:Y:S01]  /*b4f0*/  F2FP.F16.F32.PACK_AB R7, R64, R37 ;  /* 0x000000254007723e */ /* 0x020fe200000000ff */
[----:B------:R-:W-:Y:S01]  /*b500*/  FADD.FTZ R47, R47, R52 ;  /* 0x000000342f2f7221 */ /* 0x000fe20000010000 */
[----:B------:R-:W-:Y:S01]  /*b510*/  FFMA.FTZ R46, R50, R40, -R45 ;  /* 0x00000028322e7223 */ /* 0x000fe2000001082d */
[----:B------:R-:W-:Y:S01]  /*b520*/  FADD.FTZ R99, R99, R102 ;  /* 0x0000006663637221 */ /* 0x000fe20000010000 */
[----:B------:R-:W-:Y:S01]  /*b530*/  LDSM.16.MT88.4 R16, [R33+0x4c00] ;  /* 0x004c00002110783b */ /* 0x000fe20000004200 */
[----:B------:R-:W-:Y:S01]  /*b540*/  FADD.FTZ R44, R44, R47 ;  /* 0x0000002f2c2c7221 */ /* 0x000fe20000010000 */
[----:B------:R-:W-:Y:S01]  /*b550*/  MUFU.EX2 R55, R88 ;  /* 0x0000005800377308 */ /* 0x000fe20000000800 */
[----:B------:R-:W-:-:S04]  /*b560*/  FADD.FTZ R120, R120, R99 ;  /* 0x0000006378787221 */ /* 0x000fc80000010000 */
[----:B------:R-:W-:-:S03]  /*b570*/  FADD.FTZ R103, R103, R120 ;  /* 0x0000007867677221 */ /* 0x000fc60000010000 */
[----:B------:R-:W4:Y:S01]  /*b580*/  MUFU.EX2 R54, R54 ;  /* 0x0000003600367308 */ /* 0x000f220000000800 */
[----:B---3--:R-:W-:Y:S01]  /*b590*/  F2FP.F16.F32.PACK_AB R4, R94, R101 ;  /* 0x000000655e04723e */ /* 0x008fe200000000ff */
[----:B------:R-:W-:-:S04]  /*b5a0*/  FADD.FTZ R126, R126, R103 ;  /* 0x000000677e7e7221 */ /* 0x000fc80000010000 */
[----:B------:R-:W-:Y:S02]  /*b5b0*/  FADD.FTZ R109, R109, R126 ;  /* 0x0000007e6d6d7221 */ /* 0x000fe40000010000 */
[----:B------:R-:W-:Y:S02]  /*b5c0*/  MUFU.EX2 R107, R107 ;  /* 0x0000006b006b7308 */ /* 0x000fe40000000800 */
[----:B------:R-:W-:-:S04]  /*b5d0*/  FADD.FTZ R136, R136, R109 ;  /* 0x0000006d88887221 */ /* 0x000fc80000010000 */
[----:B------:R-:W-:Y:S02]  /*b5e0*/  FADD.FTZ R111, R111, R136 ;  /* 0x000000886f6f7221 */ /* 0x000fe40000010000 */
[----:B------:R-:W3:Y:S01]  /*b5f0*/  MUFU.EX2 R116, R116 ;  /* 0x0000007400747308 */ /* 0x000ee20000000800 */
[----:B----4-:R-:W-:Y:S01]  /*b600*/  F2FP.F16.F32.PACK_AB R6, R54, R55 ;  /* 0x000000373606723e */ /* 0x010fe200000000ff */
        /* <DEDUP_REMOVED lines=14> */
[----:B--2---:R-:W-:Y:S03]  /*b6f0*/  HMMA.16816.F32 R72, R4, R20, R72 ;  /* 0x000000140448723c */ /* 0x004fe60000001848 */
[----:B------:R-:W-:Y:S01]  /*b700*/  FADD.FTZ R34, R34, R35 ;  /* 0x0000002322227221 */ /* 0x000fe20000010000 */
[----:B------:R-:W2:Y:S01]  /*b710*/  MUFU.EX2 R49, R51 ;  /* 0x0000003300317308 */ /* 0x000ea20000000800 */
[----:B------:R-:W-:-:S02]  /*b720*/  FADD.FTZ R101, R101, R122 ;  /* 0x0000007a65657221 */ /* 0x000fc40000010000 */
[----:B------:R-:W-:Y:S02]  /*b730*/  FADD.FTZ R31, R31, R34 ;  /* 0x000000221f1f7221 */ /* 0x000fe40000010000 */
[----:B------:R-:W-:Y:S01]  /*b740*/  FADD.FTZ R94, R94, R101 ;  /* 0x000000655e5e7221 */ /* 0x000fe20000010000 */
[----:B------:R-:W-:Y:S03]  /*b750*/  HMMA.16816.F32 R68, R4, R22, R68 ;  /* 0x000000160444723c */ /* 0x000fe60000001844 */
[----:B------:R-:W-:Y:S01]  /*b760*/  FADD.FTZ R20, R30, R31 ;  /* 0x0000001f1e147221 */ /* 0x000fe20000010000 */
[----:B------:R-:W-:Y:S01]  /*b770*/  MUFU.EX2 R46, R46 ;  /* 0x0000002e002e7308 */ /* 0x000fe20000000800 */
[----:B---3--:R-:W-:Y:S02]  /*b780*/  F2FP.F16.F32.PACK_AB R5, R116, R107 ;  /* 0x0000006b7405723e */ /* 0x008fe400000000ff */
[----:B------:R-:W-:-:S04]  /*b790*/  FADD.FTZ R20, R29, R20 ;  /* 0x000000141d147221 */ /* 0x000fc80000010000 */
[----:B------:R-:W-:Y:S01]  /*b7a0*/  FADD.FTZ R27, R27, R20 ;  /* 0x000000141b1b7221 */ /* 0x000fe20000010000 */
[----:B------:R-:W3:Y:S01]  /*b7b0*/  MUFU.EX2 R41, R41 ;  /* 0x0000002900297308 */ /* 0x000ee20000000800 */
[----:B--2---:R-:W-:Y:S02]  /*b7c0*/  F2FP.F16.F32.PACK_AB R4, R49, R48 ;  /* 0x000000303104723e */ /* 0x004fe400000000ff */
[----:B------:R-:W-:-:S04]  /*b7d0*/  FADD.FTZ R26, R26, R27 ;  /* 0x0000001b1a1a7221 */ /* 0x000fc80000010000 */
[----:B------:R-:W-:Y:S01]  /*b7e0*/  FADD.FTZ R25, R25, R26 ;  /* 0x0000001a19197221 */ /* 0x000fe20000010000 */
[----:B------:R-:W2:Y:S03]  /*b7f0*/  MUFU.EX2 R185, R185 ;  /* 0x000000b900b97308 */ /* 0x000ea60000000800 */
[----:B------:R-:W-:-:S04]  /*b800*/  FADD.FTZ R28, R28, R25 ;  /* 0x000000191c1c7221 */ /* 0x000fc80000010000 */
[----:B------:R-:W-:Y:S01]  /*b810*/  FADD.FTZ R37, R37, R28 ;  /* 0x0000001c25257221 */ /* 0x000fe20000010000 */
[----:B---3--:R-:W-:-:S03]  /*b820*/  F2FP.F16.F32.PACK_AB R6, R41, R46 ;  /* 0x0000002e2906723e */ /* 0x008fc600000000ff */
[----:B------:R-:W-:-:S04]  /*b830*/  FADD.FTZ R64, R64, R37 ;  /* 0x0000002540407221 */ /* 0x000fc80000010000 */
[----:B------:R-:W-:Y:S01]  /*b840*/  FADD.FTZ R107, R107, R64 ;  /* 0x000000406b6b7221 */ /* 0x000fe20000010000 */
[----:B--2---:R-:W-:-:S03]  /*b850*/  F2FP.F16.F32.PACK_AB R7, R185, R112 ;  /* 0x00000070b907723e */ /* 0x004fc600000000ff */
[----:B------:R-:W-:-:S04]  /*b860*/  FADD.FTZ R107, R116, R107 ;  /* 0x0000006b746b7221 */ /* 0x000fc80000010000 */
[----:B------:R-:W-:Y:S01]  /*b870*/  FADD.FTZ R112, R112, R107 ;  /* 0x0000006b70707221 */ /* 0x000fe20000010000 */
[----:B-1----:R-:W-:Y:S03]  /*b880*/  HMMA.16816.F32 R72, R4, R12, R72 ;  /* 0x0000000c0448723c */ /* 0x002fe60000001848 */
[----:B------:R-:W-:Y:S01]  /*b890*/  FADD.FTZ R13, R55, R94 ;  /* 0x0000005e370d7221 */ /* 0x000fe20000010000 */
[----:B------:R-:W-:-:S03]  /*b8a0*/  FADD.FTZ R185, R185, R112 ;  /* 0x00000070b9b97221 */ /* 0x000fc60000010000 */
        /* <DEDUP_REMOVED lines=15> */
[----:B------:R-:W-:Y:S06]  /*b9a0*/  BAR.SYNC.DEFER_BLOCKING 0x0 ;  /* 0x0000000000007b1d */ /* 0x000fec0000010000 */
[----:B------:R-:W-:Y:S05]  /*b9b0*/  @!P0 BRA `(.L_x_9404) ;  /* 0x0000000000f48947 */ /* 0x000fea0003800000 */
        /* <DEDUP_REMOVED lines=21> */
[----:B------:R-:W-:Y:S02]  /*bb10*/  LOP3.LUT R4, R56, R15, RZ, 0x3c, !PT ;  /* 0x0000000f38047212 */ /* 0x000fe400078e3cff */
        /* <DEDUP_REMOVED lines=39> */
.L_x_9404:
        /* <DEDUP_REMOVED lines=8> */
.L_x_9405:
[----:B------:R-:W-:Y:S05]  /*be10*/  BSYNC.RECONVERGENT B0 ;  /* 0x0000000000007941 */ /* 0x000fea0003800200 */
.L_x_9403:
[----:B------:R-:W-:Y:S01]  /*be20*/  ISETP.GE.AND P5, PT, R10, R167, PT ;  /* 0x000000a70a00720c */ /* 0x000fe20003fa6270 */
[----:B------:R-:W-:Y:S01]  /*be30*/  IMAD.SHL.U32 R34, R57, 0x80, RZ ;  /* 0x0000008039227824 */ /* 0x000fe200078e00ff */
[----:B------:R-:W-:Y:S01]  /*be40*/  IADD3 R6, P1, PT, R9, R164, RZ ;  /* 0x000000a409067210 */ /* 0x000fe20007f3e0ff */
[----:B------:R-:W-:Y:S03]  /*be50*/  BSSY.RECONVERGENT B1, `(.L_x_9406) ;  /* 0x00002f1000017945 */ /* 0x000fe60003800200 */
[----:B------:R-:W-:Y:S01]  /*be60*/  IADD3 R4, P2, PT, R6, R9, RZ ;  /* 0x0000000906047210 */ /* 0x000fe20007f5e0ff */
[----:B------:R-:W-:Y:S01]  /*be70*/  IMAD.X R7, R8, 0x1, R165, P1 ;  /* 0x0000000108077824 */ /* 0x000fe200008e06a5 */
[----:B------:R-:W-:-:S03]  /*be80*/  LOP3.LUT R34, R34, R63, RZ, 0xfc, !PT ;  /* 0x0000003f22227212 */ /* 0x000fc600078efcff */
[--C-:B------:R-:W-:Y:S02]  /*be90*/  IMAD.X R5, R7, 0x1, R8.reuse, P2 ;  /* 0x0000000107057824 */ /* 0x100fe400010e0608 */
[----:B------:R-:W-:Y:S01]  /*bea0*/  @!P5 IADD3 R16, P1, PT, R4, R9, RZ ;  /* 0x000000090410d210 */ /* 0x000fe20007f3e0ff */
[----:B------:R-:W-:Y:S01]  /*beb0*/  @!PT LDS RZ, [RZ] ;  /* 0x00000000fffff984 */ /* 0x000fe20000000800 */
[----:B------:R-:W-:Y:S01]  /*bec0*/  @!PT LDS RZ, [RZ] ;  /* 0x00000000fffff984 */ /* 0x000fe20000000800 */
[----:B------:R-:W-:Y:S01]  /*bed0*/  @!PT LDS RZ, [RZ] ;  /* 0x00000000fffff984 */ /* 0x000fe20000000800 */
[----:B------:R-:W-:Y:S01]  /*bee0*/  @!P5 LDGSTS.E.BYPASS.LTC128B.128 [R60+0x3000], desc[UR4][R164.64] ;  /* 0x03000000a43cdfae */ /* 0x000fe2000b981a04 */
[C---:B------:R-:W-:Y:S02]  /*bef0*/  IMAD.IADD R41, R34.reuse, 0x1, R169 ;  /* 0x0000000122297824 */ /* 0x040fe400078e02a9 */
[C---:B------:R-:W-:Y:S01]  /*bf00*/  VIADD R36, R34.reuse, 0xffffff00 ;  /* 0xffffff0022247836 */ /* 0x040fe20000000000 */
[----:B------:R-:W-:Y:S01]  /*bf10*/  @P5 STS.128 [R60+0x3000], RZ ;  /* 0x003000ff3c005388 */ /* 0x000fe20000000c00 */
[----:B------:R-:W-:Y:S01]  /*bf20*/  @!P5 IMAD.X R17, R5, 0x1, R8, P1 ;  /* 0x000000010511d824 */ /* 0x000fe200008e0608 */
[----:B------:R-:W-:Y:S01]  /*bf30*/  ISETP.NE.AND P1, PT, R67, RZ, PT ;  /* 0x000000ff4300720c */ /* 0x000fe20003f25270 */
[----:B------:R-:W-:Y:S01]  /*bf40*/  VIADD R42, R34, 0xffffff01 ;  /* 0xffffff01222a7836 */ /* 0x000fe20000000000 */
[----:B------:R-:W-:Y:S01]  /*bf50*/  @!PT LDS RZ, [RZ] ;  /* 0x00000000fffff984 */ /* 0x000fe20000000800 */
[----:B------:R-:W-:Y:S01]  /*bf60*/  @!PT LDS RZ, [RZ] ;  /* 0x00000000fffff984 */ /* 0x000fe20000000800 */
[----:B------:R-:W-:Y:S01]  /*bf70*/  @!PT LDS RZ, [RZ] ;  /* 0x00000000fffff984 */ /* 0x000fe20000000800 */
[----:B------:R-:W-:Y:S01]  /*bf80*/  @!P5 LDGSTS.E.BYPASS.LTC128B.128 [R60+0x3800], desc[UR4][R6.64] ;  /* 0x03800000063cdfae */ /* 0x000fe2000b981a04 */
[----:B------:R-:W-:-:S02]  /*bf90*/  IADD3 R25, PT, PT, R92, 0xff, -R41 ;  /* 0x000000ff5c197810 */ /* 0x000fc40007ffe829 */
[----:B------:R-:W-:Y:S01]  /*bfa0*/  SEL R50, R66, 0xffffffe0, !P1 ;  /* 0xffffffe042327807 */ /* 0x000fe20004800000 */
[----:B------:R-:W-:Y:S01]  /*bfb0*/  @P5 STS.128 [R60+0x3800], RZ ;  /* 0x003800ff3c005388 */ /* 0x000fe20000000c00 */
[C-C-:B------:R-:W-:Y:S02]  /*bfc0*/  IADD3 R37, PT, PT, R92.reuse, 0xf8, -R41.reuse ;  /* 0x000000f85c257810 */ /* 0x140fe40007ffe829 */
[--C-:B------:R-:W-:Y:S01]  /*bfd0*/  IADD3 R52, PT, PT, R92, 0xf7, -R41.reuse ;  /* 0x000000f75c347810 */ /* 0x100fe20007ffe829 */
[----:B------:R-:W-:Y:S01]  /*bfe0*/  @!PT LDS RZ, [RZ] ;  /* 0x00000000fffff984 */ /* 0x000fe20000000800 */
[----:B------:R-:W-:Y:S01]  /*bff0*/  @!PT LDS RZ, [RZ] ;  /* 0x00000000fffff984 */ /* 0x000fe20000000800 */
[----:B------:R-:W-:Y:S01]  /*c000*/  @!PT LDS RZ, [RZ] ;  /* 0x00000000fffff984 */ /* 0x000fe20000000800 */
[----:B------:R-:W-:Y:S01]  /*c010*/  @!P5 LDGSTS.E.BYPASS.LTC128B.128 [R60+0x4000], desc[UR4][R4.64] ;  /* 0x04000000043cdfae */ /* 0x000fe2000b981a04 */
[--C-:B------:R-:W-:Y:S01]  /*c020*/  IMAD.IADD R12, R124, 0x1, R50.reuse ;  /* 0x000000017c0c7824 */ /* 0x100fe200078e0232 */
[C-C-:B------:R-:W-:Y:S01]  /*c030*/  IADD3 R54, PT, PT, R92.reuse, 0xf0, -R41.reuse ;  /* 0x000000f05c367810 */ /* 0x140fe20007ffe829 */
[----:B------:R-:W-:Y:S01]  /*c040*/  IMAD.IADD R50, R65, 0x1, R50 ;  /* 0x0000000141327824 */ /* 0x000fe200078e0232 */
[----:B------:R-:W-:Y:S01]  /*c050*/  @P5 STS.128 [R60+0x4000], RZ ;  /* 0x004000ff3c005388 */ /* 0x000fe20000000c00 */
[----:B------:R-:W-:-:S02]  /*c060*/  IADD3 R118, PT, PT, R92, 0xe8, -R41 ;  /* 0x000000e85c767810 */ /* 0x000fc40007ffe829 */
[C-C-:B------:R-:W-:Y:S01]  /*c070*/  IADD3 R116, PT, PT, R92.reuse, 0xe7, -R41.reuse ;  /* 0x000000e75c747810 */ /* 0x140fe20007ffe829 */
[----:B------:R-:W-:Y:S01]  /*c080*/  @!PT LDS RZ, [RZ] ;  /* 0x00000000fffff984 */ /* 0x000fe20000000800 */
[----:B------:R-:W-:Y:S01]  /*c090*/  @!PT LDS RZ, [RZ] ;  /* 0x00000000fffff984 */ /* 0x000fe20000000800 */
[----:B------:R-:W-:Y:S01]  /*c0a0*/  @!PT LDS RZ, [RZ] ;  /* 0x00000000fffff984 */ /* 0x000fe20000000800 */
[----:B------:R1:W-:Y:S01]  /*c0b0*/  @!P5 LDGSTS.E.BYPASS.LTC128B.128 [R60+0x4800], desc[UR4][R16.64] ;  /* 0x04800000103cdfae */ /* 0x0003e2000b981a04 */
[C-C-:B------:R-:W-:Y:S02]  /*c0c0*/  IADD3 R114, PT, PT, R92.reuse, 0xe0, -R41.reuse ;  /* 0x000000e05c727810 */ /* 0x140fe40007ffe829 */
[C-C-:B------:R-:W-:Y:S01]  /*c0d0*/  IADD3 R112, PT, PT, R92.reuse, 0xdf, -R41.reuse ;  /* 0x000000df5c707810 */ /* 0x140fe20007ffe829 */
[----:B------:R-:W-:Y:S01]  /*c0e0*/  @P5 STS.128 [R60+0x4800], RZ ;  /* 0x004800ff3c005388 */ /* 0x000fe20000000c00 */
[C-C-:B------:R-:W-:Y:S02]  /*c0f0*/  IADD3 R38, PT, PT, R92.reuse, 0xd8, -R41.reuse ;  /* 0x000000d85c267810 */ /* 0x140fe40007ffe829 */
[C-C-:B------:R-:W-:Y:S01]  /*c100*/  IADD3 R109, PT, PT, R92.reuse, 0xd7, -R41.reuse ;  /* 0x000000d75c6d7810 */ /* 0x140fe20007ffe829 */
[----:B------:R-:W-:Y:S01]  /*c110*/  LDSM.16.M88.4 R20, [R124] ;  /* 0x000000007c14783b */ /* 0x000fe20000000200 */
[----:B------:R-:W-:-:S02]  /*c120*/  IADD3 R107, PT, PT, R92, 0xd0, -R41 ;  /* 0x000000d05c6b7810 */ /* 0x000fc40007ffe829 */
[C-C-:B------:R-:W-:Y:S01]  /*c130*/  IADD3 R104, PT, PT, R92.reuse, 0xcf, -R41.reuse ;  /* 0x000000cf5c687810 */ /* 0x140fe20007ffe829 */
[----:B------:R-:W2:Y:S01]  /*c140*/  LDSM.16.M88.4 R8, [R65+0x1000] ;  /* 0x001000004108783b */ /* 0x000ea20000000200 */
[C-C-:B------:R-:W-:Y:S02]  /*c150*/  IADD3 R103, PT, PT, R92.reuse, 0xc8, -R41.reuse ;  /* 0x000000c85c677810 */ /* 0x140fe40007ffe829 */
[C-C-:B------:R-:W-:Y:S01]  /*c160*/  IADD3 R101, PT, PT, R92.reuse, 0xc7, -R41.reuse ;  /* 0x000000c75c657810 */ /* 0x140fe20007ffe829 */
[----:B------:R-:W-:Y:S01]  /*c170*/  LDSM.16.M88.4 R12, [R12] ;  /* 0x000000000c0c783b */ /* 0x000fe20000000200 */
[C-C-:B------:R-:W-:Y:S02]  /*c180*/  IADD3 R99, PT, PT, R92.reuse, 0xc0, -R41.reuse ;  /* 0x000000c05c637810 */ /* 0x140fe40007ffe829 */
[C-C-:B------:R-:W-:Y:S01]  /*c190*/  IADD3 R94, PT, PT, R92.reuse, 0xbf, -R41.reuse ;  /* 0x000000bf5c5e7810 */ /* 0x140fe20007ffe829 */
[----:B------:R-:W3:Y:S01]  /*c1a0*/  LDSM.16.M88.4 R28, [R50+0x1000] ;  /* 0x00100000321c783b */ /* 0x000ee20000000200 */
[----:B------:R-:W-:-:S02]  /*c1b0*/  IADD3 R96, PT, PT, R92, 0xb8, -R41 ;  /* 0x000000b85c607810 */ /* 0x000fc40007ffe829 */
[C-C-:B------:R-:W-:Y:S01]  /*c1c0*/  IADD3 R95, PT, PT, R92.reuse, 0xb7, -R41.reuse ;  /* 0x000000b75c5f7810 */ /* 0x140fe20007ffe829 */
[----:B------:R-:W0:Y:S01]  /*c1d0*/  LDGDEPBAR ;  /* 0x00000000000079af */ /* 0x000e220000000000 */
[C-C-:B------:R-:W-:Y:S02]  /*c1e0*/  IADD3 R91, PT, PT, R92.reuse, 0xb0, -R41.reuse ;  /* 0x000000b05c5b7810 */ /* 0x140fe40007ffe829 */
[C-C-:B------:R-:W-:Y:S01]  /*c1f0*/  IADD3 R89, PT, PT, R92.reuse, 0xaf, -R41.reuse ;  /* 0x000000af5c597810 */ /* 0x140fe20007ffe829 */
[----:B-1----:R-:W1:Y:S01]  /*c200*/  LDSM.16.M88.4 R16, [R65+0x1400] ;  /* 0x001400004110783b */ /* 0x002e620000000200 */
[C-C-:B------:R-:W-:Y:S02]  /*c210*/  IADD3 R55, PT, PT, R92.reuse, 0xa8, -R41.reuse ;  /* 0x000000a85c377810 */ /* 0x140fe40007ffe829 */
        /* <DEDUP_REMOVED lines=8> */
[--C-:B------:R-:W-:Y:S02]  /*c2a0*/  IADD3 R40, PT, PT, R92, 0x87, -R41.reuse ;  /* 0x000000875c287810 */ /* 0x100fe40007ffe829 */
[C-C-:B------:R-:W-:Y:S02]  /*c2b0*/  IADD3 R27, PT, PT, R24.reuse, 0x100, -R41.reuse ;  /* 0x00000100181b7810 */ /* 0x140fe40007ffe829 */
[--C-:B------:R-:W-:Y:S01]  /*c2c0*/  IADD3 R26, PT, PT, R24, 0xff, -R41.reuse ;  /* 0x000000ff181a7810 */ /* 0x100fe20007ffe829 */
[----:B--2---:R-:W-:Y:S03]  /*c2d0*/  HMMA.16816.F32 R4, R20, R8, RZ ;  /* 0x000000081404723c */ /* 0x004fe600000018ff */
[--C-:B------:R-:W-:Y:S02]  /*c2e0*/  IADD3 R8, PT, PT, R92, 0x100, -R41.reuse ;  /* 0x000001005c087810 */ /* 0x100fe40007ffe829 */
        /* <DEDUP_REMOVED lines=8> */
[--C-:B------:R-:W-:Y:S01]  /*c370*/  IADD3 R110, PT, PT, R24, 0xd7, -R41.reuse ;  /* 0x000000d7186e7810 */ /* 0x100fe20007ffe829 */
[----:B---3--:R-:W-:Y:S05]  /*c380*/  HMMA.16816.F32 R4, R12, R28, R4 ;  /* 0x0000001c0c04723c */ /* 0x008fea0000001804 */
        /* <DEDUP_REMOVED lines=21> */
[----:B------:R-:W-:Y:S02]  /*c4e0*/  IADD3 R41, PT, PT, R24, 0x87, -R41 ;  /* 0x0000008718297810 */ /* 0x000fe40007ffe829 */
[----:B------:R-:W-:Y:S02]  /*c4f0*/  IABS R24, R8 ;  /* 0x0000000800187213 */ /* 0x000fe40000000000 */
[----:B------:R-:W-:Y:S03]  /*c500*/  HMMA.16816.F32 R8, R20, R10, RZ ;  /* 0x0000000a1408723c */ /* 0x000fe600000018ff */
[----:B------:R-:W-:Y:S02]  /*c510*/  IABS R27, R27 ;  /* 0x0000001b001b7213 */ /* 0x000fe40000000000 */
[----:B------:R-:W-:-:S02]  /*c520*/  I2FP.F32.S32 R24, R24 ;  /* 0x0000001800187245 */ /* 0x000fc40000201400 */
[C---:B------:R-:W-:Y:S02]  /*c530*/  ISETP.GE.AND P2, PT, R36.reuse, R179, PT ;  /* 0x000000b32400720c */ /* 0x040fe40003f46270 */
[----:B------:R-:W-:Y:S01]  /*c540*/  I2FP.F32.S32 R27, R27 ;  /* 0x0000001b001b7245 */ /* 0x000fe20000201400 */
[C---:B------:R-:W-:Y:S01]  /*c550*/  FFMA.FTZ R4, -R177.reuse, R24, R4 ;  /* 0x00000018b1047223 */ /* 0x040fe20000010104 */
[----:B------:R-:W-:Y:S02]  /*c560*/  IABS R25, R25 ;  /* 0x0000001900197213 */ /* 0x000fe40000000000 */
[----:B------:R-:W-:Y:S01]  /*c570*/  IABS R26, R26 ;  /* 0x0000001a001a7213 */ /* 0x000fe20000000000 */
[----:B------:R-:W-:Y:S01]  /*c580*/  FFMA.FTZ R6, -R177, R27, R6 ;  /* 0x0000001bb1067223 */ /* 0x000fe20000010106 */
[C---:B------:R-:W-:Y:S02]  /*c590*/  ISETP.GE.AND P6, PT, R36.reuse, R176, PT ;  /* 0x000000b02400720c */ /* 0x040fe40003fc6270 */
[----:B------:R-:W-:-:S02]  /*c5a0*/  ISETP.GE.AND P4, PT, R36, R171, PT ;  /* 0x000000ab2400720c */ /* 0x000fc40003f86270 */
[----:B------:R-:W-:Y:S02]  /*c5b0*/  ISETP.GE.AND P1, PT, R36, R178, PT ;  /* 0x000000b22400720c */ /* 0x000fe40003f26270 */
[----:B------:R-:W-:Y:S01]  /*c5c0*/  FSEL R36, R4, -INF , P2 ;  /* 0xff80000004247808 */ /* 0x000fe20001000000 */
[----:B------:R-:W-:Y:S01]  /*c5d0*/  IMAD.MOV.U32 R4, RZ, RZ, R26 ;  /* 0x000000ffff047224 */ /* 0x000fe200078e001a */
[----:B------:R-:W-:Y:S01]  /*c5e0*/  I2FP.F32.S32 R122, R25 ;  /* 0x00000019007a7245 */ /* 0x000fe20000201400 */
[----:B------:R-:W-:Y:S01]  /*c5f0*/  HMMA.16816.F32 R8, R12, R30, R8 ;  /* 0x0000001e0c08723c */ /* 0x000fe20000001808 */
[----:B------:R-:W2:Y:S04]  /*c600*/  LDSM.16.M88.4 R24, [R50+0x1400] ;  /* 0x001400003218783b */ /* 0x000ea80000000200 */
[----:B------:R-:W-:Y:S01]  /*c610*/  IABS R37, R37 ;  /* 0x0000002500257213 */ /* 0x000fe20000000000 */
[----:B------:R-:W-:Y:S01]  /*c620*/  VIADD R30, R34, 0xffffff08 ;  /* 0xffffff08221e7836 */ /* 0x000fe20000000000 */
[----:B------:R-:W-:Y:S01]  /*c630*/  I2FP.F32.S32 R4, R4 ;  /* 0x0000000400047245 */ /* 0x000fe20000201400 */
[----:B------:R-:W-:Y:S01]  /*c640*/  FFMA.FTZ R5, -R177, R122, R5 ;  /* 0x0000007ab1057223 */ /* 0x000fe20000010105 */
[----:B------:R-:W-:-:S02]  /*c650*/  IABS R48, R48 ;  /* 0x0000003000307213 */ /* 0x000fc40000000000 */
[C---:B------:R-:W-:Y:S01]  /*c660*/  ISETP.GE.AND P3, PT, R42.reuse, R179, PT ;  /* 0x000000b32a00720c */ /* 0x040fe20003f66270 */
[----:B------:R-:W-:Y:S01]  /*c670*/  FFMA.FTZ R31, -R177, R4, R7 ;  /* 0x00000004b11f7223 */ /* 0x000fe20000010107 */
[----:B------:R-:W-:Y:S01]  /*c680*/  IMAD.MOV.U32 R4, RZ, RZ, R37 ;  /* 0x000000ffff047224 */ /* 0x000fe200078e0025 */
[----:B------:R-:W-:Y:S01]  /*c690*/  ISETP.GE.AND P2, PT, R42, R176, PT ;  /* 0x000000b02a00720c */ /* 0x000fe20003f46270 */
[----:B------:R-:W-:Y:S01]  /*c6a0*/  IMAD.MOV.U32 R123, RZ, RZ, R48 ;  /* 0x000000ffff7b7224 */ /* 0x000fe200078e0030 */
[----:B------:R-:W-:Y:S02]  /*c6b0*/  FSEL R6, R6, -INF , P1 ;  /* 0xff80000006067808 */ /* 0x000fe40000800000 */
[----:B------:R-:W-:Y:S02]  /*c6c0*/  FSEL R5, R5, -INF , P3 ;  /* 0xff80000005057808 */ /* 0x000fe40001800000 */
[----:B------:R-:W-:Y:S02]  /*c6d0*/  I2FP.F32.S32 R48, R4 ;  /* 0x0000000400307245 */ /* 0x000fe40000201400 */
[----:B------:R-:W-:-:S02]  /*c6e0*/  FSEL R36, R36, -INF , !P6 ;  /* 0xff80000024247808 */ /* 0x000fc40007000000 */
[C---:B------:R-:W-:Y:S01]  /*c6f0*/  ISETP.GE.AND P6, PT, R42.reuse, R171, PT ;  /* 0x000000ab2a00720c */ /* 0x040fe20003fc6270 */
[----:B------:R-:W-:Y:S01]  /*c700*/  FFMA.FTZ R8, -R177, R48, R8 ;  /* 0x00000030b1087223 */ /* 0x000fe20000010108 */
[----:B------:R-:W-:Y:S02]  /*c710*/  ISETP.GE.AND P1, PT, R42, R178, PT ;  /* 0x000000b22a00720c */ /* 0x000fe40003f26270 */
[----:B------:R-:W-:Y:S02]  /*c720*/  FSEL R42, R6, -INF , !P4 ;  /* 0xff800000062a7808 */ /* 0x000fe40006000000 */
[----:B------:R-:W-:Y:S02]  /*c730*/  FSEL R37, R5, -INF , !P2 ;  /* 0xff80000005257808 */ /* 0x000fe40005000000 */
[----:B------:R-:W-:Y:S01]  /*c740*/  I2FP.F32.S32 R123, R123 ;  /* 0x0000007b007b7245 */ /* 0x000fe20000201400 */
[----:B-1----:R-:W-:Y:S03]  /*c750*/  HMMA.16816.F32 R4, R20, R16, RZ ;  /* 0x000000101404723c */ /* 0x002fe600000018ff */
[----:B------:R-:W-:Y:S01]  /*c760*/  ISETP.GE.AND P4, PT, R30, R179, PT ;  /* 0x000000b31e00720c */ /* 0x000fe20003f86270 */
[----:B------:R-:W-:Y:S01]  /*c770*/  VIADD R16, R34, 0xffffff09 ;  /* 0xffffff0922107836 */ /* 0x000fe20000000000 */
[----:B------:R-:W-:Y:S01]  /*c780*/  IABS R120, R120 ;  /* 0x0000007800787213 */ /* 0x000fe20000000000 */
[----:B------:R-:W-:Y:S01]  /*c790*/  FFMA.FTZ R123, -R177, R123, R10 ;  /* 0x0000007bb17b7223 */ /* 0x000fe2000001010a */
[----:B------:R-:W-:-:S02]  /*c7a0*/  ISETP.GE.AND P3, PT, R30, R176, PT ;  /* 0x000000b01e00720c */ /* 0x000fc40003f66270 */
[----:B------:R-:W-:Y:S01]  /*c7b0*/  FSEL R10, R8, -INF , P4 ;  /* 0xff800000080a7808 */ /* 0x000fe20002000000 */
[----:B------:R-:W-:Y:S01]  /*c7c0*/  IMAD.MOV.U32 R8, RZ, RZ, R120 ;  /* 0x000000ffff087224 */ /* 0x000fe200078e0078 */
[----:B------:R-:W-:Y:S02]  /*c7d0*/  IABS R52, R52 ;  /* 0x0000003400347213 */ /* 0x000fe40000000000 */
[----:B------:R-:W-:Y:S02]  /*c7e0*/  FSEL R120, R10, -INF , !P3 ;  /* 0xff8000000a787808 */ /* 0x000fe40005800000 */
[----:B------:R-:W-:Y:S02]  /*c7f0*/  I2FP.F32.S32 R10, R52 ;  /* 0x00000034000a7245 */ /* 0x000fe40000201400 */
[----:B------:R-:W-:Y:S02]  /*c800*/  FSEL R31, R31, -INF , P1 ;  /* 0xff8000001f1f7808 */ /* 0x000fe40000800000 */
[----:B------:R-:W-:Y:S01]  /*c810*/  ISETP.GE.AND P1, PT, R30, R178, PT ;  /* 0x000000b21e00720c */ /* 0x000fe20003f26270 */
[----:B------:R-:W-:Y:S01]  /*c820*/  FFMA.FTZ R9, -R177, R10, R9 ;  /* 0x0000000ab1097223 */ /* 0x000fe20000010109 */
[----:B------:R-:W-:Y:S01]  /*c830*/  FSEL R48, R31, -INF , !P6 ;  /* 0xff8000001f307808 */ /* 0x000fe20007000000 */
[----:B--2---:R-:W-:Y:S05]  /*c840*/  HMMA.16816.F32 R4, R12, R24, R4 ;  /* 0x000000180c04723c */ /* 0x004fea0000001804 */
[----:B------:R-:W-:Y:S01]  /*c850*/  ISETP.GE.AND P6, PT, R16, R179, PT ;  /* 0x000000b31000720c */ /* 0x000fe20003fc6270 */
[----:B------:R-:W-:Y:S01]  /*c860*/  VIADD R24, R34, 0xffffff10 ;  /* 0xffffff1022187836 */ /* 0x000fe20000000000 */
[----:B------:R-:W-:-:S02]  /*c870*/  FSEL R52, R123, -INF , P1 ;  /* 0xff8000007b347808 */ /* 0x000fc40000800000 */
[C---:B------:R-:W-:Y:S02]  /*c880*/  ISETP.GE.AND P4, PT, R16.reuse, R176, PT ;  /* 0x000000b01000720c */ /* 0x040fe40003f86270 */
[CC--:B------:R-:W-:Y:S02]  /*c890*/  ISETP.GE.AND P3, PT, R16.reuse, R171.reuse, PT ;  /* 0x000000ab1000720c */ /* 0x0c0fe40003f66270 */
[----:B------:R-:W-:Y:S02]  /*c8a0*/  I2FP.F32.S32 R8, R8 ;  /* 0x0000000800087245 */ /* 0x000fe40000201400 */
[----:B------:R-:W-:Y:S02]  /*c8b0*/  ISETP.GE.AND P1, PT, R16, R178, PT ;  /* 0x000000b21000720c */ /* 0x000fe40003f26270 */
[----:B------:R-:W-:Y:S01]  /*c8c0*/  FSEL R9, R9, -INF , P6 ;  /* 0xff80000009097808 */ /* 0x000fe20003000000 */
[----:B------:R-:W-:Y:S03]  /*c8d0*/  HMMA.16816.F32 R16, R20, R18, RZ ;  /* 0x000000121410723c */ /* 0x000fe600000018ff */
[----:B------:R-:W-:Y:S01]  /*c8e0*/  FFMA.FTZ R25, -R177, R8, R11 ;  /* 0x00000008b1197223 */ /* 0x000fe2000001010b */
[----:B------:R-:W-:-:S02]  /*c8f0*/  ISETP.GE.AND P2, PT, R30, R171, PT ;  /* 0x000000ab1e00720c */ /* 0x000fc40003f46270 */
[----:B------:R-:W-:Y:S02]  /*c900*/  FSEL R130, R9, -INF , !P4 ;  /* 0xff80000009827808 */ /* 0x000fe40006000000 */
[----:B------:R-:W1:Y:S01]  /*c910*/  LDSM.16.M88.4 R8, [R65+0x1800] ;  /* 0x001800004108783b */ /* 0x000e620000000200 */
[----:B------:R-:W-:Y:S02]  /*c920*/  IABS R30, R54 ;  /* 0x00000036001e7213 */ /* 0x000fe40000000000 */
[----:B------:R-:W-:Y:S02]  /*c930*/  IABS R31, R121 ;  /* 0x00000079001f7213 */ /* 0x000fe40000000000 */
[----:B------:R-:W-:Y:S02]  /*c940*/  I2FP.F32.S32 R30, R30 ;  /* 0x0000001e001e7245 */ /* 0x000fe40000201400 */
[----:B------:R-:W-:Y:S02]  /*c950*/  FSEL R52, R52, -INF , !P2 ;  /* 0xff80000034347808 */ /* 0x000fe40005000000 */
[----:B------:R-:W-:Y:S01]  /*c960*/  I2FP.F32.S32 R31, R31 ;  /* 0x0000001f001f7245 */ /* 0x000fe20000201400 */
[----:B------:R-:W-:Y:S01]  /*c970*/  FFMA.FTZ R4, -R177, R30, R4 ;  /* 0x0000001eb1047223 */ /* 0x000fe20000010104 */
[----:B------:R-:W-:-:S02]  /*c980*/  ISETP.GE.AND P2, PT, R24, R179, PT ;  /* 0x000000b31800720c */ /* 0x000fc40003f46270 */
[----:B------:R-:W-:Y:S01]  /*c990*/  IABS R28, R28 ;  /* 0x0000001c001c7213 */ /* 0x000fe20000000000 */
[----:B------:R-:W-:Y:S05]  /*c9a0*/  HMMA.16816.F32 R16, R12, R26, R16 ;  /* 0x0000001a0c10723c */ /* 0x000fea0000001810 */
[----:B------:R-:W-:Y:S01]  /*c9b0*/  IABS R29, R29 ;  /* 0x0000001d001d7213 */ /* 0x000fe20000000000 */
[----:B------:R-:W-:Y:S01]  /*c9c0*/  FFMA.FTZ R124, -R177, R31, R6 ;  /* 0x0000001fb17c7223 */ /* 0x000fe20000010106 */
[----:B------:R-:W-:Y:S02]  /*c9d0*/  FSEL R128, R4, -INF , P2 ;  /* 0xff80000004807808 */ /* 0x000fe40001000000 */
[----:B------:R-:W-:Y:S01]  /*c9e0*/  I2FP.F32.S32 R6, R28 ;  /* 0x0000001c00067245 */ /* 0x000fe20000201400 */
[----:B------:R-:W-:Y:S01]  /*c9f0*/  IMAD.MOV.U32 R4, RZ, RZ, R29 ;  /* 0x000000ffff047224 */ /* 0x000fe200078e001d */
[----:B------:R-:W-:Y:S01]  /*ca00*/  FSEL R25, R25, -INF , P1 ;  /* 0xff80000019197808 */ /* 0x000fe20000800000 */
[----:B------:R-:W2:Y:S01]  /*ca10*/  LDSM.16.M88.4 R28, [R50+0x1800] ;  /* 0x00180000321c783b */ /* 0x000ea20000000200 */
[C---:B------:R-:W-:Y:S01]  /*ca20*/  ISETP.GE.AND P6, PT, R24.reuse, R176, PT ;  /* 0x000000b01800720c */ /* 0x040fe20003fc6270 */
[----:B------:R-:W-:Y:S01]  /*ca30*/  FFMA.FTZ R5, -R177, R6, R5 ;  /* 0x00000006b1057223 */ /* 0x000fe20000010105 */
[----:B------:R-:W-:-:S02]  /*ca40*/  ISETP.GE.AND P4, PT, R24, R171, PT ;  /* 0x000000ab1800720c */ /* 0x000fc40003f86270 */
[----:B------:R-:W-:Y:S01]  /*ca50*/  ISETP.GE.AND P1, PT, R24, R178, PT ;  /* 0x000000b21800720c */ /* 0x000fe20003f26270 */
[----:B------:R-:W-:Y:S01]  /*ca60*/  VIADD R24, R34, 0xffffff11 ;  /* 0xffffff1122187836 */ /* 0x000fe20000000000 */
[----:B------:R-:W-:Y:S02]  /*ca70*/  IABS R118, R118 ;  /* 0x0000007600767213 */ /* 0x000fe40000000000 */
[----:B------:R-:W-:Y:S02]  /*ca80*/  FSEL R54, R25, -INF , !P3 ;  /* 0xff80000019367808 */ /* 0x000fe40005800000 */
[----:B------:R-:W-:Y:S02]  /*ca90*/  FSEL R128, R128, -INF , !P6 ;  /* 0xff80000080807808 */ /* 0x000fe40007000000 */
[----:B------:R-:W-:Y:S02]  /*caa0*/  FSEL R124, R124, -INF , P1 ;  /* 0xff8000007c7c7808 */ /* 0x000fe40000800000 */
[----:B------:R-:W-:-:S02]  /*cab0*/  ISETP.GE.AND P3, PT, R24, R179, PT ;  /* 0x000000b31800720c */ /* 0x000fc40003f66270 */
[C---:B------:R-:W-:Y:S02]  /*cac0*/  ISETP.GE.AND P2, PT, R24.reuse, R176, PT ;  /* 0x000000b01800720c */ /* 0x040fe40003f46270 */
[C---:B------:R-:W-:Y:S02]  /*cad0*/  ISETP.GE.AND P6, PT, R24.reuse, R171, PT ;  /* 0x000000ab1800720c */ /* 0x040fe40003fc6270 */
[----:B------:R-:W-:Y:S01]  /*cae0*/  ISETP.GE.AND P1, PT, R24, R178, PT ;  /* 0x000000b21800720c */ /* 0x000fe20003f26270 */
[----:B------:R-:W-:Y:S01]  /*caf0*/  VIADD R24, R34, 0xffffff18 ;  /* 0xffffff1822187836 */ /* 0x000fe20000000000 */
[----:B------:R-:W-:Y:S02]  /*cb00*/  I2FP.F32.S32 R26, R118 ;  /* 0x00000076001a7245 */ /* 0x000fe40000201400 */
[----:B------:R-:W-:Y:S02]  /*cb10*/  I2FP.F32.S32 R4, R4 ;  /* 0x0000000400047245 */ /* 0x000fe40000201400 */
[----:B------:R-:W-:Y:S01]  /*cb20*/  FSEL R124, R124, -INF , !P4 ;  /* 0xff8000007c7c7808 */ /* 0x000fe20006000000 */
[C---:B------:R-:W-:Y:S01]  /*cb30*/  FFMA.FTZ R16, -R177.reuse, R26, R16 ;  /* 0x0000001ab1107223 */ /* 0x040fe20000010110 */
[----:B------:R-:W-:Y:S01]  /*cb40*/  ISETP.GE.AND P4, PT, R24, R179, PT ;  /* 0x000000b31800720c */ /* 0x000fe20003f86270 */
[----:B------:R-:W-:Y:S01]  /*cb50*/  FFMA.FTZ R25, -R177, R4, R7 ;  /* 0x00000004b1197223 */ /* 0x000fe20000010107 */
[----:B------:R-:W-:-:S02]  /*cb60*/  FSEL R5, R5, -INF , P3 ;  /* 0xff80000005057808 */ /* 0x000fc40001800000 */
[----:B------:R-:W-:Y:S02]  /*cb70*/  ISETP.GE.AND P3, PT, R24, R176, PT ;  /* 0x000000b01800720c */ /* 0x000fe40003f66270 */
[----:B------:R-:W-:Y:S02]  /*cb80*/  FSEL R132, R5, -INF , !P2 ;  /* 0xff80000005847808 */ /* 0x000fe40005000000 */
[----:B------:R-:W-:Y:S01]  /*cb90*/  FSEL R16, R16, -INF , P4 ;  /* 0xff80000010107808 */ /* 0x000fe20002000000 */
[----:B-1----:R-:W-:Y:S03]  /*cba0*/  HMMA.16816.F32 R4, R20, R8, RZ ;  /* 0x000000081404723c */ /* 0x002fe600000018ff */
[----:B------:R-:W-:Y:S01]  /*cbb0*/  IABS R116, R116 ;  /* 0x0000007400747213 */ /* 0x000fe20000000000 */
[----:B------:R-:W-:Y:S01]  /*cbc0*/  VIADD R9, R34, 0xffffff19 ;  /* 0xffffff1922097836 */ /* 0x000fe20000000000 */
[----:B------:R-:W-:-:S02]  /*cbd0*/  FSEL R126, R16, -INF , !P3 ;  /* 0xff800000107e7808 */ /* 0x000fc40005800000 */
[----:B------:R-:W-:Y:S02]  /*cbe0*/  I2FP.F32.S32 R16, R116 ;  /* 0x0000007400107245 */ /* 0x000fe40000201400 */
[----:B------:R-:W-:Y:S02]  /*cbf0*/  IABS R119, R119 ;  /* 0x0000007700777213 */ /* 0x000fe40000000000 */
[----:B------:R-:W-:Y:S01]  /*cc00*/  FSEL R25, R25, -INF , P1 ;  /* 0xff80000019197808 */ /* 0x000fe20000800000 */
[----:B------:R-:W-:Y:S01]  /*cc10*/  FFMA.FTZ R16, -R177, R16, R17 ;  /* 0x00000010b1107223 */ /* 0x000fe20000010111 */
[----:B------:R-:W-:Y:S02]  /*cc20*/  I2FP.F32.S32 R27, R119 ;  /* 0x00000077001b7245 */ /* 0x000fe40000201400 */
[----:B------:R-:W-:Y:S02]  /*cc30*/  FSEL R146, R25, -INF , !P6 ;  /* 0xff80000019927808 */ /* 0x000fe40007000000 */
[----:B------:R-:W-:Y:S01]  /*cc40*/  ISETP.GE.AND P6, PT, R9, R179, PT ;  /* 0x000000b30900720c */ /* 0x000fe20003fc6270 */
[----:B------:R-:W-:Y:S01]  /*cc50*/  FFMA.FTZ R18, -R177, R27, R18 ;  /* 0x0000001bb1127223 */ /* 0x000fe20000010112 */
[----:B------:R-:W-:-:S02]  /*cc60*/  IABS R117, R117 ;  /* 0x0000007500757213 */ /* 0x000fc40000000000 */
[----:B------:R-:W-:Y:S01]  /*cc70*/  FSEL R16, R16, -INF , P6 ;  /* 0xff80000010107808 */ /* 0x000fe20003000000 */
[----:B--2---:R-:W-:Y:S05]  /*cc80*/  HMMA.16816.F32 R4, R12, R28, R4 ;  /* 0x0000001c0c04723c */ /* 0x004fea0000001804 */
[----:B------:R-:W-:Y:S01]  /*cc90*/  I2FP.F32.S32 R8, R117 ;  /* 0x0000007500087245 */ /* 0x000fe20000201400 */
[----:B------:R-:W-:Y:S01]  /*cca0*/  VIADD R28, R34, 0xffffff21 ;  /* 0xffffff21221c7836 */ /* 0x000fe20000000000 */
[----:B------:R-:W-:Y:S02]  /*ccb0*/  ISETP.GE.AND P1, PT, R24, R178, PT ;  /* 0x000000b21800720c */ /* 0x000fe40003f26270 */
[----:B------:R-:W-:Y:S01]  /*ccc0*/  ISETP.GE.AND P4, PT, R9, R176, PT ;  /* 0x000000b00900720c */ /* 0x000fe20003f86270 */
[----:B------:R-:W-:Y:S01]  /*ccd0*/  FFMA.FTZ R25, -R177, R8, R19 ;  /* 0x00000008b1197223 */ /* 0x000fe20000010113 */
[----:B------:R-:W-:-:S02]  /*cce0*/  FSEL R148, R18, -INF , P1 ;  /* 0xff80000012947808 */ /* 0x000fc40000800000 */
[----:B------:R-:W-:Y:S02]  /*ccf0*/  FSEL R122, R16, -INF , !P4 ;  /* 0xff800000107a7808 */ /* 0x000fe40006000000 */
[----:B------:R-:W1:Y:S01]  /*cd00*/  LDSM.16.M88.4 R16, [R65+0x1c00] ;  /* 0x001c00004110783b */ /* 0x000e620000000200 */
[C---:B------:R-:W-:Y:S02]  /*cd10*/  ISETP.GE.AND P3, PT, R9.reuse, R171, PT ;  /* 0x000000ab0900720c */ /* 0x040fe40003f66270 */
[----:B------:R-:W-:Y:S02]  /*cd20*/  ISETP.GE.AND P1, PT, R9, R178, PT ;  /* 0x000000b20900720c */ /* 0x000fe40003f26270 */
[----:B------:R-:W-:Y:S03]  /*cd30*/  HMMA.16816.F32 R8, R20, R10, RZ ;  /* 0x0000000a1408723c */ /* 0x000fe600000018ff */
[----:B------:R-:W-:-:S02]  /*cd40*/  IABS R26, R114 ;  /* 0x00000072001a7213 */ /* 0x000fc40000000000 */
[----:B------:R-:W-:Y:S02]  /*cd50*/  IABS R27, R115 ;  /* 0x00000073001b7213 */ /* 0x000fe40000000000 */
[----:B------:R-:W-:Y:S01]  /*cd60*/  ISETP.GE.AND P2, PT, R24, R171, PT ;  /* 0x000000ab1800720c */ /* 0x000fe20003f46270 */
[----:B------:R-:W-:Y:S01]  /*cd70*/  VIADD R24, R34, 0xffffff20 ;  /* 0xffffff2022187836 */ /* 0x000fe20000000000 */
[----:B------:R-:W-:Y:S02]  /*cd80*/  I2FP.F32.S32 R26, R26 ;  /* 0x0000001a001a7245 */ /* 0x000fe40000201400 */
[----:B------:R-:W-:Y:S02]  /*cd90*/  I2FP.F32.S32 R27, R27 ;  /* 0x0000001b001b7245 */ /* 0x000fe40000201400 */
[----:B------:R-:W-:Y:S01]  /*cda0*/  FSEL R25, R25, -INF , P1 ;  /* 0xff80000019197808 */ /* 0x000fe20000800000 */
[C---:B------:R-:W-:Y:S01]  /*cdb0*/  FFMA.FTZ R4, -R177.reuse, R26, R4 ;  /* 0x0000001ab1047223 */ /* 0x040fe20000010104 */
[----:B------:R-:W-:Y:S01]  /*cdc0*/  FSEL R148, R148, -INF , !P2 ;  /* 0xff80000094947808 */ /* 0x000fe20005000000 */
[----:B------:R-:W-:Y:S01]  /*cdd0*/  FFMA.FTZ R180, -R177, R27, R6 ;  /* 0x0000001bb1b47223 */ /* 0x000fe20000010106 */
[----:B------:R-:W-:-:S02]  /*cde0*/  ISETP.GE.AND P2, PT, R24, R179, PT ;  /* 0x000000b31800720c */ /* 0x000fc40003f46270 */
[C---:B------:R-:W-:Y:S02]  /*cdf0*/  ISETP.GE.AND P6, PT, R24.reuse, R176, PT ;  /* 0x000000b01800720c */ /* 0x040fe40003fc6270 */
[C---:B------:R-:W-:Y:S01]  /*ce00*/  ISETP.GE.AND P4, PT, R24.reuse, R171, PT ;  /* 0x000000ab1800720c */ /* 0x040fe20003f86270 */
[----:B------:R-:W-:Y:S05]  /*ce10*/  HMMA.16816.F32 R8, R12, R30, R8 ;  /* 0x0000001e0c08723c */ /* 0x000fea0000001808 */
[----:B------:R-:W-:Y:S02]  /*ce20*/  ISETP.GE.AND P1, PT, R24, R178, PT ;  /* 0x000000b21800720c */ /* 0x000fe40003f26270 */
[----:B------:R-:W-:-:S02]  /*ce30*/  FSEL R150, R25, -INF , !P3 ;  /* 0xff80000019967808 */ /* 0x000fc40005800000 */
[----:B------:R-:W2:Y:S01]  /*ce40*/  LDSM.16.M88.4 R24, [R50+0x1c00] ;  /* 0x001c00003218783b */ /* 0x000ea20000000200 */
[----:B------:R-:W-:Y:S02]  /*ce50*/  IABS R112, R112 ;  /* 0x0000007000707213 */ /* 0x000fe40000000000 */
[----:B------:R-:W-:Y:S02]  /*ce60*/  IABS R113, R113 ;  /* 0x0000007100717213 */ /* 0x000fe40000000000 */
[----:B------:R-:W-:Y:S02]  /*ce70*/  I2FP.F32.S32 R6, R112 ;  /* 0x0000007000067245 */ /* 0x000fe40000201400 */
[----:B------:R-:W-:Y:S01]  /*ce80*/  FSEL R118, R4, -INF , P2 ;  /* 0xff80000004767808 */ /* 0x000fe20001000000 */
[----:B------:R-:W-:Y:S01]  /*ce90*/  IMAD.MOV.U32 R4, RZ, RZ, R113 ;  /* 0x000000ffff047224 */ /* 0x000fe200078e0071 */
[----:B------:R-:W-:Y:S01]  /*cea0*/  ISETP.GE.AND P3, PT, R28, R179, PT ;  /* 0x000000b31c00720c */ /* 0x000fe20003f66270 */
[----:B------:R-:W-:Y:S01]  /*ceb0*/  FFMA.FTZ R5, -R177, R6, R5 ;  /* 0x00000006b1057223 */ /* 0x000fe20000010105 */
[----:B------:R-:W-:-:S02]  /*cec0*/  IABS R38, R38 ;  /* 0x0000002600267213 */ /* 0x000fc40000000000 */
[----:B------:R-:W-:Y:S02]  /*ced0*/  I2FP.F32.S32 R4, R4 ;  /* 0x0000000400047245 */ /* 0x000fe40000201400 */
[----:B------:R-:W-:Y:S01]  /*cee0*/  ISETP.GE.AND P2, PT, R28, R176, PT ;  /* 0x000000b01c00720c */ /* 0x000fe20003f46270 */
[----:B------:R-:W-:Y:S01]  /*cef0*/  IMAD.MOV.U32 R30, RZ, RZ, R38 ;  /* 0x000000ffff1e7224 */ /* 0x000fe200078e0026 */
[----:B------:R-:W-:Y:S01]  /*cf00*/  FSEL R5, R5, -INF , P3 ;  /* 0xff80000005057808 */ /* 0x000fe20001800000 */
[----:B------:R-:W-:Y:S01]  /*cf10*/  FFMA.FTZ R29, -R177, R4, R7 ;  /* 0x00000004b11d7223 */ /* 0x000fe20000010107 */
[----:B------:R-:W-:Y:S02]  /*cf20*/  IABS R111, R111 ;  /* 0x0000006f006f7213 */ /* 0x000fe40000000000 */
[----:B------:R-:W-:Y:S02]  /*cf30*/  FSEL R38, R5, -INF , !P2 ;  /* 0xff80000005267808 */ /* 0x000fe40005000000 */
[----:B------:R-:W-:Y:S01]  /*cf40*/  FSEL R118, R118, -INF , !P6 ;  /* 0xff80000076767808 */ /* 0x000fe20007000000 */
[----:B-1----:R-:W-:Y:S03]  /*cf50*/  HMMA.16816.F32 R4, R20, R16, RZ ;  /* 0x000000101404723c */ /* 0x002fe600000018ff */
[----:B------:R-:W-:Y:S01]  /*cf60*/  FSEL R180, R180, -INF , P1 ;  /* 0xff800000b4b47808 */ /* 0x000fe20000800000 */
[----:B------:R-:W-:Y:S01]  /*cf70*/  VIADD R16, R34, 0xffffff29 ;  /* 0xffffff2922107836 */ /* 0x000fe20000000000 */
[----:B------:R-:W-:-:S02]  /*cf80*/  I2FP.F32.S32 R31, R111 ;  /* 0x0000006f001f7245 */ /* 0x000fc40000201400 */
[C---:B------:R-:W-:Y:S02]  /*cf90*/  ISETP.GE.AND P6, PT, R28.reuse, R171, PT ;  /* 0x000000ab1c00720c */ /* 0x040fe40003fc6270 */
[----:B------:R-:W-:Y:S01]  /*cfa0*/  ISETP.GE.AND P1, PT, R28, R178, PT ;  /* 0x000000b21c00720c */ /* 0x000fe20003f26270 */
[----:B------:R-:W-:Y:S01]  /*cfb0*/  VIADD R28, R34, 0xffffff28 ;  /* 0xffffff28221c7836 */ /* 0x000fe20000000000 */
[----:B------:R-:W-:Y:S01]  /*cfc0*/  I2FP.F32.S32 R30, R30 ;  /* 0x0000001e001e7245 */ /* 0x000fe20000201400 */
[C---:B------:R-:W-:Y:S01]  /*cfd0*/  FFMA.FTZ R31, -R177.reuse, R31, R10 ;  /* 0x0000001fb11f7223 */ /* 0x040fe2000001010a */
[----:B------:R-:W-:Y:S02]  /*cfe0*/  IABS R109, R109 ;  /* 0x0000006d006d7213 */ /* 0x000fe40000000000 */
[----:B------:R-:W-:Y:S01]  /*cff0*/  FSEL R180, R180, -INF , !P4 ;  /* 0xff800000b4b47808 */ /* 0x000fe20006000000 */
[----:B------:R-:W-:Y:S01]  /*d000*/  FFMA.FTZ R8, -R177, R30, R8 ;  /* 0x0000001eb1087223 */ /* 0x000fe20000010108 */
[----:B------:R-:W-:-:S02]  /*d010*/  I2FP.F32.S32 R10, R109 ;  /* 0x0000006d000a7245 */ /* 0x000fc40000201400 */
[C---:B------:R-:W-:Y:S02]  /*d020*/  ISETP.GE.AND P4, PT, R28.reuse, R179, PT ;  /* 0x000000b31c00720c */ /* 0x040fe40003f86270 */
[----:B------:R-:W-:Y:S01]  /*d030*/  FSEL R29, R29, -INF , P1 ;  /* 0xff8000001d1d7808 */ /* 0x000fe20000800000 */
[----:B------:R-:W-:Y:S01]  /*d040*/  FFMA.FTZ R9, -R177, R10, R9 ;  /* 0x0000000ab1097223 */ /* 0x000fe20000010109 */
[----:B------:R-:W-:Y:S01]  /*d050*/  ISETP.GE.AND P3, PT, R28, R176, PT ;  /* 0x000000b01c00720c */ /* 0x000fe20003f66270 */
[----:B--2---:R-:W-:Y:S05]  /*d060*/  HMMA.16816.F32 R4, R12, R24, R4 ;  /* 0x000000180c04723c */ /* 0x004fea0000001804 */
[----:B------:R-:W-:Y:S01]  /*d070*/  FSEL R182, R29, -INF , !P6 ;  /* 0xff8000001db67808 */ /* 0x000fe20007000000 */
[----:B------:R-:W-:Y:S01]  /*d080*/  VIADD R24, R34, 0xffffff30 ;  /* 0xffffff3022187836 */ /* 0x000fe20000000000 */
[----:B------:R-:W-:-:S02]  /*d090*/  FSEL R8, R8, -INF , P4 ;  /* 0xff80000008087808 */ /* 0x000fc40002000000 */
[----:B------:R-:W-:Y:S02]  /*d0a0*/  ISETP.GE.AND P6, PT, R16, R179, PT ;  /* 0x000000b31000720c */ /* 0x000fe40003fc6270 */
[----:B------:R-:W-:Y:S02]  /*d0b0*/  IABS R110, R110 ;  /* 0x0000006e006e7213 */ /* 0x000fe40000000000 */
[----:B------:R-:W-:Y:S02]  /*d0c0*/  FSEL R112, R8, -INF , !P3 ;  /* 0xff80000008707808 */ /* 0x000fe40005800000 */
[----:B------:R-:W-:Y:S02]  /*d0d0*/  I2FP.F32.S32 R8, R110 ;  /* 0x0000006e00087245 */ /* 0x000fe40000201400 */
[----:B------:R-:W-:Y:S02]  /*d0e0*/  FSEL R9, R9, -INF , P6 ;  /* 0xff80000009097808 */ /* 0x000fe40003000000 */
[----:B------:R-:W-:Y:S01]  /*d0f0*/  ISETP.GE.AND P4, PT, R16, R176, PT ;  /* 0x000000b01000720c */ /* 0x000fe20003f86270 */
[----:B------:R-:W-:Y:S01]  /*d100*/  FFMA.FTZ R25, -R177, R8, R11 ;  /* 0x00000008b1197223 */ /* 0x000fe2000001010b */
[----:B------:R-:W-:-:S02]  /*d110*/  ISETP.GE.AND P1, PT, R28, R178, PT ;  /* 0x000000b21c00720c */ /* 0x000fc40003f26270 */
[----:B------:R-:W-:Y:S02]  /*d120*/  FSEL R116, R9, -INF , !P4 ;  /* 0xff80000009747808 */ /* 0x000fe40006000000 */
[----:B------:R-:W1:Y:S01]  /*d130*/  LDSM.16.M88.4 R8, [R65+0x2000] ;  /* 0x002000004108783b */ /* 0x000e620000000200 */
[----:B------:R-:W-:Y:S02]  /*d140*/  FSEL R186, R31, -INF , P1 ;  /* 0xff8000001fba7808 */ /* 0x000fe40000800000 */
[CC--:B------:R-:W-:Y:S02]  /*d150*/  ISETP.GE.AND P3, PT, R16.reuse, R171.reuse, PT ;  /* 0x000000ab1000720c */ /* 0x0c0fe40003f66270 */
[----:B------:R-:W-:Y:S02]  /*d160*/  ISETP.GE.AND P1, PT, R16, R178, PT ;  /* 0x000000b21000720c */ /* 0x000fe40003f26270 */
[----:B------:R-:W-:Y:S03]  /*d170*/  HMMA.16816.F32 R16, R20, R18, RZ ;  /* 0x000000121410723c */ /* 0x000fe600000018ff */
[----:B------:R-:W-:-:S02]  /*d180*/  ISETP.GE.AND P2, PT, R28, R171, PT ;  /* 0x000000ab1c00720c */ /* 0x000fc40003f46270 */
[----:B------:R-:W-:Y:S02]  /*d190*/  IABS R28, R107 ;  /* 0x0000006b001c7213 */ /* 0x000fe40000000000 */
[----:B------:R-:W-:Y:S02]  /*d1a0*/  IABS R29, R108 ;  /* 0x0000006c001d7213 */ /* 0x000fe40000000000 */
[----:B------:R-:W-:Y:S02]  /*d1b0*/  I2FP.F32.S32 R28, R28 ;  /* 0x0000001c001c7245 */ /* 0x000fe40000201400 */
[----:B------:R-:W-:Y:S02]  /*d1c0*/  I2FP.F32.S32 R29, R29 ;  /* 0x0000001d001d7245 */ /* 0x000fe40000201400 */
[----:B------:R-:W-:Y:S01]  /*d1d0*/  IABS R104, R104 ;  /* 0x0000006800687213 */ /* 0x000fe20000000000 */
[C---:B------:R-:W-:Y:S01]  /*d1e0*/  FFMA.FTZ R4, -R177.reuse, R28, R4 ;  /* 0x0000001cb1047223 */ /* 0x040fe20000010104 */
[----:B------:R-:W-:Y:S01]  /*d1f0*/  FSEL R186, R186, -INF , !P2 ;  /* 0xff800000baba7808 */ /* 0x000fe20005000000 */
[----:B------:R-:W-:Y:S01]  /*d200*/  FFMA.FTZ R190, -R177, R29, R6 ;  /* 0x0000001db1be7223 */ /* 0x000fe20000010106 */
[----:B------:R-:W-:Y:S01]  /*d210*/  FSEL R25, R25, -INF , P1 ;  /* 0xff80000019197808 */ /* 0x000fe20000800000 */
[----:B------:R-:W-:Y:S01]  /*d220*/  IMAD.MOV.U32 R6, RZ, RZ, R104 ;  /* 0x000000ffff067224 */ /* 0x000fe200078e0068 */
[----:B------:R-:W2:Y:S01]  /*d230*/  LDSM.16.M88.4 R28, [R50+0x2000] ;  /* 0x00200000321c783b */ /* 0x000ea20000000200 */
[----:B------:R-:W-:-:S02]  /*d240*/  ISETP.GE.AND P2, PT, R24, R179, PT ;  /* 0x000000b31800720c */ /* 0x000fc40003f46270 */
[----:B------:R-:W-:Y:S01]  /*d250*/  IABS R106, R106 ;  /* 0x0000006a006a7213 */ /* 0x000fe20000000000 */
[----:B------:R-:W-:Y:S05]  /*d260*/  HMMA.16816.F32 R16, R12, R26, R16 ;  /* 0x0000001a0c10723c */ /* 0x000fea0000001810 */
[C---:B------:R-:W-:Y:S02]  /*d270*/  ISETP.GE.AND P6, PT, R24.reuse, R176, PT ;  /* 0x000000b01800720c */ /* 0x040fe40003fc6270 */
[C---:B------:R-:W-:Y:S02]  /*d280*/  ISETP.GE.AND P4, PT, R24.reuse, R171, PT ;  /* 0x000000ab1800720c */ /* 0x040fe40003f86270 */
[----:B------:R-:W-:Y:S01]  /*d290*/  ISETP.GE.AND P1, PT, R24, R178, PT ;  /* 0x000000b21800720c */ /* 0x000fe20003f26270 */
[----:B------:R-:W-:Y:S01]  /*d2a0*/  VIADD R24, R34, 0xffffff31 ;  /* 0xffffff3122187836 */ /* 0x000fe20000000000 */
[----:B------:R-:W-:-:S02]  /*d2b0*/  I2FP.F32.S32 R6, R6 ;  /* 0x0000000600067245 */ /* 0x000fc40000201400 */
[----:B------:R-:W-:Y:S02]  /*d2c0*/  FSEL R188, R25, -INF , !P3 ;  /* 0xff80000019bc7808 */ /* 0x000fe40005800000 */
[----:B------:R-:W-:Y:S01]  /*d2d0*/  FSEL R25, R4, -INF , P2 ;  /* 0xff80000004197808 */ /* 0x000fe20001000000 */
[----:B------:R-:W-:Y:S02]  /*d2e0*/  IMAD.MOV.U32 R4, RZ, RZ, R106 ;  /* 0x000000ffff047224 */ /* 0x000fe400078e006a */
[----:B------:R-:W-:Y:S01]  /*d2f0*/  FFMA.FTZ R5, -R177, R6, R5 ;  /* 0x00000006b1057223 */ /* 0x000fe20000010105 */
[C---:B------:R-:W-:Y:S02]  /*d300*/  ISETP.GE.AND P3, PT, R24.reuse, R179, PT ;  /* 0x000000b31800720c */ /* 0x040fe40003f66270 */
[----:B------:R-:W-:Y:S02]  /*d310*/  ISETP.GE.AND P2, PT, R24, R176, PT ;  /* 0x000000b01800720c */ /* 0x000fe40003f46270 */
[----:B------:R-:W-:-:S02]  /*d320*/  I2FP.F32.S32 R4, R4 ;  /* 0x0000000400047245 */ /* 0x000fc40000201400 */
[----:B------:R-:W-:Y:S02]  /*d330*/  IABS R103, R103 ;  /* 0x0000006700677213 */ /* 0x000fe40000000000 */
[----:B------:R-:W-:Y:S02]  /*d340*/  FSEL R5, R5, -INF , P3 ;  /* 0xff80000005057808 */ /* 0x000fe40001800000 */
[----:B------:R-:W-:Y:S01]  /*d350*/  FSEL R104, R25, -INF , !P6 ;  /* 0xff80000019687808 */ /* 0x000fe20007000000 */
[----:B------:R-:W-:Y:S01]  /*d360*/  FFMA.FTZ R25, -R177, R4, R7 ;  /* 0x00000004b1197223 */ /* 0x000fe20000010107 */
[----:B------:R-:W-:Y:S02]  /*d370*/  FSEL R190, R190, -INF , P1 ;  /* 0xff800000bebe7808 */ /* 0x000fe40000800000 */
[C---:B------:R-:W-:Y:S02]  /*d380*/  ISETP.GE.AND P6, PT, R24.reuse, R171, PT ;  /* 0x000000ab1800720c */ /* 0x040fe40003fc6270 */
[----:B------:R-:W-:Y:S01]  /*d390*/  ISETP.GE.AND P1, PT, R24, R178, PT ;  /* 0x000000b21800720c */ /* 0x000fe20003f26270 */
[----:B------:R-:W-:Y:S01]  /*d3a0*/  VIADD R24, R34, 0xffffff38 ;  /* 0xffffff3822187836 */ /* 0x000fe20000000000 */
[----:B------:R-:W-:-:S02]  /*d3b0*/  FSEL R114, R5, -INF , !P2 ;  /* 0xff80000005727808 */ /* 0x000fc40005000000 */
[----:B------:R-:W-:Y:S01]  /*d3c0*/  I2FP.F32.S32 R26, R103 ;  /* 0x00000067001a7245 */ /* 0x000fe20000201400 */
[----:B-1----:R-:W-:Y:S03]  /*d3d0*/  HMMA.16816.F32 R4, R20, R8, RZ ;  /* 0x000000081404723c */ /* 0x002fe600000018ff */
[----:B------:R-:W-:Y:S01]  /*d3e0*/  FSEL R190, R190, -INF , !P4 ;  /* 0xff800000bebe7808 */ /* 0x000fe20006000000 */
[----:B------:R-:W-:Y:S01]  /*d3f0*/  VIADD R9, R34, 0xffffff39 ;  /* 0xffffff3922097836 */ /* 0x000fe20000000000 */
[C---:B------:R-:W-:Y:S01]  /*d400*/  ISETP.GE.AND P4, PT, R24.reuse, R179, PT ;  /* 0x000000b31800720c */ /* 0x040fe20003f86270 */
[----:B------:R-:W-:Y:S01]  /*d410*/  FFMA.FTZ R16, -R177, R26, R16 ;  /* 0x0000001ab1107223 */ /* 0x000fe20000010110 */
[----:B------:R-:W-:Y:S02]  /*d420*/  IABS R102, R102 ;  /* 0x0000006600667213 */ /* 0x000fe40000000000 */
[----:B------:R-:W-:-:S02]  /*d430*/  ISETP.GE.AND P3, PT, R24, R176, PT ;  /* 0x000000b01800720c */ /* 0x000fc40003f66270 */
[----:B------:R-:W-:Y:S01]  /*d440*/  FSEL R16, R16, -INF , P4 ;  /* 0xff80000010107808 */ /* 0x000fe20002000000 */
[----:B------:R-:W-:Y:S01]  /*d450*/  IMAD.MOV.U32 R8, RZ, RZ, R102 ;  /* 0x000000ffff087224 */ /* 0x000fe200078e0066 */
[----:B------:R-:W-:Y:S02]  /*d460*/  IABS R101, R101 ;  /* 0x0000006500657213 */ /* 0x000fe40000000000 */
[----:B------:R-:W-:Y:S02]  /*d470*/  FSEL R102, R16, -INF , !P3 ;  /* 0xff80000010667808 */ /* 0x000fe40005800000 */
[----:B------:R-:W-:Y:S02]  /*d480*/  I2FP.F32.S32 R16, R101 ;  /* 0x0000006500107245 */ /* 0x000fe40000201400 */
[----:B------:R-:W-:Y:S02]  /*d490*/  IABS R105, R105 ;  /* 0x0000006900697213 */ /* 0x000fe40000000000 */
[----:B------:R-:W-:Y:S01]  /*d4a0*/  FSEL R25, R25, -INF , P1 ;  /* 0xff80000019197808 */ /* 0x000fe20000800000 */
[----:B------:R-:W-:Y:S01]  /*d4b0*/  FFMA.FTZ R16, -R177, R16, R17 ;  /* 0x00000010b1107223 */ /* 0x000fe20000010111 */
[----:B------:R-:W-:Y:S01]  /*d4c0*/  I2FP.F32.S32 R27, R105 ;  /* 0x00000069001b7245 */ /* 0x000fe20000201400 */
[----:B--2---:R-:W-:Y:S05]  /*d4d0*/  HMMA.16816.F32 R4, R12, R28, R4 ;  /* 0x0000001c0c04723c */ /* 0x004fea0000001804 */
[----:B------:R-:W-:Y:S01]  /*d4e0*/  FSEL R194, R25, -INF , !P6 ;  /* 0xff80000019c27808 */ /* 0x000fe20007000000 */
[----:B------:R-:W-:Y:S01]  /*d4f0*/  VIADD R28, R34, 0xffffff41 ;  /* 0xffffff41221c7836 */ /* 0x000fe20000000000 */
[----:B------:R-:W-:Y:S01]  /*d500*/  ISETP.GE.AND P6, PT, R9, R179, PT ;  /* 0x000000b30900720c */ /* 0x000fe20003fc6270 */
[----:B------:R-:W-:Y:S01]  /*d510*/  FFMA.FTZ R18, -R177, R27, R18 ;  /* 0x0000001bb1127223 */ /* 0x000fe20000010112 */
[----:B------:R-:W-:-:S02]  /*d520*/  I2FP.F32.S32 R8, R8 ;  /* 0x0000000800087245 */ /* 0x000fc40000201400 */
[----:B------:R-:W-:Y:S02]  /*d530*/  FSEL R16, R16, -INF , P6 ;  /* 0xff80000010107808 */ /* 0x000fe40003000000 */
[----:B------:R-:W-:Y:S01]  /*d540*/  ISETP.GE.AND P1, PT, R24, R178, PT ;  /* 0x000000b21800720c */ /* 0x000fe20003f26270 */
[----:B------:R-:W-:Y:S01]  /*d550*/  FFMA.FTZ R25, -R177, R8, R19 ;  /* 0x00000008b1197223 */ /* 0x000fe20000010113 */
[----:B------:R-:W-:Y:S02]  /*d560*/  ISETP.GE.AND P4, PT, R9, R176, PT ;  /* 0x000000b00900720c */ /* 0x000fe40003f86270 */
[----:B------:R-:W-:Y:S02]  /*d570*/  FSEL R196, R18, -INF , P1 ;  /* 0xff80000012c47808 */ /* 0x000fe40000800000 */
[----:B------:R-:W-:Y:S02]  /*d580*/  FSEL R110, R16, -INF , !P4 ;  /* 0xff800000106e7808 */ /* 0x000fe40006000000 */
[----:B------:R-:W-:Y:S01]  /*d590*/  IABS R26, R99 ;  /* 0x00000063001a7213 */ /* 0x000fe20000000000 */
[----:B------:R-:W1:Y:S01]  /*d5a0*/  LDSM.16.M88.4 R16, [R65+0x2400] ;  /* 0x002400004110783b */ /* 0x000e620000000200 */
[----:B------:R-:W-:Y:S01]  /*d5b0*/  ISETP.GE.AND P2, PT, R24, R171, PT ;  /* 0x000000ab1800720c */ /* 0x000fe20003f46270 */
[----:B------:R-:W-:Y:S01]  /*d5c0*/  VIADD R24, R34, 0xffffff40 ;  /* 0xffffff4022187836 */ /* 0x000fe20000000000 */
[----:B------:R-:W-:-:S02]  /*d5d0*/  I2FP.F32.S32 R26, R26 ;  /* 0x0000001a001a7245 */ /* 0x000fc40000201400 */
[----:B------:R-:W-:Y:S02]  /*d5e0*/  ISETP.GE.AND P1, PT, R9, R178, PT ;  /* 0x000000b20900720c */ /* 0x000fe40003f26270 */
[----:B------:R-:W-:Y:S01]  /*d5f0*/  IABS R27, R100 ;  /* 0x00000064001b7213 */ /* 0x000fe20000000000 */
[----:B------:R-:W-:Y:S01]  /*d600*/  FFMA.FTZ R4, -R177, R26, R4 ;  /* 0x0000001ab1047223 */ /* 0x000fe20000010104 */
[----:B------:R-:W-:Y:S02]  /*d610*/  FSEL R196, R196, -INF , !P2 ;  /* 0xff800000c4c47808 */ /* 0x000fe40005000000 */
[----:B------:R-:W-:Y:S02]  /*d620*/  ISETP.GE.AND P2, PT, R24, R179, PT ;  /* 0x000000b31800720c */ /* 0x000fe40003f46270 */
[----:B------:R-:W-:Y:S02]  /*d630*/  ISETP.GE.AND P3, PT, R9, R171, PT ;  /* 0x000000ab0900720c */ /* 0x000fe40003f66270 */
[----:B------:R-:W-:Y:S01]  /*d640*/  I2FP.F32.S32 R27, R27 ;  /* 0x0000001b001b7245 */ /* 0x000fe20000201400 */
[----:B------:R-:W-:Y:S03]  /*d650*/  HMMA.16816.F32 R8, R20, R10, RZ ;  /* 0x0000000a1408723c */ /* 0x000fe600000018ff */
[----:B------:R-:W-:-:S02]  /*d660*/  FSEL R25, R25, -INF , P1 ;  /* 0xff80000019197808 */ /* 0x000fc40000800000 */
[C---:B------:R-:W-:Y:S01]  /*d670*/  ISETP.GE.AND P6, PT, R24.reuse, R176, PT ;  /* 0x000000b01800720c */ /* 0x040fe20003fc6270 */
[----:B------:R-:W-:Y:S01]  /*d680*/  FFMA.FTZ R200, -R177, R27, R6 ;  /* 0x0000001bb1c87223 */ /* 0x000fe20000010106 */
[C---:B------:R-:W-:Y:S02]  /*d690*/  ISETP.GE.AND P4, PT, R24.reuse, R171, PT ;  /* 0x000000ab1800720c */ /* 0x040fe40003f86270 */
[----:B------:R-:W-:Y:S02]  /*d6a0*/  ISETP.GE.AND P1, PT, R24, R178, PT ;  /* 0x000000b21800720c */ /* 0x000fe40003f26270 */
[----:B------:R-:W-:Y:S02]  /*d6b0*/  IABS R94, R94 ;  /* 0x0000005e005e7213 */ /* 0x000fe40000000000 */
[----:B------:R-:W-:Y:S02]  /*d6c0*/  FSEL R24, R4, -INF , P2 ;  /* 0xff80000004187808 */ /* 0x000fe40001000000 */
[----:B------:R-:W-:Y:S01]  /*d6d0*/  FSEL R198, R25, -INF , !P3 ;  /* 0xff80000019c67808 */ /* 0x000fe20005800000 */
[----:B------:R-:W-:Y:S01]  /*d6e0*/  IMAD.MOV.U32 R6, RZ, RZ, R94 ;  /* 0x000000ffff067224 */ /* 0x000fe200078e005e */
[----:B------:R-:W-:-:S02]  /*d6f0*/  FSEL R94, R24, -INF , !P6 ;  /* 0xff800000185e7808 */ /* 0x000fc40007000000 */
[----:B------:R-:W2:Y:S01]  /*d700*/  LDSM.16.M88.4 R24, [R50+0x2400] ;  /* 0x002400003218783b */ /* 0x000ea20000000200 */
[----:B------:R-:W-:Y:S02]  /*d710*/  IABS R98, R98 ;  /* 0x0000006200627213 */ /* 0x000fe40000000000 */
[----:B------:R-:W-:Y:S01]  /*d720*/  I2FP.F32.S32 R6, R6 ;  /* 0x0000000600067245 */ /* 0x000fe20000201400 */
[----:B------:R-:W-:Y:S05]  /*d730*/  HMMA.16816.F32 R8, R12, R30, R8 ;  /* 0x0000001e0c08723c */ /* 0x000fea0000001808 */
[C---:B------:R-:W-:Y:S01]  /*d740*/  ISETP.GE.AND P3, PT, R28.reuse, R179, PT ;  /* 0x000000b31c00720c */ /* 0x040fe20003f66270 */
[----:B------:R-:W-:Y:S01]  /*d750*/  IMAD.MOV.U32 R4, RZ, RZ, R98 ;  /* 0x000000ffff047224 */ /* 0x000fe200078e0062 */
[----:B------:R-:W-:Y:S01]  /*d760*/  ISETP.GE.AND P2, PT, R28, R176, PT ;  /* 0x000000b01c00720c */ /* 0x000fe20003f46270 */
[----:B------:R-:W-:Y:S01]  /*d770*/  FFMA.FTZ R5, -R177, R6, R5 ;  /* 0x00000006b1057223 */ /* 0x000fe20000010105 */
[----:B------:R-:W-:-:S02]  /*d780*/  IABS R96, R96 ;  /* 0x0000006000607213 */ /* 0x000fc40000000000 */
[----:B------:R-:W-:Y:S02]  /*d790*/  I2FP.F32.S32 R4, R4 ;  /* 0x0000000400047245 */ /* 0x000fe40000201400 */
[----:B------:R-:W-:Y:S02]  /*d7a0*/  FSEL R5, R5, -INF , P3 ;  /* 0xff80000005057808 */ /* 0x000fe40001800000 */
[----:B------:R-:W-:Y:S01]  /*d7b0*/  IABS R97, R97 ;  /* 0x0000006100617213 */ /* 0x000fe20000000000 */
[----:B------:R-:W-:Y:S01]  /*d7c0*/  FFMA.FTZ R29, -R177, R4, R7 ;  /* 0x00000004b11d7223 */ /* 0x000fe20000010107 */
[----:B------:R-:W-:Y:S02]  /*d7d0*/  FSEL R108, R5, -INF , !P2 ;  /* 0xff800000056c7808 */ /* 0x000fe40005000000 */
[----:B-1----:R-:W-:Y:S03]  /*d7e0*/  HMMA.16816.F32 R4, R20, R16, RZ ;  /* 0x000000101404723c */ /* 0x002fe600000018ff */
[----:B------:R-:W-:Y:S01]  /*d7f0*/  I2FP.F32.S32 R30, R96 ;  /* 0x00000060001e7245 */ /* 0x000fe20000201400 */
[----:B------:R-:W-:Y:S01]  /*d800*/  VIADD R16, R34, 0xffffff49 ;  /* 0xffffff4922107836 */ /* 0x000fe20000000000 */
[----:B------:R-:W-:-:S02]  /*d810*/  I2FP.F32.S32 R31, R97 ;  /* 0x00000061001f7245 */ /* 0x000fc40000201400 */
[----:B------:R-:W-:Y:S01]  /*d820*/  FSEL R200, R200, -INF , P1 ;  /* 0xff800000c8c87808 */ /* 0x000fe20000800000 */
[C---:B------:R-:W-:Y:S01]  /*d830*/  FFMA.FTZ R30, -R177.reuse, R30, R8 ;  /* 0x0000001eb11e7223 */ /* 0x040fe20000010108 */
[----:B------:R-:W-:Y:S01]  /*d840*/  IABS R95, R95 ;  /* 0x0000005f005f7213 */ /* 0x000fe20000000000 */
[----:B------:R-:W-:Y:S01]  /*d850*/  FFMA.FTZ R8, -R177, R31, R10 ;  /* 0x0000001fb1087223 */ /* 0x000fe2000001010a */
[C---:B------:R-:W-:Y:S02]  /*d860*/  ISETP.GE.AND P1, PT, R28.reuse, R178, PT ;  /* 0x000000b21c00720c */ /* 0x040fe40003f26270 */
[----:B------:R-:W-:Y:S01]  /*d870*/  ISETP.GE.AND P6, PT, R28, R171, PT ;  /* 0x000000ab1c00720c */ /* 0x000fe20003fc6270 */
[----:B------:R-:W-:Y:S01]  /*d880*/  VIADD R28, R34, 0xffffff48 ;  /* 0xffffff48221c7836 */ /* 0x000fe20000000000 */
[----:B------:R-:W-:Y:S02]  /*d890*/  IABS R92, R92 ;  /* 0x0000005c005c7213 */ /* 0x000fe40000000000 */
[----:B------:R-:W-:-:S02]  /*d8a0*/  I2FP.F32.S32 R10, R95 ;  /* 0x0000005f000a7245 */ /* 0x000fc40000201400 */
[----:B------:R-:W-:Y:S02]  /*d8b0*/  FSEL R29, R29, -INF , P1 ;  /* 0xff8000001d1d7808 */ /* 0x000fe40000800000 */
[----:B------:R-:W-:Y:S01]  /*d8c0*/  FSEL R200, R200, -INF , !P4 ;  /* 0xff800000c8c87808 */ /* 0x000fe20006000000 */
[----:B------:R-:W-:Y:S01]  /*d8d0*/  FFMA.FTZ R9, -R177, R10, R9 ;  /* 0x0000000ab1097223 */ /* 0x000fe20000010109 */
[C---:B------:R-:W-:Y:S01]  /*d8e0*/  ISETP.GE.AND P4, PT, R28.reuse, R179, PT ;  /* 0x000000b31c00720c */ /* 0x040fe20003f86270 */
[----:B--2---:R-:W-:Y:S05]  /*d8f0*/  HMMA.16816.F32 R4, R12, R24, R4 ;  /* 0x000000180c04723c */ /* 0x004fea0000001804 */
[----:B------:R-:W-:Y:S01]  /*d900*/  ISETP.GE.AND P3, PT, R28, R176, PT ;  /* 0x000000b01c00720c */ /* 0x000fe20003f66270 */
[----:B------:R-:W-:Y:S01]  /*d910*/  VIADD R25, R34, 0xffffff50 ;  /* 0xffffff5022197836 */ /* 0x000fe20000000000 */
[----:B------:R-:W-:-:S02]  /*d920*/  ISETP.GE.AND P2, PT, R28, R171, PT ;  /* 0x000000ab1c00720c */ /* 0x000fc40003f46270 */
[----:B------:R-:W-:Y:S01]  /*d930*/  ISETP.GE.AND P1, PT, R28, R178, PT ;  /* 0x000000b21c00720c */ /* 0x000fe20003f26270 */
[----:B------:R-:W-:Y:S01]  /*d940*/  IMAD.MOV.U32 R28, RZ, RZ, R92 ;  /* 0x000000ffff1c7224 */ /* 0x000fe200078e005c */
[----:B------:R-:W-:Y:S02]  /*d950*/  FSEL R202, R29, -INF , !P6 ;  /* 0xff8000001dca7808 */ /* 0x000fe40007000000 */
[----:B------:R-:W-:Y:S02]  /*d960*/  ISETP.GE.AND P6, PT, R16, R179, PT ;  /* 0x000000b31000720c */ /* 0x000fe40003fc6270 */
[----:B------:R-:W-:Y:S02]  /*d970*/  FSEL R30, R30, -INF , P4 ;  /* 0xff8000001e1e7808 */ /* 0x000fe40002000000 */
[----:B------:R-:W-:Y:S02]  /*d980*/  I2FP.F32.S32 R28, R28 ;  /* 0x0000001c001c7245 */ /* 0x000fe40000201400 */
[----:B------:R-:W-:-:S02]  /*d990*/  FSEL R8, R8, -INF , P1 ;  /* 0xff80000008087808 */ /* 0x000fc40000800000 */
[----:B------:R-:W-:Y:S01]  /*d9a0*/  FSEL R9, R9, -INF , P6 ;  /* 0xff80000009097808 */ /* 0x000fe20003000000 */
[----:B------:R-:W-:Y:S01]  /*d9b0*/  FFMA.FTZ R28, -R177, R28, R11 ;  /* 0x0000001cb11c7223 */ /* 0x000fe2000001010b */
[----:B------:R-:W-:Y:S02]  /*d9c0*/  ISETP.GE.AND P4, PT, R16, R176, PT ;  /* 0x000000b01000720c */ /* 0x000fe40003f86270 */
[----:B------:R-:W-:Y:S02]  /*d9d0*/  FSEL R92, R30, -INF , !P3 ;  /* 0xff8000001e5c7808 */ /* 0x000fe40005800000 */
[----:B------:R-:W-:Y:S02]  /*d9e0*/  FSEL R24, R8, -INF , !P2 ;  /* 0xff80000008187808 */ /* 0x000fe40005000000 */
[----:B------:R-:W-:Y:S02]  /*d9f0*/  FSEL R100, R9, -INF , !P4 ;  /* 0xff80000009647808 */ /* 0x000fe40006000000 */
[----:B------:R-:W-:Y:S01]  /*da00*/  IABS R30, R91 ;  /* 0x0000005b001e7213 */ /* 0x000fe20000000000 */
[----:B------:R-:W1:Y:S01]  /*da10*/  LDSM.16.M88.4 R8, [R65+0x2800] ;  /* 0x002800004108783b */ /* 0x000e620000000200 */
[----:B------:R-:W-:-:S02]  /*da20*/  ISETP.GE.AND P1, PT, R16, R178, PT ;  /* 0x000000b21000720c */ /* 0x000fc40003f26270 */
[----:B------:R-:W-:Y:S02]  /*da30*/  I2FP.F32.S32 R30, R30 ;  /* 0x0000001e001e7245 */ /* 0x000fe40000201400 */
[----:B------:R-:W-:Y:S02]  /*da40*/  ISETP.GE.AND P3, PT, R16, R171, PT ;  /* 0x000000ab1000720c */ /* 0x000fe40003f66270 */
[----:B------:R-:W-:Y:S01]  /*da50*/  FSEL R28, R28, -INF , P1 ;  /* 0xff8000001c1c7808 */ /* 0x000fe20000800000 */
[----:B------:R-:W-:Y:S01]  /*da60*/  FFMA.FTZ R4, -R177, R30, R4 ;  /* 0x0000001eb1047223 */ /* 0x000fe20000010104 */
[----:B------:R-:W-:Y:S01]  /*da70*/  ISETP.GE.AND P2, PT, R25, R179, PT ;  /* 0x000000b31900720c */ /* 0x000fe20003f46270 */
[----:B------:R-:W-:Y:S03]  /*da80*/  HMMA.16816.F32 R16, R20, R18, RZ ;  /* 0x000000121410723c */ /* 0x000fe600000018ff */
[----:B------:R-:W-:-:S02]  /*da90*/  IABS R29, R93 ;  /* 0x0000005d001d7213 */ /* 0x000fc40000000000 */
[----:B------:R-:W-:Y:S02]  /*daa0*/  FSEL R204, R28, -INF , !P3 ;  /* 0xff8000001ccc7808 */ /* 0x000fe40005800000 */
[----:B------:R-:W-:Y:S02]  /*dab0*/  IABS R90, R90 ;  /* 0x0000005a005a7213 */ /* 0x000fe40000000000 */
[----:B------:R-:W-:Y:S02]  /*dac0*/  I2FP.F32.S32 R29, R29 ;  /* 0x0000001d001d7245 */ /* 0x000fe40000201400 */
[----:B------:R-:W-:Y:S01]  /*dad0*/  FSEL R28, R4, -INF , P2 ;  /* 0xff800000041c7808 */ /* 0x000fe20001000000 */
[----:B------:R-:W-:Y:S01]  /*dae0*/  IMAD.MOV.U32 R4, RZ, RZ, R90 ;  /* 0x000000ffff047224 */ /* 0x000fe200078e005a */
[----:B------:R-:W-:Y:S01]  /*daf0*/  ISETP.GE.AND P6, PT, R25, R176, PT ;  /* 0x000000b01900720c */ /* 0x000fe20003fc6270 */
[----:B------:R-:W-:Y:S01]  /*db00*/  FFMA.FTZ R6, -R177, R29, R6 ;  /* 0x0000001db1067223 */ /* 0x000fe20000010106 */
[----:B------:R-:W-:-:S02]  /*db10*/  IABS R89, R89 ;  /* 0x0000005900597213 */ /* 0x000fc40000000000 */
[----:B------:R-:W-:Y:S02]  /*db20*/  FSEL R90, R28, -INF , !P6 ;  /* 0xff8000001c5a7808 */ /* 0x000fe40007000000 */
[----:B------:R-:W2:Y:S01]  /*db30*/  LDSM.16.M88.4 R28, [R50+0x2800] ;  /* 0x00280000321c783b */ /* 0x000ea20000000200 */
[C---:B------:R-:W-:Y:S02]  /*db40*/  ISETP.GE.AND P4, PT, R25.reuse, R171, PT ;  /* 0x000000ab1900720c */ /* 0x040fe40003f86270 */
[----:B------:R-:W-:Y:S01]  /*db50*/  ISETP.GE.AND P1, PT, R25, R178, PT ;  /* 0x000000b21900720c */ /* 0x000fe20003f26270 */
[----:B------:R-:W-:Y:S01]  /*db60*/  VIADD R25, R34, 0xffffff51 ;  /* 0xffffff5122197836 */ /* 0x000fe20000000000 */
[----:B------:R-:W-:Y:S01]  /*db70*/  I2FP.F32.S32 R96, R89 ;  /* 0x0000005900607245 */ /* 0x000fe20000201400 */
[----:B------:R-:W-:Y:S05]  /*db80*/  HMMA.16816.F32 R16, R12, R26, R16 ;  /* 0x0000001a0c10723c */ /* 0x000fea0000001810 */
[----:B------:R-:W-:-:S02]  /*db90*/  I2FP.F32.S32 R4, R4 ;  /* 0x0000000400047245 */ /* 0x000fc40000201400 */
[----:B------:R-:W-:Y:S01]  /*dba0*/  IABS R55, R55 ;  /* 0x0000003700377213 */ /* 0x000fe20000000000 */
[----:B------:R-:W-:Y:S01]  /*dbb0*/  FFMA.FTZ R5, -R177, R96, R5 ;  /* 0x00000060b1057223 */ /* 0x000fe20000010105 */
[----:B------:R-:W-:Y:S01]  /*dbc0*/  ISETP.GE.AND P3, PT, R25, R179, PT ;  /* 0x000000b31900720c */ /* 0x000fe20003f66270 */
[----:B------:R-:W-:Y:S01]  /*dbd0*/  FFMA.FTZ R27, -R177, R4, R7 ;  /* 0x00000004b11b7223 */ /* 0x000fe20000010107 */
[----:B------:R-:W-:Y:S01]  /*dbe0*/  IABS R88, R88 ;  /* 0x0000005800587213 */ /* 0x000fe20000000000 */
[----:B------:R-:W-:Y:S01]  /*dbf0*/  IMAD.MOV.U32 R4, RZ, RZ, R55 ;  /* 0x000000ffff047224 */ /* 0x000fe200078e0037 */
[----:B------:R-:W-:Y:S02]  /*dc00*/  ISETP.GE.AND P2, PT, R25, R176, PT ;  /* 0x000000b01900720c */ /* 0x000fe40003f46270 */
[----:B------:R-:W-:Y:S01]  /*dc10*/  FSEL R6, R6, -INF , P1 ;  /* 0xff80000006067808 */ /* 0x000fe20000800000 */
[----:B------:R-:W-:Y:S01]  /*dc20*/  IMAD.MOV.U32 R89, RZ, RZ, R88 ;  /* 0x000000ffff597224 */ /* 0x000fe200078e0058 */
[----:B------:R-:W-:-:S02]  /*dc30*/  FSEL R5, R5, -INF , P3 ;  /* 0xff80000005057808 */ /* 0x000fc40001800000 */
[----:B------:R-:W-:Y:S02]  /*dc40*/  FSEL R26, R6, -INF , !P4 ;  /* 0xff800000061a7808 */ /* 0x000fe40006000000 */
[----:B------:R-:W-:Y:S02]  /*dc50*/  FSEL R55, R5, -INF , !P2 ;  /* 0xff80000005377808 */ /* 0x000fe40005000000 */
[----:B------:R-:W-:Y:S02]  /*dc60*/  I2FP.F32.S32 R88, R4 ;  /* 0x0000000400587245 */ /* 0x000fe40000201400 */
[----:B-1----:R-:W-:Y:S03]  /*dc70*/  HMMA.16816.F32 R4, R20, R8, RZ ;  /* 0x000000081404723c */ /* 0x002fe600000018ff */
[C---:B------:R-:W-:Y:S01]  /*dc80*/  ISETP.GE.AND P6, PT, R25.reuse, R171, PT ;  /* 0x000000ab1900720c */ /* 0x040fe20003fc6270 */
[C---:B------:R-:W-:Y:S01]  /*dc90*/  VIADD R9, R34.reuse, 0xffffff59 ;  /* 0xffffff5922097836 */ /* 0x040fe20000000000 */
[----:B------:R-:W-:Y:S01]  /*dca0*/  ISETP.GE.AND P1, PT, R25, R178, PT ;  /* 0x000000b21900720c */ /* 0x000fe20003f26270 */
[----:B------:R-:W-:Y:S01]  /*dcb0*/  VIADD R25, R34, 0xffffff58 ;  /* 0xffffff5822197836 */ /* 0x000fe20000000000 */
[----:B------:R-:W-:Y:S01]  /*dcc0*/  I2FP.F32.S32 R89, R89 ;  /* 0x0000005900597245 */ /* 0x000fe20000201400 */
[----:B------:R-:W-:Y:S01]  /*dcd0*/  FFMA.FTZ R16, -R177, R88, R16 ;  /* 0x00000058b1107223 */ /* 0x000fe20000010110 */
[----:B------:R-:W-:-:S02]  /*dce0*/  FSEL R27, R27, -INF , P1 ;  /* 0xff8000001b1b7808 */ /* 0x000fc40000800000 */
[----:B------:R-:W-:Y:S01]  /*dcf0*/  ISETP.GE.AND P4, PT, R25, R179, PT ;  /* 0x000000b31900720c */ /* 0x000fe20003f86270 */
[----:B------:R-:W-:Y:S01]  /*dd00*/  FFMA.FTZ R8, -R177, R89, R18 ;  /* 0x00000059b1087223 */ /* 0x000fe20000010112 */
[----:B------:R-:W-:Y:S02]  /*dd10*/  IABS R53, R53 ;  /* 0x0000003500357213 */ /* 0x000fe40000000000 */
[C---:B------:R-:W-:Y:S02]  /*dd20*/  ISETP.GE.AND P1, PT, R25.reuse, R178, PT ;  /* 0x000000b21900720c */ /* 0x040fe40003f26270 */
[C---:B------:R-:W-:Y:S01]  /*dd30*/  ISETP.GE.AND P3, PT, R25.reuse, R176, PT ;  /* 0x000000b01900720c */ /* 0x040fe20003f66270 */
[----:B------:R-:W-:Y:S01]  /*dd40*/  IMAD.MOV.U32 R88, RZ, RZ, R53 ;  /* 0x000000ffff587224 */ /* 0x000fe200078e0035 */
[----:B------:R-:W-:Y:S02]  /*dd50*/  FSEL R16, R16, -INF , P4 ;  /* 0xff80000010107808 */ /* 0x000fe40002000000 */
[----:B------:R-:W-:Y:S01]  /*dd60*/  ISETP.GE.AND P2, PT, R25, R171, PT ;  /* 0x000000ab1900720c */ /* 0x000fe20003f46270 */
[----:B--2---:R-:W-:Y:S05]  /*dd70*/  HMMA.16816.F32 R4, R12, R28, R4 ;  /* 0x0000001c0c04723c */ /* 0x004fea0000001804 */
[----:B------:R-:W-:Y:S01]  /*dd80*/  IABS R67, R67 ;  /* 0x0000004300437213 */ /* 0x000fe20000000000 */
[----:B------:R-:W-:Y:S01]  /*dd90*/  VIADD R25, R34, 0xffffff61 ;  /* 0xffffff6122197836 */ /* 0x000fe20000000000 */
[----:B------:R-:W-:-:S02]  /*dda0*/  FSEL R8, R8, -INF , P1 ;  /* 0xff80000008087808 */ /* 0x000fc40000800000 */
[----:B------:R-:W-:Y:S02]  /*ddb0*/  FSEL R206, R27, -INF , !P6 ;  /* 0xff8000001bce7808 */ /* 0x000fe40007000000 */
[----:B------:R-:W-:Y:S01]  /*ddc0*/  FSEL R53, R16, -INF , !P3 ;  /* 0xff80000010357808 */ /* 0x000fe20005800000 */
[----:B------:R-:W-:Y:S01]  /*ddd0*/  VIADD R16, R34, 0xffffff60 ;  /* 0xffffff6022107836 */ /* 0x000fe20000000000 */
[C---:B------:R-:W-:Y:S02]  /*dde0*/  ISETP.GE.AND P6, PT, R9.reuse, R179, PT ;  /* 0x000000b30900720c */ /* 0x040fe40003fc6270 */
[C---:B------:R-:W-:Y:S02]  /*ddf0*/  ISETP.GE.AND P4, PT, R9.reuse, R176, PT ;  /* 0x000000b00900720c */ /* 0x040fe40003f86270 */
[C---:B------:R-:W-:Y:S02]  /*de00*/  ISETP.GE.AND P3, PT, R9.reuse, R171, PT ;  /* 0x000000ab0900720c */ /* 0x040fe40003f66270 */
[----:B------:R-:W-:-:S02]  /*de10*/  ISETP.GE.AND P1, PT, R9, R178, PT ;  /* 0x000000b20900720c */ /* 0x000fc40003f26270 */
[----:B------:R-:W-:Y:S02]  /*de20*/  FSEL R28, R8, -INF , !P2 ;  /* 0xff800000081c7808 */ /* 0x000fe40005000000 */
[----:B------:R-:W-:Y:S02]  /*de30*/  I2FP.F32.S32 R88, R88 ;  /* 0x0000005800587245 */ /* 0x000fe40000201400 */
[----:B------:R-:W-:Y:S02]  /*de40*/  I2FP.F32.S32 R18, R67 ;  /* 0x0000004300127245 */ /* 0x000fe40000201400 */
[----:B------:R-:W-:Y:S01]  /*de50*/  IABS R8, R64 ;  /* 0x0000004000087213 */ /* 0x000fe20000000000 */
[C---:B------:R-:W-:Y:S01]  /*de60*/  FFMA.FTZ R17, -R177.reuse, R88, R17 ;  /* 0x00000058b1117223 */ /* 0x040fe20000010111 */
[----:B------:R-:W-:Y:S01]  /*de70*/  IABS R9, R66 ;  /* 0x0000004200097213 */ /* 0x000fe20000000000 */
[----:B------:R-:W-:Y:S01]  /*de80*/  FFMA.FTZ R19, -R177, R18, R19 ;  /* 0x00000012b1137223 */ /* 0x000fe20000010113 */
[----:B------:R-:W1:Y:S01]  /*de90*/  LDSM.16.M88.4 R64, [R65+0x2c00] ;  /* 0x002c00004140783b */ /* 0x000e620000000200 */
[----:B------:R-:W-:-:S02]  /*dea0*/  ISETP.GE.AND P2, PT, R16, R179, PT ;  /* 0x000000b31000720c */ /* 0x000fc40003f46270 */
[----:B------:R-:W-:Y:S02]  /*deb0*/  FSEL R17, R17, -INF , P6 ;  /* 0xff80000011117808 */ /* 0x000fe40003000000 */
[----:B------:R-:W-:Y:S02]  /*dec0*/  FSEL R19, R19, -INF , P1 ;  /* 0xff80000013137808 */ /* 0x000fe40000800000 */
[----:B------:R-:W-:Y:S02]  /*ded0*/  FSEL R98, R17, -INF , !P4 ;  /* 0xff80000011627808 */ /* 0x000fe40006000000 */
[----:B------:R-:W-:Y:S02]  /*dee0*/  I2FP.F32.S32 R17, R8 ;  /* 0x0000000800117245 */ /* 0x000fe40000201400 */
[----:B------:R-:W-:Y:S02]  /*def0*/  I2FP.F32.S32 R27, R9 ;  /* 0x00000009001b7245 */ /* 0x000fe40000201400 */
[C---:B------:R-:W-:Y:S01]  /*df00*/  ISETP.GE.AND P6, PT, R16.reuse, R176, PT ;  /* 0x000000b01000720c */ /* 0x040fe20003fc6270 */
[C---:B------:R-:W-:Y:S01]  /*df10*/  FFMA.FTZ R4, -R177.reuse, R17, R4 ;  /* 0x00000011b1047223 */ /* 0x040fe20000010104 */
[C---:B------:R-:W-:Y:S01]  /*df20*/  ISETP.GE.AND P4, PT, R16.reuse, R171, PT ;  /* 0x000000ab1000720c */ /* 0x040fe20003f86270 */
[----:B------:R-:W-:Y:S01]  /*df30*/  FFMA.FTZ R27, -R177, R27, R6 ;  /* 0x0000001bb11b7223 */ /* 0x000fe20000010106 */
[----:B------:R-:W-:Y:S01]  /*df40*/  ISETP.GE.AND P1, PT, R16, R178, PT ;  /* 0x000000b21000720c */ /* 0x000fe20003f26270 */
[----:B------:R-:W-:Y:S03]  /*df50*/  HMMA.16816.F32 R8, R20, R10, RZ ;  /* 0x0000000a1408723c */ /* 0x000fe600000018ff */
[----:B------:R-:W-:-:S02]  /*df60*/  FSEL R208, R19, -INF , !P3 ;  /* 0xff80000013d07808 */ /* 0x000fc40005800000 */
[----:B------:R-:W-:Y:S01]  /*df70*/  IABS R61, R61 ;  /* 0x0000003d003d7213 */ /* 0x000fe20000000000 */
[----:B------:R-:W2:Y:S01]  /*df80*/  LDSM.16.M88.4 R16, [R50+0x2c00] ;  /* 0x002c00003210783b */ /* 0x000ea20000000200 */
[----:B------:R-:W-:Y:S01]  /*df90*/  FSEL R4, R4, -INF , P2 ;  /* 0xff80000004047808 */ /* 0x000fe20001000000 */
[----:B------:R-:W-:-:S04]  /*dfa0*/  DEPBAR.LE SB0, 0x0 ;  /* 0x000080000000791a */ /* 0x000fc80000000000 */
[----:B------:R-:W-:Y:S01]  /*dfb0*/  IMAD.MOV.U32 R6, RZ, RZ, R61 ;  /* 0x000000ffff067224 */ /* 0x000fe200078e003d */
[----:B------:R-:W-:Y:S02]  /*dfc0*/  IABS R62, R62 ;  /* 0x0000003e003e7213 */ /* 0x000fe40000000000 */
[----:B------:R-:W-:Y:S02]  /*dfd0*/  FSEL R61, R4, -INF , !P6 ;  /* 0xff800000043d7808 */ /* 0x000fe40007000000 */
[----:B------:R-:W-:Y:S02]  /*dfe0*/  I2FP.F32.S32 R6, R6 ;  /* 0x0000000600067245 */ /* 0x000fe40000201400 */
[----:B------:R-:W-:Y:S02]  /*dff0*/  I2FP.F32.S32 R4, R62 ;  /* 0x0000003e00047245 */ /* 0x000fe40000201400 */
[----:B------:R-:W-:Y:S01]  /*e000*/  ISETP.GE.AND P3, PT, R25, R179, PT ;  /* 0x000000b31900720c */ /* 0x000fe20003f66270 */
[C---:B------:R-:W-:Y:S01]  /*e010*/  FFMA.FTZ R5, -R177.reuse, R6, R5 ;  /* 0x00000006b1057223 */ /* 0x040fe20000010105 */
[----:B------:R-:W-:Y:S05]  /*e020*/  HMMA.16816.F32 R8, R12, R30, R8 ;  /* 0x0000001e0c08723c */ /* 0x000fea0000001808 */
[----:B------:R-:W-:Y:S01]  /*e030*/  FFMA.FTZ R29, -R177, R4, R7 ;  /* 0x00000004b11d7223 */ /* 0x000fe20000010107 */
[----:B------:R-:W-:-:S02]  /*e040*/  FSEL R27, R27, -INF , P1 ;  /* 0xff8000001b1b7808 */ /* 0x000fc40000800000 */
[----:B------:R-:W-:Y:S02]  /*e050*/  FSEL R88, R5, -INF , P3 ;  /* 0xff80000005587808 */ /* 0x000fe40001800000 */
[----:B------:R-:W-:Y:S01]  /*e060*/  IABS R59, R59 ;  /* 0x0000003b003b7213 */ /* 0x000fe20000000000 */
[C---:B-1----:R-:W-:Y:S03]  /*e070*/  HMMA.16816.F32 R4, R20.reuse, R64, RZ ;  /* 0x000000401404723c */ /* 0x042fe600000018ff */
[C---:B------:R-:W-:Y:S02]  /*e080*/  ISETP.GE.AND P2, PT, R25.reuse, R176, PT ;  /* 0x000000b01900720c */ /* 0x040fe40003f46270 */
[C---:B------:R-:W-:Y:S02]  /*e090*/  ISETP.GE.AND P6, PT, R25.reuse, R171, PT ;  /* 0x000000ab1900720c */ /* 0x040fe40003fc6270 */
[----:B------:R-:W-:Y:S01]  /*e0a0*/  ISETP.GE.AND P1, PT, R25, R178, PT ;  /* 0x000000b21900720c */ /* 0x000fe20003f26270 */
[----:B------:R-:W-:Y:S01]  /*e0b0*/  VIADD R25, R34, 0xffffff68 ;  /* 0xffffff6822197836 */ /* 0x000fe20000000000 */
[----:B------:R-:W-:Y:S01]  /*e0c0*/  FSEL R30, R27, -INF , !P4 ;  /* 0xff8000001b1e7808 */ /* 0x000fe20006000000 */
[----:B------:R-:W-:Y:S01]  /*e0d0*/  HMMA.16816.F32 R20, R20, R66, RZ ;  /* 0x000000421414723c */ /* 0x000fe200000018ff */
[----:B------:R-:W-:-:S02]  /*e0e0*/  IABS R31, R51 ;  /* 0x00000033001f7213 */ /* 0x000fc40000000000 */
[----:B------:R-:W-:Y:S01]  /*e0f0*/  I2FP.F32.S32 R27, R59 ;  /* 0x0000003b001b7245 */ /* 0x000fe20000201400 */
[----:B------:R-:W-:Y:S01]  /*e100*/  VIADD R59, R57, 0xfffffffe ;  /* 0xfffffffe393b7836 */ /* 0x000fe20000000000 */
[----:B------:R-:W-:Y:S02]  /*e110*/  IABS R47, R47 ;  /* 0x0000002f002f7213 */ /* 0x000fe40000000000 */
[----:B------:R-:W-:Y:S01]  /*e120*/  FSEL R88, R88, -INF , !P2 ;  /* 0xff80000058587808 */ /* 0x000fe20005000000 */
[----:B------:R-:W-:Y:S01]  /*e130*/  FFMA.FTZ R27, -R177, R27, R10 ;  /* 0x0000001bb11b7223 */ /* 0x000fe2000001010a */
[----:B------:R-:W-:Y:S02]  /*e140*/  I2FP.F32.S32 R31, R31 ;  /* 0x0000001f001f7245 */ /* 0x000fe40000201400 */
[----:B------:R-:W-:Y:S01]  /*e150*/  FSEL R29, R29, -INF , P1 ;  /* 0xff8000001d1d7808 */ /* 0x000fe20000800000 */
[----:B--2---:R-:W-:Y:S05]  /*e160*/  HMMA.16816.F32 R4, R12, R16, R4 ;  /* 0x000000100c04723c */ /* 0x004fea0000001804 */
[----:B------:R-:W-:Y:S01]  /*e170*/  ISETP.GE.AND P4, PT, R25, R179, PT ;  /* 0x000000b31900720c */ /* 0x000fe20003f86270 */
[----:B------:R-:W-:Y:S01]  /*e180*/  FFMA.FTZ R31, -R177, R31, R8 ;  /* 0x0000001fb11f7223 */ /* 0x000fe20000010108 */
[C---:B------:R-:W-:Y:S01]  /*e190*/  ISETP.GE.AND P3, PT, R25.reuse, R176, PT ;  /* 0x000000b01900720c */ /* 0x040fe20003f66270 */
[----:B------:R-:W-:Y:S01]  /*e1a0*/  VIADD R16, R34, 0xffffff70 ;  /* 0xffffff7022107836 */ /* 0x000fe20000000000 */
[----:B------:R-:W-:-:S02]  /*e1b0*/  ISETP.GE.AND P2, PT, R25, R171, PT ;  /* 0x000000ab1900720c */ /* 0x000fc40003f46270 */
[----:B------:R-:W-:Y:S01]  /*e1c0*/  ISETP.GE.AND P1, PT, R25, R178, PT ;  /* 0x000000b21900720c */ /* 0x000fe20003f26270 */
[----:B------:R-:W-:Y:S01]  /*e1d0*/  VIADD R25, R34, 0xffffff69 ;  /* 0xffffff6922197836 */ /* 0x000fe20000000000 */
[----:B------:R-:W-:Y:S01]  /*e1e0*/  I2FP.F32.S32 R50, R47 ;  /* 0x0000002f00327245 */ /* 0x000fe20000201400 */
[----:B------:R-:W-:Y:S03]  /*e1f0*/  HMMA.16816.F32 R20, R12, R18, R20 ;  /* 0x000000120c14723c */ /* 0x000fe60000001814 */
[----:B------:R-:W-:Y:S02]  /*e200*/  IABS R45, R45 ;  /* 0x0000002d002d7213 */ /* 0x000fe40000000000 */
[----:B------:R-:W-:Y:S01]  /*e210*/  FSEL R8, R29, -INF , !P6 ;  /* 0xff8000001d087808 */ /* 0x000fe20007000000 */
[----:B------:R-:W-:Y:S01]  /*e220*/  FFMA.FTZ R9, -R177, R50, R9 ;  /* 0x00000032b1097223 */ /* 0x000fe20000010109 */
[----:B------:R-:W-:-:S02]  /*e230*/  I2FP.F32.S32 R45, R45 ;  /* 0x0000002d002d7245 */ /* 0x000fc40000201400 */
[----:B------:R-:W-:Y:S02]  /*e240*/  ISETP.GE.AND P6, PT, R25, R179, PT ;  /* 0x000000b31900720c */ /* 0x000fe40003fc6270 */
[----:B------:R-:W-:Y:S01]  /*e250*/  IABS R49, R49 ;  /* 0x0000003100317213 */ /* 0x000fe20000000000 */
[----:B------:R-:W-:Y:S01]  /*e260*/  FFMA.FTZ R4, -R177, R45, R4 ;  /* 0x0000002db1047223 */ /* 0x000fe20000010104 */
[----:B------:R-:W-:Y:S02]  /*e270*/  FSEL R192, R27, -INF , P1 ;  /* 0xff8000001bc07808 */ /* 0x000fe40000800000 */
[----:B------:R-:W-:Y:S02]  /*e280*/  FSEL R31, R31, -INF , P4 ;  /* 0xff8000001f1f7808 */ /* 0x000fe40002000000 */
[----:B------:R-:W-:Y:S02]  /*e290*/  ISETP.GE.AND P4, PT, R25, R176, PT ;  /* 0x000000b01900720c */ /* 0x000fe40003f86270 */
[----:B------:R-:W-:-:S02]  /*e2a0*/  I2FP.F32.S32 R10, R49 ;  /* 0x00000031000a7245 */ /* 0x000fc40000201400 */
[----:B------:R-:W-:Y:S02]  /*e2b0*/  FSEL R192, R192, -INF , !P2 ;  /* 0xff800000c0c07808 */ /* 0x000fe40005000000 */
[----:B------:R-:W-:Y:S01]  /*e2c0*/  FSEL R9, R9, -INF , P6 ;  /* 0xff80000009097808 */ /* 0x000fe20003000000 */
[----:B------:R-:W-:Y:S01]  /*e2d0*/  FFMA.FTZ R10, -R177, R10, R11 ;  /* 0x0000000ab10a7223 */ /* 0x000fe2000001010b */
[C---:B------:R-:W-:Y:S02]  /*e2e0*/  ISETP.GE.AND P2, PT, R16.reuse, R179, PT ;  /* 0x000000b31000720c */ /* 0x040fe40003f46270 */
[----:B------:R-:W-:Y:S02]  /*e2f0*/  IABS R46, R46 ;  /* 0x0000002e002e7213 */ /* 0x000fe40000000000 */
[----:B------:R-:W-:Y:S02]  /*e300*/  FSEL R66, R9, -INF , !P4 ;  /* 0xff80000009427808 */ /* 0x000fe40006000000 */
[----:B------:R-:W-:-:S02]  /*e310*/  ISETP.GE.AND P6, PT, R16, R176, PT ;  /* 0x000000b01000720c */ /* 0x000fc40003fc6270 */
[----:B------:R-:W-:Y:S02]  /*e320*/  I2FP.F32.S32 R9, R46 ;  /* 0x0000002e00097245 */ /* 0x000fe40000201400 */
[----:B------:R-:W-:Y:S02]  /*e330*/  FSEL R4, R4, -INF , P2 ;  /* 0xff80000004047808 */ /* 0x000fe40001000000 */
[----:B------:R-:W-:Y:S01]  /*e340*/  ISETP.GE.AND P1, PT, R25, R178, PT ;  /* 0x000000b21900720c */ /* 0x000fe20003f26270 */
[----:B------:R-:W-:Y:S01]  /*e350*/  FFMA.FTZ R9, -R177, R9, R6 ;  /* 0x00000009b1097223 */ /* 0x000fe20000010106 */
[----:B------:R-:W-:Y:S01]  /*e360*/  IABS R43, R43 ;  /* 0x0000002b002b7213 */ /* 0x000fe20000000000 */
[----:B------:R-:W-:Y:S01]  /*e370*/  VIADD R6, R34, 0xffffff71 ;  /* 0xffffff7122067836 */ /* 0x000fe20000000000 */
[----:B------:R-:W-:Y:S02]  /*e380*/  FSEL R62, R4, -INF , !P6 ;  /* 0xff800000043e7808 */ /* 0x000fe40007000000 */
[----:B------:R-:W-:-:S02]  /*e390*/  FSEL R10, R10, -INF , P1 ;  /* 0xff8000000a0a7808 */ /* 0x000fc40000800000 */
[----:B------:R-:W-:Y:S02]  /*e3a0*/  I2FP.F32.S32 R4, R43 ;  /* 0x0000002b00047245 */ /* 0x000fe40000201400 */
[----:B------:R-:W-:Y:S02]  /*e3b0*/  ISETP.GE.AND P1, PT, R16, R178, PT ;  /* 0x000000b21000720c */ /* 0x000fe40003f26270 */
[----:B------:R-:W-:Y:S01]  /*e3c0*/  FSEL R64, R31, -INF , !P3 ;  /* 0xff8000001f407808 */ /* 0x000fe20005800000 */
[----:B------:R-:W-:Y:S01]  /*e3d0*/  FFMA.FTZ R4, -R177, R4, R7 ;  /* 0x00000004b1047223 */ /* 0x000fe20000010107 */
[----:B------:R-:W-:Y:S02]  /*e3e0*/  ISETP.GE.AND P3, PT, R25, R171, PT ;  /* 0x000000ab1900720c */ /* 0x000fe40003f66270 */
[----:B------:R-:W-:Y:S02]  /*e3f0*/  FSEL R142, R9, -INF , P1 ;  /* 0xff800000098e7808 */ /* 0x000fe40000800000 */
[----:B------:R-:W-:-:S02]  /*e400*/  IABS R40, R40 ;  /* 0x0000002800287213 */ /* 0x000fc40000000000 */
[----:B------:R-:W-:Y:S02]  /*e410*/  ISETP.GE.AND P1, PT, R6, R178, PT ;  /* 0x000000b20600720c */ /* 0x000fe40003f26270 */
[----:B------:R-:W-:Y:S02]  /*e420*/  FSEL R154, R10, -INF , !P3 ;  /* 0xff8000000a9a7808 */ /* 0x000fe40005800000 */
[C---:B------:R-:W-:Y:S02]  /*e430*/  ISETP.GE.AND P2, PT, R6.reuse, R179, PT ;  /* 0x000000b30600720c */ /* 0x040fe40003f46270 */
[C---:B------:R-:W-:Y:S02]  /*e440*/  ISETP.GE.AND P3, PT, R6.reuse, R176, PT ;  /* 0x000000b00600720c */ /* 0x040fe40003f66270 */
[----:B------:R-:W-:Y:S01]  /*e450*/  ISETP.GE.AND P6, PT, R6, R171, PT ;  /* 0x000000ab0600720c */ /* 0x000fe20003fc6270 */
[C---:B------:R-:W-:Y:S01]  /*e460*/  VIADD R6, R34.reuse, 0xffffff78 ;  /* 0xffffff7822067836 */ /* 0x040fe20000000000 */
[----:B------:R-:W-:Y:S01]  /*e470*/  I2FP.F32.S32 R40, R40 ;  /* 0x0000002800287245 */ /* 0x000fe20000201400 */
[----:B------:R-:W-:Y:S01]  /*e480*/  VIADD R34, R34, 0xffffff79 ;  /* 0xffffff7922227836 */ /* 0x000fe20000000000 */
[----:B------:R-:W-:-:S02]  /*e490*/  FSEL R4, R4, -INF , P1 ;  /* 0xff80000004047808 */ /* 0x000fc40000800000 */
[----:B------:R-:W-:Y:S01]  /*e4a0*/  IABS R44, R44 ;  /* 0x0000002c002c7213 */ /* 0x000fe20000000000 */
[----:B------:R-:W-:Y:S01]  /*e4b0*/  FFMA.FTZ R21, -R177, R40, R21 ;  /* 0x00000028b1157223 */ /* 0x000fe20000010115 */
[----:B------:R-:W-:Y:S02]  /*e4c0*/  IABS R35, R35 ;  /* 0x0000002300237213 */ /* 0x000fe40000000000 */
[----:B------:R-:W-:Y:S02]  /*e4d0*/  IABS R39, R39 ;  /* 0x0000002700277213 */ /* 0x000fe40000000000 */
[----:B------:R-:W-:Y:S02]  /*e4e0*/  FSEL R144, R4, -INF , !P6 ;  /* 0xff80000004907808 */ /* 0x000fe40007000000 */
[----:B------:R-:W-:Y:S01]  /*e4f0*/  I2FP.F32.S32 R44, R44 ;  /* 0x0000002c002c7245 */ /* 0x000fe20000201400 */
[----:B------:R-:W-:Y:S01]  /*e500*/  BAR.SYNC.DEFER_BLOCKING 0x0 ;  /* 0x0000000000007b1d */ /* 0x000fe20000010000 */
[----:B------:R-:W-:-:S02]  /*e510*/  ISETP.GE.AND P6, PT, R34, R179, PT ;  /* 0x000000b32200720c */ /* 0x000fc40003fc6270 */
[----:B------:R-:W-:Y:S01]  /*e520*/  I2FP.F32.S32 R35, R35 ;  /* 0x0000002300237245 */ /* 0x000fe20000201400 */
[C---:B------:R-:W-:Y:S01]  /*e530*/  FFMA.FTZ R5, -R177.reuse, R44, R5 ;  /* 0x0000002cb1057223 */ /* 0x040fe20000010105 */
        /* <DEDUP_REMOVED lines=9> */
[C---:B------:R-:W-:Y:S02]  /*e5d0*/  ISETP.GE.AND P4, PT, R6.reuse, R179, PT ;  /* 0x000000b30600720c */ /* 0x040fe40003f86270 */
[C---:B------:R-:W-:Y:S01]  /*e5e0*/  ISETP.GE.AND P1, PT, R6.reuse, R178, PT ;  /* 0x000000b20600720c */ /* 0x040fe20003f26270 */
[----:B------:R-:W-:Y:S01]  /*e5f0*/  FFMA.FTZ R10, -R177, R10, R23 ;  /* 0x0000000ab10a7223 */ /* 0x000fe20000010117 */
[----:B------:R-:W-:Y:S02]  /*e600*/  FSEL R5, R5, -INF , P2 ;  /* 0xff80000005057808 */ /* 0x000fe40001000000 */
[----:B------:R-:W-:-:S02]  /*e610*/  ISETP.GE.AND P2, PT, R6, R176, PT ;  /* 0x000000b00600720c */ /* 0x000fc40003f46270 */
[----:B------:R-:W-:Y:S02]  /*e620*/  FSEL R20, R20, -INF , P4 ;  /* 0xff80000014147808 */ /* 0x000fe40002000000 */
[----:B------:R-:W-:Y:S02]  /*e630*/  FSEL R22, R22, -INF , P1 ;  /* 0xff80000016167808 */ /* 0x000fe40000800000 */
[----:B------:R-:W-:Y:S02]  /*e640*/  ISETP.GE.AND P1, PT, R34, R178, PT ;  /* 0x000000b22200720c */ /* 0x000fe40003f26270 */
[----:B------:R-:W-:Y:S02]  /*e650*/  FSEL R96, R5, -INF , !P3 ;  /* 0xff80000005607808 */ /* 0x000fe40005800000 */
[----:B------:R-:W-:Y:S02]  /*e660*/  FSEL R106, R20, -INF , !P2 ;  /* 0xff800000146a7808 */ /* 0x000fe40005000000 */
[----:B------:R-:W-:-:S02]  /*e670*/  ISETP.GE.AND P3, PT, R6, R171, PT ;  /* 0x000000ab0600720c */ /* 0x000fc40003f66270 */
[C---:B------:R-:W-:Y:S02]  /*e680*/  ISETP.GE.AND P4, PT, R34.reuse, R176, PT ;  /* 0x000000b02200720c */ /* 0x040fe40003f86270 */
[----:B------:R-:W-:Y:S02]  /*e690*/  ISETP.GE.AND P2, PT, R34, R171, PT ;  /* 0x000000ab2200720c */ /* 0x000fe40003f46270 */
[----:B------:R-:W-:Y:S02]  /*e6a0*/  FSEL R10, R10, -INF , P1 ;  /* 0xff8000000a0a7808 */ /* 0x000fe40000800000 */
        /* <DEDUP_REMOVED lines=68> */
.L_x_9409:
        /* <DEDUP_REMOVED lines=8> */
.L_x_9410:
[----:B------:R-:W-:Y:S05]  /*eb70*/  BSYNC.RECONVERGENT B0 ;  /* 0x0000000000007941 */ /* 0x000fea0003800200 */
.L_x_9408:
        /* <DEDUP_REMOVED lines=30> */
.L_x_9407:
[----:B------:R-:W-:Y:S05]  /*ed60*/  BSYNC.RECONVERGENT B1 ;  /* 0x0000000000017941 */ /* 0x000fea0003800200 */
.L_x_9406:
[----:B------:R-:W2:Y:S01]  /*ed70*/  LD.E R50, desc[UR4][R84.64+0xdc] ;  /* 0x0000dc0454327980 */ /* 0x000ea2000c101900 */
[----:B-1----:R-:W-:Y:S02]  /*ed80*/  FMNMX3.FTZ R5, R0, R42, R48, !PT ;  /* 0x0000002a00057276 */ /* 0x002fe40007810030 */
[----:B------:R-:W-:Y:S01]  /*ed90*/  @P6 IADD3 R57, PT, PT, R57, -0x3, RZ ;  /* 0xfffffffd39396810 */ /* 0x000fe20007ffe0ff */
        /* <DEDUP_REMOVED lines=45> */
[----:B------:R-:W1:Y:S02]  /*f070*/  S2R R4, SR_TID.X ;  /* 0x0000000000047919 */ /* 0x000e640000002100 */
[----:B------:R-:W-:-:S04]  /*f080*/  FSETP.NEU.FTZ.AND P1, PT, R34, -INF , PT ;  /* 0xff8000002200780b */ /* 0x000fc80003f3d000 */
[----:B------:R-:W-:-:S05]  /*f090*/  FSEL R5, R34, RZ, P1 ;  /* 0x000000ff22057208 */ /* 0x000fca0000800000 */
[----:B------:R-:W-:Y:S01]  /*f0a0*/  FADD.FTZ R5, R2, -R5 ;  /* 0x8000000502057221 */ /* 0x000fe20000010000 */
[----:B------:R-:W-:Y:S01]  /*f0b0*/  IADD3 R2, PT, PT, R33, 0x3000, RZ ;  /* 0x0000300021027810 */ /* 0x000fe20007ffe0ff */
[C---:B--2---:R-:W-:Y:S01]  /*f0c0*/  FMUL.FTZ R51, R50.reuse, R3 ;  /* 0x0000000332337220 */ /* 0x044fe20000410000 */
[C---:B------:R-:W-:Y:S01]  /*f0d0*/  FMUL.FTZ R65, R50.reuse, R34 ;  /* 0x0000002232417220 */ /* 0x040fe20000410000 */
[C---:B------:R-:W-:Y:S01]  /*f0e0*/  FMUL.FTZ R111, R50.reuse, R111 ;  /* 0x0000006f326f7220 */ /* 0x040fe20000410000 */
[----:B------:R-:W-:Y:S02]  /*f0f0*/  FMUL.FTZ R113, R50, R5 ;  /* 0x0000000532717220 */ /* 0x000fe40000410000 */
[----:B------:R-:W-:Y:S02]  /*f100*/  FSEL R51, R51, RZ, P0 ;  /* 0x000000ff33337208 */ /* 0x000fe40000000000 */
[----:B-1----:R-:W-:Y:S01]  /*f110*/  LOP3.LUT P0, RZ, R4, 0x4, RZ, 0xc0, !PT ;  /* 0x0000000404ff7812 */ /* 0x002fe2000780c0ff */
[----:B------:R-:W1:Y:S01]  /*f120*/  MUFU.EX2 R111, R111 ;  /* 0x0000006f006f7308 */ /* 0x000e620000000800 */
        /* <DEDUP_REMOVED lines=11> */
[----:B------:R-:W-:Y:S01]  /*f1e0*/  @P0 IADD3 R0, PT, PT, R2, -0x20, RZ ;  /* 0xffffffe002000810 */ /* 0x000fe20007ffe0ff */
[-CC-:B------:R-:W-:Y:S01]  /*f1f0*/  FFMA.FTZ R134, R124, R50.reuse, -R51.reuse ;  /* 0x000000327c867223 */ /* 0x180fe20000010833 */
[-CC-:B------:R-:W-:Y:S01]  /*f200*/  FFMA.FTZ R97, R146, R50.reuse, -R51.reuse ;  /* 0x0000003292617223 */ /* 0x180fe20000010833 */
[-CC-:B------:R-:W-:Y:S01]  /*f210*/  FFMA.FTZ R124, R148, R50.reuse, -R51.reuse ;  /* 0x00000032947c7223 */ /* 0x180fe20000010833 */
[-C--:B------:R-:W-:Y:S01]  /*f220*/  FFMA.FTZ R95, R150, R50.reuse, -R51 ;  /* 0x00000032965f7223 */ /* 0x080fe20000010833 */
[----:B------:R-:W2:Y:S01]  /*f230*/  LDSM.16.MT88.4 R4, [R0] ;  /* 0x000000000004783b */ /* 0x000ea20000004200 */
[----:B------:R-:W3:Y:S01]  /*f240*/  MUFU.EX2 R105, R105 ;  /* 0x0000006900697308 */ /* 0x000ee20000000800 */
[-C--:B-1----:R-:W-:Y:S01]  /*f250*/  FMUL.FTZ R14, R82, R111.reuse ;  /* 0x0000006f520e7220 */ /* 0x082fe20000410000 */
[-C--:B------:R-:W-:Y:S01]  /*f260*/  FMUL.FTZ R15, R83, R111.reuse ;  /* 0x0000006f530f7220 */ /* 0x080fe20000410000 */
[-C--:B------:R-:W-:Y:S01]  /*f270*/  FMUL.FTZ R78, R78, R111.reuse ;  /* 0x0000006f4e4e7220 */ /* 0x080fe20000410000 */
[-C--:B------:R-:W-:Y:S01]  /*f280*/  FMUL.FTZ R79, R79, R111.reuse ;  /* 0x0000006f4f4f7220 */ /* 0x080fe20000410000 */
[-CC-:B------:R-:W-:Y:S01]  /*f290*/  FFMA.FTZ R103, R128, R50.reuse, -R65.reuse ;  /* 0x0000003280677223 */ /* 0x180fe20000010841 */
[-CC-:B------:R-:W-:Y:S01]  /*f2a0*/  FFMA.FTZ R2, R132, R50.reuse, -R65.reuse ;  /* 0x0000003284027223 */ /* 0x180fe20000010841 */
[-C--:B------:R-:W-:Y:S01]  /*f2b0*/  FFMA.FTZ R122, R122, R50.reuse, -R65 ;  /* 0x000000327a7a7223 */ /* 0x080fe20000010841 */
[----:B------:R-:W-:Y:S01]  /*f2c0*/  MUFU.EX2 R138, R138 ;  /* 0x0000008a008a7308 */ /* 0x000fe20000000800 */
[-CC-:B------:R-:W-:Y:S01]  /*f2d0*/  FFMA.FTZ R48, R24, R50.reuse, -R51.reuse ;  /* 0x0000003218307223 */ /* 0x180fe20000010833 */
[-CC-:B------:R-:W-:Y:S01]  /*f2e0*/  FFMA.FTZ R44, R26, R50.reuse, -R51.reuse ;  /* 0x000000321a2c7223 */ /* 0x180fe20000010833 */
[-CC-:B------:R-:W-:Y:S01]  /*f2f0*/  FFMA.FTZ R42, R28, R50.reuse, -R51.reuse ;  /* 0x000000321c2a7223 */ /* 0x180fe20000010833 */
[----:B------:R-:W1:Y:S01]  /*f300*/  LDSM.16.MT88.4 R24, [R0+0x400] ;  /* 0x000400000018783b */ /* 0x000e620000004200 */
[--C-:B------:R-:W-:Y:S01]  /*f310*/  FFMA.FTZ R40, R30, R50, -R51.reuse ;  /* 0x000000321e287223 */ /* 0x100fe20000010833 */
[-C--:B------:R-:W-:Y:S01]  /*f320*/  FMUL.FTZ R30, R74, R111.reuse ;  /* 0x0000006f4a1e7220 */ /* 0x080fe20000410000 */
[-C--:B------:R-:W-:Y:S01]  /*f330*/  FMUL.FTZ R31, R75, R111.reuse ;  /* 0x0000006f4b1f7220 */ /* 0x080fe20000410000 */
[----:B------:R-:W4:Y:S01]  /*f340*/  MUFU.EX2 R99, R99 ;  /* 0x0000006300637308 */ /* 0x000f220000000800 */
[----:B---3--:R-:W-:Y:S01]  /*f350*/  F2FP.F16.F32.PACK_AB R9, R105, R140 ;  /* 0x0000008c6909723e */ /* 0x008fe200000000ff */
[-C--:B------:R-:W-:Y:S01]  /*f360*/  FMUL.FTZ R70, R70, R111.reuse ;  /* 0x0000006f46467220 */ /* 0x080fe20000410000 */
[-C--:B------:R-:W-:Y:S01]  /*f370*/  FMUL.FTZ R71, R71, R111.reuse ;  /* 0x0000006f47477220 */ /* 0x080fe20000410000 */
        /* <DEDUP_REMOVED lines=21> */
[-C--:B------:R-:W-:Y:S01]  /*f4d0*/  FFMA.FTZ R41, R208, R50.reuse, -R51 ;  /* 0x00000032d0297223 */ /* 0x080fe20000010833 */
[-CC-:B------:R-:W-:Y:S01]  /*f4e0*/  FFMA.FTZ R90, R90, R50.reuse, -R65.reuse ;  /* 0x000000325a5a7223 */ /* 0x180fe20000010841 */
[-CC-:B------:R-:W-:Y:S01]  /*f4f0*/  FFMA.FTZ R55, R55, R50.reuse, -R65.reuse ;  /* 0x0000003237377223 */ /* 0x180fe20000010841 */
[-CC-:B------:R-:W-:Y:S01]  /*f500*/  FFMA.FTZ R53, R53, R50.reuse, -R65.reuse ;  /* 0x0000003235357223 */ /* 0x180fe20000010841 */
[-C--:B------:R-:W-:Y:S01]  /*f510*/  FFMA.FTZ R100, R98, R50.reuse, -R65 ;  /* 0x0000003262647223 */ /* 0x080fe20000010841 */
[----:B------:R-:W-:Y:S01]  /*f520*/  FFMA.FTZ R140, R185, R111, R140 ;  /* 0x0000006fb98c7223 */ /* 0x000fe2000001008c */
[-C--:B------:R-:W-:Y:S01]  /*f530*/  FFMA.FTZ R115, R154, R50.reuse, -R51 ;  /* 0x000000329a737223 */ /* 0x080fe20000010833 */
[----:B------:R-:W4:Y:S01]  /*f540*/  MUFU.EX2 R101, R101 ;  /* 0x0000006500657308 */ /* 0x000f220000000800 */
[----:B---3--:R-:W-:Y:S01]  /*f550*/  F2FP.F16.F32.PACK_AB R8, R107, R109 ;  /* 0x0000006d6b08723e */ /* 0x008fe200000000ff */
[----:B------:R-:W-:Y:S01]  /*f560*/  FADD.FTZ R105, R105, R140 ;  /* 0x0000008c69697221 */ /* 0x000fe20000010000 */
[-CC-:B------:R-:W-:Y:S01]  /*f570*/  FFMA.FTZ R61, R61, R50.reuse, -R65.reuse ;  /* 0x000000323d3d7223 */ /* 0x180fe20000010841 */
[-CC-:B------:R-:W-:Y:S01]  /*f580*/  FFMA.FTZ R88, R88, R50.reuse, -R65.reuse ;  /* 0x0000003258587223 */ /* 0x180fe20000010841 */
[-C--:B------:R-:W-:Y:S01]  /*f590*/  FFMA.FTZ R66, R66, R50.reuse, -R65 ;  /* 0x0000003242427223 */ /* 0x080fe20000010841 */
[----:B------:R-:W-:Y:S01]  /*f5a0*/  FADD.FTZ R138, R138, R105 ;  /* 0x000000698a8a7221 */ /* 0x000fe20000010000 */
[-CC-:B------:R-:W-:Y:S01]  /*f5b0*/  FFMA.FTZ R117, R144, R50.reuse, -R51.reuse ;  /* 0x0000003290757223 */ /* 0x180fe20000010833 */
[----:B------:R-:W3:Y:S01]  /*f5c0*/  MUFU.EX2 R113, R113 ;  /* 0x0000007100717308 */ /* 0x000ee20000000800 */
[-CC-:B------:R-:W-:Y:S01]  /*f5d0*/  FFMA.FTZ R98, R136, R50.reuse, -R51.reuse ;  /* 0x0000003288627223 */ /* 0x180fe20000010833 */
[----:B------:R-:W-:Y:S01]  /*f5e0*/  FADD.FTZ R99, R99, R138 ;  /* 0x0000008a63637221 */ /* 0x000fe20000010000 */
[----:B------:R-:W-:-:S05]  /*f5f0*/  FFMA.FTZ R185, R46, R50, -R51 ;  /* 0x000000322eb97223 */ /* 0x000fca0000010833 */
[----:B------:R-:W-:Y:S01]  /*f600*/  MUFU.EX2 R134, R134 ;  /* 0x0000008600867308 */ /* 0x000fe20000000800 */
[----:B----4-:R-:W-:-:S07]  /*f610*/  F2FP.F16.F32.PACK_AB R10, R101, R120 ;  /* 0x00000078650a723e */ /* 0x010fce00000000ff */
[----:B------:R-:W4:Y:S01]  /*f620*/  MUFU.EX2 R97, R97 ;  /* 0x0000006100617308 */ /* 0x000f220000000800 */
[-C--:B---3--:R-:W-:Y:S01]  /*f630*/  FMUL.FTZ R12, R80, R113.reuse ;  /* 0x00000071500c7220 */ /* 0x088fe20000410000 */
[-C--:B------:R-:W-:Y:S01]  /*f640*/  FMUL.FTZ R13, R81, R113.reuse ;  /* 0x00000071510d7220 */ /* 0x080fe20000410000 */
[-C--:B------:R-:W-:Y:S01]  /*f650*/  FMUL.FTZ R76, R76, R113.reuse ;  /* 0x000000714c4c7220 */ /* 0x080fe20000410000 */
[-C--:B------:R-:W-:Y:S01]  /*f660*/  FMUL.FTZ R77, R77, R113.reuse ;  /* 0x000000714d4d7220 */ /* 0x080fe20000410000 */
[-CC-:B------:R-:W-:Y:S01]  /*f670*/  FFMA.FTZ R80, R126, R50.reuse, -R65.reuse ;  /* 0x000000327e507223 */ /* 0x180fe20000010841 */
[-C--:B------:R-:W-:Y:S01]  /*f680*/  FMUL.FTZ R28, R72, R113.reuse ;  /* 0x00000071481c7220 */ /* 0x080fe20000410000 */
[-C--:B------:R-:W-:Y:S01]  /*f690*/  FMUL.FTZ R29, R73, R113.reuse ;  /* 0x00000071491d7220 */ /* 0x080fe20000410000 */
[----:B------:R-:W-:Y:S01]  /*f6a0*/  MUFU.EX2 R124, R124 ;  /* 0x0000007c007c7308 */ /* 0x000fe20000000800 */
[C---:B------:R-:W-:Y:S05]  /*f6b0*/  HMMA.16816.F32 R12, R8.reuse, R16, R12 ;  /* 0x00000010080c723c */ /* 0x040fea000000180c */
[-C--:B------:R-:W-:Y:S01]  /*f6c0*/  FMUL.FTZ R68, R68, R113.reuse ;  /* 0x0000007144447220 */ /* 0x080fe20000410000 */
[-C--:B------:R-:W-:Y:S01]  /*f6d0*/  FMUL.FTZ R69, R69, R113.reuse ;  /* 0x0000007145457220 */ /* 0x080fe20000410000 */
[-CC-:B------:R-:W-:Y:S01]  /*f6e0*/  FFMA.FTZ R72, R38, R50.reuse, -R65.reuse ;  /* 0x0000003226487223 */ /* 0x180fe20000010841 */
[-CC-:B------:R-:W-:Y:S01]  /*f6f0*/  FFMA.FTZ R73, R118, R50.reuse, -R65.reuse ;  /* 0x0000003276497223 */ /* 0x180fe20000010841 */
[----:B------:R-:W-:Y:S01]  /*f700*/  FFMA.FTZ R81, R92, R50, -R65 ;  /* 0x000000325c517223 */ /* 0x000fe20000010841 */
[----:B------:R-:W-:Y:S01]  /*f710*/  FFMA.FTZ R184, R184, R113, R109 ;  /* 0x00000071b8b87223 */ /* 0x000fe2000001006d */
[----:B------:R-:W3:Y:S01]  /*f720*/  MUFU.EX2 R95, R95 ;  /* 0x0000005f005f7308 */ /* 0x000ee20000000800 */
[C---:B------:R-:W-:Y:S03]  /*f730*/  HMMA.16816.F32 R16, R8.reuse, R18, R76 ;  /* 0x000000120810723c */ /* 0x040fe6000000184c */
[----:B----4-:R-:W-:Y:S01]  /*f740*/  F2FP.F16.F32.PACK_AB R37, R97, R134 ;  /* 0x000000866125723e */ /* 0x010fe200000000ff */
[-C--:B------:R-:W-:Y:S01]  /*f750*/  FFMA.FTZ R76, R114, R50.reuse, -R65 ;  /* 0x00000032724c7223 */ /* 0x080fe20000010841 */
[----:B------:R-:W-:Y:S01]  /*f760*/  FADD.FTZ R107, R107, R184 ;  /* 0x000000b86b6b7221 */ /* 0x000fe20000010000 */
[----:B------:R-:W-:Y:S01]  /*f770*/  FADD.FTZ R134, R134, R99 ;  /* 0x0000006386867221 */ /* 0x000fe20000010000 */
[----:B------:R-:W-:Y:S01]  /*f780*/  FFMA.FTZ R92, R142, R50, -R51 ;  /* 0x000000328e5c7223 */ /* 0x000fe20000010833 */
[----:B------:R-:W-:Y:S01]  /*f790*/  MUFU.EX2 R103, R103 ;  /* 0x0000006700677308 */ /* 0x000fe20000000800 */
[----:B--2---:R-:W-:Y:S03]  /*f7a0*/  HMMA.16816.F32 R28, R8, R4, R28 ;  /* 0x00000004081c723c */ /* 0x004fe6000000181c */
[----:B------:R-:W-:Y:S01]  /*f7b0*/  FADD.FTZ R120, R120, R107 ;  /* 0x0000006b78787221 */ /* 0x000fe20000010000 */
[----:B------:R-:W-:-:S03]  /*f7c0*/  FADD.FTZ R97, R97, R134 ;  /* 0x0000008661617221 */ /* 0x000fc60000010000 */
[----:B------:R-:W-:Y:S01]  /*f7d0*/  FADD.FTZ R120, R101, R120 ;  /* 0x0000007865787221 */ /* 0x000fe20000010000 */
[----:B------:R-:W2:Y:S01]  /*f7e0*/  MUFU.EX2 R2, R2 ;  /* 0x0000000200027308 */ /* 0x000ea20000000800 */
[----:B------:R-:W-:Y:S03]  /*f7f0*/  HMMA.16816.F32 R8, R8, R6, R68 ;  /* 0x000000060808723c */ /* 0x000fe60000001844 */
[C---:B---3--:R-:W-:Y:S01]  /*f800*/  F2FP.F16.F32.PACK_AB R39, R95.reuse, R124 ;  /* 0x0000007c5f27723e */ /* 0x048fe200000000ff */
[----:B------:R-:W3:Y:S01]  /*f810*/  LDSM.16.MT88.4 R4, [R33+0x3800] ;  /* 0x003800002104783b */ /* 0x000ee20000004200 */
[-CC-:B------:R-:W-:Y:S01]  /*f820*/  FFMA.FTZ R68, R112, R50.reuse, -R65.reuse ;  /* 0x0000003270447223 */ /* 0x180fe20000010841 */
[-CC-:B------:R-:W-:Y:S01]  /*f830*/  FFMA.FTZ R69, R116, R50.reuse, -R65.reuse ;  /* 0x0000003274457223 */ /* 0x180fe20000010841 */
[----:B------:R-:W-:Y:S01]  /*f840*/  FFMA.FTZ R71, R104, R50, -R65 ;  /* 0x0000003268477223 */ /* 0x000fe20000010841 */
[----:B------:R-:W-:Y:S01]  /*f850*/  FADD.FTZ R124, R124, R97 ;  /* 0x000000617c7c7221 */ /* 0x000fe20000010000 */
[----:B------:R-:W-:Y:S03]  /*f860*/  MUFU.EX2 R80, R80 ;  /* 0x0000005000507308 */ /* 0x000fe60000000800 */
[----:B------:R-:W-:-:S05]  /*f870*/  FADD.FTZ R124, R95, R124 ;  /* 0x0000007c5f7c7221 */ /* 0x000fca0000010000 */
[----:B------:R-:W4:Y:S01]  /*f880*/  MUFU.EX2 R77, R122 ;  /* 0x0000007a004d7308 */ /* 0x000f220000000800 */
[----:B--2---:R-:W-:Y:S01]  /*f890*/  F2FP.F16.F32.PACK_AB R36, R2, R103 ;  /* 0x000000670224723e */ /* 0x004fe200000000ff */
[----:B------:R-:W-:-:S04]  /*f8a0*/  FADD.FTZ R103, R103, R120 ;  /* 0x0000007867677221 */ /* 0x000fc80000010000 */
[----:B------:R-:W-:Y:S01]  /*f8b0*/  FADD.FTZ R103, R2, R103 ;  /* 0x0000006702677221 */ /* 0x000fe20000010000 */
[----:B------:R-:W-:Y:S01]  /*f8c0*/  FFMA.FTZ R2, R64, R50, -R65 ;  /* 0x0000003240027223 */ /* 0x000fe20000010841 */
        /* <DEDUP_REMOVED lines=19> */
[----:B------:R-:W-:Y:S02]  /*fa00*/  MUFU.EX2 R68, R68 ;  /* 0x0000004400447308 */ /* 0x000fe40000000800 */
[----:B------:R-:W-:-:S04]  /*fa10*/  FADD.FTZ R91, R91, R86 ;  /* 0x000000565b5b7221 */ /* 0x000fc80000010000 */
[----:B------:R-:W-:Y:S02]  /*fa20*/  FADD.FTZ R60, R60, R91 ;  /* 0x0000005b3c3c7221 */ /* 0x000fe40000010000 */
[----:B------:R-:W2:Y:S01]  /*fa30*/  MUFU.EX2 R69, R69 ;  /* 0x0000004500457308 */ /* 0x000ea20000000800 */
[----:B---3--:R-:W-:Y:S01]  /*fa40*/  F2FP.F16.F32.PACK_AB R36, R70, R73 ;  /* 0x000000494624723e */ /* 0x008fe200000000ff */
[----:B------:R-:W-:Y:S01]  /*fa50*/  FADD.FTZ R73, R73, R80 ;  /* 0x0000005049497221 */ /* 0x000fe20000010000 */
[----:B------:R-:W-:-:S03]  /*fa60*/  FFMA.FTZ R72, R192, R50, -R51 ;  /* 0x00000032c0487223 */ /* 0x000fc60000010833 */
[----:B------:R-:W-:Y:S02]  /*fa70*/  FADD.FTZ R73, R70, R73 ;  /* 0x0000004946497221 */ /* 0x000fe40000010000 */
        /* <DEDUP_REMOVED lines=8> */
[C---:B----4-:R-:W-:Y:S02]  /*fb00*/  HMMA.16816.F32 R28, R36.reuse, R20, R28 ;  /* 0x00000014241c723c */ /* 0x050fe4000000181c */
[----:B------:R-:W-:Y:S06]  /*fb10*/  MUFU.EX2 R71, R71 ;  /* 0x0000004700477308 */ /* 0x000fec0000000800 */
[----:B------:R-:W-:Y:S01]  /*fb20*/  HMMA.16816.F32 R24, R36, R22, R24 ;  /* 0x000000162418723c */ /* 0x000fe20000001818 */
[----:B------:R-:W4:Y:S01]  /*fb30*/  LDSM.16.MT88.4 R20, [R33+0x4000] ;  /* 0x004000002114783b */ /* 0x000f220000004200 */
[----:B------:R-:W1:Y:S01]  /*fb40*/  MUFU.EX2 R76, R76 ;  /* 0x0000004c004c7308 */ /* 0x000e620000000800 */
[----:B---3--:R-:W-:Y:S01]  /*fb50*/  F2FP.F16.F32.PACK_AB R37, R56, R89 ;  /* 0x000000593825723e */ /* 0x008fe200000000ff */
[----:B------:R-:W-:Y:S01]  /*fb60*/  FADD.FTZ R89, R89, R60 ;  /* 0x0000003c59597221 */ /* 0x000fe20000010000 */
[----:B-----5:R-:W-:-:S03]  /*fb70*/  F2FP.F16.F32.PACK_AB R39, R54, R67 ;  /* 0x000000433627723e */ /* 0x020fc600000000ff */
[----:B------:R-:W-:Y:S02]  /*fb80*/  FADD.FTZ R56, R56, R89 ;  /* 0x0000005938387221 */ /* 0x000fe40000010000 */
[----:B------:R-:W-:Y:S02]  /*fb90*/  MUFU.EX2 R74, R74 ;  /* 0x0000004a004a7308 */ /* 0x000fe40000000800 */
[----:B------:R-:W-:-:S04]  /*fba0*/  FADD.FTZ R67, R67, R56 ;  /* 0x0000003843437221 */ /* 0x000fc80000010000 */
[----:B------:R-:W-:Y:S02]  /*fbb0*/  FADD.FTZ R67, R54, R67 ;  /* 0x0000004336437221 */ /* 0x000fe40000010000 */
[----:B------:R-:W3:Y:S01]  /*fbc0*/  MUFU.EX2 R75, R75 ;  /* 0x0000004b004b7308 */ /* 0x000ee20000000800 */
[----:B-1----:R-:W-:-:S07]  /*fbd0*/  F2FP.F16.F32.PACK_AB R36, R76, R71 ;  /* 0x000000474c24723e */ /* 0x002fce00000000ff */
[----:B------:R-:W-:Y:S08]  /*fbe0*/  MUFU.EX2 R52, R52 ;  /* 0x0000003400347308 */ /* 0x000ff00000000800 */
[----:B------:R-:W1:Y:S01]  /*fbf0*/  MUFU.EX2 R49, R49 ;  /* 0x0000003100317308 */ /* 0x000e620000000800 */
        /* <DEDUP_REMOVED lines=9> */
[----:B------:R-:W-:Y:S03]  /*fc90*/  HMMA.16816.F32 R24, R36, R6, R24 ;  /* 0x000000062418723c */ /* 0x000fe60000001818 */
[----:B-1----:R-:W-:Y:S01]  /*fca0*/  F2FP.F16.F32.PACK_AB R37, R49, R52 ;  /* 0x000000343125723e */ /* 0x002fe200000000ff */
[----:B------:R-:W1:Y:S01]  /*fcb0*/  LDSM.16.MT88.4 R4, [R33+0x4400] ;  /* 0x004400002104783b */ /* 0x000e620000004200 */
[----:B---3--:R-:W-:Y:S01]  /*fcc0*/  F2FP.F16.F32.PACK_AB R39, R45, R48 ;  /* 0x000000302d27723e */ /* 0x008fe200000000ff */
[----:B------:R-:W-:Y:S01]  /*fcd0*/  FADD.FTZ R52, R52, R67 ;  /* 0x0000004334347221 */ /* 0x000fe20000010000 */
[----:B------:R-:W-:Y:S03]  /*fce0*/  MUFU.EX2 R81, R81 ;  /* 0x0000005100517308 */ /* 0x000fe60000000800 */
[----:B------:R-:W-:-:S04]  /*fcf0*/  FADD.FTZ R49, R49, R52 ;  /* 0x0000003431317221 */ /* 0x000fc80000010000 */
[----:B------:R-:W-:Y:S01]  /*fd00*/  FADD.FTZ R48, R48, R49 ;  /* 0x0000003130307221 */ /* 0x000fe20000010000 */
[----:B------:R-:W3:Y:S01]  /*fd10*/  MUFU.EX2 R94, R94 ;  /* 0x0000005e005e7308 */ /* 0x000ee20000000800 */
[----:B--2---:R-:W-:Y:S02]  /*fd20*/  F2FP.F16.F32.PACK_AB R36, R83, R82 ;  /* 0x000000525324723e */ /* 0x004fe400000000ff */
[----:B------:R-:W-:-:S05]  /*fd30*/  FADD.FTZ R45, R45, R48 ;  /* 0x000000302d2d7221 */ /* 0x000fca0000010000 */
[----:B------:R-:W-:Y:S08]  /*fd40*/  MUFU.EX2 R44, R44 ;  /* 0x0000002c002c7308 */ /* 0x000ff00000000800 */
[----:B------:R-:W2:Y:S01]  /*fd50*/  MUFU.EX2 R43, R43 ;  /* 0x0000002b002b7308 */ /* 0x000ea20000000800 */
[----:B---3--:R-:W-:-:S07]  /*fd60*/  F2FP.F16.F32.PACK_AB R38, R94, R81 ;  /* 0x000000515e26723e */ /* 0x008fce00000000ff */
[C---:B----4-:R-:W-:Y:S01]  /*fd70*/  HMMA.16816.F32 R12, R36.reuse, R20, R12 ;  /* 0x00000014240c723c */ /* 0x050fe2000000180c */
[----:B------:R-:W-:Y:S07]  /*fd80*/  MUFU.EX2 R42, R42 ;  /* 0x0000002a002a7308 */ /* 0x000fee0000000800 */
[C---:B------:R-:W-:Y:S01]  /*fd90*/  HMMA.16816.F32 R16, R36.reuse, R22, R16 ;  /* 0x000000162410723c */ /* 0x040fe20000001810 */
[----:B------:R-:W3:Y:S01]  /*fda0*/  LDSM.16.MT88.4 R20, [R0+0x1400] ;  /* 0x001400000014783b */ /* 0x000ee20000004200 */
[----:B------:R-:W4:Y:S06]  /*fdb0*/  MUFU.EX2 R41, R41 ;  /* 0x0000002900297308 */ /* 0x000f2c0000000800 */
[----:B-----5:R-:W-:Y:S03]  /*fdc0*/  HMMA.16816.F32 R28, R36, R8, R28 ;  /* 0x00000008241c723c */ /* 0x020fe6000000181c */
[----:B--2---:R-:W-:Y:S01]  /*fdd0*/  F2FP.F16.F32.PACK_AB R9, R43, R44 ;  /* 0x0000002c2b09723e */ /* 0x004fe200000000ff */
[----:B------:R-:W-:Y:S01]  /*fde0*/  MUFU.EX2 R90, R90 ;  /* 0x0000005a005a7308 */ /* 0x000fe20000000800 */
[----:B------:R-:W-:-:S04]  /*fdf0*/  FADD.FTZ R44, R44, R45 ;  /* 0x0000002d2c2c7221 */ /* 0x000fc80000010000 */
[----:B------:R-:W-:Y:S01]  /*fe00*/  FADD.FTZ R43, R43, R44 ;  /* 0x0000002c2b2b7221 */ /* 0x000fe20000010000 */
[----:B------:R-:W-:Y:S01]  /*fe10*/  HMMA.16816.F32 R24, R36, R10, R24 ;  /* 0x0000000a2418723c */ /* 0x000fe20000001818 */
[----:B------:R-:W-:Y:S01]  /*fe20*/  LDSM.16.MT88.4 R36, [R33+0x4800] ;  /* 0x004800002124783b */ /* 0x000fe20000004200 */
[----:B------:R-:W2:Y:S01]  /*fe30*/  MUFU.EX2 R55, R55 ;  /* 0x0000003700377308 */ /* 0x000ea20000000800 */
[----:B----4-:R-:W-:Y:S01]  /*fe40*/  F2FP.F16.F32.PACK_AB R11, R41, R42 ;  /* 0x0000002a290b723e */ /* 0x010fe200000000ff */
[----:B------:R-:W-:-:S04]  /*fe50*/  FADD.FTZ R42, R42, R43 ;  /* 0x0000002b2a2a7221 */ /* 0x000fc80000010000 */
[----:B------:R-:W-:Y:S02]  /*fe60*/  FADD.FTZ R41, R41, R42 ;  /* 0x0000002a29297221 */ /* 0x000fe40000010000 */
[----:B------:R-:W-:Y:S08]  /*fe70*/  MUFU.EX2 R53, R53 ;  /* 0x0000003500357308 */ /* 0x000ff00000000800 */
[----:B------:R-:W4:Y:S01]  /*fe80*/  MUFU.EX2 R100, R100 ;  /* 0x0000006400647308 */ /* 0x000f220000000800 */
[----:B--2---:R-:W-:-:S07]  /*fe90*/  F2FP.F16.F32.PACK_AB R8, R55, R90 ;  /* 0x0000005a3708723e */ /* 0x004fce00000000ff */
[----:B------:R-:W-:Y:S08]  /*fea0*/  MUFU.EX2 R40, R40 ;  /* 0x0000002800287308 */ /* 0x000ff00000000800 */
[----:B------:R-:W2:Y:S01]  /*feb0*/  MUFU.EX2 R35, R35 ;  /* 0x0000002300237308 */ /* 0x000ea20000000800 */
[----:B----4-:R-:W-:-:S07]  /*fec0*/  F2FP.F16.F32.PACK_AB R10, R100, R53 ;  /* 0x00000035640a723e */ /* 0x010fce00000000ff */
[C---:B-1----:R-:W-:Y:S01]  /*fed0*/  HMMA.16816.F32 R12, R8.reuse, R4, R12 ;  /* 0x00000004080c723c */ /* 0x042fe2000000180c */
[----:B------:R-:W-:Y:S07]  /*fee0*/  MUFU.EX2 R72, R72 ;  /* 0x0000004800487308 */ /* 0x000fee0000000800 */
[C---:B------:R-:W-:Y:S01]  /*fef0*/  HMMA.16816.F32 R16, R8.reuse, R6, R16 ;  /* 0x000000060810723c */ /* 0x040fe20000001810 */
[----:B------:R-:W1:Y:S01]  /*ff00*/  LDSM.16.MT88.4 R4, [R0+0x1800] ;  /* 0x001800000004783b */ /* 0x000e620000004200 */
[----:B------:R-:W4:Y:S06]  /*ff10*/  MUFU.EX2 R115, R115 ;  /* 0x0000007300737308 */ /* 0x000f2c0000000800 */
[C---:B---3--:R-:W-:Y:S03]  /*ff20*/  HMMA.16816.F32 R28, R8.reuse, R20, R28 ;  /* 0x00000014081c723c */ /* 0x048fe6000000181c */
[----:B------:R-:W-:Y:S01]  /*ff30*/  FFMA.FTZ R20, R62, R50, -R65 ;  /* 0x000000323e147223 */ /* 0x000fe20000010841 */
[----:B------:R-:W-:Y:S01]  /*ff40*/  FADD.FTZ R62, R68, R73 ;  /* 0x00000049443e7221 */ /* 0x000fe20000010000 */
[----:B------:R-:W-:Y:S03]  /*ff50*/  MUFU.EX2 R61, R61 ;  /* 0x0000003d003d7308 */ /* 0x000fe60000000800 */
[----:B------:R-:W-:Y:S01]  /*ff60*/  FADD.FTZ R62, R69, R62 ;  /* 0x0000003e453e7221 */ /* 0x000fe20000010000 */
[----:B------:R-:W-:Y:S03]  /*ff70*/  HMMA.16816.F32 R24, R8, R22, R24 ;  /* 0x000000160818723c */ /* 0x000fe60000001818 */
[----:B--2---:R-:W-:Y:S01]  /*ff80*/  F2FP.F16.F32.PACK_AB R9, R35, R40 ;  /* 0x000000282309723e */ /* 0x004fe200000000ff */
[----:B------:R-:W-:Y:S01]  /*ff90*/  FADD.FTZ R69, R71, R62 ;  /* 0x0000003e47457221 */ /* 0x000fe20000010000 */
[----:B------:R-:W2:Y:S01]  /*ffa0*/  MUFU.EX2 R88, R88 ;  /* 0x0000005800587308 */ /* 0x000ea20000000800 */
[----:B----4-:R-:W-:Y:S01]  /*ffb0*/  F2FP.F16.F32.PACK_AB R11, R115, R72 ;  /* 0x00000048730b723e */ /* 0x010fe200000000ff */
[-C--:B------:R-:W-:Y:S01]  /*ffc0*/  FFMA.FTZ R23, R96, R50.reuse, -R65 ;  /* 0x0000003260177223 */ /* 0x080fe20000010841 */
[----:B------:R-:W-:Y:S01]  /*ffd0*/  FADD.FTZ R69, R76, R69 ;  /* 0x000000454c457221 */ /* 0x000fe20000010000 */
[----:B------:R-:W-:Y:S01]  /*ffe0*/  FFMA.FTZ R22, R106, R50, -R65 ;  /* 0x000000326a167223 */ /* 0x000fe20000010841 */
[----:B------:R-:W3:Y:S01]  /*fff0*/  LDSM.16.MT88.4 R76, [R33+0x4c00] ;  /* 0x004c0000214c783b */ /* 0x000ee20000004200 */
[----:B------:R-:W-:Y:S01]  /*10000*/  FADD.FTZ R40, R40, R41 ;  /* 0x0000002928287221 */ /* 0x000fe20000010000 */
[----:B------:R-:W-:Y:S01]  /*10010*/  FADD.FTZ R74, R74, R69 ;  /* 0x000000454a4a7221 */ /* 0x000fe20000010000 */
[----:B------:R-:W-:Y:S01]  /*10020*/  MUFU.EX2 R2, R2 ;  /* 0x0000000200027308 */ /* 0x000fe20000000800 */
[----:B------:R4:W5:Y:S01]  /*10030*/  LDSM.16.MT88.4 R68, [R0+0x1c00] ;  /* 0x001c00000044783b */ /* 0x0009620000004200 */
[----:B------:R-:W-:Y:S01]  /*10040*/  FADD.FTZ R35, R35, R40 ;  /* 0x0000002823237221 */ /* 0x000fe20000010000 */
[----:B------:R-:W-:-:S04]  /*10050*/  FADD.FTZ R75, R75, R74 ;  /* 0x0000004a4b4b7221 */ /* 0x000fc80000010000 */
[----:B------:R-:W-:Y:S01]  /*10060*/  FADD.FTZ R82, R82, R75 ;  /* 0x0000004b52527221 */ /* 0x000fe20000010000 */
[----:B------:R-:W1:Y:S01]  /*10070*/  MUFU.EX2 R21, R66 ;  /* 0x0000004200157308 */ /* 0x000e620000000800 */
[----:B--2---:R-:W-:Y:S02]  /*10080*/  F2FP.F16.F32.PACK_AB R8, R88, R61 ;  /* 0x0000003d5808723e */ /* 0x004fe400000000ff */
[----:B------:R-:W-:-:S05]  /*10090*/  FADD.FTZ R82, R83, R82 ;  /* 0x0000005253527221 */ /* 0x000fca0000010000 */
[----:B------:R-:W-:Y:S08]  /*100a0*/  MUFU.EX2 R92, R92 ;  /* 0x0000005c005c7308 */ /* 0x000ff00000000800 */
[----:B------:R-:W2:Y:S01]  /*100b0*/  MUFU.EX2 R117, R117 ;  /* 0x0000007500757308 */ /* 0x000ea20000000800 */
[----:B-1----:R-:W-:Y:S01]  /*100c0*/  F2FP.F16.F32.PACK_AB R10, R21, R2 ;  /* 0x00000002150a723e */ /* 0x002fe200000000ff */
[----:B----4-:R-:W-:-:S04]  /*100d0*/  FADD.FTZ R0, R72, R35 ;  /* 0x0000002348007221 */ /* 0x010fc80000010000 */
[----:B------:R-:W-:Y:S01]  /*100e0*/  FADD.FTZ R115, R115, R0 ;  /* 0x0000000073737221 */ /* 0x000fe20000010000 */
[-C--:B------:R-:W-:Y:S01]  /*100f0*/  MOV R0, R3.reuse ;  /* 0x0000000300007202 */ /* 0x080fe20000000f00 */
[C---:B------:R-:W-:Y:S03]  /*10100*/  HMMA.16816.F32 R28, R8.reuse, R4, R28 ;  /* 0x00000004081c723c */ /* 0x040fe6000000181c */
[----:B------:R-:W-:Y:S01]  /*10110*/  FADD.FTZ R5, R81, R82 ;  /* 0x0000005251057221 */ /* 0x000fe20000010000 */
[----:B------:R-:W-:Y:S01]  /*10120*/  MUFU.EX2 R20, R20 ;  /* 0x0000001400147308 */ /* 0x000fe20000000800 */
[----:B------:R-:W-:Y:S02]  /*10130*/  @P6 MOV R0, R3 ;  /* 0x0000000300006202 */ /* 0x000fe40000000f00 */
[----:B------:R-:W-:Y:S01]  /*10140*/  FADD.FTZ R5, R94, R5 ;  /* 0x000000055e057221 */ /* 0x000fe20000010000 */
[C---:B------:R-:W-:Y:S03]  /*10150*/  HMMA.16816.F32 R12, R8.reuse, R36, R12 ;  /* 0x00000024080c723c */ /* 0x040fe6000000180c */
[----:B------:R-:W-:Y:S01]  /*10160*/  FADD.FTZ R90, R90, R5 ;  /* 0x000000055a5a7221 */ /* 0x000fe20000010000 */
[----:B------:R-:W-:Y:S01]  /*10170*/  FFMA.FTZ R37, R47, R50, -R65 ;  /* 0x000000322f257223 */ /* 0x000fe20000010841 */
[----:B------:R-:W1:Y:S01]  /*10180*/  MUFU.EX2 R23, R23 ;  /* 0x0000001700177308 */ /* 0x000e620000000800 */
[----:B--2---:R-:W-:Y:S01]  /*10190*/  F2FP.F16.F32.PACK_AB R5, R117, R92 ;  /* 0x0000005c7505723e */ /* 0x004fe200000000ff */
[----:B------:R-:W-:Y:S01]  /*101a0*/  FADD.FTZ R90, R55, R90 ;  /* 0x0000005a375a7221 */ /* 0x000fe20000010000 */
[----:B------:R-:W-:Y:S01]  /*101b0*/  FADD.FTZ R92, R92, R115 ;  /* 0x000000735c5c7221 */ /* 0x000fe20000010000 */
[C---:B------:R-:W-:Y:S03]  /*101c0*/  HMMA.16816.F32 R16, R8.reuse, R38, R16 ;  /* 0x000000260810723c */ /* 0x040fe60000001810 */
[----:B------:R-:W-:Y:S01]  /*101d0*/  FADD.FTZ R53, R53, R90 ;  /* 0x0000005a35357221 */ /* 0x000fe20000010000 */
[----:B------:R-:W-:Y:S01]  /*101e0*/  FADD.FTZ R117, R117, R92 ;  /* 0x0000005c75757221 */ /* 0x000fe20000010000 */
[----:B------:R-:W-:Y:S02]  /*101f0*/  MUFU.EX2 R98, R98 ;  /* 0x0000006200627308 */ /* 0x000fe40000000800 */
[----:B------:R-:W-:Y:S01]  /*10200*/  FADD.FTZ R100, R100, R53 ;  /* 0x0000003564647221 */ /* 0x000fe20000010000 */
[----:B------:R-:W-:Y:S03]  /*10210*/  HMMA.16816.F32 R24, R8, R6, R24 ;  /* 0x000000060818723c */ /* 0x000fe60000001818 */
[----:B------:R-:W-:-:S02]  /*10220*/  FADD.FTZ R61, R61, R100 ;  /* 0x000000643d3d7221 */ /* 0x000fc40000010000 */
[----:B------:R-:W-:Y:S01]  /*10230*/  MUFU.EX2 R22, R22 ;  /* 0x0000001600167308 */ /* 0x000fe20000000800 */
[----:B-1----:R-:W-:Y:S01]  /*10240*/  F2FP.F16.F32.PACK_AB R4, R23, R20 ;  /* 0x000000141704723e */ /* 0x002fe200000000ff */
[----:B------:R-:W-:-:S04]  /*10250*/  FADD.FTZ R61, R88, R61 ;  /* 0x0000003d583d7221 */ /* 0x000fc80000010000 */
[----:B------:R-:W-:Y:S02]  /*10260*/  FADD.FTZ R2, R2, R61 ;  /* 0x0000003d02027221 */ /* 0x000fe40000010000 */
[----:B------:R-:W1:Y:S02]  /*10270*/  MUFU.EX2 R37, R37 ;  /* 0x0000002500257308 */ /* 0x000e640000000800 */
[----:B------:R-:W-:Y:S01]  /*10280*/  FADD.FTZ R21, R21, R2 ;  /* 0x0000000215157221 */ /* 0x000fe20000010000 */
[-C--:B------:R-:W-:Y:S02]  /*10290*/  MOV R2, R34.reuse ;  /* 0x0000002200027202 */ /* 0x080fe40000000f00 */
[----:B------:R-:W-:Y:S01]  /*102a0*/  @P6 MOV R2, R34 ;  /* 0x0000002200026202 */ /* 0x000fe20000000f00 */
        /* <DEDUP_REMOVED lines=15> */
.L_x_9402:
[----:B------:R-:W-:-:S07]  /*103a0*/  IADD3 R57, PT, PT, R59, -0x1, RZ ;  /* 0xffffffff3b397810 */ /* 0x000fce0007ffe0ff */
.L_x_9411:
[----:B------:R-:W-:Y:S05]  /*103b0*/  BSYNC B2 ;  /* 0x0000000000027941 */ /* 0x000fea0003800000 */
.L_x_9401:
        /* <DEDUP_REMOVED lines=8> */
[C---:B------:R-:W-:Y:S01]  /*10440*/  LOP3.LUT R183, R180.reuse, 0x40, R63, 0xfe, !PT ;  /* 0x00000040b4b77812 */ /* 0x040fe200078efe3f */
[----:B------:R-:W-:Y:S01]  /*10450*/  VIADD R181, R57, 0x1 ;  /* 0x0000000139b57836 */ /* 0x000fe20000000000 */
[----:B------:R-:W-:Y:S01]  /*10460*/  IADD3 R182, PT, PT, R3, -0x39, -R180 ;  /* 0xffffffc703b67810 */ /* 0x000fe20007ffe8b4 */
[----:B------:R-:W-:Y:S01]  /*10470*/  VIADD R180, R180, 0x80 ;  /* 0x00000080b4b47836 */ /* 0x000fe20000000000 */
[----:B------:R-:W-:-:S13]  /*10480*/  ISETP.NE.AND.EX P3, PT, R175, RZ, PT, P3 ;  /* 0x000000ffaf00720c */ /* 0x000fda0003f65330 */
.L_x_9419:
        /* <DEDUP_REMOVED lines=78> */
.L_x_9414:
[----:B------:R-:W-:Y:S05]  /*10970*/  BSYNC.RECONVERGENT B0 ;  /* 0x0000000000007941 */ /* 0x000fea0003800200 */
.L_x_9413:
[----:B------:R-:W1:Y:S01]  /*10980*/  S2UR UR6, SR_CgaCtaId ;  /* 0x00000000000679c3 */ /* 0x000e620000008800 */
[C---:B------:R-:W-:Y:S01]  /*10990*/  IMAD.SHL.U32 R187, R3.reuse, 0x8, RZ ;  /* 0x0000000803bb7824 */ /* 0x040fe200078e00ff */
[----:B------:R-:W-:Y:S01]  /*109a0*/  UMOV UR7, 0x400 ;  /* 0x0000040000077882 */ /* 0x000fe20000000000 */
[----:B------:R-:W-:Y:S01]  /*109b0*/  IMAD.SHL.U32 R163, R158, 0x40, RZ ;  /* 0x000000409ea37824 */ /* 0x000fe200078e00ff */
[--C-:B------:R-:W-:Y:S01]  /*109c0*/  SHF.R.U32.HI R152, RZ, 0x1, R3.reuse ;  /* 0x00000001ff987819 */ /* 0x100fe20000011603 */
[----:B------:R-:W-:Y:S01]  /*109d0*/  IMAD.SHL.U32 R155, R3, 0x20, RZ ;  /* 0x00000020039b7824 */ /* 0x000fe200078e00ff */
[----:B------:R-:W-:Y:S01]  /*109e0*/  LOP3.LUT R188, R187, 0xc0, RZ, 0xc0, !PT ;  /* 0x000000c0bbbc7812 */ /* 0x000fe200078ec0ff */
[----:B------:R-:W-:Y:S01]  /*109f0*/  IMAD.SHL.U32 R153, R3, 0x10, RZ ;  /* 0x0000001003997824 */ /* 0x000fe200078e00ff */
[----:B------:R-:W-:Y:S01]  /*10a00*/  LOP3.LUT R186, R187, 0x18, RZ, 0xc0, !PT ;  /* 0x00000018bbba7812 */ /* 0x000fe200078ec0ff */
[----:B------:R-:W-:Y:S01]  /*10a10*/  IMAD.SHL.U32 R89, R3, 0x4, RZ ;  /* 0x0000000403597824 */ /* 0x000fe200078e00ff */
[----:B------:R-:W-:Y:S01]  /*10a20*/  LOP3.LUT R188, R188, 0x18, R3, 0xf8, !PT ;  /* 0x00000018bcbc7812 */ /* 0x000fe200078ef803 */
[----:B------:R-:W-:Y:S01]  /*10a30*/  VIADD R181, R181, 0xffffffff ;  /* 0xffffffffb5b57836 */ /* 0x000fe20000000000 */
[----:B------:R-:W-:Y:S01]  /*10a40*/  ISETP.GE.AND P0, PT, R186, R167, PT ;  /* 0x000000a7ba00720c */ /* 0x000fe20003f06270 */
[----:B------:R-:W-:Y:S01]  /*10a50*/  BSSY.RECONVERGENT B1, `(.L_x_9415) ;  /* 0x00000db000017945 */ /* 0x000fe20003800200 */
[----:B------:R-:W-:Y:S02]  /*10a60*/  LOP3.LUT R188, R188, 0x18, R187, 0x78, !PT ;  /* 0x00000018bcbc7812 */ /* 0x000fe400078e78bb */
[----:B------:R-:W-:Y:S02]  /*10a70*/  SHF.L.U64.HI R186, R158, 0x6, R159 ;  /* 0x000000069eba7819 */ /* 0x000fe4000001029f */
[----:B------:R-:W-:Y:S02]  /*10a80*/  LOP3.LUT R187, R188, 0x1f20, R187, 0xf8, !PT ;  /* 0x00001f20bcbb7812 */ /* 0x000fe400078ef8bb */
[----:B------:R-:W-:Y:S02]  /*10a90*/  IADD3 R188, P1, PT, R163, R164, RZ ;  /* 0x000000a4a3bc7210 */ /* 0x000fe40007f3e0ff */
[----:B------:R-:W-:Y:S01]  /*10aa0*/  LOP3.LUT R0, R153, 0x100, RZ, 0xc0, !PT ;  /* 0x0000010099007812 */ /* 0x000fe200078ec0ff */
[----:B-1----:R-:W-:Y:S02]  /*10ab0*/  ULEA UR6, UR6, UR7, 0x18 ;  /* 0x0000000706067291 */ /* 0x002fe4000f8ec0ff */
[----:B------:R-:W-:Y:S01]  /*10ac0*/  IMAD.X R189, R186, 0x1, R165, P1 ;  /* 0x00000001babd7824 */ /* 0x000fe200008e06a5 */
[-C--:B------:R-:W-:Y:S02]  /*10ad0*/  IADD3 R192, P1, PT, R188, R163.reuse, RZ ;  /* 0x000000a3bcc07210 */ /* 0x080fe40007f3e0ff */
[----:B------:R-:W-:Y:S02]  /*10ae0*/  LOP3.LUT R2, R155, 0xc0, RZ, 0xc0, !PT ;  /* 0x000000c09b027812 */ /* 0x000fe400078ec0ff */
[----:B------:R-:W-:Y:S01]  /*10af0*/  LEA R187, R187, UR6, 0x1 ;  /* 0x00000006bbbb7c11 */ /* 0x000fe2000f8e08ff */
[--C-:B------:R-:W-:Y:S01]  /*10b00*/  IMAD.X R193, R189, 0x1, R186.reuse, P1 ;  /* 0x00000001bdc17824 */ /* 0x100fe200008e06ba */
[----:B------:R-:W-:Y:S02]  /*10b10*/  LOP3.LUT R89, R89, 0x18, RZ, 0xc0, !PT ;  /* 0x0000001859597812 */ /* 0x000fe400078ec0ff */
[----:B------:R-:W-:Y:S01]  /*10b20*/  LOP3.LUT R0, R0, 0x20, R155, 0xf8, !PT ;  /* 0x0000002000007812 */ /* 0x000fe200078ef89b */
[----:B------:R-:W-:Y:S01]  /*10b30*/  @!PT LDS RZ, [RZ] ;  /* 0x00000000fffff984 */ /* 0x000fe20000000800 */
[----:B------:R-:W-:Y:S01]  /*10b40*/  @!PT LDS RZ, [RZ] ;  /* 0x00000000fffff984 */ /* 0x000fe20000000800 */
[----:B------:R-:W-:Y:S01]  /*10b50*/  @!PT LDS RZ, [RZ] ;  /* 0x00000000fffff984 */ /* 0x000fe20000000800 */
[----:B------:R1:W-:Y:S01]  /*10b60*/  @!P0 LDGSTS.E.BYPASS.LTC128B.128 [R187+0x3000], desc[UR4][R164.64] ;  /* 0x03000000a4bb8fae */ /* 0x0003e2000b981a04 */
[----:B------:R-:W-:Y:S02]  /*10b70*/  LOP3.LUT R2, R2, 0x8, R3, 0xf8, !PT ;  /* 0x0000000802027812 */ /* 0x000fe400078ef803 */
[----:B------:R-:W-:Y:S02]  /*10b80*/  LOP3.LUT R154, R152, 0x8, RZ, 0xc0, !PT ;  /* 0x00000008989a7812 */ /* 0x000fe400078ec0ff */
[----:B------:R-:W-:Y:S01]  /*10b90*/  @P0 STS.128 [R187+0x3000], RZ ;  /* 0x003000ffbb000388 */ /* 0x000fe20000000c00 */
[----:B------:R-:W-:Y:S02]  /*10ba0*/  LOP3.LUT R153, R153, 0x3e00, RZ, 0xc0, !PT ;  /* 0x00003e0099997812 */ /* 0x000fe400078ec0ff */
[----:B------:R-:W-:Y:S02]  /*10bb0*/  @!P0 IADD3 R190, P1, PT, R192, R163, RZ ;  /* 0x000000a3c0be8210 */ /* 0x000fe40007f3e0ff */
[----:B------:R-:W-:Y:S01]  /*10bc0*/  @!PT LDS RZ, [RZ] ;  /* 0x00000000fffff984 */ /* 0x000fe20000000800 */
[----:B------:R-:W-:Y:S01]  /*10bd0*/  @!PT LDS RZ, [RZ] ;  /* 0x00000000fffff984 */ /* 0x000fe20000000800 */
[----:B------:R-:W-:Y:S01]  /*10be0*/  @!PT LDS RZ, [RZ] ;  /* 0x00000000fffff984 */ /* 0x000fe20000000800 */
[----:B------:R1:W-:Y:S01]  /*10bf0*/  @!P0 LDGSTS.E.BYPASS.LTC128B.128 [R187+0x3800], desc[UR4][R188.64] ;  /* 0x03800000bcbb8fae */ /* 0x0003e2000b981a04 */
[----:B------:R-:W-:Y:S02]  /*10c00*/  LOP3.LUT R2, R0, R2, R89, 0xf6, !PT ;  /* 0x0000000200027212 */ /* 0x000fe400078ef659 */
[--C-:B------:R-:W-:Y:S02]  /*10c10*/  LOP3.LUT R154, R154, 0xc0, R155.reuse, 0xf8, !PT ;  /* 0x000000c09a9a7812 */ /* 0x100fe400078ef89b */
[----:B------:R-:W-:Y:S01]  /*10c20*/  @P0 STS.128 [R187+0x3800], RZ ;  /* 0x003800ffbb000388 */ /* 0x000fe20000000c00 */
[--C-:B------:R-:W-:Y:S01]  /*10c30*/  LOP3.LUT R0, R153, 0x20, R155.reuse, 0xf8, !PT ;  /* 0x0000002099007812 */ /* 0x100fe200078ef89b */
[----:B------:R-:W-:Y:S01]  /*10c40*/  @!P0 IMAD.X R191, R193, 0x1, R186, P1 ;  /* 0x00000001c1bf8824 */ /* 0x000fe200008e06ba */
        /* <DEDUP_REMOVED lines=9> */
[----:B------:R-:W-:Y:S02]  /*10ce0*/  LOP3.LUT P2, RZ, R3, 0x4, RZ, 0xc0, !PT ;  /* 0x0000000403ff7812 */ /* 0x000fe4000784c0ff */
[----:B------:R-:W-:Y:S01]  /*10cf0*/  @!PT LDS RZ, [RZ] ;  /* 0x00000000fffff984 */ /* 0x000fe20000000800 */
[----:B------:R-:W-:Y:S01]  /*10d00*/  @!PT LDS RZ, [RZ] ;  /* 0x00000000fffff984 */ /* 0x000fe20000000800 */
[----:B------:R-:W-:Y:S01]  /*10d10*/  @!PT LDS RZ, [RZ] ;  /* 0x00000000fffff984 */ /* 0x000fe20000000800 */
[----:B------:R1:W-:Y:S01]  /*10d20*/  @!P0 LDGSTS.E.BYPASS.LTC128B.128 [R187+0x4800], desc[UR4][R190.64] ;  /* 0x04800000bebb8fae */ /* 0x0003e2000b981a04 */
[----:B------:R-:W-:Y:S01]  /*10d30*/  LEA R0, R88, UR6, 0x1 ;  /* 0x0000000658007c11 */ /* 0x000fe2000f8e08ff */
[----:B------:R-:W-:Y:S01]  /*10d40*/  IMAD.MOV.U32 R3, RZ, RZ, 0x20 ;  /* 0x00000020ff037424 */ /* 0x000fe200078e00ff */
[----:B------:R-:W-:Y:S02]  /*10d50*/  ISETP.GT.AND P1, PT, R181, R160, PT ;  /* 0x000000a0b500720c */ /* 0x000fe40003f24270 */
[----:B------:R-:W-:Y:S02]  /*10d60*/  @P0 STS.128 [R187+0x4800], RZ ;  /* 0x004800ffbb000388 */ /* 0x000fe40000000c00 */
[----:B------:R-:W-:Y:S03]  /*10d70*/  SEL R3, R3, 0xffffffe0, !P2 ;  /* 0xffffffe003037807 */ /* 0x000fe60005000000 */
[----:B------:R2:W-:Y:S02]  /*10d80*/  LDSM.16.M88.4 R88, [R0] ;  /* 0x000000000058783b */ /* 0x0005e40000000200 */
[--C-:B------:R-:W-:Y:S03]  /*10d90*/  IMAD.IADD R124, R0, 0x1, R3.reuse ;  /* 0x00000001007c7824 */ /* 0x100fe600078e0203 */
        /* <DEDUP_REMOVED lines=77> */
[----:B------:R-:W-:Y:S07]  /*11270*/  IMAD.MOV R89, RZ, RZ, -R89 ;  /* 0x000000ffff597224 */ /* 0x000fee00078e0a59 */
        /* <DEDUP_REMOVED lines=55> */
.L_x_9418:
[----:B------:R-:W-:Y:S05]  /*115f0*/  BSYNC.RECONVERGENT B0 ;  /* 0x0000000000007941 */ /* 0x000fea0003800200 */
.L_x_9417:
        /* <DEDUP_REMOVED lines=32> */
.L_x_9416:
[----:B------:R-:W-:Y:S05]  /*11800*/  BSYNC.RECONVERGENT B1 ;  /* 0x0000000000017941 */ /* 0x000fea0003800200 */
.L_x_9415:
[-C--:B------:R-:W-:Y:S01]  /*11810*/  IABS R88, R182.reuse ;  /* 0x000000b600587213 */ /* 0x080fe20000000000 */
[C---:B-1----:R-:W-:Y:S01]  /*11820*/  VIADD R92, R183.reuse, 0xffffffc9 ;  /* 0xffffffc9b75c7836 */ /* 0x042fe20000000000 */
[----:B------:R-:W-:Y:S01]  /*11830*/  IABS R2, R182 ;  /* 0x000000b600027213 */ /* 0x000fe20000000000 */
[C---:B------:R-:W-:Y:S01]  /*11840*/  VIADD R89, R183.reuse, 0xffffffd8 ;  /* 0xffffffd8b7597836 */ /* 0x040fe20000000000 */
[----:B------:R-:W-:Y:S01]  /*11850*/  I2FP.F32.S32 R88, R88 ;  /* 0x0000005800587245 */ /* 0x000fe20000201400 */
[C---:B------:R-:W-:Y:S01]  /*11860*/  VIADD R133, R183.reuse, 0x1 ;  /* 0x00000001b7857836 */ /* 0x040fe20000000000 */
[----:B------:R-:W-:Y:S01]  /*11870*/  I2FP.F32.S32 R2, R2 ;  /* 0x0000000200027245 */ /* 0x000fe20000201400 */
[C---:B------:R-:W-:Y:S01]  /*11880*/  VIADD R127, R183.reuse, 0xffffffe8 ;  /* 0xffffffe8b77f7836 */ /* 0x040fe20000000000 */
[----:B------:R-:W-:Y:S01]  /*11890*/  LOP3.LUT R154, R154, 0x120, R155, 0xf8, !PT ;  /* 0x000001209a9a7812 */ /* 0x000fe200078ef89b */
[----:B------:R-:W-:Y:S02]  /*118a0*/  VIADD R95, R183, 0xffffffc1 ;  /* 0xffffffc1b75f7836 */ /* 0x000fe40000000000 */
[C---:B------:R-:W-:Y:S01]  /*118b0*/  FFMA.FTZ R33, -R177.reuse, R88, R33 ;  /* 0x00000058b1217223 */ /* 0x040fe20000010121 */
        /* <DEDUP_REMOVED lines=13> */
[C---:B------:R-:W-:Y:S01]  /*11990*/  VIADD R96, R182.reuse, 0x19 ;  /* 0x00000019b6607836 */ /* 0x040fe20000000000 */
[-C--:B------:R-:W-:Y:S01]  /*119a0*/  ISETP.GE.AND P0, PT, R3, R179.reuse, PT ;  /* 0x000000b30300720c */ /* 0x080fe20003f06270 */
[----:B------:R-:W-:Y:S01]  /*119b0*/  VIADD R90, R183, 0xffffffd1 ;  /* 0xffffffd1b75a7836 */ /* 0x000fe20000000000 */
[----:B------:R-:W-:Y:S01]  /*119c0*/  ISETP.GE.AND P5, PT, R3, R176, PT ;  /* 0x000000b00300720c */ /* 0x000fe20003fa6270 */
[----:B------:R-:W-:Y:S01]  /*119d0*/  VIADD R3, R183, 0x1 ;  /* 0x00000001b7037836 */ /* 0x000fe20000000000 */
[----:B------:R-:W-:Y:S01]  /*119e0*/  FSEL R103, R33, -INF , P0 ;  /* 0xff80000021677808 */ /* 0x000fe20000000000 */
[----:B------:R-:W-:Y:S01]  /*119f0*/  VIADD R88, R183, 0xffffffd9 ;  /* 0xffffffd9b7587836 */ /* 0x000fe20000000000 */
[-C--:B------:R-:W-:Y:S01]  /*11a00*/  ISETP.GE.AND P4, PT, R111, R179.reuse, PT ;  /* 0x000000b36f00720c */ /* 0x080fe20003f86270 */
[C---:B------:R-:W-:Y:S01]  /*11a10*/  VIADD R94, R182.reuse, 0x41 ;  /* 0x00000041b65e7836 */ /* 0x040fe20000000000 */
[----:B------:R-:W-:Y:S01]  /*11a20*/  ISETP.GE.AND P6, PT, R3, R178, PT ;  /* 0x000000b20300720c */ /* 0x000fe20003fc6270 */
[----:B------:R-:W-:Y:S01]  /*11a30*/  VIADD R142, R183, 0xfffffff0 ;  /* 0xfffffff0b78e7836 */ /* 0x000fe20000000000 */
[----:B------:R-:W-:Y:S01]  /*11a40*/  ISETP.GE.AND P0, PT, R95, R179, PT ;  /* 0x000000b35f00720c */ /* 0x000fe20003f06270 */
[----:B------:R-:W-:Y:S01]  /*11a50*/  VIADD R134, R183, 0xfffffff8 ;  /* 0xfffffff8b7867836 */ /* 0x000fe20000000000 */
[----:B------:R-:W-:Y:S01]  /*11a60*/  ISETP.GE.AND P1, PT, R3, R171, PT ;  /* 0x000000ab0300720c */ /* 0x000fe20003f26270 */
[C---:B------:R-:W-:Y:S01]  /*11a70*/  VIADD R3, R182.reuse, 0x40 ;  /* 0x00000040b6037836 */ /* 0x040fe20000000000 */
[----:B------:R-:W-:Y:S01]  /*11a80*/  FSEL R98, R39, -INF , P6 ;  /* 0xff80000027627808 */ /* 0x000fe20003000000 */
[----:B------:R-:W-:Y:S01]  /*11a90*/  VIADD R128, R183, 0x8 ;  /* 0x00000008b7807836 */ /* 0x000fe20000000000 */
[----:B------:R-:W-:Y:S01]  /*11aa0*/  ISETP.GE.AND P6, PT, R93, R179, PT ;  /* 0x000000b35d00720c */ /* 0x000fe20003fc6270 */
[C---:B------:R-:W-:Y:S01]  /*11ab0*/  VIADD R132, R183.reuse, 0x9 ;  /* 0x00000009b7847836 */ /* 0x040fe20000000000 */
[----:B------:R-:W-:Y:S01]  /*11ac0*/  IABS R96, R96 ;  /* 0x0000006000607213 */ /* 0x000fe20000000000 */
[----:B------:R-:W-:Y:S01]  /*11ad0*/  VIADD R122, R183, 0xffffffe9 ;  /* 0xffffffe9b77a7836 */ /* 0x000fe20000000000 */
[----:B------:R-:W-:Y:S01]  /*11ae0*/  IABS R112, R3 ;  /* 0x0000000300707213 */ /* 0x000fe20000000000 */
[C---:B------:R-:W-:Y:S01]  /*11af0*/  VIADD R97, R182.reuse, 0x21 ;  /* 0x00000021b6617836 */ /* 0x040fe20000000000 */
[----:B------:R-:W-:Y:S01]  /*11b00*/  I2FP.F32.S32 R3, R96 ;  /* 0x0000006000037245 */ /* 0x000fe20000201400 */
[C---:B------:R-:W-:Y:S01]  /*11b10*/  VIADD R99, R182.reuse, 0x20 ;  /* 0x00000020b6637836 */ /* 0x040fe20000000000 */
[----:B------:R-:W-:Y:S01]  /*11b20*/  IABS R94, R94 ;  /* 0x0000005e005e7213 */ /* 0x000fe20000000000 */
[C---:B------:R-:W-:Y:S01]  /*11b30*/  VIADD R110, R182.reuse, 0x11 ;  /* 0x00000011b66e7836 */ /* 0x040fe20000000000 */
[----:B------:R-:W-:Y:S01]  /*11b40*/  IABS R97, R97 ;  /* 0x0000006100617213 */ /* 0x000fe20000000000 */
[C---:B------:R-:W-:Y:S01]  /*11b50*/  FFMA.FTZ R20, -R177.reuse, R3, R20 ;  /* 0x00000003b1147223 */ /* 0x040fe20000010114 */
[----:B------:R-:W-:Y:S01]  /*11b60*/  IABS R99, R99 ;  /* 0x0000006300637213 */ /* 0x000fe20000000000 */
[C---:B------:R-:W-:Y:S01]  /*11b70*/  FFMA.FTZ R26, -R177.reuse, R3, R26 ;  /* 0x00000003b11a7223 */ /* 0x040fe2000001011a */
[----:B------:R-:W-:Y:S01]  /*11b80*/  I2FP.F32.S32 R101, R97 ;  /* 0x0000006100657245 */ /* 0x000fe20000201400 */
[C---:B------:R-:W-:Y:S01]  /*11b90*/  VIADD R146, R182.reuse, 0xffffffc8 ;  /* 0xffffffc8b6927836 */ /* 0x040fe20000000000 */
[----:B------:R-:W-:Y:S01]  /*11ba0*/  I2FP.F32.S32 R112, R112 ;  /* 0x0000007000707245 */ /* 0x000fe20000201400 */
[C---:B------:R-:W-:Y:S01]  /*11bb0*/  VIADD R100, R182.reuse, 0x28 ;  /* 0x00000028b6647836 */ /* 0x040fe20000000000 */
[----:B------:R-:W-:Y:S01]  /*11bc0*/  IABS R110, R110 ;  /* 0x0000006e006e7213 */ /* 0x000fe20000000000 */
[CC--:B------:R-:W-:Y:S01]  /*11bd0*/  FFMA.FTZ R16, -R177.reuse, R101.reuse, R16 ;  /* 0x00000065b1107223 */ /* 0x0c0fe20000010110 */
        /* <DEDUP_REMOVED lines=8> */
[----:B------:R-:W-:Y:S01]  /*11c60*/  I2FP.F32.S32 R100, R99 ;  /* 0x0000006300647245 */ /* 0x000fe20000201400 */
[C---:B------:R-:W-:Y:S01]  /*11c70*/  FFMA.FTZ R24, -R177.reuse, R114, R24 ;  /* 0x00000072b1187223 */ /* 0x040fe20000010118 */
[----:B------:R-:W-:Y:S01]  /*11c80*/  IABS R0, R0 ;  /* 0x0000000000007213 */ /* 0x000fe20000000000 */
[C---:B------:R-:W-:Y:S01]  /*11c90*/  FFMA.FTZ R19, -R177.reuse, R102, R19 ;  /* 0x00000066b1137223 */ /* 0x040fe20000010113 */
[----:B------:R-:W-:Y:S01]  /*11ca0*/  IABS R3, R3 ;  /* 0x0000000300037213 */ /* 0x000fe20000000000 */
[C---:B------:R-:W-:Y:S01]  /*11cb0*/  FFMA.FTZ R23, -R177.reuse, R100, R23 ;  /* 0x00000064b1177223 */ /* 0x040fe20000010117 */
[----:B------:R-:W-:Y:S01]  /*11cc0*/  I2FP.F32.S32 R0, R0 ;  /* 0x0000000000007245 */ /* 0x000fe20000201400 */
[C---:B------:R-:W-:Y:S01]  /*11cd0*/  FFMA.FTZ R13, -R177.reuse, R102, R13 ;  /* 0x00000066b10d7223 */ /* 0x040fe2000001010d */
[----:B------:R-:W-:Y:S01]  /*11ce0*/  I2FP.F32.S32 R3, R3 ;  /* 0x0000000300037245 */ /* 0x000fe20000201400 */
[C---:B------:R-:W-:Y:S01]  /*11cf0*/  FFMA.FTZ R17, -R177.reuse, R100, R17 ;  /* 0x00000064b1117223 */ /* 0x040fe20000010111 */
[----:B------:R-:W-:Y:S01]  /*11d00*/  IABS R110, R115 ;  /* 0x00000073006e7213 */ /* 0x000fe20000000000 */
[----:B------:R-:W-:Y:S01]  /*11d10*/  FFMA.FTZ R21, -R177, R0, R21 ;  /* 0x00000000b1157223 */ /* 0x000fe20000010115 */
[----:B------:R-:W-:Y:S01]  /*11d20*/  I2FP.F32.S32 R146, R146 ;  /* 0x0000009200927245 */ /* 0x000fe20000201400 */
[----:B------:R-:W-:Y:S01]  /*11d30*/  VIADD R0, R183, 0xffffffe1 ;  /* 0xffffffe1b7007836 */ /* 0x000fe20000000000 */
[----:B------:R-:W-:Y:S01]  /*11d40*/  I2FP.F32.S32 R110, R110 ;  /* 0x0000006e006e7245 */ /* 0x000fe20000201400 */
[C---:B------:R-:W-:Y:S01]  /*11d50*/  FFMA.FTZ R34, -R177.reuse, R3, R34 ;  /* 0x00000003b1227223 */ /* 0x040fe20000010122 */
[C---:B------:R-:W-:Y:S02]  /*11d60*/  VIADD R3, R182.reuse, 0xfffffff9 ;  /* 0xfffffff9b6037836 */ /* 0x040fe40000000000 */
[CC--:B------:R-:W-:Y:S01]  /*11d70*/  FFMA.FTZ R61, -R177.reuse, R146.reuse, R61 ;  /* 0x00000092b13d7223 */ /* 0x0c0fe2000001013d */
[C---:B------:R-:W-:Y:S01]  /*11d80*/  FFMA.FTZ R67, -R177.reuse, R146, R67 ;  /* 0x00000092b1437223 */ /* 0x040fe20000010143 */
[C---:B------:R-:W-:Y:S01]  /*11d90*/  FFMA.FTZ R29, -R177.reuse, R110, R29 ;  /* 0x0000006eb11d7223 */ /* 0x040fe2000001011d */
[C---:B------:R-:W-:Y:S01]  /*11da0*/  VIADD R100, R182.reuse, 0x8 ;  /* 0x00000008b6647836 */ /* 0x040fe20000000000 */
[----:B------:R-:W-:Y:S01]  /*11db0*/  IABS R3, R3 ;  /* 0x0000000300037213 */ /* 0x000fe20000000000 */
[C---:B------:R-:W-:Y:S02]  /*11dc0*/  VIADD R108, R182.reuse, 0x39 ;  /* 0x00000039b66c7836 */ /* 0x040fe40000000000 */
[C---:B------:R-:W-:Y:S01]  /*11dd0*/  VIADD R106, R182.reuse, 0x38 ;  /* 0x00000038b66a7836 */ /* 0x040fe20000000000 */
[----:B------:R-:W-:Y:S01]  /*11de0*/  I2FP.F32.S32 R3, R3 ;  /* 0x0000000300037245 */ /* 0x000fe20000201400 */
[C---:B------:R-:W-:Y:S01]  /*11df0*/  VIADD R107, R182.reuse, 0x31 ;  /* 0x00000031b66b7836 */ /* 0x040fe20000000000 */
[----:B------:R-:W-:Y:S01]  /*11e00*/  IABS R108, R108 ;  /* 0x0000006c006c7213 */ /* 0x000fe20000000000 */
[C---:B------:R-:W-:Y:S01]  /*11e10*/  VIADD R104, R182.reuse, 0x30 ;  /* 0x00000030b6687836 */ /* 0x040fe20000000000 */
[----:B------:R-:W-:Y:S01]  /*11e20*/  IABS R106, R106 ;  /* 0x0000006a006a7213 */ /* 0x000fe20000000000 */
[C---:B------:R-:W-:Y:S01]  /*11e30*/  FFMA.FTZ R42, -R177.reuse, R3, R42 ;  /* 0x00000003b12a7223 */ /* 0x040fe2000001012a */
        /* <DEDUP_REMOVED lines=8> */
[----:B------:R-:W-:Y:S01]  /*11ec0*/  IABS R105, R105 ;  /* 0x0000006900697213 */ /* 0x000fe20000000000 */
[----:B------:R-:W-:Y:S01]  /*11ed0*/  FFMA.FTZ R11, -R177, R106, R11 ;  /* 0x0000006ab10b7223 */ /* 0x000fe2000001010b */
[----:B------:R-:W-:Y:S01]  /*11ee0*/  I2FP.F32.S32 R107, R107 ;  /* 0x0000006b006b7245 */ /* 0x000fe20000201400 */
[----:B------:R-:W-:Y:S01]  /*11ef0*/  VIADD R108, R183, 0xfffffff8 ;  /* 0xfffffff8b76c7836 */ /* 0x000fe20000000000 */
[----:B------:R-:W-:Y:S01]  /*11f00*/  I2FP.F32.S32 R104, R104 ;  /* 0x0000006800687245 */ /* 0x000fe20000201400 */
[C---:B------:R-:W-:Y:S01]  /*11f10*/  FFMA.FTZ R5, -R177.reuse, R106, R5 ;  /* 0x0000006ab1057223 */ /* 0x040fe20000010105 */
[----:B------:R-:W-:Y:S01]  /*11f20*/  I2FP.F32.S32 R105, R105 ;  /* 0x0000006900697245 */ /* 0x000fe20000201400 */
[C---:B------:R-:W-:Y:S01]  /*11f30*/  FFMA.FTZ R8, -R177.reuse, R107, R8 ;  /* 0x0000006bb1087223 */ /* 0x040fe20000010108 */
[----:B------:R-:W-:Y:S01]  /*11f40*/  FSEL R193, R4, -INF , P4 ;  /* 0xff80000004c17808 */ /* 0x000fe20002000000 */
[-C--:B------:R-:W-:Y:S01]  /*11f50*/  FFMA.FTZ R9, -R177, R104.reuse, R9 ;  /* 0x00000068b1097223 */ /* 0x080fe20000010109 */
[----:B------:R-:W-:Y:S01]  /*11f60*/  FSEL R191, R5, -INF , P0 ;  /* 0xff80000005bf7808 */ /* 0x000fe20000000000 */
[C---:B------:R-:W-:Y:S01]  /*11f70*/  FFMA.FTZ R18, -R177.reuse, R105, R18 ;  /* 0x00000069b1127223 */ /* 0x040fe20000010112 */
[----:B------:R-:W-:Y:S01]  /*11f80*/  ISETP.GE.AND P4, PT, R92, R179, PT ;  /* 0x000000b35c00720c */ /* 0x000fe20003f86270 */
[----:B------:R-:W-:Y:S01]  /*11f90*/  FFMA.FTZ R14, -R177, R107, R14 ;  /* 0x0000006bb10e7223 */ /* 0x000fe2000001010e */
[----:B------:R-:W-:Y:S01]  /*11fa0*/  ISETP.GE.AND P0, PT, R91, R179, PT ;  /* 0x000000b35b00720c */ /* 0x000fe20003f06270 */
[C---:B------:R-:W-:Y:S01]  /*11fb0*/  FFMA.FTZ R15, -R177.reuse, R104, R15 ;  /* 0x00000068b10f7223 */ /* 0x040fe2000001010f */
[----:B------:R-:W-:Y:S01]  /*11fc0*/  FSEL R121, R8, -INF , P6 ;  /* 0xff80000008797808 */ /* 0x000fe20003000000 */
[----:B------:R-:W-:Y:S01]  /*11fd0*/  FFMA.FTZ R12, -R177, R105, R12 ;  /* 0x00000069b10c7223 */ /* 0x000fe2000001010c */
        /* <DEDUP_REMOVED lines=12> */
[----:B------:R-:W-:Y:S02]  /*120a0*/  ISETP.GE.AND P4, PT, R0, R179, PT ;  /* 0x000000b30000720c */ /* 0x000fe40003f86270 */
[----:B------:R-:W-:Y:S02]  /*120b0*/  I2FP.F32.S32 R17, R94 ;  /* 0x0000005e00117245 */ /* 0x000fe40000201400 */
[----:B------:R-:W-:Y:S02]  /*120c0*/  FSEL R96, R20, -INF , P6 ;  /* 0xff80000014607808 */ /* 0x000fe40003000000 */
[----:B------:R-:W-:Y:S01]  /*120d0*/  FSEL R94, R21, -INF , P4 ;  /* 0xff800000155e7808 */ /* 0x000fe20002000000 */
[----:B------:R-:W-:Y:S01]  /*120e0*/  FFMA.FTZ R6, -R177, R17, R6 ;  /* 0x00000011b1067223 */ /* 0x000fe20000010106 */
[C---:B------:R-:W-:Y:S01]  /*120f0*/  ISETP.GE.AND P0, PT, R111.reuse, R178, PT ;  /* 0x000000b26f00720c */ /* 0x040fe20003f06270 */
[C---:B------:R-:W-:Y:S01]  /*12100*/  VIADD R17, R182.reuse, 0x1 ;  /* 0x00000001b6117836 */ /* 0x040fe20000000000 */
[C---:B------:R-:W-:Y:S02]  /*12110*/  ISETP.GE.AND P6, PT, R111.reuse, R176, PT ;  /* 0x000000b06f00720c */ /* 0x040fe40003fc6270 */
[----:B------:R-:W-:Y:S01]  /*12120*/  ISETP.GE.AND P4, PT, R111, R171, PT ;  /* 0x000000ab6f00720c */ /* 0x000fe20003f86270 */
[----:B------:R-:W-:Y:S01]  /*12130*/  VIADD R111, R182, 0x10 ;  /* 0x00000010b66f7836 */ /* 0x000fe20000000000 */
[----:B------:R-:W-:Y:S02]  /*12140*/  FSEL R140, R6, -INF , P0 ;  /* 0xff800000068c7808 */ /* 0x000fe40000000000 */
[----:B------:R-:W-:Y:S02]  /*12150*/  ISETP.GE.AND P0, PT, R95, R178, PT ;  /* 0x000000b25f00720c */ /* 0x000fe40003f06270 */
[----:B------:R-:W-:Y:S01]  /*12160*/  IABS R112, R111 ;  /* 0x0000006f00707213 */ /* 0x000fe20000000000 */
[----:B------:R-:W-:Y:S01]  /*12170*/  VIADD R111, R182, 0x9 ;  /* 0x00000009b66f7836 */ /* 0x000fe20000000000 */
[----:B------:R-:W-:Y:S02]  /*12180*/  FSEL R189, R7, -INF , P0 ;  /* 0xff80000007bd7808 */ /* 0x000fe40000000000 */
[----:B------:R-:W-:Y:S02]  /*12190*/  I2FP.F32.S32 R112, R112 ;  /* 0x0000007000707245 */ /* 0x000fe40000201400 */
[----:B------:R-:W-:Y:S02]  /*121a0*/  ISETP.GE.AND P0, PT, R145, R179, PT ;  /* 0x000000b39100720c */ /* 0x000fe40003f06270 */
[----:B------:R-:W-:Y:S01]  /*121b0*/  IABS R111, R111 ;  /* 0x0000006f006f7213 */ /* 0x000fe20000000000 */
[----:B------:R-:W-:Y:S01]  /*121c0*/  FFMA.FTZ R25, -R177, R112, R25 ;  /* 0x00000070b1197223 */ /* 0x000fe20000010119 */
[----:B------:R-:W-:Y:S01]  /*121d0*/  FSEL R137, R24, -INF , P0 ;  /* 0xff80000018897808 */ /* 0x000fe20000000000 */
[C---:B------:R-:W-:Y:S01]  /*121e0*/  VIADD R112, R183.reuse, 0x11 ;  /* 0x00000011b7707836 */ /* 0x040fe20000000000 */
[----:B------:R-:W-:Y:S01]  /*121f0*/  ISETP.GE.AND P0, PT, R144, R179, PT ;  /* 0x000000b39000720c */ /* 0x000fe20003f06270 */
[----:B------:R-:W-:Y:S01]  /*12200*/  VIADD R24, R183, 0x28 ;  /* 0x00000028b7187836 */ /* 0x000fe20000000000 */
[----:B------:R-:W-:Y:S02]  /*12210*/  I2FP.F32.S32 R111, R111 ;  /* 0x0000006f006f7245 */ /* 0x000fe40000201400 */
[----:B------:R-:W-:Y:S02]  /*12220*/  FSEL R117, R25, -INF , P0 ;  /* 0xff80000019757808 */ /* 0x000fe40000000000 */
[-C--:B------:R-:W-:Y:S01]  /*12230*/  ISETP.GE.AND P0, PT, R93, R178.reuse, PT ;  /* 0x000000b25d00720c */ /* 0x080fe20003f06270 */
[----:B------:R-:W-:Y:S01]  /*12240*/  FFMA.FTZ R28, -R177, R111, R28 ;  /* 0x0000006fb11c7223 */ /* 0x000fe2000001011c */
[----:B------:R-:W-:Y:S02]  /*12250*/  IABS R3, R3 ;  /* 0x0000000300037213 */ /* 0x000fe40000000000 */
[----:B------:R-:W-:Y:S01]  /*12260*/  FSEL R138, R10, -INF , P0 ;  /* 0xff8000000a8a7808 */ /* 0x000fe20000000000 */
[----:B------:R-:W-:Y:S01]  /*12270*/  VIADD R10, R182, 0xfffffff0 ;  /* 0xfffffff0b60a7836 */ /* 0x000fe20000000000 */
        /* <DEDUP_REMOVED lines=8> */
[----:B------:R-:W-:Y:S01]  /*12300*/  VIADD R28, R183, 0x39 ;  /* 0x00000039b71c7836 */ /* 0x000fe20000000000 */
[----:B------:R-:W-:Y:S02]  /*12310*/  ISETP.GE.AND P0, PT, R141, R179, PT ;  /* 0x000000b38d00720c */ /* 0x000fe40003f06270 */
[----:B------:R-:W-:Y:S02]  /*12320*/  IABS R17, R17 ;  /* 0x0000001100117213 */ /* 0x000fe40000000000 */
[----:B------:R-:W-:Y:S01]  /*12330*/  FSEL R130, R29, -INF , P0 ;  /* 0xff8000001d827808 */ /* 0x000fe20000000000 */
[----:B------:R-:W-:Y:S01]  /*12340*/  VIADD R29, R183, 0x10 ;  /* 0x00000010b71d7836 */ /* 0x000fe20000000000 */
[-C--:B------:R-:W-:Y:S02]  /*12350*/  ISETP.GE.AND P0, PT, R91, R178.reuse, PT ;  /* 0x000000b25b00720c */ /* 0x080fe40003f06270 */
[----:B------:R-:W-:Y:S02]  /*12360*/  I2FP.F32.S32 R105, R105 ;  /* 0x0000006900697245 */ /* 0x000fe40000201400 */
[----:B------:R-:W-:Y:S02]  /*12370*/  I2FP.F32.S32 R17, R17 ;  /* 0x0000001100117245 */ /* 0x000fe40000201400 */
[----:B------:R-:W-:Y:S01]  /*12380*/  FSEL R107, R14, -INF , P0 ;  /* 0xff8000000e6b7808 */ /* 0x000fe20000000000 */
[C---:B------:R-:W-:Y:S01]  /*12390*/  FFMA.FTZ R36, -R177.reuse, R105, R36 ;  /* 0x00000069b1247223 */ /* 0x040fe20000010124 */
[----:B------:R-:W-:Y:S01]  /*123a0*/  IABS R3, R3 ;  /* 0x0000000300037213 */ /* 0x000fe20000000000 */
[----:B------:R-:W-:Y:S01]  /*123b0*/  FFMA.FTZ R32, -R177, R17, R32 ;  /* 0x00000011b1207223 */ /* 0x000fe20000010120 */
[----:B------:R-:W-:Y:S01]  /*123c0*/  ISETP.GE.AND P0, PT, R90, R178, PT ;  /* 0x000000b25a00720c */ /* 0x000fe20003f06270 */
[C---:B------:R-:W-:Y:S01]  /*123d0*/  VIADD R17, R182.reuse, 0xfffffff1 ;  /* 0xfffffff1b6117836 */ /* 0x040fe20000000000 */
[----:B------:R-:W-:Y:S01]  /*123e0*/  IABS R106, R104 ;  /* 0x00000068006a7213 */ /* 0x000fe20000000000 */
[C---:B------:R-:W-:Y:S01]  /*123f0*/  VIADD R14, R182.reuse, 0xffffffd8 ;  /* 0xffffffd8b60e7836 */ /* 0x040fe20000000000 */
[----:B------:R-:W-:Y:S01]  /*12400*/  I2FP.F32.S32 R3, R3 ;  /* 0x0000000300037245 */ /* 0x000fe20000201400 */
[----:B------:R-:W-:Y:S01]  /*12410*/  VIADD R104, R182, 0xfffffff0 ;  /* 0xfffffff0b6687836 */ /* 0x000fe20000000000 */
[----:B------:R-:W-:Y:S01]  /*12420*/  FSEL R105, R15, -INF , P0 ;  /* 0xff8000000f697808 */ /* 0x000fe20000000000 */
[----:B------:R-:W-:Y:S01]  /*12430*/  VIADD R15, R183, 0x31 ;  /* 0x00000031b70f7836 */ /* 0x000fe20000000000 */
[----:B------:R-:W-:Y:S01]  /*12440*/  ISETP.GE.AND P0, PT, R134, R179, PT ;  /* 0x000000b38600720c */ /* 0x000fe20003f06270 */
[CC--:B------:R-:W-:Y:S01]  /*12450*/  FFMA.FTZ R44, -R177.reuse, R3.reuse, R44 ;  /* 0x00000003b12c7223 */ /* 0x0c0fe2000001012c */
[----:B------:R-:W-:Y:S01]  /*12460*/  IABS R104, R104 ;  /* 0x0000006800687213 */ /* 0x000fe20000000000 */
[----:B------:R-:W-:Y:S01]  /*12470*/  FFMA.FTZ R50, -R177, R3, R50 ;  /* 0x00000003b1327223 */ /* 0x000fe20000010132 */
[----:B------:R-:W-:Y:S01]  /*12480*/  FSEL R129, R32, -INF , P0 ;  /* 0xff80000020817808 */ /* 0x000fe20000000000 */
[C---:B------:R-:W-:Y:S01]  /*12490*/  VIADD R3, R182.reuse, 0xffffffe1 ;  /* 0xffffffe1b6037836 */ /* 0x040fe20000000000 */
[----:B------:R-:W-:Y:S02]  /*124a0*/  IABS R100, R100 ;  /* 0x0000006400647213 */ /* 0x000fe40000000000 */
[----:B------:R-:W-:Y:S02]  /*124b0*/  ISETP.GE.AND P0, PT, R89, R178, PT ;  /* 0x000000b25900720c */ /* 0x000fe40003f06270 */
[----:B------:R-:W-:Y:S01]  /*124c0*/  I2FP.F32.S32 R102, R104 ;  /* 0x0000006800667245 */ /* 0x000fe20000201400 */
[----:B------:R-:W-:Y:S01]  /*124d0*/  VIADD R104, R182, 0x18 ;  /* 0x00000018b6687836 */ /* 0x000fe20000000000 */
[----:B------:R-:W-:Y:S02]  /*124e0*/  I2FP.F32.S32 R106, R106 ;  /* 0x0000006a006a7245 */ /* 0x000fe40000201400 */
[----:B------:R-:W-:Y:S01]  /*124f0*/  I2FP.F32.S32 R100, R100 ;  /* 0x0000006400647245 */ /* 0x000fe20000201400 */
[C---:B------:R-:W-:Y:S01]  /*12500*/  FFMA.FTZ R41, -R177.reuse, R102, R41 ;  /* 0x00000066b1297223 */ /* 0x040fe20000010129 */
[----:B------:R-:W-:Y:S01]  /*12510*/  FSEL R126, R18, -INF , P0 ;  /* 0xff800000127e7808 */ /* 0x000fe20000000000 */
[C---:B------:R-:W-:Y:S01]  /*12520*/  FFMA.FTZ R37, -R177.reuse, R106, R37 ;  /* 0x0000006ab1257223 */ /* 0x040fe20000010125 */
[----:B------:R-:W-:Y:S01]  /*12530*/  IABS R3, R3 ;  /* 0x0000000300037213 */ /* 0x000fe20000000000 */
[----:B------:R-:W-:Y:S01]  /*12540*/  FFMA.FTZ R35, -R177, R100, R35 ;  /* 0x00000064b1237223 */ /* 0x000fe20000010123 */
[----:B------:R-:W-:Y:S01]  /*12550*/  ISETP.GE.AND P0, PT, R88, R178, PT ;  /* 0x000000b25800720c */ /* 0x000fe20003f06270 */
[C---:B------:R-:W-:Y:S01]  /*12560*/  VIADD R100, R182.reuse, 0xfffffff8 ;  /* 0xfffffff8b6647836 */ /* 0x040fe20000000000 */
[----:B------:R-:W-:Y:S01]  /*12570*/  I2FP.F32.S32 R3, R3 ;  /* 0x0000000300037245 */ /* 0x000fe20000201400 */
[C---:B------:R-:W-:Y:S01]  /*12580*/  VIADD R18, R183.reuse, 0x30 ;  /* 0x00000030b7127836 */ /* 0x040fe20000000000 */
[----:B------:R-:W-:Y:S01]  /*12590*/  IABS R104, R104 ;  /* 0x0000006800687213 */ /* 0x000fe20000000000 */
[----:B------:R-:W-:Y:S01]  /*125a0*/  VIADD R106, R183, 0x9 ;  /* 0x00000009b76a7836 */ /* 0x000fe20000000000 */
[----:B------:R-:W-:Y:S01]  /*125b0*/  FSEL R111, R19, -INF , P0 ;  /* 0xff800000136f7808 */ /* 0x000fe20000000000 */
[----:B------:R-:W-:Y:S01]  /*125c0*/  FFMA.FTZ R48, -R177, R3, R48 ;  /* 0x00000003b1307223 */ /* 0x000fe20000010130 */
[----:B------:R-:W-:Y:S01]  /*125d0*/  ISETP.GE.AND P0, PT, R133, R179, PT ;  /* 0x000000b38500720c */ /* 0x000fe20003f06270 */
[----:B------:R-:W-:Y:S01]  /*125e0*/  FFMA.FTZ R54, -R177, R3, R54 ;  /* 0x00000003b1367223 */ /* 0x000fe20000010136 */
[----:B------:R-:W-:Y:S01]  /*125f0*/  I2FP.F32.S32 R104, R104 ;  /* 0x0000006800687245 */ /* 0x000fe20000201400 */
[----:B------:R-:W2:Y:S01]  /*12600*/  LD.E R3, desc[UR4][R84.64+0xdc] ;  /* 0x0000dc0454037980 */ /* 0x000ea2000c101900 */
[----:B------:R-:W-:Y:S01]  /*12610*/  FSEL R25, R37, -INF , P0 ;  /* 0xff80000025197808 */ /* 0x000fe20000000000 */
[----:B------:R-:W-:Y:S01]  /*12620*/  VIADD R19, R183, 0x21 ;  /* 0x00000021b7137836 */ /* 0x000fe20000000000 */
[----:B------:R-:W-:Y:S01]  /*12630*/  IABS R6, R100 ;  /* 0x0000006400067213 */ /* 0x000fe20000000000 */
[----:B------:R-:W-:Y:S01]  /*12640*/  FFMA.FTZ R27, -R177, R104, R27 ;  /* 0x00000068b11b7223 */ /* 0x000fe2000001011b */
[----:B------:R-:W-:Y:S01]  /*12650*/  ISETP.GE.AND P0, PT, R183, R179, PT ;  /* 0x000000b3b700720c */ /* 0x000fe20003f06270 */
[----:B------:R-:W-:Y:S01]  /*12660*/  VIADD R102, R182, 0x10 ;  /* 0x00000010b6667836 */ /* 0x000fe20000000000 */
[----:B------:R-:W-:Y:S02]  /*12670*/  I2FP.F32.S32 R6, R6 ;  /* 0x0000000600067245 */ /* 0x000fe40000201400 */
[----:B------:R-:W-:Y:S02]  /*12680*/  FSEL R104, R36, -INF , P0 ;  /* 0xff80000024687808 */ /* 0x000fe40000000000 */
[----:B------:R-:W-:Y:S01]  /*12690*/  IABS R17, R17 ;  /* 0x0000001100117213 */ /* 0x000fe20000000000 */
[----:B------:R-:W-:Y:S01]  /*126a0*/  FFMA.FTZ R43, -R177, R6, R43 ;  /* 0x00000006b12b7223 */ /* 0x000fe2000001012b */
[-C--:B------:R-:W-:Y:S01]  /*126b0*/  ISETP.GE.AND P0, PT, R2, R178.reuse, PT ;  /* 0x000000b20200720c */ /* 0x080fe20003f06270 */
[----:B------:R-:W-:Y:S01]  /*126c0*/  VIADD R6, R182, 0xffffffc0 ;  /* 0xffffffc0b6067836 */ /* 0x000fe20000000000 */
[----:B------:R-:W-:Y:S02]  /*126d0*/  I2FP.F32.S32 R17, R17 ;  /* 0x0000001100117245 */ /* 0x000fe40000201400 */
[----:B------:R-:W-:Y:S01]  /*126e0*/  FSEL R110, R22, -INF , P0 ;  /* 0xff800000166e7808 */ /* 0x000fe20000000000 */
[----:B------:R-:W-:Y:S01]  /*126f0*/  VIADD R22, R183, 0x20 ;  /* 0x00000020b7167836 */ /* 0x000fe20000000000 */
[----:B------:R-:W-:Y:S01]  /*12700*/  ISETP.GE.AND P0, PT, R0, R178, PT ;  /* 0x000000b20000720c */ /* 0x000fe20003f06270 */
[----:B------:R-:W-:Y:S01]  /*12710*/  FFMA.FTZ R40, -R177, R17, R40 ;  /* 0x00000011b1287223 */ /* 0x000fe20000010128 */
[----:B------:R-:W-:Y:S01]  /*12720*/  IABS R6, R6 ;  /* 0x0000000600067213 */ /* 0x000fe20000000000 */
[----:B------:R-:W-:Y:S01]  /*12730*/  VIADD R17, R182, 0x11 ;  /* 0x00000011b6117836 */ /* 0x000fe20000000000 */
[----:B------:R-:W-:Y:S02]  /*12740*/  FSEL R124, R23, -INF , P0 ;  /* 0xff800000177c7808 */ /* 0x000fe40000000000 */
[-C--:B------:R-:W-:Y:S02]  /*12750*/  ISETP.GE.AND P0, PT, R128, R179.reuse, PT ;  /* 0x000000b38000720c */ /* 0x080fe40003f06270 */
        /* <DEDUP_REMOVED lines=8> */
[----:B------:R-:W-:Y:S02]  /*127e0*/  ISETP.GE.AND P0, PT, R127, R178, PT ;  /* 0x000000b27f00720c */ /* 0x000fe40003f06270 */
[----:B------:R-:W-:Y:S02]  /*127f0*/  IABS R6, R6 ;  /* 0x0000000600067213 */ /* 0x000fe40000000000 */
[----:B------:R-:W-:Y:S01]  /*12800*/  FSEL R101, R26, -INF , P0 ;  /* 0xff8000001a657808 */ /* 0x000fe20000000000 */
[----:B------:R-:W-:Y:S01]  /*12810*/  VIADD R26, R183, 0x19 ;  /* 0x00000019b71a7836 */ /* 0x000fe20000000000 */
[----:B------:R-:W-:Y:S02]  /*12820*/  ISETP.GE.AND P0, PT, R122, R178, PT ;  /* 0x000000b27a00720c */ /* 0x000fe40003f06270 */
[----:B------:R-:W-:Y:S02]  /*12830*/  I2FP.F32.S32 R6, R6 ;  /* 0x0000000600067245 */ /* 0x000fe40000201400 */
[----:B------:R-:W-:Y:S02]  /*12840*/  FSEL R41, R27, -INF , P0 ;  /* 0xff8000001b297808 */ /* 0x000fe40000000000 */
[----:B------:R-:W-:Y:S01]  /*12850*/  ISETP.GE.AND P0, PT, R29, R179, PT ;  /* 0x000000b31d00720c */ /* 0x000fe20003f06270 */
[CC--:B------:R-:W-:Y:S01]  /*12860*/  FFMA.FTZ R51, -R177.reuse, R6.reuse, R51 ;  /* 0x00000006b1337223 */ /* 0x0c0fe20000010133 */
[----:B------:R-:W-:Y:S01]  /*12870*/  I2FP.F32.S32 R17, R17 ;  /* 0x0000001100117245 */ /* 0x000fe20000201400 */
[----:B------:R-:W-:Y:S01]  /*12880*/  FFMA.FTZ R45, -R177, R6, R45 ;  /* 0x00000006b12d7223 */ /* 0x000fe2000001012d */
[----:B------:R-:W-:Y:S01]  /*12890*/  FSEL R149, R44, -INF , P0 ;  /* 0xff8000002c957808 */ /* 0x000fe20000000000 */
[----:B------:R-:W-:Y:S01]  /*128a0*/  VIADD R44, R183, 0x11 ;  /* 0x00000011b72c7836 */ /* 0x000fe20000000000 */
[----:B------:R-:W-:Y:S01]  /*128b0*/  IABS R102, R102 ;  /* 0x0000006600667213 */ /* 0x000fe20000000000 */
[----:B------:R-:W-:Y:S01]  /*128c0*/  FFMA.FTZ R30, -R177, R17, R30 ;  /* 0x00000011b11e7223 */ /* 0x000fe2000001011e */
[----:B------:R-:W-:Y:S01]  /*128d0*/  ISETP.GE.AND P0, PT, R112, R179, PT ;  /* 0x000000b37000720c */ /* 0x000fe20003f06270 */
[C---:B------:R-:W-:Y:S01]  /*128e0*/  VIADD R17, R182.reuse, 0x1 ;  /* 0x00000001b6117836 */ /* 0x040fe20000000000 */
[----:B------:R-:W-:Y:S01]  /*128f0*/  I2FP.F32.S32 R102, R102 ;  /* 0x0000006600667245 */ /* 0x000fe20000201400 */
[----:B------:R-:W-:Y:S01]  /*12900*/  VIADD R6, R182, 0xffffffe0 ;  /* 0xffffffe0b6067836 */ /* 0x000fe20000000000 */
[----:B------:R-:W-:Y:S02]  /*12910*/  FSEL R147, R45, -INF , P0 ;  /* 0xff8000002d937808 */ /* 0x000fe40000000000 */
[----:B------:R-:W-:Y:S01]  /*12920*/  ISETP.GE.AND P0, PT, R120, R178, PT ;  /* 0x000000b27800720c */ /* 0x000fe20003f06270 */
[----:B------:R-:W-:Y:S01]  /*12930*/  FFMA.FTZ R31, -R177, R102, R31 ;  /* 0x00000066b11f7223 */ /* 0x000fe2000001011f */
[----:B------:R-:W-:Y:S01]  /*12940*/  IABS R17, R17 ;  /* 0x0000001100117213 */ /* 0x000fe20000000000 */
[----:B------:R-:W-:Y:S01]  /*12950*/  VIADD R102, R183, 0xfffffff9 ;  /* 0xfffffff9b7667836 */ /* 0x000fe20000000000 */
[----:B------:R-:W-:Y:S02]  /*12960*/  FSEL R100, R30, -INF , P0 ;  /* 0xff8000001e647808 */ /* 0x000fe40000000000 */
[----:B------:R-:W-:Y:S02]  /*12970*/  IABS R6, R6 ;  /* 0x0000000600067213 */ /* 0x000fe40000000000 */
[----:B------:R-:W-:Y:S02]  /*12980*/  ISETP.GE.AND P0, PT, R118, R178, PT ;  /* 0x000000b27600720c */ /* 0x000fe40003f06270 */
[----:B------:R-:W-:Y:S02]  /*12990*/  I2FP.F32.S32 R7, R17 ;  /* 0x0000001100077245 */ /* 0x000fe40000201400 */
[----:B------:R-:W-:Y:S02]  /*129a0*/  I2FP.F32.S32 R6, R6 ;  /* 0x0000000600067245 */ /* 0x000fe40000201400 */
[----:B------:R-:W-:Y:S01]  /*129b0*/  FSEL R37, R31, -INF , P0 ;  /* 0xff8000001f257808 */ /* 0x000fe20000000000 */
[C---:B------:R-:W-:Y:S01]  /*129c0*/  FFMA.FTZ R38, -R177.reuse, R7, R38 ;  /* 0x00000007b1267223 */ /* 0x040fe20000010126 */
[-C--:B------:R-:W-:Y:S01]  /*129d0*/  ISETP.GE.AND P0, PT, R40, R179.reuse, PT ;  /* 0x000000b32800720c */ /* 0x080fe20003f06270 */
[C---:B------:R-:W-:Y:S01]  /*129e0*/  FFMA.FTZ R55, -R177.reuse, R6, R55 ;  /* 0x00000006b1377223 */ /* 0x040fe20000010137 */
[----:B------:R-:W-:Y:S01]  /*129f0*/  IABS R10, R10 ;  /* 0x0000000a000a7213 */ /* 0x000fe20000000000 */
[----:B------:R-:W-:Y:S01]  /*12a00*/  FFMA.FTZ R49, -R177, R6, R49 ;  /* 0x00000006b1317223 */ /* 0x000fe20000010131 */
[----:B------:R-:W-:Y:S01]  /*12a10*/  FSEL R48, R48, -INF , P0 ;  /* 0xff80000030307808 */ /* 0x000fe20000000000 */
[----:B------:R-:W-:Y:S01]  /*12a20*/  VIADD R6, R182, 0xffffffd9 ;  /* 0xffffffd9b6067836 */ /* 0x000fe20000000000 */
[----:B------:R-:W-:Y:S01]  /*12a30*/  ISETP.GE.AND P0, PT, R26, R179, PT ;  /* 0x000000b31a00720c */ /* 0x000fe20003f06270 */
[----:B------:R-:W-:Y:S01]  /*12a40*/  VIADD R7, R182, 0xffffffc1 ;  /* 0xffffffc1b6077836 */ /* 0x000fe20000000000 */
[----:B------:R-:W-:Y:S02]  /*12a50*/  IABS R14, R14 ;  /* 0x0000000e000e7213 */ /* 0x000fe40000000000 */
[----:B------:R-:W-:Y:S02]  /*12a60*/  FSEL R139, R49, -INF , P0 ;  /* 0xff800000318b7808 */ /* 0x000fe40000000000 */
[----:B------:R-:W-:Y:S02]  /*12a70*/  IABS R6, R6 ;  /* 0x0000000600067213 */ /* 0x000fe40000000000 */
[----:B------:R-:W-:Y:S02]  /*12a80*/  ISETP.GE.AND P0, PT, R108, R178, PT ;  /* 0x000000b26c00720c */ /* 0x000fe40003f06270 */
[----:B------:R-:W-:Y:S02]  /*12a90*/  IABS R7, R7 ;  /* 0x0000000700077213 */ /* 0x000fe40000000000 */
[----:B------:R-:W-:Y:S02]  /*12aa0*/  I2FP.F32.S32 R6, R6 ;  /* 0x0000000600067245 */ /* 0x000fe40000201400 */
[----:B------:R-:W-:Y:S02]  /*12ab0*/  FSEL R31, R34, -INF , P0 ;  /* 0xff800000221f7808 */ /* 0x000fe40000000000 */
[----:B------:R-:W-:Y:S01]  /*12ac0*/  I2FP.F32.S32 R7, R7 ;  /* 0x0000000700077245 */ /* 0x000fe20000201400 */
[C---:B------:R-:W-:Y:S01]  /*12ad0*/  FFMA.FTZ R52, -R177.reuse, R6, R52 ;  /* 0x00000006b1347223 */ /* 0x040fe20000010134 */
[----:B------:R-:W-:Y:S01]  /*12ae0*/  ISETP.GE.AND P0, PT, R102, R178, PT ;  /* 0x000000b26600720c */ /* 0x000fe20003f06270 */
[C---:B------:R-:W-:Y:S01]  /*12af0*/  FFMA.FTZ R58, -R177.reuse, R6, R58 ;  /* 0x00000006b13a7223 */ /* 0x040fe2000001013a */
[----:B------:R-:W-:Y:S01]  /*12b00*/  I2FP.F32.S32 R14, R14 ;  /* 0x0000000e000e7245 */ /* 0x000fe20000201400 */
[----:B------:R-:W-:Y:S01]  /*12b10*/  FFMA.FTZ R64, -R177, R7, R64 ;  /* 0x00000007b1407223 */ /* 0x000fe20000010140 */
[----:B------:R-:W-:Y:S01]  /*12b20*/  FSEL R27, R35, -INF , P0 ;  /* 0xff800000231b7808 */ /* 0x000fe20000000000 */
[----:B------:R-:W-:Y:S01]  /*12b30*/  VIADD R7, R182, 0xffffffd1 ;  /* 0xffffffd1b6077836 */ /* 0x000fe20000000000 */
[----:B------:R-:W-:Y:S01]  /*12b40*/  I2FP.F32.S32 R10, R10 ;  /* 0x0000000a000a7245 */ /* 0x000fe20000201400 */
[C---:B------:R-:W-:Y:S01]  /*12b50*/  FFMA.FTZ R53, -R177.reuse, R14, R53 ;  /* 0x0000000eb1357223 */ /* 0x040fe20000010135 */
[----:B------:R-:W-:Y:S01]  /*12b60*/  ISETP.GE.AND P0, PT, R22, R179, PT ;  /* 0x000000b31600720c */ /* 0x000fe20003f06270 */
[----:B------:R-:W-:Y:S01]  /*12b70*/  VIADD R6, R182, 0xffffffc9 ;  /* 0xffffffc9b6067836 */ /* 0x000fe20000000000 */
[----:B------:R-:W-:Y:S01]  /*12b80*/  IABS R7, R7 ;  /* 0x0000000700077213 */ /* 0x000fe20000000000 */
[----:B------:R-:W-:Y:S01]  /*12b90*/  FFMA.FTZ R47, -R177, R10, R47 ;  /* 0x0000000ab12f7223 */ /* 0x000fe2000001012f */
[----:B------:R-:W-:Y:S01]  /*12ba0*/  FSEL R52, R52, -INF , P0 ;  /* 0xff80000034347808 */ /* 0x000fe20000000000 */
[----:B------:R-:W-:Y:S01]  /*12bb0*/  VIADD R10, R182, 0xffffffd0 ;  /* 0xffffffd0b60a7836 */ /* 0x000fe20000000000 */
        /* <DEDUP_REMOVED lines=10> */
[----:B------:R-:W-:Y:S01]  /*12c60*/  FSEL R38, R38, -INF , P0 ;  /* 0xff80000026267808 */ /* 0x000fe20000000000 */
[----:B------:R-:W-:Y:S01]  /*12c70*/  VIADD R182, R182, 0x80 ;  /* 0x00000080b6b67836 */ /* 0x000fe20000000000 */
[----:B------:R-:W-:Y:S02]  /*12c80*/  I2FP.F32.S32 R10, R10 ;  /* 0x0000000a000a7245 */ /* 0x000fe40000201400 */
[-C--:B------:R-:W-:Y:S02]  /*12c90*/  ISETP.GE.AND P0, PT, R24, R179.reuse, PT ;  /* 0x000000b31800720c */ /* 0x080fe40003f06270 */
[----:B------:R-:W-:Y:S01]  /*12ca0*/  IABS R6, R6 ;  /* 0x0000000600067213 */ /* 0x000fe20000000000 */
[CC--:B------:R-:W-:Y:S01]  /*12cb0*/  FFMA.FTZ R57, -R177.reuse, R10.reuse, R57 ;  /* 0x0000000ab1397223 */ /* 0x0c0fe20000010139 */
[----:B------:R-:W-:Y:S01]  /*12cc0*/  FSEL R56, R56, -INF , P0 ;  /* 0xff80000038387808 */ /* 0x000fe20000000000 */
[----:B------:R-:W-:Y:S01]  /*12cd0*/  FFMA.FTZ R63, -R177, R10, R63 ;  /* 0x0000000ab13f7223 */ /* 0x000fe2000001013f */
[-C--:B------:R-:W-:Y:S02]  /*12ce0*/  ISETP.GE.AND P0, PT, R7, R179.reuse, PT ;  /* 0x000000b30700720c */ /* 0x080fe40003f06270 */
[----:B------:R-:W-:Y:S02]  /*12cf0*/  I2FP.F32.S32 R6, R6 ;  /* 0x0000000600067245 */ /* 0x000fe40000201400 */
[----:B------:R-:W-:Y:S02]  /*12d00*/  FSEL R115, R57, -INF , P0 ;  /* 0xff80000039737808 */ /* 0x000fe40000000000 */
[----:B------:R-:W-:Y:S01]  /*12d10*/  ISETP.GE.AND P0, PT, R116, R178, PT ;  /* 0x000000b27400720c */ /* 0x000fe20003f06270 */
[-C--:B------:R-:W-:Y:S01]  /*12d20*/  FFMA.FTZ R60, -R177, R6.reuse, R60 ;  /* 0x00000006b13c7223 */ /* 0x080fe2000001013c */
[----:B------:R-:W-:Y:S01]  /*12d30*/  FSEL R17, R103, -INF , !P5 ;  /* 0xff80000067117808 */ /* 0x000fe20006800000 */
[----:B------:R-:W-:Y:S01]  /*12d40*/  FFMA.FTZ R66, -R177, R6, R66 ;  /* 0x00000006b1427223 */ /* 0x000fe20000010142 */
[----:B------:R-:W-:Y:S02]  /*12d50*/  FSEL R42, R42, -INF , P0 ;  /* 0xff8000002a2a7808 */ /* 0x000fe40000000000 */
[-C--:B------:R-:W-:Y:S02]  /*12d60*/  ISETP.GE.AND P0, PT, R106, R178.reuse, PT ;  /* 0x000000b26a00720c */ /* 0x080fe40003f06270 */
        /* <DEDUP_REMOVED lines=8> */
[----:B------:R-:W-:Y:S02]  /*12df0*/  FSEL R34, R61, -INF , P0 ;  /* 0xff8000003d227808 */ /* 0x000fe40000000000 */
        /* <DEDUP_REMOVED lines=20> */
[----:B------:R-:W-:Y:S02]  /*12f40*/  FSEL R58, R58, -INF , P1 ;  /* 0xff8000003a3a7808 */ /* 0x000fe40000800000 */
[----:B------:R-:W-:Y:S02]  /*12f50*/  ISETP.GE.AND P0, PT, R93, R176, PT ;  /* 0x000000b05d00720c */ /* 0x000fe40003f06270 */
[-C--:B------:R-:W-:Y:S02]  /*12f60*/  ISETP.GE.AND P1, PT, R15, R178.reuse, PT ;  /* 0x000000b20f00720c */ /* 0x080fe40003f26270 */
[----:B------:R-:W-:Y:S02]  /*12f70*/  ISETP.GE.AND P5, PT, R14, R179, PT ;  /* 0x000000b30e00720c */ /* 0x000fe40003fa6270 */
[----:B------:R-:W-:Y:S02]  /*12f80*/  FSEL R65, R63, -INF , P1 ;  /* 0xff8000003f417808 */ /* 0x000fe40000800000 */
[----:B------:R-:W-:Y:S02]  /*12f90*/  FSEL R63, R94, -INF , !P6 ;  /* 0xff8000005e3f7808 */ /* 0x000fe40007000000 */
[-C--:B------:R-:W-:Y:S02]  /*12fa0*/  ISETP.GE.AND P6, PT, R93, R171.reuse, PT ;  /* 0x000000ab5d00720c */ /* 0x080fe40003fc6270 */
[-C--:B------:R-:W-:Y:S02]  /*12fb0*/  ISETP.GE.AND P1, PT, R95, R171.reuse, PT ;  /* 0x000000ab5f00720c */ /* 0x080fe40003f26270 */
[----:B------:R-:W-:Y:S02]  /*12fc0*/  FSEL R64, R64, -INF , P5 ;  /* 0xff80000040407808 */ /* 0x000fe40002800000 */
[-C--:B------:R-:W-:Y:S02]  /*12fd0*/  ISETP.GE.AND P5, PT, R26, R178.reuse, PT ;  /* 0x000000b21a00720c */ /* 0x080fe40003fa6270 */
[----:B------:R-:W-:Y:S02]  /*12fe0*/  FSEL R121, R121, -INF , !P0 ;  /* 0xff80000079797808 */ /* 0x000fe40004000000 */
[----:B------:R-:W-:Y:S02]  /*12ff0*/  FSEL R135, R51, -INF , P5 ;  /* 0xff80000033877808 */ /* 0x000fe40002800000 */
[----:B------:R-:W-:Y:S02]  /*13000*/  ISETP.GE.AND P5, PT, R19, R178, PT ;  /* 0x000000b21300720c */ /* 0x000fe40003fa6270 */
        /* <DEDUP_REMOVED lines=62> */
[CC--:B------:R-:W-:Y:S01]  /*133f0*/  ISETP.GE.AND P1, PT, R183.reuse, R176.reuse, PT ;  /* 0x000000b0b700720c */ /* 0x0c0fe20003f26270 */
[----:B------:R-:W-:Y:S01]  /*13400*/  VIADD R183, R183, 0xffffff80 ;  /* 0xffffff80b7b77836 */ /* 0x000fe20000000000 */
        /* <DEDUP_REMOVED lines=49> */
[----:B------:R-:W-:Y:S02]  /*13720*/  FSEL R27, R27, -INF , !P0 ;  /* 0xff8000001b1b7808 */ /* 0x000fe40004000000 */
[-C--:B------:R-:W-:Y:S02]  /*13730*/  ISETP.GE.AND P0, PT, R19, R176.reuse, PT ;  /* 0x000000b01300720c */ /* 0x080fe40003f06270 */
[----:B------:R-:W-:Y:S02]  /*13740*/  FMNMX3.FTZ R0, R0, R31, R27, !PT ;  /* 0x0000001f00007276 */ /* 0x000fe4000781001b */
[----:B------:R-:W-:Y:S02]  /*13750*/  FSEL R131, R131, -INF , !P0 ;  /* 0xff80000083837808 */ /* 0x000fe40004000000 */
[-C--:B------:R-:W-:Y:S02]  /*13760*/  ISETP.GE.AND P0, PT, R24, R176.reuse, PT ;  /* 0x000000b01800720c */ /* 0x080fe40003f06270 */
[----:B------:R-:W-:Y:S02]  /*13770*/  FMNMX3.FTZ R0, R0, R29, R47, !PT ;  /* 0x0000001d00007276 */ /* 0x000fe4000781002f */
[----:B------:R-:W-:Y:S02]  /*13780*/  FSEL R127, R56, -INF , !P0 ;  /* 0xff800000387f7808 */ /* 0x000fe40004000000 */
[-C--:B------:R-:W-:Y:S02]  /*13790*/  ISETP.GE.AND P0, PT, R44, R171.reuse, PT ;  /* 0x000000ab2c00720c */ /* 0x080fe40003f06270 */
[----:B------:R-:W-:Y:S02]  /*137a0*/  FSEL R103, R103, -INF , !P6 ;  /* 0xff80000067677808 */ /* 0x000fe40007000000 */
[----:B------:R-:W-:Y:S02]  /*137b0*/  FSEL R143, R143, -INF , !P0 ;  /* 0xff8000008f8f7808 */ /* 0x000fe40004000000 */
[C---:B------:R-:W-:Y:S02]  /*137c0*/  ISETP.GE.AND P0, PT, R14.reuse, R176, PT ;  /* 0x000000b00e00720c */ /* 0x040fe40003f06270 */
        /* <DEDUP_REMOVED lines=19> */
[----:B------:R-:W-:Y:S01]  /*13900*/  FMNMX3.FTZ R0, R0, R111, R103, !PT ;  /* 0x0000006f00007276 */ /* 0x000fe20007810067 */
[----:B------:R-:W-:Y:S01]  /*13910*/  SHFL.BFLY PT, R195, R2, 0x2, 0x1f ;  /* 0x0c401f0002c37f89 */ /* 0x000fe200000e0000 */
[----:B------:R-:W-:Y:S02]  /*13920*/  FSEL R7, R7, -INF , !P6 ;  /* 0xff80000007077808 */ /* 0x000fe40007000000 */
        /* <DEDUP_REMOVED lines=10> */
[----:B---3--:R-:W-:Y:S04]  /*139d0*/  FMNMX.FTZ R2, R195, R2, !PT ;  /* 0x00000002c3027209 */ /* 0x008fe80007810000 */
[----:B------:R-:W-:Y:S01]  /*139e0*/  FSEL R18, R18, RZ, P0 ;  /* 0x000000ff12127208 */ /* 0x000fe20000000000 */
[----:B------:R-:W-:Y:S01]  /*139f0*/  FMUL.FTZ R34, R3, R2 ;  /* 0x0000000203227220 */ /* 0x000fe20000410000 */
[----:B------:R-:W-:Y:S03]  /*13a00*/  FSETP.NEU.FTZ.AND P1, PT, R2, -INF , PT ;  /* 0xff8000000200780b */ /* 0x000fe60003f3d000 */
[-CC-:B------:R-:W-:Y:S01]  /*13a10*/  FFMA.FTZ R94, R59, R3.reuse, -R18.reuse ;  /* 0x000000033b5e7223 */ /* 0x180fe20000010812 */
[----:B------:R-:W-:Y:S01]  /*13a20*/  FSEL R34, R34, RZ, P1 ;  /* 0x000000ff22227208 */ /* 0x000fe20000800000 */
[-CC-:B------:R-:W-:Y:S01]  /*13a30*/  FFMA.FTZ R98, R91, R3.reuse, -R18.reuse ;  /* 0x000000035b627223 */ /* 0x180fe20000010812 */
[-CC-:B------:R-:W-:Y:S01]  /*13a40*/  FFMA.FTZ R91, R41, R3.reuse, -R18.reuse ;  /* 0x00000003295b7223 */ /* 0x180fe20000010812 */
[-CC-:B------:R-:W-:Y:S01]  /*13a50*/  FFMA.FTZ R106, R119, R3.reuse, -R18.reuse ;  /* 0x00000003776a7223 */ /* 0x180fe20000010812 */
[-C--:B------:R-:W-:Y:S01]  /*13a60*/  FFMA.FTZ R102, R105, R3.reuse, -R18 ;  /* 0x0000000369667223 */ /* 0x080fe20000010812 */
[----:B------:R-:W-:Y:S01]  /*13a70*/  MUFU.EX2 R94, R94 ;  /* 0x0000005e005e7308 */ /* 0x000fe20000000800 */
[-CC-:B------:R-:W-:Y:S01]  /*13a80*/  FFMA.FTZ R92, R55, R3.reuse, -R34.reuse ;  /* 0x00000003375c7223 */ /* 0x180fe20000010822 */
[-C--:B------:R-:W-:Y:S01]  /*13a90*/  FFMA.FTZ R96, R63, R3.reuse, -R34 ;  /* 0x000000033f607223 */ /* 0x080fe20000010822 */
[-CC-:B------:R-:W-:Y:S01]  /*13aa0*/  FFMA.FTZ R105, R93, R3.reuse, -R18.reuse ;  /* 0x000000035d697223 */ /* 0x180fe20000010812 */
[-C--:B------:R-:W-:Y:S01]  /*13ab0*/  FFMA.FTZ R93, R53, R3.reuse, -R18 ;  /* 0x00000003355d7223 */ /* 0x080fe20000010812 */
[-CC-:B------:R-:W-:Y:S01]  /*13ac0*/  FFMA.FTZ R100, R95, R3.reuse, -R34.reuse ;  /* 0x000000035f647223 */ /* 0x180fe20000010822 */
[-CC-:B------:R-:W-:Y:S01]  /*13ad0*/  FFMA.FTZ R95, R57, R3.reuse, -R34.reuse ;  /* 0x00000003395f7223 */ /* 0x180fe20000010822 */
[-CC-:B------:R-:W-:Y:S03]  /*13ae0*/  FFMA.FTZ R64, R35, R3.reuse, -R34.reuse ;  /* 0x0000000323407223 */ /* 0x180fe60000010822 */
[----:B------:R-:W-:Y:S01]  /*13af0*/  MUFU.EX2 R106, R106 ;  /* 0x0000006a006a7308 */ /* 0x000fe20000000800 */
[-C--:B------:R-:W-:Y:S01]  /*13b00*/  FFMA.FTZ R35, R17, R3.reuse, -R34 ;  /* 0x0000000311237223 */ /* 0x080fe20000010822 */
[----:B------:R-:W-:Y:S01]  /*13b10*/  LEA R17, R154, UR6, 0x1 ;  /* 0x000000069a117c11 */ /* 0x000fe2000f8e08ff */
[-C--:B------:R-:W-:Y:S01]  /*13b20*/  FFMA.FTZ R90, R51, R3.reuse, -R18 ;  /* 0x00000003335a7223 */ /* 0x080fe20000010812 */
[-C--:B------:R-:W-:Y:S01]  /*13b30*/  FFMA.FTZ R88, R49, R3.reuse, -R34 ;  /* 0x0000000331587223 */ /* 0x080fe20000010822 */
[-CC-:B------:R-:W-:Y:S01]  /*13b40*/  FFMA.FTZ R66, R37, R3.reuse, -R18.reuse ;  /* 0x0000000325427223 */ /* 0x180fe20000010812 */
[-C--:B------:R-:W-:Y:S01]  /*13b50*/  FFMA.FTZ R37, R31, R3.reuse, -R18 ;  /* 0x000000031f257223 */ /* 0x080fe20000010812 */
[----:B------:R-:W-:Y:S03]  /*13b60*/  LDSM.16.MT88.4 R56, [R17+0x3400] ;  /* 0x003400001138783b */ /* 0x000fe60000004200 */
[----:B------:R-:W-:Y:S01]  /*13b70*/  MUFU.EX2 R102, R102 ;  /* 0x0000006600667308 */ /* 0x000fe20000000800 */
[----:B------:R-:W-:Y:S02]  /*13b80*/  VIADD R24, R17, 0x3000 ;  /* 0x0000300011187836 */ /* 0x000fe40000000000 */
[-CC-:B------:R-:W-:Y:S01]  /*13b90*/  FFMA.FTZ R104, R109, R3.reuse, -R34.reuse ;  /* 0x000000036d687223 */ /* 0x180fe20000010822 */
[-C--:B------:R-:W-:Y:S01]  /*13ba0*/  FFMA.FTZ R109, R99, R3.reuse, -R34 ;  /* 0x00000003636d7223 */ /* 0x080fe20000010822 */
[-C--:B------:R-:W-:Y:S01]  /*13bb0*/  FFMA.FTZ R99, R61, R3.reuse, -R18 ;  /* 0x000000033d637223 */ /* 0x080fe20000010812 */
[-C--:B------:R-:W-:Y:S01]  /*13bc0*/  FFMA.FTZ R119, R113, R3.reuse, -R34 ;  /* 0x0000000371777223 */ /* 0x080fe20000010822 */
[-C--:B------:R-:W-:Y:S01]  /*13bd0*/  FFMA.FTZ R113, R107, R3.reuse, -R18 ;  /* 0x000000036b717223 */ /* 0x080fe20000010812 */
[-CC-:B------:R-:W-:Y:S02]  /*13be0*/  FFMA.FTZ R107, R67, R3.reuse, -R34.reuse ;  /* 0x00000003436b7223 */ /* 0x180fe40000010822 */
[----:B------:R-:W-:Y:S01]  /*13bf0*/  MUFU.EX2 R104, R104 ;  /* 0x0000006800687308 */ /* 0x000fe20000000800 */
[-CC-:B------:R-:W-:Y:S01]  /*13c00*/  FFMA.FTZ R67, R43, R3.reuse, -R34.reuse ;  /* 0x000000032b437223 */ /* 0x180fe20000010822 */
[----:B------:R-:W-:Y:S01]  /*13c10*/  FSEL R15, R2, RZ, P1 ;  /* 0x000000ff020f7208 */ /* 0x000fe20000800000 */
[----:B------:R-:W1:Y:S01]  /*13c20*/  LDSM.16.MT88.4 R40, [R17+0x3000] ;  /* 0x003000001128783b */ /* 0x000e620000004200 */
[-C--:B------:R-:W-:Y:S01]  /*13c30*/  FFMA.FTZ R108, R123, R3.reuse, -R34 ;  /* 0x000000037b6c7223 */ /* 0x080fe20000010822 */
[-C--:B------:R-:W-:Y:S01]  /*13c40*/  FFMA.FTZ R123, R10, R3.reuse, -R18 ;  /* 0x000000030a7b7223 */ /* 0x080fe20000010812 */
[----:B------:R-:W-:Y:S01]  /*13c50*/  FSEL R10, R0, RZ, P0 ;  /* 0x000000ff000a7208 */ /* 0x000fe20000000000 */
[----:B------:R-:W-:Y:S03]  /*13c60*/  FADD.FTZ R14, -R15, R86 ;  /* 0x000000560f0e7221 */ /* 0x000fe60000010100 */
[----:B------:R-:W-:Y:S01]  /*13c70*/  MUFU.EX2 R119, R119 ;  /* 0x0000007700777308 */ /* 0x000fe20000000800 */
[-CC-:B------:R-:W-:Y:S01]  /*13c80*/  FFMA.FTZ R114, R193, R3.reuse, -R34.reuse ;  /* 0x00000003c1727223 */ /* 0x180fe20000010822 */
[-CC-:B------:R-:W-:Y:S01]  /*13c90*/  FFMA.FTZ R112, R191, R3.reuse, -R34.reuse ;  /* 0x00000003bf707223 */ /* 0x180fe20000010822 */
[----:B------:R-:W-:Y:S01]  /*13ca0*/  FADD.FTZ R10, -R10, R87 ;  /* 0x000000570a0a7221 */ /* 0x000fe20000010100 */
[----:B------:R-:W-:Y:S01]  /*13cb0*/  FMUL.FTZ R11, R3, R14 ;  /* 0x0000000e030b7220 */ /* 0x000fe20000410000 */
[----:B------:R-:W-:Y:S02]  /*13cc0*/  VIADD R14, R17, 0x3020 ;  /* 0x00003020110e7836 */ /* 0x000fe40000000000 */
[-C--:B------:R-:W-:Y:S01]  /*13cd0*/  FFMA.FTZ R121, R121, R3.reuse, -R34 ;  /* 0x0000000379797223 */ /* 0x080fe20000010822 */
[----:B------:R-:W-:Y:S02]  /*13ce0*/  @P2 VIADD R14, R24, 0xffffffe0 ;  /* 0xffffffe0180e2836 */ /* 0x000fe40000000000 */
[----:B------:R-:W-:Y:S01]  /*13cf0*/  MUFU.EX2 R114, R114 ;  /* 0x0000007200727308 */ /* 0x000fe20000000800 */
[----:B------:R-:W-:Y:S01]  /*13d00*/  FMUL.FTZ R15, R3, R10 ;  /* 0x0000000a030f7220 */ /* 0x000fe20000410000 */
[-CC-:B------:R-:W-:Y:S01]  /*13d10*/  FFMA.FTZ R110, R189, R3.reuse, -R18.reuse ;  /* 0x00000003bd6e7223 */ /* 0x180fe20000010812 */
[-CC-:B------:R-:W-:Y:S01]  /*13d20*/  FFMA.FTZ R117, R117, R3.reuse, -R18.reuse ;  /* 0x0000000375757223 */ /* 0x180fe20000010812 */
[----:B------:R-:W2:Y:S01]  /*13d30*/  LDSM.16.MT88.4 R52, [R14] ;  /* 0x000000000e34783b */ /* 0x000ea20000004200 */
[-C--:B------:R-:W-:Y:S01]  /*13d40*/  FFMA.FTZ R27, R27, R3.reuse, -R18 ;  /* 0x000000031b1b7223 */ /* 0x080fe20000010812 */
[-CC-:B------:R-:W-:Y:S01]  /*13d50*/  FFMA.FTZ R38, R25, R3.reuse, -R34.reuse ;  /* 0x0000000319267223 */ /* 0x180fe20000010822 */
[-C--:B------:R-:W-:Y:S03]  /*13d60*/  FFMA.FTZ R23, R23, R3.reuse, -R34 ;  /* 0x0000000317177223 */ /* 0x080fe60000010822 */
[----:B------:R-:W3:Y:S01]  /*13d70*/  MUFU.EX2 R112, R112 ;  /* 0x0000007000707308 */ /* 0x000ee20000000800 */
[-C--:B------:R-:W-:Y:S01]  /*13d80*/  FFMA.FTZ R116, R135, R3.reuse, -R18 ;  /* 0x0000000387747223 */ /* 0x080fe20000010812 */
[-CC-:B------:R-:W-:Y:S01]  /*13d90*/  FFMA.FTZ R87, R133, R3.reuse, -R34.reuse ;  /* 0x0000000385577223 */ /* 0x180fe20000010822 */
[----:B------:R-:W-:Y:S01]  /*13da0*/  ISETP.GT.AND P0, PT, R181, R160, PT ;  /* 0x000000a0b500720c */ /* 0x000fe20003f04270 */
[----:B------:R-:W4:Y:S01]  /*13db0*/  LDSM.16.MT88.4 R60, [R14+0x400] ;  /* 0x000400000e3c783b */ /* 0x000f220000004200 */
[-C--:B------:R-:W-:Y:S01]  /*13dc0*/  FFMA.FTZ R118, R131, R3.reuse, -R34 ;  /* 0x0000000383767223 */ /* 0x080fe20000010822 */
[-CC-:B------:R-:W-:Y:S01]  /*13dd0*/  FFMA.FTZ R120, R129, R3.reuse, -R18.reuse ;  /* 0x0000000381787223 */ /* 0x180fe20000010812 */
[-CC-:B------:R-:W-:Y:S03]  /*13de0*/  FFMA.FTZ R125, R125, R3.reuse, -R18.reuse ;  /* 0x000000037d7d7223 */ /* 0x180fe60000010812 */
[----:B------:R-:W-:Y:S01]  /*13df0*/  MUFU.EX2 R121, R121 ;  /* 0x0000007900797308 */ /* 0x000fe20000000800 */
[-C--:B------:R-:W-:Y:S01]  /*13e00*/  FFMA.FTZ R103, R103, R3.reuse, -R18 ;  /* 0x0000000367677223 */ /* 0x080fe20000010812 */
[-C--:B------:R-:W-:Y:S01]  /*13e10*/  FFMA.FTZ R127, R127, R3.reuse, -R34 ;  /* 0x000000037f7f7223 */ /* 0x080fe20000010822 */
[-C--:B------:R-:W-:Y:S01]  /*13e20*/  FFMA.FTZ R111, R111, R3.reuse, -R18 ;  /* 0x000000036f6f7223 */ /* 0x080fe20000010812 */
[-CC-:B------:R-:W-:Y:S01]  /*13e30*/  FFMA.FTZ R101, R101, R3.reuse, -R34.reuse ;  /* 0x0000000365657223 */ /* 0x180fe20000010822 */
[-C--:B------:R-:W-:Y:S01]  /*13e40*/  FFMA.FTZ R97, R97, R3.reuse, -R34 ;  /* 0x0000000361617223 */ /* 0x080fe20000010822 */
[-CC-:B------:R-:W-:Y:S01]  /*13e50*/  FFMA.FTZ R89, R89, R3.reuse, -R18.reuse ;  /* 0x0000000359597223 */ /* 0x180fe20000010812 */
[-C--:B------:R-:W-:Y:S03]  /*13e60*/  FFMA.FTZ R65, R65, R3.reuse, -R18 ;  /* 0x0000000341417223 */ /* 0x080fe60000010812 */
[----:B------:R-:W5:Y:S01]  /*13e70*/  MUFU.EX2 R108, R108 ;  /* 0x0000006c006c7308 */ /* 0x000f620000000800 */
[----:B---3--:R-:W-:Y:S01]  /*13e80*/  F2FP.F16.F32.PACK_AB R48, R112, R114 ;  /* 0x000000727030723e */ /* 0x008fe200000000ff */
[-C--:B------:R-:W-:Y:S01]  /*13e90*/  FFMA.FTZ R19, R19, R3.reuse, -R34 ;  /* 0x0000000313137223 */ /* 0x080fe20000010822 */
[--C-:B------:R-:W-:Y:S07]  /*13ea0*/  FFMA.FTZ R7, R7, R3, -R18.reuse ;  /* 0x0000000307077223 */ /* 0x100fee0000010812 */
[----:B------:R-:W-:Y:S10]  /*13eb0*/  MUFU.EX2 R123, R123 ;  /* 0x0000007b007b7308 */ /* 0x000ff40000000800 */
[----:B------:R-:W3:Y:S01]  /*13ec0*/  MUFU.EX2 R110, R110 ;  /* 0x0000006e006e7308 */ /* 0x000ee20000000800 */
[----:B-----5:R-:W-:Y:S09]  /*13ed0*/  F2FP.F16.F32.PACK_AB R50, R108, R121 ;  /* 0x000000796c32723e */ /* 0x020ff200000000ff */
[----:B------:R-:W5:Y:S10]  /*13ee0*/  MUFU.EX2 R117, R117 ;  /* 0x0000007500757308 */ /* 0x000f740000000800 */
[----:B------:R-:W-:Y:S01]  /*13ef0*/  MUFU.EX2 R86, R27 ;  /* 0x0000001b00567308 */ /* 0x000fe20000000800 */
[----:B---3--:R-:W-:Y:S09]  /*13f00*/  F2FP.F16.F32.PACK_AB R49, R110, R123 ;  /* 0x0000007b6e31723e */ /* 0x008ff200000000ff */
[----:B------:R-:W3:Y:S01]  /*13f10*/  MUFU.EX2 R11, R11 ;  /* 0x0000000b000b7308 */ /* 0x000ee20000000800 */
[----:B-----5:R-:W-:Y:S09]  /*13f20*/  F2FP.F16.F32.PACK_AB R51, R106, R117 ;  /* 0x000000756a33723e */ /* 0x020ff200000000ff */
[----:B------:R-:W5:Y:S10]  /*13f30*/  MUFU.EX2 R10, R15 ;  /* 0x0000000f000a7308 */ /* 0x000f740000000800 */
[----:B------:R-:W4:Y:S01]  /*13f40*/  MUFU.EX2 R113, R113 ;  /* 0x0000007100717308 */ /* 0x000f220000000800 */
[C---:B---3--:R-:W-:Y:S01]  /*13f50*/  FMUL.FTZ R28, R11.reuse, R76 ;  /* 0x0000004c0b1c7220 */ /* 0x048fe20000410000 */
[C---:B------:R-:W-:Y:S01]  /*13f60*/  FMUL.FTZ R44, R11.reuse, R68 ;  /* 0x000000440b2c7220 */ /* 0x040fe20000410000 */
[C---:B------:R-:W-:Y:S01]  /*13f70*/  FMUL.FTZ R24, R11.reuse, R80 ;  /* 0x000000500b187220 */ /* 0x040fe20000410000 */
[----:B------:R-:W-:Y:S01]  /*13f80*/  FMUL.FTZ R25, R11, R81 ;  /* 0x000000510b197220 */ /* 0x000fe20000410000 */
[-CC-:B------:R-:W-:Y:S01]  /*13f90*/  FFMA.FTZ R80, R47, R3.reuse, -R18.reuse ;  /* 0x000000032f507223 */ /* 0x180fe20000010812 */
[-C--:B------:R-:W-:Y:S01]  /*13fa0*/  FFMA.FTZ R68, R151, R3.reuse, -R18 ;  /* 0x0000000397447223 */ /* 0x080fe20000010812 */
[----:B------:R-:W-:Y:S03]  /*13fb0*/  FFMA.FTZ R81, R139, R3, -R34 ;  /* 0x000000038b517223 */ /* 0x000fe60000010822 */
[----:B------:R-:W-:Y:S01]  /*13fc0*/  MUFU.EX2 R109, R109 ;  /* 0x0000006d006d7308 */ /* 0x000fe20000000800 */
[C---:B-----5:R-:W-:Y:S01]  /*13fd0*/  FMUL.FTZ R30, R10.reuse, R78 ;  /* 0x0000004e0a1e7220 */ /* 0x060fe20000410000 */
[C---:B------:R-:W-:Y:S01]  /*13fe0*/  FMUL.FTZ R31, R10.reuse, R79 ;  /* 0x0000004f0a1f7220 */ /* 0x040fe20000410000 */
[----:B------:R-:W-:Y:S01]  /*13ff0*/  FFMA.FTZ R15, R29, R3, -R18 ;  /* 0x000000031d0f7223 */ /* 0x000fe20000010812 */
[----:B------:R-:W-:Y:S01]  /*14000*/  FMUL.FTZ R29, R11, R77 ;  /* 0x0000004d0b1d7220 */ /* 0x000fe20000410000 */
[C---:B------:R-:W-:Y:S01]  /*14010*/  FMUL.FTZ R46, R10.reuse, R70 ;  /* 0x000000460a2e7220 */ /* 0x040fe20000410000 */
[----:B------:R-:W-:Y:S01]  /*14020*/  LDSM.16.MT88.4 R76, [R17+0x4c00] ;  /* 0x004c0000114c783b */ /* 0x000fe20000004200 */
[C---:B------:R-:W-:Y:S03]  /*14030*/  FMUL.FTZ R47, R10.reuse, R71 ;  /* 0x000000470a2f7220 */ /* 0x040fe60000410000 */
[----:B------:R-:W3:Y:S01]  /*14040*/  MUFU.EX2 R100, R100 ;  /* 0x0000006400647308 */ /* 0x000ee20000000800 */
[C---:B------:R-:W-:Y:S01]  /*14050*/  FMUL.FTZ R26, R10.reuse, R82 ;  /* 0x000000520a1a7220 */ /* 0x040fe20000410000 */
[C---:B------:R-:W-:Y:S01]  /*14060*/  FMUL.FTZ R27, R10.reuse, R83 ;  /* 0x000000530a1b7220 */ /* 0x040fe20000410000 */
[--C-:B------:R-:W-:Y:S01]  /*14070*/  FFMA.FTZ R71, R187, R3, -R34.reuse ;  /* 0x00000003bb477223 */ /* 0x100fe20000010822 */
[C---:B------:R-:W-:Y:S01]  /*14080*/  FFMA.FTZ R123, R10.reuse, R185, R123 ;  /* 0x000000b90a7b7223 */ /* 0x040fe2000001007b */
[-CC-:B------:R-:W-:Y:S01]  /*14090*/  FFMA.FTZ R70, R149, R3.reuse, -R34.reuse ;  /* 0x0000000395467223 */ /* 0x180fe20000010822 */
[-C--:B------:R-:W-:Y:S01]  /*140a0*/  FFMA.FTZ R82, R141, R3.reuse, -R34 ;  /* 0x000000038d527223 */ /* 0x080fe20000010822 */
[----:B------:R-:W-:Y:S03]  /*140b0*/  FFMA.FTZ R83, R137, R3, -R18 ;  /* 0x0000000389537223 */ /* 0x000fe60000010812 */
        /* <DEDUP_REMOVED lines=8> */
[----:B------:R-:W-:Y:S01]  /*14140*/  FFMA.FTZ R72, R45, R3, -R34 ;  /* 0x000000032d487223 */ /* 0x000fe20000010822 */
[----:B------:R-:W-:Y:S03]  /*14150*/  FMUL.FTZ R45, R11, R69 ;  /* 0x000000450b2d7220 */ /* 0x000fe60000410000 */
[----:B------:R-:W-:Y:S01]  /*14160*/  MUFU.EX2 R107, R107 ;  /* 0x0000006b006b7308 */ /* 0x000fe20000000800 */
[----:B------:R-:W-:Y:S01]  /*14170*/  FADD.FTZ R110, R110, R123 ;  /* 0x0000007b6e6e7221 */ /* 0x000fe20000010000 */
[-C--:B------:R-:W-:Y:S01]  /*14180*/  FFMA.FTZ R69, R163, R3.reuse, -R18 ;  /* 0x00000003a3457223 */ /* 0x080fe20000010812 */
[-C--:B------:R-:W-:Y:S01]  /*14190*/  FFMA.FTZ R73, R147, R3.reuse, -R34 ;  /* 0x0000000393497223 */ /* 0x080fe20000010822 */
[C---:B--2---:R-:W-:Y:S03]  /*141a0*/  HMMA.16816.F32 R40, R48.reuse, R52, R40 ;  /* 0x000000343028723c */ /* 0x044fe60000001828 */
[----:B------:R-:W-:Y:S03]  /*141b0*/  FADD.FTZ R117, R117, R110 ;  /* 0x0000006e75757221 */ /* 0x000fe60000010000 */
[----:B------:R-:W2:Y:S01]  /*141c0*/  MUFU.EX2 R96, R96 ;  /* 0x0000006000607308 */ /* 0x000ea20000000800 */
[-CC-:B------:R-:W-:Y:S01]  /*141d0*/  FFMA.FTZ R75, R145, R3.reuse, -R18.reuse ;  /* 0x00000003914b7223 */ /* 0x180fe20000010812 */
[----:B------:R-:W-:Y:S01]  /*141e0*/  FFMA.FTZ R74, R143, R3, -R18 ;  /* 0x000000038f4a7223 */ /* 0x000fe20000010812 */
[----:B------:R-:W-:Y:S01]  /*141f0*/  FFMA.FTZ R114, R11, R184, R114 ;  /* 0x000000b80b727223 */ /* 0x000fe20000010072 */
[----:B------:R-:W-:Y:S01]  /*14200*/  HMMA.16816.F32 R44, R48, R54, R44 ;  /* 0x00000036302c723c */ /* 0x000fe2000000182c */
[----:B------:R-:W5:Y:S02]  /*14210*/  LDSM.16.MT88.4 R52, [R17+0x3800] ;  /* 0x003800001134783b */ /* 0x000f640000004200 */
[----:B------:R-:W-:Y:S03]  /*14220*/  F2FP.F16.F32.PACK_AB R48, R104, R119 ;  /* 0x000000776830723e */ /* 0x000fe600000000ff */
[----:B------:R-:W2:Y:S01]  /*14230*/  MUFU.EX2 R99, R99 ;  /* 0x0000006300637308 */ /* 0x000ea20000000800 */
[----:B----4-:R-:W-:Y:S01]  /*14240*/  F2FP.F16.F32.PACK_AB R49, R102, R113 ;  /* 0x000000716631723e */ /* 0x010fe200000000ff */
[----:B------:R-:W-:Y:S01]  /*14250*/  FADD.FTZ R114, R112, R114 ;  /* 0x0000007270727221 */ /* 0x000fe20000010000 */
[----:B---3--:R-:W-:Y:S01]  /*14260*/  F2FP.F16.F32.PACK_AB R50, R100, R109 ;  /* 0x0000006d6432723e */ /* 0x008fe200000000ff */
[----:B------:R-:W-:Y:S01]  /*14270*/  FFMA.FTZ R10, R115, R3, -R34 ;  /* 0x00000003730a7223 */ /* 0x000fe20000010822 */
[----:B-1----:R-:W-:Y:S01]  /*14280*/  F2FP.F16.F32.PACK_AB R51, R98, R105 ;  /* 0x000000696233723e */ /* 0x002fe200000000ff */
[----:B------:R-:W-:Y:S01]  /*14290*/  FADD.FTZ R121, R121, R114 ;  /* 0x0000007279797221 */ /* 0x000fe20000010000 */
[-C--:B------:R-:W-:Y:S03]  /*142a0*/  FFMA.FTZ R34, R22, R3.reuse, -R34 ;  /* 0x0000000316227223 */ /* 0x080fe60000010822 */
[----:B------:R-:W-:Y:S01]  /*142b0*/  MUFU.EX2 R95, R95 ;  /* 0x0000005f005f7308 */ /* 0x000fe20000000800 */
[----:B------:R-:W-:Y:S01]  /*142c0*/  FFMA.FTZ R18, R6, R3, -R18 ;  /* 0x0000000306127223 */ /* 0x000fe20000010812 */
[----:B------:R-:W-:Y:S01]  /*142d0*/  FADD.FTZ R108, R108, R121 ;  /* 0x000000796c6c7221 */ /* 0x000fe20000010000 */
[C---:B------:R-:W-:Y:S03]  /*142e0*/  HMMA.16816.F32 R24, R48.reuse, R56, R24 ;  /* 0x000000383018723c */ /* 0x040fe60000001818 */
[----:B------:R-:W-:Y:S04]  /*142f0*/  FADD.FTZ R119, R119, R108 ;  /* 0x0000006c77777221 */ /* 0x000fe80000010000 */
[----:B------:R-:W1:Y:S01]  /*14300*/  MUFU.EX2 R92, R92 ;  /* 0x0000005c005c7308 */ /* 0x000e620000000800 */
[----:B------:R-:W-:Y:S01]  /*14310*/  FADD.FTZ R104, R104, R119 ;  /* 0x0000007768687221 */ /* 0x000fe20000010000 */
[C---:B------:R-:W-:Y:S01]  /*14320*/  HMMA.16816.F32 R28, R48.reuse, R58, R28 ;  /* 0x0000003a301c723c */ /* 0x040fe2000000181c */
[----:B------:R-:W3:Y:S02]  /*14330*/  LDSM.16.MT88.4 R56, [R14+0x800] ;  /* 0x000800000e38783b */ /* 0x000ee40000004200 */
[----:B------:R-:W-:Y:S05]  /*14340*/  FADD.FTZ R109, R109, R104 ;  /* 0x000000686d6d7221 */ /* 0x000fea0000010000 */
[----:B------:R-:W-:Y:S01]  /*14350*/  MUFU.EX2 R93, R93 ;  /* 0x0000005d005d7308 */ /* 0x000fe20000000800 */
[----:B------:R-:W-:Y:S01]  /*14360*/  FADD.FTZ R100, R100, R109 ;  /* 0x0000006d64647221 */ /* 0x000fe20000010000 */
[C---:B------:R-:W-:Y:S08]  /*14370*/  HMMA.16816.F32 R40, R48.reuse, R60, R40 ;  /* 0x0000003c3028723c */ /* 0x040ff00000001828 */
[----:B------:R-:W4:Y:S01]  /*14380*/  MUFU.EX2 R90, R90 ;  /* 0x0000005a005a7308 */ /* 0x000f220000000800 */
[----:B------:R-:W-:Y:S01]  /*14390*/  HMMA.16816.F32 R44, R48, R62, R44 ;  /* 0x0000003e302c723c */ /* 0x000fe2000000182c */
[----:B------:R-:W3:Y:S02]  /*143a0*/  LDSM.16.MT88.4 R60, [R17+0x3c00] ;  /* 0x003c0000113c783b */ /* 0x000ee40000004200 */
[----:B--2---:R-:W-:Y:S06]  /*143b0*/  F2FP.F16.F32.PACK_AB R48, R96, R107 ;  /* 0x0000006b6030723e */ /* 0x004fec00000000ff */
[----:B------:R-:W-:Y:S01]  /*143c0*/  MUFU.EX2 R88, R88 ;  /* 0x0000005800587308 */ /* 0x000fe20000000800 */
[----:B------:R-:W-:Y:S01]  /*143d0*/  F2FP.F16.F32.PACK_AB R49, R94, R99 ;  /* 0x000000635e31723e */ /* 0x000fe200000000ff */
[----:B------:R-:W-:Y:S01]  /*143e0*/  FADD.FTZ R107, R107, R100 ;  /* 0x000000646b6b7221 */ /* 0x000fe20000010000 */
[----:B-1----:R-:W-:Y:S03]  /*143f0*/  F2FP.F16.F32.PACK_AB R50, R92, R95 ;  /* 0x0000005f5c32723e */ /* 0x002fe600000000ff */
[----:B------:R-:W-:Y:S04]  /*14400*/  FADD.FTZ R96, R96, R107 ;  /* 0x0000006b60607221 */ /* 0x000fe80000010000 */
[----:B------:R-:W1:Y:S01]  /*14410*/  MUFU.EX2 R67, R67 ;  /* 0x0000004300437308 */ /* 0x000e620000000800 */
[----:B----4-:R-:W-:Y:S09]  /*14420*/  F2FP.F16.F32.PACK_AB R51, R90, R93 ;  /* 0x0000005d5a33723e */ /* 0x010ff200000000ff */
[----:B------:R-:W-:Y:S01]  /*14430*/  MUFU.EX2 R91, R91 ;  /* 0x0000005b005b7308 */ /* 0x000fe20000000800 */
[C---:B-----5:R-:W-:Y:S09]  /*14440*/  HMMA.16816.F32 R24, R48.reuse, R52, R24 ;  /* 0x000000343018723c */ /* 0x060ff20000001818 */
[----:B------:R-:W2:Y:S01]  /*14450*/  MUFU.EX2 R66, R66 ;  /* 0x0000004200427308 */ /* 0x000ea20000000800 */
[C---:B------:R-:W-:Y:S01]  /*14460*/  HMMA.16816.F32 R28, R48.reuse, R54, R28 ;  /* 0x00000036301c723c */ /* 0x040fe2000000181c */
[----:B------:R-:W4:Y:S08]  /*14470*/  LDSM.16.MT88.4 R52, [R14+0xc00] ;  /* 0x000c00000e34783b */ /* 0x000f300000004200 */
[----:B------:R-:W-:Y:S01]  /*14480*/  MUFU.EX2 R64, R64 ;  /* 0x0000004000407308 */ /* 0x000fe20000000800 */
[C---:B---3--:R-:W-:Y:S09]  /*14490*/  HMMA.16816.F32 R40, R48.reuse, R56, R40 ;  /* 0x000000383028723c */ /* 0x048ff20000001828 */
[----:B------:R-:W3:Y:S01]  /*144a0*/  MUFU.EX2 R35, R35 ;  /* 0x0000002300237308 */ /* 0x000ee20000000800 */
[----:B------:R-:W-:Y:S01]  /*144b0*/  HMMA.16816.F32 R44, R48, R58, R44 ;  /* 0x0000003a302c723c */ /* 0x000fe2000000182c */
[----:B------:R-:W5:Y:S02]  /*144c0*/  LDSM.16.MT88.4 R56, [R17+0x4000] ;  /* 0x004000001138783b */ /* 0x000f640000004200 */
[----:B-1----:R-:W-:Y:S02]  /*144d0*/  F2FP.F16.F32.PACK_AB R48, R67, R88 ;  /* 0x000000584330723e */ /* 0x002fe400000000ff */
[----:B--2---:R-:W-:Y:S04]  /*144e0*/  F2FP.F16.F32.PACK_AB R49, R66, R91 ;  /* 0x0000005b4231723e */ /* 0x004fe800000000ff */
[----:B------:R-:W1:Y:S10]  /*144f0*/  MUFU.EX2 R37, R37 ;  /* 0x0000002500257308 */ /* 0x000e740000000800 */
[----:B------:R-:W-:Y:S01]  /*14500*/  MUFU.EX2 R38, R38 ;  /* 0x0000002600267308 */ /* 0x000fe20000000800 */
[----:B---3--:R-:W-:Y:S09]  /*14510*/  F2FP.F16.F32.PACK_AB R50, R35, R64 ;  /* 0x000000402332723e */ /* 0x008ff200000000ff */
        /* <DEDUP_REMOVED lines=24> */
[C---:B------:R-:W-:Y:S03]  /*146a0*/  HMMA.16816.F32 R28, R48.reuse, R58, R28 ;  /* 0x0000003a301c723c */ /* 0x040fe6000000181c */
[----:B------:R-:W-:Y:S02]  /*146b0*/  FADD.FTZ R113, R113, R56 ;  /* 0x0000003871717221 */ /* 0x000fe40000010000 */
[----:B------:R-:W4:Y:S04]  /*146c0*/  LDSM.16.MT88.4 R56, [R14+0x1400] ;  /* 0x001400000e38783b */ /* 0x000f280000004200 */
[----:B------:R-:W-:Y:S01]  /*146d0*/  MUFU.EX2 R82, R82 ;  /* 0x0000005200527308 */ /* 0x000fe20000000800 */
[C---:B---3--:R-:W-:Y:S03]  /*146e0*/  HMMA.16816.F32 R40, R48.reuse, R60, R40 ;  /* 0x0000003c3028723c */ /* 0x048fe60000001828 */
[----:B------:R-:W-:Y:S06]  /*146f0*/  FADD.FTZ R102, R102, R113 ;  /* 0x0000007166667221 */ /* 0x000fec0000010000 */
[----:B------:R-:W3:Y:S01]  /*14700*/  MUFU.EX2 R81, R81 ;  /* 0x0000005100517308 */ /* 0x000ee20000000800 */
[----:B------:R-:W-:Y:S03]  /*14710*/  HMMA.16816.F32 R44, R48, R62, R44 ;  /* 0x0000003e302c723c */ /* 0x000fe6000000182c */
[----:B------:R-:W-:Y:S01]  /*14720*/  FADD.FTZ R105, R105, R102 ;  /* 0x0000006669697221 */ /* 0x000fe20000010000 */
[----:B--2---:R-:W-:Y:S02]  /*14730*/  F2FP.F16.F32.PACK_AB R48, R73, R70 ;  /* 0x000000464930723e */ /* 0x004fe400000000ff */
[----:B-1----:R-:W-:Y:S03]  /*14740*/  F2FP.F16.F32.PACK_AB R49, R74, R75 ;  /* 0x0000004b4a31723e */ /* 0x002fe600000000ff */
[----:B------:R-:W-:Y:S01]  /*14750*/  MUFU.EX2 R83, R83 ;  /* 0x0000005300537308 */ /* 0x000fe20000000800 */
[----:B------:R-:W-:Y:S04]  /*14760*/  FADD.FTZ R60, R98, R105 ;  /* 0x00000069623c7221 */ /* 0x000fe80000010000 */
[----:B------:R-:W-:Y:S02]  /*14770*/  FADD.FTZ R99, R99, R60 ;  /* 0x0000003c63637221 */ /* 0x000fe40000010000 */
[----:B------:R-:W1:Y:S03]  /*14780*/  LDSM.16.MT88.4 R60, [R17+0x4800] ;  /* 0x00480000113c783b */ /* 0x000e660000004200 */
        /* <DEDUP_REMOVED lines=12> */
[C---:B------:R-:W-:Y:S03]  /*14850*/  HMMA.16816.F32 R24, R48.reuse, R52, R24 ;  /* 0x000000343018723c */ /* 0x040fe60000001818 */
[----:B------:R-:W-:Y:S01]  /*14860*/  FADD.FTZ R53, R95, R96 ;  /* 0x000000605f357221 */ /* 0x000fe20000010000 */
[----:B------:R-:W-:Y:S05]  /*14870*/  FADD.FTZ R86, R86, R37 ;  /* 0x0000002556567221 */ /* 0x000fea0000010000 */
[----:B------:R-:W2:Y:S01]  /*14880*/  MUFU.EX2 R125, R125 ;  /* 0x0000007d007d7308 */ /* 0x000ea20000000800 */
[----:B------:R-:W-:Y:S01]  /*14890*/  FADD.FTZ R53, R92, R53 ;  /* 0x000000355c357221 */ /* 0x000fe20000010000 */
[C---:B------:R-:W-:Y:S03]  /*148a0*/  HMMA.16816.F32 R28, R48.reuse, R54, R28 ;  /* 0x00000036301c723c */ /* 0x040fe6000000181c */
[----:B------:R-:W-:Y:S01]  /*148b0*/  FADD.FTZ R88, R88, R53 ;  /* 0x0000003558587221 */ /* 0x000fe20000010000 */
[----:B------:R-:W-:Y:S01]  /*148c0*/  FADD.FTZ R15, R15, R86 ;  /* 0x000000560f0f7221 */ /* 0x000fe20000010000 */
[----:B------:R-:W5:Y:S03]  /*148d0*/  LDSM.16.MT88.4 R52, [R14+0x1800] ;  /* 0x001800000e34783b */ /* 0x000f660000004200 */
[----:B------:R-:W-:Y:S01]  /*148e0*/  MUFU.EX2 R11, R127 ;  /* 0x0000007f000b7308 */ /* 0x000fe20000000800 */
[----:B------:R-:W-:Y:S01]  /*148f0*/  IMAD.MOV.U32 R86, RZ, RZ, R2 ;  /* 0x000000ffff567224 */ /* 0x000fe200078e0002 */
[C---:B----4-:R-:W-:Y:S03]  /*14900*/  HMMA.16816.F32 R40, R48.reuse, R56, R40 ;  /* 0x000000383028723c */ /* 0x050fe60000001828 */
[----:B------:R-:W-:Y:S01]  /*14910*/  FADD.FTZ R67, R67, R88 ;  /* 0x0000005843437221 */ /* 0x000fe20000010000 */
[----:B------:R-:W-:Y:S04]  /*14920*/  FADD.FTZ R80, R80, R15 ;  /* 0x0000000f50507221 */ /* 0x000fe80000010000 */
[----:B------:R-:W4:Y:S01]  /*14930*/  MUFU.EX2 R10, R10 ;  /* 0x0000000a000a7308 */ /* 0x000f220000000800 */
[----:B------:R-:W-:Y:S01]  /*14940*/  FADD.FTZ R64, R64, R67 ;  /* 0x0000004340407221 */ /* 0x000fe20000010000 */
[----:B------:R-:W-:Y:S01]  /*14950*/  HMMA.16816.F32 R44, R48, R58, R44 ;  /* 0x0000003a302c723c */ /* 0x000fe2000000182c */
[----:B------:R-:W5:Y:S02]  /*14960*/  LDSM.16.MT88.4 R56, [R14+0x1c00] ;  /* 0x001c00000e38783b */ /* 0x000f640000004200 */
[----:B---3--:R-:W-:Y:S01]  /*14970*/  F2FP.F16.F32.PACK_AB R48, R118, R87 ;  /* 0x000000577630723e */ /* 0x008fe200000000ff */
[----:B------:R-:W-:Y:S01]  /*14980*/  FADD.FTZ R35, R35, R64 ;  /* 0x0000004023237221 */ /* 0x000fe20000010000 */
[----:B--2---:R-:W-:Y:S03]  /*14990*/  F2FP.F16.F32.PACK_AB R49, R125, R120 ;  /* 0x000000787d31723e */ /* 0x004fe600000000ff */
[----:B------:R-:W-:Y:S01]  /*149a0*/  MUFU.EX2 R106, R111 ;  /* 0x0000006f006a7308 */ /* 0x000fe20000000800 */
[----:B------:R-:W-:Y:S01]  /*149b0*/  FADD.FTZ R69, R69, R80 ;  /* 0x0000005045457221 */ /* 0x000fe20000010000 */
[----:B------:R-:W-:Y:S03]  /*149c0*/  FADD.FTZ R38, R38, R35 ;  /* 0x0000002326267221 */ /* 0x000fe60000010000 */
[----:B------:R-:W-:Y:S01]  /*149d0*/  FADD.FTZ R68, R68, R69 ;  /* 0x0000004544447221 */ /* 0x000fe20000010000 */
[----:B------:R-:W-:Y:S04]  /*149e0*/  FADD.FTZ R23, R23, R38 ;  /* 0x0000002617177221 */ /* 0x000fe80000010000 */
        /* <DEDUP_REMOVED lines=16> */
[----:B------:R-:W-:Y:S01]  /*14af0*/  FADD.FTZ R125, R125, R120 ;  /* 0x000000787d7d7221 */ /* 0x000fe20000010000 */
[C---:B-1----:R-:W-:Y:S02]  /*14b00*/  HMMA.16816.F32 R24, R48.reuse, R60, R24 ;  /* 0x0000003c3018723c */ /* 0x042fe40000001818 */
[----:B------:R-:W-:Y:S01]  /*14b10*/  MUFU.EX2 R89, R89 ;  /* 0x0000005900597308 */ /* 0x000fe20000000800 */
[----:B------:R-:W-:Y:S01]  /*14b20*/  FADD.FTZ R87, R87, R6 ;  /* 0x0000000657577221 */ /* 0x000fe20000010000 */
[----:B------:R-:W-:Y:S03]  /*14b30*/  FADD.FTZ R6, R106, R125 ;  /* 0x0000007d6a067221 */ /* 0x000fe60000010000 */
[----:B------:R-:W-:Y:S01]  /*14b40*/  FADD.FTZ R118, R118, R87 ;  /* 0x0000005776767221 */ /* 0x000fe20000010000 */
[C---:B------:R-:W-:Y:S04]  /*14b50*/  HMMA.16816.F32 R28, R48.reuse, R62, R28 ;  /* 0x0000003e301c723c */ /* 0x040fe8000000181c */
[----:B------:R-:W1:Y:S01]  /*14b60*/  MUFU.EX2 R88, R65 ;  /* 0x0000004100587308 */ /* 0x000e620000000800 */
[----:B---3--:R-:W-:Y:S01]  /*14b70*/  F2FP.F16.F32.PACK_AB R68, R97, R98 ;  /* 0x000000626144723e */ /* 0x008fe200000000ff */
[----:B------:R-:W-:Y:S01]  /*14b80*/  FADD.FTZ R3, R11, R118 ;  /* 0x000000760b037221 */ /* 0x000fe20000010000 */
[----:B------:R-:W-:Y:S01]  /*14b90*/  FADD.FTZ R6, R103, R6 ;  /* 0x0000000667067221 */ /* 0x000fe20000010000 */
[----:B------:R-:W-:Y:S01]  /*14ba0*/  IMAD.MOV.U32 R87, RZ, RZ, R0 ;  /* 0x000000ffff577224 */ /* 0x000fe200078e0000 */
[C---:B-----5:R-:W-:Y:S05]  /*14bb0*/  HMMA.16816.F32 R40, R48.reuse, R52, R40 ;  /* 0x000000343028723c */ /* 0x060fea0000001828 */
[----:B------:R-:W-:Y:S01]  /*14bc0*/  MUFU.EX2 R19, R19 ;  /* 0x0000001300137308 */ /* 0x000fe20000000800 */
[----:B------:R-:W-:Y:S04]  /*14bd0*/  FADD.FTZ R3, R10, R3 ;  /* 0x000000030a037221 */ /* 0x000fe80000010000 */
[----:B------:R-:W-:Y:S01]  /*14be0*/  FADD.FTZ R98, R98, R3 ;  /* 0x0000000362627221 */ /* 0x000fe20000010000 */
[----:B------:R-:W-:Y:S04]  /*14bf0*/  HMMA.16816.F32 R44, R48, R54, R44 ;  /* 0x00000036302c723c */ /* 0x000fe8000000182c */
[----:B------:R-:W2:Y:S01]  /*14c00*/  MUFU.EX2 R34, R34 ;  /* 0x0000002200227308 */ /* 0x000ea20000000800 */
[C---:B-1----:R-:W-:Y:S01]  /*14c10*/  F2FP.F16.F32.PACK_AB R69, R88.reuse, R89 ;  /* 0x000000595845723e */ /* 0x042fe200000000ff */
[----:B------:R-:W-:Y:S01]  /*14c20*/  FADD.FTZ R89, R89, R6 ;  /* 0x0000000659597221 */ /* 0x000fe20000010000 */
[----:B------:R-:W-:Y:S03]  /*14c30*/  FADD.FTZ R6, R97, R98 ;  /* 0x0000006261067221 */ /* 0x000fe60000010000 */
        /* <DEDUP_REMOVED lines=11> */
[C---:B------:R-:W-:Y:S08]  /*14cf0*/  HMMA.16816.F32 R72, R68.reuse, R56, R40 ;  /* 0x000000384448723c */ /* 0x040ff00000001828 */
[----:B------:R-:W-:Y:S01]  /*14d00*/  HMMA.16816.F32 R68, R68, R58, R44 ;  /* 0x0000003a4444723c */ /* 0x000fe2000000182c */
[----:B------:R-:W-:Y:S08]  /*14d10*/  @!UPT UIADD3 URZ, UPT, UPT, URZ, URZ, URZ ;  /* 0x000000fffffff290 */ /* 0x000ff0000fffe0ff */
[----:B------:R-:W-:Y:S11]  /*14d20*/  @P0 BRA `(.L_x_9419) ;  /* 0xffffffb400d80947 */ /* 0x000ff6000383ffff */
.L_x_9412:
        /* <DEDUP_REMOVED lines=11> */
.L_x_9429:
[----:B------:R-:W2:Y:S01]  /*14de0*/  S2R R3, SR_CgaCtaId ;  /* 0x0000000000037919 */ /* 0x000ea20000008800 */
[----:B------:R-:W1:Y:S01]  /*14df0*/  MUFU.RCP R5, R6 ;  /* 0x0000000600057308 */ /* 0x000e620000001000 */
[----:B----4-:R-:W-:Y:S01]  /*14e00*/  FADD.FTZ R11, R8, R11 ;  /* 0x0000000b080b7221 */ /* 0x010fe20000010000 */
[----:B---3--:R-:W-:Y:S01]  /*14e10*/  MOV R8, 0x400 ;  /* 0x0000040000087802 */ /* 0x008fe20000000f00 */
[----:B------:R-:W3:Y:S01]  /*14e20*/  S2R R4, SR_TID.X ;  /* 0x0000000000047919 */ /* 0x000ee20000002100 */
[----:B------:R-:W-:Y:S02]  /*14e30*/  FSETP.NE.FTZ.AND P3, PT, R6, RZ, PT ;  /* 0x000000ff0600720b */ /* 0x000fe40003f75000 */
[----:B------:R-:W-:Y:S02]  /*14e40*/  FSETP.NE.FTZ.AND P2, PT, R11, RZ, PT ;  /* 0x000000ff0b00720b */ /* 0x000fe40003f55000 */
[----:B------:R-:W4:Y:S01]  /*14e50*/  MUFU.RCP R9, R11 ;  /* 0x0000000b00097308 */ /* 0x000f220000001000 */
        /* <DEDUP_REMOVED lines=10> */
[----:B--2---:R-:W-:-:S02]  /*14f00*/  LEA R3, R3, R8, 0x18 ;  /* 0x0000000803037211 */ /* 0x004fc400078ec0ff */
[----:B------:R-:W-:Y:S01]  /*14f10*/  F2FP.F16.F32.PACK_AB R68, R5, R68 ;  /* 0x000000440544723e */ /* 0x000fe200000000ff */
[C---:B---3--:R-:W-:Y:S01]  /*14f20*/  IMAD.SHL.U32 R10, R4.reuse, 0x4, RZ ;  /* 0x00000004040a7824 */ /* 0x048fe200078e00ff */
[C---:B------:R-:W-:Y:S01]  /*14f30*/  SHF.L.U32 R8, R4.reuse, 0x1, RZ ;  /* 0x0000000104087819 */ /* 0x040fe200000006ff */
[C---:B------:R-:W-:Y:S01]  /*14f40*/  FMUL.FTZ R82, R9.reuse, R82 ;  /* 0x0000005209527220 */ /* 0x040fe20000410000 */
        /* <DEDUP_REMOVED lines=9> */
[C---:B------:R-:W-:Y:S01]  /*14fe0*/  FMUL.FTZ R75, R9.reuse, R75 ;  /* 0x0000004b094b7220 */ /* 0x040fe20000410000 */
[----:B------:R-:W-:Y:S01]  /*14ff0*/  LOP3.LUT R5, R10, 0x40, RZ, 0xc0, !PT ;  /* 0x000000400a057812 */ /* 0x000fe200078ec0ff */
[C---:B------:R-:W-:Y:S01]  /*15000*/  FMUL.FTZ R70, R9.reuse, R70 ;  /* 0x0000004609467220 */ /* 0x040fe20000410000 */
[----:B------:R-:W-:Y:S01]  /*15010*/  LOP3.LUT R8, R8, R15, RZ, 0xfc, !PT ;  /* 0x0000000f08087212 */ /* 0x000fe200078efcff */
[----:B------:R-:W-:Y:S01]  /*15020*/  FMUL.FTZ R9, R9, R71 ;  /* 0x0000004709097220 */ /* 0x000fe20000410000 */
[----:B------:R-:W-:-:S02]  /*15030*/  LOP3.LUT R10, R10, 0x20, RZ, 0xc0, !PT ;  /* 0x000000200a0a7812 */ /* 0x000fc400078ec0ff */
[----:B------:R-:W-:Y:S02]  /*15040*/  LEA R17, R8, R3, 0x1 ;  /* 0x0000000308117211 */ /* 0x000fe400078e08ff */
[----:B------:R-:W-:Y:S02]  /*15050*/  F2FP.F16.F32.PACK_AB R80, R81, R80 ;  /* 0x000000505150723e */ /* 0x000fe400000000ff */
[----:B------:R-:W-:Y:S01]  /*15060*/  F2FP.F16.F32.PACK_AB R82, R83, R82 ;  /* 0x000000525352723e */ /* 0x000fe200000000ff */
[----:B------:R-:W-:Y:S01]  /*15070*/  IMAD.IADD R5, R17, 0x1, -R5 ;  /* 0x0000000111057824 */ /* 0x000fe200078e0a05 */
        /* <DEDUP_REMOVED lines=25> */
[----:B------:R-:W-:Y:S01]  /*15210*/  MOV R5, 0x7f800000 ;  /* 0x7f80000000057802 */ /* 0x000fe20000000f00 */
[----:B------:R-:W-:Y:S01]  /*15220*/  IMAD.MOV.U32 R12, RZ, RZ, 0x7f800000 ;  /* 0x7f800000ff0c7424 */ /* 0x000fe200078e00ff */
[----:B------:R-:W-:Y:S01]  /*15230*/  LOP3.LUT R14, R14, 0x1f20, R13, 0xf8, !PT ;  /* 0x00001f200e0e7812 */ /* 0x000fe200078ef80d */
[----:B------:R-:W-:Y:S01]  /*15240*/  BSSY.RECONVERGENT B0, `(.L_x_9421) ;  /* 0x0000010000007945 */ /* 0x000fe20003800200 */
[----:B-----5:R-:W-:Y:S01]  /*15250*/  @P3 FFMA.FTZ R5, R7, R2, R10 ;  /* 0x0000000207053223 */ /* 0x020fe2000001000a */
[----:B------:R-:W-:Y:S01]  /*15260*/  IMAD.U32 R2, RZ, RZ, UR11 ;  /* 0x0000000bff027e24 */ /* 0x000fe2000f8e00ff */
[----:B------:R-:W-:Y:S01]  /*15270*/  LEA R6, R14, R3, 0x1 ;  /* 0x000000030e067211 */ /* 0x000fe200078e08ff */
[----:B---3--:R-:W-:-:S04]  /*15280*/  @P2 FMUL.FTZ R9, R11, 0.69314718246459960938 ;  /* 0x3f3172180b092820 */ /* 0x008fc80000410000 */
[----:B------:R-:W-:Y:S01]  /*15290*/  @P2 FFMA.FTZ R12, R7, R0, R9 ;  /* 0x00000000070c2223 */ /* 0x000fe20000010009 */
[----:B------:R-:W-:Y:S02]  /*152a0*/  @P0 IMAD R0, R21, R170, RZ ;  /* 0x000000aa15000224 */ /* 0x000fe400078e02ff */
[----:B--2---:R-:W-:-:S04]  /*152b0*/  @!P1 IMAD R23, R23, UR10, R168 ;  /* 0x0000000a17179c24 */ /* 0x004fc8000f8e02a8 */
[----:B----4-:R-:W-:Y:S02]  /*152c0*/  @!P1 IMAD R7, R23, R8, RZ ;  /* 0x0000000817079224 */ /* 0x010fe400078e02ff */
[----:B------:R-:W-:Y:S01]  /*152d0*/  @P0 IMAD.WIDE.U32 R22, R20, R170, RZ ;  /* 0x000000aa14160225 */ /* 0x000fe200078e00ff */
[----:B------:R-:W-:Y:S06]  /*152e0*/  @!P1 BRA `(.L_x_9422) ;  /* 0x0000000000149947 */ /* 0x000fec0003800000 */
[----:B------:R-:W2:Y:S04]  /*152f0*/  @!P0 LD.E R3, desc[UR4][R84.64+0xb4] ;  /* 0x0000b40454038980 */ /* 0x000ea8000c101900 */
[----:B------:R-:W3:Y:S01]  /*15300*/  LD.E R7, desc[UR4][R84.64+0xd4] ;  /* 0x0000d40454077980 */ /* 0x000ee2000c101900 */
[----:B--2---:R-:W-:Y:S02]  /*15310*/  @!P0 IMAD R170, R3, UR10, RZ ;  /* 0x0000000a03aa8c24 */ /* 0x004fe4000f8e02ff */
[----:B---3--:R-:W-:-:S05]  /*15320*/  IMAD R7, R7, R168, RZ ;  /* 0x000000a807077224 */ /* 0x008fca00078e02ff */
[----:B------:R-:W-:Y:S02]  /*15330*/  IADD3 R7, PT, PT, R7, R170, RZ ;  /* 0x000000aa07077210 */ /* 0x000fe40007ffe0ff */
.L_x_9422:
[----:B------:R-:W-:Y:S05]  /*15340*/  BSYNC.RECONVERGENT B0 ;  /* 0x0000000000007941 */ /* 0x000fea0003800200 */
.L_x_9421:
        /* <DEDUP_REMOVED lines=17> */
[C---:B-1----:R-:W-:Y:S01]  /*15460*/  IADD3 R6, P1, PT, R15.reuse, R14, RZ ;  /* 0x0000000e0f067210 */ /* 0x042fe20007f3e0ff */
[C---:B------:R-:W-:Y:S01]  /*15470*/  VIADD R7, R15.reuse, 0x8 ;  /* 0x000000080f077836 */ /* 0x040fe20000000000 */
[----:B------:R-:W-:-:S04]  /*15480*/  ISETP.GE.AND P3, PT, R15, R4, PT ;  /* 0x000000040f00720c */ /* 0x000fc80003f66270 */
[----:B------:R-:W-:Y:S02]  /*15490*/  ISETP.GE.AND P2, PT, R7, R4, PT ;  /* 0x000000040700720c */ /* 0x000fe40003f46270 */
[----:B------:R-:W-:Y:S02]  /*154a0*/  LEA.HI.X.SX32 R7, R14, RZ, 0x1, P1 ;  /* 0x000000ff0e077211 */ /* 0x000fe400008f0eff */
[----:B-----5:R-:W-:-:S04]  /*154b0*/  LEA R14, P1, R6, R24, 0x2 ;  /* 0x00000018060e7211 */ /* 0x020fc800078210ff */
[----:B------:R-:W-:-:S05]  /*154c0*/  LEA.HI.X R15, R6, R25, R7, 0x2, P1 ;  /* 0x00000019060f7211 */ /* 0x000fca00008f1407 */
[----:B------:R4:W-:Y:S04]  /*154d0*/  @!P3 ST.E desc[UR4][R14.64], R5 ;  /* 0x000000050e00b985 */ /* 0x0009e8000c101904 */
[----:B------:R4:W-:Y:S02]  /*154e0*/  @!P2 ST.E desc[UR4][R14.64+0x20], R12 ;  /* 0x0000200c0e00a985 */ /* 0x0009e4000c101904 */
.L_x_9424:
[----:B------:R-:W-:Y:S05]  /*154f0*/  BSYNC.RECONVERGENT B0 ;  /* 0x0000000000007941 */ /* 0x000fea0003800200 */
.L_x_9423:
[----:B-1----:R-:W2:Y:S01]  /*15500*/  LD.E R84, desc[UR4][R84.64+0xc0] ;  /* 0x0000c00454547980 */ /* 0x002ea2000c101900 */
[----:B----4-:R-:W-:Y:S01]  /*15510*/  LOP3.LUT R14, R13, 0x18, RZ, 0xc0, !PT ;  /* 0x000000180d0e7812 */ /* 0x010fe200078ec0ff */
[----:B------:R-:W-:Y:S01]  /*15520*/  IMAD.IADD R12, R169, 0x1, -R2 ;  /* 0x00000001a90c7824 */ /* 0x000fe200078e0a02 */
[----:B------:R-:W-:Y:S01]  /*15530*/  MOV R15, RZ ;  /* 0x000000ff000f7202 */ /* 0x000fe20000000f00 */
[----:B-----5:R-:W-:Y:S01]  /*15540*/  @!P0 IMAD.WIDE.U32 R6, R30, UR10, RZ ;  /* 0x0000000a1e068c25 */ /* 0x020fe2000f8e00ff */
[----:B------:R-:W-:-:S03]  /*15550*/  MOV R167, 0x0 ;  /* 0x0000000000a77802 */ /* 0x000fc60000000f00 */
[----:B------:R-:W-:Y:S02]  /*15560*/  @!P0 IMAD R4, R31, UR10, RZ ;  /* 0x0000000a1f048c24 */ /* 0x000fe4000f8e02ff */
[-C--:B------:R-:W-:Y:S02]  /*15570*/  IMAD R5, R29, R168.reuse, RZ ;  /* 0x000000a81d057224 */ /* 0x080fe400078e02ff */
[----:B------:R-:W-:-:S04]  /*15580*/  IMAD.WIDE.U32 R28, R28, R168, RZ ;  /* 0x000000a81c1c7225 */ /* 0x000fc800078e00ff */
[----:B------:R-:W-:Y:S01]  /*15590*/  @P0 IMAD.MOV.U32 R6, RZ, RZ, R22 ;  /* 0x000000ffff060224 */ /* 0x000fe200078e0016 */
[----:B------:R-:W-:Y:S01]  /*155a0*/  IADD3 R5, PT, PT, R29, R5, RZ ;  /* 0x000000051d057210 */ /* 0x000fe20007ffe0ff */
[----:B------:R-:W-:Y:S01]  /*155b0*/  @!P0 IMAD.IADD R4, R7, 0x1, R4 ;  /* 0x0000000107048824 */ /* 0x000fe200078e0204 */
[----:B------:R-:W-:Y:S02]  /*155c0*/  @P0 IADD3 R4, PT, PT, R23, R0, RZ ;  /* 0x0000000017040210 */ /* 0x000fe40007ffe0ff */
        /* <DEDUP_REMOVED lines=15> */
[----:B---3--:R-:W-:Y:S05]  /*156c0*/  @P3 RET.REL.NODEC R166 `(_ZN5flash24flash_fwd_splitkv_kernelI23Flash_fwd_kernel_traitsILi32ELi64ELi128ELi4ELb0ELb0EN7cutlass6half_tE19Flash_kernel_traitsILi32ELi64ELi128ELi4ES3_EELb0ELb1ELb1ELb0ELb0ELb0ELb0ELb1EEEvNS_16Flash_fwd_paramsE) ;  /* 0xfffffea8a64c3950 */ /* 0x008fea0003c3ffff */
        /* <DEDUP_REMOVED lines=12> */
[----:B-1----:R-:W-:Y:S05]  /*15790*/  RET.REL.NODEC R166 `(_ZN5flash24flash_fwd_splitkv_kernelI23Flash_fwd_kernel_traitsILi32ELi64ELi128ELi4ELb0ELb0EN7cutlass6half_tE19Flash_kernel_traitsILi32ELi64ELi128ELi4ES3_EELb0ELb1ELb1ELb0ELb0ELb0ELb0ELb1EEEvNS_16Flash_fwd_paramsE) ;  /* 0xfffffea8a6187950 */ /* 0x002fea0003c3ffff */
.L_x_9420:
[----:B------:R-:W-:Y:S01]  /*157a0*/  MOV R4, 0x2 ;  /* 0x0000000200047802 */ /* 0x000fe20000000f00 */
[----:B------:R-:W-:Y:S01]  /*157b0*/  IMAD.MOV.U32 R3, RZ, RZ, 0x1f ;  /* 0x0000001fff037424 */ /* 0x000fe200078e00ff */
[----:B------:R-:W-:-:S07]  /*157c0*/  MOV R5, 0xffffffff ;  /* 0xffffffff00057802 */ /* 0x000fce0000000f00 */
[----:B-1---5:R-:W-:Y:S05]  /*157d0*/  WARPSYNC.COLLECTIVE R5, `(.L_x_9425) ;  /* 0x0000000005087348 */ /* 0x022fea0003c00000 */
[----:B------:R2:W3:Y:S02]  /*157e0*/  SHFL.BFLY P0, R11, R184, R4, R3 ;  /* 0x0c000004b80b7389 */ /* 0x0004e40000000003 */
[----:B-123-5:R-:W-:Y:S05]  /*157f0*/  ENDCOLLECTIVE ;  /* 0x000000000000791b */ /* 0x02efea0003800000 */
.L_x_9425:
[----:B------:R-:W-:Y:S02]  /*15800*/  IMAD.MOV.U32 R9, RZ, RZ, R11 ;  /* 0x000000ffff097224 */ /* 0x000fe400078e000b */
[----:B------:R-:W-:Y:S02]  /*15810*/  IMAD.MOV.U32 R4, RZ, RZ, 0x1 ;  /* 0x00000001ff047424 */ /* 0x000fe400078e00ff */
[----:B------:R-:W-:-:S05]  /*15820*/  FADD.FTZ R9, R9, R184 ;  /* 0x000000b809097221 */ /* 0x000fca0000010000 */
[----:B------:R-:W-:-:S07]  /*15830*/  MOV R184, R9 ;  /* 0x0000000900b87202 */ /* 0x000fce0000000f00 */
[----:B------:R-:W-:Y:S05]  /*15840*/  WARPSYNC.COLLECTIVE R5, `(.L_x_9426) ;  /* 0x0000000005087348 */ /* 0x000fea0003c00000 */
[----:B------:R1:W2:Y:S02]  /*15850*/  SHFL.BFLY P0, R11, R184, R4, R3 ;  /* 0x0c000004b80b7389 */ /* 0x0002a40000000003 */
[----:B-12---:R-:W-:Y:S05]  /*15860*/  ENDCOLLECTIVE ;  /* 0x000000000000791b */ /* 0x006fea0003800000 */
.L_x_9426:
[----:B------:R-:W-:Y:S01]  /*15870*/  MOV R184, R185 ;  /* 0x000000b900b87202 */ /* 0x000fe20000000f00 */
[----:B------:R-:W-:Y:S01]  /*15880*/  IMAD.MOV.U32 R4, RZ, RZ, 0x2 ;  /* 0x00000002ff047424 */ /* 0x000fe200078e00ff */
[----:B------:R-:W-:-:S07]  /*15890*/  MOV R6, R11 ;  /* 0x0000000b00067202 */ /* 0x000fce0000000f00 */
[----:B------:R-:W-:Y:S05]  /*158a0*/  WARPSYNC.COLLECTIVE R5, `(.L_x_9427) ;  /* 0x0000000005087348 */ /* 0x000fea0003c00000 */
[----:B------:R1:W2:Y:S02]  /*158b0*/  SHFL.BFLY P0, R11, R184, R4, R3 ;  /* 0x0c000004b80b7389 */ /* 0x0002a40000000003 */
[----:B-12---:R-:W-:Y:S05]  /*158c0*/  ENDCOLLECTIVE ;  /* 0x000000000000791b */ /* 0x006fea0003800000 */
.L_x_9427:
[----:B------:R-:W-:Y:S01]  /*158d0*/  FADD.FTZ R6, R9, R6 ;  /* 0x0000000609067221 */ /* 0x000fe20000010000 */
[----:B------:R-:W-:Y:S01]  /*158e0*/  FADD.FTZ R8, R11, R185 ;  /* 0x000000b90b087221 */ /* 0x000fe20000010000 */
[----:B------:R-:W-:-:S04]  /*158f0*/  MOV R4, 0x1 ;  /* 0x0000000100047802 */ /* 0x000fc80000000f00 */
[----:B------:R-:W-:-:S07]  /*15900*/  MOV R184, R8 ;  /* 0x0000000800b87202 */ /* 0x000fce0000000f00 */
[----:B------:R-:W-:Y:S05]  /*15910*/  WARPSYNC.COLLECTIVE R5, `(.L_x_9428) ;  /* 0x0000000005087348 */ /* 0x000fea0003c00000 */
[----:B------:R1:W2:Y:S02]  /*15920*/  SHFL.BFLY P0, R11, R184, R4, R3 ;  /* 0x0c000004b80b7389 */ /* 0x0002a40000000003 */
[----:B-12---:R-:W-:Y:S05]  /*15930*/  ENDCOLLECTIVE ;  /* 0x000000000000791b */ /* 0x006fea0003800000 */
.L_x_9428:
[----:B------:R-:W-:Y:S05]  /*15940*/  BRA `(.L_x_9429) ;  /* 0xfffffff400247947 */ /* 0x000fea000383ffff */
.L_x_9430:
        /* <DEDUP_REMOVED lines=11> */
.L_x_10330:


//--------------------- .text._ZN5flash24flash_fwd_splitkv_kernelI23Flash_fwd_kernel_traitsILi32ELi64ELi128ELi4ELb0ELb0EN7cutlass6half_tE19Flash_kernel_traitsILi32ELi64ELi128ELi4ES3_EELb0ELb1ELb1ELb0ELb0ELb1ELb0ELb1EEEvNS_16Flash_fwd_paramsE --------------------------
	.section	.text._ZN5flash24flash_fwd_splitkv_kernelI23Flash_fwd_kernel_traitsILi32ELi64ELi128ELi4ELb0ELb0EN7cutlass6half_tE19Flash_kernel_traitsILi32ELi64ELi128ELi4ES3_EELb0ELb1ELb1ELb0ELb0ELb1ELb0ELb1EEEvNS_16Flash_fwd_paramsE,"ax",@progbits
	.align	128
        .global         _ZN5flash24flash_fwd_splitkv_kernelI23Flash_fwd_kernel_traitsILi32ELi64ELi128ELi4ELb0ELb0EN7cutlass6half_tE19Flash_kernel_traitsILi32ELi64ELi128ELi4ES3_EELb0ELb1ELb1ELb0ELb0ELb1ELb0ELb1EEEvNS_16Flash_fwd_paramsE
        .type           _ZN5flash24flash_fwd_splitkv_kernelI23Flash_fwd_kernel_traitsILi32ELi64ELi128ELi4ELb0ELb0EN7cutlass6half_tE19Flash_kernel_traitsILi32ELi64ELi128ELi4ES3_EELb0ELb1ELb1ELb0ELb0ELb1ELb0ELb1EEEvNS_16Flash_fwd_paramsE,@function
        .size           _ZN5flash24flash_fwd_splitkv_kernelI23Flash_fwd_kernel_traitsILi32ELi64ELi128ELi4ELb0ELb0EN7cutlass6half_tE19Flash_kernel_traitsILi32ELi64ELi128ELi4ES3_EELb0ELb1ELb1ELb0ELb0ELb1ELb0ELb1EEEvNS_16Flash_fwd_paramsE,(.L_x_10331 - _ZN5flash24flash_fwd_splitkv_kernelI23Flash_fwd_kernel_traitsILi32ELi64ELi128ELi4ELb0ELb0EN7cutlass6half_tE19Flash_kernel_traitsILi32ELi64ELi128ELi4ES3_EELb0ELb1ELb1ELb0ELb0ELb1ELb0ELb1EEEvNS_16Flash_fwd_paramsE)
        .other          _ZN5flash24flash_fwd_splitkv_kernelI23Flash_fwd_kernel_traitsILi32ELi64ELi128ELi4ELb0ELb0EN7cutlass6half_tE19Flash_kernel_traitsILi32ELi64ELi128ELi4ES3_EELb0ELb1ELb1ELb0ELb0ELb1ELb0ELb1EEEvNS_16Flash_fwd_paramsE,@"STO_CUDA_ENTRY STV_DEFAULT"
_ZN5flash24flash_fwd_splitkv_kernelI23Flash_fwd_kernel_traitsILi32ELi64ELi128ELi4ELb0ELb0EN7cutlass6half_tE19Flash_kernel_traitsILi32ELi64ELi128ELi4ES3_EELb0ELb1ELb1ELb0ELb0ELb1ELb0ELb1EEEvNS_16Flash_fwd_paramsE:
.text._ZN5flash24flash_fwd_splitkv_kernelI23Flash_fwd_kernel_traitsILi32ELi64ELi128ELi4ELb0ELb0EN7cutlass6half_tE19Flash_kernel_traitsILi32ELi64ELi128ELi4ES3_EELb0ELb1ELb1ELb0ELb0ELb1ELb0ELb1EEEvNS_16Flash_fwd_paramsE:
[----:B------:R-:W-:Y:S01]  /*0000*/  LDC R1, c[0x0][0x37c] ;  /* 0x0000df00ff017b82 */ /* 0x000fe20000000800 */
[----:B------:R-:W1:Y:S07]  /*0010*/  S2R R149, SR_CTAID.X ;  /* 0x0000000000957919 */ /* 0x000e6e0000002500 */
[----:B------:R-:W2:Y:S01]  /*0020*/  LDC.64 R84, c[0x0][0x348] ;  /* 0x0000d200ff547b82 */ /* 0x000ea20000000a00 */
[----:B------:R-:W-:Y:S01]  /*0030*/  BSSY.RECONVERGENT B3, `(.L_x_9431) ;  /* 0x0000005000037945 */ /* 0x000fe20003800200 */
[----:B------:R-:W-:Y:S01]  /*0040*/  MOV R146, 0x80 ;  /* 0x0000008000927802 */ /* 0x000fe20000000f00 */
[----:B------:R-:W3:Y:S01]  /*0050*/  S2R R147, SR_CTAID.Y ;  /* 0x0000000000937919 */ /* 0x000ee20000002600 */
[----:B------:R-:W4:Y:S05]  /*0060*/  S2R R148, SR_CTAID.Z ;  /* 0x0000000000947919 */ /* 0x000f2a0000002700 */
[----:B-1234-:R-:W-:Y:S05]  /*0070*/  CALL.REL.NOINC `($_ZN5flash24flash_fwd_splitkv_kernelI23Flash_fwd_kernel_traitsILi32ELi64ELi128ELi4ELb0ELb0EN7cutlass6half_tE19Flash_kernel_traitsILi32ELi64ELi128ELi4ES3_EELb0ELb1ELb1ELb0ELb0ELb1ELb0ELb1EEEvNS_16Flash_fwd_paramsE$_ZN5flash30compute_attn_1rowblock_splitkvI23Flash_fwd_kernel_traitsILi32ELi64ELi128ELi4ELb0ELb0EN7cutlass6half_tE19Flash_kernel_traitsILi32ELi64ELi128ELi4ES3_EELb0ELb1ELb1ELb0ELb0ELb1ELb0ELb1ENS_16Flash_fwd_paramsEEEvRKT8_iiiii) ;  /* 0x0000000000087944 */ /* 0x01efea0003c00000 */
[----:B------:R-:W-:Y:S05]  /*0080*/  BSYNC.RECONVERGENT B3 ;  /* 0x0000000000037941 */ /* 0x000fea0003800200 */
.L_x_9431:
[----:B------:R-:W-:Y:S05]  /*0090*/  EXIT ;  /* 0x000000000000794d */ /* 0x000fea0003800000 */
        .type           $_ZN5flash24flash_fwd_splitkv_kernelI23Flash_fwd_kernel_traitsILi32ELi64ELi128ELi4ELb0ELb0EN7cutlass6half_tE19Flash_kernel_traitsILi32ELi64ELi128ELi4ES3_EELb0ELb1ELb1ELb0ELb0ELb1ELb0ELb1EEEvNS_16Flash_fwd_paramsE$_ZN5flash30compute_attn_1rowblock_splitkvI23Flash_fwd_kernel_traitsILi32ELi64ELi128ELi4ELb0ELb0EN7cutlass6half_tE19Flash_kernel_traitsILi32ELi64ELi128ELi4ES3_EELb0ELb1ELb1ELb0ELb0ELb1ELb0ELb1ENS_16Flash_fwd_paramsEEEvRKT8_iiiii,@function
        .size           $_ZN5flash24flash_fwd_splitkv_kernelI23Flash_fwd_kernel_traitsILi32ELi64ELi128ELi4ELb0ELb0EN7cutlass6half_tE19Flash_kernel_traitsILi32ELi64ELi128ELi4ES3_EELb0ELb1ELb1ELb0ELb0ELb1ELb0ELb1EEEvNS_16Flash_fwd_paramsE$_ZN5flash30compute_attn_1rowblock_splitkvI23Flash_fwd_kernel_traitsILi32ELi64ELi128ELi4ELb0ELb0EN7cutlass6half_tE19Flash_kernel_traitsILi32ELi64ELi128ELi4ES3_EELb0ELb1ELb1ELb0ELb0ELb1ELb0ELb1ENS_16Flash_fwd_paramsEEEvRKT8_iiiii,(.L_x_10331 - $_ZN5flash24flash_fwd_splitkv_kernelI23Flash_fwd_kernel_traitsILi32ELi64ELi128ELi4ELb0ELb0EN7cutlass6half_tE19Flash_kernel_traitsILi32ELi64ELi128ELi4ES3_EELb0ELb1ELb1ELb0ELb0ELb1ELb0ELb1EEEvNS_16Flash_fwd_paramsE$_ZN5flash30compute_attn_1rowblock_splitkvI23Flash_fwd_kernel_traitsILi32ELi64ELi128ELi4ELb0ELb0EN7cutlass6half_tE19Flash_kernel_traitsILi32ELi64ELi128ELi4ES3_EELb0ELb1ELb1ELb0ELb0ELb1ELb0ELb1ENS_16Flash_fwd_paramsEEEvRKT8_iiiii)
$_ZN5flash24flash_fwd_splitkv_kernelI23Flash_fwd_kernel_traitsILi32ELi64ELi128ELi4ELb0ELb0EN7cutlass6half_tE19Flash_kernel_traitsILi32ELi64ELi128ELi4ES3_EELb0ELb1ELb1ELb0ELb0ELb1ELb0ELb1EEEvNS_16Flash_fwd_paramsE$_ZN5flash30compute_attn_1rowblock_splitkvI23Flash_fwd_kernel_traitsILi32ELi64ELi128ELi4ELb0ELb0EN7cutlass6half_tE19Flash_kernel_traitsILi32ELi64ELi128ELi4ES3_EELb0ELb1ELb1ELb0ELb0ELb1ELb0ELb1ENS_16Flash_fwd_paramsEEEvRKT8_iiiii:
        /* <DEDUP_REMOVED lines=38> */
.L_x_9433:
[----:B------:R-:W-:Y:S05]  /*0300*/  BSYNC.RECONVERGENT B0 ;  /* 0x0000000000007941 */ /* 0x000fea0003800200 */
.L_x_9432:
[----:B------:R-:W-:Y:S04]  /*0310*/  BSSY.RECONVERGENT B0, `(.L_x_9434) ;  /* 0x0000007000007945 */ /* 0x000fe80003800200 */
[----:B------:R-:W-:Y:S05]  /*0320*/  @!P3 BRA `(.L_x_9435) ;  /* 0x000000000014b947 */ /* 0x000fea0003800000 */
[----:B------:R-:W3:Y:S02]  /*0330*/  LD.E.U8 R0, desc[UR4][R84.64+0x1b2] ;  /* 0x0001b20454007980 */ /* 0x000ee4000c101100 */
[----:B---3--:R-:W-:-:S13]  /*0340*/  ISETP.NE.AND P1, PT, R0, RZ, PT ;  /* 0x000000ff0000720c */ /* 0x008fda0003f25270 */
[----:B------:R-:W3:Y:S02]  /*0350*/  @P1 LD.E R0, desc[UR4][R6.64+0x4] ;  /* 0x0000040406001980 */ /* 0x000ee4000c101900 */
[----:B---3-5:R-:W-:-:S06]  /*0360*/  @P1 IADD3 R69, PT, PT, R0, -R11, RZ ;  /* 0x8000000b00451210 */ /* 0x028fcc0007ffe0ff */
[----:B------:R3:W5:Y:S02]  /*0370*/  @!P1 LD.E R69, desc[UR4][R6.64] ;  /* 0x0000000406459980 */ /* 0x000764000c101900 */
.L_x_9435:
[----:B------:R-:W-:Y:S05]  /*0380*/  BSYNC.RECONVERGENT B0 ;  /* 0x0000000000007941 */ /* 0x000fea0003800200 */
.L_x_9434:
        /* <DEDUP_REMOVED lines=9> */
.L_x_9437:
[----:B------:R-:W4:Y:S01]  /*0420*/  LD.E.64 R2, desc[UR4][R84.64+0x108] ;  /* 0x0001080454027980 */ /* 0x000f22000c101b00 */
[----:B------:R-:W-:Y:S01]  /*0430*/  BSSY.RECONVERGENT B0, `(.L_x_9439) ;  /* 0x0000006000007945 */ /* 0x000fe20003800200 */
[----:B------:R-:W-:Y:S01]  /*0440*/  IMAD.MOV.U32 R0, RZ, RZ, RZ ;  /* 0x000000ffff007224 */ /* 0x000fe200078e00ff */
[----:B----4-:R-:W-:-:S04]  /*0450*/  ISETP.NE.U32.AND P0, PT, R2, RZ, PT ;  /* 0x000000ff0200720c */ /* 0x010fc80003f05070 */
[----:B------:R-:W-:-:S13]  /*0460*/  ISETP.NE.AND.EX P0, PT, R3, RZ, PT, P0 ;  /* 0x000000ff0300720c */ /* 0x000fda0003f05300 */
[----:B------:R-:W-:Y:S05]  /*0470*/  @!P0 BRA `(.L_x_9440) ;  /* 0x0000000000048947 */ /* 0x000fea0003800000 */
[----:B------:R4:W5:Y:S02]  /*0480*/  LD.E R0, desc[UR4][R84.64+0xbc] ;  /* 0x0000bc0454007980 */ /* 0x000964000c101900 */
.L_x_9440:
[----:B------:R-:W-:Y:S05]  /*0490*/  BSYNC.RECONVERGENT B0 ;  /* 0x0000000000007941 */ /* 0x000fea0003800200 */
.L_x_9439:
[----:B-----5:R-:W-:Y:S02]  /*04a0*/  IADD3 R63, PT, PT, R69, R0, RZ ;  /* 0x00000000453f7210 */ /* 0x020fe40007ffe0ff */
.L_x_9438:
[----:B------:R-:W-:Y:S05]  /*04b0*/  BSYNC.RECONVERGENT B1 ;  /* 0x0000000000017941 */ /* 0x000fea0003800200 */
.L_x_9436:
[----:B------:R-:W-:Y:S01]  /*04c0*/  IMAD.SHL.U32 R75, R149, 0x40, RZ ;  /* 0x00000040954b7824 */ /* 0x000fe200078e00ff */
[----:B------:R-:W-:Y:S01]  /*04d0*/  MOV R2, R146 ;  /* 0x0000009200027202 */ /* 0x000fe20000000f00 */
[----:B------:R-:W-:-:S03]  /*04e0*/  IMAD.MOV.U32 R3, RZ, RZ, 0x0 ;  /* 0x00000000ff037424 */ /* 0x000fc600078e00ff */
[----:B------:R-:W-:-:S13]  /*04f0*/  ISETP.GT.AND P0, PT, R150, R75, PT ;  /* 0x0000004b9600720c */ /* 0x000fda0003f04270 */
[----:B-1234-:R-:W-:Y:S05]  /*0500*/  @!P0 RET.REL.NODEC R2 `(_ZN5flash24flash_fwd_splitkv_kernelI23Flash_fwd_kernel_traitsILi32ELi64ELi128ELi4ELb0ELb0EN7cutlass6half_tE19Flash_kernel_traitsILi32ELi64ELi128ELi4ES3_EELb0ELb1ELb1ELb0ELb0ELb1ELb0ELb1EEEvNS_16Flash_fwd_paramsE) ;  /* 0xfffffff802bc8950 */ /* 0x01efea0003c3ffff */
        /* <DEDUP_REMOVED lines=88> */
.L_x_9443:
[----:B------:R-:W-:Y:S05]  /*0a90*/  BSYNC.RECONVERGENT B0 ;  /* 0x0000000000007941 */ /* 0x000fea0003800200 */
.L_x_9442:
[----:B------:R-:W-:Y:S01]  /*0aa0*/  MOV R147, 0x0 ;  /* 0x0000000000937802 */ /* 0x000fe20000000f00 */
[----:B------:R1:W-:Y:S03]  /*0ab0*/  @!P3 ST.E desc[UR4][R16.64], R0 ;  /* 0x000000001000b985 */ /* 0x0003e6000c101904 */
[----:B-12---:R-:W-:Y:S05]  /*0ac0*/  @P2 RET.REL.NODEC R146 `(_ZN5flash24flash_fwd_splitkv_kernelI23Flash_fwd_kernel_traitsILi32ELi64ELi128ELi4ELb0ELb0EN7cutlass6half_tE19Flash_kernel_traitsILi32ELi64ELi128ELi4ES3_EELb0ELb1ELb1ELb0ELb0ELb1ELb0ELb1EEEvNS_16Flash_fwd_paramsE) ;  /* 0xfffffff4924c2950 */ /* 0x006fea0003c3ffff */
[----:B------:R-:W-:Y:S02]  /*0ad0*/  MOV R3, 0x7f800000 ;  /* 0x7f80000000037802 */ /* 0x000fe40000000f00 */
[----:B------:R-:W-:-:S03]  /*0ae0*/  MOV R147, 0x0 ;  /* 0x0000000000937802 */ /* 0x000fc60000000f00 */
[----:B------:R1:W-:Y:S02]  /*0af0*/  ST.E desc[UR4][R16.64+0x80], R3 ;  /* 0x0000800310007985 */ /* 0x0003e4000c101904 */
[----:B-1----:R-:W-:Y:S05]  /*0b00*/  RET.REL.NODEC R146 `(_ZN5flash24flash_fwd_splitkv_kernelI23Flash_fwd_kernel_traitsILi32ELi64ELi128ELi4ELb0ELb0EN7cutlass6half_tE19Flash_kernel_traitsILi32ELi64ELi128ELi4ES3_EELb0ELb1ELb1ELb0ELb0ELb1ELb0ELb1EEEvNS_16Flash_fwd_paramsE) ;  /* 0xfffffff4923c7950 */ /* 0x002fea0003c3ffff */
.L_x_9441:
        /* <DEDUP_REMOVED lines=103> */
.L_x_9445:
        /* <DEDUP_REMOVED lines=14> */
[----:B------:R-:W2:Y:S08]  /*1260*/  I2F.RP R6, R0 ;  /* 0x0000000000067306 */ /* 0x000eb00000209400 */
[----:B--2---:R-:W2:Y:S02]  /*1270*/  MUFU.RCP R4, R6 ;  /* 0x0000000600047308 */ /* 0x004ea40000001000 */
[----:B--2---:R-:W-:-:S06]  /*1280*/  VIADD R4, R4, 0xffffffe ;  /* 0x0ffffffe04047836 */ /* 0x004fcc0000000000 */
[----:B------:R-:W2:Y:S01]  /*1290*/  F2I.FTZ.U32.TRUNC.NTZ R21, R4 ;  /* 0x0000000400157305 */ /* 0x000ea2000021f000 */
[----:B-1----:R-:W-:Y:S02]  /*12a0*/  IABS R3, R9 ;  /* 0x0000000900037213 */ /* 0x002fe40000000000 */
[----:B--2---:R-:W-:-:S05]  /*12b0*/  IADD3 R2, PT, PT, RZ, -R21, RZ ;  /* 0x80000015ff027210 */ /* 0x004fca0007ffe0ff */
        /* <DEDUP_REMOVED lines=48> */
[C---:B------:R-:W-:Y:S02]  /*15c0*/  IMAD R5, R12.reuse, R2, R5 ;  /* 0x000000020c057224 */ /* 0x040fe400078e0205 */
[----:B------:R-:W-:Y:S02]  /*15d0*/  @P2 IMAD R2, R139, R10, RZ ;  /* 0x0000000a8b022224 */ /* 0x000fe400078e02ff */
[----:B------:R-:W-:Y:S01]  /*15e0*/  IMAD.WIDE.U32 R6, R12, R6, R18 ;  /* 0x000000060c067225 */ /* 0x000fe200078e0012 */
[----:B------:R-:W-:-:S03]  /*15f0*/  @!P2 IADD3 R12, PT, PT, R15, R0, RZ ;  /* 0x000000000f0ca210 */ /* 0x000fc60007ffe0ff */
[----:B------:R-:W-:Y:S01]  /*1600*/  @P2 IMAD.WIDE.U32 R10, R138, R10, RZ ;  /* 0x0000000a8a0a2225 */ /* 0x000fe200078e00ff */
[----:B------:R-:W-:Y:S02]  /*1610*/  MOV R4, R6 ;  /* 0x0000000600047202 */ /* 0x000fe40000000f00 */
[----:B------:R-:W-:Y:S01]  /*1620*/  IADD3 R0, PT, PT, R7, R5, RZ ;  /* 0x0000000507007210 */ /* 0x000fe20007ffe0ff */
[----:B------:R-:W-:Y:S01]  /*1630*/  @!P2 IMAD.MOV.U32 R18, RZ, RZ, R14 ;  /* 0x000000ffff12a224 */ /* 0x000fe200078e000e */
[----:B------:R-:W-:Y:S01]  /*1640*/  @P2 MOV R18, R10 ;  /* 0x0000000a00122202 */ /* 0x000fe20000000f00 */
[----:B------:R-:W-:Y:S01]  /*1650*/  @P2 IMAD.IADD R12, R11, 0x1, R2 ;  /* 0x000000010b0c2824 */ /* 0x000fe200078e0202 */
[----:B------:R-:W-:Y:S02]  /*1660*/  MOV R11, RZ ;  /* 0x000000ff000b7202 */ /* 0x000fe40000000f00 */
.L_x_9446:
[----:B------:R-:W-:Y:S05]  /*1670*/  BSYNC.RECONVERGENT B0 ;  /* 0x0000000000007941 */ /* 0x000fea0003800200 */
.L_x_9444:
        /* <DEDUP_REMOVED lines=27> */
[----:B------:R-:W-:Y:S01]  /*1830*/  LOP3.LUT R10, R5, 0x18, RZ, 0xc0, !PT ;  /* 0x00000018050a7812 */ /* 0x000fe200078ec0ff */
[----:B------:R-:W1:Y:S03]  /*1840*/  S2R R60, SR_CgaCtaId ;  /* 0x00000000003c7919 */ /* 0x000e660000008800 */
[----:B------:R-:W-:-:S03]  /*1850*/  IADD3 R18, P1, PT, R10, R18, RZ ;  /* 0x000000120a127210 */ /* 0x000fc60007f3e0ff */
[----:B------:R-:W-:-:S04]  /*1860*/  @!P2 IADD3 R19, PT, PT, R19, -R2, RZ ;  /* 0x800000021313a210 */ /* 0x000fc80007ffe0ff */
[----:B------:R-:W-:Y:S01]  /*1870*/  ISETP.GE.U32.AND P3, PT, R19, R2, PT ;  /* 0x000000021300720c */ /* 0x000fe20003f66070 */
[----:B------:R-:W-:Y:S01]  /*1880*/  IMAD.X R19, RZ, RZ, R12, P1 ;  /* 0x000000ffff137224 */ /* 0x000fe200008e060c */
[----:B------:R-:W-:Y:S01]  /*1890*/  LOP3.LUT R12, R148, R9, RZ, 0x3c, !PT ;  /* 0x00000009940c7212 */ /* 0x000fe200078e3cff */
[----:B------:R-:W-:Y:S01]  /*18a0*/  @!P2 VIADD R20, R20, 0x1 ;  /* 0x000000011414a836 */ /* 0x000fe20000000000 */
[----:B------:R-:W-:Y:S02]  /*18b0*/  ISETP.NE.AND P2, PT, R9, RZ, PT ;  /* 0x000000ff0900720c */ /* 0x000fe40003f45270 */
[----:B------:R-:W-:Y:S01]  /*18c0*/  ISETP.GE.AND P1, PT, R12, RZ, PT ;  /* 0x000000ff0c00720c */ /* 0x000fe20003f26270 */
[-C--:B-----5:R-:W-:Y:S02]  /*18d0*/  IMAD R2, R11, R138.reuse, RZ ;  /* 0x0000008a0b027224 */ /* 0x0a0fe400078e02ff */
[----:B------:R-:W-:-:S04]  /*18e0*/  IMAD.WIDE.U32 R30, R8, R138, R18 ;  /* 0x0000008a081e7225 */ /* 0x000fc800078e0012 */
[----:B------:R-:W-:Y:S02]  /*18f0*/  @P3 VIADD R20, R20, 0x1 ;  /* 0x0000000114143836 */ /* 0x000fe40000000000 */
[----:B------:R-:W-:Y:S02]  /*1900*/  IMAD R2, R8, R139, R2 ;  /* 0x0000008b08027224 */ /* 0x000fe400078e0202 */
[----:B------:R-:W-:-:S03]  /*1910*/  IMAD.MOV.U32 R8, RZ, RZ, R20 ;  /* 0x000000ffff087224 */ /* 0x000fc600078e0014 */
[----:B------:R-:W-:Y:S02]  /*1920*/  IADD3 R31, PT, PT, R31, R2, RZ ;  /* 0x000000021f1f7210 */ /* 0x000fe40007ffe0ff */
[----:B------:R-:W-:Y:S02]  /*1930*/  @!P1 IADD3 R8, PT, PT, -R8, RZ, RZ ;  /* 0x000000ff08089210 */ /* 0x000fe40007ffe1ff */
[----:B------:R-:W-:-:S05]  /*1940*/  @!P2 LOP3.LUT R8, RZ, R9, RZ, 0x33, !PT ;  /* 0x00000009ff08a212 */ /* 0x000fca00078e33ff */
[----:B------:R-:W-:Y:S02]  /*1950*/  IMAD R9, R27, R8, RZ ;  /* 0x000000081b097224 */ /* 0x000fe400078e02ff */
[----:B------:R-:W-:Y:S01]  /*1960*/  IMAD.WIDE.U32 R30, R8, R26, R30 ;  /* 0x0000001a081e7225 */ /* 0x000fe200078e001e */
[----:B------:R-:W-:-:S03]  /*1970*/  SHF.R.U32.HI R64, RZ, 0x2, R62 ;  /* 0x00000002ff407819 */ /* 0x000fc6000001163e */
[----:B------:R-:W-:Y:S02]  /*1980*/  IMAD.MOV.U32 R65, RZ, RZ, RZ ;  /* 0x000000ffff417224 */ /* 0x000fe400078e00ff */
[----:B------:R-:W-:Y:S02]  /*1990*/  IMAD R141, R137, R64, RZ ;  /* 0x00000040898d7224 */ /* 0x000fe400078e02ff */
[----:B------:R-:W-:Y:S02]  /*19a0*/  IMAD.SHL.U32 R66, R62, 0x4, RZ ;  /* 0x000000043e427824 */ /* 0x000fe400078e00ff */
[----:B------:R-:W-:-:S03]  /*19b0*/  VIADD R61, R57, 0xffffffff ;  /* 0xffffffff393d7836 */ /* 0x000fc60000000000 */
[----:B------:R-:W-:Y:S01]  /*19c0*/  LOP3.LUT R73, R66, 0xc, RZ, 0xc0, !PT ;  /* 0x0000000c42497812 */ /* 0x000fe200078ec0ff */
[----:B------:R-:W-:Y:S02]  /*19d0*/  IMAD.SHL.U32 R56, R61, 0x80, RZ ;  /* 0x000000803d387824 */ /* 0x000fe400078e00ff */
[----:B--2---:R-:W-:-:S04]  /*19e0*/  @P0 IMAD.WIDE.U32 R20, R22, R152, RZ ;  /* 0x0000009816140225 */ /* 0x004fc800078e00ff */
[----:B------:R-:W-:Y:S02]  /*19f0*/  @P0 IMAD R2, R23, R152, RZ ;  /* 0x0000009817020224 */ /* 0x000fe400078e02ff */
[-C--:B---3--:R-:W-:Y:S02]  /*1a00*/  @!P0 IMAD R12, R29, R147.reuse, RZ ;  /* 0x000000931d0c8224 */ /* 0x088fe400078e02ff */
[----:B------:R-:W-:Y:S01]  /*1a10*/  @!P0 IMAD.WIDE.U32 R18, R28, R147, RZ ;  /* 0x000000931c128225 */ /* 0x000fe200078e00ff */
[----:B------:R-:W-:-:S03]  /*1a20*/  @P0 MOV R18, R20 ;  /* 0x0000001400120202 */ /* 0x000fc60000000f00 */
[----:B------:R-:W-:Y:S01]  /*1a30*/  @!P0 IMAD.IADD R12, R19, 0x1, R12 ;  /* 0x00000001130c8824 */ /* 0x000fe200078e020c */
[----:B------:R-:W-:Y:S01]  /*1a40*/  LOP3.LUT R19, R5, 0xc0, RZ, 0xc0, !PT ;  /* 0x000000c005137812 */ /* 0x000fe200078ec0ff */
[----:B------:R-:W-:Y:S01]  /*1a50*/  @P0 IMAD.IADD R12, R21, 0x1, R2 ;  /* 0x00000001150c0824 */ /* 0x000fe200078e0202 */
[----:B------:R-:W-:Y:S02]  /*1a60*/  SHF.R.S32.HI R2, RZ, 0x1f, R8 ;  /* 0x0000001fff027819 */ /* 0x000fe40000011408 */
[----:B------:R-:W-:Y:S02]  /*1a70*/  LOP3.LUT R20, R19, 0x18, R62, 0xf8, !PT ;  /* 0x0000001813147812 */ /* 0x000fe400078ef83e */
[----:B------:R-:W-:Y:S02]  /*1a80*/  MOV R19, 0x400 ;  /* 0x0000040000137802 */ /* 0x000fe40000000f00 */
[----:B------:R-:W-:Y:S01]  /*1a90*/  IADD3 R18, P1, PT, R10, R18, RZ ;  /* 0x000000120a127210 */ /* 0x000fe20007f3e0ff */
[----:B------:R-:W-:Y:S01]  /*1aa0*/  IMAD R9, R2, R26, R9 ;  /* 0x0000001a02097224 */ /* 0x000fe200078e0209 */
[----:B-1----:R-:W-:-:S03]  /*1ab0*/  LEA R60, R60, R19, 0x18 ;  /* 0x000000133c3c7211 */ /* 0x002fc600078ec0ff */
[----:B------:R-:W-:Y:S01]  /*1ac0*/  IMAD.X R19, RZ, RZ, R12, P1 ;  /* 0x000000ffff137224 */ /* 0x000fe200008e060c */
[----:B------:R-:W-:Y:S01]  /*1ad0*/  LOP3.LUT R20, R20, 0x18, R5, 0x78, !PT ;  /* 0x0000001814147812 */ /* 0x000fe200078e7805 */
[----:B------:R-:W-:Y:S02]  /*1ae0*/  IMAD.IADD R31, R31, 0x1, R9 ;  /* 0x000000011f1f7824 */ /* 0x000fe400078e0209 */
[-C--:B------:R-:W-:Y:S02]  /*1af0*/  IMAD R9, R25, R148.reuse, RZ ;  /* 0x0000009419097224 */ /* 0x080fe400078e02ff */
[----:B------:R-:W-:Y:S01]  /*1b00*/  IMAD.WIDE.U32 R24, R24, R148, R18 ;  /* 0x0000009418187225 */ /* 0x000fe200078e0012 */
[----:B------:R-:W-:Y:S02]  /*1b10*/  LOP3.LUT R5, R20, 0x1f20, R5, 0xf8, !PT ;  /* 0x00001f2014057812 */ /* 0x000fe400078ef805 */
[----:B------:R-:W-:Y:S01]  /*1b20*/  IADD3 R20, P0, PT, R10, R4, RZ ;  /* 0x000000040a147210 */ /* 0x000fe20007f1e0ff */
[----:B------:R-:W-:Y:S01]  /*1b30*/  IMAD.WIDE.U32 R18, R149, 0x40, R64 ;  /* 0x0000004095127825 */ /* 0x000fe200078e0040 */
[----:B------:R-:W-:-:S02]  /*1b40*/  SHF.R.S32.HI R4, RZ, 0x1f, R69 ;  /* 0x0000001fff047819 */ /* 0x000fc40000011445 */
[----:B------:R-:W-:Y:S01]  /*1b50*/  IADD3 R25, PT, PT, R25, R9, RZ ;  /* 0x0000000919197210 */ /* 0x000fe20007ffe0ff */
[----:B------:R-:W-:Y:S01]  /*1b60*/  IMAD R19, R19, R22, RZ ;  /* 0x0000001613137224 */ /* 0x000fe200078e02ff */
[----:B------:R-:W-:-:S03]  /*1b70*/  LEA.HI R9, R4, R69, RZ, 0x7 ;  /* 0x0000004504097211 */ /* 0x000fc600078f38ff */
[C---:B------:R-:W-:Y:S02]  /*1b80*/  IMAD R19, R18.reuse, R23, R19 ;  /* 0x0000001712137224 */ /* 0x040fe400078e0213 */
[----:B------:R-:W-:Y:S01]  /*1b90*/  IMAD.WIDE.U32 R24, R18, R22, R24 ;  /* 0x0000001612187225 */ /* 0x000fe200078e0018 */
[----:B------:R-:W-:-:S03]  /*1ba0*/  SHF.R.S32.HI R9, RZ, 0x7, R9 ;  /* 0x00000007ff097819 */ /* 0x000fc60000011409 */
[----:B------:R-:W-:Y:S01]  /*1bb0*/  IMAD.IADD R19, R25, 0x1, R19 ;  /* 0x0000000119137824 */ /* 0x000fe200078e0213 */
[----:B----4-:R-:W-:Y:S01]  /*1bc0*/  LEA R96, P1, R24, R16, 0x1 ;  /* 0x0000001018607211 */ /* 0x010fe200078208ff */
[----:B------:R-:W-:Y:S01]  /*1bd0*/  IMAD.X R21, RZ, RZ, R0, P0 ;  /* 0x000000ffff157224 */ /* 0x000fe200000e0600 */
[----:B------:R-:W-:Y:S02]  /*1be0*/  VIMNMX R68, PT, PT, R140, R9, !PT ;  /* 0x000000098c447248 */ /* 0x000fe40007fe0100 */
[----:B------:R-:W-:Y:S01]  /*1bf0*/  LEA.HI.X R97, R24, R17, R19, 0x1, P1 ;  /* 0x0000001118617211 */ /* 0x000fe200008f0c13 */
[----:B------:R-:W-:Y:S01]  /*1c00*/  IMAD.WIDE.U32 R20, R64, R136, R20 ;  /* 0x0000008840147225 */ /* 0x000fe200078e0014 */
[----:B------:R-:W-:-:S03]  /*1c10*/  ISETP.GT.U32.AND P1, PT, R57, R68, PT ;  /* 0x000000443900720c */ /* 0x000fc60003f24070 */
[----:B------:R-:W-:Y:S01]  /*1c20*/  IMAD R0, R139, R64, RZ ;  /* 0x000000408b007224 */ /* 0x000fe200078e02ff */
[----:B------:R-:W-:Y:S01]  /*1c30*/  IADD3 R141, PT, PT, R21, R141, RZ ;  /* 0x0000008d158d7210 */ /* 0x000fe20007ffe0ff */
[----:B------:R-:W-:Y:S01]  /*1c40*/  IMAD.WIDE.U32 R30, R64, R138, R30 ;  /* 0x0000008a401e7225 */ /* 0x000fe200078e001e */
[----:B------:R-:W-:-:S04]  /*1c50*/  LEA R142, P0, R20, R14, 0x1 ;  /* 0x0000000e148e7211 */ /* 0x000fc800078008ff */
[----:B------:R-:W-:Y:S02]  /*1c60*/  LEA.HI.X R141, R20, R15, R141, 0x1, P0 ;  /* 0x0000000f148d7211 */ /* 0x000fe400000f0c8d */
[----:B------:R-:W-:Y:S02]  /*1c70*/  IADD3 R145, PT, PT, R31, R0, RZ ;  /* 0x000000001f917210 */ /* 0x000fe40007ffe0ff */
[----:B------:R-:W-:Y:S01]  /*1c80*/  LEA R144, P0, R30, R6, 0x1 ;  /* 0x000000061e907211 */ /* 0x000fe200078008ff */
[C---:B------:R-:W-:Y:S01]  /*1c90*/  IMAD.SHL.U32 R67, R22.reuse, 0x20, RZ ;  /* 0x0000002016437824 */ /* 0x040fe200078e00ff */
[----:B------:R-:W-:Y:S02]  /*1ca0*/  SHF.L.U64.HI R70, R22, 0x5, R23 ;  /* 0x0000000516467819 */ /* 0x000fe40000010217 */
[----:B------:R-:W-:Y:S02]  /*1cb0*/  LEA.HI.X R145, R30, R7, R145, 0x1, P0 ;  /* 0x000000071e917211 */ /* 0x000fe400000f0c91 */
[----:B------:R-:W-:-:S02]  /*1cc0*/  SHF.L.U32 R0, R57, 0x7, RZ ;  /* 0x0000000739007819 */ /* 0x000fc400000006ff */
        /* <DEDUP_REMOVED lines=14> */
[----:B------:R-:W-:Y:S02]  /*1db0*/  MOV R74, R56 ;  /* 0x00000038004a7202 */ /* 0x000fe40000000f00 */
[----:B------:R-:W-:Y:S01]  /*1dc0*/  SHF.R.S32.HI R13, RZ, 0x1, R13 ;  /* 0x00000001ff0d7819 */ /* 0x000fe2000001140d */
[----:B------:R-:W-:Y:S01]  /*1dd0*/  IMAD.IADD R95, R69, 0x1, -R0 ;  /* 0x00000001455f7824 */ /* 0x000fe200078e0a00 */
[----:B------:R-:W-:Y:S01]  /*1de0*/  IADD3 R93, PT, PT, -R0, R63, RZ ;  /* 0x0000003f005d7210 */ /* 0x000fe20007ffe1ff */
[C---:B------:R-:W-:Y:S01]  /*1df0*/  VIADD R76, R64.reuse, 0x20 ;  /* 0x00000020404c7836 */ /* 0x040fe20000000000 */
[C---:B------:R-:W-:Y:S01]  /*1e00*/  IADD3 R92, PT, PT, R64.reuse, 0x40, RZ ;  /* 0x00000040405c7810 */ /* 0x040fe20007ffe0ff */
[----:B------:R-:W-:Y:S01]  /*1e10*/  VIADD R90, R64, 0x60 ;  /* 0x00000060405a7836 */ /* 0x000fe20000000000 */
        /* <DEDUP_REMOVED lines=9> */
[----:B------:R-:W-:-:S04]  /*1eb0*/  IMAD R9, R15, R147, RZ ;  /* 0x000000930f097224 */ /* 0x000fc800078e02ff */
[----:B------:R-:W-:Y:S02]  /*1ec0*/  IMAD.IADD R27, R27, 0x1, R9 ;  /* 0x000000011b1b7824 */ /* 0x000fe400078e0209 */
[-C--:B----4-:R-:W-:Y:S02]  /*1ed0*/  IMAD R9, R101, R74.reuse, RZ ;  /* 0x0000004a65097224 */ /* 0x090fe400078e02ff */
[----:B------:R-:W-:-:S04]  /*1ee0*/  IMAD.WIDE.U32 R26, R100, R74, R26 ;  /* 0x0000004a641a7225 */ /* 0x000fc800078e001a */
[-C--:B-----5:R-:W-:Y:S01]  /*1ef0*/  IMAD R12, R99, R74.reuse, RZ ;  /* 0x0000004a630c7224 */ /* 0x0a0fe200078e02ff */
[----:B------:R-:W-:Y:S01]  /*1f00*/  IADD3 R27, PT, PT, R27, R9, RZ ;  /* 0x000000091b1b7210 */ /* 0x000fe20007ffe0ff */
[----:B------:R-:W-:-:S04]  /*1f10*/  IMAD.WIDE.U32 R20, R98, R74, R20 ;  /* 0x0000004a62147225 */ /* 0x000fc800078e0014 */
[----:B------:R-:W-:Y:S02]  /*1f20*/  IMAD.IADD R14, R56, 0x1, R3 ;  /* 0x00000001380e7824 */ /* 0x000fe400078e0203 */
[-C--:B------:R-:W-:Y:S02]  /*1f30*/  IMAD R3, R23, R8.reuse, RZ ;  /* 0x0000000817037224 */ /* 0x080fe400078e02ff */
[----:B------:R-:W-:Y:S01]  /*1f40*/  IMAD R9, R25, R8, RZ ;  /* 0x0000000819097224 */ /* 0x000fe200078e02ff */
[----:B------:R-:W-:Y:S01]  /*1f50*/  IADD3 R21, PT, PT, R21, R12, RZ ;  /* 0x0000000c15157210 */ /* 0x000fe20007ffe0ff */
[----:B------:R-:W-:Y:S01]  /*1f60*/  IMAD R3, R22, R2, R3 ;  /* 0x0000000216037224 */ /* 0x000fe200078e0203 */
[----:B------:R-:W-:Y:S01]  /*1f70*/  IADD3 R15, P0, PT, -R69, R64, RZ ;  /* 0x00000040450f7210 */ /* 0x000fe20007f1e1ff */
[----:B------:R-:W-:Y:S01]  /*1f80*/  IMAD R2, R24, R2, R9 ;  /* 0x0000000218027224 */ /* 0x000fe200078e0209 */
[----:B------:R-:W-:Y:S01]  /*1f90*/  SHF.R.S32.HI R9, RZ, 0x1f, R69 ;  /* 0x0000001fff097819 */ /* 0x000fe20000011445 */
[----:B------:R-:W-:-:S02]  /*1fa0*/  IMAD R12, R64, R13, R73 ;  /* 0x0000000d400c7224 */ /* 0x000fc400078e0249 */
[----:B------:R-:W-:Y:S01]  /*1fb0*/  IMAD.WIDE.U32 R22, R8, R22, R20 ;  /* 0x0000001608167225 */ /* 0x000fe200078e0014 */
[----:B------:R-:W-:-:S03]  /*1fc0*/  IADD3.X R9, PT, PT, RZ, ~R9, RZ, P0, !PT ;  /* 0x80000009ff097210 */ /* 0x000fc600007fe4ff */
[----:B------:R-:W-:Y:S02]  /*1fd0*/  IMAD R21, R14, R13, RZ ;  /* 0x0000000d0e157224 */ /* 0x000fe400078e02ff */
[----:B------:R-:W-:-:S04]  /*1fe0*/  IMAD.WIDE.U32 R24, R8, R24, R26 ;  /* 0x0000001808187225 */ /* 0x000fc800078e001a */
[----:B------:R-:W-:Y:S01]  /*1ff0*/  IMAD.IADD R8, R73, 0x1, R12 ;  /* 0x0000000149087824 */ /* 0x000fe200078e020c */
[----:B------:R-:W-:Y:S01]  /*2000*/  SHF.R.S32.HI R83, RZ, 0x1f, R21 ;  /* 0x0000001fff537819 */ /* 0x000fe20000011415 */
[----:B------:R-:W-:Y:S01]  /*2010*/  IMAD.IADD R23, R23, 0x1, R3 ;  /* 0x0000000117177824 */ /* 0x000fe200078e0203 */
[----:B------:R-:W-:Y:S01]  /*2020*/  IADD3 R14, P1, PT, R21, R12, RZ ;  /* 0x0000000c150e7210 */ /* 0x000fe20007f3e0ff */
[----:B------:R-:W-:Y:S01]  /*2030*/  IMAD R77, R9, R98, RZ ;  /* 0x00000062094d7224 */ /* 0x000fe200078e02ff */
[----:B------:R-:W-:Y:S01]  /*2040*/  IADD3 R25, PT, PT, R25, R2, RZ ;  /* 0x0000000219197210 */ /* 0x000fe20007ffe0ff */
        /* <DEDUP_REMOVED lines=16> */
[----:B------:R-:W-:Y:S02]  /*2150*/  LEA.HI.X R77, R20, R19, R77, 0x1, P1 ;  /* 0x00000013144d7211 */ /* 0x000fe400008f0c4d */
[----:B------:R-:W-:Y:S02]  /*2160*/  LEA.HI.X R9, R22, R17, R9, 0x1, P0 ;  /* 0x0000001116097211 */ /* 0x000fe400000f0c09 */
[C---:B------:R-:W-:Y:S02]  /*2170*/  IADD3 R48, P1, PT, R6.reuse, R14, RZ ;  /* 0x0000000e06307210 */ /* 0x040fe40007f3e0ff */
[----:B------:R-:W-:Y:S02]  /*2180*/  IADD3 R80, P3, PT, R6, R82, RZ ;  /* 0x0000005206507210 */ /* 0x000fe40007f7e0ff */
[----:B------:R-:W-:-:S02]  /*2190*/  IADD3 R14, P0, PT, R4, R14, RZ ;  /* 0x0000000e040e7210 */ /* 0x000fc40007f1e0ff */
[----:B------:R-:W-:Y:S01]  /*21a0*/  IADD3 R82, P2, PT, R4, R82, RZ ;  /* 0x0000005204527210 */ /* 0x000fe20007f5e0ff */
[C-C-:B------:R-:W-:Y:S01]  /*21b0*/  IMAD.X R49, R7.reuse, 0x1, R2.reuse, P1 ;  /* 0x0000000107317824 */ /* 0x140fe200008e0602 */
[-C--:B------:R-:W-:Y:S01]  /*21c0*/  IADD3.X R81, PT, PT, R7, R83.reuse, RZ, P3, !PT ;  /* 0x0000005307517210 */ /* 0x080fe20001ffe4ff */
[C---:B------:R-:W-:Y:S01]  /*21d0*/  IMAD.X R15, R5.reuse, 0x1, R2, P0 ;  /* 0x00000001050f7824 */ /* 0x040fe200000e0602 */
[----:B------:R-:W-:Y:S02]  /*21e0*/  IADD3.X R83, PT, PT, R5, R83, RZ, P2, !PT ;  /* 0x0000005305537210 */ /* 0x000fe400017fe4ff */
[----:B------:R-:W-:-:S13]  /*21f0*/  ISETP.GE.AND P3, PT, R10, R151, PT ;  /* 0x000000970a00720c */ /* 0x000fda0003f66270 */
.L_x_9470:
        /* <DEDUP_REMOVED lines=12> */
[----:B------:R-:W-:Y:S01]  /*22c0*/  ISETP.GE.OR P4, PT, R76, R93, P3 ;  /* 0x0000005d4c00720c */ /* 0x000fe20001f86670 */
[----:B------:R-:W-:Y:S01]  /*22d0*/  IMAD.MOV.U32 R94, RZ, RZ, R74 ;  /* 0x000000ffff5e7224 */ /* 0x000fe200078e004a */
[----:B------:R-:W-:Y:S01]  /*22e0*/  IADD3 R28, P0, PT, R78, R17, RZ ;  /* 0x000000114e1c7210 */ /* 0x000fe20007f1e0ff */
[----:B------:R-:W-:Y:S01]  /*22f0*/  IMAD.SHL.U32 R103, R100, 0x40, RZ ;  /* 0x0000004064677824 */ /* 0x000fe200078e00ff */
[----:B------:R-:W-:Y:S02]  /*2300*/  ISETP.LT.OR P4, PT, R76, R95, P4 ;  /* 0x0000005f4c00720c */ /* 0x000fe40002781670 */
[C---:B------:R-:W-:Y:S01]  /*2310*/  ISETP.GE.OR P1, PT, R92.reuse, R93, P3 ;  /* 0x0000005d5c00720c */ /* 0x040fe20001f26670 */
        /* <DEDUP_REMOVED lines=63> */
.L_x_9449:
        /* <DEDUP_REMOVED lines=75> */
.L_x_9453:
[----:B------:R-:W-:Y:S05]  /*2bc0*/  BSYNC.RECONVERGENT B0 ;  /* 0x0000000000007941 */ /* 0x000fea0003800200 */
.L_x_9452:
        /* <DEDUP_REMOVED lines=52> */
.L_x_9455:
[----:B------:R-:W-:Y:S05]  /*2f10*/  BSYNC.RECONVERGENT B0 ;  /* 0x0000000000007941 */ /* 0x000fea0003800200 */
.L_x_9454:
        /* <DEDUP_REMOVED lines=57> */
.L_x_9457:
[----:B------:R-:W-:Y:S05]  /*32b0*/  BSYNC.RECONVERGENT B0 ;  /* 0x0000000000007941 */ /* 0x000fea0003800200 */
.L_x_9456:
        /* <DEDUP_REMOVED lines=57> */
.L_x_9459:
[----:B------:R-:W-:Y:S05]  /*3650*/  BSYNC.RECONVERGENT B0 ;  /* 0x0000000000007941 */ /* 0x000fea0003800200 */
.L_x_9458:
[----:B------:R-:W5:Y:S02]  /*3660*/  LD.E R3, desc[UR4][R84.64+0xd0] ;  /* 0x0000d00454037980 */ /* 0x000f64000c101900 */
[----:B-----5:R-:W-:Y:S05]  /*3670*/  IMAD.U32 R3, R3, -0x40, RZ ;  /* 0xffffffc003037824 */ /* 0x020fea00078e00ff */
[C---:B------:R-:W-:Y:S02]  /*3680*/  LEA R14, P1, R3.reuse, R14, 0x1 ;  /* 0x0000000e030e7211 */ /* 0x040fe400078208ff */
[C---:B------:R-:W-:Y:S02]  /*3690*/  LEA R48, P0, R3.reuse, R48, 0x1 ;  /* 0x0000003003307211 */ /* 0x040fe400078008ff */
[C---:B------:R-:W-:Y:S02]  /*36a0*/  LEA.HI.X.SX32 R15, R3.reuse, R15, 0x1, P1 ;  /* 0x0000000f030f7211 */ /* 0x040fe400008f0eff */
[----:B------:R-:W-:Y:S01]  /*36b0*/  LEA.HI.X.SX32 R49, R3, R49, 0x1, P0 ;  /* 0x0000003103317211 */ /* 0x000fe200000f0eff */
[----:B------:R-:W-:Y:S05]  /*36c0*/  BRA `(.L_x_9450) ;  /* 0x0000001800487947 */ /* 0x000fea0003800000 */
.L_x_9451:
        /* <DEDUP_REMOVED lines=99> */
.L_x_9461:
[----:B------:R-:W-:Y:S05]  /*3d00*/  BSYNC.RECONVERGENT B0 ;  /* 0x0000000000007941 */ /* 0x000fea0003800200 */
.L_x_9460:
        /* <DEDUP_REMOVED lines=97> */
.L_x_9463:
[----:B------:R-:W-:Y:S05]  /*4320*/  BSYNC.RECONVERGENT B0 ;  /* 0x0000000000007941 */ /* 0x000fea0003800200 */
.L_x_9462:
        /* <DEDUP_REMOVED lines=100> */
.L_x_9465:
[----:B------:R-:W-:Y:S05]  /*4970*/  BSYNC.RECONVERGENT B0 ;  /* 0x0000000000007941 */ /* 0x000fea0003800200 */
.L_x_9464:
        /* <DEDUP_REMOVED lines=96> */
.L_x_9467:
[----:B------:R-:W-:Y:S05]  /*4f80*/  BSYNC.RECONVERGENT B0 ;  /* 0x0000000000007941 */ /* 0x000fea0003800200 */
.L_x_9466:
[----:B------:R-:W5:Y:S02]  /*4f90*/  LD.E R3, desc[UR4][R84.64+0xd0] ;  /* 0x0000d00454037980 */ /* 0x000f64000c101900 */
[----:B-----5:R-:W-:Y:S05]  /*4fa0*/  IMAD.U32 R3, R3, -0x40, RZ ;  /* 0xffffffc003037824 */ /* 0x020fea00078e00ff */
[C---:B------:R-:W-:Y:S02]  /*4fb0*/  LEA R82, P1, R3.reuse, R82, 0x1 ;  /* 0x0000005203527211 */ /* 0x040fe400078208ff */
[C---:B------:R-:W-:Y:S02]  /*4fc0*/  LEA R80, P0, R3.reuse, R80, 0x1 ;  /* 0x0000005003507211 */ /* 0x040fe400078008ff */
[C---:B------:R-:W-:Y:S02]  /*4fd0*/  LEA.HI.X.SX32 R83, R3.reuse, R83, 0x1, P1 ;  /* 0x0000005303537211 */ /* 0x040fe400008f0eff */
[----:B------:R-:W-:Y:S09]  /*4fe0*/  LEA.HI.X.SX32 R81, R3, R81, 0x1, P0 ;  /* 0x0000005103517211 */ /* 0x000ff200000f0eff */
.L_x_9450:
[----:B------:R-:W-:Y:S05]  /*4ff0*/  BSYNC.RECONVERGENT B1 ;  /* 0x0000000000017941 */ /* 0x000fea0003800200 */
.L_x_9448:
        /* <DEDUP_REMOVED lines=102> */
.L_x_9469:
[----:B------:R-:W-:Y:S05]  /*5660*/  BSYNC.RECONVERGENT B0 ;  /* 0x0000000000007941 */ /* 0x000fea0003800200 */
.L_x_9468:
[----:B------:R-:W-:Y:S05]  /*5670*/  @P2 BRA `(.L_x_9470) ;  /* 0xffffffc800e02947 */ /* 0x000fea000383ffff */
.L_x_9447:
        /* <DEDUP_REMOVED lines=17> */
.L_x_9475:
[----:B------:R2:W-:Y:S02]  /*5790*/  STS.128 [R58], RZ ;  /* 0x000000ff3a007388 */ /* 0x0005e40000000c00 */
.L_x_9474:
[----:B------:R-:W-:Y:S05]  /*57a0*/  BSYNC.RECONVERGENT B0 ;  /* 0x0000000000007941 */ /* 0x000fea0003800200 */
.L_x_9473:
        /* <DEDUP_REMOVED lines=13> */
.L_x_9472:
        /* <DEDUP_REMOVED lines=83> */
.L_x_9482:
[----:B------:R-:W-:Y:S05]  /*5db0*/  BSYNC.RECONVERGENT B0 ;  /* 0x0000000000007941 */ /* 0x000fea0003800200 */
.L_x_9481:
[----:B-----5:R3:W-:Y:S01]  /*5dc0*/  STS.128 [R58], R12 ;  /* 0x0000000c3a007388 */ /* 0x0207e20000000c00 */
[----:B------:R-:W-:Y:S05]  /*5dd0*/  BRA `(.L_x_9479) ;  /* 0x0000000000047947 */ /* 0x000fea0003800000 */
.L_x_9480:
[----:B------:R2:W-:Y:S02]  /*5de0*/  STS.128 [R58], RZ ;  /* 0x000000ff3a007388 */ /* 0x0005e40000000c00 */
.L_x_9479:
[----:B------:R-:W-:Y:S05]  /*5df0*/  BSYNC.RECONVERGENT B1 ;  /* 0x0000000000017941 */ /* 0x000fea0003800200 */
.L_x_9478:
        /* <DEDUP_REMOVED lines=59> */
.L_x_9484:
[----:B------:R-:W-:Y:S05]  /*61b0*/  BSYNC.RECONVERGENT B0 ;  /* 0x0000000000007941 */ /* 0x000fea0003800200 */
.L_x_9483:
[----:B-----5:R3:W-:Y:S01]  /*61c0*/  STS.128 [R58+0x800], R12 ;  /* 0x0008000c3a007388 */ /* 0x0207e20000000c00 */
[----:B------:R-:W-:Y:S05]  /*61d0*/  BRA `(.L_x_9476) ;  /* 0x0000000800e47947 */ /* 0x000fea0003800000 */
.L_x_9477:
        /* <DEDUP_REMOVED lines=91> */
.L_x_9489:
[----:B------:R-:W-:Y:S05]  /*6790*/  BSYNC.RECONVERGENT B0 ;  /* 0x0000000000007941 */ /* 0x000fea0003800200 */
.L_x_9488:
[----:B-----5:R3:W-:Y:S01]  /*67a0*/  STS.128 [R58], R20 ;  /* 0x000000143a007388 */ /* 0x0207e20000000c00 */
[----:B------:R-:W-:Y:S05]  /*67b0*/  BRA `(.L_x_9486) ;  /* 0x0000000000047947 */ /* 0x000fea0003800000 */
.L_x_9487:
[----:B------:R2:W-:Y:S02]  /*67c0*/  STS.128 [R58], RZ ;  /* 0x000000ff3a007388 */ /* 0x0005e40000000c00 */
.L_x_9486:
[----:B------:R-:W-:Y:S05]  /*67d0*/  BSYNC.RECONVERGENT B1 ;  /* 0x0000000000017941 */ /* 0x000fea0003800200 */
.L_x_9485:
        /* <DEDUP_REMOVED lines=87> */
.L_x_9491:
[----:B------:R-:W-:Y:S05]  /*6d50*/  BSYNC.RECONVERGENT B0 ;  /* 0x0000000000007941 */ /* 0x000fea0003800200 */
.L_x_9490:
[----:B-----5:R1:W-:Y:S02]  /*6d60*/  STS.128 [R58+0x800], R20 ;  /* 0x000800143a007388 */ /* 0x0203e40000000c00 */
.L_x_9476:
[----:B------:R-:W-:Y:S05]  /*6d70*/  BSYNC.RECONVERGENT B2 ;  /* 0x0000000000027941 */ /* 0x000fea0003800200 */
.L_x_9471:
        /* <DEDUP_REMOVED lines=12> */
.L_x_9494:
[----:B------:R1:W-:Y:S02]  /*6e40*/  STS.128 [R58+0x1000], RZ ;  /* 0x001000ff3a007388 */ /* 0x0003e40000000c00 */
.L_x_9493:
[----:B------:R-:W-:Y:S05]  /*6e50*/  BSYNC.RECONVERGENT B0 ;  /* 0x0000000000007941 */ /* 0x000fea0003800200 */
.L_x_9492:
[----:B------:R-:W-:Y:S01]  /*6e60*/  ISETP.GE.AND P1, PT, R8, R5, PT ;  /* 0x000000050800720c */ /* 0x000fe20003f26270 */
[C---:B-1----:R-:W-:Y:S01]  /*6e70*/  IMAD.SHL.U32 R3, R136.reuse, 0x40, RZ ;  /* 0x0000004088037824 */ /* 0x042fe200078e00ff */
        /* <DEDUP_REMOVED lines=12> */
.L_x_9497:
[----:B------:R1:W-:Y:S02]  /*6f40*/  STS.128 [R58+0x1800], RZ ;  /* 0x001800ff3a007388 */ /* 0x0003e40000000c00 */
.L_x_9496:
[----:B------:R-:W-:Y:S05]  /*6f50*/  BSYNC.RECONVERGENT B0 ;  /* 0x0000000000007941 */ /* 0x000fea0003800200 */
.L_x_9495:
        /* <DEDUP_REMOVED lines=13> */
.L_x_9500:
[----:B------:R1:W-:Y:S02]  /*7030*/  STS.128 [R58+0x2000], RZ ;  /* 0x002000ff3a007388 */ /* 0x0003e40000000c00 */
.L_x_9499:
[----:B------:R-:W-:Y:S05]  /*7040*/  BSYNC.RECONVERGENT B0 ;  /* 0x0000000000007941 */ /* 0x000fea0003800200 */
.L_x_9498:
        /* <DEDUP_REMOVED lines=13> */
.L_x_9503:
[----:B------:R1:W-:Y:S02]  /*7120*/  STS.128 [R58+0x2800], RZ ;  /* 0x002800ff3a007388 */ /* 0x0003e40000000c00 */
.L_x_9502:
[----:B------:R-:W-:Y:S05]  /*7130*/  BSYNC.RECONVERGENT B0 ;  /* 0x0000000000007941 */ /* 0x000fea0003800200 */
.L_x_9501:
[----:B--2-45:R-:W2:Y:S04]  /*7140*/  LD.E.64 R16, desc[UR4][R84.64+0x1c0] ;  /* 0x0001c00454107980 */ /* 0x034ea8000c101b00 */
[----:B------:R-:W4:Y:S01]  /*7150*/  LD.E.64 R14, desc[UR4][R84.64+0x1b8] ;  /* 0x0001b804540e7980 */ /* 0x000f22000c101b00 */
[----:B-1----:R-:W-:Y:S02]  /*7160*/  MOV R12, R148 ;  /* 0x00000094000c7202 */ /* 0x002fe40000000f00 */
[----:B------:R-:W-:Y:S01]  /*7170*/  MOV R13, RZ ;  /* 0x000000ff000d7202 */ /* 0x000fe20000000f00 */
[----:B---3--:R-:W3:Y:S04]  /*7180*/  LD.E R7, desc[UR4][R84.64+0xd8] ;  /* 0x0000d80454077980 */ /* 0x008ee8000c101900 */
[----:B------:R-:W0:Y:S04]  /*7190*/  LDGDEPBAR ;  /* 0x00000000000079af */ /* 0x000e280000000000 */
[----:B------:R1:W5:Y:S01]  /*71a0*/  LD.E R125, desc[UR4][R84.64+0x184] ;  /* 0x00018404547d7980 */ /* 0x000362000c101900 */
[----:B--2---:R-:W-:-:S04]  /*71b0*/  IMAD.WIDE.U32 R12, R147, R16, R12 ;  /* 0x00000010930c7225 */ /* 0x004fc800078e000c */
        /* <DEDUP_REMOVED lines=19> */
.L_x_9506:
[----:B------:R3:W-:Y:S01]  /*72f0*/  STS.128 [R58+0x3000], RZ ;  /* 0x003000ff3a007388 */ /* 0x0007e20000000c00 */
[----:B------:R-:W-:Y:S05]  /*7300*/  BRA `(.L_x_9507) ;  /* 0x0000000000047947 */ /* 0x000fea0003800000 */
.L_x_9505:
[----:B------:R1:W-:Y:S02]  /*7310*/  STS.128 [R58+0x3000], RZ ;  /* 0x003000ff3a007388 */ /* 0x0003e40000000c00 */
.L_x_9507:
[----:B------:R-:W-:Y:S05]  /*7320*/  BSYNC.RECONVERGENT B0 ;  /* 0x0000000000007941 */ /* 0x000fea0003800200 */
.L_x_9504:
        /* <DEDUP_REMOVED lines=15> */
.L_x_9510:
[----:B------:R1:W-:Y:S02]  /*7420*/  STS.128 [R58+0x3800], RZ ;  /* 0x003800ff3a007388 */ /* 0x0003e40000000c00 */
.L_x_9509:
[----:B------:R-:W-:Y:S05]  /*7430*/  BSYNC.RECONVERGENT B0 ;  /* 0x0000000000007941 */ /* 0x000fea0003800200 */
.L_x_9508:
        /* <DEDUP_REMOVED lines=13> */
.L_x_9513:
[----:B------:R1:W-:Y:S02]  /*7510*/  STS.128 [R58+0x4000], RZ ;  /* 0x004000ff3a007388 */ /* 0x0003e40000000c00 */
.L_x_9512:
[----:B------:R-:W-:Y:S05]  /*7520*/  BSYNC.RECONVERGENT B0 ;  /* 0x0000000000007941 */ /* 0x000fea0003800200 */
.L_x_9511:
        /* <DEDUP_REMOVED lines=13> */
.L_x_9516:
[----:B------:R1:W-:Y:S02]  /*7600*/  STS.128 [R58+0x4800], RZ ;  /* 0x004800ff3a007388 */ /* 0x0003e40000000c00 */
.L_x_9515:
[----:B------:R-:W-:Y:S05]  /*7610*/  BSYNC.RECONVERGENT B0 ;  /* 0x0000000000007941 */ /* 0x000fea0003800200 */
.L_x_9514:
[----:B------:R-:W2:Y:S01]  /*7620*/  LD.E R0, desc[UR4][R84.64+0x18c] ;  /* 0x00018c0454007980 */ /* 0x000ea2000c101900 */
[C---:B------:R-:W-:Y:S01]  /*7630*/  IMAD.SHL.U32 R128, R62.reuse, 0x20, RZ ;  /* 0x000000203e807824 */ /* 0x040fe200078e00ff */
[----:B------:R-:W-:Y:S01]  /*7640*/  SHF.R.U32.HI R132, RZ, 0x1, R62 ;  /* 0x00000001ff847819 */ /* 0x000fe2000001163e */
[----:B-1----:R-:W-:Y:S01]  /*7650*/  IMAD.SHL.U32 R7, R62, 0x10, RZ ;  /* 0x000000103e077824 */ /* 0x002fe200078e00ff */
[----:B-----5:R-:W-:Y:S01]  /*7660*/  IADD3 R2, PT, PT, R2, R63, -R150 ;  /* 0x0000003f02027210 */ /* 0x020fe20007ffe896 */
        /* <DEDUP_REMOVED lines=17> */
[--C-:B------:R-:W-:Y:S02]  /*7780*/  IMAD R124, R7, 0x2, R60.reuse ;  /* 0x00000002077c7824 */ /* 0x100fe400078e023c */
[----:B------:R-:W-:Y:S01]  /*7790*/  IMAD R87, R5, 0x2, R60 ;  /* 0x0000000205577824 */ /* 0x000fe200078e023c */
[----:B------:R-:W-:-:S02]  /*77a0*/  SEL R66, R8, 0xffffffe0, !P0 ;  /* 0xffffffe008427807 */ /* 0x000fc40004000000 */
[----:B------:R-:W-:Y:S03]  /*77b0*/  LDSM.16.M88.4 R116, [R124] ;  /* 0x000000007c74783b */ /* 0x000fe60000000200 */
[----:B------:R-:W-:Y:S01]  /*77c0*/  IMAD.IADD R112, R124, 0x1, R66 ;  /* 0x000000017c707824 */ /* 0x000fe200078e0242 */
[----:B------:R-:W1:Y:S01]  /*77d0*/  LDSM.16.M88.4 R28, [R87+0x2000] ;  /* 0x00200000571c783b */ /* 0x000e620000000200 */
[----:B------:R-:W-:-:S03]  /*77e0*/  IMAD.IADD R127, R66, 0x1, R87 ;  /* 0x00000001427f7824 */ /* 0x000fc600078e0257 */
[----:B------:R-:W3:Y:S04]  /*77f0*/  LDSM.16.M88.4 R72, [R87+0x1000] ;  /* 0x001000005748783b */ /* 0x000ee80000000200 */
[----:B------:R-:W4:Y:S04]  /*7800*/  LDSM.16.M88.4 R52, [R87+0x1400] ;  /* 0x001400005734783b */ /* 0x000f280000000200 */
[----:B------:R-:W-:Y:S04]  /*7810*/  LDSM.16.M88.4 R112, [R112] ;  /* 0x000000007070783b */ /* 0x000fe80000000200 */
        /* <DEDUP_REMOVED lines=12> */
[C---:B---3--:R-:W-:Y:S03]  /*78e0*/  HMMA.16816.F32 R76, R116.reuse, R72, RZ ;  /* 0x00000048744c723c */ /* 0x048fe600000018ff */
[----:B------:R-:W-:Y:S04]  /*78f0*/  LDSM.16.M88.4 R20, [R87+0x2400] ;  /* 0x002400005714783b */ /* 0x000fe80000000200 */
[----:B------:R-:W-:Y:S01]  /*7900*/  LDSM.16.M88.4 R88, [R127+0x2400] ;  /* 0x002400007f58783b */ /* 0x000fe20000000200 */
[C---:B------:R-:W-:Y:S08]  /*7910*/  HMMA.16816.F32 R72, R116.reuse, R74, RZ ;  /* 0x0000004a7448723c */ /* 0x040ff000000018ff */
[----:B----4-:R-:W-:Y:S08]  /*7920*/  HMMA.16816.F32 R68, R116, R52, RZ ;  /* 0x000000347444723c */ /* 0x010ff000000018ff */
[C---:B------:R-:W-:Y:S08]  /*7930*/  HMMA.16816.F32 R32, R112.reuse, R92, R32 ;  /* 0x0000005c7020723c */ /* 0x040ff00000001820 */
[----:B------:R-:W-:Y:S01]  /*7940*/  HMMA.16816.F32 R28, R112, R94, R28 ;  /* 0x0000005e701c723c */ /* 0x000fe2000000181c */
[----:B------:R-:W3:Y:S01]  /*7950*/  LDSM.16.M88.4 R92, [R127+0x2c00] ;  /* 0x002c00007f5c783b */ /* 0x000ee20000000200 */
[----:B------:R-:W-:-:S06]  /*7960*/  DEPBAR.LE SB0, 0x0 ;  /* 0x000080000000791a */ /* 0x000fcc0000000000 */
[C---:B------:R-:W-:Y:S08]  /*7970*/  HMMA.16816.F32 R40, R116.reuse, R36, RZ ;  /* 0x000000247428723c */ /* 0x040ff000000018ff */
[C---:B------:R-:W-:Y:S08]  /*7980*/  HMMA.16816.F32 R48, R116.reuse, R44, RZ ;  /* 0x0000002c7430723c */ /* 0x040ff000000018ff */
[----:B------:R-:W-:Y:S08]  /*7990*/  HMMA.16816.F32 R44, R116, R46, RZ ;  /* 0x0000002e742c723c */ /* 0x000ff000000018ff */
[C---:B------:R-:W-:Y:S08]  /*79a0*/  HMMA.16816.F32 R72, R112.reuse, R110, R72 ;  /* 0x0000006e7048723c */ /* 0x040ff00000001848 */
[----:B------:R-:W-:Y:S08]  /*79b0*/  HMMA.16816.F32 R68, R112, R104, R68 ;  /* 0x000000687044723c */ /* 0x000ff00000001844 */
[C---:B------:R-:W-:Y:S08]  /*79c0*/  HMMA.16816.F32 R16, R116.reuse, R12, RZ ;  /* 0x0000000c7410723c */ /* 0x040ff000000018ff */
[C---:B-1----:R-:W-:Y:S08]  /*79d0*/  HMMA.16816.F32 R4, R116.reuse, R120, RZ ;  /* 0x000000787404723c */ /* 0x042ff000000018ff */
[----:B------:R-:W-:Y:S08]  /*79e0*/  HMMA.16816.F32 R36, R116, R38, RZ ;  /* 0x000000267424723c */ /* 0x000ff000000018ff */
[----:B------:R-:W-:Y:S05]  /*79f0*/  HMMA.16816.F32 R40, R112, R96, R40 ;  /* 0x000000607028723c */ /* 0x000fea0000001828 */
[----:B------:R-:W-:Y:S01]  /*7a00*/  LOP3.LUT R96, R132, 0x1f0, RZ, 0xc0, !PT ;  /* 0x000001f084607812 */ /* 0x000fe200078ec0ff */
[----:B------:R-:W-:-:S05]  /*7a10*/  IMAD.SHL.U32 R97, R62, 0x2, RZ ;  /* 0x000000023e617824 */ /* 0x000fca00078e00ff */
[----:B------:R-:W-:Y:S01]  /*7a20*/  LOP3.LUT R97, R97, 0x6, RZ, 0xc0, !PT ;  /* 0x0000000661617812 */ /* 0x000fe200078ec0ff */
[C---:B------:R-:W-:Y:S08]  /*7a30*/  HMMA.16816.F32 R44, R112.reuse, R102, R44 ;  /* 0x00000066702c723c */ /* 0x040ff0000000182c */
[C---:B------:R-:W-:Y:S08]  /*7a40*/  HMMA.16816.F32 R76, R112.reuse, R108, R76 ;  /* 0x0000006c704c723c */ /* 0x040ff0000000184c */
[C---:B------:R-:W-:Y:S08]  /*7a50*/  HMMA.16816.F32 R48, R112.reuse, R100, R48 ;  /* 0x000000647030723c */ /* 0x040ff00000001830 */
[----:B------:R-:W-:Y:S03]  /*7a60*/  HMMA.16816.F32 R16, R112, R80, R16 ;  /* 0x000000507010723c */ /* 0x000fe60000001810 */
[----:B------:R-:W-:-:S05]  /*7a70*/  IADD3 R80, PT, PT, R63, -R150, -R125 ;  /* 0x800000963f507210 */ /* 0x000fca0007ffe87d */
[C---:B---3--:R-:W-:Y:S08]  /*7a80*/  HMMA.16816.F32 R4, R112.reuse, R92, R4 ;  /* 0x0000005c7004723c */ /* 0x048ff00000001804 */
[----:B------:R-:W-:Y:S08]  /*7a90*/  HMMA.16816.F32 R36, R112, R98, R36 ;  /* 0x000000627024723c */ /* 0x000ff00000001824 */
[C---:B------:R-:W-:Y:S08]  /*7aa0*/  HMMA.16816.F32 R24, R116.reuse, R20, RZ ;  /* 0x000000147418723c */ /* 0x040ff000000018ff */
[C---:B------:R-:W-:Y:S08]  /*7ab0*/  HMMA.16816.F32 R20, R116.reuse, R22, RZ ;  /* 0x000000167414723c */ /* 0x040ff000000018ff */
[C---:B------:R-:W-:Y:S08]  /*7ac0*/  HMMA.16816.F32 R52, R116.reuse, R54, RZ ;  /* 0x000000367434723c */ /* 0x040ff000000018ff */
[----:B------:R-:W-:Y:S08]  /*7ad0*/  HMMA.16816.F32 R12, R116, R14, RZ ;  /* 0x0000000e740c723c */ /* 0x000ff000000018ff */
[----:B------:R-:W-:Y:S08]  /*7ae0*/  HMMA.16816.F32 R20, R112, R90, R20 ;  /* 0x0000005a7014723c */ /* 0x000ff00000001814 */
[----:B------:R-:W-:Y:S03]  /*7af0*/  HMMA.16816.F32 R116, R116, R122, RZ ;  /* 0x0000007a7474723c */ /* 0x000fe600000018ff */
[-C--:B--2---:R-:W-:Y:S01]  /*7b00*/  FMUL.FTZ R102, R72, R0.reuse ;  /* 0x0000000048667220 */ /* 0x084fe20000410000 */
[----:B------:R-:W-:Y:S01]  /*7b10*/  LOP3.LUT R72, R96, 0x7, R64, 0xf8, !PT ;  /* 0x0000000760487812 */ /* 0x000fe200078ef840 */
[-C--:B------:R-:W-:Y:S01]  /*7b20*/  FMUL.FTZ R62, R69, R0.reuse ;  /* 0x00000000453e7220 */ /* 0x080fe20000410000 */
[----:B------:R-:W-:Y:S01]  /*7b30*/  LOP3.LUT R69, R56, R97, RZ, 0xfc, !PT ;  /* 0x0000006138457212 */ /* 0x000fe200078efcff */
[-C--:B------:R-:W-:Y:S01]  /*7b40*/  FMUL.FTZ R68, R68, R0.reuse ;  /* 0x0000000044447220 */ /* 0x080fe20000410000 */
[----:B------:R-:W-:Y:S01]  /*7b50*/  FMUL.FTZ R110, R48, R0 ;  /* 0x00000000306e7220 */ /* 0x000fe20000410000 */
[--C-:B------:R-:W-:Y:S01]  /*7b60*/  IMAD R161, R149, 0x40, R72.reuse ;  /* 0x0000004095a17824 */ /* 0x100fe200078e0248 */
[----:B------:R-:W-:Y:S01]  /*7b70*/  MUFU.TANH R102, R102 ;  /* 0x0000006600667308 */ /* 0x000fe20000002400 */
[----:B------:R-:W-:-:S02]  /*7b80*/  IMAD.IADD R92, R59, 0x1, R72 ;  /* 0x000000013b5c7824 */ /* 0x000fc400078e0248 */
[-C--:B------:R-:W-:Y:S01]  /*7b90*/  FMUL.FTZ R72, R44, R0.reuse ;  /* 0x000000002c487220 */ /* 0x080fe20000410000 */
[C---:B------:R-:W-:Y:S02]  /*7ba0*/  IMAD.IADD R2, R161.reuse, 0x1, R2 ;  /* 0x00000001a1027824 */ /* 0x040fe400078e0202 */
[-C--:B------:R-:W-:Y:S01]  /*7bb0*/  FMUL.FTZ R44, R76, R0.reuse ;  /* 0x000000004c2c7220 */ /* 0x080fe20000410000 */
[----:B------:R-:W-:Y:S02]  /*7bc0*/  IMAD.IADD R161, R161, 0x1, R80 ;  /* 0x00000001a1a17824 */ /* 0x000fe400078e0250 */
[-C--:B------:R-:W-:Y:S01]  /*7bd0*/  FMUL.FTZ R80, R45, R0.reuse ;  /* 0x000000002d507220 */ /* 0x080fe20000410000 */
[----:B------:R-:W-:Y:S01]  /*7be0*/  FMUL.FTZ R76, R40, R0 ;  /* 0x00000000284c7220 */ /* 0x000fe20000410000 */
[C-C-:B------:R-:W-:Y:S01]  /*7bf0*/  VIADDMNMX R158, R2.reuse, 0x1, R63.reuse, PT ;  /* 0x00000001029e7846 */ /* 0x140fe2000380013f */
[----:B------:R-:W1:Y:S01]  /*7c00*/  MUFU.TANH R100, R68 ;  /* 0x0000004400647308 */ /* 0x000e620000002400 */
[----:B------:R-:W-:Y:S01]  /*7c10*/  VIADDMNMX R159, R2, 0x9, R63, PT ;  /* 0x00000009029f7846 */ /* 0x000fe2000380013f */
[----:B------:R-:W-:-:S02]  /*7c20*/  IMAD.IADD R2, R69, 0x1, R150 ;  /* 0x0000000145027824 */ /* 0x000fc400078e0296 */
[-C--:B------:R-:W-:Y:S01]  /*7c30*/  FMUL.FTZ R40, R41, R0.reuse ;  /* 0x0000000029287220 */ /* 0x080fe20000410000 */
[----:B------:R-:W-:Y:S02]  /*7c40*/  VIADD R63, R69, 0x1 ;  /* 0x00000001453f7836 */ /* 0x000fe40000000000 */
[----:B------:R-:W-:Y:S01]  /*7c50*/  FMUL.FTZ R32, R32, R0 ;  /* 0x0000000020207220 */ /* 0x000fe20000410000 */
[C---:B------:R-:W-:Y:S01]  /*7c60*/  VIADD R160, R161.reuse, 0x8 ;  /* 0x00000008a1a07836 */ /* 0x040fe20000000000 */
[C-C-:B------:R-:W-:Y:S01]  /*7c70*/  IADD3 R45, PT, PT, R92.reuse, -0x10, -R2.reuse ;  /* 0xfffffff05c2d7810 */ /* 0x140fe20007ffe802 */
[----:B------:R-:W-:Y:S01]  /*7c80*/  IMAD.IADD R48, R92, 0x1, -R2 ;  /* 0x000000015c307824 */ /* 0x000fe200078e0a02 */
[----:B------:R-:W-:Y:S01]  /*7c90*/  ISETP.GT.AND P0, PT, R161, R63, PT ;  /* 0x0000003fa100720c */ /* 0x000fe20003f04270 */
[C---:B------:R-:W-:Y:S05]  /*7ca0*/  HMMA.16816.F32 R24, R112.reuse, R88, R24 ;  /* 0x000000587018723c */ /* 0x040fea0000001818 */
[----:B------:R-:W-:Y:S01]  /*7cb0*/  IABS R45, R45 ;  /* 0x0000002d002d7213 */ /* 0x000fe20000000000 */
[----:B------:R-:W-:Y:S01]  /*7cc0*/  MUFU.TANH R32, R32 ;  /* 0x0000002000207308 */ /* 0x000fe20000002400 */
[----:B------:R-:W-:Y:S01]  /*7cd0*/  ISETP.GE.AND P5, PT, R63, R158, PT ;  /* 0x0000009e3f00720c */ /* 0x000fe20003fa6270 */
[-C--:B------:R-:W-:Y:S01]  /*7ce0*/  FMUL.FTZ R73, R73, R0.reuse ;  /* 0x0000000049497220 */ /* 0x080fe20000410000 */
[----:B------:R-:W-:Y:S01]  /*7cf0*/  I2FP.F32.S32 R41, R45 ;  /* 0x0000002d00297245 */ /* 0x000fe20000201400 */
[----:B------:R-:W-:Y:S01]  /*7d00*/  FMUL.FTZ R45, R37, R0 ;  /* 0x00000000252d7220 */ /* 0x000fe20000410000 */
[----:B------:R-:W-:Y:S01]  /*7d10*/  ISETP.GE.AND P2, PT, R63, R159, PT ;  /* 0x0000009f3f00720c */ /* 0x000fe20003f46270 */
[----:B------:R-:W-:Y:S03]  /*7d20*/  HMMA.16816.F32 R52, R112, R106, R52 ;  /* 0x0000006a7034723c */ /* 0x000fe60000001834 */
[----:B------:R-:W-:Y:S01]  /*7d30*/  ISETP.GT.AND P1, PT, R160, R63, PT ;  /* 0x0000003fa000720c */ /* 0x000fe20003f24270 */
[----:B------:R-:W-:-:S02]  /*7d40*/  VIADD R63, R48, 0xfffffff8 ;  /* 0xfffffff8303f7836 */ /* 0x000fc40000000000 */
[----:B-1----:R-:W-:Y:S01]  /*7d50*/  FFMA.FTZ R100, -R153, R41, R100 ;  /* 0x0000002999647223 */ /* 0x002fe20000010164 */
[----:B------:R-:W-:Y:S01]  /*7d60*/  FMUL.FTZ R41, R36, R0 ;  /* 0x0000000024297220 */ /* 0x000fe20000410000 */
[--C-:B------:R-:W-:Y:S01]  /*7d70*/  IADD3 R36, PT, PT, R92, -0x21, -R2.reuse ;  /* 0xffffffdf5c247810 */ /* 0x100fe20007ffe802 */
[----:B------:R-:W-:Y:S01]  /*7d80*/  MUFU.TANH R40, R40 ;  /* 0x0000002800287308 */ /* 0x000fe20000002400 */
[----:B------:R-:W-:Y:S01]  /*7d90*/  IABS R63, R63 ;  /* 0x0000003f003f7213 */ /* 0x000fe20000000000 */
[C---:B------:R-:W-:Y:S03]  /*7da0*/  HMMA.16816.F32 R116, R112.reuse, R94, R116 ;  /* 0x0000005e7074723c */ /* 0x040fe60000001874 */
[----:B------:R-:W-:Y:S01]  /*7db0*/  IABS R37, R36 ;  /* 0x0000002400257213 */ /* 0x000fe20000000000 */
[-C--:B------:R-:W-:Y:S01]  /*7dc0*/  FMUL.FTZ R77, R77, R0.reuse ;  /* 0x000000004d4d7220 */ /* 0x080fe20000410000 */
[----:B------:R-:W-:Y:S01]  /*7dd0*/  I2FP.F32.S32 R63, R63 ;  /* 0x0000003f003f7245 */ /* 0x000fe20000201400 */
[-C--:B------:R-:W-:Y:S01]  /*7de0*/  FMUL.FTZ R24, R24, R0.reuse ;  /* 0x0000000018187220 */ /* 0x080fe20000410000 */
[C-C-:B------:R-:W-:Y:S01]  /*7df0*/  IADD3 R167, PT, PT, R92.reuse, -0x40, -R2.reuse ;  /* 0xffffffc05ca77810 */ /* 0x140fe20007ffe802 */
[----:B------:R-:W1:Y:S01]  /*7e00*/  MUFU.TANH R36, R45 ;  /* 0x0000002d00247308 */ /* 0x000e620000002400 */
[C---:B------:R-:W-:Y:S01]  /*7e10*/  IADD3 R131, PT, PT, R92.reuse, -0x50, -R2 ;  /* 0xffffffb05c837810 */ /* 0x040fe20007ffe802 */
[----:B------:R-:W-:Y:S01]  /*7e20*/  FFMA.FTZ R102, -R153, R63, R102 ;  /* 0x0000003f99667223 */ /* 0x000fe20000010166 */
[--C-:B------:R-:W-:Y:S01]  /*7e30*/  IADD3 R63, PT, PT, R92, -0x39, -R2.reuse ;  /* 0xffffffc75c3f7810 */ /* 0x100fe20007ffe802 */
[----:B------:R-:W-:Y:S03]  /*7e40*/  HMMA.16816.F32 R12, R112, R82, R12 ;  /* 0x00000052700c723c */ /* 0x000fe6000000180c */
[----:B------:R-:W-:Y:S01]  /*7e50*/  IABS R167, R167 ;  /* 0x000000a700a77213 */ /* 0x000fe20000000000 */
[-C--:B------:R-:W-:Y:S01]  /*7e60*/  FMUL.FTZ R68, R52, R0.reuse ;  /* 0x0000000034447220 */ /* 0x080fe20000410000 */
[----:B------:R-:W-:Y:S01]  /*7e70*/  IABS R63, R63 ;  /* 0x0000003f003f7213 */ /* 0x000fe20000000000 */
[----:B------:R-:W-:Y:S01]  /*7e80*/  MUFU.TANH R24, R24 ;  /* 0x0000001800187308 */ /* 0x000fe20000002400 */
[----:B------:R-:W-:Y:S01]  /*7e90*/  IADD3 R113, PT, PT, R92, -0x59, -R2 ;  /* 0xffffffa75c717810 */ /* 0x000fe20007ffe802 */
[-C--:B------:R-:W-:Y:S01]  /*7ea0*/  FMUL.FTZ R25, R25, R0.reuse ;  /* 0x0000000019197220 */ /* 0x080fe20000410000 */
[----:B------:R-:W-:Y:S01]  /*7eb0*/  I2FP.F32.S32 R63, R63 ;  /* 0x0000003f003f7245 */ /* 0x000fe20000201400 */
[-C--:B------:R-:W-:Y:S01]  /*7ec0*/  FMUL.FTZ R52, R53, R0.reuse ;  /* 0x0000000035347220 */ /* 0x080fe20000410000 */
[----:B------:R-:W-:Y:S01]  /*7ed0*/  I2FP.F32.S32 R167, R167 ;  /* 0x000000a700a77245 */ /* 0x000fe20000201400 */
[-C--:B------:R-:W-:Y:S01]  /*7ee0*/  FMUL.FTZ R108, R49, R0.reuse ;  /* 0x00000000316c7220 */ /* 0x080fe20000410000 */
[----:B------:R-:W-:Y:S01]  /*7ef0*/  IABS R113, R113 ;  /* 0x0000007100717213 */ /* 0x000fe20000000000 */
[----:B------:R-:W-:Y:S01]  /*7f00*/  MUFU.TANH R68, R68 ;  /* 0x0000004400447308 */ /* 0x000fe20000002400 */
[----:B-1----:R-:W-:Y:S01]  /*7f10*/  FFMA.FTZ R63, -R153, R63, R36 ;  /* 0x0000003f993f7223 */ /* 0x002fe20000010124 */
[-C--:B------:R-:W-:Y:S01]  /*7f20*/  FMUL.FTZ R36, R20, R0.reuse ;  /* 0x0000000014247220 */ /* 0x080fe20000410000 */
[-C--:B------:R-:W-:Y:S01]  /*7f30*/  FMUL.FTZ R20, R21, R0.reuse ;  /* 0x0000000015147220 */ /* 0x080fe20000410000 */
[----:B------:R-:W-:Y:S01]  /*7f40*/  I2FP.F32.S32 R113, R113 ;  /* 0x0000007100717245 */ /* 0x000fe20000201400 */
[----:B------:R-:W-:Y:S01]  /*7f50*/  FFMA.FTZ R167, -R153, R167, R32 ;  /* 0x000000a799a77223 */ /* 0x000fe20000010120 */
[-C--:B------:R-:W-:Y:S01]  /*7f60*/  FMUL.FTZ R32, R4, R0.reuse ;  /* 0x0000000004207220 */ /* 0x080fe20000410000 */
[--C-:B------:R-:W-:Y:S01]  /*7f70*/  IADD3 R4, PT, PT, R92, -0x69, -R2.reuse ;  /* 0xffffff975c047810 */ /* 0x100fe20007ffe802 */
[-C--:B------:R-:W-:Y:S01]  /*7f80*/  FMUL.FTZ R21, R16, R0.reuse ;  /* 0x0000000010157220 */ /* 0x080fe20000410000 */
[----:B------:R-:W1:Y:S01]  /*7f90*/  MUFU.TANH R20, R20 ;  /* 0x0000001400147308 */ /* 0x000e620000002400 */
[C-C-:B------:R-:W-:Y:S01]  /*7fa0*/  IADD3 R109, PT, PT, R92.reuse, -0x18, -R2.reuse ;  /* 0xffffffe85c6d7810 */ /* 0x140fe20007ffe802 */
[-C--:B------:R-:W-:Y:S01]  /*7fb0*/  FMUL.FTZ R16, R17, R0.reuse ;  /* 0x0000000011107220 */ /* 0x080fe20000410000 */
[--C-:B------:R-:W-:Y:S01]  /*7fc0*/  IADD3 R123, PT, PT, R92, -0x31, -R2.reuse ;  /* 0xffffffcf5c7b7810 */ /* 0x100fe20007ffe802 */
[-C--:B------:R-:W-:Y:S01]  /*7fd0*/  FMUL.FTZ R13, R13, R0.reuse ;  /* 0x000000000d0d7220 */ /* 0x080fe20000410000 */
[----:B------:R-:W-:Y:S01]  /*7fe0*/  IABS R131, R131 ;  /* 0x0000008300837213 */ /* 0x000fe20000000000 */
[-C--:B------:R-:W-:Y:S01]  /*7ff0*/  FMUL.FTZ R12, R12, R0.reuse ;  /* 0x000000000c0c7220 */ /* 0x080fe20000410000 */
[----:B------:R-:W-:Y:S01]  /*8000*/  IABS R109, R109 ;  /* 0x0000006d006d7213 */ /* 0x000fe20000000000 */
[----:B------:R-:W-:Y:S01]  /*8010*/  MUFU.TANH R36, R36 ;  /* 0x0000002400247308 */ /* 0x000fe20000002400 */
[----:B------:R-:W-:Y:S01]  /*8020*/  IABS R123, R123 ;  /* 0x0000007b007b7213 */ /* 0x000fe20000000000 */
[-C--:B------:R-:W-:Y:S01]  /*8030*/  FMUL.FTZ R78, R78, R0.reuse ;  /* 0x000000004e4e7220 */ /* 0x080fe20000410000 */
[C---:B------:R-:W-:Y:S01]  /*8040*/  IADD3 R45, PT, PT, R92.reuse, -0x78, -R2 ;  /* 0xffffff885c2d7810 */ /* 0x040fe20007ffe802 */
[----:B------:R-:W-:Y:S01]  /*8050*/  VIADD R93, R92, 0x8 ;  /* 0x000000085c5d7836 */ /* 0x000fe20000000000 */
[----:B------:R-:W-:Y:S01]  /*8060*/  I2FP.F32.S32 R131, R131 ;  /* 0x0000008300837245 */ /* 0x000fe20000201400 */
[-C--:B------:R-:W-:Y:S01]  /*8070*/  FMUL.FTZ R33, R33, R0.reuse ;  /* 0x0000000021217220 */ /* 0x080fe20000410000 */
[----:B------:R-:W-:Y:S01]  /*8080*/  I2FP.F32.S32 R109, R109 ;  /* 0x0000006d006d7245 */ /* 0x000fe20000201400 */
[----:B------:R-:W-:Y:S01]  /*8090*/  MUFU.TANH R16, R16 ;  /* 0x0000001000107308 */ /* 0x000fe20000002400 */
[----:B-1----:R-:W-:Y:S01]  /*80a0*/  FFMA.FTZ R113, -R153, R113, R20 ;  /* 0x0000007199717223 */ /* 0x002fe20000010114 */
[----:B------:R-:W-:Y:S01]  /*80b0*/  FMUL.FTZ R20, R5, R0 ;  /* 0x0000000005147220 */ /* 0x000fe20000410000 */
[----:B------:R-:W-:Y:S01]  /*80c0*/  IABS R5, R4 ;  /* 0x0000000400057213 */ /* 0x000fe20000000000 */
[-C--:B------:R-:W-:Y:S01]  /*80d0*/  FMUL.FTZ R4, R116, R0.reuse ;  /* 0x0000000074047220 */ /* 0x080fe20000410000 */
[----:B------:R-:W-:Y:S01]  /*80e0*/  I2FP.F32.S32 R123, R123 ;  /* 0x0000007b007b7245 */ /* 0x000fe20000201400 */
[C---:B------:R-:W-:Y:S01]  /*80f0*/  FFMA.FTZ R131, -R153.reuse, R131, R24 ;  /* 0x0000008399837223 */ /* 0x040fe20000010118 */
[----:B------:R-:W-:Y:S01]  /*8100*/  IABS R45, R45 ;  /* 0x0000002d002d7213 */ /* 0x000fe20000000000 */
[----:B------:R-:W-:Y:S01]  /*8110*/  MUFU.TANH R24, R13 ;  /* 0x0000000d00187308 */ /* 0x000fe20000002400 */
[C---:B------:R-:W-:Y:S01]  /*8120*/  FFMA.FTZ R109, -R153.reuse, R109, R68 ;  /* 0x0000006d996d7223 */ /* 0x040fe20000010144 */
[----:B------:R-:W-:Y:S01]  /*8130*/  FFMA.FTZ R123, -R153, R123, R40 ;  /* 0x0000007b997b7223 */ /* 0x000fe20000010128 */
[----:B------:R-:W-:Y:S01]  /*8140*/  I2FP.F32.S32 R45, R45 ;  /* 0x0000002d002d7245 */ /* 0x000fe20000201400 */
[-C--:B------:R-:W-:Y:S01]  /*8150*/  FMUL.FTZ R68, R28, R0.reuse ;  /* 0x000000001c447220 */ /* 0x080fe20000410000 */
[-C--:B------:R-:W-:Y:S01]  /*8160*/  FMUL.FTZ R28, R29, R0.reuse ;  /* 0x000000001d1c7220 */ /* 0x080fe20000410000 */
[C-C-:B------:R-:W-:Y:S01]  /*8170*/  IADD3 R121, PT, PT, R92.reuse, -0x58, -R2.reuse ;  /* 0xffffffa85c797810 */ /* 0x140fe20007ffe802 */
[C---:B------:R-:W-:Y:S01]  /*8180*/  VIADD R104, R69.reuse, 0x9 ;  /* 0x0000000945687836 */ /* 0x040fe20000000000 */
[----:B------:R-:W1:Y:S01]  /*8190*/  MUFU.TANH R4, R4 ;  /* 0x0000000400047308 */ /* 0x000e620000002400 */
[C-C-:B------:R-:W-:Y:S01]  /*81a0*/  IADD3 R91, PT, PT, R92.reuse, -0x61, -R2.reuse ;  /* 0xffffff9f5c5b7810 */ /* 0x140fe20007ffe802 */
[C---:B------:R-:W-:Y:S01]  /*81b0*/  VIADD R101, R69.reuse, 0x10 ;  /* 0x0000001045657836 */ /* 0x040fe20000000000 */
[C-C-:B------:R-:W-:Y:S01]  /*81c0*/  IADD3 R127, PT, PT, R92.reuse, -0x51, -R2.reuse ;  /* 0xffffffaf5c7f7810 */ /* 0x140fe20007ffe802 */
[C---:B------:R-:W-:Y:S01]  /*81d0*/  VIADD R95, R69.reuse, 0x19 ;  /* 0x00000019455f7836 */ /* 0x040fe20000000000 */
[----:B------:R-:W-:Y:S01]  /*81e0*/  IABS R121, R121 ;  /* 0x0000007900797213 */ /* 0x000fe20000000000 */
[C---:B------:R-:W-:Y:S01]  /*81f0*/  VIADD R89, R69.reuse, 0x20 ;  /* 0x0000002045597836 */ /* 0x040fe20000000000 */
[C-C-:B------:R-:W-:Y:S01]  /*8200*/  IADD3 R17, PT, PT, R92.reuse, -0x68, -R2.reuse ;  /* 0xffffff985c117810 */ /* 0x140fe20007ffe802 */
[----:B------:R-:W2:Y:S01]  /*8210*/  MUFU.TANH R40, R25 ;  /* 0x0000001900287308 */ /* 0x000ea20000002400 */
[----:B------:R-:W-:Y:S01]  /*8220*/  IABS R91, R91 ;  /* 0x0000005b005b7213 */ /* 0x000fe20000000000 */
[C---:B------:R-:W-:Y:S01]  /*8230*/  VIADD R94, R69.reuse, 0x21 ;  /* 0x00000021455e7836 */ /* 0x040fe20000000000 */
[C---:B------:R-:W-:Y:S01]  /*8240*/  IADD3 R53, PT, PT, R92.reuse, -0x9, -R2 ;  /* 0xfffffff75c357810 */ /* 0x040fe20007ffe802 */
[C---:B------:R-:W-:Y:S01]  /*8250*/  VIADD R83, R69.reuse, 0x30 ;  /* 0x0000003045537836 */ /* 0x040fe20000000000 */
[----:B------:R-:W-:Y:S01]  /*8260*/  IABS R127, R127 ;  /* 0x0000007f007f7213 */ /* 0x000fe20000000000 */
[----:B------:R-:W-:Y:S01]  /*8270*/  VIADD R107, R69, 0x8 ;  /* 0x00000008456b7836 */ /* 0x000fe20000000000 */
[----:B------:R-:W-:Y:S01]  /*8280*/  I2FP.F32.S32 R121, R121 ;  /* 0x0000007900797245 */ /* 0x000fe20000201400 */
[----:B------:R-:W3:Y:S01]  /*8290*/  MUFU.TANH R12, R12 ;  /* 0x0000000c000c7308 */ /* 0x000ee20000002400 */
[----:B-1----:R-:W-:Y:S01]  /*82a0*/  FFMA.FTZ R45, -R153, R45, R4 ;  /* 0x0000002d992d7223 */ /* 0x002fe20000010104 */
[----:B------:R-:W-:Y:S01]  /*82b0*/  IABS R13, R17 ;  /* 0x00000011000d7213 */ /* 0x000fe20000000000 */
[----:B------:R-:W-:Y:S01]  /*82c0*/  VIADD R82, R69, 0x40 ;  /* 0x0000004045527836 */ /* 0x000fe20000000000 */
[----:B------:R-:W-:Y:S01]  /*82d0*/  I2FP.F32.S32 R91, R91 ;  /* 0x0000005b005b7245 */ /* 0x000fe20000201400 */
[----:B------:R-:W-:Y:S01]  /*82e0*/  FFMA.FTZ R121, -R153, R121, R36 ;  /* 0x0000007999797223 */ /* 0x000fe20000010124 */
[----:B------:R-:W-:Y:S01]  /*82f0*/  I2FP.F32.S32 R5, R5 ;  /* 0x0000000500057245 */ /* 0x000fe20000201400 */
[----:B------:R-:W-:Y:S01]  /*8300*/  VIADD R29, R69, 0x41 ;  /* 0x00000041451d7836 */ /* 0x000fe20000000000 */
[----:B------:R1:W4:Y:S01]  /*8310*/  MUFU.TANH R98, R73 ;  /* 0x0000004900627308 */ /* 0x0003220000002400 */
[----:B------:R-:W-:Y:S01]  /*8320*/  IABS R53, R53 ;  /* 0x0000003500357213 */ /* 0x000fe20000000000 */
[----:B------:R-:W-:Y:S01]  /*8330*/  FFMA.FTZ R91, -R153, R91, R16 ;  /* 0x0000005b995b7223 */ /* 0x000fe20000010110 */
[C---:B------:R-:W-:Y:S01]  /*8340*/  IADD3 R143, PT, PT, R92.reuse, -0x49, -R2 ;  /* 0xffffffb75c8f7810 */ /* 0x040fe20007ffe802 */
[----:B------:R-:W-:Y:S01]  /*8350*/  FMUL.FTZ R16, R117, R0 ;  /* 0x0000000075107220 */ /* 0x000fe20000410000 */
[----:B------:R-:W-:Y:S01]  /*8360*/  I2FP.F32.S32 R127, R127 ;  /* 0x0000007f007f7245 */ /* 0x000fe20000201400 */
[C---:B------:R-:W-:Y:S01]  /*8370*/  FFMA.FTZ R36, -R153.reuse, R5, R24 ;  /* 0x0000000599247223 */ /* 0x040fe20000010118 */
[----:B------:R-:W-:Y:S01]  /*8380*/  IABS R106, R48 ;  /* 0x00000030006a7213 */ /* 0x000fe20000000000 */
[----:B------:R-:W4:Y:S01]  /*8390*/  MUFU.TANH R4, R44 ;  /* 0x0000002c00047308 */ /* 0x000f220000002400 */
[----:B------:R-:W-:Y:S01]  /*83a0*/  I2FP.F32.S32 R13, R13 ;  /* 0x0000000d000d7245 */ /* 0x000fe20000201400 */
[----:B--2---:R-:W-:Y:S01]  /*83b0*/  FFMA.FTZ R127, -R153, R127, R40 ;  /* 0x0000007f997f7223 */ /* 0x004fe20000010128 */
[C---:B------:R-:W-:Y:S01]  /*83c0*/  IADD3 R111, PT, PT, R92.reuse, -0x11, -R2 ;  /* 0xffffffef5c6f7810 */ /* 0x040fe20007ffe802 */
[----:B------:R-:W-:Y:S01]  /*83d0*/  VIADD R99, R69, 0x18 ;  /* 0x0000001845637836 */ /* 0x000fe20000000000 */
[----:B------:R-:W-:Y:S01]  /*83e0*/  I2FP.F32.S32 R53, R53 ;  /* 0x0000003500357245 */ /* 0x000fe20000201400 */
[----:B---3--:R-:W-:Y:S01]  /*83f0*/  FFMA.FTZ R40, -R153, R13, R12 ;  /* 0x0000000d99287223 */ /* 0x008fe2000001010c */
[----:B------:R-:W-:Y:S01]  /*8400*/  IABS R143, R143 ;  /* 0x0000008f008f7213 */ /* 0x000fe20000000000 */
[----:B------:R-:W2:Y:S01]  /*8410*/  MUFU.TANH R52, R52 ;  /* 0x0000003400347308 */ /* 0x000ea20000002400 */
[C-C-:B-1----:R-:W-:Y:S01]  /*8420*/  IADD3 R73, PT, PT, R92.reuse, -0x19, -R2.reuse ;  /* 0xffffffe75c497810 */ /* 0x142fe20007ffe802 */
[----:B------:R-:W-:Y:S01]  /*8430*/  IMAD.IADD R12, R93, 0x1, -R2 ;  /* 0x000000015d0c7824 */ /* 0x000fe200078e0a02 */
[----:B------:R-:W-:Y:S01]  /*8440*/  I2FP.F32.S32 R106, R106 ;  /* 0x0000006a006a7245 */ /* 0x000fe20000201400 */
[----:B----4-:R-:W-:Y:S01]  /*8450*/  FFMA.FTZ R98, -R153, R53, R98 ;  /* 0x0000003599627223 */ /* 0x010fe20000010162 */
[----:B------:R-:W-:Y:S01]  /*8460*/  IABS R73, R73 ;  /* 0x0000004900497213 */ /* 0x000fe20000000000 */
[----:B------:R-:W-:Y:S01]  /*8470*/  VIADD R25, R69, 0x51 ;  /* 0x0000005145197836 */ /* 0x000fe20000000000 */
[----:B------:R-:W-:Y:S01]  /*8480*/  IABS R111, R111 ;  /* 0x0000006f006f7213 */ /* 0x000fe20000000000 */
[----:B------:R-:W1:Y:S01]  /*8490*/  MUFU.TANH R28, R28 ;  /* 0x0000001c001c7308 */ /* 0x000e620000002400 */
[----:B------:R-:W-:Y:S01]  /*84a0*/  I2FP.F32.S32 R73, R73 ;  /* 0x0000004900497245 */ /* 0x000fe20000201400 */
[----:B------:R-:W-:Y:S01]  /*84b0*/  FFMA.FTZ R4, -R153, R106, R4 ;  /* 0x0000006a99047223 */ /* 0x000fe20000010104 */
[----:B------:R-:W-:Y:S01]  /*84c0*/  I2FP.F32.S32 R143, R143 ;  /* 0x0000008f008f7245 */ /* 0x000fe20000201400 */
[----:B------:R-:W-:Y:S01]  /*84d0*/  VIADD R90, R69, 0x28 ;  /* 0x00000028455a7836 */ /* 0x000fe20000000000 */
[C---:B------:R-:W-:Y:S01]  /*84e0*/  IADD3 R53, PT, PT, R92.reuse, -0x20, -R2 ;  /* 0xffffffe05c357810 */ /* 0x040fe20007ffe802 */
[----:B------:R-:W-:Y:S01]  /*84f0*/  FMUL.FTZ R49, R79, R0 ;  /* 0x000000004f317220 */ /* 0x000fe20000410000 */
[----:B------:R-:W-:Y:S01]  /*8500*/  I2FP.F32.S32 R111, R111 ;  /* 0x0000006f006f7245 */ /* 0x000fe20000201400 */
[----:B------:R3:W-:Y:S01]  /*8510*/  MUFU.TANH R88, R77 ;  /* 0x0000004d00587308 */ /* 0x0007e20000002400 */
[----:B------:R-:W-:Y:S01]  /*8520*/  ISETP.GT.AND P4, PT, R161, R69, PT ;  /* 0x00000045a100720c */ /* 0x000fe20003f84270 */
[----:B--2---:R-:W-:Y:S01]  /*8530*/  FFMA.FTZ R73, -R153, R73, R52 ;  /* 0x0000004999497223 */ /* 0x004fe20000010134 */
[----:B------:R-:W-:Y:S01]  /*8540*/  IABS R12, R12 ;  /* 0x0000000c000c7213 */ /* 0x000fe20000000000 */
[C---:B------:R-:W-:Y:S01]  /*8550*/  VIADD R81, R69.reuse, 0x38 ;  /* 0x0000003845517836 */ /* 0x040fe20000000000 */
[----:B------:R-:W-:Y:S01]  /*8560*/  IADD3 R13, PT, PT, R92, -0x79, -R2 ;  /* 0xffffff875c0d7810 */ /* 0x000fe20007ffe802 */
[C---:B------:R-:W-:Y:S01]  /*8570*/  VIADD R79, R69.reuse, 0x39 ;  /* 0x00000039454f7836 */ /* 0x040fe20000000000 */
[----:B------:R-:W-:Y:S01]  /*8580*/  ISETP.GE.AND P3, PT, R69, R158, PT ;  /* 0x0000009e4500720c */ /* 0x000fe20003f66270 */
[----:B------:R-:W2:Y:S01]  /*8590*/  MUFU.TANH R62, R62 ;  /* 0x0000003e003e7308 */ /* 0x000ea20000002400 */
[----:B-1----:R-:W-:Y:S01]  /*85a0*/  FFMA.FTZ R143, -R153, R143, R28 ;  /* 0x0000008f998f7223 */ /* 0x002fe2000001011c */
[----:B------:R-:W-:Y:S01]  /*85b0*/  FSEL R4, R4, -INF , !P4 ;  /* 0xff80000004047808 */ /* 0x000fe20006000000 */
[C---:B------:R-:W-:Y:S01]  /*85c0*/  VIADD R48, R69.reuse, 0x68 ;  /* 0x0000006845307836 */ /* 0x040fe20000000000 */
[--C-:B------:R-:W-:Y:S01]  /*85d0*/  IADD3 R171, PT, PT, R92, -0x30, -R2.reuse ;  /* 0xffffffd05cab7810 */ /* 0x100fe20007ffe802 */
[----:B------:R-:W-:Y:S01]  /*85e0*/  VIADD R44, R69, 0x69 ;  /* 0x00000069452c7836 */ /* 0x000fe20000000000 */
[----:B------:R-:W-:Y:S01]  /*85f0*/  I2FP.F32.S32 R12, R12 ;  /* 0x0000000c000c7245 */ /* 0x000fe20000201400 */
[-C--:B------:R-:W-:Y:S01]  /*8600*/  FMUL.FTZ R74, R74, R0.reuse ;  /* 0x000000004a4a7220 */ /* 0x080fe20000410000 */
[----:B------:R-:W1:Y:S01]  /*8610*/  MUFU.TANH R5, R78 ;  /* 0x0000004e00057308 */ /* 0x000e620000002400 */
[----:B---3--:R-:W-:Y:S01]  /*8620*/  IADD3 R77, PT, PT, R92, -0x1, -R2 ;  /* 0xffffffff5c4d7810 */ /* 0x008fe20007ffe802 */
[-C--:B------:R-:W-:Y:S01]  /*8630*/  FMUL.FTZ R75, R75, R0.reuse ;  /* 0x000000004b4b7220 */ /* 0x080fe20000410000 */
[----:B------:R-:W-:Y:S01]  /*8640*/  IABS R13, R13 ;  /* 0x0000000d000d7213 */ /* 0x000fe20000000000 */
[-C--:B------:R-:W-:Y:S01]  /*8650*/  FMUL.FTZ R70, R70, R0.reuse ;  /* 0x0000000046467220 */ /* 0x080fe20000410000 */
[----:B------:R-:W-:Y:S01]  /*8660*/  IABS R77, R77 ;  /* 0x0000004d004d7213 */ /* 0x000fe20000000000 */
[----:B------:R-:W-:Y:S01]  /*8670*/  FMUL.FTZ R54, R54, R0 ;  /* 0x0000000036367220 */ /* 0x000fe20000410000 */
[----:B------:R-:W-:Y:S01]  /*8680*/  I2FP.F32.S32 R37, R37 ;  /* 0x0000002500257245 */ /* 0x000fe20000201400 */
[----:B------:R-:W-:Y:S01]  /*8690*/  MUFU.TANH R110, R110 ;  /* 0x0000006e006e7308 */ /* 0x000fe20000002400 */
[----:B------:R-:W-:Y:S01]  /*86a0*/  I2FP.F32.S32 R77, R77 ;  /* 0x0000004d004d7245 */ /* 0x000fe20000201400 */
[----:B--2---:R-:W-:Y:S01]  /*86b0*/  FFMA.FTZ R111, -R153, R111, R62 ;  /* 0x0000006f996f7223 */ /* 0x004fe2000001013e */
[----:B------:R-:W-:Y:S01]  /*86c0*/  ISETP.GT.AND P6, PT, R161, R104, PT ;  /* 0x00000068a100720c */ /* 0x000fe20003fc4270 */
[----:B------:R-:W-:Y:S01]  /*86d0*/  FMUL.FTZ R50, R50, R0 ;  /* 0x0000000032327220 */ /* 0x000fe20000410000 */
[----:B------:R-:W-:Y:S01]  /*86e0*/  FSEL R4, R4, -INF , !P3 ;  /* 0xff80000004047808 */ /* 0x000fe20005800000 */
[----:B------:R-:W-:Y:S01]  /*86f0*/  FFMA.FTZ R77, -R153, R77, R88 ;  /* 0x0000004d994d7223 */ /* 0x000fe20000010158 */
[----:B------:R-:W-:Y:S01]  /*8700*/  IABS R171, R171 ;  /* 0x000000ab00ab7213 */ /* 0x000fe20000000000 */
[----:B------:R-:W2:Y:S01]  /*8710*/  MUFU.TANH R108, R108 ;  /* 0x0000006c006c7308 */ /* 0x000ea20000002400 */
[----:B------:R-:W-:Y:S01]  /*8720*/  ISETP.GT.AND P3, PT, R161, R101, PT ;  /* 0x00000065a100720c */ /* 0x000fe20003f64270 */
[----:B-1----:R-:W-:Y:S01]  /*8730*/  FFMA.FTZ R12, -R153, R12, R5 ;  /* 0x0000000c990c7223 */ /* 0x002fe20000010105 */
[----:B------:R-:W-:Y:S01]  /*8740*/  FSEL R77, R77, -INF , !P0 ;  /* 0xff8000004d4d7808 */ /* 0x000fe20004000000 */
[C---:B------:R-:W-:Y:S01]  /*8750*/  VIADD R88, R69.reuse, 0x29 ;  /* 0x0000002945587836 */ /* 0x040fe20000000000 */
[----:B------:R-:W-:Y:S01]  /*8760*/  IADD3 R135, PT, PT, R92, -0x41, -R2 ;  /* 0xffffffbf5c877810 */ /* 0x000fe20007ffe802 */
[----:B------:R-:W-:Y:S01]  /*8770*/  VIADD R78, R69, 0x49 ;  /* 0x00000049454e7836 */ /* 0x000fe20000000000 */
[----:B------:R-:W-:Y:S01]  /*8780*/  I2FP.F32.S32 R13, R13 ;  /* 0x0000000d000d7245 */ /* 0x000fe20000201400 */
[----:B------:R-:W1:Y:S01]  /*8790*/  MUFU.TANH R16, R16 ;  /* 0x0000001000107308 */ /* 0x000e620000002400 */
[----:B------:R-:W-:Y:S01]  /*87a0*/  FSEL R5, R98, -INF , !P6 ;  /* 0xff80000062057808 */ /* 0x000fe20007000000 */
[-C--:B------:R-:W-:Y:S01]  /*87b0*/  FMUL.FTZ R55, R55, R0.reuse ;  /* 0x0000000037377220 */ /* 0x080fe20000410000 */
[----:B------:R-:W-:Y:S01]  /*87c0*/  I2FP.F32.S32 R171, R171 ;  /* 0x000000ab00ab7245 */ /* 0x000fe20000201400 */
[-C--:B------:R-:W-:Y:S01]  /*87d0*/  FMUL.FTZ R51, R51, R0.reuse ;  /* 0x0000000033337220 */ /* 0x080fe20000410000 */
[----:B------:R-:W-:Y:S01]  /*87e0*/  ISETP.GT.AND P6, PT, R161, R95, PT ;  /* 0x0000005fa100720c */ /* 0x000fe20003fc4270 */
[-C--:B------:R-:W-:Y:S01]  /*87f0*/  FMUL.FTZ R46, R46, R0.reuse ;  /* 0x000000002e2e7220 */ /* 0x080fe20000410000 */
[----:B------:R-:W-:Y:S01]  /*8800*/  FSEL R100, R100, -INF , !P3 ;  /* 0xff80000064647808 */ /* 0x000fe20005800000 */
[----:B------:R-:W-:Y:S01]  /*8810*/  MUFU.TANH R32, R32 ;  /* 0x0000002000207308 */ /* 0x000fe20000002400 */
[----:B--2---:R-:W-:Y:S01]  /*8820*/  FFMA.FTZ R108, -R153, R37, R108 ;  /* 0x00000025996c7223 */ /* 0x004fe2000001016c */
[----:B------:R-:W-:Y:S01]  /*8830*/  IABS R135, R135 ;  /* 0x0000008700877213 */ /* 0x000fe20000000000 */
[----:B------:R-:W-:Y:S01]  /*8840*/  VIADD R37, R69, 0x70 ;  /* 0x0000007045257836 */ /* 0x000fe20000000000 */
[----:B------:R-:W-:Y:S01]  /*8850*/  ISETP.GT.AND P3, PT, R161, R89, PT ;  /* 0x00000059a100720c */ /* 0x000fe20003f64270 */
[-C--:B------:R-:W-:Y:S01]  /*8860*/  FMUL.FTZ R42, R42, R0.reuse ;  /* 0x000000002a2a7220 */ /* 0x080fe20000410000 */
[----:B------:R-:W-:Y:S01]  /*8870*/  IADD3 R125, PT, PT, R92, -0x38, -R2 ;  /* 0xffffffc85c7d7810 */ /* 0x000fe20007ffe802 */
[-C--:B------:R-:W-:Y:S01]  /*8880*/  FMUL.FTZ R47, R47, R0.reuse ;  /* 0x000000002f2f7220 */ /* 0x080fe20000410000 */
[----:B------:R-:W2:Y:S01]  /*8890*/  MUFU.TANH R76, R76 ;  /* 0x0000004c004c7308 */ /* 0x000ea20000002400 */
[----:B-1----:R-:W-:Y:S01]  /*88a0*/  FFMA.FTZ R16, -R153, R13, R16 ;  /* 0x0000000d99107223 */ /* 0x002fe20000010110 */
[----:B------:R-:W-:Y:S01]  /*88b0*/  FSEL R13, R73, -INF , !P6 ;  /* 0xff800000490d7808 */ /* 0x000fe20007000000 */
[-C--:B------:R-:W-:Y:S01]  /*88c0*/  FMUL.FTZ R38, R38, R0.reuse ;  /* 0x0000000026267220 */ /* 0x080fe20000410000 */
[----:B------:R-:W-:Y:S01]  /*88d0*/  I2FP.F32.S32 R135, R135 ;  /* 0x0000008700877245 */ /* 0x000fe20000201400 */
[-C--:B------:R-:W-:Y:S01]  /*88e0*/  FMUL.FTZ R43, R43, R0.reuse ;  /* 0x000000002b2b7220 */ /* 0x080fe20000410000 */
[----:B------:R-:W-:Y:S01]  /*88f0*/  IABS R125, R125 ;  /* 0x0000007d007d7213 */ /* 0x000fe20000000000 */
[-C--:B------:R-:W-:Y:S01]  /*8900*/  FMUL.FTZ R34, R34, R0.reuse ;  /* 0x0000000022227220 */ /* 0x080fe20000410000 */
[----:B------:R1:W3:Y:S01]  /*8910*/  MUFU.TANH R52, R41 ;  /* 0x0000002900347308 */ /* 0x0002e20000002400 */
[C-C-:B------:R-:W-:Y:S01]  /*8920*/  IADD3 R17, PT, PT, R92.reuse, -0x71, -R2.reuse ;  /* 0xffffff8f5c117810 */ /* 0x140fe20007ffe802 */
[-C--:B------:R-:W-:Y:S01]  /*8930*/  FMUL.FTZ R39, R39, R0.reuse ;  /* 0x0000000027277220 */ /* 0x080fe20000410000 */
[--C-:B------:R-:W-:Y:S01]  /*8940*/  IADD3 R173, PT, PT, R92, -0x28, -R2.reuse ;  /* 0xffffffd85cad7810 */ /* 0x100fe20007ffe802 */
[-C--:B------:R-:W-:Y:S01]  /*8950*/  FMUL.FTZ R30, R30, R0.reuse ;  /* 0x000000001e1e7220 */ /* 0x080fe20000410000 */
[C-C-:B------:R-:W-:Y:S01]  /*8960*/  IADD3 R103, PT, PT, R92.reuse, -0x29, -R2.reuse ;  /* 0xffffffd75c677810 */ /* 0x140fe20007ffe802 */
[-C--:B------:R-:W-:Y:S01]  /*8970*/  FMUL.FTZ R35, R35, R0.reuse ;  /* 0x0000000023237220 */ /* 0x080fe20000410000 */
[----:B------:R-:W-:Y:S01]  /*8980*/  IADD3 R105, PT, PT, R92, -0x60, -R2 ;  /* 0xffffffa05c697810 */ /* 0x000fe20007ffe802 */
[----:B------:R4:W-:Y:S01]  /*8990*/  MUFU.TANH R28, R21 ;  /* 0x00000015001c7308 */ /* 0x0009e20000002400 */
[----:B--2---:R-:W-:Y:S01]  /*89a0*/  FFMA.FTZ R171, -R153, R171, R76 ;  /* 0x000000ab99ab7223 */ /* 0x004fe2000001014c */
[----:B------:R-:W-:Y:S01]  /*89b0*/  I2FP.F32.S32 R125, R125 ;  /* 0x0000007d007d7245 */ /* 0x000fe20000201400 */
[C---:B------:R-:W-:Y:S01]  /*89c0*/  VIADD R76, R69.reuse, 0x50 ;  /* 0x00000050454c7836 */ /* 0x040fe20000000000 */
[----:B------:R-:W-:Y:S01]  /*89d0*/  IABS R17, R17 ;  /* 0x0000001100117213 */ /* 0x000fe20000000000 */
[-C--:B------:R-:W-:Y:S01]  /*89e0*/  FMUL.FTZ R26, R26, R0.reuse ;  /* 0x000000001a1a7220 */ /* 0x080fe20000410000 */
[----:B------:R-:W-:Y:S01]  /*89f0*/  IABS R173, R173 ;  /* 0x000000ad00ad7213 */ /* 0x000fe20000000000 */
[-C--:B------:R-:W-:Y:S01]  /*8a00*/  FMUL.FTZ R22, R22, R0.reuse ;  /* 0x0000000016167220 */ /* 0x080fe20000410000 */
[----:B------:R-:W2:Y:S01]  /*8a10*/  MUFU.TANH R62, R33 ;  /* 0x00000021003e7308 */ /* 0x000ea20000002400 */
[----:B-1----:R-:W-:Y:S01]  /*8a20*/  IABS R41, R53 ;  /* 0x0000003500297213 */ /* 0x002fe20000000000 */
[----:B------:R-:W-:Y:S01]  /*8a30*/  VIADD R53, R69, 0x11 ;  /* 0x0000001145357836 */ /* 0x000fe20000000000 */
[----:B------:R-:W-:Y:S01]  /*8a40*/  IABS R103, R103 ;  /* 0x0000006700677213 */ /* 0x000fe20000000000 */
[----:B---3--:R-:W-:Y:S01]  /*8a50*/  FFMA.FTZ R125, -R153, R125, R52 ;  /* 0x0000007d997d7223 */ /* 0x008fe20000010134 */
[----:B------:R-:W-:Y:S01]  /*8a60*/  I2FP.F32.S32 R41, R41 ;  /* 0x0000002900297245 */ /* 0x000fe20000201400 */
[----:B------:R-:W-:Y:S01]  /*8a70*/  VIADD R52, R69, 0x61 ;  /* 0x0000006145347836 */ /* 0x000fe20000000000 */
[----:B------:R-:W-:Y:S01]  /*8a80*/  ISETP.GT.AND P0, PT, R161, R53, PT ;  /* 0x00000035a100720c */ /* 0x000fe20003f04270 */
[----:B------:R-:W1:Y:S01]  /*8a90*/  MUFU.TANH R20, R20 ;  /* 0x0000001400147308 */ /* 0x000e620000002400 */
[----:B----4-:R-:W-:Y:S01]  /*8aa0*/  IADD3 R21, PT, PT, R92, -0x70, -R2 ;  /* 0xffffff905c157810 */ /* 0x010fe20007ffe802 */
[----:B------:R-:W-:Y:S01]  /*8ab0*/  FFMA.FTZ R110, -R153, R41, R110 ;  /* 0x00000029996e7223 */ /* 0x000fe2000001016e */
[----:B------:R-:W-:Y:S01]  /*8ac0*/  FSEL R98, R111, -INF , !P0 ;  /* 0xff8000006f627808 */ /* 0x000fe20004000000 */
[----:B------:R-:W-:Y:S01]  /*8ad0*/  VIADD R41, R69, 0x31 ;  /* 0x0000003145297836 */ /* 0x000fe20000000000 */
[----:B------:R-:W-:Y:S01]  /*8ae0*/  IABS R21, R21 ;  /* 0x0000001500157213 */ /* 0x000fe20000000000 */
[----:B------:R-:W-:Y:S01]  /*8af0*/  FMUL.FTZ R18, R18, R0 ;  /* 0x0000000012127220 */ /* 0x000fe20000410000 */
[----:B------:R-:W-:Y:S01]  /*8b00*/  ISETP.GT.AND P0, PT, R161, R94, PT ;  /* 0x0000005ea100720c */ /* 0x000fe20003f04270 */
[----:B------:R-:W3:Y:S01]  /*8b10*/  MUFU.TANH R72, R72 ;  /* 0x0000004800487308 */ /* 0x000ee20000002400 */
[----:B------:R-:W-:Y:S01]  /*8b20*/  I2FP.F32.S32 R21, R21 ;  /* 0x0000001500157245 */ /* 0x000fe20000201400 */
[----:B--2---:R-:W-:Y:S01]  /*8b30*/  FFMA.FTZ R135, -R153, R135, R62 ;  /* 0x0000008799877223 */ /* 0x004fe2000001013e */
[----:B------:R-:W-:Y:S01]  /*8b40*/  FSEL R73, R110, -INF , !P3 ;  /* 0xff8000006e497808 */ /* 0x000fe20005800000 */
[----:B------:R-:W-:Y:S01]  /*8b50*/  VIADD R62, R69, 0x60 ;  /* 0x00000060453e7836 */ /* 0x000fe20000000000 */
[----:B------:R-:W-:Y:S01]  /*8b60*/  ISETP.GT.AND P3, PT, R161, R83, PT ;  /* 0x00000053a100720c */ /* 0x000fe20003f64270 */
[----:B------:R-:W-:Y:S01]  /*8b70*/  FFMA.FTZ R32, -R153, R21, R32 ;  /* 0x0000001599207223 */ /* 0x000fe20000010120 */
[----:B------:R-:W-:Y:S01]  /*8b80*/  FSEL R21, R108, -INF , !P0 ;  /* 0xff8000006c157808 */ /* 0x000fe20004000000 */
[----:B------:R-:W2:Y:S01]  /*8b90*/  MUFU.TANH R80, R80 ;  /* 0x0000005000507308 */ /* 0x000ea20000002400 */
[----:B------:R-:W-:Y:S01]  /*8ba0*/  ISETP.GT.AND P0, PT, R161, R41, PT ;  /* 0x00000029a100720c */ /* 0x000fe20003f04270 */
[----:B------:R-:W-:Y:S01]  /*8bb0*/  VIADD R33, R69, 0x71 ;  /* 0x0000007145217836 */ /* 0x000fe20000000000 */
[----:B------:R-:W-:Y:S01]  /*8bc0*/  FSEL R171, R171, -INF , !P3 ;  /* 0xff800000abab7808 */ /* 0x000fe20005800000 */
[-C--:B------:R-:W-:Y:S01]  /*8bd0*/  FMUL.FTZ R23, R23, R0.reuse ;  /* 0x0000000017177220 */ /* 0x080fe20000410000 */
[----:B------:R-:W-:Y:S01]  /*8be0*/  FSEL R123, R123, -INF , !P0 ;  /* 0xff8000007b7b7808 */ /* 0x000fe20004000000 */
[-C--:B------:R-:W-:Y:S01]  /*8bf0*/  FMUL.FTZ R14, R14, R0.reuse ;  /* 0x000000000e0e7220 */ /* 0x080fe20000410000 */
[----:B------:R-:W-:Y:S01]  /*8c00*/  IABS R105, R105 ;  /* 0x0000006900697213 */ /* 0x000fe20000000000 */
[----:B------:R-:W4:Y:S01]  /*8c10*/  MUFU.TANH R68, R68 ;  /* 0x0000004400447308 */ /* 0x000f220000002400 */
[C---:B------:R-:W-:Y:S01]  /*8c20*/  ISETP.GT.AND P4, PT, R161.reuse, R107, PT ;  /* 0x0000006ba100720c */ /* 0x040fe20003f84270 */
[----:B------:R-:W-:Y:S01]  /*8c30*/  FMUL.FTZ R6, R6, R0 ;  /* 0x0000000006067220 */ /* 0x000fe20000410000 */
[C---:B------:R-:W-:Y:S01]  /*8c40*/  ISETP.GT.AND P3, PT, R161.reuse, R82, PT ;  /* 0x00000052a100720c */ /* 0x040fe20003f64270 */
[-C--:B------:R-:W-:Y:S01]  /*8c50*/  FMUL.FTZ R118, R118, R0.reuse ;  /* 0x0000000076767220 */ /* 0x080fe20000410000 */
[----:B------:R-:W-:Y:S01]  /*8c60*/  ISETP.GT.AND P0, PT, R161, R29, PT ;  /* 0x0000001da100720c */ /* 0x000fe20003f04270 */
[-C--:B------:R-:W-:Y:S01]  /*8c70*/  FMUL.FTZ R7, R7, R0.reuse ;  /* 0x0000000007077220 */ /* 0x080fe20000410000 */
[----:B------:R-:W-:Y:S01]  /*8c80*/  IADD3 R163, PT, PT, R92, -0x48, -R2 ;  /* 0xffffffb85ca37810 */ /* 0x000fe20007ffe802 */
[----:B------:R-:W-:Y:S01]  /*8c90*/  MUFU.TANH R108, R49 ;  /* 0x00000031006c7308 */ /* 0x000fe20000002400 */
[----:B------:R-:W-:Y:S01]  /*8ca0*/  I2FP.F32.S32 R17, R17 ;  /* 0x0000001100117245 */ /* 0x000fe20000201400 */
[----:B------:R-:W-:Y:S01]  /*8cb0*/  FMUL.FTZ R119, R119, R0 ;  /* 0x0000000077777220 */ /* 0x000fe20000410000 */
[----:B------:R-:W-:-:S02]  /*8cc0*/  I2FP.F32.S32 R173, R173 ;  /* 0x000000ad00ad7245 */ /* 0x000fc40000201400 */
[----:B------:R-:W-:Y:S01]  /*8cd0*/  I2FP.F32.S32 R103, R103 ;  /* 0x0000006700677245 */ /* 0x000fe20000201400 */
[C---:B-1----:R-:W-:Y:S01]  /*8ce0*/  FFMA.FTZ R24, -R153.reuse, R17, R20 ;  /* 0x0000001199187223 */ /* 0x042fe20000010114 */
[----:B------:R-:W-:Y:S01]  /*8cf0*/  I2FP.F32.S32 R105, R105 ;  /* 0x0000006900697245 */ /* 0x000fe20000201400 */
[C---:B---3--:R-:W-:Y:S01]  /*8d00*/  FFMA.FTZ R173, -R153.reuse, R173, R72 ;  /* 0x000000ad99ad7223 */ /* 0x048fe20000010148 */
[----:B------:R-:W-:Y:S01]  /*8d10*/  FSEL R102, R102, -INF , !P4 ;  /* 0xff80000066667808 */ /* 0x000fe20006000000 */
[----:B--2---:R-:W-:Y:S01]  /*8d20*/  FFMA.FTZ R103, -R153, R103, R80 ;  /* 0x0000006799677223 */ /* 0x004fe20000010150 */
[----:B------:R-:W-:Y:S01]  /*8d30*/  FSEL R167, R167, -INF , !P3 ;  /* 0xff800000a7a77808 */ /* 0x000fe20005800000 */
[----:B------:R-:W-:Y:S01]  /*8d40*/  FFMA.FTZ R105, -R153, R105, R28 ;  /* 0x0000006999697223 */ /* 0x000fe2000001011c */
[----:B------:R-:W-:Y:S01]  /*8d50*/  FSEL R135, R135, -INF , !P0 ;  /* 0xff80000087877808 */ /* 0x000fe20004000000 */
[C---:B------:R-:W-:Y:S01]  /*8d60*/  VIADD R80, R69.reuse, 0x48 ;  /* 0x0000004845507836 */ /* 0x040fe20000000000 */
[----:B------:R-:W-:Y:S01]  /*8d70*/  IABS R163, R163 ;  /* 0x000000a300a37213 */ /* 0x000fe20000000000 */
[----:B------:R-:W-:Y:S01]  /*8d80*/  VIADD R72, R69, 0x58 ;  /* 0x0000005845487836 */ /* 0x000fe20000000000 */
[----:B------:R-:W-:Y:S01]  /*8d90*/  ISETP.GT.AND P4, PT, R161, R99, PT ;  /* 0x00000063a100720c */ /* 0x000fe20003f84270 */
[----:B------:R-:W-:Y:S01]  /*8da0*/  VIADD R28, R69, 0x78 ;  /* 0x00000078451c7836 */ /* 0x000fe20000000000 */
[----:B------:R-:W-:Y:S01]  /*8db0*/  ISETP.GT.AND P3, PT, R161, R76, PT ;  /* 0x0000004ca100720c */ /* 0x000fe20003f64270 */
[----:B------:R-:W-:Y:S01]  /*8dc0*/  VIADD R20, R69, 0x79 ;  /* 0x0000007945147836 */ /* 0x000fe20000000000 */
[----:B------:R-:W-:Y:S01]  /*8dd0*/  ISETP.GT.AND P0, PT, R161, R25, PT ;  /* 0x00000019a100720c */ /* 0x000fe20003f04270 */
[----:B------:R-:W1:Y:S01]  /*8de0*/  MUFU.TANH R74, R74 ;  /* 0x0000004a004a7308 */ /* 0x000e620000002400 */
[----:B------:R-:W-:-:S02]  /*8df0*/  I2FP.F32.S32 R163, R163 ;  /* 0x000000a300a37245 */ /* 0x000fc40000201400 */
[----:B------:R-:W-:Y:S02]  /*8e00*/  FSEL R17, R109, -INF , !P4 ;  /* 0xff8000006d117808 */ /* 0x000fe40006000000 */
[----:B------:R-:W-:Y:S01]  /*8e10*/  FSEL R131, R131, -INF , !P3 ;  /* 0xff80000083837808 */ /* 0x000fe20005800000 */
[----:B----4-:R-:W-:Y:S01]  /*8e20*/  FFMA.FTZ R163, -R153, R163, R68 ;  /* 0x000000a399a37223 */ /* 0x010fe20000010144 */
[----:B------:R-:W-:Y:S01]  /*8e30*/  FSEL R127, R127, -INF , !P0 ;  /* 0xff8000007f7f7808 */ /* 0x000fe20004000000 */
[----:B------:R-:W-:Y:S01]  /*8e40*/  VIADD R68, R69, 0x59 ;  /* 0x0000005945447836 */ /* 0x000fe20000000000 */
[C---:B------:R-:W-:Y:S01]  /*8e50*/  ISETP.GT.AND P4, PT, R161.reuse, R90, PT ;  /* 0x0000005aa100720c */ /* 0x040fe20003f84270 */
[----:B------:R-:W-:Y:S01]  /*8e60*/  MUFU.TANH R70, R70 ;  /* 0x0000004600467308 */ /* 0x000fe20000002400 */
[C---:B------:R-:W-:Y:S02]  /*8e70*/  ISETP.GT.AND P6, PT, R161.reuse, R88, PT ;  /* 0x00000058a100720c */ /* 0x040fe40003fc4270 */
[----:B------:R-:W-:-:S02]  /*8e80*/  ISETP.GT.AND P3, PT, R161, R62, PT ;  /* 0x0000003ea100720c */ /* 0x000fc40003f64270 */
[----:B------:R-:W-:Y:S02]  /*8e90*/  ISETP.GT.AND P0, PT, R161, R52, PT ;  /* 0x00000034a100720c */ /* 0x000fe40003f04270 */
[----:B------:R-:W-:Y:S01]  /*8ea0*/  FSEL R173, R173, -INF , !P4 ;  /* 0xff800000adad7808 */ /* 0x000fe20006000000 */
[----:B-1----:R-:W-:Y:S01]  /*8eb0*/  FFMA.FTZ R74, -R153, R106, R74 ;  /* 0x0000006a994a7223 */ /* 0x002fe2000001014a */
[----:B------:R-:W-:Y:S01]  /*8ec0*/  FSEL R103, R103, -INF , !P6 ;  /* 0xff80000067677808 */ /* 0x000fe20007000000 */
[----:B------:R-:W-:Y:S01]  /*8ed0*/  MUFU.TANH R54, R54 ;  /* 0x0000003600367308 */ /* 0x000fe20000002400 */
[----:B------:R-:W-:Y:S02]  /*8ee0*/  FSEL R105, R105, -INF , !P3 ;  /* 0xff80000069697808 */ /* 0x000fe40005800000 */
[----:B------:R-:W-:Y:S02]  /*8ef0*/  FSEL R91, R91, -INF , !P0 ;  /* 0xff8000005b5b7808 */ /* 0x000fe40004000000 */
[----:B------:R-:W-:-:S02]  /*8f00*/  ISETP.GT.AND P4, PT, R161, R81, PT ;  /* 0x00000051a100720c */ /* 0x000fc40003f84270 */
[----:B------:R-:W-:Y:S01]  /*8f10*/  ISETP.GT.AND P6, PT, R161, R79, PT ;  /* 0x0000004fa100720c */ /* 0x000fe20003fc4270 */
[----:B------:R-:W-:Y:S01]  /*8f20*/  MUFU.TANH R50, R50 ;  /* 0x0000003200327308 */ /* 0x000fe20000002400 */
[----:B------:R-:W-:Y:S02]  /*8f30*/  ISETP.GE.AND P3, PT, R69, R159, PT ;  /* 0x0000009f4500720c */ /* 0x000fe40003f66270 */
[----:B------:R-:W-:Y:S02]  /*8f40*/  ISETP.GT.AND P0, PT, R160, R69, PT ;  /* 0x00000045a000720c */ /* 0x000fe40003f04270 */
[----:B------:R-:W-:Y:S02]  /*8f50*/  IADD3 R69, PT, PT, R93, -0x1, -R2 ;  /* 0xffffffff5d457810 */ /* 0x000fe40007ffe802 */
[----:B------:R-:W-:Y:S01]  /*8f60*/  FSEL R125, R125, -INF , !P4 ;  /* 0xff8000007d7d7808 */ /* 0x000fe20006000000 */
[----:B------:R-:W-:Y:S01]  /*8f70*/  MUFU.TANH R46, R46 ;  /* 0x0000002e002e7308 */ /* 0x000fe20000002400 */
[----:B------:R-:W-:-:S02]  /*8f80*/  FSEL R63, R63, -INF , !P6 ;  /* 0xff8000003f3f7808 */ /* 0x000fc40007000000 */
[C---:B------:R-:W-:Y:S02]  /*8f90*/  ISETP.GT.AND P4, PT, R161.reuse, R80, PT ;  /* 0x00000050a100720c */ /* 0x040fe40003f84270 */
[----:B------:R-:W-:Y:S02]  /*8fa0*/  ISETP.GT.AND P6, PT, R161, R78, PT ;  /* 0x0000004ea100720c */ /* 0x000fe40003fc4270 */
[----:B------:R-:W-:Y:S01]  /*8fb0*/  IABS R69, R69 ;  /* 0x0000004500457213 */ /* 0x000fe20000000000 */
[----:B------:R-:W-:Y:S01]  /*8fc0*/  MUFU.TANH R42, R42 ;  /* 0x0000002a002a7308 */ /* 0x000fe20000002400 */
[----:B------:R-:W-:Y:S02]  /*8fd0*/  FSEL R163, R163, -INF , !P4 ;  /* 0xff800000a3a37808 */ /* 0x000fe40006000000 */
[----:B------:R-:W-:Y:S02]  /*8fe0*/  FSEL R143, R143, -INF , !P6 ;  /* 0xff8000008f8f7808 */ /* 0x000fe40007000000 */
[----:B------:R-:W-:-:S02]  /*8ff0*/  I2FP.F32.S32 R69, R69 ;  /* 0x0000004500457245 */ /* 0x000fc40000201400 */
[C---:B------:R-:W-:Y:S01]  /*9000*/  ISETP.GT.AND P4, PT, R161.reuse, R72, PT ;  /* 0x00000048a100720c */ /* 0x040fe20003f84270 */
[----:B------:R-:W-:Y:S01]  /*9010*/  MUFU.TANH R38, R38 ;  /* 0x0000002600267308 */ /* 0x000fe20000002400 */
[----:B------:R-:W-:Y:S01]  /*9020*/  ISETP.GT.AND P6, PT, R161, R68, PT ;  /* 0x00000044a100720c */ /* 0x000fe20003fc4270 */
[----:B------:R-:W-:Y:S01]  /*9030*/  FFMA.FTZ R69, -R153, R69, R108 ;  /* 0x0000004599457223 */ /* 0x000fe2000001016c */
[----:B------:R-:W-:Y:S02]  /*9040*/  FSEL R121, R121, -INF , !P4 ;  /* 0xff80000079797808 */ /* 0x000fe40006000000 */
[----:B------:R-:W-:Y:S02]  /*9050*/  FSEL R113, R113, -INF , !P6 ;  /* 0xff80000071717808 */ /* 0x000fe40007000000 */
[C---:B------:R-:W-:Y:S01]  /*9060*/  ISETP.GT.AND P4, PT, R161.reuse, R48, PT ;  /* 0x00000030a100720c */ /* 0x040fe20003f84270 */
[----:B------:R-:W1:Y:S01]  /*9070*/  MUFU.TANH R108, R75 ;  /* 0x0000004b006c7308 */ /* 0x000e620000002400 */
[----:B------:R-:W-:-:S02]  /*9080*/  ISETP.GT.AND P6, PT, R161, R44, PT ;  /* 0x0000002ca100720c */ /* 0x000fc40003fc4270 */
[----:B------:R-:W-:Y:S02]  /*9090*/  FSEL R40, R40, -INF , !P4 ;  /* 0xff80000028287808 */ /* 0x000fe40006000000 */
[----:B------:R-:W-:Y:S02]  /*90a0*/  FSEL R36, R36, -INF , !P6 ;  /* 0xff80000024247808 */ /* 0x000fe40007000000 */
[----:B------:R-:W-:Y:S01]  /*90b0*/  IADD3 R49, PT, PT, R93, -0x9, -R2 ;  /* 0xfffffff75d317810 */ /* 0x000fe20007ffe802 */
[----:B------:R-:W-:Y:S01]  /*90c0*/  MUFU.TANH R34, R34 ;  /* 0x0000002200227308 */ /* 0x000fe20000002400 */
[C---:B------:R-:W-:Y:S02]  /*90d0*/  ISETP.GT.AND P4, PT, R161.reuse, R37, PT ;  /* 0x00000025a100720c */ /* 0x040fe40003f84270 */
[----:B------:R-:W-:Y:S02]  /*90e0*/  ISETP.GT.AND P6, PT, R161, R33, PT ;  /* 0x00000021a100720c */ /* 0x000fe40003fc4270 */
[----:B------:R-:W-:-:S02]  /*90f0*/  FSEL R12, R12, -INF , !P0 ;  /* 0xff8000000c0c7808 */ /* 0x000fc40004000000 */
[----:B------:R-:W-:Y:S01]  /*9100*/  IABS R49, R49 ;  /* 0x0000003100317213 */ /* 0x000fe20000000000 */
[----:B------:R-:W-:Y:S01]  /*9110*/  MUFU.TANH R30, R30 ;  /* 0x0000001e001e7308 */ /* 0x000fe20000002400 */
[----:B------:R-:W-:Y:S02]  /*9120*/  FSEL R32, R32, -INF , !P4 ;  /* 0xff80000020207808 */ /* 0x000fe40006000000 */
[----:B------:R-:W-:Y:S02]  /*9130*/  FSEL R24, R24, -INF , !P6 ;  /* 0xff80000018187808 */ /* 0x000fe40007000000 */
[C---:B------:R-:W-:Y:S02]  /*9140*/  ISETP.GT.AND P4, PT, R161.reuse, R28, PT ;  /* 0x0000001ca100720c */ /* 0x040fe40003f84270 */
[----:B------:R-:W-:Y:S01]  /*9150*/  ISETP.GT.AND P6, PT, R161, R20, PT ;  /* 0x00000014a100720c */ /* 0x000fe20003fc4270 */
[----:B------:R-:W-:Y:S01]  /*9160*/  MUFU.TANH R26, R26 ;  /* 0x0000001a001a7308 */ /* 0x000fe20000002400 */
[----:B------:R-:W-:-:S02]  /*9170*/  FSEL R12, R12, -INF , !P3 ;  /* 0xff8000000c0c7808 */ /* 0x000fc40005800000 */
[----:B------:R-:W-:Y:S02]  /*9180*/  FSEL R77, R77, -INF , !P5 ;  /* 0xff8000004d4d7808 */ /* 0x000fe40006800000 */
[----:B------:R-:W-:Y:S02]  /*9190*/  FSEL R69, R69, -INF , !P1 ;  /* 0xff80000045457808 */ /* 0x000fe40004800000 */
[----:B------:R-:W-:Y:S01]  /*91a0*/  ISETP.GT.AND P0, PT, R160, R107, PT ;  /* 0x0000006ba000720c */ /* 0x000fe20003f04270 */
[----:B------:R-:W-:Y:S01]  /*91b0*/  MUFU.TANH R22, R22 ;  /* 0x0000001600167308 */ /* 0x000fe20000002400 */
[C---:B------:R-:W-:Y:S02]  /*91c0*/  ISETP.GE.AND P3, PT, R104.reuse, R158, PT ;  /* 0x0000009e6800720c */ /* 0x040fe40003f66270 */
[----:B------:R-:W-:Y:S02]  /*91d0*/  ISETP.GE.AND P5, PT, R104, R159, PT ;  /* 0x0000009f6800720c */ /* 0x000fe40003fa6270 */
[----:B------:R-:W-:-:S02]  /*91e0*/  ISETP.GT.AND P1, PT, R160, R104, PT ;  /* 0x00000068a000720c */ /* 0x000fc40003f24270 */
[----:B------:R-:W-:Y:S01]  /*91f0*/  IADD3 R104, PT, PT, R93, -0x10, -R2 ;  /* 0xfffffff05d687810 */ /* 0x000fe20007ffe802 */
[----:B------:R-:W-:Y:S01]  /*9200*/  MUFU.TANH R18, R18 ;  /* 0x0000001200127308 */ /* 0x000fe20000002400 */
[----:B------:R-:W-:Y:S02]  /*9210*/  I2FP.F32.S32 R49, R49 ;  /* 0x0000003100317245 */ /* 0x000fe40000201400 */
[----:B------:R-:W-:Y:S02]  /*9220*/  FSEL R45, R45, -INF , !P4 ;  /* 0xff8000002d2d7808 */ /* 0x000fe40006000000 */
[----:B------:R-:W-:Y:S01]  /*9230*/  FSEL R16, R16, -INF , !P6 ;  /* 0xff80000010107808 */ /* 0x000fe20007000000 */
[----:B-1----:R-:W-:Y:S01]  /*9240*/  FFMA.FTZ R49, -R153, R49, R108 ;  /* 0x0000003199317223 */ /* 0x002fe2000001016c */
[C---:B------:R-:W-:Y:S01]  /*9250*/  ISETP.GE.AND P4, PT, R107.reuse, R158, PT ;  /* 0x0000009e6b00720c */ /* 0x040fe20003f86270 */
[----:B------:R-:W-:Y:S01]  /*9260*/  MUFU.TANH R14, R14 ;  /* 0x0000000e000e7308 */ /* 0x000fe20000002400 */
[----:B------:R-:W-:-:S02]  /*9270*/  ISETP.GE.AND P6, PT, R107, R159, PT ;  /* 0x0000009f6b00720c */ /* 0x000fc40003fc6270 */
[----:B------:R-:W-:Y:S01]  /*9280*/  FSEL R111, R69, -INF , !P2 ;  /* 0xff800000456f7808 */ /* 0x000fe20005000000 */
[----:B------:R-:W-:Y:S01]  /*9290*/  FMUL.FTZ R69, R71, R0 ;  /* 0x0000000047457220 */ /* 0x000fe20000410000 */
[----:B------:R-:W-:Y:S02]  /*92a0*/  FSEL R74, R74, -INF , !P0 ;  /* 0xff8000004a4a7808 */ /* 0x000fe40004000000 */
[----:B------:R-:W-:Y:S01]  /*92b0*/  IABS R104, R104 ;  /* 0x0000006800687213 */ /* 0x000fe20000000000 */
[----:B------:R-:W-:Y:S01]  /*92c0*/  MUFU.TANH R6, R6 ;  /* 0x0000000600067308 */ /* 0x000fe20000002400 */
[----:B------:R-:W-:Y:S02]  /*92d0*/  IADD3 R71, PT, PT, R93, -0x11, -R2 ;  /* 0xffffffef5d477810 */ /* 0x000fe40007ffe802 */
[----:B------:R-:W-:Y:S02]  /*92e0*/  FSEL R75, R102, -INF , !P4 ;  /* 0xff800000664b7808 */ /* 0x000fe40006000000 */
[----:B------:R-:W-:-:S02]  /*92f0*/  FSEL R107, R74, -INF , !P6 ;  /* 0xff8000004a6b7808 */ /* 0x000fc40007000000 */
[----:B------:R-:W-:Y:S01]  /*9300*/  I2FP.F32.S32 R74, R104 ;  /* 0x00000068004a7245 */ /* 0x000fe20000201400 */
[----:B------:R-:W1:Y:S01]  /*9310*/  MUFU.TANH R102, R69 ;  /* 0x0000004500667308 */ /* 0x000e620000002400 */
[----:B------:R-:W-:Y:S02]  /*9320*/  FSEL R49, R49, -INF , !P1 ;  /* 0xff80000031317808 */ /* 0x000fe40004800000 */
[----:B------:R-:W-:Y:S01]  /*9330*/  IABS R71, R71 ;  /* 0x0000004700477213 */ /* 0x000fe20000000000 */
[----:B------:R-:W-:Y:S01]  /*9340*/  FFMA.FTZ R70, -R153, R74, R70 ;  /* 0x0000004a99467223 */ /* 0x000fe20000010146 */
[----:B------:R-:W-:Y:S02]  /*9350*/  FSEL R5, R5, -INF , !P3 ;  /* 0xff80000005057808 */ /* 0x000fe40005800000 */
[C---:B------:R-:W-:Y:S01]  /*9360*/  ISETP.GE.AND P6, PT, R53.reuse, R158, PT ;  /* 0x0000009e3500720c */ /* 0x040fe20003fc6270 */
[----:B------:R-:W-:Y:S01]  /*9370*/  MUFU.TANH R118, R118 ;  /* 0x0000007600767308 */ /* 0x000fe20000002400 */
[----:B------:R-:W-:Y:S01]  /*9380*/  ISETP.GE.AND P3, PT, R53, R159, PT ;  /* 0x0000009f3500720c */ /* 0x000fe20003f66270 */
[----:B------:R-:W-:Y:S01]  /*9390*/  BAR.SYNC.DEFER_BLOCKING 0x0 ;  /* 0x0000000000007b1d */ /* 0x000fe20000010000 */
[----:B------:R-:W-:-:S02]  /*93a0*/  ISETP.GT.AND P1, PT, R160, R53, PT ;  /* 0x00000035a000720c */ /* 0x000fc40003f24270 */
[----:B------:R-:W-:Y:S02]  /*93b0*/  IADD3 R74, PT, PT, R93, -0x18, -R2 ;  /* 0xffffffe85d4a7810 */ /* 0x000fe40007ffe802 */
[----:B------:R-:W-:Y:S01]  /*93c0*/  FSEL R53, R49, -INF , !P5 ;  /* 0xff80000031357808 */ /* 0x000fe20006800000 */
[----:B------:R-:W-:Y:S01]  /*93d0*/  IMAD.MOV.U32 R49, RZ, RZ, R71 ;  /* 0x000000ffff317224 */ /* 0x000fe200078e0047 */
[----:B------:R-:W-:Y:S02]  /*93e0*/  IABS R74, R74 ;  /* 0x0000004a004a7213 */ /* 0x000fe40000000000 */
[----:B------:R-:W-:Y:S02]  /*93f0*/  ISETP.GT.AND P0, PT, R160, R101, PT ;  /* 0x00000065a000720c */ /* 0x000fe40003f04270 */
[----:B------:R-:W-:Y:S02]  /*9400*/  I2FP.F32.S32 R49, R49 ;  /* 0x0000003100317245 */ /* 0x000fe40000201400 */
[----:B------:R-:W-:-:S02]  /*9410*/  I2FP.F32.S32 R74, R74 ;  /* 0x0000004a004a7245 */ /* 0x000fc40000201400 */
[----:B------:R-:W-:Y:S01]  /*9420*/  ISETP.GE.AND P2, PT, R101, R158, PT ;  /* 0x0000009e6500720c */ /* 0x000fe20003f46270 */
[----:B-1----:R-:W-:Y:S01]  /*9430*/  FFMA.FTZ R49, -R153, R49, R102 ;  /* 0x0000003199317223 */ /* 0x002fe20000010166 */
[----:B------:R-:W-:Y:S01]  /*9440*/  ISETP.GE.AND P4, PT, R101, R159, PT ;  /* 0x0000009f6500720c */ /* 0x000fe20003f86270 */
[----:B------:R-:W-:Y:S01]  /*9450*/  FFMA.FTZ R54, -R153, R74, R54 ;  /* 0x0000004a99367223 */ /* 0x000fe20000010136 */
[----:B------:R-:W-:Y:S02]  /*9460*/  FSEL R70, R70, -INF , !P0 ;  /* 0xff80000046467808 */ /* 0x000fe40004000000 */
[----:B------:R-:W-:Y:S02]  /*9470*/  IADD3 R69, PT, PT, R93, -0x19, -R2 ;  /* 0xffffffe75d457810 */ /* 0x000fe40007ffe802 */
[----:B------:R-:W-:Y:S02]  /*9480*/  FSEL R71, R100, -INF , !P2 ;  /* 0xff80000064477808 */ /* 0x000fe40005000000 */
[----:B------:R-:W-:-:S02]  /*9490*/  ISETP.GT.AND P0, PT, R160, R99, PT ;  /* 0x00000063a000720c */ /* 0x000fc40003f04270 */
[----:B------:R-:W-:Y:S02]  /*94a0*/  IADD3 R74, PT, PT, R93, -0x20, -R2 ;  /* 0xffffffe05d4a7810 */ /* 0x000fe40007ffe802 */
[C---:B------:R-:W-:Y:S02]  /*94b0*/  ISETP.GE.AND P5, PT, R99.reuse, R158, PT ;  /* 0x0000009e6300720c */ /* 0x040fe40003fa6270 */
[----:B------:R-:W-:Y:S02]  /*94c0*/  ISETP.GE.AND P2, PT, R99, R159, PT ;  /* 0x0000009f6300720c */ /* 0x000fe40003f46270 */
[----:B------:R-:W-:Y:S02]  /*94d0*/  FSEL R99, R70, -INF , !P4 ;  /* 0xff80000046637808 */ /* 0x000fe40006000000 */
[----:B------:R-:W-:Y:S02]  /*94e0*/  FSEL R49, R49, -INF , !P1 ;  /* 0xff80000031317808 */ /* 0x000fe40004800000 */
[----:B------:R-:W-:-:S02]  /*94f0*/  IABS R70, R69 ;  /* 0x0000004500467213 */ /* 0x000fc40000000000 */
[----:B------:R-:W-:Y:S02]  /*9500*/  FSEL R69, R98, -INF , !P6 ;  /* 0xff80000062457808 */ /* 0x000fe40007000000 */
[----:B------:R-:W-:Y:S01]  /*9510*/  IABS R74, R74 ;  /* 0x0000004a004a7213 */ /* 0x000fe20000000000 */
[----:B------:R1:W2:Y:S01]  /*9520*/  MUFU.TANH R98, R55 ;  /* 0x0000003700627308 */ /* 0x0002a20000002400 */
[----:B------:R-:W-:Y:S02]  /*9530*/  FSEL R54, R54, -INF , !P0 ;  /* 0xff80000036367808 */ /* 0x000fe40004000000 */
[----:B------:R-:W-:Y:S02]  /*9540*/  FSEL R109, R49, -INF , !P3 ;  /* 0xff800000316d7808 */ /* 0x000fe40005800000 */
[----:B------:R-:W-:Y:S02]  /*9550*/  FSEL R17, R17, -INF , !P5 ;  /* 0xff80000011117808 */ /* 0x000fe40006800000 */
[----:B------:R-:W-:-:S02]  /*9560*/  ISETP.GE.AND P3, PT, R89, R158, PT ;  /* 0x0000009e5900720c */ /* 0x000fc40003f66270 */
[----:B------:R-:W-:Y:S02]  /*9570*/  ISETP.GE.AND P5, PT, R89, R159, PT ;  /* 0x0000009f5900720c */ /* 0x000fe40003fa6270 */
[----:B------:R-:W-:Y:S02]  /*9580*/  ISETP.GT.AND P0, PT, R160, R89, PT ;  /* 0x00000059a000720c */ /* 0x000fe40003f04270 */
[----:B------:R-:W-:Y:S02]  /*9590*/  FSEL R89, R54, -INF , !P2 ;  /* 0xff80000036597808 */ /* 0x000fe40005000000 */
[----:B------:R-:W-:Y:S02]  /*95a0*/  I2FP.F32.S32 R54, R74 ;  /* 0x0000004a00367245 */ /* 0x000fe40000201400 */
[----:B------:R-:W3:Y:S01]  /*95b0*/  MUFU.TANH R74, R51 ;  /* 0x00000033004a7308 */ /* 0x000ee20000002400 */
[----:B------:R-:W-:Y:S02]  /*95c0*/  IADD3 R49, PT, PT, R93, -0x21, -R2 ;  /* 0xffffffdf5d317810 */ /* 0x000fe40007ffe802 */
[----:B------:R-:W-:Y:S01]  /*95d0*/  FFMA.FTZ R50, -R153, R54, R50 ;  /* 0x0000003699327223 */ /* 0x000fe20000010132 */
[----:B------:R-:W-:-:S02]  /*95e0*/  IADD3 R54, PT, PT, R93, -0x28, -R2 ;  /* 0xffffffd85d367810 */ /* 0x000fc40007ffe802 */
[----:B------:R-:W-:Y:S02]  /*95f0*/  I2FP.F32.S32 R70, R70 ;  /* 0x0000004600467245 */ /* 0x000fe40000201400 */
[----:B-1----:R-:W-:Y:S02]  /*9600*/  IABS R55, R49 ;  /* 0x0000003100377213 */ /* 0x002fe40000000000 */
[----:B------:R-:W-:Y:S01]  /*9610*/  IABS R54, R54 ;  /* 0x0000003600367213 */ /* 0x000fe20000000000 */
[----:B--2---:R-:W-:Y:S01]  /*9620*/  FFMA.FTZ R70, -R153, R70, R98 ;  /* 0x0000004699467223 */ /* 0x004fe20000010162 */
[----:B------:R-:W-:Y:S02]  /*9630*/  FSEL R50, R50, -INF , !P0 ;  /* 0xff80000032327808 */ /* 0x000fe40004000000 */
[----:B------:R-:W-:Y:S02]  /*9640*/  I2FP.F32.S32 R55, R55 ;  /* 0x0000003700377245 */ /* 0x000fe40000201400 */
[----:B------:R-:W-:-:S02]  /*9650*/  ISETP.GT.AND P1, PT, R160, R95, PT ;  /* 0x0000005fa000720c */ /* 0x000fc40003f24270 */
[----:B------:R-:W-:Y:S01]  /*9660*/  I2FP.F32.S32 R54, R54 ;  /* 0x0000003600367245 */ /* 0x000fe20000201400 */
[----:B---3--:R-:W-:Y:S01]  /*9670*/  FFMA.FTZ R55, -R153, R55, R74 ;  /* 0x0000003799377223 */ /* 0x008fe2000001014a */
[----:B------:R-:W-:Y:S02]  /*9680*/  FSEL R101, R50, -INF , !P5 ;  /* 0xff80000032657808 */ /* 0x000fe40006800000 */
[C---:B------:R-:W-:Y:S01]  /*9690*/  ISETP.GE.AND P4, PT, R95.reuse, R158, PT ;  /* 0x0000009e5f00720c */ /* 0x040fe20003f86270 */
[----:B------:R-:W1:Y:S01]  /*96a0*/  MUFU.TANH R50, R47 ;  /* 0x0000002f00327308 */ /* 0x000e620000002400 */
[----:B------:R-:W-:Y:S01]  /*96b0*/  ISETP.GE.AND P6, PT, R95, R159, PT ;  /* 0x0000009f5f00720c */ /* 0x000fe20003fc6270 */
[----:B------:R-:W-:Y:S01]  /*96c0*/  FFMA.FTZ R46, -R153, R54, R46 ;  /* 0x00000036992e7223 */ /* 0x000fe2000001012e */
[----:B------:R-:W-:Y:S02]  /*96d0*/  FSEL R70, R70, -INF , !P1 ;  /* 0xff80000046467808 */ /* 0x000fe40004800000 */
[----:B------:R-:W-:-:S02]  /*96e0*/  ISETP.GT.AND P1, PT, R160, R94, PT ;  /* 0x0000005ea000720c */ /* 0x000fc40003f24270 */
[----:B------:R-:W-:Y:S02]  /*96f0*/  ISETP.GT.AND P0, PT, R160, R90, PT ;  /* 0x0000005aa000720c */ /* 0x000fe40003f04270 */
[----:B------:R-:W-:Y:S02]  /*9700*/  FSEL R13, R13, -INF , !P4 ;  /* 0xff8000000d0d7808 */ /* 0x000fe40006000000 */
[----:B------:R-:W-:Y:S02]  /*9710*/  FSEL R49, R70, -INF , !P6 ;  /* 0xff80000046317808 */ /* 0x000fe40007000000 */
[C-C-:B------:R-:W-:Y:S02]  /*9720*/  IADD3 R51, PT, PT, R93.reuse, -0x29, -R2.reuse ;  /* 0xffffffd75d337810 */ /* 0x140fe40007ffe802 */
[----:B------:R-:W-:Y:S02]  /*9730*/  IADD3 R54, PT, PT, R93, -0x30, -R2 ;  /* 0xffffffd05d367810 */ /* 0x000fe40007ffe802 */
[----:B------:R-:W-:-:S02]  /*9740*/  ISETP.GE.AND P4, PT, R94, R159, PT ;  /* 0x0000009f5e00720c */ /* 0x000fc40003f86270 */
[C---:B------:R-:W-:Y:S02]  /*9750*/  ISETP.GE.AND P6, PT, R90.reuse, R158, PT ;  /* 0x0000009e5a00720c */ /* 0x040fe40003fc6270 */
[----:B------:R-:W-:Y:S02]  /*9760*/  FSEL R55, R55, -INF , !P1 ;  /* 0xff80000037377808 */ /* 0x000fe40004800000 */
[----:B------:R-:W-:Y:S02]  /*9770*/  FSEL R73, R73, -INF , !P3 ;  /* 0xff80000049497808 */ /* 0x000fe40005800000 */
[----:B------:R-:W-:Y:S02]  /*9780*/  ISETP.GE.AND P3, PT, R90, R159, PT ;  /* 0x0000009f5a00720c */ /* 0x000fe40003f66270 */
[----:B------:R-:W-:Y:S02]  /*9790*/  FSEL R46, R46, -INF , !P0 ;  /* 0xff8000002e2e7808 */ /* 0x000fe40004000000 */
[----:B------:R-:W-:-:S02]  /*97a0*/  IABS R51, R51 ;  /* 0x0000003300337213 */ /* 0x000fc40000000000 */
[----:B------:R-:W-:Y:S02]  /*97b0*/  IABS R54, R54 ;  /* 0x0000003600367213 */ /* 0x000fe40000000000 */
[----:B------:R-:W-:Y:S02]  /*97c0*/  FSEL R95, R55, -INF , !P4 ;  /* 0xff800000375f7808 */ /* 0x000fe40006000000 */
[----:B------:R-:W-:Y:S02]  /*97d0*/  FSEL R173, R173, -INF , !P6 ;  /* 0xff800000adad7808 */ /* 0x000fe40007000000 */
[C---:B------:R-:W-:Y:S02]  /*97e0*/  ISETP.GE.AND P4, PT, R83.reuse, R158, PT ;  /* 0x0000009e5300720c */ /* 0x040fe40003f86270 */
[----:B------:R-:W-:Y:S02]  /*97f0*/  ISETP.GE.AND P6, PT, R83, R159, PT ;  /* 0x0000009f5300720c */ /* 0x000fe40003fc6270 */
[----:B------:R-:W-:-:S02]  /*9800*/  ISETP.GT.AND P0, PT, R160, R83, PT ;  /* 0x00000053a000720c */ /* 0x000fc40003f04270 */
[----:B------:R-:W-:Y:S02]  /*9810*/  FSEL R83, R46, -INF , !P3 ;  /* 0xff8000002e537808 */ /* 0x000fe40005800000 */
[----:B------:R-:W-:Y:S02]  /*9820*/  I2FP.F32.S32 R51, R51 ;  /* 0x0000003300337245 */ /* 0x000fe40000201400 */
[----:B------:R-:W-:Y:S02]  /*9830*/  I2FP.F32.S32 R46, R54 ;  /* 0x00000036002e7245 */ /* 0x000fe40000201400 */
[----:B------:R-:W-:Y:S01]  /*9840*/  ISETP.GE.AND P2, PT, R94, R158, PT ;  /* 0x0000009e5e00720c */ /* 0x000fe20003f46270 */
[C---:B-1----:R-:W-:Y:S01]  /*9850*/  FFMA.FTZ R50, -R153.reuse, R51, R50 ;  /* 0x0000003399327223 */ /* 0x042fe20000010132 */
[----:B------:R-:W-:Y:S01]  /*9860*/  ISETP.GT.AND P1, PT, R160, R88, PT ;  /* 0x00000058a000720c */ /* 0x000fe20003f24270 */
[----:B------:R-:W-:Y:S01]  /*9870*/  FFMA.FTZ R42, -R153, R46, R42 ;  /* 0x0000002e992a7223 */ /* 0x000fe2000001012a */
[----:B------:R-:W-:Y:S01]  /*9880*/  IADD3 R46, PT, PT, R93, -0x38, -R2 ;  /* 0xffffffc85d2e7810 */ /* 0x000fe20007ffe802 */
[----:B------:R1:W2:Y:S01]  /*9890*/  MUFU.TANH R54, R43 ;  /* 0x0000002b00367308 */ /* 0x0002a20000002400 */
[----:B------:R-:W-:-:S02]  /*98a0*/  ISETP.GE.AND P5, PT, R88, R158, PT ;  /* 0x0000009e5800720c */ /* 0x000fc40003fa6270 */
[----:B------:R-:W-:Y:S02]  /*98b0*/  FSEL R21, R21, -INF , !P2 ;  /* 0xff80000015157808 */ /* 0x000fe40005000000 */
[----:B------:R-:W-:Y:S02]  /*98c0*/  ISETP.GE.AND P2, PT, R88, R159, PT ;  /* 0x0000009f5800720c */ /* 0x000fe40003f46270 */
[----:B------:R-:W-:Y:S02]  /*98d0*/  FSEL R50, R50, -INF , !P1 ;  /* 0xff80000032327808 */ /* 0x000fe40004800000 */
[----:B------:R-:W-:Y:S02]  /*98e0*/  IABS R46, R46 ;  /* 0x0000002e002e7213 */ /* 0x000fe40000000000 */
[----:B------:R-:W-:Y:S02]  /*98f0*/  FSEL R42, R42, -INF , !P0 ;  /* 0xff8000002a2a7808 */ /* 0x000fe40004000000 */
[----:B------:R-:W-:-:S02]  /*9900*/  FSEL R103, R103, -INF , !P5 ;  /* 0xff80000067677808 */ /* 0x000fc40006800000 */
[C---:B------:R-:W-:Y:S02]  /*9910*/  ISETP.GE.AND P3, PT, R41.reuse, R158, PT ;  /* 0x0000009e2900720c */ /* 0x040fe40003f66270 */
[----:B------:R-:W-:Y:S02]  /*9920*/  ISETP.GE.AND P5, PT, R41, R159, PT ;  /* 0x0000009f2900720c */ /* 0x000fe40003fa6270 */
[----:B------:R-:W-:Y:S02]  /*9930*/  ISETP.GT.AND P1, PT, R160, R41, PT ;  /* 0x00000029a000720c */ /* 0x000fe40003f24270 */
[----:B------:R-:W-:Y:S02]  /*9940*/  FSEL R41, R50, -INF , !P2 ;  /* 0xff80000032297808 */ /* 0x000fe40005000000 */
[----:B------:R-:W-:Y:S02]  /*9950*/  FSEL R171, R171, -INF , !P4 ;  /* 0xff800000abab7808 */ /* 0x000fe40006000000 */
[----:B------:R-:W-:-:S02]  /*9960*/  I2FP.F32.S32 R46, R46 ;  /* 0x0000002e002e7245 */ /* 0x000fc40000201400 */
[C---:B------:R-:W-:Y:S02]  /*9970*/  ISETP.GE.AND P2, PT, R81.reuse, R158, PT ;  /* 0x0000009e5100720c */ /* 0x040fe40003f46270 */
[----:B------:R-:W-:Y:S01]  /*9980*/  ISETP.GE.AND P4, PT, R81, R159, PT ;  /* 0x0000009f5100720c */ /* 0x000fe20003f86270 */
[----:B------:R-:W-:Y:S01]  /*9990*/  FFMA.FTZ R38, -R153, R46, R38 ;  /* 0x0000002e99267223 */ /* 0x000fe20000010126 */
[----:B------:R-:W-:Y:S02]  /*99a0*/  ISETP.GT.AND P0, PT, R160, R81, PT ;  /* 0x00000051a000720c */ /* 0x000fe40003f04270 */
[----:B------:R-:W-:Y:S02]  /*99b0*/  IADD3 R47, PT, PT, R93, -0x31, -R2 ;  /* 0xffffffcf5d2f7810 */ /* 0x000fe40007ffe802 */
[----:B------:R-:W-:Y:S02]  /*99c0*/  FSEL R81, R42, -INF , !P6 ;  /* 0xff8000002a517808 */ /* 0x000fe40007000000 */
[----:B------:R3:W4:Y:S01]  /*99d0*/  MUFU.TANH R42, R39 ;  /* 0x00000027002a7308 */ /* 0x0007220000002400 */
[----:B------:R-:W-:-:S02]  /*99e0*/  IABS R47, R47 ;  /* 0x0000002f002f7213 */ /* 0x000fc40000000000 */
[C-C-:B-1----:R-:W-:Y:S02]  /*99f0*/  IADD3 R43, PT, PT, R93.reuse, -0x39, -R2.reuse ;  /* 0xffffffc75d2b7810 */ /* 0x142fe40007ffe802 */
[----:B------:R-:W-:Y:S02]  /*9a00*/  IADD3 R46, PT, PT, R93, -0x40, -R2 ;  /* 0xffffffc05d2e7810 */ /* 0x000fe40007ffe802 */
[----:B------:R-:W-:Y:S02]  /*9a10*/  I2FP.F32.S32 R47, R47 ;  /* 0x0000002f002f7245 */ /* 0x000fe40000201400 */
[----:B------:R-:W-:Y:S02]  /*9a20*/  FSEL R38, R38, -INF , !P0 ;  /* 0xff80000026267808 */ /* 0x000fe40004000000 */
[----:B------:R-:W-:Y:S01]  /*9a30*/  IABS R43, R43 ;  /* 0x0000002b002b7213 */ /* 0x000fe20000000000 */
[----:B--2---:R-:W-:Y:S01]  /*9a40*/  FFMA.FTZ R47, -R153, R47, R54 ;  /* 0x0000002f992f7223 */ /* 0x004fe20000010136 */
[----:B------:R-:W-:-:S02]  /*9a50*/  IABS R46, R46 ;  /* 0x0000002e002e7213 */ /* 0x000fc40000000000 */
[----:B------:R-:W-:Y:S02]  /*9a60*/  I2FP.F32.S32 R43, R43 ;  /* 0x0000002b002b7245 */ /* 0x000fe40000201400 */
[----:B---3--:R-:W-:Y:S02]  /*9a70*/  FSEL R39, R38, -INF , !P4 ;  /* 0xff80000026277808 */ /* 0x008fe40006000000 */
[----:B------:R-:W-:Y:S01]  /*9a80*/  I2FP.F32.S32 R38, R46 ;  /* 0x0000002e00267245 */ /* 0x000fe20000201400 */
[----:B----4-:R-:W-:Y:S01]  /*9a90*/  FFMA.FTZ R42, -R153, R43, R42 ;  /* 0x0000002b992a7223 */ /* 0x010fe2000001012a */
[----:B------:R-:W-:Y:S01]  /*9aa0*/  FSEL R47, R47, -INF , !P1 ;  /* 0xff8000002f2f7808 */ /* 0x000fe20004800000 */
[----:B------:R1:W2:Y:S01]  /*9ab0*/  MUFU.TANH R46, R35 ;  /* 0x00000023002e7308 */ /* 0x0002a20000002400 */
[----:B------:R-:W-:Y:S01]  /*9ac0*/  ISETP.GT.AND P1, PT, R160, R79, PT ;  /* 0x0000004fa000720c */ /* 0x000fe20003f24270 */
[----:B------:R-:W-:Y:S01]  /*9ad0*/  FFMA.FTZ R34, -R153, R38, R34 ;  /* 0x0000002699227223 */ /* 0x000fe20000010122 */
[----:B------:R-:W-:-:S02]  /*9ae0*/  IADD3 R38, PT, PT, R93, -0x48, -R2 ;  /* 0xffffffb85d267810 */ /* 0x000fc40007ffe802 */
[-C--:B------:R-:W-:Y:S02]  /*9af0*/  ISETP.GE.AND P6, PT, R79, R158.reuse, PT ;  /* 0x0000009e4f00720c */ /* 0x080fe40003fc6270 */
[----:B------:R-:W-:Y:S02]  /*9b00*/  FSEL R123, R123, -INF , !P3 ;  /* 0xff8000007b7b7808 */ /* 0x000fe40005800000 */
[----:B------:R-:W-:Y:S02]  /*9b10*/  ISETP.GE.AND P3, PT, R79, R159, PT ;  /* 0x0000009f4f00720c */ /* 0x000fe40003f66270 */
[----:B------:R-:W-:Y:S02]  /*9b20*/  FSEL R42, R42, -INF , !P1 ;  /* 0xff8000002a2a7808 */ /* 0x000fe40004800000 */
[----:B------:R-:W-:Y:S02]  /*9b30*/  FSEL R63, R63, -INF , !P6 ;  /* 0xff8000003f3f7808 */ /* 0x000fe40007000000 */
[----:B------:R-:W-:-:S02]  /*9b40*/  ISETP.GE.AND P4, PT, R29, R158, PT ;  /* 0x0000009e1d00720c */ /* 0x000fc40003f86270 */
[----:B-1----:R-:W-:Y:S01]  /*9b50*/  IABS R35, R38 ;  /* 0x0000002600237213 */ /* 0x002fe20000000000 */
[----:B------:R-:W-:Y:S01]  /*9b60*/  FMUL.FTZ R38, R31, R0 ;  /* 0x000000001f267220 */ /* 0x000fe20000410000 */
[----:B------:R-:W-:Y:S02]  /*9b70*/  ISETP.GE.AND P6, PT, R29, R159, PT ;  /* 0x0000009f1d00720c */ /* 0x000fe40003fc6270 */
[----:B------:R-:W-:Y:S02]  /*9b80*/  ISETP.GT.AND P1, PT, R160, R29, PT ;  /* 0x0000001da000720c */ /* 0x000fe40003f24270 */
[----:B------:R-:W-:Y:S01]  /*9b90*/  FSEL R29, R42, -INF , !P3 ;  /* 0xff8000002a1d7808 */ /* 0x000fe20005800000 */
[----:B------:R-:W-:Y:S01]  /*9ba0*/  IMAD.MOV.U32 R42, RZ, RZ, R35 ;  /* 0x000000ffff2a7224 */ /* 0x000fe200078e0023 */
[C-C-:B------:R-:W-:Y:S01]  /*9bb0*/  IADD3 R43, PT, PT, R93.reuse, -0x41, -R2.reuse ;  /* 0xffffffbf5d2b7810 */ /* 0x140fe20007ffe802 */
[----:B------:R-:W1:Y:S01]  /*9bc0*/  MUFU.TANH R38, R38 ;  /* 0x0000002600267308 */ /* 0x000e620000002400 */
[----:B------:R-:W-:-:S02]  /*9bd0*/  IADD3 R31, PT, PT, R93, -0x49, -R2 ;  /* 0xffffffb75d1f7810 */ /* 0x000fc40007ffe802 */
[----:B------:R-:W-:Y:S02]  /*9be0*/  ISETP.GT.AND P0, PT, R160, R82, PT ;  /* 0x00000052a000720c */ /* 0x000fe40003f04270 */
[----:B------:R-:W-:Y:S02]  /*9bf0*/  I2FP.F32.S32 R42, R42 ;  /* 0x0000002a002a7245 */ /* 0x000fe40000201400 */
[----:B------:R-:W-:Y:S02]  /*9c00*/  IABS R43, R43 ;  /* 0x0000002b002b7213 */ /* 0x000fe40000000000 */
[----:B------:R-:W-:Y:S01]  /*9c10*/  IABS R31, R31 ;  /* 0x0000001f001f7213 */ /* 0x000fe20000000000 */
[----:B------:R-:W-:Y:S01]  /*9c20*/  FFMA.FTZ R30, -R153, R42, R30 ;  /* 0x0000002a991e7223 */ /* 0x000fe2000001011e */
[----:B------:R-:W-:Y:S02]  /*9c30*/  FSEL R125, R125, -INF , !P2 ;  /* 0xff8000007d7d7808 */ /* 0x000fe40005000000 */
[----:B------:R-:W-:Y:S01]  /*9c40*/  ISETP.GE.AND P2, PT, R82, R159, PT ;  /* 0x0000009f5200720c */ /* 0x000fe20003f46270 */
[----:B------:R-:W-:Y:S01]  /*9c50*/  IMAD.MOV.U32 R42, RZ, RZ, R31 ;  /* 0x000000ffff2a7224 */ /* 0x000fe200078e001f */
[----:B------:R-:W-:-:S02]  /*9c60*/  FSEL R34, R34, -INF , !P0 ;  /* 0xff80000022227808 */ /* 0x000fc40004000000 */
[----:B------:R-:W-:Y:S02]  /*9c70*/  I2FP.F32.S32 R43, R43 ;  /* 0x0000002b002b7245 */ /* 0x000fe40000201400 */
[----:B------:R-:W-:Y:S02]  /*9c80*/  FSEL R35, R34, -INF , !P2 ;  /* 0xff80000022237808 */ /* 0x000fe40005000000 */
[----:B------:R-:W-:Y:S01]  /*9c90*/  IADD3 R34, PT, PT, R93, -0x50, -R2 ;  /* 0xffffffb05d227810 */ /* 0x000fe20007ffe802 */
[----:B--2---:R-:W-:Y:S01]  /*9ca0*/  FFMA.FTZ R43, -R153, R43, R46 ;  /* 0x0000002b992b7223 */ /* 0x004fe2000001012e */
[----:B------:R-:W-:Y:S02]  /*9cb0*/  FSEL R79, R47, -INF , !P5 ;  /* 0xff8000002f4f7808 */ /* 0x000fe40006800000 */
[----:B------:R-:W-:Y:S02]  /*9cc0*/  I2FP.F32.S32 R42, R42 ;  /* 0x0000002a002a7245 */ /* 0x000fe40000201400 */
[----:B------:R-:W-:-:S02]  /*9cd0*/  ISETP.GE.AND P5, PT, R82, R158, PT ;  /* 0x0000009e5200720c */ /* 0x000fc40003fa6270 */
[----:B------:R-:W-:Y:S01]  /*9ce0*/  IABS R34, R34 ;  /* 0x0000002200227213 */ /* 0x000fe20000000000 */
[----:B-1----:R-:W-:Y:S01]  /*9cf0*/  FFMA.FTZ R38, -R153, R42, R38 ;  /* 0x0000002a99267223 */ /* 0x002fe20000010126 */
[----:B------:R-:W-:Y:S02]  /*9d00*/  ISETP.GT.AND P0, PT, R160, R80, PT ;  /* 0x00000050a000720c */ /* 0x000fe40003f04270 */
[----:B------:R-:W-:Y:S01]  /*9d10*/  FSEL R43, R43, -INF , !P1 ;  /* 0xff8000002b2b7808 */ /* 0x000fe20004800000 */
[----:B------:R-:W-:Y:S01]  /*9d20*/  IMAD.MOV.U32 R42, RZ, RZ, R34 ;  /* 0x000000ffff2a7224 */ /* 0x000fe200078e0022 */
[----:B------:R-:W-:Y:S02]  /*9d30*/  FSEL R167, R167, -INF , !P5 ;  /* 0xff800000a7a77808 */ /* 0x000fe40006800000 */
[----:B------:R-:W-:Y:S02]  /*9d40*/  ISETP.GE.AND P5, PT, R80, R159, PT ;  /* 0x0000009f5000720c */ /* 0x000fe40003fa6270 */
[----:B------:R-:W-:-:S02]  /*9d50*/  FSEL R30, R30, -INF , !P0 ;  /* 0xff8000001e1e7808 */ /* 0x000fc40004000000 */
[----:B------:R-:W-:Y:S01]  /*9d60*/  FSEL R31, R43, -INF , !P6 ;  /* 0xff8000002b1f7808 */ /* 0x000fe20007000000 */
[----:B------:R-:W-:Y:S01]  /*9d70*/  FMUL.FTZ R43, R27, R0 ;  /* 0x000000001b2b7220 */ /* 0x000fe20000410000 */
[----:B------:R-:W-:Y:S02]  /*9d80*/  FSEL R27, R30, -INF , !P5 ;  /* 0xff8000001e1b7808 */ /* 0x000fe40006800000 */
[----:B------:R-:W-:Y:S02]  /*9d90*/  I2FP.F32.S32 R30, R42 ;  /* 0x0000002a001e7245 */ /* 0x000fe40000201400 */
[----:B------:R-:W1:Y:S01]  /*9da0*/  MUFU.TANH R42, R43 ;  /* 0x0000002b002a7308 */ /* 0x000e620000002400 */
[----:B------:R-:W-:Y:S02]  /*9db0*/  IADD3 R34, PT, PT, R93, -0x51, -R2 ;  /* 0xffffffaf5d227810 */ /* 0x000fe40007ffe802 */
[----:B------:R-:W-:Y:S01]  /*9dc0*/  FFMA.FTZ R26, -R153, R30, R26 ;  /* 0x0000001e991a7223 */ /* 0x000fe2000001011a */
[----:B------:R-:W-:-:S02]  /*9dd0*/  IADD3 R30, PT, PT, R93, -0x58, -R2 ;  /* 0xffffffa85d1e7810 */ /* 0x000fc40007ffe802 */
[----:B------:R-:W-:Y:S02]  /*9de0*/  IABS R34, R34 ;  /* 0x0000002200227213 */ /* 0x000fe40000000000 */
[----:B------:R-:W-:Y:S02]  /*9df0*/  IABS R30, R30 ;  /* 0x0000001e001e7213 */ /* 0x000fe40000000000 */
[----:B------:R-:W-:Y:S02]  /*9e00*/  I2FP.F32.S32 R34, R34 ;  /* 0x0000002200227245 */ /* 0x000fe40000201400 */
[----:B------:R-:W-:Y:S02]  /*9e10*/  I2FP.F32.S32 R30, R30 ;  /* 0x0000001e001e7245 */ /* 0x000fe40000201400 */
[----:B------:R-:W-:Y:S02]  /*9e20*/  ISETP.GT.AND P1, PT, R160, R78, PT ;  /* 0x0000004ea000720c */ /* 0x000fe40003f24270 */
[----:B------:R-:W-:Y:S01]  /*9e30*/  ISETP.GE.AND P2, PT, R78, R158, PT ;  /* 0x0000009e4e00720c */ /* 0x000fe20003f46270 */
[C---:B-1----:R-:W-:Y:S01]  /*9e40*/  FFMA.FTZ R34, -R153.reuse, R34, R42 ;  /* 0x0000002299227223 */ /* 0x042fe2000001012a */
[----:B------:R-:W-:Y:S01]  /*9e50*/  FSEL R38, R38, -INF , !P1 ;  /* 0xff80000026267808 */ /* 0x000fe20004800000 */
[----:B------:R-:W-:Y:S01]  /*9e60*/  FFMA.FTZ R22, -R153, R30, R22 ;  /* 0x0000001e99167223 */ /* 0x000fe20000010116 */
[----:B------:R-:W-:-:S02]  /*9e70*/  ISETP.GT.AND P0, PT, R160, R76, PT ;  /* 0x0000004ca000720c */ /* 0x000fc40003f04270 */
[----:B------:R-:W-:Y:S02]  /*9e80*/  ISETP.GT.AND P1, PT, R160, R25, PT ;  /* 0x00000019a000720c */ /* 0x000fe40003f24270 */
[----:B------:R-:W-:Y:S02]  /*9e90*/  IADD3 R30, PT, PT, R93, -0x60, -R2 ;  /* 0xffffffa05d1e7810 */ /* 0x000fe40007ffe802 */
[-C--:B------:R-:W-:Y:S02]  /*9ea0*/  ISETP.GE.AND P3, PT, R80, R158.reuse, PT ;  /* 0x0000009e5000720c */ /* 0x080fe40003f66270 */
[----:B------:R-:W-:Y:S02]  /*9eb0*/  FSEL R143, R143, -INF , !P2 ;  /* 0xff8000008f8f7808 */ /* 0x000fe40005000000 */
[----:B------:R-:W-:Y:S02]  /*9ec0*/  ISETP.GE.AND P6, PT, R76, R158, PT ;  /* 0x0000009e4c00720c */ /* 0x000fe40003fc6270 */
[----:B------:R-:W-:-:S02]  /*9ed0*/  ISETP.GE.AND P2, PT, R25, R159, PT ;  /* 0x0000009f1900720c */ /* 0x000fc40003f46270 */
[----:B------:R-:W-:Y:S02]  /*9ee0*/  FSEL R26, R26, -INF , !P0 ;  /* 0xff8000001a1a7808 */ /* 0x000fe40004000000 */
[----:B------:R-:W-:Y:S02]  /*9ef0*/  FSEL R34, R34, -INF , !P1 ;  /* 0xff80000022227808 */ /* 0x000fe40004800000 */
[----:B------:R-:W-:Y:S02]  /*9f00*/  IABS R30, R30 ;  /* 0x0000001e001e7213 */ /* 0x000fe40000000000 */
[----:B------:R-:W-:Y:S02]  /*9f10*/  FSEL R163, R163, -INF , !P3 ;  /* 0xff800000a3a37808 */ /* 0x000fe40005800000 */
[----:B------:R-:W-:Y:S02]  /*9f20*/  ISETP.GT.AND P0, PT, R160, R72, PT ;  /* 0x00000048a000720c */ /* 0x000fe40003f04270 */
[----:B------:R-:W-:-:S02]  /*9f30*/  ISETP.GE.AND P3, PT, R76, R159, PT ;  /* 0x0000009f4c00720c */ /* 0x000fc40003f66270 */
[----:B------:R-:W-:Y:S02]  /*9f40*/  FSEL R131, R131, -INF , !P6 ;  /* 0xff80000083837808 */ /* 0x000fe40007000000 */
[----:B------:R-:W-:Y:S01]  /*9f50*/  FSEL R179, R34, -INF , !P2 ;  /* 0xff80000022b37808 */ /* 0x000fe20005000000 */
[----:B------:R-:W-:Y:S01]  /*9f60*/  IMAD.MOV.U32 R34, RZ, RZ, R30 ;  /* 0x000000ffff227224 */ /* 0x000fe200078e001e */
[----:B------:R-:W-:Y:S02]  /*9f70*/  ISETP.GE.AND P6, PT, R72, R159, PT ;  /* 0x0000009f4800720c */ /* 0x000fe40003fc6270 */
[----:B------:R-:W-:Y:S02]  /*9f80*/  FSEL R22, R22, -INF , !P0 ;  /* 0xff80000016167808 */ /* 0x000fe40004000000 */
[----:B------:R-:W-:Y:S02]  /*9f90*/  FSEL R177, R26, -INF , !P3 ;  /* 0xff8000001ab17808 */ /* 0x000fe40005800000 */
[----:B------:R1:W2:Y:S01]  /*9fa0*/  MUFU.TANH R26, R23 ;  /* 0x00000017001a7308 */ /* 0x0002a20000002400 */
[----:B------:R-:W-:-:S02]  /*9fb0*/  FSEL R135, R135, -INF , !P4 ;  /* 0xff80000087877808 */ /* 0x000fc40006000000 */
[----:B------:R-:W-:Y:S02]  /*9fc0*/  ISETP.GE.AND P4, PT, R78, R159, PT ;  /* 0x0000009f4e00720c */ /* 0x000fe40003f86270 */
[-C--:B------:R-:W-:Y:S02]  /*9fd0*/  ISETP.GE.AND P5, PT, R25, R158.reuse, PT ;  /* 0x0000009e1900720c */ /* 0x080fe40003fa6270 */
[----:B------:R-:W-:Y:S02]  /*9fe0*/  FSEL R25, R38, -INF , !P4 ;  /* 0xff80000026197808 */ /* 0x000fe40006000000 */
[----:B------:R-:W-:Y:S02]  /*9ff0*/  IADD3 R38, PT, PT, R93, -0x59, -R2 ;  /* 0xffffffa75d267810 */ /* 0x000fe40007ffe802 */
[----:B------:R-:W-:Y:S02]  /*a000*/  ISETP.GE.AND P4, PT, R72, R158, PT ;  /* 0x0000009e4800720c */ /* 0x000fe40003f86270 */
[----:B------:R-:W-:-:S02]  /*a010*/  IABS R38, R38 ;  /* 0x0000002600267213 */ /* 0x000fc40000000000 */
[----:B------:R-:W-:Y:S01]  /*a020*/  ISETP.GT.AND P0, PT, R160, R62, PT ;  /* 0x0000003ea000720c */ /* 0x000fe20003f04270 */
[----:B-1----:R-:W-:Y:S01]  /*a030*/  FMUL.FTZ R23, R19, R0 ;  /* 0x0000000013177220 */ /* 0x002fe20000410000 */
[----:B------:R-:W-:Y:S02]  /*a040*/  FSEL R19, R22, -INF , !P6 ;  /* 0xff80000016137808 */ /* 0x000fe40007000000 */
[----:B------:R-:W-:Y:S02]  /*a050*/  I2FP.F32.S32 R22, R34 ;  /* 0x0000002200167245 */ /* 0x000fe40000201400 */
[----:B------:R1:W3:Y:S01]  /*a060*/  MUFU.TANH R34, R23 ;  /* 0x0000001700227308 */ /* 0x0002e20000002400 */
[----:B------:R-:W-:Y:S02]  /*a070*/  I2FP.F32.S32 R38, R38 ;  /* 0x0000002600267245 */ /* 0x000fe40000201400 */
[----:B------:R-:W-:Y:S01]  /*a080*/  FFMA.FTZ R18, -R153, R22, R18 ;  /* 0x0000001699127223 */ /* 0x000fe20000010112 */
[----:B------:R-:W-:-:S02]  /*a090*/  IADD3 R22, PT, PT, R93, -0x68, -R2 ;  /* 0xffffff985d167810 */ /* 0x000fc40007ffe802 */
[----:B------:R-:W-:Y:S01]  /*a0a0*/  FSEL R121, R121, -INF , !P4 ;  /* 0xff80000079797808 */ /* 0x000fe20006000000 */
[----:B--2---:R-:W-:Y:S01]  /*a0b0*/  FFMA.FTZ R26, -R153, R38, R26 ;  /* 0x00000026991a7223 */ /* 0x004fe2000001011a */
[----:B------:R-:W-:Y:S02]  /*a0c0*/  ISETP.GE.AND P4, PT, R62, R159, PT ;  /* 0x0000009f3e00720c */ /* 0x000fe40003f86270 */
[----:B------:R-:W-:Y:S02]  /*a0d0*/  FSEL R18, R18, -INF , !P0 ;  /* 0xff80000012127808 */ /* 0x000fe40004000000 */
[----:B------:R-:W-:Y:S02]  /*a0e0*/  ISETP.GT.AND P1, PT, R160, R68, PT ;  /* 0x00000044a000720c */ /* 0x000fe40003f24270 */
[----:B------:R-:W-:Y:S02]  /*a0f0*/  ISETP.GE.AND P2, PT, R62, R158, PT ;  /* 0x0000009e3e00720c */ /* 0x000fe40003f46270 */
[----:B------:R-:W-:-:S02]  /*a100*/  ISETP.GT.AND P0, PT, R160, R48, PT ;  /* 0x00000030a000720c */ /* 0x000fc40003f04270 */
[----:B-1----:R-:W-:Y:S01]  /*a110*/  IABS R23, R22 ;  /* 0x0000001600177213 */ /* 0x002fe20000000000 */
[----:B------:R-:W-:Y:S01]  /*a120*/  FMUL.FTZ R22, R15, R0 ;  /* 0x000000000f167220 */ /* 0x000fe20000410000 */
[----:B------:R-:W-:Y:S02]  /*a130*/  FSEL R15, R18, -INF , !P4 ;  /* 0xff800000120f7808 */ /* 0x000fe40006000000 */
[----:B------:R-:W-:Y:S02]  /*a140*/  I2FP.F32.S32 R23, R23 ;  /* 0x0000001700177245 */ /* 0x000fe40000201400 */
[----:B------:R-:W-:Y:S01]  /*a150*/  IADD3 R18, PT, PT, R93, -0x70, -R2 ;  /* 0xffffff905d127810 */ /* 0x000fe20007ffe802 */
[----:B------:R-:W1:Y:S01]  /*a160*/  MUFU.TANH R22, R22 ;  /* 0x0000001600167308 */ /* 0x000e620000002400 */
[----:B------:R-:W-:Y:S01]  /*a170*/  FSEL R127, R127, -INF , !P5 ;  /* 0xff8000007f7f7808 */ /* 0x000fe20006800000 */
[----:B------:R-:W-:Y:S01]  /*a180*/  FFMA.FTZ R14, -R153, R23, R14 ;  /* 0x00000017990e7223 */ /* 0x000fe2000001010e */
[----:B------:R-:W-:-:S02]  /*a190*/  ISETP.GE.AND P5, PT, R68, R159, PT ;  /* 0x0000009f4400720c */ /* 0x000fc40003fa6270 */
[----:B------:R-:W-:Y:S02]  /*a1a0*/  IADD3 R30, PT, PT, R93, -0x61, -R2 ;  /* 0xffffff9f5d1e7810 */ /* 0x000fe40007ffe802 */
[----:B------:R-:W-:Y:S02]  /*a1b0*/  FSEL R26, R26, -INF , !P1 ;  /* 0xff8000001a1a7808 */ /* 0x000fe40004800000 */
[----:B------:R-:W-:Y:S02]  /*a1c0*/  FSEL R105, R105, -INF , !P2 ;  /* 0xff80000069697808 */ /* 0x000fe40005000000 */
[----:B------:R-:W-:Y:S02]  /*a1d0*/  IABS R18, R18 ;  /* 0x0000001200127213 */ /* 0x000fe40000000000 */
[----:B------:R-:W-:Y:S02]  /*a1e0*/  FSEL R14, R14, -INF , !P0 ;  /* 0xff8000000e0e7808 */ /* 0x000fe40004000000 */
[----:B------:R-:W-:-:S02]  /*a1f0*/  ISETP.GE.AND P2, PT, R48, R159, PT ;  /* 0x0000009f3000720c */ /* 0x000fc40003f46270 */
[C-C-:B------:R-:W-:Y:S02]  /*a200*/  IADD3 R0, PT, PT, R93.reuse, -0x78, -R2.reuse ;  /* 0xffffff885d007810 */ /* 0x140fe40007ffe802 */
[----:B------:R-:W-:Y:S02]  /*a210*/  IABS R30, R30 ;  /* 0x0000001e001e7213 */ /* 0x000fe40000000000 */
[----:B------:R-:W-:Y:S02]  /*a220*/  FSEL R181, R26, -INF , !P5 ;  /* 0xff8000001ab57808 */ /* 0x000fe40006800000 */
[----:B------:R-:W-:Y:S02]  /*a230*/  I2FP.F32.S32 R18, R18 ;  /* 0x0000001200127245 */ /* 0x000fe40000201400 */
[----:B------:R-:W-:Y:S02]  /*a240*/  IADD3 R26, PT, PT, R93, -0x69, -R2 ;  /* 0xffffff975d1a7810 */ /* 0x000fe40007ffe802 */
[----:B------:R-:W-:Y:S01]  /*a250*/  FSEL R175, R14, -INF , !P2 ;  /* 0xff8000000eaf7808 */ /* 0x000fe20005000000 */
[----:B------:R-:W-:Y:S01]  /*a260*/  FFMA.FTZ R6, -R153, R18, R6 ;  /* 0x0000001299067223 */ /* 0x000fe20000010106 */
[----:B------:R-:W-:Y:S01]  /*a270*/  IABS R0, R0 ;  /* 0x0000000000007213 */ /* 0x000fe20000000000 */
[----:B------:R2:W4:Y:S01]  /*a280*/  MUFU.TANH R14, R7 ;  /* 0x00000007000e7308 */ /* 0x0005220000002400 */
[----:B------:R-:W-:-:S02]  /*a290*/  I2FP.F32.S32 R30, R30 ;  /* 0x0000001e001e7245 */ /* 0x000fc40000201400 */
[----:B------:R-:W-:Y:S02]  /*a2a0*/  IABS R26, R26 ;  /* 0x0000001a001a7213 */ /* 0x000fe40000000000 */
[----:B------:R-:W-:Y:S01]  /*a2b0*/  IADD3 R18, PT, PT, R93, -0x71, -R2 ;  /* 0xffffff8f5d127810 */ /* 0x000fe20007ffe802 */
[C---:B---3--:R-:W-:Y:S01]  /*a2c0*/  FFMA.FTZ R30, -R153.reuse, R30, R34 ;  /* 0x0000001e991e7223 */ /* 0x048fe20000010122 */
[C---:B------:R-:W-:Y:S02]  /*a2d0*/  ISETP.GT.AND P0, PT, R160.reuse, R37, PT ;  /* 0x00000025a000720c */ /* 0x040fe40003f04270 */
[----:B------:R-:W-:Y:S02]  /*a2e0*/  I2FP.F32.S32 R26, R26 ;  /* 0x0000001a001a7245 */ /* 0x000fe40000201400 */
[----:B------:R-:W-:Y:S02]  /*a2f0*/  ISETP.GT.AND P1, PT, R160, R52, PT ;  /* 0x00000034a000720c */ /* 0x000fe40003f24270 */
[----:B------:R-:W-:Y:S01]  /*a300*/  IABS R18, R18 ;  /* 0x0000001200127213 */ /* 0x000fe20000000000 */
[----:B-1----:R-:W-:Y:S01]  /*a310*/  FFMA.FTZ R22, -R153, R26, R22 ;  /* 0x0000001a99167223 */ /* 0x002fe20000010116 */
[----:B------:R-:W-:-:S02]  /*a320*/  IADD3 R2, PT, PT, R93, -0x79, -R2 ;  /* 0xffffff875d027810 */ /* 0x000fc40007ffe802 */
[----:B--2---:R-:W-:Y:S02]  /*a330*/  I2FP.F32.S32 R7, R0 ;  /* 0x0000000000077245 */ /* 0x004fe40000201400 */
[----:B------:R-:W1:Y:S01]  /*a340*/  MUFU.TANH R0, R119 ;  /* 0x0000007700007308 */ /* 0x000e620000002400 */
[----:B------:R-:W-:Y:S02]  /*a350*/  FSEL R6, R6, -INF , !P0 ;  /* 0xff80000006067808 */ /* 0x000fe40004000000 */
[----:B------:R-:W-:Y:S01]  /*a360*/  FFMA.FTZ R7, -R153, R7, R118 ;  /* 0x0000000799077223 */ /* 0x000fe20000010176 */
[----:B------:R-:W-:Y:S02]  /*a370*/  ISETP.GT.AND P0, PT, R160, R28, PT ;  /* 0x0000001ca000720c */ /* 0x000fe40003f04270 */
[----:B------:R-:W-:Y:S02]  /*a380*/  ISETP.GE.AND P3, PT, R68, R158, PT ;  /* 0x0000009e4400720c */ /* 0x000fe40003f66270 */
[----:B------:R-:W-:-:S02]  /*a390*/  FSEL R30, R30, -INF , !P1 ;  /* 0xff8000001e1e7808 */ /* 0x000fc40004800000 */
[----:B------:R-:W-:Y:S02]  /*a3a0*/  I2FP.F32.S32 R18, R18 ;  /* 0x0000001200127245 */ /* 0x000fe40000201400 */
[----:B------:R-:W-:Y:S02]  /*a3b0*/  ISETP.GT.AND P1, PT, R160, R44, PT ;  /* 0x0000002ca000720c */ /* 0x000fe40003f24270 */
[----:B------:R-:W-:Y:S01]  /*a3c0*/  IABS R2, R2 ;  /* 0x0000000200027213 */ /* 0x000fe20000000000 */
[----:B----4-:R-:W-:Y:S01]  /*a3d0*/  FFMA.FTZ R14, -R153, R18, R14 ;  /* 0x00000012990e7223 */ /* 0x010fe2000001010e */
[----:B------:R-:W-:Y:S02]  /*a3e0*/  FSEL R7, R7, -INF , !P0 ;  /* 0xff80000007077808 */ /* 0x000fe40004000000 */
[----:B------:R-:W-:Y:S02]  /*a3f0*/  FSEL R113, R113, -INF , !P3 ;  /* 0xff80000071717808 */ /* 0x000fe40005800000 */
[----:B------:R-:W-:-:S02]  /*a400*/  ISETP.GT.AND P0, PT, R61, R140, PT ;  /* 0x0000008c3d00720c */ /* 0x000fc40003f04270 */
[CC--:B------:R-:W-:Y:S02]  /*a410*/  ISETP.GE.AND P6, PT, R52.reuse, R158.reuse, PT ;  /* 0x0000009e3400720c */ /* 0x0c0fe40003fc6270 */
[----:B------:R-:W-:Y:S02]  /*a420*/  ISETP.GE.AND P3, PT, R52, R159, PT ;  /* 0x0000009f3400720c */ /* 0x000fe40003f66270 */
[----:B------:R-:W-:Y:S02]  /*a430*/  ISETP.GE.AND P5, PT, R48, R158, PT ;  /* 0x0000009e3000720c */ /* 0x000fe40003fa6270 */
[----:B------:R-:W-:Y:S02]  /*a440*/  FSEL R22, R22, -INF , !P1 ;  /* 0xff80000016167808 */ /* 0x000fe40004800000 */
[----:B------:R-:W-:Y:S02]  /*a450*/  I2FP.F32.S32 R2, R2 ;  /* 0x0000000200027245 */ /* 0x000fe40000201400 */
[----:B------:R-:W-:-:S02]  /*a460*/  ISETP.GT.AND P1, PT, R160, R33, PT ;  /* 0x00000021a000720c */ /* 0x000fc40003f24270 */
[----:B------:R-:W-:Y:S01]  /*a470*/  FSEL R91, R91, -INF , !P6 ;  /* 0xff8000005b5b7808 */ /* 0x000fe20007000000 */
[----:B-1----:R-:W-:Y:S01]  /*a480*/  FFMA.FTZ R0, -R153, R2, R0 ;  /* 0x0000000299007223 */ /* 0x002fe20000010100 */
[----:B------:R-:W-:Y:S02]  /*a490*/  FSEL R23, R30, -INF , !P3 ;  /* 0xff8000001e177808 */ /* 0x000fe40005800000 */
[----:B------:R-:W-:Y:S02]  /*a4a0*/  FSEL R55, R40, -INF , !P5 ;  /* 0xff80000028377808 */ /* 0x000fe40006800000 */
[CC--:B------:R-:W-:Y:S02]  /*a4b0*/  ISETP.GE.AND P4, PT, R44.reuse, R158.reuse, PT ;  /* 0x0000009e2c00720c */ /* 0x0c0fe40003f86270 */
        /* <DEDUP_REMOVED lines=11> */
[-C--:B------:R-:W-:Y:S02]  /*a570*/  ISETP.GE.AND P4, PT, R33, R159.reuse, PT ;  /* 0x0000009f2100720c */ /* 0x080fe40003f86270 */
        /* <DEDUP_REMOVED lines=27> */
.L_x_9520:
        /* <DEDUP_REMOVED lines=60> */
.L_x_9521:
[----:B------:R-:W-:Y:S05]  /*aaf0*/  BSYNC.RECONVERGENT B0 ;  /* 0x0000000000007941 */ /* 0x000fea0003800200 */
.L_x_9519:
        /* <DEDUP_REMOVED lines=32> */
.L_x_9518:
[----:B------:R-:W-:Y:S05]  /*ad00*/  BSYNC.RECONVERGENT B1 ;  /* 0x0000000000017941 */ /* 0x000fea0003800200 */
.L_x_9517:
[----:B-1----:R-:W2:Y:S01]  /*ad10*/  LD.E R37, desc[UR4][R84.64+0xdc] ;  /* 0x0000dc0454257980 */ /* 0x002ea2000c101900 */
        /* <DEDUP_REMOVED lines=54> */
[--C-:B------:R-:W-:Y:S01]  /*b080*/  FFMA.FTZ R119, R77, R37, -R42.reuse ;  /* 0x000000254d777223 */ /* 0x100fe2000001082a */
[----:B------:R-:W-:Y:S01]  /*b090*/  IADD3 R66, PT, PT, R66, R95, RZ ;  /* 0x0000005f42427210 */ /* 0x000fe20007ffe0ff */
[----:B------:R-:W1:Y:S01]  /*b0a0*/  LDSM.16.MT88.4 R76, [R95+0x3000] ;  /* 0x003000005f4c783b */ /* 0x000e620000004200 */
[-CC-:B------:R-:W-:Y:S01]  /*b0b0*/  FFMA.FTZ R104, R4, R37.reuse, -R42.reuse ;  /* 0x0000002504687223 */ /* 0x180fe2000001082a */
[-C--:B------:R-:W-:Y:S01]  /*b0c0*/  FFMA.FTZ R111, R5, R37.reuse, -R42 ;  /* 0x00000025056f7223 */ /* 0x080fe2000001082a */
[-CC-:B------:R-:W-:Y:S01]  /*b0d0*/  FFMA.FTZ R107, R107, R37.reuse, -R36.reuse ;  /* 0x000000256b6b7223 */ /* 0x180fe20000010824 */
[----:B------:R-:W2:Y:S01]  /*b0e0*/  LDSM.16.MT88.4 R4, [R66+0x3000] ;  /* 0x003000004204783b */ /* 0x000ea20000004200 */
[-C--:B------:R-:W-:Y:S01]  /*b0f0*/  FFMA.FTZ R88, R53, R37.reuse, -R36 ;  /* 0x0000002535587223 */ /* 0x080fe20000010824 */
[-C--:B------:R-:W-:Y:S01]  /*b100*/  FFMA.FTZ R90, R75, R37.reuse, -R42 ;  /* 0x000000254b5a7223 */ /* 0x080fe2000001082a */
[----:B------:R-:W-:Y:S01]  /*b110*/  MUFU.EX2 R117, R117 ;  /* 0x0000007500757308 */ /* 0x000fe20000000800 */
[-C--:B------:R-:W-:Y:S01]  /*b120*/  FFMA.FTZ R26, R19, R37.reuse, -R36 ;  /* 0x00000025131a7223 */ /* 0x080fe20000010824 */
        /* <DEDUP_REMOVED lines=8> */
[-CC-:B------:R-:W-:Y:S01]  /*b1b0*/  FFMA.FTZ R89, R89, R37.reuse, -R36.reuse ;  /* 0x0000002559597223 */ /* 0x180fe20000010824 */
[-C--:B------:R-:W-:Y:S01]  /*b1c0*/  FFMA.FTZ R50, R49, R37.reuse, -R36 ;  /* 0x0000002531327223 */ /* 0x080fe20000010824 */
        /* <DEDUP_REMOVED lines=10> */
[--C-:B------:R-:W-:Y:S01]  /*b270*/  FFMA.FTZ R60, R73, R37, -R42.reuse ;  /* 0x00000025493c7223 */ /* 0x100fe2000001082a */
[----:B------:R-:W5:Y:S01]  /*b280*/  LDSM.16.MT88.4 R20, [R95+0x3800] ;  /* 0x003800005f14783b */ /* 0x000f620000004200 */
[----:B------:R-:W1:Y:S01]  /*b290*/  MUFU.EX2 R88, R88 ;  /* 0x0000005800587308 */ /* 0x000e620000000800 */
[----:B----4-:R-:W-:Y:S01]  /*b2a0*/  F2FP.F16.F32.PACK_AB R69, R100, R117 ;  /* 0x000000756445723e */ /* 0x010fe200000000ff */
[-CC-:B------:R-:W-:Y:S01]  /*b2b0*/  FFMA.FTZ R62, R173, R37.reuse, -R42.reuse ;  /* 0x00000025ad3e7223 */ /* 0x180fe2000001082a */
[-C--:B------:R-:W-:Y:S01]  /*b2c0*/  FFMA.FTZ R103, R103, R37.reuse, -R42 ;  /* 0x0000002567677223 */ /* 0x080fe2000001082a */
[-C--:B------:R-:W-:Y:S01]  /*b2d0*/  FFMA.FTZ R40, R39, R37.reuse, -R36 ;  /* 0x0000002527287223 */ /* 0x080fe20000010824 */
[-C--:B------:R-:W-:Y:S01]  /*b2e0*/  FFMA.FTZ R102, R125, R37.reuse, -R42 ;  /* 0x000000257d667223 */ /* 0x080fe2000001082a */
        /* <DEDUP_REMOVED lines=298> */
.L_x_9525:
        /* <DEDUP_REMOVED lines=8> */
.L_x_9526:
[----:B------:R-:W-:Y:S05]  /*c610*/  BSYNC.RECONVERGENT B0 ;  /* 0x0000000000007941 */ /* 0x000fea0003800200 */
.L_x_9524:
[----:B------:R-:W-:Y:S02]  /*c620*/  ISETP.GE.AND P5, PT, R10, R151, PT ;  /* 0x000000970a00720c */ /* 0x000fe40003fa6270 */
[----:B------:R-:W-:-:S04]  /*c630*/  IADD3 R6, P1, PT, R67, R144, RZ ;  /* 0x0000009043067210 */ /* 0x000fc80007f3e0ff */
[----:B------:R-:W-:Y:S01]  /*c640*/  IADD3 R4, P2, PT, R6, R67, RZ ;  /* 0x0000004306047210 */ /* 0x000fe20007f5e0ff */
[----:B------:R-:W-:-:S04]  /*c650*/  IMAD.X R7, R126, 0x1, R145, P1 ;  /* 0x000000017e077824 */ /* 0x000fc800008e0691 */
[--C-:B------:R-:W-:Y:S02]  /*c660*/  IMAD.X R5, R7, 0x1, R126.reuse, P2 ;  /* 0x0000000107057824 */ /* 0x100fe400010e067e */
[----:B------:R-:W-:Y:S01]  /*c670*/  @!P5 IADD3 R16, P1, PT, R4, R67, RZ ;  /* 0x000000430410d210 */ /* 0x000fe20007f3e0ff */
[----:B------:R-:W-:Y:S01]  /*c680*/  @!PT LDS RZ, [RZ] ;  /* 0x00000000fffff984 */ /* 0x000fe20000000800 */
[----:B------:R-:W-:Y:S01]  /*c690*/  @!PT LDS RZ, [RZ] ;  /* 0x00000000fffff984 */ /* 0x000fe20000000800 */
[----:B------:R-:W-:Y:S01]  /*c6a0*/  @!PT LDS RZ, [RZ] ;  /* 0x00000000fffff984 */ /* 0x000fe20000000800 */
[----:B------:R-:W-:Y:S04]  /*c6b0*/  @!P5 LDGSTS.E.BYPASS.LTC128B.128 [R58+0x3000], desc[UR4][R144.64] ;  /* 0x03000000903adfae */ /* 0x000fe8000b981a04 */
[----:B------:R-:W-:Y:S01]  /*c6c0*/  @!P5 IMAD.X R17, R5, 0x1, R126, P1 ;  /* 0x000000010511d824 */ /* 0x000fe200008e067e */
        /* <DEDUP_REMOVED lines=20> */
[----:B------:R-:W-:-:S03]  /*c810*/  SEL R8, R8, 0xffffffe0, !P1 ;  /* 0xffffffe008087807 */ /* 0x000fc60004800000 */
[----:B------:R-:W2:Y:S02]  /*c820*/  LDSM.16.M88.4 R12, [R87+0x1000] ;  /* 0x00100000570c783b */ /* 0x000ea40000000200 */
[--C-:B------:R-:W-:Y:S02]  /*c830*/  IMAD.IADD R48, R124, 0x1, R8.reuse ;  /* 0x000000017c307824 */ /* 0x100fe400078e0208 */
[----:B------:R-:W4:Y:S01]  /*c840*/  LDSM.16.M88.4 R28, [R87+0x1800] ;  /* 0x00180000571c783b */ /* 0x000f220000000200 */
[----:B------:R-:W-:-:S03]  /*c850*/  IMAD.IADD R100, R87, 0x1, R8 ;  /* 0x0000000157647824 */ /* 0x000fc600078e0208 */
[----:B------:R-:W-:Y:S04]  /*c860*/  LDSM.16.M88.4 R48, [R48] ;  /* 0x000000003030783b */ /* 0x000fe80000000200 */
[----:B------:R-:W5:Y:S04]  /*c870*/  LDSM.16.M88.4 R8, [R100+0x1000] ;  /* 0x001000006408783b */ /* 0x000f680000000200 */
[----:B-1----:R-:W1:Y:S04]  /*c880*/  LDSM.16.M88.4 R4, [R87+0x1400] ;  /* 0x001400005704783b */ /* 0x002e680000000200 */
        /* <DEDUP_REMOVED lines=9> */
[----:B------:R-:W0:Y:S05]  /*c920*/  LDGDEPBAR ;  /* 0x00000000000079af */ /* 0x000e2a0000000000 */
[C---:B----4-:R-:W-:Y:S08]  /*c930*/  HMMA.16816.F32 R32, R64.reuse, R28, RZ ;  /* 0x0000001c4020723c */ /* 0x050ff000000018ff */
[----:B------:R-:W-:Y:S08]  /*c940*/  HMMA.16816.F32 R28, R64, R30, RZ ;  /* 0x0000001e401c723c */ /* 0x000ff000000018ff */
[C---:B-----5:R-:W-:Y:S08]  /*c950*/  HMMA.16816.F32 R16, R48.reuse, R8, R16 ;  /* 0x000000083010723c */ /* 0x060ff00000001810 */
[----:B------:R-:W-:Y:S08]  /*c960*/  HMMA.16816.F32 R12, R48, R10, R12 ;  /* 0x0000000a300c723c */ /* 0x000ff0000000180c */
[C---:B-1----:R-:W-:Y:S08]  /*c970*/  HMMA.16816.F32 R8, R64.reuse, R4, RZ ;  /* 0x000000044008723c */ /* 0x042ff000000018ff */
[----:B------:R-:W-:Y:S08]  /*c980*/  HMMA.16816.F32 R4, R64, R6, RZ ;  /* 0x000000064004723c */ /* 0x000ff000000018ff */
[C---:B------:R-:W-:Y:S08]  /*c990*/  HMMA.16816.F32 R32, R48.reuse, R44, R32 ;  /* 0x0000002c3020723c */ /* 0x040ff00000001820 */
[----:B------:R-:W-:Y:S08]  /*c9a0*/  HMMA.16816.F32 R28, R48, R46, R28 ;  /* 0x0000002e301c723c */ /* 0x000ff0000000181c */
[----:B------:R-:W-:Y:S08]  /*c9b0*/  HMMA.16816.F32 R44, R64, R60, RZ ;  /* 0x0000003c402c723c */ /* 0x000ff000000018ff */
[C---:B------:R-:W-:Y:S08]  /*c9c0*/  HMMA.16816.F32 R8, R48.reuse, R88, R8 ;  /* 0x000000583008723c */ /* 0x040ff00000001808 */
[C---:B------:R-:W-:Y:S08]  /*c9d0*/  HMMA.16816.F32 R4, R48.reuse, R90, R4 ;  /* 0x0000005a3004723c */ /* 0x040ff00000001804 */
[----:B------:R-:W-:Y:S08]  /*c9e0*/  HMMA.16816.F32 R44, R48, R36, R44 ;  /* 0x00000024302c723c */ /* 0x000ff0000000182c */
[C---:B------:R-:W-:Y:S08]  /*c9f0*/  HMMA.16816.F32 R24, R64.reuse, R20, RZ ;  /* 0x000000144018723c */ /* 0x040ff000000018ff */
[C---:B------:R-:W-:Y:S08]  /*ca00*/  HMMA.16816.F32 R20, R64.reuse, R22, RZ ;  /* 0x000000164014723c */ /* 0x040ff000000018ff */
[----:B------:R-:W-:Y:S08]  /*ca10*/  HMMA.16816.F32 R60, R64, R62, RZ ;  /* 0x0000003e403c723c */ /* 0x000ff000000018ff */
[C---:B--2---:R-:W-:Y:S08]  /*ca20*/  HMMA.16816.F32 R24, R48.reuse, R40, R24 ;  /* 0x000000283018723c */ /* 0x044ff00000001818 */
[----:B------:R-:W-:Y:S01]  /*ca30*/  HMMA.16816.F32 R20, R48, R42, R20 ;  /* 0x0000002a3014723c */ /* 0x000fe20000001814 */
[----:B------:R-:W1:Y:S07]  /*ca40*/  LDSM.16.M88.4 R40, [R100+0x2400] ;  /* 0x002400006428783b */ /* 0x000e6e0000000200 */
[----:B------:R-:W-:Y:S08]  /*ca50*/  HMMA.16816.F32 R88, R64, R52, RZ ;  /* 0x000000344058723c */ /* 0x000ff000000018ff */
[----:B------:R-:W-:-:S12]  /*ca60*/  HMMA.16816.F32 R60, R48, R38, R60 ;  /* 0x00000026303c723c */ /* 0x000fd8000000183c */
[----:B-1----:R-:W-:Y:S03]  /*ca70*/  HMMA.16816.F32 R88, R48, R40, R88 ;  /* 0x000000283058723c */ /* 0x002fe60000001858 */
[-C--:B---3--:R-:W-:Y:S01]  /*ca80*/  FMUL.FTZ R130, R12, R99.reuse ;  /* 0x000000630c827220 */ /* 0x088fe20000410000 */
[----:B------:R-:W-:Y:S02]  /*ca90*/  IMAD.SHL.U32 R12, R57, 0x80, RZ ;  /* 0x00000080390c7824 */ /* 0x000fe400078e00ff */
[-C--:B------:R-:W-:Y:S01]  /*caa0*/  FMUL.FTZ R17, R17, R99.reuse ;  /* 0x0000006311117220 */ /* 0x080fe20000410000 */
[-C--:B------:R-:W-:Y:S01]  /*cab0*/  FMUL.FTZ R14, R14, R99.reuse ;  /* 0x000000630e0e7220 */ /* 0x080fe20000410000 */
[-C--:B------:R-:W-:Y:S01]  /*cac0*/  FMUL.FTZ R118, R9, R99.reuse ;  /* 0x0000006309767220 */ /* 0x080fe20000410000 */
[----:B------:R-:W-:Y:S01]  /*cad0*/  FMUL.FTZ R5, R5, R99 ;  /* 0x0000006305057220 */ /* 0x000fe20000410000 */
[----:B------:R-:W-:Y:S01]  /*cae0*/  LOP3.LUT R37, R12, R97, RZ, 0xfc, !PT ;  /* 0x000000610c257212 */ /* 0x000fe200078efcff */
[-C--:B------:R-:W-:Y:S01]  /*caf0*/  FMUL.FTZ R12, R8, R99.reuse ;  /* 0x00000063080c7220 */ /* 0x080fe20000410000 */
[----:B------:R1:W2:Y:S01]  /*cb00*/  MUFU.TANH R102, R17 ;  /* 0x0000001100667308 */ /* 0x0002a20000002400 */
[-C--:B------:R-:W-:Y:S01]  /*cb10*/  FMUL.FTZ R9, R33, R99.reuse ;  /* 0x0000006321097220 */ /* 0x080fe20000410000 */
[----:B------:R-:W-:Y:S01]  /*cb20*/  FMUL.FTZ R98, R16, R99 ;  /* 0x0000006310627220 */ /* 0x000fe20000410000 */
[----:B------:R-:W-:-:S02]  /*cb30*/  IMAD.IADD R122, R37, 0x1, R150 ;  /* 0x00000001257a7824 */ /* 0x000fc400078e0296 */
[-C--:B------:R-:W-:Y:S01]  /*cb40*/  FMUL.FTZ R16, R18, R99.reuse ;  /* 0x0000006312107220 */ /* 0x080fe20000410000 */
[-C--:B------:R-:W-:Y:S01]  /*cb50*/  FMUL.FTZ R29, R29, R99.reuse ;  /* 0x000000631d1d7220 */ /* 0x080fe20000410000 */
[-C--:B------:R-:W-:Y:S01]  /*cb60*/  FMUL.FTZ R112, R28, R99.reuse ;  /* 0x000000631c707220 */ /* 0x080fe20000410000 */
[-C--:B------:R-:W-:Y:S01]  /*cb70*/  FMUL.FTZ R10, R10, R99.reuse ;  /* 0x000000630a0a7220 */ /* 0x080fe20000410000 */
[----:B------:R3:W-:Y:S01]  /*cb80*/  MUFU.TANH R8, R14 ;  /* 0x0000000e00087308 */ /* 0x0007e20000002400 */
[C-C-:B------:R-:W-:Y:S01]  /*cb90*/  IADD3 R18, PT, PT, R92.reuse, 0xe7, -R122.reuse ;  /* 0x000000e75c127810 */ /* 0x140fe20007ffe87a */
[-C--:B------:R-:W-:Y:S01]  /*cba0*/  FMUL.FTZ R13, R13, R99.reuse ;  /* 0x000000630d0d7220 */ /* 0x080fe20000410000 */
[--C-:B------:R-:W-:Y:S01]  /*cbb0*/  IADD3 R135, PT, PT, R92, 0x100, -R122.reuse ;  /* 0x000001005c877810 */ /* 0x100fe20007ffe87a */
[-C--:B------:R-:W-:Y:S01]  /*cbc0*/  FMUL.FTZ R19, R19, R99.reuse ;  /* 0x0000006313137220 */ /* 0x080fe20000410000 */
[--C-:B------:R-:W-:Y:S01]  /*cbd0*/  IADD3 R143, PT, PT, R93, 0x100, -R122.reuse ;  /* 0x000001005d8f7810 */ /* 0x100fe20007ffe87a */
[----:B------:R-:W-:Y:S01]  /*cbe0*/  FMUL.FTZ R124, R4, R99 ;  /* 0x00000063047c7220 */ /* 0x000fe20000410000 */
[----:B------:R-:W-:Y:S01]  /*cbf0*/  IABS R135, R135 ;  /* 0x0000008700877213 */ /* 0x000fe20000000000 */
[----:B------:R4:W-:Y:S01]  /*cc00*/  MUFU.TANH R104, R29 ;  /* 0x0000001d00687308 */ /* 0x0009e20000002400 */
[--C-:B-1----:R-:W-:Y:S01]  /*cc10*/  IADD3 R17, PT, PT, R92, 0xff, -R122.reuse ;  /* 0x000000ff5c117810 */ /* 0x102fe20007ffe87a */
[----:B------:R-:W-:Y:S01]  /*cc20*/  FMUL.FTZ R15, R15, R99 ;  /* 0x000000630f0f7220 */ /* 0x000fe20000410000 */
[----:B------:R-:W-:Y:S01]  /*cc30*/  I2FP.F32.S32 R135, R135 ;  /* 0x0000008700877245 */ /* 0x000fe20000201400 */
[----:B------:R-:W-:Y:S01]  /*cc40*/  FMUL.FTZ R32, R32, R99 ;  /* 0x0000006320207220 */ /* 0x000fe20000410000 */
[----:B------:R-:W-:Y:S01]  /*cc50*/  IABS R17, R17 ;  /* 0x0000001100117213 */ /* 0x000fe20000000000 */
[----:B------:R-:W-:Y:S01]  /*cc60*/  FMUL.FTZ R6, R6, R99 ;  /* 0x0000006306067220 */ /* 0x000fe20000410000 */
[----:B------:R-:W-:Y:S01]  /*cc70*/  IABS R143, R143 ;  /* 0x0000008f008f7213 */ /* 0x000fe20000000000 */
[----:B------:R-:W-:Y:S01]  /*cc80*/  MUFU.TANH R112, R112 ;  /* 0x0000007000707308 */ /* 0x000fe20000002400 */
[--C-:B---3--:R-:W-:Y:S01]  /*cc90*/  IADD3 R14, PT, PT, R92, 0xf8, -R122.reuse ;  /* 0x000000f85c0e7810 */ /* 0x108fe20007ffe87a */
[----:B------:R-:W-:Y:S01]  /*cca0*/  FMUL.FTZ R4, R34, R99 ;  /* 0x0000006322047220 */ /* 0x000fe20000410000 */
[----:B------:R-:W-:Y:S01]  /*ccb0*/  I2FP.F32.S32 R33, R17 ;  /* 0x0000001100217245 */ /* 0x000fe20000201400 */
[-C--:B------:R-:W-:Y:S01]  /*ccc0*/  FMUL.FTZ R11, R11, R99.reuse ;  /* 0x000000630b0b7220 */ /* 0x080fe20000410000 */
[----:B------:R-:W-:Y:S01]  /*ccd0*/  IABS R14, R14 ;  /* 0x0000000e000e7213 */ /* 0x000fe20000000000 */
[----:B------:R-:W-:Y:S01]  /*cce0*/  FMUL.FTZ R7, R7, R99 ;  /* 0x0000006307077220 */ /* 0x000fe20000410000 */
[----:B------:R-:W-:Y:S01]  /*ccf0*/  I2FP.F32.S32 R143, R143 ;  /* 0x0000008f008f7245 */ /* 0x000fe20000201400 */
[----:B------:R-:W1:Y:S01]  /*cd00*/  MUFU.TANH R98, R98 ;  /* 0x0000006200627308 */ /* 0x000e620000002400 */
[----:B------:R-:W-:Y:S01]  /*cd10*/  I2FP.F32.S32 R17, R14 ;  /* 0x0000000e00117245 */ /* 0x000fe20000201400 */
[----:B----4-:R-:W-:Y:S01]  /*cd20*/  VIADD R29, R37, 0xffffff00 ;  /* 0xffffff00251d7836 */ /* 0x010fe20000000000 */
[----:B------:R-:W-:Y:S01]  /*cd30*/  IADD3 R127, PT, PT, R92, 0xf0, -R122 ;  /* 0x000000f05c7f7810 */ /* 0x000fe20007ffe87a */
[----:B--2---:R-:W-:Y:S01]  /*cd40*/  FFMA.FTZ R33, -R153, R33, R102 ;  /* 0x0000002199217223 */ /* 0x004fe20000010166 */
[----:B------:R-:W-:Y:S01]  /*cd50*/  IADD3 R131, PT, PT, R93, 0xf8, -R122 ;  /* 0x000000f85d837810 */ /* 0x000fe20007ffe87a */
[----:B------:R-:W-:Y:S01]  /*cd60*/  FMUL.FTZ R35, R35, R99 ;  /* 0x0000006323237220 */ /* 0x000fe20000410000 */
[----:B------:R-:W-:Y:S01]  /*cd70*/  ISETP.GE.AND P2, PT, R29, R161, PT ;  /* 0x000000a11d00720c */ /* 0x000fe20003f46270 */
[----:B------:R2:W3:Y:S01]  /*cd80*/  MUFU.TANH R14, R5 ;  /* 0x00000005000e7308 */ /* 0x0004e20000002400 */
[----:B------:R-:W-:Y:S01]  /*cd90*/  IABS R127, R127 ;  /* 0x0000007f007f7213 */ /* 0x000fe20000000000 */
[-C--:B------:R-:W-:Y:S01]  /*cda0*/  FMUL.FTZ R27, R27, R99.reuse ;  /* 0x000000631b1b7220 */ /* 0x080fe20000410000 */
[C---:B------:R-:W-:Y:S01]  /*cdb0*/  ISETP.GE.AND P3, PT, R29.reuse, R158, PT ;  /* 0x0000009e1d00720c */ /* 0x040fe20003f66270 */
[----:B------:R-:W-:Y:S01]  /*cdc0*/  FMUL.FTZ R20, R20, R99 ;  /* 0x0000006314147220 */ /* 0x000fe20000410000 */
[C---:B------:R-:W-:Y:S01]  /*cdd0*/  ISETP.GE.AND P4, PT, R29.reuse, R159, PT ;  /* 0x0000009f1d00720c */ /* 0x040fe20003f86270 */
[----:B------:R-:W-:Y:S01]  /*cde0*/  FMUL.FTZ R44, R44, R99 ;  /* 0x000000632c2c7220 */ /* 0x000fe20000410000 */
[----:B------:R-:W-:Y:S01]  /*cdf0*/  ISETP.GE.AND P1, PT, R29, R160, PT ;  /* 0x000000a01d00720c */ /* 0x000fe20003f26270 */
[----:B------:R4:W5:Y:S01]  /*ce00*/  MUFU.TANH R128, R13 ;  /* 0x0000000d00807308 */ /* 0x0009620000002400 */
[----:B-1----:R-:W-:Y:S01]  /*ce10*/  FFMA.FTZ R135, -R153, R135, R98 ;  /* 0x0000008799877223 */ /* 0x002fe20000010162 */
[----:B------:R-:W-:Y:S01]  /*ce20*/  I2FP.F32.S32 R127, R127 ;  /* 0x0000007f007f7245 */ /* 0x000fe20000201400 */
[----:B------:R-:W-:Y:S01]  /*ce30*/  FMUL.FTZ R46, R46, R99 ;  /* 0x000000632e2e7220 */ /* 0x000fe20000410000 */
[----:B------:R-:W-:Y:S01]  /*ce40*/  IABS R131, R131 ;  /* 0x0000008300837213 */ /* 0x000fe20000000000 */
[-C--:B------:R-:W-:Y:S01]  /*ce50*/  FMUL.FTZ R45, R45, R99.reuse ;  /* 0x000000632d2d7220 */ /* 0x080fe20000410000 */
[----:B------:R-:W-:Y:S01]  /*ce60*/  FSEL R29, R135, -INF , P2 ;  /* 0xff800000871d7808 */ /* 0x000fe20001000000 */
[-C--:B------:R-:W-:Y:S01]  /*ce70*/  FMUL.FTZ R47, R47, R99.reuse ;  /* 0x000000632f2f7220 */ /* 0x080fe20000410000 */
[----:B------:R-:W-:Y:S01]  /*ce80*/  MUFU.TANH R10, R10 ;  /* 0x0000000a000a7308 */ /* 0x000fe20000002400 */
[----:B--2---:R-:W-:Y:S01]  /*ce90*/  IABS R5, R18 ;  /* 0x0000001200057213 */ /* 0x004fe20000000000 */
[-C--:B------:R-:W-:Y:S01]  /*cea0*/  FMUL.FTZ R60, R60, R99.reuse ;  /* 0x000000633c3c7220 */ /* 0x080fe20000410000 */
[----:B------:R-:W-:Y:S01]  /*ceb0*/  FSEL R29, R29, -INF , !P3 ;  /* 0xff8000001d1d7808 */ /* 0x000fe20005800000 */
[----:B------:R-:W-:Y:S01]  /*cec0*/  FMUL.FTZ R62, R62, R99 ;  /* 0x000000633e3e7220 */ /* 0x000fe20000410000 */
[----:B------:R-:W-:Y:S01]  /*ced0*/  I2FP.F32.S32 R5, R5 ;  /* 0x0000000500057245 */ /* 0x000fe20000201400 */
[----:B------:R-:W-:Y:S01]  /*cee0*/  FMUL.FTZ R61, R61, R99 ;  /* 0x000000633d3d7220 */ /* 0x000fe20000410000 */
[----:B------:R-:W-:Y:S01]  /*cef0*/  I2FP.F32.S32 R131, R131 ;  /* 0x0000008300837245 */ /* 0x000fe20000201400 */
[----:B------:R1:W-:Y:S01]  /*cf00*/  MUFU.TANH R18, R9 ;  /* 0x0000000900127308 */ /* 0x0003e20000002400 */
[C---:B----4-:R-:W-:Y:S01]  /*cf10*/  IADD3 R13, PT, PT, R92.reuse, 0xf7, -R122 ;  /* 0x000000f75c0d7810 */ /* 0x050fe20007ffe87a */
[C---:B---3--:R-:W-:Y:S01]  /*cf20*/  FFMA.FTZ R28, -R153.reuse, R5, R14 ;  /* 0x00000005991c7223 */ /* 0x048fe2000001010e */
[----:B------:R-:W-:Y:S01]  /*cf30*/  IADD3 R5, PT, PT, R92, 0xd7, -R122 ;  /* 0x000000d75c057810 */ /* 0x000fe20007ffe87a */
[----:B------:R-:W-:Y:S01]  /*cf40*/  FFMA.FTZ R131, -R153, R131, R8 ;  /* 0x0000008399837223 */ /* 0x000fe20000010108 */
[----:B------:R-:W-:Y:S01]  /*cf50*/  IABS R13, R13 ;  /* 0x0000000d000d7213 */ /* 0x000fe20000000000 */
[----:B------:R-:W-:Y:S01]  /*cf60*/  FMUL.FTZ R63, R63, R99 ;  /* 0x000000633f3f7220 */ /* 0x000fe20000410000 */
[----:B------:R-:W-:Y:S01]  /*cf70*/  IABS R5, R5 ;  /* 0x0000000500057213 */ /* 0x000fe20000000000 */
[----:B------:R-:W2:Y:S01]  /*cf80*/  MUFU.TANH R16, R16 ;  /* 0x0000001000107308 */ /* 0x000ea20000002400 */
[----:B------:R-:W-:Y:S01]  /*cf90*/  I2FP.F32.S32 R13, R13 ;  /* 0x0000000d000d7245 */ /* 0x000fe20000201400 */
[----:B------:R-:W-:Y:S01]  /*cfa0*/  FMUL.FTZ R89, R89, R99 ;  /* 0x0000006359597220 */ /* 0x000fe20000410000 */
[----:B------:R-:W-:-:S02]  /*cfb0*/  I2FP.F32.S32 R5, R5 ;  /* 0x0000000500057245 */ /* 0x000fc40000201400 */
[----:B------:R-:W-:Y:S01]  /*cfc0*/  IADD3 R129, PT, PT, R93, 0xf7, -R122 ;  /* 0x000000f75d817810 */ /* 0x000fe20007ffe87a */
[C---:B-----5:R-:W-:Y:S01]  /*cfd0*/  FFMA.FTZ R128, -R153.reuse, R13, R128 ;  /* 0x0000000d99807223 */ /* 0x060fe20000010180 */
[C---:B------:R-:W-:Y:S01]  /*cfe0*/  IADD3 R13, PT, PT, R92.reuse, 0xe8, -R122 ;  /* 0x000000e85c0d7810 */ /* 0x040fe20007ffe87a */
[----:B------:R-:W-:Y:S01]  /*cff0*/  FFMA.FTZ R104, -R153, R5, R104 ;  /* 0x0000000599687223 */ /* 0x000fe20000010168 */
[--C-:B-1----:R-:W-:Y:S01]  /*d000*/  IADD3 R9, PT, PT, R92, 0xd8, -R122.reuse ;  /* 0x000000d85c097810 */ /* 0x102fe20007ffe87a */
[----:B------:R-:W-:Y:S01]  /*d010*/  MUFU.TANH R134, R19 ;  /* 0x0000001300867308 */ /* 0x000fe20000002400 */
[----:B------:R-:W-:Y:S02]  /*d020*/  IADD3 R5, PT, PT, R93, 0xf0, -R122 ;  /* 0x000000f05d057810 */ /* 0x000fe40007ffe87a */
[----:B------:R-:W-:Y:S02]  /*d030*/  IABS R9, R9 ;  /* 0x0000000900097213 */ /* 0x000fe40000000000 */
[----:B------:R-:W-:-:S02]  /*d040*/  IABS R5, R5 ;  /* 0x0000000500057213 */ /* 0x000fc40000000000 */
[----:B------:R-:W-:Y:S01]  /*d050*/  I2FP.F32.S32 R9, R9 ;  /* 0x0000000900097245 */ /* 0x000fe20000201400 */
[----:B------:R-:W1:Y:S01]  /*d060*/  MUFU.TANH R12, R12 ;  /* 0x0000000c000c7308 */ /* 0x000e620000002400 */
[----:B------:R-:W-:Y:S01]  /*d070*/  I2FP.F32.S32 R5, R5 ;  /* 0x0000000500057245 */ /* 0x000fe20000201400 */
[C---:B--2---:R-:W-:Y:S01]  /*d080*/  FFMA.FTZ R143, -R153.reuse, R143, R16 ;  /* 0x0000008f998f7223 */ /* 0x044fe20000010110 */
[----:B------:R-:W-:Y:S01]  /*d090*/  IABS R13, R13 ;  /* 0x0000000d000d7213 */ /* 0x000fe20000000000 */
[----:B------:R-:W-:Y:S01]  /*d0a0*/  FFMA.FTZ R112, -R153, R9, R112 ;  /* 0x0000000999707223 */ /* 0x000fe20000010170 */
[----:B------:R-:W-:Y:S01]  /*d0b0*/  IADD3 R9, PT, PT, R93, 0xff, -R122 ;  /* 0x000000ff5d097810 */ /* 0x000fe20007ffe87a */
[----:B------:R-:W-:Y:S01]  /*d0c0*/  FFMA.FTZ R126, -R153, R5, R10 ;  /* 0x00000005997e7223 */ /* 0x000fe2000001010a */
[----:B------:R-:W-:Y:S01]  /*d0d0*/  FMUL.FTZ R5, R30, R99 ;  /* 0x000000631e057220 */ /* 0x000fe20000410000 */
[----:B------:R-:W2:Y:S01]  /*d0e0*/  MUFU.TANH R130, R130 ;  /* 0x0000008200827308 */ /* 0x000ea20000002400 */
[----:B------:R-:W-:Y:S01]  /*d0f0*/  IABS R9, R9 ;  /* 0x0000000900097213 */ /* 0x000fe20000000000 */
[----:B------:R-:W-:Y:S01]  /*d100*/  VIADD R30, R37, 0xffffff01 ;  /* 0xffffff01251e7836 */ /* 0x000fe20000000000 */
[----:B------:R-:W-:-:S02]  /*d110*/  FSEL R143, R143, -INF , P1 ;  /* 0xff8000008f8f7808 */ /* 0x000fc40000800000 */
[----:B------:R-:W-:Y:S02]  /*d120*/  I2FP.F32.S32 R9, R9 ;  /* 0x0000000900097245 */ /* 0x000fe40000201400 */
[C---:B------:R-:W-:Y:S01]  /*d130*/  ISETP.GE.AND P2, PT, R30.reuse, R161, PT ;  /* 0x000000a11e00720c */ /* 0x040fe20003f46270 */
[----:B------:R-:W3:Y:S01]  /*d140*/  MUFU.TANH R124, R124 ;  /* 0x0000007c007c7308 */ /* 0x000ee20000002400 */
[C---:B------:R-:W-:Y:S01]  /*d150*/  ISETP.GE.AND P6, PT, R30.reuse, R158, PT ;  /* 0x0000009e1e00720c */ /* 0x040fe20003fc6270 */
[C---:B-1----:R-:W-:Y:S01]  /*d160*/  FFMA.FTZ R127, -R153.reuse, R127, R12 ;  /* 0x0000007f997f7223 */ /* 0x042fe2000001010c */
[C---:B------:R-:W-:Y:S01]  /*d170*/  ISETP.GE.AND P3, PT, R30.reuse, R159, PT ;  /* 0x0000009f1e00720c */ /* 0x040fe20003f66270 */
[----:B------:R-:W-:Y:S01]  /*d180*/  FFMA.FTZ R134, -R153, R9, R134 ;  /* 0x0000000999867223 */ /* 0x000fe20000010186 */
[----:B------:R-:W-:Y:S01]  /*d190*/  ISETP.GE.AND P1, PT, R30, R160, PT ;  /* 0x000000a01e00720c */ /* 0x000fe20003f26270 */
[----:B------:R-:W-:Y:S01]  /*d1a0*/  VIADD R30, R37, 0xffffff08 ;  /* 0xffffff08251e7836 */ /* 0x000fe20000000000 */
[----:B------:R-:W-:Y:S01]  /*d1b0*/  I2FP.F32.S32 R13, R13 ;  /* 0x0000000d000d7245 */ /* 0x000fe20000201400 */
[----:B------:R-:W1:Y:S01]  /*d1c0*/  MUFU.TANH R14, R15 ;  /* 0x0000000f000e7308 */ /* 0x000e620000002400 */
[----:B------:R-:W-:Y:S01]  /*d1d0*/  FSEL R180, R33, -INF , P2 ;  /* 0xff80000021b47808 */ /* 0x000fe20001000000 */
[----:B--2---:R-:W-:Y:S01]  /*d1e0*/  FFMA.FTZ R130, -R153, R17, R130 ;  /* 0x0000001199827223 */ /* 0x004fe20000010182 */
[----:B------:R-:W-:-:S02]  /*d1f0*/  ISETP.GE.AND P2, PT, R30, R161, PT ;  /* 0x000000a11e00720c */ /* 0x000fc40003f46270 */
[C-C-:B------:R-:W-:Y:S02]  /*d200*/  IADD3 R34, PT, PT, R92.reuse, 0xe0, -R122.reuse ;  /* 0x000000e05c227810 */ /* 0x140fe40007ffe87a */
[----:B------:R-:W-:Y:S01]  /*d210*/  IADD3 R125, PT, PT, R93, 0xef, -R122 ;  /* 0x000000ef5d7d7810 */ /* 0x000fe20007ffe87a */
[----:B------:R-:W2:Y:S01]  /*d220*/  MUFU.TANH R32, R32 ;  /* 0x0000002000207308 */ /* 0x000ea20000002400 */
[----:B---3--:R-:W-:Y:S01]  /*d230*/  FFMA.FTZ R124, -R153, R13, R124 ;  /* 0x0000000d997c7223 */ /* 0x008fe2000001017c */
[--C-:B------:R-:W-:Y:S02]  /*d240*/  IADD3 R13, PT, PT, R92, 0xdf, -R122.reuse ;  /* 0x000000df5c0d7810 */ /* 0x100fe40007ffe87a */
[C-C-:B------:R-:W-:Y:S02]  /*d250*/  IADD3 R114, PT, PT, R93.reuse, 0xe8, -R122.reuse ;  /* 0x000000e85d727810 */ /* 0x140fe40007ffe87a */
[C-C-:B------:R-:W-:Y:S02]  /*d260*/  IADD3 R123, PT, PT, R93.reuse, 0xe7, -R122.reuse ;  /* 0x000000e75d7b7810 */ /* 0x140fe40007ffe87a */
[----:B------:R-:W3:Y:S01]  /*d270*/  MUFU.TANH R12, R11 ;  /* 0x0000000b000c7308 */ /* 0x000ee20000002400 */
[----:B------:R-:W-:-:S02]  /*d280*/  IADD3 R9, PT, PT, R93, 0xe0, -R122 ;  /* 0x000000e05d097810 */ /* 0x000fc40007ffe87a */
[----:B------:R-:W-:Y:S02]  /*d290*/  FSEL R33, R143, -INF , !P4 ;  /* 0xff8000008f217808 */ /* 0x000fe40006000000 */
[----:B------:R-:W-:Y:S02]  /*d2a0*/  FSEL R180, R180, -INF , !P6 ;  /* 0xff800000b4b47808 */ /* 0x000fe40007000000 */
[----:B------:R-:W-:Y:S01]  /*d2b0*/  FSEL R134, R134, -INF , P1 ;  /* 0xff80000086867808 */ /* 0x000fe20000800000 */
[----:B------:R-:W4:Y:S01]  /*d2c0*/  MUFU.TANH R6, R6 ;  /* 0x0000000600067308 */ /* 0x000f220000002400 */
[--C-:B------:R-:W-:Y:S02]  /*d2d0*/  IADD3 R17, PT, PT, R92, 0xef, -R122.reuse ;  /* 0x000000ef5c117810 */ /* 0x100fe40007ffe87a */
[----:B------:R-:W-:Y:S02]  /*d2e0*/  IABS R129, R129 ;  /* 0x0000008100817213 */ /* 0x000fe40000000000 */
[----:B------:R-:W-:-:S02]  /*d2f0*/  IADD3 R108, PT, PT, R93, 0xd8, -R122 ;  /* 0x000000d85d6c7810 */ /* 0x000fc40007ffe87a */
[C---:B------:R-:W-:Y:S01]  /*d300*/  ISETP.GE.AND P4, PT, R30.reuse, R158, PT ;  /* 0x0000009e1e00720c */ /* 0x040fe20003f86270 */
[----:B------:R5:W4:Y:S01]  /*d310*/  MUFU.TANH R16, R7 ;  /* 0x0000000700107308 */ /* 0x000b220000002400 */
[C---:B------:R-:W-:Y:S02]  /*d320*/  ISETP.GE.AND P6, PT, R30.reuse, R159, PT ;  /* 0x0000009f1e00720c */ /* 0x040fe40003fc6270 */
[----:B------:R-:W-:Y:S01]  /*d330*/  ISETP.GE.AND P1, PT, R30, R160, PT ;  /* 0x000000a01e00720c */ /* 0x000fe20003f26270 */
[----:B------:R-:W-:Y:S01]  /*d340*/  VIADD R30, R37, 0xffffff09 ;  /* 0xffffff09251e7836 */ /* 0x000fe20000000000 */
[----:B------:R-:W-:Y:S02]  /*d350*/  FSEL R130, R130, -INF , P2 ;  /* 0xff80000082827808 */ /* 0x000fe40001000000 */
[----:B------:R-:W-:Y:S01]  /*d360*/  IABS R34, R34 ;  /* 0x0000002200227213 */ /* 0x000fe20000000000 */
[----:B------:R-:W4:Y:S01]  /*d370*/  MUFU.TANH R4, R4 ;  /* 0x0000000400047308 */ /* 0x000f220000002400 */
[----:B------:R-:W-:-:S02]  /*d380*/  IABS R13, R13 ;  /* 0x0000000d000d7213 */ /* 0x000fc40000000000 */
[----:B------:R-:W-:Y:S02]  /*d390*/  IABS R125, R125 ;  /* 0x0000007d007d7213 */ /* 0x000fe40000000000 */
[----:B------:R-:W-:Y:S02]  /*d3a0*/  IABS R114, R114 ;  /* 0x0000007200727213 */ /* 0x000fe40000000000 */
[----:B------:R-:W-:Y:S01]  /*d3b0*/  IABS R123, R123 ;  /* 0x0000007b007b7213 */ /* 0x000fe20000000000 */
[----:B------:R-:W4:Y:S01]  /*d3c0*/  MUFU.TANH R118, R118 ;  /* 0x0000007600767308 */ /* 0x000f220000002400 */
[----:B-----5:R-:W-:Y:S02]  /*d3d0*/  IADD3 R7, PT, PT, R93, 0xdf, -R122 ;  /* 0x000000df5d077810 */ /* 0x020fe40007ffe87a */
[----:B------:R-:W-:Y:S02]  /*d3e0*/  IABS R9, R9 ;  /* 0x0000000900097213 */ /* 0x000fe40000000000 */
[----:B------:R-:W-:-:S02]  /*d3f0*/  IABS R17, R17 ;  /* 0x0000001100117213 */ /* 0x000fc40000000000 */
[----:B------:R-:W-:Y:S01]  /*d400*/  I2FP.F32.S32 R129, R129 ;  /* 0x0000008100817245 */ /* 0x000fe20000201400 */
[----:B------:R-:W5:Y:S01]  /*d410*/  MUFU.TANH R36, R35 ;  /* 0x0000002300247308 */ /* 0x000f620000002400 */
[----:B------:R-:W-:Y:S02]  /*d420*/  IABS R7, R7 ;  /* 0x0000000700077213 */ /* 0x000fe40000000000 */
[----:B------:R-:W-:Y:S01]  /*d430*/  IABS R108, R108 ;  /* 0x0000006c006c7213 */ /* 0x000fe20000000000 */
[----:B-1----:R-:W-:Y:S01]  /*d440*/  FFMA.FTZ R129, -R153, R129, R14 ;  /* 0x0000008199817223 */ /* 0x002fe2000001010e */
[----:B------:R-:W-:Y:S02]  /*d450*/  FSEL R192, R134, -INF , !P3 ;  /* 0xff80000086c07808 */ /* 0x000fe40005800000 */
[----:B------:R-:W-:Y:S01]  /*d460*/  FSEL R130, R130, -INF , !P4 ;  /* 0xff80000082827808 */ /* 0x000fe20006000000 */
[----:B------:R-:W1:Y:S01]  /*d470*/  MUFU.TANH R5, R5 ;  /* 0x0000000500057308 */ /* 0x000e620000002400 */
[----:B------:R-:W-:-:S02]  /*d480*/  FSEL R131, R131, -INF , P1 ;  /* 0xff80000083837808 */ /* 0x000fc40000800000 */
[----:B------:R-:W-:Y:S02]  /*d490*/  I2FP.F32.S32 R34, R34 ;  /* 0x0000002200227245 */ /* 0x000fe40000201400 */
[C---:B------:R-:W-:Y:S02]  /*d4a0*/  ISETP.GE.AND P2, PT, R30.reuse, R161, PT ;  /* 0x000000a11e00720c */ /* 0x040fe40003f46270 */
[C---:B------:R-:W-:Y:S01]  /*d4b0*/  ISETP.GE.AND P3, PT, R30.reuse, R158, PT ;  /* 0x0000009e1e00720c */ /* 0x040fe20003f66270 */
[----:B--2---:R-:W-:Y:S01]  /*d4c0*/  FFMA.FTZ R34, -R153, R34, R32 ;  /* 0x0000002299227223 */ /* 0x004fe20000010120 */
[C---:B------:R-:W-:Y:S01]  /*d4d0*/  ISETP.GE.AND P4, PT, R30.reuse, R159, PT ;  /* 0x0000009f1e00720c */ /* 0x040fe20003f86270 */
[----:B------:R-:W-:Y:S01]  /*d4e0*/  MUFU.TANH R20, R20 ;  /* 0x0000001400147308 */ /* 0x000fe20000002400 */
[----:B------:R-:W-:Y:S01]  /*d4f0*/  ISETP.GE.AND P1, PT, R30, R160, PT ;  /* 0x000000a01e00720c */ /* 0x000fe20003f26270 */
[----:B------:R-:W-:Y:S01]  /*d500*/  VIADD R30, R37, 0xffffff10 ;  /* 0xffffff10251e7836 */ /* 0x000fe20000000000 */
[----:B------:R-:W-:-:S02]  /*d510*/  I2FP.F32.S32 R13, R13 ;  /* 0x0000000d000d7245 */ /* 0x000fc40000201400 */
[----:B------:R-:W-:Y:S02]  /*d520*/  I2FP.F32.S32 R125, R125 ;  /* 0x0000007d007d7245 */ /* 0x000fe40000201400 */
[----:B------:R-:W-:Y:S01]  /*d530*/  I2FP.F32.S32 R114, R114 ;  /* 0x0000007200727245 */ /* 0x000fe20000201400 */
[C---:B------:R-:W-:Y:S01]  /*d540*/  FFMA.FTZ R32, -R153.reuse, R13, R18 ;  /* 0x0000000d99207223 */ /* 0x040fe20000010112 */
[----:B------:R-:W-:Y:S01]  /*d550*/  I2FP.F32.S32 R123, R123 ;  /* 0x0000007b007b7245 */ /* 0x000fe20000201400 */
[C---:B---3--:R-:W-:Y:S01]  /*d560*/  FFMA.FTZ R125, -R153.reuse, R125, R12 ;  /* 0x0000007d997d7223 */ /* 0x048fe2000001010c */
[----:B------:R-:W-:Y:S01]  /*d570*/  I2FP.F32.S32 R9, R9 ;  /* 0x0000000900097245 */ /* 0x000fe20000201400 */
[C---:B----4-:R-:W-:Y:S01]  /*d580*/  FFMA.FTZ R114, -R153.reuse, R114, R6 ;  /* 0x0000007299727223 */ /* 0x050fe20000010106 */
[----:B------:R-:W-:Y:S01]  /*d590*/  I2FP.F32.S32 R17, R17 ;  /* 0x0000001100117245 */ /* 0x000fe20000201400 */
[C---:B------:R-:W-:Y:S01]  /*d5a0*/  FFMA.FTZ R123, -R153.reuse, R123, R16 ;  /* 0x0000007b997b7223 */ /* 0x040fe20000010110 */
[----:B------:R-:W-:Y:S01]  /*d5b0*/  I2FP.F32.S32 R7, R7 ;  /* 0x0000000700077245 */ /* 0x000fe20000201400 */
[C---:B------:R-:W-:Y:S01]  /*d5c0*/  FFMA.FTZ R38, -R153.reuse, R9, R4 ;  /* 0x0000000999267223 */ /* 0x040fe20000010104 */
[----:B------:R-:W-:Y:S01]  /*d5d0*/  I2FP.F32.S32 R108, R108 ;  /* 0x0000006c006c7245 */ /* 0x000fe20000201400 */
[C---:B------:R-:W-:Y:S01]  /*d5e0*/  FFMA.FTZ R118, -R153.reuse, R17, R118 ;  /* 0x0000001199767223 */ /* 0x040fe20000010176 */
[----:B------:R-:W-:Y:S01]  /*d5f0*/  FSEL R176, R128, -INF , P2 ;  /* 0xff80000080b07808 */ /* 0x000fe20001000000 */
[C---:B-----5:R-:W-:Y:S01]  /*d600*/  FFMA.FTZ R36, -R153.reuse, R7, R36 ;  /* 0x0000000799247223 */ /* 0x060fe20000010124 */
[----:B------:R-:W-:Y:S01]  /*d610*/  ISETP.GE.AND P2, PT, R30, R161, PT ;  /* 0x000000a11e00720c */ /* 0x000fe20003f46270 */
[----:B-1----:R-:W-:Y:S01]  /*d620*/  FFMA.FTZ R108, -R153, R108, R5 ;  /* 0x0000006c996c7223 */ /* 0x002fe20000010105 */
[C-C-:B------:R-:W-:Y:S01]  /*d630*/  IADD3 R110, PT, PT, R92.reuse, 0xd0, -R122.reuse ;  /* 0x000000d05c6e7810 */ /* 0x140fe20007ffe87a */
[----:B------:R-:W-:Y:S01]  /*d640*/  MUFU.TANH R44, R44 ;  /* 0x0000002c002c7308 */ /* 0x000fe20000002400 */
[----:B------:R-:W-:-:S02]  /*d650*/  IADD3 R53, PT, PT, R92, 0xcf, -R122 ;  /* 0x000000cf5c357810 */ /* 0x000fc40007ffe87a */
[C-C-:B------:R-:W-:Y:S02]  /*d660*/  IADD3 R52, PT, PT, R92.reuse, 0xc8, -R122.reuse ;  /* 0x000000c85c347810 */ /* 0x140fe40007ffe87a */
[C-C-:B------:R-:W-:Y:S02]  /*d670*/  IADD3 R40, PT, PT, R92.reuse, 0xc7, -R122.reuse ;  /* 0x000000c75c287810 */ /* 0x140fe40007ffe87a */
[C-C-:B------:R-:W-:Y:S01]  /*d680*/  IADD3 R14, PT, PT, R92.reuse, 0xc0, -R122.reuse ;  /* 0x000000c05c0e7810 */ /* 0x140fe20007ffe87a */
[----:B------:R-:W-:Y:S01]  /*d690*/  MUFU.TANH R46, R46 ;  /* 0x0000002e002e7308 */ /* 0x000fe20000002400 */
[C-C-:B------:R-:W-:Y:S02]  /*d6a0*/  IADD3 R10, PT, PT, R92.reuse, 0xbf, -R122.reuse ;  /* 0x000000bf5c0a7810 */ /* 0x140fe40007ffe87a */
[C-C-:B------:R-:W-:Y:S02]  /*d6b0*/  IADD3 R6, PT, PT, R92.reuse, 0xb8, -R122.reuse ;  /* 0x000000b85c067810 */ /* 0x140fe40007ffe87a */
[----:B------:R-:W-:-:S02]  /*d6c0*/  IADD3 R4, PT, PT, R92, 0xb7, -R122 ;  /* 0x000000b75c047810 */ /* 0x000fc40007ffe87a */
[C-C-:B------:R-:W-:Y:S01]  /*d6d0*/  IADD3 R8, PT, PT, R92.reuse, 0xb0, -R122.reuse ;  /* 0x000000b05c087810 */ /* 0x140fe20007ffe87a */
[----:B------:R-:W-:Y:S01]  /*d6e0*/  MUFU.TANH R60, R60 ;  /* 0x0000003c003c7308 */ /* 0x000fe20000002400 */
[C-C-:B------:R-:W-:Y:S02]  /*d6f0*/  IADD3 R12, PT, PT, R92.reuse, 0xaf, -R122.reuse ;  /* 0x000000af5c0c7810 */ /* 0x140fe40007ffe87a */
[C-C-:B------:R-:W-:Y:S02]  /*d700*/  IADD3 R18, PT, PT, R92.reuse, 0xa8, -R122.reuse ;  /* 0x000000a85c127810 */ /* 0x140fe40007ffe87a */
[C-C-:B------:R-:W-:Y:S02]  /*d710*/  IADD3 R16, PT, PT, R92.reuse, 0xa7, -R122.reuse ;  /* 0x000000a75c107810 */ /* 0x140fe40007ffe87a */
        /* <DEDUP_REMOVED lines=29> */
[--C-:B------:R-:W-:Y:S02]  /*d8f0*/  IADD3 R39, PT, PT, R93, 0x88, -R122.reuse ;  /* 0x000000885d277810 */ /* 0x100fe40007ffe87a */
[----:B------:R-:W-:Y:S02]  /*d900*/  FSEL R128, R131, -INF , !P6 ;  /* 0xff80000083807808 */ /* 0x000fe40007000000 */
[----:B------:R-:W-:Y:S02]  /*d910*/  FSEL R176, R176, -INF , !P3 ;  /* 0xff800000b0b07808 */ /* 0x000fe40005800000 */
[----:B------:R-:W-:Y:S02]  /*d920*/  FSEL R129, R129, -INF , P1 ;  /* 0xff80000081817808 */ /* 0x000fe40000800000 */
[----:B------:R-:W-:-:S02]  /*d930*/  IADD3 R93, PT, PT, R93, 0x87, -R122 ;  /* 0x000000875d5d7810 */ /* 0x000fc40007ffe87a */
        /* <DEDUP_REMOVED lines=11> */
[----:B------:R-:W-:Y:S01]  /*d9f0*/  ISETP.GE.AND P1, PT, R30, R160, PT ;  /* 0x000000a01e00720c */ /* 0x000fe20003f26270 */
[----:B------:R-:W-:Y:S01]  /*da00*/  VIADD R30, R37, 0xffffff18 ;  /* 0xffffff18251e7836 */ /* 0x000fe20000000000 */
[----:B------:R-:W-:-:S02]  /*da10*/  FSEL R174, R118, -INF , P2 ;  /* 0xff80000076ae7808 */ /* 0x000fc40001000000 */
[----:B------:R-:W-:Y:S01]  /*da20*/  FSEL R184, R125, -INF , P1 ;  /* 0xff8000007db87808 */ /* 0x000fe20000800000 */
[----:B------:R-:W-:Y:S01]  /*da30*/  VIADD R125, R37, 0xffffff19 ;  /* 0xffffff19257d7836 */ /* 0x000fe20000000000 */
[----:B------:R-:W-:Y:S02]  /*da40*/  ISETP.GE.AND P2, PT, R30, R161, PT ;  /* 0x000000a11e00720c */ /* 0x000fe40003f46270 */
[----:B------:R-:W-:Y:S02]  /*da50*/  FSEL R118, R126, -INF , !P3 ;  /* 0xff8000007e767808 */ /* 0x000fe40005800000 */
[----:B------:R-:W-:Y:S02]  /*da60*/  FSEL R174, R174, -INF , !P4 ;  /* 0xff800000aeae7808 */ /* 0x000fe40006000000 */
[C---:B------:R-:W-:Y:S02]  /*da70*/  ISETP.GE.AND P3, PT, R30.reuse, R158, PT ;  /* 0x0000009e1e00720c */ /* 0x040fe40003f66270 */
[----:B------:R-:W-:-:S02]  /*da80*/  ISETP.GE.AND P4, PT, R30, R159, PT ;  /* 0x0000009f1e00720c */ /* 0x000fc40003f86270 */
[-C--:B------:R-:W-:Y:S02]  /*da90*/  ISETP.GE.AND P1, PT, R30, R160.reuse, PT ;  /* 0x000000a01e00720c */ /* 0x080fe40003f26270 */
[----:B------:R-:W-:Y:S01]  /*daa0*/  FSEL R30, R124, -INF , P2 ;  /* 0xff8000007c1e7808 */ /* 0x000fe20001000000 */
[----:B------:R-:W-:Y:S01]  /*dab0*/  VIADD R124, R37, 0xffffff20 ;  /* 0xffffff20257c7836 */ /* 0x000fe20000000000 */
[C---:B------:R-:W-:Y:S02]  /*dac0*/  ISETP.GE.AND P2, PT, R125.reuse, R161, PT ;  /* 0x000000a17d00720c */ /* 0x040fe40003f46270 */
[----:B------:R-:W-:Y:S02]  /*dad0*/  FSEL R114, R114, -INF , P1 ;  /* 0xff80000072727808 */ /* 0x000fe40000800000 */
[----:B------:R-:W-:Y:S02]  /*dae0*/  ISETP.GE.AND P1, PT, R125, R160, PT ;  /* 0x000000a07d00720c */ /* 0x000fe40003f26270 */
[----:B------:R-:W-:-:S02]  /*daf0*/  FSEL R28, R28, -INF , P2 ;  /* 0xff8000001c1c7808 */ /* 0x000fc40001000000 */
[----:B------:R-:W-:Y:S02]  /*db00*/  ISETP.GE.AND P2, PT, R124, R161, PT ;  /* 0x000000a17c00720c */ /* 0x000fe40003f46270 */
[----:B------:R-:W-:Y:S02]  /*db10*/  FSEL R30, R30, -INF , !P3 ;  /* 0xff8000001e1e7808 */ /* 0x000fe40005800000 */
[----:B------:R-:W-:Y:S02]  /*db20*/  FSEL R114, R114, -INF , !P4 ;  /* 0xff80000072727808 */ /* 0x000fe40006000000 */
[----:B------:R-:W-:Y:S01]  /*db30*/  FSEL R182, R123, -INF , P1 ;  /* 0xff8000007bb67808 */ /* 0x000fe20000800000 */
[----:B------:R-:W-:Y:S01]  /*db40*/  VIADD R123, R37, 0xffffff21 ;  /* 0xffffff21257b7836 */ /* 0x000fe20000000000 */
[----:B------:R-:W-:Y:S02]  /*db50*/  ISETP.GE.AND P3, PT, R125, R159, PT ;  /* 0x0000009f7d00720c */ /* 0x000fe40003f66270 */
[----:B------:R-:W-:-:S02]  /*db60*/  ISETP.GE.AND P4, PT, R124, R158, PT ;  /* 0x0000009e7c00720c */ /* 0x000fc40003f86270 */
[----:B------:R-:W-:Y:S02]  /*db70*/  ISETP.GE.AND P1, PT, R124, R160, PT ;  /* 0x000000a07c00720c */ /* 0x000fe40003f26270 */
[----:B------:R-:W-:Y:S02]  /*db80*/  FSEL R34, R34, -INF , P2 ;  /* 0xff80000022227808 */ /* 0x000fe40001000000 */
[----:B------:R-:W-:Y:S02]  /*db90*/  FSEL R182, R182, -INF , !P3 ;  /* 0xff800000b6b67808 */ /* 0x000fe40005800000 */
[----:B------:R-:W-:Y:S02]  /*dba0*/  FSEL R34, R34, -INF , !P4 ;  /* 0xff80000022227808 */ /* 0x000fe40006000000 */
[----:B------:R-:W-:Y:S02]  /*dbb0*/  FSEL R38, R38, -INF , P1 ;  /* 0xff80000026267808 */ /* 0x000fe40000800000 */
[----:B------:R-:W-:-:S02]  /*dbc0*/  FSEL R184, R184, -INF , !P6 ;  /* 0xff800000b8b87808 */ /* 0x000fc40007000000 */
[C---:B------:R-:W-:Y:S02]  /*dbd0*/  ISETP.GE.AND P3, PT, R123.reuse, R161, PT ;  /* 0x000000a17b00720c */ /* 0x040fe40003f66270 */
[C---:B------:R-:W-:Y:S02]  /*dbe0*/  ISETP.GE.AND P2, PT, R123.reuse, R158, PT ;  /* 0x0000009e7b00720c */ /* 0x040fe40003f46270 */
[C---:B------:R-:W-:Y:S02]  /*dbf0*/  ISETP.GE.AND P4, PT, R123.reuse, R159, PT ;  /* 0x0000009f7b00720c */ /* 0x040fe40003f86270 */
[----:B------:R-:W-:Y:S01]  /*dc00*/  ISETP.GE.AND P1, PT, R123, R160, PT ;  /* 0x000000a07b00720c */ /* 0x000fe20003f26270 */
[-C--:B------:R-:W-:Y:S01]  /*dc10*/  FMUL.FTZ R123, R31, R99.reuse ;  /* 0x000000631f7b7220 */ /* 0x080fe20000410000 */
[----:B------:R-:W-:Y:S01]  /*dc20*/  ISETP.GE.AND P6, PT, R125, R158, PT ;  /* 0x0000009e7d00720c */ /* 0x000fe20003fc6270 */
[----:B------:R-:W-:Y:S01]  /*dc30*/  VIADD R31, R37, 0xffffff28 ;  /* 0xffffff28251f7836 */ /* 0x000fe20000000000 */
[----:B------:R-:W-:Y:S01]  /*dc40*/  FSEL R32, R32, -INF , P3 ;  /* 0xff80000020207808 */ /* 0x000fe20001800000 */
[----:B------:R-:W-:Y:S01]  /*dc50*/  FMUL.FTZ R125, R24, R99 ;  /* 0x00000063187d7220 */ /* 0x000fe20000410000 */
[----:B------:R-:W-:-:S02]  /*dc60*/  FSEL R28, R28, -INF , !P6 ;  /* 0xff8000001c1c7808 */ /* 0x000fc40007000000 */
[----:B------:R-:W-:Y:S02]  /*dc70*/  ISETP.GE.AND P6, PT, R124, R159, PT ;  /* 0x0000009f7c00720c */ /* 0x000fe40003fc6270 */
[C---:B------:R-:W-:Y:S01]  /*dc80*/  ISETP.GE.AND P3, PT, R31.reuse, R161, PT ;  /* 0x000000a11f00720c */ /* 0x040fe20003f66270 */
[----:B------:R-:W1:Y:S01]  /*dc90*/  MUFU.TANH R124, R123 ;  /* 0x0000007b007c7308 */ /* 0x000e620000002400 */
[----:B------:R-:W-:Y:S02]  /*dca0*/  FSEL R38, R38, -INF , !P6 ;  /* 0xff80000026267808 */ /* 0x000fe40007000000 */
[----:B------:R-:W-:Y:S02]  /*dcb0*/  FSEL R36, R36, -INF , P1 ;  /* 0xff80000024247808 */ /* 0x000fe40000800000 */
[----:B------:R-:W-:Y:S02]  /*dcc0*/  ISETP.GE.AND P6, PT, R31, R158, PT ;  /* 0x0000009e1f00720c */ /* 0x000fe40003fc6270 */
[----:B------:R-:W-:-:S02]  /*dcd0*/  FSEL R32, R32, -INF , !P2 ;  /* 0xff80000020207808 */ /* 0x000fc40005000000 */
[C---:B------:R-:W-:Y:S02]  /*dce0*/  ISETP.GE.AND P1, PT, R31.reuse, R160, PT ;  /* 0x000000a01f00720c */ /* 0x040fe40003f26270 */
[----:B------:R-:W-:Y:S02]  /*dcf0*/  FSEL R112, R112, -INF , P3 ;  /* 0xff80000070707808 */ /* 0x000fe40001800000 */
[----:B------:R-:W-:Y:S01]  /*dd00*/  ISETP.GE.AND P2, PT, R31, R159, PT ;  /* 0x0000009f1f00720c */ /* 0x000fe20003f46270 */
[C---:B------:R-:W-:Y:S01]  /*dd10*/  VIADD R31, R37.reuse, 0xffffff29 ;  /* 0xffffff29251f7836 */ /* 0x040fe20000000000 */
[----:B------:R-:W-:Y:S01]  /*dd20*/  FSEL R162, R112, -INF , !P6 ;  /* 0xff80000070a27808 */ /* 0x000fe20007000000 */
[----:B------:R-:W-:Y:S01]  /*dd30*/  FMUL.FTZ R112, R26, R99 ;  /* 0x000000631a707220 */ /* 0x000fe20000410000 */
[----:B------:R-:W-:Y:S01]  /*dd40*/  FSEL R24, R108, -INF , P1 ;  /* 0xff8000006c187808 */ /* 0x000fe20000800000 */
[----:B------:R-:W-:Y:S01]  /*dd50*/  VIADD R26, R37, 0xffffff30 ;  /* 0xffffff30251a7836 */ /* 0x000fe20000000000 */
[----:B------:R-:W2:Y:S01]  /*dd60*/  MUFU.TANH R108, R125 ;  /* 0x0000007d006c7308 */ /* 0x000ea20000002400 */
[----:B------:R-:W-:-:S02]  /*dd70*/  FSEL R36, R36, -INF , !P4 ;  /* 0xff80000024247808 */ /* 0x000fc40006000000 */
[C---:B------:R-:W-:Y:S02]  /*dd80*/  ISETP.GE.AND P4, PT, R31.reuse, R161, PT ;  /* 0x000000a11f00720c */ /* 0x040fe40003f86270 */
[C---:B------:R-:W-:Y:S02]  /*dd90*/  ISETP.GE.AND P3, PT, R31.reuse, R158, PT ;  /* 0x0000009e1f00720c */ /* 0x040fe40003f66270 */
[C---:B------:R-:W-:Y:S02]  /*dda0*/  ISETP.GE.AND P6, PT, R31.reuse, R159, PT ;  /* 0x0000009f1f00720c */ /* 0x040fe40003fc6270 */
[----:B------:R-:W-:Y:S02]  /*ddb0*/  ISETP.GE.AND P1, PT, R31, R160, PT ;  /* 0x000000a01f00720c */ /* 0x000fe40003f26270 */
[----:B------:R-:W-:Y:S02]  /*ddc0*/  IABS R31, R110 ;  /* 0x0000006e001f7213 */ /* 0x000fe40000000000 */
[----:B------:R-:W3:Y:S01]  /*ddd0*/  MUFU.TANH R110, R112 ;  /* 0x00000070006e7308 */ /* 0x000ee20000002400 */
[----:B------:R-:W-:-:S02]  /*dde0*/  IABS R120, R120 ;  /* 0x0000007800787213 */ /* 0x000fc40000000000 */
[----:B------:R-:W-:Y:S02]  /*ddf0*/  FSEL R104, R104, -INF , P4 ;  /* 0xff80000068687808 */ /* 0x000fe40002000000 */
[----:B------:R-:W-:Y:S02]  /*de00*/  I2FP.F32.S32 R120, R120 ;  /* 0x0000007800787245 */ /* 0x000fe40000201400 */
[----:B------:R-:W-:Y:S02]  /*de10*/  IABS R116, R116 ;  /* 0x0000007400747213 */ /* 0x000fe40000000000 */
[----:B------:R-:W-:Y:S01]  /*de20*/  I2FP.F32.S32 R31, R31 ;  /* 0x0000001f001f7245 */ /* 0x000fe20000201400 */
[----:B-1----:R-:W-:Y:S01]  /*de30*/  FFMA.FTZ R120, -R153, R120, R124 ;  /* 0x0000007899787223 */ /* 0x002fe2000001017c */
[----:B------:R-:W-:Y:S01]  /*de40*/  FSEL R134, R104, -INF , !P3 ;  /* 0xff80000068867808 */ /* 0x000fe20005800000 */
[----:B------:R-:W-:Y:S01]  /*de50*/  FMUL.FTZ R104, R25, R99 ;  /* 0x0000006319687220 */ /* 0x000fe20000410000 */
[----:B------:R-:W-:Y:S01]  /*de60*/  I2FP.F32.S32 R123, R116 ;  /* 0x00000074007b7245 */ /* 0x000fe20000201400 */
[----:B--2---:R-:W-:Y:S01]  /*de70*/  FFMA.FTZ R31, -R153, R31, R108 ;  /* 0x0000001f991f7223 */ /* 0x004fe2000001016c */
[----:B------:R-:W-:Y:S01]  /*de80*/  FSEL R24, R24, -INF , !P2 ;  /* 0xff80000018187808 */ /* 0x000fe20005000000 */
[----:B------:R-:W-:Y:S01]  /*de90*/  VIADD R25, R37, 0xffffff31 ;  /* 0xffffff3125197836 */ /* 0x000fe20000000000 */
[----:B------:R-:W-:Y:S01]  /*dea0*/  ISETP.GE.AND P2, PT, R26, R161, PT ;  /* 0x000000a11a00720c */ /* 0x000fe20003f46270 */
[----:B---3--:R-:W-:Y:S01]  /*deb0*/  FFMA.FTZ R110, -R153, R123, R110 ;  /* 0x0000007b996e7223 */ /* 0x008fe2000001016e */
[----:B------:R-:W-:Y:S01]  /*dec0*/  FSEL R120, R120, -INF , P1 ;  /* 0xff80000078787808 */ /* 0x000fe20000800000 */
[----:B------:R-:W-:Y:S01]  /*ded0*/  MUFU.TANH R104, R104 ;  /* 0x0000006800687308 */ /* 0x000fe20000002400 */
[----:B------:R-:W-:-:S02]  /*dee0*/  ISETP.GE.AND P4, PT, R26, R158, PT ;  /* 0x0000009e1a00720c */ /* 0x000fc40003f86270 */
[C---:B------:R-:W-:Y:S02]  /*def0*/  ISETP.GE.AND P1, PT, R26.reuse, R160, PT ;  /* 0x000000a01a00720c */ /* 0x040fe40003f26270 */
[----:B------:R-:W-:Y:S02]  /*df00*/  FSEL R31, R31, -INF , P2 ;  /* 0xff8000001f1f7808 */ /* 0x000fe40001000000 */
[----:B------:R-:W-:Y:S01]  /*df10*/  ISETP.GE.AND P3, PT, R26, R159, PT ;  /* 0x0000009f1a00720c */ /* 0x000fe20003f66270 */
[----:B------:R1:W2:Y:S01]  /*df20*/  MUFU.TANH R108, R27 ;  /* 0x0000001b006c7308 */ /* 0x0002a20000002400 */
[----:B------:R-:W-:Y:S02]  /*df30*/  IABS R102, R102 ;  /* 0x0000006600667213 */ /* 0x000fe40000000000 */
[----:B------:R-:W-:Y:S02]  /*df40*/  FSEL R26, R120, -INF , !P6 ;  /* 0xff800000781a7808 */ /* 0x000fe40007000000 */
        /* <DEDUP_REMOVED lines=8> */
[----:B------:R-:W-:Y:S01]  /*dfd0*/  IABS R53, R53 ;  /* 0x0000003500357213 */ /* 0x000fe20000000000 */
[----:B-1----:R-:W-:Y:S01]  /*dfe0*/  VIADD R27, R37, 0xffffff38 ;  /* 0xffffff38251b7836 */ /* 0x002fe20000000000 */
[----:B------:R-:W-:Y:S01]  /*dff0*/  IABS R31, R52 ;  /* 0x00000034001f7213 */ /* 0x000fe20000000000 */
[----:B--2---:R-:W-:Y:S01]  /*e000*/  FFMA.FTZ R25, -R153, R25, R108 ;  /* 0x0000001999197223 */ /* 0x004fe2000001016c */
[----:B------:R-:W1:Y:S01]  /*e010*/  MUFU.TANH R52, R102 ;  /* 0x0000006600347308 */ /* 0x000e620000002400 */
[----:B------:R-:W-:-:S02]  /*e020*/  I2FP.F32.S32 R53, R53 ;  /* 0x0000003500357245 */ /* 0x000fc40000201400 */
[----:B------:R-:W-:Y:S02]  /*e030*/  IABS R98, R98 ;  /* 0x0000006200627213 */ /* 0x000fe40000000000 */
[----:B------:R-:W-:Y:S01]  /*e040*/  I2FP.F32.S32 R31, R31 ;  /* 0x0000001f001f7245 */ /* 0x000fe20000201400 */
[C---:B------:R-:W-:Y:S01]  /*e050*/  FFMA.FTZ R53, -R153.reuse, R53, R104 ;  /* 0x0000003599357223 */ /* 0x040fe20000010168 */
[----:B------:R-:W-:Y:S02]  /*e060*/  I2FP.F32.S32 R123, R98 ;  /* 0x00000062007b7245 */ /* 0x000fe40000201400 */
[----:B------:R-:W-:Y:S01]  /*e070*/  FSEL R22, R110, -INF , !P3 ;  /* 0xff8000006e167808 */ /* 0x000fe20005800000 */
[----:B------:R-:W-:Y:S01]  /*e080*/  FFMA.FTZ R20, -R153, R31, R20 ;  /* 0x0000001f99147223 */ /* 0x000fe20000010114 */
[----:B------:R-:W-:Y:S02]  /*e090*/  FSEL R53, R53, -INF , P2 ;  /* 0xff80000035357808 */ /* 0x000fe40001000000 */
[----:B------:R-:W-:-:S02]  /*e0a0*/  ISETP.GE.AND P3, PT, R27, R161, PT ;  /* 0x000000a11b00720c */ /* 0x000fc40003f66270 */
[----:B------:R-:W-:Y:S02]  /*e0b0*/  FSEL R124, R53, -INF , !P6 ;  /* 0xff800000357c7808 */ /* 0x000fe40007000000 */
[----:B------:R-:W-:Y:S01]  /*e0c0*/  FSEL R25, R25, -INF , P1 ;  /* 0xff80000019197808 */ /* 0x000fe20000800000 */
[----:B-1----:R-:W-:Y:S01]  /*e0d0*/  FFMA.FTZ R52, -R153, R123, R52 ;  /* 0x0000007b99347223 */ /* 0x002fe20000010134 */
[C---:B------:R-:W-:Y:S02]  /*e0e0*/  ISETP.GE.AND P2, PT, R27.reuse, R158, PT ;  /* 0x0000009e1b00720c */ /* 0x040fe40003f46270 */
[C---:B------:R-:W-:Y:S02]  /*e0f0*/  ISETP.GE.AND P6, PT, R27.reuse, R159, PT ;  /* 0x0000009f1b00720c */ /* 0x040fe40003fc6270 */
[----:B------:R-:W-:Y:S01]  /*e100*/  ISETP.GE.AND P1, PT, R27, R160, PT ;  /* 0x000000a01b00720c */ /* 0x000fe20003f26270 */
[----:B------:R-:W-:Y:S01]  /*e110*/  FMUL.FTZ R27, R21, R99 ;  /* 0x00000063151b7220 */ /* 0x000fe20000410000 */
[----:B------:R-:W-:Y:S01]  /*e120*/  VIADD R21, R37, 0xffffff39 ;  /* 0xffffff3925157836 */ /* 0x000fe20000000000 */
[----:B------:R-:W-:-:S02]  /*e130*/  FSEL R116, R20, -INF , P3 ;  /* 0xff80000014747808 */ /* 0x000fc40001800000 */
[----:B------:R-:W-:Y:S01]  /*e140*/  FSEL R20, R25, -INF , !P4 ;  /* 0xff80000019147808 */ /* 0x000fe20006000000 */
[----:B------:R-:W-:Y:S01]  /*e150*/  FMUL.FTZ R25, R23, R99 ;  /* 0x0000006317197220 */ /* 0x000fe20000410000 */
[----:B------:R-:W-:Y:S01]  /*e160*/  FSEL R116, R116, -INF , !P2 ;  /* 0xff80000074747808 */ /* 0x000fe20005000000 */
[----:B------:R-:W1:Y:S01]  /*e170*/  MUFU.TANH R98, R27 ;  /* 0x0000001b00627308 */ /* 0x000e620000002400 */
[----:B------:R-:W-:Y:S01]  /*e180*/  FSEL R52, R52, -INF , P1 ;  /* 0xff80000034347808 */ /* 0x000fe20000800000 */
[----:B------:R-:W-:Y:S01]  /*e190*/  VIADD R23, R37, 0xffffff40 ;  /* 0xffffff4025177836 */ /* 0x000fe20000000000 */
[C---:B------:R-:W-:Y:S02]  /*e1a0*/  ISETP.GE.AND P3, PT, R21.reuse, R161, PT ;  /* 0x000000a11500720c */ /* 0x040fe40003f66270 */
[C---:B------:R-:W-:Y:S02]  /*e1b0*/  ISETP.GE.AND P4, PT, R21.reuse, R158, PT ;  /* 0x0000009e1500720c */ /* 0x040fe40003f86270 */
[----:B------:R-:W-:-:S02]  /*e1c0*/  ISETP.GE.AND P2, PT, R21, R159, PT ;  /* 0x0000009f1500720c */ /* 0x000fc40003f46270 */
[----:B------:R-:W-:Y:S02]  /*e1d0*/  ISETP.GE.AND P1, PT, R21, R160, PT ;  /* 0x000000a01500720c */ /* 0x000fe40003f26270 */
[----:B------:R-:W-:Y:S02]  /*e1e0*/  IABS R21, R40 ;  /* 0x0000002800157213 */ /* 0x000fe40000000000 */
[----:B------:R-:W2:Y:S01]  /*e1f0*/  MUFU.TANH R40, R25 ;  /* 0x0000001900287308 */ /* 0x000ea20000002400 */
[----:B------:R-:W-:Y:S02]  /*e200*/  IABS R41, R41 ;  /* 0x0000002900297213 */ /* 0x000fe40000000000 */
[----:B------:R-:W-:Y:S02]  /*e210*/  IABS R14, R14 ;  /* 0x0000000e000e7213 */ /* 0x000fe40000000000 */
[----:B------:R-:W-:Y:S02]  /*e220*/  I2FP.F32.S32 R41, R41 ;  /* 0x0000002900297245 */ /* 0x000fe40000201400 */
[----:B------:R-:W-:-:S02]  /*e230*/  I2FP.F32.S32 R14, R14 ;  /* 0x0000000e000e7245 */ /* 0x000fc40000201400 */
[----:B------:R-:W-:Y:S02]  /*e240*/  I2FP.F32.S32 R21, R21 ;  /* 0x0000001500157245 */ /* 0x000fe40000201400 */
[----:B------:R-:W-:Y:S01]  /*e250*/  IABS R15, R15 ;  /* 0x0000000f000f7213 */ /* 0x000fe20000000000 */
[C---:B------:R-:W-:Y:S01]  /*e260*/  FFMA.FTZ R44, -R153.reuse, R14, R44 ;  /* 0x0000000e992c7223 */ /* 0x040fe2000001012c */
[----:B------:R-:W-:Y:S01]  /*e270*/  IABS R10, R10 ;  /* 0x0000000a000a7213 */ /* 0x000fe20000000000 */
[----:B------:R-:W3:Y:S01]  /*e280*/  MUFU.TANH R14, R45 ;  /* 0x0000002d000e7308 */ /* 0x000ee20000002400 */
[----:B------:R-:W-:Y:S01]  /*e290*/  I2FP.F32.S32 R15, R15 ;  /* 0x0000000f000f7245 */ /* 0x000fe20000201400 */
[C---:B-1----:R-:W-:Y:S01]  /*e2a0*/  FFMA.FTZ R21, -R153.reuse, R21, R98 ;  /* 0x0000001599157223 */ /* 0x042fe20000010162 */
[C---:B--2---:R-:W-:Y:S01]  /*e2b0*/  FFMA.FTZ R40, -R153.reuse, R41, R40 ;  /* 0x0000002999287223 */ /* 0x044fe20000010128 */
[----:B------:R-:W-:Y:S02]  /*e2c0*/  I2FP.F32.S32 R10, R10 ;  /* 0x0000000a000a7245 */ /* 0x000fe40000201400 */
[----:B------:R-:W-:Y:S01]  /*e2d0*/  FFMA.FTZ R15, -R153, R15, R46 ;  /* 0x0000000f990f7223 */ /* 0x000fe2000001012e */
[----:B------:R-:W-:-:S02]  /*e2e0*/  FSEL R21, R21, -INF , P3 ;  /* 0xff80000015157808 */ /* 0x000fc40001800000 */
[----:B------:R-:W-:Y:S02]  /*e2f0*/  FSEL R40, R40, -INF , P1 ;  /* 0xff80000028287808 */ /* 0x000fe40000800000 */
[----:B------:R-:W-:Y:S01]  /*e300*/  FSEL R112, R21, -INF , !P4 ;  /* 0xff80000015707808 */ /* 0x000fe20006000000 */
[----:B------:R-:W-:Y:S01]  /*e310*/  VIADD R21, R37, 0xffffff41 ;  /* 0xffffff4125157836 */ /* 0x000fe20000000000 */
[----:B------:R-:W-:Y:S02]  /*e320*/  FSEL R46, R40, -INF , !P2 ;  /* 0xff800000282e7808 */ /* 0x000fe40005000000 */
[----:B------:R-:W1:Y:S01]  /*e330*/  MUFU.TANH R40, R47 ;  /* 0x0000002f00287308 */ /* 0x000e620000002400 */
[----:B------:R-:W-:Y:S01]  /*e340*/  IABS R11, R11 ;  /* 0x0000000b000b7213 */ /* 0x000fe20000000000 */
[----:B---3--:R-:W-:Y:S01]  /*e350*/  FFMA.FTZ R14, -R153, R10, R14 ;  /* 0x0000000a990e7223 */ /* 0x008fe2000001010e */
[----:B------:R-:W-:Y:S01]  /*e360*/  ISETP.GE.AND P2, PT, R21, R161, PT ;  /* 0x000000a11500720c */ /* 0x000fe20003f46270 */
[----:B------:R-:W-:Y:S01]  /*e370*/  VIADD R10, R37, 0xffffff48 ;  /* 0xffffff48250a7836 */ /* 0x000fe20000000000 */
[----:B------:R-:W-:-:S02]  /*e380*/  FSEL R186, R52, -INF , !P6 ;  /* 0xff80000034ba7808 */ /* 0x000fc40007000000 */
[C---:B------:R-:W-:Y:S01]  /*e390*/  ISETP.GE.AND P1, PT, R23.reuse, R160, PT ;  /* 0x000000a01700720c */ /* 0x040fe20003f26270 */
[----:B------:R-:W-:Y:S03]  /*e3a0*/  HMMA.16816.F32 R52, R64, R54, RZ ;  /* 0x000000364034723c */ /* 0x000fe600000018ff */
[----:B------:R-:W-:Y:S02]  /*e3b0*/  I2FP.F32.S32 R11, R11 ;  /* 0x0000000b000b7245 */ /* 0x000fe40000201400 */
[----:B------:R-:W-:Y:S02]  /*e3c0*/  ISETP.GE.AND P6, PT, R23, R161, PT ;  /* 0x000000a11700720c */ /* 0x000fe40003fc6270 */
[----:B------:R-:W-:Y:S02]  /*e3d0*/  FSEL R110, R14, -INF , P2 ;  /* 0xff8000000e6e7808 */ /* 0x000fe40001000000 */
[----:B------:R-:W-:-:S02]  /*e3e0*/  IABS R14, R6 ;  /* 0x00000006000e7213 */ /* 0x000fc40000000000 */
[----:B------:R-:W-:Y:S01]  /*e3f0*/  ISETP.GE.AND P4, PT, R23, R159, PT ;  /* 0x0000009f1700720c */ /* 0x000fe20003f86270 */
[----:B-1----:R-:W-:Y:S01]  /*e400*/  FFMA.FTZ R11, -R153, R11, R40 ;  /* 0x0000000b990b7223 */ /* 0x002fe20000010128 */
[----:B------:R-:W-:Y:S02]  /*e410*/  FSEL R15, R15, -INF , P1 ;  /* 0xff8000000f0f7808 */ /* 0x000fe40000800000 */
[----:B------:R-:W-:Y:S01]  /*e420*/  IABS R6, R7 ;  /* 0x0000000700067213 */ /* 0x000fe20000000000 */
[----:B------:R-:W-:Y:S01]  /*e430*/  IMAD.MOV.U32 R7, RZ, RZ, R14 ;  /* 0x000000ffff077224 */ /* 0x000fe200078e000e */
[----:B------:R-:W-:Y:S01]  /*e440*/  FSEL R44, R44, -INF , P6 ;  /* 0xff8000002c2c7808 */ /* 0x000fe20003000000 */
[----:B------:R-:W-:Y:S01]  /*e450*/  FMUL.FTZ R14, R90, R99 ;  /* 0x000000635a0e7220 */ /* 0x000fe20000410000 */
[C---:B------:R-:W-:Y:S02]  /*e460*/  ISETP.GE.AND P6, PT, R21.reuse, R158, PT ;  /* 0x0000009e1500720c */ /* 0x040fe40003fc6270 */
[----:B------:R-:W-:Y:S01]  /*e470*/  ISETP.GE.AND P1, PT, R21, R160, PT ;  /* 0x000000a01500720c */ /* 0x000fe20003f26270 */
[----:B------:R-:W-:Y:S05]  /*e480*/  HMMA.16816.F32 R40, R48, R42, R52 ;  /* 0x0000002a3028723c */ /* 0x000fea0000001834 */
[----:B------:R-:W-:Y:S01]  /*e490*/  FSEL R190, R15, -INF , !P4 ;  /* 0xff8000000fbe7808 */ /* 0x000fe20006000000 */
[----:B------:R-:W-:Y:S01]  /*e4a0*/  MUFU.TANH R14, R14 ;  /* 0x0000000e000e7308 */ /* 0x000fe20000002400 */
[----:B------:R-:W-:-:S02]  /*e4b0*/  I2FP.F32.S32 R15, R6 ;  /* 0x00000006000f7245 */ /* 0x000fc40000201400 */
[----:B------:R-:W-:Y:S02]  /*e4c0*/  FSEL R110, R110, -INF , !P6 ;  /* 0xff8000006e6e7808 */ /* 0x000fe40007000000 */
[----:B------:R-:W-:Y:S01]  /*e4d0*/  FSEL R11, R11, -INF , P1 ;  /* 0xff8000000b0b7808 */ /* 0x000fe20000800000 */
[----:B------:R-:W-:Y:S01]  /*e4e0*/  FFMA.FTZ R62, -R153, R15, R62 ;  /* 0x0000000f993e7223 */ /* 0x000fe2000001013e */
[C---:B------:R-:W-:Y:S01]  /*e4f0*/  ISETP.GE.AND P4, PT, R10.reuse, R161, PT ;  /* 0x000000a10a00720c */ /* 0x040fe20003f86270 */
[----:B------:R-:W1:Y:S01]  /*e500*/  MUFU.TANH R6, R61 ;  /* 0x0000003d00067308 */ /* 0x000e620000002400 */
[C---:B------:R-:W-:Y:S02]  /*e510*/  ISETP.GE.AND P2, PT, R10.reuse, R158, PT ;  /* 0x0000009e0a00720c */ /* 0x040fe40003f46270 */
[C---:B------:R-:W-:Y:S02]  /*e520*/  ISETP.GE.AND P6, PT, R10.reuse, R159, PT ;  /* 0x0000009f0a00720c */ /* 0x040fe40003fc6270 */
[----:B------:R-:W-:-:S02]  /*e530*/  ISETP.GE.AND P1, PT, R10, R160, PT ;  /* 0x000000a00a00720c */ /* 0x000fc40003f26270 */
[----:B------:R-:W-:Y:S01]  /*e540*/  I2FP.F32.S32 R10, R7 ;  /* 0x00000007000a7245 */ /* 0x000fe20000201400 */
[----:B------:R-:W-:Y:S01]  /*e550*/  VIADD R7, R37, 0xffffff49 ;  /* 0xffffff4925077836 */ /* 0x000fe20000000000 */
[----:B------:R-:W-:Y:S01]  /*e560*/  ISETP.GE.AND P3, PT, R23, R158, PT ;  /* 0x0000009e1700720c */ /* 0x000fe20003f66270 */
[----:B------:R-:W-:Y:S01]  /*e570*/  MUFU.TANH R52, R89 ;  /* 0x0000005900347308 */ /* 0x000fe20000002400 */
[----:B------:R-:W-:Y:S01]  /*e580*/  IABS R4, R4 ;  /* 0x0000000400047213 */ /* 0x000fe20000000000 */
[----:B------:R-:W-:Y:S01]  /*e590*/  FFMA.FTZ R10, -R153, R10, R60 ;  /* 0x0000000a990a7223 */ /* 0x000fe2000001013c */
[----:B------:R-:W-:Y:S01]  /*e5a0*/  IABS R5, R5 ;  /* 0x0000000500057213 */ /* 0x000fe20000000000 */
[-C--:B------:R-:W-:Y:S01]  /*e5b0*/  FMUL.FTZ R25, R40, R99.reuse ;  /* 0x0000006328197220 */ /* 0x080fe20000410000 */
[----:B------:R-:W-:Y:S01]  /*e5c0*/  FSEL R108, R44, -INF , !P3 ;  /* 0xff8000002c6c7808 */ /* 0x000fe20005800000 */
[----:B------:R-:W-:Y:S01]  /*e5d0*/  FMUL.FTZ R44, R91, R99 ;  /* 0x000000635b2c7220 */ /* 0x000fe20000410000 */
[----:B------:R-:W-:Y:S01]  /*e5e0*/  ISETP.GE.AND P3, PT, R21, R159, PT ;  /* 0x0000009f1500720c */ /* 0x000fe20003f66270 */
[----:B------:R-:W-:Y:S01]  /*e5f0*/  VIADD R21, R37, 0xffffff51 ;  /* 0xffffff5125157836 */ /* 0x000fe20000000000 */
[----:B------:R-:W-:Y:S01]  /*e600*/  FSEL R104, R10, -INF , P4 ;  /* 0xff8000000a687808 */ /* 0x000fe20002000000 */
[----:B------:R-:W-:Y:S01]  /*e610*/  FMUL.FTZ R10, R88, R99 ;  /* 0x00000063580a7220 */ /* 0x000fe20000410000 */
[----:B------:R-:W-:Y:S01]  /*e620*/  I2FP.F32.S32 R15, R4 ;  /* 0x00000004000f7245 */ /* 0x000fe20000201400 */
[----:B------:R-:W-:Y:S01]  /*e630*/  MUFU.TANH R44, R44 ;  /* 0x0000002c002c7308 */ /* 0x000fe20000002400 */
[----:B------:R-:W-:Y:S01]  /*e640*/  I2FP.F32.S32 R5, R5 ;  /* 0x0000000500057245 */ /* 0x000fe20000201400 */
[----:B------:R-:W-:Y:S01]  /*e650*/  FMUL.FTZ R42, R42, R99 ;  /* 0x000000632a2a7220 */ /* 0x000fe20000410000 */
[----:B------:R-:W-:Y:S01]  /*e660*/  FSEL R194, R11, -INF , !P3 ;  /* 0xff8000000bc27808 */ /* 0x000fe20005800000 */
[C---:B-1----:R-:W-:Y:S01]  /*e670*/  FFMA.FTZ R15, -R153.reuse, R15, R6 ;  /* 0x0000000f990f7223 */ /* 0x042fe20000010106 */
[----:B------:R-:W-:Y:S01]  /*e680*/  FSEL R104, R104, -INF , !P2 ;  /* 0xff80000068687808 */ /* 0x000fe20005000000 */
[----:B------:R-:W-:Y:S01]  /*e690*/  FFMA.FTZ R198, -R153, R5, R198 ;  /* 0x0000000599c67223 */ /* 0x000fe200000101c6 */
[----:B------:R-:W-:Y:S01]  /*e6a0*/  FSEL R196, R62, -INF , P1 ;  /* 0xff8000003ec47808 */ /* 0x000fe20000800000 */
[----:B------:R-:W1:Y:S01]  /*e6b0*/  MUFU.TANH R10, R10 ;  /* 0x0000000a000a7308 */ /* 0x000e620000002400 */
[----:B------:R-:W-:Y:S01]  /*e6c0*/  ISETP.GE.AND P3, PT, R7, R161, PT ;  /* 0x000000a10700720c */ /* 0x000fe20003f66270 */
[----:B------:R-:W-:Y:S01]  /*e6d0*/  VIADD R11, R37, 0xffffff50 ;  /* 0xffffff50250b7836 */ /* 0x000fe20000000000 */
[----:B------:R-:W-:Y:S01]  /*e6e0*/  ISETP.GE.AND P4, PT, R7, R158, PT ;  /* 0x0000009e0700720c */ /* 0x000fe20003f86270 */
[----:B------:R-:W-:Y:S01]  /*e6f0*/  FMUL.FTZ R41, R41, R99 ;  /* 0x0000006329297220 */ /* 0x000fe20000410000 */
[----:B------:R-:W-:Y:S01]  /*e700*/  ISETP.GE.AND P2, PT, R7, R159, PT ;  /* 0x0000009f0700720c */ /* 0x000fe20003f46270 */
[----:B------:R-:W-:Y:S01]  /*e710*/  FMUL.FTZ R43, R43, R99 ;  /* 0x000000632b2b7220 */ /* 0x000fe20000410000 */
[----:B------:R-:W-:Y:S01]  /*e720*/  ISETP.GE.AND P1, PT, R7, R160, PT ;  /* 0x000000a00700720c */ /* 0x000fe20003f26270 */
[----:B------:R-:W-:Y:S01]  /*e730*/  MUFU.TANH R42, R42 ;  /* 0x0000002a002a7308 */ /* 0x000fe20000002400 */
[----:B------:R-:W2:Y:S01]  /*e740*/  LDSM.16.M88.4 R4, [R87+0x2800] ;  /* 0x002800005704783b */ /* 0x000ea20000000200 */
[----:B------:R-:W-:Y:S01]  /*e750*/  IABS R8, R8 ;  /* 0x0000000800087213 */ /* 0x000fe20000000000 */
[----:B------:R-:W-:Y:S01]  /*e760*/  VIADD R61, R57, 0xfffffffe ;  /* 0xfffffffe393d7836 */ /* 0x000fe20000000000 */
[----:B------:R-:W-:-:S02]  /*e770*/  IABS R9, R9 ;  /* 0x0000000900097213 */ /* 0x000fc40000000000 */
[----:B------:R-:W-:Y:S02]  /*e780*/  FSEL R15, R15, -INF , P3 ;  /* 0xff8000000f0f7808 */ /* 0x000fe40001800000 */
[----:B------:R-:W-:Y:S02]  /*e790*/  I2FP.F32.S32 R8, R8 ;  /* 0x0000000800087245 */ /* 0x000fe40000201400 */
[----:B------:R-:W-:Y:S02]  /*e7a0*/  I2FP.F32.S32 R9, R9 ;  /* 0x0000000900097245 */ /* 0x000fe40000201400 */
[----:B------:R-:W-:Y:S02]  /*e7b0*/  FSEL R196, R196, -INF , !P6 ;  /* 0xff800000c4c47808 */ /* 0x000fe40007000000 */
[----:B------:R-:W-:Y:S01]  /*e7c0*/  FSEL R102, R15, -INF , !P4 ;  /* 0xff8000000f667808 */ /* 0x000fe20006000000 */
[C---:B-1----:R-:W-:Y:S01]  /*e7d0*/  FFMA.FTZ R15, -R153.reuse, R8, R10 ;  /* 0x00000008990f7223 */ /* 0x042fe2000001010a */
[----:B------:R-:W-:Y:S01]  /*e7e0*/  FSEL R198, R198, -INF , P1 ;  /* 0xff800000c6c67808 */ /* 0x000fe20000800000 */
[----:B------:R-:W-:Y:S01]  /*e7f0*/  FFMA.FTZ R14, -R153, R9, R14 ;  /* 0x00000009990e7223 */ /* 0x000fe2000001010e */
[----:B------:R-:W-:-:S02]  /*e800*/  ISETP.GE.AND P6, PT, R11, R161, PT ;  /* 0x000000a10b00720c */ /* 0x000fc40003fc6270 */
[C---:B------:R-:W-:Y:S02]  /*e810*/  ISETP.GE.AND P3, PT, R11.reuse, R158, PT ;  /* 0x0000009e0b00720c */ /* 0x040fe40003f66270 */
[C---:B------:R-:W-:Y:S02]  /*e820*/  ISETP.GE.AND P4, PT, R11.reuse, R159, PT ;  /* 0x0000009f0b00720c */ /* 0x040fe40003f86270 */
[----:B------:R-:W-:Y:S02]  /*e830*/  ISETP.GE.AND P1, PT, R11, R160, PT ;  /* 0x000000a00b00720c */ /* 0x000fe40003f26270 */
[----:B------:R-:W1:Y:S01]  /*e840*/  LDSM.16.M88.4 R8, [R100+0x2800] ;  /* 0x002800006408783b */ /* 0x000e620000000200 */
[----:B------:R-:W-:Y:S02]  /*e850*/  IABS R12, R12 ;  /* 0x0000000c000c7213 */ /* 0x000fe40000000000 */
[----:B------:R-:W-:Y:S02]  /*e860*/  FSEL R15, R15, -INF , P6 ;  /* 0xff8000000f0f7808 */ /* 0x000fe40003000000 */
[----:B------:R-:W-:-:S02]  /*e870*/  I2FP.F32.S32 R12, R12 ;  /* 0x0000000c000c7245 */ /* 0x000fc40000201400 */
[----:B------:R-:W-:Y:S02]  /*e880*/  IABS R13, R13 ;  /* 0x0000000d000d7213 */ /* 0x000fe40000000000 */
[----:B------:R-:W-:Y:S01]  /*e890*/  FSEL R198, R198, -INF , !P2 ;  /* 0xff800000c6c67808 */ /* 0x000fe20005000000 */
[----:B------:R-:W-:Y:S01]  /*e8a0*/  FFMA.FTZ R52, -R153, R12, R52 ;  /* 0x0000000c99347223 */ /* 0x000fe20000010134 */
[----:B------:R-:W-:Y:S02]  /*e8b0*/  FSEL R90, R15, -INF , !P3 ;  /* 0xff8000000f5a7808 */ /* 0x000fe40005800000 */
[----:B------:R-:W-:Y:S02]  /*e8c0*/  FSEL R23, R14, -INF , P1 ;  /* 0xff8000000e177808 */ /* 0x000fe40000800000 */
[C---:B------:R-:W-:Y:S02]  /*e8d0*/  ISETP.GE.AND P2, PT, R21.reuse, R161, PT ;  /* 0x000000a11500720c */ /* 0x040fe40003f46270 */
[----:B------:R-:W-:-:S02]  /*e8e0*/  ISETP.GE.AND P6, PT, R21, R158, PT ;  /* 0x0000009e1500720c */ /* 0x000fc40003fc6270 */
[C---:B------:R-:W-:Y:S02]  /*e8f0*/  ISETP.GE.AND P3, PT, R21.reuse, R159, PT ;  /* 0x0000009f1500720c */ /* 0x040fe40003f66270 */
[----:B------:R-:W-:Y:S02]  /*e900*/  ISETP.GE.AND P1, PT, R21, R160, PT ;  /* 0x000000a01500720c */ /* 0x000fe40003f26270 */
[----:B------:R-:W-:Y:S02]  /*e910*/  I2FP.F32.S32 R21, R13 ;  /* 0x0000000d00157245 */ /* 0x000fe40000201400 */
[----:B--2---:R-:W-:Y:S01]  /*e920*/  HMMA.16816.F32 R12, R64, R4, RZ ;  /* 0x00000004400c723c */ /* 0x004fe200000018ff */
[----:B------:R-:W2:Y:S02]  /*e930*/  MUFU.TANH R4, R25 ;  /* 0x0000001900047308 */ /* 0x000ea40000002400 */
[----:B------:R-:W-:Y:S02]  /*e940*/  VIADD R5, R37, 0xffffff58 ;  /* 0xffffff5825057836 */ /* 0x000fe40000000000 */
[----:B------:R-:W-:Y:S01]  /*e950*/  FFMA.FTZ R21, -R153, R21, R44 ;  /* 0x0000001599157223 */ /* 0x000fe2000001012c */
[----:B------:R-:W-:-:S02]  /*e960*/  FSEL R52, R52, -INF , P2 ;  /* 0xff80000034347808 */ /* 0x000fc40001000000 */
[----:B------:R-:W-:Y:S02]  /*e970*/  IABS R18, R18 ;  /* 0x0000001200127213 */ /* 0x000fe40000000000 */
[----:B------:R-:W-:Y:S02]  /*e980*/  IABS R19, R19 ;  /* 0x0000001300137213 */ /* 0x000fe40000000000 */
[----:B------:R-:W-:Y:S02]  /*e990*/  FSEL R40, R23, -INF , !P4 ;  /* 0xff80000017287808 */ /* 0x000fe40006000000 */
[----:B------:R-:W-:Y:S02]  /*e9a0*/  FSEL R52, R52, -INF , !P6 ;  /* 0xff80000034347808 */ /* 0x000fe40007000000 */
[----:B------:R-:W-:Y:S01]  /*e9b0*/  FSEL R200, R21, -INF , P1 ;  /* 0xff80000015c87808 */ /* 0x000fe20000800000 */
[----:B------:R-:W-:Y:S01]  /*e9c0*/  VIADD R21, R37, 0xffffff59 ;  /* 0xffffff5925157836 */ /* 0x000fe20000000000 */
[----:B------:R-:W-:-:S02]  /*e9d0*/  ISETP.GE.AND P4, PT, R5, R161, PT ;  /* 0x000000a10500720c */ /* 0x000fc40003f86270 */
[C---:B------:R-:W-:Y:S02]  /*e9e0*/  ISETP.GE.AND P2, PT, R5.reuse, R158, PT ;  /* 0x0000009e0500720c */ /* 0x040fe40003f46270 */
[C---:B------:R-:W-:Y:S01]  /*e9f0*/  ISETP.GE.AND P6, PT, R5.reuse, R159, PT ;  /* 0x0000009f0500720c */ /* 0x040fe20003fc6270 */
[----:B-1----:R-:W-:Y:S05]  /*ea00*/  HMMA.16816.F32 R12, R48, R8, R12 ;  /* 0x00000008300c723c */ /* 0x002fea000000180c */
[----:B------:R-:W-:Y:S01]  /*ea10*/  ISETP.GE.AND P1, PT, R5, R160, PT ;  /* 0x000000a00500720c */ /* 0x000fe20003f26270 */
[----:B------:R-:W-:Y:S01]  /*ea20*/  IMAD.MOV.U32 R5, RZ, RZ, R19 ;  /* 0x000000ffff057224 */ /* 0x000fe200078e0013 */
[----:B------:R-:W-:Y:S01]  /*ea30*/  I2FP.F32.S32 R18, R18 ;  /* 0x0000001200127245 */ /* 0x000fe20000201400 */
[----:B------:R-:W1:Y:S01]  /*ea40*/  MUFU.TANH R8, R41 ;  /* 0x0000002900087308 */ /* 0x000e620000002400 */
[----:B------:R-:W-:-:S02]  /*ea50*/  IABS R16, R16 ;  /* 0x0000001000107213 */ /* 0x000fc40000000000 */
[----:B------:R-:W-:Y:S01]  /*ea60*/  I2FP.F32.S32 R5, R5 ;  /* 0x0000000500057245 */ /* 0x000fe20000201400 */
[C---:B--2---:R-:W-:Y:S01]  /*ea70*/  FFMA.FTZ R4, -R153.reuse, R18, R4 ;  /* 0x0000001299047223 */ /* 0x044fe20000010104 */
[----:B------:R-:W-:Y:S02]  /*ea80*/  IABS R17, R17 ;  /* 0x0000001100117213 */ /* 0x000fe40000000000 */
[----:B------:R-:W-:Y:S01]  /*ea90*/  I2FP.F32.S32 R25, R16 ;  /* 0x0000001000197245 */ /* 0x000fe20000201400 */
[C---:B------:R-:W-:Y:S01]  /*eaa0*/  FFMA.FTZ R9, -R153.reuse, R5, R42 ;  /* 0x0000000599097223 */ /* 0x040fe2000001012a */
[----:B------:R-:W-:Y:S01]  /*eab0*/  FSEL R4, R4, -INF , P4 ;  /* 0xff80000004047808 */ /* 0x000fe20002000000 */
[----:B------:R-:W2:Y:S01]  /*eac0*/  MUFU.TANH R42, R43 ;  /* 0x0000002b002a7308 */ /* 0x000ea20000002400 */
[----:B------:R-:W-:Y:S02]  /*ead0*/  I2FP.F32.S32 R23, R17 ;  /* 0x0000001100177245 */ /* 0x000fe40000201400 */
[----:B------:R-:W-:Y:S01]  /*eae0*/  FSEL R60, R4, -INF , !P2 ;  /* 0xff800000043c7808 */ /* 0x000fe20005000000 */
[----:B------:R-:W3:Y:S01]  /*eaf0*/  LDSM.16.M88.4 R16, [R87+0x2c00] ;  /* 0x002c00005710783b */ /* 0x000ee20000000200 */
[----:B------:R-:W-:Y:S03]  /*eb00*/  HMMA.16816.F32 R4, R64, R6, RZ ;  /* 0x000000064004723c */ /* 0x000fe600000018ff */
[----:B------:R-:W-:Y:S01]  /*eb10*/  FSEL R200, R200, -INF , !P3 ;  /* 0xff800000c8c87808 */ /* 0x000fe20005800000 */
[----:B-1----:R-:W-:Y:S01]  /*eb20*/  FFMA.FTZ R25, -R153, R25, R8 ;  /* 0x0000001999197223 */ /* 0x002fe20000010108 */
[----:B------:R-:W-:Y:S01]  /*eb30*/  ISETP.GE.AND P3, PT, R21, R161, PT ;  /* 0x000000a11500720c */ /* 0x000fe20003f66270 */
[-C--:B------:R-:W-:Y:S01]  /*eb40*/  FMUL.FTZ R12, R12, R99.reuse ;  /* 0x000000630c0c7220 */ /* 0x080fe20000410000 */
[----:B------:R-:W-:Y:S01]  /*eb50*/  FSEL R9, R9, -INF , P1 ;  /* 0xff80000009097808 */ /* 0x000fe20000800000 */
[----:B------:R-:W-:Y:S01]  /*eb60*/  VIADD R8, R37, 0xffffff60 ;  /* 0xffffff6025087836 */ /* 0x000fe20000000000 */
[C---:B------:R-:W-:Y:S01]  /*eb70*/  ISETP.GE.AND P4, PT, R21.reuse, R158, PT ;  /* 0x0000009e1500720c */ /* 0x040fe20003f86270 */
[----:B------:R-:W-:Y:S01]  /*eb80*/  FMUL.FTZ R14, R14, R99 ;  /* 0x000000630e0e7220 */ /* 0x000fe20000410000 */
[----:B------:R-:W-:Y:S01]  /*eb90*/  ISETP.GE.AND P1, PT, R21, R160, PT ;  /* 0x000000a01500720c */ /* 0x000fe20003f26270 */
[----:B------:R-:W1:Y:S01]  /*eba0*/  MUFU.TANH R12, R12 ;  /* 0x0000000c000c7308 */ /* 0x000e620000002400 */
[----:B------:R-:W-:Y:S01]  /*ebb0*/  FSEL R25, R25, -INF , P3 ;  /* 0xff80000019197808 */ /* 0x000fe20001800000 */
[----:B--2---:R-:W-:Y:S01]  /*ebc0*/  FFMA.FTZ R23, -R153, R23, R42 ;  /* 0x0000001799177223 */ /* 0x004fe2000001012a */
[----:B------:R-:W-:Y:S01]  /*ebd0*/  FSEL R202, R9, -INF , !P6 ;  /* 0xff80000009ca7808 */ /* 0x000fe20007000000 */
[-C--:B------:R-:W-:Y:S01]  /*ebe0*/  FMUL.FTZ R42, R13, R99.reuse ;  /* 0x000000630d2a7220 */ /* 0x080fe20000410000 */
[----:B------:R-:W-:Y:S01]  /*ebf0*/  FSEL R98, R25, -INF , !P4 ;  /* 0xff80000019627808 */ /* 0x000fe20006000000 */
[----:B------:R-:W-:Y:S01]  /*ec00*/  FMUL.FTZ R44, R15, R99 ;  /* 0x000000630f2c7220 */ /* 0x000fe20000410000 */
[----:B------:R-:W-:Y:S01]  /*ec10*/  FSEL R204, R23, -INF , P1 ;  /* 0xff80000017cc7808 */ /* 0x000fe20000800000 */
[----:B------:R-:W2:Y:S01]  /*ec20*/  MUFU.TANH R14, R14 ;  /* 0x0000000e000e7308 */ /* 0x000ea20000002400 */
[C---:B------:R-:W-:Y:S01]  /*ec30*/  ISETP.GE.AND P3, PT, R8.reuse, R161, PT ;  /* 0x000000a10800720c */ /* 0x040fe20003f66270 */
[----:B------:R-:W-:Y:S05]  /*ec40*/  HMMA.16816.F32 R4, R48, R10, R4 ;  /* 0x0000000a3004723c */ /* 0x000fea0000001804 */
[----:B------:R-:W-:-:S02]  /*ec50*/  ISETP.GE.AND P6, PT, R8, R158, PT ;  /* 0x0000009e0800720c */ /* 0x000fc40003fc6270 */
[C---:B------:R-:W-:Y:S02]  /*ec60*/  ISETP.GE.AND P4, PT, R8.reuse, R159, PT ;  /* 0x0000009f0800720c */ /* 0x040fe40003f86270 */
[----:B------:R-:W-:Y:S01]  /*ec70*/  ISETP.GE.AND P1, PT, R8, R160, PT ;  /* 0x000000a00800720c */ /* 0x000fe20003f26270 */
[----:B------:R-:W4:Y:S01]  /*ec80*/  MUFU.TANH R42, R42 ;  /* 0x0000002a002a7308 */ /* 0x000f220000002400 */
[----:B------:R-:W5:Y:S01]  /*ec90*/  LDSM.16.M88.4 R8, [R100+0x2c00] ;  /* 0x002c00006408783b */ /* 0x000f620000000200 */
[----:B------:R-:W-:Y:S01]  /*eca0*/  IABS R119, R119 ;  /* 0x0000007700777213 */ /* 0x000fe20000000000 */
[----:B------:R-:W-:-:S04]  /*ecb0*/  DEPBAR.LE SB0, 0x0 ;  /* 0x000080000000791a */ /* 0x000fc80000000000 */
[----:B------:R-:W-:Y:S01]  /*ecc0*/  I2FP.F32.S32 R13, R119 ;  /* 0x00000077000d7245 */ /* 0x000fe20000201400 */
[----:B------:R-:W4:Y:S01]  /*ecd0*/  MUFU.TANH R44, R44 ;  /* 0x0000002c002c7308 */ /* 0x000f220000002400 */
[----:B------:R-:W-:Y:S02]  /*ece0*/  IABS R121, R121 ;  /* 0x0000007900797213 */ /* 0x000fe40000000000 */
[----:B------:R-:W-:Y:S01]  /*ecf0*/  IABS R27, R115 ;  /* 0x00000073001b7213 */ /* 0x000fe20000000000 */
[----:B-1----:R-:W-:Y:S01]  /*ed00*/  FFMA.FTZ R12, -R153, R13, R12 ;  /* 0x0000000d990c7223 */ /* 0x002fe2000001010c */
[----:B------:R-:W-:Y:S01]  /*ed10*/  I2FP.F32.S32 R23, R121 ;  /* 0x0000007900177245 */ /* 0x000fe20000201400 */
[----:B------:R-:W-:Y:S01]  /*ed20*/  FMUL.FTZ R6, R6, R99 ;  /* 0x0000006306067220 */ /* 0x000fe20000410000 */
[----:B------:R-:W-:Y:S01]  /*ed30*/  ISETP.GE.AND P2, PT, R21, R159, PT ;  /* 0x0000009f1500720c */ /* 0x000fe20003f46270 */
[----:B------:R-:W-:Y:S01]  /*ed40*/  VIADD R21, R37, 0xffffff61 ;  /* 0xffffff6125157836 */ /* 0x000fe20000000000 */
[----:B------:R-:W-:Y:S01]  /*ed50*/  FSEL R88, R12, -INF , P3 ;  /* 0xff8000000c587808 */ /* 0x000fe20001800000 */
[----:B--2---:R-:W-:Y:S01]  /*ed60*/  FFMA.FTZ R23, -R153, R23, R14 ;  /* 0x0000001799177223 */ /* 0x004fe2000001010e */
[----:B------:R-:W-:Y:S01]  /*ed70*/  IABS R25, R117 ;  /* 0x0000007500197213 */ /* 0x000fe20000000000 */
[C---:B---3--:R-:W-:Y:S03]  /*ed80*/  HMMA.16816.F32 R12, R64.reuse, R16, RZ ;  /* 0x00000010400c723c */ /* 0x048fe600000018ff */
[----:B------:R-:W-:Y:S01]  /*ed90*/  I2FP.F32.S32 R27, R27 ;  /* 0x0000001b001b7245 */ /* 0x000fe20000201400 */
[----:B------:R-:W-:Y:S01]  /*eda0*/  FMUL.FTZ R31, R4, R99 ;  /* 0x00000063041f7220 */ /* 0x000fe20000410000 */
[----:B------:R-:W-:Y:S01]  /*edb0*/  I2FP.F32.S32 R25, R25 ;  /* 0x0000001900197245 */ /* 0x000fe20000201400 */
[----:B------:R-:W-:Y:S01]  /*edc0*/  FMUL.FTZ R5, R5, R99 ;  /* 0x0000006305057220 */ /* 0x000fe20000410000 */
[----:B------:R-:W-:Y:S01]  /*edd0*/  FSEL R204, R204, -INF , !P2 ;  /* 0xff800000cccc7808 */ /* 0x000fe20005000000 */
[----:B----4-:R-:W-:Y:S01]  /*ede0*/  FFMA.FTZ R27, -R153, R27, R42 ;  /* 0x0000001b991b7223 */ /* 0x010fe2000001012a */
[----:B------:R-:W-:Y:S01]  /*edf0*/  ISETP.GE.AND P2, PT, R21, R161, PT ;  /* 0x000000a11500720c */ /* 0x000fe20003f46270 */
[----:B------:R-:W1:Y:S01]  /*ee00*/  MUFU.TANH R42, R31 ;  /* 0x0000001f002a7308 */ /* 0x000e620000002400 */
[----:B------:R-:W-:Y:S01]  /*ee10*/  FSEL R88, R88, -INF , !P6 ;  /* 0xff80000058587808 */ /* 0x000fe20007000000 */
[----:B------:R-:W-:Y:S01]  /*ee20*/  FFMA.FTZ R25, -R153, R25, R44 ;  /* 0x0000001999197223 */ /* 0x000fe2000001012c */
[----:B------:R-:W-:Y:S01]  /*ee30*/  FSEL R4, R23, -INF , P1 ;  /* 0xff80000017047808 */ /* 0x000fe20000800000 */
[----:B------:R-:W-:Y:S01]  /*ee40*/  HMMA.16816.F32 R16, R64, R18, RZ ;  /* 0x000000124010723c */ /* 0x000fe200000018ff */
[----:B------:R-:W-:-:S02]  /*ee50*/  ISETP.GE.AND P3, PT, R21, R158, PT ;  /* 0x0000009e1500720c */ /* 0x000fc40003f66270 */
[C---:B------:R-:W-:Y:S01]  /*ee60*/  ISETP.GE.AND P6, PT, R21.reuse, R159, PT ;  /* 0x0000009f1500720c */ /* 0x040fe20003fc6270 */
[----:B------:R-:W2:Y:S01]  /*ee70*/  MUFU.TANH R6, R6 ;  /* 0x0000000600067308 */ /* 0x000ea20000002400 */
[----:B------:R-:W-:Y:S01]  /*ee80*/  ISETP.GE.AND P1, PT, R21, R160, PT ;  /* 0x000000a01500720c */ /* 0x000fe20003f26270 */
[----:B------:R-:W-:Y:S01]  /*ee90*/  VIADD R21, R37, 0xffffff68 ;  /* 0xffffff6825157836 */ /* 0x000fe20000000000 */
[----:B------:R-:W-:Y:S01]  /*eea0*/  FSEL R27, R27, -INF , P2 ;  /* 0xff8000001b1b7808 */ /* 0x000fe20001000000 */
[----:B-----5:R-:W-:Y:S05]  /*eeb0*/  HMMA.16816.F32 R12, R48, R8, R12 ;  /* 0x00000008300c723c */ /* 0x020fea000000180c */
[----:B------:R-:W-:Y:S01]  /*eec0*/  IABS R113, R113 ;  /* 0x0000007100717213 */ /* 0x000fe20000000000 */
[----:B------:R-:W-:Y:S01]  /*eed0*/  FMUL.FTZ R9, R7, R99 ;  /* 0x0000006307097220 */ /* 0x000fe20000410000 */
[----:B------:R3:W4:Y:S01]  /*eee0*/  MUFU.TANH R8, R5 ;  /* 0x0000000500087308 */ /* 0x0007220000002400 */
[----:B------:R-:W-:Y:S01]  /*eef0*/  FSEL R4, R4, -INF , !P4 ;  /* 0xff80000004047808 */ /* 0x000fe20006000000 */
[----:B------:R-:W-:Y:S01]  /*ef00*/  VIADD R7, R37, 0xffffff69 ;  /* 0xffffff6925077836 */ /* 0x000fe20000000000 */
[----:B------:R-:W-:-:S02]  /*ef10*/  FSEL R64, R27, -INF , !P3 ;  /* 0xff8000001b407808 */ /* 0x000fc40005800000 */
[----:B------:R-:W-:Y:S02]  /*ef20*/  FSEL R25, R25, -INF , P1 ;  /* 0xff80000019197808 */ /* 0x000fe40000800000 */
[C---:B------:R-:W-:Y:S01]  /*ef30*/  ISETP.GE.AND P4, PT, R21.reuse, R161, PT ;  /* 0x000000a11500720c */ /* 0x040fe20003f86270 */
[----:B------:R-:W-:Y:S03]  /*ef40*/  HMMA.16816.F32 R16, R48, R10, R16 ;  /* 0x0000000a3010723c */ /* 0x000fe60000001810 */
[C---:B------:R-:W-:Y:S02]  /*ef50*/  ISETP.GE.AND P2, PT, R21.reuse, R158, PT ;  /* 0x0000009e1500720c */ /* 0x040fe40003f46270 */
[C---:B------:R-:W-:Y:S02]  /*ef60*/  ISETP.GE.AND P3, PT, R21.reuse, R159, PT ;  /* 0x0000009f1500720c */ /* 0x040fe40003f66270 */
[----:B------:R-:W-:Y:S01]  /*ef70*/  ISETP.GE.AND P1, PT, R21, R160, PT ;  /* 0x000000a01500720c */ /* 0x000fe20003f26270 */
[----:B------:R-:W-:Y:S01]  /*ef80*/  IMAD.MOV.U32 R21, RZ, RZ, R113 ;  /* 0x000000ffff157224 */ /* 0x000fe200078e0071 */
[----:B------:R-:W-:Y:S01]  /*ef90*/  IABS R23, R111 ;  /* 0x0000006f00177213 */ /* 0x000fe20000000000 */
[----:B------:R-:W-:Y:S01]  /*efa0*/  FMUL.FTZ R14, R14, R99 ;  /* 0x000000630e0e7220 */ /* 0x000fe20000410000 */
[----:B------:R-:W-:Y:S01]  /*efb0*/  IABS R107, R107 ;  /* 0x0000006b006b7213 */ /* 0x000fe20000000000 */
[----:B------:R-:W-:Y:S01]  /*efc0*/  FMUL.FTZ R12, R12, R99 ;  /* 0x000000630c0c7220 */ /* 0x000fe20000410000 */
[----:B------:R-:W-:Y:S01]  /*efd0*/  I2FP.F32.S32 R23, R23 ;  /* 0x0000001700177245 */ /* 0x000fe20000201400 */
[----:B------:R-:W-:Y:S01]  /*efe0*/  FMUL.FTZ R13, R13, R99 ;  /* 0x000000630d0d7220 */ /* 0x000fe20000410000 */
[----:B------:R-:W-:Y:S01]  /*eff0*/  I2FP.F32.S32 R21, R21 ;  /* 0x0000001500157245 */ /* 0x000fe20000201400 */
[----:B------:R-:W-:Y:S01]  /*f000*/  MUFU.TANH R14, R14 ;  /* 0x0000000e000e7308 */ /* 0x000fe20000002400 */
[----:B---3--:R-:W-:Y:S01]  /*f010*/  I2FP.F32.S32 R5, R107 ;  /* 0x0000006b00057245 */ /* 0x008fe20000201400 */
[C---:B-1----:R-:W-:Y:S01]  /*f020*/  FFMA.FTZ R23, -R153.reuse, R23, R42 ;  /* 0x0000001799177223 */ /* 0x042fe2000001012a */
[----:B------:R-:W-:Y:S01]  /*f030*/  IABS R106, R106 ;  /* 0x0000006a006a7213 */ /* 0x000fe20000000000 */
[----:B--2---:R-:W-:Y:S01]  /*f040*/  FFMA.FTZ R21, -R153, R21, R6 ;  /* 0x0000001599157223 */ /* 0x004fe20000010106 */
[----:B------:R-:W-:Y:S01]  /*f050*/  FSEL R6, R25, -INF , !P6 ;  /* 0xff80000019067808 */ /* 0x000fe20007000000 */
[----:B----4-:R-:W-:Y:S01]  /*f060*/  FFMA.FTZ R8, -R153, R5, R8 ;  /* 0x0000000599087223 */ /* 0x010fe20000010108 */
[----:B------:R-:W-:Y:S01]  /*f070*/  ISETP.GE.AND P6, PT, R7, R161, PT ;  /* 0x000000a10700720c */ /* 0x000fe20003fc6270 */
[----:B------:R1:W2:Y:S01]  /*f080*/  MUFU.TANH R42, R9 ;  /* 0x00000009002a7308 */ /* 0x0002a20000002400 */
[----:B------:R-:W-:Y:S01]  /*f090*/  FSEL R62, R23, -INF , P4 ;  /* 0xff800000173e7808 */ /* 0x000fe20002000000 */
[-C--:B------:R-:W-:Y:S01]  /*f0a0*/  FMUL.FTZ R15, R15, R99.reuse ;  /* 0x000000630f0f7220 */ /* 0x080fe20000410000 */
[----:B------:R-:W-:Y:S01]  /*f0b0*/  FSEL R8, R8, -INF , P6 ;  /* 0xff80000008087808 */ /* 0x000fe20003000000 */
[----:B------:R-:W-:Y:S01]  /*f0c0*/  VIADD R5, R37, 0xffffff70 ;  /* 0xffffff7025057836 */ /* 0x000fe20000000000 */
[----:B------:R-:W-:Y:S01]  /*f0d0*/  ISETP.GE.AND P4, PT, R7, R158, PT ;  /* 0x0000009e0700720c */ /* 0x000fe20003f86270 */
[----:B------:R-:W-:Y:S01]  /*f0e0*/  FMUL.FTZ R17, R17, R99 ;  /* 0x0000006311117220 */ /* 0x000fe20000410000 */
[----:B------:R-:W-:Y:S01]  /*f0f0*/  IABS R23, R109 ;  /* 0x0000006d00177213 */ /* 0x000fe20000000000 */
[----:B------:R-:W3:Y:S01]  /*f100*/  MUFU.TANH R12, R12 ;  /* 0x0000000c000c7308 */ /* 0x000ee20000002400 */
[----:B------:R-:W-:Y:S01]  /*f110*/  FSEL R62, R62, -INF , !P2 ;  /* 0xff8000003e3e7808 */ /* 0x000fe20005000000 */
[-C--:B------:R-:W-:Y:S01]  /*f120*/  FMUL.FTZ R18, R18, R99.reuse ;  /* 0x0000006312127220 */ /* 0x080fe20000410000 */
[----:B------:R-:W-:Y:S01]  /*f130*/  FSEL R21, R21, -INF , P1 ;  /* 0xff80000015157808 */ /* 0x000fe20000800000 */
[----:B------:R-:W-:Y:S01]  /*f140*/  FMUL.FTZ R16, R16, R99 ;  /* 0x0000006310107220 */ /* 0x000fe20000410000 */
[----:B------:R-:W-:Y:S01]  /*f150*/  ISETP.GE.AND P2, PT, R7, R159, PT ;  /* 0x0000009f0700720c */ /* 0x000fe20003f46270 */
[----:B------:R-:W-:Y:S01]  /*f160*/  FMUL.FTZ R19, R19, R99 ;  /* 0x0000006313137220 */ /* 0x000fe20000410000 */
[----:B------:R-:W-:Y:S01]  /*f170*/  ISETP.GE.AND P1, PT, R7, R160, PT ;  /* 0x000000a00700720c */ /* 0x000fe20003f26270 */
[----:B------:R-:W-:Y:S01]  /*f180*/  MUFU.TANH R10, R15 ;  /* 0x0000000f000a7308 */ /* 0x000fe20000002400 */
[----:B-1----:R-:W-:Y:S01]  /*f190*/  IMAD.MOV.U32 R9, RZ, RZ, R106 ;  /* 0x000000ffff097224 */ /* 0x002fe200078e006a */
[----:B------:R-:W-:-:S02]  /*f1a0*/  FSEL R106, R8, -INF , !P4 ;  /* 0xff800000086a7808 */ /* 0x000fc40006000000 */
[----:B------:R-:W-:Y:S02]  /*f1b0*/  I2FP.F32.S32 R7, R23 ;  /* 0x0000001700077245 */ /* 0x000fe40000201400 */
[----:B------:R-:W-:Y:S02]  /*f1c0*/  IABS R105, R105 ;  /* 0x0000006900697213 */ /* 0x000fe40000000000 */
[----:B------:R-:W1:Y:S01]  /*f1d0*/  MUFU.TANH R8, R13 ;  /* 0x0000000d00087308 */ /* 0x000e620000002400 */
[----:B--2---:R-:W-:Y:S01]  /*f1e0*/  FFMA.FTZ R7, -R153, R7, R42 ;  /* 0x0000000799077223 */ /* 0x004fe2000001012a */
[----:B------:R-:W-:Y:S02]  /*f1f0*/  IABS R103, R103 ;  /* 0x0000006700677213 */ /* 0x000fe40000000000 */
[----:B------:R-:W-:Y:S02]  /*f200*/  I2FP.F32.S32 R9, R9 ;  /* 0x0000000900097245 */ /* 0x000fe40000201400 */
[----:B------:R-:W-:-:S02]  /*f210*/  FSEL R178, R21, -INF , !P3 ;  /* 0xff80000015b27808 */ /* 0x000fc40005800000 */
[----:B------:R-:W-:Y:S01]  /*f220*/  FSEL R7, R7, -INF , P1 ;  /* 0xff80000007077808 */ /* 0x000fe20000800000 */
[----:B------:R-:W-:Y:S01]  /*f230*/  FFMA.FTZ R9, -R153, R9, R14 ;  /* 0x0000000999097223 */ /* 0x000fe2000001010e */
[C---:B------:R-:W-:Y:S01]  /*f240*/  ISETP.GE.AND P3, PT, R5.reuse, R161, PT ;  /* 0x000000a10500720c */ /* 0x040fe20003f66270 */
[----:B------:R-:W2:Y:S01]  /*f250*/  MUFU.TANH R14, R17 ;  /* 0x00000011000e7308 */ /* 0x000ea20000002400 */
[C---:B------:R-:W-:Y:S02]  /*f260*/  ISETP.GE.AND P6, PT, R5.reuse, R158, PT ;  /* 0x0000009e0500720c */ /* 0x040fe40003fc6270 */
[C---:B------:R-:W-:Y:S02]  /*f270*/  ISETP.GE.AND P4, PT, R5.reuse, R159, PT ;  /* 0x0000009f0500720c */ /* 0x040fe40003f86270 */
[----:B------:R-:W-:Y:S02]  /*f280*/  I2FP.F32.S32 R105, R105 ;  /* 0x0000006900697245 */ /* 0x000fe40000201400 */
[----:B------:R-:W-:Y:S01]  /*f290*/  ISETP.GE.AND P1, PT, R5, R160, PT ;  /* 0x000000a00500720c */ /* 0x000fe20003f26270 */
[----:B------:R-:W-:Y:S01]  /*f2a0*/  VIADD R5, R37, 0xffffff71 ;  /* 0xffffff7125057836 */ /* 0x000fe20000000000 */
[----:B------:R-:W-:Y:S01]  /*f2b0*/  I2FP.F32.S32 R103, R103 ;  /* 0x0000006700677245 */ /* 0x000fe20000201400 */
[----:B---3--:R-:W-:Y:S01]  /*f2c0*/  FFMA.FTZ R12, -R153, R105, R12 ;  /* 0x00000069990c7223 */ /* 0x008fe2000001010c */
[----:B------:R-:W-:Y:S01]  /*f2d0*/  IABS R92, R92 ;  /* 0x0000005c005c7213 */ /* 0x000fe20000000000 */
[----:B------:R-:W-:Y:S01]  /*f2e0*/  MUFU.TANH R18, R18 ;  /* 0x0000001200127308 */ /* 0x000fe20000002400 */
[----:B------:R-:W-:Y:S01]  /*f2f0*/  FSEL R172, R7, -INF , !P2 ;  /* 0xff80000007ac7808 */ /* 0x000fe20005000000 */
[----:B-1----:R-:W-:Y:S01]  /*f300*/  FFMA.FTZ R8, -R153, R103, R8 ;  /* 0x0000006799087223 */ /* 0x002fe20000010108 */
[----:B------:R-:W-:-:S02]  /*f310*/  ISETP.GE.AND P2, PT, R5, R161, PT ;  /* 0x000000a10500720c */ /* 0x000fc40003f46270 */
[----:B------:R-:W-:Y:S02]  /*f320*/  I2FP.F32.S32 R7, R92 ;  /* 0x0000005c00077245 */ /* 0x000fe40000201400 */
[----:B------:R-:W-:Y:S02]  /*f330*/  FSEL R100, R12, -INF , P3 ;  /* 0xff8000000c647808 */ /* 0x000fe40001800000 */
[----:B------:R-:W-:Y:S01]  /*f340*/  FSEL R8, R8, -INF , P2 ;  /* 0xff80000008087808 */ /* 0x000fe20001000000 */
[----:B------:R-:W1:Y:S01]  /*f350*/  MUFU.TANH R12, R16 ;  /* 0x00000010000c7308 */ /* 0x000e620000002400 */
[----:B------:R-:W-:Y:S01]  /*f360*/  ISETP.GE.AND P3, PT, R5, R158, PT ;  /* 0x0000009e0500720c */ /* 0x000fe20003f66270 */
[----:B------:R-:W-:Y:S01]  /*f370*/  FFMA.FTZ R7, -R153, R7, R10 ;  /* 0x0000000799077223 */ /* 0x000fe2000001010a */
[----:B------:R-:W-:Y:S02]  /*f380*/  FSEL R9, R9, -INF , P1 ;  /* 0xff80000009097808 */ /* 0x000fe40000800000 */
[----:B------:R-:W-:-:S02]  /*f390*/  IABS R101, R101 ;  /* 0x0000006500657213 */ /* 0x000fc40000000000 */
[C---:B------:R-:W-:Y:S02]  /*f3a0*/  ISETP.GE.AND P1, PT, R5.reuse, R160, PT ;  /* 0x000000a00500720c */ /* 0x040fe40003f26270 */
[----:B------:R-:W-:Y:S02]  /*f3b0*/  FSEL R100, R100, -INF , !P6 ;  /* 0xff80000064647808 */ /* 0x000fe40007000000 */
[----:B------:R-:W-:Y:S01]  /*f3c0*/  ISETP.GE.AND P6, PT, R5, R159, PT ;  /* 0x0000009f0500720c */ /* 0x000fe20003fc6270 */
[C---:B------:R-:W-:Y:S01]  /*f3d0*/  VIADD R5, R37.reuse, 0xffffff78 ;  /* 0xffffff7825057836 */ /* 0x040fe20000000000 */
[----:B------:R-:W-:Y:S01]  /*f3e0*/  FSEL R92, R8, -INF , !P3 ;  /* 0xff800000085c7808 */ /* 0x000fe20005800000 */
[----:B------:R-:W-:Y:S01]  /*f3f0*/  VIADD R37, R37, 0xffffff79 ;  /* 0xffffff7925257836 */ /* 0x000fe20000000000 */
[----:B------:R-:W3:Y:S01]  /*f400*/  MUFU.TANH R8, R19 ;  /* 0x0000001300087308 */ /* 0x000ee20000002400 */
[----:B------:R-:W-:Y:S02]  /*f410*/  I2FP.F32.S32 R101, R101 ;  /* 0x0000006500657245 */ /* 0x000fe40000201400 */
[----:B------:R-:W-:-:S02]  /*f420*/  FSEL R7, R7, -INF , P1 ;  /* 0xff80000007077808 */ /* 0x000fc40000800000 */
[----:B------:R-:W-:Y:S01]  /*f430*/  IABS R35, R35 ;  /* 0x0000002300237213 */ /* 0x000fe20000000000 */
[----:B--2---:R-:W-:Y:S01]  /*f440*/  FFMA.FTZ R14, -R153, R101, R14 ;  /* 0x00000065990e7223 */ /* 0x004fe2000001010e */
[----:B------:R-:W-:Y:S02]  /*f450*/  IABS R39, R39 ;  /* 0x0000002700277213 */ /* 0x000fe40000000000 */
[----:B------:R-:W-:Y:S02]  /*f460*/  FSEL R164, R7, -INF , !P6 ;  /* 0xff80000007a47808 */ /* 0x000fe40007000000 */
[----:B------:R-:W-:Y:S02]  /*f470*/  ISETP.GE.AND P6, PT, R37, R161, PT ;  /* 0x000000a12500720c */ /* 0x000fe40003fc6270 */
[----:B------:R-:W-:Y:S02]  /*f480*/  I2FP.F32.S32 R35, R35 ;  /* 0x0000002300237245 */ /* 0x000fe40000201400 */
[----:B------:R-:W-:-:S02]  /*f490*/  I2FP.F32.S32 R39, R39 ;  /* 0x0000002700277245 */ /* 0x000fc40000201400 */
[----:B------:R-:W-:Y:S01]  /*f4a0*/  IABS R93, R93 ;  /* 0x0000005d005d7213 */ /* 0x000fe20000000000 */
[C---:B-1----:R-:W-:Y:S01]  /*f4b0*/  FFMA.FTZ R12, -R153.reuse, R35, R12 ;  /* 0x00000023990c7223 */ /* 0x042fe2000001010c */
[----:B------:R-:W-:Y:S01]  /*f4c0*/  FSEL R14, R14, -INF , P6 ;  /* 0xff8000000e0e7808 */ /* 0x000fe20003000000 */
[----:B------:R-:W-:Y:S01]  /*f4d0*/  FFMA.FTZ R18, -R153, R39, R18 ;  /* 0x0000002799127223 */ /* 0x000fe20000010112 */
[----:B------:R-:W-:Y:S01]  /*f4e0*/  BAR.SYNC.DEFER_BLOCKING 0x0 ;  /* 0x0000000000007b1d */ /* 0x000fe20000010000 */
[----:B------:R-:W-:Y:S02]  /*f4f0*/  ISETP.GT.AND P6, PT, R61, R140, PT ;  /* 0x0000008c3d00720c */ /* 0x000fe40003fc4270 */
[----:B------:R-:W-:Y:S02]  /*f500*/  FSEL R170, R9, -INF , !P4 ;  /* 0xff80000009aa7808 */ /* 0x000fe40006000000 */
[----:B------:R-:W-:Y:S02]  /*f510*/  I2FP.F32.S32 R93, R93 ;  /* 0x0000005d005d7245 */ /* 0x000fe40000201400 */
[----:B------:R-:W-:-:S02]  /*f520*/  ISETP.GE.AND P4, PT, R5, R161, PT ;  /* 0x000000a10500720c */ /* 0x000fc40003f86270 */
[----:B------:R-:W-:Y:S01]  /*f530*/  ISETP.GE.AND P1, PT, R5, R160, PT ;  /* 0x000000a00500720c */ /* 0x000fe20003f26270 */
[----:B---3--:R-:W-:Y:S01]  /*f540*/  FFMA.FTZ R8, -R153, R93, R8 ;  /* 0x0000005d99087223 */ /* 0x008fe20000010108 */
[----:B------:R-:W-:Y:S02]  /*f550*/  ISETP.GE.AND P2, PT, R5, R158, PT ;  /* 0x0000009e0500720c */ /* 0x000fe40003f46270 */
[----:B------:R-:W-:Y:S02]  /*f560*/  FSEL R12, R12, -INF , P4 ;  /* 0xff8000000c0c7808 */ /* 0x000fe40002000000 */
[----:B------:R-:W-:Y:S02]  /*f570*/  FSEL R18, R18, -INF , P1 ;  /* 0xff80000012127808 */ /* 0x000fe40000800000 */
[----:B------:R-:W-:Y:S02]  /*f580*/  ISETP.GE.AND P1, PT, R37, R160, PT ;  /* 0x000000a02500720c */ /* 0x000fe40003f26270 */
        /* <DEDUP_REMOVED lines=73> */
.L_x_9530:
        /* <DEDUP_REMOVED lines=8> */
.L_x_9531:
[----:B------:R-:W-:Y:S05]  /*faa0*/  BSYNC.RECONVERGENT B0 ;  /* 0x0000000000007941 */ /* 0x000fea0003800200 */
.L_x_9529:
        /* <DEDUP_REMOVED lines=30> */
.L_x_9528:
[----:B------:R-:W-:Y:S05]  /*fc90*/  BSYNC.RECONVERGENT B1 ;  /* 0x0000000000017941 */ /* 0x000fea0003800200 */
.L_x_9527:
[----:B------:R-:W2:Y:S01]  /*fca0*/  LD.E R48, desc[UR4][R84.64+0xdc] ;  /* 0x0000dc0454307980 */ /* 0x000ea2000c101900 */
[----:B------:R-:W-:Y:S02]  /*fcb0*/  FMNMX3.FTZ R5, R0, R33, R192, !PT ;  /* 0x0000002100057276 */ /* 0x000fe400078100c0 */
[----:B------:R-:W-:Y:S01]  /*fcc0*/  FMNMX3.FTZ R7, R2, R29, R180, !PT ;  /* 0x0000001d02077276 */ /* 0x000fe200078100b4 */
        /* <DEDUP_REMOVED lines=32> */
[----:B-1----:R-:W1:Y:S02]  /*fed0*/  SHFL.BFLY PT, R8, R5, 0x2, 0x1f ;  /* 0x0c401f0005087f89 */ /* 0x002e6400000e0000 */
[----:B-1----:R-:W-:-:S05]  /*fee0*/  FMNMX.FTZ R8, R5, R8, !PT ;  /* 0x0000000805087209 */ /* 0x002fca0007810000 */
[----:B------:R-:W1:Y:S02]  /*fef0*/  SHFL.BFLY PT, R3, R8, 0x1, 0x1f ;  /* 0x0c201f0008037f89 */ /* 0x000e6400000e0000 */
[----:B-1----:R-:W-:Y:S02]  /*ff00*/  FMNMX.FTZ R3, R8, R3, !PT ;  /* 0x0000000308037209 */ /* 0x002fe40007810000 */
[----:B------:R-:W1:Y:S02]  /*ff10*/  SHFL.BFLY PT, R8, R7, 0x2, 0x1f ;  /* 0x0c401f0007087f89 */ /* 0x000e6400000e0000 */
[----:B------:R-:W-:-:S04]  /*ff20*/  FSETP.NEU.FTZ.AND P0, PT, R3, -INF , PT ;  /* 0xff8000000300780b */ /* 0x000fc80003f1d000 */
[----:B------:R-:W-:-:S05]  /*ff30*/  FSEL R107, R3, RZ, P0 ;  /* 0x000000ff036b7208 */ /* 0x000fca0000000000 */
[----:B------:R-:W-:Y:S01]  /*ff40*/  FADD.FTZ R107, R0, -R107 ;  /* 0x8000006b006b7221 */ /* 0x000fe20000010000 */
[----:B------:R-:W-:Y:S02]  /*ff50*/  IADD3 R0, PT, PT, R95, 0x3020, RZ ;  /* 0x000030205f007810 */ /* 0x000fe40007ffe0ff */
[----:B-1----:R-:W-:Y:S01]  /*ff60*/  FMNMX.FTZ R5, R7, R8, !PT ;  /* 0x0000000807057209 */ /* 0x002fe20007810000 */
[C---:B--2---:R-:W-:Y:S01]  /*ff70*/  FMUL.FTZ R49, R48.reuse, R3 ;  /* 0x0000000330317220 */ /* 0x044fe20000410000 */
[----:B------:R-:W-:-:S04]  /*ff80*/  FMUL.FTZ R107, R48, R107 ;  /* 0x0000006b306b7220 */ /* 0x000fc80000410000 */
[----:B------:R-:W-:Y:S02]  /*ff90*/  FSEL R49, R49, RZ, P0 ;  /* 0x000000ff31317208 */ /* 0x000fe40000000000 */
[----:B------:R-:W1:Y:S03]  /*ffa0*/  MUFU.EX2 R107, R107 ;  /* 0x0000006b006b7308 */ /* 0x000e660000000800 */
[-CC-:B------:R-:W-:Y:S01]  /*ffb0*/  FFMA.FTZ R86, R38, R48.reuse, -R49.reuse ;  /* 0x0000003026567223 */ /* 0x180fe20000010831 */
[-CC-:B------:R-:W-:Y:S01]  /*ffc0*/  FFMA.FTZ R38, R4, R48.reuse, -R49.reuse ;  /* 0x0000003004267223 */ /* 0x180fe20000010831 */
[-CC-:B------:R-:W-:Y:S01]  /*ffd0*/  FFMA.FTZ R65, R36, R48.reuse, -R49.reuse ;  /* 0x0000003024417223 */ /* 0x180fe20000010831 */
[----:B------:R-:W2:Y:S01]  /*ffe0*/  S2R R4, SR_TID.X ;  /* 0x0000000000047919 */ /* 0x000ea20000002100 */
[-CC-:B------:R-:W-:Y:S01]  /*fff0*/  FFMA.FTZ R103, R33, R48.reuse, -R49.reuse ;  /* 0x0000003021677223 */ /* 0x180fe20000010831 */
[-CC-:B------:R-:W-:Y:S01]  /*10000*/  FFMA.FTZ R99, R192, R48.reuse, -R49.reuse ;  /* 0x00000030c0637223 */ /* 0x180fe20000010831 */
[-CC-:B------:R-:W-:Y:S01]  /*10010*/  FFMA.FTZ R128, R128, R48.reuse, -R49.reuse ;  /* 0x0000003080807223 */ /* 0x180fe20000010831 */
[----:B------:R-:W3:Y:S01]  /*10020*/  SHFL.BFLY PT, R36, R5, 0x1, 0x1f ;  /* 0x0c201f0005247f89 */ /* 0x000ee200000e0000 */
[-CC-:B------:R-:W-:Y:S01]  /*10030*/  FFMA.FTZ R91, R188, R48.reuse, -R49.reuse ;  /* 0x00000030bc5b7223 */ /* 0x180fe20000010831 */
[-CC-:B------:R-:W-:Y:S01]  /*10040*/  FFMA.FTZ R37, R6, R48.reuse, -R49.reuse ;  /* 0x0000003006257223 */ /* 0x180fe20000010831 */
[----:B------:R-:W-:Y:S01]  /*10050*/  MUFU.EX2 R103, R103 ;  /* 0x0000006700677308 */ /* 0x000fe20000000800 */
[-CC-:B------:R-:W-:Y:S01]  /*10060*/  FFMA.FTZ R56, R22, R48.reuse, -R49.reuse ;  /* 0x0000003016387223 */ /* 0x180fe20000010831 */
[-CC-:B------:R-:W-:Y:S01]  /*10070*/  FFMA.FTZ R55, R20, R48.reuse, -R49.reuse ;  /* 0x0000003014377223 */ /* 0x180fe20000010831 */
[-CC-:B------:R-:W-:Y:S01]  /*10080*/  FFMA.FTZ R63, R24, R48.reuse, -R49.reuse ;  /* 0x00000030183f7223 */ /* 0x180fe20000010831 */
[----:B------:R-:W-:Y:S01]  /*10090*/  LDSM.16.MT88.4 R20, [R95+0x3400] ;  /* 0x003400005f14783b */ /* 0x000fe20000004200 */
[-CC-:B------:R-:W-:Y:S01]  /*100a0*/  FFMA.FTZ R58, R26, R48.reuse, -R49.reuse ;  /* 0x000000301a3a7223 */ /* 0x180fe20000010831 */
[-C--:B-1----:R-:W-:Y:S01]  /*100b0*/  FMUL.FTZ R14, R82, R107.reuse ;  /* 0x0000006b520e7220 */ /* 0x082fe20000410000 */
[-C--:B------:R-:W-:Y:S01]  /*100c0*/  FMUL.FTZ R15, R83, R107.reuse ;  /* 0x0000006b530f7220 */ /* 0x080fe20000410000 */
[----:B------:R-:W1:Y:S01]  /*100d0*/  MUFU.EX2 R99, R99 ;  /* 0x0000006300637308 */ /* 0x000e620000000800 */
[-C--:B------:R-:W-:Y:S01]  /*100e0*/  FMUL.FTZ R78, R78, R107.reuse ;  /* 0x0000006b4e4e7220 */ /* 0x080fe20000410000 */
[-C--:B------:R-:W-:Y:S01]  /*100f0*/  FMUL.FTZ R79, R79, R107.reuse ;  /* 0x0000006b4f4f7220 */ /* 0x080fe20000410000 */
[-CC-:B------:R-:W-:Y:S01]  /*10100*/  FFMA.FTZ R118, R118, R48.reuse, -R49.reuse ;  /* 0x0000003076767223 */ /* 0x180fe20000010831 */
[-CC-:B------:R-:W-:Y:S01]  /*10110*/  FFMA.FTZ R87, R184, R48.reuse, -R49.reuse ;  /* 0x00000030b8577223 */ /* 0x180fe20000010831 */
[-CC-:B------:R-:W-:Y:S01]  /*10120*/  FFMA.FTZ R114, R114, R48.reuse, -R49.reuse ;  /* 0x0000003072727223 */ /* 0x180fe20000010831 */
[-CC-:B------:R-:W-:Y:S01]  /*10130*/  FFMA.FTZ R67, R182, R48.reuse, -R49.reuse ;  /* 0x00000030b6437223 */ /* 0x180fe20000010831 */
[-C--:B------:R-:W-:Y:S01]  /*10140*/  FMUL.FTZ R31, R75, R107.reuse ;  /* 0x0000006b4b1f7220 */ /* 0x080fe20000410000 */
[----:B------:R-:W-:Y:S01]  /*10150*/  MUFU.EX2 R128, R128 ;  /* 0x0000008000807308 */ /* 0x000fe20000000800 */
[-C--:B------:R-:W-:Y:S01]  /*10160*/  FMUL.FTZ R70, R70, R107.reuse ;  /* 0x0000006b46467220 */ /* 0x080fe20000410000 */
[----:B------:R-:W-:Y:S01]  /*10170*/  FMUL.FTZ R71, R71, R107 ;  /* 0x0000006b47477220 */ /* 0x000fe20000410000 */
[-CC-:B------:R-:W-:Y:S01]  /*10180*/  FFMA.FTZ R54, R186, R48.reuse, -R49.reuse ;  /* 0x00000030ba367223 */ /* 0x180fe20000010831 */
[--C-:B------:R-:W-:Y:S01]  /*10190*/  FFMA.FTZ R51, R46, R48, -R49.reuse ;  /* 0x000000302e337223 */ /* 0x100fe20000010831 */
[----:B---3--:R-:W-:Y:S01]  /*101a0*/  FMNMX.FTZ R36, R5, R36, !PT ;  /* 0x0000002405247209 */ /* 0x008fe20007810000 */
[-CC-:B------:R-:W-:Y:S01]  /*101b0*/  FFMA.FTZ R50, R190, R48.reuse, -R49.reuse ;  /* 0x00000030be327223 */ /* 0x180fe20000010831 */
[--C-:B------:R-:W-:Y:S01]  /*101c0*/  FFMA.FTZ R47, R194, R48, -R49.reuse ;  /* 0x00000030c22f7223 */ /* 0x100fe20000010831 */
[----:B------:R-:W3:Y:S01]  /*101d0*/  MUFU.EX2 R91, R91 ;  /* 0x0000005b005b7308 */ /* 0x000ee20000000800 */
[----:B------:R-:W-:Y:S01]  /*101e0*/  FSETP.NEU.FTZ.AND P1, PT, R36, -INF , PT ;  /* 0xff8000002400780b */ /* 0x000fe20003f3d000 */
[----:B------:R-:W-:Y:S01]  /*101f0*/  FMUL.FTZ R53, R48, R36 ;  /* 0x0000002430357220 */ /* 0x000fe20000410000 */
[----:B--2---:R-:W-:Y:S01]  /*10200*/  LOP3.LUT P0, RZ, R4, 0x4, RZ, 0xc0, !PT ;  /* 0x0000000404ff7812 */ /* 0x004fe2000780c0ff */
[-CC-:B------:R-:W-:Y:S01]  /*10210*/  FFMA.FTZ R46, R196, R48.reuse, -R49.reuse ;  /* 0x00000030c42e7223 */ /* 0x180fe20000010831 */
[----:B------:R-:W-:Y:S01]  /*10220*/  FSEL R5, R36, RZ, P1 ;  /* 0x000000ff24057208 */ /* 0x000fe20000800000 */
[-C--:B------:R-:W-:Y:S01]  /*10230*/  FFMA.FTZ R43, R198, R48.reuse, -R49 ;  /* 0x00000030c62b7223 */ /* 0x080fe20000010831 */
[----:B------:R-:W-:Y:S01]  /*10240*/  FSEL R53, R53, RZ, P1 ;  /* 0x000000ff35357208 */ /* 0x000fe20000800000 */
[----:B------:R-:W-:Y:S01]  /*10250*/  MUFU.EX2 R118, R118 ;  /* 0x0000007600767308 */ /* 0x000fe20000000800 */
[----:B-1----:R-:W-:Y:S01]  /*10260*/  F2FP.F16.F32.PACK_AB R9, R99, R103 ;  /* 0x000000676309723e */ /* 0x002fe200000000ff */
[----:B------:R-:W-:Y:S01]  /*10270*/  FADD.FTZ R5, R2, -R5 ;  /* 0x8000000502057221 */ /* 0x000fe20000010000 */
[----:B------:R-:W-:Y:S01]  /*10280*/  IADD3 R2, PT, PT, R95, 0x3000, RZ ;  /* 0x000030005f027810 */ /* 0x000fe20007ffe0ff */
[-CC-:B------:R-:W-:Y:S01]  /*10290*/  FFMA.FTZ R105, R29, R48.reuse, -R53.reuse ;  /* 0x000000301d697223 */ /* 0x180fe20000010835 */
[-CC-:B------:R-:W-:Y:S01]  /*102a0*/  FFMA.FTZ R101, R180, R48.reuse, -R53.reuse ;  /* 0x00000030b4657223 */ /* 0x180fe20000010835 */
[-CC-:B------:R-:W-:Y:S01]  /*102b0*/  FFMA.FTZ R130, R130, R48.reuse, -R53.reuse ;  /* 0x0000003082827223 */ /* 0x180fe20000010835 */
[--C-:B------:R-:W-:Y:S01]  /*102c0*/  FFMA.FTZ R93, R176, R48, -R53.reuse ;  /* 0x00000030b05d7223 */ /* 0x100fe20000010835 */
[----:B------:R-:W-:Y:S01]  /*102d0*/  @P0 IADD3 R0, PT, PT, R2, -0x20, RZ ;  /* 0xffffffe002000810 */ /* 0x000fe20007ffe0ff */
[----:B------:R-:W-:Y:S01]  /*102e0*/  FMUL.FTZ R109, R48, R5 ;  /* 0x00000005306d7220 */ /* 0x000fe20000410000 */
[----:B------:R-:W-:Y:S01]  /*102f0*/  MUFU.EX2 R105, R105 ;  /* 0x0000006900697308 */ /* 0x000fe20000000800 */
[----:B---3--:R-:W-:Y:S01]  /*10300*/  F2FP.F16.F32.PACK_AB R11, R91, R128 ;  /* 0x000000805b0b723e */ /* 0x008fe200000000ff */
[-CC-:B------:R-:W-:Y:S01]  /*10310*/  FFMA.FTZ R122, R122, R48.reuse, -R53.reuse ;  /* 0x000000307a7a7223 */ /* 0x180fe20000010835 */
[----:B------:R-:W1:Y:S01]  /*10320*/  LDSM.16.MT88.4 R4, [R0] ;  /* 0x000000000004783b */ /* 0x000e620000004200 */
[-CC-:B------:R-:W-:Y:S01]  /*10330*/  FFMA.FTZ R89, R174, R48.reuse, -R53.reuse ;  /* 0x00000030ae597223 */ /* 0x180fe20000010835 */
[-CC-:B------:R-:W-:Y:S01]  /*10340*/  FFMA.FTZ R2, R28, R48.reuse, -R53.reuse ;  /* 0x000000301c027223 */ /* 0x180fe20000010835 */
[-CC-:B------:R-:W-:Y:S01]  /*10350*/  FFMA.FTZ R75, R124, R48.reuse, -R53.reuse ;  /* 0x000000307c4b7223 */ /* 0x180fe20000010835 */
[----:B------:R-:W2:Y:S01]  /*10360*/  LDSM.16.MT88.4 R24, [R0+0x400] ;  /* 0x000400000018783b */ /* 0x000ea20000004200 */
[----:B------:R-:W3:Y:S01]  /*10370*/  MUFU.EX2 R101, R101 ;  /* 0x0000006500657308 */ /* 0x000ee20000000800 */
[-CC-:B------:R-:W-:Y:S01]  /*10380*/  FFMA.FTZ R82, R108, R48.reuse, -R53.reuse ;  /* 0x000000306c527223 */ /* 0x180fe20000010835 */
[-C--:B------:R-:W-:Y:S01]  /*10390*/  FFMA.FTZ R83, R110, R48.reuse, -R53 ;  /* 0x000000306e537223 */ /* 0x080fe20000010835 */
[----:B------:R-:W-:Y:S01]  /*103a0*/  FFMA.FTZ R166, R166, R107, R103 ;  /* 0x0000006ba6a67223 */ /* 0x000fe20000010067 */
[-CC-:B------:R-:W-:Y:S01]  /*103b0*/  FFMA.FTZ R42, R40, R48.reuse, -R49.reuse ;  /* 0x00000030282a7223 */ /* 0x180fe20000010831 */
[-CC-:B------:R-:W-:Y:S01]  /*103c0*/  FFMA.FTZ R41, R200, R48.reuse, -R49.reuse ;  /* 0x00000030c8297223 */ /* 0x180fe20000010831 */
[-CC-:B------:R-:W-:Y:S01]  /*103d0*/  FFMA.FTZ R40, R202, R48.reuse, -R49.reuse ;  /* 0x00000030ca287223 */ /* 0x180fe20000010831 */
[----:B------:R-:W-:Y:S01]  /*103e0*/  FADD.FTZ R99, R99, R166 ;  /* 0x000000a663637221 */ /* 0x000fe20000010000 */
[----:B------:R-:W-:Y:S01]  /*103f0*/  MUFU.EX2 R130, R130 ;  /* 0x0000008200827308 */ /* 0x000fe20000000800 */
[-C--:B------:R-:W-:Y:S01]  /*10400*/  FFMA.FTZ R39, R204, R48.reuse, -R49 ;  /* 0x00000030cc277223 */ /* 0x080fe20000010831 */
[-C--:B------:R-:W-:Y:S01]  /*10410*/  FFMA.FTZ R115, R90, R48.reuse, -R53 ;  /* 0x000000305a737223 */ /* 0x080fe20000010835 */
[----:B------:R-:W-:Y:S01]  /*10420*/  FADD.FTZ R128, R128, R99 ;  /* 0x0000006380807221 */ /* 0x000fe20000010000 */
[-CC-:B------:R-:W-:Y:S01]  /*10430*/  FFMA.FTZ R52, R52, R48.reuse, -R53.reuse ;  /* 0x0000003034347223 */ /* 0x180fe20000010835 */
[-CC-:B------:R-:W-:Y:S01]  /*10440*/  FFMA.FTZ R60, R60, R48.reuse, -R53.reuse ;  /* 0x000000303c3c7223 */ /* 0x180fe20000010835 */
[-C--:B------:R-:W-:Y:S01]  /*10450*/  FFMA.FTZ R117, R98, R48.reuse, -R53 ;  /* 0x0000003062757223 */ /* 0x080fe20000010835 */
[-C--:B------:R-:W-:Y:S01]  /*10460*/  FFMA.FTZ R111, R172, R48.reuse, -R49 ;  /* 0x00000030ac6f7223 */ /* 0x080fe20000010831 */
[----:B------:R-:W4:Y:S01]  /*10470*/  MUFU.EX2 R93, R93 ;  /* 0x0000005d005d7308 */ /* 0x000f220000000800 */
[----:B---3--:R-:W-:Y:S01]  /*10480*/  F2FP.F16.F32.PACK_AB R8, R101, R105 ;  /* 0x000000696508723e */ /* 0x008fe200000000ff */
[-CC-:B------:R-:W-:Y:S01]  /*10490*/  FFMA.FTZ R88, R88, R48.reuse, -R53.reuse ;  /* 0x0000003058587223 */ /* 0x180fe20000010835 */
[-CC-:B------:R-:W-:Y:S01]  /*104a0*/  FFMA.FTZ R62, R62, R48.reuse, -R53.reuse ;  /* 0x000000303e3e7223 */ /* 0x180fe20000010835 */
[-C--:B------:R-:W-:Y:S01]  /*104b0*/  FFMA.FTZ R106, R106, R48.reuse, -R53 ;  /* 0x000000306a6a7223 */ /* 0x080fe20000010835 */
[-CC-:B------:R-:W-:Y:S01]  /*104c0*/  FFMA.FTZ R113, R164, R48.reuse, -R49.reuse ;  /* 0x00000030a4717223 */ /* 0x180fe20000010831 */
[----:B------:R-:W-:-:S02]  /*104d0*/  FFMA.FTZ R90, R126, R48, -R49 ;  /* 0x000000307e5a7223 */ /* 0x000fc40000010831 */
[----:B------:R-:W3:Y:S08]  /*104e0*/  MUFU.EX2 R109, R109 ;  /* 0x0000006d006d7308 */ /* 0x000ef00000000800 */
[----:B------:R-:W5:Y:S01]  /*104f0*/  MUFU.EX2 R87, R87 ;  /* 0x0000005700577308 */ /* 0x000f620000000800 */
[----:B----4-:R-:W-:-:S07]  /*10500*/  F2FP.F16.F32.PACK_AB R10, R93, R130 ;  /* 0x000000825d0a723e */ /* 0x010fce00000000ff */
[----:B------:R-:W-:Y:S01]  /*10510*/  MUFU.EX2 R114, R114 ;  /* 0x0000007200727308 */ /* 0x000fe20000000800 */
[-C--:B---3--:R-:W-:Y:S01]  /*10520*/  FMUL.FTZ R12, R80, R109.reuse ;  /* 0x0000006d500c7220 */ /* 0x088fe20000410000 */
[-C--:B------:R-:W-:Y:S01]  /*10530*/  FMUL.FTZ R13, R81, R109.reuse ;  /* 0x0000006d510d7220 */ /* 0x080fe20000410000 */
[-C--:B------:R-:W-:Y:S01]  /*10540*/  FMUL.FTZ R76, R76, R109.reuse ;  /* 0x0000006d4c4c7220 */ /* 0x080fe20000410000 */
[----:B------:R-:W-:Y:S01]  /*10550*/  FMUL.FTZ R77, R77, R109 ;  /* 0x0000006d4d4d7220 */ /* 0x000fe20000410000 */
[-CC-:B------:R-:W-:Y:S01]  /*10560*/  FFMA.FTZ R80, R30, R48.reuse, -R53.reuse ;  /* 0x000000301e507223 */ /* 0x180fe20000010835 */
[----:B------:R-:W-:Y:S01]  /*10570*/  FMUL.FTZ R30, R74, R107 ;  /* 0x0000006b4a1e7220 */ /* 0x000fe20000410000 */
[-C--:B------:R-:W-:Y:S01]  /*10580*/  FMUL.FTZ R28, R72, R109.reuse ;  /* 0x0000006d481c7220 */ /* 0x080fe20000410000 */
[----:B------:R-:W3:Y:S01]  /*10590*/  MUFU.EX2 R67, R67 ;  /* 0x0000004300437308 */ /* 0x000ee20000000800 */
[C---:B------:R-:W-:Y:S05]  /*105a0*/  HMMA.16816.F32 R12, R8.reuse, R16, R12 ;  /* 0x00000010080c723c */ /* 0x040fea000000180c */
[-C--:B------:R-:W-:Y:S01]  /*105b0*/  FMUL.FTZ R29, R73, R109.reuse ;  /* 0x0000006d491d7220 */ /* 0x080fe20000410000 */
[-C--:B------:R-:W-:Y:S01]  /*105c0*/  FMUL.FTZ R68, R68, R109.reuse ;  /* 0x0000006d44447220 */ /* 0x080fe20000410000 */
[-C--:B------:R-:W-:Y:S01]  /*105d0*/  FMUL.FTZ R69, R69, R109.reuse ;  /* 0x0000006d45457220 */ /* 0x080fe20000410000 */
[--C-:B------:R-:W-:Y:S01]  /*105e0*/  FFMA.FTZ R72, R34, R48, -R53.reuse ;  /* 0x0000003022487223 */ /* 0x100fe20000010835 */
[----:B-----5:R-:W-:Y:S01]  /*105f0*/  F2FP.F16.F32.PACK_AB R33, R87, R118 ;  /* 0x000000765721723e */ /* 0x020fe200000000ff */
[-CC-:B------:R-:W-:Y:S01]  /*10600*/  FFMA.FTZ R73, R116, R48.reuse, -R53.reuse ;  /* 0x0000003074497223 */ /* 0x180fe20000010835 */
[----:B------:R-:W-:Y:S01]  /*10610*/  MUFU.EX2 R122, R122 ;  /* 0x0000007a007a7308 */ /* 0x000fe20000000800 */
[C---:B------:R-:W-:Y:S03]  /*10620*/  HMMA.16816.F32 R16, R8.reuse, R18, R76 ;  /* 0x000000120810723c */ /* 0x040fe6000000184c */
[-CC-:B------:R-:W-:Y:S01]  /*10630*/  FFMA.FTZ R74, R112, R48.reuse, -R53.reuse ;  /* 0x00000030704a7223 */ /* 0x180fe20000010835 */
[-CC-:B------:R-:W-:Y:S01]  /*10640*/  FFMA.FTZ R81, R104, R48.reuse, -R53.reuse ;  /* 0x0000003068517223 */ /* 0x180fe20000010835 */
[-C--:B------:R-:W-:Y:S01]  /*10650*/  FFMA.FTZ R104, R102, R48.reuse, -R53 ;  /* 0x0000003066687223 */ /* 0x080fe20000010835 */
[----:B------:R-:W-:Y:S01]  /*10660*/  FFMA.FTZ R168, R168, R109, R105 ;  /* 0x0000006da8a87223 */ /* 0x000fe20000010069 */
[----:B------:R-:W-:Y:S01]  /*10670*/  FFMA.FTZ R102, R170, R48, -R49 ;  /* 0x00000030aa667223 */ /* 0x000fe20000010831 */
[----:B------:R-:W4:Y:S01]  /*10680*/  MUFU.EX2 R89, R89 ;  /* 0x0000005900597308 */ /* 0x000f220000000800 */
[----:B-1----:R-:W-:Y:S03]  /*10690*/  HMMA.16816.F32 R28, R8, R4, R28 ;  /* 0x00000004081c723c */ /* 0x002fe6000000181c */
[----:B---3--:R-:W-:Y:S01]  /*106a0*/  F2FP.F16.F32.PACK_AB R35, R67, R114 ;  /* 0x000000724323723e */ /* 0x008fe200000000ff */
[----:B------:R-:W-:-:S04]  /*106b0*/  FADD.FTZ R101, R101, R168 ;  /* 0x000000a865657221 */ /* 0x000fc80000010000 */
[----:B------:R-:W-:Y:S01]  /*106c0*/  FADD.FTZ R130, R130, R101 ;  /* 0x0000006582827221 */ /* 0x000fe20000010000 */
[----:B------:R-:W-:Y:S01]  /*106d0*/  MUFU.EX2 R80, R80 ;  /* 0x0000005000507308 */ /* 0x000fe20000000800 */
[----:B------:R-:W-:Y:S01]  /*106e0*/  HMMA.16816.F32 R8, R8, R6, R68 ;  /* 0x000000060808723c */ /* 0x000fe20000001844 */
[----:B------:R-:W1:Y:S02]  /*106f0*/  LDSM.16.MT88.4 R4, [R95+0x3800] ;  /* 0x003800005f04783b */ /* 0x000e640000004200 */
[-CC-:B------:R-:W-:Y:S01]  /*10700*/  FFMA.FTZ R68, R162, R48.reuse, -R53.reuse ;  /* 0x00000030a2447223 */ /* 0x180fe20000010835 */
[-CC-:B------:R-:W-:Y:S01]  /*10710*/  FFMA.FTZ R71, R134, R48.reuse, -R53.reuse ;  /* 0x0000003086477223 */ /* 0x180fe20000010835 */
[-CC-:B------:R-:W-:Y:S01]  /*10720*/  FFMA.FTZ R70, R120, R48.reuse, -R53.reuse ;  /* 0x0000003078467223 */ /* 0x180fe20000010835 */
[----:B------:R-:W-:Y:S01]  /*10730*/  FADD.FTZ R93, R93, R130 ;  /* 0x000000825d5d7221 */ /* 0x000fe20000010000 */
[----:B------:R3:W5:Y:S08]  /*10740*/  MUFU.EX2 R77, R2 ;  /* 0x00000002004d7308 */ /* 0x0007700000000800 */
[----:B------:R-:W-:Y:S08]  /*10750*/  MUFU.EX2 R86, R86 ;  /* 0x0000005600567308 */ /* 0x000ff00000000800 */
[----:B------:R-:W1:Y:S01]  /*10760*/  MUFU.EX2 R65, R65 ;  /* 0x0000004100417308 */ /* 0x000e620000000800 */
[----:B---3--:R-:W-:Y:S01]  /*10770*/  FFMA.FTZ R2, R32, R48, -R53 ;  /* 0x0000003020027223 */ /* 0x008fe20000010835 */
[----:B----4-:R-:W-:Y:S01]  /*10780*/  F2FP.F16.F32.PACK_AB R32, R89, R122 ;  /* 0x0000007a5920723e */ /* 0x010fe200000000ff */
[----:B------:R-:W-:Y:S01]  /*10790*/  FADD.FTZ R122, R122, R93 ;  /* 0x0000005d7a7a7221 */ /* 0x000fe20000010000 */
[----:B-----5:R-:W-:-:S03]  /*107a0*/  F2FP.F16.F32.PACK_AB R34, R77, R80 ;  /* 0x000000504d22723e */ /* 0x020fc600000000ff */
[----:B------:R-:W-:Y:S01]  /*107b0*/  FADD.FTZ R89, R89, R122 ;  /* 0x0000007a59597221 */ /* 0x000fe20000010000 */
[----:B------:R-:W-:Y:S03]  /*107c0*/  MUFU.EX2 R63, R63 ;  /* 0x0000003f003f7308 */ /* 0x000fe60000000800 */
[C---:B------:R-:W-:Y:S05]  /*107d0*/  HMMA.16816.F32 R12, R32.reuse, R20, R12 ;  /* 0x00000014200c723c */ /* 0x040fea000000180c */
[----:B------:R-:W-:Y:S01]  /*107e0*/  FADD.FTZ R80, R80, R89 ;  /* 0x0000005950507221 */ /* 0x000fe20000010000 */
[----:B------:R-:W3:Y:S03]  /*107f0*/  MUFU.EX2 R58, R58 ;  /* 0x0000003a003a7308 */ /* 0x000ee60000000800 */
[----:B------:R-:W-:Y:S01]  /*10800*/  FADD.FTZ R77, R77, R80 ;  /* 0x000000504d4d7221 */ /* 0x000fe20000010000 */
[C---:B------:R-:W-:Y:S01]  /*10810*/  HMMA.16816.F32 R16, R32.reuse, R22, R16 ;  /* 0x000000162010723c */ /* 0x040fe20000001810 */
[----:B------:R-:W4:Y:S03]  /*10820*/  LDSM.16.MT88.4 R20, [R0+0x800] ;  /* 0x000800000014783b */ /* 0x000f260000004200 */
[----:B------:R-:W-:Y:S04]  /*10830*/  MUFU.EX2 R72, R72 ;  /* 0x0000004800487308 */ /* 0x000fe80000000800 */
[C---:B--2---:R-:W-:Y:S04]  /*10840*/  HMMA.16816.F32 R28, R32.reuse, R24, R28 ;  /* 0x00000018201c723c */ /* 0x044fe8000000181c */
[----:B------:R-:W2:Y:S04]  /*10850*/  MUFU.EX2 R69, R2 ;  /* 0x0000000200457308 */ /* 0x000ea80000000800 */
[----:B------:R-:W-:Y:S01]  /*10860*/  HMMA.16816.F32 R24, R32, R26, R8 ;  /* 0x0000001a2018723c */ /* 0x000fe20000001808 */
[----:B------:R-:W5:Y:S02]  /*10870*/  LDSM.16.MT88.4 R8, [R95+0x3c00] ;  /* 0x003c00005f08783b */ /* 0x000f640000004200 */
[----:B-1----:R-:W-:-:S02]  /*10880*/  F2FP.F16.F32.PACK_AB R33, R65, R86 ;  /* 0x000000564121723e */ /* 0x002fc400000000ff */
[----:B---3--:R-:W-:Y:S01]  /*10890*/  F2FP.F16.F32.PACK_AB R35, R58, R63 ;  /* 0x0000003f3a23723e */ /* 0x008fe200000000ff */
[----:B------:R-:W-:Y:S08]  /*108a0*/  MUFU.EX2 R68, R68 ;  /* 0x0000004400447308 */ /* 0x000ff00000000800 */
[----:B------:R-:W1:Y:S01]  /*108b0*/  MUFU.EX2 R71, R71 ;  /* 0x0000004700477308 */ /* 0x000e620000000800 */
[C---:B--2---:R-:W-:Y:S01]  /*108c0*/  F2FP.F16.F32.PACK_AB R32, R69.reuse, R72 ;  /* 0x000000484520723e */ /* 0x044fe200000000ff */
[----:B------:R-:W-:Y:S01]  /*108d0*/  FADD.FTZ R72, R72, R77 ;  /* 0x0000004d48487221 */ /* 0x000fe20000010000 */
[----:B------:R-:W-:Y:S01]  /*108e0*/  FFMA.FTZ R2, R178, R48, -R49 ;  /* 0x00000030b2027223 */ /* 0x000fe20000010831 */
[----:B------:R-:W-:Y:S02]  /*108f0*/  LDSM.16.MT88.4 R76, [R95+0x4c00] ;  /* 0x004c00005f4c783b */ /* 0x000fe40000004200 */
[----:B------:R-:W-:-:S02]  /*10900*/  FADD.FTZ R69, R69, R72 ;  /* 0x0000004845457221 */ /* 0x000fc40000010000 */
[----:B------:R-:W-:Y:S08]  /*10910*/  MUFU.EX2 R56, R56 ;  /* 0x0000003800387308 */ /* 0x000ff00000000800 */
[----:B------:R-:W2:Y:S01]  /*10920*/  MUFU.EX2 R55, R55 ;  /* 0x0000003700377308 */ /* 0x000ea20000000800 */
[----:B-1----:R-:W-:Y:S01]  /*10930*/  F2FP.F16.F32.PACK_AB R34, R71, R68 ;  /* 0x000000444722723e */ /* 0x002fe200000000ff */
[----:B------:R-:W-:-:S04]  /*10940*/  FADD.FTZ R68, R68, R69 ;  /* 0x0000004544447221 */ /* 0x000fc80000010000 */
[----:B------:R-:W-:Y:S02]  /*10950*/  FADD.FTZ R71, R71, R68 ;  /* 0x0000004447477221 */ /* 0x000fe40000010000 */
[----:B------:R-:W-:Y:S01]  /*10960*/  MUFU.EX2 R54, R54 ;  /* 0x0000003600367308 */ /* 0x000fe20000000800 */
[C---:B------:R-:W-:Y:S07]  /*10970*/  HMMA.16816.F32 R12, R32.reuse, R4, R12 ;  /* 0x00000004200c723c */ /* 0x040fee000000180c */
[----:B------:R-:W1:Y:S01]  /*10980*/  MUFU.EX2 R51, R51 ;  /* 0x0000003300337308 */ /* 0x000e620000000800 */
[C---:B------:R-:W-:Y:S01]  /*10990*/  HMMA.16816.F32 R16, R32.reuse, R6, R16 ;  /* 0x000000062010723c */ /* 0x040fe20000001810 */
[----:B------:R-:W3:Y:S06]  /*109a0*/  LDSM.16.MT88.4 R4, [R0+0xc00] ;  /* 0x000c00000004783b */ /* 0x000eec0000004200 */
[----:B------:R-:W-:Y:S01]  /*109b0*/  MUFU.EX2 R70, R70 ;  /* 0x0000004600467308 */ /* 0x000fe20000000800 */
[C---:B----4-:R-:W-:Y:S07]  /*109c0*/  HMMA.16816.F32 R28, R32.reuse, R20, R28 ;  /* 0x00000014201c723c */ /* 0x050fee000000181c */
[----:B------:R-:W4:Y:S01]  /*109d0*/  MUFU.EX2 R75, R75 ;  /* 0x0000004b004b7308 */ /* 0x000f220000000800 */
[----:B------:R-:W-:Y:S03]  /*109e0*/  HMMA.16816.F32 R24, R32, R22, R24 ;  /* 0x000000162018723c */ /* 0x000fe60000001818 */
[----:B--2---:R-:W-:Y:S01]  /*109f0*/  F2FP.F16.F32.PACK_AB R33, R55, R56 ;  /* 0x000000383721723e */ /* 0x004fe200000000ff */
[----:B------:R-:W2:Y:S01]  /*10a00*/  LDSM.16.MT88.4 R20, [R95+0x4000] ;  /* 0x004000005f14783b */ /* 0x000ea20000004200 */
[----:B-1----:R-:W-:-:S02]  /*10a10*/  F2FP.F16.F32.PACK_AB R35, R51, R54 ;  /* 0x000000363323723e */ /* 0x002fc400000000ff */
[----:B------:R-:W-:Y:S08]  /*10a20*/  MUFU.EX2 R73, R73 ;  /* 0x0000004900497308 */ /* 0x000ff00000000800 */
[----:B------:R-:W1:Y:S01]  /*10a30*/  MUFU.EX2 R74, R74 ;  /* 0x0000004a004a7308 */ /* 0x000e620000000800 */
[----:B----4-:R-:W-:Y:S01]  /*10a40*/  F2FP.F16.F32.PACK_AB R32, R75, R70 ;  /* 0x000000464b20723e */ /* 0x010fe200000000ff */
[----:B------:R-:W-:-:S06]  /*10a50*/  FADD.FTZ R70, R70, R71 ;  /* 0x0000004746467221 */ /* 0x000fcc0000010000 */
        /* <DEDUP_REMOVED lines=10> */
[----:B------:R-:W-:Y:S03]  /*10b00*/  HMMA.16816.F32 R24, R32, R6, R24 ;  /* 0x000000062018723c */ /* 0x000fe60000001818 */
[----:B----4-:R-:W-:Y:S01]  /*10b10*/  F2FP.F16.F32.PACK_AB R33, R47, R50 ;  /* 0x000000322f21723e */ /* 0x010fe200000000ff */
[----:B------:R-:W3:Y:S01]  /*10b20*/  MUFU.EX2 R83, R83 ;  /* 0x0000005300537308 */ /* 0x000ee20000000800 */
[----:B-----5:R-:W-:Y:S01]  /*10b30*/  F2FP.F16.F32.PACK_AB R35, R43, R46 ;  /* 0x0000002e2b23723e */ /* 0x020fe200000000ff */
[----:B------:R-:W4:Y:S06]  /*10b40*/  LDSM.16.MT88.4 R4, [R95+0x4400] ;  /* 0x004400005f04783b */ /* 0x000f2c0000004200 */
[----:B------:R-:W-:Y:S08]  /*10b50*/  MUFU.EX2 R81, R81 ;  /* 0x0000005100517308 */ /* 0x000ff00000000800 */
[----:B------:R-:W5:Y:S01]  /*10b60*/  MUFU.EX2 R104, R104 ;  /* 0x0000006800687308 */ /* 0x000f620000000800 */
[----:B---3--:R-:W-:-:S07]  /*10b70*/  F2FP.F16.F32.PACK_AB R32, R83, R82 ;  /* 0x000000525320723e */ /* 0x008fce00000000ff */
[----:B------:R-:W-:Y:S08]  /*10b80*/  MUFU.EX2 R42, R42 ;  /* 0x0000002a002a7308 */ /* 0x000ff00000000800 */
[----:B------:R-:W3:Y:S01]  /*10b90*/  MUFU.EX2 R41, R41 ;  /* 0x0000002900297308 */ /* 0x000ee20000000800 */
[----:B-----5:R-:W-:-:S07]  /*10ba0*/  F2FP.F16.F32.PACK_AB R34, R104, R81 ;  /* 0x000000516822723e */ /* 0x020fce00000000ff */
[C---:B--2---:R-:W-:Y:S01]  /*10bb0*/  HMMA.16816.F32 R12, R32.reuse, R20, R12 ;  /* 0x00000014200c723c */ /* 0x044fe2000000180c */
[----:B------:R-:W-:Y:S07]  /*10bc0*/  MUFU.EX2 R40, R40 ;  /* 0x0000002800287308 */ /* 0x000fee0000000800 */
[C---:B------:R-:W-:Y:S01]  /*10bd0*/  HMMA.16816.F32 R16, R32.reuse, R22, R16 ;  /* 0x000000162010723c */ /* 0x040fe20000001810 */
[----:B------:R-:W2:Y:S01]  /*10be0*/  LDSM.16.MT88.4 R20, [R0+0x1400] ;  /* 0x001400000014783b */ /* 0x000ea20000004200 */
[----:B------:R-:W5:Y:S06]  /*10bf0*/  MUFU.EX2 R39, R39 ;  /* 0x0000002700277308 */ /* 0x000f6c0000000800 */
[C---:B-1----:R-:W-:Y:S03]  /*10c00*/  HMMA.16816.F32 R28, R32.reuse, R8, R28 ;  /* 0x00000008201c723c */ /* 0x042fe6000000181c */
[----:B---3--:R-:W-:Y:S01]  /*10c10*/  F2FP.F16.F32.PACK_AB R9, R41, R42 ;  /* 0x0000002a2909723e */ /* 0x008fe200000000ff */
[----:B------:R-:W-:Y:S04]  /*10c20*/  MUFU.EX2 R115, R115 ;  /* 0x0000007300737308 */ /* 0x000fe80000000800 */
[----:B------:R-:W-:Y:S03]  /*10c30*/  HMMA.16816.F32 R24, R32, R10, R24 ;  /* 0x0000000a2018723c */ /* 0x000fe60000001818 */
[----:B------:R-:W-:Y:S01]  /*10c40*/  FADD.FTZ R33, R91, R128 ;  /* 0x000000805b217221 */ /* 0x000fe20000010000 */
[----:B------:R-:W1:Y:S01]  /*10c50*/  MUFU.EX2 R52, R52 ;  /* 0x0000003400347308 */ /* 0x000e620000000800 */
[----:B-----5:R-:W-:Y:S01]  /*10c60*/  F2FP.F16.F32.PACK_AB R11, R39, R40 ;  /* 0x00000028270b723e */ /* 0x020fe200000000ff */
[----:B------:R-:W-:Y:S01]  /*10c70*/  FFMA.FTZ R91, R64, R48, -R53 ;  /* 0x00000030405b7223 */ /* 0x000fe20000010835 */
[----:B------:R-:W-:-:S02]  /*10c80*/  FADD.FTZ R118, R118, R33 ;  /* 0x0000002176767221 */ /* 0x000fc40000010000 */
[----:B------:R-:W3:Y:S02]  /*10c90*/  LDSM.16.MT88.4 R32, [R95+0x4800] ;  /* 0x004800005f20783b */ /* 0x000ee40000004200 */
        /* <DEDUP_REMOVED lines=15> */
[----:B------:R-:W-:Y:S01]  /*10d90*/  FADD.FTZ R56, R75, R70 ;  /* 0x000000464b387221 */ /* 0x000fe20000010000 */
[C---:B----4-:R-:W-:Y:S01]  /*10da0*/  HMMA.16816.F32 R12, R8.reuse, R4, R12 ;  /* 0x00000004080c723c */ /* 0x050fe2000000180c */
[----:B------:R-:W-:Y:S04]  /*10db0*/  MUFU.EX2 R2, R2 ;  /* 0x0000000200027308 */ /* 0x000fe80000000800 */
[----:B------:R-:W-:Y:S01]  /*10dc0*/  FADD.FTZ R54, R54, R55 ;  /* 0x0000003736367221 */ /* 0x000fe20000010000 */
[----:B------:R-:W-:Y:S01]  /*10dd0*/  FADD.FTZ R73, R73, R56 ;  /* 0x0000003849497221 */ /* 0x000fe20000010000 */
[----:B------:R-:W-:Y:S02]  /*10de0*/  LDSM.16.MT88.4 R68, [R0+0x1c00] ;  /* 0x001c00000044783b */ /* 0x000fe40000004200 */
[----:B------:R-:W-:Y:S01]  /*10df0*/  FADD.FTZ R51, R51, R54 ;  /* 0x0000003633337221 */ /* 0x000fe20000010000 */
[----:B------:R-:W-:Y:S01]  /*10e00*/  FADD.FTZ R73, R74, R73 ;  /* 0x000000494a497221 */ /* 0x000fe20000010000 */
[C---:B------:R-:W-:Y:S01]  /*10e10*/  HMMA.16816.F32 R16, R8.reuse, R6, R16 ;  /* 0x000000060810723c */ /* 0x040fe20000001810 */
[----:B------:R4:W5:Y:S02]  /*10e20*/  LDSM.16.MT88.4 R4, [R0+0x1800] ;  /* 0x001800000004783b */ /* 0x0009640000004200 */
[----:B------:R-:W-:Y:S01]  /*10e30*/  FADD.FTZ R50, R50, R51 ;  /* 0x0000003332327221 */ /* 0x000fe20000010000 */
[----:B------:R-:W-:Y:S01]  /*10e40*/  FADD.FTZ R82, R82, R73 ;  /* 0x0000004952527221 */ /* 0x000fe20000010000 */
[----:B------:R-:W3:Y:S02]  /*10e50*/  MUFU.EX2 R111, R111 ;  /* 0x0000006f006f7308 */ /* 0x000ee40000000800 */
[----:B------:R-:W-:Y:S01]  /*10e60*/  FADD.FTZ R47, R47, R50 ;  /* 0x000000322f2f7221 */ /* 0x000fe20000010000 */
[----:B------:R-:W-:Y:S01]  /*10e70*/  FADD.FTZ R82, R83, R82 ;  /* 0x0000005253527221 */ /* 0x000fe20000010000 */
[C---:B--2---:R-:W-:Y:S03]  /*10e80*/  HMMA.16816.F32 R28, R8.reuse, R20, R28 ;  /* 0x00000014081c723c */ /* 0x044fe6000000181c */
[----:B------:R-:W-:Y:S01]  /*10e90*/  FFMA.FTZ R20, R100, R48, -R53 ;  /* 0x0000003064147223 */ /* 0x000fe20000010835 */
[----:B------:R-:W-:Y:S01]  /*10ea0*/  FADD.FTZ R46, R46, R47 ;  /* 0x0000002f2e2e7221 */ /* 0x000fe20000010000 */
[----:B------:R-:W-:Y:S01]  /*10eb0*/  FADD.FTZ R81, R81, R82 ;  /* 0x0000005251517221 */ /* 0x000fe20000010000 */
[----:B------:R-:W-:Y:S02]  /*10ec0*/  MUFU.EX2 R88, R88 ;  /* 0x0000005800587308 */ /* 0x000fe40000000800 */
[----:B------:R-:W-:Y:S01]  /*10ed0*/  FADD.FTZ R43, R43, R46 ;  /* 0x0000002e2b2b7221 */ /* 0x000fe20000010000 */
[----:B------:R-:W-:Y:S01]  /*10ee0*/  FADD.FTZ R104, R104, R81 ;  /* 0x0000005168687221 */ /* 0x000fe20000010000 */
[----:B------:R-:W-:Y:S03]  /*10ef0*/  HMMA.16816.F32 R24, R8, R22, R24 ;  /* 0x000000160818723c */ /* 0x000fe60000001818 */
[----:B-1----:R-:W-:Y:S01]  /*10f00*/  F2FP.F16.F32.PACK_AB R9, R37, R38 ;  /* 0x000000262509723e */ /* 0x002fe200000000ff */
[----:B------:R-:W-:Y:S01]  /*10f10*/  FADD.FTZ R42, R42, R43 ;  /* 0x0000002b2a2a7221 */ /* 0x000fe20000010000 */
[----:B------:R-:W-:Y:S01]  /*10f20*/  FADD.FTZ R115, R115, R104 ;  /* 0x0000006873737221 */ /* 0x000fe20000010000 */
[----:B------:R-:W1:Y:S01]  /*10f30*/  MUFU.EX2 R91, R91 ;  /* 0x0000005b005b7308 */ /* 0x000e620000000800 */
[----:B---3--:R-:W-:Y:S01]  /*10f40*/  F2FP.F16.F32.PACK_AB R11, R111, R2 ;  /* 0x000000026f0b723e */ /* 0x008fe200000000ff */
[----:B------:R-:W-:Y:S01]  /*10f50*/  FADD.FTZ R41, R41, R42 ;  /* 0x0000002a29297221 */ /* 0x000fe20000010000 */
[----:B------:R-:W-:Y:S01]  /*10f60*/  FADD.FTZ R115, R52, R115 ;  /* 0x0000007334737221 */ /* 0x000fe20000010000 */
[-CC-:B------:R-:W-:Y:S01]  /*10f70*/  FFMA.FTZ R23, R92, R48.reuse, -R53.reuse ;  /* 0x000000305c177223 */ /* 0x180fe20000010835 */
[----:B------:R-:W-:Y:S01]  /*10f80*/  FFMA.FTZ R22, R66, R48, -R53 ;  /* 0x0000003042167223 */ /* 0x000fe20000010835 */
[----:B------:R-:W-:Y:S01]  /*10f90*/  FADD.FTZ R40, R40, R41 ;  /* 0x0000002928287221 */ /* 0x000fe20000010000 */
[----:B------:R-:W-:Y:S01]  /*10fa0*/  FADD.FTZ R60, R60, R115 ;  /* 0x000000733c3c7221 */ /* 0x000fe20000010000 */
[----:B------:R-:W-:Y:S01]  /*10fb0*/  MUFU.EX2 R62, R62 ;  /* 0x0000003e003e7308 */ /* 0x000fe20000000800 */
[-C--:B----4-:R-:W-:Y:S01]  /*10fc0*/  MOV R0, R3.reuse ;  /* 0x0000000300007202 */ /* 0x090fe20000000f00 */
[----:B------:R-:W-:Y:S01]  /*10fd0*/  FADD.FTZ R39, R39, R40 ;  /* 0x0000002827277221 */ /* 0x000fe20000010000 */
[----:B------:R-:W-:Y:S01]  /*10fe0*/  FADD.FTZ R117, R117, R60 ;  /* 0x0000003c75757221 */ /* 0x000fe20000010000 */
[----:B------:R-:W-:-:S02]  /*10ff0*/  @P6 MOV R0, R3 ;  /* 0x0000000300006202 */ /* 0x000fc40000000f00 */
[----:B------:R-:W-:Y:S02]  /*11000*/  FADD.FTZ R38, R38, R39 ;  /* 0x0000002726267221 */ /* 0x000fe40000010000 */
[----:B------:R-:W2:Y:S01]  /*11010*/  MUFU.EX2 R21, R106 ;  /* 0x0000006a00157308 */ /* 0x000ea20000000800 */
[----:B-1----:R-:W-:Y:S01]  /*11020*/  F2FP.F16.F32.PACK_AB R8, R91, R88 ;  /* 0x000000585b08723e */ /* 0x002fe200000000ff */
[----:B------:R-:W-:Y:S01]  /*11030*/  FADD.FTZ R88, R88, R117 ;  /* 0x0000007558587221 */ /* 0x000fe20000010000 */
[----:B------:R-:W-:-:S03]  /*11040*/  FADD.FTZ R37, R37, R38 ;  /* 0x0000002625257221 */ /* 0x000fc60000010000 */
[----:B------:R-:W-:Y:S01]  /*11050*/  FADD.FTZ R91, R91, R88 ;  /* 0x000000585b5b7221 */ /* 0x000fe20000010000 */
[----:B------:R-:W-:Y:S01]  /*11060*/  FADD.FTZ R2, R2, R37 ;  /* 0x0000002502027221 */ /* 0x000fe20000010000 */
[----:B------:R-:W-:Y:S03]  /*11070*/  MUFU.EX2 R102, R102 ;  /* 0x0000006600667308 */ /* 0x000fe60000000800 */
[----:B------:R-:W-:Y:S01]  /*11080*/  FADD.FTZ R111, R111, R2 ;  /* 0x000000026f6f7221 */ /* 0x000fe20000010000 */
[-C--:B------:R-:W-:Y:S02]  /*11090*/  MOV R2, R36.reuse ;  /* 0x0000002400027202 */ /* 0x080fe40000000f00 */
[----:B------:R-:W-:Y:S02]  /*110a0*/  @P6 MOV R2, R36 ;  /* 0x0000002400026202 */ /* 0x000fe40000000f00 */
[----:B------:R-:W1:Y:S01]  /*110b0*/  MUFU.EX2 R113, R113 ;  /* 0x0000007100717308 */ /* 0x000e620000000800 */
[----:B--2---:R-:W-:Y:S01]  /*110c0*/  F2FP.F16.F32.PACK_AB R10, R21, R62 ;  /* 0x0000003e150a723e */ /* 0x004fe200000000ff */
[----:B------:R-:W-:-:S04]  /*110d0*/  FADD.FTZ R62, R62, R91 ;  /* 0x0000005b3e3e7221 */ /* 0x000fc80000010000 */
[----:B------:R-:W-:Y:S02]  /*110e0*/  FADD.FTZ R21, R21, R62 ;  /* 0x0000003e15157221 */ /* 0x000fe40000010000 */
[C---:B------:R-:W-:Y:S03]  /*110f0*/  HMMA.16816.F32 R12, R8.reuse, R32, R12 ;  /* 0x00000020080c723c */ /* 0x040fe6000000180c */
[-C--:B------:R-:W-:Y:S01]  /*11100*/  FFMA.FTZ R33, R45, R48.reuse, -R53 ;  /* 0x000000302d217223 */ /* 0x080fe20000010835 */
[----:B------:R-:W-:Y:S04]  /*11110*/  MUFU.EX2 R20, R20 ;  /* 0x0000001400147308 */ /* 0x000fe80000000800 */
[C---:B------:R-:W-:Y:S03]  /*11120*/  HMMA.16816.F32 R16, R8.reuse, R34, R16 ;  /* 0x000000220810723c */ /* 0x040fe60000001810 */
[----:B------:R-:W-:Y:S01]  /*11130*/  FFMA.FTZ R35, R44, R48, -R49 ;  /* 0x000000302c237223 */ /* 0x000fe20000010831 */
[----:B------:R-:W2:Y:S04]  /*11140*/  MUFU.EX2 R23, R23 ;  /* 0x0000001700177308 */ /* 0x000ea80000000800 */
[----:B-----5:R-:W-:Y:S03]  /*11150*/  HMMA.16816.F32 R28, R8, R4, R28 ;  /* 0x00000004081c723c */ /* 0x020fe6000000181c */
[----:B-1----:R-:W-:Y:S01]  /*11160*/  F2FP.F16.F32.PACK_AB R5, R113, R102 ;  /* 0x000000667105723e */ /* 0x002fe200000000ff */
[----:B------:R-:W-:Y:S01]  /*11170*/  MUFU.EX2 R90, R90 ;  /* 0x0000005a005a7308 */ /* 0x000fe20000000800 */
[----:B------:R-:W-:-:S04]  /*11180*/  FADD.FTZ R102, R102, R111 ;  /* 0x0000006f66667221 */ /* 0x000fc80000010000 */
        /* <DEDUP_REMOVED lines=20> */
.L_x_9523:
[----:B------:R-:W-:-:S07]  /*112d0*/  IADD3 R57, PT, PT, R61, -0x1, RZ ;  /* 0xffffffff3d397810 */ /* 0x000fce0007ffe0ff */
.L_x_9532:
[----:B------:R-:W-:Y:S05]  /*112e0*/  BSYNC B2 ;  /* 0x0000000000027941 */ /* 0x000fea0003800000 */
.L_x_9522:
        /* <DEDUP_REMOVED lines=13> */
.L_x_9540:
        /* <DEDUP_REMOVED lines=78> */
.L_x_9535:
[----:B------:R-:W-:Y:S05]  /*118a0*/  BSYNC.RECONVERGENT B0 ;  /* 0x0000000000007941 */ /* 0x000fea0003800200 */
.L_x_9534:
        /* <DEDUP_REMOVED lines=163> */
[-C--:B------:R-:W-:Y:S01]  /*122e0*/  FMUL.FTZ R236, R37, R143.reuse ;  /* 0x0000008f25ec7220 */ /* 0x080fe20000410000 */
[-C--:B------:R-:W-:Y:S01]  /*122f0*/  FMUL.FTZ R238, R38, R143.reuse ;  /* 0x0000008f26ee7220 */ /* 0x080fe20000410000 */
[C---:B-----5:R-:W-:Y:S03]  /*12300*/  HMMA.16816.F32 R60, R124.reuse, R88, R60 ;  /* 0x000000587c3c723c */ /* 0x060fe6000000183c */
[-C--:B------:R-:W-:Y:S01]  /*12310*/  FMUL.FTZ R183, R39, R143.reuse ;  /* 0x0000008f27b77220 */ /* 0x080fe20000410000 */
[-C--:B------:R-:W-:Y:S03]  /*12320*/  FMUL.FTZ R240, R40, R143.reuse ;  /* 0x0000008f28f07220 */ /* 0x080fe60000410000 */
[----:B------:R5:W1:Y:S01]  /*12330*/  MUFU.TANH R10, R175 ;  /* 0x000000af000a7308 */ /* 0x000a620000002400 */
[-C--:B------:R-:W-:Y:S01]  /*12340*/  FMUL.FTZ R242, R41, R143.reuse ;  /* 0x0000008f29f27220 */ /* 0x080fe20000410000 */
[-C--:B------:R-:W-:Y:S01]  /*12350*/  FMUL.FTZ R244, R42, R143.reuse ;  /* 0x0000008f2af47220 */ /* 0x080fe20000410000 */
[----:B------:R-:W-:Y:S03]  /*12360*/  HMMA.16816.F32 R64, R124, R90, R64 ;  /* 0x0000005a7c40723c */ /* 0x000fe60000001840 */
        /* <DEDUP_REMOVED lines=12> */
[-C--:B---3--:R-:W-:Y:S01]  /*12430*/  FMUL.FTZ R185, R60, R143.reuse ;  /* 0x0000008f3cb97220 */ /* 0x088fe20000410000 */
[-C--:B------:R-:W-:Y:S01]  /*12440*/  FMUL.FTZ R177, R54, R143.reuse ;  /* 0x0000008f36b17220 */ /* 0x080fe20000410000 */
[-C--:B------:R-:W-:Y:S01]  /*12450*/  FMUL.FTZ R173, R55, R143.reuse ;  /* 0x0000008f37ad7220 */ /* 0x080fe20000410000 */
[-C--:B-----5:R-:W-:Y:S01]  /*12460*/  FMUL.FTZ R175, R56, R143.reuse ;  /* 0x0000008f38af7220 */ /* 0x0a0fe20000410000 */
[-C--:B------:R-:W-:Y:S01]  /*12470*/  FMUL.FTZ R63, R64, R143.reuse ;  /* 0x0000008f403f7220 */ /* 0x080fe20000410000 */
[-C--:B------:R-:W-:Y:S03]  /*12480*/  FMUL.FTZ R60, R66, R143.reuse ;  /* 0x0000008f423c7220 */ /* 0x080fe60000410000 */
[----:B------:R-:W3:Y:S01]  /*12490*/  MUFU.TANH R182, R182 ;  /* 0x000000b600b67308 */ /* 0x000ee20000002400 */
[-C--:B----4-:R-:W-:Y:S01]  /*124a0*/  FMUL.FTZ R171, R58, R143.reuse ;  /* 0x0000008f3aab7220 */ /* 0x090fe20000410000 */
[-C--:B------:R-:W-:Y:S01]  /*124b0*/  FMUL.FTZ R64, R67, R143.reuse ;  /* 0x0000008f43407220 */ /* 0x080fe20000410000 */
[-C--:B------:R-:W-:Y:S01]  /*124c0*/  FMUL.FTZ R189, R57, R143.reuse ;  /* 0x0000008f39bd7220 */ /* 0x080fe20000410000 */
[-C--:B------:R-:W-:Y:S01]  /*124d0*/  FMUL.FTZ R187, R59, R143.reuse ;  /* 0x0000008f3bbb7220 */ /* 0x080fe20000410000 */
[----:B------:R-:W-:Y:S05]  /*124e0*/  FMUL.FTZ R65, R65, R143 ;  /* 0x0000008f41417220 */ /* 0x000fea0000410000 */
        /* <DEDUP_REMOVED lines=131> */
.L_x_9539:
[----:B------:R-:W-:Y:S05]  /*12d20*/  BSYNC.RECONVERGENT B0 ;  /* 0x0000000000007941 */ /* 0x000fea0003800200 */
.L_x_9538:
[----:B------:R-:W-:Y:S01]  /*12d30*/  @!P0 IMAD.MOV.U32 R143, RZ, RZ, R141 ;  /* 0x000000ffff8f8224 */ /* 0x000fe200078e008d */
        /* <DEDUP_REMOVED lines=31> */
.L_x_9537:
[----:B------:R-:W-:Y:S05]  /*12f30*/  BSYNC.RECONVERGENT B1 ;  /* 0x0000000000017941 */ /* 0x000fea0003800200 */
.L_x_9536:
[-C--:B------:R-:W-:Y:S01]  /*12f40*/  IABS R4, R164.reuse ;  /* 0x000000a400047213 */ /* 0x080fe20000000000 */
[C---:B------:R-:W-:Y:S01]  /*12f50*/  VIADD R38, R165.reuse, 0xfffffff9 ;  /* 0xfffffff9a5267836 */ /* 0x040fe20000000000 */
[----:B------:R-:W-:Y:S01]  /*12f60*/  IABS R0, R164 ;  /* 0x000000a400007213 */ /* 0x000fe20000000000 */
[C---:B--2---:R-:W-:Y:S01]  /*12f70*/  VIADD R13, R165.reuse, 0xffffffc1 ;  /* 0xffffffc1a50d7836 */ /* 0x044fe20000000000 */
[----:B------:R-:W-:Y:S01]  /*12f80*/  I2FP.F32.S32 R4, R4 ;  /* 0x0000000400047245 */ /* 0x000fe20000201400 */
[C---:B------:R-:W-:Y:S01]  /*12f90*/  VIADD R8, R165.reuse, 0xffffffd1 ;  /* 0xffffffd1a5087836 */ /* 0x040fe20000000000 */
[----:B------:R-:W-:Y:S01]  /*12fa0*/  I2FP.F32.S32 R0, R0 ;  /* 0x0000000000007245 */ /* 0x000fe20000201400 */
[C---:B------:R-:W-:Y:S01]  /*12fb0*/  VIADD R7, R165.reuse, 0xffffffd8 ;  /* 0xffffffd8a5077836 */ /* 0x040fe20000000000 */
[----:B------:R-:W-:Y:S01]  /*12fc0*/  LOP3.LUT R134, R134, 0x120, R135, 0xf8, !PT ;  /* 0x0000012086867812 */ /* 0x000fe200078ef887 */
[----:B------:R-:W-:Y:S02]  /*12fd0*/  VIADD R89, R165, 0xffffffe9 ;  /* 0xffffffe9a5597836 */ /* 0x000fe40000000000 */
[----:B-1----:R-:W-:Y:S01]  /*12fe0*/  FFMA.FTZ R228, -R153, R4, R228 ;  /* 0x0000000499e47223 */ /* 0x002fe200000101e4 */
[----:B------:R-:W-:Y:S02]  /*12ff0*/  VIADD R35, R165, 0xfffffff8 ;  /* 0xfffffff8a5237836 */ /* 0x000fe40000000000 */
[----:B------:R-:W-:Y:S01]  /*13000*/  FFMA.FTZ R183, -R153, R0, R183 ;  /* 0x0000000099b77223 */ /* 0x000fe200000101b7 */
[C---:B------:R-:W-:Y:S02]  /*13010*/  VIADD R56, R165.reuse, 0x8 ;  /* 0x00000008a5387836 */ /* 0x040fe40000000000 */
[C---:B------:R-:W-:Y:S02]  /*13020*/  VIADD R54, R165.reuse, 0x9 ;  /* 0x00000009a5367836 */ /* 0x040fe40000000000 */
[C---:B------:R-:W-:Y:S02]  /*13030*/  VIADD R52, R165.reuse, 0xffffffe8 ;  /* 0xffffffe8a5347836 */ /* 0x040fe40000000000 */
[C---:B------:R-:W-:Y:S02]  /*13040*/  VIADD R2, R165.reuse, 0xfffffff9 ;  /* 0xfffffff9a5027836 */ /* 0x040fe40000000000 */
[C---:B------:R-:W-:Y:S02]  /*13050*/  VIADD R11, R165.reuse, 0xffffffc9 ;  /* 0xffffffc9a50b7836 */ /* 0x040fe40000000000 */
[C---:B------:R-:W-:Y:S01]  /*13060*/  VIADD R9, R165.reuse, 0xffffffd0 ;  /* 0xffffffd0a5097836 */ /* 0x040fe20000000000 */
[CC--:B------:R-:W-:Y:S01]  /*13070*/  ISETP.GE.AND P0, PT, R2.reuse, R161.reuse, PT ;  /* 0x000000a10200720c */ /* 0x0c0fe20003f06270 */
[C---:B------:R-:W-:Y:S01]  /*13080*/  VIADD R88, R165.reuse, 0xfffffff0 ;  /* 0xfffffff0a5587836 */ /* 0x040fe20000000000 */
[----:B------:R-:W-:Y:S01]  /*13090*/  ISETP.GE.AND P5, PT, R2, R158, PT ;  /* 0x0000009e0200720c */ /* 0x000fe20003fa6270 */
[C---:B------:R-:W-:Y:S01]  /*130a0*/  VIADD R66, R165.reuse, 0xfffffff1 ;  /* 0xfffffff1a5427836 */ /* 0x040fe20000000000 */
[----:B------:R-:W-:Y:S01]  /*130b0*/  FSEL R23, R228, -INF , P0 ;  /* 0xff800000e4177808 */ /* 0x000fe20000000000 */
[----:B------:R-:W-:Y:S01]  /*130c0*/  VIADD R58, R165, 0x1 ;  /* 0x00000001a53a7836 */ /* 0x000fe20000000000 */
[----:B------:R-:W-:Y:S01]  /*130d0*/  ISETP.GE.AND P0, PT, R13, R161, PT ;  /* 0x000000a10d00720c */ /* 0x000fe20003f06270 */
[----:B------:R-:W-:Y:S01]  /*130e0*/  VIADD R47, R165, 0xffffffe9 ;  /* 0xffffffe9a52f7836 */ /* 0x000fe20000000000 */
[----:B------:R-:W-:Y:S01]  /*130f0*/  FSEL R23, R23, -INF , !P5 ;  /* 0xff80000017177808 */ /* 0x000fe20006800000 */
        /* <DEDUP_REMOVED lines=8> */
[C---:B------:R-:W-:Y:S01]  /*13180*/  VIADD R24, R165.reuse, 0xffffffc0 ;  /* 0xffffffc0a5187836 */ /* 0x040fe20000000000 */
[----:B------:R-:W-:Y:S01]  /*13190*/  IABS R15, R15 ;  /* 0x0000000f000f7213 */ /* 0x000fe20000000000 */
[C---:B------:R-:W-:Y:S01]  /*131a0*/  VIADD R4, R165.reuse, 0xffffffc8 ;  /* 0xffffffc8a5047836 */ /* 0x040fe20000000000 */
[----:B------:R-:W-:Y:S01]  /*131b0*/  ISETP.GE.AND P6, PT, R2, R160, PT ;  /* 0x000000a00200720c */ /* 0x000fe20003fc6270 */
[----:B------:R-:W-:Y:S01]  /*131c0*/  IMAD.MOV.U32 R32, RZ, RZ, R17 ;  /* 0x000000ffff207224 */ /* 0x000fe200078e0011 */
[-C--:B------:R-:W-:Y:S01]  /*131d0*/  ISETP.GE.AND P4, PT, R24, R161.reuse, PT ;  /* 0x000000a11800720c */ /* 0x080fe20003f86270 */
[----:B------:R-:W-:Y:S01]  /*131e0*/  VIADD R5, R165, 0xffffffd9 ;  /* 0xffffffd9a5057836 */ /* 0x000fe20000000000 */
[----:B------:R-:W-:Y:S01]  /*131f0*/  FSEL R19, R183, -INF , P6 ;  /* 0xff800000b7137808 */ /* 0x000fe20003000000 */
[C---:B------:R-:W-:Y:S01]  /*13200*/  VIADD R0, R165.reuse, 0xffffffe1 ;  /* 0xffffffe1a5007836 */ /* 0x040fe20000000000 */
[----:B------:R-:W-:Y:S01]  /*13210*/  ISETP.GE.AND P6, PT, R4, R161, PT ;  /* 0x000000a10400720c */ /* 0x000fe20003fc6270 */
[----:B------:R-:W-:Y:S01]  /*13220*/  VIADD R20, R164, 0x11 ;  /* 0x00000011a4147836 */ /* 0x000fe20000000000 */
[----:B------:R-:W-:Y:S01]  /*13230*/  ISETP.GE.AND P1, PT, R2, R159, PT ;  /* 0x0000009f0200720c */ /* 0x000fe20003f26270 */
[C---:B------:R-:W-:Y:S02]  /*13240*/  VIADD R2, R165.reuse, 0xffffffe0 ;  /* 0xffffffe0a5027836 */ /* 0x040fe40000000000 */
[C---:B------:R-:W-:Y:S01]  /*13250*/  VIADD R90, R165.reuse, 0xffffffe8 ;  /* 0xffffffe8a55a7836 */ /* 0x040fe20000000000 */
[----:B------:R-:W-:Y:S01]  /*13260*/  IABS R20, R20 ;  /* 0x0000001400147213 */ /* 0x000fe20000000000 */
[----:B------:R-:W-:Y:S01]  /*13270*/  VIADD R46, R165, 0x8 ;  /* 0x00000008a52e7836 */ /* 0x000fe20000000000 */
[----:B------:R-:W-:Y:S01]  /*13280*/  FSEL R19, R19, -INF , !P1 ;  /* 0xff80000013137808 */ /* 0x000fe20004800000 */
[C---:B------:R-:W-:Y:S02]  /*13290*/  VIADD R28, R164.reuse, 0x41 ;  /* 0x00000041a41c7836 */ /* 0x040fe40000000000 */
[C---:B------:R-:W-:Y:S02]  /*132a0*/  VIADD R92, R164.reuse, 0xffffffc8 ;  /* 0xffffffc8a45c7836 */ /* 0x040fe40000000000 */
[C---:B------:R-:W-:Y:S01]  /*132b0*/  VIADD R12, R164.reuse, 0x21 ;  /* 0x00000021a40c7836 */ /* 0x040fe20000000000 */
[----:B------:R-:W-:Y:S01]  /*132c0*/  IABS R28, R28 ;  /* 0x0000001c001c7213 */ /* 0x000fe20000000000 */
        /* <DEDUP_REMOVED lines=8> */
[----:B------:R-:W-:Y:S01]  /*13350*/  IMAD.MOV.U32 R33, RZ, RZ, R12 ;  /* 0x000000ffff217224 */ /* 0x000fe200078e000c */
        /* <DEDUP_REMOVED lines=10> */
[----:B------:R-:W-:Y:S01]  /*13400*/  I2FP.F32.S32 R16, R16 ;  /* 0x0000001000107245 */ /* 0x000fe20000201400 */
[C---:B------:R-:W-:Y:S01]  /*13410*/  FFMA.FTZ R190, -R153.reuse, R27, R190 ;  /* 0x0000001b99be7223 */ /* 0x040fe200000101be */
[----:B------:R-:W-:Y:S01]  /*13420*/  I2FP.F32.S32 R29, R29 ;  /* 0x0000001d001d7245 */ /* 0x000fe20000201400 */
[----:B------:R-:W-:Y:S01]  /*13430*/  VIADD R3, R164, 0x40 ;  /* 0x00000040a4037836 */ /* 0x000fe20000000000 */
[----:B------:R-:W-:Y:S01]  /*13440*/  I2FP.F32.S32 R25, R25 ;  /* 0x0000001900197245 */ /* 0x000fe20000201400 */
[C---:B------:R-:W-:Y:S01]  /*13450*/  FFMA.FTZ R170, -R153.reuse, R16, R170 ;  /* 0x0000001099aa7223 */ /* 0x040fe200000101aa */
[----:B------:R-:W-:Y:S01]  /*13460*/  IABS R21, R21 ;  /* 0x0000001500157213 */ /* 0x000fe20000000000 */
[C---:B------:R-:W-:Y:S01]  /*13470*/  FFMA.FTZ R172, -R153.reuse, R29, R172 ;  /* 0x0000001d99ac7223 */ /* 0x040fe200000101ac */
[----:B------:R-:W-:Y:S01]  /*13480*/  IABS R31, R31 ;  /* 0x0000001f001f7213 */ /* 0x000fe20000000000 */
[C---:B------:R-:W-:Y:S01]  /*13490*/  FFMA.FTZ R180, -R153.reuse, R25, R180 ;  /* 0x0000001999b47223 */ /* 0x040fe200000101b4 */
[----:B------:R-:W-:Y:S01]  /*134a0*/  I2FP.F32.S32 R17, R33 ;  /* 0x0000002100117245 */ /* 0x000fe20000201400 */
[----:B------:R-:W-:Y:S01]  /*134b0*/  IMAD.MOV.U32 R33, RZ, RZ, R15 ;  /* 0x000000ffff217224 */ /* 0x000fe200078e000f */
[----:B------:R-:W-:Y:S01]  /*134c0*/  FSEL R170, R170, -INF , P4 ;  /* 0xff800000aaaa7808 */ /* 0x000fe20002000000 */
[C---:B------:R-:W-:Y:S01]  /*134d0*/  FFMA.FTZ R192, -R153.reuse, R25, R192 ;  /* 0x0000001999c07223 */ /* 0x040fe200000101c0 */
[----:B------:R-:W-:Y:S01]  /*134e0*/  I2FP.F32.S32 R21, R21 ;  /* 0x0000001500157245 */ /* 0x000fe20000201400 */
[C---:B------:R-:W-:Y:S01]  /*134f0*/  FFMA.FTZ R206, -R153.reuse, R17, R206 ;  /* 0x0000001199ce7223 */ /* 0x040fe200000101ce */
[----:B------:R-:W-:Y:S01]  /*13500*/  I2FP.F32.S32 R12, R31 ;  /* 0x0000001f000c7245 */ /* 0x000fe20000201400 */
[----:B------:R-:W-:Y:S01]  /*13510*/  FFMA.FTZ R194, -R153, R17, R194 ;  /* 0x0000001199c27223 */ /* 0x000fe200000101c2 */
[----:B------:R-:W-:Y:S01]  /*13520*/  ISETP.GE.AND P4, PT, R11, R161, PT ;  /* 0x000000a10b00720c */ /* 0x000fe20003f86270 */
[C---:B------:R-:W-:Y:S01]  /*13530*/  FFMA.FTZ R186, -R153.reuse, R21, R186 ;  /* 0x0000001599ba7223 */ /* 0x040fe200000101ba */
[----:B------:R-:W-:Y:S01]  /*13540*/  IABS R31, R3 ;  /* 0x00000003001f7213 */ /* 0x000fe20000000000 */
[CC--:B------:R-:W-:Y:S01]  /*13550*/  FFMA.FTZ R200, -R153.reuse, R12.reuse, R200 ;  /* 0x0000000c99c87223 */ /* 0x0c0fe200000101c8 */
[----:B------:R-:W-:Y:S01]  /*13560*/  FSEL R172, R172, -INF , P0 ;  /* 0xff800000acac7808 */ /* 0x000fe20000000000 */
[C---:B------:R-:W-:Y:S01]  /*13570*/  FFMA.FTZ R188, -R153.reuse, R12, R188 ;  /* 0x0000000c99bc7223 */ /* 0x040fe200000101bc */
[----:B------:R-:W-:Y:S01]  /*13580*/  FSEL R109, R178, -INF , P6 ;  /* 0xff800000b26d7808 */ /* 0x000fe20003000000 */
[C---:B------:R-:W-:Y:S01]  /*13590*/  FFMA.FTZ R182, -R153.reuse, R16, R182 ;  /* 0x0000001099b67223 */ /* 0x040fe200000101b6 */
[----:B------:R-:W-:Y:S01]  /*135a0*/  FSEL R111, R180, -INF , P4 ;  /* 0xff800000b46f7808 */ /* 0x000fe20002000000 */
[----:B------:R-:W-:Y:S01]  /*135b0*/  FFMA.FTZ R184, -R153, R29, R184 ;  /* 0x0000001d99b87223 */ /* 0x000fe200000101b8 */
[----:B------:R-:W-:Y:S01]  /*135c0*/  I2FP.F32.S32 R15, R32 ;  /* 0x00000020000f7245 */ /* 0x000fe20000201400 */
[----:B------:R-:W-:Y:S01]  /*135d0*/  VIADD R32, R165, 0x18 ;  /* 0x00000018a5207836 */ /* 0x000fe20000000000 */
[----:B------:R-:W-:Y:S01]  /*135e0*/  I2FP.F32.S32 R3, R33 ;  /* 0x0000002100037245 */ /* 0x000fe20000201400 */
[----:B------:R-:W-:Y:S01]  /*135f0*/  VIADD R33, R164, 0x9 ;  /* 0x00000009a4217836 */ /* 0x000fe20000000000 */
[----:B------:R-:W-:Y:S01]  /*13600*/  ISETP.GE.AND P0, PT, R9, R161, PT ;  /* 0x000000a10900720c */ /* 0x000fe20003f06270 */
[C---:B------:R-:W-:Y:S01]  /*13610*/  FFMA.FTZ R208, -R153.reuse, R15, R208 ;  /* 0x0000000f99d07223 */ /* 0x040fe200000101d0 */
[----:B------:R-:W-:Y:S01]  /*13620*/  ISETP.GE.AND P6, PT, R8, R161, PT ;  /* 0x000000a10800720c */ /* 0x000fe20003fc6270 */
[----:B------:R-:W-:Y:S01]  /*13630*/  FFMA.FTZ R214, -R153, R3, R214 ;  /* 0x0000000399d67223 */ /* 0x000fe200000101d6 */
[----:B------:R-:W-:Y:S01]  /*13640*/  ISETP.GE.AND P4, PT, R7, R161, PT ;  /* 0x000000a10700720c */ /* 0x000fe20003f86270 */
[C---:B------:R-:W-:Y:S01]  /*13650*/  FFMA.FTZ R202, -R153.reuse, R3, R202 ;  /* 0x0000000399ca7223 */ /* 0x040fe200000101ca */
[----:B------:R-:W-:Y:S01]  /*13660*/  FSEL R101, R186, -INF , P0 ;  /* 0xff800000ba657808 */ /* 0x000fe20000000000 */
[C---:B------:R-:W-:Y:S01]  /*13670*/  FFMA.FTZ R196, -R153.reuse, R15, R196 ;  /* 0x0000000f99c47223 */ /* 0x040fe200000101c4 */
[----:B------:R-:W-:Y:S01]  /*13680*/  FSEL R97, R188, -INF , P6 ;  /* 0xff800000bc617808 */ /* 0x000fe20003000000 */
[----:B------:R-:W-:Y:S01]  /*13690*/  VIADD R16, R164, 0xfffffff8 ;  /* 0xfffffff8a4107836 */ /* 0x000fe20000000000 */
[----:B------:R-:W-:Y:S01]  /*136a0*/  FSEL R67, R194, -INF , P4 ;  /* 0xff800000c2437808 */ /* 0x000fe20002000000 */
[----:B------:R-:W-:Y:S01]  /*136b0*/  FFMA.FTZ R198, -R153, R21, R198 ;  /* 0x0000001599c67223 */ /* 0x000fe200000101c6 */
[-C--:B------:R-:W-:Y:S01]  /*136c0*/  ISETP.GE.AND P0, PT, R5, R161.reuse, PT ;  /* 0x000000a10500720c */ /* 0x080fe20003f06270 */
[----:B------:R-:W-:Y:S01]  /*136d0*/  VIADD R3, R164, 0x8 ;  /* 0x00000008a4037836 */ /* 0x000fe20000000000 */
[-C--:B------:R-:W-:Y:S01]  /*136e0*/  ISETP.GE.AND P6, PT, R2, R161.reuse, PT ;  /* 0x000000a10200720c */ /* 0x080fe20003fc6270 */
[----:B------:R-:W-:Y:S01]  /*136f0*/  VIADD R27, R164, 0xfffffff9 ;  /* 0xfffffff9a41b7836 */ /* 0x000fe20000000000 */
[----:B------:R-:W-:Y:S01]  /*13700*/  ISETP.GE.AND P4, PT, R0, R161, PT ;  /* 0x000000a10000720c */ /* 0x000fe20003f86270 */
[C---:B------:R-:W-:Y:S01]  /*13710*/  VIADD R12, R164.reuse, 0x18 ;  /* 0x00000018a40c7836 */ /* 0x040fe20000000000 */
[----:B------:R-:W-:Y:S01]  /*13720*/  I2FP.F32.S32 R28, R28 ;  /* 0x0000001c001c7245 */ /* 0x000fe20000201400 */
[----:B------:R-:W-:Y:S01]  /*13730*/  VIADD R15, R164, 0x9 ;  /* 0x00000009a40f7836 */ /* 0x000fe20000000000 */
[----:B------:R-:W-:Y:S01]  /*13740*/  FSEL R63, R196, -INF , P0 ;  /* 0xff800000c43f7808 */ /* 0x000fe20000000000 */
[----:B------:R-:W-:Y:S01]  /*13750*/  VIADD R17, R164, 0x10 ;  /* 0x00000010a4117836 */ /* 0x000fe20000000000 */
[----:B------:R-:W-:Y:S01]  /*13760*/  FSEL R57, R202, -INF , P6 ;  /* 0xff800000ca397808 */ /* 0x000fe20003000000 */
[C---:B------:R-:W-:Y:S01]  /*13770*/  FFMA.FTZ R174, -R153.reuse, R28, R174 ;  /* 0x0000001c99ae7223 */ /* 0x040fe200000101ae */
[----:B------:R-:W-:Y:S01]  /*13780*/  FSEL R53, R204, -INF , P4 ;  /* 0xff800000cc357808 */ /* 0x000fe20002000000 */
[----:B------:R-:W-:Y:S01]  /*13790*/  VIADD R25, R164, 0xfffffff1 ;  /* 0xfffffff1a4197836 */ /* 0x000fe20000000000 */
[----:B------:R-:W-:Y:S01]  /*137a0*/  ISETP.GE.AND P0, PT, R24, R160, PT ;  /* 0x000000a01800720c */ /* 0x000fe20003f06270 */
[----:B------:R-:W-:Y:S01]  /*137b0*/  VIADD R21, R164, 0xfffffff0 ;  /* 0xfffffff0a4157836 */ /* 0x000fe20000000000 */
[----:B------:R-:W-:Y:S01]  /*137c0*/  ISETP.GE.AND P6, PT, R24, R158, PT ;  /* 0x0000009e1800720c */ /* 0x000fe20003fc6270 */
[----:B------:R-:W-:Y:S01]  /*137d0*/  VIADD R162, R162, 0xffffff80 ;  /* 0xffffff80a2a27836 */ /* 0x000fe20000000000 */
[----:B------:R-:W-:Y:S02]  /*137e0*/  I2FP.F32.S32 R31, R31 ;  /* 0x0000001f001f7245 */ /* 0x000fe40000201400 */
[----:B------:R-:W-:Y:S01]  /*137f0*/  ISETP.GE.AND P4, PT, R24, R159, PT ;  /* 0x0000009f1800720c */ /* 0x000fe20003f86270 */
[----:B------:R-:W-:Y:S01]  /*13800*/  VIADD R24, R164, 0x10 ;  /* 0x00000010a4187836 */ /* 0x000fe20000000000 */
[----:B------:R-:W-:Y:S01]  /*13810*/  I2FP.F32.S32 R28, R20 ;  /* 0x00000014001c7245 */ /* 0x000fe20000201400 */
[C---:B------:R-:W-:Y:S01]  /*13820*/  FFMA.FTZ R176, -R153.reuse, R31, R176 ;  /* 0x0000001f99b07223 */ /* 0x040fe200000101b0 */
[----:B------:R-:W-:Y:S01]  /*13830*/  FSEL R174, R174, -INF , P0 ;  /* 0xff800000aeae7808 */ /* 0x000fe20000000000 */
[C---:B------:R-:W-:Y:S01]  /*13840*/  VIADD R31, R164.reuse, 0x8 ;  /* 0x00000008a41f7836 */ /* 0x040fe20000000000 */
[----:B------:R-:W-:Y:S01]  /*13850*/  IABS R24, R24 ;  /* 0x0000001800187213 */ /* 0x000fe20000000000 */
[----:B------:R-:W-:Y:S01]  /*13860*/  FFMA.FTZ R210, -R153, R28, R210 ;  /* 0x0000001c99d27223 */ /* 0x000fe200000101d2 */
[----:B------:R-:W-:Y:S01]  /*13870*/  ISETP.GE.AND P0, PT, R13, R160, PT ;  /* 0x000000a00d00720c */ /* 0x000fe20003f06270 */
[----:B------:R-:W-:Y:S01]  /*13880*/  VIADD R28, R165, 0x19 ;  /* 0x00000019a51c7836 */ /* 0x000fe20000000000 */
        /* <DEDUP_REMOVED lines=8> */
[----:B------:R-:W-:Y:S02]  /*13910*/  ISETP.GE.AND P0, PT, R89, R161, PT ;  /* 0x000000a15900720c */ /* 0x000fe40003f06270 */
[----:B------:R-:W-:Y:S02]  /*13920*/  I2FP.F32.S32 R33, R33 ;  /* 0x0000002100217245 */ /* 0x000fe40000201400 */
[----:B------:R-:W-:Y:S02]  /*13930*/  FSEL R41, R212, -INF , P0 ;  /* 0xff800000d4297808 */ /* 0x000fe40000000000 */
[-C--:B------:R-:W-:Y:S01]  /*13940*/  ISETP.GE.AND P0, PT, R4, R160.reuse, PT ;  /* 0x000000a00400720c */ /* 0x080fe20003f06270 */
[----:B------:R-:W-:Y:S01]  /*13950*/  FFMA.FTZ R218, -R153, R33, R218 ;  /* 0x0000002199da7223 */ /* 0x000fe200000101da */
[----:B------:R-:W-:Y:S02]  /*13960*/  IABS R31, R31 ;  /* 0x0000001f001f7213 */ /* 0x000fe40000000000 */
[----:B------:R-:W-:Y:S02]  /*13970*/  FSEL R105, R182, -INF , P0 ;  /* 0xff800000b6697808 */ /* 0x000fe40000000000 */
[----:B------:R-:W-:Y:S02]  /*13980*/  ISETP.GE.AND P0, PT, R11, R160, PT ;  /* 0x000000a00b00720c */ /* 0x000fe40003f06270 */
[----:B------:R-:W-:Y:S02]  /*13990*/  I2FP.F32.S32 R31, R31 ;  /* 0x0000001f001f7245 */ /* 0x000fe40000201400 */
[----:B------:R-:W-:Y:S02]  /*139a0*/  FSEL R107, R184, -INF , P0 ;  /* 0xff800000b86b7808 */ /* 0x000fe40000000000 */
[----:B------:R-:W-:Y:S01]  /*139b0*/  ISETP.GE.AND P0, PT, R88, R161, PT ;  /* 0x000000a15800720c */ /* 0x000fe20003f06270 */
[C---:B------:R-:W-:Y:S01]  /*139c0*/  FFMA.FTZ R220, -R153.reuse, R31, R220 ;  /* 0x0000001f99dc7223 */ /* 0x040fe200000101dc */
[----:B------:R-:W-:Y:S02]  /*139d0*/  IABS R3, R3 ;  /* 0x0000000300037213 */ /* 0x000fe40000000000 */
[----:B------:R-:W-:Y:S02]  /*139e0*/  FSEL R218, R218, -INF , P0 ;  /* 0xff800000dada7808 */ /* 0x000fe40000000000 */
[----:B------:R-:W-:Y:S02]  /*139f0*/  ISETP.GE.AND P0, PT, R66, R161, PT ;  /* 0x000000a14200720c */ /* 0x000fe40003f06270 */
[----:B------:R-:W-:Y:S02]  /*13a00*/  I2FP.F32.S32 R3, R3 ;  /* 0x0000000300037245 */ /* 0x000fe40000201400 */
[----:B------:R-:W-:Y:S02]  /*13a10*/  FSEL R33, R220, -INF , P0 ;  /* 0xff800000dc217808 */ /* 0x000fe40000000000 */
[----:B------:R-:W-:Y:S01]  /*13a20*/  IABS R20, R20 ;  /* 0x0000001400147213 */ /* 0x000fe20000000000 */
[----:B------:R-:W-:Y:S01]  /*13a30*/  FFMA.FTZ R232, -R153, R3, R232 ;  /* 0x0000000399e87223 */ /* 0x000fe200000101e8 */
[----:B------:R-:W-:Y:S01]  /*13a40*/  ISETP.GE.AND P0, PT, R9, R160, PT ;  /* 0x000000a00900720c */ /* 0x000fe20003f06270 */
[C---:B------:R-:W-:Y:S01]  /*13a50*/  VIADD R3, R164.reuse, 0xfffffff8 ;  /* 0xfffffff8a4037836 */ /* 0x040fe20000000000 */
[----:B------:R-:W-:Y:S01]  /*13a60*/  I2FP.F32.S32 R29, R20 ;  /* 0x00000014001d7245 */ /* 0x000fe20000201400 */
[----:B------:R-:W-:Y:S01]  /*13a70*/  VIADD R20, R164, 0xffffffc1 ;  /* 0xffffffc1a4147836 */ /* 0x000fe20000000000 */
[----:B------:R-:W-:Y:S02]  /*13a80*/  IABS R27, R27 ;  /* 0x0000001b001b7213 */ /* 0x000fe40000000000 */
[----:B------:R-:W-:Y:S01]  /*13a90*/  FSEL R95, R190, -INF , P0 ;  /* 0xff800000be5f7808 */ /* 0x000fe20000000000 */
[C---:B------:R-:W-:Y:S01]  /*13aa0*/  FFMA.FTZ R226, -R153.reuse, R29, R226 ;  /* 0x0000001d99e27223 */ /* 0x040fe200000101e2 */
[----:B------:R-:W-:Y:S02]  /*13ab0*/  ISETP.GE.AND P0, PT, R8, R160, PT ;  /* 0x000000a00800720c */ /* 0x000fe40003f06270 */
[----:B------:R-:W-:Y:S02]  /*13ac0*/  I2FP.F32.S32 R27, R27 ;  /* 0x0000001b001b7245 */ /* 0x000fe40000201400 */
[----:B------:R-:W-:Y:S02]  /*13ad0*/  IABS R3, R3 ;  /* 0x0000000300037213 */ /* 0x000fe40000000000 */
[----:B------:R-:W-:Y:S01]  /*13ae0*/  FSEL R93, R192, -INF , P0 ;  /* 0xff800000c05d7808 */ /* 0x000fe20000000000 */
[----:B------:R-:W-:Y:S01]  /*13af0*/  FFMA.FTZ R234, -R153, R27, R234 ;  /* 0x0000001b99ea7223 */ /* 0x000fe200000101ea */
[----:B------:R-:W-:Y:S02]  /*13b00*/  ISETP.GE.AND P0, PT, R35, R161, PT ;  /* 0x000000a12300720c */ /* 0x000fe40003f06270 */
[----:B------:R-:W-:Y:S02]  /*13b10*/  I2FP.F32.S32 R3, R3 ;  /* 0x0000000300037245 */ /* 0x000fe40000201400 */
[----:B------:R-:W-:Y:S02]  /*13b20*/  FSEL R27, R226, -INF , P0 ;  /* 0xff800000e21b7808 */ /* 0x000fe40000000000 */
[----:B------:R-:W-:Y:S01]  /*13b30*/  IABS R29, R16 ;  /* 0x00000010001d7213 */ /* 0x000fe20000000000 */
[----:B------:R-:W-:Y:S01]  /*13b40*/  FFMA.FTZ R246, -R153, R3, R246 ;  /* 0x0000000399f67223 */ /* 0x000fe200000101f6 */
[----:B------:R-:W-:Y:S01]  /*13b50*/  IABS R12, R12 ;  /* 0x0000000c000c7213 */ /* 0x000fe20000000000 */
[C---:B------:R-:W-:Y:S01]  /*13b60*/  VIADD R3, R164.reuse, 0xffffffc0 ;  /* 0xffffffc0a4037836 */ /* 0x040fe20000000000 */
[----:B------:R-:W-:Y:S01]  /*13b70*/  ISETP.GE.AND P0, PT, R7, R160, PT ;  /* 0x000000a00700720c */ /* 0x000fe20003f06270 */
[----:B------:R-:W-:Y:S01]  /*13b80*/  VIADD R16, R164, 0xffffffe9 ;  /* 0xffffffe9a4107836 */ /* 0x000fe20000000000 */
        /* <DEDUP_REMOVED lines=8> */
[----:B------:R-:W-:Y:S02]  /*13c10*/  IABS R3, R3 ;  /* 0x0000000300037213 */ /* 0x000fe40000000000 */
[----:B------:R-:W-:Y:S02]  /*13c20*/  IABS R25, R25 ;  /* 0x0000001900197213 */ /* 0x000fe40000000000 */
[----:B------:R-:W-:Y:S02]  /*13c30*/  I2FP.F32.S32 R15, R15 ;  /* 0x0000000f000f7245 */ /* 0x000fe40000201400 */
[----:B------:R-:W-:Y:S02]  /*13c40*/  FSEL R59, R200, -INF , P0 ;  /* 0xff800000c83b7808 */ /* 0x000fe40000000000 */
[----:B------:R-:W-:Y:S01]  /*13c50*/  ISETP.GE.AND P0, PT, R58, R161, PT ;  /* 0x000000a13a00720c */ /* 0x000fe20003f06270 */
[C---:B------:R-:W-:Y:S01]  /*13c60*/  FFMA.FTZ R230, -R153.reuse, R15, R230 ;  /* 0x0000000f99e67223 */ /* 0x040fe200000101e6 */
[----:B------:R-:W-:Y:S01]  /*13c70*/  I2FP.F32.S32 R3, R3 ;  /* 0x0000000300037245 */ /* 0x000fe20000201400 */
[----:B------:R-:W-:Y:S01]  /*13c80*/  VIADD R15, R164, 0xfffffff9 ;  /* 0xfffffff9a40f7836 */ /* 0x000fe20000000000 */
[----:B------:R-:W-:Y:S02]  /*13c90*/  I2FP.F32.S32 R25, R25 ;  /* 0x0000001900197245 */ /* 0x000fe40000201400 */
[----:B------:R-:W-:Y:S01]  /*13ca0*/  FSEL R236, R236, -INF , P0 ;  /* 0xff800000ecec7808 */ /* 0x000fe20000000000 */
[----:B------:R-:W-:Y:S01]  /*13cb0*/  FFMA.FTZ R44, -R153, R3, R44 ;  /* 0x00000003992c7223 */ /* 0x000fe2000001012c */
[----:B------:R-:W-:Y:S01]  /*13cc0*/  IABS R12, R12 ;  /* 0x0000000c000c7213 */ /* 0x000fe20000000000 */
[----:B------:R-:W2:Y:S01]  /*13cd0*/  LD.E R3, desc[UR4][R84.64+0xdc] ;  /* 0x0000dc0454037980 */ /* 0x000ea2000c101900 */
[----:B------:R-:W-:Y:S01]  /*13ce0*/  ISETP.GE.AND P0, PT, R165, R161, PT ;  /* 0x000000a1a500720c */ /* 0x000fe20003f06270 */
[C---:B------:R-:W-:Y:S01]  /*13cf0*/  FFMA.FTZ R240, -R153.reuse, R25, R240 ;  /* 0x0000001999f07223 */ /* 0x040fe200000101f0 */
[----:B------:R-:W-:Y:S02]  /*13d00*/  I2FP.F32.S32 R12, R12 ;  /* 0x0000000c000c7245 */ /* 0x000fe40000201400 */
[----:B------:R-:W-:Y:S02]  /*13d10*/  FSEL R25, R234, -INF , P0 ;  /* 0xff800000ea197808 */ /* 0x000fe40000000000 */
[----:B------:R-:W-:Y:S01]  /*13d20*/  IABS R15, R15 ;  /* 0x0000000f000f7213 */ /* 0x000fe20000000000 */
[C---:B------:R-:W-:Y:S01]  /*13d30*/  FFMA.FTZ R238, -R153.reuse, R12, R238 ;  /* 0x0000000c99ee7223 */ /* 0x040fe200000101ee */
[-C--:B------:R-:W-:Y:S01]  /*13d40*/  ISETP.GE.AND P0, PT, R2, R160.reuse, PT ;  /* 0x000000a00200720c */ /* 0x080fe20003f06270 */
[----:B------:R-:W-:Y:S01]  /*13d50*/  VIADD R12, R164, 0xfffffff0 ;  /* 0xfffffff0a40c7836 */ /* 0x000fe20000000000 */
[----:B------:R-:W-:Y:S02]  /*13d60*/  I2FP.F32.S32 R15, R15 ;  /* 0x0000000f000f7245 */ /* 0x000fe40000201400 */
[----:B------:R-:W-:Y:S02]  /*13d70*/  FSEL R49, R206, -INF , P0 ;  /* 0xff800000ce317808 */ /* 0x000fe40000000000 */
[----:B------:R-:W-:Y:S01]  /*13d80*/  IABS R21, R21 ;  /* 0x0000001500157213 */ /* 0x000fe20000000000 */
[C---:B------:R-:W-:Y:S01]  /*13d90*/  FFMA.FTZ R244, -R153.reuse, R15, R244 ;  /* 0x0000000f99f47223 */ /* 0x040fe200000101f4 */
[----:B------:R-:W-:Y:S01]  /*13da0*/  ISETP.GE.AND P0, PT, R0, R160, PT ;  /* 0x000000a00000720c */ /* 0x000fe20003f06270 */
        /* <DEDUP_REMOVED lines=16> */
[----:B------:R-:W-:Y:S01]  /*13eb0*/  FFMA.FTZ R252, -R153, R15, R252 ;  /* 0x0000000f99fc7223 */ /* 0x000fe200000101fc */
[----:B------:R-:W-:Y:S01]  /*13ec0*/  IABS R16, R16 ;  /* 0x0000001000107213 */ /* 0x000fe20000000000 */
[----:B------:R-:W-:Y:S01]  /*13ed0*/  VIADD R15, R165, 0x10 ;  /* 0x00000010a50f7836 */ /* 0x000fe20000000000 */
[----:B------:R-:W-:Y:S02]  /*13ee0*/  ISETP.GE.AND P0, PT, R52, R160, PT ;  /* 0x000000a03400720c */ /* 0x000fe40003f06270 */
[----:B------:R-:W-:Y:S02]  /*13ef0*/  I2FP.F32.S32 R17, R17 ;  /* 0x0000001100117245 */ /* 0x000fe40000201400 */
[----:B------:R-:W-:Y:S02]  /*13f00*/  I2FP.F32.S32 R16, R16 ;  /* 0x0000001000107245 */ /* 0x000fe40000201400 */
[----:B------:R-:W-:Y:S01]  /*13f10*/  FSEL R39, R214, -INF , P0 ;  /* 0xff800000d6277808 */ /* 0x000fe20000000000 */
[----:B------:R-:W-:Y:S01]  /*13f20*/  FFMA.FTZ R224, -R153, R17, R224 ;  /* 0x0000001199e07223 */ /* 0x000fe200000101e0 */
[----:B------:R-:W-:Y:S01]  /*13f30*/  IABS R12, R12 ;  /* 0x0000000c000c7213 */ /* 0x000fe20000000000 */
[----:B------:R-:W-:Y:S01]  /*13f40*/  VIADD R17, R165, 0x11 ;  /* 0x00000011a5117836 */ /* 0x000fe20000000000 */
[----:B------:R-:W-:Y:S01]  /*13f50*/  ISETP.GE.AND P0, PT, R47, R160, PT ;  /* 0x000000a02f00720c */ /* 0x000fe20003f06270 */
[C---:B------:R-:W-:Y:S01]  /*13f60*/  FFMA.FTZ R248, -R153.reuse, R16, R248 ;  /* 0x0000001099f87223 */ /* 0x040fe200000101f8 */
[----:B------:R-:W-:Y:S01]  /*13f70*/  I2FP.F32.S32 R12, R12 ;  /* 0x0000000c000c7245 */ /* 0x000fe20000201400 */
[C---:B------:R-:W-:Y:S01]  /*13f80*/  FFMA.FTZ R181, -R153.reuse, R16, R181 ;  /* 0x0000001099b57223 */ /* 0x040fe200000101b5 */
[----:B------:R-:W-:Y:S01]  /*13f90*/  FSEL R37, R216, -INF , P0 ;  /* 0xff800000d8257808 */ /* 0x000fe20000000000 */
[C---:B------:R-:W-:Y:S01]  /*13fa0*/  VIADD R16, R164.reuse, 0xffffffe1 ;  /* 0xffffffe1a4107836 */ /* 0x040fe20000000000 */
[----:B------:R-:W-:Y:S01]  /*13fb0*/  IABS R21, R21 ;  /* 0x0000001500157213 */ /* 0x000fe20000000000 */
[-C--:B------:R-:W-:Y:S01]  /*13fc0*/  FFMA.FTZ R250, -R153, R12.reuse, R250 ;  /* 0x0000000c99fa7223 */ /* 0x080fe200000101fa */
[----:B------:R-:W-:Y:S01]  /*13fd0*/  ISETP.GE.AND P0, PT, R15, R161, PT ;  /* 0x000000a10f00720c */ /* 0x000fe20003f06270 */
[----:B------:R-:W-:Y:S01]  /*13fe0*/  FFMA.FTZ R179, -R153, R12, R179 ;  /* 0x0000000c99b37223 */ /* 0x000fe200000101b3 */
        /* <DEDUP_REMOVED lines=11> */
[----:B------:R-:W-:Y:S01]  /*140a0*/  IABS R12, R12 ;  /* 0x0000000c000c7213 */ /* 0x000fe20000000000 */
[C---:B------:R-:W-:Y:S01]  /*140b0*/  FFMA.FTZ R6, -R153.reuse, R16, R6 ;  /* 0x0000001099067223 */ /* 0x040fe20000010106 */
[----:B------:R-:W-:Y:S01]  /*140c0*/  ISETP.GE.AND P0, PT, R48, R160, PT ;  /* 0x000000a03000720c */ /* 0x000fe20003f06270 */
[C---:B------:R-:W-:Y:S01]  /*140d0*/  FFMA.FTZ R177, -R153.reuse, R16, R177 ;  /* 0x0000001099b17223 */ /* 0x040fe200000101b1 */
[----:B------:R-:W-:Y:S01]  /*140e0*/  I2FP.F32.S32 R12, R12 ;  /* 0x0000000c000c7245 */ /* 0x000fe20000201400 */
[----:B------:R-:W-:Y:S01]  /*140f0*/  VIADD R16, R164, 0xffffffd9 ;  /* 0xffffffd9a4107836 */ /* 0x000fe20000000000 */
[----:B------:R-:W-:Y:S02]  /*14100*/  FSEL R29, R224, -INF , P0 ;  /* 0xff800000e01d7808 */ /* 0x000fe40000000000 */
[-C--:B------:R-:W-:Y:S01]  /*14110*/  ISETP.GE.AND P0, PT, R32, R161.reuse, PT ;  /* 0x000000a12000720c */ /* 0x080fe20003f06270 */
[CC--:B------:R-:W-:Y:S01]  /*14120*/  FFMA.FTZ R10, -R153.reuse, R12.reuse, R10 ;  /* 0x0000000c990a7223 */ /* 0x0c0fe2000001010a */
[----:B------:R-:W-:Y:S01]  /*14130*/  FFMA.FTZ R113, -R153, R12, R173 ;  /* 0x0000000c99717223 */ /* 0x000fe200000101ad */
[----:B------:R-:W-:Y:S01]  /*14140*/  VIADD R12, R164, 0xffffffd8 ;  /* 0xffffffd8a40c7836 */ /* 0x000fe20000000000 */
[----:B------:R-:W-:Y:S02]  /*14150*/  FSEL R129, R6, -INF , P0 ;  /* 0xff80000006817808 */ /* 0x000fe40000000000 */
[-C--:B------:R-:W-:Y:S02]  /*14160*/  ISETP.GE.AND P0, PT, R28, R161.reuse, PT ;  /* 0x000000a11c00720c */ /* 0x080fe40003f06270 */
[----:B------:R-:W-:Y:S02]  /*14170*/  IABS R16, R16 ;  /* 0x0000001000107213 */ /* 0x000fe40000000000 */
[----:B------:R-:W-:Y:S02]  /*14180*/  FSEL R127, R10, -INF , P0 ;  /* 0xff8000000a7f7808 */ /* 0x000fe40000000000 */
[----:B------:R-:W-:Y:S02]  /*14190*/  ISETP.GE.AND P0, PT, R42, R160, PT ;  /* 0x000000a02a00720c */ /* 0x000fe40003f06270 */
[----:B------:R-:W-:Y:S01]  /*141a0*/  I2FP.F32.S32 R10, R16 ;  /* 0x00000010000a7245 */ /* 0x000fe20000201400 */
[----:B------:R-:W-:Y:S01]  /*141b0*/  VIADD R16, R165, 0x21 ;  /* 0x00000021a5107836 */ /* 0x000fe20000000000 */
[----:B------:R-:W-:Y:S02]  /*141c0*/  FSEL R230, R230, -INF , P0 ;  /* 0xff800000e6e67808 */ /* 0x000fe40000000000 */
[----:B------:R-:W-:Y:S01]  /*141d0*/  ISETP.GE.AND P0, PT, R38, R160, PT ;  /* 0x000000a02600720c */ /* 0x000fe20003f06270 */
[C---:B------:R-:W-:Y:S01]  /*141e0*/  FFMA.FTZ R14, -R153.reuse, R10, R14 ;  /* 0x0000000a990e7223 */ /* 0x040fe2000001010e */
[----:B------:R-:W-:Y:S01]  /*141f0*/  IABS R6, R12 ;  /* 0x0000000c00067213 */ /* 0x000fe20000000000 */
[----:B------:R-:W-:Y:S01]  /*14200*/  VIADD R12, R164, 0xffffffd1 ;  /* 0xffffffd1a40c7836 */ /* 0x000fe20000000000 */
[----:B------:R-:W-:Y:S01]  /*14210*/  IABS R20, R20 ;  /* 0x0000001400147213 */ /* 0x000fe20000000000 */
[C---:B------:R-:W-:Y:S01]  /*14220*/  FFMA.FTZ R99, -R153.reuse, R10, R171 ;  /* 0x0000000a99637223 */ /* 0x040fe200000101ab */
[----:B------:R-:W-:Y:S01]  /*14230*/  FSEL R232, R232, -INF , P0 ;  /* 0xff800000e8e87808 */ /* 0x000fe20000000000 */
[----:B------:R-:W-:Y:S01]  /*14240*/  VIADD R10, R164, 0xffffffc9 ;  /* 0xffffffc9a40a7836 */ /* 0x000fe20000000000 */
[----:B------:R-:W-:Y:S02]  /*14250*/  I2FP.F32.S32 R6, R6 ;  /* 0x0000000600067245 */ /* 0x000fe40000201400 */
[----:B------:R-:W-:Y:S02]  /*14260*/  I2FP.F32.S32 R20, R20 ;  /* 0x0000001400147245 */ /* 0x000fe40000201400 */
[-C--:B------:R-:W-:Y:S01]  /*14270*/  ISETP.GE.AND P0, PT, R24, R161.reuse, PT ;  /* 0x000000a11800720c */ /* 0x080fe20003f06270 */
[C---:B------:R-:W-:Y:S01]  /*14280*/  FFMA.FTZ R18, -R153.reuse, R6, R18 ;  /* 0x0000000699127223 */ /* 0x040fe20000010112 */
[----:B------:R-:W-:Y:S01]  /*14290*/  IABS R12, R12 ;  /* 0x0000000c000c7213 */ /* 0x000fe20000000000 */
[----:B------:R-:W-:Y:S01]  /*142a0*/  FFMA.FTZ R43, -R153, R20, R43 ;  /* 0x00000014992b7223 */ /* 0x000fe2000001012b */
[----:B------:R-:W-:Y:S01]  /*142b0*/  FSEL R121, R14, -INF , P0 ;  /* 0xff8000000e797808 */ /* 0x000fe20000000000 */
[----:B------:R-:W-:Y:S01]  /*142c0*/  VIADD R20, R164, 0xffffffd0 ;  /* 0xffffffd0a4147836 */ /* 0x000fe20000000000 */
[-C--:B------:R-:W-:Y:S01]  /*142d0*/  ISETP.GE.AND P0, PT, R16, R161.reuse, PT ;  /* 0x000000a11000720c */ /* 0x080fe20003f06270 */
[C---:B------:R-:W-:Y:S01]  /*142e0*/  VIADD R14, R165.reuse, 0x31 ;  /* 0x00000031a50e7836 */ /* 0x040fe20000000000 */
[----:B------:R-:W-:Y:S01]  /*142f0*/  I2FP.F32.S32 R36, R12 ;  /* 0x0000000c00247245 */ /* 0x000fe20000201400 */
[C---:B------:R-:W-:Y:S01]  /*14300*/  VIADD R12, R165.reuse, 0x29 ;  /* 0x00000029a50c7836 */ /* 0x040fe20000000000 */
[----:B------:R-:W-:Y:S01]  /*14310*/  FSEL R119, R18, -INF , P0 ;  /* 0xff80000012777808 */ /* 0x000fe20000000000 */
[C---:B------:R-:W-:Y:S01]  /*14320*/  VIADD R18, R165.reuse, 0x30 ;  /* 0x00000030a5127836 */ /* 0x040fe20000000000 */
[----:B------:R-:W-:Y:S01]  /*14330*/  ISETP.GE.AND P0, PT, R165, R160, PT ;  /* 0x000000a0a500720c */ /* 0x000fe20003f06270 */
[C---:B------:R-:W-:Y:S01]  /*14340*/  FFMA.FTZ R22, -R153.reuse, R36, R22 ;  /* 0x0000002499167223 */ /* 0x040fe20000010116 */
[----:B------:R-:W-:Y:S01]  /*14350*/  IABS R20, R20 ;  /* 0x0000001400147213 */ /* 0x000fe20000000000 */
[----:B------:R-:W-:Y:S01]  /*14360*/  FFMA.FTZ R61, -R153, R36, R61 ;  /* 0x00000024993d7223 */ /* 0x000fe2000001013d */
[----:B------:R-:W-:Y:S01]  /*14370*/  FSEL R238, R238, -INF , P0 ;  /* 0xff800000eeee7808 */ /* 0x000fe20000000000 */
[----:B------:R-:W-:Y:S01]  /*14380*/  VIADD R36, R165, 0x11 ;  /* 0x00000011a5247836 */ /* 0x000fe20000000000 */
[----:B------:R-:W-:Y:S01]  /*14390*/  I2FP.F32.S32 R20, R20 ;  /* 0x0000001400147245 */ /* 0x000fe20000201400 */
[----:B------:R-:W-:Y:S01]  /*143a0*/  FFMA.FTZ R30, -R153, R6, R30 ;  /* 0x00000006991e7223 */ /* 0x000fe2000001011e */
[-C--:B------:R-:W-:Y:S01]  /*143b0*/  ISETP.GE.AND P0, PT, R21, R161.reuse, PT ;  /* 0x000000a11500720c */ /* 0x080fe20003f06270 */
[----:B------:R-:W-:Y:S01]  /*143c0*/  VIADD R6, R165, 0x38 ;  /* 0x00000038a5067836 */ /* 0x000fe20000000000 */
[----:B------:R-:W-:Y:S01]  /*143d0*/  IABS R10, R10 ;  /* 0x0000000a000a7213 */ /* 0x000fe20000000000 */
[-C--:B------:R-:W-:Y:S01]  /*143e0*/  FFMA.FTZ R26, -R153, R20.reuse, R26 ;  /* 0x00000014991a7223 */ /* 0x080fe2000001011a */
[----:B------:R-:W-:Y:S01]  /*143f0*/  FSEL R115, R22, -INF , P0 ;  /* 0xff80000016737808 */ /* 0x000fe20000000000 */
[----:B------:R-:W-:Y:S01]  /*14400*/  VIADD R22, R165, 0x39 ;  /* 0x00000039a5167836 */ /* 0x000fe20000000000 */
[-C--:B------:R-:W-:Y:S01]  /*14410*/  ISETP.GE.AND P0, PT, R12, R161.reuse, PT ;  /* 0x000000a10c00720c */ /* 0x080fe20003f06270 */
[C---:B------:R-:W-:Y:S01]  /*14420*/  FFMA.FTZ R62, -R153.reuse, R20, R62 ;  /* 0x00000014993e7223 */ /* 0x040fe2000001013e */
[----:B------:R-:W-:Y:S01]  /*14430*/  I2FP.F32.S32 R10, R10 ;  /* 0x0000000a000a7245 */ /* 0x000fe20000201400 */
[----:B------:R-:W-:Y:S01]  /*14440*/  VIADD R164, R164, 0x80 ;  /* 0x00000080a4a47836 */ /* 0x000fe20000000000 */
[----:B------:R-:W-:Y:S02]  /*14450*/  FSEL R26, R26, -INF , P0 ;  /* 0xff8000001a1a7808 */ /* 0x000fe40000000000 */
[----:B------:R-:W-:Y:S01]  /*14460*/  ISETP.GE.AND P0, PT, R46, R160, PT ;  /* 0x000000a02e00720c */ /* 0x000fe20003f06270 */
[C---:B------:R-:W-:Y:S01]  /*14470*/  FFMA.FTZ R34, -R153.reuse, R10, R34 ;  /* 0x0000000a99227223 */ /* 0x040fe20000010122 */
[----:B------:R-:W-:Y:S01]  /*14480*/  ISETP.GE.AND P5, PT, R36, R160, PT ;  /* 0x000000a02400720c */ /* 0x000fe20003fa6270 */
[----:B------:R-:W-:Y:S01]  /*14490*/  FFMA.FTZ R60, -R153, R10, R60 ;  /* 0x0000000a993c7223 */ /* 0x000fe2000001013c */
[----:B------:R-:W-:Y:S02]  /*144a0*/  FSEL R173, R244, -INF , P0 ;  /* 0xff800000f4ad7808 */ /* 0x000fe40000000000 */
[-C--:B------:R-:W-:Y:S02]  /*144b0*/  ISETP.GE.AND P0, PT, R40, R160.reuse, PT ;  /* 0x000000a02800720c */ /* 0x080fe40003f06270 */
[----:B------:R-:W-:Y:S02]  /*144c0*/  ISETP.GE.AND P1, PT, R21, R160, PT ;  /* 0x000000a01500720c */ /* 0x000fe40003f26270 */
[----:B------:R-:W-:Y:S02]  /*144d0*/  I2FP.F32.S32 R92, R92 ;  /* 0x0000005c005c7245 */ /* 0x000fe40000201400 */
[----:B------:R-:W-:Y:S02]  /*144e0*/  FSEL R99, R99, -INF , P1 ;  /* 0xff80000063637808 */ /* 0x000fe40000800000 */
[----:B------:R-:W-:Y:S01]  /*144f0*/  ISETP.GE.AND P1, PT, R14, R160, PT ;  /* 0x000000a00e00720c */ /* 0x000fe20003f26270 */
[CC--:B------:R-:W-:Y:S01]  /*14500*/  FFMA.FTZ R175, -R153.reuse, R92.reuse, R175 ;  /* 0x0000005c99af7223 */ /* 0x0c0fe200000101af */
[----:B------:R-:W-:Y:S01]  /*14510*/  FSEL R171, R246, -INF , P0 ;  /* 0xff800000f6ab7808 */ /* 0x000fe20000000000 */
[----:B------:R-:W-:Y:S01]  /*14520*/  FFMA.FTZ R64, -R153, R92, R64 ;  /* 0x0000005c99407223 */ /* 0x000fe20000010140 */
        /* <DEDUP_REMOVED lines=19> */
[----:B------:R-:W-:Y:S02]  /*14660*/  ISETP.GE.AND P0, PT, R12, R160, PT ;  /* 0x000000a00c00720c */ /* 0x000fe40003f06270 */
        /* <DEDUP_REMOVED lines=8> */
[CC--:B------:R-:W-:Y:S02]  /*146f0*/  ISETP.GE.AND P0, PT, R4.reuse, R158.reuse, PT ;  /* 0x0000009e0400720c */ /* 0x0c0fe40003f06270 */
        /* <DEDUP_REMOVED lines=18> */
[----:B------:R-:W-:Y:S02]  /*14820*/  FSEL R123, R179, -INF , P5 ;  /* 0xff800000b37b7808 */ /* 0x000fe40002800000 */
[----:B------:R-:W-:Y:S02]  /*14830*/  FSEL R49, R49, -INF , !P6 ;  /* 0xff80000031317808 */ /* 0x000fe40007000000 */
[-C--:B------:R-:W-:Y:S02]  /*14840*/  ISETP.GE.AND P6, PT, R47, R159.reuse, PT ;  /* 0x0000009f2f00720c */ /* 0x080fe40003fc6270 */
[----:B------:R-:W-:Y:S02]  /*14850*/  ISETP.GE.AND P5, PT, R16, R160, PT ;  /* 0x000000a01000720c */ /* 0x000fe40003fa6270 */
[----:B------:R-:W-:Y:S02]  /*14860*/  FSEL R37, R37, -INF , !P6 ;  /* 0xff80000025257808 */ /* 0x000fe40007000000 */
[-C--:B------:R-:W-:Y:S02]  /*14870*/  ISETP.GE.AND P6, PT, R42, R159.reuse, PT ;  /* 0x0000009f2a00720c */ /* 0x080fe40003fc6270 */
        /* <DEDUP_REMOVED lines=44> */
[----:B------:R-:W-:Y:S02]  /*14b40*/  ISETP.GE.AND P1, PT, R28, R159, PT ;  /* 0x0000009f1c00720c */ /* 0x000fe40003f26270 */
        /* <DEDUP_REMOVED lines=28> */
[CC--:B------:R-:W-:Y:S01]  /*14d10*/  ISETP.GE.AND P6, PT, R165.reuse, R159.reuse, PT ;  /* 0x0000009fa500720c */ /* 0x0c0fe20003fc6270 */
[----:B------:R-:W-:Y:S01]  /*14d20*/  VIADD R165, R165, 0xffffff80 ;  /* 0xffffff80a5a57836 */ /* 0x000fe20000000000 */
        /* <DEDUP_REMOVED lines=71> */
[----:B------:R-:W-:Y:S01]  /*151a0*/  FSEL R42, R42, RZ, P0 ;  /* 0x000000ff2a2a7208 */ /* 0x000fe20000000000 */
[-CC-:B------:R-:W-:Y:S01]  /*151b0*/  FFMA.FTZ R66, R53, R3.reuse, -R46.reuse ;  /* 0x0000000335427223 */ /* 0x180fe2000001082e */
[-CC-:B------:R-:W-:Y:S01]  /*151c0*/  FFMA.FTZ R53, R33, R3.reuse, -R46.reuse ;  /* 0x0000000321357223 */ /* 0x180fe2000001082e */
[-C--:B------:R-:W-:Y:S01]  /*151d0*/  FFMA.FTZ R98, R111, R3.reuse, -R46 ;  /* 0x000000036f627223 */ /* 0x080fe2000001082e */
[----:B------:R-:W-:Y:S01]  /*151e0*/  FMUL.FTZ R5, R3, R6 ;  /* 0x0000000603057220 */ /* 0x000fe20000410000 */
[----:B------:R-:W-:Y:S01]  /*151f0*/  MUFU.EX2 R56, R56 ;  /* 0x0000003800387308 */ /* 0x000fe20000000800 */
[-CC-:B------:R-:W-:Y:S01]  /*15200*/  FFMA.FTZ R54, R13, R3.reuse, -R42.reuse ;  /* 0x000000030d367223 */ /* 0x180fe2000001082a */
[-CC-:B------:R-:W-:Y:S01]  /*15210*/  FFMA.FTZ R52, R29, R3.reuse, -R42.reuse ;  /* 0x000000031d347223 */ /* 0x180fe2000001082a */
[-CC-:B------:R-:W-:Y:S01]  /*15220*/  FFMA.FTZ R60, R39, R3.reuse, -R42.reuse ;  /* 0x00000003273c7223 */ /* 0x180fe2000001082a */
[-CC-:B------:R-:W-:Y:S01]  /*15230*/  FFMA.FTZ R92, R93, R3.reuse, -R42.reuse ;  /* 0x000000035d5c7223 */ /* 0x180fe2000001082a */
[-C--:B------:R-:W-:Y:S01]  /*15240*/  FFMA.FTZ R93, R61, R3.reuse, -R42 ;  /* 0x000000033d5d7223 */ /* 0x080fe2000001082a */
[-C--:B------:R-:W-:Y:S01]  /*15250*/  FFMA.FTZ R61, R41, R3.reuse, -R46 ;  /* 0x00000003293d7223 */ /* 0x080fe2000001082e */
[----:B------:R-:W-:Y:S03]  /*15260*/  LEA R41, R134, UR6, 0x1 ;  /* 0x0000000686297c11 */ /* 0x000fe6000f8e08ff */
[----:B------:R-:W-:Y:S01]  /*15270*/  MUFU.EX2 R98, R98 ;  /* 0x0000006200627308 */ /* 0x000fe20000000800 */
[-CC-:B------:R-:W-:Y:S01]  /*15280*/  FFMA.FTZ R111, R4, R3.reuse, -R42.reuse ;  /* 0x00000003046f7223 */ /* 0x180fe2000001082a */
[-CC-:B------:R-:W-:Y:S01]  /*15290*/  FFMA.FTZ R100, R177, R3.reuse, -R42.reuse ;  /* 0x00000003b1647223 */ /* 0x180fe2000001082a */
[-CC-:B------:R-:W-:Y:S01]  /*152a0*/  FFMA.FTZ R105, R105, R3.reuse, -R42.reuse ;  /* 0x0000000369697223 */ /* 0x180fe2000001082a */
[----:B------:R-:W-:Y:S01]  /*152b0*/  LDSM.16.MT88.4 R32, [R41+0x3400] ;  /* 0x003400002920783b */ /* 0x000fe20000004200 */
[----:B------:R-:W-:Y:S02]  /*152c0*/  VIADD R40, R41, 0x3020 ;  /* 0x0000302029287836 */ /* 0x000fe40000000000 */
        /* <DEDUP_REMOVED lines=13> */
[-C--:B------:R-:W-:Y:S01]  /*153a0*/  FFMA.FTZ R107, R101, R3.reuse, -R46 ;  /* 0x00000003656b7223 */ /* 0x080fe2000001082e */
        /* <DEDUP_REMOVED lines=11> */
[--C-:B------:R-:W-:Y:S03]  /*15460*/  FFMA.FTZ R94, R97, R3, -R46.reuse ;  /* 0x00000003615e7223 */ /* 0x100fe6000001082e */
[----:B------:R-:W2:Y:S01]  /*15470*/  MUFU.EX2 R96, R96 ;  /* 0x0000006000607308 */ /* 0x000ea20000000800 */
[----:B-1----:R-:W-:Y:S01]  /*15480*/  F2FP.F16.F32.PACK_AB R25, R100, R111 ;  /* 0x0000006f6419723e */ /* 0x002fe200000000ff */
[-C--:B------:R-:W-:Y:S01]  /*15490*/  FFMA.FTZ R97, R67, R3.reuse, -R46 ;  /* 0x0000000343617223 */ /* 0x080fe2000001082e */
[-CC-:B------:R-:W-:Y:S01]  /*154a0*/  FFMA.FTZ R67, R49, R3.reuse, -R42.reuse ;  /* 0x0000000331437223 */ /* 0x180fe2000001082a */
[-C--:B------:R-:W-:Y:S01]  /*154b0*/  FFMA.FTZ R49, R15, R3.reuse, -R42 ;  /* 0x000000030f317223 */ /* 0x080fe2000001082a */
[----:B------:R-:W-:Y:S01]  /*154c0*/  FSEL R4, R0, RZ, P0 ;  /* 0x000000ff00047208 */ /* 0x000fe20000000000 */
[----:B------:R-:W1:Y:S01]  /*154d0*/  LDSM.16.MT88.4 R12, [R41+0x3000] ;  /* 0x00300000290c783b */ /* 0x000e620000004200 */
[-CC-:B------:R-:W-:Y:S03]  /*154e0*/  FFMA.FTZ R104, R181, R3.reuse, -R46.reuse ;  /* 0x00000003b5687223 */ /* 0x180fe6000001082e */
[----:B------:R-:W3:Y:S01]  /*154f0*/  MUFU.EX2 R23, R5 ;  /* 0x0000000500177308 */ /* 0x000ee20000000800 */
[-CC-:B------:R-:W-:Y:S01]  /*15500*/  FFMA.FTZ R102, R179, R3.reuse, -R46.reuse ;  /* 0x00000003b3667223 */ /* 0x180fe2000001082e */
[----:B------:R-:W-:Y:S01]  /*15510*/  FADD.FTZ R4, -R4, R87 ;  /* 0x0000005704047221 */ /* 0x000fe20000010100 */
[-CC-:B------:R-:W-:Y:S01]  /*15520*/  FFMA.FTZ R109, R109, R3.reuse, -R46.reuse ;  /* 0x000000036d6d7223 */ /* 0x180fe2000001082e */
[--C-:B------:R-:W-:Y:S01]  /*15530*/  FFMA.FTZ R86, R121, R3, -R46.reuse ;  /* 0x0000000379567223 */ /* 0x100fe2000001082e */
[----:B------:R-:W-:Y:S01]  /*15540*/  ISETP.GT.AND P0, PT, R163, R140, PT ;  /* 0x0000008ca300720c */ /* 0x000fe20003f04270 */
[----:B------:R-:W-:Y:S01]  /*15550*/  FMUL.FTZ R7, R3, R4 ;  /* 0x0000000403077220 */ /* 0x000fe20000410000 */
[----:B------:R-:W-:Y:S03]  /*15560*/  VIADD R4, R41, 0x3000 ;  /* 0x0000300029047836 */ /* 0x000fe60000000000 */
[----:B------:R-:W-:Y:S01]  /*15570*/  MUFU.EX2 R104, R104 ;  /* 0x0000006800687308 */ /* 0x000fe20000000800 */
[----:B--2---:R-:W-:Y:S01]  /*15580*/  F2FP.F16.F32.PACK_AB R27, R96, R105 ;  /* 0x00000069601b723e */ /* 0x004fe200000000ff */
[-CC-:B------:R-:W-:Y:S01]  /*15590*/  FFMA.FTZ R87, R119, R3.reuse, -R46.reuse ;  /* 0x0000000377577223 */ /* 0x180fe2000001082e */
[----:B------:R-:W-:Y:S02]  /*155a0*/  @P2 VIADD R40, R4, 0xffffffe0 ;  /* 0xffffffe004282836 */ /* 0x000fe40000000000 */
[-CC-:B------:R-:W-:Y:S01]  /*155b0*/  FFMA.FTZ R108, R115, R3.reuse, -R46.reuse ;  /* 0x00000003736c7223 */ /* 0x180fe2000001082e */
[-CC-:B------:R-:W-:Y:S01]  /*155c0*/  FFMA.FTZ R103, R103, R3.reuse, -R46.reuse ;  /* 0x0000000367677223 */ /* 0x180fe2000001082e */
[-CC-:B------:R-:W-:Y:S01]  /*155d0*/  FFMA.FTZ R65, R65, R3.reuse, -R46.reuse ;  /* 0x0000000341417223 */ /* 0x180fe2000001082e */
[----:B------:R-:W-:Y:S02]  /*155e0*/  FFMA.FTZ R89, R89, R3, -R46 ;  /* 0x0000000359597223 */ /* 0x000fe4000001082e */
[----:B------:R-:W2:Y:S01]  /*155f0*/  MUFU.EX2 R102, R102 ;  /* 0x0000006600667308 */ /* 0x000ea20000000800 */
[----:B------:R-:W4:Y:S01]  /*15600*/  LDSM.16.MT88.4 R28, [R40] ;  /* 0x00000000281c783b */ /* 0x000f220000004200 */
[C---:B---3--:R-:W-:Y:S01]  /*15610*/  FMUL.FTZ R8, R23.reuse, R76 ;  /* 0x0000004c17087220 */ /* 0x048fe20000410000 */
[C---:B------:R-:W-:Y:S01]  /*15620*/  FMUL.FTZ R9, R23.reuse, R77 ;  /* 0x0000004d17097220 */ /* 0x040fe20000410000 */
[----:B------:R-:W-:Y:S01]  /*15630*/  FMUL.FTZ R16, R23, R68 ;  /* 0x0000004417107220 */ /* 0x000fe20000410000 */
[----:B------:R-:W-:Y:S01]  /*15640*/  FFMA.FTZ R68, R171, R3, -R42 ;  /* 0x00000003ab447223 */ /* 0x000fe2000001082a */
[C---:B------:R-:W-:Y:S01]  /*15650*/  FMUL.FTZ R4, R23.reuse, R80 ;  /* 0x0000005017047220 */ /* 0x040fe20000410000 */
[----:B------:R-:W-:Y:S03]  /*15660*/  FMUL.FTZ R5, R23, R81 ;  /* 0x0000005117057220 */ /* 0x000fe60000410000 */
[----:B------:R-:W3:Y:S01]  /*15670*/  MUFU.EX2 R109, R109 ;  /* 0x0000006d006d7308 */ /* 0x000ee20000000800 */
[----:B------:R-:W5:Y:S01]  /*15680*/  LDSM.16.MT88.4 R36, [R40+0x400] ;  /* 0x000400002824783b */ /* 0x000f620000004200 */
[-CC-:B------:R-:W-:Y:S01]  /*15690*/  FFMA.FTZ R81, R129, R3.reuse, -R46.reuse ;  /* 0x0000000381517223 */ /* 0x180fe2000001082e */
[----:B------:R-:W-:Y:S07]  /*156a0*/  FFMA.FTZ R80, R127, R3, -R46 ;  /* 0x000000037f507223 */ /* 0x000fee000001082e */
[----:B------:R-:W1:Y:S01]  /*156b0*/  MUFU.EX2 R22, R7 ;  /* 0x0000000700167308 */ /* 0x000e620000000800 */
[C---:B--2---:R-:W-:Y:S01]  /*156c0*/  F2FP.F16.F32.PACK_AB R24, R102.reuse, R104 ;  /* 0x000000686618723e */ /* 0x044fe200000000ff */
[----:B------:R-:W-:Y:S04]  /*156d0*/  FFMA.FTZ R104, R23, R168, R104 ;  /* 0x000000a817687223 */ /* 0x000fe80000010068 */
[----:B------:R-:W-:Y:S04]  /*156e0*/  FADD.FTZ R104, R102, R104 ;  /* 0x0000006866687221 */ /* 0x000fe80000010000 */
[----:B------:R-:W-:Y:S01]  /*156f0*/  MUFU.EX2 R107, R107 ;  /* 0x0000006b006b7308 */ /* 0x000fe20000000800 */
[C---:B---3--:R-:W-:Y:S01]  /*15700*/  F2FP.F16.F32.PACK_AB R26, R98.reuse, R109 ;  /* 0x0000006d621a723e */ /* 0x048fe200000000ff */
[----:B------:R-:W-:Y:S04]  /*15710*/  FADD.FTZ R109, R109, R104 ;  /* 0x000000686d6d7221 */ /* 0x000fe80000010000 */
[----:B------:R-:W-:Y:S04]  /*15720*/  FADD.FTZ R98, R98, R109 ;  /* 0x0000006d62627221 */ /* 0x000fe80000010000 */
[----:B------:R-:W2:Y:S01]  /*15730*/  MUFU.EX2 R94, R94 ;  /* 0x0000005e005e7308 */ /* 0x000ea20000000800 */
[C---:B-1----:R-:W-:Y:S01]  /*15740*/  FMUL.FTZ R10, R22.reuse, R78 ;  /* 0x0000004e160a7220 */ /* 0x042fe20000410000 */
[C---:B------:R-:W-:Y:S01]  /*15750*/  FMUL.FTZ R11, R22.reuse, R79 ;  /* 0x0000004f160b7220 */ /* 0x040fe20000410000 */
[C---:B------:R-:W-:Y:S01]  /*15760*/  FMUL.FTZ R18, R22.reuse, R70 ;  /* 0x0000004616127220 */ /* 0x040fe20000410000 */
[----:B------:R-:W-:Y:S01]  /*15770*/  LDSM.16.MT88.4 R76, [R41+0x4c00] ;  /* 0x004c0000294c783b */ /* 0x000fe20000004200 */
[C---:B------:R-:W-:Y:S01]  /*15780*/  FMUL.FTZ R19, R22.reuse, R71 ;  /* 0x0000004716137220 */ /* 0x040fe20000410000 */
[C---:B------:R-:W-:Y:S01]  /*15790*/  FMUL.FTZ R6, R22.reuse, R82 ;  /* 0x0000005216067220 */ /* 0x040fe20000410000 */
[--C-:B------:R-:W-:Y:S03]  /*157a0*/  FFMA.FTZ R82, R125, R3, -R42.reuse ;  /* 0x000000037d527223 */ /* 0x100fe6000001082a */
[----:B------:R-:W-:Y:S01]  /*157b0*/  MUFU.EX2 R101, R101 ;  /* 0x0000006500657308 */ /* 0x000fe20000000800 */
[C---:B------:R-:W-:Y:S01]  /*157c0*/  FMUL.FTZ R7, R22.reuse, R83 ;  /* 0x0000005316077220 */ /* 0x040fe20000410000 */
[-C--:B------:R-:W-:Y:S01]  /*157d0*/  FFMA.FTZ R83, R123, R3.reuse, -R42 ;  /* 0x000000037b537223 */ /* 0x080fe2000001082a */
[-CC-:B------:R-:W-:Y:S01]  /*157e0*/  FFMA.FTZ R71, R175, R3.reuse, -R46.reuse ;  /* 0x00000003af477223 */ /* 0x180fe2000001082e */
[----:B------:R-:W-:Y:S01]  /*157f0*/  FFMA.FTZ R70, R169, R3, -R46 ;  /* 0x00000003a9467223 */ /* 0x000fe2000001082e */
[C---:B------:R-:W-:Y:S05]  /*15800*/  FFMA.FTZ R111, R22.reuse, R166, R111 ;  /* 0x000000a6166f7223 */ /* 0x040fea000001006f */
[----:B------:R-:W1:Y:S01]  /*15810*/  MUFU.EX2 R92, R92 ;  /* 0x0000005c005c7308 */ /* 0x000e620000000800 */
[C---:B------:R-:W-:Y:S05]  /*15820*/  HMMA.16816.F32 R4, R24.reuse, R12, R4 ;  /* 0x0000000c1804723c */ /* 0x040fea0000001804 */
        /* <DEDUP_REMOVED lines=12> */
[C---:B----4-:R-:W-:Y:S03]  /*158f0*/  HMMA.16816.F32 R12, R24.reuse, R28, R12 ;  /* 0x0000001c180c723c */ /* 0x050fe6000000180c */
[----:B------:R-:W-:Y:S03]  /*15900*/  FFMA.FTZ R73, R167, R3, -R46 ;  /* 0x00000003a7497223 */ /* 0x000fe6000001082e */
[----:B------:R-:W-:Y:S01]  /*15910*/  MUFU.EX2 R93, R93 ;  /* 0x0000005d005d7308 */ /* 0x000fe20000000800 */
[----:B------:R-:W-:Y:S01]  /*15920*/  FADD.FTZ R100, R100, R111 ;  /* 0x0000006f64647221 */ /* 0x000fe20000010000 */
[----:B------:R-:W-:Y:S01]  /*15930*/  HMMA.16816.F32 R16, R24, R30, R16 ;  /* 0x0000001e1810723c */ /* 0x000fe20000001810 */
[----:B------:R-:W4:Y:S02]  /*15940*/  LDSM.16.MT88.4 R28, [R41+0x3800] ;  /* 0x00380000291c783b */ /* 0x000f240000004200 */
[----:B--2---:R-:W-:Y:S05]  /*15950*/  F2FP.F16.F32.PACK_AB R24, R94, R107 ;  /* 0x0000006b5e18723e */ /* 0x004fea00000000ff */
[----:B------:R-:W2:Y:S01]  /*15960*/  MUFU.EX2 R88, R88 ;  /* 0x0000005800587308 */ /* 0x000ea20000000800 */
[----:B-1----:R-:W-:Y:S01]  /*15970*/  F2FP.F16.F32.PACK_AB R25, R92, R101 ;  /* 0x000000655c19723e */ /* 0x002fe200000000ff */
        /* <DEDUP_REMOVED lines=13> */
[----:B------:R-:W-:Y:S04]  /*15a50*/  FADD.FTZ R22, R88, R93 ;  /* 0x0000005d58167221 */ /* 0x000fe80000010000 */
[----:B------:R-:W1:Y:S01]  /*15a60*/  MUFU.EX2 R67, R67 ;  /* 0x0000004300437308 */ /* 0x000e620000000800 */
[C---:B------:R-:W-:Y:S09]  /*15a70*/  HMMA.16816.F32 R4, R24.reuse, R32, R4 ;  /* 0x000000201804723c */ /* 0x040ff20000001804 */
        /* <DEDUP_REMOVED lines=13> */
[----:B------:R-:W2:Y:S01]  /*15b50*/  MUFU.EX2 R60, R60 ;  /* 0x0000003c003c7308 */ /* 0x000ea20000000800 */
[----:B------:R-:W-:Y:S09]  /*15b60*/  FADD.FTZ R95, R66, R95 ;  /* 0x0000005f425f7221 */ /* 0x000ff20000010000 */
[----:B------:R-:W4:Y:S01]  /*15b70*/  MUFU.EX2 R59, R59 ;  /* 0x0000003b003b7308 */ /* 0x000f220000000800 */
[C---:B-1----:R-:W-:Y:S01]  /*15b80*/  F2FP.F16.F32.PACK_AB R26, R61.reuse, R62 ;  /* 0x0000003e3d1a723e */ /* 0x042fe200000000ff */
[----:B------:R-:W-:Y:S04]  /*15b90*/  FADD.FTZ R62, R62, R95 ;  /* 0x0000005f3e3e7221 */ /* 0x000fe80000010000 */
[----:B------:R-:W-:Y:S04]  /*15ba0*/  FADD.FTZ R61, R61, R62 ;  /* 0x0000003e3d3d7221 */ /* 0x000fe80000010000 */
[----:B------:R-:W1:Y:S01]  /*15bb0*/  MUFU.EX2 R53, R53 ;  /* 0x0000003500357308 */ /* 0x000e620000000800 */
[----:B--2---:R-:W-:Y:S09]  /*15bc0*/  FADD.FTZ R22, R60, R23 ;  /* 0x000000173c167221 */ /* 0x004ff20000010000 */
[----:B------:R-:W-:Y:S01]  /*15bd0*/  MUFU.EX2 R57, R57 ;  /* 0x0000003900397308 */ /* 0x000fe20000000800 */
[C---:B----4-:R-:W-:Y:S01]  /*15be0*/  FADD.FTZ R22, R59.reuse, R22 ;  /* 0x000000163b167221 */ /* 0x050fe20000010000 */
[----:B------:R-:W-:Y:S08]  /*15bf0*/  F2FP.F16.F32.PACK_AB R27, R59, R60 ;  /* 0x0000003c3b1b723e */ /* 0x000ff000000000ff */
[----:B------:R-:W2:Y:S01]  /*15c00*/  MUFU.EX2 R52, R52 ;  /* 0x0000003400347308 */ /* 0x000ea20000000800 */
[C---:B------:R-:W-:Y:S09]  /*15c10*/  HMMA.16816.F32 R4, R24.reuse, R28, R4 ;  /* 0x0000001c1804723c */ /* 0x040ff20000001804 */
[----:B------:R-:W-:Y:S01]  /*15c20*/  MUFU.EX2 R50, R50 ;  /* 0x0000003200327308 */ /* 0x000fe20000000800 */
[C---:B------:R-:W-:Y:S01]  /*15c30*/  HMMA.16816.F32 R8, R24.reuse, R30, R8 ;  /* 0x0000001e1808723c */ /* 0x040fe20000001808 */
[----:B------:R-:W4:Y:S08]  /*15c40*/  LDSM.16.MT88.4 R28, [R40+0xc00] ;  /* 0x000c0000281c783b */ /* 0x000f300000004200 */
[----:B------:R-:W5:Y:S01]  /*15c50*/  MUFU.EX2 R47, R47 ;  /* 0x0000002f002f7308 */ /* 0x000f620000000800 */
[C---:B---3--:R-:W-:Y:S09]  /*15c60*/  HMMA.16816.F32 R12, R24.reuse, R32, R12 ;  /* 0x00000020180c723c */ /* 0x048ff2000000180c */
[----:B------:R-:W3:Y:S01]  /*15c70*/  MUFU.EX2 R49, R49 ;  /* 0x0000003100317308 */ /* 0x000ee20000000800 */
[----:B------:R-:W-:Y:S01]  /*15c80*/  HMMA.16816.F32 R16, R24, R34, R16 ;  /* 0x000000221810723c */ /* 0x000fe20000001810 */
[----:B------:R-:W4:Y:S02]  /*15c90*/  LDSM.16.MT88.4 R32, [R41+0x4000] ;  /* 0x004000002920783b */ /* 0x000f240000004200 */
[----:B-1----:R-:W-:Y:S01]  /*15ca0*/  F2FP.F16.F32.PACK_AB R24, R53, R56 ;  /* 0x000000383518723e */ /* 0x002fe200000000ff */
[----:B------:R-:W-:Y:S01]  /*15cb0*/  FADD.FTZ R56, R56, R61 ;  /* 0x0000003d38387221 */ /* 0x000fe20000010000 */
[C---:B--2---:R-:W-:Y:S01]  /*15cc0*/  F2FP.F16.F32.PACK_AB R25, R52.reuse, R57 ;  /* 0x000000393419723e */ /* 0x044fe200000000ff */
[----:B------:R-:W-:Y:S03]  /*15cd0*/  FADD.FTZ R57, R57, R22 ;  /* 0x0000001639397221 */ /* 0x000fe60000010000 */
[----:B------:R-:W1:Y:S01]  /*15ce0*/  MUFU.EX2 R54, R54 ;  /* 0x0000003600367308 */ /* 0x000e620000000800 */
[----:B-----5:R-:W-:Y:S01]  /*15cf0*/  F2FP.F16.F32.PACK_AB R26, R47, R50 ;  /* 0x000000322f1a723e */ /* 0x020fe200000000ff */
[----:B------:R-:W-:Y:S01]  /*15d00*/  FADD.FTZ R53, R53, R56 ;  /* 0x0000003835357221 */ /* 0x000fe20000010000 */
[----:B------:R-:W-:Y:S03]  /*15d10*/  FADD.FTZ R52, R52, R57 ;  /* 0x0000003934347221 */ /* 0x000fe60000010000 */
[----:B------:R-:W-:Y:S04]  /*15d20*/  FADD.FTZ R50, R50, R53 ;  /* 0x0000003532327221 */ /* 0x000fe80000010000 */
[----:B------:R-:W-:Y:S01]  /*15d30*/  MUFU.EX2 R48, R48 ;  /* 0x0000003000307308 */ /* 0x000fe20000000800 */
[----:B---3--:R-:W-:Y:S01]  /*15d40*/  FADD.FTZ R23, R49, R52 ;  /* 0x0000003431177221 */ /* 0x008fe20000010000 */
[----:B------:R-:W-:Y:S08]  /*15d50*/  FADD.FTZ R47, R47, R50 ;  /* 0x000000322f2f7221 */ /* 0x000ff00000010000 */
[----:B------:R-:W2:Y:S01]  /*15d60*/  MUFU.EX2 R45, R45 ;  /* 0x0000002d002d7308 */ /* 0x000ea20000000800 */
[C---:B-1----:R-:W-:Y:S01]  /*15d70*/  FADD.FTZ R23, R54.reuse, R23 ;  /* 0x0000001736177221 */ /* 0x042fe20000010000 */
[----:B------:R-:W-:Y:S08]  /*15d80*/  F2FP.F16.F32.PACK_AB R27, R54, R49 ;  /* 0x00000031361b723e */ /* 0x000ff000000000ff */
        /* <DEDUP_REMOVED lines=63> */
[----:B-1----:R-:W-:Y:S09]  /*16180*/  F2FP.F16.F32.PACK_AB R25, R113, R106 ;  /* 0x0000006a7119723e */ /* 0x002ff200000000ff */
[----:B------:R-:W1:Y:S01]  /*16190*/  MUFU.EX2 R91, R91 ;  /* 0x0000005b005b7308 */ /* 0x000e620000000800 */
[----:B----4-:R-:W-:Y:S09]  /*161a0*/  F2FP.F16.F32.PACK_AB R26, R103, R108 ;  /* 0x0000006c671a723e */ /* 0x010ff200000000ff */
[----:B------:R-:W-:Y:S10]  /*161b0*/  MUFU.EX2 R88, R89 ;  /* 0x0000005900587308 */ /* 0x000ff40000000800 */
[----:B------:R-:W4:Y:S01]  /*161c0*/  MUFU.EX2 R65, R65 ;  /* 0x0000004100417308 */ /* 0x000f220000000800 */
        /* <DEDUP_REMOVED lines=8> */
[----:B----4-:R-:W-:Y:S03]  /*16250*/  F2FP.F16.F32.PACK_AB R68, R65, R88 ;  /* 0x000000584144723e */ /* 0x010fe600000000ff */
[----:B------:R-:W-:Y:S01]  /*16260*/  FADD.FTZ R29, R74, R29 ;  /* 0x0000001d4a1d7221 */ /* 0x000fe20000010000 */
[----:B------:R-:W-:Y:S04]  /*16270*/  HMMA.16816.F32 R16, R24, R30, R16 ;  /* 0x0000001e1810723c */ /* 0x000fe80000001810 */
[----:B------:R-:W3:Y:S01]  /*16280*/  MUFU.EX2 R33, R46 ;  /* 0x0000002e00217308 */ /* 0x000ee20000000800 */
        /* <DEDUP_REMOVED lines=8> */
[----:B------:R-:W-:Y:S02]  /*16310*/  IMAD.MOV.U32 R86, RZ, RZ, R2 ;  /* 0x000000ffff567224 */ /* 0x000fe400078e0002 */
[----:B------:R-:W-:Y:S02]  /*16320*/  FADD.FTZ R113, R113, R106 ;  /* 0x0000006a71717221 */ /* 0x000fe40000010000 */
[----:B------:R-:W1:Y:S01]  /*16330*/  MUFU.EX2 R3, R42 ;  /* 0x0000002a00037308 */ /* 0x000e620000000800 */
[----:B---3--:R-:W-:Y:S01]  /*16340*/  F2FP.F16.F32.PACK_AB R70, R33, R32 ;  /* 0x000000202146723e */ /* 0x008fe200000000ff */
[----:B------:R-:W-:Y:S01]  /*16350*/  FADD.FTZ R108, R108, R87 ;  /* 0x000000576c6c7221 */ /* 0x000fe20000010000 */
[----:B------:R-:W-:Y:S03]  /*16360*/  IMAD.MOV.U32 R87, RZ, RZ, R0 ;  /* 0x000000ffff577224 */ /* 0x000fe600078e0000 */
[----:B------:R-:W-:Y:S04]  /*16370*/  FADD.FTZ R103, R103, R108 ;  /* 0x0000006c67677221 */ /* 0x000fe80000010000 */
[----:B------:R-:W-:Y:S04]  /*16380*/  FADD.FTZ R88, R88, R103 ;  /* 0x0000006758587221 */ /* 0x000fe80000010000 */
[----:B------:R-:W-:Y:S01]  /*16390*/  FADD.FTZ R65, R65, R88 ;  /* 0x0000005841417221 */ /* 0x000fe20000010000 */
[----:B-1----:R-:W-:Y:S03]  /*163a0*/  F2FP.F16.F32.PACK_AB R71, R3, R34 ;  /* 0x000000220347723e */ /* 0x002fe600000000ff */
[----:B------:R-:W-:Y:S04]  /*163b0*/  FADD.FTZ R32, R32, R65 ;  /* 0x0000004120207221 */ /* 0x000fe80000010000 */
[----:B------:R-:W-:Y:S01]  /*163c0*/  FADD.FTZ R168, R33, R32 ;  /* 0x0000002021a87221 */ /* 0x000fe20000010000 */
        /* <DEDUP_REMOVED lines=12> */
.L_x_9533:
        /* <DEDUP_REMOVED lines=10> */
.L_x_9550:
        /* <DEDUP_REMOVED lines=85> */
.L_x_9543:
[----:B------:R-:W-:Y:S05]  /*16a80*/  BSYNC.RECONVERGENT B0 ;  /* 0x0000000000007941 */ /* 0x000fea0003800200 */
.L_x_9542:
        /* <DEDUP_REMOVED lines=26> */
.L_x_9545:
[----:B------:R-:W-:Y:S05]  /*16c30*/  BSYNC.RECONVERGENT B0 ;  /* 0x0000000000007941 */ /* 0x000fea0003800200 */
.L_x_9544:
        /* <DEDUP_REMOVED lines=28> */
[----:B---3--:R-:W-:Y:S05]  /*16e00*/  @P3 RET.REL.NODEC R146 `(_ZN5flash24flash_fwd_splitkv_kernelI23Flash_fwd_kernel_traitsILi32ELi64ELi128ELi4ELb0ELb0EN7cutlass6half_tE19Flash_kernel_traitsILi32ELi64ELi128ELi4ES3_EELb0ELb1ELb1ELb0ELb0ELb1ELb0ELb1EEEvNS_16Flash_fwd_paramsE) ;  /* 0xfffffe90927c3950 */ /* 0x008fea0003c3ffff */
        /* <DEDUP_REMOVED lines=12> */
[----:B-1----:R-:W-:Y:S05]  /*16ed0*/  RET.REL.NODEC R146 `(_ZN5flash24flash_fwd_splitkv_kernelI23Flash_fwd_kernel_traitsILi32ELi64ELi128ELi4ELb0ELb0EN7cutlass6half_tE19Flash_kernel_traitsILi32ELi64ELi128ELi4ES3_EELb0ELb1ELb1ELb0ELb0ELb1ELb0ELb1EEEvNS_16Flash_fwd_paramsE) ;  /* 0xfffffe9092487950 */ /* 0x002fea0003c3ffff */
.L_x_9541:
[----:B------:R-:W-:Y:S01]  /*16ee0*/  MOV R4, 0x2 ;  /* 0x0000000200047802 */ /* 0x000fe20000000f00 */
[----:B------:R-:W-:Y:S01]  /*16ef0*/  IMAD.MOV.U32 R3, RZ, RZ, 0x1f ;  /* 0x0000001fff037424 */ /* 0x000fe200078e00ff */
[----:B------:R-:W-:-:S07]  /*16f00*/  MOV R5, 0xffffffff ;  /* 0xffffffff00057802 */ /* 0x000fce0000000f00 */
[----:B-1---5:R-:W-:Y:S05]  /*16f10*/  WARPSYNC.COLLECTIVE R5, `(.L_x_9546) ;  /* 0x0000000005087348 */ /* 0x022fea0003c00000 */
[----:B------:R2:W3:Y:S02]  /*16f20*/  SHFL.BFLY P0, R11, R168, R4, R3 ;  /* 0x0c000004a80b7389 */ /* 0x0004e40000000003 */
[----:B-123-5:R-:W-:Y:S05]  /*16f30*/  ENDCOLLECTIVE ;  /* 0x000000000000791b */ /* 0x02efea0003800000 */
.L_x_9546:
[----:B------:R-:W-:Y:S02]  /*16f40*/  IMAD.MOV.U32 R9, RZ, RZ, R11 ;  /* 0x000000ffff097224 */ /* 0x000fe400078e000b */
[----:B------:R-:W-:Y:S02]  /*16f50*/  IMAD.MOV.U32 R4, RZ, RZ, 0x1 ;  /* 0x00000001ff047424 */ /* 0x000fe400078e00ff */
[----:B------:R-:W-:-:S05]  /*16f60*/  FADD.FTZ R9, R9, R168 ;  /* 0x000000a809097221 */ /* 0x000fca0000010000 */
[----:B------:R-:W-:-:S07]  /*16f70*/  MOV R168, R9 ;  /* 0x0000000900a87202 */ /* 0x000fce0000000f00 */
[----:B------:R-:W-:Y:S05]  /*16f80*/  WARPSYNC.COLLECTIVE R5, `(.L_x_9547) ;  /* 0x0000000005087348 */ /* 0x000fea0003c00000 */
[----:B------:R1:W2:Y:S02]  /*16f90*/  SHFL.BFLY P0, R11, R168, R4, R3 ;  /* 0x0c000004a80b7389 */ /* 0x0002a40000000003 */
[----:B-12---:R-:W-:Y:S05]  /*16fa0*/  ENDCOLLECTIVE ;  /* 0x000000000000791b */ /* 0x006fea0003800000 */
.L_x_9547:
[----:B------:R-:W-:Y:S01]  /*16fb0*/  MOV R168, R166 ;  /* 0x000000a600a87202 */ /* 0x000fe20000000f00 */
[----:B------:R-:W-:Y:S01]  /*16fc0*/  IMAD.MOV.U32 R4, RZ, RZ, 0x2 ;  /* 0x00000002ff047424 */ /* 0x000fe200078e00ff */
[----:B------:R-:W-:-:S07]  /*16fd0*/  MOV R6, R11 ;  /* 0x0000000b00067202 */ /* 0x000fce0000000f00 */
[----:B------:R-:W-:Y:S05]  /*16fe0*/  WARPSYNC.COLLECTIVE R5, `(.L_x_9548) ;  /* 0x0000000005087348 */ /* 0x000fea0003c00000 */
[----:B------:R1:W2:Y:S02]  /*16ff0*/  SHFL.BFLY P0, R11, R168, R4, R3 ;  /* 0x0c000004a80b7389 */ /* 0x0002a40000000003 */
[----:B-12---:R-:W-:Y:S05]  /*17000*/  ENDCOLLECTIVE ;  /* 0x000000000000791b */ /* 0x006fea0003800000 */
.L_x_9548:
[----:B------:R-:W-:Y:S01]  /*17010*/  FADD.FTZ R6, R9, R6 ;  /* 0x0000000609067221 */ /* 0x000fe20000010000 */
[----:B------:R-:W-:Y:S01]  /*17020*/  FADD.FTZ R8, R11, R166 ;  /* 0x000000a60b087221 */ /* 0x000fe20000010000 */
[----:B------:R-:W-:-:S04]  /*17030*/  MOV R4, 0x1 ;  /* 0x0000000100047802 */ /* 0x000fc80000000f00 */
[----:B------:R-:W-:-:S07]  /*17040*/  MOV R168, R8 ;  /* 0x0000000800a87202 */ /* 0x000fce0000000f00 */
[----:B------:R-:W-:Y:S05]  /*17050*/  WARPSYNC.COLLECTIVE R5, `(.L_x_9549) ;  /* 0x0000000005087348 */ /* 0x000fea0003c00000 */
[----:B------:R1:W2:Y:S02]  /*17060*/  SHFL.BFLY P0, R11, R168, R4, R3 ;  /* 0x0c000004a80b7389 */ /* 0x0002a40000000003 */
[----:B-12---:R-:W-:Y:S05]  /*17070*/  ENDCOLLECTIVE ;  /* 0x000000000000791b */ /* 0x006fea0003800000 */
.L_x_9549:
[----:B------:R-:W-:Y:S05]  /*17080*/  BRA `(.L_x_9550) ;  /* 0xfffffff400287947 */ /* 0x000fea000383ffff */
.L_x_9551:
        /* <DEDUP_REMOVED lines=15> */
.L_x_10331:


//--------------------- .text._ZN5flash24flash_fwd_splitkv_kernelI23Flash_fwd_kernel_traitsILi32ELi64ELi128ELi4ELb0ELb0EN7cutlass6half_tE19Flash_kernel_traitsILi32ELi64ELi128ELi4ES3_EELb0ELb1ELb0ELb0ELb1ELb0ELb1ELb0EEEvNS_16Flash_fwd_paramsE --------------------------
	.section	.text._ZN5flash24flash_fwd_splitkv_kernelI23Flash_fwd_kernel_traitsILi32ELi64ELi128ELi4ELb0ELb0EN7cutlass6half_tE19Flash_kernel_traitsILi32ELi64ELi128ELi4ES3_EELb0ELb1ELb0ELb0ELb1ELb0ELb1ELb0EEEvNS_16Flash_fwd_paramsE,"ax",@progbits
	.align	128
        .global         _ZN5flash24flash_fwd_splitkv_kernelI23Flash_fwd_kernel_traitsILi32ELi64ELi128ELi4ELb0ELb0EN7cutlass6half_tE19Flash_kernel_traitsILi32ELi64ELi128ELi4ES3_EELb0ELb1ELb0ELb0ELb1ELb0ELb1ELb0EEEvNS_16Flash_fwd_paramsE
        .type           _ZN5flash24flash_fwd_splitkv_kernelI23Flash_fwd_kernel_traitsILi32ELi64ELi128ELi4ELb0ELb0EN7cutlass6half_tE19Flash_kernel_traitsILi32ELi64ELi128ELi4ES3_EELb0ELb1ELb0ELb0ELb1ELb0ELb1ELb0EEEvNS_16Flash_fwd_paramsE,@function
        .size           _ZN5flash24flash_fwd_splitkv_kernelI23Flash_fwd_kernel_traitsILi32ELi64ELi128ELi4ELb0ELb0EN7cutlass6half_tE19Flash_kernel_traitsILi32ELi64ELi128ELi4ES3_EELb0ELb1ELb0ELb0ELb1ELb0ELb1ELb0EEEvNS_16Flash_fwd_paramsE,(.L_x_10332 - _ZN5flash24flash_fwd_splitkv_kernelI23Flash_fwd_kernel_traitsILi32ELi64ELi128ELi4ELb0ELb0EN7cutlass6half_tE19Flash_kernel_traitsILi32ELi64ELi128ELi4ES3_EELb0ELb1ELb0ELb0ELb1ELb0ELb1ELb0EEEvNS_16Flash_fwd_paramsE)
        .other          _ZN5flash24flash_fwd_splitkv_kernelI23Flash_fwd_kernel_traitsILi32ELi64ELi128ELi4ELb0ELb0EN7cutlass6half_tE19Flash_kernel_traitsILi32ELi64ELi128ELi4ES3_EELb0ELb1ELb0ELb0ELb1ELb0ELb1ELb0EEEvNS_16Flash_fwd_paramsE,@"STO_CUDA_ENTRY STV_DEFAULT"
_ZN5flash24flash_fwd_splitkv_kernelI23Flash_fwd_kernel_traitsILi32ELi64ELi128ELi4ELb0ELb0EN7cutlass6half_tE19Flash_kernel_traitsILi32ELi64ELi128ELi4ES3_EELb0ELb1ELb0ELb0ELb1ELb0ELb1ELb0EEEvNS_16Flash_fwd_paramsE:
.text._ZN5flash24flash_fwd_splitkv_kernelI23Flash_fwd_kernel_traitsILi32ELi64ELi128ELi4ELb0ELb0EN7cutlass6half_tE19Flash_kernel_traitsILi32ELi64ELi128ELi4ES3_EELb0ELb1ELb0ELb0ELb1ELb0ELb1ELb0EEEvNS_16Flash_fwd_paramsE:
        /* <DEDUP_REMOVED lines=29> */
[----:B------:R-:W-:Y:S05]  /*01d0*/  CALL.REL.NOINC `($_ZN5flash24flash_fwd_splitkv_kernelI23Flash_fwd_kernel_traitsILi32ELi64ELi128ELi4ELb0ELb0EN7cutlass6half_tE19Flash_kernel_traitsILi32ELi64ELi128ELi4ES3_EELb0ELb1ELb0ELb0ELb1ELb0ELb1ELb0EEEvNS_16Flash_fwd_paramsE$_ZN5flash30compute_attn_1rowblock_splitkvI23Flash_fwd_kernel_traitsILi32ELi64ELi128ELi4ELb0ELb0EN7cutlass6half_tE19Flash_kernel_traitsILi32ELi64ELi128ELi4ES3_EELb0ELb1ELb0ELb0ELb1ELb0ELb1ELb0ENS_16Flash_fwd_paramsEEEvRKT8_iiiii) ;  /* 0x0000000000087944 */ /* 0x000fea0003c00000 */
[----:B------:R-:W-:Y:S05]  /*01e0*/  BSYNC.RECONVERGENT B3 ;  /* 0x0000000000037941 */ /* 0x000fea0003800200 */
.L_x_9552:
[----:B------:R-:W-:Y:S05]  /*01f0*/  EXIT ;  /* 0x000000000000794d */ /* 0x000fea0003800000 */
        .type           $_ZN5flash24flash_fwd_splitkv_kernelI23Flash_fwd_kernel_traitsILi32ELi64ELi128ELi4ELb0ELb0EN7cutlass6half_tE19Flash_kernel_traitsILi32ELi64ELi128ELi4ES3_EELb0ELb1ELb0ELb0ELb1ELb0ELb1ELb0EEEvNS_16Flash_fwd_paramsE$_ZN5flash30compute_attn_1rowblock_splitkvI23Flash_fwd_kernel_traitsILi32ELi64ELi128ELi4ELb0ELb0EN7cutlass6half_tE19Flash_kernel_traitsILi32ELi64ELi128ELi4ES3_EELb0ELb1ELb0ELb0ELb1ELb0ELb1ELb0ENS_16Flash_fwd_paramsEEEvRKT8_iiiii,@function
        .size           $_ZN5flash24flash_fwd_splitkv_kernelI23Flash_fwd_kernel_traitsILi32ELi64ELi128ELi4ELb0ELb0EN7cutlass6half_tE19Flash_kernel_traitsILi32ELi64ELi128ELi4ES3_EELb0ELb1ELb0ELb0ELb1ELb0ELb1ELb0EEEvNS_16Flash_fwd_paramsE$_ZN5flash30compute_attn_1rowblock_splitkvI23Flash_fwd_kernel_traitsILi32ELi64ELi128ELi4ELb0ELb0EN7cutlass6half_tE19Flash_kernel_traitsILi32ELi64ELi128ELi4ES3_EELb0ELb1ELb0ELb0ELb1ELb0ELb1ELb0ENS_16Flash_fwd_paramsEEEvRKT8_iiiii,(.L_x_10332 - $_ZN5flash24flash_fwd_splitkv_kernelI23Flash_fwd_kernel_traitsILi32ELi64ELi128ELi4ELb0ELb0EN7cutlass6half_tE19Flash_kernel_traitsILi32ELi64ELi128ELi4ES3_EELb0ELb1ELb0ELb0ELb1ELb0ELb1ELb0EEEvNS_16Flash_fwd_paramsE$_ZN5flash30compute_attn_1rowblock_splitkvI23Flash_fwd_kernel_traitsILi32ELi64ELi128ELi4ELb0ELb0EN7cutlass6half_tE19Flash_kernel_traitsILi32ELi64ELi128ELi4ES3_EELb0ELb1ELb0ELb0ELb1ELb0ELb1ELb0ENS_16Flash_fwd_paramsEEEvRKT8_iiiii)
$_ZN5flash24flash_fwd_splitkv_kernelI23Flash_fwd_kernel_traitsILi32ELi64ELi128ELi4ELb0ELb0EN7cutlass6half_tE19Flash_kernel_traitsILi32ELi64ELi128ELi4ES3_EELb0ELb1ELb0ELb0ELb1ELb0ELb1ELb0EEEvNS_16Flash_fwd_paramsE$_ZN5flash30compute_attn_1rowblock_splitkvI23Flash_fwd_kernel_traitsILi32ELi64ELi128ELi4ELb0ELb0EN7cutlass6half_tE19Flash_kernel_traitsILi32ELi64ELi128ELi4ES3_EELb0ELb1ELb0ELb0ELb1ELb0ELb1ELb0ENS_16Flash_fwd_paramsEEEvRKT8_iiiii:
        /* <DEDUP_REMOVED lines=38> */
.L_x_9554:
[----:B------:R-:W-:Y:S05]  /*0460*/  BSYNC.RECONVERGENT B0 ;  /* 0x0000000000007941 */ /* 0x000fea0003800200 */
.L_x_9553:
[----:B------:R-:W-:Y:S04]  /*0470*/  BSSY.RECONVERGENT B0, `(.L_x_9555) ;  /* 0x0000007000007945 */ /* 0x000fe80003800200 */
[----:B------:R-:W-:Y:S05]  /*0480*/  @!P3 BRA `(.L_x_9556) ;  /* 0x000000000014b947 */ /* 0x000fea0003800000 */
[----:B------:R-:W3:Y:S02]  /*0490*/  LD.E.U8 R5, desc[UR4][R2.64+0x1b2] ;  /* 0x0001b20402057980 */ /* 0x000ee4000c101100 */
[----:B---3--:R-:W-:-:S13]  /*04a0*/  ISETP.NE.AND P1, PT, R5, RZ, PT ;  /* 0x000000ff0500720c */ /* 0x008fda0003f25270 */
[----:B------:R-:W3:Y:S02]  /*04b0*/  @P1 LD.E R8, desc[UR4][R14.64+0x4] ;  /* 0x000004040e081980 */ /* 0x000ee4000c101900 */
[----:B---3-5:R-:W-:-:S06]  /*04c0*/  @P1 IADD3 R115, PT, PT, R8, -R17, RZ ;  /* 0x8000001108731210 */ /* 0x028fcc0007ffe0ff */
[----:B------:R3:W5:Y:S02]  /*04d0*/  @!P1 LD.E R115, desc[UR4][R14.64] ;  /* 0x000000040e739980 */ /* 0x000764000c101900 */
.L_x_9556:
[----:B------:R-:W-:Y:S05]  /*04e0*/  BSYNC.RECONVERGENT B0 ;  /* 0x0000000000007941 */ /* 0x000fea0003800200 */
.L_x_9555:
        /* <DEDUP_REMOVED lines=8> */
.L_x_9558:
[----:B------:R-:W4:Y:S01]  /*0570*/  LD.E.64 R6, desc[UR4][R2.64+0x108] ;  /* 0x0001080402067980 */ /* 0x000f22000c101b00 */
[----:B------:R-:W-:Y:S01]  /*0580*/  BSSY.RECONVERGENT B0, `(.L_x_9560) ;  /* 0x0000006000007945 */ /* 0x000fe20003800200 */
[----:B------:R-:W-:Y:S01]  /*0590*/  IMAD.MOV.U32 R5, RZ, RZ, RZ ;  /* 0x000000ffff057224 */ /* 0x000fe200078e00ff */
[----:B----4-:R-:W-:-:S04]  /*05a0*/  ISETP.NE.U32.AND P0, PT, R6, RZ, PT ;  /* 0x000000ff0600720c */ /* 0x010fc80003f05070 */
[----:B------:R-:W-:-:S13]  /*05b0*/  ISETP.NE.AND.EX P0, PT, R7, RZ, PT, P0 ;  /* 0x000000ff0700720c */ /* 0x000fda0003f05300 */
[----:B------:R-:W-:Y:S05]  /*05c0*/  @!P0 BRA `(.L_x_9561) ;  /* 0x0000000000048947 */ /* 0x000fea0003800000 */
[----:B------:R4:W5:Y:S02]  /*05d0*/  LD.E R5, desc[UR4][R2.64+0xbc] ;  /* 0x0000bc0402057980 */ /* 0x000964000c101900 */
.L_x_9561:
[----:B------:R-:W-:Y:S05]  /*05e0*/  BSYNC.RECONVERGENT B0 ;  /* 0x0000000000007941 */ /* 0x000fea0003800200 */
.L_x_9560:
[----:B-----5:R-:W-:Y:S02]  /*05f0*/  IADD3 R115, PT, PT, R5, R115, -R12 ;  /* 0x0000007305737210 */ /* 0x020fe40007ffe80c */
.L_x_9559:
[----:B------:R-:W-:Y:S05]  /*0600*/  BSYNC.RECONVERGENT B1 ;  /* 0x0000000000017941 */ /* 0x000fea0003800200 */
.L_x_9557:
[----:B------:R-:W-:Y:S01]  /*0610*/  IMAD.SHL.U32 R5, R167, 0x40, RZ ;  /* 0x00000040a7057824 */ /* 0x000fe200078e00ff */
[----:B------:R-:W-:Y:S01]  /*0620*/  MOV R6, R166 ;  /* 0x000000a600067202 */ /* 0x000fe20000000f00 */
[----:B------:R-:W-:-:S03]  /*0630*/  IMAD.MOV.U32 R7, RZ, RZ, 0x0 ;  /* 0x00000000ff077424 */ /* 0x000fc600078e00ff */
[----:B------:R-:W-:-:S13]  /*0640*/  ISETP.GT.AND P0, PT, R118, R5, PT ;  /* 0x000000057600720c */ /* 0x000fda0003f04270 */
[----:B-1234-:R-:W-:Y:S05]  /*0650*/  @!P0 RET.REL.NODEC R6 `(_ZN5flash24flash_fwd_splitkv_kernelI23Flash_fwd_kernel_traitsILi32ELi64ELi128ELi4ELb0ELb0EN7cutlass6half_tE19Flash_kernel_traitsILi32ELi64ELi128ELi4ES3_EELb0ELb1ELb0ELb0ELb1ELb0ELb1ELb0EEEvNS_16Flash_fwd_paramsE) ;  /* 0xfffffff806688950 */ /* 0x01efea0003c3ffff */
        /* <DEDUP_REMOVED lines=59> */
[----:B------:R-:W-:Y:S01]  /*0a10*/  SHF.R.U32.HI R4, RZ, 0x3, R153 ;  /* 0x00000003ff047819 */ /* 0x000fe20000011699 */
[----:B------:R-:W-:-:S04]  /*0a20*/  IMAD.MOV.U32 R167, RZ, RZ, 0x0 ;  /* 0x00000000ffa77424 */ /* 0x000fc800078e00ff */
[----:B------:R-:W-:Y:S01]  /*0a30*/  VIADD R8, R4, 0x10 ;  /* 0x0000001004087836 */ /* 0x000fe20000000000 */
[----:B-1----:R-:W-:Y:S01]  /*0a40*/  LOP3.LUT P6, R2, R153, 0x7, RZ, 0xc0, !PT ;  /* 0x0000000799027812 */ /* 0x002fe200078cc0ff */
[----:B--2---:R-:W-:-:S04]  /*0a50*/  IMAD R6, R6, UR8, R171 ;  /* 0x0000000806067c24 */ /* 0x004fc8000f8e02ab */
[----:B---3--:R-:W-:-:S04]  /*0a60*/  IMAD R6, R6, R9, R170 ;  /* 0x0000000906067224 */ /* 0x008fc800078e02aa */
[--C-:B------:R-:W-:Y:S02]  /*0a70*/  IMAD R7, R7, R6, R5.reuse ;  /* 0x0000000607077224 */ /* 0x100fe400078e0205 */
[----:B------:R-:W-:Y:S02]  /*0a80*/  IMAD.IADD R5, R118, 0x1, -R5 ;  /* 0x0000000176057824 */ /* 0x000fe400078e0a05 */
[C---:B----4-:R-:W-:Y:S01]  /*0a90*/  IMAD R0, R7.reuse, R0, RZ ;  /* 0x0000000007007224 */ /* 0x050fe200078e02ff */
[C---:B------:R-:W-:Y:S01]  /*0aa0*/  IADD3 R9, P0, PT, R7.reuse, R4, RZ ;  /* 0x0000000407097210 */ /* 0x040fe20007f1e0ff */
[----:B------:R-:W-:Y:S01]  /*0ab0*/  VIADD R6, R4, 0x20 ;  /* 0x0000002004067836 */ /* 0x000fe20000000000 */
[----:B------:R-:W-:Y:S02]  /*0ac0*/  ISETP.GE.AND P2, PT, R8, R5, PT ;  /* 0x000000050800720c */ /* 0x000fe40003f46270 */
[----:B------:R-:W-:Y:S02]  /*0ad0*/  LEA.HI.X.SX32 R7, R7, RZ, 0x1, P0 ;  /* 0x000000ff07077211 */ /* 0x000fe400000f0eff */
[----:B-----5:R-:W-:-:S02]  /*0ae0*/  LEA R10, P0, R9, R10, 0x2 ;  /* 0x0000000a090a7211 */ /* 0x020fc400078010ff */
[----:B------:R-:W-:Y:S01]  /*0af0*/  ISETP.GE.AND P1, PT, R6, R5, PT ;  /* 0x000000050600720c */ /* 0x000fe20003f26270 */
[C---:B------:R-:W-:Y:S01]  /*0b00*/  VIADD R6, R4.reuse, 0x30 ;  /* 0x0000003004067836 */ /* 0x040fe20000000000 */
[----:B------:R-:W-:Y:S02]  /*0b10*/  LEA.HI.X R11, R9, R11, R7, 0x2, P0 ;  /* 0x0000000b090b7211 */ /* 0x000fe400000f1407 */
[----:B------:R-:W-:Y:S02]  /*0b20*/  LEA R153, P0, R153, R0, 0x2 ;  /* 0x0000000099997211 */ /* 0x000fe400078010ff */
[----:B------:R-:W-:Y:S02]  /*0b30*/  ISETP.GE.OR P6, PT, R4, R5, P6 ;  /* 0x000000050400720c */ /* 0x000fe400037c6670 */
[----:B------:R-:W-:Y:S02]  /*0b40*/  LEA.HI.X.SX32 R0, R0, RZ, 0x1, P0 ;  /* 0x000000ff00007211 */ /* 0x000fe400000f0eff */
[----:B------:R-:W-:-:S02]  /*0b50*/  LEA R8, P0, R153, R12, 0x2 ;  /* 0x0000000c99087211 */ /* 0x000fc400078010ff */
[----:B------:R-:W-:Y:S02]  /*0b60*/  ISETP.NE.OR P5, PT, R2, RZ, P2 ;  /* 0x000000ff0200720c */ /* 0x000fe400017a5670 */
[----:B------:R-:W-:Y:S02]  /*0b70*/  LEA.HI.X R9, R153, R13, R0, 0x2, P0 ;  /* 0x0000000d99097211 */ /* 0x000fe400000f1400 */
[-C--:B------:R-:W-:Y:S02]  /*0b80*/  ISETP.GE.AND P0, PT, R6, R5.reuse, PT ;  /* 0x000000050600720c */ /* 0x080fe40003f06270 */
[----:B------:R-:W-:Y:S01]  /*0b90*/  ISETP.NE.OR P4, PT, R2, RZ, P1 ;  /* 0x000000ff0200720c */ /* 0x000fe20000f85670 */
[----:B------:R-:W-:Y:S01]  /*0ba0*/  @!P6 IMAD.MOV.U32 R7, RZ, RZ, -0x800000 ;  /* 0xff800000ff07e424 */ /* 0x000fe200078e00ff */
[----:B------:R-:W-:Y:S01]  /*0bb0*/  ISETP.GE.AND P3, PT, R4, R5, PT ;  /* 0x000000050400720c */ /* 0x000fe20003f66270 */
[----:B------:R-:W-:Y:S04]  /*0bc0*/  @!P2 ST.E.128 desc[UR4][R8.64+0x800], RZ ;  /* 0x000800ff0800a985 */ /* 0x000fe8000c101d04 */
[----:B------:R-:W-:Y:S01]  /*0bd0*/  @!P5 IMAD.MOV.U32 R5, RZ, RZ, -0x800000 ;  /* 0xff800000ff05d424 */ /* 0x000fe200078e00ff */
[----:B------:R-:W-:Y:S04]  /*0be0*/  @!P1 ST.E.128 desc[UR4][R8.64+0x1000], RZ ;  /* 0x001000ff08009985 */ /* 0x000fe8000c101d04 */
[----:B------:R-:W-:Y:S01]  /*0bf0*/  @!P0 ST.E.128 desc[UR4][R8.64+0x1800], RZ ;  /* 0x001800ff08008985 */ /* 0x000fe2000c101d04 */
[----:B------:R-:W-:Y:S01]  /*0c00*/  ISETP.NE.OR P0, PT, R2, RZ, P0 ;  /* 0x000000ff0200720c */ /* 0x000fe20000705670 */
[----:B------:R-:W-:-:S02]  /*0c10*/  @!P4 IMAD.MOV.U32 R3, RZ, RZ, -0x800000 ;  /* 0xff800000ff03c424 */ /* 0x000fc400078e00ff */
[----:B------:R-:W-:Y:S04]  /*0c20*/  @!P3 ST.E.128 desc[UR4][R8.64], RZ ;  /* 0x000000ff0800b985 */ /* 0x000fe8000c101d04 */
[----:B------:R-:W-:Y:S04]  /*0c30*/  @!P5 ST.E desc[UR4][R10.64+0x40], R5 ;  /* 0x000040050a00d985 */ /* 0x000fe8000c101904 */
[----:B------:R-:W-:Y:S04]  /*0c40*/  @!P4 ST.E desc[UR4][R10.64+0x80], R3 ;  /* 0x000080030a00c985 */ /* 0x000fe8000c101904 */
[----:B------:R1:W-:Y:S02]  /*0c50*/  @!P6 ST.E desc[UR4][R10.64], R7 ;  /* 0x000000070a00e985 */ /* 0x0003e4000c101904 */
[----:B-1----:R-:W-:Y:S05]  /*0c60*/  @P0 RET.REL.NODEC R166 `(_ZN5flash24flash_fwd_splitkv_kernelI23Flash_fwd_kernel_traitsILi32ELi64ELi128ELi4ELb0ELb0EN7cutlass6half_tE19Flash_kernel_traitsILi32ELi64ELi128ELi4ES3_EELb0ELb1ELb0ELb0ELb1ELb0ELb1ELb0EEEvNS_16Flash_fwd_paramsE) ;  /* 0xfffffff0a6e40950 */ /* 0x002fea0003c3ffff */
[----:B------:R-:W-:Y:S02]  /*0c70*/  MOV R3, 0xff800000 ;  /* 0xff80000000037802 */ /* 0x000fe40000000f00 */
[----:B------:R-:W-:-:S03]  /*0c80*/  MOV R167, 0x0 ;  /* 0x0000000000a77802 */ /* 0x000fc60000000f00 */
[----:B------:R1:W-:Y:S02]  /*0c90*/  ST.E desc[UR4][R10.64+0xc0], R3 ;  /* 0x0000c0030a007985 */ /* 0x0003e4000c101904 */
[----:B-1----:R-:W-:Y:S05]  /*0ca0*/  RET.REL.NODEC R166 `(_ZN5flash24flash_fwd_splitkv_kernelI23Flash_fwd_kernel_traitsILi32ELi64ELi128ELi4ELb0ELb0EN7cutlass6half_tE19Flash_kernel_traitsILi32ELi64ELi128ELi4ES3_EELb0ELb1ELb0ELb0ELb1ELb0ELb1ELb0EEEvNS_16Flash_fwd_paramsE) ;  /* 0xfffffff0a6d47950 */ /* 0x002fea0003c3ffff */
.L_x_9562:
        /* <DEDUP_REMOVED lines=72> */
[----:B------:R-:W-:Y:S01]  /*1130*/  @!P1 IADD3 R4, PT, PT, R4, 0x1, RZ ;  /* 0x0000000104049810 */ /* 0x000fe20007ffe0ff */
[----:B------:R-:W-:Y:S01]  /*1140*/  IMAD.MOV R9, RZ, RZ, -R9 ;  /* 0x000000ffff097224 */ /* 0x000fe200078e0a09 */
        /* <DEDUP_REMOVED lines=29> */
.L_x_9564:
        /* <DEDUP_REMOVED lines=10> */
[----:B------:R-:W-:Y:S02]  /*13c0*/  LEA R50, R124, 0xffffff80, 0x7 ;  /* 0xffffff807c327811 */ /* 0x000fe400078e38ff */
        /* <DEDUP_REMOVED lines=25> */
[----:B------:R-:W-:Y:S01]  /*1560*/  @!P2 IMAD R11, R24, R0, R11 ;  /* 0x00000000180ba224 */ /* 0x000fe200078e020b */
[----:B------:R-:W-:Y:S01]  /*1570*/  ISETP.GE.AND P0, PT, R4, RZ, PT ;  /* 0x000000ff0400720c */ /* 0x000fe20003f06270 */
[----:B------:R-:W-:Y:S01]  /*1580*/  @!P2 IMAD.WIDE.U32 R26, R24, R8, R26 ;  /* 0x00000008181aa225 */ /* 0x000fe200078e001a */
[----:B------:R-:W-:-:S03]  /*1590*/  ISETP.NE.AND P3, PT, R15, RZ, PT ;  /* 0x000000ff0f00720c */ /* 0x000fc60003f65270 */
[-C--:B------:R-:W-:Y:S02]  /*15a0*/  @P2 IMAD R0, R159, R9.reuse, RZ ;  /* 0x000000099f002224 */ /* 0x080fe400078e02ff */
[----:B------:R-:W-:Y:S01]  /*15b0*/  @P2 IMAD.WIDE.U32 R24, R158, R9, RZ ;  /* 0x000000099e182225 */ /* 0x000fe200078e00ff */
[----:B------:R-:W-:Y:S02]  /*15c0*/  @!P1 IADD3 R6, PT, PT, R6, 0x1, RZ ;  /* 0x0000000106069810 */ /* 0x000fe40007ffe0ff */
[----:B------:R-:W-:Y:S01]  /*15d0*/  @!P2 MOV R10, R26 ;  /* 0x0000001a000aa202 */ /* 0x000fe20000000f00 */
[----:B------:R-:W-:Y:S01]  /*15e0*/  @!P2 IMAD.IADD R11, R27, 0x1, R11 ;  /* 0x000000011b0ba824 */ /* 0x000fe200078e020b */
[----:B------:R-:W-:Y:S01]  /*15f0*/  @P2 IADD3 R11, PT, PT, R25, R0, RZ ;  /* 0x00000000190b2210 */ /* 0x000fe20007ffe0ff */
[----:B------:R-:W-:Y:S01]  /*1600*/  @P2 IMAD.MOV.U32 R10, RZ, RZ, R24 ;  /* 0x000000ffff0a2224 */ /* 0x000fe200078e0018 */
[----:B------:R-:W-:Y:S01]  /*1610*/  SHF.R.S32.HI R9, RZ, 0x1f, R50 ;  /* 0x0000001fff097819 */ /* 0x000fe20000011432 */
[----:B------:R-:W-:Y:S01]  /*1620*/  IMAD R4, R159, R50, RZ ;  /* 0x000000329f047224 */ /* 0x000fe200078e02ff */
[----:B------:R-:W-:Y:S01]  /*1630*/  @!P2 SHF.R.S32.HI R7, RZ, 0x1f, R12 ;  /* 0x0000001fff07a819 */ /* 0x000fe2000001140c */
[----:B------:R-:W-:Y:S01]  /*1640*/  @!P2 IMAD R0, R49, R12, RZ ;  /* 0x0000000c3100a224 */ /* 0x000fe200078e02ff */
[----:B------:R-:W-:Y:S01]  /*1650*/  @P5 IADD3 R6, PT, PT, R6, 0x1, RZ ;  /* 0x0000000106065810 */ /* 0x000fe20007ffe0ff */
[----:B------:R-:W-:-:S03]  /*1660*/  IMAD.WIDE.U32 R24, R158, R50, R10 ;  /* 0x000000329e187225 */ /* 0x000fc600078e000a */
[----:B------:R-:W-:Y:S01]  /*1670*/  @!P0 IADD3 R6, PT, PT, -R6, RZ, RZ ;  /* 0x000000ff06068210 */ /* 0x000fe20007ffe1ff */
[----:B------:R-:W-:Y:S01]  /*1680*/  IMAD R4, R9, R158, R4 ;  /* 0x0000009e09047224 */ /* 0x000fe200078e0204 */
[----:B------:R-:W-:Y:S01]  /*1690*/  @!P3 LOP3.LUT R6, RZ, R15, RZ, 0x33, !PT ;  /* 0x0000000fff06b212 */ /* 0x000fe200078e33ff */
[----:B------:R-:W-:Y:S01]  /*16a0*/  @!P2 IMAD.WIDE.U32 R10, R48, R12, RZ ;  /* 0x0000000c300aa225 */ /* 0x000fe200078e00ff */
[----:B------:R-:W-:-:S03]  /*16b0*/  @P2 IADD3 R12, PT, PT, R12, R17, RZ ;  /* 0x000000110c0c2210 */ /* 0x000fc60007ffe0ff */
[----:B------:R-:W-:Y:S01]  /*16c0*/  @!P2 IMAD R0, R7, R48, R0 ;  /* 0x000000300700a224 */ /* 0x000fe200078e0200 */
[----:B------:R-:W-:Y:S01]  /*16d0*/  @!P2 SHF.R.S32.HI R7, RZ, 0x1f, R8 ;  /* 0x0000001fff07a819 */ /* 0x000fe20000011408 */
[----:B------:R-:W-:Y:S01]  /*16e0*/  IMAD.IADD R25, R25, 0x1, R4 ;  /* 0x0000000119197824 */ /* 0x000fe200078e0204 */
[----:B------:R-:W-:Y:S01]  /*16f0*/  @!P2 MOV R16, R10 ;  /* 0x0000000a0010a202 */ /* 0x000fe20000000f00 */
[----:B------:R-:W-:Y:S01]  /*1700*/  @!P2 IMAD.IADD R17, R11, 0x1, R0 ;  /* 0x000000010b11a824 */ /* 0x000fe200078e0200 */
[----:B------:R-:W-:Y:S01]  /*1710*/  SHF.R.S32.HI R4, RZ, 0x1f, R6 ;  /* 0x0000001fff047819 */ /* 0x000fe20000011406 */
[----:B------:R-:W-:Y:S02]  /*1720*/  @!P2 IMAD R0, R23, R8, RZ ;  /* 0x000000081700a224 */ /* 0x000fe400078e02ff */
[-C--:B------:R-:W-:Y:S02]  /*1730*/  IMAD R11, R19, R6.reuse, RZ ;  /* 0x00000006130b7224 */ /* 0x080fe400078e02ff */
[----:B------:R-:W-:-:S04]  /*1740*/  IMAD.WIDE.U32 R24, R18, R6, R24 ;  /* 0x0000000612187225 */ /* 0x000fc800078e0018 */
[C---:B------:R-:W-:Y:S02]  /*1750*/  @!P2 IMAD R0, R22.reuse, R7, R0 ;  /* 0x000000071600a224 */ /* 0x040fe400078e0200 */
[----:B------:R-:W-:-:S04]  /*1760*/  @!P2 IMAD.WIDE.U32 R16, R22, R8, R16 ;  /* 0x000000081610a225 */ /* 0x000fc800078e0010 */
        /* <DEDUP_REMOVED lines=10> */
.L_x_9565:
[----:B------:R-:W-:Y:S05]  /*1810*/  BSYNC.RECONVERGENT B0 ;  /* 0x0000000000007941 */ /* 0x000fea0003800200 */
.L_x_9563:
[----:B------:R-:W-:Y:S01]  /*1820*/  ISETP.NE.AND P2, PT, R13, -0x1, PT ;  /* 0xffffffff0d00780c */ /* 0x000fe20003f45270 */
[----:B------:R-:W2:Y:S04]  /*1830*/  LD.E.64 R26, desc[UR4][R2.64+0x30] ;  /* 0x00003004021a7980 */ /* 0x000ea8000c101b00 */
[----:B------:R-:W3:Y:S04]  /*1840*/  LD.E.64 R30, desc[UR4][R2.64+0x48] ;  /* 0x00004804021e7980 */ /* 0x000ee8000c101b00 */
[----:B------:R-:W4:Y:S04]  /*1850*/  LD.E.64 R22, desc[UR4][R2.64+0x8] ;  /* 0x0000080402167980 */ /* 0x000f28000c101b00 */
[----:B------:R-:W3:Y:S04]  /*1860*/  @!P2 LD.E.64 R24, desc[UR4][R2.64+0x18] ;  /* 0x000018040218a980 */ /* 0x000ee8000c101b00 */
[----:B------:R-:W4:Y:S01]  /*1870*/  LD.E.64 R16, desc[UR4][R2.64] ;  /* 0x0000000402107980 */ /* 0x000f22000c101b00 */
[----:B------:R-:W-:-:S03]  /*1880*/  SHF.R.U32.HI R122, RZ, 0x2, R153 ;  /* 0x00000002ff7a7819 */ /* 0x000fc60000011699 */
[----:B------:R-:W5:Y:S01]  /*1890*/  LD.E.64 R18, desc[UR4][R2.64+0x10] ;  /* 0x0000100402127980 */ /* 0x000f62000c101b00 */
[----:B------:R-:W-:Y:S02]  /*18a0*/  IMAD.SHL.U32 R169, R153, 0x8, RZ ;  /* 0x0000000899a97824 */ /* 0x000fe400078e00ff */
[----:B------:R-:W-:Y:S02]  /*18b0*/  IMAD.IADD R160, R118, 0x1, -R5 ;  /* 0x0000000176a07824 */ /* 0x000fe400078e0a05 */
[----:B------:R-:W-:Y:S01]  /*18c0*/  VIADD R14, R122, 0x20 ;  /* 0x000000207a0e7836 */ /* 0x000fe20000000000 */
[----:B------:R-:W-:-:S04]  /*18d0*/  LOP3.LUT R168, R169, 0xc0, RZ, 0xc0, !PT ;  /* 0x000000c0a9a87812 */ /* 0x000fc800078ec0ff */
[----:B------:R-:W-:Y:S01]  /*18e0*/  ISETP.GE.AND P1, PT, R14, R160, PT ;  /* 0x000000a00e00720c */ /* 0x000fe20003f26270 */
[----:B------:R-:W-:Y:S01]  /*18f0*/  IMAD.MOV.U32 R123, RZ, RZ, RZ ;  /* 0x000000ffff7b7224 */ /* 0x000fe200078e00ff */
[----:B------:R-:W-:Y:S02]  /*1900*/  LOP3.LUT R168, R168, 0x18, R153, 0xf8, !PT ;  /* 0x00000018a8a87812 */ /* 0x000fe400078ef899 */
[----:B------:R-:W-:Y:S01]  /*1910*/  LOP3.LUT R5, R169, 0x1f20, RZ, 0xc0, !PT ;  /* 0x00001f20a9057812 */ /* 0x000fe200078ec0ff */
[----:B------:R-:W1:Y:S01]  /*1920*/  S2UR UR6, SR_CgaCtaId ;  /* 0x00000000000679c3 */ /* 0x000e620000008800 */
[----:B------:R-:W-:Y:S01]  /*1930*/  IMAD R163, R159, R122, RZ ;  /* 0x0000007a9fa37224 */ /* 0x000fe200078e02ff */
[----:B------:R-:W-:Y:S02]  /*1940*/  UMOV UR7, 0x400 ;  /* 0x0000040000077882 */ /* 0x000fe40000000000 */
[----:B-1----:R-:W-:-:S06]  /*1950*/  ULEA UR6, UR6, UR7, 0x18 ;  /* 0x0000000706067291 */ /* 0x002fcc000f8ec0ff */
[----:B------:R-:W-:Y:S02]  /*1960*/  IMAD.U32 R157, RZ, RZ, UR6 ;  /* 0x00000006ff9d7e24 */ /* 0x000fe4000f8e00ff */
[----:B--2---:R-:W-:Y:S02]  /*1970*/  @P2 IMAD R4, R27, R13, RZ ;  /* 0x0000000d1b042224 */ /* 0x004fe400078e02ff */
[----:B---3--:R-:W-:-:S04]  /*1980*/  @!P2 IMAD.WIDE.U32 R28, R24, R171, RZ ;  /* 0x000000ab181ca225 */ /* 0x008fc800078e00ff */
[----:B------:R-:W-:Y:S02]  /*1990*/  @!P2 IMAD R7, R25, R171, RZ ;  /* 0x000000ab1907a224 */ /* 0x000fe400078e02ff */
[----:B------:R-:W-:Y:S01]  /*19a0*/  @P2 IMAD.WIDE.U32 R24, R26, R13, RZ ;  /* 0x0000000d1a182225 */ /* 0x000fe200078e00ff */
[----:B------:R-:W-:-:S03]  /*19b0*/  LOP3.LUT R13, R169, 0x18, RZ, 0xc0, !PT ;  /* 0x00000018a90d7812 */ /* 0x000fc600078ec0ff */
[----:B------:R-:W-:Y:S02]  /*19c0*/  @!P2 IMAD.MOV.U32 R8, RZ, RZ, R28 ;  /* 0x000000ffff08a224 */ /* 0x000fe400078e001c */
[----:B------:R-:W-:Y:S02]  /*19d0*/  @P2 IMAD.MOV.U32 R8, RZ, RZ, R24 ;  /* 0x000000ffff082224 */ /* 0x000fe400078e0018 */
[----:B------:R-:W-:Y:S02]  /*19e0*/  @!P2 IMAD.IADD R7, R29, 0x1, R7 ;  /* 0x000000011d07a824 */ /* 0x000fe400078e0207 */
[----:B------:R-:W-:Y:S01]  /*19f0*/  @P2 IMAD.IADD R7, R25, 0x1, R4 ;  /* 0x0000000119072824 */ /* 0x000fe200078e0204 */
[----:B------:R-:W-:Y:S01]  /*1a00*/  IADD3 R28, P0, PT, R13, R8, RZ ;  /* 0x000000080d1c7210 */ /* 0x000fe20007f1e0ff */
[----:B------:R-:W-:Y:S01]  /*1a10*/  IMAD R4, R31, R170, RZ ;  /* 0x000000aa1f047224 */ /* 0x000fe200078e02ff */
[----:B------:R-:W-:-:S03]  /*1a20*/  SHF.R.S32.HI R25, RZ, 0x1f, R170 ;  /* 0x0000001fff197819 */ /* 0x000fc600000114aa */
[----:B------:R-:W-:Y:S01]  /*1a30*/  IMAD.X R29, RZ, RZ, R7, P0 ;  /* 0x000000ffff1d7224 */ /* 0x000fe200000e0607 */
[----:B------:R-:W-:Y:S01]  /*1a40*/  ISETP.GE.AND P0, PT, R122, R160, PT ;  /* 0x000000a07a00720c */ /* 0x000fe20003f06270 */
[----:B------:R-:W-:Y:S01]  /*1a50*/  IMAD R4, R30, R25, R4 ;  /* 0x000000191e047224 */ /* 0x000fe200078e0204 */
[----:B------:R-:W-:Y:S01]  /*1a60*/  LOP3.LUT R114, R168, R13, RZ, 0x3c, !PT ;  /* 0x0000000da8727212 */ /* 0x000fe200078e3cff */
[----:B------:R-:W-:-:S03]  /*1a70*/  IMAD.WIDE.U32 R24, R167, 0x40, R122 ;  /* 0x00000040a7187825 */ /* 0x000fc600078e007a */
[----:B------:R-:W-:Y:S01]  /*1a80*/  LOP3.LUT R114, R5, R114, RZ, 0xfc, !PT ;  /* 0x0000007205727212 */ /* 0x000fe200078efcff */
[----:B------:R-:W-:Y:S01]  /*1a90*/  IMAD.WIDE.U32 R30, R170, R30, R28 ;  /* 0x0000001eaa1e7225 */ /* 0x000fe200078e001c */
[----:B------:R-:W-:Y:S02]  /*1aa0*/  @!P1 IADD3 R5, P2, PT, R24, 0x20, RZ ;  /* 0x0000002018059810 */ /* 0x000fe40007f5e0ff */
[----:B------:R-:W-:Y:S01]  /*1ab0*/  IADD3 R32, P3, PT, R13, R0, RZ ;  /* 0x000000000d207210 */ /* 0x000fe20007f7e0ff */
[----:B------:R-:W-:Y:S02]  /*1ac0*/  IMAD.IADD R31, R31, 0x1, R4 ;  /* 0x000000011f1f7824 */ /* 0x000fe400078e0204 */
[----:B------:R-:W-:Y:S02]  /*1ad0*/  @!P1 IMAD.X R4, RZ, RZ, R25, P2 ;  /* 0x000000ffff049224 */ /* 0x000fe400010e0619 */
[----:B------:R-:W-:Y:S02]  /*1ae0*/  @!P0 IMAD R0, R25, R26, RZ ;  /* 0x0000001a19008224 */ /* 0x000fe400078e02ff */
[----:B------:R-:W-:-:S02]  /*1af0*/  IMAD.X R33, RZ, RZ, R6, P3 ;  /* 0x000000ffff217224 */ /* 0x000fc400018e0606 */
[-C--:B------:R-:W-:Y:S02]  /*1b00*/  @!P1 IMAD R4, R4, R26.reuse, RZ ;  /* 0x0000001a04049224 */ /* 0x080fe400078e02ff */
[----:B------:R-:W-:Y:S02]  /*1b10*/  @!P1 IMAD.MOV.U32 R28, RZ, RZ, R30 ;  /* 0x000000ffff1c9224 */ /* 0x000fe400078e001e */
[--C-:B------:R-:W-:Y:S02]  /*1b20*/  @!P1 IMAD.MOV.U32 R29, RZ, RZ, R31.reuse ;  /* 0x000000ffff1d9224 */ /* 0x100fe400078e001f */
[C---:B------:R-:W-:Y:S02]  /*1b30*/  @!P0 IMAD R0, R24.reuse, R27, R0 ;  /* 0x0000001b18008224 */ /* 0x040fe400078e0200 */
[----:B------:R-:W-:-:S04]  /*1b40*/  @!P0 IMAD.WIDE.U32 R6, R24, R26, R30 ;  /* 0x0000001a18068225 */ /* 0x000fc800078e001e */
[----:B------:R-:W-:-:S04]  /*1b50*/  IMAD.WIDE.U32 R24, R122, R158, R32 ;  /* 0x0000009e7a187225 */ /* 0x000fc800078e0020 */
[-C--:B------:R-:W-:Y:S02]  /*1b60*/  @!P1 IMAD R4, R27, R5.reuse, R4 ;  /* 0x000000051b049224 */ /* 0x080fe400078e0204 */
[----:B------:R-:W-:Y:S01]  /*1b70*/  @!P1 IMAD.WIDE.U32 R26, R26, R5, R28 ;  /* 0x000000051a1a9225 */ /* 0x000fe200078e001c */
[----:B----4-:R-:W-:-:S03]  /*1b80*/  LEA R162, P5, R24, R22, 0x1 ;  /* 0x0000001618a27211 */ /* 0x010fc600078a08ff */
[----:B------:R-:W-:Y:S01]  /*1b90*/  IMAD.IADD R163, R25, 0x1, R163 ;  /* 0x0000000119a37824 */ /* 0x000fe200078e02a3 */
[-C--:B------:R-:W-:Y:S01]  /*1ba0*/  @!P0 LEA R22, P3, R6, R16.reuse, 0x1 ;  /* 0x0000001006168211 */ /* 0x080fe200078608ff */
[----:B------:R-:W-:Y:S01]  /*1bb0*/  @!P0 IMAD.IADD R0, R7, 0x1, R0 ;  /* 0x0000000107008824 */ /* 0x000fe200078e0200 */
[----:B------:R-:W-:Y:S01]  /*1bc0*/  @!P1 LEA R16, P2, R26, R16, 0x1 ;  /* 0x000000101a109211 */ /* 0x000fe200078408ff */
[----:B------:R-:W-:Y:S01]  /*1bd0*/  @!P1 IMAD.IADD R4, R27, 0x1, R4 ;  /* 0x000000011b049824 */ /* 0x000fe200078e0204 */
[----:B------:R-:W-:Y:S01]  /*1be0*/  LEA.HI.X R163, R24, R23, R163, 0x1, P5 ;  /* 0x0000001718a37211 */ /* 0x000fe200028f0ca3 */
[----:B------:R-:W-:Y:S01]  /*1bf0*/  IMAD R5, R124, -0x80, R115 ;  /* 0xffffff807c057824 */ /* 0x000fe200078e0273 */
[-C--:B------:R-:W-:Y:S02]  /*1c00*/  @!P0 LEA.HI.X R23, R6, R17.reuse, R0, 0x1, P3 ;  /* 0x0000001106178211 */ /* 0x080fe400018f0c00 */
[----:B------:R-:W-:Y:S01]  /*1c10*/  @!P1 LEA.HI.X R17, R26, R17, R4, 0x1, P2 ;  /* 0x000000111a119211 */ /* 0x000fe200010f0c04 */
[----:B------:R-:W-:-:S02]  /*1c20*/  VIADD R5, R5, 0x80 ;  /* 0x0000008005057836 */ /* 0x000fc40000000000 */
[C---:B------:R-:W-:Y:S02]  /*1c30*/  VIADD R4, R122.reuse, 0x40 ;  /* 0x000000407a047836 */ /* 0x040fe40000000000 */
[----:B------:R-:W-:-:S03]  /*1c40*/  VIADD R0, R122, 0x60 ;  /* 0x000000607a007836 */ /* 0x000fc60000000000 */
[-C--:B------:R-:W-:Y:S02]  /*1c50*/  ISETP.GE.AND P3, PT, R4, R5.reuse, PT ;  /* 0x000000050400720c */ /* 0x080fe40003f66270 */
[-C--:B------:R-:W-:Y:S01]  /*1c60*/  ISETP.GE.AND P2, PT, R0, R5.reuse, PT ;  /* 0x000000050000720c */ /* 0x080fe20003f46270 */
[----:B------:R-:W-:Y:S02]  /*1c70*/  IMAD R114, R114, 0x2, R157 ;  /* 0x0000000272727824 */ /* 0x000fe400078e029d */
[----:B------:R-:W-:Y:S01]  /*1c80*/  IMAD.SHL.U32 R6, R158, 0x20, RZ ;  /* 0x000000209e067824 */ /* 0x000fe200078e00ff */
[-C--:B------:R-:W-:Y:S02]  /*1c90*/  ISETP.GE.AND P6, PT, R122, R5.reuse, PT ;  /* 0x000000057a00720c */ /* 0x080fe40003fc6270 */
[----:B------:R-:W-:Y:S01]  /*1ca0*/  @!PT LDS RZ, [RZ] ;  /* 0x00000000fffff984 */ /* 0x000fe20000000800 */
[----:B------:R-:W-:Y:S01]  /*1cb0*/  @!PT LDS RZ, [RZ] ;  /* 0x00000000fffff984 */ /* 0x000fe20000000800 */
[----:B------:R-:W-:Y:S01]  /*1cc0*/  @!PT LDS RZ, [RZ] ;  /* 0x00000000fffff984 */ /* 0x000fe20000000800 */
[----:B------:R1:W-:Y:S01]  /*1cd0*/  @!P0 LDGSTS.E.BYPASS.LTC128B.128 [R114], desc[UR4][R22.64] ;  /* 0x0000000016728fae */ /* 0x0003e2000b981a04 */
[----:B------:R-:W-:Y:S02]  /*1ce0*/  ISETP.GE.AND P5, PT, R14, R5, PT ;  /* 0x000000050e00720c */ /* 0x000fe40003fa6270 */
[----:B------:R-:W-:Y:S01]  /*1cf0*/  SHF.L.U64.HI R7, R158, 0x5, R159 ;  /* 0x000000059e077819 */ /* 0x000fe2000001029f */
[----:B------:R2:W-:Y:S01]  /*1d00*/  @!P1 LDGSTS.E.BYPASS.LTC128B.128 [R114+0x800], desc[UR4][R16.64] ;  /* 0x0080000010729fae */ /* 0x0005e2000b981a04 */
[----:B------:R-:W-:-:S04]  /*1d10*/  LEA R26, P0, R6, R162, 0x1 ;  /* 0x000000a2061a7211 */ /* 0x000fc800078008ff */
[----:B------:R-:W-:Y:S02]  /*1d20*/  LEA.HI.X R27, R6, R163, R7, 0x1, P0 ;  /* 0x000000a3061b7211 */ /* 0x000fe400000f0c07 */
[CC--:B------:R-:W-:Y:S01]  /*1d30*/  @!P3 LEA R30, P1, R158.reuse, R26.reuse, 0x6 ;  /* 0x0000001a9e1eb211 */ /* 0x0c0fe200078230ff */
[----:B------:R3:W-:Y:S01]  /*1d40*/  @!P6 LDGSTS.E.BYPASS.LTC128B.128 [R114+0x1000], desc[UR4][R162.64] ;  /* 0x01000000a272efae */ /* 0x0007e2000b981a04 */
[C---:B------:R-:W-:Y:S02]  /*1d50*/  @!P2 LEA R28, P0, R158.reuse, R26, 0x7 ;  /* 0x0000001a9e1ca211 */ /* 0x040fe400078038ff */
[CCC-:B------:R-:W-:Y:S01]  /*1d60*/  @!P3 LEA.HI.X R31, R158.reuse, R27.reuse, R159.reuse, 0x6, P1 ;  /* 0x0000001b9e1fb211 */ /* 0x1c0fe200008f349f */
[----:B------:R3:W-:Y:S01]  /*1d70*/  @!P5 LDGSTS.E.BYPASS.LTC128B.128 [R114+0x1800], desc[UR4][R26.64] ;  /* 0x018000001a72dfae */ /* 0x0007e2000b981a04 */
[----:B------:R-:W-:-:S03]  /*1d80*/  @!P2 LEA.HI.X R29, R158, R27, R159, 0x7, P0 ;  /* 0x0000001b9e1da211 */ /* 0x000fc600000f3c9f */
[----:B------:R3:W-:Y:S04]  /*1d90*/  @!P3 LDGSTS.E.BYPASS.LTC128B.128 [R114+0x2000], desc[UR4][R30.64] ;  /* 0x020000001e72bfae */ /* 0x0007e8000b981a04 */
[----:B------:R3:W-:Y:S04]  /*1da0*/  @!P2 LDGSTS.E.BYPASS.LTC128B.128 [R114+0x2800], desc[UR4][R28.64] ;  /* 0x028000001c72afae */ /* 0x0007e8000b981a04 */
[----:B------:R3:W5:Y:S04]  /*1db0*/  LD.E R117, desc[UR4][R2.64+0x188] ;  /* 0x0001880402757980 */ /* 0x000768000c101900 */
[----:B------:R3:W5:Y:S01]  /*1dc0*/  LD.E R116, desc[UR4][R2.64+0x184] ;  /* 0x0001840402747980 */ /* 0x000762000c101900 */
[----:B------:R-:W-:-:S02]  /*1dd0*/  IABS R8, R15 ;  /* 0x0000000f00087213 */ /* 0x000fc40000000000 */
[----:B------:R-:W-:Y:S01]  /*1de0*/  IABS R7, R170 ;  /* 0x000000aa00077213 */ /* 0x000fe20000000000 */
[----:B------:R-:W0:Y:S01]  /*1df0*/  LDGDEPBAR ;  /* 0x00000000000079af */ /* 0x000e220000000000 */
[----:B------:R-:W1:Y:S08]  /*1e00*/  I2F.RP R24, R8 ;  /* 0x0000000800187306 */ /* 0x000e700000209400 */
[----:B-1----:R-:W1:Y:S01]  /*1e10*/  MUFU.RCP R22, R24 ;  /* 0x0000001800167308 */ /* 0x002e620000001000 */
[----:B-----5:R-:W-:-:S02]  /*1e20*/  IMAD R9, R9, R48, RZ ;  /* 0x0000003009097224 */ /* 0x020fc400078e02ff */
[----:B------:R-:W-:Y:S01]  /*1e30*/  IMAD.SHL.U32 R113, R153, 0x20, RZ ;  /* 0x0000002099717824 */ /* 0x000fe200078e00ff */
[----:B------:R-:W-:-:S04]  /*1e40*/  DEPBAR.LE SB0, 0x0 ;  /* 0x000080000000791a */ /* 0x000fc80000000000 */
[----:B-1----:R-:W-:-:S04]  /*1e50*/  VIADD R22, R22, 0xffffffe ;  /* 0x0ffffffe16167836 */ /* 0x002fc80000000000 */
[----:B------:R-:W1:Y:S02]  /*1e60*/  F2I.FTZ.U32.TRUNC.NTZ R23, R22 ;  /* 0x0000001600177305 */ /* 0x000e64000021f000 */
[----:B-1----:R-:W-:Y:S02]  /*1e70*/  IMAD.MOV R6, RZ, RZ, -R23 ;  /* 0x000000ffff067224 */ /* 0x002fe400078e0a17 */
[----:B------:R-:W-:Y:S02]  /*1e80*/  IMAD.MOV.U32 R22, RZ, RZ, RZ ;  /* 0x000000ffff167224 */ /* 0x000fe400078e00ff */
[----:B--2---:R-:W-:Y:S01]  /*1e90*/  IMAD R16, R6, R8, RZ ;  /* 0x0000000806107224 */ /* 0x004fe200078e02ff */
        /* <DEDUP_REMOVED lines=12> */
[----:B------:R-:W-:-:S10]  /*1f60*/  IMAD.WIDE.U32 R22, R10, R48, RZ ;  /* 0x000000300a167225 */ /* 0x000fd400078e00ff */
[----:B------:R-:W-:-:S04]  /*1f70*/  @P2 VIADD R16, R16, 0x1 ;  /* 0x0000000110102836 */ /* 0x000fc80000000000 */
[----:B------:R-:W-:Y:S01]  /*1f80*/  @!P0 IMAD.MOV R16, RZ, RZ, -R16 ;  /* 0x000000ffff108224 */ /* 0x000fe200078e0a10 */
[----:B------:R-:W-:Y:S01]  /*1f90*/  @!P1 LOP3.LUT R16, RZ, R15, RZ, 0x33, !PT ;  /* 0x0000000fff109212 */ /* 0x000fe200078e33ff */
[----:B------:R-:W-:-:S03]  /*1fa0*/  IMAD R9, R10, R49, R9 ;  /* 0x000000310a097224 */ /* 0x000fc600078e0209 */
        /* <DEDUP_REMOVED lines=9> */
[----:B---3--:R-:W-:-:S08]  /*2040*/  IMAD.X R13, R8, 0x1, R17, P0 ;  /* 0x00000001080d7824 */ /* 0x008fd000000e0611 */
[----:B------:R-:W-:Y:S05]  /*2050*/  WARPSYNC.ALL ;  /* 0x0000000000007948 */ /* 0x000fea0003800000 */
[----:B------:R-:W-:Y:S02]  /*2060*/  IMAD R6, R49, R122, RZ ;  /* 0x0000007a31067224 */ /* 0x000fe400078e02ff */
[----:B------:R-:W-:Y:S01]  /*2070*/  IMAD.WIDE.U32 R12, R122, R48, R12 ;  /* 0x000000307a0c7225 */ /* 0x000fe200078e000c */
[----:B------:R-:W-:-:S03]  /*2080*/  SHF.R.U32.HI R119, RZ, 0x1, R153 ;  /* 0x00000001ff777819 */ /* 0x000fc60000011699 */
[----:B------:R-:W-:Y:S02]  /*2090*/  IMAD.SHL.U32 R156, R153, 0x10, RZ ;  /* 0x00000010999c7824 */ /* 0x000fe400078e00ff */
[----:B------:R-:W-:Y:S01]  /*20a0*/  IMAD.IADD R165, R13, 0x1, R6 ;  /* 0x000000010da57824 */ /* 0x000fe200078e0206 */
[----:B------:R-:W-:Y:S01]  /*20b0*/  LOP3.LUT R6, R113, 0xc0, RZ, 0xc0, !PT ;  /* 0x000000c071067812 */ /* 0x000fe200078ec0ff */
[----:B------:R-:W-:Y:S01]  /*20c0*/  IMAD.SHL.U32 R152, R153, 0x4, RZ ;  /* 0x0000000499987824 */ /* 0x000fe200078e00ff */
[-C--:B------:R-:W-:Y:S02]  /*20d0*/  ISETP.GE.AND P3, PT, R4, R5.reuse, PT ;  /* 0x000000050400720c */ /* 0x080fe40003f66270 */
[----:B------:R-:W-:Y:S01]  /*20e0*/  ISETP.GE.AND P2, PT, R0, R5, PT ;  /* 0x000000050000720c */ /* 0x000fe20003f46270 */
[----:B------:R-:W-:Y:S01]  /*20f0*/  IMAD.SHL.U32 R0, R48, 0x20, RZ ;  /* 0x0000002030007824 */ /* 0x000fe200078e00ff */
[----:B------:R-:W-:Y:S02]  /*2100*/  LEA R164, P0, R12, R18, 0x1 ;  /* 0x000000120ca47211 */ /* 0x000fe400078008ff */
[----:B------:R-:W-:-:S02]  /*2110*/  LOP3.LUT R4, R156, 0x100, RZ, 0xc0, !PT ;  /* 0x000001009c047812 */ /* 0x000fc400078ec0ff */
[C---:B------:R-:W-:Y:S02]  /*2120*/  LOP3.LUT R9, R6.reuse, 0x8, R153, 0xf8, !PT ;  /* 0x0000000806097812 */ /* 0x040fe400078ef899 */
[----:B------:R-:W-:Y:S02]  /*2130*/  LOP3.LUT R7, R6, 0x8, R119, 0xf8, !PT ;  /* 0x0000000806077812 */ /* 0x000fe400078ef877 */
[----:B------:R-:W-:Y:S02]  /*2140*/  LOP3.LUT R6, R156, 0x3e00, RZ, 0xc0, !PT ;  /* 0x00003e009c067812 */ /* 0x000fe400078ec0ff */
[----:B------:R-:W-:Y:S02]  /*2150*/  ISETP.GE.AND P5, PT, R14, R5, PT ;  /* 0x000000050e00720c */ /* 0x000fe40003fa6270 */
[----:B------:R-:W-:Y:S01]  /*2160*/  LEA.HI.X R165, R12, R19, R165, 0x1, P0 ;  /* 0x000000130ca57211 */ /* 0x000fe200000f0ca5 */
[----:B------:R-:W-:Y:S01]  /*2170*/  BAR.SYNC.DEFER_BLOCKING 0x0 ;  /* 0x0000000000007b1d */ /* 0x000fe20000010000 */
[----:B------:R-:W-:-:S02]  /*2180*/  LOP3.LUT R154, R152, 0x18, RZ, 0xc0, !PT ;  /* 0x00000018989a7812 */ /* 0x000fc400078ec0ff */
[----:B------:R-:W-:Y:S02]  /*2190*/  LOP3.LUT R4, R4, 0x20, R113, 0xf8, !PT ;  /* 0x0000002004047812 */ /* 0x000fe400078ef871 */
[----:B------:R-:W-:Y:S02]  /*21a0*/  SHF.L.U64.HI R5, R48, 0x5, R49 ;  /* 0x0000000530057819 */ /* 0x000fe40000010231 */
[----:B------:R-:W-:Y:S02]  /*21b0*/  LEA R8, P0, R0, R164, 0x1 ;  /* 0x000000a400087211 */ /* 0x000fe400078008ff */
[----:B------:R-:W-:Y:S02]  /*21c0*/  LOP3.LUT R6, R6, 0x20, R113, 0xf8, !PT ;  /* 0x0000002006067812 */ /* 0x000fe400078ef871 */
[----:B------:R-:W-:Y:S02]  /*21d0*/  LOP3.LUT R4, R4, R9, R154, 0xf6, !PT ;  /* 0x0000000904047212 */ /* 0x000fe400078ef69a */
[----:B------:R-:W-:-:S02]  /*21e0*/  LEA.HI.X R9, R0, R165, R5, 0x1, P0 ;  /* 0x000000a500097211 */ /* 0x000fc400000f0c05 */
[----:B------:R-:W-:Y:S02]  /*21f0*/  LOP3.LUT R154, R7, R154, RZ, 0x3c, !PT ;  /* 0x0000009a079a7212 */ /* 0x000fe400078e3cff */
[----:B------:R-:W-:Y:S02]  /*2200*/  LOP3.LUT R5, R6, 0x100, R113, 0xf8, !PT ;  /* 0x0000010006057812 */ /* 0x000fe400078ef871 */
[CC--:B------:R-:W-:Y:S02]  /*2210*/  @!P3 LEA R16, P1, R48.reuse, R8.reuse, 0x6 ;  /* 0x000000083010b211 */ /* 0x0c0fe400078230ff */
[C---:B------:R-:W-:Y:S02]  /*2220*/  @!P2 LEA R10, P0, R48.reuse, R8, 0x7 ;  /* 0x00000008300aa211 */ /* 0x040fe400078038ff */
[----:B------:R-:W-:Y:S01]  /*2230*/  LOP3.LUT R0, R5, R154, RZ, 0xfc, !PT ;  /* 0x0000009a05007212 */ /* 0x000fe200078efcff */
[----:B------:R-:W-:Y:S01]  /*2240*/  @!PT LDS RZ, [RZ] ;  /* 0x00000000fffff984 */ /* 0x000fe20000000800 */
[----:B------:R-:W-:Y:S01]  /*2250*/  @!PT LDS RZ, [RZ] ;  /* 0x00000000fffff984 */ /* 0x000fe20000000800 */
[----:B------:R-:W-:Y:S01]  /*2260*/  @!PT LDS RZ, [RZ] ;  /* 0x00000000fffff984 */ /* 0x000fe20000000800 */
[----:B------:R-:W-:Y:S01]  /*2270*/  @!P6 LDGSTS.E.BYPASS.LTC128B.128 [R114+0x3000], desc[UR4][R164.64] ;  /* 0x03000000a472efae */ /* 0x000fe2000b981a04 */
[-C--:B------:R-:W-:Y:S01]  /*2280*/  @!P3 LEA.HI.X R17, R48, R9.reuse, R49, 0x6, P1 ;  /* 0x000000093011b211 */ /* 0x080fe200008f3431 */
[----:B------:R-:W-:Y:S01]  /*2290*/  IMAD R51, R4, 0x2, R157 ;  /* 0x0000000204337824 */ /* 0x000fe200078e029d */
[----:B------:R-:W-:Y:S01]  /*22a0*/  @!P2 LEA.HI.X R11, R48, R9, R49, 0x7, P0 ;  /* 0x00000009300ba211 */ /* 0x000fe200000f3c31 */
[----:B------:R-:W-:Y:S01]  /*22b0*/  @P6 STS.128 [R114+0x3000], RZ ;  /* 0x003000ff72006388 */ /* 0x000fe20000000c00 */
        /* <DEDUP_REMOVED lines=19> */
[----:B------:R-:W3:Y:S04]  /*23f0*/  LDSM.16.M88.4 R56, [R51+0x1800] ;  /* 0x001800003338783b */ /* 0x000ee80000000200 */
[----:B------:R-:W4:Y:S04]  /*2400*/  LDSM.16.M88.4 R44, [R51+0x1c00] ;  /* 0x001c0000332c783b */ /* 0x000f280000000200 */
[----:B------:R-:W5:Y:S04]  /*2410*/  LDSM.16.M88.4 R36, [R51+0x2000] ;  /* 0x002000003324783b */ /* 0x000f680000000200 */
[----:B------:R-:W5:Y:S04]  /*2420*/  LDSM.16.M88.4 R28, [R51+0x2400] ;  /* 0x00240000331c783b */ /* 0x000f680000000200 */
[----:B------:R-:W5:Y:S04]  /*2430*/  LDSM.16.M88.4 R20, [R51+0x2800] ;  /* 0x002800003314783b */ /* 0x000f680000000200 */
[----:B------:R-:W5:Y:S01]  /*2440*/  LDSM.16.M88.4 R108, [R51+0x2c00] ;  /* 0x002c0000336c783b */ /* 0x000f620000000200 */
[----:B------:R-:W-:Y:S01]  /*2450*/  IMAD.MOV.U32 R112, RZ, RZ, 0x20 ;  /* 0x00000020ff707424 */ /* 0x000fe200078e00ff */
[----:B------:R-:W-:-:S02]  /*2460*/  LOP3.LUT P3, RZ, R153, 0x4, RZ, 0xc0, !PT ;  /* 0x0000000499ff7812 */ /* 0x000fc4000786c0ff */
[----:B------:R-:W0:Y:S02]  /*2470*/  LDGDEPBAR ;  /* 0x00000000000079af */ /* 0x000e240000000000 */
[----:B------:R-:W-:-:S05]  /*2480*/  SEL R112, R112, 0xffffffe0, !P3 ;  /* 0xffffffe070707807 */ /* 0x000fca0005800000 */
[----:B------:R-:W-:Y:S02]  /*2490*/  IMAD.IADD R120, R155, 0x1, R112 ;  /* 0x000000019b787824 */ /* 0x000fe400078e0270 */
[----:B------:R-:W-:-:S03]  /*24a0*/  IMAD.IADD R0, R112, 0x1, R51 ;  /* 0x0000000170007824 */ /* 0x000fc600078e0233 */
[----:B------:R-:W-:Y:S04]  /*24b0*/  LDSM.16.M88.4 R100, [R120] ;  /* 0x000000007864783b */ /* 0x000fe80000000200 */
[----:B------:R-:W5:Y:S04]  /*24c0*/  LDSM.16.M88.4 R104, [R0+0x1000] ;  /* 0x001000000068783b */ /* 0x000f680000000200 */
[----:B------:R-:W5:Y:S04]  /*24d0*/  LDSM.16.M88.4 R96, [R0+0x1400] ;  /* 0x001400000060783b */ /* 0x000f680000000200 */
[----:B------:R-:W5:Y:S04]  /*24e0*/  LDSM.16.M88.4 R92, [R0+0x1800] ;  /* 0x00180000005c783b */ /* 0x000f680000000200 */
[----:B------:R-:W5:Y:S04]  /*24f0*/  LDSM.16.M88.4 R88, [R0+0x1c00] ;  /* 0x001c00000058783b */ /* 0x000f680000000200 */
[----:B------:R-:W5:Y:S04]  /*2500*/  LDSM.16.M88.4 R84, [R0+0x2000] ;  /* 0x002000000054783b */ /* 0x000f680000000200 */
[----:B------:R-:W5:Y:S04]  /*2510*/  LDSM.16.M88.4 R80, [R0+0x2400] ;  /* 0x002400000050783b */ /* 0x000f680000000200 */
[----:B------:R-:W5:Y:S04]  /*2520*/  LDSM.16.M88.4 R76, [R0+0x2800] ;  /* 0x00280000004c783b */ /* 0x000f680000000200 */
[----:B------:R4:W5:Y:S01]  /*2530*/  LDSM.16.M88.4 R72, [R0+0x2c00] ;  /* 0x002c00000048783b */ /* 0x0009620000000200 */
[----:B-1----:R-:W-:Y:S01]  /*2540*/  HMMA.16816.F32 R8, R12, R4, RZ ;  /* 0x000000040c08723c */ /* 0x002fe200000018ff */
[----:B------:R-:W-:Y:S01]  /*2550*/  VIADD R126, R124, 0xffffffff ;  /* 0xffffffff7c7e7836 */ /* 0x000fe20000000000 */
[----:B------:R-:W-:Y:S01]  /*2560*/  IADD3 R117, PT, PT, R117, R115, -R118 ;  /* 0x0000007375757210 */ /* 0x000fe20007ffe876 */
[----:B------:R-:W-:-:S05]  /*2570*/  DEPBAR.LE SB0, 0x0 ;  /* 0x000080000000791a */ /* 0x000fca0000000000 */
[C---:B--2---:R-:W-:Y:S08]  /*2580*/  HMMA.16816.F32 R68, R12.reuse, R64, RZ ;  /* 0x000000400c44723c */ /* 0x044ff000000018ff */
[C---:B---3--:R-:W-:Y:S08]  /*2590*/  HMMA.16816.F32 R60, R12.reuse, R56, RZ ;  /* 0x000000380c3c723c */ /* 0x048ff000000018ff */
[----:B----4-:R-:W-:Y:S01]  /*25a0*/  HMMA.16816.F32 R52, R12, R44, RZ ;  /* 0x0000002c0c34723c */ /* 0x010fe200000018ff */
[----:B------:R-:W-:-:S07]  /*25b0*/  LOP3.LUT R0, R122, 0x7, RZ, 0xc0, !PT ;  /* 0x000000077a007812 */ /* 0x000fce00078ec0ff */
        /* <DEDUP_REMOVED lines=12> */
[----:B------:R-:W-:-:S02]  /*2680*/  LOP3.LUT R0, R0, 0x1f0, R119, 0xf8, !PT ;  /* 0x000001f000007812 */ /* 0x000fc400078ef877 */
[----:B------:R-:W-:Y:S02]  /*2690*/  ISETP.GT.AND P0, PT, R126, R161, PT ;  /* 0x000000a17e00720c */ /* 0x000fe40003f04270 */
[----:B------:R-:W-:Y:S01]  /*26a0*/  IADD3 R173, PT, PT, R115, -R118, -R116 ;  /* 0x8000007673ad7210 */ /* 0x000fe20007ffe874 */
[----:B------:R-:W-:Y:S01]  /*26b0*/  IMAD R0, R167, 0x40, R0 ;  /* 0x00000040a7007824 */ /* 0x000fe200078e0200 */
[----:B------:R-:W-:Y:S03]  /*26c0*/  BSSY.RECONVERGENT B1, `(.L_x_9566) ;  /* 0x0000073000017945 */ /* 0x000fe60003800200 */
[C---:B------:R-:W-:Y:S02]  /*26d0*/  IMAD.IADD R172, R0.reuse, 0x1, R117 ;  /* 0x0000000100ac7824 */ /* 0x040fe400078e0275 */
[----:B------:R-:W-:Y:S01]  /*26e0*/  IMAD.IADD R173, R0, 0x1, R173 ;  /* 0x0000000100ad7824 */ /* 0x000fe200078e02ad */
[----:B------:R-:W-:Y:S02]  /*26f0*/  HMMA.16816.F32 R8, R100, R104, R8 ;  /* 0x000000686408723c */ /* 0x000fe40000001808 */
[----:B------:R-:W-:-:S02]  /*2700*/  VIADDMNMX R174, R172, 0x1, R115, PT ;  /* 0x00000001acae7846 */ /* 0x000fc40003800173 */
[----:B------:R-:W-:-:S04]  /*2710*/  VIMNMX R175, PT, PT, RZ, R173, !PT ;  /* 0x000000adffaf7248 */ /* 0x000fc80007fe0100 */
[----:B------:R-:W-:Y:S01]  /*2720*/  HMMA.16816.F32 R4, R100, R106, R4 ;  /* 0x0000006a6404723c */ /* 0x000fe20000001804 */
[----:B------:R-:W-:Y:S02]  /*2730*/  VIADDMNMX R172, R172, 0x9, R115, PT ;  /* 0x00000009acac7846 */ /* 0x000fe40003800173 */
        /* <DEDUP_REMOVED lines=30> */
.L_x_9569:
        /* <DEDUP_REMOVED lines=60> */
.L_x_9570:
[----:B------:R-:W-:Y:S05]  /*2ce0*/  BSYNC.RECONVERGENT B0 ;  /* 0x0000000000007941 */ /* 0x000fea0003800200 */
.L_x_9568:
        /* <DEDUP_REMOVED lines=16> */
.L_x_9567:
[----:B------:R-:W-:Y:S05]  /*2df0*/  BSYNC.RECONVERGENT B1 ;  /* 0x0000000000017941 */ /* 0x000fea0003800200 */
.L_x_9566:
[----:B------:R-:W2:Y:S01]  /*2e00*/  LD.E R85, desc[UR4][R2.64+0xdc] ;  /* 0x0000dc0402557980 */ /* 0x000ea2000c101900 */
[----:B------:R-:W-:Y:S01]  /*2e10*/  IMAD.SHL.U32 R125, R153, 0x2, RZ ;  /* 0x00000002997d7824 */ /* 0x000fe200078e00ff */
[----:B------:R-:W-:Y:S01]  /*2e20*/  LOP3.LUT R154, R154, 0x120, R113, 0xf8, !PT ;  /* 0x000001209a9a7812 */ /* 0x000fe200078ef871 */
[----:B------:R-:W-:Y:S03]  /*2e30*/  BSSY B2, `(.L_x_9571) ;  /* 0x00005dc000027945 */ /* 0x000fe60003800000 */
[----:B------:R-:W-:Y:S01]  /*2e40*/  LOP3.LUT R125, R125, 0x6, RZ, 0xc0, !PT ;  /* 0x000000067d7d7812 */ /* 0x000fe200078ec0ff */
[----:B------:R-:W-:-:S04]  /*2e50*/  IMAD R154, R154, 0x2, R157 ;  /* 0x000000029a9a7824 */ /* 0x000fc800078e029d */
[----:B------:R-:W-:Y:S02]  /*2e60*/  IMAD R122, R126, 0x80, R125 ;  /* 0x000000807e7a7824 */ /* 0x000fe400078e027d */
[----:B------:R-:W-:Y:S02]  /*2e70*/  IMAD.IADD R112, R112, 0x1, R154 ;  /* 0x0000000170707824 */ /* 0x000fe400078e029a */
[C---:B------:R-:W-:Y:S01]  /*2e80*/  VIADD R119, R122.reuse, 0x8 ;  /* 0x000000087a777836 */ /* 0x040fe20000000000 */
[CC--:B------:R-:W-:Y:S01]  /*2e90*/  ISETP.GE.AND P0, PT, R122.reuse, R175.reuse, PT ;  /* 0x000000af7a00720c */ /* 0x0c0fe20003f06270 */
[C---:B------:R-:W-:Y:S01]  /*2ea0*/  VIADD R121, R122.reuse, 0x1 ;  /* 0x000000017a797836 */ /* 0x040fe20000000000 */
[CC--:B------:R-:W-:Y:S01]  /*2eb0*/  ISETP.GE.AND P6, PT, R122.reuse, R174.reuse, PT ;  /* 0x000000ae7a00720c */ /* 0x0c0fe20003fc6270 */
[----:B------:R-:W-:Y:S01]  /*2ec0*/  VIADD R116, R122, 0x10 ;  /* 0x000000107a747836 */ /* 0x000fe20000000000 */
[----:B------:R-:W-:Y:S01]  /*2ed0*/  FSEL R8, R8, -INF , P0 ;  /* 0xff80000008087808 */ /* 0x000fe20000000000 */
[C---:B------:R-:W-:Y:S01]  /*2ee0*/  VIADD R118, R122.reuse, 0x9 ;  /* 0x000000097a767836 */ /* 0x040fe20000000000 */
[-C--:B------:R-:W-:Y:S01]  /*2ef0*/  ISETP.GE.AND P0, PT, R119, R175.reuse, PT ;  /* 0x000000af7700720c */ /* 0x080fe20003f06270 */
[C---:B-1----:R-:W-:Y:S01]  /*2f00*/  VIADD R114, R122.reuse, 0x18 ;  /* 0x000000187a727836 */ /* 0x042fe20000000000 */
        /* <DEDUP_REMOVED lines=40> */
[----:B------:R-:W-:Y:S01]  /*3190*/  ISETP.GE.AND P1, PT, R108, R175, PT ;  /* 0x000000af6c00720c */ /* 0x000fe20003f26270 */
        /* <DEDUP_REMOVED lines=20> */
[-C--:B------:R-:W-:Y:S02]  /*32e0*/  ISETP.GE.AND P5, PT, R110, R174.reuse, PT ;  /* 0x000000ae6e00720c */ /* 0x080fe40003fa6270 */
[----:B------:R-:W-:Y:S02]  /*32f0*/  FSEL R177, R60, -INF , !P2 ;  /* 0xff8000003cb17808 */ /* 0x000fe40005000000 */
[----:B------:R-:W-:Y:S02]  /*3300*/  FSEL R52, R52, -INF , P0 ;  /* 0xff80000034347808 */ /* 0x000fe40000000000 */
[----:B------:R-:W-:Y:S02]  /*3310*/  FMNMX3.FTZ R4, R8, R111, R105, !PT ;  /* 0x0000006f08047276 */ /* 0x000fe40007810069 */
[----:B------:R-:W-:Y:S02]  /*3320*/  ISETP.GE.AND P2, PT, R104, R174, PT ;  /* 0x000000ae6800720c */ /* 0x000fe40003f46270 */
[----:B------:R-:W-:-:S02]  /*3330*/  FSEL R57, R57, -INF , P1 ;  /* 0xff80000039397808 */ /* 0x000fc40000800000 */
[----:B------:R-:W-:Y:S02]  /*3340*/  ISETP.GE.AND P0, PT, R50, R175, PT ;  /* 0x000000af3200720c */ /* 0x000fe40003f06270 */
[----:B------:R-:W-:Y:S02]  /*3350*/  FSEL R185, R64, -INF , !P6 ;  /* 0xff80000040b97808 */ /* 0x000fe40007000000 */
[----:B------:R-:W-:Y:S02]  /*3360*/  FSEL R183, R65, -INF , !P5 ;  /* 0xff80000041b77808 */ /* 0x000fe40006800000 */
[----:B------:R-:W-:Y:S02]  /*3370*/  FMNMX3.FTZ R4, R4, R103, R101, !PT ;  /* 0x0000006704047276 */ /* 0x000fe40007810065 */
[----:B------:R-:W-:Y:S02]  /*3380*/  ISETP.GE.AND P5, PT, R106, R174, PT ;  /* 0x000000ae6a00720c */ /* 0x000fe40003fa6270 */
[----:B------:R-:W-:-:S02]  /*3390*/  FSEL R147, R57, -INF , !P2 ;  /* 0xff80000039937808 */ /* 0x000fc40005000000 */
[----:B------:R-:W-:Y:S02]  /*33a0*/  FSEL R44, R44, -INF , P0 ;  /* 0xff8000002c2c7808 */ /* 0x000fe40000000000 */
[-C--:B------:R-:W-:Y:S02]  /*33b0*/  ISETP.GE.AND P1, PT, R93, R175.reuse, PT ;  /* 0x000000af5d00720c */ /* 0x080fe40003f26270 */
[-C--:B------:R-:W-:Y:S02]  /*33c0*/  ISETP.GE.AND P2, PT, R50, R174.reuse, PT ;  /* 0x000000ae3200720c */ /* 0x080fe40003f46270 */
[----:B------:R-:W-:Y:S02]  /*33d0*/  ISETP.GE.AND P0, PT, R98, R175, PT ;  /* 0x000000af6200720c */ /* 0x000fe40003f06270 */
[----:B------:R-:W-:Y:S02]  /*33e0*/  ISETP.GE.AND P6, PT, R108, R174, PT ;  /* 0x000000ae6c00720c */ /* 0x000fe40003fc6270 */
[----:B------:R-:W-:-:S02]  /*33f0*/  FMNMX3.FTZ R4, R4, R91, R185, !PT ;  /* 0x0000005b04047276 */ /* 0x000fc400078100b9 */
[----:B------:R-:W-:Y:S02]  /*3400*/  FSEL R149, R56, -INF , !P5 ;  /* 0xff80000038957808 */ /* 0x000fe40006800000 */
[----:B------:R-:W-:Y:S02]  /*3410*/  ISETP.GE.AND P5, PT, R93, R174, PT ;  /* 0x000000ae5d00720c */ /* 0x000fe40003fa6270 */
[----:B------:R-:W-:Y:S02]  /*3420*/  FSEL R53, R53, -INF , P1 ;  /* 0xff80000035357808 */ /* 0x000fe40000800000 */
[----:B------:R-:W-:Y:S02]  /*3430*/  FSEL R141, R44, -INF , !P2 ;  /* 0xff8000002c8d7808 */ /* 0x000fe40005000000 */
[----:B------:R-:W-:Y:S02]  /*3440*/  FSEL R40, R40, -INF , P0 ;  /* 0xff80000028287808 */ /* 0x000fe40000000000 */
[----:B------:R-:W-:-:S02]  /*3450*/  FSEL R151, R61, -INF , !P6 ;  /* 0xff8000003d977808 */ /* 0x000fc40007000000 */
[-C--:B------:R-:W-:Y:S02]  /*3460*/  ISETP.GE.AND P2, PT, R96, R175.reuse, PT ;  /* 0x000000af6000720c */ /* 0x080fe40003f46270 */
[----:B------:R-:W-:Y:S02]  /*3470*/  ISETP.GE.AND P0, PT, R94, R175, PT ;  /* 0x000000af5e00720c */ /* 0x000fe40003f06270 */
[----:B------:R-:W-:Y:S02]  /*3480*/  ISETP.GE.AND P6, PT, R102, R174, PT ;  /* 0x000000ae6600720c */ /* 0x000fe40003fc6270 */
[----:B------:R-:W-:Y:S02]  /*3490*/  FMNMX3.FTZ R4, R4, R183, R177, !PT ;  /* 0x000000b704047276 */ /* 0x000fe400078100b1 */
[----:B------:R-:W-:Y:S02]  /*34a0*/  ISETP.GE.AND P1, PT, R100, R175, PT ;  /* 0x000000af6400720c */ /* 0x000fe40003f26270 */
[----:B------:R-:W-:-:S02]  /*34b0*/  FSEL R143, R53, -INF , !P5 ;  /* 0xff800000358f7808 */ /* 0x000fc40006800000 */
[----:B------:R-:W-:Y:S02]  /*34c0*/  ISETP.GE.AND P5, PT, R98, R174, PT ;  /* 0x000000ae6200720c */ /* 0x000fe40003fa6270 */
[----:B------:R-:W-:Y:S02]  /*34d0*/  FSEL R41, R41, -INF , P2 ;  /* 0xff80000029297808 */ /* 0x000fe40001000000 */
[----:B------:R-:W-:Y:S02]  /*34e0*/  FSEL R36, R36, -INF , P0 ;  /* 0xff80000024247808 */ /* 0x000fe40000000000 */
[----:B------:R-:W-:Y:S02]  /*34f0*/  FSEL R145, R52, -INF , !P6 ;  /* 0xff80000034917808 */ /* 0x000fe40007000000 */
[-C--:B------:R-:W-:Y:S02]  /*3500*/  ISETP.GE.AND P2, PT, R92, R175.reuse, PT ;  /* 0x000000af5c00720c */ /* 0x080fe40003f46270 */
[----:B------:R-:W-:-:S02]  /*3510*/  ISETP.GE.AND P0, PT, R90, R175, PT ;  /* 0x000000af5a00720c */ /* 0x000fc40003f06270 */
[----:B------:R-:W-:Y:S02]  /*3520*/  FMNMX3.FTZ R4, R4, R151, R149, !PT ;  /* 0x0000009704047276 */ /* 0x000fe40007810095 */
[----:B------:R-:W-:Y:S02]  /*3530*/  FSEL R45, R45, -INF , P1 ;  /* 0xff8000002d2d7808 */ /* 0x000fe40000800000 */
[-C--:B------:R-:W-:Y:S02]  /*3540*/  ISETP.GE.AND P6, PT, R100, R174.reuse, PT ;  /* 0x000000ae6400720c */ /* 0x080fe40003fc6270 */
[-C--:B------:R-:W-:Y:S02]  /*3550*/  ISETP.GE.AND P1, PT, R96, R174.reuse, PT ;  /* 0x000000ae6000720c */ /* 0x080fe40003f26270 */
[----:B------:R-:W-:Y:S02]  /*3560*/  FSEL R137, R40, -INF , !P5 ;  /* 0xff80000028897808 */ /* 0x000fe40006800000 */
[----:B------:R-:W-:-:S02]  /*3570*/  ISETP.GE.AND P5, PT, R92, R174, PT ;  /* 0x000000ae5c00720c */ /* 0x000fc40003fa6270 */
[----:B------:R-:W-:Y:S02]  /*3580*/  FSEL R37, R37, -INF , P2 ;  /* 0xff80000025257808 */ /* 0x000fe40001000000 */
[----:B------:R-:W-:Y:S02]  /*3590*/  FSEL R32, R32, -INF , P0 ;  /* 0xff80000020207808 */ /* 0x000fe40000000000 */
[----:B------:R-:W-:Y:S02]  /*35a0*/  FMNMX3.FTZ R4, R4, R147, R145, !PT ;  /* 0x0000009304047276 */ /* 0x000fe40007810091 */
[----:B------:R-:W-:Y:S02]  /*35b0*/  ISETP.GE.AND P0, PT, R86, R175, PT ;  /* 0x000000af5600720c */ /* 0x000fe40003f06270 */
[----:B------:R-:W-:Y:S02]  /*35c0*/  FSEL R139, R45, -INF , !P6 ;  /* 0xff8000002d8b7808 */ /* 0x000fe40007000000 */
[----:B------:R-:W-:-:S02]  /*35d0*/  FSEL R99, R41, -INF , !P1 ;  /* 0xff80000029637808 */ /* 0x000fc40004800000 */
[-C--:B------:R-:W-:Y:S02]  /*35e0*/  ISETP.GE.AND P6, PT, R94, R174.reuse, PT ;  /* 0x000000ae5e00720c */ /* 0x080fe40003fc6270 */
[-C--:B------:R-:W-:Y:S02]  /*35f0*/  ISETP.GE.AND P1, PT, R90, R174.reuse, PT ;  /* 0x000000ae5a00720c */ /* 0x080fe40003f26270 */
[----:B------:R-:W-:Y:S02]  /*3600*/  FSEL R89, R37, -INF , !P5 ;  /* 0xff80000025597808 */ /* 0x000fe40006800000 */
[----:B------:R-:W-:Y:S02]  /*3610*/  FMNMX3.FTZ R4, R4, R143, R141, !PT ;  /* 0x0000008f04047276 */ /* 0x000fe4000781008d */
[----:B------:R-:W-:Y:S02]  /*3620*/  ISETP.GE.AND P2, PT, R88, R175, PT ;  /* 0x000000af5800720c */ /* 0x000fe40003f46270 */
[----:B------:R-:W-:-:S02]  /*3630*/  ISETP.GE.AND P5, PT, R86, R174, PT ;  /* 0x000000ae5600720c */ /* 0x000fc40003fa6270 */
[----:B------:R-:W-:Y:S02]  /*3640*/  FSEL R28, R28, -INF , P0 ;  /* 0xff8000001c1c7808 */ /* 0x000fe40000000000 */
[----:B------:R-:W-:Y:S02]  /*3650*/  FSEL R95, R36, -INF , !P6 ;  /* 0xff800000245f7808 */ /* 0x000fe40007000000 */
[----:B------:R-:W-:Y:S02]  /*3660*/  FSEL R81, R32, -INF , !P1 ;  /* 0xff80000020517808 */ /* 0x000fe40004800000 */
[----:B------:R-:W-:Y:S02]  /*3670*/  FMNMX3.FTZ R4, R4, R139, R137, !PT ;  /* 0x0000008b04047276 */ /* 0x000fe40007810089 */
[----:B------:R-:W-:Y:S02]  /*3680*/  ISETP.GE.AND P6, PT, R88, R174, PT ;  /* 0x000000ae5800720c */ /* 0x000fe40003fc6270 */
[----:B------:R-:W-:-:S02]  /*3690*/  ISETP.GE.AND P1, PT, R84, R175, PT ;  /* 0x000000af5400720c */ /* 0x000fc40003f26270 */
[----:B------:R-:W-:Y:S02]  /*36a0*/  FSEL R33, R33, -INF , P2 ;  /* 0xff80000021217808 */ /* 0x000fe40001000000 */
[----:B------:R-:W-:Y:S02]  /*36b0*/  FSEL R79, R28, -INF , !P5 ;  /* 0xff8000001c4f7808 */ /* 0x000fe40006800000 */
[-C--:B------:R-:W-:Y:S02]  /*36c0*/  ISETP.GE.AND P0, PT, R82, R175.reuse, PT ;  /* 0x000000af5200720c */ /* 0x080fe40003f06270 */
[----:B------:R-:W-:Y:S02]  /*36d0*/  ISETP.GE.AND P5, PT, R80, R175, PT ;  /* 0x000000af5000720c */ /* 0x000fe40003fa6270 */
[----:B------:R-:W-:Y:S02]  /*36e0*/  FMNMX3.FTZ R4, R4, R99, R95, !PT ;  /* 0x0000006304047276 */ /* 0x000fe4000781005f */
[----:B------:R-:W-:-:S02]  /*36f0*/  FSEL R87, R33, -INF , !P6 ;  /* 0xff80000021577808 */ /* 0x000fc40007000000 */
[----:B------:R-:W-:Y:S02]  /*3700*/  FSEL R29, R29, -INF , P1 ;  /* 0xff8000001d1d7808 */ /* 0x000fe40000800000 */
[-C--:B------:R-:W-:Y:S02]  /*3710*/  ISETP.GE.AND P2, PT, R84, R174.reuse, PT ;  /* 0x000000ae5400720c */ /* 0x080fe40003f46270 */
[-C--:B------:R-:W-:Y:S02]  /*3720*/  ISETP.GE.AND P6, PT, R82, R174.reuse, PT ;  /* 0x000000ae5200720c */ /* 0x080fe40003fc6270 */
[----:B------:R-:W-:Y:S02]  /*3730*/  ISETP.GE.AND P1, PT, R80, R174, PT ;  /* 0x000000ae5000720c */ /* 0x000fe40003f26270 */
[----:B------:R-:W-:Y:S02]  /*3740*/  FSEL R24, R24, -INF , P0 ;  /* 0xff80000018187808 */ /* 0x000fe40000000000 */
[----:B------:R-:W-:-:S02]  /*3750*/  FSEL R25, R25, -INF , P5 ;  /* 0xff80000019197808 */ /* 0x000fc40002800000 */
[----:B------:R-:W-:Y:S02]  /*3760*/  ISETP.GE.AND P0, PT, R78, R175, PT ;  /* 0x000000af4e00720c */ /* 0x000fe40003f06270 */
[----:B------:R-:W-:Y:S02]  /*3770*/  FMNMX3.FTZ R4, R4, R89, R81, !PT ;  /* 0x0000005904047276 */ /* 0x000fe40007810051 */
[----:B------:R-:W-:Y:S02]  /*3780*/  FSEL R83, R29, -INF , !P2 ;  /* 0xff8000001d537808 */ /* 0x000fe40005000000 */
[----:B------:R-:W-:Y:S02]  /*3790*/  FSEL R77, R24, -INF , !P6 ;  /* 0xff800000184d7808 */ /* 0x000fe40007000000 */
[----:B------:R-:W-:Y:S02]  /*37a0*/  FSEL R69, R25, -INF , !P1 ;  /* 0xff80000019457808 */ /* 0x000fe40004800000 */
[----:B------:R-:W-:-:S02]  /*37b0*/  ISETP.GE.AND P2, PT, R78, R174, PT ;  /* 0x000000ae4e00720c */ /* 0x000fc40003f46270 */
[-C--:B------:R-:W-:Y:S02]  /*37c0*/  ISETP.GE.AND P6, PT, R76, R175.reuse, PT ;  /* 0x000000af4c00720c */ /* 0x080fe40003fc6270 */
[----:B------:R-:W-:Y:S02]  /*37d0*/  FSEL R20, R20, -INF , P0 ;  /* 0xff80000014147808 */ /* 0x000fe40000000000 */
[C---:B------:R-:W-:Y:S02]  /*37e0*/  ISETP.GE.AND P1, PT, R75.reuse, R175, PT ;  /* 0x000000af4b00720c */ /* 0x040fe40003f26270 */
[----:B------:R-:W-:Y:S02]  /*37f0*/  FMNMX3.FTZ R4, R4, R87, R79, !PT ;  /* 0x0000005704047276 */ /* 0x000fe4000781004f */
[-C--:B------:R-:W-:Y:S02]  /*3800*/  ISETP.GE.AND P5, PT, R76, R174.reuse, PT ;  /* 0x000000ae4c00720c */ /* 0x080fe40003fa6270 */
[----:B------:R-:W-:-:S02]  /*3810*/  ISETP.GE.AND P0, PT, R75, R174, PT ;  /* 0x000000ae4b00720c */ /* 0x000fc40003f06270 */
[----:B------:R-:W-:Y:S02]  /*3820*/  FSEL R73, R20, -INF , !P2 ;  /* 0xff80000014497808 */ /* 0x000fe40005000000 */
[----:B------:R-:W-:Y:S02]  /*3830*/  FSEL R21, R21, -INF , P6 ;  /* 0xff80000015157808 */ /* 0x000fe40003000000 */
[----:B------:R-:W-:Y:S02]  /*3840*/  FSEL R16, R16, -INF , P1 ;  /* 0xff80000010107808 */ /* 0x000fe40000800000 */
[-C--:B------:R-:W-:Y:S02]  /*3850*/  ISETP.GE.AND P2, PT, R74, R175.reuse, PT ;  /* 0x000000af4a00720c */ /* 0x080fe40003f46270 */
        /* <DEDUP_REMOVED lines=8> */
[----:B------:R-:W-:Y:S02]  /*38e0*/  FSEL R12, R12, -INF , P1 ;  /* 0xff8000000c0c7808 */ /* 0x000fe40000800000 */
[----:B------:R-:W-:Y:S02]  /*38f0*/  FMNMX3.FTZ R4, R4, R69, R73, !PT ;  /* 0x0000004504047276 */ /* 0x000fe40007810049 */
[----:B------:R-:W-:Y:S02]  /*3900*/  ISETP.GE.AND P2, PT, R0, R174, PT ;  /* 0x000000ae0000720c */ /* 0x000fe40003f46270 */
[----:B------:R-:W-:Y:S02]  /*3910*/  FSEL R13, R13, -INF , P0 ;  /* 0xff8000000d0d7808 */ /* 0x000fe40000000000 */
[----:B------:R-:W-:Y:S02]  /*3920*/  FSEL R97, R17, -INF , !P6 ;  /* 0xff80000011617808 */ /* 0x000fe40007000000 */
[----:B------:R-:W-:-:S02]  /*3930*/  FSEL R45, R12, -INF , !P5 ;  /* 0xff8000000c2d7808 */ /* 0x000fc40006800000 */
[----:B------:R-:W-:Y:S02]  /*3940*/  FMNMX3.FTZ R4, R4, R107, R117, !PT ;  /* 0x0000006b04047276 */ /* 0x000fe40007810075 */
[----:B------:R-:W-:Y:S02]  /*3950*/  FSEL R28, R13, -INF , !P2 ;  /* 0xff8000000d1c7808 */ /* 0x000fe40005000000 */
[----:B------:R-:W-:Y:S02]  /*3960*/  FMNMX3.FTZ R9, R4, R97, R45, !PT ;  /* 0x0000006104097276 */ /* 0x000fe4000781002d */
[----:B------:R-:W-:Y:S02]  /*3970*/  ISETP.GE.AND P1, PT, R122, R173, PT ;  /* 0x000000ad7a00720c */ /* 0x000fe40003f26270 */
[----:B------:R-:W-:Y:S02]  /*3980*/  FMNMX.FTZ R9, R28, R9, !PT ;  /* 0x000000091c097209 */ /* 0x000fe40007810000 */
[----:B------:R-:W-:-:S02]  /*3990*/  FSEL R4, R10, -INF , P1 ;  /* 0xff8000000a047808 */ /* 0x000fc40000800000 */
[-C--:B------:R-:W-:Y:S01]  /*39a0*/  ISETP.GE.AND P0, PT, R121, R173.reuse, PT ;  /* 0x000000ad7900720c */ /* 0x080fe20003f06270 */
[----:B------:R-:W1:Y:S01]  /*39b0*/  SHFL.BFLY PT, R12, R9, 0x2, 0x1f ;  /* 0x0c401f00090c7f89 */ /* 0x000e6200000e0000 */
[-C--:B------:R-:W-:Y:S02]  /*39c0*/  ISETP.GE.AND P1, PT, R119, R173.reuse, PT ;  /* 0x000000ad7700720c */ /* 0x080fe40003f26270 */
[----:B------:R-:W-:Y:S02]  /*39d0*/  FSEL R11, R11, -INF , P0 ;  /* 0xff8000000b0b7808 */ /* 0x000fe40000000000 */
[----:B------:R-:W-:Y:S02]  /*39e0*/  FSEL R6, R6, -INF , P1 ;  /* 0xff80000006067808 */ /* 0x000fe40000800000 */
[-C--:B------:R-:W-:Y:S02]  /*39f0*/  ISETP.GE.AND P0, PT, R118, R173.reuse, PT ;  /* 0x000000ad7600720c */ /* 0x080fe40003f06270 */
[----:B------:R-:W-:-:S02]  /*3a00*/  ISETP.GE.AND P1, PT, R116, R173, PT ;  /* 0x000000ad7400720c */ /* 0x000fc40003f26270 */
[-C--:B------:R-:W-:Y:S02]  /*3a10*/  ISETP.GE.AND P5, PT, R121, R172.reuse, PT ;  /* 0x000000ac7900720c */ /* 0x080fe40003fa6270 */
[----:B------:R-:W-:Y:S02]  /*3a20*/  ISETP.GE.AND P2, PT, R119, R172, PT ;  /* 0x000000ac7700720c */ /* 0x000fe40003f46270 */
[----:B------:R-:W-:Y:S02]  /*3a30*/  FSEL R5, R7, -INF , P0 ;  /* 0xff80000007057808 */ /* 0x000fe40000000000 */
[----:B------:R-:W-:Y:S02]  /*3a40*/  FSEL R21, R70, -INF , P1 ;  /* 0xff80000046157808 */ /* 0x000fe40000800000 */
[-C--:B------:R-:W-:Y:S02]  /*3a50*/  ISETP.GE.AND P0, PT, R115, R173.reuse, PT ;  /* 0x000000ad7300720c */ /* 0x080fe40003f06270 */
[----:B------:R-:W-:-:S02]  /*3a60*/  ISETP.GE.AND P1, PT, R114, R173, PT ;  /* 0x000000ad7200720c */ /* 0x000fc40003f26270 */
[----:B------:R-:W-:Y:S02]  /*3a70*/  FSEL R65, R11, -INF , !P5 ;  /* 0xff8000000b417808 */ /* 0x000fe40006800000 */
[----:B-1----:R-:W-:Y:S02]  /*3a80*/  FMNMX.FTZ R12, R9, R12, !PT ;  /* 0x0000000c090c7209 */ /* 0x002fe40007810000 */
[----:B------:R-:W-:Y:S02]  /*3a90*/  FSEL R7, R6, -INF , !P2 ;  /* 0xff80000006077808 */ /* 0x000fe40005000000 */
[----:B------:R-:W-:Y:S01]  /*3aa0*/  ISETP.GE.AND P2, PT, R115, R172, PT ;  /* 0x000000ac7300720c */ /* 0x000fe20003f46270 */
[----:B------:R-:W1:Y:S01]  /*3ab0*/  SHFL.BFLY PT, R25, R12, 0x1, 0x1f ;  /* 0x0c201f000c197f89 */ /* 0x000e6200000e0000 */
[----:B------:R-:W-:Y:S02]  /*3ac0*/  FSEL R13, R71, -INF , P0 ;  /* 0xff800000470d7808 */ /* 0x000fe40000000000 */
[----:B------:R-:W-:-:S02]  /*3ad0*/  FSEL R11, R66, -INF , P1 ;  /* 0xff800000420b7808 */ /* 0x000fc40000800000 */
[-C--:B------:R-:W-:Y:S02]  /*3ae0*/  ISETP.GE.AND P1, PT, R109, R173.reuse, PT ;  /* 0x000000ad6d00720c */ /* 0x080fe40003f26270 */
[-C--:B------:R-:W-:Y:S02]  /*3af0*/  ISETP.GE.AND P5, PT, R116, R172.reuse, PT ;  /* 0x000000ac7400720c */ /* 0x080fe40003fa6270 */
        /* <DEDUP_REMOVED lines=8> */
[-C--:B------:R-:W-:Y:S02]  /*3b80*/  ISETP.GE.AND P1, PT, R106, R173.reuse, PT ;  /* 0x000000ad6a00720c */ /* 0x080fe40003f26270 */
[----:B------:R-:W-:-:S02]  /*3b90*/  ISETP.GE.AND P0, PT, R108, R173, PT ;  /* 0x000000ad6c00720c */ /* 0x000fc40003f06270 */
[----:B------:R-:W-:Y:S02]  /*3ba0*/  FSEL R17, R17, -INF , !P2 ;  /* 0xff80000011117808 */ /* 0x000fe40005000000 */
[----:B------:R-:W-:Y:S02]  /*3bb0*/  ISETP.GE.AND P2, PT, R104, R173, PT ;  /* 0x000000ad6800720c */ /* 0x000fe40003f46270 */
[----:B------:R-:W-:Y:S02]  /*3bc0*/  FSEL R4, R4, -INF , !P6 ;  /* 0xff80000004047808 */ /* 0x000fe40007000000 */
[----:B------:R-:W-:Y:S02]  /*3bd0*/  FSEL R9, R9, -INF , !P5 ;  /* 0xff80000009097808 */ /* 0x000fe40006800000 */
[-C--:B------:R-:W-:Y:S02]  /*3be0*/  ISETP.GE.AND P6, PT, R118, R172.reuse, PT ;  /* 0x000000ac7600720c */ /* 0x080fe40003fc6270 */
[----:B------:R-:W-:-:S02]  /*3bf0*/  ISETP.GE.AND P5, PT, R106, R172, PT ;  /* 0x000000ac6a00720c */ /* 0x000fc40003fa6270 */
[----:B------:R-:W-:Y:S02]  /*3c00*/  FSEL R58, R58, -INF , P1 ;  /* 0xff8000003a3a7808 */ /* 0x000fe40000800000 */
[----:B------:R-:W-:Y:S02]  /*3c10*/  FSEL R63, R63, -INF , P0 ;  /* 0xff8000003f3f7808 */ /* 0x000fe40000000000 */
[----:B------:R-:W-:Y:S02]  /*3c20*/  ISETP.GE.AND P0, PT, R104, R172, PT ;  /* 0x000000ac6800720c */ /* 0x000fe40003f06270 */
[----:B------:R-:W-:Y:S02]  /*3c30*/  ISETP.GE.AND P1, PT, R102, R173, PT ;  /* 0x000000ad6600720c */ /* 0x000fe40003f26270 */
[----:B------:R-:W-:Y:S02]  /*3c40*/  FSEL R59, R59, -INF , P2 ;  /* 0xff8000003b3b7808 */ /* 0x000fe40001000000 */
[----:B------:R-:W-:-:S02]  /*3c50*/  FSEL R5, R5, -INF , !P6 ;  /* 0xff80000005057808 */ /* 0x000fc40007000000 */
[----:B------:R-:W-:Y:S02]  /*3c60*/  FSEL R133, R58, -INF , !P5 ;  /* 0xff8000003a857808 */ /* 0x000fe40006800000 */
[-C--:B------:R-:W-:Y:S02]  /*3c70*/  ISETP.GE.AND P6, PT, R114, R172.reuse, PT ;  /* 0x000000ac7200720c */ /* 0x080fe40003fc6270 */
[C---:B------:R-:W-:Y:S02]  /*3c80*/  ISETP.GE.AND P2, PT, R93.reuse, R173, PT ;  /* 0x000000ad5d00720c */ /* 0x040fe40003f46270 */
[----:B------:R-:W-:Y:S02]  /*3c90*/  ISETP.GE.AND P5, PT, R93, R172, PT ;  /* 0x000000ac5d00720c */ /* 0x000fe40003fa6270 */
[----:B------:R-:W-:Y:S02]  /*3ca0*/  FSEL R93, R59, -INF , !P0 ;  /* 0xff8000003b5d7808 */ /* 0x000fe40004000000 */
[----:B------:R-:W-:-:S02]  /*3cb0*/  FSEL R54, R54, -INF , P1 ;  /* 0xff80000036367808 */ /* 0x000fc40000800000 */
[C---:B------:R-:W-:Y:S02]  /*3cc0*/  ISETP.GE.AND P0, PT, R50.reuse, R173, PT ;  /* 0x000000ad3200720c */ /* 0x040fe40003f06270 */
[-C--:B------:R-:W-:Y:S02]  /*3cd0*/  ISETP.GE.AND P1, PT, R50, R172.reuse, PT ;  /* 0x000000ac3200720c */ /* 0x080fe40003f26270 */
[----:B-1----:R-:W-:Y:S02]  /*3ce0*/  FMNMX.FTZ R50, R12, R25, !PT ;  /* 0x000000190c327209 */ /* 0x002fe40007810000 */
[----:B------:R-:W-:Y:S02]  /*3cf0*/  FSEL R11, R11, -INF , !P6 ;  /* 0xff8000000b0b7808 */ /* 0x000fe40007000000 */
[----:B------:R-:W-:Y:S01]  /*3d00*/  ISETP.GE.AND P6, PT, R108, R172, PT ;  /* 0x000000ac6c00720c */ /* 0x000fe20003fc6270 */
[----:B--2---:R-:W-:Y:S01]  /*3d10*/  FMUL.FTZ R36, R85, R50 ;  /* 0x0000003255247220 */ /* 0x004fe20000410000 */
        /* <DEDUP_REMOVED lines=9> */
[----:B------:R-:W-:Y:S01]  /*3db0*/  ISETP.GE.AND P0, PT, R96, R173, PT ;  /* 0x000000ad6000720c */ /* 0x000fe20003f06270 */
[--C-:B------:R-:W-:Y:S01]  /*3dc0*/  FFMA.FTZ R67, R105, R85, -R36.reuse ;  /* 0x0000005569437223 */ /* 0x100fe20000010824 */
[----:B------:R-:W-:Y:S01]  /*3dd0*/  FMNMX3.FTZ R6, R6, R5, R21, !PT ;  /* 0x0000000506067276 */ /* 0x000fe20007810015 */
[-CC-:B------:R-:W-:Y:S01]  /*3de0*/  FFMA.FTZ R66, R111, R85.reuse, -R36.reuse ;  /* 0x000000556f427223 */ /* 0x180fe20000010824 */
[-C--:B------:R-:W-:Y:S01]  /*3df0*/  ISETP.GE.AND P6, PT, R100, R172.reuse, PT ;  /* 0x000000ac6400720c */ /* 0x080fe20003fc6270 */
[-CC-:B------:R-:W-:Y:S01]  /*3e00*/  FFMA.FTZ R54, R91, R85.reuse, -R36.reuse ;  /* 0x000000555b367223 */ /* 0x180fe20000010824 */
[----:B------:R-:W-:Y:S01]  /*3e10*/  FSEL R47, R47, -INF , P2 ;  /* 0xff8000002f2f7808 */ /* 0x000fe20001000000 */
[-CC-:B------:R-:W-:Y:S01]  /*3e20*/  FFMA.FTZ R56, R103, R85.reuse, -R36.reuse ;  /* 0x0000005567387223 */ /* 0x180fe20000010824 */
[----:B------:R-:W-:Y:S01]  /*3e30*/  FSEL R129, R55, -INF , !P5 ;  /* 0xff80000037817808 */ /* 0x000fe20006800000 */
[-CC-:B------:R-:W-:Y:S01]  /*3e40*/  FFMA.FTZ R59, R101, R85.reuse, -R36.reuse ;  /* 0x00000055653b7223 */ /* 0x180fe20000010824 */
[----:B------:R-:W-:Y:S01]  /*3e50*/  FSEL R43, R43, -INF , P0 ;  /* 0xff8000002b2b7808 */ /* 0x000fe20000000000 */
        /* <DEDUP_REMOVED lines=8> */
[--C-:B------:R-:W-:Y:S01]  /*3ee0*/  FFMA.FTZ R52, R185, R85, -R36.reuse ;  /* 0x00000055b9347223 */ /* 0x100fe20000010824 */
[----:B------:R-:W-:Y:S01]  /*3ef0*/  ISETP.GE.AND P6, PT, R94, R173, PT ;  /* 0x000000ad5e00720c */ /* 0x000fe20003fc6270 */
[-CC-:B------:R-:W-:Y:S01]  /*3f00*/  FFMA.FTZ R47, R183, R85.reuse, -R36.reuse ;  /* 0x00000055b72f7223 */ /* 0x180fe20000010824 */
[----:B------:R-:W-:Y:S01]  /*3f10*/  FSEL R127, R46, -INF , !P1 ;  /* 0xff8000002e7f7808 */ /* 0x000fe20004800000 */
[--C-:B------:R-:W-:Y:S01]  /*3f20*/  FFMA.FTZ R20, R69, R85, -R36.reuse ;  /* 0x0000005545147223 */ /* 0x100fe20000010824 */
[----:B------:R-:W-:Y:S01]  /*3f30*/  FMNMX3.FTZ R6, R6, R9, R17, !PT ;  /* 0x0000000906067276 */ /* 0x000fe20007810011 */
[----:B------:R-:W1:Y:S01]  /*3f40*/  MUFU.EX2 R61, R61 ;  /* 0x0000003d003d7308 */ /* 0x000e620000000800 */
[-C--:B------:R-:W-:Y:S01]  /*3f50*/  ISETP.GE.AND P1, PT, R98, R172.reuse, PT ;  /* 0x000000ac6200720c */ /* 0x080fe20003f26270 */
[-CC-:B------:R-:W-:Y:S01]  /*3f60*/  FFMA.FTZ R24, R87, R85.reuse, -R36.reuse ;  /* 0x0000005557187223 */ /* 0x180fe20000010824 */
[----:B------:R-:W-:Y:S01]  /*3f70*/  FSEL R42, R42, -INF , P5 ;  /* 0xff8000002a2a7808 */ /* 0x000fe20002800000 */
[-CC-:B------:R-:W-:Y:S01]  /*3f80*/  FFMA.FTZ R53, R177, R85.reuse, -R36.reuse ;  /* 0x00000055b1357223 */ /* 0x180fe20000010824 */
[----:B------:R-:W-:Y:S01]  /*3f90*/  FSEL R39, R39, -INF , P0 ;  /* 0xff80000027277808 */ /* 0x000fe20000000000 */
[-CC-:B------:R-:W-:Y:S01]  /*3fa0*/  FFMA.FTZ R46, R151, R85.reuse, -R36.reuse ;  /* 0x00000055972e7223 */ /* 0x180fe20000010824 */
[-C--:B------:R-:W-:Y:S01]  /*3fb0*/  ISETP.GE.AND P5, PT, R94, R172.reuse, PT ;  /* 0x000000ac5e00720c */ /* 0x080fe20003fa6270 */
[----:B------:R-:W-:Y:S01]  /*3fc0*/  MUFU.EX2 R67, R67 ;  /* 0x0000004300437308 */ /* 0x000fe20000000800 */
[----:B------:R-:W-:Y:S01]  /*3fd0*/  FSEL R38, R38, -INF , P6 ;  /* 0xff80000026267808 */ /* 0x000fe20003000000 */
[--C-:B------:R-:W-:Y:S01]  /*3fe0*/  FFMA.FTZ R44, R147, R85, -R36.reuse ;  /* 0x00000055932c7223 */ /* 0x100fe20000010824 */
[----:B------:R-:W-:Y:S01]  /*3ff0*/  ISETP.GE.AND P0, PT, R88, R173, PT ;  /* 0x000000ad5800720c */ /* 0x000fe20003f06270 */
[--C-:B------:R-:W-:Y:S01]  /*4000*/  FFMA.FTZ R37, R143, R85, -R36.reuse ;  /* 0x000000558f257223 */ /* 0x100fe20000010824 */
[----:B------:R-:W-:Y:S01]  /*4010*/  FMNMX3.FTZ R6, R6, R135, R133, !PT ;  /* 0x0000008706067276 */ /* 0x000fe20007810085 */
        /* <DEDUP_REMOVED lines=8> */
[-CC-:B------:R-:W-:Y:S01]  /*40a0*/  FFMA.FTZ R38, R107, R85.reuse, -R36.reuse ;  /* 0x000000556b267223 */ /* 0x180fe20000010824 */
[----:B------:R-:W-:Y:S01]  /*40b0*/  FSEL R35, R35, -INF , P0 ;  /* 0xff80000023237808 */ /* 0x000fe20000000000 */
[----:B------:R-:W-:Y:S01]  /*40c0*/  MUFU.EX2 R59, R59 ;  /* 0x0000003b003b7308 */ /* 0x000fe20000000800 */
[----:B------:R-:W-:Y:S01]  /*40d0*/  ISETP.GE.AND P5, PT, R88, R172, PT ;  /* 0x000000ac5800720c */ /* 0x000fe20003fa6270 */
[--C-:B------:R-:W-:Y:S01]  /*40e0*/  FFMA.FTZ R182, R28, R85, -R36.reuse ;  /* 0x000000551cb67223 */ /* 0x100fe20000010824 */
[----:B------:R-:W-:Y:S01]  /*40f0*/  ISETP.GE.AND P0, PT, R84, R173, PT ;  /* 0x000000ad5400720c */ /* 0x000fe20003f06270 */
[--C-:B------:R-:W-:Y:S01]  /*4100*/  FFMA.FTZ R60, R117, R85, -R36.reuse ;  /* 0x00000055753c7223 */ /* 0x100fe20000010824 */
[----:B------:R-:W-:Y:S01]  /*4110*/  FMNMX3.FTZ R6, R6, R93, R131, !PT ;  /* 0x0000005d06067276 */ /* 0x000fe20007810083 */
[--C-:B------:R-:W-:Y:S01]  /*4120*/  FFMA.FTZ R97, R97, R85, -R36.reuse ;  /* 0x0000005561617223 */ /* 0x100fe20000010824 */
[----:B------:R-:W-:Y:S01]  /*4130*/  FSEL R121, R43, -INF , !P2 ;  /* 0xff8000002b797808 */ /* 0x000fe20005000000 */
[----:B------:R-:W-:Y:S01]  /*4140*/  MUFU.EX2 R54, R54 ;  /* 0x0000003600367308 */ /* 0x000fe20000000800 */
[----:B------:R-:W-:Y:S01]  /*4150*/  ISETP.GE.AND P2, PT, R90, R173, PT ;  /* 0x000000ad5a00720c */ /* 0x000fe20003f46270 */
        /* <DEDUP_REMOVED lines=15> */
[----:B------:R-:W-:Y:S01]  /*4250*/  MUFU.EX2 R53, R53 ;  /* 0x0000003500357308 */ /* 0x000fe20000000800 */
[----:B------:R-:W-:Y:S02]  /*4260*/  FSEL R26, R26, -INF , P5 ;  /* 0xff8000001a1a7808 */ /* 0x000fe40002800000 */
[----:B------:R-:W-:Y:S02]  /*4270*/  FSEL R27, R27, -INF , P0 ;  /* 0xff8000001b1b7808 */ /* 0x000fe40000000000 */
[----:B------:R-:W-:-:S02]  /*4280*/  FMNMX3.FTZ R6, R6, R109, R123, !PT ;  /* 0x0000006d06067276 */ /* 0x000fc4000781007b */
[----:B------:R-:W-:Y:S01]  /*4290*/  ISETP.GE.AND P0, PT, R76, R173, PT ;  /* 0x000000ad4c00720c */ /* 0x000fe20003f06270 */
[----:B------:R-:W-:Y:S01]  /*42a0*/  MUFU.EX2 R46, R46 ;  /* 0x0000002e002e7308 */ /* 0x000fe20000000800 */
[-C--:B------:R-:W-:Y:S02]  /*42b0*/  ISETP.GE.AND P2, PT, R86, R172.reuse, PT ;  /* 0x000000ac5600720c */ /* 0x080fe40003f46270 */
[----:B------:R-:W-:Y:S02]  /*42c0*/  FSEL R111, R34, -INF , !P6 ;  /* 0xff800000226f7808 */ /* 0x000fe40007000000 */
[-C--:B------:R-:W-:Y:S02]  /*42d0*/  ISETP.GE.AND P6, PT, R84, R172.reuse, PT ;  /* 0x000000ac5400720c */ /* 0x080fe40003fc6270 */
[----:B------:R-:W-:Y:S01]  /*42e0*/  FSEL R91, R26, -INF , !P1 ;  /* 0xff8000001a5b7808 */ /* 0x000fe20004800000 */
[----:B------:R-:W-:Y:S01]  /*42f0*/  FFMA.FTZ R26, R89, R85, -R36 ;  /* 0x00000055591a7223 */ /* 0x000fe20000010824 */
[----:B------:R-:W-:Y:S01]  /*4300*/  FMNMX3.FTZ R6, R6, R121, R119, !PT ;  /* 0x0000007906067276 */ /* 0x000fe20007810077 */
[----:B------:R-:W-:Y:S01]  /*4310*/  MUFU.EX2 R43, R43 ;  /* 0x0000002b002b7308 */ /* 0x000fe20000000800 */
[----:B------:R-:W-:-:S02]  /*4320*/  ISETP.GE.AND P1, PT, R76, R172, PT ;  /* 0x000000ac4c00720c */ /* 0x000fc40003f26270 */
[----:B------:R-:W-:Y:S02]  /*4330*/  FSEL R23, R23, -INF , P0 ;  /* 0xff80000017177808 */ /* 0x000fe40000000000 */
[----:B------:R-:W-:Y:S01]  /*4340*/  FSEL R103, R30, -INF , !P2 ;  /* 0xff8000001e677808 */ /* 0x000fe20005000000 */
[-CC-:B------:R-:W-:Y:S01]  /*4350*/  FFMA.FTZ R30, R99, R85.reuse, -R36.reuse ;  /* 0x00000055631e7223 */ /* 0x180fe20000010824 */
[----:B------:R-:W-:Y:S01]  /*4360*/  ISETP.GE.AND P2, PT, R80, R172, PT ;  /* 0x000000ac5000720c */ /* 0x000fe20003f46270 */
[----:B------:R-:W-:Y:S01]  /*4370*/  MUFU.EX2 R44, R44 ;  /* 0x0000002c002c7308 */ /* 0x000fe20000000800 */
[----:B------:R-:W-:Y:S01]  /*4380*/  FSEL R101, R31, -INF , !P6 ;  /* 0xff8000001f657808 */ /* 0x000fe20007000000 */
[----:B------:R-:W-:Y:S01]  /*4390*/  FFMA.FTZ R31, R137, R85, -R36 ;  /* 0x00000055891f7223 */ /* 0x000fe20000010824 */
[----:B------:R-:W-:Y:S02]  /*43a0*/  ISETP.GE.AND P6, PT, R78, R173, PT ;  /* 0x000000ad4e00720c */ /* 0x000fe40003fc6270 */
[----:B------:R-:W-:-:S02]  /*43b0*/  FMNMX3.FTZ R6, R6, R115, R111, !PT ;  /* 0x0000007306067276 */ /* 0x000fc4000781006f */
[----:B------:R-:W-:Y:S01]  /*43c0*/  FSEL R55, R23, -INF , !P1 ;  /* 0xff80000017377808 */ /* 0x000fe20004800000 */
[--C-:B------:R-:W-:Y:S01]  /*43d0*/  FFMA.FTZ R23, R77, R85, -R36.reuse ;  /* 0x000000554d177223 */ /* 0x100fe20000010824 */
[-C--:B------:R-:W-:Y:S01]  /*43e0*/  ISETP.GE.AND P0, PT, R74, R173.reuse, PT ;  /* 0x000000ad4a00720c */ /* 0x080fe20003f06270 */
[----:B------:R-:W-:Y:S01]  /*43f0*/  MUFU.EX2 R42, R42 ;  /* 0x0000002a002a7308 */ /* 0x000fe20000000800 */
[----:B------:R-:W-:Y:S02]  /*4400*/  ISETP.GE.AND P1, PT, R72, R173, PT ;  /* 0x000000ad4800720c */ /* 0x000fe40003f26270 */
[----:B------:R-:W-:Y:S01]  /*4410*/  FSEL R63, R27, -INF , !P2 ;  /* 0xff8000001b3f7808 */ /* 0x000fe20005000000 */
[----:B------:R-:W-:Y:S01]  /*4420*/  FFMA.FTZ R27, R81, R85, -R36 ;  /* 0x00000055511b7223 */ /* 0x000fe20000010824 */
[----:B------:R-:W-:Y:S02]  /*4430*/  ISETP.GE.AND P5, PT, R78, R172, PT ;  /* 0x000000ac4e00720c */ /* 0x000fe40003fa6270 */
[----:B------:R-:W-:Y:S01]  /*4440*/  ISETP.GE.AND P2, PT, R75, R173, PT ;  /* 0x000000ad4b00720c */ /* 0x000fe20003f46270 */
[----:B------:R-:W-:Y:S01]  /*4450*/  LDSM.16.MT88.4 R76, [R154+0x3000] ;  /* 0x003000009a4c783b */ /* 0x000fe20000004200 */
[----:B------:R-:W-:Y:S01]  /*4460*/  FSEL R22, R22, -INF , P6 ;  /* 0xff80000016167808 */ /* 0x000fe20003000000 */
[----:B------:R-:W-:Y:S01]  /*4470*/  MUFU.EX2 R37, R37 ;  /* 0x0000002500257308 */ /* 0x000fe20000000800 */
[----:B------:R-:W-:-:S02]  /*4480*/  FMNMX3.FTZ R6, R6, R105, R103, !PT ;  /* 0x0000006906067276 */ /* 0x000fc40007810067 */
[----:B------:R-:W-:Y:S02]  /*4490*/  FSEL R19, R19, -INF , P0 ;  /* 0xff80000013137808 */ /* 0x000fe40000000000 */
[----:B------:R-:W-:Y:S02]  /*44a0*/  FSEL R14, R14, -INF , P1 ;  /* 0xff8000000e0e7808 */ /* 0x000fe40000800000 */
[C---:B------:R-:W-:Y:S01]  /*44b0*/  ISETP.GE.AND P0, PT, R0.reuse, R173, PT ;  /* 0x000000ad0000720c */ /* 0x040fe20003f06270 */
[----:B------:R-:W-:Y:S01]  /*44c0*/  MUFU.EX2 R40, R40 ;  /* 0x0000002800287308 */ /* 0x000fe20000000800 */
[-C--:B------:R-:W-:Y:S02]  /*44d0*/  ISETP.GE.AND P1, PT, R0, R172.reuse, PT ;  /* 0x000000ac0000720c */ /* 0x080fe40003f26270 */
[----:B------:R-:W-:Y:S02]  /*44e0*/  ISETP.GE.AND P6, PT, R75, R172, PT ;  /* 0x000000ac4b00720c */ /* 0x000fe40003fc6270 */
[----:B------:R-:W-:Y:S01]  /*44f0*/  FSEL R57, R22, -INF , !P5 ;  /* 0xff80000016397808 */ /* 0x000fe20006800000 */
[----:B------:R-:W-:Y:S01]  /*4500*/  FFMA.FTZ R22, R83, R85, -R36 ;  /* 0x0000005553167223 */ /* 0x000fe20000010824 */
[----:B------:R-:W-:Y:S01]  /*4510*/  FSEL R18, R18, -INF , P2 ;  /* 0xff80000012127808 */ /* 0x000fe20001000000 */
[----:B------:R-:W-:Y:S01]  /*4520*/  MUFU.EX2 R33, R33 ;  /* 0x0000002100217308 */ /* 0x000fe20000000800 */
[----:B------:R-:W-:-:S02]  /*4530*/  FMNMX3.FTZ R0, R6, R101, R91, !PT ;  /* 0x0000006506007276 */ /* 0x000fc4000781005b */
[-C--:B------:R-:W-:Y:S02]  /*4540*/  ISETP.GE.AND P5, PT, R74, R172.reuse, PT ;  /* 0x000000ac4a00720c */ /* 0x080fe40003fa6270 */
[----:B------:R-:W-:Y:S02]  /*4550*/  ISETP.GE.AND P2, PT, R72, R172, PT ;  /* 0x000000ac4800720c */ /* 0x000fe40003f46270 */
[----:B------:R-:W-:Y:S01]  /*4560*/  FSEL R41, R18, -INF , !P6 ;  /* 0xff80000012297808 */ /* 0x000fe20007000000 */
[----:B------:R-:W-:Y:S01]  /*4570*/  MUFU.EX2 R31, R31 ;  /* 0x0000001f001f7308 */ /* 0x000fe20000000800 */
[----:B------:R-:W-:Y:S02]  /*4580*/  FMNMX3.FTZ R0, R0, R63, R57, !PT ;  /* 0x0000003f00007276 */ /* 0x000fe40007810039 */
[----:B------:R-:W-:Y:S02]  /*4590*/  FSEL R15, R15, -INF , P0 ;  /* 0xff8000000f0f7808 */ /* 0x000fe40000000000 */
[----:B------:R-:W-:-:S02]  /*45a0*/  FSEL R39, R19, -INF , !P5 ;  /* 0xff80000013277808 */ /* 0x000fc40006800000 */
[----:B------:R-:W-:Y:S01]  /*45b0*/  FSEL R35, R14, -INF , !P2 ;  /* 0xff8000000e237808 */ /* 0x000fe20005000000 */
[----:B------:R-:W-:Y:S01]  /*45c0*/  MUFU.EX2 R30, R30 ;  /* 0x0000001e001e7308 */ /* 0x000fe20000000800 */
[----:B------:R-:W-:Y:S02]  /*45d0*/  FMNMX3.FTZ R0, R0, R55, R41, !PT ;  /* 0x0000003700007276 */ /* 0x000fe40007810029 */
[----:B------:R-:W-:Y:S02]  /*45e0*/  FSEL R32, R15, -INF , !P1 ;  /* 0xff8000000f207808 */ /* 0x000fe40004800000 */
[----:B------:R-:W-:Y:S02]  /*45f0*/  FMNMX3.FTZ R15, R0, R39, R35, !PT ;  /* 0x00000027000f7276 */ /* 0x000fe40007810023 */
[----:B-1----:R-:W-:Y:S01]  /*4600*/  F2FP.F16.F32.PACK_AB R68, R66, R61 ;  /* 0x0000003d4244723e */ /* 0x002fe200000000ff */
[----:B------:R-:W-:Y:S01]  /*4610*/  MUFU.EX2 R29, R29 ;  /* 0x0000001d001d7308 */ /* 0x000fe20000000800 */
[----:B------:R-:W-:Y:S01]  /*4620*/  FMNMX.FTZ R0, R32, R15, !PT ;  /* 0x0000000f20007209 */ /* 0x000fe20007810000 */
[----:B------:R-:W-:Y:S01]  /*4630*/  FADD.FTZ R66, R61, R66 ;  /* 0x000000423d427221 */ /* 0x000fe20000010000 */
[----:B--2---:R-:W-:-:S03]  /*4640*/  F2FP.F16.F32.PACK_AB R70, R56, R67 ;  /* 0x000000433846723e */ /* 0x004fc600000000ff */
[----:B------:R-:W1:Y:S01]  /*4650*/  SHFL.BFLY PT, R15, R0, 0x2, 0x1f ;  /* 0x0c401f00000f7f89 */ /* 0x000e6200000e0000 */
[----:B------:R-:W-:Y:S01]  /*4660*/  FADD.FTZ R67, R67, R66 ;  /* 0x0000004243437221 */ /* 0x000fe20000010000 */
        /* <DEDUP_REMOVED lines=27> */
[-C--:B------:R-:W-:Y:S01]  /*4820*/  FFMA.FTZ R87, R17, R85.reuse, -R34 ;  /* 0x0000005511577223 */ /* 0x080fe20000010822 */
[-C--:B------:R-:W-:Y:S01]  /*4830*/  FFMA.FTZ R21, R73, R85.reuse, -R36 ;  /* 0x0000005549157223 */ /* 0x080fe20000010824 */
        /* <DEDUP_REMOVED lines=27> */
[----:B------:R-:W-:-:S07]  /*49f0*/  FFMA.FTZ R35, R35, R85, -R34 ;  /* 0x0000005523237223 */ /* 0x000fce0000010822 */
        /* <DEDUP_REMOVED lines=67> */
[----:B------:R-:W-:Y:S01]  /*4e30*/  FADD.FTZ R8, R56, R67 ;  /* 0x0000004338087221 */ /* 0x000fe20000010000 */
[----:B------:R-:W-:-:S03]  /*4e40*/  FFMA.FTZ R56, R63, R85, -R34 ;  /* 0x000000553f387223 */ /* 0x000fc60000010822 */
[----:B------:R-:W-:Y:S01]  /*4e50*/  FADD.FTZ R59, R59, R8 ;  /* 0x000000083b3b7221 */ /* 0x000fe20000010000 */
[----:B------:R-:W-:Y:S02]  /*4e60*/  MUFU.EX2 R45, R45 ;  /* 0x0000002d002d7308 */ /* 0x000fe40000000800 */
[----:B------:R-:W-:Y:S01]  /*4e70*/  HMMA.16816.F32 R68, R4, R10, R68 ;  /* 0x0000000a0444723c */ /* 0x000fe20000001844 */
[----:B------:R-:W-:Y:S01]  /*4e80*/  F2FP.F16.F32.PACK_AB R4, R24, R27 ;  /* 0x0000001b1804723e */ /* 0x000fe200000000ff */
[----:B------:R-:W-:Y:S01]  /*4e90*/  FADD.FTZ R59, R54, R59 ;  /* 0x0000003b363b7221 */ /* 0x000fe20000010000 */
[----:B------:R-:W-:Y:S01]  /*4ea0*/  F2FP.F16.F32.PACK_AB R6, R22, R25 ;  /* 0x000000191606723e */ /* 0x000fe200000000ff */
[----:B------:R-:W3:Y:S01]  /*4eb0*/  LDSM.16.MT88.4 R8, [R154+0x4800] ;  /* 0x004800009a08783b */ /* 0x000ee20000004200 */
[----:B------:R-:W-:Y:S01]  /*4ec0*/  F2FP.F16.F32.PACK_AB R5, R98, R111 ;  /* 0x0000006f6205723e */ /* 0x000fe200000000ff */
[----:B------:R-:W5:Y:S01]  /*4ed0*/  MUFU.EX2 R56, R56 ;  /* 0x0000003800387308 */ /* 0x000f620000000800 */
[----:B------:R-:W-:-:S07]  /*4ee0*/  F2FP.F16.F32.PACK_AB R7, R101, R100 ;  /* 0x000000646507723e */ /* 0x000fce00000000ff */
        /* <DEDUP_REMOVED lines=8> */
[-C--:B------:R-:W-:Y:S01]  /*4f70*/  FFMA.FTZ R47, R55, R85.reuse, -R34 ;  /* 0x00000055372f7223 */ /* 0x080fe20000010822 */
[----:B------:R-:W-:Y:S01]  /*4f80*/  MUFU.EX2 R52, R57 ;  /* 0x0000003900347308 */ /* 0x000fe20000000800 */
[----:B------:R-:W-:Y:S01]  /*4f90*/  FADD.FTZ R16, R65, R58 ;  /* 0x0000003a41107221 */ /* 0x000fe20000010000 */
[----:B------:R-:W-:Y:S01]  /*4fa0*/  FADD.FTZ R53, R53, R18 ;  /* 0x0000001235357221 */ /* 0x000fe20000010000 */
[----:B------:R-:W-:Y:S01]  /*4fb0*/  FFMA.FTZ R34, R32, R85, -R34 ;  /* 0x0000005520227223 */ /* 0x000fe20000010822 */
[----:B--2---:R-:W-:Y:S01]  /*4fc0*/  HMMA.16816.F32 R72, R4, R12, R72 ;  /* 0x0000000c0448723c */ /* 0x004fe20000001848 */
[----:B------:R-:W-:Y:S01]  /*4fd0*/  FADD.FTZ R87, R87, R16 ;  /* 0x0000001057577221 */ /* 0x000fe20000010000 */
[----:B------:R-:W-:Y:S01]  /*4fe0*/  FADD.FTZ R46, R46, R53 ;  /* 0x000000352e2e7221 */ /* 0x000fe20000010000 */
[----:B------:R-:W2:Y:S01]  /*4ff0*/  LDSM.16.MT88.4 R16, [R112+0x4800] ;  /* 0x004800007010783b */ /* 0x000ea20000004200 */
[----:B------:R-:W4:Y:S01]  /*5000*/  MUFU.EX2 R47, R47 ;  /* 0x0000002f002f7308 */ /* 0x000f220000000800 */
[----:B------:R-:W-:Y:S01]  /*5010*/  FADD.FTZ R87, R62, R87 ;  /* 0x000000573e577221 */ /* 0x000fe20000010000 */
[----:B------:R-:W-:-:S02]  /*5020*/  FADD.FTZ R13, R43, R46 ;  /* 0x0000002e2b0d7221 */ /* 0x000fc40000010000 */
[----:B------:R-:W-:Y:S01]  /*5030*/  HMMA.16816.F32 R68, R4, R14, R68 ;  /* 0x0000000e0444723c */ /* 0x000fe20000001844 */
[----:B------:R-:W-:Y:S01]  /*5040*/  FADD.FTZ R84, R84, R87 ;  /* 0x0000005754547221 */ /* 0x000fe20000010000 */
[----:B------:R-:W-:Y:S01]  /*5050*/  FADD.FTZ R13, R44, R13 ;  /* 0x0000000d2c0d7221 */ /* 0x000fe20000010000 */
[----:B------:R-:W-:Y:S01]  /*5060*/  F2FP.F16.F32.PACK_AB R4, R20, R23 ;  /* 0x000000171404723e */ /* 0x000fe200000000ff */
[----:B------:R-:W-:Y:S01]  /*5070*/  MUFU.EX2 R28, R28 ;  /* 0x0000001c001c7308 */ /* 0x000fe20000000800 */
[----:B------:R-:W-:Y:S01]  /*5080*/  FADD.FTZ R84, R93, R84 ;  /* 0x000000545d547221 */ /* 0x000fe20000010000 */
[----:B------:R-:W-:Y:S01]  /*5090*/  FADD.FTZ R42, R42, R13 ;  /* 0x0000000d2a2a7221 */ /* 0x000fe20000010000 */
[----:B-1----:R-:W-:Y:S01]  /*50a0*/  F2FP.F16.F32.PACK_AB R6, R38, R21 ;  /* 0x000000152606723e */ /* 0x002fe200000000ff */
[----:B------:R-:W1:Y:S01]  /*50b0*/  LDSM.16.MT88.4 R12, [R154+0x4c00] ;  /* 0x004c00009a0c783b */ /* 0x000e620000004200 */
[----:B-----5:R-:W-:Y:S01]  /*50c0*/  F2FP.F16.F32.PACK_AB R5, R56, R61 ;  /* 0x0000003d3805723e */ /* 0x020fe200000000ff */
[----:B------:R-:W-:Y:S01]  /*50d0*/  FADD.FTZ R41, R37, R42 ;  /* 0x0000002a25297221 */ /* 0x000fe20000010000 */
[----:B------:R-:W-:Y:S01]  /*50e0*/  FADD.FTZ R39, R107, R84 ;  /* 0x000000546b277221 */ /* 0x000fe20000010000 */
[----:B------:R-:W5:Y:S01]  /*50f0*/  MUFU.EX2 R37, R36 ;  /* 0x0000002400257308 */ /* 0x000f620000000800 */
[----:B----4-:R-:W-:Y:S01]  /*5100*/  F2FP.F16.F32.PACK_AB R7, R47, R52 ;  /* 0x000000342f07723e */ /* 0x010fe200000000ff */
[----:B------:R-:W-:Y:S01]  /*5110*/  FADD.FTZ R40, R40, R41 ;  /* 0x0000002928287221 */ /* 0x000fe20000010000 */
[----:B------:R-:W-:-:S03]  /*5120*/  FADD.FTZ R39, R90, R39 ;  /* 0x000000275a277221 */ /* 0x000fc60000010000 */
        /* <DEDUP_REMOVED lines=10> */
[----:B------:R-:W3:Y:S01]  /*51d0*/  MUFU.EX2 R30, R34 ;  /* 0x00000022001e7308 */ /* 0x000ee20000000800 */
[----:B------:R-:W4:Y:S01]  /*51e0*/  LDSM.16.MT88.4 R8, [R112+0x4c00] ;  /* 0x004c00007008783b */ /* 0x000f220000004200 */
        /* <DEDUP_REMOVED lines=8> */
[----:B------:R-:W-:Y:S01]  /*5270*/  FADD.FTZ R17, R111, R16 ;  /* 0x000000106f117221 */ /* 0x000fe20000010000 */
        /* <DEDUP_REMOVED lines=98> */
.L_x_9574:
        /* <DEDUP_REMOVED lines=8> */
.L_x_9575:
[----:B------:R-:W-:Y:S05]  /*5920*/  BSYNC.RECONVERGENT B0 ;  /* 0x0000000000007941 */ /* 0x000fea0003800200 */
.L_x_9573:
[----:B------:R-:W-:Y:S01]  /*5930*/  LOP3.LUT R168, R169, 0xc0, RZ, 0xc0, !PT ;  /* 0x000000c0a9a87812 */ /* 0x000fe200078ec0ff */
[C---:B------:R-:W-:Y:S01]  /*5940*/  IMAD.SHL.U32 R5, R48.reuse, 0x40, RZ ;  /* 0x0000004030057824 */ /* 0x040fe200078e00ff */
[----:B------:R-:W-:Y:S01]  /*5950*/  SHF.L.U64.HI R4, R48, 0x6, R49 ;  /* 0x0000000630047819 */ /* 0x000fe20000010231 */
[----:B------:R-:W-:Y:S01]  /*5960*/  BSSY.RECONVERGENT B1, `(.L_x_9576) ;  /* 0x00000a5000017945 */ /* 0x000fe20003800200 */
[----:B------:R-:W-:Y:S02]  /*5970*/  LOP3.LUT R168, R168, 0x18, R153, 0xf8, !PT ;  /* 0x00000018a8a87812 */ /* 0x000fe400078ef899 */
[----:B------:R-:W-:Y:S02]  /*5980*/  IADD3 R10, P0, PT, R5, R164, RZ ;  /* 0x000000a4050a7210 */ /* 0x000fe40007f1e0ff */
[----:B------:R-:W-:Y:S02]  /*5990*/  LOP3.LUT R6, R168, 0x18, R169, 0x78, !PT ;  /* 0x00000018a8067812 */ /* 0x000fe400078e78a9 */
[----:B------:R-:W-:Y:S01]  /*59a0*/  IADD3 R8, P1, PT, R10, R5, RZ ;  /* 0x000000050a087210 */ /* 0x000fe20007f3e0ff */
[----:B------:R-:W-:Y:S01]  /*59b0*/  IMAD.X R11, R4, 0x1, R165, P0 ;  /* 0x00000001040b7824 */ /* 0x000fe200000e06a5 */
[----:B------:R-:W-:-:S02]  /*59c0*/  LOP3.LUT R6, R6, 0x1f20, R169, 0xf8, !PT ;  /* 0x00001f2006067812 */ /* 0x000fc400078ef8a9 */
[----:B------:R-:W-:Y:S01]  /*59d0*/  IADD3 R16, P0, PT, R8, R5, RZ ;  /* 0x0000000508107210 */ /* 0x000fe20007f1e0ff */
[--C-:B------:R-:W-:Y:S02]  /*59e0*/  IMAD.X R9, R11, 0x1, R4.reuse, P1 ;  /* 0x000000010b097824 */ /* 0x100fe400008e0604 */
[----:B------:R-:W-:Y:S02]  /*59f0*/  IMAD R127, R6, 0x2, R157 ;  /* 0x00000002067f7824 */ /* 0x000fe400078e029d */
[----:B------:R-:W-:Y:S01]  /*5a00*/  IMAD.X R17, R9, 0x1, R4, P0 ;  /* 0x0000000109117824 */ /* 0x000fe200000e0604 */
[----:B------:R-:W-:Y:S02]  /*5a10*/  ISETP.GT.AND P0, PT, R126, R161, PT ;  /* 0x000000a17e00720c */ /* 0x000fe40003f04270 */
[----:B------:R-:W-:Y:S01]  /*5a20*/  @!PT LDS RZ, [RZ] ;  /* 0x00000000fffff984 */ /* 0x000fe20000000800 */
[----:B------:R-:W-:Y:S01]  /*5a30*/  @!PT LDS RZ, [RZ] ;  /* 0x00000000fffff984 */ /* 0x000fe20000000800 */
[----:B------:R-:W-:Y:S01]  /*5a40*/  @!PT LDS RZ, [RZ] ;  /* 0x00000000fffff984 */ /* 0x000fe20000000800 */
[----:B------:R-:W-:Y:S04]  /*5a50*/  LDGSTS.E.BYPASS.LTC128B.128 [R127+0x3000], desc[UR4][R164.64] ;  /* 0x03000000a47f7fae */ /* 0x000fe8000b981a04 */
[----:B------:R-:W-:Y:S04]  /*5a60*/  LDGSTS.E.BYPASS.LTC128B.128 [R127+0x3800], desc[UR4][R10.64] ;  /* 0x038000000a7f7fae */ /* 0x000fe8000b981a04 */
[----:B------:R1:W-:Y:S04]  /*5a70*/  LDGSTS.E.BYPASS.LTC128B.128 [R127+0x4000], desc[UR4][R8.64] ;  /* 0x04000000087f7fae */ /* 0x0003e8000b981a04 */
[----:B------:R2:W-:Y:S04]  /*5a80*/  LDGSTS.E.BYPASS.LTC128B.128 [R127+0x4800], desc[UR4][R16.64] ;  /* 0x04800000107f7fae */ /* 0x0005e8000b981a04 */
[----:B------:R-:W-:Y:S04]  /*5a90*/  LDSM.16.M88.4 R4, [R155] ;  /* 0x000000009b04783b */ /* 0x000fe80000000200 */
[----:B------:R-:W3:Y:S04]  /*5aa0*/  LDSM.16.M88.4 R64, [R51+0x1000] ;  /* 0x001000003340783b */ /* 0x000ee80000000200 */
[----:B------:R-:W4:Y:S04]  /*5ab0*/  LDSM.16.M88.4 R56, [R51+0x1400] ;  /* 0x001400003338783b */ /* 0x000f280000000200 */
[----:B------:R-:W5:Y:S04]  /*5ac0*/  LDSM.16.M88.4 R44, [R51+0x1800] ;  /* 0x00180000332c783b */ /* 0x000f680000000200 */
[----:B------:R-:W2:Y:S01]  /*5ad0*/  LDSM.16.M88.4 R36, [R51+0x1c00] ;  /* 0x001c00003324783b */ /* 0x000ea20000000200 */
[----:B-1----:R-:W-:-:S03]  /*5ae0*/  IMAD.MOV.U32 R8, RZ, RZ, 0x20 ;  /* 0x00000020ff087424 */ /* 0x002fc600078e00ff */
[----:B------:R-:W1:Y:S04]  /*5af0*/  LDSM.16.M88.4 R28, [R51+0x2000] ;  /* 0x00200000331c783b */ /* 0x000e680000000200 */
[----:B------:R-:W1:Y:S01]  /*5b00*/  LDSM.16.M88.4 R20, [R51+0x2400] ;  /* 0x002400003314783b */ /* 0x000e620000000200 */
[----:B------:R-:W-:-:S03]  /*5b10*/  SEL R8, R8, 0xffffffe0, !P3 ;  /* 0xffffffe008087807 */ /* 0x000fc60005800000 */
[----:B------:R-:W1:Y:S04]  /*5b20*/  LDSM.16.M88.4 R12, [R51+0x2800] ;  /* 0x00280000330c783b */ /* 0x000e680000000200 */
[----:B------:R5:W1:Y:S04]  /*5b30*/  LDSM.16.M88.4 R88, [R51+0x2c00] ;  /* 0x002c00003358783b */ /* 0x000a680000000200 */
[----:B------:R-:W-:Y:S04]  /*5b40*/  LDSM.16.M88.4 R120, [R120] ;  /* 0x000000007878783b */ /* 0x000fe80000000200 */
[----:B------:R-:W0:Y:S01]  /*5b50*/  LDGDEPBAR ;  /* 0x00000000000079af */ /* 0x000e220000000000 */
[C---:B---3--:R-:W-:Y:S08]  /*5b60*/  HMMA.16816.F32 R84, R4.reuse, R64, RZ ;  /* 0x000000400454723c */ /* 0x048ff000000018ff */
[----:B----4-:R-:W-:Y:S01]  /*5b70*/  HMMA.16816.F32 R60, R4, R56, RZ ;  /* 0x00000038043c723c */ /* 0x010fe200000018ff */
[----:B-----5:R-:W-:-:S07]  /*5b80*/  IMAD.IADD R51, R8, 0x1, R51 ;  /* 0x0000000108337824 */ /* 0x020fce00078e0233 */
[C---:B------:R-:W-:Y:S01]  /*5b90*/  HMMA.16816.F32 R52, R4.reuse, R44, RZ ;  /* 0x0000002c0434723c */ /* 0x040fe200000018ff */
[----:B------:R-:W3:Y:S04]  /*5ba0*/  LDSM.16.M88.4 R116, [R51+0x1000] ;  /* 0x001000003374783b */ /* 0x000ee80000000200 */
[----:B------:R-:W4:Y:S03]  /*5bb0*/  LDSM.16.M88.4 R112, [R51+0x1400] ;  /* 0x001400003370783b */ /* 0x000f260000000200 */
[C---:B--2---:R-:W-:Y:S01]  /*5bc0*/  HMMA.16816.F32 R40, R4.reuse, R36, RZ ;  /* 0x000000240428723c */ /* 0x044fe200000018ff */
[----:B------:R-:W2:Y:S04]  /*5bd0*/  LDSM.16.M88.4 R108, [R51+0x1800] ;  /* 0x00180000336c783b */ /* 0x000ea80000000200 */
[----:B------:R-:W5:Y:S03]  /*5be0*/  LDSM.16.M88.4 R104, [R51+0x1c00] ;  /* 0x001c00003368783b */ /* 0x000f660000000200 */
[C---:B-1----:R-:W-:Y:S01]  /*5bf0*/  HMMA.16816.F32 R32, R4.reuse, R28, RZ ;  /* 0x0000001c0420723c */ /* 0x042fe200000018ff */
[----:B------:R-:W1:Y:S04]  /*5c00*/  LDSM.16.M88.4 R100, [R51+0x2000] ;  /* 0x002000003364783b */ /* 0x000e680000000200 */
[----:B------:R-:W1:Y:S03]  /*5c10*/  LDSM.16.M88.4 R96, [R51+0x2400] ;  /* 0x002400003360783b */ /* 0x000e660000000200 */
[C---:B------:R-:W-:Y:S01]  /*5c20*/  HMMA.16816.F32 R24, R4.reuse, R20, RZ ;  /* 0x000000140418723c */ /* 0x040fe200000018ff */
[----:B------:R-:W1:Y:S07]  /*5c30*/  LDSM.16.M88.4 R92, [R51+0x2800] ;  /* 0x00280000335c783b */ /* 0x000e6e0000000200 */
        /* <DEDUP_REMOVED lines=12> */
[C---:B---3--:R-:W-:Y:S08]  /*5d00*/  HMMA.16816.F32 R84, R120.reuse, R116, R84 ;  /* 0x000000747854723c */ /* 0x048ff00000001854 */
[C---:B------:R-:W-:Y:S08]  /*5d10*/  HMMA.16816.F32 R64, R120.reuse, R118, R64 ;  /* 0x000000767840723c */ /* 0x040ff00000001840 */
[C---:B----4-:R-:W-:Y:S08]  /*5d20*/  HMMA.16816.F32 R60, R120.reuse, R112, R60 ;  /* 0x00000070783c723c */ /* 0x050ff0000000183c */
[C---:B------:R-:W-:Y:S08]  /*5d30*/  HMMA.16816.F32 R56, R120.reuse, R114, R56 ;  /* 0x000000727838723c */ /* 0x040ff00000001838 */
[C---:B--2---:R-:W-:Y:S08]  /*5d40*/  HMMA.16816.F32 R52, R120.reuse, R108, R52 ;  /* 0x0000006c7834723c */ /* 0x044ff00000001834 */
[C---:B------:R-:W-:Y:S08]  /*5d50*/  HMMA.16816.F32 R44, R120.reuse, R110, R44 ;  /* 0x0000006e782c723c */ /* 0x040ff0000000182c */
[C---:B-----5:R-:W-:Y:S08]  /*5d60*/  HMMA.16816.F32 R40, R120.reuse, R104, R40 ;  /* 0x000000687828723c */ /* 0x060ff00000001828 */
        /* <DEDUP_REMOVED lines=75> */
.L_x_9579:
        /* <DEDUP_REMOVED lines=8> */
.L_x_9580:
[----:B------:R-:W-:Y:S05]  /*62a0*/  BSYNC.RECONVERGENT B0 ;  /* 0x0000000000007941 */ /* 0x000fea0003800200 */
.L_x_9578:
        /* <DEDUP_REMOVED lines=16> */
.L_x_9577:
[----:B------:R-:W-:Y:S05]  /*63b0*/  BSYNC.RECONVERGENT B1 ;  /* 0x0000000000017941 */ /* 0x000fea0003800200 */
.L_x_9576:
[----:B------:R-:W2:Y:S01]  /*63c0*/  LD.E R51, desc[UR4][R2.64+0xdc] ;  /* 0x0000dc0402337980 */ /* 0x000ea2000c101900 */
[----:B------:R-:W-:-:S04]  /*63d0*/  IMAD R114, R124, 0x80, R125 ;  /* 0x000000807c727824 */ /* 0x000fc800078e027d */
        /* <DEDUP_REMOVED lines=24> */
[----:B------:R-:W-:Y:S01]  /*6560*/  VIADD R96, R114, 0xffffff31 ;  /* 0xffffff3172607836 */ /* 0x000fe20000000000 */
[-C--:B------:R-:W-:Y:S01]  /*6570*/  ISETP.GE.AND P0, PT, R112, R175.reuse, PT ;  /* 0x000000af7000720c */ /* 0x080fe20003f06270 */
[C---:B-1----:R-:W-:Y:S01]  /*6580*/  VIADD R92, R114.reuse, 0xffffff38 ;  /* 0xffffff38725c7836 */ /* 0x042fe20000000000 */
[----:B------:R-:W-:Y:S01]  /*6590*/  FSEL R65, R65, -INF , P1 ;  /* 0xff80000041417808 */ /* 0x000fe20000800000 */
[----:B------:R-:W-:Y:S01]  /*65a0*/  VIADD R90, R114, 0xffffff39 ;  /* 0xffffff39725a7836 */ /* 0x000fe20000000000 */
[----:B------:R-:W-:Y:S01]  /*65b0*/  ISETP.GE.AND P1, PT, R112, R174, PT ;  /* 0x000000ae7000720c */ /* 0x000fe20003f26270 */
[----:B------:R-:W-:Y:S01]  /*65c0*/  VIADD R64, R114, 0xffffff48 ;  /* 0xffffff4872407836 */ /* 0x000fe20000000000 */
[----:B------:R-:W-:Y:S01]  /*65d0*/  FSEL R60, R60, -INF , P0 ;  /* 0xff8000003c3c7808 */ /* 0x000fe20000000000 */
[C---:B------:R-:W-:Y:S01]  /*65e0*/  VIADD R86, R114.reuse, 0xffffff50 ;  /* 0xffffff5072567836 */ /* 0x040fe20000000000 */
[-C--:B------:R-:W-:Y:S01]  /*65f0*/  ISETP.GE.AND P0, PT, R111, R175.reuse, PT ;  /* 0x000000af6f00720c */ /* 0x080fe20003f06270 */
[----:B------:R-:W-:Y:S01]  /*6600*/  VIADD R94, R114, 0xffffff59 ;  /* 0xffffff59725e7836 */ /* 0x000fe20000000000 */
[----:B------:R-:W-:Y:S01]  /*6610*/  FSEL R91, R60, -INF , !P1 ;  /* 0xff8000003c5b7808 */ /* 0x000fe20004800000 */
[----:B------:R-:W-:Y:S01]  /*6620*/  VIADD R60, R114, 0xffffff49 ;  /* 0xffffff49723c7836 */ /* 0x000fe20000000000 */
[----:B------:R-:W-:-:S02]  /*6630*/  ISETP.GE.AND P1, PT, R110, R175, PT ;  /* 0x000000af6e00720c */ /* 0x000fc40003f26270 */
[-C--:B------:R-:W-:Y:S02]  /*6640*/  ISETP.GE.AND P4, PT, R88, R174.reuse, PT ;  /* 0x000000ae5800720c */ /* 0x080fe40003f86270 */
[----:B------:R-:W-:Y:S02]  /*6650*/  FSEL R61, R61, -INF , P0 ;  /* 0xff8000003d3d7808 */ /* 0x000fe40000000000 */
[----:B------:R-:W-:Y:S02]  /*6660*/  ISETP.GE.AND P0, PT, R110, R174, PT ;  /* 0x000000ae6e00720c */ /* 0x000fe40003f06270 */
[----:B------:R-:W-:Y:S02]  /*6670*/  FSEL R56, R56, -INF , P1 ;  /* 0xff80000038387808 */ /* 0x000fe40000800000 */
[----:B------:R-:W-:Y:S02]  /*6680*/  FSEL R109, R85, -INF , !P4 ;  /* 0xff800000556d7808 */ /* 0x000fe40006000000 */
[----:B------:R-:W-:-:S02]  /*6690*/  ISETP.GE.AND P1, PT, R108, R175, PT ;  /* 0x000000af6c00720c */ /* 0x000fc40003f26270 */
[----:B------:R-:W-:Y:S01]  /*66a0*/  FSEL R85, R56, -INF , !P0 ;  /* 0xff80000038557808 */ /* 0x000fe20004000000 */
[----:B------:R-:W-:Y:S01]  /*66b0*/  VIADD R56, R114, 0xffffff51 ;  /* 0xffffff5172387836 */ /* 0x000fe20000000000 */
[C---:B------:R-:W-:Y:S02]  /*66c0*/  ISETP.GE.AND P0, PT, R106.reuse, R175, PT ;  /* 0x000000af6a00720c */ /* 0x040fe40003f06270 */
[----:B------:R-:W-:Y:S02]  /*66d0*/  FSEL R57, R57, -INF , P1 ;  /* 0xff80000039397808 */ /* 0x000fe40000800000 */
[-C--:B------:R-:W-:Y:S02]  /*66e0*/  ISETP.GE.AND P1, PT, R106, R174.reuse, PT ;  /* 0x000000ae6a00720c */ /* 0x080fe40003f26270 */
[----:B------:R-:W-:Y:S02]  /*66f0*/  FSEL R52, R52, -INF , P0 ;  /* 0xff80000034347808 */ /* 0x000fe40000000000 */
        /* <DEDUP_REMOVED lines=23> */
[----:B------:R-:W-:Y:S01]  /*6870*/  VIADD R40, R114, 0xffffff60 ;  /* 0xffffff6072287836 */ /* 0x000fe20000000000 */
        /* <DEDUP_REMOVED lines=45> */
[----:B------:R-:W-:Y:S01]  /*6b50*/  FSEL R107, R20, -INF , !P0 ;  /* 0xff800000146b7808 */ /* 0x000fe20004000000 */
[----:B------:R-:W-:Y:S01]  /*6b60*/  VIADD R20, R114, 0xffffff70 ;  /* 0xffffff7072147836 */ /* 0x000fe20000000000 */
[-C--:B------:R-:W-:Y:S02]  /*6b70*/  ISETP.GE.AND P0, PT, R40, R175.reuse, PT ;  /* 0x000000af2800720c */ /* 0x080fe40003f06270 */
[----:B------:R-:W-:Y:S02]  /*6b80*/  FSEL R149, R33, -INF , !P4 ;  /* 0xff80000021957808 */ /* 0x000fe40006000000 */
[----:B------:R-:W-:Y:S02]  /*6b90*/  ISETP.GE.AND P4, PT, R60, R174, PT ;  /* 0x000000ae3c00720c */ /* 0x000fe40003f86270 */
[----:B------:R-:W-:Y:S02]  /*6ba0*/  FSEL R37, R16, -INF , P0 ;  /* 0xff80000010257808 */ /* 0x000fe40000000000 */
        /* <DEDUP_REMOVED lines=10> */
[-C--:B------:R-:W-:Y:S02]  /*6c50*/  ISETP.GE.AND P0, PT, R32, R175.reuse, PT ;  /* 0x000000af2000720c */ /* 0x080fe40003f06270 */
[----:B------:R-:W-:Y:S02]  /*6c60*/  FSEL R37, R37, -INF , !P1 ;  /* 0xff80000025257808 */ /* 0x000fe40004800000 */
[----:B------:R-:W-:-:S02]  /*6c70*/  ISETP.GE.AND P1, PT, R28, R175, PT ;  /* 0x000000af1c00720c */ /* 0x000fc40003f26270 */
[----:B------:R-:W-:Y:S02]  /*6c80*/  FSEL R101, R21, -INF , !P4 ;  /* 0xff80000015657808 */ /* 0x000fe40006000000 */
[----:B------:R-:W-:Y:S02]  /*6c90*/  FMNMX3.FTZ R16, R16, R85, R89, !PT ;  /* 0x0000005510107276 */ /* 0x000fe40007810059 */
[-C--:B------:R-:W-:Y:S02]  /*6ca0*/  ISETP.GE.AND P4, PT, R32, R174.reuse, PT ;  /* 0x000000ae2000720c */ /* 0x080fe40003f86270 */
[----:B------:R-:W-:Y:S02]  /*6cb0*/  FSEL R17, R17, -INF , P0 ;  /* 0xff80000011117808 */ /* 0x000fe40000000000 */
[----:B------:R-:W-:Y:S02]  /*6cc0*/  ISETP.GE.AND P0, PT, R28, R174, PT ;  /* 0x000000ae1c00720c */ /* 0x000fe40003f06270 */
[----:B------:R-:W-:-:S02]  /*6cd0*/  FSEL R12, R12, -INF , P1 ;  /* 0xff8000000c0c7808 */ /* 0x000fc40000800000 */
[----:B------:R-:W-:Y:S02]  /*6ce0*/  FMNMX3.FTZ R16, R16, R193, R195, !PT ;  /* 0x000000c110107276 */ /* 0x000fe400078100c3 */
[----:B------:R-:W-:Y:S02]  /*6cf0*/  FSEL R17, R17, -INF , !P4 ;  /* 0xff80000011117808 */ /* 0x000fe40006000000 */
[-C--:B------:R-:W-:Y:S02]  /*6d00*/  ISETP.GE.AND P4, PT, R24, R175.reuse, PT ;  /* 0x000000af1800720c */ /* 0x080fe40003f86270 */
[----:B------:R-:W-:Y:S01]  /*6d10*/  FSEL R25, R12, -INF , !P0 ;  /* 0xff8000000c197808 */ /* 0x000fe20004000000 */
[----:B------:R-:W-:Y:S01]  /*6d20*/  VIADD R12, R114, 0xffffff71 ;  /* 0xffffff71720c7836 */ /* 0x000fe20000000000 */
[----:B------:R-:W-:Y:S02]  /*6d30*/  ISETP.GE.AND P0, PT, R20, R175, PT ;  /* 0x000000af1400720c */ /* 0x000fe40003f06270 */
[----:B------:R-:W-:-:S02]  /*6d40*/  FMNMX3.FTZ R16, R16, R61, R185, !PT ;  /* 0x0000003d10107276 */ /* 0x000fc400078100b9 */
[----:B------:R-:W-:Y:S02]  /*6d50*/  ISETP.GE.AND P1, PT, R24, R174, PT ;  /* 0x000000ae1800720c */ /* 0x000fe40003f26270 */
[----:B------:R-:W-:Y:S02]  /*6d60*/  FSEL R13, R13, -INF , P4 ;  /* 0xff8000000d0d7808 */ /* 0x000fe40002000000 */
[----:B------:R-:W-:Y:S02]  /*6d70*/  FSEL R117, R8, -INF , P0 ;  /* 0xff80000008757808 */ /* 0x000fe40000000000 */
[----:B------:R-:W-:Y:S02]  /*6d80*/  FMNMX3.FTZ R8, R16, R57, R183, !PT ;  /* 0x0000003910087276 */ /* 0x000fe400078100b7 */
[----:B------:R-:W-:Y:S02]  /*6d90*/  FSEL R95, R13, -INF , !P1 ;  /* 0xff8000000d5f7808 */ /* 0x000fe40004800000 */
[----:B------:R-:W-:-:S02]  /*6da0*/  ISETP.GE.AND P1, PT, R12, R175, PT ;  /* 0x000000af0c00720c */ /* 0x000fc40003f26270 */
[----:B------:R-:W-:Y:S01]  /*6db0*/  FMNMX3.FTZ R16, R8, R53, R151, !PT ;  /* 0x0000003508107276 */ /* 0x000fe20007810097 */
[----:B------:R-:W-:Y:S01]  /*6dc0*/  VIADD R8, R114, 0xffffff78 ;  /* 0xffffff7872087836 */ /* 0x000fe20000000000 */
[-C--:B------:R-:W-:Y:S02]  /*6dd0*/  ISETP.GE.AND P4, PT, R20, R174.reuse, PT ;  /* 0x000000ae1400720c */ /* 0x080fe40003f86270 */
[----:B------:R-:W-:Y:S02]  /*6de0*/  FSEL R9, R9, -INF , P1 ;  /* 0xff80000009097808 */ /* 0x000fe40000800000 */
[----:B------:R-:W-:Y:S02]  /*6df0*/  ISETP.GE.AND P1, PT, R12, R174, PT ;  /* 0x000000ae0c00720c */ /* 0x000fe40003f26270 */
[----:B------:R-:W-:Y:S02]  /*6e00*/  FMNMX3.FTZ R16, R16, R45, R149, !PT ;  /* 0x0000002d10107276 */ /* 0x000fe40007810095 */
        /* <DEDUP_REMOVED lines=19> */
[----:B------:R-:W-:-:S02]  /*6f40*/  FSEL R66, R66, -INF , P0 ;  /* 0xff80000042427808 */ /* 0x000fc40000000000 */
[----:B------:R-:W-:Y:S02]  /*6f50*/  FMNMX3.FTZ R16, R16, R65, R44, !PT ;  /* 0x0000004110107276 */ /* 0x000fe4000781002c */
[-C--:B------:R-:W-:Y:S02]  /*6f60*/  ISETP.GE.AND P0, PT, R111, R173.reuse, PT ;  /* 0x000000ad6f00720c */ /* 0x080fe40003f06270 */
[----:B------:R-:W-:Y:S01]  /*6f70*/  ISETP.GE.AND P1, PT, R113, R173, PT ;  /* 0x000000ad7100720c */ /* 0x000fe20003f26270 */
[----:B------:R-:W1:Y:S01]  /*6f80*/  SHFL.BFLY PT, R29, R16, 0x2, 0x1f ;  /* 0x0c401f00101d7f89 */ /* 0x000e6200000e0000 */
[----:B------:R-:W-:Y:S02]  /*6f90*/  FSEL R189, R189, -INF , !P5 ;  /* 0xff800000bdbd7808 */ /* 0x000fe40006800000 */
[----:B------:R-:W-:Y:S02]  /*6fa0*/  FSEL R5, R63, -INF , P0 ;  /* 0xff8000003f057808 */ /* 0x000fe40000000000 */
        /* <DEDUP_REMOVED lines=10> */
[----:B-1----:R-:W-:Y:S02]  /*7050*/  FMNMX.FTZ R16, R16, R29, !PT ;  /* 0x0000001d10107209 */ /* 0x002fe40007810000 */
[----:B------:R-:W-:Y:S02]  /*7060*/  FSEL R29, R59, -INF , !P5 ;  /* 0xff8000003b1d7808 */ /* 0x000fe40006800000 */
[----:B------:R-:W-:Y:S01]  /*7070*/  FSEL R21, R58, -INF , P1 ;  /* 0xff8000003a157808 */ /* 0x000fe20000800000 */
[----:B------:R-:W1:Y:S01]  /*7080*/  SHFL.BFLY PT, R59, R16, 0x1, 0x1f ;  /* 0x0c201f00103b7f89 */ /* 0x000e6200000e0000 */
[----:B------:R-:W-:-:S02]  /*7090*/  ISETP.GE.AND P2, PT, R112, R172, PT ;  /* 0x000000ac7000720c */ /* 0x000fc40003f46270 */
[----:B------:R-:W-:Y:S02]  /*70a0*/  FSEL R9, R62, -INF , P6 ;  /* 0xff8000003e097808 */ /* 0x000fe40003000000 */
[----:B------:R-:W-:Y:S02]  /*70b0*/  ISETP.GE.AND P1, PT, R104, R173, PT ;  /* 0x000000ad6800720c */ /* 0x000fe40003f26270 */
[----:B------:R-:W-:Y:S02]  /*70c0*/  FSEL R187, R66, -INF , !P4 ;  /* 0xff80000042bb7808 */ /* 0x000fe40006000000 */
[----:B------:R-:W-:Y:S02]  /*70d0*/  ISETP.GE.AND P4, PT, R111, R172, PT ;  /* 0x000000ac6f00720c */ /* 0x000fe40003f86270 */
[----:B------:R-:W-:Y:S02]  /*70e0*/  FSEL R9, R9, -INF , !P2 ;  /* 0xff80000009097808 */ /* 0x000fe40005000000 */
[----:B------:R-:W-:-:S02]  /*70f0*/  FSEL R55, R55, -INF , P1 ;  /* 0xff80000037377808 */ /* 0x000fc40000800000 */
[-C--:B------:R-:W-:Y:S02]  /*7100*/  ISETP.GE.AND P2, PT, R106, R173.reuse, PT ;  /* 0x000000ad6a00720c */ /* 0x080fe40003f46270 */
[-C--:B------:R-:W-:Y:S02]  /*7110*/  ISETP.GE.AND P1, PT, R98, R173.reuse, PT ;  /* 0x000000ad6200720c */ /* 0x080fe40003f26270 */
[----:B------:R-:W-:Y:S02]  /*7120*/  ISETP.GE.AND P6, PT, R110, R172, PT ;  /* 0x000000ac6e00720c */ /* 0x000fe40003fc6270 */
[-C--:B------:R-:W-:Y:S02]  /*7130*/  ISETP.GE.AND P0, PT, R102, R173.reuse, PT ;  /* 0x000000ad6600720c */ /* 0x080fe40003f06270 */
[----:B------:R-:W-:Y:S02]  /*7140*/  ISETP.GE.AND P5, PT, R100, R173, PT ;  /* 0x000000ad6400720c */ /* 0x000fe40003fa6270 */
[----:B------:R-:W-:-:S02]  /*7150*/  FSEL R5, R5, -INF , !P4 ;  /* 0xff80000005057808 */ /* 0x000fc40006000000 */
[-C--:B------:R-:W-:Y:S02]  /*7160*/  ISETP.GE.AND P4, PT, R106, R172.reuse, PT ;  /* 0x000000ac6a00720c */ /* 0x080fe40003f86270 */
[----:B------:R-:W-:Y:S02]  /*7170*/  FSEL R33, R54, -INF , P2 ;  /* 0xff80000036217808 */ /* 0x000fe40001000000 */
[----:B------:R-:W-:Y:S02]  /*7180*/  FSEL R42, R42, -INF , P1 ;  /* 0xff8000002a2a7808 */ /* 0x000fe40000800000 */
[----:B-1----:R-:W-:Y:S02]  /*7190*/  FMNMX.FTZ R36, R16, R59, !PT ;  /* 0x0000003b10247209 */ /* 0x002fe40007810000 */
[----:B------:R-:W-:Y:S02]  /*71a0*/  FSEL R21, R21, -INF , !P6 ;  /* 0xff80000015157808 */ /* 0x000fe40007000000 */
[----:B------:R-:W-:Y:S01]  /*71b0*/  ISETP.GE.AND P2, PT, R102, R172, PT ;  /* 0x000000ac6600720c */ /* 0x000fe20003f46270 */
[----:B--2---:R-:W-:Y:S01]  /*71c0*/  FMUL.FTZ R58, R51, R36 ;  /* 0x00000024333a7220 */ /* 0x004fe20000410000 */
[----:B------:R-:W-:-:S02]  /*71d0*/  FSEL R46, R46, -INF , P0 ;  /* 0xff8000002e2e7808 */ /* 0x000fc40000000000 */
[----:B------:R-:W-:Y:S02]  /*71e0*/  FSEL R47, R47, -INF , P5 ;  /* 0xff8000002f2f7808 */ /* 0x000fe40002800000 */
[----:B------:R-:W-:Y:S02]  /*71f0*/  ISETP.GE.AND P1, PT, R90, R173, PT ;  /* 0x000000ad5a00720c */ /* 0x000fe40003f26270 */
[----:B------:R-:W-:Y:S02]  /*7200*/  FMNMX3.FTZ R16, R0, R189, R191, !PT ;  /* 0x000000bd00107276 */ /* 0x000fe400078100bf */
[----:B------:R-:W-:Y:S02]  /*7210*/  ISETP.GE.AND P6, PT, R104, R172, PT ;  /* 0x000000ac6800720c */ /* 0x000fe40003fc6270 */
[----:B------:R-:W-:Y:S02]  /*7220*/  ISETP.GE.AND P5, PT, R96, R173, PT ;  /* 0x000000ad6000720c */ /* 0x000fe40003fa6270 */
[----:B------:R-:W-:-:S02]  /*7230*/  FSEL R33, R33, -INF , !P4 ;  /* 0xff80000021217808 */ /* 0x000fc40006000000 */
[----:B------:R-:W-:Y:S02]  /*7240*/  ISETP.GE.AND P4, PT, R100, R172, PT ;  /* 0x000000ac6400720c */ /* 0x000fe40003f86270 */
        /* <DEDUP_REMOVED lines=9> */
[----:B------:R-:W-:Y:S02]  /*72e0*/  FSEL R137, R47, -INF , !P4 ;  /* 0xff8000002f897808 */ /* 0x000fe40006000000 */
[----:B------:R-:W-:-:S02]  /*72f0*/  FMNMX3.FTZ R16, R16, R9, R5, !PT ;  /* 0x0000000910107276 */ /* 0x000fc40007810005 */
[-C--:B------:R-:W-:Y:S02]  /*7300*/  ISETP.GE.AND P4, PT, R92, R172.reuse, PT ;  /* 0x000000ac5c00720c */ /* 0x080fe40003f86270 */
[----:B------:R-:W-:Y:S02]  /*7310*/  FSEL R38, R38, -INF , P2 ;  /* 0xff80000026267808 */ /* 0x000fe40001000000 */
[----:B------:R-:W-:Y:S02]  /*7320*/  FSEL R35, R35, -INF , P1 ;  /* 0xff80000023237808 */ /* 0x000fe40000800000 */
[----:B------:R-:W-:Y:S02]  /*7330*/  ISETP.GE.AND P2, PT, R88, R172, PT ;  /* 0x000000ac5800720c */ /* 0x000fe40003f46270 */
[----:B------:R-:W-:Y:S02]  /*7340*/  FSEL R133, R43, -INF , !P6 ;  /* 0xff8000002b857808 */ /* 0x000fe40007000000 */
[----:B------:R-:W-:-:S02]  /*7350*/  FSEL R34, R34, -INF , P5 ;  /* 0xff80000022227808 */ /* 0x000fc40002800000 */
[-C--:B------:R-:W-:Y:S02]  /*7360*/  ISETP.GE.AND P1, PT, R60, R173.reuse, PT ;  /* 0x000000ad3c00720c */ /* 0x080fe40003f26270 */
[----:B------:R-:W-:Y:S02]  /*7370*/  ISETP.GE.AND P6, PT, R64, R173, PT ;  /* 0x000000ad4000720c */ /* 0x000fe40003fc6270 */
[----:B------:R-:W-:Y:S02]  /*7380*/  FMNMX3.FTZ R16, R16, R21, R29, !PT ;  /* 0x0000001510107276 */ /* 0x000fe4000781001d */
[-C--:B------:R-:W-:Y:S02]  /*7390*/  ISETP.GE.AND P0, PT, R98, R172.reuse, PT ;  /* 0x000000ac6200720c */ /* 0x080fe40003f06270 */
[----:B------:R-:W-:Y:S02]  /*73a0*/  FSEL R131, R38, -INF , !P4 ;  /* 0xff80000026837808 */ /* 0x000fe40006000000 */
[----:B------:R-:W-:-:S02]  /*73b0*/  ISETP.GE.AND P4, PT, R84, R172, PT ;  /* 0x000000ac5400720c */ /* 0x000fc40003f86270 */
[----:B------:R-:W-:Y:S02]  /*73c0*/  FSEL R127, R34, -INF , !P2 ;  /* 0xff800000227f7808 */ /* 0x000fe40005000000 */
[----:B------:R-:W-:Y:S02]  /*73d0*/  FSEL R31, R31, -INF , P1 ;  /* 0xff8000001f1f7808 */ /* 0x000fe40000800000 */
[-C--:B------:R-:W-:Y:S02]  /*73e0*/  ISETP.GE.AND P5, PT, R64, R172.reuse, PT ;  /* 0x000000ac4000720c */ /* 0x080fe40003fa6270 */
[----:B------:R-:W-:Y:S02]  /*73f0*/  ISETP.GE.AND P2, PT, R60, R172, PT ;  /* 0x000000ac3c00720c */ /* 0x000fe40003f46270 */
[----:B------:R-:W-:Y:S02]  /*7400*/  FSEL R30, R30, -INF , P6 ;  /* 0xff8000001e1e7808 */ /* 0x000fe40003000000 */
[----:B------:R-:W-:-:S02]  /*7410*/  ISETP.GE.AND P1, PT, R56, R173, PT ;  /* 0x000000ad3800720c */ /* 0x000fc40003f26270 */
[----:B------:R-:W-:Y:S02]  /*7420*/  FMNMX3.FTZ R16, R16, R33, R141, !PT ;  /* 0x0000002110107276 */ /* 0x000fe4000781008d */
[----:B------:R-:W-:Y:S02]  /*7430*/  FSEL R135, R42, -INF , !P0 ;  /* 0xff8000002a877808 */ /* 0x000fe40004000000 */
[----:B------:R-:W-:Y:S02]  /*7440*/  ISETP.GE.AND P0, PT, R90, R172, PT ;  /* 0x000000ac5a00720c */ /* 0x000fe40003f06270 */
[----:B------:R-:W-:Y:S02]  /*7450*/  FSEL R123, R35, -INF , !P4 ;  /* 0xff800000237b7808 */ /* 0x000fe40006000000 */
[----:B------:R-:W-:Y:S02]  /*7460*/  ISETP.GE.AND P4, PT, R86, R173, PT ;  /* 0x000000ad5600720c */ /* 0x000fe40003f86270 */
[----:B------:R-:W-:-:S02]  /*7470*/  FSEL R121, R30, -INF , !P5 ;  /* 0xff8000001e797808 */ /* 0x000fc40006800000 */
[----:B------:R-:W-:Y:S02]  /*7480*/  FSEL R119, R31, -INF , !P2 ;  /* 0xff8000001f777808 */ /* 0x000fe40005000000 */
[----:B------:R-:W-:Y:S02]  /*7490*/  FSEL R27, R27, -INF , P1 ;  /* 0xff8000001b1b7808 */ /* 0x000fe40000800000 */
[----:B------:R-:W-:Y:S02]  /*74a0*/  ISETP.GE.AND P5, PT, R56, R172, PT ;  /* 0x000000ac3800720c */ /* 0x000fe40003fa6270 */
[-C--:B------:R-:W-:Y:S02]  /*74b0*/  ISETP.GE.AND P2, PT, R52, R173.reuse, PT ;  /* 0x000000ad3400720c */ /* 0x080fe40003f46270 */
[----:B------:R-:W-:Y:S02]  /*74c0*/  ISETP.GE.AND P1, PT, R94, R173, PT ;  /* 0x000000ad5e00720c */ /* 0x000fe40003f26270 */
[----:B------:R-:W-:-:S02]  /*74d0*/  FMNMX3.FTZ R16, R16, R139, R137, !PT ;  /* 0x0000008b10107276 */ /* 0x000fc40007810089 */
[----:B------:R-:W-:Y:S02]  /*74e0*/  FSEL R129, R39, -INF , !P0 ;  /* 0xff80000027817808 */ /* 0x000fe40004000000 */
[----:B------:R-:W-:Y:S02]  /*74f0*/  FSETP.NEU.FTZ.AND P0, PT, R36, -INF , PT ;  /* 0xff8000002400780b */ /* 0x000fe40003f1d000 */
[----:B------:R-:W-:Y:S02]  /*7500*/  FSEL R26, R26, -INF , P4 ;  /* 0xff8000001a1a7808 */ /* 0x000fe40002000000 */
[----:B------:R-:W-:Y:S02]  /*7510*/  ISETP.GE.AND P4, PT, R52, R172, PT ;  /* 0x000000ac3400720c */ /* 0x000fe40003f86270 */
[----:B------:R-:W-:Y:S02]  /*7520*/  FSEL R113, R27, -INF , !P5 ;  /* 0xff8000001b717808 */ /* 0x000fe40006800000 */
[----:B------:R-:W-:-:S02]  /*7530*/  FSEL R22, R22, -INF , P2 ;  /* 0xff80000016167808 */ /* 0x000fc40001000000 */
[----:B------:R-:W-:Y:S02]  /*7540*/  FSEL R23, R23, -INF , P1 ;  /* 0xff80000017177808 */ /* 0x000fe40000800000 */
[----:B------:R-:W-:Y:S02]  /*7550*/  FMNMX3.FTZ R16, R16, R135, R133, !PT ;  /* 0x0000008710107276 */ /* 0x000fe40007810085 */
[-C--:B------:R-:W-:Y:S02]  /*7560*/  ISETP.GE.AND P5, PT, R40, R173.reuse, PT ;  /* 0x000000ad2800720c */ /* 0x080fe40003fa6270 */
[----:B------:R-:W-:Y:S02]  /*7570*/  ISETP.GE.AND P1, PT, R32, R173, PT ;  /* 0x000000ad2000720c */ /* 0x000fe40003f26270 */
[----:B------:R-:W-:Y:S02]  /*7580*/  FSEL R58, R58, RZ, P0 ;  /* 0x000000ff3a3a7208 */ /* 0x000fe40000000000 */
[----:B------:R-:W-:-:S02]  /*7590*/  FSEL R111, R22, -INF , !P4 ;  /* 0xff800000166f7808 */ /* 0x000fc40006000000 */
[----:B------:R-:W-:Y:S01]  /*75a0*/  FMNMX3.FTZ R16, R16, R131, R129, !PT ;  /* 0x0000008310107276 */ /* 0x000fe20007810081 */
[-CC-:B------:R-:W-:Y:S01]  /*75b0*/  FFMA.FTZ R88, R103, R51.reuse, -R58.reuse ;  /* 0x0000003367587223 */ /* 0x180fe2000001083a */
[-C--:B------:R-:W-:Y:S01]  /*75c0*/  ISETP.GE.AND P6, PT, R86, R172.reuse, PT ;  /* 0x000000ac5600720c */ /* 0x080fe20003fc6270 */
        /* <DEDUP_REMOVED lines=15> */
[----:B------:R-:W-:Y:S01]  /*76c0*/  FSEL R103, R18, -INF , !P2 ;  /* 0xff80000012677808 */ /* 0x000fe20005000000 */
[-CC-:B------:R-:W-:Y:S01]  /*76d0*/  FFMA.FTZ R99, R99, R51.reuse, -R58.reuse ;  /* 0x0000003363637223 */ /* 0x180fe2000001083a */
[----:B------:R-:W-:Y:S01]  /*76e0*/  FSEL R93, R19, -INF , !P4 ;  /* 0xff800000135d7808 */ /* 0x000fe20006000000 */
[-CC-:B------:R-:W-:Y:S01]  /*76f0*/  FFMA.FTZ R97, R97, R51.reuse, -R58.reuse ;  /* 0x0000003361617223 */ /* 0x180fe2000001083a */
[-C--:B------:R-:W-:Y:S01]  /*7700*/  ISETP.GE.AND P6, PT, R94, R172.reuse, PT ;  /* 0x000000ac5e00720c */ /* 0x080fe20003fc6270 */
[----:B------:R-:W-:Y:S01]  /*7710*/  MUFU.EX2 R90, R90 ;  /* 0x0000005a005a7308 */ /* 0x000fe20000000800 */
[-C--:B------:R-:W-:Y:S01]  /*7720*/  ISETP.GE.AND P2, PT, R24, R172.reuse, PT ;  /* 0x000000ac1800720c */ /* 0x080fe20003f46270 */
[--C-:B------:R-:W-:Y:S01]  /*7730*/  FFMA.FTZ R39, R101, R51, -R58.reuse ;  /* 0x0000003365277223 */ /* 0x100fe2000001083a */
[----:B------:R-:W-:Y:S01]  /*7740*/  ISETP.GE.AND P4, PT, R20, R173, PT ;  /* 0x000000ad1400720c */ /* 0x000fe20003f86270 */
[-CC-:B------:R-:W-:Y:S01]  /*7750*/  FFMA.FTZ R91, R91, R51.reuse, -R58.reuse ;  /* 0x000000335b5b7223 */ /* 0x180fe2000001083a */
[----:B------:R-:W-:Y:S01]  /*7760*/  FSEL R15, R15, -INF , P1 ;  /* 0xff8000000f0f7808 */ /* 0x000fe20000800000 */
[--C-:B------:R-:W-:Y:S01]  /*7770*/  FFMA.FTZ R87, R193, R51, -R58.reuse ;  /* 0x00000033c1577223 */ /* 0x100fe2000001083a */
[----:B------:R-:W-:Y:S01]  /*7780*/  FMNMX3.FTZ R16, R16, R121, R119, !PT ;  /* 0x0000007910107276 */ /* 0x000fe20007810077 */
[----:B------:R-:W1:Y:S01]  /*7790*/  MUFU.EX2 R99, R99 ;  /* 0x0000006300637308 */ /* 0x000e620000000800 */
[----:B------:R-:W-:Y:S01]  /*77a0*/  FSEL R109, R23, -INF , !P6 ;  /* 0xff800000176d7808 */ /* 0x000fe20007000000 */
[-CC-:B------:R-:W-:Y:S01]  /*77b0*/  FFMA.FTZ R66, R195, R51.reuse, -R58.reuse ;  /* 0x00000033c3427223 */ /* 0x180fe2000001083a */
[----:B------:R-:W-:Y:S01]  /*77c0*/  FSEL R85, R15, -INF , !P2 ;  /* 0xff8000000f557808 */ /* 0x000fe20005000000 */
[-CC-:B------:R-:W-:Y:S01]  /*77d0*/  FFMA.FTZ R63, R185, R51.reuse, -R58.reuse ;  /* 0x00000033b93f7223 */ /* 0x180fe2000001083a */
[----:B------:R-:W-:Y:S01]  /*77e0*/  FSEL R10, R10, -INF , P4 ;  /* 0xff8000000a0a7808 */ /* 0x000fe20002000000 */
[--C-:B------:R-:W-:Y:S01]  /*77f0*/  FFMA.FTZ R62, R57, R51, -R58.reuse ;  /* 0x00000033393e7223 */ /* 0x100fe2000001083a */
[-C--:B------:R-:W-:Y:S01]  /*7800*/  ISETP.GE.AND P6, PT, R28, R173.reuse, PT ;  /* 0x000000ad1c00720c */ /* 0x080fe20003fc6270 */
[----:B------:R-:W-:Y:S01]  /*7810*/  MUFU.EX2 R97, R97 ;  /* 0x0000006100617308 */ /* 0x000fe20000000800 */
[C---:B------:R-:W-:Y:S01]  /*7820*/  ISETP.GE.AND P2, PT, R8.reuse, R173, PT ;  /* 0x000000ad0800720c */ /* 0x040fe20003f46270 */
[-CC-:B------:R-:W-:Y:S01]  /*7830*/  FFMA.FTZ R60, R53, R51.reuse, -R58.reuse ;  /* 0x00000033353c7223 */ /* 0x180fe2000001083a */
[-C--:B------:R-:W-:Y:S01]  /*7840*/  ISETP.GE.AND P4, PT, R8, R172.reuse, PT ;  /* 0x000000ac0800720c */ /* 0x080fe20003f86270 */
[--C-:B------:R-:W-:Y:S01]  /*7850*/  FFMA.FTZ R57, R183, R51, -R58.reuse ;  /* 0x00000033b7397223 */ /* 0x100fe2000001083a */
[----:B------:R-:W-:Y:S01]  /*7860*/  FMNMX3.FTZ R8, R16, R115, R113, !PT ;  /* 0x0000007310087276 */ /* 0x000fe20007810071 */
[--C-:B------:R-:W-:Y:S01]  /*7870*/  FFMA.FTZ R53, R151, R51, -R58.reuse ;  /* 0x0000003397357223 */ /* 0x100fe2000001083a */
[----:B------:R-:W-:Y:S01]  /*7880*/  ISETP.GE.AND P1, PT, R12, R173, PT ;  /* 0x000000ad0c00720c */ /* 0x000fe20003f26270 */
[----:B------:R-:W-:Y:S01]  /*7890*/  LDSM.16.MT88.4 R16, [R154+0x3000] ;  /* 0x003000009a10783b */ /* 0x000fe20000004200 */
[-C--:B------:R-:W-:Y:S01]  /*78a0*/  ISETP.GE.AND P5, PT, R28, R172.reuse, PT ;  /* 0x000000ac1c00720c */ /* 0x080fe20003fa6270 */
[----:B------:R-:W2:Y:S01]  /*78b0*/  MUFU.EX2 R88, R88 ;  /* 0x0000005800587308 */ /* 0x000ea20000000800 */
[----:B------:R-:W-:Y:S01]  /*78c0*/  FSEL R14, R14, -INF , P6 ;  /* 0xff8000000e0e7808 */ /* 0x000fe20003000000 */
[--C-:B------:R-:W-:Y:S01]  /*78d0*/  FFMA.FTZ R56, R45, R51, -R58.reuse ;  /* 0x000000332d387223 */ /* 0x100fe2000001083a */
[----:B------:R-:W-:Y:S01]  /*78e0*/  FMNMX3.FTZ R8, R8, R111, R109, !PT ;  /* 0x0000006f08087276 */ /* 0x000fe2000781006d */
[-CC-:B------:R-:W-:Y:S01]  /*78f0*/  FFMA.FTZ R45, R149, R51.reuse, -R58.reuse ;  /* 0x00000033952d7223 */ /* 0x180fe2000001083a */
[----:B------:R-:W-:Y:S01]  /*7900*/  FSEL R11, R11, -INF , P1 ;  /* 0xff8000000b0b7808 */ /* 0x000fe20000800000 */
[-CC-:B------:R-:W-:Y:S01]  /*7910*/  FFMA.FTZ R52, R143, R51.reuse, -R58.reuse ;  /* 0x000000338f347223 */ /* 0x180fe2000001083a */
[----:B------:R-:W-:Y:S01]  /*7920*/  FSEL R6, R6, -INF , P2 ;  /* 0xff80000006067808 */ /* 0x000fe20001000000 */
[----:B------:R-:W-:Y:S01]  /*7930*/  MUFU.EX2 R91, R91 ;  /* 0x0000005b005b7308 */ /* 0x000fe20000000800 */
[----:B------:R-:W-:Y:S01]  /*7940*/  FSEL R89, R14, -INF , !P5 ;  /* 0xff8000000e597808 */ /* 0x000fe20006800000 */
[--C-:B------:R-:W-:Y:S01]  /*7950*/  FFMA.FTZ R43, R147, R51, -R58.reuse ;  /* 0x00000033932b7223 */ /* 0x100fe2000001083a */
[C---:B------:R-:W-:Y:S01]  /*7960*/  ISETP.GE.AND P1, PT, R4.reuse, R173, PT ;  /* 0x000000ad0400720c */ /* 0x040fe20003f26270 */
[-CC-:B------:R-:W-:Y:S01]  /*7970*/  FFMA.FTZ R46, R41, R51.reuse, -R58.reuse ;  /* 0x00000033292e7223 */ /* 0x180fe2000001083a */
[-C--:B------:R-:W-:Y:S01]  /*7980*/  ISETP.GE.AND P2, PT, R4, R172.reuse, PT ;  /* 0x000000ac0400720c */ /* 0x080fe20003f46270 */
[-CC-:B------:R-:W-:Y:S01]  /*7990*/  FFMA.FTZ R41, R145, R51.reuse, -R58.reuse ;  /* 0x0000003391297223 */ /* 0x180fe2000001083a */
[-C--:B------:R-:W-:Y:S01]  /*79a0*/  ISETP.GE.AND P6, PT, R20, R172.reuse, PT ;  /* 0x000000ac1400720c */ /* 0x080fe20003fc6270 */
[----:B------:R-:W-:Y:S01]  /*79b0*/  MUFU.EX2 R86, R86 ;  /* 0x0000005600567308 */ /* 0x000fe20000000800 */
[----:B------:R-:W-:Y:S01]  /*79c0*/  ISETP.GE.AND P5, PT, R12, R172, PT ;  /* 0x000000ac0c00720c */ /* 0x000fe20003fa6270 */
[--C-:B------:R-:W-:Y:S01]  /*79d0*/  FFMA.FTZ R95, R95, R51, -R58.reuse ;  /* 0x000000335f5f7223 */ /* 0x100fe2000001083a */
[----:B------:R-:W-:Y:S01]  /*79e0*/  FMNMX3.FTZ R4, R8, R103, R93, !PT ;  /* 0x0000006708047276 */ /* 0x000fe2000781005d */
[-CC-:B------:R-:W-:Y:S01]  /*79f0*/  FFMA.FTZ R104, R117, R51.reuse, -R58.reuse ;  /* 0x0000003375687223 */ /* 0x180fe2000001083a */
[----:B------:R-:W-:Y:S01]  /*7a00*/  FSEL R7, R7, -INF , P1 ;  /* 0xff80000007077808 */ /* 0x000fe20000800000 */
[-CC-:B------:R-:W-:Y:S01]  /*7a10*/  FFMA.FTZ R105, R105, R51.reuse, -R58.reuse ;  /* 0x0000003369697223 */ /* 0x180fe2000001083a */
[----:B------:R-:W-:Y:S01]  /*7a20*/  FSEL R61, R10, -INF , !P6 ;  /* 0xff8000000a3d7808 */ /* 0x000fe20007000000 */
[----:B------:R-:W-:Y:S01]  /*7a30*/  MUFU.EX2 R84, R84 ;  /* 0x0000005400547308 */ /* 0x000fe20000000800 */
[----:B------:R-:W-:Y:S01]  /*7a40*/  FSEL R59, R11, -INF , !P5 ;  /* 0xff8000000b3b7808 */ /* 0x000fe20006800000 */
[----:B------:R-:W-:Y:S01]  /*7a50*/  FFMA.FTZ R65, R65, R51, -R58 ;  /* 0x0000003341417223 */ /* 0x000fe2000001083a */
[----:B------:R-:W-:-:S02]  /*7a60*/  FMNMX3.FTZ R4, R4, R89, R85, !PT ;  /* 0x0000005904047276 */ /* 0x000fc40007810055 */
[----:B------:R-:W-:Y:S02]  /*7a70*/  FSEL R55, R6, -INF , !P4 ;  /* 0xff80000006377808 */ /* 0x000fe40006000000 */
[----:B------:R-:W-:Y:S01]  /*7a80*/  FSEL R47, R7, -INF , !P2 ;  /* 0xff800000072f7808 */ /* 0x000fe20005000000 */
[----:B------:R-:W3:Y:S01]  /*7a90*/  MUFU.EX2 R67, R67 ;  /* 0x0000004300437308 */ /* 0x000ee20000000800 */
[----:B------:R-:W-:Y:S02]  /*7aa0*/  FMNMX3.FTZ R4, R4, R61, R59, !PT ;  /* 0x0000003d04047276 */ /* 0x000fe4000781003b */
[----:B-1----:R-:W-:Y:S02]  /*7ab0*/  F2FP.F16.F32.PACK_AB R8, R90, R99 ;  /* 0x000000635a08723e */ /* 0x002fe400000000ff */
[----:B------:R-:W-:Y:S02]  /*7ac0*/  FMNMX3.FTZ R6, R4, R55, R47, !PT ;  /* 0x0000003704067276 */ /* 0x000fe4000781002f */
[----:B--2---:R-:W-:Y:S01]  /*7ad0*/  F2FP.F16.F32.PACK_AB R10, R88, R97 ;  /* 0x00000061580a723e */ /* 0x004fe200000000ff */
[----:B------:R-:W-:Y:S02]  /*7ae0*/  MUFU.EX2 R87, R87 ;  /* 0x0000005700577308 */ /* 0x000fe40000000800 */
[----:B------:R-:W1:Y:S06]  /*7af0*/  SHFL.BFLY PT, R7, R6, 0x2, 0x1f ;  /* 0x0c401f0006077f89 */ /* 0x000e6c00000e0000 */
[----:B------:R-:W-:Y:S01]  /*7b00*/  MUFU.EX2 R66, R66 ;  /* 0x0000004200427308 */ /* 0x000fe20000000800 */
[----:B---3--:R-:W-:-:S07]  /*7b10*/  F2FP.F16.F32.PACK_AB R34, R67, R84 ;  /* 0x000000544322723e */ /* 0x008fce00000000ff */
        /* <DEDUP_REMOVED lines=9> */
[----:B------:R-:W-:Y:S02]  /*7bb0*/  FSEL R7, R36, RZ, P0 ;  /* 0x000000ff24077208 */ /* 0x000fe40000000000 */
[----:B------:R-:W-:Y:S01]  /*7bc0*/  FSETP.NEU.FTZ.AND P1, PT, R38, -INF , PT ;  /* 0xff8000002600780b */ /* 0x000fe20003f3d000 */
[----:B------:R-:W-:Y:S01]  /*7bd0*/  FMUL.FTZ R54, R51, R38 ;  /* 0x0000002633367220 */ /* 0x000fe20000410000 */
[----:B------:R-:W-:Y:S01]  /*7be0*/  ISETP.GT.AND P0, PT, R126, R161, PT ;  /* 0x000000a17e00720c */ /* 0x000fe20003f04270 */
[----:B------:R-:W-:Y:S01]  /*7bf0*/  FADD.FTZ R4, R50, -R7 ;  /* 0x8000000732047221 */ /* 0x000fe20000010000 */
[----:B------:R-:W-:Y:S01]  /*7c00*/  FSEL R7, R38, RZ, P1 ;  /* 0x000000ff26077208 */ /* 0x000fe20000800000 */
[----:B------:R-:W-:Y:S01]  /*7c10*/  FFMA.FTZ R50, R25, R51, -R58 ;  /* 0x0000003319327223 */ /* 0x000fe2000001083a */
[----:B------:R-:W-:Y:S01]  /*7c20*/  FSEL R54, R54, RZ, P1 ;  /* 0x000000ff36367208 */ /* 0x000fe20000800000 */
[----:B------:R-:W-:Y:S01]  /*7c30*/  FMUL.FTZ R102, R51, R4 ;  /* 0x0000000433667220 */ /* 0x000fe20000410000 */
[----:B------:R-:W-:Y:S01]  /*7c40*/  MUFU.EX2 R56, R56 ;  /* 0x0000003800387308 */ /* 0x000fe20000000800 */
[----:B------:R-:W-:-:S02]  /*7c50*/  FADD.FTZ R0, R0, -R7 ;  /* 0x8000000700007221 */ /* 0x000fc40000010000 */
[-CC-:B------:R-:W-:Y:S01]  /*7c60*/  FFMA.FTZ R92, R5, R51.reuse, -R54.reuse ;  /* 0x00000033055c7223 */ /* 0x180fe20000010836 */
[-CC-:B------:R-:W-:Y:S01]  /*7c70*/  FFMA.FTZ R98, R189, R51.reuse, -R54.reuse ;  /* 0x00000033bd627223 */ /* 0x180fe20000010836 */
[----:B------:R-:W-:Y:S01]  /*7c80*/  FMUL.FTZ R100, R51, R0 ;  /* 0x0000000033647220 */ /* 0x000fe20000410000 */
[----:B------:R-:W-:Y:S02]  /*7c90*/  VIADD R0, R154, 0x3020 ;  /* 0x000030209a007836 */ /* 0x000fe40000000000 */
[-CC-:B------:R-:W-:Y:S01]  /*7ca0*/  FFMA.FTZ R96, R191, R51.reuse, -R54.reuse ;  /* 0x00000033bf607223 */ /* 0x180fe20000010836 */
[----:B------:R-:W-:Y:S01]  /*7cb0*/  @P3 VIADD R0, R176, 0xffffffe0 ;  /* 0xffffffe0b0003836 */ /* 0x000fe20000000000 */
        /* <DEDUP_REMOVED lines=16> */
[----:B------:R-:W3:Y:S01]  /*7dc0*/  MUFU.EX2 R96, R96 ;  /* 0x0000006000607308 */ /* 0x000ee20000000800 */
[-C--:B-1----:R-:W-:Y:S01]  /*7dd0*/  FMUL.FTZ R12, R80, R102.reuse ;  /* 0x00000066500c7220 */ /* 0x082fe20000410000 */
[-CC-:B------:R-:W-:Y:S01]  /*7de0*/  FFMA.FTZ R80, R21, R51.reuse, -R54.reuse ;  /* 0x0000003315507223 */ /* 0x180fe20000010836 */
[-C--:B------:R-:W-:Y:S01]  /*7df0*/  FMUL.FTZ R13, R81, R102.reuse ;  /* 0x00000066510d7220 */ /* 0x080fe20000410000 */
[----:B------:R-:W1:Y:S01]  /*7e00*/  LDSM.16.MT88.4 R20, [R154+0x3400] ;  /* 0x003400009a14783b */ /* 0x000e620000004200 */
        /* <DEDUP_REMOVED lines=9> */
[-C--:B------:R-:W-:Y:S01]  /*7ea0*/  FFMA.FTZ R81, R121, R51.reuse, -R54 ;  /* 0x0000003379517223 */ /* 0x080fe20000010836 */
[----:B------:R-:W-:Y:S01]  /*7eb0*/  FFMA.FTZ R99, R182, R102, R99 ;  /* 0x00000066b6637223 */ /* 0x000fe20000010063 */
[----:B------:R-:W4:Y:S01]  /*7ec0*/  MUFU.EX2 R94, R94 ;  /* 0x0000005e005e7308 */ /* 0x000f220000000800 */
[----:B---3--:R-:W-:Y:S01]  /*7ed0*/  F2FP.F16.F32.PACK_AB R9, R96, R98 ;  /* 0x000000626009723e */ /* 0x008fe200000000ff */
[----:B------:R-:W-:Y:S01]  /*7ee0*/  FFMA.FTZ R182, R44, R51, -R58 ;  /* 0x000000332cb67223 */ /* 0x000fe2000001083a */
[----:B------:R-:W-:-:S05]  /*7ef0*/  @P0 VIADD R124, R124, 0xfffffffd ;  /* 0xfffffffd7c7c0836 */ /* 0x000fca0000000000 */
[----:B------:R-:W3:Y:S08]  /*7f00*/  MUFU.EX2 R100, R100 ;  /* 0x0000006400647308 */ /* 0x000ef00000000800 */
[----:B------:R-:W-:Y:S01]  /*7f10*/  MUFU.EX2 R101, R101 ;  /* 0x0000006500657308 */ /* 0x000fe20000000800 */
[----:B----4-:R-:W-:-:S07]  /*7f20*/  F2FP.F16.F32.PACK_AB R11, R94, R107 ;  /* 0x0000006b5e0b723e */ /* 0x010fce00000000ff */
[----:B------:R-:W4:Y:S01]  /*7f30*/  MUFU.EX2 R92, R92 ;  /* 0x0000005c005c7308 */ /* 0x000f220000000800 */
        /* <DEDUP_REMOVED lines=17> */
[----:B----4-:R-:W-:Y:S01]  /*8050*/  F2FP.F16.F32.PACK_AB R33, R92, R101 ;  /* 0x000000655c21723e */ /* 0x010fe200000000ff */
[----:B------:R-:W-:Y:S01]  /*8060*/  FADD.FTZ R96, R96, R177 ;  /* 0x000000b160607221 */ /* 0x000fe20000010000 */
[----:B------:R-:W-:-:S03]  /*8070*/  FFMA.FTZ R177, R47, R51, -R54 ;  /* 0x000000332fb17223 */ /* 0x000fc60000010836 */
[----:B------:R-:W-:Y:S01]  /*8080*/  FADD.FTZ R107, R107, R96 ;  /* 0x000000606b6b7221 */ /* 0x000fe20000010000 */
[----:B------:R3:W4:Y:S01]  /*8090*/  MUFU.EX2 R77, R32 ;  /* 0x00000020004d7308 */ /* 0x0007220000000800 */
[----:B--2---:R-:W-:Y:S02]  /*80a0*/  HMMA.16816.F32 R28, R8, R4, R28 ;  /* 0x00000004081c723c */ /* 0x004fe4000000181c */
[----:B------:R-:W-:-:S04]  /*80b0*/  FADD.FTZ R94, R94, R107 ;  /* 0x0000006b5e5e7221 */ /* 0x000fc80000010000 */
[----:B------:R-:W-:Y:S01]  /*80c0*/  FADD.FTZ R101, R101, R94 ;  /* 0x0000005e65657221 */ /* 0x000fe20000010000 */
[----:B------:R-:W-:Y:S01]  /*80d0*/  MUFU.EX2 R75, R75 ;  /* 0x0000004b004b7308 */ /* 0x000fe20000000800 */
[----:B------:R-:W-:Y:S01]  /*80e0*/  HMMA.16816.F32 R8, R8, R6, R68 ;  /* 0x000000060808723c */ /* 0x000fe20000001844 */
[----:B------:R-:W2:Y:S01]  /*80f0*/  LDSM.16.MT88.4 R4, [R154+0x3800] ;  /* 0x003800009a04783b */ /* 0x000ea20000004200 */
[-CC-:B------:R-:W-:Y:S01]  /*8100*/  FFMA.FTZ R68, R141, R51.reuse, -R54.reuse ;  /* 0x000000338d447223 */ /* 0x180fe20000010836 */
[-CC-:B------:R-:W-:Y:S01]  /*8110*/  FFMA.FTZ R69, R139, R51.reuse, -R54.reuse ;  /* 0x000000338b457223 */ /* 0x180fe20000010836 */
[----:B------:R-:W-:Y:S01]  /*8120*/  FFMA.FTZ R70, R137, R51, -R54 ;  /* 0x0000003389467223 */ /* 0x000fe20000010836 */
[----:B------:R-:W-:Y:S02]  /*8130*/  FADD.FTZ R101, R92, R101 ;  /* 0x000000655c657221 */ /* 0x000fe40000010000 */
[----:B------:R5:W-:Y:S01]  /*8140*/  MUFU.EX2 R71, R72 ;  /* 0x0000004800477308 */ /* 0x000be20000000800 */
[----:B---3--:R-:W-:-:S02]  /*8150*/  F2FP.F16.F32.PACK_AB R32, R86, R91 ;  /* 0x0000005b5620723e */ /* 0x008fc400000000ff */
[----:B----4-:R-:W-:Y:S01]  /*8160*/  F2FP.F16.F32.PACK_AB R35, R77, R80 ;  /* 0x000000504d23723e */ /* 0x010fe200000000ff */
[----:B------:R-:W-:-:S04]  /*8170*/  FADD.FTZ R80, R80, R101 ;  /* 0x0000006550507221 */ /* 0x000fc80000010000 */
[----:B------:R-:W3:Y:S01]  /*8180*/  MUFU.EX2 R68, R68 ;  /* 0x0000004400447308 */ /* 0x000ee20000000800 */
[----:B------:R-:W-:Y:S01]  /*8190*/  FADD.FTZ R80, R77, R80 ;  /* 0x000000504d507221 */ /* 0x000fe20000010000 */
[C---:B-1----:R-:W-:Y:S01]  /*81a0*/  HMMA.16816.F32 R12, R32.reuse, R20, R12 ;  /* 0x00000014200c723c */ /* 0x042fe2000000180c */
[----:B------:R-:W-:Y:S05]  /*81b0*/  LDSM.16.MT88.4 R76, [R154+0x4c00] ;  /* 0x004c00009a4c783b */ /* 0x000fea0000004200 */
[----:B------:R-:W-:Y:S01]  /*81c0*/  MUFU.EX2 R69, R69 ;  /* 0x0000004500457308 */ /* 0x000fe20000000800 */
[----:B-----5:R-:W-:Y:S01]  /*81d0*/  FFMA.FTZ R72, R133, R51, -R54 ;  /* 0x0000003385487223 */ /* 0x020fe20000010836 */
[C---:B------:R-:W-:Y:S01]  /*81e0*/  HMMA.16816.F32 R16, R32.reuse, R22, R16 ;  /* 0x000000162010723c */ /* 0x040fe20000001810 */
[----:B------:R-:W1:Y:S05]  /*81f0*/  LDSM.16.MT88.4 R20, [R0+0x800] ;  /* 0x000800000014783b */ /* 0x000e6a0000004200 */
[----:B------:R-:W4:Y:S02]  /*8200*/  MUFU.EX2 R70, R70 ;  /* 0x0000004600467308 */ /* 0x000f240000000800 */
[C---:B------:R-:W-:Y:S06]  /*8210*/  HMMA.16816.F32 R28, R32.reuse, R24, R28 ;  /* 0x00000018201c723c */ /* 0x040fec000000181c */
[----:B------:R-:W5:Y:S02]  /*8220*/  MUFU.EX2 R72, R72 ;  /* 0x0000004800487308 */ /* 0x000f640000000800 */
        /* <DEDUP_REMOVED lines=9> */
[----:B--2---:R-:W-:Y:S01]  /*82c0*/  HMMA.16816.F32 R12, R32, R4, R12 ;  /* 0x00000004200c723c */ /* 0x004fe2000000180c */
[----:B------:R-:W2:Y:S01]  /*82d0*/  MUFU.EX2 R45, R45 ;  /* 0x0000002d002d7308 */ /* 0x000ea20000000800 */
[----:B------:R-:W-:-:S04]  /*82e0*/  FADD.FTZ R69, R69, R68 ;  /* 0x0000004445457221 */ /* 0x000fc80000010000 */
[----:B------:R-:W-:Y:S02]  /*82f0*/  FADD.FTZ R70, R70, R69 ;  /* 0x0000004546467221 */ /* 0x000fe40000010000 */
[C---:B------:R-:W-:Y:S01]  /*8300*/  HMMA.16816.F32 R16, R32.reuse, R6, R16 ;  /* 0x000000062010723c */ /* 0x040fe20000001810 */
[----:B------:R-:W4:Y:S01]  /*8310*/  LDSM.16.MT88.4 R4, [R0+0xc00] ;  /* 0x000c00000004783b */ /* 0x000f220000004200 */
[----:B------:R-:W-:Y:S06]  /*8320*/  MUFU.EX2 R52, R52 ;  /* 0x0000003400347308 */ /* 0x000fec0000000800 */
[C---:B-1----:R-:W-:Y:S02]  /*8330*/  HMMA.16816.F32 R28, R32.reuse, R20, R28 ;  /* 0x00000014201c723c */ /* 0x042fe4000000181c */
[----:B------:R-:W1:Y:S06]  /*8340*/  MUFU.EX2 R43, R43 ;  /* 0x0000002b002b7308 */ /* 0x000e6c0000000800 */
[----:B------:R-:W-:Y:S01]  /*8350*/  HMMA.16816.F32 R24, R32, R22, R24 ;  /* 0x000000162018723c */ /* 0x000fe20000001818 */
[----:B------:R-:W-:Y:S01]  /*8360*/  F2FP.F16.F32.PACK_AB R32, R57, R62 ;  /* 0x0000003e3920723e */ /* 0x000fe200000000ff */
[----:B------:R-:W1:Y:S01]  /*8370*/  LDSM.16.MT88.4 R20, [R154+0x4000] ;  /* 0x004000009a14783b */ /* 0x000e620000004200 */
[----:B------:R-:W-:Y:S01]  /*8380*/  F2FP.F16.F32.PACK_AB R34, R53, R60 ;  /* 0x0000003c3522723e */ /* 0x000fe200000000ff */
[----:B------:R-:W-:Y:S01]  /*8390*/  MUFU.EX2 R83, R83 ;  /* 0x0000005300537308 */ /* 0x000fe20000000800 */
[----:B-----5:R-:W-:Y:S01]  /*83a0*/  F2FP.F16.F32.PACK_AB R33, R72, R75 ;  /* 0x0000004b4821723e */ /* 0x020fe200000000ff */
[----:B------:R-:W-:Y:S01]  /*83b0*/  FADD.FTZ R75, R75, R70 ;  /* 0x000000464b4b7221 */ /* 0x000fe20000010000 */
[----:B---3--:R-:W-:Y:S01]  /*83c0*/  F2FP.F16.F32.PACK_AB R35, R74, R73 ;  /* 0x000000494a23723e */ /* 0x008fe200000000ff */
[----:B------:R-:W-:Y:S02]  /*83d0*/  LDSM.16.MT88.4 R68, [R0+0x1c00] ;  /* 0x001c00000044783b */ /* 0x000fe40000004200 */
[----:B------:R-:W-:-:S02]  /*83e0*/  FADD.FTZ R72, R72, R75 ;  /* 0x0000004b48487221 */ /* 0x000fc40000010000 */
[----:B------:R-:W3:Y:S02]  /*83f0*/  MUFU.EX2 R82, R82 ;  /* 0x0000005200527308 */ /* 0x000ee40000000800 */
[----:B------:R-:W-:Y:S01]  /*8400*/  HMMA.16816.F32 R12, R32, R8, R12 ;  /* 0x00000008200c723c */ /* 0x000fe2000000180c */
[----:B------:R-:W-:-:S04]  /*8410*/  FADD.FTZ R73, R73, R72 ;  /* 0x0000004849497221 */ /* 0x000fc80000010000 */
[----:B------:R-:W-:Y:S01]  /*8420*/  FADD.FTZ R74, R74, R73 ;  /* 0x000000494a4a7221 */ /* 0x000fe20000010000 */
[----:B------:R-:W-:Y:S02]  /*8430*/  MUFU.EX2 R81, R81 ;  /* 0x0000005100517308 */ /* 0x000fe40000000800 */
[C---:B------:R-:W-:Y:S01]  /*8440*/  HMMA.16816.F32 R16, R32.reuse, R10, R16 ;  /* 0x0000000a2010723c */ /* 0x040fe20000001810 */
[----:B------:R-:W5:Y:S05]  /*8450*/  LDSM.16.MT88.4 R8, [R0+0x1000] ;  /* 0x001000000008783b */ /* 0x000f6a0000004200 */
[----:B------:R-:W3:Y:S02]  /*8460*/  MUFU.EX2 R106, R106 ;  /* 0x0000006a006a7308 */ /* 0x000ee40000000800 */
[C---:B----4-:R-:W-:Y:S06]  /*8470*/  HMMA.16816.F32 R28, R32.reuse, R4, R28 ;  /* 0x00000004201c723c */ /* 0x050fec000000181c */
[----:B------:R-:W-:Y:S02]  /*8480*/  MUFU.EX2 R46, R46 ;  /* 0x0000002e002e7308 */ /* 0x000fe40000000800 */
[----:B------:R-:W-:Y:S01]  /*8490*/  HMMA.16816.F32 R24, R32, R6, R24 ;  /* 0x000000062018723c */ /* 0x000fe20000001818 */
[----:B------:R-:W4:Y:S01]  /*84a0*/  LDSM.16.MT88.4 R4, [R154+0x4400] ;  /* 0x004400009a04783b */ /* 0x000f220000004200 */
[----:B--2---:R-:W-:-:S02]  /*84b0*/  F2FP.F16.F32.PACK_AB R32, R45, R56 ;  /* 0x000000382d20723e */ /* 0x004fc400000000ff */
[----:B-1----:R-:W-:Y:S02]  /*84c0*/  F2FP.F16.F32.PACK_AB R34, R43, R52 ;  /* 0x000000342b22723e */ /* 0x002fe400000000ff */
[----:B---3--:R-:W-:Y:S01]  /*84d0*/  F2FP.F16.F32.PACK_AB R33, R82, R83 ;  /* 0x000000535221723e */ /* 0x008fe200000000ff */
[----:B------:R-:W1:Y:S01]  /*84e0*/  MUFU.EX2 R41, R41 ;  /* 0x0000002900297308 */ /* 0x000e620000000800 */
[----:B------:R-:W-:Y:S01]  /*84f0*/  F2FP.F16.F32.PACK_AB R35, R106, R81 ;  /* 0x000000516a23723e */ /* 0x000fe200000000ff */
[----:B------:R-:W-:-:S04]  /*8500*/  FADD.FTZ R83, R83, R74 ;  /* 0x0000004a53537221 */ /* 0x000fc80000010000 */
[----:B------:R-:W-:Y:S02]  /*8510*/  FADD.FTZ R82, R82, R83 ;  /* 0x0000005352527221 */ /* 0x000fe40000010000 */
[----:B------:R-:W-:Y:S01]  /*8520*/  MUFU.EX2 R42, R42 ;  /* 0x0000002a002a7308 */ /* 0x000fe20000000800 */
[----:B------:R-:W-:Y:S01]  /*8530*/  HMMA.16816.F32 R12, R32, R20, R12 ;  /* 0x00000014200c723c */ /* 0x000fe2000000180c */
[----:B------:R-:W-:-:S04]  /*8540*/  FADD.FTZ R81, R81, R82 ;  /* 0x0000005251517221 */ /* 0x000fc80000010000 */
[----:B------:R-:W-:Y:S02]  /*8550*/  FADD.FTZ R106, R106, R81 ;  /* 0x000000516a6a7221 */ /* 0x000fe40000010000 */
[----:B------:R-:W2:Y:S01]  /*8560*/  MUFU.EX2 R39, R39 ;  /* 0x0000002700277308 */ /* 0x000ea20000000800 */
[C---:B------:R-:W-:Y:S01]  /*8570*/  HMMA.16816.F32 R16, R32.reuse, R22, R16 ;  /* 0x000000162010723c */ /* 0x040fe20000001810 */
[----:B------:R-:W3:Y:S06]  /*8580*/  LDSM.16.MT88.4 R20, [R0+0x1400] ;  /* 0x001400000014783b */ /* 0x000eec0000004200 */
[----:B------:R-:W-:Y:S01]  /*8590*/  MUFU.EX2 R115, R115 ;  /* 0x0000007300737308 */ /* 0x000fe20000000800 */
[----:B-----5:R-:W-:Y:S01]  /*85a0*/  HMMA.16816.F32 R28, R32, R8, R28 ;  /* 0x00000008201c723c */ /* 0x020fe2000000181c */
[----:B------:R-:W-:Y:S01]  /*85b0*/  FADD.FTZ R8, R90, R99 ;  /* 0x000000635a087221 */ /* 0x000fe20000010000 */
[----:B------:R-:W-:-:S03]  /*85c0*/  FFMA.FTZ R90, R103, R51, -R54 ;  /* 0x00000033675a7223 */ /* 0x000fc60000010836 */
[----:B------:R-:W-:Y:S01]  /*85d0*/  FADD.FTZ R97, R97, R8 ;  /* 0x0000000861617221 */ /* 0x000fe20000010000 */
[----:B-1----:R-:W-:Y:S01]  /*85e0*/  F2FP.F16.F32.PACK_AB R8, R41, R46 ;  /* 0x0000002e2908723e */ /* 0x002fe200000000ff */
[----:B------:R-:W1:Y:S01]  /*85f0*/  MUFU.EX2 R108, R108 ;  /* 0x0000006c006c7308 */ /* 0x000e620000000800 */
[----:B------:R-:W-:Y:S01]  /*8600*/  HMMA.16816.F32 R24, R32, R10, R24 ;  /* 0x0000000a2018723c */ /* 0x000fe20000001818 */
[----:B--2---:R-:W-:Y:S01]  /*8610*/  F2FP.F16.F32.PACK_AB R10, R39, R42 ;  /* 0x0000002a270a723e */ /* 0x004fe200000000ff */
[----:B------:R-:W-:-:S04]  /*8620*/  FADD.FTZ R88, R88, R97 ;  /* 0x0000006158587221 */ /* 0x000fc80000010000 */
        /* <DEDUP_REMOVED lines=11> */
[----:B----4-:R-:W-:Y:S01]  /*86e0*/  HMMA.16816.F32 R12, R8, R4, R12 ;  /* 0x00000004080c723c */ /* 0x010fe2000000180c */
[----:B------:R-:W-:Y:S01]  /*86f0*/  FADD.FTZ R5, R86, R33 ;  /* 0x0000002156057221 */ /* 0x000fe20000010000 */
[----:B------:R-:W-:Y:S01]  /*8700*/  MUFU.EX2 R50, R50 ;  /* 0x0000003200327308 */ /* 0x000fe20000000800 */
[----:B------:R-:W2:Y:S02]  /*8710*/  LDSM.16.MT88.4 R32, [R154+0x4800] ;  /* 0x004800009a20783b */ /* 0x000ea40000004200 */
[----:B------:R-:W-:-:S03]  /*8720*/  FADD.FTZ R4, R84, R5 ;  /* 0x0000000554047221 */ /* 0x000fc60000010000 */
[C---:B------:R-:W-:Y:S01]  /*8730*/  HMMA.16816.F32 R16, R8.reuse, R6, R16 ;  /* 0x000000060810723c */ /* 0x040fe20000001810 */
[----:B------:R-:W-:Y:S01]  /*8740*/  FADD.FTZ R4, R67, R4 ;  /* 0x0000000443047221 */ /* 0x000fe20000010000 */
[----:B------:R-:W4:Y:S03]  /*8750*/  MUFU.EX2 R95, R95 ;  /* 0x0000005f005f7308 */ /* 0x000f260000000800 */
[----:B------:R-:W-:Y:S02]  /*8760*/  FADD.FTZ R87, R87, R4 ;  /* 0x0000000457577221 */ /* 0x000fe40000010000 */
[----:B------:R5:W2:Y:S01]  /*8770*/  LDSM.16.MT88.4 R4, [R0+0x1800] ;  /* 0x001800000004783b */ /* 0x000aa20000004200 */
        /* <DEDUP_REMOVED lines=8> */
[-CC-:B------:R-:W-:Y:S01]  /*8800*/  FFMA.FTZ R23, R61, R51.reuse, -R54.reuse ;  /* 0x000000333d177223 */ /* 0x180fe20000010836 */
[----:B------:R-:W-:Y:S01]  /*8810*/  FFMA.FTZ R22, R55, R51, -R54 ;  /* 0x0000003337167223 */ /* 0x000fe20000010836 */
[----:B------:R-:W-:Y:S01]  /*8820*/  FADD.FTZ R62, R62, R63 ;  /* 0x0000003f3e3e7221 */ /* 0x000fe20000010000 */
[----:B-1----:R-:W-:Y:S02]  /*8830*/  F2FP.F16.F32.PACK_AB R8, R37, R40 ;  /* 0x000000282508723e */ /* 0x002fe400000000ff */
[----:B----4-:R-:W-:Y:S01]  /*8840*/  F2FP.F16.F32.PACK_AB R10, R95, R50 ;  /* 0x000000325f0a723e */ /* 0x010fe200000000ff */
[----:B------:R-:W-:Y:S01]  /*8850*/  FADD.FTZ R57, R57, R62 ;  /* 0x0000003e39397221 */ /* 0x000fe20000010000 */
[----:B------:R-:W-:Y:S03]  /*8860*/  MUFU.EX2 R84, R89 ;  /* 0x0000005900547308 */ /* 0x000fe60000000800 */
[----:B------:R-:W-:Y:S01]  /*8870*/  FADD.FTZ R60, R60, R57 ;  /* 0x000000393c3c7221 */ /* 0x000fe20000010000 */
[----:B-----5:R-:W-:-:S02]  /*8880*/  IMAD.MOV.U32 R0, RZ, RZ, R38 ;  /* 0x000000ffff007224 */ /* 0x020fc400078e0026 */
[----:B------:R-:W-:Y:S02]  /*8890*/  @P0 IMAD.MOV.U32 R0, RZ, RZ, R38 ;  /* 0x000000ffff000224 */ /* 0x000fe400078e0026 */
[----:B------:R-:W-:Y:S01]  /*88a0*/  FADD.FTZ R53, R53, R60 ;  /* 0x0000003c35357221 */ /* 0x000fe20000010000 */
[----:B------:R-:W1:Y:S01]  /*88b0*/  MUFU.EX2 R21, R85 ;  /* 0x0000005500157308 */ /* 0x000e620000000800 */
[----:B---3--:R-:W-:Y:S01]  /*88c0*/  F2FP.F16.F32.PACK_AB R9, R91, R90 ;  /* 0x0000005a5b09723e */ /* 0x008fe200000000ff */
        /* <DEDUP_REMOVED lines=8> */
[----:B-1----:R-:W-:Y:S01]  /*8950*/  F2FP.F16.F32.PACK_AB R11, R21, R84 ;  /* 0x00000054150b723e */ /* 0x002fe200000000ff */
[----:B------:R-:W-:Y:S01]  /*8960*/  FADD.FTZ R84, R84, R91 ;  /* 0x0000005b54547221 */ /* 0x000fe20000010000 */
[----:B------:R-:W-:-:S03]  /*8970*/  FADD.FTZ R46, R46, R43 ;  /* 0x0000002b2e2e7221 */ /* 0x000fc60000010000 */
[----:B------:R-:W-:Y:S01]  /*8980*/  FADD.FTZ R84, R21, R84 ;  /* 0x0000005415547221 */ /* 0x000fe20000010000 */
[----:B------:R-:W-:Y:S01]  /*8990*/  FADD.FTZ R41, R41, R46 ;  /* 0x0000002e29297221 */ /* 0x000fe20000010000 */
[----:B------:R-:W-:Y:S01]  /*89a0*/  MUFU.EX2 R23, R23 ;  /* 0x0000001700177308 */ /* 0x000fe20000000800 */
[----:B--2---:R-:W-:Y:S02]  /*89b0*/  HMMA.16816.F32 R12, R8, R32, R12 ;  /* 0x00000020080c723c */ /* 0x004fe4000000180c */
[----:B------:R-:W-:-:S04]  /*89c0*/  FADD.FTZ R42, R42, R41 ;  /* 0x000000292a2a7221 */ /* 0x000fc80000010000 */
[----:B------:R-:W-:Y:S01]  /*89d0*/  FADD.FTZ R39, R39, R42 ;  /* 0x0000002a27277221 */ /* 0x000fe20000010000 */
[----:B------:R-:W1:Y:S01]  /*89e0*/  MUFU.EX2 R20, R20 ;  /* 0x0000001400147308 */ /* 0x000e620000000800 */
[----:B------:R-:W-:Y:S01]  /*89f0*/  HMMA.16816.F32 R28, R8, R4, R28 ;  /* 0x00000004081c723c */ /* 0x000fe2000000181c */
        /* <DEDUP_REMOVED lines=8> */
[----:B------:R-:W-:Y:S01]  /*8a80*/  HMMA.16816.F32 R24, R8, R6, R24 ;  /* 0x000000060818723c */ /* 0x000fe20000001818 */
[----:B-1----:R-:W-:Y:S01]  /*8a90*/  F2FP.F16.F32.PACK_AB R5, R20, R23 ;  /* 0x000000171405723e */ /* 0x002fe200000000ff */
[----:B------:R-:W-:Y:S01]  /*8aa0*/  FADD.FTZ R104, R104, R95 ;  /* 0x0000005f68687221 */ /* 0x000fe20000010000 */
[----:B------:R-:W-:Y:S01]  /*8ab0*/  FADD.FTZ R23, R23, R84 ;  /* 0x0000005417177221 */ /* 0x000fe20000010000 */
[----:B------:R-:W-:Y:S02]  /*8ac0*/  IMAD.MOV.U32 R50, RZ, RZ, R36 ;  /* 0x000000ffff327224 */ /* 0x000fe400078e0024 */
[----:B------:R-:W-:Y:S01]  /*8ad0*/  FADD.FTZ R104, R105, R104 ;  /* 0x0000006869687221 */ /* 0x000fe20000010000 */
[----:B------:R-:W-:Y:S01]  /*8ae0*/  MUFU.EX2 R22, R22 ;  /* 0x0000001600167308 */ /* 0x000fe20000000800 */
[----:B------:R-:W-:Y:S01]  /*8af0*/  FADD.FTZ R23, R20, R23 ;  /* 0x0000001714177221 */ /* 0x000fe20000010000 */
[----:B------:R-:W-:-:S06]  /*8b00*/  @P0 IMAD.MOV.U32 R50, RZ, RZ, R36 ;  /* 0x000000ffff320224 */ /* 0x000fcc00078e0024 */
        /* <DEDUP_REMOVED lines=13> */
.L_x_9572:
[----:B------:R-:W-:-:S05]  /*8be0*/  IADD3 R124, PT, PT, R126, -0x1, RZ ;  /* 0xffffffff7e7c7810 */ /* 0x000fca0007ffe0ff */
.L_x_9581:
[----:B------:R-:W-:Y:S05]  /*8bf0*/  BSYNC B2 ;  /* 0x0000000000027941 */ /* 0x000fea0003800000 */
.L_x_9571:
[----:B------:R-:W-:-:S13]  /*8c00*/  ISETP.GE.AND P0, PT, R124, R161, PT ;  /* 0x000000a17c00720c */ /* 0x000fda0003f06270 */
[----:B------:R-:W-:Y:S05]  /*8c10*/  @!P0 BRA `(.L_x_9582) ;  /* 0x0000003800688947 */ /* 0x000fea0003800000 */
[----:B------:R-:W-:Y:S01]  /*8c20*/  IMAD.MOV.U32 R87, RZ, RZ, R0 ;  /* 0x000000ffff577224 */ /* 0x000fe200078e0000 */
[----:B------:R-:W-:Y:S01]  /*8c30*/  ISETP.NE.U32.AND P3, PT, R178, RZ, PT ;  /* 0x000000ffb200720c */ /* 0x000fe20003f65070 */
[----:B------:R-:W-:Y:S01]  /*8c40*/  IMAD.SHL.U32 R185, R48, 0x40, RZ ;  /* 0x0000004030b97824 */ /* 0x000fe200078e00ff */
[----:B------:R-:W-:Y:S01]  /*8c50*/  SHF.L.U32 R0, R124, 0x7, RZ ;  /* 0x000000077c007819 */ /* 0x000fe200000006ff */
[----:B------:R-:W-:Y:S01]  /*8c60*/  IMAD.MOV.U32 R86, RZ, RZ, R50 ;  /* 0x000000ffff567224 */ /* 0x000fe200078e0032 */
[----:B------:R-:W-:Y:S01]  /*8c70*/  SHF.L.U64.HI R184, R48, 0x6, R49 ;  /* 0x0000000630b87819 */ /* 0x000fe20000010231 */
[----:B------:R-:W-:Y:S01]  /*8c80*/  VIADD R183, R154, 0x3020 ;  /* 0x000030209ab77836 */ /* 0x000fe20000000000 */
[----:B------:R-:W-:Y:S02]  /*8c90*/  ISETP.NE.AND.EX P3, PT, R179, RZ, PT, P3 ;  /* 0x000000ffb300720c */ /* 0x000fe40003f65330 */
[----:B------:R-:W-:Y:S02]  /*8ca0*/  IADD3 R186, PT, PT, R124, 0x1, RZ ;  /* 0x000000017cba7810 */ /* 0x000fe40007ffe0ff */
[----:B------:R-:W-:-:S02]  /*8cb0*/  LOP3.LUT R188, R0, 0x40, R125, 0xfe, !PT ;  /* 0x0000004000bc7812 */ /* 0x000fc400078efe7d */
[----:B------:R-:W-:-:S07]  /*8cc0*/  IADD3 R187, PT, PT, R0, 0x80, RZ ;  /* 0x0000008000bb7810 */ /* 0x000fce0007ffe0ff */
.L_x_9589:
        /* <DEDUP_REMOVED lines=78> */
.L_x_9584:
[----:B------:R-:W-:Y:S05]  /*91b0*/  BSYNC.RECONVERGENT B0 ;  /* 0x0000000000007941 */ /* 0x000fea0003800200 */
.L_x_9583:
[----:B------:R-:W1:Y:S01]  /*91c0*/  S2UR UR6, SR_CgaCtaId ;  /* 0x00000000000679c3 */ /* 0x000e620000008800 */
[C---:B------:R-:W-:Y:S01]  /*91d0*/  IMAD.SHL.U32 R169, R153.reuse, 0x8, RZ ;  /* 0x0000000899a97824 */ /* 0x040fe200078e00ff */
[----:B------:R-:W-:Y:S01]  /*91e0*/  LOP3.LUT R168, R153, 0x18, RZ, 0xc0, !PT ;  /* 0x0000001899a87812 */ /* 0x000fe200078ec0ff */
        /* <DEDUP_REMOVED lines=16> */
[----:B------:R-:W-:Y:S01]  /*92f0*/  IMAD.X R193, R195, 0x1, R184, P0 ;  /* 0x00000001c3c17824 */ /* 0x000fe200000e06b8 */
[----:B------:R-:W-:Y:S01]  /*9300*/  LOP3.LUT R89, R156, 0x100, RZ, 0xc0, !PT ;  /* 0x000001009c597812 */ /* 0x000fe200078ec0ff */
[----:B-1----:R-:W-:Y:S01]  /*9310*/  ULEA UR6, UR6, UR7, 0x18 ;  /* 0x0000000706067291 */ /* 0x002fe2000f8ec0ff */
[--C-:B------:R-:W-:Y:S02]  /*9320*/  LOP3.LUT R85, R85, 0xc0, R84.reuse, 0xf8, !PT ;  /* 0x000000c055557812 */ /* 0x100fe400078ef854 */
[----:B------:R-:W-:Y:S02]  /*9330*/  LOP3.LUT R84, R89, 0x20, R84, 0xf8, !PT ;  /* 0x0000002059547812 */ /* 0x000fe400078ef854 */
[----:B------:R-:W-:Y:S01]  /*9340*/  IADD3 R196, P0, PT, R192, R185, RZ ;  /* 0x000000b9c0c47210 */ /* 0x000fe20007f1e0ff */
[----:B------:R-:W-:Y:S01]  /*9350*/  IMAD.U32 R157, RZ, RZ, UR6 ;  /* 0x00000006ff9d7e24 */ /* 0x000fe2000f8e00ff */
[----:B------:R-:W-:Y:S02]  /*9360*/  LOP3.LUT R0, R152, 0x18, RZ, 0xc0, !PT ;  /* 0x0000001898007812 */ /* 0x000fe400078ec0ff */
[----:B------:R-:W-:Y:S01]  /*9370*/  LOP3.LUT P2, RZ, R153, 0x4, RZ, 0xc0, !PT ;  /* 0x0000000499ff7812 */ /* 0x000fe2000784c0ff */
[--C-:B------:R-:W-:Y:S01]  /*9380*/  IMAD R189, R190, 0x2, R157.reuse ;  /* 0x00000002bebd7824 */ /* 0x100fe200078e029d */
[----:B------:R-:W-:Y:S01]  /*9390*/  LOP3.LUT R0, R84, R85, R0, 0xf6, !PT ;  /* 0x0000005554007212 */ /* 0x000fe200078ef600 */
[----:B------:R-:W-:Y:S01]  /*93a0*/  IMAD.X R197, R193, 0x1, R184, P0 ;  /* 0x00000001c1c57824 */ /* 0x000fe200000e06b8 */
[----:B------:R-:W-:Y:S01]  /*93b0*/  ISETP.GT.AND P0, PT, R186, R161, PT ;  /* 0x000000a1ba00720c */ /* 0x000fe20003f04270 */
[----:B------:R-:W-:Y:S01]  /*93c0*/  IMAD.MOV.U32 R85, RZ, RZ, 0x20 ;  /* 0x00000020ff557424 */ /* 0x000fe200078e00ff */
[----:B------:R-:W-:Y:S01]  /*93d0*/  @!PT LDS RZ, [RZ] ;  /* 0x00000000fffff984 */ /* 0x000fe20000000800 */
[----:B------:R-:W-:Y:S01]  /*93e0*/  @!PT LDS RZ, [RZ] ;  /* 0x00000000fffff984 */ /* 0x000fe20000000800 */
[----:B------:R-:W-:Y:S01]  /*93f0*/  @!PT LDS RZ, [RZ] ;  /* 0x00000000fffff984 */ /* 0x000fe20000000800 */
[----:B------:R1:W-:Y:S01]  /*9400*/  LDGSTS.E.BYPASS.LTC128B.128 [R189+0x3000], desc[UR4][R164.64] ;  /* 0x03000000a4bd7fae */ /* 0x0003e2000b981a04 */
[----:B------:R-:W-:Y:S04]  /*9410*/  IMAD R84, R0, 0x2, R157 ;  /* 0x0000000200547824 */ /* 0x000fe800078e029d */
[----:B------:R1:W-:Y:S01]  /*9420*/  LDGSTS.E.BYPASS.LTC128B.128 [R189+0x3800], desc[UR4][R194.64] ;  /* 0x03800000c2bd7fae */ /* 0x0003e2000b981a04 */
[----:B------:R-:W-:Y:S04]  /*9430*/  SEL R85, R85, 0xffffffe0, !P2 ;  /* 0xffffffe055557807 */ /* 0x000fe80005000000 */
[----:B------:R1:W-:Y:S01]  /*9440*/  LDGSTS.E.BYPASS.LTC128B.128 [R189+0x4000], desc[UR4][R192.64] ;  /* 0x04000000c0bd7fae */ /* 0x0003e2000b981a04 */
[----:B------:R-:W-:Y:S04]  /*9450*/  IMAD.IADD R124, R155, 0x1, R85 ;  /* 0x000000019b7c7824 */ /* 0x000fe800078e0255 */
[----:B------:R1:W-:Y:S01]  /*9460*/  LDGSTS.E.BYPASS.LTC128B.128 [R189+0x4800], desc[UR4][R196.64] ;  /* 0x04800000c4bd7fae */ /* 0x0003e2000b981a04 */
[----:B------:R-:W-:Y:S04]  /*9470*/  IMAD.IADD R0, R85, 0x1, R84 ;  /* 0x0000000155007824 */ /* 0x000fe800078e0254 */
        /* <DEDUP_REMOVED lines=10> */
[C---:B--2---:R-:W-:Y:S04]  /*9520*/  HMMA.16816.F32 R4, R88.reuse, R92, RZ ;  /* 0x0000005c5804723c */ /* 0x044fe800000018ff */
[----:B------:R-:W-:Y:S04]  /*9530*/  LDSM.16.M88.4 R124, [R124] ;  /* 0x000000007c7c783b */ /* 0x000fe80000000200 */
[C---:B------:R-:W-:Y:S01]  /*9540*/  HMMA.16816.F32 R8, R88.reuse, R94, RZ ;  /* 0x0000005e5808723c */ /* 0x040fe200000018ff */
[----:B------:R-:W2:Y:S05]  /*9550*/  LDSM.16.M88.4 R128, [R0+0x1000] ;  /* 0x001000000080783b */ /* 0x000eaa0000000200 */
[----:B------:R-:W2:Y:S02]  /*9560*/  LDSM.16.M88.4 R92, [R0+0x1400] ;  /* 0x00140000005c783b */ /* 0x000ea40000000200 */
[C---:B---3--:R-:W-:Y:S03]  /*9570*/  HMMA.16816.F32 R12, R88.reuse, R96, RZ ;  /* 0x00000060580c723c */ /* 0x048fe600000018ff */
[----:B------:R-:W3:Y:S05]  /*9580*/  LDSM.16.M88.4 R132, [R0+0x1800] ;  /* 0x001800000084783b */ /* 0x000eea0000000200 */
        /* <DEDUP_REMOVED lines=8> */
[C---:B-----5:R-:W-:Y:S01]  /*9610*/  HMMA.16816.F32 R28, R88.reuse, R104, RZ ;  /* 0x00000068581c723c */ /* 0x060fe200000018ff */
        /* <DEDUP_REMOVED lines=106> */
.L_x_9588:
[----:B------:R-:W-:Y:S05]  /*9cc0*/  BSYNC.RECONVERGENT B0 ;  /* 0x0000000000007941 */ /* 0x000fea0003800200 */
.L_x_9587:
        /* <DEDUP_REMOVED lines=15> */
.L_x_9586:
[----:B------:R-:W-:Y:S05]  /*9dc0*/  BSYNC.RECONVERGENT B1 ;  /* 0x0000000000017941 */ /* 0x000fea0003800200 */
.L_x_9585:
[----:B-1----:R-:W2:Y:S01]  /*9dd0*/  LD.E R85, desc[UR4][R2.64+0xdc] ;  /* 0x0000dc0402557980 */ /* 0x002ea2000c101900 */
        /* <DEDUP_REMOVED lines=13> */
[----:B------:R-:W-:Y:S01]  /*9eb0*/  FSEL R90, R5, -INF , P4 ;  /* 0xff800000055a7808 */ /* 0x000fe20002000000 */
[C---:B------:R-:W-:Y:S01]  /*9ec0*/  VIADD R128, R188.reuse, 0x11 ;  /* 0x00000011bc807836 */ /* 0x040fe20000000000 */
[----:B------:R-:W-:Y:S01]  /*9ed0*/  FSEL R96, R11, -INF , P0 ;  /* 0xff8000000b607808 */ /* 0x000fe20000000000 */
[----:B------:R-:W-:Y:S01]  /*9ee0*/  VIADD R138, R188, 0x28 ;  /* 0x00000028bc8a7836 */ /* 0x000fe20000000000 */
[----:B------:R-:W-:Y:S01]  /*9ef0*/  ISETP.GE.AND P4, PT, R0, R175, PT ;  /* 0x000000af0000720c */ /* 0x000fe20003f86270 */
[C---:B------:R-:W-:Y:S02]  /*9f00*/  VIADD R148, R188.reuse, 0x29 ;  /* 0x00000029bc947836 */ /* 0x040fe40000000000 */
[C---:B------:R-:W-:Y:S01]  /*9f10*/  VIADD R99, R188.reuse, 0xffffffd1 ;  /* 0xffffffd1bc637836 */ /* 0x040fe20000000000 */
[----:B------:R-:W-:Y:S01]  /*9f20*/  FSEL R94, R9, -INF , P4 ;  /* 0xff800000095e7808 */ /* 0x000fe20002000000 */
[C---:B------:R-:W-:Y:S02]  /*9f30*/  VIADD R114, R188.reuse, 0xffffffc0 ;  /* 0xffffffc0bc727836 */ /* 0x040fe40000000000 */
        /* <DEDUP_REMOVED lines=27> */
[----:B------:R-:W-:Y:S01]  /*a0f0*/  FSEL R89, R4, -INF , P5 ;  /* 0xff80000004597808 */ /* 0x000fe20002800000 */
[----:B------:R-:W-:Y:S01]  /*a100*/  VIADD R187, R187, 0xffffff80 ;  /* 0xffffff80bbbb7836 */ /* 0x000fe20000000000 */
[----:B------:R-:W-:Y:S02]  /*a110*/  ISETP.GE.AND P1, PT, R100, R173, PT ;  /* 0x000000ad6400720c */ /* 0x000fe40003f26270 */
[-C--:B------:R-:W-:Y:S02]  /*a120*/  ISETP.GE.AND P5, PT, R84, R175.reuse, PT ;  /* 0x000000af5400720c */ /* 0x080fe40003fa6270 */
[----:B------:R-:W-:Y:S02]  /*a130*/  FSEL R116, R27, -INF , P0 ;  /* 0xff8000001b747808 */ /* 0x000fe40000000000 */
[----:B------:R-:W-:Y:S02]  /*a140*/  FSEL R107, R13, -INF , P4 ;  /* 0xff8000000d6b7808 */ /* 0x000fe40002000000 */
[-C--:B------:R-:W-:Y:S02]  /*a150*/  ISETP.GE.AND P0, PT, R123, R175.reuse, PT ;  /* 0x000000af7b00720c */ /* 0x080fe40003f06270 */
        /* <DEDUP_REMOVED lines=54> */
[----:B------:R-:W-:Y:S02]  /*a4c0*/  FSEL R189, R37, -INF , P5 ;  /* 0xff80000025bd7808 */ /* 0x000fe40002800000 */
[----:B------:R-:W-:Y:S02]  /*a4d0*/  FSEL R137, R94, -INF , !P6 ;  /* 0xff8000005e897808 */ /* 0x000fe40007000000 */
[-C--:B------:R-:W-:Y:S02]  /*a4e0*/  ISETP.GE.AND P6, PT, R98, R174.reuse, PT ;  /* 0x000000ae6200720c */ /* 0x080fe40003fc6270 */
[----:B------:R-:W-:Y:S02]  /*a4f0*/  ISETP.GE.AND P1, PT, R132, R175, PT ;  /* 0x000000af8400720c */ /* 0x000fe40003f26270 */
[----:B------:R-:W-:Y:S02]  /*a500*/  FSEL R121, R121, -INF , !P6 ;  /* 0xff80000079797808 */ /* 0x000fe40007000000 */
[-C--:B------:R-:W-:Y:S02]  /*a510*/  ISETP.GE.AND P6, PT, R109, R174.reuse, PT ;  /* 0x000000ae6d00720c */ /* 0x080fe40003fc6270 */
[----:B------:R-:W-:Y:S02]  /*a520*/  FSEL R191, R40, -INF , P1 ;  /* 0xff80000028bf7808 */ /* 0x000fe40000800000 */
[-C--:B------:R-:W-:Y:S02]  /*a530*/  ISETP.GE.AND P5, PT, R132, R173.reuse, PT ;  /* 0x000000ad8400720c */ /* 0x080fe40003fa6270 */
[----:B------:R-:W-:Y:S02]  /*a540*/  ISETP.GE.AND P1, PT, R144, R173, PT ;  /* 0x000000ad9000720c */ /* 0x000fe40003f26270 */
[----:B------:R-:W-:Y:S02]  /*a550*/  FSEL R213, R42, -INF , P5 ;  /* 0xff8000002ad57808 */ /* 0x000fe40002800000 */
[----:B------:R-:W-:Y:S02]  /*a560*/  ISETP.GE.AND P5, PT, R128, R175, PT ;  /* 0x000000af8000720c */ /* 0x000fe40003fa6270 */
        /* <DEDUP_REMOVED lines=20> */
[----:B------:R-:W-:Y:S02]  /*a6b0*/  ISETP.GE.AND P5, PT, R53, R173, PT ;  /* 0x000000ad3500720c */ /* 0x000fe40003fa6270 */
[-C--:B------:R-:W-:Y:S02]  /*a6c0*/  ISETP.GE.AND P0, PT, R138, R175.reuse, PT ;  /* 0x000000af8a00720c */ /* 0x080fe40003f06270 */
[----:B------:R-:W-:Y:S02]  /*a6d0*/  FSEL R150, R62, -INF , P5 ;  /* 0xff8000003e967808 */ /* 0x000fe40002800000 */
[----:B------:R-:W-:Y:S02]  /*a6e0*/  ISETP.GE.AND P5, PT, R60, R175, PT ;  /* 0x000000af3c00720c */ /* 0x000fe40003fa6270 */
[----:B------:R-:W-:Y:S02]  /*a6f0*/  FSEL R201, R56, -INF , P0 ;  /* 0xff80000038c97808 */ /* 0x000fe40000000000 */
[----:B------:R-:W-:Y:S02]  /*a700*/  ISETP.GE.AND P0, PT, R148, R173, PT ;  /* 0x000000ad9400720c */ /* 0x000fe40003f06270 */
[----:B------:R-:W-:Y:S02]  /*a710*/  FSEL R196, R64, -INF , P5 ;  /* 0xff80000040c47808 */ /* 0x000fe40002800000 */
[----:B------:R-:W-:Y:S02]  /*a720*/  FSEL R56, R59, -INF , P0 ;  /* 0xff8000003b387808 */ /* 0x000fe40000000000 */
[C---:B------:R-:W-:Y:S02]  /*a730*/  ISETP.GE.AND P0, PT, R52.reuse, R175, PT ;  /* 0x000000af3400720c */ /* 0x040fe40003f06270 */
        /* <DEDUP_REMOVED lines=8> */
[----:B------:R-:W-:Y:S02]  /*a7c0*/  ISETP.GE.AND P0, PT, R151, R173, PT ;  /* 0x000000ad9700720c */ /* 0x000fe40003f06270 */
[----:B------:R-:W-:Y:S02]  /*a7d0*/  FSEL R141, R90, -INF , !P5 ;  /* 0xff8000005a8d7808 */ /* 0x000fe40006800000 */
[-C--:B------:R-:W-:Y:S02]  /*a7e0*/  ISETP.GE.AND P5, PT, R100, R174.reuse, PT ;  /* 0x000000ae6400720c */ /* 0x080fe40003fa6270 */
[----:B------:R-:W-:Y:S02]  /*a7f0*/  FSEL R203, R46, -INF , P1 ;  /* 0xff8000002ecb7808 */ /* 0x000fe40000800000 */
[----:B------:R-:W-:Y:S04]  /*a800*/  ISETP.GE.AND P1, PT, R142, R175, PT ;  /* 0x000000af8e00720c */ /* 0x000fe80003f26270 */
[----:B------:R-:W-:Y:S02]  /*a810*/  FSEL R192, R48, -INF , P1 ;  /* 0xff80000030c07808 */ /* 0x000fe40000800000 */
[-C--:B------:R-:W-:Y:S04]  /*a820*/  ISETP.GE.AND P1, PT, R140, R173.reuse, PT ;  /* 0x000000ad8c00720c */ /* 0x080fe80003f26270 */
[----:B------:R-:W-:Y:S02]  /*a830*/  FSEL R51, R51, -INF , P1 ;  /* 0xff80000033337808 */ /* 0x000fe40000800000 */
[-C--:B------:R-:W-:Y:S04]  /*a840*/  ISETP.GE.AND P1, PT, R135, R173.reuse, PT ;  /* 0x000000ad8700720c */ /* 0x080fe80003f26270 */
[----:B------:R-:W-:Y:S02]  /*a850*/  FSEL R54, R54, -INF , P1 ;  /* 0xff80000036367808 */ /* 0x000fe40000800000 */
[----:B------:R-:W-:Y:S04]  /*a860*/  ISETP.GE.AND P1, PT, R138, R173, PT ;  /* 0x000000ad8a00720c */ /* 0x000fe80003f26270 */
[----:B------:R-:W-:Y:S02]  /*a870*/  FSEL R58, R58, -INF , P1 ;  /* 0xff8000003a3a7808 */ /* 0x000fe40000800000 */
[C---:B------:R-:W-:Y:S04]  /*a880*/  ISETP.GE.AND P1, PT, R188.reuse, R174, PT ;  /* 0x000000aebc00720c */ /* 0x040fe80003f26270 */
[----:B------:R-:W-:Y:S02]  /*a890*/  FSEL R59, R129, -INF , !P1 ;  /* 0xff800000813b7808 */ /* 0x000fe40004800000 */
[CC--:B------:R-:W-:Y:S01]  /*a8a0*/  ISETP.GE.AND P1, PT, R188.reuse, R172.reuse, PT ;  /* 0x000000acbc00720c */ /* 0x0c0fe20003f26270 */
[----:B------:R-:W-:Y:S01]  /*a8b0*/  VIADD R188, R188, 0xffffff80 ;  /* 0xffffff80bcbc7836 */ /* 0x000fe20000000000 */
[----:B------:R-:W-:Y:S02]  /*a8c0*/  FSEL R129, R103, -INF , !P5 ;  /* 0xff80000067817808 */ /* 0x000fe40006800000 */
[----:B------:R-:W-:Y:S02]  /*a8d0*/  FSEL R65, R127, -INF , !P1 ;  /* 0xff8000007f417808 */ /* 0x000fe40004800000 */
[----:B------:R-:W-:Y:S02]  /*a8e0*/  ISETP.GE.AND P1, PT, R88, R172, PT ;  /* 0x000000ac5800720c */ /* 0x000fe40003f26270 */
[-C--:B------:R-:W-:Y:S02]  /*a8f0*/  ISETP.GE.AND P5, PT, R97, R174.reuse, PT ;  /* 0x000000ae6100720c */ /* 0x080fe40003fa6270 */
[----:B------:R-:W-:Y:S02]  /*a900*/  FSEL R88, R67, -INF , P0 ;  /* 0xff80000043587808 */ /* 0x000fe40000000000 */
[C---:B------:R-:W-:Y:S02]  /*a910*/  ISETP.GE.AND P0, PT, R84.reuse, R174, PT ;  /* 0x000000ae5400720c */ /* 0x040fe40003f06270 */
[----:B------:R-:W-:Y:S02]  /*a920*/  FSEL R117, R117, -INF , !P5 ;  /* 0xff80000075757808 */ /* 0x000fe40006800000 */
        /* <DEDUP_REMOVED lines=22> */
[-C--:B------:R-:W-:Y:S02]  /*aa90*/  ISETP.GE.AND P0, PT, R0, R172.reuse, PT ;  /* 0x000000ac0000720c */ /* 0x080fe40003f06270 */
[----:B------:R-:W-:Y:S02]  /*aaa0*/  FSEL R61, R147, -INF , !P1 ;  /* 0xff800000933d7808 */ /* 0x000fe40004800000 */
[----:B------:R-:W-:Y:S02]  /*aab0*/  FMNMX3.FTZ R0, R86, R143, R141, !PT ;  /* 0x0000008f56007276 */ /* 0x000fe4000781008d */
[----:B------:R-:W-:Y:S01]  /*aac0*/  FSEL R219, R96, -INF , !P0 ;  /* 0xff80000060db7808 */ /* 0x000fe20004000000 */
[----:B------:R-:W-:Y:S01]  /*aad0*/  IMAD.MOV.U32 R96, RZ, RZ, R183 ;  /* 0x000000ffff607224 */ /* 0x000fe200078e00b7 */
[-C--:B------:R-:W-:Y:S01]  /*aae0*/  ISETP.GE.AND P0, PT, R98, R172.reuse, PT ;  /* 0x000000ac6200720c */ /* 0x080fe20003f06270 */
[----:B------:R-:W-:Y:S01]  /*aaf0*/  @P2 VIADD R96, R176, 0xffffffe0 ;  /* 0xffffffe0b0602836 */ /* 0x000fe20000000000 */
        /* <DEDUP_REMOVED lines=15> */
[----:B------:R-:W-:Y:S02]  /*abf0*/  ISETP.GE.AND P1, PT, R130, R174, PT ;  /* 0x000000ae8200720c */ /* 0x000fe40003f26270 */
[----:B------:R-:W-:Y:S02]  /*ac00*/  ISETP.GE.AND P5, PT, R109, R172, PT ;  /* 0x000000ac6d00720c */ /* 0x000fe40003fa6270 */
        /* <DEDUP_REMOVED lines=46> */
[----:B------:R-:W-:Y:S02]  /*aef0*/  FMNMX3.FTZ R0, R0, R223, R225, !PT ;  /* 0x000000df00007276 */ /* 0x000fe400078100e1 */
[----:B------:R-:W-:Y:S02]  /*af00*/  FSEL R213, R213, -INF , !P0 ;  /* 0xff800000d5d57808 */ /* 0x000fe40004000000 */
[----:B------:R-:W-:Y:S02]  /*af10*/  FMNMX3.FTZ R0, R0, R105, R113, !PT ;  /* 0x0000006900007276 */ /* 0x000fe40007810071 */
[----:B------:R-:W-:Y:S02]  /*af20*/  ISETP.GE.AND P0, PT, R53, R174, PT ;  /* 0x000000ae3500720c */ /* 0x000fe40003f06270 */
[----:B------:R-:W-:Y:S02]  /*af30*/  ISETP.GE.AND P5, PT, R123, R172, PT ;  /* 0x000000ac7b00720c */ /* 0x000fe40003fa6270 */
        /* <DEDUP_REMOVED lines=20> */
[----:B------:R-:W-:Y:S02]  /*b080*/  FMNMX3.FTZ R84, R84, R197, R193, !PT ;  /* 0x000000c554547276 */ /* 0x000fe400078100c1 */
[----:B------:R-:W-:Y:S02]  /*b090*/  FSEL R199, R51, -INF , !P0 ;  /* 0xff80000033c77808 */ /* 0x000fe40004000000 */
[-C--:B------:R-:W-:Y:S02]  /*b0a0*/  ISETP.GE.AND P0, PT, R53, R172.reuse, PT ;  /* 0x000000ac3500720c */ /* 0x080fe40003f06270 */
[----:B------:R-:W-:Y:S02]  /*b0b0*/  FSEL R51, R66, -INF , P6 ;  /* 0xff80000042337808 */ /* 0x000fe40003000000 */
[----:B------:R-:W-:Y:S02]  /*b0c0*/  FSEL R99, R150, -INF , !P0 ;  /* 0xff80000096637808 */ /* 0x000fe40004000000 */
[----:B------:R-:W-:Y:S02]  /*b0d0*/  FSEL R51, R51, -INF , !P1 ;  /* 0xff80000033337808 */ /* 0x000fe40004800000 */
        /* <DEDUP_REMOVED lines=8> */
[----:B------:R-:W-:Y:S01]  /*b160*/  FMNMX3.FTZ R0, R0, R233, R231, !PT ;  /* 0x000000e900007276 */ /* 0x000fe200078100e7 */
[----:B------:R-:W1:Y:S03]  /*b170*/  SHFL.BFLY PT, R53, R50, 0x2, 0x1f ;  /* 0x0c401f0032357f89 */ /* 0x000e6600000e0000 */
        /* <DEDUP_REMOVED lines=11> */
[----:B------:R-:W-:Y:S05]  /*b230*/  FMNMX3.FTZ R55, R0, R51, R84, !PT ;  /* 0x0000003300377276 */ /* 0x000fea0007810054 */
[----:B------:R-:W3:Y:S01]  /*b240*/  SHFL.BFLY PT, R0, R55, 0x2, 0x1f ;  /* 0x0c401f0037007f89 */ /* 0x000ee200000e0000 */
[----:B-1----:R-:W-:Y:S04]  /*b250*/  FMNMX.FTZ R50, R151, R50, !PT ;  /* 0x0000003297327209 */ /* 0x002fe80007810000 */
[----:B------:R-:W-:Y:S01]  /*b260*/  FSETP.NEU.FTZ.AND P1, PT, R50, -INF , PT ;  /* 0xff8000003200780b */ /* 0x000fe20003f3d000 */
[----:B--2---:R-:W-:Y:S05]  /*b270*/  FMUL.FTZ R110, R85, R50 ;  /* 0x00000032556e7220 */ /* 0x004fea0000410000 */
[----:B------:R-:W-:Y:S02]  /*b280*/  FSEL R110, R110, RZ, P1 ;  /* 0x000000ff6e6e7208 */ /* 0x000fe40000800000 */
[----:B---3--:R-:W-:Y:S03]  /*b290*/  FMNMX.FTZ R53, R55, R0, !PT ;  /* 0x0000000037357209 */ /* 0x008fe60007810000 */
[-CC-:B------:R-:W-:Y:S01]  /*b2a0*/  FFMA.FTZ R104, R95, R85.reuse, -R110.reuse ;  /* 0x000000555f687223 */ /* 0x180fe2000001086e */
[-CC-:B------:R-:W-:Y:S01]  /*b2b0*/  FFMA.FTZ R124, R103, R85.reuse, -R110.reuse ;  /* 0x00000055677c7223 */ /* 0x180fe2000001086e */
[-CC-:B------:R-:W-:Y:S01]  /*b2c0*/  FFMA.FTZ R103, R61, R85.reuse, -R110.reuse ;  /* 0x000000553d677223 */ /* 0x180fe2000001086e */
[-CC-:B------:R-:W-:Y:S01]  /*b2d0*/  FFMA.FTZ R120, R111, R85.reuse, -R110.reuse ;  /* 0x000000556f787223 */ /* 0x180fe2000001086e */
[-CC-:B------:R-:W-:Y:S01]  /*b2e0*/  FFMA.FTZ R111, R63, R85.reuse, -R110.reuse ;  /* 0x000000553f6f7223 */ /* 0x180fe2000001086e */
[-CC-:B------:R-:W-:Y:S01]  /*b2f0*/  FFMA.FTZ R106, R57, R85.reuse, -R110.reuse ;  /* 0x00000055396a7223 */ /* 0x180fe2000001086e */
[----:B------:R-:W-:Y:S01]  /*b300*/  MUFU.EX2 R104, R104 ;  /* 0x0000006800687308 */ /* 0x000fe20000000800 */
[----:B------:R-:W-:Y:S01]  /*b310*/  LDSM.16.MT88.4 R60, [R154+0x3000] ;  /* 0x003000009a3c783b */ /* 0x000fe20000004200 */
[----:B------:R-:W-:Y:S01]  /*b320*/  FSEL R55, R50, RZ, P1 ;  /* 0x000000ff32377208 */ /* 0x000fe20000800000 */
[-CC-:B------:R-:W-:Y:S01]  /*b330*/  FFMA.FTZ R116, R91, R85.reuse, -R110.reuse ;  /* 0x000000555b747223 */ /* 0x180fe2000001086e */
[-CC-:B------:R-:W-:Y:S01]  /*b340*/  FFMA.FTZ R100, R89, R85.reuse, -R110.reuse ;  /* 0x0000005559647223 */ /* 0x180fe2000001086e */
[-CC-:B------:R-:W-:Y:S01]  /*b350*/  FFMA.FTZ R136, R137, R85.reuse, -R110.reuse ;  /* 0x0000005589887223 */ /* 0x180fe2000001086e */
[-C--:B------:R-:W-:Y:S01]  /*b360*/  FFMA.FTZ R132, R127, R85.reuse, -R110 ;  /* 0x000000557f847223 */ /* 0x080fe2000001086e */
[----:B------:R-:W-:Y:S03]  /*b370*/  FADD.FTZ R54, -R55, R86 ;  /* 0x0000005637367221 */ /* 0x000fe60000010100 */
[----:B------:R-:W-:Y:S01]  /*b380*/  MUFU.EX2 R124, R124 ;  /* 0x0000007c007c7308 */ /* 0x000fe20000000800 */
[----:B------:R-:W1:Y:S01]  /*b390*/  SHFL.BFLY PT, R0, R53, 0x1, 0x1f ;  /* 0x0c201f0035007f89 */ /* 0x000e6200000e0000 */
        /* <DEDUP_REMOVED lines=15> */
[----:B------:R-:W-:Y:S09]  /*b490*/  FFMA.FTZ R109, R109, R85, -R110 ;  /* 0x000000556d6d7223 */ /* 0x000ff2000001086e */
[----:B------:R-:W2:Y:S01]  /*b4a0*/  MUFU.EX2 R189, R189 ;  /* 0x000000bd00bd7308 */ /* 0x000ea20000000800 */
[----:B-1----:R-:W-:Y:S01]  /*b4b0*/  FMNMX.FTZ R0, R53, R0, !PT ;  /* 0x0000000035007209 */ /* 0x002fe20007810000 */
[C---:B------:R-:W-:Y:S03]  /*b4c0*/  FMUL.FTZ R53, R85.reuse, R54 ;  /* 0x0000003655357220 */ /* 0x040fe60000410000 */
[C---:B------:R-:W-:Y:S01]  /*b4d0*/  FSETP.NEU.FTZ.AND P0, PT, R0.reuse, -INF , PT ;  /* 0xff8000000000780b */ /* 0x040fe20003f1d000 */
[----:B------:R-:W-:Y:S04]  /*b4e0*/  FMUL.FTZ R98, R85, R0 ;  /* 0x0000000055627220 */ /* 0x000fe80000410000 */
[----:B------:R-:W1:Y:S01]  /*b4f0*/  MUFU.EX2 R143, R143 ;  /* 0x0000008f008f7308 */ /* 0x000e620000000800 */
[----:B------:R-:W-:Y:S02]  /*b500*/  FSEL R52, R0, RZ, P0 ;  /* 0x000000ff00347208 */ /* 0x000fe40000000000 */
[----:B------:R-:W-:Y:S02]  /*b510*/  FSEL R98, R98, RZ, P0 ;  /* 0x000000ff62627208 */ /* 0x000fe40000000000 */
[----:B------:R-:W-:Y:S01]  /*b520*/  ISETP.GT.AND P0, PT, R186, R161, PT ;  /* 0x000000a1ba00720c */ /* 0x000fe20003f04270 */
[----:B------:R-:W-:Y:S04]  /*b530*/  FADD.FTZ R52, -R52, R87 ;  /* 0x0000005734347221 */ /* 0x000fe80000010100 */
[----:B------:R-:W3:Y:S01]  /*b540*/  MUFU.EX2 R87, R53 ;  /* 0x0000003500577308 */ /* 0x000ee20000000800 */
[----:B--2---:R-:W-:Y:S01]  /*b550*/  F2FP.F16.F32.PACK_AB R88, R189, R140 ;  /* 0x0000008cbd58723e */ /* 0x004fe200000000ff */
[----:B------:R-:W-:Y:S01]  /*b560*/  FMUL.FTZ R55, R85, R52 ;  /* 0x0000003455377220 */ /* 0x000fe20000410000 */
[-C--:B------:R-:W-:Y:S01]  /*b570*/  FFMA.FTZ R138, R131, R85.reuse, -R98 ;  /* 0x00000055838a7223 */ /* 0x080fe20000010862 */
[-CC-:B------:R-:W-:Y:S01]  /*b580*/  FFMA.FTZ R131, R121, R85.reuse, -R110.reuse ;  /* 0x0000005579837223 */ /* 0x180fe2000001086e */
[-C--:B------:R-:W-:Y:S01]  /*b590*/  FFMA.FTZ R121, R93, R85.reuse, -R110 ;  /* 0x000000555d797223 */ /* 0x080fe2000001086e */
[--C-:B------:R-:W-:Y:S01]  /*b5a0*/  FFMA.FTZ R130, R219, R85, -R98.reuse ;  /* 0x00000055db827223 */ /* 0x100fe20000010862 */
[----:B------:R-:W2:Y:S03]  /*b5b0*/  LDSM.16.MT88.4 R92, [R96] ;  /* 0x00000000605c783b */ /* 0x000ea60000004200 */
[----:B------:R-:W4:Y:S01]  /*b5c0*/  MUFU.EX2 R86, R55 ;  /* 0x0000003700567308 */ /* 0x000f220000000800 */
[----:B-1----:R-:W-:Y:S01]  /*b5d0*/  F2FP.F16.F32.PACK_AB R90, R136, R143 ;  /* 0x0000008f885a723e */ /* 0x002fe200000000ff */
[-C--:B------:R-:W-:Y:S01]  /*b5e0*/  FFMA.FTZ R128, R101, R85.reuse, -R98 ;  /* 0x0000005565807223 */ /* 0x080fe20000010862 */
[-C--:B------:R-:W-:Y:S01]  /*b5f0*/  FFMA.FTZ R101, R59, R85.reuse, -R110 ;  /* 0x000000553b657223 */ /* 0x080fe2000001086e */
        /* <DEDUP_REMOVED lines=8> */
[----:B------:R-:W-:Y:S01]  /*b680*/  FMUL.FTZ R52, R87, R80 ;  /* 0x0000005057347220 */ /* 0x000fe20000410000 */
[--C-:B------:R-:W-:Y:S01]  /*b690*/  FFMA.FTZ R80, R65, R85, -R98.reuse ;  /* 0x0000005541507223 */ /* 0x100fe20000010862 */
[C---:B------:R-:W-:Y:S01]  /*b6a0*/  FMUL.FTZ R65, R87.reuse, R69 ;  /* 0x0000004557417220 */ /* 0x040fe20000410000 */
[--C-:B------:R-:W-:Y:S03]  /*b6b0*/  FFMA.FTZ R151, R64, R85, -R98.reuse ;  /* 0x0000005540977223 */ /* 0x100fe60000010862 */
[----:B------:R-:W-:Y:S01]  /*b6c0*/  MUFU.EX2 R130, R130 ;  /* 0x0000008200827308 */ /* 0x000fe20000000800 */
[C---:B----4-:R-:W-:Y:S01]  /*b6d0*/  FMUL.FTZ R54, R86.reuse, R82 ;  /* 0x0000005256367220 */ /* 0x050fe20000410000 */
[C---:B------:R-:W-:Y:S01]  /*b6e0*/  FMUL.FTZ R55, R86.reuse, R83 ;  /* 0x0000005356377220 */ /* 0x040fe20000410000 */
[C---:B------:R-:W-:Y:S01]  /*b6f0*/  FMUL.FTZ R58, R86.reuse, R78 ;  /* 0x0000004e563a7220 */ /* 0x040fe20000410000 */
[C---:B------:R-:W-:Y:S01]  /*b700*/  FMUL.FTZ R59, R86.reuse, R79 ;  /* 0x0000004f563b7220 */ /* 0x040fe20000410000 */
[----:B------:R-:W-:Y:S01]  /*b710*/  FMUL.FTZ R64, R87, R68 ;  /* 0x0000004457407220 */ /* 0x000fe20000410000 */
[----:B------:R-:W1:Y:S01]  /*b720*/  LDSM.16.MT88.4 R76, [R154+0x3400] ;  /* 0x003400009a4c783b */ /* 0x000e620000004200 */
[C---:B------:R-:W-:Y:S03]  /*b730*/  FMUL.FTZ R66, R86.reuse, R70 ;  /* 0x0000004656427220 */ /* 0x040fe60000410000 */
[----:B------:R-:W3:Y:S01]  /*b740*/  MUFU.EX2 R151, R151 ;  /* 0x0000009700977308 */ /* 0x000ee20000000800 */
[-CC-:B------:R-:W-:Y:S01]  /*b750*/  FFMA.FTZ R141, R221, R85.reuse, -R98.reuse ;  /* 0x00000055dd8d7223 */ /* 0x180fe20000010862 */
[-CC-:B------:R-:W-:Y:S01]  /*b760*/  FFMA.FTZ R129, R223, R85.reuse, -R98.reuse ;  /* 0x00000055df817223 */ /* 0x180fe20000010862 */
[-C--:B------:R-:W-:Y:S01]  /*b770*/  FFMA.FTZ R105, R115, R85.reuse, -R98 ;  /* 0x0000005573697223 */ /* 0x080fe20000010862 */
[----:B------:R-:W-:Y:S01]  /*b780*/  FFMA.FTZ R115, R67, R85, -R110 ;  /* 0x0000005543737223 */ /* 0x000fe2000001086e */
[----:B------:R-:W-:Y:S01]  /*b790*/  FMUL.FTZ R67, R86, R71 ;  /* 0x0000004756437220 */ /* 0x000fe20000410000 */
        /* <DEDUP_REMOVED lines=12> */
[----:B------:R-:W-:Y:S01]  /*b860*/  FFMA.FTZ R151, R86, R177, R151 ;  /* 0x000000b156977223 */ /* 0x000fe20000010097 */
[-CC-:B------:R-:W-:Y:S01]  /*b870*/  FFMA.FTZ R199, R199, R85.reuse, -R98.reuse ;  /* 0x00000055c7c77223 */ /* 0x180fe20000010862 */
[-CC-:B------:R-:W-:Y:S01]  /*b880*/  FFMA.FTZ R125, R125, R85.reuse, -R98.reuse ;  /* 0x000000557d7d7223 */ /* 0x180fe20000010862 */
[----:B------:R-:W-:Y:S01]  /*b890*/  FFMA.FTZ R145, R145, R85, -R98 ;  /* 0x0000005591917223 */ /* 0x000fe20000010862 */
[----:B------:R-:W-:Y:S01]  /*b8a0*/  FADD.FTZ R138, R138, R151 ;  /* 0x000000978a8a7221 */ /* 0x000fe20000010000 */
[----:B------:R-:W-:Y:S03]  /*b8b0*/  FFMA.FTZ R140, R87, R182, R140 ;  /* 0x000000b6578c7223 */ /* 0x000fe6000001008c */
[----:B------:R-:W3:Y:S01]  /*b8c0*/  MUFU.EX2 R132, R132 ;  /* 0x0000008400847308 */ /* 0x000ee20000000800 */
[----:B----4-:R-:W-:Y:S01]  /*b8d0*/  F2FP.F16.F32.PACK_AB R91, R130, R141 ;  /* 0x0000008d825b723e */ /* 0x010fe200000000ff */
[----:B------:R-:W-:Y:S01]  /*b8e0*/  FADD.FTZ R141, R141, R138 ;  /* 0x0000008a8d8d7221 */ /* 0x000fe20000010000 */
[----:B------:R-:W-:Y:S01]  /*b8f0*/  FADD.FTZ R140, R189, R140 ;  /* 0x0000008cbd8c7221 */ /* 0x000fe20000010000 */
[-CC-:B------:R-:W-:Y:S01]  /*b900*/  FFMA.FTZ R99, R99, R85.reuse, -R98.reuse ;  /* 0x0000005563637223 */ /* 0x180fe20000010862 */
[----:B------:R-:W-:Y:S02]  /*b910*/  FFMA.FTZ R51, R51, R85, -R98 ;  /* 0x0000005533337223 */ /* 0x000fe40000010862 */
[----:B------:R-:W-:Y:S03]  /*b920*/  FADD.FTZ R143, R143, R140 ;  /* 0x0000008c8f8f7221 */ /* 0x000fe60000010000 */
[----:B------:R-:W-:Y:S01]  /*b930*/  MUFU.EX2 R131, R131 ;  /* 0x0000008300837308 */ /* 0x000fe20000000800 */
[C---:B------:R-:W-:Y:S05]  /*b940*/  HMMA.16816.F32 R52, R88.reuse, R60, R52 ;  /* 0x0000003c5834723c */ /* 0x040fea0000001834 */
[C---:B------:R-:W-:Y:S01]  /*b950*/  FMUL.FTZ R60, R87.reuse, R72 ;  /* 0x00000048573c7220 */ /* 0x040fe20000410000 */
[----:B------:R-:W-:Y:S03]  /*b960*/  FMUL.FTZ R61, R87, R73 ;  /* 0x00000049573d7220 */ /* 0x000fe60000410000 */
[----:B------:R-:W4:Y:S01]  /*b970*/  MUFU.EX2 R126, R126 ;  /* 0x0000007e007e7308 */ /* 0x000f220000000800 */
[C---:B------:R-:W-:Y:S03]  /*b980*/  HMMA.16816.F32 R56, R88.reuse, R62, R56 ;  /* 0x0000003e5838723c */ /* 0x040fe60000001838 */
[C---:B------:R-:W-:Y:S01]  /*b990*/  FMUL.FTZ R62, R86.reuse, R74 ;  /* 0x0000004a563e7220 */ /* 0x040fe20000410000 */
[----:B------:R-:W-:Y:S01]  /*b9a0*/  FMUL.FTZ R63, R86, R75 ;  /* 0x0000004b563f7220 */ /* 0x000fe20000410000 */
[----:B---3--:R-:W-:Y:S01]  /*b9b0*/  F2FP.F16.F32.PACK_AB R68, R132, R139 ;  /* 0x0000008b8444723e */ /* 0x008fe200000000ff */
[----:B------:R-:W3:Y:S03]  /*b9c0*/  LDSM.16.MT88.4 R72, [R96+0x400] ;  /* 0x000400006048783b */ /* 0x000ee60000004200 */
[----:B------:R-:W-:Y:S01]  /*b9d0*/  MUFU.EX2 R137, R137 ;  /* 0x0000008900897308 */ /* 0x000fe20000000800 */
[-CC-:B------:R-:W-:Y:S01]  /*b9e0*/  FFMA.FTZ R87, R135, R85.reuse, -R98.reuse ;  /* 0x0000005587577223 */ /* 0x180fe20000010862 */
[----:B------:R-:W-:Y:S01]  /*b9f0*/  FADD.FTZ R136, R136, R143 ;  /* 0x0000008f88887221 */ /* 0x000fe20000010000 */
[C---:B--2---:R-:W-:Y:S03]  /*ba00*/  HMMA.16816.F32 R60, R88.reuse, R92, R60 ;  /* 0x0000005c583c723c */ /* 0x044fe6000000183c */
[----:B------:R-:W-:Y:S04]  /*ba10*/  FFMA.FTZ R93, R211, R85, -R98 ;  /* 0x00000055d35d7223 */ /* 0x000fe80000010862 */
[----:B------:R-:W2:Y:S01]  /*ba20*/  MUFU.EX2 R128, R128 ;  /* 0x0000008000807308 */ /* 0x000ea20000000800 */
[----:B----4-:R-:W-:Y:S01]  /*ba30*/  F2FP.F16.F32.PACK_AB R70, R126, R131 ;  /* 0x000000837e46723e */ /* 0x010fe200000000ff */
[----:B------:R-:W-:Y:S01]  /*ba40*/  FADD.FTZ R139, R139, R136 ;  /* 0x000000888b8b7221 */ /* 0x000fe20000010000 */
[----:B------:R-:W-:Y:S03]  /*ba50*/  HMMA.16816.F32 R64, R88, R94, R64 ;  /* 0x0000005e5840723c */ /* 0x000fe60000001840 */
[-C--:B------:R-:W-:Y:S04]  /*ba60*/  FFMA.FTZ R88, R213, R85.reuse, -R98 ;  /* 0x00000055d5587223 */ /* 0x080fe80000010862 */
[----:B------:R-:W-:Y:S01]  /*ba70*/  MUFU.EX2 R129, R129 ;  /* 0x0000008100817308 */ /* 0x000fe20000000800 */
[-CC-:B------:R-:W-:Y:S01]  /*ba80*/  FFMA.FTZ R94, R209, R85.reuse, -R110.reuse ;  /* 0x00000055d15e7223 */ /* 0x180fe2000001086e */
[----:B------:R-:W-:Y:S01]  /*ba90*/  FFMA.FTZ R95, R207, R85, -R110 ;  /* 0x00000055cf5f7223 */ /* 0x000fe2000001086e */
[----:B------:R-:W-:Y:S04]  /*baa0*/  FADD.FTZ R132, R132, R139 ;  /* 0x0000008b84847221 */ /* 0x000fe80000010000 */
[----:B------:R-:W-:Y:S03]  /*bab0*/  FADD.FTZ R131, R131, R132 ;  /* 0x0000008483837221 */ /* 0x000fe60000010000 */
[----:B------:R-:W4:Y:S01]  /*bac0*/  MUFU.EX2 R122, R122 ;  /* 0x0000007a007a7308 */ /* 0x000f220000000800 */
[----:B--2---:R-:W-:Y:S01]  /*bad0*/  F2FP.F16.F32.PACK_AB R69, R128, R137 ;  /* 0x000000898045723e */ /* 0x004fe200000000ff */
[----:B------:R-:W-:Y:S08]  /*bae0*/  FADD.FTZ R131, R126, R131 ;  /* 0x000000837e837221 */ /* 0x000ff00000010000 */
[----:B------:R2:W-:Y:S10]  /*baf0*/  MUFU.EX2 R92, R80 ;  /* 0x00000050005c7308 */ /* 0x0005f40000000800 */
[----:B------:R-:W5:Y:S01]  /*bb00*/  MUFU.EX2 R121, R121 ;  /* 0x0000007900797308 */ /* 0x000f620000000800 */
[----:B----4-:R-:W-:Y:S09]  /*bb10*/  F2FP.F16.F32.PACK_AB R71, R122, R129 ;  /* 0x000000817a47723e */ /* 0x010ff200000000ff */
[----:B------:R-:W-:Y:S01]  /*bb20*/  MUFU.EX2 R120, R120 ;  /* 0x0000007800787308 */ /* 0x000fe20000000800 */
[----:B--2---:R-:W2:Y:S01]  /*bb30*/  LDSM.16.MT88.4 R80, [R154+0x3800] ;  /* 0x003800009a50783b */ /* 0x004ea20000004200 */
[C---:B-1----:R-:W-:Y:S08]  /*bb40*/  HMMA.16816.F32 R52, R68.reuse, R76, R52 ;  /* 0x0000004c4434723c */ /* 0x042ff00000001834 */
        /* <DEDUP_REMOVED lines=8> */
[----:B-----5:R-:W-:Y:S01]  /*bbd0*/  F2FP.F16.F32.PACK_AB R68, R121, R124 ;  /* 0x0000007c7944723e */ /* 0x020fe200000000ff */
        /* <DEDUP_REMOVED lines=10> */
[----:B-1----:R-:W-:Y:S09]  /*bc80*/  F2FP.F16.F32.PACK_AB R71, R113, R114 ;  /* 0x000000727147723e */ /* 0x002ff200000000ff */
[----:B------:R-:W1:Y:S01]  /*bc90*/  MUFU.EX2 R103, R103 ;  /* 0x0000006700677308 */ /* 0x000e620000000800 */
[C---:B--2---:R-:W-:Y:S09]  /*bca0*/  HMMA.16816.F32 R52, R68.reuse, R80, R52 ;  /* 0x000000504434723c */ /* 0x044ff20000001834 */
[----:B------:R-:W-:Y:S01]  /*bcb0*/  MUFU.EX2 R112, R112 ;  /* 0x0000007000707308 */ /* 0x000fe20000000800 */
[C---:B------:R-:W-:Y:S01]  /*bcc0*/  HMMA.16816.F32 R56, R68.reuse, R82, R56 ;  /* 0x000000524438723c */ /* 0x040fe20000001838 */
[----:B------:R-:W2:Y:S08]  /*bcd0*/  LDSM.16.MT88.4 R80, [R96+0xc00] ;  /* 0x000c00006050783b */ /* 0x000eb00000004200 */
[----:B------:R-:W5:Y:S01]  /*bce0*/  MUFU.EX2 R107, R107 ;  /* 0x0000006b006b7308 */ /* 0x000f620000000800 */
[C---:B----4-:R-:W-:Y:S09]  /*bcf0*/  HMMA.16816.F32 R60, R68.reuse, R76, R60 ;  /* 0x0000004c443c723c */ /* 0x050ff2000000183c */
[----:B------:R-:W-:Y:S01]  /*bd00*/  MUFU.EX2 R102, R102 ;  /* 0x0000006600667308 */ /* 0x000fe20000000800 */
[----:B------:R-:W-:Y:S01]  /*bd10*/  HMMA.16816.F32 R64, R68, R78, R64 ;  /* 0x0000004e4440723c */ /* 0x000fe20000001840 */
[----:B------:R-:W4:Y:S02]  /*bd20*/  LDSM.16.MT88.4 R76, [R154+0x4000] ;  /* 0x004000009a4c783b */ /* 0x000f240000004200 */
[----:B---3--:R-:W-:Y:S01]  /*bd30*/  F2FP.F16.F32.PACK_AB R68, R111, R116 ;  /* 0x000000746f44723e */ /* 0x008fe200000000ff */
[----:B------:R-:W-:Y:S01]  /*bd40*/  FADD.FTZ R116, R116, R117 ;  /* 0x0000007574747221 */ /* 0x000fe20000010000 */
[----:B-1----:R-:W-:Y:S04]  /*bd50*/  F2FP.F16.F32.PACK_AB R70, R103, R104 ;  /* 0x000000686746723e */ /* 0x002fe800000000ff */
[----:B------:R-:W1:Y:S01]  /*bd60*/  MUFU.EX2 R105, R105 ;  /* 0x0000006900697308 */ /* 0x000e620000000800 */
[----:B-----5:R-:W-:Y:S01]  /*bd70*/  F2FP.F16.F32.PACK_AB R69, R107, R112 ;  /* 0x000000706b45723e */ /* 0x020fe200000000ff */
[----:B------:R-:W-:Y:S04]  /*bd80*/  FADD.FTZ R111, R111, R116 ;  /* 0x000000746f6f7221 */ /* 0x000fe80000010000 */
[----:B------:R-:W-:Y:S04]  /*bd90*/  FADD.FTZ R90, R104, R111 ;  /* 0x0000006f685a7221 */ /* 0x000fe80000010000 */
[----:B------:R-:W3:Y:S01]  /*bda0*/  MUFU.EX2 R101, R101 ;  /* 0x0000006500657308 */ /* 0x000ee20000000800 */
[----:B------:R-:W-:Y:S09]  /*bdb0*/  FADD.FTZ R90, R103, R90 ;  /* 0x0000005a675a7221 */ /* 0x000ff20000010000 */
[----:B------:R-:W5:Y:S01]  /*bdc0*/  MUFU.EX2 R100, R100 ;  /* 0x0000006400647308 */ /* 0x000f620000000800 */
[----:B-1----:R-:W-:Y:S09]  /*bdd0*/  F2FP.F16.F32.PACK_AB R71, R105, R102 ;  /* 0x000000666947723e */ /* 0x002ff200000000ff */
[----:B------:R-:W-:Y:S01]  /*bde0*/  MUFU.EX2 R106, R106 ;  /* 0x0000006a006a7308 */ /* 0x000fe20000000800 */
[C---:B------:R-:W-:Y:S03]  /*bdf0*/  HMMA.16816.F32 R52, R68.reuse, R72, R52 ;  /* 0x000000484434723c */ /* 0x040fe60000001834 */
[----:B---3--:R-:W-:Y:S06]  /*be00*/  FADD.FTZ R91, R101, R90 ;  /* 0x0000005a655b7221 */ /* 0x008fec0000010000 */
[----:B------:R-:W1:Y:S01]  /*be10*/  MUFU.EX2 R115, R115 ;  /* 0x0000007300737308 */ /* 0x000e620000000800 */
[C---:B------:R-:W-:Y:S01]  /*be20*/  HMMA.16816.F32 R56, R68.reuse, R74, R56 ;  /* 0x0000004a4438723c */ /* 0x040fe20000001838 */
[----:B------:R-:W3:Y:S02]  /*be30*/  LDSM.16.MT88.4 R72, [R96+0x1000] ;  /* 0x001000006048783b */ /* 0x000ee40000004200 */
[C---:B-----5:R-:W-:Y:S06]  /*be40*/  FADD.FTZ R91, R100.reuse, R91 ;  /* 0x0000005b645b7221 */ /* 0x060fec0000010000 */
[----:B------:R-:W5:Y:S01]  /*be50*/  MUFU.EX2 R89, R215 ;  /* 0x000000d700597308 */ /* 0x000f620000000800 */
[C---:B--2---:R-:W-:Y:S09]  /*be60*/  HMMA.16816.F32 R60, R68.reuse, R80, R60 ;  /* 0x00000050443c723c */ /* 0x044ff2000000183c */
[----:B------:R-:W-:Y:S01]  /*be70*/  MUFU.EX2 R88, R88 ;  /* 0x0000005800587308 */ /* 0x000fe20000000800 */
[----:B------:R-:W-:Y:S01]  /*be80*/  HMMA.16816.F32 R64, R68, R82, R64 ;  /* 0x000000524440723c */ /* 0x000fe20000001840 */
[----:B------:R-:W2:Y:S02]  /*be90*/  LDSM.16.MT88.4 R80, [R154+0x4400] ;  /* 0x004400009a50783b */ /* 0x000ea40000004200 */
[----:B------:R-:W-:Y:S02]  /*bea0*/  F2FP.F16.F32.PACK_AB R68, R100, R101 ;  /* 0x000000656444723e */ /* 0x000fe400000000ff */
[----:B-1----:R-:W-:Y:S01]  /*beb0*/  F2FP.F16.F32.PACK_AB R70, R115, R106 ;  /* 0x0000006a7346723e */ /* 0x002fe200000000ff */
[----:B------:R-:W-:Y:S03]  /*bec0*/  FADD.FTZ R106, R106, R91 ;  /* 0x0000005b6a6a7221 */ /* 0x000fe60000010000 */
[----:B------:R-:W1:Y:S01]  /*bed0*/  MUFU.EX2 R93, R93 ;  /* 0x0000005d005d7308 */ /* 0x000e620000000800 */
[----:B-----5:R-:W-:Y:S01]  /*bee0*/  F2FP.F16.F32.PACK_AB R69, R89, R92 ;  /* 0x0000005c5945723e */ /* 0x020fe200000000ff */
[----:B------:R-:W-:Y:S08]  /*bef0*/  FADD.FTZ R115, R115, R106 ;  /* 0x0000006a73737221 */ /* 0x000ff00000010000 */
[----:B------:R-:W-:Y:S10]  /*bf00*/  MUFU.EX2 R94, R94 ;  /* 0x0000005e005e7308 */ /* 0x000ff40000000800 */
[----:B------:R-:W5:Y:S01]  /*bf10*/  MUFU.EX2 R95, R95 ;  /* 0x0000005f005f7308 */ /* 0x000f620000000800 */
[----:B-1----:R-:W-:Y:S09]  /*bf20*/  F2FP.F16.F32.PACK_AB R71, R93, R88 ;  /* 0x000000585d47723e */ /* 0x002ff200000000ff */
[----:B------:R-:W-:Y:S01]  /*bf30*/  MUFU.EX2 R147, R147 ;  /* 0x0000009300937308 */ /* 0x000fe20000000800 */
[C---:B----4-:R-:W-:Y:S03]  /*bf40*/  HMMA.16816.F32 R52, R68.reuse, R76, R52 ;  /* 0x0000004c4434723c */ /* 0x050fe60000001834 */
[----:B------:R-:W-:Y:S01]  /*bf50*/  FADD.FTZ R76, R130, R141 ;  /* 0x0000008d824c7221 */ /* 0x000fe20000010000 */
[-C--:B------:R-:W-:Y:S05]  /*bf60*/  FFMA.FTZ R130, R133, R85.reuse, -R98 ;  /* 0x0000005585827223 */ /* 0x080fea0000010862 */
        /* <DEDUP_REMOVED lines=9> */
[-CC-:B------:R-:W-:Y:S01]  /*c000*/  FFMA.FTZ R122, R123, R85.reuse, -R110.reuse ;  /* 0x000000557b7a7223 */ /* 0x180fe2000001086e */
[----:B------:R-:W-:Y:S03]  /*c010*/  FFMA.FTZ R110, R108, R85, -R110 ;  /* 0x000000556c6e7223 */ /* 0x000fe6000001086e */
[----:B------:R-:W3:Y:S01]  /*c020*/  MUFU.EX2 R195, R195 ;  /* 0x000000c300c37308 */ /* 0x000ee20000000800 */
[----:B------:R-:W-:Y:S01]  /*c030*/  FADD.FTZ R127, R127, R72 ;  /* 0x000000487f7f7221 */ /* 0x000fe20000010000 */
[----:B------:R-:W-:Y:S01]  /*c040*/  HMMA.16816.F32 R64, R68, R74, R64 ;  /* 0x0000004a4440723c */ /* 0x000fe20000001840 */
[----:B------:R-:W4:Y:S02]  /*c050*/  LDSM.16.MT88.4 R72, [R154+0x4800] ;  /* 0x004800009a48783b */ /* 0x000f240000004200 */
[C---:B-----5:R-:W-:Y:S01]  /*c060*/  F2FP.F16.F32.PACK_AB R68, R95.reuse, R94 ;  /* 0x0000005e5f44723e */ /* 0x060fe200000000ff */
        /* <DEDUP_REMOVED lines=14> */
[----:B------:R-:W-:Y:S04]  /*c150*/  FADD.FTZ R102, R102, R107 ;  /* 0x0000006b66667221 */ /* 0x000fe80000010000 */
[----:B------:R-:W-:Y:S01]  /*c160*/  FADD.FTZ R105, R105, R102 ;  /* 0x0000006669697221 */ /* 0x000fe20000010000 */
[-CC-:B------:R-:W-:Y:S04]  /*c170*/  FFMA.FTZ R102, R97, R85.reuse, -R98.reuse ;  /* 0x0000005561667223 */ /* 0x180fe80000010862 */
[----:B------:R-:W3:Y:S01]  /*c180*/  MUFU.EX2 R193, R193 ;  /* 0x000000c100c17308 */ /* 0x000ee20000000800 */
[----:B-1----:R-:W-:Y:S01]  /*c190*/  F2FP.F16.F32.PACK_AB R71, R199, R144 ;  /* 0x00000090c747723e */ /* 0x002fe200000000ff */
[----:B------:R-:W-:Y:S01]  /*c1a0*/  FADD.FTZ R92, R92, R105 ;  /* 0x000000695c5c7221 */ /* 0x000fe20000010000 */
[----:B------:R-:W-:Y:S03]  /*c1b0*/  FFMA.FTZ R98, R84, R85, -R98 ;  /* 0x0000005554627223 */ /* 0x000fe60000010862 */
        /* <DEDUP_REMOVED lines=15> */
[----:B------:R-:W-:Y:S04]  /*c2b0*/  FADD.FTZ R193, R193, R146 ;  /* 0x00000092c1c17221 */ /* 0x000fe80000010000 */
[----:B------:R-:W-:Y:S05]  /*c2c0*/  FADD.FTZ R148, R148, R193 ;  /* 0x000000c194947221 */ /* 0x000fea0000010000 */
[----:B------:R-:W1:Y:S01]  /*c2d0*/  MUFU.EX2 R125, R125 ;  /* 0x0000007d007d7308 */ /* 0x000e620000000800 */
[----:B----4-:R-:W-:Y:S01]  /*c2e0*/  F2FP.F16.F32.PACK_AB R69, R87, R86 ;  /* 0x000000565745723e */ /* 0x010fe200000000ff */
[----:B------:R-:W-:Y:S08]  /*c2f0*/  FADD.FTZ R149, R149, R148 ;  /* 0x0000009495957221 */ /* 0x000ff00000010000 */
[----:B------:R-:W-:Y:S10]  /*c300*/  MUFU.EX2 R122, R122 ;  /* 0x0000007a007a7308 */ /* 0x000ff40000000800 */
[----:B------:R-:W3:Y:S01]  /*c310*/  MUFU.EX2 R119, R119 ;  /* 0x0000007700777308 */ /* 0x000ee20000000800 */
[----:B-1----:R-:W-:Y:S07]  /*c320*/  F2FP.F16.F32.PACK_AB R71, R125, R130 ;  /* 0x000000827d47723e */ /* 0x002fee00000000ff */
[C---:B------:R-:W-:Y:S02]  /*c330*/  HMMA.16816.F32 R52, R68.reuse, R72, R52 ;  /* 0x000000484434723c */ /* 0x040fe40000001834 */
[----:B------:R-:W-:Y:S01]  /*c340*/  MUFU.EX2 R109, R109 ;  /* 0x0000006d006d7308 */ /* 0x000fe20000000800 */
[----:B------:R-:W-:Y:S02]  /*c350*/  FADD.FTZ R72, R88, R89 ;  /* 0x0000005958487221 */ /* 0x000fe40000010000 */
[----:B------:R-:W1:Y:S02]  /*c360*/  LDSM.16.MT88.4 R88, [R96+0x1c00] ;  /* 0x001c00006058783b */ /* 0x000e640000004200 */
[----:B------:R-:W-:Y:S01]  /*c370*/  FADD.FTZ R93, R93, R72 ;  /* 0x000000485d5d7221 */ /* 0x000fe20000010000 */
[C---:B------:R-:W-:Y:S04]  /*c380*/  HMMA.16816.F32 R56, R68.reuse, R74, R56 ;  /* 0x0000004a4438723c */ /* 0x040fe80000001838 */
[----:B------:R-:W4:Y:S01]  /*c390*/  MUFU.EX2 R110, R110 ;  /* 0x0000006e006e7308 */ /* 0x000f220000000800 */
[----:B------:R-:W-:Y:S04]  /*c3a0*/  FADD.FTZ R142, R142, R93 ;  /* 0x0000005d8e8e7221 */ /* 0x000fe80000010000 */
[----:B------:R-:W-:Y:S01]  /*c3b0*/  FADD.FTZ R195, R195, R142 ;  /* 0x0000008ec3c37221 */ /* 0x000fe20000010000 */
[C---:B--2---:R-:W-:Y:S04]  /*c3c0*/  HMMA.16816.F32 R60, R68.reuse, R80, R60 ;  /* 0x00000050443c723c */ /* 0x044fe8000000183c */
[----:B------:R-:W-:Y:S01]  /*c3d0*/  MUFU.EX2 R99, R99 ;  /* 0x0000006300637308 */ /* 0x000fe20000000800 */
[----:B------:R-:W-:Y:S04]  /*c3e0*/  FADD.FTZ R144, R144, R195 ;  /* 0x000000c390907221 */ /* 0x000fe80000010000 */
[----:B------:R-:W-:Y:S01]  /*c3f0*/  FADD.FTZ R199, R199, R144 ;  /* 0x00000090c7c77221 */ /* 0x000fe20000010000 */
[----:B------:R-:W-:Y:S04]  /*c400*/  HMMA.16816.F32 R64, R68, R82, R64 ;  /* 0x000000524440723c */ /* 0x000fe80000001840 */
[----:B------:R-:W2:Y:S01]  /*c410*/  MUFU.EX2 R102, R102 ;  /* 0x0000006600667308 */ /* 0x000ea20000000800 */
[----:B---3--:R-:W-:Y:S01]  /*c420*/  F2FP.F16.F32.PACK_AB R68, R119, R122 ;  /* 0x0000007a7744723e */ /* 0x008fe200000000ff */
[----:B------:R-:W-:Y:S01]  /*c430*/  FADD.FTZ R86, R86, R199 ;  /* 0x000000c756567221 */ /* 0x000fe20000010000 */
[----:B----4-:R-:W-:Y:S01]  /*c440*/  F2FP.F16.F32.PACK_AB R70, R110, R109 ;  /* 0x0000006d6e46723e */ /* 0x010fe200000000ff */
[----:B------:R-:W-:Y:S02]  /*c450*/  FADD.FTZ R122, R122, R149 ;  /* 0x000000957a7a7221 */ /* 0x000fe40000010000 */
[----:B------:R-:W-:Y:S04]  /*c460*/  FADD.FTZ R87, R87, R86 ;  /* 0x0000005657577221 */ /* 0x000fe80000010000 */
[----:B------:R-:W-:Y:S01]  /*c470*/  MUFU.EX2 R51, R51 ;  /* 0x0000003300337308 */ /* 0x000fe20000000800 */
[----:B------:R-:W-:Y:S09]  /*c480*/  IMAD.MOV.U32 R86, RZ, RZ, R50 ;  /* 0x000000ffff567224 */ /* 0x000ff200078e0032 */
[----:B------:R-:W3:Y:S01]  /*c490*/  MUFU.EX2 R98, R98 ;  /* 0x0000006200627308 */ /* 0x000ee20000000800 */
[----:B--2---:R-:W-:Y:S02]  /*c4a0*/  F2FP.F16.F32.PACK_AB R69, R102, R99 ;  /* 0x000000636645723e */ /* 0x004fe400000000ff */
[----:B---3--:R-:W-:Y:S07]  /*c4b0*/  F2FP.F16.F32.PACK_AB R71, R98, R51 ;  /* 0x000000336247723e */ /* 0x008fee00000000ff */
[C---:B-----5:R-:W-:Y:S03]  /*c4c0*/  HMMA.16816.F32 R80, R68.reuse, R76, R52 ;  /* 0x0000004c4450723c */ /* 0x060fe60000001834 */
[----:B------:R-:W-:Y:S01]  /*c4d0*/  FADD.FTZ R52, R130, R87 ;  /* 0x0000005782347221 */ /* 0x000fe20000010000 */
[----:B------:R-:W-:Y:S03]  /*c4e0*/  IMAD.MOV.U32 R87, RZ, RZ, R0 ;  /* 0x000000ffff577224 */ /* 0x000fe600078e0000 */
        /* <DEDUP_REMOVED lines=13> */
.L_x_9582:
        /* <DEDUP_REMOVED lines=10> */
.L_x_9597:
        /* <DEDUP_REMOVED lines=51> */
[--C-:B------:R-:W-:Y:S01]  /*c990*/  SHF.R.U32.HI R25, RZ, 0x1, R153.reuse ;  /* 0x00000001ff197819 */ /* 0x100fe20000011699 */
[----:B------:R-:W-:Y:S01]  /*c9a0*/  BSSY.RECONVERGENT B0, `(.L_x_9591) ;  /* 0x0000030000007945 */ /* 0x000fe20003800200 */
[----:B------:R-:W-:-:S02]  /*c9b0*/  SHF.R.U32.HI R27, RZ, 0x3, R153 ;  /* 0x00000003ff1b7819 */ /* 0x000fc40000011699 */
[----:B--2---:R-:W-:Y:S02]  /*c9c0*/  LOP3.LUT R5, R6, 0x18, R25, 0x78, !PT ;  /* 0x0000001806057812 */ /* 0x004fe400078e7819 */
[----:B------:R-:W-:Y:S01]  /*c9d0*/  IADD3 R19, PT, PT, R27, 0x10, RZ ;  /* 0x000000101b137810 */ /* 0x000fe20007ffe0ff */
[----:B------:R-:W2:Y:S01]  /*c9e0*/  @P5 MUFU.LG2 R20, R20 ;  /* 0x0000001400145308 */ /* 0x000ea20000000c00 */
[----:B------:R-:W-:Y:S02]  /*c9f0*/  LOP3.LUT R6, R5, 0xf24, R152, 0xf8, !PT ;  /* 0x00000f2405067812 */ /* 0x000fe400078ef898 */
[-C--:B------:R-:W-:Y:S02]  /*ca00*/  ISETP.GE.AND P3, PT, R19, R160.reuse, PT ;  /* 0x000000a01300720c */ /* 0x080fe40003f66270 */
[----:B------:R-:W-:Y:S01]  /*ca10*/  LOP3.LUT P6, RZ, R153, 0x3, RZ, 0xc0, !PT ;  /* 0x0000000399ff7812 */ /* 0x000fe200078cc0ff */
[----:B------:R-:W-:Y:S01]  /*ca20*/  IMAD R157, R6, 0x4, R157 ;  /* 0x00000004069d7824 */ /* 0x000fe200078e029d */
[----:B------:R-:W-:Y:S01]  /*ca30*/  BAR.SYNC.DEFER_BLOCKING 0x0 ;  /* 0x0000000000007b1d */ /* 0x000fe20000010000 */
[----:B------:R-:W-:Y:S01]  /*ca40*/  ISETP.GE.AND P4, PT, R27, R160, PT ;  /* 0x000000a01b00720c */ /* 0x000fe20003f86270 */
[----:B-1----:R-:W-:Y:S01]  /*ca50*/  @P0 FMUL.FTZ R26, R26, 0.69314718246459960938 ;  /* 0x3f3172181a1a0820 */ /* 0x002fe20000410000 */
[----:B------:R-:W-:-:S02]  /*ca60*/  SHF.R.U32.HI R153, RZ, 0x2, R153 ;  /* 0x00000002ff997819 */ /* 0x000fc40000011699 */
[----:B------:R-:W-:Y:S01]  /*ca70*/  SHF.L.U32 R2, R167, 0x6, RZ ;  /* 0x00000006a7027819 */ /* 0x000fe200000006ff */
[C---:B------:R-:W-:Y:S01]  /*ca80*/  VIADD R3, R27.reuse, 0x20 ;  /* 0x000000201b037836 */ /* 0x040fe20000000000 */
[----:B------:R-:W-:Y:S01]  /*ca90*/  IADD3 R27, PT, PT, R27, 0x30, RZ ;  /* 0x000000301b1b7810 */ /* 0x000fe20007ffe0ff */
[----:B--2---:R-:W-:-:S03]  /*caa0*/  @P5 FMUL.FTZ R20, R20, 0.69314718246459960938 ;  /* 0x3f31721814145820 */ /* 0x004fc60000410000 */
[-C--:B------:R-:W-:Y:S02]  /*cab0*/  ISETP.GE.AND P2, PT, R3, R160.reuse, PT ;  /* 0x000000a00300720c */ /* 0x080fe40003f46270 */
[----:B------:R-:W-:Y:S02]  /*cac0*/  LOP3.LUT R3, R152, 0xffc, RZ, 0xc0, !PT ;  /* 0x00000ffc98037812 */ /* 0x000fe400078ec0ff */
[----:B------:R-:W-:Y:S01]  /*cad0*/  ISETP.GE.AND P1, PT, R27, R160, PT ;  /* 0x000000a01b00720c */ /* 0x000fe20003f26270 */
[----:B------:R1:W2:Y:S04]  /*cae0*/  LDS.128 R12, [R157] ;  /* 0x000000009d0c7984 */ /* 0x0002a80000000c00 */
        /* <DEDUP_REMOVED lines=10> */
[----:B------:R-:W-:Y:S01]  /*cb90*/  IMAD R24, R23, R24, RZ ;  /* 0x0000001817187224 */ /* 0x000fe200078e02ff */
[----:B------:R-:W-:-:S04]  /*cba0*/  LOP3.LUT R26, R25, 0x30, RZ, 0xc0, !PT ;  /* 0x00000030191a7812 */ /* 0x000fc800078ec0ff */
[----:B------:R-:W-:Y:S02]  /*cbb0*/  IADD3 R3, P0, PT, R24, R3, RZ ;  /* 0x0000000318037210 */ /* 0x000fe40007f1e0ff */
[----:B------:R-:W-:Y:S02]  /*cbc0*/  LOP3.LUT R26, R26, 0x7, R153, 0xf8, !PT ;  /* 0x000000071a1a7812 */ /* 0x000fe400078ef899 */
[----:B------:R-:W-:Y:S02]  /*cbd0*/  LEA.HI.X.SX32 R24, R24, RZ, 0x1, P0 ;  /* 0x000000ff18187211 */ /* 0x000fe400000f0eff */
[----:B------:R-:W-:-:S04]  /*cbe0*/  LEA R28, P0, R3, R28, 0x2 ;  /* 0x0000001c031c7211 */ /* 0x000fc800078010ff */
[----:B------:R-:W-:Y:S01]  /*cbf0*/  LEA.HI.X R29, R3, R29, R24, 0x2, P0 ;  /* 0x0000001d031d7211 */ /* 0x000fe200000f1418 */
[----:B-123--:R-:W-:Y:S08]  /*cc00*/  @P6 BRA `(.L_x_9592) ;  /* 0x0000000000246947 */ /* 0x00eff00003800000 */
        /* <DEDUP_REMOVED lines=9> */
.L_x_9592:
[----:B------:R-:W-:Y:S05]  /*cca0*/  BSYNC.RECONVERGENT B0 ;  /* 0x0000000000007941 */ /* 0x000fea0003800200 */
.L_x_9591:
[----:B------:R-:W-:Y:S01]  /*ccb0*/  MOV R167, 0x0 ;  /* 0x0000000000a77802 */ /* 0x000fe20000000f00 */
[----:B------:R-:W-:Y:S04]  /*ccc0*/  @!P4 ST.E.128 desc[UR4][R28.64], R12 ;  /* 0x0000000c1c00c985 */ /* 0x000fe8000c101d04 */
[----:B------:R-:W-:Y:S04]  /*ccd0*/  @!P3 ST.E.128 desc[UR4][R28.64+0x800], R8 ;  /* 0x000800081c00b985 */ /* 0x000fe8000c101d04 */
[----:B------:R1:W-:Y:S02]  /*cce0*/  @!P2 ST.E.128 desc[UR4][R28.64+0x1000], R4 ;  /* 0x001000041c00a985 */ /* 0x0003e4000c101d04 */
[----:B-1--4-:R-:W-:Y:S05]  /*ccf0*/  @P1 RET.REL.NODEC R166 `(_ZN5flash24flash_fwd_splitkv_kernelI23Flash_fwd_kernel_traitsILi32ELi64ELi128ELi4ELb0ELb0EN7cutlass6half_tE19Flash_kernel_traitsILi32ELi64ELi128ELi4ES3_EELb0ELb1ELb0ELb0ELb1ELb0ELb1ELb0EEEvNS_16Flash_fwd_paramsE) ;  /* 0xffffff30a6c01950 */ /* 0x012fea0003c3ffff */
[----:B------:R-:W-:Y:S01]  /*cd00*/  MOV R167, 0x0 ;  /* 0x0000000000a77802 */ /* 0x000fe20000000f00 */
[----:B------:R1:W-:Y:S03]  /*cd10*/  ST.E.128 desc[UR4][R28.64+0x1800], R16 ;  /* 0x001800101c007985 */ /* 0x0003e6000c101d04 */
[----:B-1----:R-:W-:Y:S05]  /*cd20*/  RET.REL.NODEC R166 `(_ZN5flash24flash_fwd_splitkv_kernelI23Flash_fwd_kernel_traitsILi32ELi64ELi128ELi4ELb0ELb0EN7cutlass6half_tE19Flash_kernel_traitsILi32ELi64ELi128ELi4ES3_EELb0ELb1ELb0ELb0ELb1ELb0ELb1ELb0EEEvNS_16Flash_fwd_paramsE) ;  /* 0xffffff30a6b47950 */ /* 0x002fea0003c3ffff */
.L_x_9590:
[----:B------:R-:W-:Y:S01]  /*cd30*/  MOV R5, 0x2 ;  /* 0x0000000200057802 */ /* 0x000fe20000000f00 */
[----:B------:R-:W-:Y:S01]  /*cd40*/  IMAD.MOV.U32 R4, RZ, RZ, 0x1f ;  /* 0x0000001fff047424 */ /* 0x000fe200078e00ff */
[----:B------:R-:W-:-:S07]  /*cd50*/  MOV R6, 0xffffffff ;  /* 0xffffffff00067802 */ /* 0x000fce0000000f00 */
[----:B-1---5:R-:W-:Y:S05]  /*cd60*/  WARPSYNC.COLLECTIVE R6, `(.L_x_9593) ;  /* 0x0000000006087348 */ /* 0x022fea0003c00000 */
[----:B------:R2:W3:Y:S02]  /*cd70*/  SHFL.BFLY P0, R8, R182, R5, R4 ;  /* 0x0c000005b6087389 */ /* 0x0004e40000000004 */
[----:B-123-5:R-:W-:Y:S05]  /*cd80*/  ENDCOLLECTIVE ;  /* 0x000000000000791b */ /* 0x02efea0003800000 */
.L_x_9593:
[----:B------:R-:W-:Y:S02]  /*cd90*/  IMAD.MOV.U32 R7, RZ, RZ, R8 ;  /* 0x000000ffff077224 */ /* 0x000fe400078e0008 */
[----:B------:R-:W-:Y:S02]  /*cda0*/  IMAD.MOV.U32 R5, RZ, RZ, 0x1 ;  /* 0x00000001ff057424 */ /* 0x000fe400078e00ff */
[----:B------:R-:W-:-:S05]  /*cdb0*/  FADD.FTZ R7, R7, R182 ;  /* 0x000000b607077221 */ /* 0x000fca0000010000 */
[----:B------:R-:W-:-:S07]  /*cdc0*/  MOV R182, R7 ;  /* 0x0000000700b67202 */ /* 0x000fce0000000f00 */
[----:B------:R-:W-:Y:S05]  /*cdd0*/  WARPSYNC.COLLECTIVE R6, `(.L_x_9594) ;  /* 0x0000000006087348 */ /* 0x000fea0003c00000 */
[----:B------:R1:W2:Y:S02]  /*cde0*/  SHFL.BFLY P0, R8, R182, R5, R4 ;  /* 0x0c000005b6087389 */ /* 0x0002a40000000004 */
[----:B-12---:R-:W-:Y:S05]  /*cdf0*/  ENDCOLLECTIVE ;  /* 0x000000000000791b */ /* 0x006fea0003800000 */
.L_x_9594:
[----:B------:R-:W-:Y:S01]  /*ce00*/  MOV R182, R177 ;  /* 0x000000b100b67202 */ /* 0x000fe20000000f00 */
[----:B------:R-:W-:Y:S01]  /*ce10*/  IMAD.MOV.U32 R5, RZ, RZ, 0x2 ;  /* 0x00000002ff057424 */ /* 0x000fe200078e00ff */
[----:B------:R-:W-:-:S07]  /*ce20*/  MOV R16, R8 ;  /* 0x0000000800107202 */ /* 0x000fce0000000f00 */
[----:B------:R-:W-:Y:S05]  /*ce30*/  WARPSYNC.COLLECTIVE R6, `(.L_x_9595) ;  /* 0x0000000006087348 */ /* 0x000fea0003c00000 */
[----:B------:R1:W2:Y:S02]  /*ce40*/  SHFL.BFLY P0, R8, R182, R5, R4 ;  /* 0x0c000005b6087389 */ /* 0x0002a40000000004 */
[----:B-12---:R-:W-:Y:S05]  /*ce50*/  ENDCOLLECTIVE ;  /* 0x000000000000791b */ /* 0x006fea0003800000 */
.L_x_9595:
[----:B------:R-:W-:Y:S01]  /*ce60*/  FADD.FTZ R16, R7, R16 ;  /* 0x0000001007107221 */ /* 0x000fe20000010000 */
[----:B------:R-:W-:Y:S01]  /*ce70*/  FADD.FTZ R20, R8, R177 ;  /* 0x000000b108147221 */ /* 0x000fe20000010000 */
[----:B------:R-:W-:-:S04]  /*ce80*/  MOV R5, 0x1 ;  /* 0x0000000100057802 */ /* 0x000fc80000000f00 */
[----:B------:R-:W-:-:S07]  /*ce90*/  MOV R182, R20 ;  /* 0x0000001400b67202 */ /* 0x000fce0000000f00 */
[----:B------:R-:W-:Y:S05]  /*cea0*/  WARPSYNC.COLLECTIVE R6, `(.L_x_9596) ;  /* 0x0000000006087348 */ /* 0x000fea0003c00000 */
[----:B------:R1:W2:Y:S02]  /*ceb0*/  SHFL.BFLY P0, R8, R182, R5, R4 ;  /* 0x0c000005b6087389 */ /* 0x0002a40000000004 */
[----:B-12---:R-:W-:Y:S05]  /*cec0*/  ENDCOLLECTIVE ;  /* 0x000000000000791b */ /* 0x006fea0003800000 */
.L_x_9596:
[----:B------:R-:W-:Y:S05]  /*ced0*/  BRA `(.L_x_9597) ;  /* 0xfffffff400e07947 */ /* 0x000fea000383ffff */
.L_x_9598:
        /* <DEDUP_REMOVED lines=10> */
.L_x_10332:


//--------------------- .text._ZN5flash24flash_fwd_splitkv_kernelI23Flash_fwd_kernel_traitsILi32ELi64ELi128ELi4ELb0ELb0EN7cutlass6half_tE19Flash_kernel_traitsILi32ELi64ELi128ELi4ES3_EELb0ELb1ELb0ELb0ELb1ELb1ELb1ELb0EEEvNS_16Flash_fwd_paramsE --------------------------
	.section	.text._ZN5flash24flash_fwd_splitkv_kernelI23Flash_fwd_kernel_traitsILi32ELi64ELi128ELi4ELb0ELb0EN7cutlass6half_tE19Flash_kernel_traitsILi32ELi64ELi128ELi4ES3_EELb0ELb1ELb0ELb0ELb1ELb1ELb1ELb0EEEvNS_16Flash_fwd_paramsE,"ax",@progbits
	.align	128
        .global         _ZN5flash24flash_fwd_splitkv_kernelI23Flash_fwd_kernel_traitsILi32ELi64ELi128ELi4ELb0ELb0EN7cutlass6half_tE19Flash_kernel_traitsILi32ELi64ELi128ELi4ES3_EELb0ELb1ELb0ELb0ELb1ELb1ELb1ELb0EEEvNS_16Flash_fwd_paramsE
        .type           _ZN5flash24flash_fwd_splitkv_kernelI23Flash_fwd_kernel_traitsILi32ELi64ELi128ELi4ELb0ELb0EN7cutlass6half_tE19Flash_kernel_traitsILi32ELi64ELi128ELi4ES3_EELb0ELb1ELb0ELb0ELb1ELb1ELb1ELb0EEEvNS_16Flash_fwd_paramsE,@function
        .size           _ZN5flash24flash_fwd_splitkv_kernelI23Flash_fwd_kernel_traitsILi32ELi64ELi128ELi4ELb0ELb0EN7cutlass6half_tE19Flash_kernel_traitsILi32ELi64ELi128ELi4ES3_EELb0ELb1ELb0ELb0ELb1ELb1ELb1ELb0EEEvNS_16Flash_fwd_paramsE,(.L_x_10333 - _ZN5flash24flash_fwd_splitkv_kernelI23Flash_fwd_kernel_traitsILi32ELi64ELi128ELi4ELb0ELb0EN7cutlass6half_tE19Flash_kernel_traitsILi32ELi64ELi128ELi4ES3_EELb0ELb1ELb0ELb0ELb1ELb1ELb1ELb0EEEvNS_16Flash_fwd_paramsE)
        .other          _ZN5flash24flash_fwd_splitkv_kernelI23Flash_fwd_kernel_traitsILi32ELi64ELi128ELi4ELb0ELb0EN7cutlass6half_tE19Flash_kernel_traitsILi32ELi64ELi128ELi4ES3_EELb0ELb1ELb0ELb0ELb1ELb1ELb1ELb0EEEvNS_16Flash_fwd_paramsE,@"STO_CUDA_ENTRY STV_DEFAULT"
_ZN5flash24flash_fwd_splitkv_kernelI23Flash_fwd_kernel_traitsILi32ELi64ELi128ELi4ELb0ELb0EN7cutlass6half_tE19Flash_kernel_traitsILi32ELi64ELi128ELi4ES3_EELb0ELb1ELb0ELb0ELb1ELb1ELb1ELb0EEEvNS_16Flash_fwd_paramsE:
.text._ZN5flash24flash_fwd_splitkv_kernelI23Flash_fwd_kernel_traitsILi32ELi64ELi128ELi4ELb0ELb0EN7cutlass6half_tE19Flash_kernel_traitsILi32ELi64ELi128ELi4ES3_EELb0ELb1ELb0ELb0ELb1ELb1ELb1ELb0EEEvNS_16Flash_fwd_paramsE:
        /* <DEDUP_REMOVED lines=29> */
[----:B-1----:R-:W-:Y:S05]  /*01d0*/  CALL.REL.NOINC `($_ZN5flash24flash_fwd_splitkv_kernelI23Flash_fwd_kernel_traitsILi32ELi64ELi128ELi4ELb0ELb0EN7cutlass6half_tE19Flash_kernel_traitsILi32ELi64ELi128ELi4ES3_EELb0ELb1ELb0ELb0ELb1ELb1ELb1ELb0EEEvNS_16Flash_fwd_paramsE$_ZN5flash30compute_attn_1rowblock_splitkvI23Flash_fwd_kernel_traitsILi32ELi64ELi128ELi4ELb0ELb0EN7cutlass6half_tE19Flash_kernel_traitsILi32ELi64ELi128ELi4ES3_EELb0ELb1ELb0ELb0ELb1ELb1ELb1ELb0ENS_16Flash_fwd_paramsEEEvRKT8_iiiii) ;  /* 0x0000000000087944 */ /* 0x002fea0003c00000 */
[----:B------:R-:W-:Y:S05]  /*01e0*/  BSYNC.RECONVERGENT B3 ;  /* 0x0000000000037941 */ /* 0x000fea0003800200 */
.L_x_9599:
[----:B------:R-:W-:Y:S05]  /*01f0*/  EXIT ;  /* 0x000000000000794d */ /* 0x000fea0003800000 */
        .type           $_ZN5flash24flash_fwd_splitkv_kernelI23Flash_fwd_kernel_traitsILi32ELi64ELi128ELi4ELb0ELb0EN7cutlass6half_tE19Flash_kernel_traitsILi32ELi64ELi128ELi4ES3_EELb0ELb1ELb0ELb0ELb1ELb1ELb1ELb0EEEvNS_16Flash_fwd_paramsE$_ZN5flash30compute_attn_1rowblock_splitkvI23Flash_fwd_kernel_traitsILi32ELi64ELi128ELi4ELb0ELb0EN7cutlass6half_tE19Flash_kernel_traitsILi32ELi64ELi128ELi4ES3_EELb0ELb1ELb0ELb0ELb1ELb1ELb1ELb0ENS_16Flash_fwd_paramsEEEvRKT8_iiiii,@function
        .size           $_ZN5flash24flash_fwd_splitkv_kernelI23Flash_fwd_kernel_traitsILi32ELi64ELi128ELi4ELb0ELb0EN7cutlass6half_tE19Flash_kernel_traitsILi32ELi64ELi128ELi4ES3_EELb0ELb1ELb0ELb0ELb1ELb1ELb1ELb0EEEvNS_16Flash_fwd_paramsE$_ZN5flash30compute_attn_1rowblock_splitkvI23Flash_fwd_kernel_traitsILi32ELi64ELi128ELi4ELb0ELb0EN7cutlass6half_tE19Flash_kernel_traitsILi32ELi64ELi128ELi4ES3_EELb0ELb1ELb0ELb0ELb1ELb1ELb1ELb0ENS_16Flash_fwd_paramsEEEvRKT8_iiiii,(.L_x_10333 - $_ZN5flash24flash_fwd_splitkv_kernelI23Flash_fwd_kernel_traitsILi32ELi64ELi128ELi4ELb0ELb0EN7cutlass6half_tE19Flash_kernel_traitsILi32ELi64ELi128ELi4ES3_EELb0ELb1ELb0ELb0ELb1ELb1ELb1ELb0EEEvNS_16Flash_fwd_paramsE$_ZN5flash30compute_attn_1rowblock_splitkvI23Flash_fwd_kernel_traitsILi32ELi64ELi128ELi4ELb0ELb0EN7cutlass6half_tE19Flash_kernel_traitsILi32ELi64ELi128ELi4ES3_EELb0ELb1ELb0ELb0ELb1ELb1ELb1ELb0ENS_16Flash_fwd_paramsEEEvRKT8_iiiii)
$_ZN5flash24flash_fwd_splitkv_kernelI23Flash_fwd_kernel_traitsILi32ELi64ELi128ELi4ELb0ELb0EN7cutlass6half_tE19Flash_kernel_traitsILi32ELi64ELi128ELi4ES3_EELb0ELb1ELb0ELb0ELb1ELb1ELb1ELb0EEEvNS_16Flash_fwd_paramsE$_ZN5flash30compute_attn_1rowblock_splitkvI23Flash_fwd_kernel_traitsILi32ELi64ELi128ELi4ELb0ELb0EN7cutlass6half_tE19Flash_kernel_traitsILi32ELi64ELi128ELi4ES3_EELb0ELb1ELb0ELb0ELb1ELb1ELb1ELb0ENS_16Flash_fwd_paramsEEEvRKT8_iiiii:
        /* <DEDUP_REMOVED lines=14> */
[----:B------:R-:W5:Y:S04]  /*02e0*/  @!P4 LD.E R51, desc[UR4][R2.64+0xb4] ;  /* 0x0000b4040233c980 */ /* 0x000f68000c101900 */
[----:B------:R-:W5:Y:S04]  /*02f0*/  @!P3 LD.E R48, desc[UR4][R2.64+0xb8] ;  /* 0x0000b8040230b980 */ /* 0x000f68000c101900 */
[----:B------:R-:W5:Y:S01]  /*0300*/  @P4 LD.E R6, desc[UR4][R6.64+0x4] ;  /* 0x0000040406064980 */ /* 0x000f62000c101900 */
[----:B----4-:R-:W-:-:S04]  /*0310*/  ISETP.NE.U32.AND P1, PT, R12, RZ, PT ;  /* 0x000000ff0c00720c */ /* 0x010fc80003f25070 */
[----:B------:R-:W-:Y:S01]  /*0320*/  ISETP.NE.AND.EX P1, PT, R13, RZ, PT, P1 ;  /* 0x000000ff0d00720c */ /* 0x000fe20003f25310 */
[----:B------:R-:W-:Y:S01]  /*0330*/  IMAD.SHL.U32 R5, R117, 0x4, RZ ;  /* 0x0000000475057824 */ /* 0x000fe200078e00ff */
[----:B------:R-:W-:Y:S02]  /*0340*/  SHF.R.U32.HI R0, RZ, 0x1e, R117 ;  /* 0x0000001eff007819 */ /* 0x000fe40000011675 */
[----:B------:R-:W-:-:S04]  /*0350*/  ISETP.NE.U32.AND P2, PT, R14, RZ, PT ;  /* 0x000000ff0e00720c */ /* 0x000fc80003f45070 */
[----:B------:R-:W-:-:S05]  /*0360*/  ISETP.NE.AND.EX P2, PT, R15, RZ, PT, P2 ;  /* 0x000000ff0f00720c */ /* 0x000fca0003f45320 */
        /* <DEDUP_REMOVED lines=15> */
.L_x_9601:
[----:B------:R-:W-:Y:S05]  /*0460*/  BSYNC.RECONVERGENT B0 ;  /* 0x0000000000007941 */ /* 0x000fea0003800200 */
.L_x_9600:
[----:B------:R-:W-:Y:S04]  /*0470*/  BSSY.RECONVERGENT B0, `(.L_x_9602) ;  /* 0x0000007000007945 */ /* 0x000fe80003800200 */
[----:B------:R-:W-:Y:S05]  /*0480*/  @!P3 BRA `(.L_x_9603) ;  /* 0x000000000014b947 */ /* 0x000fea0003800000 */
[----:B------:R-:W2:Y:S02]  /*0490*/  LD.E.U8 R7, desc[UR4][R2.64+0x1b2] ;  /* 0x0001b20402077980 */ /* 0x000ea4000c101100 */
[----:B--2---:R-:W-:-:S13]  /*04a0*/  ISETP.NE.AND P1, PT, R7, RZ, PT ;  /* 0x000000ff0700720c */ /* 0x004fda0003f25270 */
[----:B-----5:R-:W2:Y:S02]  /*04b0*/  @P1 LD.E R48, desc[UR4][R16.64+0x4] ;  /* 0x0000040410301980 */ /* 0x020ea4000c101900 */
[----:B--2---:R-:W-:-:S06]  /*04c0*/  @P1 IADD3 R48, PT, PT, R48, -R15, RZ ;  /* 0x8000000f30301210 */ /* 0x004fcc0007ffe0ff */
[----:B------:R2:W5:Y:S02]  /*04d0*/  @!P1 LD.E R48, desc[UR4][R16.64] ;  /* 0x0000000410309980 */ /* 0x000564000c101900 */
.L_x_9603:
[----:B------:R-:W-:Y:S05]  /*04e0*/  BSYNC.RECONVERGENT B0 ;  /* 0x0000000000007941 */ /* 0x000fea0003800200 */
.L_x_9602:
        /* <DEDUP_REMOVED lines=8> */
.L_x_9605:
[----:B------:R-:W3:Y:S01]  /*0570*/  LD.E.64 R6, desc[UR4][R2.64+0x108] ;  /* 0x0001080402067980 */ /* 0x000ee2000c101b00 */
[----:B------:R-:W-:Y:S01]  /*0580*/  BSSY.RECONVERGENT B0, `(.L_x_9607) ;  /* 0x0000006000007945 */ /* 0x000fe20003800200 */
[----:B---3--:R-:W-:Y:S01]  /*0590*/  ISETP.NE.U32.AND P0, PT, R6, RZ, PT ;  /* 0x000000ff0600720c */ /* 0x008fe20003f05070 */
[----:B------:R-:W-:-:S03]  /*05a0*/  IMAD.MOV.U32 R6, RZ, RZ, RZ ;  /* 0x000000ffff067224 */ /* 0x000fc600078e00ff */
[----:B------:R-:W-:-:S13]  /*05b0*/  ISETP.NE.AND.EX P0, PT, R7, RZ, PT, P0 ;  /* 0x000000ff0700720c */ /* 0x000fda0003f05300 */
[----:B------:R-:W-:Y:S05]  /*05c0*/  @!P0 BRA `(.L_x_9608) ;  /* 0x0000000000048947 */ /* 0x000fea0003800000 */
[----:B------:R3:W5:Y:S02]  /*05d0*/  LD.E R6, desc[UR4][R2.64+0xbc] ;  /* 0x0000bc0402067980 */ /* 0x000764000c101900 */
.L_x_9608:
[----:B------:R-:W-:Y:S05]  /*05e0*/  BSYNC.RECONVERGENT B0 ;  /* 0x0000000000007941 */ /* 0x000fea0003800200 */
.L_x_9607:
[----:B-----5:R-:W-:Y:S02]  /*05f0*/  IADD3 R48, PT, PT, R6, R48, -R13 ;  /* 0x0000003006307210 */ /* 0x020fe40007ffe80d */
.L_x_9606:
[----:B------:R-:W-:Y:S05]  /*0600*/  BSYNC.RECONVERGENT B1 ;  /* 0x0000000000017941 */ /* 0x000fea0003800200 */
.L_x_9604:
[----:B------:R-:W-:Y:S01]  /*0610*/  IMAD.SHL.U32 R106, R113, 0x40, RZ ;  /* 0x00000040716a7824 */ /* 0x000fe200078e00ff */
[----:B------:R-:W-:Y:S01]  /*0620*/  MOV R6, R112 ;  /* 0x0000007000067202 */ /* 0x000fe20000000f00 */
[----:B------:R-:W-:-:S03]  /*0630*/  IMAD.MOV.U32 R7, RZ, RZ, 0x0 ;  /* 0x00000000ff077424 */ /* 0x000fc600078e00ff */
[----:B------:R-:W-:-:S13]  /*0640*/  ISETP.GT.AND P0, PT, R51, R106, PT ;  /* 0x0000006a3300720c */ /* 0x000fda0003f04270 */
[----:B-123--:R-:W-:Y:S05]  /*0650*/  @!P0 RET.REL.NODEC R6 `(_ZN5flash24flash_fwd_splitkv_kernelI23Flash_fwd_kernel_traitsILi32ELi64ELi128ELi4ELb0ELb0EN7cutlass6half_tE19Flash_kernel_traitsILi32ELi64ELi128ELi4ES3_EELb0ELb1ELb0ELb0ELb1ELb1ELb1ELb0EEEvNS_16Flash_fwd_paramsE) ;  /* 0xfffffff806688950 */ /* 0x00efea0003c3ffff */
        /* <DEDUP_REMOVED lines=70> */
[C---:B-----5:R-:W-:Y:S02]  /*0ac0*/  LEA R12, P0, R6.reuse, R8, 0x2 ;  /* 0x00000008060c7211 */ /* 0x060fe400078010ff */
[----:B------:R-:W-:Y:S02]  /*0ad0*/  LOP3.LUT P6, R8, R87, 0x7, RZ, 0xc0, !PT ;  /* 0x0000000757087812 */ /* 0x000fe400078cc0ff */
[----:B------:R-:W-:-:S02]  /*0ae0*/  LEA.HI.X R13, R6, R9, R5, 0x2, P0 ;  /* 0x00000009060d7211 */ /* 0x000fc400000f1405 */
[----:B------:R-:W-:Y:S02]  /*0af0*/  LEA R87, P0, R87, R0, 0x2 ;  /* 0x0000000057577211 */ /* 0x000fe400078010ff */
[-C--:B------:R-:W-:Y:S02]  /*0b00*/  ISETP.GE.AND P1, PT, R7, R51.reuse, PT ;  /* 0x000000330700720c */ /* 0x080fe40003f26270 */
[----:B------:R-:W-:Y:S02]  /*0b10*/  LEA.HI.X.SX32 R0, R0, RZ, 0x1, P0 ;  /* 0x000000ff00007211 */ /* 0x000fe400000f0eff */
[-C--:B------:R-:W-:Y:S02]  /*0b20*/  ISETP.GE.AND P2, PT, R10, R51.reuse, PT ;  /* 0x000000330a00720c */ /* 0x080fe40003f46270 */
[----:B------:R-:W-:Y:S02]  /*0b30*/  ISETP.GE.OR P6, PT, R4, R51, P6 ;  /* 0x000000330400720c */ /* 0x000fe400037c6670 */
[----:B------:R-:W-:-:S02]  /*0b40*/  ISETP.NE.OR P5, PT, R8, RZ, P2 ;  /* 0x000000ff0800720c */ /* 0x000fc400017a5670 */
[C---:B------:R-:W-:Y:S01]  /*0b50*/  LEA R6, P0, R87.reuse, R2, 0x2 ;  /* 0x0000000257067211 */ /* 0x040fe200078010ff */
[----:B------:R-:W-:Y:S01]  /*0b60*/  VIADD R2, R4, 0x30 ;  /* 0x0000003004027836 */ /* 0x000fe20000000000 */
        /* <DEDUP_REMOVED lines=16> */
[----:B---3--:R-:W-:Y:S05]  /*0c70*/  @P0 RET.REL.NODEC R2 `(_ZN5flash24flash_fwd_splitkv_kernelI23Flash_fwd_kernel_traitsILi32ELi64ELi128ELi4ELb0ELb0EN7cutlass6half_tE19Flash_kernel_traitsILi32ELi64ELi128ELi4ES3_EELb0ELb1ELb0ELb0ELb1ELb1ELb1ELb0EEEvNS_16Flash_fwd_paramsE) ;  /* 0xfffffff002e00950 */ /* 0x008fea0003c3ffff */
[----:B------:R-:W-:Y:S02]  /*0c80*/  MOV R0, 0xff800000 ;  /* 0xff80000000007802 */ /* 0x000fe40000000f00 */
[----:B------:R-:W-:-:S03]  /*0c90*/  MOV R113, 0x0 ;  /* 0x0000000000717802 */ /* 0x000fc60000000f00 */
[----:B------:R1:W-:Y:S02]  /*0ca0*/  ST.E desc[UR4][R12.64+0xc0], R0 ;  /* 0x0000c0000c007985 */ /* 0x0003e4000c101904 */
[----:B-1----:R-:W-:Y:S05]  /*0cb0*/  RET.REL.NODEC R112 `(_ZN5flash24flash_fwd_splitkv_kernelI23Flash_fwd_kernel_traitsILi32ELi64ELi128ELi4ELb0ELb0EN7cutlass6half_tE19Flash_kernel_traitsILi32ELi64ELi128ELi4ES3_EELb0ELb1ELb0ELb0ELb1ELb1ELb1ELb0EEEvNS_16Flash_fwd_paramsE) ;  /* 0xfffffff070d07950 */ /* 0x002fea0003c3ffff */
.L_x_9609:
        /* <DEDUP_REMOVED lines=84> */
[----:B------:R-:W-:Y:S01]  /*1200*/  IMAD R11, R19, R9, RZ ;  /* 0x00000009130b7224 */ /* 0x000fe200078e02ff */
        /* <DEDUP_REMOVED lines=20> */
.L_x_9611:
        /* <DEDUP_REMOVED lines=10> */
[----:B-1----:R-:W-:Y:S01]  /*13f0*/  @!P2 SHF.R.S32.HI R7, RZ, 0x1f, R13 ;  /* 0x0000001fff07a819 */ /* 0x002fe2000001140d */
[----:B------:R-:W-:Y:S01]  /*1400*/  IMAD.MOV.U32 R43, RZ, RZ, RZ ;  /* 0x000000ffff2b7224 */ /* 0x000fe200078e00ff */
        /* <DEDUP_REMOVED lines=13> */
[-C--:B---3--:R-:W-:Y:S02]  /*14e0*/  @!P2 IMAD R5, R105, R13.reuse, RZ ;  /* 0x0000000d6905a224 */ /* 0x088fe400078e02ff */
[----:B------:R-:W-:-:S04]  /*14f0*/  @!P2 IMAD.WIDE.U32 R26, R104, R13, RZ ;  /* 0x0000000d681aa225 */ /* 0x000fc800078e00ff */
[----:B------:R-:W-:Y:S01]  /*1500*/  @!P2 IMAD R5, R7, R104, R5 ;  /* 0x000000680705a224 */ /* 0x000fe200078e0205 */
[----:B------:R-:W-:Y:S01]  /*1510*/  @P2 IADD3 R7, PT, PT, R13, R15, RZ ;  /* 0x0000000f0d072210 */ /* 0x000fe20007ffe0ff */
[----:B----45:R-:W-:Y:S02]  /*1520*/  @!P2 IMAD R9, R21, R12, RZ ;  /* 0x0000000c1509a224 */ /* 0x030fe400078e02ff */
[----:B------:R-:W-:Y:S02]  /*1530*/  @!P2 IMAD.IADD R27, R27, 0x1, R5 ;  /* 0x000000011b1ba824 */ /* 0x000fe400078e0205 */
[-C--:B------:R-:W-:Y:S02]  /*1540*/  @!P1 IADD3 R6, PT, PT, R6, -R0.reuse, RZ ;  /* 0x8000000006069210 */ /* 0x080fe40007ffe0ff */
[----:B------:R-:W-:Y:S02]  /*1550*/  @!P2 SHF.R.S32.HI R5, RZ, 0x1f, R12 ;  /* 0x0000001fff05a819 */ /* 0x000fe4000001140c */
[----:B------:R-:W-:Y:S01]  /*1560*/  ISETP.GE.U32.AND P5, PT, R6, R0, PT ;  /* 0x000000000600720c */ /* 0x000fe20003fa6070 */
[----:B------:R-:W-:Y:S01]  /*1570*/  @!P2 IMAD.WIDE.U32 R26, R20, R12, R26 ;  /* 0x0000000c141aa225 */ /* 0x000fe200078e001a */
[----:B------:R-:W-:-:S03]  /*1580*/  LOP3.LUT R6, R116, R14, RZ, 0x3c, !PT ;  /* 0x0000000e74067212 */ /* 0x000fc600078e3cff */
[----:B------:R-:W-:Y:S01]  /*1590*/  @!P2 IMAD R9, R20, R5, R9 ;  /* 0x000000051409a224 */ /* 0x000fe200078e0209 */
[----:B------:R-:W-:Y:S01]  /*15a0*/  ISETP.GE.AND P0, PT, R6, RZ, PT ;  /* 0x000000ff0600720c */ /* 0x000fe20003f06270 */
[-C--:B------:R-:W-:Y:S02]  /*15b0*/  @P2 IMAD R5, R105, R7.reuse, RZ ;  /* 0x0000000769052224 */ /* 0x080fe400078e02ff */
[----:B------:R-:W-:Y:S01]  /*15c0*/  @P2 IMAD.WIDE.U32 R20, R104, R7, RZ ;  /* 0x0000000768142225 */ /* 0x000fe200078e00ff */
[----:B------:R-:W-:Y:S02]  /*15d0*/  ISETP.NE.AND P3, PT, R14, RZ, PT ;  /* 0x000000ff0e00720c */ /* 0x000fe40003f65270 */
[----:B------:R-:W-:Y:S01]  /*15e0*/  @!P2 MOV R10, R26 ;  /* 0x0000001a000aa202 */ /* 0x000fe20000000f00 */
[----:B------:R-:W-:Y:S01]  /*15f0*/  @!P2 IMAD.IADD R9, R27, 0x1, R9 ;  /* 0x000000011b09a824 */ /* 0x000fe200078e0209 */
[----:B------:R-:W-:Y:S01]  /*1600*/  LEA R0, R40, 0xffffff80, 0x7 ;  /* 0xffffff8028007811 */ /* 0x000fe200078e38ff */
[----:B------:R-:W-:Y:S01]  /*1610*/  @P2 IMAD.MOV.U32 R10, RZ, RZ, R20 ;  /* 0x000000ffff0a2224 */ /* 0x000fe200078e0014 */
[----:B------:R-:W-:-:S02]  /*1620*/  @P2 IADD3 R9, PT, PT, R21, R5, RZ ;  /* 0x0000000515092210 */ /* 0x000fc40007ffe0ff */
[----:B------:R-:W-:Y:S01]  /*1630*/  @!P1 IADD3 R11, PT, PT, R11, 0x1, RZ ;  /* 0x000000010b0b9810 */ /* 0x000fe20007ffe0ff */
[-C--:B------:R-:W-:Y:S01]  /*1640*/  @!P2 IMAD R7, R23, R13.reuse, RZ ;  /* 0x0000000d1707a224 */ /* 0x080fe200078e02ff */
[----:B------:R-:W-:Y:S01]  /*1650*/  @!P2 SHF.R.S32.HI R6, RZ, 0x1f, R13 ;  /* 0x0000001fff06a819 */ /* 0x000fe2000001140d */
[----:B------:R-:W-:Y:S01]  /*1660*/  IMAD R8, R105, R0, RZ ;  /* 0x0000000069087224 */ /* 0x000fe200078e02ff */
[----:B------:R-:W-:Y:S01]  /*1670*/  SHF.R.S32.HI R5, RZ, 0x1f, R0 ;  /* 0x0000001fff057819 */ /* 0x000fe20000011400 */
[----:B------:R-:W-:Y:S01]  /*1680*/  IMAD.MOV.U32 R21, RZ, RZ, R9 ;  /* 0x000000ffff157224 */ /* 0x000fe200078e0009 */
[----:B------:R-:W-:Y:S02]  /*1690*/  MOV R20, R10 ;  /* 0x0000000a00147202 */ /* 0x000fe40000000f00 */
        /* <DEDUP_REMOVED lines=20> */
[----:B------:R-:W-:-:S03]  /*17e0*/  MOV R7, R20 ;  /* 0x0000001400077202 */ /* 0x000fc60000000f00 */
[----:B------:R-:W-:Y:S01]  /*17f0*/  @!P2 IMAD.IADD R13, R19, 0x1, R6 ;  /* 0x00000001130da824 */ /* 0x000fe200078e0206 */
[----:B------:R-:W-:Y:S01]  /*1800*/  @!P2 MOV R6, R18 ;  /* 0x000000120006a202 */ /* 0x000fe20000000f00 */
[----:B------:R-:W-:Y:S01]  /*1810*/  IMAD.IADD R11, R21, 0x1, R9 ;  /* 0x00000001150b7824 */ /* 0x000fe200078e0209 */
[----:B------:R-:W-:Y:S02]  /*1820*/  @P2 IADD3 R13, PT, PT, R17, R8, RZ ;  /* 0x00000008110d2210 */ /* 0x000fe40007ffe0ff */
[----:B------:R-:W-:Y:S02]  /*1830*/  @P2 MOV R6, R16 ;  /* 0x0000001000062202 */ /* 0x000fe40000000f00 */
[----:B------:R-:W-:Y:S02]  /*1840*/  MOV R21, RZ ;  /* 0x000000ff00157202 */ /* 0x000fe40000000f00 */
[----:B------:R-:W-:Y:S02]  /*1850*/  MOV R12, R0 ;  /* 0x00000000000c7202 */ /* 0x000fe40000000f00 */
.L_x_9612:
[----:B------:R-:W-:Y:S05]  /*1860*/  BSYNC.RECONVERGENT B0 ;  /* 0x0000000000007941 */ /* 0x000fea0003800200 */
.L_x_9610:
        /* <DEDUP_REMOVED lines=22> */
[-C--:B-----5:R-:W-:Y:S01]  /*19d0*/  IMAD R5, R5, R22.reuse, RZ ;  /* 0x0000001605057224 */ /* 0x0a0fe200078e02ff */
[----:B------:R-:W-:Y:S01]  /*19e0*/  SHF.L.U32 R115, R87, 0x3, RZ ;  /* 0x0000000357737819 */ /* 0x000fe200000006ff */
[----:B------:R-:W-:-:S03]  /*19f0*/  IMAD.WIDE.U32 R36, R12, R22, RZ ;  /* 0x000000160c247225 */ /* 0x000fc600078e00ff */
[----:B------:R-:W-:Y:S01]  /*1a00*/  LOP3.LUT R15, R115, 0x18, RZ, 0xc0, !PT ;  /* 0x00000018730f7812 */ /* 0x000fe200078ec0ff */
[----:B------:R-:W-:Y:S01]  /*1a10*/  IMAD R5, R12, R23, R5 ;  /* 0x000000170c057224 */ /* 0x000fe200078e0205 */
[----:B------:R-:W-:Y:S02]  /*1a20*/  LOP3.LUT R19, R116, R14, RZ, 0x3c, !PT ;  /* 0x0000000e74137212 */ /* 0x000fe400078e3cff */
[----:B------:R-:W-:Y:S01]  /*1a30*/  IADD3 R6, P1, P0, R36, R6, R15 ;  /* 0x0000000624067210 */ /* 0x000fe2000783e00f */
[----:B------:R-:W-:Y:S02]  /*1a40*/  IMAD.IADD R5, R37, 0x1, R5 ;  /* 0x0000000125057824 */ /* 0x000fe400078e0205 */
[----:B------:R-:W-:Y:S01]  /*1a50*/  @!P2 IMAD.IADD R32, R32, 0x1, -R10 ;  /* 0x000000012020a824 */ /* 0x000fe200078e0a0a */
[----:B------:R-:W-:Y:S02]  /*1a60*/  ISETP.GE.AND P5, PT, R19, RZ, PT ;  /* 0x000000ff1300720c */ /* 0x000fe40003fa6270 */
[----:B------:R-:W-:-:S02]  /*1a70*/  IADD3.X R5, PT, PT, R5, R13, RZ, P1, P0 ;  /* 0x0000000d05057210 */ /* 0x000fc40000fe04ff */
[----:B------:R-:W-:Y:S02]  /*1a80*/  ISETP.GE.U32.AND P1, PT, R32, R10, PT ;  /* 0x0000000a2000720c */ /* 0x000fe40003f26070 */
[----:B------:R-:W-:Y:S01]  /*1a90*/  SHF.R.U32.HI R54, RZ, 0x2, R87 ;  /* 0x00000002ff367819 */ /* 0x000fe20000011657 */
[----:B------:R-:W-:Y:S01]  /*1aa0*/  IMAD.IADD R106, R51, 0x1, -R106 ;  /* 0x00000001336a7824 */ /* 0x000fe200078e0a6a */
[----:B------:R-:W-:Y:S02]  /*1ab0*/  @!P2 IADD3 R18, PT, PT, R18, 0x1, RZ ;  /* 0x000000011212a810 */ /* 0x000fe40007ffe0ff */
[----:B------:R-:W-:Y:S02]  /*1ac0*/  LOP3.LUT R114, R115, 0xc0, RZ, 0xc0, !PT ;  /* 0x000000c073727812 */ /* 0x000fe400078ec0ff */
[----:B------:R-:W-:Y:S02]  /*1ad0*/  SHF.R.S32.HI R20, RZ, 0x1f, R116 ;  /* 0x0000001fff147819 */ /* 0x000fe40000011474 */
[----:B------:R-:W-:-:S03]  /*1ae0*/  ISETP.NE.AND P6, PT, R14, RZ, PT ;  /* 0x000000ff0e00720c */ /* 0x000fc60003fc5270 */
[----:B------:R-:W-:Y:S01]  /*1af0*/  @P1 VIADD R18, R18, 0x1 ;  /* 0x0000000112121836 */ /* 0x000fe20000000000 */
[----:B------:R-:W-:Y:S01]  /*1b00*/  ISETP.GE.AND P2, PT, R54, R106, PT ;  /* 0x0000006a3600720c */ /* 0x000fe20003f46270 */
[----:B------:R-:W-:Y:S01]  /*1b10*/  IMAD.MOV.U32 R55, RZ, RZ, RZ ;  /* 0x000000ffff377224 */ /* 0x000fe200078e00ff */
[----:B------:R-:W-:Y:S01]  /*1b20*/  LOP3.LUT R114, R114, 0x18, R87, 0xf8, !PT ;  /* 0x0000001872727812 */ /* 0x000fe200078ef857 */
[----:B------:R-:W1:Y:S01]  /*1b30*/  S2UR UR6, SR_CgaCtaId ;  /* 0x00000000000679c3 */ /* 0x000e620000008800 */
[----:B------:R-:W-:Y:S01]  /*1b40*/  UMOV UR7, 0x400 ;  /* 0x0000040000077882 */ /* 0x000fe20000000000 */
[----:B------:R-:W-:Y:S01]  /*1b50*/  IMAD R108, R105, R54, RZ ;  /* 0x00000036696c7224 */ /* 0x000fe200078e02ff */
[----:B-1----:R-:W-:-:S06]  /*1b60*/  ULEA UR6, UR6, UR7, 0x18 ;  /* 0x0000000706067291 */ /* 0x002fcc000f8ec0ff */
[----:B------:R-:W-:Y:S02]  /*1b70*/  IMAD.U32 R103, RZ, RZ, UR6 ;  /* 0x00000006ff677e24 */ /* 0x000fe4000f8e00ff */
[----:B--2---:R-:W-:-:S04]  /*1b80*/  @P3 IMAD.WIDE.U32 R36, R28, R4, RZ ;  /* 0x000000041c243225 */ /* 0x004fc800078e00ff */
[----:B------:R-:W-:Y:S02]  /*1b90*/  @P3 IMAD R19, R29, R4, RZ ;  /* 0x000000041d133224 */ /* 0x000fe400078e02ff */
[-C--:B---3--:R-:W-:Y:S02]  /*1ba0*/  @!P3 IMAD R12, R35, R117.reuse, RZ ;  /* 0x00000075230cb224 */ /* 0x088fe400078e02ff */
[----:B------:R-:W-:-:S03]  /*1bb0*/  @!P3 IMAD.WIDE.U32 R34, R34, R117, RZ ;  /* 0x000000752222b225 */ /* 0x000fc600078e00ff */
[----:B------:R-:W-:Y:S02]  /*1bc0*/  @!P3 MOV R4, R34 ;  /* 0x000000220004b202 */ /* 0x000fe40000000f00 */
[----:B------:R-:W-:Y:S02]  /*1bd0*/  @P3 MOV R4, R36 ;  /* 0x0000002400043202 */ /* 0x000fe40000000f00 */
[----:B------:R-:W-:Y:S02]  /*1be0*/  @!P3 IADD3 R12, PT, PT, R35, R12, RZ ;  /* 0x0000000c230cb210 */ /* 0x000fe40007ffe0ff */
[----:B------:R-:W-:Y:S01]  /*1bf0*/  IADD3 R32, P0, PT, R15, R4, RZ ;  /* 0x000000040f207210 */ /* 0x000fe20007f1e0ff */
[----:B------:R-:W-:Y:S02]  /*1c00*/  VIADD R4, R54, 0x20 ;  /* 0x0000002036047836 */ /* 0x000fe40000000000 */
[----:B------:R-:W-:-:S03]  /*1c10*/  @P3 IMAD.IADD R12, R37, 0x1, R19 ;  /* 0x00000001250c3824 */ /* 0x000fc600078e0213 */
[----:B------:R-:W-:Y:S01]  /*1c20*/  ISETP.GE.AND P1, PT, R4, R106, PT ;  /* 0x0000006a0400720c */ /* 0x000fe20003f26270 */
[----:B------:R-:W-:Y:S01]  /*1c30*/  IMAD R13, R31, R116, RZ ;  /* 0x000000741f0d7224 */ /* 0x000fe200078e02ff */
[----:B------:R-:W-:Y:S01]  /*1c40*/  IADD3.X R33, PT, PT, RZ, R12, RZ, P0, !PT ;  /* 0x0000000cff217210 */ /* 0x000fe200007fe4ff */
[----:B------:R-:W-:Y:S01]  /*1c50*/  IMAD.WIDE.U32 R34, R113, 0x40, R54 ;  /* 0x0000004071227825 */ /* 0x000fe200078e0036 */
[----:B------:R-:W-:-:S03]  /*1c60*/  LOP3.LUT R12, R114, R15, RZ, 0x3c, !PT ;  /* 0x0000000f720c7212 */ /* 0x000fc600078e3cff */
[----:B------:R-:W-:Y:S01]  /*1c70*/  IMAD R10, R30, R20, R13 ;  /* 0x000000141e0a7224 */ /* 0x000fe200078e020d */
[----:B------:R-:W-:Y:S01]  /*1c80*/  LOP3.LUT R13, R115, 0x1f20, RZ, 0xc0, !PT ;  /* 0x00001f20730d7812 */ /* 0x000fe200078ec0ff */
[----:B------:R-:W-:Y:S01]  /*1c90*/  IMAD.WIDE.U32 R32, R116, R30, R32 ;  /* 0x0000001e74207225 */ /* 0x000fe200078e0020 */
[----:B------:R-:W-:Y:S02]  /*1ca0*/  IADD3 R30, P0, PT, R15, R7, RZ ;  /* 0x000000070f1e7210 */ /* 0x000fe40007f1e0ff */
[----:B------:R-:W-:Y:S01]  /*1cb0*/  MOV R7, R18 ;  /* 0x0000001200077202 */ /* 0x000fe20000000f00 */
[----:B------:R-:W-:Y:S01]  /*1cc0*/  @!P3 IMAD.MOV.U32 R18, RZ, RZ, R28 ;  /* 0x000000ffff12b224 */ /* 0x000fe200078e001c */
[----:B------:R-:W-:Y:S01]  /*1cd0*/  @!P3 MOV R19, R29 ;  /* 0x0000001d0013b202 */ /* 0x000fe20000000f00 */
[----:B------:R-:W-:Y:S01]  /*1ce0*/  @P3 IMAD.MOV.U32 R19, RZ, RZ, R29 ;  /* 0x000000ffff133224 */ /* 0x000fe200078e001d */
[----:B------:R-:W-:Y:S02]  /*1cf0*/  @P3 MOV R18, R28 ;  /* 0x0000001c00123202 */ /* 0x000fe40000000f00 */
[----:B------:R-:W-:-:S02]  /*1d00*/  LOP3.LUT R12, R13, R12, RZ, 0xfc, !PT ;  /* 0x0000000c0d0c7212 */ /* 0x000fc400078efcff */
[C---:B------:R-:W-:Y:S02]  /*1d10*/  @!P1 IADD3 R13, P3, PT, R34.reuse, 0x20, RZ ;  /* 0x00000020220d9810 */ /* 0x040fe40007f7e0ff */
[----:B------:R-:W-:Y:S01]  /*1d20*/  @!P5 IADD3 R7, PT, PT, -R7, RZ, RZ ;  /* 0x000000ff0707d210 */ /* 0x000fe20007ffe1ff */
[----:B------:R-:W-:Y:S01]  /*1d30*/  IMAD.IADD R37, R33, 0x1, R10 ;  /* 0x0000000121257824 */ /* 0x000fe200078e020a */
[----:B------:R-:W-:Y:S01]  /*1d40*/  @!P6 LOP3.LUT R7, RZ, R14, RZ, 0x33, !PT ;  /* 0x0000000eff07e212 */ /* 0x000fe200078e33ff */
[----:B------:R-:W-:Y:S01]  /*1d50*/  @!P2 IMAD R14, R35, R18, RZ ;  /* 0x00000012230ea224 */ /* 0x000fe200078e02ff */
[----:B------:R-:W-:Y:S02]  /*1d60*/  @!P2 MOV R36, R32 ;  /* 0x000000200024a202 */ /* 0x000fe40000000f00 */
[----:B------:R-:W-:Y:S01]  /*1d70*/  @!P1 IADD3.X R10, PT, PT, RZ, R35, RZ, P3, !PT ;  /* 0x00000023ff0a9210 */ /* 0x000fe20001ffe4ff */
[----:B------:R-:W-:Y:S01]  /*1d80*/  IMAD.X R31, RZ, RZ, R11, P0 ;  /* 0x000000ffff1f7224 */ /* 0x000fe200000e060b */
[----:B------:R-:W-:Y:S01]  /*1d90*/  @!P1 MOV R33, R37 ;  /* 0x0000002500219202 */ /* 0x000fe20000000f00 */
[----:B------:R-:W-:-:S02]  /*1da0*/  @!P2 IMAD R11, R34, R19, R14 ;  /* 0x00000013220ba224 */ /* 0x000fc400078e020e */
        /* <DEDUP_REMOVED lines=10> */
[----:B------:R-:W-:-:S03]  /*1e50*/  IMAD.WIDE.U32 R28, R54, R104, R30 ;  /* 0x00000068361c7225 */ /* 0x000fc600078e001e */
[----:B------:R-:W-:Y:S02]  /*1e60*/  @!P1 LEA.HI.X R19, R32, R17, R10, 0x1, P0 ;  /* 0x0000001120139211 */ /* 0x000fe400000f0c0a */
[----:B------:R-:W-:Y:S01]  /*1e70*/  IADD3 R10, PT, PT, R11, 0x80, RZ ;  /* 0x000000800b0a7810 */ /* 0x000fe20007ffe0ff */
[----:B------:R-:W-:Y:S01]  /*1e80*/  IMAD R20, R12, 0x2, R103 ;  /* 0x000000020c147824 */ /* 0x000fe200078e0267 */
[----:B------:R-:W-:Y:S02]  /*1e90*/  IADD3 R108, PT, PT, R29, R108, RZ ;  /* 0x0000006c1d6c7210 */ /* 0x000fe40007ffe0ff */
[----:B------:R-:W-:Y:S02]  /*1ea0*/  LEA R109, P3, R28, R26, 0x1 ;  /* 0x0000001a1c6d7211 */ /* 0x000fe400078608ff */
[C---:B------:R-:W-:Y:S01]  /*1eb0*/  ISETP.GE.AND P6, PT, R54.reuse, R10, PT ;  /* 0x0000000a3600720c */ /* 0x040fe20003fc6270 */
[----:B------:R-:W-:Y:S01]  /*1ec0*/  @!PT LDS RZ, [RZ] ;  /* 0x00000000fffff984 */ /* 0x000fe20000000800 */
[----:B------:R-:W-:Y:S01]  /*1ed0*/  @!PT LDS RZ, [RZ] ;  /* 0x00000000fffff984 */ /* 0x000fe20000000800 */
[----:B------:R-:W-:Y:S01]  /*1ee0*/  @!PT LDS RZ, [RZ] ;  /* 0x00000000fffff984 */ /* 0x000fe20000000800 */
[----:B------:R1:W-:Y:S01]  /*1ef0*/  @!P2 LDGSTS.E.BYPASS.LTC128B.128 [R20], desc[UR4][R14.64] ;  /* 0x000000000e14afae */ /* 0x0003e2000b981a04 */
[----:B------:R-:W-:-:S02]  /*1f00*/  IADD3 R12, PT, PT, R54, 0x40, RZ ;  /* 0x00000040360c7810 */ /* 0x000fc40007ffe0ff */
[----:B------:R-:W-:Y:S01]  /*1f10*/  IADD3 R11, PT, PT, R54, 0x60, RZ ;  /* 0x00000060360b7810 */ /* 0x000fe20007ffe0ff */
[----:B------:R-:W-:Y:S01]  /*1f20*/  IMAD.SHL.U32 R13, R104, 0x20, RZ ;  /* 0x00000020680d7824 */ /* 0x000fe200078e00ff */
[----:B------:R-:W-:Y:S01]  /*1f30*/  LEA.HI.X R108, R28, R27, R108, 0x1, P3 ;  /* 0x0000001b1c6c7211 */ /* 0x000fe200018f0c6c */
[----:B------:R2:W-:Y:S01]  /*1f40*/  @!P1 LDGSTS.E.BYPASS.LTC128B.128 [R20+0x800], desc[UR4][R18.64] ;  /* 0x0080000012149fae */ /* 0x0005e2000b981a04 */
[-C--:B------:R-:W-:Y:S02]  /*1f50*/  ISETP.GE.AND P3, PT, R12, R10.reuse, PT ;  /* 0x0000000a0c00720c */ /* 0x080fe40003f66270 */
[-C--:B------:R-:W-:Y:S02]  /*1f60*/  ISETP.GE.AND P2, PT, R11, R10.reuse, PT ;  /* 0x0000000a0b00720c */ /* 0x080fe40003f46270 */
[----:B------:R-:W-:Y:S01]  /*1f70*/  SHF.R.S32.HI R16, RZ, 0x1f, R7 ;  /* 0x0000001fff107819 */ /* 0x000fe20000011407 */
[----:B------:R-:W-:Y:S01]  /*1f80*/  @!P6 IMAD.MOV.U32 R17, RZ, RZ, R108 ;  /* 0x000000ffff11e224 */ /* 0x000fe200078e006c */
[----:B------:R-:W-:-:S02]  /*1f90*/  ISETP.GE.AND P5, PT, R4, R10, PT ;  /* 0x0000000a0400720c */ /* 0x000fc40003fa6270 */
[----:B------:R-:W-:Y:S01]  /*1fa0*/  LEA R26, P0, R13, R109, 0x1 ;  /* 0x0000006d0d1a7211 */ /* 0x000fe200078008ff */
[----:B-1----:R-:W-:Y:S01]  /*1fb0*/  IMAD R15, R25, R7, RZ ;  /* 0x00000007190f7224 */ /* 0x002fe200078e02ff */
[----:B------:R-:W-:-:S03]  /*1fc0*/  SHF.L.U64.HI R14, R104, 0x5, R105 ;  /* 0x00000005680e7819 */ /* 0x000fc60000010269 */
[----:B------:R-:W-:Y:S01]  /*1fd0*/  IMAD R15, R16, R24, R15 ;  /* 0x00000018100f7224 */ /* 0x000fe200078e020f */
[----:B------:R-:W-:Y:S02]  /*1fe0*/  @!P6 MOV R16, R109 ;  /* 0x0000006d0010e202 */ /* 0x000fe40000000f00 */
[----:B------:R-:W-:Y:S02]  /*1ff0*/  LEA.HI.X R27, R13, R108, R14, 0x1, P0 ;  /* 0x0000006c0d1b7211 */ /* 0x000fe400000f0c0e */
[CC--:B--2---:R-:W-:Y:S01]  /*2000*/  @!P3 LEA R18, P1, R104.reuse, R26.reuse, 0x6 ;  /* 0x0000001a6812b211 */ /* 0x0c4fe200078230ff */
[----:B------:R1:W-:Y:S03]  /*2010*/  @!P6 LDGSTS.E.BYPASS.LTC128B.128 [R20+0x1000], desc[UR4][R16.64] ;  /* 0x010000001014efae */ /* 0x0003e6000b981a04 */
[C---:B------:R-:W-:Y:S01]  /*2020*/  @!P3 LEA.HI.X R19, R104.reuse, R27, R105, 0x6, P1 ;  /* 0x0000001b6813b211 */ /* 0x040fe200008f3469 */
[----:B------:R2:W-:Y:S04]  /*2030*/  @!P5 LDGSTS.E.BYPASS.LTC128B.128 [R20+0x1800], desc[UR4][R26.64] ;  /* 0x018000001a14dfae */ /* 0x0005e8000b981a04 */
[----:B------:R2:W-:Y:S01]  /*2040*/  @!P3 LDGSTS.E.BYPASS.LTC128B.128 [R20+0x2000], desc[UR4][R18.64] ;  /* 0x020000001214bfae */ /* 0x0005e2000b981a04 */
[----:B-1----:R-:W-:-:S04]  /*2050*/  @!P2 LEA R16, P0, R104, R26, 0x7 ;  /* 0x0000001a6810a211 */ /* 0x002fc800078038ff */
[----:B------:R-:W-:-:S05]  /*2060*/  @!P2 LEA.HI.X R17, R104, R27, R105, 0x7, P0 ;  /* 0x0000001b6811a211 */ /* 0x000fca00000f3c69 */
[----:B------:R2:W-:Y:S04]  /*2070*/  @!P2 LDGSTS.E.BYPASS.LTC128B.128 [R20+0x2800], desc[UR4][R16.64] ;  /* 0x028000001014afae */ /* 0x0005e8000b981a04 */
[----:B------:R-:W0:Y:S01]  /*2080*/  LDGDEPBAR ;  /* 0x00000000000079af */ /* 0x000e220000000000 */
[----:B------:R-:W-:-:S03]  /*2090*/  IMAD.WIDE.U32 R28, R24, R7, RZ ;  /* 0x00000007181c7225 */ /* 0x000fc600078e00ff */
[----:B------:R2:W5:Y:S01]  /*20a0*/  LD.E R50, desc[UR4][R2.64+0x184] ;  /* 0x0001840402327980 */ /* 0x000562000c101900 */
[----:B------:R-:W-:Y:S02]  /*20b0*/  IADD3 R6, P1, PT, R6, R28, RZ ;  /* 0x0000001c06067210 */ /* 0x000fe40007f3e0ff */
[----:B------:R-:W-:Y:S01]  /*20c0*/  IADD3 R15, PT, PT, R29, R15, RZ ;  /* 0x0000000f1d0f7210 */ /* 0x000fe20007ffe0ff */
[----:B------:R2:W5:Y:S03]  /*20d0*/  LD.E R49, desc[UR4][R2.64+0x188] ;  /* 0x0001880402317980 */ /* 0x000566000c101900 */
[----:B------:R-:W-:Y:S01]  /*20e0*/  IADD3.X R7, PT, PT, R5, R15, RZ, P1, !PT ;  /* 0x0000000f05077210 */ /* 0x000fe20000ffe4ff */
[----:B------:R-:W-:Y:S01]  /*20f0*/  IMAD R5, R23, R54, RZ ;  /* 0x0000003617057224 */ /* 0x000fe200078e02ff */
[----:B------:R-:W-:Y:S01]  /*2100*/  ISETP.GE.AND P3, PT, R12, R10, PT ;  /* 0x0000000a0c00720c */ /* 0x000fe20003f66270 */
[----:B------:R-:W-:Y:S01]  /*2110*/  IMAD.WIDE.U32 R6, R54, R22, R6 ;  /* 0x0000001636067225 */ /* 0x000fe200078e0006 */
[----:B------:R-:W-:-:S11]  /*2120*/  DEPBAR.LE SB0, 0x0 ;  /* 0x000080000000791a */ /* 0x000fd60000000000 */
[----:B------:R-:W-:Y:S05]  /*2130*/  WARPSYNC.ALL ;  /* 0x0000000000007948 */ /* 0x000fea0003800000 */
[----:B------:R-:W-:Y:S01]  /*2140*/  IMAD.IADD R110, R7, 0x1, R5 ;  /* 0x00000001076e7824 */ /* 0x000fe200078e0205 */
[----:B------:R-:W-:Y:S02]  /*2150*/  ISETP.GE.AND P2, PT, R11, R10, PT ;  /* 0x0000000a0b00720c */ /* 0x000fe40003f46270 */
[----:B------:R-:W-:Y:S02]  /*2160*/  LEA R111, P0, R6, R8, 0x1 ;  /* 0x00000008066f7211 */ /* 0x000fe400078008ff */
[----:B------:R-:W-:-:S02]  /*2170*/  SHF.L.U32 R5, R22, 0x5, RZ ;  /* 0x0000000516057819 */ /* 0x000fc400000006ff */
[----:B------:R-:W-:Y:S02]  /*2180*/  ISETP.GE.AND P5, PT, R4, R10, PT ;  /* 0x0000000a0400720c */ /* 0x000fe40003fa6270 */
[----:B------:R-:W-:Y:S02]  /*2190*/  LEA.HI.X R110, R6, R9, R110, 0x1, P0 ;  /* 0x00000009066e7211 */ /* 0x000fe400000f0c6e */
[----:B------:R-:W-:Y:S02]  /*21a0*/  SHF.L.U64.HI R6, R22, 0x5, R23 ;  /* 0x0000000516067819 */ /* 0x000fe40000010217 */
[CC--:B------:R-:W-:Y:S01]  /*21b0*/  LEA R8, P0, R5.reuse, R111.reuse, 0x1 ;  /* 0x0000006f05087211 */ /* 0x0c0fe200078008ff */
[----:B------:R-:W-:Y:S01]  /*21c0*/  @!P6 IMAD.MOV.U32 R11, RZ, RZ, R110 ;  /* 0x000000ffff0be224 */ /* 0x000fe200078e006e */
[----:B------:R-:W-:Y:S01]  /*21d0*/  @!P6 MOV R10, R111 ;  /* 0x0000006f000ae202 */ /* 0x000fe20000000f00 */
[----:B------:R-:W-:Y:S01]  /*21e0*/  BAR.SYNC.DEFER_BLOCKING 0x0 ;  /* 0x0000000000007b1d */ /* 0x000fe20000010000 */
[----:B------:R-:W-:-:S02]  /*21f0*/  LEA.HI.X R9, R5, R110, R6, 0x1, P0 ;  /* 0x0000006e05097211 */ /* 0x000fc400000f0c06 */
        /* <DEDUP_REMOVED lines=25> */
[----:B------:R-:W-:-:S02]  /*2390*/  SHF.L.U32 R41, R87, 0x5, RZ ;  /* 0x0000000557297819 */ /* 0x000fc400000006ff */
[C---:B------:R-:W-:Y:S01]  /*23a0*/  SHF.L.U32 R102, R87.reuse, 0x4, RZ ;  /* 0x0000000457667819 */ /* 0x040fe200000006ff */
[----:B------:R-:W-:Y:S01]  /*23b0*/  IMAD.SHL.U32 R86, R87, 0x4, RZ ;  /* 0x0000000457567824 */ /* 0x000fe200078e00ff */
[----:B------:R-:W-:Y:S01]  /*23c0*/  SHF.R.U32.HI R52, RZ, 0x1, R87 ;  /* 0x00000001ff347819 */ /* 0x000fe20000011657 */
[----:B--2---:R-:W-:Y:S01]  /*23d0*/  IMAD.MOV.U32 R27, RZ, RZ, 0x20 ;  /* 0x00000020ff1b7424 */ /* 0x004fe200078e00ff */
[----:B------:R-:W-:Y:S01]  /*23e0*/  LOP3.LUT R101, R102, 0x3e00, RZ, 0xc0, !PT ;  /* 0x00003e0066657812 */ /* 0x000fe200078ec0ff */
[----:B------:R-:W0:Y:S03]  /*23f0*/  LDGDEPBAR ;  /* 0x00000000000079af */ /* 0x000e260000000000 */
[----:B------:R-:W-:Y:S02]  /*2400*/  LOP3.LUT R101, R101, 0x20, R41, 0xf8, !PT ;  /* 0x0000002065657812 */ /* 0x000fe400078ef829 */
[----:B-1----:R-:W-:-:S02]  /*2410*/  LOP3.LUT R6, R86, 0x18, RZ, 0xc0, !PT ;  /* 0x0000001856067812 */ /* 0x002fc400078ec0ff */
[----:B---3--:R-:W-:Y:S02]  /*2420*/  LOP3.LUT R4, R41, 0xc0, RZ, 0xc0, !PT ;  /* 0x000000c029047812 */ /* 0x008fe400078ec0ff */
[----:B------:R-:W-:Y:S02]  /*2430*/  LOP3.LUT R5, R102, 0x100, RZ, 0xc0, !PT ;  /* 0x0000010066057812 */ /* 0x000fe400078ec0ff */
[C---:B------:R-:W-:Y:S02]  /*2440*/  LOP3.LUT R26, R4.reuse, 0x8, R52, 0xf8, !PT ;  /* 0x00000008041a7812 */ /* 0x040fe400078ef834 */
[----:B------:R-:W-:Y:S02]  /*2450*/  LOP3.LUT R4, R4, 0x8, R87, 0xf8, !PT ;  /* 0x0000000804047812 */ /* 0x000fe400078ef857 */
[----:B------:R-:W-:Y:S02]  /*2460*/  LOP3.LUT R26, R26, R6, RZ, 0x3c, !PT ;  /* 0x000000061a1a7212 */ /* 0x000fe400078e3cff */
[----:B------:R-:W-:-:S02]  /*2470*/  LOP3.LUT R101, R101, 0x100, R41, 0xf8, !PT ;  /* 0x0000010065657812 */ /* 0x000fc400078ef829 */
[----:B------:R-:W-:Y:S02]  /*2480*/  LOP3.LUT R5, R5, 0x20, R41, 0xf8, !PT ;  /* 0x0000002005057812 */ /* 0x000fe400078ef829 */
[----:B------:R-:W-:Y:S02]  /*2490*/  LOP3.LUT R101, R101, R26, RZ, 0xfc, !PT ;  /* 0x0000001a65657212 */ /* 0x000fe400078efcff */
[----:B------:R-:W-:Y:S02]  /*24a0*/  LOP3.LUT R4, R5, R4, R6, 0xf6, !PT ;  /* 0x0000000405047212 */ /* 0x000fe400078ef606 */
[-C--:B------:R-:W-:Y:S02]  /*24b0*/  LEA R101, R101, R103.reuse, 0x1 ;  /* 0x0000006765657211 */ /* 0x080fe400078e08ff */
[----:B------:R-:W-:-:S03]  /*24c0*/  LEA R42, R4, R103, 0x1 ;  /* 0x00000067042a7211 */ /* 0x000fc600078e08ff */
[----:B------:R-:W-:Y:S04]  /*24d0*/  LDSM.16.M88.4 R32, [R101] ;  /* 0x000000006520783b */ /* 0x000fe80000000200 */
[----:B------:R-:W1:Y:S01]  /*24e0*/  LDSM.16.M88.4 R36, [R42+0x1000] ;  /* 0x001000002a24783b */ /* 0x000e620000000200 */
[----:B------:R-:W-:-:S03]  /*24f0*/  LOP3.LUT P3, RZ, R87, 0x4, RZ, 0xc0, !PT ;  /* 0x0000000457ff7812 */ /* 0x000fc6000786c0ff */
[----:B------:R-:W-:Y:S01]  /*2500*/  LDSM.16.M88.4 R28, [R42+0x1400] ;  /* 0x001400002a1c783b */ /* 0x000fe20000000200 */
[----:B------:R-:W-:-:S04]  /*2510*/  SEL R27, R27, 0xffffffe0, !P3 ;  /* 0xffffffe01b1b7807 */ /* 0x000fc80005800000 */
[----:B------:R-:W-:Y:S02]  /*2520*/  IADD3 R24, PT, PT, R101, R27, RZ ;  /* 0x0000001b65187210 */ /* 0x000fe40007ffe0ff */
[----:B------:R-:W-:-:S03]  /*2530*/  IADD3 R62, PT, PT, R27, R42, RZ ;  /* 0x0000002a1b3e7210 */ /* 0x000fc60007ffe0ff */
[----:B------:R-:W-:Y:S04]  /*2540*/  LDSM.16.M88.4 R16, [R24] ;  /* 0x000000001810783b */ /* 0x000fe80000000200 */
[----:B------:R-:W2:Y:S04]  /*2550*/  LDSM.16.M88.4 R4, [R62+0x1000] ;  /* 0x001000003e04783b */ /* 0x000ea80000000200 */
[----:B------:R-:W3:Y:S01]  /*2560*/  LDSM.16.M88.4 R44, [R62+0x1400] ;  /* 0x001400003e2c783b */ /* 0x000ee20000000200 */
[C---:B-1----:R-:W-:Y:S08]  /*2570*/  HMMA.16816.F32 R8, R32.reuse, R36, RZ ;  /* 0x000000242008723c */ /* 0x042ff000000018ff */
[----:B------:R-:W-:-:S12]  /*2580*/  HMMA.16816.F32 R36, R32, R38, RZ ;  /* 0x000000262024723c */ /* 0x000fd800000018ff */
[----:B--2---:R-:W-:Y:S08]  /*2590*/  HMMA.16816.F32 R8, R16, R4, R8 ;  /* 0x000000041008723c */ /* 0x004ff00000001808 */
[----:B------:R-:W-:Y:S08]  /*25a0*/  HMMA.16816.F32 R12, R32, R28, RZ ;  /* 0x0000001c200c723c */ /* 0x000ff000000018ff */
[C---:B------:R-:W-:Y:S01]  /*25b0*/  HMMA.16816.F32 R36, R16.reuse, R6, R36 ;  /* 0x000000061024723c */ /* 0x040fe20000001824 */
[----:B------:R-:W1:Y:S11]  /*25c0*/  LDSM.16.M88.4 R4, [R42+0x1800] ;  /* 0x001800002a04783b */ /* 0x000e760000000200 */
[----:B---3--:R-:W-:Y:S01]  /*25d0*/  HMMA.16816.F32 R12, R16, R44, R12 ;  /* 0x0000002c100c723c */ /* 0x008fe2000000180c */
[-C--:B----4-:R-:W-:Y:S01]  /*25e0*/  FMUL.FTZ R8, R8, R25.reuse ;  /* 0x0000001908087220 */ /* 0x090fe20000410000 */
[-C--:B------:R-:W-:Y:S01]  /*25f0*/  FMUL.FTZ R9, R9, R25.reuse ;  /* 0x0000001909097220 */ /* 0x080fe20000410000 */
[-C--:B------:R-:W-:Y:S01]  /*2600*/  FMUL.FTZ R10, R10, R25.reuse ;  /* 0x000000190a0a7220 */ /* 0x080fe20000410000 */
[-C--:B------:R-:W-:Y:S01]  /*2610*/  FMUL.FTZ R11, R11, R25.reuse ;  /* 0x000000190b0b7220 */ /* 0x080fe20000410000 */
[----:B------:R-:W2:Y:S08]  /*2620*/  MUFU.TANH R53, R8 ;  /* 0x0000000800357308 */ /* 0x000eb00000002400 */
[----:B------:R-:W3:Y:S08]  /*2630*/  MUFU.TANH R57, R9 ;  /* 0x0000000900397308 */ /* 0x000ef00000002400 */
[----:B------:R-:W4:Y:S08]  /*2640*/  MUFU.TANH R55, R10 ;  /* 0x0000000a00377308 */ /* 0x000f300000002400 */
[----:B------:R1:W1:Y:S02]  /*2650*/  MUFU.TANH R56, R11 ;  /* 0x0000000b00387308 */ /* 0x0002640000002400 */
[----:B-1----:R-:W-:Y:S01]  /*2660*/  HMMA.16816.F32 R8, R32, R30, RZ ;  /* 0x0000001e2008723c */ /* 0x002fe200000018ff */
[----:B------:R-:W1:Y:S01]  /*2670*/  LDSM.16.M88.4 R28, [R62+0x1800] ;  /* 0x001800003e1c783b */ /* 0x000e620000000200 */
[-C--:B------:R-:W-:Y:S01]  /*2680*/  FMUL.FTZ R36, R36, R25.reuse ;  /* 0x0000001924247220 */ /* 0x080fe20000410000 */
[-C--:B------:R-:W-:Y:S01]  /*2690*/  FMUL.FTZ R37, R37, R25.reuse ;  /* 0x0000001925257220 */ /* 0x080fe20000410000 */
[-C--:B------:R-:W-:Y:S01]  /*26a0*/  FMUL.FTZ R38, R38, R25.reuse ;  /* 0x0000001926267220 */ /* 0x080fe20000410000 */
[----:B------:R-:W-:-:S15]  /*26b0*/  FMUL.FTZ R39, R39, R25 ;  /* 0x0000001927277220 */ /* 0x000fde0000410000 */
[----:B------:R-:W-:Y:S01]  /*26c0*/  HMMA.16816.F32 R8, R16, R46, R8 ;  /* 0x0000002e1008723c */ /* 0x000fe20000001808 */
[----:B------:R-:W2:Y:S01]  /*26d0*/  LDSM.16.M88.4 R44, [R42+0x1c00] ;  /* 0x001c00002a2c783b */ /* 0x000ea20000000200 */
[-C--:B------:R-:W-:Y:S01]  /*26e0*/  FMUL.FTZ R12, R12, R25.reuse ;  /* 0x000000190c0c7220 */ /* 0x080fe20000410000 */
[-C--:B------:R-:W-:Y:S01]  /*26f0*/  FMUL.FTZ R13, R13, R25.reuse ;  /* 0x000000190d0d7220 */ /* 0x080fe20000410000 */
[-C--:B------:R-:W-:Y:S01]  /*2700*/  FMUL.FTZ R14, R14, R25.reuse ;  /* 0x000000190e0e7220 */ /* 0x080fe20000410000 */
[-C--:B------:R-:W-:Y:S01]  /*2710*/  FMUL.FTZ R15, R15, R25.reuse ;  /* 0x000000190f0f7220 */ /* 0x080fe20000410000 */
[----:B------:R-:W1:Y:S08]  /*2720*/  MUFU.TANH R58, R36 ;  /* 0x00000024003a7308 */ /* 0x000e700000002400 */
[----:B------:R-:W1:Y:S08]  /*2730*/  MUFU.TANH R61, R37 ;  /* 0x00000025003d7308 */ /* 0x000e700000002400 */
[----:B------:R-:W1:Y:S08]  /*2740*/  MUFU.TANH R59, R38 ;  /* 0x00000026003b7308 */ /* 0x000e700000002400 */
[----:B------:R3:W1:Y:S08]  /*2750*/  MUFU.TANH R60, R39 ;  /* 0x00000027003c7308 */ /* 0x0006700000002400 */
[----:B------:R-:W1:Y:S08]  /*2760*/  MUFU.TANH R63, R12 ;  /* 0x0000000c003f7308 */ /* 0x000e700000002400 */
[----:B------:R-:W1:Y:S01]  /*2770*/  MUFU.TANH R65, R13 ;  /* 0x0000000d00417308 */ /* 0x000e620000002400 */
[C---:B---3--:R-:W-:Y:S07]  /*2780*/  HMMA.16816.F32 R36, R32.reuse, R4, RZ ;  /* 0x000000042024723c */ /* 0x048fee00000018ff */
[----:B------:R-:W3:Y:S01]  /*2790*/  MUFU.TANH R64, R14 ;  /* 0x0000000e00407308 */ /* 0x000ee20000002400 */
[----:B------:R-:W-:Y:S07]  /*27a0*/  HMMA.16816.F32 R4, R32, R6, RZ ;  /* 0x000000062004723c */ /* 0x000fee00000018ff */
[----:B------:R4:W1:Y:S01]  /*27b0*/  MUFU.TANH R66, R15 ;  /* 0x0000000f00427308 */ /* 0x0008620000002400 */
[-C--:B------:R-:W-:Y:S01]  /*27c0*/  FMUL.FTZ R8, R8, R25.reuse ;  /* 0x0000001908087220 */ /* 0x080fe20000410000 */
[-C--:B------:R-:W-:Y:S01]  /*27d0*/  FMUL.FTZ R9, R9, R25.reuse ;  /* 0x0000001909097220 */ /* 0x080fe20000410000 */
[----:B----4-:R-:W4:Y:S01]  /*27e0*/  LDSM.16.M88.4 R12, [R62+0x1c00] ;  /* 0x001c00003e0c783b */ /* 0x010f220000000200 */
[-C--:B------:R-:W-:Y:S01]  /*27f0*/  FMUL.FTZ R10, R10, R25.reuse ;  /* 0x000000190a0a7220 */ /* 0x080fe20000410000 */
[----:B------:R-:W-:-:S03]  /*2800*/  FMUL.FTZ R11, R11, R25 ;  /* 0x000000190b0b7220 */ /* 0x000fc60000410000 */
[----:B------:R-:W2:Y:S01]  /*2810*/  MUFU.TANH R67, R8 ;  /* 0x0000000800437308 */ /* 0x000ea20000002400 */
[C---:B-1----:R-:W-:Y:S07]  /*2820*/  HMMA.16816.F32 R36, R16.reuse, R28, R36 ;  /* 0x0000001c1024723c */ /* 0x042fee0000001824 */
[----:B------:R-:W1:Y:S01]  /*2830*/  MUFU.TANH R69, R9 ;  /* 0x0000000900457308 */ /* 0x000e620000002400 */
[----:B------:R-:W-:Y:S01]  /*2840*/  HMMA.16816.F32 R4, R16, R30, R4 ;  /* 0x0000001e1004723c */ /* 0x000fe20000001804 */
[----:B------:R-:W3:Y:S06]  /*2850*/  LDSM.16.M88.4 R28, [R42+0x2000] ;  /* 0x002000002a1c783b */ /* 0x000eec0000000200 */
[----:B------:R-:W1:Y:S08]  /*2860*/  MUFU.TANH R68, R10 ;  /* 0x0000000a00447308 */ /* 0x000e700000002400 */
[----:B------:R2:W1:Y:S02]  /*2870*/  MUFU.TANH R70, R11 ;  /* 0x0000000b00467308 */ /* 0x0004640000002400 */
[C---:B--2---:R-:W-:Y:S08]  /*2880*/  HMMA.16816.F32 R8, R32.reuse, R44, RZ ;  /* 0x0000002c2008723c */ /* 0x044ff000000018ff */
[----:B------:R-:W-:Y:S01]  /*2890*/  HMMA.16816.F32 R44, R32, R46, RZ ;  /* 0x0000002e202c723c */ /* 0x000fe200000018ff */
[-C--:B------:R-:W-:Y:S01]  /*28a0*/  FMUL.FTZ R36, R36, R25.reuse ;  /* 0x0000001924247220 */ /* 0x080fe20000410000 */
[-C--:B------:R-:W-:Y:S01]  /*28b0*/  FMUL.FTZ R37, R37, R25.reuse ;  /* 0x0000001925257220 */ /* 0x080fe20000410000 */
[-C--:B------:R-:W-:Y:S01]  /*28c0*/  FMUL.FTZ R38, R38, R25.reuse ;  /* 0x0000001926267220 */ /* 0x080fe20000410000 */
[-C--:B------:R-:W-:Y:S01]  /*28d0*/  FMUL.FTZ R39, R39, R25.reuse ;  /* 0x0000001927277220 */ /* 0x080fe20000410000 */
[----:B------:R-:W2:Y:S07]  /*28e0*/  MUFU.TANH R73, R36 ;  /* 0x0000002400497308 */ /* 0x000eae0000002400 */
[C---:B----4-:R-:W-:Y:S01]  /*28f0*/  HMMA.16816.F32 R8, R16.reuse, R12, R8 ;  /* 0x0000000c1008723c */ /* 0x050fe20000001808 */
[----:B------:R-:W4:Y:S07]  /*2900*/  MUFU.TANH R74, R37 ;  /* 0x00000025004a7308 */ /* 0x000f2e0000002400 */
[----:B------:R-:W-:Y:S01]  /*2910*/  HMMA.16816.F32 R44, R16, R14, R44 ;  /* 0x0000000e102c723c */ /* 0x000fe2000000182c */
[----:B------:R-:W1:Y:S01]  /*2920*/  MUFU.TANH R71, R38 ;  /* 0x0000002600477308 */ /* 0x000e620000002400 */
[----:B------:R-:W-:Y:S07]  /*2930*/  LDSM.16.M88.4 R12, [R42+0x2400] ;  /* 0x002400002a0c783b */ /* 0x000fee0000000200 */
[----:B------:R3:W1:Y:S01]  /*2940*/  MUFU.TANH R72, R39 ;  /* 0x0000002700487308 */ /* 0x0006620000002400 */
[-C--:B------:R-:W-:Y:S01]  /*2950*/  FMUL.FTZ R4, R4, R25.reuse ;  /* 0x0000001904047220 */ /* 0x080fe20000410000 */
        /* <DEDUP_REMOVED lines=14> */
[C---:B--2---:R-:W-:Y:S07]  /*2a40*/  HMMA.16816.F32 R4, R32.reuse, R28, RZ ;  /* 0x0000001c2004723c */ /* 0x044fee00000018ff */
[----:B------:R-:W2:Y:S01]  /*2a50*/  MUFU.TANH R81, R10 ;  /* 0x0000000a00517308 */ /* 0x000ea20000002400 */
[----:B------:R-:W-:Y:S07]  /*2a60*/  HMMA.16816.F32 R28, R32, R30, RZ ;  /* 0x0000001e201c723c */ /* 0x000fee00000018ff */
[----:B------:R4:W1:Y:S02]  /*2a70*/  MUFU.TANH R80, R11 ;  /* 0x0000000b00507308 */ /* 0x0008640000002400 */
[----:B----4-:R-:W4:Y:S01]  /*2a80*/  LDSM.16.M88.4 R8, [R62+0x2400] ;  /* 0x002400003e08783b */ /* 0x010f220000000200 */
[-C--:B------:R-:W-:Y:S01]  /*2a90*/  FMUL.FTZ R44, R44, R25.reuse ;  /* 0x000000192c2c7220 */ /* 0x080fe20000410000 */
[-C--:B------:R-:W-:Y:S01]  /*2aa0*/  FMUL.FTZ R45, R45, R25.reuse ;  /* 0x000000192d2d7220 */ /* 0x080fe20000410000 */
[-C--:B------:R-:W-:Y:S01]  /*2ab0*/  FMUL.FTZ R46, R46, R25.reuse ;  /* 0x000000192e2e7220 */ /* 0x080fe20000410000 */
[-C--:B------:R-:W-:Y:S01]  /*2ac0*/  FMUL.FTZ R47, R47, R25.reuse ;  /* 0x000000192f2f7220 */ /* 0x080fe20000410000 */
[C---:B---3--:R-:W-:Y:S01]  /*2ad0*/  HMMA.16816.F32 R4, R16.reuse, R36, R4 ;  /* 0x000000241004723c */ /* 0x048fe20000001804 */
[----:B------:R-:W3:Y:S07]  /*2ae0*/  MUFU.TANH R85, R44 ;  /* 0x0000002c00557308 */ /* 0x000eee0000002400 */
[----:B------:R-:W-:Y:S01]  /*2af0*/  HMMA.16816.F32 R28, R16, R38, R28 ;  /* 0x00000026101c723c */ /* 0x000fe2000000181c */
[----:B------:R-:W1:Y:S07]  /*2b00*/  MUFU.TANH R88, R45 ;  /* 0x0000002d00587308 */ /* 0x000e6e0000002400 */
[----:B------:R-:W-:Y:S01]  /*2b10*/  HMMA.16816.F32 R36, R32, R12, RZ ;  /* 0x0000000c2024723c */ /* 0x000fe200000018ff */
[----:B------:R-:W1:Y:S08]  /*2b20*/  MUFU.TANH R84, R46 ;  /* 0x0000002e00547308 */ /* 0x000e700000002400 */
[----:B------:R2:W1:Y:S01]  /*2b30*/  MUFU.TANH R83, R47 ;  /* 0x0000002f00537308 */ /* 0x0004620000002400 */
[-C--:B------:R-:W-:Y:S01]  /*2b40*/  FMUL.FTZ R4, R4, R25.reuse ;  /* 0x0000001904047220 */ /* 0x080fe20000410000 */
[-C--:B------:R-:W-:Y:S01]  /*2b50*/  FMUL.FTZ R5, R5, R25.reuse ;  /* 0x0000001905057220 */ /* 0x080fe20000410000 */
[----:B--2---:R-:W2:Y:S01]  /*2b60*/  LDSM.16.M88.4 R44, [R42+0x2800] ;  /* 0x002800002a2c783b */ /* 0x004ea20000000200 */
[-C--:B------:R-:W-:Y:S01]  /*2b70*/  FMUL.FTZ R6, R6, R25.reuse ;  /* 0x0000001906067220 */ /* 0x080fe20000410000 */
[-C--:B------:R-:W-:Y:S01]  /*2b80*/  FMUL.FTZ R7, R7, R25.reuse ;  /* 0x0000001907077220 */ /* 0x080fe20000410000 */
[-C--:B------:R-:W-:Y:S01]  /*2b90*/  FMUL.FTZ R28, R28, R25.reuse ;  /* 0x000000191c1c7220 */ /* 0x080fe20000410000 */
[-C--:B------:R-:W-:Y:S01]  /*2ba0*/  FMUL.FTZ R29, R29, R25.reuse ;  /* 0x000000191d1d7220 */ /* 0x080fe20000410000 */
[-C--:B------:R-:W-:Y:S01]  /*2bb0*/  FMUL.FTZ R30, R30, R25.reuse ;  /* 0x000000191e1e7220 */ /* 0x080fe20000410000 */
[----:B------:R-:W-:-:S02]  /*2bc0*/  FMUL.FTZ R31, R31, R25 ;  /* 0x000000191f1f7220 */ /* 0x000fc40000410000 */
[----:B----4-:R-:W-:Y:S01]  /*2bd0*/  HMMA.16816.F32 R36, R16, R8, R36 ;  /* 0x000000081024723c */ /* 0x010fe20000001824 */
[----:B------:R-:W4:Y:S07]  /*2be0*/  MUFU.TANH R90, R4 ;  /* 0x00000004005a7308 */ /* 0x000f2e0000002400 */
[----:B------:R-:W-:Y:S01]  /*2bf0*/  HMMA.16816.F32 R12, R32, R14, RZ ;  /* 0x0000000e200c723c */ /* 0x000fe200000018ff */
[----:B------:R-:W1:Y:S08]  /*2c00*/  MUFU.TANH R92, R5 ;  /* 0x00000005005c7308 */ /* 0x000e700000002400 */
[----:B------:R-:W1:Y:S08]  /*2c10*/  MUFU.TANH R89, R6 ;  /* 0x0000000600597308 */ /* 0x000e700000002400 */
[----:B------:R3:W1:Y:S08]  /*2c20*/  MUFU.TANH R91, R7 ;  /* 0x00000007005b7308 */ /* 0x0006700000002400 */
[----:B------:R-:W1:Y:S08]  /*2c30*/  MUFU.TANH R95, R28 ;  /* 0x0000001c005f7308 */ /* 0x000e700000002400 */
[----:B------:R-:W1:Y:S01]  /*2c40*/  MUFU.TANH R96, R29 ;  /* 0x0000001d00607308 */ /* 0x000e620000002400 */
[----:B---3--:R-:W3:Y:S07]  /*2c50*/  LDSM.16.M88.4 R4, [R62+0x2800] ;  /* 0x002800003e04783b */ /* 0x008eee0000000200 */
[----:B------:R-:W1:Y:S08]  /*2c60*/  MUFU.TANH R93, R30 ;  /* 0x0000001e005d7308 */ /* 0x000e700000002400 */
[----:B------:R4:W1:Y:S01]  /*2c70*/  MUFU.TANH R94, R31 ;  /* 0x0000001f005e7308 */ /* 0x0008620000002400 */
[-C--:B------:R-:W-:Y:S01]  /*2c80*/  FMUL.FTZ R36, R36, R25.reuse ;  /* 0x0000001924247220 */ /* 0x080fe20000410000 */
[-C--:B------:R-:W-:Y:S01]  /*2c90*/  FMUL.FTZ R37, R37, R25.reuse ;  /* 0x0000001925257220 */ /* 0x080fe20000410000 */
[-C--:B------:R-:W-:Y:S01]  /*2ca0*/  FMUL.FTZ R38, R38, R25.reuse ;  /* 0x0000001926267220 */ /* 0x080fe20000410000 */
[----:B----4-:R-:W4:Y:S01]  /*2cb0*/  LDSM.16.M88.4 R28, [R42+0x2c00] ;  /* 0x002c00002a1c783b */ /* 0x010f220000000200 */
[-C--:B------:R-:W-:Y:S01]  /*2cc0*/  FMUL.FTZ R39, R39, R25.reuse ;  /* 0x0000001927277220 */ /* 0x080fe20000410000 */
[----:B------:R-:W-:Y:S02]  /*2cd0*/  HMMA.16816.F32 R12, R16, R10, R12 ;  /* 0x0000000a100c723c */ /* 0x000fe4000000180c */
[----:B------:R-:W1:Y:S06]  /*2ce0*/  MUFU.TANH R98, R36 ;  /* 0x0000002400627308 */ /* 0x000e6c0000002400 */
[C---:B--2---:R-:W-:Y:S02]  /*2cf0*/  HMMA.16816.F32 R8, R32.reuse, R44, RZ ;  /* 0x0000002c2008723c */ /* 0x044fe400000018ff */
[----:B------:R-:W2:Y:S06]  /*2d00*/  MUFU.TANH R100, R37 ;  /* 0x0000002500647308 */ /* 0x000eac0000002400 */
[----:B------:R-:W-:Y:S02]  /*2d10*/  HMMA.16816.F32 R44, R32, R46, RZ ;  /* 0x0000002e202c723c */ /* 0x000fe400000018ff */
[----:B------:R-:W1:Y:S08]  /*2d20*/  MUFU.TANH R99, R38 ;  /* 0x0000002600637308 */ /* 0x000e700000002400 */
[----:B------:R3:W1:Y:S02]  /*2d30*/  MUFU.TANH R97, R39 ;  /* 0x0000002700617308 */ /* 0x0006640000002400 */
[----:B---3--:R-:W3:Y:S01]  /*2d40*/  LDSM.16.M88.4 R36, [R62+0x2c00] ;  /* 0x002c00003e24783b */ /* 0x008ee20000000200 */
[----:B------:R-:W-:Y:S01]  /*2d50*/  HMMA.16816.F32 R8, R16, R4, R8 ;  /* 0x000000041008723c */ /* 0x000fe20000001808 */
[-C--:B------:R-:W-:Y:S01]  /*2d60*/  FMUL.FTZ R12, R12, R25.reuse ;  /* 0x000000190c0c7220 */ /* 0x080fe20000410000 */
[----:B------:R-:W-:Y:S01]  /*2d70*/  FMUL.FTZ R13, R13, R25 ;  /* 0x000000190d0d7220 */ /* 0x000fe20000410000 */
[----:B------:R-:W-:Y:S01]  /*2d80*/  LOP3.LUT R54, R54, 0x7, RZ, 0xc0, !PT ;  /* 0x0000000736367812 */ /* 0x000fe200078ec0ff */
[----:B------:R-:W-:-:S04]  /*2d90*/  DEPBAR.LE SB0, 0x0 ;  /* 0x000080000000791a */ /* 0x000fc80000000000 */
[----:B------:R-:W-:Y:S08]  /*2da0*/  HMMA.16816.F32 R44, R16, R6, R44 ;  /* 0x00000006102c723c */ /* 0x000ff0000000182c */
[C---:B----4-:R-:W-:Y:S08]  /*2db0*/  HMMA.16816.F32 R4, R32.reuse, R28, RZ ;  /* 0x0000001c2004723c */ /* 0x050ff000000018ff */
[----:B------:R-:W-:-:S12]  /*2dc0*/  HMMA.16816.F32 R28, R32, R30, RZ ;  /* 0x0000001e201c723c */ /* 0x000fd800000018ff */
[C---:B---3--:R-:W-:Y:S08]  /*2dd0*/  HMMA.16816.F32 R4, R16.reuse, R36, R4 ;  /* 0x000000241004723c */ /* 0x048ff00000001804 */
[----:B------:R-:W-:Y:S01]  /*2de0*/  HMMA.16816.F32 R28, R16, R38, R28 ;  /* 0x00000026101c723c */ /* 0x000fe2000000181c */
[-C--:B------:R-:W-:Y:S01]  /*2df0*/  FMUL.FTZ R8, R8, R25.reuse ;  /* 0x0000001908087220 */ /* 0x080fe20000410000 */
[-C--:B------:R-:W-:Y:S01]  /*2e00*/  FMUL.FTZ R9, R9, R25.reuse ;  /* 0x0000001909097220 */ /* 0x080fe20000410000 */
[----:B------:R3:W4:Y:S01]  /*2e10*/  MUFU.TANH R122, R12 ;  /* 0x0000000c007a7308 */ /* 0x0007220000002400 */
[-C--:B------:R-:W-:Y:S01]  /*2e20*/  FMUL.FTZ R35, R44, R25.reuse ;  /* 0x000000192c237220 */ /* 0x080fe20000410000 */
[----:B------:R-:W-:-:S06]  /*2e30*/  FMUL.FTZ R45, R45, R25 ;  /* 0x000000192d2d7220 */ /* 0x000fcc0000410000 */
[-C--:B------:R-:W-:Y:S01]  /*2e40*/  FMUL.FTZ R4, R4, R25.reuse ;  /* 0x0000001904047220 */ /* 0x080fe20000410000 */
[-C--:B------:R-:W-:Y:S01]  /*2e50*/  FMUL.FTZ R5, R5, R25.reuse ;  /* 0x0000001905057220 */ /* 0x080fe20000410000 */
[----:B------:R2:W1:Y:S01]  /*2e60*/  MUFU.TANH R62, R13 ;  /* 0x0000000d003e7308 */ /* 0x0004620000002400 */
[----:B---3--:R-:W-:-:S07]  /*2e70*/  FMUL.FTZ R12, R14, R25 ;  /* 0x000000190e0c7220 */ /* 0x008fce0000410000 */
[----:B------:R3:W1:Y:S01]  /*2e80*/  MUFU.TANH R18, R4 ;  /* 0x0000000400127308 */ /* 0x0006620000002400 */
[-C--:B------:R-:W-:Y:S01]  /*2e90*/  FMUL.FTZ R19, R28, R25.reuse ;  /* 0x000000191c137220 */ /* 0x080fe20000410000 */
[----:B------:R-:W-:-:S06]  /*2ea0*/  FMUL.FTZ R29, R29, R25 ;  /* 0x000000191d1d7220 */ /* 0x000fcc0000410000 */
[----:B------:R4:W1:Y:S01]  /*2eb0*/  MUFU.TANH R14, R8 ;  /* 0x00000008000e7308 */ /* 0x0008620000002400 */
[----:B--2---:R-:W-:-:S07]  /*2ec0*/  FMUL.FTZ R13, R15, R25 ;  /* 0x000000190f0d7220 */ /* 0x004fce0000410000 */
[----:B------:R2:W1:Y:S01]  /*2ed0*/  MUFU.TANH R15, R9 ;  /* 0x00000009000f7308 */ /* 0x0004620000002400 */
[-C--:B---3--:R-:W-:Y:S01]  /*2ee0*/  FMUL.FTZ R4, R7, R25.reuse ;  /* 0x0000001907047220 */ /* 0x088fe20000410000 */
[----:B------:R-:W-:-:S06]  /*2ef0*/  FMUL.FTZ R7, R31, R25 ;  /* 0x000000191f077220 */ /* 0x000fcc0000410000 */
[----:B------:R3:W1:Y:S01]  /*2f00*/  MUFU.TANH R17, R5 ;  /* 0x0000000500117308 */ /* 0x0006620000002400 */
[-C--:B----4-:R-:W-:Y:S01]  /*2f10*/  FMUL.FTZ R8, R10, R25.reuse ;  /* 0x000000190a087220 */ /* 0x090fe20000410000 */
[-C--:B------:R-:W-:Y:S01]  /*2f20*/  FMUL.FTZ R10, R47, R25.reuse ;  /* 0x000000192f0a7220 */ /* 0x080fe20000410000 */
[-C--:B--2---:R-:W-:Y:S01]  /*2f30*/  FMUL.FTZ R9, R11, R25.reuse ;  /* 0x000000190b097220 */ /* 0x084fe20000410000 */
[-C--:B------:R-:W-:Y:S01]  /*2f40*/  FMUL.FTZ R11, R46, R25.reuse ;  /* 0x000000192e0b7220 */ /* 0x080fe20000410000 */
[-C--:B---3--:R-:W-:Y:S01]  /*2f50*/  FMUL.FTZ R5, R6, R25.reuse ;  /* 0x0000001906057220 */ /* 0x088fe20000410000 */
[----:B------:R-:W-:Y:S01]  /*2f60*/  FMUL.FTZ R6, R30, R25 ;  /* 0x000000191e067220 */ /* 0x000fe20000410000 */
[----:B------:R-:W-:Y:S01]  /*2f70*/  VIADD R25, R40, 0xffffffff ;  /* 0xffffffff28197836 */ /* 0x000fe20000000000 */
[----:B------:R-:W-:Y:S01]  /*2f80*/  LOP3.LUT R54, R54, 0x1f0, R52, 0xf8, !PT ;  /* 0x000001f036367812 */ /* 0x000fe200078ef834 */
[----:B------:R-:W2:Y:S03]  /*2f90*/  MUFU.TANH R12, R12 ;  /* 0x0000000c000c7308 */ /* 0x000ea60000002400 */
[----:B------:R-:W-:-:S02]  /*2fa0*/  ISETP.GT.AND P0, PT, R25, R107, PT ;  /* 0x0000006b1900720c */ /* 0x000fc40003f04270 */
[----:B------:R-:W-:-:S03]  /*2fb0*/  LEA R54, R113, R54, 0x6 ;  /* 0x0000003671367211 */ /* 0x000fc600078e30ff */
[----:B------:R-:W3:Y:S01]  /*2fc0*/  MUFU.TANH R13, R13 ;  /* 0x0000000d000d7308 */ /* 0x000ee20000002400 */
[----:B-----5:R-:W-:Y:S02]  /*2fd0*/  IADD3 R49, PT, PT, R49, R48, -R51 ;  /* 0x0000003031317210 */ /* 0x020fe40007ffe833 */
[----:B------:R-:W-:-:S05]  /*2fe0*/  IADD3 R50, PT, PT, R48, -R51, -R50 ;  /* 0x8000003330327210 */ /* 0x000fca0007ffe832 */
[----:B------:R-:W4:Y:S01]  /*2ff0*/  MUFU.TANH R8, R8 ;  /* 0x0000000800087308 */ /* 0x000f220000002400 */
[----:B------:R-:W-:-:S07]  /*3000*/  IADD3 R49, PT, PT, R54, R49, RZ ;  /* 0x0000003136317210 */ /* 0x000fce0007ffe0ff */
[----:B------:R-:W1:Y:S01]  /*3010*/  MUFU.TANH R9, R9 ;  /* 0x0000000900097308 */ /* 0x000e620000002400 */
[----:B------:R-:W-:-:S07]  /*3020*/  IMAD.IADD R54, R54, 0x1, R50 ;  /* 0x0000000136367824 */ /* 0x000fce00078e0232 */
[----:B------:R-:W1:Y:S08]  /*3030*/  MUFU.TANH R35, R35 ;  /* 0x0000002300237308 */ /* 0x000e700000002400 */
[----:B------:R1:W1:Y:S08]  /*3040*/  MUFU.TANH R123, R45 ;  /* 0x0000002d007b7308 */ /* 0x0002700000002400 */
[----:B------:R-:W1:Y:S08]  /*3050*/  MUFU.TANH R11, R11 ;  /* 0x0000000b000b7308 */ /* 0x000e700000002400 */
[----:B------:R-:W1:Y:S08]  /*3060*/  MUFU.TANH R10, R10 ;  /* 0x0000000a000a7308 */ /* 0x000e700000002400 */
[----:B------:R-:W1:Y:S08]  /*3070*/  MUFU.TANH R5, R5 ;  /* 0x0000000500057308 */ /* 0x000e700000002400 */
[----:B------:R-:W1:Y:S08]  /*3080*/  MUFU.TANH R4, R4 ;  /* 0x0000000400047308 */ /* 0x000e700000002400 */
[----:B------:R-:W1:Y:S08]  /*3090*/  MUFU.TANH R19, R19 ;  /* 0x0000001300137308 */ /* 0x000e700000002400 */
[----:B------:R1:W1:Y:S08]  /*30a0*/  MUFU.TANH R39, R29 ;  /* 0x0000001d00277308 */ /* 0x0002700000002400 */
[----:B------:R-:W1:Y:S08]  /*30b0*/  MUFU.TANH R6, R6 ;  /* 0x0000000600067308 */ /* 0x000e700000002400 */
[----:B------:R-:W1:Y:S01]  /*30c0*/  MUFU.TANH R7, R7 ;  /* 0x0000000700077308 */ /* 0x000e620000002400 */
[----:B------:R-:W-:Y:S01]  /*30d0*/  BSSY.RECONVERGENT B1, `(.L_x_9613) ;  /* 0x0000067000017945 */ /* 0x000fe20003800200 */
[----:B------:R-:W-:-:S02]  /*30e0*/  VIADDMNMX R120, R49, 0x1, R48, PT ;  /* 0x0000000131787846 */ /* 0x000fc40003800130 */
[----:B------:R-:W-:Y:S02]  /*30f0*/  VIADDMNMX R118, R49, 0x9, R48, PT ;  /* 0x0000000931767846 */ /* 0x000fe40003800130 */
[----:B------:R-:W-:Y:S02]  /*3100*/  VIMNMX R121, PT, PT, RZ, R54, !PT ;  /* 0x00000036ff797248 */ /* 0x000fe40007fe0100 */
[----:B------:R-:W-:Y:S02]  /*3110*/  VIADDMNMX R119, R54, 0x8, RZ, !PT ;  /* 0x0000000836777846 */ /* 0x000fe400078001ff */
[----:B------:R-:W-:Y:S02]  /*3120*/  MOV R132, R43 ;  /* 0x0000002b00847202 */ /* 0x000fe40000000f00 */
[----:B------:R-:W-:Y:S01]  /*3130*/  MOV R133, R21 ;  /* 0x0000001500857202 */ /* 0x000fe20000000f00 */
        /* <DEDUP_REMOVED lines=15> */
.L_x_9616:
[----:B------:R-:W1:Y:S01]  /*3230*/  LD.E R33, desc[UR4][R2.64+0x170] ;  /* 0x0001700402217980 */ /* 0x000e62000c101900 */
[----:B------:R-:W-:Y:S02]  /*3240*/  LEA R31, R40, 0xffffff00, 0x7 ;  /* 0xffffff00281f7811 */ /* 0x000fe400078e38ff */
[----:B------:R-:W-:Y:S02]  /*3250*/  IABS R28, R0 ;  /* 0x00000000001c7213 */ /* 0x000fe40000000000 */
[----:B------:R-:W-:Y:S02]  /*3260*/  IABS R16, R31 ;  /* 0x0000001f00107213 */ /* 0x000fe40000000000 */
[-C--:B-1----:R-:W-:Y:S02]  /*3270*/  IABS R29, R33.reuse ;  /* 0x00000021001d7213 */ /* 0x082fe40000000000 */
        /* <DEDUP_REMOVED lines=57> */
.L_x_9617:
[----:B------:R-:W-:Y:S05]  /*3610*/  BSYNC.RECONVERGENT B0 ;  /* 0x0000000000007941 */ /* 0x000fea0003800200 */
.L_x_9615:
        /* <DEDUP_REMOVED lines=12> */
[----:B-1----:R-:W-:Y:S01]  /*36e0*/  IMAD.X R29, R31, 0x1, R0, P1 ;  /* 0x000000011f1d7824 */ /* 0x002fe200008e0600 */
[----:B------:R2:W-:Y:S04]  /*36f0*/  LDGSTS.E.BYPASS.LTC128B.128 [R20+0x1800], desc[UR4][R30.64] ;  /* 0x018000001e147fae */ /* 0x0005e8000b981a04 */
[----:B------:R-:W-:Y:S01]  /*3700*/  IADD3.X R37, PT, PT, R29, R0, RZ, P0, !PT ;  /* 0x000000001d257210 */ /* 0x000fe200007fe4ff */
[----:B------:R2:W-:Y:S04]  /*3710*/  LDGSTS.E.BYPASS.LTC128B.128 [R20+0x2000], desc[UR4][R28.64] ;  /* 0x020000001c147fae */ /* 0x0005e8000b981a04 */
[----:B------:R2:W-:Y:S04]  /*3720*/  LDGSTS.E.BYPASS.LTC128B.128 [R20+0x2800], desc[UR4][R36.64] ;  /* 0x0280000024147fae */ /* 0x0005e8000b981a04 */
[----:B------:R-:W0:Y:S02]  /*3730*/  LDGDEPBAR ;  /* 0x00000000000079af */ /* 0x000e240000000000 */
.L_x_9614:
[----:B------:R-:W-:Y:S05]  /*3740*/  BSYNC.RECONVERGENT B1 ;  /* 0x0000000000017941 */ /* 0x000fea0003800200 */
.L_x_9613:
[----:B--2---:R-:W2:Y:S01]  /*3750*/  LD.E R37, desc[UR4][R2.64+0xdc] ;  /* 0x0000dc0402257980 */ /* 0x004ea2000c101900 */
        /* <DEDUP_REMOVED lines=43> */
[----:B------:R-:W-:Y:S01]  /*3a10*/  FSEL R58, R73, -INF , P0 ;  /* 0xff800000493a7808 */ /* 0x000fe20000000000 */
[----:B------:R-:W-:Y:S01]  /*3a20*/  VIADD R148, R160, 0x39 ;  /* 0x00000039a0947836 */ /* 0x000fe20000000000 */
[-C--:B------:R-:W-:Y:S01]  /*3a30*/  ISETP.GE.AND P0, PT, R150, R121.reuse, PT ;  /* 0x000000799600720c */ /* 0x080fe20003f06270 */
[C---:B------:R-:W-:Y:S01]  /*3a40*/  VIADD R135, R160.reuse, 0x49 ;  /* 0x00000049a0877836 */ /* 0x040fe20000000000 */
[-C--:B------:R-:W-:Y:S01]  /*3a50*/  ISETP.GE.AND P1, PT, R155, R121.reuse, PT ;  /* 0x000000799b00720c */ /* 0x080fe20003f26270 */
[----:B------:R-:W-:Y:S01]  /*3a60*/  VIADD R134, R160, 0x51 ;  /* 0x00000051a0867836 */ /* 0x000fe20000000000 */
[----:B-1----:R-:W-:Y:S01]  /*3a70*/  FSEL R51, R76, -INF , P0 ;  /* 0xff8000004c337808 */ /* 0x002fe20000000000 */
[C---:B------:R-:W-:Y:S01]  /*3a80*/  VIADD R128, R160.reuse, 0x59 ;  /* 0x00000059a0807836 */ /* 0x040fe20000000000 */
[-C--:B------:R-:W-:Y:S01]  /*3a90*/  ISETP.GE.AND P0, PT, R141, R121.reuse, PT ;  /* 0x000000798d00720c */ /* 0x080fe20003f06270 */
[C---:B------:R-:W-:Y:S01]  /*3aa0*/  VIADD R45, R160.reuse, 0x61 ;  /* 0x00000061a02d7836 */ /* 0x040fe20000000000 */
[----:B------:R-:W-:Y:S01]  /*3ab0*/  ISETP.GE.AND P5, PT, R159, R120, PT ;  /* 0x000000789f00720c */ /* 0x000fe20003fa6270 */
[C---:B------:R-:W-:Y:S01]  /*3ac0*/  VIADD R38, R160.reuse, 0x68 ;  /* 0x00000068a0267836 */ /* 0x040fe20000000000 */
[----:B------:R-:W-:Y:S01]  /*3ad0*/  FSEL R48, R79, -INF , P0 ;  /* 0xff8000004f307808 */ /* 0x000fe20000000000 */
[C---:B------:R-:W-:Y:S01]  /*3ae0*/  VIADD R31, R160.reuse, 0x69 ;  /* 0x00000069a01f7836 */ /* 0x040fe20000000000 */
[----:B------:R-:W-:Y:S01]  /*3af0*/  FSEL R65, R65, -INF , P1 ;  /* 0xff80000041417808 */ /* 0x000fe20000800000 */
[----:B------:R-:W-:Y:S01]  /*3b00*/  VIADD R30, R160, 0x70 ;  /* 0x00000070a01e7836 */ /* 0x000fe20000000000 */
[-C--:B------:R-:W-:Y:S01]  /*3b10*/  ISETP.GE.AND P0, PT, R20, R121.reuse, PT ;  /* 0x000000791400720c */ /* 0x080fe20003f06270 */
[C---:B------:R-:W-:Y:S01]  /*3b20*/  VIADD R29, R160.reuse, 0x71 ;  /* 0x00000071a01d7836 */ /* 0x040fe20000000000 */
        /* <DEDUP_REMOVED lines=8> */
[----:B------:R-:W-:Y:S02]  /*3bb0*/  ISETP.GE.AND P1, PT, R151, R121, PT ;  /* 0x000000799700720c */ /* 0x000fe40003f26270 */
[----:B------:R-:W-:Y:S02]  /*3bc0*/  ISETP.GE.AND P5, PT, R156, R120, PT ;  /* 0x000000789c00720c */ /* 0x000fe40003fa6270 */
[----:B------:R-:W-:-:S02]  /*3bd0*/  FSEL R142, R65, -INF , !P2 ;  /* 0xff800000418e7808 */ /* 0x000fc40005000000 */
[----:B------:R-:W-:Y:S02]  /*3be0*/  FSEL R43, R90, -INF , P0 ;  /* 0xff8000005a2b7808 */ /* 0x000fe40000000000 */
[----:B------:R-:W-:Y:S02]  /*3bf0*/  ISETP.GE.AND P2, PT, R152, R120, PT ;  /* 0x000000789800720c */ /* 0x000fe40003f46270 */
[----:B------:R-:W-:Y:S02]  /*3c00*/  FSEL R52, R74, -INF , P1 ;  /* 0xff8000004a347808 */ /* 0x000fe40000800000 */
[-C--:B------:R-:W-:Y:S02]  /*3c10*/  ISETP.GE.AND P0, PT, R139, R121.reuse, PT ;  /* 0x000000798b00720c */ /* 0x080fe40003f06270 */
[----:B------:R-:W-:Y:S02]  /*3c20*/  ISETP.GE.AND P1, PT, R149, R121, PT ;  /* 0x000000799500720c */ /* 0x000fe40003f26270 */
[----:B------:R-:W-:-:S02]  /*3c30*/  FSEL R143, R63, -INF , !P5 ;  /* 0xff8000003f8f7808 */ /* 0x000fc40006800000 */
[-C--:B------:R-:W-:Y:S02]  /*3c40*/  ISETP.GE.AND P6, PT, R154, R120.reuse, PT ;  /* 0x000000789a00720c */ /* 0x080fe40003fc6270 */
[-C--:B------:R-:W-:Y:S02]  /*3c50*/  ISETP.GE.AND P5, PT, R153, R120.reuse, PT ;  /* 0x000000789900720c */ /* 0x080fe40003fa6270 */
[----:B------:R-:W-:Y:S02]  /*3c60*/  FSEL R58, R58, -INF , !P2 ;  /* 0xff8000003a3a7808 */ /* 0x000fe40005000000 */
[----:B------:R-:W-:Y:S02]  /*3c70*/  FSEL R34, R95, -INF , P0 ;  /* 0xff8000005f227808 */ /* 0x000fe40000000000 */
[----:B------:R-:W-:Y:S02]  /*3c80*/  FMNMX3.FTZ R16, R146, R145, R138, !PT ;  /* 0x0000009192107276 */ /* 0x000fe4000781008a */
[----:B------:R-:W-:-:S02]  /*3c90*/  ISETP.GE.AND P2, PT, R149, R120, PT ;  /* 0x000000789500720c */ /* 0x000fc40003f46270 */
[----:B------:R-:W-:Y:S02]  /*3ca0*/  FSEL R49, R78, -INF , P1 ;  /* 0xff8000004e317808 */ /* 0x000fe40000800000 */
[----:B------:R-:W-:Y:S02]  /*3cb0*/  ISETP.GE.AND P0, PT, R136, R121, PT ;  /* 0x000000798800720c */ /* 0x000fe40003f06270 */
[----:B------:R-:W-:Y:S02]  /*3cc0*/  FSEL R61, R61, -INF , !P6 ;  /* 0xff8000003d3d7808 */ /* 0x000fe40007000000 */
        /* <DEDUP_REMOVED lines=17> */
[----:B------:R-:W-:Y:S02]  /*3de0*/  ISETP.GE.AND P0, PT, R50, R121, PT ;  /* 0x000000793200720c */ /* 0x000fe40003f06270 */
        /* <DEDUP_REMOVED lines=16> */
[----:B------:R-:W-:Y:S02]  /*3ef0*/  FMNMX3.FTZ R14, R14, R49, R48, !PT ;  /* 0x000000310e0e7276 */ /* 0x000fe40007810030 */
[----:B------:R-:W-:Y:S02]  /*3f00*/  FSEL R44, R44, -INF , !P6 ;  /* 0xff8000002c2c7808 */ /* 0x000fe40007000000 */
[----:B------:R-:W-:Y:S02]  /*3f10*/  FSEL R36, R36, -INF , !P1 ;  /* 0xff80000024247808 */ /* 0x000fe40004800000 */
[-C--:B------:R-:W-:Y:S02]  /*3f20*/  ISETP.GE.AND P6, PT, R139, R120.reuse, PT ;  /* 0x000000788b00720c */ /* 0x080fe40003fc6270 */
[----:B------:R-:W-:-:S02]  /*3f30*/  ISETP.GE.AND P1, PT, R136, R120, PT ;  /* 0x000000788800720c */ /* 0x000fc40003f26270 */
[----:B------:R-:W-:Y:S02]  /*3f40*/  FSEL R33, R33, -INF , !P5 ;  /* 0xff80000021217808 */ /* 0x000fe40006800000 */
[----:B------:R-:W-:Y:S02]  /*3f50*/  FMNMX3.FTZ R14, R14, R47, R46, !PT ;  /* 0x0000002f0e0e7276 */ /* 0x000fe4000781002e */
[----:B------:R-:W-:Y:S02]  /*3f60*/  ISETP.GE.AND P2, PT, R134, R121, PT ;  /* 0x000000798600720c */ /* 0x000fe40003f46270 */
[----:B------:R-:W-:Y:S02]  /*3f70*/  ISETP.GE.AND P5, PT, R129, R120, PT ;  /* 0x000000788100720c */ /* 0x000fe40003fa6270 */
[----:B------:R-:W-:Y:S02]  /*3f80*/  FSEL R34, R34, -INF , !P6 ;  /* 0xff80000022227808 */ /* 0x000fe40007000000 */
[----:B------:R-:W-:-:S02]  /*3f90*/  FSEL R32, R32, -INF , !P1 ;  /* 0xff80000020207808 */ /* 0x000fc40004800000 */
[----:B------:R-:W-:Y:S02]  /*3fa0*/  FMNMX3.FTZ R14, R14, R44, R43, !PT ;  /* 0x0000002c0e0e7276 */ /* 0x000fe4000781002b */
[----:B------:R-:W-:Y:S02]  /*3fb0*/  ISETP.GE.AND P6, PT, R134, R120, PT ;  /* 0x000000788600720c */ /* 0x000fe40003fc6270 */
[-C--:B------:R-:W-:Y:S02]  /*3fc0*/  ISETP.GE.AND P1, PT, R128, R121.reuse, PT ;  /* 0x000000798000720c */ /* 0x080fe40003f26270 */
[----:B------:R-:W-:Y:S02]  /*3fd0*/  FSEL R76, R100, -INF , P2 ;  /* 0xff800000644c7808 */ /* 0x000fe40001000000 */
[----:B------:R-:W-:Y:S02]  /*3fe0*/  FSEL R73, R73, -INF , !P5 ;  /* 0xff80000049497808 */ /* 0x000fe40006800000 */
[----:B------:R-:W-:-:S02]  /*3ff0*/  ISETP.GE.AND P5, PT, R45, R121, PT ;  /* 0x000000792d00720c */ /* 0x000fc40003fa6270 */
[----:B------:R-:W-:Y:S02]  /*4000*/  FMNMX3.FTZ R14, R14, R36, R34, !PT ;  /* 0x000000240e0e7276 */ /* 0x000fe40007810022 */
[----:B------:R-:W-:Y:S02]  /*4010*/  FSEL R76, R76, -INF , !P6 ;  /* 0xff8000004c4c7808 */ /* 0x000fe40007000000 */
[----:B------:R-:W-:Y:S02]  /*4020*/  FSEL R62, R62, -INF , P1 ;  /* 0xff8000003e3e7808 */ /* 0x000fe40000800000 */
[----:B------:R-:W-:Y:S02]  /*4030*/  ISETP.GE.AND P0, PT, R38, R121, PT ;  /* 0x000000792600720c */ /* 0x000fe40003f06270 */
[-C--:B------:R-:W-:Y:S02]  /*4040*/  ISETP.GE.AND P2, PT, R128, R120.reuse, PT ;  /* 0x000000788000720c */ /* 0x080fe40003f46270 */
[----:B------:R-:W-:-:S02]  /*4050*/  ISETP.GE.AND P6, PT, R50, R120, PT ;  /* 0x000000783200720c */ /* 0x000fc40003fc6270 */
[----:B------:R-:W-:Y:S02]  /*4060*/  ISETP.GE.AND P1, PT, R45, R120, PT ;  /* 0x000000782d00720c */ /* 0x000fe40003f26270 */
[----:B------:R-:W-:Y:S02]  /*4070*/  FSEL R15, R15, -INF , P5 ;  /* 0xff8000000f0f7808 */ /* 0x000fe40002800000 */
[----:B------:R-:W-:Y:S02]  /*4080*/  FMNMX3.FTZ R14, R14, R33, R32, !PT ;  /* 0x000000210e0e7276 */ /* 0x000fe40007810020 */
[----:B------:R-:W-:Y:S02]  /*4090*/  FSEL R16, R35, -INF , P0 ;  /* 0xff80000023107808 */ /* 0x000fe40000000000 */
[----:B------:R-:W-:Y:S02]  /*40a0*/  FSEL R74, R62, -INF , !P2 ;  /* 0xff8000003e4a7808 */ /* 0x000fe40005000000 */
[----:B------:R-:W-:-:S02]  /*40b0*/  FSEL R69, R69, -INF , !P6 ;  /* 0xff80000045457808 */ /* 0x000fc40007000000 */
[----:B------:R-:W-:Y:S02]  /*40c0*/  FSEL R35, R15, -INF , !P1 ;  /* 0xff8000000f237808 */ /* 0x000fe40004800000 */
[----:B------:R-:W-:Y:S02]  /*40d0*/  ISETP.GE.AND P2, PT, R38, R120, PT ;  /* 0x000000782600720c */ /* 0x000fe40003f46270 */
[CC--:B------:R-:W-:Y:S02]  /*40e0*/  ISETP.GE.AND P6, PT, R31.reuse, R121.reuse, PT ;  /* 0x000000791f00720c */ /* 0x0c0fe40003fc6270 */
        /* <DEDUP_REMOVED lines=33> */
[----:B------:R-:W-:-:S02]  /*4300*/  FSEL R39, R59, -INF , P1 ;  /* 0xff8000003b277808 */ /* 0x000fc40000800000 */
[-C--:B------:R-:W-:Y:S02]  /*4310*/  ISETP.GE.AND P6, PT, R160, R118.reuse, PT ;  /* 0x00000076a000720c */ /* 0x080fe40003fc6270 */
[-C--:B------:R-:W-:Y:S02]  /*4320*/  ISETP.GE.AND P2, PT, R158, R118.reuse, PT ;  /* 0x000000769e00720c */ /* 0x080fe40003f46270 */
[----:B------:R-:W-:Y:S02]  /*4330*/  FSEL R59, R60, -INF , P0 ;  /* 0xff8000003c3b7808 */ /* 0x000fe40000000000 */
[----:B------:R-:W-:Y:S02]  /*4340*/  ISETP.GE.AND P0, PT, R155, R119, PT ;  /* 0x000000779b00720c */ /* 0x000fe40003f06270 */
[----:B------:R-:W-:Y:S02]  /*4350*/  ISETP.GE.AND P5, PT, R159, R118, PT ;  /* 0x000000769f00720c */ /* 0x000fe40003fa6270 */
[----:B------:R-:W-:-:S02]  /*4360*/  FSEL R67, R55, -INF , !P6 ;  /* 0xff80000037437808 */ /* 0x000fc40007000000 */
[----:B------:R-:W-:Y:S02]  /*4370*/  ISETP.GE.AND P1, PT, R156, R119, PT ;  /* 0x000000779c00720c */ /* 0x000fe40003f26270 */
[----:B------:R-:W-:Y:S02]  /*4380*/  FSEL R39, R39, -INF , !P2 ;  /* 0xff80000027277808 */ /* 0x000fe40005000000 */
[----:B-1----:R-:W-:Y:S02]  /*4390*/  FMNMX.FTZ R53, R14, R17, !PT ;  /* 0x000000110e357209 */ /* 0x002fe40007810000 */
[----:B------:R-:W-:Y:S02]  /*43a0*/  ISETP.GE.AND P2, PT, R155, R118, PT ;  /* 0x000000769b00720c */ /* 0x000fe40003f46270 */
[----:B------:R-:W-:Y:S01]  /*43b0*/  FSEL R66, R66, -INF , P0 ;  /* 0xff80000042427808 */ /* 0x000fe20000000000 */
[----:B------:R-:W1:Y:S01]  /*43c0*/  SHFL.BFLY PT, R55, R53, 0x1, 0x1f ;  /* 0x0c201f0035377f89 */ /* 0x000e6200000e0000 */
[----:B------:R-:W-:-:S02]  /*43d0*/  FSEL R65, R56, -INF , !P5 ;  /* 0xff80000038417808 */ /* 0x000fc40006800000 */
[----:B------:R-:W-:Y:S02]  /*43e0*/  ISETP.GE.AND P5, PT, R156, R118, PT ;  /* 0x000000769c00720c */ /* 0x000fe40003fa6270 */
[----:B------:R-:W-:Y:S02]  /*43f0*/  FSEL R15, R64, -INF , P1 ;  /* 0xff800000400f7808 */ /* 0x000fe40000800000 */
[-C--:B------:R-:W-:Y:S02]  /*4400*/  ISETP.GE.AND P1, PT, R154, R119.reuse, PT ;  /* 0x000000779a00720c */ /* 0x080fe40003f26270 */
[-C--:B------:R-:W-:Y:S02]  /*4410*/  ISETP.GE.AND P0, PT, R153, R119.reuse, PT ;  /* 0x000000779900720c */ /* 0x080fe40003f06270 */
[----:B------:R-:W-:Y:S02]  /*4420*/  FSEL R14, R66, -INF , !P2 ;  /* 0xff800000420e7808 */ /* 0x000fe40005000000 */
[----:B------:R-:W-:-:S02]  /*4430*/  ISETP.GE.AND P2, PT, R152, R119, PT ;  /* 0x000000779800720c */ /* 0x000fc40003f46270 */
[-C--:B------:R-:W-:Y:S02]  /*4440*/  ISETP.GE.AND P6, PT, R157, R118.reuse, PT ;  /* 0x000000769d00720c */ /* 0x080fe40003fc6270 */
[----:B------:R-:W-:Y:S02]  /*4450*/  FSEL R15, R15, -INF , !P5 ;  /* 0xff8000000f0f7808 */ /* 0x000fe40006800000 */
[-C--:B------:R-:W-:Y:S02]  /*4460*/  ISETP.GE.AND P5, PT, R153, R118.reuse, PT ;  /* 0x000000769900720c */ /* 0x080fe40003fa6270 */
[----:B------:R-:W-:Y:S02]  /*4470*/  FSEL R19, R68, -INF , P1 ;  /* 0xff80000044137808 */ /* 0x000fe40000800000 */
[----:B------:R-:W-:Y:S02]  /*4480*/  FSEL R18, R70, -INF , P0 ;  /* 0xff80000046127808 */ /* 0x000fe40000000000 */
        /* <DEDUP_REMOVED lines=9> */
[----:B------:R-:W-:Y:S02]  /*4520*/  FSEL R19, R19, -INF , !P6 ;  /* 0xff80000013137808 */ /* 0x000fe40007000000 */
[----:B------:R-:W-:Y:S02]  /*4530*/  ISETP.GE.AND P6, PT, R151, R118, PT ;  /* 0x000000769700720c */ /* 0x000fe40003fc6270 */
[----:B------:R-:W-:Y:S02]  /*4540*/  FSEL R63, R72, -INF , P0 ;  /* 0xff800000483f7808 */ /* 0x000fe40000000000 */
[----:B------:R-:W-:-:S02]  /*4550*/  FSEL R75, R75, -INF , P5 ;  /* 0xff8000004b4b7808 */ /* 0x000fc40002800000 */
[-C--:B------:R-:W-:Y:S02]  /*4560*/  ISETP.GE.AND P0, PT, R149, R118.reuse, PT ;  /* 0x000000769500720c */ /* 0x080fe40003f06270 */
[----:B------:R-:W-:Y:S02]  /*4570*/  ISETP.GE.AND P5, PT, R141, R119, PT ;  /* 0x000000778d00720c */ /* 0x000fe40003fa6270 */
[----:B------:R-:W-:Y:S02]  /*4580*/  FSEL R77, R77, -INF , P1 ;  /* 0xff8000004d4d7808 */ /* 0x000fe40000800000 */
[----:B------:R-:W-:Y:S02]  /*4590*/  FSEL R63, R63, -INF , !P6 ;  /* 0xff8000003f3f7808 */ /* 0x000fe40007000000 */
[-C--:B------:R-:W-:Y:S02]  /*45a0*/  ISETP.GE.AND P2, PT, R150, R118.reuse, PT ;  /* 0x000000769600720c */ /* 0x080fe40003f46270 */
[----:B------:R-:W-:-:S02]  /*45b0*/  ISETP.GE.AND P6, PT, R141, R118, PT ;  /* 0x000000768d00720c */ /* 0x000fc40003fc6270 */
[----:B------:R-:W-:Y:S02]  /*45c0*/  FSEL R141, R77, -INF , !P0 ;  /* 0xff8000004d8d7808 */ /* 0x000fe40004000000 */
[----:B------:R-:W-:Y:S02]  /*45d0*/  FSEL R81, R81, -INF , P5 ;  /* 0xff80000051517808 */ /* 0x000fe40002800000 */
[C---:B------:R-:W-:Y:S02]  /*45e0*/  ISETP.GE.AND P0, PT, R20.reuse, R119, PT ;  /* 0x000000771400720c */ /* 0x040fe40003f06270 */
[----:B------:R-:W-:Y:S02]  /*45f0*/  ISETP.GE.AND P5, PT, R20, R118, PT ;  /* 0x000000761400720c */ /* 0x000fe40003fa6270 */
[----:B-1----:R-:W-:Y:S02]  /*4600*/  FMNMX.FTZ R20, R53, R55, !PT ;  /* 0x0000003735147209 */ /* 0x002fe40007810000 */
[----:B------:R-:W-:-:S02]  /*4610*/  FSEL R85, R75, -INF , !P2 ;  /* 0xff8000004b557808 */ /* 0x000fc40005000000 */
[----:B------:R-:W-:Y:S01]  /*4620*/  ISETP.GE.AND P2, PT, R127, R119, PT ;  /* 0x000000777f00720c */ /* 0x000fe20003f46270 */
[----:B--2---:R-:W-:Y:S01]  /*4630*/  FMUL.FTZ R53, R37, R20 ;  /* 0x0000001425357220 */ /* 0x004fe20000410000 */
[----:B------:R-:W-:Y:S02]  /*4640*/  FSEL R84, R84, -INF , P0 ;  /* 0xff80000054547808 */ /* 0x000fe40000000000 */
[----:B------:R-:W-:Y:S02]  /*4650*/  ISETP.GE.AND P1, PT, R127, R118, PT ;  /* 0x000000767f00720c */ /* 0x000fe40003f26270 */
[----:B------:R-:W-:Y:S02]  /*4660*/  FSEL R80, R80, -INF , P2 ;  /* 0xff80000050507808 */ /* 0x000fe40001000000 */
[----:B------:R-:W-:Y:S02]  /*4670*/  FSETP.NEU.FTZ.AND P0, PT, R20, -INF , PT ;  /* 0xff8000001400780b */ /* 0x000fe40003f1d000 */
[----:B------:R-:W-:-:S02]  /*4680*/  FSEL R98, R80, -INF , !P1 ;  /* 0xff80000050627808 */ /* 0x000fc40004800000 */
[----:B------:R-:W-:Y:S02]  /*4690*/  FSEL R53, R53, RZ, P0 ;  /* 0x000000ff35357208 */ /* 0x000fe40000000000 */
[CC--:B------:R-:W-:Y:S02]  /*46a0*/  ISETP.GE.AND P1, PT, R147.reuse, R119.reuse, PT ;  /* 0x000000779300720c */ /* 0x0c0fe40003f26270 */
        /* <DEDUP_REMOVED lines=9> */
[--C-:B------:R-:W-:Y:S01]  /*4740*/  FFMA.FTZ R88, R143, R37, -R53.reuse ;  /* 0x000000258f587223 */ /* 0x100fe20000010835 */
[----:B------:R-:W-:Y:S01]  /*4750*/  FSEL R91, R91, -INF , P0 ;  /* 0xff8000005b5b7808 */ /* 0x000fe20000000000 */
[----:B------:R-:W-:Y:S01]  /*4760*/  MUFU.EX2 R96, R96 ;  /* 0x0000006000607308 */ /* 0x000fe20000000800 */
        /* <DEDUP_REMOVED lines=8> */
[-C--:B------:R-:W-:Y:S01]  /*47f0*/  ISETP.GE.AND P5, PT, R135, R118.reuse, PT ;  /* 0x000000768700720c */ /* 0x080fe20003fa6270 */
[----:B------:R-:W1:Y:S01]  /*4800*/  MUFU.EX2 R95, R95 ;  /* 0x0000005f005f7308 */ /* 0x000e620000000800 */
[----:B------:R-:W-:Y:S01]  /*4810*/  FSEL R94, R94, -INF , P0 ;  /* 0xff8000005e5e7808 */ /* 0x000fe20000000000 */
        /* <DEDUP_REMOVED lines=10> */
[-CC-:B------:R-:W-:Y:S01]  /*48c0*/  FFMA.FTZ R43, R43, R37.reuse, -R53.reuse ;  /* 0x000000252b2b7223 */ /* 0x180fe20000010835 */
[-C--:B------:R-:W-:Y:S01]  /*48d0*/  ISETP.GE.AND P2, PT, R129, R118.reuse, PT ;  /* 0x000000768100720c */ /* 0x080fe20003f46270 */
[-CC-:B------:R-:W-:Y:S01]  /*48e0*/  FFMA.FTZ R36, R36, R37.reuse, -R53.reuse ;  /* 0x0000002524247223 */ /* 0x180fe20000010835 */
[----:B------:R-:W-:Y:S01]  /*48f0*/  FSEL R12, R12, -INF , P5 ;  /* 0xff8000000c0c7808 */ /* 0x000fe20002800000 */
[----:B------:R2:W3:Y:S01]  /*4900*/  MUFU.EX2 R94, R55 ;  /* 0x00000037005e7308 */ /* 0x0004e20000000800 */
[----:B------:R-:W-:Y:S01]  /*4910*/  FSEL R127, R81, -INF , !P6 ;  /* 0xff800000517f7808 */ /* 0x000fe20007000000 */
[-CC-:B------:R-:W-:Y:S01]  /*4920*/  FFMA.FTZ R34, R34, R37.reuse, -R53.reuse ;  /* 0x0000002522227223 */ /* 0x180fe20000010835 */
[----:B------:R-:W-:Y:S01]  /*4930*/  ISETP.GE.AND P6, PT, R148, R118, PT ;  /* 0x000000769400720c */ /* 0x000fe20003fc6270 */
[-CC-:B------:R-:W-:Y:S01]  /*4940*/  FFMA.FTZ R33, R33, R37.reuse, -R53.reuse ;  /* 0x0000002521217223 */ /* 0x180fe20000010835 */
[----:B------:R-:W-:Y:S01]  /*4950*/  FSEL R129, R12, -INF , !P2 ;  /* 0xff8000000c817808 */ /* 0x000fe20005000000 */
[----:B------:R-:W-:Y:S01]  /*4960*/  FFMA.FTZ R32, R32, R37, -R53 ;  /* 0x0000002520207223 */ /* 0x000fe20000010835 */
[----:B------:R-:W-:Y:S01]  /*4970*/  FMNMX3.FTZ R12, R67, R65, R39, !PT ;  /* 0x00000041430c7276 */ /* 0x000fe20007810027 */
[----:B------:R-:W-:Y:S01]  /*4980*/  MUFU.EX2 R88, R88 ;  /* 0x0000005800587308 */ /* 0x000fe20000000800 */
[----:B------:R-:W-:Y:S01]  /*4990*/  FSEL R60, R60, -INF , !P6 ;  /* 0xff8000003c3c7808 */ /* 0x000fe20007000000 */
[--C-:B------:R-:W-:Y:S01]  /*49a0*/  FFMA.FTZ R126, R126, R37, -R53.reuse ;  /* 0x000000257e7e7223 */ /* 0x100fe20000010835 */
[----:B------:R-:W-:Y:S01]  /*49b0*/  ISETP.GE.AND P6, PT, R139, R119, PT ;  /* 0x000000778b00720c */ /* 0x000fe20003fc6270 */
[----:B------:R-:W-:Y:S01]  /*49c0*/  FFMA.FTZ R124, R124, R37, -R53 ;  /* 0x000000257c7c7223 */ /* 0x000fe20000010835 */
[----:B------:R-:W-:-:S02]  /*49d0*/  FMNMX3.FTZ R12, R12, R59, R15, !PT ;  /* 0x0000003b0c0c7276 */ /* 0x000fc4000781000f */
[----:B------:R-:W-:Y:S01]  /*49e0*/  ISETP.GE.AND P1, PT, R139, R118, PT ;  /* 0x000000768b00720c */ /* 0x000fe20003f26270 */
[----:B------:R-:W-:Y:S01]  /*49f0*/  MUFU.EX2 R66, R66 ;  /* 0x0000004200427308 */ /* 0x000fe20000000800 */
[----:B------:R-:W-:Y:S01]  /*4a00*/  FSEL R93, R93, -INF , P6 ;  /* 0xff8000005d5d7808 */ /* 0x000fe20003000000 */
[-C--:B--2---:R-:W-:Y:S01]  /*4a10*/  FFMA.FTZ R55, R52, R37.reuse, -R53 ;  /* 0x0000002534377223 */ /* 0x084fe20000010835 */
[----:B------:R-:W-:Y:S01]  /*4a20*/  FMNMX3.FTZ R12, R12, R14, R19, !PT ;  /* 0x0000000e0c0c7276 */ /* 0x000fe20007810013 */
[-CC-:B------:R-:W-:Y:S01]  /*4a30*/  FFMA.FTZ R52, R51, R37.reuse, -R53.reuse ;  /* 0x0000002533347223 */ /* 0x180fe20000010835 */
[----:B------:R-:W-:Y:S01]  /*4a40*/  ISETP.GE.AND P6, PT, R136, R118, PT ;  /* 0x000000768800720c */ /* 0x000fe20003fc6270 */
[----:B------:R-:W-:Y:S01]  /*4a50*/  FFMA.FTZ R51, R49, R37, -R53 ;  /* 0x0000002531337223 */ /* 0x000fe20000010835 */
[----:B------:R-:W-:Y:S01]  /*4a60*/  FSEL R136, R93, -INF , !P1 ;  /* 0xff8000005d887808 */ /* 0x000fe20004800000 */
[----:B------:R-:W-:Y:S01]  /*4a70*/  MUFU.EX2 R61, R61 ;  /* 0x0000003d003d7308 */ /* 0x000fe20000000800 */
[----:B------:R-:W-:-:S02]  /*4a80*/  ISETP.GE.AND P1, PT, R134, R119, PT ;  /* 0x000000778600720c */ /* 0x000fc40003f26270 */
[----:B------:R-:W-:Y:S02]  /*4a90*/  FMNMX3.FTZ R12, R12, R18, R17, !PT ;  /* 0x000000120c0c7276 */ /* 0x000fe40007810011 */
[----:B------:R-:W-:Y:S02]  /*4aa0*/  ISETP.GE.AND P0, PT, R134, R118, PT ;  /* 0x000000768600720c */ /* 0x000fe40003f06270 */
[----:B------:R-:W-:Y:S01]  /*4ab0*/  FSEL R97, R97, -INF , P1 ;  /* 0xff80000061617808 */ /* 0x000fe20000800000 */
[----:B------:R-:W-:Y:S01]  /*4ac0*/  MUFU.EX2 R57, R57 ;  /* 0x0000003900397308 */ /* 0x000fe20000000800 */
[----:B------:R-:W-:Y:S02]  /*4ad0*/  FMNMX3.FTZ R12, R12, R63, R85, !PT ;  /* 0x0000003f0c0c7276 */ /* 0x000fe40007810055 */
[----:B------:R-:W-:Y:S02]  /*4ae0*/  FSEL R134, R97, -INF , !P0 ;  /* 0xff80000061867808 */ /* 0x000fe40004000000 */
[----:B------:R-:W-:-:S02]  /*4af0*/  ISETP.GE.AND P1, PT, R128, R119, PT ;  /* 0x000000778000720c */ /* 0x000fc40003f26270 */
[----:B------:R-:W-:Y:S01]  /*4b00*/  ISETP.GE.AND P0, PT, R50, R119, PT ;  /* 0x000000773200720c */ /* 0x000fe20003f06270 */
[----:B------:R-:W-:Y:S01]  /*4b10*/  MUFU.EX2 R56, R56 ;  /* 0x0000003800387308 */ /* 0x000fe20000000800 */
[----:B------:R-:W-:Y:S02]  /*4b20*/  FMNMX3.FTZ R12, R12, R141, R127, !PT ;  /* 0x0000008d0c0c7276 */ /* 0x000fe4000781007f */
[----:B------:R-:W-:Y:S02]  /*4b30*/  FSEL R139, R99, -INF , !P6 ;  /* 0xff800000638b7808 */ /* 0x000fe40007000000 */
[-C--:B------:R-:W-:Y:S02]  /*4b40*/  ISETP.GE.AND P6, PT, R128, R118.reuse, PT ;  /* 0x000000768000720c */ /* 0x080fe40003fc6270 */
[----:B------:R-:W-:Y:S01]  /*4b50*/  ISETP.GE.AND P5, PT, R50, R118, PT ;  /* 0x000000763200720c */ /* 0x000fe20003fa6270 */
[----:B------:R-:W-:Y:S01]  /*4b60*/  MUFU.EX2 R55, R55 ;  /* 0x0000003700377308 */ /* 0x000fe20000000800 */
[----:B------:R-:W-:-:S02]  /*4b70*/  FSEL R13, R13, -INF , P1 ;  /* 0xff8000000d0d7808 */ /* 0x000fc40000800000 */
[----:B------:R-:W-:Y:S02]  /*4b80*/  FSEL R8, R8, -INF , P0 ;  /* 0xff80000008087808 */ /* 0x000fe40000000000 */
[----:B------:R-:W-:Y:S02]  /*4b90*/  FMNMX3.FTZ R12, R12, R98, R123, !PT ;  /* 0x000000620c0c7276 */ /* 0x000fe4000781007b */
[----:B------:R-:W-:Y:S01]  /*4ba0*/  ISETP.GE.AND P1, PT, R45, R119, PT ;  /* 0x000000772d00720c */ /* 0x000fe20003f26270 */
[----:B------:R-:W-:Y:S01]  /*4bb0*/  MUFU.EX2 R52, R52 ;  /* 0x0000003400347308 */ /* 0x000fe20000000800 */
[----:B------:R-:W-:Y:S02]  /*4bc0*/  FSEL R128, R13, -INF , !P6 ;  /* 0xff8000000d807808 */ /* 0x000fe40007000000 */
[----:B------:R-:W-:Y:S02]  /*4bd0*/  FSEL R97, R8, -INF , !P5 ;  /* 0xff80000008617808 */ /* 0x000fe40006800000 */
[----:B------:R-:W-:-:S02]  /*4be0*/  FMNMX3.FTZ R12, R12, R60, R140, !PT ;  /* 0x0000003c0c0c7276 */ /* 0x000fc4000781008c */
[-C--:B------:R-:W-:Y:S01]  /*4bf0*/  ISETP.GE.AND P6, PT, R38, R119.reuse, PT ;  /* 0x000000772600720c */ /* 0x080fe20003fc6270 */
[----:B------:R-:W-:Y:S01]  /*4c00*/  MUFU.EX2 R51, R51 ;  /* 0x0000003300337308 */ /* 0x000fe20000000800 */
[----:B------:R-:W-:Y:S02]  /*4c10*/  ISETP.GE.AND P5, PT, R31, R119, PT ;  /* 0x000000771f00720c */ /* 0x000fe40003fa6270 */
[----:B------:R-:W-:Y:S02]  /*4c20*/  FSEL R9, R9, -INF , P1 ;  /* 0xff80000009097808 */ /* 0x000fe40000800000 */
[----:B------:R-:W-:Y:S02]  /*4c30*/  FMNMX3.FTZ R12, R12, R135, R136, !PT ;  /* 0x000000870c0c7276 */ /* 0x000fe40007810088 */
[-C--:B------:R-:W-:Y:S01]  /*4c40*/  ISETP.GE.AND P0, PT, R38, R118.reuse, PT ;  /* 0x000000762600720c */ /* 0x080fe20003f06270 */
[----:B------:R-:W-:Y:S01]  /*4c50*/  MUFU.EX2 R48, R48 ;  /* 0x0000003000307308 */ /* 0x000fe20000000800 */
[----:B------:R-:W-:Y:S01]  /*4c60*/  ISETP.GE.AND P1, PT, R31, R118, PT ;  /* 0x000000761f00720c */ /* 0x000fe20003f26270 */
[----:B------:R-:W-:Y:S01]  /*4c70*/  FFMA.FTZ R31, R76, R37, -R53 ;  /* 0x000000254c1f7223 */ /* 0x000fe20000010835 */
[----:B------:R-:W-:-:S02]  /*4c80*/  FSEL R11, R11, -INF , P6 ;  /* 0xff8000000b0b7808 */ /* 0x000fc40003000000 */
[----:B------:R-:W-:Y:S02]  /*4c90*/  FSEL R10, R10, -INF , P5 ;  /* 0xff8000000a0a7808 */ /* 0x000fe40002800000 */
[----:B------:R-:W-:Y:S01]  /*4ca0*/  ISETP.GE.AND P2, PT, R45, R118, PT ;  /* 0x000000762d00720c */ /* 0x000fe20003f46270 */
[----:B------:R-:W-:Y:S01]  /*4cb0*/  MUFU.EX2 R47, R47 ;  /* 0x0000002f002f7308 */ /* 0x000fe20000000800 */
[----:B------:R-:W-:Y:S02]  /*4cc0*/  FMNMX3.FTZ R8, R12, R138, R139, !PT ;  /* 0x0000008a0c087276 */ /* 0x000fe4000781008b */
[----:B------:R-:W-:Y:S02]  /*4cd0*/  FSEL R62, R11, -INF , !P0 ;  /* 0xff8000000b3e7808 */ /* 0x000fe40004000000 */
[----:B------:R-:W-:Y:S02]  /*4ce0*/  FSEL R58, R10, -INF , !P1 ;  /* 0xff8000000a3a7808 */ /* 0x000fe40004800000 */
[-C--:B------:R-:W-:Y:S01]  /*4cf0*/  ISETP.GE.AND P0, PT, R29, R119.reuse, PT ;  /* 0x000000771d00720c */ /* 0x080fe20003f06270 */
[----:B------:R-:W-:Y:S01]  /*4d00*/  MUFU.EX2 R46, R46 ;  /* 0x0000002e002e7308 */ /* 0x000fe20000000800 */
[----:B------:R-:W-:-:S02]  /*4d10*/  ISETP.GE.AND P1, PT, R28, R119, PT ;  /* 0x000000771c00720c */ /* 0x000fc40003f26270 */
[----:B------:R-:W-:Y:S02]  /*4d20*/  FSEL R90, R9, -INF , !P2 ;  /* 0xff800000095a7808 */ /* 0x000fe40005000000 */
[-C--:B------:R-:W-:Y:S02]  /*4d30*/  ISETP.GE.AND P2, PT, R30, R119.reuse, PT ;  /* 0x000000771e00720c */ /* 0x080fe40003f46270 */
[----:B------:R-:W-:Y:S01]  /*4d40*/  FMNMX3.FTZ R8, R8, R134, R129, !PT ;  /* 0x0000008608087276 */ /* 0x000fe20007810081 */
[----:B------:R-:W-:Y:S01]  /*4d50*/  MUFU.EX2 R44, R44 ;  /* 0x0000002c002c7308 */ /* 0x000fe20000000800 */
[----:B------:R-:W-:Y:S02]  /*4d60*/  FSEL R4, R4, -INF , P0 ;  /* 0xff80000004047808 */ /* 0x000fe40000000000 */
[----:B------:R-:W-:Y:S02]  /*4d70*/  FSEL R6, R6, -INF , P1 ;  /* 0xff80000006067808 */ /* 0x000fe40000800000 */
[----:B------:R-:W-:-:S02]  /*4d80*/  ISETP.GE.AND P0, PT, R0, R119, PT ;  /* 0x000000770000720c */ /* 0x000fc40003f06270 */
[-C--:B------:R-:W-:Y:S01]  /*4d90*/  ISETP.GE.AND P1, PT, R0, R118.reuse, PT ;  /* 0x000000760000720c */ /* 0x080fe20003f26270 */
[----:B------:R-:W-:Y:S01]  /*4da0*/  MUFU.EX2 R43, R43 ;  /* 0x0000002b002b7308 */ /* 0x000fe20000000800 */
[----:B------:R-:W-:Y:S01]  /*4db0*/  ISETP.GE.AND P6, PT, R30, R118, PT ;  /* 0x000000761e00720c */ /* 0x000fe20003fc6270 */
[-C--:B------:R-:W-:Y:S01]  /*4dc0*/  FFMA.FTZ R30, R73, R37.reuse, -R53 ;  /* 0x00000025491e7223 */ /* 0x080fe20000010835 */
[----:B------:R-:W-:Y:S02]  /*4dd0*/  FSEL R5, R5, -INF , P2 ;  /* 0xff80000005057808 */ /* 0x000fe40001000000 */
[----:B------:R-:W-:Y:S02]  /*4de0*/  FMNMX3.FTZ R0, R8, R128, R97, !PT ;  /* 0x0000008008007276 */ /* 0x000fe40007810061 */
[-C--:B------:R-:W-:Y:S01]  /*4df0*/  ISETP.GE.AND P5, PT, R29, R118.reuse, PT ;  /* 0x000000761d00720c */ /* 0x080fe20003fa6270 */
[-CC-:B------:R-:W-:Y:S01]  /*4e00*/  FFMA.FTZ R29, R74, R37.reuse, -R53.reuse ;  /* 0x000000254a1d7223 */ /* 0x180fe20000010835 */
[----:B------:R-:W-:Y:S01]  /*4e10*/  ISETP.GE.AND P2, PT, R28, R118, PT ;  /* 0x000000761c00720c */ /* 0x000fe20003f46270 */
[----:B------:R-:W-:Y:S01]  /*4e20*/  FFMA.FTZ R28, R69, R37, -R53 ;  /* 0x00000025451c7223 */ /* 0x000fe20000010835 */
[----:B------:R-:W-:Y:S01]  /*4e30*/  FSEL R50, R5, -INF , !P6 ;  /* 0xff80000005327808 */ /* 0x000fe20007000000 */
[----:B------:R-:W-:Y:S01]  /*4e40*/  MUFU.EX2 R36, R36 ;  /* 0x0000002400247308 */ /* 0x000fe20000000800 */
[----:B------:R-:W-:-:S02]  /*4e50*/  FMNMX3.FTZ R0, R0, R90, R62, !PT ;  /* 0x0000005a00007276 */ /* 0x000fc4000781003e */
[----:B------:R-:W-:Y:S02]  /*4e60*/  FSEL R7, R7, -INF , P0 ;  /* 0xff80000007077808 */ /* 0x000fe40000000000 */
[----:B------:R-:W-:Y:S02]  /*4e70*/  FSEL R49, R4, -INF , !P5 ;  /* 0xff80000004317808 */ /* 0x000fe40006800000 */
[----:B------:R-:W-:Y:S01]  /*4e80*/  FSEL R45, R6, -INF , !P2 ;  /* 0xff800000062d7808 */ /* 0x000fe20005000000 */
[----:B------:R-:W-:Y:S01]  /*4e90*/  MUFU.EX2 R34, R34 ;  /* 0x0000002200227308 */ /* 0x000fe20000000800 */
[----:B------:R-:W-:Y:S02]  /*4ea0*/  FMNMX3.FTZ R0, R0, R58, R50, !PT ;  /* 0x0000003a00007276 */ /* 0x000fe40007810032 */
[----:B------:R-:W-:Y:S02]  /*4eb0*/  FSEL R38, R7, -INF , !P1 ;  /* 0xff80000007267808 */ /* 0x000fe40004800000 */
[----:B------:R-:W-:-:S02]  /*4ec0*/  FMNMX3.FTZ R0, R0, R49, R45, !PT ;  /* 0x0000003100007276 */ /* 0x000fc4000781002d */
[----:B------:R-:W-:Y:S01]  /*4ed0*/  LOP3.LUT R100, R26, 0x120, R41, 0xf8, !PT ;  /* 0x000001201a647812 */ /* 0x000fe200078ef829 */
[-CC-:B------:R-:W-:Y:S01]  /*4ee0*/  FFMA.FTZ R26, R35, R37.reuse, -R53.reuse ;  /* 0x00000025231a7223 */ /* 0x180fe20000010835 */
[----:B------:R-:W-:Y:S01]  /*4ef0*/  FMNMX.FTZ R0, R38, R0, !PT ;  /* 0x0000000026007209 */ /* 0x000fe20007810000 */
[----:B------:R-:W-:Y:S01]  /*4f00*/  FFMA.FTZ R41, R125, R37, -R53 ;  /* 0x000000257d297223 */ /* 0x000fe20000010835 */
[----:B-1----:R-:W-:Y:S01]  /*4f10*/  F2FP.F16.F32.PACK_AB R68, R95, R96 ;  /* 0x000000605f44723e */ /* 0x002fe200000000ff */
[----:B------:R-:W-:Y:S01]  /*4f20*/  IMAD R100, R100, 0x2, R103 ;  /* 0x0000000264647824 */ /* 0x000fe200078e0267 */
[----:B---3--:R-:W-:Y:S01]  /*4f30*/  F2FP.F16.F32.PACK_AB R70, R89, R94 ;  /* 0x0000005e5946723e */ /* 0x008fe200000000ff */
[----:B------:R-:W1:Y:S01]  /*4f40*/  SHFL.BFLY PT, R4, R0, 0x2, 0x1f ;  /* 0x0c401f0000047f89 */ /* 0x000e6200000e0000 */
[----:B------:R-:W-:Y:S03]  /*4f50*/  MUFU.EX2 R33, R33 ;  /* 0x0000002100217308 */ /* 0x000fe60000000800 */
        /* <DEDUP_REMOVED lines=40> */
[-C--:B------:R-:W-:Y:S01]  /*51e0*/  FFMA.FTZ R127, R60, R37.reuse, -R35 ;  /* 0x000000253c7f7223 */ /* 0x080fe20000010823 */
[-C--:B------:R-:W-:Y:S01]  /*51f0*/  FFMA.FTZ R60, R137, R37.reuse, -R53 ;  /* 0x00000025893c7223 */ /* 0x080fe20000010835 */
        /* <DEDUP_REMOVED lines=14> */
[----:B-----5:R-:W-:Y:S01]  /*52e0*/  F2FP.F16.F32.PACK_AB R69, R99, R122 ;  /* 0x0000007a6345723e */ /* 0x020fe200000000ff */
[----:B------:R-:W-:Y:S01]  /*52f0*/  FADD.FTZ R99, R122, R99 ;  /* 0x000000637a637221 */ /* 0x000fe20000010000 */
[-C--:B------:R-:W-:Y:S01]  /*5300*/  FFMA.FTZ R45, R45, R37.reuse, -R35 ;  /* 0x000000252d2d7223 */ /* 0x080fe20000010823 */
[----:B------:R-:W-:-:S02]  /*5310*/  FFMA.FTZ R53, R54, R37, -R53 ;  /* 0x0000002536357223 */ /* 0x000fc40000010835 */
[----:B------:R-:W-:Y:S02]  /*5320*/  FADD.FTZ R99, R93, R99 ;  /* 0x000000635d637221 */ /* 0x000fe40000010000 */
[----:B------:R-:W5:Y:S01]  /*5330*/  MUFU.EX2 R65, R65 ;  /* 0x0000004100417308 */ /* 0x000f620000000800 */
[C---:B-1----:R-:W-:Y:S01]  /*5340*/  F2FP.F16.F32.PACK_AB R71, R92.reuse, R93 ;  /* 0x0000005d5c47723e */ /* 0x042fe200000000ff */
[----:B------:R-:W-:-:S06]  /*5350*/  FADD.FTZ R92, R92, R99 ;  /* 0x000000635c5c7221 */ /* 0x000fcc0000010000 */
[----:B------:R-:W1:Y:S01]  /*5360*/  MUFU.EX2 R59, R59 ;  /* 0x0000003b003b7308 */ /* 0x000e620000000800 */
[----:B------:R-:W-:Y:S01]  /*5370*/  HMMA.16816.F32 R80, R68, R76, RZ ;  /* 0x0000004c4450723c */ /* 0x000fe200000018ff */
[----:B--2---:R-:W-:-:S06]  /*5380*/  FADD.FTZ R92, R84, R92 ;  /* 0x0000005c545c7221 */ /* 0x004fcc0000010000 */
[----:B------:R-:W2:Y:S01]  /*5390*/  MUFU.EX2 R64, R64 ;  /* 0x0000004000407308 */ /* 0x000ea20000000800 */
[C---:B------:R-:W-:Y:S07]  /*53a0*/  HMMA.16816.F32 R76, R68.reuse, R78, RZ ;  /* 0x0000004e444c723c */ /* 0x040fee00000018ff */
[----:B------:R-:W3:Y:S01]  /*53b0*/  MUFU.EX2 R67, R67 ;  /* 0x0000004300437308 */ /* 0x000ee20000000800 */
[----:B------:R-:W-:Y:S01]  /*53c0*/  HMMA.16816.F32 R72, R68, R4, RZ ;  /* 0x000000044448723c */ /* 0x000fe200000018ff */
[----:B------:R-:W-:-:S02]  /*53d0*/  F2FP.F16.F32.PACK_AB R4, R66, R88 ;  /* 0x000000584204723e */ /* 0x000fc400000000ff */
[C---:B-----5:R-:W-:Y:S01]  /*53e0*/  F2FP.F16.F32.PACK_AB R5, R65.reuse, R84 ;  /* 0x000000544105723e */ /* 0x060fe200000000ff */
[----:B------:R-:W-:-:S03]  /*53f0*/  FADD.FTZ R65, R65, R92 ;  /* 0x0000005c41417221 */ /* 0x000fc60000010000 */
[----:B------:R-:W5:Y:S01]  /*5400*/  MUFU.EX2 R63, R63 ;  /* 0x0000003f003f7308 */ /* 0x000f620000000800 */
[----:B------:R-:W-:Y:S01]  /*5410*/  HMMA.16816.F32 R68, R68, R6, RZ ;  /* 0x000000064444723c */ /* 0x000fe200000018ff */
[----:B------:R-:W-:Y:S01]  /*5420*/  F2FP.F16.F32.PACK_AB R6, R57, R61 ;  /* 0x0000003d3906723e */ /* 0x000fe200000000ff */
[----:B-1----:R-:W-:Y:S01]  /*5430*/  FADD.FTZ R65, R59, R65 ;  /* 0x000000413b417221 */ /* 0x002fe20000010000 */
[----:B--2---:R-:W-:-:S03]  /*5440*/  F2FP.F16.F32.PACK_AB R7, R64, R59 ;  /* 0x0000003b4007723e */ /* 0x004fc600000000ff */
[----:B------:R-:W-:Y:S01]  /*5450*/  FADD.FTZ R64, R64, R65 ;  /* 0x0000004140407221 */ /* 0x000fe20000010000 */
[----:B------:R-:W-:Y:S03]  /*5460*/  MUFU.EX2 R85, R85 ;  /* 0x0000005500557308 */ /* 0x000fe60000000800 */
[----:B------:R-:W-:Y:S01]  /*5470*/  HMMA.16816.F32 R80, R4, R12, R80 ;  /* 0x0000000c0450723c */ /* 0x000fe20000001850 */
[----:B---3--:R-:W-:-:S04]  /*5480*/  FADD.FTZ R64, R67, R64 ;  /* 0x0000004043407221 */ /* 0x008fc80000010000 */
[----:B------:R-:W1:Y:S01]  /*5490*/  MUFU.EX2 R91, R91 ;  /* 0x0000005b005b7308 */ /* 0x000e620000000800 */
[----:B-----5:R-:W-:Y:S02]  /*54a0*/  FADD.FTZ R64, R63, R64 ;  /* 0x000000403f407221 */ /* 0x020fe40000010000 */
[C---:B------:R-:W-:Y:S01]  /*54b0*/  HMMA.16816.F32 R76, R4.reuse, R14, R76 ;  /* 0x0000000e044c723c */ /* 0x040fe2000000184c */
[----:B------:R-:W2:Y:S04]  /*54c0*/  LDSM.16.MT88.4 R12, [R39+0x3800] ;  /* 0x00380000270c783b */ /* 0x000ea80000004200 */
[----:B------:R-:W-:Y:S03]  /*54d0*/  MUFU.EX2 R125, R125 ;  /* 0x0000007d007d7308 */ /* 0x000fe60000000800 */
[C---:B------:R-:W-:Y:S05]  /*54e0*/  HMMA.16816.F32 R72, R4.reuse, R8, R72 ;  /* 0x000000080448723c */ /* 0x040fea0000001848 */
[----:B------:R-:W3:Y:S03]  /*54f0*/  MUFU.EX2 R98, R98 ;  /* 0x0000006200627308 */ /* 0x000ee60000000800 */
[----:B------:R-:W-:Y:S01]  /*5500*/  HMMA.16816.F32 R68, R4, R10, R68 ;  /* 0x0000000a0444723c */ /* 0x000fe20000001844 */
[----:B------:R-:W5:Y:S01]  /*5510*/  LDSM.16.MT88.4 R8, [R100+0x3c00] ;  /* 0x003c00006408783b */ /* 0x000f620000004200 */
[----:B------:R-:W-:-:S02]  /*5520*/  F2FP.F16.F32.PACK_AB R4, R55, R56 ;  /* 0x000000383704723e */ /* 0x000fc400000000ff */
[----:B------:R-:W-:Y:S01]  /*5530*/  F2FP.F16.F32.PACK_AB R6, R51, R52 ;  /* 0x000000343306723e */ /* 0x000fe200000000ff */
[----:B------:R-:W-:Y:S01]  /*5540*/  MUFU.EX2 R123, R123 ;  /* 0x0000007b007b7308 */ /* 0x000fe20000000800 */
[----:B------:R-:W-:Y:S02]  /*5550*/  F2FP.F16.F32.PACK_AB R5, R63, R67 ;  /* 0x000000433f05723e */ /* 0x000fe400000000ff */
[----:B-1----:R-:W-:Y:S01]  /*5560*/  F2FP.F16.F32.PACK_AB R7, R91, R85 ;  /* 0x000000555b07723e */ /* 0x002fe200000000ff */
[----:B------:R-:W-:-:S04]  /*5570*/  FADD.FTZ R85, R85, R64 ;  /* 0x0000004055557221 */ /* 0x000fc80000010000 */
[----:B------:R-:W1:Y:S01]  /*5580*/  MUFU.EX2 R127, R127 ;  /* 0x0000007f007f7308 */ /* 0x000e620000000800 */
[----:B------:R-:W-:Y:S01]  /*5590*/  FADD.FTZ R85, R91, R85 ;  /* 0x000000555b557221 */ /* 0x000fe20000010000 */
[C---:B----4-:R-:W-:Y:S06]  /*55a0*/  HMMA.16816.F32 R80, R4.reuse, R16, R80 ;  /* 0x000000100450723c */ /* 0x050fec0000001850 */
[----:B------:R-:W4:Y:S02]  /*55b0*/  MUFU.EX2 R137, R137 ;  /* 0x0000008900897308 */ /* 0x000f240000000800 */
[C---:B------:R-:W-:Y:S01]  /*55c0*/  HMMA.16816.F32 R76, R4.reuse, R18, R76 ;  /* 0x00000012044c723c */ /* 0x040fe2000000184c */
[----:B------:R-:W4:Y:S05]  /*55d0*/  LDSM.16.MT88.4 R16, [R39+0x3c00] ;  /* 0x003c00002710783b */ /* 0x000f2a0000004200 */
[----:B------:R-:W4:Y:S02]  /*55e0*/  MUFU.EX2 R135, R135 ;  /* 0x0000008700877308 */ /* 0x000f240000000800 */
[C---:B--2---:R-:W-:Y:S06]  /*55f0*/  HMMA.16816.F32 R72, R4.reuse, R12, R72 ;  /* 0x0000000c0448723c */ /* 0x044fec0000001848 */
[----:B------:R-:W2:Y:S02]  /*5600*/  MUFU.EX2 R136, R136 ;  /* 0x0000008800887308 */ /* 0x000ea40000000800 */
[----:B------:R-:W-:Y:S01]  /*5610*/  HMMA.16816.F32 R68, R4, R14, R68 ;  /* 0x0000000e0444723c */ /* 0x000fe20000001844 */
[----:B------:R-:W-:Y:S01]  /*5620*/  F2FP.F16.F32.PACK_AB R4, R47, R48 ;  /* 0x000000302f04723e */ /* 0x000fe200000000ff */
[----:B------:R-:W2:Y:S01]  /*5630*/  LDSM.16.MT88.4 R12, [R100+0x4000] ;  /* 0x00400000640c783b */ /* 0x000ea20000004200 */
[----:B------:R-:W-:-:S02]  /*5640*/  F2FP.F16.F32.PACK_AB R6, R44, R46 ;  /* 0x0000002e2c06723e */ /* 0x000fc400000000ff */
[----:B---3--:R-:W-:Y:S01]  /*5650*/  F2FP.F16.F32.PACK_AB R5, R98, R125 ;  /* 0x0000007d6205723e */ /* 0x008fe200000000ff */
[----:B------:R-:W3:Y:S01]  /*5660*/  MUFU.EX2 R138, R138 ;  /* 0x0000008a008a7308 */ /* 0x000ee20000000800 */
[----:B-1----:R-:W-:Y:S01]  /*5670*/  F2FP.F16.F32.PACK_AB R7, R127, R123 ;  /* 0x0000007b7f07723e */ /* 0x002fe200000000ff */
[----:B------:R-:W-:-:S04]  /*5680*/  FADD.FTZ R125, R125, R85 ;  /* 0x000000557d7d7221 */ /* 0x000fc80000010000 */
[----:B------:R-:W-:Y:S02]  /*5690*/  FADD.FTZ R98, R98, R125 ;  /* 0x0000007d62627221 */ /* 0x000fe40000010000 */
[----:B-----5:R-:W-:Y:S01]  /*56a0*/  HMMA.16816.F32 R80, R4, R8, R80 ;  /* 0x000000080450723c */ /* 0x020fe20000001850 */
[----:B------:R-:W1:Y:S01]  /*56b0*/  MUFU.EX2 R139, R139 ;  /* 0x0000008b008b7308 */ /* 0x000e620000000800 */
[----:B------:R-:W-:-:S04]  /*56c0*/  FADD.FTZ R98, R123, R98 ;  /* 0x000000627b627221 */ /* 0x000fc80000010000 */
[----:B------:R-:W-:Y:S02]  /*56d0*/  FADD.FTZ R127, R127, R98 ;  /* 0x000000627f7f7221 */ /* 0x000fe40000010000 */
[----:B------:R-:W-:Y:S01]  /*56e0*/  HMMA.16816.F32 R76, R4, R10, R76 ;  /* 0x0000000a044c723c */ /* 0x000fe2000000184c */
[----:B------:R-:W5:Y:S01]  /*56f0*/  LDSM.16.MT88.4 R8, [R39+0x4000] ;  /* 0x004000002708783b */ /* 0x000f620000004200 */
[----:B------:R-:W5:Y:S01]  /*5700*/  MUFU.EX2 R134, R134 ;  /* 0x0000008600867308 */ /* 0x000f620000000800 */
[----:B----4-:R-:W-:-:S04]  /*5710*/  FADD.FTZ R127, R137, R127 ;  /* 0x0000007f897f7221 */ /* 0x010fc80000010000 */
[----:B------:R-:W-:Y:S01]  /*5720*/  FADD.FTZ R127, R135, R127 ;  /* 0x0000007f877f7221 */ /* 0x000fe20000010000 */
[----:B------:R-:W-:Y:S02]  /*5730*/  HMMA.16816.F32 R72, R4, R16, R72 ;  /* 0x000000100448723c */ /* 0x000fe40000001848 */
[----:B------:R-:W-:Y:S01]  /*5740*/  MUFU.EX2 R129, R129 ;  /* 0x0000008100817308 */ /* 0x000fe20000000800 */
[----:B--2---:R-:W-:-:S05]  /*5750*/  FADD.FTZ R127, R136, R127 ;  /* 0x0000007f887f7221 */ /* 0x004fca0000010000 */
[----:B------:R-:W-:Y:S01]  /*5760*/  HMMA.16816.F32 R68, R4, R18, R68 ;  /* 0x000000120444723c */ /* 0x000fe20000001844 */
[----:B------:R-:W2:Y:S01]  /*5770*/  LDSM.16.MT88.4 R16, [R100+0x4400] ;  /* 0x004400006410783b */ /* 0x000ea20000004200 */
[----:B------:R-:W-:Y:S01]  /*5780*/  F2FP.F16.F32.PACK_AB R4, R36, R43 ;  /* 0x0000002b2404723e */ /* 0x000fe200000000ff */
[----:B------:R-:W4:Y:S01]  /*5790*/  MUFU.EX2 R128, R128 ;  /* 0x0000008000807308 */ /* 0x000f220000000800 */
[----:B------:R-:W-:Y:S02]  /*57a0*/  F2FP.F16.F32.PACK_AB R6, R33, R34 ;  /* 0x000000222106723e */ /* 0x000fe400000000ff */
[----:B------:R-:W-:Y:S02]  /*57b0*/  F2FP.F16.F32.PACK_AB R5, R135, R137 ;  /* 0x000000898705723e */ /* 0x000fe400000000ff */
[C---:B---3--:R-:W-:Y:S01]  /*57c0*/  F2FP.F16.F32.PACK_AB R7, R138.reuse, R136 ;  /* 0x000000888a07723e */ /* 0x048fe200000000ff */
[----:B------:R-:W-:Y:S02]  /*57d0*/  FADD.FTZ R138, R138, R127 ;  /* 0x0000007f8a8a7221 */ /* 0x000fe40000010000 */
[----:B------:R-:W-:Y:S02]  /*57e0*/  MUFU.EX2 R27, R27 ;  /* 0x0000001b001b7308 */ /* 0x000fe40000000800 */
[----:B-1----:R-:W-:-:S02]  /*57f0*/  FADD.FTZ R138, R139, R138 ;  /* 0x0000008a8b8a7221 */ /* 0x002fc40000010000 */
[C---:B------:R-:W-:Y:S04]  /*5800*/  HMMA.16816.F32 R80, R4.reuse, R12, R80 ;  /* 0x0000000c0450723c */ /* 0x040fe80000001850 */
[----:B------:R-:W-:Y:S04]  /*5810*/  MUFU.EX2 R60, R60 ;  /* 0x0000003c003c7308 */ /* 0x000fe80000000800 */
[C---:B------:R-:W-:Y:S01]  /*5820*/  HMMA.16816.F32 R76, R4.reuse, R14, R76 ;  /* 0x0000000e044c723c */ /* 0x040fe2000000184c */
[----:B------:R-:W1:Y:S03]  /*5830*/  LDSM.16.MT88.4 R12, [R39+0x4400] ;  /* 0x00440000270c783b */ /* 0x000e660000004200 */
[----:B------:R-:W-:Y:S04]  /*5840*/  MUFU.EX2 R124, R124 ;  /* 0x0000007c007c7308 */ /* 0x000fe80000000800 */
[----:B-----5:R-:W-:Y:S01]  /*5850*/  HMMA.16816.F32 R72, R4, R8, R72 ;  /* 0x000000080448723c */ /* 0x020fe20000001848 */
[----:B------:R-:W-:-:S04]  /*5860*/  FADD.FTZ R8, R96, R95 ;  /* 0x0000005f60087221 */ /* 0x000fc80000010000 */
[----:B------:R-:W-:Y:S02]  /*5870*/  FADD.FTZ R8, R94, R8 ;  /* 0x000000085e087221 */ /* 0x000fe40000010000 */
[----:B------:R-:W3:Y:S01]  /*5880*/  MUFU.EX2 R94, R97 ;  /* 0x00000061005e7308 */ /* 0x000ee20000000800 */
[----:B------:R-:W-:Y:S01]  /*5890*/  HMMA.16816.F32 R68, R4, R10, R68 ;  /* 0x0000000a0444723c */ /* 0x000fe20000001844 */
[----:B------:R-:W-:Y:S01]  /*58a0*/  F2FP.F16.F32.PACK_AB R4, R31, R32 ;  /* 0x000000201f04723e */ /* 0x000fe200000000ff */
[----:B------:R-:W-:Y:S01]  /*58b0*/  FADD.FTZ R8, R89, R8 ;  /* 0x0000000859087221 */ /* 0x000fe20000010000 */
[----:B------:R-:W-:Y:S02]  /*58c0*/  F2FP.F16.F32.PACK_AB R6, R29, R30 ;  /* 0x0000001e1d06723e */ /* 0x000fe400000000ff */
[----:B------:R-:W-:Y:S01]  /*58d0*/  F2FP.F16.F32.PACK_AB R5, R134, R139 ;  /* 0x0000008b8605723e */ /* 0x000fe200000000ff */
[----:B------:R-:W-:Y:S01]  /*58e0*/  FADD.FTZ R8, R88, R8 ;  /* 0x0000000858087221 */ /* 0x000fe20000010000 */
[----:B----4-:R-:W-:Y:S01]  /*58f0*/  F2FP.F16.F32.PACK_AB R7, R128, R129 ;  /* 0x000000818007723e */ /* 0x010fe200000000ff */
[----:B------:R-:W4:Y:S01]  /*5900*/  MUFU.EX2 R88, R90 ;  /* 0x0000005a00587308 */ /* 0x000f220000000800 */
[----:B------:R-:W-:-:S04]  /*5910*/  FADD.FTZ R134, R134, R138 ;  /* 0x0000008a86867221 */ /* 0x000fc80000010000 */
[----:B------:R-:W-:Y:S01]  /*5920*/  FADD.FTZ R134, R129, R134 ;  /* 0x0000008681867221 */ /* 0x000fe20000010000 */
[C---:B--2---:R-:W-:Y:S01]  /*5930*/  HMMA.16816.F32 R80, R4.reuse, R16, R80 ;  /* 0x000000100450723c */ /* 0x044fe20000001850 */
[----:B------:R-:W-:Y:S02]  /*5940*/  FADD.FTZ R16, R66, R8 ;  /* 0x0000000842107221 */ /* 0x000fe40000010000 */
[----:B------:R-:W2:Y:S01]  /*5950*/  LDSM.16.MT88.4 R8, [R100+0x4800] ;  /* 0x004800006408783b */ /* 0x000ea20000004200 */
[----:B------:R-:W-:Y:S01]  /*5960*/  FADD.FTZ R128, R128, R134 ;  /* 0x0000008680807221 */ /* 0x000fe20000010000 */
[----:B------:R-:W-:Y:S02]  /*5970*/  FADD.FTZ R16, R61, R16 ;  /* 0x000000103d107221 */ /* 0x000fe40000010000 */
[----:B------:R-:W-:Y:S01]  /*5980*/  MUFU.EX2 R61, R62 ;  /* 0x0000003e003d7308 */ /* 0x000fe20000000800 */
[----:B------:R-:W-:Y:S01]  /*5990*/  HMMA.16816.F32 R76, R4, R18, R76 ;  /* 0x00000012044c723c */ /* 0x000fe2000000184c */
[----:B------:R-:W-:Y:S01]  /*59a0*/  FADD.FTZ R16, R57, R16 ;  /* 0x0000001039107221 */ /* 0x000fe20000010000 */
[----:B---3--:R-:W-:-:S03]  /*59b0*/  FADD.FTZ R128, R94, R128 ;  /* 0x000000805e807221 */ /* 0x008fc60000010000 */
[----:B------:R-:W-:Y:S02]  /*59c0*/  FADD.FTZ R16, R56, R16 ;  /* 0x0000001038107221 */ /* 0x000fe40000010000 */
[----:B------:R-:W3:Y:S01]  /*59d0*/  MUFU.EX2 R56, R58 ;  /* 0x0000003a00387308 */ /* 0x000ee20000000800 */
[C---:B-1----:R-:W-:Y:S01]  /*59e0*/  HMMA.16816.F32 R72, R4.reuse, R12, R72 ;  /* 0x0000000c0448723c */ /* 0x042fe20000001848 */
[----:B------:R-:W-:Y:S02]  /*59f0*/  FADD.FTZ R55, R55, R16 ;  /* 0x0000001037377221 */ /* 0x000fe40000010000 */
[----:B------:R-:W1:Y:S02]  /*5a00*/  LDSM.16.MT88.4 R16, [R39+0x4800] ;  /* 0x004800002710783b */ /* 0x000e640000004200 */
[----:B------:R-:W-:Y:S02]  /*5a10*/  FADD.FTZ R55, R52, R55 ;  /* 0x0000003734377221 */ /* 0x000fe40000010000 */
[----:B------:R-:W-:Y:S01]  /*5a20*/  MUFU.EX2 R52, R53 ;  /* 0x0000003500347308 */ /* 0x000fe20000000800 */
[----:B------:R-:W-:Y:S01]  /*5a30*/  HMMA.16816.F32 R68, R4, R14, R68 ;  /* 0x0000000e0444723c */ /* 0x000fe20000001844 */
[----:B------:R-:W-:Y:S01]  /*5a40*/  FADD.FTZ R51, R51, R55 ;  /* 0x0000003733337221 */ /* 0x000fe20000010000 */
[-CC-:B------:R-:W-:Y:S01]  /*5a50*/  FFMA.FTZ R4, R50, R37.reuse, -R35.reuse ;  /* 0x0000002532047223 */ /* 0x180fe20000010823 */
[----:B------:R-:W-:Y:S01]  /*5a60*/  FFMA.FTZ R50, R49, R37, -R35 ;  /* 0x0000002531327223 */ /* 0x000fe20000010823 */
[----:B------:R-:W-:Y:S01]  /*5a70*/  F2FP.F16.F32.PACK_AB R6, R41, R27 ;  /* 0x0000001b2906723e */ /* 0x000fe200000000ff */
[----:B------:R-:W-:Y:S01]  /*5a80*/  FADD.FTZ R51, R48, R51 ;  /* 0x0000003330337221 */ /* 0x000fe20000010000 */
[----:B----4-:R-:W-:Y:S01]  /*5a90*/  F2FP.F16.F32.PACK_AB R5, R88, R94 ;  /* 0x0000005e5805723e */ /* 0x010fe200000000ff */
[----:B------:R4:W5:Y:S01]  /*5aa0*/  MUFU.EX2 R48, R4 ;  /* 0x0000000400307308 */ /* 0x0009620000000800 */
[----:B---3--:R-:W-:Y:S01]  /*5ab0*/  F2FP.F16.F32.PACK_AB R7, R56, R61 ;  /* 0x0000003d3807723e */ /* 0x008fe200000000ff */
[----:B------:R-:W-:Y:S01]  /*5ac0*/  FADD.FTZ R49, R47, R51 ;  /* 0x000000332f317221 */ /* 0x000fe20000010000 */
[----:B------:R-:W3:Y:S01]  /*5ad0*/  LDSM.16.MT88.4 R12, [R100+0x4c00] ;  /* 0x004c0000640c783b */ /* 0x000ee20000004200 */
[----:B------:R-:W-:Y:S01]  /*5ae0*/  FFMA.FTZ R35, R38, R37, -R35 ;  /* 0x0000002526237223 */ /* 0x000fe20000010823 */
[----:B------:R-:W-:Y:S01]  /*5af0*/  FADD.FTZ R88, R88, R128 ;  /* 0x0000008058587221 */ /* 0x000fe20000010000 */
[----:B------:R-:W-:Y:S01]  /*5b00*/  FADD.FTZ R46, R46, R49 ;  /* 0x000000312e2e7221 */ /* 0x000fe20000010000 */
[----:B------:R-:W-:Y:S01]  /*5b10*/  VIADD R128, R100, 0x3000 ;  /* 0x0000300064807836 */ /* 0x000fe20000000000 */
[----:B------:R-:W1:Y:S01]  /*5b20*/  MUFU.EX2 R47, R50 ;  /* 0x00000032002f7308 */ /* 0x000e620000000800 */
[----:B------:R-:W-:Y:S01]  /*5b30*/  FADD.FTZ R88, R61, R88 ;  /* 0x000000583d587221 */ /* 0x000fe20000010000 */
[----:B------:R-:W-:-:S03]  /*5b40*/  FADD.FTZ R46, R44, R46 ;  /* 0x0000002e2c2e7221 */ /* 0x000fc60000010000 */
[----:B------:R-:W-:Y:S01]  /*5b50*/  FADD.FTZ R56, R56, R88 ;  /* 0x0000005838387221 */ /* 0x000fe20000010000 */
[----:B------:R-:W-:Y:S02]  /*5b60*/  FADD.FTZ R43, R43, R46 ;  /* 0x0000002e2b2b7221 */ /* 0x000fe40000010000 */
[----:B------:R-:W1:Y:S01]  /*5b70*/  MUFU.EX2 R44, R45 ;  /* 0x0000002d002c7308 */ /* 0x000e620000000800 */
[----:B----4-:R-:W-:Y:S01]  /*5b80*/  F2FP.F16.F32.PACK_AB R4, R26, R28 ;  /* 0x0000001c1a04723e */ /* 0x010fe200000000ff */
[----:B------:R-:W-:Y:S01]  /*5b90*/  FADD.FTZ R43, R36, R43 ;  /* 0x0000002b242b7221 */ /* 0x000fe20000010000 */
[----:B-----5:R-:W-:-:S03]  /*5ba0*/  FADD.FTZ R56, R48, R56 ;  /* 0x0000003830387221 */ /* 0x020fc60000010000 */
[----:B------:R-:W-:Y:S02]  /*5bb0*/  FADD.FTZ R43, R34, R43 ;  /* 0x0000002b222b7221 */ /* 0x000fe40000010000 */
[----:B--2---:R-:W-:Y:S01]  /*5bc0*/  HMMA.16816.F32 R80, R4, R8, R80 ;  /* 0x000000080450723c */ /* 0x004fe20000001850 */
[----:B------:R-:W2:Y:S01]  /*5bd0*/  MUFU.EX2 R35, R35 ;  /* 0x0000002300237308 */ /* 0x000ea20000000800 */
[----:B------:R-:W-:Y:S01]  /*5be0*/  FADD.FTZ R33, R33, R43 ;  /* 0x0000002b21217221 */ /* 0x000fe20000010000 */
[----:B-1----:R-:W-:-:S03]  /*5bf0*/  FADD.FTZ R56, R47, R56 ;  /* 0x000000382f387221 */ /* 0x002fc60000010000 */
[----:B------:R-:W-:Y:S02]  /*5c00*/  FADD.FTZ R33, R32, R33 ;  /* 0x0000002120217221 */ /* 0x000fe40000010000 */
[----:B------:R-:W-:Y:S01]  /*5c10*/  HMMA.16816.F32 R76, R4, R10, R76 ;  /* 0x0000000a044c723c */ /* 0x000fe2000000184c */
[----:B------:R-:W1:Y:S01]  /*5c20*/  LDSM.16.MT88.4 R8, [R39+0x4c00] ;  /* 0x004c00002708783b */ /* 0x000e620000004200 */
[----:B------:R-:W-:Y:S01]  /*5c30*/  FADD.FTZ R33, R31, R33 ;  /* 0x000000211f217221 */ /* 0x000fe20000010000 */
[----:B------:R-:W-:-:S03]  /*5c40*/  FADD.FTZ R56, R44, R56 ;  /* 0x000000382c387221 */ /* 0x000fc60000010000 */
[----:B------:R-:W-:Y:S02]  /*5c50*/  FADD.FTZ R30, R30, R33 ;  /* 0x000000211e1e7221 */ /* 0x000fe40000010000 */
[----:B------:R-:W-:Y:S02]  /*5c60*/  HMMA.16816.F32 R72, R4, R16, R72 ;  /* 0x000000100448723c */ /* 0x000fe40000001848 */
[----:B------:R-:W-:Y:S01]  /*5c70*/  FADD.FTZ R30, R29, R30 ;  /* 0x0000001e1d1e7221 */ /* 0x000fe20000010000 */
[----:B--2---:R-:W-:-:S03]  /*5c80*/  FADD.FTZ R129, R35, R56 ;  /* 0x0000003823817221 */ /* 0x004fc60000010000 */
[----:B------:R-:W-:Y:S02]  /*5c90*/  FADD.FTZ R28, R28, R30 ;  /* 0x0000001e1c1c7221 */ /* 0x000fe40000010000 */
[----:B------:R-:W-:Y:S01]  /*5ca0*/  HMMA.16816.F32 R68, R4, R18, R68 ;  /* 0x000000120444723c */ /* 0x000fe20000001844 */
[----:B------:R-:W-:Y:S01]  /*5cb0*/  F2FP.F16.F32.PACK_AB R4, R126, R60 ;  /* 0x0000003c7e04723e */ /* 0x000fe200000000ff */
[----:B------:R-:W-:Y:S01]  /*5cc0*/  FADD.FTZ R28, R26, R28 ;  /* 0x0000001c1a1c7221 */ /* 0x000fe20000010000 */
[----:B------:R-:W-:Y:S02]  /*5cd0*/  F2FP.F16.F32.PACK_AB R6, R52, R124 ;  /* 0x0000007c3406723e */ /* 0x000fe400000000ff */
[----:B------:R-:W-:Y:S01]  /*5ce0*/  F2FP.F16.F32.PACK_AB R5, R47, R48 ;  /* 0x000000302f05723e */ /* 0x000fe200000000ff */
[----:B------:R-:W-:Y:S01]  /*5cf0*/  FADD.FTZ R27, R27, R28 ;  /* 0x0000001c1b1b7221 */ /* 0x000fe20000010000 */
[----:B------:R-:W-:-:S03]  /*5d00*/  F2FP.F16.F32.PACK_AB R7, R35, R44 ;  /* 0x0000002c2307723e */ /* 0x000fc600000000ff */
[----:B------:R-:W-:-:S04]  /*5d10*/  FADD.FTZ R27, R41, R27 ;  /* 0x0000001b291b7221 */ /* 0x000fc80000010000 */
[----:B------:R-:W-:Y:S01]  /*5d20*/  FADD.FTZ R60, R60, R27 ;  /* 0x0000001b3c3c7221 */ /* 0x000fe20000010000 */
[----:B---3--:R-:W-:Y:S03]  /*5d30*/  HMMA.16816.F32 R80, R4, R12, R80 ;  /* 0x0000000c0450723c */ /* 0x008fe60000001850 */
[----:B------:R-:W-:-:S04]  /*5d40*/  FADD.FTZ R60, R126, R60 ;  /* 0x0000003c7e3c7221 */ /* 0x000fc80000010000 */
[----:B------:R-:W-:Y:S01]  /*5d50*/  FADD.FTZ R60, R124, R60 ;  /* 0x0000003c7c3c7221 */ /* 0x000fe20000010000 */
[----:B------:R-:W-:Y:S03]  /*5d60*/  HMMA.16816.F32 R76, R4, R14, R76 ;  /* 0x0000000e044c723c */ /* 0x000fe6000000184c */
[----:B------:R-:W-:-:S05]  /*5d70*/  FADD.FTZ R134, R52, R60 ;  /* 0x0000003c34867221 */ /* 0x000fca0000010000 */
        /* <DEDUP_REMOVED lines=74> */
.L_x_9621:
        /* <DEDUP_REMOVED lines=8> */
.L_x_9622:
[----:B------:R-:W-:Y:S05]  /*62a0*/  BSYNC.RECONVERGENT B0 ;  /* 0x0000000000007941 */ /* 0x000fea0003800200 */
.L_x_9620:
[C---:B------:R-:W-:Y:S02]  /*62b0*/  SHF.L.U32 R5, R22.reuse, 0x6, RZ ;  /* 0x0000000616057819 */ /* 0x040fe400000006ff */
[----:B------:R-:W-:Y:S02]  /*62c0*/  LOP3.LUT R114, R115, 0xc0, RZ, 0xc0, !PT ;  /* 0x000000c073727812 */ /* 0x000fe400078ec0ff */
[----:B------:R-:W-:Y:S02]  /*62d0*/  IADD3 R8, P0, PT, R5, R111, RZ ;  /* 0x0000006f05087210 */ /* 0x000fe40007f1e0ff */
[----:B------:R-:W-:Y:S02]  /*62e0*/  SHF.L.U64.HI R4, R22, 0x6, R23 ;  /* 0x0000000616047819 */ /* 0x000fe40000010217 */
[----:B------:R-:W-:Y:S02]  /*62f0*/  LOP3.LUT R114, R114, 0x18, R87, 0xf8, !PT ;  /* 0x0000001872727812 */ /* 0x000fe400078ef857 */
[----:B------:R-:W-:-:S02]  /*6300*/  IADD3 R6, P1, PT, R8, R5, RZ ;  /* 0x0000000508067210 */ /* 0x000fc40007f3e0ff */
[----:B------:R-:W-:Y:S02]  /*6310*/  IADD3.X R9, PT, PT, R4, R110, RZ, P0, !PT ;  /* 0x0000006e04097210 */ /* 0x000fe400007fe4ff */
[--C-:B------:R-:W-:Y:S02]  /*6320*/  LOP3.LUT R43, R114, 0x18, R115.reuse, 0x78, !PT ;  /* 0x00000018722b7812 */ /* 0x100fe400078e7873 */
[----:B------:R-:W-:Y:S02]  /*6330*/  IADD3 R10, P0, PT, R6, R5, RZ ;  /* 0x00000005060a7210 */ /* 0x000fe40007f1e0ff */
[-C--:B------:R-:W-:Y:S02]  /*6340*/  IADD3.X R7, PT, PT, R9, R4.reuse, RZ, P1, !PT ;  /* 0x0000000409077210 */ /* 0x080fe40000ffe4ff */
[----:B------:R-:W-:Y:S02]  /*6350*/  LOP3.LUT R43, R43, 0x1f20, R115, 0xf8, !PT ;  /* 0x00001f202b2b7812 */ /* 0x000fe400078ef873 */
[----:B------:R-:W-:-:S02]  /*6360*/  IADD3.X R11, PT, PT, R7, R4, RZ, P0, !PT ;  /* 0x00000004070b7210 */ /* 0x000fc400007fe4ff */
[----:B------:R-:W-:Y:S02]  /*6370*/  LEA R43, R43, R103, 0x1 ;  /* 0x000000672b2b7211 */ /* 0x000fe400078e08ff */
[----:B------:R-:W-:Y:S02]  /*6380*/  MOV R4, R111 ;  /* 0x0000006f00047202 */ /* 0x000fe40000000f00 */
[----:B------:R-:W-:-:S05]  /*6390*/  MOV R5, R110 ;  /* 0x0000006e00057202 */ /* 0x000fca0000000f00 */
        /* <DEDUP_REMOVED lines=8> */
[----:B------:R-:W-:Y:S01]  /*6420*/  MOV R49, 0x20 ;  /* 0x0000002000317802 */ /* 0x000fe20000000f00 */
[----:B------:R-:W-:Y:S01]  /*6430*/  BSSY.RECONVERGENT B1, `(.L_x_9623) ;  /* 0x0000117000017945 */ /* 0x000fe20003800200 */
[----:B------:R-:W-:Y:S01]  /*6440*/  ISETP.GT.AND P0, PT, R41, R107, PT ;  /* 0x0000006b2900720c */ /* 0x000fe20003f04270 */
[----:B------:R-:W-:Y:S01]  /*6450*/  LDSM.16.M88.4 R28, [R101] ;  /* 0x00000000651c783b */ /* 0x000fe20000000200 */
[----:B------:R-:W-:-:S03]  /*6460*/  SEL R49, R49, 0xffffffe0, !P3 ;  /* 0xffffffe031317807 */ /* 0x000fc60005800000 */
[----:B------:R-:W2:Y:S01]  /*6470*/  LDSM.16.M88.4 R32, [R42+0x1000] ;  /* 0x001000002a20783b */ /* 0x000ea20000000200 */
[----:B------:R-:W-:-:S03]  /*6480*/  IADD3 R49, PT, PT, R49, R42, RZ ;  /* 0x0000002a31317210 */ /* 0x000fc60007ffe0ff */
[----:B------:R-:W-:Y:S04]  /*6490*/  LDSM.16.M88.4 R16, [R24] ;  /* 0x000000001810783b */ /* 0x000fe80000000200 */
[----:B------:R-:W4:Y:S04]  /*64a0*/  LDSM.16.M88.4 R24, [R42+0x1400] ;  /* 0x001400002a18783b */ /* 0x000f280000000200 */
        /* <DEDUP_REMOVED lines=130> */
[-C--:B------:R-:W-:Y:S01]  /*6cd0*/  FMUL.FTZ R4, R14, R44.reuse ;  /* 0x0000002c0e047220 */ /* 0x080fe20000410000 */
[----:B------:R-:W-:-:S05]  /*6ce0*/  FMUL.FTZ R5, R15, R44 ;  /* 0x0000002c0f057220 */ /* 0x000fca0000410000 */
[----:B------:R-:W2:Y:S01]  /*6cf0*/  MUFU.TANH R137, R12 ;  /* 0x0000000c00897308 */ /* 0x000ea20000002400 */
[----:B------:R-:W-:Y:S07]  /*6d00*/  HMMA.16816.F32 R36, R16, R6, R36 ;  /* 0x000000061024723c */ /* 0x000fee0000001824 */
[----:B-----5:R5:W1:Y:S04]  /*6d10*/  MUFU.TANH R42, R34 ;  /* 0x00000022002a7308 */ /* 0x020a680000002400 */
[-C--:B------:R-:W-:Y:S01]  /*6d20*/  FMUL.FTZ R9, R9, R44.reuse ;  /* 0x0000002c09097220 */ /* 0x080fe20000410000 */
[-C--:B------:R-:W-:Y:S01]  /*6d30*/  FMUL.FTZ R6, R11, R44.reuse ;  /* 0x0000002c0b067220 */ /* 0x080fe20000410000 */
[-C--:B------:R-:W-:Y:S01]  /*6d40*/  FMUL.FTZ R7, R10, R44.reuse ;  /* 0x0000002c0a077220 */ /* 0x080fe20000410000 */
[-C--:B------:R-:W-:Y:S01]  /*6d50*/  FMUL.FTZ R8, R8, R44.reuse ;  /* 0x0000002c08087220 */ /* 0x080fe20000410000 */
[----:B------:R4:W1:Y:S04]  /*6d60*/  MUFU.TANH R139, R9 ;  /* 0x00000009008b7308 */ /* 0x0008680000002400 */
[-C--:B------:R-:W-:Y:S01]  /*6d70*/  FMUL.FTZ R36, R36, R44.reuse ;  /* 0x0000002c24247220 */ /* 0x080fe20000410000 */
[----:B------:R-:W-:-:S03]  /*6d80*/  FMUL.FTZ R10, R38, R44 ;  /* 0x0000002c260a7220 */ /* 0x000fc60000410000 */
[----:B------:R-:W1:Y:S01]  /*6d90*/  MUFU.TANH R4, R4 ;  /* 0x0000000400047308 */ /* 0x000e620000002400 */
[----:B-----5:R5:W2:Y:S01]  /*6da0*/  LDSM.16.M88.4 R32, [R49+0x2c00] ;  /* 0x002c00003120783b */ /* 0x020aa20000000200 */
[----:B------:R-:W-:-:S06]  /*6db0*/  DEPBAR.LE SB0, 0x0 ;  /* 0x000080000000791a */ /* 0x000fcc0000000000 */
[----:B------:R-:W1:Y:S01]  /*6dc0*/  MUFU.TANH R5, R5 ;  /* 0x0000000500057308 */ /* 0x000e620000002400 */
[----:B----4-:R-:W-:-:S07]  /*6dd0*/  FMUL.FTZ R9, R39, R44 ;  /* 0x0000002c27097220 */ /* 0x010fce0000410000 */
[----:B------:R-:W4:Y:S08]  /*6de0*/  MUFU.TANH R138, R8 ;  /* 0x00000008008a7308 */ /* 0x000f300000002400 */
[----:B-----5:R3:W1:Y:S08]  /*6df0*/  MUFU.TANH R49, R13 ;  /* 0x0000000d00317308 */ /* 0x0206700000002400 */
[----:B------:R-:W1:Y:S08]  /*6e00*/  MUFU.TANH R7, R7 ;  /* 0x0000000700077308 */ /* 0x000e700000002400 */
[----:B------:R-:W1:Y:S01]  /*6e10*/  MUFU.TANH R6, R6 ;  /* 0x0000000600067308 */ /* 0x000e620000002400 */
[C---:B---3--:R-:W-:Y:S07]  /*6e20*/  HMMA.16816.F32 R12, R28.reuse, R24, RZ ;  /* 0x000000181c0c723c */ /* 0x048fee00000018ff */
[----:B------:R-:W3:Y:S01]  /*6e30*/  MUFU.TANH R36, R36 ;  /* 0x0000002400247308 */ /* 0x000ee20000002400 */
[----:B------:R-:W-:Y:S01]  /*6e40*/  HMMA.16816.F32 R24, R28, R26, RZ ;  /* 0x0000001a1c18723c */ /* 0x000fe200000018ff */
[----:B------:R-:W-:-:S06]  /*6e50*/  FMUL.FTZ R29, R37, R44 ;  /* 0x0000002c251d7220 */ /* 0x000fcc0000410000 */
[----:B------:R-:W1:Y:S05]  /*6e60*/  MUFU.TANH R29, R29 ;  /* 0x0000001d001d7308 */ /* 0x000e6a0000002400 */
[C---:B--2---:R-:W-:Y:S03]  /*6e70*/  HMMA.16816.F32 R12, R16.reuse, R32, R12 ;  /* 0x00000020100c723c */ /* 0x044fe6000000180c */
[----:B------:R-:W2:Y:S05]  /*6e80*/  MUFU.TANH R10, R10 ;  /* 0x0000000a000a7308 */ /* 0x000eaa0000002400 */
[----:B------:R-:W-:Y:S03]  /*6e90*/  HMMA.16816.F32 R24, R16, R34, R24 ;  /* 0x000000221018723c */ /* 0x000fe60000001818 */
[----:B------:R-:W1:Y:S08]  /*6ea0*/  MUFU.TANH R9, R9 ;  /* 0x0000000900097308 */ /* 0x000e700000002400 */
[-C--:B------:R-:W-:Y:S01]  /*6eb0*/  FMUL.FTZ R12, R12, R44.reuse ;  /* 0x0000002c0c0c7220 */ /* 0x080fe20000410000 */
[-C--:B------:R-:W-:Y:S01]  /*6ec0*/  FMUL.FTZ R11, R15, R44.reuse ;  /* 0x0000002c0f0b7220 */ /* 0x080fe20000410000 */
[----:B------:R-:W-:-:S02]  /*6ed0*/  FMUL.FTZ R13, R13, R44 ;  /* 0x0000002c0d0d7220 */ /* 0x000fc40000410000 */
[----:B------:R5:W1:Y:S04]  /*6ee0*/  MUFU.TANH R141, R12 ;  /* 0x0000000c008d7308 */ /* 0x000a680000002400 */
[-C--:B------:R-:W-:Y:S01]  /*6ef0*/  FMUL.FTZ R17, R24, R44.reuse ;  /* 0x0000002c18117220 */ /* 0x080fe20000410000 */
[-C--:B------:R-:W-:Y:S01]  /*6f00*/  FMUL.FTZ R15, R25, R44.reuse ;  /* 0x0000002c190f7220 */ /* 0x080fe20000410000 */
[-C--:B------:R-:W-:Y:S02]  /*6f10*/  FMUL.FTZ R16, R27, R44.reuse ;  /* 0x0000002c1b107220 */ /* 0x080fe40000410000 */
[----:B------:R-:W1:Y:S08]  /*6f20*/  MUFU.TANH R13, R13 ;  /* 0x0000000d000d7308 */ /* 0x000e700000002400 */
[----:B------:R-:W1:Y:S01]  /*6f30*/  MUFU.TANH R11, R11 ;  /* 0x0000000b000b7308 */ /* 0x000e620000002400 */
[-C--:B-----5:R-:W-:Y:S01]  /*6f40*/  FMUL.FTZ R12, R14, R44.reuse ;  /* 0x0000002c0e0c7220 */ /* 0x0a0fe20000410000 */
[----:B------:R-:W-:-:S06]  /*6f50*/  FMUL.FTZ R14, R26, R44 ;  /* 0x0000002c1a0e7220 */ /* 0x000fcc0000410000 */
        /* <DEDUP_REMOVED lines=16> */
[----:B------:R-:W2:Y:S01]  /*7060*/  I2F.RP R32, R25 ;  /* 0x0000001900207306 */ /* 0x000ea20000209400 */
[-C--:B------:R-:W-:Y:S02]  /*7070*/  LOP3.LUT R18, R18, R30.reuse, RZ, 0x3c, !PT ;  /* 0x0000001e12127212 */ /* 0x080fe400078e3cff */
[----:B------:R-:W-:Y:S01]  /*7080*/  IMAD.MOV R24, RZ, RZ, -R24 ;  /* 0x000000ffff187224 */ /* 0x000fe200078e0a18 */
[----:B------:R-:W-:Y:S02]  /*7090*/  LOP3.LUT R27, R27, R30, RZ, 0x3c, !PT ;  /* 0x0000001e1b1b7212 */ /* 0x000fe400078e3cff */
[----:B------:R-:W-:Y:S02]  /*70a0*/  ISETP.GE.AND P2, PT, R18, RZ, PT ;  /* 0x000000ff1200720c */ /* 0x000fe40003f46270 */
[----:B------:R-:W-:Y:S01]  /*70b0*/  ISETP.GE.AND P0, PT, R27, RZ, PT ;  /* 0x000000ff1b00720c */ /* 0x000fe20003f06270 */
        /* <DEDUP_REMOVED lines=19> */
[----:B------:R-:W-:Y:S02]  /*71f0*/  LOP3.LUT R19, RZ, R30, RZ, 0x33, !PT ;  /* 0x0000001eff137212 */ /* 0x000fe400078e33ff */
[----:B------:R-:W-:-:S07]  /*7200*/  ISETP.GE.U32.AND P6, PT, R8, R25, PT ;  /* 0x000000190800720c */ /* 0x000fce0003fc6070 */
        /* <DEDUP_REMOVED lines=30> */
.L_x_9626:
        /* <DEDUP_REMOVED lines=8> */
.L_x_9627:
[----:B------:R-:W-:Y:S05]  /*7470*/  BSYNC.RECONVERGENT B0 ;  /* 0x0000000000007941 */ /* 0x000fea0003800200 */
.L_x_9625:
        /* <DEDUP_REMOVED lines=18> */
.L_x_9624:
[----:B------:R-:W-:Y:S05]  /*75a0*/  BSYNC.RECONVERGENT B1 ;  /* 0x0000000000017941 */ /* 0x000fea0003800200 */
.L_x_9623:
[----:B------:R-:W3:Y:S01]  /*75b0*/  LD.E R54, desc[UR4][R2.64+0xdc] ;  /* 0x0000dc0402367980 */ /* 0x000ee2000c101900 */
[----:B------:R-:W-:-:S04]  /*75c0*/  IMAD R144, R40, 0x80, R21 ;  /* 0x0000008028907824 */ /* 0x000fc800078e0215 */
[C---:B------:R-:W-:Y:S02]  /*75d0*/  VIADD R18, R144.reuse, 0xffffff00 ;  /* 0xffffff0090127836 */ /* 0x040fe40000000000 */
[C---:B------:R-:W-:Y:S02]  /*75e0*/  VIADD R8, R144.reuse, 0xffffff01 ;  /* 0xffffff0190087836 */ /* 0x040fe40000000000 */
[----:B------:R-:W-:Y:S01]  /*75f0*/  VIADD R19, R144, 0xffffff08 ;  /* 0xffffff0890137836 */ /* 0x000fe20000000000 */
[----:B------:R-:W-:Y:S01]  /*7600*/  ISETP.GE.AND P0, PT, R18, R121, PT ;  /* 0x000000791200720c */ /* 0x000fe20003f06270 */
[----:B------:R-:W-:Y:S01]  /*7610*/  VIADD R163, R144, 0xffffff09 ;  /* 0xffffff0990a37836 */ /* 0x000fe20000000000 */
[-C--:B------:R-:W-:Y:S01]  /*7620*/  ISETP.GE.AND P5, PT, R18, R120.reuse, PT ;  /* 0x000000781200720c */ /* 0x080fe20003fa6270 */
[C---:B--2---:R-:W-:Y:S01]  /*7630*/  VIADD R25, R144.reuse, 0xffffff11 ;  /* 0xffffff1190197836 */ /* 0x044fe20000000000 */
[----:B------:R-:W-:Y:S01]  /*7640*/  FSEL R45, R45, -INF , P0 ;  /* 0xff8000002d2d7808 */ /* 0x000fe20000000000 */
[----:B------:R-:W-:Y:S01]  /*7650*/  VIADD R162, R144, 0xffffff18 ;  /* 0xffffff1890a27836 */ /* 0x000fe20000000000 */
        /* <DEDUP_REMOVED lines=11> */
[----:B------:R-:W-:Y:S01]  /*7710*/  VIADD R151, R144, 0xffffff38 ;  /* 0xffffff3890977836 */ /* 0x000fe20000000000 */
[----:B------:R-:W-:Y:S01]  /*7720*/  ISETP.GE.AND P2, PT, R18, R118, PT ;  /* 0x000000761200720c */ /* 0x000fe20003f46270 */
        /* <DEDUP_REMOVED lines=19> */
[----:B------:R-:W-:Y:S01]  /*7860*/  FSEL R55, R55, -INF , P4 ;  /* 0xff80000037377808 */ /* 0x000fe20002000000 */
[C---:B------:R-:W-:Y:S01]  /*7870*/  VIADD R140, R144.reuse, 0xffffff59 ;  /* 0xffffff59908c7836 */ /* 0x040fe20000000000 */
[----:B------:R-:W-:Y:S01]  /*7880*/  ISETP.GE.AND P2, PT, R19, R120, PT ;  /* 0x000000781300720c */ /* 0x000fe20003f46270 */
[----:B------:R-:W-:Y:S01]  /*7890*/  VIADD R143, R144, 0xffffff51 ;  /* 0xffffff51908f7836 */ /* 0x000fe20000000000 */
[----:B------:R-:W-:-:S02]  /*78a0*/  ISETP.GE.AND P4, PT, R162, R121, PT ;  /* 0x00000079a200720c */ /* 0x000fc40003f86270 */
[----:B------:R-:W-:Y:S02]  /*78b0*/  FSEL R159, R47, -INF , !P6 ;  /* 0xff8000002f9f7808 */ /* 0x000fe40007000000 */
[----:B------:R-:W-:Y:S02]  /*78c0*/  FSEL R26, R58, -INF , P1 ;  /* 0xff8000003a1a7808 */ /* 0x000fe40000800000 */
[-C--:B------:R-:W-:Y:S02]  /*78d0*/  ISETP.GE.AND P6, PT, R163, R120.reuse, PT ;  /* 0x00000078a300720c */ /* 0x080fe40003fc6270 */
[----:B------:R-:W-:Y:S02]  /*78e0*/  FSEL R158, R50, -INF , !P2 ;  /* 0xff800000329e7808 */ /* 0x000fe40005000000 */
[----:B-1----:R-:W-:Y:S02]  /*78f0*/  FSEL R58, R59, -INF , P4 ;  /* 0xff8000003b3a7808 */ /* 0x002fe40002000000 */
[----:B------:R-:W-:-:S02]  /*7900*/  ISETP.GE.AND P2, PT, R18, R120, PT ;  /* 0x000000781200720c */ /* 0x000fc40003f46270 */
[-C--:B------:R-:W-:Y:S02]  /*7910*/  ISETP.GE.AND P4, PT, R24, R121.reuse, PT ;  /* 0x000000791800720c */ /* 0x080fe40003f86270 */
[----:B------:R-:W-:Y:S02]  /*7920*/  FSEL R157, R53, -INF , !P6 ;  /* 0xff800000359d7808 */ /* 0x000fe40007000000 */
[----:B------:R-:W-:Y:S02]  /*7930*/  FSEL R156, R55, -INF , !P2 ;  /* 0xff800000379c7808 */ /* 0x000fe40005000000 */
[----:B------:R-:W-:Y:S01]  /*7940*/  FSEL R53, R65, -INF , P4 ;  /* 0xff80000041357808 */ /* 0x000fe20002000000 */
[----:B------:R-:W-:Y:S01]  /*7950*/  VIADD R65, R144, 0xffffff71 ;  /* 0xffffff7190417836 */ /* 0x000fe20000000000 */
[----:B------:R-:W-:Y:S02]  /*7960*/  ISETP.GE.AND P2, PT, R162, R120, PT ;  /* 0x00000078a200720c */ /* 0x000fe40003f46270 */
[----:B------:R-:W-:-:S02]  /*7970*/  ISETP.GE.AND P4, PT, R155, R121, PT ;  /* 0x000000799b00720c */ /* 0x000fc40003f86270 */
[-C--:B------:R-:W-:Y:S02]  /*7980*/  ISETP.GE.AND P6, PT, R25, R120.reuse, PT ;  /* 0x000000781900720c */ /* 0x080fe40003fc6270 */
[-C--:B------:R-:W-:Y:S02]  /*7990*/  ISETP.GE.AND P1, PT, R161, R121.reuse, PT ;  /* 0x00000079a100720c */ /* 0x080fe40003f26270 */
[----:B------:R-:W-:Y:S02]  /*79a0*/  FSEL R58, R58, -INF , !P2 ;  /* 0xff8000003a3a7808 */ /* 0x000fe40005000000 */
[----:B------:R-:W-:Y:S02]  /*79b0*/  FSEL R48, R67, -INF , P4 ;  /* 0xff80000043307808 */ /* 0x000fe40002000000 */
[----:B------:R-:W-:Y:S02]  /*79c0*/  ISETP.GE.AND P2, PT, R24, R120, PT ;  /* 0x000000781800720c */ /* 0x000fe40003f46270 */
[----:B------:R-:W-:-:S02]  /*79d0*/  ISETP.GE.AND P4, PT, R153, R121, PT ;  /* 0x000000799900720c */ /* 0x000fc40003f86270 */
[----:B------:R-:W-:Y:S02]  /*79e0*/  FSEL R59, R26, -INF , !P6 ;  /* 0xff8000001a3b7808 */ /* 0x000fe40007000000 */
[-C--:B------:R-:W-:Y:S02]  /*79f0*/  ISETP.GE.AND P6, PT, R161, R120.reuse, PT ;  /* 0x00000078a100720c */ /* 0x080fe40003fc6270 */
[----:B------:R-:W-:Y:S01]  /*7a00*/  FSEL R55, R61, -INF , P1 ;  /* 0xff8000003d377808 */ /* 0x000fe20000800000 */
[----:B------:R-:W-:Y:S01]  /*7a10*/  VIADD R61, R144, 0xffffff78 ;  /* 0xffffff78903d7836 */ /* 0x000fe20000000000 */
[----:B------:R-:W-:Y:S02]  /*7a20*/  ISETP.GE.AND P1, PT, R160, R121, PT ;  /* 0x00000079a000720c */ /* 0x000fe40003f26270 */
[----:B------:R-:W-:Y:S02]  /*7a30*/  FSEL R53, R53, -INF , !P2 ;  /* 0xff80000035357808 */ /* 0x000fe40005000000 */
[----:B------:R-:W-:Y:S01]  /*7a40*/  FSEL R45, R89, -INF , P4 ;  /* 0xff800000592d7808 */ /* 0x000fe20002000000 */
[----:B------:R-:W-:Y:S01]  /*7a50*/  VIADD R89, R144, 0xffffff69 ;  /* 0xffffff6990597836 */ /* 0x000fe20000000000 */
[----:B------:R-:W-:-:S02]  /*7a60*/  ISETP.GE.AND P2, PT, R155, R120, PT ;  /* 0x000000789b00720c */ /* 0x000fc40003f46270 */
[-C--:B------:R-:W-:Y:S02]  /*7a70*/  ISETP.GE.AND P4, PT, R151, R121.reuse, PT ;  /* 0x000000799700720c */ /* 0x080fe40003f86270 */
[----:B------:R-:W-:Y:S02]  /*7a80*/  FSEL R55, R55, -INF , !P6 ;  /* 0xff80000037377808 */ /* 0x000fe40007000000 */
[----:B------:R-:W-:Y:S02]  /*7a90*/  ISETP.GE.AND P6, PT, R160, R120, PT ;  /* 0x00000078a000720c */ /* 0x000fe40003fc6270 */
[----:B------:R-:W-:Y:S02]  /*7aa0*/  FSEL R50, R66, -INF , P1 ;  /* 0xff80000042327808 */ /* 0x000fe40000800000 */
[----:B------:R-:W-:Y:S02]  /*7ab0*/  ISETP.GE.AND P1, PT, R154, R121, PT ;  /* 0x000000799a00720c */ /* 0x000fe40003f26270 */
[----:B------:R-:W-:-:S02]  /*7ac0*/  FSEL R48, R48, -INF , !P2 ;  /* 0xff80000030307808 */ /* 0x000fc40005000000 */
[----:B------:R-:W-:Y:S01]  /*7ad0*/  FSEL R39, R95, -INF , P4 ;  /* 0xff8000005f277808 */ /* 0x000fe20002000000 */
[----:B------:R-:W-:Y:S01]  /*7ae0*/  VIADD R95, R144, 0xffffff61 ;  /* 0xffffff61905f7836 */ /* 0x000fe20000000000 */
[-C--:B------:R-:W-:Y:S02]  /*7af0*/  ISETP.GE.AND P2, PT, R153, R120.reuse, PT ;  /* 0x000000789900720c */ /* 0x080fe40003f46270 */
[-C--:B------:R-:W-:Y:S02]  /*7b00*/  ISETP.GE.AND P4, PT, R43, R121.reuse, PT ;  /* 0x000000792b00720c */ /* 0x080fe40003f86270 */
[----:B------:R-:W-:Y:S02]  /*7b10*/  FSEL R50, R50, -INF , !P6 ;  /* 0xff80000032327808 */ /* 0x000fe40007000000 */
[----:B------:R-:W-:Y:S02]  /*7b20*/  ISETP.GE.AND P6, PT, R154, R120, PT ;  /* 0x000000789a00720c */ /* 0x000fe40003fc6270 */
[----:B------:R-:W-:Y:S01]  /*7b30*/  FSEL R47, R88, -INF , P1 ;  /* 0xff800000582f7808 */ /* 0x000fe20000800000 */
[----:B------:R-:W-:Y:S01]  /*7b40*/  VIADD R88, R144, 0xffffff70 ;  /* 0xffffff7090587836 */ /* 0x000fe20000000000 */
[----:B------:R-:W-:-:S02]  /*7b50*/  ISETP.GE.AND P1, PT, R152, R121, PT ;  /* 0x000000799800720c */ /* 0x000fc40003f26270 */
[----:B------:R-:W-:Y:S02]  /*7b60*/  FSEL R45, R45, -INF , !P2 ;  /* 0xff8000002d2d7808 */ /* 0x000fe40005000000 */
[----:B------:R-:W-:Y:S01]  /*7b70*/  FSEL R37, R99, -INF , P4 ;  /* 0xff80000063257808 */ /* 0x000fe20002000000 */
[----:B------:R-:W-:Y:S01]  /*7b80*/  VIADD R99, R144, 0xffffff60 ;  /* 0xffffff6090637836 */ /* 0x000fe20000000000 */
[-C--:B------:R-:W-:Y:S02]  /*7b90*/  ISETP.GE.AND P2, PT, R151, R120.reuse, PT ;  /* 0x000000789700720c */ /* 0x080fe40003f46270 */
[----:B------:R-:W-:Y:S02]  /*7ba0*/  ISETP.GE.AND P4, PT, R148, R121, PT ;  /* 0x000000799400720c */ /* 0x000fe40003f86270 */
[----:B------:R-:W-:Y:S02]  /*7bb0*/  FSEL R47, R47, -INF , !P6 ;  /* 0xff8000002f2f7808 */ /* 0x000fe40007000000 */
[----:B------:R-:W-:-:S02]  /*7bc0*/  ISETP.GE.AND P6, PT, R152, R120, PT ;  /* 0x000000789800720c */ /* 0x000fc40003fc6270 */
[----:B------:R-:W-:Y:S02]  /*7bd0*/  FSEL R44, R92, -INF , P1 ;  /* 0xff8000005c2c7808 */ /* 0x000fe40000800000 */
[-C--:B------:R-:W-:Y:S02]  /*7be0*/  ISETP.GE.AND P1, PT, R150, R121.reuse, PT ;  /* 0x000000799600720c */ /* 0x080fe40003f26270 */
[----:B------:R-:W-:Y:S02]  /*7bf0*/  FSEL R39, R39, -INF , !P2 ;  /* 0xff80000027277808 */ /* 0x000fe40005000000 */
[----:B------:R-:W-:Y:S02]  /*7c00*/  FSEL R34, R125, -INF , P4 ;  /* 0xff8000007d227808 */ /* 0x000fe40002000000 */
[----:B------:R-:W-:Y:S02]  /*7c10*/  ISETP.GE.AND P2, PT, R43, R120, PT ;  /* 0x000000782b00720c */ /* 0x000fe40003f46270 */
[----:B------:R-:W-:-:S02]  /*7c20*/  ISETP.GE.AND P4, PT, R145, R121, PT ;  /* 0x000000799100720c */ /* 0x000fc40003f86270 */
[----:B------:R-:W-:Y:S02]  /*7c30*/  FSEL R44, R44, -INF , !P6 ;  /* 0xff8000002c2c7808 */ /* 0x000fe40007000000 */
[----:B------:R-:W-:Y:S02]  /*7c40*/  ISETP.GE.AND P6, PT, R150, R120, PT ;  /* 0x000000789600720c */ /* 0x000fe40003fc6270 */
[----:B------:R-:W-:Y:S01]  /*7c50*/  FSEL R38, R97, -INF , P1 ;  /* 0xff80000061267808 */ /* 0x000fe20000800000 */
[----:B------:R-:W-:Y:S01]  /*7c60*/  VIADD R97, R144, 0xffffff68 ;  /* 0xffffff6890617836 */ /* 0x000fe20000000000 */
[----:B------:R-:W-:Y:S02]  /*7c70*/  ISETP.GE.AND P1, PT, R149, R121, PT ;  /* 0x000000799500720c */ /* 0x000fe40003f26270 */
[----:B------:R-:W-:Y:S02]  /*7c80*/  FSEL R37, R37, -INF , !P2 ;  /* 0xff80000025257808 */ /* 0x000fe40005000000 */
[----:B------:R-:W-:-:S02]  /*7c90*/  FSEL R32, R135, -INF , P4 ;  /* 0xff80000087207808 */ /* 0x000fc40002000000 */
[-C--:B------:R-:W-:Y:S02]  /*7ca0*/  ISETP.GE.AND P2, PT, R148, R120.reuse, PT ;  /* 0x000000789400720c */ /* 0x080fe40003f46270 */
[-C--:B------:R-:W-:Y:S02]  /*7cb0*/  ISETP.GE.AND P4, PT, R142, R121.reuse, PT ;  /* 0x000000798e00720c */ /* 0x080fe40003f86270 */
[----:B------:R-:W-:Y:S02]  /*7cc0*/  FSEL R38, R38, -INF , !P6 ;  /* 0xff80000026267808 */ /* 0x000fe40007000000 */
        /* <DEDUP_REMOVED lines=21> */
[----:B------:R-:W-:Y:S02]  /*7e20*/  FSEL R26, R138, -INF , P4 ;  /* 0xff8000008a1a7808 */ /* 0x000fe40002000000 */
[----:B------:R-:W-:Y:S02]  /*7e30*/  FMNMX3.FTZ R28, R28, R156, R59, !PT ;  /* 0x0000009c1c1c7276 */ /* 0x000fe4000781003b */
[----:B------:R-:W-:Y:S02]  /*7e40*/  ISETP.GE.AND P2, PT, R140, R120, PT ;  /* 0x000000788c00720c */ /* 0x000fe40003f46270 */
[----:B------:R-:W-:Y:S02]  /*7e50*/  ISETP.GE.AND P4, PT, R95, R121, PT ;  /* 0x000000795f00720c */ /* 0x000fe40003f86270 */
[----:B------:R-:W-:Y:S02]  /*7e60*/  FSEL R31, R31, -INF , !P6 ;  /* 0xff8000001f1f7808 */ /* 0x000fe40007000000 */
[----:B------:R-:W-:-:S02]  /*7e70*/  ISETP.GE.AND P1, PT, R19, R119, PT ;  /* 0x000000771300720c */ /* 0x000fc40003f26270 */
[----:B------:R-:W-:Y:S02]  /*7e80*/  ISETP.GE.AND P6, PT, R19, R118, PT ;  /* 0x000000761300720c */ /* 0x000fe40003fc6270 */
[----:B------:R-:W-:Y:S02]  /*7e90*/  FMNMX3.FTZ R28, R28, R58, R55, !PT ;  /* 0x0000003a1c1c7276 */ /* 0x000fe40007810037 */
        /* <DEDUP_REMOVED lines=10> */
[----:B------:R-:W-:Y:S02]  /*7f40*/  FSEL R19, R19, -INF , !P2 ;  /* 0xff80000013137808 */ /* 0x000fe40005000000 */
[----:B------:R-:W-:Y:S02]  /*7f50*/  FSEL R92, R29, -INF , P4 ;  /* 0xff8000001d5c7808 */ /* 0x000fe40002000000 */
[----:B------:R-:W-:Y:S02]  /*7f60*/  ISETP.GE.AND P2, PT, R97, R120, PT ;  /* 0x000000786100720c */ /* 0x000fe40003f46270 */
[----:B------:R-:W-:Y:S02]  /*7f70*/  FMNMX3.FTZ R29, R36, R45, R44, !PT ;  /* 0x0000002d241d7276 */ /* 0x000fe4000781002c */
[----:B------:R-:W-:Y:S01]  /*7f80*/  FSEL R28, R49, -INF , !P2 ;  /* 0xff800000311c7808 */ /* 0x000fe20005000000 */
[----:B------:R-:W-:Y:S01]  /*7f90*/  VIADD R49, R144, 0xffffff79 ;  /* 0xffffff7990317836 */ /* 0x000fe20000000000 */
[----:B------:R-:W-:-:S02]  /*7fa0*/  FMNMX3.FTZ R29, R29, R39, R38, !PT ;  /* 0x000000271d1d7276 */ /* 0x000fc40007810026 */
[-C--:B------:R-:W-:Y:S02]  /*7fb0*/  ISETP.GE.AND P2, PT, R89, R120.reuse, PT ;  /* 0x000000785900720c */ /* 0x080fe40003f46270 */
        /* <DEDUP_REMOVED lines=11> */
[-C--:B------:R-:W-:Y:S02]  /*8070*/  ISETP.GE.AND P4, PT, R61, R121.reuse, PT ;  /* 0x000000793d00720c */ /* 0x080fe40003f86270 */
[----:B------:R-:W-:Y:S02]  /*8080*/  FSEL R144, R13, -INF , !P2 ;  /* 0xff8000000d907808 */ /* 0x000fe40005000000 */
[----:B------:R-:W-:Y:S02]  /*8090*/  FMNMX3.FTZ R13, R29, R30, R27, !PT ;  /* 0x0000001e1d0d7276 */ /* 0x000fe4000781001b */
[----:B------:R-:W-:Y:S02]  /*80a0*/  ISETP.GE.AND P2, PT, R61, R120, PT ;  /* 0x000000783d00720c */ /* 0x000fe40003f46270 */
[----:B------:R-:W-:Y:S02]  /*80b0*/  FSEL R17, R17, -INF , P4 ;  /* 0xff80000011117808 */ /* 0x000fe40002000000 */
[----:B------:R-:W-:-:S02]  /*80c0*/  ISETP.GE.AND P4, PT, R49, R121, PT ;  /* 0x000000793100720c */ /* 0x000fc40003f86270 */
[----:B------:R-:W-:Y:S02]  /*80d0*/  FMNMX3.FTZ R13, R13, R26, R19, !PT ;  /* 0x0000001a0d0d7276 */ /* 0x000fe40007810013 */
[----:B------:R-:W-:Y:S02]  /*80e0*/  FSEL R136, R17, -INF , !P2 ;  /* 0xff80000011887808 */ /* 0x000fe40005000000 */
[----:B------:R-:W-:Y:S02]  /*80f0*/  ISETP.GE.AND P2, PT, R49, R120, PT ;  /* 0x000000783100720c */ /* 0x000fe40003f46270 */
[----:B------:R-:W-:Y:S02]  /*8100*/  FSEL R15, R15, -INF , P4 ;  /* 0xff8000000f0f7808 */ /* 0x000fe40002000000 */
[----:B------:R-:W-:Y:S02]  /*8110*/  FMNMX3.FTZ R13, R13, R28, R92, !PT ;  /* 0x0000001c0d0d7276 */ /* 0x000fe4000781005c */
[----:B------:R-:W-:-:S02]  /*8120*/  FSEL R67, R15, -INF , !P2 ;  /* 0xff8000000f437808 */ /* 0x000fc40005000000 */
[----:B------:R-:W-:Y:S02]  /*8130*/  FMNMX3.FTZ R13, R13, R141, R144, !PT ;  /* 0x0000008d0d0d7276 */ /* 0x000fe40007810090 */
[----:B------:R-:W-:Y:S02]  /*8140*/  FSEL R17, R46, -INF , P0 ;  /* 0xff8000002e117808 */ /* 0x000fe40000000000 */
[----:B------:R-:W-:Y:S02]  /*8150*/  FMNMX3.FTZ R29, R13, R136, R67, !PT ;  /* 0x000000880d1d7276 */ /* 0x000fe40007810043 */
[----:B------:R-:W-:Y:S02]  /*8160*/  FSEL R17, R17, -INF , !P5 ;  /* 0xff80000011117808 */ /* 0x000fe40006800000 */
[C---:B------:R-:W-:Y:S01]  /*8170*/  ISETP.GE.AND P0, PT, R18.reuse, R119, PT ;  /* 0x000000771200720c */ /* 0x040fe20003f06270 */
[----:B------:R-:W1:Y:S01]  /*8180*/  SHFL.BFLY PT, R36, R29, 0x2, 0x1f ;  /* 0x0c401f001d247f89 */ /* 0x000e6200000e0000 */
[----:B------:R-:W-:-:S02]  /*8190*/  ISETP.GE.AND P5, PT, R18, R118, PT ;  /* 0x000000761200720c */ /* 0x000fc40003fa6270 */
[-C--:B------:R-:W-:Y:S02]  /*81a0*/  ISETP.GE.AND P4, PT, R163, R119.reuse, PT ;  /* 0x00000077a300720c */ /* 0x080fe40003f86270 */
[----:B------:R-:W-:Y:S02]  /*81b0*/  FSEL R18, R51, -INF , P1 ;  /* 0xff80000033127808 */ /* 0x000fe40000800000 */
[----:B------:R-:W-:Y:S02]  /*81c0*/  ISETP.GE.AND P1, PT, R25, R119, PT ;  /* 0x000000771900720c */ /* 0x000fe40003f26270 */
[----:B------:R-:W-:Y:S02]  /*81d0*/  ISETP.GE.AND P2, PT, R163, R118, PT ;  /* 0x00000076a300720c */ /* 0x000fe40003f46270 */
[----:B------:R-:W-:Y:S02]  /*81e0*/  FSEL R52, R52, -INF , P4 ;  /* 0xff80000034347808 */ /* 0x000fe40002000000 */
[----:B------:R-:W-:-:S02]  /*81f0*/  FSEL R15, R56, -INF , P0 ;  /* 0xff800000380f7808 */ /* 0x000fc40000000000 */
[-C--:B------:R-:W-:Y:S02]  /*8200*/  ISETP.GE.AND P4, PT, R162, R119.reuse, PT ;  /* 0x00000077a200720c */ /* 0x080fe40003f86270 */
[----:B------:R-:W-:Y:S02]  /*8210*/  ISETP.GE.AND P0, PT, R161, R119, PT ;  /* 0x00000077a100720c */ /* 0x000fe40003f06270 */
[----:B------:R-:W-:Y:S02]  /*8220*/  FSEL R18, R18, -INF , !P6 ;  /* 0xff80000012127808 */ /* 0x000fe40007000000 */
[----:B------:R-:W-:Y:S02]  /*8230*/  ISETP.GE.AND P6, PT, R25, R118, PT ;  /* 0x000000761900720c */ /* 0x000fe40003fc6270 */
[----:B------:R-:W-:Y:S02]  /*8240*/  FSEL R13, R57, -INF , P1 ;  /* 0xff800000390d7808 */ /* 0x000fe40000800000 */
[----:B-1----:R-:W-:-:S02]  /*8250*/  FMNMX.FTZ R46, R29, R36, !PT ;  /* 0x000000241d2e7209 */ /* 0x002fc40007810000 */
[----:B------:R-:W-:Y:S02]  /*8260*/  FSEL R25, R52, -INF , !P2 ;  /* 0xff80000034197808 */ /* 0x000fe40005000000 */
[----:B------:R-:W-:Y:S01]  /*8270*/  FSEL R15, R15, -INF , !P5 ;  /* 0xff8000000f0f7808 */ /* 0x000fe20006800000 */
[----:B------:R-:W1:Y:S01]  /*8280*/  SHFL.BFLY PT, R51, R46, 0x1, 0x1f ;  /* 0x0c201f002e337f89 */ /* 0x000e6200000e0000 */
[----:B------:R-:W-:Y:S02]  /*8290*/  ISETP.GE.AND P1, PT, R24, R119, PT ;  /* 0x000000771800720c */ /* 0x000fe40003f26270 */
[-C--:B------:R-:W-:Y:S02]  /*82a0*/  ISETP.GE.AND P2, PT, R162, R118.reuse, PT ;  /* 0x00000076a200720c */ /* 0x080fe40003f46270 */
[----:B------:R-:W-:Y:S02]  /*82b0*/  ISETP.GE.AND P5, PT, R161, R118, PT ;  /* 0x00000076a100720c */ /* 0x000fe40003fa6270 */
[----:B------:R-:W-:-:S02]  /*82c0*/  FSEL R60, R60, -INF , P4 ;  /* 0xff8000003c3c7808 */ /* 0x000fc40002000000 */
[----:B------:R-:W-:Y:S02]  /*82d0*/  FSEL R62, R62, -INF , P0 ;  /* 0xff8000003e3e7808 */ /* 0x000fe40000000000 */
[-C--:B------:R-:W-:Y:S02]  /*82e0*/  ISETP.GE.AND P4, PT, R160, R119.reuse, PT ;  /* 0x00000077a000720c */ /* 0x080fe40003f86270 */
[----:B------:R-:W-:Y:S02]  /*82f0*/  ISETP.GE.AND P0, PT, R155, R119, PT ;  /* 0x000000779b00720c */ /* 0x000fe40003f06270 */
[----:B------:R-:W-:Y:S02]  /*8300*/  FSEL R13, R13, -INF , !P6 ;  /* 0xff8000000d0d7808 */ /* 0x000fe40007000000 */
[----:B------:R-:W-:Y:S02]  /*8310*/  ISETP.GE.AND P6, PT, R24, R118, PT ;  /* 0x000000761800720c */ /* 0x000fe40003fc6270 */
[----:B------:R-:W-:-:S02]  /*8320*/  FSEL R36, R63, -INF , P1 ;  /* 0xff8000003f247808 */ /* 0x000fc40000800000 */
[----:B------:R-:W-:Y:S02]  /*8330*/  FSEL R24, R60, -INF , !P2 ;  /* 0xff8000003c187808 */ /* 0x000fe40005000000 */
[----:B------:R-:W-:Y:S02]  /*8340*/  FSEL R29, R62, -INF , !P5 ;  /* 0xff8000003e1d7808 */ /* 0x000fe40006800000 */
        /* <DEDUP_REMOVED lines=18> */
[----:B------:R-:W-:Y:S02]  /*8470*/  ISETP.GE.AND P6, PT, R151, R118, PT ;  /* 0x000000769700720c */ /* 0x000fe40003fc6270 */
[----:B------:R-:W-:Y:S02]  /*8480*/  ISETP.GE.AND P4, PT, R150, R119, PT ;  /* 0x000000779600720c */ /* 0x000fe40003f86270 */
[----:B------:R-:W-:Y:S02]  /*8490*/  FSEL R152, R90, -INF , !P2 ;  /* 0xff8000005a987808 */ /* 0x000fe40005000000 */
[----:B------:R-:W-:-:S02]  /*84a0*/  FSEL R151, R91, -INF , !P5 ;  /* 0xff8000005b977808 */ /* 0x000fc40006800000 */
[C---:B------:R-:W-:Y:S02]  /*84b0*/  ISETP.GE.AND P2, PT, R43.reuse, R119, PT ;  /* 0x000000772b00720c */ /* 0x040fe40003f46270 */
[-C--:B------:R-:W-:Y:S02]  /*84c0*/  ISETP.GE.AND P5, PT, R43, R118.reuse, PT ;  /* 0x000000762b00720c */ /* 0x080fe40003fa6270 */
[----:B------:R-:W-:Y:S02]  /*84d0*/  FSEL R94, R94, -INF , P1 ;  /* 0xff8000005e5e7808 */ /* 0x000fe40000800000 */
[----:B-1----:R-:W-:Y:S02]  /*84e0*/  FMNMX.FTZ R43, R46, R51, !PT ;  /* 0x000000332e2b7209 */ /* 0x002fe40007810000 */
[----:B------:R-:W-:Y:S02]  /*84f0*/  ISETP.GE.AND P0, PT, R150, R118, PT ;  /* 0x000000769600720c */ /* 0x000fe40003f06270 */
[----:B------:R-:W-:Y:S01]  /*8500*/  ISETP.GE.AND P1, PT, R149, R119, PT ;  /* 0x000000779500720c */ /* 0x000fe20003f26270 */
[----:B---3--:R-:W-:Y:S01]  /*8510*/  FMUL.FTZ R66, R54, R43 ;  /* 0x0000002b36427220 */ /* 0x008fe20000410000 */
[----:B------:R-:W-:-:S02]  /*8520*/  FSEL R93, R93, -INF , P4 ;  /* 0xff8000005d5d7808 */ /* 0x000fc40002000000 */
[----:B------:R-:W-:Y:S02]  /*8530*/  ISETP.GE.AND P4, PT, R149, R118, PT ;  /* 0x000000769500720c */ /* 0x000fe40003f86270 */
[----:B------:R-:W-:Y:S02]  /*8540*/  FSEL R149, R93, -INF , !P0 ;  /* 0xff8000005d957808 */ /* 0x000fe40004000000 */
[----:B------:R-:W-:Y:S02]  /*8550*/  FSEL R96, R96, -INF , P2 ;  /* 0xff80000060607808 */ /* 0x000fe40001000000 */
[----:B------:R-:W-:Y:S02]  /*8560*/  FSEL R98, R98, -INF , P1 ;  /* 0xff80000062627808 */ /* 0x000fe40000800000 */
[----:B------:R-:W-:Y:S02]  /*8570*/  FSETP.NEU.FTZ.AND P0, PT, R43, -INF , PT ;  /* 0xff8000002b00780b */ /* 0x000fe40003f1d000 */
[----:B------:R-:W-:-:S02]  /*8580*/  ISETP.GE.AND P1, PT, R147, R119, PT ;  /* 0x000000779300720c */ /* 0x000fc40003f26270 */
[----:B------:R-:W-:Y:S02]  /*8590*/  FSEL R150, R94, -INF , !P6 ;  /* 0xff8000005e967808 */ /* 0x000fe40007000000 */
[C---:B------:R-:W-:Y:S02]  /*85a0*/  ISETP.GE.AND P6, PT, R148.reuse, R119, PT ;  /* 0x000000779400720c */ /* 0x040fe40003fc6270 */
[-C--:B------:R-:W-:Y:S02]  /*85b0*/  ISETP.GE.AND P2, PT, R148, R118.reuse, PT ;  /* 0x000000769400720c */ /* 0x080fe40003f46270 */
[----:B------:R-:W-:Y:S02]  /*85c0*/  FSEL R148, R96, -INF , !P5 ;  /* 0xff80000060947808 */ /* 0x000fe40006800000 */
[----:B------:R-:W-:Y:S02]  /*85d0*/  FSEL R66, R66, RZ, P0 ;  /* 0x000000ff42427208 */ /* 0x000fe40000000000 */
[----:B------:R-:W-:-:S02]  /*85e0*/  ISETP.GE.AND P5, PT, R147, R118, PT ;  /* 0x000000769300720c */ /* 0x000fc40003fa6270 */
[----:B------:R-:W-:Y:S01]  /*85f0*/  FSEL R124, R124, -INF , P1 ;  /* 0xff8000007c7c7808 */ /* 0x000fe20000800000 */
[-CC-:B------:R-:W-:Y:S01]  /*8600*/  FFMA.FTZ R135, R146, R54.reuse, -R66.reuse ;  /* 0x0000003692877223 */ /* 0x180fe20000010842 */
[----:B------:R-:W-:Y:S01]  /*8610*/  FSEL R147, R98, -INF , !P4 ;  /* 0xff80000062937808 */ /* 0x000fe20006000000 */
[-CC-:B------:R-:W-:Y:S01]  /*8620*/  FFMA.FTZ R90, R58, R54.reuse, -R66.reuse ;  /* 0x000000363a5a7223 */ /* 0x180fe20000010842 */
[----:B------:R-:W-:Y:S01]  /*8630*/  FSEL R122, R122, -INF , P6 ;  /* 0xff8000007a7a7808 */ /* 0x000fe20003000000 */
[-CC-:B------:R-:W-:Y:S01]  /*8640*/  FFMA.FTZ R60, R44, R54.reuse, -R66.reuse ;  /* 0x000000362c3c7223 */ /* 0x180fe20000010842 */
[-C--:B------:R-:W-:Y:S01]  /*8650*/  ISETP.GE.AND P4, PT, R145, R119.reuse, PT ;  /* 0x000000779100720c */ /* 0x080fe20003f86270 */
[--C-:B------:R-:W-:Y:S01]  /*8660*/  FFMA.FTZ R44, R19, R54, -R66.reuse ;  /* 0x00000036132c7223 */ /* 0x100fe20000010842 */
[----:B------:R-:W-:Y:S01]  /*8670*/  ISETP.GE.AND P6, PT, R145, R118, PT ;  /* 0x000000769100720c */ /* 0x000fe20003fc6270 */
[-CC-:B------:R-:W-:Y:S01]  /*8680*/  FFMA.FTZ R125, R159, R54.reuse, -R66.reuse ;  /* 0x000000369f7d7223 */ /* 0x180fe20000010842 */
[----:B------:R-:W-:Y:S01]  /*8690*/  FSEL R145, R124, -INF , !P5 ;  /* 0xff8000007c917808 */ /* 0x000fe20006800000 */
[-CC-:B------:R-:W-:Y:S01]  /*86a0*/  FFMA.FTZ R124, R158, R54.reuse, -R66.reuse ;  /* 0x000000369e7c7223 */ /* 0x180fe20000010842 */
[-C--:B------:R-:W-:Y:S01]  /*86b0*/  ISETP.GE.AND P5, PT, R142, R119.reuse, PT ;  /* 0x000000778e00720c */ /* 0x080fe20003fa6270 */
[-CC-:B------:R-:W-:Y:S01]  /*86c0*/  FFMA.FTZ R96, R157, R54.reuse, -R66.reuse ;  /* 0x000000369d607223 */ /* 0x180fe20000010842 */
[----:B------:R-:W-:Y:S01]  /*86d0*/  FSEL R146, R122, -INF , !P2 ;  /* 0xff8000007a927808 */ /* 0x000fe20005000000 */
[----:B------:R-:W-:Y:S01]  /*86e0*/  MUFU.EX2 R135, R135 ;  /* 0x0000008700877308 */ /* 0x000fe20000000800 */
[-C--:B------:R-:W-:Y:S01]  /*86f0*/  ISETP.GE.AND P2, PT, R143, R119.reuse, PT ;  /* 0x000000778f00720c */ /* 0x080fe20003f46270 */
[-CC-:B------:R-:W-:Y:S01]  /*8700*/  FFMA.FTZ R46, R27, R54.reuse, -R66.reuse ;  /* 0x000000361b2e7223 */ /* 0x180fe20000010842 */
[----:B------:R-:W-:Y:S01]  /*8710*/  FSEL R42, R42, -INF , P4 ;  /* 0xff8000002a2a7808 */ /* 0x000fe20002000000 */
[--C-:B------:R-:W-:Y:S01]  /*8720*/  FFMA.FTZ R85, R53, R54, -R66.reuse ;  /* 0x0000003635557223 */ /* 0x100fe20000010842 */
[----:B------:R-:W-:Y:S01]  /*8730*/  ISETP.GE.AND P4, PT, R142, R118, PT ;  /* 0x000000768e00720c */ /* 0x000fe20003f86270 */
[--C-:B------:R-:W-:Y:S01]  /*8740*/  FFMA.FTZ R84, R50, R54, -R66.reuse ;  /* 0x0000003632547223 */ /* 0x100fe20000010842 */
[----:B------:R-:W-:Y:S01]  /*8750*/  FSEL R4, R4, -INF , P5 ;  /* 0xff80000004047808 */ /* 0x000fe20002800000 */
[----:B------:R-:W-:Y:S01]  /*8760*/  MUFU.EX2 R125, R125 ;  /* 0x0000007d007d7308 */ /* 0x000fe20000000800 */
[----:B------:R-:W-:Y:S01]  /*8770*/  ISETP.GE.AND P1, PT, R143, R118, PT ;  /* 0x000000768f00720c */ /* 0x000fe20003f26270 */
[-CC-:B------:R-:W-:Y:S01]  /*8780*/  FFMA.FTZ R64, R47, R54.reuse, -R66.reuse ;  /* 0x000000362f407223 */ /* 0x180fe20000010842 */
[----:B------:R-:W-:Y:S01]  /*8790*/  FSEL R126, R126, -INF , P2 ;  /* 0xff8000007e7e7808 */ /* 0x000fe20001000000 */
[-CC-:B------:R-:W-:Y:S01]  /*87a0*/  FFMA.FTZ R93, R59, R54.reuse, -R66.reuse ;  /* 0x000000363b5d7223 */ /* 0x180fe20000010842 */
[----:B------:R-:W-:Y:S01]  /*87b0*/  FSEL R143, R42, -INF , !P6 ;  /* 0xff8000002a8f7808 */ /* 0x000fe20007000000 */
[--C-:B------:R-:W-:Y:S01]  /*87c0*/  FFMA.FTZ R53, R35, R54, -R66.reuse ;  /* 0x0000003623357223 */ /* 0x100fe20000010842 */
[CC--:B------:R-:W-:Y:S01]  /*87d0*/  ISETP.GE.AND P2, PT, R140.reuse, R119.reuse, PT ;  /* 0x000000778c00720c */ /* 0x0c0fe20003f46270 */
[----:B------:R-:W-:Y:S01]  /*87e0*/  MUFU.EX2 R124, R124 ;  /* 0x0000007c007c7308 */ /* 0x000fe20000000800 */
[----:B------:R-:W-:Y:S01]  /*87f0*/  ISETP.GE.AND P6, PT, R140, R118, PT ;  /* 0x000000768c00720c */ /* 0x000fe20003fc6270 */
[-CC-:B------:R-:W-:Y:S01]  /*8800*/  FFMA.FTZ R51, R34, R54.reuse, -R66.reuse ;  /* 0x0000003622337223 */ /* 0x180fe20000010842 */
[----:B------:R-:W-:Y:S01]  /*8810*/  FSEL R140, R4, -INF , !P4 ;  /* 0xff800000048c7808 */ /* 0x000fe20006000000 */
[--C-:B------:R-:W-:Y:S01]  /*8820*/  FFMA.FTZ R50, R33, R54, -R66.reuse ;  /* 0x0000003621327223 */ /* 0x100fe20000010842 */
[----:B------:R-:W-:Y:S01]  /*8830*/  FMNMX3.FTZ R4, R0, R8, R17, !PT ;  /* 0x0000000800047276 */ /* 0x000fe20007810011 */
[--C-:B------:R-:W-:Y:S01]  /*8840*/  FFMA.FTZ R47, R30, R54, -R66.reuse ;  /* 0x000000361e2f7223 */ /* 0x100fe20000010842 */
[----:B------:R-:W-:Y:S01]  /*8850*/  FSEL R142, R126, -INF , !P1 ;  /* 0xff8000007e8e7808 */ /* 0x000fe20004800000 */
[----:B------:R-:W1:Y:S01]  /*8860*/  MUFU.EX2 R96, R96 ;  /* 0x0000006000607308 */ /* 0x000e620000000800 */
[----:B------:R-:W-:Y:S01]  /*8870*/  FMNMX3.FTZ R4, R4, R18, R25, !PT ;  /* 0x0000001204047276 */ /* 0x000fe20007810019 */
[-CC-:B------:R-:W-:Y:S01]  /*8880*/  FFMA.FTZ R59, R39, R54.reuse, -R66.reuse ;  /* 0x00000036273b7223 */ /* 0x180fe20000010842 */
[----:B------:R-:W-:Y:S01]  /*8890*/  ISETP.GE.AND P1, PT, R99, R119, PT ;  /* 0x000000776300720c */ /* 0x000fe20003f26270 */
[-CC-:B------:R-:W-:Y:S01]  /*88a0*/  FFMA.FTZ R57, R38, R54.reuse, -R66.reuse ;  /* 0x0000003626397223 */ /* 0x180fe20000010842 */
[----:B------:R-:W-:Y:S01]  /*88b0*/  FMNMX3.FTZ R4, R4, R15, R13, !PT ;  /* 0x0000000f04047276 */ /* 0x000fe2000781000d */
[--C-:B------:R-:W-:Y:S01]  /*88c0*/  FFMA.FTZ R56, R37, R54, -R66.reuse ;  /* 0x0000003625387223 */ /* 0x100fe20000010842 */
[----:B------:R-:W-:Y:S01]  /*88d0*/  FSEL R5, R5, -INF , P2 ;  /* 0xff80000005057808 */ /* 0x000fe20001000000 */
[----:B------:R-:W-:Y:S01]  /*88e0*/  MUFU.EX2 R93, R93 ;  /* 0x0000005d005d7308 */ /* 0x000fe20000000800 */
[----:B------:R-:W-:Y:S01]  /*88f0*/  FMNMX3.FTZ R4, R4, R24, R29, !PT ;  /* 0x0000001804047276 */ /* 0x000fe2000781001d */
[--C-:B------:R-:W-:Y:S01]  /*8900*/  FFMA.FTZ R92, R92, R54, -R66.reuse ;  /* 0x000000365c5c7223 */ /* 0x100fe20000010842 */
[----:B------:R-:W-:Y:S01]  /*8910*/  ISETP.GE.AND P5, PT, R99, R118, PT ;  /* 0x000000766300720c */ /* 0x000fe20003fa6270 */
[--C-:B------:R-:W-:Y:S01]  /*8920*/  FFMA.FTZ R141, R141, R54, -R66.reuse ;  /* 0x000000368d8d7223 */ /* 0x100fe20000010842 */
[----:B------:R-:W-:Y:S01]  /*8930*/  FMNMX3.FTZ R4, R4, R36, R155, !PT ;  /* 0x0000002404047276 */ /* 0x000fe2000781009b */
[--C-:B------:R-:W-:Y:S01]  /*8940*/  FFMA.FTZ R144, R144, R54, -R66.reuse ;  /* 0x0000003690907223 */ /* 0x100fe20000010842 */
[----:B------:R-:W-:Y:S01]  /*8950*/  FSEL R139, R5, -INF , !P6 ;  /* 0xff800000058b7808 */ /* 0x000fe20007000000 */
[----:B------:R-:W-:Y:S01]  /*8960*/  MUFU.EX2 R90, R90 ;  /* 0x0000005a005a7308 */ /* 0x000fe20000000800 */
[----:B------:R-:W-:Y:S01]  /*8970*/  FMNMX3.FTZ R4, R4, R154, R153, !PT ;  /* 0x0000009a04047276 */ /* 0x000fe20007810099 */
[----:B------:R-:W-:Y:S01]  /*8980*/  FFMA.FTZ R136, R136, R54, -R66 ;  /* 0x0000003688887223 */ /* 0x000fe20000010842 */
[----:B------:R-:W-:-:S02]  /*8990*/  FSEL R7, R7, -INF , P1 ;  /* 0xff80000007077808 */ /* 0x000fc40000800000 */
[----:B------:R-:W-:Y:S02]  /*89a0*/  FMNMX3.FTZ R4, R4, R152, R151, !PT ;  /* 0x0000009804047276 */ /* 0x000fe40007810097 */
[-C--:B------:R-:W-:Y:S01]  /*89b0*/  ISETP.GE.AND P6, PT, R97, R119.reuse, PT ;  /* 0x000000776100720c */ /* 0x080fe20003fc6270 */
[----:B------:R-:W-:Y:S01]  /*89c0*/  MUFU.EX2 R85, R85 ;  /* 0x0000005500557308 */ /* 0x000fe20000000800 */
[----:B------:R-:W-:Y:S02]  /*89d0*/  FMNMX3.FTZ R4, R4, R150, R149, !PT ;  /* 0x0000009604047276 */ /* 0x000fe40007810095 */
[----:B------:R-:W-:Y:S02]  /*89e0*/  ISETP.GE.AND P2, PT, R95, R119, PT ;  /* 0x000000775f00720c */ /* 0x000fe40003f46270 */
[----:B------:R-:W-:Y:S02]  /*89f0*/  FMNMX3.FTZ R4, R4, R148, R147, !PT ;  /* 0x0000009404047276 */ /* 0x000fe40007810093 */
[----:B------:R-:W-:Y:S01]  /*8a00*/  FSEL R126, R7, -INF , !P5 ;  /* 0xff800000077e7808 */ /* 0x000fe20006800000 */
[----:B------:R-:W-:Y:S01]  /*8a10*/  MUFU.EX2 R84, R84 ;  /* 0x0000005400547308 */ /* 0x000fe20000000800 */
[----:B------:R-:W-:-:S02]  /*8a20*/  FMNMX3.FTZ R4, R4, R146, R145, !PT ;  /* 0x0000009204047276 */ /* 0x000fc40007810091 */
[-C--:B------:R-:W-:Y:S02]  /*8a30*/  ISETP.GE.AND P1, PT, R97, R118.reuse, PT ;  /* 0x000000766100720c */ /* 0x080fe40003f26270 */
[----:B------:R-:W-:Y:S02]  /*8a40*/  ISETP.GE.AND P5, PT, R89, R119, PT ;  /* 0x000000775900720c */ /* 0x000fe40003fa6270 */
[----:B------:R-:W-:Y:S01]  /*8a50*/  FSEL R10, R10, -INF , P6 ;  /* 0xff8000000a0a7808 */ /* 0x000fe20003000000 */
[----:B------:R-:W-:Y:S01]  /*8a60*/  MUFU.EX2 R64, R64 ;  /* 0x0000004000407308 */ /* 0x000fe20000000800 */
[----:B------:R-:W-:Y:S01]  /*8a70*/  ISETP.GE.AND P4, PT, R95, R118, PT ;  /* 0x000000765f00720c */ /* 0x000fe20003f86270 */
[----:B------:R-:W-:Y:S01]  /*8a80*/  FFMA.FTZ R95, R156, R54, -R66 ;  /* 0x000000369c5f7223 */ /* 0x000fe20000010842 */
[----:B------:R-:W-:Y:S02]  /*8a90*/  FSEL R6, R6, -INF , P2 ;  /* 0xff80000006067808 */ /* 0x000fe40001000000 */
[----:B------:R-:W-:-:S02]  /*8aa0*/  FMNMX3.FTZ R4, R4, R143, R142, !PT ;  /* 0x0000008f04047276 */ /* 0x000fc4000781008e */
[----:B------:R-:W-:Y:S01]  /*8ab0*/  ISETP.GE.AND P2, PT, R89, R118, PT ;  /* 0x000000765900720c */ /* 0x000fe20003f46270 */
[----:B------:R-:W-:Y:S01]  /*8ac0*/  MUFU.EX2 R95, R95 ;  /* 0x0000005f005f7308 */ /* 0x000fe20000000800 */
[----:B------:R-:W-:Y:S02]  /*8ad0*/  FSEL R91, R10, -INF , !P1 ;  /* 0xff8000000a5b7808 */ /* 0x000fe40004800000 */
[----:B------:R-:W-:Y:S02]  /*8ae0*/  FSEL R9, R9, -INF , P5 ;  /* 0xff80000009097808 */ /* 0x000fe40002800000 */
[----:B------:R-:W-:Y:S02]  /*8af0*/  FSEL R97, R6, -INF , !P4 ;  /* 0xff80000006617808 */ /* 0x000fe40006000000 */
[-C--:B------:R-:W-:Y:S01]  /*8b00*/  ISETP.GE.AND P1, PT, R65, R119.reuse, PT ;  /* 0x000000774100720c */ /* 0x080fe20003f26270 */
[----:B------:R-:W-:Y:S01]  /*8b10*/  MUFU.EX2 R60, R60 ;  /* 0x0000003c003c7308 */ /* 0x000fe20000000800 */
[----:B------:R-:W-:-:S02]  /*8b20*/  ISETP.GE.AND P4, PT, R88, R119, PT ;  /* 0x000000775800720c */ /* 0x000fc40003f86270 */
[----:B------:R-:W-:Y:S02]  /*8b30*/  FMNMX3.FTZ R4, R4, R140, R139, !PT ;  /* 0x0000008c04047276 */ /* 0x000fe4000781008b */
[----:B------:R-:W-:Y:S02]  /*8b40*/  FSEL R89, R9, -INF , !P2 ;  /* 0xff80000009597808 */ /* 0x000fe40005000000 */
[-C--:B------:R-:W-:Y:S01]  /*8b50*/  ISETP.GE.AND P2, PT, R61, R119.reuse, PT ;  /* 0x000000773d00720c */ /* 0x080fe20003f46270 */
[----:B------:R-:W-:Y:S01]  /*8b60*/  MUFU.EX2 R59, R59 ;  /* 0x0000003b003b7308 */ /* 0x000fe20000000800 */
[----:B------:R-:W-:Y:S02]  /*8b70*/  FSEL R11, R11, -INF , P1 ;  /* 0xff8000000b0b7808 */ /* 0x000fe40000800000 */
[----:B------:R-:W-:Y:S01]  /*8b80*/  ISETP.GE.AND P6, PT, R88, R118, PT ;  /* 0x000000765800720c */ /* 0x000fe20003fc6270 */
[--C-:B------:R-:W-:Y:S01]  /*8b90*/  FFMA.FTZ R88, R55, R54, -R66.reuse ;  /* 0x0000003637587223 */ /* 0x100fe20000010842 */
[----:B------:R-:W-:Y:S01]  /*8ba0*/  ISETP.GE.AND P5, PT, R65, R118, PT ;  /* 0x000000764100720c */ /* 0x000fe20003fa6270 */
[-CC-:B------:R-:W-:Y:S01]  /*8bb0*/  FFMA.FTZ R65, R48, R54.reuse, -R66.reuse ;  /* 0x0000003630417223 */ /* 0x180fe20000010842 */
[----:B------:R-:W-:Y:S01]  /*8bc0*/  FSEL R12, R12, -INF , P4 ;  /* 0xff8000000c0c7808 */ /* 0x000fe20002000000 */
[----:B------:R-:W-:Y:S01]  /*8bd0*/  FFMA.FTZ R48, R31, R54, -R66 ;  /* 0x000000361f307223 */ /* 0x000fe20000010842 */
[----:B------:R-:W-:Y:S01]  /*8be0*/  ISETP.GE.AND P1, PT, R49, R119, PT ;  /* 0x000000773100720c */ /* 0x000fe20003f26270 */
[----:B------:R-:W2:Y:S01]  /*8bf0*/  MUFU.EX2 R88, R88 ;  /* 0x0000005800587308 */ /* 0x000ea20000000800 */
[----:B------:R-:W-:-:S02]  /*8c00*/  FMNMX3.FTZ R4, R4, R126, R97, !PT ;  /* 0x0000007e04047276 */ /* 0x000fc40007810061 */
[----:B------:R-:W-:Y:S02]  /*8c10*/  FSEL R14, R14, -INF , P2 ;  /* 0xff8000000e0e7808 */ /* 0x000fe40001000000 */
        /* <DEDUP_REMOVED lines=14> */
[----:B-1----:R-:W-:Y:S02]  /*8d00*/  F2FP.F16.F32.PACK_AB R10, R96, R124 ;  /* 0x0000007c600a723e */ /* 0x002fe400000000ff */
[----:B------:R-:W-:-:S02]  /*8d10*/  FMNMX3.FTZ R42, R4, R58, R55, !PT ;  /* 0x0000003a042a7276 */ /* 0x000fc40007810037 */
[----:B--2---:R-:W-:Y:S01]  /*8d20*/  F2FP.F16.F32.PACK_AB R38, R88, R90 ;  /* 0x0000005a5826723e */ /* 0x004fe200000000ff */
[----:B------:R-:W-:Y:S02]  /*8d30*/  MUFU.EX2 R57, R57 ;  /* 0x0000003900397308 */ /* 0x000fe40000000800 */
[----:B------:R-:W1:Y:S06]  /*8d40*/  SHFL.BFLY PT, R4, R42, 0x2, 0x1f ;  /* 0x0c401f002a047f89 */ /* 0x000e6c00000e0000 */
        /* <DEDUP_REMOVED lines=20> */
[----:B------:R-:W-:Y:S01]  /*8e90*/  FADD.FTZ R5, R0, -R5 ;  /* 0x8000000500057221 */ /* 0x000fe20000010000 */
[----:B------:R-:W-:-:S02]  /*8ea0*/  VIADD R0, R100, 0x3020 ;  /* 0x0000302064007836 */ /* 0x000fc40000000000 */
[-CC-:B------:R-:W-:Y:S01]  /*8eb0*/  FFMA.FTZ R123, R17, R54.reuse, -R52.reuse ;  /* 0x00000036117b7223 */ /* 0x180fe20000010834 */
[-CC-:B------:R-:W-:Y:S01]  /*8ec0*/  FFMA.FTZ R122, R18, R54.reuse, -R52.reuse ;  /* 0x00000036127a7223 */ /* 0x180fe20000010834 */
[----:B------:R-:W-:Y:S01]  /*8ed0*/  FMUL.FTZ R5, R54, R5 ;  /* 0x0000000536057220 */ /* 0x000fe20000410000 */
[----:B------:R-:W1:Y:S01]  /*8ee0*/  LDSM.16.MT88.4 R16, [R100+0x3000] ;  /* 0x003000006410783b */ /* 0x000e620000004200 */
[----:B------:R-:W-:Y:S01]  /*8ef0*/  @P3 VIADD R0, R128, 0xffffffe0 ;  /* 0xffffffe080003836 */ /* 0x000fe20000000000 */
[----:B------:R-:W2:Y:S01]  /*8f00*/  MUFU.EX2 R138, R4 ;  /* 0x00000004008a7308 */ /* 0x000ea20000000800 */
[-CC-:B------:R-:W-:Y:S01]  /*8f10*/  FFMA.FTZ R127, R8, R54.reuse, -R52.reuse ;  /* 0x00000036087f7223 */ /* 0x180fe20000010834 */
[-CC-:B------:R-:W-:Y:S01]  /*8f20*/  FFMA.FTZ R98, R25, R54.reuse, -R52.reuse ;  /* 0x0000003619627223 */ /* 0x180fe20000010834 */
[-CC-:B------:R-:W-:Y:S01]  /*8f30*/  FFMA.FTZ R99, R15, R54.reuse, -R52.reuse ;  /* 0x000000360f637223 */ /* 0x180fe20000010834 */
[-CC-:B------:R-:W-:Y:S01]  /*8f40*/  FFMA.FTZ R94, R13, R54.reuse, -R52.reuse ;  /* 0x000000360d5e7223 */ /* 0x180fe20000010834 */
[----:B------:R-:W-:Y:S01]  /*8f50*/  F2FP.F16.F32.PACK_AB R8, R125, R135 ;  /* 0x000000877d08723e */ /* 0x000fe200000000ff */
[-CC-:B------:R-:W-:Y:S01]  /*8f60*/  FFMA.FTZ R29, R29, R54.reuse, -R52.reuse ;  /* 0x000000361d1d7223 */ /* 0x180fe20000010834 */
[-CC-:B------:R-:W-:Y:S01]  /*8f70*/  FFMA.FTZ R36, R36, R54.reuse, -R52.reuse ;  /* 0x0000003624247223 */ /* 0x180fe20000010834 */
[----:B------:R3:W4:Y:S01]  /*8f80*/  MUFU.EX2 R137, R5 ;  /* 0x0000000500897308 */ /* 0x0007220000000800 */
        /* <DEDUP_REMOVED lines=8> */
[----:B--2---:R-:W-:Y:S01]  /*9010*/  FMUL.FTZ R12, R80, R138 ;  /* 0x0000008a500c7220 */ /* 0x004fe20000410000 */
[--C-:B------:R-:W-:Y:S01]  /*9020*/  FFMA.FTZ R80, R24, R54, -R52.reuse ;  /* 0x0000003618507223 */ /* 0x100fe20000010834 */
[-C--:B------:R-:W-:Y:S01]  /*9030*/  FMUL.FTZ R13, R81, R138.reuse ;  /* 0x0000008a510d7220 */ /* 0x080fe20000410000 */
[----:B------:R-:W-:Y:S01]  /*9040*/  LDSM.16.MT88.4 R24, [R100+0x3400] ;  /* 0x003400006418783b */ /* 0x000fe20000004200 */
[-C--:B------:R-:W-:Y:S01]  /*9050*/  FMUL.FTZ R76, R76, R138.reuse ;  /* 0x0000008a4c4c7220 */ /* 0x080fe20000410000 */
[-C--:B------:R-:W-:Y:S01]  /*9060*/  FMUL.FTZ R77, R77, R138.reuse ;  /* 0x0000008a4d4d7220 */ /* 0x080fe20000410000 */
[-C--:B------:R-:W-:Y:S01]  /*9070*/  FMUL.FTZ R32, R72, R138.reuse ;  /* 0x0000008a48207220 */ /* 0x080fe20000410000 */
[----:B------:R-:W2:Y:S01]  /*9080*/  MUFU.EX2 R123, R123 ;  /* 0x0000007b007b7308 */ /* 0x000ea20000000800 */
[----:B---3--:R-:W3:Y:S01]  /*9090*/  LDSM.16.MT88.4 R4, [R0] ;  /* 0x000000000004783b */ /* 0x008ee20000004200 */
        /* <DEDUP_REMOVED lines=8> */
[-C--:B------:R-:W-:Y:S01]  /*9120*/  FMUL.FTZ R68, R68, R138.reuse ;  /* 0x0000008a44447220 */ /* 0x080fe20000410000 */
[----:B------:R-:W-:Y:S01]  /*9130*/  FMUL.FTZ R69, R69, R138 ;  /* 0x0000008a45457220 */ /* 0x000fe20000410000 */
[-C--:B------:R-:W-:Y:S01]  /*9140*/  FMUL.FTZ R70, R70, R137.reuse ;  /* 0x0000008946467220 */ /* 0x080fe20000410000 */
[----:B------:R-:W-:Y:S01]  /*9150*/  FMUL.FTZ R71, R71, R137 ;  /* 0x0000008947477220 */ /* 0x000fe20000410000 */
        /* <DEDUP_REMOVED lines=8> */
[--C-:B------:R-:W-:Y:S01]  /*91e0*/  FFMA.FTZ R81, R146, R54, -R52.reuse ;  /* 0x0000003692517223 */ /* 0x100fe20000010834 */
[----:B------:R-:W-:Y:S01]  /*91f0*/  FFMA.FTZ R134, R134, R138, R135 ;  /* 0x0000008a86867223 */ /* 0x000fe20000010087 */
[----:B------:R-:W-:Y:S01]  /*9200*/  MUFU.EX2 R99, R99 ;  /* 0x0000006300637308 */ /* 0x000fe20000000800 */
[----:B------:R-:W-:Y:S01]  /*9210*/  FFMA.FTZ R129, R129, R137, R127 ;  /* 0x0000008981817223 */ /* 0x000fe2000001007f */
[-C--:B------:R-:W-:Y:S01]  /*9220*/  FFMA.FTZ R91, R91, R54.reuse, -R52 ;  /* 0x000000365b5b7223 */ /* 0x080fe20000010834 */
[----:B------:R-:W-:Y:S01]  /*9230*/  FADD.FTZ R134, R125, R134 ;  /* 0x000000867d867221 */ /* 0x000fe20000010000 */
[----:B------:R-:W-:Y:S01]  /*9240*/  FFMA.FTZ R89, R89, R54, -R52 ;  /* 0x0000003659597223 */ /* 0x000fe20000010834 */
[----:B------:R-:W-:-:S02]  /*9250*/  @P0 VIADD R40, R40, 0xfffffffd ;  /* 0xfffffffd28280836 */ /* 0x000fc40000000000 */
[----:B------:R-:W-:Y:S01]  /*9260*/  FADD.FTZ R124, R124, R134 ;  /* 0x000000867c7c7221 */ /* 0x000fe20000010000 */
[----:B------:R-:W2:Y:S01]  /*9270*/  MUFU.EX2 R94, R94 ;  /* 0x0000005e005e7308 */ /* 0x000ea20000000800 */
[----:B----4-:R-:W-:Y:S01]  /*9280*/  F2FP.F16.F32.PACK_AB R11, R98, R122 ;  /* 0x0000007a620b723e */ /* 0x010fe200000000ff */
[----:B------:R-:W-:-:S06]  /*9290*/  FFMA.FTZ R134, R67, R54, -R66 ;  /* 0x0000003643867223 */ /* 0x000fcc0000010842 */
[C---:B-1----:R-:W-:Y:S01]  /*92a0*/  HMMA.16816.F32 R12, R8.reuse, R16, R12 ;  /* 0x00000010080c723c */ /* 0x042fe2000000180c */
[----:B------:R-:W-:Y:S07]  /*92b0*/  MUFU.EX2 R80, R80 ;  /* 0x0000005000507308 */ /* 0x000fee0000000800 */
[----:B------:R-:W-:Y:S01]  /*92c0*/  HMMA.16816.F32 R16, R8, R18, R76 ;  /* 0x000000120810723c */ /* 0x000fe2000000184c */
[----:B------:R1:W4:Y:S01]  /*92d0*/  MUFU.EX2 R76, R29 ;  /* 0x0000001d004c7308 */ /* 0x0003220000000800 */
[----:B--2---:R-:W-:Y:S01]  /*92e0*/  F2FP.F16.F32.PACK_AB R37, R94, R99 ;  /* 0x000000635e25723e */ /* 0x004fe200000000ff */
[----:B------:R-:W-:Y:S01]  /*92f0*/  FADD.FTZ R77, R123, R129 ;  /* 0x000000817b4d7221 */ /* 0x000fe20000010000 */
[----:B------:R-:W-:-:S03]  /*9300*/  FFMA.FTZ R129, R55, R54, -R52 ;  /* 0x0000003637817223 */ /* 0x000fc60000010834 */
[----:B------:R-:W-:Y:S01]  /*9310*/  FADD.FTZ R77, R122, R77 ;  /* 0x0000004d7a4d7221 */ /* 0x000fe20000010000 */
[----:B---3--:R-:W-:Y:S01]  /*9320*/  HMMA.16816.F32 R32, R8, R4, R32 ;  /* 0x000000040820723c */ /* 0x008fe20000001820 */
[----:B------:R-:W-:Y:S02]  /*9330*/  MUFU.EX2 R75, R75 ;  /* 0x0000004b004b7308 */ /* 0x000fe40000000800 */
[----:B------:R-:W-:-:S04]  /*9340*/  FADD.FTZ R77, R98, R77 ;  /* 0x0000004d624d7221 */ /* 0x000fc80000010000 */
[----:B------:R-:W-:Y:S01]  /*9350*/  FADD.FTZ R99, R99, R77 ;  /* 0x0000004d63637221 */ /* 0x000fe20000010000 */
[----:B------:R-:W-:Y:S01]  /*9360*/  HMMA.16816.F32 R8, R8, R6, R68 ;  /* 0x000000060808723c */ /* 0x000fe20000001844 */
[----:B------:R-:W-:Y:S01]  /*9370*/  LDSM.16.MT88.4 R4, [R100+0x3800] ;  /* 0x003800006404783b */ /* 0x000fe20000004200 */
[-CC-:B------:R-:W-:Y:S01]  /*9380*/  FFMA.FTZ R68, R155, R54.reuse, -R52.reuse ;  /* 0x000000369b447223 */ /* 0x180fe20000010834 */
[-CC-:B------:R-:W-:Y:S01]  /*9390*/  FFMA.FTZ R69, R154, R54.reuse, -R52.reuse ;  /* 0x000000369a457223 */ /* 0x180fe20000010834 */
[----:B------:R-:W-:Y:S01]  /*93a0*/  FFMA.FTZ R71, R153, R54, -R52 ;  /* 0x0000003699477223 */ /* 0x000fe20000010834 */
[----:B-1----:R-:W1:Y:S01]  /*93b0*/  LDSM.16.MT88.4 R28, [R0+0x400] ;  /* 0x00040000001c783b */ /* 0x002e620000004200 */
[----:B------:R2:W-:Y:S01]  /*93c0*/  MUFU.EX2 R70, R36 ;  /* 0x0000002400467308 */ /* 0x0005e20000000800 */
[----:B----4-:R-:W-:Y:S01]  /*93d0*/  F2FP.F16.F32.PACK_AB R39, R76, R80 ;  /* 0x000000504c27723e */ /* 0x010fe200000000ff */
[----:B------:R-:W-:-:S04]  /*93e0*/  FADD.FTZ R99, R94, R99 ;  /* 0x000000635e637221 */ /* 0x000fc80000010000 */
[----:B------:R-:W-:Y:S02]  /*93f0*/  FADD.FTZ R80, R80, R99 ;  /* 0x0000006350507221 */ /* 0x000fe40000010000 */
[----:B------:R-:W3:Y:S02]  /*9400*/  MUFU.EX2 R68, R68 ;  /* 0x0000004400447308 */ /* 0x000ee40000000800 */
[----:B------:R-:W-:Y:S02]  /*9410*/  FADD.FTZ R80, R76, R80 ;  /* 0x000000504c507221 */ /* 0x000fe40000010000 */
[----:B------:R-:W-:Y:S04]  /*9420*/  LDSM.16.MT88.4 R76, [R100+0x4c00] ;  /* 0x004c0000644c783b */ /* 0x000fe80000004200 */
[----:B------:R-:W-:Y:S01]  /*9430*/  MUFU.EX2 R69, R69 ;  /* 0x0000004500457308 */ /* 0x000fe20000000800 */
[----:B--2---:R-:W-:-:S07]  /*9440*/  F2FP.F16.F32.PACK_AB R36, R93, R95 ;  /* 0x0000005f5d24723e */ /* 0x004fce00000000ff */
        /* <DEDUP_REMOVED lines=17> */
[----:B------:R-:W-:Y:S01]  /*9560*/  HMMA.16816.F32 R12, R36, R4, R12 ;  /* 0x00000004240c723c */ /* 0x000fe2000000180c */
[----:B------:R-:W-:Y:S01]  /*9570*/  FADD.FTZ R70, R69, R70 ;  /* 0x0000004645467221 */ /* 0x000fe20000010000 */
[----:B------:R-:W2:Y:S03]  /*9580*/  MUFU.EX2 R82, R82 ;  /* 0x0000005200527308 */ /* 0x000ea60000000800 */
[----:B------:R-:W-:-:S03]  /*9590*/  FADD.FTZ R71, R71, R70 ;  /* 0x0000004647477221 */ /* 0x000fc60000010000 */
[----:B------:R-:W-:Y:S01]  /*95a0*/  HMMA.16816.F32 R16, R36, R6, R16 ;  /* 0x000000062410723c */ /* 0x000fe20000001810 */
[----:B------:R-:W3:Y:S01]  /*95b0*/  LDSM.16.MT88.4 R4, [R0+0xc00] ;  /* 0x000c00000004783b */ /* 0x000ee20000004200 */
[----:B------:R-:W-:Y:S01]  /*95c0*/  MUFU.EX2 R81, R81 ;  /* 0x0000005100517308 */ /* 0x000fe20000000800 */
[----:B------:R-:W-:-:S05]  /*95d0*/  FADD.FTZ R71, R75, R71 ;  /* 0x000000474b477221 */ /* 0x000fca0000010000 */
[C---:B-----5:R-:W-:Y:S02]  /*95e0*/  HMMA.16816.F32 R32, R36.reuse, R24, R32 ;  /* 0x000000182420723c */ /* 0x060fe40000001820 */
[----:B------:R-:W5:Y:S06]  /*95f0*/  MUFU.EX2 R145, R145 ;  /* 0x0000009100917308 */ /* 0x000f6c0000000800 */
[----:B------:R-:W-:Y:S01]  /*9600*/  HMMA.16816.F32 R28, R36, R26, R28 ;  /* 0x0000001a241c723c */ /* 0x000fe2000000181c */
[----:B------:R-:W5:Y:S01]  /*9610*/  LDSM.16.MT88.4 R24, [R100+0x4000] ;  /* 0x004000006418783b */ /* 0x000f620000004200 */
        /* <DEDUP_REMOVED lines=9> */
[----:B------:R-:W-:Y:S01]  /*96b0*/  HMMA.16816.F32 R12, R36, R8, R12 ;  /* 0x00000008240c723c */ /* 0x000fe2000000180c */
[----:B------:R-:W-:-:S03]  /*96c0*/  FADD.FTZ R73, R74, R73 ;  /* 0x000000494a497221 */ /* 0x000fc60000010000 */
[----:B------:R-:W-:Y:S04]  /*96d0*/  MUFU.EX2 R140, R140 ;  /* 0x0000008c008c7308 */ /* 0x000fe80000000800 */
[C---:B------:R-:W-:Y:S01]  /*96e0*/  HMMA.16816.F32 R16, R36.reuse, R10, R16 ;  /* 0x0000000a2410723c */ /* 0x040fe20000001810 */
[----:B------:R-:W4:Y:S03]  /*96f0*/  LDSM.16.MT88.4 R8, [R0+0x1000] ;  /* 0x001000000008783b */ /* 0x000f260000004200 */
[----:B------:R-:W4:Y:S04]  /*9700*/  MUFU.EX2 R139, R139 ;  /* 0x0000008b008b7308 */ /* 0x000f280000000800 */
[C---:B---3--:R-:W-:Y:S04]  /*9710*/  HMMA.16816.F32 R32, R36.reuse, R4, R32 ;  /* 0x000000042420723c */ /* 0x048fe80000001820 */
[----:B------:R-:W-:Y:S04]  /*9720*/  MUFU.EX2 R45, R45 ;  /* 0x0000002d002d7308 */ /* 0x000fe80000000800 */
[----:B------:R-:W-:Y:S01]  /*9730*/  HMMA.16816.F32 R28, R36, R6, R28 ;  /* 0x00000006241c723c */ /* 0x000fe2000000181c */
[----:B------:R-:W3:Y:S01]  /*9740*/  LDSM.16.MT88.4 R4, [R100+0x4400] ;  /* 0x004400006404783b */ /* 0x000ee20000004200 */
        /* <DEDUP_REMOVED lines=8> */
[----:B------:R-:W-:Y:S01]  /*97d0*/  HMMA.16816.F32 R12, R36, R24, R12 ;  /* 0x00000018240c723c */ /* 0x000fe2000000180c */
[----:B------:R-:W-:-:S04]  /*97e0*/  FADD.FTZ R83, R81, R83 ;  /* 0x0000005351537221 */ /* 0x000fc80000010000 */
[----:B------:R-:W-:Y:S01]  /*97f0*/  FADD.FTZ R145, R145, R83 ;  /* 0x0000005391917221 */ /* 0x000fe20000010000 */
[----:B------:R-:W2:Y:S02]  /*9800*/  MUFU.EX2 R92, R92 ;  /* 0x0000005c005c7308 */ /* 0x000ea40000000800 */
[----:B------:R-:W-:Y:S01]  /*9810*/  HMMA.16816.F32 R16, R36, R26, R16 ;  /* 0x0000001a2410723c */ /* 0x000fe20000001810 */
[----:B------:R-:W5:Y:S01]  /*9820*/  LDSM.16.MT88.4 R24, [R0+0x1400] ;  /* 0x001400000018783b */ /* 0x000f620000004200 */
[----:B------:R-:W-:-:S04]  /*9830*/  FADD.FTZ R145, R143, R145 ;  /* 0x000000918f917221 */ /* 0x000fc80000010000 */
[----:B------:R-:W-:Y:S01]  /*9840*/  MUFU.EX2 R122, R126 ;  /* 0x0000007e007a7308 */ /* 0x000fe20000000800 */
[----:B-1----:R-:W-:Y:S01]  /*9850*/  FADD.FTZ R145, R142, R145 ;  /* 0x000000918e917221 */ /* 0x002fe20000010000 */
[----:B----4-:R-:W-:Y:S01]  /*9860*/  HMMA.16816.F32 R32, R36, R8, R32 ;  /* 0x000000082420723c */ /* 0x010fe20000001820 */
[----:B------:R-:W-:Y:S02]  /*9870*/  F2FP.F16.F32.PACK_AB R8, R48, R49 ;  /* 0x000000313008723e */ /* 0x000fe400000000ff */
[----:B------:R-:W-:-:S03]  /*9880*/  F2FP.F16.F32.PACK_AB R9, R142, R143 ;  /* 0x0000008f8e09723e */ /* 0x000fc600000000ff */
[----:B------:R-:W-:Y:S02]  /*9890*/  MUFU.EX2 R141, R141 ;  /* 0x0000008d008d7308 */ /* 0x000fe40000000800 */
[----:B------:R-:W-:Y:S01]  /*98a0*/  HMMA.16816.F32 R28, R36, R10, R28 ;  /* 0x0000000a241c723c */ /* 0x000fe2000000181c */
[----:B------:R-:W-:Y:S01]  /*98b0*/  F2FP.F16.F32.PACK_AB R10, R46, R47 ;  /* 0x0000002f2e0a723e */ /* 0x000fe200000000ff */
[----:B------:R-:W-:Y:S01]  /*98c0*/  FADD.FTZ R36, R96, R124 ;  /* 0x0000007c60247221 */ /* 0x000fe20000010000 */
[----:B------:R-:W-:Y:S01]  /*98d0*/  F2FP.F16.F32.PACK_AB R11, R139, R140 ;  /* 0x0000008c8b0b723e */ /* 0x000fe200000000ff */
[----:B------:R-:W-:Y:S02]  /*98e0*/  FADD.FTZ R140, R140, R145 ;  /* 0x000000918c8c7221 */ /* 0x000fe40000010000 */
[----:B------:R-:W-:Y:S01]  /*98f0*/  FADD.FTZ R36, R95, R36 ;  /* 0x000000245f247221 */ /* 0x000fe20000010000 */
[----:B------:R-:W-:Y:S01]  /*9900*/  MUFU.EX2 R144, R144 ;  /* 0x0000009000907308 */ /* 0x000fe20000000800 */
[----:B------:R-:W-:-:S02]  /*9910*/  FADD.FTZ R140, R139, R140 ;  /* 0x0000008c8b8c7221 */ /* 0x000fc40000010000 */
[C---:B---3--:R-:W-:Y:S01]  /*9920*/  HMMA.16816.F32 R12, R8.reuse, R4, R12 ;  /* 0x00000004080c723c */ /* 0x048fe2000000180c */
[----:B------:R-:W-:Y:S02]  /*9930*/  FADD.FTZ R4, R93, R36 ;  /* 0x000000245d047221 */ /* 0x000fe40000010000 */
[----:B------:R-:W1:Y:S02]  /*9940*/  LDSM.16.MT88.4 R36, [R100+0x4800] ;  /* 0x004800006424783b */ /* 0x000e640000004200 */
[----:B------:R-:W-:Y:S01]  /*9950*/  FADD.FTZ R4, R90, R4 ;  /* 0x000000045a047221 */ /* 0x000fe20000010000 */
[----:B------:R-:W3:Y:S02]  /*9960*/  MUFU.EX2 R95, R97 ;  /* 0x00000061005f7308 */ /* 0x000ee40000000800 */
[----:B------:R-:W-:Y:S01]  /*9970*/  HMMA.16816.F32 R16, R8, R6, R16 ;  /* 0x000000060810723c */ /* 0x000fe20000001810 */
[----:B------:R-:W-:-:S04]  /*9980*/  FADD.FTZ R4, R88, R4 ;  /* 0x0000000458047221 */ /* 0x000fc80000010000 */
[----:B------:R-:W-:Y:S01]  /*9990*/  FADD.FTZ R85, R85, R4 ;  /* 0x0000000455557221 */ /* 0x000fe20000010000 */
[----:B------:R-:W-:Y:S01]  /*99a0*/  MUFU.EX2 R90, R91 ;  /* 0x0000005b005a7308 */ /* 0x000fe20000000800 */
[----:B------:R4:W1:Y:S01]  /*99b0*/  LDSM.16.MT88.4 R4, [R0+0x1800] ;  /* 0x001800000004783b */ /* 0x0008620000004200 */
[----:B-----5:R-:W-:Y:S01]  /*99c0*/  HMMA.16816.F32 R32, R8, R24, R32 ;  /* 0x000000180820723c */ /* 0x020fe20000001820 */
[----:B------:R-:W-:Y:S01]  /*99d0*/  FADD.FTZ R85, R84, R85 ;  /* 0x0000005554557221 */ /* 0x000fe20000010000 */
[----:B------:R-:W-:-:S03]  /*99e0*/  FFMA.FTZ R25, R62, R54, -R52 ;  /* 0x000000363e197223 */ /* 0x000fc60000010834 */
[----:B------:R-:W-:Y:S01]  /*99f0*/  FADD.FTZ R85, R65, R85 ;  /* 0x0000005541557221 */ /* 0x000fe20000010000 */
[----:B------:R-:W5:Y:S02]  /*9a00*/  MUFU.EX2 R24, R89 ;  /* 0x0000005900187308 */ /* 0x000f640000000800 */
[----:B------:R-:W-:Y:S01]  /*9a10*/  HMMA.16816.F32 R28, R8, R26, R28 ;  /* 0x0000001a081c723c */ /* 0x000fe2000000181c */
[----:B------:R-:W-:Y:S01]  /*9a20*/  FADD.FTZ R64, R64, R85 ;  /* 0x0000005540407221 */ /* 0x000fe20000010000 */
[-CC-:B------:R-:W-:Y:S01]  /*9a30*/  FFMA.FTZ R26, R63, R54.reuse, -R52.reuse ;  /* 0x000000363f1a7223 */ /* 0x180fe20000010834 */
[----:B------:R-:W-:Y:S01]  /*9a40*/  FFMA.FTZ R27, R58, R54, -R52 ;  /* 0x000000363a1b7223 */ /* 0x000fe20000010834 */
[----:B------:R-:W-:Y:S01]  /*9a50*/  F2FP.F16.F32.PACK_AB R8, R44, R45 ;  /* 0x0000002d2c08723e */ /* 0x000fe200000000ff */
[----:B------:R-:W-:Y:S01]  /*9a60*/  FADD.FTZ R64, R61, R64 ;  /* 0x000000403d407221 */ /* 0x000fe20000010000 */
[----:B--2---:R-:W-:Y:S01]  /*9a70*/  F2FP.F16.F32.PACK_AB R10, R92, R20 ;  /* 0x000000145c0a723e */ /* 0x004fe200000000ff */
[----:B------:R-:W-:Y:S01]  /*9a80*/  MUFU.EX2 R25, R25 ;  /* 0x0000001900197308 */ /* 0x000fe20000000800 */
[----:B---3--:R-:W-:Y:S01]  /*9a90*/  F2FP.F16.F32.PACK_AB R9, R95, R122 ;  /* 0x0000007a5f09723e */ /* 0x008fe200000000ff */
[----:B------:R-:W-:Y:S01]  /*9aa0*/  FADD.FTZ R60, R60, R64 ;  /* 0x000000403c3c7221 */ /* 0x000fe20000010000 */
[----:B------:R-:W-:-:S03]  /*9ab0*/  FADD.FTZ R122, R122, R140 ;  /* 0x0000008c7a7a7221 */ /* 0x000fc60000010000 */
[----:B------:R-:W-:Y:S01]  /*9ac0*/  FADD.FTZ R59, R59, R60 ;  /* 0x0000003c3b3b7221 */ /* 0x000fe20000010000 */
[----:B------:R-:W-:Y:S01]  /*9ad0*/  FADD.FTZ R122, R95, R122 ;  /* 0x0000007a5f7a7221 */ /* 0x000fe20000010000 */
[----:B-----5:R-:W-:Y:S01]  /*9ae0*/  F2FP.F16.F32.PACK_AB R11, R24, R90 ;  /* 0x0000005a180b723e */ /* 0x020fe200000000ff */
[----:B------:R-:W2:Y:S01]  /*9af0*/  MUFU.EX2 R26, R26 ;  /* 0x0000001a001a7308 */ /* 0x000ea20000000800 */
[----:B------:R-:W-:Y:S01]  /*9b00*/  FADD.FTZ R59, R57, R59 ;  /* 0x0000003b393b7221 */ /* 0x000fe20000010000 */
[----:B------:R-:W-:Y:S01]  /*9b10*/  FADD.FTZ R90, R90, R122 ;  /* 0x0000007a5a5a7221 */ /* 0x000fe20000010000 */
[----:B----4-:R-:W-:Y:S02]  /*9b20*/  IMAD.MOV.U32 R0, RZ, RZ, R42 ;  /* 0x000000ffff007224 */ /* 0x010fe400078e002a */
[----:B------:R-:W-:Y:S01]  /*9b30*/  FADD.FTZ R56, R56, R59 ;  /* 0x0000003b38387221 */ /* 0x000fe20000010000 */
[----:B-1----:R-:W-:Y:S01]  /*9b40*/  HMMA.16816.F32 R12, R8, R36, R12 ;  /* 0x00000024080c723c */ /* 0x002fe2000000180c */
[----:B------:R-:W-:Y:S01]  /*9b50*/  FADD.FTZ R90, R24, R90 ;  /* 0x0000005a185a7221 */ /* 0x000fe20000010000 */
[----:B------:R-:W-:Y:S01]  /*9b60*/  MUFU.EX2 R127, R136 ;  /* 0x00000088007f7308 */ /* 0x000fe20000000800 */
[----:B------:R-:W-:Y:S01]  /*9b70*/  FADD.FTZ R56, R53, R56 ;  /* 0x0000003835387221 */ /* 0x000fe20000010000 */
[----:B------:R-:W-:-:S03]  /*9b80*/  @P0 IMAD.MOV.U32 R0, RZ, RZ, R42 ;  /* 0x000000ffff000224 */ /* 0x000fc600078e002a */
[----:B------:R-:W-:Y:S01]  /*9b90*/  FADD.FTZ R56, R51, R56 ;  /* 0x0000003833387221 */ /* 0x000fe20000010000 */
[----:B------:R-:W-:Y:S02]  /*9ba0*/  HMMA.16816.F32 R16, R8, R38, R16 ;  /* 0x000000260810723c */ /* 0x000fe40000001810 */
[----:B------:R-:W1:Y:S01]  /*9bb0*/  MUFU.EX2 R134, R134 ;  /* 0x0000008600867308 */ /* 0x000e620000000800 */
[----:B------:R-:W-:-:S04]  /*9bc0*/  FADD.FTZ R56, R50, R56 ;  /* 0x0000003832387221 */ /* 0x000fc80000010000 */
[----:B------:R-:W-:Y:S01]  /*9bd0*/  FADD.FTZ R49, R49, R56 ;  /* 0x0000003831317221 */ /* 0x000fe20000010000 */
[C---:B------:R-:W-:Y:S01]  /*9be0*/  HMMA.16816.F32 R32, R8.reuse, R4, R32 ;  /* 0x000000040820723c */ /* 0x040fe20000001820 */
[----:B------:R-:W-:Y:S01]  /*9bf0*/  F2FP.F16.F32.PACK_AB R4, R144, R141 ;  /* 0x0000008d9004723e */ /* 0x000fe200000000ff */
[----:B------:R-:W3:Y:S01]  /*9c00*/  MUFU.EX2 R27, R27 ;  /* 0x0000001b001b7308 */ /* 0x000ee20000000800 */
[----:B------:R-:W-:Y:S01]  /*9c10*/  FADD.FTZ R49, R48, R49 ;  /* 0x0000003130317221 */ /* 0x000fe20000010000 */
[----:B--2---:R-:W-:Y:S01]  /*9c20*/  F2FP.F16.F32.PACK_AB R5, R25, R26 ;  /* 0x0000001a1905723e */ /* 0x004fe200000000ff */
[----:B------:R-:W-:Y:S02]  /*9c30*/  FADD.FTZ R26, R26, R90 ;  /* 0x0000005a1a1a7221 */ /* 0x000fe40000010000 */
[----:B------:R-:W-:Y:S01]  /*9c40*/  FADD.FTZ R47, R47, R49 ;  /* 0x000000312f2f7221 */ /* 0x000fe20000010000 */
[----:B------:R-:W-:Y:S01]  /*9c50*/  HMMA.16816.F32 R28, R8, R6, R28 ;  /* 0x00000006081c723c */ /* 0x000fe2000000181c */
[----:B------:R-:W-:Y:S01]  /*9c60*/  FADD.FTZ R26, R25, R26 ;  /* 0x0000001a191a7221 */ /* 0x000fe20000010000 */
[----:B------:R-:W2:Y:S01]  /*9c70*/  MUFU.EX2 R129, R129 ;  /* 0x0000008100817308 */ /* 0x000ea20000000800 */
[----:B------:R-:W-:Y:S01]  /*9c80*/  FADD.FTZ R47, R46, R47 ;  /* 0x0000002f2e2f7221 */ /* 0x000fe20000010000 */
[----:B-1----:R-:W-:Y:S01]  /*9c90*/  F2FP.F16.F32.PACK_AB R6, R134, R127 ;  /* 0x0000007f8606723e */ /* 0x002fe200000000ff */
[----:B------:R-:W-:-:S02]  /*9ca0*/  IMAD.MOV.U32 R25, RZ, RZ, R41 ;  /* 0x000000ffff197224 */ /* 0x000fc400078e0029 */
[----:B------:R-:W-:-:S04]  /*9cb0*/  FADD.FTZ R45, R45, R47 ;  /* 0x0000002f2d2d7221 */ /* 0x000fc80000010000 */
[----:B------:R-:W-:Y:S01]  /*9cc0*/  FADD.FTZ R45, R44, R45 ;  /* 0x0000002d2c2d7221 */ /* 0x000fe20000010000 */
[----:B---3--:R-:W-:-:S03]  /*9cd0*/  FADD.FTZ R26, R27, R26 ;  /* 0x0000001a1b1a7221 */ /* 0x008fc60000010000 */
[----:B------:R-:W-:-:S04]  /*9ce0*/  FADD.FTZ R20, R20, R45 ;  /* 0x0000002d14147221 */ /* 0x000fc80000010000 */
[----:B------:R-:W-:Y:S01]  /*9cf0*/  FADD.FTZ R20, R92, R20 ;  /* 0x000000145c147221 */ /* 0x000fe20000010000 */
[C---:B--2---:R-:W-:Y:S01]  /*9d00*/  F2FP.F16.F32.PACK_AB R7, R129.reuse, R27 ;  /* 0x0000001b8107723e */ /* 0x044fe200000000ff */
[----:B------:R-:W-:Y:S02]  /*9d10*/  FADD.FTZ R129, R129, R26 ;  /* 0x0000001a81817221 */ /* 0x000fe40000010000 */
[----:B------:R-:W-:Y:S01]  /*9d20*/  FADD.FTZ R141, R141, R20 ;  /* 0x000000148d8d7221 */ /* 0x000fe20000010000 */
[--C-:B------:R-:W-:Y:S02]  /*9d30*/  IMAD.MOV.U32 R20, RZ, RZ, R43.reuse ;  /* 0x000000ffff147224 */ /* 0x100fe400078e002b */
[----:B------:R-:W-:Y:S02]  /*9d40*/  @P0 IMAD.MOV.U32 R20, RZ, RZ, R43 ;  /* 0x000000ffff140224 */ /* 0x000fe400078e002b */
[----:B------:R-:W-:Y:S01]  /*9d50*/  FADD.FTZ R141, R144, R141 ;  /* 0x0000008d908d7221 */ /* 0x000fe20000010000 */
[----:B------:R-:W-:Y:S03]  /*9d60*/  HMMA.16816.F32 R80, R4, R76, R12 ;  /* 0x0000004c0450723c */ /* 0x000fe6000000180c */
[----:B------:R-:W-:-:S04]  /*9d70*/  FADD.FTZ R141, R127, R141 ;  /* 0x0000008d7f8d7221 */ /* 0x000fc80000010000 */
[----:B------:R-:W-:Y:S01]  /*9d80*/  FADD.FTZ R134, R134, R141 ;  /* 0x0000008d86867221 */ /* 0x000fe20000010000 */
[C---:B------:R-:W-:Y:S08]  /*9d90*/  HMMA.16816.F32 R72, R4.reuse, R68, R32 ;  /* 0x000000440448723c */ /* 0x040ff00000001820 */
[C---:B------:R-:W-:Y:S08]  /*9da0*/  HMMA.16816.F32 R76, R4.reuse, R78, R16 ;  /* 0x0000004e044c723c */ /* 0x040ff00000001810 */
[----:B------:R-:W-:Y:S01]  /*9db0*/  HMMA.16816.F32 R68, R4, R70, R28 ;  /* 0x000000460444723c */ /* 0x000fe2000000181c */
[----:B------:R-:W-:-:S04]  /*9dc0*/  NOP ;  /* 0x0000000000007918 */ /* 0x000fc80000000000 */
[----:B------:R-:W-:-:S15]  /*9dd0*/  @P0 BRA `(.L_x_9628) ;  /* 0x0000000000040947 */ /* 0x000fde0003800000 */
.L_x_9619:
[----:B------:R-:W-:-:S07]  /*9de0*/  IADD3 R40, PT, PT, R25, -0x1, RZ ;  /* 0xffffffff19287810 */ /* 0x000fce0007ffe0ff */
.L_x_9628:
[----:B------:R-:W-:Y:S05]  /*9df0*/  BSYNC B2 ;  /* 0x0000000000027941 */ /* 0x000fea0003800000 */
.L_x_9618:
[----:B------:R-:W-:-:S13]  /*9e00*/  ISETP.GE.AND P0, PT, R40, R107, PT ;  /* 0x0000006b2800720c */ /* 0x000fda0003f06270 */
[----:B------:R-:W-:Y:S05]  /*9e10*/  @!P0 BRA `(.L_x_9629) ;  /* 0x0000004000788947 */ /* 0x000fea0003800000 */
[----:B------:R-:W-:Y:S01]  /*9e20*/  SHF.L.U32 R126, R40, 0x7, RZ ;  /* 0x00000007287e7819 */ /* 0x000fe200000006ff */
[----:B------:R-:W-:Y:S01]  /*9e30*/  IMAD.SHL.U32 R123, R22, 0x40, RZ ;  /* 0x00000040167b7824 */ /* 0x000fe200078e00ff */
[----:B------:R-:W-:Y:S01]  /*9e40*/  ISETP.NE.U32.AND P3, PT, R130, RZ, PT ;  /* 0x000000ff8200720c */ /* 0x000fe20003f65070 */
[----:B------:R-:W-:Y:S01]  /*9e50*/  IMAD.MOV.U32 R85, RZ, RZ, R0 ;  /* 0x000000ffff557224 */ /* 0x000fe200078e0000 */
[----:B------:R-:W-:Y:S01]  /*9e60*/  LOP3.LUT R127, R126, 0x40, R21, 0xfe, !PT ;  /* 0x000000407e7f7812 */ /* 0x000fe200078efe15 */
[----:B------:R-:W-:Y:S01]  /*9e70*/  IMAD.MOV.U32 R84, RZ, RZ, R20 ;  /* 0x000000ffff547224 */ /* 0x000fe200078e0014 */
[----:B------:R-:W-:Y:S01]  /*9e80*/  SHF.L.U64.HI R124, R22, 0x6, R23 ;  /* 0x00000006167c7819 */ /* 0x000fe20000010217 */
[----:B------:R-:W-:Y:S01]  /*9e90*/  VIADD R122, R100, 0x3020 ;  /* 0x00003020647a7836 */ /* 0x000fe20000000000 */
[----:B------:R-:W-:Y:S02]  /*9ea0*/  ISETP.NE.AND.EX P3, PT, R131, RZ, PT, P3 ;  /* 0x000000ff8300720c */ /* 0x000fe40003f65330 */
[----:B------:R-:W-:-:S02]  /*9eb0*/  IADD3 R125, PT, PT, R40, 0x1, RZ ;  /* 0x00000001287d7810 */ /* 0x000fc40007ffe0ff */
[----:B------:R-:W-:-:S09]  /*9ec0*/  IADD3 R126, PT, PT, R126, 0x80, RZ ;  /* 0x000000807e7e7810 */ /* 0x000fd20007ffe0ff */
.L_x_9636:
        /* <DEDUP_REMOVED lines=78> */
.L_x_9631:
[----:B------:R-:W-:Y:S05]  /*a3b0*/  BSYNC.RECONVERGENT B0 ;  /* 0x0000000000007941 */ /* 0x000fea0003800200 */
.L_x_9630:
        /* <DEDUP_REMOVED lines=10> */
[----:B------:R-:W-:Y:S02]  /*a460*/  MOV R10, R111 ;  /* 0x0000006f000a7202 */ /* 0x000fe40000000f00 */
[----:B------:R-:W-:Y:S02]  /*a470*/  LOP3.LUT R135, R0, R135, RZ, 0xfc, !PT ;  /* 0x0000008700877212 */ /* 0x000fe400078efcff */
[-C--:B------:R-:W-:Y:S02]  /*a480*/  MOV R11, R110.reuse ;  /* 0x0000006e000b7202 */ /* 0x080fe40000000f00 */
[----:B------:R-:W-:Y:S02]  /*a490*/  IADD3 R4, P0, PT, R123, R111, RZ ;  /* 0x0000006f7b047210 */ /* 0x000fe40007f1e0ff */
[C---:B------:R-:W-:Y:S01]  /*a4a0*/  LOP3.LUT P2, RZ, R87.reuse, 0x4, RZ, 0xc0, !PT ;  /* 0x0000000457ff7812 */ /* 0x040fe2000784c0ff */
[----:B-1----:R-:W-:Y:S01]  /*a4b0*/  ULEA UR6, UR6, UR7, 0x18 ;  /* 0x0000000706067291 */ /* 0x002fe2000f8ec0ff */
[----:B------:R-:W-:Y:S02]  /*a4c0*/  IADD3.X R5, PT, PT, R124, R110, RZ, P0, !PT ;  /* 0x0000006e7c057210 */ /* 0x000fe400007fe4ff */
[----:B------:R-:W-:Y:S02]  /*a4d0*/  IADD3 R6, P0, PT, R4, R123, RZ ;  /* 0x0000007b04067210 */ /* 0x000fe40007f1e0ff */
[----:B------:R-:W-:Y:S02]  /*a4e0*/  LOP3.LUT R0, R87, 0x8, RZ, 0xc0, !PT ;  /* 0x0000000857007812 */ /* 0x000fe400078ec0ff */
[----:B------:R-:W-:Y:S02]  /*a4f0*/  MOV R103, UR6 ;  /* 0x0000000600677c02 */ /* 0x000fe40008000f00 */
[-C--:B------:R-:W-:Y:S02]  /*a500*/  IADD3.X R7, PT, PT, R5, R124.reuse, RZ, P0, !PT ;  /* 0x0000007c05077210 */ /* 0x080fe400007fe4ff */
[----:B------:R-:W-:Y:S02]  /*a510*/  LEA R135, R135, R103, 0x1 ;  /* 0x0000006787877211 */ /* 0x000fe400078e08ff */
[----:B------:R-:W-:Y:S02]  /*a520*/  IADD3 R8, P0, PT, R6, R123, RZ ;  /* 0x0000007b06087210 */ /* 0x000fe40007f1e0ff */
[----:B------:R-:W-:Y:S01]  /*a530*/  SHF.L.U32 R86, R87, 0x2, RZ ;  /* 0x0000000257567819 */ /* 0x000fe200000006ff */
[----:B------:R-:W-:Y:S01]  /*a540*/  @!PT LDS RZ, [RZ] ;  /* 0x00000000fffff984 */ /* 0x000fe20000000800 */
[----:B------:R-:W-:Y:S01]  /*a550*/  @!PT LDS RZ, [RZ] ;  /* 0x00000000fffff984 */ /* 0x000fe20000000800 */
[----:B------:R-:W-:Y:S01]  /*a560*/  @!PT LDS RZ, [RZ] ;  /* 0x00000000fffff984 */ /* 0x000fe20000000800 */
[----:B------:R-:W-:Y:S01]  /*a570*/  LDGSTS.E.BYPASS.LTC128B.128 [R135+0x3000], desc[UR4][R10.64] ;  /* 0x030000000a877fae */ /* 0x000fe2000b981a04 */
[----:B------:R-:W-:Y:S02]  /*a580*/  IADD3.X R9, PT, PT, R7, R124, RZ, P0, !PT ;  /* 0x0000007c07097210 */ /* 0x000fe400007fe4ff */
[----:B------:R-:W-:Y:S02]  /*a590*/  SHF.L.U32 R102, R87, 0x4, RZ ;  /* 0x0000000457667819 */ /* 0x000fe400000006ff */
[----:B------:R-:W-:Y:S03]  /*a5a0*/  IADD3 R125, PT, PT, R125, -0x1, RZ ;  /* 0xffffffff7d7d7810 */ /* 0x000fe60007ffe0ff */
[----:B------:R1:W-:Y:S01]  /*a5b0*/  LDGSTS.E.BYPASS.LTC128B.128 [R135+0x3800], desc[UR4][R4.64] ;  /* 0x0380000004877fae */ /* 0x0003e2000b981a04 */
[----:B------:R-:W-:Y:S07]  /*a5c0*/  ISETP.GT.AND P0, PT, R125, R107, PT ;  /* 0x0000006b7d00720c */ /* 0x000fee0003f04270 */
[----:B------:R-:W-:Y:S08]  /*a5d0*/  LDGSTS.E.BYPASS.LTC128B.128 [R135+0x4000], desc[UR4][R6.64] ;  /* 0x0400000006877fae */ /* 0x000ff0000b981a04 */
[----:B------:R2:W-:Y:S08]  /*a5e0*/  LDGSTS.E.BYPASS.LTC128B.128 [R135+0x4800], desc[UR4][R8.64] ;  /* 0x0480000008877fae */ /* 0x0005f0000b981a04 */
[----:B------:R-:W3:Y:S01]  /*a5f0*/  LD.E R136, desc[UR4][R2.64+0x18c] ;  /* 0x00018c0402887980 */ /* 0x000ee2000c101900 */
[----:B-1----:R-:W-:Y:S03]  /*a600*/  SHF.L.U32 R4, R87, 0x5, RZ ;  /* 0x0000000557047819 */ /* 0x002fe600000006ff */
[----:B------:R-:W0:Y:S01]  /*a610*/  LDGDEPBAR ;  /* 0x00000000000079af */ /* 0x000e220000000000 */
[----:B------:R-:W-:Y:S02]  /*a620*/  LOP3.LUT R5, R102, 0x100, RZ, 0xc0, !PT ;  /* 0x0000010066057812 */ /* 0x000fe400078ec0ff */
[--C-:B------:R-:W-:Y:S05]  /*a630*/  LOP3.LUT R0, R0, 0xc0, R4.reuse, 0xf8, !PT ;  /* 0x000000c000007812 */ /* 0x100fea00078ef804 */
[----:B------:R-:W-:Y:S01]  /*a640*/  LDSM.16.M88.4 R64, [R101] ;  /* 0x000000006540783b */ /* 0x000fe20000000200 */
[----:B------:R-:W-:Y:S02]  /*a650*/  LOP3.LUT R5, R5, 0x20, R4, 0xf8, !PT ;  /* 0x0000002005057812 */ /* 0x000fe400078ef804 */
[----:B------:R-:W-:Y:S04]  /*a660*/  LOP3.LUT R4, R86, 0x18, RZ, 0xc0, !PT ;  /* 0x0000001856047812 */ /* 0x000fe800078ec0ff */
[----:B------:R-:W-:Y:S04]  /*a670*/  LOP3.LUT R0, R5, R0, R4, 0xf6, !PT ;  /* 0x0000000005007212 */ /* 0x000fe800078ef604 */
[----:B------:R-:W-:Y:S02]  /*a680*/  LEA R88, R0, R103, 0x1 ;  /* 0x0000006700587211 */ /* 0x000fe400078e08ff */
[----:B------:R-:W-:Y:S03]  /*a690*/  MOV R0, 0x20 ;  /* 0x0000002000007802 */ /* 0x000fe60000000f00 */
[----:B--2---:R-:W1:Y:S01]  /*a6a0*/  LDSM.16.M88.4 R8, [R88+0x1000] ;  /* 0x001000005808783b */ /* 0x004e620000000200 */
[----:B------:R-:W-:Y:S04]  /*a6b0*/  SEL R0, R0, 0xffffffe0, !P2 ;  /* 0xffffffe000007807 */ /* 0x000fe80005000000 */
[----:B------:R-:W-:Y:S02]  /*a6c0*/  IADD3 R92, PT, PT, R101, R0, RZ ;  /* 0x00000000655c7210 */ /* 0x000fe40007ffe0ff */
[----:B------:R-:W-:Y:S01]  /*a6d0*/  IADD3 R0, PT, PT, R0, R88, RZ ;  /* 0x0000005800007210 */ /* 0x000fe20007ffe0ff */
        /* <DEDUP_REMOVED lines=9> */
[C---:B--2---:R-:W-:Y:S07]  /*a770*/  HMMA.16816.F32 R12, R64.reuse, R16, RZ ;  /* 0x00000010400c723c */ /* 0x044fee00000018ff */
[----:B------:R-:W-:Y:S01]  /*a780*/  LDSM.16.M88.4 R92, [R92] ;  /* 0x000000005c5c783b */ /* 0x000fe20000000200 */
[C---:B------:R-:W-:Y:S07]  /*a790*/  HMMA.16816.F32 R16, R64.reuse, R18, RZ ;  /* 0x000000124010723c */ /* 0x040fee00000018ff */
[----:B------:R-:W2:Y:S01]  /*a7a0*/  LDSM.16.M88.4 R96, [R0+0x1000] ;  /* 0x001000000060783b */ /* 0x000ea20000000200 */
        /* <DEDUP_REMOVED lines=13> */
[C---:B--2---:R-:W-:Y:S08]  /*a880*/  HMMA.16816.F32 R4, R92.reuse, R96, R4 ;  /* 0x000000605c04723c */ /* 0x044ff00000001804 */
[C---:B------:R-:W-:Y:S08]  /*a890*/  HMMA.16816.F32 R8, R92.reuse, R98, R8 ;  /* 0x000000625c08723c */ /* 0x040ff00000001808 */
[C---:B-1----:R-:W-:Y:S08]  /*a8a0*/  HMMA.16816.F32 R12, R92.reuse, R88, R12 ;  /* 0x000000585c0c723c */ /* 0x042ff0000000180c */
[C---:B------:R-:W-:Y:S03]  /*a8b0*/  HMMA.16816.F32 R16, R92.reuse, R90, R16 ;  /* 0x0000005a5c10723c */ /* 0x040fe60000001810 */
        /* <DEDUP_REMOVED lines=12> */
[----:B------:R-:W2:Y:S02]  /*a980*/  MUFU.TANH R97, R5 ;  /* 0x0000000500617308 */ /* 0x000ea40000002400 */
[-C--:B------:R-:W-:Y:S08]  /*a990*/  FMUL.FTZ R17, R17, R136.reuse ;  /* 0x0000008811117220 */ /* 0x080ff00000410000 */
[----:B------:R-:W3:Y:S10]  /*a9a0*/  MUFU.TANH R98, R6 ;  /* 0x0000000600627308 */ /* 0x000ef40000002400 */
[----:B------:R4:W1:Y:S10]  /*a9b0*/  MUFU.TANH R99, R7 ;  /* 0x0000000700637308 */ /* 0x0008740000002400 */
[----:B------:R-:W1:Y:S10]  /*a9c0*/  MUFU.TANH R88, R8 ;  /* 0x0000000800587308 */ /* 0x000e740000002400 */
[----:B------:R-:W1:Y:S01]  /*a9d0*/  MUFU.TANH R89, R9 ;  /* 0x0000000900597308 */ /* 0x000e620000002400 */
[----:B----4-:R-:W4:Y:S09]  /*a9e0*/  LDSM.16.M88.4 R4, [R0+0x1800] ;  /* 0x001800000004783b */ /* 0x010f320000000200 */
[----:B------:R-:W1:Y:S10]  /*a9f0*/  MUFU.TANH R137, R10 ;  /* 0x0000000a00897308 */ /* 0x000e740000002400 */
[----:B------:R5:W1:Y:S10]  /*aa00*/  MUFU.TANH R138, R11 ;  /* 0x0000000b008a7308 */ /* 0x000a740000002400 */
[----:B------:R2:W1:Y:S10]  /*aa10*/  MUFU.TANH R90, R14 ;  /* 0x0000000e005a7308 */ /* 0x0004740000002400 */
[----:B------:R-:W1:Y:S01]  /*aa20*/  MUFU.TANH R12, R12 ;  /* 0x0000000c000c7308 */ /* 0x000e620000002400 */
[----:B-----5:R-:W5:Y:S09]  /*aa30*/  LDSM.16.M88.4 R8, [R0+0x1c00] ;  /* 0x001c00000008783b */ /* 0x020f720000000200 */
[----:B------:R-:W1:Y:S01]  /*aa40*/  MUFU.TANH R13, R13 ;  /* 0x0000000d000d7308 */ /* 0x000e620000002400 */
[C---:B----4-:R-:W-:Y:S03]  /*aa50*/  HMMA.16816.F32 R20, R92.reuse, R4, R20 ;  /* 0x000000045c14723c */ /* 0x050fe60000001814 */
[-C--:B--2---:R-:W-:Y:S01]  /*aa60*/  FMUL.FTZ R14, R15, R136.reuse ;  /* 0x000000880f0e7220 */ /* 0x084fe20000410000 */
[-C--:B------:R-:W-:Y:S01]  /*aa70*/  FMUL.FTZ R15, R16, R136.reuse ;  /* 0x00000088100f7220 */ /* 0x080fe20000410000 */
[-C--:B------:R-:W-:Y:S01]  /*aa80*/  FMUL.FTZ R16, R18, R136.reuse ;  /* 0x0000008812107220 */ /* 0x080fe20000410000 */
[-C--:B------:R-:W-:Y:S03]  /*aa90*/  FMUL.FTZ R18, R19, R136.reuse ;  /* 0x0000008813127220 */ /* 0x080fe60000410000 */
[----:B------:R-:W2:Y:S01]  /*aaa0*/  MUFU.TANH R17, R17 ;  /* 0x0000001100117308 */ /* 0x000ea20000002400 */
[C---:B------:R-:W-:Y:S01]  /*aab0*/  HMMA.16816.F32 R24, R92.reuse, R6, R24 ;  /* 0x000000065c18723c */ /* 0x040fe20000001818 */
[----:B------:R-:W4:Y:S08]  /*aac0*/  LDSM.16.M88.4 R4, [R0+0x2000] ;  /* 0x002000000004783b */ /* 0x000f300000000200 */
        /* <DEDUP_REMOVED lines=36> */
[C---:B-----5:R-:W-:Y:S09]  /*ad10*/  HMMA.16816.F32 R44, R92.reuse, R8, R44 ;  /* 0x000000085c2c723c */ /* 0x060ff2000000182c */
[----:B------:R5:W1:Y:S01]  /*ad20*/  MUFU.TANH R91, R38 ;  /* 0x00000026005b7308 */ /* 0x000a620000002400 */
[C---:B------:R-:W-:Y:S01]  /*ad30*/  HMMA.16816.F32 R48, R92.reuse, R10, R48 ;  /* 0x0000000a5c30723c */ /* 0x040fe20000001830 */
[----:B------:R4:W1:Y:S01]  /*ad40*/  LDSM.16.M88.4 R8, [R0+0x2c00] ;  /* 0x002c00000008783b */ /* 0x0008620000000200 */
[----:B------:R-:W-:Y:S07]  /*ad50*/  DEPBAR.LE SB0, 0x0 ;  /* 0x000080000000791a */ /* 0x000fee0000000000 */
[----:B------:R-:W1:Y:S01]  /*ad60*/  MUFU.TANH R23, R23 ;  /* 0x0000001700177308 */ /* 0x000e620000002400 */
[-C--:B--2---:R-:W-:Y:S01]  /*ad70*/  FMUL.FTZ R36, R39, R136.reuse ;  /* 0x0000008827247220 */ /* 0x084fe20000410000 */
[-C--:B------:R-:W-:Y:S08]  /*ad80*/  FMUL.FTZ R39, R42, R136.reuse ;  /* 0x000000882a277220 */ /* 0x080ff00000410000 */
[----:B------:R-:W2:Y:S01]  /*ad90*/  MUFU.TANH R25, R25 ;  /* 0x0000001900197308 */ /* 0x000ea20000002400 */
[----:B------:R-:W-:Y:S01]  /*ada0*/  BAR.SYNC.DEFER_BLOCKING 0x0 ;  /* 0x0000000000007b1d */ /* 0x000fe20000010000 */
[C---:B---3--:R-:W-:Y:S05]  /*adb0*/  HMMA.16816.F32 R52, R92.reuse, R4, R52 ;  /* 0x000000045c34723c */ /* 0x048fea0000001834 */
[-C--:B------:R-:W-:Y:S03]  /*adc0*/  FMUL.FTZ R48, R48, R136.reuse ;  /* 0x0000008830307220 */ /* 0x080fe60000410000 */
[----:B------:R-:W3:Y:S01]  /*add0*/  MUFU.TANH R24, R24 ;  /* 0x0000001800187308 */ /* 0x000ee20000002400 */
[-C--:B-----5:R-:W-:Y:S01]  /*ade0*/  FMUL.FTZ R38, R41, R136.reuse ;  /* 0x0000008829267220 */ /* 0x0a0fe20000410000 */
[C---:B------:R-:W-:Y:S03]  /*adf0*/  HMMA.16816.F32 R56, R92.reuse, R6, R56 ;  /* 0x000000065c38723c */ /* 0x040fe60000001838 */
[-C--:B------:R-:W-:Y:S01]  /*ae00*/  FMUL.FTZ R41, R44, R136.reuse ;  /* 0x000000882c297220 */ /* 0x080fe20000410000 */
[-C--:B------:R-:W-:Y:S01]  /*ae10*/  FMUL.FTZ R42, R45, R136.reuse ;  /* 0x000000882d2a7220 */ /* 0x080fe20000410000 */
[-C--:B------:R-:W-:Y:S03]  /*ae20*/  FMUL.FTZ R43, R46, R136.reuse ;  /* 0x000000882e2b7220 */ /* 0x080fe60000410000 */
[----:B----4-:R4:W2:Y:S01]  /*ae30*/  MUFU.TANH R0, R48 ;  /* 0x0000003000007308 */ /* 0x0108a20000002400 */
        /* <DEDUP_REMOVED lines=9> */
[C---:B-1----:R-:W-:Y:S03]  /*aed0*/  HMMA.16816.F32 R60, R92.reuse, R8, R60 ;  /* 0x000000085c3c723c */ /* 0x042fe6000000183c */
[-C--:B------:R-:W-:Y:S01]  /*aee0*/  FMUL.FTZ R50, R57, R136.reuse ;  /* 0x0000008839327220 */ /* 0x080fe20000410000 */
[-C--:B------:R-:W-:Y:S04]  /*aef0*/  FMUL.FTZ R8, R58, R136.reuse ;  /* 0x000000883a087220 */ /* 0x080fe80000410000 */
[----:B------:R1:W1:Y:S01]  /*af00*/  MUFU.TANH R7, R52 ;  /* 0x0000003400077308 */ /* 0x0002620000002400 */
[-C--:B----4-:R-:W-:Y:S01]  /*af10*/  FMUL.FTZ R48, R56, R136.reuse ;  /* 0x0000008838307220 */ /* 0x090fe20000410000 */
[-C--:B------:R-:W-:Y:S01]  /*af20*/  FMUL.FTZ R49, R59, R136.reuse ;  /* 0x000000883b317220 */ /* 0x080fe20000410000 */
[----:B------:R-:W-:Y:S07]  /*af30*/  HMMA.16816.F32 R64, R92, R10, R64 ;  /* 0x0000000a5c40723c */ /* 0x000fee0000001840 */
[----:B------:R-:W4:Y:S01]  /*af40*/  MUFU.TANH R27, R27 ;  /* 0x0000001b001b7308 */ /* 0x000f220000002400 */
[-C--:B------:R-:W-:Y:S01]  /*af50*/  FMUL.FTZ R51, R60, R136.reuse ;  /* 0x000000883c337220 */ /* 0x080fe20000410000 */
[-C--:B------:R-:W-:Y:S08]  /*af60*/  FMUL.FTZ R10, R62, R136.reuse ;  /* 0x000000883e0a7220 */ /* 0x080ff00000410000 */
[----:B------:R-:W2:Y:S01]  /*af70*/  MUFU.TANH R29, R29 ;  /* 0x0000001d001d7308 */ /* 0x000ea20000002400 */
[-C--:B-1----:R-:W-:Y:S01]  /*af80*/  FMUL.FTZ R52, R61, R136.reuse ;  /* 0x000000883d347220 */ /* 0x082fe20000410000 */
[-C--:B------:R-:W-:Y:S01]  /*af90*/  FMUL.FTZ R11, R63, R136.reuse ;  /* 0x000000883f0b7220 */ /* 0x080fe20000410000 */
[-C--:B------:R-:W-:Y:S01]  /*afa0*/  FMUL.FTZ R53, R64, R136.reuse ;  /* 0x0000008840357220 */ /* 0x080fe20000410000 */
[-C--:B------:R-:W-:Y:S06]  /*afb0*/  FMUL.FTZ R54, R65, R136.reuse ;  /* 0x0000008841367220 */ /* 0x080fec0000410000 */
        /* <DEDUP_REMOVED lines=114> */
.L_x_9635:
[----:B------:R-:W-:Y:S05]  /*b6e0*/  BSYNC.RECONVERGENT B0 ;  /* 0x0000000000007941 */ /* 0x000fea0003800200 */
.L_x_9634:
[-C--:B------:R-:W-:Y:S01]  /*b6f0*/  IADD3 R60, P0, PT, R56, R109.reuse, RZ ;  /* 0x0000006d383c7210 */ /* 0x080fe20007f1e0ff */
[--C-:B------:R-:W-:Y:S01]  /*b700*/  IMAD.MOV.U32 R63, RZ, RZ, R108.reuse ;  /* 0x000000ffff3f7224 */ /* 0x100fe200078e006c */
[----:B------:R-:W-:Y:S02]  /*b710*/  SHF.L.U64.HI R57, R104, 0x6, R105 ;  /* 0x0000000668397819 */ /* 0x000fe40000010269 */
[----:B------:R-:W-:Y:S02]  /*b720*/  MOV R62, R109 ;  /* 0x0000006d003e7202 */ /* 0x000fe40000000f00 */
[-C--:B------:R-:W-:Y:S01]  /*b730*/  IADD3 R58, P1, PT, R60, R56.reuse, RZ ;  /* 0x000000383c3a7210 */ /* 0x080fe20007f3e0ff */
[----:B------:R-:W-:Y:S02]  /*b740*/  IMAD.X R61, R57, 0x1, R108, P0 ;  /* 0x00000001393d7824 */ /* 0x000fe400000e066c */
[----:B------:R-:W-:Y:S01]  /*b750*/  @!PT LDS RZ, [RZ] ;  /* 0x00000000fffff984 */ /* 0x000fe20000000800 */
[----:B------:R-:W-:Y:S01]  /*b760*/  @!PT LDS RZ, [RZ] ;  /* 0x00000000fffff984 */ /* 0x000fe20000000800 */
[----:B------:R-:W-:Y:S01]  /*b770*/  @!PT LDS RZ, [RZ] ;  /* 0x00000000fffff984 */ /* 0x000fe20000000800 */
[----:B------:R2:W-:Y:S01]  /*b780*/  LDGSTS.E.BYPASS.LTC128B.128 [R135+0x1000], desc[UR4][R62.64] ;  /* 0x010000003e877fae */ /* 0x0005e2000b981a04 */
[----:B------:R-:W-:Y:S01]  /*b790*/  IADD3 R56, P0, PT, R58, R56, RZ ;  /* 0x000000383a387210 */ /* 0x000fe20007f1e0ff */
[----:B------:R-:W-:Y:S02]  /*b7a0*/  IMAD.X R59, R61, 0x1, R57, P1 ;  /* 0x000000013d3b7824 */ /* 0x000fe400008e0639 */
[----:B------:R2:W-:Y:S03]  /*b7b0*/  LDGSTS.E.BYPASS.LTC128B.128 [R135+0x1800], desc[UR4][R60.64] ;  /* 0x018000003c877fae */ /* 0x0005e6000b981a04 */
[----:B------:R-:W-:Y:S01]  /*b7c0*/  IADD3.X R57, PT, PT, R59, R57, RZ, P0, !PT ;  /* 0x000000393b397210 */ /* 0x000fe200007fe4ff */
[----:B------:R2:W-:Y:S04]  /*b7d0*/  LDGSTS.E.BYPASS.LTC128B.128 [R135+0x2000], desc[UR4][R58.64] ;  /* 0x020000003a877fae */ /* 0x0005e8000b981a04 */
[----:B------:R2:W-:Y:S04]  /*b7e0*/  LDGSTS.E.BYPASS.LTC128B.128 [R135+0x2800], desc[UR4][R56.64] ;  /* 0x0280000038877fae */ /* 0x0005e8000b981a04 */
[----:B------:R-:W0:Y:S02]  /*b7f0*/  LDGDEPBAR ;  /* 0x00000000000079af */ /* 0x000e240000000000 */
.L_x_9633:
[----:B------:R-:W-:Y:S05]  /*b800*/  BSYNC.RECONVERGENT B1 ;  /* 0x0000000000017941 */ /* 0x000fea0003800200 */
.L_x_9632:
[CC--:B------:R-:W-:Y:S01]  /*b810*/  ISETP.GE.AND P1, PT, R127.reuse, R121.reuse, PT ;  /* 0x000000797f00720c */ /* 0x0c0fe20003f26270 */
[C---:B--2---:R-:W-:Y:S02]  /*b820*/  VIADD R56, R127.reuse, 0xffffffc0 ;  /* 0xffffffc07f387836 */ /* 0x044fe40000000000 */
[C---:B------:R-:W-:Y:S01]  /*b830*/  VIADD R59, R127.reuse, 0xffffffc8 ;  /* 0xffffffc87f3b7836 */ /* 0x040fe20000000000 */
[----:B------:R-:W-:Y:S01]  /*b840*/  FSEL R156, R156, -INF , P1 ;  /* 0xff8000009c9c7808 */ /* 0x000fe20000800000 */
[C---:B------:R-:W-:Y:S01]  /*b850*/  VIADD R60, R127.reuse, 0xffffffc1 ;  /* 0xffffffc17f3c7836 */ /* 0x040fe20000000000 */
[----:B------:R-:W-:Y:S01]  /*b860*/  ISETP.GE.AND P0, PT, R56, R121, PT ;  /* 0x000000793800720c */ /* 0x000fe20003f06270 */
[C---:B------:R-:W-:Y:S01]  /*b870*/  VIADD R67, R127.reuse, 0xffffffe9 ;  /* 0xffffffe97f437836 */ /* 0x040fe20000000000 */
[C---:B------:R-:W-:Y:S01]  /*b880*/  ISETP.GE.AND P1, PT, R127.reuse, R119, PT ;  /* 0x000000777f00720c */ /* 0x040fe20003f26270 */
        /* <DEDUP_REMOVED lines=12> */
[----:B------:R-:W-:Y:S01]  /*b950*/  FSEL R64, R12, -INF , P0 ;  /* 0xff8000000c407808 */ /* 0x000fe20000000000 */
[----:B------:R-:W-:Y:S01]  /*b960*/  VIADD R12, R127, 0xffffffe0 ;  /* 0xffffffe07f0c7836 */ /* 0x000fe20000000000 */
[----:B------:R-:W-:Y:S02]  /*b970*/  ISETP.GE.AND P0, PT, R62, R121, PT ;  /* 0x000000793e00720c */ /* 0x000fe40003f06270 */
[C---:B------:R-:W-:Y:S02]  /*b980*/  ISETP.GE.AND P5, PT, R56.reuse, R119, PT ;  /* 0x000000773800720c */ /* 0x040fe40003fa6270 */
[----:B------:R-:W-:Y:S01]  /*b990*/  FSEL R65, R15, -INF , P0 ;  /* 0xff8000000f417808 */ /* 0x000fe20000000000 */
[C---:B------:R-:W-:Y:S01]  /*b9a0*/  VIADD R15, R127.reuse, 0xffffffe1 ;  /* 0xffffffe17f0f7836 */ /* 0x040fe20000000000 */
[C---:B------:R-:W-:Y:S02]  /*b9b0*/  ISETP.GE.AND P6, PT, R56.reuse, R120, PT ;  /* 0x000000783800720c */ /* 0x040fe40003fc6270 */
[----:B------:R-:W-:Y:S01]  /*b9c0*/  ISETP.GE.AND P4, PT, R56, R118, PT ;  /* 0x000000763800720c */ /* 0x000fe20003f86270 */
        /* <DEDUP_REMOVED lines=8> */
[----:B------:R-:W-:Y:S02]  /*ba50*/  ISETP.GE.AND P1, PT, R56, R121, PT ;  /* 0x000000793800720c */ /* 0x000fe40003f26270 */
[----:B------:R-:W-:Y:S02]  /*ba60*/  FSEL R93, R21, -INF , P0 ;  /* 0xff800000155d7808 */ /* 0x000fe40000000000 */
[----:B------:R-:W-:Y:S01]  /*ba70*/  FSEL R13, R13, -INF , P1 ;  /* 0xff8000000d0d7808 */ /* 0x000fe20000800000 */
[----:B------:R-:W2:Y:S01]  /*ba80*/  LD.E R21, desc[UR4][R2.64+0xdc] ;  /* 0x0000dc0402157980 */ /* 0x000ea2000c101900 */
[----:B------:R-:W-:Y:S02]  /*ba90*/  ISETP.GE.AND P0, PT, R60, R119, PT ;  /* 0x000000773c00720c */ /* 0x000fe40003f06270 */
[----:B------:R-:W-:Y:S02]  /*baa0*/  FSEL R98, R98, -INF , P5 ;  /* 0xff80000062627808 */ /* 0x000fe40002800000 */
[-C--:B------:R-:W-:Y:S02]  /*bab0*/  ISETP.GE.AND P1, PT, R63, R121.reuse, PT ;  /* 0x000000793f00720c */ /* 0x080fe40003f26270 */
[-C--:B------:R-:W-:Y:S02]  /*bac0*/  ISETP.GE.AND P5, PT, R91, R121.reuse, PT ;  /* 0x000000795b00720c */ /* 0x080fe40003fa6270 */
[----:B------:R-:W-:Y:S02]  /*bad0*/  FSEL R99, R99, -INF , P0 ;  /* 0xff80000063637808 */ /* 0x000fe40000000000 */
        /* <DEDUP_REMOVED lines=8> */
[----:B------:R-:W-:Y:S02]  /*bb60*/  ISETP.GE.AND P0, PT, R58, R119, PT ;  /* 0x000000773a00720c */ /* 0x000fe40003f06270 */
[----:B------:R-:W-:Y:S02]  /*bb70*/  FSEL R137, R137, -INF , P5 ;  /* 0xff80000089897808 */ /* 0x000fe40002800000 */
[-C--:B------:R-:W-:Y:S02]  /*bb80*/  ISETP.GE.AND P5, PT, R17, R121.reuse, PT ;  /* 0x000000791100720c */ /* 0x080fe40003fa6270 */
[----:B------:R-:W-:Y:S02]  /*bb90*/  FSEL R138, R138, -INF , P0 ;  /* 0xff8000008a8a7808 */ /* 0x000fe40000000000 */
        /* <DEDUP_REMOVED lines=12> */
[----:B-1----:R-:W-:Y:S01]  /*bc60*/  FSEL R140, R31, -INF , P5 ;  /* 0xff8000001f8c7808 */ /* 0x002fe20002800000 */
[C---:B------:R-:W-:Y:S01]  /*bc70*/  VIADD R31, R127.reuse, 0x18 ;  /* 0x000000187f1f7836 */ /* 0x040fe20000000000 */
        /* <DEDUP_REMOVED lines=12> */
[C---:B------:R-:W-:Y:S01]  /*bd40*/  VIADD R20, R127.reuse, 0x19 ;  /* 0x000000197f147836 */ /* 0x040fe20000000000 */
        /* <DEDUP_REMOVED lines=23> */
[----:B------:R-:W-:Y:S02]  /*bec0*/  ISETP.GE.AND P5, PT, R20, R121, PT ;  /* 0x000000791400720c */ /* 0x000fe40003fa6270 */
[----:B------:R-:W-:Y:S01]  /*bed0*/  FSEL R155, R0, -INF , P0 ;  /* 0xff800000009b7808 */ /* 0x000fe20000000000 */
[----:B------:R-:W-:Y:S01]  /*bee0*/  VIADD R0, R127, 0x28 ;  /* 0x000000287f007836 */ /* 0x000fe20000000000 */
        /* <DEDUP_REMOVED lines=14> */
[----:B------:R-:W-:Y:S02]  /*bfd0*/  ISETP.GE.AND P0, PT, R5, R121, PT ;  /* 0x000000790500720c */ /* 0x000fe40003f06270 */
[----:B------:R-:W-:Y:S02]  /*bfe0*/  FSEL R47, R48, -INF , P5 ;  /* 0xff800000302f7808 */ /* 0x000fe40002800000 */
        /* <DEDUP_REMOVED lines=12> */
[----:B------:R-:W-:Y:S02]  /*c0b0*/  ISETP.GE.AND P5, PT, R33, R121, PT ;  /* 0x000000792100720c */ /* 0x000fe40003fa6270 */
[-C--:B------:R-:W-:Y:S02]  /*c0c0*/  ISETP.GE.AND P1, PT, R127, R120.reuse, PT ;  /* 0x000000787f00720c */ /* 0x080fe40003f26270 */
[----:B------:R-:W-:Y:S02]  /*c0d0*/  FSEL R44, R44, -INF , P0 ;  /* 0xff8000002c2c7808 */ /* 0x000fe40000000000 */
[-C--:B------:R-:W-:Y:S02]  /*c0e0*/  ISETP.GE.AND P0, PT, R31, R119.reuse, PT ;  /* 0x000000771f00720c */ /* 0x080fe40003f06270 */
[----:B------:R-:W-:Y:S02]  /*c0f0*/  FSEL R54, R54, -INF , P5 ;  /* 0xff80000036367808 */ /* 0x000fe40002800000 */
[----:B------:R-:W-:Y:S02]  /*c100*/  ISETP.GE.AND P5, PT, R20, R119, PT ;  /* 0x000000771400720c */ /* 0x000fe40003fa6270 */
        /* <DEDUP_REMOVED lines=10> */
[-C--:B------:R-:W-:Y:S02]  /*c1b0*/  ISETP.GE.AND P0, PT, R5, R119.reuse, PT ;  /* 0x000000770500720c */ /* 0x080fe40003f06270 */
[-C--:B------:R-:W-:Y:S02]  /*c1c0*/  ISETP.GE.AND P4, PT, R63, R118.reuse, PT ;  /* 0x000000763f00720c */ /* 0x080fe40003f86270 */
[----:B------:R-:W-:Y:S02]  /*c1d0*/  FSEL R45, R45, -INF , P5 ;  /* 0xff8000002d2d7808 */ /* 0x000fe40002800000 */
[-C--:B------:R-:W-:Y:S02]  /*c1e0*/  ISETP.GE.AND P5, PT, R18, R119.reuse, PT ;  /* 0x000000771200720c */ /* 0x080fe40003fa6270 */
[----:B------:R-:W-:Y:S02]  /*c1f0*/  FSEL R53, R53, -INF , P1 ;  /* 0xff80000035357808 */ /* 0x000fe40000800000 */
[----:B------:R-:W-:Y:S02]  /*c200*/  FSEL R162, R46, -INF , P5 ;  /* 0xff8000002ea27808 */ /* 0x000fe40002800000 */
[C---:B------:R-:W-:Y:S01]  /*c210*/  ISETP.GE.AND P1, PT, R127.reuse, R118, PT ;  /* 0x000000767f00720c */ /* 0x040fe20003f26270 */
[----:B------:R-:W-:Y:S01]  /*c220*/  VIADD R127, R127, 0xffffff80 ;  /* 0xffffff807f7f7836 */ /* 0x000fe20000000000 */
[-C--:B------:R-:W-:Y:S02]  /*c230*/  ISETP.GE.AND P5, PT, R26, R119.reuse, PT ;  /* 0x000000771a00720c */ /* 0x080fe40003fa6270 */
[----:B------:R-:W-:Y:S02]  /*c240*/  FSEL R16, R61, -INF , !P1 ;  /* 0xff8000003d107808 */ /* 0x000fe40004800000 */
[----:B------:R-:W-:Y:S02]  /*c250*/  FSEL R61, R49, -INF , P0 ;  /* 0xff800000313d7808 */ /* 0x000fe40000000000 */
[-C--:B------:R-:W-:Y:S02]  /*c260*/  ISETP.GE.AND P0, PT, R33, R119.reuse, PT ;  /* 0x000000772100720c */ /* 0x080fe40003f06270 */
[----:B------:R-:W-:Y:S02]  /*c270*/  FSEL R49, R10, -INF , P5 ;  /* 0xff8000000a317808 */ /* 0x000fe40002800000 */
[-C--:B------:R-:W-:Y:S02]  /*c280*/  ISETP.GE.AND P5, PT, R60, R120.reuse, PT ;  /* 0x000000783c00720c */ /* 0x080fe40003fa6270 */
[-C--:B------:R-:W-:Y:S02]  /*c290*/  ISETP.GE.AND P1, PT, R0, R119.reuse, PT ;  /* 0x000000770000720c */ /* 0x080fe40003f26270 */
[----:B------:R-:W-:Y:S02]  /*c2a0*/  FSEL R97, R97, -INF , !P5 ;  /* 0xff80000061617808 */ /* 0x000fe40006800000 */
[----:B------:R-:W-:Y:S02]  /*c2b0*/  FSEL R161, R8, -INF , P1 ;  /* 0xff80000008a17808 */ /* 0x000fe40000800000 */
[-C--:B------:R-:W-:Y:S02]  /*c2c0*/  ISETP.GE.AND P5, PT, R57, R120.reuse, PT ;  /* 0x000000783900720c */ /* 0x080fe40003fa6270 */
[----:B------:R-:W-:Y:S02]  /*c2d0*/  ISETP.GE.AND P1, PT, R28, R119, PT ;  /* 0x000000771c00720c */ /* 0x000fe40003f26270 */
[----:B------:R-:W-:Y:S02]  /*c2e0*/  FSEL R64, R64, -INF , !P5 ;  /* 0xff80000040407808 */ /* 0x000fe40006800000 */
[----:B------:R-:W-:Y:S02]  /*c2f0*/  FSEL R46, R11, -INF , P1 ;  /* 0xff8000000b2e7808 */ /* 0x000fe40000800000 */
[----:B------:R-:W-:Y:S02]  /*c300*/  ISETP.GE.AND P5, PT, R63, R120, PT ;  /* 0x000000783f00720c */ /* 0x000fe40003fa6270 */
[----:B------:R-:W-:Y:S02]  /*c310*/  ISETP.GE.AND P1, PT, R60, R118, PT ;  /* 0x000000763c00720c */ /* 0x000fe40003f26270 */
[----:B------:R-:W-:Y:S02]  /*c320*/  FSEL R60, R55, -INF , P0 ;  /* 0xff800000373c7808 */ /* 0x000fe40000000000 */
[----:B------:R-:W-:Y:S02]  /*c330*/  FSEL R11, R66, -INF , !P5 ;  /* 0xff800000420b7808 */ /* 0x000fe40006800000 */
[C---:B------:R-:W-:Y:S02]  /*c340*/  ISETP.GE.AND P0, PT, R59.reuse, R120, PT ;  /* 0x000000783b00720c */ /* 0x040fe40003f06270 */
        /* <DEDUP_REMOVED lines=89> */
[----:B------:R-:W-:Y:S01]  /*c8e0*/  FSEL R152, R44, -INF , !P6 ;  /* 0xff8000002c987808 */ /* 0x000fe20007000000 */
[----:B------:R-:W-:Y:S01]  /*c8f0*/  IMAD.MOV.U32 R44, RZ, RZ, R122 ;  /* 0x000000ffff2c7224 */ /* 0x000fe200078e007a */
[----:B------:R-:W-:Y:S01]  /*c900*/  FMNMX3.FTZ R23, R22, R92, R10, !PT ;  /* 0x0000005c16177276 */ /* 0x000fe2000781000a */
[----:B------:R-:W-:Y:S01]  /*c910*/  @P2 VIADD R44, R128, 0xffffffe0 ;  /* 0xffffffe0802c2836 */ /* 0x000fe20000000000 */
        /* <DEDUP_REMOVED lines=36> */
[----:B------:R-:W-:Y:S02]  /*cb60*/  ISETP.GE.AND P6, PT, R30, R119, PT ;  /* 0x000000771e00720c */ /* 0x000fe40003fc6270 */
[----:B------:R-:W-:Y:S02]  /*cb70*/  FMNMX3.FTZ R0, R0, R26, R135, !PT ;  /* 0x0000001a00007276 */ /* 0x000fe40007810087 */
[----:B------:R-:W-:Y:S02]  /*cb80*/  FSEL R9, R9, -INF , P6 ;  /* 0xff80000009097808 */ /* 0x000fe40003000000 */
[----:B------:R-:W-:Y:S02]  /*cb90*/  FSEL R47, R49, -INF , !P0 ;  /* 0xff800000312f7808 */ /* 0x000fe40004000000 */
[----:B------:R-:W-:Y:S02]  /*cba0*/  FMNMX3.FTZ R23, R23, R157, R156, !PT ;  /* 0x0000009d17177276 */ /* 0x000fe4000781009c */
[----:B------:R-:W-:Y:S02]  /*cbb0*/  FSEL R46, R46, -INF , !P5 ;  /* 0xff8000002e2e7808 */ /* 0x000fe40006800000 */
[----:B------:R-:W-:Y:S02]  /*cbc0*/  FMNMX3.FTZ R23, R23, R155, R154, !PT ;  /* 0x0000009b17177276 */ /* 0x000fe4000781009a */
[----:B------:R-:W-:Y:S02]  /*cbd0*/  FMNMX3.FTZ R0, R0, R98, R91, !PT ;  /* 0x0000006200007276 */ /* 0x000fe4000781005b */
[----:B------:R-:W-:Y:S02]  /*cbe0*/  FMNMX3.FTZ R23, R23, R149, R148, !PT ;  /* 0x0000009517177276 */ /* 0x000fe40007810094 */
[----:B------:R-:W-:Y:S02]  /*cbf0*/  FMNMX3.FTZ R0, R0, R47, R46, !PT ;  /* 0x0000002f00007276 */ /* 0x000fe4000781002e */
[----:B------:R-:W-:Y:S04]  /*cc00*/  FMNMX3.FTZ R23, R23, R147, R144, !PT ;  /* 0x0000009317177276 */ /* 0x000fe80007810090 */
[----:B------:R-:W-:Y:S02]  /*cc10*/  FMNMX3.FTZ R5, R23, R90, R66, !PT ;  /* 0x0000005a17057276 */ /* 0x000fe40007810042 */
[----:B------:R-:W-:Y:S02]  /*cc20*/  FSEL R23, R9, -INF , !P1 ;  /* 0xff80000009177808 */ /* 0x000fe40004800000 */
        /* <DEDUP_REMOVED lines=12> */
[C---:B------:R-:W-:Y:S01]  /*ccf0*/  FSETP.NEU.FTZ.AND P1, PT, R20.reuse, -INF , PT ;  /* 0xff8000001400780b */ /* 0x040fe20003f3d000 */
        /* <DEDUP_REMOVED lines=9> */
[----:B------:R-:W-:Y:S01]  /*cd90*/  LDSM.16.MT88.4 R40, [R44+0x400] ;  /* 0x000400002c28783b */ /* 0x000fe20000004200 */
        /* <DEDUP_REMOVED lines=9> */
[----:B------:R-:W-:Y:S01]  /*ce30*/  LDSM.16.MT88.4 R32, [R44] ;  /* 0x000000002c20783b */ /* 0x000fe20000004200 */
[-C--:B------:R-:W-:Y:S01]  /*ce40*/  FFMA.FTZ R54, R8, R21.reuse, -R57 ;  /* 0x0000001508367223 */ /* 0x080fe20000010839 */
[-CC-:B------:R-:W-:Y:S01]  /*ce50*/  FFMA.FTZ R140, R137, R21.reuse, -R45.reuse ;  /* 0x00000015898c7223 */ /* 0x180fe2000001082d */
[-C--:B------:R-:W-:Y:S01]  /*ce60*/  FFMA.FTZ R137, R138, R21.reuse, -R45 ;  /* 0x000000158a897223 */ /* 0x080fe2000001082d */
[-CC-:B------:R-:W-:Y:S01]  /*ce70*/  FFMA.FTZ R138, R13, R21.reuse, -R57.reuse ;  /* 0x000000150d8a7223 */ /* 0x180fe20000010839 */
[-CC-:B------:R-:W-:Y:S01]  /*ce80*/  FFMA.FTZ R146, R97, R21.reuse, -R57.reuse ;  /* 0x0000001561927223 */ /* 0x180fe20000010839 */
[-CC-:B------:R-:W-:Y:S03]  /*ce90*/  FFMA.FTZ R97, R65, R21.reuse, -R57.reuse ;  /* 0x0000001541617223 */ /* 0x180fe60000010839 */
[----:B------:R-:W-:Y:S01]  /*cea0*/  MUFU.EX2 R143, R143 ;  /* 0x0000008f008f7308 */ /* 0x000fe20000000800 */
[----:B------:R-:W1:Y:S01]  /*ceb0*/  LDSM.16.MT88.4 R12, [R100+0x3000] ;  /* 0x00300000640c783b */ /* 0x000e620000004200 */
[-CC-:B------:R-:W-:Y:S01]  /*cec0*/  FFMA.FTZ R65, R37, R21.reuse, -R57.reuse ;  /* 0x0000001525417223 */ /* 0x180fe20000010839 */
[-CC-:B------:R-:W-:Y:S01]  /*ced0*/  FFMA.FTZ R141, R89, R21.reuse, -R57.reuse ;  /* 0x00000015598d7223 */ /* 0x180fe20000010839 */
[-C--:B------:R-:W-:Y:S01]  /*cee0*/  FFMA.FTZ R89, R10, R21.reuse, -R57 ;  /* 0x000000150a597223 */ /* 0x080fe20000010839 */
[-CC-:B------:R-:W-:Y:S01]  /*cef0*/  FFMA.FTZ R53, R19, R21.reuse, -R45.reuse ;  /* 0x0000001513357223 */ /* 0x180fe2000001082d */
[-C--:B------:R-:W-:Y:S01]  /*cf00*/  FFMA.FTZ R26, R26, R21.reuse, -R45 ;  /* 0x000000151a1a7223 */ /* 0x080fe2000001082d */
[----:B------:R-:W-:Y:S03]  /*cf10*/  FADD.FTZ R5, -R5, R84 ;  /* 0x0000005405057221 */ /* 0x000fe60000010100 */
[----:B------:R-:W-:Y:S01]  /*cf20*/  MUFU.EX2 R146, R146 ;  /* 0x0000009200927308 */ /* 0x000fe20000000800 */
[----:B------:R-:W2:Y:S01]  /*cf30*/  LDSM.16.MT88.4 R36, [R100+0x3400] ;  /* 0x003400006424783b */ /* 0x000ea20000004200 */
[----:B------:R-:W-:Y:S01]  /*cf40*/  FFMA.FTZ R27, R96, R21, -R57 ;  /* 0x00000015601b7223 */ /* 0x000fe20000010839 */
[----:B------:R-:W-:Y:S01]  /*cf50*/  FMUL.FTZ R5, R21, R5 ;  /* 0x0000000515057220 */ /* 0x000fe20000410000 */
[-CC-:B------:R-:W-:Y:S01]  /*cf60*/  FFMA.FTZ R145, R48, R21.reuse, -R45.reuse ;  /* 0x0000001530917223 */ /* 0x180fe2000001082d */
[-CC-:B------:R-:W-:Y:S01]  /*cf70*/  FFMA.FTZ R142, R99, R21.reuse, -R45.reuse ;  /* 0x00000015638e7223 */ /* 0x180fe2000001082d */
[-CC-:B------:R-:W-:Y:S01]  /*cf80*/  FFMA.FTZ R99, R56, R21.reuse, -R45.reuse ;  /* 0x0000001538637223 */ /* 0x180fe2000001082d */
[-C--:B------:R-:W-:Y:S03]  /*cf90*/  FFMA.FTZ R56, R25, R21.reuse, -R45 ;  /* 0x0000001519387223 */ /* 0x080fe6000001082d */
[----:B------:R-:W3:Y:S01]  /*cfa0*/  MUFU.EX2 R27, R27 ;  /* 0x0000001b001b7308 */ /* 0x000ee20000000800 */
[-CC-:B------:R-:W-:Y:S01]  /*cfb0*/  FFMA.FTZ R49, R7, R21.reuse, -R57.reuse ;  /* 0x0000001507317223 */ /* 0x180fe20000010839 */
[-C--:B------:R-:W-:Y:S01]  /*cfc0*/  FFMA.FTZ R48, R6, R21.reuse, -R57 ;  /* 0x0000001506307223 */ /* 0x080fe20000010839 */
[-CC-:B------:R-:W-:Y:S01]  /*cfd0*/  FFMA.FTZ R96, R93, R21.reuse, -R45.reuse ;  /* 0x000000155d607223 */ /* 0x180fe2000001082d */
[-C--:B------:R-:W-:Y:S01]  /*cfe0*/  FFMA.FTZ R93, R94, R21.reuse, -R45 ;  /* 0x000000155e5d7223 */ /* 0x080fe2000001082d */
[-C--:B------:R-:W-:Y:S01]  /*cff0*/  FFMA.FTZ R94, R92, R21.reuse, -R57 ;  /* 0x000000155c5e7223 */ /* 0x080fe20000010839 */
[-C--:B------:R-:W-:Y:S01]  /*d000*/  FFMA.FTZ R92, R63, R21.reuse, -R45 ;  /* 0x000000153f5c7223 */ /* 0x080fe2000001082d */
[-C--:B------:R-:W-:Y:S03]  /*d010*/  FFMA.FTZ R63, R17, R21.reuse, -R57 ;  /* 0x00000015113f7223 */ /* 0x080fe60000010839 */
[----:B------:R-:W4:Y:S01]  /*d020*/  MUFU.EX2 R141, R141 ;  /* 0x0000008d008d7308 */ /* 0x000f220000000800 */
[-CC-:B------:R-:W-:Y:S01]  /*d030*/  FFMA.FTZ R67, R62, R21.reuse, -R45.reuse ;  /* 0x000000153e437223 */ /* 0x180fe2000001082d */
[-C--:B------:R-:W-:Y:S01]  /*d040*/  FFMA.FTZ R62, R164, R21.reuse, -R45 ;  /* 0x00000015a43e7223 */ /* 0x080fe2000001082d */
[----:B------:R-:W-:Y:S01]  /*d050*/  FSEL R4, R0, RZ, P0 ;  /* 0x000000ff00047208 */ /* 0x000fe20000000000 */
[--C-:B------:R-:W-:Y:S01]  /*d060*/  FFMA.FTZ R84, R149, R21, -R57.reuse ;  /* 0x0000001595547223 */ /* 0x100fe20000010839 */
[----:B------:R-:W-:Y:S01]  /*d070*/  ISETP.GT.AND P0, PT, R125, R107, PT ;  /* 0x0000006b7d00720c */ /* 0x000fe20003f04270 */
[-CC-:B------:R-:W-:Y:S01]  /*d080*/  FFMA.FTZ R147, R147, R21.reuse, -R57.reuse ;  /* 0x0000001593937223 */ /* 0x180fe20000010839 */
[----:B------:R-:W-:Y:S03]  /*d090*/  FFMA.FTZ R144, R144, R21, -R57 ;  /* 0x0000001590907223 */ /* 0x000fe60000010839 */
[----:B------:R-:W-:Y:S01]  /*d0a0*/  MUFU.EX2 R145, R145 ;  /* 0x0000009100917308 */ /* 0x000fe20000000800 */
[----:B---3--:R-:W-:Y:S01]  /*d0b0*/  F2FP.F16.F32.PACK_AB R28, R146, R27 ;  /* 0x0000001b921c723e */ /* 0x008fe200000000ff */
[----:B------:R-:W-:Y:S01]  /*d0c0*/  FADD.FTZ R4, -R4, R85 ;  /* 0x0000005504047221 */ /* 0x000fe20000010100 */
[-C--:B------:R-:W-:Y:S01]  /*d0d0*/  FFMA.FTZ R85, R148, R21.reuse, -R57 ;  /* 0x0000001594557223 */ /* 0x080fe20000010839 */
[-CC-:B------:R-:W-:Y:S01]  /*d0e0*/  FFMA.FTZ R98, R98, R21.reuse, -R45.reuse ;  /* 0x0000001562627223 */ /* 0x180fe2000001082d */
[-CC-:B------:R-:W-:Y:S01]  /*d0f0*/  FFMA.FTZ R91, R91, R21.reuse, -R45.reuse ;  /* 0x000000155b5b7223 */ /* 0x180fe2000001082d */
[----:B------:R-:W-:Y:S01]  /*d100*/  FMUL.FTZ R4, R21, R4 ;  /* 0x0000000415047220 */ /* 0x000fe20000410000 */
[--C-:B------:R-:W-:Y:S03]  /*d110*/  FFMA.FTZ R47, R47, R21, -R45.reuse ;  /* 0x000000152f2f7223 */ /* 0x100fe6000001082d */
[----:B------:R-:W3:Y:S01]  /*d120*/  MUFU.EX2 R142, R142 ;  /* 0x0000008e008e7308 */ /* 0x000ee20000000800 */
[----:B----4-:R-:W-:Y:S01]  /*d130*/  F2FP.F16.F32.PACK_AB R30, R141, R143 ;  /* 0x0000008f8d1e723e */ /* 0x010fe200000000ff */
[-CC-:B------:R-:W-:Y:S01]  /*d140*/  FFMA.FTZ R46, R46, R21.reuse, -R45.reuse ;  /* 0x000000152e2e7223 */ /* 0x180fe2000001082d */
[----:B------:R-:W-:Y:S07]  /*d150*/  FFMA.FTZ R23, R23, R21, -R45 ;  /* 0x0000001517177223 */ /* 0x000fee000001082d */
[----:B------:R-:W-:Y:S10]  /*d160*/  MUFU.EX2 R140, R140 ;  /* 0x0000008c008c7308 */ /* 0x000ff40000000800 */
[----:B------:R-:W4:Y:S01]  /*d170*/  MUFU.EX2 R137, R137 ;  /* 0x0000008900897308 */ /* 0x000f220000000800 */
[----:B---3--:R-:W-:Y:S09]  /*d180*/  F2FP.F16.F32.PACK_AB R29, R142, R145 ;  /* 0x000000918e1d723e */ /* 0x008ff200000000ff */
[----:B------:R-:W3:Y:S10]  /*d190*/  MUFU.EX2 R25, R5 ;  /* 0x0000000500197308 */ /* 0x000ef40000000800 */
[----:B------:R-:W5:Y:S01]  /*d1a0*/  MUFU.EX2 R24, R4 ;  /* 0x0000000400187308 */ /* 0x000f620000000800 */
[----:B----4-:R-:W-:Y:S09]  /*d1b0*/  F2FP.F16.F32.PACK_AB R31, R137, R140 ;  /* 0x0000008c891f723e */ /* 0x010ff200000000ff */
[----:B------:R-:W-:Y:S01]  /*d1c0*/  MUFU.EX2 R139, R139 ;  /* 0x0000008b008b7308 */ /* 0x000fe20000000800 */
[C---:B---3--:R-:W-:Y:S01]  /*d1d0*/  FMUL.FTZ R8, R25.reuse, R76 ;  /* 0x0000004c19087220 */ /* 0x048fe20000410000 */
[C---:B------:R-:W-:Y:S01]  /*d1e0*/  FMUL.FTZ R9, R25.reuse, R77 ;  /* 0x0000004d19097220 */ /* 0x040fe20000410000 */
[C---:B------:R-:W-:Y:S01]  /*d1f0*/  FMUL.FTZ R17, R25.reuse, R69 ;  /* 0x0000004519117220 */ /* 0x040fe20000410000 */
[C---:B------:R-:W-:Y:S01]  /*d200*/  FMUL.FTZ R5, R25.reuse, R81 ;  /* 0x0000005119057220 */ /* 0x040fe20000410000 */
[----:B------:R-:W-:Y:S01]  /*d210*/  FFMA.FTZ R27, R25, R134, R27 ;  /* 0x00000086191b7223 */ /* 0x000fe2000001001b */
[-CC-:B------:R-:W-:Y:S01]  /*d220*/  FFMA.FTZ R69, R159, R21.reuse, -R45.reuse ;  /* 0x000000159f457223 */ /* 0x180fe2000001082d */
[----:B------:R-:W-:Y:S03]  /*d230*/  FFMA.FTZ R81, R151, R21, -R45 ;  /* 0x0000001597517223 */ /* 0x000fe6000001082d */
[----:B------:R-:W3:Y:S01]  /*d240*/  MUFU.EX2 R138, R138 ;  /* 0x0000008a008a7308 */ /* 0x000ee20000000800 */
[C---:B-----5:R-:W-:Y:S01]  /*d250*/  FMUL.FTZ R10, R24.reuse, R78 ;  /* 0x0000004e180a7220 */ /* 0x060fe20000410000 */
[C---:B------:R-:W-:Y:S01]  /*d260*/  FMUL.FTZ R11, R24.reuse, R79 ;  /* 0x0000004f180b7220 */ /* 0x040fe20000410000 */
[C---:B------:R-:W-:Y:S01]  /*d270*/  FMUL.FTZ R18, R24.reuse, R70 ;  /* 0x0000004618127220 */ /* 0x040fe20000410000 */
[----:B------:R-:W-:Y:S01]  /*d280*/  LDSM.16.MT88.4 R76, [R100+0x4c00] ;  /* 0x004c0000644c783b */ /* 0x000fe20000004200 */
[C---:B------:R-:W-:Y:S01]  /*d290*/  FMUL.FTZ R19, R24.reuse, R71 ;  /* 0x0000004718137220 */ /* 0x040fe20000410000 */
[----:B------:R-:W-:Y:S01]  /*d2a0*/  FMUL.FTZ R4, R25, R80 ;  /* 0x0000005019047220 */ /* 0x000fe20000410000 */
[C---:B------:R-:W-:Y:S03]  /*d2b0*/  FMUL.FTZ R6, R24.reuse, R82 ;  /* 0x0000005218067220 */ /* 0x040fe60000410000 */
[----:B------:R-:W-:Y:S01]  /*d2c0*/  MUFU.EX2 R97, R97 ;  /* 0x0000006100617308 */ /* 0x000fe20000000800 */
[C---:B------:R-:W-:Y:S01]  /*d2d0*/  FMUL.FTZ R7, R24.reuse, R83 ;  /* 0x0000005318077220 */ /* 0x040fe20000410000 */
[----:B------:R-:W-:Y:S01]  /*d2e0*/  FFMA.FTZ R145, R24, R129, R145 ;  /* 0x0000008118917223 */ /* 0x000fe20000010091 */
[----:B------:R-:W-:Y:S01]  /*d2f0*/  FADD.FTZ R146, R146, R27 ;  /* 0x0000001b92927221 */ /* 0x000fe20000010000 */
[-C--:B------:R-:W-:Y:S01]  /*d300*/  FFMA.FTZ R70, R160, R21.reuse, -R45 ;  /* 0x00000015a0467223 */ /* 0x080fe2000001082d */
[-C--:B------:R-:W-:Y:S01]  /*d310*/  FFMA.FTZ R71, R157, R21.reuse, -R57 ;  /* 0x000000159d477223 */ /* 0x080fe20000010839 */
[-CC-:B------:R-:W-:Y:S01]  /*d320*/  FFMA.FTZ R80, R153, R21.reuse, -R45.reuse ;  /* 0x0000001599507223 */ /* 0x180fe2000001082d */
[--C-:B------:R-:W-:Y:S03]  /*d330*/  FFMA.FTZ R82, R152, R21, -R45.reuse ;  /* 0x0000001598527223 */ /* 0x100fe6000001082d */
[----:B------:R-:W4:Y:S01]  /*d340*/  MUFU.EX2 R95, R95 ;  /* 0x0000005f005f7308 */ /* 0x000f220000000800 */
        /* <DEDUP_REMOVED lines=10> */
[-C--:B------:R-:W-:Y:S01]  /*d3f0*/  FFMA.FTZ R68, R158, R21.reuse, -R45 ;  /* 0x000000159e447223 */ /* 0x080fe2000001082d */
[-CC-:B------:R-:W-:Y:S01]  /*d400*/  FFMA.FTZ R73, R156, R21.reuse, -R57.reuse ;  /* 0x000000159c497223 */ /* 0x180fe20000010839 */
[-CC-:B------:R-:W-:Y:S01]  /*d410*/  FFMA.FTZ R75, R155, R21.reuse, -R57.reuse ;  /* 0x000000159b4b7223 */ /* 0x180fe20000010839 */
[C---:B------:R-:W-:Y:S03]  /*d420*/  HMMA.16816.F32 R12, R28.reuse, R32, R12 ;  /* 0x000000201c0c723c */ /* 0x040fe6000000180c */
[-C--:B------:R-:W-:Y:S03]  /*d430*/  FFMA.FTZ R74, R154, R21.reuse, -R57 ;  /* 0x000000159a4a7223 */ /* 0x080fe60000010839 */
[----:B------:R-:W5:Y:S01]  /*d440*/  MUFU.EX2 R93, R93 ;  /* 0x0000005d005d7308 */ /* 0x000f620000000800 */
[----:B------:R-:W-:Y:S01]  /*d450*/  FFMA.FTZ R83, R150, R21, -R45 ;  /* 0x0000001596537223 */ /* 0x000fe2000001082d */
[----:B------:R-:W-:Y:S01]  /*d460*/  FADD.FTZ R145, R142, R145 ;  /* 0x000000918e917221 */ /* 0x000fe20000010000 */
[----:B------:R-:W-:Y:S01]  /*d470*/  FADD.FTZ R146, R143, R146 ;  /* 0x000000928f927221 */ /* 0x000fe20000010000 */
[----:B------:R-:W-:Y:S01]  /*d480*/  HMMA.16816.F32 R16, R28, R34, R16 ;  /* 0x000000221c10723c */ /* 0x000fe20000001810 */
[----:B------:R-:W2:Y:S02]  /*d490*/  LDSM.16.MT88.4 R32, [R100+0x3800] ;  /* 0x003800006420783b */ /* 0x000ea40000004200 */
[----:B---3--:R-:W-:Y:S03]  /*d4a0*/  F2FP.F16.F32.PACK_AB R28, R138, R139 ;  /* 0x0000008b8a1c723e */ /* 0x008fe600000000ff */
[----:B------:R-:W-:Y:S01]  /*d4b0*/  MUFU.EX2 R94, R94 ;  /* 0x0000005e005e7308 */ /* 0x000fe20000000800 */
[----:B----4-:R-:W-:Y:S01]  /*d4c0*/  F2FP.F16.F32.PACK_AB R30, R95, R97 ;  /* 0x000000615f1e723e */ /* 0x010fe200000000ff */
[----:B------:R-:W-:Y:S01]  /*d4d0*/  FADD.FTZ R140, R140, R145 ;  /* 0x000000918c8c7221 */ /* 0x000fe20000010000 */
[----:B-1----:R-:W-:Y:S01]  /*d4e0*/  F2FP.F16.F32.PACK_AB R29, R99, R136 ;  /* 0x00000088631d723e */ /* 0x002fe200000000ff */
[----:B------:R-:W-:Y:S01]  /*d4f0*/  FADD.FTZ R141, R141, R146 ;  /* 0x000000928d8d7221 */ /* 0x000fe20000010000 */
[-CC-:B------:R-:W-:Y:S01]  /*d500*/  FFMA.FTZ R134, R135, R21.reuse, -R45.reuse ;  /* 0x0000001587867223 */ /* 0x180fe2000001082d */
[----:B------:R-:W-:Y:S01]  /*d510*/  FADD.FTZ R140, R137, R140 ;  /* 0x0000008c898c7221 */ /* 0x000fe20000010000 */
[----:B------:R-:W-:Y:S03]  /*d520*/  FFMA.FTZ R45, R22, R21, -R45 ;  /* 0x00000015162d7223 */ /* 0x000fe6000001082d */
[----:B------:R-:W1:Y:S01]  /*d530*/  MUFU.EX2 R89, R89 ;  /* 0x0000005900597308 */ /* 0x000e620000000800 */
[----:B-----5:R-:W-:Y:S01]  /*d540*/  F2FP.F16.F32.PACK_AB R31, R93, R96 ;  /* 0x000000605d1f723e */ /* 0x020fe200000000ff */
[----:B------:R-:W-:Y:S01]  /*d550*/  FADD.FTZ R136, R136, R140 ;  /* 0x0000008c88887221 */ /* 0x000fe20000010000 */
[----:B------:R-:W-:Y:S03]  /*d560*/  FADD.FTZ R141, R139, R141 ;  /* 0x0000008d8b8d7221 */ /* 0x000fe60000010000 */
        /* <DEDUP_REMOVED lines=12> */
[C---:B------:R-:W-:Y:S09]  /*d630*/  HMMA.16816.F32 R12, R28.reuse, R40, R12 ;  /* 0x000000281c0c723c */ /* 0x040ff2000000180c */
[----:B------:R-:W4:Y:S01]  /*d640*/  MUFU.EX2 R67, R67 ;  /* 0x0000004300437308 */ /* 0x000f220000000800 */
[----:B------:R-:W-:Y:S01]  /*d650*/  HMMA.16816.F32 R16, R28, R42, R16 ;  /* 0x0000002a1c10723c */ /* 0x000fe20000001810 */
[----:B------:R-:W5:Y:S02]  /*d660*/  LDSM.16.MT88.4 R40, [R100+0x3c00] ;  /* 0x003c00006428783b */ /* 0x000f640000004200 */
[----:B-1----:R-:W-:Y:S01]  /*d670*/  F2FP.F16.F32.PACK_AB R28, R89, R94 ;  /* 0x0000005e591c723e */ /* 0x002fe200000000ff */
[----:B------:R-:W-:Y:S01]  /*d680*/  FADD.FTZ R94, R94, R138 ;  /* 0x0000008a5e5e7221 */ /* 0x000fe20000010000 */
[----:B--2---:R-:W-:Y:S04]  /*d690*/  F2FP.F16.F32.PACK_AB R30, R65, R88 ;  /* 0x00000058411e723e */ /* 0x004fe800000000ff */
        /* <DEDUP_REMOVED lines=32> */
[----:B------:R-:W-:Y:S01]  /*d8a0*/  FADD.FTZ R56, R56, R61 ;  /* 0x0000003d38387221 */ /* 0x000fe20000010000 */
[----:B------:R-:W-:Y:S03]  /*d8b0*/  FADD.FTZ R51, R51, R64 ;  /* 0x0000004033337221 */ /* 0x000fe60000010000 */
[----:B------:R-:W-:Y:S04]  /*d8c0*/  FADD.FTZ R56, R50, R56 ;  /* 0x0000003832387221 */ /* 0x000fe80000010000 */
[----:B------:R-:W3:Y:S01]  /*d8d0*/  MUFU.EX2 R48, R48 ;  /* 0x0000003000307308 */ /* 0x000ee20000000800 */
[C---:B-1----:R-:W-:Y:S01]  /*d8e0*/  F2FP.F16.F32.PACK_AB R31, R53.reuse, R50 ;  /* 0x00000032351f723e */ /* 0x042fe200000000ff */
[----:B------:R-:W-:Y:S08]  /*d8f0*/  FADD.FTZ R53, R53, R56 ;  /* 0x0000003835357221 */ /* 0x000ff00000010000 */
[----:B------:R-:W1:Y:S01]  /*d900*/  MUFU.EX2 R54, R54 ;  /* 0x0000003600367308 */ /* 0x000e620000000800 */
[C---:B------:R-:W-:Y:S03]  /*d910*/  HMMA.16816.F32 R4, R28.reuse, R40, R4 ;  /* 0x000000281c04723c */ /* 0x040fe60000001804 */
[----:B--2---:R-:W-:Y:S06]  /*d920*/  FADD.FTZ R51, R49, R51 ;  /* 0x0000003331337221 */ /* 0x004fec0000010000 */
[----:B------:R-:W-:Y:S01]  /*d930*/  MUFU.EX2 R63, R63 ;  /* 0x0000003f003f7308 */ /* 0x000fe20000000800 */
[C---:B------:R-:W-:Y:S01]  /*d940*/  HMMA.16816.F32 R8, R28.reuse, R42, R8 ;  /* 0x0000002a1c08723c */ /* 0x040fe20000001808 */
[----:B------:R-:W2:Y:S02]  /*d950*/  LDSM.16.MT88.4 R40, [R44+0x1000] ;  /* 0x001000002c28783b */ /* 0x000ea40000004200 */
[C---:B---3--:R-:W-:Y:S01]  /*d960*/  F2FP.F16.F32.PACK_AB R24, R48.reuse, R49 ;  /* 0x000000313018723e */ /* 0x048fe200000000ff */
[----:B------:R-:W-:Y:S05]  /*d970*/  FADD.FTZ R48, R48, R51 ;  /* 0x0000003330307221 */ /* 0x000fea0000010000 */
[----:B------:R-:W3:Y:S01]  /*d980*/  MUFU.EX2 R72, R72 ;  /* 0x0000004800487308 */ /* 0x000ee20000000800 */
[C---:B----4-:R-:W-:Y:S03]  /*d990*/  HMMA.16816.F32 R12, R28.reuse, R32, R12 ;  /* 0x000000201c0c723c */ /* 0x050fe6000000180c */
[----:B-1----:R-:W-:Y:S06]  /*d9a0*/  FADD.FTZ R48, R54, R48 ;  /* 0x0000003036307221 */ /* 0x002fec0000010000 */
[----:B------:R-:W1:Y:S01]  /*d9b0*/  MUFU.EX2 R70, R70 ;  /* 0x0000004600467308 */ /* 0x000e620000000800 */
[----:B------:R-:W-:Y:S01]  /*d9c0*/  HMMA.16816.F32 R16, R28, R34, R16 ;  /* 0x000000221c10723c */ /* 0x000fe20000001810 */
[----:B------:R-:W4:Y:S08]  /*d9d0*/  LDSM.16.MT88.4 R28, [R100+0x4400] ;  /* 0x00440000641c783b */ /* 0x000f300000004200 */
[----:B------:R-:W-:Y:S01]  /*d9e0*/  MUFU.EX2 R69, R69 ;  /* 0x0000004500457308 */ /* 0x000fe20000000800 */
[----:B---3--:R-:W-:Y:S01]  /*d9f0*/  FADD.FTZ R53, R72, R53 ;  /* 0x0000003548357221 */ /* 0x008fe20000010000 */
[----:B------:R-:W3:Y:S08]  /*da00*/  LDSM.16.MT88.4 R32, [R44+0x1400] ;  /* 0x001400002c20783b */ /* 0x000ef00000004200 */
[----:B------:R-:W5:Y:S01]  /*da10*/  MUFU.EX2 R68, R68 ;  /* 0x0000004400447308 */ /* 0x000f620000000800 */
[C---:B-1----:R-:W-:Y:S01]  /*da20*/  F2FP.F16.F32.PACK_AB R25, R70.reuse, R72 ;  /* 0x000000484619723e */ /* 0x042fe200000000ff */
[----:B------:R-:W-:Y:S08]  /*da30*/  FADD.FTZ R53, R70, R53 ;  /* 0x0000003546357221 */ /* 0x000ff00000010000 */
[----:B------:R1:W-:Y:S10]  /*da40*/  MUFU.EX2 R129, R26 ;  /* 0x0000001a00817308 */ /* 0x0003f40000000800 */
[----:B------:R-:W2:Y:S01]  /*da50*/  MUFU.EX2 R71, R71 ;  /* 0x0000004700477308 */ /* 0x000ea20000000800 */
[C---:B-----5:R-:W-:Y:S01]  /*da60*/  F2FP.F16.F32.PACK_AB R27, R68.reuse, R69 ;  /* 0x00000045441b723e */ /* 0x060fe200000000ff */
[----:B------:R-:W-:Y:S04]  /*da70*/  FADD.FTZ R69, R69, R53 ;  /* 0x0000003545457221 */ /* 0x000fe80000010000 */
[----:B------:R-:W-:Y:S04]  /*da80*/  FADD.FTZ R69, R68, R69 ;  /* 0x0000004544457221 */ /* 0x000fe80000010000 */
[----:B------:R-:W5:Y:S01]  /*da90*/  MUFU.EX2 R73, R73 ;  /* 0x0000004900497308 */ /* 0x000f620000000800 */
[C---:B-1----:R-:W-:Y:S01]  /*daa0*/  F2FP.F16.F32.PACK_AB R26, R63.reuse, R54 ;  /* 0x000000363f1a723e */ /* 0x042fe200000000ff */
[----:B------:R-:W-:Y:S08]  /*dab0*/  FADD.FTZ R63, R63, R48 ;  /* 0x000000303f3f7221 */ /* 0x000ff00000010000 */
[----:B------:R-:W-:Y:S01]  /*dac0*/  MUFU.EX2 R75, R75 ;  /* 0x0000004b004b7308 */ /* 0x000fe20000000800 */
[C---:B------:R-:W-:Y:S05]  /*dad0*/  HMMA.16816.F32 R4, R24.reuse, R36, R4 ;  /* 0x000000241804723c */ /* 0x040fea0000001804 */
[----:B--2---:R-:W-:Y:S04]  /*dae0*/  FADD.FTZ R63, R71, R63 ;  /* 0x0000003f473f7221 */ /* 0x004fe80000010000 */
[----:B------:R-:W1:Y:S01]  /*daf0*/  MUFU.EX2 R74, R74 ;  /* 0x0000004a004a7308 */ /* 0x000e620000000800 */
[C---:B------:R-:W-:Y:S01]  /*db00*/  HMMA.16816.F32 R8, R24.reuse, R38, R8 ;  /* 0x000000261808723c */ /* 0x040fe20000001808 */
[----:B------:R-:W2:Y:S02]  /*db10*/  LDSM.16.MT88.4 R36, [R100+0x4800] ;  /* 0x004800006424783b */ /* 0x000ea40000004200 */
[C---:B-----5:R-:W-:Y:S06]  /*db20*/  FADD.FTZ R63, R73.reuse, R63 ;  /* 0x0000003f493f7221 */ /* 0x060fec0000010000 */
[----:B------:R-:W5:Y:S01]  /*db30*/  MUFU.EX2 R80, R80 ;  /* 0x0000005000507308 */ /* 0x000f620000000800 */
[C---:B------:R-:W-:Y:S03]  /*db40*/  HMMA.16816.F32 R12, R24.reuse, R40, R12 ;  /* 0x00000028180c723c */ /* 0x040fe6000000180c */
[--C-:B------:R-:W-:Y:S06]  /*db50*/  FFMA.FTZ R41, R90, R21, -R57.reuse ;  /* 0x000000155a297223 */ /* 0x100fec0000010839 */
[----:B------:R-:W4:Y:S01]  /*db60*/  MUFU.EX2 R82, R82 ;  /* 0x0000005200527308 */ /* 0x000f220000000800 */
[----:B------:R-:W-:Y:S03]  /*db70*/  HMMA.16816.F32 R16, R24, R42, R16 ;  /* 0x0000002a1810723c */ /* 0x000fe60000001810 */
[----:B------:R-:W-:Y:S01]  /*db80*/  F2FP.F16.F32.PACK_AB R24, R73, R71 ;  /* 0x000000474918723e */ /* 0x000fe200000000ff */
[--C-:B------:R-:W-:Y:S01]  /*db90*/  FFMA.FTZ R42, R66, R21, -R57.reuse ;  /* 0x00000015422a7223 */ /* 0x100fe20000010839 */
[----:B-1----:R-:W-:Y:S01]  /*dba0*/  F2FP.F16.F32.PACK_AB R26, R74, R75 ;  /* 0x0000004b4a1a723e */ /* 0x002fe200000000ff */
[-CC-:B------:R-:W-:Y:S03]  /*dbb0*/  FFMA.FTZ R43, R58, R21.reuse, -R57.reuse ;  /* 0x000000153a2b7223 */ /* 0x180fe60000010839 */
[----:B------:R-:W1:Y:S01]  /*dbc0*/  MUFU.EX2 R81, R81 ;  /* 0x0000005100517308 */ /* 0x000e620000000800 */
[----:B------:R-:W-:Y:S01]  /*dbd0*/  FFMA.FTZ R57, R55, R21, -R57 ;  /* 0x0000001537397223 */ /* 0x000fe20000010839 */
[----:B-----5:R-:W-:Y:S01]  /*dbe0*/  FADD.FTZ R69, R80, R69 ;  /* 0x0000004550457221 */ /* 0x020fe20000010000 */
[----:B------:R-:W-:Y:S04]  /*dbf0*/  FADD.FTZ R75, R75, R63 ;  /* 0x0000003f4b4b7221 */ /* 0x000fe80000010000 */
[----:B------:R-:W-:Y:S03]  /*dc00*/  FADD.FTZ R75, R74, R75 ;  /* 0x0000004b4a4b7221 */ /* 0x000fe60000010000 */
[----:B------:R-:W5:Y:S01]  /*dc10*/  MUFU.EX2 R83, R83 ;  /* 0x0000005300537308 */ /* 0x000f620000000800 */
[C---:B----4-:R-:W-:Y:S01]  /*dc20*/  F2FP.F16.F32.PACK_AB R25, R82.reuse, R80 ;  /* 0x000000505219723e */ /* 0x050fe200000000ff */
[----:B------:R-:W-:Y:S08]  /*dc30*/  FADD.FTZ R82, R82, R69 ;  /* 0x0000004552527221 */ /* 0x000ff00000010000 */
[----:B------:R-:W4:Y:S01]  /*dc40*/  MUFU.EX2 R84, R84 ;  /* 0x0000005400547308 */ /* 0x000f220000000800 */
[----:B-1----:R-:W-:Y:S09]  /*dc50*/  FADD.FTZ R21, R81, R82 ;  /* 0x0000005251157221 */ /* 0x002ff20000010000 */
[----:B------:R-:W1:Y:S01]  /*dc60*/  MUFU.EX2 R85, R85 ;  /* 0x0000005500557308 */ /* 0x000e620000000800 */
[C---:B-----5:R-:W-:Y:S01]  /*dc70*/  F2FP.F16.F32.PACK_AB R27, R83.reuse, R81 ;  /* 0x00000051531b723e */ /* 0x060fe200000000ff */
[----:B------:R-:W-:Y:S04]  /*dc80*/  FADD.FTZ R21, R83, R21 ;  /* 0x0000001553157221 */ /* 0x000fe80000010000 */
[----:B------:R-:W-:Y:S04]  /*dc90*/  FADD.FTZ R21, R129, R21 ;  /* 0x0000001581157221 */ /* 0x000fe80000010000 */
[----:B------:R-:W-:Y:S01]  /*dca0*/  MUFU.EX2 R147, R147 ;  /* 0x0000009300937308 */ /* 0x000fe20000000800 */
[C---:B------:R-:W-:Y:S03]  /*dcb0*/  HMMA.16816.F32 R4, R24.reuse, R28, R4 ;  /* 0x0000001c1804723c */ /* 0x040fe60000001804 */
[----:B----4-:R-:W-:Y:S06]  /*dcc0*/  FADD.FTZ R75, R84, R75 ;  /* 0x0000004b544b7221 */ /* 0x010fec0000010000 */
[----:B------:R-:W4:Y:S01]  /*dcd0*/  MUFU.EX2 R144, R144 ;  /* 0x0000009000907308 */ /* 0x000f220000000800 */
[C---:B------:R-:W-:Y:S01]  /*dce0*/  HMMA.16816.F32 R8, R24.reuse, R30, R8 ;  /* 0x0000001e1808723c */ /* 0x040fe20000001808 */
[----:B------:R-:W5:Y:S08]  /*dcf0*/  LDSM.16.MT88.4 R28, [R44+0x1800] ;  /* 0x001800002c1c783b */ /* 0x000f700000004200 */
[----:B------:R-:W2:Y:S01]  /*dd00*/  MUFU.EX2 R134, R134 ;  /* 0x0000008600867308 */ /* 0x000ea20000000800 */
[C---:B---3--:R-:W-:Y:S09]  /*dd10*/  HMMA.16816.F32 R12, R24.reuse, R32, R12 ;  /* 0x00000020180c723c */ /* 0x048ff2000000180c */
[----:B------:R-:W3:Y:S01]  /*dd20*/  MUFU.EX2 R98, R98 ;  /* 0x0000006200627308 */ /* 0x000ee20000000800 */
[----:B------:R-:W-:Y:S01]  /*dd30*/  HMMA.16816.F32 R16, R24, R34, R16 ;  /* 0x000000221810723c */ /* 0x000fe20000001810 */
[----:B------:R-:W5:Y:S02]  /*dd40*/  LDSM.16.MT88.4 R32, [R44+0x1c00] ;  /* 0x001c00002c20783b */ /* 0x000f640000004200 */
[C---:B-1----:R-:W-:Y:S01]  /*dd50*/  F2FP.F16.F32.PACK_AB R24, R85.reuse, R84 ;  /* 0x000000545518723e */ /* 0x042fe200000000ff */
[----:B------:R-:W-:Y:S01]  /*dd60*/  IMAD.MOV.U32 R84, RZ, RZ, R20 ;  /* 0x000000ffff547224 */ /* 0x000fe200078e0014 */
[----:B----4-:R-:W-:Y:S01]  /*dd70*/  F2FP.F16.F32.PACK_AB R26, R144, R147 ;  /* 0x00000093901a723e */ /* 0x010fe200000000ff */
[----:B------:R-:W-:Y:S03]  /*dd80*/  FADD.FTZ R85, R85, R75 ;  /* 0x0000004b55557221 */ /* 0x000fe60000010000 */
[----:B------:R-:W1:Y:S01]  /*dd90*/  MUFU.EX2 R40, R91 ;  /* 0x0000005b00287308 */ /* 0x000e620000000800 */
[C---:B--2---:R-:W-:Y:S01]  /*dda0*/  F2FP.F16.F32.PACK_AB R25, R134.reuse, R129 ;  /* 0x000000818619723e */ /* 0x044fe200000000ff */
[----:B------:R-:W-:Y:S01]  /*ddb0*/  FADD.FTZ R134, R134, R21 ;  /* 0x0000001586867221 */ /* 0x000fe20000010000 */
[----:B------:R-:W-:Y:S04]  /*ddc0*/  FADD.FTZ R85, R147, R85 ;  /* 0x0000005593557221 */ /* 0x000fe80000010000 */
[----:B------:R-:W-:Y:S03]  /*ddd0*/  FADD.FTZ R144, R144, R85 ;  /* 0x0000005590907221 */ /* 0x000fe60000010000 */
[----:B------:R-:W2:Y:S01]  /*dde0*/  MUFU.EX2 R41, R41 ;  /* 0x0000002900297308 */ /* 0x000ea20000000800 */
[----:B---3--:R-:W-:Y:S01]  /*ddf0*/  FADD.FTZ R134, R98, R134 ;  /* 0x0000008662867221 */ /* 0x008fe20000010000 */
[----:B------:R-:W-:Y:S08]  /*de00*/  IMAD.MOV.U32 R85, RZ, RZ, R0 ;  /* 0x000000ffff557224 */ /* 0x000ff000078e0000 */
[----:B------:R-:W3:Y:S01]  /*de10*/  MUFU.EX2 R42, R42 ;  /* 0x0000002a002a7308 */ /* 0x000ee20000000800 */
[C---:B-1----:R-:W-:Y:S01]  /*de20*/  F2FP.F16.F32.PACK_AB R27, R40.reuse, R98 ;  /* 0x00000062281b723e */ /* 0x042fe200000000ff */
[----:B------:R-:W-:Y:S06]  /*de30*/  FADD.FTZ R40, R40, R134 ;  /* 0x0000008628287221 */ /* 0x000fec0000010000 */
[C---:B------:R-:W-:Y:S02]  /*de40*/  HMMA.16816.F32 R4, R24.reuse, R36, R4 ;  /* 0x000000241804723c */ /* 0x040fe40000001804 */
[----:B------:R-:W1:Y:S01]  /*de50*/  MUFU.EX2 R43, R43 ;  /* 0x0000002b002b7308 */ /* 0x000e620000000800 */
[----:B--2---:R-:W-:Y:S05]  /*de60*/  FADD.FTZ R144, R41, R144 ;  /* 0x0000009029907221 */ /* 0x004fea0000010000 */
[C---:B------:R-:W-:Y:S04]  /*de70*/  HMMA.16816.F32 R8, R24.reuse, R38, R8 ;  /* 0x000000261808723c */ /* 0x040fe80000001808 */
[----:B------:R-:W2:Y:S01]  /*de80*/  MUFU.EX2 R57, R57 ;  /* 0x0000003900397308 */ /* 0x000ea20000000800 */
[C---:B---3--:R-:W-:Y:S01]  /*de90*/  F2FP.F16.F32.PACK_AB R68, R42.reuse, R41 ;  /* 0x000000292a44723e */ /* 0x048fe200000000ff */
[----:B------:R-:W-:Y:S02]  /*dea0*/  FADD.FTZ R42, R42, R144 ;  /* 0x000000902a2a7221 */ /* 0x000fe40000010000 */
[C---:B-----5:R-:W-:Y:S06]  /*deb0*/  HMMA.16816.F32 R12, R24.reuse, R28, R12 ;  /* 0x0000001c180c723c */ /* 0x060fec000000180c */
[----:B------:R-:W3:Y:S01]  /*dec0*/  MUFU.EX2 R47, R47 ;  /* 0x0000002f002f7308 */ /* 0x000ee20000000800 */
[----:B-1----:R-:W-:Y:S01]  /*ded0*/  FADD.FTZ R42, R43, R42 ;  /* 0x0000002a2b2a7221 */ /* 0x002fe20000010000 */
[----:B------:R-:W-:Y:S08]  /*dee0*/  HMMA.16816.F32 R16, R24, R30, R16 ;  /* 0x0000001e1810723c */ /* 0x000ff00000001810 */
[----:B------:R-:W1:Y:S01]  /*def0*/  MUFU.EX2 R46, R46 ;  /* 0x0000002e002e7308 */ /* 0x000e620000000800 */
[C---:B--2---:R-:W-:Y:S01]  /*df00*/  F2FP.F16.F32.PACK_AB R70, R57.reuse, R43 ;  /* 0x0000002b3946723e */ /* 0x044fe200000000ff */
[----:B------:R-:W-:Y:S08]  /*df10*/  FADD.FTZ R134, R57, R42 ;  /* 0x0000002a39867221 */ /* 0x000ff00000010000 */
[----:B------:R-:W2:Y:S01]  /*df20*/  MUFU.EX2 R23, R23 ;  /* 0x0000001700177308 */ /* 0x000ea20000000800 */
[----:B---3--:R-:W-:Y:S09]  /*df30*/  FADD.FTZ R40, R47, R40 ;  /* 0x000000282f287221 */ /* 0x008ff20000010000 */
[----:B------:R-:W3:Y:S01]  /*df40*/  MUFU.EX2 R45, R45 ;  /* 0x0000002d002d7308 */ /* 0x000ee20000000800 */
[C---:B-1----:R-:W-:Y:S01]  /*df50*/  F2FP.F16.F32.PACK_AB R69, R46.reuse, R47 ;  /* 0x0000002f2e45723e */ /* 0x042fe200000000ff */
        /* <DEDUP_REMOVED lines=10> */
.L_x_9629:
        /* <DEDUP_REMOVED lines=11> */
.L_x_9644:
        /* <DEDUP_REMOVED lines=53> */
[----:B------:R-:W-:Y:S01]  /*e400*/  BAR.SYNC.DEFER_BLOCKING 0x0 ;  /* 0x0000000000007b1d */ /* 0x000fe20000010000 */
[----:B------:R-:W-:-:S05]  /*e410*/  LOP3.LUT P6, RZ, R87, 0x3, RZ, 0xc0, !PT ;  /* 0x0000000357ff7812 */ /* 0x000fca00078cc0ff */
[----:B------:R-:W1:Y:S02]  /*e420*/  @P5 MUFU.LG2 R22, R22 ;  /* 0x0000001600165308 */ /* 0x000e640000000c00 */
[----:B-1----:R-:W-:Y:S01]  /*e430*/  @P0 FMUL.FTZ R30, R30, 0.69314718246459960938 ;  /* 0x3f3172181e1e0820 */ /* 0x002fe20000410000 */
[--C-:B------:R-:W-:Y:S02]  /*e440*/  SHF.R.U32.HI R2, RZ, 0x1, R87.reuse ;  /* 0x00000001ff027819 */ /* 0x100fe40000011657 */
[----:B------:R-:W-:Y:S01]  /*e450*/  SHF.R.U32.HI R3, RZ, 0x3, R87 ;  /* 0x00000003ff037819 */ /* 0x000fe20000011657 */
[----:B------:R-:W-:Y:S01]  /*e460*/  @P5 FMUL.FTZ R22, R22, 0.69314718246459960938 ;  /* 0x3f31721816165820 */ /* 0x000fe20000410000 */
[----:B------:R-:W-:Y:S02]  /*e470*/  LOP3.LUT R17, R17, 0x18, R2, 0x78, !PT ;  /* 0x0000001811117812 */ /* 0x000fe400078e7802 */
[C---:B------:R-:W-:Y:S01]  /*e480*/  IADD3 R18, PT, PT, R3.reuse, 0x10, RZ ;  /* 0x0000001003127810 */ /* 0x040fe20007ffe0ff */
[----:B------:R-:W-:Y:S01]  /*e490*/  VIADD R19, R3, 0x20 ;  /* 0x0000002003137836 */ /* 0x000fe20000000000 */
[----:B------:R-:W-:-:S02]  /*e4a0*/  LOP3.LUT R17, R17, 0xf24, R86, 0xf8, !PT ;  /* 0x00000f2411117812 */ /* 0x000fc400078ef856 */
[-C--:B------:R-:W-:Y:S02]  /*e4b0*/  ISETP.GE.AND P3, PT, R18, R106.reuse, PT ;  /* 0x0000006a1200720c */ /* 0x080fe40003f66270 */
[-C--:B------:R-:W-:Y:S01]  /*e4c0*/  ISETP.GE.AND P2, PT, R19, R106.reuse, PT ;  /* 0x0000006a1300720c */ /* 0x080fe20003f46270 */
[----:B------:R-:W-:Y:S01]  /*e4d0*/  IMAD R17, R17, 0x4, R103 ;  /* 0x0000000411117824 */ /* 0x000fe200078e0267 */
[----:B------:R-:W-:Y:S02]  /*e4e0*/  LOP3.LUT R86, R86, 0xffc, RZ, 0xc0, !PT ;  /* 0x00000ffc56567812 */ /* 0x000fe400078ec0ff */
[C---:B------:R-:W-:Y:S02]  /*e4f0*/  ISETP.GE.AND P4, PT, R3.reuse, R106, PT ;  /* 0x0000006a0300720c */ /* 0x040fe40003f86270 */
[----:B------:R1:W1:Y:S01]  /*e500*/  LDS.128 R12, [R17] ;  /* 0x00000000110c7984 */ /* 0x0002620000000c00 */
[----:B------:R-:W-:Y:S02]  /*e510*/  IADD3 R3, PT, PT, R3, 0x30, RZ ;  /* 0x0000003003037810 */ /* 0x000fe40007ffe0ff */
[----:B------:R-:W-:Y:S01]  /*e520*/  SHF.R.U32.HI R87, RZ, 0x2, R87 ;  /* 0x00000002ff577819 */ /* 0x000fe20000011657 */
[----:B------:R1:W1:Y:S01]  /*e530*/  LDS.128 R8, [R17+0x800] ;  /* 0x0008000011087984 */ /* 0x0002620000000c00 */
[----:B------:R-:W-:-:S02]  /*e540*/  LOP3.LUT R2, R2, 0x30, RZ, 0xc0, !PT ;  /* 0x0000003002027812 */ /* 0x000fc400078ec0ff */
[----:B------:R-:W-:Y:S01]  /*e550*/  ISETP.GE.AND P1, PT, R3, R106, PT ;  /* 0x0000006a0300720c */ /* 0x000fe20003f26270 */
[----:B------:R1:W1:Y:S01]  /*e560*/  LDS.128 R4, [R17+0x1000] ;  /* 0x0010000011047984 */ /* 0x0002620000000c00 */
[----:B------:R-:W-:Y:S01]  /*e570*/  IMAD.MOV.U32 R3, RZ, RZ, -0x800000 ;  /* 0xff800000ff037424 */ /* 0x000fe200078e00ff */
[----:B------:R-:W-:Y:S01]  /*e580*/  LOP3.LUT R2, R2, 0x7, R87, 0xf8, !PT ;  /* 0x0000000702027812 */ /* 0x000fe200078ef857 */
        /* <DEDUP_REMOVED lines=22> */
.L_x_9639:
[----:B------:R-:W-:Y:S05]  /*e6f0*/  BSYNC.RECONVERGENT B0 ;  /* 0x0000000000007941 */ /* 0x000fea0003800200 */
.L_x_9638:
[----:B------:R-:W-:Y:S01]  /*e700*/  MOV R2, R112 ;  /* 0x0000007000027202 */ /* 0x000fe20000000f00 */
[----:B------:R-:W-:Y:S01]  /*e710*/  @!P4 ST.E.128 desc[UR4][R26.64], R12 ;  /* 0x0000000c1a00c985 */ /* 0x000fe2000c101d04 */
[----:B-1----:R-:W-:-:S03]  /*e720*/  MOV R3, 0x0 ;  /* 0x0000000000037802 */ /* 0x002fc60000000f00 */
[----:B------:R-:W-:Y:S04]  /*e730*/  @!P3 ST.E.128 desc[UR4][R26.64+0x800], R8 ;  /* 0x000800081a00b985 */ /* 0x000fe8000c101d04 */
[----:B------:R3:W-:Y:S02]  /*e740*/  @!P2 ST.E.128 desc[UR4][R26.64+0x1000], R4 ;  /* 0x001000041a00a985 */ /* 0x0007e4000c101d04 */
[----:B---3--:R-:W-:Y:S05]  /*e750*/  @P1 RET.REL.NODEC R2 `(_ZN5flash24flash_fwd_splitkv_kernelI23Flash_fwd_kernel_traitsILi32ELi64ELi128ELi4ELb0ELb0EN7cutlass6half_tE19Flash_kernel_traitsILi32ELi64ELi128ELi4ES3_EELb0ELb1ELb0ELb0ELb1ELb1ELb1ELb0EEEvNS_16Flash_fwd_paramsE) ;  /* 0xffffff1802281950 */ /* 0x008fea0003c3ffff */
[----:B------:R-:W-:Y:S01]  /*e760*/  MOV R113, 0x0 ;  /* 0x0000000000717802 */ /* 0x000fe20000000f00 */
[----:B------:R1:W-:Y:S03]  /*e770*/  ST.E.128 desc[UR4][R26.64+0x1800], R16 ;  /* 0x001800101a007985 */ /* 0x0003e6000c101d04 */
[----:B-1----:R-:W-:Y:S05]  /*e780*/  RET.REL.NODEC R112 `(_ZN5flash24flash_fwd_splitkv_kernelI23Flash_fwd_kernel_traitsILi32ELi64ELi128ELi4ELb0ELb0EN7cutlass6half_tE19Flash_kernel_traitsILi32ELi64ELi128ELi4ES3_EELb0ELb1ELb0ELb0ELb1ELb1ELb1ELb0EEEvNS_16Flash_fwd_paramsE) ;  /* 0xffffff18701c7950 */ /* 0x002fea0003c3ffff */
.L_x_9637:
[----:B------:R-:W-:Y:S01]  /*e790*/  MOV R4, 0x1f ;  /* 0x0000001f00047802 */ /* 0x000fe20000000f00 */
[----:B------:R-:W-:Y:S01]  /*e7a0*/  IMAD.MOV.U32 R5, RZ, RZ, 0x2 ;  /* 0x00000002ff057424 */ /* 0x000fe200078e00ff */
[----:B------:R-:W-:Y:S01]  /*e7b0*/  MOV R7, R134 ;  /* 0x0000008600077202 */ /* 0x000fe20000000f00 */
[----:B------:R-:W-:-:S07]  /*e7c0*/  IMAD.MOV.U32 R6, RZ, RZ, -0x1 ;  /* 0xffffffffff067424 */ /* 0x000fce00078e00ff */
[----:B-1---5:R-:W-:Y:S05]  /*e7d0*/  WARPSYNC.COLLECTIVE R6, `(.L_x_9640) ;  /* 0x0000000006087348 */ /* 0x022fea0003c00000 */
[----:B------:R2:W3:Y:S02]  /*e7e0*/  SHFL.BFLY P0, R4, R7, R5, R4 ;  /* 0x0c00000507047389 */ /* 0x0004e40000000004 */
[----:B-123-5:R-:W-:Y:S05]  /*e7f0*/  ENDCOLLECTIVE ;  /* 0x000000000000791b */ /* 0x02efea0003800000 */
.L_x_9640:
        /* <DEDUP_REMOVED lines=8> */
.L_x_9641:
[----:B------:R-:W-:Y:S01]  /*e880*/  MOV R8, R4 ;  /* 0x0000000400087202 */ /* 0x000fe20000000f00 */
[----:B------:R-:W-:Y:S01]  /*e890*/  IMAD.MOV.U32 R5, RZ, RZ, 0x2 ;  /* 0x00000002ff057424 */ /* 0x000fe200078e00ff */
[----:B------:R-:W-:Y:S02]  /*e8a0*/  MOV R4, 0x1f ;  /* 0x0000001f00047802 */ /* 0x000fe40000000f00 */
[----:B------:R-:W-:-:S07]  /*e8b0*/  MOV R7, R129 ;  /* 0x0000008100077202 */ /* 0x000fce0000000f00 */
[----:B------:R-:W-:Y:S05]  /*e8c0*/  WARPSYNC.COLLECTIVE R6, `(.L_x_9642) ;  /* 0x0000000006087348 */ /* 0x000fea0003c00000 */
[----:B------:R1:W2:Y:S02]  /*e8d0*/  SHFL.BFLY P0, R4, R7, R5, R4 ;  /* 0x0c00000507047389 */ /* 0x0002a40000000004 */
[----:B-12---:R-:W-:Y:S05]  /*e8e0*/  ENDCOLLECTIVE ;  /* 0x000000000000791b */ /* 0x006fea0003800000 */
.L_x_9642:
[----:B------:R-:W-:Y:S01]  /*e8f0*/  FADD.FTZ R129, R4, R129 ;  /* 0x0000008104817221 */ /* 0x000fe20000010000 */
[----:B------:R-:W-:Y:S01]  /*e900*/  MOV R4, 0x1f ;  /* 0x0000001f00047802 */ /* 0x000fe20000000f00 */
[----:B------:R-:W-:-:S03]  /*e910*/  IMAD.MOV.U32 R5, RZ, RZ, 0x1 ;  /* 0x00000001ff057424 */ /* 0x000fc600078e00ff */
[----:B------:R-:W-:-:S07]  /*e920*/  MOV R7, R129 ;  /* 0x0000008100077202 */ /* 0x000fce0000000f00 */
[----:B------:R-:W-:Y:S05]  /*e930*/  WARPSYNC.COLLECTIVE R6, `(.L_x_9643) ;  /* 0x0000000006087348 */ /* 0x000fea0003c00000 */
[----:B------:R1:W2:Y:S02]  /*e940*/  SHFL.BFLY P0, R4, R7, R5, R4 ;  /* 0x0c00000507047389 */ /* 0x0002a40000000004 */
[----:B-12---:R-:W-:Y:S05]  /*e950*/  ENDCOLLECTIVE ;  /* 0x000000000000791b */ /* 0x006fea0003800000 */
.L_x_9643:
[----:B------:R-:W-:Y:S01]  /*e960*/  MOV R22, R4 ;  /* 0x0000000400167202 */ /* 0x000fe20000000f00 */
[----:B------:R-:W-:Y:S01]  /*e970*/  FADD.FTZ R4, R134, R8 ;  /* 0x0000000886047221 */ /* 0x000fe20000010000 */
[----:B------:R-:W-:Y:S06]  /*e980*/  BRA `(.L_x_9644) ;  /* 0xfffffff400c87947 */ /* 0x000fec000383ffff */
.L_x_9645:
        /* <DEDUP_REMOVED lines=15> */
.L_x_10333:


//--------------------- .text._ZN5flash24flash_fwd_splitkv_kernelI23Flash_fwd_kernel_traitsILi32ELi64ELi128ELi4ELb0ELb0EN7cutlass6half_tE19Flash_kernel_traitsILi32ELi64ELi128ELi4ES3_EELb0ELb1ELb1ELb0ELb0ELb0ELb1ELb0EEEvNS_16Flash_fwd_paramsE --------------------------
	.section	.text._ZN5flash24flash_fwd_splitkv_kernelI23Flash_fwd_kernel_traitsILi32ELi64ELi128ELi4ELb0ELb0EN7cutlass6half_tE19Flash_kernel_traitsILi32ELi64ELi128ELi4ES3_EELb0ELb1ELb1ELb0ELb0ELb0ELb1ELb0EEEvNS_16Flash_fwd_paramsE,"ax",@progbits
	.align	128
        .global         _ZN5flash24flash_fwd_splitkv_kernelI23Flash_fwd_kernel_traitsILi32ELi64ELi128ELi4ELb0ELb0EN7cutlass6half_tE19Flash_kernel_traitsILi32ELi64ELi128ELi4ES3_EELb0ELb1ELb1ELb0ELb0ELb0ELb1ELb0EEEvNS_16Flash_fwd_paramsE
        .type           _ZN5flash24flash_fwd_splitkv_kernelI23Flash_fwd_kernel_traitsILi32ELi64ELi128ELi4ELb0ELb0EN7cutlass6half_tE19Flash_kernel_traitsILi32ELi64ELi128ELi4ES3_EELb0ELb1ELb1ELb0ELb0ELb0ELb1ELb0EEEvNS_16Flash_fwd_paramsE,@function
        .size           _ZN5flash24flash_fwd_splitkv_kernelI23Flash_fwd_kernel_traitsILi32ELi64ELi128ELi4ELb0ELb0EN7cutlass6half_tE19Flash_kernel_traitsILi32ELi64ELi128ELi4ES3_EELb0ELb1ELb1ELb0ELb0ELb0ELb1ELb0EEEvNS_16Flash_fwd_paramsE,(.L_x_10334 - _ZN5flash24flash_fwd_splitkv_kernelI23Flash_fwd_kernel_traitsILi32ELi64ELi128ELi4ELb0ELb0EN7cutlass6half_tE19Flash_kernel_traitsILi32ELi64ELi128ELi4ES3_EELb0ELb1ELb1ELb0ELb0ELb0ELb1ELb0EEEvNS_16Flash_fwd_paramsE)
        .other          _ZN5flash24flash_fwd_splitkv_kernelI23Flash_fwd_kernel_traitsILi32ELi64ELi128ELi4ELb0ELb0EN7cutlass6half_tE19Flash_kernel_traitsILi32ELi64ELi128ELi4ES3_EELb0ELb1ELb1ELb0ELb0ELb0ELb1ELb0EEEvNS_16Flash_fwd_paramsE,@"STO_CUDA_ENTRY STV_DEFAULT"
_ZN5flash24flash_fwd_splitkv_kernelI23Flash_fwd_kernel_traitsILi32ELi64ELi128ELi4ELb0ELb0EN7cutlass6half_tE19Flash_kernel_traitsILi32ELi64ELi128ELi4ES3_EELb0ELb1ELb1ELb0ELb0ELb0ELb1ELb0EEEvNS_16Flash_fwd_paramsE:
.text._ZN5flash24flash_fwd_splitkv_kernelI23Flash_fwd_kernel_traitsILi32ELi64ELi128ELi4ELb0ELb0EN7cutlass6half_tE19Flash_kernel_traitsILi32ELi64ELi128ELi4ES3_EELb0ELb1ELb1ELb0ELb0ELb0ELb1ELb0EEEvNS_16Flash_fwd_paramsE:
        /* <DEDUP_REMOVED lines=29> */
[----:B------:R-:W-:Y:S05]  /*01d0*/  CALL.REL.NOINC `($_ZN5flash24flash_fwd_splitkv_kernelI23Flash_fwd_kernel_traitsILi32ELi64ELi128ELi4ELb0ELb0EN7cutlass6half_tE19Flash_kernel_traitsILi32ELi64ELi128ELi4ES3_EELb0ELb1ELb1ELb0ELb0ELb0ELb1ELb0EEEvNS_16Flash_fwd_paramsE$_ZN5flash30compute_attn_1rowblock_splitkvI23Flash_fwd_kernel_traitsILi32ELi64ELi128ELi4ELb0ELb0EN7cutlass6half_tE19Flash_kernel_traitsILi32ELi64ELi128ELi4ES3_EELb0ELb1ELb1ELb0ELb0ELb0ELb1ELb0ENS_16Flash_fwd_paramsEEEvRKT8_iiiii) ;  /* 0x0000000000087944 */ /* 0x000fea0003c00000 */
[----:B------:R-:W-:Y:S05]  /*01e0*/  BSYNC.RECONVERGENT B3 ;  /* 0x0000000000037941 */ /* 0x000fea0003800200 */
.L_x_9646:
[----:B------:R-:W-:Y:S05]  /*01f0*/  EXIT ;  /* 0x000000000000794d */ /* 0x000fea0003800000 */
        .type           $_ZN5flash24flash_fwd_splitkv_kernelI23Flash_fwd_kernel_traitsILi32ELi64ELi128ELi4ELb0ELb0EN7cutlass6half_tE19Flash_kernel_traitsILi32ELi64ELi128ELi4ES3_EELb0ELb1ELb1ELb0ELb0ELb0ELb1ELb0EEEvNS_16Flash_fwd_paramsE$_ZN5flash30compute_attn_1rowblock_splitkvI23Flash_fwd_kernel_traitsILi32ELi64ELi128ELi4ELb0ELb0EN7cutlass6half_tE19Flash_kernel_traitsILi32ELi64ELi128ELi4ES3_EELb0ELb1ELb1ELb0ELb0ELb0ELb1ELb0ENS_16Flash_fwd_paramsEEEvRKT8_iiiii,@function
        .size           $_ZN5flash24flash_fwd_splitkv_kernelI23Flash_fwd_kernel_traitsILi32ELi64ELi128ELi4ELb0ELb0EN7cutlass6half_tE19Flash_kernel_traitsILi32ELi64ELi128ELi4ES3_EELb0ELb1ELb1ELb0ELb0ELb0ELb1ELb0EEEvNS_16Flash_fwd_paramsE$_ZN5flash30compute_attn_1rowblock_splitkvI23Flash_fwd_kernel_traitsILi32ELi64ELi128ELi4ELb0ELb0EN7cutlass6half_tE19Flash_kernel_traitsILi32ELi64ELi128ELi4ES3_EELb0ELb1ELb1ELb0ELb0ELb0ELb1ELb0ENS_16Flash_fwd_paramsEEEvRKT8_iiiii,(.L_x_10334 - $_ZN5flash24flash_fwd_splitkv_kernelI23Flash_fwd_kernel_traitsILi32ELi64ELi128ELi4ELb0ELb0EN7cutlass6half_tE19Flash_kernel_traitsILi32ELi64ELi128ELi4ES3_EELb0ELb1ELb1ELb0ELb0ELb0ELb1ELb0EEEvNS_16Flash_fwd_paramsE$_ZN5flash30compute_attn_1rowblock_splitkvI23Flash_fwd_kernel_traitsILi32ELi64ELi128ELi4ELb0ELb0EN7cutlass6half_tE19Flash_kernel_traitsILi32ELi64ELi128ELi4ES3_EELb0ELb1ELb1ELb0ELb0ELb0ELb1ELb0ENS_16Flash_fwd_paramsEEEvRKT8_iiiii)
$_ZN5flash24flash_fwd_splitkv_kernelI23Flash_fwd_kernel_traitsILi32ELi64ELi128ELi4ELb0ELb0EN7cutlass6half_tE19Flash_kernel_traitsILi32ELi64ELi128ELi4ES3_EELb0ELb1ELb1ELb0ELb0ELb0ELb1ELb0EEEvNS_16Flash_fwd_paramsE$_ZN5flash30compute_attn_1rowblock_splitkvI23Flash_fwd_kernel_traitsILi32ELi64ELi128ELi4ELb0ELb0EN7cutlass6half_tE19Flash_kernel_traitsILi32ELi64ELi128ELi4ES3_EELb0ELb1ELb1ELb0ELb0ELb0ELb1ELb0ENS_16Flash_fwd_paramsEEEvRKT8_iiiii:
        /* <DEDUP_REMOVED lines=38> */
.L_x_9648:
[----:B------:R-:W-:Y:S05]  /*0460*/  BSYNC.RECONVERGENT B0 ;  /* 0x0000000000007941 */ /* 0x000fea0003800200 */
.L_x_9647:
[----:B------:R-:W-:Y:S04]  /*0470*/  BSSY.RECONVERGENT B0, `(.L_x_9649) ;  /* 0x0000007000007945 */ /* 0x000fe80003800200 */
[----:B------:R-:W-:Y:S05]  /*0480*/  @!P3 BRA `(.L_x_9650) ;  /* 0x000000000014b947 */ /* 0x000fea0003800000 */
[----:B------:R-:W3:Y:S02]  /*0490*/  LD.E.U8 R5, desc[UR4][R2.64+0x1b2] ;  /* 0x0001b20402057980 */ /* 0x000ee4000c101100 */
[----:B---3--:R-:W-:-:S13]  /*04a0*/  ISETP.NE.AND P1, PT, R5, RZ, PT ;  /* 0x000000ff0500720c */ /* 0x008fda0003f25270 */
[----:B------:R-:W3:Y:S02]  /*04b0*/  @P1 LD.E R5, desc[UR4][R18.64+0x4] ;  /* 0x0000040412051980 */ /* 0x000ee4000c101900 */
[----:B---3-5:R-:W-:-:S06]  /*04c0*/  @P1 IADD3 R8, PT, PT, R5, -R14, RZ ;  /* 0x8000000e05081210 */ /* 0x028fcc0007ffe0ff */
[----:B------:R3:W5:Y:S02]  /*04d0*/  @!P1 LD.E R8, desc[UR4][R18.64] ;  /* 0x0000000412089980 */ /* 0x000764000c101900 */
.L_x_9650:
[----:B------:R-:W-:Y:S05]  /*04e0*/  BSYNC.RECONVERGENT B0 ;  /* 0x0000000000007941 */ /* 0x000fea0003800200 */
.L_x_9649:
        /* <DEDUP_REMOVED lines=8> */
.L_x_9652:
[----:B------:R-:W4:Y:S01]  /*0570*/  LD.E.64 R16, desc[UR4][R2.64+0x108] ;  /* 0x0001080402107980 */ /* 0x000f22000c101b00 */
[----:B------:R-:W-:Y:S01]  /*0580*/  BSSY.RECONVERGENT B0, `(.L_x_9654) ;  /* 0x0000006000007945 */ /* 0x000fe20003800200 */
[----:B------:R-:W-:Y:S01]  /*0590*/  IMAD.MOV.U32 R139, RZ, RZ, RZ ;  /* 0x000000ffff8b7224 */ /* 0x000fe200078e00ff */
[----:B----4-:R-:W-:-:S04]  /*05a0*/  ISETP.NE.U32.AND P0, PT, R16, RZ, PT ;  /* 0x000000ff1000720c */ /* 0x010fc80003f05070 */
[----:B------:R-:W-:-:S13]  /*05b0*/  ISETP.NE.AND.EX P0, PT, R17, RZ, PT, P0 ;  /* 0x000000ff1100720c */ /* 0x000fda0003f05300 */
[----:B------:R-:W-:Y:S05]  /*05c0*/  @!P0 BRA `(.L_x_9655) ;  /* 0x0000000000048947 */ /* 0x000fea0003800000 */
[----:B------:R4:W5:Y:S02]  /*05d0*/  LD.E R139, desc[UR4][R2.64+0xbc] ;  /* 0x0000bc04028b7980 */ /* 0x000964000c101900 */
.L_x_9655:
[----:B------:R-:W-:Y:S05]  /*05e0*/  BSYNC.RECONVERGENT B0 ;  /* 0x0000000000007941 */ /* 0x000fea0003800200 */
.L_x_9654:
[----:B-----5:R-:W-:Y:S02]  /*05f0*/  IADD3 R139, PT, PT, R139, R8, -R11 ;  /* 0x000000088b8b7210 */ /* 0x020fe40007ffe80b */
.L_x_9653:
[----:B------:R-:W-:Y:S05]  /*0600*/  BSYNC.RECONVERGENT B1 ;  /* 0x0000000000017941 */ /* 0x000fea0003800200 */
.L_x_9651:
[----:B------:R-:W-:Y:S01]  /*0610*/  IMAD.SHL.U32 R5, R149, 0x40, RZ ;  /* 0x0000004095057824 */ /* 0x000fe200078e00ff */
[----:B------:R-:W-:Y:S01]  /*0620*/  MOV R8, R148 ;  /* 0x0000009400087202 */ /* 0x000fe20000000f00 */
[----:B------:R-:W-:-:S03]  /*0630*/  IMAD.MOV.U32 R9, RZ, RZ, 0x0 ;  /* 0x00000000ff097424 */ /* 0x000fc600078e00ff */
[----:B------:R-:W-:-:S13]  /*0640*/  ISETP.GT.AND P0, PT, R114, R5, PT ;  /* 0x000000057200720c */ /* 0x000fda0003f04270 */
[----:B-1234-:R-:W-:Y:S05]  /*0650*/  @!P0 RET.REL.NODEC R8 `(_ZN5flash24flash_fwd_splitkv_kernelI23Flash_fwd_kernel_traitsILi32ELi64ELi128ELi4ELb0ELb0EN7cutlass6half_tE19Flash_kernel_traitsILi32ELi64ELi128ELi4ES3_EELb0ELb1ELb1ELb0ELb0ELb0ELb1ELb0EEEvNS_16Flash_fwd_paramsE) ;  /* 0xfffffff808688950 */ /* 0x01efea0003c3ffff */
[----:B------:R-:W2:Y:S04]  /*0660*/  LD.E R8, desc[UR4][R2.64+0xb8] ;  /* 0x0000b80402087980 */ /* 0x000ea8000c101900 */
[----:B------:R-:W3:Y:S04]  /*0670*/  LD.E R12, desc[UR4][R2.64+0x188] ;  /* 0x00018804020c7980 */ /* 0x000ee8000c101900 */
[----:B------:R-:W4:Y:S01]  /*0680*/  LD.E R7, desc[UR4][R2.64+0x184] ;  /* 0x0001840402077980 */ /* 0x000f22000c101900 */
[----:B------:R-:W-:Y:S01]  /*0690*/  IABS R10, R6 ;  /* 0x00000006000a7213 */ /* 0x000fe20000000000 */
[----:B------:R-:W-:Y:S01]  /*06a0*/  IMAD.IADD R109, R5, 0x1, R139 ;  /* 0x00000001056d7824 */ /* 0x000fe200078e028b */
[----:B------:R-:W1:Y:S02]  /*06b0*/  S2R R129, SR_TID.X ;  /* 0x0000000000817919 */ /* 0x000e640000002100 */
        /* <DEDUP_REMOVED lines=9> */
[----:B------:R-:W-:Y:S02]  /*0750*/  SHF.R.S32.HI R17, RZ, 0x1f, R8 ;  /* 0x0000001fff117819 */ /* 0x000fe40000011408 */
[----:B----4-:R-:W-:Y:S02]  /*0760*/  IADD3 R7, PT, PT, R109, -R114, -R7 ;  /* 0x800000726d077210 */ /* 0x010fe40007ffe807 */
        /* <DEDUP_REMOVED lines=10> */
[----:B------:R-:W-:-:S03]  /*0810*/  IMAD R8, R149, 0x40, -R114 ;  /* 0x0000004095087824 */ /* 0x000fc600078e0a72 */
[----:B------:R-:W-:-:S13]  /*0820*/  ISETP.GT.U32.AND P1, PT, R10, R9, PT ;  /* 0x000000090a00720c */ /* 0x000fda0003f24070 */
[----:B------:R-:W-:Y:S02]  /*0830*/  @!P1 IMAD.IADD R9, R9, 0x1, -R10 ;  /* 0x0000000109099824 */ /* 0x000fe400078e0a0a */
[----:B------:R-:W-:Y:S01]  /*0840*/  @!P1 VIADD R15, R15, 0x1 ;  /* 0x000000010f0f9836 */ /* 0x000fe20000000000 */
[----:B------:R-:W-:Y:S02]  /*0850*/  ISETP.NE.AND P1, PT, R6, RZ, PT ;  /* 0x000000ff0600720c */ /* 0x000fe40003f25270 */
[----:B------:R-:W-:Y:S01]  /*0860*/  ISETP.GE.U32.AND P2, PT, R9, R10, PT ;  /* 0x0000000a0900720c */ /* 0x000fe20003f46070 */
[----:B------:R-:W-:Y:S01]  /*0870*/  VIADD R9, R139, 0x7f ;  /* 0x0000007f8b097836 */ /* 0x000fe20000000000 */
[----:B------:R-:W-:-:S04]  /*0880*/  SHF.R.S32.HI R10, RZ, 0x1f, R7 ;  /* 0x0000001fff0a7819 */ /* 0x000fc80000011407 */
[----:B---3--:R-:W-:Y:S02]  /*0890*/  IADD3 R8, PT, PT, R12, R8, R9 ;  /* 0x000000080c087210 */ /* 0x008fe40007ffe009 */
[----:B------:R-:W-:-:S03]  /*08a0*/  LEA.HI R10, R10, R7, RZ, 0x7 ;  /* 0x000000070a0a7211 */ /* 0x000fc600078f38ff */
[----:B------:R-:W-:Y:S01]  /*08b0*/  VIADD R8, R8, 0x40 ;  /* 0x0000004008087836 */ /* 0x000fe20000000000 */
[----:B------:R-:W-:Y:S01]  /*08c0*/  SHF.R.S32.HI R143, RZ, 0x7, R10 ;  /* 0x00000007ff8f7819 */ /* 0x000fe2000001140a */
[----:B------:R-:W-:-:S03]  /*08d0*/  @P2 VIADD R15, R15, 0x1 ;  /* 0x000000010f0f2836 */ /* 0x000fc60000000000 */
[----:B------:R-:W-:Y:S01]  /*08e0*/  SHF.R.S32.HI R17, RZ, 0x1f, R8 ;  /* 0x0000001fff117819 */ /* 0x000fe20000011408 */
[----:B------:R-:W-:Y:S01]  /*08f0*/  @!P0 IMAD.MOV R15, RZ, RZ, -R15 ;  /* 0x000000ffff0f8224 */ /* 0x000fe200078e0a0f */
[----:B------:R-:W-:Y:S02]  /*0900*/  @!P1 LOP3.LUT R15, RZ, R6, RZ, 0x33, !PT ;  /* 0x00000006ff0f9212 */ /* 0x000fe400078e33ff */
[----:B------:R-:W-:Y:S02]  /*0910*/  SHF.R.S32.HI R6, RZ, 0x1f, R9 ;  /* 0x0000001fff067819 */ /* 0x000fe40000011409 */
[----:B------:R-:W-:Y:S01]  /*0920*/  LEA.HI R17, R17, R8, RZ, 0x7 ;  /* 0x0000000811117211 */ /* 0x000fe200078f38ff */
[----:B------:R-:W-:Y:S01]  /*0930*/  IMAD R8, R15, UR7, RZ ;  /* 0x000000070f087c24 */ /* 0x000fe2000f8e02ff */
[----:B------:R-:W-:Y:S02]  /*0940*/  LEA.HI R6, R6, R9, RZ, 0x7 ;  /* 0x0000000906067211 */ /* 0x000fe400078f38ff */
[----:B------:R-:W-:-:S02]  /*0950*/  SHF.R.S32.HI R17, RZ, 0x7, R17 ;  /* 0x00000007ff117819 */ /* 0x000fc40000011411 */
[----:B------:R-:W-:Y:S02]  /*0960*/  SHF.R.S32.HI R6, RZ, 0x7, R6 ;  /* 0x00000007ff067819 */ /* 0x000fe40000011406 */
[C---:B------:R-:W-:Y:S02]  /*0970*/  VIMNMX R143, PT, PT, R8.reuse, R143, !PT ;  /* 0x0000008f088f7248 */ /* 0x040fe40007fe0100 */
[----:B------:R-:W-:-:S04]  /*0980*/  VIADDMNMX R6, R8, R15, R6, PT ;  /* 0x0000000f08067246 */ /* 0x000fc80003800106 */
        /* <DEDUP_REMOVED lines=50> */
[----:B-1----:R-:W-:Y:S05]  /*0cb0*/  @P4 RET.REL.NODEC R148 `(_ZN5flash24flash_fwd_splitkv_kernelI23Flash_fwd_kernel_traitsILi32ELi64ELi128ELi4ELb0ELb0EN7cutlass6half_tE19Flash_kernel_traitsILi32ELi64ELi128ELi4ES3_EELb0ELb1ELb1ELb0ELb0ELb0ELb1ELb0EEEvNS_16Flash_fwd_paramsE) ;  /* 0xfffffff094d04950 */ /* 0x002fea0003c3ffff */
[----:B------:R-:W-:Y:S02]  /*0cc0*/  MOV R3, 0xff800000 ;  /* 0xff80000000037802 */ /* 0x000fe40000000f00 */
[----:B------:R-:W-:-:S03]  /*0cd0*/  MOV R149, 0x0 ;  /* 0x0000000000957802 */ /* 0x000fc60000000f00 */
[----:B------:R1:W-:Y:S02]  /*0ce0*/  ST.E desc[UR4][R8.64+0xc0], R3 ;  /* 0x0000c00308007985 */ /* 0x0003e4000c101904 */
[----:B-1----:R-:W-:Y:S05]  /*0cf0*/  RET.REL.NODEC R148 `(_ZN5flash24flash_fwd_splitkv_kernelI23Flash_fwd_kernel_traitsILi32ELi64ELi128ELi4ELb0ELb0EN7cutlass6half_tE19Flash_kernel_traitsILi32ELi64ELi128ELi4ES3_EELb0ELb1ELb1ELb0ELb0ELb0ELb1ELb0EEEvNS_16Flash_fwd_paramsE) ;  /* 0xfffffff094c07950 */ /* 0x002fea0003c3ffff */
.L_x_9656:
        /* <DEDUP_REMOVED lines=103> */
.L_x_9658:
        /* <DEDUP_REMOVED lines=27> */
[----:B------:R-:W-:Y:S01]  /*1520*/  @!P2 IMAD R0, R0, R134, R9 ;  /* 0x000000860000a224 */ /* 0x000fe200078e0209 */
[----:B------:R-:W-:Y:S01]  /*1530*/  @P2 IADD3 R8, PT, PT, R11, R14, RZ ;  /* 0x0000000e0b082210 */ /* 0x000fe20007ffe0ff */
[-C--:B----45:R-:W-:Y:S02]  /*1540*/  @!P2 IMAD R9, R19, R10.reuse, RZ ;  /* 0x0000000a1309a224 */ /* 0x0b0fe400078e02ff */
[----:B------:R-:W-:Y:S02]  /*1550*/  @!P2 IMAD.IADD R25, R25, 0x1, R0 ;  /* 0x000000011919a824 */ /* 0x000fe400078e0200 */
[----:B------:R-:W-:Y:S01]  /*1560*/  @!P1 IMAD.IADD R7, R7, 0x1, -R4 ;  /* 0x0000000107079824 */ /* 0x000fe200078e0a04 */
[----:B------:R-:W-:Y:S01]  /*1570*/  @!P2 SHF.R.S32.HI R0, RZ, 0x1f, R10 ;  /* 0x0000001fff00a819 */ /* 0x000fe2000001140a */
[----:B------:R-:W-:-:S03]  /*1580*/  @!P2 IMAD.WIDE.U32 R24, R18, R10, R24 ;  /* 0x0000000a1218a225 */ /* 0x000fc600078e0018 */
[----:B------:R-:W-:Y:S01]  /*1590*/  ISETP.GE.U32.AND P4, PT, R7, R4, PT ;  /* 0x000000040700720c */ /* 0x000fe20003f86070 */
[----:B------:R-:W-:Y:S01]  /*15a0*/  @!P2 IMAD R9, R18, R0, R9 ;  /* 0x000000001209a224 */ /* 0x000fe200078e0209 */
[----:B------:R-:W-:Y:S01]  /*15b0*/  LOP3.LUT R4, R158, R17, RZ, 0x3c, !PT ;  /* 0x000000119e047212 */ /* 0x000fe200078e3cff */
[-C--:B------:R-:W-:Y:S02]  /*15c0*/  @P2 IMAD R0, R135, R8.reuse, RZ ;  /* 0x0000000887002224 */ /* 0x080fe400078e02ff */
[----:B------:R-:W-:Y:S01]  /*15d0*/  @P2 IMAD.WIDE.U32 R18, R134, R8, RZ ;  /* 0x0000000886122225 */ /* 0x000fe200078e00ff */
[----:B------:R-:W-:Y:S02]  /*15e0*/  ISETP.GE.AND P0, PT, R4, RZ, PT ;  /* 0x000000ff0400720c */ /* 0x000fe40003f06270 */
[----:B------:R-:W-:Y:S02]  /*15f0*/  LEA R12, R108, 0xffffff80, 0x7 ;  /* 0xffffff806c0c7811 */ /* 0x000fe400078e38ff */
[----:B------:R-:W-:-:S02]  /*1600*/  ISETP.NE.AND P3, PT, R17, RZ, PT ;  /* 0x000000ff1100720c */ /* 0x000fc40003f65270 */
[----:B------:R-:W-:Y:S01]  /*1610*/  @!P2 IADD3 R9, PT, PT, R25, R9, RZ ;  /* 0x000000091909a210 */ /* 0x000fe20007ffe0ff */
[----:B------:R-:W-:Y:S01]  /*1620*/  @P2 IMAD.IADD R9, R19, 0x1, R0 ;  /* 0x0000000113092824 */ /* 0x000fe200078e0200 */
[----:B------:R-:W-:Y:S01]  /*1630*/  @!P2 SHF.R.S32.HI R7, RZ, 0x1f, R11 ;  /* 0x0000001fff07a819 */ /* 0x000fe2000001140b */
[----:B------:R-:W-:Y:S01]  /*1640*/  @!P2 IMAD R0, R137, R11, RZ ;  /* 0x0000000b8900a224 */ /* 0x000fe200078e02ff */
[----:B------:R-:W-:Y:S02]  /*1650*/  @!P1 IADD3 R6, PT, PT, R6, 0x1, RZ ;  /* 0x0000000106069810 */ /* 0x000fe40007ffe0ff */
[----:B------:R-:W-:Y:S01]  /*1660*/  @!P2 MOV R8, R24 ;  /* 0x000000180008a202 */ /* 0x000fe20000000f00 */
[----:B------:R-:W-:Y:S01]  /*1670*/  IMAD R4, R135, R12, RZ ;  /* 0x0000000c87047224 */ /* 0x000fe200078e02ff */
[----:B------:R-:W-:Y:S02]  /*1680*/  @P2 MOV R8, R18 ;  /* 0x0000001200082202 */ /* 0x000fe40000000f00 */
[----:B------:R-:W-:Y:S01]  /*1690*/  SHF.R.S32.HI R19, RZ, 0x1f, R12 ;  /* 0x0000001fff137819 */ /* 0x000fe2000001140c */
[----:B------:R-:W-:-:S02]  /*16a0*/  @P4 VIADD R6, R6, 0x1 ;  /* 0x0000000106064836 */ /* 0x000fc40000000000 */
[----:B------:R-:W-:Y:S02]  /*16b0*/  @!P2 IMAD R0, R7, R136, R0 ;  /* 0x000000880700a224 */ /* 0x000fe400078e0200 */
[----:B------:R-:W-:Y:S01]  /*16c0*/  @!P2 IMAD.WIDE.U32 R24, R136, R11, RZ ;  /* 0x0000000b8818a225 */ /* 0x000fe200078e00ff */
[----:B------:R-:W-:-:S03]  /*16d0*/  @!P0 IADD3 R6, PT, PT, -R6, RZ, RZ ;  /* 0x000000ff06068210 */ /* 0x000fc60007ffe1ff */
[----:B------:R-:W-:Y:S02]  /*16e0*/  IMAD R4, R19, R134, R4 ;  /* 0x0000008613047224 */ /* 0x000fe400078e0204 */
[----:B------:R-:W-:Y:S01]  /*16f0*/  IMAD.WIDE.U32 R8, R134, R12, R8 ;  /* 0x0000000c86087225 */ /* 0x000fe200078e0008 */
[----:B------:R-:W-:Y:S02]  /*1700*/  @!P2 IADD3 R25, PT, PT, R25, R0, RZ ;  /* 0x000000001919a210 */ /* 0x000fe40007ffe0ff */
[----:B------:R-:W-:Y:S01]  /*1710*/  @!P2 SHF.R.S32.HI R7, RZ, 0x1f, R10 ;  /* 0x0000001fff07a819 */ /* 0x000fe2000001140a */
[----:B------:R-:W-:Y:S01]  /*1720*/  @P2 IMAD.IADD R11, R11, 0x1, R14 ;  /* 0x000000010b0b2824 */ /* 0x000fe200078e020e */
[----:B------:R-:W-:Y:S01]  /*1730*/  @!P3 LOP3.LUT R6, RZ, R17, RZ, 0x33, !PT ;  /* 0x00000011ff06b212 */ /* 0x000fe200078e33ff */
[----:B------:R-:W-:Y:S01]  /*1740*/  @!P2 IMAD R0, R23, R10, RZ ;  /* 0x0000000a1700a224 */ /* 0x000fe200078e02ff */
[----:B------:R-:W-:Y:S02]  /*1750*/  IADD3 R15, PT, PT, R9, R4, RZ ;  /* 0x00000004090f7210 */ /* 0x000fe40007ffe0ff */
[----:B------:R-:W-:Y:S01]  /*1760*/  MOV R14, R8 ;  /* 0x00000008000e7202 */ /* 0x000fe20000000f00 */
[----:B------:R-:W-:Y:S01]  /*1770*/  @!P2 IMAD R0, R22, R7, R0 ;  /* 0x000000071600a224 */ /* 0x000fe200078e0200 */
[----:B------:R-:W-:Y:S01]  /*1780*/  SHF.R.S32.HI R4, RZ, 0x1f, R6 ;  /* 0x0000001fff047819 */ /* 0x000fe20000011406 */
[----:B------:R-:W-:-:S02]  /*1790*/  IMAD R9, R21, R6, RZ ;  /* 0x0000000615097224 */ /* 0x000fc400078e02ff */
        /* <DEDUP_REMOVED lines=11> */
.L_x_9659:
[----:B------:R-:W-:Y:S05]  /*1850*/  BSYNC.RECONVERGENT B0 ;  /* 0x0000000000007941 */ /* 0x000fea0003800200 */
.L_x_9657:
        /* <DEDUP_REMOVED lines=28> */
[----:B------:R-:W-:Y:S01]  /*1a20*/  ISETP.NE.AND P2, PT, R17, RZ, PT ;  /* 0x000000ff1100720c */ /* 0x000fe20003f45270 */
[----:B------:R-:W-:-:S06]  /*1a30*/  IMAD R14, R19, R136, RZ ;  /* 0x00000088130e7224 */ /* 0x000fcc00078e02ff */
[----:B------:R-:W-:-:S04]  /*1a40*/  @P3 VIADD R21, R21, 0x1 ;  /* 0x0000000115153836 */ /* 0x000fc80000000000 */
[----:B------:R-:W-:Y:S01]  /*1a50*/  IMAD.MOV.U32 R18, RZ, RZ, R21 ;  /* 0x000000ffff127224 */ /* 0x000fe200078e0015 */
[----:B------:R-:W-:Y:S01]  /*1a60*/  SHF.L.U32 R156, R129, 0x3, RZ ;  /* 0x00000003819c7819 */ /* 0x000fe200000006ff */
[C---:B------:R-:W-:Y:S02]  /*1a70*/  IMAD R14, R12.reuse, R137, R14 ;  /* 0x000000890c0e7224 */ /* 0x040fe400078e020e */
[----:B------:R-:W-:Y:S01]  /*1a80*/  @!P1 IMAD.MOV R18, RZ, RZ, -R18 ;  /* 0x000000ffff129224 */ /* 0x000fe200078e0a12 */
[----:B------:R-:W-:Y:S01]  /*1a90*/  @!P2 LOP3.LUT R18, RZ, R17, RZ, 0x33, !PT ;  /* 0x00000011ff12a212 */ /* 0x000fe200078e33ff */
[----:B------:R-:W-:Y:S01]  /*1aa0*/  IMAD.WIDE.U32 R30, R12, R136, RZ ;  /* 0x000000880c1e7225 */ /* 0x000fe200078e00ff */
[C---:B------:R-:W-:Y:S02]  /*1ab0*/  LOP3.LUT R113, R156.reuse, 0x18, RZ, 0xc0, !PT ;  /* 0x000000189c717812 */ /* 0x040fe400078ec0ff */
[----:B------:R-:W-:Y:S01]  /*1ac0*/  SHF.R.S32.HI R17, RZ, 0x1f, R18 ;  /* 0x0000001fff117819 */ /* 0x000fe20000011412 */
[----:B------:R-:W-:Y:S01]  /*1ad0*/  IMAD.IADD R12, R31, 0x1, R14 ;  /* 0x000000011f0c7824 */ /* 0x000fe200078e020e */
[----:B------:R-:W-:Y:S01]  /*1ae0*/  LOP3.LUT R20, R156, 0xc0, RZ, 0xc0, !PT ;  /* 0x000000c09c147812 */ /* 0x000fe200078ec0ff */
[----:B------:R-:W-:Y:S01]  /*1af0*/  IMAD R14, R29, R18, RZ ;  /* 0x000000121d0e7224 */ /* 0x000fe200078e02ff */
        /* <DEDUP_REMOVED lines=8> */
[----:B------:R-:W-:Y:S02]  /*1b80*/  IADD3 R15, PT, PT, R19, R14, RZ ;  /* 0x0000000e130f7210 */ /* 0x000fe40007ffe0ff */
[----:B------:R-:W-:-:S03]  /*1b90*/  LOP3.LUT R112, R17, R112, RZ, 0xfc, !PT ;  /* 0x0000007011707212 */ /* 0x000fc600078efcff */
[----:B------:R-:W-:Y:S02]  /*1ba0*/  IMAD.X R17, R12, 0x1, R15, P1 ;  /* 0x000000010c117824 */ /* 0x000fe400008e060f */
[----:B------:R-:W1:Y:S01]  /*1bb0*/  S2R R12, SR_CgaCtaId ;  /* 0x00000000000c7919 */ /* 0x000e620000008800 */
[----:B------:R-:W-:-:S05]  /*1bc0*/  SHF.R.U32.HI R120, RZ, 0x2, R129 ;  /* 0x00000002ff787819 */ /* 0x000fca0000011681 */
[----:B------:R-:W-:Y:S02]  /*1bd0*/  IMAD R147, R137, R120, RZ ;  /* 0x0000007889937224 */ /* 0x000fe400078e02ff */
[----:B------:R-:W-:-:S04]  /*1be0*/  IMAD.WIDE.U32 R20, R120, R136, R16 ;  /* 0x0000008878147225 */ /* 0x000fc800078e0010 */
[----:B------:R-:W-:Y:S02]  /*1bf0*/  IMAD.IADD R147, R21, 0x1, R147 ;  /* 0x0000000115937824 */ /* 0x000fe400078e0293 */
[----:B------:R-:W-:Y:S01]  /*1c00*/  IMAD.IADD R138, R114, 0x1, -R5 ;  /* 0x00000001728a7824 */ /* 0x000fe200078e0a05 */
[----:B------:R-:W-:Y:S01]  /*1c10*/  MOV R115, 0x400 ;  /* 0x0000040000737802 */ /* 0x000fe20000000f00 */
[----:B------:R-:W-:Y:S01]  /*1c20*/  IMAD R145, R135, R120, RZ ;  /* 0x0000007887917224 */ /* 0x000fe200078e02ff */
[----:B------:R-:W-:Y:S01]  /*1c30*/  MOV R121, RZ ;  /* 0x000000ff00797202 */ /* 0x000fe20000000f00 */
[----:B------:R-:W-:Y:S01]  /*1c40*/  BSSY.RECONVERGENT B0, `(.L_x_9660) ;  /* 0x0000030000007945 */ /* 0x000fe20003800200 */
[----:B-1----:R-:W-:-:S05]  /*1c50*/  LEA R5, R12, R115, 0x18 ;  /* 0x000000730c057211 */ /* 0x002fca00078ec0ff */
[----:B------:R-:W-:Y:S02]  /*1c60*/  IMAD R112, R112, 0x2, R5 ;  /* 0x0000000270707824 */ /* 0x000fe400078e0205 */
[-C--:B--2---:R-:W-:Y:S02]  /*1c70*/  @!P0 IMAD R14, R27, R157.reuse, RZ ;  /* 0x0000009d1b0e8224 */ /* 0x084fe400078e02ff */
[----:B------:R-:W-:Y:S01]  /*1c80*/  @!P0 IMAD.WIDE.U32 R18, R26, R157, RZ ;  /* 0x0000009d1a128225 */ /* 0x000fe200078e00ff */
[----:B------:R-:W-:-:S03]  /*1c90*/  IADD3 R26, P1, PT, R113, R4, RZ ;  /* 0x00000004711a7210 */ /* 0x000fc60007f3e0ff */
[----:B------:R-:W-:Y:S01]  /*1ca0*/  @!P0 IMAD.IADD R4, R19, 0x1, R14 ;  /* 0x0000000113048824 */ /* 0x000fe200078e020e */
[----:B------:R-:W-:Y:S01]  /*1cb0*/  @!P0 MOV R14, R18 ;  /* 0x00000012000e8202 */ /* 0x000fe20000000f00 */
[----:B------:R-:W-:-:S04]  /*1cc0*/  @P0 IMAD.WIDE.U32 R18, R8, R13, RZ ;  /* 0x0000000d08120225 */ /* 0x000fc800078e00ff */
[----:B------:R-:W-:Y:S01]  /*1cd0*/  IMAD.X R27, RZ, RZ, R0, P1 ;  /* 0x000000ffff1b7224 */ /* 0x000fe200008e0600 */
[C---:B---3--:R-:W-:Y:S01]  /*1ce0*/  LEA R146, P1, R20.reuse, R24, 0x1 ;  /* 0x0000001814927211 */ /* 0x048fe200078208ff */
[----:B------:R-:W-:Y:S01]  /*1cf0*/  @P0 IMAD R13, R9, R13, RZ ;  /* 0x0000000d090d0224 */ /* 0x000fe200078e02ff */
[----:B------:R-:W-:Y:S02]  /*1d00*/  @P0 MOV R14, R18 ;  /* 0x00000012000e0202 */ /* 0x000fe40000000f00 */
[----:B------:R-:W-:Y:S01]  /*1d10*/  LEA.HI.X R147, R20, R25, R147, 0x1, P1 ;  /* 0x0000001914937211 */ /* 0x000fe200008f0c93 */
[----:B------:R-:W-:Y:S01]  /*1d20*/  @P0 IMAD.IADD R4, R19, 0x1, R13 ;  /* 0x0000000113040824 */ /* 0x000fe200078e020d */
[----:B------:R-:W-:-:S04]  /*1d30*/  IADD3 R18, P1, PT, R113, R14, RZ ;  /* 0x0000000e71127210 */ /* 0x000fc80007f3e0ff */
[----:B------:R-:W-:Y:S02]  /*1d40*/  IADD3.X R19, PT, PT, RZ, R4, RZ, P1, !PT ;  /* 0x00000004ff137210 */ /* 0x000fe40000ffe4ff */
[C---:B------:R-:W-:Y:S01]  /*1d50*/  ISETP.GE.AND P1, PT, R120.reuse, R138, PT ;  /* 0x0000008a7800720c */ /* 0x040fe20003f26270 */
[----:B------:R-:W-:Y:S01]  /*1d60*/  IMAD.WIDE.U32 R16, R120, R134, R26 ;  /* 0x0000008678107225 */ /* 0x000fe200078e001a */
[----:B------:R-:W-:-:S03]  /*1d70*/  SHF.R.S32.HI R13, RZ, 0x1f, R158 ;  /* 0x0000001fff0d7819 */ /* 0x000fc6000001149e */
[----:B----4-:R-:W-:Y:S01]  /*1d80*/  IMAD R11, R11, R158, RZ ;  /* 0x0000009e0b0b7224 */ /* 0x010fe200078e02ff */
[----:B------:R-:W-:Y:S01]  /*1d90*/  LEA R144, P2, R16, R22, 0x1 ;  /* 0x0000001610907211 */ /* 0x000fe200078408ff */
[----:B------:R-:W-:Y:S02]  /*1da0*/  IMAD.IADD R145, R17, 0x1, R145 ;  /* 0x0000000111917824 */ /* 0x000fe400078e0291 */
[----:B------:R-:W-:Y:S02]  /*1db0*/  IMAD R0, R10, R13, R11 ;  /* 0x0000000d0a007224 */ /* 0x000fe400078e020b */
[----:B------:R-:W-:Y:S01]  /*1dc0*/  IMAD.WIDE.U32 R10, R158, R10, R18 ;  /* 0x0000000a9e0a7225 */ /* 0x000fe200078e0012 */
[----:B------:R-:W-:Y:S02]  /*1dd0*/  LEA.HI.X R145, R16, R23, R145, 0x1, P2 ;  /* 0x0000001710917211 */ /* 0x000fe400010f0c91 */
[-C--:B------:R-:W-:Y:S01]  /*1de0*/  @!P0 MOV R14, R8.reuse ;  /* 0x00000008000e8202 */ /* 0x080fe20000000f00 */
[--C-:B------:R-:W-:Y:S01]  /*1df0*/  @!P0 IMAD.MOV.U32 R15, RZ, RZ, R9.reuse ;  /* 0x000000ffff0f8224 */ /* 0x100fe200078e0009 */
        /* <DEDUP_REMOVED lines=19> */
.L_x_9662:
[----:B------:R2:W-:Y:S02]  /*1f30*/  STS.128 [R112], RZ ;  /* 0x000000ff70007388 */ /* 0x0005e40000000c00 */
.L_x_9661:
[----:B------:R-:W-:Y:S05]  /*1f40*/  BSYNC.RECONVERGENT B0 ;  /* 0x0000000000007941 */ /* 0x000fea0003800200 */
.L_x_9660:
        /* <DEDUP_REMOVED lines=10> */
[----:B------:R-:W-:Y:S01]  /*1ff0*/  IADD3 R11, P0, PT, R16, 0x20, RZ ;  /* 0x00000020100b7810 */ /* 0x000fe20007f1e0ff */
[----:B------:R-:W-:-:S04]  /*2000*/  IMAD.MOV.U32 R16, RZ, RZ, R10 ;  /* 0x000000ffff107224 */ /* 0x000fc800078e000a */
[----:B------:R-:W-:-:S04]  /*2010*/  IMAD.X R17, RZ, RZ, R17, P0 ;  /* 0x000000ffff117224 */ /* 0x000fc800000e0611 */
[----:B------:R-:W-:Y:S01]  /*2020*/  IMAD R0, R17, R14, RZ ;  /* 0x0000000e11007224 */ /* 0x000fe200078e02ff */
[----:B------:R-:W-:-:S03]  /*2030*/  MOV R17, R19 ;  /* 0x0000001300117202 */ /* 0x000fc60000000f00 */
        /* <DEDUP_REMOVED lines=9> */
.L_x_9664:
[----:B------:R-:W-:Y:S05]  /*20d0*/  BSYNC.RECONVERGENT B0 ;  /* 0x0000000000007941 */ /* 0x000fea0003800200 */
.L_x_9663:
[----:B------:R-:W-:Y:S01]  /*20e0*/  BSSY.RECONVERGENT B0, `(.L_x_9665) ;  /* 0x000000c000007945 */ /* 0x000fe20003800200 */
[C---:B------:R-:W-:Y:S02]  /*20f0*/  SHF.L.U64.HI R4, R134.reuse, 0x5, R135 ;  /* 0x0000000586047819 */ /* 0x040fe40000010287 */
[----:B------:R-:W-:Y:S01]  /*2100*/  SHF.L.U32 R0, R134, 0x5, RZ ;  /* 0x0000000586007819 */ /* 0x000fe200000006ff */
        /* <DEDUP_REMOVED lines=8> */
.L_x_9667:
[----:B------:R4:W-:Y:S02]  /*2190*/  STS.128 [R112+0x1000], RZ ;  /* 0x001000ff70007388 */ /* 0x0009e40000000c00 */
.L_x_9666:
[----:B------:R-:W-:Y:S05]  /*21a0*/  BSYNC.RECONVERGENT B0 ;  /* 0x0000000000007941 */ /* 0x000fea0003800200 */
.L_x_9665:
[-C--:B------:R-:W-:Y:S01]  /*21b0*/  ISETP.GE.AND P3, PT, R8, R9.reuse, PT ;  /* 0x000000090800720c */ /* 0x080fe20003f66270 */
[----:B------:R-:W-:Y:S01]  /*21c0*/  VIADD R14, R120, 0x40 ;  /* 0x00000040780e7836 */ /* 0x000fe20000000000 */
[----:B-----5:R-:W-:Y:S01]  /*21d0*/  LEA R6, P0, R0, R144, 0x1 ;  /* 0x0000009000067211 */ /* 0x020fe200078008ff */
[----:B---3--:R-:W-:Y:S01]  /*21e0*/  VIADD R10, R120, 0x60 ;  /* 0x00000060780a7836 */ /* 0x008fe20000000000 */
        /* <DEDUP_REMOVED lines=12> */
.L_x_9669:
[----:B------:R-:W-:Y:S05]  /*22b0*/  BSYNC.RECONVERGENT B0 ;  /* 0x0000000000007941 */ /* 0x000fea0003800200 */
.L_x_9668:
        /* <DEDUP_REMOVED lines=11> */
.L_x_9671:
[----:B------:R-:W-:Y:S05]  /*2370*/  BSYNC.RECONVERGENT B0 ;  /* 0x0000000000007941 */ /* 0x000fea0003800200 */
.L_x_9670:
        /* <DEDUP_REMOVED lines=11> */
.L_x_9673:
[----:B------:R-:W-:Y:S05]  /*2430*/  BSYNC.RECONVERGENT B0 ;  /* 0x0000000000007941 */ /* 0x000fea0003800200 */
.L_x_9672:
[----:B------:R-:W2:Y:S04]  /*2440*/  LD.E.64 R18, desc[UR4][R2.64+0x1c0] ;  /* 0x0001c00402127980 */ /* 0x000ea8000c101b00 */
[----:B-1----:R-:W3:Y:S01]  /*2450*/  LD.E.64 R16, desc[UR4][R2.64+0x1b8] ;  /* 0x0001b80402107980 */ /* 0x002ee2000c101b00 */
[----:B------:R-:W-:-:S03]  /*2460*/  MOV R12, R158 ;  /* 0x0000009e000c7202 */ /* 0x000fc60000000f00 */
        /* <DEDUP_REMOVED lines=26> */
.L_x_9676:
[----:B------:R3:W-:Y:S01]  /*2610*/  STS.128 [R112+0x3000], RZ ;  /* 0x003000ff70007388 */ /* 0x0007e20000000c00 */
[----:B------:R-:W-:Y:S05]  /*2620*/  BRA `(.L_x_9677) ;  /* 0x0000000000047947 */ /* 0x000fea0003800000 */
.L_x_9675:
[----:B------:R2:W-:Y:S02]  /*2630*/  STS.128 [R112+0x3000], RZ ;  /* 0x003000ff70007388 */ /* 0x0005e40000000c00 */
.L_x_9677:
[----:B------:R-:W-:Y:S05]  /*2640*/  BSYNC.RECONVERGENT B0 ;  /* 0x0000000000007941 */ /* 0x000fea0003800200 */
.L_x_9674:
[-C--:B------:R-:W-:Y:S01]  /*2650*/  ISETP.GE.AND P3, PT, R8, R9.reuse, PT ;  /* 0x000000090800720c */ /* 0x080fe20003f66270 */
[C---:B-1----:R-:W-:Y:S01]  /*2660*/  IMAD.SHL.U32 R7, R129.reuse, 0x10, RZ ;  /* 0x0000001081077824 */ /* 0x042fe200078e00ff */
        /* <DEDUP_REMOVED lines=10> */
[--C-:B------:R-:W-:Y:S02]  /*2710*/  LOP3.LUT R10, R11, 0xc0, R118.reuse, 0xf8, !PT ;  /* 0x000000c00b0a7812 */ /* 0x100fe400078ef876 */
[----:B------:R-:W-:Y:S02]  /*2720*/  LOP3.LUT R14, R118, 0xc0, RZ, 0xc0, !PT ;  /* 0x000000c0760e7812 */ /* 0x000fe400078ec0ff */
[----:B------:R-:W-:Y:S02]  /*2730*/  LOP3.LUT R9, R128, 0x18, RZ, 0xc0, !PT ;  /* 0x0000001880097812 */ /* 0x000fe400078ec0ff */
[--C-:B------:R-:W-:Y:S02]  /*2740*/  LOP3.LUT R11, R131, 0x20, R118.reuse, 0xf8, !PT ;  /* 0x00000020830b7812 */ /* 0x100fe400078ef876 */
[----:B------:R-:W-:-:S02]  /*2750*/  LOP3.LUT R8, R7, 0x20, R118, 0xf8, !PT ;  /* 0x0000002007087812 */ /* 0x000fc400078ef876 */
[----:B------:R-:W-:Y:S02]  /*2760*/  LEA R12, P0, R4, R146, 0x1 ;  /* 0x00000092040c7211 */ /* 0x000fe400078008ff */
        /* <DEDUP_REMOVED lines=14> */
.L_x_9679:
[----:B------:R-:W-:Y:S05]  /*2850*/  BSYNC.RECONVERGENT B0 ;  /* 0x0000000000007941 */ /* 0x000fea0003800200 */
.L_x_9678:
        /* <DEDUP_REMOVED lines=14> */
.L_x_9681:
[----:B------:R-:W-:Y:S05]  /*2940*/  BSYNC.RECONVERGENT B0 ;  /* 0x0000000000007941 */ /* 0x000fea0003800200 */
.L_x_9680:
        /* <DEDUP_REMOVED lines=12> */
.L_x_9683:
[----:B------:R-:W-:Y:S05]  /*2a10*/  BSYNC.RECONVERGENT B0 ;  /* 0x0000000000007941 */ /* 0x000fea0003800200 */
.L_x_9682:
[----:B------:R-:W-:Y:S01]  /*2a20*/  LDSM.16.M88.4 R8, [R5] ;  /* 0x000000000508783b */ /* 0x000fe20000000200 */
[----:B------:R-:W-:Y:S01]  /*2a30*/  IMAD.MOV.U32 R110, RZ, RZ, 0x20 ;  /* 0x00000020ff6e7424 */ /* 0x000fe200078e00ff */
[----:B------:R-:W-:Y:S01]  /*2a40*/  LOP3.LUT P5, RZ, R129, 0x4, RZ, 0xc0, !PT ;  /* 0x0000000481ff7812 */ /* 0x000fe200078ac0ff */
[----:B------:R-:W-:Y:S01]  /*2a50*/  BSSY.RECONVERGENT B1, `(.L_x_9684) ;  /* 0x00000b6000017945 */ /* 0x000fe20003800200 */
[----:B------:R-:W5:Y:S01]  /*2a60*/  LDSM.16.M88.4 R48, [R111+0x1800] ;  /* 0x001800006f30783b */ /* 0x000f620000000200 */
[----:B------:R-:W-:Y:S02]  /*2a70*/  IADD3 R119, PT, PT, R119, R139, -R114 ;  /* 0x0000008b77777210 */ /* 0x000fe40007ffe872 */
[----:B------:R-:W-:Y:S01]  /*2a80*/  SEL R110, R110, 0xffffffe0, !P5 ;  /* 0xffffffe06e6e7807 */ /* 0x000fe20006800000 */
[----:B------:R-:W2:Y:S04]  /*2a90*/  LDSM.16.M88.4 R40, [R111+0x1c00] ;  /* 0x001c00006f28783b */ /* 0x000ea80000000200 */
[----:B------:R-:W1:Y:S01]  /*2aa0*/  LDSM.16.M88.4 R104, [R111+0x2c00] ;  /* 0x002c00006f68783b */ /* 0x000e620000000200 */
[----:B------:R-:W-:-:S02]  /*2ab0*/  IMAD.IADD R96, R5, 0x1, R110 ;  /* 0x0000000105607824 */ /* 0x000fc400078e026e */
[----:B------:R-:W-:Y:S01]  /*2ac0*/  IMAD.IADD R110, R110, 0x1, R111 ;  /* 0x000000016e6e7824 */ /* 0x000fe200078e026f */
        /* <DEDUP_REMOVED lines=17> */
[C---:B-1----:R-:W-:Y:S03]  /*2be0*/  HMMA.16816.F32 R12, R8.reuse, R104, RZ ;  /* 0x00000068080c723c */ /* 0x042fe600000018ff */
[----:B------:R-:W0:Y:S05]  /*2bf0*/  LDGDEPBAR ;  /* 0x00000000000079af */ /* 0x000e2a0000000000 */
[C---:B---3--:R-:W-:Y:S08]  /*2c00*/  HMMA.16816.F32 R4, R8.reuse, R64, RZ ;  /* 0x000000400804723c */ /* 0x048ff000000018ff */
[C---:B----4-:R-:W-:Y:S08]  /*2c10*/  HMMA.16816.F32 R60, R8.reuse, R56, RZ ;  /* 0x00000038083c723c */ /* 0x050ff000000018ff */
        /* <DEDUP_REMOVED lines=14> */
[----:B------:R-:W-:Y:S01]  /*2d00*/  HMMA.16816.F32 R44, R96, R84, R44 ;  /* 0x00000054602c723c */ /* 0x000fe2000000182c */
[----:B------:R-:W-:Y:S02]  /*2d10*/  LOP3.LUT R84, R130, 0x1f0, RZ, 0xc0, !PT ;  /* 0x000001f082547812 */ /* 0x000fe400078ec0ff */
[----:B------:R-:W-:-:S05]  /*2d20*/  LOP3.LUT R85, R120, 0x7, RZ, 0xc0, !PT ;  /* 0x0000000778557812 */ /* 0x000fca00078ec0ff */
[----:B------:R-:W-:Y:S01]  /*2d30*/  HMMA.16816.F32 R40, R96, R86, R40 ;  /* 0x000000566028723c */ /* 0x000fe20000001828 */
[----:B------:R-:W-:-:S05]  /*2d40*/  LOP3.LUT R86, R84, 0x7, R120, 0xf8, !PT ;  /* 0x0000000754567812 */ /* 0x000fca00078ef878 */
[----:B------:R-:W-:Y:S02]  /*2d50*/  IMAD R140, R149, 0x40, R86 ;  /* 0x00000040958c7824 */ /* 0x000fe400078e0256 */
[----:B-----5:R-:W-:Y:S01]  /*2d60*/  HMMA.16816.F32 R12, R96, R68, R12 ;  /* 0x00000044600c723c */ /* 0x020fe2000000180c */
[----:B------:R-:W-:Y:S01]  /*2d70*/  IADD3 R69, PT, PT, R139, -R114, -R0 ;  /* 0x800000728b457210 */ /* 0x000fe20007ffe800 */
[----:B------:R-:W-:-:S04]  /*2d80*/  IMAD.IADD R0, R140, 0x1, R119 ;  /* 0x000000018c007824 */ /* 0x000fc800078e0277 */
[----:B------:R-:W-:Y:S01]  /*2d90*/  IMAD.IADD R140, R140, 0x1, R69 ;  /* 0x000000018c8c7824 */ /* 0x000fe200078e0245 */
[C-C-:B------:R-:W-:Y:S01]  /*2da0*/  VIADDMNMX R141, R0.reuse, 0x1, R139.reuse, PT ;  /* 0x00000001008d7846 */ /* 0x140fe2000380018b */
[----:B------:R-:W-:Y:S01]  /*2db0*/  HMMA.16816.F32 R4, R96, R100, R4 ;  /* 0x000000646004723c */ /* 0x000fe20000001804 */
[----:B------:R-:W-:Y:S02]  /*2dc0*/  VIADDMNMX R139, R0, 0x9, R139, PT ;  /* 0x00000009008b7846 */ /* 0x000fe4000380018b */
[----:B------:R-:W-:Y:S02]  /*2dd0*/  VIMNMX R142, PT, PT, RZ, R140, !PT ;  /* 0x0000008cff8e7248 */ /* 0x000fe40007fe0100 */
[----:B------:R-:W-:-:S03]  /*2de0*/  VIADDMNMX R140, R140, 0x8, RZ, !PT ;  /* 0x000000088c8c7846 */ /* 0x000fc600078001ff */
        /* <DEDUP_REMOVED lines=27> */
.L_x_9687:
        /* <DEDUP_REMOVED lines=60> */
.L_x_9688:
[----:B------:R-:W-:Y:S05]  /*3360*/  BSYNC.RECONVERGENT B0 ;  /* 0x0000000000007941 */ /* 0x000fea0003800200 */
.L_x_9686:
        /* <DEDUP_REMOVED lines=34> */
.L_x_9690:
[----:B------:R-:W-:Y:S05]  /*3590*/  BSYNC.RECONVERGENT B0 ;  /* 0x0000000000007941 */ /* 0x000fea0003800200 */
.L_x_9689:
[----:B------:R-:W0:Y:S02]  /*35a0*/  LDGDEPBAR ;  /* 0x00000000000079af */ /* 0x000e240000000000 */
.L_x_9685:
[----:B------:R-:W-:Y:S05]  /*35b0*/  BSYNC.RECONVERGENT B1 ;  /* 0x0000000000017941 */ /* 0x000fea0003800200 */
.L_x_9684:
[----:B------:R-:W-:Y:S02]  /*35c0*/  IMAD.SHL.U32 R101, R129, 0x2, RZ ;  /* 0x0000000281657824 */ /* 0x000fe400078e00ff */
[----:B------:R-:W-:-:S03]  /*35d0*/  IMAD.IADD R86, R109, 0x1, R86 ;  /* 0x000000016d567824 */ /* 0x000fc600078e0256 */
[----:B------:R-:W-:-:S05]  /*35e0*/  LOP3.LUT R101, R101, 0x6, RZ, 0xc0, !PT ;  /* 0x0000000665657812 */ /* 0x000fca00078ec0ff */
[----:B-1----:R-:W-:-:S04]  /*35f0*/  IMAD R71, R88, 0x80, R101 ;  /* 0x0000008058477824 */ /* 0x002fc800078e0265 */
[C---:B--2---:R-:W-:Y:S01]  /*3600*/  IMAD.IADD R69, R71.reuse, 0x1, R114 ;  /* 0x0000000147457824 */ /* 0x044fe200078e0272 */
[C---:B------:R-:W-:Y:S01]  /*3610*/  ISETP.GE.AND P3, PT, R71.reuse, R142, PT ;  /* 0x0000008e4700720c */ /* 0x040fe20003f66270 */
[C---:B------:R-:W-:Y:S02]  /*3620*/  VIADD R68, R71.reuse, 0x1 ;  /* 0x0000000147447836 */ /* 0x040fe40000000000 */
[C---:B------:R-:W-:Y:S01]  /*3630*/  VIADD R81, R71.reuse, 0x8 ;  /* 0x0000000847517836 */ /* 0x040fe20000000000 */
[C-C-:B------:R-:W-:Y:S01]  /*3640*/  IADD3 R0, PT, PT, R86.reuse, -0x1, -R69.reuse ;  /* 0xffffffff56007810 */ /* 0x140fe20007ffe845 */
[----:B------:R-:W-:Y:S01]  /*3650*/  VIADD R77, R71, 0x9 ;  /* 0x00000009474d7836 */ /* 0x000fe20000000000 */
        /* <DEDUP_REMOVED lines=9> */
[----:B------:R-:W-:Y:S02]  /*36f0*/  IADD3 R57, PT, PT, R86, -0x30, -R69 ;  /* 0xffffffd056397810 */ /* 0x000fe40007ffe845 */
[----:B------:R-:W-:-:S02]  /*3700*/  IABS R0, R0 ;  /* 0x0000000000007213 */ /* 0x000fc40000000000 */
[----:B------:R-:W-:Y:S02]  /*3710*/  IABS R57, R57 ;  /* 0x0000003900397213 */ /* 0x000fe40000000000 */
[----:B------:R-:W-:Y:S02]  /*3720*/  I2FP.F32.S32 R0, R0 ;  /* 0x0000000000007245 */ /* 0x000fe40000201400 */
[----:B------:R-:W-:Y:S02]  /*3730*/  I2FP.F32.S32 R57, R57 ;  /* 0x0000003900397245 */ /* 0x000fe40000201400 */
[----:B------:R-:W-:Y:S01]  /*3740*/  IABS R79, R79 ;  /* 0x0000004f004f7213 */ /* 0x000fe20000000000 */
        /* <DEDUP_REMOVED lines=8> */
[C---:B------:R-:W-:Y:S01]  /*37d0*/  IADD3 R75, PT, PT, R86.reuse, -0x10, -R69 ;  /* 0xfffffff0564b7810 */ /* 0x040fe20007ffe845 */
[C---:B------:R-:W-:Y:S01]  /*37e0*/  FFMA.FTZ R83, -R155.reuse, R0, R49 ;  /* 0x000000009b537223 */ /* 0x040fe20000010131 */
[C---:B------:R-:W-:Y:S01]  /*37f0*/  IADD3 R0, PT, PT, R86.reuse, -0x39, -R69 ;  /* 0xffffffc756007810 */ /* 0x040fe20007ffe845 */
        /* <DEDUP_REMOVED lines=9> */
[----:B------:R-:W-:Y:S01]  /*3890*/  I2FP.F32.S32 R75, R75 ;  /* 0x0000004b004b7245 */ /* 0x000fe20000201400 */
[----:B------:R-:W-:Y:S01]  /*38a0*/  VIADD R49, R71, 0x38 ;  /* 0x0000003847317836 */ /* 0x000fe20000000000 */
[----:B------:R-:W-:Y:S01]  /*38b0*/  IABS R57, R37 ;  /* 0x0000002500397213 */ /* 0x000fe20000000000 */
[----:B------:R-:W-:-:S02]  /*38c0*/  VIADD R37, R37, 0xfffffff8 ;  /* 0xfffffff825257836 */ /* 0x000fc40000000000 */
[C---:B------:R-:W-:Y:S01]  /*38d0*/  FFMA.FTZ R0, -R155.reuse, R0, R41 ;  /* 0x000000009b007223 */ /* 0x040fe20000010129 */
[----:B------:R-:W-:Y:S01]  /*38e0*/  FFMA.FTZ R70, -R155, R75, R60 ;  /* 0x0000004b9b467223 */ /* 0x000fe2000001013c */
[--C-:B------:R-:W-:Y:S01]  /*38f0*/  IMAD.IADD R41, R40, 0x1, -R69.reuse ;  /* 0x0000000128297824 */ /* 0x100fe200078e0a45 */
[----:B------:R-:W-:Y:S01]  /*3900*/  I2FP.F32.S32 R57, R57 ;  /* 0x0000003900397245 */ /* 0x000fe20000201400 */
[----:B------:R-:W-:Y:S01]  /*3910*/  VIADD R60, R71, 0x18 ;  /* 0x00000018473c7836 */ /* 0x000fe20000000000 */
[----:B------:R-:W-:Y:S02]  /*3920*/  IADD3 R75, PT, PT, R86, -0x40, -R69 ;  /* 0xffffffc0564b7810 */ /* 0x000fe40007ffe845 */
[----:B------:R-:W-:Y:S01]  /*3930*/  IABS R37, R37 ;  /* 0x0000002500257213 */ /* 0x000fe20000000000 */
[C---:B------:R-:W-:Y:S01]  /*3940*/  FFMA.FTZ R76, -R155.reuse, R57, R4 ;  /* 0x000000399b4c7223 */ /* 0x040fe20000010104 */
[----:B------:R-:W-:Y:S01]  /*3950*/  IABS R75, R75 ;  /* 0x0000004b004b7213 */ /* 0x000fe20000000000 */
[----:B------:R-:W-:Y:S01]  /*3960*/  FFMA.FTZ R66, -R155, R57, R66 ;  /* 0x000000399b427223 */ /* 0x000fe20000010142 */
[----:B------:R-:W-:-:S02]  /*3970*/  IABS R41, R41 ;  /* 0x0000002900297213 */ /* 0x000fc40000000000 */
[--C-:B------:R-:W-:Y:S02]  /*3980*/  IADD3 R74, PT, PT, R86, -0x11, -R69.reuse ;  /* 0xffffffef564a7810 */ /* 0x100fe40007ffe845 */
[----:B------:R-:W-:Y:S02]  /*3990*/  I2FP.F32.S32 R37, R37 ;  /* 0x0000002500257245 */ /* 0x000fe40000201400 */
[----:B------:R-:W-:Y:S02]  /*39a0*/  ISETP.GE.AND P2, PT, R68, R142, PT ;  /* 0x0000008e4400720c */ /* 0x000fe40003f46270 */
[----:B------:R-:W-:Y:S01]  /*39b0*/  I2FP.F32.S32 R75, R75 ;  /* 0x0000004b004b7245 */ /* 0x000fe20000201400 */
[----:B------:R-:W-:Y:S01]  /*39c0*/  FFMA.FTZ R4, -R155, R37, R64 ;  /* 0x000000259b047223 */ /* 0x000fe20000010140 */
[C-C-:B------:R-:W-:Y:S01]  /*39d0*/  IADD3 R170, PT, PT, R86.reuse, -0x48, -R69.reuse ;  /* 0xffffffb856aa7810 */ /* 0x140fe20007ffe845 */
[----:B------:R-:W-:Y:S01]  /*39e0*/  VIADD R64, R71, 0x10 ;  /* 0x0000001047407836 */ /* 0x000fe20000000000 */
[----:B------:R-:W-:Y:S01]  /*39f0*/  I2FP.F32.S32 R41, R41 ;  /* 0x0000002900297245 */ /* 0x000fe20000201400 */
[----:B------:R-:W-:Y:S01]  /*3a00*/  FFMA.FTZ R75, -R155, R75, R36 ;  /* 0x0000004b9b4b7223 */ /* 0x000fe20000010124 */
[----:B------:R-:W-:Y:S01]  /*3a10*/  IADD3 R73, PT, PT, R86, -0x18, -R69 ;  /* 0xffffffe856497810 */ /* 0x000fe20007ffe845 */
[----:B------:R-:W-:Y:S01]  /*3a20*/  VIADD R37, R71, 0x41 ;  /* 0x0000004147257836 */ /* 0x000fe20000000000 */
[----:B------:R-:W-:Y:S01]  /*3a30*/  IABS R74, R74 ;  /* 0x0000004a004a7213 */ /* 0x000fe20000000000 */
[----:B------:R-:W-:Y:S01]  /*3a40*/  FFMA.FTZ R78, -R155, R41, R6 ;  /* 0x000000299b4e7223 */ /* 0x000fe20000010106 */
[----:B------:R-:W-:Y:S01]  /*3a50*/  FSEL R76, R76, -INF , P3 ;  /* 0xff8000004c4c7808 */ /* 0x000fe20001800000 */
[----:B------:R-:W-:Y:S01]  /*3a60*/  VIADD R41, R71, 0x40 ;  /* 0x0000004047297836 */ /* 0x000fe20000000000 */
[----:B------:R-:W-:-:S02]  /*3a70*/  ISETP.GE.AND P4, PT, R68, R141, PT ;  /* 0x0000008d4400720c */ /* 0x000fc40003f86270 */
[----:B------:R-:W-:Y:S02]  /*3a80*/  ISETP.GE.AND P3, PT, R71, R141, PT ;  /* 0x0000008d4700720c */ /* 0x000fe40003f66270 */
[----:B------:R-:W-:Y:S02]  /*3a90*/  FSEL R5, R5, -INF , P2 ;  /* 0xff80000005057808 */ /* 0x000fe40001000000 */
[----:B------:R-:W-:Y:S02]  /*3aa0*/  ISETP.GE.AND P2, PT, R81, R142, PT ;  /* 0x0000008e5100720c */ /* 0x000fe40003f46270 */
[----:B------:R-:W-:Y:S02]  /*3ab0*/  IABS R170, R170 ;  /* 0x000000aa00aa7213 */ /* 0x000fe40000000000 */
[----:B------:R-:W-:Y:S02]  /*3ac0*/  IABS R73, R73 ;  /* 0x0000004900497213 */ /* 0x000fe40000000000 */
[----:B------:R-:W-:-:S02]  /*3ad0*/  I2FP.F32.S32 R74, R74 ;  /* 0x0000004a004a7245 */ /* 0x000fc40000201400 */
[--C-:B------:R-:W-:Y:S02]  /*3ae0*/  IADD3 R87, PT, PT, R86, -0x28, -R69.reuse ;  /* 0xffffffd856577810 */ /* 0x100fe40007ffe845 */
[----:B------:R-:W-:Y:S01]  /*3af0*/  IADD3 R36, PT, PT, R40, -0x1, -R69 ;  /* 0xffffffff28247810 */ /* 0x000fe20007ffe845 */
[----:B------:R-:W-:Y:S01]  /*3b00*/  FFMA.FTZ R74, -R155, R74, R61 ;  /* 0x0000004a9b4a7223 */ /* 0x000fe2000001013d */
[----:B------:R-:W-:Y:S01]  /*3b10*/  FSEL R76, R76, -INF , !P3 ;  /* 0xff8000004c4c7808 */ /* 0x000fe20005800000 */
[----:B------:R-:W-:Y:S01]  /*3b20*/  VIADD R61, R71, 0x11 ;  /* 0x00000011473d7836 */ /* 0x000fe20000000000 */
[----:B------:R-:W-:Y:S02]  /*3b30*/  FSEL R6, R5, -INF , !P4 ;  /* 0xff80000005067808 */ /* 0x000fe40006000000 */
[----:B------:R-:W-:Y:S02]  /*3b40*/  ISETP.GE.AND P3, PT, R77, R142, PT ;  /* 0x0000008e4d00720c */ /* 0x000fe40003f66270 */
[----:B------:R-:W-:-:S02]  /*3b50*/  FSEL R5, R4, -INF , P2 ;  /* 0xff80000004057808 */ /* 0x000fc40001000000 */
[----:B------:R-:W-:Y:S02]  /*3b60*/  I2FP.F32.S32 R170, R170 ;  /* 0x000000aa00aa7245 */ /* 0x000fe40000201400 */
[----:B------:R-:W-:Y:S02]  /*3b70*/  ISETP.GE.AND P2, PT, R64, R142, PT ;  /* 0x0000008e4000720c */ /* 0x000fe40003f46270 */
[----:B------:R-:W-:Y:S01]  /*3b80*/  I2FP.F32.S32 R73, R73 ;  /* 0x0000004900497245 */ /* 0x000fe20000201400 */
[----:B------:R-:W-:Y:S01]  /*3b90*/  FFMA.FTZ R170, -R155, R170, R32 ;  /* 0x000000aa9baa7223 */ /* 0x000fe20000010120 */
[----:B------:R-:W-:Y:S02]  /*3ba0*/  IABS R87, R87 ;  /* 0x0000005700577213 */ /* 0x000fe40000000000 */
[----:B------:R-:W-:Y:S02]  /*3bb0*/  IABS R36, R36 ;  /* 0x0000002400247213 */ /* 0x000fe40000000000 */
[----:B------:R-:W-:-:S02]  /*3bc0*/  FSEL R4, R91, -INF , P3 ;  /* 0xff8000005b047808 */ /* 0x000fc40001800000 */
[----:B------:R-:W-:Y:S02]  /*3bd0*/  IADD3 R72, PT, PT, R86, -0x20, -R69 ;  /* 0xffffffe056487810 */ /* 0x000fe40007ffe845 */
[----:B------:R-:W-:Y:S02]  /*3be0*/  ISETP.GE.AND P3, PT, R64, R141, PT ;  /* 0x0000008d4000720c */ /* 0x000fe40003f66270 */
[----:B------:R-:W-:Y:S02]  /*3bf0*/  FSEL R70, R70, -INF , P2 ;  /* 0xff80000046467808 */ /* 0x000fe40001000000 */
[C---:B------:R-:W-:Y:S02]  /*3c00*/  ISETP.GE.AND P0, PT, R68.reuse, R140, PT ;  /* 0x0000008c4400720c */ /* 0x040fe40003f06270 */
[----:B------:R-:W-:Y:S01]  /*3c10*/  ISETP.GE.AND P1, PT, R68, R139, PT ;  /* 0x0000008b4400720c */ /* 0x000fe20003f26270 */
[----:B------:R-:W-:Y:S01]  /*3c20*/  FFMA.FTZ R68, -R155, R73, R56 ;  /* 0x000000499b447223 */ /* 0x000fe20000010138 */
[----:B------:R-:W-:-:S02]  /*3c30*/  I2FP.F32.S32 R87, R87 ;  /* 0x0000005700577245 */ /* 0x000fc40000201400 */
[----:B------:R-:W-:Y:S01]  /*3c40*/  I2FP.F32.S32 R32, R36 ;  /* 0x0000002400207245 */ /* 0x000fe20000201400 */
[----:B------:R-:W-:Y:S01]  /*3c50*/  VIADD R36, R71, 0x20 ;  /* 0x0000002047247836 */ /* 0x000fe20000000000 */
[----:B------:R-:W-:Y:S01]  /*3c60*/  IADD3 R56, PT, PT, R86, -0x21, -R69 ;  /* 0xffffffdf56387810 */ /* 0x000fe20007ffe845 */
[C---:B------:R-:W-:Y:S01]  /*3c70*/  FFMA.FTZ R87, -R155.reuse, R87, R48 ;  /* 0x000000579b577223 */ /* 0x040fe20000010130 */
[----:B------:R-:W-:Y:S01]  /*3c80*/  IABS R72, R72 ;  /* 0x0000004800487213 */ /* 0x000fe20000000000 */
[----:B------:R-:W-:Y:S01]  /*3c90*/  FFMA.FTZ R73, -R155, R32, R7 ;  /* 0x000000209b497223 */ /* 0x000fe20000010107 */
[-C--:B------:R-:W-:Y:S01]  /*3ca0*/  ISETP.GE.AND P2, PT, R61, R142.reuse, PT ;  /* 0x0000008e3d00720c */ /* 0x080fe20003f46270 */
[C---:B------:R-:W-:Y:S01]  /*3cb0*/  VIADD R48, R71.reuse, 0x19 ;  /* 0x0000001947307836 */ /* 0x040fe20000000000 */
[----:B------:R-:W-:Y:S01]  /*3cc0*/  FSEL R70, R70, -INF , !P3 ;  /* 0xff80000046467808 */ /* 0x000fe20005800000 */
[----:B------:R-:W-:Y:S01]  /*3cd0*/  VIADD R32, R71, 0x28 ;  /* 0x0000002847207836 */ /* 0x000fe20000000000 */
[----:B------:R-:W-:-:S02]  /*3ce0*/  ISETP.GE.AND P3, PT, R60, R142, PT ;  /* 0x0000008e3c00720c */ /* 0x000fc40003f66270 */
[----:B------:R-:W-:Y:S02]  /*3cf0*/  IABS R56, R56 ;  /* 0x0000003800387213 */ /* 0x000fe40000000000 */
[----:B------:R-:W-:Y:S02]  /*3d00*/  I2FP.F32.S32 R72, R72 ;  /* 0x0000004800487245 */ /* 0x000fe40000201400 */
[----:B------:R-:W-:Y:S02]  /*3d10*/  FSEL R7, R74, -INF , P2 ;  /* 0xff8000004a077808 */ /* 0x000fe40001000000 */
[----:B------:R-:W-:Y:S01]  /*3d20*/  ISETP.GE.AND P2, PT, R60, R141, PT ;  /* 0x0000008d3c00720c */ /* 0x000fe20003f46270 */
[----:B------:R-:W-:Y:S01]  /*3d30*/  FFMA.FTZ R72, -R155, R72, R52 ;  /* 0x000000489b487223 */ /* 0x000fe20000010134 */
[----:B------:R-:W-:Y:S01]  /*3d40*/  FSEL R74, R68, -INF , P3 ;  /* 0xff800000444a7808 */ /* 0x000fe20001800000 */
[----:B------:R-:W-:Y:S01]  /*3d50*/  VIADD R52, R71, 0x29 ;  /* 0x0000002947347836 */ /* 0x000fe20000000000 */
[----:B------:R-:W-:-:S02]  /*3d60*/  I2FP.F32.S32 R56, R56 ;  /* 0x0000003800387245 */ /* 0x000fc40000201400 */
[----:B------:R-:W-:Y:S02]  /*3d70*/  ISETP.GE.AND P3, PT, R48, R142, PT ;  /* 0x0000008e3000720c */ /* 0x000fe40003f66270 */
[----:B------:R-:W-:Y:S01]  /*3d80*/  FSEL R74, R74, -INF , !P2 ;  /* 0xff8000004a4a7808 */ /* 0x000fe20005000000 */
[----:B------:R-:W-:Y:S01]  /*3d90*/  FFMA.FTZ R89, -R155, R56, R53 ;  /* 0x000000389b597223 */ /* 0x000fe20000010135 */
[----:B------:R-:W-:Y:S01]  /*3da0*/  ISETP.GE.AND P2, PT, R36, R142, PT ;  /* 0x0000008e2400720c */ /* 0x000fe20003f46270 */
[C---:B------:R-:W-:Y:S01]  /*3db0*/  VIADD R56, R71.reuse, 0x21 ;  /* 0x0000002147387836 */ /* 0x040fe20000000000 */
[----:B------:R-:W-:Y:S01]  /*3dc0*/  FSEL R90, R90, -INF , P3 ;  /* 0xff8000005a5a7808 */ /* 0x000fe20001800000 */
[----:B------:R-:W-:Y:S01]  /*3dd0*/  VIADD R53, R71, 0x30 ;  /* 0x0000003047357836 */ /* 0x000fe20000000000 */
[----:B------:R-:W-:Y:S02]  /*3de0*/  ISETP.GE.AND P3, PT, R36, R141, PT ;  /* 0x0000008d2400720c */ /* 0x000fe40003f66270 */
        /* <DEDUP_REMOVED lines=8> */
[----:B------:R-:W-:Y:S02]  /*3e70*/  IADD3 R80, PT, PT, R86, -0x31, -R69 ;  /* 0xffffffcf56507810 */ /* 0x000fe40007ffe845 */
[-C--:B------:R-:W-:Y:S02]  /*3e80*/  ISETP.GE.AND P2, PT, R32, R141.reuse, PT ;  /* 0x0000008d2000720c */ /* 0x080fe40003f46270 */
[----:B------:R-:W-:Y:S02]  /*3e90*/  FSEL R87, R87, -INF , P3 ;  /* 0xff80000057577808 */ /* 0x000fe40001800000 */
[----:B------:R-:W-:Y:S02]  /*3ea0*/  FSEL R68, R7, -INF , !P4 ;  /* 0xff80000007447808 */ /* 0x000fe40006000000 */
[----:B------:R-:W-:-:S02]  /*3eb0*/  ISETP.GE.AND P4, PT, R48, R141, PT ;  /* 0x0000008d3000720c */ /* 0x000fc40003f86270 */
[----:B------:R-:W-:Y:S02]  /*3ec0*/  IABS R80, R80 ;  /* 0x0000005000507213 */ /* 0x000fe40000000000 */
[-C--:B------:R-:W-:Y:S02]  /*3ed0*/  ISETP.GE.AND P3, PT, R52, R142.reuse, PT ;  /* 0x0000008e3400720c */ /* 0x080fe40003f66270 */
[----:B------:R-:W-:Y:S02]  /*3ee0*/  FSEL R180, R87, -INF , !P2 ;  /* 0xff80000057b47808 */ /* 0x000fe40005000000 */
[----:B------:R-:W-:Y:S02]  /*3ef0*/  ISETP.GE.AND P2, PT, R53, R142, PT ;  /* 0x0000008e3500720c */ /* 0x000fe40003f46270 */
[----:B------:R-:W-:Y:S02]  /*3f00*/  FSEL R72, R90, -INF , !P4 ;  /* 0xff8000005a487808 */ /* 0x000fe40006000000 */
[----:B------:R-:W-:-:S02]  /*3f10*/  I2FP.F32.S32 R80, R80 ;  /* 0x0000005000507245 */ /* 0x000fc40000201400 */
[-C--:B------:R-:W-:Y:S02]  /*3f20*/  ISETP.GE.AND P4, PT, R56, R141.reuse, PT ;  /* 0x0000008d3800720c */ /* 0x080fe40003f86270 */
[----:B------:R-:W-:Y:S01]  /*3f30*/  FSEL R83, R83, -INF , P3 ;  /* 0xff80000053537808 */ /* 0x000fe20001800000 */
[----:B------:R-:W-:Y:S01]  /*3f40*/  FFMA.FTZ R80, -R155, R80, R45 ;  /* 0x000000509b507223 */ /* 0x000fe2000001012d */
[-C--:B------:R-:W-:Y:S01]  /*3f50*/  ISETP.GE.AND P3, PT, R53, R141.reuse, PT ;  /* 0x0000008d3500720c */ /* 0x080fe20003f66270 */
[----:B------:R-:W-:Y:S01]  /*3f60*/  VIADD R45, R71, 0x39 ;  /* 0x00000039472d7836 */ /* 0x000fe20000000000 */
[----:B------:R-:W-:Y:S02]  /*3f70*/  FSEL R82, R82, -INF , P2 ;  /* 0xff80000052527808 */ /* 0x000fe40001000000 */
[----:B------:R-:W-:Y:S02]  /*3f80*/  FSEL R94, R89, -INF , !P4 ;  /* 0xff800000595e7808 */ /* 0x000fe40006000000 */
[----:B------:R-:W-:-:S02]  /*3f90*/  ISETP.GE.AND P4, PT, R52, R141, PT ;  /* 0x0000008d3400720c */ /* 0x000fc40003f86270 */
[----:B------:R-:W-:Y:S02]  /*3fa0*/  FSEL R174, R82, -INF , !P3 ;  /* 0xff80000052ae7808 */ /* 0x000fe40005800000 */
[CC--:B------:R-:W-:Y:S02]  /*3fb0*/  ISETP.GE.AND P2, PT, R44.reuse, R142.reuse, PT ;  /* 0x0000008e2c00720c */ /* 0x0c0fe40003f46270 */
[----:B------:R-:W-:Y:S02]  /*3fc0*/  ISETP.GE.AND P3, PT, R49, R142, PT ;  /* 0x0000008e3100720c */ /* 0x000fe40003f66270 */
[----:B------:R-:W-:Y:S02]  /*3fd0*/  FSEL R100, R83, -INF , !P4 ;  /* 0xff80000053647808 */ /* 0x000fe40006000000 */
[----:B------:R-:W-:Y:S02]  /*3fe0*/  ISETP.GE.AND P4, PT, R44, R141, PT ;  /* 0x0000008d2c00720c */ /* 0x000fe40003f86270 */
[----:B------:R-:W-:-:S02]  /*3ff0*/  FSEL R80, R80, -INF , P2 ;  /* 0xff80000050507808 */ /* 0x000fc40001000000 */
[----:B------:R-:W-:Y:S02]  /*4000*/  FSEL R79, R79, -INF , P3 ;  /* 0xff8000004f4f7808 */ /* 0x000fe40001800000 */
[-C--:B------:R-:W-:Y:S02]  /*4010*/  ISETP.GE.AND P2, PT, R49, R141.reuse, PT ;  /* 0x0000008d3100720c */ /* 0x080fe40003f46270 */
[C---:B------:R-:W-:Y:S02]  /*4020*/  ISETP.GE.AND P3, PT, R45.reuse, R142, PT ;  /* 0x0000008e2d00720c */ /* 0x040fe40003f66270 */
[----:B------:R-:W-:Y:S02]  /*4030*/  FSEL R150, R80, -INF , !P4 ;  /* 0xff80000050967808 */ /* 0x000fe40006000000 */
[----:B------:R-:W-:Y:S02]  /*4040*/  ISETP.GE.AND P4, PT, R45, R141, PT ;  /* 0x0000008d2d00720c */ /* 0x000fe40003f86270 */
[----:B------:R-:W-:-:S02]  /*4050*/  FSEL R164, R79, -INF , !P2 ;  /* 0xff8000004fa47808 */ /* 0x000fc40005000000 */
[----:B------:R-:W-:Y:S01]  /*4060*/  FSEL R98, R0, -INF , P3 ;  /* 0xff80000000627808 */ /* 0x000fe20001800000 */
[----:B------:R-:W-:Y:S01]  /*4070*/  VIADD R0, R71, 0x48 ;  /* 0x0000004847007836 */ /* 0x000fe20000000000 */
[CC--:B------:R-:W-:Y:S02]  /*4080*/  ISETP.GE.AND P2, PT, R41.reuse, R142.reuse, PT ;  /* 0x0000008e2900720c */ /* 0x0c0fe40003f46270 */
[----:B------:R-:W-:Y:S02]  /*4090*/  FSEL R98, R98, -INF , !P4 ;  /* 0xff80000062627808 */ /* 0x000fe40006000000 */
[----:B------:R-:W-:Y:S02]  /*40a0*/  ISETP.GE.AND P3, PT, R41, R141, PT ;  /* 0x0000008d2900720c */ /* 0x000fe40003f66270 */
[----:B------:R-:W-:Y:S02]  /*40b0*/  FSEL R75, R75, -INF , P2 ;  /* 0xff8000004b4b7808 */ /* 0x000fe40001000000 */
[----:B------:R-:W-:-:S02]  /*40c0*/  ISETP.GE.AND P4, PT, R37, R142, PT ;  /* 0x0000008e2500720c */ /* 0x000fc40003f86270 */
[----:B------:R-:W-:Y:S02]  /*40d0*/  ISETP.GE.AND P2, PT, R0, R142, PT ;  /* 0x0000008e0000720c */ /* 0x000fe40003f46270 */
[----:B------:R-:W-:Y:S02]  /*40e0*/  FSEL R126, R75, -INF , !P3 ;  /* 0xff8000004b7e7808 */ /* 0x000fe40005800000 */
[----:B------:R-:W-:Y:S02]  /*40f0*/  FSEL R65, R65, -INF , P4 ;  /* 0xff80000041417808 */ /* 0x000fe40002000000 */
[----:B------:R-:W-:Y:S02]  /*4100*/  ISETP.GE.AND P3, PT, R71, R140, PT ;  /* 0x0000008c4700720c */ /* 0x000fe40003f66270 */
[----:B------:R-:W-:Y:S02]  /*4110*/  ISETP.GE.AND P4, PT, R37, R141, PT ;  /* 0x0000008d2500720c */ /* 0x000fe40003f86270 */
[----:B------:R-:W-:-:S02]  /*4120*/  IADD3 R7, PT, PT, R40, -0x9, -R69 ;  /* 0xfffffff728077810 */ /* 0x000fc40007ffe845 */
[----:B------:R-:W-:Y:S02]  /*4130*/  FSEL R170, R170, -INF , P2 ;  /* 0xff800000aaaa7808 */ /* 0x000fe40001000000 */
[----:B------:R-:W-:Y:S02]  /*4140*/  ISETP.GE.AND P2, PT, R71, R139, PT ;  /* 0x0000008b4700720c */ /* 0x000fe40003f46270 */
[----:B------:R-:W-:Y:S02]  /*4150*/  FSEL R78, R78, -INF , P3 ;  /* 0xff8000004e4e7808 */ /* 0x000fe40001800000 */
[----:B------:R-:W-:Y:S02]  /*4160*/  FSEL R120, R65, -INF , !P4 ;  /* 0xff80000041787808 */ /* 0x000fe40006000000 */
[----:B------:R-:W-:Y:S02]  /*4170*/  IADD3 R57, PT, PT, R40, -0x10, -R69 ;  /* 0xfffffff028397810 */ /* 0x000fe40007ffe845 */
[----:B------:R-:W-:-:S02]  /*4180*/  IABS R65, R7 ;  /* 0x0000000700417213 */ /* 0x000fc40000000000 */
[C---:B------:R-:W-:Y:S02]  /*4190*/  ISETP.GE.AND P3, PT, R81.reuse, R140, PT ;  /* 0x0000008c5100720c */ /* 0x040fe40003f66270 */
[----:B------:R-:W-:Y:S02]  /*41a0*/  FSEL R7, R78, -INF , !P2 ;  /* 0xff8000004e077808 */ /* 0x000fe40005000000 */
[----:B------:R-:W-:Y:S02]  /*41b0*/  IABS R57, R57 ;  /* 0x0000003900397213 */ /* 0x000fe40000000000 */
[----:B------:R-:W-:Y:S02]  /*41c0*/  I2FP.F32.S32 R78, R65 ;  /* 0x00000041004e7245 */ /* 0x000fe40000201400 */
[----:B------:R-:W-:Y:S02]  /*41d0*/  IADD3 R65, PT, PT, R40, -0x11, -R69 ;  /* 0xffffffef28417810 */ /* 0x000fe40007ffe845 */
[----:B------:R-:W-:Y:S01]  /*41e0*/  ISETP.GE.AND P2, PT, R81, R139, PT ;  /* 0x0000008b5100720c */ /* 0x000fe20003f46270 */
[----:B------:R-:W-:Y:S01]  /*41f0*/  FFMA.FTZ R67, -R155, R78, R67 ;  /* 0x0000004e9b437223 */ /* 0x000fe20000010143 */
[----:B------:R-:W-:-:S02]  /*4200*/  FSEL R66, R66, -INF , P3 ;  /* 0xff80000042427808 */ /* 0x000fc40001800000 */
[----:B------:R-:W-:Y:S02]  /*4210*/  I2FP.F32.S32 R57, R57 ;  /* 0x0000003900397245 */ /* 0x000fe40000201400 */
[----:B------:R-:W-:Y:S02]  /*4220*/  IABS R65, R65 ;  /* 0x0000004100417213 */ /* 0x000fe40000000000 */
[----:B------:R-:W-:Y:S01]  /*4230*/  FSEL R104, R66, -INF , !P2 ;  /* 0xff80000042687808 */ /* 0x000fe20005000000 */
[----:B------:R-:W-:Y:S01]  /*4240*/  FFMA.FTZ R57, -R155, R57, R62 ;  /* 0x000000399b397223 */ /* 0x000fe2000001013e */
[C---:B------:R-:W-:Y:S02]  /*4250*/  ISETP.GE.AND P3, PT, R64.reuse, R140, PT ;  /* 0x0000008c4000720c */ /* 0x040fe40003f66270 */
[----:B------:R-:W-:Y:S02]  /*4260*/  ISETP.GE.AND P2, PT, R64, R139, PT ;  /* 0x0000008b4000720c */ /* 0x000fe40003f46270 */
[----:B------:R-:W-:-:S02]  /*4270*/  IADD3 R62, PT, PT, R40, -0x18, -R69 ;  /* 0xffffffe8283e7810 */ /* 0x000fc40007ffe845 */
[----:B------:R-:W-:Y:S02]  /*4280*/  I2FP.F32.S32 R64, R65 ;  /* 0x0000004100407245 */ /* 0x000fe40000201400 */
[----:B------:R-:W-:Y:S02]  /*4290*/  FSEL R73, R73, -INF , P0 ;  /* 0xff80000049497808 */ /* 0x000fe40000000000 */
[----:B------:R-:W-:Y:S01]  /*42a0*/  ISETP.GE.AND P0, PT, R77, R140, PT ;  /* 0x0000008c4d00720c */ /* 0x000fe20003f06270 */
[----:B------:R-:W-:Y:S01]  /*42b0*/  FFMA.FTZ R63, -R155, R64, R63 ;  /* 0x000000409b3f7223 */ /* 0x000fe2000001013f */
[----:B------:R-:W-:Y:S02]  /*42c0*/  IABS R62, R62 ;  /* 0x0000003e003e7213 */ /* 0x000fe40000000000 */
[----:B------:R-:W-:Y:S02]  /*42d0*/  FSEL R106, R73, -INF , !P1 ;  /* 0xff800000496a7808 */ /* 0x000fe40004800000 */
[----:B------:R-:W-:-:S02]  /*42e0*/  ISETP.GE.AND P1, PT, R77, R139, PT ;  /* 0x0000008b4d00720c */ /* 0x000fc40003f26270 */
[----:B------:R-:W-:Y:S02]  /*42f0*/  FSEL R67, R67, -INF , P0 ;  /* 0xff80000043437808 */ /* 0x000fe40000000000 */
[----:B------:R-:W-:Y:S02]  /*4300*/  IADD3 R64, PT, PT, R40, -0x19, -R69 ;  /* 0xffffffe728407810 */ /* 0x000fe40007ffe845 */
[----:B------:R-:W-:Y:S02]  /*4310*/  FSEL R90, R57, -INF , P3 ;  /* 0xff800000395a7808 */ /* 0x000fe40001800000 */
[----:B------:R-:W-:Y:S02]  /*4320*/  ISETP.GE.AND P0, PT, R61, R140, PT ;  /* 0x0000008c3d00720c */ /* 0x000fe40003f06270 */
[----:B------:R-:W-:Y:S02]  /*4330*/  I2FP.F32.S32 R62, R62 ;  /* 0x0000003e003e7245 */ /* 0x000fe40000201400 */
[----:B------:R-:W-:-:S02]  /*4340*/  FSEL R194, R67, -INF , !P1 ;  /* 0xff80000043c27808 */ /* 0x000fc40004800000 */
[----:B------:R-:W-:Y:S01]  /*4350*/  IABS R57, R64 ;  /* 0x0000004000397213 */ /* 0x000fe20000000000 */
[----:B------:R-:W-:Y:S01]  /*4360*/  FFMA.FTZ R58, -R155, R62, R58 ;  /* 0x0000003e9b3a7223 */ /* 0x000fe2000001013a */
[----:B------:R-:W-:Y:S02]  /*4370*/  FSEL R90, R90, -INF , !P2 ;  /* 0xff8000005a5a7808 */ /* 0x000fe40005000000 */
[-C--:B------:R-:W-:Y:S02]  /*4380*/  ISETP.GE.AND P1, PT, R61, R139.reuse, PT ;  /* 0x0000008b3d00720c */ /* 0x080fe40003f26270 */
[C---:B------:R-:W-:Y:S02]  /*4390*/  ISETP.GE.AND P3, PT, R60.reuse, R140, PT ;  /* 0x0000008c3c00720c */ /* 0x040fe40003f66270 */
[----:B------:R-:W-:Y:S02]  /*43a0*/  ISETP.GE.AND P2, PT, R60, R139, PT ;  /* 0x0000008b3c00720c */ /* 0x000fe40003f46270 */
[----:B------:R-:W-:-:S02]  /*43b0*/  IADD3 R61, PT, PT, R40, -0x20, -R69 ;  /* 0xffffffe0283d7810 */ /* 0x000fc40007ffe845 */
[----:B------:R-:W-:Y:S02]  /*43c0*/  FSEL R60, R63, -INF , P0 ;  /* 0xff8000003f3c7808 */ /* 0x000fe40000000000 */
[----:B------:R-:W-:Y:S02]  /*43d0*/  I2FP.F32.S32 R62, R57 ;  /* 0x00000039003e7245 */ /* 0x000fe40000201400 */
[----:B------:R-:W-:Y:S02]  /*43e0*/  IABS R61, R61 ;  /* 0x0000003d003d7213 */ /* 0x000fe40000000000 */
[----:B------:R-:W-:Y:S01]  /*43f0*/  FSEL R60, R60, -INF , !P1 ;  /* 0xff8000003c3c7808 */ /* 0x000fe20004800000 */
[----:B------:R-:W-:Y:S01]  /*4400*/  FFMA.FTZ R59, -R155, R62, R59 ;  /* 0x0000003e9b3b7223 */ /* 0x000fe2000001013b */
[C---:B------:R-:W-:Y:S02]  /*4410*/  ISETP.GE.AND P0, PT, R48.reuse, R140, PT ;  /* 0x0000008c3000720c */ /* 0x040fe40003f06270 */
[----:B------:R-:W-:-:S02]  /*4420*/  ISETP.GE.AND P1, PT, R48, R139, PT ;  /* 0x0000008b3000720c */ /* 0x000fc40003f26270 */
[----:B------:R-:W-:Y:S02]  /*4430*/  FSEL R48, R58, -INF , P3 ;  /* 0xff8000003a307808 */ /* 0x000fe40001800000 */
[----:B------:R-:W-:Y:S02]  /*4440*/  I2FP.F32.S32 R61, R61 ;  /* 0x0000003d003d7245 */ /* 0x000fe40000201400 */
[----:B------:R-:W-:Y:S02]  /*4450*/  FSEL R48, R48, -INF , !P2 ;  /* 0xff80000030307808 */ /* 0x000fe40005000000 */
[C---:B------:R-:W-:Y:S01]  /*4460*/  ISETP.GE.AND P3, PT, R36.reuse, R140, PT ;  /* 0x0000008c2400720c */ /* 0x040fe20003f66270 */
[----:B------:R-:W-:Y:S01]  /*4470*/  FFMA.FTZ R54, -R155, R61, R54 ;  /* 0x0000003d9b367223 */ /* 0x000fe20000010136 */
        /* <DEDUP_REMOVED lines=15> */
[C---:B------:R-:W-:Y:S02]  /*4570*/  IADD3 R54, PT, PT, R40.reuse, -0x29, -R69 ;  /* 0xffffffd728367810 */ /* 0x040fe40007ffe845 */
[----:B------:R-:W-:Y:S01]  /*4580*/  I2FP.F32.S32 R57, R57 ;  /* 0x0000003900397245 */ /* 0x000fe20000201400 */
[C---:B------:R-:W-:Y:S01]  /*4590*/  FFMA.FTZ R55, -R155.reuse, R58, R55 ;  /* 0x0000003a9b377223 */ /* 0x040fe20000010137 */
[----:B------:R-:W-:Y:S02]  /*45a0*/  IABS R54, R54 ;  /* 0x0000003600367213 */ /* 0x000fe40000000000 */
[----:B------:R-:W-:Y:S01]  /*45b0*/  IADD3 R178, PT, PT, R40, -0x68, -R69 ;  /* 0xffffff9828b27810 */ /* 0x000fe20007ffe845 */
[----:B------:R-:W-:Y:S01]  /*45c0*/  FFMA.FTZ R50, -R155, R57, R50 ;  /* 0x000000399b327223 */ /* 0x000fe20000010132 */
[----:B------:R-:W-:Y:S02]  /*45d0*/  FSEL R55, R55, -INF , P0 ;  /* 0xff80000037377808 */ /* 0x000fe40000000000 */
[----:B------:R-:W-:-:S02]  /*45e0*/  I2FP.F32.S32 R54, R54 ;  /* 0x0000003600367245 */ /* 0x000fc40000201400 */
[----:B------:R-:W-:Y:S02]  /*45f0*/  IADD3 R57, PT, PT, R40, -0x30, -R69 ;  /* 0xffffffd028397810 */ /* 0x000fe40007ffe845 */
[----:B------:R-:W-:Y:S01]  /*4600*/  FSEL R102, R55, -INF , !P1 ;  /* 0xff80000037667808 */ /* 0x000fe20004800000 */
[----:B------:R-:W-:Y:S01]  /*4610*/  FFMA.FTZ R51, -R155, R54, R51 ;  /* 0x000000369b337223 */ /* 0x000fe20000010133 */
[C---:B------:R-:W-:Y:S02]  /*4620*/  ISETP.GE.AND P0, PT, R52.reuse, R140, PT ;  /* 0x0000008c3400720c */ /* 0x040fe40003f06270 */
[----:B------:R-:W-:Y:S02]  /*4630*/  ISETP.GE.AND P1, PT, R52, R139, PT ;  /* 0x0000008b3400720c */ /* 0x000fe40003f26270 */
[----:B------:R-:W-:Y:S02]  /*4640*/  IADD3 R52, PT, PT, R40, -0x31, -R69 ;  /* 0xffffffcf28347810 */ /* 0x000fe40007ffe845 */
[----:B------:R-:W-:-:S02]  /*4650*/  FSEL R54, R50, -INF , P3 ;  /* 0xff80000032367808 */ /* 0x000fc40001800000 */
[----:B------:R-:W-:Y:S02]  /*4660*/  IABS R57, R57 ;  /* 0x0000003900397213 */ /* 0x000fe40000000000 */
[----:B------:R-:W-:Y:S02]  /*4670*/  IABS R50, R52 ;  /* 0x0000003400327213 */ /* 0x000fe40000000000 */
[----:B------:R-:W-:Y:S02]  /*4680*/  FSEL R52, R54, -INF , !P2 ;  /* 0xff80000036347808 */ /* 0x000fe40005000000 */
[----:B------:R-:W-:Y:S02]  /*4690*/  I2FP.F32.S32 R57, R57 ;  /* 0x0000003900397245 */ /* 0x000fe40000201400 */
[C---:B------:R-:W-:Y:S02]  /*46a0*/  ISETP.GE.AND P3, PT, R53.reuse, R140, PT ;  /* 0x0000008c3500720c */ /* 0x040fe40003f66270 */
[----:B------:R-:W-:-:S02]  /*46b0*/  ISETP.GE.AND P2, PT, R53, R139, PT ;  /* 0x0000008b3500720c */ /* 0x000fc40003f46270 */
[----:B------:R-:W-:Y:S02]  /*46c0*/  IADD3 R53, PT, PT, R40, -0x38, -R69 ;  /* 0xffffffc828357810 */ /* 0x000fe40007ffe845 */
[----:B------:R-:W-:Y:S01]  /*46d0*/  FSEL R51, R51, -INF , P0 ;  /* 0xff80000033337808 */ /* 0x000fe20000000000 */
[----:B------:R-:W-:Y:S01]  /*46e0*/  FFMA.FTZ R46, -R155, R57, R46 ;  /* 0x000000399b2e7223 */ /* 0x000fe2000001012e */
[----:B------:R-:W-:Y:S02]  /*46f0*/  I2FP.F32.S32 R50, R50 ;  /* 0x0000003200327245 */ /* 0x000fe40000201400 */
[----:B------:R-:W-:Y:S02]  /*4700*/  IABS R53, R53 ;  /* 0x0000003500357213 */ /* 0x000fe40000000000 */
[----:B------:R-:W-:Y:S01]  /*4710*/  FSEL R92, R51, -INF , !P1 ;  /* 0xff800000335c7808 */ /* 0x000fe20004800000 */
[----:B------:R-:W-:Y:S01]  /*4720*/  FFMA.FTZ R47, -R155, R50, R47 ;  /* 0x000000329b2f7223 */ /* 0x000fe2000001012f */
[----:B------:R-:W-:-:S02]  /*4730*/  ISETP.GE.AND P0, PT, R44, R140, PT ;  /* 0x0000008c2c00720c */ /* 0x000fc40003f06270 */
[----:B------:R-:W-:Y:S02]  /*4740*/  ISETP.GE.AND P1, PT, R44, R139, PT ;  /* 0x0000008b2c00720c */ /* 0x000fe40003f26270 */
[----:B------:R-:W-:Y:S02]  /*4750*/  IADD3 R44, PT, PT, R40, -0x39, -R69 ;  /* 0xffffffc7282c7810 */ /* 0x000fe40007ffe845 */
[----:B------:R-:W-:Y:S02]  /*4760*/  I2FP.F32.S32 R53, R53 ;  /* 0x0000003500357245 */ /* 0x000fe40000201400 */
[----:B------:R-:W-:Y:S02]  /*4770*/  FSEL R50, R46, -INF , P3 ;  /* 0xff8000002e327808 */ /* 0x000fe40001800000 */
[----:B------:R-:W-:Y:S01]  /*4780*/  IABS R46, R44 ;  /* 0x0000002c002e7213 */ /* 0x000fe20000000000 */
[----:B------:R-:W-:Y:S01]  /*4790*/  FFMA.FTZ R42, -R155, R53, R42 ;  /* 0x000000359b2a7223 */ /* 0x000fe2000001012a */
[----:B------:R-:W-:-:S02]  /*47a0*/  FSEL R44, R50, -INF , !P2 ;  /* 0xff800000322c7808 */ /* 0x000fc40005000000 */
[C---:B------:R-:W-:Y:S02]  /*47b0*/  ISETP.GE.AND P3, PT, R49.reuse, R140, PT ;  /* 0x0000008c3100720c */ /* 0x040fe40003f66270 */
[----:B------:R-:W-:Y:S02]  /*47c0*/  ISETP.GE.AND P2, PT, R49, R139, PT ;  /* 0x0000008b3100720c */ /* 0x000fe40003f46270 */
[----:B------:R-:W-:Y:S02]  /*47d0*/  IADD3 R49, PT, PT, R40, -0x40, -R69 ;  /* 0xffffffc028317810 */ /* 0x000fe40007ffe845 */
[----:B------:R-:W-:Y:S02]  /*47e0*/  FSEL R47, R47, -INF , P0 ;  /* 0xff8000002f2f7808 */ /* 0x000fe40000000000 */
[----:B------:R-:W-:Y:S02]  /*47f0*/  FSEL R42, R42, -INF , P3 ;  /* 0xff8000002a2a7808 */ /* 0x000fe40001800000 */
[----:B------:R-:W-:-:S02]  /*4800*/  IABS R49, R49 ;  /* 0x0000003100317213 */ /* 0x000fc40000000000 */
[----:B------:R-:W-:Y:S02]  /*4810*/  FSEL R82, R47, -INF , !P1 ;  /* 0xff8000002f527808 */ /* 0x000fe40004800000 */
[C---:B------:R-:W-:Y:S02]  /*4820*/  ISETP.GE.AND P0, PT, R45.reuse, R140, PT ;  /* 0x0000008c2d00720c */ /* 0x040fe40003f06270 */
[----:B------:R-:W-:Y:S02]  /*4830*/  ISETP.GE.AND P1, PT, R45, R139, PT ;  /* 0x0000008b2d00720c */ /* 0x000fe40003f26270 */
[----:B------:R-:W-:Y:S02]  /*4840*/  FSEL R80, R42, -INF , !P2 ;  /* 0xff8000002a507808 */ /* 0x000fe40005000000 */
[----:B------:R-:W-:Y:S02]  /*4850*/  IADD3 R45, PT, PT, R40, -0x41, -R69 ;  /* 0xffffffbf282d7810 */ /* 0x000fe40007ffe845 */
[----:B------:R-:W-:-:S02]  /*4860*/  I2FP.F32.S32 R49, R49 ;  /* 0x0000003100317245 */ /* 0x000fc40000201400 */
[C---:B------:R-:W-:Y:S02]  /*4870*/  ISETP.GE.AND P3, PT, R41.reuse, R140, PT ;  /* 0x0000008c2900720c */ /* 0x040fe40003f66270 */
[----:B------:R-:W-:Y:S02]  /*4880*/  ISETP.GE.AND P2, PT, R41, R139, PT ;  /* 0x0000008b2900720c */ /* 0x000fe40003f46270 */
[C---:B------:R-:W-:Y:S02]  /*4890*/  IADD3 R41, PT, PT, R40.reuse, -0x48, -R69 ;  /* 0xffffffb828297810 */ /* 0x040fe40007ffe845 */
[----:B------:R-:W-:Y:S01]  /*48a0*/  I2FP.F32.S32 R46, R46 ;  /* 0x0000002e002e7245 */ /* 0x000fe20000201400 */
[C---:B------:R-:W-:Y:S01]  /*48b0*/  FFMA.FTZ R38, -R155.reuse, R49, R38 ;  /* 0x000000319b267223 */ /* 0x040fe20000010126 */
[----:B------:R-:W-:Y:S02]  /*48c0*/  IABS R45, R45 ;  /* 0x0000002d002d7213 */ /* 0x000fe40000000000 */
[----:B------:R-:W-:Y:S01]  /*48d0*/  IABS R41, R41 ;  /* 0x0000002900297213 */ /* 0x000fe20000000000 */
[----:B------:R-:W-:Y:S01]  /*48e0*/  FFMA.FTZ R43, -R155, R46, R43 ;  /* 0x0000002e9b2b7223 */ /* 0x000fe2000001012b */
[----:B------:R-:W-:-:S02]  /*48f0*/  IADD3 R42, PT, PT, R40, -0x49, -R69 ;  /* 0xffffffb7282a7810 */ /* 0x000fc40007ffe845 */
[----:B------:R-:W-:Y:S02]  /*4900*/  I2FP.F32.S32 R46, R45 ;  /* 0x0000002d002e7245 */ /* 0x000fe40000201400 */
[----:B------:R-:W-:Y:S02]  /*4910*/  I2FP.F32.S32 R41, R41 ;  /* 0x0000002900297245 */ /* 0x000fe40000201400 */
[----:B------:R-:W-:Y:S02]  /*4920*/  IABS R42, R42 ;  /* 0x0000002a002a7213 */ /* 0x000fe40000000000 */
[----:B------:R-:W-:Y:S01]  /*4930*/  FSEL R38, R38, -INF , P3 ;  /* 0xff80000026267808 */ /* 0x000fe20001800000 */
[----:B------:R-:W-:Y:S01]  /*4940*/  FFMA.FTZ R39, -R155, R46, R39 ;  /* 0x0000002e9b277223 */ /* 0x000fe20000010127 */
[----:B------:R-:W-:Y:S01]  /*4950*/  FSEL R43, R43, -INF , P0 ;  /* 0xff8000002b2b7808 */ /* 0x000fe20000000000 */
[----:B------:R-:W-:Y:S01]  /*4960*/  FFMA.FTZ R41, -R155, R41, R34 ;  /* 0x000000299b297223 */ /* 0x000fe20000010122 */
[----:B------:R-:W-:Y:S01]  /*4970*/  ISETP.GE.AND P0, PT, R37, R140, PT ;  /* 0x0000008c2500720c */ /* 0x000fe20003f06270 */
[----:B------:R-:W-:Y:S01]  /*4980*/  VIADD R34, R71, 0x49 ;  /* 0x0000004947227836 */ /* 0x000fe20000000000 */
[----:B------:R-:W-:-:S02]  /*4990*/  FSEL R62, R38, -INF , !P2 ;  /* 0xff800000263e7808 */ /* 0x000fc40005000000 */
[----:B------:R-:W-:Y:S02]  /*49a0*/  I2FP.F32.S32 R42, R42 ;  /* 0x0000002a002a7245 */ /* 0x000fe40000201400 */
[C---:B------:R-:W-:Y:S02]  /*49b0*/  ISETP.GE.AND P2, PT, R0.reuse, R140, PT ;  /* 0x0000008c0000720c */ /* 0x040fe40003f46270 */
[----:B------:R-:W-:Y:S01]  /*49c0*/  FSEL R39, R39, -INF , P0 ;  /* 0xff80000027277808 */ /* 0x000fe20000000000 */
[----:B------:R-:W-:Y:S01]  /*49d0*/  FFMA.FTZ R35, -R155, R42, R35 ;  /* 0x0000002a9b237223 */ /* 0x000fe20000010123 */
[----:B------:R-:W-:Y:S02]  /*49e0*/  FSEL R78, R43, -INF , !P1 ;  /* 0xff8000002b4e7808 */ /* 0x000fe40004800000 */
[C---:B------:R-:W-:Y:S02]  /*49f0*/  ISETP.GE.AND P3, PT, R0.reuse, R141, PT ;  /* 0x0000008d0000720c */ /* 0x040fe40003f66270 */
[----:B------:R-:W-:-:S02]  /*4a00*/  ISETP.GE.AND P0, PT, R0, R139, PT ;  /* 0x0000008b0000720c */ /* 0x000fc40003f06270 */
[----:B------:R-:W-:Y:S02]  /*4a10*/  FSEL R41, R41, -INF , P2 ;  /* 0xff80000029297808 */ /* 0x000fe40001000000 */
[----:B------:R-:W-:Y:S02]  /*4a20*/  ISETP.GE.AND P1, PT, R37, R139, PT ;  /* 0x0000008b2500720c */ /* 0x000fe40003f26270 */
[--C-:B------:R-:W-:Y:S02]  /*4a30*/  IADD3 R0, PT, PT, R86, -0x49, -R69.reuse ;  /* 0xffffffb756007810 */ /* 0x100fe40007ffe845 */
[----:B------:R-:W-:Y:S02]  /*4a40*/  ISETP.GE.AND P2, PT, R34, R140, PT ;  /* 0x0000008c2200720c */ /* 0x000fe40003f46270 */
[----:B------:R-:W-:Y:S02]  /*4a50*/  IADD3 R37, PT, PT, R40, -0x50, -R69 ;  /* 0xffffffb028257810 */ /* 0x000fe40007ffe845 */
[----:B------:R-:W-:-:S02]  /*4a60*/  FSEL R190, R39, -INF , !P1 ;  /* 0xff80000027be7808 */ /* 0x000fc40004800000 */
[----:B------:R-:W-:Y:S02]  /*4a70*/  IABS R0, R0 ;  /* 0x0000000000007213 */ /* 0x000fe40000000000 */
[----:B------:R-:W-:Y:S02]  /*4a80*/  FSEL R42, R41, -INF , !P0 ;  /* 0xff800000292a7808 */ /* 0x000fe40004000000 */
[----:B------:R-:W-:Y:S02]  /*4a90*/  FSEL R188, R35, -INF , P2 ;  /* 0xff80000023bc7808 */ /* 0x000fe40001000000 */
[C---:B------:R-:W-:Y:S02]  /*4aa0*/  ISETP.GE.AND P1, PT, R34.reuse, R142, PT ;  /* 0x0000008e2200720c */ /* 0x040fe40003f26270 */
[----:B------:R-:W-:Y:S02]  /*4ab0*/  IABS R37, R37 ;  /* 0x0000002500257213 */ /* 0x000fe40000000000 */
[----:B------:R-:W-:-:S02]  /*4ac0*/  ISETP.GE.AND P0, PT, R34, R141, PT ;  /* 0x0000008d2200720c */ /* 0x000fc40003f06270 */
[----:B------:R-:W-:Y:S02]  /*4ad0*/  ISETP.GE.AND P2, PT, R34, R139, PT ;  /* 0x0000008b2200720c */ /* 0x000fe40003f46270 */
[C---:B------:R-:W-:Y:S02]  /*4ae0*/  IADD3 R34, PT, PT, R40.reuse, -0x51, -R69 ;  /* 0xffffffaf28227810 */ /* 0x040fe40007ffe845 */
[----:B------:R-:W-:Y:S02]  /*4af0*/  I2FP.F32.S32 R0, R0 ;  /* 0x0000000000007245 */ /* 0x000fe40000201400 */
[----:B------:R-:W-:Y:S02]  /*4b00*/  I2FP.F32.S32 R37, R37 ;  /* 0x0000002500257245 */ /* 0x000fe40000201400 */
[----:B------:R-:W-:Y:S01]  /*4b10*/  IABS R34, R34 ;  /* 0x0000002200227213 */ /* 0x000fe20000000000 */
[C---:B------:R-:W-:Y:S01]  /*4b20*/  FFMA.FTZ R0, -R155.reuse, R0, R33 ;  /* 0x000000009b007223 */ /* 0x040fe20000010121 */
[C-C-:B------:R-:W-:Y:S01]  /*4b30*/  IADD3 R176, PT, PT, R40.reuse, -0x69, -R69.reuse ;  /* 0xffffff9728b07810 */ /* 0x140fe20007ffe845 */
[----:B------:R-:W-:Y:S01]  /*4b40*/  FFMA.FTZ R33, -R155, R37, R30 ;  /* 0x000000259b217223 */ /* 0x000fe2000001011e */
[----:B------:R-:W-:Y:S01]  /*4b50*/  IADD3 R168, PT, PT, R40, -0x71, -R69 ;  /* 0xffffff8f28a87810 */ /* 0x000fe20007ffe845 */
[----:B------:R-:W-:Y:S01]  /*4b60*/  IMAD.MOV.U32 R30, RZ, RZ, R34 ;  /* 0x000000ffff1e7224 */ /* 0x000fe200078e0022 */
[----:B------:R-:W-:Y:S01]  /*4b70*/  ISETP.GE.AND P4, PT, R81, R141, PT ;  /* 0x0000008d5100720c */ /* 0x000fe20003f86270 */
[----:B------:R-:W-:Y:S01]  /*4b80*/  VIADD R34, R71, 0x50 ;  /* 0x0000005047227836 */ /* 0x000fe20000000000 */
[----:B------:R-:W-:-:S02]  /*4b90*/  FSEL R188, R188, -INF , !P2 ;  /* 0xff800000bcbc7808 */ /* 0x000fc40005000000 */
[----:B------:R-:W-:Y:S02]  /*4ba0*/  IADD3 R35, PT, PT, R40, -0x58, -R69 ;  /* 0xffffffa828237810 */ /* 0x000fe40007ffe845 */
[C---:B------:R-:W-:Y:S01]  /*4bb0*/  ISETP.GE.AND P2, PT, R34.reuse, R140, PT ;  /* 0x0000008c2200720c */ /* 0x040fe20003f46270 */
[----:B------:R-:W-:Y:S01]  /*4bc0*/  VIADD R37, R71, 0x51 ;  /* 0x0000005147257836 */ /* 0x000fe20000000000 */
[----:B------:R-:W-:Y:S02]  /*4bd0*/  I2FP.F32.S32 R30, R30 ;  /* 0x0000001e001e7245 */ /* 0x000fe40000201400 */
[----:B------:R-:W-:Y:S02]  /*4be0*/  FSEL R33, R33, -INF , P2 ;  /* 0xff80000021217808 */ /* 0x000fe40001000000 */
[----:B------:R-:W-:Y:S02]  /*4bf0*/  IABS R35, R35 ;  /* 0x0000002300237213 */ /* 0x000fe40000000000 */
[----:B------:R-:W-:Y:S01]  /*4c00*/  ISETP.GE.AND P2, PT, R34, R139, PT ;  /* 0x0000008b2200720c */ /* 0x000fe20003f46270 */
[----:B------:R-:W-:Y:S01]  /*4c10*/  FFMA.FTZ R30, -R155, R30, R31 ;  /* 0x0000001e9b1e7223 */ /* 0x000fe2000001011f */
[----:B------:R-:W-:-:S02]  /*4c20*/  I2FP.F32.S32 R35, R35 ;  /* 0x0000002300237245 */ /* 0x000fc40000201400 */
[----:B------:R-:W-:Y:S02]  /*4c30*/  FSEL R192, R33, -INF , !P2 ;  /* 0xff80000021c07808 */ /* 0x000fe40005000000 */
[----:B------:R-:W-:Y:S01]  /*4c40*/  ISETP.GE.AND P2, PT, R37, R140, PT ;  /* 0x0000008c2500720c */ /* 0x000fe20003f46270 */
[----:B------:R-:W-:Y:S01]  /*4c50*/  FFMA.FTZ R186, -R155, R35, R26 ;  /* 0x000000239bba7223 */ /* 0x000fe2000001011a */
[----:B------:R-:W-:Y:S02]  /*4c60*/  VIADD R35, R71, 0x58 ;  /* 0x0000005847237836 */ /* 0x000fe40000000000 */
[----:B------:R-:W-:Y:S02]  /*4c70*/  FSEL R30, R30, -INF , P2 ;  /* 0xff8000001e1e7808 */ /* 0x000fe40001000000 */
[----:B------:R-:W-:Y:S02]  /*4c80*/  ISETP.GE.AND P2, PT, R37, R139, PT ;  /* 0x0000008b2500720c */ /* 0x000fe40003f46270 */
[----:B------:R-:W-:-:S02]  /*4c90*/  IADD3 R38, PT, PT, R40, -0x59, -R69 ;  /* 0xffffffa728267810 */ /* 0x000fc40007ffe845 */
[----:B------:R-:W-:Y:S02]  /*4ca0*/  FSEL R30, R30, -INF , !P2 ;  /* 0xff8000001e1e7808 */ /* 0x000fe40005000000 */
[----:B------:R-:W-:Y:S02]  /*4cb0*/  IABS R38, R38 ;  /* 0x0000002600267213 */ /* 0x000fe40000000000 */
[C-C-:B------:R-:W-:Y:S02]  /*4cc0*/  IADD3 R50, PT, PT, R40.reuse, -0x61, -R69.reuse ;  /* 0xffffff9f28327810 */ /* 0x140fe40007ffe845 */
[----:B------:R-:W-:Y:S02]  /*4cd0*/  ISETP.GE.AND P2, PT, R35, R140, PT ;  /* 0x0000008c2300720c */ /* 0x000fe40003f46270 */
[----:B------:R-:W-:Y:S01]  /*4ce0*/  IADD3 R31, PT, PT, R40, -0x60, -R69 ;  /* 0xffffffa0281f7810 */ /* 0x000fe20007ffe845 */
[----:B------:R-:W-:Y:S01]  /*4cf0*/  VIADD R26, R71, 0x59 ;  /* 0x00000059471a7836 */ /* 0x000fe20000000000 */
[----:B------:R-:W-:-:S02]  /*4d00*/  I2FP.F32.S32 R38, R38 ;  /* 0x0000002600267245 */ /* 0x000fc40000201400 */
[----:B------:R-:W-:Y:S02]  /*4d10*/  IABS R50, R50 ;  /* 0x0000003200327213 */ /* 0x000fe40000000000 */
[----:B------:R-:W-:Y:S02]  /*4d20*/  FSEL R186, R186, -INF , P2 ;  /* 0xff800000baba7808 */ /* 0x000fe40001000000 */
[----:B------:R-:W-:Y:S02]  /*4d30*/  IABS R31, R31 ;  /* 0x0000001f001f7213 */ /* 0x000fe40000000000 */
[----:B------:R-:W-:Y:S01]  /*4d40*/  ISETP.GE.AND P2, PT, R35, R139, PT ;  /* 0x0000008b2300720c */ /* 0x000fe20003f46270 */
[----:B------:R-:W-:Y:S01]  /*4d50*/  FFMA.FTZ R27, -R155, R38, R27 ;  /* 0x000000269b1b7223 */ /* 0x000fe2000001011b */
[----:B------:R-:W-:Y:S02]  /*4d60*/  I2FP.F32.S32 R50, R50 ;  /* 0x0000003200327245 */ /* 0x000fe40000201400 */
[----:B------:R-:W-:-:S02]  /*4d70*/  IABS R178, R178 ;  /* 0x000000b200b27213 */ /* 0x000fc40000000000 */
[----:B------:R-:W-:Y:S02]  /*4d80*/  I2FP.F32.S32 R31, R31 ;  /* 0x0000001f001f7245 */ /* 0x000fe40000201400 */
[----:B------:R-:W-:Y:S02]  /*4d90*/  FSEL R186, R186, -INF , !P2 ;  /* 0xff800000baba7808 */ /* 0x000fe40005000000 */
[C---:B------:R-:W-:Y:S01]  /*4da0*/  ISETP.GE.AND P2, PT, R26.reuse, R140, PT ;  /* 0x0000008c1a00720c */ /* 0x040fe20003f46270 */
[C---:B------:R-:W-:Y:S01]  /*4db0*/  FFMA.FTZ R50, -R155.reuse, R50, R23 ;  /* 0x000000329b327223 */ /* 0x040fe20000010117 */
[----:B------:R-:W-:Y:S01]  /*4dc0*/  I2FP.F32.S32 R178, R178 ;  /* 0x000000b200b27245 */ /* 0x000fe20000201400 */
[----:B------:R-:W-:Y:S01]  /*4dd0*/  FFMA.FTZ R22, -R155, R31, R22 ;  /* 0x0000001f9b167223 */ /* 0x000fe20000010116 */
[----:B------:R-:W-:Y:S01]  /*4de0*/  FSEL R23, R27, -INF , P2 ;  /* 0xff8000001b177808 */ /* 0x000fe20001000000 */
[----:B------:R-:W-:Y:S01]  /*4df0*/  VIADD R31, R71, 0x60 ;  /* 0x00000060471f7836 */ /* 0x000fe20000000000 */
[----:B------:R-:W-:Y:S01]  /*4e00*/  ISETP.GE.AND P2, PT, R26, R139, PT ;  /* 0x0000008b1a00720c */ /* 0x000fe20003f46270 */
[----:B------:R-:W-:-:S03]  /*4e10*/  FFMA.FTZ R178, -R155, R178, R18 ;  /* 0x000000b29bb27223 */ /* 0x000fc60000010112 */
[----:B------:R-:W-:Y:S02]  /*4e20*/  FSEL R18, R23, -INF , !P2 ;  /* 0xff80000017127808 */ /* 0x000fe40005000000 */
[----:B------:R-:W-:Y:S01]  /*4e30*/  ISETP.GE.AND P2, PT, R31, R140, PT ;  /* 0x0000008c1f00720c */ /* 0x000fe20003f46270 */
[----:B------:R-:W-:-:S03]  /*4e40*/  VIADD R27, R71, 0x61 ;  /* 0x00000061471b7836 */ /* 0x000fc60000000000 */
[----:B------:R-:W-:Y:S02]  /*4e50*/  FSEL R184, R22, -INF , P2 ;  /* 0xff80000016b87808 */ /* 0x000fe40001000000 */
[----:B------:R-:W-:-:S04]  /*4e60*/  ISETP.GE.AND P2, PT, R31, R139, PT ;  /* 0x0000008b1f00720c */ /* 0x000fc80003f46270 */
[----:B------:R-:W-:Y:S02]  /*4e70*/  FSEL R184, R184, -INF , !P2 ;  /* 0xff800000b8b87808 */ /* 0x000fe40005000000 */
[----:B------:R-:W-:Y:S01]  /*4e80*/  ISETP.GE.AND P2, PT, R27, R140, PT ;  /* 0x0000008c1b00720c */ /* 0x000fe20003f46270 */
[----:B------:R-:W-:-:S03]  /*4e90*/  VIADD R23, R71, 0x68 ;  /* 0x0000006847177836 */ /* 0x000fc60000000000 */
[----:B------:R-:W-:Y:S02]  /*4ea0*/  FSEL R50, R50, -INF , P2 ;  /* 0xff80000032327808 */ /* 0x000fe40001000000 */
[----:B------:R-:W-:Y:S02]  /*4eb0*/  ISETP.GE.AND P2, PT, R27, R139, PT ;  /* 0x0000008b1b00720c */ /* 0x000fe40003f46270 */
[----:B------:R-:W-:Y:S02]  /*4ec0*/  IABS R176, R176 ;  /* 0x000000b000b07213 */ /* 0x000fe40000000000 */
[----:B------:R-:W-:Y:S02]  /*4ed0*/  FSEL R50, R50, -INF , !P2 ;  /* 0xff80000032327808 */ /* 0x000fe40005000000 */
[----:B------:R-:W-:Y:S02]  /*4ee0*/  ISETP.GE.AND P2, PT, R23, R140, PT ;  /* 0x0000008c1700720c */ /* 0x000fe40003f46270 */
[----:B------:R-:W-:Y:S01]  /*4ef0*/  FMNMX3.FTZ R39, R7, R106, R104, !PT ;  /* 0x0000006a07277276 */ /* 0x000fe20007810068 */
[----:B------:R-:W-:Y:S01]  /*4f00*/  VIADD R22, R71, 0x69 ;  /* 0x0000006947167836 */ /* 0x000fe20000000000 */
[----:B------:R-:W-:-:S02]  /*4f10*/  I2FP.F32.S32 R176, R176 ;  /* 0x000000b000b07245 */ /* 0x000fc40000201400 */
[----:B------:R-:W-:Y:S02]  /*4f20*/  FSEL R178, R178, -INF , P2 ;  /* 0xff800000b2b27808 */ /* 0x000fe40001000000 */
[----:B------:R-:W-:Y:S02]  /*4f30*/  ISETP.GE.AND P2, PT, R23, R139, PT ;  /* 0x0000008b1700720c */ /* 0x000fe40003f46270 */
[----:B------:R-:W-:Y:S02]  /*4f40*/  IADD3 R33, PT, PT, R40, -0x70, -R69 ;  /* 0xffffff9028217810 */ /* 0x000fe40007ffe845 */
[----:B------:R-:W-:Y:S01]  /*4f50*/  FMNMX3.FTZ R39, R39, R194, R90, !PT ;  /* 0x000000c227277276 */ /* 0x000fe2000781005a */
[----:B------:R-:W-:Y:S01]  /*4f60*/  FFMA.FTZ R176, -R155, R176, R19 ;  /* 0x000000b09bb07223 */ /* 0x000fe20000010113 */
[----:B------:R-:W-:Y:S02]  /*4f70*/  FSEL R178, R178, -INF , !P2 ;  /* 0xff800000b2b27808 */ /* 0x000fe40005000000 */
[----:B------:R-:W-:-:S02]  /*4f80*/  IABS R33, R33 ;  /* 0x0000002100217213 */ /* 0x000fc40000000000 */
[----:B------:R-:W-:Y:S02]  /*4f90*/  ISETP.GE.AND P2, PT, R22, R140, PT ;  /* 0x0000008c1600720c */ /* 0x000fe40003f46270 */
[----:B------:R-:W-:Y:S01]  /*4fa0*/  FMNMX3.FTZ R39, R39, R60, R48, !PT ;  /* 0x0000003c27277276 */ /* 0x000fe20007810030 */
[----:B------:R-:W-:Y:S01]  /*4fb0*/  VIADD R19, R71, 0x70 ;  /* 0x0000007047137836 */ /* 0x000fe20000000000 */
[----:B------:R-:W-:Y:S02]  /*4fc0*/  I2FP.F32.S32 R33, R33 ;  /* 0x0000002100217245 */ /* 0x000fe40000201400 */
[----:B------:R-:W-:Y:S02]  /*4fd0*/  FSEL R176, R176, -INF , P2 ;  /* 0xff800000b0b07808 */ /* 0x000fe40001000000 */
[----:B------:R-:W-:Y:S02]  /*4fe0*/  IABS R168, R168 ;  /* 0x000000a800a87213 */ /* 0x000fe40000000000 */
[----:B------:R-:W-:-:S02]  /*4ff0*/  ISETP.GE.AND P2, PT, R22, R139, PT ;  /* 0x0000008b1600720c */ /* 0x000fc40003f46270 */
[----:B------:R-:W-:Y:S01]  /*5000*/  FMNMX3.FTZ R39, R39, R36, R56, !PT ;  /* 0x0000002427277276 */ /* 0x000fe20007810038 */
[----:B------:R-:W-:Y:S01]  /*5010*/  FFMA.FTZ R166, -R155, R33, R14 ;  /* 0x000000219ba67223 */ /* 0x000fe2000001010e */
[----:B------:R-:W-:Y:S02]  /*5020*/  I2FP.F32.S32 R168, R168 ;  /* 0x000000a800a87245 */ /* 0x000fe40000201400 */
[----:B------:R-:W-:Y:S02]  /*5030*/  FSEL R176, R176, -INF , !P2 ;  /* 0xff800000b0b07808 */ /* 0x000fe40005000000 */
[----:B------:R-:W-:Y:S02]  /*5040*/  FMNMX3.FTZ R39, R39, R102, R52, !PT ;  /* 0x0000006627277276 */ /* 0x000fe40007810034 */
[----:B------:R-:W-:Y:S01]  /*5050*/  ISETP.GE.AND P2, PT, R19, R140, PT ;  /* 0x0000008c1300720c */ /* 0x000fe20003f46270 */
[----:B------:R-:W-:Y:S01]  /*5060*/  FFMA.FTZ R168, -R155, R168, R15 ;  /* 0x000000a89ba87223 */ /* 0x000fe2000001010f */
[----:B------:R-:W-:Y:S01]  /*5070*/  FMNMX3.FTZ R39, R39, R92, R44, !PT ;  /* 0x0000005c27277276 */ /* 0x000fe2000781002c */
[----:B------:R-:W-:Y:S01]  /*5080*/  VIADD R15, R71, 0x71 ;  /* 0x00000071470f7836 */ /* 0x000fe20000000000 */
[----:B------:R-:W-:-:S02]  /*5090*/  FSEL R166, R166, -INF , P2 ;  /* 0xff800000a6a67808 */ /* 0x000fc40001000000 */
[----:B------:R-:W-:Y:S02]  /*50a0*/  ISETP.GE.AND P2, PT, R19, R139, PT ;  /* 0x0000008b1300720c */ /* 0x000fe40003f46270 */
[----:B------:R-:W-:Y:S02]  /*50b0*/  IADD3 R33, PT, PT, R40, -0x78, -R69 ;  /* 0xffffff8828217810 */ /* 0x000fe40007ffe845 */
[----:B------:R-:W-:Y:S02]  /*50c0*/  FMNMX3.FTZ R39, R39, R82, R80, !PT ;  /* 0x0000005227277276 */ /* 0x000fe40007810050 */
[----:B------:R-:W-:Y:S02]  /*50d0*/  FSEL R166, R166, -INF , !P2 ;  /* 0xff800000a6a67808 */ /* 0x000fe40005000000 */
[----:B------:R-:W-:Y:S02]  /*50e0*/  IABS R33, R33 ;  /* 0x0000002100217213 */ /* 0x000fe40000000000 */
[----:B------:R-:W-:-:S02]  /*50f0*/  ISETP.GE.AND P2, PT, R15, R140, PT ;  /* 0x0000008c0f00720c */ /* 0x000fc40003f46270 */
[----:B------:R-:W-:Y:S01]  /*5100*/  FMNMX3.FTZ R39, R39, R78, R62, !PT ;  /* 0x0000004e27277276 */ /* 0x000fe2000781003e */
[----:B------:R-:W-:Y:S01]  /*5110*/  VIADD R14, R71, 0x78 ;  /* 0x00000078470e7836 */ /* 0x000fe20000000000 */
[----:B------:R-:W-:Y:S02]  /*5120*/  I2FP.F32.S32 R33, R33 ;  /* 0x0000002100217245 */ /* 0x000fe40000201400 */
[----:B------:R-:W-:Y:S02]  /*5130*/  FSEL R168, R168, -INF , P2 ;  /* 0xff800000a8a87808 */ /* 0x000fe40001000000 */
[----:B------:R-:W-:Y:S02]  /*5140*/  ISETP.GE.AND P2, PT, R15, R139, PT ;  /* 0x0000008b0f00720c */ /* 0x000fe40003f46270 */
[----:B------:R-:W-:Y:S02]  /*5150*/  FMNMX3.FTZ R39, R39, R190, R42, !PT ;  /* 0x000000be27277276 */ /* 0x000fe4000781002a */
[----:B------:R-:W-:Y:S01]  /*5160*/  IADD3 R38, PT, PT, R40, -0x79, -R69 ;  /* 0xffffff8728267810 */ /* 0x000fe20007ffe845 */
[----:B------:R-:W-:Y:S01]  /*5170*/  FFMA.FTZ R10, -R155, R33, R10 ;  /* 0x000000219b0a7223 */ /* 0x000fe2000001010a */
[----:B------:R-:W-:-:S02]  /*5180*/  FSEL R168, R168, -INF , !P2 ;  /* 0xff800000a8a87808 */ /* 0x000fc40005000000 */
[----:B------:R-:W-:Y:S02]  /*5190*/  FMNMX3.FTZ R39, R39, R188, R192, !PT ;  /* 0x000000bc27277276 */ /* 0x000fe400078100c0 */
[----:B------:R-:W-:Y:S02]  /*51a0*/  IABS R38, R38 ;  /* 0x0000002600267213 */ /* 0x000fe40000000000 */
[----:B------:R-:W-:Y:S02]  /*51b0*/  ISETP.GE.AND P2, PT, R14, R140, PT ;  /* 0x0000008c0e00720c */ /* 0x000fe40003f46270 */
[----:B------:R-:W-:Y:S01]  /*51c0*/  FMNMX3.FTZ R39, R39, R30, R186, !PT ;  /* 0x0000001e27277276 */ /* 0x000fe200078100ba */
[----:B------:R-:W-:Y:S01]  /*51d0*/  VIADD R71, R71, 0x79 ;  /* 0x0000007947477836 */ /* 0x000fe20000000000 */
[----:B------:R-:W-:Y:S02]  /*51e0*/  I2FP.F32.S32 R38, R38 ;  /* 0x0000002600267245 */ /* 0x000fe40000201400 */
[----:B------:R-:W-:-:S02]  /*51f0*/  FSEL R66, R10, -INF , P2 ;  /* 0xff8000000a427808 */ /* 0x000fc40001000000 */
[----:B------:R-:W-:Y:S02]  /*5200*/  ISETP.GE.AND P2, PT, R14, R139, PT ;  /* 0x0000008b0e00720c */ /* 0x000fe40003f46270 */
[----:B------:R-:W-:Y:S01]  /*5210*/  FMNMX3.FTZ R39, R39, R18, R184, !PT ;  /* 0x0000001227277276 */ /* 0x000fe200078100b8 */
[----:B------:R-:W-:Y:S01]  /*5220*/  FFMA.FTZ R33, -R155, R38, R11 ;  /* 0x000000269b217223 */ /* 0x000fe2000001010b */
[----:B------:R-:W-:Y:S02]  /*5230*/  FSEL R66, R66, -INF , !P2 ;  /* 0xff80000042427808 */ /* 0x000fe40005000000 */
[----:B------:R-:W-:Y:S02]  /*5240*/  ISETP.GE.AND P2, PT, R71, R140, PT ;  /* 0x0000008c4700720c */ /* 0x000fe40003f46270 */
[----:B------:R-:W-:Y:S02]  /*5250*/  FMNMX3.FTZ R39, R39, R50, R178, !PT ;  /* 0x0000003227277276 */ /* 0x000fe400078100b2 */
[----:B------:R-:W-:-:S02]  /*5260*/  IADD3 R10, PT, PT, R86, -0x51, -R69 ;  /* 0xffffffaf560a7810 */ /* 0x000fc40007ffe845 */
[----:B------:R-:W-:Y:S02]  /*5270*/  IADD3 R11, PT, PT, R86, -0x50, -R69 ;  /* 0xffffffb0560b7810 */ /* 0x000fe40007ffe845 */
[----:B------:R-:W-:Y:S02]  /*5280*/  FSEL R33, R33, -INF , P2 ;  /* 0xff80000021217808 */ /* 0x000fe40001000000 */
[----:B------:R-:W-:Y:S02]  /*5290*/  ISETP.GE.AND P2, PT, R71, R139, PT ;  /* 0x0000008b4700720c */ /* 0x000fe40003f46270 */
[----:B------:R-:W-:Y:S02]  /*52a0*/  FMNMX3.FTZ R39, R39, R176, R166, !PT ;  /* 0x000000b027277276 */ /* 0x000fe400078100a6 */
[----:B------:R-:W-:Y:S02]  /*52b0*/  IABS R10, R10 ;  /* 0x0000000a000a7213 */ /* 0x000fe40000000000 */
[----:B------:R-:W-:-:S02]  /*52c0*/  IABS R11, R11 ;  /* 0x0000000b000b7213 */ /* 0x000fc40000000000 */
[----:B------:R-:W-:Y:S02]  /*52d0*/  FSEL R33, R33, -INF , !P2 ;  /* 0xff80000021217808 */ /* 0x000fe40005000000 */
[----:B------:R-:W-:Y:S01]  /*52e0*/  FMNMX3.FTZ R38, R39, R168, R66, !PT ;  /* 0x000000a827267276 */ /* 0x000fe20007810042 */
[----:B------:R-:W-:Y:S01]  /*52f0*/  IMAD.MOV.U32 R39, RZ, RZ, R10 ;  /* 0x000000ffff277224 */ /* 0x000fe200078e000a */
[----:B------:R-:W-:Y:S02]  /*5300*/  I2FP.F32.S32 R11, R11 ;  /* 0x0000000b000b7245 */ /* 0x000fe40000201400 */
[----:B------:R-:W-:-:S03]  /*5310*/  FMNMX.FTZ R10, R33, R38, !PT ;  /* 0x00000026210a7209 */ /* 0x000fc60007810000 */
[----:B------:R-:W-:Y:S02]  /*5320*/  FFMA.FTZ R28, -R155, R11, R28 ;  /* 0x0000000b9b1c7223 */ /* 0x000fe4000001011c */
[----:B------:R-:W1:Y:S01]  /*5330*/  SHFL.BFLY PT, R11, R10, 0x2, 0x1f ;  /* 0x0c401f000a0b7f89 */ /* 0x000e6200000e0000 */
[----:B------:R-:W-:Y:S02]  /*5340*/  FSEL R172, R0, -INF , P1 ;  /* 0xff80000000ac7808 */ /* 0x000fe40000800000 */
[----:B------:R-:W-:-:S05]  /*5350*/  I2FP.F32.S32 R0, R39 ;  /* 0x0000002700007245 */ /* 0x000fca0000201400 */
[----:B------:R-:W-:Y:S01]  /*5360*/  FFMA.FTZ R29, -R155, R0, R29 ;  /* 0x000000009b1d7223 */ /* 0x000fe2000001011d */
[C-C-:B------:R-:W-:Y:S02]  /*5370*/  IADD3 R0, PT, PT, R86.reuse, -0x58, -R69.reuse ;  /* 0xffffffa856007810 */ /* 0x140fe40007ffe845 */
[----:B------:R-:W-:Y:S02]  /*5380*/  ISETP.GE.AND P1, PT, R37, R142, PT ;  /* 0x0000008e2500720c */ /* 0x000fe40003f26270 */
[----:B------:R-:W-:Y:S02]  /*5390*/  IABS R0, R0 ;  /* 0x0000000000007213 */ /* 0x000fe40000000000 */
[----:B------:R-:W-:Y:S02]  /*53a0*/  FSEL R132, R29, -INF , P1 ;  /* 0xff8000001d847808 */ /* 0x000fe40000800000 */
[----:B------:R-:W-:Y:S02]  /*53b0*/  I2FP.F32.S32 R29, R0 ;  /* 0x00000000001d7245 */ /* 0x000fe40000201400 */
[----:B------:R-:W-:-:S02]  /*53c0*/  IADD3 R0, PT, PT, R86, -0x60, -R69 ;  /* 0xffffffa056007810 */ /* 0x000fc40007ffe845 */
[----:B------:R-:W-:Y:S02]  /*53d0*/  FSEL R172, R172, -INF , !P0 ;  /* 0xff800000acac7808 */ /* 0x000fe40004000000 */
[----:B------:R-:W-:Y:S02]  /*53e0*/  ISETP.GE.AND P0, PT, R37, R141, PT ;  /* 0x0000008d2500720c */ /* 0x000fe40003f06270 */
[----:B------:R-:W-:Y:S02]  /*53f0*/  IABS R0, R0 ;  /* 0x0000000000007213 */ /* 0x000fe40000000000 */
[----:B-1----:R-:W-:Y:S02]  /*5400*/  FMNMX.FTZ R11, R10, R11, !PT ;  /* 0x0000000b0a0b7209 */ /* 0x002fe40007810000 */
[----:B------:R-:W-:Y:S02]  /*5410*/  FSEL R132, R132, -INF , !P0 ;  /* 0xff80000084847808 */ /* 0x000fe40004000000 */
[----:B------:R-:W-:-:S02]  /*5420*/  ISETP.GE.AND P1, PT, R26, R142, PT ;  /* 0x0000008e1a00720c */ /* 0x000fc40003f26270 */
[-C--:B------:R-:W-:Y:S01]  /*5430*/  ISETP.GE.AND P0, PT, R26, R141.reuse, PT ;  /* 0x0000008d1a00720c */ /* 0x080fe20003f06270 */
[----:B------:R-:W-:Y:S01]  /*5440*/  IMAD.MOV.U32 R26, RZ, RZ, R0 ;  /* 0x000000ffff1a7224 */ /* 0x000fe200078e0000 */
[----:B------:R-:W-:Y:S01]  /*5450*/  FSEL R170, R170, -INF , !P3 ;  /* 0xff800000aaaa7808 */ /* 0x000fe20005800000 */
[----:B------:R-:W1:Y:S01]  /*5460*/  SHFL.BFLY PT, R0, R11, 0x1, 0x1f ;  /* 0x0c201f000b007f89 */ /* 0x000e6200000e0000 */
[C---:B------:R-:W-:Y:S02]  /*5470*/  ISETP.GE.AND P2, PT, R34.reuse, R142, PT ;  /* 0x0000008e2200720c */ /* 0x040fe40003f46270 */
[----:B------:R-:W-:Y:S02]  /*5480*/  ISETP.GE.AND P3, PT, R34, R141, PT ;  /* 0x0000008d2200720c */ /* 0x000fe40003f66270 */
[----:B------:R-:W-:Y:S02]  /*5490*/  IADD3 R34, PT, PT, R86, -0x59, -R69 ;  /* 0xffffffa756227810 */ /* 0x000fe40007ffe845 */
[----:B------:R-:W-:-:S02]  /*54a0*/  FSEL R152, R28, -INF , P2 ;  /* 0xff8000001c987808 */ /* 0x000fc40001000000 */
[----:B------:R-:W-:Y:S02]  /*54b0*/  IABS R28, R34 ;  /* 0x00000022001c7213 */ /* 0x000fe40000000000 */
[----:B------:R-:W-:Y:S02]  /*54c0*/  IADD3 R10, PT, PT, R86, -0x61, -R69 ;  /* 0xffffff9f560a7810 */ /* 0x000fe40007ffe845 */
[----:B------:R-:W-:Y:S02]  /*54d0*/  I2FP.F32.S32 R28, R28 ;  /* 0x0000001c001c7245 */ /* 0x000fe40000201400 */
[----:B------:R-:W-:-:S03]  /*54e0*/  IABS R10, R10 ;  /* 0x0000000a000a7213 */ /* 0x000fc60000000000 */
[----:B------:R-:W-:Y:S01]  /*54f0*/  FFMA.FTZ R25, -R155, R28, R25 ;  /* 0x0000001c9b197223 */ /* 0x000fe20000010119 */
[----:B------:R-:W-:-:S04]  /*5500*/  I2FP.F32.S32 R10, R10 ;  /* 0x0000000a000a7245 */ /* 0x000fc80000201400 */
[----:B------:R-:W-:Y:S01]  /*5510*/  FSEL R25, R25, -INF , P1 ;  /* 0xff80000019197808 */ /* 0x000fe20000800000 */
[----:B------:R-:W-:Y:S01]  /*5520*/  FFMA.FTZ R10, -R155, R10, R21 ;  /* 0x0000000a9b0a7223 */ /* 0x000fe20000010115 */
[----:B------:R-:W-:Y:S02]  /*5530*/  ISETP.GE.AND P1, PT, R27, R142, PT ;  /* 0x0000008e1b00720c */ /* 0x000fe40003f26270 */
[----:B------:R-:W-:Y:S02]  /*5540*/  FSEL R122, R25, -INF , !P0 ;  /* 0xff800000197a7808 */ /* 0x000fe40004000000 */
[----:B-1----:R-:W-:Y:S02]  /*5550*/  FMNMX.FTZ R0, R11, R0, !PT ;  /* 0x000000000b007209 */ /* 0x002fe40007810000 */
[----:B------:R-:W-:Y:S02]  /*5560*/  ISETP.GE.AND P0, PT, R27, R141, PT ;  /* 0x0000008d1b00720c */ /* 0x000fe40003f06270 */
[----:B------:R-:W-:-:S02]  /*5570*/  FSEL R64, R10, -INF , P1 ;  /* 0xff8000000a407808 */ /* 0x000fc40000800000 */
[----:B------:R-:W-:Y:S01]  /*5580*/  IADD3 R11, PT, PT, R86, -0x70, -R69 ;  /* 0xffffff90560b7810 */ /* 0x000fe20007ffe845 */
[----:B--2---:R-:W-:Y:S01]  /*5590*/  FMUL.FTZ R43, R32, R0 ;  /* 0x00000000202b7220 */ /* 0x004fe20000410000 */
[----:B------:R-:W-:Y:S01]  /*55a0*/  FSEL R64, R64, -INF , !P0 ;  /* 0xff80000040407808 */ /* 0x000fe20004000000 */
[----:B------:R-:W-:Y:S01]  /*55b0*/  FFMA.FTZ R24, -R155, R29, R24 ;  /* 0x0000001d9b187223 */ /* 0x000fe20000010118 */
[----:B------:R-:W-:Y:S02]  /*55c0*/  FSETP.NEU.FTZ.AND P0, PT, R0, -INF , PT ;  /* 0xff8000000000780b */ /* 0x000fe40003f1d000 */
[----:B------:R-:W-:Y:S02]  /*55d0*/  I2FP.F32.S32 R28, R26 ;  /* 0x0000001a001c7245 */ /* 0x000fe40000201400 */
[----:B------:R-:W-:Y:S02]  /*55e0*/  IABS R11, R11 ;  /* 0x0000000b000b7213 */ /* 0x000fe40000000000 */
[----:B------:R-:W-:-:S02]  /*55f0*/  ISETP.GE.AND P2, PT, R35, R142, PT ;  /* 0x0000008e2300720c */ /* 0x000fc40003f46270 */
[----:B------:R-:W-:Y:S01]  /*5600*/  FSEL R43, R43, RZ, P0 ;  /* 0x000000ff2b2b7208 */ /* 0x000fe20000000000 */
[----:B------:R-:W-:Y:S01]  /*5610*/  FFMA.FTZ R20, -R155, R28, R20 ;  /* 0x0000001c9b147223 */ /* 0x000fe20000010114 */
[----:B------:R-:W-:Y:S02]  /*5620*/  I2FP.F32.S32 R11, R11 ;  /* 0x0000000b000b7245 */ /* 0x000fe40000201400 */
[----:B------:R-:W-:Y:S02]  /*5630*/  FSEL R24, R24, -INF , P2 ;  /* 0xff80000018187808 */ /* 0x000fe40001000000 */
[----:B------:R-:W-:Y:S02]  /*5640*/  ISETP.GE.AND P2, PT, R31, R142, PT ;  /* 0x0000008e1f00720c */ /* 0x000fe40003f46270 */
[----:B------:R-:W-:Y:S01]  /*5650*/  FSEL R5, R5, -INF , !P4 ;  /* 0xff80000005057808 */ /* 0x000fe20006000000 */
[----:B------:R-:W-:Y:S01]  /*5660*/  FFMA.FTZ R67, R7, R32, -R43 ;  /* 0x0000002007437223 */ /* 0x000fe2000001082b */
[----:B------:R-:W-:Y:S01]  /*5670*/  FFMA.FTZ R7, -R155, R11, R12 ;  /* 0x0000000b9b077223 */ /* 0x000fe2000001010c */
[----:B------:R-:W-:-:S02]  /*5680*/  FSEL R96, R20, -INF , P2 ;  /* 0xff80000014607808 */ /* 0x000fc40001000000 */
[----:B------:R-:W-:Y:S02]  /*5690*/  FMNMX3.FTZ R11, R76, R6, R5, !PT ;  /* 0x000000064c0b7276 */ /* 0x000fe40007810005 */
[C-C-:B------:R-:W-:Y:S02]  /*56a0*/  IADD3 R20, PT, PT, R86.reuse, -0x69, -R69.reuse ;  /* 0xffffff9756147810 */ /* 0x140fe40007ffe845 */
[----:B------:R-:W-:Y:S02]  /*56b0*/  FMNMX3.FTZ R11, R11, R4, R70, !PT ;  /* 0x000000040b0b7276 */ /* 0x000fe40007810046 */
[----:B------:R-:W-:Y:S02]  /*56c0*/  IABS R20, R20 ;  /* 0x0000001400147213 */ /* 0x000fe40000000000 */
[----:B------:R-:W-:Y:S02]  /*56d0*/  IADD3 R26, PT, PT, R86, -0x68, -R69 ;  /* 0xffffff98561a7810 */ /* 0x000fe40007ffe845 */
[----:B------:R-:W-:Y:S01]  /*56e0*/  FMNMX3.FTZ R11, R11, R68, R74, !PT ;  /* 0x000000440b0b7276 */ /* 0x000fe2000781004a */
[----:B------:R-:W-:Y:S01]  /*56f0*/  IMAD.MOV.U32 R10, RZ, RZ, R20 ;  /* 0x000000ffff0a7224 */ /* 0x000fe200078e0014 */
[----:B------:R-:W-:-:S02]  /*5700*/  IABS R26, R26 ;  /* 0x0000001a001a7213 */ /* 0x000fc40000000000 */
[----:B------:R-:W-:Y:S02]  /*5710*/  FMNMX3.FTZ R11, R11, R72, R182, !PT ;  /* 0x000000480b0b7276 */ /* 0x000fe400078100b6 */
[----:B------:R-:W-:Y:S02]  /*5720*/  I2FP.F32.S32 R26, R26 ;  /* 0x0000001a001a7245 */ /* 0x000fe40000201400 */
[----:B------:R-:W-:Y:S02]  /*5730*/  I2FP.F32.S32 R10, R10 ;  /* 0x0000000a000a7245 */ /* 0x000fe40000201400 */
[----:B------:R-:W-:Y:S01]  /*5740*/  FMNMX3.FTZ R11, R11, R94, R180, !PT ;  /* 0x0000005e0b0b7276 */ /* 0x000fe200078100b4 */
[----:B------:R-:W-:Y:S01]  /*5750*/  FFMA.FTZ R16, -R155, R26, R16 ;  /* 0x0000001a9b107223 */ /* 0x000fe20000010110 */
[----:B------:R-:W-:Y:S01]  /*5760*/  ISETP.GE.AND P2, PT, R23, R142, PT ;  /* 0x0000008e1700720c */ /* 0x000fe20003f46270 */
[----:B------:R-:W-:Y:S01]  /*5770*/  FFMA.FTZ R10, -R155, R10, R17 ;  /* 0x0000000a9b0a7223 */ /* 0x000fe20000010111 */
[----:B------:R-:W-:-:S02]  /*5780*/  FMNMX3.FTZ R11, R11, R100, R174, !PT ;  /* 0x000000640b0b7276 */ /* 0x000fc400078100ae */
[----:B------:R-:W-:Y:S02]  /*5790*/  FSEL R152, R152, -INF , !P3 ;  /* 0xff80000098987808 */ /* 0x000fe40005800000 */
[----:B------:R-:W-:Y:S02]  /*57a0*/  ISETP.GE.AND P1, PT, R22, R142, PT ;  /* 0x0000008e1600720c */ /* 0x000fe40003f26270 */
[-C--:B------:R-:W-:Y:S02]  /*57b0*/  ISETP.GE.AND P3, PT, R35, R141.reuse, PT ;  /* 0x0000008d2300720c */ /* 0x080fe40003f66270 */
[----:B------:R-:W-:Y:S02]  /*57c0*/  FSEL R16, R16, -INF , P2 ;  /* 0xff80000010107808 */ /* 0x000fe40001000000 */
[----:B------:R-:W-:Y:S02]  /*57d0*/  FMNMX3.FTZ R11, R11, R150, R164, !PT ;  /* 0x000000960b0b7276 */ /* 0x000fe400078100a4 */
[----:B------:R-:W-:-:S02]  /*57e0*/  ISETP.GE.AND P2, PT, R22, R141, PT ;  /* 0x0000008d1600720c */ /* 0x000fc40003f46270 */
[----:B------:R-:W-:Y:S02]  /*57f0*/  FSEL R10, R10, -INF , P1 ;  /* 0xff8000000a0a7808 */ /* 0x000fe40000800000 */
[----:B------:R-:W-:Y:S02]  /*5800*/  FSEL R124, R24, -INF , !P3 ;  /* 0xff800000187c7808 */ /* 0x000fe40005800000 */
[----:B------:R-:W-:Y:S02]  /*5810*/  ISETP.GE.AND P3, PT, R31, R141, PT ;  /* 0x0000008d1f00720c */ /* 0x000fe40003f66270 */
[----:B------:R-:W-:Y:S02]  /*5820*/  FMNMX3.FTZ R11, R11, R98, R126, !PT ;  /* 0x000000620b0b7276 */ /* 0x000fe4000781007e */
[----:B------:R-:W-:Y:S02]  /*5830*/  FSEL R54, R10, -INF , !P2 ;  /* 0xff8000000a367808 */ /* 0x000fe40005000000 */
[----:B------:R-:W-:-:S02]  /*5840*/  IADD3 R12, PT, PT, R86, -0x71, -R69 ;  /* 0xffffff8f560c7810 */ /* 0x000fc40007ffe845 */
[--C-:B------:R-:W-:Y:S02]  /*5850*/  IADD3 R10, PT, PT, R86, -0x78, -R69.reuse ;  /* 0xffffff88560a7810 */ /* 0x100fe40007ffe845 */
[----:B------:R-:W-:Y:S02]  /*5860*/  FSEL R96, R96, -INF , !P3 ;  /* 0xff80000060607808 */ /* 0x000fe40005800000 */
[----:B------:R-:W-:Y:S02]  /*5870*/  ISETP.GE.AND P3, PT, R23, R141, PT ;  /* 0x0000008d1700720c */ /* 0x000fe40003f66270 */
[----:B------:R-:W-:Y:S02]  /*5880*/  FMNMX3.FTZ R11, R11, R120, R170, !PT ;  /* 0x000000780b0b7276 */ /* 0x000fe400078100aa */
[----:B------:R-:W-:Y:S02]  /*5890*/  IABS R12, R12 ;  /* 0x0000000c000c7213 */ /* 0x000fe40000000000 */
[----:B------:R-:W-:-:S02]  /*58a0*/  IADD3 R69, PT, PT, R86, -0x79, -R69 ;  /* 0xffffff8756457810 */ /* 0x000fc40007ffe845 */
[----:B------:R-:W-:Y:S02]  /*58b0*/  IABS R10, R10 ;  /* 0x0000000a000a7213 */ /* 0x000fe40000000000 */
[----:B------:R-:W-:Y:S02]  /*58c0*/  FSEL R58, R16, -INF , !P3 ;  /* 0xff800000103a7808 */ /* 0x000fe40005800000 */
[----:B------:R-:W-:Y:S02]  /*58d0*/  FMNMX3.FTZ R11, R11, R172, R152, !PT ;  /* 0x000000ac0b0b7276 */ /* 0x000fe40007810098 */
[C---:B------:R-:W-:Y:S02]  /*58e0*/  ISETP.GE.AND P3, PT, R15.reuse, R142, PT ;  /* 0x0000008e0f00720c */ /* 0x040fe40003f66270 */
[----:B------:R-:W-:Y:S02]  /*58f0*/  ISETP.GE.AND P1, PT, R15, R141, PT ;  /* 0x0000008d0f00720c */ /* 0x000fe40003f26270 */
[----:B------:R-:W-:-:S02]  /*5900*/  I2FP.F32.S32 R12, R12 ;  /* 0x0000000c000c7245 */ /* 0x000fc40000201400 */
[----:B------:R-:W-:Y:S02]  /*5910*/  IABS R69, R69 ;  /* 0x0000004500457213 */ /* 0x000fe40000000000 */
[----:B------:R-:W-:Y:S02]  /*5920*/  I2FP.F32.S32 R15, R10 ;  /* 0x0000000a000f7245 */ /* 0x000fe40000201400 */
[----:B------:R-:W-:Y:S02]  /*5930*/  ISETP.GE.AND P0, PT, R19, R142, PT ;  /* 0x0000008e1300720c */ /* 0x000fe40003f06270 */
[----:B------:R-:W-:Y:S01]  /*5940*/  FMNMX3.FTZ R11, R11, R132, R124, !PT ;  /* 0x000000840b0b7276 */ /* 0x000fe2000781007c */
[C---:B------:R-:W-:Y:S01]  /*5950*/  FFMA.FTZ R12, -R155.reuse, R12, R13 ;  /* 0x0000000c9b0c7223 */ /* 0x040fe2000001010d */
[----:B------:R-:W-:Y:S01]  /*5960*/  I2FP.F32.S32 R10, R69 ;  /* 0x00000045000a7245 */ /* 0x000fe20000201400 */
[----:B------:R-:W-:Y:S01]  /*5970*/  FFMA.FTZ R8, -R155, R15, R8 ;  /* 0x0000000f9b087223 */ /* 0x000fe20000010108 */
[----:B------:R-:W-:-:S02]  /*5980*/  ISETP.GE.AND P4, PT, R19, R141, PT ;  /* 0x0000008d1300720c */ /* 0x000fc40003f86270 */
[----:B------:R-:W-:Y:S02]  /*5990*/  ISETP.GE.AND P2, PT, R14, R142, PT ;  /* 0x0000008e0e00720c */ /* 0x000fe40003f46270 */
[----:B------:R-:W-:Y:S02]  /*59a0*/  FSEL R7, R7, -INF , P0 ;  /* 0xff80000007077808 */ /* 0x000fe40000000000 */
[----:B------:R-:W-:Y:S01]  /*59b0*/  FMNMX3.FTZ R11, R11, R122, R96, !PT ;  /* 0x0000007a0b0b7276 */ /* 0x000fe20007810060 */
[----:B------:R-:W-:Y:S01]  /*59c0*/  FFMA.FTZ R53, R60, R32, -R43 ;  /* 0x000000203c357223 */ /* 0x000fe2000001082b */
[----:B------:R-:W-:Y:S01]  /*59d0*/  FFMA.FTZ R9, -R155, R10, R9 ;  /* 0x0000000a9b097223 */ /* 0x000fe20000010109 */
[----:B------:R-:W-:Y:S01]  /*59e0*/  FFMA.FTZ R60, R48, R32, -R43 ;  /* 0x00000020303c7223 */ /* 0x000fe2000001082b */
[----:B------:R-:W-:Y:S02]  /*59f0*/  FSEL R12, R12, -INF , P3 ;  /* 0xff8000000c0c7808 */ /* 0x000fe40001800000 */
[----:B------:R-:W-:-:S02]  /*5a00*/  ISETP.GE.AND P0, PT, R14, R141, PT ;  /* 0x0000008d0e00720c */ /* 0x000fc40003f06270 */
[----:B------:R-:W-:Y:S02]  /*5a10*/  ISETP.GE.AND P3, PT, R71, R142, PT ;  /* 0x0000008e4700720c */ /* 0x000fe40003f66270 */
[----:B------:R-:W-:Y:S02]  /*5a20*/  FSEL R8, R8, -INF , P2 ;  /* 0xff80000008087808 */ /* 0x000fe40001000000 */
[----:B------:R-:W-:Y:S02]  /*5a30*/  FSEL R48, R7, -INF , !P4 ;  /* 0xff80000007307808 */ /* 0x000fe40006000000 */
[----:B------:R-:W-:Y:S01]  /*5a40*/  FMNMX3.FTZ R11, R11, R64, R58, !PT ;  /* 0x000000400b0b7276 */ /* 0x000fe2000781003a */
[----:B------:R-:W-:Y:S01]  /*5a50*/  FFMA.FTZ R49, R36, R32, -R43 ;  /* 0x0000002024317223 */ /* 0x000fe2000001082b */
        /* <DEDUP_REMOVED lines=8> */
[----:B------:R-:W1:Y:S02]  /*5ae0*/  SHFL.BFLY PT, R7, R8, 0x2, 0x1f ;  /* 0x0c401f0008077f89 */ /* 0x000e6400000e0000 */
[----:B-1----:R-:W-:Y:S02]  /*5af0*/  FMNMX.FTZ R7, R8, R7, !PT ;  /* 0x0000000708077209 */ /* 0x002fe40007810000 */
[----:B------:R-:W1:Y:S03]  /*5b00*/  S2R R8, SR_CgaCtaId ;  /* 0x0000000000087919 */ /* 0x000e660000008800 */
[----:B------:R-:W2:Y:S01]  /*5b10*/  SHFL.BFLY PT, R10, R7, 0x1, 0x1f ;  /* 0x0c201f00070a7f89 */ /* 0x000ea200000e0000 */
[----:B------:R-:W-:Y:S01]  /*5b20*/  FFMA.FTZ R26, R42, R32, -R43 ;  /* 0x000000202a1a7223 */ /* 0x000fe2000001082b */
[----:B------:R-:W-:Y:S01]  /*5b30*/  LOP3.LUT R42, R117, 0x120, R118, 0xf8, !PT ;  /* 0x00000120752a7812 */ /* 0x000fe200078ef876 */
[----:B------:R-:W-:-:S02]  /*5b40*/  IMAD.MOV.U32 R20, RZ, RZ, 0x20 ;  /* 0x00000020ff147424 */ /* 0x000fc400078e00ff */
[----:B------:R-:W-:-:S03]  /*5b50*/  FFMA.FTZ R31, R78, R32, -R43 ;  /* 0x000000204e1f7223 */ /* 0x000fc6000001082b */
[----:B------:R-:W-:Y:S02]  /*5b60*/  SEL R20, R20, 0xffffffe0, !P5 ;  /* 0xffffffe014147807 */ /* 0x000fe40006800000 */
[----:B--2---:R-:W-:-:S04]  /*5b70*/  FMNMX.FTZ R41, R7, R10, !PT ;  /* 0x0000000a07297209 */ /* 0x004fc80007810000 */
[----:B------:R-:W-:Y:S01]  /*5b80*/  FSETP.NEU.FTZ.AND P0, PT, R41, -INF , PT ;  /* 0xff8000002900780b */ /* 0x000fe20003f1d000 */
[----:B------:R-:W-:Y:S01]  /*5b90*/  FMUL.FTZ R29, R32, R41 ;  /* 0x00000029201d7220 */ /* 0x000fe20000410000 */
[----:B-1----:R-:W-:-:S04]  /*5ba0*/  LEA R87, R8, R115, 0x18 ;  /* 0x0000007308577211 */ /* 0x002fc800078ec0ff */
[----:B------:R-:W-:Y:S01]  /*5bb0*/  FSEL R29, R29, RZ, P0 ;  /* 0x000000ff1d1d7208 */ /* 0x000fe20000000000 */
[----:B------:R-:W-:Y:S02]  /*5bc0*/  IMAD R39, R42, 0x2, R87 ;  /* 0x000000022a277824 */ /* 0x000fe400078e0257 */
[-C--:B------:R-:W-:Y:S02]  /*5bd0*/  FFMA.FTZ R21, R30, R32.reuse, -R43 ;  /* 0x000000201e157223 */ /* 0x080fe4000001082b */
[-C--:B------:R-:W-:Y:S01]  /*5be0*/  FFMA.FTZ R118, R76, R32.reuse, -R29 ;  /* 0x000000204c767223 */ /* 0x080fe2000001081d */
[-C--:B------:R-:W-:Y:S01]  /*5bf0*/  FFMA.FTZ R47, R102, R32.reuse, -R43 ;  /* 0x00000020662f7223 */ /* 0x080fe2000001082b */
[----:B------:R-:W1:Y:S01]  /*5c00*/  LDSM.16.MT88.4 R76, [R39+0x3000] ;  /* 0x00300000274c783b */ /* 0x000e620000004200 */
[----:B------:R-:W-:Y:S02]  /*5c10*/  IMAD.IADD R30, R20, 0x1, R39 ;  /* 0x00000001141e7824 */ /* 0x000fe400078e0227 */
[-CC-:B------:R-:W-:Y:S01]  /*5c20*/  FFMA.FTZ R89, R6, R32.reuse, -R29.reuse ;  /* 0x0000002006597223 */ /* 0x180fe2000001081d */
[-CC-:B------:R-:W-:Y:S01]  /*5c30*/  FFMA.FTZ R102, R5, R32.reuse, -R29.reuse ;  /* 0x0000002005667223 */ /* 0x180fe2000001081d */
[-C--:B------:R-:W-:Y:S01]  /*5c40*/  FFMA.FTZ R65, R4, R32.reuse, -R29 ;  /* 0x0000002004417223 */ /* 0x080fe2000001081d */
[-CC-:B------:R-:W-:Y:S01]  /*5c50*/  FFMA.FTZ R106, R106, R32.reuse, -R43.reuse ;  /* 0x000000206a6a7223 */ /* 0x180fe2000001082b */
[----:B------:R-:W2:Y:S01]  /*5c60*/  LDSM.16.MT88.4 R4, [R30+0x3000] ;  /* 0x003000001e04783b */ /* 0x000ea20000004200 */
[-CC-:B------:R-:W-:Y:S01]  /*5c70*/  FFMA.FTZ R104, R104, R32.reuse, -R43.reuse ;  /* 0x0000002068687223 */ /* 0x180fe2000001082b */
[-CC-:B------:R-:W-:Y:S01]  /*5c80*/  FFMA.FTZ R59, R194, R32.reuse, -R43.reuse ;  /* 0x00000020c23b7223 */ /* 0x180fe2000001082b */
[----:B------:R-:W-:Y:S01]  /*5c90*/  MUFU.EX2 R67, R67 ;  /* 0x0000004300437308 */ /* 0x000fe20000000800 */
[----:B------:R-:W3:Y:S01]  /*5ca0*/  LDSM.16.MT88.4 R12, [R39+0x3400] ;  /* 0x00340000270c783b */ /* 0x000ee20000004200 */
[-CC-:B------:R-:W-:Y:S01]  /*5cb0*/  FFMA.FTZ R45, R92, R32.reuse, -R43.reuse ;  /* 0x000000205c2d7223 */ /* 0x180fe2000001082b */
[----:B------:R-:W-:-:S02]  /*5cc0*/  FFMA.FTZ R34, R62, R32, -R43 ;  /* 0x000000203e227223 */ /* 0x000fc4000001082b */
[----:B------:R-:W4:Y:S03]  /*5cd0*/  LDSM.16.MT88.4 R8, [R30+0x3400] ;  /* 0x003400001e08783b */ /* 0x000f260000004200 */
[----:B------:R-:W5:Y:S08]  /*5ce0*/  MUFU.EX2 R106, R106 ;  /* 0x0000006a006a7308 */ /* 0x000f700000000800 */
[----:B------:R-:W-:Y:S08]  /*5cf0*/  MUFU.EX2 R104, R104 ;  /* 0x0000006800687308 */ /* 0x000ff00000000800 */
[----:B------:R-:W1:Y:S08]  /*5d00*/  MUFU.EX2 R59, R59 ;  /* 0x0000003b003b7308 */ /* 0x000e700000000800 */
[----:B------:R-:W-:Y:S08]  /*5d10*/  MUFU.EX2 R118, R118 ;  /* 0x0000007600767308 */ /* 0x000ff00000000800 */
[----:B------:R-:W2:Y:S08]  /*5d20*/  MUFU.EX2 R89, R89 ;  /* 0x0000005900597308 */ /* 0x000eb00000000800 */
[----:B------:R-:W-:Y:S08]  /*5d30*/  MUFU.EX2 R102, R102 ;  /* 0x0000006600667308 */ /* 0x000ff00000000800 */
[----:B------:R-:W3:Y:S01]  /*5d40*/  MUFU.EX2 R65, R65 ;  /* 0x0000004100417308 */ /* 0x000ee20000000800 */
[-C--:B------:R-:W-:Y:S01]  /*5d50*/  FFMA.FTZ R90, R90, R32.reuse, -R43 ;  /* 0x000000205a5a7223 */ /* 0x080fe2000001082b */
[-CC-:B------:R-:W-:Y:S01]  /*5d60*/  FFMA.FTZ R92, R70, R32.reuse, -R29.reuse ;  /* 0x00000020465c7223 */ /* 0x180fe2000001081d */
[-CC-:B------:R-:W-:Y:S01]  /*5d70*/  FFMA.FTZ R55, R68, R32.reuse, -R29.reuse ;  /* 0x0000002044377223 */ /* 0x180fe2000001081d */
[-CC-:B------:R-:W-:Y:S01]  /*5d80*/  FFMA.FTZ R51, R74, R32.reuse, -R29.reuse ;  /* 0x000000204a337223 */ /* 0x180fe2000001081d */
[----:B------:R-:W-:Y:S01]  /*5d90*/  FFMA.FTZ R62, R72, R32, -R29 ;  /* 0x00000020483e7223 */ /* 0x000fe2000001081d */
[----:B-----5:R-:W-:-:S02]  /*5da0*/  F2FP.F16.F32.PACK_AB R69, R106, R67 ;  /* 0x000000436a45723e */ /* 0x020fc400000000ff */
[----:B-1----:R-:W-:Y:S02]  /*5db0*/  F2FP.F16.F32.PACK_AB R71, R59, R104 ;  /* 0x000000683b47723e */ /* 0x002fe400000000ff */
[----:B--2---:R-:W-:Y:S01]  /*5dc0*/  F2FP.F16.F32.PACK_AB R68, R89, R118 ;  /* 0x000000765944723e */ /* 0x004fe200000000ff */
[----:B------:R-:W-:Y:S01]  /*5dd0*/  MUFU.EX2 R90, R90 ;  /* 0x0000005a005a7308 */ /* 0x000fe20000000800 */
[----:B---3--:R-:W-:-:S07]  /*5de0*/  F2FP.F16.F32.PACK_AB R70, R65, R102 ;  /* 0x000000664146723e */ /* 0x008fce00000000ff */
[----:B------:R-:W1:Y:S01]  /*5df0*/  MUFU.EX2 R53, R53 ;  /* 0x0000003500357308 */ /* 0x000e620000000800 */
[-CC-:B------:R-:W-:Y:S01]  /*5e00*/  FFMA.FTZ R35, R82, R32.reuse, -R43.reuse ;  /* 0x0000002052237223 */ /* 0x180fe2000001082b */
[-CC-:B------:R-:W-:Y:S01]  /*5e10*/  FFMA.FTZ R38, R80, R32.reuse, -R43.reuse ;  /* 0x0000002050267223 */ /* 0x180fe2000001082b */
[-CC-:B------:R-:W-:Y:S01]  /*5e20*/  FFMA.FTZ R24, R18, R32.reuse, -R43.reuse ;  /* 0x0000002012187223 */ /* 0x180fe2000001082b */
[C---:B------:R-:W-:Y:S01]  /*5e30*/  HMMA.16816.F32 R80, R68.reuse, R76, RZ ;  /* 0x0000004c4450723c */ /* 0x040fe200000018ff */
[----:B------:R-:W2:Y:S03]  /*5e40*/  LDSM.16.MT88.4 R16, [R39+0x3800] ;  /* 0x003800002710783b */ /* 0x000ea60000004200 */
[----:B------:R-:W-:Y:S08]  /*5e50*/  MUFU.EX2 R60, R60 ;  /* 0x0000003c003c7308 */ /* 0x000ff00000000800 */
[----:B------:R-:W3:Y:S01]  /*5e60*/  MUFU.EX2 R49, R49 ;  /* 0x0000003100317308 */ /* 0x000ee20000000800 */
[C---:B------:R-:W-:Y:S07]  /*5e70*/  HMMA.16816.F32 R76, R68.reuse, R78, RZ ;  /* 0x0000004e444c723c */ /* 0x040fee00000018ff */
[----:B------:R-:W-:Y:S08]  /*5e80*/  MUFU.EX2 R92, R92 ;  /* 0x0000005c005c7308 */ /* 0x000ff00000000800 */
[----:B------:R-:W5:Y:S08]  /*5e90*/  MUFU.EX2 R55, R55 ;  /* 0x0000003700377308 */ /* 0x000f700000000800 */
[----:B------:R-:W-:Y:S08]  /*5ea0*/  MUFU.EX2 R51, R51 ;  /* 0x0000003300337308 */ /* 0x000ff00000000800 */
[----:B------:R-:W4:Y:S01]  /*5eb0*/  MUFU.EX2 R62, R62 ;  /* 0x0000003e003e7308 */ /* 0x000f220000000800 */
[----:B------:R-:W-:Y:S01]  /*5ec0*/  HMMA.16816.F32 R72, R68, R4, RZ ;  /* 0x000000044448723c */ /* 0x000fe200000018ff */
[-CC-:B------:R-:W-:Y:S01]  /*5ed0*/  FFMA.FTZ R56, R56, R32.reuse, -R43.reuse ;  /* 0x0000002038387223 */ /* 0x180fe2000001082b */
[-C--:B------:R-:W-:Y:S01]  /*5ee0*/  FFMA.FTZ R52, R52, R32.reuse, -R43 ;  /* 0x0000002034347223 */ /* 0x080fe2000001082b */
[-CC-:B------:R-:W-:Y:S01]  /*5ef0*/  FFMA.FTZ R61, R182, R32.reuse, -R29.reuse ;  /* 0x00000020b63d7223 */ /* 0x180fe2000001081d */
[-CC-:B------:R-:W-:Y:S01]  /*5f00*/  FFMA.FTZ R94, R94, R32.reuse, -R29.reuse ;  /* 0x000000205e5e7223 */ /* 0x180fe2000001081d */
[-CC-:B------:R-:W-:Y:S01]  /*5f10*/  FFMA.FTZ R63, R180, R32.reuse, -R29.reuse ;  /* 0x00000020b43f7223 */ /* 0x180fe2000001081d */
[----:B------:R-:W-:-:S02]  /*5f20*/  FFMA.FTZ R100, R100, R32, -R29 ;  /* 0x0000002064647223 */ /* 0x000fc4000001081d */
[----:B------:R-:W-:Y:S01]  /*5f30*/  HMMA.16816.F32 R68, R68, R6, RZ ;  /* 0x000000064444723c */ /* 0x000fe200000018ff */
[----:B-1----:R-:W-:Y:S02]  /*5f40*/  F2FP.F16.F32.PACK_AB R5, R53, R90 ;  /* 0x0000005a3505723e */ /* 0x002fe400000000ff */
[----:B---3--:R-:W-:Y:S02]  /*5f50*/  F2FP.F16.F32.PACK_AB R7, R49, R60 ;  /* 0x0000003c3107723e */ /* 0x008fe400000000ff */
[----:B-----5:R-:W-:Y:S02]  /*5f60*/  F2FP.F16.F32.PACK_AB R4, R55, R92 ;  /* 0x0000005c3704723e */ /* 0x020fe400000000ff */
[----:B----4-:R-:W-:Y:S01]  /*5f70*/  F2FP.F16.F32.PACK_AB R6, R62, R51 ;  /* 0x000000333e06723e */ /* 0x010fe200000000ff */
        /* <DEDUP_REMOVED lines=13> */
[----:B------:R-:W3:Y:S01]  /*6050*/  LDSM.16.MT88.4 R8, [R39+0x3c00] ;  /* 0x003c00002708783b */ /* 0x000ee20000004200 */
[----:B-1----:R-:W-:-:S02]  /*6060*/  F2FP.F16.F32.PACK_AB R5, R47, R56 ;  /* 0x000000382f05723e */ /* 0x002fc400000000ff */
[----:B----4-:R-:W-:Y:S02]  /*6070*/  F2FP.F16.F32.PACK_AB R7, R45, R52 ;  /* 0x000000342d07723e */ /* 0x010fe400000000ff */
[----:B-----5:R-:W-:Y:S02]  /*6080*/  F2FP.F16.F32.PACK_AB R4, R94, R61 ;  /* 0x0000003d5e04723e */ /* 0x020fe400000000ff */
[----:B--2---:R-:W-:Y:S01]  /*6090*/  F2FP.F16.F32.PACK_AB R6, R100, R63 ;  /* 0x0000003f6406723e */ /* 0x004fe200000000ff */
[-C--:B------:R-:W-:Y:S01]  /*60a0*/  FFMA.FTZ R91, R164, R32.reuse, -R29 ;  /* 0x00000020a45b7223 */ /* 0x080fe2000001081d */
[-C--:B------:R-:W-:Y:S01]  /*60b0*/  FFMA.FTZ R44, R44, R32.reuse, -R43 ;  /* 0x000000202c2c7223 */ /* 0x080fe2000001082b */
        /* <DEDUP_REMOVED lines=65> */
[----:B------:R-:W-:Y:S01]  /*64d0*/  HMMA.16816.F32 R76, R4, R14, R76 ;  /* 0x0000000e044c723c */ /* 0x000fe2000000184c */
[----:B------:R-:W4:Y:S01]  /*64e0*/  LDSM.16.MT88.4 R12, [R30+0x4400] ;  /* 0x004400001e0c783b */ /* 0x000f220000004200 */
[----:B------:R-:W-:Y:S01]  /*64f0*/  FADD.FTZ R59, R59, R104 ;  /* 0x000000683b3b7221 */ /* 0x000fe20000010000 */
[----:B------:R-:W-:-:S05]  /*6500*/  FADD.FTZ R65, R65, R102 ;  /* 0x0000006641417221 */ /* 0x000fca0000010000 */
[----:B------:R-:W-:Y:S01]  /*6510*/  HMMA.16816.F32 R68, R4, R10, R68 ;  /* 0x0000000a0444723c */ /* 0x000fe20000001844 */
[----:B-1----:R-:W-:Y:S01]  /*6520*/  F2FP.F16.F32.PACK_AB R5, R21, R22 ;  /* 0x000000161505723e */ /* 0x002fe200000000ff */
[----:B------:R-:W-:Y:S01]  /*6530*/  FADD.FTZ R90, R90, R59 ;  /* 0x0000003b5a5a7221 */ /* 0x000fe20000010000 */
[----:B--2---:R-:W-:Y:S01]  /*6540*/  F2FP.F16.F32.PACK_AB R7, R24, R23 ;  /* 0x000000171807723e */ /* 0x004fe200000000ff */
[----:B------:R-:W1:Y:S01]  /*6550*/  LDSM.16.MT88.4 R8, [R39+0x4800] ;  /* 0x004800002708783b */ /* 0x000e620000004200 */
[----:B---3--:R-:W-:Y:S02]  /*6560*/  F2FP.F16.F32.PACK_AB R4, R132, R105 ;  /* 0x000000698404723e */ /* 0x008fe400000000ff */
[----:B-----5:R-:W-:-:S07]  /*6570*/  F2FP.F16.F32.PACK_AB R6, R122, R103 ;  /* 0x000000677a06723e */ /* 0x020fce00000000ff */
[----:B----4-:R-:W-:Y:S01]  /*6580*/  HMMA.16816.F32 R80, R4, R16, R80 ;  /* 0x000000100450723c */ /* 0x010fe20000001850 */
        /* <DEDUP_REMOVED lines=33> */
[----:B------:R-:W-:-:S03]  /*67a0*/  FADD.FTZ R93, R93, R100 ;  /* 0x000000645d5d7221 */ /* 0x000fc60000010000 */
[----:B------:R-:W-:Y:S01]  /*67b0*/  FADD.FTZ R35, R35, R12 ;  /* 0x0000000c23237221 */ /* 0x000fe20000010000 */
[----:B------:R-:W-:Y:S01]  /*67c0*/  FADD.FTZ R150, R150, R93 ;  /* 0x0000005d96967221 */ /* 0x000fe20000010000 */
[----:B------:R-:W-:Y:S01]  /*67d0*/  HMMA.16816.F32 R76, R4, R18, R76 ;  /* 0x00000012044c723c */ /* 0x000fe2000000184c */
[----:B------:R-:W1:Y:S01]  /*67e0*/  LDSM.16.MT88.4 R16, [R30+0x4800] ;  /* 0x004800001e10783b */ /* 0x000e620000004200 */
[----:B------:R-:W-:Y:S01]  /*67f0*/  FADD.FTZ R38, R38, R35 ;  /* 0x0000002326267221 */ /* 0x000fe20000010000 */
[----:B------:R-:W-:-:S05]  /*6800*/  FADD.FTZ R91, R91, R150 ;  /* 0x000000965b5b7221 */ /* 0x000fca0000010000 */
[----:B------:R-:W-:Y:S01]  /*6810*/  HMMA.16816.F32 R68, R4, R14, R68 ;  /* 0x0000000e0444723c */ /* 0x000fe20000001844 */
[----:B--2---:R-:W-:Y:S01]  /*6820*/  F2FP.F16.F32.PACK_AB R5, R50, R37 ;  /* 0x000000253205723e */ /* 0x004fe200000000ff */
[----:B------:R-:W-:Y:S01]  /*6830*/  FADD.FTZ R164, R164, R91 ;  /* 0x0000005ba4a47221 */ /* 0x000fe20000010000 */
[----:B---3--:R-:W-:Y:S01]  /*6840*/  F2FP.F16.F32.PACK_AB R7, R98, R57 ;  /* 0x000000396207723e */ /* 0x008fe200000000ff */
[----:B------:R-:W2:Y:S01]  /*6850*/  LDSM.16.MT88.4 R12, [R39+0x4c00] ;  /* 0x004c0000270c783b */ /* 0x000ea20000004200 */
[----:B----4-:R-:W-:Y:S02]  /*6860*/  F2FP.F16.F32.PACK_AB R4, R64, R67 ;  /* 0x000000434004723e */ /* 0x010fe400000000ff */
[----:B-----5:R-:W-:Y:S01]  /*6870*/  F2FP.F16.F32.PACK_AB R6, R54, R53 ;  /* 0x000000353606723e */ /* 0x020fe200000000ff */
[----:B------:R-:W-:-:S06]  /*6880*/  FADD.FTZ R97, R97, R164 ;  /* 0x000000a461617221 */ /* 0x000fcc0000010000 */
        /* <DEDUP_REMOVED lines=11> */
[----:B------:R-:W1:Y:S01]  /*6940*/  LDSM.16.MT88.4 R8, [R30+0x4c00] ;  /* 0x004c00001e08783b */ /* 0x000e620000004200 */
[----:B------:R-:W-:Y:S02]  /*6950*/  FADD.FTZ R22, R22, R25 ;  /* 0x0000001916167221 */ /* 0x000fe40000010000 */
[----:B------:R-:W-:Y:S02]  /*6960*/  FADD.FTZ R132, R132, R105 ;  /* 0x0000006984847221 */ /* 0x000fe40000010000 */
        /* <DEDUP_REMOVED lines=20> */
[C---:B------:R-:W-:Y:S07]  /*6ab0*/  HMMA.16816.F32 R72, R4.reuse, R16, R72 ;  /* 0x000000100448723c */ /* 0x040fee0000001848 */
[----:B------:R-:W4:Y:S01]  /*6ac0*/  MUFU.EX2 R44, R44 ;  /* 0x0000002c002c7308 */ /* 0x000f220000000800 */
[----:B------:R-:W-:Y:S07]  /*6ad0*/  HMMA.16816.F32 R68, R4, R18, R68 ;  /* 0x000000120444723c */ /* 0x000fee0000001844 */
[----:B------:R-:W-:Y:S01]  /*6ae0*/  MUFU.EX2 R66, R66 ;  /* 0x0000004200427308 */ /* 0x000fe20000000800 */
[----:B------:R-:W-:-:S07]  /*6af0*/  FADD.FTZ R57, R57, R50 ;  /* 0x0000003239397221 */ /* 0x000fce0000010000 */
[----:B------:R-:W5:Y:S01]  /*6b00*/  MUFU.EX2 R33, R33 ;  /* 0x0000002100217308 */ /* 0x000f620000000800 */
[----:B------:R-:W-:-:S07]  /*6b10*/  FADD.FTZ R53, R53, R64 ;  /* 0x0000004035357221 */ /* 0x000fce0000010000 */
[----:B------:R-:W-:Y:S08]  /*6b20*/  MUFU.EX2 R31, R36 ;  /* 0x00000024001f7308 */ /* 0x000ff00000000800 */
[----:B------:R-:W2:Y:S01]  /*6b30*/  MUFU.EX2 R28, R28 ;  /* 0x0000001c001c7308 */ /* 0x000ea20000000800 */
[----:B------:R-:W-:Y:S01]  /*6b40*/  FADD.FTZ R98, R98, R57 ;  /* 0x0000003962627221 */ /* 0x000fe20000010000 */
[----:B------:R-:W-:Y:S01]  /*6b50*/  FADD.FTZ R54, R54, R53 ;  /* 0x0000003536367221 */ /* 0x000fe20000010000 */
[----:B------:R-:W-:-:S02]  /*6b60*/  ISETP.GT.AND P0, PT, R88, R143, PT ;  /* 0x0000008f5800720c */ /* 0x000fc40003f04270 */
[----:B---3--:R-:W-:Y:S01]  /*6b70*/  F2FP.F16.F32.PACK_AB R5, R120, R95 ;  /* 0x0000005f7805723e */ /* 0x008fe200000000ff */
[----:B------:R-:W-:Y:S01]  /*6b80*/  FADD.FTZ R95, R95, R98 ;  /* 0x000000625f5f7221 */ /* 0x000fe20000010000 */
[----:B----4-:R-:W-:Y:S01]  /*6b90*/  F2FP.F16.F32.PACK_AB R4, R44, R43 ;  /* 0x0000002b2c04723e */ /* 0x010fe200000000ff */
[----:B------:R-:W-:Y:S01]  /*6ba0*/  FADD.FTZ R43, R43, R54 ;  /* 0x000000362b2b7221 */ /* 0x000fe20000010000 */
[----:B-----5:R-:W-:Y:S01]  /*6bb0*/  F2FP.F16.F32.PACK_AB R7, R33, R66 ;  /* 0x000000422107723e */ /* 0x020fe200000000ff */
[----:B------:R-:W-:Y:S02]  /*6bc0*/  FADD.FTZ R95, R120, R95 ;  /* 0x0000005f785f7221 */ /* 0x000fe40000010000 */
[----:B------:R-:W-:Y:S01]  /*6bd0*/  FADD.FTZ R44, R44, R43 ;  /* 0x0000002b2c2c7221 */ /* 0x000fe20000010000 */
[----:B--2---:R-:W-:Y:S01]  /*6be0*/  F2FP.F16.F32.PACK_AB R6, R28, R31 ;  /* 0x0000001f1c06723e */ /* 0x004fe200000000ff */
        /* <DEDUP_REMOVED lines=80> */
.L_x_9694:
        /* <DEDUP_REMOVED lines=8> */
.L_x_9695:
[----:B------:R-:W-:Y:S05]  /*7170*/  BSYNC.RECONVERGENT B0 ;  /* 0x0000000000007941 */ /* 0x000fea0003800200 */
.L_x_9693:
[----:B------:R-:W-:Y:S01]  /*7180*/  ISETP.GE.AND P0, PT, R113, R154, PT ;  /* 0x0000009a7100720c */ /* 0x000fe20003f06270 */
[C---:B------:R-:W-:Y:S01]  /*7190*/  IMAD.SHL.U32 R5, R136.reuse, 0x40, RZ ;  /* 0x0000004088057824 */ /* 0x040fe200078e00ff */
[----:B------:R-:W-:Y:S01]  /*71a0*/  SHF.L.U64.HI R4, R136, 0x6, R137 ;  /* 0x0000000688047819 */ /* 0x000fe20000010289 */
[----:B------:R-:W-:Y:S03]  /*71b0*/  BSSY.RECONVERGENT B1, `(.L_x_9696) ;  /* 0x00002e7000017945 */ /* 0x000fe60003800200 */
[----:B------:R-:W-:-:S05]  /*71c0*/  IADD3 R10, P1, PT, R5, R146, RZ ;  /* 0x00000092050a7210 */ /* 0x000fca0007f3e0ff */
[----:B------:R-:W-:Y:S02]  /*71d0*/  IMAD.X R11, R4, 0x1, R147, P1 ;  /* 0x00000001040b7824 */ /* 0x000fe400008e0693 */
[----:B------:R-:W-:Y:S01]  /*71e0*/  @!P0 IADD3 R8, P2, PT, R10, R5, RZ ;  /* 0x000000050a088210 */ /* 0x000fe20007f5e0ff */
[----:B------:R-:W-:Y:S01]  /*71f0*/  @P0 STS.128 [R112+0x3000], RZ ;  /* 0x003000ff70000388 */ /* 0x000fe20000000c00 */
[----:B------:R-:W-:Y:S01]  /*7200*/  @!P0 LEA R6, P1, R136, R10, 0x7 ;  /* 0x0000000a88068211 */ /* 0x000fe200078238ff */
[----:B------:R-:W-:Y:S02]  /*7210*/  IMAD R5, R116, 0x2, R87 ;  /* 0x0000000274057824 */ /* 0x000fe400078e0257 */
[----:B------:R-:W-:Y:S01]  /*7220*/  @!P0 IMAD.X R9, R11, 0x1, R4, P2 ;  /* 0x000000010b098824 */ /* 0x000fe200010e0604 */
[----:B------:R-:W-:Y:S01]  /*7230*/  @!PT LDS RZ, [RZ] ;  /* 0x00000000fffff984 */ /* 0x000fe20000000800 */
[----:B------:R-:W-:Y:S01]  /*7240*/  @!PT LDS RZ, [RZ] ;  /* 0x00000000fffff984 */ /* 0x000fe20000000800 */
[----:B------:R-:W-:Y:S01]  /*7250*/  @!PT LDS RZ, [RZ] ;  /* 0x00000000fffff984 */ /* 0x000fe20000000800 */
[----:B------:R-:W-:Y:S01]  /*7260*/  @!P0 LDGSTS.E.BYPASS.LTC128B.128 [R112+0x3000], desc[UR4][R146.64] ;  /* 0x0300000092708fae */ /* 0x000fe2000b981a04 */
[----:B------:R-:W-:Y:S01]  /*7270*/  @!P0 LEA.HI.X R7, R136, R11, R137, 0x7, P1 ;  /* 0x0000000b88078211 */ /* 0x000fe200008f3c89 */
[----:B------:R-:W-:-:S02]  /*7280*/  IMAD.IADD R64, R5, 0x1, R20 ;  /* 0x0000000105407824 */ /* 0x000fc400078e0214 */
        /* <DEDUP_REMOVED lines=17> */
[----:B------:R-:W-:Y:S04]  /*73a0*/  LDSM.16.M88.4 R64, [R64] ;  /* 0x000000004040783b */ /* 0x000fe80000000200 */
[----:B------:R-:W-:Y:S04]  /*73b0*/  LDSM.16.M88.4 R20, [R110+0x1000] ;  /* 0x001000006e14783b */ /* 0x000fe80000000200 */
[----:B------:R-:W-:Y:S04]  /*73c0*/  LDSM.16.M88.4 R16, [R111+0x1c00] ;  /* 0x001c00006f10783b */ /* 0x000fe80000000200 */
[----:B------:R-:W3:Y:S04]  /*73d0*/  LDSM.16.M88.4 R32, [R111+0x1400] ;  /* 0x001400006f20783b */ /* 0x000ee80000000200 */
[----:B-1----:R-:W1:Y:S04]  /*73e0*/  LDSM.16.M88.4 R4, [R110+0x1c00] ;  /* 0x001c00006e04783b */ /* 0x002e680000000200 */
[----:B------:R-:W4:Y:S04]  /*73f0*/  LDSM.16.M88.4 R56, [R111+0x2400] ;  /* 0x002400006f38783b */ /* 0x000f280000000200 */
[----:B------:R-:W5:Y:S04]  /*7400*/  LDSM.16.M88.4 R12, [R110+0x1400] ;  /* 0x001400006e0c783b */ /* 0x000f680000000200 */
        /* <DEDUP_REMOVED lines=8> */
[----:B---3--:R-:W-:Y:S03]  /*7490*/  HMMA.16816.F32 R36, R88, R32, RZ ;  /* 0x000000205824723c */ /* 0x008fe600000018ff */
[----:B------:R-:W0:Y:S05]  /*74a0*/  LDGDEPBAR ;  /* 0x00000000000079af */ /* 0x000e2a0000000000 */
[C---:B------:R-:W-:Y:S08]  /*74b0*/  HMMA.16816.F32 R48, R64.reuse, R20, R48 ;  /* 0x000000144030723c */ /* 0x040ff00000001830 */
[----:B------:R-:W-:Y:S08]  /*74c0*/  HMMA.16816.F32 R44, R64, R22, R44 ;  /* 0x00000016402c723c */ /* 0x000ff0000000182c */
[C---:B------:R-:W-:Y:S08]  /*74d0*/  HMMA.16816.F32 R20, R88.reuse, R16, RZ ;  /* 0x000000105814723c */ /* 0x040ff000000018ff */
[C---:B------:R-:W-:Y:S08]  /*74e0*/  HMMA.16816.F32 R16, R88.reuse, R18, RZ ;  /* 0x000000125810723c */ /* 0x040ff000000018ff */
[----:B------:R-:W-:Y:S08]  /*74f0*/  HMMA.16816.F32 R32, R88, R34, RZ ;  /* 0x000000225820723c */ /* 0x000ff000000018ff */
[C---:B-1----:R-:W-:Y:S08]  /*7500*/  HMMA.16816.F32 R20, R64.reuse, R4, R20 ;  /* 0x000000044014723c */ /* 0x042ff00000001814 */
[----:B------:R-:W-:Y:S08]  /*7510*/  HMMA.16816.F32 R16, R64, R6, R16 ;  /* 0x000000064010723c */ /* 0x000ff00000001810 */
[----:B----4-:R-:W-:Y:S08]  /*7520*/  HMMA.16816.F32 R4, R88, R56, RZ ;  /* 0x000000385804723c */ /* 0x010ff000000018ff */
[C---:B-----5:R-:W-:Y:S08]  /*7530*/  HMMA.16816.F32 R36, R64.reuse, R12, R36 ;  /* 0x0000000c4024723c */ /* 0x060ff00000001824 */
[----:B------:R-:W-:Y:S08]  /*7540*/  HMMA.16816.F32 R32, R64, R14, R32 ;  /* 0x0000000e4020723c */ /* 0x000ff00000001820 */
[C---:B------:R-:W-:Y:S08]  /*7550*/  HMMA.16816.F32 R12, R88.reuse, R8, RZ ;  /* 0x00000008580c723c */ /* 0x040ff000000018ff */
[C---:B------:R-:W-:Y:S08]  /*7560*/  HMMA.16816.F32 R8, R88.reuse, R10, RZ ;  /* 0x0000000a5808723c */ /* 0x040ff000000018ff */
[C---:B------:R-:W-:Y:S08]  /*7570*/  HMMA.16816.F32 R28, R88.reuse, R24, RZ ;  /* 0x00000018581c723c */ /* 0x040ff000000018ff */
[----:B------:R-:W-:Y:S08]  /*7580*/  HMMA.16816.F32 R24, R88, R26, RZ ;  /* 0x0000001a5818723c */ /* 0x000ff000000018ff */
[----:B--2---:R-:W-:Y:S01]  /*7590*/  HMMA.16816.F32 R4, R64, R96, R4 ;  /* 0x000000604004723c */ /* 0x004fe20000001804 */
[----:B------:R-:W-:-:S05]  /*75a0*/  IMAD.SHL.U32 R96, R108, 0x80, RZ ;  /* 0x000000806c607824 */ /* 0x000fca00078e00ff */
[----:B------:R-:W-:Y:S02]  /*75b0*/  LOP3.LUT R97, R96, R101, RZ, 0xfc, !PT ;  /* 0x0000006560617212 */ /* 0x000fe400078efcff */
[----:B------:R-:W-:Y:S08]  /*75c0*/  HMMA.16816.F32 R56, R88, R58, RZ ;  /* 0x0000003a5838723c */ /* 0x000ff000000018ff */
[C---:B------:R-:W-:Y:S08]  /*75d0*/  HMMA.16816.F32 R12, R64.reuse, R52, R12 ;  /* 0x00000034400c723c */ /* 0x040ff0000000180c */
[----:B------:R-:W-:Y:S08]  /*75e0*/  HMMA.16816.F32 R8, R64, R54, R8 ;  /* 0x000000364008723c */ /* 0x000ff00000001808 */
[----:B------:R-:W-:Y:S01]  /*75f0*/  HMMA.16816.F32 R52, R88, R92, RZ ;  /* 0x0000005c5834723c */ /* 0x000fe200000018ff */
[----:B------:R-:W-:-:S05]  /*7600*/  IMAD.IADD R93, R97, 0x1, R114 ;  /* 0x00000001615d7824 */ /* 0x000fca00078e0272 */
[C-C-:B------:R-:W-:Y:S02]  /*7610*/  IADD3 R116, PT, PT, R86.reuse, 0xf7, -R93.reuse ;  /* 0x000000f756747810 */ /* 0x140fe40007ffe85d */
[C---:B------:R-:W-:Y:S01]  /*7620*/  HMMA.16816.F32 R28, R64.reuse, R60, R28 ;  /* 0x0000003c401c723c */ /* 0x040fe2000000181c */
[----:B------:R-:W-:Y:S02]  /*7630*/  IADD3 R96, PT, PT, R86, 0xd7, -R93 ;  /* 0x000000d756607810 */ /* 0x000fe40007ffe85d */
[----:B------:R-:W-:Y:S02]  /*7640*/  IABS R116, R116 ;  /* 0x0000007400747213 */ /* 0x000fe40000000000 */
[----:B------:R-:W-:Y:S02]  /*7650*/  IABS R96, R96 ;  /* 0x0000006000607213 */ /* 0x000fe40000000000 */
[----:B------:R-:W-:Y:S01]  /*7660*/  I2FP.F32.S32 R116, R116 ;  /* 0x0000007400747245 */ /* 0x000fe20000201400 */
[----:B------:R-:W-:Y:S01]  /*7670*/  HMMA.16816.F32 R24, R64, R62, R24 ;  /* 0x0000003e4018723c */ /* 0x000fe20000001818 */
[----:B------:R-:W1:Y:S01]  /*7680*/  LDSM.16.M88.4 R60, [R110+0x2800] ;  /* 0x002800006e3c783b */ /* 0x000e620000000200 */
[----:B------:R-:W-:-:S02]  /*7690*/  I2FP.F32.S32 R96, R96 ;  /* 0x0000006000607245 */ /* 0x000fc40000201400 */
[----:B------:R-:W-:Y:S01]  /*76a0*/  FFMA.FTZ R116, -R155, R116, R45 ;  /* 0x000000749b747223 */ /* 0x000fe2000001012d */
[C-C-:B------:R-:W-:Y:S02]  /*76b0*/  IADD3 R45, PT, PT, R86.reuse, 0xe0, -R93.reuse ;  /* 0x000000e0562d7810 */ /* 0x140fe40007ffe85d */
[C-C-:B------:R-:W-:Y:S01]  /*76c0*/  IADD3 R104, PT, PT, R86.reuse, 0xe7, -R93.reuse ;  /* 0x000000e756687810 */ /* 0x140fe20007ffe85d */
[----:B------:R-:W-:Y:S01]  /*76d0*/  HMMA.16816.F32 R56, R64, R98, R56 ;  /* 0x000000624038723c */ /* 0x000fe20000001838 */
[----:B------:R-:W-:Y:S02]  /*76e0*/  IADD3 R99, PT, PT, R86, 0xf8, -R93 ;  /* 0x000000f856637810 */ /* 0x000fe40007ffe85d */
[----:B------:R-:W-:Y:S02]  /*76f0*/  IABS R45, R45 ;  /* 0x0000002d002d7213 */ /* 0x000fe40000000000 */
[----:B------:R-:W-:Y:S02]  /*7700*/  IABS R99, R99 ;  /* 0x0000006300637213 */ /* 0x000fe40000000000 */
[----:B------:R-:W-:-:S02]  /*7710*/  I2FP.F32.S32 R45, R45 ;  /* 0x0000002d002d7245 */ /* 0x000fc40000201400 */
[----:B------:R-:W-:Y:S02]  /*7720*/  I2FP.F32.S32 R99, R99 ;  /* 0x0000006300637245 */ /* 0x000fe40000201400 */
[C-C-:B------:R-:W-:Y:S01]  /*7730*/  IADD3 R122, PT, PT, R86.reuse, 0x100, -R93.reuse ;  /* 0x00000100567a7810 */ /* 0x140fe20007ffe85d */
[C---:B------:R-:W-:Y:S01]  /*7740*/  FFMA.FTZ R102, -R155.reuse, R45, R28 ;  /* 0x0000002d9b667223 */ /* 0x040fe2000001011c */
[C-C-:B------:R-:W-:Y:S01]  /*7750*/  IADD3 R28, PT, PT, R86.reuse, 0xcf, -R93.reuse ;  /* 0x000000cf561c7810 */ /* 0x140fe20007ffe85d */
[C---:B------:R-:W-:Y:S01]  /*7760*/  FFMA.FTZ R118, -R155.reuse, R99, R44 ;  /* 0x000000639b767223 */ /* 0x040fe2000001012c */
[----:B------:R-:W-:Y:S01]  /*7770*/  IADD3 R44, PT, PT, R86, 0xef, -R93 ;  /* 0x000000ef562c7810 */ /* 0x000fe20007ffe85d */
[----:B------:R-:W-:Y:S01]  /*7780*/  FFMA.FTZ R96, -R155, R96, R25 ;  /* 0x000000609b607223 */ /* 0x000fe20000010119 */
[----:B------:R-:W-:Y:S02]  /*7790*/  IABS R28, R28 ;  /* 0x0000001c001c7213 */ /* 0x000fe40000000000 */
[----:B------:R-:W-:-:S02]  /*77a0*/  IABS R44, R44 ;  /* 0x0000002c002c7213 */ /* 0x000fc40000000000 */
[----:B------:R-:W-:Y:S02]  /*77b0*/  I2FP.F32.S32 R28, R28 ;  /* 0x0000001c001c7245 */ /* 0x000fe40000201400 */
[----:B------:R-:W-:Y:S02]  /*77c0*/  I2FP.F32.S32 R44, R44 ;  /* 0x0000002c002c7245 */ /* 0x000fe40000201400 */
[C---:B------:R-:W-:Y:S02]  /*77d0*/  IADD3 R25, PT, PT, R86.reuse, 0xc0, -R93 ;  /* 0x000000c056197810 */ /* 0x040fe40007ffe85d */
[----:B------:R-:W-:Y:S01]  /*77e0*/  IABS R104, R104 ;  /* 0x0000006800687213 */ /* 0x000fe20000000000 */
[C---:B------:R-:W-:Y:S01]  /*77f0*/  FFMA.FTZ R113, -R155.reuse, R44, R37 ;  /* 0x0000002c9b717223 */ /* 0x040fe20000010125 */
[----:B------:R-:W-:Y:S02]  /*7800*/  IADD3 R44, PT, PT, R86, 0xc7, -R93 ;  /* 0x000000c7562c7810 */ /* 0x000fe40007ffe85d */
[----:B------:R-:W-:Y:S01]  /*7810*/  IABS R122, R122 ;  /* 0x0000007a007a7213 */ /* 0x000fe20000000000 */
[----:B-1----:R-:W-:Y:S01]  /*7820*/  HMMA.16816.F32 R52, R64, R60, R52 ;  /* 0x0000003c4034723c */ /* 0x002fe20000001834 */
[----:B------:R-:W-:Y:S01]  /*7830*/  FFMA.FTZ R61, -R155, R28, R21 ;  /* 0x0000001c9b3d7223 */ /* 0x000fe20000010115 */
[----:B------:R-:W-:-:S02]  /*7840*/  IADD3 R21, PT, PT, R40, 0x100, -R93 ;  /* 0x0000010028157810 */ /* 0x000fc40007ffe85d */
        /* <DEDUP_REMOVED lines=11> */
[--C-:B------:R-:W-:Y:S01]  /*7900*/  IADD3 R33, PT, PT, R86, 0xd0, -R93.reuse ;  /* 0x000000d056217810 */ /* 0x100fe20007ffe85d */
[C---:B------:R-:W-:Y:S01]  /*7910*/  FFMA.FTZ R17, -R155.reuse, R21, R50 ;  /* 0x000000159b117223 */ /* 0x040fe20000010132 */
[C-C-:B------:R-:W-:Y:S01]  /*7920*/  IADD3 R21, PT, PT, R40.reuse, 0xe8, -R93.reuse ;  /* 0x000000e828157810 */ /* 0x140fe20007ffe85d */
        /* <DEDUP_REMOVED lines=9> */
[--C-:B------:R-:W-:Y:S01]  /*79c0*/  IADD3 R28, PT, PT, R40, 0xff, -R93.reuse ;  /* 0x000000ff281c7810 */ /* 0x100fe20007ffe85d */
[C---:B------:R-:W-:Y:S01]  /*79d0*/  FFMA.FTZ R20, -R155.reuse, R21, R34 ;  /* 0x000000159b147223 */ /* 0x040fe20000010122 */
[--C-:B------:R-:W-:Y:S01]  /*79e0*/  IADD3 R60, PT, PT, R86, 0xc8, -R93.reuse ;  /* 0x000000c8563c7810 */ /* 0x100fe20007ffe85d */
[----:B------:R-:W-:Y:S01]  /*79f0*/  FFMA.FTZ R34, -R155, R25, R30 ;  /* 0x000000199b227223 */ /* 0x000fe2000001011e */
[----:B------:R-:W-:-:S02]  /*7a00*/  IADD3 R25, PT, PT, R40, 0xc8, -R93 ;  /* 0x000000c828197810 */ /* 0x000fc40007ffe85d */
[----:B------:R-:W-:Y:S02]  /*7a10*/  IABS R28, R28 ;  /* 0x0000001c001c7213 */ /* 0x000fe40000000000 */
[----:B------:R-:W-:Y:S02]  /*7a20*/  IABS R25, R25 ;  /* 0x0000001900197213 */ /* 0x000fe40000000000 */
[--C-:B------:R-:W-:Y:S02]  /*7a30*/  IADD3 R120, PT, PT, R86, 0xff, -R93.reuse ;  /* 0x000000ff56787810 */ /* 0x100fe40007ffe85d */
[----:B------:R-:W-:Y:S02]  /*7a40*/  I2FP.F32.S32 R25, R25 ;  /* 0x0000001900197245 */ /* 0x000fe40000201400 */
[----:B------:R-:W-:Y:S02]  /*7a50*/  IABS R60, R60 ;  /* 0x0000003c003c7213 */ /* 0x000fe40000000000 */
[----:B------:R-:W-:Y:S01]  /*7a60*/  I2FP.F32.S32 R28, R28 ;  /* 0x0000001c001c7245 */ /* 0x000fe20000201400 */
[----:B------:R-:W-:Y:S01]  /*7a70*/  FFMA.FTZ R124, -R155, R25, R18 ;  /* 0x000000199b7c7223 */ /* 0x000fe20000010112 */
[----:B------:R-:W-:Y:S01]  /*7a80*/  VIADD R18, R97, 0xffffff00 ;  /* 0xffffff0061127836 */ /* 0x000fe20000000000 */
[----:B------:R-:W-:-:S02]  /*7a90*/  IADD3 R166, PT, PT, R40, 0xf8, -R93 ;  /* 0x000000f828a67810 */ /* 0x000fc40007ffe85d */
[----:B------:R-:W-:Y:S01]  /*7aa0*/  IABS R120, R120 ;  /* 0x0000007800787213 */ /* 0x000fe20000000000 */
[----:B------:R-:W-:Y:S01]  /*7ab0*/  FFMA.FTZ R28, -R155, R28, R51 ;  /* 0x0000001c9b1c7223 */ /* 0x000fe20000010133 */
[C---:B------:R-:W-:Y:S02]  /*7ac0*/  ISETP.GE.AND P2, PT, R18.reuse, R140, PT ;  /* 0x0000008c1200720c */ /* 0x040fe40003f46270 */
[C---:B------:R-:W-:Y:S02]  /*7ad0*/  ISETP.GE.AND P1, PT, R18.reuse, R142, PT ;  /* 0x0000008e1200720c */ /* 0x040fe40003f26270 */
[C---:B------:R-:W-:Y:S02]  /*7ae0*/  ISETP.GE.AND P4, PT, R18.reuse, R141, PT ;  /* 0x0000008d1200720c */ /* 0x040fe40003f86270 */
[----:B------:R-:W-:Y:S01]  /*7af0*/  ISETP.GE.AND P3, PT, R18, R139, PT ;  /* 0x0000008b1200720c */ /* 0x000fe20003f66270 */
[----:B------:R-:W-:Y:S01]  /*7b00*/  VIADD R18, R97, 0xffffff01 ;  /* 0xffffff0161127836 */ /* 0x000fe20000000000 */
[----:B------:R-:W-:-:S02]  /*7b10*/  FSEL R17, R17, -INF , P2 ;  /* 0xff80000011117808 */ /* 0x000fc40001000000 */
[----:B------:R-:W-:Y:S02]  /*7b20*/  I2FP.F32.S32 R60, R60 ;  /* 0x0000003c003c7245 */ /* 0x000fe40000201400 */
[----:B------:R-:W-:Y:S02]  /*7b30*/  FSEL R30, R122, -INF , P1 ;  /* 0xff8000007a1e7808 */ /* 0x000fe40000800000 */
[----:B------:R-:W-:Y:S01]  /*7b40*/  IABS R166, R166 ;  /* 0x000000a600a67213 */ /* 0x000fe20000000000 */
[----:B------:R-:W-:Y:S01]  /*7b50*/  FFMA.FTZ R60, -R155, R60, R16 ;  /* 0x0000003c9b3c7223 */ /* 0x000fe20000010110 */
[----:B------:R-:W-:Y:S02]  /*7b60*/  IADD3 R132, PT, PT, R40, 0xd0, -R93 ;  /* 0x000000d028847810 */ /* 0x000fe40007ffe85d */
[----:B------:R-:W-:Y:S02]  /*7b70*/  FSEL R17, R17, -INF , !P3 ;  /* 0xff80000011117808 */ /* 0x000fe40005800000 */
[----:B------:R-:W-:-:S02]  /*7b80*/  I2FP.F32.S32 R120, R120 ;  /* 0x0000007800787245 */ /* 0x000fc40000201400 */
[----:B------:R-:W-:Y:S02]  /*7b90*/  ISETP.GE.AND P3, PT, R18, R140, PT ;  /* 0x0000008c1200720c */ /* 0x000fe40003f66270 */
[----:B------:R-:W-:Y:S01]  /*7ba0*/  FSEL R30, R30, -INF , !P4 ;  /* 0xff8000001e1e7808 */ /* 0x000fe20006000000 */
[C---:B------:R-:W-:Y:S01]  /*7bb0*/  FFMA.FTZ R120, -R155.reuse, R120, R49 ;  /* 0x000000789b787223 */ /* 0x040fe20000010131 */
[----:B------:R-:W-:Y:S02]  /*7bc0*/  I2FP.F32.S32 R166, R166 ;  /* 0x000000a600a67245 */ /* 0x000fe40000201400 */
[----:B------:R-:W-:Y:S02]  /*7bd0*/  IABS R132, R132 ;  /* 0x0000008400847213 */ /* 0x000fe40000000000 */
[C---:B------:R-:W-:Y:S01]  /*7be0*/  ISETP.GE.AND P1, PT, R18.reuse, R142, PT ;  /* 0x0000008e1200720c */ /* 0x040fe20003f26270 */
[----:B------:R-:W-:Y:S01]  /*7bf0*/  FFMA.FTZ R166, -R155, R166, R46 ;  /* 0x000000a69ba67223 */ /* 0x000fe2000001012e */
[----:B------:R-:W-:-:S02]  /*7c00*/  ISETP.GE.AND P4, PT, R18, R141, PT ;  /* 0x0000008d1200720c */ /* 0x000fc40003f86270 */
[----:B------:R-:W-:Y:S01]  /*7c10*/  ISETP.GE.AND P2, PT, R18, R139, PT ;  /* 0x0000008b1200720c */ /* 0x000fe20003f46270 */
[----:B------:R-:W-:Y:S01]  /*7c20*/  VIADD R18, R97, 0xffffff08 ;  /* 0xffffff0861127836 */ /* 0x000fe20000000000 */
[--C-:B------:R-:W-:Y:S02]  /*7c30*/  IADD3 R16, PT, PT, R40, 0xf7, -R93.reuse ;  /* 0x000000f728107810 */ /* 0x100fe40007ffe85d */
[----:B------:R-:W-:Y:S02]  /*7c40*/  FSEL R206, R28, -INF , P3 ;  /* 0xff8000001cce7808 */ /* 0x000fe40001800000 */
[----:B------:R-:W-:Y:S02]  /*7c50*/  I2FP.F32.S32 R132, R132 ;  /* 0x0000008400847245 */ /* 0x000fe40000201400 */
[----:B------:R-:W-:Y:S02]  /*7c60*/  IABS R16, R16 ;  /* 0x0000001000107213 */ /* 0x000fe40000000000 */
[----:B------:R-:W-:Y:S01]  /*7c70*/  FSEL R206, R206, -INF , !P2 ;  /* 0xff800000cece7808 */ /* 0x000fe20005000000 */
[----:B------:R-:W-:Y:S01]  /*7c80*/  FFMA.FTZ R132, -R155, R132, R22 ;  /* 0x000000849b847223 */ /* 0x000fe20000010116 */
[----:B------:R-:W-:Y:S01]  /*7c90*/  ISETP.GE.AND P2, PT, R18, R140, PT ;  /* 0x0000008c1200720c */ /* 0x000fe20003f46270 */
[----:B------:R-:W-:Y:S01]  /*7ca0*/  VIADD R22, R97, 0xffffff09 ;  /* 0xffffff0961167836 */ /* 0x000fe20000000000 */
[----:B------:R-:W-:-:S02]  /*7cb0*/  IADD3 R115, PT, PT, R86, 0xf0, -R93 ;  /* 0x000000f056737810 */ /* 0x000fc40007ffe85d */
[--C-:B------:R-:W-:Y:S02]  /*7cc0*/  IADD3 R49, PT, PT, R86, 0xe8, -R93.reuse ;  /* 0x000000e856317810 */ /* 0x100fe40007ffe85d */
[C-C-:B------:R-:W-:Y:S02]  /*7cd0*/  IADD3 R21, PT, PT, R40.reuse, 0xd8, -R93.reuse ;  /* 0x000000d828157810 */ /* 0x140fe40007ffe85d */
[--C-:B------:R-:W-:Y:S02]  /*7ce0*/  IADD3 R12, PT, PT, R40, 0xd7, -R93.reuse ;  /* 0x000000d7280c7810 */ /* 0x100fe40007ffe85d */
[----:B------:R-:W-:Y:S02]  /*7cf0*/  FSEL R120, R120, -INF , P1 ;  /* 0xff80000078787808 */ /* 0x000fe40000800000 */
[----:B------:R-:W-:Y:S02]  /*7d00*/  IADD3 R37, PT, PT, R86, 0xd8, -R93 ;  /* 0x000000d856257810 */ /* 0x000fe40007ffe85d */
[----:B------:R-:W-:-:S02]  /*7d10*/  I2FP.F32.S32 R16, R16 ;  /* 0x0000001000107245 */ /* 0x000fc40000201400 */
[----:B------:R-:W-:Y:S02]  /*7d20*/  ISETP.GE.AND P1, PT, R18, R142, PT ;  /* 0x0000008e1200720c */ /* 0x000fe40003f26270 */
[----:B------:R-:W-:Y:S01]  /*7d30*/  IADD3 R153, PT, PT, R40, 0xf0, -R93 ;  /* 0x000000f028997810 */ /* 0x000fe20007ffe85d */
[----:B------:R-:W-:Y:S01]  /*7d40*/  FFMA.FTZ R16, -R155, R16, R47 ;  /* 0x000000109b107223 */ /* 0x000fe2000001012f */
[----:B------:R-:W-:Y:S02]  /*7d50*/  ISETP.GE.AND P3, PT, R18, R139, PT ;  /* 0x0000008b1200720c */ /* 0x000fe40003f66270 */
[----:B------:R-:W-:Y:S02]  /*7d60*/  FSEL R122, R166, -INF , P2 ;  /* 0xff800000a67a7808 */ /* 0x000fe40001000000 */
[----:B------:R-:W-:Y:S02]  /*7d70*/  IABS R115, R115 ;  /* 0x0000007300737213 */ /* 0x000fe40000000000 */
[----:B------:R-:W-:-:S02]  /*7d80*/  IABS R49, R49 ;  /* 0x0000003100317213 */ /* 0x000fc40000000000 */
[----:B------:R-:W-:Y:S02]  /*7d90*/  IABS R21, R21 ;  /* 0x0000001500157213 */ /* 0x000fe40000000000 */
[----:B------:R-:W-:Y:S02]  /*7da0*/  IABS R12, R12 ;  /* 0x0000000c000c7213 */ /* 0x000fe40000000000 */
[----:B------:R-:W-:Y:S02]  /*7db0*/  FSEL R28, R120, -INF , !P4 ;  /* 0xff800000781c7808 */ /* 0x000fe40006000000 */
[----:B------:R-:W-:Y:S02]  /*7dc0*/  IABS R37, R37 ;  /* 0x0000002500257213 */ /* 0x000fe40000000000 */
[----:B------:R-:W-:Y:S02]  /*7dd0*/  ISETP.GE.AND P4, PT, R18, R141, PT ;  /* 0x0000008d1200720c */ /* 0x000fe40003f86270 */
[----:B------:R-:W-:-:S02]  /*7de0*/  FSEL R18, R118, -INF , P1 ;  /* 0xff80000076127808 */ /* 0x000fc40000800000 */
[----:B------:R-:W-:Y:S02]  /*7df0*/  IABS R153, R153 ;  /* 0x0000009900997213 */ /* 0x000fe40000000000 */
[----:B------:R-:W-:Y:S02]  /*7e00*/  FSEL R122, R122, -INF , !P3 ;  /* 0xff8000007a7a7808 */ /* 0x000fe40005800000 */
[----:B------:R-:W-:Y:S02]  /*7e10*/  I2FP.F32.S32 R115, R115 ;  /* 0x0000007300737245 */ /* 0x000fe40000201400 */
[----:B------:R-:W-:Y:S02]  /*7e20*/  I2FP.F32.S32 R49, R49 ;  /* 0x0000003100317245 */ /* 0x000fe40000201400 */
[----:B------:R-:W-:Y:S01]  /*7e30*/  I2FP.F32.S32 R21, R21 ;  /* 0x0000001500157245 */ /* 0x000fe20000201400 */
[C---:B------:R-:W-:Y:S01]  /*7e40*/  FFMA.FTZ R115, -R155.reuse, R115, R36 ;  /* 0x000000739b737223 */ /* 0x040fe20000010124 */
[----:B------:R-:W-:Y:S01]  /*7e50*/  I2FP.F32.S32 R12, R12 ;  /* 0x0000000c000c7245 */ /* 0x000fe20000201400 */
[C---:B------:R-:W-:Y:S01]  /*7e60*/  FFMA.FTZ R106, -R155.reuse, R49, R32 ;  /* 0x000000319b6a7223 */ /* 0x040fe20000010120 */
[----:B------:R-:W-:Y:S01]  /*7e70*/  ISETP.GE.AND P3, PT, R22, R140, PT ;  /* 0x0000008c1600720c */ /* 0x000fe20003f66270 */
[C---:B------:R-:W-:Y:S01]  /*7e80*/  FFMA.FTZ R150, -R155.reuse, R21, R26 ;  /* 0x000000159b967223 */ /* 0x040fe2000001011a */
[----:B------:R-:W-:Y:S01]  /*7e90*/  I2FP.F32.S32 R37, R37 ;  /* 0x0000002500257245 */ /* 0x000fe20000201400 */
[----:B------:R-:W-:Y:S01]  /*7ea0*/  FFMA.FTZ R133, -R155, R12, R27 ;  /* 0x0000000c9b857223 */ /* 0x000fe2000001011b */
[----:B------:R-:W-:-:S02]  /*7eb0*/  FSEL R18, R18, -INF , !P4 ;  /* 0xff80000012127808 */ /* 0x000fc40006000000 */
[----:B------:R-:W-:Y:S01]  /*7ec0*/  I2FP.F32.S32 R153, R153 ;  /* 0x0000009900997245 */ /* 0x000fe20000201400 */
[C---:B------:R-:W-:Y:S01]  /*7ed0*/  FFMA.FTZ R98, -R155.reuse, R37, R24 ;  /* 0x000000259b627223 */ /* 0x040fe20000010118 */
[C---:B------:R-:W-:Y:S02]  /*7ee0*/  ISETP.GE.AND P1, PT, R22.reuse, R142, PT ;  /* 0x0000008e1600720c */ /* 0x040fe40003f26270 */
[C---:B------:R-:W-:Y:S01]  /*7ef0*/  ISETP.GE.AND P4, PT, R22.reuse, R141, PT ;  /* 0x0000008d1600720c */ /* 0x040fe20003f86270 */
[----:B------:R-:W-:Y:S01]  /*7f00*/  FFMA.FTZ R153, -R155, R153, R38 ;  /* 0x000000999b997223 */ /* 0x000fe20000010126 */
[----:B------:R-:W-:Y:S01]  /*7f10*/  ISETP.GE.AND P2, PT, R22, R139, PT ;  /* 0x0000008b1600720c */ /* 0x000fe20003f46270 */
[----:B------:R-:W-:Y:S01]  /*7f20*/  VIADD R22, R97, 0xffffff10 ;  /* 0xffffff1061167836 */ /* 0x000fe20000000000 */
[----:B------:R-:W-:Y:S02]  /*7f30*/  IADD3 R152, PT, PT, R40, 0xef, -R93 ;  /* 0x000000ef28987810 */ /* 0x000fe40007ffe85d */
[----:B------:R-:W-:-:S02]  /*7f40*/  FSEL R202, R16, -INF , P3 ;  /* 0xff80000010ca7808 */ /* 0x000fc40001800000 */
[--C-:B------:R-:W-:Y:S02]  /*7f50*/  IADD3 R32, PT, PT, R86, 0xdf, -R93.reuse ;  /* 0x000000df56207810 */ /* 0x100fe40007ffe85d */
[C-C-:B------:R-:W-:Y:S02]  /*7f60*/  IADD3 R36, PT, PT, R40.reuse, 0xdf, -R93.reuse ;  /* 0x000000df28247810 */ /* 0x140fe40007ffe85d */
[C-C-:B------:R-:W-:Y:S02]  /*7f70*/  IADD3 R12, PT, PT, R40.reuse, 0xcf, -R93.reuse ;  /* 0x000000cf280c7810 */ /* 0x140fe40007ffe85d */
[C-C-:B------:R-:W-:Y:S02]  /*7f80*/  IADD3 R126, PT, PT, R40.reuse, 0xc7, -R93.reuse ;  /* 0x000000c7287e7810 */ /* 0x140fe40007ffe85d */
[C-C-:B------:R-:W-:Y:S02]  /*7f90*/  IADD3 R21, PT, PT, R40.reuse, 0xc0, -R93.reuse ;  /* 0x000000c028157810 */ /* 0x140fe40007ffe85d */
[----:B------:R-:W-:-:S02]  /*7fa0*/  IADD3 R24, PT, PT, R40, 0xe7, -R93 ;  /* 0x000000e728187810 */ /* 0x000fc40007ffe85d */
[----:B------:R-:W-:Y:S02]  /*7fb0*/  FSEL R116, R116, -INF , P1 ;  /* 0xff80000074747808 */ /* 0x000fe40000800000 */
[----:B------:R-:W-:Y:S02]  /*7fc0*/  IABS R152, R152 ;  /* 0x0000009800987213 */ /* 0x000fe40000000000 */
[----:B------:R-:W-:Y:S02]  /*7fd0*/  FSEL R202, R202, -INF , !P2 ;  /* 0xff800000caca7808 */ /* 0x000fe40005000000 */
[----:B------:R-:W-:Y:S02]  /*7fe0*/  ISETP.GE.AND P2, PT, R22, R140, PT ;  /* 0x0000008c1600720c */ /* 0x000fe40003f46270 */
[----:B------:R-:W-:Y:S02]  /*7ff0*/  IABS R32, R32 ;  /* 0x0000002000207213 */ /* 0x000fe40000000000 */
[----:B------:R-:W-:-:S02]  /*8000*/  IABS R36, R36 ;  /* 0x0000002400247213 */ /* 0x000fc40000000000 */
[----:B------:R-:W-:Y:S02]  /*8010*/  IABS R12, R12 ;  /* 0x0000000c000c7213 */ /* 0x000fe40000000000 */
[----:B------:R-:W-:Y:S02]  /*8020*/  IABS R126, R126 ;  /* 0x0000007e007e7213 */ /* 0x000fe40000000000 */
[----:B------:R-:W-:Y:S02]  /*8030*/  IABS R21, R21 ;  /* 0x0000001500157213 */ /* 0x000fe40000000000 */
[----:B------:R-:W-:Y:S02]  /*8040*/  IABS R24, R24 ;  /* 0x0000001800187213 */ /* 0x000fe40000000000 */
[----:B------:R-:W-:Y:S02]  /*8050*/  FSEL R16, R116, -INF , !P4 ;  /* 0xff80000074107808 */ /* 0x000fe40006000000 */
[----:B------:R-:W-:-:S02]  /*8060*/  I2FP.F32.S32 R152, R152 ;  /* 0x0000009800987245 */ /* 0x000fc40000201400 */
[C---:B------:R-:W-:Y:S02]  /*8070*/  ISETP.GE.AND P1, PT, R22.reuse, R142, PT ;  /* 0x0000008e1600720c */ /* 0x040fe40003f26270 */
[C---:B------:R-:W-:Y:S01]  /*8080*/  ISETP.GE.AND P4, PT, R22.reuse, R141, PT ;  /* 0x0000008d1600720c */ /* 0x040fe20003f86270 */
[----:B------:R-:W-:Y:S01]  /*8090*/  FFMA.FTZ R152, -R155, R152, R39 ;  /* 0x000000989b987223 */ /* 0x000fe20000010127 */
[----:B------:R-:W-:Y:S01]  /*80a0*/  ISETP.GE.AND P3, PT, R22, R139, PT ;  /* 0x0000008b1600720c */ /* 0x000fe20003f66270 */
[----:B------:R-:W-:Y:S01]  /*80b0*/  VIADD R22, R97, 0xffffff11 ;  /* 0xffffff1161167836 */ /* 0x000fe20000000000 */
[----:B------:R-:W-:Y:S02]  /*80c0*/  FSEL R153, R153, -INF , P2 ;  /* 0xff80000099997808 */ /* 0x000fe40001000000 */
        /* <DEDUP_REMOVED lines=11> */
[C---:B------:R-:W-:Y:S01]  /*8180*/  FFMA.FTZ R38, -R155.reuse, R21, R14 ;  /* 0x000000159b267223 */ /* 0x040fe2000001010e */
[----:B------:R-:W-:Y:S01]  /*8190*/  ISETP.GE.AND P3, PT, R22, R140, PT ;  /* 0x0000008c1600720c */ /* 0x000fe20003f66270 */
[----:B------:R-:W-:Y:S01]  /*81a0*/  FFMA.FTZ R24, -R155, R24, R35 ;  /* 0x000000189b187223 */ /* 0x000fe20000010123 */
[----:B------:R-:W-:-:S02]  /*81b0*/  FSEL R26, R115, -INF , P1 ;  /* 0xff800000731a7808 */ /* 0x000fc40000800000 */
        /* <DEDUP_REMOVED lines=14> */
[--C-:B------:R-:W-:Y:S02]  /*82a0*/  IADD3 R23, PT, PT, R86, 0x87, -R93.reuse ;  /* 0x0000008756177810 */ /* 0x100fe40007ffe85d */
        /* <DEDUP_REMOVED lines=14> */
[----:B------:R-:W-:Y:S01]  /*8390*/  IADD3 R25, PT, PT, R40, 0x87, -R93 ;  /* 0x0000008728197810 */ /* 0x000fe20007ffe85d */
[----:B------:R-:W-:Y:S01]  /*83a0*/  VIADD R40, R97, 0xffffff18 ;  /* 0xffffff1861287836 */ /* 0x000fe20000000000 */
[----:B------:R-:W-:-:S02]  /*83b0*/  ISETP.GE.AND P1, PT, R22, R142, PT ;  /* 0x0000008e1600720c */ /* 0x000fc40003f26270 */
[----:B------:R-:W-:Y:S02]  /*83c0*/  ISETP.GE.AND P2, PT, R22, R139, PT ;  /* 0x0000008b1600720c */ /* 0x000fe40003f46270 */
[----:B------:R-:W-:Y:S02]  /*83d0*/  FSEL R152, R152, -INF , P3 ;  /* 0xff80000098987808 */ /* 0x000fe40001800000 */
[----:B------:R-:W-:Y:S02]  /*83e0*/  FSEL R26, R26, -INF , !P4 ;  /* 0xff8000001a1a7808 */ /* 0x000fe40006000000 */
[----:B------:R-:W-:Y:S02]  /*83f0*/  ISETP.GE.AND P4, PT, R22, R141, PT ;  /* 0x0000008d1600720c */ /* 0x000fe40003f86270 */
[----:B------:R-:W-:Y:S02]  /*8400*/  FSEL R22, R113, -INF , P1 ;  /* 0xff80000071167808 */ /* 0x000fe40000800000 */
[----:B------:R-:W-:-:S02]  /*8410*/  FSEL R198, R152, -INF , !P2 ;  /* 0xff80000098c67808 */ /* 0x000fc40005000000 */
[----:B------:R-:W-:Y:S02]  /*8420*/  ISETP.GE.AND P2, PT, R40, R140, PT ;  /* 0x0000008c2800720c */ /* 0x000fe40003f46270 */
[----:B------:R-:W-:Y:S02]  /*8430*/  FSEL R22, R22, -INF , !P4 ;  /* 0xff80000016167808 */ /* 0x000fe40006000000 */
[C---:B------:R-:W-:Y:S02]  /*8440*/  ISETP.GE.AND P1, PT, R40.reuse, R142, PT ;  /* 0x0000008e2800720c */ /* 0x040fe40003f26270 */
[C---:B------:R-:W-:Y:S02]  /*8450*/  ISETP.GE.AND P4, PT, R40.reuse, R141, PT ;  /* 0x0000008d2800720c */ /* 0x040fe40003f86270 */
[----:B------:R-:W-:Y:S01]  /*8460*/  ISETP.GE.AND P3, PT, R40, R139, PT ;  /* 0x0000008b2800720c */ /* 0x000fe20003f66270 */
[----:B------:R-:W-:Y:S01]  /*8470*/  VIADD R40, R97, 0xffffff19 ;  /* 0xffffff1961287836 */ /* 0x000fe20000000000 */
[----:B------:R-:W-:-:S02]  /*8480*/  FSEL R196, R20, -INF , P2 ;  /* 0xff80000014c47808 */ /* 0x000fc40001000000 */
[----:B------:R-:W-:Y:S02]  /*8490*/  FSEL R106, R106, -INF , P1 ;  /* 0xff8000006a6a7808 */ /* 0x000fe40000800000 */
[----:B------:R-:W-:Y:S02]  /*84a0*/  FSEL R196, R196, -INF , !P3 ;  /* 0xff800000c4c47808 */ /* 0x000fe40005800000 */
[----:B------:R-:W-:Y:S02]  /*84b0*/  ISETP.GE.AND P3, PT, R40, R140, PT ;  /* 0x0000008c2800720c */ /* 0x000fe40003f66270 */
[----:B------:R-:W-:Y:S02]  /*84c0*/  FSEL R20, R106, -INF , !P4 ;  /* 0xff8000006a147808 */ /* 0x000fe40006000000 */
[C---:B------:R-:W-:Y:S02]  /*84d0*/  ISETP.GE.AND P1, PT, R40.reuse, R142, PT ;  /* 0x0000008e2800720c */ /* 0x040fe40003f26270 */
[----:B------:R-:W-:-:S02]  /*84e0*/  ISETP.GE.AND P4, PT, R40, R141, PT ;  /* 0x0000008d2800720c */ /* 0x000fc40003f86270 */
[----:B------:R-:W-:Y:S01]  /*84f0*/  ISETP.GE.AND P2, PT, R40, R139, PT ;  /* 0x0000008b2800720c */ /* 0x000fe20003f46270 */
[----:B------:R-:W-:Y:S01]  /*8500*/  VIADD R40, R97, 0xffffff20 ;  /* 0xffffff2061287836 */ /* 0x000fe20000000000 */
[----:B------:R-:W-:Y:S02]  /*8510*/  FSEL R194, R24, -INF , P3 ;  /* 0xff80000018c27808 */ /* 0x000fe40001800000 */
[----:B------:R-:W-:Y:S02]  /*8520*/  FSEL R104, R104, -INF , P1 ;  /* 0xff80000068687808 */ /* 0x000fe40000800000 */
[----:B------:R-:W-:Y:S02]  /*8530*/  FSEL R194, R194, -INF , !P2 ;  /* 0xff800000c2c27808 */ /* 0x000fe40005000000 */
[----:B------:R-:W-:Y:S02]  /*8540*/  ISETP.GE.AND P2, PT, R40, R140, PT ;  /* 0x0000008c2800720c */ /* 0x000fe40003f46270 */
[----:B------:R-:W-:-:S02]  /*8550*/  FSEL R24, R104, -INF , !P4 ;  /* 0xff80000068187808 */ /* 0x000fc40006000000 */
[C---:B------:R-:W-:Y:S02]  /*8560*/  ISETP.GE.AND P1, PT, R40.reuse, R142, PT ;  /* 0x0000008e2800720c */ /* 0x040fe40003f26270 */
[C---:B------:R-:W-:Y:S02]  /*8570*/  ISETP.GE.AND P4, PT, R40.reuse, R141, PT ;  /* 0x0000008d2800720c */ /* 0x040fe40003f86270 */
[----:B------:R-:W-:Y:S01]  /*8580*/  ISETP.GE.AND P3, PT, R40, R139, PT ;  /* 0x0000008b2800720c */ /* 0x000fe20003f66270 */
[----:B------:R-:W-:Y:S01]  /*8590*/  VIADD R40, R97, 0xffffff21 ;  /* 0xffffff2161287836 */ /* 0x000fe20000000000 */
[----:B------:R-:W-:Y:S02]  /*85a0*/  FSEL R190, R34, -INF , P2 ;  /* 0xff80000022be7808 */ /* 0x000fe40001000000 */
        /* <DEDUP_REMOVED lines=40> */
[C---:B------:R-:W-:Y:S01]  /*8830*/  ISETP.GE.AND P1, PT, R40.reuse, R142, PT ;  /* 0x0000008e2800720c */ /* 0x040fe20003f26270 */
[----:B------:R-:W-:Y:S01]  /*8840*/  HMMA.16816.F32 R92, R88, R94, RZ ;  /* 0x0000005e585c723c */ /* 0x000fe200000018ff */
[----:B------:R-:W-:-:S02]  /*8850*/  ISETP.GE.AND P4, PT, R40, R141, PT ;  /* 0x0000008d2800720c */ /* 0x000fc40003f86270 */
[----:B------:R-:W-:Y:S01]  /*8860*/  ISETP.GE.AND P2, PT, R40, R139, PT ;  /* 0x0000008b2800720c */ /* 0x000fe20003f46270 */
[----:B------:R-:W-:Y:S01]  /*8870*/  VIADD R40, R97, 0xffffff38 ;  /* 0xffffff3861287836 */ /* 0x000fe20000000000 */
[----:B------:R-:W-:Y:S02]  /*8880*/  FSEL R127, R127, -INF , P3 ;  /* 0xff8000007f7f7808 */ /* 0x000fe40001800000 */
[----:B------:R-:W-:Y:S02]  /*8890*/  FSEL R61, R61, -INF , P1 ;  /* 0xff8000003d3d7808 */ /* 0x000fe40000800000 */
[----:B------:R-:W-:Y:S02]  /*88a0*/  FSEL R176, R127, -INF , !P2 ;  /* 0xff8000007fb07808 */ /* 0x000fe40005000000 */
[C---:B------:R-:W-:Y:S02]  /*88b0*/  ISETP.GE.AND P1, PT, R40.reuse, R142, PT ;  /* 0x0000008e2800720c */ /* 0x040fe40003f26270 */
[----:B------:R-:W-:-:S02]  /*88c0*/  ISETP.GE.AND P2, PT, R40, R140, PT ;  /* 0x0000008c2800720c */ /* 0x000fc40003f46270 */
[----:B------:R-:W-:Y:S02]  /*88d0*/  FSEL R113, R61, -INF , !P4 ;  /* 0xff8000003d717808 */ /* 0x000fe40006000000 */
[C---:B------:R-:W-:Y:S02]  /*88e0*/  ISETP.GE.AND P4, PT, R40.reuse, R141, PT ;  /* 0x0000008d2800720c */ /* 0x040fe40003f86270 */
[----:B------:R-:W-:Y:S01]  /*88f0*/  ISETP.GE.AND P3, PT, R40, R139, PT ;  /* 0x0000008b2800720c */ /* 0x000fe20003f66270 */
[----:B------:R-:W-:Y:S01]  /*8900*/  VIADD R40, R97, 0xffffff39 ;  /* 0xffffff3961287836 */ /* 0x000fe20000000000 */
[----:B------:R-:W-:Y:S01]  /*8910*/  FSEL R60, R60, -INF , P1 ;  /* 0xff8000003c3c7808 */ /* 0x000fe20000800000 */
[----:B------:R-:W-:Y:S01]  /*8920*/  HMMA.16816.F32 R92, R64, R62, R92 ;  /* 0x0000003e405c723c */ /* 0x000fe2000000185c */
[----:B------:R-:W-:Y:S02]  /*8930*/  FSEL R124, R124, -INF , P2 ;  /* 0xff8000007c7c7808 */ /* 0x000fe40001000000 */
[----:B------:R-:W-:-:S02]  /*8940*/  FSEL R152, R60, -INF , !P4 ;  /* 0xff8000003c987808 */ /* 0x000fc40006000000 */
[----:B------:R-:W-:Y:S02]  /*8950*/  FSEL R124, R124, -INF , !P3 ;  /* 0xff8000007c7c7808 */ /* 0x000fe40005800000 */
[C---:B------:R-:W-:Y:S02]  /*8960*/  ISETP.GE.AND P1, PT, R40.reuse, R142, PT ;  /* 0x0000008e2800720c */ /* 0x040fe40003f26270 */
[C---:B------:R-:W-:Y:S02]  /*8970*/  ISETP.GE.AND P4, PT, R40.reuse, R141, PT ;  /* 0x0000008d2800720c */ /* 0x040fe40003f86270 */
[C---:B------:R-:W-:Y:S02]  /*8980*/  ISETP.GE.AND P2, PT, R40.reuse, R139, PT ;  /* 0x0000008b2800720c */ /* 0x040fe40003f46270 */
[----:B------:R-:W-:Y:S01]  /*8990*/  ISETP.GE.AND P3, PT, R40, R140, PT ;  /* 0x0000008c2800720c */ /* 0x000fe20003f66270 */
[----:B------:R-:W-:Y:S01]  /*89a0*/  VIADD R40, R97, 0xffffff40 ;  /* 0xffffff4061287836 */ /* 0x000fe20000000000 */
[----:B------:R-:W-:-:S02]  /*89b0*/  FSEL R132, R44, -INF , P1 ;  /* 0xff8000002c847808 */ /* 0x000fc40000800000 */
[----:B------:R-:W-:Y:S02]  /*89c0*/  FSEL R44, R126, -INF , P3 ;  /* 0xff8000007e2c7808 */ /* 0x000fe40001800000 */
[----:B------:R-:W-:Y:S02]  /*89d0*/  ISETP.GE.AND P1, PT, R40, R142, PT ;  /* 0x0000008e2800720c */ /* 0x000fe40003f26270 */
[----:B------:R-:W-:Y:S02]  /*89e0*/  FSEL R132, R132, -INF , !P4 ;  /* 0xff80000084847808 */ /* 0x000fe40006000000 */
[----:B------:R-:W-:Y:S02]  /*89f0*/  ISETP.GE.AND P4, PT, R40, R141, PT ;  /* 0x0000008d2800720c */ /* 0x000fe40003f86270 */
[----:B------:R-:W-:Y:S02]  /*8a00*/  FSEL R48, R48, -INF , P1 ;  /* 0xff80000030307808 */ /* 0x000fe40000800000 */
[----:B------:R-:W-:-:S02]  /*8a10*/  IABS R123, R123 ;  /* 0x0000007b007b7213 */ /* 0x000fc40000000000 */
[----:B------:R-:W-:Y:S02]  /*8a20*/  FSEL R44, R44, -INF , !P2 ;  /* 0xff8000002c2c7808 */ /* 0x000fe40005000000 */
[----:B------:R-:W-:Y:S02]  /*8a30*/  IABS R125, R125 ;  /* 0x0000007d007d7213 */ /* 0x000fe40000000000 */
[----:B------:R-:W-:Y:S02]  /*8a40*/  ISETP.GE.AND P2, PT, R40, R140, PT ;  /* 0x0000008c2800720c */ /* 0x000fe40003f46270 */
[----:B------:R-:W-:Y:S02]  /*8a50*/  FSEL R118, R48, -INF , !P4 ;  /* 0xff80000030767808 */ /* 0x000fe40006000000 */
[----:B------:R-:W-:Y:S01]  /*8a60*/  ISETP.GE.AND P3, PT, R40, R139, PT ;  /* 0x0000008b2800720c */ /* 0x000fe20003f66270 */
[----:B------:R-:W-:Y:S01]  /*8a70*/  VIADD R40, R97, 0xffffff41 ;  /* 0xffffff4161287836 */ /* 0x000fe20000000000 */
[----:B------:R-:W-:-:S02]  /*8a80*/  I2FP.F32.S32 R48, R123 ;  /* 0x0000007b00307245 */ /* 0x000fc40000201400 */
[----:B------:R-:W-:Y:S02]  /*8a90*/  IABS R119, R119 ;  /* 0x0000007700777213 */ /* 0x000fe40000000000 */
[----:B------:R-:W-:Y:S01]  /*8aa0*/  I2FP.F32.S32 R60, R125 ;  /* 0x0000007d003c7245 */ /* 0x000fe20000201400 */
[----:B------:R-:W-:Y:S01]  /*8ab0*/  FFMA.FTZ R13, -R155, R48, R13 ;  /* 0x000000309b0d7223 */ /* 0x000fe2000001010d */
[----:B------:R-:W-:Y:S01]  /*8ac0*/  FSEL R38, R38, -INF , P2 ;  /* 0xff80000026267808 */ /* 0x000fe20001000000 */
[----:B------:R-:W-:Y:S01]  /*8ad0*/  VIADD R48, R97, 0xffffff48 ;  /* 0xffffff4861307836 */ /* 0x000fe20000000000 */
[----:B------:R-:W-:Y:S01]  /*8ae0*/  I2FP.F32.S32 R119, R119 ;  /* 0x0000007700777245 */ /* 0x000fe20000201400 */
[C---:B------:R-:W-:Y:S01]  /*8af0*/  FFMA.FTZ R15, -R155.reuse, R60, R15 ;  /* 0x0000003c9b0f7223 */ /* 0x040fe2000001010f */
[----:B------:R-:W-:Y:S02]  /*8b00*/  ISETP.GE.AND P1, PT, R40, R142, PT ;  /* 0x0000008e2800720c */ /* 0x000fe40003f26270 */
[----:B------:R-:W-:Y:S01]  /*8b10*/  FSEL R38, R38, -INF , !P3 ;  /* 0xff80000026267808 */ /* 0x000fe20005800000 */
[----:B------:R-:W-:Y:S01]  /*8b20*/  FFMA.FTZ R8, -R155, R119, R8 ;  /* 0x000000779b087223 */ /* 0x000fe20000010108 */
[----:B------:R-:W-:-:S02]  /*8b30*/  IABS R121, R121 ;  /* 0x0000007900797213 */ /* 0x000fc40000000000 */
[C---:B------:R-:W-:Y:S02]  /*8b40*/  ISETP.GE.AND P3, PT, R40.reuse, R140, PT ;  /* 0x0000008c2800720c */ /* 0x040fe40003f66270 */
[----:B------:R-:W-:Y:S02]  /*8b50*/  ISETP.GE.AND P4, PT, R40, R141, PT ;  /* 0x0000008d2800720c */ /* 0x000fe40003f86270 */
[----:B------:R-:W-:Y:S02]  /*8b60*/  FSEL R13, R13, -INF , P1 ;  /* 0xff8000000d0d7808 */ /* 0x000fe40000800000 */
[----:B------:R-:W-:Y:S02]  /*8b70*/  ISETP.GE.AND P1, PT, R48, R142, PT ;  /* 0x0000008e3000720c */ /* 0x000fe40003f26270 */
[----:B------:R-:W-:Y:S02]  /*8b80*/  I2FP.F32.S32 R121, R121 ;  /* 0x0000007900797245 */ /* 0x000fe40000201400 */
[----:B------:R-:W-:-:S02]  /*8b90*/  ISETP.GE.AND P2, PT, R40, R139, PT ;  /* 0x0000008b2800720c */ /* 0x000fc40003f46270 */
[----:B------:R-:W-:Y:S01]  /*8ba0*/  FSEL R15, R15, -INF , P3 ;  /* 0xff8000000f0f7808 */ /* 0x000fe20001800000 */
[----:B------:R-:W-:Y:S01]  /*8bb0*/  FFMA.FTZ R10, -R155, R121, R10 ;  /* 0x000000799b0a7223 */ /* 0x000fe2000001010a */
[----:B------:R-:W-:Y:S01]  /*8bc0*/  FSEL R120, R13, -INF , !P4 ;  /* 0xff8000000d787808 */ /* 0x000fe20006000000 */
[----:B------:R-:W-:Y:S01]  /*8bd0*/  VIADD R13, R97, 0xffffff49 ;  /* 0xffffff49610d7836 */ /* 0x000fe20000000000 */
[----:B------:R-:W-:Y:S02]  /*8be0*/  ISETP.GE.AND P4, PT, R48, R141, PT ;  /* 0x0000008d3000720c */ /* 0x000fe40003f86270 */
[----:B------:R-:W-:Y:S02]  /*8bf0*/  FSEL R8, R8, -INF , P1 ;  /* 0xff80000008087808 */ /* 0x000fe40000800000 */
[----:B------:R-:W-:Y:S01]  /*8c00*/  FSEL R40, R15, -INF , !P2 ;  /* 0xff8000000f287808 */ /* 0x000fe20005000000 */
[----:B------:R-:W-:Y:S01]  /*8c10*/  VIADD R15, R97, 0xffffff61 ;  /* 0xffffff61610f7836 */ /* 0x000fe20000000000 */
[----:B------:R-:W-:-:S02]  /*8c20*/  IABS R46, R46 ;  /* 0x0000002e002e7213 */ /* 0x000fc40000000000 */
[----:B------:R-:W-:Y:S02]  /*8c30*/  IABS R117, R117 ;  /* 0x0000007500757213 */ /* 0x000fe40000000000 */
[C---:B------:R-:W-:Y:S02]  /*8c40*/  ISETP.GE.AND P2, PT, R48.reuse, R140, PT ;  /* 0x0000008c3000720c */ /* 0x040fe40003f46270 */
[----:B------:R-:W-:Y:S02]  /*8c50*/  ISETP.GE.AND P3, PT, R48, R139, PT ;  /* 0x0000008b3000720c */ /* 0x000fe40003f66270 */
[----:B------:R-:W-:Y:S02]  /*8c60*/  FSEL R116, R8, -INF , !P4 ;  /* 0xff80000008747808 */ /* 0x000fe40006000000 */
[----:B------:R-:W-:Y:S02]  /*8c70*/  I2FP.F32.S32 R8, R46 ;  /* 0x0000002e00087245 */ /* 0x000fe40000201400 */
[----:B------:R-:W-:-:S02]  /*8c80*/  I2FP.F32.S32 R48, R117 ;  /* 0x0000007500307245 */ /* 0x000fc40000201400 */
[----:B------:R-:W-:Y:S01]  /*8c90*/  FSEL R10, R10, -INF , P2 ;  /* 0xff8000000a0a7808 */ /* 0x000fe20001000000 */
[----:B------:R-:W-:Y:S01]  /*8ca0*/  FFMA.FTZ R9, -R155, R8, R9 ;  /* 0x000000089b097223 */ /* 0x000fe20000010109 */
[----:B------:R-:W-:Y:S01]  /*8cb0*/  ISETP.GE.AND P1, PT, R13, R142, PT ;  /* 0x0000008e0d00720c */ /* 0x000fe20003f26270 */
[----:B------:R-:W-:Y:S01]  /*8cc0*/  FFMA.FTZ R11, -R155, R48, R11 ;  /* 0x000000309b0b7223 */ /* 0x000fe2000001010b */
[----:B------:R-:W-:Y:S01]  /*8cd0*/  FSEL R46, R10, -INF , !P3 ;  /* 0xff8000000a2e7808 */ /* 0x000fe20005800000 */
[----:B------:R-:W-:Y:S01]  /*8ce0*/  VIADD R8, R97, 0xffffff50 ;  /* 0xffffff5061087836 */ /* 0x000fe20000000000 */
[C---:B------:R-:W-:Y:S02]  /*8cf0*/  ISETP.GE.AND P3, PT, R13.reuse, R140, PT ;  /* 0x0000008c0d00720c */ /* 0x040fe40003f66270 */
[C---:B------:R-:W-:Y:S02]  /*8d00*/  ISETP.GE.AND P4, PT, R13.reuse, R141, PT ;  /* 0x0000008d0d00720c */ /* 0x040fe40003f86270 */
[----:B------:R-:W-:Y:S01]  /*8d10*/  ISETP.GE.AND P2, PT, R13, R139, PT ;  /* 0x0000008b0d00720c */ /* 0x000fe20003f46270 */
[----:B------:R-:W-:Y:S01]  /*8d20*/  VIADD R13, R97, 0xffffff68 ;  /* 0xffffff68610d7836 */ /* 0x000fe20000000000 */
[----:B------:R-:W-:-:S02]  /*8d30*/  FSEL R9, R9, -INF , P1 ;  /* 0xff80000009097808 */ /* 0x000fc40000800000 */
[----:B------:R-:W-:Y:S02]  /*8d40*/  FSEL R11, R11, -INF , P3 ;  /* 0xff8000000b0b7808 */ /* 0x000fe40001800000 */
[----:B------:R-:W-:Y:S02]  /*8d50*/  IABS R103, R103 ;  /* 0x0000006700677213 */ /* 0x000fe40000000000 */
        /* <DEDUP_REMOVED lines=8> */
[----:B------:R-:W-:Y:S02]  /*8de0*/  I2FP.F32.S32 R8, R103 ;  /* 0x0000006700087245 */ /* 0x000fe40000201400 */
[----:B------:R-:W-:-:S02]  /*8df0*/  I2FP.F32.S32 R107, R107 ;  /* 0x0000006b006b7245 */ /* 0x000fc40000201400 */
[----:B------:R-:W-:Y:S01]  /*8e00*/  I2FP.F32.S32 R105, R105 ;  /* 0x0000006900697245 */ /* 0x000fe20000201400 */
[C---:B------:R-:W-:Y:S01]  /*8e10*/  FFMA.FTZ R5, -R155.reuse, R8, R5 ;  /* 0x000000089b057223 */ /* 0x040fe20000010105 */
[----:B------:R-:W-:Y:S01]  /*8e20*/  IABS R9, R86 ;  /* 0x0000005600097213 */ /* 0x000fe20000000000 */
[C---:B------:R-:W-:Y:S01]  /*8e30*/  FFMA.FTZ R4, -R155.reuse, R107, R4 ;  /* 0x0000006b9b047223 */ /* 0x040fe20000010104 */
[----:B------:R-:W-:Y:S01]  /*8e40*/  IABS R50, R50 ;  /* 0x0000003200327213 */ /* 0x000fe20000000000 */
[----:B------:R-:W-:Y:S01]  /*8e50*/  FFMA.FTZ R8, -R155, R105, R6 ;  /* 0x000000699b087223 */ /* 0x000fe20000010106 */
[----:B------:R-:W-:Y:S01]  /*8e60*/  VIADD R6, R97, 0xffffff51 ;  /* 0xffffff5161067836 */ /* 0x000fe20000000000 */
[----:B------:R-:W-:Y:S02]  /*8e70*/  IABS R49, R49 ;  /* 0x0000003100317213 */ /* 0x000fe40000000000 */
[----:B------:R-:W-:Y:S02]  /*8e80*/  FSEL R104, R4, -INF , P1 ;  /* 0xff80000004687808 */ /* 0x000fe40000800000 */
[----:B------:R-:W-:-:S02]  /*8e90*/  FSEL R8, R8, -INF , P2 ;  /* 0xff80000008087808 */ /* 0x000fc40001000000 */
[----:B------:R-:W-:Y:S02]  /*8ea0*/  ISETP.GE.AND P1, PT, R6, R142, PT ;  /* 0x0000008e0600720c */ /* 0x000fe40003f26270 */
[----:B------:R-:W-:Y:S02]  /*8eb0*/  FSEL R104, R104, -INF , !P4 ;  /* 0xff80000068687808 */ /* 0x000fe40006000000 */
[----:B------:R-:W-:Y:S01]  /*8ec0*/  FSEL R182, R8, -INF , !P3 ;  /* 0xff80000008b67808 */ /* 0x000fe20005800000 */
[----:B------:R-:W-:Y:S01]  /*8ed0*/  VIADD R8, R97, 0xffffff60 ;  /* 0xffffff6061087836 */ /* 0x000fe20000000000 */
[----:B------:R-:W-:Y:S02]  /*8ee0*/  I2FP.F32.S32 R4, R9 ;  /* 0x0000000900047245 */ /* 0x000fe40000201400 */
[C---:B------:R-:W-:Y:S02]  /*8ef0*/  ISETP.GE.AND P4, PT, R6.reuse, R141, PT ;  /* 0x0000008d0600720c */ /* 0x040fe40003f86270 */
[C---:B------:R-:W-:Y:S01]  /*8f00*/  ISETP.GE.AND P2, PT, R6.reuse, R139, PT ;  /* 0x0000008b0600720c */ /* 0x040fe20003f46270 */
[----:B------:R-:W-:Y:S01]  /*8f10*/  FFMA.FTZ R7, -R155, R4, R7 ;  /* 0x000000049b077223 */ /* 0x000fe20000010107 */
[----:B------:R-:W-:Y:S01]  /*8f20*/  ISETP.GE.AND P3, PT, R6, R140, PT ;  /* 0x0000008c0600720c */ /* 0x000fe20003f66270 */
[----:B------:R-:W-:Y:S01]  /*8f30*/  VIADD R4, R97, 0xffffff58 ;  /* 0xffffff5861047836 */ /* 0x000fe20000000000 */
[----:B------:R-:W-:-:S02]  /*8f40*/  IABS R6, R99 ;  /* 0x0000006300067213 */ /* 0x000fc40000000000 */
[----:B------:R-:W-:Y:S02]  /*8f50*/  FSEL R5, R5, -INF , P1 ;  /* 0xff80000005057808 */ /* 0x000fe40000800000 */
[----:B------:R-:W-:Y:S02]  /*8f60*/  I2FP.F32.S32 R6, R6 ;  /* 0x0000000600067245 */ /* 0x000fe40000201400 */
[----:B------:R-:W-:Y:S02]  /*8f70*/  FSEL R86, R5, -INF , !P4 ;  /* 0xff80000005567808 */ /* 0x000fe40006000000 */
[----:B------:R-:W-:Y:S01]  /*8f80*/  IABS R5, R51 ;  /* 0x0000003300057213 */ /* 0x000fe20000000000 */
[----:B------:R-:W-:Y:S01]  /*8f90*/  FFMA.FTZ R6, -R155, R6, R56 ;  /* 0x000000069b067223 */ /* 0x000fe20000010138 */
[----:B------:R-:W-:Y:S01]  /*8fa0*/  FSEL R180, R7, -INF , P3 ;  /* 0xff80000007b47808 */ /* 0x000fe20001800000 */
[----:B------:R-:W-:Y:S01]  /*8fb0*/  IMAD.MOV.U32 R7, RZ, RZ, R50 ;  /* 0x000000ffff077224 */ /* 0x000fe200078e0032 */
[----:B------:R-:W-:-:S02]  /*8fc0*/  ISETP.GE.AND P1, PT, R4, R142, PT ;  /* 0x0000008e0400720c */ /* 0x000fc40003f26270 */
[----:B------:R-:W-:Y:S02]  /*8fd0*/  I2FP.F32.S32 R5, R5 ;  /* 0x0000000500057245 */ /* 0x000fe40000201400 */
[----:B------:R-:W-:Y:S02]  /*8fe0*/  FSEL R180, R180, -INF , !P2 ;  /* 0xff800000b4b47808 */ /* 0x000fe40005000000 */
[C---:B------:R-:W-:Y:S01]  /*8ff0*/  ISETP.GE.AND P4, PT, R4.reuse, R141, PT ;  /* 0x0000008d0400720c */ /* 0x040fe20003f86270 */
[----:B------:R-:W-:Y:S01]  /*9000*/  FFMA.FTZ R58, -R155, R5, R58 ;  /* 0x000000059b3a7223 */ /* 0x000fe2000001013a */
[C---:B------:R-:W-:Y:S01]  /*9010*/  ISETP.GE.AND P3, PT, R4.reuse, R139, PT ;  /* 0x0000008b0400720c */ /* 0x040fe20003f66270 */
[----:B------:R-:W-:Y:S01]  /*9020*/  VIADD R5, R97, 0xffffff59 ;  /* 0xffffff5961057836 */ /* 0x000fe20000000000 */
[----:B------:R-:W-:Y:S02]  /*9030*/  ISETP.GE.AND P2, PT, R4, R140, PT ;  /* 0x0000008c0400720c */ /* 0x000fe40003f46270 */
[----:B------:R-:W-:Y:S01]  /*9040*/  FSEL R98, R6, -INF , P1 ;  /* 0xff80000006627808 */ /* 0x000fe20000800000 */
[----:B------:R-:W-:Y:S01]  /*9050*/  IMAD.MOV.U32 R6, RZ, RZ, R49 ;  /* 0x000000ffff067224 */ /* 0x000fe200078e0031 */
[----:B------:R-:W-:-:S02]  /*9060*/  I2FP.F32.S32 R4, R7 ;  /* 0x0000000700047245 */ /* 0x000fc40000201400 */
[----:B------:R-:W-:Y:S02]  /*9070*/  FSEL R192, R58, -INF , P2 ;  /* 0xff8000003ac07808 */ /* 0x000fe40001000000 */
[----:B------:R-:W-:Y:S01]  /*9080*/  I2FP.F32.S32 R6, R6 ;  /* 0x0000000600067245 */ /* 0x000fe20000201400 */
[----:B------:R-:W-:Y:S01]  /*9090*/  FFMA.FTZ R4, -R155, R4, R57 ;  /* 0x000000049b047223 */ /* 0x000fe20000010139 */
[----:B------:R-:W-:Y:S02]  /*90a0*/  ISETP.GE.AND P1, PT, R5, R142, PT ;  /* 0x0000008e0500720c */ /* 0x000fe40003f26270 */
[----:B------:R-:W-:Y:S01]  /*90b0*/  FSEL R98, R98, -INF , !P4 ;  /* 0xff80000062627808 */ /* 0x000fe20006000000 */
[----:B------:R-:W-:Y:S01]  /*90c0*/  FFMA.FTZ R59, -R155, R6, R59 ;  /* 0x000000069b3b7223 */ /* 0x000fe2000001013b */
[----:B------:R-:W-:Y:S02]  /*90d0*/  FSEL R192, R192, -INF , !P3 ;  /* 0xff800000c0c07808 */ /* 0x000fe40005800000 */
[----:B------:R-:W-:-:S02]  /*90e0*/  ISETP.GE.AND P4, PT, R5, R141, PT ;  /* 0x0000008d0500720c */ /* 0x000fc40003f86270 */
[C---:B------:R-:W-:Y:S02]  /*90f0*/  ISETP.GE.AND P2, PT, R5.reuse, R139, PT ;  /* 0x0000008b0500720c */ /* 0x040fe40003f46270 */
[----:B------:R-:W-:Y:S02]  /*9100*/  ISETP.GE.AND P3, PT, R5, R140, PT ;  /* 0x0000008c0500720c */ /* 0x000fe40003f66270 */
[----:B------:R-:W-:Y:S02]  /*9110*/  FSEL R102, R4, -INF , P1 ;  /* 0xff80000004667808 */ /* 0x000fe40000800000 */
[----:B------:R-:W1:Y:S01]  /*9120*/  LDSM.16.M88.4 R4, [R111+0x2c00] ;  /* 0x002c00006f04783b */ /* 0x000e620000000200 */
        /* <DEDUP_REMOVED lines=8> */
[----:B------:R-:W-:-:S02]  /*91b0*/  ISETP.GE.AND P2, PT, R8, R140, PT ;  /* 0x0000008c0800720c */ /* 0x000fc40003f46270 */
[----:B------:R-:W-:Y:S02]  /*91c0*/  I2FP.F32.S32 R10, R37 ;  /* 0x00000025000a7245 */ /* 0x000fe40000201400 */
[----:B------:R-:W-:Y:S02]  /*91d0*/  I2FP.F32.S32 R8, R39 ;  /* 0x0000002700087245 */ /* 0x000fe40000201400 */
[----:B------:R-:W-:Y:S01]  /*91e0*/  IABS R47, R47 ;  /* 0x0000002f002f7213 */ /* 0x000fe20000000000 */
[C---:B------:R-:W-:Y:S01]  /*91f0*/  FFMA.FTZ R53, -R155.reuse, R10, R53 ;  /* 0x0000000a9b357223 */ /* 0x040fe20000010135 */
[----:B------:R-:W-:Y:S01]  /*9200*/  IABS R45, R45 ;  /* 0x0000002d002d7213 */ /* 0x000fe20000000000 */
[----:B------:R-:W-:Y:S01]  /*9210*/  FFMA.FTZ R55, -R155, R8, R55 ;  /* 0x000000089b377223 */ /* 0x000fe20000010137 */
[----:B------:R-:W-:Y:S01]  /*9220*/  I2FP.F32.S32 R47, R47 ;  /* 0x0000002f002f7245 */ /* 0x000fe20000201400 */
[----:B------:R-:W2:Y:S01]  /*9230*/  LDSM.16.M88.4 R8, [R110+0x2c00] ;  /* 0x002c00006e08783b */ /* 0x000ea20000000200 */
[----:B------:R-:W-:Y:S01]  /*9240*/  I2FP.F32.S32 R45, R45 ;  /* 0x0000002d002d7245 */ /* 0x000fe20000201400 */
[----:B------:R-:W-:-:S04]  /*9250*/  DEPBAR.LE SB0, 0x0 ;  /* 0x000080000000791a */ /* 0x000fc80000000000 */
[C---:B------:R-:W-:Y:S01]  /*9260*/  FFMA.FTZ R47, -R155.reuse, R47, R52 ;  /* 0x0000002f9b2f7223 */ /* 0x040fe20000010134 */
[----:B------:R-:W-:Y:S01]  /*9270*/  FFMA.FTZ R45, -R155, R45, R54 ;  /* 0x0000002d9b2d7223 */ /* 0x000fe20000010136 */
[----:B------:R-:W-:Y:S02]  /*9280*/  IABS R37, R14 ;  /* 0x0000000e00257213 */ /* 0x000fe40000000000 */
[----:B------:R-:W-:Y:S02]  /*9290*/  IABS R39, R12 ;  /* 0x0000000c00277213 */ /* 0x000fe40000000000 */
[----:B------:R-:W-:Y:S02]  /*92a0*/  FSEL R47, R47, -INF , P1 ;  /* 0xff8000002f2f7808 */ /* 0x000fe40000800000 */
[----:B------:R-:W-:Y:S02]  /*92b0*/  FSEL R210, R45, -INF , P2 ;  /* 0xff8000002dd27808 */ /* 0x000fe40001000000 */
[----:B------:R-:W-:-:S02]  /*92c0*/  ISETP.GE.AND P1, PT, R15, R142, PT ;  /* 0x0000008e0f00720c */ /* 0x000fc40003f26270 */
[----:B------:R-:W-:Y:S02]  /*92d0*/  ISETP.GE.AND P2, PT, R15, R140, PT ;  /* 0x0000008c0f00720c */ /* 0x000fe40003f46270 */
[----:B------:R-:W-:Y:S02]  /*92e0*/  FSEL R96, R47, -INF , !P4 ;  /* 0xff8000002f607808 */ /* 0x000fe40006000000 */
[----:B------:R-:W-:Y:S02]  /*92f0*/  FSEL R210, R210, -INF , !P3 ;  /* 0xff800000d2d27808 */ /* 0x000fe40005800000 */
[----:B------:R-:W-:Y:S02]  /*9300*/  ISETP.GE.AND P4, PT, R15, R141, PT ;  /* 0x0000008d0f00720c */ /* 0x000fe40003f86270 */
[----:B------:R-:W-:Y:S02]  /*9310*/  FSEL R53, R53, -INF , P1 ;  /* 0xff80000035357808 */ /* 0x000fe40000800000 */
[----:B------:R-:W-:-:S02]  /*9320*/  ISETP.GE.AND P3, PT, R15, R139, PT ;  /* 0x0000008b0f00720c */ /* 0x000fc40003f66270 */
[----:B------:R-:W-:Y:S02]  /*9330*/  FSEL R55, R55, -INF , P2 ;  /* 0xff80000037377808 */ /* 0x000fe40001000000 */
[----:B------:R-:W-:Y:S02]  /*9340*/  FSEL R56, R53, -INF , !P4 ;  /* 0xff80000035387808 */ /* 0x000fe40006000000 */
[----:B------:R-:W-:Y:S02]  /*9350*/  FSEL R208, R55, -INF , !P3 ;  /* 0xff80000037d07808 */ /* 0x000fe40005800000 */
[C---:B------:R-:W-:Y:S02]  /*9360*/  ISETP.GE.AND P1, PT, R13.reuse, R142, PT ;  /* 0x0000008e0d00720c */ /* 0x040fe40003f26270 */
[C---:B------:R-:W-:Y:S02]  /*9370*/  ISETP.GE.AND P4, PT, R13.reuse, R141, PT ;  /* 0x0000008d0d00720c */ /* 0x040fe40003f86270 */
[----:B------:R-:W-:-:S02]  /*9380*/  ISETP.GE.AND P2, PT, R13, R139, PT ;  /* 0x0000008b0d00720c */ /* 0x000fc40003f46270 */
[----:B------:R-:W-:Y:S02]  /*9390*/  ISETP.GE.AND P3, PT, R13, R140, PT ;  /* 0x0000008c0d00720c */ /* 0x000fe40003f66270 */
[----:B-1----:R-:W-:Y:S01]  /*93a0*/  HMMA.16816.F32 R12, R88, R4, RZ ;  /* 0x00000004580c723c */ /* 0x002fe200000018ff */
[----:B------:R-:W-:Y:S01]  /*93b0*/  IABS R36, R36 ;  /* 0x0000002400247213 */ /* 0x000fe20000000000 */
[----:B------:R-:W-:Y:S01]  /*93c0*/  IMAD.MOV.U32 R4, RZ, RZ, R37 ;  /* 0x000000ffff047224 */ /* 0x000fe200078e0025 */
[----:B------:R-:W-:Y:S02]  /*93d0*/  IABS R35, R35 ;  /* 0x0000002300237213 */ /* 0x000fe40000000000 */
[----:B------:R-:W-:Y:S01]  /*93e0*/  IABS R31, R31 ;  /* 0x0000001f001f7213 */ /* 0x000fe20000000000 */
[----:B------:R-:W-:Y:S01]  /*93f0*/  IMAD.MOV.U32 R37, RZ, RZ, R36 ;  /* 0x000000ffff257224 */ /* 0x000fe200078e0024 */
[----:B------:R-:W-:Y:S01]  /*9400*/  IABS R33, R33 ;  /* 0x0000002100217213 */ /* 0x000fe20000000000 */
[----:B------:R-:W-:Y:S01]  /*9410*/  IMAD.MOV.U32 R36, RZ, RZ, R39 ;  /* 0x000000ffff247224 */ /* 0x000fe200078e0027 */
[----:B------:R-:W-:-:S02]  /*9420*/  I2FP.F32.S32 R39, R4 ;  /* 0x0000000400277245 */ /* 0x000fc40000201400 */
[----:B------:R-:W-:Y:S01]  /*9430*/  HMMA.16816.F32 R4, R88, R6, RZ ;  /* 0x000000065804723c */ /* 0x000fe200000018ff */
[----:B------:R-:W-:Y:S02]  /*9440*/  I2FP.F32.S32 R37, R37 ;  /* 0x0000002500257245 */ /* 0x000fe40000201400 */
[----:B------:R-:W-:Y:S01]  /*9450*/  I2FP.F32.S32 R36, R36 ;  /* 0x0000002400247245 */ /* 0x000fe20000201400 */
[C---:B------:R-:W-:Y:S01]  /*9460*/  FFMA.FTZ R39, -R155.reuse, R39, R92 ;  /* 0x000000279b277223 */ /* 0x040fe2000001015c */
[----:B------:R-:W-:Y:S01]  /*9470*/  I2FP.F32.S32 R31, R31 ;  /* 0x0000001f001f7245 */ /* 0x000fe20000201400 */
[----:B------:R-:W-:Y:S01]  /*9480*/  FFMA.FTZ R94, -R155, R37, R94 ;  /* 0x000000259b5e7223 */ /* 0x000fe2000001015e */
[----:B------:R-:W-:Y:S02]  /*9490*/  VIADD R37, R97, 0xffffff69 ;  /* 0xffffff6961257836 */ /* 0x000fe40000000000 */
[----:B------:R-:W-:Y:S01]  /*94a0*/  FFMA.FTZ R93, -R155, R36, R93 ;  /* 0x000000249b5d7223 */ /* 0x000fe2000001015d */
[----:B--2---:R-:W-:Y:S01]  /*94b0*/  HMMA.16816.F32 R12, R64, R8, R12 ;  /* 0x00000008400c723c */ /* 0x004fe2000000180c */
[----:B------:R-:W-:Y:S01]  /*94c0*/  I2FP.F32.S32 R36, R35 ;  /* 0x0000002300247245 */ /* 0x000fe20000201400 */
[C---:B------:R-:W-:Y:S01]  /*94d0*/  VIADD R35, R97.reuse, 0xffffff70 ;  /* 0xffffff7061237836 */ /* 0x040fe20000000000 */
[----:B------:R-:W-:Y:S01]  /*94e0*/  FSEL R94, R94, -INF , P3 ;  /* 0xff8000005e5e7808 */ /* 0x000fe20001800000 */
[----:B------:R-:W-:Y:S01]  /*94f0*/  VIADD R9, R97, 0xffffff71 ;  /* 0xffffff7161097836 */ /* 0x000fe20000000000 */
[----:B------:R-:W-:Y:S01]  /*9500*/  FSEL R39, R39, -INF , P1 ;  /* 0xff80000027277808 */ /* 0x000fe20000800000 */
[----:B------:R-:W-:Y:S01]  /*9510*/  FFMA.FTZ R36, -R155, R36, R95 ;  /* 0x000000249b247223 */ /* 0x000fe2000001015f */
[----:B------:R-:W-:-:S02]  /*9520*/  ISETP.GE.AND P1, PT, R37, R142, PT ;  /* 0x0000008e2500720c */ /* 0x000fc40003f26270 */
[----:B------:R-:W-:Y:S02]  /*9530*/  FSEL R174, R94, -INF , !P2 ;  /* 0xff8000005eae7808 */ /* 0x000fe40005000000 */
[----:B------:R-:W-:Y:S01]  /*9540*/  ISETP.GE.AND P2, PT, R37, R140, PT ;  /* 0x0000008c2500720c */ /* 0x000fe20003f46270 */
[----:B------:R-:W-:Y:S01]  /*9550*/  HMMA.16816.F32 R4, R64, R10, R4 ;  /* 0x0000000a4004723c */ /* 0x000fe20000001804 */
[----:B------:R-:W-:Y:S02]  /*9560*/  FSEL R60, R39, -INF , !P4 ;  /* 0xff800000273c7808 */ /* 0x000fe40006000000 */
[----:B------:R-:W-:Y:S02]  /*9570*/  ISETP.GE.AND P4, PT, R37, R141, PT ;  /* 0x0000008d2500720c */ /* 0x000fe40003f86270 */
[----:B------:R-:W-:Y:S02]  /*9580*/  FSEL R62, R93, -INF , P1 ;  /* 0xff8000005d3e7808 */ /* 0x000fe40000800000 */
[----:B------:R-:W-:Y:S01]  /*9590*/  I2FP.F32.S32 R33, R33 ;  /* 0x0000002100217245 */ /* 0x000fe20000201400 */
[----:B------:R-:W-:Y:S01]  /*95a0*/  FFMA.FTZ R12, -R155, R31, R12 ;  /* 0x0000001f9b0c7223 */ /* 0x000fe2000001010c */
[----:B------:R-:W-:-:S02]  /*95b0*/  ISETP.GE.AND P3, PT, R37, R139, PT ;  /* 0x0000008b2500720c */ /* 0x000fc40003f66270 */
[----:B------:R-:W-:Y:S01]  /*95c0*/  ISETP.GE.AND P1, PT, R35, R142, PT ;  /* 0x0000008e2300720c */ /* 0x000fe20003f26270 */
[----:B------:R-:W-:Y:S01]  /*95d0*/  FFMA.FTZ R14, -R155, R33, R14 ;  /* 0x000000219b0e7223 */ /* 0x000fe2000001010e */
[----:B------:R-:W-:Y:S02]  /*95e0*/  FSEL R36, R36, -INF , P2 ;  /* 0xff80000024247808 */ /* 0x000fe40001000000 */
[----:B------:R-:W-:Y:S02]  /*95f0*/  IABS R29, R29 ;  /* 0x0000001d001d7213 */ /* 0x000fe40000000000 */
[----:B------:R-:W-:Y:S02]  /*9600*/  FSEL R62, R62, -INF , !P4 ;  /* 0xff8000003e3e7808 */ /* 0x000fe40006000000 */
[----:B------:R-:W-:Y:S02]  /*9610*/  ISETP.GE.AND P4, PT, R35, R141, PT ;  /* 0x0000008d2300720c */ /* 0x000fe40003f86270 */
[----:B------:R-:W-:-:S02]  /*9620*/  FSEL R172, R36, -INF , !P3 ;  /* 0xff80000024ac7808 */ /* 0x000fc40005800000 */
[----:B------:R-:W-:Y:S02]  /*9630*/  FSEL R12, R12, -INF , P1 ;  /* 0xff8000000c0c7808 */ /* 0x000fe40000800000 */
[----:B------:R-:W-:Y:S02]  /*9640*/  ISETP.GE.AND P3, PT, R35, R140, PT ;  /* 0x0000008c2300720c */ /* 0x000fe40003f66270 */
[----:B------:R-:W-:Y:S02]  /*9650*/  I2FP.F32.S32 R8, R29 ;  /* 0x0000001d00087245 */ /* 0x000fe40000201400 */
[----:B------:R-:W-:Y:S02]  /*9660*/  IABS R27, R27 ;  /* 0x0000001b001b7213 */ /* 0x000fe40000000000 */
[----:B------:R-:W-:Y:S01]  /*9670*/  IABS R19, R19 ;  /* 0x0000001300137213 */ /* 0x000fe20000000000 */
[----:B------:R-:W-:Y:S01]  /*9680*/  FFMA.FTZ R13, -R155, R8, R13 ;  /* 0x000000089b0d7223 */ /* 0x000fe2000001010d */
[----:B------:R-:W-:Y:S01]  /*9690*/  FSEL R58, R12, -INF , !P4 ;  /* 0xff8000000c3a7808 */ /* 0x000fe20006000000 */
[----:B------:R-:W-:Y:S01]  /*96a0*/  VIADD R8, R97, 0xffffff78 ;  /* 0xffffff7861087836 */ /* 0x000fe20000000000 */
[----:B------:R-:W-:Y:S01]  /*96b0*/  ISETP.GE.AND P2, PT, R35, R139, PT ;  /* 0x0000008b2300720c */ /* 0x000fe20003f46270 */
[----:B------:R-:W-:Y:S01]  /*96c0*/  VIADD R97, R97, 0xffffff79 ;  /* 0xffffff7961617836 */ /* 0x000fe20000000000 */
[----:B------:R-:W-:-:S02]  /*96d0*/  FSEL R14, R14, -INF , P3 ;  /* 0xff8000000e0e7808 */ /* 0x000fc40001800000 */
[----:B------:R-:W-:Y:S02]  /*96e0*/  I2FP.F32.S32 R12, R27 ;  /* 0x0000001b000c7245 */ /* 0x000fe40000201400 */
[----:B------:R-:W-:Y:S02]  /*96f0*/  I2FP.F32.S32 R19, R19 ;  /* 0x0000001300137245 */ /* 0x000fe40000201400 */
[----:B------:R-:W-:Y:S01]  /*9700*/  ISETP.GE.AND P1, PT, R9, R142, PT ;  /* 0x0000008e0900720c */ /* 0x000fe20003f26270 */
[C---:B------:R-:W-:Y:S01]  /*9710*/  FFMA.FTZ R12, -R155.reuse, R12, R15 ;  /* 0x0000000c9b0c7223 */ /* 0x040fe2000001010f */
[----:B------:R-:W-:Y:S01]  /*9720*/  IABS R23, R23 ;  /* 0x0000001700177213 */ /* 0x000fe20000000000 */
[----:B------:R-:W-:Y:S01]  /*9730*/  FFMA.FTZ R4, -R155, R19, R4 ;  /* 0x000000139b047223 */ /* 0x000fe20000010104 */
[----:B------:R-:W-:Y:S01]  /*9740*/  FSEL R107, R14, -INF , !P2 ;  /* 0xff8000000e6b7808 */ /* 0x000fe20005000000 */
[----:B------:R-:W-:Y:S01]  /*9750*/  BAR.SYNC.DEFER_BLOCKING 0x0 ;  /* 0x0000000000007b1d */ /* 0x000fe20000010000 */
[----:B------:R-:W-:-:S02]  /*9760*/  ISETP.GE.AND P4, PT, R9, R141, PT ;  /* 0x0000008d0900720c */ /* 0x000fc40003f86270 */
[C---:B------:R-:W-:Y:S02]  /*9770*/  ISETP.GE.AND P3, PT, R9.reuse, R139, PT ;  /* 0x0000008b0900720c */ /* 0x040fe40003f66270 */
[----:B------:R-:W-:Y:S02]  /*9780*/  ISETP.GE.AND P2, PT, R9, R140, PT ;  /* 0x0000008c0900720c */ /* 0x000fe40003f46270 */
[----:B------:R-:W-:Y:S02]  /*9790*/  IABS R21, R21 ;  /* 0x0000001500157213 */ /* 0x000fe40000000000 */
[----:B------:R-:W-:Y:S02]  /*97a0*/  FSEL R9, R13, -INF , P1 ;  /* 0xff8000000d097808 */ /* 0x000fe40000800000 */
[----:B------:R-:W-:Y:S02]  /*97b0*/  I2FP.F32.S32 R10, R23 ;  /* 0x00000017000a7245 */ /* 0x000fe40000201400 */
[----:B------:R-:W-:-:S02]  /*97c0*/  ISETP.GE.AND P1, PT, R8, R142, PT ;  /* 0x0000008e0800720c */ /* 0x000fc40003f26270 */
[----:B------:R-:W-:Y:S01]  /*97d0*/  I2FP.F32.S32 R21, R21 ;  /* 0x0000001500157245 */ /* 0x000fe20000201400 */
[C---:B------:R-:W-:Y:S01]  /*97e0*/  FFMA.FTZ R5, -R155.reuse, R10, R5 ;  /* 0x0000000a9b057223 */ /* 0x040fe20000010105 */
[----:B------:R-:W-:Y:S02]  /*97f0*/  FSEL R12, R12, -INF , P2 ;  /* 0xff8000000c0c7808 */ /* 0x000fe40001000000 */
[----:B------:R-:W-:Y:S01]  /*9800*/  FSEL R4, R4, -INF , P1 ;  /* 0xff80000004047808 */ /* 0x000fe20000800000 */
[----:B------:R-:W-:Y:S01]  /*9810*/  FFMA.FTZ R6, -R155, R21, R6 ;  /* 0x000000159b067223 */ /* 0x000fe20000010106 */
[----:B------:R-:W-:Y:S02]  /*9820*/  ISETP.GE.AND P1, PT, R97, R142, PT ;  /* 0x0000008e6100720c */ /* 0x000fe40003f26270 */
[----:B------:R-:W-:Y:S02]  /*9830*/  IABS R25, R25 ;  /* 0x0000001900197213 */ /* 0x000fe40000000000 */
[----:B------:R-:W-:-:S02]  /*9840*/  FSEL R166, R12, -INF , !P3 ;  /* 0xff8000000ca67808 */ /* 0x000fc40005800000 */
[C---:B------:R-:W-:Y:S02]  /*9850*/  ISETP.GE.AND P3, PT, R8.reuse, R140, PT ;  /* 0x0000008c0800720c */ /* 0x040fe40003f66270 */
[----:B------:R-:W-:Y:S02]  /*9860*/  FSEL R64, R9, -INF , !P4 ;  /* 0xff80000009407808 */ /* 0x000fe40006000000 */
[----:B------:R-:W-:Y:S02]  /*9870*/  FSEL R5, R5, -INF , P1 ;  /* 0xff80000005057808 */ /* 0x000fe40000800000 */
[C---:B------:R-:W-:Y:S02]  /*9880*/  ISETP.GE.AND P4, PT, R8.reuse, R141, PT ;  /* 0x0000008d0800720c */ /* 0x040fe40003f86270 */
[----:B------:R-:W-:Y:S02]  /*9890*/  ISETP.GE.AND P2, PT, R8, R139, PT ;  /* 0x0000008b0800720c */ /* 0x000fe40003f46270 */
[----:B------:R-:W-:-:S02]  /*98a0*/  ISETP.GT.AND P1, PT, R100, R143, PT ;  /* 0x0000008f6400720c */ /* 0x000fc40003f24270 */
[----:B------:R-:W-:Y:S02]  /*98b0*/  I2FP.F32.S32 R8, R25 ;  /* 0x0000001900087245 */ /* 0x000fe40000201400 */
[----:B------:R-:W-:Y:S02]  /*98c0*/  FSEL R6, R6, -INF , P3 ;  /* 0xff80000006067808 */ /* 0x000fe40001800000 */
[----:B------:R-:W-:Y:S01]  /*98d0*/  FSEL R66, R4, -INF , !P4 ;  /* 0xff80000004427808 */ /* 0x000fe20006000000 */
[----:B------:R-:W-:Y:S01]  /*98e0*/  FFMA.FTZ R7, -R155, R8, R7 ;  /* 0x000000089b077223 */ /* 0x000fe20000010107 */
[----:B------:R-:W-:Y:S02]  /*98f0*/  FSEL R126, R6, -INF , !P2 ;  /* 0xff800000067e7808 */ /* 0x000fe40005000000 */
[C---:B------:R-:W-:Y:S02]  /*9900*/  ISETP.GE.AND P2, PT, R97.reuse, R140, PT ;  /* 0x0000008c6100720c */ /* 0x040fe40003f46270 */
[----:B------:R-:W-:-:S02]  /*9910*/  ISETP.GE.AND P4, PT, R97, R141, PT ;  /* 0x0000008d6100720c */ /* 0x000fc40003f86270 */
[----:B------:R-:W-:Y:S02]  /*9920*/  ISETP.GE.AND P3, PT, R97, R139, PT ;  /* 0x0000008b6100720c */ /* 0x000fe40003f66270 */
[----:B------:R-:W-:Y:S02]  /*9930*/  FSEL R7, R7, -INF , P2 ;  /* 0xff80000007077808 */ /* 0x000fe40001000000 */
        /* <DEDUP_REMOVED lines=67> */
.L_x_9699:
        /* <DEDUP_REMOVED lines=8> */
.L_x_9700:
[----:B------:R-:W-:Y:S05]  /*9df0*/  BSYNC.RECONVERGENT B0 ;  /* 0x0000000000007941 */ /* 0x000fea0003800200 */
.L_x_9698:
        /* <DEDUP_REMOVED lines=32> */
.L_x_9702:
[----:B------:R-:W-:Y:S05]  /*a000*/  BSYNC.RECONVERGENT B0 ;  /* 0x0000000000007941 */ /* 0x000fea0003800200 */
.L_x_9701:
[----:B------:R-:W0:Y:S02]  /*a010*/  LDGDEPBAR ;  /* 0x00000000000079af */ /* 0x000e240000000000 */
.L_x_9697:
[----:B------:R-:W-:Y:S05]  /*a020*/  BSYNC.RECONVERGENT B1 ;  /* 0x0000000000017941 */ /* 0x000fea0003800200 */
.L_x_9696:
[----:B------:R-:W3:Y:S01]  /*a030*/  LD.E R50, desc[UR4][R2.64+0xdc] ;  /* 0x0000dc0402327980 */ /* 0x000ee2000c101900 */
        /* <DEDUP_REMOVED lines=18> */
[----:B----4-:R-:W-:-:S05]  /*a160*/  FMNMX.FTZ R5, R4, R5, !PT ;  /* 0x0000000504057209 */ /* 0x010fca0007810000 */
[----:B------:R-:W4:Y:S02]  /*a170*/  SHFL.BFLY PT, R36, R5, 0x1, 0x1f ;  /* 0x0c201f0005247f89 */ /* 0x000f2400000e0000 */
[----:B----4-:R-:W-:Y:S02]  /*a180*/  FMNMX.FTZ R36, R5, R36, !PT ;  /* 0x0000002405247209 */ /* 0x010fe40007810000 */
        /* <DEDUP_REMOVED lines=23> */
[----:B------:R-:W-:Y:S02]  /*a300*/  IADD3 R4, PT, PT, R42, 0x3000, RZ ;  /* 0x000030002a047810 */ /* 0x000fe40007ffe0ff */
[----:B------:R-:W-:-:S04]  /*a310*/  FSETP.NEU.FTZ.AND P1, PT, R37, -INF , PT ;  /* 0xff8000002500780b */ /* 0x000fc80003f3d000 */
[----:B------:R-:W-:-:S05]  /*a320*/  FSEL R0, R37, RZ, P1 ;  /* 0x000000ff25007208 */ /* 0x000fca0000800000 */
[----:B------:R-:W-:Y:S01]  /*a330*/  FADD.FTZ R5, R41, -R0 ;  /* 0x8000000029057221 */ /* 0x000fe20000010000 */
[----:B------:R-:W-:Y:S02]  /*a340*/  IADD3 R0, PT, PT, R42, 0x3020, RZ ;  /* 0x000030202a007810 */ /* 0x000fe40007ffe0ff */
[----:B------:R-:W-:Y:S01]  /*a350*/  @P5 IADD3 R0, PT, PT, R4, -0x20, RZ ;  /* 0xffffffe004005810 */ /* 0x000fe20007ffe0ff */
[C---:B---3--:R-:W-:Y:S01]  /*a360*/  FMUL.FTZ R51, R50.reuse, R36 ;  /* 0x0000002432337220 */ /* 0x048fe20000410000 */
[C---:B------:R-:W-:Y:S01]  /*a370*/  FMUL.FTZ R55, R50.reuse, R37 ;  /* 0x0000002532377220 */ /* 0x040fe20000410000 */
[C---:B------:R-:W-:Y:S01]  /*a380*/  FMUL.FTZ R105, R50.reuse, R5 ;  /* 0x0000000532697220 */ /* 0x040fe20000410000 */
[----:B------:R-:W-:Y:S01]  /*a390*/  FMUL.FTZ R103, R50, R103 ;  /* 0x0000006732677220 */ /* 0x000fe20000410000 */
[----:B-12---:R-:W-:Y:S01]  /*a3a0*/  LDSM.16.MT88.4 R4, [R0] ;  /* 0x000000000004783b */ /* 0x006fe20000004200 */
[----:B------:R-:W-:Y:S02]  /*a3b0*/  FSEL R51, R51, RZ, P0 ;  /* 0x000000ff33337208 */ /* 0x000fe40000000000 */
[----:B------:R-:W-:Y:S01]  /*a3c0*/  FSEL R55, R55, RZ, P1 ;  /* 0x000000ff37377208 */ /* 0x000fe20000800000 */
[----:B------:R-:W1:Y:S01]  /*a3d0*/  MUFU.EX2 R105, R105 ;  /* 0x0000006900697308 */ /* 0x000e620000000800 */
[----:B------:R-:W-:Y:S01]  /*a3e0*/  ISETP.GT.AND P0, PT, R100, R143, PT ;  /* 0x0000008f6400720c */ /* 0x000fe20003f04270 */
        /* <DEDUP_REMOVED lines=15> */
[-C--:B-1----:R-:W-:Y:S01]  /*a4e0*/  FMUL.FTZ R12, R80, R105.reuse ;  /* 0x00000069500c7220 */ /* 0x082fe20000410000 */
[-CC-:B------:R-:W-:Y:S01]  /*a4f0*/  FFMA.FTZ R80, R20, R50.reuse, -R55.reuse ;  /* 0x0000003214507223 */ /* 0x180fe20000010837 */
[-C--:B------:R-:W-:Y:S01]  /*a500*/  FFMA.FTZ R33, R24, R50.reuse, -R55 ;  /* 0x0000003218217223 */ /* 0x080fe20000010837 */
[----:B------:R-:W1:Y:S01]  /*a510*/  LDSM.16.MT88.4 R20, [R42+0x3400] ;  /* 0x003400002a14783b */ /* 0x000e620000004200 */
[-C--:B------:R-:W-:Y:S01]  /*a520*/  FMUL.FTZ R13, R81, R105.reuse ;  /* 0x00000069510d7220 */ /* 0x080fe20000410000 */
[----:B------:R-:W3:Y:S01]  /*a530*/  MUFU.EX2 R95, R95 ;  /* 0x0000005f005f7308 */ /* 0x000ee20000000800 */
[-C--:B------:R-:W-:Y:S01]  /*a540*/  FMUL.FTZ R76, R76, R105.reuse ;  /* 0x000000694c4c7220 */ /* 0x080fe20000410000 */
[----:B------:R-:W4:Y:S01]  /*a550*/  LDSM.16.MT88.4 R24, [R0+0x400] ;  /* 0x000400000018783b */ /* 0x000f220000004200 */
[-C--:B------:R-:W-:Y:S01]  /*a560*/  FMUL.FTZ R77, R77, R105.reuse ;  /* 0x000000694d4d7220 */ /* 0x080fe20000410000 */
[-CC-:B------:R-:W-:Y:S01]  /*a570*/  FFMA.FTZ R110, R200, R50.reuse, -R51.reuse ;  /* 0x00000032c86e7223 */ /* 0x180fe20000010833 */
[-CC-:B------:R-:W-:Y:S01]  /*a580*/  FFMA.FTZ R67, R198, R50.reuse, -R51.reuse ;  /* 0x00000032c6437223 */ /* 0x180fe20000010833 */
[-CC-:B------:R-:W-:Y:S01]  /*a590*/  FFMA.FTZ R94, R196, R50.reuse, -R51.reuse ;  /* 0x00000032c45e7223 */ /* 0x180fe20000010833 */
[-C--:B------:R-:W-:Y:S01]  /*a5a0*/  FFMA.FTZ R65, R194, R50.reuse, -R51 ;  /* 0x00000032c2417223 */ /* 0x080fe20000010833 */
[----:B------:R-:W-:Y:S01]  /*a5b0*/  MUFU.EX2 R122, R122 ;  /* 0x0000007a007a7308 */ /* 0x000fe20000000800 */
[-C--:B------:R-:W-:Y:S01]  /*a5c0*/  FMUL.FTZ R28, R72, R105.reuse ;  /* 0x00000069481c7220 */ /* 0x080fe20000410000 */
[-C--:B------:R-:W-:Y:S01]  /*a5d0*/  FMUL.FTZ R29, R73, R105.reuse ;  /* 0x00000069491d7220 */ /* 0x080fe20000410000 */
[-C--:B------:R-:W-:Y:S01]  /*a5e0*/  FMUL.FTZ R68, R68, R105.reuse ;  /* 0x0000006944447220 */ /* 0x080fe20000410000 */
[----:B------:R-:W-:Y:S01]  /*a5f0*/  FMUL.FTZ R69, R69, R105 ;  /* 0x0000006945457220 */ /* 0x000fe20000410000 */
[-CC-:B------:R-:W-:Y:S01]  /*a600*/  FFMA.FTZ R72, R34, R50.reuse, -R55.reuse ;  /* 0x0000003222487223 */ /* 0x180fe20000010837 */
[-C--:B------:R-:W-:Y:S01]  /*a610*/  FFMA.FTZ R41, R32, R50.reuse, -R55 ;  /* 0x0000003220297223 */ /* 0x080fe20000010837 */
        /* <DEDUP_REMOVED lines=14> */
[-C--:B------:R-:W-:Y:S01]  /*a700*/  FFMA.FTZ R116, R106, R50.reuse, -R55 ;  /* 0x000000326a747223 */ /* 0x080fe20000010837 */
[-CC-:B------:R-:W-:Y:S01]  /*a710*/  FFMA.FTZ R45, R182, R50.reuse, -R51.reuse ;  /* 0x00000032b62d7223 */ /* 0x180fe20000010833 */
[--C-:B------:R-:W-:Y:S01]  /*a720*/  FFMA.FTZ R44, R180, R50, -R51.reuse ;  /* 0x00000032b42c7223 */ /* 0x100fe20000010833 */
[----:B------:R-:W3:Y:S01]  /*a730*/  MUFU.EX2 R97, R97 ;  /* 0x0000006100617308 */ /* 0x000ee20000000800 */
[----:B-----5:R-:W-:Y:S01]  /*a740*/  F2FP.F16.F32.PACK_AB R11, R91, R122 ;  /* 0x0000007a5b0b723e */ /* 0x020fe200000000ff */
        /* <DEDUP_REMOVED lines=14> */
[----:B------:R-:W5:Y:S01]  /*a830*/  MUFU.EX2 R93, R93 ;  /* 0x0000005d005d7308 */ /* 0x000f620000000800 */
[----:B---3--:R-:W-:Y:S01]  /*a840*/  F2FP.F16.F32.PACK_AB R8, R97, R150 ;  /* 0x000000966108723e */ /* 0x008fe200000000ff */
[----:B------:R-:W-:Y:S01]  /*a850*/  FFMA.FTZ R150, R165, R105, R150 ;  /* 0x00000069a5967223 */ /* 0x000fe20000010096 */
[----:B------:R-:W-:Y:S01]  /*a860*/  FFMA.FTZ R165, R53, R50, -R55 ;  /* 0x0000003235a57223 */ /* 0x000fe20000010837 */
[----:B------:R-:W-:-:S02]  /*a870*/  @P0 IADD3 R108, PT, PT, R108, -0x3, RZ ;  /* 0xfffffffd6c6c0810 */ /* 0x000fc40007ffe0ff */
[----:B------:R-:W-:Y:S02]  /*a880*/  FADD.FTZ R97, R97, R150 ;  /* 0x0000009661617221 */ /* 0x000fe40000010000 */
[----:B------:R-:W3:Y:S08]  /*a890*/  MUFU.EX2 R103, R103 ;  /* 0x0000006700677308 */ /* 0x000ef00000000800 */
[----:B------:R-:W-:Y:S01]  /*a8a0*/  MUFU.EX2 R110, R110 ;  /* 0x0000006e006e7308 */ /* 0x000fe20000000800 */
[----:B-----5:R-:W-:Y:S01]  /*a8b0*/  F2FP.F16.F32.PACK_AB R10, R93, R124 ;  /* 0x0000007c5d0a723e */ /* 0x020fe200000000ff */
[----:B------:R-:W-:-:S04]  /*a8c0*/  FADD.FTZ R124, R124, R97 ;  /* 0x000000617c7c7221 */ /* 0x000fc80000010000 */
[----:B------:R-:W-:Y:S02]  /*a8d0*/  FADD.FTZ R93, R93, R124 ;  /* 0x0000007c5d5d7221 */ /* 0x000fe40000010000 */
        /* <DEDUP_REMOVED lines=9> */
[C---:B--2---:R-:W-:Y:S01]  /*a970*/  HMMA.16816.F32 R12, R8.reuse, R16, R12 ;  /* 0x00000010080c723c */ /* 0x044fe2000000180c */
[-C--:B------:R-:W-:Y:S01]  /*a980*/  FMUL.FTZ R71, R71, R103.reuse ;  /* 0x0000006747477220 */ /* 0x080fe20000410000 */
[-CC-:B------:R-:W-:Y:S01]  /*a990*/  FFMA.FTZ R75, R113, R50.reuse, -R55.reuse ;  /* 0x00000032714b7223 */ /* 0x180fe20000010837 */
[-CC-:B------:R-:W-:Y:S01]  /*a9a0*/  FFMA.FTZ R74, R132, R50.reuse, -R55.reuse ;  /* 0x00000032844a7223 */ /* 0x180fe20000010837 */
[-CC-:B------:R-:W-:Y:S01]  /*a9b0*/  FFMA.FTZ R82, R118, R50.reuse, -R55.reuse ;  /* 0x0000003276527223 */ /* 0x180fe20000010837 */
[-C--:B------:R-:W-:Y:S01]  /*a9c0*/  FFMA.FTZ R83, R120, R50.reuse, -R55 ;  /* 0x0000003278537223 */ /* 0x080fe20000010837 */
[----:B------:R-:W-:Y:S01]  /*a9d0*/  FFMA.FTZ R164, R164, R103, R99 ;  /* 0x00000067a4a47223 */ /* 0x000fe20000010063 */
[----:B------:R-:W2:Y:S01]  /*a9e0*/  MUFU.EX2 R65, R65 ;  /* 0x0000004100417308 */ /* 0x000ea20000000800 */
[----:B------:R-:W-:Y:S01]  /*a9f0*/  HMMA.16816.F32 R16, R8, R18, R76 ;  /* 0x000000120810723c */ /* 0x000fe2000000184c */
[-C--:B------:R-:W-:Y:S01]  /*aa00*/  FFMA.FTZ R113, R102, R50.reuse, -R55 ;  /* 0x0000003266717223 */ /* 0x080fe20000010837 */
[----:B------:R-:W-:-:S05]  /*aa10*/  FFMA.FTZ R132, R172, R50, -R51 ;  /* 0x00000032ac847223 */ /* 0x000fca0000010833 */
[----:B------:R-:W-:Y:S01]  /*aa20*/  MUFU.EX2 R112, R112 ;  /* 0x0000007000707308 */ /* 0x000fe20000000800 */
[C---:B------:R-:W-:Y:S07]  /*aa30*/  HMMA.16816.F32 R28, R8.reuse, R4, R28 ;  /* 0x00000004081c723c */ /* 0x040fee000000181c */
[----:B------:R-:W3:Y:S01]  /*aa40*/  MUFU.EX2 R89, R89 ;  /* 0x0000005900597308 */ /* 0x000ee20000000800 */
[----:B------:R-:W-:Y:S01]  /*aa50*/  HMMA.16816.F32 R8, R8, R6, R68 ;  /* 0x000000060808723c */ /* 0x000fe20000001844 */
[----:B------:R-:W5:Y:S01]  /*aa60*/  LDSM.16.MT88.4 R4, [R42+0x3800] ;  /* 0x003800002a04783b */ /* 0x000f620000004200 */
[----:B--2---:R-:W-:Y:S01]  /*aa70*/  F2FP.F16.F32.PACK_AB R35, R65, R94 ;  /* 0x0000005e4123723e */ /* 0x004fe200000000ff */
[-CC-:B------:R-:W-:Y:S01]  /*aa80*/  FFMA.FTZ R68, R170, R50.reuse, -R55.reuse ;  /* 0x00000032aa447223 */ /* 0x180fe20000010837 */
[-CC-:B------:R-:W-:Y:S01]  /*aa90*/  FFMA.FTZ R71, R168, R50.reuse, -R55.reuse ;  /* 0x00000032a8477223 */ /* 0x180fe20000010837 */
[----:B------:R-:W-:-:S02]  /*aaa0*/  FFMA.FTZ R70, R115, R50, -R55 ;  /* 0x0000003273467223 */ /* 0x000fc40000010837 */
[----:B------:R-:W-:Y:S08]  /*aab0*/  MUFU.EX2 R80, R80 ;  /* 0x0000005000507308 */ /* 0x000ff00000000800 */
[----:B------:R2:W1:Y:S01]  /*aac0*/  MUFU.EX2 R77, R33 ;  /* 0x00000021004d7308 */ /* 0x0004620000000800 */
[----:B---3--:R-:W-:Y:S01]  /*aad0*/  F2FP.F16.F32.PACK_AB R32, R89, R112 ;  /* 0x000000705920723e */ /* 0x008fe200000000ff */
[----:B------:R-:W-:-:S04]  /*aae0*/  FADD.FTZ R112, R112, R93 ;  /* 0x0000005d70707221 */ /* 0x000fc80000010000 */
[----:B------:R-:W-:Y:S02]  /*aaf0*/  FADD.FTZ R89, R89, R112 ;  /* 0x0000007059597221 */ /* 0x000fe40000010000 */
[----:B------:R-:W-:Y:S08]  /*ab00*/  MUFU.EX2 R92, R92 ;  /* 0x0000005c005c7308 */ /* 0x000ff00000000800 */
[----:B------:R-:W3:Y:S01]  /*ab10*/  MUFU.EX2 R63, R63 ;  /* 0x0000003f003f7308 */ /* 0x000ee20000000800 */
[----:B--2---:R-:W-:-:S02]  /*ab20*/  F2FP.F16.F32.PACK_AB R33, R67, R110 ;  /* 0x0000006e4321723e */ /* 0x004fc400000000ff */
[----:B-1----:R-:W-:Y:S01]  /*ab30*/  F2FP.F16.F32.PACK_AB R34, R77, R80 ;  /* 0x000000504d22723e */ /* 0x002fe200000000ff */
[----:B------:R-:W-:-:S04]  /*ab40*/  FADD.FTZ R80, R80, R89 ;  /* 0x0000005950507221 */ /* 0x000fc80000010000 */
[----:B------:R-:W-:Y:S01]  /*ab50*/  MUFU.EX2 R90, R90 ;  /* 0x0000005a005a7308 */ /* 0x000fe20000000800 */
[----:B------:R-:W-:Y:S01]  /*ab60*/  FADD.FTZ R77, R77, R80 ;  /* 0x000000504d4d7221 */ /* 0x000fe20000010000 */
[C---:B------:R-:W-:Y:S06]  /*ab70*/  HMMA.16816.F32 R12, R32.reuse, R20, R12 ;  /* 0x00000014200c723c */ /* 0x040fec000000180c */
[----:B------:R-:W1:Y:S02]  /*ab80*/  MUFU.EX2 R61, R61 ;  /* 0x0000003d003d7308 */ /* 0x000e640000000800 */
[C---:B------:R-:W-:Y:S01]  /*ab90*/  HMMA.16816.F32 R16, R32.reuse, R22, R16 ;  /* 0x000000162010723c */ /* 0x040fe20000001810 */
[----:B------:R-:W2:Y:S05]  /*aba0*/  LDSM.16.MT88.4 R20, [R0+0x800] ;  /* 0x000800000014783b */ /* 0x000eaa0000004200 */
[----:B------:R-:W-:Y:S02]  /*abb0*/  MUFU.EX2 R72, R72 ;  /* 0x0000004800487308 */ /* 0x000fe40000000800 */
[C---:B----4-:R-:W-:Y:S06]  /*abc0*/  HMMA.16816.F32 R28, R32.reuse, R24, R28 ;  /* 0x00000018201c723c */ /* 0x050fec000000181c */
[----:B------:R-:W4:Y:S02]  /*abd0*/  MUFU.EX2 R69, R41 ;  /* 0x0000002900457308 */ /* 0x000f240000000800 */
[----:B------:R-:W-:Y:S01]  /*abe0*/  HMMA.16816.F32 R24, R32, R26, R8 ;  /* 0x0000001a2018723c */ /* 0x000fe20000001808 */
[----:B------:R-:W2:Y:S01]  /*abf0*/  LDSM.16.MT88.4 R8, [R42+0x3c00] ;  /* 0x003c00002a08783b */ /* 0x000ea20000004200 */
[----:B---3--:R-:W-:-:S02]  /*ac00*/  F2FP.F16.F32.PACK_AB R33, R63, R92 ;  /* 0x0000005c3f21723e */ /* 0x008fc400000000ff */
[----:B-1----:R-:W-:Y:S02]  /*ac10*/  F2FP.F16.F32.PACK_AB R35, R61, R90 ;  /* 0x0000005a3d23723e */ /* 0x002fe400000000ff */
[----:B------:R-:W-:Y:S08]  /*ac20*/  MUFU.EX2 R68, R68 ;  /* 0x0000004400447308 */ /* 0x000ff00000000800 */
[----:B------:R-:W1:Y:S01]  /*ac30*/  MUFU.EX2 R71, R71 ;  /* 0x0000004700477308 */ /* 0x000e620000000800 */
[C---:B----4-:R-:W-:Y:S01]  /*ac40*/  F2FP.F16.F32.PACK_AB R32, R69.reuse, R72 ;  /* 0x000000484520723e */ /* 0x050fe200000000ff */
[----:B------:R-:W-:Y:S01]  /*ac50*/  FADD.FTZ R72, R72, R77 ;  /* 0x0000004d48487221 */ /* 0x000fe20000010000 */
[----:B------:R-:W-:Y:S01]  /*ac60*/  FFMA.FTZ R41, R174, R50, -R51 ;  /* 0x00000032ae297223 */ /* 0x000fe20000010833 */
[----:B------:R-:W-:Y:S02]  /*ac70*/  LDSM.16.MT88.4 R76, [R42+0x4c00] ;  /* 0x004c00002a4c783b */ /* 0x000fe40000004200 */
[----:B------:R-:W-:-:S02]  /*ac80*/  FADD.FTZ R69, R69, R72 ;  /* 0x0000004845457221 */ /* 0x000fc40000010000 */
[----:B------:R-:W-:Y:S08]  /*ac90*/  MUFU.EX2 R88, R88 ;  /* 0x0000005800587308 */ /* 0x000ff00000000800 */
[----:B------:R-:W3:Y:S01]  /*aca0*/  MUFU.EX2 R59, R59 ;  /* 0x0000003b003b7308 */ /* 0x000ee20000000800 */
[----:B-1----:R-:W-:Y:S01]  /*acb0*/  F2FP.F16.F32.PACK_AB R34, R71, R68 ;  /* 0x000000444722723e */ /* 0x002fe200000000ff */
[----:B------:R-:W-:-:S04]  /*acc0*/  FADD.FTZ R68, R68, R69 ;  /* 0x0000004544447221 */ /* 0x000fc80000010000 */
[----:B------:R-:W-:Y:S02]  /*acd0*/  FADD.FTZ R71, R71, R68 ;  /* 0x0000004447477221 */ /* 0x000fe40000010000 */
[----:B------:R-:W-:Y:S01]  /*ace0*/  MUFU.EX2 R57, R57 ;  /* 0x0000003900397308 */ /* 0x000fe20000000800 */
[C---:B-----5:R-:W-:Y:S07]  /*acf0*/  HMMA.16816.F32 R12, R32.reuse, R4, R12 ;  /* 0x00000004200c723c */ /* 0x060fee000000180c */
[----:B------:R-:W1:Y:S01]  /*ad00*/  MUFU.EX2 R54, R54 ;  /* 0x0000003600367308 */ /* 0x000e620000000800 */
[C---:B------:R-:W-:Y:S01]  /*ad10*/  HMMA.16816.F32 R16, R32.reuse, R6, R16 ;  /* 0x000000062010723c */ /* 0x040fe20000001810 */
[----:B------:R-:W4:Y:S06]  /*ad20*/  LDSM.16.MT88.4 R4, [R0+0xc00] ;  /* 0x000c00000004783b */ /* 0x000f2c0000004200 */
[----:B------:R-:W-:Y:S01]  /*ad30*/  MUFU.EX2 R70, R70 ;  /* 0x0000004600467308 */ /* 0x000fe20000000800 */
[C---:B--2---:R-:W-:Y:S07]  /*ad40*/  HMMA.16816.F32 R28, R32.reuse, R20, R28 ;  /* 0x00000014201c723c */ /* 0x044fee000000181c */
[----:B------:R-:W2:Y:S01]  /*ad50*/  MUFU.EX2 R75, R75 ;  /* 0x0000004b004b7308 */ /* 0x000ea20000000800 */
[----:B------:R-:W-:Y:S01]  /*ad60*/  HMMA.16816.F32 R24, R32, R22, R24 ;  /* 0x000000162018723c */ /* 0x000fe20000001818 */
[----:B---3--:R-:W-:Y:S01]  /*ad70*/  F2FP.F16.F32.PACK_AB R33, R59, R88 ;  /* 0x000000583b21723e */ /* 0x008fe200000000ff */
[----:B------:R-:W-:Y:S01]  /*ad80*/  LDSM.16.MT88.4 R20, [R42+0x4000] ;  /* 0x004000002a14783b */ /* 0x000fe20000004200 */
[----:B-1----:R-:W-:-:S04]  /*ad90*/  F2FP.F16.F32.PACK_AB R35, R54, R57 ;  /* 0x000000393623723e */ /* 0x002fc800000000ff */
[----:B------:R-:W-:Y:S08]  /*ada0*/  MUFU.EX2 R73, R73 ;  /* 0x0000004900497308 */ /* 0x000ff00000000800 */
[----:B------:R-:W1:Y:S01]  /*adb0*/  MUFU.EX2 R74, R74 ;  /* 0x0000004a004a7308 */ /* 0x000e620000000800 */
[----:B--2---:R-:W-:-:S07]  /*adc0*/  F2FP.F16.F32.PACK_AB R32, R75, R70 ;  /* 0x000000464b20723e */ /* 0x004fce00000000ff */
[----:B------:R-:W-:Y:S08]  /*add0*/  MUFU.EX2 R52, R52 ;  /* 0x0000003400347308 */ /* 0x000ff00000000800 */
[----:B------:R-:W2:Y:S01]  /*ade0*/  MUFU.EX2 R49, R49 ;  /* 0x0000003100317308 */ /* 0x000ea20000000800 */
[----:B-1----:R-:W-:-:S07]  /*adf0*/  F2FP.F16.F32.PACK_AB R34, R74, R73 ;  /* 0x000000494a22723e */ /* 0x002fce00000000ff */
[C---:B------:R-:W-:Y:S01]  /*ae00*/  HMMA.16816.F32 R12, R32.reuse, R8, R12 ;  /* 0x00000008200c723c */ /* 0x040fe2000000180c */
[----:B------:R-:W-:Y:S07]  /*ae10*/  MUFU.EX2 R47, R47 ;  /* 0x0000002f002f7308 */ /* 0x000fee0000000800 */
[C---:B------:R-:W-:Y:S01]  /*ae20*/  HMMA.16816.F32 R16, R32.reuse, R10, R16 ;  /* 0x0000000a2010723c */ /* 0x040fe20000001810 */
[----:B------:R-:W1:Y:S01]  /*ae30*/  LDSM.16.MT88.4 R8, [R0+0x1000] ;  /* 0x001000000008783b */ /* 0x000e620000004200 */
[----:B------:R-:W3:Y:S06]  /*ae40*/  MUFU.EX2 R46, R46 ;  /* 0x0000002e002e7308 */ /* 0x000eec0000000800 */
[C---:B----4-:R-:W-:Y:S02]  /*ae50*/  HMMA.16816.F32 R28, R32.reuse, R4, R28 ;  /* 0x00000004201c723c */ /* 0x050fe4000000181c */
[----:B------:R-:W-:Y:S06]  /*ae60*/  MUFU.EX2 R82, R82 ;  /* 0x0000005200527308 */ /* 0x000fec0000000800 */
[----:B------:R-:W-:Y:S01]  /*ae70*/  HMMA.16816.F32 R24, R32, R6, R24 ;  /* 0x000000062018723c */ /* 0x000fe20000001818 */
        /* <DEDUP_REMOVED lines=13> */
[-C--:B------:R-:W-:Y:S01]  /*af50*/  FFMA.FTZ R95, R96, R50.reuse, -R55 ;  /* 0x00000032605f7223 */ /* 0x080fe20000010837 */
[----:B------:R-:W-:Y:S01]  /*af60*/  FFMA.FTZ R164, R48, R50, -R51 ;  /* 0x0000003230a47223 */ /* 0x000fe20000010833 */
[----:B------:R-:W-:-:S03]  /*af70*/  FADD.FTZ R122, R122, R9 ;  /* 0x000000097a7a7221 */ /* 0x000fc60000010000 */
[----:B------:R-:W-:Y:S01]  /*af80*/  HMMA.16816.F32 R12, R32, R20, R12 ;  /* 0x00000014200c723c */ /* 0x000fe2000000180c */
[----:B------:R-:W-:Y:S01]  /*af90*/  FADD.FTZ R91, R91, R122 ;  /* 0x0000007a5b5b7221 */ /* 0x000fe20000010000 */
[----:B------:R-:W1:Y:S01]  /*afa0*/  MUFU.EX2 R40, R40 ;  /* 0x0000002800287308 */ /* 0x000e620000000800 */
[----:B--2---:R-:W-:Y:S02]  /*afb0*/  F2FP.F16.F32.PACK_AB R9, R44, R45 ;  /* 0x0000002d2c09723e */ /* 0x004fe400000000ff */
[----:B------:R-:W-:-:S03]  /*afc0*/  FADD.FTZ R110, R110, R91 ;  /* 0x0000005b6e6e7221 */ /* 0x000fc60000010000 */
[C---:B------:R-:W-:Y:S01]  /*afd0*/  HMMA.16816.F32 R16, R32.reuse, R22, R16 ;  /* 0x000000162010723c */ /* 0x040fe20000001810 */
[----:B------:R-:W2:Y:S01]  /*afe0*/  LDSM.16.MT88.4 R20, [R0+0x1400] ;  /* 0x001400000014783b */ /* 0x000ea20000004200 */
[----:B------:R-:W-:Y:S01]  /*aff0*/  FADD.FTZ R67, R67, R110 ;  /* 0x0000006e43437221 */ /* 0x000fe20000010000 */
[----:B------:R-:W-:Y:S03]  /*b000*/  MUFU.EX2 R111, R111 ;  /* 0x0000006f006f7308 */ /* 0x000fe60000000800 */
[----:B------:R-:W-:Y:S02]  /*b010*/  FADD.FTZ R94, R94, R67 ;  /* 0x000000435e5e7221 */ /* 0x000fe40000010000 */
[----:B------:R-:W-:Y:S01]  /*b020*/  HMMA.16816.F32 R24, R32, R10, R24 ;  /* 0x0000000a2018723c */ /* 0x000fe20000001818 */
[----:B------:R-:W3:Y:S01]  /*b030*/  LDSM.16.MT88.4 R32, [R42+0x4800] ;  /* 0x004800002a20783b */ /* 0x000ee20000004200 */
[----:B------:R-:W-:Y:S01]  /*b040*/  FADD.FTZ R65, R65, R94 ;  /* 0x0000005e41417221 */ /* 0x000fe20000010000 */
[----:B------:R-:W4:Y:S01]  /*b050*/  MUFU.EX2 R86, R86 ;  /* 0x0000005600567308 */ /* 0x000f220000000800 */
[----:B-1----:R-:W-:-:S02]  /*b060*/  F2FP.F16.F32.PACK_AB R11, R40, R43 ;  /* 0x0000002b280b723e */ /* 0x002fc400000000ff */
[----:B------:R-:W-:-:S04]  /*b070*/  FADD.FTZ R92, R92, R65 ;  /* 0x000000415c5c7221 */ /* 0x000fc80000010000 */
[----:B------:R-:W-:Y:S01]  /*b080*/  FADD.FTZ R63, R63, R92 ;  /* 0x0000005c3f3f7221 */ /* 0x000fe20000010000 */
[----:B------:R-:W-:Y:S03]  /*b090*/  MUFU.EX2 R98, R98 ;  /* 0x0000006200627308 */ /* 0x000fe60000000800 */
[----:B------:R-:W-:-:S04]  /*b0a0*/  FADD.FTZ R90, R90, R63 ;  /* 0x0000003f5a5a7221 */ /* 0x000fc80000010000 */
[----:B------:R-:W-:Y:S01]  /*b0b0*/  FADD.FTZ R61, R61, R90 ;  /* 0x0000005a3d3d7221 */ /* 0x000fe20000010000 */
[----:B------:R-:W1:Y:S01]  /*b0c0*/  MUFU.EX2 R113, R113 ;  /* 0x0000007100717308 */ /* 0x000e620000000800 */
[----:B----4-:R-:W-:-:S07]  /*b0d0*/  F2FP.F16.F32.PACK_AB R8, R86, R111 ;  /* 0x0000006f5608723e */ /* 0x010fce00000000ff */
[----:B------:R-:W-:Y:S08]  /*b0e0*/  MUFU.EX2 R39, R39 ;  /* 0x0000002700277308 */ /* 0x000ff00000000800 */
[----:B------:R-:W4:Y:S01]  /*b0f0*/  MUFU.EX2 R38, R38 ;  /* 0x0000002600267308 */ /* 0x000f220000000800 */
[----:B-1----:R-:W-:-:S07]  /*b100*/  F2FP.F16.F32.PACK_AB R10, R113, R98 ;  /* 0x00000062710a723e */ /* 0x002fce00000000ff */
[----:B--2---:R-:W-:Y:S01]  /*b110*/  HMMA.16816.F32 R28, R8, R20, R28 ;  /* 0x00000014081c723c */ /* 0x004fe2000000181c */
        /* <DEDUP_REMOVED lines=9> */
[----:B------:R-:W2:Y:S01]  /*b1b0*/  LDSM.16.MT88.4 R4, [R0+0x1800] ;  /* 0x001800000004783b */ /* 0x000ea20000004200 */
[----:B-1----:R-:W-:Y:S01]  /*b1c0*/  FADD.FTZ R62, R70, R71 ;  /* 0x00000047463e7221 */ /* 0x002fe20000010000 */
[----:B------:R-:W-:Y:S01]  /*b1d0*/  FADD.FTZ R52, R52, R57 ;  /* 0x0000003934347221 */ /* 0x000fe20000010000 */
[----:B------:R-:W1:Y:S01]  /*b1e0*/  MUFU.EX2 R132, R132 ;  /* 0x0000008400847308 */ /* 0x000e620000000800 */
[----:B------:R5:W2:Y:S01]  /*b1f0*/  LDSM.16.MT88.4 R68, [R0+0x1c00] ;  /* 0x001c00000044783b */ /* 0x000aa20000004200 */
[----:B------:R-:W-:Y:S01]  /*b200*/  FADD.FTZ R62, R75, R62 ;  /* 0x0000003e4b3e7221 */ /* 0x000fe20000010000 */
[----:B------:R-:W-:Y:S01]  /*b210*/  FADD.FTZ R52, R49, R52 ;  /* 0x0000003431347221 */ /* 0x000fe20000010000 */
[----:B------:R-:W-:Y:S01]  /*b220*/  HMMA.16816.F32 R24, R8, R22, R24 ;  /* 0x000000160818723c */ /* 0x000fe20000001818 */
[-CC-:B------:R-:W-:Y:S01]  /*b230*/  FFMA.FTZ R23, R64, R50.reuse, -R55.reuse ;  /* 0x0000003240177223 */ /* 0x180fe20000010837 */
[----:B------:R-:W-:Y:S01]  /*b240*/  FADD.FTZ R73, R73, R62 ;  /* 0x0000003e49497221 */ /* 0x000fe20000010000 */
[----:B------:R-:W-:Y:S01]  /*b250*/  FADD.FTZ R47, R47, R52 ;  /* 0x000000342f2f7221 */ /* 0x000fe20000010000 */
[----:B------:R-:W-:Y:S01]  /*b260*/  MUFU.EX2 R95, R95 ;  /* 0x0000005f005f7308 */ /* 0x000fe20000000800 */
[----:B------:R-:W-:Y:S01]  /*b270*/  FFMA.FTZ R22, R66, R50, -R55 ;  /* 0x0000003242167223 */ /* 0x000fe20000010837 */
[----:B------:R-:W-:Y:S01]  /*b280*/  FADD.FTZ R73, R74, R73 ;  /* 0x000000494a497221 */ /* 0x000fe20000010000 */
[----:B------:R-:W-:Y:S01]  /*b290*/  FADD.FTZ R46, R46, R47 ;  /* 0x0000002f2e2e7221 */ /* 0x000fe20000010000 */
[----:B----4-:R-:W-:-:S02]  /*b2a0*/  F2FP.F16.F32.PACK_AB R9, R38, R39 ;  /* 0x000000272609723e */ /* 0x010fc400000000ff */
        /* <DEDUP_REMOVED lines=8> */
[----:B------:R-:W1:Y:S01]  /*b330*/  MUFU.EX2 R60, R60 ;  /* 0x0000003c003c7308 */ /* 0x000e620000000800 */
[-C--:B-----5:R-:W-:Y:S01]  /*b340*/  MOV R0, R36.reuse ;  /* 0x0000002400007202 */ /* 0x0a0fe20000000f00 */
[----:B------:R-:W-:Y:S01]  /*b350*/  FADD.FTZ R116, R116, R81 ;  /* 0x0000005174747221 */ /* 0x000fe20000010000 */
[----:B------:R-:W-:Y:S01]  /*b360*/  FADD.FTZ R40, R40, R43 ;  /* 0x0000002b28287221 */ /* 0x000fe20000010000 */
[----:B------:R-:W-:Y:S02]  /*b370*/  @P0 MOV R0, R36 ;  /* 0x0000002400000202 */ /* 0x000fe40000000f00 */
[----:B------:R-:W-:Y:S01]  /*b380*/  FADD.FTZ R111, R111, R116 ;  /* 0x000000746f6f7221 */ /* 0x000fe20000010000 */
[----:B------:R-:W-:Y:S01]  /*b390*/  FADD.FTZ R39, R39, R40 ;  /* 0x0000002827277221 */ /* 0x000fe20000010000 */
[----:B------:R-:W-:Y:S01]  /*b3a0*/  MUFU.EX2 R106, R106 ;  /* 0x0000006a006a7308 */ /* 0x000fe20000000800 */
[----:B----4-:R-:W-:Y:S01]  /*b3b0*/  F2FP.F16.F32.PACK_AB R8, R56, R95 ;  /* 0x0000005f3808723e */ /* 0x010fe200000000ff */
[----:B------:R-:W-:Y:S01]  /*b3c0*/  FADD.FTZ R111, R86, R111 ;  /* 0x0000006f566f7221 */ /* 0x000fe20000010000 */
[----:B------:R-:W-:-:S03]  /*b3d0*/  FADD.FTZ R38, R38, R39 ;  /* 0x0000002726267221 */ /* 0x000fc60000010000 */
[----:B------:R-:W-:Y:S01]  /*b3e0*/  FADD.FTZ R98, R98, R111 ;  /* 0x0000006f62627221 */ /* 0x000fe20000010000 */
[----:B------:R-:W-:Y:S01]  /*b3f0*/  FADD.FTZ R41, R41, R38 ;  /* 0x0000002629297221 */ /* 0x000fe20000010000 */
[----:B------:R-:W4:Y:S01]  /*b400*/  MUFU.EX2 R107, R107 ;  /* 0x0000006b006b7308 */ /* 0x000f220000000800 */
[----:B-1----:R-:W-:Y:S01]  /*b410*/  F2FP.F16.F32.PACK_AB R10, R21, R60 ;  /* 0x0000003c150a723e */ /* 0x002fe200000000ff */
[----:B------:R-:W-:Y:S01]  /*b420*/  FADD.FTZ R98, R113, R98 ;  /* 0x0000006271627221 */ /* 0x000fe20000010000 */
[----:B------:R-:W-:-:S03]  /*b430*/  FADD.FTZ R41, R132, R41 ;  /* 0x0000002984297221 */ /* 0x000fc60000010000 */
[----:B------:R-:W-:Y:S02]  /*b440*/  FADD.FTZ R95, R95, R98 ;  /* 0x000000625f5f7221 */ /* 0x000fe40000010000 */
[----:B------:R-:W-:Y:S01]  /*b450*/  MUFU.EX2 R20, R20 ;  /* 0x0000001400147308 */ /* 0x000fe20000000800 */
[----:B---3--:R-:W-:Y:S01]  /*b460*/  HMMA.16816.F32 R12, R8, R32, R12 ;  /* 0x00000020080c723c */ /* 0x008fe2000000180c */
[----:B------:R-:W-:-:S04]  /*b470*/  FADD.FTZ R95, R56, R95 ;  /* 0x0000005f385f7221 */ /* 0x000fc80000010000 */
[----:B------:R-:W-:Y:S02]  /*b480*/  FADD.FTZ R60, R60, R95 ;  /* 0x0000005f3c3c7221 */ /* 0x000fe40000010000 */
[----:B------:R-:W1:Y:S01]  /*b490*/  MUFU.EX2 R23, R23 ;  /* 0x0000001700177308 */ /* 0x000e620000000800 */
[C---:B--2---:R-:W-:Y:S01]  /*b4a0*/  HMMA.16816.F32 R28, R8.reuse, R4, R28 ;  /* 0x00000004081c723c */ /* 0x044fe2000000181c */
[----:B------:R-:W-:Y:S01]  /*b4b0*/  FADD.FTZ R21, R21, R60 ;  /* 0x0000003c15157221 */ /* 0x000fe20000010000 */
[C---:B----4-:R-:W-:Y:S01]  /*b4c0*/  F2FP.F16.F32.PACK_AB R5, R107.reuse, R106 ;  /* 0x0000006a6b05723e */ /* 0x050fe200000000ff */
[----:B------:R-:W-:Y:S01]  /*b4d0*/  FADD.FTZ R106, R106, R41 ;  /* 0x000000296a6a7221 */ /* 0x000fe20000010000 */
[-C--:B------:R-:W-:Y:S02]  /*b4e0*/  MOV R41, R37.reuse ;  /* 0x0000002500297202 */ /* 0x080fe40000000f00 */
[----:B------:R-:W-:Y:S01]  /*b4f0*/  @P0 MOV R41, R37 ;  /* 0x0000002500290202 */ /* 0x000fe20000000f00 */
[----:B------:R-:W-:Y:S01]  /*b500*/  MUFU.EX2 R99, R126 ;  /* 0x0000007e00637308 */ /* 0x000fe20000000800 */
[----:B------:R-:W-:Y:S01]  /*b510*/  HMMA.16816.F32 R16, R8, R34, R16 ;  /* 0x000000220810723c */ /* 0x000fe20000001810 */
[----:B------:R-:W-:-:S06]  /*b520*/  FADD.FTZ R106, R107, R106 ;  /* 0x0000006a6b6a7221 */ /* 0x000fcc0000010000 */
[----:B------:R-:W-:Y:S01]  /*b530*/  MUFU.EX2 R22, R22 ;  /* 0x0000001600167308 */ /* 0x000fe20000000800 */
[----:B------:R-:W-:Y:S01]  /*b540*/  HMMA.16816.F32 R24, R8, R6, R24 ;  /* 0x000000060818723c */ /* 0x000fe20000001818 */
[----:B-1----:R-:W-:Y:S01]  /*b550*/  F2FP.F16.F32.PACK_AB R4, R23, R20 ;  /* 0x000000141704723e */ /* 0x002fe200000000ff */
[----:B------:R-:W-:-:S04]  /*b560*/  FADD.FTZ R20, R20, R21 ;  /* 0x0000001514147221 */ /* 0x000fc80000010000 */
[----:B------:R-:W-:Y:S01]  /*b570*/  FADD.FTZ R23, R23, R20 ;  /* 0x0000001417177221 */ /* 0x000fe20000010000 */
        /* <DEDUP_REMOVED lines=14> */
.L_x_9692:
[----:B------:R-:W-:-:S07]  /*b660*/  IADD3 R108, PT, PT, R100, -0x1, RZ ;  /* 0xffffffff646c7810 */ /* 0x000fce0007ffe0ff */
.L_x_9703:
[----:B------:R-:W-:Y:S05]  /*b670*/  BSYNC B2 ;  /* 0x0000000000027941 */ /* 0x000fea0003800000 */
.L_x_9691:
        /* <DEDUP_REMOVED lines=8> */
[----:B------:R-:W-:Y:S01]  /*b700*/  ISETP.NE.AND.EX P3, PT, R163, RZ, PT, P3 ;  /* 0x000000ffa300720c */ /* 0x000fe20003f65330 */
[----:B------:R-:W-:Y:S01]  /*b710*/  VIADD R150, R108, 0x1 ;  /* 0x000000016c967836 */ /* 0x000fe20000000000 */
[C---:B------:R-:W-:Y:S01]  /*b720*/  LOP3.LUT R153, R4.reuse, 0x40, R101, 0xfe, !PT ;  /* 0x0000004004997812 */ /* 0x040fe200078efe65 */
[----:B------:R-:W-:Y:S01]  /*b730*/  VIADD R151, R4, 0x80 ;  /* 0x0000008004977836 */ /* 0x000fe20000000000 */
[----:B------:R-:W-:-:S09]  /*b740*/  IADD3 R152, PT, PT, R5, -0x39, -R4 ;  /* 0xffffffc705987810 */ /* 0x000fd20007ffe804 */
.L_x_9711:
        /* <DEDUP_REMOVED lines=14> */
[C---:B------:R-:W-:Y:S01]  /*b830*/  IMAD.SHL.U32 R131, R129.reuse, 0x10, RZ ;  /* 0x0000001081837824 */ /* 0x040fe200078e00ff */
[----:B---3--:R-:W-:Y:S01]  /*b840*/  LEA R87, R6, R7, 0x18 ;  /* 0x0000000706577211 */ /* 0x008fe200078ec0ff */
[C---:B------:R-:W-:Y:S01]  /*b850*/  IMAD.SHL.U32 R133, R129.reuse, 0x20, RZ ;  /* 0x0000002081857824 */ /* 0x040fe200078e00ff */
[C---:B------:R-:W-:Y:S01]  /*b860*/  LOP3.LUT R6, R156.reuse, 0xc0, RZ, 0xc0, !PT ;  /* 0x000000c09c067812 */ /* 0x040fe200078ec0ff */
[----:B------:R-:W-:Y:S01]  /*b870*/  IMAD.SHL.U32 R128, R129, 0x4, RZ ;  /* 0x0000000481807824 */ /* 0x000fe200078e00ff */
[----:B------:R-:W-:Y:S02]  /*b880*/  LOP3.LUT R7, R156, 0x18, RZ, 0xc0, !PT ;  /* 0x000000189c077812 */ /* 0x000fe400078ec0ff */
[----:B------:R-:W-:Y:S02]  /*b890*/  LOP3.LUT R0, R131, 0x100, RZ, 0xc0, !PT ;  /* 0x0000010083007812 */ /* 0x000fe400078ec0ff */
[----:B------:R-:W-:Y:S02]  /*b8a0*/  LOP3.LUT R84, R133, 0xc0, RZ, 0xc0, !PT ;  /* 0x000000c085547812 */ /* 0x000fe400078ec0ff */
[----:B------:R-:W-:Y:S01]  /*b8b0*/  LOP3.LUT R159, R6, R159, RZ, 0xfc, !PT ;  /* 0x0000009f069f7212 */ /* 0x000fe200078efcff */
[----:B------:R-:W-:Y:S01]  /*b8c0*/  IMAD.MOV.U32 R6, RZ, RZ, R146 ;  /* 0x000000ffff067224 */ /* 0x000fe200078e0092 */
[----:B------:R-:W-:Y:S02]  /*b8d0*/  LOP3.LUT R132, R130, 0x8, RZ, 0xc0, !PT ;  /* 0x0000000882847812 */ /* 0x000fe400078ec0ff */
[CC--:B------:R-:W-:Y:S02]  /*b8e0*/  ISETP.GE.AND P6, PT, R7.reuse, R154.reuse, PT ;  /* 0x0000009a0700720c */ /* 0x0c0fe40003fc6270 */
[----:B------:R-:W-:Y:S02]  /*b8f0*/  ISETP.GE.AND P5, PT, R7, R154, PT ;  /* 0x0000009a0700720c */ /* 0x000fe40003fa6270 */
[----:B------:R-:W-:Y:S02]  /*b900*/  LOP3.LUT R5, R128, 0x18, RZ, 0xc0, !PT ;  /* 0x0000001880057812 */ /* 0x000fe400078ec0ff */
[----:B------:R-:W-:Y:S02]  /*b910*/  LOP3.LUT R0, R0, 0x20, R133, 0xf8, !PT ;  /* 0x0000002000007812 */ /* 0x000fe400078ef885 */
[----:B------:R-:W-:Y:S02]  /*b920*/  LOP3.LUT R84, R84, 0x8, R129, 0xf8, !PT ;  /* 0x0000000854547812 */ /* 0x000fe400078ef881 */
[----:B------:R-:W-:Y:S02]  /*b930*/  LOP3.LUT R166, R156, 0x1f20, RZ, 0xc0, !PT ;  /* 0x00001f209ca67812 */ /* 0x000fe400078ec0ff */
[----:B------:R-:W-:Y:S02]  /*b940*/  LOP3.LUT R132, R132, 0xc0, R133, 0xf8, !PT ;  /* 0x000000c084847812 */ /* 0x000fe400078ef885 */
[----:B------:R-:W-:Y:S02]  /*b950*/  LOP3.LUT R7, R159, R7, RZ, 0x3c, !PT ;  /* 0x000000079f077212 */ /* 0x000fe400078e3cff */
[----:B------:R-:W-:Y:S02]  /*b960*/  LOP3.LUT R84, R0, R84, R5, 0xf6, !PT ;  /* 0x0000005400547212 */ /* 0x000fe400078ef605 */
        /* <DEDUP_REMOVED lines=71> */
.L_x_9706:
[----:B------:R-:W-:Y:S05]  /*bde0*/  BSYNC.RECONVERGENT B0 ;  /* 0x0000000000007941 */ /* 0x000fea0003800200 */
.L_x_9705:
[--C-:B------:R-:W-:Y:S01]  /*bdf0*/  IMAD R166, R166, 0x2, R87.reuse ;  /* 0x00000002a6a67824 */ /* 0x100fe200078e0257 */
[----:B------:R-:W-:Y:S01]  /*be00*/  IADD3 R170, P0, PT, R167, R146, RZ ;  /* 0x00000092a7aa7210 */ /* 0x000fe20007f1e0ff */
[----:B------:R-:W-:Y:S01]  /*be10*/  IMAD R84, R84, 0x2, R87 ;  /* 0x0000000254547824 */ /* 0x000fe200078e0257 */
[----:B------:R-:W-:Y:S01]  /*be20*/  SHF.L.U64.HI R168, R136, 0x6, R137 ;  /* 0x0000000688a87819 */ /* 0x000fe20000010289 */
[----:B------:R-:W-:Y:S01]  /*be30*/  VIADD R150, R150, 0xffffffff ;  /* 0xffffffff96967836 */ /* 0x000fe20000000000 */
[----:B------:R-:W-:Y:S01]  /*be40*/  @!PT LDS RZ, [RZ] ;  /* 0x00000000fffff984 */ /* 0x000fe20000000800 */
[----:B------:R-:W-:Y:S01]  /*be50*/  @!PT LDS RZ, [RZ] ;  /* 0x00000000fffff984 */ /* 0x000fe20000000800 */
[----:B------:R-:W-:Y:S01]  /*be60*/  @!PT LDS RZ, [RZ] ;  /* 0x00000000fffff984 */ /* 0x000fe20000000800 */
[----:B------:R1:W-:Y:S01]  /*be70*/  @!P6 LDGSTS.E.BYPASS.LTC128B.128 [R166+0x3000], desc[UR4][R146.64] ;  /* 0x0300000092a6efae */ /* 0x0003e2000b981a04 */
[----:B------:R-:W-:Y:S01]  /*be80*/  @!P5 IADD3 R174, P1, PT, R170, R167, RZ ;  /* 0x000000a7aaaed210 */ /* 0x000fe20007f3e0ff */
[----:B------:R-:W-:Y:S01]  /*be90*/  BSSY.RECONVERGENT B1, `(.L_x_9707) ;  /* 0x00000c3000017945 */ /* 0x000fe20003800200 */
[----:B------:R-:W-:Y:S01]  /*bea0*/  IMAD.X R171, R168, 0x1, R147, P0 ;  /* 0x00000001a8ab7824 */ /* 0x000fe200000e0693 */
[----:B------:R-:W-:Y:S01]  /*beb0*/  @P6 STS.128 [R166+0x3000], RZ ;  /* 0x003000ffa6006388 */ /* 0x000fe20000000c00 */
[----:B------:R-:W-:Y:S02]  /*bec0*/  LOP3.LUT R131, R131, 0x3e00, RZ, 0xc0, !PT ;  /* 0x00003e0083837812 */ /* 0x000fe400078ec0ff */
[----:B------:R-:W-:Y:S01]  /*bed0*/  @!P5 IMAD.X R175, R171, 0x1, R168, P1 ;  /* 0x00000001abafd824 */ /* 0x000fe200008e06a8 */
[----:B------:R-:W-:Y:S01]  /*bee0*/  @P5 STS.128 [R166+0x3800], RZ ;  /* 0x003800ffa6005388 */ /* 0x000fe20000000c00 */
[--C-:B------:R-:W-:Y:S02]  /*bef0*/  LOP3.LUT R0, R131, 0x20, R133.reuse, 0xf8, !PT ;  /* 0x0000002083007812 */ /* 0x100fe400078ef885 */
[----:B------:R-:W-:Y:S01]  /*bf00*/  @!P5 LEA R172, P0, R136, R170, 0x7 ;  /* 0x000000aa88acd211 */ /* 0x000fe200078038ff */
[----:B------:R-:W-:Y:S01]  /*bf10*/  @!PT LDS RZ, [RZ] ;  /* 0x00000000fffff984 */ /* 0x000fe20000000800 */
[----:B------:R-:W-:Y:S01]  /*bf20*/  @!PT LDS RZ, [RZ] ;  /* 0x00000000fffff984 */ /* 0x000fe20000000800 */
[----:B------:R-:W-:Y:S01]  /*bf30*/  @!PT LDS RZ, [RZ] ;  /* 0x00000000fffff984 */ /* 0x000fe20000000800 */
[----:B------:R1:W-:Y:S01]  /*bf40*/  @!P5 LDGSTS.E.BYPASS.LTC128B.128 [R166+0x3800], desc[UR4][R170.64] ;  /* 0x03800000aaa6dfae */ /* 0x0003e2000b981a04 */
[----:B------:R-:W-:Y:S02]  /*bf50*/  LOP3.LUT R89, R0, 0x100, R133, 0xf8, !PT ;  /* 0x0000010000597812 */ /* 0x000fe400078ef885 */
[----:B------:R-:W-:Y:S01]  /*bf60*/  @!P5 LEA.HI.X R173, R136, R171, R137, 0x7, P0 ;  /* 0x000000ab88add211 */ /* 0x000fe200000f3c89 */
[----:B------:R-:W-:Y:S01]  /*bf70*/  @P5 STS.128 [R166+0x4000], RZ ;  /* 0x004000ffa6005388 */ /* 0x000fe20000000c00 */
[----:B------:R-:W-:Y:S02]  /*bf80*/  LOP3.LUT R88, R89, R132, RZ, 0xfc, !PT ;  /* 0x0000008459587212 */ /* 0x000fe400078efcff */
[----:B------:R-:W-:Y:S01]  /*bf90*/  LOP3.LUT P2, RZ, R129, 0x4, RZ, 0xc0, !PT ;  /* 0x0000000481ff7812 */ /* 0x000fe2000784c0ff */
[----:B------:R-:W-:Y:S01]  /*bfa0*/  @!PT LDS RZ, [RZ] ;  /* 0x00000000fffff984 */ /* 0x000fe20000000800 */
[----:B------:R-:W-:Y:S01]  /*bfb0*/  @!PT LDS RZ, [RZ] ;  /* 0x00000000fffff984 */ /* 0x000fe20000000800 */
[----:B------:R-:W-:Y:S01]  /*bfc0*/  @!PT LDS RZ, [RZ] ;  /* 0x00000000fffff984 */ /* 0x000fe20000000800 */
[----:B------:R1:W-:Y:S01]  /*bfd0*/  @!P5 LDGSTS.E.BYPASS.LTC128B.128 [R166+0x4000], desc[UR4][R174.64] ;  /* 0x04000000aea6dfae */ /* 0x0003e2000b981a04 */
[----:B------:R-:W-:Y:S01]  /*bfe0*/  ISETP.GT.AND P0, PT, R150, R143, PT ;  /* 0x0000008f9600720c */ /* 0x000fe20003f04270 */
[----:B------:R-:W-:Y:S02]  /*bff0*/  IMAD R0, R88, 0x2, R87 ;  /* 0x0000000258007824 */ /* 0x000fe400078e0257 */
[----:B------:R-:W-:Y:S04]  /*c000*/  @P5 STS.128 [R166+0x4800], RZ ;  /* 0x004800ffa6005388 */ /* 0x000fe80000000c00 */
[----:B------:R-:W-:Y:S01]  /*c010*/  @!PT LDS RZ, [RZ] ;  /* 0x00000000fffff984 */ /* 0x000fe20000000800 */
[----:B------:R-:W-:Y:S01]  /*c020*/  @!PT LDS RZ, [RZ] ;  /* 0x00000000fffff984 */ /* 0x000fe20000000800 */
[----:B------:R-:W-:Y:S01]  /*c030*/  @!PT LDS RZ, [RZ] ;  /* 0x00000000fffff984 */ /* 0x000fe20000000800 */
[----:B------:R1:W-:Y:S04]  /*c040*/  @!P5 LDGSTS.E.BYPASS.LTC128B.128 [R166+0x4800], desc[UR4][R172.64] ;  /* 0x04800000aca6dfae */ /* 0x0003e8000b981a04 */
[----:B------:R-:W-:Y:S04]  /*c050*/  LDSM.16.M88.4 R88, [R0] ;  /* 0x000000000058783b */ /* 0x000fe80000000200 */
[----:B------:R-:W2:Y:S04]  /*c060*/  LDSM.16.M88.4 R92, [R84+0x1000] ;  /* 0x00100000545c783b */ /* 0x000ea80000000200 */
[----:B------:R-:W3:Y:S04]  /*c070*/  LDSM.16.M88.4 R96, [R84+0x1400] ;  /* 0x001400005460783b */ /* 0x000ee80000000200 */
[----:B------:R-:W4:Y:S04]  /*c080*/  LDSM.16.M88.4 R100, [R84+0x1800] ;  /* 0x001800005464783b */ /* 0x000f280000000200 */
[----:B------:R-:W0:Y:S04]  /*c090*/  LDGDEPBAR ;  /* 0x00000000000079af */ /* 0x000e280000000000 */
[----:B------:R-:W5:Y:S04]  /*c0a0*/  LDSM.16.M88.4 R104, [R84+0x1c00] ;  /* 0x001c00005468783b */ /* 0x000f680000000200 */
[----:B------:R-:W1:Y:S04]  /*c0b0*/  LDSM.16.M88.4 R108, [R84+0x2000] ;  /* 0x00200000546c783b */ /* 0x000e680000000200 */
        /* <DEDUP_REMOVED lines=14> */
[----:B------:R-:W-:Y:S04]  /*c1a0*/  LDSM.16.M88.4 R100, [R100] ;  /* 0x000000006464783b */ /* 0x000fe80000000200 */
[----:B------:R-:W-:Y:S03]  /*c1b0*/  LDSM.16.M88.4 R116, [R0+0x2000] ;  /* 0x002000000074783b */ /* 0x000fe60000000200 */
[C---:B------:R-:W-:Y:S01]  /*c1c0*/  HMMA.16816.F32 R32, R88.reuse, R106, RZ ;  /* 0x0000006a5820723c */ /* 0x040fe200000018ff */
[----:B------:R-:W4:Y:S04]  /*c1d0*/  LDSM.16.M88.4 R104, [R0+0x1000] ;  /* 0x001000000068783b */ /* 0x000f280000000200 */
[----:B------:R-:W-:Y:S03]  /*c1e0*/  LDSM.16.M88.4 R120, [R0+0x2400] ;  /* 0x002400000078783b */ /* 0x000fe60000000200 */
[C---:B-1----:R-:W-:Y:S01]  /*c1f0*/  HMMA.16816.F32 R36, R88.reuse, R108, RZ ;  /* 0x0000006c5824723c */ /* 0x042fe200000018ff */
[----:B------:R-:W-:Y:S07]  /*c200*/  LDSM.16.M88.4 R124, [R0+0x2800] ;  /* 0x00280000007c783b */ /* 0x000fee0000000200 */
[C---:B------:R-:W-:Y:S01]  /*c210*/  HMMA.16816.F32 R40, R88.reuse, R110, RZ ;  /* 0x0000006e5828723c */ /* 0x040fe200000018ff */
[----:B------:R-:W-:Y:S07]  /*c220*/  LDSM.16.M88.4 R108, [R0+0x1c00] ;  /* 0x001c0000006c783b */ /* 0x000fee0000000200 */
        /* <DEDUP_REMOVED lines=107> */
.L_x_9710:
[----:B------:R-:W-:Y:S05]  /*c8e0*/  BSYNC.RECONVERGENT B0 ;  /* 0x0000000000007941 */ /* 0x000fea0003800200 */
.L_x_9709:
        /* <DEDUP_REMOVED lines=29> */
.L_x_9708:
[----:B------:R-:W-:Y:S05]  /*cac0*/  BSYNC.RECONVERGENT B1 ;  /* 0x0000000000017941 */ /* 0x000fea0003800200 */
.L_x_9707:
[----:B-1----:R-:W-:Y:S01]  /*cad0*/  IABS R88, R152 ;  /* 0x0000009800587213 */ /* 0x002fe20000000000 */
[C---:B------:R-:W-:Y:S01]  /*cae0*/  VIADD R178, R153.reuse, 0xffffffd0 ;  /* 0xffffffd099b27836 */ /* 0x040fe20000000000 */
[----:B------:R-:W-:Y:S01]  /*caf0*/  LOP3.LUT R132, R132, 0x120, R133, 0xf8, !PT ;  /* 0x0000012084847812 */ /* 0x000fe200078ef885 */
[C---:B------:R-:W-:Y:S01]  /*cb00*/  VIADD R99, R153.reuse, 0x21 ;  /* 0x0000002199637836 */ /* 0x040fe20000000000 */
[----:B------:R-:W-:Y:S01]  /*cb10*/  I2FP.F32.S32 R88, R88 ;  /* 0x0000005800587245 */ /* 0x000fe20000201400 */
[C---:B------:R-:W-:Y:S02]  /*cb20*/  VIADD R115, R153.reuse, 0xfffffff9 ;  /* 0xfffffff999737836 */ /* 0x040fe40000000000 */
[----:B------:R-:W-:Y:S02]  /*cb30*/  VIADD R119, R153, 0xfffffff0 ;  /* 0xfffffff099777836 */ /* 0x000fe40000000000 */
[----:B------:R-:W-:Y:S01]  /*cb40*/  FFMA.FTZ R33, -R155, R88, R33 ;  /* 0x000000589b217223 */ /* 0x000fe20000010121 */
[----:B------:R-:W-:Y:S01]  /*cb50*/  ISETP.GE.AND P1, PT, R115, R142, PT ;  /* 0x0000008e7300720c */ /* 0x000fe20003f26270 */
        /* <DEDUP_REMOVED lines=23> */
[----:B------:R-:W-:Y:S01]  /*ccd0*/  VIADD R101, R153, 0x18 ;  /* 0x0000001899657836 */ /* 0x000fe20000000000 */
[----:B------:R-:W-:Y:S01]  /*cce0*/  ISETP.GE.AND P1, PT, R185, R142, PT ;  /* 0x0000008eb900720c */ /* 0x000fe20003f26270 */
[C---:B------:R-:W-:Y:S02]  /*ccf0*/  VIADD R95, R153.reuse, 0x20 ;  /* 0x00000020995f7836 */ /* 0x040fe40000000000 */
[C---:B------:R-:W-:Y:S02]  /*cd00*/  VIADD R97, R153.reuse, 0x28 ;  /* 0x0000002899617836 */ /* 0x040fe40000000000 */
[C---:B------:R-:W-:Y:S02]  /*cd10*/  VIADD R173, R153.reuse, 0xffffffd9 ;  /* 0xffffffd999ad7836 */ /* 0x040fe40000000000 */
[C---:B------:R-:W-:Y:S02]  /*cd20*/  VIADD R167, R153.reuse, 0xffffffe1 ;  /* 0xffffffe199a77836 */ /* 0x040fe40000000000 */
[C---:B------:R-:W-:Y:S02]  /*cd30*/  VIADD R175, R153.reuse, 0xffffffd8 ;  /* 0xffffffd899af7836 */ /* 0x040fe40000000000 */
        /* <DEDUP_REMOVED lines=13> */
[----:B------:R-:W-:Y:S01]  /*ce10*/  IABS R89, R89 ;  /* 0x0000005900597213 */ /* 0x000fe20000000000 */
[C---:B------:R-:W-:Y:S01]  /*ce20*/  FFMA.FTZ R11, -R155.reuse, R0, R11 ;  /* 0x000000009b0b7223 */ /* 0x040fe2000001010b */
[----:B------:R-:W-:Y:S01]  /*ce30*/  I2FP.F32.S32 R84, R84 ;  /* 0x0000005400547245 */ /* 0x000fe20000201400 */
[C---:B------:R-:W-:Y:S01]  /*ce40*/  FFMA.FTZ R5, -R155.reuse, R0, R5 ;  /* 0x000000009b057223 */ /* 0x040fe20000010105 */
[----:B------:R-:W-:Y:S02]  /*ce50*/  IABS R90, R90 ;  /* 0x0000005a005a7213 */ /* 0x000fe40000000000 */
        /* <DEDUP_REMOVED lines=17> */
[C---:B------:R-:W-:Y:S01]  /*cf70*/  VIADD R91, R152.reuse, 0x9 ;  /* 0x00000009985b7836 */ /* 0x040fe20000000000 */
[----:B------:R-:W-:Y:S01]  /*cf80*/  FSEL R176, R9, -INF , P1 ;  /* 0xff80000009b07808 */ /* 0x000fe20000800000 */
[----:B------:R-:W-:Y:S01]  /*cf90*/  FFMA.FTZ R15, -R155, R0, R15 ;  /* 0x000000009b0f7223 */ /* 0x000fe2000001010f */
[----:B------:R-:W-:Y:S01]  /*cfa0*/  ISETP.GE.AND P1, PT, R177, R142, PT ;  /* 0x0000008eb100720c */ /* 0x000fe20003f26270 */
[C---:B------:R-:W-:Y:S01]  /*cfb0*/  VIADD R0, R152.reuse, 0x18 ;  /* 0x0000001898007836 */ /* 0x040fe20000000000 */
[----:B------:R-:W-:Y:S01]  /*cfc0*/  IABS R91, R91 ;  /* 0x0000005b005b7213 */ /* 0x000fe20000000000 */
[----:B------:R-:W-:Y:S01]  /*cfd0*/  VIADD R88, R152, 0x21 ;  /* 0x0000002198587836 */ /* 0x000fe20000000000 */
[----:B------:R-:W-:Y:S01]  /*cfe0*/  FSEL R179, R6, -INF , P5 ;  /* 0xff80000006b37808 */ /* 0x000fe20002800000 */
[C---:B------:R-:W-:Y:S01]  /*cff0*/  VIADD R84, R152.reuse, 0x28 ;  /* 0x0000002898547836 */ /* 0x040fe20000000000 */
[----:B------:R-:W-:Y:S01]  /*d000*/  IABS R0, R0 ;  /* 0x0000000000007213 */ /* 0x000fe20000000000 */
[----:B------:R-:W-:Y:S01]  /*d010*/  VIADD R89, R152, 0x29 ;  /* 0x0000002998597836 */ /* 0x000fe20000000000 */
        /* <DEDUP_REMOVED lines=11> */
[----:B------:R-:W-:Y:S01]  /*d0d0*/  ISETP.GE.AND P5, PT, R123, R142, PT ;  /* 0x0000008e7b00720c */ /* 0x000fe20003fa6270 */
[----:B------:R-:W-:Y:S01]  /*d0e0*/  FFMA.FTZ R21, -R155, R0, R21 ;  /* 0x000000009b157223 */ /* 0x000fe20000010115 */
[-C--:B------:R-:W-:Y:S01]  /*d0f0*/  ISETP.GE.AND P0, PT, R183, R142.reuse, PT ;  /* 0x0000008eb700720c */ /* 0x080fe20003f06270 */
[CC--:B------:R-:W-:Y:S01]  /*d100*/  FFMA.FTZ R28, -R155.reuse, R91.reuse, R28 ;  /* 0x0000005b9b1c7223 */ /* 0x0c0fe2000001011c */
[----:B------:R-:W-:Y:S01]  /*d110*/  FSEL R224, R224, -INF , !P6 ;  /* 0xff800000e0e07808 */ /* 0x000fe20007000000 */
[C---:B------:R-:W-:Y:S01]  /*d120*/  FFMA.FTZ R34, -R155.reuse, R91, R34 ;  /* 0x0000005b9b227223 */ /* 0x040fe20000010122 */
[----:B------:R-:W-:Y:S01]  /*d130*/  FSEL R174, R8, -INF , P0 ;  /* 0xff80000008ae7808 */ /* 0x000fe20000000000 */
[----:B------:R-:W-:Y:S01]  /*d140*/  VIADD R91, R152, 0xffffffc1 ;  /* 0xffffffc1985b7836 */ /* 0x000fe20000000000 */
[----:B------:R-:W-:Y:S01]  /*d150*/  ISETP.GE.AND P0, PT, R178, R142, PT ;  /* 0x0000008eb200720c */ /* 0x000fe20003f06270 */
[----:B------:R-:W-:Y:S01]  /*d160*/  FFMA.FTZ R22, -R155, R88, R22 ;  /* 0x000000589b167223 */ /* 0x000fe20000010116 */
[----:B------:R-:W-:Y:S01]  /*d170*/  ISETP.GE.AND P6, PT, R181, R141, PT ;  /* 0x0000008db500720c */ /* 0x000fe20003fc6270 */
[C---:B------:R-:W-:Y:S01]  /*d180*/  VIADD R0, R152.reuse, 0x8 ;  /* 0x0000000898007836 */ /* 0x040fe20000000000 */
[----:B------:R-:W-:Y:S01]  /*d190*/  IABS R91, R91 ;  /* 0x0000005b005b7213 */ /* 0x000fe20000000000 */
[C---:B------:R-:W-:Y:S01]  /*d1a0*/  FFMA.FTZ R13, -R155.reuse, R84, R13 ;  /* 0x000000549b0d7223 */ /* 0x040fe2000001010d */
[----:B------:R-:W-:Y:S01]  /*d1b0*/  I2FP.F32.S32 R84, R90 ;  /* 0x0000005a00547245 */ /* 0x000fe20000201400 */
[C---:B------:R-:W-:Y:S01]  /*d1c0*/  VIADD R90, R152.reuse, 0xfffffff1 ;  /* 0xfffffff1985a7836 */ /* 0x040fe20000000000 */
[----:B------:R-:W-:Y:S01]  /*d1d0*/  IABS R0, R0 ;  /* 0x0000000000007213 */ /* 0x000fe20000000000 */
[----:B------:R-:W-:Y:S01]  /*d1e0*/  FFMA.FTZ R16, -R155, R88, R16 ;  /* 0x000000589b107223 */ /* 0x000fe20000010110 */
[----:B------:R-:W-:Y:S01]  /*d1f0*/  FSEL R216, R13, -INF , P1 ;  /* 0xff8000000dd87808 */ /* 0x000fe20000800000 */
[C---:B------:R-:W-:Y:S01]  /*d200*/  FFMA.FTZ R17, -R155.reuse, R84, R17 ;  /* 0x000000549b117223 */ /* 0x040fe20000010111 */
[----:B------:R-:W-:Y:S01]  /*d210*/  IABS R90, R90 ;  /* 0x0000005a005a7213 */ /* 0x000fe20000000000 */
[----:B------:R-:W-:Y:S01]  /*d220*/  FFMA.FTZ R23, -R155, R84, R23 ;  /* 0x000000549b177223 */ /* 0x000fe20000010117 */
[----:B------:R-:W-:Y:S01]  /*d230*/  I2FP.F32.S32 R0, R0 ;  /* 0x0000000000007245 */ /* 0x000fe20000201400 */
[C---:B------:R-:W-:Y:S01]  /*d240*/  VIADD R84, R152.reuse, 0x10 ;  /* 0x0000001098547836 */ /* 0x040fe20000000000 */
[----:B------:R-:W-:Y:S01]  /*d250*/  ISETP.GE.AND P1, PT, R173, R142, PT ;  /* 0x0000008ead00720c */ /* 0x000fe20003f26270 */
[C---:B------:R-:W-:Y:S01]  /*d260*/  FFMA.FTZ R12, -R155.reuse, R89, R12 ;  /* 0x000000599b0c7223 */ /* 0x040fe2000001010c */
[----:B------:R-:W-:Y:S01]  /*d270*/  I2FP.F32.S32 R91, R91 ;  /* 0x0000005b005b7245 */ /* 0x000fe20000201400 */
[----:B------:R-:W-:Y:S01]  /*d280*/  FFMA.FTZ R29, -R155, R0, R29 ;  /* 0x000000009b1d7223 */ /* 0x000fe2000001011d */
[----:B------:R-:W-:Y:S01]  /*d290*/  IABS R84, R84 ;  /* 0x0000005400547213 */ /* 0x000fe20000000000 */
[C---:B------:R-:W-:Y:S01]  /*d2a0*/  VIADD R89, R152.reuse, 0x19 ;  /* 0x0000001998597836 */ /* 0x040fe20000000000 */
[----:B------:R-:W-:Y:S01]  /*d2b0*/  FSEL R212, R17, -INF , P1 ;  /* 0xff80000011d47808 */ /* 0x000fe20000800000 */
[----:B------:R-:W-:Y:S01]  /*d2c0*/  FFMA.FTZ R64, -R155, R91, R64 ;  /* 0x0000005b9b407223 */ /* 0x000fe20000010140 */
[----:B------:R-:W-:Y:S01]  /*d2d0*/  I2FP.F32.S32 R84, R84 ;  /* 0x0000005400547245 */ /* 0x000fe20000201400 */
[----:B------:R-:W-:Y:S01]  /*d2e0*/  VIADD R91, R153, 0x30 ;  /* 0x00000030995b7836 */ /* 0x000fe20000000000 */
[----:B------:R-:W-:Y:S01]  /*d2f0*/  IABS R89, R89 ;  /* 0x0000005900597213 */ /* 0x000fe20000000000 */
[----:B------:R-:W-:Y:S01]  /*d300*/  FFMA.FTZ R35, -R155, R0, R35 ;  /* 0x000000009b237223 */ /* 0x000fe20000010123 */
[----:B------:R-:W-:Y:S01]  /*d310*/  ISETP.GE.AND P1, PT, R167, R142, PT ;  /* 0x0000008ea700720c */ /* 0x000fe20003f26270 */
[CC--:B------:R-:W-:Y:S01]  /*d320*/  FFMA.FTZ R25, -R155.reuse, R84.reuse, R25 ;  /* 0x000000549b197223 */ /* 0x0c0fe20000010119 */
[----:B------:R-:W-:Y:S01]  /*d330*/  I2FP.F32.S32 R89, R89 ;  /* 0x0000005900597245 */ /* 0x000fe20000201400 */
[----:B------:R-:W-:Y:S01]  /*d340*/  FFMA.FTZ R31, -R155, R84, R31 ;  /* 0x000000549b1f7223 */ /* 0x000fe2000001011f */
[----:B------:R-:W-:Y:S01]  /*d350*/  FSEL R110, R21, -INF , P1 ;  /* 0xff800000156e7808 */ /* 0x000fe20000800000 */
[C---:B------:R-:W-:Y:S01]  /*d360*/  VIADD R84, R152.reuse, 0xfffffff8 ;  /* 0xfffffff898547836 */ /* 0x040fe20000000000 */
[----:B------:R-:W-:Y:S01]  /*d370*/  FSEL R98, R25, -INF , P5 ;  /* 0xff80000019627808 */ /* 0x000fe20002800000 */
[-C--:B------:R-:W-:Y:S01]  /*d380*/  FFMA.FTZ R26, -R155, R89.reuse, R26 ;  /* 0x000000599b1a7223 */ /* 0x080fe2000001011a */
[----:B------:R-:W-:Y:S01]  /*d390*/  ISETP.GE.AND P5, PT, R119, R142, PT ;  /* 0x0000008e7700720c */ /* 0x000fe20003fa6270 */
[----:B------:R-:W-:Y:S01]  /*d3a0*/  FFMA.FTZ R20, -R155, R89, R20 ;  /* 0x000000599b147223 */ /* 0x000fe20000010114 */
[----:B------:R-:W-:Y:S01]  /*d3b0*/  IABS R84, R84 ;  /* 0x0000005400547213 */ /* 0x000fe20000000000 */
[C---:B------:R-:W-:Y:S01]  /*d3c0*/  VIADD R89, R152.reuse, 0x1 ;  /* 0x0000000198597836 */ /* 0x040fe20000000000 */
[----:B------:R-:W-:Y:S01]  /*d3d0*/  ISETP.GE.AND P1, PT, R127, R142, PT ;  /* 0x0000008e7f00720c */ /* 0x000fe20003f26270 */
[C---:B------:R-:W-:Y:S01]  /*d3e0*/  VIADD R0, R152.reuse, 0xfffffff0 ;  /* 0xfffffff098007836 */ /* 0x040fe20000000000 */
[----:B------:R-:W-:Y:S01]  /*d3f0*/  I2FP.F32.S32 R84, R84 ;  /* 0x0000005400547245 */ /* 0x000fe20000201400 */
[C---:B------:R-:W-:Y:S01]  /*d400*/  VIADD R88, R152.reuse, 0x11 ;  /* 0x0000001198587836 */ /* 0x040fe20000000000 */
[----:B------:R-:W-:Y:S02]  /*d410*/  IABS R89, R89 ;  /* 0x0000005900597213 */ /* 0x000fe40000000000 */
[----:B------:R-:W-:Y:S01]  /*d420*/  IABS R0, R0 ;  /* 0x0000000000007213 */ /* 0x000fe20000000000 */
[CC--:B------:R-:W-:Y:S01]  /*d430*/  FFMA.FTZ R37, -R155.reuse, R84.reuse, R37 ;  /* 0x000000549b257223 */ /* 0x0c0fe20000010125 */
[----:B------:R-:W-:Y:S01]  /*d440*/  I2FP.F32.S32 R89, R89 ;  /* 0x0000005900597245 */ /* 0x000fe20000201400 */
[C---:B------:R-:W-:Y:S01]  /*d450*/  FFMA.FTZ R43, -R155.reuse, R84, R43 ;  /* 0x000000549b2b7223 */ /* 0x040fe2000001012b */
[----:B------:R-:W-:Y:S01]  /*d460*/  I2FP.F32.S32 R0, R0 ;  /* 0x0000000000007245 */ /* 0x000fe20000201400 */
[----:B------:R-:W-:Y:S01]  /*d470*/  VIADD R84, R152, 0xffffffe8 ;  /* 0xffffffe898547836 */ /* 0x000fe20000000000 */
[----:B------:R-:W-:Y:S01]  /*d480*/  IABS R88, R88 ;  /* 0x0000005800587213 */ /* 0x000fe20000000000 */
[CC--:B------:R-:W-:Y:S01]  /*d490*/  FFMA.FTZ R32, -R155.reuse, R89.reuse, R32 ;  /* 0x000000599b207223 */ /* 0x0c0fe20000010120 */
[----:B------:R-:W-:Y:S01]  /*d4a0*/  FSEL R172, R12, -INF , P0 ;  /* 0xff8000000cac7808 */ /* 0x000fe20000000000 */
[C---:B------:R-:W-:Y:S01]  /*d4b0*/  FFMA.FTZ R38, -R155.reuse, R89, R38 ;  /* 0x000000599b267223 */ /* 0x040fe20000010126 */
[----:B------:R-:W-:Y:S01]  /*d4c0*/  I2FP.F32.S32 R89, R90 ;  /* 0x0000005a00597245 */ /* 0x000fe20000201400 */
[C---:B------:R-:W-:Y:S01]  /*d4d0*/  FFMA.FTZ R47, -R155.reuse, R0, R47 ;  /* 0x000000009b2f7223 */ /* 0x040fe2000001012f */
[----:B------:R-:W-:Y:S01]  /*d4e0*/  IABS R84, R84 ;  /* 0x0000005400547213 */ /* 0x000fe20000000000 */
[----:B------:R-:W-:Y:S01]  /*d4f0*/  VIADD R90, R152, 0xffffffe0 ;  /* 0xffffffe0985a7836 */ /* 0x000fe20000000000 */
[----:B------:R-:W-:Y:S01]  /*d500*/  I2FP.F32.S32 R88, R88 ;  /* 0x0000005800587245 */ /* 0x000fe20000201400 */
[CC--:B------:R-:W-:Y:S01]  /*d510*/  FFMA.FTZ R46, -R155.reuse, R89.reuse, R46 ;  /* 0x000000599b2e7223 */ /* 0x0c0fe2000001012e */
[----:B------:R-:W-:Y:S01]  /*d520*/  I2FP.F32.S32 R84, R84 ;  /* 0x0000005400547245 */ /* 0x000fe20000201400 */
[C---:B------:R-:W-:Y:S01]  /*d530*/  FFMA.FTZ R41, -R155.reuse, R0, R41 ;  /* 0x000000009b297223 */ /* 0x040fe20000010129 */
[----:B------:R-:W-:Y:S01]  /*d540*/  IABS R90, R90 ;  /* 0x0000005a005a7213 */ /* 0x000fe20000000000 */
[----:B------:R-:W-:Y:S01]  /*d550*/  FFMA.FTZ R24, -R155, R88, R24 ;  /* 0x000000589b187223 */ /* 0x000fe20000010118 */
[----:B------:R-:W-:Y:S01]  /*d560*/  ISETP.GE.AND P0, PT, R175, R142, PT ;  /* 0x0000008eaf00720c */ /* 0x000fe20003f06270 */
[CC--:B------:R-:W-:Y:S01]  /*d570*/  FFMA.FTZ R45, -R155.reuse, R84.reuse, R45 ;  /* 0x000000549b2d7223 */ /* 0x0c0fe2000001012d */
[----:B------:R-:W-:Y:S01]  /*d580*/  FSEL R176, R176, -INF , !P6 ;  /* 0xff800000b0b07808 */ /* 0x000fe20007000000 */
        /* <DEDUP_REMOVED lines=8> */
[----:B------:R-:W-:Y:S01]  /*d610*/  FFMA.FTZ R49, -R155, R84, R49 ;  /* 0x000000549b317223 */ /* 0x000fe20000010131 */
[----:B------:R-:W-:Y:S01]  /*d620*/  FSEL R218, R11, -INF , P1 ;  /* 0xff8000000bda7808 */ /* 0x000fe20000800000 */
[----:B------:R-:W-:Y:S01]  /*d630*/  VIADD R84, R152, 0xffffffd0 ;  /* 0xffffffd098547836 */ /* 0x000fe20000000000 */
[----:B------:R-:W-:Y:S01]  /*d640*/  ISETP.GE.AND P1, PT, R178, R140, PT ;  /* 0x0000008cb200720c */ /* 0x000fe20003f26270 */
[C---:B------:R-:W-:Y:S01]  /*d650*/  FFMA.FTZ R30, -R155.reuse, R88, R30 ;  /* 0x000000589b1e7223 */ /* 0x040fe2000001011e */
[----:B------:R-:W-:Y:S01]  /*d660*/  FSEL R124, R16, -INF , P0 ;  /* 0xff800000107c7808 */ /* 0x000fe20000000000 */
[C---:B------:R-:W-:Y:S01]  /*d670*/  VIADD R0, R152.reuse, 0xffffffd8 ;  /* 0xffffffd898007836 */ /* 0x040fe20000000000 */
[----:B------:R-:W-:Y:S01]  /*d680*/  IABS R84, R84 ;  /* 0x0000005400547213 */ /* 0x000fe20000000000 */
[----:B------:R-:W-:Y:S01]  /*d690*/  VIADD R89, R152, 0xffffffe9 ;  /* 0xffffffe998597836 */ /* 0x000fe20000000000 */
[----:B------:R-:W-:Y:S01]  /*d6a0*/  FSEL R166, R14, -INF , P1 ;  /* 0xff8000000ea67808 */ /* 0x000fe20000800000 */
[----:B------:R-:W-:Y:S01]  /*d6b0*/  VIADD R88, R152, 0xfffffff9 ;  /* 0xfffffff998587836 */ /* 0x000fe20000000000 */
[----:B------:R-:W-:Y:S02]  /*d6c0*/  I2FP.F32.S32 R84, R84 ;  /* 0x0000005400547245 */ /* 0x000fe40000201400 */
[----:B------:R-:W-:Y:S02]  /*d6d0*/  IABS R0, R0 ;  /* 0x0000000000007213 */ /* 0x000fe40000000000 */
[----:B------:R-:W-:Y:S01]  /*d6e0*/  IABS R88, R88 ;  /* 0x0000005800587213 */ /* 0x000fe20000000000 */
[C---:B------:R-:W-:Y:S01]  /*d6f0*/  FFMA.FTZ R57, -R155.reuse, R84, R57 ;  /* 0x000000549b397223 */ /* 0x040fe20000010139 */
[----:B------:R-:W-:Y:S01]  /*d700*/  I2FP.F32.S32 R0, R0 ;  /* 0x0000000000007245 */ /* 0x000fe20000201400 */
[----:B------:R-:W-:Y:S01]  /*d710*/  FFMA.FTZ R63, -R155, R84, R63 ;  /* 0x000000549b3f7223 */ /* 0x000fe2000001013f */
[----:B------:R-:W-:Y:S01]  /*d720*/  I2FP.F32.S32 R88, R88 ;  /* 0x0000005800587245 */ /* 0x000fe20000201400 */
[----:B------:R-:W2:Y:S01]  /*d730*/  LD.E R84, desc[UR4][R2.64+0xdc] ;  /* 0x0000dc0402547980 */ /* 0x000ea2000c101900 */
[----:B------:R-:W-:Y:S01]  /*d740*/  ISETP.GE.AND P1, PT, R153, R142, PT ;  /* 0x0000008e9900720c */ /* 0x000fe20003f26270 */
[CC--:B------:R-:W-:Y:S01]  /*d750*/  FFMA.FTZ R59, -R155.reuse, R0.reuse, R59 ;  /* 0x000000009b3b7223 */ /* 0x0c0fe2000001013b */
[----:B------:R-:W-:Y:S01]  /*d760*/  IABS R89, R89 ;  /* 0x0000005900597213 */ /* 0x000fe20000000000 */
[C---:B------:R-:W-:Y:S01]  /*d770*/  FFMA.FTZ R53, -R155.reuse, R0, R53 ;  /* 0x000000009b357223 */ /* 0x040fe20000010135 */
[----:B------:R-:W-:Y:S01]  /*d780*/  I2FP.F32.S32 R0, R90 ;  /* 0x0000005a00007245 */ /* 0x000fe20000201400 */
[CC--:B------:R-:W-:Y:S01]  /*d790*/  FFMA.FTZ R36, -R155.reuse, R88.reuse, R36 ;  /* 0x000000589b247223 */ /* 0x0c0fe20000010124 */
[----:B------:R-:W-:Y:S01]  /*d7a0*/  FSEL R90, R28, -INF , P5 ;  /* 0xff8000001c5a7808 */ /* 0x000fe20002800000 */
[----:B------:R-:W-:Y:S01]  /*d7b0*/  FFMA.FTZ R42, -R155, R88, R42 ;  /* 0x000000589b2a7223 */ /* 0x000fe2000001012a */
[----:B------:R-:W-:Y:S01]  /*d7c0*/  ISETP.GE.AND P5, PT, R177, R140, PT ;  /* 0x0000008cb100720c */ /* 0x000fe20003fa6270 */
[CC--:B------:R-:W-:Y:S01]  /*d7d0*/  FFMA.FTZ R61, -R155.reuse, R0.reuse, R61 ;  /* 0x000000009b3d7223 */ /* 0x0c0fe2000001013d */
[----:B------:R-:W-:Y:S01]  /*d7e0*/  FSEL R121, R36, -INF , P1 ;  /* 0xff80000024797808 */ /* 0x000fe20000800000 */
[----:B------:R-:W-:Y:S01]  /*d7f0*/  FFMA.FTZ R67, -R155, R0, R67 ;  /* 0x000000009b437223 */ /* 0x000fe20000010143 */
[----:B------:R-:W-:Y:S01]  /*d800*/  FSEL R214, R15, -INF , P5 ;  /* 0xff8000000fd67808 */ /* 0x000fe20002800000 */
[----:B------:R-:W-:Y:S01]  /*d810*/  VIADD R0, R153, 0x38 ;  /* 0x0000003899007836 */ /* 0x000fe20000000000 */
[-C--:B------:R-:W-:Y:S01]  /*d820*/  ISETP.GE.AND P5, PT, R175, R140.reuse, PT ;  /* 0x0000008caf00720c */ /* 0x080fe20003fa6270 */
[----:B------:R-:W-:Y:S01]  /*d830*/  VIADD R88, R152, 0xffffffc0 ;  /* 0xffffffc098587836 */ /* 0x000fe20000000000 */
[-C--:B------:R-:W-:Y:S02]  /*d840*/  ISETP.GE.AND P1, PT, R167, R140.reuse, PT ;  /* 0x0000008ca700720c */ /* 0x080fe40003f26270 */
[----:B------:R-:W-:Y:S02]  /*d850*/  FSEL R120, R18, -INF , P5 ;  /* 0xff80000012787808 */ /* 0x000fe40002800000 */
[----:B------:R-:W-:Y:S02]  /*d860*/  ISETP.GE.AND P5, PT, R173, R140, PT ;  /* 0x0000008cad00720c */ /* 0x000fe40003fa6270 */
[----:B------:R-:W-:Y:S02]  /*d870*/  IABS R88, R88 ;  /* 0x0000005800587213 */ /* 0x000fe40000000000 */
[----:B------:R-:W-:Y:S02]  /*d880*/  FSEL R122, R19, -INF , P5 ;  /* 0xff800000137a7808 */ /* 0x000fe40002800000 */
[----:B------:R-:W-:Y:S02]  /*d890*/  ISETP.GE.AND P5, PT, R171, R142, PT ;  /* 0x0000008eab00720c */ /* 0x000fe40003fa6270 */
[----:B------:R-:W-:Y:S02]  /*d8a0*/  FSEL R106, R23, -INF , P1 ;  /* 0xff800000176a7808 */ /* 0x000fe40000800000 */
[----:B------:R-:W-:Y:S02]  /*d8b0*/  FSEL R125, R37, -INF , P5 ;  /* 0xff800000257d7808 */ /* 0x000fe40002800000 */
[----:B------:R-:W-:Y:S02]  /*d8c0*/  ISETP.GE.AND P5, PT, R169, R140, PT ;  /* 0x0000008ca900720c */ /* 0x000fe40003fa6270 */
[----:B------:R-:W-:Y:S02]  /*d8d0*/  ISETP.GE.AND P1, PT, R109, R142, PT ;  /* 0x0000008e6d00720c */ /* 0x000fe40003f26270 */
[----:B------:R-:W-:Y:S02]  /*d8e0*/  I2FP.F32.S32 R88, R88 ;  /* 0x0000005800587245 */ /* 0x000fe40000201400 */
[----:B------:R-:W-:Y:S02]  /*d8f0*/  FSEL R108, R22, -INF , P5 ;  /* 0xff800000166c7808 */ /* 0x000fe40002800000 */
[----:B------:R-:W-:Y:S01]  /*d900*/  I2FP.F32.S32 R89, R89 ;  /* 0x0000005900597245 */ /* 0x000fe20000201400 */
[----:B------:R-:W-:Y:S01]  /*d910*/  FFMA.FTZ R65, -R155, R88, R65 ;  /* 0x000000589b417223 */ /* 0x000fe20000010141 */
[----:B------:R-:W-:Y:S01]  /*d920*/  ISETP.GE.AND P5, PT, R111, R142, PT ;  /* 0x0000008e6f00720c */ /* 0x000fe20003fa6270 */
[----:B------:R-:W-:Y:S01]  /*d930*/  VIADD R88, R152, 0xffffffe1 ;  /* 0xffffffe198587836 */ /* 0x000fe20000000000 */
[----:B------:R-:W-:Y:S01]  /*d940*/  FSEL R208, R41, -INF , P1 ;  /* 0xff80000029d07808 */ /* 0x000fe20000800000 */
[-C--:B------:R-:W-:Y:S01]  /*d950*/  FFMA.FTZ R50, -R155, R89.reuse, R50 ;  /* 0x000000599b327223 */ /* 0x080fe20000010132 */
[-C--:B------:R-:W-:Y:S01]  /*d960*/  ISETP.GE.AND P1, PT, R123, R140.reuse, PT ;  /* 0x0000008c7b00720c */ /* 0x080fe20003f26270 */
[----:B------:R-:W-:Y:S01]  /*d970*/  VIADD R41, R153, 0x39 ;  /* 0x0000003999297836 */ /* 0x000fe20000000000 */
[----:B------:R-:W-:Y:S01]  /*d980*/  FSEL R118, R40, -INF , P5 ;  /* 0xff80000028767808 */ /* 0x000fe20002800000 */
[----:B------:R-:W-:Y:S01]  /*d990*/  FFMA.FTZ R44, -R155, R89, R44 ;  /* 0x000000599b2c7223 */ /* 0x000fe2000001012c */
[----:B------:R-:W-:Y:S01]  /*d9a0*/  ISETP.GE.AND P5, PT, R127, R140, PT ;  /* 0x0000008c7f00720c */ /* 0x000fe20003fa6270 */
[----:B------:R-:W-:Y:S01]  /*d9b0*/  VIADD R89, R152, 0xffffffd9 ;  /* 0xffffffd998597836 */ /* 0x000fe20000000000 */
[----:B------:R-:W-:Y:S02]  /*d9c0*/  FSEL R92, R27, -INF , P1 ;  /* 0xff8000001b5c7808 */ /* 0x000fe40000800000 */
[----:B------:R-:W-:Y:S02]  /*d9d0*/  ISETP.GE.AND P1, PT, R103, R142, PT ;  /* 0x0000008e6700720c */ /* 0x000fe40003f26270 */
        /* <DEDUP_REMOVED lines=10> */
[----:B------:R-:W-:Y:S01]  /*da80*/  FFMA.FTZ R54, -R155, R88, R54 ;  /* 0x000000589b367223 */ /* 0x000fe20000010136 */
[----:B------:R-:W-:Y:S01]  /*da90*/  ISETP.GE.AND P5, PT, R119, R140, PT ;  /* 0x0000008c7700720c */ /* 0x000fe20003fa6270 */
[----:B------:R-:W-:Y:S01]  /*daa0*/  FFMA.FTZ R48, -R155, R88, R48 ;  /* 0x000000589b307223 */ /* 0x000fe20000010130 */
[----:B------:R-:W-:Y:S01]  /*dab0*/  FSEL R112, R31, -INF , P1 ;  /* 0xff8000001f707808 */ /* 0x000fe20000800000 */
[CC--:B------:R-:W-:Y:S01]  /*dac0*/  FFMA.FTZ R52, -R155.reuse, R89.reuse, R52 ;  /* 0x000000599b347223 */ /* 0x0c0fe20000010134 */
[-C--:B------:R-:W-:Y:S01]  /*dad0*/  ISETP.GE.AND P1, PT, R100, R142.reuse, PT ;  /* 0x0000008e6400720c */ /* 0x080fe20003f26270 */
[----:B------:R-:W-:Y:S01]  /*dae0*/  FFMA.FTZ R58, -R155, R89, R58 ;  /* 0x000000599b3a7223 */ /* 0x000fe2000001013a */
[----:B------:R-:W-:Y:S01]  /*daf0*/  FSEL R113, R30, -INF , P5 ;  /* 0xff8000001e717808 */ /* 0x000fe20002800000 */
[C---:B------:R-:W-:Y:S01]  /*db00*/  VIADD R89, R152.reuse, 0xffffffc9 ;  /* 0xffffffc998597836 */ /* 0x040fe20000000000 */
[-C--:B------:R-:W-:Y:S01]  /*db10*/  ISETP.GE.AND P0, PT, R169, R142.reuse, PT ;  /* 0x0000008ea900720c */ /* 0x080fe20003f06270 */
[C---:B------:R-:W-:Y:S01]  /*db20*/  VIADD R88, R152.reuse, 0xffffffd1 ;  /* 0xffffffd198587836 */ /* 0x040fe20000000000 */
[----:B------:R-:W-:Y:S01]  /*db30*/  FSEL R194, R49, -INF , P1 ;  /* 0xff80000031c27808 */ /* 0x000fe20000800000 */
[----:B------:R-:W-:Y:S01]  /*db40*/  VIADD R152, R152, 0x80 ;  /* 0x0000008098987836 */ /* 0x000fe20000000000 */
[----:B------:R-:W-:Y:S02]  /*db50*/  ISETP.GE.AND P5, PT, R101, R142, PT ;  /* 0x0000008e6500720c */ /* 0x000fe40003fa6270 */
[-C--:B------:R-:W-:Y:S02]  /*db60*/  ISETP.GE.AND P1, PT, R115, R140.reuse, PT ;  /* 0x0000008c7300720c */ /* 0x080fe40003f26270 */
[----:B------:R-:W-:Y:S02]  /*db70*/  FSEL R184, R48, -INF , P5 ;  /* 0xff80000030b87808 */ /* 0x000fe40002800000 */
[----:B------:R-:W-:Y:S02]  /*db80*/  FSEL R114, R20, -INF , P0 ;  /* 0xff80000014727808 */ /* 0x000fe40000000000 */
[----:B------:R-:W-:Y:S02]  /*db90*/  ISETP.GE.AND P5, PT, R116, R140, PT ;  /* 0x0000008c7400720c */ /* 0x000fe40003fa6270 */
[----:B------:R-:W-:Y:S02]  /*dba0*/  FSEL R44, R35, -INF , P1 ;  /* 0xff800000232c7808 */ /* 0x000fe40000800000 */
[----:B------:R-:W-:Y:S02]  /*dbb0*/  IABS R88, R88 ;  /* 0x0000005800587213 */ /* 0x000fe40000000000 */
[----:B------:R-:W-:Y:S02]  /*dbc0*/  ISETP.GE.AND P0, PT, R185, R140, PT ;  /* 0x0000008cb900720c */ /* 0x000fe40003f06270 */
[----:B------:R-:W-:Y:S02]  /*dbd0*/  IABS R89, R89 ;  /* 0x0000005900597213 */ /* 0x000fe40000000000 */
[----:B------:R-:W-:Y:S02]  /*dbe0*/  ISETP.GE.AND P1, PT, R99, R142, PT ;  /* 0x0000008e6300720c */ /* 0x000fe40003f26270 */
[----:B------:R-:W-:Y:S02]  /*dbf0*/  FSEL R105, R34, -INF , P5 ;  /* 0xff80000022697808 */ /* 0x000fe40002800000 */
[----:B------:R-:W-:Y:S02]  /*dc00*/  I2FP.F32.S32 R88, R88 ;  /* 0x0000005800587245 */ /* 0x000fe40000201400 */
[----:B------:R-:W-:Y:S02]  /*dc10*/  FSEL R220, R7, -INF , P0 ;  /* 0xff80000007dc7808 */ /* 0x000fe40000000000 */
[----:B------:R-:W-:Y:S01]  /*dc20*/  I2FP.F32.S32 R89, R89 ;  /* 0x0000005900597245 */ /* 0x000fe20000201400 */
[----:B------:R-:W-:Y:S01]  /*dc30*/  FFMA.FTZ R56, -R155, R88, R56 ;  /* 0x000000589b387223 */ /* 0x000fe20000010138 */
[----:B------:R-:W-:Y:S01]  /*dc40*/  ISETP.GE.AND P5, PT, R95, R142, PT ;  /* 0x0000008e5f00720c */ /* 0x000fe20003fa6270 */
[----:B------:R-:W-:Y:S01]  /*dc50*/  FFMA.FTZ R62, -R155, R88, R62 ;  /* 0x000000589b3e7223 */ /* 0x000fe2000001013e */
[----:B------:R-:W-:Y:S01]  /*dc60*/  FSEL R53, R53, -INF , P1 ;  /* 0xff80000035357808 */ /* 0x000fe20000800000 */
[-C--:B------:R-:W-:Y:S01]  /*dc70*/  FFMA.FTZ R60, -R155, R89.reuse, R60 ;  /* 0x000000599b3c7223 */ /* 0x080fe2000001013c */
[----:B------:R-:W-:Y:S01]  /*dc80*/  ISETP.GE.AND P0, PT, R183, R140, PT ;  /* 0x0000008cb700720c */ /* 0x000fe20003f06270 */
[----:B------:R-:W-:Y:S01]  /*dc90*/  FFMA.FTZ R66, -R155, R89, R66 ;  /* 0x000000599b427223 */ /* 0x000fe20000010142 */
[-C--:B------:R-:W-:Y:S02]  /*dca0*/  ISETP.GE.AND P1, PT, R93, R142.reuse, PT ;  /* 0x0000008e5d00720c */ /* 0x080fe40003f26270 */
[----:B------:R-:W-:Y:S02]  /*dcb0*/  FSEL R188, R52, -INF , P5 ;  /* 0xff80000034bc7808 */ /* 0x000fe40002800000 */
[----:B------:R-:W-:Y:S02]  /*dcc0*/  FSEL R57, R57, -INF , P1 ;  /* 0xff80000039397808 */ /* 0x000fe40000800000 */
        /* <DEDUP_REMOVED lines=21> */
[----:B------:R-:W-:Y:S02]  /*de20*/  FSEL R52, R94, -INF , !P5 ;  /* 0xff8000005e347808 */ /* 0x000fe40006800000 */
[----:B------:R-:W-:Y:S02]  /*de30*/  FSEL R48, R38, -INF , P0 ;  /* 0xff80000026307808 */ /* 0x000fe40000000000 */
[----:B------:R-:W-:Y:S02]  /*de40*/  ISETP.GE.AND P0, PT, R111, R140, PT ;  /* 0x0000008c6f00720c */ /* 0x000fe40003f06270 */
        /* <DEDUP_REMOVED lines=8> */
[----:B------:R-:W-:Y:S02]  /*ded0*/  FSEL R210, R210, -INF , !P1 ;  /* 0xff800000d2d27808 */ /* 0x000fe40004800000 */
        /* <DEDUP_REMOVED lines=21> */
[----:B------:R-:W-:Y:S02]  /*e030*/  FSEL R222, R222, -INF , !P5 ;  /* 0xff800000dede7808 */ /* 0x000fe40006800000 */
[-C--:B------:R-:W-:Y:S02]  /*e040*/  ISETP.GE.AND P5, PT, R178, R141.reuse, PT ;  /* 0x0000008db200720c */ /* 0x080fe40003fa6270 */
[----:B------:R-:W-:Y:S02]  /*e050*/  ISETP.GE.AND P0, PT, R41, R140, PT ;  /* 0x0000008c2900720c */ /* 0x000fe40003f06270 */
[----:B------:R-:W-:Y:S02]  /*e060*/  FSEL R166, R166, -INF , !P1 ;  /* 0xff800000a6a67808 */ /* 0x000fe40004800000 */
[----:B------:R-:W-:Y:S02]  /*e070*/  ISETP.GE.AND P1, PT, R171, R141, PT ;  /* 0x0000008dab00720c */ /* 0x000fe40003f26270 */
[----:B------:R-:W-:Y:S02]  /*e080*/  FSEL R43, R67, -INF , P0 ;  /* 0xff800000432b7808 */ /* 0x000fe40000000000 */
[----:B------:R-:W-:Y:S02]  /*e090*/  FSEL R50, R125, -INF , !P1 ;  /* 0xff8000007d327808 */ /* 0x000fe40004800000 */
[-C--:B------:R-:W-:Y:S02]  /*e0a0*/  ISETP.GE.AND P1, PT, R123, R139.reuse, PT ;  /* 0x0000008b7b00720c */ /* 0x080fe40003f26270 */
        /* <DEDUP_REMOVED lines=67> */
[-C--:B------:R-:W-:Y:S02]  /*e4e0*/  ISETP.GE.AND P4, PT, R101, R141.reuse, PT ;  /* 0x0000008d6500720c */ /* 0x080fe40003f86270 */
[----:B------:R-:W-:Y:S02]  /*e4f0*/  ISETP.GE.AND P0, PT, R177, R141, PT ;  /* 0x0000008db100720c */ /* 0x000fe40003f06270 */
[----:B------:R-:W-:Y:S02]  /*e500*/  FSEL R184, R184, -INF , !P4 ;  /* 0xff800000b8b87808 */ /* 0x000fe40006000000 */
[----:B------:R-:W-:Y:S02]  /*e510*/  ISETP.GE.AND P4, PT, R109, R139, PT ;  /* 0x0000008b6d00720c */ /* 0x000fe40003f86270 */
[----:B------:R-:W-:Y:S02]  /*e520*/  FSEL R216, R216, -INF , !P0 ;  /* 0xff800000d8d87808 */ /* 0x000fe40004000000 */
[----:B------:R-:W-:Y:S02]  /*e530*/  FSEL R204, R204, -INF , !P4 ;  /* 0xff800000cccc7808 */ /* 0x000fe40006000000 */
[-C--:B------:R-:W-:Y:S02]  /*e540*/  ISETP.GE.AND P4, PT, R45, R141.reuse, PT ;  /* 0x0000008d2d00720c */ /* 0x080fe40003f86270 */
        /* <DEDUP_REMOVED lines=17> */
[----:B------:R-:W-:Y:S02]  /*e660*/  ISETP.GE.AND P0, PT, R111, R141, PT ;  /* 0x0000008d6f00720c */ /* 0x000fe40003f06270 */
[----:B------:R-:W-:Y:S02]  /*e670*/  FMNMX3.FTZ R57, R57, R58, R50, !PT ;  /* 0x0000003a39397276 */ /* 0x000fe40007810032 */
[----:B------:R-:W-:Y:S02]  /*e680*/  FSEL R56, R118, -INF , !P0 ;  /* 0xff80000076387808 */ /* 0x000fe40004000000 */
[----:B------:R-:W-:Y:S02]  /*e690*/  FSEL R118, R59, -INF , !P1 ;  /* 0xff8000003b767808 */ /* 0x000fe40004800000 */
[----:B------:R-:W-:Y:S02]  /*e6a0*/  FMNMX3.FTZ R57, R57, R56, R208, !PT ;  /* 0x0000003839397276 */ /* 0x000fe400078100d0 */
[-C--:B------:R-:W-:Y:S02]  /*e6b0*/  ISETP.GE.AND P1, PT, R0, R139.reuse, PT ;  /* 0x0000008b0000720c */ /* 0x080fe40003f26270 */
[-C--:B------:R-:W-:Y:S02]  /*e6c0*/  ISETP.GE.AND P0, PT, R117, R139.reuse, PT ;  /* 0x0000008b7500720c */ /* 0x080fe40003f06270 */
[----:B------:R-:W-:Y:S02]  /*e6d0*/  FMNMX3.FTZ R53, R53, R166, R214, !PT ;  /* 0x000000a635357276 */ /* 0x000fe400078100d6 */
        /* <DEDUP_REMOVED lines=117> */
[-C--:B------:R-:W-:Y:S01]  /*ee30*/  FFMA.FTZ R186, R186, R84.reuse, -R97 ;  /* 0x00000054baba7223 */ /* 0x080fe20000010861 */
        /* <DEDUP_REMOVED lines=24> */
[-CC-:B------:R-:W-:Y:S01]  /*efc0*/  FFMA.FTZ R178, R178, R84.reuse, -R93.reuse ;  /* 0x00000054b2b27223 */ /* 0x180fe2000001085d */
[----:B------:R-:W-:Y:S03]  /*efd0*/  FFMA.FTZ R118, R118, R84, -R93 ;  /* 0x0000005476767223 */ /* 0x000fe6000001085d */
[----:B------:R-:W5:Y:S01]  /*efe0*/  MUFU.EX2 R123, R123 ;  /* 0x0000007b007b7308 */ /* 0x000f620000000800 */
[----:B---3--:R-:W-:Y:S01]  /*eff0*/  F2FP.F16.F32.PACK_AB R65, R127, R176 ;  /* 0x000000b07f41723e */ /* 0x008fe200000000ff */
[----:B------:R-:W-:Y:S01]  /*f000*/  FFMA.FTZ R176, R61, R164, R176 ;  /* 0x000000a43db07223 */ /* 0x000fe200000100b0 */
[----:B------:R-:W-:Y:S01]  /*f010*/  FADD.FTZ R169, R167, R169 ;  /* 0x000000a9a7a97221 */ /* 0x000fe20000010000 */
[-CC-:B------:R-:W-:Y:S01]  /*f020*/  FFMA.FTZ R164, R168, R84.reuse, -R97.reuse ;  /* 0x00000054a8a47223 */ /* 0x180fe20000010861 */
        /* <DEDUP_REMOVED lines=210> */
.L_x_9704:
        /* <DEDUP_REMOVED lines=11> */
.L_x_9719:
        /* <DEDUP_REMOVED lines=45> */
[----:B------:R-:W4:Y:S01]  /*100d0*/  @P1 MUFU.LG2 R6, R6 ;  /* 0x0000000600061308 */ /* 0x000f220000000c00 */
[----:B------:R-:W-:-:S02]  /*100e0*/  LOP3.LUT R15, R128, 0xd8, RZ, 0xc0, !PT ;  /* 0x000000d8800f7812 */ /* 0x000fc400078ec0ff */
[----:B------:R1:W5:Y:S01]  /*100f0*/  LD.E R24, desc[UR4][R2.64+0xcc] ;  /* 0x0000cc0402187980 */ /* 0x000362000c101900 */
[----:B--2---:R-:W-:Y:S02]  /*10100*/  LOP3.LUT R10, R130, 0x30, RZ, 0xc0, !PT ;  /* 0x00000030820a7812 */ /* 0x004fe400078ec0ff */
[----:B---3--:R-:W-:Y:S01]  /*10110*/  LOP3.LUT R11, R15, 0x18, R130, 0x78, !PT ;  /* 0x000000180f0b7812 */ /* 0x008fe200078e7882 */
[----:B------:R1:W5:Y:S01]  /*10120*/  LD.E.64 R28, desc[UR4][R2.64+0x78] ;  /* 0x00007804021c7980 */ /* 0x000362000c101b00 */
[----:B------:R-:W2:Y:S01]  /*10130*/  @P0 MUFU.LG2 R5, R5 ;  /* 0x0000000500050308 */ /* 0x000ea20000000c00 */
[----:B------:R-:W-:Y:S02]  /*10140*/  SHF.R.U32.HI R21, RZ, 0x2, R129 ;  /* 0x00000002ff157819 */ /* 0x000fe40000011681 */
[----:B------:R1:W5:Y:S01]  /*10150*/  LD.E.64 R26, desc[UR4][R2.64+0xa8] ;  /* 0x0000a804021a7980 */ /* 0x000362000c101b00 */
[----:B------:R-:W-:Y:S02]  /*10160*/  MOV R22, 0xff800000 ;  /* 0xff80000000167802 */ /* 0x000fe40000000f00 */
[----:B------:R-:W-:-:S02]  /*10170*/  MOV R20, 0xff800000 ;  /* 0xff80000000147802 */ /* 0x000fc40000000f00 */
[----:B------:R-:W-:Y:S01]  /*10180*/  LOP3.LUT R21, R10, 0x7, R21, 0xf8, !PT ;  /* 0x000000070a157812 */ /* 0x000fe200078ef815 */
[----:B----4-:R-:W-:Y:S01]  /*10190*/  @P1 FMUL.FTZ R7, R6, 0.69314718246459960938 ;  /* 0x3f31721806071820 */ /* 0x010fe20000410000 */
[----:B------:R-:W-:-:S03]  /*101a0*/  LOP3.LUT R6, R11, 0xf24, R128, 0xf8, !PT ;  /* 0x00000f240b067812 */ /* 0x000fc600078ef880 */
[----:B-----5:R-:W-:Y:S01]  /*101b0*/  @P1 FFMA.FTZ R22, R4, R41, R7 ;  /* 0x0000002904161223 */ /* 0x020fe20000010007 */
[----:B------:R-:W-:Y:S01]  /*101c0*/  LEA R87, R6, R87, 0x2 ;  /* 0x0000005706577211 */ /* 0x000fe200078e10ff */
[----:B------:R-:W-:Y:S01]  /*101d0*/  BAR.SYNC.DEFER_BLOCKING 0x0 ;  /* 0x0000000000007b1d */ /* 0x000fe20000010000 */
[----:B--2---:R-:W-:-:S04]  /*101e0*/  @P0 FMUL.FTZ R5, R5, 0.69314718246459960938 ;  /* 0x3f31721805050820 */ /* 0x004fc80000410000 */
[----:B------:R-:W-:Y:S01]  /*101f0*/  @P0 FFMA.FTZ R20, R4, R0, R5 ;  /* 0x0000000004140223 */ /* 0x000fe20000010005 */
[----:B------:R-:W-:Y:S01]  /*10200*/  LOP3.LUT P0, RZ, R129, 0x3, RZ, 0xc0, !PT ;  /* 0x0000000381ff7812 */ /* 0x000fe2000780c0ff */
[----:B------:R1:W2:Y:S04]  /*10210*/  LDS.128 R16, [R87] ;  /* 0x0000000057107984 */ /* 0x0002a80000000c00 */
[----:B------:R1:W3:Y:S01]  /*10220*/  LDS.128 R4, [R87+0x1800] ;  /* 0x0018000057047984 */ /* 0x0002e20000000c00 */
[----:B------:R-:W-:Y:S01]  /*10230*/  BSSY.RECONVERGENT B0, `(.L_x_9713) ;  /* 0x0000011000007945 */ /* 0x000fe20003800200 */
[----:B------:R-:W-:Y:S01]  /*10240*/  IMAD R157, R8, UR7, R157 ;  /* 0x00000007089d7c24 */ /* 0x000fe2000f8e029d */
[----:B------:R-:W-:-:S03]  /*10250*/  SHF.L.U32 R8, R149, 0x6, RZ ;  /* 0x0000000695087819 */ /* 0x000fc600000006ff */
[----:B------:R-:W-:-:S04]  /*10260*/  IMAD R13, R157, R13, R158 ;  /* 0x0000000d9d0d7224 */ /* 0x000fc800078e029e */
[----:B------:R-:W-:Y:S02]  /*10270*/  IMAD R25, R9, R13, R8 ;  /* 0x0000000d09197224 */ /* 0x000fe400078e0208 */
[----:B------:R1:W4:Y:S04]  /*10280*/  LDS.128 R12, [R87+0x800] ;  /* 0x00080000570c7984 */ /* 0x0003280000000c00 */
[----:B------:R1:W1:Y:S01]  /*10290*/  LDS.128 R8, [R87+0x1000] ;  /* 0x0010000057087984 */ /* 0x0002620000000c00 */
[----:B--23--:R-:W-:Y:S05]  /*102a0*/  @P0 BRA `(.L_x_9714) ;  /* 0x0000000000240947 */ /* 0x00cfea0003800000 */
        /* <DEDUP_REMOVED lines=9> */
.L_x_9714:
[----:B------:R-:W-:Y:S05]  /*10340*/  BSYNC.RECONVERGENT B0 ;  /* 0x0000000000007941 */ /* 0x000fea0003800200 */
.L_x_9713:
[----:B-1----:R-:W3:Y:S01]  /*10350*/  LD.E R2, desc[UR4][R2.64+0xc0] ;  /* 0x0000c00402027980 */ /* 0x002ee2000c101900 */
[----:B------:R-:W-:Y:S01]  /*10360*/  LOP3.LUT R21, R128, 0x1c, RZ, 0xc0, !PT ;  /* 0x0000001c80157812 */ /* 0x000fe200078ec0ff */
[----:B------:R-:W-:Y:S01]  /*10370*/  IMAD R24, R25, R24, RZ ;  /* 0x0000001819187224 */ /* 0x000fe200078e02ff */
[----:B------:R-:W-:Y:S01]  /*10380*/  SHF.R.U32.HI R129, RZ, 0x3, R129 ;  /* 0x00000003ff817819 */ /* 0x000fe20000011681 */
        /* <DEDUP_REMOVED lines=17> */
[----:B--2---:R-:W-:Y:S05]  /*104a0*/  @P4 RET.REL.NODEC R148 `(_ZN5flash24flash_fwd_splitkv_kernelI23Flash_fwd_kernel_traitsILi32ELi64ELi128ELi4ELb0ELb0EN7cutlass6half_tE19Flash_kernel_traitsILi32ELi64ELi128ELi4ES3_EELb0ELb1ELb1ELb0ELb0ELb0ELb1ELb0EEEvNS_16Flash_fwd_paramsE) ;  /* 0xfffffef894d44950 */ /* 0x004fea0003c3ffff */
[----:B------:R-:W-:Y:S01]  /*104b0*/  MOV R149, 0x0 ;  /* 0x0000000000957802 */ /* 0x000fe20000000f00 */
[----:B------:R1:W-:Y:S03]  /*104c0*/  ST.E.128 desc[UR4][R2.64+0x1800], R4 ;  /* 0x0018000402007985 */ /* 0x0003e6000c101d04 */
[----:B-1----:R-:W-:Y:S05]  /*104d0*/  RET.REL.NODEC R148 `(_ZN5flash24flash_fwd_splitkv_kernelI23Flash_fwd_kernel_traitsILi32ELi64ELi128ELi4ELb0ELb0EN7cutlass6half_tE19Flash_kernel_traitsILi32ELi64ELi128ELi4ES3_EELb0ELb1ELb1ELb0ELb0ELb0ELb1ELb0EEEvNS_16Flash_fwd_paramsE) ;  /* 0xfffffef894c87950 */ /* 0x002fea0003c3ffff */
.L_x_9712:
[----:B------:R-:W-:Y:S01]  /*104e0*/  MOV R8, 0x2 ;  /* 0x0000000200087802 */ /* 0x000fe20000000f00 */
[----:B------:R-:W-:Y:S01]  /*104f0*/  IMAD.MOV.U32 R5, RZ, RZ, 0x1f ;  /* 0x0000001fff057424 */ /* 0x000fe200078e00ff */
[----:B------:R-:W-:-:S07]  /*10500*/  MOV R7, 0xffffffff ;  /* 0xffffffff00077802 */ /* 0x000fce0000000f00 */
[----:B-1---5:R-:W-:Y:S05]  /*10510*/  WARPSYNC.COLLECTIVE R7, `(.L_x_9715) ;  /* 0x0000000007087348 */ /* 0x022fea0003c00000 */
[----:B------:R2:W3:Y:S02]  /*10520*/  SHFL.BFLY P0, R11, R165, R8, R5 ;  /* 0x0c000008a50b7389 */ /* 0x0004e40000000005 */
[----:B-123-5:R-:W-:Y:S05]  /*10530*/  ENDCOLLECTIVE ;  /* 0x000000000000791b */ /* 0x02efea0003800000 */
.L_x_9715:
[----:B------:R-:W-:Y:S02]  /*10540*/  IMAD.MOV.U32 R6, RZ, RZ, R11 ;  /* 0x000000ffff067224 */ /* 0x000fe400078e000b */
[----:B------:R-:W-:Y:S02]  /*10550*/  IMAD.MOV.U32 R8, RZ, RZ, 0x1 ;  /* 0x00000001ff087424 */ /* 0x000fe400078e00ff */
[----:B------:R-:W-:-:S05]  /*10560*/  FADD.FTZ R9, R6, R165 ;  /* 0x000000a506097221 */ /* 0x000fca0000010000 */
[----:B------:R-:W-:-:S07]  /*10570*/  MOV R165, R9 ;  /* 0x0000000900a57202 */ /* 0x000fce0000000f00 */
[----:B------:R-:W-:Y:S05]  /*10580*/  WARPSYNC.COLLECTIVE R7, `(.L_x_9716) ;  /* 0x0000000007087348 */ /* 0x000fea0003c00000 */
[----:B------:R1:W2:Y:S02]  /*10590*/  SHFL.BFLY P0, R11, R165, R8, R5 ;  /* 0x0c000008a50b7389 */ /* 0x0002a40000000005 */
[----:B-12---:R-:W-:Y:S05]  /*105a0*/  ENDCOLLECTIVE ;  /* 0x000000000000791b */ /* 0x006fea0003800000 */
.L_x_9716:
[----:B------:R-:W-:Y:S01]  /*105b0*/  MOV R165, R164 ;  /* 0x000000a400a57202 */ /* 0x000fe20000000f00 */
[----:B------:R-:W-:Y:S01]  /*105c0*/  IMAD.MOV.U32 R8, RZ, RZ, 0x2 ;  /* 0x00000002ff087424 */ /* 0x000fe200078e00ff */
[----:B------:R-:W-:-:S07]  /*105d0*/  MOV R6, R11 ;  /* 0x0000000b00067202 */ /* 0x000fce0000000f00 */
[----:B------:R-:W-:Y:S05]  /*105e0*/  WARPSYNC.COLLECTIVE R7, `(.L_x_9717) ;  /* 0x0000000007087348 */ /* 0x000fea0003c00000 */
[----:B------:R1:W2:Y:S02]  /*105f0*/  SHFL.BFLY P0, R11, R165, R8, R5 ;  /* 0x0c000008a50b7389 */ /* 0x0002a40000000005 */
[----:B-12---:R-:W-:Y:S05]  /*10600*/  ENDCOLLECTIVE ;  /* 0x000000000000791b */ /* 0x006fea0003800000 */
.L_x_9717:
[----:B------:R-:W-:Y:S01]  /*10610*/  FADD.FTZ R6, R9, R6 ;  /* 0x0000000609067221 */ /* 0x000fe20000010000 */
[----:B------:R-:W-:Y:S01]  /*10620*/  FADD.FTZ R10, R11, R164 ;  /* 0x000000a40b0a7221 */ /* 0x000fe20000010000 */
[----:B------:R-:W-:-:S04]  /*10630*/  MOV R8, 0x1 ;  /* 0x0000000100087802 */ /* 0x000fc80000000f00 */
[----:B------:R-:W-:-:S07]  /*10640*/  MOV R165, R10 ;  /* 0x0000000a00a57202 */ /* 0x000fce0000000f00 */
[----:B------:R-:W-:Y:S05]  /*10650*/  WARPSYNC.COLLECTIVE R7, `(.L_x_9718) ;  /* 0x0000000007087348 */ /* 0x000fea0003c00000 */
[----:B------:R1:W2:Y:S02]  /*10660*/  SHFL.BFLY P0, R11, R165, R8, R5 ;  /* 0x0c000008a50b7389 */ /* 0x0002a40000000005 */
[----:B-12---:R-:W-:Y:S05]  /*10670*/  ENDCOLLECTIVE ;  /* 0x000000000000791b */ /* 0x006fea0003800000 */
.L_x_9718:
[----:B------:R-:W-:Y:S05]  /*10680*/  BRA `(.L_x_9719) ;  /* 0xfffffff400dc7947 */ /* 0x000fea000383ffff */
.L_x_9720:
        /* <DEDUP_REMOVED lines=15> */
.L_x_10334:


//--------------------- .text._ZN5flash24flash_fwd_splitkv_kernelI23Flash_fwd_kernel_traitsILi32ELi64ELi128ELi4ELb0ELb0EN7cutlass6half_tE19Flash_kernel_traitsILi32ELi64ELi128ELi4ES3_EELb0ELb1ELb1ELb0ELb0ELb1ELb1ELb0EEEvNS_16Flash_fwd_paramsE --------------------------
	.section	.text._ZN5flash24flash_fwd_splitkv_kernelI23Flash_fwd_kernel_traitsILi32ELi64ELi128ELi4ELb0ELb0EN7cutlass6half_tE19Flash_kernel_traitsILi32ELi64ELi128ELi4ES3_EELb0ELb1ELb1ELb0ELb0ELb1ELb1ELb0EEEvNS_16Flash_fwd_paramsE,"ax",@progbits
	.align	128
        .global         _ZN5flash24flash_fwd_splitkv_kernelI23Flash_fwd_kernel_traitsILi32ELi64ELi128ELi4ELb0ELb0EN7cutlass6half_tE19Flash_kernel_traitsILi32ELi64ELi128ELi4ES3_EELb0ELb1ELb1ELb0ELb0ELb1ELb1ELb0EEEvNS_16Flash_fwd_paramsE
        .type           _ZN5flash24flash_fwd_splitkv_kernelI23Flash_fwd_kernel_traitsILi32ELi64ELi128ELi4ELb0ELb0EN7cutlass6half_tE19Flash_kernel_traitsILi32ELi64ELi128ELi4ES3_EELb0ELb1ELb1ELb0ELb0ELb1ELb1ELb0EEEvNS_16Flash_fwd_paramsE,@function
        .size           _ZN5flash24flash_fwd_splitkv_kernelI23Flash_fwd_kernel_traitsILi32ELi64ELi128ELi4ELb0ELb0EN7cutlass6half_tE19Flash_kernel_traitsILi32ELi64ELi128ELi4ES3_EELb0ELb1ELb1ELb0ELb0ELb1ELb1ELb0EEEvNS_16Flash_fwd_paramsE,(.L_x_10335 - _ZN5flash24flash_fwd_splitkv_kernelI23Flash_fwd_kernel_traitsILi32ELi64ELi128ELi4ELb0ELb0EN7cutlass6half_tE19Flash_kernel_traitsILi32ELi64ELi128ELi4ES3_EELb0ELb1ELb1ELb0ELb0ELb1ELb1ELb0EEEvNS_16Flash_fwd_paramsE)
        .other          _ZN5flash24flash_fwd_splitkv_kernelI23Flash_fwd_kernel_traitsILi32ELi64ELi128ELi4ELb0ELb0EN7cutlass6half_tE19Flash_kernel_traitsILi32ELi64ELi128ELi4ES3_EELb0ELb1ELb1ELb0ELb0ELb1ELb1ELb0EEEvNS_16Flash_fwd_paramsE,@"STO_CUDA_ENTRY STV_DEFAULT"
_ZN5flash24flash_fwd_splitkv_kernelI23Flash_fwd_kernel_traitsILi32ELi64ELi128ELi4ELb0ELb0EN7cutlass6half_tE19Flash_kernel_traitsILi32ELi64ELi128ELi4ES3_EELb0ELb1ELb1ELb0ELb0ELb1ELb1ELb0EEEvNS_16Flash_fwd_paramsE:
.text._ZN5flash24flash_fwd_splitkv_kernelI23Flash_fwd_kernel_traitsILi32ELi64ELi128ELi4ELb0ELb0EN7cutlass6half_tE19Flash_kernel_traitsILi32ELi64ELi128ELi4ES3_EELb0ELb1ELb1ELb0ELb0ELb1ELb1ELb0EEEvNS_16Flash_fwd_paramsE:
        /* <DEDUP_REMOVED lines=8> */
[----:B------:R-:W-:-:S07]  /*0080*/  ISETP.NE.U32.AND P0, PT, R7, RZ, PT ;  /* 0x000000ff0700720c */ /* 0x000fce0003f05070 */
        /* <DEDUP_REMOVED lines=9> */
[----:B------:R-:W-:Y:S01]  /*0120*/  IMAD.MOV R0, RZ, RZ, -R163 ;  /* 0x000000ffff007224 */ /* 0x000fe200078e0aa3 */
[----:B------:R-:W3:Y:S03]  /*0130*/  LDC R5, c[0x0][0x374] ;  /* 0x0000dd00ff057b82 */ /* 0x000ee60000000800 */
        /* <DEDUP_REMOVED lines=9> */
[----:B------:R-:W-:Y:S05]  /*01d0*/  CALL.REL.NOINC `($_ZN5flash24flash_fwd_splitkv_kernelI23Flash_fwd_kernel_traitsILi32ELi64ELi128ELi4ELb0ELb0EN7cutlass6half_tE19Flash_kernel_traitsILi32ELi64ELi128ELi4ES3_EELb0ELb1ELb1ELb0ELb0ELb1ELb1ELb0EEEvNS_16Flash_fwd_paramsE$_ZN5flash30compute_attn_1rowblock_splitkvI23Flash_fwd_kernel_traitsILi32ELi64ELi128ELi4ELb0ELb0EN7cutlass6half_tE19Flash_kernel_traitsILi32ELi64ELi128ELi4ES3_EELb0ELb1ELb1ELb0ELb0ELb1ELb1ELb0ENS_16Flash_fwd_paramsEEEvRKT8_iiiii) ;  /* 0x0000000000087944 */ /* 0x000fea0003c00000 */
[----:B------:R-:W-:Y:S05]  /*01e0*/  BSYNC.RECONVERGENT B3 ;  /* 0x0000000000037941 */ /* 0x000fea0003800200 */
.L_x_9721:
[----:B------:R-:W-:Y:S05]  /*01f0*/  EXIT ;  /* 0x000000000000794d */ /* 0x000fea0003800000 */
        .type           $_ZN5flash24flash_fwd_splitkv_kernelI23Flash_fwd_kernel_traitsILi32ELi64ELi128ELi4ELb0ELb0EN7cutlass6half_tE19Flash_kernel_traitsILi32ELi64ELi128ELi4ES3_EELb0ELb1ELb1ELb0ELb0ELb1ELb1ELb0EEEvNS_16Flash_fwd_paramsE$_ZN5flash30compute_attn_1rowblock_splitkvI23Flash_fwd_kernel_traitsILi32ELi64ELi128ELi4ELb0ELb0EN7cutlass6half_tE19Flash_kernel_traitsILi32ELi64ELi128ELi4ES3_EELb0ELb1ELb1ELb0ELb0ELb1ELb1ELb0ENS_16Flash_fwd_paramsEEEvRKT8_iiiii,@function
        .size           $_ZN5flash24flash_fwd_splitkv_kernelI23Flash_fwd_kernel_traitsILi32ELi64ELi128ELi4ELb0ELb0EN7cutlass6half_tE19Flash_kernel_traitsILi32ELi64ELi128ELi4ES3_EELb0ELb1ELb1ELb0ELb0ELb1ELb1ELb0EEEvNS_16Flash_fwd_paramsE$_ZN5flash30compute_attn_1rowblock_splitkvI23Flash_fwd_kernel_traitsILi32ELi64ELi128ELi4ELb0ELb0EN7cutlass6half_tE19Flash_kernel_traitsILi32ELi64ELi128ELi4ES3_EELb0ELb1ELb1ELb0ELb0ELb1ELb1ELb0ENS_16Flash_fwd_paramsEEEvRKT8_iiiii,(.L_x_10335 - $_ZN5flash24flash_fwd_splitkv_kernelI23Flash_fwd_kernel_traitsILi32ELi64ELi128ELi4ELb0ELb0EN7cutlass6half_tE19Flash_kernel_traitsILi32ELi64ELi128ELi4ES3_EELb0ELb1ELb1ELb0ELb0ELb1ELb1ELb0EEEvNS_16Flash_fwd_paramsE$_ZN5flash30compute_attn_1rowblock_splitkvI23Flash_fwd_kernel_traitsILi32ELi64ELi128ELi4ELb0ELb0EN7cutlass6half_tE19Flash_kernel_traitsILi32ELi64ELi128ELi4ES3_EELb0ELb1ELb1ELb0ELb0ELb1ELb1ELb0ENS_16Flash_fwd_paramsEEEvRKT8_iiiii)
$_ZN5flash24flash_fwd_splitkv_kernelI23Flash_fwd_kernel_traitsILi32ELi64ELi128ELi4ELb0ELb0EN7cutlass6half_tE19Flash_kernel_traitsILi32ELi64ELi128ELi4ES3_EELb0ELb1ELb1ELb0ELb0ELb1ELb1ELb0EEEvNS_16Flash_fwd_paramsE$_ZN5flash30compute_attn_1rowblock_splitkvI23Flash_fwd_kernel_traitsILi32ELi64ELi128ELi4ELb0ELb0EN7cutlass6half_tE19Flash_kernel_traitsILi32ELi64ELi128ELi4ES3_EELb0ELb1ELb1ELb0ELb0ELb1ELb1ELb0ENS_16Flash_fwd_paramsEEEvRKT8_iiiii:
        /* <DEDUP_REMOVED lines=38> */
.L_x_9723:
[----:B------:R-:W-:Y:S05]  /*0460*/  BSYNC.RECONVERGENT B0 ;  /* 0x0000000000007941 */ /* 0x000fea0003800200 */
.L_x_9722:
[----:B------:R-:W-:Y:S04]  /*0470*/  BSSY.RECONVERGENT B0, `(.L_x_9724) ;  /* 0x0000007000007945 */ /* 0x000fe80003800200 */
[----:B------:R-:W-:Y:S05]  /*0480*/  @!P3 BRA `(.L_x_9725) ;  /* 0x000000000014b947 */ /* 0x000fea0003800000 */
[----:B------:R-:W3:Y:S02]  /*0490*/  LD.E.U8 R7, desc[UR4][R2.64+0x1b2] ;  /* 0x0001b20402077980 */ /* 0x000ee4000c101100 */
[----:B---3--:R-:W-:-:S13]  /*04a0*/  ISETP.NE.AND P1, PT, R7, RZ, PT ;  /* 0x000000ff0700720c */ /* 0x008fda0003f25270 */
[----:B------:R-:W3:Y:S02]  /*04b0*/  @P1 LD.E R10, desc[UR4][R16.64+0x4] ;  /* 0x00000404100a1980 */ /* 0x000ee4000c101900 */
[----:B---3-5:R-:W-:-:S06]  /*04c0*/  @P1 IADD3 R21, PT, PT, R10, -R13, RZ ;  /* 0x8000000d0a151210 */ /* 0x028fcc0007ffe0ff */
[----:B------:R3:W5:Y:S02]  /*04d0*/  @!P1 LD.E R21, desc[UR4][R16.64] ;  /* 0x0000000410159980 */ /* 0x000764000c101900 */
.L_x_9725:
[----:B------:R-:W-:Y:S05]  /*04e0*/  BSYNC.RECONVERGENT B0 ;  /* 0x0000000000007941 */ /* 0x000fea0003800200 */
.L_x_9724:
        /* <DEDUP_REMOVED lines=8> */
.L_x_9727:
[----:B------:R-:W4:Y:S01]  /*0570*/  LD.E.64 R6, desc[UR4][R2.64+0x108] ;  /* 0x0001080402067980 */ /* 0x000f22000c101b00 */
[----:B------:R-:W-:Y:S01]  /*0580*/  BSSY.RECONVERGENT B0, `(.L_x_9729) ;  /* 0x0000006000007945 */ /* 0x000fe20003800200 */
[----:B----4-:R-:W-:Y:S01]  /*0590*/  ISETP.NE.U32.AND P0, PT, R6, RZ, PT ;  /* 0x000000ff0600720c */ /* 0x010fe20003f05070 */
[----:B------:R-:W-:-:S03]  /*05a0*/  IMAD.MOV.U32 R6, RZ, RZ, RZ ;  /* 0x000000ffff067224 */ /* 0x000fc600078e00ff */
[----:B------:R-:W-:-:S13]  /*05b0*/  ISETP.NE.AND.EX P0, PT, R7, RZ, PT, P0 ;  /* 0x000000ff0700720c */ /* 0x000fda0003f05300 */
[----:B------:R-:W-:Y:S05]  /*05c0*/  @!P0 BRA `(.L_x_9730) ;  /* 0x0000000000048947 */ /* 0x000fea0003800000 */
[----:B------:R4:W5:Y:S02]  /*05d0*/  LD.E R6, desc[UR4][R2.64+0xbc] ;  /* 0x0000bc0402067980 */ /* 0x000964000c101900 */
.L_x_9730:
[----:B------:R-:W-:Y:S05]  /*05e0*/  BSYNC.RECONVERGENT B0 ;  /* 0x0000000000007941 */ /* 0x000fea0003800200 */
.L_x_9729:
[----:B-----5:R-:W-:Y:S02]  /*05f0*/  IADD3 R21, PT, PT, R6, R21, -R12 ;  /* 0x0000001506157210 */ /* 0x020fe40007ffe80c */
.L_x_9728:
[----:B------:R-:W-:Y:S05]  /*0600*/  BSYNC.RECONVERGENT B1 ;  /* 0x0000000000017941 */ /* 0x000fea0003800200 */
.L_x_9726:
[----:B------:R-:W-:Y:S01]  /*0610*/  IMAD.SHL.U32 R9, R153, 0x40, RZ ;  /* 0x0000004099097824 */ /* 0x000fe200078e00ff */
[----:B------:R-:W-:Y:S01]  /*0620*/  MOV R6, R152 ;  /* 0x0000009800067202 */ /* 0x000fe20000000f00 */
[----:B------:R-:W-:-:S03]  /*0630*/  IMAD.MOV.U32 R7, RZ, RZ, 0x0 ;  /* 0x00000000ff077424 */ /* 0x000fc600078e00ff */
[----:B------:R-:W-:-:S13]  /*0640*/  ISETP.GT.AND P0, PT, R106, R9, PT ;  /* 0x000000096a00720c */ /* 0x000fda0003f04270 */
[----:B-1234-:R-:W-:Y:S05]  /*0650*/  @!P0 RET.REL.NODEC R6 `(_ZN5flash24flash_fwd_splitkv_kernelI23Flash_fwd_kernel_traitsILi32ELi64ELi128ELi4ELb0ELb0EN7cutlass6half_tE19Flash_kernel_traitsILi32ELi64ELi128ELi4ES3_EELb0ELb1ELb1ELb0ELb0ELb1ELb1ELb0EEEvNS_16Flash_fwd_paramsE) ;  /* 0xfffffff806688950 */ /* 0x01efea0003c3ffff */
        /* <DEDUP_REMOVED lines=9> */
[----:B------:R5:W1:Y:S02]  /*06f0*/  F2I.FTZ.U32.TRUNC.NTZ R19, R18 ;  /* 0x0000001200137305 */ /* 0x000a64000021f000 */
[----:B-----5:R-:W-:Y:S02]  /*0700*/  IMAD.MOV.U32 R18, RZ, RZ, RZ ;  /* 0x000000ffff127224 */ /* 0x020fe400078e00ff */
[----:B--2---:R-:W-:-:S05]  /*0710*/  VIADD R7, R7, 0x7f ;  /* 0x0000007f07077836 */ /* 0x004fca0000000000 */
[----:B------:R-:W-:Y:S02]  /*0720*/  SHF.R.S32.HI R16, RZ, 0x1f, R7 ;  /* 0x0000001fff107819 */ /* 0x000fe40000011407 */
[----:B----4-:R-:W-:Y:S02]  /*0730*/  IADD3 R6, PT, PT, R23, -R106, -R6 ;  /* 0x8000006a17067210 */ /* 0x010fe40007ffe806 */
[----:B------:R-:W-:Y:S01]  /*0740*/  LEA.HI R16, R16, R7, RZ, 0x7 ;  /* 0x0000000710107211 */ /* 0x000fe200078f38ff */
[----:B-1----:R-:W-:-:S03]  /*0750*/  IMAD.MOV R7, RZ, RZ, -R19 ;  /* 0x000000ffff077224 */ /* 0x002fc600078e0a13 */
[-C--:B------:R-:W-:Y:S01]  /*0760*/  LEA.HI.SX32 R16, R16, R5.reuse, 0x19 ;  /* 0x0000000510107211 */ /* 0x080fe200078fcaff */
[----:B------:R-:W-:Y:S01]  /*0770*/  IMAD R14, R7, R10, RZ ;  /* 0x0000000a070e7224 */ /* 0x000fe200078e02ff */
[----:B------:R-:W-:-:S03]  /*0780*/  IABS R7, R5 ;  /* 0x0000000500077213 */ /* 0x000fc60000000000 */
[----:B------:R-:W-:Y:S02]  /*0790*/  VIADD R16, R16, 0xffffffff ;  /* 0xffffffff10107836 */ /* 0x000fe40000000000 */
[----:B------:R-:W-:-:S03]  /*07a0*/  IMAD.HI.U32 R14, R19, R14, R18 ;  /* 0x0000000e130e7227 */ /* 0x000fc600078e0012 */
[----:B------:R-:W-:Y:S01]  /*07b0*/  IABS R8, R16 ;  /* 0x0000001000087213 */ /* 0x000fe20000000000 */
[----:B------:R-:W-:Y:S01]  /*07c0*/  IMAD.MOV R7, RZ, RZ, -R7 ;  /* 0x000000ffff077224 */ /* 0x000fe200078e0a07 */
        /* <DEDUP_REMOVED lines=9> */
[----:B------:R-:W-:Y:S01]  /*0860*/  ISETP.GE.U32.AND P2, PT, R7, R10, PT ;  /* 0x0000000a0700720c */ /* 0x000fe20003f46070 */
[----:B------:R-:W-:-:S05]  /*0870*/  IMAD R7, R153, 0x40, -R106 ;  /* 0x0000004099077824 */ /* 0x000fca00078e0a6a */
[----:B---3--:R-:W-:Y:S02]  /*0880*/  IADD3 R7, PT, PT, R11, R7, R8 ;  /* 0x000000070b077210 */ /* 0x008fe40007ffe008 */
[----:B------:R-:W-:-:S03]  /*0890*/  SHF.R.S32.HI R11, RZ, 0x1f, R6 ;  /* 0x0000001fff0b7819 */ /* 0x000fc60000011406 */
[----:B------:R-:W-:Y:S01]  /*08a0*/  VIADD R7, R7, 0x40 ;  /* 0x0000004007077836 */ /* 0x000fe20000000000 */
[----:B------:R-:W-:Y:S01]  /*08b0*/  LEA.HI R6, R11, R6, RZ, 0x7 ;  /* 0x000000060b067211 */ /* 0x000fe200078f38ff */
        /* <DEDUP_REMOVED lines=10> */
[----:B------:R-:W-:Y:S02]  /*0960*/  SHF.R.S32.HI R10, RZ, 0x7, R10 ;  /* 0x00000007ff0a7819 */ /* 0x000fe4000001140a */
[C---:B------:R-:W-:Y:S02]  /*0970*/  VIADDMNMX R5, R147.reuse, R14, R5, PT ;  /* 0x0000000e93057246 */ /* 0x040fe40003800105 */
[----:B------:R-:W-:Y:S02]  /*0980*/  VIMNMX R147, PT, PT, R147, R6, !PT ;  /* 0x0000000693937248 */ /* 0x000fe40007fe0100 */
[----:B------:R-:W-:-:S04]  /*0990*/  VIMNMX R84, PT, PT, R5, R10, PT ;  /* 0x0000000a05547248 */ /* 0x000fc80003fe0100 */
[----:B------:R-:W-:-:S13]  /*09a0*/  ISETP.GE.AND P0, PT, R147, R84, PT ;  /* 0x000000549300720c */ /* 0x000fda0003f06270 */
[----:B------:R-:W-:Y:S05]  /*09b0*/  @!P0 BRA `(.L_x_9731) ;  /* 0x0000000000d08947 */ /* 0x000fea0003800000 */
        /* <DEDUP_REMOVED lines=47> */
[----:B-1----:R-:W-:Y:S05]  /*0cb0*/  @P4 RET.REL.NODEC R152 `(_ZN5flash24flash_fwd_splitkv_kernelI23Flash_fwd_kernel_traitsILi32ELi64ELi128ELi4ELb0ELb0EN7cutlass6half_tE19Flash_kernel_traitsILi32ELi64ELi128ELi4ES3_EELb0ELb1ELb1ELb0ELb0ELb1ELb1ELb0EEEvNS_16Flash_fwd_paramsE) ;  /* 0xfffffff098d04950 */ /* 0x002fea0003c3ffff */
[----:B------:R-:W-:Y:S02]  /*0cc0*/  MOV R3, 0xff800000 ;  /* 0xff80000000037802 */ /* 0x000fe40000000f00 */
[----:B------:R-:W-:-:S03]  /*0cd0*/  MOV R153, 0x0 ;  /* 0x0000000000997802 */ /* 0x000fc60000000f00 */
[----:B------:R1:W-:Y:S02]  /*0ce0*/  ST.E desc[UR4][R10.64+0xc0], R3 ;  /* 0x0000c0030a007985 */ /* 0x0003e4000c101904 */
[----:B-1----:R-:W-:Y:S05]  /*0cf0*/  RET.REL.NODEC R152 `(_ZN5flash24flash_fwd_splitkv_kernelI23Flash_fwd_kernel_traitsILi32ELi64ELi128ELi4ELb0ELb0EN7cutlass6half_tE19Flash_kernel_traitsILi32ELi64ELi128ELi4ES3_EELb0ELb1ELb1ELb0ELb0ELb1ELb1ELb0EEEvNS_16Flash_fwd_paramsE) ;  /* 0xfffffff098c07950 */ /* 0x002fea0003c3ffff */
.L_x_9731:
        /* <DEDUP_REMOVED lines=60> */
[----:B-1----:R-:W-:Y:S02]  /*10c0*/  IABS R6, R162 ;  /* 0x000000a200067213 */ /* 0x002fe40000000000 */
[----:B------:R-:W-:Y:S01]  /*10d0*/  IABS R7, R17 ;  /* 0x0000001100077213 */ /* 0x000fe20000000000 */
        /* <DEDUP_REMOVED lines=21> */
[----:B---3--:R-:W-:Y:S01]  /*1230*/  SHF.R.S32.HI R7, RZ, 0x1f, R0 ;  /* 0x0000001fff077819 */ /* 0x008fe20000011400 */
[-C--:B--2---:R-:W-:Y:S02]  /*1240*/  IMAD R6, R19, R0.reuse, RZ ;  /* 0x0000000013067224 */ /* 0x084fe400078e02ff */
        /* <DEDUP_REMOVED lines=18> */
.L_x_9733:
        /* <DEDUP_REMOVED lines=36> */
[----:B------:R-:W-:Y:S02]  /*15b0*/  @!P2 IMAD R11, R18, R0, R11 ;  /* 0x00000000120ba224 */ /* 0x000fe400078e020b */
[-C--:B------:R-:W-:Y:S01]  /*15c0*/  @P2 IMAD.WIDE.U32 R18, R138, R7.reuse, RZ ;  /* 0x000000078a122225 */ /* 0x080fe200078e00ff */
[----:B------:R-:W-:Y:S02]  /*15d0*/  ISETP.GE.AND P0, PT, R4, RZ, PT ;  /* 0x000000ff0400720c */ /* 0x000fe40003f06270 */
[----:B------:R-:W-:Y:S01]  /*15e0*/  LEA R5, R84, 0xffffff80, 0x7 ;  /* 0xffffff8054057811 */ /* 0x000fe200078e38ff */
[----:B------:R-:W-:Y:S01]  /*15f0*/  @P2 IMAD R0, R139, R7, RZ ;  /* 0x000000078b002224 */ /* 0x000fe200078e02ff */
[----:B------:R-:W-:-:S02]  /*1600*/  ISETP.NE.AND P3, PT, R17, RZ, PT ;  /* 0x000000ff1100720c */ /* 0x000fc40003f65270 */
[----:B------:R-:W-:Y:S01]  /*1610*/  @!P2 IADD3 R11, PT, PT, R29, R11, RZ ;  /* 0x0000000b1d0ba210 */ /* 0x000fe20007ffe0ff */
[----:B------:R-:W-:Y:S01]  /*1620*/  @P2 IMAD.IADD R11, R19, 0x1, R0 ;  /* 0x00000001130b2824 */ /* 0x000fe200078e0200 */
[----:B------:R-:W-:Y:S02]  /*1630*/  @!P2 MOV R10, R28 ;  /* 0x0000001c000aa202 */ /* 0x000fe40000000f00 */
[----:B------:R-:W-:Y:S02]  /*1640*/  @!P1 IADD3 R6, PT, PT, R6, 0x1, RZ ;  /* 0x0000000106069810 */ /* 0x000fe40007ffe0ff */
        /* <DEDUP_REMOVED lines=14> */
[----:B----4-:R-:W-:Y:S01]  /*1730*/  @!P2 IMAD R0, R27, R8, RZ ;  /* 0x000000081b00a224 */ /* 0x010fe200078e02ff */
        /* <DEDUP_REMOVED lines=17> */
.L_x_9734:
[----:B------:R-:W-:Y:S05]  /*1850*/  BSYNC.RECONVERGENT B0 ;  /* 0x0000000000007941 */ /* 0x000fea0003800200 */
.L_x_9732:
        /* <DEDUP_REMOVED lines=30> */
[----:B------:R-:W-:Y:S01]  /*1a40*/  @P3 VIADD R27, R27, 0x1 ;  /* 0x000000011b1b3836 */ /* 0x000fe20000000000 */
[----:B------:R-:W-:-:S03]  /*1a50*/  SHF.L.U32 R161, R132, 0x3, RZ ;  /* 0x0000000384a17819 */ /* 0x000fc600000006ff */
[----:B------:R-:W-:Y:S02]  /*1a60*/  IMAD.MOV.U32 R18, RZ, RZ, R27 ;  /* 0x000000ffff127224 */ /* 0x000fe400078e001b */
[C---:B------:R-:W-:Y:S02]  /*1a70*/  IMAD R8, R5.reuse, R141, R8 ;  /* 0x0000008d05087224 */ /* 0x040fe400078e0208 */
[----:B------:R-:W-:Y:S01]  /*1a80*/  @!P1 IMAD.MOV R18, RZ, RZ, -R18 ;  /* 0x000000ffff129224 */ /* 0x000fe200078e0a12 */
[----:B------:R-:W-:Y:S01]  /*1a90*/  @!P2 LOP3.LUT R18, RZ, R17, RZ, 0x33, !PT ;  /* 0x00000011ff12a212 */ /* 0x000fe200078e33ff */
[----:B------:R-:W-:Y:S01]  /*1aa0*/  IMAD.WIDE.U32 R34, R5, R140, RZ ;  /* 0x0000008c05227225 */ /* 0x000fe200078e00ff */
[C---:B------:R-:W-:Y:S02]  /*1ab0*/  LOP3.LUT R19, R161.reuse, 0xc0, RZ, 0xc0, !PT ;  /* 0x000000c0a1137812 */ /* 0x040fe400078ec0ff */
[----:B------:R-:W-:Y:S01]  /*1ac0*/  LOP3.LUT R26, R161, 0x18, RZ, 0xc0, !PT ;  /* 0x00000018a11a7812 */ /* 0x000fe200078ec0ff */
[----:B------:R-:W-:Y:S01]  /*1ad0*/  IMAD.IADD R5, R35, 0x1, R8 ;  /* 0x0000000123057824 */ /* 0x000fe200078e0208 */
[----:B------:R-:W-:Y:S01]  /*1ae0*/  SHF.R.S32.HI R17, RZ, 0x1f, R18 ;  /* 0x0000001fff117819 */ /* 0x000fe20000011412 */
[----:B------:R-:W-:Y:S01]  /*1af0*/  IMAD R8, R33, R18, RZ ;  /* 0x0000001221087224 */ /* 0x000fe200078e02ff */
[----:B------:R-:W-:-:S02]  /*1b00*/  LOP3.LUT R160, R19, 0x18, R132, 0xf8, !PT ;  /* 0x0000001813a07812 */ /* 0x000fc400078ef884 */
[----:B------:R-:W-:Y:S01]  /*1b10*/  IADD3 R16, P2, P1, R34, R16, R26 ;  /* 0x0000001022107210 */ /* 0x000fe2000795e01a */
[----:B------:R-:W-:Y:S01]  /*1b20*/  IMAD.WIDE.U32 R34, R32, R18, RZ ;  /* 0x0000001220227225 */ /* 0x000fe200078e00ff */
[----:B------:R-:W-:-:S03]  /*1b30*/  LOP3.LUT R18, R161, 0x1f20, RZ, 0xc0, !PT ;  /* 0x00001f20a1127812 */ /* 0x000fc600078ec0ff */
[----:B------:R-:W-:Y:S01]  /*1b40*/  IMAD R8, R17, R32, R8 ;  /* 0x0000002011087224 */ /* 0x000fe200078e0208 */
[----:B------:R-:W-:Y:S02]  /*1b50*/  LOP3.LUT R17, R160, R26, RZ, 0x3c, !PT ;  /* 0x0000001aa0117212 */ /* 0x000fe400078e3cff */
[----:B------:R-:W-:Y:S02]  /*1b60*/  IADD3.X R14, PT, PT, R5, R14, RZ, P2, P1 ;  /* 0x0000000e050e7210 */ /* 0x000fe400017e24ff */
[----:B------:R-:W-:Y:S02]  /*1b70*/  IADD3 R32, P1, PT, R16, R34, RZ ;  /* 0x0000002210207210 */ /* 0x000fe40007f3e0ff */
[----:B------:R-:W-:Y:S02]  /*1b80*/  IADD3 R19, PT, PT, R35, R8, RZ ;  /* 0x0000000823137210 */ /* 0x000fe40007ffe0ff */
[----:B------:R-:W-:Y:S02]  /*1b90*/  LOP3.LUT R5, R18, R17, RZ, 0xfc, !PT ;  /* 0x0000001112057212 */ /* 0x000fe400078efcff */
[----:B------:R-:W1:Y:S01]  /*1ba0*/  S2R R17, SR_CgaCtaId ;  /* 0x0000000000117919 */ /* 0x000e620000008800 */
[----:B------:R-:W-:Y:S01]  /*1bb0*/  SHF.R.U32.HI R44, RZ, 0x2, R132 ;  /* 0x00000002ff2c7819 */ /* 0x000fe20000011684 */
[----:B------:R-:W-:Y:S01]  /*1bc0*/  IMAD.X R33, R14, 0x1, R19, P1 ;  /* 0x000000010e217824 */ /* 0x000fe200008e0613 */
[----:B------:R-:W-:-:S03]  /*1bd0*/  IADD3 R18, P1, PT, R26, R4, RZ ;  /* 0x000000041a127210 */ /* 0x000fc60007f3e0ff */
[----:B------:R-:W-:Y:S02]  /*1be0*/  IMAD R151, R141, R44, RZ ;  /* 0x0000002c8d977224 */ /* 0x000fe400078e02ff */
[----:B------:R-:W-:-:S04]  /*1bf0*/  IMAD.WIDE.U32 R32, R44, R140, R32 ;  /* 0x0000008c2c207225 */ /* 0x000fc800078e0020 */
[----:B------:R-:W-:Y:S02]  /*1c00*/  IMAD.X R19, RZ, RZ, R0, P1 ;  /* 0x000000ffff137224 */ /* 0x000fe400008e0600 */
[----:B------:R-:W-:Y:S02]  /*1c10*/  IMAD.IADD R151, R33, 0x1, R151 ;  /* 0x0000000121977824 */ /* 0x000fe400078e0297 */
[----:B------:R-:W-:Y:S02]  /*1c20*/  IMAD.IADD R142, R106, 0x1, -R9 ;  /* 0x000000016a8e7824 */ /* 0x000fe400078e0a09 */
[----:B------:R-:W-:-:S04]  /*1c30*/  IMAD.WIDE.U32 R18, R44, R138, R18 ;  /* 0x0000008a2c127225 */ /* 0x000fc800078e0012 */
[----:B------:R-:W-:Y:S01]  /*1c40*/  IMAD R149, R139, R44, RZ ;  /* 0x0000002c8b957224 */ /* 0x000fe200078e02ff */
[----:B------:R-:W-:-:S03]  /*1c50*/  MOV R45, RZ ;  /* 0x000000ff002d7202 */ /* 0x000fc60000000f00 */
[----:B------:R-:W-:Y:S01]  /*1c60*/  IMAD.IADD R149, R19, 0x1, R149 ;  /* 0x0000000113957824 */ /* 0x000fe200078e0295 */
[----:B------:R-:W-:Y:S01]  /*1c70*/  BSSY.RECONVERGENT B0, `(.L_x_9735) ;  /* 0x0000029000007945 */ /* 0x000fe20003800200 */
[-C--:B--2---:R-:W-:Y:S02]  /*1c80*/  @!P0 IMAD R8, R31, R163.reuse, RZ ;  /* 0x000000a31f088224 */ /* 0x084fe400078e02ff */
[----:B------:R-:W-:-:S04]  /*1c90*/  @!P0 IMAD.WIDE.U32 R30, R30, R163, RZ ;  /* 0x000000a31e1e8225 */ /* 0x000fc800078e00ff */
[----:B------:R-:W-:Y:S01]  /*1ca0*/  @!P0 IMAD.IADD R4, R31, 0x1, R8 ;  /* 0x000000011f048824 */ /* 0x000fe200078e0208 */
[----:B------:R-:W-:Y:S01]  /*1cb0*/  @!P0 MOV R8, R30 ;  /* 0x0000001e00088202 */ /* 0x000fe20000000f00 */
[----:B------:R-:W-:Y:S01]  /*1cc0*/  @P0 IMAD.WIDE.U32 R30, R10, R15, RZ ;  /* 0x0000000f0a1e0225 */ /* 0x000fe200078e00ff */
[----:B---3--:R-:W-:-:S03]  /*1cd0*/  LEA R150, P1, R32, R28, 0x1 ;  /* 0x0000001c20967211 */ /* 0x008fc600078208ff */
[----:B------:R-:W-:Y:S01]  /*1ce0*/  @P0 IMAD R15, R11, R15, RZ ;  /* 0x0000000f0b0f0224 */ /* 0x000fe200078e02ff */
[----:B------:R-:W-:Y:S02]  /*1cf0*/  @P0 MOV R8, R30 ;  /* 0x0000001e00080202 */ /* 0x000fe40000000f00 */
[----:B------:R-:W-:Y:S01]  /*1d00*/  LEA.HI.X R151, R32, R29, R151, 0x1, P1 ;  /* 0x0000001d20977211 */ /* 0x000fe200008f0c97 */
[----:B------:R-:W-:Y:S01]  /*1d10*/  @P0 IMAD.IADD R4, R31, 0x1, R15 ;  /* 0x000000011f040824 */ /* 0x000fe200078e020f */
[----:B------:R-:W-:-:S04]  /*1d20*/  IADD3 R28, P1, PT, R26, R8, RZ ;  /* 0x000000081a1c7210 */ /* 0x000fc80007f3e0ff */
[----:B------:R-:W-:Y:S02]  /*1d30*/  IADD3.X R29, PT, PT, RZ, R4, RZ, P1, !PT ;  /* 0x00000004ff1d7210 */ /* 0x000fe40000ffe4ff */
[----:B------:R-:W-:Y:S01]  /*1d40*/  ISETP.GE.AND P1, PT, R44, R142, PT ;  /* 0x0000008e2c00720c */ /* 0x000fe20003f26270 */
[----:B----4-:R-:W-:Y:S01]  /*1d50*/  IMAD R13, R13, R162, RZ ;  /* 0x000000a20d0d7224 */ /* 0x010fe200078e02ff */
[----:B------:R-:W-:Y:S02]  /*1d60*/  SHF.R.S32.HI R15, RZ, 0x1f, R162 ;  /* 0x0000001fff0f7819 */ /* 0x000fe400000114a2 */
[----:B------:R-:W-:Y:S02]  /*1d70*/  LEA R148, P2, R18, R24, 0x1 ;  /* 0x0000001812947211 */ /* 0x000fe400078408ff */
[----:B------:R-:W-:Y:S01]  /*1d80*/  MOV R24, 0x400 ;  /* 0x0000040000187802 */ /* 0x000fe20000000f00 */
[----:B------:R-:W-:Y:S02]  /*1d90*/  IMAD R0, R12, R15, R13 ;  /* 0x0000000f0c007224 */ /* 0x000fe400078e020d */
[----:B------:R-:W-:Y:S01]  /*1da0*/  IMAD.WIDE.U32 R12, R162, R12, R28 ;  /* 0x0000000ca20c7225 */ /* 0x000fe200078e001c */
[----:B-1----:R-:W-:-:S02]  /*1db0*/  LEA R100, R17, R24, 0x18 ;  /* 0x0000001811647211 */ /* 0x002fc400078ec0ff */
[----:B------:R-:W-:Y:S01]  /*1dc0*/  LEA.HI.X R149, R18, R25, R149, 0x1, P2 ;  /* 0x0000001912957211 */ /* 0x000fe200010f0c95 */
[----:B------:R-:W-:Y:S01]  /*1dd0*/  IMAD.WIDE.U32 R18, R153, 0x40, R44 ;  /* 0x0000004099127825 */ /* 0x000fe200078e002c */
[----:B------:R-:W-:-:S03]  /*1de0*/  IADD3 R17, PT, PT, R13, R0, RZ ;  /* 0x000000000d117210 */ /* 0x000fc60007ffe0ff */
[----:B------:R-:W-:Y:S01]  /*1df0*/  IMAD R108, R5, 0x2, R100 ;  /* 0x00000002056c7824 */ /* 0x000fe200078e0264 */
        /* <DEDUP_REMOVED lines=15> */
.L_x_9737:
[----:B------:R2:W-:Y:S02]  /*1ef0*/  STS.128 [R108], RZ ;  /* 0x000000ff6c007388 */ /* 0x0005e40000000c00 */
.L_x_9736:
[----:B------:R-:W-:Y:S05]  /*1f00*/  BSYNC.RECONVERGENT B0 ;  /* 0x0000000000007941 */ /* 0x000fea0003800200 */
.L_x_9735:
        /* <DEDUP_REMOVED lines=10> */
[----:B------:R-:W-:-:S04]  /*1fb0*/  IADD3 R9, P0, PT, R18, 0x20, RZ ;  /* 0x0000002012097810 */ /* 0x000fc80007f1e0ff */
[----:B------:R-:W-:-:S05]  /*1fc0*/  IADD3.X R13, PT, PT, RZ, R19, RZ, P0, !PT ;  /* 0x00000013ff0d7210 */ /* 0x000fca00007fe4ff */
        /* <DEDUP_REMOVED lines=11> */
.L_x_9739:
[----:B------:R-:W-:Y:S05]  /*2080*/  BSYNC.RECONVERGENT B0 ;  /* 0x0000000000007941 */ /* 0x000fea0003800200 */
.L_x_9738:
        /* <DEDUP_REMOVED lines=11> */
.L_x_9742:
[----:B------:R4:W-:Y:S02]  /*2140*/  STS.128 [R108+0x1000], RZ ;  /* 0x001000ff6c007388 */ /* 0x0009e40000000c00 */
.L_x_9741:
[----:B------:R-:W-:Y:S05]  /*2150*/  BSYNC.RECONVERGENT B0 ;  /* 0x0000000000007941 */ /* 0x000fea0003800200 */
.L_x_9740:
[-C--:B------:R-:W-:Y:S01]  /*2160*/  ISETP.GE.AND P3, PT, R4, R5.reuse, PT ;  /* 0x000000050400720c */ /* 0x080fe20003f66270 */
        /* <DEDUP_REMOVED lines=15> */
.L_x_9744:
[----:B------:R-:W-:Y:S05]  /*2260*/  BSYNC.RECONVERGENT B0 ;  /* 0x0000000000007941 */ /* 0x000fea0003800200 */
.L_x_9743:
        /* <DEDUP_REMOVED lines=11> */
.L_x_9746:
[----:B------:R-:W-:Y:S05]  /*2320*/  BSYNC.RECONVERGENT B0 ;  /* 0x0000000000007941 */ /* 0x000fea0003800200 */
.L_x_9745:
        /* <DEDUP_REMOVED lines=11> */
.L_x_9748:
[----:B------:R-:W-:Y:S05]  /*23e0*/  BSYNC.RECONVERGENT B0 ;  /* 0x0000000000007941 */ /* 0x000fea0003800200 */
.L_x_9747:
        /* <DEDUP_REMOVED lines=11> */
[----:B----4-:R-:W2:Y:S01]  /*24a0*/  MUFU.RCP R9, R9 ;  /* 0x0000000900097308 */ /* 0x010ea20000001000 */
        /* <DEDUP_REMOVED lines=17> */
.L_x_9751:
[----:B------:R3:W-:Y:S01]  /*25c0*/  STS.128 [R108+0x3000], RZ ;  /* 0x003000ff6c007388 */ /* 0x0007e20000000c00 */
[----:B------:R-:W-:Y:S05]  /*25d0*/  BRA `(.L_x_9752) ;  /* 0x0000000000047947 */ /* 0x000fea0003800000 */
.L_x_9750:
[----:B------:R2:W-:Y:S02]  /*25e0*/  STS.128 [R108+0x3000], RZ ;  /* 0x003000ff6c007388 */ /* 0x0005e40000000c00 */
.L_x_9752:
[----:B------:R-:W-:Y:S05]  /*25f0*/  BSYNC.RECONVERGENT B0 ;  /* 0x0000000000007941 */ /* 0x000fea0003800200 */
.L_x_9749:
[-C--:B------:R-:W-:Y:S01]  /*2600*/  ISETP.GE.AND P3, PT, R4, R5.reuse, PT ;  /* 0x000000050400720c */ /* 0x080fe20003f66270 */
[----:B------:R-:W-:Y:S01]  /*2610*/  BSSY.RECONVERGENT B0, `(.L_x_9753) ;  /* 0x000000e000007945 */ /* 0x000fe20003800200 */
[C---:B------:R-:W-:Y:S02]  /*2620*/  LEA R4, P0, R7.reuse, R150, 0x1 ;  /* 0x0000009607047211 */ /* 0x040fe400078008ff */
        /* <DEDUP_REMOVED lines=12> */
.L_x_9754:
[----:B------:R-:W-:Y:S05]  /*26f0*/  BSYNC.RECONVERGENT B0 ;  /* 0x0000000000007941 */ /* 0x000fea0003800200 */
.L_x_9753:
        /* <DEDUP_REMOVED lines=12> */
.L_x_9756:
[----:B------:R-:W-:Y:S05]  /*27c0*/  BSYNC.RECONVERGENT B0 ;  /* 0x0000000000007941 */ /* 0x000fea0003800200 */
.L_x_9755:
        /* <DEDUP_REMOVED lines=12> */
.L_x_9758:
[----:B------:R-:W-:Y:S05]  /*2890*/  BSYNC.RECONVERGENT B0 ;  /* 0x0000000000007941 */ /* 0x000fea0003800200 */
.L_x_9757:
[----:B------:R-:W5:Y:S01]  /*28a0*/  LD.E R20, desc[UR4][R2.64+0x18c] ;  /* 0x00018c0402147980 */ /* 0x000f62000c101900 */
[----:B------:R-:W-:Y:S01]  /*28b0*/  SHF.R.U32.HI R133, RZ, 0x1, R132 ;  /* 0x00000001ff857819 */ /* 0x000fe20000011684 */
[----:B------:R-:W-:Y:S01]  /*28c0*/  BSSY.RECONVERGENT B1, `(.L_x_9759) ;  /* 0x000014b000017945 */ /* 0x000fe20003800200 */
[C---:B------:R-:W-:Y:S01]  /*28d0*/  SHF.L.U32 R8, R132.reuse, 0x4, RZ ;  /* 0x0000000484087819 */ /* 0x040fe200000006ff */
[----:B------:R-:W0:Y:S01]  /*28e0*/  LDGDEPBAR ;  /* 0x00000000000079af */ /* 0x000e220000000000 */
[C---:B------:R-:W-:Y:S02]  /*28f0*/  SHF.L.U32 R51, R132.reuse, 0x5, RZ ;  /* 0x0000000584337819 */ /* 0x040fe400000006ff */
[----:B-1----:R-:W-:Y:S02]  /*2900*/  LOP3.LUT R4, R133, 0x8, RZ, 0xc0, !PT ;  /* 0x0000000885047812 */ /* 0x002fe400078ec0ff */
[----:B------:R-:W-:Y:S02]  /*2910*/  SHF.L.U32 R87, R132, 0x2, RZ ;  /* 0x0000000284577819 */ /* 0x000fe400000006ff */
[----:B------:R-:W-:-:S02]  /*2920*/  LOP3.LUT R134, R8, 0x3e00, RZ, 0xc0, !PT ;  /* 0x00003e0008867812 */ /* 0x000fc400078ec0ff */
[--C-:B------:R-:W-:Y:S02]  /*2930*/  LOP3.LUT R9, R4, 0xc0, R51.reuse, 0xf8, !PT ;  /* 0x000000c004097812 */ /* 0x100fe400078ef833 */
[----:B------:R-:W-:Y:S02]  /*2940*/  LOP3.LUT R6, R87, 0x18, RZ, 0xc0, !PT ;  /* 0x0000001857067812 */ /* 0x000fe400078ec0ff */
[----:B------:R-:W-:Y:S02]  /*2950*/  LOP3.LUT R4, R134, 0x20, R51, 0xf8, !PT ;  /* 0x0000002086047812 */ /* 0x000fe400078ef833 */
[----:B------:R-:W-:Y:S02]  /*2960*/  LOP3.LUT R8, R8, 0x100, RZ, 0xc0, !PT ;  /* 0x0000010008087812 */ /* 0x000fe400078ec0ff */
        /* <DEDUP_REMOVED lines=12> */
[----:B------:R-:W-:Y:S01]  /*2a30*/  IADD3 R107, PT, PT, R22, R21, -R106 ;  /* 0x00000015166b7210 */ /* 0x000fe20007ffe86a */
[----:B------:R-:W1:Y:S01]  /*2a40*/  LDSM.16.M88.4 R36, [R100+0x1000] ;  /* 0x001000006424783b */ /* 0x000e620000000200 */
[----:B------:R-:W-:Y:S02]  /*2a50*/  SEL R5, R5, 0xffffffe0, !P5 ;  /* 0xffffffe005057807 */ /* 0x000fe40006800000 */
[----:B------:R-:W-:Y:S01]  /*2a60*/  IADD3 R22, PT, PT, R84, -0x1, RZ ;  /* 0xffffffff54167810 */ /* 0x000fe20007ffe0ff */
[----:B------:R-:W2:Y:S01]  /*2a70*/  LDSM.16.M88.4 R28, [R100+0x1400] ;  /* 0x00140000641c783b */ /* 0x000ea20000000200 */
[----:B------:R-:W-:-:S02]  /*2a80*/  IADD3 R16, PT, PT, R12, R5, RZ ;  /* 0x000000050c107210 */ /* 0x000fc40007ffe0ff */
[----:B------:R-:W-:Y:S02]  /*2a90*/  IADD3 R110, PT, PT, R5, R100, RZ ;  /* 0x00000064056e7210 */ /* 0x000fe40007ffe0ff */
[----:B------:R-:W-:Y:S02]  /*2aa0*/  LOP3.LUT R85, R133, 0x1f0, RZ, 0xc0, !PT ;  /* 0x000001f085557812 */ /* 0x000fe400078ec0ff */
[----:B------:R-:W-:Y:S01]  /*2ab0*/  LDSM.16.M88.4 R16, [R16] ;  /* 0x000000001010783b */ /* 0x000fe20000000200 */
[----:B------:R-:W-:Y:S02]  /*2ac0*/  ISETP.GT.AND P0, PT, R22, R147, PT ;  /* 0x000000931600720c */ /* 0x000fe40003f04270 */
[----:B------:R-:W-:Y:S01]  /*2ad0*/  IADD3 R143, PT, PT, R21, -R106, -R0 ;  /* 0x8000006a158f7210 */ /* 0x000fe20007ffe800 */
[----:B------:R-:W3:Y:S01]  /*2ae0*/  LDSM.16.M88.4 R4, [R110+0x1000] ;  /* 0x001000006e04783b */ /* 0x000ee20000000200 */
[----:B------:R-:W-:-:S03]  /*2af0*/  LOP3.LUT R104, R44, 0x7, RZ, 0xc0, !PT ;  /* 0x000000072c687812 */ /* 0x000fc600078ec0ff */
        /* <DEDUP_REMOVED lines=156> */
[----:B------:R-:W-:Y:S01]  /*34c0*/  VIMNMX R146, PT, PT, RZ, R144, !PT ;  /* 0x00000090ff927248 */ /* 0x000fe20007fe0100 */
[----:B------:R-:W1:Y:S01]  /*34d0*/  MUFU.TANH R127, R127 ;  /* 0x0000007f007f7308 */ /* 0x000e620000002400 */
[----:B------:R-:W-:Y:S02]  /*34e0*/  VIADDMNMX R143, R0, 0x9, R21, PT ;  /* 0x00000009008f7846 */ /* 0x000fe40003800115 */
[----:B------:R-:W-:-:S05]  /*34f0*/  VIADDMNMX R144, R144, 0x8, RZ, !PT ;  /* 0x0000000890907846 */ /* 0x000fca00078001ff */
        /* <DEDUP_REMOVED lines=38> */
.L_x_9762:
        /* <DEDUP_REMOVED lines=60> */
.L_x_9763:
[----:B------:R-:W-:Y:S05]  /*3b20*/  BSYNC.RECONVERGENT B0 ;  /* 0x0000000000007941 */ /* 0x000fea0003800200 */
.L_x_9761:
        /* <DEDUP_REMOVED lines=34> */
.L_x_9765:
[----:B------:R-:W-:Y:S05]  /*3d50*/  BSYNC.RECONVERGENT B0 ;  /* 0x0000000000007941 */ /* 0x000fea0003800200 */
.L_x_9764:
[----:B------:R-:W0:Y:S02]  /*3d60*/  LDGDEPBAR ;  /* 0x00000000000079af */ /* 0x000e240000000000 */
.L_x_9760:
[----:B------:R-:W-:Y:S05]  /*3d70*/  BSYNC.RECONVERGENT B1 ;  /* 0x0000000000017941 */ /* 0x000fea0003800200 */
.L_x_9759:
[----:B--23--:R-:W-:Y:S02]  /*3d80*/  IMAD.SHL.U32 R21, R132, 0x2, RZ ;  /* 0x0000000284157824 */ /* 0x00cfe400078e00ff */
[----:B------:R-:W-:-:S03]  /*3d90*/  IMAD.IADD R107, R23, 0x1, R4 ;  /* 0x00000001176b7824 */ /* 0x000fc600078e0204 */
[----:B------:R-:W-:-:S05]  /*3da0*/  LOP3.LUT R21, R21, 0x6, RZ, 0xc0, !PT ;  /* 0x0000000615157812 */ /* 0x000fca00078ec0ff */
[----:B------:R-:W-:-:S04]  /*3db0*/  IMAD R175, R22, 0x80, R21 ;  /* 0x0000008016af7824 */ /* 0x000fc800078e0215 */
[C---:B------:R-:W-:Y:S01]  /*3dc0*/  IMAD.IADD R20, R175.reuse, 0x1, R106 ;  /* 0x00000001af147824 */ /* 0x040fe200078e026a */
[CC--:B------:R-:W-:Y:S01]  /*3dd0*/  ISETP.GE.AND P3, PT, R175.reuse, R146.reuse, PT ;  /* 0x00000092af00720c */ /* 0x0c0fe20003f66270 */
[C---:B------:R-:W-:Y:S02]  /*3de0*/  VIADD R4, R175.reuse, 0x1 ;  /* 0x00000001af047836 */ /* 0x040fe40000000000 */
[----:B------:R-:W-:Y:S01]  /*3df0*/  VIADD R56, R175, 0x8 ;  /* 0x00000008af387836 */ /* 0x000fe20000000000 */
        /* <DEDUP_REMOVED lines=8> */
[----:B------:R-:W-:Y:S01]  /*3e80*/  I2FP.F32.S32 R0, R0 ;  /* 0x0000000000007245 */ /* 0x000fe20000201400 */
[C---:B------:R-:W-:Y:S01]  /*3e90*/  VIADD R36, R175.reuse, 0x28 ;  /* 0x00000028af247836 */ /* 0x040fe20000000000 */
[C---:B------:R-:W-:Y:S01]  /*3ea0*/  ISETP.GE.AND P0, PT, R4.reuse, R144, PT ;  /* 0x000000900400720c */ /* 0x040fe20003f06270 */
[----:B------:R-:W-:Y:S01]  /*3eb0*/  VIADD R44, R175, 0x29 ;  /* 0x00000029af2c7836 */ /* 0x000fe20000000000 */
[----:B------:R-:W-:Y:S01]  /*3ec0*/  ISETP.GE.AND P1, PT, R4, R143, PT ;  /* 0x0000008f0400720c */ /* 0x000fe20003f26270 */
[C---:B-1----:R-:W-:Y:S01]  /*3ed0*/  FFMA.FTZ R4, -R158.reuse, R0, R47 ;  /* 0x000000009e047223 */ /* 0x042fe2000001012f */
        /* <DEDUP_REMOVED lines=16> */
[----:B------:R-:W-:-:S02]  /*3fe0*/  I2FP.F32.S32 R8, R8 ;  /* 0x0000000800087245 */ /* 0x000fc40000201400 */
[C-C-:B------:R-:W-:Y:S01]  /*3ff0*/  IADD3 R6, PT, PT, R107.reuse, -0x29, -R20.reuse ;  /* 0xffffffd76b067810 */ /* 0x140fe20007ffe814 */
[C---:B------:R-:W-:Y:S01]  /*4000*/  FFMA.FTZ R73, -R158.reuse, R0, R73 ;  /* 0x000000009e497223 */ /* 0x040fe20000010149 */
[C-C-:B------:R-:W-:Y:S01]  /*4010*/  IADD3 R0, PT, PT, R107.reuse, -0x30, -R20.reuse ;  /* 0xffffffd06b007810 */ /* 0x140fe20007ffe814 */
[----:B------:R-:W-:Y:S01]  /*4020*/  FFMA.FTZ R63, -R158, R8, R63 ;  /* 0x000000089e3f7223 */ /* 0x000fe2000001013f */
[----:B------:R-:W-:Y:S02]  /*4030*/  IABS R6, R6 ;  /* 0x0000000600067213 */ /* 0x000fe40000000000 */
[----:B------:R-:W-:Y:S02]  /*4040*/  IADD3 R8, PT, PT, R107, -0x28, -R20 ;  /* 0xffffffd86b087810 */ /* 0x000fe40007ffe814 */
[----:B------:R-:W-:Y:S02]  /*4050*/  IABS R0, R0 ;  /* 0x0000000000007213 */ /* 0x000fe40000000000 */
[----:B------:R-:W-:-:S02]  /*4060*/  I2FP.F32.S32 R6, R6 ;  /* 0x0000000600067245 */ /* 0x000fc40000201400 */
[----:B------:R-:W-:Y:S02]  /*4070*/  IABS R8, R8 ;  /* 0x0000000800087213 */ /* 0x000fe40000000000 */
[----:B------:R-:W-:Y:S01]  /*4080*/  I2FP.F32.S32 R0, R0 ;  /* 0x0000000000007245 */ /* 0x000fe20000201400 */
[C---:B------:R-:W-:Y:S01]  /*4090*/  FFMA.FTZ R95, -R158.reuse, R6, R95 ;  /* 0x000000069e5f7223 */ /* 0x040fe2000001015f */
[C-C-:B------:R-:W-:Y:S02]  /*40a0*/  IADD3 R10, PT, PT, R107.reuse, -0x10, -R20.reuse ;  /* 0xfffffff06b0a7810 */ /* 0x140fe40007ffe814 */
[----:B------:R-:W-:Y:S01]  /*40b0*/  I2FP.F32.S32 R8, R8 ;  /* 0x0000000800087245 */ /* 0x000fe20000201400 */
[C---:B------:R-:W-:Y:S01]  /*40c0*/  FFMA.FTZ R99, -R158.reuse, R0, R99 ;  /* 0x000000009e637223 */ /* 0x040fe20000010163 */
[C-C-:B------:R-:W-:Y:S02]  /*40d0*/  IADD3 R6, PT, PT, R107.reuse, -0x41, -R20.reuse ;  /* 0xffffffbf6b067810 */ /* 0x140fe40007ffe814 */
[----:B------:R-:W-:Y:S01]  /*40e0*/  IADD3 R0, PT, PT, R107, -0x38, -R20 ;  /* 0xffffffc86b007810 */ /* 0x000fe20007ffe814 */
[----:B------:R-:W-:Y:S01]  /*40f0*/  FFMA.FTZ R93, -R158, R8, R93 ;  /* 0x000000089e5d7223 */ /* 0x000fe2000001015d */
[----:B------:R-:W-:-:S02]  /*4100*/  IABS R10, R10 ;  /* 0x0000000a000a7213 */ /* 0x000fc40000000000 */
[----:B------:R-:W-:Y:S02]  /*4110*/  IABS R6, R6 ;  /* 0x0000000600067213 */ /* 0x000fe40000000000 */
[C-C-:B------:R-:W-:Y:S02]  /*4120*/  IADD3 R8, PT, PT, R107.reuse, -0x40, -R20.reuse ;  /* 0xffffffc06b087810 */ /* 0x140fe40007ffe814 */
[----:B------:R-:W-:Y:S02]  /*4130*/  IABS R0, R0 ;  /* 0x0000000000007213 */ /* 0x000fe40000000000 */
[----:B------:R-:W-:Y:S02]  /*4140*/  I2FP.F32.S32 R10, R10 ;  /* 0x0000000a000a7245 */ /* 0x000fe40000201400 */
[----:B------:R-:W-:Y:S02]  /*4150*/  I2FP.F32.S32 R6, R6 ;  /* 0x0000000600067245 */ /* 0x000fe40000201400 */
[----:B------:R-:W-:Y:S01]  /*4160*/  IABS R8, R8 ;  /* 0x0000000800087213 */ /* 0x000fe20000000000 */
[C---:B------:R-:W-:Y:S01]  /*4170*/  FFMA.FTZ R61, -R158.reuse, R10, R61 ;  /* 0x0000000a9e3d7223 */ /* 0x040fe2000001013d */
[----:B------:R-:W-:Y:S01]  /*4180*/  I2FP.F32.S32 R0, R0 ;  /* 0x0000000000007245 */ /* 0x000fe20000201400 */
[C---:B------:R-:W-:Y:S01]  /*4190*/  FFMA.FTZ R121, -R158.reuse, R6, R121 ;  /* 0x000000069e797223 */ /* 0x040fe20000010179 */
[C-C-:B------:R-:W-:Y:S01]  /*41a0*/  IADD3 R12, PT, PT, R107.reuse, -0x9, -R20.reuse ;  /* 0xfffffff76b0c7810 */ /* 0x140fe20007ffe814 */
[C-C-:B------:R-:W-:Y:S01]  /*41b0*/  IMAD.IADD R6, R107.reuse, 0x1, -R20.reuse ;  /* 0x000000016b067824 */ /* 0x140fe200078e0a14 */
[C---:B------:R-:W-:Y:S01]  /*41c0*/  IADD3 R10, PT, PT, R107.reuse, -0x21, -R20 ;  /* 0xffffffdf6b0a7810 */ /* 0x040fe20007ffe814 */
[----:B------:R-:W-:Y:S01]  /*41d0*/  FFMA.FTZ R0, -R158, R0, R105 ;  /* 0x000000009e007223 */ /* 0x000fe20000010169 */
[----:B------:R-:W-:Y:S01]  /*41e0*/  I2FP.F32.S32 R8, R8 ;  /* 0x0000000800087245 */ /* 0x000fe20000201400 */
[----:B------:R-:W-:Y:S01]  /*41f0*/  VIADD R105, R107, 0x8 ;  /* 0x000000086b697836 */ /* 0x000fe20000000000 */
[----:B------:R-:W-:-:S02]  /*4200*/  IABS R12, R12 ;  /* 0x0000000c000c7213 */ /* 0x000fc40000000000 */
[----:B------:R-:W-:Y:S01]  /*4210*/  IABS R10, R10 ;  /* 0x0000000a000a7213 */ /* 0x000fe20000000000 */
[----:B------:R-:W-:Y:S01]  /*4220*/  FFMA.FTZ R119, -R158, R8, R119 ;  /* 0x000000089e777223 */ /* 0x000fe20000010177 */
[----:B------:R-:W-:Y:S01]  /*4230*/  I2FP.F32.S32 R12, R12 ;  /* 0x0000000c000c7245 */ /* 0x000fe20000201400 */
[--C-:B------:R-:W-:Y:S01]  /*4240*/  IMAD.IADD R8, R105, 0x1, -R20.reuse ;  /* 0x0000000169087824 */ /* 0x100fe200078e0a14 */
[----:B------:R-:W-:Y:S01]  /*4250*/  IABS R48, R6 ;  /* 0x0000000600307213 */ /* 0x000fe20000000000 */
[----:B------:R-:W-:Y:S01]  /*4260*/  VIADD R6, R6, 0xfffffff8 ;  /* 0xfffffff806067836 */ /* 0x000fe20000000000 */
[----:B------:R-:W-:Y:S01]  /*4270*/  I2FP.F32.S32 R10, R10 ;  /* 0x0000000a000a7245 */ /* 0x000fe20000201400 */
[C---:B------:R-:W-:Y:S01]  /*4280*/  FFMA.FTZ R57, -R158.reuse, R12, R57 ;  /* 0x0000000c9e397223 */ /* 0x040fe20000010139 */
[----:B------:R-:W-:Y:S02]  /*4290*/  IABS R8, R8 ;  /* 0x0000000800087213 */ /* 0x000fe40000000000 */
[----:B------:R-:W-:Y:S01]  /*42a0*/  I2FP.F32.S32 R48, R48 ;  /* 0x0000003000307245 */ /* 0x000fe20000201400 */
[----:B------:R-:W-:Y:S01]  /*42b0*/  FFMA.FTZ R83, -R158, R10, R83 ;  /* 0x0000000a9e537223 */ /* 0x000fe20000010153 */
[----:B------:R-:W-:-:S02]  /*42c0*/  IADD3 R12, PT, PT, R107, -0x20, -R20 ;  /* 0xffffffe06b0c7810 */ /* 0x000fc40007ffe814 */
[----:B------:R-:W-:Y:S01]  /*42d0*/  IABS R6, R6 ;  /* 0x0000000600067213 */ /* 0x000fe20000000000 */
[CC--:B------:R-:W-:Y:S01]  /*42e0*/  FFMA.FTZ R64, -R158.reuse, R48.reuse, R27 ;  /* 0x000000309e407223 */ /* 0x0c0fe2000001011b */
[----:B------:R-:W-:Y:S01]  /*42f0*/  IADD3 R10, PT, PT, R107, -0x39, -R20 ;  /* 0xffffffc76b0a7810 */ /* 0x000fe20007ffe814 */
[C---:B------:R-:W-:Y:S01]  /*4300*/  FFMA.FTZ R55, -R158.reuse, R48, R55 ;  /* 0x000000309e377223 */ /* 0x040fe20000010137 */
[----:B------:R-:W-:Y:S02]  /*4310*/  I2FP.F32.S32 R8, R8 ;  /* 0x0000000800087245 */ /* 0x000fe40000201400 */
[----:B------:R-:W-:Y:S02]  /*4320*/  IABS R12, R12 ;  /* 0x0000000c000c7213 */ /* 0x000fe40000000000 */
[----:B------:R-:W-:Y:S01]  /*4330*/  I2FP.F32.S32 R6, R6 ;  /* 0x0000000600067245 */ /* 0x000fe20000201400 */
[----:B------:R-:W-:Y:S01]  /*4340*/  FFMA.FTZ R27, -R158, R8, R45 ;  /* 0x000000089e1b7223 */ /* 0x000fe2000001012d */
[----:B------:R-:W-:-:S02]  /*4350*/  IABS R10, R10 ;  /* 0x0000000a000a7213 */ /* 0x000fc40000000000 */
[----:B------:R-:W-:Y:S01]  /*4360*/  IADD3 R54, PT, PT, R105, -0x1, -R20 ;  /* 0xffffffff69367810 */ /* 0x000fe20007ffe814 */
[----:B------:R-:W-:Y:S01]  /*4370*/  FFMA.FTZ R45, -R158, R6, R53 ;  /* 0x000000069e2d7223 */ /* 0x000fe20000010135 */
[----:B------:R-:W-:Y:S01]  /*4380*/  I2FP.F32.S32 R12, R12 ;  /* 0x0000000c000c7245 */ /* 0x000fe20000201400 */
[C---:B------:R-:W-:Y:S01]  /*4390*/  VIADD R53, R175.reuse, 0x9 ;  /* 0x00000009af357836 */ /* 0x040fe20000000000 */
[----:B------:R-:W-:Y:S02]  /*43a0*/  I2FP.F32.S32 R10, R10 ;  /* 0x0000000a000a7245 */ /* 0x000fe40000201400 */
[----:B------:R-:W-:Y:S01]  /*43b0*/  FSEL R64, R64, -INF , P3 ;  /* 0xff80000040407808 */ /* 0x000fe20001800000 */
[C---:B------:R-:W-:Y:S01]  /*43c0*/  FFMA.FTZ R81, -R158.reuse, R12, R81 ;  /* 0x0000000c9e517223 */ /* 0x040fe20000010151 */
[----:B------:R-:W-:Y:S01]  /*43d0*/  IABS R54, R54 ;  /* 0x0000003600367213 */ /* 0x000fe20000000000 */
[----:B------:R-:W-:Y:S01]  /*43e0*/  FFMA.FTZ R113, -R158, R10, R113 ;  /* 0x0000000a9e717223 */ /* 0x000fe20000010171 */
[----:B------:R-:W-:-:S02]  /*43f0*/  ISETP.GE.AND P3, PT, R175, R145, PT ;  /* 0x00000091af00720c */ /* 0x000fc40003f66270 */
[----:B------:R-:W-:Y:S02]  /*4400*/  FSEL R4, R4, -INF , P2 ;  /* 0xff80000004047808 */ /* 0x000fe40001000000 */
[----:B------:R-:W-:Y:S02]  /*4410*/  ISETP.GE.AND P2, PT, R56, R146, PT ;  /* 0x000000923800720c */ /* 0x000fe40003f46270 */
[C-C-:B------:R-:W-:Y:S02]  /*4420*/  IADD3 R12, PT, PT, R107.reuse, -0x31, -R20.reuse ;  /* 0xffffffcf6b0c7810 */ /* 0x140fe40007ffe814 */
[----:B------:R-:W-:Y:S02]  /*4430*/  I2FP.F32.S32 R54, R54 ;  /* 0x0000003600367245 */ /* 0x000fe40000201400 */
[----:B------:R-:W-:Y:S02]  /*4440*/  FSEL R64, R64, -INF , !P3 ;  /* 0xff80000040407808 */ /* 0x000fe40005800000 */
[----:B------:R-:W-:Y:S01]  /*4450*/  IADD3 R10, PT, PT, R107, -0x48, -R20 ;  /* 0xffffffb86b0a7810 */ /* 0x000fe20007ffe814 */
[----:B------:R-:W-:Y:S01]  /*4460*/  FFMA.FTZ R54, -R158, R54, R49 ;  /* 0x000000369e367223 */ /* 0x000fe20000010131 */
[----:B------:R-:W-:Y:S01]  /*4470*/  ISETP.GE.AND P3, PT, R53, R146, PT ;  /* 0x000000923500720c */ /* 0x000fe20003f66270 */
[----:B------:R-:W-:Y:S01]  /*4480*/  VIADD R49, R175, 0x18 ;  /* 0x00000018af317836 */ /* 0x000fe20000000000 */
[----:B------:R-:W-:-:S02]  /*4490*/  FSEL R45, R45, -INF , P2 ;  /* 0xff8000002d2d7808 */ /* 0x000fc40001000000 */
[----:B------:R-:W-:Y:S02]  /*44a0*/  ISETP.GE.AND P2, PT, R52, R146, PT ;  /* 0x000000923400720c */ /* 0x000fe40003f46270 */
[----:B------:R-:W-:Y:S02]  /*44b0*/  IABS R12, R12 ;  /* 0x0000000c000c7213 */ /* 0x000fe40000000000 */
[----:B------:R-:W-:Y:S02]  /*44c0*/  FSEL R6, R4, -INF , !P4 ;  /* 0xff80000004067808 */ /* 0x000fe40006000000 */
[----:B------:R-:W-:Y:S02]  /*44d0*/  IABS R10, R10 ;  /* 0x0000000a000a7213 */ /* 0x000fe40000000000 */
[----:B------:R-:W-:Y:S02]  /*44e0*/  FSEL R4, R57, -INF , P3 ;  /* 0xff80000039047808 */ /* 0x000fe40001800000 */
[----:B------:R-:W-:-:S02]  /*44f0*/  ISETP.GE.AND P3, PT, R52, R145, PT ;  /* 0x000000913400720c */ /* 0x000fc40003f66270 */
[----:B------:R-:W-:Y:S02]  /*4500*/  FSEL R14, R61, -INF , P2 ;  /* 0xff8000003d0e7808 */ /* 0x000fe40001000000 */
[----:B------:R-:W-:Y:S02]  /*4510*/  I2FP.F32.S32 R12, R12 ;  /* 0x0000000c000c7245 */ /* 0x000fe40000201400 */
[----:B------:R-:W-:Y:S02]  /*4520*/  I2FP.F32.S32 R10, R10 ;  /* 0x0000000a000a7245 */ /* 0x000fe40000201400 */
[----:B------:R-:W-:Y:S01]  /*4530*/  ISETP.GE.AND P2, PT, R50, R146, PT ;  /* 0x000000923200720c */ /* 0x000fe20003f46270 */
[----:B------:R-:W-:Y:S01]  /*4540*/  FFMA.FTZ R103, -R158, R12, R103 ;  /* 0x0000000c9e677223 */ /* 0x000fe20000010167 */
[----:B------:R-:W-:Y:S01]  /*4550*/  FSEL R14, R14, -INF , !P3 ;  /* 0xff8000000e0e7808 */ /* 0x000fe20005800000 */
[----:B------:R-:W-:Y:S01]  /*4560*/  FFMA.FTZ R135, -R158, R10, R135 ;  /* 0x0000000a9e877223 */ /* 0x000fe20000010187 */
[----:B------:R-:W-:-:S02]  /*4570*/  ISETP.GE.AND P3, PT, R49, R146, PT ;  /* 0x000000923100720c */ /* 0x000fc40003f66270 */
[----:B------:R-:W-:Y:S02]  /*4580*/  FSEL R12, R63, -INF , P2 ;  /* 0xff8000003f0c7808 */ /* 0x000fe40001000000 */
[----:B------:R-:W-:Y:S02]  /*4590*/  ISETP.GE.AND P2, PT, R49, R145, PT ;  /* 0x000000913100720c */ /* 0x000fe40003f46270 */
[----:B------:R-:W-:Y:S02]  /*45a0*/  FSEL R10, R69, -INF , P3 ;  /* 0xff800000450a7808 */ /* 0x000fe40001800000 */
[-C--:B------:R-:W-:Y:S02]  /*45b0*/  ISETP.GE.AND P3, PT, R47, R146.reuse, PT ;  /* 0x000000922f00720c */ /* 0x080fe40003f66270 */
[----:B------:R-:W-:Y:S02]  /*45c0*/  FSEL R10, R10, -INF , !P2 ;  /* 0xff8000000a0a7808 */ /* 0x000fe40005000000 */
        /* <DEDUP_REMOVED lines=14> */
[-C--:B------:R-:W-:Y:S02]  /*46b0*/  ISETP.GE.AND P3, PT, R42, R145.reuse, PT ;  /* 0x000000912a00720c */ /* 0x080fe40003f66270 */
[----:B------:R-:W-:Y:S02]  /*46c0*/  FSEL R99, R99, -INF , P2 ;  /* 0xff80000063637808 */ /* 0x000fe40001000000 */
[----:B------:R-:W-:Y:S02]  /*46d0*/  ISETP.GE.AND P4, PT, R53, R145, PT ;  /* 0x000000913500720c */ /* 0x000fe40003f86270 */
[----:B------:R-:W-:Y:S02]  /*46e0*/  ISETP.GE.AND P2, PT, R34, R146, PT ;  /* 0x000000922200720c */ /* 0x000fe40003f46270 */
[----:B------:R-:W-:-:S02]  /*46f0*/  FSEL R178, R99, -INF , !P3 ;  /* 0xff80000063b27808 */ /* 0x000fc40005800000 */
        /* <DEDUP_REMOVED lines=8> */
[-C--:B------:R-:W-:Y:S02]  /*4780*/  ISETP.GE.AND P3, PT, R30, R146.reuse, PT ;  /* 0x000000921e00720c */ /* 0x080fe40003f66270 */
[----:B------:R-:W-:Y:S01]  /*4790*/  FSEL R176, R0, -INF , !P2 ;  /* 0xff80000000b07808 */ /* 0x000fe20005000000 */
[----:B------:R-:W-:Y:S01]  /*47a0*/  VIADD R0, R175, 0x48 ;  /* 0x00000048af007836 */ /* 0x000fe20000000000 */
[----:B------:R-:W-:Y:S02]  /*47b0*/  ISETP.GE.AND P2, PT, R28, R146, PT ;  /* 0x000000921c00720c */ /* 0x000fe40003f46270 */
[----:B------:R-:W-:-:S02]  /*47c0*/  FSEL R8, R8, -INF , !P4 ;  /* 0xff80000008087808 */ /* 0x000fc40006000000 */
[-C--:B------:R-:W-:Y:S02]  /*47d0*/  ISETP.GE.AND P4, PT, R38, R145.reuse, PT ;  /* 0x000000912600720c */ /* 0x080fe40003f86270 */
[----:B------:R-:W-:Y:S02]  /*47e0*/  FSEL R113, R113, -INF , P3 ;  /* 0xff80000071717808 */ /* 0x000fe40001800000 */
[----:B------:R-:W-:Y:S02]  /*47f0*/  ISETP.GE.AND P3, PT, R28, R145, PT ;  /* 0x000000911c00720c */ /* 0x000fe40003f66270 */
[----:B------:R-:W-:Y:S02]  /*4800*/  FSEL R119, R119, -INF , P2 ;  /* 0xff80000077777808 */ /* 0x000fe40001000000 */
[----:B------:R-:W-:Y:S02]  /*4810*/  FSEL R92, R83, -INF , !P4 ;  /* 0xff800000535c7808 */ /* 0x000fe40006000000 */
[----:B------:R-:W-:-:S02]  /*4820*/  IADD3 R57, PT, PT, R105, -0x9, -R20 ;  /* 0xfffffff769397810 */ /* 0x000fc40007ffe814 */
[----:B------:R-:W-:Y:S02]  /*4830*/  ISETP.GE.AND P4, PT, R44, R145, PT ;  /* 0x000000912c00720c */ /* 0x000fe40003f86270 */
[----:B------:R-:W-:Y:S02]  /*4840*/  ISETP.GE.AND P2, PT, R0, R146, PT ;  /* 0x000000920000720c */ /* 0x000fe40003f46270 */
[----:B------:R-:W-:Y:S02]  /*4850*/  FSEL R172, R119, -INF , !P3 ;  /* 0xff80000077ac7808 */ /* 0x000fe40005800000 */
[----:B------:R-:W-:Y:S02]  /*4860*/  ISETP.GE.AND P3, PT, R175, R144, PT ;  /* 0x00000090af00720c */ /* 0x000fe40003f66270 */
[----:B------:R-:W-:Y:S02]  /*4870*/  IABS R57, R57 ;  /* 0x0000003900397213 */ /* 0x000fe40000000000 */
[----:B------:R-:W-:-:S02]  /*4880*/  FSEL R96, R95, -INF , !P4 ;  /* 0xff8000005f607808 */ /* 0x000fc40006000000 */
[----:B------:R-:W-:Y:S02]  /*4890*/  ISETP.GE.AND P4, PT, R34, R145, PT ;  /* 0x000000912200720c */ /* 0x000fe40003f86270 */
[----:B------:R-:W-:Y:S02]  /*48a0*/  FSEL R170, R135, -INF , P2 ;  /* 0xff80000087aa7808 */ /* 0x000fe40001000000 */
[----:B------:R-:W-:Y:S02]  /*48b0*/  ISETP.GE.AND P2, PT, R175, R143, PT ;  /* 0x0000008faf00720c */ /* 0x000fe40003f46270 */
[----:B------:R-:W-:Y:S02]  /*48c0*/  FSEL R27, R27, -INF , P3 ;  /* 0xff8000001b1b7808 */ /* 0x000fe40001800000 */
[----:B------:R-:W-:Y:S02]  /*48d0*/  ISETP.GE.AND P3, PT, R56, R144, PT ;  /* 0x000000903800720c */ /* 0x000fe40003f66270 */
[----:B------:R-:W-:-:S02]  /*48e0*/  I2FP.F32.S32 R57, R57 ;  /* 0x0000003900397245 */ /* 0x000fc40000201400 */
[----:B------:R-:W-:Y:S02]  /*48f0*/  IADD3 R48, PT, PT, R105, -0x10, -R20 ;  /* 0xfffffff069307810 */ /* 0x000fe40007ffe814 */
[----:B------:R-:W-:Y:S01]  /*4900*/  FSEL R122, R103, -INF , !P4 ;  /* 0xff800000677a7808 */ /* 0x000fe20006000000 */
[----:B------:R-:W-:Y:S01]  /*4910*/  FFMA.FTZ R57, -R158, R57, R59 ;  /* 0x000000399e397223 */ /* 0x000fe2000001013b */
[----:B------:R-:W-:Y:S02]  /*4920*/  ISETP.GE.AND P4, PT, R30, R145, PT ;  /* 0x000000911e00720c */ /* 0x000fe40003f86270 */
[----:B------:R-:W-:Y:S02]  /*4930*/  FSEL R27, R27, -INF , !P2 ;  /* 0xff8000001b1b7808 */ /* 0x000fe40005000000 */
[----:B------:R-:W-:Y:S02]  /*4940*/  ISETP.GE.AND P2, PT, R56, R143, PT ;  /* 0x0000008f3800720c */ /* 0x000fe40003f46270 */
[----:B------:R-:W-:-:S02]  /*4950*/  FSEL R55, R55, -INF , P3 ;  /* 0xff80000037377808 */ /* 0x000fc40001800000 */
[----:B------:R-:W-:Y:S02]  /*4960*/  FSEL R54, R54, -INF , P0 ;  /* 0xff80000036367808 */ /* 0x000fe40000000000 */
[----:B------:R-:W-:Y:S02]  /*4970*/  IABS R48, R48 ;  /* 0x0000003000307213 */ /* 0x000fe40000000000 */
[----:B------:R-:W-:Y:S02]  /*4980*/  ISETP.GE.AND P0, PT, R53, R144, PT ;  /* 0x000000903500720c */ /* 0x000fe40003f06270 */
[----:B------:R-:W-:Y:S02]  /*4990*/  FSEL R124, R113, -INF , !P4 ;  /* 0xff800000717c7808 */ /* 0x000fe40006000000 */
[----:B------:R-:W-:Y:S02]  /*49a0*/  ISETP.GE.AND P4, PT, R18, R146, PT ;  /* 0x000000921200720c */ /* 0x000fe40003f86270 */
[----:B------:R-:W-:-:S02]  /*49b0*/  FSEL R80, R55, -INF , !P2 ;  /* 0xff80000037507808 */ /* 0x000fc40005000000 */
[----:B------:R-:W-:Y:S02]  /*49c0*/  FSEL R58, R54, -INF , !P1 ;  /* 0xff800000363a7808 */ /* 0x000fe40004800000 */
[----:B------:R-:W-:Y:S02]  /*49d0*/  I2FP.F32.S32 R48, R48 ;  /* 0x0000003000307245 */ /* 0x000fe40000201400 */
[C---:B------:R-:W-:Y:S02]  /*49e0*/  ISETP.GE.AND P3, PT, R52.reuse, R144, PT ;  /* 0x000000903400720c */ /* 0x040fe40003f66270 */
[-C--:B------:R-:W-:Y:S01]  /*49f0*/  ISETP.GE.AND P2, PT, R52, R143.reuse, PT ;  /* 0x0000008f3400720c */ /* 0x080fe20003f46270 */
[----:B------:R-:W-:Y:S01]  /*4a00*/  FFMA.FTZ R48, -R158, R48, R65 ;  /* 0x000000309e307223 */ /* 0x000fe20000010141 */
[----:B------:R-:W-:Y:S02]  /*4a10*/  ISETP.GE.AND P1, PT, R53, R143, PT ;  /* 0x0000008f3500720c */ /* 0x000fe40003f26270 */
[----:B------:R-:W-:-:S02]  /*4a20*/  IADD3 R52, PT, PT, R105, -0x18, -R20 ;  /* 0xffffffe869347810 */ /* 0x000fc40007ffe814 */
[----:B------:R-:W-:Y:S02]  /*4a30*/  FSEL R57, R57, -INF , P0 ;  /* 0xff80000039397808 */ /* 0x000fe40000000000 */
[----:B------:R-:W-:Y:S02]  /*4a40*/  IADD3 R53, PT, PT, R105, -0x11, -R20 ;  /* 0xffffffef69357810 */ /* 0x000fe40007ffe814 */
[----:B------:R-:W-:Y:S02]  /*4a50*/  FSEL R121, R121, -INF , P4 ;  /* 0xff80000079797808 */ /* 0x000fe40002000000 */
[----:B------:R-:W-:Y:S02]  /*4a60*/  ISETP.GE.AND P4, PT, R18, R145, PT ;  /* 0x000000911200720c */ /* 0x000fe40003f86270 */
[----:B------:R-:W-:Y:S02]  /*4a70*/  IABS R52, R52 ;  /* 0x0000003400347213 */ /* 0x000fe40000000000 */
[----:B------:R-:W-:-:S02]  /*4a80*/  FSEL R60, R57, -INF , !P1 ;  /* 0xff800000393c7808 */ /* 0x000fc40004800000 */
[----:B------:R-:W-:Y:S02]  /*4a90*/  IABS R53, R53 ;  /* 0x0000003500357213 */ /* 0x000fe40000000000 */
[C---:B------:R-:W-:Y:S02]  /*4aa0*/  ISETP.GE.AND P0, PT, R50.reuse, R144, PT ;  /* 0x000000903200720c */ /* 0x040fe40003f06270 */
[----:B------:R-:W-:Y:S02]  /*4ab0*/  ISETP.GE.AND P1, PT, R50, R143, PT ;  /* 0x0000008f3200720c */ /* 0x000fe40003f26270 */
[C-C-:B------:R-:W-:Y:S02]  /*4ac0*/  IADD3 R54, PT, PT, R105.reuse, -0x19, -R20.reuse ;  /* 0xffffffe769367810 */ /* 0x140fe40007ffe814 */
[----:B------:R-:W-:Y:S02]  /*4ad0*/  IADD3 R50, PT, PT, R105, -0x20, -R20 ;  /* 0xffffffe069327810 */ /* 0x000fe40007ffe814 */
[----:B------:R-:W-:-:S02]  /*4ae0*/  FSEL R154, R121, -INF , !P4 ;  /* 0xff800000799a7808 */ /* 0x000fc40006000000 */
[----:B------:R-:W-:Y:S02]  /*4af0*/  ISETP.GE.AND P4, PT, R56, R145, PT ;  /* 0x000000913800720c */ /* 0x000fe40003f86270 */
[----:B------:R-:W-:Y:S02]  /*4b00*/  I2FP.F32.S32 R52, R52 ;  /* 0x0000003400347245 */ /* 0x000fe40000201400 */
[----:B------:R-:W-:Y:S02]  /*4b10*/  I2FP.F32.S32 R53, R53 ;  /* 0x0000003500357245 */ /* 0x000fe40000201400 */
[----:B------:R-:W-:Y:S01]  /*4b20*/  FSEL R56, R48, -INF , P3 ;  /* 0xff80000030387808 */ /* 0x000fe20001800000 */
[C---:B------:R-:W-:Y:S01]  /*4b30*/  FFMA.FTZ R52, -R158.reuse, R52, R71 ;  /* 0x000000349e347223 */ /* 0x040fe20000010147 */
[----:B------:R-:W-:Y:S01]  /*4b40*/  IABS R48, R54 ;  /* 0x0000003600307213 */ /* 0x000fe20000000000 */
[----:B------:R-:W-:Y:S01]  /*4b50*/  FFMA.FTZ R53, -R158, R53, R67 ;  /* 0x000000359e357223 */ /* 0x000fe20000010143 */
[----:B------:R-:W-:-:S02]  /*4b60*/  IABS R50, R50 ;  /* 0x0000003200327213 */ /* 0x000fc40000000000 */
[----:B------:R-:W-:Y:S02]  /*4b70*/  FSEL R56, R56, -INF , !P2 ;  /* 0xff80000038387808 */ /* 0x000fe40005000000 */
[C---:B------:R-:W-:Y:S02]  /*4b80*/  ISETP.GE.AND P3, PT, R49.reuse, R144, PT ;  /* 0x000000903100720c */ /* 0x040fe40003f66270 */
[----:B------:R-:W-:Y:S01]  /*4b90*/  ISETP.GE.AND P2, PT, R49, R143, PT ;  /* 0x0000008f3100720c */ /* 0x000fe20003f46270 */
[----:B------:R-:W-:Y:S01]  /*4ba0*/  IMAD.MOV.U32 R49, RZ, RZ, R50 ;  /* 0x000000ffff317224 */ /* 0x000fe200078e0032 */
[----:B------:R-:W-:Y:S02]  /*4bb0*/  I2FP.F32.S32 R48, R48 ;  /* 0x0000003000307245 */ /* 0x000fe40000201400 */
[----:B------:R-:W-:Y:S02]  /*4bc0*/  FSEL R52, R52, -INF , P3 ;  /* 0xff80000034347808 */ /* 0x000fe40001800000 */
[----:B------:R-:W-:Y:S01]  /*4bd0*/  FSEL R53, R53, -INF , P0 ;  /* 0xff80000035357808 */ /* 0x000fe20000000000 */
[----:B------:R-:W-:Y:S01]  /*4be0*/  FFMA.FTZ R75, -R158, R48, R75 ;  /* 0x000000309e4b7223 */ /* 0x000fe2000001014b */
[----:B------:R-:W-:-:S02]  /*4bf0*/  ISETP.GE.AND P0, PT, R47, R144, PT ;  /* 0x000000902f00720c */ /* 0x000fc40003f06270 */
[----:B------:R-:W-:Y:S02]  /*4c00*/  I2FP.F32.S32 R49, R49 ;  /* 0x0000003100317245 */ /* 0x000fe40000201400 */
[----:B------:R-:W-:Y:S02]  /*4c10*/  FSEL R48, R52, -INF , !P2 ;  /* 0xff80000034307808 */ /* 0x000fe40005000000 */
[----:B------:R-:W-:Y:S01]  /*4c20*/  FSEL R50, R53, -INF , !P1 ;  /* 0xff80000035327808 */ /* 0x000fe20004800000 */
[----:B------:R-:W-:Y:S01]  /*4c30*/  FFMA.FTZ R49, -R158, R49, R77 ;  /* 0x000000319e317223 */ /* 0x000fe2000001014d */
[C---:B------:R-:W-:Y:S02]  /*4c40*/  ISETP.GE.AND P3, PT, R40.reuse, R144, PT ;  /* 0x000000902800720c */ /* 0x040fe40003f66270 */
[-C--:B------:R-:W-:Y:S02]  /*4c50*/  ISETP.GE.AND P2, PT, R40, R143.reuse, PT ;  /* 0x0000008f2800720c */ /* 0x080fe40003f46270 */
        /* <DEDUP_REMOVED lines=9> */
[----:B------:R-:W2:Y:S01]  /*4cf0*/  LD.E R36, desc[UR4][R2.64+0xdc] ;  /* 0x0000dc0402247980 */ /* 0x000ea2000c101900 */
[C-C-:B------:R-:W-:Y:S02]  /*4d00*/  IADD3 R47, PT, PT, R105.reuse, -0x21, -R20.reuse ;  /* 0xffffffdf692f7810 */ /* 0x140fe40007ffe814 */
[----:B------:R-:W-:Y:S02]  /*4d10*/  IADD3 R52, PT, PT, R105, -0x28, -R20 ;  /* 0xffffffd869347810 */ /* 0x000fe40007ffe814 */
[----:B------:R-:W-:Y:S02]  /*4d20*/  IABS R47, R47 ;  /* 0x0000002f002f7213 */ /* 0x000fe40000000000 */
[----:B------:R-:W-:-:S02]  /*4d30*/  IABS R52, R52 ;  /* 0x0000003400347213 */ /* 0x000fc40000000000 */
[----:B------:R-:W-:Y:S02]  /*4d40*/  I2FP.F32.S32 R49, R47 ;  /* 0x0000002f00317245 */ /* 0x000fe40000201400 */
[----:B------:R-:W-:Y:S02]  /*4d50*/  I2FP.F32.S32 R52, R52 ;  /* 0x0000003400347245 */ /* 0x000fe40000201400 */
[C-C-:B------:R-:W-:Y:S01]  /*4d60*/  IADD3 R47, PT, PT, R105.reuse, -0x29, -R20.reuse ;  /* 0xffffffd7692f7810 */ /* 0x140fe20007ffe814 */
[C---:B------:R-:W-:Y:S02]  /*4d70*/  FFMA.FTZ R49, -R158.reuse, R49, R79 ;  /* 0x000000319e317223 */ /* 0x040fe4000001014f */
[----:B------:R-:W-:Y:S01]  /*4d80*/  FFMA.FTZ R52, -R158, R52, R91 ;  /* 0x000000349e347223 */ /* 0x000fe2000001015b */
[----:B------:R-:W-:Y:S02]  /*4d90*/  IADD3 R53, PT, PT, R105, -0x30, -R20 ;  /* 0xffffffd069357810 */ /* 0x000fe40007ffe814 */
[----:B------:R-:W-:-:S02]  /*4da0*/  FSEL R49, R49, -INF , P0 ;  /* 0xff80000031317808 */ /* 0x000fc40000000000 */
[----:B------:R-:W-:Y:S02]  /*4db0*/  IABS R47, R47 ;  /* 0x0000002f002f7213 */ /* 0x000fe40000000000 */
[----:B------:R-:W-:Y:S02]  /*4dc0*/  FSEL R70, R49, -INF , !P1 ;  /* 0xff80000031467808 */ /* 0x000fe40004800000 */
[C---:B------:R-:W-:Y:S02]  /*4dd0*/  ISETP.GE.AND P0, PT, R44.reuse, R144, PT ;  /* 0x000000902c00720c */ /* 0x040fe40003f06270 */
[----:B------:R-:W-:Y:S02]  /*4de0*/  ISETP.GE.AND P1, PT, R44, R143, PT ;  /* 0x0000008f2c00720c */ /* 0x000fe40003f26270 */
[----:B------:R-:W-:Y:S02]  /*4df0*/  FSEL R52, R52, -INF , P3 ;  /* 0xff80000034347808 */ /* 0x000fe40001800000 */
[----:B------:R-:W-:-:S02]  /*4e00*/  IABS R53, R53 ;  /* 0x0000003500357213 */ /* 0x000fc40000000000 */
[----:B------:R-:W-:Y:S02]  /*4e10*/  IADD3 R44, PT, PT, R105, -0x31, -R20 ;  /* 0xffffffcf692c7810 */ /* 0x000fe40007ffe814 */
[----:B------:R-:W-:Y:S02]  /*4e20*/  I2FP.F32.S32 R47, R47 ;  /* 0x0000002f002f7245 */ /* 0x000fe40000201400 */
[----:B------:R-:W-:Y:S02]  /*4e30*/  FSEL R52, R52, -INF , !P2 ;  /* 0xff80000034347808 */ /* 0x000fe40005000000 */
[----:B------:R-:W-:Y:S02]  /*4e40*/  IABS R44, R44 ;  /* 0x0000002c002c7213 */ /* 0x000fe40000000000 */
[----:B------:R-:W-:Y:S02]  /*4e50*/  I2FP.F32.S32 R53, R53 ;  /* 0x0000003500357245 */ /* 0x000fe40000201400 */
[----:B------:R-:W-:-:S02]  /*4e60*/  ISETP.GE.AND P3, PT, R42, R144, PT ;  /* 0x000000902a00720c */ /* 0x000fc40003f66270 */
[----:B------:R-:W-:Y:S02]  /*4e70*/  ISETP.GE.AND P2, PT, R42, R143, PT ;  /* 0x0000008f2a00720c */ /* 0x000fe40003f46270 */
[----:B------:R-:W-:Y:S01]  /*4e80*/  IADD3 R42, PT, PT, R105, -0x38, -R20 ;  /* 0xffffffc8692a7810 */ /* 0x000fe20007ffe814 */
[C---:B------:R-:W-:Y:S01]  /*4e90*/  FFMA.FTZ R47, -R158.reuse, R47, R89 ;  /* 0x0000002f9e2f7223 */ /* 0x040fe20000010159 */
[----:B------:R-:W-:Y:S01]  /*4ea0*/  I2FP.F32.S32 R44, R44 ;  /* 0x0000002c002c7245 */ /* 0x000fe20000201400 */
[C---:B------:R-:W-:Y:S01]  /*4eb0*/  FFMA.FTZ R53, -R158.reuse, R53, R97 ;  /* 0x000000359e357223 */ /* 0x040fe20000010161 */
[----:B------:R-:W-:Y:S02]  /*4ec0*/  IABS R42, R42 ;  /* 0x0000002a002a7213 */ /* 0x000fe40000000000 */
[----:B------:R-:W-:Y:S01]  /*4ed0*/  FSEL R47, R47, -INF , P0 ;  /* 0xff8000002f2f7808 */ /* 0x000fe20000000000 */
[----:B------:R-:W-:Y:S01]  /*4ee0*/  FFMA.FTZ R44, -R158, R44, R101 ;  /* 0x0000002c9e2c7223 */ /* 0x000fe20000010165 */
[----:B------:R-:W-:-:S02]  /*4ef0*/  I2FP.F32.S32 R42, R42 ;  /* 0x0000002a002a7245 */ /* 0x000fc40000201400 */
[----:B------:R-:W-:Y:S02]  /*4f00*/  ISETP.GE.AND P0, PT, R34, R144, PT ;  /* 0x000000902200720c */ /* 0x000fe40003f06270 */
[----:B------:R-:W-:Y:S02]  /*4f10*/  FSEL R53, R53, -INF , P3 ;  /* 0xff80000035357808 */ /* 0x000fe40001800000 */
[----:B------:R-:W-:Y:S01]  /*4f20*/  FSEL R68, R47, -INF , !P1 ;  /* 0xff8000002f447808 */ /* 0x000fe20004800000 */
[----:B------:R-:W-:Y:S01]  /*4f30*/  FFMA.FTZ R42, -R158, R42, R109 ;  /* 0x0000002a9e2a7223 */ /* 0x000fe2000001016d */
[----:B------:R-:W-:Y:S02]  /*4f40*/  ISETP.GE.AND P1, PT, R34, R143, PT ;  /* 0x0000008f2200720c */ /* 0x000fe40003f26270 */
[----:B------:R-:W-:Y:S02]  /*4f50*/  IADD3 R34, PT, PT, R105, -0x39, -R20 ;  /* 0xffffffc769227810 */ /* 0x000fe40007ffe814 */
[----:B------:R-:W-:-:S02]  /*4f60*/  FSEL R66, R53, -INF , !P2 ;  /* 0xff80000035427808 */ /* 0x000fc40005000000 */
[----:B------:R-:W-:Y:S02]  /*4f70*/  FSEL R44, R44, -INF , P0 ;  /* 0xff8000002c2c7808 */ /* 0x000fe40000000000 */
[C---:B------:R-:W-:Y:S02]  /*4f80*/  ISETP.GE.AND P3, PT, R32.reuse, R144, PT ;  /* 0x000000902000720c */ /* 0x040fe40003f66270 */
[----:B------:R-:W-:Y:S02]  /*4f90*/  ISETP.GE.AND P2, PT, R32, R143, PT ;  /* 0x0000008f2000720c */ /* 0x000fe40003f46270 */
[----:B------:R-:W-:Y:S02]  /*4fa0*/  IADD3 R32, PT, PT, R105, -0x40, -R20 ;  /* 0xffffffc069207810 */ /* 0x000fe40007ffe814 */
[----:B------:R-:W-:Y:S02]  /*4fb0*/  IABS R34, R34 ;  /* 0x0000002200227213 */ /* 0x000fe40000000000 */
[----:B------:R-:W-:-:S02]  /*4fc0*/  FSEL R44, R44, -INF , !P1 ;  /* 0xff8000002c2c7808 */ /* 0x000fc40004800000 */
[C---:B------:R-:W-:Y:S02]  /*4fd0*/  ISETP.GE.AND P0, PT, R30.reuse, R144, PT ;  /* 0x000000901e00720c */ /* 0x040fe40003f06270 */
[----:B------:R-:W-:Y:S02]  /*4fe0*/  ISETP.GE.AND P1, PT, R30, R143, PT ;  /* 0x0000008f1e00720c */ /* 0x000fe40003f26270 */
[----:B------:R-:W-:Y:S02]  /*4ff0*/  FSEL R42, R42, -INF , P3 ;  /* 0xff8000002a2a7808 */ /* 0x000fe40001800000 */
[----:B------:R-:W-:Y:S02]  /*5000*/  IABS R32, R32 ;  /* 0x0000002000207213 */ /* 0x000fe40000000000 */
[----:B------:R-:W-:Y:S02]  /*5010*/  IADD3 R30, PT, PT, R105, -0x41, -R20 ;  /* 0xffffffbf691e7810 */ /* 0x000fe40007ffe814 */
[----:B------:R-:W-:-:S02]  /*5020*/  I2FP.F32.S32 R34, R34 ;  /* 0x0000002200227245 */ /* 0x000fc40000201400 */
[----:B------:R-:W-:Y:S02]  /*5030*/  FSEL R42, R42, -INF , !P2 ;  /* 0xff8000002a2a7808 */ /* 0x000fe40005000000 */
[----:B------:R-:W-:Y:S02]  /*5040*/  I2FP.F32.S32 R32, R32 ;  /* 0x0000002000207245 */ /* 0x000fe40000201400 */
[C---:B------:R-:W-:Y:S02]  /*5050*/  ISETP.GE.AND P3, PT, R28.reuse, R144, PT ;  /* 0x000000901c00720c */ /* 0x040fe40003f66270 */
[----:B------:R-:W-:Y:S02]  /*5060*/  IABS R30, R30 ;  /* 0x0000001e001e7213 */ /* 0x000fe40000000000 */
[----:B------:R-:W-:Y:S02]  /*5070*/  ISETP.GE.AND P2, PT, R28, R143, PT ;  /* 0x0000008f1c00720c */ /* 0x000fe40003f46270 */
[----:B------:R-:W-:Y:S01]  /*5080*/  IADD3 R28, PT, PT, R105, -0x48, -R20 ;  /* 0xffffffb8691c7810 */ /* 0x000fe20007ffe814 */
[C---:B------:R-:W-:Y:S01]  /*5090*/  FFMA.FTZ R34, -R158.reuse, R34, R111 ;  /* 0x000000229e227223 */ /* 0x040fe2000001016f */
[----:B------:R-:W-:Y:S01]  /*50a0*/  I2FP.F32.S32 R47, R30 ;  /* 0x0000001e002f7245 */ /* 0x000fe20000201400 */
[----:B------:R-:W-:Y:S01]  /*50b0*/  FFMA.FTZ R32, -R158, R32, R115 ;  /* 0x000000209e207223 */ /* 0x000fe20000010173 */
[----:B------:R-:W-:-:S02]  /*50c0*/  IABS R28, R28 ;  /* 0x0000001c001c7213 */ /* 0x000fc40000000000 */
[----:B------:R-:W-:Y:S01]  /*50d0*/  IADD3 R30, PT, PT, R105, -0x49, -R20 ;  /* 0xffffffb7691e7810 */ /* 0x000fe20007ffe814 */
[----:B------:R-:W-:Y:S01]  /*50e0*/  FFMA.FTZ R47, -R158, R47, R117 ;  /* 0x0000002f9e2f7223 */ /* 0x000fe20000010175 */
[----:B------:R-:W-:Y:S02]  /*50f0*/  FSEL R34, R34, -INF , P0 ;  /* 0xff80000022227808 */ /* 0x000fe40000000000 */
[----:B------:R-:W-:Y:S02]  /*5100*/  I2FP.F32.S32 R28, R28 ;  /* 0x0000001c001c7245 */ /* 0x000fe40000201400 */
[----:B------:R-:W-:Y:S02]  /*5110*/  ISETP.GE.AND P0, PT, R18, R144, PT ;  /* 0x000000901200720c */ /* 0x000fe40003f06270 */
[----:B------:R-:W-:Y:S02]  /*5120*/  IABS R30, R30 ;  /* 0x0000001e001e7213 */ /* 0x000fe40000000000 */
[----:B------:R-:W-:-:S02]  /*5130*/  FSEL R32, R32, -INF , P3 ;  /* 0xff80000020207808 */ /* 0x000fc40001800000 */
[----:B------:R-:W-:Y:S01]  /*5140*/  FSEL R34, R34, -INF , !P1 ;  /* 0xff80000022227808 */ /* 0x000fe20004800000 */
[----:B------:R-:W-:Y:S01]  /*5150*/  FFMA.FTZ R28, -R158, R28, R127 ;  /* 0x0000001c9e1c7223 */ /* 0x000fe2000001017f */
[----:B------:R-:W-:Y:S02]  /*5160*/  ISETP.GE.AND P1, PT, R18, R143, PT ;  /* 0x0000008f1200720c */ /* 0x000fe40003f26270 */
[----:B------:R-:W-:Y:S02]  /*5170*/  FSEL R32, R32, -INF , !P2 ;  /* 0xff80000020207808 */ /* 0x000fe40005000000 */
[----:B------:R-:W-:Y:S01]  /*5180*/  I2FP.F32.S32 R18, R30 ;  /* 0x0000001e00127245 */ /* 0x000fe20000201400 */
[----:B------:R-:W-:Y:S01]  /*5190*/  VIADD R30, R175, 0x49 ;  /* 0x00000049af1e7836 */ /* 0x000fe20000000000 */
[----:B------:R-:W-:Y:S02]  /*51a0*/  FSEL R47, R47, -INF , P0 ;  /* 0xff8000002f2f7808 */ /* 0x000fe40000000000 */
[----:B------:R-:W-:-:S02]  /*51b0*/  ISETP.GE.AND P3, PT, R0, R145, PT ;  /* 0x000000910000720c */ /* 0x000fc40003f66270 */
[C---:B------:R-:W-:Y:S02]  /*51c0*/  ISETP.GE.AND P2, PT, R0.reuse, R144, PT ;  /* 0x000000900000720c */ /* 0x040fe40003f46270 */
[----:B------:R-:W-:Y:S02]  /*51d0*/  ISETP.GE.AND P0, PT, R0, R143, PT ;  /* 0x0000008f0000720c */ /* 0x000fe40003f06270 */
[----:B------:R-:W-:Y:S01]  /*51e0*/  IADD3 R0, PT, PT, R105, -0x50, -R20 ;  /* 0xffffffb069007810 */ /* 0x000fe20007ffe814 */
[----:B------:R-:W-:Y:S01]  /*51f0*/  FFMA.FTZ R74, -R158, R18, R131 ;  /* 0x000000129e4a7223 */ /* 0x000fe20000010183 */
[----:B------:R-:W-:Y:S02]  /*5200*/  FSEL R28, R28, -INF , P2 ;  /* 0xff8000001c1c7808 */ /* 0x000fe40001000000 */
[----:B------:R-:W-:Y:S02]  /*5210*/  ISETP.GE.AND P2, PT, R30, R144, PT ;  /* 0x000000901e00720c */ /* 0x000fe40003f46270 */
[----:B------:R-:W-:Y:S01]  /*5220*/  IABS R0, R0 ;  /* 0x0000000000007213 */ /* 0x000fe20000000000 */
[----:B------:R-:W-:Y:S01]  /*5230*/  VIADD R49, R175, 0x50 ;  /* 0x00000050af317836 */ /* 0x000fe20000000000 */
[----:B------:R-:W-:-:S02]  /*5240*/  FSEL R74, R74, -INF , P2 ;  /* 0xff8000004a4a7808 */ /* 0x000fc40001000000 */
[----:B------:R-:W-:Y:S02]  /*5250*/  I2FP.F32.S32 R0, R0 ;  /* 0x0000000000007245 */ /* 0x000fe40000201400 */
[----:B------:R-:W-:Y:S02]  /*5260*/  ISETP.GE.AND P2, PT, R30, R143, PT ;  /* 0x0000008f1e00720c */ /* 0x000fe40003f46270 */
[----:B------:R-:W-:Y:S01]  /*5270*/  IADD3 R72, PT, PT, R105, -0x51, -R20 ;  /* 0xffffffaf69487810 */ /* 0x000fe20007ffe814 */
[----:B------:R-:W-:Y:S01]  /*5280*/  FFMA.FTZ R155, -R158, R0, R155 ;  /* 0x000000009e9b7223 */ /* 0x000fe2000001019b */
[----:B------:R-:W-:Y:S02]  /*5290*/  FSEL R74, R74, -INF , !P2 ;  /* 0xff8000004a4a7808 */ /* 0x000fe40005000000 */
[----:B------:R-:W-:Y:S02]  /*52a0*/  IABS R72, R72 ;  /* 0x0000004800487213 */ /* 0x000fe40000000000 */
[----:B------:R-:W-:-:S02]  /*52b0*/  ISETP.GE.AND P2, PT, R49, R144, PT ;  /* 0x000000903100720c */ /* 0x000fc40003f46270 */
[----:B------:R-:W-:Y:S01]  /*52c0*/  IADD3 R18, PT, PT, R107, -0x49, -R20 ;  /* 0xffffffb76b127810 */ /* 0x000fe20007ffe814 */
[----:B------:R-:W-:Y:S01]  /*52d0*/  VIADD R59, R175, 0x51 ;  /* 0x00000051af3b7836 */ /* 0x000fe20000000000 */
[----:B------:R-:W-:Y:S02]  /*52e0*/  FSEL R76, R47, -INF , !P1 ;  /* 0xff8000002f4c7808 */ /* 0x000fe40004800000 */
[----:B------:R-:W-:Y:S02]  /*52f0*/  FSEL R28, R28, -INF , !P0 ;  /* 0xff8000001c1c7808 */ /* 0x000fe40004000000 */
[----:B------:R-:W-:Y:S02]  /*5300*/  I2FP.F32.S32 R72, R72 ;  /* 0x0000004800487245 */ /* 0x000fe40000201400 */
[----:B------:R-:W-:Y:S02]  /*5310*/  FSEL R78, R155, -INF , P2 ;  /* 0xff8000009b4e7808 */ /* 0x000fe40001000000 */
[----:B------:R-:W-:-:S02]  /*5320*/  ISETP.GE.AND P1, PT, R30, R146, PT ;  /* 0x000000921e00720c */ /* 0x000fc40003f26270 */
[----:B------:R-:W-:Y:S02]  /*5330*/  ISETP.GE.AND P0, PT, R30, R145, PT ;  /* 0x000000911e00720c */ /* 0x000fe40003f06270 */
[----:B------:R-:W-:Y:S02]  /*5340*/  ISETP.GE.AND P2, PT, R49, R143, PT ;  /* 0x0000008f3100720c */ /* 0x000fe40003f46270 */
[----:B------:R-:W-:Y:S02]  /*5350*/  IABS R18, R18 ;  /* 0x0000001200127213 */ /* 0x000fe40000000000 */
[----:B------:R-:W-:Y:S01]  /*5360*/  IADD3 R30, PT, PT, R105, -0x58, -R20 ;  /* 0xffffffa8691e7810 */ /* 0x000fe20007ffe814 */
[----:B------:R-:W-:Y:S01]  /*5370*/  FFMA.FTZ R72, -R158, R72, R157 ;  /* 0x000000489e487223 */ /* 0x000fe2000001019d */
[----:B------:R-:W-:Y:S02]  /*5380*/  FSEL R78, R78, -INF , !P2 ;  /* 0xff8000004e4e7808 */ /* 0x000fe40005000000 */
[----:B------:R-:W-:-:S02]  /*5390*/  I2FP.F32.S32 R18, R18 ;  /* 0x0000001200127245 */ /* 0x000fc40000201400 */
[----:B------:R-:W-:Y:S02]  /*53a0*/  IABS R30, R30 ;  /* 0x0000001e001e7213 */ /* 0x000fe40000000000 */
[----:B------:R-:W-:Y:S01]  /*53b0*/  ISETP.GE.AND P2, PT, R59, R144, PT ;  /* 0x000000903b00720c */ /* 0x000fe20003f46270 */
[----:B------:R-:W-:Y:S01]  /*53c0*/  FFMA.FTZ R125, -R158, R18, R125 ;  /* 0x000000129e7d7223 */ /* 0x000fe2000001017d */
[----:B------:R-:W-:Y:S01]  /*53d0*/  I2FP.F32.S32 R30, R30 ;  /* 0x0000001e001e7245 */ /* 0x000fe20000201400 */
[----:B------:R-:W-:Y:S01]  /*53e0*/  VIADD R57, R175, 0x58 ;  /* 0x00000058af397836 */ /* 0x000fe20000000000 */
[----:B------:R-:W-:Y:S02]  /*53f0*/  FSEL R72, R72, -INF , P2 ;  /* 0xff80000048487808 */ /* 0x000fe40001000000 */
[----:B------:R-:W-:Y:S02]  /*5400*/  ISETP.GE.AND P2, PT, R59, R143, PT ;  /* 0x0000008f3b00720c */ /* 0x000fe40003f46270 */
[----:B------:R-:W-:Y:S01]  /*5410*/  IADD3 R18, PT, PT, R105, -0x59, -R20 ;  /* 0xffffffa769127810 */ /* 0x000fe20007ffe814 */
[----:B------:R-:W-:Y:S01]  /*5420*/  FFMA.FTZ R30, -R158, R30, R169 ;  /* 0x0000001e9e1e7223 */ /* 0x000fe200000101a9 */
[----:B------:R-:W-:-:S02]  /*5430*/  FSEL R72, R72, -INF , !P2 ;  /* 0xff80000048487808 */ /* 0x000fc40005000000 */
[----:B------:R-:W-:Y:S02]  /*5440*/  IABS R18, R18 ;  /* 0x0000001200127213 */ /* 0x000fe40000000000 */
[----:B------:R-:W-:Y:S01]  /*5450*/  ISETP.GE.AND P2, PT, R57, R144, PT ;  /* 0x000000903900720c */ /* 0x000fe20003f46270 */
[----:B------:R-:W-:Y:S01]  /*5460*/  VIADD R47, R175, 0x59 ;  /* 0x00000059af2f7836 */ /* 0x000fe20000000000 */
[----:B------:R-:W-:Y:S02]  /*5470*/  I2FP.F32.S32 R18, R18 ;  /* 0x0000001200127245 */ /* 0x000fe40000201400 */
        /* <DEDUP_REMOVED lines=15> */
[----:B------:R-:W-:Y:S02]  /*5570*/  ISETP.GE.AND P2, PT, R55, R144, PT ;  /* 0x000000903700720c */ /* 0x000fe40003f46270 */
[----:B------:R-:W-:Y:S01]  /*5580*/  IADD3 R0, PT, PT, R105, -0x68, -R20 ;  /* 0xffffff9869007810 */ /* 0x000fe20007ffe814 */
[----:B------:R-:W-:Y:S01]  /*5590*/  VIADD R53, R175, 0x61 ;  /* 0x00000061af357836 */ /* 0x000fe20000000000 */
[----:B------:R-:W-:Y:S02]  /*55a0*/  I2FP.F32.S32 R54, R54 ;  /* 0x0000003600367245 */ /* 0x000fe40000201400 */
[----:B------:R-:W-:Y:S02]  /*55b0*/  FSEL R184, R173, -INF , P2 ;  /* 0xff800000adb87808 */ /* 0x000fe40001000000 */
[----:B------:R-:W-:-:S02]  /*55c0*/  IABS R0, R0 ;  /* 0x0000000000007213 */ /* 0x000fc40000000000 */
[----:B------:R-:W-:Y:S01]  /*55d0*/  ISETP.GE.AND P2, PT, R55, R143, PT ;  /* 0x0000008f3700720c */ /* 0x000fe20003f46270 */
[----:B------:R-:W-:Y:S01]  /*55e0*/  FFMA.FTZ R35, -R158, R54, R35 ;  /* 0x000000369e237223 */ /* 0x000fe20000010123 */
[----:B------:R-:W-:Y:S02]  /*55f0*/  I2FP.F32.S32 R0, R0 ;  /* 0x0000000000007245 */ /* 0x000fe40000201400 */
[----:B------:R-:W-:Y:S02]  /*5600*/  FSEL R184, R184, -INF , !P2 ;  /* 0xff800000b8b87808 */ /* 0x000fe40005000000 */
[----:B------:R-:W-:Y:S01]  /*5610*/  ISETP.GE.AND P2, PT, R53, R144, PT ;  /* 0x000000903500720c */ /* 0x000fe20003f46270 */
[----:B------:R-:W-:Y:S01]  /*5620*/  FFMA.FTZ R41, -R158, R0, R41 ;  /* 0x000000009e297223 */ /* 0x000fe20000010129 */
[----:B------:R-:W-:Y:S01]  /*5630*/  IADD3 R130, PT, PT, R105, -0x71, -R20 ;  /* 0xffffff8f69827810 */ /* 0x000fe20007ffe814 */
[----:B------:R-:W-:Y:S01]  /*5640*/  VIADD R0, R175, 0x68 ;  /* 0x00000068af007836 */ /* 0x000fe20000000000 */
[----:B------:R-:W-:-:S02]  /*5650*/  FSEL R180, R35, -INF , P2 ;  /* 0xff80000023b47808 */ /* 0x000fc40001000000 */
[----:B------:R-:W-:Y:S02]  /*5660*/  ISETP.GE.AND P2, PT, R53, R143, PT ;  /* 0x0000008f3500720c */ /* 0x000fe40003f46270 */
[----:B------:R-:W-:Y:S02]  /*5670*/  IADD3 R94, PT, PT, R105, -0x69, -R20 ;  /* 0xffffff97695e7810 */ /* 0x000fe40007ffe814 */
[----:B------:R-:W-:Y:S02]  /*5680*/  IABS R130, R130 ;  /* 0x0000008200827213 */ /* 0x000fe40000000000 */
[----:B------:R-:W-:Y:S02]  /*5690*/  FSEL R180, R180, -INF , !P2 ;  /* 0xff800000b4b47808 */ /* 0x000fe40005000000 */
[----:B------:R-:W-:Y:S02]  /*56a0*/  IABS R94, R94 ;  /* 0x0000005e005e7213 */ /* 0x000fe40000000000 */
[----:B------:R-:W-:-:S02]  /*56b0*/  ISETP.GE.AND P2, PT, R0, R144, PT ;  /* 0x000000900000720c */ /* 0x000fc40003f46270 */
[----:B------:R-:W-:Y:S02]  /*56c0*/  IADD3 R156, PT, PT, R105, -0x70, -R20 ;  /* 0xffffff90699c7810 */ /* 0x000fe40007ffe814 */
[----:B------:R-:W-:Y:S02]  /*56d0*/  I2FP.F32.S32 R130, R130 ;  /* 0x0000008200827245 */ /* 0x000fe40000201400 */
[----:B------:R-:W-:Y:S02]  /*56e0*/  FMNMX3.FTZ R35, R27, R58, R80, !PT ;  /* 0x0000003a1b237276 */ /* 0x000fe40007810050 */
[----:B------:R-:W-:Y:S02]  /*56f0*/  I2FP.F32.S32 R94, R94 ;  /* 0x0000005e005e7245 */ /* 0x000fe40000201400 */
[----:B------:R-:W-:Y:S01]  /*5700*/  FSEL R174, R41, -INF , P2 ;  /* 0xff80000029ae7808 */ /* 0x000fe20001000000 */
[----:B------:R-:W-:Y:S01]  /*5710*/  VIADD R41, R175, 0x69 ;  /* 0x00000069af297836 */ /* 0x000fe20000000000 */
[----:B------:R-:W-:Y:S01]  /*5720*/  IABS R156, R156 ;  /* 0x0000009c009c7213 */ /* 0x000fe20000000000 */
[----:B------:R-:W-:Y:S01]  /*5730*/  FFMA.FTZ R130, -R158, R130, R43 ;  /* 0x000000829e827223 */ /* 0x000fe2000001012b */
[----:B------:R-:W-:-:S02]  /*5740*/  ISETP.GE.AND P2, PT, R0, R143, PT ;  /* 0x0000008f0000720c */ /* 0x000fc40003f46270 */
[----:B------:R-:W-:Y:S01]  /*5750*/  FMNMX3.FTZ R43, R35, R60, R56, !PT ;  /* 0x0000003c232b7276 */ /* 0x000fe20007810038 */
[----:B------:R-:W-:Y:S01]  /*5760*/  FFMA.FTZ R94, -R158, R94, R37 ;  /* 0x0000005e9e5e7223 */ /* 0x000fe20000010125 */
[----:B------:R-:W-:Y:S02]  /*5770*/  I2FP.F32.S32 R156, R156 ;  /* 0x0000009c009c7245 */ /* 0x000fe40000201400 */
[----:B------:R-:W-:Y:S02]  /*5780*/  FSEL R174, R174, -INF , !P2 ;  /* 0xff800000aeae7808 */ /* 0x000fe40005000000 */
[----:B------:R-:W-:Y:S02]  /*5790*/  ISETP.GE.AND P2, PT, R41, R144, PT ;  /* 0x000000902900720c */ /* 0x000fe40003f46270 */
[----:B------:R-:W-:Y:S01]  /*57a0*/  FMNMX3.FTZ R43, R43, R50, R48, !PT ;  /* 0x000000322b2b7276 */ /* 0x000fe20007810030 */
[----:B------:R-:W-:Y:S01]  /*57b0*/  FFMA.FTZ R156, -R158, R156, R39 ;  /* 0x0000009c9e9c7223 */ /* 0x000fe20000010127 */
        /* <DEDUP_REMOVED lines=44> */
[----:B------:R-:W-:Y:S01]  /*5a80*/  FMNMX3.FTZ R43, R43, R130, R114, !PT ;  /* 0x000000822b2b7276 */ /* 0x000fe20007810072 */
[----:B------:R-:W-:-:S03]  /*5a90*/  IMAD.MOV.U32 R61, RZ, RZ, R29 ;  /* 0x000000ffff3d7224 */ /* 0x000fc600078e001d */
[----:B------:R-:W-:-:S05]  /*5aa0*/  FMNMX.FTZ R29, R54, R43, !PT ;  /* 0x0000002b361d7209 */ /* 0x000fca0007810000 */
[----:B------:R-:W1:Y:S01]  /*5ab0*/  SHFL.BFLY PT, R62, R29, 0x2, 0x1f ;  /* 0x0c401f001d3e7f89 */ /* 0x000e6200000e0000 */
[----:B------:R-:W-:-:S04]  /*5ac0*/  IADD3 R31, PT, PT, R107, -0x50, -R20 ;  /* 0xffffffb06b1f7810 */ /* 0x000fc80007ffe814 */
[----:B------:R-:W-:Y:S02]  /*5ad0*/  IABS R31, R31 ;  /* 0x0000001f001f7213 */ /* 0x000fe40000000000 */
[----:B------:R-:W-:Y:S02]  /*5ae0*/  IADD3 R82, PT, PT, R107, -0x59, -R20 ;  /* 0xffffffa76b527810 */ /* 0x000fe40007ffe814 */
[----:B------:R-:W-:Y:S02]  /*5af0*/  I2FP.F32.S32 R31, R31 ;  /* 0x0000001f001f7245 */ /* 0x000fe40000201400 */
[----:B------:R-:W-:Y:S02]  /*5b00*/  IABS R82, R82 ;  /* 0x0000005200527213 */ /* 0x000fe40000000000 */
[----:B------:R-:W-:Y:S01]  /*5b10*/  ISETP.GE.AND P2, PT, R49, R146, PT ;  /* 0x000000923100720c */ /* 0x000fe20003f46270 */
[----:B------:R-:W-:Y:S01]  /*5b20*/  FFMA.FTZ R31, -R158, R31, R123 ;  /* 0x0000001f9e1f7223 */ /* 0x000fe2000001017b */
[----:B------:R-:W-:-:S02]  /*5b30*/  I2FP.F32.S32 R61, R61 ;  /* 0x0000003d003d7245 */ /* 0x000fc40000201400 */
[----:B------:R-:W-:Y:S02]  /*5b40*/  FSEL R170, R170, -INF , !P3 ;  /* 0xff800000aaaa7808 */ /* 0x000fe40005800000 */
[----:B------:R-:W-:Y:S02]  /*5b50*/  I2FP.F32.S32 R82, R82 ;  /* 0x0000005200527245 */ /* 0x000fe40000201400 */
[----:B------:R-:W-:Y:S02]  /*5b60*/  ISETP.GE.AND P3, PT, R49, R145, PT ;  /* 0x000000913100720c */ /* 0x000fe40003f66270 */
[----:B------:R-:W-:Y:S02]  /*5b70*/  IADD3 R43, PT, PT, R107, -0x58, -R20 ;  /* 0xffffffa86b2b7810 */ /* 0x000fe40007ffe814 */
[----:B------:R-:W-:Y:S02]  /*5b80*/  FSEL R31, R31, -INF , P2 ;  /* 0xff8000001f1f7808 */ /* 0x000fe40001000000 */
[----:B-1----:R-:W-:Y:S01]  /*5b90*/  FMNMX.FTZ R62, R29, R62, !PT ;  /* 0x0000003e1d3e7209 */ /* 0x002fe20007810000 */
[C---:B------:R-:W-:Y:S01]  /*5ba0*/  FFMA.FTZ R128, -R158.reuse, R61, R129 ;  /* 0x0000003d9e807223 */ /* 0x040fe20000010181 */
[----:B------:R-:W-:Y:S01]  /*5bb0*/  FSEL R125, R125, -INF , P1 ;  /* 0xff8000007d7d7808 */ /* 0x000fe20000800000 */
[----:B------:R-:W-:Y:S01]  /*5bc0*/  FFMA.FTZ R82, -R158, R82, R13 ;  /* 0x000000529e527223 */ /* 0x000fe2000001010d */
[----:B------:R-:W-:Y:S01]  /*5bd0*/  ISETP.GE.AND P1, PT, R59, R146, PT ;  /* 0x000000923b00720c */ /* 0x000fe20003f26270 */
[----:B------:R-:W1:Y:S01]  /*5be0*/  SHFL.BFLY PT, R13, R62, 0x1, 0x1f ;  /* 0x0c201f003e0d7f89 */ /* 0x000e6200000e0000 */
[----:B------:R-:W-:-:S02]  /*5bf0*/  IABS R43, R43 ;  /* 0x0000002b002b7213 */ /* 0x000fc40000000000 */
[----:B------:R-:W-:Y:S02]  /*5c00*/  FSEL R136, R31, -INF , !P3 ;  /* 0xff8000001f887808 */ /* 0x000fe40005800000 */
[----:B------:R-:W-:Y:S02]  /*5c10*/  IADD3 R31, PT, PT, R107, -0x60, -R20 ;  /* 0xffffffa06b1f7810 */ /* 0x000fe40007ffe814 */
[----:B------:R-:W-:Y:S02]  /*5c20*/  FSEL R168, R125, -INF , !P0 ;  /* 0xff8000007da87808 */ /* 0x000fe40004000000 */
[----:B------:R-:W-:Y:S02]  /*5c30*/  ISETP.GE.AND P0, PT, R59, R145, PT ;  /* 0x000000913b00720c */ /* 0x000fe40003f06270 */
[----:B------:R-:W-:Y:S02]  /*5c40*/  FSEL R128, R128, -INF , P1 ;  /* 0xff80000080807808 */ /* 0x000fe40000800000 */
[----:B------:R-:W-:-:S02]  /*5c50*/  I2FP.F32.S32 R43, R43 ;  /* 0x0000002b002b7245 */ /* 0x000fc40000201400 */
[----:B------:R-:W-:Y:S02]  /*5c60*/  IABS R31, R31 ;  /* 0x0000001f001f7213 */ /* 0x000fe40000000000 */
[----:B------:R-:W-:Y:S01]  /*5c70*/  FSEL R128, R128, -INF , !P0 ;  /* 0xff80000080807808 */ /* 0x000fe20004000000 */
[----:B------:R-:W-:Y:S01]  /*5c80*/  FFMA.FTZ R43, -R158, R43, R137 ;  /* 0x0000002b9e2b7223 */ /* 0x000fe20000010189 */
[CC--:B------:R-:W-:Y:S02]  /*5c90*/  ISETP.GE.AND P1, PT, R47.reuse, R146.reuse, PT ;  /* 0x000000922f00720c */ /* 0x0c0fe40003f26270 */
[----:B------:R-:W-:Y:S02]  /*5ca0*/  ISETP.GE.AND P0, PT, R47, R145, PT ;  /* 0x000000912f00720c */ /* 0x000fe40003f06270 */
[----:B------:R-:W-:Y:S02]  /*5cb0*/  I2FP.F32.S32 R47, R31 ;  /* 0x0000001f002f7245 */ /* 0x000fe40000201400 */
[----:B------:R-:W-:-:S02]  /*5cc0*/  ISETP.GE.AND P2, PT, R57, R146, PT ;  /* 0x000000923900720c */ /* 0x000fc40003f46270 */
[----:B------:R-:W-:Y:S01]  /*5cd0*/  IADD3 R29, PT, PT, R107, -0x61, -R20 ;  /* 0xffffff9f6b1d7810 */ /* 0x000fe20007ffe814 */
[----:B------:R-:W-:Y:S01]  /*5ce0*/  FFMA.FTZ R15, -R158, R47, R15 ;  /* 0x0000002f9e0f7223 */ /* 0x000fe2000001010f */
[----:B------:R-:W-:Y:S02]  /*5cf0*/  ISETP.GE.AND P3, PT, R57, R145, PT ;  /* 0x000000913900720c */ /* 0x000fe40003f66270 */
[----:B------:R-:W-:Y:S02]  /*5d00*/  FSEL R43, R43, -INF , P2 ;  /* 0xff8000002b2b7808 */ /* 0x000fe40001000000 */
[----:B------:R-:W-:Y:S02]  /*5d10*/  ISETP.GE.AND P2, PT, R55, R146, PT ;  /* 0x000000923700720c */ /* 0x000fe40003f46270 */
[----:B------:R-:W-:Y:S02]  /*5d20*/  IABS R29, R29 ;  /* 0x0000001d001d7213 */ /* 0x000fe40000000000 */
[----:B------:R-:W-:-:S02]  /*5d30*/  FSEL R126, R43, -INF , !P3 ;  /* 0xff8000002b7e7808 */ /* 0x000fc40005800000 */
[----:B------:R-:W-:Y:S02]  /*5d40*/  ISETP.GE.AND P3, PT, R55, R145, PT ;  /* 0x000000913700720c */ /* 0x000fe40003f66270 */
[----:B------:R-:W-:Y:S02]  /*5d50*/  I2FP.F32.S32 R29, R29 ;  /* 0x0000001d001d7245 */ /* 0x000fe40000201400 */
[----:B------:R-:W-:Y:S02]  /*5d60*/  FSEL R116, R15, -INF , P2 ;  /* 0xff8000000f747808 */ /* 0x000fe40001000000 */
[----:B------:R-:W-:Y:S01]  /*5d70*/  IADD3 R15, PT, PT, R107, -0x69, -R20 ;  /* 0xffffff976b0f7810 */ /* 0x000fe20007ffe814 */
[----:B------:R-:W-:Y:S01]  /*5d80*/  FFMA.FTZ R9, -R158, R29, R9 ;  /* 0x0000001d9e097223 */ /* 0x000fe20000010109 */
[----:B------:R-:W-:Y:S02]  /*5d90*/  FSEL R116, R116, -INF , !P3 ;  /* 0xff80000074747808 */ /* 0x000fe40005800000 */
[----:B------:R-:W-:-:S02]  /*5da0*/  FSEL R82, R82, -INF , P1 ;  /* 0xff80000052527808 */ /* 0x000fc40000800000 */
[CC--:B------:R-:W-:Y:S02]  /*5db0*/  ISETP.GE.AND P2, PT, R0.reuse, R146.reuse, PT ;  /* 0x000000920000720c */ /* 0x0c0fe40003f46270 */
[----:B------:R-:W-:Y:S02]  /*5dc0*/  ISETP.GE.AND P3, PT, R0, R145, PT ;  /* 0x000000910000720c */ /* 0x000fe40003f66270 */
[----:B------:R-:W-:Y:S02]  /*5dd0*/  ISETP.GE.AND P1, PT, R53, R146, PT ;  /* 0x000000923500720c */ /* 0x000fe40003f26270 */
[----:B-1----:R-:W-:Y:S02]  /*5de0*/  FMNMX.FTZ R0, R62, R13, !PT ;  /* 0x0000000d3e007209 */ /* 0x002fe40007810000 */
[----:B------:R-:W-:Y:S02]  /*5df0*/  IABS R15, R15 ;  /* 0x0000000f000f7213 */ /* 0x000fe40000000000 */
[----:B------:R-:W-:-:S02]  /*5e00*/  IADD3 R13, PT, PT, R107, -0x70, -R20 ;  /* 0xffffff906b0d7810 */ /* 0x000fc40007ffe814 */
[----:B------:R-:W-:Y:S01]  /*5e10*/  FSEL R90, R9, -INF , P1 ;  /* 0xff800000095a7808 */ /* 0x000fe20000800000 */
[----:B------:R-:W-:Y:S01]  /*5e20*/  IMAD.MOV.U32 R9, RZ, RZ, R15 ;  /* 0x000000ffff097224 */ /* 0x000fe200078e000f */
[----:B------:R-:W-:-:S04]  /*5e30*/  IABS R13, R13 ;  /* 0x0000000d000d7213 */ /* 0x000fc80000000000 */
[----:B------:R-:W-:Y:S02]  /*5e40*/  I2FP.F32.S32 R13, R13 ;  /* 0x0000000d000d7245 */ /* 0x000fe40000201400 */
[----:B------:R-:W-:Y:S02]  /*5e50*/  I2FP.F32.S32 R15, R9 ;  /* 0x00000009000f7245 */ /* 0x000fe40000201400 */
[----:B------:R-:W-:Y:S01]  /*5e60*/  FSEL R9, R45, -INF , !P4 ;  /* 0xff8000002d097808 */ /* 0x000fe20006000000 */
[----:B------:R-:W-:-:S03]  /*5e70*/  FFMA.FTZ R19, -R158, R13, R19 ;  /* 0x0000000d9e137223 */ /* 0x000fc60000010113 */
[----:B------:R-:W-:Y:S02]  /*5e80*/  FMNMX3.FTZ R13, R64, R6, R9, !PT ;  /* 0x00000006400d7276 */ /* 0x000fe40007810009 */
[----:B------:R-:W-:Y:S02]  /*5e90*/  IADD3 R31, PT, PT, R107, -0x68, -R20 ;  /* 0xffffff986b1f7810 */ /* 0x000fe40007ffe814 */
[----:B------:R-:W-:Y:S02]  /*5ea0*/  FMNMX3.FTZ R13, R13, R4, R14, !PT ;  /* 0x000000040d0d7276 */ /* 0x000fe4000781000e */
[----:B------:R-:W-:Y:S02]  /*5eb0*/  IABS R31, R31 ;  /* 0x0000001f001f7213 */ /* 0x000fe40000000000 */
[----:B------:R-:W-:Y:S02]  /*5ec0*/  FMNMX3.FTZ R13, R13, R12, R10, !PT ;  /* 0x0000000c0d0d7276 */ /* 0x000fe4000781000a */
[----:B------:R-:W-:-:S02]  /*5ed0*/  FSEL R120, R82, -INF , !P0 ;  /* 0xff80000052787808 */ /* 0x000fc40004000000 */
[----:B------:R-:W-:Y:S02]  /*5ee0*/  ISETP.GE.AND P0, PT, R53, R145, PT ;  /* 0x000000913500720c */ /* 0x000fe40003f06270 */
[----:B------:R-:W-:Y:S02]  /*5ef0*/  I2FP.F32.S32 R31, R31 ;  /* 0x0000001f001f7245 */ /* 0x000fe40000201400 */
[----:B------:R-:W-:Y:S01]  /*5f00*/  FMNMX3.FTZ R13, R13, R8, R16, !PT ;  /* 0x000000080d0d7276 */ /* 0x000fe20007810010 */
[----:B--2---:R-:W-:Y:S01]  /*5f10*/  FMUL.FTZ R49, R36, R0 ;  /* 0x0000000024317220 */ /* 0x004fe20000410000 */
[----:B------:R-:W-:Y:S01]  /*5f20*/  FSEL R90, R90, -INF , !P0 ;  /* 0xff8000005a5a7808 */ /* 0x000fe20004000000 */
[C---:B------:R-:W-:Y:S01]  /*5f30*/  FFMA.FTZ R31, -R158.reuse, R31, R33 ;  /* 0x0000001f9e1f7223 */ /* 0x040fe20000010121 */
[----:B------:R-:W-:Y:S01]  /*5f40*/  FMNMX3.FTZ R13, R13, R92, R182, !PT ;  /* 0x0000005c0d0d7276 */ /* 0x000fe200078100b6 */
[----:B------:R-:W-:Y:S01]  /*5f50*/  FFMA.FTZ R11, -R158, R15, R11 ;  /* 0x0000000f9e0b7223 */ /* 0x000fe2000001010b */
[----:B------:R-:W-:-:S02]  /*5f60*/  FSETP.NEU.FTZ.AND P0, PT, R0, -INF , PT ;  /* 0xff8000000000780b */ /* 0x000fc40003f1d000 */
[----:B------:R-:W-:Y:S02]  /*5f70*/  ISETP.GE.AND P1, PT, R41, R146, PT ;  /* 0x000000922900720c */ /* 0x000fe40003f26270 */
[----:B------:R-:W-:Y:S02]  /*5f80*/  FMNMX3.FTZ R13, R13, R96, R178, !PT ;  /* 0x000000600d0d7276 */ /* 0x000fe400078100b2 */
[----:B------:R-:W-:Y:S02]  /*5f90*/  FSEL R49, R49, RZ, P0 ;  /* 0x000000ff31317208 */ /* 0x000fe40000000000 */
[----:B------:R-:W-:Y:S02]  /*5fa0*/  FSEL R31, R31, -INF , P2 ;  /* 0xff8000001f1f7808 */ /* 0x000fe40001000000 */
[----:B------:R-:W-:Y:S02]  /*5fb0*/  ISETP.GE.AND P2, PT, R41, R145, PT ;  /* 0x000000912900720c */ /* 0x000fe40003f46270 */
[----:B------:R-:W-:-:S02]  /*5fc0*/  FSEL R11, R11, -INF , P1 ;  /* 0xff8000000b0b7808 */ /* 0x000fc40000800000 */
[----:B------:R-:W-:Y:S02]  /*5fd0*/  ISETP.GE.AND P0, PT, R39, R146, PT ;  /* 0x000000922700720c */ /* 0x000fe40003f06270 */
[----:B------:R-:W-:Y:S01]  /*5fe0*/  FMNMX3.FTZ R13, R13, R122, R176, !PT ;  /* 0x0000007a0d0d7276 */ /* 0x000fe200078100b0 */
[----:B------:R-:W-:Y:S01]  /*5ff0*/  FFMA.FTZ R91, R58, R36, -R49 ;  /* 0x000000243a5b7223 */ /* 0x000fe20000010831 */
[----:B------:R-:W-:Y:S02]  /*6000*/  FSEL R58, R11, -INF , !P2 ;  /* 0xff8000000b3a7808 */ /* 0x000fe40005000000 */
[----:B------:R-:W-:Y:S02]  /*6010*/  FSEL R11, R19, -INF , P0 ;  /* 0xff800000130b7808 */ /* 0x000fe40000000000 */
[----:B------:R-:W-:Y:S02]  /*6020*/  FMNMX3.FTZ R13, R13, R124, R172, !PT ;  /* 0x0000007c0d0d7276 */ /* 0x000fe400078100ac */
[----:B------:R-:W-:-:S02]  /*6030*/  IADD3 R19, PT, PT, R107, -0x71, -R20 ;  /* 0xffffff8f6b137810 */ /* 0x000fc40007ffe814 */
[----:B------:R-:W-:Y:S02]  /*6040*/  IADD3 R15, PT, PT, R107, -0x78, -R20 ;  /* 0xffffff886b0f7810 */ /* 0x000fe40007ffe814 */
[----:B------:R-:W-:Y:S02]  /*6050*/  FMNMX3.FTZ R13, R13, R154, R170, !PT ;  /* 0x0000009a0d0d7276 */ /* 0x000fe400078100aa */
[----:B------:R-:W-:Y:S02]  /*6060*/  IABS R19, R19 ;  /* 0x0000001300137213 */ /* 0x000fe40000000000 */
[----:B------:R-:W-:Y:S02]  /*6070*/  IADD3 R20, PT, PT, R107, -0x79, -R20 ;  /* 0xffffff876b147810 */ /* 0x000fe40007ffe814 */
[----:B------:R-:W-:Y:S01]  /*6080*/  IABS R15, R15 ;  /* 0x0000000f000f7213 */ /* 0x000fe20000000000 */
[----:B------:R-:W-:Y:S01]  /*6090*/  FFMA.FTZ R88, R56, R36, -R49 ;  /* 0x0000002438587223 */ /* 0x000fe20000010831 */
[----:B------:R-:W-:-:S02]  /*60a0*/  FMNMX3.FTZ R13, R13, R168, R136, !PT ;  /* 0x000000a80d0d7276 */ /* 0x000fc40007810088 */
[----:B------:R-:W-:Y:S02]  /*60b0*/  I2FP.F32.S32 R19, R19 ;  /* 0x0000001300137245 */ /* 0x000fe40000201400 */
[----:B------:R-:W-:Y:S02]  /*60c0*/  IABS R20, R20 ;  /* 0x0000001400147213 */ /* 0x000fe40000000000 */
[----:B------:R-:W-:Y:S02]  /*60d0*/  I2FP.F32.S32 R56, R15 ;  /* 0x0000000f00387245 */ /* 0x000fe40000201400 */
[----:B------:R-:W-:Y:S01]  /*60e0*/  FMNMX3.FTZ R13, R13, R128, R126, !PT ;  /* 0x000000800d0d7276 */ /* 0x000fe2000781007e */
[C---:B------:R-:W-:Y:S01]  /*60f0*/  FFMA.FTZ R5, -R158.reuse, R19, R5 ;  /* 0x000000139e057223 */ /* 0x040fe20000010105 */
[----:B------:R-:W-:Y:S01]  /*6100*/  FSEL R62, R31, -INF , !P3 ;  /* 0xff8000001f3e7808 */ /* 0x000fe20005800000 */
[----:B------:R-:W-:Y:S01]  /*6110*/  FFMA.FTZ R7, -R158, R56, R7 ;  /* 0x000000389e077223 */ /* 0x000fe20000010107 */
[----:B------:R-:W-:-:S02]  /*6120*/  I2FP.F32.S32 R20, R20 ;  /* 0x0000001400147245 */ /* 0x000fc40000201400 */
[-C--:B------:R-:W-:Y:S02]  /*6130*/  ISETP.GE.AND P3, PT, R37, R146.reuse, PT ;  /* 0x000000922500720c */ /* 0x080fe40003f66270 */
[-C--:B------:R-:W-:Y:S02]  /*6140*/  ISETP.GE.AND P4, PT, R39, R145.reuse, PT ;  /* 0x000000912700720c */ /* 0x080fe40003f86270 */
[----:B------:R-:W-:Y:S02]  /*6150*/  ISETP.GE.AND P2, PT, R35, R146, PT ;  /* 0x000000922300720c */ /* 0x000fe40003f46270 */
[----:B------:R-:W-:Y:S01]  /*6160*/  FMNMX3.FTZ R13, R13, R120, R116, !PT ;  /* 0x000000780d0d7276 */ /* 0x000fe20007810074 */
[----:B------:R-:W-:Y:S01]  /*6170*/  FFMA.FTZ R59, R50, R36, -R49 ;  /* 0x00000024323b7223 */ /* 0x000fe20000010831 */
[----:B------:R-:W-:Y:S01]  /*6180*/  FFMA.FTZ R17, -R158, R20, R17 ;  /* 0x000000149e117223 */ /* 0x000fe20000010111 */
[----:B------:R-:W-:Y:S02]  /*6190*/  FSEL R5, R5, -INF , P3 ;  /* 0xff80000005057808 */ /* 0x000fe40001800000 */
[----:B------:R-:W-:-:S02]  /*61a0*/  ISETP.GE.AND P1, PT, R37, R145, PT ;  /* 0x000000912500720c */ /* 0x000fc40003f26270 */
[-C--:B------:R-:W-:Y:S02]  /*61b0*/  ISETP.GE.AND P0, PT, R35, R145.reuse, PT ;  /* 0x000000912300720c */ /* 0x080fe40003f06270 */
[----:B------:R-:W-:Y:S02]  /*61c0*/  ISETP.GE.AND P3, PT, R175, R146, PT ;  /* 0x00000092af00720c */ /* 0x000fe40003f66270 */
[----:B------:R-:W-:Y:S02]  /*61d0*/  FSEL R7, R7, -INF , P2 ;  /* 0xff80000007077808 */ /* 0x000fe40001000000 */
[----:B------:R-:W-:Y:S02]  /*61e0*/  FSEL R50, R11, -INF , !P4 ;  /* 0xff8000000b327808 */ /* 0x000fe40006000000 */
[----:B------:R-:W-:Y:S01]  /*61f0*/  FMNMX3.FTZ R13, R13, R90, R62, !PT ;  /* 0x0000005a0d0d7276 */ /* 0x000fe2000781003e */
[-CC-:B------:R-:W-:Y:S01]  /*6200*/  FFMA.FTZ R65, R60, R36.reuse, -R49.reuse ;  /* 0x000000243c417223 */ /* 0x180fe20000010831 */
[-CC-:B------:R-:W-:Y:S01]  /*6210*/  FFMA.FTZ R60, R48, R36.reuse, -R49.reuse ;  /* 0x00000024303c7223 */ /* 0x180fe20000010831 */
[----:B------:R-:W-:Y:S01]  /*6220*/  FFMA.FTZ R55, R40, R36, -R49 ;  /* 0x0000002428377223 */ /* 0x000fe20000010831 */
[----:B------:R-:W-:-:S02]  /*6230*/  ISETP.GE.AND P2, PT, R175, R145, PT ;  /* 0x00000091af00720c */ /* 0x000fc40003f46270 */
[----:B------:R-:W-:Y:S02]  /*6240*/  FSEL R17, R17, -INF , P3 ;  /* 0xff80000011117808 */ /* 0x000fe40001800000 */
        /* <DEDUP_REMOVED lines=8> */
[----:B-1----:R-:W-:Y:S02]  /*62d0*/  FMNMX.FTZ R7, R5, R20, !PT ;  /* 0x0000001405077209 */ /* 0x002fe40007810000 */
[----:B------:R-:W1:Y:S03]  /*62e0*/  S2R R5, SR_CgaCtaId ;  /* 0x0000000000057919 */ /* 0x000e660000008800 */
[----:B------:R-:W2:Y:S01]  /*62f0*/  SHFL.BFLY PT, R20, R7, 0x1, 0x1f ;  /* 0x0c201f0007147f89 */ /* 0x000ea200000e0000 */
[----:B------:R-:W-:Y:S01]  /*6300*/  LOP3.LUT R109, R46, 0x120, R51, 0xf8, !PT ;  /* 0x000001202e6d7812 */ /* 0x000fe200078ef833 */
[-CC-:B------:R-:W-:Y:S01]  /*6310*/  FFMA.FTZ R37, R32, R36.reuse, -R49.reuse ;  /* 0x0000002420257223 */ /* 0x180fe20000010831 */
[-CC-:B------:R-:W-:Y:S01]  /*6320*/  FFMA.FTZ R39, R34, R36.reuse, -R49.reuse ;  /* 0x0000002422277223 */ /* 0x180fe20000010831 */
[-CC-:B------:R-:W-:Y:S01]  /*6330*/  FFMA.FTZ R32, R28, R36.reuse, -R49.reuse ;  /* 0x000000241c207223 */ /* 0x180fe20000010831 */
[-CC-:B------:R-:W-:Y:S01]  /*6340*/  FFMA.FTZ R34, R76, R36.reuse, -R49.reuse ;  /* 0x000000244c227223 */ /* 0x180fe20000010831 */
[----:B------:R-:W-:Y:S01]  /*6350*/  FFMA.FTZ R28, R78, R36, -R49 ;  /* 0x000000244e1c7223 */ /* 0x000fe20000010831 */
[----:B--2---:R-:W-:-:S02]  /*6360*/  FMNMX.FTZ R20, R7, R20, !PT ;  /* 0x0000001407147209 */ /* 0x004fc40007810000 */
[----:B-1----:R-:W-:Y:S01]  /*6370*/  LEA R86, R5, R24, 0x18 ;  /* 0x0000001805567211 */ /* 0x002fe200078ec0ff */
[----:B------:R-:W-:Y:S02]  /*6380*/  IMAD.MOV.U32 R24, RZ, RZ, 0x20 ;  /* 0x00000020ff187424 */ /* 0x000fe400078e00ff */
[----:B------:R-:W-:Y:S02]  /*6390*/  FMUL.FTZ R35, R36, R20 ;  /* 0x0000001424237220 */ /* 0x000fe40000410000 */
[----:B------:R-:W-:Y:S01]  /*63a0*/  IMAD R43, R109, 0x2, R86 ;  /* 0x000000026d2b7824 */ /* 0x000fe200078e0256 */
[----:B------:R-:W-:Y:S02]  /*63b0*/  FSETP.NEU.FTZ.AND P0, PT, R20, -INF , PT ;  /* 0xff8000001400780b */ /* 0x000fe40003f1d000 */
[----:B------:R-:W-:Y:S02]  /*63c0*/  SEL R24, R24, 0xffffffe0, !P5 ;  /* 0xffffffe018187807 */ /* 0x000fe40006800000 */
[----:B------:R-:W1:Y:S01]  /*63d0*/  LDSM.16.MT88.4 R76, [R43+0x3000] ;  /* 0x003000002b4c783b */ /* 0x000e620000004200 */
[----:B------:R-:W-:-:S02]  /*63e0*/  FSEL R35, R35, RZ, P0 ;  /* 0x000000ff23237208 */ /* 0x000fc40000000000 */
[----:B------:R-:W-:-:S03]  /*63f0*/  IMAD.IADD R33, R24, 0x1, R43 ;  /* 0x0000000118217824 */ /* 0x000fc600078e022b */
[-CC-:B------:R-:W-:Y:S01]  /*6400*/  FFMA.FTZ R93, R6, R36.reuse, -R35.reuse ;  /* 0x00000024065d7223 */ /* 0x180fe20000010823 */
[-C--:B------:R-:W-:Y:S02]  /*6410*/  FFMA.FTZ R89, R4, R36.reuse, -R35 ;  /* 0x0000002404597223 */ /* 0x080fe40000010823 */
[----:B------:R-:W2:Y:S01]  /*6420*/  LDSM.16.MT88.4 R4, [R33+0x3000] ;  /* 0x003000002104783b */ /* 0x000ea20000004200 */
[-CC-:B------:R-:W-:Y:S01]  /*6430*/  FFMA.FTZ R112, R27, R36.reuse, -R49.reuse ;  /* 0x000000241b707223 */ /* 0x180fe20000010831 */
[-C--:B------:R-:W-:Y:S01]  /*6440*/  FFMA.FTZ R102, R80, R36.reuse, -R49 ;  /* 0x0000002450667223 */ /* 0x080fe20000010831 */
[-CC-:B------:R-:W-:Y:S01]  /*6450*/  FFMA.FTZ R118, R64, R36.reuse, -R35.reuse ;  /* 0x0000002440767223 */ /* 0x180fe20000010823 */
[-C--:B------:R-:W-:Y:S01]  /*6460*/  FFMA.FTZ R98, R9, R36.reuse, -R35 ;  /* 0x0000002409627223 */ /* 0x080fe20000010823 */
[----:B------:R-:W-:Y:S01]  /*6470*/  MUFU.EX2 R91, R91 ;  /* 0x0000005b005b7308 */ /* 0x000fe20000000800 */
[-C--:B------:R-:W-:Y:S01]  /*6480*/  FFMA.FTZ R45, R66, R36.reuse, -R49 ;  /* 0x00000024422d7223 */ /* 0x080fe20000010831 */
[-CC-:B------:R-:W-:Y:S01]  /*6490*/  FFMA.FTZ R66, R14, R36.reuse, -R35.reuse ;  /* 0x000000240e427223 */ /* 0x180fe20000010823 */
[----:B------:R-:W-:-:S02]  /*64a0*/  FFMA.FTZ R57, R12, R36, -R35 ;  /* 0x000000240c397223 */ /* 0x000fc40000010823 */
        /* <DEDUP_REMOVED lines=12> */
[--C-:B------:R-:W-:Y:S01]  /*6570*/  FFMA.FTZ R47, R68, R36, -R49.reuse ;  /* 0x00000024442f7223 */ /* 0x100fe20000010831 */
[----:B----4-:R-:W-:Y:S02]  /*6580*/  F2FP.F16.F32.PACK_AB R69, R91, R112 ;  /* 0x000000705b45723e */ /* 0x010fe400000000ff */
[----:B-----5:R-:W-:Y:S02]  /*6590*/  F2FP.F16.F32.PACK_AB R71, R65, R102 ;  /* 0x000000664147723e */ /* 0x020fe400000000ff */
[----:B-1----:R-:W-:Y:S01]  /*65a0*/  F2FP.F16.F32.PACK_AB R68, R93, R118 ;  /* 0x000000765d44723e */ /* 0x002fe200000000ff */
[----:B------:R-:W-:Y:S01]  /*65b0*/  MUFU.EX2 R88, R88 ;  /* 0x0000005800587308 */ /* 0x000fe20000000800 */
[----:B--2---:R-:W-:Y:S01]  /*65c0*/  F2FP.F16.F32.PACK_AB R70, R89, R98 ;  /* 0x000000625946723e */ /* 0x004fe200000000ff */
[----:B------:R-:W-:-:S06]  /*65d0*/  FFMA.FTZ R29, R30, R36, -R49 ;  /* 0x000000241e1d7223 */ /* 0x000fcc0000010831 */
[----:B------:R-:W1:Y:S01]  /*65e0*/  MUFU.EX2 R59, R59 ;  /* 0x0000003b003b7308 */ /* 0x000e620000000800 */
[-C--:B------:R-:W-:Y:S01]  /*65f0*/  FFMA.FTZ R30, R18, R36.reuse, -R49 ;  /* 0x00000024121e7223 */ /* 0x080fe20000010831 */
[-C--:B------:R-:W-:Y:S01]  /*6600*/  FFMA.FTZ R63, R16, R36.reuse, -R35 ;  /* 0x00000024103f7223 */ /* 0x080fe20000010823 */
[C---:B------:R-:W-:Y:S01]  /*6610*/  HMMA.16816.F32 R80, R68.reuse, R76, RZ ;  /* 0x0000004c4450723c */ /* 0x040fe200000018ff */
[----:B------:R-:W2:Y:S04]  /*6620*/  LDSM.16.MT88.4 R16, [R43+0x3800] ;  /* 0x003800002b10783b */ /* 0x000ea80000004200 */
[----:B------:R-:W-:Y:S03]  /*6630*/  MUFU.EX2 R60, R60 ;  /* 0x0000003c003c7308 */ /* 0x000fe60000000800 */
[----:B------:R-:W-:Y:S05]  /*6640*/  HMMA.16816.F32 R76, R68, R78, RZ ;  /* 0x0000004e444c723c */ /* 0x000fea00000018ff */
        /* <DEDUP_REMOVED lines=8> */
[-C--:B------:R-:W-:Y:S01]  /*66d0*/  FFMA.FTZ R52, R52, R36.reuse, -R49 ;  /* 0x0000002434347223 */ /* 0x080fe20000010831 */
[-CC-:B------:R-:W-:Y:S01]  /*66e0*/  FFMA.FTZ R92, R92, R36.reuse, -R35.reuse ;  /* 0x000000245c5c7223 */ /* 0x180fe20000010823 */
[-CC-:B------:R-:W-:Y:S01]  /*66f0*/  FFMA.FTZ R67, R182, R36.reuse, -R35.reuse ;  /* 0x00000024b6437223 */ /* 0x180fe20000010823 */
[----:B------:R-:W-:-:S04]  /*6700*/  FFMA.FTZ R96, R96, R36, -R35 ;  /* 0x0000002460607223 */ /* 0x000fc80000010823 */
        /* <DEDUP_REMOVED lines=84> */
[----:B------:R-:W-:Y:S01]  /*6c50*/  HMMA.16816.F32 R72, R4, R8, R72 ;  /* 0x000000080448723c */ /* 0x000fe20000001848 */
[----:B------:R-:W-:Y:S01]  /*6c60*/  FADD.FTZ R9, R112, R91 ;  /* 0x0000005b70097221 */ /* 0x000fe20000010000 */
[----:B------:R-:W-:-:S03]  /*6c70*/  FADD.FTZ R93, R118, R93 ;  /* 0x0000005d765d7221 */ /* 0x000fc60000010000 */
[----:B------:R-:W-:Y:S01]  /*6c80*/  FADD.FTZ R102, R102, R9 ;  /* 0x0000000966667221 */ /* 0x000fe20000010000 */
[----:B------:R-:W-:Y:S02]  /*6c90*/  FADD.FTZ R98, R98, R93 ;  /* 0x0000005d62627221 */ /* 0x000fe40000010000 */
[----:B------:R-:W-:Y:S01]  /*6ca0*/  HMMA.16816.F32 R68, R4, R10, R68 ;  /* 0x0000000a0444723c */ /* 0x000fe20000001844 */
[----:B-1----:R-:W-:Y:S02]  /*6cb0*/  F2FP.F16.F32.PACK_AB R5, R27, R28 ;  /* 0x0000001c1b05723e */ /* 0x002fe400000000ff */
[----:B--2---:R-:W-:Y:S02]  /*6cc0*/  F2FP.F16.F32.PACK_AB R7, R30, R29 ;  /* 0x0000001d1e07723e */ /* 0x004fe400000000ff */
[----:B-----5:R-:W-:Y:S02]  /*6cd0*/  F2FP.F16.F32.PACK_AB R4, R128, R113 ;  /* 0x000000718004723e */ /* 0x020fe400000000ff */
[----:B----4-:R-:W-:Y:S01]  /*6ce0*/  F2FP.F16.F32.PACK_AB R6, R120, R111 ;  /* 0x0000006f7806723e */ /* 0x010fe200000000ff */
[----:B------:R-:W-:Y:S01]  /*6cf0*/  FADD.FTZ R65, R65, R102 ;  /* 0x0000006641417221 */ /* 0x000fe20000010000 */
[----:B------:R-:W-:-:S03]  /*6d00*/  FADD.FTZ R89, R89, R98 ;  /* 0x0000006259597221 */ /* 0x000fc60000010000 */
[----:B------:R-:W-:Y:S02]  /*6d10*/  FADD.FTZ R8, R88, R65 ;  /* 0x0000004158087221 */ /* 0x000fe40000010000 */
[----:B------:R-:W-:Y:S01]  /*6d20*/  HMMA.16816.F32 R80, R4, R16, R80 ;  /* 0x000000100450723c */ /* 0x000fe20000001850 */
[----:B------:R-:W-:Y:S01]  /*6d30*/  FADD.FTZ R16, R66, R89 ;  /* 0x0000005942107221 */ /* 0x000fe20000010000 */
[----:B------:R-:W-:Y:S02]  /*6d40*/  FADD.FTZ R59, R59, R8 ;  /* 0x000000083b3b7221 */ /* 0x000fe40000010000 */
[----:B------:R-:W1:Y:S01]  /*6d50*/  LDSM.16.MT88.4 R8, [R43+0x4800] ;  /* 0x004800002b08783b */ /* 0x000e620000004200 */
        /* <DEDUP_REMOVED lines=9> */
[----:B---3--:R-:W-:Y:S01]  /*6df0*/  HMMA.16816.F32 R72, R4, R12, R72 ;  /* 0x0000000c0448723c */ /* 0x008fe20000001848 */
[----:B------:R-:W-:Y:S02]  /*6e00*/  FADD.FTZ R12, R52, R53 ;  /* 0x00000035340c7221 */ /* 0x000fe40000010000 */
[----:B------:R-:W-:Y:S02]  /*6e10*/  FADD.FTZ R67, R67, R92 ;  /* 0x0000005c43437221 */ /* 0x000fe40000010000 */
[----:B------:R-:W-:Y:S02]  /*6e20*/  FADD.FTZ R12, R47, R12 ;  /* 0x0000000c2f0c7221 */ /* 0x000fe40000010000 */
[----:B------:R-:W-:Y:S02]  /*6e30*/  FADD.FTZ R96, R96, R67 ;  /* 0x0000004360607221 */ /* 0x000fe40000010000 */
[----:B------:R-:W-:-:S02]  /*6e40*/  FADD.FTZ R47, R45, R12 ;  /* 0x0000000c2d2f7221 */ /* 0x000fc40000010000 */
        /* <DEDUP_REMOVED lines=33> */
[----:B----4-:R-:W-:Y:S01]  /*7060*/  F2FP.F16.F32.PACK_AB R7, R94, R61 ;  /* 0x0000003d5e07723e */ /* 0x010fe200000000ff */
[----:B------:R-:W3:Y:S01]  /*7070*/  LDSM.16.MT88.4 R12, [R43+0x4c00] ;  /* 0x004c00002b0c783b */ /* 0x000ee20000004200 */
        /* <DEDUP_REMOVED lines=12> */
[-C--:B------:R-:W-:Y:S01]  /*7140*/  FFMA.FTZ R130, R130, R36.reuse, -R49 ;  /* 0x0000002482827223 */ /* 0x080fe20000010831 */
[----:B------:R-:W-:Y:S01]  /*7150*/  FADD.FTZ R29, R29, R28 ;  /* 0x0000001c1d1d7221 */ /* 0x000fe20000010000 */
[----:B------:R-:W-:Y:S01]  /*7160*/  FADD.FTZ R111, R111, R128 ;  /* 0x000000806f6f7221 */ /* 0x000fe20000010000 */
[-CC-:B------:R-:W-:Y:S01]  /*7170*/  FFMA.FTZ R50, R50, R36.reuse, -R35.reuse ;  /* 0x0000002432327223 */ /* 0x180fe20000010823 */
[-C--:B------:R-:W-:Y:S01]  /*7180*/  FFMA.FTZ R48, R48, R36.reuse, -R35 ;  /* 0x0000002430307223 */ /* 0x080fe20000010823 */
[-CC-:B------:R-:W-:Y:S01]  /*7190*/  FFMA.FTZ R114, R114, R36.reuse, -R49.reuse ;  /* 0x0000002472727223 */ /* 0x180fe20000010831 */
[-C--:B------:R-:W-:Y:S01]  /*71a0*/  FFMA.FTZ R169, R54, R36.reuse, -R49 ;  /* 0x0000002436a97223 */ /* 0x080fe20000010831 */
[-C--:B------:R-:W-:Y:S01]  /*71b0*/  FFMA.FTZ R40, R40, R36.reuse, -R35 ;  /* 0x0000002428287223 */ /* 0x080fe20000010823 */
[----:B------:R-:W-:Y:S01]  /*71c0*/  FADD.FTZ R30, R30, R29 ;  /* 0x0000001d1e1e7221 */ /* 0x000fe20000010000 */
[----:B------:R-:W-:Y:S01]  /*71d0*/  FADD.FTZ R120, R120, R111 ;  /* 0x0000006f78787221 */ /* 0x000fe20000010000 */
[----:B------:R-:W-:Y:S01]  /*71e0*/  FFMA.FTZ R35, R38, R36, -R35 ;  /* 0x0000002426237223 */ /* 0x000fe20000010823 */
[----:B------:R-:W-:Y:S01]  /*71f0*/  MUFU.EX2 R99, R99 ;  /* 0x0000006300637308 */ /* 0x000fe20000000800 */
[----:B------:R-:W-:Y:S01]  /*7200*/  FADD.FTZ R41, R41, R30 ;  /* 0x0000001e29297221 */ /* 0x000fe20000010000 */
[----:B------:R-:W-:-:S06]  /*7210*/  FADD.FTZ R91, R91, R120 ;  /* 0x000000785b5b7221 */ /* 0x000fcc0000010000 */
        /* <DEDUP_REMOVED lines=15> */
[----:B------:R-:W-:-:S02]  /*7310*/  ISETP.GT.AND P0, PT, R22, R147, PT ;  /* 0x000000931600720c */ /* 0x000fc40003f04270 */
[----:B----4-:R-:W-:Y:S01]  /*7320*/  F2FP.F16.F32.PACK_AB R5, R130, R99 ;  /* 0x000000638205723e */ /* 0x010fe200000000ff */
[----:B------:R-:W-:Y:S01]  /*7330*/  FADD.FTZ R99, R99, R94 ;  /* 0x0000005e63637221 */ /* 0x000fe20000010000 */
[----:B--2---:R-:W-:Y:S01]  /*7340*/  F2FP.F16.F32.PACK_AB R4, R44, R45 ;  /* 0x0000002d2c04723e */ /* 0x004fe200000000ff */
[----:B------:R-:W-:Y:S01]  /*7350*/  FADD.FTZ R45, R45, R56 ;  /* 0x000000382d2d7221 */ /* 0x000fe20000010000 */
[----:B-----5:R-:W-:Y:S01]  /*7360*/  F2FP.F16.F32.PACK_AB R7, R169, R114 ;  /* 0x00000072a907723e */ /* 0x020fe200000000ff */
[----:B------:R-:W-:Y:S02]  /*7370*/  FADD.FTZ R99, R130, R99 ;  /* 0x0000006382637221 */ /* 0x000fe40000010000 */
[----:B------:R-:W-:Y:S01]  /*7380*/  FADD.FTZ R44, R44, R45 ;  /* 0x0000002d2c2c7221 */ /* 0x000fe20000010000 */
[----:B---3--:R-:W-:Y:S01]  /*7390*/  F2FP.F16.F32.PACK_AB R6, R34, R39 ;  /* 0x000000272206723e */ /* 0x008fe200000000ff */
[----:B------:R-:W-:Y:S02]  /*73a0*/  FADD.FTZ R114, R114, R99 ;  /* 0x0000006372727221 */ /* 0x000fe40000010000 */
[----:B------:R-:W-:Y:S01]  /*73b0*/  FADD.FTZ R39, R39, R44 ;  /* 0x0000002c27277221 */ /* 0x000fe20000010000 */
[----:B------:R-:W-:Y:S03]  /*73c0*/  BSSY B2, `(.L_x_9766) ;  /* 0x0000526000027945 */ /* 0x000fe60003800000 */
        /* <DEDUP_REMOVED lines=76> */
.L_x_9769:
        /* <DEDUP_REMOVED lines=8> */
.L_x_9770:
[----:B------:R-:W-:Y:S05]  /*7910*/  BSYNC.RECONVERGENT B0 ;  /* 0x0000000000007941 */ /* 0x000fea0003800200 */
.L_x_9768:
        /* <DEDUP_REMOVED lines=30> */
[----:B------:R-:W-:Y:S01]  /*7b00*/  IMAD R9, R25, 0x2, R86 ;  /* 0x0000000219097824 */ /* 0x000fe200078e0256 */
[----:B------:R-:W-:Y:S02]  /*7b10*/  BSSY.RECONVERGENT B1, `(.L_x_9771) ;  /* 0x000034c000017945 */ /* 0x000fe40003800200 */
[----:B------:R-:W-:Y:S01]  /*7b20*/  LDSM.16.M88.4 R48, [R100+0x1000] ;  /* 0x001000006430783b */ /* 0x000fe20000000200 */
[----:B------:R-:W-:-:S03]  /*7b30*/  IMAD.IADD R64, R9, 0x1, R24 ;  /* 0x0000000109407824 */ /* 0x000fc600078e0218 */
[----:B------:R-:W5:Y:S04]  /*7b40*/  LDSM.16.M88.4 R92, [R9] ;  /* 0x00000000095c783b */ /* 0x000f680000000200 */
[----:B------:R-:W5:Y:S04]  /*7b50*/  LDSM.16.M88.4 R40, [R100+0x1400] ;  /* 0x001400006428783b */ /* 0x000f680000000200 */
[----:B------:R-:W-:Y:S04]  /*7b60*/  LDSM.16.M88.4 R64, [R64] ;  /* 0x000000004040783b */ /* 0x000fe80000000200 */
[----:B-1----:R-:W1:Y:S04]  /*7b70*/  LDSM.16.M88.4 R4, [R110+0x1000] ;  /* 0x001000006e04783b */ /* 0x002e680000000200 */
[----:B------:R-:W1:Y:S04]  /*7b80*/  LDSM.16.M88.4 R32, [R100+0x1800] ;  /* 0x001800006420783b */ /* 0x000e680000000200 */
[----:B------:R-:W1:Y:S04]  /*7b90*/  LDSM.16.M88.4 R24, [R100+0x1c00] ;  /* 0x001c00006418783b */ /* 0x000e680000000200 */
[----:B------:R-:W1:Y:S04]  /*7ba0*/  LDSM.16.M88.4 R56, [R110+0x1400] ;  /* 0x001400006e38783b */ /* 0x000e680000000200 */
[----:B------:R-:W1:Y:S04]  /*7bb0*/  LDSM.16.M88.4 R16, [R110+0x1800] ;  /* 0x001800006e10783b */ /* 0x000e680000000200 */
[----:B--2---:R-:W2:Y:S04]  /*7bc0*/  LDSM.16.M88.4 R12, [R100+0x2000] ;  /* 0x00200000640c783b */ /* 0x004ea80000000200 */
[----:B---3--:R-:W3:Y:S01]  /*7bd0*/  LDSM.16.M88.4 R8, [R110+0x1c00] ;  /* 0x001c00006e08783b */ /* 0x008ee20000000200 */
[C---:B-----5:R-:W-:Y:S03]  /*7be0*/  HMMA.16816.F32 R52, R92.reuse, R48, RZ ;  /* 0x000000305c34723c */ /* 0x060fe600000018ff */
[----:B------:R-:W-:Y:S04]  /*7bf0*/  LDSM.16.M88.4 R60, [R110+0x2000] ;  /* 0x002000006e3c783b */ /* 0x000fe80000000200 */
[----:B------:R-:W-:Y:S01]  /*7c00*/  LDSM.16.M88.4 R96, [R100+0x2800] ;  /* 0x002800006460783b */ /* 0x000fe20000000200 */
[C---:B------:R-:W-:Y:S03]  /*7c10*/  HMMA.16816.F32 R48, R92.reuse, R50, RZ ;  /* 0x000000325c30723c */ /* 0x040fe600000018ff */
[----:B------:R-:W-:Y:S04]  /*7c20*/  LDSM.16.M88.4 R88, [R100+0x2c00] ;  /* 0x002c00006458783b */ /* 0x000fe80000000200 */
[----:B------:R-:W0:Y:S01]  /*7c30*/  LDGDEPBAR ;  /* 0x00000000000079af */ /* 0x000e220000000000 */
[----:B------:R-:W-:Y:S08]  /*7c40*/  HMMA.16816.F32 R44, R92, R40, RZ ;  /* 0x000000285c2c723c */ /* 0x000ff000000018ff */
[C---:B-1----:R-:W-:Y:S08]  /*7c50*/  HMMA.16816.F32 R52, R64.reuse, R4, R52 ;  /* 0x000000044034723c */ /* 0x042ff00000001834 */
[----:B------:R-:W-:Y:S01]  /*7c60*/  HMMA.16816.F32 R48, R64, R6, R48 ;  /* 0x000000064030723c */ /* 0x000fe20000001830 */
[----:B------:R-:W1:Y:S07]  /*7c70*/  LDSM.16.M88.4 R4, [R100+0x2400] ;  /* 0x002400006404783b */ /* 0x000e6e0000000200 */
[C---:B------:R-:W-:Y:S08]  /*7c80*/  HMMA.16816.F32 R40, R92.reuse, R42, RZ ;  /* 0x0000002a5c28723c */ /* 0x040ff000000018ff */
[C---:B------:R-:W-:Y:S08]  /*7c90*/  HMMA.16816.F32 R36, R92.reuse, R32, RZ ;  /* 0x000000205c24723c */ /* 0x040ff000000018ff */
[C---:B------:R-:W-:Y:S08]  /*7ca0*/  HMMA.16816.F32 R32, R92.reuse, R34, RZ ;  /* 0x000000225c20723c */ /* 0x040ff000000018ff */
[C---:B------:R-:W-:Y:S08]  /*7cb0*/  HMMA.16816.F32 R28, R92.reuse, R24, RZ ;  /* 0x000000185c1c723c */ /* 0x040ff000000018ff */
[----:B------:R-:W-:Y:S08]  /*7cc0*/  HMMA.16816.F32 R24, R92, R26, RZ ;  /* 0x0000001a5c18723c */ /* 0x000ff000000018ff */
[C---:B------:R-:W-:Y:S08]  /*7cd0*/  HMMA.16816.F32 R44, R64.reuse, R56, R44 ;  /* 0x00000038402c723c */ /* 0x040ff0000000182c */
[C---:B------:R-:W-:Y:S01]  /*7ce0*/  HMMA.16816.F32 R40, R64.reuse, R58, R40 ;  /* 0x0000003a4028723c */ /* 0x040fe20000001828 */
[----:B------:R-:W5:Y:S07]  /*7cf0*/  LDSM.16.M88.4 R56, [R110+0x2400] ;  /* 0x002400006e38783b */ /* 0x000f6e0000000200 */
[C---:B------:R-:W-:Y:S08]  /*7d00*/  HMMA.16816.F32 R36, R64.reuse, R16, R36 ;  /* 0x000000104024723c */ /* 0x040ff00000001824 */
[----:B------:R-:W-:Y:S08]  /*7d10*/  HMMA.16816.F32 R32, R64, R18, R32 ;  /* 0x000000124020723c */ /* 0x000ff00000001820 */
[C---:B--2---:R-:W-:Y:S08]  /*7d20*/  HMMA.16816.F32 R16, R92.reuse, R12, RZ ;  /* 0x0000000c5c10723c */ /* 0x044ff000000018ff */
[----:B------:R-:W-:Y:S08]  /*7d30*/  HMMA.16816.F32 R12, R92, R14, RZ ;  /* 0x0000000e5c0c723c */ /* 0x000ff000000018ff */
[C---:B---3--:R-:W-:Y:S08]  /*7d40*/  HMMA.16816.F32 R28, R64.reuse, R8, R28 ;  /* 0x00000008401c723c */ /* 0x048ff0000000181c */
[----:B------:R-:W-:Y:S08]  /*7d50*/  HMMA.16816.F32 R24, R64, R10, R24 ;  /* 0x0000000a4018723c */ /* 0x000ff00000001818 */
[C---:B-1----:R-:W-:Y:S08]  /*7d60*/  HMMA.16816.F32 R8, R92.reuse, R4, RZ ;  /* 0x000000045c08723c */ /* 0x042ff000000018ff */
[----:B------:R-:W-:Y:S08]  /*7d70*/  HMMA.16816.F32 R4, R92, R6, RZ ;  /* 0x000000065c04723c */ /* 0x000ff000000018ff */
[C---:B------:R-:W-:Y:S08]  /*7d80*/  HMMA.16816.F32 R16, R64.reuse, R60, R16 ;  /* 0x0000003c4010723c */ /* 0x040ff00000001810 */
[C---:B------:R-:W-:Y:S01]  /*7d90*/  HMMA.16816.F32 R12, R64.reuse, R62, R12 ;  /* 0x0000003e400c723c */ /* 0x040fe2000000180c */
[----:B------:R-:W-:Y:S07]  /*7da0*/  LDSM.16.M88.4 R60, [R110+0x2800] ;  /* 0x002800006e3c783b */ /* 0x000fee0000000200 */
[C---:B-----5:R-:W-:Y:S08]  /*7db0*/  HMMA.16816.F32 R8, R64.reuse, R56, R8 ;  /* 0x000000384008723c */ /* 0x060ff00000001808 */
[----:B------:R-:W-:Y:S01]  /*7dc0*/  HMMA.16816.F32 R4, R64, R58, R4 ;  /* 0x0000003a4004723c */ /* 0x000fe20000001804 */
[----:B------:R-:W1:Y:S01]  /*7dd0*/  LDSM.16.M88.4 R56, [R110+0x2c00] ;  /* 0x002c00006e38783b */ /* 0x000e620000000200 */
[----:B------:R-:W-:-:S06]  /*7de0*/  DEPBAR.LE SB0, 0x0 ;  /* 0x000080000000791a */ /* 0x000fcc0000000000 */
[----:B------:R-:W-:-:S15]  /*7df0*/  HMMA.16816.F32 R100, R92, R88, RZ ;  /* 0x000000585c64723c */ /* 0x000fde00000018ff */
[----:B------:R-:W-:-:S05]  /*7e00*/  NOP ;  /* 0x0000000000007918 */ /* 0x000fca0000000000 */
[----:B-1----:R-:W-:Y:S01]  /*7e10*/  HMMA.16816.F32 R100, R64, R56, R100 ;  /* 0x000000384064723c */ /* 0x002fe20000001864 */
        /* <DEDUP_REMOVED lines=21> */
[C---:B-1----:R-:W-:Y:S01]  /*7f70*/  HMMA.16816.F32 R52, R92.reuse, R96, RZ ;  /* 0x000000605c34723c */ /* 0x042fe200000018ff */
[-C--:B------:R-:W-:Y:S01]  /*7f80*/  FMUL.FTZ R26, R16, R113.reuse ;  /* 0x00000071101a7220 */ /* 0x080fe20000410000 */
[-C--:B------:R-:W-:Y:S01]  /*7f90*/  FMUL.FTZ R28, R28, R113.reuse ;  /* 0x000000711c1c7220 */ /* 0x080fe20000410000 */
[-C--:B------:R-:W-:Y:S01]  /*7fa0*/  FMUL.FTZ R42, R42, R113.reuse ;  /* 0x000000712a2a7220 */ /* 0x080fe20000410000 */
[-C--:B------:R-:W-:Y:S01]  /*7fb0*/  FMUL.FTZ R43, R43, R113.reuse ;  /* 0x000000712b2b7220 */ /* 0x080fe20000410000 */
[-C--:B------:R-:W-:Y:S01]  /*7fc0*/  FMUL.FTZ R31, R31, R113.reuse ;  /* 0x000000711f1f7220 */ /* 0x080fe20000410000 */
[-C--:B------:R-:W-:Y:S01]  /*7fd0*/  FMUL.FTZ R51, R51, R113.reuse ;  /* 0x0000007133337220 */ /* 0x080fe20000410000 */
[----:B------:R-:W-:Y:S01]  /*7fe0*/  MUFU.TANH R117, R117 ;  /* 0x0000007500757308 */ /* 0x000fe20000002400 */
[----:B------:R-:W-:Y:S01]  /*7ff0*/  HMMA.16816.F32 R96, R92, R98, RZ ;  /* 0x000000625c60723c */ /* 0x000fe200000018ff */
[-C--:B------:R-:W-:Y:S01]  /*8000*/  FMUL.FTZ R39, R39, R113.reuse ;  /* 0x0000007127277220 */ /* 0x080fe20000410000 */
[-C--:B------:R-:W-:Y:S01]  /*8010*/  FMUL.FTZ R35, R35, R113.reuse ;  /* 0x0000007123237220 */ /* 0x080fe20000410000 */
[-C--:B------:R-:W-:Y:S01]  /*8020*/  FMUL.FTZ R27, R27, R113.reuse ;  /* 0x000000711b1b7220 */ /* 0x080fe20000410000 */
[-C--:B------:R-:W-:Y:S01]  /*8030*/  FMUL.FTZ R10, R10, R113.reuse ;  /* 0x000000710a0a7220 */ /* 0x080fe20000410000 */
[-C--:B------:R-:W-:Y:S01]  /*8040*/  FMUL.FTZ R11, R11, R113.reuse ;  /* 0x000000710b0b7220 */ /* 0x080fe20000410000 */
[-C--:B------:R-:W-:Y:S01]  /*8050*/  FMUL.FTZ R4, R4, R113.reuse ;  /* 0x0000007104047220 */ /* 0x080fe20000410000 */
[----:B------:R-:W-:Y:S01]  /*8060*/  MUFU.TANH R129, R46 ;  /* 0x0000002e00817308 */ /* 0x000fe20000002400 */
[-C--:B---3--:R-:W-:Y:S01]  /*8070*/  FMUL.FTZ R48, R37, R113.reuse ;  /* 0x0000007125307220 */ /* 0x088fe20000410000 */
[-C--:B------:R-:W-:Y:S01]  /*8080*/  FMUL.FTZ R37, R38, R113.reuse ;  /* 0x0000007126257220 */ /* 0x080fe20000410000 */
[-C--:B------:R-:W-:Y:S01]  /*8090*/  FMUL.FTZ R38, R32, R113.reuse ;  /* 0x0000007120267220 */ /* 0x080fe20000410000 */
[-C--:B------:R-:W-:Y:S01]  /*80a0*/  FMUL.FTZ R32, R33, R113.reuse ;  /* 0x0000007121207220 */ /* 0x080fe20000410000 */
[C---:B------:R-:W-:Y:S01]  /*80b0*/  HMMA.16816.F32 R52, R64.reuse, R60, R52 ;  /* 0x0000003c4034723c */ /* 0x040fe20000001834 */
[-C--:B------:R-:W-:Y:S01]  /*80c0*/  FMUL.FTZ R61, R44, R113.reuse ;  /* 0x000000712c3d7220 */ /* 0x080fe20000410000 */
[----:B------:R-:W-:Y:S01]  /*80d0*/  IMAD.SHL.U32 R44, R84, 0x80, RZ ;  /* 0x00000080542c7824 */ /* 0x000fe200078e00ff */
[----:B------:R1:W-:Y:S01]  /*80e0*/  MUFU.TANH R33, R47 ;  /* 0x0000002f00217308 */ /* 0x0003e20000002400 */
[-C--:B------:R-:W-:Y:S01]  /*80f0*/  FMUL.FTZ R60, R13, R113.reuse ;  /* 0x000000710d3c7220 */ /* 0x080fe20000410000 */
[-C--:B------:R-:W-:Y:S01]  /*8100*/  FMUL.FTZ R7, R7, R113.reuse ;  /* 0x0000007107077220 */ /* 0x080fe20000410000 */
[----:B------:R-:W-:Y:S01]  /*8110*/  FMUL.FTZ R102, R102, R113 ;  /* 0x0000007166667220 */ /* 0x000fe20000410000 */
[----:B------:R-:W-:Y:S01]  /*8120*/  LOP3.LUT R41, R44, R21, RZ, 0xfc, !PT ;  /* 0x000000152c297212 */ /* 0x000fe200078efcff */
[-C--:B------:R-:W-:Y:S01]  /*8130*/  FMUL.FTZ R44, R36, R113.reuse ;  /* 0x00000071242c7220 */ /* 0x080fe20000410000 */
[----:B------:R-:W-:Y:S01]  /*8140*/  HMMA.16816.F32 R96, R64, R62, R96 ;  /* 0x0000003e4060723c */ /* 0x000fe20000001860 */
[----:B------:R-:W-:Y:S01]  /*8150*/  FMUL.FTZ R63, R12, R113 ;  /* 0x000000710c3f7220 */ /* 0x000fe20000410000 */
[----:B------:R-:W3:Y:S01]  /*8160*/  MUFU.TANH R61, R61 ;  /* 0x0000003d003d7308 */ /* 0x000ee20000002400 */
[----:B------:R-:W-:-:S02]  /*8170*/  IMAD.IADD R36, R41, 0x1, R106 ;  /* 0x0000000129247824 */ /* 0x000fc400078e026a */
[-C--:B------:R-:W-:Y:S01]  /*8180*/  FMUL.FTZ R62, R17, R113.reuse ;  /* 0x00000071113e7220 */ /* 0x080fe20000410000 */
[-C--:B------:R-:W-:Y:S01]  /*8190*/  FMUL.FTZ R17, R14, R113.reuse ;  /* 0x000000710e117220 */ /* 0x080fe20000410000 */
[-C--:B------:R-:W-:Y:S01]  /*81a0*/  FMUL.FTZ R103, R103, R113.reuse ;  /* 0x0000007167677220 */ /* 0x080fe20000410000 */
[C-C-:B------:R-:W-:Y:S02]  /*81b0*/  IADD3 R45, PT, PT, R107.reuse, 0x100, -R36.reuse ;  /* 0x000001006b2d7810 */ /* 0x140fe40007ffe824 */
[--C-:B------:R-:W-:Y:S01]  /*81c0*/  IADD3 R124, PT, PT, R107, 0xef, -R36.reuse ;  /* 0x000000ef6b7c7810 */ /* 0x100fe20007ffe824 */
[----:B-1----:R-:W-:Y:S01]  /*81d0*/  FMUL.FTZ R47, R19, R113 ;  /* 0x00000071132f7220 */ /* 0x002fe20000410000 */
[----:B------:R-:W-:Y:S01]  /*81e0*/  IABS R45, R45 ;  /* 0x0000002d002d7213 */ /* 0x000fe20000000000 */
[-C--:B------:R-:W-:Y:S01]  /*81f0*/  FMUL.FTZ R19, R15, R113.reuse ;  /* 0x000000710f137220 */ /* 0x080fe20000410000 */
[----:B------:R-:W-:Y:S01]  /*8200*/  IABS R124, R124 ;  /* 0x0000007c007c7213 */ /* 0x000fe20000000000 */
[----:B------:R-:W1:Y:S01]  /*8210*/  MUFU.TANH R15, R38 ;  /* 0x00000026000f7308 */ /* 0x000e620000002400 */
[--C-:B------:R-:W-:Y:S01]  /*8220*/  IADD3 R12, PT, PT, R107, 0xf0, -R36.reuse ;  /* 0x000000f06b0c7810 */ /* 0x100fe20007ffe824 */
[----:B------:R-:W-:Y:S01]  /*8230*/  IMAD.MOV.U32 R24, RZ, RZ, R45 ;  /* 0x000000ffff187224 */ /* 0x000fe200078e002d */
[----:B------:R-:W-:Y:S01]  /*8240*/  I2FP.F32.S32 R124, R124 ;  /* 0x0000007c007c7245 */ /* 0x000fe20000201400 */
[-C--:B------:R-:W-:Y:S01]  /*8250*/  FMUL.FTZ R45, R18, R113.reuse ;  /* 0x00000071122d7220 */ /* 0x080fe20000410000 */
[----:B------:R-:W-:Y:S01]  /*8260*/  IABS R12, R12 ;  /* 0x0000000c000c7213 */ /* 0x000fe20000000000 */
[-C--:B------:R-:W-:Y:S01]  /*8270*/  FMUL.FTZ R53, R53, R113.reuse ;  /* 0x0000007135357220 */ /* 0x080fe20000410000 */
[----:B------:R-:W-:Y:S01]  /*8280*/  I2FP.F32.S32 R16, R24 ;  /* 0x0000001800107245 */ /* 0x000fe20000201400 */
[C---:B--2---:R-:W-:Y:S01]  /*8290*/  FFMA.FTZ R124, -R158.reuse, R124, R57 ;  /* 0x0000007c9e7c7223 */ /* 0x044fe20000010139 */
[C-C-:B------:R-:W-:Y:S01]  /*82a0*/  IADD3 R118, PT, PT, R107.reuse, 0xd8, -R36.reuse ;  /* 0x000000d86b767810 */ /* 0x140fe20007ffe824 */
[----:B------:R-:W-:Y:S01]  /*82b0*/  MUFU.TANH R57, R56 ;  /* 0x0000003800397308 */ /* 0x000fe20000002400 */
[C-C-:B------:R-:W-:Y:S01]  /*82c0*/  IADD3 R120, PT, PT, R107.reuse, 0xdf, -R36.reuse ;  /* 0x000000df6b787810 */ /* 0x140fe20007ffe824 */
[----:B------:R-:W-:Y:S01]  /*82d0*/  FFMA.FTZ R13, -R158, R16, R115 ;  /* 0x000000109e0d7223 */ /* 0x000fe20000010173 */
[--C-:B------:R-:W-:Y:S01]  /*82e0*/  IADD3 R16, PT, PT, R107, 0xf8, -R36.reuse ;  /* 0x000000f86b107810 */ /* 0x100fe20007ffe824 */
[-C--:B------:R-:W-:Y:S01]  /*82f0*/  FMUL.FTZ R55, R55, R113.reuse ;  /* 0x0000007137377220 */ /* 0x080fe20000410000 */
[--C-:B------:R-:W-:Y:S01]  /*8300*/  IADD3 R46, PT, PT, R107, 0xc8, -R36.reuse ;  /* 0x000000c86b2e7810 */ /* 0x100fe20007ffe824 */
[-C--:B------:R-:W-:Y:S01]  /*8310*/  FMUL.FTZ R98, R98, R113.reuse ;  /* 0x0000007162627220 */ /* 0x080fe20000410000 */
[----:B------:R-:W-:Y:S01]  /*8320*/  IABS R16, R16 ;  /* 0x0000001000107213 */ /* 0x000fe20000000000 */
[----:B------:R-:W2:Y:S01]  /*8330*/  MUFU.TANH R115, R48 ;  /* 0x0000003000737308 */ /* 0x000ea20000002400 */
[----:B------:R-:W-:Y:S01]  /*8340*/  I2FP.F32.S32 R12, R12 ;  /* 0x0000000c000c7245 */ /* 0x000fe20000201400 */
[-C--:B------:R-:W-:Y:S01]  /*8350*/  FMUL.FTZ R99, R99, R113.reuse ;  /* 0x0000007163637220 */ /* 0x080fe20000410000 */
[----:B------:R-:W-:Y:S01]  /*8360*/  I2FP.F32.S32 R16, R16 ;  /* 0x0000001000107245 */ /* 0x000fe20000201400 */
[----:B------:R-:W-:Y:S01]  /*8370*/  FMUL.FTZ R97, R97, R113 ;  /* 0x0000007161617220 */ /* 0x000fe20000410000 */
[----:B------:R-:W-:Y:S01]  /*8380*/  IABS R118, R118 ;  /* 0x0000007600767213 */ /* 0x000fe20000000000 */
[C---:B---3--:R-:W-:Y:S01]  /*8390*/  FFMA.FTZ R12, -R158.reuse, R12, R61 ;  /* 0x0000000c9e0c7223 */ /* 0x048fe2000001013d */
[----:B------:R-:W-:Y:S01]  /*83a0*/  IADD3 R18, PT, PT, R107, 0xff, -R36 ;  /* 0x000000ff6b127810 */ /* 0x000fe20007ffe824 */
[----:B------:R-:W-:Y:S01]  /*83b0*/  FFMA.FTZ R16, -R158, R16, R123 ;  /* 0x000000109e107223 */ /* 0x000fe2000001017b */
[----:B------:R-:W-:Y:S01]  /*83c0*/  IABS R120, R120 ;  /* 0x0000007800787213 */ /* 0x000fe20000000000 */
[----:B------:R-:W3:Y:S01]  /*83d0*/  MUFU.TANH R123, R28 ;  /* 0x0000001c007b7308 */ /* 0x000ee20000002400 */
[----:B------:R-:W-:-:S02]  /*83e0*/  IABS R46, R46 ;  /* 0x0000002e002e7213 */ /* 0x000fc40000000000 */
[----:B------:R-:W-:Y:S02]  /*83f0*/  I2FP.F32.S32 R118, R118 ;  /* 0x0000007600767245 */ /* 0x000fe40000201400 */
[----:B------:R-:W-:Y:S02]  /*8400*/  IABS R18, R18 ;  /* 0x0000001200127213 */ /* 0x000fe40000000000 */
[----:B------:R-:W-:Y:S01]  /*8410*/  I2FP.F32.S32 R120, R120 ;  /* 0x0000007800787245 */ /* 0x000fe20000201400 */
[----:B------:R-:W4:Y:S01]  /*8420*/  MUFU.TANH R61, R34 ;  /* 0x00000022003d7308 */ /* 0x000f220000002400 */
[----:B------:R-:W-:Y:S01]  /*8430*/  I2FP.F32.S32 R46, R46 ;  /* 0x0000002e002e7245 */ /* 0x000fe20000201400 */
[C---:B-1----:R-:W-:Y:S01]  /*8440*/  FFMA.FTZ R118, -R158.reuse, R118, R15 ;  /* 0x000000769e767223 */ /* 0x042fe2000001010f */
[----:B------:R-:W-:Y:S01]  /*8450*/  I2FP.F32.S32 R18, R18 ;  /* 0x0000001200127245 */ /* 0x000fe20000201400 */
[C---:B--2---:R-:W-:Y:S01]  /*8460*/  FFMA.FTZ R120, -R158.reuse, R120, R115 ;  /* 0x000000789e787223 */ /* 0x044fe20000010173 */
[C-C-:B------:R-:W-:Y:S01]  /*8470*/  IADD3 R15, PT, PT, R107.reuse, 0xd0, -R36.reuse ;  /* 0x000000d06b0f7810 */ /* 0x140fe20007ffe824 */
[C---:B------:R-:W-:Y:S01]  /*8480*/  FFMA.FTZ R46, -R158.reuse, R46, R57 ;  /* 0x0000002e9e2e7223 */ /* 0x040fe20000010139 */
[----:B------:R-:W-:Y:S01]  /*8490*/  IADD3 R48, PT, PT, R107, 0xcf, -R36 ;  /* 0x000000cf6b307810 */ /* 0x000fe20007ffe824 */
[----:B------:R-:W-:Y:S01]  /*84a0*/  MUFU.TANH R49, R49 ;  /* 0x0000003100317308 */ /* 0x000fe20000002400 */
[----:B------:R-:W-:Y:S01]  /*84b0*/  FFMA.FTZ R18, -R158, R18, R117 ;  /* 0x000000129e127223 */ /* 0x000fe20000010175 */
[----:B------:R-:W-:-:S02]  /*84c0*/  IABS R56, R15 ;  /* 0x0000000f00387213 */ /* 0x000fc40000000000 */
[----:B------:R-:W-:Y:S02]  /*84d0*/  IABS R48, R48 ;  /* 0x0000003000307213 */ /* 0x000fe40000000000 */
[----:B------:R-:W-:Y:S02]  /*84e0*/  I2FP.F32.S32 R56, R56 ;  /* 0x0000003800387245 */ /* 0x000fe40000201400 */
[----:B------:R1:W-:Y:S01]  /*84f0*/  MUFU.TANH R131, R44 ;  /* 0x0000002c00837308 */ /* 0x0003e20000002400 */
[----:B------:R-:W-:Y:S02]  /*8500*/  I2FP.F32.S32 R48, R48 ;  /* 0x0000003000307245 */ /* 0x000fe40000201400 */
[C---:B---3--:R-:W-:Y:S01]  /*8510*/  FFMA.FTZ R56, -R158.reuse, R56, R123 ;  /* 0x000000389e387223 */ /* 0x048fe2000001017b */
[C-C-:B------:R-:W-:Y:S02]  /*8520*/  IADD3 R24, PT, PT, R107.reuse, 0xe8, -R36.reuse ;  /* 0x000000e86b187810 */ /* 0x140fe40007ffe824 */
[----:B----4-:R-:W-:Y:S01]  /*8530*/  FFMA.FTZ R48, -R158, R48, R61 ;  /* 0x000000309e307223 */ /* 0x010fe2000001013d */
[----:B------:R-:W-:Y:S01]  /*8540*/  IADD3 R14, PT, PT, R107, 0xf7, -R36 ;  /* 0x000000f76b0e7810 */ /* 0x000fe20007ffe824 */
[----:B------:R2:W-:Y:S01]  /*8550*/  MUFU.TANH R115, R30 ;  /* 0x0000001e00737308 */ /* 0x0005e20000002400 */
[----:B------:R-:W-:-:S02]  /*8560*/  IABS R24, R24 ;  /* 0x0000001800187213 */ /* 0x000fc40000000000 */
[----:B------:R-:W-:Y:S02]  /*8570*/  IABS R14, R14 ;  /* 0x0000000e000e7213 */ /* 0x000fe40000000000 */
[----:B------:R-:W-:Y:S02]  /*8580*/  I2FP.F32.S32 R24, R24 ;  /* 0x0000001800187245 */ /* 0x000fe40000201400 */
[----:B------:R-:W-:Y:S01]  /*8590*/  I2FP.F32.S32 R14, R14 ;  /* 0x0000000e000e7245 */ /* 0x000fe20000201400 */
[----:B------:R3:W-:Y:S01]  /*85a0*/  MUFU.TANH R57, R42 ;  /* 0x0000002a00397308 */ /* 0x0007e20000002400 */
[C-C-:B-1----:R-:W-:Y:S02]  /*85b0*/  IADD3 R44, PT, PT, R107.reuse, 0xe7, -R36.reuse ;  /* 0x000000e76b2c7810 */ /* 0x142fe40007ffe824 */
[--C-:B------:R-:W-:Y:S02]  /*85c0*/  IADD3 R116, PT, PT, R107, 0xd7, -R36.reuse ;  /* 0x000000d76b747810 */ /* 0x100fe40007ffe824 */
[----:B------:R-:W-:-:S02]  /*85d0*/  IADD3 R130, PT, PT, R105, 0xff, -R36 ;  /* 0x000000ff69827810 */ /* 0x000fc40007ffe824 */
[--C-:B------:R-:W-:Y:S01]  /*85e0*/  IADD3 R114, PT, PT, R105, 0xc8, -R36.reuse ;  /* 0x000000c869727810 */ /* 0x100fe20007ffe824 */
[----:B------:R1:W-:Y:S01]  /*85f0*/  MUFU.TANH R117, R32 ;  /* 0x0000002000757308 */ /* 0x0003e20000002400 */
[--C-:B--2---:R-:W-:Y:S02]  /*8600*/  IADD3 R30, PT, PT, R107, 0xb8, -R36.reuse ;  /* 0x000000b86b1e7810 */ /* 0x104fe40007ffe824 */
[----:B------:R-:W-:Y:S02]  /*8610*/  IABS R116, R116 ;  /* 0x0000007400747213 */ /* 0x000fe40000000000 */
[----:B------:R-:W-:Y:S02]  /*8620*/  IABS R30, R30 ;  /* 0x0000001e001e7213 */ /* 0x000fe40000000000 */
[----:B------:R-:W-:Y:S01]  /*8630*/  IABS R130, R130 ;  /* 0x0000008200827213 */ /* 0x000fe20000000000 */
[----:B------:R-:W2:Y:S01]  /*8640*/  MUFU.TANH R89, R50 ;  /* 0x0000003200597308 */ /* 0x000ea20000002400 */
[----:B---3--:R-:W-:-:S02]  /*8650*/  IADD3 R42, PT, PT, R105, 0xf8, -R36 ;  /* 0x000000f8692a7810 */ /* 0x008fc40007ffe824 */
[----:B------:R-:W-:Y:S02]  /*8660*/  I2FP.F32.S32 R30, R30 ;  /* 0x0000001e001e7245 */ /* 0x000fe40000201400 */
[----:B------:R-:W-:Y:S02]  /*8670*/  IABS R42, R42 ;  /* 0x0000002a002a7213 */ /* 0x000fe40000000000 */
[----:B------:R-:W-:Y:S01]  /*8680*/  IABS R114, R114 ;  /* 0x0000007200727213 */ /* 0x000fe20000000000 */
[----:B------:R-:W3:Y:S01]  /*8690*/  MUFU.TANH R125, R125 ;  /* 0x0000007d007d7308 */ /* 0x000ee20000002400 */
[----:B-1----:R-:W-:Y:S02]  /*86a0*/  IABS R32, R44 ;  /* 0x0000002c00207213 */ /* 0x002fe40000000000 */
[----:B------:R-:W-:Y:S02]  /*86b0*/  IADD3 R44, PT, PT, R107, 0xc7, -R36 ;  /* 0x000000c76b2c7810 */ /* 0x000fe40007ffe824 */
[----:B------:R-:W-:-:S02]  /*86c0*/  I2FP.F32.S32 R28, R32 ;  /* 0x00000020001c7245 */ /* 0x000fc40000201400 */
[----:B------:R-:W-:Y:S01]  /*86d0*/  IABS R44, R44 ;  /* 0x0000002c002c7213 */ /* 0x000fe20000000000 */
[----:B------:R-:W1:Y:S01]  /*86e0*/  MUFU.TANH R61, R60 ;  /* 0x0000003c003d7308 */ /* 0x000e620000002400 */
[----:B------:R-:W-:Y:S01]  /*86f0*/  I2FP.F32.S32 R42, R42 ;  /* 0x0000002a002a7245 */ /* 0x000fe20000201400 */
[C---:B------:R-:W-:Y:S01]  /*8700*/  FFMA.FTZ R28, -R158.reuse, R28, R129 ;  /* 0x0000001c9e1c7223 */ /* 0x040fe20000010181 */
[----:B------:R-:W-:Y:S01]  /*8710*/  I2FP.F32.S32 R44, R44 ;  /* 0x0000002c002c7245 */ /* 0x000fe20000201400 */
[C---:B--2---:R-:W-:Y:S01]  /*8720*/  FFMA.FTZ R24, -R158.reuse, R24, R89 ;  /* 0x000000189e187223 */ /* 0x044fe20000010159 */
[--C-:B------:R-:W-:Y:S01]  /*8730*/  IADD3 R50, PT, PT, R107, 0xb7, -R36.reuse ;  /* 0x000000b76b327810 */ /* 0x100fe20007ffe824 */
[C---:B------:R-:W-:Y:S01]  /*8740*/  FFMA.FTZ R129, -R158.reuse, R42, R49 ;  /* 0x0000002a9e817223 */ /* 0x040fe20000010131 */
[C-C-:B------:R-:W-:Y:S01]  /*8750*/  IADD3 R42, PT, PT, R105.reuse, 0xe7, -R36.reuse ;  /* 0x000000e7692a7810 */ /* 0x140fe20007ffe824 */
[----:B------:R-:W2:Y:S01]  /*8760*/  MUFU.TANH R43, R43 ;  /* 0x0000002b002b7308 */ /* 0x000ea20000002400 */
[----:B------:R-:W-:Y:S01]  /*8770*/  IADD3 R49, PT, PT, R105, 0xe0, -R36 ;  /* 0x000000e069317810 */ /* 0x000fe20007ffe824 */
[----:B------:R-:W-:Y:S01]  /*8780*/  FFMA.FTZ R44, -R158, R44, R115 ;  /* 0x0000002c9e2c7223 */ /* 0x000fe20000010173 */
[----:B------:R-:W-:Y:S01]  /*8790*/  FMUL.FTZ R115, R8, R113 ;  /* 0x0000007108737220 */ /* 0x000fe20000410000 */
[----:B------:R-:W-:Y:S01]  /*87a0*/  IABS R8, R50 ;  /* 0x0000003200087213 */ /* 0x000fe20000000000 */
[----:B---3--:R-:W-:Y:S01]  /*87b0*/  FFMA.FTZ R14, -R158, R14, R125 ;  /* 0x0000000e9e0e7223 */ /* 0x008fe2000001017d */
[----:B------:R-:W-:-:S02]  /*87c0*/  IABS R42, R42 ;  /* 0x0000002a002a7213 */ /* 0x000fc40000000000 */
[----:B------:R-:W3:Y:S01]  /*87d0*/  MUFU.TANH R123, R37 ;  /* 0x00000025007b7308 */ /* 0x000ee20000002400 */
[----:B------:R-:W-:Y:S02]  /*87e0*/  I2FP.F32.S32 R8, R8 ;  /* 0x0000000800087245 */ /* 0x000fe40000201400 */
[----:B------:R-:W-:Y:S02]  /*87f0*/  I2FP.F32.S32 R42, R42 ;  /* 0x0000002a002a7245 */ /* 0x000fe40000201400 */
[--C-:B------:R-:W-:Y:S01]  /*8800*/  IADD3 R32, PT, PT, R107, 0xbf, -R36.reuse ;  /* 0x000000bf6b207810 */ /* 0x100fe20007ffe824 */
[C---:B-1----:R-:W-:Y:S01]  /*8810*/  FFMA.FTZ R61, -R158.reuse, R8, R61 ;  /* 0x000000089e3d7223 */ /* 0x042fe2000001013d */
[C-C-:B------:R-:W-:Y:S01]  /*8820*/  IADD3 R8, PT, PT, R105.reuse, 0xf0, -R36.reuse ;  /* 0x000000f069087810 */ /* 0x140fe20007ffe824 */
[----:B------:R1:W-:Y:S01]  /*8830*/  MUFU.TANH R37, R40 ;  /* 0x0000002800257308 */ /* 0x0003e20000002400 */
[----:B--2---:R-:W-:Y:S01]  /*8840*/  FFMA.FTZ R125, -R158, R42, R43 ;  /* 0x0000002a9e7d7223 */ /* 0x004fe2000001012b */
[----:B------:R-:W-:-:S02]  /*8850*/  IADD3 R42, PT, PT, R105, 0xd0, -R36 ;  /* 0x000000d0692a7810 */ /* 0x000fc40007ffe824 */
[----:B------:R-:W-:Y:S02]  /*8860*/  IABS R32, R32 ;  /* 0x0000002000207213 */ /* 0x000fe40000000000 */
[----:B------:R-:W-:Y:S02]  /*8870*/  IABS R8, R8 ;  /* 0x0000000800087213 */ /* 0x000fe40000000000 */
[----:B------:R-:W2:Y:S01]  /*8880*/  MUFU.TANH R63, R63 ;  /* 0x0000003f003f7308 */ /* 0x000ea20000002400 */
[----:B------:R-:W-:Y:S02]  /*8890*/  IABS R42, R42 ;  /* 0x0000002a002a7213 */ /* 0x000fe40000000000 */
[----:B------:R-:W-:Y:S02]  /*88a0*/  I2FP.F32.S32 R116, R116 ;  /* 0x0000007400747245 */ /* 0x000fe40000201400 */
[----:B------:R-:W-:Y:S02]  /*88b0*/  I2FP.F32.S32 R32, R32 ;  /* 0x0000002000207245 */ /* 0x000fe40000201400 */
[----:B------:R-:W-:Y:S01]  /*88c0*/  I2FP.F32.S32 R130, R130 ;  /* 0x0000008200827245 */ /* 0x000fe20000201400 */
[----:B------:R-:W4:Y:S01]  /*88d0*/  MUFU.TANH R15, R62 ;  /* 0x0000003e000f7308 */ /* 0x000f220000002400 */
[----:B-1----:R-:W-:Y:S01]  /*88e0*/  IABS R40, R49 ;  /* 0x0000003100287213 */ /* 0x002fe20000000000 */
[----:B------:R-:W-:Y:S01]  /*88f0*/  FFMA.FTZ R116, -R158, R116, R117 ;  /* 0x000000749e747223 */ /* 0x000fe20000010175 */
[----:B------:R-:W-:-:S02]  /*8900*/  I2FP.F32.S32 R8, R8 ;  /* 0x0000000800087245 */ /* 0x000fc40000201400 */
[----:B------:R-:W-:Y:S02]  /*8910*/  I2FP.F32.S32 R40, R40 ;  /* 0x0000002800287245 */ /* 0x000fe40000201400 */
[----:B------:R-:W-:Y:S01]  /*8920*/  I2FP.F32.S32 R42, R42 ;  /* 0x0000002a002a7245 */ /* 0x000fe20000201400 */
[----:B------:R-:W-:Y:S01]  /*8930*/  MUFU.TANH R115, R115 ;  /* 0x0000007300737308 */ /* 0x000fe20000002400 */
[----:B------:R-:W-:Y:S01]  /*8940*/  I2FP.F32.S32 R114, R114 ;  /* 0x0000007200727245 */ /* 0x000fe20000201400 */
[C---:B---3--:R-:W-:Y:S01]  /*8950*/  FFMA.FTZ R123, -R158.reuse, R40, R123 ;  /* 0x000000289e7b7223 */ /* 0x048fe2000001017b */
[--C-:B------:R-:W-:Y:S01]  /*8960*/  IADD3 R40, PT, PT, R105, 0xcf, -R36.reuse ;  /* 0x000000cf69287810 */ /* 0x100fe20007ffe824 */
[C---:B--2---:R-:W-:Y:S01]  /*8970*/  FFMA.FTZ R30, -R158.reuse, R30, R63 ;  /* 0x0000001e9e1e7223 */ /* 0x044fe2000001013f */
[--C-:B------:R-:W-:Y:S02]  /*8980*/  IADD3 R34, PT, PT, R107, 0xc0, -R36.reuse ;  /* 0x000000c06b227810 */ /* 0x100fe40007ffe824 */
[----:B------:R-:W-:Y:S01]  /*8990*/  IABS R40, R40 ;  /* 0x0000002800287213 */ /* 0x000fe20000000000 */
[----:B------:R-:W1:Y:S01]  /*89a0*/  MUFU.TANH R121, R121 ;  /* 0x0000007900797308 */ /* 0x000e620000002400 */
[----:B----4-:R-:W-:Y:S01]  /*89b0*/  FFMA.FTZ R32, -R158, R32, R15 ;  /* 0x000000209e207223 */ /* 0x010fe2000001010f */
[----:B------:R-:W-:-:S02]  /*89c0*/  IADD3 R15, PT, PT, R105, 0x100, -R36 ;  /* 0x00000100690f7810 */ /* 0x000fc40007ffe824 */
[----:B------:R-:W-:Y:S02]  /*89d0*/  I2FP.F32.S32 R40, R40 ;  /* 0x0000002800287245 */ /* 0x000fe40000201400 */
[C-C-:B------:R-:W-:Y:S02]  /*89e0*/  IADD3 R128, PT, PT, R105.reuse, 0xf7, -R36.reuse ;  /* 0x000000f769807810 */ /* 0x140fe40007ffe824 */
[----:B------:R-:W2:Y:S01]  /*89f0*/  MUFU.TANH R127, R127 ;  /* 0x0000007f007f7308 */ /* 0x000ea20000002400 */
[C-C-:B------:R-:W-:Y:S02]  /*8a00*/  IADD3 R126, PT, PT, R105.reuse, 0xe8, -R36.reuse ;  /* 0x000000e8697e7810 */ /* 0x140fe40007ffe824 */
[C-C-:B------:R-:W-:Y:S02]  /*8a10*/  IADD3 R122, PT, PT, R105.reuse, 0xdf, -R36.reuse ;  /* 0x000000df697a7810 */ /* 0x140fe40007ffe824 */
[C-C-:B------:R-:W-:Y:S02]  /*8a20*/  IADD3 R50, PT, PT, R105.reuse, 0xd7, -R36.reuse ;  /* 0x000000d769327810 */ /* 0x140fe40007ffe824 */
[C-C-:B------:R-:W-:Y:S01]  /*8a30*/  IADD3 R112, PT, PT, R105.reuse, 0xc7, -R36.reuse ;  /* 0x000000c769707810 */ /* 0x140fe20007ffe824 */
[----:B------:R-:W3:Y:S01]  /*8a40*/  MUFU.TANH R29, R29 ;  /* 0x0000001d001d7308 */ /* 0x000ee20000002400 */
[----:B-1----:R-:W-:Y:S01]  /*8a50*/  FFMA.FTZ R130, -R158, R130, R121 ;  /* 0x000000829e827223 */ /* 0x002fe20000010179 */
[----:B------:R-:W-:-:S02]  /*8a60*/  IADD3 R121, PT, PT, R105, 0xd8, -R36 ;  /* 0x000000d869797810 */ /* 0x000fc40007ffe824 */
[C-C-:B------:R-:W-:Y:S02]  /*8a70*/  IADD3 R110, PT, PT, R105.reuse, 0xc0, -R36.reuse ;  /* 0x000000c0696e7810 */ /* 0x140fe40007ffe824 */
[----:B------:R-:W-:Y:S02]  /*8a80*/  IABS R34, R34 ;  /* 0x0000002200227213 */ /* 0x000fe40000000000 */
[----:B------:R-:W-:Y:S01]  /*8a90*/  MUFU.TANH R31, R31 ;  /* 0x0000001f001f7308 */ /* 0x000fe20000002400 */
[----:B--2---:R-:W-:Y:S01]  /*8aa0*/  FFMA.FTZ R127, -R158, R8, R127 ;  /* 0x000000089e7f7223 */ /* 0x004fe2000001017f */
[----:B------:R-:W-:Y:S02]  /*8ab0*/  IADD3 R8, PT, PT, R105, 0xef, -R36 ;  /* 0x000000ef69087810 */ /* 0x000fe40007ffe824 */
[----:B------:R-:W-:Y:S02]  /*8ac0*/  IABS R15, R15 ;  /* 0x0000000f000f7213 */ /* 0x000fe40000000000 */
[----:B------:R-:W-:-:S02]  /*8ad0*/  IABS R128, R128 ;  /* 0x0000008000807213 */ /* 0x000fc40000000000 */
[----:B------:R-:W1:Y:S01]  /*8ae0*/  MUFU.TANH R25, R25 ;  /* 0x0000001900197308 */ /* 0x000e620000002400 */
[----:B---3--:R-:W-:Y:S01]  /*8af0*/  FFMA.FTZ R117, -R158, R42, R29 ;  /* 0x0000002a9e757223 */ /* 0x008fe2000001011d */
[----:B------:R-:W-:Y:S02]  /*8b00*/  IADD3 R42, PT, PT, R105, 0xbf, -R36 ;  /* 0x000000bf692a7810 */ /* 0x000fe40007ffe824 */
[----:B------:R-:W-:Y:S02]  /*8b10*/  IABS R8, R8 ;  /* 0x0000000800087213 */ /* 0x000fe40000000000 */
[----:B------:R-:W-:Y:S02]  /*8b20*/  IABS R126, R126 ;  /* 0x0000007e007e7213 */ /* 0x000fe40000000000 */
[----:B------:R2:W3:Y:S01]  /*8b30*/  MUFU.TANH R89, R26 ;  /* 0x0000001a00597308 */ /* 0x0004e20000002400 */
[----:B------:R-:W-:Y:S02]  /*8b40*/  IABS R122, R122 ;  /* 0x0000007a007a7213 */ /* 0x000fe40000000000 */
[----:B------:R-:W-:-:S02]  /*8b50*/  IABS R121, R121 ;  /* 0x0000007900797213 */ /* 0x000fc40000000000 */
[----:B------:R-:W-:Y:S02]  /*8b60*/  IABS R50, R50 ;  /* 0x0000003200327213 */ /* 0x000fe40000000000 */
[----:B------:R-:W-:Y:S01]  /*8b70*/  IABS R112, R112 ;  /* 0x0000007000707213 */ /* 0x000fe20000000000 */
[----:B------:R-:W4:Y:S01]  /*8b80*/  MUFU.TANH R119, R119 ;  /* 0x0000007700777308 */ /* 0x000f220000002400 */
[----:B-1----:R-:W-:Y:S01]  /*8b90*/  FFMA.FTZ R114, -R158, R114, R25 ;  /* 0x000000729e727223 */ /* 0x002fe20000010119 */
[--C-:B------:R-:W-:Y:S02]  /*8ba0*/  IADD3 R25, PT, PT, R105, 0xb7, -R36.reuse ;  /* 0x000000b769197810 */ /* 0x100fe40007ffe824 */
[----:B------:R-:W-:Y:S02]  /*8bb0*/  IABS R110, R110 ;  /* 0x0000006e006e7213 */ /* 0x000fe40000000000 */
[----:B------:R-:W-:Y:S02]  /*8bc0*/  IABS R42, R42 ;  /* 0x0000002a002a7213 */ /* 0x000fe40000000000 */
[----:B------:R-:W1:Y:S01]  /*8bd0*/  MUFU.TANH R51, R51 ;  /* 0x0000003300337308 */ /* 0x000e620000002400 */
[----:B--2---:R-:W-:-:S02]  /*8be0*/  IADD3 R26, PT, PT, R107, 0xb0, -R36 ;  /* 0x000000b06b1a7810 */ /* 0x004fc40007ffe824 */
[----:B------:R-:W-:Y:S02]  /*8bf0*/  I2FP.F32.S32 R34, R34 ;  /* 0x0000002200227245 */ /* 0x000fe40000201400 */
[----:B------:R-:W-:Y:S02]  /*8c00*/  IABS R26, R26 ;  /* 0x0000001a001a7213 */ /* 0x000fe40000000000 */
        /* <DEDUP_REMOVED lines=8> */
[C---:B------:R-:W-:Y:S01]  /*8c90*/  FFMA.FTZ R115, -R158.reuse, R40, R31 ;  /* 0x000000289e737223 */ /* 0x040fe2000001011f */
[----:B------:R-:W3:Y:S01]  /*8ca0*/  MUFU.TANH R35, R35 ;  /* 0x0000002300237308 */ /* 0x000ee20000002400 */
[----:B------:R-:W-:Y:S01]  /*8cb0*/  IADD3 R40, PT, PT, R105, 0xb8, -R36 ;  /* 0x000000b869287810 */ /* 0x000fe20007ffe824 */
[C---:B-1----:R-:W-:Y:S01]  /*8cc0*/  FFMA.FTZ R128, -R158.reuse, R128, R51 ;  /* 0x000000809e807223 */ /* 0x042fe20000010133 */
[----:B------:R-:W-:Y:S01]  /*8cd0*/  I2FP.F32.S32 R126, R126 ;  /* 0x0000007e007e7245 */ /* 0x000fe20000201400 */
[----:B------:R-:W-:Y:S01]  /*8ce0*/  FFMA.FTZ R8, -R158, R8, R33 ;  /* 0x000000089e087223 */ /* 0x000fe20000010121 */
[----:B------:R-:W-:-:S02]  /*8cf0*/  IABS R40, R40 ;  /* 0x0000002800287213 */ /* 0x000fc40000000000 */
        /* <DEDUP_REMOVED lines=11> */
[----:B---3--:R-:W-:Y:S01]  /*8db0*/  FFMA.FTZ R119, -R158, R50, R35 ;  /* 0x000000329e777223 */ /* 0x008fe20000010123 */
[----:B------:R-:W-:-:S02]  /*8dc0*/  I2FP.F32.S32 R40, R40 ;  /* 0x0000002800287245 */ /* 0x000fc40000201400 */
[C-C-:B------:R-:W-:Y:S02]  /*8dd0*/  IADD3 R38, PT, PT, R107.reuse, 0xe0, -R36.reuse ;  /* 0x000000e06b267810 */ /* 0x140fe40007ffe824 */
[C-C-:B------:R-:W-:Y:S01]  /*8de0*/  IADD3 R51, PT, PT, R107.reuse, 0xaf, -R36.reuse ;  /* 0x000000af6b337810 */ /* 0x140fe20007ffe824 */
        /* <DEDUP_REMOVED lines=8> */
[--C-:B------:R-:W-:Y:S02]  /*8e70*/  IADD3 R27, PT, PT, R107, 0x8f, -R36.reuse ;  /* 0x0000008f6b1b7810 */ /* 0x100fe40007ffe824 */
[--C-:B------:R-:W-:Y:S02]  /*8e80*/  IADD3 R88, PT, PT, R105, 0xb0, -R36.reuse ;  /* 0x000000b069587810 */ /* 0x100fe40007ffe824 */
[----:B------:R-:W2:Y:S01]  /*8e90*/  MUFU.TANH R62, R19 ;  /* 0x00000013003e7308 */ /* 0x000ea20000002400 */
[----:B---3--:R-:W-:Y:S01]  /*8ea0*/  FFMA.FTZ R89, -R158, R42, R47 ;  /* 0x0000002a9e597223 */ /* 0x008fe2000001012f */
[C-C-:B------:R-:W-:Y:S02]  /*8eb0*/  IADD3 R42, PT, PT, R107.reuse, 0xa8, -R36.reuse ;  /* 0x000000a86b2a7810 */ /* 0x140fe40007ffe824 */
[--C-:B------:R-:W-:Y:S02]  /*8ec0*/  IADD3 R47, PT, PT, R107, 0xa7, -R36.reuse ;  /* 0x000000a76b2f7810 */ /* 0x100fe40007ffe824 */
[----:B------:R-:W-:-:S02]  /*8ed0*/  IADD3 R60, PT, PT, R105, 0xaf, -R36 ;  /* 0x000000af693c7810 */ /* 0x000fc40007ffe824 */
[--C-:B------:R-:W-:Y:S01]  /*8ee0*/  IADD3 R57, PT, PT, R105, 0xa8, -R36.reuse ;  /* 0x000000a869397810 */ /* 0x100fe20007ffe824 */
[C---:B-1----:R-:W-:Y:S01]  /*8ef0*/  FFMA.FTZ R63, -R158.reuse, R40, R63 ;  /* 0x000000289e3f7223 */ /* 0x042fe2000001013f */
[----:B------:R-:W-:Y:S01]  /*8f00*/  IABS R17, R25 ;  /* 0x0000001900117213 */ /* 0x000fe20000000000 */
[----:B------:R-:W-:Y:S01]  /*8f10*/  MUFU.TANH R11, R11 ;  /* 0x0000000b000b7308 */ /* 0x000fe20000002400 */
[--C-:B------:R-:W-:Y:S02]  /*8f20*/  IADD3 R40, PT, PT, R107, 0x9f, -R36.reuse ;  /* 0x0000009f6b287810 */ /* 0x100fe40007ffe824 */
[----:B------:R-:W-:Y:S02]  /*8f30*/  I2FP.F32.S32 R17, R17 ;  /* 0x0000001100117245 */ /* 0x000fe40000201400 */
[C-C-:B------:R-:W-:Y:S02]  /*8f40*/  IADD3 R50, PT, PT, R105.reuse, 0xa7, -R36.reuse ;  /* 0x000000a769327810 */ /* 0x140fe40007ffe824 */
[----:B------:R-:W-:Y:S01]  /*8f50*/  IADD3 R49, PT, PT, R105, 0xa0, -R36 ;  /* 0x000000a069317810 */ /* 0x000fe20007ffe824 */
[----:B--2---:R-:W-:Y:S01]  /*8f60*/  FFMA.FTZ R62, -R158, R17, R62 ;  /* 0x000000119e3e7223 */ /* 0x004fe2000001013e */
[--C-:B------:R-:W-:Y:S01]  /*8f70*/  IADD3 R17, PT, PT, R107, 0x88, -R36.reuse ;  /* 0x000000886b117810 */ /* 0x100fe20007ffe824 */
[----:B------:R-:W-:Y:S01]  /*8f80*/  MUFU.TANH R7, R7 ;  /* 0x0000000700077308 */ /* 0x000fe20000002400 */
[----:B------:R-:W-:-:S02]  /*8f90*/  IADD3 R43, PT, PT, R105, 0x9f, -R36 ;  /* 0x0000009f692b7810 */ /* 0x000fc40007ffe824 */
[C-C-:B------:R-:W-:Y:S02]  /*8fa0*/  IADD3 R37, PT, PT, R105.reuse, 0x98, -R36.reuse ;  /* 0x0000009869257810 */ /* 0x140fe40007ffe824 */
[C-C-:B------:R-:W-:Y:S02]  /*8fb0*/  IADD3 R33, PT, PT, R105.reuse, 0x97, -R36.reuse ;  /* 0x0000009769217810 */ /* 0x140fe40007ffe824 */
[C-C-:B------:R-:W-:Y:S01]  /*8fc0*/  IADD3 R29, PT, PT, R105.reuse, 0x90, -R36.reuse ;  /* 0x00000090691d7810 */ /* 0x140fe20007ffe824 */
[----:B------:R-:W-:Y:S01]  /*8fd0*/  MUFU.TANH R55, R55 ;  /* 0x0000003700377308 */ /* 0x000fe20000002400 */
[C-C-:B------:R-:W-:Y:S02]  /*8fe0*/  IADD3 R25, PT, PT, R105.reuse, 0x8f, -R36.reuse ;  /* 0x0000008f69197810 */ /* 0x140fe40007ffe824 */
[--C-:B------:R-:W-:Y:S02]  /*8ff0*/  IADD3 R19, PT, PT, R105, 0x88, -R36.reuse ;  /* 0x0000008869137810 */ /* 0x100fe40007ffe824 */
[----:B------:R-:W-:-:S02]  /*9000*/  IADD3 R107, PT, PT, R107, 0x87, -R36 ;  /* 0x000000876b6b7810 */ /* 0x000fc40007ffe824 */
[----:B------:R-:W-:Y:S01]  /*9010*/  IADD3 R105, PT, PT, R105, 0x87, -R36 ;  /* 0x0000008769697810 */ /* 0x000fe20007ffe824 */
[----:B------:R-:W-:Y:S01]  /*9020*/  VIADD R36, R41, 0xffffff00 ;  /* 0xffffff0029247836 */ /* 0x000fe20000000000 */
[----:B------:R-:W-:Y:S02]  /*9030*/  IABS R38, R38 ;  /* 0x0000002600267213 */ /* 0x000fe40000000000 */
[----:B------:R-:W-:Y:S02]  /*9040*/  IABS R88, R88 ;  /* 0x0000005800587213 */ /* 0x000fe40000000000 */
[C---:B------:R-:W-:Y:S02]  /*9050*/  ISETP.GE.AND P3, PT, R36.reuse, R144, PT ;  /* 0x000000902400720c */ /* 0x040fe40003f66270 */
        /* <DEDUP_REMOVED lines=76> */
[----:B------:R-:W-:-:S02]  /*9520*/  I2FP.F32.S32 R38, R38 ;  /* 0x0000002600267245 */ /* 0x000fc40000201400 */
[----:B------:R-:W-:Y:S02]  /*9530*/  FSEL R123, R123, -INF , P3 ;  /* 0xff8000007b7b7808 */ /* 0x000fe40001800000 */
[----:B------:R-:W-:Y:S01]  /*9540*/  ISETP.GE.AND P3, PT, R36, R143, PT ;  /* 0x0000008f2400720c */ /* 0x000fe20003f66270 */
[----:B------:R-:W-:Y:S01]  /*9550*/  FFMA.FTZ R38, -R158, R38, R131 ;  /* 0x000000269e267223 */ /* 0x000fe20000010183 */
[----:B------:R-:W-:Y:S01]  /*9560*/  FSEL R194, R123, -INF , !P2 ;  /* 0xff8000007bc27808 */ /* 0x000fe20005000000 */
[----:B------:R-:W-:Y:S01]  /*9570*/  VIADD R123, R41, 0xffffff28 ;  /* 0xffffff28297b7836 */ /* 0x000fe20000000000 */
[----:B------:R-:W-:Y:S02]  /*9580*/  ISETP.GE.AND P2, PT, R36, R144, PT ;  /* 0x000000902400720c */ /* 0x000fe40003f46270 */
[----:B------:R-:W-:Y:S02]  /*9590*/  FSEL R38, R38, -INF , P1 ;  /* 0xff80000026267808 */ /* 0x000fe40000800000 */
[----:B------:R-:W-:-:S02]  /*95a0*/  FSEL R122, R122, -INF , P2 ;  /* 0xff8000007a7a7808 */ /* 0x000fc40001000000 */
[----:B------:R-:W-:Y:S02]  /*95b0*/  ISETP.GE.AND P1, PT, R36, R146, PT ;  /* 0x000000922400720c */ /* 0x000fe40003f26270 */
[----:B------:R-:W-:Y:S02]  /*95c0*/  FSEL R192, R122, -INF , !P3 ;  /* 0xff8000007ac07808 */ /* 0x000fe40005800000 */
[----:B------:R-:W-:Y:S02]  /*95d0*/  FSEL R38, R38, -INF , !P4 ;  /* 0xff80000026267808 */ /* 0x000fe40006000000 */
[----:B------:R-:W-:Y:S02]  /*95e0*/  ISETP.GE.AND P3, PT, R123, R144, PT ;  /* 0x000000907b00720c */ /* 0x000fe40003f66270 */
[----:B------:R-:W-:Y:S02]  /*95f0*/  ISETP.GE.AND P4, PT, R36, R145, PT ;  /* 0x000000912400720c */ /* 0x000fe40003f86270 */
[----:B------:R-:W-:Y:S01]  /*9600*/  FSEL R36, R120, -INF , P1 ;  /* 0xff80000078247808 */ /* 0x000fe20000800000 */
        /* <DEDUP_REMOVED lines=9> */
[----:B------:R-:W-:Y:S01]  /*96a0*/  FSEL R180, R118, -INF , !P4 ;  /* 0xff80000076b47808 */ /* 0x000fe20006000000 */
[----:B------:R-:W-:Y:S01]  /*96b0*/  VIADD R118, R41, 0xffffff30 ;  /* 0xffffff3029767836 */ /* 0x000fe20000000000 */
[C---:B------:R-:W-:Y:S02]  /*96c0*/  ISETP.GE.AND P1, PT, R120.reuse, R146, PT ;  /* 0x000000927800720c */ /* 0x040fe40003f26270 */
[C---:B------:R-:W-:Y:S02]  /*96d0*/  ISETP.GE.AND P3, PT, R120.reuse, R143, PT ;  /* 0x0000008f7800720c */ /* 0x040fe40003f66270 */
[----:B------:R-:W-:Y:S02]  /*96e0*/  FSEL R119, R119, -INF , P2 ;  /* 0xff80000077777808 */ /* 0x000fe40001000000 */
[----:B------:R-:W-:-:S02]  /*96f0*/  ISETP.GE.AND P4, PT, R120, R145, PT ;  /* 0x000000917800720c */ /* 0x000fc40003f86270 */
[----:B------:R-:W-:Y:S02]  /*9700*/  FSEL R116, R116, -INF , P1 ;  /* 0xff80000074747808 */ /* 0x000fe40000800000 */
[C---:B------:R-:W-:Y:S02]  /*9710*/  ISETP.GE.AND P1, PT, R118.reuse, R146, PT ;  /* 0x000000927600720c */ /* 0x040fe40003f26270 */
[----:B------:R-:W-:Y:S02]  /*9720*/  FSEL R188, R119, -INF , !P3 ;  /* 0xff80000077bc7808 */ /* 0x000fe40005800000 */
[----:B------:R-:W-:Y:S02]  /*9730*/  ISETP.GE.AND P3, PT, R118, R144, PT ;  /* 0x000000907600720c */ /* 0x000fe40003f66270 */
[----:B------:R-:W-:Y:S01]  /*9740*/  FSEL R178, R116, -INF , !P4 ;  /* 0xff80000074b27808 */ /* 0x000fe20006000000 */
[----:B------:R-:W-:Y:S01]  /*9750*/  VIADD R116, R41, 0xffffff31 ;  /* 0xffffff3129747836 */ /* 0x000fe20000000000 */
[----:B------:R-:W-:-:S02]  /*9760*/  FSEL R174, R56, -INF , P1 ;  /* 0xff80000038ae7808 */ /* 0x000fc40000800000 */
[C---:B------:R-:W-:Y:S02]  /*9770*/  ISETP.GE.AND P2, PT, R118.reuse, R143, PT ;  /* 0x0000008f7600720c */ /* 0x040fe40003f46270 */
[----:B------:R-:W-:Y:S02]  /*9780*/  FSEL R56, R117, -INF , P3 ;  /* 0xff80000075387808 */ /* 0x000fe40001800000 */
[----:B------:R-:W-:Y:S02]  /*9790*/  ISETP.GE.AND P4, PT, R118, R145, PT ;  /* 0x000000917600720c */ /* 0x000fe40003f86270 */
[----:B------:R-:W-:Y:S02]  /*97a0*/  ISETP.GE.AND P1, PT, R116, R146, PT ;  /* 0x000000927400720c */ /* 0x000fe40003f26270 */
[----:B------:R-:W-:Y:S02]  /*97b0*/  FSEL R56, R56, -INF , !P2 ;  /* 0xff80000038387808 */ /* 0x000fe40005000000 */
[----:B------:R-:W-:-:S02]  /*97c0*/  ISETP.GE.AND P2, PT, R116, R144, PT ;  /* 0x000000907400720c */ /* 0x000fc40003f46270 */
[----:B------:R-:W-:Y:S02]  /*97d0*/  FSEL R174, R174, -INF , !P4 ;  /* 0xff800000aeae7808 */ /* 0x000fe40006000000 */
[C---:B------:R-:W-:Y:S02]  /*97e0*/  ISETP.GE.AND P4, PT, R116.reuse, R145, PT ;  /* 0x000000917400720c */ /* 0x040fe40003f86270 */
[----:B------:R-:W-:Y:S01]  /*97f0*/  ISETP.GE.AND P3, PT, R116, R143, PT ;  /* 0x0000008f7400720c */ /* 0x000fe20003f66270 */
[----:B------:R-:W-:Y:S01]  /*9800*/  VIADD R116, R41, 0xffffff38 ;  /* 0xffffff3829747836 */ /* 0x000fe20000000000 */
[----:B------:R-:W-:Y:S02]  /*9810*/  FSEL R172, R48, -INF , P1 ;  /* 0xff80000030ac7808 */ /* 0x000fe40000800000 */
[----:B------:R-:W-:Y:S01]  /*9820*/  FSEL R48, R115, -INF , P2 ;  /* 0xff80000073307808 */ /* 0x000fe20001000000 */
[----:B------:R-:W-:Y:S01]  /*9830*/  VIADD R115, R41, 0xffffff39 ;  /* 0xffffff3929737836 */ /* 0x000fe20000000000 */
[----:B------:R-:W-:-:S02]  /*9840*/  ISETP.GE.AND P1, PT, R116, R146, PT ;  /* 0x000000927400720c */ /* 0x000fc40003f26270 */
[----:B------:R-:W-:Y:S02]  /*9850*/  FSEL R48, R48, -INF , !P3 ;  /* 0xff80000030307808 */ /* 0x000fe40005800000 */
[----:B------:R-:W-:Y:S02]  /*9860*/  ISETP.GE.AND P3, PT, R116, R144, PT ;  /* 0x000000907400720c */ /* 0x000fe40003f66270 */
[----:B------:R-:W-:Y:S02]  /*9870*/  FSEL R170, R46, -INF , P1 ;  /* 0xff8000002eaa7808 */ /* 0x000fe40000800000 */
[----:B------:R-:W-:Y:S02]  /*9880*/  ISETP.GE.AND P2, PT, R116, R143, PT ;  /* 0x0000008f7400720c */ /* 0x000fe40003f46270 */
[----:B------:R-:W-:Y:S01]  /*9890*/  FSEL R46, R114, -INF , P3 ;  /* 0xff800000722e7808 */ /* 0x000fe20001800000 */
[----:B------:R-:W-:Y:S01]  /*98a0*/  VIADD R114, R41, 0xffffff40 ;  /* 0xffffff4029727836 */ /* 0x000fe20000000000 */
[----:B------:R-:W-:-:S02]  /*98b0*/  ISETP.GE.AND P1, PT, R115, R146, PT ;  /* 0x000000927300720c */ /* 0x000fc40003f26270 */
[----:B------:R-:W-:Y:S02]  /*98c0*/  FSEL R46, R46, -INF , !P2 ;  /* 0xff8000002e2e7808 */ /* 0x000fe40005000000 */
[C---:B------:R-:W-:Y:S02]  /*98d0*/  ISETP.GE.AND P2, PT, R115.reuse, R144, PT ;  /* 0x000000907300720c */ /* 0x040fe40003f46270 */
[----:B------:R-:W-:Y:S02]  /*98e0*/  FSEL R154, R44, -INF , P1 ;  /* 0xff8000002c9a7808 */ /* 0x000fe40000800000 */
[----:B------:R-:W-:Y:S02]  /*98f0*/  ISETP.GE.AND P3, PT, R115, R143, PT ;  /* 0x0000008f7300720c */ /* 0x000fe40003f66270 */
[----:B------:R-:W-:Y:S01]  /*9900*/  FSEL R44, R112, -INF , P2 ;  /* 0xff800000702c7808 */ /* 0x000fe20001000000 */
[----:B------:R-:W-:Y:S01]  /*9910*/  VIADD R112, R41, 0xffffff41 ;  /* 0xffffff4129707836 */ /* 0x000fe20000000000 */
[----:B------:R-:W-:-:S02]  /*9920*/  FSEL R172, R172, -INF , !P4 ;  /* 0xff800000acac7808 */ /* 0x000fc40006000000 */
[-C--:B------:R-:W-:Y:S02]  /*9930*/  ISETP.GE.AND P4, PT, R116, R145.reuse, PT ;  /* 0x000000917400720c */ /* 0x080fe40003f86270 */
[----:B------:R-:W-:Y:S02]  /*9940*/  ISETP.GE.AND P1, PT, R114, R146, PT ;  /* 0x000000927200720c */ /* 0x000fe40003f26270 */
[----:B------:R-:W-:Y:S02]  /*9950*/  FSEL R44, R44, -INF , !P3 ;  /* 0xff8000002c2c7808 */ /* 0x000fe40005800000 */
[----:B------:R-:W-:Y:S02]  /*9960*/  ISETP.GE.AND P3, PT, R114, R144, PT ;  /* 0x000000907200720c */ /* 0x000fe40003f66270 */
[----:B------:R-:W-:Y:S02]  /*9970*/  FSEL R170, R170, -INF , !P4 ;  /* 0xff800000aaaa7808 */ /* 0x000fe40006000000 */
[----:B------:R-:W-:-:S02]  /*9980*/  ISETP.GE.AND P4, PT, R115, R145, PT ;  /* 0x000000917300720c */ /* 0x000fc40003f86270 */
[----:B------:R-:W-:Y:S02]  /*9990*/  FSEL R130, R34, -INF , P1 ;  /* 0xff80000022827808 */ /* 0x000fe40000800000 */
[----:B------:R-:W-:Y:S02]  /*99a0*/  ISETP.GE.AND P2, PT, R114, R143, PT ;  /* 0x0000008f7200720c */ /* 0x000fe40003f46270 */
[----:B------:R-:W-:Y:S01]  /*99b0*/  FSEL R34, R110, -INF , P3 ;  /* 0xff8000006e227808 */ /* 0x000fe20001800000 */
[----:B------:R-:W-:Y:S01]  /*99c0*/  VIADD R110, R41, 0xffffff48 ;  /* 0xffffff48296e7836 */ /* 0x000fe20000000000 */
[----:B------:R-:W-:Y:S02]  /*99d0*/  FSEL R154, R154, -INF , !P4 ;  /* 0xff8000009a9a7808 */ /* 0x000fe40006000000 */
[----:B------:R-:W-:Y:S02]  /*99e0*/  ISETP.GE.AND P4, PT, R114, R145, PT ;  /* 0x000000917200720c */ /* 0x000fe40003f86270 */
[----:B------:R-:W-:-:S02]  /*99f0*/  ISETP.GE.AND P1, PT, R112, R146, PT ;  /* 0x000000927000720c */ /* 0x000fc40003f26270 */
[----:B------:R-:W-:Y:S02]  /*9a00*/  FSEL R34, R34, -INF , !P2 ;  /* 0xff80000022227808 */ /* 0x000fe40005000000 */
[----:B------:R-:W-:Y:S02]  /*9a10*/  ISETP.GE.AND P2, PT, R112, R144, PT ;  /* 0x000000907000720c */ /* 0x000fe40003f46270 */
[----:B------:R-:W-:Y:S02]  /*9a20*/  FSEL R130, R130, -INF , !P4 ;  /* 0xff80000082827808 */ /* 0x000fe40006000000 */
[----:B------:R-:W-:Y:S02]  /*9a30*/  ISETP.GE.AND P4, PT, R112, R145, PT ;  /* 0x000000917000720c */ /* 0x000fe40003f86270 */
[----:B------:R-:W-:Y:S02]  /*9a40*/  FSEL R128, R32, -INF , P1 ;  /* 0xff80000020807808 */ /* 0x000fe40000800000 */
[----:B------:R-:W-:-:S02]  /*9a50*/  ISETP.GE.AND P3, PT, R112, R143, PT ;  /* 0x0000008f7000720c */ /* 0x000fc40003f66270 */
[----:B------:R-:W-:Y:S02]  /*9a60*/  ISETP.GE.AND P1, PT, R110, R146, PT ;  /* 0x000000926e00720c */ /* 0x000fe40003f26270 */
[----:B------:R-:W-:Y:S01]  /*9a70*/  FSEL R32, R89, -INF , P2 ;  /* 0xff80000059207808 */ /* 0x000fe20001000000 */
[----:B------:R-:W-:Y:S01]  /*9a80*/  VIADD R89, R41, 0xffffff49 ;  /* 0xffffff4929597836 */ /* 0x000fe20000000000 */
[----:B------:R-:W-:Y:S02]  /*9a90*/  FSEL R128, R128, -INF , !P4 ;  /* 0xff80000080807808 */ /* 0x000fe40006000000 */
[----:B------:R-:W-:Y:S02]  /*9aa0*/  ISETP.GE.AND P4, PT, R110, R145, PT ;  /* 0x000000916e00720c */ /* 0x000fe40003f86270 */
[----:B------:R-:W-:Y:S02]  /*9ab0*/  FSEL R32, R32, -INF , !P3 ;  /* 0xff80000020207808 */ /* 0x000fe40005800000 */
[----:B------:R-:W-:-:S02]  /*9ac0*/  FSEL R30, R30, -INF , P1 ;  /* 0xff8000001e1e7808 */ /* 0x000fc40000800000 */
[----:B------:R-:W-:Y:S02]  /*9ad0*/  ISETP.GE.AND P3, PT, R110, R144, PT ;  /* 0x000000906e00720c */ /* 0x000fe40003f66270 */
[----:B------:R-:W-:Y:S02]  /*9ae0*/  FSEL R124, R30, -INF , !P4 ;  /* 0xff8000001e7c7808 */ /* 0x000fe40006000000 */
[----:B------:R-:W-:Y:S02]  /*9af0*/  FSEL R30, R63, -INF , P3 ;  /* 0xff8000003f1e7808 */ /* 0x000fe40001800000 */
[----:B------:R-:W1:Y:S01]  /*9b00*/  MUFU.TANH R63, R10 ;  /* 0x0000000a003f7308 */ /* 0x000e620000002400 */
[----:B------:R-:W-:Y:S02]  /*9b10*/  ISETP.GE.AND P2, PT, R110, R143, PT ;  /* 0x0000008f6e00720c */ /* 0x000fe40003f46270 */
[----:B------:R-:W-:Y:S02]  /*9b20*/  ISETP.GE.AND P1, PT, R89, R146, PT ;  /* 0x000000925900720c */ /* 0x000fe40003f26270 */
[----:B------:R-:W-:-:S02]  /*9b30*/  FSEL R30, R30, -INF , !P2 ;  /* 0xff8000001e1e7808 */ /* 0x000fc40005000000 */
[C---:B------:R-:W-:Y:S02]  /*9b40*/  ISETP.GE.AND P4, PT, R89.reuse, R145, PT ;  /* 0x000000915900720c */ /* 0x040fe40003f86270 */
[C---:B------:R-:W-:Y:S02]  /*9b50*/  ISETP.GE.AND P3, PT, R89.reuse, R143, PT ;  /* 0x0000008f5900720c */ /* 0x040fe40003f66270 */
[----:B------:R-:W-:Y:S01]  /*9b60*/  ISETP.GE.AND P2, PT, R89, R144, PT ;  /* 0x000000905900720c */ /* 0x000fe20003f46270 */
[----:B------:R-:W-:Y:S01]  /*9b70*/  IMAD.MOV.U32 R89, RZ, RZ, R88 ;  /* 0x000000ffff597224 */ /* 0x000fe200078e0058 */
[----:B------:R-:W-:Y:S01]  /*9b80*/  FSEL R120, R61, -INF , P1 ;  /* 0xff8000003d787808 */ /* 0x000fe20000800000 */
[----:B------:R-:W-:Y:S01]  /*9b90*/  VIADD R88, R41, 0xffffff50 ;  /* 0xffffff5029587836 */ /* 0x000fe20000000000 */
[----:B------:R-:W-:Y:S02]  /*9ba0*/  IABS R60, R60 ;  /* 0x0000003c003c7213 */ /* 0x000fe40000000000 */
[----:B------:R-:W-:-:S02]  /*9bb0*/  I2FP.F32.S32 R61, R89 ;  /* 0x00000059003d7245 */ /* 0x000fc40000201400 */
[----:B------:R-:W-:Y:S02]  /*9bc0*/  FSEL R62, R62, -INF , P2 ;  /* 0xff8000003e3e7808 */ /* 0x000fe40001000000 */
[----:B------:R-:W-:Y:S01]  /*9bd0*/  I2FP.F32.S32 R60, R60 ;  /* 0x0000003c003c7245 */ /* 0x000fe20000201400 */
[----:B-1----:R-:W-:Y:S01]  /*9be0*/  FFMA.FTZ R61, -R158, R61, R63 ;  /* 0x0000003d9e3d7223 */ /* 0x002fe2000001013f */
[-C--:B------:R-:W-:Y:S01]  /*9bf0*/  FMUL.FTZ R63, R9, R113.reuse ;  /* 0x00000071093f7220 */ /* 0x080fe20000410000 */
[----:B------:R-:W-:Y:S01]  /*9c00*/  ISETP.GE.AND P1, PT, R88, R146, PT ;  /* 0x000000925800720c */ /* 0x000fe20003f26270 */
[C---:B------:R-:W-:Y:S01]  /*9c10*/  VIADD R9, R41.reuse, 0xffffff51 ;  /* 0xffffff5129097836 */ /* 0x040fe20000000000 */
[----:B------:R-:W-:Y:S01]  /*9c20*/  FSEL R10, R62, -INF , !P3 ;  /* 0xff8000003e0a7808 */ /* 0x000fe20005800000 */
[----:B------:R-:W-:Y:S01]  /*9c30*/  FFMA.FTZ R60, -R158, R60, R11 ;  /* 0x0000003c9e3c7223 */ /* 0x000fe2000001010b */
[----:B------:R-:W-:Y:S01]  /*9c40*/  ISETP.GE.AND P3, PT, R88, R144, PT ;  /* 0x000000905800720c */ /* 0x000fe20003f66270 */
[----:B------:R-:W1:Y:S01]  /*9c50*/  MUFU.TANH R63, R63 ;  /* 0x0000003f003f7308 */ /* 0x000e620000002400 */
[----:B------:R-:W-:Y:S01]  /*9c60*/  FSEL R120, R120, -INF , !P4 ;  /* 0xff80000078787808 */ /* 0x000fe20006000000 */
[----:B------:R-:W-:Y:S01]  /*9c70*/  FMUL.FTZ R11, R6, R113 ;  /* 0x00000071060b7220 */ /* 0x000fe20000410000 */
[----:B------:R-:W-:Y:S01]  /*9c80*/  ISETP.GE.AND P4, PT, R88, R145, PT ;  /* 0x000000915800720c */ /* 0x000fe20003f86270 */
[----:B------:R-:W-:Y:S01]  /*9c90*/  VIADD R6, R41, 0xffffff58 ;  /* 0xffffff5829067836 */ /* 0x000fe20000000000 */
[----:B------:R-:W-:-:S02]  /*9ca0*/  FSEL R26, R26, -INF , P1 ;  /* 0xff8000001a1a7808 */ /* 0x000fc40000800000 */
[----:B------:R-:W-:Y:S01]  /*9cb0*/  ISETP.GE.AND P2, PT, R88, R143, PT ;  /* 0x0000008f5800720c */ /* 0x000fe20003f46270 */
[----:B------:R-:W-:Y:S01]  /*9cc0*/  MUFU.TANH R11, R11 ;  /* 0x0000000b000b7308 */ /* 0x000fe20000002400 */
[----:B------:R-:W-:Y:S01]  /*9cd0*/  FSEL R61, R61, -INF , P3 ;  /* 0xff8000003d3d7808 */ /* 0x000fe20001800000 */
[----:B------:R-:W-:Y:S01]  /*9ce0*/  HMMA.16816.F32 R88, R92, R90, RZ ;  /* 0x0000005a5c58723c */ /* 0x000fe200000018ff */
[----:B------:R-:W-:Y:S02]  /*9cf0*/  FSEL R118, R26, -INF , !P4 ;  /* 0xff8000001a767808 */ /* 0x000fe40006000000 */
[----:B------:R-:W-:Y:S02]  /*9d00*/  FSEL R26, R61, -INF , !P2 ;  /* 0xff8000003d1a7808 */ /* 0x000fe40005000000 */
[C---:B------:R-:W-:Y:S02]  /*9d10*/  ISETP.GE.AND P1, PT, R9.reuse, R146, PT ;  /* 0x000000920900720c */ /* 0x040fe40003f26270 */
[----:B------:R-:W-:-:S02]  /*9d20*/  ISETP.GE.AND P4, PT, R9, R145, PT ;  /* 0x000000910900720c */ /* 0x000fc40003f86270 */
[C---:B------:R-:W-:Y:S02]  /*9d30*/  ISETP.GE.AND P3, PT, R9.reuse, R143, PT ;  /* 0x0000008f0900720c */ /* 0x040fe40003f66270 */
[----:B------:R-:W-:Y:S02]  /*9d40*/  ISETP.GE.AND P2, PT, R9, R144, PT ;  /* 0x000000900900720c */ /* 0x000fe40003f46270 */
[----:B------:R2:W3:Y:S01]  /*9d50*/  MUFU.TANH R9, R4 ;  /* 0x0000000400097308 */ /* 0x0004e20000002400 */
[----:B------:R-:W-:Y:S02]  /*9d60*/  IABS R51, R51 ;  /* 0x0000003300337213 */ /* 0x000fe40000000000 */
[----:B------:R-:W-:Y:S02]  /*9d70*/  IABS R42, R42 ;  /* 0x0000002a002a7213 */ /* 0x000fe40000000000 */
[----:B------:R-:W-:Y:S02]  /*9d80*/  I2FP.F32.S32 R51, R51 ;  /* 0x0000003300337245 */ /* 0x000fe40000201400 */
[----:B------:R-:W-:Y:S01]  /*9d90*/  IABS R57, R57 ;  /* 0x0000003900397213 */ /* 0x000fe20000000000 */
[----:B------:R-:W-:Y:S01]  /*9da0*/  HMMA.16816.F32 R88, R64, R58, R88 ;  /* 0x0000003a4058723c */ /* 0x000fe20000001858 */
[----:B------:R-:W-:Y:S01]  /*9db0*/  I2FP.F32.S32 R42, R42 ;  /* 0x0000002a002a7245 */ /* 0x000fe20000201400 */
[----:B-1----:R-:W-:Y:S01]  /*9dc0*/  FFMA.FTZ R51, -R158, R51, R63 ;  /* 0x000000339e337223 */ /* 0x002fe2000001013f */
[----:B------:R-:W-:-:S02]  /*9dd0*/  IABS R47, R47 ;  /* 0x0000002f002f7213 */ /* 0x000fc40000000000 */
[----:B------:R-:W-:Y:S02]  /*9de0*/  IABS R50, R50 ;  /* 0x0000003200327213 */ /* 0x000fe40000000000 */
[----:B------:R-:W-:Y:S02]  /*9df0*/  FSEL R51, R51, -INF , P1 ;  /* 0xff80000033337808 */ /* 0x000fe40000800000 */
[----:B--2---:R-:W-:Y:S01]  /*9e00*/  FSEL R4, R60, -INF , P2 ;  /* 0xff8000003c047808 */ /* 0x004fe20001000000 */
[----:B---3--:R-:W-:Y:S01]  /*9e10*/  FFMA.FTZ R9, -R158, R42, R9 ;  /* 0x0000002a9e097223 */ /* 0x008fe20000010109 */
[----:B------:R-:W-:Y:S02]  /*9e20*/  I2FP.F32.S32 R60, R57 ;  /* 0x00000039003c7245 */ /* 0x000fe40000201400 */
[----:B------:R-:W-:Y:S02]  /*9e30*/  FSEL R4, R4, -INF , !P3 ;  /* 0xff80000004047808 */ /* 0x000fe40005800000 */
[----:B------:R-:W-:Y:S01]  /*9e40*/  ISETP.GE.AND P1, PT, R6, R146, PT ;  /* 0x000000920600720c */ /* 0x000fe20003f26270 */
[----:B------:R-:W-:Y:S01]  /*9e50*/  FFMA.FTZ R11, -R158, R60, R11 ;  /* 0x0000003c9e0b7223 */ /* 0x000fe2000001010b */
[----:B------:R-:W-:-:S02]  /*9e60*/  ISETP.GE.AND P3, PT, R6, R144, PT ;  /* 0x000000900600720c */ /* 0x000fc40003f66270 */
[----:B------:R-:W-:Y:S01]  /*9e70*/  FSEL R116, R51, -INF , !P4 ;  /* 0xff80000033747808 */ /* 0x000fe20006000000 */
[----:B------:R-:W-:Y:S01]  /*9e80*/  FMUL.FTZ R88, R88, R113 ;  /* 0x0000007158587220 */ /* 0x000fe20000410000 */
[----:B------:R-:W-:Y:S01]  /*9e90*/  ISETP.GE.AND P4, PT, R6, R145, PT ;  /* 0x000000910600720c */ /* 0x000fe20003f86270 */
[----:B------:R-:W-:Y:S01]  /*9ea0*/  FMUL.FTZ R90, R90, R113 ;  /* 0x000000715a5a7220 */ /* 0x000fe20000410000 */
[----:B------:R-:W-:Y:S01]  /*9eb0*/  ISETP.GE.AND P2, PT, R6, R143, PT ;  /* 0x0000008f0600720c */ /* 0x000fe20003f46270 */
[-C--:B------:R-:W-:Y:S01]  /*9ec0*/  FMUL.FTZ R6, R5, R113.reuse ;  /* 0x0000007105067220 */ /* 0x080fe20000410000 */
[----:B------:R-:W-:Y:S01]  /*9ed0*/  VIADD R5, R41, 0xffffff59 ;  /* 0xffffff5929057836 */ /* 0x000fe20000000000 */
[----:B------:R-:W-:Y:S01]  /*9ee0*/  FSEL R112, R9, -INF , P1 ;  /* 0xff80000009707808 */ /* 0x000fe20000800000 */
[----:B------:R-:W-:Y:S01]  /*9ef0*/  FMUL.FTZ R91, R91, R113 ;  /* 0x000000715b5b7220 */ /* 0x000fe20000410000 */
[----:B------:R-:W-:Y:S01]  /*9f00*/  FSEL R11, R11, -INF , P3 ;  /* 0xff8000000b0b7808 */ /* 0x000fe20001800000 */
[----:B------:R-:W1:Y:S01]  /*9f10*/  MUFU.TANH R9, R6 ;  /* 0x0000000600097308 */ /* 0x000e620000002400 */
[----:B------:R-:W-:-:S02]  /*9f20*/  FSEL R112, R112, -INF , !P4 ;  /* 0xff80000070707808 */ /* 0x000fc40006000000 */
[----:B------:R-:W-:Y:S01]  /*9f30*/  FSEL R42, R11, -INF , !P2 ;  /* 0xff8000000b2a7808 */ /* 0x000fe20005000000 */
[----:B------:R-:W-:Y:S01]  /*9f40*/  FMUL.FTZ R11, R54, R113 ;  /* 0x00000071360b7220 */ /* 0x000fe20000410000 */
[C---:B------:R-:W-:Y:S02]  /*9f50*/  ISETP.GE.AND P1, PT, R5.reuse, R146, PT ;  /* 0x000000920500720c */ /* 0x040fe40003f26270 */
[C---:B------:R-:W-:Y:S01]  /*9f60*/  ISETP.GE.AND P4, PT, R5.reuse, R145, PT ;  /* 0x000000910500720c */ /* 0x040fe20003f86270 */
[----:B------:R-:W-:Y:S01]  /*9f70*/  MUFU.TANH R91, R91 ;  /* 0x0000005b005b7308 */ /* 0x000fe20000002400 */
[C---:B------:R-:W-:Y:S02]  /*9f80*/  ISETP.GE.AND P3, PT, R5.reuse, R143, PT ;  /* 0x0000008f0500720c */ /* 0x040fe40003f66270 */
[----:B------:R-:W-:Y:S01]  /*9f90*/  ISETP.GE.AND P2, PT, R5, R144, PT ;  /* 0x000000900500720c */ /* 0x000fe20003f46270 */
[----:B------:R-:W-:Y:S01]  /*9fa0*/  FMUL.FTZ R5, R52, R113 ;  /* 0x0000007134057220 */ /* 0x000fe20000410000 */
[----:B------:R-:W-:-:S02]  /*9fb0*/  I2FP.F32.S32 R47, R47 ;  /* 0x0000002f002f7245 */ /* 0x000fc40000201400 */
[----:B------:R-:W-:Y:S01]  /*9fc0*/  I2FP.F32.S32 R50, R50 ;  /* 0x0000003200327245 */ /* 0x000fe20000201400 */
[----:B------:R-:W2:Y:S01]  /*9fd0*/  MUFU.TANH R11, R11 ;  /* 0x0000000b000b7308 */ /* 0x000ea20000002400 */
[----:B------:R-:W-:Y:S01]  /*9fe0*/  IABS R45, R45 ;  /* 0x0000002d002d7213 */ /* 0x000fe20000000000 */
[C---:B-1----:R-:W-:Y:S01]  /*9ff0*/  FFMA.FTZ R9, -R158.reuse, R47, R9 ;  /* 0x0000002f9e097223 */ /* 0x042fe20000010109 */
[----:B------:R-:W-:Y:S01]  /*a000*/  IABS R49, R49 ;  /* 0x0000003100317213 */ /* 0x000fe20000000000 */
[----:B------:R-:W-:Y:S01]  /*a010*/  FFMA.FTZ R50, -R158, R50, R7 ;  /* 0x000000329e327223 */ /* 0x000fe20000010107 */
[----:B------:R-:W-:Y:S01]  /*a020*/  I2FP.F32.S32 R45, R45 ;  /* 0x0000002d002d7245 */ /* 0x000fe20000201400 */
[----:B------:R-:W-:Y:S01]  /*a030*/  VIADD R7, R41, 0xffffff60 ;  /* 0xffffff6029077836 */ /* 0x000fe20000000000 */
[----:B------:R-:W-:Y:S01]  /*a040*/  FSEL R9, R9, -INF , P1 ;  /* 0xff80000009097808 */ /* 0x000fe20000800000 */
[----:B------:R-:W1:Y:S01]  /*a050*/  MUFU.TANH R5, R5 ;  /* 0x0000000500057308 */ /* 0x000e620000002400 */
[----:B------:R-:W-:-:S02]  /*a060*/  FSEL R6, R50, -INF , P2 ;  /* 0xff80000032067808 */ /* 0x000fc40001000000 */
[----:B------:R-:W-:Y:S02]  /*a070*/  ISETP.GE.AND P1, PT, R7, R146, PT ;  /* 0x000000920700720c */ /* 0x000fe40003f26270 */
[----:B------:R-:W-:Y:S02]  /*a080*/  I2FP.F32.S32 R50, R49 ;  /* 0x0000003100327245 */ /* 0x000fe40000201400 */
[----:B------:R-:W-:Y:S02]  /*a090*/  IABS R40, R40 ;  /* 0x0000002800287213 */ /* 0x000fe40000000000 */
[----:B------:R-:W-:Y:S01]  /*a0a0*/  FSEL R114, R9, -INF , !P4 ;  /* 0xff80000009727808 */ /* 0x000fe20006000000 */
[----:B--2---:R-:W-:Y:S01]  /*a0b0*/  FFMA.FTZ R11, -R158, R50, R11 ;  /* 0x000000329e0b7223 */ /* 0x004fe2000001010b */
[----:B------:R-:W-:Y:S02]  /*a0c0*/  FSEL R6, R6, -INF , !P3 ;  /* 0xff80000006067808 */ /* 0x000fe40005800000 */
[----:B------:R-:W-:-:S02]  /*a0d0*/  ISETP.GE.AND P4, PT, R7, R145, PT ;  /* 0x000000910700720c */ /* 0x000fc40003f86270 */
[C---:B------:R-:W-:Y:S01]  /*a0e0*/  ISETP.GE.AND P2, PT, R7.reuse, R143, PT ;  /* 0x0000008f0700720c */ /* 0x040fe20003f46270 */
[----:B-1----:R-:W-:Y:S01]  /*a0f0*/  FFMA.FTZ R5, -R158, R45, R5 ;  /* 0x0000002d9e057223 */ /* 0x002fe20000010105 */
[----:B------:R-:W-:Y:S01]  /*a100*/  ISETP.GE.AND P3, PT, R7, R144, PT ;  /* 0x000000900700720c */ /* 0x000fe20003f66270 */
[----:B------:R-:W-:Y:S01]  /*a110*/  VIADD R7, R41, 0xffffff61 ;  /* 0xffffff6129077836 */ /* 0x000fe20000000000 */
[----:B------:R-:W-:Y:S02]  /*a120*/  I2FP.F32.S32 R9, R40 ;  /* 0x0000002800097245 */ /* 0x000fe40000201400 */
[----:B------:R-:W-:Y:S02]  /*a130*/  FSEL R110, R5, -INF , P1 ;  /* 0xff800000056e7808 */ /* 0x000fe40000800000 */
[----:B------:R-:W1:Y:S01]  /*a140*/  MUFU.TANH R5, R53 ;  /* 0x0000003500057308 */ /* 0x000e620000002400 */
[----:B------:R-:W-:Y:S02]  /*a150*/  FSEL R11, R11, -INF , P3 ;  /* 0xff8000000b0b7808 */ /* 0x000fe40001800000 */
[----:B------:R-:W-:-:S02]  /*a160*/  ISETP.GE.AND P1, PT, R7, R146, PT ;  /* 0x000000920700720c */ /* 0x000fc40003f26270 */
[----:B------:R-:W-:Y:S02]  /*a170*/  FSEL R110, R110, -INF , !P4 ;  /* 0xff8000006e6e7808 */ /* 0x000fe40006000000 */
[----:B------:R-:W-:Y:S02]  /*a180*/  FSEL R184, R11, -INF , !P2 ;  /* 0xff8000000bb87808 */ /* 0x000fe40005000000 */
[C---:B------:R-:W-:Y:S02]  /*a190*/  ISETP.GE.AND P4, PT, R7.reuse, R145, PT ;  /* 0x000000910700720c */ /* 0x040fe40003f86270 */
[C---:B------:R-:W-:Y:S02]  /*a1a0*/  ISETP.GE.AND P3, PT, R7.reuse, R143, PT ;  /* 0x0000008f0700720c */ /* 0x040fe40003f66270 */
[----:B------:R-:W-:Y:S01]  /*a1b0*/  ISETP.GE.AND P2, PT, R7, R144, PT ;  /* 0x000000900700720c */ /* 0x000fe20003f46270 */
[----:B------:R-:W-:Y:S01]  /*a1c0*/  FMUL.FTZ R7, R96, R113 ;  /* 0x0000007160077220 */ /* 0x000fe20000410000 */
[----:B------:R-:W-:Y:S01]  /*a1d0*/  IABS R43, R43 ;  /* 0x0000002b002b7213 */ /* 0x000fe20000000000 */
[----:B-1----:R-:W-:Y:S01]  /*a1e0*/  FFMA.FTZ R9, -R158, R9, R5 ;  /* 0x000000099e097223 */ /* 0x002fe20000010105 */
[----:B------:R-:W-:Y:S01]  /*a1f0*/  IABS R39, R39 ;  /* 0x0000002700277213 */ /* 0x000fe20000000000 */
[----:B------:R-:W-:-:S02]  /*a200*/  VIADD R5, R41, 0xffffff68 ;  /* 0xffffff6829057836 */ /* 0x000fc40000000000 */
[----:B------:R-:W1:Y:S01]  /*a210*/  MUFU.TANH R7, R7 ;  /* 0x0000000700077308 */ /* 0x000e620000002400 */
[----:B------:R-:W-:Y:S02]  /*a220*/  I2FP.F32.S32 R186, R43 ;  /* 0x0000002b00ba7245 */ /* 0x000fe40000201400 */
[----:B------:R-:W-:Y:S02]  /*a230*/  FSEL R9, R9, -INF , P1 ;  /* 0xff80000009097808 */ /* 0x000fe40000800000 */
[----:B------:R-:W-:Y:S01]  /*a240*/  IABS R11, R37 ;  /* 0x00000025000b7213 */ /* 0x000fe20000000000 */
[----:B------:R-:W-:Y:S01]  /*a250*/  FFMA.FTZ R186, -R158, R186, R55 ;  /* 0x000000ba9eba7223 */ /* 0x000fe20000010137 */
[----:B------:R-:W-:Y:S02]  /*a260*/  FSEL R60, R9, -INF , !P4 ;  /* 0xff800000093c7808 */ /* 0x000fe40006000000 */
[----:B------:R-:W2:Y:S01]  /*a270*/  MUFU.TANH R9, R98 ;  /* 0x0000006200097308 */ /* 0x000ea20000002400 */
[----:B------:R-:W-:-:S02]  /*a280*/  I2FP.F32.S32 R37, R39 ;  /* 0x0000002700257245 */ /* 0x000fc40000201400 */
[----:B------:R-:W-:Y:S01]  /*a290*/  I2FP.F32.S32 R182, R11 ;  /* 0x0000000b00b67245 */ /* 0x000fe20000201400 */
[----:B------:R-:W-:Y:S01]  /*a2a0*/  VIADD R11, R41, 0xffffff69 ;  /* 0xffffff69290b7836 */ /* 0x000fe20000000000 */
[----:B------:R-:W-:Y:S02]  /*a2b0*/  FSEL R186, R186, -INF , P2 ;  /* 0xff800000baba7808 */ /* 0x000fe40001000000 */
[C---:B------:R-:W-:Y:S01]  /*a2c0*/  ISETP.GE.AND P1, PT, R5.reuse, R146, PT ;  /* 0x000000920500720c */ /* 0x040fe20003f26270 */
[----:B-1----:R-:W-:Y:S01]  /*a2d0*/  FFMA.FTZ R37, -R158, R37, R7 ;  /* 0x000000259e257223 */ /* 0x002fe20000010107 */
[----:B------:R-:W-:Y:S01]  /*a2e0*/  FSEL R186, R186, -INF , !P3 ;  /* 0xff800000baba7808 */ /* 0x000fe20005800000 */
[----:B------:R-:W-:Y:S01]  /*a2f0*/  FMUL.FTZ R7, R100, R113 ;  /* 0x0000007164077220 */ /* 0x000fe20000410000 */
[C---:B------:R-:W-:Y:S02]  /*a300*/  ISETP.GE.AND P3, PT, R5.reuse, R144, PT ;  /* 0x000000900500720c */ /* 0x040fe40003f66270 */
[----:B------:R-:W-:-:S02]  /*a310*/  ISETP.GE.AND P4, PT, R5, R145, PT ;  /* 0x000000910500720c */ /* 0x000fc40003f86270 */
[----:B------:R-:W-:Y:S01]  /*a320*/  ISETP.GE.AND P2, PT, R5, R143, PT ;  /* 0x0000008f0500720c */ /* 0x000fe20003f46270 */
[----:B------:R-:W-:Y:S01]  /*a330*/  MUFU.TANH R7, R7 ;  /* 0x0000000700077308 */ /* 0x000fe20000002400 */
[----:B--2---:R-:W-:Y:S01]  /*a340*/  FFMA.FTZ R182, -R158, R182, R9 ;  /* 0x000000b69eb67223 */ /* 0x004fe20000010109 */
[----:B------:R-:W-:Y:S02]  /*a350*/  FSEL R37, R37, -INF , P1 ;  /* 0xff80000025257808 */ /* 0x000fe40000800000 */
[----:B------:R-:W-:Y:S02]  /*a360*/  IABS R33, R33 ;  /* 0x0000002100217213 */ /* 0x000fe40000000000 */
[----:B------:R-:W-:Y:S02]  /*a370*/  FSEL R182, R182, -INF , P3 ;  /* 0xff800000b6b67808 */ /* 0x000fe40001800000 */
[----:B------:R-:W1:Y:S01]  /*a380*/  MUFU.TANH R9, R99 ;  /* 0x0000006300097308 */ /* 0x000e620000002400 */
[----:B------:R-:W-:-:S02]  /*a390*/  IABS R35, R35 ;  /* 0x0000002300237213 */ /* 0x000fc40000000000 */
[----:B------:R-:W-:Y:S02]  /*a3a0*/  FSEL R62, R37, -INF , !P4 ;  /* 0xff800000253e7808 */ /* 0x000fe40006000000 */
[----:B------:R-:W-:Y:S02]  /*a3b0*/  FSEL R182, R182, -INF , !P2 ;  /* 0xff800000b6b67808 */ /* 0x000fe40005000000 */
[C---:B------:R-:W-:Y:S01]  /*a3c0*/  ISETP.GE.AND P1, PT, R11.reuse, R146, PT ;  /* 0x000000920b00720c */ /* 0x040fe20003f26270 */
[----:B------:R-:W2:Y:S01]  /*a3d0*/  MUFU.TANH R5, R97 ;  /* 0x0000006100057308 */ /* 0x000ea20000002400 */
[C---:B------:R-:W-:Y:S02]  /*a3e0*/  ISETP.GE.AND P4, PT, R11.reuse, R145, PT ;  /* 0x000000910b00720c */ /* 0x040fe40003f86270 */
[C---:B------:R-:W-:Y:S02]  /*a3f0*/  ISETP.GE.AND P3, PT, R11.reuse, R143, PT ;  /* 0x0000008f0b00720c */ /* 0x040fe40003f66270 */
[----:B------:R-:W-:Y:S01]  /*a400*/  ISETP.GE.AND P2, PT, R11, R144, PT ;  /* 0x000000900b00720c */ /* 0x000fe20003f46270 */
[----:B------:R-:W-:Y:S01]  /*a410*/  IMAD.MOV.U32 R11, RZ, RZ, R33 ;  /* 0x000000ffff0b7224 */ /* 0x000fe200078e0021 */
[----:B------:R-:W-:Y:S01]  /*a420*/  IABS R40, R31 ;  /* 0x0000001f00287213 */ /* 0x000fe20000000000 */
[----:B------:R-:W-:Y:S01]  /*a430*/  IMAD.MOV.U32 R31, RZ, RZ, R35 ;  /* 0x000000ffff1f7224 */ /* 0x000fe200078e0023 */
[----:B------:R-:W3:Y:S01]  /*a440*/  MUFU.TANH R33, R102 ;  /* 0x0000006600217308 */ /* 0x000ee20000002400 */
[----:B------:R-:W-:-:S02]  /*a450*/  IABS R25, R25 ;  /* 0x0000001900197213 */ /* 0x000fc40000000000 */
[----:B------:R-:W-:Y:S02]  /*a460*/  I2FP.F32.S32 R11, R11 ;  /* 0x0000000b000b7245 */ /* 0x000fe40000201400 */
[----:B------:R-:W-:Y:S02]  /*a470*/  I2FP.F32.S32 R31, R31 ;  /* 0x0000001f001f7245 */ /* 0x000fe40000201400 */
[----:B------:R-:W-:Y:S01]  /*a480*/  I2FP.F32.S32 R40, R40 ;  /* 0x0000002800287245 */ /* 0x000fe20000201400 */
[C---:B-1----:R-:W-:Y:S01]  /*a490*/  FFMA.FTZ R9, -R158.reuse, R11, R9 ;  /* 0x0000000b9e097223 */ /* 0x042fe20000010109 */
[----:B------:R-:W-:Y:S01]  /*a4a0*/  IABS R11, R29 ;  /* 0x0000001d000b7213 */ /* 0x000fe20000000000 */
[C---:B--2---:R-:W-:Y:S01]  /*a4b0*/  FFMA.FTZ R5, -R158.reuse, R31, R5 ;  /* 0x0000001f9e057223 */ /* 0x044fe20000010105 */
[----:B------:R-:W-:Y:S02]  /*a4c0*/  VIADD R31, R41, 0xffffff70 ;  /* 0xffffff70291f7836 */ /* 0x000fe40000000000 */
[----:B------:R-:W-:Y:S01]  /*a4d0*/  FFMA.FTZ R7, -R158, R40, R7 ;  /* 0x000000289e077223 */ /* 0x000fe20000010107 */
[----:B------:R-:W-:-:S02]  /*a4e0*/  I2FP.F32.S32 R11, R11 ;  /* 0x0000000b000b7245 */ /* 0x000fc40000201400 */
[----:B------:R-:W-:Y:S02]  /*a4f0*/  FSEL R5, R5, -INF , P1 ;  /* 0xff80000005057808 */ /* 0x000fe40000800000 */
[----:B------:R-:W-:Y:S01]  /*a500*/  FSEL R9, R9, -INF , P2 ;  /* 0xff80000009097808 */ /* 0x000fe20001000000 */
[----:B---3--:R-:W-:Y:S01]  /*a510*/  FFMA.FTZ R11, -R158, R11, R33 ;  /* 0x0000000b9e0b7223 */ /* 0x008fe20000010121 */
[----:B------:R-:W-:Y:S02]  /*a520*/  ISETP.GE.AND P1, PT, R31, R146, PT ;  /* 0x000000921f00720c */ /* 0x000fe40003f26270 */
[----:B------:R-:W-:Y:S01]  /*a530*/  FSEL R94, R5, -INF , !P4 ;  /* 0xff800000055e7808 */ /* 0x000fe20006000000 */
[----:B------:R-:W-:Y:S01]  /*a540*/  FMUL.FTZ R5, R101, R113 ;  /* 0x0000007165057220 */ /* 0x000fe20000410000 */
[----:B------:R-:W-:Y:S01]  /*a550*/  FSEL R176, R9, -INF , !P3 ;  /* 0xff80000009b07808 */ /* 0x000fe20005800000 */
[----:B------:R-:W-:Y:S01]  /*a560*/  VIADD R9, R41, 0xffffff71 ;  /* 0xffffff7129097836 */ /* 0x000fe20000000000 */
[----:B------:R-:W-:-:S02]  /*a570*/  ISETP.GE.AND P3, PT, R31, R144, PT ;  /* 0x000000901f00720c */ /* 0x000fc40003f66270 */
[----:B------:R-:W-:Y:S01]  /*a580*/  FSEL R92, R7, -INF , P1 ;  /* 0xff800000075c7808 */ /* 0x000fe20000800000 */
[----:B------:R-:W-:Y:S01]  /*a590*/  MUFU.TANH R5, R5 ;  /* 0x0000000500057308 */ /* 0x000fe20000002400 */
[C---:B------:R-:W-:Y:S02]  /*a5a0*/  ISETP.GE.AND P4, PT, R31.reuse, R145, PT ;  /* 0x000000911f00720c */ /* 0x040fe40003f86270 */
[----:B------:R-:W-:Y:S02]  /*a5b0*/  ISETP.GE.AND P2, PT, R31, R143, PT ;  /* 0x0000008f1f00720c */ /* 0x000fe40003f46270 */
[----:B------:R-:W-:Y:S02]  /*a5c0*/  FSEL R156, R11, -INF , P3 ;  /* 0xff8000000b9c7808 */ /* 0x000fe40001800000 */
[----:B------:R-:W-:Y:S01]  /*a5d0*/  FSEL R92, R92, -INF , !P4 ;  /* 0xff8000005c5c7808 */ /* 0x000fe20006000000 */
[----:B------:R-:W1:Y:S01]  /*a5e0*/  MUFU.TANH R7, R103 ;  /* 0x0000006700077308 */ /* 0x000e620000002400 */
[----:B------:R-:W-:-:S02]  /*a5f0*/  FSEL R156, R156, -INF , !P2 ;  /* 0xff8000009c9c7808 */ /* 0x000fc40005000000 */
[C---:B------:R-:W-:Y:S02]  /*a600*/  ISETP.GE.AND P1, PT, R9.reuse, R146, PT ;  /* 0x000000920900720c */ /* 0x040fe40003f26270 */
[C---:B------:R-:W-:Y:S02]  /*a610*/  ISETP.GE.AND P4, PT, R9.reuse, R145, PT ;  /* 0x000000910900720c */ /* 0x040fe40003f86270 */
[C---:B------:R-:W-:Y:S01]  /*a620*/  ISETP.GE.AND P3, PT, R9.reuse, R143, PT ;  /* 0x0000008f0900720c */ /* 0x040fe20003f66270 */
[----:B------:R-:W2:Y:S01]  /*a630*/  MUFU.TANH R11, R88 ;  /* 0x00000058000b7308 */ /* 0x000ea20000002400 */
[----:B------:R-:W-:Y:S01]  /*a640*/  BAR.SYNC.DEFER_BLOCKING 0x0 ;  /* 0x0000000000007b1d */ /* 0x000fe20000010000 */
[----:B------:R-:W-:Y:S01]  /*a650*/  ISETP.GE.AND P2, PT, R9, R144, PT ;  /* 0x000000900900720c */ /* 0x000fe20003f46270 */
[----:B------:R-:W-:Y:S01]  /*a660*/  FMUL.FTZ R9, R89, R113 ;  /* 0x0000007159097220 */ /* 0x000fe20000410000 */
[----:B------:R-:W-:Y:S02]  /*a670*/  I2FP.F32.S32 R25, R25 ;  /* 0x0000001900197245 */ /* 0x000fe40000201400 */
[----:B------:R-:W-:-:S02]  /*a680*/  IABS R27, R27 ;  /* 0x0000001b001b7213 */ /* 0x000fc40000000000 */
[----:B------:R-:W-:Y:S01]  /*a690*/  IABS R17, R17 ;  /* 0x0000001100117213 */ /* 0x000fe20000000000 */
[----:B------:R-:W3:Y:S01]  /*a6a0*/  MUFU.TANH R9, R9 ;  /* 0x0000000900097308 */ /* 0x000ee20000002400 */
[----:B------:R-:W-:Y:S01]  /*a6b0*/  I2FP.F32.S32 R27, R27 ;  /* 0x0000001b001b7245 */ /* 0x000fe20000201400 */
[C---:B-1----:R-:W-:Y:S01]  /*a6c0*/  FFMA.FTZ R7, -R158.reuse, R25, R7 ;  /* 0x000000199e077223 */ /* 0x042fe20000010107 */
[----:B------:R-:W-:Y:S02]  /*a6d0*/  I2FP.F32.S32 R17, R17 ;  /* 0x0000001100117245 */ /* 0x000fe40000201400 */
[----:B------:R-:W-:Y:S01]  /*a6e0*/  IABS R107, R107 ;  /* 0x0000006b006b7213 */ /* 0x000fe20000000000 */
[C---:B------:R-:W-:Y:S01]  /*a6f0*/  FFMA.FTZ R27, -R158.reuse, R27, R5 ;  /* 0x0000001b9e1b7223 */ /* 0x040fe20000010105 */
[----:B------:R-:W-:Y:S01]  /*a700*/  VIADD R5, R41, 0xffffff78 ;  /* 0xffffff7829057836 */ /* 0x000fe20000000000 */
[----:B------:R-:W1:Y:S01]  /*a710*/  MUFU.TANH R25, R90 ;  /* 0x0000005a00197308 */ /* 0x000e620000002400 */
[----:B------:R-:W-:Y:S01]  /*a720*/  IABS R19, R19 ;  /* 0x0000001300137213 */ /* 0x000fe20000000000 */
[----:B--2---:R-:W-:Y:S01]  /*a730*/  FFMA.FTZ R11, -R158, R17, R11 ;  /* 0x000000119e0b7223 */ /* 0x004fe2000001010b */
[----:B------:R-:W-:Y:S01]  /*a740*/  FSEL R27, R27, -INF , P1 ;  /* 0xff8000001b1b7808 */ /* 0x000fe20000800000 */
[----:B------:R-:W-:Y:S01]  /*a750*/  VIADD R41, R41, 0xffffff79 ;  /* 0xffffff7929297836 */ /* 0x000fe20000000000 */
[----:B------:R-:W-:-:S02]  /*a760*/  I2FP.F32.S32 R40, R107 ;  /* 0x0000006b00287245 */ /* 0x000fc40000201400 */
[----:B------:R-:W-:Y:S02]  /*a770*/  ISETP.GE.AND P1, PT, R5, R146, PT ;  /* 0x000000920500720c */ /* 0x000fe40003f26270 */
[----:B------:R-:W-:Y:S01]  /*a780*/  I2FP.F32.S32 R50, R19 ;  /* 0x0000001300327245 */ /* 0x000fe20000201400 */
[C---:B---3--:R-:W-:Y:S01]  /*a790*/  FFMA.FTZ R9, -R158.reuse, R40, R9 ;  /* 0x000000289e097223 */ /* 0x048fe20000010109 */
[----:B------:R-:W-:Y:S02]  /*a7a0*/  FSEL R7, R7, -INF , P2 ;  /* 0xff80000007077808 */ /* 0x000fe40001000000 */
[----:B------:R-:W-:Y:S02]  /*a7b0*/  FSEL R11, R11, -INF , P1 ;  /* 0xff8000000b0b7808 */ /* 0x000fe40000800000 */
[----:B------:R-:W-:Y:S02]  /*a7c0*/  ISETP.GE.AND P1, PT, R41, R146, PT ;  /* 0x000000922900720c */ /* 0x000fe40003f26270 */
[----:B------:R-:W-:Y:S01]  /*a7d0*/  IABS R105, R105 ;  /* 0x0000006900697213 */ /* 0x000fe20000000000 */
[----:B-1----:R-:W-:Y:S01]  /*a7e0*/  FFMA.FTZ R25, -R158, R50, R25 ;  /* 0x000000329e197223 */ /* 0x002fe20000010119 */
[----:B------:R-:W-:-:S02]  /*a7f0*/  FSEL R136, R7, -INF , !P3 ;  /* 0xff80000007887808 */ /* 0x000fc40005800000 */
[----:B------:R-:W-:Y:S02]  /*a800*/  ISETP.GE.AND P3, PT, R5, R144, PT ;  /* 0x000000900500720c */ /* 0x000fe40003f66270 */
[----:B------:R-:W-:Y:S02]  /*a810*/  FSEL R9, R9, -INF , P1 ;  /* 0xff80000009097808 */ /* 0x000fe40000800000 */
[----:B------:R-:W-:Y:S02]  /*a820*/  ISETP.GT.AND P1, PT, R22, R147, PT ;  /* 0x000000931600720c */ /* 0x000fe40003f24270 */
[----:B------:R-:W-:Y:S02]  /*a830*/  I2FP.F32.S32 R105, R105 ;  /* 0x0000006900697245 */ /* 0x000fe40000201400 */
[----:B------:R-:W-:Y:S02]  /*a840*/  ISETP.GE.AND P2, PT, R5, R143, PT ;  /* 0x0000008f0500720c */ /* 0x000fe40003f46270 */
[----:B------:R-:W-:Y:S01]  /*a850*/  FSEL R25, R25, -INF , P3 ;  /* 0xff80000019197808 */ /* 0x000fe20001800000 */
[----:B------:R-:W-:Y:S01]  /*a860*/  FFMA.FTZ R91, -R158, R105, R91 ;  /* 0x000000699e5b7223 */ /* 0x000fe2000001015b */
[----:B------:R-:W-:-:S02]  /*a870*/  FSEL R66, R27, -INF , !P4 ;  /* 0xff8000001b427808 */ /* 0x000fc40006000000 */
[-C--:B------:R-:W-:Y:S02]  /*a880*/  ISETP.GE.AND P4, PT, R5, R145.reuse, PT ;  /* 0x000000910500720c */ /* 0x080fe40003f86270 */
[----:B------:R-:W-:Y:S02]  /*a890*/  FSEL R122, R25, -INF , !P2 ;  /* 0xff800000197a7808 */ /* 0x000fe40005000000 */
[----:B------:R-:W-:Y:S02]  /*a8a0*/  ISETP.GE.AND P2, PT, R41, R144, PT ;  /* 0x000000902900720c */ /* 0x000fe40003f46270 */
[----:B------:R-:W-:Y:S02]  /*a8b0*/  FSEL R64, R11, -INF , !P4 ;  /* 0xff8000000b407808 */ /* 0x000fe40006000000 */
[C---:B------:R-:W-:Y:S02]  /*a8c0*/  ISETP.GE.AND P4, PT, R41.reuse, R145, PT ;  /* 0x000000912900720c */ /* 0x040fe40003f86270 */
[----:B------:R-:W-:-:S02]  /*a8d0*/  ISETP.GE.AND P3, PT, R41, R143, PT ;  /* 0x0000008f2900720c */ /* 0x000fc40003f66270 */
        /* <DEDUP_REMOVED lines=11> */
[----:B------:R-:W-:Y:S02]  /*a990*/  IABS R9, R111 ;  /* 0x0000006f00097213 */ /* 0x000fe40000000000 */
[-C--:B--2---:R-:W-:Y:S02]  /*a9a0*/  IABS R5, R40.reuse ;  /* 0x0000002800057213 */ /* 0x084fe40000000000 */
[----:B------:R-:W-:-:S02]  /*a9b0*/  IABS R52, R40 ;  /* 0x0000002800347213 */ /* 0x000fc40000000000 */
[----:B------:R-:W1:Y:S01]  /*a9c0*/  I2F.RP R17, R5 ;  /* 0x0000000500117306 */ /* 0x000e620000209400 */
[----:B------:R-:W-:Y:S02]  /*a9d0*/  LOP3.LUT R111, R111, R40, RZ, 0x3c, !PT ;  /* 0x000000286f6f7212 */ /* 0x000fe400078e3cff */
[----:B------:R-:W-:Y:S02]  /*a9e0*/  IADD3 R52, PT, PT, RZ, -R52, RZ ;  /* 0x80000034ff347210 */ /* 0x000fe40007ffe0ff */
        /* <DEDUP_REMOVED lines=51> */
.L_x_9774:
        /* <DEDUP_REMOVED lines=8> */
.L_x_9775:
[----:B------:R-:W-:Y:S05]  /*ada0*/  BSYNC.RECONVERGENT B0 ;  /* 0x0000000000007941 */ /* 0x000fea0003800200 */
.L_x_9773:
        /* <DEDUP_REMOVED lines=32> */
.L_x_9777:
[----:B------:R-:W-:Y:S05]  /*afb0*/  BSYNC.RECONVERGENT B0 ;  /* 0x0000000000007941 */ /* 0x000fea0003800200 */
.L_x_9776:
[----:B------:R-:W0:Y:S02]  /*afc0*/  LDGDEPBAR ;  /* 0x00000000000079af */ /* 0x000e240000000000 */
.L_x_9772:
[----:B------:R-:W-:Y:S05]  /*afd0*/  BSYNC.RECONVERGENT B1 ;  /* 0x0000000000017941 */ /* 0x000fea0003800200 */
.L_x_9771:
[----:B-1----:R-:W3:Y:S01]  /*afe0*/  LD.E R52, desc[UR4][R2.64+0xdc] ;  /* 0x0000dc0402347980 */ /* 0x002ee2000c101900 */
        /* <DEDUP_REMOVED lines=32> */
[----:B------:R-:W-:Y:S01]  /*b1f0*/  LEA R109, R109, R86, 0x1 ;  /* 0x000000566d6d7211 */ /* 0x000fe200078e08ff */
[----:B------:R-:W1:Y:S04]  /*b200*/  SHFL.BFLY PT, R5, R54, 0x2, 0x1f ;  /* 0x0c401f0036057f89 */ /* 0x000e6800000e0000 */
[----:B------:R-:W-:Y:S01]  /*b210*/  SHFL.BFLY PT, R100, R7, 0x2, 0x1f ;  /* 0x0c401f0007647f89 */ /* 0x000fe200000e0000 */
[----:B-1----:R-:W-:-:S05]  /*b220*/  FMNMX.FTZ R5, R54, R5, !PT ;  /* 0x0000000536057209 */ /* 0x002fca0007810000 */
[----:B--2---:R-:W1:Y:S02]  /*b230*/  SHFL.BFLY PT, R40, R5, 0x1, 0x1f ;  /* 0x0c201f0005287f89 */ /* 0x004e6400000e0000 */
[----:B-1----:R-:W-:Y:S02]  /*b240*/  FMNMX.FTZ R40, R5, R40, !PT ;  /* 0x0000002805287209 */ /* 0x002fe40007810000 */
[----:B------:R-:W-:Y:S02]  /*b250*/  FMNMX.FTZ R5, R7, R100, !PT ;  /* 0x0000006407057209 */ /* 0x000fe40007810000 */
        /* <DEDUP_REMOVED lines=8> */
[----:B------:R-:W-:Y:S01]  /*b2e0*/  ISETP.GT.AND P0, PT, R22, R147, PT ;  /* 0x000000931600720c */ /* 0x000fe20003f04270 */
[-CC-:B------:R-:W-:Y:S01]  /*b2f0*/  FFMA.FTZ R49, R30, R52.reuse, -R53.reuse ;  /* 0x000000341e317223 */ /* 0x180fe20000010835 */
[-CC-:B------:R-:W-:Y:S01]  /*b300*/  FFMA.FTZ R59, R46, R52.reuse, -R53.reuse ;  /* 0x000000342e3b7223 */ /* 0x180fe20000010835 */
[----:B------:R-:W2:Y:S01]  /*b310*/  SHFL.BFLY PT, R30, R5, 0x1, 0x1f ;  /* 0x0c201f00051e7f89 */ /* 0x000ea200000e0000 */
[-CC-:B------:R-:W-:Y:S01]  /*b320*/  FFMA.FTZ R46, R4, R52.reuse, -R53.reuse ;  /* 0x00000034042e7223 */ /* 0x180fe20000010835 */
[----:B------:R-:W-:Y:S01]  /*b330*/  IADD3 R4, PT, PT, R109, 0x3000, RZ ;  /* 0x000030006d047810 */ /* 0x000fe20007ffe0ff */
[-CC-:B------:R-:W-:Y:S01]  /*b340*/  FFMA.FTZ R126, R15, R52.reuse, -R53.reuse ;  /* 0x000000340f7e7223 */ /* 0x180fe20000010835 */
[-CC-:B------:R-:W-:Y:S01]  /*b350*/  FFMA.FTZ R97, R208, R52.reuse, -R53.reuse ;  /* 0x00000034d0617223 */ /* 0x180fe20000010835 */
[-CC-:B------:R-:W-:Y:S01]  /*b360*/  FFMA.FTZ R102, R206, R52.reuse, -R53.reuse ;  /* 0x00000034ce667223 */ /* 0x180fe20000010835 */
[----:B------:R-:W-:Y:S01]  /*b370*/  @P5 IADD3 R0, PT, PT, R4, -0x20, RZ ;  /* 0xffffffe004005810 */ /* 0x000fe20007ffe0ff */
        /* <DEDUP_REMOVED lines=8> */
[-C--:B-1----:R-:W-:Y:S01]  /*b400*/  FMUL.FTZ R15, R83, R103.reuse ;  /* 0x00000067530f7220 */ /* 0x082fe20000410000 */
[-C--:B------:R-:W-:Y:S01]  /*b410*/  FMUL.FTZ R78, R78, R103.reuse ;  /* 0x000000674e4e7220 */ /* 0x080fe20000410000 */
[-C--:B------:R-:W-:Y:S01]  /*b420*/  FMUL.FTZ R79, R79, R103.reuse ;  /* 0x000000674f4f7220 */ /* 0x080fe20000410000 */
[-CC-:B------:R-:W-:Y:S01]  /*b430*/  FFMA.FTZ R98, R202, R52.reuse, -R53.reuse ;  /* 0x00000034ca627223 */ /* 0x180fe20000010835 */
[----:B------:R-:W1:Y:S01]  /*b440*/  MUFU.EX2 R97, R97 ;  /* 0x0000006100617308 */ /* 0x000e620000000800 */
[-CC-:B------:R-:W-:Y:S01]  /*b450*/  FFMA.FTZ R89, R200, R52.reuse, -R53.reuse ;  /* 0x00000034c8597223 */ /* 0x180fe20000010835 */
[-CC-:B------:R-:W-:Y:S01]  /*b460*/  FFMA.FTZ R96, R198, R52.reuse, -R53.reuse ;  /* 0x00000034c6607223 */ /* 0x180fe20000010835 */
[-CC-:B------:R-:W-:Y:S01]  /*b470*/  FFMA.FTZ R67, R196, R52.reuse, -R53.reuse ;  /* 0x00000034c4437223 */ /* 0x180fe20000010835 */
[--C-:B------:R-:W-:Y:S01]  /*b480*/  FFMA.FTZ R54, R34, R52, -R53.reuse ;  /* 0x0000003422367223 */ /* 0x100fe20000010835 */
[----:B--2---:R-:W-:Y:S01]  /*b490*/  FMNMX.FTZ R41, R5, R30, !PT ;  /* 0x0000001e05297209 */ /* 0x004fe20007810000 */
[----:B------:R-:W-:Y:S01]  /*b4a0*/  FFMA.FTZ R51, R32, R52, -R53 ;  /* 0x0000003420337223 */ /* 0x000fe20000010835 */
[----:B------:R-:W-:Y:S01]  /*b4b0*/  FMUL.FTZ R34, R74, R103 ;  /* 0x000000674a227220 */ /* 0x000fe20000410000 */
[----:B------:R-:W-:Y:S01]  /*b4c0*/  MUFU.EX2 R102, R102 ;  /* 0x0000006600667308 */ /* 0x000fe20000000800 */
[----:B------:R-:W-:Y:S01]  /*b4d0*/  FSETP.NEU.FTZ.AND P1, PT, R41, -INF , PT ;  /* 0xff8000002900780b */ /* 0x000fe20003f3d000 */
[----:B------:R-:W-:Y:S01]  /*b4e0*/  FMUL.FTZ R57, R52, R41 ;  /* 0x0000002934397220 */ /* 0x000fe20000410000 */
[-C--:B------:R-:W-:Y:S01]  /*b4f0*/  FMUL.FTZ R35, R75, R103.reuse ;  /* 0x000000674b237220 */ /* 0x080fe20000410000 */
[-C--:B------:R-:W-:Y:S01]  /*b500*/  FMUL.FTZ R70, R70, R103.reuse ;  /* 0x0000006746467220 */ /* 0x080fe20000410000 */
[----:B------:R-:W-:Y:S01]  /*b510*/  FSEL R5, R41, RZ, P1 ;  /* 0x000000ff29057208 */ /* 0x000fe20000800000 */
[----:B------:R-:W-:Y:S01]  /*b520*/  FMUL.FTZ R71, R71, R103 ;  /* 0x0000006747477220 */ /* 0x000fe20000410000 */
[----:B------:R-:W-:Y:S01]  /*b530*/  FSEL R57, R57, RZ, P1 ;  /* 0x000000ff39397208 */ /* 0x000fe20000800000 */
[----:B------:R-:W2:Y:S01]  /*b540*/  MUFU.EX2 R93, R93 ;  /* 0x0000005d005d7308 */ /* 0x000ea20000000800 */
[----:B-1----:R-:W-:Y:S01]  /*b550*/  F2FP.F16.F32.PACK_AB R9, R97, R126 ;  /* 0x0000007e6109723e */ /* 0x002fe200000000ff */
[----:B------:R-:W-:Y:S01]  /*b560*/  FADD.FTZ R5, R20, -R5 ;  /* 0x8000000514057221 */ /* 0x000fe20000010000 */
[-C--:B------:R-:W-:Y:S01]  /*b570*/  FFMA.FTZ R90, R194, R52.reuse, -R53 ;  /* 0x00000034c25a7223 */ /* 0x080fe20000010835 */
[-CC-:B------:R-:W-:Y:S01]  /*b580*/  FFMA.FTZ R99, R18, R52.reuse, -R57.reuse ;  /* 0x0000003412637223 */ /* 0x180fe20000010839 */
[-CC-:B------:R-:W-:Y:S01]  /*b590*/  FFMA.FTZ R108, R16, R52.reuse, -R57.reuse ;  /* 0x00000034106c7223 */ /* 0x180fe20000010839 */
[----:B------:R-:W-:Y:S01]  /*b5a0*/  FMUL.FTZ R105, R52, R5 ;  /* 0x0000000534697220 */ /* 0x000fe20000410000 */
[----:B------:R-:W1:Y:S01]  /*b5b0*/  LDSM.16.MT88.4 R16, [R109+0x3000] ;  /* 0x003000006d10783b */ /* 0x000e620000004200 */
[-CC-:B------:R-:W-:Y:S01]  /*b5c0*/  FFMA.FTZ R101, R13, R52.reuse, -R57.reuse ;  /* 0x000000340d657223 */ /* 0x180fe20000010839 */
[-CC-:B------:R-:W-:Y:S01]  /*b5d0*/  FFMA.FTZ R95, R14, R52.reuse, -R57.reuse ;  /* 0x000000340e5f7223 */ /* 0x180fe20000010839 */
[----:B------:R-:W-:Y:S01]  /*b5e0*/  MUFU.EX2 R99, R99 ;  /* 0x0000006300637308 */ /* 0x000fe20000000800 */
[----:B------:R-:W3:Y:S01]  /*b5f0*/  LDSM.16.MT88.4 R4, [R0] ;  /* 0x000000000004783b */ /* 0x000ee20000004200 */
[-CC-:B------:R-:W-:Y:S01]  /*b600*/  FFMA.FTZ R100, R12, R52.reuse, -R57.reuse ;  /* 0x000000340c647223 */ /* 0x180fe20000010839 */
[-CC-:B------:R-:W-:Y:S01]  /*b610*/  FFMA.FTZ R91, R8, R52.reuse, -R57.reuse ;  /* 0x00000034085b7223 */ /* 0x180fe20000010839 */
[----:B------:R-:W-:Y:S01]  /*b620*/  FFMA.FTZ R20, R28, R52, -R57 ;  /* 0x000000341c147223 */ /* 0x000fe20000010839 */
[-C--:B------:R-:W-:Y:S01]  /*b630*/  FMUL.FTZ R14, R82, R103.reuse ;  /* 0x00000067520e7220 */ /* 0x080fe20000410000 */
[----:B------:R-:W-:Y:S01]  /*b640*/  LDSM.16.MT88.4 R28, [R0+0x400] ;  /* 0x00040000001c783b */ /* 0x000fe20000004200 */
[----:B--2---:R-:W-:Y:S01]  /*b650*/  F2FP.F16.F32.PACK_AB R11, R93, R102 ;  /* 0x000000665d0b723e */ /* 0x004fe200000000ff */
[----:B------:R-:W2:Y:S01]  /*b660*/  MUFU.EX2 R105, R105 ;  /* 0x0000006900697308 */ /* 0x000ea20000000800 */
[-CC-:B------:R-:W-:Y:S01]  /*b670*/  FFMA.FTZ R65, R192, R52.reuse, -R53.reuse ;  /* 0x00000034c0417223 */ /* 0x180fe20000010835 */
[-CC-:B------:R-:W-:Y:S01]  /*b680*/  FFMA.FTZ R88, R190, R52.reuse, -R53.reuse ;  /* 0x00000034be587223 */ /* 0x180fe20000010835 */
[-C--:B------:R-:W-:Y:S01]  /*b690*/  FFMA.FTZ R63, R188, R52.reuse, -R53 ;  /* 0x00000034bc3f7223 */ /* 0x080fe20000010835 */
[-CC-:B------:R-:W-:Y:S01]  /*b6a0*/  FFMA.FTZ R75, R172, R52.reuse, -R57.reuse ;  /* 0x00000034ac4b7223 */ /* 0x180fe20000010839 */
[-CC-:B------:R-:W-:Y:S01]  /*b6b0*/  FFMA.FTZ R74, R154, R52.reuse, -R57.reuse ;  /* 0x000000349a4a7223 */ /* 0x180fe20000010839 */
[-CC-:B------:R-:W-:Y:S01]  /*b6c0*/  FFMA.FTZ R82, R130, R52.reuse, -R57.reuse ;  /* 0x0000003482527223 */ /* 0x180fe20000010839 */
[-C--:B------:R-:W-:Y:S01]  /*b6d0*/  FFMA.FTZ R83, R128, R52.reuse, -R57 ;  /* 0x0000003480537223 */ /* 0x080fe20000010839 */
[----:B------:R-:W4:Y:S01]  /*b6e0*/  MUFU.EX2 R101, R101 ;  /* 0x0000006500657308 */ /* 0x000f220000000800 */
[-C--:B------:R-:W-:Y:S01]  /*b6f0*/  FFMA.FTZ R45, R42, R52.reuse, -R53 ;  /* 0x000000342a2d7223 */ /* 0x080fe20000010835 */
[-CC-:B------:R-:W-:Y:S01]  /*b700*/  FFMA.FTZ R118, R118, R52.reuse, -R57.reuse ;  /* 0x0000003476767223 */ /* 0x180fe20000010839 */
[-CC-:B------:R-:W-:Y:S01]  /*b710*/  FFMA.FTZ R113, R116, R52.reuse, -R57.reuse ;  /* 0x0000003474717223 */ /* 0x180fe20000010839 */
[-CC-:B------:R-:W-:Y:S01]  /*b720*/  FFMA.FTZ R112, R112, R52.reuse, -R57.reuse ;  /* 0x0000003470707223 */ /* 0x180fe20000010839 */
[-C--:B------:R-:W-:Y:S01]  /*b730*/  FFMA.FTZ R115, R114, R52.reuse, -R57 ;  /* 0x0000003472737223 */ /* 0x080fe20000010839 */
[----:B------:R-:W-:Y:S01]  /*b740*/  FFMA.FTZ R126, R169, R103, R126 ;  /* 0x00000067a97e7223 */ /* 0x000fe2000001007e */
[-C--:B------:R-:W-:Y:S01]  /*b750*/  FFMA.FTZ R43, R184, R52.reuse, -R53 ;  /* 0x00000034b82b7223 */ /* 0x080fe20000010835 */
[----:B------:R-:W-:Y:S01]  /*b760*/  MUFU.EX2 R108, R108 ;  /* 0x0000006c006c7308 */ /* 0x000fe20000000800 */
[-C--:B--2---:R-:W-:Y:S01]  /*b770*/  FMUL.FTZ R12, R80, R105.reuse ;  /* 0x00000069500c7220 */ /* 0x084fe20000410000 */
[-CC-:B------:R-:W-:Y:S01]  /*b780*/  FFMA.FTZ R80, R24, R52.reuse, -R57.reuse ;  /* 0x0000003418507223 */ /* 0x180fe20000010839 */
[-C--:B------:R-:W-:Y:S01]  /*b790*/  FMUL.FTZ R13, R81, R105.reuse ;  /* 0x00000069510d7220 */ /* 0x080fe20000410000 */
[----:B------:R-:W2:Y:S01]  /*b7a0*/  LDSM.16.MT88.4 R24, [R109+0x3400] ;  /* 0x003400006d18783b */ /* 0x000ea20000004200 */
[-C--:B------:R-:W-:Y:S01]  /*b7b0*/  FMUL.FTZ R76, R76, R105.reuse ;  /* 0x000000694c4c7220 */ /* 0x080fe20000410000 */
[-C--:B------:R-:W-:Y:S01]  /*b7c0*/  FMUL.FTZ R77, R77, R105.reuse ;  /* 0x000000694d4d7220 */ /* 0x080fe20000410000 */
[----:B------:R-:W-:Y:S01]  /*b7d0*/  FMUL.FTZ R32, R72, R105 ;  /* 0x0000006948207220 */ /* 0x000fe20000410000 */
[----:B------:R-:W5:Y:S01]  /*b7e0*/  MUFU.EX2 R95, R95 ;  /* 0x0000005f005f7308 */ /* 0x000f620000000800 */
[----:B----4-:R-:W-:Y:S01]  /*b7f0*/  F2FP.F16.F32.PACK_AB R8, R99, R101 ;  /* 0x000000656308723e */ /* 0x010fe200000000ff */
[-C--:B------:R-:W-:Y:S01]  /*b800*/  FMUL.FTZ R33, R73, R105.reuse ;  /* 0x0000006949217220 */ /* 0x080fe20000410000 */
[-C--:B------:R-:W-:Y:S01]  /*b810*/  FMUL.FTZ R68, R68, R105.reuse ;  /* 0x0000006944447220 */ /* 0x080fe20000410000 */
[-C--:B------:R-:W-:Y:S01]  /*b820*/  FMUL.FTZ R69, R69, R105.reuse ;  /* 0x0000006945457220 */ /* 0x080fe20000410000 */
[-CC-:B------:R-:W-:Y:S01]  /*b830*/  FFMA.FTZ R72, R38, R52.reuse, -R57.reuse ;  /* 0x0000003426487223 */ /* 0x180fe20000010839 */
[-CC-:B------:R-:W-:Y:S01]  /*b840*/  FFMA.FTZ R73, R170, R52.reuse, -R57.reuse ;  /* 0x00000034aa497223 */ /* 0x180fe20000010839 */
[-CC-:B------:R-:W-:Y:S01]  /*b850*/  FFMA.FTZ R81, R124, R52.reuse, -R57.reuse ;  /* 0x000000347c517223 */ /* 0x180fe20000010839 */
[----:B------:R-:W-:Y:S01]  /*b860*/  MUFU.EX2 R98, R98 ;  /* 0x0000006200627308 */ /* 0x000fe20000000800 */
[-C--:B------:R-:W-:Y:S01]  /*b870*/  FFMA.FTZ R124, R120, R52.reuse, -R57 ;  /* 0x00000034787c7223 */ /* 0x080fe20000010839 */
[----:B------:R-:W-:Y:S01]  /*b880*/  FFMA.FTZ R168, R168, R105, R101 ;  /* 0x00000069a8a87223 */ /* 0x000fe20000010065 */
[-CC-:B------:R-:W-:Y:S01]  /*b890*/  FFMA.FTZ R42, R186, R52.reuse, -R53.reuse ;  /* 0x00000034ba2a7223 */ /* 0x180fe20000010835 */
[-C--:B------:R-:W-:Y:S01]  /*b8a0*/  FFMA.FTZ R107, R176, R52.reuse, -R53 ;  /* 0x00000034b06b7223 */ /* 0x080fe20000010835 */
[-CC-:B------:R-:W-:Y:S01]  /*b8b0*/  FFMA.FTZ R60, R60, R52.reuse, -R57.reuse ;  /* 0x000000343c3c7223 */ /* 0x180fe20000010839 */
[----:B------:R-:W-:Y:S01]  /*b8c0*/  FADD.FTZ R99, R99, R168 ;  /* 0x000000a863637221 */ /* 0x000fe20000010000 */
[----:B------:R-:W-:Y:S01]  /*b8d0*/  FFMA.FTZ R62, R62, R52, -R57 ;  /* 0x000000343e3e7223 */ /* 0x000fe20000010839 */
[----:B------:R-:W4:Y:S01]  /*b8e0*/  MUFU.EX2 R89, R89 ;  /* 0x0000005900597308 */ /* 0x000f220000000800 */
[C---:B-----5:R-:W-:Y:S01]  /*b8f0*/  F2FP.F16.F32.PACK_AB R10, R95.reuse, R108 ;  /* 0x0000006c5f0a723e */ /* 0x060fe200000000ff */
[----:B------:R-:W-:Y:S01]  /*b900*/  FADD.FTZ R108, R108, R99 ;  /* 0x000000636c6c7221 */ /* 0x000fe20000010000 */
[-C--:B------:R-:W-:Y:S01]  /*b910*/  FFMA.FTZ R94, R94, R52.reuse, -R57 ;  /* 0x000000345e5e7223 */ /* 0x080fe20000010839 */
[-CC-:B------:R-:W-:Y:S01]  /*b920*/  FFMA.FTZ R111, R156, R52.reuse, -R53.reuse ;  /* 0x000000349c6f7223 */ /* 0x180fe20000010835 */
[-CC-:B------:R-:W-:Y:S01]  /*b930*/  FFMA.FTZ R120, R136, R52.reuse, -R53.reuse ;  /* 0x0000003488787223 */ /* 0x180fe20000010835 */
[----:B------:R-:W-:Y:S01]  /*b940*/  FADD.FTZ R95, R95, R108 ;  /* 0x0000006c5f5f7221 */ /* 0x000fe20000010000 */
[----:B------:R-:W-:Y:S01]  /*b950*/  FFMA.FTZ R122, R122, R52, -R53 ;  /* 0x000000347a7a7223 */ /* 0x000fe20000010835 */
[----:B-1----:R-:W-:Y:S01]  /*b960*/  HMMA.16816.F32 R12, R8, R16, R12 ;  /* 0x00000010080c723c */ /* 0x002fe2000000180c */
[----:B------:R-:W-:Y:S01]  /*b970*/  MUFU.EX2 R96, R96 ;  /* 0x0000006000607308 */ /* 0x000fe20000000800 */
[----:B------:R-:W-:-:S06]  /*b980*/  @P0 IADD3 R154, PT, PT, R84, -0x3, RZ ;  /* 0xfffffffd549a0810 */ /* 0x000fcc0007ffe0ff */
[----:B------:R-:W-:Y:S01]  /*b990*/  HMMA.16816.F32 R16, R8, R18, R76 ;  /* 0x000000120810723c */ /* 0x000fe2000000184c */
[----:B------:R-:W1:Y:S01]  /*b9a0*/  MUFU.EX2 R67, R67 ;  /* 0x0000004300437308 */ /* 0x000e620000000800 */
[----:B----4-:R-:W-:-:S06]  /*b9b0*/  F2FP.F16.F32.PACK_AB R37, R89, R98 ;  /* 0x000000625925723e */ /* 0x010fcc00000000ff */
[C---:B---3--:R-:W-:Y:S01]  /*b9c0*/  HMMA.16816.F32 R32, R8.reuse, R4, R32 ;  /* 0x000000040820723c */ /* 0x048fe20000001820 */
[----:B------:R-:W-:Y:S07]  /*b9d0*/  MUFU.EX2 R100, R100 ;  /* 0x0000006400647308 */ /* 0x000fee0000000800 */
[----:B------:R-:W-:Y:S01]  /*b9e0*/  HMMA.16816.F32 R8, R8, R6, R68 ;  /* 0x000000060808723c */ /* 0x000fe20000001844 */
[----:B------:R-:W3:Y:S01]  /*b9f0*/  MUFU.EX2 R91, R91 ;  /* 0x0000005b005b7308 */ /* 0x000ee20000000800 */
[----:B------:R-:W4:Y:S01]  /*ba00*/  LDSM.16.MT88.4 R4, [R109+0x3800] ;  /* 0x003800006d04783b */ /* 0x000f220000004200 */
[----:B-1----:R-:W-:Y:S01]  /*ba10*/  F2FP.F16.F32.PACK_AB R39, R67, R96 ;  /* 0x000000604327723e */ /* 0x002fe200000000ff */
[-CC-:B------:R-:W-:Y:S01]  /*ba20*/  FFMA.FTZ R68, R180, R52.reuse, -R57.reuse ;  /* 0x00000034b4447223 */ /* 0x180fe20000010839 */
[-CC-:B------:R-:W-:Y:S01]  /*ba30*/  FFMA.FTZ R71, R178, R52.reuse, -R57.reuse ;  /* 0x00000034b2477223 */ /* 0x180fe20000010839 */
[----:B------:R-:W-:-:S03]  /*ba40*/  FFMA.FTZ R70, R174, R52, -R57 ;  /* 0x00000034ae467223 */ /* 0x000fc60000010839 */
[----:B------:R-:W-:Y:S08]  /*ba50*/  MUFU.EX2 R80, R80 ;  /* 0x0000005000507308 */ /* 0x000ff00000000800 */
[----:B------:R1:W5:Y:S08]  /*ba60*/  MUFU.EX2 R77, R20 ;  /* 0x00000014004d7308 */ /* 0x0003700000000800 */
[----:B------:R-:W-:Y:S08]  /*ba70*/  MUFU.EX2 R90, R90 ;  /* 0x0000005a005a7308 */ /* 0x000ff00000000800 */
[----:B------:R-:W4:Y:S01]  /*ba80*/  MUFU.EX2 R65, R65 ;  /* 0x0000004100417308 */ /* 0x000f220000000800 */
[----:B-1----:R-:W-:Y:S01]  /*ba90*/  FFMA.FTZ R20, R36, R52, -R57 ;  /* 0x0000003424147223 */ /* 0x002fe20000010839 */
[----:B---3--:R-:W-:Y:S01]  /*baa0*/  F2FP.F16.F32.PACK_AB R36, R91, R100 ;  /* 0x000000645b24723e */ /* 0x008fe200000000ff */
[----:B------:R-:W-:Y:S01]  /*bab0*/  FADD.FTZ R100, R100, R95 ;  /* 0x0000005f64647221 */ /* 0x000fe20000010000 */
[----:B-----5:R-:W-:-:S03]  /*bac0*/  F2FP.F16.F32.PACK_AB R38, R77, R80 ;  /* 0x000000504d26723e */ /* 0x020fc600000000ff */
[----:B------:R-:W-:Y:S01]  /*bad0*/  FADD.FTZ R91, R91, R100 ;  /* 0x000000645b5b7221 */ /* 0x000fe20000010000 */
[----:B------:R-:W-:Y:S03]  /*bae0*/  MUFU.EX2 R88, R88 ;  /* 0x0000005800587308 */ /* 0x000fe60000000800 */
[----:B--2---:R-:W-:Y:S01]  /*baf0*/  HMMA.16816.F32 R12, R36, R24, R12 ;  /* 0x00000018240c723c */ /* 0x004fe2000000180c */
[----:B------:R-:W-:-:S04]  /*bb00*/  FADD.FTZ R80, R80, R91 ;  /* 0x0000005b50507221 */ /* 0x000fc80000010000 */
[----:B------:R-:W1:Y:S01]  /*bb10*/  MUFU.EX2 R63, R63 ;  /* 0x0000003f003f7308 */ /* 0x000e620000000800 */
[----:B------:R-:W-:Y:S02]  /*bb20*/  FADD.FTZ R77, R77, R80 ;  /* 0x000000504d4d7221 */ /* 0x000fe40000010000 */
[C---:B------:R-:W-:Y:S01]  /*bb30*/  HMMA.16816.F32 R16, R36.reuse, R26, R16 ;  /* 0x0000001a2410723c */ /* 0x040fe20000001810 */
[----:B------:R-:W2:Y:S04]  /*bb40*/  LDSM.16.MT88.4 R24, [R0+0x800] ;  /* 0x000800000018783b */ /* 0x000ea80000004200 */
[----:B------:R-:W-:Y:S03]  /*bb50*/  MUFU.EX2 R72, R72 ;  /* 0x0000004800487308 */ /* 0x000fe60000000800 */
[C---:B------:R-:W-:Y:S05]  /*bb60*/  HMMA.16816.F32 R32, R36.reuse, R28, R32 ;  /* 0x0000001c2420723c */ /* 0x040fea0000001820 */
[----:B------:R-:W3:Y:S03]  /*bb70*/  MUFU.EX2 R69, R20 ;  /* 0x0000001400457308 */ /* 0x000ee60000000800 */
[----:B------:R-:W-:Y:S01]  /*bb80*/  HMMA.16816.F32 R28, R36, R30, R8 ;  /* 0x0000001e241c723c */ /* 0x000fe20000001808 */
[----:B------:R-:W5:Y:S01]  /*bb90*/  LDSM.16.MT88.4 R8, [R109+0x3c00] ;  /* 0x003c00006d08783b */ /* 0x000f620000004200 */
[----:B----4-:R-:W-:-:S02]  /*bba0*/  F2FP.F16.F32.PACK_AB R37, R65, R90 ;  /* 0x0000005a4125723e */ /* 0x010fc400000000ff */
[----:B-1----:R-:W-:Y:S01]  /*bbb0*/  F2FP.F16.F32.PACK_AB R39, R63, R88 ;  /* 0x000000583f27723e */ /* 0x002fe200000000ff */
[----:B------:R-:W1:Y:S08]  /*bbc0*/  MUFU.EX2 R68, R68 ;  /* 0x0000004400447308 */ /* 0x000e700000000800 */
[----:B------:R-:W4:Y:S01]  /*bbd0*/  MUFU.EX2 R71, R71 ;  /* 0x0000004700477308 */ /* 0x000f220000000800 */
[C---:B---3--:R-:W-:Y:S01]  /*bbe0*/  F2FP.F16.F32.PACK_AB R36, R69.reuse, R72 ;  /* 0x000000484524723e */ /* 0x048fe200000000ff */
[----:B------:R-:W-:Y:S01]  /*bbf0*/  FADD.FTZ R72, R72, R77 ;  /* 0x0000004d48487221 */ /* 0x000fe20000010000 */
[----:B------:R-:W-:Y:S01]  /*bc00*/  FFMA.FTZ R20, R182, R52, -R53 ;  /* 0x00000034b6147223 */ /* 0x000fe20000010835 */
[----:B------:R-:W-:Y:S02]  /*bc10*/  LDSM.16.MT88.4 R76, [R109+0x4c00] ;  /* 0x004c00006d4c783b */ /* 0x000fe40000004200 */
[----:B------:R-:W-:-:S02]  /*bc20*/  FADD.FTZ R69, R69, R72 ;  /* 0x0000004845457221 */ /* 0x000fc40000010000 */
[----:B------:R-:W-:Y:S02]  /*bc30*/  MUFU.EX2 R61, R61 ;  /* 0x0000003d003d7308 */ /* 0x000fe40000000800 */
[----:B-1----:R-:W-:-:S06]  /*bc40*/  FADD.FTZ R72, R68, R69 ;  /* 0x0000004544487221 */ /* 0x002fcc0000010000 */
[----:B------:R-:W1:Y:S01]  /*bc50*/  MUFU.EX2 R58, R58 ;  /* 0x0000003a003a7308 */ /* 0x000e620000000800 */
[C---:B----4-:R-:W-:Y:S01]  /*bc60*/  F2FP.F16.F32.PACK_AB R38, R71.reuse, R68 ;  /* 0x000000444726723e */ /* 0x050fe200000000ff */
[----:B------:R-:W-:-:S06]  /*bc70*/  FADD.FTZ R71, R71, R72 ;  /* 0x0000004847477221 */ /* 0x000fcc0000010000 */
[----:B------:R-:W-:Y:S01]  /*bc80*/  MUFU.EX2 R59, R59 ;  /* 0x0000003b003b7308 */ /* 0x000fe20000000800 */
[C---:B------:R-:W-:Y:S07]  /*bc90*/  HMMA.16816.F32 R12, R36.reuse, R4, R12 ;  /* 0x00000004240c723c */ /* 0x040fee000000180c */
[----:B------:R-:W3:Y:S01]  /*bca0*/  MUFU.EX2 R56, R56 ;  /* 0x0000003800387308 */ /* 0x000ee20000000800 */
[C---:B------:R-:W-:Y:S01]  /*bcb0*/  HMMA.16816.F32 R16, R36.reuse, R6, R16 ;  /* 0x000000062410723c */ /* 0x040fe20000001810 */
[----:B------:R-:W4:Y:S06]  /*bcc0*/  LDSM.16.MT88.4 R4, [R0+0xc00] ;  /* 0x000c00000004783b */ /* 0x000f2c0000004200 */
[----:B------:R-:W-:Y:S01]  /*bcd0*/  MUFU.EX2 R70, R70 ;  /* 0x0000004600467308 */ /* 0x000fe20000000800 */
[C---:B--2---:R-:W-:Y:S07]  /*bce0*/  HMMA.16816.F32 R32, R36.reuse, R24, R32 ;  /* 0x000000182420723c */ /* 0x044fee0000001820 */
[----:B------:R-:W2:Y:S01]  /*bcf0*/  MUFU.EX2 R75, R75 ;  /* 0x0000004b004b7308 */ /* 0x000ea20000000800 */
[----:B------:R-:W-:Y:S01]  /*bd00*/  HMMA.16816.F32 R28, R36, R26, R28 ;  /* 0x0000001a241c723c */ /* 0x000fe2000000181c */
[----:B-1----:R-:W-:Y:S01]  /*bd10*/  F2FP.F16.F32.PACK_AB R37, R58, R61 ;  /* 0x0000003d3a25723e */ /* 0x002fe200000000ff */
[----:B------:R-:W-:Y:S01]  /*bd20*/  LDSM.16.MT88.4 R24, [R109+0x4000] ;  /* 0x004000006d18783b */ /* 0x000fe20000004200 */
[----:B---3--:R-:W-:-:S04]  /*bd30*/  F2FP.F16.F32.PACK_AB R39, R56, R59 ;  /* 0x0000003b3827723e */ /* 0x008fc800000000ff */
[----:B------:R-:W-:Y:S08]  /*bd40*/  MUFU.EX2 R73, R73 ;  /* 0x0000004900497308 */ /* 0x000ff00000000800 */
[----:B------:R-:W1:Y:S01]  /*bd50*/  MUFU.EX2 R74, R74 ;  /* 0x0000004a004a7308 */ /* 0x000e620000000800 */
[----:B--2---:R-:W-:Y:S01]  /*bd60*/  F2FP.F16.F32.PACK_AB R36, R75, R70 ;  /* 0x000000464b24723e */ /* 0x004fe200000000ff */
[----:B------:R-:W-:-:S06]  /*bd70*/  FADD.FTZ R70, R70, R71 ;  /* 0x0000004746467221 */ /* 0x000fcc0000010000 */
[----:B------:R-:W-:Y:S08]  /*bd80*/  MUFU.EX2 R54, R54 ;  /* 0x0000003600367308 */ /* 0x000ff00000000800 */
[----:B------:R-:W2:Y:S01]  /*bd90*/  MUFU.EX2 R51, R51 ;  /* 0x0000003300337308 */ /* 0x000ea20000000800 */
[----:B-1----:R-:W-:-:S07]  /*bda0*/  F2FP.F16.F32.PACK_AB R38, R74, R73 ;  /* 0x000000494a26723e */ /* 0x002fce00000000ff */
[C---:B-----5:R-:W-:Y:S01]  /*bdb0*/  HMMA.16816.F32 R12, R36.reuse, R8, R12 ;  /* 0x00000008240c723c */ /* 0x060fe2000000180c */
[----:B------:R-:W-:Y:S07]  /*bdc0*/  MUFU.EX2 R49, R49 ;  /* 0x0000003100317308 */ /* 0x000fee0000000800 */
        /* <DEDUP_REMOVED lines=16> */
[----:B-1----:R-:W-:Y:S01]  /*bed0*/  HMMA.16816.F32 R32, R36, R8, R32 ;  /* 0x000000082420723c */ /* 0x002fe20000001820 */
[----:B------:R-:W-:Y:S01]  /*bee0*/  FADD.FTZ R9, R97, R126 ;  /* 0x0000007e61097221 */ /* 0x000fe20000010000 */
[----:B------:R-:W-:Y:S01]  /*bef0*/  MUFU.EX2 R45, R45 ;  /* 0x0000002d002d7308 */ /* 0x000fe20000000800 */
[----:B------:R-:W-:Y:S02]  /*bf00*/  FFMA.FTZ R97, R110, R52, -R57 ;  /* 0x000000346e617223 */ /* 0x000fe40000010839 */
[----:B------:R-:W-:-:S03]  /*bf10*/  FADD.FTZ R102, R102, R9 ;  /* 0x0000000966667221 */ /* 0x000fc60000010000 */
[----:B------:R-:W-:Y:S01]  /*bf20*/  HMMA.16816.F32 R12, R36, R24, R12 ;  /* 0x00000018240c723c */ /* 0x000fe2000000180c */
[----:B------:R-:W-:Y:S01]  /*bf30*/  FADD.FTZ R93, R93, R102 ;  /* 0x000000665d5d7221 */ /* 0x000fe20000010000 */
[----:B------:R-:W1:Y:S01]  /*bf40*/  MUFU.EX2 R44, R44 ;  /* 0x0000002c002c7308 */ /* 0x000e620000000800 */
[----:B---3--:R-:W-:Y:S02]  /*bf50*/  F2FP.F16.F32.PACK_AB R9, R46, R47 ;  /* 0x0000002f2e09723e */ /* 0x008fe400000000ff */
[----:B------:R-:W-:-:S03]  /*bf60*/  FADD.FTZ R98, R98, R93 ;  /* 0x0000005d62627221 */ /* 0x000fc60000010000 */
[----:B------:R-:W-:Y:S01]  /*bf70*/  HMMA.16816.F32 R16, R36, R26, R16 ;  /* 0x0000001a2410723c */ /* 0x000fe20000001810 */
[----:B------:R-:W2:Y:S01]  /*bf80*/  LDSM.16.MT88.4 R24, [R0+0x1400] ;  /* 0x001400000018783b */ /* 0x000ea20000004200 */
[----:B------:R-:W-:Y:S01]  /*bf90*/  MUFU.EX2 R118, R118 ;  /* 0x0000007600767308 */ /* 0x000fe20000000800 */
[----:B------:R-:W-:-:S04]  /*bfa0*/  FADD.FTZ R89, R89, R98 ;  /* 0x0000006259597221 */ /* 0x000fc80000010000 */
[----:B------:R-:W-:Y:S01]  /*bfb0*/  FADD.FTZ R96, R96, R89 ;  /* 0x0000005960607221 */ /* 0x000fe20000010000 */
[----:B------:R-:W-:Y:S01]  /*bfc0*/  HMMA.16816.F32 R28, R36, R10, R28 ;  /* 0x0000000a241c723c */ /* 0x000fe2000000181c */
[----:B------:R-:W-:Y:S01]  /*bfd0*/  LDSM.16.MT88.4 R36, [R109+0x4800] ;  /* 0x004800006d24783b */ /* 0x000fe20000004200 */
[----:B------:R-:W3:Y:S01]  /*bfe0*/  MUFU.EX2 R113, R113 ;  /* 0x0000007100717308 */ /* 0x000ee20000000800 */
[----:B-1----:R-:W-:Y:S01]  /*bff0*/  F2FP.F16.F32.PACK_AB R11, R44, R45 ;  /* 0x0000002d2c0b723e */ /* 0x002fe200000000ff */
[----:B------:R-:W-:-:S04]  /*c000*/  FADD.FTZ R67, R67, R96 ;  /* 0x0000006043437221 */ /* 0x000fc80000010000 */
[----:B------:R-:W-:Y:S02]  /*c010*/  FADD.FTZ R90, R90, R67 ;  /* 0x000000435a5a7221 */ /* 0x000fe40000010000 */
[----:B------:R-:W-:Y:S02]  /*c020*/  MUFU.EX2 R112, R112 ;  /* 0x0000007000707308 */ /* 0x000fe40000000800 */
        /* <DEDUP_REMOVED lines=13> */
[----:B----4-:R-:W-:Y:S01]  /*c100*/  HMMA.16816.F32 R12, R8, R4, R12 ;  /* 0x00000004080c723c */ /* 0x010fe2000000180c */
        /* <DEDUP_REMOVED lines=8> */
[----:B--2---:R-:W-:Y:S01]  /*c190*/  HMMA.16816.F32 R32, R8, R24, R32 ;  /* 0x000000180820723c */ /* 0x004fe20000001820 */
[----:B------:R-:W-:Y:S01]  /*c1a0*/  FFMA.FTZ R24, R92, R52, -R57 ;  /* 0x000000345c187223 */ /* 0x000fe20000010839 */
[----:B------:R-:W-:Y:S01]  /*c1b0*/  MUFU.EX2 R97, R97 ;  /* 0x0000006100617308 */ /* 0x000fe20000000800 */
[----:B------:R-:W-:-:S04]  /*c1c0*/  FADD.FTZ R46, R46, R47 ;  /* 0x0000002f2e2e7221 */ /* 0x000fc80000010000 */
[----:B------:R-:W-:Y:S01]  /*c1d0*/  FADD.FTZ R45, R45, R46 ;  /* 0x0000002e2d2d7221 */ /* 0x000fe20000010000 */
[----:B------:R-:W-:Y:S01]  /*c1e0*/  HMMA.16816.F32 R28, R8, R26, R28 ;  /* 0x0000001a081c723c */ /* 0x000fe2000000181c */
[--C-:B------:R-:W-:Y:S01]  /*c1f0*/  FFMA.FTZ R26, R64, R52, -R57.reuse ;  /* 0x00000034401a7223 */ /* 0x100fe20000010839 */
[----:B------:R-:W2:Y:S01]  /*c200*/  MUFU.EX2 R60, R60 ;  /* 0x0000003c003c7308 */ /* 0x000ea20000000800 */
[----:B------:R-:W-:Y:S01]  /*c210*/  FADD.FTZ R64, R75, R70 ;  /* 0x000000464b407221 */ /* 0x000fe20000010000 */
[----:B---3--:R-:W-:Y:S01]  /*c220*/  F2FP.F16.F32.PACK_AB R9, R42, R43 ;  /* 0x0000002b2a09723e */ /* 0x008fe200000000ff */
[----:B------:R3:W5:Y:S01]  /*c230*/  LDSM.16.MT88.4 R68, [R0+0x1c00] ;  /* 0x001c00000044783b */ /* 0x0007620000004200 */
[----:B----4-:R-:W-:Y:S01]  /*c240*/  F2FP.F16.F32.PACK_AB R11, R107, R20 ;  /* 0x000000146b0b723e */ /* 0x010fe200000000ff */
[----:B------:R-:W-:Y:S01]  /*c250*/  FADD.FTZ R73, R73, R64 ;  /* 0x0000004049497221 */ /* 0x000fe20000010000 */
[----:B------:R-:W-:Y:S01]  /*c260*/  FFMA.FTZ R27, R66, R52, -R57 ;  /* 0x00000034421b7223 */ /* 0x000fe20000010839 */
[----:B------:R-:W-:Y:S01]  /*c270*/  FADD.FTZ R44, R44, R45 ;  /* 0x0000002d2c2c7221 */ /* 0x000fe20000010000 */
[----:B------:R-:W-:Y:S01]  /*c280*/  MUFU.EX2 R62, R62 ;  /* 0x0000003e003e7308 */ /* 0x000fe20000000800 */
[----:B------:R-:W-:-:S02]  /*c290*/  FADD.FTZ R73, R74, R73 ;  /* 0x000000494a497221 */ /* 0x000fc40000010000 */
[----:B------:R-:W-:Y:S02]  /*c2a0*/  FADD.FTZ R43, R43, R44 ;  /* 0x0000002c2b2b7221 */ /* 0x000fe40000010000 */
[----:B------:R-:W-:Y:S02]  /*c2b0*/  FADD.FTZ R82, R82, R73 ;  /* 0x0000004952527221 */ /* 0x000fe40000010000 */
[----:B------:R-:W-:Y:S01]  /*c2c0*/  FADD.FTZ R43, R42, R43 ;  /* 0x0000002b2a2b7221 */ /* 0x000fe20000010000 */
[----:B------:R-:W4:Y:S01]  /*c2d0*/  MUFU.EX2 R25, R94 ;  /* 0x0000005e00197308 */ /* 0x000f220000000800 */
[----:B--2---:R-:W-:Y:S01]  /*c2e0*/  F2FP.F16.F32.PACK_AB R8, R60, R97 ;  /* 0x000000613c08723e */ /* 0x004fe200000000ff */
[----:B------:R-:W-:Y:S01]  /*c2f0*/  FADD.FTZ R82, R83, R82 ;  /* 0x0000005253527221 */ /* 0x000fe20000010000 */
[----:B------:R-:W-:-:S04]  /*c300*/  FADD.FTZ R20, R20, R43 ;  /* 0x0000002b14147221 */ /* 0x000fc80000010000 */
[----:B------:R-:W-:Y:S01]  /*c310*/  FADD.FTZ R20, R107, R20 ;  /* 0x000000146b147221 */ /* 0x000fe20000010000 */
[----:B------:R-:W-:Y:S01]  /*c320*/  MUFU.EX2 R111, R111 ;  /* 0x0000006f006f7308 */ /* 0x000fe20000000800 */
[-C--:B---3--:R-:W-:Y:S02]  /*c330*/  MOV R0, R40.reuse ;  /* 0x0000002800007202 */ /* 0x088fe40000000f00 */
[----:B------:R-:W-:-:S05]  /*c340*/  @P0 MOV R0, R40 ;  /* 0x0000002800000202 */ /* 0x000fca0000000f00 */
[----:B------:R-:W2:Y:S01]  /*c350*/  MUFU.EX2 R120, R120 ;  /* 0x0000007800787308 */ /* 0x000ea20000000800 */
[----:B----4-:R-:W-:-:S07]  /*c360*/  F2FP.F16.F32.PACK_AB R10, R25, R62 ;  /* 0x0000003e190a723e */ /* 0x010fce00000000ff */
[----:B-1----:R-:W-:Y:S01]  /*c370*/  HMMA.16816.F32 R32, R8, R4, R32 ;  /* 0x000000040820723c */ /* 0x002fe20000001820 */
[----:B------:R-:W-:Y:S01]  /*c380*/  FADD.FTZ R5, R81, R82 ;  /* 0x0000005251057221 */ /* 0x000fe20000010000 */
[----:B------:R-:W-:Y:S03]  /*c390*/  MUFU.EX2 R24, R24 ;  /* 0x0000001800187308 */ /* 0x000fe60000000800 */
[----:B------:R-:W-:-:S03]  /*c3a0*/  FADD.FTZ R5, R124, R5 ;  /* 0x000000057c057221 */ /* 0x000fc60000010000 */
[C---:B------:R-:W-:Y:S01]  /*c3b0*/  HMMA.16816.F32 R12, R8.reuse, R36, R12 ;  /* 0x00000024080c723c */ /* 0x040fe2000000180c */
[----:B------:R-:W-:Y:S01]  /*c3c0*/  FADD.FTZ R118, R118, R5 ;  /* 0x0000000576767221 */ /* 0x000fe20000010000 */
[-C--:B------:R-:W-:Y:S01]  /*c3d0*/  FFMA.FTZ R37, R55, R52.reuse, -R57 ;  /* 0x0000003437257223 */ /* 0x080fe20000010839 */
[----:B------:R-:W-:Y:S01]  /*c3e0*/  FFMA.FTZ R36, R50, R52, -R53 ;  /* 0x0000003432247223 */ /* 0x000fe20000010835 */
[----:B------:R-:W1:Y:S01]  /*c3f0*/  MUFU.EX2 R27, R27 ;  /* 0x0000001b001b7308 */ /* 0x000e620000000800 */
[----:B------:R-:W-:Y:S01]  /*c400*/  FADD.FTZ R113, R113, R118 ;  /* 0x0000007671717221 */ /* 0x000fe20000010000 */
[----:B--2---:R-:W-:Y:S01]  /*c410*/  F2FP.F16.F32.PACK_AB R5, R120, R111 ;  /* 0x0000006f7805723e */ /* 0x004fe200000000ff */
[----:B------:R-:W-:Y:S01]  /*c420*/  FADD.FTZ R111, R111, R20 ;  /* 0x000000146f6f7221 */ /* 0x000fe20000010000 */
[----:B------:R-:W-:Y:S01]  /*c430*/  HMMA.16816.F32 R16, R8, R38, R16 ;  /* 0x000000260810723c */ /* 0x000fe20000001810 */
[----:B------:R-:W-:Y:S01]  /*c440*/  FADD.FTZ R112, R112, R113 ;  /* 0x0000007170707221 */ /* 0x000fe20000010000 */
[-C--:B------:R-:W-:Y:S01]  /*c450*/  MOV R20, R41.reuse ;  /* 0x0000002900147202 */ /* 0x080fe20000000f00 */
[----:B------:R-:W-:Y:S01]  /*c460*/  FADD.FTZ R120, R120, R111 ;  /* 0x0000006f78787221 */ /* 0x000fe20000010000 */
[----:B------:R-:W-:Y:S01]  /*c470*/  MUFU.EX2 R101, R122 ;  /* 0x0000007a00657308 */ /* 0x000fe20000000800 */
[----:B------:R-:W-:Y:S01]  /*c480*/  FADD.FTZ R112, R115, R112 ;  /* 0x0000007073707221 */ /* 0x000fe20000010000 */
[----:B------:R-:W-:-:S02]  /*c490*/  @P0 MOV R20, R41 ;  /* 0x0000002900140202 */ /* 0x000fc40000000f00 */
[----:B------:R-:W-:Y:S01]  /*c4a0*/  HMMA.16816.F32 R28, R8, R6, R28 ;  /* 0x00000006081c723c */ /* 0x000fe2000000181c */
[----:B------:R-:W-:-:S03]  /*c4b0*/  FADD.FTZ R97, R97, R112 ;  /* 0x0000007061617221 */ /* 0x000fc60000010000 */
[----:B------:R-:W-:Y:S01]  /*c4c0*/  MUFU.EX2 R26, R26 ;  /* 0x0000001a001a7308 */ /* 0x000fe20000000800 */
[----:B------:R-:W-:Y:S01]  /*c4d0*/  FADD.FTZ R97, R60, R97 ;  /* 0x000000613c617221 */ /* 0x000fe20000010000 */
[----:B-1----:R-:W-:-:S03]  /*c4e0*/  F2FP.F16.F32.PACK_AB R4, R27, R24 ;  /* 0x000000181b04723e */ /* 0x002fc600000000ff */
[----:B------:R-:W-:-:S03]  /*c4f0*/  FADD.FTZ R62, R62, R97 ;  /* 0x000000613e3e7221 */ /* 0x000fc60000010000 */
[----:B------:R-:W1:Y:S01]  /*c500*/  MUFU.EX2 R37, R37 ;  /* 0x0000002500257308 */ /* 0x000e620000000800 */
[----:B------:R-:W-:-:S04]  /*c510*/  FADD.FTZ R25, R25, R62 ;  /* 0x0000003e19197221 */ /* 0x000fc80000010000 */
[----:B------:R-:W-:-:S03]  /*c520*/  FADD.FTZ R24, R24, R25 ;  /* 0x0000001918187221 */ /* 0x000fc60000010000 */
[----:B------:R-:W2:Y:S01]  /*c530*/  MUFU.EX2 R36, R36 ;  /* 0x0000002400247308 */ /* 0x000ea20000000800 */
        /* <DEDUP_REMOVED lines=13> */
.L_x_9767:
[----:B------:R-:W-:-:S07]  /*c610*/  IADD3 R154, PT, PT, R22, -0x1, RZ ;  /* 0xffffffff169a7810 */ /* 0x000fce0007ffe0ff */
.L_x_9778:
[----:B------:R-:W-:Y:S05]  /*c620*/  BSYNC B2 ;  /* 0x0000000000027941 */ /* 0x000fea0003800000 */
.L_x_9766:
        /* <DEDUP_REMOVED lines=13> */
.L_x_9786:
        /* <DEDUP_REMOVED lines=11> */
[----:B------:R-:W-:Y:S05]  /*c7b0*/  IMAD.SHL.U32 R161, R132, 0x8, RZ ;  /* 0x0000000884a17824 */ /* 0x000fea00078e00ff */
[C---:B------:R-:W-:Y:S02]  /*c7c0*/  LOP3.LUT R7, R161.reuse, 0xc0, RZ, 0xc0, !PT ;  /* 0x000000c0a1077812 */ /* 0x040fe400078ec0ff */
[----:B------:R-:W-:Y:S02]  /*c7d0*/  LOP3.LUT R8, R161, 0x18, RZ, 0xc0, !PT ;  /* 0x00000018a1087812 */ /* 0x000fe400078ec0ff */
[----:B------:R-:W-:Y:S02]  /*c7e0*/  LOP3.LUT R160, R7, R160, RZ, 0xfc, !PT ;  /* 0x000000a007a07212 */ /* 0x000fe400078efcff */
[----:B------:R-:W-:Y:S02]  /*c7f0*/  MOV R7, 0x400 ;  /* 0x0000040000077802 */ /* 0x000fe40000000f00 */
[----:B------:R-:W-:Y:S02]  /*c800*/  LOP3.LUT R0, R161, 0x1f20, RZ, 0xc0, !PT ;  /* 0x00001f20a1007812 */ /* 0x000fe400078ec0ff */
[----:B------:R-:W-:Y:S02]  /*c810*/  LOP3.LUT R171, R160, R8, RZ, 0x3c, !PT ;  /* 0x00000008a0ab7212 */ /* 0x000fe400078e3cff */
[----:B---3--:R-:W-:Y:S01]  /*c820*/  LEA R86, R4, R7, 0x18 ;  /* 0x0000000704567211 */ /* 0x008fe200078ec0ff */
[----:B------:R-:W-:Y:S01]  /*c830*/  IMAD.MOV.U32 R4, RZ, RZ, R150 ;  /* 0x000000ffff047224 */ /* 0x000fe200078e0096 */
[----:B------:R-:W-:Y:S01]  /*c840*/  LOP3.LUT R171, R0, R171, RZ, 0xfc, !PT ;  /* 0x000000ab00ab7212 */ /* 0x000fe200078efcff */
[----:B------:R-:W-:Y:S01]  /*c850*/  IMAD.MOV.U32 R0, RZ, RZ, R151 ;  /* 0x000000ffff007224 */ /* 0x000fe200078e0097 */
[CC--:B------:R-:W-:Y:S02]  /*c860*/  ISETP.GE.AND P5, PT, R8.reuse, R159.reuse, PT ;  /* 0x0000009f0800720c */ /* 0x0c0fe40003fa6270 */
        /* <DEDUP_REMOVED lines=69> */
.L_x_9781:
[----:B------:R-:W-:Y:S05]  /*ccc0*/  BSYNC.RECONVERGENT B0 ;  /* 0x0000000000007941 */ /* 0x000fea0003800200 */
.L_x_9780:
[----:B------:R-:W-:Y:S01]  /*ccd0*/  IADD3 R172, P0, PT, R173, R150, RZ ;  /* 0x00000096adac7210 */ /* 0x000fe20007f1e0ff */
[----:B------:R-:W-:Y:S01]  /*cce0*/  BSSY.RECONVERGENT B1, `(.L_x_9782) ;  /* 0x0000159000017945 */ /* 0x000fe20003800200 */
[--C-:B------:R-:W-:Y:S02]  /*ccf0*/  SHF.L.U64.HI R170, R140, 0x6, R141.reuse ;  /* 0x000000068caa7819 */ /* 0x100fe4000001028d */
[----:B------:R-:W-:Y:S02]  /*cd00*/  @!P5 IADD3 R176, P1, PT, R172, R173, RZ ;  /* 0x000000adacb0d210 */ /* 0x000fe40007f3e0ff */
[----:B------:R-:W-:Y:S02]  /*cd10*/  IADD3.X R173, PT, PT, R170, R151, RZ, P0, !PT ;  /* 0x00000097aaad7210 */ /* 0x000fe400007fe4ff */
[----:B------:R-:W-:Y:S02]  /*cd20*/  LEA R171, R171, R86, 0x1 ;  /* 0x00000056abab7211 */ /* 0x000fe400078e08ff */
[----:B------:R-:W-:Y:S02]  /*cd30*/  @!P5 IADD3.X R177, PT, PT, R173, R170, RZ, P1, !PT ;  /* 0x000000aaadb1d210 */ /* 0x000fe40000ffe4ff */
[----:B------:R-:W-:Y:S01]  /*cd40*/  @!P5 LEA R174, P0, R140, R172, 0x7 ;  /* 0x000000ac8caed211 */ /* 0x000fe200078038ff */
[----:B------:R-:W-:Y:S01]  /*cd50*/  @!PT LDS RZ, [RZ] ;  /* 0x00000000fffff984 */ /* 0x000fe20000000800 */
[----:B------:R-:W-:Y:S01]  /*cd60*/  @!PT LDS RZ, [RZ] ;  /* 0x00000000fffff984 */ /* 0x000fe20000000800 */
[----:B------:R-:W-:Y:S01]  /*cd70*/  @!PT LDS RZ, [RZ] ;  /* 0x00000000fffff984 */ /* 0x000fe20000000800 */
[----:B------:R-:W-:Y:S01]  /*cd80*/  @!P6 LDGSTS.E.BYPASS.LTC128B.128 [R171+0x3000], desc[UR4][R150.64] ;  /* 0x0300000096abefae */ /* 0x000fe2000b981a04 */
[----:B------:R-:W-:Y:S02]  /*cd90*/  SHF.L.U32 R93, R132, 0x4, RZ ;  /* 0x00000004845d7819 */ /* 0x000fe400000006ff */
[----:B------:R-:W-:Y:S02]  /*cda0*/  @!P5 LEA.HI.X R175, R140, R173, R141, 0x7, P0 ;  /* 0x000000ad8cafd211 */ /* 0x000fe400000f3c8d */
[----:B------:R-:W-:Y:S02]  /*cdb0*/  SHF.L.U32 R136, R132, 0x5, RZ ;  /* 0x0000000584887819 */ /* 0x000fe400000006ff */
[C---:B------:R-:W-:Y:S01]  /*cdc0*/  LOP3.LUT R134, R93.reuse, 0x3e00, RZ, 0xc0, !PT ;  /* 0x00003e005d867812 */ /* 0x040fe200078ec0ff */
[----:B------:R-:W-:Y:S01]  /*cdd0*/  @P6 STS.128 [R171+0x3000], RZ ;  /* 0x003000ffab006388 */ /* 0x000fe20000000c00 */
[----:B------:R-:W-:Y:S02]  /*cde0*/  LOP3.LUT R93, R93, 0x100, RZ, 0xc0, !PT ;  /* 0x000001005d5d7812 */ /* 0x000fe400078ec0ff */
[--C-:B------:R-:W-:Y:S02]  /*cdf0*/  LOP3.LUT R89, R134, 0x20, R136.reuse, 0xf8, !PT ;  /* 0x0000002086597812 */ /* 0x100fe400078ef888 */
[--C-:B------:R-:W-:Y:S02]  /*ce00*/  LOP3.LUT R88, R93, 0x20, R136.reuse, 0xf8, !PT ;  /* 0x000000205d587812 */ /* 0x100fe400078ef888 */
[----:B------:R-:W-:Y:S01]  /*ce10*/  LOP3.LUT R90, R89, 0x100, R136, 0xf8, !PT ;  /* 0x00000100595a7812 */ /* 0x000fe200078ef888 */
[----:B------:R-:W-:Y:S01]  /*ce20*/  @P5 STS.128 [R171+0x3800], RZ ;  /* 0x003800ffab005388 */ /* 0x000fe20000000c00 */
[----:B------:R-:W-:Y:S02]  /*ce30*/  MOV R116, 0x20 ;  /* 0x0000002000747802 */ /* 0x000fe40000000f00 */
[C---:B------:R-:W-:Y:S02]  /*ce40*/  LOP3.LUT P2, RZ, R132.reuse, 0x4, RZ, 0xc0, !PT ;  /* 0x0000000484ff7812 */ /* 0x040fe4000784c0ff */
[----:B------:R-:W-:Y:S02]  /*ce50*/  SHF.L.U32 R87, R132, 0x2, RZ ;  /* 0x0000000284577819 */ /* 0x000fe400000006ff */
[----:B------:R-:W-:Y:S01]  /*ce60*/  SEL R116, R116, 0xffffffe0, !P2 ;  /* 0xffffffe074747807 */ /* 0x000fe20005000000 */
[----:B------:R-:W-:Y:S01]  /*ce70*/  @!PT LDS RZ, [RZ] ;  /* 0x00000000fffff984 */ /* 0x000fe20000000800 */
[----:B------:R-:W-:Y:S01]  /*ce80*/  @!PT LDS RZ, [RZ] ;  /* 0x00000000fffff984 */ /* 0x000fe20000000800 */
[----:B------:R-:W-:Y:S01]  /*ce90*/  @!PT LDS RZ, [RZ] ;  /* 0x00000000fffff984 */ /* 0x000fe20000000800 */
[----:B------:R1:W-:Y:S01]  /*cea0*/  @!P5 LDGSTS.E.BYPASS.LTC128B.128 [R171+0x3800], desc[UR4][R172.64] ;  /* 0x03800000acabdfae */ /* 0x0003e2000b981a04 */
[----:B------:R-:W-:Y:S02]  /*ceb0*/  LOP3.LUT R0, R87, 0x18, RZ, 0xc0, !PT ;  /* 0x0000001857007812 */ /* 0x000fe400078ec0ff */
[----:B------:R-:W-:Y:S02]  /*cec0*/  LOP3.LUT R91, R136, 0xc0, RZ, 0xc0, !PT ;  /* 0x000000c0885b7812 */ /* 0x000fe400078ec0ff */
[--C-:B------:R-:W-:Y:S02]  /*ced0*/  SHF.R.U32.HI R133, RZ, 0x1, R132.reuse ;  /* 0x00000001ff857819 */ /* 0x100fe40000011684 */
[----:B------:R-:W-:Y:S01]  /*cee0*/  LOP3.LUT R91, R91, 0x8, R132, 0xf8, !PT ;  /* 0x000000085b5b7812 */ /* 0x000fe200078ef884 */
[----:B------:R-:W-:Y:S01]  /*cef0*/  @P5 STS.128 [R171+0x4000], RZ ;  /* 0x004000ffab005388 */ /* 0x000fe20000000c00 */
[----:B------:R-:W-:Y:S02]  /*cf00*/  LOP3.LUT R135, R133, 0x8, RZ, 0xc0, !PT ;  /* 0x0000000885877812 */ /* 0x000fe400078ec0ff */
[----:B------:R-:W-:Y:S02]  /*cf10*/  LOP3.LUT R91, R88, R91, R0, 0xf6, !PT ;  /* 0x0000005b585b7212 */ /* 0x000fe400078ef600 */
[----:B------:R-:W-:Y:S02]  /*cf20*/  LOP3.LUT R135, R135, 0xc0, R136, 0xf8, !PT ;  /* 0x000000c087877812 */ /* 0x000fe400078ef888 */
[----:B------:R-:W-:Y:S01]  /*cf30*/  LEA R137, R91, R86, 0x1 ;  /* 0x000000565b897211 */ /* 0x000fe200078e08ff */
[----:B------:R-:W-:Y:S01]  /*cf40*/  @!PT LDS RZ, [RZ] ;  /* 0x00000000fffff984 */ /* 0x000fe20000000800 */
[----:B------:R-:W-:Y:S01]  /*cf50*/  @!PT LDS RZ, [RZ] ;  /* 0x00000000fffff984 */ /* 0x000fe20000000800 */
[----:B------:R-:W-:Y:S01]  /*cf60*/  @!PT LDS RZ, [RZ] ;  /* 0x00000000fffff984 */ /* 0x000fe20000000800 */
[----:B------:R-:W-:Y:S01]  /*cf70*/  @!P5 LDGSTS.E.BYPASS.LTC128B.128 [R171+0x4000], desc[UR4][R176.64] ;  /* 0x04000000b0abdfae */ /* 0x000fe2000b981a04 */
[----:B------:R-:W-:Y:S02]  /*cf80*/  LOP3.LUT R135, R135, R0, RZ, 0x3c, !PT ;  /* 0x0000000087877212 */ /* 0x000fe400078e3cff */
[----:B------:R-:W-:Y:S02]  /*cf90*/  IADD3 R0, PT, PT, R116, R137, RZ ;  /* 0x0000008974007210 */ /* 0x000fe40007ffe0ff */
[----:B------:R-:W-:Y:S02]  /*cfa0*/  LOP3.LUT R89, R90, R135, RZ, 0xfc, !PT ;  /* 0x000000875a597212 */ /* 0x000fe400078efcff */
[----:B------:R-:W-:Y:S01]  /*cfb0*/  IADD3 R154, PT, PT, R154, -0x1, RZ ;  /* 0xffffffff9a9a7810 */ /* 0x000fe20007ffe0ff */
[----:B------:R-:W-:Y:S01]  /*cfc0*/  @P5 STS.128 [R171+0x4800], RZ ;  /* 0x004800ffab005388 */ /* 0x000fe20000000c00 */
[----:B------:R-:W-:Y:S02]  /*cfd0*/  LEA R117, R89, R86, 0x1 ;  /* 0x0000005659757211 */ /* 0x000fe400078e08ff */
[----:B------:R-:W-:Y:S02]  /*cfe0*/  ISETP.GT.AND P0, PT, R154, R147, PT ;  /* 0x000000939a00720c */ /* 0x000fe40003f04270 */
[----:B------:R-:W-:Y:S03]  /*cff0*/  IADD3 R124, PT, PT, R117, R116, RZ ;  /* 0x00000074757c7210 */ /* 0x000fe60007ffe0ff */
        /* <DEDUP_REMOVED lines=11> */
[----:B------:R-:W2:Y:S08]  /*d0b0*/  LDSM.16.M88.4 R108, [R137+0x2000] ;  /* 0x00200000896c783b */ /* 0x000eb00000000200 */
[----:B------:R-:W2:Y:S08]  /*d0c0*/  LDSM.16.M88.4 R112, [R137+0x2400] ;  /* 0x002400008970783b */ /* 0x000eb00000000200 */
[----:B------:R-:W2:Y:S08]  /*d0d0*/  LDSM.16.M88.4 R116, [R137+0x2800] ;  /* 0x002800008974783b */ /* 0x000eb00000000200 */
[----:B------:R-:W2:Y:S08]  /*d0e0*/  LDSM.16.M88.4 R120, [R137+0x2c00] ;  /* 0x002c00008978783b */ /* 0x000eb00000000200 */
[----:B------:R-:W-:Y:S08]  /*d0f0*/  LDSM.16.M88.4 R124, [R124] ;  /* 0x000000007c7c783b */ /* 0x000ff00000000200 */
[----:B------:R-:W2:Y:S01]  /*d100*/  LDSM.16.M88.4 R128, [R0+0x1000] ;  /* 0x001000000080783b */ /* 0x000ea20000000200 */
[C---:B---3--:R-:W-:Y:S08]  /*d110*/  HMMA.16816.F32 R4, R88.reuse, R92, RZ ;  /* 0x0000005c5804723c */ /* 0x048ff000000018ff */
[C---:B------:R-:W-:Y:S01]  /*d120*/  HMMA.16816.F32 R8, R88.reuse, R94, RZ ;  /* 0x0000005e5808723c */ /* 0x040fe200000018ff */
[----:B------:R-:W-:Y:S07]  /*d130*/  LDSM.16.M88.4 R92, [R0+0x1800] ;  /* 0x00180000005c783b */ /* 0x000fee0000000200 */
        /* <DEDUP_REMOVED lines=25> */
[----:B------:R-:W2:Y:S02]  /*d2d0*/  LDSM.16.M88.4 R88, [R0+0x2400] ;  /* 0x002400000058783b */ /* 0x000ea40000000200 */
[-C--:B-1----:R-:W-:Y:S01]  /*d2e0*/  FMUL.FTZ R173, R4, R170.reuse ;  /* 0x000000aa04ad7220 */ /* 0x082fe20000410000 */
[-C--:B------:R-:W-:Y:S01]  /*d2f0*/  FMUL.FTZ R175, R5, R170.reuse ;  /* 0x000000aa05af7220 */ /* 0x080fe20000410000 */
[-C--:B------:R-:W-:Y:S01]  /*d300*/  FMUL.FTZ R177, R6, R170.reuse ;  /* 0x000000aa06b17220 */ /* 0x080fe20000410000 */
[-C--:B------:R-:W-:Y:S01]  /*d310*/  FMUL.FTZ R179, R7, R170.reuse ;  /* 0x000000aa07b37220 */ /* 0x080fe20000410000 */
[-C--:B------:R-:W-:Y:S01]  /*d320*/  FMUL.FTZ R181, R8, R170.reuse ;  /* 0x000000aa08b57220 */ /* 0x080fe20000410000 */
[C---:B---3--:R-:W-:Y:S01]  /*d330*/  HMMA.16816.F32 R36, R124.reuse, R92, R36 ;  /* 0x0000005c7c24723c */ /* 0x048fe20000001824 */
[----:B------:R-:W1:Y:S02]  /*d340*/  MUFU.TANH R173, R173 ;  /* 0x000000ad00ad7308 */ /* 0x000e640000002400 */
        /* <DEDUP_REMOVED lines=31> */
[C---:B--2---:R-:W-:Y:S03]  /*d540*/  HMMA.16816.F32 R44, R124.reuse, R88, R44 ;  /* 0x000000587c2c723c */ /* 0x044fe6000000182c */
[-C--:B------:R-:W-:Y:S01]  /*d550*/  FMUL.FTZ R233, R34, R170.reuse ;  /* 0x000000aa22e97220 */ /* 0x080fe20000410000 */
[-C--:B------:R-:W-:Y:S01]  /*d560*/  FMUL.FTZ R235, R35, R170.reuse ;  /* 0x000000aa23eb7220 */ /* 0x080fe20000410000 */
[-C--:B------:R-:W-:Y:S01]  /*d570*/  FMUL.FTZ R237, R36, R170.reuse ;  /* 0x000000aa24ed7220 */ /* 0x080fe20000410000 */
[-C--:B------:R-:W-:Y:S03]  /*d580*/  FMUL.FTZ R239, R37, R170.reuse ;  /* 0x000000aa25ef7220 */ /* 0x080fe60000410000 */
[----:B------:R-:W2:Y:S01]  /*d590*/  MUFU.TANH R183, R183 ;  /* 0x000000b700b77308 */ /* 0x000ea20000002400 */
        /* <DEDUP_REMOVED lines=175> */
.L_x_9785:
[----:B------:R-:W-:Y:S05]  /*e090*/  BSYNC.RECONVERGENT B0 ;  /* 0x0000000000007941 */ /* 0x000fea0003800200 */
.L_x_9784:
        /* <DEDUP_REMOVED lines=29> */
.L_x_9783:
[----:B------:R-:W-:Y:S05]  /*e270*/  BSYNC.RECONVERGENT B1 ;  /* 0x0000000000017941 */ /* 0x000fea0003800200 */
.L_x_9782:
[----:B--2---:R-:W-:Y:S01]  /*e280*/  IABS R5, R156 ;  /* 0x0000009c00057213 */ /* 0x004fe20000000000 */
[----:B------:R-:W2:Y:S01]  /*e290*/  LD.E R21, desc[UR4][R2.64+0xdc] ;  /* 0x0000dc0402157980 */ /* 0x000ea2000c101900 */
[----:B------:R-:W-:Y:S01]  /*e2a0*/  LOP3.LUT R135, R135, 0x120, R136, 0xf8, !PT ;  /* 0x0000012087877812 */ /* 0x000fe200078ef888 */
[C---:B------:R-:W-:Y:S01]  /*e2b0*/  VIADD R34, R157.reuse, 0xfffffff1 ;  /* 0xfffffff19d227836 */ /* 0x040fe20000000000 */
[----:B------:R-:W-:Y:S01]  /*e2c0*/  I2FP.F32.S32 R5, R5 ;  /* 0x0000000500057245 */ /* 0x000fe20000201400 */
[C---:B------:R-:W-:Y:S02]  /*e2d0*/  VIADD R32, R157.reuse, 0xfffffff8 ;  /* 0xfffffff89d207836 */ /* 0x040fe40000000000 */
[C---:B------:R-:W-:Y:S02]  /*e2e0*/  VIADD R42, R157.reuse, 0xffffffe1 ;  /* 0xffffffe19d2a7836 */ /* 0x040fe40000000000 */
[C---:B------:R-:W-:Y:S02]  /*e2f0*/  VIADD R40, R157.reuse, 0xffffffe8 ;  /* 0xffffffe89d287836 */ /* 0x040fe40000000000 */
[CC--:B-1----:R-:W-:Y:S01]  /*e300*/  FFMA.FTZ R243, -R158.reuse, R5.reuse, R243 ;  /* 0x000000059ef37223 */ /* 0x0c2fe200000101f3 */
[C---:B------:R-:W-:Y:S02]  /*e310*/  VIADD R38, R157.reuse, 0xffffffe9 ;  /* 0xffffffe99d267836 */ /* 0x040fe40000000000 */
        /* <DEDUP_REMOVED lines=20> */
[----:B------:R-:W-:Y:S01]  /*e460*/  ISETP.GE.AND P1, PT, R30, R146, PT ;  /* 0x000000921e00720c */ /* 0x000fe20003f26270 */
[C---:B------:R-:W-:Y:S02]  /*e470*/  VIADD R26, R157.reuse, 0x9 ;  /* 0x000000099d1a7836 */ /* 0x040fe40000000000 */
[----:B------:R-:W-:Y:S01]  /*e480*/  VIADD R24, R157, 0x10 ;  /* 0x000000109d187836 */ /* 0x000fe20000000000 */
[----:B------:R-:W-:Y:S01]  /*e490*/  FSEL R25, R231, -INF , P1 ;  /* 0xff800000e7197808 */ /* 0x000fe20000800000 */
        /* <DEDUP_REMOVED lines=23> */
[CC--:B------:R-:W-:Y:S01]  /*e610*/  FFMA.FTZ R173, -R158.reuse, R7.reuse, R173 ;  /* 0x000000079ead7223 */ /* 0x0c0fe200000101ad */
[----:B------:R-:W-:Y:S01]  /*e620*/  IABS R0, R0 ;  /* 0x0000000000007213 */ /* 0x000fe20000000000 */
[----:B------:R-:W-:Y:S01]  /*e630*/  FFMA.FTZ R185, -R158, R7, R185 ;  /* 0x000000079eb97223 */ /* 0x000fe200000101b9 */
        /* <DEDUP_REMOVED lines=11> */
[C---:B------:R-:W-:Y:S01]  /*e6f0*/  VIADD R6, R156.reuse, 0x20 ;  /* 0x000000209c067836 */ /* 0x040fe20000000000 */
[----:B------:R-:W-:Y:S01]  /*e700*/  FSEL R111, R181, -INF , P5 ;  /* 0xff800000b56f7808 */ /* 0x000fe20002800000 */
[----:B------:R-:W-:Y:S01]  /*e710*/  VIADD R0, R156, 0x38 ;  /* 0x000000389c007836 */ /* 0x000fe20000000000 */
[----:B------:R-:W-:Y:S01]  /*e720*/  ISETP.GE.AND P5, PT, R56, R146, PT ;  /* 0x000000923800720c */ /* 0x000fe20003fa6270 */
[CC--:B------:R-:W-:Y:S01]  /*e730*/  FFMA.FTZ R183, -R158.reuse, R4.reuse, R183 ;  /* 0x000000049eb77223 */ /* 0x0c0fe200000101b7 */
[----:B------:R-:W-:Y:S01]  /*e740*/  IABS R7, R7 ;  /* 0x0000000700077213 */ /* 0x000fe20000000000 */
[----:B------:R-:W-:Y:S01]  /*e750*/  FFMA.FTZ R195, -R158, R4, R195 ;  /* 0x000000049ec37223 */ /* 0x000fe200000101c3 */
        /* <DEDUP_REMOVED lines=10> */
[----:B------:R-:W-:Y:S01]  /*e800*/  FFMA.FTZ R187, -R158, R0, R187 ;  /* 0x000000009ebb7223 */ /* 0x000fe200000101bb */
        /* <DEDUP_REMOVED lines=9> */
[----:B------:R-:W-:Y:S01]  /*e8a0*/  FFMA.FTZ R189, -R158, R0, R189 ;  /* 0x000000009ebd7223 */ /* 0x000fe200000101bd */
        /* <DEDUP_REMOVED lines=13> */
[C---:B------:R-:W-:Y:S01]  /*e980*/  VIADD R6, R156.reuse, 0x9 ;  /* 0x000000099c067836 */ /* 0x040fe20000000000 */
[----:B------:R-:W-:Y:S01]  /*e990*/  FSEL R99, R191, -INF , P1 ;  /* 0xff800000bf637808 */ /* 0x000fe20000800000 */
[----:B------:R-:W-:Y:S01]  /*e9a0*/  VIADD R0, R156, 0x21 ;  /* 0x000000219c007836 */ /* 0x000fe20000000000 */
        /* <DEDUP_REMOVED lines=24> */
[C---:B------:R-:W-:Y:S01]  /*eb30*/  FFMA.FTZ R207, -R158.reuse, R0, R207 ;  /* 0x000000009ecf7223 */ /* 0x040fe200000101cf */
[----:B------:R-:W-:Y:S01]  /*eb40*/  IABS R4, R4 ;  /* 0x0000000400047213 */ /* 0x000fe20000000000 */
[----:B------:R-:W-:Y:S01]  /*eb50*/  FFMA.FTZ R219, -R158, R0, R219 ;  /* 0x000000009edb7223 */ /* 0x000fe200000101db */
[----:B------:R-:W-:Y:S01]  /*eb60*/  FSEL R183, R179, -INF , P5 ;  /* 0xff800000b3b77808 */ /* 0x000fe20002800000 */
[----:B------:R-:W-:Y:S01]  /*eb70*/  VIADD R0, R156, 0x10 ;  /* 0x000000109c007836 */ /* 0x000fe20000000000 */
[----:B------:R-:W-:Y:S01]  /*eb80*/  ISETP.GE.AND P5, PT, R60, R144, PT ;  /* 0x000000903c00720c */ /* 0x000fe20003fa6270 */
[C---:B------:R-:W-:Y:S01]  /*eb90*/  VIADD R7, R156.reuse, 0xffffffe1 ;  /* 0xffffffe19c077836 */ /* 0x040fe20000000000 */
[----:B------:R-:W-:Y:S01]  /*eba0*/  FSEL R57, R207, -INF , P1 ;  /* 0xff800000cf397808 */ /* 0x000fe20000800000 */
[----:B------:R-:W-:Y:S01]  /*ebb0*/  VIADD R5, R156, 0x1 ;  /* 0x000000019c057836 */ /* 0x000fe20000000000 */
[----:B------:R-:W-:Y:S02]  /*ebc0*/  IABS R0, R0 ;  /* 0x0000000000007213 */ /* 0x000fe40000000000 */
[----:B------:R-:W-:Y:S02]  /*ebd0*/  FSEL R107, R185, -INF , P5 ;  /* 0xff800000b96b7808 */ /* 0x000fe40002800000 */
[----:B------:R-:W-:Y:S02]  /*ebe0*/  I2FP.F32.S32 R0, R0 ;  /* 0x0000000000007245 */ /* 0x000fe40000201400 */
[----:B------:R-:W-:Y:S02]  /*ebf0*/  IABS R5, R5 ;  /* 0x0000000500057213 */ /* 0x000fe40000000000 */
[----:B------:R-:W-:Y:S01]  /*ec00*/  ISETP.GE.AND P5, PT, R34, R146, PT ;  /* 0x000000922200720c */ /* 0x000fe20003fa6270 */
[----:B------:R-:W-:Y:S01]  /*ec10*/  FFMA.FTZ R215, -R158, R0, R215 ;  /* 0x000000009ed77223 */ /* 0x000fe200000101d7 */
[----:B------:R-:W-:Y:S01]  /*ec20*/  ISETP.GE.AND P1, PT, R40, R146, PT ;  /* 0x000000922800720c */ /* 0x000fe20003f26270 */
[----:B------:R-:W-:Y:S01]  /*ec30*/  FFMA.FTZ R227, -R158, R0, R227 ;  /* 0x000000009ee37223 */ /* 0x000fe200000101e3 */
[----:B------:R-:W-:Y:S01]  /*ec40*/  I2FP.F32.S32 R0, R5 ;  /* 0x0000000500007245 */ /* 0x000fe20000201400 */
[----:B------:R-:W-:Y:S01]  /*ec50*/  VIADD R5, R156, 0xffffffc0 ;  /* 0xffffffc09c057836 */ /* 0x000fe20000000000 */
[----:B------:R-:W-:Y:S02]  /*ec60*/  FSEL R37, R223, -INF , P5 ;  /* 0xff800000df257808 */ /* 0x000fe40002800000 */
[----:B------:R-:W-:Y:S01]  /*ec70*/  ISETP.GE.AND P5, PT, R32, R146, PT ;  /* 0x000000922000720c */ /* 0x000fe20003fa6270 */
[C---:B------:R-:W-:Y:S01]  /*ec80*/  FFMA.FTZ R229, -R158.reuse, R0, R229 ;  /* 0x000000009ee57223 */ /* 0x040fe200000101e5 */
[----:B------:R-:W-:Y:S01]  /*ec90*/  I2FP.F32.S32 R4, R4 ;  /* 0x0000000400047245 */ /* 0x000fe20000201400 */
[----:B------:R-:W-:Y:S01]  /*eca0*/  FFMA.FTZ R241, -R158, R0, R241 ;  /* 0x000000009ef17223 */ /* 0x000fe200000101f1 */
[----:B------:R-:W-:Y:S01]  /*ecb0*/  FSEL R49, R213, -INF , P1 ;  /* 0xff800000d5317808 */ /* 0x000fe20000800000 */
[----:B------:R-:W-:Y:S01]  /*ecc0*/  VIADD R0, R156, 0xfffffff0 ;  /* 0xfffffff09c007836 */ /* 0x000fe20000000000 */
[----:B------:R-:W-:Y:S01]  /*ecd0*/  FSEL R31, R229, -INF , P5 ;  /* 0xff800000e51f7808 */ /* 0x000fe20002800000 */
[----:B------:R-:W-:Y:S01]  /*ece0*/  FFMA.FTZ R239, -R158, R4, R239 ;  /* 0x000000049eef7223 */ /* 0x000fe200000101ef */
[----:B------:R-:W-:Y:S01]  /*ecf0*/  ISETP.GE.AND P5, PT, R52, R144, PT ;  /* 0x000000903400720c */ /* 0x000fe20003fa6270 */
[----:B------:R-:W-:Y:S01]  /*ed00*/  FFMA.FTZ R251, -R158, R4, R251 ;  /* 0x000000049efb7223 */ /* 0x000fe200000101fb */
[----:B------:R-:W-:Y:S01]  /*ed10*/  IABS R6, R6 ;  /* 0x0000000600067213 */ /* 0x000fe20000000000 */
[----:B------:R-:W-:Y:S01]  /*ed20*/  VIADD R4, R156, 0xffffffd0 ;  /* 0xffffffd09c047836 */ /* 0x000fe20000000000 */
[----:B------:R-:W-:Y:S02]  /*ed30*/  FSEL R65, R201, -INF , P5 ;  /* 0xff800000c9417808 */ /* 0x000fe40002800000 */
[-C--:B------:R-:W-:Y:S02]  /*ed40*/  ISETP.GE.AND P5, PT, R50, R144.reuse, PT ;  /* 0x000000903200720c */ /* 0x080fe40003fa6270 */
[----:B------:R-:W-:Y:S02]  /*ed50*/  ISETP.GE.AND P1, PT, R58, R144, PT ;  /* 0x000000903a00720c */ /* 0x000fe40003f26270 */
[----:B------:R-:W-:Y:S02]  /*ed60*/  FSEL R63, R203, -INF , P5 ;  /* 0xff800000cb3f7808 */ /* 0x000fe40002800000 */
[----:B------:R-:W-:Y:S02]  /*ed70*/  IABS R0, R0 ;  /* 0x0000000000007213 */ /* 0x000fe40000000000 */
[----:B------:R-:W-:Y:S02]  /*ed80*/  I2FP.F32.S32 R6, R6 ;  /* 0x0000000600067245 */ /* 0x000fe40000201400 */
[----:B------:R-:W-:Y:S02]  /*ed90*/  FSEL R109, R187, -INF , P1 ;  /* 0xff800000bb6d7808 */ /* 0x000fe40000800000 */
[----:B------:R-:W-:Y:S01]  /*eda0*/  ISETP.GE.AND P5, PT, R46, R146, PT ;  /* 0x000000922e00720c */ /* 0x000fe20003fa6270 */
[----:B------:R-:W-:Y:S01]  /*edb0*/  FFMA.FTZ R237, -R158, R6, R237 ;  /* 0x000000069eed7223 */ /* 0x000fe200000101ed */
[----:B------:R-:W-:Y:S01]  /*edc0*/  ISETP.GE.AND P1, PT, R56, R144, PT ;  /* 0x000000903800720c */ /* 0x000fe20003f26270 */
[----:B------:R-:W-:Y:S01]  /*edd0*/  FFMA.FTZ R249, -R158, R6, R249 ;  /* 0x000000069ef97223 */ /* 0x000fe200000101f9 */
[----:B------:R-:W-:Y:S01]  /*ede0*/  I2FP.F32.S32 R171, R171 ;  /* 0x000000ab00ab7245 */ /* 0x000fe20000201400 */
[----:B------:R-:W-:Y:S01]  /*edf0*/  VIADD R6, R156, 0xffffffd1 ;  /* 0xffffffd19c067836 */ /* 0x000fe20000000000 */
[----:B------:R-:W-:Y:S02]  /*ee00*/  I2FP.F32.S32 R0, R0 ;  /* 0x0000000000007245 */ /* 0x000fe40000201400 */
[----:B------:R-:W-:Y:S01]  /*ee10*/  FSEL R11, R239, -INF , P5 ;  /* 0xff800000ef0b7808 */ /* 0x000fe20002800000 */
[C---:B------:R-:W-:Y:S01]  /*ee20*/  FFMA.FTZ R245, -R158.reuse, R171, R245 ;  /* 0x000000ab9ef57223 */ /* 0x040fe200000101f5 */
[----:B------:R-:W-:Y:S01]  /*ee30*/  FSEL R97, R193, -INF , P1 ;  /* 0xff800000c1617808 */ /* 0x000fe20000800000 */
[----:B------:R-:W-:Y:S01]  /*ee40*/  FFMA.FTZ R247, -R158, R0, R247 ;  /* 0x000000009ef77223 */ /* 0x000fe200000101f7 */
[----:B------:R-:W-:Y:S01]  /*ee50*/  ISETP.GE.AND P5, PT, R44, R144, PT ;  /* 0x000000902c00720c */ /* 0x000fe20003fa6270 */
[C---:B------:R-:W-:Y:S01]  /*ee60*/  FFMA.FTZ R137, -R158.reuse, R0, R137 ;  /* 0x000000009e897223 */ /* 0x040fe20000010189 */
[----:B------:R-:W-:Y:S01]  /*ee70*/  IABS R5, R5 ;  /* 0x0000000500057213 */ /* 0x000fe20000000000 */
[----:B------:R-:W-:Y:S01]  /*ee80*/  FFMA.FTZ R171, -R158, R171, R180 ;  /* 0x000000ab9eab7223 */ /* 0x000fe200000101b4 */
[-C--:B------:R-:W-:Y:S01]  /*ee90*/  ISETP.GE.AND P1, PT, R157, R146.reuse, PT ;  /* 0x000000929d00720c */ /* 0x080fe20003f26270 */
[----:B------:R-:W-:Y:S01]  /*eea0*/  VIADD R0, R156, 0xffffffc1 ;  /* 0xffffffc19c007836 */ /* 0x000fe20000000000 */
[----:B------:R-:W-:Y:S02]  /*eeb0*/  FSEL R53, R209, -INF , P5 ;  /* 0xff800000d1357808 */ /* 0x000fe40002800000 */
[----:B------:R-:W-:Y:S02]  /*eec0*/  I2FP.F32.S32 R5, R5 ;  /* 0x0000000500057245 */ /* 0x000fe40000201400 */
        /* <DEDUP_REMOVED lines=48> */
[CC--:B------:R-:W-:Y:S01]  /*f1d0*/  FFMA.FTZ R123, -R158.reuse, R7.reuse, R123 ;  /* 0x000000079e7b7223 */ /* 0x0c0fe2000001017b */
        /* <DEDUP_REMOVED lines=13> */
[----:B------:R-:W-:Y:S01]  /*f2b0*/  FFMA.FTZ R117, -R158, R6, R117 ;  /* 0x000000069e757223 */ /* 0x000fe20000010175 */
[----:B------:R-:W-:Y:S01]  /*f2c0*/  I2FP.F32.S32 R0, R5 ;  /* 0x0000000500007245 */ /* 0x000fe20000201400 */
[----:B------:R-:W-:Y:S01]  /*f2d0*/  VIADD R5, R156, 0xffffffc9 ;  /* 0xffffffc99c057836 */ /* 0x000fe20000000000 */
[----:B------:R-:W-:Y:S01]  /*f2e0*/  ISETP.GE.AND P1, PT, R30, R144, PT ;  /* 0x000000901e00720c */ /* 0x000fe20003f26270 */
[C---:B------:R-:W-:Y:S01]  /*f2f0*/  FFMA.FTZ R59, -R158.reuse, R6, R59 ;  /* 0x000000069e3b7223 */ /* 0x040fe2000001013b */
        /* <DEDUP_REMOVED lines=21> */
[-C--:B------:R-:W-:Y:S01]  /*f450*/  ISETP.GE.AND P0, PT, R38, R146.reuse, PT ;  /* 0x000000922600720c */ /* 0x080fe20003f06270 */
[----:B------:R-:W-:Y:S01]  /*f460*/  FFMA.FTZ R174, -R158, R5, R174 ;  /* 0x000000059eae7223 */ /* 0x000fe200000101ae */
        /* <DEDUP_REMOVED lines=9> */
[----:B------:R-:W-:Y:S02]  /*f500*/  ISETP.GE.AND P4, PT, R36, R145, PT ;  /* 0x000000912400720c */ /* 0x000fe40003f86270 */
        /* <DEDUP_REMOVED lines=35> */
[-C--:B------:R-:W-:Y:S02]  /*f740*/  ISETP.GE.AND P1, PT, R7, R144.reuse, PT ;  /* 0x000000900700720c */ /* 0x080fe40003f26270 */
[----:B------:R-:W-:Y:S02]  /*f750*/  FSEL R185, R175, -INF , !P5 ;  /* 0xff800000afb97808 */ /* 0x000fe40006800000 */
[----:B------:R-:W-:Y:S02]  /*f760*/  ISETP.GE.AND P5, PT, R56, R145, PT ;  /* 0x000000913800720c */ /* 0x000fe40003fa6270 */
[----:B------:R-:W-:Y:S02]  /*f770*/  FSEL R55, R55, -INF , P1 ;  /* 0xff80000037377808 */ /* 0x000fe40000800000 */
        /* <DEDUP_REMOVED lines=14> */
[C---:B------:R-:W-:Y:S02]  /*f860*/  ISETP.GE.AND P5, PT, R32.reuse, R145, PT ;  /* 0x000000912000720c */ /* 0x040fe40003fa6270 */
        /* <DEDUP_REMOVED lines=51> */
[-C--:B------:R-:W-:Y:S02]  /*fba0*/  ISETP.GE.AND P5, PT, R6, R143.reuse, PT ;  /* 0x0000008f0600720c */ /* 0x080fe40003fa6270 */
[----:B------:R-:W-:Y:S04]  /*fbb0*/  ISETP.GE.AND P0, PT, R7, R146, PT ;  /* 0x000000920700720c */ /* 0x000fe80003f06270 */
[----:B------:R-:W-:Y:S02]  /*fbc0*/  FSEL R89, R89, -INF , P0 ;  /* 0xff80000059597808 */ /* 0x000fe40000000000 */
[-C--:B------:R-:W-:Y:S02]  /*fbd0*/  ISETP.GE.AND P0, PT, R23, R144.reuse, PT ;  /* 0x000000901700720c */ /* 0x080fe40003f06270 */
[----:B------:R-:W-:Y:S02]  /*fbe0*/  FSEL R89, R89, -INF , !P4 ;  /* 0xff80000059597808 */ /* 0x000fe40006000000 */
[----:B------:R-:W-:Y:S02]  /*fbf0*/  ISETP.GE.AND P4, PT, R16, R143, PT ;  /* 0x0000008f1000720c */ /* 0x000fe40003f86270 */
[----:B------:R-:W-:Y:S02]  /*fc00*/  FSEL R137, R137, -INF , P0 ;  /* 0xff80000089897808 */ /* 0x000fe40000000000 */
[-C--:B------:R-:W-:Y:S02]  /*fc10*/  ISETP.GE.AND P0, PT, R20, R144.reuse, PT ;  /* 0x000000901400720c */ /* 0x080fe40003f06270 */
[----:B------:R-:W-:Y:S02]  /*fc20*/  FSEL R137, R137, -INF , !P6 ;  /* 0xff80000089897808 */ /* 0x000fe40007000000 */
[----:B------:R-:W-:Y:S02]  /*fc30*/  ISETP.GE.AND P6, PT, R0, R145, PT ;  /* 0x000000910000720c */ /* 0x000fe40003fc6270 */
[----:B------:R-:W-:Y:S02]  /*fc40*/  FSEL R127, R127, -INF , P0 ;  /* 0xff8000007f7f7808 */ /* 0x000fe40000000000 */
[----:B------:R-:W-:Y:S02]  /*fc50*/  FSEL R47, R47, -INF , !P6 ;  /* 0xff8000002f2f7808 */ /* 0x000fe40007000000 */
[-C--:B------:R-:W-:Y:S02]  /*fc60*/  ISETP.GE.AND P6, PT, R12, R143.reuse, PT ;  /* 0x0000008f0c00720c */ /* 0x080fe40003fc6270 */
[-C--:B------:R-:W-:Y:S02]  /*fc70*/  ISETP.GE.AND P0, PT, R16, R144.reuse, PT ;  /* 0x000000901000720c */ /* 0x080fe40003f06270 */
[----:B------:R-:W-:Y:S02]  /*fc80*/  FSEL R127, R127, -INF , !P1 ;  /* 0xff8000007f7f7808 */ /* 0x000fe40004800000 */
[C---:B------:R-:W-:Y:S02]  /*fc90*/  ISETP.GE.AND P1, PT, R10.reuse, R143, PT ;  /* 0x0000008f0a00720c */ /* 0x040fe40003f26270 */
[----:B------:R-:W-:Y:S02]  /*fca0*/  FSEL R119, R119, -INF , P0 ;  /* 0xff80000077777808 */ /* 0x000fe40000000000 */
[----:B------:R-:W-:Y:S02]  /*fcb0*/  ISETP.GE.AND P0, PT, R10, R144, PT ;  /* 0x000000900a00720c */ /* 0x000fe40003f06270 */
[----:B------:R-:W-:Y:S02]  /*fcc0*/  FMNMX3.FTZ R20, R85, R4, R183, !PT ;  /* 0x0000000455147276 */ /* 0x000fe400078100b7 */
[----:B------:R-:W-:Y:S02]  /*fcd0*/  FSEL R93, R93, -INF , P0 ;  /* 0xff8000005d5d7808 */ /* 0x000fe40000000000 */
[-C--:B------:R-:W-:Y:S02]  /*fce0*/  ISETP.GE.AND P0, PT, R6, R144.reuse, PT ;  /* 0x000000900600720c */ /* 0x080fe40003f06270 */
[----:B------:R-:W-:Y:S02]  /*fcf0*/  FSEL R119, R119, -INF , !P4 ;  /* 0xff80000077777808 */ /* 0x000fe40006000000 */
[----:B------:R-:W-:Y:S02]  /*fd00*/  FSEL R22, R22, -INF , P0 ;  /* 0xff80000016167808 */ /* 0x000fe40000000000 */
        /* <DEDUP_REMOVED lines=17> */
[C---:B------:R-:W-:Y:S01]  /*fe20*/  ISETP.GE.AND P0, PT, R157.reuse, R145, PT ;  /* 0x000000919d00720c */ /* 0x040fe20003f06270 */
[----:B------:R-:W-:Y:S01]  /*fe30*/  VIADD R157, R157, 0xffffff80 ;  /* 0xffffff809d9d7836 */ /* 0x000fe20000000000 */
        /* <DEDUP_REMOVED lines=25> */
[CC--:B------:R-:W-:Y:S02]  /*ffd0*/  ISETP.GE.AND P1, PT, R0.reuse, R143.reuse, PT ;  /* 0x0000008f0000720c */ /* 0x0c0fe40003f26270 */
        /* <DEDUP_REMOVED lines=126> */
[--C-:B------:R-:W-:Y:S03]  /*107c0*/  FFMA.FTZ R71, R181, R21, -R50.reuse ;  /* 0x00000015b5477223 */ /* 0x100fe60000010832 */
        /* <DEDUP_REMOVED lines=211> */
.L_x_9779:
        /* <DEDUP_REMOVED lines=11> */
.L_x_9794:
        /* <DEDUP_REMOVED lines=48> */
[----:B--2---:R-:W-:Y:S02]  /*118b0*/  LOP3.LUT R10, R87, 0xd8, RZ, 0xc0, !PT ;  /* 0x000000d8570a7812 */ /* 0x004fe400078ec0ff */
[----:B------:R-:W-:Y:S01]  /*118c0*/  LOP3.LUT R14, R133, 0x30, RZ, 0xc0, !PT ;  /* 0x00000030850e7812 */ /* 0x000fe200078ec0ff */
[----:B------:R2:W5:Y:S01]  /*118d0*/  LD.E.64 R26, desc[UR4][R2.64+0xa8] ;  /* 0x0000a804021a7980 */ /* 0x000562000c101b00 */
[----:B------:R-:W2:Y:S01]  /*118e0*/  @P0 MUFU.LG2 R4, R4 ;  /* 0x0000000400040308 */ /* 0x000ea20000000c00 */
[----:B------:R-:W-:Y:S02]  /*118f0*/  LOP3.LUT R10, R10, 0x18, R133, 0x78, !PT ;  /* 0x000000180a0a7812 */ /* 0x000fe400078e7885 */
[----:B------:R-:W-:Y:S02]  /*11900*/  SHF.L.U32 R24, R153, 0x6, RZ ;  /* 0x0000000699187819 */ /* 0x000fe400000006ff */
[----:B------:R-:W-:-:S02]  /*11910*/  SHF.R.U32.HI R21, RZ, 0x2, R132 ;  /* 0x00000002ff157819 */ /* 0x000fc40000011684 */
[----:B------:R-:W-:Y:S01]  /*11920*/  MOV R22, 0xff800000 ;  /* 0xff80000000167802 */ /* 0x000fe20000000f00 */
[----:B-1----:R-:W-:Y:S01]  /*11930*/  @P1 FMUL.FTZ R6, R6, 0.69314718246459960938 ;  /* 0x3f31721806061820 */ /* 0x002fe20000410000 */
[----:B---3--:R-:W-:Y:S02]  /*11940*/  LOP3.LUT R7, R10, 0xf24, R87, 0xf8, !PT ;  /* 0x00000f240a077812 */ /* 0x008fe400078ef857 */
[----:B------:R-:W-:Y:S01]  /*11950*/  LOP3.LUT R21, R14, 0x7, R21, 0xf8, !PT ;  /* 0x000000070e157812 */ /* 0x000fe200078ef815 */
[----:B-----5:R-:W-:Y:S01]  /*11960*/  @P1 FFMA.FTZ R23, R5, R20, R6 ;  /* 0x0000001405171223 */ /* 0x020fe20000010006 */
[----:B------:R-:W-:Y:S01]  /*11970*/  LEA R86, R7, R86, 0x2 ;  /* 0x0000005607567211 */ /* 0x000fe200078e10ff */
[----:B------:R1:W5:Y:S01]  /*11980*/  LD.E R20, desc[UR4][R2.64+0xcc] ;  /* 0x0000cc0402147980 */ /* 0x000362000c101900 */
[----:B--2---:R-:W-:Y:S01]  /*11990*/  @P0 FMUL.FTZ R11, R4, 0.69314718246459960938 ;  /* 0x3f317218040b0820 */ /* 0x004fe20000410000 */
[----:B------:R-:W-:Y:S03]  /*119a0*/  BAR.SYNC.DEFER_BLOCKING 0x0 ;  /* 0x0000000000007b1d */ /* 0x000fe60000010000 */
[----:B------:R-:W-:Y:S01]  /*119b0*/  @P0 FFMA.FTZ R22, R5, R0, R11 ;  /* 0x0000000005160223 */ /* 0x000fe2000001000b */
[----:B------:R-:W-:-:S02]  /*119c0*/  LOP3.LUT P0, RZ, R132, 0x3, RZ, 0xc0, !PT ;  /* 0x0000000384ff7812 */ /* 0x000fc4000780c0ff */
[----:B------:R1:W2:Y:S04]  /*119d0*/  LDS.128 R16, [R86] ;  /* 0x0000000056107984 */ /* 0x0002a80000000c00 */
[----:B------:R1:W3:Y:S01]  /*119e0*/  LDS.128 R4, [R86+0x1800] ;  /* 0x0018000056047984 */ /* 0x0002e20000000c00 */
[----:B------:R-:W-:Y:S01]  /*119f0*/  BSSY.RECONVERGENT B0, `(.L_x_9788) ;  /* 0x0000010000007945 */ /* 0x000fe20003800200 */
[----:B----4-:R-:W-:-:S04]  /*11a00*/  IMAD R8, R8, UR7, R163 ;  /* 0x0000000708087c24 */ /* 0x010fc8000f8e02a3 */
[----:B------:R-:W-:Y:S02]  /*11a10*/  IMAD R8, R8, R13, R162 ;  /* 0x0000000d08087224 */ /* 0x000fe400078e02a2 */
[----:B------:R1:W4:Y:S02]  /*11a20*/  LDS.128 R12, [R86+0x800] ;  /* 0x00080000560c7984 */ /* 0x0003240000000c00 */
[----:B------:R-:W-:Y:S02]  /*11a30*/  IMAD R24, R9, R8, R24 ;  /* 0x0000000809187224 */ /* 0x000fe400078e0218 */
[----:B------:R1:W1:Y:S01]  /*11a40*/  LDS.128 R8, [R86+0x1000] ;  /* 0x0010000056087984 */ /* 0x0002620000000c00 */
[----:B--23--:R-:W-:Y:S05]  /*11a50*/  @P0 BRA `(.L_x_9789) ;  /* 0x0000000000240947 */ /* 0x00cfea0003800000 */
        /* <DEDUP_REMOVED lines=9> */
.L_x_9789:
[----:B------:R-:W-:Y:S05]  /*11af0*/  BSYNC.RECONVERGENT B0 ;  /* 0x0000000000007941 */ /* 0x000fea0003800200 */
.L_x_9788:
[----:B-1----:R1:W3:Y:S01]  /*11b00*/  LD.E R3, desc[UR4][R2.64+0xc0] ;  /* 0x0000c00402037980 */ /* 0x0022e2000c101900 */
[----:B------:R-:W-:Y:S01]  /*11b10*/  LOP3.LUT R0, R87, 0x1c, RZ, 0xc0, !PT ;  /* 0x0000001c57007812 */ /* 0x000fe200078ec0ff */
[----:B-----5:R-:W-:Y:S01]  /*11b20*/  IMAD R20, R24, R20, RZ ;  /* 0x0000001418147224 */ /* 0x020fe200078e02ff */
[----:B------:R-:W-:Y:S01]  /*11b30*/  SHF.R.U32.HI R21, RZ, 0x3, R132 ;  /* 0x00000003ff157819 */ /* 0x000fe20000011684 */
[----:B------:R-:W-:Y:S01]  /*11b40*/  IMAD.MOV.U32 R153, RZ, RZ, 0x0 ;  /* 0x00000000ff997424 */ /* 0x000fe200078e00ff */
[----:B------:R-:W-:-:S03]  /*11b50*/  LOP3.LUT R87, R0, 0xfe0, R87, 0xf8, !PT ;  /* 0x00000fe000577812 */ /* 0x000fc600078ef857 */
[C---:B------:R-:W-:Y:S01]  /*11b60*/  VIADD R25, R21.reuse, 0x10 ;  /* 0x0000001015197836 */ /* 0x040fe20000000000 */
[----:B------:R-:W-:Y:S01]  /*11b70*/  IADD3 R87, P0, PT, R20, R87, RZ ;  /* 0x0000005714577210 */ /* 0x000fe20007f1e0ff */
[----:B--2---:R-:W-:-:S03]  /*11b80*/  VIADD R23, R21, 0x20 ;  /* 0x0000002015177836 */ /* 0x004fc60000000000 */
[----:B------:R-:W-:Y:S02]  /*11b90*/  LEA.HI.X.SX32 R20, R20, RZ, 0x1, P0 ;  /* 0x000000ff14147211 */ /* 0x000fe400000f0eff */
[C---:B-1----:R-:W-:Y:S02]  /*11ba0*/  LEA R2, P0, R87.reuse, R28, 0x2 ;  /* 0x0000001c57027211 */ /* 0x042fe400078010ff */
[----:B---3--:R-:W-:Y:S02]  /*11bb0*/  ISETP.GE.AND P4, PT, R0, R3, PT ;  /* 0x000000030000720c */ /* 0x008fe40003f86270 */
[----:B------:R-:W-:Y:S02]  /*11bc0*/  LEA.HI.X R3, R87, R29, R20, 0x2, P0 ;  /* 0x0000001d57037211 */ /* 0x000fe400000f1414 */
[CC--:B------:R-:W-:Y:S01]  /*11bd0*/  ISETP.GE.OR P3, PT, R21.reuse, R142.reuse, P4 ;  /* 0x0000008e1500720c */ /* 0x0c0fe20002766670 */
[----:B------:R-:W-:Y:S01]  /*11be0*/  VIADD R21, R21, 0x30 ;  /* 0x0000003015157836 */ /* 0x000fe20000000000 */
[----:B------:R-:W-:-:S02]  /*11bf0*/  ISETP.GE.OR P2, PT, R25, R142, P4 ;  /* 0x0000008e1900720c */ /* 0x000fc40002746670 */
[-C--:B------:R-:W-:Y:S02]  /*11c00*/  ISETP.GE.OR P1, PT, R23, R142.reuse, P4 ;  /* 0x0000008e1700720c */ /* 0x080fe40002726670 */
[----:B------:R-:W-:-:S07]  /*11c10*/  ISETP.GE.OR P4, PT, R21, R142, P4 ;  /* 0x0000008e1500720c */ /* 0x000fce0002786670 */
[----:B------:R-:W-:Y:S04]  /*11c20*/  @!P3 ST.E.128 desc[UR4][R2.64], R16 ;  /* 0x000000100200b985 */ /* 0x000fe8000c101d04 */
[----:B----4-:R-:W-:Y:S04]  /*11c30*/  @!P2 ST.E.128 desc[UR4][R2.64+0x800], R12 ;  /* 0x0008000c0200a985 */ /* 0x010fe8000c101d04 */
[----:B------:R1:W-:Y:S02]  /*11c40*/  @!P1 ST.E.128 desc[UR4][R2.64+0x1000], R8 ;  /* 0x0010000802009985 */ /* 0x0003e4000c101d04 */
[----:B-1----:R-:W-:Y:S05]  /*11c50*/  @P4 RET.REL.NODEC R152 `(_ZN5flash24flash_fwd_splitkv_kernelI23Flash_fwd_kernel_traitsILi32ELi64ELi128ELi4ELb0ELb0EN7cutlass6half_tE19Flash_kernel_traitsILi32ELi64ELi128ELi4ES3_EELb0ELb1ELb1ELb0ELb0ELb1ELb1ELb0EEEvNS_16Flash_fwd_paramsE) ;  /* 0xfffffee098e84950 */ /* 0x002fea0003c3ffff */
[----:B------:R-:W-:Y:S01]  /*11c60*/  MOV R153, 0x0 ;  /* 0x0000000000997802 */ /* 0x000fe20000000f00 */
[----:B------:R1:W-:Y:S03]  /*11c70*/  ST.E.128 desc[UR4][R2.64+0x1800], R4 ;  /* 0x0018000402007985 */ /* 0x0003e6000c101d04 */
[----:B-1----:R-:W-:Y:S05]  /*11c80*/  RET.REL.NODEC R152 `(_ZN5flash24flash_fwd_splitkv_kernelI23Flash_fwd_kernel_traitsILi32ELi64ELi128ELi4ELb0ELb0EN7cutlass6half_tE19Flash_kernel_traitsILi32ELi64ELi128ELi4ES3_EELb0ELb1ELb1ELb0ELb0ELb1ELb1ELb0EEEvNS_16Flash_fwd_paramsE) ;  /* 0xfffffee098dc7950 */ /* 0x002fea0003c3ffff */
.L_x_9787:
[----:B------:R-:W-:Y:S01]  /*11c90*/  MOV R7, 0x2 ;  /* 0x0000000200077802 */ /* 0x000fe20000000f00 */
[----:B------:R-:W-:Y:S01]  /*11ca0*/  IMAD.MOV.U32 R4, RZ, RZ, 0x1f ;  /* 0x0000001fff047424 */ /* 0x000fe200078e00ff */
[----:B------:R-:W-:-:S07]  /*11cb0*/  MOV R8, 0xffffffff ;  /* 0xffffffff00087802 */ /* 0x000fce0000000f00 */
[----:B-1---5:R-:W-:Y:S05]  /*11cc0*/  WARPSYNC.COLLECTIVE R8, `(.L_x_9790) ;  /* 0x0000000008087348 */ /* 0x022fea0003c00000 */
[----:B------:R2:W3:Y:S02]  /*11cd0*/  SHFL.BFLY P0, R11, R168, R7, R4 ;  /* 0x0c000007a80b7389 */ /* 0x0004e40000000004 */
[----:B-123-5:R-:W-:Y:S05]  /*11ce0*/  ENDCOLLECTIVE ;  /* 0x000000000000791b */ /* 0x02efea0003800000 */
.L_x_9790:
[----:B------:R-:W-:Y:S02]  /*11cf0*/  IMAD.MOV.U32 R9, RZ, RZ, R11 ;  /* 0x000000ffff097224 */ /* 0x000fe400078e000b */
[----:B------:R-:W-:Y:S02]  /*11d00*/  IMAD.MOV.U32 R7, RZ, RZ, 0x1 ;  /* 0x00000001ff077424 */ /* 0x000fe400078e00ff */
[----:B------:R-:W-:-:S05]  /*11d10*/  FADD.FTZ R9, R9, R168 ;  /* 0x000000a809097221 */ /* 0x000fca0000010000 */
[----:B------:R-:W-:-:S07]  /*11d20*/  MOV R168, R9 ;  /* 0x0000000900a87202 */ /* 0x000fce0000000f00 */
[----:B------:R-:W-:Y:S05]  /*11d30*/  WARPSYNC.COLLECTIVE R8, `(.L_x_9791) ;  /* 0x0000000008087348 */ /* 0x000fea0003c00000 */
[----:B------:R1:W2:Y:S02]  /*11d40*/  SHFL.BFLY P0, R11, R168, R7, R4 ;  /* 0x0c000007a80b7389 */ /* 0x0002a40000000004 */
[----:B-12---:R-:W-:Y:S05]  /*11d50*/  ENDCOLLECTIVE ;  /* 0x000000000000791b */ /* 0x006fea0003800000 */
.L_x_9791:
[----:B------:R-:W-:Y:S01]  /*11d60*/  MOV R168, R169 ;  /* 0x000000a900a87202 */ /* 0x000fe20000000f00 */
[----:B------:R-:W-:Y:S01]  /*11d70*/  IMAD.MOV.U32 R7, RZ, RZ, 0x2 ;  /* 0x00000002ff077424 */ /* 0x000fe200078e00ff */
[----:B------:R-:W-:-:S07]  /*11d80*/  MOV R6, R11 ;  /* 0x0000000b00067202 */ /* 0x000fce0000000f00 */
[----:B------:R-:W-:Y:S05]  /*11d90*/  WARPSYNC.COLLECTIVE R8, `(.L_x_9792) ;  /* 0x0000000008087348 */ /* 0x000fea0003c00000 */
[----:B------:R1:W2:Y:S02]  /*11da0*/  SHFL.BFLY P0, R11, R168, R7, R4 ;  /* 0x0c000007a80b7389 */ /* 0x0002a40000000004 */
[----:B-12---:R-:W-:Y:S05]  /*11db0*/  ENDCOLLECTIVE ;  /* 0x000000000000791b */ /* 0x006fea0003800000 */
.L_x_9792:
[----:B------:R-:W-:Y:S01]  /*11dc0*/  FADD.FTZ R6, R9, R6 ;  /* 0x0000000609067221 */ /* 0x000fe20000010000 */
[----:B------:R-:W-:Y:S01]  /*11dd0*/  FADD.FTZ R10, R11, R169 ;  /* 0x000000a90b0a7221 */ /* 0x000fe20000010000 */
[----:B------:R-:W-:-:S04]  /*11de0*/  MOV R7, 0x1 ;  /* 0x0000000100077802 */ /* 0x000fc80000000f00 */
[----:B------:R-:W-:-:S07]  /*11df0*/  MOV R168, R10 ;  /* 0x0000000a00a87202 */ /* 0x000fce0000000f00 */
[----:B------:R-:W-:Y:S05]  /*11e00*/  WARPSYNC.COLLECTIVE R8, `(.L_x_9793) ;  /* 0x0000000008087348 */ /* 0x000fea0003c00000 */
[----:B------:R1:W2:Y:S02]  /*11e10*/  SHFL.BFLY P0, R11, R168, R7, R4 ;  /* 0x0c000007a80b7389 */ /* 0x0002a40000000004 */
[----:B-12---:R-:W-:Y:S05]  /*11e20*/  ENDCOLLECTIVE ;  /* 0x000000000000791b */ /* 0x006fea0003800000 */
.L_x_9793:
[----:B------:R-:W-:Y:S05]  /*11e30*/  BRA `(.L_x_9794) ;  /* 0xfffffff400dc7947 */ /* 0x000fea000383ffff */
.L_x_9795:
        /* <DEDUP_REMOVED lines=12> */
.L_x_10335:


//--------------------- .text._ZN5flash24flash_fwd_splitkv_kernelI23Flash_fwd_kernel_traitsILi32ELi64ELi128ELi4ELb0ELb0EN7cutlass6half_tE19Flash_kernel_traitsILi32ELi64ELi128ELi4ES3_EELb0ELb1ELb0ELb0ELb1ELb0ELb1ELb1EEEvNS_16Flash_fwd_paramsE --------------------------
	.section	.text._ZN5flash24flash_fwd_splitkv_kernelI23Flash_fwd_kernel_traitsILi32ELi64ELi128ELi4ELb0ELb0EN7cutlass6half_tE19Flash_kernel_traitsILi32ELi64ELi128ELi4ES3_EELb0ELb1ELb0ELb0ELb1ELb0ELb1ELb1EEEvNS_16Flash_fwd_paramsE,"ax",@progbits
	.align	128
        .global         _ZN5flash24flash_fwd_splitkv_kernelI23Flash_fwd_kernel_traitsILi32ELi64ELi128ELi4ELb0ELb0EN7cutlass6half_tE19Flash_kernel_traitsILi32ELi64ELi128ELi4ES3_EELb0ELb1ELb0ELb0ELb1ELb0ELb1ELb1EEEvNS_16Flash_fwd_paramsE
        .type           _ZN5flash24flash_fwd_splitkv_kernelI23Flash_fwd_kernel_traitsILi32ELi64ELi128ELi4ELb0ELb0EN7cutlass6half_tE19Flash_kernel_traitsILi32ELi64ELi128ELi4ES3_EELb0ELb1ELb0ELb0ELb1ELb0ELb1ELb1EEEvNS_16Flash_fwd_paramsE,@function
        .size           _ZN5flash24flash_fwd_splitkv_kernelI23Flash_fwd_kernel_traitsILi32ELi64ELi128ELi4ELb0ELb0EN7cutlass6half_tE19Flash_kernel_traitsILi32ELi64ELi128ELi4ES3_EELb0ELb1ELb0ELb0ELb1ELb0ELb1ELb1EEEvNS_16Flash_fwd_paramsE,(.L_x_10336 - _ZN5flash24flash_fwd_splitkv_kernelI23Flash_fwd_kernel_traitsILi32ELi64ELi128ELi4ELb0ELb0EN7cutlass6half_tE19Flash_kernel_traitsILi32ELi64ELi128ELi4ES3_EELb0ELb1ELb0ELb0ELb1ELb0ELb1ELb1EEEvNS_16Flash_fwd_paramsE)
        .other          _ZN5flash24flash_fwd_splitkv_kernelI23Flash_fwd_kernel_traitsILi32ELi64ELi128ELi4ELb0ELb0EN7cutlass6half_tE19Flash_kernel_traitsILi32ELi64ELi128ELi4ES3_EELb0ELb1ELb0ELb0ELb1ELb0ELb1ELb1EEEvNS_16Flash_fwd_paramsE,@"STO_CUDA_ENTRY STV_DEFAULT"
_ZN5flash24flash_fwd_splitkv_kernelI23Flash_fwd_kernel_traitsILi32ELi64ELi128ELi4ELb0ELb0EN7cutlass6half_tE19Flash_kernel_traitsILi32ELi64ELi128ELi4ES3_EELb0ELb1ELb0ELb0ELb1ELb0ELb1ELb1EEEvNS_16Flash_fwd_paramsE:
.text._ZN5flash24flash_fwd_splitkv_kernelI23Flash_fwd_kernel_traitsILi32ELi64ELi128ELi4ELb0ELb0EN7cutlass6half_tE19Flash_kernel_traitsILi32ELi64ELi128ELi4ES3_EELb0ELb1ELb0ELb0ELb1ELb0ELb1ELb1EEEvNS_16Flash_fwd_paramsE:
        /* <DEDUP_REMOVED lines=29> */
[----:B------:R-:W-:Y:S05]  /*01d0*/  CALL.REL.NOINC `($_ZN5flash24flash_fwd_splitkv_kernelI23Flash_fwd_kernel_traitsILi32ELi64ELi128ELi4ELb0ELb0EN7cutlass6half_tE19Flash_kernel_traitsILi32ELi64ELi128ELi4ES3_EELb0ELb1ELb0ELb0ELb1ELb0ELb1ELb1EEEvNS_16Flash_fwd_paramsE$_ZN5flash30compute_attn_1rowblock_splitkvI23Flash_fwd_kernel_traitsILi32ELi64ELi128ELi4ELb0ELb0EN7cutlass6half_tE19Flash_kernel_traitsILi32ELi64ELi128ELi4ES3_EELb0ELb1ELb0ELb0ELb1ELb0ELb1ELb1ENS_16Flash_fwd_paramsEEEvRKT8_iiiii) ;  /* 0x0000000000087944 */ /* 0x000fea0003c00000 */
[----:B------:R-:W-:Y:S05]  /*01e0*/  BSYNC.RECONVERGENT B3 ;  /* 0x0000000000037941 */ /* 0x000fea0003800200 */
.L_x_9796:
[----:B------:R-:W-:Y:S05]  /*01f0*/  EXIT ;  /* 0x000000000000794d */ /* 0x000fea0003800000 */
        .type           $_ZN5flash24flash_fwd_splitkv_kernelI23Flash_fwd_kernel_traitsILi32ELi64ELi128ELi4ELb0ELb0EN7cutlass6half_tE19Flash_kernel_traitsILi32ELi64ELi128ELi4ES3_EELb0ELb1ELb0ELb0ELb1ELb0ELb1ELb1EEEvNS_16Flash_fwd_paramsE$_ZN5flash30compute_attn_1rowblock_splitkvI23Flash_fwd_kernel_traitsILi32ELi64ELi128ELi4ELb0ELb0EN7cutlass6half_tE19Flash_kernel_traitsILi32ELi64ELi128ELi4ES3_EELb0ELb1ELb0ELb0ELb1ELb0ELb1ELb1ENS_16Flash_fwd_paramsEEEvRKT8_iiiii,@function
        .size           $_ZN5flash24flash_fwd_splitkv_kernelI23Flash_fwd_kernel_traitsILi32ELi64ELi128ELi4ELb0ELb0EN7cutlass6half_tE19Flash_kernel_traitsILi32ELi64ELi128ELi4ES3_EELb0ELb1ELb0ELb0ELb1ELb0ELb1ELb1EEEvNS_16Flash_fwd_paramsE$_ZN5flash30compute_attn_1rowblock_splitkvI23Flash_fwd_kernel_traitsILi32ELi64ELi128ELi4ELb0ELb0EN7cutlass6half_tE19Flash_kernel_traitsILi32ELi64ELi128ELi4ES3_EELb0ELb1ELb0ELb0ELb1ELb0ELb1ELb1ENS_16Flash_fwd_paramsEEEvRKT8_iiiii,(.L_x_10336 - $_ZN5flash24flash_fwd_splitkv_kernelI23Flash_fwd_kernel_traitsILi32ELi64ELi128ELi4ELb0ELb0EN7cutlass6half_tE19Flash_kernel_traitsILi32ELi64ELi128ELi4ES3_EELb0ELb1ELb0ELb0ELb1ELb0ELb1ELb1EEEvNS_16Flash_fwd_paramsE$_ZN5flash30compute_attn_1rowblock_splitkvI23Flash_fwd_kernel_traitsILi32ELi64ELi128ELi4ELb0ELb0EN7cutlass6half_tE19Flash_kernel_traitsILi32ELi64ELi128ELi4ES3_EELb0ELb1ELb0ELb0ELb1ELb0ELb1ELb1ENS_16Flash_fwd_paramsEEEvRKT8_iiiii)
$_ZN5flash24flash_fwd_splitkv_kernelI23Flash_fwd_kernel_traitsILi32ELi64ELi128ELi4ELb0ELb0EN7cutlass6half_tE19Flash_kernel_traitsILi32ELi64ELi128ELi4ES3_EELb0ELb1ELb0ELb0ELb1ELb0ELb1ELb1EEEvNS_16Flash_fwd_paramsE$_ZN5flash30compute_attn_1rowblock_splitkvI23Flash_fwd_kernel_traitsILi32ELi64ELi128ELi4ELb0ELb0EN7cutlass6half_tE19Flash_kernel_traitsILi32ELi64ELi128ELi4ES3_EELb0ELb1ELb0ELb0ELb1ELb0ELb1ELb1ENS_16Flash_fwd_paramsEEEvRKT8_iiiii:
        /* <DEDUP_REMOVED lines=38> */
.L_x_9798:
[----:B------:R-:W-:Y:S05]  /*0460*/  BSYNC.RECONVERGENT B0 ;  /* 0x0000000000007941 */ /* 0x000fea0003800200 */
.L_x_9797:
[----:B------:R-:W-:Y:S04]  /*0470*/  BSSY.RECONVERGENT B0, `(.L_x_9799) ;  /* 0x0000007000007945 */ /* 0x000fe80003800200 */
[----:B------:R-:W-:Y:S05]  /*0480*/  @!P3 BRA `(.L_x_9800) ;  /* 0x000000000014b947 */ /* 0x000fea0003800000 */
[----:B------:R-:W2:Y:S02]  /*0490*/  LD.E.U8 R2, desc[UR4][R84.64+0x1b2] ;  /* 0x0001b20454027980 */ /* 0x000ea4000c101100 */
[----:B--2---:R-:W-:-:S13]  /*04a0*/  ISETP.NE.AND P1, PT, R2, RZ, PT ;  /* 0x000000ff0200720c */ /* 0x004fda0003f25270 */
[----:B-----5:R-:W2:Y:S02]  /*04b0*/  @P1 LD.E R60, desc[UR4][R12.64+0x4] ;  /* 0x000004040c3c1980 */ /* 0x020ea4000c101900 */
[----:B--2---:R-:W-:-:S06]  /*04c0*/  @P1 IADD3 R60, PT, PT, R60, -R11, RZ ;  /* 0x8000000b3c3c1210 */ /* 0x004fcc0007ffe0ff */
[----:B------:R2:W5:Y:S02]  /*04d0*/  @!P1 LD.E R60, desc[UR4][R12.64] ;  /* 0x000000040c3c9980 */ /* 0x000564000c101900 */
.L_x_9800:
[----:B------:R-:W-:Y:S05]  /*04e0*/  BSYNC.RECONVERGENT B0 ;  /* 0x0000000000007941 */ /* 0x000fea0003800200 */
.L_x_9799:
        /* <DEDUP_REMOVED lines=9> */
.L_x_9802:
[----:B------:R-:W3:Y:S01]  /*0580*/  LD.E.64 R2, desc[UR4][R84.64+0x108] ;  /* 0x0001080454027980 */ /* 0x000ee2000c101b00 */
[----:B------:R-:W-:Y:S01]  /*0590*/  BSSY.RECONVERGENT B0, `(.L_x_9804) ;  /* 0x0000006000007945 */ /* 0x000fe20003800200 */
[----:B------:R-:W-:Y:S01]  /*05a0*/  IMAD.MOV.U32 R51, RZ, RZ, RZ ;  /* 0x000000ffff337224 */ /* 0x000fe200078e00ff */
[----:B---3--:R-:W-:-:S04]  /*05b0*/  ISETP.NE.U32.AND P0, PT, R2, RZ, PT ;  /* 0x000000ff0200720c */ /* 0x008fc80003f05070 */
[----:B------:R-:W-:-:S13]  /*05c0*/  ISETP.NE.AND.EX P0, PT, R3, RZ, PT, P0 ;  /* 0x000000ff0300720c */ /* 0x000fda0003f05300 */
[----:B------:R-:W-:Y:S05]  /*05d0*/  @!P0 BRA `(.L_x_9805) ;  /* 0x0000000000048947 */ /* 0x000fea0003800000 */
[----:B------:R3:W5:Y:S02]  /*05e0*/  LD.E R51, desc[UR4][R84.64+0xbc] ;  /* 0x0000bc0454337980 */ /* 0x000764000c101900 */
.L_x_9805:
[----:B------:R-:W-:Y:S05]  /*05f0*/  BSYNC.RECONVERGENT B0 ;  /* 0x0000000000007941 */ /* 0x000fea0003800200 */
.L_x_9804:
[----:B-----5:R-:W-:Y:S02]  /*0600*/  IADD3 R51, PT, PT, R60, R51, RZ ;  /* 0x000000333c337210 */ /* 0x020fe40007ffe0ff */
.L_x_9803:
[----:B------:R-:W-:Y:S05]  /*0610*/  BSYNC.RECONVERGENT B1 ;  /* 0x0000000000017941 */ /* 0x000fea0003800200 */
.L_x_9801:
[----:B------:R-:W-:Y:S01]  /*0620*/  IMAD.SHL.U32 R65, R141, 0x40, RZ ;  /* 0x000000408d417824 */ /* 0x000fe200078e00ff */
[----:B------:R-:W-:Y:S01]  /*0630*/  MOV R2, R140 ;  /* 0x0000008c00027202 */ /* 0x000fe20000000f00 */
[----:B------:R-:W-:-:S03]  /*0640*/  IMAD.MOV.U32 R3, RZ, RZ, 0x0 ;  /* 0x00000000ff037424 */ /* 0x000fc600078e00ff */
[----:B------:R-:W-:-:S13]  /*0650*/  ISETP.GT.AND P0, PT, R142, R65, PT ;  /* 0x000000418e00720c */ /* 0x000fda0003f04270 */
[----:B-123--:R-:W-:Y:S05]  /*0660*/  @!P0 RET.REL.NODEC R2 `(_ZN5flash24flash_fwd_splitkv_kernelI23Flash_fwd_kernel_traitsILi32ELi64ELi128ELi4ELb0ELb0EN7cutlass6half_tE19Flash_kernel_traitsILi32ELi64ELi128ELi4ES3_EELb0ELb1ELb0ELb0ELb1ELb0ELb1ELb1EEEvNS_16Flash_fwd_paramsE) ;  /* 0xfffffff802648950 */ /* 0x00efea0003c3ffff */
        /* <DEDUP_REMOVED lines=97> */
[----:B---3--:R-:W-:Y:S05]  /*0c80*/  @P0 RET.REL.NODEC R2 `(_ZN5flash24flash_fwd_splitkv_kernelI23Flash_fwd_kernel_traitsILi32ELi64ELi128ELi4ELb0ELb0EN7cutlass6half_tE19Flash_kernel_traitsILi32ELi64ELi128ELi4ES3_EELb0ELb1ELb0ELb0ELb1ELb0ELb1ELb1EEEvNS_16Flash_fwd_paramsE) ;  /* 0xfffffff002dc0950 */ /* 0x008fea0003c3ffff */
[----:B------:R-:W-:Y:S02]  /*0c90*/  MOV R0, 0xff800000 ;  /* 0xff80000000007802 */ /* 0x000fe40000000f00 */
[----:B------:R-:W-:-:S03]  /*0ca0*/  MOV R141, 0x0 ;  /* 0x00000000008d7802 */ /* 0x000fc60000000f00 */
[----:B------:R1:W-:Y:S02]  /*0cb0*/  ST.E desc[UR4][R10.64+0xc0], R0 ;  /* 0x0000c0000a007985 */ /* 0x0003e4000c101904 */
[----:B-1----:R-:W-:Y:S05]  /*0cc0*/  RET.REL.NODEC R140 `(_ZN5flash24flash_fwd_splitkv_kernelI23Flash_fwd_kernel_traitsILi32ELi64ELi128ELi4ELb0ELb0EN7cutlass6half_tE19Flash_kernel_traitsILi32ELi64ELi128ELi4ES3_EELb0ELb1ELb0ELb0ELb1ELb0ELb1ELb1EEEvNS_16Flash_fwd_paramsE) ;  /* 0xfffffff08ccc7950 */ /* 0x002fea0003c3ffff */
.L_x_9806:
        /* <DEDUP_REMOVED lines=105> */
.L_x_9808:
        /* <DEDUP_REMOVED lines=63> */
[-C--:B----4-:R-:W-:Y:S01]  /*1750*/  @!P2 IMAD R3, R19, R9.reuse, RZ ;  /* 0x000000091303a224 */ /* 0x090fe200078e02ff */
        /* <DEDUP_REMOVED lines=14> */
.L_x_9809:
[----:B------:R-:W-:Y:S05]  /*1840*/  BSYNC.RECONVERGENT B0 ;  /* 0x0000000000007941 */ /* 0x000fea0003800200 */
.L_x_9807:
        /* <DEDUP_REMOVED lines=29> */
[----:B------:R-:W-:Y:S02]  /*1a20*/  ISETP.GE.U32.AND P4, PT, R19, R6, PT ;  /* 0x000000061300720c */ /* 0x000fe40003f86070 */
[----:B------:R-:W-:Y:S01]  /*1a30*/  LOP3.LUT R6, R143, R0, RZ, 0x3c, !PT ;  /* 0x000000008f067212 */ /* 0x000fe200078e3cff */
[----:B------:R-:W-:Y:S01]  /*1a40*/  @!P3 VIADD R20, R20, 0x1 ;  /* 0x000000011414b836 */ /* 0x000fe20000000000 */
[----:B------:R-:W-:Y:S02]  /*1a50*/  IADD3.X R19, PT, PT, RZ, R17, RZ, P1, !PT ;  /* 0x00000011ff137210 */ /* 0x000fe40000ffe4ff */
[----:B------:R-:W-:Y:S01]  /*1a60*/  ISETP.GE.AND P2, PT, R6, RZ, PT ;  /* 0x000000ff0600720c */ /* 0x000fe20003f46270 */
[-C--:B-----5:R-:W-:Y:S01]  /*1a70*/  IMAD R6, R13, R44.reuse, RZ ;  /* 0x0000002c0d067224 */ /* 0x0a0fe200078e02ff */
[----:B------:R-:W-:Y:S01]  /*1a80*/  ISETP.NE.AND P1, PT, R0, RZ, PT ;  /* 0x000000ff0000720c */ /* 0x000fe20003f25270 */
[----:B------:R-:W-:-:S04]  /*1a90*/  IMAD.WIDE.U32 R30, R16, R44, R18 ;  /* 0x0000002c101e7225 */ /* 0x000fc800078e0012 */
[----:B------:R-:W-:Y:S02]  /*1aa0*/  IMAD R17, R16, R45, R6 ;  /* 0x0000002d10117224 */ /* 0x000fe400078e0206 */
[----:B------:R-:W-:Y:S01]  /*1ab0*/  @P4 VIADD R20, R20, 0x1 ;  /* 0x0000000114144836 */ /* 0x000fe20000000000 */
[----:B------:R-:W1:Y:S03]  /*1ac0*/  S2R R32, SR_CgaCtaId ;  /* 0x0000000000207919 */ /* 0x000e660000008800 */
[----:B------:R-:W-:-:S04]  /*1ad0*/  IMAD.MOV.U32 R6, RZ, RZ, R20 ;  /* 0x000000ffff067224 */ /* 0x000fc800078e0014 */
[----:B------:R-:W-:Y:S01]  /*1ae0*/  @!P2 IMAD.MOV R6, RZ, RZ, -R6 ;  /* 0x000000ffff06a224 */ /* 0x000fe200078e0a06 */
[----:B------:R-:W-:Y:S01]  /*1af0*/  @!P1 LOP3.LUT R6, RZ, R0, RZ, 0x33, !PT ;  /* 0x00000000ff069212 */ /* 0x000fe200078e33ff */
[----:B------:R-:W-:Y:S01]  /*1b00*/  IMAD.MOV.U32 R20, RZ, RZ, R30 ;  /* 0x000000ffff147224 */ /* 0x000fe200078e001e */
[----:B------:R-:W-:Y:S02]  /*1b10*/  IADD3 R21, PT, PT, R31, R17, RZ ;  /* 0x000000111f157210 */ /* 0x000fe40007ffe0ff */
[----:B------:R-:W-:Y:S02]  /*1b20*/  LOP3.LUT R19, R50, 0xc0, RZ, 0xc0, !PT ;  /* 0x000000c032137812 */ /* 0x000fe400078ec0ff */
[----:B------:R-:W-:Y:S01]  /*1b30*/  SHF.R.S32.HI R0, RZ, 0x1f, R6 ;  /* 0x0000001fff007819 */ /* 0x000fe20000011406 */
[----:B------:R-:W-:Y:S01]  /*1b40*/  IMAD.WIDE.U32 R20, R6, R26, R20 ;  /* 0x0000001a06147225 */ /* 0x000fe200078e0014 */
[----:B------:R-:W-:Y:S02]  /*1b50*/  LOP3.LUT R19, R19, 0x18, R48, 0xf8, !PT ;  /* 0x0000001813137812 */ /* 0x000fe400078ef830 */
[----:B------:R-:W-:-:S02]  /*1b60*/  SHF.R.S32.HI R57, RZ, 0x1f, R60 ;  /* 0x0000001fff397819 */ /* 0x000fc4000001143c */
[----:B------:R-:W-:Y:S02]  /*1b70*/  LOP3.LUT R19, R19, 0x18, R50, 0x78, !PT ;  /* 0x0000001813137812 */ /* 0x000fe400078e7832 */
[----:B------:R-:W-:Y:S02]  /*1b80*/  SHF.R.U32.HI R52, RZ, 0x2, R48 ;  /* 0x00000002ff347819 */ /* 0x000fe40000011630 */
[----:B------:R-:W-:Y:S02]  /*1b90*/  LEA.HI R57, R57, R60, RZ, 0x7 ;  /* 0x0000003c39397211 */ /* 0x000fe400078f38ff */
[----:B------:R-:W-:Y:S01]  /*1ba0*/  LOP3.LUT R50, R19, 0x1f20, R50, 0xf8, !PT ;  /* 0x00001f2013327812 */ /* 0x000fe200078ef832 */
[----:B------:R-:W-:Y:S01]  /*1bb0*/  IMAD R138, R45, R52, RZ ;  /* 0x000000342d8a7224 */ /* 0x000fe200078e02ff */
[----:B------:R-:W-:Y:S02]  /*1bc0*/  SHF.R.S32.HI R57, RZ, 0x7, R57 ;  /* 0x00000007ff397819 */ /* 0x000fe40000011439 */
[----:B------:R-:W-:-:S02]  /*1bd0*/  MOV R53, RZ ;  /* 0x000000ff00357202 */ /* 0x000fc40000000f00 */
[----:B------:R-:W-:Y:S01]  /*1be0*/  VIMNMX R57, PT, PT, R134, R57, !PT ;  /* 0x0000003986397248 */ /* 0x000fe20007fe0100 */
[----:B------:R-:W-:Y:S01]  /*1bf0*/  IMAD R135, R133, R52, RZ ;  /* 0x0000003485877224 */ /* 0x000fe200078e02ff */
[-C--:B------:R-:W-:Y:S01]  /*1c00*/  LOP3.LUT R147, R147, R146.reuse, RZ, 0x3c, !PT ;  /* 0x0000009293937212 */ /* 0x080fe200078e3cff */
[----:B------:R-:W-:Y:S01]  /*1c10*/  IMAD.SHL.U32 R54, R48, 0x4, RZ ;  /* 0x0000000430367824 */ /* 0x000fe200078e00ff */
[----:B------:R-:W-:Y:S02]  /*1c20*/  IADD3 R49, PT, PT, R46, -0x1, RZ ;  /* 0xffffffff2e317810 */ /* 0x000fe40007ffe0ff */
[----:B------:R-:W-:Y:S01]  /*1c30*/  LOP3.LUT R146, R147, R146, RZ, 0x3c, !PT ;  /* 0x0000009293927212 */ /* 0x000fe200078e3cff */
[C---:B------:R-:W-:Y:S01]  /*1c40*/  IMAD.SHL.U32 R55, R132.reuse, 0x20, RZ ;  /* 0x0000002084377824 */ /* 0x040fe200078e00ff */
[----:B------:R-:W-:Y:S02]  /*1c50*/  SHF.L.U64.HI R56, R132, 0x5, R133 ;  /* 0x0000000584387819 */ /* 0x000fe40000010285 */
[----:B------:R-:W-:-:S02]  /*1c60*/  SHF.L.U32 R47, R49, 0x7, RZ ;  /* 0x00000007312f7819 */ /* 0x000fc400000006ff */
        /* <DEDUP_REMOVED lines=10> */
[----:B------:R-:W-:Y:S01]  /*1d10*/  IADD3 R28, P1, PT, R12, R7, RZ ;  /* 0x000000070c1c7210 */ /* 0x000fe20007f3e0ff */
[----:B------:R-:W-:Y:S01]  /*1d20*/  IMAD R7, R27, R6, RZ ;  /* 0x000000061b077224 */ /* 0x000fe200078e02ff */
[----:B------:R-:W-:Y:S01]  /*1d30*/  SHF.R.S32.HI R18, RZ, 0x1f, R143 ;  /* 0x0000001fff127819 */ /* 0x000fe2000001148f */
[----:B------:R-:W-:Y:S02]  /*1d40*/  IMAD R17, R25, R143, RZ ;  /* 0x0000008f19117224 */ /* 0x000fe400078e02ff */
[----:B------:R-:W-:-:S02]  /*1d50*/  IMAD.X R29, RZ, RZ, R16, P1 ;  /* 0x000000ffff1d7224 */ /* 0x000fc400008e0610 */
[----:B------:R-:W-:Y:S02]  /*1d60*/  IMAD R7, R0, R26, R7 ;  /* 0x0000001a00077224 */ /* 0x000fe400078e0207 */
[----:B------:R-:W-:Y:S02]  /*1d70*/  IMAD R17, R24, R18, R17 ;  /* 0x0000001218117224 */ /* 0x000fe400078e0211 */
[----:B------:R-:W-:-:S04]  /*1d80*/  IMAD.WIDE.U32 R28, R143, R24, R28 ;  /* 0x000000188f1c7225 */ /* 0x000fc800078e001c */
[----:B------:R-:W-:Y:S02]  /*1d90*/  IMAD.IADD R25, R21, 0x1, R7 ;  /* 0x0000000115197824 */ /* 0x000fe400078e0207 */
[----:B------:R-:W-:Y:S01]  /*1da0*/  IMAD.MOV.U32 R24, RZ, RZ, R20 ;  /* 0x000000ffff187224 */ /* 0x000fe200078e0014 */
[----:B------:R-:W-:-:S03]  /*1db0*/  IADD3 R20, P0, PT, R12, R5, RZ ;  /* 0x000000050c147210 */ /* 0x000fc60007f1e0ff */
[----:B------:R-:W-:Y:S01]  /*1dc0*/  IMAD.WIDE.U32 R18, R52, R44, R24 ;  /* 0x0000002c34127225 */ /* 0x000fe200078e0018 */
[----:B------:R-:W-:-:S03]  /*1dd0*/  MOV R16, 0x400 ;  /* 0x0000040000107802 */ /* 0x000fc60000000f00 */
[----:B------:R-:W-:Y:S01]  /*1de0*/  IMAD.X R21, RZ, RZ, R4, P0 ;  /* 0x000000ffff157224 */ /* 0x000fe200000e0604 */
[----:B----4-:R-:W-:Y:S01]  /*1df0*/  LEA R139, P0, R18, R8, 0x1 ;  /* 0x00000008128b7211 */ /* 0x010fe200078008ff */
[----:B------:R-:W-:Y:S02]  /*1e00*/  IMAD.IADD R138, R19, 0x1, R138 ;  /* 0x00000001138a7824 */ /* 0x000fe400078e028a */
[----:B------:R-:W-:Y:S01]  /*1e10*/  IMAD.WIDE.U32 R26, R141, 0x40, R52 ;  /* 0x000000408d1a7825 */ /* 0x000fe200078e0034 */
[----:B-1----:R-:W-:Y:S02]  /*1e20*/  LEA R32, R32, R16, 0x18 ;  /* 0x0000001020207211 */ /* 0x002fe400078ec0ff */
[----:B------:R-:W-:Y:S02]  /*1e30*/  LEA.HI.X R138, R18, R9, R138, 0x1, P0 ;  /* 0x00000009128a7211 */ /* 0x000fe400000f0c8a */
[----:B------:R-:W-:Y:S01]  /*1e40*/  ISETP.GT.AND P0, PT, R46, R57, PT ;  /* 0x000000392e00720c */ /* 0x000fe20003f04270 */
[----:B------:R-:W-:Y:S01]  /*1e50*/  IMAD.MOV.U32 R16, RZ, RZ, R28 ;  /* 0x000000ffff107224 */ /* 0x000fe200078e001c */
[----:B------:R-:W-:Y:S01]  /*1e60*/  IADD3 R17, PT, PT, R29, R17, RZ ;  /* 0x000000111d117210 */ /* 0x000fe20007ffe0ff */
[----:B------:R-:W-:-:S02]  /*1e70*/  IMAD R4, R27, R22, RZ ;  /* 0x000000161b047224 */ /* 0x000fc400078e02ff */
[----:B------:R-:W-:-:S04]  /*1e80*/  IMAD.WIDE.U32 R20, R52, R132, R20 ;  /* 0x0000008434147225 */ /* 0x000fc800078e0014 */
[C---:B------:R-:W-:Y:S02]  /*1e90*/  IMAD R4, R26.reuse, R23, R4 ;  /* 0x000000171a047224 */ /* 0x040fe400078e0204 */
[----:B------:R-:W-:Y:S01]  /*1ea0*/  IMAD.WIDE.U32 R16, R26, R22, R16 ;  /* 0x000000161a107225 */ /* 0x000fe200078e0010 */
[----:B------:R-:W-:Y:S02]  /*1eb0*/  IADD3 R135, PT, PT, R21, R135, RZ ;  /* 0x0000008715877210 */ /* 0x000fe40007ffe0ff */
[----:B------:R-:W-:Y:S01]  /*1ec0*/  LEA R136, P1, R20, R14, 0x1 ;  /* 0x0000000e14887211 */ /* 0x000fe200078208ff */
[----:B------:R-:W-:Y:S01]  /*1ed0*/  IMAD.IADD R4, R17, 0x1, R4 ;  /* 0x0000000111047824 */ /* 0x000fe200078e0204 */
        /* <DEDUP_REMOVED lines=21> */
[C---:B------:R-:W-:Y:S01]  /*2030*/  IMAD R78, R46.reuse, -0x80, R60 ;  /* 0xffffff802e4e7824 */ /* 0x040fe200078e023c */
[----:B------:R-:W-:Y:S01]  /*2040*/  SHF.R.S32.HI R11, RZ, 0x1, R11 ;  /* 0x00000001ff0b7819 */ /* 0x000fe2000001140b */
[----:B------:R-:W-:Y:S01]  /*2050*/  IMAD R77, R46, -0x80, R51 ;  /* 0xffffff802e4d7824 */ /* 0x000fe200078e0233 */
[----:B------:R-:W-:Y:S01]  /*2060*/  MOV R76, R46 ;  /* 0x0000002e004c7202 */ /* 0x000fe20000000f00 */
[----:B------:R-:W-:Y:S01]  /*2070*/  IMAD.MOV.U32 R72, RZ, RZ, R135 ;  /* 0x000000ffff487224 */ /* 0x000fe200078e0087 */
[----:B------:R-:W-:Y:S01]  /*2080*/  MOV R73, R136 ;  /* 0x0000008800497202 */ /* 0x000fe20000000f00 */
[----:B------:R-:W-:Y:S01]  /*2090*/  IMAD R71, R10, R11, RZ ;  /* 0x0000000b0a477224 */ /* 0x000fe200078e02ff */
[----:B------:R-:W-:-:S02]  /*20a0*/  MOV R75, R139 ;  /* 0x0000008b004b7202 */ /* 0x000fc40000000f00 */
[----:B------:R-:W-:Y:S02]  /*20b0*/  MOV R74, R138 ;  /* 0x0000008a004a7202 */ /* 0x000fe40000000f00 */
[----:B------:R-:W-:Y:S01]  /*20c0*/  SHF.R.S32.HI R70, RZ, 0x1f, R71 ;  /* 0x0000001fff467819 */ /* 0x000fe20000011447 */
        /* <DEDUP_REMOVED lines=17> */
[----:B------:R-:W-:Y:S01]  /*21e0*/  IMAD R7, R20, R0, R9 ;  /* 0x0000000014077224 */ /* 0x000fe200078e0209 */
[----:B------:R-:W-:Y:S01]  /*21f0*/  SHF.R.S32.HI R9, RZ, 0x1f, R60 ;  /* 0x0000001fff097819 */ /* 0x000fe2000001143c */
[----:B------:R-:W-:-:S04]  /*2200*/  IMAD.WIDE.U32 R20, R6, R20, R24 ;  /* 0x0000001406147225 */ /* 0x000fc800078e0018 */
[----:B------:R-:W-:Y:S02]  /*2210*/  IMAD R0, R14, R0, R8 ;  /* 0x000000000e007224 */ /* 0x000fe400078e0208 */
[----:B------:R-:W-:Y:S01]  /*2220*/  IMAD.WIDE.U32 R14, R6, R14, R22 ;  /* 0x0000000e060e7225 */ /* 0x000fe200078e0016 */
[----:B------:R-:W-:Y:S02]  /*2230*/  IADD3 R23, PT, PT, R21, R7, RZ ;  /* 0x0000000715177210 */ /* 0x000fe40007ffe0ff */
[----:B------:R-:W-:Y:S01]  /*2240*/  IADD3 R6, P0, PT, -R60, R52, RZ ;  /* 0x000000343c067210 */ /* 0x000fe20007f1e1ff */
[----:B------:R-:W-:Y:S01]  /*2250*/  IMAD.IADD R21, R15, 0x1, R0 ;  /* 0x000000010f157824 */ /* 0x000fe200078e0200 */
[----:B------:R-:W-:Y:S01]  /*2260*/  MOV R22, R20 ;  /* 0x0000001400167202 */ /* 0x000fe20000000f00 */
[----:B------:R-:W-:Y:S01]  /*2270*/  IMAD R0, R52, R11, R64 ;  /* 0x0000000b34007224 */ /* 0x000fe200078e0240 */
[----:B------:R-:W-:Y:S01]  /*2280*/  IADD3.X R9, PT, PT, RZ, ~R9, RZ, P0, !PT ;  /* 0x80000009ff097210 */ /* 0x000fe200007fe4ff */
[----:B------:R-:W-:-:S02]  /*2290*/  IMAD.MOV.U32 R20, RZ, RZ, R14 ;  /* 0x000000ffff147224 */ /* 0x000fc400078e000e */
[----:B------:R-:W-:Y:S01]  /*22a0*/  IMAD.WIDE.U32 R22, R82, R6, R22 ;  /* 0x0000000652167225 */ /* 0x000fe200078e0016 */
[-C--:B------:R-:W-:Y:S02]  /*22b0*/  IADD3 R14, P0, PT, R71, R0.reuse, RZ ;  /* 0x00000000470e7210 */ /* 0x080fe40007f1e0ff */
[----:B------:R-:W-:Y:S01]  /*22c0*/  IADD3 R7, PT, PT, R64, R0, RZ ;  /* 0x0000000040077210 */ /* 0x000fe20007ffe0ff */
[C---:B------:R-:W-:Y:S01]  /*22d0*/  IMAD R66, R9.reuse, R82, RZ ;  /* 0x0000005209427224 */ /* 0x040fe200078e02ff */
[----:B------:R-:W-:Y:S01]  /*22e0*/  LEA.HI.X.SX32 R0, R0, R70, 0x1, P0 ;  /* 0x0000004600007211 */ /* 0x000fe200000f0eff */
[----:B------:R-:W-:Y:S01]  /*22f0*/  IMAD R9, R9, R86, RZ ;  /* 0x0000005609097224 */ /* 0x000fe200078e02ff */
[----:B------:R-:W-:Y:S01]  /*2300*/  IADD3 R71, P0, PT, R71, R7, RZ ;  /* 0x0000000747477210 */ /* 0x000fe20007f1e0ff */
[-C--:B------:R-:W-:Y:S01]  /*2310*/  IMAD R66, R83, R6.reuse, R66 ;  /* 0x0000000653427224 */ /* 0x080fe200078e0242 */
[----:B------:R-:W-:Y:S01]  /*2320*/  SHF.L.U64.HI R0, R14, 0x1, R0 ;  /* 0x000000010e007819 */ /* 0x000fe20000010200 */
[----:B------:R-:W-:Y:S01]  /*2330*/  IMAD R9, R87, R6, R9 ;  /* 0x0000000657097224 */ /* 0x000fe200078e0209 */
[----:B------:R-:W-:Y:S01]  /*2340*/  LEA.HI.X.SX32 R70, R7, R70, 0x1, P0 ;  /* 0x0000004607467211 */ /* 0x000fe200000f0eff */
[----:B------:R-:W-:Y:S01]  /*2350*/  IMAD.WIDE.U32 R20, R86, R6, R20 ;  /* 0x0000000656147225 */ /* 0x000fe200078e0014 */
[----:B------:R-:W-:-:S02]  /*2360*/  LEA R67, P1, R22, R18, 0x1 ;  /* 0x0000001216437211 */ /* 0x000fc400078208ff */
[----:B------:R-:W-:Y:S01]  /*2370*/  SHF.L.U64.HI R70, R71, 0x1, R70 ;  /* 0x0000000147467819 */ /* 0x000fe20000010246 */
[----:B------:R-:W-:Y:S01]  /*2380*/  IMAD.IADD R66, R23, 0x1, R66 ;  /* 0x0000000117427824 */ /* 0x000fe200078e0242 */
[----:B------:R-:W-:Y:S02]  /*2390*/  SHF.L.U32 R71, R71, 0x1, RZ ;  /* 0x0000000147477819 */ /* 0x000fe400000006ff */
[----:B------:R-:W-:Y:S02]  /*23a0*/  SHF.L.U32 R14, R14, 0x1, RZ ;  /* 0x000000010e0e7819 */ /* 0x000fe400000006ff */
[----:B------:R-:W-:Y:S02]  /*23b0*/  IADD3 R9, PT, PT, R21, R9, RZ ;  /* 0x0000000915097210 */ /* 0x000fe40007ffe0ff */
[----:B------:R-:W-:Y:S02]  /*23c0*/  LEA R10, P0, R20, R16, 0x1 ;  /* 0x00000010140a7211 */ /* 0x000fe400078008ff */
[----:B------:R-:W-:-:S02]  /*23d0*/  LEA.HI.X R66, R22, R19, R66, 0x1, P1 ;  /* 0x0000001316427211 */ /* 0x000fc400008f0c42 */
[----:B------:R-:W-:Y:S02]  /*23e0*/  IADD3 R69, P3, PT, R4, R71, RZ ;  /* 0x0000004704457210 */ /* 0x000fe40007f7e0ff */
[----:B------:R-:W-:Y:S02]  /*23f0*/  LEA.HI.X R9, R20, R17, R9, 0x1, P0 ;  /* 0x0000001114097211 */ /* 0x000fe400000f0c09 */
[-C--:B------:R-:W-:Y:S02]  /*2400*/  IADD3 R34, P1, PT, R4, R14.reuse, RZ ;  /* 0x0000000e04227210 */ /* 0x080fe40007f3e0ff */
[C---:B------:R-:W-:Y:S02]  /*2410*/  IADD3 R71, P2, PT, R2.reuse, R71, RZ ;  /* 0x0000004702477210 */ /* 0x040fe40007f5e0ff */
[----:B------:R-:W-:Y:S01]  /*2420*/  IADD3 R14, P0, PT, R2, R14, RZ ;  /* 0x0000000e020e7210 */ /* 0x000fe20007f1e0ff */
[C---:B------:R-:W-:Y:S01]  /*2430*/  IMAD.X R35, R5.reuse, 0x1, R0, P1 ;  /* 0x0000000105237824 */ /* 0x040fe200008e0600 */
[----:B------:R-:W-:Y:S01]  /*2440*/  IADD3.X R68, PT, PT, R5, R70, RZ, P3, !PT ;  /* 0x0000004605447210 */ /* 0x000fe20001ffe4ff */
[C---:B------:R-:W-:Y:S01]  /*2450*/  IMAD.X R70, R3.reuse, 0x1, R70, P2 ;  /* 0x0000000103467824 */ /* 0x040fe200010e0646 */
[----:B------:R-:W-:-:S09]  /*2460*/  IADD3.X R15, PT, PT, R3, R0, RZ, P0, !PT ;  /* 0x00000000030f7210 */ /* 0x000fd200007fe4ff */
.L_x_9833:
        /* <DEDUP_REMOVED lines=9> */
[----:B------:R-:W-:Y:S01]  /*2500*/  ISETP.GE.AND P0, PT, R52, R78, !P0 ;  /* 0x0000004e3400720c */ /* 0x000fe20004706270 */
[----:B------:R-:W-:Y:S01]  /*2510*/  IMAD.MOV.U32 R79, RZ, RZ, R63 ;  /* 0x000000ffff4f7224 */ /* 0x000fe200078e003f */
[-C--:B------:R-:W-:Y:S01]  /*2520*/  ISETP.GE.AND P5, PT, R0, R77.reuse, PT ;  /* 0x0000004d0000720c */ /* 0x080fe20003fa6270 */
[----:B------:R-:W-:Y:S01]  /*2530*/  IMAD.SHL.U32 R93, R86, 0x40, RZ ;  /* 0x00000040565d7824 */ /* 0x000fe200078e00ff */
[----:B------:R-:W-:Y:S02]  /*2540*/  IADD3 R16, P1, PT, R67, R8, RZ ;  /* 0x0000000843107210 */ /* 0x000fe40007f3e0ff */
[-C--:B------:R-:W-:Y:S01]  /*2550*/  ISETP.GE.AND P5, PT, R0, R78.reuse, !P5 ;  /* 0x0000004e0000720c */ /* 0x080fe20006fa6270 */
[----:B------:R-:W-:Y:S05]  /*2560*/  VIADD R0, R52, 0x40 ;  /* 0x0000004034007836 */ /* 0x000fea0000000000 */
[CC--:B------:R-:W-:Y:S01]  /*2570*/  ISETP.GE.AND P4, PT, R0.reuse, R77.reuse, PT ;  /* 0x0000004d0000720c */ /* 0x0c0fe20003f86270 */
[----:B------:R-:W-:Y:S02]  /*2580*/  @P0 IMAD.MOV.U32 R2, RZ, RZ, R67 ;  /* 0x000000ffff020224 */ /* 0x000fe400078e0043 */
[----:B------:R-:W-:Y:S01]  /*2590*/  @P0 IMAD.MOV.U32 R3, RZ, RZ, R66 ;  /* 0x000000ffff030224 */ /* 0x000fe200078e0042 */
[----:B------:R-:W-:Y:S01]  /*25a0*/  ISETP.GE.AND P4, PT, R0, R78, !P4 ;  /* 0x0000004e0000720c */ /* 0x000fe20006786270 */
        /* <DEDUP_REMOVED lines=65> */
.L_x_9812:
        /* <DEDUP_REMOVED lines=67> */
.L_x_9816:
[----:B------:R-:W-:Y:S05]  /*2df0*/  BSYNC.RECONVERGENT B0 ;  /* 0x0000000000007941 */ /* 0x000fea0003800200 */
.L_x_9815:
        /* <DEDUP_REMOVED lines=52> */
.L_x_9818:
[----:B------:R-:W-:Y:S05]  /*3140*/  BSYNC.RECONVERGENT B0 ;  /* 0x0000000000007941 */ /* 0x000fea0003800200 */
.L_x_9817:
        /* <DEDUP_REMOVED lines=57> */
.L_x_9820:
[----:B------:R-:W-:Y:S05]  /*34e0*/  BSYNC.RECONVERGENT B0 ;  /* 0x0000000000007941 */ /* 0x000fea0003800200 */
.L_x_9819:
        /* <DEDUP_REMOVED lines=57> */
.L_x_9822:
[----:B------:R-:W-:Y:S05]  /*3880*/  BSYNC.RECONVERGENT B0 ;  /* 0x0000000000007941 */ /* 0x000fea0003800200 */
.L_x_9821:
[----:B------:R-:W5:Y:S02]  /*3890*/  LD.E R0, desc[UR4][R84.64+0xd0] ;  /* 0x0000d00454007980 */ /* 0x000f64000c101900 */
[----:B-----5:R-:W-:Y:S05]  /*38a0*/  IMAD.U32 R0, R0, -0x40, RZ ;  /* 0xffffffc000007824 */ /* 0x020fea00078e00ff */
[C---:B------:R-:W-:Y:S02]  /*38b0*/  LEA R14, P1, R0.reuse, R14, 0x1 ;  /* 0x0000000e000e7211 */ /* 0x040fe400078208ff */
[C---:B------:R-:W-:Y:S02]  /*38c0*/  LEA R34, P0, R0.reuse, R34, 0x1 ;  /* 0x0000002200227211 */ /* 0x040fe400078008ff */
[C---:B------:R-:W-:Y:S02]  /*38d0*/  LEA.HI.X.SX32 R15, R0.reuse, R15, 0x1, P1 ;  /* 0x0000000f000f7211 */ /* 0x040fe400008f0eff */
[----:B------:R-:W-:Y:S01]  /*38e0*/  LEA.HI.X.SX32 R35, R0, R35, 0x1, P0 ;  /* 0x0000002300237211 */ /* 0x000fe200000f0eff */
[----:B------:R-:W-:Y:S05]  /*38f0*/  BRA `(.L_x_9813) ;  /* 0x0000001800347947 */ /* 0x000fea0003800000 */
.L_x_9814:
        /* <DEDUP_REMOVED lines=54> */
[----:B------:R-:W-:Y:S01]  /*3c60*/  @!P6 FADD.FTZ R26, -R26, -RZ ;  /* 0x800000ff1a1ae221 */ /* 0x000fe20000010100 */
[----:B------:R-:W-:Y:S02]  /*3c70*/  @!P0 HADD2.F32 R31, -RZ, R39.H1_H1 ;  /* 0x30000027ff1f8230 */ /* 0x000fe40000004100 */
[----:B------:R-:W-:Y:S01]  /*3c80*/  @!P0 FMUL.FTZ R6, R6, R23 ;  /* 0x0000001706068220 */ /* 0x000fe20000410000 */
[----:B------:R-:W-:Y:S02]  /*3c90*/  @!P0 HADD2.F32 R23, -RZ, R24.H1_H1 ;  /* 0x30000018ff178230 */ /* 0x000fe40000004100 */
[----:B------:R-:W-:Y:S01]  /*3ca0*/  @!P0 FMUL.FTZ R7, R22, R7 ;  /* 0x0000000716078220 */ /* 0x000fe20000410000 */
[----:B------:R-:W-:Y:S01]  /*3cb0*/  @!P0 FMUL.FTZ R8, R19, R8 ;  /* 0x0000000813088220 */ /* 0x000fe20000410000 */
[----:B------:R-:W-:Y:S01]  /*3cc0*/  @!P6 FADD.FTZ R25, -R25, -RZ ;  /* 0x800000ff1919e221 */ /* 0x000fe20000010100 */
[----:B------:R-:W-:Y:S02]  /*3cd0*/  @!P0 HADD2.F32 R22, -RZ, R36.H0_H0 ;  /* 0x20000024ff168230 */ /* 0x000fe40000004100 */
[----:B------:R-:W-:Y:S01]  /*3ce0*/  @!P0 FMUL.FTZ R0, R0, R28 ;  /* 0x0000001c00008220 */ /* 0x000fe20000410000 */
[----:B------:R-:W-:Y:S02]  /*3cf0*/  @!P0 HADD2.F32 R19, -RZ, R24.H0_H0 ;  /* 0x20000018ff138230 */ /* 0x000fe40000004100 */
[----:B------:R-:W-:Y:S01]  /*3d00*/  @!P0 FMUL.FTZ R2, R2, R27 ;  /* 0x0000001b02028220 */ /* 0x000fe20000410000 */
[----:B------:R-:W-:Y:S01]  /*3d10*/  @!P0 HADD2.F32 R24, -RZ, R36.H1_H1 ;  /* 0x30000024ff188230 */ /* 0x000fe20000004100 */
[----:B------:R-:W-:Y:S01]  /*3d20*/  @!P0 MOV R36, R42 ;  /* 0x0000002a00248202 */ /* 0x000fe20000000f00 */
[----:B------:R-:W-:Y:S01]  /*3d30*/  @!P0 FMUL.FTZ R3, R3, R26 ;  /* 0x0000001a03038220 */ /* 0x000fe20000410000 */
        /* <DEDUP_REMOVED lines=8> */
[----:B------:R-:W-:Y:S02]  /*3dc0*/  @!P0 HADD2.F32 R28, -RZ, R38.H0_H0 ;  /* 0x20000026ff1c8230 */ /* 0x000fe40000004100 */
[----:B------:R-:W-:Y:S01]  /*3dd0*/  @!P0 FFMA.FTZ R3, R25, R26, R3 ;  /* 0x0000001a19038223 */ /* 0x000fe20000010003 */
[--C-:B------:R-:W-:Y:S02]  /*3de0*/  @!P0 HADD2.F32 R22, -RZ, R36.reuse.H0_H0 ;  /* 0x20000024ff168230 */ /* 0x100fe40000004100 */
[----:B------:R-:W-:Y:S01]  /*3df0*/  @!P0 FFMA.FTZ R4, R19, R27, R4 ;  /* 0x0000001b13048223 */ /* 0x000fe20000010004 */
[----:B------:R-:W-:Y:S01]  /*3e00*/  @!P0 F2FP.F16.F32.PACK_AB R0, R2, R0 ;  /* 0x000000000200823e */ /* 0x000fe200000000ff */
[----:B------:R-:W-:Y:S01]  /*3e10*/  @!P0 HADD2.F32 R23, -RZ, R36.H1_H1 ;  /* 0x30000024ff178230 */ /* 0x000fe20000004100 */
[----:B------:R-:W-:Y:S01]  /*3e20*/  MOV R2, R73 ;  /* 0x0000004900027202 */ /* 0x000fe20000000f00 */
[--C-:B------:R-:W-:Y:S01]  /*3e30*/  @!P0 HADD2.F32 R24, -RZ, R37.reuse.H0_H0 ;  /* 0x20000025ff188230 */ /* 0x100fe20000004100 */
[----:B------:R-:W-:Y:S01]  /*3e40*/  @!P0 F2FP.F16.F32.PACK_AB R3, R4, R3 ;  /* 0x000000030403823e */ /* 0x000fe200000000ff */
[----:B------:R-:W-:Y:S01]  /*3e50*/  @!P0 HADD2.F32 R25, -RZ, R37.H1_H1 ;  /* 0x30000025ff198230 */ /* 0x000fe20000004100 */
[----:B------:R-:W-:Y:S01]  /*3e60*/  @!P0 MOV R40, R0 ;  /* 0x0000000000288202 */ /* 0x000fe20000000f00 */
[----:B------:R-:W-:Y:S01]  /*3e70*/  @!P0 FFMA.FTZ R5, R22, R28, R5 ;  /* 0x0000001c16058223 */ /* 0x000fe20000010005 */
[----:B------:R-:W-:Y:S01]  /*3e80*/  @!P0 MOV R41, R3 ;  /* 0x0000000300298202 */ /* 0x000fe20000000f00 */
[----:B------:R-:W-:Y:S01]  /*3e90*/  @!P0 FFMA.FTZ R6, R23, R29, R6 ;  /* 0x0000001d17068223 */ /* 0x000fe20000010006 */
[----:B------:R-:W-:Y:S01]  /*3ea0*/  MOV R3, R72 ;  /* 0x0000004800037202 */ /* 0x000fe20000000f00 */
[----:B------:R-:W-:Y:S01]  /*3eb0*/  @!P0 FFMA.FTZ R7, R24, R30, R7 ;  /* 0x0000001e18078223 */ /* 0x000fe20000010007 */
[----:B------:R-:W-:Y:S02]  /*3ec0*/  @!P0 FFMA.FTZ R8, R25, R31, R8 ;  /* 0x0000001f19088223 */ /* 0x000fe40000010008 */
[----:B------:R-:W-:Y:S03]  /*3ed0*/  @!P0 F2FP.F16.F32.PACK_AB R5, R6, R5 ;  /* 0x000000050605823e */ /* 0x000fe600000000ff */
[----:B------:R-:W-:Y:S02]  /*3ee0*/  @!P0 F2FP.F16.F32.PACK_AB R7, R8, R7 ;  /* 0x000000070807823e */ /* 0x000fe400000000ff */
[----:B------:R-:W-:Y:S02]  /*3ef0*/  @!P0 MOV R42, R5 ;  /* 0x00000005002a8202 */ /* 0x000fe40000000f00 */
[----:B------:R-:W-:Y:S05]  /*3f00*/  @!P0 MOV R43, R7 ;  /* 0x00000007002b8202 */ /* 0x000fea0000000f00 */
[----:B------:R1:W-:Y:S02]  /*3f10*/  ST.E.128 desc[UR4][R2.64], R40 ;  /* 0x0000002802007985 */ /* 0x0003e4000c101d04 */
.L_x_9824:
[----:B------:R-:W-:Y:S05]  /*3f20*/  BSYNC.RECONVERGENT B0 ;  /* 0x0000000000007941 */ /* 0x000fea0003800200 */
.L_x_9823:
        /* <DEDUP_REMOVED lines=93> */
.L_x_9826:
[----:B------:R-:W-:Y:S05]  /*4500*/  BSYNC.RECONVERGENT B0 ;  /* 0x0000000000007941 */ /* 0x000fea0003800200 */
.L_x_9825:
        /* <DEDUP_REMOVED lines=96> */
.L_x_9828:
[----:B------:R-:W-:Y:S05]  /*4b10*/  BSYNC.RECONVERGENT B0 ;  /* 0x0000000000007941 */ /* 0x000fea0003800200 */
.L_x_9827:
        /* <DEDUP_REMOVED lines=25> */
[----:B------:R-:W-:Y:S02]  /*4cb0*/  @!P0 HADD2.F32 R16, -RZ, R7.H1_H1 ;  /* 0x30000007ff108230 */ /* 0x000fe40000004100 */
        /* <DEDUP_REMOVED lines=21> */
[--C-:B--2---:R-:W-:Y:S01]  /*4e10*/  @!P0 HADD2.F32 R17, -RZ, R24.reuse.H0_H0 ;  /* 0x20000018ff118230 */ /* 0x104fe20000004100 */
[----:B------:R-:W-:Y:S01]  /*4e20*/  @!P0 MOV R36, R29 ;  /* 0x0000001d00248202 */ /* 0x000fe20000000f00 */
[----:B------:R-:W-:Y:S01]  /*4e30*/  @!P0 FMUL.FTZ R8, R16, R8 ;  /* 0x0000000810088220 */ /* 0x000fe20000410000 */
[--C-:B------:R-:W-:Y:S02]  /*4e40*/  @!P0 HADD2.F32 R16, -RZ, R33.reuse.H0_H0 ;  /* 0x20000021ff108230 */ /* 0x100fe40000004100 */
        /* <DEDUP_REMOVED lines=14> */
[--C-:B------:R-:W-:Y:S02]  /*4f30*/  @!P0 HADD2.F32 R20, -RZ, R25.reuse.H0_H0 ;  /* 0x20000019ff148230 */ /* 0x100fe40000004100 */
        /* <DEDUP_REMOVED lines=30> */
.L_x_9830:
[----:B------:R-:W-:Y:S05]  /*5120*/  BSYNC.RECONVERGENT B0 ;  /* 0x0000000000007941 */ /* 0x000fea0003800200 */
.L_x_9829:
        /* <DEDUP_REMOVED lines=10> */
.L_x_9813:
[----:B------:R-:W-:Y:S05]  /*51d0*/  BSYNC.RECONVERGENT B1 ;  /* 0x0000000000017941 */ /* 0x000fea0003800200 */
.L_x_9811:
        /* <DEDUP_REMOVED lines=102> */
.L_x_9832:
[----:B------:R-:W-:Y:S05]  /*5840*/  BSYNC.RECONVERGENT B0 ;  /* 0x0000000000007941 */ /* 0x000fea0003800200 */
.L_x_9831:
[----:B------:R-:W-:Y:S05]  /*5850*/  @P2 BRA `(.L_x_9833) ;  /* 0xffffffcc00042947 */ /* 0x000fea000383ffff */
.L_x_9810:
        /* <DEDUP_REMOVED lines=16> */
.L_x_9837:
[----:B------:R-:W-:Y:S05]  /*5960*/  BSYNC.RECONVERGENT B0 ;  /* 0x0000000000007941 */ /* 0x000fea0003800200 */
.L_x_9836:
        /* <DEDUP_REMOVED lines=8> */
.L_x_9835:
        /* <DEDUP_REMOVED lines=84> */
.L_x_9843:
[----:B------:R-:W-:Y:S05]  /*5f30*/  BSYNC.RECONVERGENT B0 ;  /* 0x0000000000007941 */ /* 0x000fea0003800200 */
.L_x_9842:
[----:B-----5:R1:W-:Y:S02]  /*5f40*/  STS.128 [R50], R8 ;  /* 0x0000000832007388 */ /* 0x0203e40000000c00 */
.L_x_9841:
[----:B------:R-:W-:Y:S05]  /*5f50*/  BSYNC.RECONVERGENT B1 ;  /* 0x0000000000017941 */ /* 0x000fea0003800200 */
.L_x_9840:
        /* <DEDUP_REMOVED lines=63> */
.L_x_9845:
[----:B------:R-:W-:Y:S05]  /*6350*/  BSYNC.RECONVERGENT B0 ;  /* 0x0000000000007941 */ /* 0x000fea0003800200 */
.L_x_9844:
[----:B-----5:R4:W-:Y:S01]  /*6360*/  STS.128 [R50+0x800], R8 ;  /* 0x0008000832007388 */ /* 0x0209e20000000c00 */
[----:B------:R-:W-:Y:S05]  /*6370*/  BRA `(.L_x_9838) ;  /* 0x0000000c00007947 */ /* 0x000fea0003800000 */
.L_x_9839:
        /* <DEDUP_REMOVED lines=95> */
.L_x_9849:
[----:B------:R-:W-:Y:S05]  /*6970*/  BSYNC.RECONVERGENT B0 ;  /* 0x0000000000007941 */ /* 0x000fea0003800200 */
.L_x_9848:
[----:B-----5:R2:W-:Y:S02]  /*6980*/  STS.128 [R50], R20 ;  /* 0x0000001432007388 */ /* 0x0205e40000000c00 */
.L_x_9847:
[----:B------:R-:W-:Y:S05]  /*6990*/  BSYNC.RECONVERGENT B1 ;  /* 0x0000000000017941 */ /* 0x000fea0003800200 */
.L_x_9846:
        /* <DEDUP_REMOVED lines=92> */
.L_x_9851:
[----:B------:R-:W-:Y:S05]  /*6f60*/  BSYNC.RECONVERGENT B0 ;  /* 0x0000000000007941 */ /* 0x000fea0003800200 */
.L_x_9850:
[----:B-----5:R3:W-:Y:S02]  /*6f70*/  STS.128 [R50+0x800], R16 ;  /* 0x0008001032007388 */ /* 0x0207e40000000c00 */
.L_x_9838:
[----:B------:R-:W-:Y:S05]  /*6f80*/  BSYNC.RECONVERGENT B2 ;  /* 0x0000000000027941 */ /* 0x000fea0003800200 */
.L_x_9834:
[----:B--2---:R-:W-:Y:S01]  /*6f90*/  IMAD.IADD R3, R51, 0x1, -R47 ;  /* 0x0000000133037824 */ /* 0x004fe200078e0a2f */
[----:B------:R-:W-:Y:S01]  /*6fa0*/  LEA R6, P0, R55, R136, 0x1 ;  /* 0x0000008837067211 */ /* 0x000fe200078008ff */
[C---:B-1----:R-:W-:Y:S02]  /*6fb0*/  VIADD R5, R52.reuse, 0x40 ;  /* 0x0000004034057836 */ /* 0x042fe40000000000 */
[C---:B------:R-:W-:Y:S01]  /*6fc0*/  VIADD R4, R52.reuse, 0x60 ;  /* 0x0000006034047836 */ /* 0x040fe20000000000 */
[-C--:B------:R-:W-:Y:S02]  /*6fd0*/  ISETP.GE.AND P5, PT, R52, R3.reuse, PT ;  /* 0x000000033400720c */ /* 0x080fe40003fa6270 */
[-C--:B------:R-:W-:Y:S02]  /*6fe0*/  ISETP.GE.AND P3, PT, R5, R3.reuse, PT ;  /* 0x000000030500720c */ /* 0x080fe40003f66270 */
[-C--:B------:R-:W-:Y:S02]  /*6ff0*/  ISETP.GE.AND P2, PT, R4, R3.reuse, PT ;  /* 0x000000030400720c */ /* 0x080fe40003f46270 */
[----:B------:R-:W-:-:S02]  /*7000*/  ISETP.GE.AND P4, PT, R20, R3, PT ;  /* 0x000000031400720c */ /* 0x000fc40003f86270 */
[----:B------:R-:W-:-:S05]  /*7010*/  LEA.HI.X R7, R55, R135, R56, 0x1, P0 ;  /* 0x0000008737077211 */ /* 0x000fca00000f0c38 */
[----:B------:R-:W-:Y:S02]  /*7020*/  @!P5 IMAD.MOV.U32 R12, RZ, RZ, R136 ;  /* 0x000000ffff0cd224 */ /* 0x000fe400078e0088 */
[CC--:B----4-:R-:W-:Y:S01]  /*7030*/  @!P3 LEA R10, P1, R132.reuse, R6.reuse, 0x6 ;  /* 0x00000006840ab211 */ /* 0x0d0fe200078230ff */
        /* <DEDUP_REMOVED lines=8> */
[----:B------:R1:W-:Y:S04]  /*70c0*/  @!P4 LDGSTS.E.BYPASS.LTC128B.128 [R50+0x1800], desc[UR4][R6.64] ;  /* 0x018000000632cfae */ /* 0x0003e8000b981a04 */
[----:B------:R2:W-:Y:S04]  /*70d0*/  @!P3 LDGSTS.E.BYPASS.LTC128B.128 [R50+0x2000], desc[UR4][R10.64] ;  /* 0x020000000a32bfae */ /* 0x0005e8000b981a04 */
[----:B------:R4:W-:Y:S04]  /*70e0*/  @!P2 LDGSTS.E.BYPASS.LTC128B.128 [R50+0x2800], desc[UR4][R8.64] ;  /* 0x028000000832afae */ /* 0x0009e8000b981a04 */
[----:B------:R-:W3:Y:S04]  /*70f0*/  LD.E R0, desc[UR4][R84.64+0x188] ;  /* 0x0001880454007980 */ /* 0x000ee8000c101900 */
[----:B------:R-:W3:Y:S01]  /*7100*/  LD.E R2, desc[UR4][R84.64+0x184] ;  /* 0x0001840454027980 */ /* 0x000ee2000c101900 */
[C---:B------:R-:W-:Y:S01]  /*7110*/  IMAD.SHL.U32 R55, R48.reuse, 0x20, RZ ;  /* 0x0000002030377824 */ /* 0x040fe200078e00ff */
[----:B------:R-:W-:Y:S01]  /*7120*/  SHF.R.U32.HI R87, RZ, 0x1, R48 ;  /* 0x00000001ff577819 */ /* 0x000fe20000011630 */
[----:B------:R-:W-:Y:S01]  /*7130*/  IMAD.SHL.U32 R131, R48, 0x10, RZ ;  /* 0x0000001030837824 */ /* 0x000fe200078e00ff */
[----:B------:R-:W0:Y:S01]  /*7140*/  LDGDEPBAR ;  /* 0x00000000000079af */ /* 0x000e220000000000 */
[-C--:B------:R-:W-:Y:S01]  /*7150*/  ISETP.GE.AND P1, PT, R4, R3.reuse, PT ;  /* 0x000000030400720c */ /* 0x080fe20003f26270 */
[----:B------:R-:W-:Y:S01]  /*7160*/  IMAD.SHL.U32 R145, R44, 0x40, RZ ;  /* 0x000000402c917824 */ /* 0x000fe200078e00ff */
[----:B------:R-:W-:Y:S01]  /*7170*/  ISETP.GE.AND P2, PT, R5, R3, PT ;  /* 0x000000030500720c */ /* 0x000fe20003f46270 */
[----:B------:R-:W-:Y:S01]  /*7180*/  IMAD.MOV.U32 R53, RZ, RZ, 0x20 ;  /* 0x00000020ff357424 */ /* 0x000fe200078e00ff */
[----:B------:R-:W-:Y:S01]  /*7190*/  LOP3.LUT R4, R131, 0x100, RZ, 0xc0, !PT ;  /* 0x0000010083047812 */ /* 0x000fe200078ec0ff */
[----:B------:R-:W-:Y:S01]  /*71a0*/  BSSY.RECONVERGENT B1, `(.L_x_9852) ;  /* 0x00000d2000017945 */ /* 0x000fe20003800200 */
[----:B-1----:R-:W-:-:S02]  /*71b0*/  LOP3.LUT R6, R55, 0xc0, RZ, 0xc0, !PT ;  /* 0x000000c037067812 */ /* 0x002fc400078ec0ff */
[----:B------:R-:W-:Y:S02]  /*71c0*/  SHF.L.U64.HI R150, R44, 0x6, R45 ;  /* 0x000000062c967819 */ /* 0x000fe4000001022d */
[C---:B------:R-:W-:Y:S01]  /*71d0*/  LOP3.LUT R129, R6.reuse, 0x8, R87, 0xf8, !PT ;  /* 0x0000000806817812 */ /* 0x040fe200078ef857 */
[----:B--2---:R-:W-:Y:S01]  /*71e0*/  @!P5 IMAD.MOV.U32 R10, RZ, RZ, R139 ;  /* 0x000000ffff0ad224 */ /* 0x004fe200078e008b */
[----:B------:R-:W-:Y:S01]  /*71f0*/  LOP3.LUT R6, R6, 0x8, R48, 0xf8, !PT ;  /* 0x0000000806067812 */ /* 0x000fe200078ef830 */
[----:B------:R-:W-:Y:S01]  /*7200*/  @!P5 IMAD.MOV.U32 R11, RZ, RZ, R138 ;  /* 0x000000ffff0bd224 */ /* 0x000fe200078e008a */
[----:B----4-:R-:W-:Y:S02]  /*7210*/  IADD3 R8, P0, PT, R145, R139, RZ ;  /* 0x0000008b91087210 */ /* 0x010fe40007f1e0ff */
[--C-:B------:R-:W-:Y:S02]  /*7220*/  LOP3.LUT R129, R129, 0x18, R54.reuse, 0x78, !PT ;  /* 0x0000001881817812 */ /* 0x100fe400078e7836 */
[----:B------:R-:W-:Y:S01]  /*7230*/  LOP3.LUT R54, R6, 0x18, R54, 0x78, !PT ;  /* 0x0000001806367812 */ /* 0x000fe200078e7836 */
[----:B------:R-:W-:Y:S01]  /*7240*/  IMAD.X R9, R150, 0x1, R138, P0 ;  /* 0x0000000196097824 */ /* 0x000fe200000e068a */
[----:B------:R-:W-:-:S02]  /*7250*/  LOP3.LUT R4, R4, 0x20, R55, 0xf8, !PT ;  /* 0x0000002004047812 */ /* 0x000fc400078ef837 */
[----:B------:R-:W-:Y:S01]  /*7260*/  LOP3.LUT R5, R131, 0x3e00, RZ, 0xc0, !PT ;  /* 0x00003e0083057812 */ /* 0x000fe200078ec0ff */
[----:B------:R-:W-:-:S04]  /*7270*/  DEPBAR.LE SB0, 0x0 ;  /* 0x000080000000791a */ /* 0x000fc80000000000 */
[----:B------:R-:W-:Y:S01]  /*7280*/  BAR.SYNC.DEFER_BLOCKING 0x0 ;  /* 0x0000000000007b1d */ /* 0x000fe20000010000 */
[----:B------:R-:W-:Y:S02]  /*7290*/  LOP3.LUT R4, R4, R54, RZ, 0xfc, !PT ;  /* 0x0000003604047212 */ /* 0x000fe400078efcff */
[----:B------:R-:W-:Y:S02]  /*72a0*/  ISETP.GE.AND P3, PT, R20, R3, PT ;  /* 0x000000031400720c */ /* 0x000fe40003f66270 */
[--C-:B------:R-:W-:Y:S01]  /*72b0*/  LOP3.LUT R5, R5, 0x20, R55.reuse, 0xf8, !PT ;  /* 0x0000002005057812 */ /* 0x100fe200078ef837 */
[----:B------:R-:W-:Y:S01]  /*72c0*/  IMAD R86, R4, 0x2, R32 ;  /* 0x0000000204567824 */ /* 0x000fe200078e0220 */
[C---:B------:R-:W-:Y:S02]  /*72d0*/  @!P1 LEA R6, P0, R44.reuse, R8, 0x7 ;  /* 0x000000082c069211 */ /* 0x040fe400078038ff */
[----:B------:R-:W-:Y:S02]  /*72e0*/  LOP3.LUT R5, R5, 0x100, R55, 0xf8, !PT ;  /* 0x0000010005057812 */ /* 0x000fe400078ef837 */
[----:B------:R-:W-:-:S02]  /*72f0*/  @!P1 LEA.HI.X R7, R44, R9, R45, 0x7, P0 ;  /* 0x000000092c079211 */ /* 0x000fc400000f3c2d */
[----:B------:R-:W-:Y:S02]  /*7300*/  @!P2 IADD3 R4, P0, PT, R8, R145, RZ ;  /* 0x000000910804a210 */ /* 0x000fe40007f1e0ff */
[----:B------:R-:W-:Y:S02]  /*7310*/  LOP3.LUT R130, R5, R129, RZ, 0xfc, !PT ;  /* 0x0000008105827212 */ /* 0x000fe400078efcff */
[----:B------:R-:W-:Y:S01]  /*7320*/  LOP3.LUT R52, R52, 0x7, RZ, 0xc0, !PT ;  /* 0x0000000734347812 */ /* 0x000fe200078ec0ff */
[----:B------:R-:W-:Y:S01]  /*7330*/  @!P2 IMAD.X R5, R9, 0x1, R150, P0 ;  /* 0x000000010905a824 */ /* 0x000fe200000e0696 */
[----:B------:R-:W-:Y:S01]  /*7340*/  ISETP.GT.AND P0, PT, R49, R134, PT ;  /* 0x000000863100720c */ /* 0x000fe20003f04270 */
[----:B------:R-:W-:Y:S01]  /*7350*/  IMAD R130, R130, 0x2, R32 ;  /* 0x0000000282827824 */ /* 0x000fe200078e0220 */
[----:B------:R-:W-:Y:S01]  /*7360*/  LOP3.LUT R87, R52, 0x1f0, R87, 0xf8, !PT ;  /* 0x000001f034577812 */ /* 0x000fe200078ef857 */
[----:B------:R-:W-:Y:S01]  /*7370*/  @!PT LDS RZ, [RZ] ;  /* 0x00000000fffff984 */ /* 0x000fe20000000800 */
[----:B------:R-:W-:Y:S01]  /*7380*/  @!PT LDS RZ, [RZ] ;  /* 0x00000000fffff984 */ /* 0x000fe20000000800 */
[----:B------:R-:W-:Y:S01]  /*7390*/  @!PT LDS RZ, [RZ] ;  /* 0x00000000fffff984 */ /* 0x000fe20000000800 */
[----:B------:R-:W-:Y:S04]  /*73a0*/  @!P5 LDGSTS.E.BYPASS.LTC128B.128 [R50+0x3000], desc[UR4][R10.64] ;  /* 0x030000000a32dfae */ /* 0x000fe8000b981a04 */
[----:B------:R-:W-:Y:S01]  /*73b0*/  IMAD R87, R141, 0x40, R87 ;  /* 0x000000408d577824 */ /* 0x000fe200078e0257 */
[----:B------:R-:W-:Y:S04]  /*73c0*/  @P5 STS.128 [R50+0x3000], RZ ;  /* 0x003000ff32005388 */ /* 0x000fe80000000c00 */
[----:B------:R-:W-:Y:S04]  /*73d0*/  @P3 STS.128 [R50+0x3800], RZ ;  /* 0x003800ff32003388 */ /* 0x000fe80000000c00 */
[----:B------:R-:W-:Y:S01]  /*73e0*/  @!PT LDS RZ, [RZ] ;  /* 0x00000000fffff984 */ /* 0x000fe20000000800 */
[----:B------:R-:W-:Y:S01]  /*73f0*/  @!PT LDS RZ, [RZ] ;  /* 0x00000000fffff984 */ /* 0x000fe20000000800 */
[----:B------:R-:W-:Y:S01]  /*7400*/  @!PT LDS RZ, [RZ] ;  /* 0x00000000fffff984 */ /* 0x000fe20000000800 */
[----:B------:R1:W-:Y:S01]  /*7410*/  @!P3 LDGSTS.E.BYPASS.LTC128B.128 [R50+0x3800], desc[UR4][R8.64] ;  /* 0x038000000832bfae */ /* 0x0003e2000b981a04 */
        /* <DEDUP_REMOVED lines=16> */
[----:B-1----:R-:W2:Y:S04]  /*7520*/  LDSM.16.M88.4 R8, [R130] ;  /* 0x000000008208783b */ /* 0x002ea80000000200 */
[----:B------:R-:W1:Y:S04]  /*7530*/  LDSM.16.M88.4 R60, [R86+0x1800] ;  /* 0x00180000563c783b */ /* 0x000e680000000200 */
[----:B------:R-:W4:Y:S04]  /*7540*/  LDSM.16.M88.4 R40, [R86+0x1c00] ;  /* 0x001c00005628783b */ /* 0x000f280000000200 */
[----:B------:R-:W4:Y:S04]  /*7550*/  LDSM.16.M88.4 R32, [R86+0x2000] ;  /* 0x002000005620783b */ /* 0x000f280000000200 */
[----:B-----5:R-:W4:Y:S04]  /*7560*/  LDSM.16.M88.4 R24, [R86+0x2400] ;  /* 0x002400005618783b */ /* 0x020f280000000200 */
[----:B---3--:R-:W3:Y:S04]  /*7570*/  LDSM.16.M88.4 R16, [R86+0x2800] ;  /* 0x002800005610783b */ /* 0x008ee80000000200 */
[----:B------:R-:W3:Y:S04]  /*7580*/  LDSM.16.M88.4 R120, [R86+0x2c00] ;  /* 0x002c00005678783b */ /* 0x000ee80000000200 */
[----:B------:R-:W-:Y:S04]  /*7590*/  LDSM.16.M88.4 R112, [R45] ;  /* 0x000000002d70783b */ /* 0x000fe80000000200 */
[----:B------:R-:W3:Y:S04]  /*75a0*/  LDSM.16.M88.4 R116, [R3+0x1000] ;  /* 0x001000000374783b */ /* 0x000ee80000000200 */
[----:B------:R-:W3:Y:S04]  /*75b0*/  LDSM.16.M88.4 R108, [R3+0x1400] ;  /* 0x00140000036c783b */ /* 0x000ee80000000200 */
[----:B------:R-:W3:Y:S01]  /*75c0*/  LDSM.16.M88.4 R104, [R3+0x1800] ;  /* 0x001800000368783b */ /* 0x000ee20000000200 */
        /* <DEDUP_REMOVED lines=8> */
[----:B------:R-:W0:Y:S01]  /*7650*/  LDGDEPBAR ;  /* 0x00000000000079af */ /* 0x000e220000000000 */
[C---:B----4-:R-:W-:Y:S08]  /*7660*/  HMMA.16816.F32 R56, R8.reuse, R40, RZ ;  /* 0x000000280838723c */ /* 0x050ff000000018ff */
[C---:B------:R-:W-:Y:S08]  /*7670*/  HMMA.16816.F32 R36, R8.reuse, R32, RZ ;  /* 0x000000200824723c */ /* 0x040ff000000018ff */
[----:B------:R-:W-:Y:S01]  /*7680*/  HMMA.16816.F32 R28, R8, R24, RZ ;  /* 0x00000018081c723c */ /* 0x000fe200000018ff */
[----:B------:R-:W-:-:S07]  /*7690*/  DEPBAR.LE SB0, 0x0 ;  /* 0x000080000000791a */ /* 0x000fce0000000000 */
        /* <DEDUP_REMOVED lines=13> */
[----:B------:R-:W-:Y:S03]  /*7770*/  HMMA.16816.F32 R68, R112, R110, R68 ;  /* 0x0000006e7044723c */ /* 0x000fe60000001844 */
[----:B------:R-:W-:-:S02]  /*7780*/  IADD3 R0, PT, PT, R0, R51, -R142 ;  /* 0x0000003300007210 */ /* 0x000fc40007ffe88e */
[----:B------:R-:W-:-:S03]  /*7790*/  IADD3 R2, PT, PT, R51, -R142, -R2 ;  /* 0x8000008e33027210 */ /* 0x000fc60007ffe802 */
[C---:B------:R-:W-:Y:S01]  /*77a0*/  IMAD.IADD R151, R87.reuse, 0x1, R0 ;  /* 0x0000000157977824 */ /* 0x040fe200078e0200 */
[C---:B------:R-:W-:Y:S03]  /*77b0*/  HMMA.16816.F32 R64, R112.reuse, R104, R64 ;  /* 0x000000687040723c */ /* 0x040fe60000001840 */
[----:B------:R-:W-:Y:S01]  /*77c0*/  IMAD.IADD R152, R87, 0x1, R2 ;  /* 0x0000000157987824 */ /* 0x000fe200078e0202 */
[C-C-:B------:R-:W-:Y:S02]  /*77d0*/  VIADDMNMX R153, R151.reuse, 0x1, R51.reuse, PT ;  /* 0x0000000197997846 */ /* 0x140fe40003800133 */
[----:B------:R-:W-:Y:S02]  /*77e0*/  VIADDMNMX R151, R151, 0x9, R51, PT ;  /* 0x0000000997977846 */ /* 0x000fe40003800133 */
[----:B------:R-:W-:Y:S03]  /*77f0*/  HMMA.16816.F32 R60, R112, R106, R60 ;  /* 0x0000006a703c723c */ /* 0x000fe6000000183c */
[----:B------:R-:W-:-:S02]  /*7800*/  VIMNMX R154, PT, PT, RZ, R152, !PT ;  /* 0x00000098ff9a7248 */ /* 0x000fc40007fe0100 */
[----:B------:R-:W-:-:S03]  /*7810*/  VIADDMNMX R152, R152, 0x8, RZ, !PT ;  /* 0x0000000898987846 */ /* 0x000fc600078001ff */
        /* <DEDUP_REMOVED lines=25> */
.L_x_9855:
        /* <DEDUP_REMOVED lines=62> */
.L_x_9856:
[----:B------:R-:W-:Y:S05]  /*7d90*/  BSYNC.RECONVERGENT B0 ;  /* 0x0000000000007941 */ /* 0x000fea0003800200 */
.L_x_9854:
        /* <DEDUP_REMOVED lines=18> */
.L_x_9853:
[----:B------:R-:W-:Y:S05]  /*7ec0*/  BSYNC.RECONVERGENT B1 ;  /* 0x0000000000017941 */ /* 0x000fea0003800200 */
.L_x_9852:
        /* <DEDUP_REMOVED lines=57> */
[----:B------:R-:W-:Y:S01]  /*8260*/  ISETP.GE.AND P4, PT, R121, R153, PT ;  /* 0x000000997900720c */ /* 0x000fe20003f86270 */
[C---:B------:R-:W-:Y:S01]  /*8270*/  VIADD R91, R127.reuse, 0x61 ;  /* 0x000000617f5b7836 */ /* 0x040fe20000000000 */
[----:B------:R-:W-:Y:S01]  /*8280*/  FSEL R104, R72, -INF , !P6 ;  /* 0xff80000048687808 */ /* 0x000fe20007000000 */
[----:B------:R-:W-:Y:S01]  /*8290*/  VIADD R82, R127, 0x68 ;  /* 0x000000687f527836 */ /* 0x000fe20000000000 */
[-C--:B------:R-:W-:Y:S01]  /*82a0*/  ISETP.GE.AND P2, PT, R119, R154.reuse, PT ;  /* 0x0000009a7700720c */ /* 0x080fe20003f46270 */
[C---:B------:R-:W-:Y:S01]  /*82b0*/  VIADD R81, R127.reuse, 0x69 ;  /* 0x000000697f517836 */ /* 0x040fe20000000000 */
[----:B------:R-:W-:Y:S01]  /*82c0*/  FSEL R68, R68, -INF , P1 ;  /* 0xff80000044447808 */ /* 0x000fe20000800000 */
[C---:B------:R-:W-:Y:S01]  /*82d0*/  VIADD R80, R127.reuse, 0x70 ;  /* 0x000000707f507836 */ /* 0x040fe20000000000 */
        /* <DEDUP_REMOVED lines=119> */
[C---:B------:R-:W-:Y:S02]  /*8a50*/  ISETP.GE.AND P2, PT, R127.reuse, R152, PT ;  /* 0x000000987f00720c */ /* 0x040fe40003f46270 */
        /* <DEDUP_REMOVED lines=14> */
[----:B------:R-:W-:Y:S02]  /*8b40*/  FSEL R4, R79, -INF , P4 ;  /* 0xff8000004f047808 */ /* 0x000fe40002000000 */
[----:B------:R-:W-:Y:S02]  /*8b50*/  FSEL R6, R6, -INF , !P2 ;  /* 0xff80000006067808 */ /* 0x000fe40005000000 */
[----:B-1----:R-:W-:-:S02]  /*8b60*/  FMNMX.FTZ R25, R8, R9, !PT ;  /* 0x0000000908197209 */ /* 0x002fc40007810000 */
[-C--:B------:R-:W-:Y:S02]  /*8b70*/  ISETP.GE.AND P0, PT, R123, R152.reuse, PT ;  /* 0x000000987b00720c */ /* 0x080fe40003f06270 */
        /* <DEDUP_REMOVED lines=14> */
[----:B------:R-:W-:Y:S02]  /*8c60*/  FSEL R17, R66, -INF , P5 ;  /* 0xff80000042117808 */ /* 0x000fe40002800000 */
[-C--:B------:R-:W-:Y:S02]  /*8c70*/  ISETP.GE.AND P1, PT, R121, R151.reuse, PT ;  /* 0x000000977900720c */ /* 0x080fe40003f26270 */
[----:B------:R-:W-:Y:S02]  /*8c80*/  FSEL R12, R12, -INF , !P6 ;  /* 0xff8000000c0c7808 */ /* 0x000fe40007000000 */
[----:B------:R-:W-:-:S02]  /*8c90*/  ISETP.GE.AND P6, PT, R120, R151, PT ;  /* 0x000000977800720c */ /* 0x000fc40003fc6270 */
[----:B------:R-:W-:Y:S02]  /*8ca0*/  FSEL R8, R71, -INF , P0 ;  /* 0xff80000047087808 */ /* 0x000fe40000000000 */
[----:B------:R-:W-:Y:S02]  /*8cb0*/  FSEL R67, R67, -INF , P2 ;  /* 0xff80000043437808 */ /* 0x000fe40001000000 */
[----:B------:R-:W-:Y:S02]  /*8cc0*/  FSEL R17, R17, -INF , !P4 ;  /* 0xff80000011117808 */ /* 0x000fe40006000000 */
[----:B------:R-:W-:Y:S02]  /*8cd0*/  FSEL R9, R9, -INF , !P1 ;  /* 0xff80000009097808 */ /* 0x000fe40004800000 */
[-C--:B------:R-:W-:Y:S02]  /*8ce0*/  ISETP.GE.AND P2, PT, R89, R152.reuse, PT ;  /* 0x000000985900720c */ /* 0x080fe40003f46270 */
[----:B------:R-:W-:-:S02]  /*8cf0*/  ISETP.GE.AND P4, PT, R92, R152, PT ;  /* 0x000000985c00720c */ /* 0x000fc40003f86270 */
[-C--:B------:R-:W-:Y:S02]  /*8d00*/  ISETP.GE.AND P1, PT, R118, R151.reuse, PT ;  /* 0x000000977600720c */ /* 0x080fe40003f26270 */
[----:B------:R-:W-:Y:S02]  /*8d10*/  ISETP.GE.AND P0, PT, R107, R152, PT ;  /* 0x000000986b00720c */ /* 0x000fe40003f06270 */
[----:B------:R-:W-:Y:S02]  /*8d20*/  FSEL R8, R8, -INF , !P6 ;  /* 0xff80000008087808 */ /* 0x000fe40007000000 */
[----:B------:R-:W-:Y:S02]  /*8d30*/  ISETP.GE.AND P6, PT, R89, R151, PT ;  /* 0x000000975900720c */ /* 0x000fe40003fc6270 */
[----:B------:R-:W-:Y:S02]  /*8d40*/  FSEL R63, R63, -INF , P2 ;  /* 0xff8000003f3f7808 */ /* 0x000fe40001000000 */
[----:B------:R-:W-:-:S02]  /*8d50*/  FSEL R58, R58, -INF , P4 ;  /* 0xff8000003a3a7808 */ /* 0x000fc40002000000 */
[-C--:B------:R-:W-:Y:S02]  /*8d60*/  ISETP.GE.AND P5, PT, R107, R151.reuse, PT ;  /* 0x000000976b00720c */ /* 0x080fe40003fa6270 */
[----:B------:R-:W-:Y:S02]  /*8d70*/  FSEL R62, R62, -INF , P0 ;  /* 0xff8000003e3e7808 */ /* 0x000fe40000000000 */
[----:B------:R-:W-:Y:S02]  /*8d80*/  FSEL R89, R67, -INF , !P1 ;  /* 0xff80000043597808 */ /* 0x000fe40004800000 */
[CC--:B------:R-:W-:Y:S02]  /*8d90*/  ISETP.GE.AND P2, PT, R2.reuse, R152.reuse, PT ;  /* 0x000000980200720c */ /* 0x0c0fe40003f46270 */
[----:B------:R-:W-:Y:S02]  /*8da0*/  ISETP.GE.AND P4, PT, R2, R151, PT ;  /* 0x000000970200720c */ /* 0x000fe40003f86270 */
[----:B------:R-:W-:-:S02]  /*8db0*/  ISETP.GE.AND P1, PT, R97, R152, PT ;  /* 0x000000986100720c */ /* 0x000fc40003f26270 */
[----:B-1----:R-:W-:Y:S02]  /*8dc0*/  FMNMX.FTZ R2, R25, R29, !PT ;  /* 0x0000001d19027209 */ /* 0x002fe40007810000 */
[----:B------:R-:W-:Y:S02]  /*8dd0*/  FMNMX3.FTZ R25, R21, R7, R6, !PT ;  /* 0x0000000715197276 */ /* 0x000fe40007810006 */
[-C--:B------:R-:W-:Y:S01]  /*8de0*/  ISETP.GE.AND P0, PT, R92, R151.reuse, PT ;  /* 0x000000975c00720c */ /* 0x080fe20003f06270 */
[----:B--2---:R-:W-:Y:S01]  /*8df0*/  FMUL.FTZ R33, R50, R2 ;  /* 0x0000000232217220 */ /* 0x004fe20000410000 */
[----:B------:R-:W-:Y:S02]  /*8e00*/  FSEL R92, R62, -INF , !P5 ;  /* 0xff8000003e5c7808 */ /* 0x000fe40006800000 */
[----:B------:R-:W-:Y:S02]  /*8e10*/  ISETP.GE.AND P5, PT, R97, R151, PT ;  /* 0x000000976100720c */ /* 0x000fe40003fa6270 */
[----:B------:R-:W-:-:S02]  /*8e20*/  FSEL R59, R59, -INF , P1 ;  /* 0xff8000003b3b7808 */ /* 0x000fc40000800000 */
[----:B------:R-:W-:Y:S02]  /*8e30*/  ISETP.GE.AND P1, PT, R103, R152, PT ;  /* 0x000000986700720c */ /* 0x000fe40003f26270 */
[----:B------:R-:W-:Y:S02]  /*8e40*/  FMNMX3.FTZ R25, R25, R4, R12, !PT ;  /* 0x0000000419197276 */ /* 0x000fe4000781000c */
[----:B------:R-:W-:Y:S02]  /*8e50*/  FSEL R97, R63, -INF , !P6 ;  /* 0xff8000003f617808 */ /* 0x000fe40007000000 */
[----:B------:R-:W-:Y:S02]  /*8e60*/  FSEL R107, R58, -INF , !P0 ;  /* 0xff8000003a6b7808 */ /* 0x000fe40004000000 */
[----:B------:R-:W-:Y:S02]  /*8e70*/  ISETP.GE.AND P6, PT, R103, R151, PT ;  /* 0x000000976700720c */ /* 0x000fe40003fc6270 */
[----:B------:R-:W-:-:S02]  /*8e80*/  FSETP.NEU.FTZ.AND P0, PT, R2, -INF , PT ;  /* 0xff8000000200780b */ /* 0x000fc40003f1d000 */
[----:B------:R-:W-:Y:S02]  /*8e90*/  FSEL R42, R42, -INF , P2 ;  /* 0xff8000002a2a7808 */ /* 0x000fe40001000000 */
[----:B------:R-:W-:Y:S02]  /*8ea0*/  FSEL R103, R59, -INF , !P5 ;  /* 0xff8000003b677808 */ /* 0x000fe40006800000 */
        /* <DEDUP_REMOVED lines=8> */
[C---:B------:R-:W-:Y:S01]  /*8f30*/  ISETP.GE.AND P0, PT, R106.reuse, R152, PT ;  /* 0x000000986a00720c */ /* 0x040fe20003f06270 */
[-CC-:B------:R-:W-:Y:S01]  /*8f40*/  FFMA.FTZ R111, R111, R50.reuse, -R33.reuse ;  /* 0x000000326f6f7223 */ /* 0x180fe20000010821 */
[-C--:B------:R-:W-:Y:S01]  /*8f50*/  ISETP.GE.AND P4, PT, R106, R151.reuse, PT ;  /* 0x000000976a00720c */ /* 0x080fe20003f86270 */
[-CC-:B------:R-:W-:Y:S01]  /*8f60*/  FFMA.FTZ R66, R113, R50.reuse, -R33.reuse ;  /* 0x0000003271427223 */ /* 0x180fe20000010821 */
[----:B------:R-:W-:Y:S01]  /*8f70*/  FSEL R38, R38, -INF , P5 ;  /* 0xff80000026267808 */ /* 0x000fe20002800000 */
[-CC-:B------:R-:W-:Y:S01]  /*8f80*/  FFMA.FTZ R63, R104, R50.reuse, -R33.reuse ;  /* 0x00000032683f7223 */ /* 0x180fe20000010821 */
[----:B------:R-:W-:Y:S01]  /*8f90*/  FSEL R106, R43, -INF , !P6 ;  /* 0xff8000002b6a7808 */ /* 0x000fe20007000000 */
[----:B------:R-:W-:Y:S01]  /*8fa0*/  FFMA.FTZ R57, R100, R50, -R33 ;  /* 0x0000003264397223 */ /* 0x000fe20000010821 */
[----:B------:R-:W-:Y:S01]  /*8fb0*/  FMNMX3.FTZ R25, R25, R8, R17, !PT ;  /* 0x0000000819197276 */ /* 0x000fe20007810011 */
[--C-:B------:R-:W-:Y:S01]  /*8fc0*/  FFMA.FTZ R43, R98, R50, -R33.reuse ;  /* 0x00000032622b7223 */ /* 0x100fe20000010821 */
[----:B------:R-:W-:Y:S01]  /*8fd0*/  ISETP.GE.AND P6, PT, R108, R152, PT ;  /* 0x000000986c00720c */ /* 0x000fe20003fc6270 */
[-CC-:B------:R-:W-:Y:S01]  /*8fe0*/  FFMA.FTZ R62, R117, R50.reuse, -R33.reuse ;  /* 0x00000032753e7223 */ /* 0x180fe20000010821 */
[----:B------:R-:W-:Y:S01]  /*8ff0*/  ISETP.GE.AND P5, PT, R110, R151, PT ;  /* 0x000000976e00720c */ /* 0x000fe20003fa6270 */
[----:B------:R-:W-:Y:S01]  /*9000*/  MUFU.EX2 R64, R64 ;  /* 0x0000004000407308 */ /* 0x000fe20000000800 */
[----:B------:R-:W-:Y:S01]  /*9010*/  FSEL R34, R34, -INF , P1 ;  /* 0xff80000022227808 */ /* 0x000fe20000800000 */
[-CC-:B------:R-:W-:Y:S01]  /*9020*/  FFMA.FTZ R60, R116, R50.reuse, -R33.reuse ;  /* 0x00000032743c7223 */ /* 0x180fe20000010821 */
[----:B------:R-:W-:Y:S01]  /*9030*/  FSEL R112, R38, -INF , !P2 ;  /* 0xff80000026707808 */ /* 0x000fe20005000000 */
[-CC-:B------:R-:W-:Y:S01]  /*9040*/  FFMA.FTZ R38, R88, R50.reuse, -R33.reuse ;  /* 0x0000003258267223 */ /* 0x180fe20000010821 */
[----:B------:R-:W-:Y:S01]  /*9050*/  FSEL R39, R39, -INF , P0 ;  /* 0xff80000027277808 */ /* 0x000fe20000000000 */
[-CC-:B------:R-:W-:Y:S01]  /*9060*/  FFMA.FTZ R58, R115, R50.reuse, -R33.reuse ;  /* 0x00000032733a7223 */ /* 0x180fe20000010821 */
[----:B------:R-:W-:Y:S01]  /*9070*/  FMNMX3.FTZ R25, R25, R89, R92, !PT ;  /* 0x0000005919197276 */ /* 0x000fe2000781005c */
[----:B------:R-:W1:Y:S01]  /*9080*/  MUFU.EX2 R66, R66 ;  /* 0x0000004200427308 */ /* 0x000e620000000800 */
        /* <DEDUP_REMOVED lines=12> */
[----:B------:R-:W-:Y:S01]  /*9150*/  ISETP.GE.AND P5, PT, R87, R151, PT ;  /* 0x000000975700720c */ /* 0x000fe20003fa6270 */
[-CC-:B------:R-:W-:Y:S01]  /*9160*/  FFMA.FTZ R24, R24, R50.reuse, -R33.reuse ;  /* 0x0000003218187223 */ /* 0x180fe20000010821 */
[----:B------:R-:W-:Y:S01]  /*9170*/  FSEL R110, R39, -INF , !P4 ;  /* 0xff800000276e7808 */ /* 0x000fe20006000000 */
[-C--:B------:R-:W-:Y:S01]  /*9180*/  FFMA.FTZ R39, R90, R50.reuse, -R33 ;  /* 0x000000325a277223 */ /* 0x080fe20000010821 */
[----:B------:R-:W-:Y:S01]  /*9190*/  FMNMX3.FTZ R25, R25, R97, R107, !PT ;  /* 0x0000006119197276 */ /* 0x000fe2000781006b */
[----:B------:R2:W3:Y:S01]  /*91a0*/  MUFU.EX2 R87, R111 ;  /* 0x0000006f00577308 */ /* 0x0004e20000000800 */
[-C--:B------:R-:W-:Y:S01]  /*91b0*/  ISETP.GE.AND P4, PT, R102, R151.reuse, PT ;  /* 0x000000976600720c */ /* 0x080fe20003f86270 */
[-CC-:B------:R-:W-:Y:S01]  /*91c0*/  FFMA.FTZ R37, R37, R50.reuse, -R33.reuse ;  /* 0x0000003225257223 */ /* 0x180fe20000010821 */
[----:B------:R-:W-:Y:S01]  /*91d0*/  FSEL R30, R30, -INF , P0 ;  /* 0xff8000001e1e7808 */ /* 0x000fe20000000000 */
[-CC-:B------:R-:W-:Y:S01]  /*91e0*/  FFMA.FTZ R96, R96, R50.reuse, -R33.reuse ;  /* 0x0000003260607223 */ /* 0x180fe20000010821 */
        /* <DEDUP_REMOVED lines=9> */
[----:B------:R-:W-:Y:S01]  /*9280*/  FSEL R102, R26, -INF , !P0 ;  /* 0xff8000001a667808 */ /* 0x000fe20004000000 */
[----:B------:R-:W-:Y:S01]  /*9290*/  MUFU.EX2 R60, R60 ;  /* 0x0000003c003c7308 */ /* 0x000fe20000000800 */
[----:B--2---:R-:W-:Y:S01]  /*92a0*/  FSEL R111, R35, -INF , !P2 ;  /* 0xff800000236f7808 */ /* 0x004fe20005000000 */
[--C-:B------:R-:W-:Y:S01]  /*92b0*/  FFMA.FTZ R35, R83, R50, -R33.reuse ;  /* 0x0000003253237223 */ /* 0x100fe20000010821 */
[----:B------:R-:W-:Y:S01]  /*92c0*/  ISETP.GE.AND P2, PT, R95, R152, PT ;  /* 0x000000985f00720c */ /* 0x000fe20003f46270 */
[----:B------:R-:W-:Y:S01]  /*92d0*/  FFMA.FTZ R26, R72, R50, -R33 ;  /* 0x00000032481a7223 */ /* 0x000fe20000010821 */
[----:B------:R-:W-:Y:S02]  /*92e0*/  FSEL R31, R31, -INF , P1 ;  /* 0xff8000001f1f7808 */ /* 0x000fe40000800000 */
[----:B------:R-:W-:Y:S01]  /*92f0*/  FSEL R27, R27, -INF , P2 ;  /* 0xff8000001b1b7808 */ /* 0x000fe20001000000 */
[----:B------:R-:W-:Y:S01]  /*9300*/  MUFU.EX2 R58, R58 ;  /* 0x0000003a003a7308 */ /* 0x000fe20000000800 */
[----:B------:R-:W-:-:S02]  /*9310*/  ISETP.GE.AND P0, PT, R82, R152, PT ;  /* 0x000000985200720c */ /* 0x000fc40003f06270 */
[----:B------:R-:W-:Y:S02]  /*9320*/  ISETP.GE.AND P1, PT, R94, R152, PT ;  /* 0x000000985e00720c */ /* 0x000fe40003f26270 */
[----:B------:R-:W-:Y:S02]  /*9330*/  FMNMX3.FTZ R25, R25, R106, R112, !PT ;  /* 0x0000006a19197276 */ /* 0x000fe40007810070 */
[----:B------:R-:W-:Y:S01]  /*9340*/  FSEL R101, R27, -INF , !P4 ;  /* 0xff8000001b657808 */ /* 0x000fe20006000000 */
[----:B------:R-:W-:Y:S01]  /*9350*/  FFMA.FTZ R27, R69, R50, -R33 ;  /* 0x00000032451b7223 */ /* 0x000fe20000010821 */
[----:B------:R-:W-:Y:S01]  /*9360*/  ISETP.GE.AND P4, PT, R82, R151, PT ;  /* 0x000000975200720c */ /* 0x000fe20003f86270 */
[----:B------:R-:W-:Y:S01]  /*9370*/  MUFU.EX2 R56, R56 ;  /* 0x0000003800387308 */ /* 0x000fe20000000800 */
[----:B------:R-:W-:Y:S02]  /*9380*/  FSEL R18, R18, -INF , P0 ;  /* 0xff80000012127808 */ /* 0x000fe40000000000 */
[----:B------:R-:W-:-:S02]  /*9390*/  FSEL R22, R22, -INF , P1 ;  /* 0xff80000016167808 */ /* 0x000fc40000800000 */
[----:B------:R-:W-:Y:S02]  /*93a0*/  FMNMX3.FTZ R25, R25, R110, R113, !PT ;  /* 0x0000006e19197276 */ /* 0x000fe40007810071 */
[-C--:B------:R-:W-:Y:S01]  /*93b0*/  ISETP.GE.AND P1, PT, R81, R152.reuse, PT ;  /* 0x000000985100720c */ /* 0x080fe20003f26270 */
[----:B------:R-:W-:Y:S01]  /*93c0*/  MUFU.EX2 R57, R57 ;  /* 0x0000003900397308 */ /* 0x000fe20000000800 */
[----:B------:R-:W-:Y:S02]  /*93d0*/  ISETP.GE.AND P2, PT, R91, R152, PT ;  /* 0x000000985b00720c */ /* 0x000fe40003f46270 */
[----:B------:R-:W-:Y:S02]  /*93e0*/  FSEL R59, R18, -INF , !P4 ;  /* 0xff800000123b7808 */ /* 0x000fe40006000000 */
[----:B------:R-:W-:Y:S02]  /*93f0*/  ISETP.GE.AND P6, PT, R94, R151, PT ;  /* 0x000000975e00720c */ /* 0x000fe40003fc6270 */
[----:B------:R-:W-:Y:S01]  /*9400*/  FSEL R104, R31, -INF , !P5 ;  /* 0xff8000001f687808 */ /* 0x000fe20006800000 */
[----:B------:R-:W-:Y:S01]  /*9410*/  MUFU.EX2 R43, R43 ;  /* 0x0000002b002b7308 */ /* 0x000fe20000000800 */
[----:B------:R-:W-:Y:S01]  /*9420*/  FMNMX3.FTZ R18, R25, R111, R108, !PT ;  /* 0x0000006f19127276 */ /* 0x000fe2000781006c */
[----:B------:R-:W-:Y:S01]  /*9430*/  FFMA.FTZ R25, R68, R50, -R33 ;  /* 0x0000003244197223 */ /* 0x000fe20000010821 */
[----:B------:R-:W-:-:S02]  /*9440*/  FSEL R19, R19, -INF , P1 ;  /* 0xff80000013137808 */ /* 0x000fc40000800000 */
[-C--:B------:R-:W-:Y:S02]  /*9450*/  ISETP.GE.AND P0, PT, R54, R152.reuse, PT ;  /* 0x000000983600720c */ /* 0x080fe40003f06270 */
[----:B------:R-:W-:Y:S01]  /*9460*/  ISETP.GE.AND P1, PT, R51, R152, PT ;  /* 0x000000983300720c */ /* 0x000fe20003f26270 */
[----:B------:R-:W-:Y:S01]  /*9470*/  MUFU.EX2 R40, R40 ;  /* 0x0000002800287308 */ /* 0x000fe20000000800 */
[----:B------:R-:W-:Y:S02]  /*9480*/  ISETP.GE.AND P5, PT, R91, R151, PT ;  /* 0x000000975b00720c */ /* 0x000fe40003fa6270 */
[----:B------:R-:W-:Y:S02]  /*9490*/  FSEL R23, R23, -INF , P2 ;  /* 0xff80000017177808 */ /* 0x000fe40001000000 */
[----:B------:R-:W-:Y:S01]  /*94a0*/  FSEL R91, R22, -INF , !P6 ;  /* 0xff800000165b7808 */ /* 0x000fe20007000000 */
[--C-:B------:R-:W-:Y:S01]  /*94b0*/  FFMA.FTZ R22, R20, R50, -R33.reuse ;  /* 0x0000003214167223 */ /* 0x100fe20000010821 */
[----:B------:R-:W-:Y:S01]  /*94c0*/  ISETP.GE.AND P2, PT, R80, R152, PT ;  /* 0x000000985000720c */ /* 0x000fe20003f46270 */
[----:B------:R-:W-:Y:S01]  /*94d0*/  FFMA.FTZ R20, R5, R50, -R33 ;  /* 0x0000003205147223 */ /* 0x000fe20000010821 */
[----:B------:R-:W-:Y:S01]  /*94e0*/  FMNMX3.FTZ R18, R18, R104, R102, !PT ;  /* 0x0000006812127276 */ /* 0x000fe20007810066 */
[----:B------:R-:W-:Y:S01]  /*94f0*/  MUFU.EX2 R39, R39 ;  /* 0x0000002700277308 */ /* 0x000fe20000000800 */
[----:B------:R-:W-:-:S02]  /*9500*/  FSEL R15, R15, -INF , P0 ;  /* 0xff8000000f0f7808 */ /* 0x000fc40000000000 */
[----:B------:R-:W-:Y:S02]  /*9510*/  FSEL R10, R10, -INF , P1 ;  /* 0xff8000000a0a7808 */ /* 0x000fe40000800000 */
[----:B------:R-:W-:Y:S01]  /*9520*/  FSEL R65, R23, -INF , !P5 ;  /* 0xff80000017417808 */ /* 0x000fe20006800000 */
[----:B------:R-:W-:Y:S01]  /*9530*/  FFMA.FTZ R23, R32, R50, -R33 ;  /* 0x0000003220177223 */ /* 0x000fe20000010821 */
[C---:B------:R-:W-:Y:S01]  /*9540*/  ISETP.GE.AND P0, PT, R0.reuse, R152, PT ;  /* 0x000000980000720c */ /* 0x040fe20003f06270 */
[----:B------:R-:W-:Y:S01]  /*9550*/  MUFU.EX2 R38, R38 ;  /* 0x0000002600267308 */ /* 0x000fe20000000800 */
[-C--:B------:R-:W-:Y:S02]  /*9560*/  ISETP.GE.AND P1, PT, R0, R151.reuse, PT ;  /* 0x000000970000720c */ /* 0x080fe40003f26270 */
[-C--:B------:R-:W-:Y:S02]  /*9570*/  ISETP.GE.AND P6, PT, R81, R151.reuse, PT ;  /* 0x000000975100720c */ /* 0x080fe40003fc6270 */
[----:B------:R-:W-:-:S02]  /*9580*/  ISETP.GE.AND P5, PT, R80, R151, PT ;  /* 0x000000975000720c */ /* 0x000fc40003fa6270 */
[----:B------:R-:W-:Y:S01]  /*9590*/  FSEL R14, R14, -INF , P2 ;  /* 0xff8000000e0e7808 */ /* 0x000fe20001000000 */
[----:B------:R-:W-:Y:S01]  /*95a0*/  MUFU.EX2 R35, R35 ;  /* 0x0000002300237308 */ /* 0x000fe20000000800 */
[----:B------:R-:W-:Y:S02]  /*95b0*/  FMNMX3.FTZ R0, R18, R101, R91, !PT ;  /* 0x0000006512007276 */ /* 0x000fe4000781005b */
[-C--:B------:R-:W-:Y:S01]  /*95c0*/  ISETP.GE.AND P2, PT, R51, R151.reuse, PT ;  /* 0x000000973300720c */ /* 0x080fe20003f46270 */
[-CC-:B------:R-:W-:Y:S01]  /*95d0*/  FFMA.FTZ R51, R61, R50.reuse, -R33.reuse ;  /* 0x000000323d337223 */ /* 0x180fe20000010821 */
        /* <DEDUP_REMOVED lines=19> */
[----:B---3--:R-:W-:Y:S01]  /*9710*/  F2FP.F16.F32.PACK_AB R70, R62, R87 ;  /* 0x000000573e46723e */ /* 0x008fe200000000ff */
[----:B------:R-:W-:Y:S01]  /*9720*/  MUFU.EX2 R30, R30 ;  /* 0x0000001e001e7308 */ /* 0x000fe20000000800 */
[----:B------:R-:W1:Y:S01]  /*9730*/  SHFL.BFLY PT, R10, R0, 0x2, 0x1f ;  /* 0x0c401f00000a7f89 */ /* 0x000e6200000e0000 */
[----:B------:R-:W-:Y:S01]  /*9740*/  FADD.FTZ R66, R64, R66 ;  /* 0x0000004240427221 */ /* 0x000fe20000010000 */
[----:B------:R-:W-:-:S03]  /*9750*/  VIADD R155, R129, 0x3000 ;  /* 0x00003000819b7836 */ /* 0x000fc60000000000 */
        /* <DEDUP_REMOVED lines=28> */
[-C--:B------:R-:W-:Y:S01]  /*9920*/  FFMA.FTZ R21, R16, R50.reuse, -R33 ;  /* 0x0000003210157223 */ /* 0x080fe20000010821 */
        /* <DEDUP_REMOVED lines=21> */
[-C--:B------:R-:W-:Y:S01]  /*9a80*/  FFMA.FTZ R101, R101, R50.reuse, -R32 ;  /* 0x0000003265657223 */ /* 0x080fe20000010820 */
[----:B------:R-:W-:Y:S01]  /*9a90*/  FADD.FTZ R98, R99, R98 ;  /* 0x0000006263627221 */ /* 0x000fe20000010000 */
[-CC-:B------:R-:W-:Y:S01]  /*9aa0*/  FFMA.FTZ R64, R91, R50.reuse, -R32.reuse ;  /* 0x000000325b407223 */ /* 0x180fe20000010820 */
[-CC-:B------:R-:W-:Y:S01]  /*9ab0*/  FFMA.FTZ R62, R65, R50.reuse, -R32.reuse ;  /* 0x00000032413e7223 */ /* 0x180fe20000010820 */
[-CC-:B------:R-:W-:Y:S01]  /*9ac0*/  FFMA.FTZ R59, R59, R50.reuse, -R32.reuse ;  /* 0x000000323b3b7223 */ /* 0x180fe20000010820 */
[----:B------:R-:W-:Y:S01]  /*9ad0*/  MUFU.EX2 R94, R94 ;  /* 0x0000005e005e7308 */ /* 0x000fe20000000800 */
[-CC-:B------:R-:W-:Y:S01]  /*9ae0*/  FFMA.FTZ R33, R42, R50.reuse, -R32.reuse ;  /* 0x000000322a217223 */ /* 0x180fe20000010820 */
[-CC-:B------:R-:W-:Y:S01]  /*9af0*/  FFMA.FTZ R28, R41, R50.reuse, -R32.reuse ;  /* 0x00000032291c7223 */ /* 0x180fe20000010820 */
[-CC-:B------:R-:W-:Y:S01]  /*9b00*/  FFMA.FTZ R160, R31, R50.reuse, -R32.reuse ;  /* 0x000000321fa07223 */ /* 0x180fe20000010820 */
[----:B------:R-:W-:-:S04]  /*9b10*/  FFMA.FTZ R36, R36, R50, -R32 ;  /* 0x0000003224247223 */ /* 0x000fc80000010820 */
        /* <DEDUP_REMOVED lines=10> */
[----:B------:R-:W-:Y:S01]  /*9bc0*/  F2FP.F16.F32.PACK_AB R4, R60, R63 ;  /* 0x0000003f3c04723e */ /* 0x000fe200000000ff */
[----:B------:R-:W-:Y:S01]  /*9bd0*/  FADD.FTZ R63, R63, R87 ;  /* 0x000000573f3f7221 */ /* 0x000fe20000010000 */
[----:B----4-:R-:W-:Y:S01]  /*9be0*/  F2FP.F16.F32.PACK_AB R5, R90, R94 ;  /* 0x0000005e5a05723e */ /* 0x010fe200000000ff */
[----:B------:R-:W-:-:S03]  /*9bf0*/  FADD.FTZ R94, R94, R100 ;  /* 0x000000645e5e7221 */ /* 0x000fc60000010000 */
[----:B------:R-:W4:Y:S01]  /*9c00*/  MUFU.EX2 R89, R89 ;  /* 0x0000005900597308 */ /* 0x000f220000000800 */
[----:B------:R-:W-:Y:S01]  /*9c10*/  HMMA.16816.F32 R68, R68, R6, RZ ;  /* 0x000000064444723c */ /* 0x000fe200000018ff */
[----:B------:R-:W-:Y:S01]  /*9c20*/  F2FP.F16.F32.PACK_AB R6, R56, R58 ;  /* 0x0000003a3806723e */ /* 0x000fe200000000ff */
[----:B------:R-:W-:Y:S01]  /*9c30*/  FADD.FTZ R94, R90, R94 ;  /* 0x0000005e5a5e7221 */ /* 0x000fe20000010000 */
[----:B-1----:R-:W-:-:S03]  /*9c40*/  F2FP.F16.F32.PACK_AB R7, R67, R88 ;  /* 0x000000584307723e */ /* 0x002fc600000000ff */
[----:B------:R-:W-:Y:S01]  /*9c50*/  FADD.FTZ R88, R88, R94 ;  /* 0x0000005e58587221 */ /* 0x000fe20000010000 */
[----:B------:R-:W-:Y:S03]  /*9c60*/  MUFU.EX2 R92, R92 ;  /* 0x0000005c005c7308 */ /* 0x000fe60000000800 */
[C---:B--2---:R-:W-:Y:S05]  /*9c70*/  HMMA.16816.F32 R80, R4.reuse, R12, R80 ;  /* 0x0000000c0450723c */ /* 0x044fea0000001850 */
[----:B------:R-:W-:Y:S01]  /*9c80*/  FADD.FTZ R88, R67, R88 ;  /* 0x0000005843587221 */ /* 0x000fe20000010000 */
[----:B------:R-:W1:Y:S02]  /*9c90*/  MUFU.EX2 R97, R97 ;  /* 0x0000006100617308 */ /* 0x000e640000000800 */
[C---:B------:R-:W-:Y:S01]  /*9ca0*/  HMMA.16816.F32 R76, R4.reuse, R14, R76 ;  /* 0x0000000e044c723c */ /* 0x040fe2000000184c */
[----:B------:R-:W2:Y:S05]  /*9cb0*/  LDSM.16.MT88.4 R12, [R53+0x3800] ;  /* 0x00380000350c783b */ /* 0x000eaa0000004200 */
[----:B------:R-:W5:Y:S02]  /*9cc0*/  MUFU.EX2 R107, R107 ;  /* 0x0000006b006b7308 */ /* 0x000f640000000800 */
[C---:B---3--:R-:W-:Y:S06]  /*9cd0*/  HMMA.16816.F32 R72, R4.reuse, R8, R72 ;  /* 0x000000080448723c */ /* 0x048fec0000001848 */
[----:B------:R-:W3:Y:S02]  /*9ce0*/  MUFU.EX2 R103, R103 ;  /* 0x0000006700677308 */ /* 0x000ee40000000800 */
[----:B------:R-:W-:Y:S03]  /*9cf0*/  HMMA.16816.F32 R68, R4, R10, R68 ;  /* 0x0000000a0444723c */ /* 0x000fe60000001844 */
[----:B------:R-:W-:Y:S01]  /*9d00*/  F2FP.F16.F32.PACK_AB R4, R54, R57 ;  /* 0x000000393604723e */ /* 0x000fe200000000ff */
[----:B------:R-:W3:Y:S01]  /*9d10*/  LDSM.16.MT88.4 R8, [R129+0x3c00] ;  /* 0x003c00008108783b */ /* 0x000ee20000004200 */
[----:B------:R-:W-:-:S02]  /*9d20*/  F2FP.F16.F32.PACK_AB R6, R51, R43 ;  /* 0x0000002b3306723e */ /* 0x000fc400000000ff */
[----:B----4-:R-:W-:Y:S01]  /*9d30*/  F2FP.F16.F32.PACK_AB R5, R89, R93 ;  /* 0x0000005d5905723e */ /* 0x010fe200000000ff */
[----:B------:R-:W-:Y:S01]  /*9d40*/  MUFU.EX2 R105, R105 ;  /* 0x0000006900697308 */ /* 0x000fe20000000800 */
[----:B-1----:R-:W-:Y:S01]  /*9d50*/  F2FP.F16.F32.PACK_AB R7, R97, R92 ;  /* 0x0000005c6107723e */ /* 0x002fe200000000ff */
[----:B------:R-:W-:-:S04]  /*9d60*/  FADD.FTZ R93, R93, R88 ;  /* 0x000000585d5d7221 */ /* 0x000fc80000010000 */
[----:B------:R-:W-:Y:S02]  /*9d70*/  FADD.FTZ R93, R89, R93 ;  /* 0x0000005d595d7221 */ /* 0x000fe40000010000 */
[----:B-----5:R-:W-:Y:S01]  /*9d80*/  HMMA.16816.F32 R80, R4, R16, R80 ;  /* 0x000000100450723c */ /* 0x020fe20000001850 */
[----:B------:R-:W1:Y:S02]  /*9d90*/  MUFU.EX2 R106, R106 ;  /* 0x0000006a006a7308 */ /* 0x000e640000000800 */
[----:B------:R-:W-:-:S04]  /*9da0*/  FADD.FTZ R93, R92, R93 ;  /* 0x0000005d5c5d7221 */ /* 0x000fc80000010000 */
[----:B------:R-:W-:Y:S01]  /*9db0*/  FADD.FTZ R97, R97, R93 ;  /* 0x0000005d61617221 */ /* 0x000fe20000010000 */
[----:B------:R-:W-:Y:S01]  /*9dc0*/  HMMA.16816.F32 R76, R4, R18, R76 ;  /* 0x00000012044c723c */ /* 0x000fe2000000184c */
[----:B------:R-:W4:Y:S01]  /*9dd0*/  LDSM.16.MT88.4 R16, [R53+0x3c00] ;  /* 0x003c00003510783b */ /* 0x000f220000004200 */
[----:B------:R-:W-:Y:S01]  /*9de0*/  MUFU.EX2 R112, R112 ;  /* 0x0000007000707308 */ /* 0x000fe20000000800 */
[----:B------:R-:W-:-:S05]  /*9df0*/  FADD.FTZ R97, R107, R97 ;  /* 0x000000616b617221 */ /* 0x000fca0000010000 */
[C---:B--2---:R-:W-:Y:S02]  /*9e00*/  HMMA.16816.F32 R72, R4.reuse, R12, R72 ;  /* 0x0000000c0448723c */ /* 0x044fe40000001848 */
[----:B------:R-:W2:Y:S06]  /*9e10*/  MUFU.EX2 R110, R110 ;  /* 0x0000006e006e7308 */ /* 0x000eac0000000800 */
[----:B------:R-:W-:Y:S01]  /*9e20*/  HMMA.16816.F32 R68, R4, R14, R68 ;  /* 0x0000000e0444723c */ /* 0x000fe20000001844 */
[----:B------:R-:W5:Y:S02]  /*9e30*/  LDSM.16.MT88.4 R12, [R129+0x4000] ;  /* 0x00400000810c783b */ /* 0x000f640000004200 */
[----:B------:R-:W-:Y:S01]  /*9e40*/  F2FP.F16.F32.PACK_AB R4, R39, R40 ;  /* 0x000000282704723e */ /* 0x000fe200000000ff */
[----:B------:R-:W-:Y:S01]  /*9e50*/  MUFU.EX2 R109, R109 ;  /* 0x0000006d006d7308 */ /* 0x000fe20000000800 */
[----:B------:R-:W-:-:S02]  /*9e60*/  F2FP.F16.F32.PACK_AB R6, R35, R38 ;  /* 0x000000262306723e */ /* 0x000fc400000000ff */
[C---:B---3--:R-:W-:Y:S01]  /*9e70*/  F2FP.F16.F32.PACK_AB R5, R103.reuse, R107 ;  /* 0x0000006b6705723e */ /* 0x048fe200000000ff */
[----:B------:R-:W-:Y:S01]  /*9e80*/  FADD.FTZ R103, R103, R97 ;  /* 0x0000006167677221 */ /* 0x000fe20000010000 */
[----:B-1----:R-:W-:-:S03]  /*9e90*/  F2FP.F16.F32.PACK_AB R7, R106, R105 ;  /* 0x000000696a07723e */ /* 0x002fc600000000ff */
[----:B------:R-:W1:Y:S01]  /*9ea0*/  MUFU.EX2 R111, R111 ;  /* 0x0000006f006f7308 */ /* 0x000e620000000800 */
[----:B------:R-:W-:-:S03]  /*9eb0*/  FADD.FTZ R105, R105, R103 ;  /* 0x0000006769697221 */ /* 0x000fc60000010000 */
[C---:B------:R-:W-:Y:S03]  /*9ec0*/  HMMA.16816.F32 R80, R4.reuse, R8, R80 ;  /* 0x000000080450723c */ /* 0x040fe60000001850 */
[----:B------:R-:W-:Y:S01]  /*9ed0*/  FADD.FTZ R105, R106, R105 ;  /* 0x000000696a697221 */ /* 0x000fe20000010000 */
[----:B------:R-:W3:Y:S04]  /*9ee0*/  MUFU.EX2 R108, R108 ;  /* 0x0000006c006c7308 */ /* 0x000ee80000000800 */
[C---:B------:R-:W-:Y:S01]  /*9ef0*/  HMMA.16816.F32 R76, R4.reuse, R10, R76 ;  /* 0x0000000a044c723c */ /* 0x040fe2000000184c */
[----:B------:R-:W3:Y:S03]  /*9f00*/  LDSM.16.MT88.4 R8, [R53+0x4000] ;  /* 0x004000003508783b */ /* 0x000ee60000004200 */
[----:B------:R-:W3:Y:S04]  /*9f10*/  MUFU.EX2 R104, R104 ;  /* 0x0000006800687308 */ /* 0x000ee80000000800 */
[C---:B----4-:R-:W-:Y:S04]  /*9f20*/  HMMA.16816.F32 R72, R4.reuse, R16, R72 ;  /* 0x000000100448723c */ /* 0x050fe80000001848 */
[----:B------:R-:W-:Y:S04]  /*9f30*/  MUFU.EX2 R102, R102 ;  /* 0x0000006600667308 */ /* 0x000fe80000000800 */
[----:B------:R-:W-:Y:S01]  /*9f40*/  HMMA.16816.F32 R68, R4, R18, R68 ;  /* 0x000000120444723c */ /* 0x000fe20000001844 */
[----:B------:R-:W4:Y:S02]  /*9f50*/  LDSM.16.MT88.4 R16, [R129+0x4400] ;  /* 0x004400008110783b */ /* 0x000f240000004200 */
[----:B------:R-:W-:-:S02]  /*9f60*/  F2FP.F16.F32.PACK_AB R4, R30, R34 ;  /* 0x000000221e04723e */ /* 0x000fc400000000ff */
[----:B------:R-:W-:Y:S01]  /*9f70*/  F2FP.F16.F32.PACK_AB R6, R27, R29 ;  /* 0x0000001d1b06723e */ /* 0x000fe200000000ff */
[----:B------:R-:W4:Y:S01]  /*9f80*/  MUFU.EX2 R101, R101 ;  /* 0x0000006500657308 */ /* 0x000f220000000800 */
[----:B--2---:R-:W-:Y:S01]  /*9f90*/  F2FP.F16.F32.PACK_AB R5, R110, R112 ;  /* 0x000000706e05723e */ /* 0x004fe200000000ff */
[----:B------:R-:W-:Y:S01]  /*9fa0*/  FADD.FTZ R112, R112, R105 ;  /* 0x0000006970707221 */ /* 0x000fe20000010000 */
[----:B-1----:R-:W-:-:S03]  /*9fb0*/  F2FP.F16.F32.PACK_AB R7, R111, R109 ;  /* 0x0000006d6f07723e */ /* 0x002fc600000000ff */
[----:B------:R-:W-:Y:S02]  /*9fc0*/  FADD.FTZ R112, R110, R112 ;  /* 0x000000706e707221 */ /* 0x000fe40000010000 */
[----:B------:R-:W-:Y:S02]  /*9fd0*/  MUFU.EX2 R21, R21 ;  /* 0x0000001500157308 */ /* 0x000fe40000000800 */
[----:B-----5:R-:W-:Y:S03]  /*9fe0*/  HMMA.16816.F32 R80, R4, R12, R80 ;  /* 0x0000000c0450723c */ /* 0x020fe60000001850 */
[----:B------:R-:W-:-:S04]  /*9ff0*/  FADD.FTZ R112, R109, R112 ;  /* 0x000000706d707221 */ /* 0x000fc80000010000 */
[----:B------:R-:W-:Y:S01]  /*a000*/  FADD.FTZ R111, R111, R112 ;  /* 0x000000706f6f7221 */ /* 0x000fe20000010000 */
[----:B------:R-:W1:Y:S01]  /*a010*/  MUFU.EX2 R37, R37 ;  /* 0x0000002500257308 */ /* 0x000e620000000800 */
[----:B------:R-:W-:Y:S01]  /*a020*/  HMMA.16816.F32 R76, R4, R14, R76 ;  /* 0x0000000e044c723c */ /* 0x000fe2000000184c */
[----:B------:R-:W2:Y:S02]  /*a030*/  LDSM.16.MT88.4 R12, [R53+0x4400] ;  /* 0x00440000350c783b */ /* 0x000ea40000004200 */
[----:B---3--:R-:W-:-:S04]  /*a040*/  FADD.FTZ R111, R108, R111 ;  /* 0x0000006f6c6f7221 */ /* 0x008fc80000010000 */
[----:B------:R-:W-:Y:S01]  /*a050*/  MUFU.EX2 R64, R64 ;  /* 0x0000004000407308 */ /* 0x000fe20000000800 */
[----:B------:R-:W-:Y:S01]  /*a060*/  FADD.FTZ R111, R104, R111 ;  /* 0x0000006f686f7221 */ /* 0x000fe20000010000 */
[C---:B------:R-:W-:Y:S06]  /*a070*/  HMMA.16816.F32 R72, R4.reuse, R8, R72 ;  /* 0x000000080448723c */ /* 0x040fec0000001848 */
[----:B------:R-:W3:Y:S02]  /*a080*/  MUFU.EX2 R62, R62 ;  /* 0x0000003e003e7308 */ /* 0x000ee40000000800 */
[----:B------:R-:W-:Y:S03]  /*a090*/  HMMA.16816.F32 R68, R4, R10, R68 ;  /* 0x0000000a0444723c */ /* 0x000fe60000001844 */
[----:B------:R-:W-:Y:S01]  /*a0a0*/  F2FP.F16.F32.PACK_AB R4, R25, R26 ;  /* 0x0000001a1904723e */ /* 0x000fe200000000ff */
[----:B------:R-:W5:Y:S01]  /*a0b0*/  LDSM.16.MT88.4 R8, [R129+0x4800] ;  /* 0x004800008108783b */ /* 0x000f620000004200 */
[----:B------:R-:W-:-:S02]  /*a0c0*/  F2FP.F16.F32.PACK_AB R6, R23, R24 ;  /* 0x000000181706723e */ /* 0x000fc400000000ff */
[----:B------:R-:W-:Y:S01]  /*a0d0*/  F2FP.F16.F32.PACK_AB R5, R104, R108 ;  /* 0x0000006c6805723e */ /* 0x000fe200000000ff */
[----:B------:R-:W-:Y:S01]  /*a0e0*/  MUFU.EX2 R55, R55 ;  /* 0x0000003700377308 */ /* 0x000fe20000000800 */
[----:B----4-:R-:W-:Y:S01]  /*a0f0*/  F2FP.F16.F32.PACK_AB R7, R101, R102 ;  /* 0x000000666507723e */ /* 0x010fe200000000ff */
[----:B------:R-:W-:-:S04]  /*a100*/  FADD.FTZ R102, R102, R111 ;  /* 0x0000006f66667221 */ /* 0x000fc80000010000 */
[----:B------:R-:W-:Y:S02]  /*a110*/  FADD.FTZ R102, R101, R102 ;  /* 0x0000006665667221 */ /* 0x000fe40000010000 */
[C---:B------:R-:W-:Y:S03]  /*a120*/  HMMA.16816.F32 R80, R4.reuse, R16, R80 ;  /* 0x000000100450723c */ /* 0x040fe60000001850 */
[----:B------:R-:W-:Y:S01]  /*a130*/  FADD.FTZ R16, R60, R63 ;  /* 0x0000003f3c107221 */ /* 0x000fe20000010000 */
[----:B------:R-:W-:Y:S03]  /*a140*/  MUFU.EX2 R96, R96 ;  /* 0x0000006000607308 */ /* 0x000fe60000000800 */
[----:B------:R-:W-:Y:S01]  /*a150*/  FADD.FTZ R16, R58, R16 ;  /* 0x000000103a107221 */ /* 0x000fe20000010000 */
[----:B------:R-:W-:Y:S03]  /*a160*/  HMMA.16816.F32 R76, R4, R18, R76 ;  /* 0x00000012044c723c */ /* 0x000fe6000000184c */
[----:B------:R-:W-:Y:S01]  /*a170*/  FADD.FTZ R16, R56, R16 ;  /* 0x0000001038107221 */ /* 0x000fe20000010000 */
[----:B------:R-:W-:Y:S01]  /*a180*/  FFMA.FTZ R56, R61, R50, -R32 ;  /* 0x000000323d387223 */ /* 0x000fe20000010820 */
[----:B------:R-:W-:Y:S02]  /*a190*/  MUFU.EX2 R58, R59 ;  /* 0x0000003b003a7308 */ /* 0x000fe40000000800 */
[----:B------:R-:W-:-:S02]  /*a1a0*/  FADD.FTZ R57, R57, R16 ;  /* 0x0000001039397221 */ /* 0x000fc40000010000 */
[----:B------:R-:W4:Y:S01]  /*a1b0*/  LDSM.16.MT88.4 R16, [R53+0x4800] ;  /* 0x004800003510783b */ /* 0x000f220000004200 */
[C---:B--2---:R-:W-:Y:S03]  /*a1c0*/  HMMA.16816.F32 R72, R4.reuse, R12, R72 ;  /* 0x0000000c0448723c */ /* 0x044fe60000001848 */
[----:B------:R-:W-:Y:S01]  /*a1d0*/  FADD.FTZ R57, R54, R57 ;  /* 0x0000003936397221 */ /* 0x000fe20000010000 */
[----:B------:R-:W2:Y:S03]  /*a1e0*/  MUFU.EX2 R56, R56 ;  /* 0x0000003800387308 */ /* 0x000ea60000000800 */
[----:B------:R-:W-:Y:S01]  /*a1f0*/  FADD.FTZ R57, R43, R57 ;  /* 0x000000392b397221 */ /* 0x000fe20000010000 */
[----:B------:R-:W-:Y:S03]  /*a200*/  HMMA.16816.F32 R68, R4, R14, R68 ;  /* 0x0000000e0444723c */ /* 0x000fe60000001844 */
[----:B------:R-:W-:Y:S01]  /*a210*/  FADD.FTZ R51, R51, R57 ;  /* 0x0000003933337221 */ /* 0x000fe20000010000 */
[----:B------:R-:W-:Y:S01]  /*a220*/  F2FP.F16.F32.PACK_AB R4, R20, R22 ;  /* 0x000000161404723e */ /* 0x000fe200000000ff */
[----:B------:R-:W4:Y:S01]  /*a230*/  LDSM.16.MT88.4 R12, [R129+0x4c00] ;  /* 0x004c0000810c783b */ /* 0x000f220000004200 */
[----:B-1----:R-:W-:Y:S01]  /*a240*/  F2FP.F16.F32.PACK_AB R6, R37, R21 ;  /* 0x000000152506723e */ /* 0x002fe200000000ff */
[----:B------:R-:W-:Y:S01]  /*a250*/  FADD.FTZ R51, R40, R51 ;  /* 0x0000003328337221 */ /* 0x000fe20000010000 */
[----:B---3--:R-:W-:Y:S01]  /*a260*/  F2FP.F16.F32.PACK_AB R5, R62, R64 ;  /* 0x000000403e05723e */ /* 0x008fe200000000ff */
[----:B------:R-:W-:Y:S01]  /*a270*/  MUFU.EX2 R33, R33 ;  /* 0x0000002100217308 */ /* 0x000fe20000000800 */
[----:B------:R-:W-:Y:S01]  /*a280*/  FADD.FTZ R64, R64, R102 ;  /* 0x0000006640407221 */ /* 0x000fe20000010000 */
[----:B------:R-:W-:Y:S01]  /*a290*/  FADD.FTZ R39, R39, R51 ;  /* 0x0000003327277221 */ /* 0x000fe20000010000 */
[----:B--2---:R-:W-:-:S03]  /*a2a0*/  F2FP.F16.F32.PACK_AB R7, R56, R58 ;  /* 0x0000003a3807723e */ /* 0x004fc600000000ff */
[----:B------:R-:W-:Y:S01]  /*a2b0*/  FADD.FTZ R38, R38, R39 ;  /* 0x0000002726267221 */ /* 0x000fe20000010000 */
[----:B------:R-:W-:Y:S01]  /*a2c0*/  FADD.FTZ R64, R62, R64 ;  /* 0x000000403e407221 */ /* 0x000fe20000010000 */
[----:B------:R-:W1:Y:S02]  /*a2d0*/  MUFU.EX2 R28, R28 ;  /* 0x0000001c001c7308 */ /* 0x000e640000000800 */
[----:B------:R-:W-:Y:S01]  /*a2e0*/  FADD.FTZ R38, R35, R38 ;  /* 0x0000002623267221 */ /* 0x000fe20000010000 */
[----:B------:R-:W-:Y:S01]  /*a2f0*/  FADD.FTZ R58, R58, R64 ;  /* 0x000000403a3a7221 */ /* 0x000fe20000010000 */
[C---:B-----5:R-:W-:Y:S03]  /*a300*/  HMMA.16816.F32 R80, R4.reuse, R8, R80 ;  /* 0x000000080450723c */ /* 0x060fe60000001850 */
[----:B------:R-:W-:Y:S01]  /*a310*/  FADD.FTZ R34, R34, R38 ;  /* 0x0000002622227221 */ /* 0x000fe20000010000 */
[----:B------:R-:W-:Y:S01]  /*a320*/  FADD.FTZ R58, R56, R58 ;  /* 0x0000003a383a7221 */ /* 0x000fe20000010000 */
[----:B------:R-:W-:Y:S02]  /*a330*/  MUFU.EX2 R52, R52 ;  /* 0x0000003400347308 */ /* 0x000fe40000000800 */
[----:B------:R-:W-:Y:S01]  /*a340*/  FADD.FTZ R34, R30, R34 ;  /* 0x000000221e227221 */ /* 0x000fe20000010000 */
[----:B------:R-:W-:Y:S01]  /*a350*/  HMMA.16816.F32 R76, R4, R10, R76 ;  /* 0x0000000a044c723c */ /* 0x000fe2000000184c */
[----:B------:R-:W2:Y:S02]  /*a360*/  LDSM.16.MT88.4 R8, [R53+0x4c00] ;  /* 0x004c00003508783b */ /* 0x000ea40000004200 */
[----:B------:R-:W-:-:S02]  /*a370*/  FADD.FTZ R34, R29, R34 ;  /* 0x000000221d227221 */ /* 0x000fc40000010000 */
[----:B------:R-:W3:Y:S02]  /*a380*/  MUFU.EX2 R161, R161 ;  /* 0x000000a100a17308 */ /* 0x000ee40000000800 */
[----:B------:R-:W-:Y:S01]  /*a390*/  FADD.FTZ R34, R27, R34 ;  /* 0x000000221b227221 */ /* 0x000fe20000010000 */
[C---:B----4-:R-:W-:Y:S03]  /*a3a0*/  HMMA.16816.F32 R72, R4.reuse, R16, R72 ;  /* 0x000000100448723c */ /* 0x050fe60000001848 */
[----:B------:R-:W-:Y:S02]  /*a3b0*/  FADD.FTZ R26, R26, R34 ;  /* 0x000000221a1a7221 */ /* 0x000fe40000010000 */
[----:B------:R-:W4:Y:S02]  /*a3c0*/  MUFU.EX2 R35, R36 ;  /* 0x0000002400237308 */ /* 0x000f240000000800 */
[----:B------:R-:W-:Y:S01]  /*a3d0*/  FADD.FTZ R26, R25, R26 ;  /* 0x0000001a191a7221 */ /* 0x000fe20000010000 */
[----:B------:R-:W-:Y:S03]  /*a3e0*/  HMMA.16816.F32 R68, R4, R18, R68 ;  /* 0x000000120444723c */ /* 0x000fe60000001844 */
[----:B------:R-:W-:Y:S01]  /*a3f0*/  F2FP.F16.F32.PACK_AB R4, R96, R55 ;  /* 0x000000376004723e */ /* 0x000fe200000000ff */
[----:B------:R-:W-:Y:S01]  /*a400*/  FADD.FTZ R24, R24, R26 ;  /* 0x0000001a18187221 */ /* 0x000fe20000010000 */
[----:B-1----:R-:W-:Y:S01]  /*a410*/  F2FP.F16.F32.PACK_AB R5, R28, R33 ;  /* 0x000000211c05723e */ /* 0x002fe200000000ff */
[----:B------:R-:W1:Y:S01]  /*a420*/  MUFU.EX2 R160, R160 ;  /* 0x000000a000a07308 */ /* 0x000e620000000800 */
[----:B------:R-:W-:Y:S01]  /*a430*/  FADD.FTZ R33, R33, R58 ;  /* 0x0000003a21217221 */ /* 0x000fe20000010000 */
[----:B------:R-:W-:Y:S01]  /*a440*/  FADD.FTZ R24, R23, R24 ;  /* 0x0000001817187221 */ /* 0x000fe20000010000 */
[----:B---3--:R-:W-:-:S02]  /*a450*/  F2FP.F16.F32.PACK_AB R6, R161, R52 ;  /* 0x00000034a106723e */ /* 0x008fc400000000ff */
[----:B------:R-:W-:Y:S01]  /*a460*/  FADD.FTZ R33, R28, R33 ;  /* 0x000000211c217221 */ /* 0x000fe20000010000 */
[----:B------:R-:W-:-:S03]  /*a470*/  FADD.FTZ R22, R22, R24 ;  /* 0x0000001816167221 */ /* 0x000fc60000010000 */
[----:B----4-:R-:W-:Y:S01]  /*a480*/  FADD.FTZ R33, R35, R33 ;  /* 0x0000002123217221 */ /* 0x010fe20000010000 */
[----:B------:R-:W-:-:S04]  /*a490*/  FADD.FTZ R22, R20, R22 ;  /* 0x0000001614167221 */ /* 0x000fc80000010000 */
[----:B------:R-:W-:Y:S01]  /*a4a0*/  FADD.FTZ R21, R21, R22 ;  /* 0x0000001615157221 */ /* 0x000fe20000010000 */
[----:B-1----:R-:W-:-:S03]  /*a4b0*/  F2FP.F16.F32.PACK_AB R7, R160, R35 ;  /* 0x00000023a007723e */ /* 0x002fc600000000ff */
[----:B------:R-:W-:Y:S01]  /*a4c0*/  FADD.FTZ R21, R37, R21 ;  /* 0x0000001525157221 */ /* 0x000fe20000010000 */
[----:B------:R-:W-:-:S03]  /*a4d0*/  FADD.FTZ R160, R160, R33 ;  /* 0x00000021a0a07221 */ /* 0x000fc60000010000 */
[----:B------:R-:W-:Y:S01]  /*a4e0*/  FADD.FTZ R55, R55, R21 ;  /* 0x0000001537377221 */ /* 0x000fe20000010000 */
[----:B------:R-:W-:Y:S03]  /*a4f0*/  HMMA.16816.F32 R80, R4, R12, R80 ;  /* 0x0000000c0450723c */ /* 0x000fe60000001850 */
[----:B------:R-:W-:-:S04]  /*a500*/  FADD.FTZ R55, R96, R55 ;  /* 0x0000003760377221 */ /* 0x000fc80000010000 */
[----:B------:R-:W-:Y:S01]  /*a510*/  FADD.FTZ R55, R52, R55 ;  /* 0x0000003734377221 */ /* 0x000fe20000010000 */
[----:B------:R-:W-:Y:S03]  /*a520*/  HMMA.16816.F32 R76, R4, R14, R76 ;  /* 0x0000000e044c723c */ /* 0x000fe6000000184c */
[----:B------:R-:W-:-:S05]  /*a530*/  FADD.FTZ R161, R161, R55 ;  /* 0x00000037a1a17221 */ /* 0x000fca0000010000 */
        /* <DEDUP_REMOVED lines=47> */
[----:B------:R-:W-:Y:S02]  /*a830*/  IMAD.MOV.U32 R7, RZ, RZ, R9 ;  /* 0x000000ffff077224 */ /* 0x000fe400078e0009 */
[----:B------:R-:W2:Y:S01]  /*a840*/  LD.E.64 R8, desc[UR4][R84.64+0x40] ;  /* 0x0000400454087980 */ /* 0x000ea2000c101b00 */
[----:B------:R-:W-:Y:S02]  /*a850*/  @!P4 IMAD.MOV R10, RZ, RZ, -R10 ;  /* 0x000000ffff0ac224 */ /* 0x000fe400078e0a0a */
[----:B------:R-:W-:-:S04]  /*a860*/  @!P1 IADD3 R7, PT, PT, -R7, RZ, RZ ;  /* 0x000000ff07079210 */ /* 0x000fc80007ffe1ff */
        /* <DEDUP_REMOVED lines=24> */
.L_x_9860:
        /* <DEDUP_REMOVED lines=8> */
.L_x_9861:
[----:B------:R-:W-:Y:S05]  /*aa70*/  BSYNC.RECONVERGENT B0 ;  /* 0x0000000000007941 */ /* 0x000fea0003800200 */
.L_x_9859:
        /* <DEDUP_REMOVED lines=13> */
[----:B------:R-:W-:Y:S01]  /*ab50*/  LEA R47, R4, UR6, 0x1 ;  /* 0x00000006042f7c11 */ /* 0x000fe2000f8e08ff */
        /* <DEDUP_REMOVED lines=28> */
[----:B------:R1:W4:Y:S01]  /*ad20*/  LDSM.16.M88.4 R88, [R3+0x2c00] ;  /* 0x002c00000358783b */ /* 0x0003220000000200 */
[C---:B-----5:R-:W-:Y:S03]  /*ad30*/  HMMA.16816.F32 R36, R124.reuse, R32, RZ ;  /* 0x000000207c24723c */ /* 0x060fe600000018ff */
[----:B------:R-:W0:Y:S05]  /*ad40*/  LDGDEPBAR ;  /* 0x00000000000079af */ /* 0x000e2a0000000000 */
[C---:B------:R-:W-:Y:S08]  /*ad50*/  HMMA.16816.F32 R28, R124.reuse, R24, RZ ;  /* 0x000000187c1c723c */ /* 0x040ff000000018ff */
[----:B------:R-:W-:Y:S01]  /*ad60*/  HMMA.16816.F32 R20, R124, R16, RZ ;  /* 0x000000107c14723c */ /* 0x000fe200000018ff */
[----:B-1----:R-:W-:-:S07]  /*ad70*/  VIADD R3, R46, 0xfffffffe ;  /* 0xfffffffe2e037836 */ /* 0x002fce0000000000 */
[----:B------:R-:W-:Y:S01]  /*ad80*/  HMMA.16816.F32 R12, R124, R8, RZ ;  /* 0x000000087c0c723c */ /* 0x000fe200000018ff */
[----:B------:R-:W-:Y:S01]  /*ad90*/  ISETP.GT.AND P1, PT, R3, R134, PT ;  /* 0x000000860300720c */ /* 0x000fe20003f24270 */
        /* <DEDUP_REMOVED lines=31> */
[----:B------:R-:W-:-:S04]  /*af90*/  VIADD R91, R46, 0xffffffff ;  /* 0xffffffff2e5b7836 */ /* 0x000fc80000000000 */
[----:B------:R-:W-:-:S04]  /*afa0*/  IMAD.SHL.U32 R91, R91, 0x80, RZ ;  /* 0x000000805b5b7824 */ /* 0x000fc800078e00ff */
        /* <DEDUP_REMOVED lines=15> */
[----:B-1----:R-:W-:Y:S01]  /*b0a0*/  IADD3 R92, PT, PT, RZ, -R95, RZ ;  /* 0x8000005fff5c7210 */ /* 0x002fe20007ffe0ff */
[----:B------:R-:W-:-:S04]  /*b0b0*/  IMAD.MOV.U32 R94, RZ, RZ, RZ ;  /* 0x000000ffff5e7224 */ /* 0x000fc800078e00ff */
        /* <DEDUP_REMOVED lines=46> */
.L_x_9865:
        /* <DEDUP_REMOVED lines=8> */
.L_x_9866:
[----:B------:R-:W-:Y:S05]  /*b420*/  BSYNC.RECONVERGENT B0 ;  /* 0x0000000000007941 */ /* 0x000fea0003800200 */
.L_x_9864:
        /* <DEDUP_REMOVED lines=18> */
.L_x_9863:
[----:B------:R-:W-:Y:S05]  /*b550*/  BSYNC.RECONVERGENT B1 ;  /* 0x0000000000017941 */ /* 0x000fea0003800200 */
.L_x_9862:
[----:B------:R-:W2:Y:S01]  /*b560*/  LD.E R45, desc[UR4][R84.64+0xdc] ;  /* 0x0000dc04542d7980 */ /* 0x000ea2000c101900 */
[----:B-1----:R-:W-:-:S04]  /*b570*/  IMAD R95, R46, 0x80, R44 ;  /* 0x000000802e5f7824 */ /* 0x002fc800078e022c */
        /* <DEDUP_REMOVED lines=55> */
[----:B------:R-:W-:Y:S01]  /*b8f0*/  FSEL R105, R61, -INF , !P6 ;  /* 0xff8000003d697808 */ /* 0x000fe20007000000 */
[----:B------:R-:W-:Y:S01]  /*b900*/  VIADD R86, R95, 0xffffff71 ;  /* 0xffffff715f567836 */ /* 0x000fe20000000000 */
[----:B------:R-:W-:Y:S01]  /*b910*/  ISETP.GE.AND P6, PT, R137, R153, PT ;  /* 0x000000998900720c */ /* 0x000fe20003fc6270 */
[----:B------:R-:W-:Y:S01]  /*b920*/  VIADD R98, R95, 0xffffff78 ;  /* 0xffffff785f627836 */ /* 0x000fe20000000000 */
[----:B------:R-:W-:Y:S01]  /*b930*/  FSEL R57, R57, -INF , P0 ;  /* 0xff80000039397808 */ /* 0x000fe20000000000 */
[----:B------:R-:W-:Y:S01]  /*b940*/  VIADD R95, R95, 0xffffff79 ;  /* 0xffffff795f5f7836 */ /* 0x000fe20000000000 */
        /* <DEDUP_REMOVED lines=42> */
[----:B------:R-:W-:-:S02]  /*bbf0*/  FSEL R24, R24, -INF , P4 ;  /* 0xff80000018187808 */ /* 0x000fc40002000000 */
[-C--:B------:R-:W-:Y:S02]  /*bc00*/  ISETP.GE.AND P4, PT, R97, R154.reuse, PT ;  /* 0x0000009a6100720c */ /* 0x080fe40003f86270 */
[----:B------:R-:W-:Y:S02]  /*bc10*/  FSEL R41, R33, -INF , !P6 ;  /* 0xff80000021297808 */ /* 0x000fe40007000000 */
[----:B------:R-:W-:Y:S02]  /*bc20*/  FSEL R33, R24, -INF , !P2 ;  /* 0xff80000018217808 */ /* 0x000fe40005000000 */
[----:B------:R-:W-:Y:S02]  /*bc30*/  ISETP.GE.AND P2, PT, R97, R153, PT ;  /* 0x000000996100720c */ /* 0x000fe40003f46270 */
[----:B------:R-:W-:Y:S02]  /*bc40*/  FSEL R20, R20, -INF , P4 ;  /* 0xff80000014147808 */ /* 0x000fe40002000000 */
[----:B------:R-:W-:-:S02]  /*bc50*/  ISETP.GE.AND P0, PT, R112, R154, PT ;  /* 0x0000009a7000720c */ /* 0x000fc40003f06270 */
[----:B------:R-:W-:Y:S02]  /*bc60*/  FSEL R28, R20, -INF , !P2 ;  /* 0xff800000141c7808 */ /* 0x000fe40005000000 */
[----:B------:R-:W-:Y:S02]  /*bc70*/  FMNMX3.FTZ R20, R2, R109, R108, !PT ;  /* 0x0000006d02147276 */ /* 0x000fe4000781006c */
[----:B------:R-:W-:Y:S02]  /*bc80*/  ISETP.GE.AND P6, PT, R112, R153, PT ;  /* 0x000000997000720c */ /* 0x000fe40003fc6270 */
[----:B------:R-:W-:Y:S02]  /*bc90*/  FSEL R29, R29, -INF , P0 ;  /* 0xff8000001d1d7808 */ /* 0x000fe40000000000 */
        /* <DEDUP_REMOVED lines=8> */
[----:B------:R-:W-:Y:S02]  /*bd20*/  FMNMX3.FTZ R20, R20, R103, R65, !PT ;  /* 0x0000006714147276 */ /* 0x000fe40007810041 */
[-C--:B------:R-:W-:Y:S02]  /*bd30*/  ISETP.GE.AND P6, PT, R96, R154.reuse, PT ;  /* 0x0000009a6000720c */ /* 0x080fe40003fc6270 */
[----:B------:R-:W-:Y:S02]  /*bd40*/  FSEL R21, R21, -INF , P0 ;  /* 0xff80000015157808 */ /* 0x000fe40000000000 */
[----:B------:R-:W-:Y:S02]  /*bd50*/  ISETP.GE.AND P0, PT, R92, R154, PT ;  /* 0x0000009a5c00720c */ /* 0x000fe40003f06270 */
[----:B------:R-:W-:Y:S02]  /*bd60*/  FMNMX3.FTZ R20, R20, R61, R60, !PT ;  /* 0x0000003d14147276 */ /* 0x000fe4000781003c */
[----:B------:R-:W-:-:S02]  /*bd70*/  ISETP.GE.AND P2, PT, R96, R153, PT ;  /* 0x000000996000720c */ /* 0x000fc40003f46270 */
[----:B------:R-:W-:Y:S02]  /*bd80*/  FSEL R24, R16, -INF , P6 ;  /* 0xff80000010187808 */ /* 0x000fe40003000000 */
[----:B------:R-:W-:Y:S02]  /*bd90*/  ISETP.GE.AND P6, PT, R90, R154, PT ;  /* 0x0000009a5a00720c */ /* 0x000fe40003fc6270 */
[----:B------:R-:W-:Y:S02]  /*bda0*/  FSEL R16, R17, -INF , P0 ;  /* 0xff80000011107808 */ /* 0x000fe40000000000 */
[----:B------:R-:W-:Y:S02]  /*bdb0*/  FMNMX3.FTZ R20, R20, R52, R57, !PT ;  /* 0x0000003414147276 */ /* 0x000fe40007810039 */
[----:B------:R-:W-:Y:S02]  /*bdc0*/  FSEL R17, R24, -INF , !P2 ;  /* 0xff80000018117808 */ /* 0x000fe40005000000 */
[----:B------:R-:W-:-:S02]  /*bdd0*/  ISETP.GE.AND P0, PT, R91, R154, PT ;  /* 0x0000009a5b00720c */ /* 0x000fc40003f06270 */
[----:B------:R-:W-:Y:S02]  /*bde0*/  ISETP.GE.AND P2, PT, R90, R153, PT ;  /* 0x000000995a00720c */ /* 0x000fe40003f46270 */
[----:B------:R-:W-:Y:S02]  /*bdf0*/  FSEL R24, R12, -INF , P6 ;  /* 0xff8000000c187808 */ /* 0x000fe40003000000 */
[----:B------:R-:W-:Y:S02]  /*be00*/  ISETP.GE.AND P6, PT, R89, R154, PT ;  /* 0x0000009a5900720c */ /* 0x000fe40003fc6270 */
[----:B------:R-:W-:Y:S02]  /*be10*/  FMNMX3.FTZ R20, R20, R53, R49, !PT ;  /* 0x0000003514147276 */ /* 0x000fe40007810031 */
[----:B------:R-:W-:Y:S02]  /*be20*/  FSEL R12, R13, -INF , P0 ;  /* 0xff8000000d0c7808 */ /* 0x000fe40000000000 */
[----:B------:R-:W-:-:S02]  /*be30*/  FSEL R13, R24, -INF , !P2 ;  /* 0xff800000180d7808 */ /* 0x000fc40005000000 */
[-C--:B------:R-:W-:Y:S02]  /*be40*/  ISETP.GE.AND P4, PT, R94, R153.reuse, PT ;  /* 0x000000995e00720c */ /* 0x080fe40003f86270 */
[----:B------:R-:W-:Y:S02]  /*be50*/  FSEL R24, R8, -INF , P6 ;  /* 0xff80000008187808 */ /* 0x000fe40003000000 */
[----:B------:R-:W-:Y:S02]  /*be60*/  FMNMX3.FTZ R8, R20, R48, R41, !PT ;  /* 0x0000003014087276 */ /* 0x000fe40007810029 */
[----:B------:R-:W-:Y:S02]  /*be70*/  FSEL R21, R21, -INF , !P4 ;  /* 0xff80000015157808 */ /* 0x000fe40006000000 */
[----:B------:R-:W-:Y:S02]  /*be80*/  ISETP.GE.AND P4, PT, R92, R153, PT ;  /* 0x000000995c00720c */ /* 0x000fe40003f86270 */
[----:B------:R-:W-:-:S02]  /*be90*/  FMNMX3.FTZ R8, R8, R40, R37, !PT ;  /* 0x0000002808087276 */ /* 0x000fc40007810025 */
[----:B------:R-:W-:Y:S02]  /*bea0*/  ISETP.GE.AND P2, PT, R89, R153, PT ;  /* 0x000000995900720c */ /* 0x000fe40003f46270 */
[-C--:B------:R-:W-:Y:S02]  /*beb0*/  ISETP.GE.AND P6, PT, R88, R154.reuse, PT ;  /* 0x0000009a5800720c */ /* 0x080fe40003fc6270 */
[----:B------:R-:W-:Y:S02]  /*bec0*/  FSEL R16, R16, -INF , !P4 ;  /* 0xff80000010107808 */ /* 0x000fe40006000000 */
[----:B------:R-:W-:Y:S02]  /*bed0*/  FMNMX3.FTZ R8, R8, R33, R29, !PT ;  /* 0x0000002108087276 */ /* 0x000fe4000781001d */
        /* <DEDUP_REMOVED lines=10> */
[----:B------:R-:W-:Y:S02]  /*bf80*/  FSEL R110, R4, -INF , !P2 ;  /* 0xff800000046e7808 */ /* 0x000fe40005000000 */
[----:B------:R-:W-:Y:S02]  /*bf90*/  FMNMX3.FTZ R4, R8, R17, R16, !PT ;  /* 0x0000001108047276 */ /* 0x000fe40007810010 */
[----:B------:R-:W-:Y:S02]  /*bfa0*/  FSEL R93, R9, -INF , !P4 ;  /* 0xff800000095d7808 */ /* 0x000fe40006000000 */
[----:B------:R-:W-:-:S02]  /*bfb0*/  ISETP.GE.AND P6, PT, R98, R154, PT ;  /* 0x0000009a6200720c */ /* 0x000fc40003fc6270 */
[----:B------:R-:W-:Y:S02]  /*bfc0*/  ISETP.GE.AND P4, PT, R86, R153, PT ;  /* 0x000000995600720c */ /* 0x000fe40003f86270 */
[----:B------:R-:W-:Y:S02]  /*bfd0*/  FSEL R5, R5, -INF , P0 ;  /* 0xff80000005057808 */ /* 0x000fe40000000000 */
[----:B------:R-:W-:Y:S02]  /*bfe0*/  ISETP.GE.AND P0, PT, R95, R154, PT ;  /* 0x0000009a5f00720c */ /* 0x000fe40003f06270 */
[----:B------:R-:W-:Y:S02]  /*bff0*/  FMNMX3.FTZ R4, R4, R13, R12, !PT ;  /* 0x0000000d04047276 */ /* 0x000fe4000781000c */
[----:B------:R-:W-:Y:S02]  /*c000*/  ISETP.GE.AND P2, PT, R98, R153, PT ;  /* 0x000000996200720c */ /* 0x000fe40003f46270 */
[----:B------:R-:W-:-:S02]  /*c010*/  FSEL R64, R124, -INF , P6 ;  /* 0xff8000007c407808 */ /* 0x000fc40003000000 */
[----:B------:R-:W-:Y:S02]  /*c020*/  FSEL R101, R5, -INF , !P4 ;  /* 0xff80000005657808 */ /* 0x000fe40006000000 */
[----:B------:R-:W-:Y:S02]  /*c030*/  ISETP.GE.AND P4, PT, R95, R153, PT ;  /* 0x000000995f00720c */ /* 0x000fe40003f86270 */
[----:B------:R-:W-:Y:S02]  /*c040*/  FSEL R125, R125, -INF , P0 ;  /* 0xff8000007d7d7808 */ /* 0x000fe40000000000 */
[----:B------:R-:W-:Y:S02]  /*c050*/  FMNMX3.FTZ R4, R4, R24, R93, !PT ;  /* 0x0000001804047276 */ /* 0x000fe4000781005d */
[----:B------:R-:W-:Y:S02]  /*c060*/  FSEL R64, R64, -INF , !P2 ;  /* 0xff80000040407808 */ /* 0x000fe40005000000 */
[----:B------:R-:W-:-:S02]  /*c070*/  ISETP.GE.AND P6, PT, R47, R152, PT ;  /* 0x000000982f00720c */ /* 0x000fc40003fc6270 */
[----:B------:R-:W-:Y:S02]  /*c080*/  ISETP.GE.AND P2, PT, R47, R151, PT ;  /* 0x000000972f00720c */ /* 0x000fe40003f46270 */
[----:B------:R-:W-:Y:S02]  /*c090*/  FSEL R47, R125, -INF , !P4 ;  /* 0xff8000007d2f7808 */ /* 0x000fe40006000000 */
[----:B------:R-:W-:Y:S02]  /*c0a0*/  FMNMX3.FTZ R4, R4, R110, R101, !PT ;  /* 0x0000006e04047276 */ /* 0x000fe40007810065 */
[----:B------:R-:W-:Y:S02]  /*c0b0*/  FSEL R66, R66, -INF , P1 ;  /* 0xff80000042427808 */ /* 0x000fe40000800000 */
[----:B------:R-:W-:Y:S02]  /*c0c0*/  FMNMX3.FTZ R25, R4, R64, R47, !PT ;  /* 0x0000004004197276 */ /* 0x000fe4000781002f */
[----:B------:R-:W-:-:S02]  /*c0d0*/  FSEL R67, R67, -INF , P6 ;  /* 0xff80000043437808 */ /* 0x000fc40003000000 */
[CC--:B------:R-:W-:Y:S01]  /*c0e0*/  ISETP.GE.AND P0, PT, R99.reuse, R152.reuse, PT ;  /* 0x000000986300720c */ /* 0x0c0fe20003f06270 */
[----:B------:R-:W1:Y:S01]  /*c0f0*/  SHFL.BFLY PT, R32, R25, 0x2, 0x1f ;  /* 0x0c401f0019207f89 */ /* 0x000e6200000e0000 */
        /* <DEDUP_REMOVED lines=8> */
[----:B------:R-:W-:Y:S02]  /*c180*/  FSEL R9, R62, -INF , P0 ;  /* 0xff8000003e097808 */ /* 0x000fe40000000000 */
[----:B------:R-:W-:Y:S02]  /*c190*/  ISETP.GE.AND P0, PT, R137, R152, PT ;  /* 0x000000988900720c */ /* 0x000fe40003f06270 */
[----:B------:R-:W-:-:S02]  /*c1a0*/  FSEL R5, R5, -INF , !P2 ;  /* 0xff80000005057808 */ /* 0x000fc40005000000 */
[----:B------:R-:W-:Y:S02]  /*c1b0*/  ISETP.GE.AND P2, PT, R121, R152, PT ;  /* 0x000000987900720c */ /* 0x000fe40003f46270 */
[----:B-1----:R-:W-:Y:S02]  /*c1c0*/  FMNMX.FTZ R36, R25, R32, !PT ;  /* 0x0000002019247209 */ /* 0x002fe40007810000 */
[----:B------:R-:W-:Y:S02]  /*c1d0*/  FSEL R8, R63, -INF , P1 ;  /* 0xff8000003f087808 */ /* 0x000fe40000800000 */
[-C--:B------:R-:W-:Y:S02]  /*c1e0*/  ISETP.GE.AND P1, PT, R123, R152.reuse, PT ;  /* 0x000000987b00720c */ /* 0x080fe40003f26270 */
[----:B------:R-:W-:Y:S02]  /*c1f0*/  FSEL R4, R59, -INF , P0 ;  /* 0xff8000003b047808 */ /* 0x000fe40000000000 */
[----:B------:R-:W-:-:S02]  /*c200*/  ISETP.GE.AND P0, PT, R122, R152, PT ;  /* 0x000000987a00720c */ /* 0x000fc40003f06270 */
[----:B------:R-:W-:Y:S02]  /*c210*/  FSEL R32, R50, -INF , P2 ;  /* 0xff80000032207808 */ /* 0x000fe40001000000 */
[----:B------:R-:W1:Y:S01]  /*c220*/  SHFL.BFLY PT, R50, R36, 0x1, 0x1f ;  /* 0x0c201f0024327f89 */ /* 0x000e6200000e0000 */
[----:B------:R-:W-:Y:S02]  /*c230*/  FSEL R8, R8, -INF , !P5 ;  /* 0xff80000008087808 */ /* 0x000fe40006800000 */
[----:B------:R-:W-:Y:S02]  /*c240*/  FSEL R20, R54, -INF , P1 ;  /* 0xff80000036147808 */ /* 0x000fe40000800000 */
[----:B------:R-:W-:Y:S02]  /*c250*/  ISETP.GE.AND P5, PT, R122, R151, PT ;  /* 0x000000977a00720c */ /* 0x000fe40003fa6270 */
[----:B------:R-:W-:Y:S02]  /*c260*/  ISETP.GE.AND P1, PT, R120, R152, PT ;  /* 0x000000987800720c */ /* 0x000fe40003f26270 */
[----:B------:R-:W-:-:S02]  /*c270*/  FSEL R55, R55, -INF , P0 ;  /* 0xff80000037377808 */ /* 0x000fc40000000000 */
[----:B------:R-:W-:Y:S02]  /*c280*/  FSEL R9, R9, -INF , !P4 ;  /* 0xff80000009097808 */ /* 0x000fe40006000000 */
[----:B------:R-:W-:Y:S02]  /*c290*/  ISETP.GE.AND P4, PT, R137, R151, PT ;  /* 0x000000978900720c */ /* 0x000fe40003f86270 */
[----:B------:R-:W-:Y:S02]  /*c2a0*/  FSEL R25, R55, -INF , !P5 ;  /* 0xff80000037197808 */ /* 0x000fe40006800000 */
[----:B------:R-:W-:Y:S02]  /*c2b0*/  FSEL R51, R51, -INF , P1 ;  /* 0xff80000033337808 */ /* 0x000fe40000800000 */
[-C--:B------:R-:W-:Y:S02]  /*c2c0*/  ISETP.GE.AND P0, PT, R119, R152.reuse, PT ;  /* 0x000000987700720c */ /* 0x080fe40003f06270 */
[----:B------:R-:W-:-:S02]  /*c2d0*/  ISETP.GE.AND P5, PT, R118, R152, PT ;  /* 0x000000987600720c */ /* 0x000fc40003fa6270 */
[----:B------:R-:W-:Y:S02]  /*c2e0*/  ISETP.GE.AND P1, PT, R117, R152, PT ;  /* 0x000000987500720c */ /* 0x000fe40003f26270 */
[----:B------:R-:W-:Y:S02]  /*c2f0*/  FSEL R4, R4, -INF , !P4 ;  /* 0xff80000004047808 */ /* 0x000fe40006000000 */
[-C--:B------:R-:W-:Y:S02]  /*c300*/  ISETP.GE.AND P4, PT, R121, R151.reuse, PT ;  /* 0x000000977900720c */ /* 0x080fe40003f86270 */
[----:B------:R-:W-:Y:S02]  /*c310*/  ISETP.GE.AND P2, PT, R119, R151, PT ;  /* 0x000000977700720c */ /* 0x000fe40003f46270 */
[----:B------:R-:W-:Y:S02]  /*c320*/  FSEL R42, R42, -INF , P0 ;  /* 0xff8000002a2a7808 */ /* 0x000fe40000000000 */
[----:B------:R-:W-:-:S02]  /*c330*/  FSEL R43, R43, -INF , P5 ;  /* 0xff8000002b2b7808 */ /* 0x000fc40002800000 */
[----:B------:R-:W-:Y:S02]  /*c340*/  FSEL R38, R38, -INF , P1 ;  /* 0xff80000026267808 */ /* 0x000fe40000800000 */
[-C--:B------:R-:W-:Y:S02]  /*c350*/  ISETP.GE.AND P5, PT, R116, R152.reuse, PT ;  /* 0x000000987400720c */ /* 0x080fe40003fa6270 */
[----:B------:R-:W-:Y:S02]  /*c360*/  ISETP.GE.AND P1, PT, R114, R152, PT ;  /* 0x000000987200720c */ /* 0x000fe40003f26270 */
[-C--:B------:R-:W-:Y:S02]  /*c370*/  ISETP.GE.AND P6, PT, R123, R151.reuse, PT ;  /* 0x000000977b00720c */ /* 0x080fe40003fc6270 */
[----:B------:R-:W-:Y:S02]  /*c380*/  FSEL R32, R32, -INF , !P4 ;  /* 0xff80000020207808 */ /* 0x000fe40006000000 */
[----:B------:R-:W-:-:S02]  /*c390*/  ISETP.GE.AND P4, PT, R118, R151, PT ;  /* 0x000000977600720c */ /* 0x000fc40003f86270 */
[----:B------:R-:W-:Y:S02]  /*c3a0*/  FSEL R121, R42, -INF , !P2 ;  /* 0xff8000002a797808 */ /* 0x000fe40005000000 */
[-C--:B------:R-:W-:Y:S02]  /*c3b0*/  ISETP.GE.AND P2, PT, R115, R152.reuse, PT ;  /* 0x000000987300720c */ /* 0x080fe40003f46270 */
[----:B------:R-:W-:Y:S02]  /*c3c0*/  FSEL R39, R39, -INF , P5 ;  /* 0xff80000027277808 */ /* 0x000fe40002800000 */
[----:B------:R-:W-:Y:S02]  /*c3d0*/  FSEL R35, R35, -INF , P1 ;  /* 0xff80000023237808 */ /* 0x000fe40000800000 */
[----:B------:R-:W-:Y:S02]  /*c3e0*/  FSEL R20, R20, -INF , !P6 ;  /* 0xff80000014147808 */ /* 0x000fe40007000000 */
[----:B------:R-:W-:-:S02]  /*c3f0*/  ISETP.GE.AND P5, PT, R113, R152, PT ;  /* 0x000000987100720c */ /* 0x000fc40003fa6270 */
[----:B------:R-:W-:Y:S02]  /*c400*/  ISETP.GE.AND P1, PT, R112, R152, PT ;  /* 0x000000987000720c */ /* 0x000fe40003f26270 */
[-C--:B------:R-:W-:Y:S02]  /*c410*/  ISETP.GE.AND P6, PT, R120, R151.reuse, PT ;  /* 0x000000977800720c */ /* 0x080fe40003fc6270 */
[-C--:B------:R-:W-:Y:S02]  /*c420*/  ISETP.GE.AND P0, PT, R117, R151.reuse, PT ;  /* 0x000000977500720c */ /* 0x080fe40003f06270 */
[----:B------:R-:W-:Y:S02]  /*c430*/  FSEL R120, R43, -INF , !P4 ;  /* 0xff8000002b787808 */ /* 0x000fe40006000000 */
[----:B------:R-:W-:Y:S02]  /*c440*/  ISETP.GE.AND P4, PT, R115, R151, PT ;  /* 0x000000977300720c */ /* 0x000fe40003f86270 */
[----:B------:R-:W-:-:S02]  /*c450*/  FSEL R34, R34, -INF , P2 ;  /* 0xff80000022227808 */ /* 0x000fc40001000000 */
[----:B------:R-:W-:Y:S02]  /*c460*/  ISETP.GE.AND P2, PT, R113, R151, PT ;  /* 0x000000977100720c */ /* 0x000fe40003f46270 */
[----:B------:R-:W-:Y:S02]  /*c470*/  FSEL R30, R30, -INF , P5 ;  /* 0xff8000001e1e7808 */ /* 0x000fe40002800000 */
[----:B------:R-:W-:Y:S02]  /*c480*/  FSEL R31, R31, -INF , P1 ;  /* 0xff8000001f1f7808 */ /* 0x000fe40000800000 */
[----:B------:R-:W-:Y:S02]  /*c490*/  ISETP.GE.AND P1, PT, R107, R152, PT ;  /* 0x000000986b00720c */ /* 0x000fe40003f26270 */
[----:B------:R-:W-:Y:S02]  /*c4a0*/  FSEL R119, R38, -INF , !P0 ;  /* 0xff80000026777808 */ /* 0x000fe40004000000 */
[----:B-1----:R-:W-:-:S02]  /*c4b0*/  FMNMX.FTZ R36, R36, R50, !PT ;  /* 0x0000003224247209 */ /* 0x002fc40007810000 */
[-C--:B------:R-:W-:Y:S02]  /*c4c0*/  ISETP.GE.AND P0, PT, R114, R151.reuse, PT ;  /* 0x000000977200720c */ /* 0x080fe40003f06270 */
[----:B------:R-:W-:Y:S01]  /*c4d0*/  FSEL R117, R34, -INF , !P4 ;  /* 0xff80000022757808 */ /* 0x000fe20006000000 */
[----:B--2---:R-:W-:Y:S01]  /*c4e0*/  FMUL.FTZ R56, R45, R36 ;  /* 0x000000242d387220 */ /* 0x004fe20000410000 */
[-C--:B------:R-:W-:Y:S02]  /*c4f0*/  ISETP.GE.AND P4, PT, R112, R151.reuse, PT ;  /* 0x000000977000720c */ /* 0x080fe40003f86270 */
[----:B------:R-:W-:Y:S02]  /*c500*/  FSEL R115, R30, -INF , !P2 ;  /* 0xff8000001e737808 */ /* 0x000fe40005000000 */
[----:B------:R-:W-:Y:S02]  /*c510*/  FSEL R122, R51, -INF , !P6 ;  /* 0xff800000337a7808 */ /* 0x000fe40007000000 */
[----:B------:R-:W-:-:S02]  /*c520*/  ISETP.GE.AND P2, PT, R107, R151, PT ;  /* 0x000000976b00720c */ /* 0x000fc40003f46270 */
[----:B------:R-:W-:Y:S02]  /*c530*/  FSEL R27, R27, -INF , P1 ;  /* 0xff8000001b1b7808 */ /* 0x000fe40000800000 */
[----:B------:R-:W-:Y:S02]  /*c540*/  ISETP.GE.AND P6, PT, R116, R151, PT ;  /* 0x000000977400720c */ /* 0x000fe40003fc6270 */
[----:B------:R-:W-:Y:S02]  /*c550*/  FSEL R116, R35, -INF , !P0 ;  /* 0xff80000023747808 */ /* 0x000fe40004000000 */
[----:B------:R-:W-:Y:S02]  /*c560*/  FSETP.NEU.FTZ.AND P0, PT, R36, -INF , PT ;  /* 0xff8000002400780b */ /* 0x000fe40003f1d000 */
[----:B------:R-:W-:Y:S02]  /*c570*/  FSEL R114, R31, -INF , !P4 ;  /* 0xff8000001f727808 */ /* 0x000fe40006000000 */
[----:B------:R-:W-:-:S02]  /*c580*/  ISETP.GE.AND P4, PT, R97, R152, PT ;  /* 0x000000986100720c */ /* 0x000fc40003f86270 */
[----:B------:R-:W-:Y:S02]  /*c590*/  FSEL R112, R27, -INF , !P2 ;  /* 0xff8000001b707808 */ /* 0x000fe40005000000 */
[-C--:B------:R-:W-:Y:S02]  /*c5a0*/  ISETP.GE.AND P2, PT, R96, R152.reuse, PT ;  /* 0x000000986000720c */ /* 0x080fe40003f46270 */
[----:B------:R-:W-:Y:S02]  /*c5b0*/  FSEL R56, R56, RZ, P0 ;  /* 0x000000ff38387208 */ /* 0x000fe40000000000 */
[----:B------:R-:W-:Y:S02]  /*c5c0*/  FSEL R22, R22, -INF , P4 ;  /* 0xff80000016167808 */ /* 0x000fe40002000000 */
[----:B------:R-:W-:Y:S01]  /*c5d0*/  ISETP.GE.AND P4, PT, R96, R151, PT ;  /* 0x000000976000720c */ /* 0x000fe20003f86270 */
[-CC-:B------:R-:W-:Y:S01]  /*c5e0*/  FFMA.FTZ R96, R106, R45.reuse, -R56.reuse ;  /* 0x0000002d6a607223 */ /* 0x180fe20000010838 */
[----:B------:R-:W-:Y:S01]  /*c5f0*/  FSEL R18, R18, -INF , P2 ;  /* 0xff80000012127808 */ /* 0x000fe20001000000 */
[-CC-:B------:R-:W-:Y:S01]  /*c600*/  FFMA.FTZ R109, R109, R45.reuse, -R56.reuse ;  /* 0x0000002d6d6d7223 */ /* 0x180fe20000010838 */
[----:B------:R-:W-:Y:S01]  /*c610*/  FSEL R118, R39, -INF , !P6 ;  /* 0xff80000027767808 */ /* 0x000fe20007000000 */
[-CC-:B------:R-:W-:Y:S01]  /*c620*/  FFMA.FTZ R105, R105, R45.reuse, -R56.reuse ;  /* 0x0000002d69697223 */ /* 0x180fe20000010838 */
[----:B------:R-:W-:Y:S01]  /*c630*/  FSEL R106, R18, -INF , !P4 ;  /* 0xff800000126a7808 */ /* 0x000fe20006000000 */
[----:B------:R-:W-:Y:S01]  /*c640*/  FFMA.FTZ R66, R65, R45, -R56 ;  /* 0x0000002d41427223 */ /* 0x000fe20000010838 */
[----:B------:R-:W-:Y:S01]  /*c650*/  FMNMX3.FTZ R18, R0, R99, R102, !PT ;  /* 0x0000006300127276 */ /* 0x000fe20007810066 */
[-CC-:B------:R-:W-:Y:S01]  /*c660*/  FFMA.FTZ R65, R60, R45.reuse, -R56.reuse ;  /* 0x0000002d3c417223 */ /* 0x180fe20000010838 */
[-C--:B------:R-:W-:Y:S01]  /*c670*/  ISETP.GE.AND P6, PT, R111, R152.reuse, PT ;  /* 0x000000986f00720c */ /* 0x080fe20003fc6270 */
[----:B------:R-:W-:Y:S01]  /*c680*/  FFMA.FTZ R63, R52, R45, -R56 ;  /* 0x0000002d343f7223 */ /* 0x000fe20000010838 */
[----:B------:R-:W-:Y:S01]  /*c690*/  FMNMX3.FTZ R18, R18, R9, R8, !PT ;  /* 0x0000000912127276 */ /* 0x000fe20007810008 */
[-CC-:B------:R-:W-:Y:S01]  /*c6a0*/  FFMA.FTZ R51, R37, R45.reuse, -R56.reuse ;  /* 0x0000002d25337223 */ /* 0x180fe20000010838 */
[----:B------:R-:W-:Y:S01]  /*c6b0*/  ISETP.GE.AND P1, PT, R94, R152, PT ;  /* 0x000000985e00720c */ /* 0x000fe20003f26270 */
[----:B------:R-:W-:Y:S01]  /*c6c0*/  FFMA.FTZ R59, R53, R45, -R56 ;  /* 0x0000002d353b7223 */ /* 0x000fe20000010838 */
[----:B------:R-:W-:Y:S01]  /*c6d0*/  FMNMX3.FTZ R18, R18, R5, R4, !PT ;  /* 0x0000000512127276 */ /* 0x000fe20007810004 */
[--C-:B------:R-:W-:Y:S01]  /*c6e0*/  FFMA.FTZ R54, R41, R45, -R56.reuse ;  /* 0x0000002d29367223 */ /* 0x100fe20000010838 */
[----:B------:R-:W-:Y:S01]  /*c6f0*/  ISETP.GE.AND P5, PT, R111, R151, PT ;  /* 0x000000976f00720c */ /* 0x000fe20003fa6270 */
[-CC-:B------:R-:W-:Y:S01]  /*c700*/  FFMA.FTZ R53, R40, R45.reuse, -R56.reuse ;  /* 0x0000002d28357223 */ /* 0x180fe20000010838 */
[----:B------:R-:W-:Y:S01]  /*c710*/  FMNMX3.FTZ R18, R18, R20, R25, !PT ;  /* 0x0000001412127276 */ /* 0x000fe20007810019 */
[-CC-:B------:R-:W-:Y:S01]  /*c720*/  FFMA.FTZ R41, R17, R45.reuse, -R56.reuse ;  /* 0x0000002d11297223 */ /* 0x180fe20000010838 */
[----:B------:R-:W-:Y:S01]  /*c730*/  FSEL R26, R26, -INF , P6 ;  /* 0xff8000001a1a7808 */ /* 0x000fe20003000000 */
[-C--:B------:R-:W-:Y:S01]  /*c740*/  FFMA.FTZ R40, R16, R45.reuse, -R56 ;  /* 0x0000002d10287223 */ /* 0x080fe20000010838 */
[----:B------:R-:W-:Y:S01]  /*c750*/  FMNMX3.FTZ R18, R18, R32, R122, !PT ;  /* 0x0000002012127276 */ /* 0x000fe2000781007a */
[----:B------:R-:W-:Y:S01]  /*c760*/  FFMA.FTZ R108, R108, R45, -R56 ;  /* 0x0000002d6c6c7223 */ /* 0x000fe20000010838 */
[----:B------:R-:W-:Y:S01]  /*c770*/  ISETP.GE.AND P6, PT, R97, R151, PT ;  /* 0x000000976100720c */ /* 0x000fe20003fc6270 */
[----:B------:R-:W-:Y:S01]  /*c780*/  MUFU.EX2 R96, R96 ;  /* 0x0000006000607308 */ /* 0x000fe20000000800 */
[----:B------:R-:W-:Y:S01]  /*c790*/  FMNMX3.FTZ R18, R18, R121, R120, !PT ;  /* 0x0000007912127276 */ /* 0x000fe20007810078 */
[-CC-:B------:R-:W-:Y:S01]  /*c7a0*/  FFMA.FTZ R38, R12, R45.reuse, -R56.reuse ;  /* 0x0000002d0c267223 */ /* 0x180fe20000010838 */
[----:B------:R-:W-:Y:S01]  /*c7b0*/  FSEL R23, R23, -INF , P1 ;  /* 0xff80000017177808 */ /* 0x000fe20000800000 */
[-CC-:B------:R-:W-:Y:S01]  /*c7c0*/  FFMA.FTZ R42, R21, R45.reuse, -R56.reuse ;  /* 0x0000002d152a7223 */ /* 0x180fe20000010838 */
[----:B------:R-:W-:Y:S01]  /*c7d0*/  FSEL R113, R26, -INF , !P5 ;  /* 0xff8000001a717808 */ /* 0x000fe20006800000 */
[--C-:B------:R-:W-:Y:S01]  /*c7e0*/  FFMA.FTZ R39, R13, R45, -R56.reuse ;  /* 0x0000002d0d277223 */ /* 0x100fe20000010838 */
[-C--:B------:R-:W-:Y:S01]  /*c7f0*/  ISETP.GE.AND P1, PT, R92, R152.reuse, PT ;  /* 0x000000985c00720c */ /* 0x080fe20003f26270 */
[----:B------:R1:W-:Y:S01]  /*c800*/  MUFU.EX2 R97, R109 ;  /* 0x0000006d00617308 */ /* 0x0003e20000000800 */
[----:B------:R-:W-:Y:S01]  /*c810*/  ISETP.GE.AND P5, PT, R94, R151, PT ;  /* 0x000000975e00720c */ /* 0x000fe20003fa6270 */
[----:B------:R-:W-:Y:S01]  /*c820*/  FFMA.FTZ R62, R57, R45, -R56 ;  /* 0x0000002d393e7223 */ /* 0x000fe20000010838 */
[----:B------:R-:W-:Y:S01]  /*c830*/  FMNMX3.FTZ R18, R18, R119, R118, !PT ;  /* 0x0000007712127276 */ /* 0x000fe20007810076 */
[-CC-:B------:R-:W-:Y:S01]  /*c840*/  FFMA.FTZ R57, R48, R45.reuse, -R56.reuse ;  /* 0x0000002d30397223 */ /* 0x180fe20000010838 */
[----:B------:R-:W-:Y:S01]  /*c850*/  FSEL R111, R22, -INF , !P6 ;  /* 0xff800000166f7808 */ /* 0x000fe20007000000 */
[--C-:B------:R-:W-:Y:S01]  /*c860*/  FFMA.FTZ R48, R29, R45, -R56.reuse ;  /* 0x0000002d1d307223 */ /* 0x100fe20000010838 */
[----:B------:R-:W-:Y:S01]  /*c870*/  ISETP.GE.AND P6, PT, R92, R151, PT ;  /* 0x000000975c00720c */ /* 0x000fe20003fc6270 */
[----:B------:R-:W-:Y:S01]  /*c880*/  MUFU.EX2 R94, R108 ;  /* 0x0000006c005e7308 */ /* 0x000fe20000000800 */
[----:B------:R-:W-:Y:S01]  /*c890*/  FSEL R19, R19, -INF , P1 ;  /* 0xff80000013137808 */ /* 0x000fe20000800000 */
[--C-:B------:R-:W-:Y:S01]  /*c8a0*/  FFMA.FTZ R43, R28, R45, -R56.reuse ;  /* 0x0000002d1c2b7223 */ /* 0x100fe20000010838 */
[----:B------:R-:W-:Y:S01]  /*c8b0*/  ISETP.GE.AND P2, PT, R90, R151, PT ;  /* 0x000000975a00720c */ /* 0x000fe20003f46270 */
[----:B------:R-:W-:Y:S01]  /*c8c0*/  FFMA.FTZ R58, R49, R45, -R56 ;  /* 0x0000002d313a7223 */ /* 0x000fe20000010838 */
[----:B------:R-:W-:Y:S01]  /*c8d0*/  FMNMX3.FTZ R18, R18, R117, R116, !PT ;  /* 0x0000007512127276 */ /* 0x000fe20007810074 */
[-CC-:B------:R-:W-:Y:S01]  /*c8e0*/  FFMA.FTZ R49, R33, R45.reuse, -R56.reuse ;  /* 0x0000002d21317223 */ /* 0x180fe20000010838 */
[-C--:B------:R-:W-:Y:S01]  /*c8f0*/  ISETP.GE.AND P1, PT, R91, R152.reuse, PT ;  /* 0x000000985b00720c */ /* 0x080fe20003f26270 */
[----:B------:R-:W-:Y:S01]  /*c900*/  MUFU.EX2 R66, R66 ;  /* 0x0000004200427308 */ /* 0x000fe20000000800 */
[----:B-1----:R-:W-:Y:S01]  /*c910*/  FSEL R109, R23, -INF , !P5 ;  /* 0xff800000176d7808 */ /* 0x002fe20006800000 */
[-CC-:B------:R-:W-:Y:S01]  /*c920*/  FFMA.FTZ R93, R93, R45.reuse, -R56.reuse ;  /* 0x0000002d5d5d7223 */ /* 0x180fe20000010838 */
[----:B------:R-:W-:Y:S01]  /*c930*/  ISETP.GE.AND P5, PT, R90, R152, PT ;  /* 0x000000985a00720c */ /* 0x000fe20003fa6270 */
[----:B------:R-:W-:Y:S01]  /*c940*/  FFMA.FTZ R110, R110, R45, -R56 ;  /* 0x0000002d6e6e7223 */ /* 0x000fe20000010838 */
[----:B------:R-:W-:Y:S01]  /*c950*/  FMNMX3.FTZ R18, R18, R115, R114, !PT ;  /* 0x0000007312127276 */ /* 0x000fe20007810072 */
[--C-:B------:R-:W-:Y:S01]  /*c960*/  FFMA.FTZ R101, R101, R45, -R56.reuse ;  /* 0x0000002d65657223 */ /* 0x100fe20000010838 */
[----:B------:R-:W-:Y:S01]  /*c970*/  ISETP.GE.AND P4, PT, R91, R151, PT ;  /* 0x000000975b00720c */ /* 0x000fe20003f86270 */
[----:B------:R1:W2:Y:S01]  /*c980*/  MUFU.EX2 R90, R105 ;  /* 0x00000069005a7308 */ /* 0x0002a20000000800 */
[----:B------:R-:W-:Y:S01]  /*c990*/  FSEL R15, R15, -INF , P1 ;  /* 0xff8000000f0f7808 */ /* 0x000fe20000800000 */
[-CC-:B------:R-:W-:Y:S01]  /*c9a0*/  FFMA.FTZ R91, R104, R45.reuse, -R56.reuse ;  /* 0x0000002d685b7223 */ /* 0x180fe20000010838 */
[----:B------:R-:W-:Y:S01]  /*c9b0*/  FSEL R14, R14, -INF , P5 ;  /* 0xff8000000e0e7808 */ /* 0x000fe20002800000 */
[----:B------:R-:W-:Y:S01]  /*c9c0*/  FFMA.FTZ R64, R64, R45, -R56 ;  /* 0x0000002d40407223 */ /* 0x000fe20000010838 */
[----:B------:R-:W-:-:S02]  /*c9d0*/  ISETP.GE.AND P5, PT, R89, R151, PT ;  /* 0x000000975900720c */ /* 0x000fc40003fa6270 */
[----:B------:R-:W-:Y:S01]  /*c9e0*/  FMNMX3.FTZ R18, R18, R113, R112, !PT ;  /* 0x0000007112127276 */ /* 0x000fe20007810070 */
[----:B------:R-:W-:Y:S01]  /*c9f0*/  MUFU.EX2 R91, R91 ;  /* 0x0000005b005b7308 */ /* 0x000fe20000000800 */
[----:B------:R-:W-:Y:S02]  /*ca00*/  FSEL R92, R15, -INF , !P4 ;  /* 0xff8000000f5c7808 */ /* 0x000fe40006000000 */
[-C--:B------:R-:W-:Y:S02]  /*ca10*/  ISETP.GE.AND P1, PT, R87, R152.reuse, PT ;  /* 0x000000985700720c */ /* 0x080fe40003f26270 */
[----:B------:R-:W-:Y:S02]  /*ca20*/  ISETP.GE.AND P4, PT, R88, R152, PT ;  /* 0x000000985800720c */ /* 0x000fe40003f86270 */
[----:B------:R-:W-:Y:S01]  /*ca30*/  FSEL R11, R11, -INF , P1 ;  /* 0xff8000000b0b7808 */ /* 0x000fe20000800000 */
[----:B------:R-:W-:Y:S01]  /*ca40*/  MUFU.EX2 R65, R65 ;  /* 0x0000004100417308 */ /* 0x000fe20000000800 */
[----:B-1----:R-:W-:-:S02]  /*ca50*/  FSEL R105, R19, -INF , !P6 ;  /* 0xff80000013697808 */ /* 0x002fc40007000000 */
[----:B------:R-:W-:Y:S01]  /*ca60*/  ISETP.GE.AND P6, PT, R89, R152, PT ;  /* 0x000000985900720c */ /* 0x000fe20003fc6270 */
[----:B------:R-:W-:Y:S01]  /*ca70*/  FFMA.FTZ R89, R100, R45, -R56 ;  /* 0x0000002d64597223 */ /* 0x000fe20000010838 */
[----:B------:R-:W-:Y:S02]  /*ca80*/  FSEL R100, R14, -INF , !P2 ;  /* 0xff8000000e647808 */ /* 0x000fe40005000000 */
[----:B------:R-:W-:Y:S01]  /*ca90*/  FSEL R10, R10, -INF , P6 ;  /* 0xff8000000a0a7808 */ /* 0x000fe20003000000 */
[----:B------:R-:W-:Y:S01]  /*caa0*/  MUFU.EX2 R63, R63 ;  /* 0x0000003f003f7308 */ /* 0x000fe20000000800 */
[----:B------:R-:W-:Y:S02]  /*cab0*/  ISETP.GE.AND P6, PT, R88, R151, PT ;  /* 0x000000975800720c */ /* 0x000fe40003fc6270 */
[----:B------:R-:W-:Y:S02]  /*cac0*/  FSEL R88, R10, -INF , !P5 ;  /* 0xff8000000a587808 */ /* 0x000fe40006800000 */
[----:B------:R-:W-:-:S02]  /*cad0*/  FMNMX3.FTZ R10, R18, R111, R109, !PT ;  /* 0x0000006f120a7276 */ /* 0x000fc4000781006d */
[----:B------:R-:W-:Y:S01]  /*cae0*/  ISETP.GE.AND P2, PT, R87, R151, PT ;  /* 0x000000975700720c */ /* 0x000fe20003f46270 */
[----:B------:R-:W-:Y:S01]  /*caf0*/  LDSM.16.MT88.4 R16, [R129+0x3000] ;  /* 0x003000008110783b */ /* 0x000fe20000004200 */
[----:B------:R-:W-:Y:S01]  /*cb00*/  ISETP.GE.AND P1, PT, R86, R152, PT ;  /* 0x000000985600720c */ /* 0x000fe20003f26270 */
[----:B------:R-:W-:Y:S01]  /*cb10*/  FFMA.FTZ R87, R103, R45, -R56 ;  /* 0x0000002d67577223 */ /* 0x000fe20000010838 */
[----:B------:R-:W-:Y:S01]  /*cb20*/  FMNMX3.FTZ R10, R10, R106, R105, !PT ;  /* 0x0000006a0a0a7276 */ /* 0x000fe20007810069 */
[----:B------:R-:W-:Y:S01]  /*cb30*/  MUFU.EX2 R89, R89 ;  /* 0x0000005900597308 */ /* 0x000fe20000000800 */
[----:B------:R-:W-:Y:S02]  /*cb40*/  FSEL R67, R11, -INF , !P2 ;  /* 0xff8000000b437808 */ /* 0x000fe40005000000 */
[----:B------:R-:W-:Y:S02]  /*cb50*/  ISETP.GE.AND P2, PT, R98, R152, PT ;  /* 0x000000986200720c */ /* 0x000fe40003f46270 */
[----:B------:R-:W-:-:S02]  /*cb60*/  FSEL R7, R7, -INF , P1 ;  /* 0xff80000007077808 */ /* 0x000fc40000800000 */
[----:B------:R-:W-:Y:S01]  /*cb70*/  ISETP.GE.AND P5, PT, R86, R151, PT ;  /* 0x000000975600720c */ /* 0x000fe20003fa6270 */
[----:B------:R-:W-:Y:S01]  /*cb80*/  FFMA.FTZ R86, R61, R45, -R56 ;  /* 0x0000002d3d567223 */ /* 0x000fe20000010838 */
[----:B------:R-:W-:Y:S01]  /*cb90*/  FSEL R6, R6, -INF , P4 ;  /* 0xff80000006067808 */ /* 0x000fe20002000000 */
[----:B------:R-:W1:Y:S01]  /*cba0*/  MUFU.EX2 R87, R87 ;  /* 0x0000005700577308 */ /* 0x000e620000000800 */
[C---:B------:R-:W-:Y:S02]  /*cbb0*/  ISETP.GE.AND P1, PT, R95.reuse, R152, PT ;  /* 0x000000985f00720c */ /* 0x040fe40003f26270 */
[----:B------:R-:W-:Y:S02]  /*cbc0*/  FMNMX3.FTZ R10, R10, R100, R92, !PT ;  /* 0x000000640a0a7276 */ /* 0x000fe4000781005c */
[----:B------:R-:W-:Y:S02]  /*cbd0*/  FSEL R55, R126, -INF , P2 ;  /* 0xff8000007e377808 */ /* 0x000fe40001000000 */
[-C--:B------:R-:W-:Y:S01]  /*cbe0*/  ISETP.GE.AND P4, PT, R98, R151.reuse, PT ;  /* 0x000000976200720c */ /* 0x080fe20003f86270 */
[----:B------:R-:W-:Y:S01]  /*cbf0*/  MUFU.EX2 R86, R86 ;  /* 0x0000005600567308 */ /* 0x000fe20000000800 */
[----:B------:R-:W-:-:S02]  /*cc00*/  ISETP.GE.AND P2, PT, R95, R151, PT ;  /* 0x000000975f00720c */ /* 0x000fc40003f46270 */
[----:B------:R-:W-:Y:S02]  /*cc10*/  FSEL R127, R127, -INF , P1 ;  /* 0xff8000007f7f7808 */ /* 0x000fe40000800000 */
[----:B------:R-:W-:Y:S02]  /*cc20*/  FSEL R61, R6, -INF , !P6 ;  /* 0xff800000063d7808 */ /* 0x000fe40007000000 */
[----:B------:R-:W-:Y:S01]  /*cc30*/  FSEL R60, R7, -INF , !P5 ;  /* 0xff800000073c7808 */ /* 0x000fe20006800000 */
[----:B------:R-:W-:Y:S01]  /*cc40*/  MUFU.EX2 R62, R62 ;  /* 0x0000003e003e7308 */ /* 0x000fe20000000800 */
[----:B------:R-:W-:Y:S02]  /*cc50*/  FMNMX3.FTZ R10, R10, R88, R67, !PT ;  /* 0x000000580a0a7276 */ /* 0x000fe40007810043 */
[----:B------:R-:W-:Y:S02]  /*cc60*/  FSEL R55, R55, -INF , !P4 ;  /* 0xff80000037377808 */ /* 0x000fe40006000000 */
[----:B------:R-:W-:-:S02]  /*cc70*/  FSEL R52, R127, -INF , !P2 ;  /* 0xff8000007f347808 */ /* 0x000fc40005000000 */
[----:B------:R-:W-:Y:S01]  /*cc80*/  FMNMX3.FTZ R6, R10, R61, R60, !PT ;  /* 0x0000003d0a067276 */ /* 0x000fe2000781003c */
[----:B------:R-:W-:Y:S01]  /*cc90*/  MUFU.EX2 R59, R59 ;  /* 0x0000003b003b7308 */ /* 0x000fe20000000800 */
[----:B--2---:R-:W-:Y:S02]  /*cca0*/  F2FP.F16.F32.PACK_AB R10, R90, R96 ;  /* 0x000000605a0a723e */ /* 0x004fe400000000ff */
[----:B------:R-:W-:Y:S02]  /*ccb0*/  FMNMX3.FTZ R6, R6, R55, R52, !PT ;  /* 0x0000003706067276 */ /* 0x000fe40007810034 */
[----:B-1----:R-:W-:-:S03]  /*ccc0*/  F2FP.F16.F32.PACK_AB R34, R66, R87 ;  /* 0x000000574222723e */ /* 0x002fc600000000ff */
        /* <DEDUP_REMOVED lines=11> */
[----:B------:R-:W-:Y:S02]  /*cd80*/  FSEL R6, R36, RZ, P0 ;  /* 0x000000ff24067208 */ /* 0x000fe40000000000 */
[----:B------:R-:W-:Y:S01]  /*cd90*/  FSETP.NEU.FTZ.AND P1, PT, R37, -INF , PT ;  /* 0xff8000002500780b */ /* 0x000fe20003f3d000 */
[----:B------:R-:W-:Y:S02]  /*cda0*/  FMUL.FTZ R50, R45, R37 ;  /* 0x000000252d327220 */ /* 0x000fe40000410000 */
[----:B------:R-:W-:Y:S01]  /*cdb0*/  MUFU.EX2 R43, R43 ;  /* 0x0000002b002b7308 */ /* 0x000fe20000000800 */
[----:B------:R-:W-:Y:S01]  /*cdc0*/  FADD.FTZ R2, R2, -R6 ;  /* 0x8000000602027221 */ /* 0x000fe20000010000 */
[----:B------:R-:W-:Y:S02]  /*cdd0*/  FSEL R6, R37, RZ, P1 ;  /* 0x000000ff25067208 */ /* 0x000fe40000800000 */
[----:B------:R-:W-:Y:S01]  /*cde0*/  FSEL R50, R50, RZ, P1 ;  /* 0x000000ff32327208 */ /* 0x000fe20000800000 */
[----:B------:R-:W-:Y:S01]  /*cdf0*/  FMUL.FTZ R2, R45, R2 ;  /* 0x000000022d027220 */ /* 0x000fe20000410000 */
[----:B------:R-:W-:Y:S01]  /*ce00*/  ISETP.GT.AND P0, PT, R3, R134, PT ;  /* 0x000000860300720c */ /* 0x000fe20003f04270 */
[----:B------:R-:W-:Y:S01]  /*ce10*/  FADD.FTZ R6, R0, -R6 ;  /* 0x8000000600067221 */ /* 0x000fe20000010000 */
[----:B------:R-:W-:-:S02]  /*ce20*/  VIADD R0, R129, 0x3020 ;  /* 0x0000302081007836 */ /* 0x000fc40000000000 */
[-CC-:B------:R-:W-:Y:S01]  /*ce30*/  FFMA.FTZ R104, R99, R45.reuse, -R50.reuse ;  /* 0x0000002d63687223 */ /* 0x180fe20000010832 */
[----:B------:R-:W-:Y:S02]  /*ce40*/  @P3 VIADD R0, R155, 0xffffffe0 ;  /* 0xffffffe09b003836 */ /* 0x000fe40000000000 */
[----:B------:R-:W-:Y:S01]  /*ce50*/  FMUL.FTZ R6, R45, R6 ;  /* 0x000000062d067220 */ /* 0x000fe20000410000 */
[-CC-:B------:R-:W-:Y:S01]  /*ce60*/  FFMA.FTZ R103, R102, R45.reuse, -R50.reuse ;  /* 0x0000002d66677223 */ /* 0x180fe20000010832 */
[-CC-:B------:R-:W-:Y:S01]  /*ce70*/  FFMA.FTZ R99, R5, R45.reuse, -R50.reuse ;  /* 0x0000002d05637223 */ /* 0x180fe20000010832 */
[-CC-:B------:R-:W-:Y:S01]  /*ce80*/  FFMA.FTZ R95, R4, R45.reuse, -R50.reuse ;  /* 0x0000002d045f7223 */ /* 0x180fe20000010832 */
[----:B------:R1:W2:Y:S01]  /*ce90*/  MUFU.EX2 R107, R6 ;  /* 0x00000006006b7308 */ /* 0x0002a20000000800 */
[-CC-:B------:R-:W-:Y:S01]  /*cea0*/  FFMA.FTZ R102, R9, R45.reuse, -R50.reuse ;  /* 0x0000002d09667223 */ /* 0x180fe20000010832 */
[--C-:B------:R-:W-:Y:S01]  /*ceb0*/  FFMA.FTZ R98, R8, R45, -R50.reuse ;  /* 0x0000002d08627223 */ /* 0x100fe20000010832 */
[----:B------:R-:W-:Y:S01]  /*cec0*/  F2FP.F16.F32.PACK_AB R8, R94, R97 ;  /* 0x000000615e08723e */ /* 0x000fe200000000ff */
        /* <DEDUP_REMOVED lines=9> */
[----:B------:R-:W-:Y:S01]  /*cf60*/  FFMA.FTZ R67, R67, R45, -R50 ;  /* 0x0000002d43437223 */ /* 0x000fe20000010832 */
[----:B------:R-:W-:-:S02]  /*cf70*/  @P0 VIADD R46, R46, 0xfffffffd ;  /* 0xfffffffd2e2e0836 */ /* 0x000fc40000000000 */
[----:B------:R-:W-:Y:S01]  /*cf80*/  MUFU.EX2 R104, R104 ;  /* 0x0000006800687308 */ /* 0x000fe20000000800 */
[----:B-1----:R-:W1:Y:S01]  /*cf90*/  LDSM.16.MT88.4 R4, [R0] ;  /* 0x000000000004783b */ /* 0x002e620000004200 */
[-C--:B--2---:R-:W-:Y:S01]  /*cfa0*/  FMUL.FTZ R14, R82, R107.reuse ;  /* 0x0000006b520e7220 */ /* 0x084fe20000410000 */
[-C--:B------:R-:W-:Y:S01]  /*cfb0*/  FMUL.FTZ R15, R83, R107.reuse ;  /* 0x0000006b530f7220 */ /* 0x080fe20000410000 */
[-C--:B------:R-:W-:Y:S01]  /*cfc0*/  FMUL.FTZ R78, R78, R107.reuse ;  /* 0x0000006b4e4e7220 */ /* 0x080fe20000410000 */
[-C--:B------:R-:W-:Y:S01]  /*cfd0*/  FMUL.FTZ R79, R79, R107.reuse ;  /* 0x0000006b4f4f7220 */ /* 0x080fe20000410000 */
[-C--:B------:R-:W-:Y:S01]  /*cfe0*/  FMUL.FTZ R30, R74, R107.reuse ;  /* 0x0000006b4a1e7220 */ /* 0x080fe20000410000 */
[----:B------:R-:W-:Y:S01]  /*cff0*/  FMUL.FTZ R31, R75, R107 ;  /* 0x0000006b4b1f7220 */ /* 0x000fe20000410000 */
[----:B------:R-:W2:Y:S01]  /*d000*/  MUFU.EX2 R103, R103 ;  /* 0x0000006700677308 */ /* 0x000ea20000000800 */
[-C--:B---3--:R-:W-:Y:S01]  /*d010*/  FMUL.FTZ R12, R80, R108.reuse ;  /* 0x0000006c500c7220 */ /* 0x088fe20000410000 */
[-C--:B------:R-:W-:Y:S01]  /*d020*/  FFMA.FTZ R80, R20, R45.reuse, -R50 ;  /* 0x0000002d14507223 */ /* 0x080fe20000010832 */
[-C--:B------:R-:W-:Y:S01]  /*d030*/  FMUL.FTZ R13, R81, R108.reuse ;  /* 0x0000006c510d7220 */ /* 0x080fe20000410000 */
[----:B------:R-:W3:Y:S01]  /*d040*/  LDSM.16.MT88.4 R20, [R129+0x3400] ;  /* 0x003400008114783b */ /* 0x000ee20000004200 */
[-C--:B------:R-:W-:Y:S01]  /*d050*/  FMUL.FTZ R76, R76, R108.reuse ;  /* 0x0000006c4c4c7220 */ /* 0x080fe20000410000 */
[-C--:B------:R-:W-:Y:S01]  /*d060*/  FMUL.FTZ R77, R77, R108.reuse ;  /* 0x0000006c4d4d7220 */ /* 0x080fe20000410000 */
[----:B------:R-:W-:Y:S01]  /*d070*/  FFMA.FTZ R2, R24, R45, -R56 ;  /* 0x0000002d18027223 */ /* 0x000fe20000010838 */
[----:B------:R-:W-:Y:S01]  /*d080*/  MUFU.EX2 R102, R102 ;  /* 0x0000006600667308 */ /* 0x000fe20000000800 */
[-C--:B------:R-:W-:Y:S01]  /*d090*/  FMUL.FTZ R28, R72, R108.reuse ;  /* 0x0000006c481c7220 */ /* 0x080fe20000410000 */
[-C--:B------:R-:W-:Y:S01]  /*d0a0*/  FMUL.FTZ R29, R73, R108.reuse ;  /* 0x0000006c491d7220 */ /* 0x080fe20000410000 */
[-C--:B------:R-:W-:Y:S01]  /*d0b0*/  FMUL.FTZ R68, R68, R108.reuse ;  /* 0x0000006c44447220 */ /* 0x080fe20000410000 */
[----:B------:R-:W-:Y:S01]  /*d0c0*/  FMUL.FTZ R69, R69, R108 ;  /* 0x0000006c45457220 */ /* 0x000fe20000410000 */
[-C--:B------:R-:W-:Y:S01]  /*d0d0*/  FMUL.FTZ R70, R70, R107.reuse ;  /* 0x0000006b46467220 */ /* 0x080fe20000410000 */
[----:B------:R-:W-:Y:S01]  /*d0e0*/  FMUL.FTZ R71, R71, R107 ;  /* 0x0000006b47477220 */ /* 0x000fe20000410000 */
        /* <DEDUP_REMOVED lines=8> */
[----:B------:R-:W-:Y:S01]  /*d170*/  FFMA.FTZ R81, R113, R45, -R50 ;  /* 0x0000002d71517223 */ /* 0x000fe20000010832 */
[----:B------:R-:W-:Y:S01]  /*d180*/  MUFU.EX2 R99, R99 ;  /* 0x0000006300637308 */ /* 0x000fe20000000800 */
[----:B------:R-:W-:Y:S01]  /*d190*/  FFMA.FTZ R97, R161, R108, R97 ;  /* 0x0000006ca1617223 */ /* 0x000fe20000010061 */
[----:B------:R-:W-:Y:S01]  /*d1a0*/  FFMA.FTZ R104, R160, R107, R104 ;  /* 0x0000006ba0687223 */ /* 0x000fe20000010068 */
[-C--:B------:R-:W-:Y:S01]  /*d1b0*/  FFMA.FTZ R161, R47, R45.reuse, -R56 ;  /* 0x0000002d2fa17223 */ /* 0x080fe20000010838 */
[-C--:B------:R-:W-:Y:S01]  /*d1c0*/  FFMA.FTZ R160, R52, R45.reuse, -R50 ;  /* 0x0000002d34a07223 */ /* 0x080fe20000010832 */
[----:B------:R-:W-:Y:S01]  /*d1d0*/  FADD.FTZ R97, R94, R97 ;  /* 0x000000615e617221 */ /* 0x000fe20000010000 */
[----:B------:R-:W-:Y:S01]  /*d1e0*/  FADD.FTZ R104, R103, R104 ;  /* 0x0000006867687221 */ /* 0x000fe20000010000 */
[----:B------:R-:W-:Y:S01]  /*d1f0*/  FFMA.FTZ R94, R100, R45, -R50 ;  /* 0x0000002d645e7223 */ /* 0x000fe20000010832 */
[----:B------:R-:W2:Y:S01]  /*d200*/  MUFU.EX2 R95, R95 ;  /* 0x0000005f005f7308 */ /* 0x000ea20000000800 */
[----:B----4-:R-:W-:Y:S01]  /*d210*/  F2FP.F16.F32.PACK_AB R11, R98, R102 ;  /* 0x00000066620b723e */ /* 0x010fe200000000ff */
[----:B------:R-:W-:Y:S01]  /*d220*/  FADD.FTZ R96, R96, R97 ;  /* 0x0000006160607221 */ /* 0x000fe20000010000 */
[----:B------:R-:W-:-:S03]  /*d230*/  FADD.FTZ R102, R102, R104 ;  /* 0x0000006866667221 */ /* 0x000fc60000010000 */
[----:B------:R-:W-:Y:S01]  /*d240*/  FADD.FTZ R96, R90, R96 ;  /* 0x000000605a607221 */ /* 0x000fe20000010000 */
[----:B------:R-:W-:Y:S01]  /*d250*/  FADD.FTZ R102, R98, R102 ;  /* 0x0000006662667221 */ /* 0x000fe20000010000 */
[----:B------:R-:W-:Y:S01]  /*d260*/  HMMA.16816.F32 R12, R8, R16, R12 ;  /* 0x00000010080c723c */ /* 0x000fe2000000180c */
[----:B------:R-:W-:Y:S04]  /*d270*/  MUFU.EX2 R80, R80 ;  /* 0x0000005000507308 */ /* 0x000fe80000000800 */
[----:B------:R-:W-:-:S03]  /*d280*/  FFMA.FTZ R90, R92, R45, -R50 ;  /* 0x0000002d5c5a7223 */ /* 0x000fc60000010832 */
[----:B------:R-:W-:Y:S01]  /*d290*/  HMMA.16816.F32 R16, R8, R18, R76 ;  /* 0x000000120810723c */ /* 0x000fe2000000184c */
[----:B------:R4:W5:Y:S02]  /*d2a0*/  MUFU.EX2 R76, R25 ;  /* 0x00000019004c7308 */ /* 0x0009640000000800 */
[----:B--2---:R-:W-:Y:S01]  /*d2b0*/  F2FP.F16.F32.PACK_AB R33, R95, R99 ;  /* 0x000000635f21723e */ /* 0x004fe200000000ff */
        /* <DEDUP_REMOVED lines=8> */
[----:B------:R-:W-:Y:S01]  /*d340*/  FFMA.FTZ R71, R120, R45, -R50 ;  /* 0x0000002d78477223 */ /* 0x000fe20000010832 */
[----:B----4-:R-:W1:Y:S01]  /*d350*/  LDSM.16.MT88.4 R24, [R0+0x400] ;  /* 0x000400000018783b */ /* 0x010e620000004200 */
[----:B------:R2:W-:Y:S01]  /*d360*/  MUFU.EX2 R70, R32 ;  /* 0x0000002000467308 */ /* 0x0005e20000000800 */
[----:B-----5:R-:W-:Y:S01]  /*d370*/  F2FP.F16.F32.PACK_AB R35, R76, R80 ;  /* 0x000000504c23723e */ /* 0x020fe200000000ff */
[----:B------:R-:W-:-:S04]  /*d380*/  FADD.FTZ R80, R80, R99 ;  /* 0x0000006350507221 */ /* 0x000fc80000010000 */
[----:B------:R-:W-:Y:S02]  /*d390*/  FADD.FTZ R80, R76, R80 ;  /* 0x000000504c507221 */ /* 0x000fe40000010000 */
[----:B------:R-:W4:Y:S01]  /*d3a0*/  MUFU.EX2 R68, R68 ;  /* 0x0000004400447308 */ /* 0x000f220000000800 */
[----:B------:R-:W-:Y:S07]  /*d3b0*/  LDSM.16.MT88.4 R76, [R129+0x4c00] ;  /* 0x004c0000814c783b */ /* 0x000fee0000004200 */
[----:B------:R-:W-:Y:S01]  /*d3c0*/  MUFU.EX2 R69, R69 ;  /* 0x0000004500457308 */ /* 0x000fe20000000800 */
[----:B--2---:R-:W-:Y:S01]  /*d3d0*/  F2FP.F16.F32.PACK_AB R32, R89, R91 ;  /* 0x0000005b5920723e */ /* 0x004fe200000000ff */
[----:B------:R-:W-:-:S06]  /*d3e0*/  FADD.FTZ R91, R91, R96 ;  /* 0x000000605b5b7221 */ /* 0x000fcc0000010000 */
[----:B------:R-:W2:Y:S01]  /*d3f0*/  MUFU.EX2 R71, R71 ;  /* 0x0000004700477308 */ /* 0x000ea20000000800 */
[C---:B---3--:R-:W-:Y:S07]  /*d400*/  HMMA.16816.F32 R12, R32.reuse, R20, R12 ;  /* 0x00000014200c723c */ /* 0x048fee000000180c */
[----:B------:R-:W3:Y:S01]  /*d410*/  MUFU.EX2 R72, R72 ;  /* 0x0000004800487308 */ /* 0x000ee20000000800 */
        /* <DEDUP_REMOVED lines=9> */
[----:B----4-:R-:W-:Y:S01]  /*d4b0*/  F2FP.F16.F32.PACK_AB R33, R68, R70 ;  /* 0x000000464421723e */ /* 0x010fe200000000ff */
        /* <DEDUP_REMOVED lines=9> */
[----:B------:R-:W4:Y:S03]  /*d550*/  LDSM.16.MT88.4 R4, [R0+0xc00] ;  /* 0x000c00000004783b */ /* 0x000f260000004200 */
[----:B------:R-:W-:Y:S01]  /*d560*/  MUFU.EX2 R81, R81 ;  /* 0x0000005100517308 */ /* 0x000fe20000000800 */
[----:B------:R-:W-:-:S03]  /*d570*/  FADD.FTZ R71, R75, R71 ;  /* 0x000000474b477221 */ /* 0x000fc60000010000 */
[C---:B-----5:R-:W-:Y:S04]  /*d580*/  HMMA.16816.F32 R28, R32.reuse, R20, R28 ;  /* 0x00000014201c723c */ /* 0x060fe8000000181c */
[----:B------:R-:W5:Y:S04]  /*d590*/  MUFU.EX2 R112, R112 ;  /* 0x0000007000707308 */ /* 0x000f680000000800 */
[----:B------:R-:W-:Y:S01]  /*d5a0*/  HMMA.16816.F32 R24, R32, R22, R24 ;  /* 0x000000162018723c */ /* 0x000fe20000001818 */
[----:B------:R-:W5:Y:S02]  /*d5b0*/  LDSM.16.MT88.4 R20, [R129+0x4000] ;  /* 0x004000008114783b */ /* 0x000f640000004200 */
[----:B------:R-:W-:Y:S01]  /*d5c0*/  F2FP.F16.F32.PACK_AB R32, R58, R59 ;  /* 0x0000003b3a20723e */ /* 0x000fe200000000ff */
[----:B------:R-:W-:Y:S01]  /*d5d0*/  MUFU.EX2 R42, R42 ;  /* 0x0000002a002a7308 */ /* 0x000fe20000000800 */
[----:B------:R-:W-:-:S02]  /*d5e0*/  F2FP.F16.F32.PACK_AB R34, R54, R57 ;  /* 0x000000393622723e */ /* 0x000fc400000000ff */
[C---:B---3--:R-:W-:Y:S01]  /*d5f0*/  F2FP.F16.F32.PACK_AB R33, R72.reuse, R75 ;  /* 0x0000004b4821723e */ /* 0x048fe200000000ff */
[----:B------:R-:W-:Y:S01]  /*d600*/  FADD.FTZ R72, R72, R71 ;  /* 0x0000004748487221 */ /* 0x000fe20000010000 */
[----:B-1----:R-:W-:Y:S01]  /*d610*/  F2FP.F16.F32.PACK_AB R35, R74, R73 ;  /* 0x000000494a23723e */ /* 0x002fe200000000ff */
[----:B------:R-:W-:Y:S02]  /*d620*/  LDSM.16.MT88.4 R68, [R0+0x1c00] ;  /* 0x001c00000044783b */ /* 0x000fe40000004200 */
[----:B------:R-:W-:Y:S01]  /*d630*/  MUFU.EX2 R41, R41 ;  /* 0x0000002900297308 */ /* 0x000fe20000000800 */
[----:B------:R-:W-:-:S03]  /*d640*/  FADD.FTZ R73, R73, R72 ;  /* 0x0000004849497221 */ /* 0x000fc60000010000 */
[C---:B------:R-:W-:Y:S03]  /*d650*/  HMMA.16816.F32 R12, R32.reuse, R8, R12 ;  /* 0x00000008200c723c */ /* 0x040fe6000000180c */
[----:B------:R-:W-:Y:S01]  /*d660*/  FADD.FTZ R73, R74, R73 ;  /* 0x000000494a497221 */ /* 0x000fe20000010000 */
[----:B------:R-:W-:Y:S04]  /*d670*/  MUFU.EX2 R40, R40 ;  /* 0x0000002800287308 */ /* 0x000fe80000000800 */
[C---:B------:R-:W-:Y:S01]  /*d680*/  HMMA.16816.F32 R16, R32.reuse, R10, R16 ;  /* 0x0000000a2010723c */ /* 0x040fe20000001810 */
[----:B------:R-:W1:Y:S03]  /*d690*/  LDSM.16.MT88.4 R8, [R0+0x1000] ;  /* 0x001000000008783b */ /* 0x000e660000004200 */
[----:B------:R-:W3:Y:S04]  /*d6a0*/  MUFU.EX2 R111, R111 ;  /* 0x0000006f006f7308 */ /* 0x000ee80000000800 */
[C---:B----4-:R-:W-:Y:S04]  /*d6b0*/  HMMA.16816.F32 R28, R32.reuse, R4, R28 ;  /* 0x00000004201c723c */ /* 0x050fe8000000181c */
[----:B------:R-:W4:Y:S04]  /*d6c0*/  MUFU.EX2 R109, R109 ;  /* 0x0000006d006d7308 */ /* 0x000f280000000800 */
[----:B------:R-:W-:Y:S01]  /*d6d0*/  HMMA.16816.F32 R24, R32, R6, R24 ;  /* 0x000000062018723c */ /* 0x000fe20000001818 */
[----:B------:R-:W1:Y:S02]  /*d6e0*/  LDSM.16.MT88.4 R4, [R129+0x4400] ;  /* 0x004400008104783b */ /* 0x000e640000004200 */
[----:B------:R-:W-:-:S02]  /*d6f0*/  F2FP.F16.F32.PACK_AB R32, R51, R53 ;  /* 0x000000353320723e */ /* 0x000fc400000000ff */
[----:B------:R-:W-:Y:S01]  /*d700*/  F2FP.F16.F32.PACK_AB R34, R48, R49 ;  /* 0x000000313022723e */ /* 0x000fe200000000ff */
[----:B------:R-:W-:Y:S01]  /*d710*/  MUFU.EX2 R106, R106 ;  /* 0x0000006a006a7308 */ /* 0x000fe20000000800 */
[----:B--2---:R-:W-:Y:S01]  /*d720*/  F2FP.F16.F32.PACK_AB R33, R82, R83 ;  /* 0x000000535221723e */ /* 0x004fe200000000ff */
[----:B------:R-:W-:Y:S01]  /*d730*/  FADD.FTZ R83, R83, R73 ;  /* 0x0000004953537221 */ /* 0x000fe20000010000 */
[----:B-----5:R-:W-:-:S03]  /*d740*/  F2FP.F16.F32.PACK_AB R35, R112, R81 ;  /* 0x000000517023723e */ /* 0x020fc600000000ff */
[----:B------:R-:W-:Y:S02]  /*d750*/  FADD.FTZ R83, R82, R83 ;  /* 0x0000005352537221 */ /* 0x000fe40000010000 */
[----:B------:R-:W2:Y:S02]  /*d760*/  MUFU.EX2 R105, R105 ;  /* 0x0000006900697308 */ /* 0x000ea40000000800 */
[----:B------:R-:W-:Y:S03]  /*d770*/  HMMA.16816.F32 R12, R32, R20, R12 ;  /* 0x00000014200c723c */ /* 0x000fe6000000180c */
        /* <DEDUP_REMOVED lines=14> */
[----:B------:R-:W1:Y:S01]  /*d860*/  LDSM.16.MT88.4 R32, [R129+0x4800] ;  /* 0x004800008120783b */ /* 0x000e620000004200 */
[C---:B--2---:R-:W-:Y:S01]  /*d870*/  F2FP.F16.F32.PACK_AB R11, R105.reuse, R106 ;  /* 0x0000006a690b723e */ /* 0x044fe200000000ff */
[----:B------:R-:W-:Y:S01]  /*d880*/  FADD.FTZ R106, R106, R112 ;  /* 0x000000706a6a7221 */ /* 0x000fe20000010000 */
[----:B------:R-:W2:Y:S03]  /*d890*/  MUFU.EX2 R93, R93 ;  /* 0x0000005d005d7308 */ /* 0x000ea60000000800 */
[----:B------:R-:W-:-:S02]  /*d8a0*/  FADD.FTZ R106, R105, R106 ;  /* 0x0000006a696a7221 */ /* 0x000fc40000010000 */
[C---:B------:R-:W-:Y:S05]  /*d8b0*/  HMMA.16816.F32 R12, R8.reuse, R4, R12 ;  /* 0x00000004080c723c */ /* 0x040fea000000180c */
[----:B------:R-:W-:Y:S01]  /*d8c0*/  FADD.FTZ R4, R89, R91 ;  /* 0x0000005b59047221 */ /* 0x000fe20000010000 */
[----:B------:R-:W-:Y:S03]  /*d8d0*/  MUFU.EX2 R94, R94 ;  /* 0x0000005e005e7308 */ /* 0x000fe60000000800 */
[----:B------:R-:W-:Y:S01]  /*d8e0*/  FADD.FTZ R4, R87, R4 ;  /* 0x0000000457047221 */ /* 0x000fe20000010000 */
[----:B------:R-:W-:Y:S03]  /*d8f0*/  HMMA.16816.F32 R16, R8, R6, R16 ;  /* 0x000000060810723c */ /* 0x000fe60000001810 */
[----:B------:R-:W-:Y:S01]  /*d900*/  FADD.FTZ R4, R66, R4 ;  /* 0x0000000442047221 */ /* 0x000fe20000010000 */
[----:B------:R-:W4:Y:S03]  /*d910*/  MUFU.EX2 R90, R90 ;  /* 0x0000005a005a7308 */ /* 0x000f260000000800 */
[----:B------:R-:W-:-:S02]  /*d920*/  FADD.FTZ R86, R86, R4 ;  /* 0x0000000456567221 */ /* 0x000fc40000010000 */
[----:B------:R1:W1:Y:S01]  /*d930*/  LDSM.16.MT88.4 R4, [R0+0x1800] ;  /* 0x001800000004783b */ /* 0x0002620000004200 */
[C---:B-----5:R-:W-:Y:S03]  /*d940*/  HMMA.16816.F32 R28, R8.reuse, R20, R28 ;  /* 0x00000014081c723c */ /* 0x060fe6000000181c */
[----:B------:R-:W-:Y:S01]  /*d950*/  FADD.FTZ R86, R65, R86 ;  /* 0x0000005641567221 */ /* 0x000fe20000010000 */
[-C--:B------:R-:W-:Y:S01]  /*d960*/  FFMA.FTZ R21, R60, R45.reuse, -R50 ;  /* 0x0000002d3c157223 */ /* 0x080fe20000010832 */
[----:B------:R-:W-:Y:S02]  /*d970*/  MUFU.EX2 R87, R88 ;  /* 0x0000005800577308 */ /* 0x000fe40000000800 */
[----:B------:R-:W-:Y:S01]  /*d980*/  FADD.FTZ R86, R63, R86 ;  /* 0x000000563f567221 */ /* 0x000fe20000010000 */
[----:B------:R-:W-:Y:S03]  /*d990*/  HMMA.16816.F32 R24, R8, R22, R24 ;  /* 0x000000160818723c */ /* 0x000fe60000001818 */
[----:B------:R-:W-:Y:S01]  /*d9a0*/  FADD.FTZ R62, R62, R86 ;  /* 0x000000563e3e7221 */ /* 0x000fe20000010000 */
[-CC-:B------:R-:W-:Y:S01]  /*d9b0*/  FFMA.FTZ R22, R61, R45.reuse, -R50.reuse ;  /* 0x0000002d3d167223 */ /* 0x180fe20000010832 */
[----:B------:R-:W-:Y:S01]  /*d9c0*/  FFMA.FTZ R23, R55, R45, -R50 ;  /* 0x0000002d37177223 */ /* 0x000fe20000010832 */
[----:B------:R-:W5:Y:S01]  /*d9d0*/  MUFU.EX2 R20, R67 ;  /* 0x0000004300147308 */ /* 0x000f620000000800 */
[----:B------:R-:W-:Y:S01]  /*d9e0*/  FADD.FTZ R62, R59, R62 ;  /* 0x0000003e3b3e7221 */ /* 0x000fe20000010000 */
[----:B---3--:R-:W-:-:S02]  /*d9f0*/  F2FP.F16.F32.PACK_AB R8, R38, R39 ;  /* 0x000000272608723e */ /* 0x008fc400000000ff */
[----:B--2---:R-:W-:Y:S01]  /*da00*/  F2FP.F16.F32.PACK_AB R10, R93, R2 ;  /* 0x000000025d0a723e */ /* 0x004fe200000000ff */
[----:B------:R-:W-:Y:S01]  /*da10*/  FADD.FTZ R58, R58, R62 ;  /* 0x0000003e3a3a7221 */ /* 0x000fe20000010000 */
[----:B----4-:R-:W-:Y:S01]  /*da20*/  F2FP.F16.F32.PACK_AB R9, R90, R94 ;  /* 0x0000005e5a09723e */ /* 0x010fe200000000ff */
[----:B------:R-:W-:Y:S01]  /*da30*/  FADD.FTZ R94, R94, R106 ;  /* 0x0000006a5e5e7221 */ /* 0x000fe20000010000 */
[----:B------:R-:W-:Y:S01]  /*da40*/  MUFU.EX2 R110, R110 ;  /* 0x0000006e006e7308 */ /* 0x000fe20000000800 */
[----:B------:R-:W-:Y:S01]  /*da50*/  FADD.FTZ R57, R57, R58 ;  /* 0x0000003a39397221 */ /* 0x000fe20000010000 */
[--C-:B-1----:R-:W-:Y:S02]  /*da60*/  IMAD.MOV.U32 R0, RZ, RZ, R37.reuse ;  /* 0x000000ffff007224 */ /* 0x102fe400078e0025 */
[----:B------:R-:W-:Y:S01]  /*da70*/  FADD.FTZ R94, R90, R94 ;  /* 0x0000005e5a5e7221 */ /* 0x000fe20000010000 */
[----:B------:R-:W-:Y:S02]  /*da80*/  @P0 IMAD.MOV.U32 R0, RZ, RZ, R37 ;  /* 0x000000ffff000224 */ /* 0x000fe400078e0025 */
[----:B------:R-:W-:Y:S01]  /*da90*/  FADD.FTZ R57, R54, R57 ;  /* 0x0000003936397221 */ /* 0x000fe20000010000 */
[----:B------:R-:W1:Y:S03]  /*daa0*/  MUFU.EX2 R101, R101 ;  /* 0x0000006500657308 */ /* 0x000e660000000800 */
[----:B------:R-:W-:Y:S01]  /*dab0*/  FADD.FTZ R53, R53, R57 ;  /* 0x0000003935357221 */ /* 0x000fe20000010000 */
[----:B-----5:R-:W-:Y:S01]  /*dac0*/  F2FP.F16.F32.PACK_AB R11, R20, R87 ;  /* 0x00000057140b723e */ /* 0x020fe200000000ff */
[----:B------:R-:W-:-:S02]  /*dad0*/  FADD.FTZ R87, R87, R94 ;  /* 0x0000005e57577221 */ /* 0x000fc40000010000 */
[----:B------:R-:W-:Y:S02]  /*dae0*/  FADD.FTZ R53, R51, R53 ;  /* 0x0000003533357221 */ /* 0x000fe40000010000 */
[----:B------:R-:W-:Y:S01]  /*daf0*/  FADD.FTZ R87, R20, R87 ;  /* 0x0000005714577221 */ /* 0x000fe20000010000 */
[----:B------:R-:W-:Y:S01]  /*db00*/  MUFU.EX2 R22, R22 ;  /* 0x0000001600167308 */ /* 0x000fe20000000800 */
[----:B------:R-:W-:Y:S01]  /*db10*/  FADD.FTZ R53, R49, R53 ;  /* 0x0000003531357221 */ /* 0x000fe20000010000 */
[C---:B------:R-:W-:Y:S03]  /*db20*/  HMMA.16816.F32 R12, R8.reuse, R32, R12 ;  /* 0x00000020080c723c */ /* 0x040fe6000000180c */
[----:B------:R-:W-:Y:S02]  /*db30*/  IMAD.MOV.U32 R49, RZ, RZ, R3 ;  /* 0x000000ffff317224 */ /* 0x000fe400078e0003 */
[----:B------:R-:W-:Y:S01]  /*db40*/  FADD.FTZ R53, R48, R53 ;  /* 0x0000003530357221 */ /* 0x000fe20000010000 */
[----:B------:R-:W2:Y:S03]  /*db50*/  MUFU.EX2 R21, R21 ;  /* 0x0000001500157308 */ /* 0x000ea60000000800 */
[----:B------:R-:W-:Y:S01]  /*db60*/  FADD.FTZ R43, R43, R53 ;  /* 0x000000352b2b7221 */ /* 0x000fe20000010000 */
[C---:B------:R-:W-:Y:S03]  /*db70*/  HMMA.16816.F32 R28, R8.reuse, R4, R28 ;  /* 0x00000004081c723c */ /* 0x040fe6000000181c */
[----:B-1----:R-:W-:Y:S01]  /*db80*/  F2FP.F16.F32.PACK_AB R4, R101, R110 ;  /* 0x0000006e6504723e */ /* 0x002fe200000000ff */
[----:B------:R-:W-:Y:S01]  /*db90*/  FADD.FTZ R43, R42, R43 ;  /* 0x0000002b2a2b7221 */ /* 0x000fe20000010000 */
[----:B------:R-:W-:Y:S03]  /*dba0*/  MUFU.EX2 R64, R64 ;  /* 0x0000004000407308 */ /* 0x000fe60000000800 */
[----:B------:R-:W-:Y:S01]  /*dbb0*/  FADD.FTZ R41, R41, R43 ;  /* 0x0000002b29297221 */ /* 0x000fe20000010000 */
[C---:B------:R-:W-:Y:S03]  /*dbc0*/  HMMA.16816.F32 R16, R8.reuse, R34, R16 ;  /* 0x000000220810723c */ /* 0x040fe60000001810 */
[----:B------:R-:W-:Y:S01]  /*dbd0*/  FADD.FTZ R41, R40, R41 ;  /* 0x0000002928297221 */ /* 0x000fe20000010000 */
[----:B------:R-:W1:Y:S03]  /*dbe0*/  MUFU.EX2 R161, R161 ;  /* 0x000000a100a17308 */ /* 0x000e660000000800 */
[----:B------:R-:W-:Y:S01]  /*dbf0*/  FADD.FTZ R39, R39, R41 ;  /* 0x0000002927277221 */ /* 0x000fe20000010000 */
[----:B------:R-:W-:Y:S03]  /*dc00*/  HMMA.16816.F32 R24, R8, R6, R24 ;  /* 0x000000060818723c */ /* 0x000fe60000001818 */
[C---:B--2---:R-:W-:Y:S01]  /*dc10*/  F2FP.F16.F32.PACK_AB R5, R21.reuse, R22 ;  /* 0x000000161505723e */ /* 0x044fe200000000ff */
[----:B------:R-:W-:Y:S01]  /*dc20*/  FADD.FTZ R22, R22, R87 ;  /* 0x0000005716167221 */ /* 0x000fe20000010000 */
[----:B------:R-:W-:Y:S01]  /*dc30*/  FADD.FTZ R39, R38, R39 ;  /* 0x0000002726277221 */ /* 0x000fe20000010000 */
[----:B------:R-:W2:Y:S03]  /*dc40*/  MUFU.EX2 R23, R23 ;  /* 0x0000001700177308 */ /* 0x000ea60000000800 */
[----:B------:R-:W-:Y:S01]  /*dc50*/  FADD.FTZ R2, R2, R39 ;  /* 0x0000002702027221 */ /* 0x000fe20000010000 */
[----:B------:R-:W-:-:S03]  /*dc60*/  FADD.FTZ R22, R21, R22 ;  /* 0x0000001615167221 */ /* 0x000fc60000010000 */
[----:B------:R-:W-:Y:S01]  /*dc70*/  FADD.FTZ R2, R93, R2 ;  /* 0x000000025d027221 */ /* 0x000fe20000010000 */
[----:B------:R-:W3:Y:S03]  /*dc80*/  MUFU.EX2 R160, R160 ;  /* 0x000000a000a07308 */ /* 0x000ee60000000800 */
[----:B------:R-:W-:Y:S01]  /*dc90*/  FADD.FTZ R110, R110, R2 ;  /* 0x000000026e6e7221 */ /* 0x000fe20000010000 */
[----:B-1----:R-:W-:Y:S01]  /*dca0*/  F2FP.F16.F32.PACK_AB R6, R161, R64 ;  /* 0x00000040a106723e */ /* 0x002fe200000000ff */
[----:B------:R-:W-:Y:S02]  /*dcb0*/  IMAD.MOV.U32 R2, RZ, RZ, R36 ;  /* 0x000000ffff027224 */ /* 0x000fe400078e0024 */
[----:B------:R-:W-:Y:S01]  /*dcc0*/  FADD.FTZ R110, R101, R110 ;  /* 0x0000006e656e7221 */ /* 0x000fe20000010000 */
[----:B------:R-:W-:-:S03]  /*dcd0*/  @P0 IMAD.MOV.U32 R2, RZ, RZ, R36 ;  /* 0x000000ffff020224 */ /* 0x000fc600078e0024 */
[----:B------:R-:W-:Y:S01]  /*dce0*/  FADD.FTZ R110, R64, R110 ;  /* 0x0000006e406e7221 */ /* 0x000fe20000010000 */
[----:B--2---:R-:W-:-:S03]  /*dcf0*/  FADD.FTZ R22, R23, R22 ;  /* 0x0000001617167221 */ /* 0x004fc60000010000 */
        /* <DEDUP_REMOVED lines=8> */
[----:B------:R-:W-:-:S15]  /*dd80*/  @P0 BRA `(.L_x_9867) ;  /* 0x0000000000040947 */ /* 0x000fde0003800000 */
.L_x_9858:
[----:B------:R-:W-:-:S07]  /*dd90*/  IADD3 R46, PT, PT, R49, -0x1, RZ ;  /* 0xffffffff312e7810 */ /* 0x000fce0007ffe0ff */
.L_x_9867:
[----:B------:R-:W-:Y:S05]  /*dda0*/  BSYNC B2 ;  /* 0x0000000000027941 */ /* 0x000fea0003800000 */
.L_x_9857:
[----:B------:R-:W-:-:S13]  /*ddb0*/  ISETP.GE.AND P0, PT, R46, R134, PT ;  /* 0x000000862e00720c */ /* 0x000fda0003f06270 */
[----:B------:R-:W-:Y:S05]  /*ddc0*/  @!P0 BRA `(.L_x_9868) ;  /* 0x00000038005c8947 */ /* 0x000fea0003800000 */
[----:B------:R-:W-:Y:S01]  /*ddd0*/  IMAD.SHL.U32 R158, R46, 0x80, RZ ;  /* 0x000000802e9e7824 */ /* 0x000fe200078e00ff */
[----:B------:R-:W-:Y:S01]  /*dde0*/  ISETP.NE.U32.AND P3, PT, R148, RZ, PT ;  /* 0x000000ff9400720c */ /* 0x000fe20003f65070 */
[----:B------:R-:W-:Y:S01]  /*ddf0*/  IMAD.MOV.U32 R87, RZ, RZ, R0 ;  /* 0x000000ffff577224 */ /* 0x000fe200078e0000 */
[----:B------:R-:W-:Y:S01]  /*de00*/  MOV R86, R2 ;  /* 0x0000000200567202 */ /* 0x000fe20000000f00 */
[----:B------:R-:W-:Y:S01]  /*de10*/  VIADD R157, R46, 0x1 ;  /* 0x000000012e9d7836 */ /* 0x000fe20000000000 */
[C---:B------:R-:W-:Y:S01]  /*de20*/  LOP3.LUT R159, R158.reuse, 0x40, R44, 0xfe, !PT ;  /* 0x000000409e9f7812 */ /* 0x040fe200078efe2c */
[----:B------:R-:W-:Y:S01]  /*de30*/  VIADD R158, R158, 0x80 ;  /* 0x000000809e9e7836 */ /* 0x000fe20000000000 */
[----:B------:R-:W-:Y:S02]  /*de40*/  ISETP.NE.AND.EX P3, PT, R149, RZ, PT, P3 ;  /* 0x000000ff9500720c */ /* 0x000fe40003f65330 */
[----:B------:R-:W-:-:S11]  /*de50*/  IADD3 R156, PT, PT, R129, 0x3020, RZ ;  /* 0x00003020819c7810 */ /* 0x000fd60007ffe0ff */
.L_x_9875:
        /* <DEDUP_REMOVED lines=78> */
.L_x_9870:
[----:B------:R-:W-:Y:S05]  /*e340*/  BSYNC.RECONVERGENT B0 ;  /* 0x0000000000007941 */ /* 0x000fea0003800200 */
.L_x_9869:
[----:B------:R-:W1:Y:S01]  /*e350*/  S2UR UR7, SR_CgaCtaId ;  /* 0x00000000000779c3 */ /* 0x000e620000008800 */
[C---:B------:R-:W-:Y:S01]  /*e360*/  IMAD.SHL.U32 R2, R0.reuse, 0x8, RZ ;  /* 0x0000000800027824 */ /* 0x040fe200078e00ff */
[----:B------:R-:W-:Y:S01]  /*e370*/  UMOV UR9, 0x400 ;  /* 0x0000040000097882 */ /* 0x000fe20000000000 */
[C---:B------:R-:W-:Y:S01]  /*e380*/  IMAD.SHL.U32 R131, R0.reuse, 0x10, RZ ;  /* 0x0000001000837824 */ /* 0x040fe200078e00ff */
[----:B------:R-:W-:Y:S01]  /*e390*/  IADD3 R6, P0, PT, R145, R139, RZ ;  /* 0x0000008b91067210 */ /* 0x000fe20007f1e0ff */
[----:B------:R-:W-:Y:S01]  /*e3a0*/  IMAD.SHL.U32 R3, R0, 0x20, RZ ;  /* 0x0000002000037824 */ /* 0x000fe200078e00ff */
[----:B------:R-:W-:Y:S01]  /*e3b0*/  LOP3.LUT R162, R2, 0xc0, RZ, 0xc0, !PT ;  /* 0x000000c002a27812 */ /* 0x000fe200078ec0ff */
[----:B------:R-:W-:Y:S01]  /*e3c0*/  IMAD.SHL.U32 R128, R0, 0x4, RZ ;  /* 0x0000000400807824 */ /* 0x000fe200078e00ff */
[----:B------:R-:W-:Y:S01]  /*e3d0*/  LOP3.LUT R4, R131, 0x100, RZ, 0xc0, !PT ;  /* 0x0000010083047812 */ /* 0x000fe200078ec0ff */
[----:B------:R-:W-:Y:S01]  /*e3e0*/  IMAD.X R7, R150, 0x1, R138, P0 ;  /* 0x0000000196077824 */ /* 0x000fe200000e068a */
[----:B------:R-:W-:Y:S01]  /*e3f0*/  LOP3.LUT R162, R162, 0x18, R0, 0xf8, !PT ;  /* 0x00000018a2a27812 */ /* 0x000fe200078ef800 */
[----:B------:R-:W-:Y:S01]  /*e400*/  IMAD.MOV.U32 R5, RZ, RZ, R138 ;  /* 0x000000ffff057224 */ /* 0x000fe200078e008a */
[----:B------:R-:W-:Y:S01]  /*e410*/  LOP3.LUT R4, R4, 0x20, R3, 0xf8, !PT ;  /* 0x0000002004047812 */ /* 0x000fe200078ef803 */
[----:B------:R-:W-:Y:S01]  /*e420*/  IMAD.MOV.U32 R124, RZ, RZ, 0x20 ;  /* 0x00000020ff7c7424 */ /* 0x000fe200078e00ff */
[--C-:B------:R-:W-:Y:S01]  /*e430*/  LOP3.LUT R162, R162, 0x18, R2.reuse, 0x78, !PT ;  /* 0x00000018a2a27812 */ /* 0x100fe200078e7802 */
[----:B------:R-:W-:Y:S01]  /*e440*/  VIADD R157, R157, 0xffffffff ;  /* 0xffffffff9d9d7836 */ /* 0x000fe20000000000 */
[----:B------:R-:W-:Y:S01]  /*e450*/  LOP3.LUT R3, R3, 0xc0, RZ, 0xc0, !PT ;  /* 0x000000c003037812 */ /* 0x000fe200078ec0ff */
[----:B------:R-:W-:Y:S01]  /*e460*/  BSSY.RECONVERGENT B1, `(.L_x_9871) ;  /* 0x00000ae000017945 */ /* 0x000fe20003800200 */
[----:B------:R-:W-:Y:S02]  /*e470*/  LOP3.LUT R162, R162, 0x1f20, R2, 0xf8, !PT ;  /* 0x00001f20a2a27812 */ /* 0x000fe400078ef802 */
[----:B------:R-:W-:Y:S02]  /*e480*/  LOP3.LUT R2, R128, 0x18, RZ, 0xc0, !PT ;  /* 0x0000001880027812 */ /* 0x000fe400078ec0ff */
[----:B------:R-:W-:Y:S01]  /*e490*/  LOP3.LUT R3, R3, 0x8, R0, 0xf8, !PT ;  /* 0x0000000803037812 */ /* 0x000fe200078ef800 */
[----:B-1----:R-:W-:Y:S01]  /*e4a0*/  ULEA UR6, UR7, UR9, 0x18 ;  /* 0x0000000907067291 */ /* 0x002fe2000f8ec0ff */
[----:B------:R-:W-:Y:S02]  /*e4b0*/  IADD3 R8, P0, PT, R6, R145, RZ ;  /* 0x0000009106087210 */ /* 0x000fe40007f1e0ff */
[----:B------:R-:W-:Y:S01]  /*e4c0*/  LOP3.LUT R2, R4, R3, R2, 0xf6, !PT ;  /* 0x0000000304027212 */ /* 0x000fe200078ef602 */
[----:B------:R-:W-:Y:S01]  /*e4d0*/  IMAD.MOV.U32 R4, RZ, RZ, R139 ;  /* 0x000000ffff047224 */ /* 0x000fe200078e008b */
[----:B------:R-:W-:Y:S01]  /*e4e0*/  LOP3.LUT P2, RZ, R0, 0x4, RZ, 0xc0, !PT ;  /* 0x0000000400ff7812 */ /* 0x000fe2000784c0ff */
[--C-:B------:R-:W-:Y:S01]  /*e4f0*/  IMAD.X R9, R7, 0x1, R150.reuse, P0 ;  /* 0x0000000107097824 */ /* 0x100fe200000e0696 */
[----:B------:R-:W-:Y:S02]  /*e500*/  LEA R162, R162, UR6, 0x1 ;  /* 0x00000006a2a27c11 */ /* 0x000fe4000f8e08ff */
[----:B------:R-:W-:Y:S02]  /*e510*/  IADD3 R10, P0, PT, R8, R145, RZ ;  /* 0x00000091080a7210 */ /* 0x000fe40007f1e0ff */
[----:B------:R-:W-:Y:S01]  /*e520*/  LEA R88, R2, UR6, 0x1 ;  /* 0x0000000602587c11 */ /* 0x000fe2000f8e08ff */
[----:B------:R-:W-:Y:S01]  /*e530*/  @!PT LDS RZ, [RZ] ;  /* 0x00000000fffff984 */ /* 0x000fe20000000800 */
[----:B------:R-:W-:Y:S01]  /*e540*/  @!PT LDS RZ, [RZ] ;  /* 0x00000000fffff984 */ /* 0x000fe20000000800 */
[----:B------:R-:W-:Y:S01]  /*e550*/  @!PT LDS RZ, [RZ] ;  /* 0x00000000fffff984 */ /* 0x000fe20000000800 */
[----:B------:R-:W-:Y:S01]  /*e560*/  LDGSTS.E.BYPASS.LTC128B.128 [R162+0x3000], desc[UR4][R4.64] ;  /* 0x0300000004a27fae */ /* 0x000fe2000b981a04 */
[----:B------:R-:W-:Y:S01]  /*e570*/  SEL R124, R124, 0xffffffe0, !P2 ;  /* 0xffffffe07c7c7807 */ /* 0x000fe20005000000 */
[----:B------:R-:W-:Y:S01]  /*e580*/  IMAD.X R11, R9, 0x1, R150, P0 ;  /* 0x00000001090b7824 */ /* 0x000fe200000e0696 */
[----:B------:R-:W-:Y:S02]  /*e590*/  ISETP.GT.AND P0, PT, R157, R134, PT ;  /* 0x000000869d00720c */ /* 0x000fe40003f04270 */
[----:B------:R-:W-:Y:S01]  /*e5a0*/  LDGSTS.E.BYPASS.LTC128B.128 [R162+0x3800], desc[UR4][R6.64] ;  /* 0x0380000006a27fae */ /* 0x000fe2000b981a04 */
[----:B------:R-:W-:Y:S04]  /*e5b0*/  IMAD.IADD R92, R130, 0x1, R124 ;  /* 0x00000001825c7824 */ /* 0x000fe800078e027c */
[----:B------:R-:W-:Y:S01]  /*e5c0*/  LDGSTS.E.BYPASS.LTC128B.128 [R162+0x4000], desc[UR4][R8.64] ;  /* 0x0400000008a27fae */ /* 0x000fe2000b981a04 */
[----:B------:R-:W-:Y:S04]  /*e5d0*/  IMAD.IADD R124, R124, 0x1, R88 ;  /* 0x000000017c7c7824 */ /* 0x000fe800078e0258 */
[----:B------:R1:W-:Y:S05]  /*e5e0*/  LDGSTS.E.BYPASS.LTC128B.128 [R162+0x4800], desc[UR4][R10.64] ;  /* 0x048000000aa27fae */ /* 0x0003ea000b981a04 */
        /* <DEDUP_REMOVED lines=132> */
.L_x_9874:
[----:B------:R-:W-:Y:S05]  /*ee30*/  BSYNC.RECONVERGENT B0 ;  /* 0x0000000000007941 */ /* 0x000fea0003800200 */
.L_x_9873:
        /* <DEDUP_REMOVED lines=16> */
.L_x_9872:
[----:B------:R-:W-:Y:S05]  /*ef40*/  BSYNC.RECONVERGENT B1 ;  /* 0x0000000000017941 */ /* 0x000fea0003800200 */
.L_x_9871:
[C---:B-1----:R-:W-:Y:S02]  /*ef50*/  VIADD R88, R159.reuse, 0xffffffc1 ;  /* 0xffffffc19f587836 */ /* 0x042fe40000000000 */
[C---:B------:R-:W-:Y:S02]  /*ef60*/  VIADD R3, R159.reuse, 0xffffffc0 ;  /* 0xffffffc09f037836 */ /* 0x040fe40000000000 */
[C---:B------:R-:W-:Y:S01]  /*ef70*/  VIADD R0, R159.reuse, 0xffffffc9 ;  /* 0xffffffc99f007836 */ /* 0x040fe20000000000 */
[C---:B------:R-:W-:Y:S01]  /*ef80*/  ISETP.GE.AND P4, PT, R88.reuse, R154, PT ;  /* 0x0000009a5800720c */ /* 0x040fe20003f86270 */
[C---:B------:R-:W-:Y:S01]  /*ef90*/  VIADD R94, R159.reuse, 0xffffffe8 ;  /* 0xffffffe89f5e7836 */ /* 0x040fe20000000000 */
[----:B------:R-:W-:Y:S01]  /*efa0*/  ISETP.GE.AND P0, PT, R88, R152, PT ;  /* 0x000000985800720c */ /* 0x000fe20003f06270 */
[----:B------:R-:W-:Y:S01]  /*efb0*/  VIADD R2, R159, 0xffffffc8 ;  /* 0xffffffc89f027836 */ /* 0x000fe20000000000 */
[----:B------:R-:W-:Y:S01]  /*efc0*/  FSEL R5, R5, -INF , P4 ;  /* 0xff80000005057808 */ /* 0x000fe20002000000 */
[C---:B------:R-:W-:Y:S01]  /*efd0*/  VIADD R96, R159.reuse, 0xffffffe0 ;  /* 0xffffffe09f607836 */ /* 0x040fe20000000000 */
[C---:B------:R-:W-:Y:S01]  /*efe0*/  ISETP.GE.AND P4, PT, R0.reuse, R154, PT ;  /* 0x0000009a0000720c */ /* 0x040fe20003f86270 */
[----:B------:R-:W-:Y:S01]  /*eff0*/  VIADD R92, R159, 0xffffffd1 ;  /* 0xffffffd19f5c7836 */ /* 0x000fe20000000000 */
[----:B------:R-:W-:Y:S01]  /*f000*/  FSEL R7, R7, -INF , P0 ;  /* 0xff80000007077808 */ /* 0x000fe20000000000 */
        /* <DEDUP_REMOVED lines=29> */
[-C--:B------:R-:W-:Y:S02]  /*f1e0*/  ISETP.GE.AND P4, PT, R94, R154.reuse, PT ;  /* 0x0000009a5e00720c */ /* 0x080fe40003f86270 */
[----:B------:R-:W-:Y:S02]  /*f1f0*/  FSEL R21, R23, -INF , P0 ;  /* 0xff80000017157808 */ /* 0x000fe40000000000 */
[----:B------:R-:W-:Y:S01]  /*f200*/  FSEL R23, R24, -INF , P4 ;  /* 0xff80000018177808 */ /* 0x000fe20002000000 */
[----:B------:R-:W-:Y:S01]  /*f210*/  VIADD R24, R159, 0xfffffff9 ;  /* 0xfffffff99f187836 */ /* 0x000fe20000000000 */
[C---:B------:R-:W-:Y:S02]  /*f220*/  ISETP.GE.AND P5, PT, R3.reuse, R154, PT ;  /* 0x0000009a0300720c */ /* 0x040fe40003fa6270 */
[C---:B------:R-:W-:Y:S02]  /*f230*/  ISETP.GE.AND P1, PT, R3.reuse, R152, PT ;  /* 0x000000980300720c */ /* 0x040fe40003f26270 */
[C---:B------:R-:W-:Y:S02]  /*f240*/  ISETP.GE.AND P6, PT, R3.reuse, R153, PT ;  /* 0x000000990300720c */ /* 0x040fe40003fc6270 */
[----:B------:R-:W-:Y:S02]  /*f250*/  ISETP.GE.AND P4, PT, R3, R151, PT ;  /* 0x000000970300720c */ /* 0x000fe40003f86270 */
[----:B------:R-:W-:Y:S01]  /*f260*/  FSEL R4, R4, -INF , P5 ;  /* 0xff80000004047808 */ /* 0x000fe20002800000 */
[----:B------:R-:W2:Y:S01]  /*f270*/  LD.E R3, desc[UR4][R84.64+0xdc] ;  /* 0x0000dc0454037980 */ /* 0x000ea2000c101900 */
[----:B------:R-:W-:Y:S02]  /*f280*/  FSEL R89, R6, -INF , P1 ;  /* 0xff80000006597808 */ /* 0x000fe40000800000 */
[C---:B------:R-:W-:Y:S02]  /*f290*/  ISETP.GE.AND P5, PT, R2.reuse, R154, PT ;  /* 0x0000009a0200720c */ /* 0x040fe40003fa6270 */
[----:B------:R-:W-:Y:S02]  /*f2a0*/  ISETP.GE.AND P1, PT, R2, R152, PT ;  /* 0x000000980200720c */ /* 0x000fe40003f26270 */
[----:B------:R-:W-:Y:S02]  /*f2b0*/  FSEL R8, R8, -INF , P5 ;  /* 0xff80000008087808 */ /* 0x000fe40002800000 */
[----:B------:R-:W-:Y:S02]  /*f2c0*/  FSEL R10, R10, -INF , P1 ;  /* 0xff8000000a0a7808 */ /* 0x000fe40000800000 */
[C---:B------:R-:W-:Y:S02]  /*f2d0*/  ISETP.GE.AND P5, PT, R93.reuse, R154, PT ;  /* 0x0000009a5d00720c */ /* 0x040fe40003fa6270 */
[----:B------:R-:W-:Y:S02]  /*f2e0*/  ISETP.GE.AND P1, PT, R93, R152, PT ;  /* 0x000000985d00720c */ /* 0x000fe40003f26270 */
[----:B------:R-:W-:Y:S02]  /*f2f0*/  FSEL R12, R12, -INF , P5 ;  /* 0xff8000000c0c7808 */ /* 0x000fe40002800000 */
[----:B------:R-:W-:Y:S02]  /*f300*/  FSEL R14, R14, -INF , P1 ;  /* 0xff8000000e0e7808 */ /* 0x000fe40000800000 */
[C---:B------:R-:W-:Y:S02]  /*f310*/  ISETP.GE.AND P5, PT, R91.reuse, R154, PT ;  /* 0x0000009a5b00720c */ /* 0x040fe40003fa6270 */
[-C--:B------:R-:W-:Y:S02]  /*f320*/  ISETP.GE.AND P1, PT, R91, R152.reuse, PT ;  /* 0x000000985b00720c */ /* 0x080fe40003f26270 */
[----:B------:R-:W-:Y:S02]  /*f330*/  ISETP.GE.AND P0, PT, R17, R152, PT ;  /* 0x000000981100720c */ /* 0x000fe40003f06270 */
[----:B------:R-:W-:Y:S02]  /*f340*/  FSEL R102, R16, -INF , P5 ;  /* 0xff80000010667808 */ /* 0x000fe40002800000 */
[----:B------:R-:W-:Y:S02]  /*f350*/  FSEL R18, R18, -INF , P1 ;  /* 0xff80000012127808 */ /* 0x000fe40000800000 */
[C---:B------:R-:W-:Y:S02]  /*f360*/  ISETP.GE.AND P5, PT, R96.reuse, R154, PT ;  /* 0x0000009a6000720c */ /* 0x040fe40003fa6270 */
[----:B------:R-:W-:Y:S02]  /*f370*/  FSEL R27, R27, -INF , P0 ;  /* 0xff8000001b1b7808 */ /* 0x000fe40000000000 */
[----:B------:R-:W-:Y:S02]  /*f380*/  ISETP.GE.AND P1, PT, R96, R152, PT ;  /* 0x000000986000720c */ /* 0x000fe40003f26270 */
[----:B------:R-:W-:Y:S02]  /*f390*/  ISETP.GE.AND P0, PT, R100, R154, PT ;  /* 0x0000009a6400720c */ /* 0x000fe40003f06270 */
[----:B------:R-:W-:Y:S02]  /*f3a0*/  FSEL R105, R20, -INF , P5 ;  /* 0xff80000014697808 */ /* 0x000fe40002800000 */
[----:B------:R-:W-:Y:S02]  /*f3b0*/  FSEL R20, R22, -INF , P1 ;  /* 0xff80000016147808 */ /* 0x000fe40000800000 */
[----:B------:R-:W-:Y:S02]  /*f3c0*/  FSEL R112, R28, -INF , P0 ;  /* 0xff8000001c707808 */ /* 0x000fe40000000000 */
[-C--:B------:R-:W-:Y:S02]  /*f3d0*/  ISETP.GE.AND P1, PT, R94, R152.reuse, PT ;  /* 0x000000985e00720c */ /* 0x080fe40003f26270 */
[----:B------:R-:W-:Y:S02]  /*f3e0*/  ISETP.GE.AND P0, PT, R98, R152, PT ;  /* 0x000000986200720c */ /* 0x000fe40003f06270 */
        /* <DEDUP_REMOVED lines=8> */
[CC--:B------:R-:W-:Y:S02]  /*f470*/  ISETP.GE.AND P0, PT, R159.reuse, R154.reuse, PT ;  /* 0x0000009a9f00720c */ /* 0x0c0fe40003f06270 */
[----:B------:R-:W-:Y:S01]  /*f480*/  FSEL R115, R32, -INF , P1 ;  /* 0xff80000020737808 */ /* 0x000fe20000800000 */
[----:B------:R-:W-:Y:S01]  /*f490*/  VIADD R32, R159, 0x21 ;  /* 0x000000219f207836 */ /* 0x000fe20000000000 */
[----:B------:R-:W-:Y:S02]  /*f4a0*/  FSEL R6, R36, -INF , P0 ;  /* 0xff80000024067808 */ /* 0x000fe40000000000 */
[----:B------:R-:W-:Y:S02]  /*f4b0*/  ISETP.GE.AND P5, PT, R17, R154, PT ;  /* 0x0000009a1100720c */ /* 0x000fe40003fa6270 */
[-C--:B------:R-:W-:Y:S02]  /*f4c0*/  ISETP.GE.AND P1, PT, R24, R152.reuse, PT ;  /* 0x000000981800720c */ /* 0x080fe40003f26270 */
[-C--:B------:R-:W-:Y:S02]  /*f4d0*/  ISETP.GE.AND P0, PT, R103, R152.reuse, PT ;  /* 0x000000986700720c */ /* 0x080fe40003f06270 */
[----:B------:R-:W-:Y:S02]  /*f4e0*/  FSEL R22, R25, -INF , P5 ;  /* 0xff80000019167808 */ /* 0x000fe40002800000 */
[----:B------:R-:W-:Y:S02]  /*f4f0*/  FSEL R35, R35, -INF , P1 ;  /* 0xff80000023237808 */ /* 0x000fe40000800000 */
[----:B------:R-:W-:Y:S02]  /*f500*/  FSEL R39, R39, -INF , P0 ;  /* 0xff80000027277808 */ /* 0x000fe40000000000 */
[-C--:B------:R-:W-:Y:S02]  /*f510*/  ISETP.GE.AND P5, PT, R100, R152.reuse, PT ;  /* 0x000000986400720c */ /* 0x080fe40003fa6270 */
        /* <DEDUP_REMOVED lines=9> */
[----:B------:R-:W-:Y:S02]  /*f5b0*/  FSEL R121, R44, -INF , P0 ;  /* 0xff8000002c797808 */ /* 0x000fe40000000000 */
[----:B------:R-:W-:Y:S01]  /*f5c0*/  FSEL R118, R40, -INF , P1 ;  /* 0xff80000028767808 */ /* 0x000fe20000800000 */
[----:B------:R-:W-:Y:S01]  /*f5d0*/  VIADD R40, R159, 0x20 ;  /* 0x000000209f287836 */ /* 0x000fe20000000000 */
[----:B------:R-:W-:Y:S02]  /*f5e0*/  ISETP.GE.AND P0, PT, R33, R152, PT ;  /* 0x000000982100720c */ /* 0x000fe40003f06270 */
[----:B------:R-:W-:Y:S02]  /*f5f0*/  ISETP.GE.AND P5, PT, R103, R154, PT ;  /* 0x0000009a6700720c */ /* 0x000fe40003fa6270 */
        /* <DEDUP_REMOVED lines=10> */
[-C--:B------:R-:W-:Y:S02]  /*f6a0*/  ISETP.GE.AND P1, PT, R110, R154.reuse, PT ;  /* 0x0000009a6e00720c */ /* 0x080fe40003f26270 */
[----:B------:R-:W-:Y:S02]  /*f6b0*/  FSEL R41, R4, -INF , !P6 ;  /* 0xff80000004297808 */ /* 0x000fe40007000000 */
[-C--:B------:R-:W-:Y:S02]  /*f6c0*/  ISETP.GE.AND P6, PT, R0, R153.reuse, PT ;  /* 0x000000990000720c */ /* 0x080fe40003fc6270 */
[----:B------:R-:W-:Y:S01]  /*f6d0*/  FSEL R122, R49, -INF , P0 ;  /* 0xff800000317a7808 */ /* 0x000fe20000000000 */
[----:B------:R-:W-:Y:S01]  /*f6e0*/  VIADD R49, R159, 0x30 ;  /* 0x000000309f317836 */ /* 0x000fe20000000000 */
[----:B------:R-:W-:Y:S02]  /*f6f0*/  FSEL R36, R9, -INF , !P6 ;  /* 0xff80000009247808 */ /* 0x000fe40007000000 */
[-C--:B------:R-:W-:Y:S02]  /*f700*/  ISETP.GE.AND P6, PT, R91, R153.reuse, PT ;  /* 0x000000995b00720c */ /* 0x080fe40003fc6270 */
[----:B------:R-:W-:Y:S02]  /*f710*/  ISETP.GE.AND P0, PT, R40, R154, PT ;  /* 0x0000009a2800720c */ /* 0x000fe40003f06270 */
[----:B------:R-:W-:Y:S02]  /*f720*/  FSEL R28, R102, -INF , !P6 ;  /* 0xff800000661c7808 */ /* 0x000fe40007000000 */
[-C--:B------:R-:W-:Y:S02]  /*f730*/  ISETP.GE.AND P6, PT, R95, R153.reuse, PT ;  /* 0x000000995f00720c */ /* 0x080fe40003fc6270 */
[----:B------:R-:W-:Y:S01]  /*f740*/  FSEL R120, R45, -INF , P5 ;  /* 0xff8000002d787808 */ /* 0x000fe20002800000 */
[----:B------:R-:W-:Y:S01]  /*f750*/  VIADD R45, R159, 0x31 ;  /* 0x000000319f2d7836 */ /* 0x000fe20000000000 */
[----:B------:R-:W-:Y:S02]  /*f760*/  ISETP.GE.AND P5, PT, R110, R152, PT ;  /* 0x000000986e00720c */ /* 0x000fe40003fa6270 */
[----:B------:R-:W-:Y:S02]  /*f770*/  FSEL R89, R89, -INF , !P4 ;  /* 0xff80000059597808 */ /* 0x000fe40006000000 */
[----:B------:R-:W-:Y:S02]  /*f780*/  FSEL R50, R50, -INF , P5 ;  /* 0xff80000032327808 */ /* 0x000fe40002800000 */
[----:B------:R-:W-:Y:S02]  /*f790*/  ISETP.GE.AND P5, PT, R32, R154, PT ;  /* 0x0000009a2000720c */ /* 0x000fe40003fa6270 */
[-C--:B------:R-:W-:Y:S02]  /*f7a0*/  ISETP.GE.AND P4, PT, R17, R153.reuse, PT ;  /* 0x000000991100720c */ /* 0x080fe40003f86270 */
[----:B------:R-:W-:Y:S01]  /*f7b0*/  FSEL R119, R48, -INF , P1 ;  /* 0xff80000030777808 */ /* 0x000fe20000800000 */
[----:B------:R-:W-:Y:S01]  /*f7c0*/  VIADD R48, R159, 0x28 ;  /* 0x000000289f307836 */ /* 0x000fe20000000000 */
[----:B------:R-:W-:Y:S02]  /*f7d0*/  FSEL R22, R22, -INF , !P4 ;  /* 0xff80000016167808 */ /* 0x000fe40006000000 */
[-C--:B------:R-:W-:Y:S02]  /*f7e0*/  ISETP.GE.AND P4, PT, R100, R153.reuse, PT ;  /* 0x000000996400720c */ /* 0x080fe40003f86270 */
[-C--:B------:R-:W-:Y:S02]  /*f7f0*/  ISETP.GE.AND P1, PT, R109, R152.reuse, PT ;  /* 0x000000986d00720c */ /* 0x080fe40003f26270 */
[----:B------:R-:W-:Y:S01]  /*f800*/  FSEL R123, R52, -INF , P0 ;  /* 0xff800000347b7808 */ /* 0x000fe20000000000 */
[----:B------:R-:W-:Y:S01]  /*f810*/  VIADD R52, R159, 0x29 ;  /* 0x000000299f347836 */ /* 0x000fe20000000000 */
        /* <DEDUP_REMOVED lines=16> */
[----:B------:R-:W-:Y:S01]  /*f920*/  FSEL R51, R53, -INF , P5 ;  /* 0xff80000035337808 */ /* 0x000fe20002800000 */
[C---:B------:R-:W-:Y:S01]  /*f930*/  VIADD R53, R159.reuse, 0x38 ;  /* 0x000000389f357836 */ /* 0x040fe20000000000 */
[----:B------:R-:W-:Y:S02]  /*f940*/  FSEL R6, R6, -INF , !P1 ;  /* 0xff80000006067808 */ /* 0x000fe40004800000 */
[-C--:B------:R-:W-:Y:S02]  /*f950*/  ISETP.GE.AND P5, PT, R52, R154.reuse, PT ;  /* 0x0000009a3400720c */ /* 0x080fe40003fa6270 */
[-C--:B------:R-:W-:Y:S02]  /*f960*/  ISETP.GE.AND P1, PT, R159, R151.reuse, PT ;  /* 0x000000979f00720c */ /* 0x080fe40003f26270 */
[----:B------:R-:W-:Y:S02]  /*f970*/  FSEL R137, R57, -INF , P5 ;  /* 0xff80000039897808 */ /* 0x000fe40002800000 */
[----:B------:R-:W-:Y:S02]  /*f980*/  ISETP.GE.AND P5, PT, R49, R154, PT ;  /* 0x0000009a3100720c */ /* 0x000fe40003fa6270 */
[----:B------:R-:W-:Y:S02]  /*f990*/  FSEL R16, R16, -INF , !P1 ;  /* 0xff80000010107808 */ /* 0x000fe40004800000 */
[----:B------:R-:W-:Y:S01]  /*f9a0*/  FSEL R127, R60, -INF , P5 ;  /* 0xff8000003c7f7808 */ /* 0x000fe20002800000 */
[----:B------:R-:W-:Y:S01]  /*f9b0*/  VIADD R60, R159, 0x39 ;  /* 0x000000399f3c7836 */ /* 0x000fe20000000000 */
[----:B------:R-:W-:Y:S01]  /*f9c0*/  ISETP.GE.AND P5, PT, R49, R152, PT ;  /* 0x000000983100720c */ /* 0x000fe20003fa6270 */
[----:B------:R-:W-:Y:S01]  /*f9d0*/  VIADD R159, R159, 0xffffff80 ;  /* 0xffffff809f9f7836 */ /* 0x000fe20000000000 */
[----:B------:R-:W-:Y:S02]  /*f9e0*/  ISETP.GE.AND P1, PT, R88, R151, PT ;  /* 0x000000975800720c */ /* 0x000fe40003f26270 */
        /* <DEDUP_REMOVED lines=45> */
[-C--:B------:R-:W-:Y:S02]  /*fcc0*/  ISETP.GE.AND P1, PT, R24, R153.reuse, PT ;  /* 0x000000991800720c */ /* 0x080fe40003f26270 */
[----:B------:R-:W-:Y:S02]  /*fcd0*/  FMNMX3.FTZ R0, R0, R14, R15, !PT ;  /* 0x0000000e00007276 */ /* 0x000fe4000781000f */
[----:B------:R-:W-:Y:S02]  /*fce0*/  ISETP.GE.AND P5, PT, R97, R153, PT ;  /* 0x000000996100720c */ /* 0x000fe40003fa6270 */
[----:B------:R-:W-:Y:S02]  /*fcf0*/  ISETP.GE.AND P0, PT, R91, R151, PT ;  /* 0x000000975b00720c */ /* 0x000fe40003f06270 */
        /* <DEDUP_REMOVED lines=13> */
[----:B------:R-:W-:Y:S02]  /*fdd0*/  FMNMX3.FTZ R0, R0, R90, R91, !PT ;  /* 0x0000005a00007276 */ /* 0x000fe4000781005b */
[----:B------:R-:W-:Y:S02]  /*fde0*/  FSEL R26, R26, -INF , !P0 ;  /* 0xff8000001a1a7808 */ /* 0x000fe40004000000 */
[----:B------:R-:W-:Y:S02]  /*fdf0*/  ISETP.GE.AND P0, PT, R33, R153, PT ;  /* 0x000000992100720c */ /* 0x000fe40003f06270 */
[----:B------:R-:W-:Y:S02]  /*fe00*/  ISETP.GE.AND P5, PT, R100, R151, PT ;  /* 0x000000976400720c */ /* 0x000fe40003fa6270 */
[----:B------:R-:W-:Y:S02]  /*fe10*/  FMNMX3.FTZ R0, R0, R19, R18, !PT ;  /* 0x0000001300007276 */ /* 0x000fe40007810012 */
[----:B------:R-:W-:Y:S02]  /*fe20*/  FSEL R30, R30, -INF , !P5 ;  /* 0xff8000001e1e7808 */ /* 0x000fe40006800000 */
[----:B------:R-:W-:Y:S02]  /*fe30*/  ISETP.GE.AND P4, PT, R17, R151, PT ;  /* 0x000000971100720c */ /* 0x000fe40003f86270 */
[----:B------:R-:W-:Y:S02]  /*fe40*/  FSEL R17, R117, -INF , !P6 ;  /* 0xff80000075117808 */ /* 0x000fe40007000000 */
        /* <DEDUP_REMOVED lines=9> */
[----:B------:R-:W-:Y:S02]  /*fee0*/  FSEL R121, R121, -INF , !P6 ;  /* 0xff80000079797808 */ /* 0x000fe40007000000 */
[-C--:B------:R-:W-:Y:S02]  /*fef0*/  ISETP.GE.AND P6, PT, R24, R151.reuse, PT ;  /* 0x000000971800720c */ /* 0x080fe40003fc6270 */
[----:B------:R-:W-:Y:S02]  /*ff00*/  FSEL R24, R99, -INF , !P1 ;  /* 0xff80000063187808 */ /* 0x000fe40004800000 */
[----:B------:R-:W-:Y:S02]  /*ff10*/  FSEL R35, R35, -INF , !P6 ;  /* 0xff80000023237808 */ /* 0x000fe40007000000 */
[----:B------:R-:W-:Y:S02]  /*ff20*/  FMNMX3.FTZ R0, R0, R30, R24, !PT ;  /* 0x0000001e00007276 */ /* 0x000fe40007810018 */
[----:B------:R-:W-:Y:S02]  /*ff30*/  ISETP.GE.AND P1, PT, R103, R151, PT ;  /* 0x000000976700720c */ /* 0x000fe40003f26270 */
[----:B------:R-:W-:Y:S02]  /*ff40*/  FMNMX3.FTZ R0, R0, R34, R35, !PT ;  /* 0x0000002200007276 */ /* 0x000fe40007810023 */
[----:B------:R-:W-:Y:S02]  /*ff50*/  FSEL R124, R39, -INF , !P1 ;  /* 0xff800000277c7808 */ /* 0x000fe40004800000 */
[----:B------:R-:W-:Y:S02]  /*ff60*/  FSEL R120, R120, -INF , !P0 ;  /* 0xff80000078787808 */ /* 0x000fe40004000000 */
[-C--:B------:R-:W-:Y:S02]  /*ff70*/  ISETP.GE.AND P0, PT, R110, R153.reuse, PT ;  /* 0x000000996e00720c */ /* 0x080fe40003f06270 */
[----:B------:R-:W-:Y:S02]  /*ff80*/  FMNMX3.FTZ R0, R0, R16, R124, !PT ;  /* 0x0000001000007276 */ /* 0x000fe4000781007c */
[-C--:B------:R-:W-:Y:S02]  /*ff90*/  ISETP.GE.AND P6, PT, R32, R153.reuse, PT ;  /* 0x000000992000720c */ /* 0x080fe40003fc6270 */
[-C--:B------:R-:W-:Y:S02]  /*ffa0*/  ISETP.GE.AND P5, PT, R109, R153.reuse, PT ;  /* 0x000000996d00720c */ /* 0x080fe40003fa6270 */
[-C--:B------:R-:W-:Y:S02]  /*ffb0*/  ISETP.GE.AND P4, PT, R40, R153.reuse, PT ;  /* 0x000000992800720c */ /* 0x080fe40003f86270 */
        /* <DEDUP_REMOVED lines=38> */
[-C--:B------:R-:W-:Y:S01]  /*10220*/  ISETP.GE.AND P5, PT, R40, R151.reuse, PT ;  /* 0x000000972800720c */ /* 0x080fe20003fa6270 */
[----:B------:R-:W-:Y:S01]  /*10230*/  IMAD.MOV.U32 R40, RZ, RZ, R156 ;  /* 0x000000ffff287224 */ /* 0x000fe200078e009c */
[----:B------:R-:W-:Y:S01]  /*10240*/  FSEL R95, R58, -INF , !P6 ;  /* 0xff8000003a5f7808 */ /* 0x000fe20007000000 */
[----:B------:R-:W-:Y:S01]  /*10250*/  @P2 VIADD R40, R155, 0xffffffe0 ;  /* 0xffffffe09b282836 */ /* 0x000fe20000000000 */
[----:B------:R-:W-:Y:S02]  /*10260*/  FSEL R106, R44, -INF , !P5 ;  /* 0xff8000002c6a7808 */ /* 0x000fe40006800000 */
[----:B------:R-:W-:Y:S02]  /*10270*/  ISETP.GE.AND P5, PT, R45, R151, PT ;  /* 0x000000972d00720c */ /* 0x000fe40003fa6270 */
        /* <DEDUP_REMOVED lines=27> */
[----:B------:R-:W-:Y:S02]  /*10430*/  FSEL R53, R53, RZ, P1 ;  /* 0x000000ff35357208 */ /* 0x000fe40000800000 */
[----:B------:R-:W-:Y:S03]  /*10440*/  FSETP.NEU.FTZ.AND P0, PT, R0, -INF , PT ;  /* 0xff8000000000780b */ /* 0x000fe60003f1d000 */
        /* <DEDUP_REMOVED lines=18> */
[----:B------:R-:W-:Y:S01]  /*10570*/  FMUL.FTZ R41, R3, R0 ;  /* 0x0000000003297220 */ /* 0x000fe20000410000 */
[-CC-:B------:R-:W-:Y:S01]  /*10580*/  FFMA.FTZ R92, R25, R3.reuse, -R53.reuse ;  /* 0x00000003195c7223 */ /* 0x180fe20000010835 */
[-CC-:B------:R-:W-:Y:S01]  /*10590*/  FFMA.FTZ R47, R5, R3.reuse, -R53.reuse ;  /* 0x00000003052f7223 */ /* 0x180fe20000010835 */
[----:B------:R-:W-:Y:S03]  /*105a0*/  FSEL R5, R2, RZ, P1 ;  /* 0x000000ff02057208 */ /* 0x000fe60000800000 */
[----:B------:R-:W-:Y:S01]  /*105b0*/  MUFU.EX2 R103, R103 ;  /* 0x0000006700677308 */ /* 0x000fe20000000800 */
[----:B------:R-:W-:Y:S01]  /*105c0*/  FSEL R41, R41, RZ, P0 ;  /* 0x000000ff29297208 */ /* 0x000fe20000000000 */
[-CC-:B------:R-:W-:Y:S01]  /*105d0*/  FFMA.FTZ R111, R111, R3.reuse, -R53.reuse ;  /* 0x000000036f6f7223 */ /* 0x180fe20000010835 */
[----:B------:R-:W-:Y:S01]  /*105e0*/  FSEL R4, R0, RZ, P0 ;  /* 0x000000ff00047208 */ /* 0x000fe20000000000 */
[----:B------:R-:W-:Y:S01]  /*105f0*/  FADD.FTZ R5, -R5, R86 ;  /* 0x0000005605057221 */ /* 0x000fe20000010100 */
[-C--:B------:R-:W-:Y:S01]  /*10600*/  FFMA.FTZ R86, R113, R3.reuse, -R53 ;  /* 0x0000000371567223 */ /* 0x080fe20000010835 */
[-CC-:B------:R-:W-:Y:S01]  /*10610*/  FFMA.FTZ R98, R14, R3.reuse, -R41.reuse ;  /* 0x000000030e627223 */ /* 0x180fe20000010829 */
[-CC-:B------:R-:W-:Y:S03]  /*10620*/  FFMA.FTZ R96, R15, R3.reuse, -R41.reuse ;  /* 0x000000030f607223 */ /* 0x180fe60000010829 */
[----:B------:R-:W1:Y:S01]  /*10630*/  MUFU.EX2 R107, R107 ;  /* 0x0000006b006b7308 */ /* 0x000e620000000800 */
[-CC-:B------:R-:W-:Y:S01]  /*10640*/  FFMA.FTZ R55, R30, R3.reuse, -R41.reuse ;  /* 0x000000031e377223 */ /* 0x180fe20000010829 */
[-CC-:B------:R-:W-:Y:S01]  /*10650*/  FFMA.FTZ R46, R34, R3.reuse, -R41.reuse ;  /* 0x00000003222e7223 */ /* 0x180fe20000010829 */
[----:B------:R-:W-:Y:S01]  /*10660*/  LDSM.16.MT88.4 R28, [R40] ;  /* 0x00000000281c783b */ /* 0x000fe20000004200 */
[-CC-:B------:R-:W-:Y:S01]  /*10670*/  FFMA.FTZ R49, R35, R3.reuse, -R41.reuse ;  /* 0x0000000323317223 */ /* 0x180fe20000010829 */
[-CC-:B------:R-:W-:Y:S01]  /*10680*/  FFMA.FTZ R93, R90, R3.reuse, -R41.reuse ;  /* 0x000000035a5d7223 */ /* 0x180fe20000010829 */
[-C--:B------:R-:W-:Y:S01]  /*10690*/  FFMA.FTZ R102, R65, R3.reuse, -R41 ;  /* 0x0000000341667223 */ /* 0x080fe20000010829 */
[-C--:B------:R-:W-:Y:S03]  /*106a0*/  FFMA.FTZ R65, R12, R3.reuse, -R53 ;  /* 0x000000030c417223 */ /* 0x080fe60000010835 */
[----:B------:R-:W-:Y:S01]  /*106b0*/  MUFU.EX2 R101, R101 ;  /* 0x0000006500657308 */ /* 0x000fe20000000800 */
[-C--:B------:R-:W-:Y:S01]  /*106c0*/  FFMA.FTZ R90, R91, R3.reuse, -R41 ;  /* 0x000000035b5a7223 */ /* 0x080fe20000010829 */
[-C--:B------:R-:W-:Y:S01]  /*106d0*/  FFMA.FTZ R91, R13, R3.reuse, -R53 ;  /* 0x000000030d5b7223 */ /* 0x080fe20000010835 */
[----:B------:R-:W-:Y:S01]  /*106e0*/  LDSM.16.MT88.4 R32, [R129+0x3400] ;  /* 0x003400008120783b */ /* 0x000fe20000004200 */
[-CC-:B------:R-:W-:Y:S01]  /*106f0*/  FFMA.FTZ R109, R89, R3.reuse, -R41.reuse ;  /* 0x00000003596d7223 */ /* 0x180fe20000010829 */
[-CC-:B------:R-:W-:Y:S01]  /*10700*/  FFMA.FTZ R104, R57, R3.reuse, -R41.reuse ;  /* 0x0000000339687223 */ /* 0x180fe20000010829 */
[----:B------:R-:W-:Y:S01]  /*10710*/  FFMA.FTZ R99, R64, R3, -R41 ;  /* 0x0000000340637223 */ /* 0x000fe20000010829 */
[----:B------:R-:W-:Y:S03]  /*10720*/  FMUL.FTZ R5, R3, R5 ;  /* 0x0000000503057220 */ /* 0x000fe60000410000 */
[----:B------:R-:W-:Y:S01]  /*10730*/  MUFU.EX2 R102, R102 ;  /* 0x0000006600667308 */ /* 0x000fe20000000800 */
[-C--:B------:R-:W-:Y:S01]  /*10740*/  FFMA.FTZ R64, R23, R3.reuse, -R53 ;  /* 0x0000000317407223 */ /* 0x080fe20000010835 */
[-CC-:B------:R-:W-:Y:S01]  /*10750*/  FFMA.FTZ R58, R26, R3.reuse, -R41.reuse ;  /* 0x000000031a3a7223 */ /* 0x180fe20000010829 */
[----:B------:R-:W2:Y:S01]  /*10760*/  LDSM.16.MT88.4 R12, [R129+0x3000] ;  /* 0x00300000810c783b */ /* 0x000ea20000004200 */
[-CC-:B------:R-:W-:Y:S01]  /*10770*/  FFMA.FTZ R57, R27, R3.reuse, -R41.reuse ;  /* 0x000000031b397223 */ /* 0x180fe20000010829 */
[--C-:B------:R-:W-:Y:S01]  /*10780*/  FFMA.FTZ R52, R24, R3, -R41.reuse ;  /* 0x0000000318347223 */ /* 0x100fe20000010829 */
[----:B-1----:R-:W-:Y:S01]  /*10790*/  F2FP.F16.F32.PACK_AB R24, R110, R107 ;  /* 0x0000006b6e18723e */ /* 0x002fe200000000ff */
[--C-:B------:R-:W-:Y:S03]  /*107a0*/  FFMA.FTZ R89, R19, R3, -R41.reuse ;  /* 0x0000000313597223 */ /* 0x100fe60000010829 */
[----:B------:R-:W-:Y:S01]  /*107b0*/  MUFU.EX2 R109, R109 ;  /* 0x0000006d006d7308 */ /* 0x000fe20000000800 */
[----:B------:R-:W-:Y:S01]  /*107c0*/  F2FP.F16.F32.PACK_AB R26, R103, R105 ;  /* 0x00000069671a723e */ /* 0x000fe200000000ff */
[-CC-:B------:R-:W-:Y:S01]  /*107d0*/  FFMA.FTZ R63, R18, R3.reuse, -R41.reuse ;  /* 0x00000003123f7223 */ /* 0x180fe20000010829 */
[-CC-:B------:R-:W-:Y:S01]  /*107e0*/  FFMA.FTZ R66, R16, R3.reuse, -R41.reuse ;  /* 0x0000000310427223 */ /* 0x180fe20000010829 */
[-CC-:B------:R-:W-:Y:S01]  /*107f0*/  FFMA.FTZ R106, R106, R3.reuse, -R41.reuse ;  /* 0x000000036a6a7223 */ /* 0x180fe20000010829 */
[-CC-:B------:R-:W-:Y:S01]  /*10800*/  FFMA.FTZ R97, R97, R3.reuse, -R41.reuse ;  /* 0x0000000361617223 */ /* 0x180fe20000010829 */
[-CC-:B------:R-:W-:Y:S01]  /*10810*/  FFMA.FTZ R95, R95, R3.reuse, -R41.reuse ;  /* 0x000000035f5f7223 */ /* 0x180fe20000010829 */
[-C--:B------:R-:W-:Y:S03]  /*10820*/  FFMA.FTZ R88, R88, R3.reuse, -R41 ;  /* 0x0000000358587223 */ /* 0x080fe60000010829 */
[----:B------:R-:W1:Y:S01]  /*10830*/  MUFU.EX2 R104, R104 ;  /* 0x0000006800687308 */ /* 0x000e620000000800 */
[----:B------:R-:W-:Y:S01]  /*10840*/  FADD.FTZ R4, -R4, R87 ;  /* 0x0000005704047221 */ /* 0x000fe20000010100 */
[-CC-:B------:R-:W-:Y:S01]  /*10850*/  FFMA.FTZ R87, R112, R3.reuse, -R53.reuse ;  /* 0x0000000370577223 */ /* 0x180fe20000010835 */
[----:B------:R-:W-:Y:S01]  /*10860*/  ISETP.GT.AND P0, PT, R157, R134, PT ;  /* 0x000000869d00720c */ /* 0x000fe20003f04270 */
[-CC-:B------:R-:W-:Y:S01]  /*10870*/  FFMA.FTZ R108, R108, R3.reuse, -R53.reuse ;  /* 0x000000036c6c7223 */ /* 0x180fe20000010835 */
[----:B------:R-:W-:Y:S01]  /*10880*/  FMUL.FTZ R4, R3, R4 ;  /* 0x0000000403047220 */ /* 0x000fe20000410000 */
[-CC-:B------:R-:W-:Y:S01]  /*10890*/  FFMA.FTZ R67, R67, R3.reuse, -R53.reuse ;  /* 0x0000000343437223 */ /* 0x180fe20000010835 */
[-CC-:B------:R-:W-:Y:S03]  /*108a0*/  FFMA.FTZ R62, R62, R3.reuse, -R53.reuse ;  /* 0x000000033e3e7223 */ /* 0x180fe60000010835 */
[----:B------:R-:W3:Y:S01]  /*108b0*/  MUFU.EX2 R99, R99 ;  /* 0x0000006300637308 */ /* 0x000ee20000000800 */
[----:B------:R-:W-:Y:S09]  /*108c0*/  FFMA.FTZ R54, R54, R3, -R53 ;  /* 0x0000000336367223 */ /* 0x000ff20000010835 */
[----:B------:R-:W4:Y:S01]  /*108d0*/  MUFU.EX2 R23, R5 ;  /* 0x0000000500177308 */ /* 0x000f220000000800 */
[----:B-1----:R-:W-:Y:S09]  /*108e0*/  F2FP.F16.F32.PACK_AB R25, R104, R109 ;  /* 0x0000006d6819723e */ /* 0x002ff200000000ff */
[----:B------:R1:W5:Y:S01]  /*108f0*/  MUFU.EX2 R22, R4 ;  /* 0x0000000400167308 */ /* 0x0003620000000800 */
[----:B---3--:R-:W-:Y:S09]  /*10900*/  F2FP.F16.F32.PACK_AB R27, R99, R102 ;  /* 0x00000066631b723e */ /* 0x008ff200000000ff */
[----:B------:R-:W3:Y:S01]  /*10910*/  MUFU.EX2 R100, R100 ;  /* 0x0000006400647308 */ /* 0x000ee20000000800 */
[C---:B----4-:R-:W-:Y:S01]  /*10920*/  FMUL.FTZ R5, R23.reuse, R81 ;  /* 0x0000005117057220 */ /* 0x050fe20000410000 */
[C---:B------:R-:W-:Y:S01]  /*10930*/  FMUL.FTZ R8, R23.reuse, R76 ;  /* 0x0000004c17087220 */ /* 0x040fe20000410000 */
[C---:B------:R-:W-:Y:S01]  /*10940*/  FMUL.FTZ R9, R23.reuse, R77 ;  /* 0x0000004d17097220 */ /* 0x040fe20000410000 */
[C---:B------:R-:W-:Y:S01]  /*10950*/  FMUL.FTZ R16, R23.reuse, R68 ;  /* 0x0000004417107220 */ /* 0x040fe20000410000 */
[C---:B------:R-:W-:Y:S01]  /*10960*/  FMUL.FTZ R17, R23.reuse, R69 ;  /* 0x0000004517117220 */ /* 0x040fe20000410000 */
[----:B------:R-:W-:Y:S01]  /*10970*/  FFMA.FTZ R107, R23, R161, R107 ;  /* 0x000000a1176b7223 */ /* 0x000fe2000001006b */
[----:B------:R-:W-:Y:S03]  /*10980*/  FFMA.FTZ R69, R123, R3, -R41 ;  /* 0x000000037b457223 */ /* 0x000fe60000010829 */
[----:B------:R-:W-:Y:S01]  /*10990*/  MUFU.EX2 R94, R94 ;  /* 0x0000005e005e7308 */ /* 0x000fe20000000800 */
[C---:B-1----:R-:W-:Y:S01]  /*109a0*/  FMUL.FTZ R4, R23.reuse, R80 ;  /* 0x0000005017047220 */ /* 0x042fe20000410000 */
[C---:B-----5:R-:W-:Y:S01]  /*109b0*/  FMUL.FTZ R6, R22.reuse, R82 ;  /* 0x0000005216067220 */ /* 0x060fe20000410000 */
[C---:B------:R-:W-:Y:S01]  /*109c0*/  FMUL.FTZ R7, R22.reuse, R83 ;  /* 0x0000005316077220 */ /* 0x040fe20000410000 */
[C---:B------:R-:W-:Y:S01]  /*109d0*/  FMUL.FTZ R10, R22.reuse, R78 ;  /* 0x0000004e160a7220 */ /* 0x040fe20000410000 */
[C---:B------:R-:W-:Y:S01]  /*109e0*/  FMUL.FTZ R11, R22.reuse, R79 ;  /* 0x0000004f160b7220 */ /* 0x040fe20000410000 */
[C---:B------:R-:W-:Y:S01]  /*109f0*/  FMUL.FTZ R18, R22.reuse, R70 ;  /* 0x0000004616127220 */ /* 0x040fe20000410000 */
[----:B------:R-:W-:Y:S03]  /*10a00*/  LDSM.16.MT88.4 R76, [R129+0x4c00] ;  /* 0x004c0000814c783b */ /* 0x000fe60000004200 */
[----:B------:R-:W1:Y:S01]  /*10a10*/  MUFU.EX2 R92, R92 ;  /* 0x0000005c005c7308 */ /* 0x000e620000000800 */
[C---:B------:R-:W-:Y:S01]  /*10a20*/  FMUL.FTZ R19, R22.reuse, R71 ;  /* 0x0000004716137220 */ /* 0x040fe20000410000 */
[C---:B------:R-:W-:Y:S01]  /*10a30*/  FFMA.FTZ R109, R22.reuse, R160, R109 ;  /* 0x000000a0166d7223 */ /* 0x040fe2000001006d */
        /* <DEDUP_REMOVED lines=10> */
[-CC-:B------:R-:W-:Y:S01]  /*10ae0*/  FFMA.FTZ R75, R117, R3.reuse, -R41.reuse ;  /* 0x00000003754b7223 */ /* 0x180fe20000010829 */
[-CC-:B------:R-:W-:Y:S01]  /*10af0*/  FFMA.FTZ R81, R116, R3.reuse, -R41.reuse ;  /* 0x0000000374517223 */ /* 0x180fe20000010829 */
[-CC-:B------:R-:W-:Y:S01]  /*10b00*/  FFMA.FTZ R80, R115, R3.reuse, -R41.reuse ;  /* 0x0000000373507223 */ /* 0x180fe20000010829 */
[C---:B------:R-:W-:Y:S04]  /*10b10*/  HMMA.16816.F32 R12, R24.reuse, R28, R12 ;  /* 0x0000001c180c723c */ /* 0x040fe8000000180c */
[----:B------:R-:W-:Y:S01]  /*10b20*/  MUFU.EX2 R93, R93 ;  /* 0x0000005d005d7308 */ /* 0x000fe20000000800 */
[-C--:B------:R-:W-:Y:S01]  /*10b30*/  FFMA.FTZ R82, R114, R3.reuse, -R41 ;  /* 0x0000000372527223 */ /* 0x080fe20000010829 */
[-CC-:B------:R-:W-:Y:S01]  /*10b40*/  FFMA.FTZ R71, R121, R3.reuse, -R53.reuse ;  /* 0x0000000379477223 */ /* 0x180fe20000010835 */
[-CC-:B------:R-:W-:Y:S01]  /*10b50*/  FFMA.FTZ R72, R120, R3.reuse, -R53.reuse ;  /* 0x0000000378487223 */ /* 0x180fe20000010835 */
[-CC-:B------:R-:W-:Y:S01]  /*10b60*/  FFMA.FTZ R74, R119, R3.reuse, -R53.reuse ;  /* 0x00000003774a7223 */ /* 0x180fe20000010835 */
[----:B------:R-:W-:Y:S01]  /*10b70*/  FFMA.FTZ R73, R118, R3, -R53 ;  /* 0x0000000376497223 */ /* 0x000fe20000010835 */
[----:B------:R-:W-:Y:S01]  /*10b80*/  HMMA.16816.F32 R16, R24, R30, R16 ;  /* 0x0000001e1810723c */ /* 0x000fe20000001810 */
[----:B------:R-:W4:Y:S03]  /*10b90*/  LDSM.16.MT88.4 R28, [R129+0x3800] ;  /* 0x00380000811c783b */ /* 0x000f260000004200 */
[----:B------:R-:W5:Y:S01]  /*10ba0*/  MUFU.EX2 R90, R90 ;  /* 0x0000005a005a7308 */ /* 0x000f620000000800 */
[----:B---3--:R-:W-:Y:S01]  /*10bb0*/  F2FP.F16.F32.PACK_AB R24, R100, R101 ;  /* 0x000000656418723e */ /* 0x008fe200000000ff */
[----:B------:R-:W-:Y:S01]  /*10bc0*/  FADD.FTZ R109, R104, R109 ;  /* 0x0000006d686d7221 */ /* 0x000fe20000010000 */
[----:B-1----:R-:W-:Y:S01]  /*10bd0*/  F2FP.F16.F32.PACK_AB R26, R92, R94 ;  /* 0x0000005e5c1a723e */ /* 0x002fe200000000ff */
[----:B------:R-:W-:Y:S01]  /*10be0*/  FADD.FTZ R107, R110, R107 ;  /* 0x0000006b6e6b7221 */ /* 0x000fe20000010000 */
[----:B--2---:R-:W-:Y:S01]  /*10bf0*/  F2FP.F16.F32.PACK_AB R25, R96, R98 ;  /* 0x000000626019723e */ /* 0x004fe200000000ff */
[----:B------:R-:W-:Y:S01]  /*10c00*/  FADD.FTZ R102, R102, R109 ;  /* 0x0000006d66667221 */ /* 0x000fe20000010000 */
[----:B------:R-:W-:Y:S03]  /*10c10*/  FFMA.FTZ R53, R51, R3, -R53 ;  /* 0x0000000333357223 */ /* 0x000fe60000010835 */
[----:B------:R-:W-:Y:S01]  /*10c20*/  MUFU.EX2 R91, R91 ;  /* 0x0000005b005b7308 */ /* 0x000fe20000000800 */
[----:B------:R-:W-:Y:S01]  /*10c30*/  FADD.FTZ R107, R105, R107 ;  /* 0x0000006b696b7221 */ /* 0x000fe20000010000 */
[----:B------:R-:W-:Y:S03]  /*10c40*/  FADD.FTZ R102, R99, R102 ;  /* 0x0000006663667221 */ /* 0x000fe60000010000 */
        /* <DEDUP_REMOVED lines=14> */
[----:B------:R-:W3:Y:S02]  /*10d30*/  LDSM.16.MT88.4 R32, [R40+0x800] ;  /* 0x000800002820783b */ /* 0x000ee40000004200 */
[----:B------:R-:W-:Y:S06]  /*10d40*/  FADD.FTZ R100, R92, R100 ;  /* 0x000000645c647221 */ /* 0x000fec0000010000 */
        /* <DEDUP_REMOVED lines=8> */
[----:B------:R-:W1:Y:S01]  /*10dd0*/  MUFU.EX2 R58, R58 ;  /* 0x0000003a003a7308 */ /* 0x000e620000000800 */
[----:B------:R-:W-:Y:S04]  /*10de0*/  FADD.FTZ R91, R65, R91 ;  /* 0x0000005b415b7221 */ /* 0x000fe80000010000 */
[----:B------:R-:W-:Y:S05]  /*10df0*/  FADD.FTZ R64, R64, R91 ;  /* 0x0000005b40407221 */ /* 0x000fea0000010000 */
[----:B------:R-:W2:Y:S01]  /*10e00*/  MUFU.EX2 R57, R57 ;  /* 0x0000003900397308 */ /* 0x000ea20000000800 */
[----:B-----5:R-:W-:Y:S01]  /*10e10*/  F2FP.F16.F32.PACK_AB R25, R63, R89 ;  /* 0x000000593f19723e */ /* 0x020fe200000000ff */
        /* <DEDUP_REMOVED lines=53> */
[C---:B----4-:R-:W-:Y:S01]  /*11170*/  F2FP.F16.F32.PACK_AB R25, R70.reuse, R66 ;  /* 0x000000424619723e */ /* 0x050fe200000000ff */
        /* <DEDUP_REMOVED lines=17> */
[----:B------:R-:W5:Y:S02]  /*11290*/  LDSM.16.MT88.4 R36, [R129+0x4800] ;  /* 0x004800008124783b */ /* 0x000f640000004200 */
[----:B------:R-:W-:Y:S02]  /*112a0*/  F2FP.F16.F32.PACK_AB R24, R72, R71 ;  /* 0x000000474818723e */ /* 0x000fe400000000ff */
[----:B-1----:R-:W-:Y:S01]  /*112b0*/  F2FP.F16.F32.PACK_AB R26, R73, R74 ;  /* 0x0000004a491a723e */ /* 0x002fe200000000ff */
[----:B------:R-:W-:Y:S03]  /*112c0*/  FADD.FTZ R74, R74, R59 ;  /* 0x0000003b4a4a7221 */ /* 0x000fe60000010000 */
[----:B------:R-:W-:Y:S01]  /*112d0*/  MUFU.EX2 R80, R80 ;  /* 0x0000005000507308 */ /* 0x000fe20000000800 */
[----:B----4-:R-:W-:Y:S01]  /*112e0*/  FADD.FTZ R69, R75, R69 ;  /* 0x000000454b457221 */ /* 0x010fe20000010000 */
[----:B------:R-:W-:Y:S08]  /*112f0*/  FADD.FTZ R74, R73, R74 ;  /* 0x0000004a494a7221 */ /* 0x000ff00000010000 */
        /* <DEDUP_REMOVED lines=12> */
[----:B------:R-:W-:Y:S01]  /*113c0*/  MUFU.EX2 R106, R106 ;  /* 0x0000006a006a7308 */ /* 0x000fe20000000800 */
[C---:B--2---:R-:W-:Y:S03]  /*113d0*/  HMMA.16816.F32 R12, R24.reuse, R32, R12 ;  /* 0x00000020180c723c */ /* 0x044fe6000000180c */
[-CC-:B------:R-:W-:Y:S01]  /*113e0*/  FFMA.FTZ R32, R43, R3.reuse, -R41.reuse ;  /* 0x000000032b207223 */ /* 0x180fe20000010829 */
[-CC-:B------:R-:W-:Y:S05]  /*113f0*/  FFMA.FTZ R33, R42, R3.reuse, -R41.reuse ;  /* 0x000000032a217223 */ /* 0x180fea0000010829 */
[----:B------:R-:W2:Y:S01]  /*11400*/  MUFU.EX2 R97, R97 ;  /* 0x0000006100617308 */ /* 0x000ea20000000800 */
[----:B------:R-:W-:Y:S03]  /*11410*/  HMMA.16816.F32 R16, R24, R34, R16 ;  /* 0x000000221810723c */ /* 0x000fe60000001810 */
[-CC-:B------:R-:W-:Y:S01]  /*11420*/  FFMA.FTZ R34, R21, R3.reuse, -R41.reuse ;  /* 0x0000000315227223 */ /* 0x180fe20000010829 */
[----:B------:R-:W-:Y:S01]  /*11430*/  FFMA.FTZ R41, R20, R3, -R41 ;  /* 0x0000000314297223 */ /* 0x000fe20000010829 */
[C---:B----4-:R-:W-:Y:S01]  /*11440*/  F2FP.F16.F32.PACK_AB R24, R87.reuse, R86 ;  /* 0x000000565718723e */ /* 0x050fe200000000ff */
[----:B------:R-:W4:Y:S03]  /*11450*/  LDSM.16.MT88.4 R20, [R40+0x1c00] ;  /* 0x001c00002814783b */ /* 0x000f260000004200 */
[----:B------:R-:W5:Y:S01]  /*11460*/  MUFU.EX2 R95, R95 ;  /* 0x0000005f005f7308 */ /* 0x000f620000000800 */
[----:B------:R-:W-:Y:S01]  /*11470*/  FADD.FTZ R3, R80, R81 ;  /* 0x0000005150037221 */ /* 0x000fe20000010000 */
[----:B------:R-:W-:Y:S01]  /*11480*/  IMAD.MOV.U32 R86, RZ, RZ, R2 ;  /* 0x000000ffff567224 */ /* 0x000fe200078e0002 */
[----:B-1----:R-:W-:Y:S01]  /*11490*/  F2FP.F16.F32.PACK_AB R26, R108, R111 ;  /* 0x0000006f6c1a723e */ /* 0x002fe200000000ff */
[----:B------:R-:W-:Y:S01]  /*114a0*/  FADD.FTZ R87, R87, R74 ;  /* 0x0000004a57577221 */ /* 0x000fe20000010000 */
[----:B------:R-:W-:Y:S05]  /*114b0*/  FADD.FTZ R3, R82, R3 ;  /* 0x0000000352037221 */ /* 0x000fea0000010000 */
[----:B------:R-:W1:Y:S01]  /*114c0*/  MUFU.EX2 R88, R88 ;  /* 0x0000005800587308 */ /* 0x000e620000000800 */
[----:B--2---:R-:W-:Y:S01]  /*114d0*/  F2FP.F16.F32.PACK_AB R25, R97, R106 ;  /* 0x0000006a6119723e */ /* 0x004fe200000000ff */
[----:B------:R-:W-:Y:S01]  /*114e0*/  FADD.FTZ R3, R106, R3 ;  /* 0x000000036a037221 */ /* 0x000fe20000010000 */
[----:B------:R-:W-:Y:S03]  /*114f0*/  FADD.FTZ R87, R111, R87 ;  /* 0x000000576f577221 */ /* 0x000fe60000010000 */
[----:B------:R-:W-:Y:S01]  /*11500*/  FADD.FTZ R97, R97, R3 ;  /* 0x0000000361617221 */ /* 0x000fe20000010000 */
[----:B------:R-:W-:Y:S03]  /*11510*/  FADD.FTZ R108, R108, R87 ;  /* 0x000000576c6c7221 */ /* 0x000fe60000010000 */
[----:B------:R-:W2:Y:S01]  /*11520*/  MUFU.EX2 R67, R67 ;  /* 0x0000004300437308 */ /* 0x000ea20000000800 */
[----:B------:R-:W-:Y:S02]  /*11530*/  IMAD.MOV.U32 R87, RZ, RZ, R0 ;  /* 0x000000ffff577224 */ /* 0x000fe400078e0000 */
[----:B-----5:R-:W-:Y:S07]  /*11540*/  FADD.FTZ R97, R95, R97 ;  /* 0x000000615f617221 */ /* 0x020fee0000010000 */
[----:B------:R-:W5:Y:S01]  /*11550*/  MUFU.EX2 R62, R62 ;  /* 0x0000003e003e7308 */ /* 0x000f620000000800 */
[C---:B-1----:R-:W-:Y:S01]  /*11560*/  F2FP.F16.F32.PACK_AB R27, R88.reuse, R95 ;  /* 0x0000005f581b723e */ /* 0x042fe200000000ff */
[----:B------:R-:W-:Y:S06]  /*11570*/  FADD.FTZ R88, R88, R97 ;  /* 0x0000006158587221 */ /* 0x000fec0000010000 */
[C---:B------:R-:W-:Y:S02]  /*11580*/  HMMA.16816.F32 R4, R24.reuse, R36, R4 ;  /* 0x000000241804723c */ /* 0x040fe40000001804 */
[----:B------:R-:W1:Y:S01]  /*11590*/  MUFU.EX2 R54, R54 ;  /* 0x0000003600367308 */ /* 0x000e620000000800 */
[----:B--2---:R-:W-:Y:S05]  /*115a0*/  FADD.FTZ R108, R67, R108 ;  /* 0x0000006c436c7221 */ /* 0x004fea0000010000 */
[C---:B------:R-:W-:Y:S04]  /*115b0*/  HMMA.16816.F32 R8, R24.reuse, R38, R8 ;  /* 0x000000261808723c */ /* 0x040fe80000001808 */
[----:B------:R-:W2:Y:S01]  /*115c0*/  MUFU.EX2 R53, R53 ;  /* 0x0000003500357308 */ /* 0x000ea20000000800 */
[C---:B-----5:R-:W-:Y:S01]  /*115d0*/  F2FP.F16.F32.PACK_AB R68, R62.reuse, R67 ;  /* 0x000000433e44723e */ /* 0x060fe200000000ff */
[----:B------:R-:W-:Y:S02]  /*115e0*/  FADD.FTZ R62, R62, R108 ;  /* 0x0000006c3e3e7221 */ /* 0x000fe40000010000 */
[C---:B---3--:R-:W-:Y:S06]  /*115f0*/  HMMA.16816.F32 R12, R24.reuse, R28, R12 ;  /* 0x0000001c180c723c */ /* 0x048fec000000180c */
        /* <DEDUP_REMOVED lines=16> */
[C---:B----4-:R-:W-:Y:S08]  /*11700*/  HMMA.16816.F32 R72, R68.reuse, R20, R12 ;  /* 0x000000144448723c */ /* 0x050ff0000000180c */
[----:B------:R-:W-:Y:S01]  /*11710*/  HMMA.16816.F32 R68, R68, R22, R16 ;  /* 0x000000164444723c */ /* 0x000fe20000001810 */
[----:B------:R-:W-:Y:S08]  /*11720*/  @!UPT UIADD3 URZ, UPT, UPT, URZ, URZ, URZ ;  /* 0x000000fffffff290 */ /* 0x000ff0000fffe0ff */
[----:B------:R-:W-:Y:S11]  /*11730*/  @P0 BRA `(.L_x_9875) ;  /* 0xffffffc400c80947 */ /* 0x000ff6000383ffff */
.L_x_9868:
        /* <DEDUP_REMOVED lines=11> */
.L_x_9883:
        /* <DEDUP_REMOVED lines=58> */
[----:B------:R-:W4:Y:S04]  /*11b90*/  LD.E R16, desc[UR4][R84.64+0x60] ;  /* 0x0000600454107980 */ /* 0x000f28000c101900 */
[----:B------:R-:W3:Y:S04]  /*11ba0*/  LD.E R21, desc[UR4][R84.64+0xcc] ;  /* 0x0000cc0454157980 */ /* 0x000ee8000c101900 */
[----:B------:R-:W3:Y:S01]  /*11bb0*/  LD.E.64 R26, desc[UR4][R84.64+0x78] ;  /* 0x00007804541a7980 */ /* 0x000ee2000c101b00 */
[----:B------:R-:W-:-:S02]  /*11bc0*/  SHF.R.U32.HI R24, RZ, 0x1, R3 ;  /* 0x00000001ff187819 */ /* 0x000fc40000011603 */
[----:B------:R-:W-:-:S04]  /*11bd0*/  LOP3.LUT R17, R128, 0xd8, RZ, 0xc0, !PT ;  /* 0x000000d880117812 */ /* 0x000fc800078ec0ff */
[----:B------:R-:W-:Y:S01]  /*11be0*/  LOP3.LUT R17, R17, 0x18, R24, 0x78, !PT ;  /* 0x0000001811117812 */ /* 0x000fe200078e7818 */
[----:B------:R-:W5:Y:S03]  /*11bf0*/  LD.E.64 R84, desc[UR4][R84.64+0xa8] ;  /* 0x0000a80454547980 */ /* 0x000f66000c101b00 */
[----:B------:R-:W-:Y:S01]  /*11c00*/  LOP3.LUT R17, R17, 0xf24, R128, 0xf8, !PT ;  /* 0x00000f2411117812 */ /* 0x000fe200078ef880 */
[----:B------:R-:W-:Y:S01]  /*11c10*/  IMAD.SHL.U32 R141, R141, 0x40, RZ ;  /* 0x000000408d8d7824 */ /* 0x000fe200078e00ff */
[----:B------:R-:W-:Y:S02]  /*11c20*/  BAR.SYNC.DEFER_BLOCKING 0x0 ;  /* 0x0000000000007b1d */ /* 0x000fe40000010000 */
[----:B------:R-:W-:Y:S02]  /*11c30*/  LEA R17, R17, UR6, 0x2 ;  /* 0x0000000611117c11 */ /* 0x000fe4000f8e10ff */
[----:B------:R-:W-:-:S02]  /*11c40*/  LOP3.LUT P5, RZ, R3, 0x3, RZ, 0xc0, !PT ;  /* 0x0000000303ff7812 */ /* 0x000fc400078ac0ff */
[----:B------:R-:W-:Y:S01]  /*11c50*/  LOP3.LUT R128, R128, 0xffc, RZ, 0xc0, !PT ;  /* 0x00000ffc80807812 */ /* 0x000fe200078ec0ff */
[----:B------:R-:W-:Y:S01]  /*11c60*/  BSSY.RECONVERGENT B0, `(.L_x_9877) ;  /* 0x0000023000007945 */ /* 0x000fe20003800200 */
[----:B------:R-:W-:Y:S02]  /*11c70*/  SHF.R.U32.HI R3, RZ, 0x3, R3 ;  /* 0x00000003ff037819 */ /* 0x000fe40000011603 */
[----:B------:R-:W-:-:S03]  /*11c80*/  LOP3.LUT R24, R24, 0x30, RZ, 0xc0, !PT ;  /* 0x0000003018187812 */ /* 0x000fc600078ec0ff */
[----:B------:R-:W-:Y:S01]  /*11c90*/  VIADD R25, R3, 0x10 ;  /* 0x0000001003197836 */ /* 0x000fe20000000000 */
[----:B------:R-:W-:Y:S01]  /*11ca0*/  LOP3.LUT R0, R24, 0x7, R0, 0xf8, !PT ;  /* 0x0000000718007812 */ /* 0x000fe200078ef800 */
[----:B------:R1:W1:Y:S04]  /*11cb0*/  LDS.128 R12, [R17] ;  /* 0x00000000110c7984 */ /* 0x0002680000000c00 */
[----:B------:R1:W1:Y:S04]  /*11cc0*/  LDS.128 R8, [R17+0x800] ;  /* 0x0008000011087984 */ /* 0x0002680000000c00 */
[----:B------:R1:W1:Y:S01]  /*11cd0*/  LDS.128 R4, [R17+0x1000] ;  /* 0x0010000011047984 */ /* 0x0002620000000c00 */
[----:B--2---:R-:W-:-:S04]  /*11ce0*/  IMAD R22, R22, UR8, R144 ;  /* 0x0000000816167c24 */ /* 0x004fc8000f8e0290 */
[----:B----4-:R-:W-:Y:S02]  /*11cf0*/  IMAD R143, R22, R16, R143 ;  /* 0x00000010168f7224 */ /* 0x010fe400078e028f */
[----:B------:R-:W2:Y:S01]  /*11d00*/  LDS.128 R16, [R17+0x1800] ;  /* 0x0018000011107984 */ /* 0x000ea20000000c00 */
[--C-:B------:R-:W-:Y:S02]  /*11d10*/  IMAD.IADD R22, R142, 0x1, -R141.reuse ;  /* 0x000000018e167824 */ /* 0x100fe400078e0a8d */
[----:B------:R-:W-:-:S03]  /*11d20*/  IMAD R23, R23, R143, R141 ;  /* 0x0000008f17177224 */ /* 0x000fc600078e028d */
[-C--:B------:R-:W-:Y:S01]  /*11d30*/  ISETP.GE.AND P4, PT, R3, R22.reuse, PT ;  /* 0x000000160300720c */ /* 0x080fe20003f86270 */
[----:B---3--:R-:W-:Y:S01]  /*11d40*/  IMAD R28, R23, R21, RZ ;  /* 0x00000015171c7224 */ /* 0x008fe200078e02ff */
[----:B------:R-:W-:Y:S01]  /*11d50*/  ISETP.GE.AND P3, PT, R25, R22, PT ;  /* 0x000000161900720c */ /* 0x000fe20003f66270 */
[C---:B------:R-:W-:Y:S02]  /*11d60*/  VIADD R21, R3.reuse, 0x20 ;  /* 0x0000002003157836 */ /* 0x040fe40000000000 */
[----:B------:R-:W-:Y:S01]  /*11d70*/  VIADD R3, R3, 0x30 ;  /* 0x0000003003037836 */ /* 0x000fe20000000000 */
[C---:B------:R-:W-:Y:S02]  /*11d80*/  IADD3 R128, P0, PT, R28.reuse, R128, RZ ;  /* 0x000000801c807210 */ /* 0x040fe40007f1e0ff */
        /* <DEDUP_REMOVED lines=16> */
.L_x_9878:
[----:B------:R-:W-:Y:S05]  /*11e90*/  BSYNC.RECONVERGENT B0 ;  /* 0x0000000000007941 */ /* 0x000fea0003800200 */
.L_x_9877:
[----:B-1----:R-:W-:Y:S01]  /*11ea0*/  MOV R2, R140 ;  /* 0x0000008c00027202 */ /* 0x002fe20000000f00 */
[----:B------:R-:W-:Y:S01]  /*11eb0*/  @!P4 ST.E.128 desc[UR4][R26.64], R12 ;  /* 0x0000000c1a00c985 */ /* 0x000fe2000c101d04 */
[----:B------:R-:W-:-:S03]  /*11ec0*/  MOV R3, 0x0 ;  /* 0x0000000000037802 */ /* 0x000fc60000000f00 */
[----:B------:R-:W-:Y:S04]  /*11ed0*/  @!P3 ST.E.128 desc[UR4][R26.64+0x800], R8 ;  /* 0x000800081a00b985 */ /* 0x000fe8000c101d04 */
[----:B------:R2:W-:Y:S02]  /*11ee0*/  @!P2 ST.E.128 desc[UR4][R26.64+0x1000], R4 ;  /* 0x001000041a00a985 */ /* 0x0005e4000c101d04 */
[----:B--2--5:R-:W-:Y:S05]  /*11ef0*/  @P1 RET.REL.NODEC R2 `(_ZN5flash24flash_fwd_splitkv_kernelI23Flash_fwd_kernel_traitsILi32ELi64ELi128ELi4ELb0ELb0EN7cutlass6half_tE19Flash_kernel_traitsILi32ELi64ELi128ELi4ES3_EELb0ELb1ELb0ELb0ELb1ELb0ELb1ELb1EEEvNS_16Flash_fwd_paramsE) ;  /* 0xfffffee002401950 */ /* 0x024fea0003c3ffff */
[----:B------:R-:W-:Y:S01]  /*11f00*/  MOV R141, 0x0 ;  /* 0x00000000008d7802 */ /* 0x000fe20000000f00 */
[----:B------:R1:W-:Y:S03]  /*11f10*/  ST.E.128 desc[UR4][R26.64+0x1800], R16 ;  /* 0x001800101a007985 */ /* 0x0003e6000c101d04 */
[----:B-1----:R-:W-:Y:S05]  /*11f20*/  RET.REL.NODEC R140 `(_ZN5flash24flash_fwd_splitkv_kernelI23Flash_fwd_kernel_traitsILi32ELi64ELi128ELi4ELb0ELb0EN7cutlass6half_tE19Flash_kernel_traitsILi32ELi64ELi128ELi4ES3_EELb0ELb1ELb0ELb0ELb1ELb0ELb1ELb1EEEvNS_16Flash_fwd_paramsE) ;  /* 0xfffffee08c347950 */ /* 0x002fea0003c3ffff */
.L_x_9876:
[----:B------:R-:W-:Y:S01]  /*11f30*/  MOV R3, 0x1f ;  /* 0x0000001f00037802 */ /* 0x000fe20000000f00 */
[----:B------:R-:W-:Y:S01]  /*11f40*/  IMAD.MOV.U32 R5, RZ, RZ, 0x2 ;  /* 0x00000002ff057424 */ /* 0x000fe200078e00ff */
[----:B------:R-:W-:Y:S01]  /*11f50*/  MOV R8, R161 ;  /* 0x000000a100087202 */ /* 0x000fe20000000f00 */
[----:B------:R-:W-:-:S07]  /*11f60*/  IMAD.MOV.U32 R6, RZ, RZ, -0x1 ;  /* 0xffffffffff067424 */ /* 0x000fce00078e00ff */
[----:B-1---5:R-:W-:Y:S05]  /*11f70*/  WARPSYNC.COLLECTIVE R6, `(.L_x_9879) ;  /* 0x0000000006087348 */ /* 0x022fea0003c00000 */
[----:B------:R2:W3:Y:S02]  /*11f80*/  SHFL.BFLY P0, R3, R8, R5, R3 ;  /* 0x0c00000508037389 */ /* 0x0004e40000000003 */
[----:B-123-5:R-:W-:Y:S05]  /*11f90*/  ENDCOLLECTIVE ;  /* 0x000000000000791b */ /* 0x02efea0003800000 */
.L_x_9879:
        /* <DEDUP_REMOVED lines=8> */
.L_x_9880:
        /* <DEDUP_REMOVED lines=8> */
.L_x_9881:
[----:B------:R-:W-:Y:S01]  /*120a0*/  FADD.FTZ R160, R3, R160 ;  /* 0x000000a003a07221 */ /* 0x000fe20000010000 */
[----:B------:R-:W-:Y:S01]  /*120b0*/  MOV R3, 0x1f ;  /* 0x0000001f00037802 */ /* 0x000fe20000000f00 */
[----:B------:R-:W-:-:S03]  /*120c0*/  IMAD.MOV.U32 R5, RZ, RZ, 0x1 ;  /* 0x00000001ff057424 */ /* 0x000fc600078e00ff */
[----:B------:R-:W-:-:S07]  /*120d0*/  MOV R8, R160 ;  /* 0x000000a000087202 */ /* 0x000fce0000000f00 */
[----:B------:R-:W-:Y:S05]  /*120e0*/  WARPSYNC.COLLECTIVE R6, `(.L_x_9882) ;  /* 0x0000000006087348 */ /* 0x000fea0003c00000 */
[----:B------:R1:W2:Y:S02]  /*120f0*/  SHFL.BFLY P0, R3, R8, R5, R3 ;  /* 0x0c00000508037389 */ /* 0x0002a40000000003 */
[----:B-12---:R-:W-:Y:S05]  /*12100*/  ENDCOLLECTIVE ;  /* 0x000000000000791b */ /* 0x006fea0003800000 */
.L_x_9882:
[----:B------:R-:W-:Y:S01]  /*12110*/  MOV R6, R3 ;  /* 0x0000000300067202 */ /* 0x000fe20000000f00 */
[----:B------:R-:W-:Y:S06]  /*12120*/  BRA `(.L_x_9883) ;  /* 0xfffffff400b07947 */ /* 0x000fec000383ffff */
.L_x_9884:
        /* <DEDUP_REMOVED lines=13> */
.L_x_10336:


//--------------------- .text._ZN5flash24flash_fwd_splitkv_kernelI23Flash_fwd_kernel_traitsILi32ELi64ELi128ELi4ELb0ELb0EN7cutlass6half_tE19Flash_kernel_traitsILi32ELi64ELi128ELi4ES3_EELb0ELb1ELb0ELb0ELb1ELb1ELb1ELb1EEEvNS_16Flash_fwd_paramsE --------------------------
	.section	.text._ZN5flash24flash_fwd_splitkv_kernelI23Flash_fwd_kernel_traitsILi32ELi64ELi128ELi4ELb0ELb0EN7cutlass6half_tE19Flash_kernel_traitsILi32ELi64ELi128ELi4ES3_EELb0ELb1ELb0ELb0ELb1ELb1ELb1ELb1EEEvNS_16Flash_fwd_paramsE,"ax",@progbits
	.align	128
        .global         _ZN5flash24flash_fwd_splitkv_kernelI23Flash_fwd_kernel_traitsILi32ELi64ELi128ELi4ELb0ELb0EN7cutlass6half_tE19Flash_kernel_traitsILi32ELi64ELi128ELi4ES3_EELb0ELb1ELb0ELb0ELb1ELb1ELb1ELb1EEEvNS_16Flash_fwd_paramsE
        .type           _ZN5flash24flash_fwd_splitkv_kernelI23Flash_fwd_kernel_traitsILi32ELi64ELi128ELi4ELb0ELb0EN7cutlass6half_tE19Flash_kernel_traitsILi32ELi64ELi128ELi4ES3_EELb0ELb1ELb0ELb0ELb1ELb1ELb1ELb1EEEvNS_16Flash_fwd_paramsE,@function
        .size           _ZN5flash24flash_fwd_splitkv_kernelI23Flash_fwd_kernel_traitsILi32ELi64ELi128ELi4ELb0ELb0EN7cutlass6half_tE19Flash_kernel_traitsILi32ELi64ELi128ELi4ES3_EELb0ELb1ELb0ELb0ELb1ELb1ELb1ELb1EEEvNS_16Flash_fwd_paramsE,(.L_x_10337 - _ZN5flash24flash_fwd_splitkv_kernelI23Flash_fwd_kernel_traitsILi32ELi64ELi128ELi4ELb0ELb0EN7cutlass6half_tE19Flash_kernel_traitsILi32ELi64ELi128ELi4ES3_EELb0ELb1ELb0ELb0ELb1ELb1ELb1ELb1EEEvNS_16Flash_fwd_paramsE)
        .other          _ZN5flash24flash_fwd_splitkv_kernelI23Flash_fwd_kernel_traitsILi32ELi64ELi128ELi4ELb0ELb0EN7cutlass6half_tE19Flash_kernel_traitsILi32ELi64ELi128ELi4ES3_EELb0ELb1ELb0ELb0ELb1ELb1ELb1ELb1EEEvNS_16Flash_fwd_paramsE,@"STO_CUDA_ENTRY STV_DEFAULT"
_ZN5flash24flash_fwd_splitkv_kernelI23Flash_fwd_kernel_traitsILi32ELi64ELi128ELi4ELb0ELb0EN7cutlass6half_tE19Flash_kernel_traitsILi32ELi64ELi128ELi4ES3_EELb0ELb1ELb0ELb0ELb1ELb1ELb1ELb1EEEvNS_16Flash_fwd_paramsE:
.text._ZN5flash24flash_fwd_splitkv_kernelI23Flash_fwd_kernel_traitsILi32ELi64ELi128ELi4ELb0ELb0EN7cutlass6half_tE19Flash_kernel_traitsILi32ELi64ELi128ELi4ES3_EELb0ELb1ELb0ELb0ELb1ELb1ELb1ELb1EEEvNS_16Flash_fwd_paramsE:
        /* <DEDUP_REMOVED lines=14> */
[----:B------:R-:W1:Y:S03]  /*00e0*/  LDC R4, c[0x0][0x374] ;  /* 0x0000dd00ff047b82 */ /* 0x000e660000000800 */
        /* <DEDUP_REMOVED lines=14> */
[----:B------:R-:W-:Y:S05]  /*01d0*/  CALL.REL.NOINC `($_ZN5flash24flash_fwd_splitkv_kernelI23Flash_fwd_kernel_traitsILi32ELi64ELi128ELi4ELb0ELb0EN7cutlass6half_tE19Flash_kernel_traitsILi32ELi64ELi128ELi4ES3_EELb0ELb1ELb0ELb0ELb1ELb1ELb1ELb1EEEvNS_16Flash_fwd_paramsE$_ZN5flash30compute_attn_1rowblock_splitkvI23Flash_fwd_kernel_traitsILi32ELi64ELi128ELi4ELb0ELb0EN7cutlass6half_tE19Flash_kernel_traitsILi32ELi64ELi128ELi4ES3_EELb0ELb1ELb0ELb0ELb1ELb1ELb1ELb1ENS_16Flash_fwd_paramsEEEvRKT8_iiiii) ;  /* 0x0000000000087944 */ /* 0x000fea0003c00000 */
[----:B------:R-:W-:Y:S05]  /*01e0*/  BSYNC.RECONVERGENT B3 ;  /* 0x0000000000037941 */ /* 0x000fea0003800200 */
.L_x_9885:
[----:B------:R-:W-:Y:S05]  /*01f0*/  EXIT ;  /* 0x000000000000794d */ /* 0x000fea0003800000 */
        .type           $_ZN5flash24flash_fwd_splitkv_kernelI23Flash_fwd_kernel_traitsILi32ELi64ELi128ELi4ELb0ELb0EN7cutlass6half_tE19Flash_kernel_traitsILi32ELi64ELi128ELi4ES3_EELb0ELb1ELb0ELb0ELb1ELb1ELb1ELb1EEEvNS_16Flash_fwd_paramsE$_ZN5flash30compute_attn_1rowblock_splitkvI23Flash_fwd_kernel_traitsILi32ELi64ELi128ELi4ELb0ELb0EN7cutlass6half_tE19Flash_kernel_traitsILi32ELi64ELi128ELi4ES3_EELb0ELb1ELb0ELb0ELb1ELb1ELb1ELb1ENS_16Flash_fwd_paramsEEEvRKT8_iiiii,@function
        .size           $_ZN5flash24flash_fwd_splitkv_kernelI23Flash_fwd_kernel_traitsILi32ELi64ELi128ELi4ELb0ELb0EN7cutlass6half_tE19Flash_kernel_traitsILi32ELi64ELi128ELi4ES3_EELb0ELb1ELb0ELb0ELb1ELb1ELb1ELb1EEEvNS_16Flash_fwd_paramsE$_ZN5flash30compute_attn_1rowblock_splitkvI23Flash_fwd_kernel_traitsILi32ELi64ELi128ELi4ELb0ELb0EN7cutlass6half_tE19Flash_kernel_traitsILi32ELi64ELi128ELi4ES3_EELb0ELb1ELb0ELb0ELb1ELb1ELb1ELb1ENS_16Flash_fwd_paramsEEEvRKT8_iiiii,(.L_x_10337 - $_ZN5flash24flash_fwd_splitkv_kernelI23Flash_fwd_kernel_traitsILi32ELi64ELi128ELi4ELb0ELb0EN7cutlass6half_tE19Flash_kernel_traitsILi32ELi64ELi128ELi4ES3_EELb0ELb1ELb0ELb0ELb1ELb1ELb1ELb1EEEvNS_16Flash_fwd_paramsE$_ZN5flash30compute_attn_1rowblock_splitkvI23Flash_fwd_kernel_traitsILi32ELi64ELi128ELi4ELb0ELb0EN7cutlass6half_tE19Flash_kernel_traitsILi32ELi64ELi128ELi4ES3_EELb0ELb1ELb0ELb0ELb1ELb1ELb1ELb1ENS_16Flash_fwd_paramsEEEvRKT8_iiiii)
$_ZN5flash24flash_fwd_splitkv_kernelI23Flash_fwd_kernel_traitsILi32ELi64ELi128ELi4ELb0ELb0EN7cutlass6half_tE19Flash_kernel_traitsILi32ELi64ELi128ELi4ES3_EELb0ELb1ELb0ELb0ELb1ELb1ELb1ELb1EEEvNS_16Flash_fwd_paramsE$_ZN5flash30compute_attn_1rowblock_splitkvI23Flash_fwd_kernel_traitsILi32ELi64ELi128ELi4ELb0ELb0EN7cutlass6half_tE19Flash_kernel_traitsILi32ELi64ELi128ELi4ES3_EELb0ELb1ELb0ELb0ELb1ELb1ELb1ELb1ENS_16Flash_fwd_paramsEEEvRKT8_iiiii:
        /* <DEDUP_REMOVED lines=38> */
.L_x_9887:
[----:B------:R-:W-:Y:S05]  /*0460*/  BSYNC.RECONVERGENT B0 ;  /* 0x0000000000007941 */ /* 0x000fea0003800200 */
.L_x_9886:
[----:B------:R-:W-:Y:S04]  /*0470*/  BSSY.RECONVERGENT B0, `(.L_x_9888) ;  /* 0x0000007000007945 */ /* 0x000fe80003800200 */
[----:B------:R-:W-:Y:S05]  /*0480*/  @!P3 BRA `(.L_x_9889) ;  /* 0x000000000014b947 */ /* 0x000fea0003800000 */
[----:B------:R-:W3:Y:S02]  /*0490*/  LD.E.U8 R2, desc[UR4][R84.64+0x1b2] ;  /* 0x0001b20454027980 */ /* 0x000ee4000c101100 */
[----:B---3--:R-:W-:-:S13]  /*04a0*/  ISETP.NE.AND P1, PT, R2, RZ, PT ;  /* 0x000000ff0200720c */ /* 0x008fda0003f25270 */
[----:B------:R-:W3:Y:S02]  /*04b0*/  @P1 LD.E R2, desc[UR4][R8.64+0x4] ;  /* 0x0000040408021980 */ /* 0x000ee4000c101900 */
[----:B---3-5:R-:W-:-:S06]  /*04c0*/  @P1 IADD3 R3, PT, PT, R2, -R13, RZ ;  /* 0x8000000d02031210 */ /* 0x028fcc0007ffe0ff */
[----:B------:R3:W5:Y:S02]  /*04d0*/  @!P1 LD.E R3, desc[UR4][R8.64] ;  /* 0x0000000408039980 */ /* 0x000764000c101900 */
.L_x_9889:
[----:B------:R-:W-:Y:S05]  /*04e0*/  BSYNC.RECONVERGENT B0 ;  /* 0x0000000000007941 */ /* 0x000fea0003800200 */
.L_x_9888:
        /* <DEDUP_REMOVED lines=9> */
.L_x_9891:
[----:B------:R-:W4:Y:S01]  /*0580*/  LD.E.64 R2, desc[UR4][R84.64+0x108] ;  /* 0x0001080454027980 */ /* 0x000f22000c101b00 */
[----:B------:R-:W-:Y:S01]  /*0590*/  BSSY.RECONVERGENT B0, `(.L_x_9893) ;  /* 0x0000006000007945 */ /* 0x000fe20003800200 */
[----:B------:R-:W-:Y:S01]  /*05a0*/  IMAD.MOV.U32 R65, RZ, RZ, RZ ;  /* 0x000000ffff417224 */ /* 0x000fe200078e00ff */
[----:B----4-:R-:W-:-:S04]  /*05b0*/  ISETP.NE.U32.AND P0, PT, R2, RZ, PT ;  /* 0x000000ff0200720c */ /* 0x010fc80003f05070 */
[----:B------:R-:W-:-:S13]  /*05c0*/  ISETP.NE.AND.EX P0, PT, R3, RZ, PT, P0 ;  /* 0x000000ff0300720c */ /* 0x000fda0003f05300 */
[----:B------:R-:W-:Y:S05]  /*05d0*/  @!P0 BRA `(.L_x_9894) ;  /* 0x0000000000048947 */ /* 0x000fea0003800000 */
[----:B------:R4:W5:Y:S02]  /*05e0*/  LD.E R65, desc[UR4][R84.64+0xbc] ;  /* 0x0000bc0454417980 */ /* 0x000964000c101900 */
.L_x_9894:
[----:B------:R-:W-:Y:S05]  /*05f0*/  BSYNC.RECONVERGENT B0 ;  /* 0x0000000000007941 */ /* 0x000fea0003800200 */
.L_x_9893:
[----:B-----5:R-:W-:Y:S02]  /*0600*/  IADD3 R65, PT, PT, R74, R65, RZ ;  /* 0x000000414a417210 */ /* 0x020fe40007ffe0ff */
.L_x_9892:
[----:B------:R-:W-:Y:S05]  /*0610*/  BSYNC.RECONVERGENT B1 ;  /* 0x0000000000017941 */ /* 0x000fea0003800200 */
.L_x_9890:
[----:B------:R-:W-:Y:S01]  /*0620*/  IMAD.SHL.U32 R75, R145, 0x40, RZ ;  /* 0x00000040914b7824 */ /* 0x000fe200078e00ff */
[----:B------:R-:W-:Y:S01]  /*0630*/  MOV R2, R144 ;  /* 0x0000009000027202 */ /* 0x000fe20000000f00 */
[----:B------:R-:W-:-:S03]  /*0640*/  IMAD.MOV.U32 R3, RZ, RZ, 0x0 ;  /* 0x00000000ff037424 */ /* 0x000fc600078e00ff */
[----:B------:R-:W-:-:S13]  /*0650*/  ISETP.GT.AND P0, PT, R146, R75, PT ;  /* 0x0000004b9200720c */ /* 0x000fda0003f04270 */
[----:B-1234-:R-:W-:Y:S05]  /*0660*/  @!P0 RET.REL.NODEC R2 `(_ZN5flash24flash_fwd_splitkv_kernelI23Flash_fwd_kernel_traitsILi32ELi64ELi128ELi4ELb0ELb0EN7cutlass6half_tE19Flash_kernel_traitsILi32ELi64ELi128ELi4ES3_EELb0ELb1ELb0ELb0ELb1ELb1ELb1ELb1EEEvNS_16Flash_fwd_paramsE) ;  /* 0xfffffff802648950 */ /* 0x01efea0003c3ffff */
        /* <DEDUP_REMOVED lines=59> */
[----:B------:R-:W-:-:S02]  /*0a20*/  IMAD.MOV.U32 R145, RZ, RZ, 0x0 ;  /* 0x00000000ff917424 */ /* 0x000fc400078e00ff */
[----:B--2---:R-:W-:-:S04]  /*0a30*/  IMAD R2, R2, UR8, R149 ;  /* 0x0000000802027c24 */ /* 0x004fc8000f8e0295 */
[----:B---3--:R-:W-:-:S04]  /*0a40*/  IMAD R2, R2, R4, R147 ;  /* 0x0000000402027224 */ /* 0x008fc800078e0293 */
[--C-:B------:R-:W-:Y:S01]  /*0a50*/  IMAD R3, R3, R2, R75.reuse ;  /* 0x0000000203037224 */ /* 0x100fe200078e024b */
[----:B------:R-:W-:Y:S01]  /*0a60*/  SHF.R.U32.HI R2, RZ, 0x3, R62 ;  /* 0x00000003ff027819 */ /* 0x000fe2000001163e */
[----:B------:R-:W-:Y:S02]  /*0a70*/  IMAD.IADD R75, R146, 0x1, -R75 ;  /* 0x00000001924b7824 */ /* 0x000fe400078e0a4b */
[C---:B----4-:R-:W-:Y:S01]  /*0a80*/  IMAD R11, R3.reuse, R0, RZ ;  /* 0x00000000030b7224 */ /* 0x050fe200078e02ff */
[C---:B------:R-:W-:Y:S01]  /*0a90*/  IADD3 R5, P0, PT, R3.reuse, R2, RZ ;  /* 0x0000000203057210 */ /* 0x040fe20007f1e0ff */
[----:B------:R-:W-:Y:S01]  /*0aa0*/  VIADD R4, R2, 0x20 ;  /* 0x0000002002047836 */ /* 0x000fe20000000000 */
[----:B------:R-:W-:Y:S01]  /*0ab0*/  LOP3.LUT P6, R0, R62, 0x7, RZ, 0xc0, !PT ;  /* 0x000000073e007812 */ /* 0x000fe200078cc0ff */
[----:B------:R-:W-:Y:S01]  /*0ac0*/  VIADD R10, R2, 0x10 ;  /* 0x00000010020a7836 */ /* 0x000fe20000000000 */
[----:B------:R-:W-:Y:S02]  /*0ad0*/  LEA.HI.X.SX32 R3, R3, RZ, 0x1, P0 ;  /* 0x000000ff03037211 */ /* 0x000fe400000f0eff */
[----:B-----5:R-:W-:-:S02]  /*0ae0*/  LEA R6, P0, R5, R6, 0x2 ;  /* 0x0000000605067211 */ /* 0x020fc400078010ff */
[----:B------:R-:W-:Y:S01]  /*0af0*/  ISETP.GE.AND P1, PT, R4, R75, PT ;  /* 0x0000004b0400720c */ /* 0x000fe20003f26270 */
[----:B------:R-:W-:Y:S01]  /*0b00*/  VIADD R4, R2, 0x30 ;  /* 0x0000003002047836 */ /* 0x000fe20000000000 */
[----:B------:R-:W-:Y:S02]  /*0b10*/  LEA.HI.X R7, R5, R7, R3, 0x2, P0 ;  /* 0x0000000705077211 */ /* 0x000fe400000f1403 */
[----:B------:R-:W-:Y:S02]  /*0b20*/  LEA R3, P0, R62, R11, 0x2 ;  /* 0x0000000b3e037211 */ /* 0x000fe400078010ff */
[----:B------:R-:W-:Y:S02]  /*0b30*/  ISETP.GE.AND P2, PT, R10, R75, PT ;  /* 0x0000004b0a00720c */ /* 0x000fe40003f46270 */
[----:B------:R-:W-:Y:S02]  /*0b40*/  LEA.HI.X.SX32 R11, R11, RZ, 0x1, P0 ;  /* 0x000000ff0b0b7211 */ /* 0x000fe400000f0eff */
[----:B------:R-:W-:-:S02]  /*0b50*/  LEA R8, P0, R3, R8, 0x2 ;  /* 0x0000000803087211 */ /* 0x000fc400078010ff */
[----:B------:R-:W-:Y:S02]  /*0b60*/  ISETP.GE.OR P6, PT, R2, R75, P6 ;  /* 0x0000004b0200720c */ /* 0x000fe400037c6670 */
[----:B------:R-:W-:Y:S02]  /*0b70*/  LEA.HI.X R9, R3, R9, R11, 0x2, P0 ;  /* 0x0000000903097211 */ /* 0x000fe400000f140b */
        /* <DEDUP_REMOVED lines=15> */
[----:B-1----:R-:W-:Y:S05]  /*0c70*/  @P0 RET.REL.NODEC R144 `(_ZN5flash24flash_fwd_splitkv_kernelI23Flash_fwd_kernel_traitsILi32ELi64ELi128ELi4ELb0ELb0EN7cutlass6half_tE19Flash_kernel_traitsILi32ELi64ELi128ELi4ES3_EELb0ELb1ELb0ELb0ELb1ELb1ELb1ELb1EEEvNS_16Flash_fwd_paramsE) ;  /* 0xfffffff090e00950 */ /* 0x002fea0003c3ffff */
[----:B------:R-:W-:Y:S02]  /*0c80*/  MOV R3, 0xff800000 ;  /* 0xff80000000037802 */ /* 0x000fe40000000f00 */
[----:B------:R-:W-:-:S03]  /*0c90*/  MOV R145, 0x0 ;  /* 0x0000000000917802 */ /* 0x000fc60000000f00 */
[----:B------:R1:W-:Y:S02]  /*0ca0*/  ST.E desc[UR4][R6.64+0xc0], R3 ;  /* 0x0000c00306007985 */ /* 0x0003e4000c101904 */
[----:B-1----:R-:W-:Y:S05]  /*0cb0*/  RET.REL.NODEC R144 `(_ZN5flash24flash_fwd_splitkv_kernelI23Flash_fwd_kernel_traitsILi32ELi64ELi128ELi4ELb0ELb0EN7cutlass6half_tE19Flash_kernel_traitsILi32ELi64ELi128ELi4ES3_EELb0ELb1ELb0ELb0ELb1ELb1ELb1ELb1EEEvNS_16Flash_fwd_paramsE) ;  /* 0xfffffff090d07950 */ /* 0x002fea0003c3ffff */
.L_x_9895:
        /* <DEDUP_REMOVED lines=33> */
[----:B-----5:R-:W-:-:S04]  /*0ed0*/  IMAD.HI.U32 R8, R6, R3, RZ ;  /* 0x0000000306087227 */ /* 0x020fc800078e00ff */
        /* <DEDUP_REMOVED lines=44> */
[----:B--2---:R-:W-:Y:S01]  /*11a0*/  SHF.R.S32.HI R11, RZ, 0x1f, R2 ;  /* 0x0000001fff0b7819 */ /* 0x004fe20000011402 */
[-C--:B------:R-:W-:Y:S02]  /*11b0*/  IMAD R4, R17, R2.reuse, RZ ;  /* 0x0000000211047224 */ /* 0x080fe400078e02ff */
[----:B------:R-:W-:Y:S01]  /*11c0*/  IMAD.WIDE.U32 R18, R16, R2, RZ ;  /* 0x0000000210127225 */ /* 0x000fe200078e00ff */
[----:B------:R-:W-:-:S03]  /*11d0*/  MOV R17, R3 ;  /* 0x0000000300117202 */ /* 0x000fc60000000f00 */
[----:B------:R-:W-:Y:S02]  /*11e0*/  IMAD R4, R16, R11, R4 ;  /* 0x0000000b10047224 */ /* 0x000fe400078e0204 */
[----:B------:R-:W-:Y:S02]  /*11f0*/  IMAD R3, R137, R9, RZ ;  /* 0x0000000989037224 */ /* 0x000fe400078e02ff */
[----:B------:R-:W-:Y:S02]  /*1200*/  IMAD.IADD R19, R19, 0x1, R4 ;  /* 0x0000000113137824 */ /* 0x000fe400078e0204 */
[----:B------:R-:W-:Y:S01]  /*1210*/  @!P0 IMAD.MOV R17, RZ, RZ, -R17 ;  /* 0x000000ffff118224 */ /* 0x000fe200078e0a11 */
[----:B------:R-:W-:Y:S01]  /*1220*/  @!P1 LOP3.LUT R17, RZ, R0, RZ, 0x33, !PT ;  /* 0x00000000ff119212 */ /* 0x000fe200078e33ff */
[----:B------:R-:W-:Y:S02]  /*1230*/  IMAD R3, R136, R7, R3 ;  /* 0x0000000788037224 */ /* 0x000fe400078e0203 */
        /* <DEDUP_REMOVED lines=13> */
.L_x_9897:
        /* <DEDUP_REMOVED lines=28> */
[----:B------:R-:W-:-:S05]  /*14d0*/  @P2 IADD3 R7, PT, PT, R12, R13, RZ ;  /* 0x0000000d0c072210 */ /* 0x000fca0007ffe0ff */
[----:B------:R-:W-:Y:S02]  /*14e0*/  @!P1 IMAD.IADD R4, R4, 0x1, -R3 ;  /* 0x0000000104049824 */ /* 0x000fe400078e0a03 */
[----:B------:R-:W-:Y:S01]  /*14f0*/  @!P2 IMAD.IADD R19, R19, 0x1, R2 ;  /* 0x000000011313a824 */ /* 0x000fe200078e0202 */
[----:B-----5:R-:W-:Y:S01]  /*1500*/  @!P2 SHF.R.S32.HI R2, RZ, 0x1f, R8 ;  /* 0x0000001fff02a819 */ /* 0x020fe20000011408 */
[----:B---3--:R-:W-:Y:S01]  /*1510*/  @!P2 IMAD R11, R11, R8, RZ ;  /* 0x000000080b0ba224 */ /* 0x008fe200078e02ff */
[----:B------:R-:W-:Y:S02]  /*1520*/  ISETP.GE.U32.AND P5, PT, R4, R3, PT ;  /* 0x000000030400720c */ /* 0x000fe40003fa6070 */
[----:B------:R-:W-:Y:S01]  /*1530*/  LOP3.LUT R3, R147, R0, RZ, 0x3c, !PT ;  /* 0x0000000093037212 */ /* 0x000fe200078e3cff */
[----:B------:R-:W-:Y:S01]  /*1540*/  @!P2 IMAD.WIDE.U32 R20, R10, R8, R18 ;  /* 0x000000080a14a225 */ /* 0x000fe200078e0012 */
[----:B------:R-:W-:Y:S02]  /*1550*/  ISETP.NE.AND P3, PT, R0, RZ, PT ;  /* 0x000000ff0000720c */ /* 0x000fe40003f65270 */
[----:B------:R-:W-:Y:S01]  /*1560*/  ISETP.GE.AND P0, PT, R3, RZ, PT ;  /* 0x000000ff0300720c */ /* 0x000fe20003f06270 */
[----:B------:R-:W-:-:S02]  /*1570*/  @!P2 IMAD R11, R10, R2, R11 ;  /* 0x000000020a0ba224 */ /* 0x000fc400078e020b */
[----:B------:R-:W-:Y:S01]  /*1580*/  @P2 IMAD.WIDE.U32 R18, R136, R7, RZ ;  /* 0x0000000788122225 */ /* 0x000fe200078e00ff */
[----:B------:R-:W-:-:S03]  /*1590*/  @!P2 MOV R10, R20 ;  /* 0x00000014000aa202 */ /* 0x000fc60000000f00 */
[----:B------:R-:W-:Y:S01]  /*15a0*/  @P2 IMAD R2, R137, R7, RZ ;  /* 0x0000000789022224 */ /* 0x000fe200078e02ff */
[----:B------:R-:W-:Y:S02]  /*15b0*/  LEA R9, R61, 0xffffff80, 0x7 ;  /* 0xffffff803d097811 */ /* 0x000fe400078e38ff */
[----:B------:R-:W-:Y:S02]  /*15c0*/  @!P1 IADD3 R6, PT, PT, R6, 0x1, RZ ;  /* 0x0000000106069810 */ /* 0x000fe40007ffe0ff */
[----:B------:R-:W-:Y:S01]  /*15d0*/  @!P2 IADD3 R11, PT, PT, R21, R11, RZ ;  /* 0x0000000b150ba210 */ /* 0x000fe20007ffe0ff */
[----:B------:R-:W-:Y:S01]  /*15e0*/  @P2 IMAD.IADD R11, R19, 0x1, R2 ;  /* 0x00000001130b2824 */ /* 0x000fe200078e0202 */
[----:B------:R-:W-:Y:S01]  /*15f0*/  @P2 MOV R10, R18 ;  /* 0x00000012000a2202 */ /* 0x000fe20000000f00 */
        /* <DEDUP_REMOVED lines=31> */
.L_x_9898:
[----:B------:R-:W-:Y:S05]  /*17f0*/  BSYNC.RECONVERGENT B0 ;  /* 0x0000000000007941 */ /* 0x000fea0003800200 */
.L_x_9896:
        /* <DEDUP_REMOVED lines=41> */
[----:B------:R-:W-:-:S04]  /*1a90*/  @!P1 LOP3.LUT R6, RZ, R0, RZ, 0x33, !PT ;  /* 0x00000000ff069212 */ /* 0x000fc800078e33ff */
[----:B------:R-:W-:Y:S01]  /*1aa0*/  SHF.R.S32.HI R0, RZ, 0x1f, R6 ;  /* 0x0000001fff007819 */ /* 0x000fe20000011406 */
[----:B------:R-:W1:Y:S01]  /*1ab0*/  S2R R49, SR_CgaCtaId ;  /* 0x0000000000317919 */ /* 0x000e620000008800 */
[----:B------:R-:W-:Y:S01]  /*1ac0*/  SHF.R.U32.HI R98, RZ, 0x2, R62 ;  /* 0x00000002ff627819 */ /* 0x000fe2000001163e */
[----:B------:R-:W-:-:S04]  /*1ad0*/  IMAD.MOV.U32 R99, RZ, RZ, RZ ;  /* 0x000000ffff637224 */ /* 0x000fc800078e00ff */
[-C--:B------:R-:W-:Y:S02]  /*1ae0*/  IMAD R143, R59, R98.reuse, RZ ;  /* 0x000000623b8f7224 */ /* 0x080fe400078e02ff */
[----:B------:R-:W-:Y:S01]  /*1af0*/  IMAD R139, R137, R98, RZ ;  /* 0x00000062898b7224 */ /* 0x000fe200078e02ff */
[----:B------:R-:W-:Y:S01]  /*1b00*/  IADD3 R63, PT, PT, R61, -0x1, RZ ;  /* 0xffffffff3d3f7810 */ /* 0x000fe20007ffe0ff */
[----:B------:R-:W-:Y:S01]  /*1b10*/  IMAD.SHL.U32 R66, R62, 0x4, RZ ;  /* 0x000000043e427824 */ /* 0x000fe200078e00ff */
        /* <DEDUP_REMOVED lines=17> */
[----:B------:R-:W-:-:S02]  /*1c30*/  IMAD R7, R25, R147, RZ ;  /* 0x0000009319077224 */ /* 0x000fc400078e02ff */
[----:B------:R-:W-:Y:S01]  /*1c40*/  IMAD.X R31, RZ, RZ, R9, P1 ;  /* 0x000000ffff1f7224 */ /* 0x000fe200008e0609 */
[----:B------:R-:W-:Y:S01]  /*1c50*/  LOP3.LUT R21, R64, 0xc0, RZ, 0xc0, !PT ;  /* 0x000000c040157812 */ /* 0x000fe200078ec0ff */
[----:B------:R-:W-:-:S04]  /*1c60*/  IMAD.WIDE.U32 R28, R6, R26, R28 ;  /* 0x0000001a061c7225 */ /* 0x000fc800078e001c */
[----:B------:R-:W-:Y:S02]  /*1c70*/  IMAD R5, R0, R26, R5 ;  /* 0x0000001a00057224 */ /* 0x000fe400078e0205 */
[----:B------:R-:W-:Y:S02]  /*1c80*/  IMAD R7, R24, R10, R7 ;  /* 0x0000000a18077224 */ /* 0x000fe400078e0207 */
[----:B------:R-:W-:Y:S01]  /*1c90*/  IMAD.WIDE.U32 R30, R147, R24, R30 ;  /* 0x00000018931e7225 */ /* 0x000fe200078e001e */
[----:B------:R-:W-:-:S03]  /*1ca0*/  LOP3.LUT R21, R21, 0x18, R62, 0xf8, !PT ;  /* 0x0000001815157812 */ /* 0x000fc600078ef83e */
[----:B------:R-:W-:Y:S02]  /*1cb0*/  IMAD.IADD R25, R29, 0x1, R5 ;  /* 0x000000011d197824 */ /* 0x000fe400078e0205 */
[----:B------:R-:W-:Y:S01]  /*1cc0*/  IMAD.IADD R29, R31, 0x1, R7 ;  /* 0x000000011f1d7824 */ /* 0x000fe200078e0207 */
[----:B------:R-:W-:Y:S02]  /*1cd0*/  SHF.R.S32.HI R7, RZ, 0x1f, R74 ;  /* 0x0000001fff077819 */ /* 0x000fe4000001144a */
[----:B------:R-:W-:Y:S02]  /*1ce0*/  LOP3.LUT R21, R21, 0x18, R64, 0x78, !PT ;  /* 0x0000001815157812 */ /* 0x000fe400078e7840 */
[----:B------:R-:W-:Y:S01]  /*1cf0*/  MOV R24, R28 ;  /* 0x0000001c00187202 */ /* 0x000fe20000000f00 */
[--C-:B------:R-:W-:Y:S01]  /*1d00*/  @!P0 IMAD.MOV.U32 R27, RZ, RZ, R23.reuse ;  /* 0x000000ffff1b8224 */ /* 0x100fe200078e0017 */
[----:B------:R-:W-:Y:S01]  /*1d10*/  @!P0 MOV R26, R22 ;  /* 0x00000016001a8202 */ /* 0x000fe20000000f00 */
[----:B------:R-:W-:Y:S01]  /*1d20*/  @P0 IMAD.MOV.U32 R26, RZ, RZ, R22 ;  /* 0x000000ffff1a0224 */ /* 0x000fe200078e0016 */
[----:B------:R-:W-:Y:S01]  /*1d30*/  LEA.HI R7, R7, R74, RZ, 0x7 ;  /* 0x0000004a07077211 */ /* 0x000fe200078f38ff */
[----:B------:R-:W-:Y:S01]  /*1d40*/  @P0 IMAD.MOV.U32 R27, RZ, RZ, R23 ;  /* 0x000000ffff1b0224 */ /* 0x000fe200078e0017 */
[----:B------:R-:W-:Y:S01]  /*1d50*/  LOP3.LUT R64, R21, 0x1f20, R64, 0xf8, !PT ;  /* 0x00001f2015407812 */ /* 0x000fe200078ef840 */
[----:B------:R-:W-:Y:S01]  /*1d60*/  IMAD.WIDE.U32 R20, R98, R58, R24 ;  /* 0x0000003a62147225 */ /* 0x000fe200078e0018 */
[----:B------:R-:W-:-:S02]  /*1d70*/  IADD3 R22, P0, PT, R12, R8, RZ ;  /* 0x000000080c167210 */ /* 0x000fc40007f1e0ff */
[----:B------:R-:W-:Y:S02]  /*1d80*/  SHF.R.S32.HI R7, RZ, 0x7, R7 ;  /* 0x00000007ff077819 */ /* 0x000fe40000011407 */
[----:B------:R-:W-:Y:S01]  /*1d90*/  IADD3 R143, PT, PT, R21, R143, RZ ;  /* 0x0000008f158f7210 */ /* 0x000fe20007ffe0ff */
[----:B------:R-:W-:Y:S01]  /*1da0*/  IMAD.X R23, RZ, RZ, R4, P0 ;  /* 0x000000ffff177224 */ /* 0x000fe200000e0604 */
[----:B----4-:R-:W-:Y:S01]  /*1db0*/  LEA R142, P0, R20, R16, 0x1 ;  /* 0x00000010148e7211 */ /* 0x010fe200078008ff */
[----:B------:R-:W-:Y:S01]  /*1dc0*/  IMAD.WIDE.U32 R8, R145, 0x40, R98 ;  /* 0x0000004091087825 */ /* 0x000fe200078e0062 */
[----:B------:R-:W-:Y:S02]  /*1dd0*/  VIMNMX R70, PT, PT, R138, R7, !PT ;  /* 0x000000078a467248 */ /* 0x000fe40007fe0100 */
[----:B------:R-:W-:Y:S01]  /*1de0*/  LEA.HI.X R143, R20, R17, R143, 0x1, P0 ;  /* 0x00000011148f7211 */ /* 0x000fe200000f0c8f */
[----:B------:R-:W-:Y:S01]  /*1df0*/  IMAD R5, R9, R26, RZ ;  /* 0x0000001a09057224 */ /* 0x000fe200078e02ff */
[----:B------:R-:W-:-:S02]  /*1e00*/  ISETP.GT.AND P0, PT, R61, R70, PT ;  /* 0x000000463d00720c */ /* 0x000fc40003f04270 */
[----:B------:R-:W-:Y:S01]  /*1e10*/  MOV R28, R30 ;  /* 0x0000001e001c7202 */ /* 0x000fe20000000f00 */
[----:B------:R-:W-:Y:S01]  /*1e20*/  IMAD R5, R8, R27, R5 ;  /* 0x0000001b08057224 */ /* 0x000fe200078e0205 */
[----:B------:R-:W-:Y:S01]  /*1e30*/  MOV R10, 0x400 ;  /* 0x00000400000a7802 */ /* 0x000fe20000000f00 */
[----:B------:R-:W-:-:S04]  /*1e40*/  IMAD.WIDE.U32 R22, R98, R136, R22 ;  /* 0x0000008862167225 */ /* 0x000fc800078e0016 */
[----:B------:R-:W-:Y:S01]  /*1e50*/  IMAD.WIDE.U32 R8, R8, R26, R28 ;  /* 0x0000001a08087225 */ /* 0x000fe200078e001c */
[----:B-1----:R-:W-:Y:S02]  /*1e60*/  LEA R49, R49, R10, 0x18 ;  /* 0x0000000a31317211 */ /* 0x002fe400078ec0ff */
[----:B------:R-:W-:Y:S01]  /*1e70*/  LEA R140, P1, R22, R18, 0x1 ;  /* 0x00000012168c7211 */ /* 0x000fe200078208ff */
[----:B------:R-:W-:Y:S01]  /*1e80*/  IMAD.IADD R139, R23, 0x1, R139 ;  /* 0x00000001178b7824 */ /* 0x000fe200078e028b */
[----:B------:R-:W-:Y:S01]  /*1e90*/  LEA R100, P2, R8, R2, 0x1 ;  /* 0x0000000208647211 */ /* 0x000fe200078408ff */
[----:B------:R-:W-:Y:S01]  /*1ea0*/  IMAD.IADD R5, R9, 0x1, R5 ;  /* 0x0000000109057824 */ /* 0x000fe200078e0205 */
[C---:B------:R-:W-:Y:S02]  /*1eb0*/  SHF.L.U64.HI R72, R26.reuse, 0x5, R27 ;  /* 0x000000051a487819 */ /* 0x040fe4000001021b */
[----:B------:R-:W-:Y:S02]  /*1ec0*/  SHF.L.U32 R69, R26, 0x5, RZ ;  /* 0x000000051a457819 */ /* 0x000fe400000006ff */
        /* <DEDUP_REMOVED lines=18> */
[C---:B------:R-:W-:Y:S01]  /*1ff0*/  IMAD R94, R61.reuse, -0x80, R74 ;  /* 0xffffff803d5e7824 */ /* 0x040fe200078e024a */
[----:B------:R-:W-:Y:S01]  /*2000*/  MOV R93, R61 ;  /* 0x0000003d005d7202 */ /* 0x000fe20000000f00 */
[----:B------:R-:W-:Y:S01]  /*2010*/  IMAD R92, R61, -0x80, R65 ;  /* 0xffffff803d5c7824 */ /* 0x000fe200078e0241 */
[----:B------:R-:W-:Y:S01]  /*2020*/  MOV R88, R140 ;  /* 0x0000008c00587202 */ /* 0x000fe20000000f00 */
[----:B------:R-:W-:Y:S01]  /*2030*/  IMAD.MOV.U32 R89, RZ, RZ, R139 ;  /* 0x000000ffff597224 */ /* 0x000fe200078e008b */
[----:B------:R-:W-:-:S02]  /*2040*/  MOV R90, R142 ;  /* 0x0000008e005a7202 */ /* 0x000fc40000000f00 */
        /* <DEDUP_REMOVED lines=23> */
[----:B------:R-:W-:Y:S01]  /*21c0*/  IMAD R0, R22, R0, R9 ;  /* 0x0000000016007224 */ /* 0x000fe200078e0209 */
[----:B------:R-:W-:Y:S01]  /*21d0*/  SHF.R.S32.HI R9, RZ, 0x1f, R74 ;  /* 0x0000001fff097819 */ /* 0x000fe2000001144a */
[----:B------:R-:W-:Y:S01]  /*21e0*/  IMAD.IADD R23, R21, 0x1, R7 ;  /* 0x0000000115177824 */ /* 0x000fe200078e0207 */
[----:B------:R-:W-:Y:S01]  /*21f0*/  MOV R22, R20 ;  /* 0x0000001400167202 */ /* 0x000fe20000000f00 */
[-C--:B------:R-:W-:Y:S01]  /*2200*/  IMAD R21, R6, R11.reuse, RZ ;  /* 0x0000000b06157224 */ /* 0x080fe200078e02ff */
[----:B------:R-:W-:Y:S01]  /*2210*/  IADD3 R25, PT, PT, R25, R0, RZ ;  /* 0x0000000019197210 */ /* 0x000fe20007ffe0ff */
[----:B------:R-:W-:-:S02]  /*2220*/  IMAD R6, R98, R11, R78 ;  /* 0x0000000b62067224 */ /* 0x000fc400078e024e */
[----:B------:R-:W-:Y:S01]  /*2230*/  IMAD.X R9, RZ, RZ, ~R9, P0 ;  /* 0x000000ffff097224 */ /* 0x000fe200000e0e09 */
[----:B------:R-:W-:Y:S01]  /*2240*/  SHF.R.S32.HI R87, RZ, 0x1f, R21 ;  /* 0x0000001fff577819 */ /* 0x000fe20000011415 */
        /* <DEDUP_REMOVED lines=12> */
[----:B------:R-:W-:-:S02]  /*2310*/  SHF.L.U64.HI R0, R14, 0x1, R7 ;  /* 0x000000010e007819 */ /* 0x000fc40000010207 */
[C---:B------:R-:W-:Y:S01]  /*2320*/  SHF.L.U64.HI R87, R86.reuse, 0x1, R87 ;  /* 0x0000000156577819 */ /* 0x040fe20000010257 */
        /* <DEDUP_REMOVED lines=14> */
[----:B------:R-:W-:-:S09]  /*2410*/  IADD3.X R15, PT, PT, R3, R0, RZ, P0, !PT ;  /* 0x00000000030f7210 */ /* 0x000fd200007fe4ff */
.L_x_9922:
        /* <DEDUP_REMOVED lines=81> */
.L_x_9901:
        /* <DEDUP_REMOVED lines=65> */
.L_x_9905:
[----:B------:R-:W-:Y:S05]  /*2d40*/  BSYNC.RECONVERGENT B0 ;  /* 0x0000000000007941 */ /* 0x000fea0003800200 */
.L_x_9904:
        /* <DEDUP_REMOVED lines=52> */
.L_x_9907:
[----:B------:R-:W-:Y:S05]  /*3090*/  BSYNC.RECONVERGENT B0 ;  /* 0x0000000000007941 */ /* 0x000fea0003800200 */
.L_x_9906:
        /* <DEDUP_REMOVED lines=57> */
.L_x_9909:
[----:B------:R-:W-:Y:S05]  /*3430*/  BSYNC.RECONVERGENT B0 ;  /* 0x0000000000007941 */ /* 0x000fea0003800200 */
.L_x_9908:
        /* <DEDUP_REMOVED lines=57> */
.L_x_9911:
[----:B------:R-:W-:Y:S05]  /*37d0*/  BSYNC.RECONVERGENT B0 ;  /* 0x0000000000007941 */ /* 0x000fea0003800200 */
.L_x_9910:
[----:B------:R-:W5:Y:S02]  /*37e0*/  LD.E R3, desc[UR4][R84.64+0xd0] ;  /* 0x0000d00454037980 */ /* 0x000f64000c101900 */
[----:B-----5:R-:W-:Y:S05]  /*37f0*/  IMAD.U32 R3, R3, -0x40, RZ ;  /* 0xffffffc003037824 */ /* 0x020fea00078e00ff */
[C---:B------:R-:W-:Y:S02]  /*3800*/  LEA R14, P1, R3.reuse, R14, 0x1 ;  /* 0x0000000e030e7211 */ /* 0x040fe400078208ff */
[C---:B------:R-:W-:Y:S02]  /*3810*/  LEA R50, P0, R3.reuse, R50, 0x1 ;  /* 0x0000003203327211 */ /* 0x040fe400078008ff */
[C---:B------:R-:W-:Y:S02]  /*3820*/  LEA.HI.X.SX32 R15, R3.reuse, R15, 0x1, P1 ;  /* 0x0000000f030f7211 */ /* 0x040fe400008f0eff */
[----:B------:R-:W-:Y:S01]  /*3830*/  LEA.HI.X.SX32 R51, R3, R51, 0x1, P0 ;  /* 0x0000003303337211 */ /* 0x000fe200000f0eff */
[----:B------:R-:W-:Y:S05]  /*3840*/  BRA `(.L_x_9902) ;  /* 0x0000001800207947 */ /* 0x000fea0003800000 */
.L_x_9903:
        /* <DEDUP_REMOVED lines=96> */
.L_x_9913:
[----:B------:R-:W-:Y:S05]  /*3e50*/  BSYNC.RECONVERGENT B0 ;  /* 0x0000000000007941 */ /* 0x000fea0003800200 */
.L_x_9912:
        /* <DEDUP_REMOVED lines=93> */
.L_x_9915:
[----:B------:R-:W-:Y:S05]  /*4430*/  BSYNC.RECONVERGENT B0 ;  /* 0x0000000000007941 */ /* 0x000fea0003800200 */
.L_x_9914:
        /* <DEDUP_REMOVED lines=65> */
[--C-:B------:R-:W-:Y:S02]  /*4850*/  @!P0 HADD2.F32 R36, -RZ, R48.reuse.H0_H0 ;  /* 0x20000030ff248230 */ /* 0x100fe40000004100 */
[----:B------:R-:W-:Y:S01]  /*4860*/  @!P0 FMUL.FTZ R6, R22, R27 ;  /* 0x0000001b16068220 */ /* 0x000fe20000410000 */
        /* <DEDUP_REMOVED lines=8> */
[----:B------:R-:W-:Y:S02]  /*48f0*/  @!P0 HADD2.F32 R39, -RZ, R47.H1_H1 ;  /* 0x3000002fff278230 */ /* 0x000fe40000004100 */
[----:B------:R-:W-:Y:S01]  /*4900*/  @!P0 FMUL.FTZ R7, R17, R18 ;  /* 0x0000001211078220 */ /* 0x000fe20000410000 */
[----:B------:R-:W-:Y:S01]  /*4910*/  LEA R108, P5, R136, R57, 0x6 ;  /* 0x00000039886c7211 */ /* 0x000fe200078a30ff */
[--C-:B------:R-:W-:Y:S01]  /*4920*/  @!P0 HADD2.F32 R36, -RZ, R41.reuse.H0_H0 ;  /* 0x20000029ff248230 */ /* 0x100fe20000004100 */
[----:B------:R-:W-:Y:S01]  /*4930*/  LEA.HI.X R56, R67, R89, R68, 0x1, P4 ;  /* 0x0000005943387211 */ /* 0x000fe200020f0c44 */
[----:B------:R-:W-:Y:S01]  /*4940*/  @!P0 HADD2.F32 R41, -RZ, R41.H1_H1 ;  /* 0x30000029ff298230 */ /* 0x000fe20000004100 */
[----:B------:R-:W-:Y:S01]  /*4950*/  @!P0 F2FP.F16.F32.PACK_AB R57, R2, R0 ;  /* 0x000000000239823e */ /* 0x000fe200000000ff */
[----:B------:R-:W-:Y:S01]  /*4960*/  @!P0 FMUL.FTZ R8, R19, R16 ;  /* 0x0000001013088220 */ /* 0x000fe20000410000 */
[----:B------:R-:W-:Y:S01]  /*4970*/  LEA.HI.X R109, R136, R56, R137, 0x6, P5 ;  /* 0x00000038886d7211 */ /* 0x000fe200028f3489 */
[----:B------:R-:W-:Y:S01]  /*4980*/  @!P0 FFMA.FTZ R5, R38, R43, R5 ;  /* 0x0000002b26058223 */ /* 0x000fe20000010005 */
        /* <DEDUP_REMOVED lines=11> */
.L_x_9917:
[----:B------:R-:W-:Y:S05]  /*4a40*/  BSYNC.RECONVERGENT B0 ;  /* 0x0000000000007941 */ /* 0x000fea0003800200 */
.L_x_9916:
[----:B------:R-:W-:Y:S04]  /*4a50*/  BSSY.RECONVERGENT B0, `(.L_x_9918) ;  /* 0x0000060000007945 */ /* 0x000fe80003800200 */
[----:B------:R-:W-:Y:S05]  /*4a60*/  @!P3 BRA `(.L_x_9919) ;  /* 0x000000040078b947 */ /* 0x000fea0003800000 */
[----:B------:R-:W-:Y:S02]  /*4a70*/  ISETP.GE.AND P0, PT, R12, R21, PT ;  /* 0x000000150c00720c */ /* 0x000fe40003f06270 */
[C---:B------:R-:W-:Y:S04]  /*4a80*/  LEA R28, P3, R104.reuse, R24, 0x7 ;  /* 0x00000018681c7211 */ /* 0x040fe800078638ff */
[----:B------:R-:W-:Y:S05]  /*4a90*/  LEA.HI.X R29, R104, R25, R105, 0x7, P3 ;  /* 0x00000019681d7211 */ /* 0x000fea00018f3c69 */
[----:B------:R-:W4:Y:S02]  /*4aa0*/  LD.E.128 R44, desc[UR4][R28.64] ;  /* 0x000000041c2c7980 */ /* 0x000f24000c101d00 */
[----:B-123--:R-:W-:Y:S01]  /*4ab0*/  @!P0 IMAD R52, R11, 0x60, RZ ;  /* 0x000000600b348824 */ /* 0x00efe200078e02ff */
[----:B------:R-:W-:Y:S01]  /*4ac0*/  @!P0 SEL R53, R20, RZ, P1 ;  /* 0x000000ff14358207 */ /* 0x000fe20000800000 */
        /* <DEDUP_REMOVED lines=40> */
[----:B------:R-:W-:Y:S01]  /*4d50*/  @!P0 HADD2.F32 R18, -RZ, R55.H0_H0 ;  /* 0x20000037ff128230 */ /* 0x000fe20000004100 */
[----:B------:R-:W-:Y:S01]  /*4d60*/  LEA R53, P1, R67, R88, 0x1 ;  /* 0x0000005843357211 */ /* 0x000fe200078208ff */
[----:B------:R-:W-:Y:S02]  /*4d70*/  @!P0 HADD2.F32 R36, -RZ, R41.H0_H0 ;  /* 0x20000029ff248230 */ /* 0x000fe40000004100 */
[----:B------:R-:W-:Y:S01]  /*4d80*/  @!P0 FFMA.FTZ R0, R33, R32, R0 ;  /* 0x0000002021008223 */ /* 0x000fe20000010000 */
[--C-:B------:R-:W-:Y:S01]  /*4d90*/  @!P0 HADD2.F32 R38, -RZ, R42.reuse.H0_H0 ;  /* 0x2000002aff268230 */ /* 0x100fe20000004100 */
[----:B------:R-:W-:Y:S01]  /*4da0*/  LEA.HI.X R52, R67, R89, R68, 0x1, P1 ;  /* 0x0000005943347211 */ /* 0x000fe200008f0c44 */
[----:B------:R-:W-:Y:S01]  /*4db0*/  @!P0 HADD2.F32 R39, -RZ, R42.H1_H1 ;  /* 0x3000002aff278230 */ /* 0x000fe20000004100 */
[----:B------:R-:W-:Y:S01]  /*4dc0*/  @!P0 MOV R42, R46 ;  /* 0x0000002e002a8202 */ /* 0x000fe20000000f00 */
        /* <DEDUP_REMOVED lines=12> */
[----:B------:R-:W-:Y:S02]  /*4e90*/  @!P0 HADD2.F32 R19, -RZ, R19.H1_H1 ;  /* 0x30000013ff138230 */ /* 0x000fe40000004100 */
[----:B------:R-:W-:Y:S01]  /*4ea0*/  @!P3 FADD.FTZ R16, -R16, -RZ ;  /* 0x800000ff1010b221 */ /* 0x000fe20000010100 */
[----:B------:R-:W-:Y:S01]  /*4eb0*/  LEA R56, P3, R136, R53, 0x7 ;  /* 0x0000003588387211 */ /* 0x000fe200078638ff */
[----:B------:R-:W-:Y:S01]  /*4ec0*/  @!P0 FFMA.FTZ R4, R33, R37, R4 ;  /* 0x0000002521048223 */ /* 0x000fe20000010004 */
[----:B------:R-:W-:Y:S01]  /*4ed0*/  @!P0 F2FP.F16.F32.PACK_AB R53, R2, R0 ;  /* 0x000000000235823e */ /* 0x000fe200000000ff */
[--C-:B------:R-:W-:Y:S01]  /*4ee0*/  @!P0 HADD2.F32 R34, -RZ, R42.reuse.H0_H0 ;  /* 0x2000002aff228230 */ /* 0x100fe20000004100 */
[----:B------:R-:W-:Y:S01]  /*4ef0*/  LEA.HI.X R57, R136, R52, R137, 0x7, P3 ;  /* 0x0000003488397211 */ /* 0x000fe200018f3c89 */
[----:B------:R-:W-:Y:S01]  /*4f00*/  @!P0 FMUL.FTZ R5, R21, R26 ;  /* 0x0000001a15058220 */ /* 0x000fe20000410000 */
[----:B------:R-:W-:Y:S01]  /*4f10*/  @!P0 F2FP.F16.F32.PACK_AB R54, R4, R3 ;  /* 0x000000030436823e */ /* 0x000fe200000000ff */
[----:B------:R-:W-:Y:S01]  /*4f20*/  @!P0 HADD2.F32 R33, -RZ, R42.H1_H1 ;  /* 0x3000002aff218230 */ /* 0x000fe20000004100 */
[----:B------:R-:W-:Y:S01]  /*4f30*/  @!P0 MOV R44, R53 ;  /* 0x00000035002c8202 */ /* 0x000fe20000000f00 */
[----:B------:R-:W-:Y:S01]  /*4f40*/  @!P0 FMUL.FTZ R6, R20, R23 ;  /* 0x0000001714068220 */ /* 0x000fe20000410000 */
[----:B------:R-:W-:Y:S01]  /*4f50*/  @!P0 MOV R45, R54 ;  /* 0x00000036002d8202 */ /* 0x000fe20000000f00 */
        /* <DEDUP_REMOVED lines=15> */
.L_x_9919:
[----:B------:R-:W-:Y:S05]  /*5050*/  BSYNC.RECONVERGENT B0 ;  /* 0x0000000000007941 */ /* 0x000fea0003800200 */
.L_x_9918:
[----:B------:R-:W5:Y:S01]  /*5060*/  LD.E R3, desc[UR4][R84.64+0xd0] ;  /* 0x0000d00454037980 */ /* 0x000f62000c101900 */
[----:B------:R-:W-:Y:S02]  /*5070*/  IMAD.MOV.U32 R83, RZ, RZ, R79 ;  /* 0x000000ffff537224 */ /* 0x000fe400078e004f */
[----:B-----5:R-:W-:Y:S05]  /*5080*/  IMAD.U32 R3, R3, -0x40, RZ ;  /* 0xffffffc003037824 */ /* 0x020fea00078e00ff */
[C---:B------:R-:W-:Y:S02]  /*5090*/  LEA R86, P1, R3.reuse, R86, 0x1 ;  /* 0x0000005603567211 */ /* 0x040fe400078208ff */
[C---:B------:R-:W-:Y:S02]  /*50a0*/  LEA R82, P0, R3.reuse, R82, 0x1 ;  /* 0x0000005203527211 */ /* 0x040fe400078008ff */
[C---:B------:R-:W-:Y:S02]  /*50b0*/  LEA.HI.X.SX32 R87, R3.reuse, R87, 0x1, P1 ;  /* 0x0000005703577211 */ /* 0x040fe400008f0eff */
[----:B------:R-:W-:Y:S09]  /*50c0*/  LEA.HI.X.SX32 R79, R3, R83, 0x1, P0 ;  /* 0x00000053034f7211 */ /* 0x000ff200000f0eff */
.L_x_9902:
[----:B------:R-:W-:Y:S05]  /*50d0*/  BSYNC.RECONVERGENT B1 ;  /* 0x0000000000017941 */ /* 0x000fea0003800200 */
.L_x_9900:
        /* <DEDUP_REMOVED lines=102> */
.L_x_9921:
[----:B------:R-:W-:Y:S05]  /*5740*/  BSYNC.RECONVERGENT B0 ;  /* 0x0000000000007941 */ /* 0x000fea0003800200 */
.L_x_9920:
[----:B------:R-:W-:Y:S05]  /*5750*/  @P2 BRA `(.L_x_9922) ;  /* 0xffffffcc00302947 */ /* 0x000fea000383ffff */
.L_x_9899:
[----:B------:R-:W-:Y:S05]  /*5760*/  WARPSYNC.ALL ;  /* 0x0000000000007948 */ /* 0x000fea0003800000 */
[----:B------:R-:W-:Y:S06]  /*5770*/  BAR.SYNC.DEFER_BLOCKING 0x0 ;  /* 0x0000000000007b1d */ /* 0x000fec0000010000 */
[----:B-----5:R-:W2:Y:S01]  /*5780*/  LD.E R15, desc[UR4][R84.64+0xd0] ;  /* 0x0000d004540f7980 */ /* 0x020ea2000c101900 */
        /* <DEDUP_REMOVED lines=13> */
.L_x_9926:
[----:B------:R-:W-:Y:S05]  /*5860*/  BSYNC.RECONVERGENT B0 ;  /* 0x0000000000007941 */ /* 0x000fea0003800200 */
.L_x_9925:
        /* <DEDUP_REMOVED lines=8> */
.L_x_9924:
        /* <DEDUP_REMOVED lines=80> */
.L_x_9932:
[----:B------:R-:W-:Y:S05]  /*5df0*/  BSYNC.RECONVERGENT B0 ;  /* 0x0000000000007941 */ /* 0x000fea0003800200 */
.L_x_9931:
[----:B-----5:R1:W-:Y:S02]  /*5e00*/  STS.128 [R64], R8 ;  /* 0x0000000840007388 */ /* 0x0203e40000000c00 */
.L_x_9930:
[----:B------:R-:W-:Y:S05]  /*5e10*/  BSYNC.RECONVERGENT B1 ;  /* 0x0000000000017941 */ /* 0x000fea0003800200 */
.L_x_9929:
        /* <DEDUP_REMOVED lines=57> */
.L_x_9934:
[----:B------:R-:W-:Y:S05]  /*61b0*/  BSYNC.RECONVERGENT B0 ;  /* 0x0000000000007941 */ /* 0x000fea0003800200 */
.L_x_9933:
[----:B-----5:R1:W-:Y:S01]  /*61c0*/  STS.128 [R64+0x800], R8 ;  /* 0x0008000840007388 */ /* 0x0203e20000000c00 */
[----:B------:R-:W-:Y:S05]  /*61d0*/  BRA `(.L_x_9927) ;  /* 0x0000000800c87947 */ /* 0x000fea0003800000 */
.L_x_9928:
        /* <DEDUP_REMOVED lines=89> */
.L_x_9938:
[----:B------:R-:W-:Y:S05]  /*6770*/  BSYNC.RECONVERGENT B0 ;  /* 0x0000000000007941 */ /* 0x000fea0003800200 */
.L_x_9937:
[----:B-----5:R2:W-:Y:S02]  /*6780*/  STS.128 [R64], R20 ;  /* 0x0000001440007388 */ /* 0x0205e40000000c00 */
.L_x_9936:
[----:B------:R-:W-:Y:S05]  /*6790*/  BSYNC.RECONVERGENT B1 ;  /* 0x0000000000017941 */ /* 0x000fea0003800200 */
.L_x_9935:
        /* <DEDUP_REMOVED lines=84> */
.L_x_9940:
[----:B------:R-:W-:Y:S05]  /*6ce0*/  BSYNC.RECONVERGENT B0 ;  /* 0x0000000000007941 */ /* 0x000fea0003800200 */
.L_x_9939:
[----:B-----5:R3:W-:Y:S02]  /*6cf0*/  STS.128 [R64+0x800], R16 ;  /* 0x0008001040007388 */ /* 0x0207e40000000c00 */
.L_x_9927:
[----:B------:R-:W-:Y:S05]  /*6d00*/  BSYNC.RECONVERGENT B2 ;  /* 0x0000000000027941 */ /* 0x000fea0003800200 */
.L_x_9923:
[----:B--2---:R-:W-:Y:S02]  /*6d10*/  IADD3 R3, PT, PT, -R60, R65, RZ ;  /* 0x000000413c037210 */ /* 0x004fe40007ffe1ff */
[C---:B------:R-:W-:Y:S02]  /*6d20*/  IADD3 R2, PT, PT, R98.reuse, 0x40, RZ ;  /* 0x0000004062027810 */ /* 0x040fe40007ffe0ff */
[----:B------:R-:W-:Y:S02]  /*6d30*/  IADD3 R0, PT, PT, R98, 0x60, RZ ;  /* 0x0000006062007810 */ /* 0x000fe40007ffe0ff */
[-C--:B------:R-:W-:Y:S02]  /*6d40*/  ISETP.GE.AND P4, PT, R2, R3.reuse, PT ;  /* 0x000000030200720c */ /* 0x080fe40003f86270 */
[-C--:B------:R-:W-:Y:S02]  /*6d50*/  ISETP.GE.AND P3, PT, R0, R3.reuse, PT ;  /* 0x000000030000720c */ /* 0x080fe40003f66270 */
[----:B------:R-:W-:-:S02]  /*6d60*/  ISETP.GE.AND P6, PT, R98, R3, PT ;  /* 0x000000036200720c */ /* 0x000fc40003fc6270 */
[-C--:B------:R-:W-:Y:S02]  /*6d70*/  ISETP.GE.AND P5, PT, R20, R3.reuse, PT ;  /* 0x000000031400720c */ /* 0x080fe40003fa6270 */
[C---:B------:R-:W-:Y:S02]  /*6d80*/  LEA R4, P0, R67.reuse, R140, 0x1 ;  /* 0x0000008c43047211 */ /* 0x040fe400078008ff */
[----:B------:R-:W-:Y:S02]  /*6d90*/  ISETP.GE.AND P2, PT, R0, R3, PT ;  /* 0x000000030000720c */ /* 0x000fe40003f46270 */
[----:B------:R-:W-:Y:S02]  /*6da0*/  LEA.HI.X R5, R67, R139, R68, 0x1, P0 ;  /* 0x0000008b43057211 */ /* 0x000fe400000f0c44 */
[CC--:B------:R-:W-:Y:S02]  /*6db0*/  @!P4 LEA R14, P1, R136.reuse, R4.reuse, 0x6 ;  /* 0x00000004880ec211 */ /* 0x0c0fe400078230ff */
[----:B-1----:R-:W-:-:S02]  /*6dc0*/  @!P3 LEA R6, P0, R136, R4, 0x7 ;  /* 0x000000048806b211 */ /* 0x002fc400078038ff */
[----:B------:R-:W-:Y:S02]  /*6dd0*/  @!P6 MOV R141, R139 ;  /* 0x0000008b008de202 */ /* 0x000fe40000000f00 */
[CCC-:B------:R-:W-:Y:S02]  /*6de0*/  @!P4 LEA.HI.X R15, R136.reuse, R5.reuse, R137.reuse, 0x6, P1 ;  /* 0x00000005880fc211 */ /* 0x1c0fe400008f3489 */
[----:B------:R-:W-:Y:S01]  /*6df0*/  @!P3 LEA.HI.X R7, R136, R5, R137, 0x7, P0 ;  /* 0x000000058807b211 */ /* 0x000fe200000f3c89 */
[----:B------:R-:W-:Y:S01]  /*6e00*/  @!PT LDS RZ, [RZ] ;  /* 0x00000000fffff984 */ /* 0x000fe20000000800 */
[----:B------:R-:W-:Y:S01]  /*6e10*/  @!PT LDS RZ, [RZ] ;  /* 0x00000000fffff984 */ /* 0x000fe20000000800 */
[----:B------:R-:W-:Y:S01]  /*6e20*/  @!PT LDS RZ, [RZ] ;  /* 0x00000000fffff984 */ /* 0x000fe20000000800 */
[----:B------:R-:W-:Y:S01]  /*6e30*/  @!P6 LDGSTS.E.BYPASS.LTC128B.128 [R64+0x1000], desc[UR4][R140.64] ;  /* 0x010000008c40efae */ /* 0x000fe2000b981a04 */
[C---:B------:R-:W-:Y:S02]  /*6e40*/  SHF.L.U32 R155, R58.reuse, 0x6, RZ ;  /* 0x000000063a9b7819 */ /* 0x040fe400000006ff */
[----:B------:R-:W-:Y:S01]  /*6e50*/  SHF.L.U64.HI R148, R58, 0x6, R59 ;  /* 0x000000063a947819 */ /* 0x000fe2000001023b */
[----:B------:R1:W-:Y:S01]  /*6e60*/  @!P5 LDGSTS.E.BYPASS.LTC128B.128 [R64+0x1800], desc[UR4][R4.64] ;  /* 0x018000000440dfae */ /* 0x0003e2000b981a04 */
[----:B------:R-:W-:-:S03]  /*6e70*/  IADD3 R10, P0, PT, R155, R142, RZ ;  /* 0x0000008e9b0a7210 */ /* 0x000fc60007f1e0ff */
[----:B------:R-:W-:Y:S01]  /*6e80*/  @!P4 LDGSTS.E.BYPASS.LTC128B.128 [R64+0x2000], desc[UR4][R14.64] ;  /* 0x020000000e40cfae */ /* 0x000fe2000b981a04 */
[----:B------:R-:W-:Y:S02]  /*6e90*/  ISETP.GE.AND P4, PT, R20, R3, PT ;  /* 0x000000031400720c */ /* 0x000fe40003f86270 */
[----:B------:R-:W-:Y:S01]  /*6ea0*/  IADD3.X R11, PT, PT, R148, R143, RZ, P0, !PT ;  /* 0x0000008f940b7210 */ /* 0x000fe200007fe4ff */
[----:B------:R2:W-:Y:S01]  /*6eb0*/  @!P3 LDGSTS.E.BYPASS.LTC128B.128 [R64+0x2800], desc[UR4][R6.64] ;  /* 0x028000000640bfae */ /* 0x0005e2000b981a04 */
[----:B------:R-:W-:Y:S02]  /*6ec0*/  ISETP.GE.AND P3, PT, R2, R3, PT ;  /* 0x000000030200720c */ /* 0x000fe40003f66270 */
[C---:B------:R-:W-:Y:S01]  /*6ed0*/  @!P2 LEA R8, P0, R58.reuse, R10, 0x7 ;  /* 0x0000000a3a08a211 */ /* 0x040fe200078038ff */
[----:B------:R-:W0:Y:S03]  /*6ee0*/  LDGDEPBAR ;  /* 0x00000000000079af */ /* 0x000e260000000000 */
[----:B------:R-:W-:Y:S01]  /*6ef0*/  @!P2 LEA.HI.X R9, R58, R11, R59, 0x7, P0 ;  /* 0x0000000b3a09a211 */ /* 0x000fe200000f3c3b */
[----:B----4-:R-:W4:Y:S04]  /*6f00*/  LD.E R39, desc[UR4][R84.64+0x184] ;  /* 0x0001840454277980 */ /* 0x010f28000c101900 */
[----:B------:R-:W4:Y:S02]  /*6f10*/  LD.E R3, desc[UR4][R84.64+0x188] ;  /* 0x0001880454037980 */ /* 0x000f24000c101900 */
[----:B------:R-:W-:-:S04]  /*6f20*/  @!P3 IADD3 R12, P1, PT, R10, R155, RZ ;  /* 0x0000009b0a0cb210 */ /* 0x000fc80007f3e0ff */
[----:B------:R-:W-:Y:S01]  /*6f30*/  @!P3 IADD3.X R13, PT, PT, R11, R148, RZ, P1, !PT ;  /* 0x000000940b0db210 */ /* 0x000fe20000ffe4ff */
        /* <DEDUP_REMOVED lines=23> */
[----:B------:R-:W-:-:S02]  /*70b0*/  SHF.L.U32 R51, R62, 0x5, RZ ;  /* 0x000000053e337819 */ /* 0x000fc400000006ff */
[----:B------:R-:W-:Y:S01]  /*70c0*/  SHF.L.U32 R135, R62, 0x4, RZ ;  /* 0x000000043e877819 */ /* 0x000fe200000006ff */
[----:B------:R-:W0:Y:S01]  /*70d0*/  LDGDEPBAR ;  /* 0x00000000000079af */ /* 0x000e220000000000 */
[----:B------:R-:W-:Y:S02]  /*70e0*/  SHF.R.U32.HI R2, RZ, 0x1, R62 ;  /* 0x00000001ff027819 */ /* 0x000fe4000001163e */
[----:B-1----:R-:W-:Y:S02]  /*70f0*/  LOP3.LUT R5, R51, 0xc0, RZ, 0xc0, !PT ;  /* 0x000000c033057812 */ /* 0x002fe400078ec0ff */
[----:B--2---:R-:W-:Y:S02]  /*7100*/  LOP3.LUT R6, R135, 0x3e00, RZ, 0xc0, !PT ;  /* 0x00003e0087067812 */ /* 0x004fe400078ec0ff */
[C---:B------:R-:W-:Y:S02]  /*7110*/  LOP3.LUT R7, R5.reuse, 0x8, R2, 0xf8, !PT ;  /* 0x0000000805077812 */ /* 0x040fe400078ef802 */
[----:B------:R-:W-:-:S02]  /*7120*/  LOP3.LUT R5, R5, 0x8, R62, 0xf8, !PT ;  /* 0x0000000805057812 */ /* 0x000fc400078ef83e */
[--C-:B------:R-:W-:Y:S02]  /*7130*/  LOP3.LUT R6, R6, 0x20, R51.reuse, 0xf8, !PT ;  /* 0x0000002006067812 */ /* 0x100fe400078ef833 */
[----:B------:R-:W-:Y:S02]  /*7140*/  LOP3.LUT R4, R135, 0x100, RZ, 0xc0, !PT ;  /* 0x0000010087047812 */ /* 0x000fe400078ec0ff */
[--C-:B------:R-:W-:Y:S02]  /*7150*/  LOP3.LUT R46, R7, 0x18, R66.reuse, 0x78, !PT ;  /* 0x00000018072e7812 */ /* 0x100fe400078e7842 */
[----:B------:R-:W-:Y:S02]  /*7160*/  LOP3.LUT R66, R5, 0x18, R66, 0x78, !PT ;  /* 0x0000001805427812 */ /* 0x000fe400078e7842 */
[--C-:B------:R-:W-:Y:S02]  /*7170*/  LOP3.LUT R7, R6, 0x100, R51.reuse, 0xf8, !PT ;  /* 0x0000010006077812 */ /* 0x100fe400078ef833 */
[----:B------:R-:W-:-:S02]  /*7180*/  LOP3.LUT R5, R4, 0x20, R51, 0xf8, !PT ;  /* 0x0000002004057812 */ /* 0x000fc400078ef833 */
[----:B------:R-:W-:Y:S02]  /*7190*/  LOP3.LUT R134, R7, R46, RZ, 0xfc, !PT ;  /* 0x0000002e07867212 */ /* 0x000fe400078efcff */
[----:B------:R-:W-:Y:S02]  /*71a0*/  LOP3.LUT R66, R5, R66, RZ, 0xfc, !PT ;  /* 0x0000004205427212 */ /* 0x000fe400078efcff */
[-C--:B------:R-:W-:Y:S02]  /*71b0*/  LEA R134, R134, R49.reuse, 0x1 ;  /* 0x0000003186867211 */ /* 0x080fe400078e08ff */
[----:B------:R-:W-:-:S03]  /*71c0*/  LEA R37, R66, R49, 0x1 ;  /* 0x0000003142257211 */ /* 0x000fc600078e08ff */
[----:B-----5:R-:W-:Y:S04]  /*71d0*/  LDSM.16.M88.4 R24, [R134] ;  /* 0x000000008618783b */ /* 0x020fe80000000200 */
[----:B------:R-:W1:Y:S01]  /*71e0*/  LDSM.16.M88.4 R28, [R37+0x1000] ;  /* 0x00100000251c783b */ /* 0x000e620000000200 */
[----:B------:R-:W-:Y:S02]  /*71f0*/  LOP3.LUT P3, RZ, R62, 0x4, RZ, 0xc0, !PT ;  /* 0x000000043eff7812 */ /* 0x000fe4000786c0ff */
[----:B------:R-:W-:Y:S01]  /*7200*/  MOV R44, 0x20 ;  /* 0x00000020002c7802 */ /* 0x000fe20000000f00 */
[----:B------:R-:W-:Y:S03]  /*7210*/  LDSM.16.M88.4 R20, [R37+0x1400] ;  /* 0x001400002514783b */ /* 0x000fe60000000200 */
[----:B------:R-:W-:-:S04]  /*7220*/  SEL R44, R44, 0xffffffe0, !P3 ;  /* 0xffffffe02c2c7807 */ /* 0x000fc80005800000 */
[----:B------:R-:W-:Y:S02]  /*7230*/  IADD3 R38, PT, PT, R134, R44, RZ ;  /* 0x0000002c86267210 */ /* 0x000fe40007ffe0ff */
[----:B------:R-:W-:-:S03]  /*7240*/  IADD3 R36, PT, PT, R44, R37, RZ ;  /* 0x000000252c247210 */ /* 0x000fc60007ffe0ff */
[----:B---3--:R-:W-:Y:S04]  /*7250*/  LDSM.16.M88.4 R16, [R38] ;  /* 0x000000002610783b */ /* 0x008fe80000000200 */
        /* <DEDUP_REMOVED lines=8> */
[----:B---3--:R-:W-:Y:S03]  /*72e0*/  HMMA.16816.F32 R12, R16, R32, R12 ;  /* 0x00000020100c723c */ /* 0x008fe6000000180c */
[-C--:B----4-:R-:W-:Y:S01]  /*72f0*/  FMUL.FTZ R8, R8, R0.reuse ;  /* 0x0000000008087220 */ /* 0x090fe20000410000 */
[-C--:B------:R-:W-:Y:S01]  /*7300*/  FMUL.FTZ R43, R9, R0.reuse ;  /* 0x00000000092b7220 */ /* 0x080fe20000410000 */
[-C--:B------:R-:W-:Y:S01]  /*7310*/  FMUL.FTZ R41, R10, R0.reuse ;  /* 0x000000000a297220 */ /* 0x080fe20000410000 */
[-C--:B------:R-:W-:Y:S01]  /*7320*/  FMUL.FTZ R42, R11, R0.reuse ;  /* 0x000000000b2a7220 */ /* 0x080fe20000410000 */
[----:B------:R2:W3:Y:S02]  /*7330*/  MUFU.TANH R40, R8 ;  /* 0x0000000800287308 */ /* 0x0004e40000002400 */
[----:B--2---:R-:W-:Y:S01]  /*7340*/  HMMA.16816.F32 R8, R24, R22, RZ ;  /* 0x000000161808723c */ /* 0x004fe200000018ff */
[----:B------:R-:W2:Y:S02]  /*7350*/  LDSM.16.M88.4 R20, [R36+0x1800] ;  /* 0x001800002414783b */ /* 0x000ea40000000200 */
[-C--:B------:R-:W-:Y:S01]  /*7360*/  FMUL.FTZ R28, R28, R0.reuse ;  /* 0x000000001c1c7220 */ /* 0x080fe20000410000 */
[----:B------:R-:W-:-:S06]  /*7370*/  FMUL.FTZ R29, R29, R0 ;  /* 0x000000001d1d7220 */ /* 0x000fcc0000410000 */
[-C--:B------:R-:W-:Y:S01]  /*7380*/  FMUL.FTZ R12, R12, R0.reuse ;  /* 0x000000000c0c7220 */ /* 0x080fe20000410000 */
[----:B------:R-:W-:-:S09]  /*7390*/  FMUL.FTZ R13, R13, R0 ;  /* 0x000000000d0d7220 */ /* 0x000fd20000410000 */
[----:B------:R-:W-:Y:S01]  /*73a0*/  HMMA.16816.F32 R8, R16, R34, R8 ;  /* 0x000000221008723c */ /* 0x000fe20000001808 */
[----:B------:R-:W4:Y:S01]  /*73b0*/  LDSM.16.M88.4 R32, [R37+0x1c00] ;  /* 0x001c00002520783b */ /* 0x000f220000000200 */
[----:B------:R-:W1:Y:S03]  /*73c0*/  MUFU.TANH R45, R28 ;  /* 0x0000001c002d7308 */ /* 0x000e660000002400 */
[-C--:B------:R-:W-:Y:S01]  /*73d0*/  FMUL.FTZ R47, R30, R0.reuse ;  /* 0x000000001e2f7220 */ /* 0x080fe20000410000 */
[-C--:B------:R-:W-:Y:S01]  /*73e0*/  FMUL.FTZ R48, R31, R0.reuse ;  /* 0x000000001f307220 */ /* 0x080fe20000410000 */
[-C--:B------:R-:W-:Y:S01]  /*73f0*/  FMUL.FTZ R52, R14, R0.reuse ;  /* 0x000000000e347220 */ /* 0x080fe20000410000 */
[-C--:B------:R-:W-:Y:S02]  /*7400*/  FMUL.FTZ R54, R15, R0.reuse ;  /* 0x000000000f367220 */ /* 0x080fe40000410000 */
        /* <DEDUP_REMOVED lines=10> */
[----:B------:R4:W2:Y:S04]  /*74b0*/  MUFU.TANH R55, R8 ;  /* 0x0000000800377308 */ /* 0x0008a80000002400 */
[----:B------:R-:W-:-:S03]  /*74c0*/  FMUL.FTZ R58, R11, R0 ;  /* 0x000000000b3a7220 */ /* 0x000fc60000410000 */
        /* <DEDUP_REMOVED lines=21> */
[----:B---3--:R-:W-:Y:S03]  /*7620*/  HMMA.16816.F32 R4, R24, R20, RZ ;  /* 0x000000141804723c */ /* 0x008fe600000018ff */
[----:B------:R-:W-:-:S04]  /*7630*/  FMUL.FTZ R74, R11, R0 ;  /* 0x000000000b4a7220 */ /* 0x000fc80000410000 */
        /* <DEDUP_REMOVED lines=8> */
[----:B------:R-:W1:Y:S03]  /*76c0*/  MUFU.TANH R79, R32 ;  /* 0x00000020004f7308 */ /* 0x000e660000002400 */
[----:B------:R-:W-:-:S03]  /*76d0*/  FMUL.FTZ R77, R35, R0 ;  /* 0x00000000234d7220 */ /* 0x000fc60000410000 */
        /* <DEDUP_REMOVED lines=10> */
[----:B------:R-:W2:Y:S04]  /*7780*/  MUFU.TANH R83, R4 ;  /* 0x0000000400537308 */ /* 0x000ea80000002400 */
[-C--:B------:R-:W-:Y:S01]  /*7790*/  FMUL.FTZ R82, R6, R0.reuse ;  /* 0x0000000006527220 */ /* 0x080fe20000410000 */
[-C--:B------:R-:W-:Y:S01]  /*77a0*/  FMUL.FTZ R81, R7, R0.reuse ;  /* 0x0000000007517220 */ /* 0x080fe20000410000 */
[-C--:B------:R-:W-:Y:S01]  /*77b0*/  FMUL.FTZ R86, R22, R0.reuse ;  /* 0x0000000016567220 */ /* 0x080fe20000410000 */
[-C--:B------:R-:W-:Y:S01]  /*77c0*/  FMUL.FTZ R88, R23, R0.reuse ;  /* 0x0000000017587220 */ /* 0x080fe20000410000 */
        /* <DEDUP_REMOVED lines=9> */
[----:B------:R-:W1:Y:S03]  /*7860*/  MUFU.TANH R93, R28 ;  /* 0x0000001c005d7308 */ /* 0x000e660000002400 */
[-C--:B------:R-:W-:Y:S01]  /*7870*/  FMUL.FTZ R89, R30, R0.reuse ;  /* 0x000000001e597220 */ /* 0x080fe20000410000 */
[-C--:B------:R-:W-:Y:S02]  /*7880*/  FMUL.FTZ R91, R31, R0.reuse ;  /* 0x000000001f5b7220 */ /* 0x080fe40000410000 */
[C---:B----4-:R-:W-:Y:S02]  /*7890*/  HMMA.16816.F32 R8, R24.reuse, R32, RZ ;  /* 0x000000201808723c */ /* 0x050fe400000018ff */
[----:B------:R4:W1:Y:S06]  /*78a0*/  MUFU.TANH R94, R29 ;  /* 0x0000001d005e7308 */ /* 0x00086c0000002400 */
[----:B------:R-:W-:Y:S01]  /*78b0*/  HMMA.16816.F32 R32, R24, R34, RZ ;  /* 0x000000221820723c */ /* 0x000fe200000018ff */
[----:B----4-:R-:W4:Y:S02]  /*78c0*/  LDSM.16.M88.4 R28, [R36+0x2c00] ;  /* 0x002c0000241c783b */ /* 0x010f240000000200 */
[----:B------:R-:W-:-:S09]  /*78d0*/  FMUL.FTZ R95, R12, R0 ;  /* 0x000000000c5f7220 */ /* 0x000fd20000410000 */
[C---:B---3--:R-:W-:Y:S08]  /*78e0*/  HMMA.16816.F32 R8, R16.reuse, R4, R8 ;  /* 0x000000041008723c */ /* 0x048ff00000001808 */
[----:B------:R-:W-:Y:S03]  /*78f0*/  HMMA.16816.F32 R32, R16, R6, R32 ;  /* 0x000000061020723c */ /* 0x000fe60000001820 */
[----:B------:R-:W-:Y:S01]  /*7900*/  FMUL.FTZ R96, R13, R0 ;  /* 0x000000000d607220 */ /* 0x000fe20000410000 */
[----:B------:R-:W-:-:S02]  /*7910*/  LOP3.LUT R99, R98, 0x7, RZ, 0xc0, !PT ;  /* 0x0000000762637812 */ /* 0x000fc400078ec0ff */
[----:B------:R-:W-:Y:S01]  /*7920*/  ISETP.GT.AND P0, PT, R63, R138, PT ;  /* 0x0000008a3f00720c */ /* 0x000fe20003f04270 */
[----:B------:R-:W3:Y:S01]  /*7930*/  MUFU.TANH R43, R43 ;  /* 0x0000002b002b7308 */ /* 0x000ee20000002400 */
[----:B------:R-:W-:Y:S01]  /*7940*/  IADD3 R156, PT, PT, R3, R65, -R146 ;  /* 0x00000041039c7210 */ /* 0x000fe20007ffe892 */
[----:B------:R-:W-:-:S04]  /*7950*/  DEPBAR.LE SB0, 0x0 ;  /* 0x000080000000791a */ /* 0x000fc80000000000 */
[C---:B--2---:R-:W-:Y:S08]  /*7960*/  HMMA.16816.F32 R4, R24.reuse, R20, RZ ;  /* 0x000000141804723c */ /* 0x044ff000000018ff */
[----:B------:R-:W-:-:S12]  /*7970*/  HMMA.16816.F32 R20, R24, R22, RZ ;  /* 0x000000161814723c */ /* 0x000fd800000018ff */
[C---:B----4-:R-:W-:Y:S08]  /*7980*/  HMMA.16816.F32 R4, R16.reuse, R28, R4 ;  /* 0x0000001c1004723c */ /* 0x050ff00000001804 */
[----:B------:R-:W-:Y:S03]  /*7990*/  HMMA.16816.F32 R20, R16, R30, R20 ;  /* 0x0000001e1014723c */ /* 0x000fe60000001814 */
        /* <DEDUP_REMOVED lines=13> */
[----:B------:R-:W-:-:S03]  /*7a70*/  FMUL.FTZ R10, R35, R0 ;  /* 0x00000000230a7220 */ /* 0x000fc60000410000 */
[-C--:B------:R-:W-:Y:S01]  /*7a80*/  FMUL.FTZ R20, R20, R0.reuse ;  /* 0x0000000014147220 */ /* 0x080fe20000410000 */
[-C--:B------:R-:W-:Y:S01]  /*7a90*/  FMUL.FTZ R7, R21, R0.reuse ;  /* 0x0000000015077220 */ /* 0x080fe20000410000 */
[-C--:B------:R-:W-:Y:S01]  /*7aa0*/  FMUL.FTZ R6, R22, R0.reuse ;  /* 0x0000000016067220 */ /* 0x080fe20000410000 */
[----:B------:R-:W-:Y:S01]  /*7ab0*/  FMUL.FTZ R0, R23, R0 ;  /* 0x0000000017007220 */ /* 0x000fe20000410000 */
[----:B------:R-:W-:Y:S01]  /*7ac0*/  LOP3.LUT R2, R99, 0x1f0, R2, 0xf8, !PT ;  /* 0x000001f063027812 */ /* 0x000fe200078ef802 */
[----:B------:R-:W2:Y:S03]  /*7ad0*/  MUFU.TANH R41, R41 ;  /* 0x0000002900297308 */ /* 0x000ea60000002400 */
[----:B------:R-:W-:Y:S02]  /*7ae0*/  LEA R157, R145, R2, 0x6 ;  /* 0x00000002919d7211 */ /* 0x000fe400078e30ff */
[----:B------:R-:W-:-:S03]  /*7af0*/  IADD3 R2, PT, PT, R65, -R146, -R39 ;  /* 0x8000009241027210 */ /* 0x000fc60007ffe827 */
[----:B------:R-:W4:Y:S01]  /*7b00*/  MUFU.TANH R42, R42 ;  /* 0x0000002a002a7308 */ /* 0x000f220000002400 */
[----:B------:R-:W-:-:S07]  /*7b10*/  IADD3 R156, PT, PT, R157, R156, RZ ;  /* 0x0000009c9d9c7210 */ /* 0x000fce0007ffe0ff */
[----:B------:R-:W1:Y:S01]  /*7b20*/  MUFU.TANH R47, R47 ;  /* 0x0000002f002f7308 */ /* 0x000e620000002400 */
[----:B------:R-:W-:-:S07]  /*7b30*/  IADD3 R157, PT, PT, R157, R2, RZ ;  /* 0x000000029d9d7210 */ /* 0x000fce0007ffe0ff */
        /* <DEDUP_REMOVED lines=41> */
[----:B------:R-:W-:Y:S01]  /*7dd0*/  BSSY.RECONVERGENT B1, `(.L_x_9941) ;  /* 0x0000062000017945 */ /* 0x000fe20003800200 */
[----:B------:R-:W-:-:S02]  /*7de0*/  VIADDMNMX R154, R156, 0x1, R65, PT ;  /* 0x000000019c9a7846 */ /* 0x000fc40003800141 */
[----:B------:R-:W-:Y:S02]  /*7df0*/  VIMNMX R158, PT, PT, RZ, R157, !PT ;  /* 0x0000009dff9e7248 */ /* 0x000fe40007fe0100 */
[----:B------:R-:W-:Y:S02]  /*7e00*/  VIADDMNMX R156, R156, 0x9, R65, PT ;  /* 0x000000099c9c7846 */ /* 0x000fe40003800141 */
[----:B------:R-:W-:Y:S01]  /*7e10*/  VIADDMNMX R157, R157, 0x8, RZ, !PT ;  /* 0x000000089d9d7846 */ /* 0x000fe200078001ff */
        /* <DEDUP_REMOVED lines=15> */
.L_x_9944:
[----:B------:R-:W2:Y:S01]  /*7f10*/  LD.E R21, desc[UR4][R84.64+0x170] ;  /* 0x0001700454157980 */ /* 0x000ea2000c101900 */
[----:B------:R-:W-:Y:S02]  /*7f20*/  IADD3 R28, PT, PT, R60, -0x80, RZ ;  /* 0xffffff803c1c7810 */ /* 0x000fe40007ffe0ff */
[----:B------:R-:W-:Y:S02]  /*7f30*/  IABS R16, R60 ;  /* 0x0000003c00107213 */ /* 0x000fe40000000000 */
[-C--:B--2---:R-:W-:Y:S02]  /*7f40*/  IABS R17, R21.reuse ;  /* 0x0000001500117213 */ /* 0x084fe40000000000 */
[----:B------:R-:W-:Y:S02]  /*7f50*/  IABS R3, R21 ;  /* 0x0000001500037213 */ /* 0x000fe40000000000 */
[----:B------:R-:W2:Y:S03]  /*7f60*/  I2F.RP R22, R17 ;  /* 0x0000001100167306 */ /* 0x000ea60000209400 */
[----:B------:R-:W-:-:S05]  /*7f70*/  IMAD.MOV R3, RZ, RZ, -R3 ;  /* 0x000000ffff037224 */ /* 0x000fca00078e0a03 */
[----:B--2---:R-:W2:Y:S02]  /*7f80*/  MUFU.RCP R30, R22 ;  /* 0x00000016001e7308 */ /* 0x004ea40000001000 */
[----:B--2---:R-:W-:-:S06]  /*7f90*/  VIADD R30, R30, 0xffffffe ;  /* 0x0ffffffe1e1e7836 */ /* 0x004fcc0000000000 */
[----:B------:R-:W2:Y:S02]  /*7fa0*/  F2I.FTZ.U32.TRUNC.NTZ R31, R30 ;  /* 0x0000001e001f7305 */ /* 0x000ea4000021f000 */
[--C-:B--2---:R-:W-:Y:S02]  /*7fb0*/  IMAD.MOV R2, RZ, RZ, -R31.reuse ;  /* 0x000000ffff027224 */ /* 0x104fe400078e0a1f */
[----:B------:R-:W-:Y:S02]  /*7fc0*/  IMAD.MOV.U32 R30, RZ, RZ, RZ ;  /* 0x000000ffff1e7224 */ /* 0x000fe400078e00ff */
[----:B------:R-:W-:Y:S01]  /*7fd0*/  IMAD R23, R2, R17, RZ ;  /* 0x0000001102177224 */ /* 0x000fe200078e02ff */
[----:B------:R-:W-:Y:S02]  /*7fe0*/  IABS R2, R28 ;  /* 0x0000001c00027213 */ /* 0x000fe40000000000 */
[----:B------:R-:W-:Y:S01]  /*7ff0*/  LOP3.LUT R28, R28, R21, RZ, 0x3c, !PT ;  /* 0x000000151c1c7212 */ /* 0x000fe200078e3cff */
[----:B------:R-:W-:-:S02]  /*8000*/  IMAD.HI.U32 R23, R31, R23, R30 ;  /* 0x000000171f177227 */ /* 0x000fc400078e001e */
[----:B------:R-:W2:Y:S01]  /*8010*/  LD.E.64 R30, desc[UR4][R84.64+0x20] ;  /* 0x00002004541e7980 */ /* 0x000ea2000c101b00 */
[----:B------:R-:W-:-:S03]  /*8020*/  ISETP.GE.AND P0, PT, R28, RZ, PT ;  /* 0x000000ff1c00720c */ /* 0x000fc60003f06270 */
[C---:B------:R-:W-:Y:S01]  /*8030*/  IMAD.HI.U32 R22, R23.reuse, R2, RZ ;  /* 0x0000000217167227 */ /* 0x040fe200078e00ff */
[----:B------:R-:W3:Y:S03]  /*8040*/  LD.E.64 R28, desc[UR4][R84.64+0x38] ;  /* 0x00003804541c7980 */ /* 0x000ee6000c101b00 */
        /* <DEDUP_REMOVED lines=40> */
.L_x_9945:
[----:B------:R-:W-:Y:S05]  /*82d0*/  BSYNC.RECONVERGENT B0 ;  /* 0x0000000000007941 */ /* 0x000fea0003800200 */
.L_x_9943:
        /* <DEDUP_REMOVED lines=17> */
.L_x_9942:
[----:B------:R-:W-:Y:S05]  /*83f0*/  BSYNC.RECONVERGENT B1 ;  /* 0x0000000000017941 */ /* 0x000fea0003800200 */
.L_x_9941:
[----:B------:R-:W3:Y:S01]  /*8400*/  LD.E R31, desc[UR4][R84.64+0xdc] ;  /* 0x0000dc04541f7980 */ /* 0x000ee2000c101900 */
[C---:B------:R-:W-:Y:S01]  /*8410*/  IMAD.SHL.U32 R3, R62.reuse, 0x2, RZ ;  /* 0x000000023e037824 */ /* 0x040fe200078e00ff */
[----:B------:R-:W4:Y:S01]  /*8420*/  S2UR UR6, SR_CgaCtaId ;  /* 0x00000000000679c3 */ /* 0x000f220000008800 */
[----:B------:R-:W-:Y:S01]  /*8430*/  UMOV UR7, 0x400 ;  /* 0x0000040000077882 */ /* 0x000fe20000000000 */
[----:B------:R-:W-:Y:S01]  /*8440*/  BSSY B2, `(.L_x_9946) ;  /* 0x0000662000027945 */ /* 0x000fe20003800000 */
[----:B------:R-:W-:Y:S01]  /*8450*/  IMAD.SHL.U32 R132, R62, 0x4, RZ ;  /* 0x000000043e847824 */ /* 0x000fe200078e00ff */
[----:B------:R-:W-:-:S04]  /*8460*/  LOP3.LUT R3, R3, 0x6, RZ, 0xc0, !PT ;  /* 0x0000000603037812 */ /* 0x000fc800078ec0ff */
[----:B------:R-:W-:-:S04]  /*8470*/  LOP3.LUT R209, R60, R3, RZ, 0xfc, !PT ;  /* 0x000000033cd17212 */ /* 0x000fc800078efcff */
[C---:B------:R-:W-:Y:S01]  /*8480*/  ISETP.GE.AND P0, PT, R209.reuse, R158, PT ;  /* 0x0000009ed100720c */ /* 0x040fe20003f06270 */
[C---:B------:R-:W-:Y:S01]  /*8490*/  VIADD R207, R209.reuse, 0x1 ;  /* 0x00000001d1cf7836 */ /* 0x040fe20000000000 */
[C---:B------:R-:W-:Y:S01]  /*84a0*/  ISETP.GE.AND P4, PT, R209.reuse, R154, PT ;  /* 0x0000009ad100720c */ /* 0x040fe20003f86270 */
[C---:B------:R-:W-:Y:S01]  /*84b0*/  VIADD R205, R209.reuse, 0x8 ;  /* 0x00000008d1cd7836 */ /* 0x040fe20000000000 */
[----:B--2---:R-:W-:Y:S01]  /*84c0*/  FSEL R16, R40, -INF , P0 ;  /* 0xff80000028107808 */ /* 0x004fe20000000000 */
[----:B------:R-:W-:Y:S01]  /*84d0*/  VIADD R165, R209, 0x9 ;  /* 0x00000009d1a57836 */ /* 0x000fe20000000000 */
[-C--:B------:R-:W-:Y:S01]  /*84e0*/  ISETP.GE.AND P0, PT, R207, R158.reuse, PT ;  /* 0x0000009ecf00720c */ /* 0x080fe20003f06270 */
[----:B------:R-:W-:Y:S01]  /*84f0*/  VIADD R103, R209, 0x10 ;  /* 0x00000010d1677836 */ /* 0x000fe20000000000 */
[-C--:B------:R-:W-:Y:S01]  /*8500*/  ISETP.GE.AND P2, PT, R205, R158.reuse, PT ;  /* 0x0000009ecd00720c */ /* 0x080fe20003f46270 */
[----:B------:R-:W-:Y:S01]  /*8510*/  VIADD R203, R209, 0x11 ;  /* 0x00000011d1cb7836 */ /* 0x000fe20000000000 */
[----:B------:R-:W-:Y:S01]  /*8520*/  ISETP.GE.AND P1, PT, R165, R158, PT ;  /* 0x0000009ea500720c */ /* 0x000fe20003f26270 */
[----:B------:R-:W-:Y:S01]  /*8530*/  VIADD R201, R209, 0x18 ;  /* 0x00000018d1c97836 */ /* 0x000fe20000000000 */
[-C--:B------:R-:W-:Y:S01]  /*8540*/  ISETP.GE.AND P6, PT, R207, R154.reuse, PT ;  /* 0x0000009acf00720c */ /* 0x080fe20003fc6270 */
[----:B------:R-:W-:Y:S01]  /*8550*/  VIADD R199, R209, 0x19 ;  /* 0x00000019d1c77836 */ /* 0x000fe20000000000 */
[----:B------:R-:W-:Y:S01]  /*8560*/  FSEL R43, R43, -INF , P0 ;  /* 0xff8000002b2b7808 */ /* 0x000fe20000000000 */
[----:B------:R-:W-:Y:S01]  /*8570*/  VIADD R197, R209, 0x20 ;  /* 0x00000020d1c57836 */ /* 0x000fe20000000000 */
[----:B------:R-:W-:Y:S01]  /*8580*/  ISETP.GE.AND P5, PT, R205, R154, PT ;  /* 0x0000009acd00720c */ /* 0x000fe20003fa6270 */
[----:B------:R-:W-:Y:S01]  /*8590*/  VIADD R21, R209, 0x21 ;  /* 0x00000021d1157836 */ /* 0x000fe20000000000 */
[----:B------:R-:W-:Y:S01]  /*85a0*/  ISETP.GE.AND P0, PT, R103, R158, PT ;  /* 0x0000009e6700720c */ /* 0x000fe20003f06270 */
[----:B------:R-:W-:Y:S01]  /*85b0*/  VIADD R195, R209, 0x28 ;  /* 0x00000028d1c37836 */ /* 0x000fe20000000000 */
[----:B------:R-:W-:Y:S01]  /*85c0*/  FSEL R45, R45, -INF , P2 ;  /* 0xff8000002d2d7808 */ /* 0x000fe20001000000 */
[C---:B------:R-:W-:Y:S01]  /*85d0*/  VIADD R163, R209.reuse, 0x29 ;  /* 0x00000029d1a37836 */ /* 0x040fe20000000000 */
[----:B------:R-:W-:Y:S01]  /*85e0*/  FSEL R16, R16, -INF , !P4 ;  /* 0xff80000010107808 */ /* 0x000fe20006000000 */
[----:B------:R-:W-:Y:S01]  /*85f0*/  VIADD R161, R209, 0x30 ;  /* 0x00000030d1a17836 */ /* 0x000fe20000000000 */
[----:B------:R-:W-:Y:S01]  /*8600*/  ISETP.GE.AND P4, PT, R165, R154, PT ;  /* 0x0000009aa500720c */ /* 0x000fe20003f86270 */
[----:B------:R-:W-:Y:S01]  /*8610*/  VIADD R159, R209, 0x31 ;  /* 0x00000031d19f7836 */ /* 0x000fe20000000000 */
[----:B------:R-:W-:Y:S01]  /*8620*/  FSEL R49, R49, -INF , P1 ;  /* 0xff80000031317808 */ /* 0x000fe20000800000 */
[----:B------:R-:W-:Y:S01]  /*8630*/  VIADD R141, R209, 0x38 ;  /* 0x00000038d18d7836 */ /* 0x000fe20000000000 */
[----:B------:R-:W-:Y:S01]  /*8640*/  FSEL R127, R43, -INF , !P6 ;  /* 0xff8000002b7f7808 */ /* 0x000fe20007000000 */
[----:B------:R-:W-:Y:S01]  /*8650*/  VIADD R131, R209, 0x39 ;  /* 0x00000039d1837836 */ /* 0x000fe20000000000 */
[-C--:B------:R-:W-:Y:S01]  /*8660*/  ISETP.GE.AND P2, PT, R203, R158.reuse, PT ;  /* 0x0000009ecb00720c */ /* 0x080fe20003f46270 */
[----:B------:R-:W-:Y:S01]  /*8670*/  VIADD R129, R209, 0x40 ;  /* 0x00000040d1817836 */ /* 0x000fe20000000000 */
[----:B------:R-:W-:Y:S01]  /*8680*/  ISETP.GE.AND P1, PT, R201, R158, PT ;  /* 0x0000009ec900720c */ /* 0x000fe20003f26270 */
[----:B------:R-:W-:Y:S01]  /*8690*/  VIADD R109, R209, 0x41 ;  /* 0x00000041d16d7836 */ /* 0x000fe20000000000 */
[----:B------:R-:W-:Y:S01]  /*86a0*/  ISETP.GE.AND P6, PT, R103, R154, PT ;  /* 0x0000009a6700720c */ /* 0x000fe20003fc6270 */
[----:B------:R-:W-:Y:S01]  /*86b0*/  VIADD R97, R209, 0x48 ;  /* 0x00000048d1617836 */ /* 0x000fe20000000000 */
[----:B------:R-:W-:Y:S01]  /*86c0*/  FSEL R125, R45, -INF , !P5 ;  /* 0xff8000002d7d7808 */ /* 0x000fe20006800000 */
[C---:B------:R-:W-:Y:S01]  /*86d0*/  VIADD R123, R209.reuse, 0x49 ;  /* 0x00000049d17b7836 */ /* 0x040fe20000000000 */
[----:B------:R-:W-:Y:S01]  /*86e0*/  FSEL R50, R50, -INF , P0 ;  /* 0xff80000032327808 */ /* 0x000fe20000000000 */
[----:B------:R-:W-:Y:S01]  /*86f0*/  VIADD R119, R209, 0x50 ;  /* 0x00000050d1777836 */ /* 0x000fe20000000000 */
[----:B------:R-:W-:Y:S01]  /*8700*/  FSEL R193, R49, -INF , !P4 ;  /* 0xff80000031c17808 */ /* 0x000fe20006000000 */
        /* <DEDUP_REMOVED lines=8> */
[----:B------:R-:W-:Y:S01]  /*8790*/  VIADD R65, R209, 0x61 ;  /* 0x00000061d1417836 */ /* 0x000fe20000000000 */
[----:B------:R-:W-:Y:S01]  /*87a0*/  FSEL R55, R55, -INF , P1 ;  /* 0xff80000037377808 */ /* 0x000fe20000800000 */
[C---:B------:R-:W-:Y:S01]  /*87b0*/  VIADD R35, R209.reuse, 0x68 ;  /* 0x00000068d1237836 */ /* 0x040fe20000000000 */
[----:B------:R-:W-:Y:S01]  /*87c0*/  FSEL R191, R50, -INF , !P6 ;  /* 0xff80000032bf7808 */ /* 0x000fe20007000000 */
[----:B------:R-:W-:Y:S01]  /*87d0*/  VIADD R33, R209, 0x69 ;  /* 0x00000069d1217836 */ /* 0x000fe20000000000 */
[----:B------:R-:W-:Y:S01]  /*87e0*/  ISETP.GE.AND P2, PT, R197, R158, PT ;  /* 0x0000009ec500720c */ /* 0x000fe20003f46270 */
[C---:B------:R-:W-:Y:S01]  /*87f0*/  VIADD R29, R209.reuse, 0x70 ;  /* 0x00000070d11d7836 */ /* 0x040fe20000000000 */
[----:B------:R-:W-:Y:S01]  /*8800*/  FMNMX3.FTZ R2, R16, R127, R125, !PT ;  /* 0x0000007f10027276 */ /* 0x000fe2000781007d */
[----:B------:R-:W-:Y:S01]  /*8810*/  VIADD R27, R209, 0x71 ;  /* 0x00000071d11b7836 */ /* 0x000fe20000000000 */
[----:B------:R-:W-:Y:S01]  /*8820*/  ISETP.GE.AND P6, PT, R199, R154, PT ;  /* 0x0000009ac700720c */ /* 0x000fe20003fc6270 */
[----:B-1----:R-:W-:Y:S01]  /*8830*/  VIADD R25, R209, 0x78 ;  /* 0x00000078d1197836 */ /* 0x002fe20000000000 */
[----:B------:R-:W-:Y:S01]  /*8840*/  FSEL R57, R57, -INF , P0 ;  /* 0xff80000039397808 */ /* 0x000fe20000000000 */
[----:B------:R-:W-:Y:S01]  /*8850*/  VIADD R23, R209, 0x79 ;  /* 0x00000079d1177836 */ /* 0x000fe20000000000 */
[----:B------:R-:W-:Y:S01]  /*8860*/  FSEL R189, R53, -INF , !P5 ;  /* 0xff80000035bd7808 */ /* 0x000fe20006800000 */
[----:B----4-:R-:W-:Y:S01]  /*8870*/  ULEA UR6, UR6, UR7, 0x18 ;  /* 0x0000000706067291 */ /* 0x010fe2000f8ec0ff */
[----:B------:R-:W-:-:S02]  /*8880*/  ISETP.GE.AND P1, PT, R21, R158, PT ;  /* 0x0000009e1500720c */ /* 0x000fc40003f26270 */
[----:B------:R-:W-:Y:S02]  /*8890*/  FSEL R187, R55, -INF , !P4 ;  /* 0xff80000037bb7808 */ /* 0x000fe40006000000 */
[----:B------:R-:W-:Y:S02]  /*88a0*/  ISETP.GE.AND P5, PT, R197, R154, PT ;  /* 0x0000009ac500720c */ /* 0x000fe40003fa6270 */
[----:B------:R-:W-:Y:S02]  /*88b0*/  ISETP.GE.AND P0, PT, R195, R158, PT ;  /* 0x0000009ec300720c */ /* 0x000fe40003f06270 */
[----:B------:R-:W-:Y:S02]  /*88c0*/  FSEL R55, R67, -INF , P2 ;  /* 0xff80000043377808 */ /* 0x000fe40001000000 */
[----:B------:R-:W-:Y:S02]  /*88d0*/  FMNMX3.FTZ R2, R2, R193, R191, !PT ;  /* 0x000000c102027276 */ /* 0x000fe400078100bf */
[----:B------:R-:W-:-:S02]  /*88e0*/  FSEL R185, R57, -INF , !P6 ;  /* 0xff80000039b97808 */ /* 0x000fc40007000000 */
[----:B------:R-:W-:Y:S02]  /*88f0*/  ISETP.GE.AND P4, PT, R21, R154, PT ;  /* 0x0000009a1500720c */ /* 0x000fe40003f86270 */
[----:B------:R-:W-:Y:S02]  /*8900*/  ISETP.GE.AND P2, PT, R163, R158, PT ;  /* 0x0000009ea300720c */ /* 0x000fe40003f46270 */
        /* <DEDUP_REMOVED lines=108> */
[-C--:B------:R-:W-:Y:S02]  /*8fd0*/  ISETP.GE.AND P2, PT, R205, R157.reuse, PT ;  /* 0x0000009dcd00720c */ /* 0x080fe40003f46270 */
[-C--:B------:R-:W-:Y:S02]  /*8fe0*/  ISETP.GE.AND P5, PT, R207, R156.reuse, PT ;  /* 0x0000009ccf00720c */ /* 0x080fe40003fa6270 */
[-C--:B------:R-:W-:Y:S02]  /*8ff0*/  ISETP.GE.AND P1, PT, R165, R157.reuse, PT ;  /* 0x0000009da500720c */ /* 0x080fe40003f26270 */
[----:B------:R-:W-:Y:S02]  /*9000*/  FSEL R42, R42, -INF , P0 ;  /* 0xff8000002a2a7808 */ /* 0x000fe40000000000 */
[----:B------:R-:W-:Y:S02]  /*9010*/  ISETP.GE.AND P0, PT, R103, R157, PT ;  /* 0x0000009d6700720c */ /* 0x000fe40003f06270 */
[----:B------:R-:W-:-:S02]  /*9020*/  ISETP.GE.AND P4, PT, R205, R156, PT ;  /* 0x0000009ccd00720c */ /* 0x000fc40003f86270 */
[----:B------:R-:W-:Y:S02]  /*9030*/  FSEL R14, R14, -INF , !P6 ;  /* 0xff8000000e0e7808 */ /* 0x000fe40007000000 */
[----:B------:R-:W-:Y:S02]  /*9040*/  FSEL R47, R47, -INF , P2 ;  /* 0xff8000002f2f7808 */ /* 0x000fe40001000000 */
[----:B------:R-:W-:Y:S02]  /*9050*/  ISETP.GE.AND P6, PT, R165, R156, PT ;  /* 0x0000009ca500720c */ /* 0x000fe40003fc6270 */
[----:B------:R-:W-:Y:S02]  /*9060*/  ISETP.GE.AND P2, PT, R203, R157, PT ;  /* 0x0000009dcb00720c */ /* 0x000fe40003f46270 */
[----:B------:R-:W-:Y:S02]  /*9070*/  FSEL R165, R42, -INF , !P5 ;  /* 0xff8000002aa57808 */ /* 0x000fe40006800000 */
[----:B-1----:R-:W-:-:S02]  /*9080*/  FMNMX.FTZ R2, R2, R15, !PT ;  /* 0x0000000f02027209 */ /* 0x002fc40007810000 */
[----:B------:R-:W-:Y:S02]  /*9090*/  FSEL R7, R48, -INF , P1 ;  /* 0xff80000030077808 */ /* 0x000fe40000800000 */
[----:B------:R-:W-:Y:S01]  /*90a0*/  ISETP.GE.AND P5, PT, R103, R156, PT ;  /* 0x0000009c6700720c */ /* 0x000fe20003fa6270 */
[----:B------:R-:W1:Y:S01]  /*90b0*/  SHFL.BFLY PT, R41, R2, 0x1, 0x1f ;  /* 0x0c201f0002297f89 */ /* 0x000e6200000e0000 */
[-C--:B------:R-:W-:Y:S02]  /*90c0*/  ISETP.GE.AND P1, PT, R201, R157.reuse, PT ;  /* 0x0000009dc900720c */ /* 0x080fe40003f26270 */
[----:B------:R-:W-:Y:S02]  /*90d0*/  FSEL R52, R52, -INF , P0 ;  /* 0xff80000034347808 */ /* 0x000fe40000000000 */
[----:B------:R-:W-:Y:S02]  /*90e0*/  FSEL R103, R47, -INF , !P4 ;  /* 0xff8000002f677808 */ /* 0x000fe40006000000 */
        /* <DEDUP_REMOVED lines=9> */
[----:B------:R-:W-:Y:S02]  /*9180*/  FSEL R58, R58, -INF , P0 ;  /* 0xff8000003a3a7808 */ /* 0x000fe40000000000 */
[----:B------:R-:W-:Y:S02]  /*9190*/  ISETP.GE.AND P5, PT, R199, R156, PT ;  /* 0x0000009cc700720c */ /* 0x000fe40003fa6270 */
[----:B------:R-:W-:Y:S02]  /*91a0*/  FSEL R15, R54, -INF , !P4 ;  /* 0xff800000360f7808 */ /* 0x000fe40006000000 */
[----:B------:R-:W-:-:S02]  /*91b0*/  ISETP.GE.AND P0, PT, R195, R157, PT ;  /* 0x0000009dc300720c */ /* 0x000fc40003f06270 */
[-C--:B------:R-:W-:Y:S02]  /*91c0*/  ISETP.GE.AND P4, PT, R197, R156.reuse, PT ;  /* 0x0000009cc500720c */ /* 0x080fe40003f86270 */
[----:B------:R-:W-:Y:S02]  /*91d0*/  FSEL R19, R59, -INF , P2 ;  /* 0xff8000003b137808 */ /* 0x000fe40001000000 */
[----:B------:R-:W-:Y:S02]  /*91e0*/  FSEL R73, R56, -INF , !P6 ;  /* 0xff80000038497808 */ /* 0x000fe40007000000 */
[----:B------:R-:W-:Y:S02]  /*91f0*/  ISETP.GE.AND P6, PT, R21, R156, PT ;  /* 0x0000009c1500720c */ /* 0x000fe40003fc6270 */
[----:B------:R-:W-:Y:S02]  /*9200*/  FSEL R66, R66, -INF , P1 ;  /* 0xff80000042427808 */ /* 0x000fe40000800000 */
[----:B------:R-:W-:-:S02]  /*9210*/  FSEL R21, R58, -INF , !P5 ;  /* 0xff8000003a157808 */ /* 0x000fc40006800000 */
[----:B------:R-:W-:Y:S02]  /*9220*/  FSEL R69, R69, -INF , P0 ;  /* 0xff80000045457808 */ /* 0x000fe40000000000 */
[----:B-1----:R-:W-:Y:S02]  /*9230*/  FMNMX.FTZ R2, R2, R41, !PT ;  /* 0x0000002902027209 */ /* 0x002fe40007810000 */
[----:B------:R-:W-:Y:S02]  /*9240*/  ISETP.GE.AND P5, PT, R195, R156, PT ;  /* 0x0000009cc300720c */ /* 0x000fe40003fa6270 */
[-C--:B------:R-:W-:Y:S01]  /*9250*/  ISETP.GE.AND P2, PT, R163, R157.reuse, PT ;  /* 0x0000009da300720c */ /* 0x080fe20003f46270 */
[----:B---3--:R-:W-:Y:S01]  /*9260*/  FMUL.FTZ R50, R31, R2 ;  /* 0x000000021f327220 */ /* 0x008fe20000410000 */
[----:B------:R-:W-:Y:S02]  /*9270*/  FSEL R19, R19, -INF , !P4 ;  /* 0xff80000013137808 */ /* 0x000fe40006000000 */
[----:B------:R-:W-:-:S02]  /*9280*/  ISETP.GE.AND P0, PT, R159, R157, PT ;  /* 0x0000009d9f00720c */ /* 0x000fc40003f06270 */
[-C--:B------:R-:W-:Y:S02]  /*9290*/  ISETP.GE.AND P4, PT, R163, R156.reuse, PT ;  /* 0x0000009ca300720c */ /* 0x080fe40003f86270 */
[----:B------:R-:W-:Y:S02]  /*92a0*/  FSEL R163, R66, -INF , !P6 ;  /* 0xff80000042a37808 */ /* 0x000fe40007000000 */
[C---:B------:R-:W-:Y:S02]  /*92b0*/  ISETP.GE.AND P1, PT, R161.reuse, R157, PT ;  /* 0x0000009da100720c */ /* 0x040fe40003f26270 */
[----:B------:R-:W-:Y:S02]  /*92c0*/  ISETP.GE.AND P6, PT, R161, R156, PT ;  /* 0x0000009ca100720c */ /* 0x000fe40003fc6270 */
[----:B------:R-:W-:Y:S02]  /*92d0*/  FSEL R71, R71, -INF , P2 ;  /* 0xff80000047477808 */ /* 0x000fe40001000000 */
[----:B------:R-:W-:-:S02]  /*92e0*/  FSEL R161, R69, -INF , !P5 ;  /* 0xff80000045a17808 */ /* 0x000fc40006800000 */
[----:B------:R-:W-:Y:S02]  /*92f0*/  FSEL R74, R74, -INF , P0 ;  /* 0xff8000004a4a7808 */ /* 0x000fe40000000000 */
[----:B------:R-:W-:Y:S02]  /*9300*/  ISETP.GE.AND P5, PT, R141, R157, PT ;  /* 0x0000009d8d00720c */ /* 0x000fe40003fa6270 */
[----:B------:R-:W-:Y:S02]  /*9310*/  FSETP.NEU.FTZ.AND P0, PT, R2, -INF , PT ;  /* 0xff8000000200780b */ /* 0x000fe40003f1d000 */
[----:B------:R-:W-:Y:S02]  /*9320*/  FSEL R75, R75, -INF , P1 ;  /* 0xff8000004b4b7808 */ /* 0x000fe40000800000 */
[----:B------:R-:W-:Y:S02]  /*9330*/  ISETP.GE.AND P2, PT, R159, R156, PT ;  /* 0x0000009c9f00720c */ /* 0x000fe40003f46270 */
[----:B------:R-:W-:-:S02]  /*9340*/  FSEL R93, R71, -INF , !P4 ;  /* 0xff800000475d7808 */ /* 0x000fc40006000000 */
[-C--:B------:R-:W-:Y:S02]  /*9350*/  ISETP.GE.AND P4, PT, R141, R156.reuse, PT ;  /* 0x0000009c8d00720c */ /* 0x080fe40003f86270 */
[----:B------:R-:W-:Y:S02]  /*9360*/  FSEL R78, R78, -INF , P5 ;  /* 0xff8000004e4e7808 */ /* 0x000fe40002800000 */
[----:B------:R-:W-:Y:S02]  /*9370*/  FSEL R50, R50, RZ, P0 ;  /* 0x000000ff32327208 */ /* 0x000fe40000000000 */
[----:B------:R-:W-:Y:S02]  /*9380*/  ISETP.GE.AND P0, PT, R109, R157, PT ;  /* 0x0000009d6d00720c */ /* 0x000fe40003f06270 */
[----:B------:R-:W-:Y:S01]  /*9390*/  FSEL R159, R75, -INF , !P6 ;  /* 0xff8000004b9f7808 */ /* 0x000fe20007000000 */
[--C-:B------:R-:W-:Y:S01]  /*93a0*/  FFMA.FTZ R90, R127, R31, -R50.reuse ;  /* 0x0000001f7f5a7223 */ /* 0x100fe20000010832 */
[----:B------:R-:W-:Y:S01]  /*93b0*/  ISETP.GE.AND P1, PT, R131, R157, PT ;  /* 0x0000009d8300720c */ /* 0x000fe20003f26270 */
[-CC-:B------:R-:W-:Y:S01]  /*93c0*/  FFMA.FTZ R95, R125, R31.reuse, -R50.reuse ;  /* 0x0000001f7d5f7223 */ /* 0x180fe20000010832 */
[-C--:B------:R-:W-:Y:S01]  /*93d0*/  ISETP.GE.AND P6, PT, R131, R156.reuse, PT ;  /* 0x0000009c8300720c */ /* 0x080fe20003fc6270 */
[-CC-:B------:R-:W-:Y:S01]  /*93e0*/  FFMA.FTZ R52, R57, R31.reuse, -R50.reuse ;  /* 0x0000001f39347223 */ /* 0x180fe20000010832 */
[----:B------:R-:W-:Y:S01]  /*93f0*/  FSEL R141, R74, -INF , !P2 ;  /* 0xff8000004a8d7808 */ /* 0x000fe20005000000 */
        /* <DEDUP_REMOVED lines=9> */
[----:B------:R-:W-:Y:S01]  /*9490*/  ISETP.GE.AND P0, PT, R119, R157, PT ;  /* 0x0000009d7700720c */ /* 0x000fe20003f06270 */
[----:B------:R-:W-:Y:S01]  /*94a0*/  MUFU.EX2 R90, R90 ;  /* 0x0000005a005a7308 */ /* 0x000fe20000000800 */
[-C--:B------:R-:W-:Y:S01]  /*94b0*/  ISETP.GE.AND P5, PT, R129, R156.reuse, PT ;  /* 0x0000009c8100720c */ /* 0x080fe20003fa6270 */
[-CC-:B------:R-:W-:Y:S01]  /*94c0*/  FFMA.FTZ R67, R191, R31.reuse, -R50.reuse ;  /* 0x0000001fbf437223 */ /* 0x180fe20000010832 */
[----:B------:R-:W-:Y:S01]  /*94d0*/  FSEL R82, R82, -INF , P2 ;  /* 0xff80000052527808 */ /* 0x000fe20001000000 */
[-CC-:B------:R-:W-:Y:S01]  /*94e0*/  FFMA.FTZ R56, R189, R31.reuse, -R50.reuse ;  /* 0x0000001fbd387223 */ /* 0x180fe20000010832 */
[----:B------:R-:W-:Y:S01]  /*94f0*/  FSEL R127, R81, -INF , !P4 ;  /* 0xff800000517f7808 */ /* 0x000fe20006000000 */
[-CC-:B------:R-:W-:Y:S01]  /*9500*/  FFMA.FTZ R59, R187, R31.reuse, -R50.reuse ;  /* 0x0000001fbb3b7223 */ /* 0x180fe20000010832 */
[-C--:B------:R-:W-:Y:S01]  /*9510*/  ISETP.GE.AND P4, PT, R119, R156.reuse, PT ;  /* 0x0000009c7700720c */ /* 0x080fe20003f86270 */
[----:B------:R-:W-:Y:S01]  /*9520*/  MUFU.EX2 R95, R95 ;  /* 0x0000005f005f7308 */ /* 0x000fe20000000800 */
[----:B------:R-:W-:Y:S01]  /*9530*/  FSEL R89, R89, -INF , P0 ;  /* 0xff80000059597808 */ /* 0x000fe20000000000 */
[--C-:B------:R-:W-:Y:S01]  /*9540*/  FFMA.FTZ R54, R185, R31, -R50.reuse ;  /* 0x0000001fb9367223 */ /* 0x100fe20000010832 */
[----:B------:R-:W-:Y:S01]  /*9550*/  ISETP.GE.AND P0, PT, R113, R157, PT ;  /* 0x0000009d7100720c */ /* 0x000fe20003f06270 */
[-CC-:B------:R-:W-:Y:S01]  /*9560*/  FFMA.FTZ R55, R55, R31.reuse, -R50.reuse ;  /* 0x0000001f37377223 */ /* 0x180fe20000010832 */
[----:B------:R-:W-:Y:S01]  /*9570*/  FSEL R129, R82, -INF , !P5 ;  /* 0xff80000052817808 */ /* 0x000fe20006800000 */
[--C-:B------:R-:W-:Y:S01]  /*9580*/  FFMA.FTZ R49, R49, R31, -R50.reuse ;  /* 0x0000001f31317223 */ /* 0x100fe20000010832 */
[C---:B------:R-:W-:Y:S01]  /*9590*/  ISETP.GE.AND P2, PT, R123.reuse, R157, PT ;  /* 0x0000009d7b00720c */ /* 0x040fe20003f46270 */
[----:B------:R-:W-:Y:S01]  /*95a0*/  MUFU.EX2 R66, R66 ;  /* 0x0000004200427308 */ /* 0x000fe20000000800 */
[-C--:B------:R-:W-:Y:S01]  /*95b0*/  ISETP.GE.AND P5, PT, R123, R156.reuse, PT ;  /* 0x0000009c7b00720c */ /* 0x080fe20003fa6270 */
[-CC-:B------:R-:W-:Y:S01]  /*95c0*/  FFMA.FTZ R34, R111, R31.reuse, -R50.reuse ;  /* 0x0000001f6f227223 */ /* 0x180fe20000010832 */
[----:B------:R-:W-:Y:S01]  /*95d0*/  FSEL R123, R89, -INF , !P4 ;  /* 0xff800000597b7808 */ /* 0x000fe20006000000 */
[-CC-:B------:R-:W-:Y:S01]  /*95e0*/  FFMA.FTZ R43, R43, R31.reuse, -R50.reuse ;  /* 0x0000001f2b2b7223 */ /* 0x180fe20000010832 */
[-C--:B------:R-:W-:Y:S01]  /*95f0*/  ISETP.GE.AND P4, PT, R113, R156.reuse, PT ;  /* 0x0000009c7100720c */ /* 0x080fe20003f86270 */
[-CC-:B------:R-:W-:Y:S01]  /*9600*/  FFMA.FTZ R42, R183, R31.reuse, -R50.reuse ;  /* 0x0000001fb72a7223 */ /* 0x180fe20000010832 */
[----:B------:R-:W-:Y:S01]  /*9610*/  FSEL R12, R12, -INF , P0 ;  /* 0xff8000000c0c7808 */ /* 0x000fe20000000000 */
[----:B------:R-:W-:Y:S01]  /*9620*/  MUFU.EX2 R67, R67 ;  /* 0x0000004300437308 */ /* 0x000fe20000000800 */
[----:B------:R-:W-:Y:S01]  /*9630*/  FSEL R77, R77, -INF , P1 ;  /* 0xff8000004d4d7808 */ /* 0x000fe20000800000 */
        /* <DEDUP_REMOVED lines=16> */
[----:B------:R-:W-:Y:S01]  /*9740*/  FFMA.FTZ R104, R105, R31, -R50 ;  /* 0x0000001f69687223 */ /* 0x000fe20000010832 */
[----:B------:R-:W-:-:S02]  /*9750*/  FSEL R86, R86, -INF , P1 ;  /* 0xff80000056567808 */ /* 0x000fc40000800000 */
[----:B------:R-:W-:Y:S02]  /*9760*/  FMNMX3.FTZ R12, R12, R163, R161, !PT ;  /* 0x000000a30c0c7276 */ /* 0x000fe400078100a1 */
[C---:B------:R-:W-:Y:S01]  /*9770*/  ISETP.GE.AND P1, PT, R117.reuse, R157, PT ;  /* 0x0000009d7500720c */ /* 0x040fe20003f26270 */
[----:B------:R-:W1:Y:S01]  /*9780*/  MUFU.EX2 R97, R16 ;  /* 0x0000001000617308 */ /* 0x000e620000000800 */
[----:B------:R-:W-:Y:S02]  /*9790*/  FMNMX3.FTZ R12, R12, R93, R159, !PT ;  /* 0x0000005d0c0c7276 */ /* 0x000fe4000781009f */
[----:B------:R-:W-:Y:S02]  /*97a0*/  FSEL R125, R86, -INF , !P6 ;  /* 0xff800000567d7808 */ /* 0x000fe40007000000 */
[----:B------:R-:W-:Y:S02]  /*97b0*/  FMNMX3.FTZ R12, R12, R141, R131, !PT ;  /* 0x0000008d0c0c7276 */ /* 0x000fe40007810083 */
[----:B------:R-:W-:Y:S01]  /*97c0*/  ISETP.GE.AND P6, PT, R117, R156, PT ;  /* 0x0000009c7500720c */ /* 0x000fe20003fc6270 */
[----:B------:R-:W-:Y:S01]  /*97d0*/  MUFU.EX2 R54, R54 ;  /* 0x0000003600367308 */ /* 0x000fe20000000800 */
[----:B------:R-:W-:-:S02]  /*97e0*/  FSEL R91, R91, -INF , P1 ;  /* 0xff8000005b5b7808 */ /* 0x000fc40000800000 */
[----:B------:R-:W-:Y:S02]  /*97f0*/  FSEL R88, R88, -INF , P2 ;  /* 0xff80000058587808 */ /* 0x000fe40001000000 */
[-C--:B------:R-:W-:Y:S02]  /*9800*/  ISETP.GE.AND P1, PT, R99, R157.reuse, PT ;  /* 0x0000009d6300720c */ /* 0x080fe40003f26270 */
[----:B------:R-:W-:Y:S01]  /*9810*/  ISETP.GE.AND P2, PT, R115, R157, PT ;  /* 0x0000009d7300720c */ /* 0x000fe20003f46270 */
[----:B------:R-:W-:Y:S01]  /*9820*/  MUFU.EX2 R55, R55 ;  /* 0x0000003700377308 */ /* 0x000fe20000000800 */
[----:B------:R-:W-:Y:S02]  /*9830*/  FMNMX3.FTZ R12, R12, R109, R129, !PT ;  /* 0x0000006d0c0c7276 */ /* 0x000fe40007810081 */
[----:B------:R-:W-:Y:S02]  /*9840*/  FSEL R117, R91, -INF , !P6 ;  /* 0xff8000005b757808 */ /* 0x000fe40007000000 */
[----:B------:R-:W-:-:S02]  /*9850*/  FSEL R119, R88, -INF , !P5 ;  /* 0xff80000058777808 */ /* 0x000fc40006800000 */
[-C--:B------:R-:W-:Y:S01]  /*9860*/  ISETP.GE.AND P6, PT, R99, R156.reuse, PT ;  /* 0x0000009c6300720c */ /* 0x080fe20003fc6270 */
[----:B------:R-:W-:Y:S01]  /*9870*/  MUFU.EX2 R52, R52 ;  /* 0x0000003400347308 */ /* 0x000fe20000000800 */
[----:B------:R-:W-:Y:S02]  /*9880*/  FSEL R8, R8, -INF , P1 ;  /* 0xff80000008087808 */ /* 0x000fe40000800000 */
[----:B------:R-:W-:Y:S02]  /*9890*/  ISETP.GE.AND P5, PT, R115, R156, PT ;  /* 0x0000009c7300720c */ /* 0x000fe40003fa6270 */
[----:B------:R-:W-:Y:S02]  /*98a0*/  FSEL R13, R13, -INF , P2 ;  /* 0xff8000000d0d7808 */ /* 0x000fe40001000000 */
[----:B------:R-:W-:Y:S01]  /*98b0*/  FMNMX3.FTZ R12, R12, R127, R125, !PT ;  /* 0x0000007f0c0c7276 */ /* 0x000fe2000781007d */
[----:B------:R-:W-:Y:S01]  /*98c0*/  MUFU.EX2 R49, R49 ;  /* 0x0000003100317308 */ /* 0x000fe20000000800 */
[----:B------:R-:W-:-:S02]  /*98d0*/  ISETP.GE.AND P2, PT, R65, R157, PT ;  /* 0x0000009d4100720c */ /* 0x000fc40003f46270 */
[----:B------:R-:W-:Y:S02]  /*98e0*/  FSEL R99, R8, -INF , !P6 ;  /* 0xff80000008637808 */ /* 0x000fe40007000000 */
[----:B------:R-:W-:Y:S02]  /*98f0*/  FSEL R115, R13, -INF , !P5 ;  /* 0xff8000000d737808 */ /* 0x000fe40006800000 */
[----:B------:R-:W-:Y:S01]  /*9900*/  ISETP.GE.AND P0, PT, R35, R157, PT ;  /* 0x0000009d2300720c */ /* 0x000fe20003f06270 */
[----:B------:R-:W-:Y:S01]  /*9910*/  MUFU.EX2 R48, R48 ;  /* 0x0000003000307308 */ /* 0x000fe20000000800 */
[----:B------:R-:W-:Y:S02]  /*9920*/  FMNMX3.FTZ R8, R12, R119, R123, !PT ;  /* 0x000000770c087276 */ /* 0x000fe4000781007b */
[----:B------:R-:W-:Y:S02]  /*9930*/  ISETP.GE.AND P5, PT, R65, R156, PT ;  /* 0x0000009c4100720c */ /* 0x000fe40003fa6270 */
[----:B------:R-:W-:-:S02]  /*9940*/  ISETP.GE.AND P1, PT, R33, R157, PT ;  /* 0x0000009d2100720c */ /* 0x000fc40003f26270 */
[----:B------:R-:W-:Y:S01]  /*9950*/  FSEL R9, R9, -INF , P2 ;  /* 0xff80000009097808 */ /* 0x000fe20001000000 */
[----:B------:R-:W-:Y:S01]  /*9960*/  MUFU.EX2 R43, R43 ;  /* 0x0000002b002b7308 */ /* 0x000fe20000000800 */
[----:B------:R-:W-:Y:S01]  /*9970*/  ISETP.GE.AND P4, PT, R35, R156, PT ;  /* 0x0000009c2300720c */ /* 0x000fe20003f86270 */
[----:B------:R-:W-:Y:S01]  /*9980*/  FFMA.FTZ R35, R179, R31, -R50 ;  /* 0x0000001fb3237223 */ /* 0x000fe20000010832 */
[----:B------:R-:W-:Y:S02]  /*9990*/  ISETP.GE.AND P2, PT, R29, R157, PT ;  /* 0x0000009d1d00720c */ /* 0x000fe40003f46270 */
[----:B------:R-:W-:Y:S02]  /*99a0*/  FSEL R11, R11, -INF , P0 ;  /* 0xff8000000b0b7808 */ /* 0x000fe40000000000 */
[----:B------:R-:W-:Y:S01]  /*99b0*/  FMNMX3.FTZ R8, R8, R117, R115, !PT ;  /* 0x0000007508087276 */ /* 0x000fe20007810073 */
[----:B------:R-:W-:Y:S01]  /*99c0*/  MUFU.EX2 R42, R42 ;  /* 0x0000002a002a7308 */ /* 0x000fe20000000800 */
[----:B------:R-:W-:-:S02]  /*99d0*/  ISETP.GE.AND P0, PT, R27, R157, PT ;  /* 0x0000009d1b00720c */ /* 0x000fc40003f06270 */
[----:B------:R-:W-:Y:S02]  /*99e0*/  FSEL R87, R9, -INF , !P5 ;  /* 0xff80000009577808 */ /* 0x000fe40006800000 */
[----:B------:R-:W-:Y:S02]  /*99f0*/  FSEL R10, R10, -INF , P1 ;  /* 0xff8000000a0a7808 */ /* 0x000fe40000800000 */
[-C--:B------:R-:W-:Y:S01]  /*9a00*/  ISETP.GE.AND P6, PT, R33, R156.reuse, PT ;  /* 0x0000009c2100720c */ /* 0x080fe20003fc6270 */
[----:B------:R-:W-:Y:S01]  /*9a10*/  MUFU.EX2 R40, R40 ;  /* 0x0000002800287308 */ /* 0x000fe20000000800 */
[----:B------:R-:W-:Y:S01]  /*9a20*/  ISETP.GE.AND P5, PT, R29, R156, PT ;  /* 0x0000009c1d00720c */ /* 0x000fe20003fa6270 */
[----:B------:R-:W-:Y:S01]  /*9a30*/  FFMA.FTZ R29, R175, R31, -R50 ;  /* 0x0000001faf1d7223 */ /* 0x000fe20000010832 */
[----:B------:R-:W-:Y:S02]  /*9a40*/  FSEL R65, R11, -INF , !P4 ;  /* 0xff8000000b417808 */ /* 0x000fe40006000000 */
[----:B------:R-:W-:-:S02]  /*9a50*/  ISETP.GE.AND P1, PT, R25, R157, PT ;  /* 0x0000009d1900720c */ /* 0x000fc40003f26270 */
[----:B------:R-:W-:Y:S01]  /*9a60*/  FSEL R5, R5, -INF , P2 ;  /* 0xff80000005057808 */ /* 0x000fe20001000000 */
[----:B------:R-:W-:Y:S01]  /*9a70*/  MUFU.EX2 R39, R39 ;  /* 0x0000002700277308 */ /* 0x000fe20000000800 */
[----:B------:R-:W-:Y:S02]  /*9a80*/  FMNMX3.FTZ R8, R8, R113, R99, !PT ;  /* 0x0000007108087276 */ /* 0x000fe40007810063 */
[----:B------:R-:W-:Y:S02]  /*9a90*/  FSEL R4, R4, -INF , P0 ;  /* 0xff80000004047808 */ /* 0x000fe40000000000 */
[----:B------:R-:W-:Y:S02]  /*9aa0*/  ISETP.GE.AND P0, PT, R23, R157, PT ;  /* 0x0000009d1700720c */ /* 0x000fe40003f06270 */
[-C--:B------:R-:W-:Y:S01]  /*9ab0*/  ISETP.GE.AND P4, PT, R27, R156.reuse, PT ;  /* 0x0000009c1b00720c */ /* 0x080fe20003f86270 */
[----:B------:R-:W-:Y:S01]  /*9ac0*/  MUFU.EX2 R35, R35 ;  /* 0x0000002300237308 */ /* 0x000fe20000000800 */
[----:B------:R-:W-:Y:S01]  /*9ad0*/  ISETP.GE.AND P2, PT, R25, R156, PT ;  /* 0x0000009c1900720c */ /* 0x000fe20003f46270 */
[-CC-:B------:R-:W-:Y:S01]  /*9ae0*/  FFMA.FTZ R27, R173, R31.reuse, -R50.reuse ;  /* 0x0000001fad1b7223 */ /* 0x180fe20000010832 */
[----:B------:R-:W-:Y:S01]  /*9af0*/  FSEL R6, R6, -INF , P1 ;  /* 0xff80000006067808 */ /* 0x000fe20000800000 */
[----:B------:R-:W-:Y:S01]  /*9b00*/  FFMA.FTZ R25, R171, R31, -R50 ;  /* 0x0000001fab197223 */ /* 0x000fe20000010832 */
[----:B------:R-:W-:-:S02]  /*9b10*/  FSEL R57, R10, -INF , !P6 ;  /* 0xff8000000a397808 */ /* 0x000fc40007000000 */
[----:B------:R-:W-:Y:S01]  /*9b20*/  FSEL R47, R5, -INF , !P5 ;  /* 0xff800000052f7808 */ /* 0x000fe20006800000 */
        /* <DEDUP_REMOVED lines=10> */
[----:B------:R-:W-:Y:S01]  /*9bd0*/  FMNMX3.FTZ R0, R8, R45, R41, !PT ;  /* 0x0000002d08007276 */ /* 0x000fe20007810029 */
[----:B------:R-:W-:Y:S01]  /*9be0*/  MUFU.EX2 R26, R26 ;  /* 0x0000001a001a7308 */ /* 0x000fe20000000800 */
[----:B------:R-:W-:Y:S02]  /*9bf0*/  LOP3.LUT R133, R46, 0x120, R51, 0xf8, !PT ;  /* 0x000001202e857812 */ /* 0x000fe400078ef833 */
[----:B------:R-:W-:Y:S02]  /*9c00*/  FMNMX.FTZ R0, R33, R0, !PT ;  /* 0x0000000021007209 */ /* 0x000fe40007810000 */
[----:B------:R-:W-:-:S02]  /*9c10*/  LEA R133, R133, UR6, 0x1 ;  /* 0x0000000685857c11 */ /* 0x000fc4000f8e08ff */
[----:B-1----:R-:W-:Y:S01]  /*9c20*/  F2FP.F16.F32.PACK_AB R68, R90, R97 ;  /* 0x000000615a44723e */ /* 0x002fe200000000ff */
[----:B------:R-:W1:Y:S01]  /*9c30*/  SHFL.BFLY PT, R5, R0, 0x2, 0x1f ;  /* 0x0c401f0000057f89 */ /* 0x000e6200000e0000 */
[----:B------:R-:W-:Y:S01]  /*9c40*/  F2FP.F16.F32.PACK_AB R70, R66, R95 ;  /* 0x0000005f4246723e */ /* 0x000fe200000000ff */
[----:B------:R-:W-:Y:S02]  /*9c50*/  IMAD.IADD R32, R44, 0x1, R133 ;  /* 0x000000012c207824 */ /* 0x000fe400078e0285 */
[----:B------:R-:W-:Y:S01]  /*9c60*/  FFMA.FTZ R44, R121, R31, -R50 ;  /* 0x0000001f792c7223 */ /* 0x000fe20000010832 */
[----:B------:R-:W-:Y:S01]  /*9c70*/  LDSM.16.MT88.4 R76, [R133+0x3000] ;  /* 0x00300000854c783b */ /* 0x000fe20000004200 */
[----:B------:R-:W-:Y:S03]  /*9c80*/  MUFU.EX2 R27, R27 ;  /* 0x0000001b001b7308 */ /* 0x000fe60000000800 */
[----:B------:R-:W-:Y:S05]  /*9c90*/  LDSM.16.MT88.4 R8, [R32+0x3400] ;  /* 0x003400002008783b */ /* 0x000fea0000004200 */
        /* <DEDUP_REMOVED lines=24> */
[-C--:B------:R-:W-:Y:S01]  /*9e20*/  FFMA.FTZ R46, R21, R31.reuse, -R28 ;  /* 0x0000001f152e7223 */ /* 0x080fe2000001081c */
[-C--:B------:R-:W-:Y:S01]  /*9e30*/  FFMA.FTZ R21, R17, R31.reuse, -R50 ;  /* 0x0000001f11157223 */ /* 0x080fe20000010832 */
        /* <DEDUP_REMOVED lines=22> */
[-C--:B------:R-:W-:Y:S01]  /*9fa0*/  FFMA.FTZ R41, R41, R31.reuse, -R28 ;  /* 0x0000001f29297223 */ /* 0x080fe2000001081c */
[----:B------:R-:W-:Y:S01]  /*9fb0*/  FFMA.FTZ R50, R53, R31, -R50 ;  /* 0x0000001f35327223 */ /* 0x000fe20000010832 */
[----:B------:R-:W-:-:S02]  /*9fc0*/  VIADD R159, R133, 0x3000 ;  /* 0x00003000859f7836 */ /* 0x000fc40000000000 */
[----:B------:R-:W-:Y:S01]  /*9fd0*/  MUFU.EX2 R91, R91 ;  /* 0x0000005b005b7308 */ /* 0x000fe20000000800 */
[----:B----4-:R-:W-:Y:S01]  /*9fe0*/  F2FP.F16.F32.PACK_AB R69, R92, R101 ;  /* 0x000000655c45723e */ /* 0x010fe200000000ff */
[----:B------:R-:W-:-:S06]  /*9ff0*/  FADD.FTZ R92, R101, R92 ;  /* 0x0000005c655c7221 */ /* 0x000fcc0000010000 */
        /* <DEDUP_REMOVED lines=11> */
[----:B----4-:R-:W-:Y:S01]  /*a0b0*/  F2FP.F16.F32.PACK_AB R5, R64, R91 ;  /* 0x0000005b4005723e */ /* 0x010fe200000000ff */
[----:B------:R-:W-:-:S03]  /*a0c0*/  FADD.FTZ R91, R91, R88 ;  /* 0x000000585b5b7221 */ /* 0x000fc60000010000 */
[----:B------:R-:W1:Y:S01]  /*a0d0*/  MUFU.EX2 R58, R58 ;  /* 0x0000003a003a7308 */ /* 0x000e620000000800 */
[----:B------:R-:W-:Y:S01]  /*a0e0*/  HMMA.16816.F32 R68, R68, R6, RZ ;  /* 0x000000064444723c */ /* 0x000fe200000018ff */
[----:B------:R-:W-:Y:S01]  /*a0f0*/  F2FP.F16.F32.PACK_AB R6, R54, R59 ;  /* 0x0000003b3606723e */ /* 0x000fe200000000ff */
[----:B------:R-:W-:Y:S01]  /*a100*/  FADD.FTZ R64, R64, R91 ;  /* 0x0000005b40407221 */ /* 0x000fe20000010000 */
[----:B-----5:R-:W-:-:S04]  /*a110*/  F2FP.F16.F32.PACK_AB R7, R46, R51 ;  /* 0x000000332e07723e */ /* 0x020fc800000000ff */
[----:B------:R-:W-:Y:S03]  /*a120*/  MUFU.EX2 R86, R86 ;  /* 0x0000005600567308 */ /* 0x000fe60000000800 */
[C---:B--2---:R-:W-:Y:S05]  /*a130*/  HMMA.16816.F32 R80, R4.reuse, R12, R80 ;  /* 0x0000000c0450723c */ /* 0x044fea0000001850 */
[----:B------:R-:W2:Y:S03]  /*a140*/  MUFU.EX2 R93, R93 ;  /* 0x0000005d005d7308 */ /* 0x000ea60000000800 */
[C---:B------:R-:W-:Y:S01]  /*a150*/  HMMA.16816.F32 R76, R4.reuse, R14, R76 ;  /* 0x0000000e044c723c */ /* 0x040fe2000000184c */
[----:B------:R-:W4:Y:S04]  /*a160*/  LDSM.16.MT88.4 R12, [R32+0x3800] ;  /* 0x00380000200c783b */ /* 0x000f280000004200 */
[----:B------:R-:W-:Y:S03]  /*a170*/  MUFU.EX2 R111, R111 ;  /* 0x0000006f006f7308 */ /* 0x000fe60000000800 */
[C---:B------:R-:W-:Y:S05]  /*a180*/  HMMA.16816.F32 R72, R4.reuse, R8, R72 ;  /* 0x000000080448723c */ /* 0x040fea0000001848 */
[----:B------:R-:W5:Y:S03]  /*a190*/  MUFU.EX2 R94, R94 ;  /* 0x0000005e005e7308 */ /* 0x000f660000000800 */
[----:B------:R-:W-:Y:S01]  /*a1a0*/  HMMA.16816.F32 R68, R4, R10, R68 ;  /* 0x0000000a0444723c */ /* 0x000fe20000001844 */
[----:B------:R-:W5:Y:S02]  /*a1b0*/  LDSM.16.MT88.4 R8, [R133+0x3c00] ;  /* 0x003c00008508783b */ /* 0x000f640000004200 */
[----:B------:R-:W-:-:S02]  /*a1c0*/  F2FP.F16.F32.PACK_AB R4, R52, R55 ;  /* 0x000000373404723e */ /* 0x000fc400000000ff */
[----:B------:R-:W-:Y:S01]  /*a1d0*/  F2FP.F16.F32.PACK_AB R6, R48, R49 ;  /* 0x000000313006723e */ /* 0x000fe200000000ff */
[----:B------:R-:W-:Y:S01]  /*a1e0*/  MUFU.EX2 R96, R96 ;  /* 0x0000006000607308 */ /* 0x000fe20000000800 */
[----:B-1----:R-:W-:Y:S02]  /*a1f0*/  F2FP.F16.F32.PACK_AB R5, R58, R89 ;  /* 0x000000593a05723e */ /* 0x002fe400000000ff */
[----:B--2---:R-:W-:-:S05]  /*a200*/  F2FP.F16.F32.PACK_AB R7, R93, R86 ;  /* 0x000000565d07723e */ /* 0x004fca00000000ff */
[----:B------:R-:W1:Y:S02]  /*a210*/  MUFU.EX2 R109, R109 ;  /* 0x0000006d006d7308 */ /* 0x000e640000000800 */
[C---:B---3--:R-:W-:Y:S06]  /*a220*/  HMMA.16816.F32 R80, R4.reuse, R16, R80 ;  /* 0x000000100450723c */ /* 0x048fec0000001850 */
[----:B------:R-:W-:Y:S02]  /*a230*/  MUFU.EX2 R121, R121 ;  /* 0x0000007900797308 */ /* 0x000fe40000000800 */
[C---:B------:R-:W-:Y:S01]  /*a240*/  HMMA.16816.F32 R76, R4.reuse, R18, R76 ;  /* 0x00000012044c723c */ /* 0x040fe2000000184c */
[----:B------:R-:W2:Y:S05]  /*a250*/  LDSM.16.MT88.4 R16, [R32+0x3c00] ;  /* 0x003c00002010783b */ /* 0x000eaa0000004200 */
[----:B------:R-:W3:Y:S02]  /*a260*/  MUFU.EX2 R100, R100 ;  /* 0x0000006400647308 */ /* 0x000ee40000000800 */
[C---:B----4-:R-:W-:Y:S06]  /*a270*/  HMMA.16816.F32 R72, R4.reuse, R12, R72 ;  /* 0x0000000c0448723c */ /* 0x050fec0000001848 */
[----:B------:R-:W-:Y:S02]  /*a280*/  MUFU.EX2 R98, R98 ;  /* 0x0000006200627308 */ /* 0x000fe40000000800 */
[----:B------:R-:W-:Y:S03]  /*a290*/  HMMA.16816.F32 R68, R4, R14, R68 ;  /* 0x0000000e0444723c */ /* 0x000fe60000001844 */
[----:B------:R-:W-:Y:S01]  /*a2a0*/  F2FP.F16.F32.PACK_AB R4, R42, R43 ;  /* 0x0000002b2a04723e */ /* 0x000fe200000000ff */
[----:B------:R-:W4:Y:S01]  /*a2b0*/  LDSM.16.MT88.4 R12, [R133+0x4000] ;  /* 0x00400000850c783b */ /* 0x000f220000004200 */
[----:B------:R-:W-:-:S02]  /*a2c0*/  F2FP.F16.F32.PACK_AB R6, R39, R40 ;  /* 0x000000282706723e */ /* 0x000fc400000000ff */
[----:B-----5:R-:W-:Y:S01]  /*a2d0*/  F2FP.F16.F32.PACK_AB R5, R94, R111 ;  /* 0x0000006f5e05723e */ /* 0x020fe200000000ff */
[----:B------:R-:W5:Y:S01]  /*a2e0*/  MUFU.EX2 R119, R119 ;  /* 0x0000007700777308 */ /* 0x000f620000000800 */
        /* <DEDUP_REMOVED lines=9> */
[----:B------:R-:W2:Y:S02]  /*a380*/  LDSM.16.MT88.4 R16, [R133+0x4400] ;  /* 0x004400008510783b */ /* 0x000ea40000004200 */
[----:B------:R-:W-:Y:S01]  /*a390*/  F2FP.F16.F32.PACK_AB R4, R30, R35 ;  /* 0x000000231e04723e */ /* 0x000fe200000000ff */
[----:B------:R-:W1:Y:S01]  /*a3a0*/  MUFU.EX2 R113, R113 ;  /* 0x0000007100717308 */ /* 0x000e620000000800 */
[----:B------:R-:W-:-:S02]  /*a3b0*/  F2FP.F16.F32.PACK_AB R6, R26, R29 ;  /* 0x0000001d1a06723e */ /* 0x000fc400000000ff */
[----:B---3--:R-:W-:Y:S02]  /*a3c0*/  F2FP.F16.F32.PACK_AB R5, R100, R121 ;  /* 0x000000796405723e */ /* 0x008fe400000000ff */
[----:B-----5:R-:W-:-:S03]  /*a3d0*/  F2FP.F16.F32.PACK_AB R7, R119, R98 ;  /* 0x000000627707723e */ /* 0x020fc600000000ff */
[----:B------:R-:W3:Y:S04]  /*a3e0*/  MUFU.EX2 R21, R21 ;  /* 0x0000001500157308 */ /* 0x000ee80000000800 */
[C---:B----4-:R-:W-:Y:S04]  /*a3f0*/  HMMA.16816.F32 R80, R4.reuse, R12, R80 ;  /* 0x0000000c0450723c */ /* 0x050fe80000001850 */
[----:B------:R-:W-:Y:S04]  /*a400*/  MUFU.EX2 R107, R107 ;  /* 0x0000006b006b7308 */ /* 0x000fe80000000800 */
[C---:B------:R-:W-:Y:S01]  /*a410*/  HMMA.16816.F32 R76, R4.reuse, R14, R76 ;  /* 0x0000000e044c723c */ /* 0x040fe2000000184c */
[----:B------:R-:W4:Y:S03]  /*a420*/  LDSM.16.MT88.4 R12, [R32+0x4400] ;  /* 0x00440000200c783b */ /* 0x000f260000004200 */
[----:B------:R-:W-:Y:S04]  /*a430*/  MUFU.EX2 R104, R104 ;  /* 0x0000006800687308 */ /* 0x000fe80000000800 */
[----:B-1----:R-:W-:Y:S03]  /*a440*/  HMMA.16816.F32 R72, R4, R8, R72 ;  /* 0x000000080448723c */ /* 0x002fe60000001848 */
[----:B------:R-:W-:Y:S01]  /*a450*/  FADD.FTZ R8, R97, R90 ;  /* 0x0000005a61087221 */ /* 0x000fe20000010000 */
[----:B------:R-:W-:-:S03]  /*a460*/  FFMA.FTZ R90, R99, R31, -R28 ;  /* 0x0000001f635a7223 */ /* 0x000fc6000001081c */
[----:B------:R-:W-:Y:S01]  /*a470*/  FADD.FTZ R95, R95, R8 ;  /* 0x000000085f5f7221 */ /* 0x000fe20000010000 */
[----:B------:R-:W-:Y:S03]  /*a480*/  HMMA.16816.F32 R68, R4, R10, R68 ;  /* 0x0000000a0444723c */ /* 0x000fe60000001844 */
[----:B------:R-:W-:Y:S01]  /*a490*/  FADD.FTZ R66, R66, R95 ;  /* 0x0000005f42427221 */ /* 0x000fe20000010000 */
[----:B------:R-:W-:Y:S01]  /*a4a0*/  F2FP.F16.F32.PACK_AB R4, R24, R27 ;  /* 0x0000001b1804723e */ /* 0x000fe200000000ff */
[----:B------:R-:W-:Y:S01]  /*a4b0*/  MUFU.EX2 R90, R90 ;  /* 0x0000005a005a7308 */ /* 0x000fe20000000800 */
[----:B------:R-:W-:Y:S01]  /*a4c0*/  F2FP.F16.F32.PACK_AB R6, R22, R25 ;  /* 0x000000191606723e */ /* 0x000fe200000000ff */
[----:B------:R-:W-:Y:S01]  /*a4d0*/  FADD.FTZ R9, R67, R66 ;  /* 0x0000004243097221 */ /* 0x000fe20000010000 */
[----:B------:R-:W-:Y:S02]  /*a4e0*/  F2FP.F16.F32.PACK_AB R5, R102, R123 ;  /* 0x0000007b6605723e */ /* 0x000fe400000000ff */
[----:B------:R-:W-:Y:S01]  /*a4f0*/  F2FP.F16.F32.PACK_AB R7, R113, R106 ;  /* 0x0000006a7107723e */ /* 0x000fe200000000ff */
[----:B------:R-:W-:-:S02]  /*a500*/  FADD.FTZ R56, R56, R9 ;  /* 0x0000000938387221 */ /* 0x000fc40000010000 */
[----:B------:R-:W1:Y:S01]  /*a510*/  LDSM.16.MT88.4 R8, [R133+0x4800] ;  /* 0x004800008508783b */ /* 0x000e620000004200 */
[----:B------:R-:W5:Y:S01]  /*a520*/  MUFU.EX2 R67, R87 ;  /* 0x0000005700437308 */ /* 0x000f620000000800 */
[----:B------:R-:W-:Y:S02]  /*a530*/  FADD.FTZ R59, R59, R56 ;  /* 0x000000383b3b7221 */ /* 0x000fe40000010000 */
[----:B--2---:R-:W-:Y:S03]  /*a540*/  HMMA.16816.F32 R80, R4, R16, R80 ;  /* 0x000000100450723c */ /* 0x004fe60000001850 */
[----:B------:R-:W-:Y:S01]  /*a550*/  FADD.FTZ R17, R51, R64 ;  /* 0x0000004033117221 */ /* 0x000fe20000010000 */
[----:B------:R-:W-:-:S03]  /*a560*/  FADD.FTZ R54, R54, R59 ;  /* 0x0000003b36367221 */ /* 0x000fc60000010000 */
[----:B------:R-:W-:Y:S01]  /*a570*/  FADD.FTZ R16, R46, R17 ;  /* 0x000000112e107221 */ /* 0x000fe20000010000 */
[----:B------:R-:W-:Y:S01]  /*a580*/  FADD.FTZ R55, R55, R54 ;  /* 0x0000003637377221 */ /* 0x000fe20000010000 */
[-C--:B------:R-:W-:Y:S01]  /*a590*/  FFMA.FTZ R46, R57, R31.reuse, -R28 ;  /* 0x0000001f392e7223 */ /* 0x080fe2000001081c */
[C---:B------:R-:W-:Y:S03]  /*a5a0*/  HMMA.16816.F32 R76, R4.reuse, R18, R76 ;  /* 0x00000012044c723c */ /* 0x040fe6000000184c */
[----:B------:R-:W-:Y:S01]  /*a5b0*/  FADD.FTZ R89, R89, R16 ;  /* 0x0000001059597221 */ /* 0x000fe20000010000 */
[----:B------:R-:W-:Y:S01]  /*a5c0*/  FADD.FTZ R52, R52, R55 ;  /* 0x0000003734347221 */ /* 0x000fe20000010000 */
[----:B------:R-:W2:Y:S01]  /*a5d0*/  LDSM.16.MT88.4 R16, [R32+0x4800] ;  /* 0x004800002010783b */ /* 0x000ea20000004200 */
[----:B------:R-:W-:Y:S01]  /*a5e0*/  MUFU.EX2 R51, R65 ;  /* 0x0000004100337308 */ /* 0x000fe20000000800 */
[----:B------:R-:W-:Y:S01]  /*a5f0*/  FADD.FTZ R89, R58, R89 ;  /* 0x000000593a597221 */ /* 0x000fe20000010000 */
[C---:B----4-:R-:W-:Y:S03]  /*a600*/  HMMA.16816.F32 R72, R4.reuse, R12, R72 ;  /* 0x0000000c0448723c */ /* 0x050fe60000001848 */
[----:B------:R-:W-:Y:S01]  /*a610*/  FADD.FTZ R13, R49, R52 ;  /* 0x00000034310d7221 */ /* 0x000fe20000010000 */
[----:B------:R-:W-:Y:S01]  /*a620*/  FADD.FTZ R12, R86, R89 ;  /* 0x00000059560c7221 */ /* 0x000fe20000010000 */
[-C--:B------:R-:W-:Y:S01]  /*a630*/  FFMA.FTZ R52, R47, R31.reuse, -R28 ;  /* 0x0000001f2f347223 */ /* 0x080fe2000001081c */
[----:B------:R-:W4:Y:S01]  /*a640*/  MUFU.EX2 R46, R46 ;  /* 0x0000002e002e7308 */ /* 0x000f220000000800 */
[----:B------:R-:W-:Y:S01]  /*a650*/  FADD.FTZ R48, R48, R13 ;  /* 0x0000000d30307221 */ /* 0x000fe20000010000 */
[----:B------:R-:W-:Y:S01]  /*a660*/  FADD.FTZ R12, R93, R12 ;  /* 0x0000000c5d0c7221 */ /* 0x000fe20000010000 */
[----:B------:R-:W-:Y:S03]  /*a670*/  HMMA.16816.F32 R68, R4, R14, R68 ;  /* 0x0000000e0444723c */ /* 0x000fe60000001844 */
[----:B------:R-:W-:Y:S01]  /*a680*/  FADD.FTZ R47, R43, R48 ;  /* 0x000000302b2f7221 */ /* 0x000fe20000010000 */
[----:B------:R-:W-:Y:S01]  /*a690*/  FADD.FTZ R111, R111, R12 ;  /* 0x0000000c6f6f7221 */ /* 0x000fe20000010000 */
[--C-:B------:R-:W-:Y:S01]  /*a6a0*/  FFMA.FTZ R48, R45, R31, -R28.reuse ;  /* 0x0000001f2d307223 */ /* 0x100fe2000001081c */
[----:B------:R-:W-:Y:S01]  /*a6b0*/  F2FP.F16.F32.PACK_AB R4, R20, R23 ;  /* 0x000000171404723e */ /* 0x000fe200000000ff */
[----:B------:R-:W-:Y:S01]  /*a6c0*/  FADD.FTZ R47, R42, R47 ;  /* 0x0000002f2a2f7221 */ /* 0x000fe20000010000 */
[----:B------:R-:W-:Y:S01]  /*a6d0*/  FADD.FTZ R45, R94, R111 ;  /* 0x0000006f5e2d7221 */ /* 0x000fe20000010000 */
[----:B---3--:R-:W-:Y:S01]  /*a6e0*/  F2FP.F16.F32.PACK_AB R6, R34, R21 ;  /* 0x000000152206723e */ /* 0x008fe200000000ff */
[----:B------:R-:W3:Y:S01]  /*a6f0*/  LDSM.16.MT88.4 R12, [R133+0x4c00] ;  /* 0x004c0000850c783b */ /* 0x000ee20000004200 */
[----:B------:R-:W-:Y:S01]  /*a700*/  FADD.FTZ R40, R40, R47 ;  /* 0x0000002f28287221 */ /* 0x000fe20000010000 */
[----:B------:R-:W-:Y:S01]  /*a710*/  FADD.FTZ R96, R96, R45 ;  /* 0x0000002d60607221 */ /* 0x000fe20000010000 */
[----:B-----5:R-:W-:Y:S01]  /*a720*/  F2FP.F16.F32.PACK_AB R5, R67, R90 ;  /* 0x0000005a4305723e */ /* 0x020fe200000000ff */
[----:B------:R-:W-:Y:S01]  /*a730*/  FFMA.FTZ R28, R33, R31, -R28 ;  /* 0x0000001f211c7223 */ /* 0x000fe2000001081c */
[----:B------:R-:W-:Y:S01]  /*a740*/  FADD.FTZ R40, R39, R40 ;  /* 0x0000002827287221 */ /* 0x000fe20000010000 */
[----:B------:R-:W-:Y:S01]  /*a750*/  FADD.FTZ R96, R109, R96 ;  /* 0x000000606d607221 */ /* 0x000fe20000010000 */
[----:B----4-:R-:W-:Y:S01]  /*a760*/  F2FP.F16.F32.PACK_AB R7, R46, R51 ;  /* 0x000000332e07723e */ /* 0x010fe200000000ff */
[----:B------:R-:W-:Y:S01]  /*a770*/  MUFU.EX2 R43, R52 ;  /* 0x00000034002b7308 */ /* 0x000fe20000000800 */
[----:B------:R-:W-:Y:S01]  /*a780*/  FADD.FTZ R35, R35, R40 ;  /* 0x0000002823237221 */ /* 0x000fe20000010000 */
[----:B------:R-:W-:-:S03]  /*a790*/  FADD.FTZ R121, R121, R96 ;  /* 0x0000006079797221 */ /* 0x000fc60000010000 */
[----:B------:R-:W-:Y:S01]  /*a7a0*/  FADD.FTZ R30, R30, R35 ;  /* 0x000000231e1e7221 */ /* 0x000fe20000010000 */
[----:B------:R-:W-:Y:S01]  /*a7b0*/  FADD.FTZ R121, R100, R121 ;  /* 0x0000007964797221 */ /* 0x000fe20000010000 */
[----:B-1----:R-:W-:Y:S01]  /*a7c0*/  HMMA.16816.F32 R80, R4, R8, R80 ;  /* 0x000000080450723c */ /* 0x002fe20000001850 */
[----:B------:R-:W1:Y:S02]  /*a7d0*/  MUFU.EX2 R42, R48 ;  /* 0x00000030002a7308 */ /* 0x000e640000000800 */
[----:B------:R-:W-:-:S04]  /*a7e0*/  FADD.FTZ R29, R29, R30 ;  /* 0x0000001e1d1d7221 */ /* 0x000fc80000010000 */
[----:B------:R-:W-:Y:S01]  /*a7f0*/  FADD.FTZ R26, R26, R29 ;  /* 0x0000001d1a1a7221 */ /* 0x000fe20000010000 */
[C---:B--2---:R-:W-:Y:S03]  /*a800*/  HMMA.16816.F32 R72, R4.reuse, R16, R72 ;  /* 0x000000100448723c */ /* 0x044fe60000001848 */
[----:B------:R-:W-:Y:S01]  /*a810*/  FADD.FTZ R16, R98, R121 ;  /* 0x0000007962107221 */ /* 0x000fe20000010000 */
[----:B------:R-:W-:Y:S01]  /*a820*/  FADD.FTZ R27, R27, R26 ;  /* 0x0000001a1b1b7221 */ /* 0x000fe20000010000 */
[----:B------:R-:W2:Y:S02]  /*a830*/  MUFU.EX2 R49, R50 ;  /* 0x0000003200317308 */ /* 0x000ea40000000800 */
[----:B------:R-:W-:Y:S01]  /*a840*/  FADD.FTZ R16, R119, R16 ;  /* 0x0000001077107221 */ /* 0x000fe20000010000 */
[----:B------:R-:W-:Y:S01]  /*a850*/  FADD.FTZ R24, R24, R27 ;  /* 0x0000001b18187221 */ /* 0x000fe20000010000 */
[----:B------:R-:W-:Y:S03]  /*a860*/  HMMA.16816.F32 R76, R4, R10, R76 ;  /* 0x0000000a044c723c */ /* 0x000fe6000000184c */
[----:B------:R-:W-:Y:S01]  /*a870*/  FADD.FTZ R123, R123, R16 ;  /* 0x000000107b7b7221 */ /* 0x000fe20000010000 */
[----:B------:R-:W4:Y:S01]  /*a880*/  LDSM.16.MT88.4 R8, [R32+0x4c00] ;  /* 0x004c00002008783b */ /* 0x000f220000004200 */
[----:B------:R-:W-:Y:S01]  /*a890*/  FADD.FTZ R25, R25, R24 ;  /* 0x0000001819197221 */ /* 0x000fe20000010000 */
[----:B------:R-:W-:Y:S01]  /*a8a0*/  MUFU.EX2 R39, R41 ;  /* 0x0000002900277308 */ /* 0x000fe20000000800 */
[----:B------:R-:W-:-:S02]  /*a8b0*/  FADD.FTZ R123, R102, R123 ;  /* 0x0000007b667b7221 */ /* 0x000fc40000010000 */
[----:B------:R-:W-:Y:S01]  /*a8c0*/  FADD.FTZ R22, R22, R25 ;  /* 0x0000001916167221 */ /* 0x000fe20000010000 */
[----:B------:R-:W-:Y:S03]  /*a8d0*/  HMMA.16816.F32 R68, R4, R18, R68 ;  /* 0x000000120444723c */ /* 0x000fe60000001844 */
[----:B------:R-:W-:Y:S01]  /*a8e0*/  FADD.FTZ R106, R106, R123 ;  /* 0x0000007b6a6a7221 */ /* 0x000fe20000010000 */
[----:B------:R-:W-:Y:S01]  /*a8f0*/  F2FP.F16.F32.PACK_AB R4, R107, R44 ;  /* 0x0000002c6b04723e */ /* 0x000fe200000000ff */
[----:B------:R-:W-:Y:S01]  /*a900*/  FADD.FTZ R23, R23, R22 ;  /* 0x0000001617177221 */ /* 0x000fe20000010000 */
[----:B------:R-:W5:Y:S01]  /*a910*/  MUFU.EX2 R28, R28 ;  /* 0x0000001c001c7308 */ /* 0x000f620000000800 */
[----:B------:R-:W-:Y:S01]  /*a920*/  FADD.FTZ R113, R113, R106 ;  /* 0x0000006a71717221 */ /* 0x000fe20000010000 */
[----:B-1----:R-:W-:Y:S01]  /*a930*/  F2FP.F16.F32.PACK_AB R5, R42, R43 ;  /* 0x0000002b2a05723e */ /* 0x002fe200000000ff */
[----:B------:R-:W-:Y:S01]  /*a940*/  FADD.FTZ R20, R20, R23 ;  /* 0x0000001714147221 */ /* 0x000fe20000010000 */
[----:B--2---:R-:W-:Y:S01]  /*a950*/  F2FP.F16.F32.PACK_AB R6, R49, R104 ;  /* 0x000000683106723e */ /* 0x004fe200000000ff */
[----:B------:R-:W-:-:S02]  /*a960*/  FADD.FTZ R90, R90, R113 ;  /* 0x000000715a5a7221 */ /* 0x000fc40000010000 */
[----:B------:R-:W-:Y:S02]  /*a970*/  FADD.FTZ R21, R21, R20 ;  /* 0x0000001415157221 */ /* 0x000fe40000010000 */
[----:B------:R-:W-:Y:S02]  /*a980*/  FADD.FTZ R90, R67, R90 ;  /* 0x0000005a435a7221 */ /* 0x000fe40000010000 */
[----:B------:R-:W-:Y:S02]  /*a990*/  FADD.FTZ R21, R34, R21 ;  /* 0x0000001522157221 */ /* 0x000fe40000010000 */
[----:B------:R-:W-:Y:S02]  /*a9a0*/  FADD.FTZ R51, R51, R90 ;  /* 0x0000005a33337221 */ /* 0x000fe40000010000 */
[----:B------:R-:W-:Y:S02]  /*a9b0*/  FADD.FTZ R44, R44, R21 ;  /* 0x000000152c2c7221 */ /* 0x000fe40000010000 */
[----:B------:R-:W-:Y:S01]  /*a9c0*/  FADD.FTZ R46, R46, R51 ;  /* 0x000000332e2e7221 */ /* 0x000fe20000010000 */
[----:B-----5:R-:W-:Y:S01]  /*a9d0*/  F2FP.F16.F32.PACK_AB R7, R28, R39 ;  /* 0x000000271c07723e */ /* 0x020fe200000000ff */
[----:B------:R-:W-:-:S02]  /*a9e0*/  FADD.FTZ R107, R107, R44 ;  /* 0x0000002c6b6b7221 */ /* 0x000fc40000010000 */
[----:B------:R-:W-:Y:S02]  /*a9f0*/  FADD.FTZ R43, R43, R46 ;  /* 0x0000002e2b2b7221 */ /* 0x000fe40000010000 */
[----:B------:R-:W-:Y:S02]  /*aa00*/  FADD.FTZ R104, R104, R107 ;  /* 0x0000006b68687221 */ /* 0x000fe40000010000 */
[----:B------:R-:W-:Y:S01]  /*aa10*/  FADD.FTZ R42, R42, R43 ;  /* 0x0000002b2a2a7221 */ /* 0x000fe20000010000 */
[----:B---3--:R-:W-:Y:S03]  /*aa20*/  HMMA.16816.F32 R80, R4, R12, R80 ;  /* 0x0000000c0450723c */ /* 0x008fe60000001850 */
[----:B------:R-:W-:Y:S01]  /*aa30*/  FADD.FTZ R164, R49, R104 ;  /* 0x0000006831a47221 */ /* 0x000fe20000010000 */
[----:B------:R-:W-:-:S04]  /*aa40*/  FADD.FTZ R39, R39, R42 ;  /* 0x0000002a27277221 */ /* 0x000fc80000010000 */
[----:B------:R-:W-:Y:S01]  /*aa50*/  FADD.FTZ R165, R28, R39 ;  /* 0x000000271ca57221 */ /* 0x000fe20000010000 */
        /* <DEDUP_REMOVED lines=74> */
.L_x_9949:
        /* <DEDUP_REMOVED lines=8> */
.L_x_9950:
[----:B------:R-:W-:Y:S05]  /*af80*/  BSYNC.RECONVERGENT B0 ;  /* 0x0000000000007941 */ /* 0x000fea0003800200 */
.L_x_9948:
[----:B------:R-:W-:Y:S02]  /*af90*/  SHF.L.U32 R4, R62, 0x3, RZ ;  /* 0x000000033e047819 */ /* 0x000fe400000006ff */
[-C--:B------:R-:W-:Y:S02]  /*afa0*/  IADD3 R12, P1, PT, R142, R155.reuse, RZ ;  /* 0x0000009b8e0c7210 */ /* 0x080fe40007f3e0ff */
[----:B------:R-:W-:Y:S02]  /*afb0*/  LOP3.LUT R5, R4, 0xc0, RZ, 0xc0, !PT ;  /* 0x000000c004057812 */ /* 0x000fe400078ec0ff */
[----:B------:R-:W-:Y:S02]  /*afc0*/  IADD3.X R13, PT, PT, R143, R148, RZ, P1, !PT ;  /* 0x000000948f0d7210 */ /* 0x000fe40000ffe4ff */
[----:B------:R-:W-:Y:S02]  /*afd0*/  LOP3.LUT R5, R5, 0x18, R62, 0xf8, !PT ;  /* 0x0000001805057812 */ /* 0x000fe400078ef83e */
[----:B------:R-:W-:-:S02]  /*afe0*/  IADD3 R14, P1, PT, R12, R155, RZ ;  /* 0x0000009b0c0e7210 */ /* 0x000fc40007f3e0ff */
[--C-:B------:R-:W-:Y:S02]  /*aff0*/  LOP3.LUT R5, R5, 0x18, R4.reuse, 0x78, !PT ;  /* 0x0000001805057812 */ /* 0x100fe400078e7804 */
[-C--:B------:R-:W-:Y:S02]  /*b000*/  IADD3.X R15, PT, PT, R13, R148.reuse, RZ, P1, !PT ;  /* 0x000000940d0f7210 */ /* 0x080fe40000ffe4ff */
[----:B------:R-:W-:Y:S02]  /*b010*/  LOP3.LUT R5, R5, 0x1f20, R4, 0xf8, !PT ;  /* 0x00001f2005057812 */ /* 0x000fe400078ef804 */
[----:B------:R-:W-:Y:S02]  /*b020*/  IADD3 R42, P1, PT, R14, R155, RZ ;  /* 0x0000009b0e2a7210 */ /* 0x000fe40007f3e0ff */
[----:B------:R-:W-:Y:S02]  /*b030*/  LEA R39, R5, UR6, 0x1 ;  /* 0x0000000605277c11 */ /* 0x000fe4000f8e08ff */
        /* <DEDUP_REMOVED lines=9> */
[----:B------:R-:W-:Y:S01]  /*b0d0*/  IADD3 R63, PT, PT, R61, -0x2, RZ ;  /* 0xfffffffe3d3f7810 */ /* 0x000fe20007ffe0ff */
[----:B------:R-:W-:Y:S02]  /*b0e0*/  BSSY.RECONVERGENT B1, `(.L_x_9951) ;  /* 0x0000114000017945 */ /* 0x000fe40003800200 */
[----:B------:R-:W-:Y:S01]  /*b0f0*/  LDSM.16.M88.4 R24, [R134] ;  /* 0x000000008618783b */ /* 0x000fe20000000200 */
[----:B------:R-:W-:-:S03]  /*b100*/  ISETP.GT.AND P1, PT, R63, R138, PT ;  /* 0x0000008a3f00720c */ /* 0x000fc60003f24270 */
        /* <DEDUP_REMOVED lines=196> */
[----:B-1----:R-:W-:Y:S01]  /*bd50*/  VIADD R34, R34, 0xffffffe ;  /* 0x0ffffffe22227836 */ /* 0x002fe20000000000 */
[----:B------:R-:W-:Y:S02]  /*bd60*/  IABS R13, R15 ;  /* 0x0000000f000d7213 */ /* 0x000fe40000000000 */
[----:B------:R-:W-:-:S03]  /*bd70*/  LOP3.LUT R15, R15, R30, RZ, 0x3c, !PT ;  /* 0x0000001e0f0f7212 */ /* 0x000fc600078e3cff */
[----:B------:R-:W1:Y:S01]  /*bd80*/  F2I.FTZ.U32.TRUNC.NTZ R35, R34 ;  /* 0x0000002200237305 */ /* 0x000e62000021f000 */
[----:B------:R-:W-:Y:S02]  /*bd90*/  ISETP.GE.AND P2, PT, R15, RZ, PT ;  /* 0x000000ff0f00720c */ /* 0x000fe40003f46270 */
[----:B-1----:R-:W-:Y:S01]  /*bda0*/  IADD3 R32, PT, PT, RZ, -R35, RZ ;  /* 0x80000023ff207210 */ /* 0x002fe20007ffe0ff */
[----:B------:R-:W-:-:S04]  /*bdb0*/  IMAD.MOV.U32 R34, RZ, RZ, RZ ;  /* 0x000000ffff227224 */ /* 0x000fc800078e00ff */
        /* <DEDUP_REMOVED lines=15> */
[----:B------:R-:W3:Y:S01]  /*beb0*/  LD.E.64 R32, desc[UR4][R84.64+0x38] ;  /* 0x0000380454207980 */ /* 0x000ee2000c101b00 */
        /* <DEDUP_REMOVED lines=28> */
.L_x_9954:
        /* <DEDUP_REMOVED lines=8> */
.L_x_9955:
[----:B------:R-:W-:Y:S05]  /*c100*/  BSYNC.RECONVERGENT B0 ;  /* 0x0000000000007941 */ /* 0x000fea0003800200 */
.L_x_9953:
        /* <DEDUP_REMOVED lines=17> */
.L_x_9952:
[----:B------:R-:W-:Y:S05]  /*c220*/  BSYNC.RECONVERGENT B1 ;  /* 0x0000000000017941 */ /* 0x000fea0003800200 */
.L_x_9951:
[----:B------:R-:W3:Y:S01]  /*c230*/  LD.E R49, desc[UR4][R84.64+0xdc] ;  /* 0x0000dc0454317980 */ /* 0x000ee2000c101900 */
[----:B------:R-:W-:-:S04]  /*c240*/  IMAD R17, R61, 0x80, R3 ;  /* 0x000000803d117824 */ /* 0x000fc800078e0203 */
[C---:B-1----:R-:W-:Y:S02]  /*c250*/  VIADD R13, R17.reuse, 0xffffff00 ;  /* 0xffffff00110d7836 */ /* 0x042fe40000000000 */
[C---:B------:R-:W-:Y:S02]  /*c260*/  VIADD R217, R17.reuse, 0xffffff01 ;  /* 0xffffff0111d97836 */ /* 0x040fe40000000000 */
[----:B--2---:R-:W-:Y:S01]  /*c270*/  VIADD R31, R17, 0xffffff08 ;  /* 0xffffff08111f7836 */ /* 0x004fe20000000000 */
        /* <DEDUP_REMOVED lines=54> */
[----:B------:R-:W-:Y:S01]  /*c5e0*/  FSEL R209, R47, -INF , !P6 ;  /* 0xff8000002fd17808 */ /* 0x000fe20007000000 */
[----:B------:R-:W-:Y:S01]  /*c5f0*/  VIADD R19, R17, 0xffffff78 ;  /* 0xffffff7811137836 */ /* 0x000fe20000000000 */
[-C--:B------:R-:W-:Y:S01]  /*c600*/  ISETP.GE.AND P5, PT, R175, R154.reuse, PT ;  /* 0x0000009aaf00720c */ /* 0x080fe20003fa6270 */
[----:B------:R-:W-:Y:S01]  /*c610*/  VIADD R17, R17, 0xffffff79 ;  /* 0xffffff7911117836 */ /* 0x000fe20000000000 */
[----:B------:R-:W-:-:S02]  /*c620*/  ISETP.GE.AND P6, PT, R23, R154, PT ;  /* 0x0000009a1700720c */ /* 0x000fc40003fc6270 */
[----:B------:R-:W-:Y:S02]  /*c630*/  FSEL R199, R59, -INF , P0 ;  /* 0xff8000003bc77808 */ /* 0x000fe40000000000 */
[----:B------:R-:W-:Y:S02]  /*c640*/  FSEL R59, R60, -INF , P1 ;  /* 0xff8000003c3b7808 */ /* 0x000fe40000800000 */
[----:B------:R-:W-:Y:S02]  /*c650*/  ISETP.GE.AND P1, PT, R173, R158, PT ;  /* 0x0000009ead00720c */ /* 0x000fe40003f26270 */
[----:B------:R-:W-:Y:S02]  /*c660*/  FSEL R207, R48, -INF , !P5 ;  /* 0xff80000030cf7808 */ /* 0x000fe40006800000 */
[----:B------:R-:W-:Y:S02]  /*c670*/  FSEL R205, R52, -INF , !P6 ;  /* 0xff80000034cd7808 */ /* 0x000fe40007000000 */
[----:B------:R-:W-:-:S02]  /*c680*/  ISETP.GE.AND P5, PT, R15, R154, PT ;  /* 0x0000009a0f00720c */ /* 0x000fc40003fa6270 */
[----:B------:R-:W-:Y:S02]  /*c690*/  ISETP.GE.AND P6, PT, R13, R154, PT ;  /* 0x0000009a0d00720c */ /* 0x000fe40003fc6270 */
[----:B------:R-:W-:Y:S02]  /*c6a0*/  FSEL R66, R66, -INF , P1 ;  /* 0xff80000042427808 */ /* 0x000fe40000800000 */
[----:B------:R-:W-:Y:S02]  /*c6b0*/  ISETP.GE.AND P1, PT, R169, R158, PT ;  /* 0x0000009ea900720c */ /* 0x000fe40003f26270 */
[----:B------:R-:W-:Y:S02]  /*c6c0*/  FSEL R203, R53, -INF , !P5 ;  /* 0xff80000035cb7808 */ /* 0x000fe40006800000 */
[----:B------:R-:W-:Y:S02]  /*c6d0*/  FSEL R201, R55, -INF , !P6 ;  /* 0xff80000037c97808 */ /* 0x000fe40007000000 */
[----:B------:R-:W-:-:S02]  /*c6e0*/  ISETP.GE.AND P5, PT, R21, R154, PT ;  /* 0x0000009a1500720c */ /* 0x000fc40003fa6270 */
[----:B------:R-:W-:Y:S02]  /*c6f0*/  ISETP.GE.AND P6, PT, R27, R154, PT ;  /* 0x0000009a1b00720c */ /* 0x000fe40003fc6270 */
[-C--:B------:R-:W-:Y:S02]  /*c700*/  ISETP.GE.AND P0, PT, R33, R158.reuse, PT ;  /* 0x0000009e2100720c */ /* 0x080fe40003f06270 */
[----:B------:R-:W-:Y:S02]  /*c710*/  FSEL R87, R87, -INF , P1 ;  /* 0xff80000057577808 */ /* 0x000fe40000800000 */
[----:B------:R-:W-:Y:S02]  /*c720*/  ISETP.GE.AND P1, PT, R163, R158, PT ;  /* 0x0000009ea300720c */ /* 0x000fe40003f26270 */
[----:B------:R-:W-:Y:S02]  /*c730*/  FMNMX3.FTZ R22, R2, R127, R213, !PT ;  /* 0x0000007f02167276 */ /* 0x000fe400078100d5 */
[----:B------:R-:W-:-:S02]  /*c740*/  FSEL R199, R199, -INF , !P5 ;  /* 0xff800000c7c77808 */ /* 0x000fc40006800000 */
[----:B------:R-:W-:Y:S02]  /*c750*/  FSEL R59, R59, -INF , !P6 ;  /* 0xff8000003b3b7808 */ /* 0x000fe40007000000 */
[-C--:B------:R-:W-:Y:S02]  /*c760*/  ISETP.GE.AND P5, PT, R33, R154.reuse, PT ;  /* 0x0000009a2100720c */ /* 0x080fe40003fa6270 */
[----:B------:R-:W-:Y:S02]  /*c770*/  FSEL R53, R65, -INF , P0 ;  /* 0xff80000041357808 */ /* 0x000fe40000000000 */
[----:B------:R-:W-:Y:S02]  /*c780*/  ISETP.GE.AND P6, PT, R173, R154, PT ;  /* 0x0000009aad00720c */ /* 0x000fe40003fc6270 */
[----:B------:R-:W-:Y:S02]  /*c790*/  ISETP.GE.AND P0, PT, R171, R158, PT ;  /* 0x0000009eab00720c */ /* 0x000fe40003f06270 */
[----:B------:R-:W-:-:S02]  /*c7a0*/  FSEL R93, R93, -INF , P1 ;  /* 0xff8000005d5d7808 */ /* 0x000fc40000800000 */
[----:B------:R-:W-:Y:S02]  /*c7b0*/  FMNMX3.FTZ R22, R22, R211, R209, !PT ;  /* 0x000000d316167276 */ /* 0x000fe400078100d1 */
[----:B------:R-:W-:Y:S02]  /*c7c0*/  ISETP.GE.AND P1, PT, R141, R158, PT ;  /* 0x0000009e8d00720c */ /* 0x000fe40003f26270 */
[----:B------:R-:W-:Y:S02]  /*c7d0*/  FSEL R53, R53, -INF , !P5 ;  /* 0xff80000035357808 */ /* 0x000fe40006800000 */
[----:B------:R-:W-:Y:S02]  /*c7e0*/  FSEL R197, R66, -INF , !P6 ;  /* 0xff80000042c57808 */ /* 0x000fe40007000000 */
[----:B------:R-:W-:Y:S02]  /*c7f0*/  ISETP.GE.AND P5, PT, R171, R154, PT ;  /* 0x0000009aab00720c */ /* 0x000fe40003fa6270 */
[----:B------:R-:W-:-:S02]  /*c800*/  FSEL R67, R67, -INF , P0 ;  /* 0xff80000043437808 */ /* 0x000fc40000000000 */
[----:B------:R-:W-:Y:S02]  /*c810*/  ISETP.GE.AND P6, PT, R169, R154, PT ;  /* 0x0000009aa900720c */ /* 0x000fe40003fc6270 */
[-C--:B------:R-:W-:Y:S02]  /*c820*/  ISETP.GE.AND P0, PT, R167, R158.reuse, PT ;  /* 0x0000009ea700720c */ /* 0x080fe40003f06270 */
[----:B------:R-:W-:Y:S02]  /*c830*/  FMNMX3.FTZ R22, R22, R207, R205, !PT ;  /* 0x000000cf16167276 */ /* 0x000fe400078100cd */
[----:B------:R-:W-:Y:S02]  /*c840*/  FSEL R47, R97, -INF , P1 ;  /* 0xff800000612f7808 */ /* 0x000fe40000800000 */
[----:B------:R-:W-:Y:S02]  /*c850*/  ISETP.GE.AND P1, PT, R125, R158, PT ;  /* 0x0000009e7d00720c */ /* 0x000fe40003f26270 */
[----:B------:R-:W-:-:S02]  /*c860*/  FSEL R195, R67, -INF , !P5 ;  /* 0xff80000043c37808 */ /* 0x000fc40006800000 */
[----:B------:R-:W-:Y:S02]  /*c870*/  FSEL R193, R87, -INF , !P6 ;  /* 0xff80000057c17808 */ /* 0x000fe40007000000 */
[-C--:B------:R-:W-:Y:S02]  /*c880*/  ISETP.GE.AND P5, PT, R167, R154.reuse, PT ;  /* 0x0000009aa700720c */ /* 0x080fe40003fa6270 */
[----:B------:R-:W-:Y:S02]  /*c890*/  FSEL R55, R91, -INF , P0 ;  /* 0xff8000005b377808 */ /* 0x000fe40000000000 */
[----:B------:R-:W-:Y:S02]  /*c8a0*/  ISETP.GE.AND P6, PT, R163, R154, PT ;  /* 0x0000009aa300720c */ /* 0x000fe40003fc6270 */
        /* <DEDUP_REMOVED lines=8> */
[----:B------:R-:W-:Y:S02]  /*c930*/  FSEL R95, R95, -INF , P0 ;  /* 0xff8000005f5f7808 */ /* 0x000fe40000000000 */
[----:B------:R-:W-:Y:S02]  /*c940*/  ISETP.GE.AND P6, PT, R141, R154, PT ;  /* 0x0000009a8d00720c */ /* 0x000fe40003fc6270 */
[-C--:B------:R-:W-:Y:S02]  /*c950*/  ISETP.GE.AND P0, PT, R129, R158.reuse, PT ;  /* 0x0000009e8100720c */ /* 0x080fe40003f06270 */
[----:B------:R-:W-:Y:S02]  /*c960*/  FSEL R41, R104, -INF , P1 ;  /* 0xff80000068297808 */ /* 0x000fe40000800000 */
[----:B------:R-:W-:Y:S02]  /*c970*/  ISETP.GE.AND P1, PT, R107, R158, PT ;  /* 0x0000009e6b00720c */ /* 0x000fe40003f26270 */
[----:B------:R-:W-:-:S02]  /*c980*/  FMNMX3.FTZ R22, R22, R53, R197, !PT ;  /* 0x0000003516167276 */ /* 0x000fc400078100c5 */
[----:B------:R-:W-:Y:S02]  /*c990*/  FSEL R189, R95, -INF , !P5 ;  /* 0xff8000005fbd7808 */ /* 0x000fe40006800000 */
[----:B------:R-:W-:Y:S02]  /*c9a0*/  FSEL R47, R47, -INF , !P6 ;  /* 0xff8000002f2f7808 */ /* 0x000fe40007000000 */
[-C--:B------:R-:W-:Y:S02]  /*c9b0*/  ISETP.GE.AND P5, PT, R129, R154.reuse, PT ;  /* 0x0000009a8100720c */ /* 0x080fe40003fa6270 */
[----:B------:R-:W-:Y:S02]  /*c9c0*/  FSEL R101, R101, -INF , P0 ;  /* 0xff80000065657808 */ /* 0x000fe40000000000 */
[----:B------:R-:W-:Y:S02]  /*c9d0*/  ISETP.GE.AND P6, PT, R125, R154, PT ;  /* 0x0000009a7d00720c */ /* 0x000fe40003fc6270 */
[----:B------:R-:W-:-:S02]  /*c9e0*/  ISETP.GE.AND P0, PT, R111, R158, PT ;  /* 0x0000009e6f00720c */ /* 0x000fc40003f06270 */
[----:B------:R-:W-:Y:S02]  /*c9f0*/  FSEL R37, R37, -INF , P1 ;  /* 0xff80000025257808 */ /* 0x000fe40000800000 */
[----:B------:R-:W-:Y:S02]  /*ca00*/  FMNMX3.FTZ R22, R22, R195, R193, !PT ;  /* 0x000000c316167276 */ /* 0x000fe400078100c1 */
[----:B------:R-:W-:Y:S02]  /*ca10*/  ISETP.GE.AND P1, PT, R115, R158, PT ;  /* 0x0000009e7300720c */ /* 0x000fe40003f26270 */
[----:B------:R-:W-:Y:S02]  /*ca20*/  FSEL R187, R101, -INF , !P5 ;  /* 0xff80000065bb7808 */ /* 0x000fe40006800000 */
[----:B------:R-:W-:Y:S02]  /*ca30*/  FSEL R185, R102, -INF , !P6 ;  /* 0xff80000066b97808 */ /* 0x000fe40007000000 */
[----:B------:R-:W-:-:S02]  /*ca40*/  ISETP.GE.AND P5, PT, R111, R154, PT ;  /* 0x0000009a6f00720c */ /* 0x000fc40003fa6270 */
[----:B------:R-:W-:Y:S02]  /*ca50*/  FSEL R43, R103, -INF , P0 ;  /* 0xff800000672b7808 */ /* 0x000fe40000000000 */
[----:B------:R-:W-:Y:S02]  /*ca60*/  ISETP.GE.AND P6, PT, R121, R154, PT ;  /* 0x0000009a7900720c */ /* 0x000fe40003fc6270 */
[-C--:B------:R-:W-:Y:S02]  /*ca70*/  ISETP.GE.AND P0, PT, R119, R158.reuse, PT ;  /* 0x0000009e7700720c */ /* 0x080fe40003f06270 */
[----:B------:R-:W-:Y:S02]  /*ca80*/  FMNMX3.FTZ R22, R22, R55, R191, !PT ;  /* 0x0000003716167276 */ /* 0x000fe400078100bf */
[----:B------:R-:W-:Y:S02]  /*ca90*/  FSEL R35, R36, -INF , P1 ;  /* 0xff80000024237808 */ /* 0x000fe40000800000 */
[----:B------:R-:W-:-:S02]  /*caa0*/  ISETP.GE.AND P1, PT, R181, R158, PT ;  /* 0x0000009eb500720c */ /* 0x000fc40003f26270 */
[----:B------:R-:W-:Y:S02]  /*cab0*/  FSEL R43, R43, -INF , !P5 ;  /* 0xff8000002b2b7808 */ /* 0x000fe40006800000 */
[----:B------:R-:W-:Y:S02]  /*cac0*/  FSEL R41, R41, -INF , !P6 ;  /* 0xff80000029297808 */ /* 0x000fe40007000000 */
[-C--:B------:R-:W-:Y:S02]  /*cad0*/  ISETP.GE.AND P5, PT, R119, R154.reuse, PT ;  /* 0x0000009a7700720c */ /* 0x080fe40003fa6270 */
[----:B------:R-:W-:Y:S02]  /*cae0*/  ISETP.GE.AND P6, PT, R107, R154, PT ;  /* 0x0000009a6b00720c */ /* 0x000fe40003fc6270 */
[----:B------:R-:W-:Y:S02]  /*caf0*/  FSEL R105, R105, -INF , P0 ;  /* 0xff80000069697808 */ /* 0x000fe40000000000 */
[----:B------:R-:W-:-:S02]  /*cb00*/  FMNMX3.FTZ R22, R22, R189, R47, !PT ;  /* 0x000000bd16167276 */ /* 0x000fc4000781002f */
[-C--:B------:R-:W-:Y:S02]  /*cb10*/  ISETP.GE.AND P0, PT, R117, R158.reuse, PT ;  /* 0x0000009e7500720c */ /* 0x080fe40003f06270 */
[----:B------:R-:W-:Y:S02]  /*cb20*/  FSEL R24, R24, -INF , P1 ;  /* 0xff80000018187808 */ /* 0x000fe40000800000 */
[----:B------:R-:W-:Y:S02]  /*cb30*/  ISETP.GE.AND P1, PT, R29, R158, PT ;  /* 0x0000009e1d00720c */ /* 0x000fe40003f26270 */
[----:B------:R-:W-:Y:S02]  /*cb40*/  FSEL R183, R105, -INF , !P5 ;  /* 0xff80000069b77808 */ /* 0x000fe40006800000 */
[----:B------:R-:W-:Y:S02]  /*cb50*/  FSEL R179, R37, -INF , !P6 ;  /* 0xff80000025b37808 */ /* 0x000fe40007000000 */
[----:B------:R-:W-:-:S02]  /*cb60*/  FMNMX3.FTZ R22, R22, R187, R185, !PT ;  /* 0x000000bb16167276 */ /* 0x000fc400078100b9 */
[-C--:B------:R-:W-:Y:S02]  /*cb70*/  ISETP.GE.AND P5, PT, R117, R154.reuse, PT ;  /* 0x0000009a7500720c */ /* 0x080fe40003fa6270 */
[----:B------:R-:W-:Y:S02]  /*cb80*/  ISETP.GE.AND P6, PT, R115, R154, PT ;  /* 0x0000009a7300720c */ /* 0x000fe40003fc6270 */
[----:B------:R-:W-:Y:S02]  /*cb90*/  FSEL R106, R106, -INF , P0 ;  /* 0xff8000006a6a7808 */ /* 0x000fe40000000000 */
[----:B------:R-:W-:Y:S02]  /*cba0*/  ISETP.GE.AND P0, PT, R109, R158, PT ;  /* 0x0000009e6d00720c */ /* 0x000fe40003f06270 */
[----:B------:R-:W-:Y:S02]  /*cbb0*/  FSEL R123, R16, -INF , P1 ;  /* 0xff800000107b7808 */ /* 0x000fe40000800000 */
[----:B------:R-:W-:-:S02]  /*cbc0*/  FMNMX3.FTZ R16, R22, R43, R41, !PT ;  /* 0x0000002b16107276 */ /* 0x000fc40007810029 */
[----:B------:R-:W-:Y:S02]  /*cbd0*/  FSEL R177, R106, -INF , !P5 ;  /* 0xff8000006ab17808 */ /* 0x000fe40006800000 */
[----:B------:R-:W-:Y:S02]  /*cbe0*/  FSEL R35, R35, -INF , !P6 ;  /* 0xff80000023237808 */ /* 0x000fe40007000000 */
[-C--:B------:R-:W-:Y:S02]  /*cbf0*/  ISETP.GE.AND P5, PT, R109, R154.reuse, PT ;  /* 0x0000009a6d00720c */ /* 0x080fe40003fa6270 */
[----:B------:R-:W-:Y:S02]  /*cc00*/  ISETP.GE.AND P6, PT, R181, R154, PT ;  /* 0x0000009ab500720c */ /* 0x000fe40003fc6270 */
[----:B------:R-:W-:Y:S02]  /*cc10*/  FSEL R25, R28, -INF , P0 ;  /* 0xff8000001c197808 */ /* 0x000fe40000000000 */
[----:B------:R-:W-:-:S02]  /*cc20*/  ISETP.GE.AND P0, PT, R39, R158, PT ;  /* 0x0000009e2700720c */ /* 0x000fc40003f06270 */
[----:B------:R-:W-:Y:S02]  /*cc30*/  FMNMX3.FTZ R16, R16, R183, R179, !PT ;  /* 0x000000b710107276 */ /* 0x000fe400078100b3 */
[----:B------:R-:W-:Y:S02]  /*cc40*/  FSEL R25, R25, -INF , !P5 ;  /* 0xff80000019197808 */ /* 0x000fe40006800000 */
[----:B------:R-:W-:Y:S02]  /*cc50*/  FSEL R97, R24, -INF , !P6 ;  /* 0xff80000018617808 */ /* 0x000fe40007000000 */
[-C--:B------:R-:W-:Y:S02]  /*cc60*/  ISETP.GE.AND P5, PT, R39, R154.reuse, PT ;  /* 0x0000009a2700720c */ /* 0x080fe40003fa6270 */
[----:B------:R-:W-:Y:S02]  /*cc70*/  ISETP.GE.AND P6, PT, R29, R154, PT ;  /* 0x0000009a1d00720c */ /* 0x000fe40003fc6270 */
[----:B------:R-:W-:-:S02]  /*cc80*/  FSEL R26, R26, -INF , P0 ;  /* 0xff8000001a1a7808 */ /* 0x000fc40000000000 */
[-C--:B------:R-:W-:Y:S02]  /*cc90*/  ISETP.GE.AND P0, PT, R19, R158.reuse, PT ;  /* 0x0000009e1300720c */ /* 0x080fe40003f06270 */
[----:B------:R-:W-:Y:S02]  /*cca0*/  ISETP.GE.AND P1, PT, R17, R158, PT ;  /* 0x0000009e1100720c */ /* 0x000fe40003f26270 */
[----:B------:R-:W-:Y:S02]  /*ccb0*/  FMNMX3.FTZ R16, R16, R177, R35, !PT ;  /* 0x000000b110107276 */ /* 0x000fe40007810023 */
[----:B------:R-:W-:Y:S02]  /*ccc0*/  FSEL R131, R26, -INF , !P5 ;  /* 0xff8000001a837808 */ /* 0x000fe40006800000 */
[----:B------:R-:W-:Y:S02]  /*ccd0*/  FSEL R123, R123, -INF , !P6 ;  /* 0xff8000007b7b7808 */ /* 0x000fe40007000000 */
[----:B------:R-:W-:-:S02]  /*cce0*/  ISETP.GE.AND P5, PT, R19, R154, PT ;  /* 0x0000009a1300720c */ /* 0x000fc40003fa6270 */
[----:B------:R-:W-:Y:S02]  /*ccf0*/  ISETP.GE.AND P6, PT, R17, R154, PT ;  /* 0x0000009a1100720c */ /* 0x000fe40003fc6270 */
[----:B------:R-:W-:Y:S02]  /*cd00*/  FSEL R18, R18, -INF , P0 ;  /* 0xff80000012127808 */ /* 0x000fe40000000000 */
[----:B------:R-:W-:Y:S02]  /*cd10*/  FSEL R20, R20, -INF , P1 ;  /* 0xff80000014147808 */ /* 0x000fe40000800000 */
[----:B------:R-:W-:Y:S02]  /*cd20*/  FMNMX3.FTZ R16, R16, R25, R97, !PT ;  /* 0x0000001910107276 */ /* 0x000fe40007810061 */
[----:B------:R-:W-:Y:S02]  /*cd30*/  FSEL R113, R18, -INF , !P5 ;  /* 0xff80000012717808 */ /* 0x000fe40006800000 */
[----:B------:R-:W-:-:S02]  /*cd40*/  FSEL R87, R20, -INF , !P6 ;  /* 0xff80000014577808 */ /* 0x000fc40007000000 */
[----:B------:R-:W-:Y:S02]  /*cd50*/  FMNMX3.FTZ R16, R16, R131, R123, !PT ;  /* 0x0000008310107276 */ /* 0x000fe4000781007b */
[----:B------:R-:W-:Y:S02]  /*cd60*/  ISETP.GE.AND P0, PT, R217, R157, PT ;  /* 0x0000009dd900720c */ /* 0x000fe40003f06270 */
[----:B------:R-:W-:Y:S02]  /*cd70*/  FMNMX3.FTZ R16, R16, R113, R87, !PT ;  /* 0x0000007110107276 */ /* 0x000fe40007810057 */
[-C--:B------:R-:W-:Y:S02]  /*cd80*/  ISETP.GE.AND P1, PT, R31, R157.reuse, PT ;  /* 0x0000009d1f00720c */ /* 0x080fe40003f26270 */
[----:B------:R-:W-:Y:S01]  /*cd90*/  FSEL R38, R38, -INF , P4 ;  /* 0xff80000026267808 */ /* 0x000fe20002000000 */
[----:B------:R-:W1:Y:S01]  /*cda0*/  SHFL.BFLY PT, R37, R16, 0x2, 0x1f ;  /* 0x0c401f0010257f89 */ /* 0x000e6200000e0000 */
[----:B------:R-:W-:-:S02]  /*cdb0*/  ISETP.GE.AND P4, PT, R215, R157, PT ;  /* 0x0000009dd700720c */ /* 0x000fc40003f86270 */
[-C--:B------:R-:W-:Y:S02]  /*cdc0*/  ISETP.GE.AND P5, PT, R217, R156.reuse, PT ;  /* 0x0000009cd900720c */ /* 0x080fe40003fa6270 */
        /* <DEDUP_REMOVED lines=10> */
[----:B-1----:R-:W-:-:S02]  /*ce70*/  FMNMX.FTZ R37, R16, R37, !PT ;  /* 0x0000002510257209 */ /* 0x002fc40007810000 */
[----:B------:R-:W-:Y:S02]  /*ce80*/  FSEL R103, R45, -INF , !P6 ;  /* 0xff8000002d677808 */ /* 0x000fe40007000000 */
[-C--:B------:R-:W-:Y:S01]  /*ce90*/  ISETP.GE.AND P4, PT, R15, R157.reuse, PT ;  /* 0x0000009d0f00720c */ /* 0x080fe20003f86270 */
[----:B------:R-:W1:Y:S01]  /*cea0*/  SHFL.BFLY PT, R16, R37, 0x1, 0x1f ;  /* 0x0c201f0025107f89 */ /* 0x000e6200000e0000 */
[----:B------:R-:W-:Y:S02]  /*ceb0*/  FSEL R50, R50, -INF , P0 ;  /* 0xff80000032327808 */ /* 0x000fe40000000000 */
        /* <DEDUP_REMOVED lines=12> */
[C---:B------:R-:W-:Y:S02]  /*cf80*/  ISETP.GE.AND P4, PT, R27.reuse, R157, PT ;  /* 0x0000009d1b00720c */ /* 0x040fe40003f86270 */
[----:B------:R-:W-:Y:S02]  /*cf90*/  FSEL R21, R54, -INF , !P2 ;  /* 0xff80000036157808 */ /* 0x000fe40005000000 */
[----:B------:R-:W-:-:S02]  /*cfa0*/  ISETP.GE.AND P2, PT, R27, R156, PT ;  /* 0x0000009c1b00720c */ /* 0x000fc40003f46270 */
[CC--:B------:R-:W-:Y:S02]  /*cfb0*/  ISETP.GE.AND P0, PT, R33.reuse, R157.reuse, PT ;  /* 0x0000009d2100720c */ /* 0x0c0fe40003f06270 */
        /* <DEDUP_REMOVED lines=8> */
[----:B------:R-:W-:Y:S02]  /*d040*/  FSEL R33, R33, -INF , !P6 ;  /* 0xff80000021217808 */ /* 0x000fe40007000000 */
[----:B------:R-:W-:Y:S02]  /*d050*/  FSEL R86, R86, -INF , P4 ;  /* 0xff80000056567808 */ /* 0x000fe40002000000 */
[----:B------:R-:W-:-:S02]  /*d060*/  ISETP.GE.AND P6, PT, R173, R156, PT ;  /* 0x0000009cad00720c */ /* 0x000fc40003fc6270 */
[----:B------:R-:W-:Y:S02]  /*d070*/  FSEL R64, R64, -INF , P1 ;  /* 0xff80000040407808 */ /* 0x000fe40000800000 */
[----:B------:R-:W-:Y:S02]  /*d080*/  ISETP.GE.AND P4, PT, R163, R157, PT ;  /* 0x0000009da300720c */ /* 0x000fe40003f86270 */
[----:B------:R-:W-:Y:S02]  /*d090*/  FSEL R175, R58, -INF , !P2 ;  /* 0xff8000003aaf7808 */ /* 0x000fe40005000000 */
[----:B------:R-:W-:Y:S02]  /*d0a0*/  FSEL R173, R62, -INF , !P5 ;  /* 0xff8000003ead7808 */ /* 0x000fe40006800000 */
[-C--:B------:R-:W-:Y:S02]  /*d0b0*/  ISETP.GE.AND P2, PT, R171, R156.reuse, PT ;  /* 0x0000009cab00720c */ /* 0x080fe40003f46270 */
[----:B------:R-:W-:-:S02]  /*d0c0*/  ISETP.GE.AND P5, PT, R169, R156, PT ;  /* 0x0000009ca900720c */ /* 0x000fc40003fa6270 */
[----:B------:R-:W-:Y:S02]  /*d0d0*/  ISETP.GE.AND P1, PT, R167, R157, PT ;  /* 0x0000009da700720c */ /* 0x000fe40003f26270 */
[----:B------:R-:W-:Y:S02]  /*d0e0*/  FSEL R88, R88, -INF , P0 ;  /* 0xff80000058587808 */ /* 0x000fe40000000000 */
[----:B-1----:R-:W-:Y:S02]  /*d0f0*/  FMNMX.FTZ R37, R37, R16, !PT ;  /* 0x0000001025257209 */ /* 0x002fe40007810000 */
[----:B------:R-:W-:Y:S02]  /*d100*/  FSEL R171, R64, -INF , !P6 ;  /* 0xff80000040ab7808 */ /* 0x000fe40007000000 */
[----:B------:R-:W-:Y:S01]  /*d110*/  ISETP.GE.AND P0, PT, R163, R156, PT ;  /* 0x0000009ca300720c */ /* 0x000fe20003f06270 */
[----:B---3--:R-:W-:Y:S01]  /*d120*/  FMUL.FTZ R56, R49, R37 ;  /* 0x0000002531387220 */ /* 0x008fe20000410000 */
[----:B------:R-:W-:-:S02]  /*d130*/  FSEL R89, R89, -INF , P4 ;  /* 0xff80000059597808 */ /* 0x000fc40002000000 */
[-C--:B------:R-:W-:Y:S02]  /*d140*/  ISETP.GE.AND P6, PT, R167, R156.reuse, PT ;  /* 0x0000009ca700720c */ /* 0x080fe40003fc6270 */
[----:B------:R-:W-:Y:S02]  /*d150*/  FSEL R169, R86, -INF , !P2 ;  /* 0xff80000056a97808 */ /* 0x000fe40005000000 */
[----:B------:R-:W-:Y:S02]  /*d160*/  FSEL R167, R88, -INF , !P5 ;  /* 0xff80000058a77808 */ /* 0x000fe40006800000 */
[----:B------:R-:W-:Y:S02]  /*d170*/  FSEL R90, R90, -INF , P1 ;  /* 0xff8000005a5a7808 */ /* 0x000fe40000800000 */
[C---:B------:R-:W-:Y:S02]  /*d180*/  ISETP.GE.AND P2, PT, R161.reuse, R157, PT ;  /* 0x0000009da100720c */ /* 0x040fe40003f46270 */
[----:B------:R-:W-:-:S02]  /*d190*/  ISETP.GE.AND P5, PT, R161, R156, PT ;  /* 0x0000009ca100720c */ /* 0x000fc40003fa6270 */
[-C--:B------:R-:W-:Y:S02]  /*d1a0*/  ISETP.GE.AND P1, PT, R141, R157.reuse, PT ;  /* 0x0000009d8d00720c */ /* 0x080fe40003f26270 */
[----:B------:R-:W-:Y:S02]  /*d1b0*/  FSEL R161, R89, -INF , !P0 ;  /* 0xff80000059a17808 */ /* 0x000fe40004000000 */
[----:B------:R-:W-:Y:S02]  /*d1c0*/  FSETP.NEU.FTZ.AND P0, PT, R37, -INF , PT ;  /* 0xff8000002500780b */ /* 0x000fe40003f1d000 */
[----:B------:R-:W-:Y:S02]  /*d1d0*/  FSEL R163, R90, -INF , !P6 ;  /* 0xff8000005aa37808 */ /* 0x000fe40007000000 */
[----:B------:R-:W-:Y:S02]  /*d1e0*/  ISETP.GE.AND P6, PT, R129, R157, PT ;  /* 0x0000009d8100720c */ /* 0x000fe40003fc6270 */
[----:B------:R-:W-:-:S02]  /*d1f0*/  FSEL R92, R92, -INF , P2 ;  /* 0xff8000005c5c7808 */ /* 0x000fc40001000000 */
[----:B------:R-:W-:Y:S02]  /*d200*/  FSEL R94, R94, -INF , P1 ;  /* 0xff8000005e5e7808 */ /* 0x000fe40000800000 */
[----:B------:R-:W-:Y:S02]  /*d210*/  FSEL R56, R56, RZ, P0 ;  /* 0x000000ff38387208 */ /* 0x000fe40000000000 */
[----:B------:R-:W-:Y:S02]  /*d220*/  ISETP.GE.AND P1, PT, R125, R157, PT ;  /* 0x0000009d7d00720c */ /* 0x000fe40003f26270 */
[-C--:B------:R-:W-:Y:S01]  /*d230*/  ISETP.GE.AND P4, PT, R141, R156.reuse, PT ;  /* 0x0000009c8d00720c */ /* 0x080fe20003f86270 */
        /* <DEDUP_REMOVED lines=15> */
[----:B------:R-:W-:Y:S01]  /*d330*/  ISETP.GE.AND P2, PT, R121, R157, PT ;  /* 0x0000009d7900720c */ /* 0x000fe20003f46270 */
[--C-:B------:R-:W-:Y:S01]  /*d340*/  FFMA.FTZ R93, R203, R49, -R56.reuse ;  /* 0x00000031cb5d7223 */ /* 0x100fe20000010838 */
[----:B------:R-:W-:Y:S01]  /*d350*/  ISETP.GE.AND P4, PT, R111, R157, PT ;  /* 0x0000009d6f00720c */ /* 0x000fe20003f86270 */
[--C-:B------:R-:W-:Y:S01]  /*d360*/  FFMA.FTZ R60, R201, R49, -R56.reuse ;  /* 0x00000031c93c7223 */ /* 0x100fe20000010838 */
[----:B------:R-:W-:Y:S01]  /*d370*/  FSEL R125, R98, -INF , !P5 ;  /* 0xff800000627d7808 */ /* 0x000fe20006800000 */
        /* <DEDUP_REMOVED lines=8> */
[----:B------:R-:W-:Y:S01]  /*d400*/  MUFU.EX2 R62, R62 ;  /* 0x0000003e003e7308 */ /* 0x000fe20000000800 */
[-C--:B------:R-:W-:Y:S01]  /*d410*/  ISETP.GE.AND P4, PT, R119, R156.reuse, PT ;  /* 0x0000009c7700720c */ /* 0x080fe20003f86270 */
[-CC-:B------:R-:W-:Y:S01]  /*d420*/  FFMA.FTZ R57, R195, R49.reuse, -R56.reuse ;  /* 0x00000031c3397223 */ /* 0x180fe20000010838 */
[----:B------:R-:W-:Y:S01]  /*d430*/  FSEL R4, R4, -INF , P5 ;  /* 0xff80000004047808 */ /* 0x000fe20002800000 */
        /* <DEDUP_REMOVED lines=8> */
[--C-:B------:R-:W-:Y:S01]  /*d4c0*/  FFMA.FTZ R48, R189, R49, -R56.reuse ;  /* 0x00000031bd307223 */ /* 0x100fe20000010838 */
[----:B------:R-:W-:Y:S01]  /*d4d0*/  FMNMX3.FTZ R4, R0, R31, R105, !PT ;  /* 0x0000001f00047276 */ /* 0x000fe20007810069 */
[--C-:B------:R-:W-:Y:S01]  /*d4e0*/  FFMA.FTZ R47, R47, R49, -R56.reuse ;  /* 0x000000312f2f7223 */ /* 0x100fe20000010838 */
[-C--:B------:R-:W-:Y:S01]  /*d4f0*/  ISETP.GE.AND P6, PT, R111, R156.reuse, PT ;  /* 0x0000009c6f00720c */ /* 0x080fe20003fc6270 */
        /* <DEDUP_REMOVED lines=8> */
[----:B------:R1:W2:Y:S01]  /*d580*/  MUFU.EX2 R111, R16 ;  /* 0x00000010006f7308 */ /* 0x0002a20000000800 */
[----:B------:R-:W-:Y:S01]  /*d590*/  FMNMX3.FTZ R4, R4, R21, R27, !PT ;  /* 0x0000001504047276 */ /* 0x000fe2000781001b */
[-CC-:B------:R-:W-:Y:S01]  /*d5a0*/  FFMA.FTZ R99, R207, R49.reuse, -R56.reuse ;  /* 0x00000031cf637223 */ /* 0x180fe20000010838 */
[-C--:B------:R-:W-:Y:S01]  /*d5b0*/  ISETP.GE.AND P6, PT, R107, R156.reuse, PT ;  /* 0x0000009c6b00720c */ /* 0x080fe20003fc6270 */
[--C-:B------:R-:W-:Y:S01]  /*d5c0*/  FFMA.FTZ R43, R43, R49, -R56.reuse ;  /* 0x000000312b2b7223 */ /* 0x100fe20000010838 */
[----:B------:R-:W-:Y:S01]  /*d5d0*/  FMNMX3.FTZ R4, R4, R33, R175, !PT ;  /* 0x0000002104047276 */ /* 0x000fe200078100af */
[--C-:B------:R-:W-:Y:S01]  /*d5e0*/  FFMA.FTZ R41, R183, R49, -R56.reuse ;  /* 0x00000031b7297223 */ /* 0x100fe20000010838 */
[----:B------:R-:W-:Y:S01]  /*d5f0*/  FSEL R5, R5, -INF , P2 ;  /* 0xff80000005057808 */ /* 0x000fe20001000000 */
[----:B------:R-:W3:Y:S01]  /*d600*/  MUFU.EX2 R107, R211 ;  /* 0x000000d3006b7308 */ /* 0x000ee20000000800 */
        /* <DEDUP_REMOVED lines=11> */
[----:B------:R-:W-:Y:S01]  /*d6c0*/  FFMA.FTZ R113, R113, R49, -R56 ;  /* 0x0000003171717223 */ /* 0x000fe20000010838 */
[----:B------:R-:W-:-:S02]  /*d6d0*/  FMNMX3.FTZ R4, R4, R141, R129, !PT ;  /* 0x0000008d04047276 */ /* 0x000fc40007810081 */
[----:B------:R-:W-:Y:S01]  /*d6e0*/  FSEL R7, R7, -INF , P1 ;  /* 0xff80000007077808 */ /* 0x000fe20000800000 */
[----:B------:R-:W-:Y:S01]  /*d6f0*/  MUFU.EX2 R89, R89 ;  /* 0x0000005900597308 */ /* 0x000fe20000000800 */
[C---:B------:R-:W-:Y:S02]  /*d700*/  ISETP.GE.AND P6, PT, R109.reuse, R157, PT ;  /* 0x0000009d6d00720c */ /* 0x040fe40003fc6270 */
[----:B------:R-:W-:Y:S02]  /*d710*/  ISETP.GE.AND P1, PT, R109, R156, PT ;  /* 0x0000009c6d00720c */ /* 0x000fe40003f26270 */
[----:B------:R-:W-:Y:S02]  /*d720*/  FMNMX3.FTZ R4, R4, R127, R125, !PT ;  /* 0x0000007f04047276 */ /* 0x000fe4000781007d */
[----:B------:R-:W-:Y:S01]  /*d730*/  FSEL R109, R7, -INF , !P5 ;  /* 0xff800000076d7808 */ /* 0x000fe20006800000 */
[----:B------:R-:W-:Y:S01]  /*d740*/  MUFU.EX2 R58, R58 ;  /* 0x0000003a003a7308 */ /* 0x000fe20000000800 */
[----:B------:R-:W-:-:S02]  /*d750*/  ISETP.GE.AND P5, PT, R181, R157, PT ;  /* 0x0000009db500720c */ /* 0x000fc40003fa6270 */
[----:B------:R-:W-:Y:S02]  /*d760*/  FSEL R9, R9, -INF , P6 ;  /* 0xff80000009097808 */ /* 0x000fe40003000000 */
[----:B------:R-:W-:Y:S02]  /*d770*/  FSEL R6, R6, -INF , P2 ;  /* 0xff80000006067808 */ /* 0x000fe40001000000 */
[----:B------:R-:W-:Y:S01]  /*d780*/  FMNMX3.FTZ R4, R4, R121, R119, !PT ;  /* 0x0000007904047276 */ /* 0x000fe20007810077 */
[----:B------:R-:W-:Y:S01]  /*d790*/  MUFU.EX2 R67, R67 ;  /* 0x0000004300437308 */ /* 0x000fe20000000800 */
[----:B------:R-:W-:Y:S02]  /*d7a0*/  ISETP.GE.AND P2, PT, R181, R156, PT ;  /* 0x0000009cb500720c */ /* 0x000fe40003f46270 */
[----:B------:R-:W-:Y:S02]  /*d7b0*/  FSEL R95, R9, -INF , !P1 ;  /* 0xff800000095f7808 */ /* 0x000fe40004800000 */
[----:B------:R-:W-:-:S02]  /*d7c0*/  FSEL R8, R8, -INF , P5 ;  /* 0xff80000008087808 */ /* 0x000fc40002800000 */
[----:B------:R-:W-:Y:S01]  /*d7d0*/  FSEL R101, R6, -INF , !P4 ;  /* 0xff80000006657808 */ /* 0x000fe20006000000 */
[----:B------:R-:W-:Y:S01]  /*d7e0*/  MUFU.EX2 R54, R54 ;  /* 0x0000003600367308 */ /* 0x000fe20000000800 */
[-C--:B------:R-:W-:Y:S02]  /*d7f0*/  ISETP.GE.AND P1, PT, R29, R157.reuse, PT ;  /* 0x0000009d1d00720c */ /* 0x080fe40003f26270 */
[----:B------:R-:W-:Y:S02]  /*d800*/  ISETP.GE.AND P4, PT, R39, R157, PT ;  /* 0x0000009d2700720c */ /* 0x000fe40003f86270 */
[----:B------:R-:W-:Y:S02]  /*d810*/  FMNMX3.FTZ R4, R4, R117, R115, !PT ;  /* 0x0000007504047276 */ /* 0x000fe40007810073 */
[----:B------:R-:W-:Y:S01]  /*d820*/  FSEL R91, R8, -INF , !P2 ;  /* 0xff800000085b7808 */ /* 0x000fe20005000000 */
[----:B------:R-:W-:Y:S01]  /*d830*/  MUFU.EX2 R57, R57 ;  /* 0x0000003900397308 */ /* 0x000fe20000000800 */
[----:B------:R-:W-:-:S02]  /*d840*/  ISETP.GE.AND P2, PT, R19, R157, PT ;  /* 0x0000009d1300720c */ /* 0x000fc40003f46270 */
[----:B------:R-:W-:Y:S02]  /*d850*/  FSEL R10, R10, -INF , P1 ;  /* 0xff8000000a0a7808 */ /* 0x000fe40000800000 */
[-C--:B------:R-:W-:Y:S01]  /*d860*/  ISETP.GE.AND P6, PT, R39, R156.reuse, PT ;  /* 0x0000009c2700720c */ /* 0x080fe20003fc6270 */
[----:B------:R-:W-:Y:S01]  /*d870*/  FFMA.FTZ R39, R177, R49, -R56 ;  /* 0x00000031b1277223 */ /* 0x000fe20000010838 */
[----:B------:R-:W-:Y:S01]  /*d880*/  ISETP.GE.AND P5, PT, R29, R156, PT ;  /* 0x0000009c1d00720c */ /* 0x000fe20003fa6270 */
[----:B------:R-:W-:Y:S01]  /*d890*/  MUFU.EX2 R52, R52 ;  /* 0x0000003400347308 */ /* 0x000fe20000000800 */
[----:B------:R-:W-:Y:S02]  /*d8a0*/  FSEL R11, R11, -INF , P4 ;  /* 0xff8000000b0b7808 */ /* 0x000fe40002000000 */
[----:B------:R-:W-:Y:S02]  /*d8b0*/  ISETP.GE.AND P1, PT, R17, R157, PT ;  /* 0x0000009d1100720c */ /* 0x000fe40003f26270 */
[----:B------:R-:W-:-:S02]  /*d8c0*/  FMNMX3.FTZ R4, R4, R109, R101, !PT ;  /* 0x0000006d04047276 */ /* 0x000fc40007810065 */
[----:B------:R-:W-:Y:S01]  /*d8d0*/  FSEL R12, R12, -INF , P2 ;  /* 0xff8000000c0c7808 */ /* 0x000fe20001000000 */
[----:B------:R-:W-:Y:S01]  /*d8e0*/  MUFU.EX2 R55, R55 ;  /* 0x0000003700377308 */ /* 0x000fe20000000800 */
[-C--:B------:R-:W-:Y:S02]  /*d8f0*/  ISETP.GE.AND P4, PT, R19, R156.reuse, PT ;  /* 0x0000009c1300720c */ /* 0x080fe40003f86270 */
[----:B------:R-:W-:Y:S02]  /*d900*/  ISETP.GE.AND P2, PT, R17, R156, PT ;  /* 0x0000009c1100720c */ /* 0x000fe40003f46270 */
[----:B------:R-:W-:Y:S01]  /*d910*/  FSEL R14, R14, -INF , P1 ;  /* 0xff8000000e0e7808 */ /* 0x000fe20000800000 */
[----:B-1----:R-:W-:Y:S01]  /*d920*/  LDSM.16.MT88.4 R16, [R133+0x3000] ;  /* 0x003000008510783b */ /* 0x002fe20000004200 */
        /* <DEDUP_REMOVED lines=8> */
[----:B--2---:R-:W-:Y:S02]  /*d9b0*/  F2FP.F16.F32.PACK_AB R8, R90, R111 ;  /* 0x0000006f5a08723e */ /* 0x004fe400000000ff */
[----:B------:R-:W-:-:S02]  /*d9c0*/  FMNMX3.FTZ R5, R4, R53, R51, !PT ;  /* 0x0000003504057276 */ /* 0x000fc40007810033 */
[----:B---3--:R-:W-:Y:S01]  /*d9d0*/  F2FP.F16.F32.PACK_AB R10, R66, R107 ;  /* 0x0000006b420a723e */ /* 0x008fe200000000ff */
[----:B------:R-:W-:Y:S01]  /*d9e0*/  MUFU.EX2 R47, R47 ;  /* 0x0000002f002f7308 */ /* 0x000fe20000000800 */
[----:B------:R-:W-:Y:S01]  /*d9f0*/  F2FP.F16.F32.PACK_AB R34, R60, R93 ;  /* 0x0000005d3c22723e */ /* 0x000fe200000000ff */
        /* <DEDUP_REMOVED lines=17> */
[----:B------:R-:W-:Y:S01]  /*db10*/  MUFU.EX2 R38, R38 ;  /* 0x0000002600267308 */ /* 0x000fe20000000800 */
[----:B------:R-:W-:Y:S01]  /*db20*/  FSEL R46, R46, RZ, P1 ;  /* 0x000000ff2e2e7208 */ /* 0x000fe20000800000 */
[----:B------:R-:W-:-:S02]  /*db30*/  FMUL.FTZ R2, R49, R2 ;  /* 0x0000000231027220 */ /* 0x000fc40000410000 */
[----:B------:R-:W-:Y:S02]  /*db40*/  FADD.FTZ R0, R0, -R5 ;  /* 0x8000000500007221 */ /* 0x000fe40000010000 */
[-CC-:B------:R-:W-:Y:S01]  /*db50*/  FFMA.FTZ R88, R105, R49.reuse, -R46.reuse ;  /* 0x0000003169587223 */ /* 0x180fe2000001082e */
[-CC-:B------:R-:W-:Y:S01]  /*db60*/  FFMA.FTZ R92, R31, R49.reuse, -R46.reuse ;  /* 0x000000311f5c7223 */ /* 0x180fe2000001082e */
[----:B------:R-:W-:Y:S01]  /*db70*/  FMUL.FTZ R94, R49, R0 ;  /* 0x00000000315e7220 */ /* 0x000fe20000410000 */
[----:B------:R-:W-:Y:S01]  /*db80*/  VIADD R0, R133, 0x3020 ;  /* 0x0000302085007836 */ /* 0x000fe20000000000 */
[----:B------:R-:W1:Y:S01]  /*db90*/  MUFU.EX2 R96, R2 ;  /* 0x0000000200607308 */ /* 0x000e620000000800 */
[----:B------:R-:W-:Y:S02]  /*dba0*/  @P3 VIADD R0, R159, 0xffffffe0 ;  /* 0xffffffe09f003836 */ /* 0x000fe40000000000 */
[-CC-:B------:R-:W-:Y:S01]  /*dbb0*/  FFMA.FTZ R105, R103, R49.reuse, -R46.reuse ;  /* 0x0000003167697223 */ /* 0x180fe2000001082e */
[-CC-:B------:R-:W-:Y:S01]  /*dbc0*/  FFMA.FTZ R86, R23, R49.reuse, -R46.reuse ;  /* 0x0000003117567223 */ /* 0x180fe2000001082e */
[-CC-:B------:R-:W-:Y:S01]  /*dbd0*/  FFMA.FTZ R103, R15, R49.reuse, -R46.reuse ;  /* 0x000000310f677223 */ /* 0x180fe2000001082e */
[-CC-:B------:R-:W-:Y:S01]  /*dbe0*/  FFMA.FTZ R64, R13, R49.reuse, -R46.reuse ;  /* 0x000000310d407223 */ /* 0x180fe2000001082e */
[----:B------:R-:W2:Y:S01]  /*dbf0*/  LDSM.16.MT88.4 R4, [R0] ;  /* 0x000000000004783b */ /* 0x000ea20000004200 */
        /* <DEDUP_REMOVED lines=11> */
[-C--:B------:R-:W-:Y:S01]  /*dcb0*/  FFMA.FTZ R80, R21, R49.reuse, -R46 ;  /* 0x0000003115507223 */ /* 0x080fe2000001082e */
[-C--:B------:R-:W-:Y:S01]  /*dcc0*/  FFMA.FTZ R2, R25, R49.reuse, -R56 ;  /* 0x0000003119027223 */ /* 0x080fe20000010838 */
[----:B------:R-:W1:Y:S01]  /*dcd0*/  LDSM.16.MT88.4 R20, [R133+0x3400] ;  /* 0x003400008514783b */ /* 0x000e620000004200 */
[-C--:B------:R-:W-:Y:S01]  /*dce0*/  FMUL.FTZ R13, R81, R96.reuse ;  /* 0x00000060510d7220 */ /* 0x080fe20000410000 */
[-C--:B------:R-:W-:Y:S01]  /*dcf0*/  FMUL.FTZ R76, R76, R96.reuse ;  /* 0x000000604c4c7220 */ /* 0x080fe20000410000 */
[-C--:B------:R-:W-:Y:S01]  /*dd00*/  FMUL.FTZ R77, R77, R96.reuse ;  /* 0x000000604d4d7220 */ /* 0x080fe20000410000 */
[----:B------:R-:W-:Y:S01]  /*dd10*/  MUFU.EX2 R105, R105 ;  /* 0x0000006900697308 */ /* 0x000fe20000000800 */
[----:B------:R-:W4:Y:S01]  /*dd20*/  LDSM.16.MT88.4 R24, [R0+0x400] ;  /* 0x000400000018783b */ /* 0x000f220000004200 */
[-C--:B------:R-:W-:Y:S01]  /*dd30*/  FMUL.FTZ R28, R72, R96.reuse ;  /* 0x00000060481c7220 */ /* 0x080fe20000410000 */
[-C--:B------:R-:W-:Y:S01]  /*dd40*/  FMUL.FTZ R29, R73, R96.reuse ;  /* 0x00000060491d7220 */ /* 0x080fe20000410000 */
[-C--:B------:R-:W-:Y:S01]  /*dd50*/  FMUL.FTZ R68, R68, R96.reuse ;  /* 0x0000006044447220 */ /* 0x080fe20000410000 */
[----:B------:R-:W-:Y:S01]  /*dd60*/  FMUL.FTZ R69, R69, R96 ;  /* 0x0000006045457220 */ /* 0x000fe20000410000 */
[-CC-:B------:R-:W-:Y:S01]  /*dd70*/  FFMA.FTZ R72, R33, R49.reuse, -R46.reuse ;  /* 0x0000003121487223 */ /* 0x180fe2000001082e */
[-CC-:B------:R-:W-:Y:S01]  /*dd80*/  FFMA.FTZ R73, R163, R49.reuse, -R46.reuse ;  /* 0x00000031a3497223 */ /* 0x180fe2000001082e */
[----:B------:R-:W5:Y:S01]  /*dd90*/  MUFU.EX2 R86, R86 ;  /* 0x0000005600567308 */ /* 0x000f620000000800 */
[----:B---3--:R-:W-:Y:S01]  /*dda0*/  F2FP.F16.F32.PACK_AB R9, R88, R92 ;  /* 0x0000005c5809723e */ /* 0x008fe200000000ff */
[-C--:B------:R-:W-:Y:S01]  /*ddb0*/  FFMA.FTZ R81, R127, R49.reuse, -R46 ;  /* 0x000000317f517223 */ /* 0x080fe2000001082e */
[----:B------:R-:W-:Y:S01]  /*ddc0*/  FFMA.FTZ R111, R164, R96, R111 ;  /* 0x00000060a46f7223 */ /* 0x000fe2000001006f */
[----:B------:R-:W-:Y:S01]  /*ddd0*/  FFMA.FTZ R56, R87, R49, -R56 ;  /* 0x0000003157387223 */ /* 0x000fe20000010838 */
[----:B------:R-:W-:-:S02]  /*dde0*/  @P0 VIADD R61, R61, 0xfffffffd ;  /* 0xfffffffd3d3d0836 */ /* 0x000fc40000000000 */
[----:B------:R-:W-:Y:S01]  /*ddf0*/  FADD.FTZ R90, R90, R111 ;  /* 0x0000006f5a5a7221 */ /* 0x000fe20000010000 */
[----:B------:R-:W3:Y:S03]  /*de00*/  MUFU.EX2 R94, R94 ;  /* 0x0000005e005e7308 */ /* 0x000ee60000000800 */
[----:B------:R-:W-:-:S04]  /*de10*/  FADD.FTZ R107, R107, R90 ;  /* 0x0000005a6b6b7221 */ /* 0x000fc80000010000 */
[----:B------:R-:W-:Y:S01]  /*de20*/  FADD.FTZ R66, R66, R107 ;  /* 0x0000006b42427221 */ /* 0x000fe20000010000 */
        /* <DEDUP_REMOVED lines=20> */
[----:B-----5:R-:W-:-:S04]  /*df70*/  F2FP.F16.F32.PACK_AB R33, R64, R103 ;  /* 0x000000674021723e */ /* 0x020fc800000000ff */
[----:B------:R3:W5:Y:S01]  /*df80*/  MUFU.EX2 R77, R32 ;  /* 0x00000020004d7308 */ /* 0x0007620000000800 */
        /* <DEDUP_REMOVED lines=8> */
[----:B---3--:R-:W-:Y:S02]  /*e010*/  F2FP.F16.F32.PACK_AB R32, R62, R99 ;  /* 0x000000633e20723e */ /* 0x008fe400000000ff */
[----:B-----5:R-:W-:-:S05]  /*e020*/  F2FP.F16.F32.PACK_AB R35, R77, R80 ;  /* 0x000000504d23723e */ /* 0x020fca00000000ff */
[----:B------:R-:W3:Y:S02]  /*e030*/  MUFU.EX2 R68, R68 ;  /* 0x0000004400447308 */ /* 0x000ee40000000800 */
[C---:B-1----:R-:W-:Y:S06]  /*e040*/  HMMA.16816.F32 R12, R32.reuse, R20, R12 ;  /* 0x00000014200c723c */ /* 0x042fec000000180c */
[----:B------:R-:W-:Y:S01]  /*e050*/  MUFU.EX2 R69, R69 ;  /* 0x0000004500457308 */ /* 0x000fe20000000800 */
[----:B----4-:R-:W-:Y:S01]  /*e060*/  FFMA.FTZ R72, R167, R49, -R46 ;  /* 0x00000031a7487223 */ /* 0x010fe2000001082e */
[C---:B------:R-:W-:Y:S01]  /*e070*/  HMMA.16816.F32 R16, R32.reuse, R22, R16 ;  /* 0x000000162010723c */ /* 0x040fe20000001810 */
[----:B------:R-:W1:Y:S05]  /*e080*/  LDSM.16.MT88.4 R20, [R0+0x800] ;  /* 0x000800000014783b */ /* 0x000e6a0000004200 */
[----:B------:R-:W4:Y:S02]  /*e090*/  MUFU.EX2 R70, R70 ;  /* 0x0000004600467308 */ /* 0x000f240000000800 */
[C---:B------:R-:W-:Y:S06]  /*e0a0*/  HMMA.16816.F32 R28, R32.reuse, R24, R28 ;  /* 0x00000018201c723c */ /* 0x040fec000000181c */
[----:B------:R-:W5:Y:S02]  /*e0b0*/  MUFU.EX2 R72, R72 ;  /* 0x0000004800487308 */ /* 0x000f640000000800 */
[----:B------:R-:W-:Y:S01]  /*e0c0*/  HMMA.16816.F32 R24, R32, R26, R8 ;  /* 0x0000001a2018723c */ /* 0x000fe20000001808 */
[----:B------:R-:W5:Y:S02]  /*e0d0*/  LDSM.16.MT88.4 R8, [R133+0x3c00] ;  /* 0x003c00008508783b */ /* 0x000f640000004200 */
[----:B------:R-:W-:-:S02]  /*e0e0*/  F2FP.F16.F32.PACK_AB R32, R58, R89 ;  /* 0x000000593a20723e */ /* 0x000fc400000000ff */
[----:B------:R-:W-:Y:S02]  /*e0f0*/  F2FP.F16.F32.PACK_AB R34, R54, R67 ;  /* 0x000000433622723e */ /* 0x000fe400000000ff */
[----:B---3--:R-:W-:Y:S01]  /*e100*/  F2FP.F16.F32.PACK_AB R33, R68, R71 ;  /* 0x000000474421723e */ /* 0x008fe200000000ff */
[----:B------:R-:W3:Y:S01]  /*e110*/  MUFU.EX2 R74, R74 ;  /* 0x0000004a004a7308 */ /* 0x000ee20000000800 */
[----:B----4-:R-:W-:-:S07]  /*e120*/  F2FP.F16.F32.PACK_AB R35, R70, R69 ;  /* 0x000000454623723e */ /* 0x010fce00000000ff */
[C---:B--2---:R-:W-:Y:S01]  /*e130*/  HMMA.16816.F32 R12, R32.reuse, R4, R12 ;  /* 0x00000004200c723c */ /* 0x044fe2000000180c */
[----:B------:R-:W-:Y:S07]  /*e140*/  MUFU.EX2 R83, R83 ;  /* 0x0000005300537308 */ /* 0x000fee0000000800 */
[C---:B------:R-:W-:Y:S01]  /*e150*/  HMMA.16816.F32 R16, R32.reuse, R6, R16 ;  /* 0x000000062010723c */ /* 0x040fe20000001810 */
[----:B------:R-:W2:Y:S01]  /*e160*/  LDSM.16.MT88.4 R4, [R0+0xc00] ;  /* 0x000c00000004783b */ /* 0x000ea20000004200 */
[----:B------:R-:W4:Y:S06]  /*e170*/  MUFU.EX2 R82, R82 ;  /* 0x0000005200527308 */ /* 0x000f2c0000000800 */
[C---:B-1----:R-:W-:Y:S02]  /*e180*/  HMMA.16816.F32 R28, R32.reuse, R20, R28 ;  /* 0x00000014201c723c */ /* 0x042fe4000000181c */
[----:B------:R-:W-:Y:S06]  /*e190*/  MUFU.EX2 R81, R81 ;  /* 0x0000005100517308 */ /* 0x000fec0000000800 */
[----:B------:R-:W-:Y:S03]  /*e1a0*/  HMMA.16816.F32 R24, R32, R22, R24 ;  /* 0x000000162018723c */ /* 0x000fe60000001818 */
[----:B------:R-:W-:Y:S01]  /*e1b0*/  F2FP.F16.F32.PACK_AB R32, R52, R57 ;  /* 0x000000393420723e */ /* 0x000fe200000000ff */
[----:B------:R-:W1:Y:S01]  /*e1c0*/  LDSM.16.MT88.4 R20, [R133+0x4000] ;  /* 0x004000008514783b */ /* 0x000e620000004200 */
[----:B------:R-:W-:Y:S01]  /*e1d0*/  F2FP.F16.F32.PACK_AB R34, R50, R55 ;  /* 0x000000373222723e */ /* 0x000fe200000000ff */
[----:B------:R-:W4:Y:S01]  /*e1e0*/  MUFU.EX2 R100, R100 ;  /* 0x0000006400647308 */ /* 0x000f220000000800 */
[----:B-----5:R-:W-:-:S02]  /*e1f0*/  F2FP.F16.F32.PACK_AB R33, R72, R75 ;  /* 0x0000004b4821723e */ /* 0x020fc400000000ff */
[----:B---3--:R-:W-:-:S05]  /*e200*/  F2FP.F16.F32.PACK_AB R35, R74, R73 ;  /* 0x000000494a23723e */ /* 0x008fca00000000ff */
[----:B------:R-:W-:Y:S02]  /*e210*/  MUFU.EX2 R121, R121 ;  /* 0x0000007900797308 */ /* 0x000fe40000000800 */
[C---:B------:R-:W-:Y:S06]  /*e220*/  HMMA.16816.F32 R12, R32.reuse, R8, R12 ;  /* 0x00000008200c723c */ /* 0x040fec000000180c */
[----:B------:R-:W3:Y:S02]  /*e230*/  MUFU.EX2 R102, R102 ;  /* 0x0000006600667308 */ /* 0x000ee40000000800 */
[C---:B------:R-:W-:Y:S01]  /*e240*/  HMMA.16816.F32 R16, R32.reuse, R10, R16 ;  /* 0x0000000a2010723c */ /* 0x040fe20000001810 */
[----:B------:R-:W5:Y:S05]  /*e250*/  LDSM.16.MT88.4 R8, [R0+0x1000] ;  /* 0x001000000008783b */ /* 0x000f6a0000004200 */
[----:B------:R-:W-:Y:S02]  /*e260*/  MUFU.EX2 R104, R104 ;  /* 0x0000006800687308 */ /* 0x000fe40000000800 */
[C---:B--2---:R-:W-:Y:S06]  /*e270*/  HMMA.16816.F32 R28, R32.reuse, R4, R28 ;  /* 0x00000004201c723c */ /* 0x044fec000000181c */
[----:B------:R-:W2:Y:S02]  /*e280*/  MUFU.EX2 R115, R115 ;  /* 0x0000007300737308 */ /* 0x000ea40000000800 */
[----:B------:R-:W-:Y:S01]  /*e290*/  HMMA.16816.F32 R24, R32, R6, R24 ;  /* 0x000000062018723c */ /* 0x000fe20000001818 */
[----:B------:R-:W2:Y:S02]  /*e2a0*/  LDSM.16.MT88.4 R4, [R133+0x4400] ;  /* 0x004400008504783b */ /* 0x000ea40000004200 */
[----:B------:R-:W-:-:S02]  /*e2b0*/  F2FP.F16.F32.PACK_AB R32, R47, R48 ;  /* 0x000000302f20723e */ /* 0x000fc400000000ff */
[----:B------:R-:W-:Y:S02]  /*e2c0*/  F2FP.F16.F32.PACK_AB R34, R44, R45 ;  /* 0x0000002d2c22723e */ /* 0x000fe400000000ff */
[----:B----4-:R-:W-:Y:S01]  /*e2d0*/  F2FP.F16.F32.PACK_AB R33, R82, R83 ;  /* 0x000000535221723e */ /* 0x010fe200000000ff */
[----:B------:R-:W-:Y:S01]  /*e2e0*/  MUFU.EX2 R2, R2 ;  /* 0x0000000200027308 */ /* 0x000fe20000000800 */
[----:B------:R-:W-:-:S07]  /*e2f0*/  F2FP.F16.F32.PACK_AB R35, R100, R81 ;  /* 0x000000516423723e */ /* 0x000fce00000000ff */
[C---:B-1----:R-:W-:Y:S01]  /*e300*/  HMMA.16816.F32 R12, R32.reuse, R20, R12 ;  /* 0x00000014200c723c */ /* 0x042fe2000000180c */
[----:B------:R-:W1:Y:S07]  /*e310*/  MUFU.EX2 R97, R97 ;  /* 0x0000006100617308 */ /* 0x000e6e0000000800 */
[C---:B------:R-:W-:Y:S01]  /*e320*/  HMMA.16816.F32 R16, R32.reuse, R22, R16 ;  /* 0x000000162010723c */ /* 0x040fe20000001810 */
[----:B------:R-:W4:Y:S01]  /*e330*/  LDSM.16.MT88.4 R20, [R0+0x1400] ;  /* 0x001400000014783b */ /* 0x000f220000004200 */
[----:B------:R-:W-:Y:S06]  /*e340*/  MUFU.EX2 R98, R98 ;  /* 0x0000006200627308 */ /* 0x000fec0000000800 */
[C---:B-----5:R-:W-:Y:S03]  /*e350*/  HMMA.16816.F32 R28, R32.reuse, R8, R28 ;  /* 0x00000008201c723c */ /* 0x060fe6000000181c */
[----:B------:R-:W-:Y:S01]  /*e360*/  FADD.FTZ R8, R88, R165 ;  /* 0x000000a558087221 */ /* 0x000fe20000010000 */
[----:B---3--:R-:W-:Y:S01]  /*e370*/  F2FP.F16.F32.PACK_AB R9, R102, R121 ;  /* 0x000000796609723e */ /* 0x008fe200000000ff */
[-CC-:B------:R-:W-:Y:S01]  /*e380*/  FFMA.FTZ R88, R109, R49.reuse, -R46.reuse ;  /* 0x000000316d587223 */ /* 0x180fe2000001082e */
[----:B------:R-:W-:Y:S01]  /*e390*/  FFMA.FTZ R165, R51, R49, -R46 ;  /* 0x0000003133a57223 */ /* 0x000fe2000001082e */
[----:B------:R-:W-:Y:S01]  /*e3a0*/  FADD.FTZ R105, R105, R8 ;  /* 0x0000000869697221 */ /* 0x000fe20000010000 */
[----:B------:R-:W-:Y:S01]  /*e3b0*/  F2FP.F16.F32.PACK_AB R8, R42, R43 ;  /* 0x0000002b2a08723e */ /* 0x000fe200000000ff */
[----:B------:R-:W-:Y:S01]  /*e3c0*/  MUFU.EX2 R123, R123 ;  /* 0x0000007b007b7308 */ /* 0x000fe20000000800 */
[----:B------:R-:W-:Y:S03]  /*e3d0*/  HMMA.16816.F32 R24, R32, R10, R24 ;  /* 0x0000000a2018723c */ /* 0x000fe60000001818 */
[----:B------:R-:W-:Y:S01]  /*e3e0*/  F2FP.F16.F32.PACK_AB R10, R40, R41 ;  /* 0x00000029280a723e */ /* 0x000fe200000000ff */
[----:B------:R-:W-:Y:S01]  /*e3f0*/  FADD.FTZ R86, R86, R105 ;  /* 0x0000006956567221 */ /* 0x000fe20000010000 */
[----:B--2---:R-:W-:Y:S01]  /*e400*/  F2FP.F16.F32.PACK_AB R11, R115, R104 ;  /* 0x00000068730b723e */ /* 0x004fe200000000ff */
[----:B------:R-:W-:-:S02]  /*e410*/  FADD.FTZ R33, R99, R66 ;  /* 0x0000004263217221 */ /* 0x000fc40000010000 */
[----:B------:R-:W-:Y:S01]  /*e420*/  FADD.FTZ R103, R103, R86 ;  /* 0x0000005667677221 */ /* 0x000fe20000010000 */
[----:B------:R-:W-:Y:S03]  /*e430*/  MUFU.EX2 R88, R88 ;  /* 0x0000005800587308 */ /* 0x000fe60000000800 */
[C---:B------:R-:W-:Y:S05]  /*e440*/  HMMA.16816.F32 R12, R8.reuse, R4, R12 ;  /* 0x00000004080c723c */ /* 0x040fea000000180c */
[----:B------:R-:W-:Y:S01]  /*e450*/  FADD.FTZ R4, R62, R33 ;  /* 0x000000213e047221 */ /* 0x000fe20000010000 */
[----:B------:R-:W-:Y:S01]  /*e460*/  FADD.FTZ R103, R64, R103 ;  /* 0x0000006740677221 */ /* 0x000fe20000010000 */
[----:B------:R-:W2:Y:S01]  /*e470*/  LDSM.16.MT88.4 R32, [R133+0x4800] ;  /* 0x004800008520783b */ /* 0x000ea20000004200 */
[-C--:B------:R-:W-:Y:S01]  /*e480*/  FFMA.FTZ R62, R95, R49.reuse, -R46 ;  /* 0x000000315f3e7223 */ /* 0x080fe2000001082e */
[----:B------:R-:W-:Y:S01]  /*e490*/  FADD.FTZ R93, R93, R4 ;  /* 0x000000045d5d7221 */ /* 0x000fe20000010000 */
[----:B------:R-:W-:Y:S01]  /*e4a0*/  FADD.FTZ R80, R80, R103 ;  /* 0x0000006750507221 */ /* 0x000fe20000010000 */
[----:B------:R-:W3:Y:S01]  /*e4b0*/  MUFU.EX2 R99, R101 ;  /* 0x0000006500637308 */ /* 0x000ee20000000800 */
[C---:B------:R-:W-:Y:S03]  /*e4c0*/  HMMA.16816.F32 R16, R8.reuse, R6, R16 ;  /* 0x000000060810723c */ /* 0x040fe60000001810 */
[----:B------:R-:W-:Y:S01]  /*e4d0*/  FADD.FTZ R60, R60, R93 ;  /* 0x0000005d3c3c7221 */ /* 0x000fe20000010000 */
[----:B------:R-:W-:Y:S01]  /*e4e0*/  FADD.FTZ R80, R77, R80 ;  /* 0x000000504d507221 */ /* 0x000fe20000010000 */
[----:B------:R-:W5:Y:S02]  /*e4f0*/  LDSM.16.MT88.4 R4, [R0+0x1800] ;  /* 0x001800000004783b */ /* 0x000f640000004200 */
        /* <DEDUP_REMOVED lines=10> */
[----:B------:R-:W2:Y:S01]  /*e5a0*/  MUFU.EX2 R21, R91 ;  /* 0x0000005b00157308 */ /* 0x000ea20000000800 */
[----:B------:R-:W-:Y:S03]  /*e5b0*/  HMMA.16816.F32 R24, R8, R22, R24 ;  /* 0x000000160818723c */ /* 0x000fe60000001818 */
[----:B------:R-:W-:Y:S01]  /*e5c0*/  FADD.FTZ R54, R54, R71 ;  /* 0x0000004736367221 */ /* 0x000fe20000010000 */
[----:B------:R-:W-:Y:S01]  /*e5d0*/  FADD.FTZ R70, R70, R69 ;  /* 0x0000004546467221 */ /* 0x000fe20000010000 */
[-CC-:B------:R-:W-:Y:S01]  /*e5e0*/  FFMA.FTZ R23, R65, R49.reuse, -R46.reuse ;  /* 0x0000003141177223 */ /* 0x180fe2000001082e */
[----:B------:R-:W-:Y:S01]  /*e5f0*/  FFMA.FTZ R22, R53, R49, -R46 ;  /* 0x0000003135167223 */ /* 0x000fe2000001082e */
[----:B------:R-:W-:Y:S01]  /*e600*/  FADD.FTZ R57, R57, R54 ;  /* 0x0000003639397221 */ /* 0x000fe20000010000 */
[----:B------:R-:W-:Y:S01]  /*e610*/  FADD.FTZ R75, R75, R70 ;  /* 0x000000464b4b7221 */ /* 0x000fe20000010000 */
[----:B------:R-:W-:Y:S01]  /*e620*/  F2FP.F16.F32.PACK_AB R8, R38, R39 ;  /* 0x000000272608723e */ /* 0x000fe200000000ff */
[----:B------:R5:W4:Y:S01]  /*e630*/  LDSM.16.MT88.4 R68, [R0+0x1c00] ;  /* 0x001c00000044783b */ /* 0x000b220000004200 */
[----:B------:R-:W-:Y:S01]  /*e640*/  FADD.FTZ R52, R52, R57 ;  /* 0x0000003934347221 */ /* 0x000fe20000010000 */
[----:B------:R-:W-:Y:S01]  /*e650*/  FADD.FTZ R72, R72, R75 ;  /* 0x0000004b48487221 */ /* 0x000fe20000010000 */
[----:B-1----:R-:W-:Y:S01]  /*e660*/  F2FP.F16.F32.PACK_AB R10, R97, R2 ;  /* 0x00000002610a723e */ /* 0x002fe200000000ff */
[----:B------:R-:W-:Y:S01]  /*e670*/  MUFU.EX2 R23, R23 ;  /* 0x0000001700177308 */ /* 0x000fe20000000800 */
[----:B------:R-:W-:Y:S01]  /*e680*/  FADD.FTZ R55, R55, R52 ;  /* 0x0000003437377221 */ /* 0x000fe20000010000 */
[----:B------:R-:W-:Y:S01]  /*e690*/  FADD.FTZ R73, R73, R72 ;  /* 0x0000004849497221 */ /* 0x000fe20000010000 */
[----:B---3--:R-:W-:-:S02]  /*e6a0*/  F2FP.F16.F32.PACK_AB R9, R99, R88 ;  /* 0x000000586309723e */ /* 0x008fc400000000ff */
[----:B------:R-:W-:Y:S01]  /*e6b0*/  FADD.FTZ R55, R50, R55 ;  /* 0x0000003732377221 */ /* 0x000fe20000010000 */
[----:B------:R-:W-:Y:S01]  /*e6c0*/  FADD.FTZ R74, R74, R73 ;  /* 0x000000494a4a7221 */ /* 0x000fe20000010000 */
[----:B--2---:R-:W-:Y:S01]  /*e6d0*/  F2FP.F16.F32.PACK_AB R11, R21, R62 ;  /* 0x0000003e150b723e */ /* 0x004fe200000000ff */
[----:B------:R-:W1:Y:S01]  /*e6e0*/  MUFU.EX2 R20, R20 ;  /* 0x0000001400147308 */ /* 0x000e620000000800 */
[----:B------:R-:W-:Y:S01]  /*e6f0*/  FADD.FTZ R48, R48, R55 ;  /* 0x0000003730307221 */ /* 0x000fe20000010000 */
[----:B------:R-:W-:-:S03]  /*e700*/  FADD.FTZ R83, R83, R74 ;  /* 0x0000004a53537221 */ /* 0x000fc60000010000 */
[----:B------:R-:W-:Y:S01]  /*e710*/  FADD.FTZ R48, R47, R48 ;  /* 0x000000302f307221 */ /* 0x000fe20000010000 */
[----:B------:R-:W-:Y:S01]  /*e720*/  FADD.FTZ R82, R82, R83 ;  /* 0x0000005352527221 */ /* 0x000fe20000010000 */
[C---:B------:R-:W-:Y:S01]  /*e730*/  HMMA.16816.F32 R12, R8.reuse, R32, R12 ;  /* 0x00000020080c723c */ /* 0x040fe2000000180c */
[----:B------:R-:W-:Y:S02]  /*e740*/  MUFU.EX2 R92, R113 ;  /* 0x00000071005c7308 */ /* 0x000fe40000000800 */
[----:B------:R-:W-:Y:S01]  /*e750*/  FADD.FTZ R45, R45, R48 ;  /* 0x000000302d2d7221 */ /* 0x000fe20000010000 */
[----:B------:R-:W-:Y:S01]  /*e760*/  FADD.FTZ R81, R81, R82 ;  /* 0x0000005251517221 */ /* 0x000fe20000010000 */
[----:B-----5:R-:W-:Y:S02]  /*e770*/  IMAD.MOV.U32 R0, RZ, RZ, R36 ;  /* 0x000000ffff007224 */ /* 0x020fe400078e0024 */
[----:B------:R-:W-:Y:S01]  /*e780*/  FADD.FTZ R44, R44, R45 ;  /* 0x0000002d2c2c7221 */ /* 0x000fe20000010000 */
[----:B------:R-:W-:Y:S01]  /*e790*/  FADD.FTZ R100, R100, R81 ;  /* 0x0000005164647221 */ /* 0x000fe20000010000 */
[----:B------:R-:W-:Y:S01]  /*e7a0*/  HMMA.16816.F32 R28, R8, R4, R28 ;  /* 0x00000004081c723c */ /* 0x000fe2000000181c */
[----:B------:R-:W2:Y:S02]  /*e7b0*/  MUFU.EX2 R67, R56 ;  /* 0x0000003800437308 */ /* 0x000ea40000000800 */
[----:B------:R-:W-:Y:S01]  /*e7c0*/  FADD.FTZ R43, R43, R44 ;  /* 0x0000002c2b2b7221 */ /* 0x000fe20000010000 */
[----:B------:R-:W-:Y:S01]  /*e7d0*/  FADD.FTZ R121, R121, R100 ;  /* 0x0000006479797221 */ /* 0x000fe20000010000 */
[----:B------:R-:W-:Y:S01]  /*e7e0*/  F2FP.F16.F32.PACK_AB R4, R123, R98 ;  /* 0x000000627b04723e */ /* 0x000fe200000000ff */
[----:B------:R-:W-:-:S02]  /*e7f0*/  @P0 IMAD.MOV.U32 R0, RZ, RZ, R36 ;  /* 0x000000ffff000224 */ /* 0x000fc400078e0024 */
[----:B------:R-:W-:Y:S01]  /*e800*/  FADD.FTZ R42, R42, R43 ;  /* 0x0000002b2a2a7221 */ /* 0x000fe20000010000 */
[----:B------:R-:W-:Y:S01]  /*e810*/  FADD.FTZ R121, R102, R121 ;  /* 0x0000007966797221 */ /* 0x000fe20000010000 */
[C---:B------:R-:W-:Y:S01]  /*e820*/  HMMA.16816.F32 R16, R8.reuse, R34, R16 ;  /* 0x000000220810723c */ /* 0x040fe20000001810 */
[----:B------:R-:W-:Y:S02]  /*e830*/  MUFU.EX2 R22, R22 ;  /* 0x0000001600167308 */ /* 0x000fe40000000800 */
[----:B------:R-:W-:Y:S01]  /*e840*/  FADD.FTZ R41, R41, R42 ;  /* 0x0000002a29297221 */ /* 0x000fe20000010000 */
[----:B------:R-:W-:Y:S01]  /*e850*/  FADD.FTZ R104, R104, R121 ;  /* 0x0000007968687221 */ /* 0x000fe20000010000 */
[----:B-1----:R-:W-:Y:S02]  /*e860*/  F2FP.F16.F32.PACK_AB R5, R20, R23 ;  /* 0x000000171405723e */ /* 0x002fe400000000ff */
[----:B------:R-:W-:Y:S01]  /*e870*/  FADD.FTZ R40, R40, R41 ;  /* 0x0000002928287221 */ /* 0x000fe20000010000 */
[----:B------:R-:W-:Y:S01]  /*e880*/  FADD.FTZ R115, R115, R104 ;  /* 0x0000006873737221 */ /* 0x000fe20000010000 */
[----:B------:R-:W-:Y:S01]  /*e890*/  HMMA.16816.F32 R24, R8, R6, R24 ;  /* 0x000000060818723c */ /* 0x000fe20000001818 */
[----:B------:R-:W1:Y:S02]  /*e8a0*/  MUFU.EX2 R165, R165 ;  /* 0x000000a500a57308 */ /* 0x000e640000000800 */
        /* <DEDUP_REMOVED lines=8> */
[----:B------:R-:W-:Y:S01]  /*e930*/  FADD.FTZ R62, R21, R62 ;  /* 0x0000003e153e7221 */ /* 0x000fe20000010000 */
[----:B------:R-:W-:Y:S02]  /*e940*/  IMAD.MOV.U32 R2, RZ, RZ, R37 ;  /* 0x000000ffff027224 */ /* 0x000fe400078e0025 */
[----:B------:R-:W-:Y:S01]  /*e950*/  FADD.FTZ R98, R98, R97 ;  /* 0x0000006162627221 */ /* 0x000fe20000010000 */
[----:B------:R-:W-:Y:S01]  /*e960*/  FADD.FTZ R23, R23, R62 ;  /* 0x0000003e17177221 */ /* 0x000fe20000010000 */
[----:B-1----:R-:W-:Y:S01]  /*e970*/  F2FP.F16.F32.PACK_AB R7, R165, R22 ;  /* 0x00000016a507723e */ /* 0x002fe200000000ff */
[----:B------:R-:W-:Y:S02]  /*e980*/  @P0 IMAD.MOV.U32 R2, RZ, RZ, R37 ;  /* 0x000000ffff020224 */ /* 0x000fe400078e0025 */
[----:B------:R-:W-:Y:S01]  /*e990*/  FADD.FTZ R123, R123, R98 ;  /* 0x000000627b7b7221 */ /* 0x000fe20000010000 */
[----:B------:R-:W-:-:S03]  /*e9a0*/  FADD.FTZ R23, R20, R23 ;  /* 0x0000001714177221 */ /* 0x000fc60000010000 */
[----:B------:R-:W-:Y:S01]  /*e9b0*/  FADD.FTZ R92, R92, R123 ;  /* 0x0000007b5c5c7221 */ /* 0x000fe20000010000 */
[----:B----4-:R-:W-:Y:S05]  /*e9c0*/  HMMA.16816.F32 R80, R4, R76, R12 ;  /* 0x0000004c0450723c */ /* 0x010fea000000180c */
[----:B------:R-:W-:Y:S01]  /*e9d0*/  FADD.FTZ R22, R22, R23 ;  /* 0x0000001716167221 */ /* 0x000fe20000010000 */
[----:B------:R-:W-:-:S03]  /*e9e0*/  FADD.FTZ R164, R67, R92 ;  /* 0x0000005c43a47221 */ /* 0x000fc60000010000 */
[----:B------:R-:W-:Y:S01]  /*e9f0*/  FADD.FTZ R165, R165, R22 ;  /* 0x00000016a5a57221 */ /* 0x000fe20000010000 */
[C---:B------:R-:W-:Y:S08]  /*ea00*/  HMMA.16816.F32 R72, R4.reuse, R68, R28 ;  /* 0x000000440448723c */ /* 0x040ff0000000181c */
[C---:B------:R-:W-:Y:S08]  /*ea10*/  HMMA.16816.F32 R76, R4.reuse, R78, R16 ;  /* 0x0000004e044c723c */ /* 0x040ff00000001810 */
[----:B------:R-:W-:Y:S01]  /*ea20*/  HMMA.16816.F32 R68, R4, R70, R24 ;  /* 0x000000460444723c */ /* 0x000fe20000001818 */
[----:B------:R-:W-:-:S04]  /*ea30*/  NOP ;  /* 0x0000000000007918 */ /* 0x000fc80000000000 */
[----:B------:R-:W-:-:S15]  /*ea40*/  @P0 BRA `(.L_x_9956) ;  /* 0x0000000000040947 */ /* 0x000fde0003800000 */
.L_x_9947:
[----:B------:R-:W-:-:S07]  /*ea50*/  IADD3 R61, PT, PT, R63, -0x1, RZ ;  /* 0xffffffff3f3d7810 */ /* 0x000fce0007ffe0ff */
.L_x_9956:
[----:B------:R-:W-:Y:S05]  /*ea60*/  BSYNC B2 ;  /* 0x0000000000027941 */ /* 0x000fea0003800000 */
.L_x_9946:
[----:B------:R-:W-:-:S13]  /*ea70*/  ISETP.GE.AND P0, PT, R61, R138, PT ;  /* 0x0000008a3d00720c */ /* 0x000fda0003f06270 */
[----:B------:R-:W-:Y:S05]  /*ea80*/  @!P0 BRA `(.L_x_9957) ;  /* 0x0000004000548947 */ /* 0x000fea0003800000 */
[C---:B------:R-:W-:Y:S01]  /*ea90*/  IMAD.SHL.U32 R162, R61.reuse, 0x80, RZ ;  /* 0x000000803da27824 */ /* 0x040fe200078e00ff */
        /* <DEDUP_REMOVED lines=8> */
.L_x_9964:
        /* <DEDUP_REMOVED lines=78> */
.L_x_9959:
[----:B------:R-:W-:Y:S05]  /*f000*/  BSYNC.RECONVERGENT B0 ;  /* 0x0000000000007941 */ /* 0x000fea0003800200 */
.L_x_9958:
        /* <DEDUP_REMOVED lines=9> */
[----:B------:R-:W-:Y:S02]  /*f0a0*/  LOP3.LUT R91, R89, 0xc0, RZ, 0xc0, !PT ;  /* 0x000000c0595b7812 */ /* 0x000fe400078ec0ff */
[----:B------:R-:W-:Y:S02]  /*f0b0*/  IADD3 R172, P0, PT, R170, R155, RZ ;  /* 0x0000009baaac7210 */ /* 0x000fe40007f1e0ff */
[----:B------:R-:W-:Y:S02]  /*f0c0*/  LOP3.LUT R88, R135, 0x100, RZ, 0xc0, !PT ;  /* 0x0000010087587812 */ /* 0x000fe400078ec0ff */
[----:B------:R-:W-:Y:S02]  /*f0d0*/  IADD3.X R173, PT, PT, R171, R148, RZ, P0, !PT ;  /* 0x00000094abad7210 */ /* 0x000fe400007fe4ff */
[----:B------:R-:W-:Y:S02]  /*f0e0*/  LOP3.LUT R89, R88, 0x20, R89, 0xf8, !PT ;  /* 0x0000002058597812 */ /* 0x000fe400078ef859 */
[--C-:B------:R-:W-:Y:S02]  /*f0f0*/  LOP3.LUT R88, R91, 0x8, R0.reuse, 0xf8, !PT ;  /* 0x000000085b587812 */ /* 0x100fe400078ef800 */
[C---:B------:R-:W-:Y:S01]  /*f100*/  SHF.L.U32 R166, R0.reuse, 0x3, RZ ;  /* 0x0000000300a67819 */ /* 0x040fe200000006ff */
[----:B-1----:R-:W-:Y:S01]  /*f110*/  ULEA UR6, UR7, UR9, 0x18 ;  /* 0x0000000907067291 */ /* 0x002fe2000f8ec0ff */
[----:B------:R-:W-:Y:S02]  /*f120*/  SHF.L.U32 R132, R0, 0x2, RZ ;  /* 0x0000000200847819 */ /* 0x000fe400000006ff */
[----:B------:R-:W-:Y:S02]  /*f130*/  LOP3.LUT R141, R166, 0xc0, RZ, 0xc0, !PT ;  /* 0x000000c0a68d7812 */ /* 0x000fe400078ec0ff */
[----:B------:R-:W-:Y:S02]  /*f140*/  LOP3.LUT R3, R132, 0x18, RZ, 0xc0, !PT ;  /* 0x0000001884037812 */ /* 0x000fe400078ec0ff */
[----:B------:R-:W-:Y:S02]  /*f150*/  LOP3.LUT R141, R141, 0x18, R0, 0xf8, !PT ;  /* 0x000000188d8d7812 */ /* 0x000fe400078ef800 */
[----:B------:R-:W-:Y:S02]  /*f160*/  LOP3.LUT R3, R89, R88, R3, 0xf6, !PT ;  /* 0x0000005859037212 */ /* 0x000fe400078ef603 */
[--C-:B------:R-:W-:Y:S02]  /*f170*/  LOP3.LUT R141, R141, 0x18, R166.reuse, 0x78, !PT ;  /* 0x000000188d8d7812 */ /* 0x100fe400078e78a6 */
[----:B------:R-:W-:Y:S02]  /*f180*/  LEA R2, R3, UR6, 0x1 ;  /* 0x0000000603027c11 */ /* 0x000fe4000f8e08ff */
[----:B------:R-:W-:Y:S02]  /*f190*/  LOP3.LUT R141, R141, 0x1f20, R166, 0xf8, !PT ;  /* 0x00001f208d8d7812 */ /* 0x000fe400078ef8a6 */
[----:B------:R-:W-:Y:S02]  /*f1a0*/  LOP3.LUT P2, RZ, R0, 0x4, RZ, 0xc0, !PT ;  /* 0x0000000400ff7812 */ /* 0x000fe4000784c0ff */
[----:B------:R-:W-:Y:S02]  /*f1b0*/  LEA R166, R141, UR6, 0x1 ;  /* 0x000000068da67c11 */ /* 0x000fe4000f8e08ff */
[----:B------:R-:W-:Y:S02]  /*f1c0*/  MOV R3, 0x20 ;  /* 0x0000002000037802 */ /* 0x000fe40000000f00 */
[----:B------:R-:W-:Y:S01]  /*f1d0*/  IADD3 R161, PT, PT, R161, -0x1, RZ ;  /* 0xffffffffa1a17810 */ /* 0x000fe20007ffe0ff */
[----:B------:R-:W-:Y:S01]  /*f1e0*/  @!PT LDS RZ, [RZ] ;  /* 0x00000000fffff984 */ /* 0x000fe20000000800 */
[----:B------:R-:W-:Y:S01]  /*f1f0*/  @!PT LDS RZ, [RZ] ;  /* 0x00000000fffff984 */ /* 0x000fe20000000800 */
[----:B------:R-:W-:Y:S01]  /*f200*/  @!PT LDS RZ, [RZ] ;  /* 0x00000000fffff984 */ /* 0x000fe20000000800 */
[----:B------:R-:W-:Y:S01]  /*f210*/  LDGSTS.E.BYPASS.LTC128B.128 [R166+0x3000], desc[UR4][R142.64] ;  /* 0x030000008ea67fae */ /* 0x000fe2000b981a04 */
[----:B------:R-:W-:Y:S02]  /*f220*/  SEL R3, R3, 0xffffffe0, !P2 ;  /* 0xffffffe003037807 */ /* 0x000fe40005000000 */
[----:B------:R-:W-:Y:S02]  /*f230*/  ISETP.GT.AND P0, PT, R161, R138, PT ;  /* 0x0000008aa100720c */ /* 0x000fe40003f04270 */
[----:B------:R-:W-:Y:S02]  /*f240*/  IADD3 R124, PT, PT, R134, R3, RZ ;  /* 0x00000003867c7210 */ /* 0x000fe40007ffe0ff */
[----:B------:R-:W-:Y:S01]  /*f250*/  IADD3 R0, PT, PT, R3, R2, RZ ;  /* 0x0000000203007210 */ /* 0x000fe20007ffe0ff */
[----:B------:R1:W-:Y:S08]  /*f260*/  LDGSTS.E.BYPASS.LTC128B.128 [R166+0x3800], desc[UR4][R168.64] ;  /* 0x03800000a8a67fae */ /* 0x0003f0000b981a04 */
[----:B------:R2:W-:Y:S08]  /*f270*/  LDGSTS.E.BYPASS.LTC128B.128 [R166+0x4000], desc[UR4][R170.64] ;  /* 0x04000000aaa67fae */ /* 0x0005f0000b981a04 */
        /* <DEDUP_REMOVED lines=261> */
.L_x_9963:
[----:B------:R-:W-:Y:S05]  /*102d0*/  BSYNC.RECONVERGENT B0 ;  /* 0x0000000000007941 */ /* 0x000fea0003800200 */
.L_x_9962:
        /* <DEDUP_REMOVED lines=16> */
.L_x_9961:
[----:B------:R-:W-:Y:S05]  /*103e0*/  BSYNC.RECONVERGENT B1 ;  /* 0x0000000000017941 */ /* 0x000fea0003800200 */
.L_x_9960:
[CC--:B------:R-:W-:Y:S01]  /*103f0*/  ISETP.GE.AND P1, PT, R163.reuse, R158.reuse, PT ;  /* 0x0000009ea300720c */ /* 0x0c0fe20003f26270 */
[C---:B--2---:R-:W-:Y:S02]  /*10400*/  VIADD R3, R163.reuse, 0xffffffc0 ;  /* 0xffffffc0a3037836 */ /* 0x044fe40000000000 */
[C---:B------:R-:W-:Y:S01]  /*10410*/  VIADD R39, R163.reuse, 0x1 ;  /* 0x00000001a3277836 */ /* 0x040fe20000000000 */
[----:B-1----:R-:W-:Y:S01]  /*10420*/  FSEL R25, R230, -INF , P1 ;  /* 0xff800000e6197808 */ /* 0x002fe20000800000 */
[----:B------:R-:W-:Y:S01]  /*10430*/  VIADD R7, R163, 0xffffffd0 ;  /* 0xffffffd0a3077836 */ /* 0x000fe20000000000 */
[----:B------:R-:W-:Y:S01]  /*10440*/  ISETP.GE.AND P0, PT, R3, R158, PT ;  /* 0x0000009e0300720c */ /* 0x000fe20003f06270 */
[----:B------:R-:W-:Y:S01]  /*10450*/  VIADD R15, R163, 0xffffffd8 ;  /* 0xffffffd8a30f7836 */ /* 0x000fe20000000000 */
[-C--:B------:R-:W-:Y:S01]  /*10460*/  ISETP.GE.AND P5, PT, R3, R157.reuse, PT ;  /* 0x0000009d0300720c */ /* 0x080fe20003fa6270 */
[----:B------:R-:W-:Y:S01]  /*10470*/  VIADD R13, R163, 0xffffffc1 ;  /* 0xffffffc1a30d7836 */ /* 0x000fe20000000000 */
[----:B------:R-:W-:Y:S01]  /*10480*/  ISETP.GE.AND P6, PT, R3, R154, PT ;  /* 0x0000009a0300720c */ /* 0x000fe20003fc6270 */
[----:B------:R-:W-:Y:S01]  /*10490*/  VIADD R33, R163, 0xffffffe8 ;  /* 0xffffffe8a3217836 */ /* 0x000fe20000000000 */
[----:B------:R-:W-:Y:S01]  /*104a0*/  ISETP.GE.AND P4, PT, R3, R156, PT ;  /* 0x0000009c0300720c */ /* 0x000fe20003f86270 */
[----:B------:R-:W-:Y:S01]  /*104b0*/  VIADD R31, R163, 0xffffffe9 ;  /* 0xffffffe9a31f7836 */ /* 0x000fe20000000000 */
[----:B------:R-:W-:Y:S01]  /*104c0*/  FSEL R167, R167, -INF , P0 ;  /* 0xff800000a7a77808 */ /* 0x000fe20000000000 */
[----:B------:R-:W2:Y:S01]  /*104d0*/  LD.E R3, desc[UR4][R84.64+0xdc] ;  /* 0x0000dc0454037980 */ /* 0x000ea2000c101900 */
[----:B------:R-:W-:Y:S01]  /*104e0*/  FSEL R169, R169, -INF , P5 ;  /* 0xff800000a9a97808 */ /* 0x000fe20002800000 */
[----:B------:R-:W-:Y:S01]  /*104f0*/  VIADD R29, R163, 0xfffffff1 ;  /* 0xfffffff1a31d7836 */ /* 0x000fe20000000000 */
[-C--:B------:R-:W-:Y:S01]  /*10500*/  ISETP.GE.AND P5, PT, R33, R158.reuse, PT ;  /* 0x0000009e2100720c */ /* 0x080fe20003fa6270 */
        /* <DEDUP_REMOVED lines=8> */
[----:B------:R-:W-:Y:S01]  /*10590*/  VIADD R91, R163, 0x38 ;  /* 0x00000038a35b7836 */ /* 0x000fe20000000000 */
[----:B------:R-:W-:Y:S01]  /*105a0*/  FSEL R105, R167, -INF , !P6 ;  /* 0xff800000a7697808 */ /* 0x000fe20007000000 */
[----:B------:R-:W-:Y:S01]  /*105b0*/  IMAD.MOV.U32 R40, RZ, RZ, R160 ;  /* 0x000000ffff287224 */ /* 0x000fe200078e00a0 */
[----:B------:R-:W-:Y:S01]  /*105c0*/  FSEL R168, R168, -INF , P1 ;  /* 0xff800000a8a87808 */ /* 0x000fe20000800000 */
[----:B------:R-:W-:Y:S01]  /*105d0*/  @P2 VIADD R40, R159, 0xffffffe0 ;  /* 0xffffffe09f282836 */ /* 0x000fe20000000000 */
[----:B------:R-:W-:Y:S01]  /*105e0*/  FSEL R4, R169, -INF , !P4 ;  /* 0xff800000a9047808 */ /* 0x000fe20006000000 */
[----:B------:R-:W-:Y:S01]  /*105f0*/  VIADD R11, R163, 0xffffffc8 ;  /* 0xffffffc8a30b7836 */ /* 0x000fe20000000000 */
[----:B------:R-:W-:Y:S01]  /*10600*/  ISETP.GE.AND P4, PT, R31, R154, PT ;  /* 0x0000009a1f00720c */ /* 0x000fe20003f86270 */
        /* <DEDUP_REMOVED lines=106> */
[----:B------:R-:W-:Y:S02]  /*10cb0*/  FSEL R95, R172, -INF , !P6 ;  /* 0xff800000ac5f7808 */ /* 0x000fe40007000000 */
[----:B------:R-:W-:Y:S02]  /*10cc0*/  FSEL R176, R176, -INF , P1 ;  /* 0xff800000b0b07808 */ /* 0x000fe40000800000 */
[----:B------:R-:W-:Y:S02]  /*10cd0*/  ISETP.GE.AND P6, PT, R15, R154, PT ;  /* 0x0000009a0f00720c */ /* 0x000fe40003fc6270 */
[----:B------:R-:W-:Y:S02]  /*10ce0*/  FSEL R129, R207, -INF , P5 ;  /* 0xff800000cf817808 */ /* 0x000fe40002800000 */
[-C--:B------:R-:W-:Y:S02]  /*10cf0*/  ISETP.GE.AND P5, PT, R89, R158.reuse, PT ;  /* 0x0000009e5900720c */ /* 0x080fe40003fa6270 */
[----:B------:R-:W-:Y:S02]  /*10d00*/  ISETP.GE.AND P1, PT, R19, R158, PT ;  /* 0x0000009e1300720c */ /* 0x000fe40003f26270 */
[----:B------:R-:W-:Y:S02]  /*10d10*/  FSEL R127, R208, -INF , P0 ;  /* 0xff800000d07f7808 */ /* 0x000fe40000000000 */
        /* <DEDUP_REMOVED lines=11> */
[C---:B------:R-:W-:Y:S01]  /*10dd0*/  ISETP.GE.AND P1, PT, R163.reuse, R156, PT ;  /* 0x0000009ca300720c */ /* 0x040fe20003f26270 */
[----:B------:R-:W-:Y:S01]  /*10de0*/  VIADD R163, R163, 0xffffff80 ;  /* 0xffffff80a3a37836 */ /* 0x000fe20000000000 */
[----:B------:R-:W-:Y:S02]  /*10df0*/  FSEL R223, R223, -INF , P5 ;  /* 0xff800000dfdf7808 */ /* 0x000fe40002800000 */
[----:B------:R-:W-:Y:S02]  /*10e00*/  FSEL R17, R17, -INF , !P1 ;  /* 0xff80000011117808 */ /* 0x000fe40004800000 */
[-C--:B------:R-:W-:Y:S02]  /*10e10*/  ISETP.GE.AND P5, PT, R13, R154.reuse, PT ;  /* 0x0000009a0d00720c */ /* 0x080fe40003fa6270 */
[----:B------:R-:W-:Y:S02]  /*10e20*/  ISETP.GE.AND P1, PT, R51, R157, PT ;  /* 0x0000009d3300720c */ /* 0x000fe40003f26270 */
[----:B------:R-:W-:Y:S02]  /*10e30*/  FSEL R103, R168, -INF , !P5 ;  /* 0xff800000a8677808 */ /* 0x000fe40006800000 */
[----:B------:R-:W-:Y:S02]  /*10e40*/  ISETP.GE.AND P5, PT, R7, R154, PT ;  /* 0x0000009a0700720c */ /* 0x000fe40003fa6270 */
[----:B------:R-:W-:Y:S02]  /*10e50*/  FMNMX3.FTZ R0, R86, R105, R103, !PT ;  /* 0x0000006956007276 */ /* 0x000fe40007810067 */
[----:B------:R-:W-:Y:S02]  /*10e60*/  FSEL R93, R175, -INF , !P5 ;  /* 0xff800000af5d7808 */ /* 0x000fe40006800000 */
        /* <DEDUP_REMOVED lines=24> */
[----:B------:R-:W-:Y:S02]  /*10ff0*/  FSEL R125, R210, -INF , P0 ;  /* 0xff800000d27d7808 */ /* 0x000fe40000000000 */
[-C--:B------:R-:W-:Y:S04]  /*11000*/  ISETP.GE.AND P0, PT, R53, R157.reuse, PT ;  /* 0x0000009d3500720c */ /* 0x080fe80003f06270 */
        /* <DEDUP_REMOVED lines=10> */
[----:B------:R-:W-:Y:S02]  /*110b0*/  FSEL R20, R228, -INF , P0 ;  /* 0xff800000e4147808 */ /* 0x000fe40000000000 */
[----:B------:R-:W-:Y:S02]  /*110c0*/  FSEL R23, R186, -INF , !P5 ;  /* 0xff800000ba177808 */ /* 0x000fe40006800000 */
[----:B------:R-:W-:Y:S02]  /*110d0*/  ISETP.GE.AND P5, PT, R27, R156, PT ;  /* 0x0000009c1b00720c */ /* 0x000fe40003fa6270 */
[-C--:B------:R-:W-:Y:S04]  /*110e0*/  ISETP.GE.AND P0, PT, R11, R154.reuse, PT ;  /* 0x0000009a0b00720c */ /* 0x080fe80003f06270 */
        /* <DEDUP_REMOVED lines=94> */
[----:B------:R-:W-:Y:S02]  /*116d0*/  FSEL R21, R217, -INF , P6 ;  /* 0xff800000d9157808 */ /* 0x000fe40003000000 */
        /* <DEDUP_REMOVED lines=21> */
[----:B------:R-:W-:Y:S05]  /*11830*/  FMNMX3.FTZ R7, R0, R21, R20, !PT ;  /* 0x0000001500077276 */ /* 0x000fea0007810014 */
[----:B------:R-:W3:Y:S01]  /*11840*/  SHFL.BFLY PT, R0, R7, 0x2, 0x1f ;  /* 0x0c401f0007007f89 */ /* 0x000ee200000e0000 */
[----:B-1----:R-:W-:Y:S07]  /*11850*/  FMNMX.FTZ R37, R2, R5, !PT ;  /* 0x0000000502257209 */ /* 0x002fee0007810000 */
[----:B------:R-:W1:Y:S01]  /*11860*/  SHFL.BFLY PT, R2, R37, 0x1, 0x1f ;  /* 0x0c201f0025027f89 */ /* 0x000e6200000e0000 */
[----:B---3--:R-:W-:Y:S07]  /*11870*/  FMNMX.FTZ R5, R7, R0, !PT ;  /* 0x0000000007057209 */ /* 0x008fee0007810000 */
[----:B------:R-:W3:Y:S01]  /*11880*/  SHFL.BFLY PT, R0, R5, 0x1, 0x1f ;  /* 0x0c201f0005007f89 */ /* 0x000ee200000e0000 */
[----:B-1----:R-:W-:Y:S07]  /*11890*/  FMNMX.FTZ R2, R37, R2, !PT ;  /* 0x0000000225027209 */ /* 0x002fee0007810000 */
[----:B------:R-:W-:Y:S01]  /*118a0*/  LDSM.16.MT88.4 R36, [R40+0x400] ;  /* 0x000400002824783b */ /* 0x000fe20000004200 */
        /* <DEDUP_REMOVED lines=8> */
[----:B------:R-:W1:Y:S01]  /*11930*/  LDSM.16.MT88.4 R12, [R133+0x3000] ;  /* 0x00300000850c783b */ /* 0x000e620000004200 */
[-CC-:B------:R-:W-:Y:S01]  /*11940*/  FFMA.FTZ R50, R9, R3.reuse, -R54.reuse ;  /* 0x0000000309327223 */ /* 0x180fe20000010836 */
[-CC-:B------:R-:W-:Y:S01]  /*11950*/  FFMA.FTZ R104, R105, R3.reuse, -R54.reuse ;  /* 0x0000000369687223 */ /* 0x180fe20000010836 */
[----:B------:R-:W-:Y:S01]  /*11960*/  MUFU.EX2 R98, R98 ;  /* 0x0000006200627308 */ /* 0x000fe20000000800 */
[----:B---3--:R-:W-:Y:S01]  /*11970*/  FMNMX.FTZ R0, R5, R0, !PT ;  /* 0x0000000005007209 */ /* 0x008fe20007810000 */
[----:B------:R-:W-:Y:S01]  /*11980*/  FMUL.FTZ R5, R3, R6 ;  /* 0x0000000603057220 */ /* 0x000fe20000410000 */
[-CC-:B------:R-:W-:Y:S01]  /*11990*/  FFMA.FTZ R107, R101, R3.reuse, -R54.reuse ;  /* 0x00000003656b7223 */ /* 0x180fe20000010836 */
[-CC-:B------:R-:W-:Y:S01]  /*119a0*/  FFMA.FTZ R45, R25, R3.reuse, -R54.reuse ;  /* 0x00000003192d7223 */ /* 0x180fe20000010836 */
[----:B------:R-:W-:Y:S01]  /*119b0*/  FSETP.NEU.FTZ.AND P0, PT, R0, -INF , PT ;  /* 0xff8000000000780b */ /* 0x000fe20003f1d000 */
[----:B------:R-:W-:Y:S01]  /*119c0*/  FMUL.FTZ R42, R3, R0 ;  /* 0x00000000032a7220 */ /* 0x000fe20000410000 */
[-CC-:B------:R-:W-:Y:S03]  /*119d0*/  FFMA.FTZ R59, R19, R3.reuse, -R54.reuse ;  /* 0x00000003133b7223 */ /* 0x180fe60000010836 */
[----:B------:R-:W-:Y:S01]  /*119e0*/  MUFU.EX2 R104, R104 ;  /* 0x0000006800687308 */ /* 0x000fe20000000800 */
[-CC-:B------:R-:W-:Y:S01]  /*119f0*/  FFMA.FTZ R115, R103, R3.reuse, -R54.reuse ;  /* 0x0000000367737223 */ /* 0x180fe20000010836 */
[-CC-:B------:R-:W-:Y:S01]  /*11a00*/  FFMA.FTZ R103, R93, R3.reuse, -R54.reuse ;  /* 0x000000035d677223 */ /* 0x180fe20000010836 */
[----:B------:R-:W-:Y:S01]  /*11a10*/  FSEL R42, R42, RZ, P0 ;  /* 0x000000ff2a2a7208 */ /* 0x000fe20000000000 */
[-CC-:B------:R-:W-:Y:S01]  /*11a20*/  FFMA.FTZ R100, R95, R3.reuse, -R54.reuse ;  /* 0x000000035f647223 */ /* 0x180fe20000010836 */
[-CC-:B------:R-:W-:Y:S01]  /*11a30*/  FFMA.FTZ R95, R179, R3.reuse, -R54.reuse ;  /* 0x00000003b35f7223 */ /* 0x180fe20000010836 */
[-CC-:B------:R-:W-:Y:S01]  /*11a40*/  FFMA.FTZ R92, R181, R3.reuse, -R54.reuse ;  /* 0x00000003b55c7223 */ /* 0x180fe20000010836 */
[-C--:B------:R-:W-:Y:S03]  /*11a50*/  FFMA.FTZ R90, R183, R3.reuse, -R54 ;  /* 0x00000003b75a7223 */ /* 0x080fe60000010836 */
[----:B------:R-:W2:Y:S01]  /*11a60*/  MUFU.EX2 R115, R115 ;  /* 0x0000007300737308 */ /* 0x000ea20000000800 */
[-CC-:B------:R-:W-:Y:S01]  /*11a70*/  FFMA.FTZ R91, R31, R3.reuse, -R42.reuse ;  /* 0x000000031f5b7223 */ /* 0x180fe2000001082a */
[-CC-:B------:R-:W-:Y:S01]  /*11a80*/  FFMA.FTZ R51, R29, R3.reuse, -R42.reuse ;  /* 0x000000031d337223 */ /* 0x180fe2000001082a */
[-CC-:B------:R-:W-:Y:S01]  /*11a90*/  FFMA.FTZ R88, R33, R3.reuse, -R42.reuse ;  /* 0x0000000321587223 */ /* 0x180fe2000001082a */
[----:B------:R-:W3:Y:S01]  /*11aa0*/  LDSM.16.MT88.4 R28, [R40] ;  /* 0x00000000281c783b */ /* 0x000ee20000004200 */
        /* <DEDUP_REMOVED lines=11> */
[----:B------:R-:W5:Y:S01]  /*11b60*/  MUFU.EX2 R100, R100 ;  /* 0x0000006400647308 */ /* 0x000f620000000800 */
        /* <DEDUP_REMOVED lines=9> */
[-C--:B------:R-:W-:Y:S01]  /*11c00*/  FFMA.FTZ R109, R109, R3.reuse, -R42 ;  /* 0x000000036d6d7223 */ /* 0x080fe2000001082a */
[----:B------:R-:W-:Y:S01]  /*11c10*/  FSEL R4, R0, RZ, P0 ;  /* 0x000000ff00047208 */ /* 0x000fe20000000000 */
[-CC-:B------:R-:W-:Y:S01]  /*11c20*/  FFMA.FTZ R65, R185, R3.reuse, -R54.reuse ;  /* 0x00000003b9417223 */ /* 0x180fe20000010836 */
[-CC-:B------:R-:W-:Y:S01]  /*11c30*/  FFMA.FTZ R64, R187, R3.reuse, -R54.reuse ;  /* 0x00000003bb407223 */ /* 0x180fe20000010836 */
[-CC-:B------:R-:W-:Y:S01]  /*11c40*/  FFMA.FTZ R61, R189, R3.reuse, -R54.reuse ;  /* 0x00000003bd3d7223 */ /* 0x180fe20000010836 */
[--C-:B------:R-:W-:Y:S03]  /*11c50*/  FFMA.FTZ R60, R191, R3, -R54.reuse ;  /* 0x00000003bf3c7223 */ /* 0x100fe60000010836 */
[----:B------:R-:W2:Y:S01]  /*11c60*/  MUFU.EX2 R102, R102 ;  /* 0x0000006600667308 */ /* 0x000ea20000000800 */
[----:B------:R-:W-:Y:S01]  /*11c70*/  FADD.FTZ R4, -R4, R87 ;  /* 0x0000005704047221 */ /* 0x000fe20000010100 */
[----:B-----5:R-:W-:Y:S01]  /*11c80*/  F2FP.F16.F32.PACK_AB R26, R100, R107 ;  /* 0x0000006b641a723e */ /* 0x020fe200000000ff */
[-CC-:B------:R-:W-:Y:S01]  /*11c90*/  FFMA.FTZ R55, R193, R3.reuse, -R54.reuse ;  /* 0x00000003c1377223 */ /* 0x180fe20000010836 */
[-CC-:B------:R-:W-:Y:S01]  /*11ca0*/  FFMA.FTZ R48, R195, R3.reuse, -R54.reuse ;  /* 0x00000003c3307223 */ /* 0x180fe20000010836 */
[----:B------:R-:W-:Y:S01]  /*11cb0*/  FMUL.FTZ R7, R3, R4 ;  /* 0x0000000403077220 */ /* 0x000fe20000410000 */
[-CC-:B------:R-:W-:Y:S01]  /*11cc0*/  FFMA.FTZ R86, R121, R3.reuse, -R54.reuse ;  /* 0x0000000379567223 */ /* 0x180fe20000010836 */
[----:B------:R-:W-:Y:S03]  /*11cd0*/  ISETP.GT.AND P0, PT, R161, R138, PT ;  /* 0x0000008aa100720c */ /* 0x000fe60003f04270 */
[----:B------:R-:W-:Y:S01]  /*11ce0*/  MUFU.EX2 R105, R105 ;  /* 0x0000006900697308 */ /* 0x000fe20000000800 */
[-CC-:B------:R-:W-:Y:S01]  /*11cf0*/  FFMA.FTZ R87, R119, R3.reuse, -R54.reuse ;  /* 0x0000000377577223 */ /* 0x180fe20000010836 */
[-CC-:B------:R-:W-:Y:S01]  /*11d00*/  FFMA.FTZ R106, R117, R3.reuse, -R54.reuse ;  /* 0x00000003756a7223 */ /* 0x180fe20000010836 */
[-CC-:B------:R-:W-:Y:S01]  /*11d10*/  FFMA.FTZ R111, R111, R3.reuse, -R54.reuse ;  /* 0x000000036f6f7223 */ /* 0x180fe20000010836 */
[-CC-:B------:R-:W-:Y:S01]  /*11d20*/  FFMA.FTZ R67, R67, R3.reuse, -R54.reuse ;  /* 0x0000000343437223 */ /* 0x180fe20000010836 */
[-CC-:B------:R-:W-:Y:S01]  /*11d30*/  FFMA.FTZ R63, R63, R3.reuse, -R54.reuse ;  /* 0x000000033f3f7223 */ /* 0x180fe20000010836 */
[----:B------:R-:W-:Y:S04]  /*11d40*/  FFMA.FTZ R53, R53, R3, -R54 ;  /* 0x0000000335357223 */ /* 0x000fe80000010836 */
[----:B------:R-:W5:Y:S01]  /*11d50*/  MUFU.EX2 R96, R96 ;  /* 0x0000006000607308 */ /* 0x000f620000000800 */
[----:B--2---:R-:W-:Y:S09]  /*11d60*/  F2FP.F16.F32.PACK_AB R25, R102, R113 ;  /* 0x000000716619723e */ /* 0x004ff200000000ff */
[----:B------:R-:W2:Y:S10]  /*11d70*/  MUFU.EX2 R23, R5 ;  /* 0x0000000500177308 */ /* 0x000eb40000000800 */
[----:B------:R-:W1:Y:S01]  /*11d80*/  MUFU.EX2 R22, R7 ;  /* 0x0000000700167308 */ /* 0x000e620000000800 */
[----:B-----5:R-:W-:Y:S09]  /*11d90*/  F2FP.F16.F32.PACK_AB R27, R96, R105 ;  /* 0x00000069601b723e */ /* 0x020ff200000000ff */
        /* <DEDUP_REMOVED lines=14> */
[-CC-:B------:R-:W-:Y:S01]  /*11e80*/  FFMA.FTZ R71, R175, R3.reuse, -R42.reuse ;  /* 0x00000003af477223 */ /* 0x180fe2000001082a */
[-CC-:B------:R-:W-:Y:S03]  /*11e90*/  FFMA.FTZ R69, R173, R3.reuse, -R42.reuse ;  /* 0x00000003ad457223 */ /* 0x180fe6000001082a */
[----:B------:R-:W1:Y:S01]  /*11ea0*/  MUFU.EX2 R92, R92 ;  /* 0x0000005c005c7308 */ /* 0x000e620000000800 */
[-CC-:B------:R-:W-:Y:S01]  /*11eb0*/  FFMA.FTZ R68, R171, R3.reuse, -R42.reuse ;  /* 0x00000003ab447223 */ /* 0x180fe2000001082a */
[-CC-:B------:R-:W-:Y:S01]  /*11ec0*/  FFMA.FTZ R81, R127, R3.reuse, -R42.reuse ;  /* 0x000000037f517223 */ /* 0x180fe2000001082a */
[--C-:B------:R-:W-:Y:S01]  /*11ed0*/  FFMA.FTZ R80, R125, R3, -R42.reuse ;  /* 0x000000037d507223 */ /* 0x100fe2000001082a */
[C---:B------:R-:W-:Y:S01]  /*11ee0*/  FMUL.FTZ R6, R22.reuse, R82 ;  /* 0x0000005216067220 */ /* 0x040fe20000410000 */
[C---:B------:R-:W-:Y:S01]  /*11ef0*/  FMUL.FTZ R7, R22.reuse, R83 ;  /* 0x0000005316077220 */ /* 0x040fe20000410000 */
[-C--:B------:R-:W-:Y:S01]  /*11f00*/  FFMA.FTZ R83, R123, R3.reuse, -R42 ;  /* 0x000000037b537223 */ /* 0x080fe2000001082a */
[--C-:B------:R-:W-:Y:S03]  /*11f10*/  FFMA.FTZ R70, R169, R3, -R54.reuse ;  /* 0x00000003a9467223 */ /* 0x100fe60000010836 */
[----:B------:R-:W-:Y:S01]  /*11f20*/  MUFU.EX2 R101, R101 ;  /* 0x0000006500657308 */ /* 0x000fe20000000800 */
[C---:B------:R-:W-:Y:S01]  /*11f30*/  FFMA.FTZ R113, R22.reuse, R165, R113 ;  /* 0x000000a516717223 */ /* 0x040fe20000010071 */
[C---:B------:R-:W-:Y:S08]  /*11f40*/  HMMA.16816.F32 R4, R24.reuse, R12, R4 ;  /* 0x0000000c1804723c */ /* 0x040ff00000001804 */
[----:B------:R-:W2:Y:S01]  /*11f50*/  MUFU.EX2 R94, R94 ;  /* 0x0000005e005e7308 */ /* 0x000ea20000000800 */
[C---:B------:R-:W-:Y:S01]  /*11f60*/  FMUL.FTZ R12, R23.reuse, R72 ;  /* 0x00000048170c7220 */ /* 0x040fe20000410000 */
[----:B------:R-:W-:Y:S01]  /*11f70*/  FMUL.FTZ R13, R23, R73 ;  /* 0x00000049170d7220 */ /* 0x000fe20000410000 */
[----:B------:R-:W-:Y:S01]  /*11f80*/  FFMA.FTZ R73, R167, R3, -R54 ;  /* 0x00000003a7497223 */ /* 0x000fe20000010836 */
[C---:B------:R-:W-:Y:S03]  /*11f90*/  HMMA.16816.F32 R8, R24.reuse, R14, R8 ;  /* 0x0000000e1808723c */ /* 0x040fe60000001808 */
[C---:B------:R-:W-:Y:S03]  /*11fa0*/  FMUL.FTZ R14, R22.reuse, R74 ;  /* 0x0000004a160e7220 */ /* 0x040fe60000410000 */
[----:B------:R-:W-:Y:S01]  /*11fb0*/  MUFU.EX2 R93, R93 ;  /* 0x0000005d005d7308 */ /* 0x000fe20000000800 */
[----:B------:R-:W-:Y:S01]  /*11fc0*/  FMUL.FTZ R15, R22, R75 ;  /* 0x0000004b160f7220 */ /* 0x000fe20000410000 */
[-C--:B------:R-:W-:Y:S01]  /*11fd0*/  FFMA.FTZ R74, R129, R3.reuse, -R42 ;  /* 0x00000003814a7223 */ /* 0x080fe2000001082a */
[-CC-:B------:R-:W-:Y:S01]  /*11fe0*/  FFMA.FTZ R75, R141, R3.reuse, -R54.reuse ;  /* 0x000000038d4b7223 */ /* 0x180fe20000010836 */
[-C--:B------:R-:W-:Y:S01]  /*11ff0*/  FFMA.FTZ R72, R131, R3.reuse, -R54 ;  /* 0x0000000383487223 */ /* 0x080fe20000010836 */
[----:B------:R-:W-:Y:S01]  /*12000*/  FADD.FTZ R22, R115, R104 ;  /* 0x0000006873167221 */ /* 0x000fe20000010000 */
[----:B------:R-:W-:Y:S01]  /*12010*/  FADD.FTZ R102, R102, R113 ;  /* 0x0000007166667221 */ /* 0x000fe20000010000 */
[----:B------:R-:W-:Y:S03]  /*12020*/  FFMA.FTZ R54, R52, R3, -R54 ;  /* 0x0000000334367223 */ /* 0x000fe60000010836 */
[----:B------:R-:W4:Y:S01]  /*12030*/  MUFU.EX2 R88, R88 ;  /* 0x0000005800587308 */ /* 0x000f220000000800 */
[C---:B---3--:R-:W-:Y:S03]  /*12040*/  HMMA.16816.F32 R12, R24.reuse, R28, R12 ;  /* 0x0000001c180c723c */ /* 0x048fe6000000180c */
[----:B------:R-:W-:Y:S01]  /*12050*/  FADD.FTZ R107, R107, R22 ;  /* 0x000000166b6b7221 */ /* 0x000fe20000010000 */
[----:B------:R-:W-:Y:S05]  /*12060*/  FADD.FTZ R105, R105, R102 ;  /* 0x0000006669697221 */ /* 0x000fea0000010000 */
[----:B------:R-:W-:Y:S01]  /*12070*/  MUFU.EX2 R90, R90 ;  /* 0x0000005a005a7308 */ /* 0x000fe20000000800 */
[----:B------:R-:W-:Y:S01]  /*12080*/  HMMA.16816.F32 R16, R24, R30, R16 ;  /* 0x0000001e1810723c */ /* 0x000fe20000001810 */
[----:B------:R-:W3:Y:S02]  /*12090*/  LDSM.16.MT88.4 R28, [R133+0x3800] ;  /* 0x00380000851c783b */ /* 0x000ee40000004200 */
[----:B-----5:R-:W-:Y:S01]  /*120a0*/  F2FP.F16.F32.PACK_AB R24, R98, R103 ;  /* 0x000000676218723e */ /* 0x020fe200000000ff */
[----:B------:R-:W-:Y:S01]  /*120b0*/  FADD.FTZ R22, R96, R105 ;  /* 0x0000006960167221 */ /* 0x000fe20000010000 */
[----:B-1----:R-:W-:Y:S01]  /*120c0*/  F2FP.F16.F32.PACK_AB R26, R92, R95 ;  /* 0x0000005f5c1a723e */ /* 0x002fe200000000ff */
[----:B------:R-:W-:Y:S03]  /*120d0*/  FFMA.FTZ R96, R97, R3, -R42 ;  /* 0x0000000361607223 */ /* 0x000fe6000001082a */
[----:B------:R-:W1:Y:S01]  /*120e0*/  MUFU.EX2 R65, R65 ;  /* 0x0000004100417308 */ /* 0x000e620000000800 */
[----:B--2---:R-:W-:Y:S01]  /*120f0*/  F2FP.F16.F32.PACK_AB R25, R94, R101 ;  /* 0x000000655e19723e */ /* 0x004fe200000000ff */
        /* <DEDUP_REMOVED lines=12> */
[----:B------:R-:W4:Y:S02]  /*121c0*/  LDSM.16.MT88.4 R32, [R40+0x800] ;  /* 0x000800002820783b */ /* 0x000f240000004200 */
[----:B------:R-:W-:Y:S01]  /*121d0*/  FADD.FTZ R95, R92, R95 ;  /* 0x0000005f5c5f7221 */ /* 0x000fe20000010000 */
[----:B------:R-:W-:Y:S04]  /*121e0*/  FADD.FTZ R88, R88, R93 ;  /* 0x0000005d58587221 */ /* 0x000fe80000010000 */
[----:B------:R-:W-:Y:S01]  /*121f0*/  MUFU.EX2 R91, R91 ;  /* 0x0000005b005b7308 */ /* 0x000fe20000000800 */
[C---:B------:R-:W-:Y:S09]  /*12200*/  HMMA.16816.F32 R12, R24.reuse, R36, R12 ;  /* 0x00000024180c723c */ /* 0x040ff2000000180c */
[----:B------:R-:W5:Y:S01]  /*12210*/  MUFU.EX2 R62, R62 ;  /* 0x0000003e003e7308 */ /* 0x000f620000000800 */
        /* <DEDUP_REMOVED lines=9> */
[C---:B-----5:R-:W-:Y:S01]  /*122b0*/  F2FP.F16.F32.PACK_AB R25, R62.reuse, R91 ;  /* 0x0000005b3e19723e */ /* 0x060fe200000000ff */
        /* <DEDUP_REMOVED lines=22> */
[----:B------:R-:W-:Y:S04]  /*12420*/  FADD.FTZ R55, R55, R60 ;  /* 0x0000003c37377221 */ /* 0x000fe80000010000 */
[----:B------:R-:W-:Y:S05]  /*12430*/  FADD.FTZ R22, R48, R55 ;  /* 0x0000003730167221 */ /* 0x000fea0000010000 */
[----:B------:R-:W1:Y:S01]  /*12440*/  MUFU.EX2 R49, R49 ;  /* 0x0000003100317308 */ /* 0x000e620000000800 */
[----:B------:R-:W-:Y:S01]  /*12450*/  FADD.FTZ R22, R47, R22 ;  /* 0x000000162f167221 */ /* 0x000fe20000010000 */
[C---:B----4-:R-:W-:Y:S01]  /*12460*/  F2FP.F16.F32.PACK_AB R25, R51.reuse, R56 ;  /* 0x000000383319723e */ /* 0x050fe200000000ff */
        /* <DEDUP_REMOVED lines=20> */
[----:B------:R-:W-:Y:S10]  /*125b0*/  MUFU.EX2 R69, R69 ;  /* 0x0000004500457308 */ /* 0x000ff40000000800 */
        /* <DEDUP_REMOVED lines=23> */
[C---:B----4-:R-:W-:Y:S01]  /*12730*/  F2FP.F16.F32.PACK_AB R25, R81.reuse, R74 ;  /* 0x0000004a5119723e */ /* 0x050fe200000000ff */
[----:B------:R-:W-:Y:S04]  /*12740*/  FADD.FTZ R74, R74, R69 ;  /* 0x000000454a4a7221 */ /* 0x000fe80000010000 */
[----:B------:R-:W-:Y:S04]  /*12750*/  FADD.FTZ R81, R81, R74 ;  /* 0x0000004a51517221 */ /* 0x000fe80000010000 */
[----:B------:R-:W-:Y:S10]  /*12760*/  MUFU.EX2 R86, R86 ;  /* 0x0000005600567308 */ /* 0x000ff40000000800 */
[----:B------:R-:W2:Y:S01]  /*12770*/  MUFU.EX2 R87, R87 ;  /* 0x0000005700577308 */ /* 0x000ea20000000800 */
        /* <DEDUP_REMOVED lines=8> */
[C---:B---3--:R-:W-:Y:S03]  /*12800*/  HMMA.16816.F32 R12, R24.reuse, R32, R12 ;  /* 0x00000020180c723c */ /* 0x048fe6000000180c */
[-CC-:B------:R-:W-:Y:S01]  /*12810*/  FFMA.FTZ R32, R43, R3.reuse, -R42.reuse ;  /* 0x000000032b207223 */ /* 0x180fe2000001082a */
[-CC-:B------:R-:W-:Y:S05]  /*12820*/  FFMA.FTZ R33, R41, R3.reuse, -R42.reuse ;  /* 0x0000000329217223 */ /* 0x180fea000001082a */
[----:B------:R-:W3:Y:S01]  /*12830*/  MUFU.EX2 R99, R99 ;  /* 0x0000006300637308 */ /* 0x000ee20000000800 */
[----:B------:R-:W-:Y:S03]  /*12840*/  HMMA.16816.F32 R16, R24, R34, R16 ;  /* 0x000000221810723c */ /* 0x000fe60000001810 */
[-CC-:B------:R-:W-:Y:S01]  /*12850*/  FFMA.FTZ R34, R21, R3.reuse, -R42.reuse ;  /* 0x0000000315227223 */ /* 0x180fe2000001082a */
[----:B------:R-:W-:Y:S01]  /*12860*/  FADD.FTZ R21, R44, R45 ;  /* 0x0000002d2c157221 */ /* 0x000fe20000010000 */
[----:B------:R-:W-:Y:S01]  /*12870*/  FFMA.FTZ R42, R20, R3, -R42 ;  /* 0x00000003142a7223 */ /* 0x000fe2000001082a */
[----:B--2---:R-:W-:Y:S03]  /*12880*/  F2FP.F16.F32.PACK_AB R24, R87, R86 ;  /* 0x000000565718723e */ /* 0x004fe600000000ff */
[----:B------:R-:W-:Y:S01]  /*12890*/  MUFU.EX2 R96, R96 ;  /* 0x0000006000607308 */ /* 0x000fe20000000800 */
[----:B------:R-:W-:Y:S01]  /*128a0*/  FADD.FTZ R50, R50, R21 ;  /* 0x0000001532327221 */ /* 0x000fe20000010000 */
[----:B------:R-:W-:Y:S01]  /*128b0*/  FADD.FTZ R3, R83, R80 ;  /* 0x0000005053037221 */ /* 0x000fe20000010000 */
[----:B------:R-:W2:Y:S01]  /*128c0*/  LDSM.16.MT88.4 R20, [R40+0x1c00] ;  /* 0x001c00002814783b */ /* 0x000ea20000004200 */
[----:B-1----:R-:W-:Y:S01]  /*128d0*/  F2FP.F16.F32.PACK_AB R26, R111, R106 ;  /* 0x0000006a6f1a723e */ /* 0x002fe200000000ff */
[----:B------:R-:W-:Y:S05]  /*128e0*/  FADD.FTZ R59, R59, R50 ;  /* 0x000000323b3b7221 */ /* 0x000fea0000010000 */
        /* <DEDUP_REMOVED lines=10> */
[----:B-1----:R-:W-:Y:S01]  /*12990*/  F2FP.F16.F32.PACK_AB R27, R89, R96 ;  /* 0x00000060591b723e */ /* 0x002fe200000000ff */
[----:B------:R-:W-:Y:S01]  /*129a0*/  FADD.FTZ R86, R86, R75 ;  /* 0x0000004b56567221 */ /* 0x000fe20000010000 */
[----:B------:R-:W-:Y:S03]  /*129b0*/  FADD.FTZ R96, R96, R99 ;  /* 0x0000006360607221 */ /* 0x000fe60000010000 */
[----:B------:R-:W-:Y:S01]  /*129c0*/  FADD.FTZ R87, R87, R86 ;  /* 0x0000005657577221 */ /* 0x000fe20000010000 */
[----:B------:R-:W-:Y:S01]  /*129d0*/  FADD.FTZ R89, R89, R96 ;  /* 0x0000006059597221 */ /* 0x000fe20000010000 */
[C---:B-----5:R-:W-:Y:S02]  /*129e0*/  HMMA.16816.F32 R4, R24.reuse, R36, R4 ;  /* 0x000000241804723c */ /* 0x060fe40000001804 */
[----:B------:R-:W-:Y:S01]  /*129f0*/  MUFU.EX2 R53, R53 ;  /* 0x0000003500357308 */ /* 0x000fe20000000800 */
[----:B------:R-:W-:Y:S05]  /*12a00*/  IMAD.MOV.U32 R86, RZ, RZ, R2 ;  /* 0x000000ffff567224 */ /* 0x000fea00078e0002 */
[C---:B------:R-:W-:Y:S04]  /*12a10*/  HMMA.16816.F32 R8, R24.reuse, R38, R8 ;  /* 0x000000261808723c */ /* 0x040fe80000001808 */
[----:B------:R-:W1:Y:S01]  /*12a20*/  MUFU.EX2 R54, R54 ;  /* 0x0000003600367308 */ /* 0x000e620000000800 */
[----:B---3--:R-:W-:Y:S03]  /*12a30*/  F2FP.F16.F32.PACK_AB R68, R62, R67 ;  /* 0x000000433e44723e */ /* 0x008fe600000000ff */
[C---:B----4-:R-:W-:Y:S06]  /*12a40*/  HMMA.16816.F32 R12, R24.reuse, R28, R12 ;  /* 0x0000001c180c723c */ /* 0x050fec000000180c */
[----:B------:R-:W-:Y:S02]  /*12a50*/  MUFU.EX2 R32, R32 ;  /* 0x0000002000207308 */ /* 0x000fe40000000800 */
[----:B------:R-:W-:Y:S08]  /*12a60*/  HMMA.16816.F32 R16, R24, R30, R16 ;  /* 0x0000001e1810723c */ /* 0x000ff00000001810 */
[----:B------:R-:W3:Y:S01]  /*12a70*/  MUFU.EX2 R33, R33 ;  /* 0x0000002100217308 */ /* 0x000ee20000000800 */
[----:B-1----:R-:W-:Y:S09]  /*12a80*/  F2FP.F16.F32.PACK_AB R70, R54, R53 ;  /* 0x000000353646723e */ /* 0x002ff200000000ff */
[----:B------:R-:W-:Y:S10]  /*12a90*/  MUFU.EX2 R34, R34 ;  /* 0x0000002200227308 */ /* 0x000ff40000000800 */
[----:B------:R-:W1:Y:S01]  /*12aa0*/  MUFU.EX2 R165, R42 ;  /* 0x0000002a00a57308 */ /* 0x000e620000000800 */
[C---:B---3--:R-:W-:Y:S01]  /*12ab0*/  F2FP.F16.F32.PACK_AB R69, R33.reuse, R32 ;  /* 0x000000202145723e */ /* 0x048fe200000000ff */
[----:B------:R-:W-:Y:S04]  /*12ac0*/  FADD.FTZ R32, R32, R89 ;  /* 0x0000005920207221 */ /* 0x000fe80000010000 */
[----:B------:R-:W-:Y:S01]  /*12ad0*/  FADD.FTZ R33, R33, R32 ;  /* 0x0000002021217221 */ /* 0x000fe20000010000 */
[C---:B-1----:R-:W-:Y:S03]  /*12ae0*/  F2FP.F16.F32.PACK_AB R71, R165.reuse, R34 ;  /* 0x00000022a547723e */ /* 0x042fe600000000ff */
[----:B------:R-:W-:Y:S04]  /*12af0*/  FADD.FTZ R34, R34, R33 ;  /* 0x0000002122227221 */ /* 0x000fe80000010000 */
[----:B------:R-:W-:Y:S01]  /*12b00*/  FADD.FTZ R165, R165, R34 ;  /* 0x00000022a5a57221 */ /* 0x000fe20000010000 */
[C---:B------:R-:W-:Y:S05]  /*12b10*/  HMMA.16816.F32 R80, R68.reuse, R76, R4 ;  /* 0x0000004c4450723c */ /* 0x040fea0000001804 */
[----:B------:R-:W-:Y:S01]  /*12b20*/  FADD.FTZ R4, R106, R87 ;  /* 0x000000576a047221 */ /* 0x000fe20000010000 */
[----:B------:R-:W-:Y:S02]  /*12b30*/  IMAD.MOV.U32 R87, RZ, RZ, R0 ;  /* 0x000000ffff577224 */ /* 0x000fe400078e0000 */
        /* <DEDUP_REMOVED lines=10> */
.L_x_9957:
        /* <DEDUP_REMOVED lines=10> */
.L_x_9972:
        /* <DEDUP_REMOVED lines=36> */
[----:B------:R-:W-:Y:S01]  /*12ec0*/  LOP3.LUT R10, R10, 0x18, R3, 0xf8, !PT ;  /* 0x000000180a0a7812 */ /* 0x000fe200078ef803 */
[----:B------:R-:W-:Y:S01]  /*12ed0*/  FMUL.FTZ R71, R4, R71 ;  /* 0x0000004704477220 */ /* 0x000fe20000410000 */
[----:B-1----:R-:W-:-:S04]  /*12ee0*/  @P0 FMUL.FTZ R6, R6, 0.69314718246459960938 ;  /* 0x3f31721806060820 */ /* 0x002fc80000410000 */
        /* <DEDUP_REMOVED lines=15> */
[----:B------:R-:W-:Y:S04]  /*12fe0*/  STS.64 [R7+0x440], R74 ;  /* 0x0004404a07007388 */ /* 0x000fe80000000a00 */
[----:B------:R-:W-:Y:S04]  /*12ff0*/  STS.64 [R8+0x60], R68 ;  /* 0x0000604408007388 */ /* 0x000fe80000000a00 */
[----:B------:R-:W-:Y:S04]  /*13000*/  STS.64 [R8+0x460], R70 ;  /* 0x0004604608007388 */ /* 0x000fe80000000a00 */
[----:B------:R-:W2:Y:S04]  /*13010*/  LD.E.64 R22, desc[UR4][R84.64+0xb0] ;  /* 0x0000b00454167980 */ /* 0x000ea8000c101b00 */
[----:B------:R-:W3:Y:S04]  /*13020*/  LD.E R16, desc[UR4][R84.64+0x60] ;  /* 0x0000600454107980 */ /* 0x000ee8000c101900 */
[----:B------:R-:W4:Y:S04]  /*13030*/  LD.E R21, desc[UR4][R84.64+0xcc] ;  /* 0x0000cc0454157980 */ /* 0x000f28000c101900 */
[----:B------:R-:W4:Y:S04]  /*13040*/  LD.E.64 R26, desc[UR4][R84.64+0x78] ;  /* 0x00007804541a7980 */ /* 0x000f28000c101b00 */
[----:B------:R1:W5:Y:S01]  /*13050*/  LD.E.64 R28, desc[UR4][R84.64+0xa8] ;  /* 0x0000a804541c7980 */ /* 0x000362000c101b00 */
[----:B------:R-:W-:Y:S01]  /*13060*/  SHF.R.U32.HI R24, RZ, 0x1, R3 ;  /* 0x00000001ff187819 */ /* 0x000fe20000011603 */
[----:B------:R-:W-:Y:S01]  /*13070*/  IMAD.SHL.U32 R145, R145, 0x40, RZ ;  /* 0x0000004091917824 */ /* 0x000fe200078e00ff */
[----:B------:R-:W-:Y:S01]  /*13080*/  LOP3.LUT R31, R132, 0xd8, RZ, 0xc0, !PT ;  /* 0x000000d8841f7812 */ /* 0x000fe200078ec0ff */
[----:B------:R-:W-:Y:S01]  /*13090*/  BSSY.RECONVERGENT B0, `(.L_x_9966) ;  /* 0x0000029000007945 */ /* 0x000fe20003800200 */
[----:B------:R-:W-:Y:S01]  /*130a0*/  BAR.SYNC.DEFER_BLOCKING 0x0 ;  /* 0x0000000000007b1d */ /* 0x000fe20000010000 */
[----:B------:R-:W-:Y:S01]  /*130b0*/  LOP3.LUT P5, RZ, R3, 0x3, RZ, 0xc0, !PT ;  /* 0x0000000303ff7812 */ /* 0x000fe200078ac0ff */
[----:B------:R-:W-:Y:S01]  /*130c0*/  IMAD.IADD R30, R146, 0x1, -R145 ;  /* 0x00000001921e7824 */ /* 0x000fe200078e0a91 */
[----:B------:R-:W-:-:S02]  /*130d0*/  LOP3.LUT R31, R31, 0x18, R24, 0x78, !PT ;  /* 0x000000181f1f7812 */ /* 0x000fc400078e7818 */
[----:B------:R-:W-:Y:S02]  /*130e0*/  SHF.R.U32.HI R3, RZ, 0x3, R3 ;  /* 0x00000003ff037819 */ /* 0x000fe40000011603 */
[----:B------:R-:W-:Y:S02]  /*130f0*/  LOP3.LUT R31, R31, 0xf24, R132, 0xf8, !PT ;  /* 0x00000f241f1f7812 */ /* 0x000fe400078ef884 */
[----:B------:R-:W-:Y:S02]  /*13100*/  LOP3.LUT R132, R132, 0xffc, RZ, 0xc0, !PT ;  /* 0x00000ffc84847812 */ /* 0x000fe400078ec0ff */
[----:B------:R-:W-:Y:S02]  /*13110*/  LEA R31, R31, UR6, 0x2 ;  /* 0x000000061f1f7c11 */ /* 0x000fe4000f8e10ff */
[----:B------:R-:W-:-:S03]  /*13120*/  ISETP.GE.AND P4, PT, R3, R30, PT ;  /* 0x0000001e0300720c */ /* 0x000fc60003f86270 */
[----:B------:R-:W1:Y:S04]  /*13130*/  LDS.128 R12, [R31] ;  /* 0x000000001f0c7984 */ /* 0x000e680000000c00 */
[----:B------:R-:W1:Y:S04]  /*13140*/  LDS.128 R8, [R31+0x800] ;  /* 0x000800001f087984 */ /* 0x000e680000000c00 */
[----:B------:R-:W1:Y:S01]  /*13150*/  LDS.128 R4, [R31+0x1000] ;  /* 0x001000001f047984 */ /* 0x000e620000000c00 */
[----:B--2---:R-:W-:-:S04]  /*13160*/  IMAD R22, R22, UR8, R149 ;  /* 0x0000000816167c24 */ /* 0x004fc8000f8e0295 */
[----:B---3--:R-:W-:Y:S02]  /*13170*/  IMAD R22, R22, R16, R147 ;  /* 0x0000001016167224 */ /* 0x008fe400078e0293 */
[----:B------:R2:W3:Y:S02]  /*13180*/  LDS.128 R16, [R31+0x1800] ;  /* 0x001800001f107984 */ /* 0x0004e40000000c00 */
[----:B------:R-:W-:Y:S02]  /*13190*/  IMAD R22, R23, R22, R145 ;  /* 0x0000001617167224 */ /* 0x000fe400078e0291 */
[C---:B------:R-:W-:Y:S02]  /*131a0*/  VIADD R23, R3.reuse, 0x10 ;  /* 0x0000001003177836 */ /* 0x040fe40000000000 */
[----:B----4-:R-:W-:Y:S02]  /*131b0*/  IMAD R25, R22, R21, RZ ;  /* 0x0000001516197224 */ /* 0x010fe400078e02ff */
[----:B------:R-:W-:Y:S01]  /*131c0*/  VIADD R21, R3, 0x20 ;  /* 0x0000002003157836 */ /* 0x000fe20000000000 */
[----:B------:R-:W-:Y:S01]  /*131d0*/  ISETP.GE.AND P3, PT, R23, R30, PT ;  /* 0x0000001e1700720c */ /* 0x000fe20003f66270 */
[----:B------:R-:W-:-:S03]  /*131e0*/  VIADD R3, R3, 0x30 ;  /* 0x0000003003037836 */ /* 0x000fc60000000000 */
[-C--:B------:R-:W-:Y:S02]  /*131f0*/  ISETP.GE.AND P2, PT, R21, R30.reuse, PT ;  /* 0x0000001e1500720c */ /* 0x080fe40003f46270 */
[----:B------:R-:W-:Y:S02]  /*13200*/  ISETP.GE.AND P1, PT, R3, R30, PT ;  /* 0x0000001e0300720c */ /* 0x000fe40003f26270 */
[----:B------:R-:W-:-:S04]  /*13210*/  LOP3.LUT R3, R24, 0x30, RZ, 0xc0, !PT ;  /* 0x0000003018037812 */ /* 0x000fc800078ec0ff */
[----:B------:R-:W-:Y:S02]  /*13220*/  LOP3.LUT R3, R3, 0x7, R0, 0xf8, !PT ;  /* 0x0000000703037812 */ /* 0x000fe400078ef800 */
[----:B--2---:R-:W-:-:S04]  /*13230*/  IADD3 R31, P0, PT, R25, R132, RZ ;  /* 0x00000084191f7210 */ /* 0x004fc80007f1e0ff */
        /* <DEDUP_REMOVED lines=14> */
.L_x_9967:
[----:B------:R-:W-:Y:S05]  /*13320*/  BSYNC.RECONVERGENT B0 ;  /* 0x0000000000007941 */ /* 0x000fea0003800200 */
.L_x_9966:
[----:B------:R-:W-:Y:S01]  /*13330*/  MOV R145, 0x0 ;  /* 0x0000000000917802 */ /* 0x000fe20000000f00 */
[----:B------:R-:W-:Y:S04]  /*13340*/  @!P4 ST.E.128 desc[UR4][R26.64], R12 ;  /* 0x0000000c1a00c985 */ /* 0x000fe8000c101d04 */
[----:B------:R-:W-:Y:S04]  /*13350*/  @!P3 ST.E.128 desc[UR4][R26.64+0x800], R8 ;  /* 0x000800081a00b985 */ /* 0x000fe8000c101d04 */
[----:B------:R1:W-:Y:S02]  /*13360*/  @!P2 ST.E.128 desc[UR4][R26.64+0x1000], R4 ;  /* 0x001000041a00a985 */ /* 0x0003e4000c101d04 */
[----:B-1-3-5:R-:W-:Y:S05]  /*13370*/  @P1 RET.REL.NODEC R144 `(_ZN5flash24flash_fwd_splitkv_kernelI23Flash_fwd_kernel_traitsILi32ELi64ELi128ELi4ELb0ELb0EN7cutlass6half_tE19Flash_kernel_traitsILi32ELi64ELi128ELi4ES3_EELb0ELb1ELb0ELb0ELb1ELb1ELb1ELb1EEEvNS_16Flash_fwd_paramsE) ;  /* 0xfffffecc90201950 */ /* 0x02afea0003c3ffff */
[----:B------:R-:W-:Y:S01]  /*13380*/  MOV R145, 0x0 ;  /* 0x0000000000917802 */ /* 0x000fe20000000f00 */
[----:B------:R1:W-:Y:S03]  /*13390*/  ST.E.128 desc[UR4][R26.64+0x1800], R16 ;  /* 0x001800101a007985 */ /* 0x0003e6000c101d04 */
[----:B-1----:R-:W-:Y:S05]  /*133a0*/  RET.REL.NODEC R144 `(_ZN5flash24flash_fwd_splitkv_kernelI23Flash_fwd_kernel_traitsILi32ELi64ELi128ELi4ELb0ELb0EN7cutlass6half_tE19Flash_kernel_traitsILi32ELi64ELi128ELi4ES3_EELb0ELb1ELb0ELb0ELb1ELb1ELb1ELb1EEEvNS_16Flash_fwd_paramsE) ;  /* 0xfffffecc90147950 */ /* 0x002fea0003c3ffff */
.L_x_9965:
[----:B------:R-:W-:Y:S01]  /*133b0*/  MOV R4, 0x2 ;  /* 0x0000000200047802 */ /* 0x000fe20000000f00 */
[----:B------:R-:W-:Y:S01]  /*133c0*/  IMAD.MOV.U32 R3, RZ, RZ, 0x1f ;  /* 0x0000001fff037424 */ /* 0x000fe200078e00ff */
[----:B------:R-:W-:-:S07]  /*133d0*/  MOV R6, 0xffffffff ;  /* 0xffffffff00067802 */ /* 0x000fce0000000f00 */
[----:B-1---5:R-:W-:Y:S05]  /*133e0*/  WARPSYNC.COLLECTIVE R6, `(.L_x_9968) ;  /* 0x0000000006087348 */ /* 0x022fea0003c00000 */
[----:B------:R2:W3:Y:S02]  /*133f0*/  SHFL.BFLY P0, R10, R164, R4, R3 ;  /* 0x0c000004a40a7389 */ /* 0x0004e40000000003 */
[----:B-123-5:R-:W-:Y:S05]  /*13400*/  ENDCOLLECTIVE ;  /* 0x000000000000791b */ /* 0x02efea0003800000 */
.L_x_9968:
[----:B------:R-:W-:Y:S02]  /*13410*/  IMAD.MOV.U32 R7, RZ, RZ, R10 ;  /* 0x000000ffff077224 */ /* 0x000fe400078e000a */
[----:B------:R-:W-:Y:S02]  /*13420*/  IMAD.MOV.U32 R4, RZ, RZ, 0x1 ;  /* 0x00000001ff047424 */ /* 0x000fe400078e00ff */
[----:B------:R-:W-:-:S05]  /*13430*/  FADD.FTZ R8, R7, R164 ;  /* 0x000000a407087221 */ /* 0x000fca0000010000 */
[----:B------:R-:W-:-:S07]  /*13440*/  MOV R164, R8 ;  /* 0x0000000800a47202 */ /* 0x000fce0000000f00 */
[----:B------:R-:W-:Y:S05]  /*13450*/  WARPSYNC.COLLECTIVE R6, `(.L_x_9969) ;  /* 0x0000000006087348 */ /* 0x000fea0003c00000 */
[----:B------:R1:W2:Y:S02]  /*13460*/  SHFL.BFLY P0, R10, R164, R4, R3 ;  /* 0x0c000004a40a7389 */ /* 0x0002a40000000003 */
[----:B-12---:R-:W-:Y:S05]  /*13470*/  ENDCOLLECTIVE ;  /* 0x000000000000791b */ /* 0x006fea0003800000 */
.L_x_9969:
[----:B------:R-:W-:Y:S01]  /*13480*/  MOV R164, R165 ;  /* 0x000000a500a47202 */ /* 0x000fe20000000f00 */
[----:B------:R-:W-:Y:S01]  /*13490*/  IMAD.MOV.U32 R4, RZ, RZ, 0x2 ;  /* 0x00000002ff047424 */ /* 0x000fe200078e00ff */
[----:B------:R-:W-:-:S07]  /*134a0*/  MOV R7, R10 ;  /* 0x0000000a00077202 */ /* 0x000fce0000000f00 */
[----:B------:R-:W-:Y:S05]  /*134b0*/  WARPSYNC.COLLECTIVE R6, `(.L_x_9970) ;  /* 0x0000000006087348 */ /* 0x000fea0003c00000 */
[----:B------:R1:W2:Y:S02]  /*134c0*/  SHFL.BFLY P0, R10, R164, R4, R3 ;  /* 0x0c000004a40a7389 */ /* 0x0002a40000000003 */
[----:B-12---:R-:W-:Y:S05]  /*134d0*/  ENDCOLLECTIVE ;  /* 0x000000000000791b */ /* 0x006fea0003800000 */
.L_x_9970:
[----:B------:R-:W-:Y:S01]  /*134e0*/  FADD.FTZ R11, R8, R7 ;  /* 0x00000007080b7221 */ /* 0x000fe20000010000 */
[----:B------:R-:W-:Y:S01]  /*134f0*/  FADD.FTZ R9, R10, R165 ;  /* 0x000000a50a097221 */ /* 0x000fe20000010000 */
[----:B------:R-:W-:-:S04]  /*13500*/  MOV R4, 0x1 ;  /* 0x0000000100047802 */ /* 0x000fc80000000f00 */
[----:B------:R-:W-:-:S07]  /*13510*/  MOV R164, R9 ;  /* 0x0000000900a47202 */ /* 0x000fce0000000f00 */
[----:B------:R-:W-:Y:S05]  /*13520*/  WARPSYNC.COLLECTIVE R6, `(.L_x_9971) ;  /* 0x0000000006087348 */ /* 0x000fea0003c00000 */
[----:B------:R1:W2:Y:S02]  /*13530*/  SHFL.BFLY P0, R10, R164, R4, R3 ;  /* 0x0c000004a40a7389 */ /* 0x0002a40000000003 */
[----:B-12---:R-:W-:Y:S05]  /*13540*/  ENDCOLLECTIVE ;  /* 0x000000000000791b */ /* 0x006fea0003800000 */
.L_x_9971:
[----:B------:R-:W-:Y:S05]  /*13550*/  BRA `(.L_x_9972) ;  /* 0xfffffff400c87947 */ /* 0x000fea000383ffff */
.L_x_9973:
        /* <DEDUP_REMOVED lines=10> */
.L_x_10337:


//--------------------- .text._ZN5flash24flash_fwd_splitkv_kernelI23Flash_fwd_kernel_traitsILi32ELi64ELi128ELi4ELb0ELb0EN7cutlass6half_tE19Flash_kernel_traitsILi32ELi64ELi128ELi4ES3_EELb0ELb1ELb1ELb0ELb0ELb0ELb1ELb1EEEvNS_16Flash_fwd_paramsE --------------------------
	.section	.text._ZN5flash24flash_fwd_splitkv_kernelI23Flash_fwd_kernel_traitsILi32ELi64ELi128ELi4ELb0ELb0EN7cutlass6half_tE19Flash_kernel_traitsILi32ELi64ELi128ELi4ES3_EELb0ELb1ELb1ELb0ELb0ELb0ELb1ELb1EEEvNS_16Flash_fwd_paramsE,"ax",@progbits
	.align	128
        .global         _ZN5flash24flash_fwd_splitkv_kernelI23Flash_fwd_kernel_traitsILi32ELi64ELi128ELi4ELb0ELb0EN7cutlass6half_tE19Flash_kernel_traitsILi32ELi64ELi128ELi4ES3_EELb0ELb1ELb1ELb0ELb0ELb0ELb1ELb1EEEvNS_16Flash_fwd_paramsE
        .type           _ZN5flash24flash_fwd_splitkv_kernelI23Flash_fwd_kernel_traitsILi32ELi64ELi128ELi4ELb0ELb0EN7cutlass6half_tE19Flash_kernel_traitsILi32ELi64ELi128ELi4ES3_EELb0ELb1ELb1ELb0ELb0ELb0ELb1ELb1EEEvNS_16Flash_fwd_paramsE,@function
        .size           _ZN5flash24flash_fwd_splitkv_kernelI23Flash_fwd_kernel_traitsILi32ELi64ELi128ELi4ELb0ELb0EN7cutlass6half_tE19Flash_kernel_traitsILi32ELi64ELi128ELi4ES3_EELb0ELb1ELb1ELb0ELb0ELb0ELb1ELb1EEEvNS_16Flash_fwd_paramsE,(.L_x_10338 - _ZN5flash24flash_fwd_splitkv_kernelI23Flash_fwd_kernel_traitsILi32ELi64ELi128ELi4ELb0ELb0EN7cutlass6half_tE19Flash_kernel_traitsILi32ELi64ELi128ELi4ES3_EELb0ELb1ELb1ELb0ELb0ELb0ELb1ELb1EEEvNS_16Flash_fwd_paramsE)
        .other          _ZN5flash24flash_fwd_splitkv_kernelI23Flash_fwd_kernel_traitsILi32ELi64ELi128ELi4ELb0ELb0EN7cutlass6half_tE19Flash_kernel_traitsILi32ELi64ELi128ELi4ES3_EELb0ELb1ELb1ELb0ELb0ELb0ELb1ELb1EEEvNS_16Flash_fwd_paramsE,@"STO_CUDA_ENTRY STV_DEFAULT"
_ZN5flash24flash_fwd_splitkv_kernelI23Flash_fwd_kernel_traitsILi32ELi64ELi128ELi4ELb0ELb0EN7cutlass6half_tE19Flash_kernel_traitsILi32ELi64ELi128ELi4ES3_EELb0ELb1ELb1ELb0ELb0ELb0ELb1ELb1EEEvNS_16Flash_fwd_paramsE:
.text._ZN5flash24flash_fwd_splitkv_kernelI23Flash_fwd_kernel_traitsILi32ELi64ELi128ELi4ELb0ELb0EN7cutlass6half_tE19Flash_kernel_traitsILi32ELi64ELi128ELi4ES3_EELb0ELb1ELb1ELb0ELb0ELb0ELb1ELb1EEEvNS_16Flash_fwd_paramsE:
        /* <DEDUP_REMOVED lines=11> */
[----:B-1----:R-:W-:-:S05]  /*00b0*/  VIADD R4, R4, 0xffffffe ;  /* 0x0ffffffe04047836 */ /* 0x002fca0000000000 */
[----:B------:R-:W1:Y:S01]  /*00c0*/  LDC R2, c[0x0][0x374] ;  /* 0x0000dd00ff027b82 */ /* 0x000e620000000800 */
[----:B------:R-:W5:Y:S02]  /*00d0*/  F2I.FTZ.U32.TRUNC.NTZ R5, R4 ;  /* 0x0000000400057305 */ /* 0x000f64000021f000 */
[----:B-----5:R-:W-:Y:S01]  /*00e0*/  IMAD.MOV R0, RZ, RZ, -R5 ;  /* 0x000000ffff007224 */ /* 0x020fe200078e0a05 */
        /* <DEDUP_REMOVED lines=14> */
[----:B------:R-:W-:Y:S05]  /*01d0*/  CALL.REL.NOINC `($_ZN5flash24flash_fwd_splitkv_kernelI23Flash_fwd_kernel_traitsILi32ELi64ELi128ELi4ELb0ELb0EN7cutlass6half_tE19Flash_kernel_traitsILi32ELi64ELi128ELi4ES3_EELb0ELb1ELb1ELb0ELb0ELb0ELb1ELb1EEEvNS_16Flash_fwd_paramsE$_ZN5flash30compute_attn_1rowblock_splitkvI23Flash_fwd_kernel_traitsILi32ELi64ELi128ELi4ELb0ELb0EN7cutlass6half_tE19Flash_kernel_traitsILi32ELi64ELi128ELi4ES3_EELb0ELb1ELb1ELb0ELb0ELb0ELb1ELb1ENS_16Flash_fwd_paramsEEEvRKT8_iiiii) ;  /* 0x0000000000087944 */ /* 0x000fea0003c00000 */
[----:B------:R-:W-:Y:S05]  /*01e0*/  BSYNC.RECONVERGENT B3 ;  /* 0x0000000000037941 */ /* 0x000fea0003800200 */
.L_x_9974:
[----:B------:R-:W-:Y:S05]  /*01f0*/  EXIT ;  /* 0x000000000000794d */ /* 0x000fea0003800000 */
        .type           $_ZN5flash24flash_fwd_splitkv_kernelI23Flash_fwd_kernel_traitsILi32ELi64ELi128ELi4ELb0ELb0EN7cutlass6half_tE19Flash_kernel_traitsILi32ELi64ELi128ELi4ES3_EELb0ELb1ELb1ELb0ELb0ELb0ELb1ELb1EEEvNS_16Flash_fwd_paramsE$_ZN5flash30compute_attn_1rowblock_splitkvI23Flash_fwd_kernel_traitsILi32ELi64ELi128ELi4ELb0ELb0EN7cutlass6half_tE19Flash_kernel_traitsILi32ELi64ELi128ELi4ES3_EELb0ELb1ELb1ELb0ELb0ELb0ELb1ELb1ENS_16Flash_fwd_paramsEEEvRKT8_iiiii,@function
        .size           $_ZN5flash24flash_fwd_splitkv_kernelI23Flash_fwd_kernel_traitsILi32ELi64ELi128ELi4ELb0ELb0EN7cutlass6half_tE19Flash_kernel_traitsILi32ELi64ELi128ELi4ES3_EELb0ELb1ELb1ELb0ELb0ELb0ELb1ELb1EEEvNS_16Flash_fwd_paramsE$_ZN5flash30compute_attn_1rowblock_splitkvI23Flash_fwd_kernel_traitsILi32ELi64ELi128ELi4ELb0ELb0EN7cutlass6half_tE19Flash_kernel_traitsILi32ELi64ELi128ELi4ES3_EELb0ELb1ELb1ELb0ELb0ELb0ELb1ELb1ENS_16Flash_fwd_paramsEEEvRKT8_iiiii,(.L_x_10338 - $_ZN5flash24flash_fwd_splitkv_kernelI23Flash_fwd_kernel_traitsILi32ELi64ELi128ELi4ELb0ELb0EN7cutlass6half_tE19Flash_kernel_traitsILi32ELi64ELi128ELi4ES3_EELb0ELb1ELb1ELb0ELb0ELb0ELb1ELb1EEEvNS_16Flash_fwd_paramsE$_ZN5flash30compute_attn_1rowblock_splitkvI23Flash_fwd_kernel_traitsILi32ELi64ELi128ELi4ELb0ELb0EN7cutlass6half_tE19Flash_kernel_traitsILi32ELi64ELi128ELi4ES3_EELb0ELb1ELb1ELb0ELb0ELb0ELb1ELb1ENS_16Flash_fwd_paramsEEEvRKT8_iiiii)
$_ZN5flash24flash_fwd_splitkv_kernelI23Flash_fwd_kernel_traitsILi32ELi64ELi128ELi4ELb0ELb0EN7cutlass6half_tE19Flash_kernel_traitsILi32ELi64ELi128ELi4ES3_EELb0ELb1ELb1ELb0ELb0ELb0ELb1ELb1EEEvNS_16Flash_fwd_paramsE$_ZN5flash30compute_attn_1rowblock_splitkvI23Flash_fwd_kernel_traitsILi32ELi64ELi128ELi4ELb0ELb0EN7cutlass6half_tE19Flash_kernel_traitsILi32ELi64ELi128ELi4ES3_EELb0ELb1ELb1ELb0ELb0ELb0ELb1ELb1ENS_16Flash_fwd_paramsEEEvRKT8_iiiii:
        /* <DEDUP_REMOVED lines=38> */
.L_x_9976:
[----:B------:R-:W-:Y:S05]  /*0460*/  BSYNC.RECONVERGENT B0 ;  /* 0x0000000000007941 */ /* 0x000fea0003800200 */
.L_x_9975:
[----:B------:R-:W-:Y:S04]  /*0470*/  BSSY.RECONVERGENT B0, `(.L_x_9977) ;  /* 0x0000007000007945 */ /* 0x000fe80003800200 */
[----:B------:R-:W-:Y:S05]  /*0480*/  @!P3 BRA `(.L_x_9978) ;  /* 0x000000000014b947 */ /* 0x000fea0003800000 */
[----:B-----5:R-:W3:Y:S02]  /*0490*/  LD.E.U8 R4, desc[UR4][R84.64+0x1b2] ;  /* 0x0001b20454047980 */ /* 0x020ee4000c101100 */
[----:B---3--:R-:W-:-:S13]  /*04a0*/  ISETP.NE.AND P1, PT, R4, RZ, PT ;  /* 0x000000ff0400720c */ /* 0x008fda0003f25270 */
[----:B------:R-:W3:Y:S02]  /*04b0*/  @P1 LD.E R5, desc[UR4][R8.64+0x4] ;  /* 0x0000040408051980 */ /* 0x000ee4000c101900 */
[----:B---3--:R-:W-:-:S06]  /*04c0*/  @P1 IADD3 R4, PT, PT, R5, -R12, RZ ;  /* 0x8000000c05041210 */ /* 0x008fcc0007ffe0ff */
[----:B------:R3:W5:Y:S02]  /*04d0*/  @!P1 LD.E R4, desc[UR4][R8.64] ;  /* 0x0000000408049980 */ /* 0x000764000c101900 */
.L_x_9978:
[----:B------:R-:W-:Y:S05]  /*04e0*/  BSYNC.RECONVERGENT B0 ;  /* 0x0000000000007941 */ /* 0x000fea0003800200 */
.L_x_9977:
        /* <DEDUP_REMOVED lines=9> */
.L_x_9980:
[----:B------:R-:W4:Y:S01]  /*0580*/  LD.E.64 R4, desc[UR4][R84.64+0x108] ;  /* 0x0001080454047980 */ /* 0x000f22000c101b00 */
[----:B------:R-:W-:Y:S01]  /*0590*/  BSSY.RECONVERGENT B0, `(.L_x_9982) ;  /* 0x0000006000007945 */ /* 0x000fe20003800200 */
[----:B----4-:R-:W-:Y:S01]  /*05a0*/  ISETP.NE.U32.AND P0, PT, R4, RZ, PT ;  /* 0x000000ff0400720c */ /* 0x010fe20003f05070 */
[----:B------:R-:W-:-:S03]  /*05b0*/  IMAD.MOV.U32 R4, RZ, RZ, RZ ;  /* 0x000000ffff047224 */ /* 0x000fc600078e00ff */
[----:B------:R-:W-:-:S13]  /*05c0*/  ISETP.NE.AND.EX P0, PT, R5, RZ, PT, P0 ;  /* 0x000000ff0500720c */ /* 0x000fda0003f05300 */
[----:B------:R-:W-:Y:S05]  /*05d0*/  @!P0 BRA `(.L_x_9983) ;  /* 0x0000000000048947 */ /* 0x000fea0003800000 */
[----:B------:R4:W5:Y:S02]  /*05e0*/  LD.E R4, desc[UR4][R84.64+0xbc] ;  /* 0x0000bc0454047980 */ /* 0x000964000c101900 */
.L_x_9983:
[----:B------:R-:W-:Y:S05]  /*05f0*/  BSYNC.RECONVERGENT B0 ;  /* 0x0000000000007941 */ /* 0x000fea0003800200 */
.L_x_9982:
[----:B-----5:R-:W-:Y:S02]  /*0600*/  IADD3 R67, PT, PT, R73, R4, RZ ;  /* 0x0000000449437210 */ /* 0x020fe40007ffe0ff */
.L_x_9981:
[----:B------:R-:W-:Y:S05]  /*0610*/  BSYNC.RECONVERGENT B1 ;  /* 0x0000000000017941 */ /* 0x000fea0003800200 */
.L_x_9979:
[----:B------:R-:W-:Y:S01]  /*0620*/  IMAD.SHL.U32 R79, R169, 0x40, RZ ;  /* 0x00000040a94f7824 */ /* 0x000fe200078e00ff */
[----:B------:R-:W-:Y:S01]  /*0630*/  MOV R4, R168 ;  /* 0x000000a800047202 */ /* 0x000fe20000000f00 */
[----:B------:R-:W-:-:S03]  /*0640*/  IMAD.MOV.U32 R5, RZ, RZ, 0x0 ;  /* 0x00000000ff057424 */ /* 0x000fc600078e00ff */
[----:B------:R-:W-:-:S13]  /*0650*/  ISETP.GT.AND P0, PT, R170, R79, PT ;  /* 0x0000004faa00720c */ /* 0x000fda0003f04270 */
[----:B-1234-:R-:W-:Y:S05]  /*0660*/  @!P0 RET.REL.NODEC R4 `(_ZN5flash24flash_fwd_splitkv_kernelI23Flash_fwd_kernel_traitsILi32ELi64ELi128ELi4ELb0ELb0EN7cutlass6half_tE19Flash_kernel_traitsILi32ELi64ELi128ELi4ES3_EELb0ELb1ELb1ELb0ELb0ELb0ELb1ELb1EEEvNS_16Flash_fwd_paramsE) ;  /* 0xfffffff804648950 */ /* 0x01efea0003c3ffff */
        /* <DEDUP_REMOVED lines=33> */
[----:B------:R-:W-:Y:S01]  /*0880*/  IMAD R5, R169, 0x40, -R170 ;  /* 0x00000040a9057824 */ /* 0x000fe200078e0aaa */
[----:B------:R-:W-:-:S04]  /*0890*/  SHF.R.S32.HI R6, RZ, 0x1f, R3 ;  /* 0x0000001fff067819 */ /* 0x000fc80000011403 */
[--C-:B---3--:R-:W-:Y:S02]  /*08a0*/  IADD3 R5, PT, PT, R7, R5, R4.reuse ;  /* 0x0000000507057210 */ /* 0x108fe40007ffe004 */
[----:B------:R-:W-:Y:S02]  /*08b0*/  SHF.R.S32.HI R7, RZ, 0x1f, R4 ;  /* 0x0000001fff077819 */ /* 0x000fe40000011404 */
[----:B------:R-:W-:Y:S01]  /*08c0*/  LEA.HI R6, R6, R3, RZ, 0x7 ;  /* 0x0000000306067211 */ /* 0x000fe200078f38ff */
[----:B------:R-:W-:Y:S01]  /*08d0*/  VIADD R5, R5, 0x40 ;  /* 0x0000004005057836 */ /* 0x000fe20000000000 */
[----:B------:R-:W-:Y:S01]  /*08e0*/  LEA.HI R7, R7, R4, RZ, 0x7 ;  /* 0x0000000407077211 */ /* 0x000fe200078f38ff */
[----:B------:R-:W-:Y:S01]  /*08f0*/  @P2 VIADD R8, R8, 0x1 ;  /* 0x0000000108082836 */ /* 0x000fe20000000000 */
[----:B------:R-:W-:Y:S02]  /*0900*/  SHF.R.S32.HI R162, RZ, 0x7, R6 ;  /* 0x00000007ffa27819 */ /* 0x000fe40000011406 */
[----:B------:R-:W-:Y:S01]  /*0910*/  SHF.R.S32.HI R7, RZ, 0x7, R7 ;  /* 0x00000007ff077819 */ /* 0x000fe20000011407 */
[----:B------:R-:W-:Y:S01]  /*0920*/  @!P0 IMAD.MOV R8, RZ, RZ, -R8 ;  /* 0x000000ffff088224 */ /* 0x000fe200078e0a08 */
[----:B------:R-:W-:-:S02]  /*0930*/  @!P1 LOP3.LUT R8, RZ, R2, RZ, 0x33, !PT ;  /* 0x00000002ff089212 */ /* 0x000fc400078e33ff */
[----:B------:R-:W-:-:S03]  /*0940*/  SHF.R.S32.HI R2, RZ, 0x1f, R5 ;  /* 0x0000001fff027819 */ /* 0x000fc60000011405 */
[----:B------:R-:W-:Y:S01]  /*0950*/  IMAD R3, R8, UR8, RZ ;  /* 0x0000000808037c24 */ /* 0x000fe2000f8e02ff */
[----:B------:R-:W-:-:S04]  /*0960*/  LEA.HI R2, R2, R5, RZ, 0x7 ;  /* 0x0000000502027211 */ /* 0x000fc800078f38ff */
        /* <DEDUP_REMOVED lines=53> */
[----:B-1----:R-:W-:Y:S05]  /*0cc0*/  @P4 RET.REL.NODEC R168 `(_ZN5flash24flash_fwd_splitkv_kernelI23Flash_fwd_kernel_traitsILi32ELi64ELi128ELi4ELb0ELb0EN7cutlass6half_tE19Flash_kernel_traitsILi32ELi64ELi128ELi4ES3_EELb0ELb1ELb1ELb0ELb0ELb0ELb1ELb1EEEvNS_16Flash_fwd_paramsE) ;  /* 0xfffffff0a8cc4950 */ /* 0x002fea0003c3ffff */
[----:B------:R-:W-:Y:S02]  /*0cd0*/  MOV R3, 0xff800000 ;  /* 0xff80000000037802 */ /* 0x000fe40000000f00 */
[----:B------:R-:W-:-:S03]  /*0ce0*/  MOV R169, 0x0 ;  /* 0x0000000000a97802 */ /* 0x000fc60000000f00 */
[----:B------:R1:W-:Y:S02]  /*0cf0*/  ST.E desc[UR4][R8.64+0xc0], R3 ;  /* 0x0000c00308007985 */ /* 0x0003e4000c101904 */
[----:B-1----:R-:W-:Y:S05]  /*0d00*/  RET.REL.NODEC R168 `(_ZN5flash24flash_fwd_splitkv_kernelI23Flash_fwd_kernel_traitsILi32ELi64ELi128ELi4ELb0ELb0EN7cutlass6half_tE19Flash_kernel_traitsILi32ELi64ELi128ELi4ES3_EELb0ELb1ELb1ELb0ELb0ELb0ELb1ELb1EEEvNS_16Flash_fwd_paramsE) ;  /* 0xfffffff0a8bc7950 */ /* 0x002fea0003c3ffff */
.L_x_9984:
        /* <DEDUP_REMOVED lines=82> */
[----:B------:R-:W-:-:S05]  /*1230*/  @!P1 LOP3.LUT R11, RZ, R9, RZ, 0x33, !PT ;  /* 0x00000009ff0b9212 */ /* 0x000fca00078e33ff */
[----:B--2---:R-:W-:Y:S01]  /*1240*/  IMAD R7, R15, R11, RZ ;  /* 0x0000000b0f077224 */ /* 0x004fe200078e02ff */
[----:B---3--:R-:W-:Y:S01]  /*1250*/  SHF.R.S32.HI R5, RZ, 0x1f, R2 ;  /* 0x0000001fff057819 */ /* 0x008fe20000011402 */
[----:B------:R-:W-:-:S04]  /*1260*/  IMAD R4, R17, R2, RZ ;  /* 0x0000000211047224 */ /* 0x000fc800078e02ff */
[C---:B------:R-:W-:Y:S02]  /*1270*/  IMAD R4, R16.reuse, R5, R4 ;  /* 0x0000000510047224 */ /* 0x040fe400078e0204 */
[----:B------:R-:W-:-:S05]  /*1280*/  IMAD.WIDE.U32 R16, R16, R2, RZ ;  /* 0x0000000210107225 */ /* 0x000fca00078e00ff */
        /* <DEDUP_REMOVED lines=14> */
.L_x_9986:
        /* <DEDUP_REMOVED lines=59> */
[----:B------:R-:W-:Y:S02]  /*1720*/  @!P3 LOP3.LUT R7, RZ, R9, RZ, 0x33, !PT ;  /* 0x00000009ff07b212 */ /* 0x000fe400078e33ff */
[----:B------:R-:W-:Y:S01]  /*1730*/  @!P2 IADD3 R25, PT, PT, R25, R2, RZ ;  /* 0x000000021919a210 */ /* 0x000fe20007ffe0ff */
        /* <DEDUP_REMOVED lines=19> */
.L_x_9987:
[----:B------:R-:W-:Y:S05]  /*1870*/  BSYNC.RECONVERGENT B0 ;  /* 0x0000000000007941 */ /* 0x000fea0003800200 */
.L_x_9985:
        /* <DEDUP_REMOVED lines=40> */
[----:B------:R-:W-:-:S04]  /*1b00*/  IMAD.MOV.U32 R6, RZ, RZ, R10 ;  /* 0x000000ffff067224 */ /* 0x000fc800078e000a */
[----:B------:R-:W-:Y:S01]  /*1b10*/  @!P2 IMAD.MOV R6, RZ, RZ, -R6 ;  /* 0x000000ffff06a224 */ /* 0x000fe200078e0a06 */
[----:B------:R-:W-:Y:S02]  /*1b20*/  @!P1 LOP3.LUT R6, RZ, R9, RZ, 0x33, !PT ;  /* 0x00000009ff069212 */ /* 0x000fe400078e33ff */
[----:B------:R-:W-:Y:S01]  /*1b30*/  SHF.R.S32.HI R99, RZ, 0x1f, R172 ;  /* 0x0000001fff637819 */ /* 0x000fe200000114ac */
[----:B------:R-:W-:Y:S01]  /*1b40*/  IMAD.MOV.U32 R69, RZ, RZ, RZ ;  /* 0x000000ffff457224 */ /* 0x000fe200078e00ff */
[----:B------:R-:W-:Y:S01]  /*1b50*/  SHF.R.U32.HI R68, RZ, 0x2, R64 ;  /* 0x00000002ff447819 */ /* 0x000fe20000011640 */
[----:B------:R-:W1:Y:S01]  /*1b60*/  S2R R47, SR_CgaCtaId ;  /* 0x00000000002f7919 */ /* 0x000e620000008800 */
[----:B------:R-:W-:-:S03]  /*1b70*/  IMAD R9, R27, R6, RZ ;  /* 0x000000061b097224 */ /* 0x000fc600078e02ff */
[----:B------:R-:W-:Y:S01]  /*1b80*/  IMAD R163, R159, R68, RZ ;  /* 0x000000449fa37224 */ /* 0x000fe200078e02ff */
[----:B------:R-:W-:Y:S02]  /*1b90*/  IADD3 R65, PT, PT, R61, -0x1, RZ ;  /* 0xffffffff3d417810 */ /* 0x000fe40007ffe0ff */
[----:B------:R-:W-:-:S03]  /*1ba0*/  SHF.L.U32 R66, R64, 0x2, RZ ;  /* 0x0000000240427819 */ /* 0x000fc600000006ff */
        /* <DEDUP_REMOVED lines=8> */
[----:B------:R-:W-:Y:S01]  /*1c30*/  @!P0 IMAD.IADD R18, R23, 0x1, R18 ;  /* 0x0000000117128824 */ /* 0x000fe200078e0212 */
[----:B------:R-:W-:Y:S01]  /*1c40*/  LOP3.LUT R23, R62, 0xc0, RZ, 0xc0, !PT ;  /* 0x000000c03e177812 */ /* 0x000fe200078ec0ff */
[----:B------:R-:W-:Y:S01]  /*1c50*/  IMAD.MOV.U32 R28, RZ, RZ, R30 ;  /* 0x000000ffff1c7224 */ /* 0x000fe200078e001e */
[C---:B------:R-:W-:Y:S01]  /*1c60*/  IADD3 R30, P1, PT, R12.reuse, R0, RZ ;  /* 0x000000000c1e7210 */ /* 0x040fe20007f3e0ff */
[----:B------:R-:W-:Y:S01]  /*1c70*/  @P0 IMAD.IADD R18, R33, 0x1, R10 ;  /* 0x0000000121120824 */ /* 0x000fe200078e020a */
[----:B------:R-:W-:Y:S01]  /*1c80*/  IADD3 R29, PT, PT, R31, R14, RZ ;  /* 0x0000000e1f1d7210 */ /* 0x000fe20007ffe0ff */
[----:B------:R-:W-:Y:S01]  /*1c90*/  IMAD R19, R25, R172, RZ ;  /* 0x000000ac19137224 */ /* 0x000fe200078e02ff */
[----:B------:R-:W-:Y:S01]  /*1ca0*/  LOP3.LUT R23, R23, 0x18, R64, 0xf8, !PT ;  /* 0x0000001817177812 */ /* 0x000fe200078ef840 */
[----:B------:R-:W-:Y:S01]  /*1cb0*/  IMAD.X R31, RZ, RZ, R18, P1 ;  /* 0x000000ffff1f7224 */ /* 0x000fe200008e0612 */
[----:B------:R-:W-:Y:S01]  /*1cc0*/  IADD3 R22, P0, PT, R12, R8, RZ ;  /* 0x000000080c167210 */ /* 0x000fe20007f1e0ff */
[----:B------:R-:W-:Y:S01]  /*1cd0*/  IMAD R19, R24, R99, R19 ;  /* 0x0000006318137224 */ /* 0x000fe200078e0213 */
[----:B------:R-:W-:Y:S01]  /*1ce0*/  LOP3.LUT R23, R23, 0x18, R62, 0x78, !PT ;  /* 0x0000001817177812 */ /* 0x000fe200078e783e */
[----:B------:R-:W-:-:S04]  /*1cf0*/  IMAD.WIDE.U32 R30, R172, R24, R30 ;  /* 0x00000018ac1e7225 */ /* 0x000fc800078e001e */
[----:B------:R-:W-:Y:S01]  /*1d00*/  IMAD.WIDE.U32 R24, R169, 0x40, R68 ;  /* 0x00000040a9187825 */ /* 0x000fe200078e0044 */
[----:B------:R-:W-:Y:S02]  /*1d10*/  LOP3.LUT R62, R23, 0x1f20, R62, 0xf8, !PT ;  /* 0x00001f20173e7812 */ /* 0x000fe400078ef83e */
[----:B------:R-:W-:Y:S01]  /*1d20*/  IADD3.X R23, PT, PT, RZ, R7, RZ, P0, !PT ;  /* 0x00000007ff177210 */ /* 0x000fe200007fe4ff */
[----:B------:R-:W-:Y:S01]  /*1d30*/  IMAD R7, R25, R20, RZ ;  /* 0x0000001419077224 */ /* 0x000fe200078e02ff */
[----:B------:R-:W-:Y:S01]  /*1d40*/  IADD3 R19, PT, PT, R31, R19, RZ ;  /* 0x000000131f137210 */ /* 0x000fe20007ffe0ff */
[----:B------:R-:W-:Y:S01]  /*1d50*/  IMAD.MOV.U32 R18, RZ, RZ, R30 ;  /* 0x000000ffff127224 */ /* 0x000fe200078e001e */
[----:B------:R-:W-:Y:S01]  /*1d60*/  SHF.R.S32.HI R8, RZ, 0x1f, R73 ;  /* 0x0000001fff087819 */ /* 0x000fe20000011449 */
[C---:B------:R-:W-:Y:S01]  /*1d70*/  IMAD.SHL.U32 R71, R20.reuse, 0x20, RZ ;  /* 0x0000002014477824 */ /* 0x040fe200078e00ff */
[----:B------:R-:W-:Y:S01]  /*1d80*/  SHF.L.U64.HI R72, R20, 0x5, R21 ;  /* 0x0000000514487819 */ /* 0x000fe20000010215 */
[----:B------:R-:W-:-:S02]  /*1d90*/  IMAD R7, R24, R21, R7 ;  /* 0x0000001518077224 */ /* 0x000fc400078e0207 */
[----:B------:R-:W-:Y:S01]  /*1da0*/  IMAD.WIDE.U32 R20, R24, R20, R18 ;  /* 0x0000001418147225 */ /* 0x000fe200078e0012 */
[----:B------:R-:W-:Y:S02]  /*1db0*/  LEA.HI R19, R8, R73, RZ, 0x7 ;  /* 0x0000004908137211 */ /* 0x000fe400078f38ff */
[----:B------:R-:W-:Y:S02]  /*1dc0*/  SHF.R.S32.HI R0, RZ, 0x1f, R6 ;  /* 0x0000001fff007819 */ /* 0x000fe40000011406 */
[----:B------:R-:W-:Y:S01]  /*1dd0*/  SHF.R.S32.HI R19, RZ, 0x7, R19 ;  /* 0x00000007ff137819 */ /* 0x000fe20000011413 */
[----:B------:R-:W-:-:S03]  /*1de0*/  IMAD.WIDE.U32 R166, R6, R26, R28 ;  /* 0x0000001a06a67225 */ /* 0x000fc600078e001c */
[----:B------:R-:W-:Y:S01]  /*1df0*/  VIMNMX R70, PT, PT, R162, R19, !PT ;  /* 0x00000013a2467248 */ /* 0x000fe20007fe0100 */
[----:B------:R-:W-:Y:S02]  /*1e00*/  IMAD R9, R0, R26, R9 ;  /* 0x0000001a00097224 */ /* 0x000fe400078e0209 */
[----:B------:R-:W-:Y:S01]  /*1e10*/  IMAD.WIDE.U32 R22, R68, R158, R22 ;  /* 0x0000009e44167225 */ /* 0x000fe200078e0016 */
[----:B------:R-:W-:-:S03]  /*1e20*/  ISETP.GT.AND P2, PT, R61, R70, PT ;  /* 0x000000463d00720c */ /* 0x000fc60003f44270 */
[----:B------:R-:W-:Y:S01]  /*1e30*/  IMAD.IADD R167, R167, 0x1, R9 ;  /* 0x00000001a7a77824 */ /* 0x000fe200078e0209 */
[----:B----4-:R-:W-:Y:S01]  /*1e40*/  LEA R164, P0, R22, R16, 0x1 ;  /* 0x0000001016a47211 */ /* 0x010fe200078008ff */
[----:B------:R-:W-:Y:S01]  /*1e50*/  IMAD.IADD R163, R23, 0x1, R163 ;  /* 0x0000000117a37824 */ /* 0x000fe200078e02a3 */
[----:B------:R-:W-:Y:S01]  /*1e60*/  MOV R10, 0x400 ;  /* 0x00000400000a7802 */ /* 0x000fe20000000f00 */
[----:B------:R-:W-:Y:S02]  /*1e70*/  IMAD R9, R161, R68, RZ ;  /* 0x00000044a1097224 */ /* 0x000fe400078e02ff */
[----:B------:R-:W-:Y:S01]  /*1e80*/  IMAD.WIDE.U32 R166, R68, R160, R166 ;  /* 0x000000a044a67225 */ /* 0x000fe200078e00a6 */
[----:B------:R-:W-:Y:S02]  /*1e90*/  LEA.HI.X R163, R22, R17, R163, 0x1, P0 ;  /* 0x0000001116a37211 */ /* 0x000fe400000f0ca3 */
[----:B-1----:R-:W-:Y:S01]  /*1ea0*/  LEA R47, R47, R10, 0x18 ;  /* 0x0000000a2f2f7211 */ /* 0x002fe200078ec0ff */
[----:B------:R-:W-:Y:S01]  /*1eb0*/  IMAD.IADD R7, R21, 0x1, R7 ;  /* 0x0000000115077824 */ /* 0x000fe200078e0207 */
[----:B------:R-:W-:Y:S01]  /*1ec0*/  LEA R100, P1, R20, R2, 0x1 ;  /* 0x0000000214647211 */ /* 0x000fe200078208ff */
[----:B------:R-:W-:Y:S01]  /*1ed0*/  IMAD.IADD R9, R167, 0x1, R9 ;  /* 0x00000001a7097824 */ /* 0x000fe200078e0209 */
[----:B------:R-:W-:-:S02]  /*1ee0*/  LEA R167, P0, R166, R4, 0x1 ;  /* 0x00000004a6a77211 */ /* 0x000fc400078008ff */
        /* <DEDUP_REMOVED lines=89> */
.L_x_10011:
        /* <DEDUP_REMOVED lines=14> */
[----:B------:R-:W-:Y:S02]  /*2560*/  IADD3 R28, P0, PT, R80, R17, RZ ;  /* 0x00000011501c7210 */ /* 0x000fe40007f1e0ff */
[----:B------:R-:W-:Y:S02]  /*2570*/  ISETP.LT.OR P4, PT, R94, R97, P4 ;  /* 0x000000615e00720c */ /* 0x000fe40002781670 */
        /* <DEDUP_REMOVED lines=63> */
.L_x_9990:
        /* <DEDUP_REMOVED lines=75> */
.L_x_9994:
[----:B------:R-:W-:Y:S05]  /*2e20*/  BSYNC.RECONVERGENT B0 ;  /* 0x0000000000007941 */ /* 0x000fea0003800200 */
.L_x_9993:
        /* <DEDUP_REMOVED lines=52> */
.L_x_9996:
[----:B------:R-:W-:Y:S05]  /*3170*/  BSYNC.RECONVERGENT B0 ;  /* 0x0000000000007941 */ /* 0x000fea0003800200 */
.L_x_9995:
        /* <DEDUP_REMOVED lines=57> */
.L_x_9998:
[----:B------:R-:W-:Y:S05]  /*3510*/  BSYNC.RECONVERGENT B0 ;  /* 0x0000000000007941 */ /* 0x000fea0003800200 */
.L_x_9997:
        /* <DEDUP_REMOVED lines=57> */
.L_x_10000:
[----:B------:R-:W-:Y:S05]  /*38b0*/  BSYNC.RECONVERGENT B0 ;  /* 0x0000000000007941 */ /* 0x000fea0003800200 */
.L_x_9999:
[----:B------:R-:W5:Y:S02]  /*38c0*/  LD.E R3, desc[UR4][R84.64+0xd0] ;  /* 0x0000d00454037980 */ /* 0x000f64000c101900 */
[----:B-----5:R-:W-:Y:S05]  /*38d0*/  IMAD.U32 R3, R3, -0x40, RZ ;  /* 0xffffffc003037824 */ /* 0x020fea00078e00ff */
[C---:B------:R-:W-:Y:S02]  /*38e0*/  LEA R14, P1, R3.reuse, R14, 0x1 ;  /* 0x0000000e030e7211 */ /* 0x040fe400078208ff */
[C---:B------:R-:W-:Y:S02]  /*38f0*/  LEA R48, P0, R3.reuse, R48, 0x1 ;  /* 0x0000003003307211 */ /* 0x040fe400078008ff */
[C---:B------:R-:W-:Y:S02]  /*3900*/  LEA.HI.X.SX32 R15, R3.reuse, R15, 0x1, P1 ;  /* 0x0000000f030f7211 */ /* 0x040fe400008f0eff */
[----:B------:R-:W-:Y:S01]  /*3910*/  LEA.HI.X.SX32 R49, R3, R49, 0x1, P0 ;  /* 0x0000003103317211 */ /* 0x000fe200000f0eff */
[----:B------:R-:W-:Y:S05]  /*3920*/  BRA `(.L_x_9991) ;  /* 0x0000001800507947 */ /* 0x000fea0003800000 */
.L_x_9992:
        /* <DEDUP_REMOVED lines=99> */
.L_x_10002:
[----:B------:R-:W-:Y:S05]  /*3f60*/  BSYNC.RECONVERGENT B0 ;  /* 0x0000000000007941 */ /* 0x000fea0003800200 */
.L_x_10001:
[----:B------:R-:W-:Y:S01]  /*3f70*/  ISETP.GE.OR P5, PT, R94, R95, P4 ;  /* 0x0000005f5e00720c */ /* 0x000fe200027a6670 */
        /* <DEDUP_REMOVED lines=98> */
.L_x_10004:
[----:B------:R-:W-:Y:S05]  /*45a0*/  BSYNC.RECONVERGENT B0 ;  /* 0x0000000000007941 */ /* 0x000fea0003800200 */
.L_x_10003:
        /* <DEDUP_REMOVED lines=100> */
.L_x_10006:
[----:B------:R-:W-:Y:S05]  /*4bf0*/  BSYNC.RECONVERGENT B0 ;  /* 0x0000000000007941 */ /* 0x000fea0003800200 */
.L_x_10005:
        /* <DEDUP_REMOVED lines=96> */
.L_x_10008:
[----:B------:R-:W-:Y:S05]  /*5200*/  BSYNC.RECONVERGENT B0 ;  /* 0x0000000000007941 */ /* 0x000fea0003800200 */
.L_x_10007:
[----:B------:R-:W5:Y:S02]  /*5210*/  LD.E R3, desc[UR4][R84.64+0xd0] ;  /* 0x0000d00454037980 */ /* 0x000f64000c101900 */
[----:B-----5:R-:W-:Y:S05]  /*5220*/  IMAD.U32 R3, R3, -0x40, RZ ;  /* 0xffffffc003037824 */ /* 0x020fea00078e00ff */
[C---:B------:R-:W-:Y:S02]  /*5230*/  LEA R86, P1, R3.reuse, R86, 0x1 ;  /* 0x0000005603567211 */ /* 0x040fe400078208ff */
[C---:B------:R-:W-:Y:S02]  /*5240*/  LEA R82, P0, R3.reuse, R82, 0x1 ;  /* 0x0000005203527211 */ /* 0x040fe400078008ff */
[C---:B------:R-:W-:Y:S02]  /*5250*/  LEA.HI.X.SX32 R87, R3.reuse, R87, 0x1, P1 ;  /* 0x0000005703577211 */ /* 0x040fe400008f0eff */
[----:B------:R-:W-:Y:S09]  /*5260*/  LEA.HI.X.SX32 R83, R3, R83, 0x1, P0 ;  /* 0x0000005303537211 */ /* 0x000ff200000f0eff */
.L_x_9991:
[----:B------:R-:W-:Y:S05]  /*5270*/  BSYNC.RECONVERGENT B1 ;  /* 0x0000000000017941 */ /* 0x000fea0003800200 */
.L_x_9989:
        /* <DEDUP_REMOVED lines=102> */
.L_x_10010:
[----:B------:R-:W-:Y:S05]  /*58e0*/  BSYNC.RECONVERGENT B0 ;  /* 0x0000000000007941 */ /* 0x000fea0003800200 */
.L_x_10009:
[----:B------:R-:W-:Y:S05]  /*58f0*/  @P2 BRA `(.L_x_10011) ;  /* 0xffffffc800e02947 */ /* 0x000fea000383ffff */
.L_x_9988:
        /* <DEDUP_REMOVED lines=17> */
.L_x_10016:
[----:B------:R2:W-:Y:S02]  /*5a10*/  STS.128 [R62], RZ ;  /* 0x000000ff3e007388 */ /* 0x0005e40000000c00 */
.L_x_10015:
[----:B------:R-:W-:Y:S05]  /*5a20*/  BSYNC.RECONVERGENT B0 ;  /* 0x0000000000007941 */ /* 0x000fea0003800200 */
.L_x_10014:
        /* <DEDUP_REMOVED lines=13> */
.L_x_10013:
        /* <DEDUP_REMOVED lines=83> */
.L_x_10023:
[----:B------:R-:W-:Y:S05]  /*6030*/  BSYNC.RECONVERGENT B0 ;  /* 0x0000000000007941 */ /* 0x000fea0003800200 */
.L_x_10022:
[----:B-----5:R3:W-:Y:S01]  /*6040*/  STS.128 [R62], R8 ;  /* 0x000000083e007388 */ /* 0x0207e20000000c00 */
[----:B------:R-:W-:Y:S05]  /*6050*/  BRA `(.L_x_10020) ;  /* 0x0000000000047947 */ /* 0x000fea0003800000 */
.L_x_10021:
[----:B------:R2:W-:Y:S02]  /*6060*/  STS.128 [R62], RZ ;  /* 0x000000ff3e007388 */ /* 0x0005e40000000c00 */
.L_x_10020:
[----:B------:R-:W-:Y:S05]  /*6070*/  BSYNC.RECONVERGENT B1 ;  /* 0x0000000000017941 */ /* 0x000fea0003800200 */
.L_x_10019:
        /* <DEDUP_REMOVED lines=61> */
.L_x_10025:
[----:B------:R-:W-:Y:S05]  /*6450*/  BSYNC.RECONVERGENT B0 ;  /* 0x0000000000007941 */ /* 0x000fea0003800200 */
.L_x_10024:
[----:B-----5:R3:W-:Y:S01]  /*6460*/  STS.128 [R62+0x800], R8 ;  /* 0x000800083e007388 */ /* 0x0207e20000000c00 */
[----:B------:R-:W-:Y:S05]  /*6470*/  BRA `(.L_x_10017) ;  /* 0x0000000800e47947 */ /* 0x000fea0003800000 */
.L_x_10018:
        /* <DEDUP_REMOVED lines=91> */
.L_x_10030:
[----:B------:R-:W-:Y:S05]  /*6a30*/  BSYNC.RECONVERGENT B0 ;  /* 0x0000000000007941 */ /* 0x000fea0003800200 */
.L_x_10029:
[----:B-----5:R3:W-:Y:S01]  /*6a40*/  STS.128 [R62], R20 ;  /* 0x000000143e007388 */ /* 0x0207e20000000c00 */
[----:B------:R-:W-:Y:S05]  /*6a50*/  BRA `(.L_x_10027) ;  /* 0x0000000000047947 */ /* 0x000fea0003800000 */
.L_x_10028:
[----:B------:R2:W-:Y:S02]  /*6a60*/  STS.128 [R62], RZ ;  /* 0x000000ff3e007388 */ /* 0x0005e40000000c00 */
.L_x_10027:
[----:B------:R-:W-:Y:S05]  /*6a70*/  BSYNC.RECONVERGENT B1 ;  /* 0x0000000000017941 */ /* 0x000fea0003800200 */
.L_x_10026:
        /* <DEDUP_REMOVED lines=87> */
.L_x_10032:
[----:B------:R-:W-:Y:S05]  /*6ff0*/  BSYNC.RECONVERGENT B0 ;  /* 0x0000000000007941 */ /* 0x000fea0003800200 */
.L_x_10031:
[----:B-----5:R1:W-:Y:S02]  /*7000*/  STS.128 [R62+0x800], R20 ;  /* 0x000800143e007388 */ /* 0x0203e40000000c00 */
.L_x_10017:
[----:B------:R-:W-:Y:S05]  /*7010*/  BSYNC.RECONVERGENT B2 ;  /* 0x0000000000027941 */ /* 0x000fea0003800200 */
.L_x_10012:
        /* <DEDUP_REMOVED lines=12> */
.L_x_10035:
[----:B------:R3:W-:Y:S02]  /*70e0*/  STS.128 [R62+0x1000], RZ ;  /* 0x001000ff3e007388 */ /* 0x0007e40000000c00 */
.L_x_10034:
[----:B------:R-:W-:Y:S05]  /*70f0*/  BSYNC.RECONVERGENT B0 ;  /* 0x0000000000007941 */ /* 0x000fea0003800200 */
.L_x_10033:
        /* <DEDUP_REMOVED lines=14> */
.L_x_10038:
[----:B------:R1:W-:Y:S02]  /*71e0*/  STS.128 [R62+0x1800], RZ ;  /* 0x001800ff3e007388 */ /* 0x0003e40000000c00 */
.L_x_10037:
[----:B------:R-:W-:Y:S05]  /*71f0*/  BSYNC.RECONVERGENT B0 ;  /* 0x0000000000007941 */ /* 0x000fea0003800200 */
.L_x_10036:
        /* <DEDUP_REMOVED lines=13> */
.L_x_10041:
[----:B------:R1:W-:Y:S02]  /*72d0*/  STS.128 [R62+0x2000], RZ ;  /* 0x002000ff3e007388 */ /* 0x0003e40000000c00 */
.L_x_10040:
[----:B------:R-:W-:Y:S05]  /*72e0*/  BSYNC.RECONVERGENT B0 ;  /* 0x0000000000007941 */ /* 0x000fea0003800200 */
.L_x_10039:
        /* <DEDUP_REMOVED lines=13> */
.L_x_10044:
[----:B------:R1:W-:Y:S02]  /*73c0*/  STS.128 [R62+0x2800], RZ ;  /* 0x002800ff3e007388 */ /* 0x0003e40000000c00 */
.L_x_10043:
[----:B------:R-:W-:Y:S05]  /*73d0*/  BSYNC.RECONVERGENT B0 ;  /* 0x0000000000007941 */ /* 0x000fea0003800200 */
.L_x_10042:
[----:B--2-45:R-:W2:Y:S04]  /*73e0*/  LD.E.64 R16, desc[UR4][R84.64+0x1c0] ;  /* 0x0001c00454107980 */ /* 0x034ea8000c101b00 */
[----:B-1----:R-:W4:Y:S01]  /*73f0*/  LD.E.64 R8, desc[UR4][R84.64+0x1b8] ;  /* 0x0001b80454087980 */ /* 0x002f22000c101b00 */
[----:B------:R-:W-:-:S03]  /*7400*/  MOV R98, R172 ;  /* 0x000000ac00627202 */ /* 0x000fc60000000f00 */
[----:B------:R-:W3:Y:S04]  /*7410*/  LD.E R6, desc[UR4][R84.64+0xd8] ;  /* 0x0000d80454067980 */ /* 0x000ee8000c101900 */
        /* <DEDUP_REMOVED lines=24> */
.L_x_10047:
[----:B------:R2:W-:Y:S01]  /*75a0*/  STS.128 [R62+0x3000], RZ ;  /* 0x003000ff3e007388 */ /* 0x0005e20000000c00 */
[----:B------:R-:W-:Y:S05]  /*75b0*/  BRA `(.L_x_10048) ;  /* 0x0000000000047947 */ /* 0x000fea0003800000 */
.L_x_10046:
[----:B------:R1:W-:Y:S02]  /*75c0*/  STS.128 [R62+0x3000], RZ ;  /* 0x003000ff3e007388 */ /* 0x0003e40000000c00 */
.L_x_10048:
[----:B------:R-:W-:Y:S05]  /*75d0*/  BSYNC.RECONVERGENT B0 ;  /* 0x0000000000007941 */ /* 0x000fea0003800200 */
.L_x_10045:
        /* <DEDUP_REMOVED lines=15> */
.L_x_10051:
[----:B------:R4:W-:Y:S02]  /*76d0*/  STS.128 [R62+0x3800], RZ ;  /* 0x003800ff3e007388 */ /* 0x0009e40000000c00 */
.L_x_10050:
[----:B------:R-:W-:Y:S05]  /*76e0*/  BSYNC.RECONVERGENT B0 ;  /* 0x0000000000007941 */ /* 0x000fea0003800200 */
.L_x_10049:
        /* <DEDUP_REMOVED lines=13> */
.L_x_10054:
[----:B------:R1:W-:Y:S02]  /*77c0*/  STS.128 [R62+0x4000], RZ ;  /* 0x004000ff3e007388 */ /* 0x0003e40000000c00 */
.L_x_10053:
[----:B------:R-:W-:Y:S05]  /*77d0*/  BSYNC.RECONVERGENT B0 ;  /* 0x0000000000007941 */ /* 0x000fea0003800200 */
.L_x_10052:
        /* <DEDUP_REMOVED lines=13> */
.L_x_10057:
[----:B------:R1:W-:Y:S02]  /*78b0*/  STS.128 [R62+0x4800], RZ ;  /* 0x004800ff3e007388 */ /* 0x0003e40000000c00 */
.L_x_10056:
[----:B------:R-:W-:Y:S05]  /*78c0*/  BSYNC.RECONVERGENT B0 ;  /* 0x0000000000007941 */ /* 0x000fea0003800200 */
.L_x_10055:
[----:B------:R-:W-:Y:S01]  /*78d0*/  SHF.R.U32.HI R38, RZ, 0x1, R64 ;  /* 0x00000001ff267819 */ /* 0x000fe20000011640 */
[C---:B------:R-:W-:Y:S01]  /*78e0*/  IMAD.SHL.U32 R71, R64.reuse, 0x20, RZ ;  /* 0x0000002040477824 */ /* 0x040fe200078e00ff */
[C---:B------:R-:W-:Y:S01]  /*78f0*/  LOP3.LUT P6, RZ, R64.reuse, 0x4, RZ, 0xc0, !PT ;  /* 0x0000000440ff7812 */ /* 0x040fe200078cc0ff */
[----:B------:R-:W-:Y:S01]  /*7900*/  IMAD.SHL.U32 R153, R64, 0x10, RZ ;  /* 0x0000001040997824 */ /* 0x000fe200078e00ff */
[----:B-1----:R-:W-:Y:S01]  /*7910*/  LOP3.LUT R4, R38, 0x8, RZ, 0xc0, !PT ;  /* 0x0000000826047812 */ /* 0x002fe200078ec0ff */
        /* <DEDUP_REMOVED lines=19> */
[----:B------:R-:W-:Y:S01]  /*7a50*/  ISETP.GT.AND P0, PT, R65, R162, PT ;  /* 0x000000a24100720c */ /* 0x000fe20003f04270 */
[----:B------:R-:W-:Y:S01]  /*7a60*/  IMAD.IADD R86, R152, 0x1, R69 ;  /* 0x0000000198567824 */ /* 0x000fe200078e0245 */
[----:B------:R-:W-:Y:S01]  /*7a70*/  LDSM.16.M88.4 R124, [R152] ;  /* 0x00000000987c783b */ /* 0x000fe20000000200 */
[----:B------:R-:W-:Y:S01]  /*7a80*/  IMAD.IADD R39, R69, 0x1, R37 ;  /* 0x0000000145277824 */ /* 0x000fe200078e0225 */
[----:B-----5:R-:W-:-:S02]  /*7a90*/  IADD3 R0, PT, PT, R0, R67, -R170 ;  /* 0x0000004300007210 */ /* 0x020fc40007ffe8aa */
[----:B------:R-:W1:Y:S01]  /*7aa0*/  LDSM.16.M88.4 R128, [R37+0x2c00] ;  /* 0x002c00002580783b */ /* 0x000e620000000200 */
[----:B------:R-:W-:Y:S02]  /*7ab0*/  IADD3 R2, PT, PT, R67, -R170, -R2 ;  /* 0x800000aa43027210 */ /* 0x000fe40007ffe802 */
[----:B------:R-:W-:Y:S01]  /*7ac0*/  LOP3.LUT R66, R68, 0x7, RZ, 0xc0, !PT ;  /* 0x0000000744427812 */ /* 0x000fe200078ec0ff */
[----:B------:R-:W2:Y:S04]  /*7ad0*/  LDSM.16.M88.4 R76, [R37+0x1000] ;  /* 0x00100000254c783b */ /* 0x000ea80000000200 */
[----:B------:R-:W3:Y:S04]  /*7ae0*/  LDSM.16.M88.4 R56, [R37+0x1400] ;  /* 0x001400002538783b */ /* 0x000ee80000000200 */
[----:B------:R-:W3:Y:S04]  /*7af0*/  LDSM.16.M88.4 R48, [R37+0x1800] ;  /* 0x001800002530783b */ /* 0x000ee80000000200 */
[----:B------:R-:W3:Y:S04]  /*7b00*/  LDSM.16.M88.4 R40, [R37+0x1c00] ;  /* 0x001c00002528783b */ /* 0x000ee80000000200 */
[----:B------:R-:W3:Y:S04]  /*7b10*/  LDSM.16.M88.4 R28, [R37+0x2000] ;  /* 0x00200000251c783b */ /* 0x000ee80000000200 */
[----:B------:R-:W3:Y:S04]  /*7b20*/  LDSM.16.M88.4 R20, [R37+0x2400] ;  /* 0x002400002514783b */ /* 0x000ee80000000200 */
[----:B----4-:R-:W4:Y:S04]  /*7b30*/  LDSM.16.M88.4 R8, [R37+0x2800] ;  /* 0x002800002508783b */ /* 0x010f280000000200 */
[----:B------:R-:W-:Y:S04]  /*7b40*/  LDSM.16.M88.4 R120, [R86] ;  /* 0x000000005678783b */ /* 0x000fe80000000200 */
        /* <DEDUP_REMOVED lines=11> */
[----:B------:R-:W-:Y:S01]  /*7c00*/  HMMA.16816.F32 R52, R124, R48, RZ ;  /* 0x000000307c34723c */ /* 0x000fe200000018ff */
[----:B------:R-:W-:-:S07]  /*7c10*/  DEPBAR.LE SB0, 0x0 ;  /* 0x000080000000791a */ /* 0x000fce0000000000 */
        /* <DEDUP_REMOVED lines=13> */
[----:B------:R-:W-:-:S05]  /*7cf0*/  LOP3.LUT R88, R64, 0x7, R68, 0xf8, !PT ;  /* 0x0000000740587812 */ /* 0x000fca00078ef844 */
[----:B------:R-:W-:Y:S01]  /*7d00*/  IMAD R181, R169, 0x40, R88 ;  /* 0x00000040a9b57824 */ /* 0x000fe200078e0258 */
[----:B------:R-:W-:Y:S03]  /*7d10*/  HMMA.16816.F32 R80, R120, R116, R80 ;  /* 0x000000747850723c */ /* 0x000fe60000001850 */
[C---:B------:R-:W-:Y:S02]  /*7d20*/  IMAD.IADD R180, R181.reuse, 0x1, R0 ;  /* 0x00000001b5b47824 */ /* 0x040fe400078e0200 */
[----:B------:R-:W-:-:S03]  /*7d30*/  IMAD.IADD R181, R181, 0x1, R2 ;  /* 0x00000001b5b57824 */ /* 0x000fc600078e0202 */
[C-C-:B------:R-:W-:Y:S01]  /*7d40*/  VIADDMNMX R178, R180.reuse, 0x1, R67.reuse, PT ;  /* 0x00000001b4b27846 */ /* 0x140fe20003800143 */
[C---:B------:R-:W-:Y:S03]  /*7d50*/  HMMA.16816.F32 R76, R120.reuse, R118, R76 ;  /* 0x00000076784c723c */ /* 0x040fe6000000184c */
[----:B------:R-:W-:Y:S02]  /*7d60*/  VIMNMX R182, PT, PT, RZ, R181, !PT ;  /* 0x000000b5ffb67248 */ /* 0x000fe40007fe0100 */
[----:B------:R-:W-:Y:S02]  /*7d70*/  VIADDMNMX R180, R180, 0x9, R67, PT ;  /* 0x00000009b4b47846 */ /* 0x000fe40003800143 */
[----:B------:R-:W-:Y:S01]  /*7d80*/  VIADDMNMX R181, R181, 0x8, RZ, !PT ;  /* 0x00000008b5b57846 */ /* 0x000fe200078001ff */
[C---:B-1----:R-:W-:Y:S08]  /*7d90*/  HMMA.16816.F32 R72, R120.reuse, R112, R72 ;  /* 0x000000707848723c */ /* 0x042ff00000001848 */
        /* <DEDUP_REMOVED lines=27> */
.L_x_10061:
[----:B------:R-:W2:Y:S01]  /*7f50*/  LD.E R90, desc[UR4][R84.64+0x170] ;  /* 0x00017004545a7980 */ /* 0x000ea2000c101900 */
[----:B------:R-:W-:Y:S02]  /*7f60*/  IADD3 R87, PT, PT, R60, -0x80, RZ ;  /* 0xffffff803c577810 */ /* 0x000fe40007ffe0ff */
        /* <DEDUP_REMOVED lines=58> */
.L_x_10062:
[----:B------:R-:W-:Y:S05]  /*8310*/  BSYNC.RECONVERGENT B0 ;  /* 0x0000000000007941 */ /* 0x000fea0003800200 */
.L_x_10060:
        /* <DEDUP_REMOVED lines=31> */
.L_x_10059:
[----:B------:R-:W-:Y:S05]  /*8510*/  BSYNC.RECONVERGENT B1 ;  /* 0x0000000000017941 */ /* 0x000fea0003800200 */
.L_x_10058:
[----:B------:R-:W2:Y:S01]  /*8520*/  S2R R155, SR_TID.X ;  /* 0x00000000009b7919 */ /* 0x000ea20000002100 */
[----:B-1----:R-:W-:Y:S02]  /*8530*/  VIADD R12, R61, 0xffffffff ;  /* 0xffffffff3d0c7836 */ /* 0x002fe40000000000 */
[----:B------:R-:W-:Y:S02]  /*8540*/  IMAD.IADD R62, R63, 0x1, R88 ;  /* 0x000000013f3e7824 */ /* 0x000fe400078e0258 */
[----:B--2---:R-:W-:-:S05]  /*8550*/  IMAD.SHL.U32 R65, R155, 0x2, RZ ;  /* 0x000000029b417824 */ /* 0x004fca00078e00ff */
[----:B------:R-:W-:-:S05]  /*8560*/  LOP3.LUT R65, R65, 0x6, RZ, 0xc0, !PT ;  /* 0x0000000641417812 */ /* 0x000fca00078ec0ff */
[----:B------:R-:W-:-:S04]  /*8570*/  IMAD R67, R12, 0x80, R65 ;  /* 0x000000800c437824 */ /* 0x000fc800078e0241 */
[C---:B------:R-:W-:Y:S01]  /*8580*/  IMAD.IADD R111, R67.reuse, 0x1, R170 ;  /* 0x00000001436f7824 */ /* 0x040fe200078e02aa */
[C---:B------:R-:W-:Y:S01]  /*8590*/  ISETP.GE.AND P3, PT, R67.reuse, R182, PT ;  /* 0x000000b64300720c */ /* 0x040fe20003f66270 */
[C---:B------:R-:W-:Y:S01]  /*85a0*/  VIADD R87, R67.reuse, 0x1 ;  /* 0x0000000143577836 */ /* 0x040fe20000000000 */
[C---:B------:R-:W-:Y:S01]  /*85b0*/  ISETP.GE.AND P5, PT, R67.reuse, R178, PT ;  /* 0x000000b24300720c */ /* 0x040fe20003fa6270 */
        /* <DEDUP_REMOVED lines=17> */
[C-C-:B------:R-:W-:Y:S01]  /*86d0*/  IADD3 R68, PT, PT, R62.reuse, -0x21, -R111.reuse ;  /* 0xffffffdf3e447810 */ /* 0x140fe20007ffe86f */
[C---:B------:R-:W-:Y:S01]  /*86e0*/  VIADD R105, R67.reuse, 0x38 ;  /* 0x0000003843697836 */ /* 0x040fe20000000000 */
[C-C-:B------:R-:W-:Y:S01]  /*86f0*/  IADD3 R0, PT, PT, R62.reuse, -0x19, -R111.reuse ;  /* 0xffffffe73e007810 */ /* 0x140fe20007ffe86f */
[----:B------:R-:W-:Y:S01]  /*8700*/  VIADD R99, R67, 0x39 ;  /* 0x0000003943637836 */ /* 0x000fe20000000000 */
[----:B------:R-:W-:-:S02]  /*8710*/  IADD3 R13, PT, PT, R62, -0x20, -R111 ;  /* 0xffffffe03e0d7810 */ /* 0x000fc40007ffe86f */
[----:B------:R-:W-:Y:S02]  /*8720*/  IABS R81, R81 ;  /* 0x0000005100517213 */ /* 0x000fe40000000000 */
        /* <DEDUP_REMOVED lines=8> */
[----:B------:R-:W-:Y:S02]  /*87b0*/  I2FP.F32.S32 R0, R0 ;  /* 0x0000000000007245 */ /* 0x000fe40000201400 */
[----:B------:R-:W-:Y:S01]  /*87c0*/  I2FP.F32.S32 R13, R13 ;  /* 0x0000000d000d7245 */ /* 0x000fe20000201400 */
[----:B------:R-:W-:Y:S01]  /*87d0*/  FFMA.FTZ R68, -R179, R68, R53 ;  /* 0x00000044b3447223 */ /* 0x000fe20000010135 */
[C---:B------:R-:W-:Y:S02]  /*87e0*/  ISETP.GE.AND P1, PT, R87.reuse, R182, PT ;  /* 0x000000b65700720c */ /* 0x040fe40003f26270 */
[----:B------:R-:W-:Y:S01]  /*87f0*/  ISETP.GE.AND P4, PT, R87, R178, PT ;  /* 0x000000b25700720c */ /* 0x000fe20003f86270 */
[----:B------:R-:W-:Y:S01]  /*8800*/  FFMA.FTZ R72, -R179, R13, R52 ;  /* 0x0000000db3487223 */ /* 0x000fe20000010134 */
[----:B------:R-:W-:-:S02]  /*8810*/  ISETP.GE.AND P2, PT, R87, R181, PT ;  /* 0x000000b55700720c */ /* 0x000fc40003f46270 */
[----:B------:R-:W-:Y:S01]  /*8820*/  ISETP.GE.AND P0, PT, R87, R180, PT ;  /* 0x000000b45700720c */ /* 0x000fe20003f06270 */
[C---:B------:R-:W-:Y:S01]  /*8830*/  FFMA.FTZ R87, -R179.reuse, R2, R73 ;  /* 0x00000002b3577223 */ /* 0x040fe20000010149 */
[C---:B------:R-:W-:Y:S01]  /*8840*/  IADD3 R56, PT, PT, R62.reuse, -0x28, -R111 ;  /* 0xffffffd83e387810 */ /* 0x040fe20007ffe86f */
[----:B------:R-:W-:Y:S01]  /*8850*/  FFMA.FTZ R73, -R179, R0, R57 ;  /* 0x00000000b3497223 */ /* 0x000fe20000010139 */
[C-C-:B------:R-:W-:Y:S01]  /*8860*/  IADD3 R53, PT, PT, R62.reuse, -0x30, -R111.reuse ;  /* 0xffffffd03e357810 */ /* 0x140fe20007ffe86f */
[----:B------:R-:W-:Y:S01]  /*8870*/  VIADD R57, R67, 0x21 ;  /* 0x0000002143397836 */ /* 0x000fe20000000000 */
[C-C-:B------:R-:W-:Y:S02]  /*8880*/  IADD3 R0, PT, PT, R62.reuse, -0x31, -R111.reuse ;  /* 0xffffffcf3e007810 */ /* 0x140fe40007ffe86f */
[----:B------:R-:W-:Y:S02]  /*8890*/  IADD3 R13, PT, PT, R62, -0x38, -R111 ;  /* 0xffffffc83e0d7810 */ /* 0x000fe40007ffe86f */
[----:B------:R-:W-:-:S02]  /*88a0*/  IABS R56, R56 ;  /* 0x0000003800387213 */ /* 0x000fc40000000000 */
[----:B------:R-:W-:Y:S02]  /*88b0*/  IABS R53, R53 ;  /* 0x0000003500357213 */ /* 0x000fe40000000000 */
[----:B------:R-:W-:Y:S02]  /*88c0*/  IABS R0, R0 ;  /* 0x0000000000007213 */ /* 0x000fe40000000000 */
[----:B------:R-:W-:Y:S02]  /*88d0*/  IADD3 R90, PT, PT, R62, -0x9, -R111 ;  /* 0xfffffff73e5a7810 */ /* 0x000fe40007ffe86f */
[----:B------:R-:W-:Y:S02]  /*88e0*/  IABS R13, R13 ;  /* 0x0000000d000d7213 */ /* 0x000fe40000000000 */
[----:B------:R-:W-:Y:S02]  /*88f0*/  I2FP.F32.S32 R56, R56 ;  /* 0x0000003800387245 */ /* 0x000fe40000201400 */
[----:B------:R-:W-:-:S02]  /*8900*/  I2FP.F32.S32 R53, R53 ;  /* 0x0000003500357245 */ /* 0x000fc40000201400 */
        /* <DEDUP_REMOVED lines=10> */
[----:B------:R-:W-:-:S02]  /*89b0*/  IMAD.IADD R13, R62, 0x1, -R111 ;  /* 0x000000013e0d7824 */ /* 0x000fc400078e0a6f */
[----:B------:R-:W-:Y:S01]  /*89c0*/  FFMA.FTZ R90, -R179, R90, R77 ;  /* 0x0000005ab35a7223 */ /* 0x000fe2000001014d */
[----:B------:R-:W-:Y:S01]  /*89d0*/  ISETP.GE.AND P1, PT, R101, R182, PT ;  /* 0x000000b66500720c */ /* 0x000fe20003f26270 */
[----:B------:R-:W-:Y:S01]  /*89e0*/  VIADD R40, R62, 0x8 ;  /* 0x000000083e287836 */ /* 0x000fe20000000000 */
[----:B------:R-:W-:Y:S02]  /*89f0*/  FSEL R109, R91, -INF , !P4 ;  /* 0xff8000005b6d7808 */ /* 0x000fe40006000000 */
[----:B------:R-:W-:Y:S01]  /*8a00*/  IABS R89, R13 ;  /* 0x0000000d00597213 */ /* 0x000fe20000000000 */
[----:B------:R-:W-:Y:S01]  /*8a10*/  VIADD R13, R13, 0xfffffff8 ;  /* 0xfffffff80d0d7836 */ /* 0x000fe20000000000 */
[----:B------:R-:W-:Y:S01]  /*8a20*/  ISETP.GE.AND P4, PT, R101, R178, PT ;  /* 0x000000b26500720c */ /* 0x000fe20003f86270 */
[--C-:B------:R-:W-:Y:S01]  /*8a30*/  IMAD.IADD R45, R40, 0x1, -R111.reuse ;  /* 0x00000001282d7824 */ /* 0x100fe200078e0a6f */
[----:B------:R-:W-:Y:S02]  /*8a40*/  FSEL R90, R90, -INF , P1 ;  /* 0xff8000005a5a7808 */ /* 0x000fe40000800000 */
[----:B------:R-:W-:-:S02]  /*8a50*/  IADD3 R139, PT, PT, R62, -0x40, -R111 ;  /* 0xffffffc03e8b7810 */ /* 0x000fc40007ffe86f */
[----:B------:R-:W-:Y:S02]  /*8a60*/  I2FP.F32.S32 R89, R89 ;  /* 0x0000005900597245 */ /* 0x000fe40000201400 */
[-C--:B------:R-:W-:Y:S02]  /*8a70*/  ISETP.GE.AND P1, PT, R107, R182.reuse, PT ;  /* 0x000000b66b00720c */ /* 0x080fe40003f26270 */
[----:B------:R-:W-:Y:S01]  /*8a80*/  FSEL R147, R90, -INF , !P4 ;  /* 0xff8000005a937808 */ /* 0x000fe20006000000 */
[C---:B------:R-:W-:Y:S01]  /*8a90*/  FFMA.FTZ R77, -R179.reuse, R89, R80 ;  /* 0x00000059b34d7223 */ /* 0x040fe20000010150 */
[----:B------:R-:W-:Y:S01]  /*8aa0*/  IABS R139, R139 ;  /* 0x0000008b008b7213 */ /* 0x000fe20000000000 */
[----:B------:R-:W-:Y:S01]  /*8ab0*/  FFMA.FTZ R78, -R179, R89, R78 ;  /* 0x00000059b34e7223 */ /* 0x000fe2000001014e */
[----:B------:R-:W-:Y:S02]  /*8ac0*/  ISETP.GE.AND P4, PT, R97, R182, PT ;  /* 0x000000b66100720c */ /* 0x000fe40003f86270 */
[----:B------:R-:W-:-:S02]  /*8ad0*/  IABS R13, R13 ;  /* 0x0000000d000d7213 */ /* 0x000fc40000000000 */
[----:B------:R-:W-:Y:S02]  /*8ae0*/  FSEL R88, R88, -INF , P1 ;  /* 0xff80000058587808 */ /* 0x000fe40000800000 */
[----:B------:R-:W-:Y:S02]  /*8af0*/  I2FP.F32.S32 R139, R139 ;  /* 0x0000008b008b7245 */ /* 0x000fe40000201400 */
[----:B------:R-:W-:Y:S02]  /*8b00*/  ISETP.GE.AND P1, PT, R97, R178, PT ;  /* 0x000000b26100720c */ /* 0x000fe40003f26270 */
[----:B------:R-:W-:Y:S01]  /*8b10*/  FSEL R87, R87, -INF , P4 ;  /* 0xff80000057577808 */ /* 0x000fe20002000000 */
[----:B------:R-:W-:Y:S01]  /*8b20*/  FFMA.FTZ R139, -R179, R139, R32 ;  /* 0x0000008bb38b7223 */ /* 0x000fe20000010120 */
[----:B------:R-:W-:Y:S02]  /*8b30*/  I2FP.F32.S32 R13, R13 ;  /* 0x0000000d000d7245 */ /* 0x000fe40000201400 */
[----:B------:R-:W-:-:S02]  /*8b40*/  FSEL R77, R77, -INF , P3 ;  /* 0xff8000004d4d7808 */ /* 0x000fc40001800000 */
[-C--:B------:R-:W-:Y:S01]  /*8b50*/  ISETP.GE.AND P4, PT, R119, R182.reuse, PT ;  /* 0x000000b67700720c */ /* 0x080fe20003f86270 */
[----:B------:R-:W-:Y:S01]  /*8b60*/  FFMA.FTZ R32, -R179, R13, R76 ;  /* 0x0000000db3207223 */ /* 0x000fe2000001014c */
[----:B------:R-:W-:Y:S01]  /*8b70*/  FSEL R91, R87, -INF , !P1 ;  /* 0xff800000575b7808 */ /* 0x000fe20004800000 */
[----:B------:R-:W-:Y:S01]  /*8b80*/  VIADD R13, R67, 0x28 ;  /* 0x00000028430d7836 */ /* 0x000fe20000000000 */
[-C--:B------:R-:W-:Y:S02]  /*8b90*/  ISETP.GE.AND P1, PT, R115, R182.reuse, PT ;  /* 0x000000b67300720c */ /* 0x080fe40003f26270 */
[----:B------:R-:W-:Y:S02]  /*8ba0*/  FSEL R77, R77, -INF , !P5 ;  /* 0xff8000004d4d7808 */ /* 0x000fe40006800000 */
[----:B------:R-:W-:Y:S02]  /*8bb0*/  ISETP.GE.AND P5, PT, R123, R182, PT ;  /* 0x000000b67b00720c */ /* 0x000fe40003fa6270 */
[----:B------:R-:W-:-:S02]  /*8bc0*/  FSEL R81, R81, -INF , P4 ;  /* 0xff80000051517808 */ /* 0x000fc40002000000 */
[----:B------:R-:W-:Y:S02]  /*8bd0*/  IADD3 R52, PT, PT, R62, -0x29, -R111 ;  /* 0xffffffd73e347810 */ /* 0x000fe40007ffe86f */
[-C--:B------:R-:W-:Y:S02]  /*8be0*/  ISETP.GE.AND P4, PT, R115, R178.reuse, PT ;  /* 0x000000b27300720c */ /* 0x080fe40003f86270 */
[----:B------:R-:W-:Y:S02]  /*8bf0*/  FSEL R73, R73, -INF , P1 ;  /* 0xff80000049497808 */ /* 0x000fe40000800000 */
[----:B------:R-:W-:Y:S02]  /*8c00*/  FSEL R32, R32, -INF , P5 ;  /* 0xff80000020207808 */ /* 0x000fe40002800000 */
[----:B------:R-:W-:Y:S02]  /*8c10*/  ISETP.GE.AND P5, PT, R107, R178, PT ;  /* 0x000000b26b00720c */ /* 0x000fe40003fa6270 */
[----:B------:R-:W-:-:S02]  /*8c20*/  IABS R52, R52 ;  /* 0x0000003400347213 */ /* 0x000fc40000000000 */
[----:B------:R-:W-:Y:S02]  /*8c30*/  IADD3 R2, PT, PT, R62, -0x39, -R111 ;  /* 0xffffffc73e027810 */ /* 0x000fe40007ffe86f */
[-C--:B------:R-:W-:Y:S02]  /*8c40*/  ISETP.GE.AND P1, PT, R113, R182.reuse, PT ;  /* 0x000000b67100720c */ /* 0x080fe40003f26270 */
[----:B------:R-:W-:Y:S02]  /*8c50*/  FSEL R73, R73, -INF , !P4 ;  /* 0xff80000049497808 */ /* 0x000fe40006000000 */
[----:B------:R-:W-:Y:S02]  /*8c60*/  ISETP.GE.AND P4, PT, R57, R182, PT ;  /* 0x000000b63900720c */ /* 0x000fe40003f86270 */
[----:B------:R-:W-:Y:S02]  /*8c70*/  FSEL R95, R88, -INF , !P5 ;  /* 0xff800000585f7808 */ /* 0x000fe40006800000 */
[----:B------:R-:W-:-:S02]  /*8c80*/  I2FP.F32.S32 R52, R52 ;  /* 0x0000003400347245 */ /* 0x000fc40000201400 */
[----:B------:R-:W-:Y:S02]  /*8c90*/  IABS R2, R2 ;  /* 0x0000000200027213 */ /* 0x000fe40000000000 */
[----:B------:R-:W-:Y:S01]  /*8ca0*/  ISETP.GE.AND P5, PT, R119, R178, PT ;  /* 0x000000b27700720c */ /* 0x000fe20003fa6270 */
[----:B------:R-:W-:Y:S01]  /*8cb0*/  FFMA.FTZ R52, -R179, R52, R49 ;  /* 0x00000034b3347223 */ /* 0x000fe20000010131 */
[----:B------:R-:W-:Y:S01]  /*8cc0*/  FSEL R72, R72, -INF , P1 ;  /* 0xff80000048487808 */ /* 0x000fe20000800000 */
[----:B------:R-:W-:Y:S01]  /*8cd0*/  VIADD R49, R67, 0x30 ;  /* 0x0000003043317836 */ /* 0x000fe20000000000 */
[----:B------:R-:W-:Y:S02]  /*8ce0*/  ISETP.GE.AND P1, PT, R57, R178, PT ;  /* 0x000000b23900720c */ /* 0x000fe40003f26270 */
[----:B------:R-:W-:Y:S02]  /*8cf0*/  FSEL R68, R68, -INF , P4 ;  /* 0xff80000044447808 */ /* 0x000fe40002000000 */
[----:B------:R-:W-:-:S02]  /*8d00*/  I2FP.F32.S32 R2, R2 ;  /* 0x0000000200027245 */ /* 0x000fc40000201400 */
[----:B------:R-:W-:Y:S02]  /*8d10*/  FSEL R81, R81, -INF , !P5 ;  /* 0xff80000051517808 */ /* 0x000fe40006800000 */
[----:B------:R-:W-:Y:S01]  /*8d20*/  ISETP.GE.AND P5, PT, R113, R178, PT ;  /* 0x000000b27100720c */ /* 0x000fe20003fa6270 */
[----:B------:R-:W-:Y:S01]  /*8d30*/  FFMA.FTZ R2, -R179, R2, R41 ;  /* 0x00000002b3027223 */ /* 0x000fe20000010129 */
[----:B------:R-:W-:Y:S02]  /*8d40*/  FSEL R93, R68, -INF , !P1 ;  /* 0xff800000445d7808 */ /* 0x000fe40004800000 */
[----:B------:R-:W-:Y:S02]  /*8d50*/  IABS R45, R45 ;  /* 0x0000002d002d7213 */ /* 0x000fe40000000000 */
[-C--:B------:R-:W-:Y:S02]  /*8d60*/  ISETP.GE.AND P4, PT, R13, R182.reuse, PT ;  /* 0x000000b60d00720c */ /* 0x080fe40003f86270 */
[----:B------:R-:W-:-:S02]  /*8d70*/  ISETP.GE.AND P1, PT, R53, R182, PT ;  /* 0x000000b63500720c */ /* 0x000fc40003f26270 */
[----:B------:R-:W-:Y:S02]  /*8d80*/  FSEL R145, R72, -INF , !P5 ;  /* 0xff80000048917808 */ /* 0x000fe40006800000 */
[----:B------:R-:W-:Y:S01]  /*8d90*/  I2FP.F32.S32 R41, R45 ;  /* 0x0000002d00297245 */ /* 0x000fe20000201400 */
[----:B------:R-:W-:Y:S01]  /*8da0*/  VIADD R45, R67, 0x31 ;  /* 0x00000031432d7836 */ /* 0x000fe20000000000 */
[-C--:B------:R-:W-:Y:S02]  /*8db0*/  ISETP.GE.AND P5, PT, R13, R178.reuse, PT ;  /* 0x000000b20d00720c */ /* 0x080fe40003fa6270 */
[----:B------:R-:W-:Y:S01]  /*8dc0*/  FSEL R56, R56, -INF , P4 ;  /* 0xff80000038387808 */ /* 0x000fe20002000000 */
[----:B------:R-:W-:Y:S01]  /*8dd0*/  FFMA.FTZ R82, -R179, R41, R82 ;  /* 0x00000029b3527223 */ /* 0x000fe20000010152 */
[----:B------:R-:W-:Y:S01]  /*8de0*/  FSEL R52, R52, -INF , P1 ;  /* 0xff80000034347808 */ /* 0x000fe20000800000 */
[----:B------:R-:W-:Y:S01]  /*8df0*/  VIADD R41, R67, 0x40 ;  /* 0x0000004043297836 */ /* 0x000fe20000000000 */
[----:B------:R-:W-:-:S02]  /*8e00*/  ISETP.GE.AND P4, PT, R53, R178, PT ;  /* 0x000000b23500720c */ /* 0x000fc40003f86270 */
[C---:B------:R-:W-:Y:S02]  /*8e10*/  ISETP.GE.AND P1, PT, R49.reuse, R182, PT ;  /* 0x000000b63100720c */ /* 0x040fe40003f26270 */
[----:B------:R-:W-:Y:S02]  /*8e20*/  FSEL R103, R56, -INF , !P5 ;  /* 0xff80000038677808 */ /* 0x000fe40006800000 */
[----:B------:R-:W-:Y:S02]  /*8e30*/  ISETP.GE.AND P5, PT, R49, R178, PT ;  /* 0x000000b23100720c */ /* 0x000fe40003fa6270 */
[----:B------:R-:W-:Y:S02]  /*8e40*/  FSEL R141, R52, -INF , !P4 ;  /* 0xff800000348d7808 */ /* 0x000fe40006000000 */
[----:B------:R-:W-:Y:S02]  /*8e50*/  FSEL R48, R48, -INF , P1 ;  /* 0xff80000030307808 */ /* 0x000fe40000800000 */
[----:B------:R-:W-:-:S02]  /*8e60*/  ISETP.GE.AND P4, PT, R45, R182, PT ;  /* 0x000000b62d00720c */ /* 0x000fc40003f86270 */
[----:B------:R-:W-:Y:S02]  /*8e70*/  FSEL R117, R48, -INF , !P5 ;  /* 0xff80000030757808 */ /* 0x000fe40006800000 */
[----:B------:R-:W-:Y:S02]  /*8e80*/  FSEL R135, R44, -INF , P4 ;  /* 0xff8000002c877808 */ /* 0x000fe40002000000 */
[----:B------:R-:W-:Y:S02]  /*8e90*/  ISETP.GE.AND P5, PT, R105, R182, PT ;  /* 0x000000b66900720c */ /* 0x000fe40003fa6270 */
[----:B------:R-:W-:Y:S02]  /*8ea0*/  IADD3 R44, PT, PT, R40, -0x1, -R111 ;  /* 0xffffffff282c7810 */ /* 0x000fe40007ffe86f */
[----:B------:R-:W-:Y:S02]  /*8eb0*/  FSEL R121, R0, -INF , P5 ;  /* 0xff80000000797808 */ /* 0x000fe40002800000 */
[----:B------:R-:W-:-:S02]  /*8ec0*/  IABS R0, R44 ;  /* 0x0000002c00007213 */ /* 0x000fc40000000000 */
[----:B------:R-:W-:Y:S02]  /*8ed0*/  ISETP.GE.AND P1, PT, R45, R178, PT ;  /* 0x000000b22d00720c */ /* 0x000fe40003f26270 */
[----:B------:R-:W-:Y:S02]  /*8ee0*/  I2FP.F32.S32 R0, R0 ;  /* 0x0000000000007245 */ /* 0x000fe40000201400 */
[----:B------:R-:W-:Y:S02]  /*8ef0*/  IADD3 R44, PT, PT, R40, -0x10, -R111 ;  /* 0xfffffff0282c7810 */ /* 0x000fe40007ffe86f */
[----:B------:R-:W-:Y:S01]  /*8f00*/  FSEL R135, R135, -INF , !P1 ;  /* 0xff80000087877808 */ /* 0x000fe20004800000 */
[----:B------:R-:W-:Y:S01]  /*8f10*/  FFMA.FTZ R83, -R179, R0, R83 ;  /* 0x00000000b3537223 */ /* 0x000fe20000010153 */
[----:B------:R-:W-:Y:S02]  /*8f20*/  IABS R44, R44 ;  /* 0x0000002c002c7213 */ /* 0x000fe40000000000 */
[----:B------:R-:W-:-:S02]  /*8f30*/  ISETP.GE.AND P1, PT, R99, R182, PT ;  /* 0x000000b66300720c */ /* 0x000fc40003f26270 */
[----:B------:R-:W-:Y:S02]  /*8f40*/  IADD3 R0, PT, PT, R40, -0x9, -R111 ;  /* 0xfffffff728007810 */ /* 0x000fe40007ffe86f */
[----:B------:R-:W-:Y:S02]  /*8f50*/  ISETP.GE.AND P4, PT, R105, R178, PT ;  /* 0x000000b26900720c */ /* 0x000fe40003f86270 */
[----:B------:R-:W-:Y:S02]  /*8f60*/  I2FP.F32.S32 R44, R44 ;  /* 0x0000002c002c7245 */ /* 0x000fe40000201400 */
[----:B------:R-:W-:Y:S02]  /*8f70*/  ISETP.GE.AND P5, PT, R99, R178, PT ;  /* 0x000000b26300720c */ /* 0x000fe40003fa6270 */
[----:B------:R-:W-:Y:S01]  /*8f80*/  FSEL R2, R2, -INF , P1 ;  /* 0xff80000002027808 */ /* 0x000fe20000800000 */
[----:B------:R-:W-:Y:S01]  /*8f90*/  FFMA.FTZ R74, -R179, R44, R74 ;  /* 0x0000002cb34a7223 */ /* 0x000fe2000001014a */
[----:B------:R-:W-:-:S02]  /*8fa0*/  IABS R0, R0 ;  /* 0x0000000000007213 */ /* 0x000fc40000000000 */
[----:B------:R-:W-:Y:S02]  /*8fb0*/  ISETP.GE.AND P3, PT, R67, R181, PT ;  /* 0x000000b54300720c */ /* 0x000fe40003f66270 */
[----:B------:R-:W-:Y:S02]  /*8fc0*/  FSEL R121, R121, -INF , !P4 ;  /* 0xff80000079797808 */ /* 0x000fe40006000000 */
[----:B------:R-:W-:Y:S02]  /*8fd0*/  ISETP.GE.AND P4, PT, R41, R182, PT ;  /* 0x000000b62900720c */ /* 0x000fe40003f86270 */
[----:B------:R-:W-:Y:S02]  /*8fe0*/  FSEL R87, R2, -INF , !P5 ;  /* 0xff80000002577808 */ /* 0x000fe40006800000 */
[----:B------:R-:W-:Y:S02]  /*8ff0*/  I2FP.F32.S32 R48, R0 ;  /* 0x0000000000307245 */ /* 0x000fe40000201400 */
[----:B------:R-:W-:-:S02]  /*9000*/  ISETP.GE.AND P1, PT, R67, R180, PT ;  /* 0x000000b44300720c */ /* 0x000fc40003f26270 */
[----:B------:R-:W-:Y:S01]  /*9010*/  FSEL R2, R82, -INF , P3 ;  /* 0xff80000052027808 */ /* 0x000fe20001800000 */
[----:B------:R-:W-:Y:S01]  /*9020*/  FFMA.FTZ R48, -R179, R48, R79 ;  /* 0x00000030b3307223 */ /* 0x000fe2000001014f */
[----:B------:R-:W-:Y:S02]  /*9030*/  IADD3 R44, PT, PT, R40, -0x18, -R111 ;  /* 0xffffffe8282c7810 */ /* 0x000fe40007ffe86f */
[----:B------:R-:W-:Y:S02]  /*9040*/  FSEL R139, R139, -INF , P4 ;  /* 0xff8000008b8b7808 */ /* 0x000fe40002000000 */
[----:B------:R-:W-:Y:S02]  /*9050*/  ISETP.GE.AND P4, PT, R123, R181, PT ;  /* 0x000000b57b00720c */ /* 0x000fe40003f86270 */
[----:B------:R-:W-:Y:S02]  /*9060*/  FSEL R2, R2, -INF , !P1 ;  /* 0xff80000002027808 */ /* 0x000fe40004800000 */
[----:B------:R-:W-:-:S02]  /*9070*/  IABS R44, R44 ;  /* 0x0000002c002c7213 */ /* 0x000fc40000000000 */
[----:B------:R-:W-:Y:S02]  /*9080*/  ISETP.GE.AND P1, PT, R101, R181, PT ;  /* 0x000000b56500720c */ /* 0x000fe40003f26270 */
[----:B------:R-:W-:Y:S01]  /*9090*/  FSEL R83, R83, -INF , P2 ;  /* 0xff80000053537808 */ /* 0x000fe20001000000 */
[----:B------:R-:W-:Y:S01]  /*90a0*/  IMAD.MOV.U32 R52, RZ, RZ, R44 ;  /* 0x000000ffff347224 */ /* 0x000fe200078e002c */
[----:B------:R-:W-:Y:S02]  /*90b0*/  IADD3 R0, PT, PT, R40, -0x11, -R111 ;  /* 0xffffffef28007810 */ /* 0x000fe40007ffe86f */
[-C--:B------:R-:W-:Y:S02]  /*90c0*/  ISETP.GE.AND P3, PT, R123, R180.reuse, PT ;  /* 0x000000b47b00720c */ /* 0x080fe40003f66270 */
[----:B------:R-:W-:Y:S02]  /*90d0*/  FSEL R78, R78, -INF , P4 ;  /* 0xff8000004e4e7808 */ /* 0x000fe40002000000 */
[----:B------:R-:W-:-:S02]  /*90e0*/  ISETP.GE.AND P2, PT, R101, R180, PT ;  /* 0x000000b46500720c */ /* 0x000fc40003f46270 */
[----:B------:R-:W-:Y:S02]  /*90f0*/  FSEL R101, R83, -INF , !P0 ;  /* 0xff80000053657808 */ /* 0x000fe40004000000 */
[----:B------:R-:W-:Y:S02]  /*9100*/  IABS R0, R0 ;  /* 0x0000000000007213 */ /* 0x000fe40000000000 */
[----:B------:R-:W-:Y:S02]  /*9110*/  FSEL R48, R48, -INF , P1 ;  /* 0xff80000030307808 */ /* 0x000fe40000800000 */
[C---:B------:R-:W-:Y:S02]  /*9120*/  ISETP.GE.AND P0, PT, R107.reuse, R181, PT ;  /* 0x000000b56b00720c */ /* 0x040fe40003f06270 */
[----:B------:R-:W-:Y:S02]  /*9130*/  ISETP.GE.AND P4, PT, R107, R180, PT ;  /* 0x000000b46b00720c */ /* 0x000fe40003f86270 */
[----:B------:R-:W-:-:S02]  /*9140*/  IADD3 R44, PT, PT, R40, -0x19, -R111 ;  /* 0xffffffe7282c7810 */ /* 0x000fc40007ffe86f */
[----:B------:R-:W-:Y:S02]  /*9150*/  FSEL R107, R78, -INF , !P3 ;  /* 0xff8000004e6b7808 */ /* 0x000fe40005800000 */
[C---:B------:R-:W-:Y:S02]  /*9160*/  ISETP.GE.AND P3, PT, R97.reuse, R181, PT ;  /* 0x000000b56100720c */ /* 0x040fe40003f66270 */
[----:B------:R-:W-:Y:S02]  /*9170*/  ISETP.GE.AND P1, PT, R97, R180, PT ;  /* 0x000000b46100720c */ /* 0x000fe40003f26270 */
[----:B------:R-:W-:Y:S02]  /*9180*/  I2FP.F32.S32 R0, R0 ;  /* 0x0000000000007245 */ /* 0x000fe40000201400 */
[----:B------:R-:W-:Y:S02]  /*9190*/  FSEL R97, R48, -INF , !P2 ;  /* 0xff80000030617808 */ /* 0x000fe40005000000 */
[----:B------:R-:W-:Y:S01]  /*91a0*/  IADD3 R48, PT, PT, R40, -0x20, -R111 ;  /* 0xffffffe028307810 */ /* 0x000fe20007ffe86f */
[----:B------:R-:W-:Y:S01]  /*91b0*/  FFMA.FTZ R0, -R179, R0, R75 ;  /* 0x00000000b3007223 */ /* 0x000fe2000001014b */
[----:B------:R-:W-:-:S02]  /*91c0*/  IABS R44, R44 ;  /* 0x0000002c002c7213 */ /* 0x000fc40000000000 */
[----:B------:R-:W-:Y:S02]  /*91d0*/  I2FP.F32.S32 R52, R52 ;  /* 0x0000003400347245 */ /* 0x000fe40000201400 */
[----:B------:R-:W-:Y:S02]  /*91e0*/  IABS R48, R48 ;  /* 0x0000003000307213 */ /* 0x000fe40000000000 */
[----:B------:R-:W-:Y:S01]  /*91f0*/  I2FP.F32.S32 R44, R44 ;  /* 0x0000002c002c7245 */ /* 0x000fe20000201400 */
[----:B------:R-:W-:Y:S01]  /*9200*/  FFMA.FTZ R52, -R179, R52, R58 ;  /* 0x00000034b3347223 */ /* 0x000fe2000001013a */
[----:B------:R-:W-:Y:S02]  /*9210*/  FSEL R74, R74, -INF , P0 ;  /* 0xff8000004a4a7808 */ /* 0x000fe40000000000 */
[----:B------:R-:W-:Y:S01]  /*9220*/  ISETP.GE.AND P2, PT, R119, R181, PT ;  /* 0x000000b57700720c */ /* 0x000fe20003f46270 */
[----:B------:R-:W-:Y:S01]  /*9230*/  FFMA.FTZ R44, -R179, R44, R59 ;  /* 0x0000002cb32c7223 */ /* 0x000fe2000001013b */
[----:B------:R-:W-:-:S02]  /*9240*/  I2FP.F32.S32 R48, R48 ;  /* 0x0000003000307245 */ /* 0x000fc40000201400 */
[----:B------:R-:W-:Y:S02]  /*9250*/  FSEL R89, R74, -INF , !P4 ;  /* 0xff8000004a597808 */ /* 0x000fe40006000000 */
[----:B------:R-:W-:Y:S01]  /*9260*/  FSEL R0, R0, -INF , P3 ;  /* 0xff80000000007808 */ /* 0x000fe20001800000 */
[----:B------:R-:W-:Y:S01]  /*9270*/  FFMA.FTZ R54, -R179, R48, R54 ;  /* 0x00000030b3367223 */ /* 0x000fe20000010136 */
        /* <DEDUP_REMOVED lines=8> */
[C---:B------:R-:W-:Y:S02]  /*9300*/  ISETP.GE.AND P0, PT, R57.reuse, R181, PT ;  /* 0x000000b53900720c */ /* 0x040fe40003f06270 */
[----:B------:R-:W-:-:S02]  /*9310*/  ISETP.GE.AND P4, PT, R57, R180, PT ;  /* 0x000000b43900720c */ /* 0x000fc40003f86270 */
[----:B------:R-:W-:Y:S02]  /*9320*/  FSEL R57, R44, -INF , !P3 ;  /* 0xff8000002c397808 */ /* 0x000fe40005800000 */
[----:B------:R-:W-:Y:S02]  /*9330*/  FSEL R54, R54, -INF , P1 ;  /* 0xff80000036367808 */ /* 0x000fe40000800000 */
[C---:B------:R-:W-:Y:S02]  /*9340*/  ISETP.GE.AND P3, PT, R13.reuse, R181, PT ;  /* 0x000000b50d00720c */ /* 0x040fe40003f66270 */
[----:B------:R-:W-:Y:S02]  /*9350*/  ISETP.GE.AND P1, PT, R13, R180, PT ;  /* 0x000000b40d00720c */ /* 0x000fe40003f26270 */
[----:B------:R-:W2:Y:S01]  /*9360*/  LD.E R13, desc[UR4][R84.64+0xdc] ;  /* 0x0000dc04540d7980 */ /* 0x000ea2000c101900 */
[C-C-:B------:R-:W-:Y:S02]  /*9370*/  IADD3 R0, PT, PT, R40.reuse, -0x21, -R111.reuse ;  /* 0xffffffdf28007810 */ /* 0x140fe40007ffe86f */
[----:B------:R-:W-:-:S02]  /*9380*/  IADD3 R48, PT, PT, R40, -0x28, -R111 ;  /* 0xffffffd828307810 */ /* 0x000fc40007ffe86f */
[----:B------:R-:W-:Y:S02]  /*9390*/  IABS R0, R0 ;  /* 0x0000000000007213 */ /* 0x000fe40000000000 */
[----:B------:R-:W-:Y:S02]  /*93a0*/  IABS R48, R48 ;  /* 0x0000003000307213 */ /* 0x000fe40000000000 */
[----:B------:R-:W-:Y:S02]  /*93b0*/  I2FP.F32.S32 R0, R0 ;  /* 0x0000000000007245 */ /* 0x000fe40000201400 */
[----:B------:R-:W-:Y:S02]  /*93c0*/  I2FP.F32.S32 R52, R48 ;  /* 0x0000003000347245 */ /* 0x000fe40000201400 */
[C---:B------:R-:W-:Y:S01]  /*93d0*/  IADD3 R48, PT, PT, R40.reuse, -0x30, -R111 ;  /* 0xffffffd028307810 */ /* 0x040fe20007ffe86f */
[----:B------:R-:W-:Y:S01]  /*93e0*/  FFMA.FTZ R0, -R179, R0, R55 ;  /* 0x00000000b3007223 */ /* 0x000fe20000010137 */
[----:B------:R-:W-:-:S02]  /*93f0*/  IADD3 R44, PT, PT, R40, -0x29, -R111 ;  /* 0xffffffd7282c7810 */ /* 0x000fc40007ffe86f */
[----:B------:R-:W-:Y:S02]  /*9400*/  IABS R48, R48 ;  /* 0x0000003000307213 */ /* 0x000fe40000000000 */
[----:B------:R-:W-:Y:S02]  /*9410*/  IABS R44, R44 ;  /* 0x0000002c002c7213 */ /* 0x000fe40000000000 */
[----:B------:R-:W-:Y:S02]  /*9420*/  ISETP.GE.AND P2, PT, R113, R180, PT ;  /* 0x000000b47100720c */ /* 0x000fe40003f46270 */
[----:B------:R-:W-:Y:S02]  /*9430*/  I2FP.F32.S32 R48, R48 ;  /* 0x0000003000307245 */ /* 0x000fe40000201400 */
[----:B------:R-:W-:Y:S02]  /*9440*/  FSEL R0, R0, -INF , P0 ;  /* 0xff80000000007808 */ /* 0x000fe40000000000 */
[----:B------:R-:W-:-:S02]  /*9450*/  I2FP.F32.S32 R44, R44 ;  /* 0x0000002c002c7245 */ /* 0x000fc40000201400 */
[----:B------:R-:W-:Y:S01]  /*9460*/  FSEL R55, R54, -INF , !P2 ;  /* 0xff80000036377808 */ /* 0x000fe20005000000 */
[----:B------:R-:W-:Y:S01]  /*9470*/  FFMA.FTZ R50, -R179, R52, R50 ;  /* 0x00000034b3327223 */ /* 0x000fe20000010132 */
[----:B------:R-:W-:Y:S01]  /*9480*/  ISETP.GE.AND P2, PT, R53, R181, PT ;  /* 0x000000b53500720c */ /* 0x000fe20003f46270 */
[----:B------:R-:W-:Y:S01]  /*9490*/  FFMA.FTZ R48, -R179, R48, R46 ;  /* 0x00000030b3307223 */ /* 0x000fe2000001012e */
[----:B------:R-:W-:Y:S02]  /*94a0*/  ISETP.GE.AND P0, PT, R53, R180, PT ;  /* 0x000000b43500720c */ /* 0x000fe40003f06270 */
[----:B------:R-:W-:Y:S01]  /*94b0*/  FSEL R53, R0, -INF , !P4 ;  /* 0xff80000000357808 */ /* 0x000fe20006000000 */
[----:B------:R-:W-:Y:S01]  /*94c0*/  FFMA.FTZ R44, -R179, R44, R51 ;  /* 0x0000002cb32c7223 */ /* 0x000fe20000010133 */
[C-C-:B------:R-:W-:Y:S02]  /*94d0*/  IADD3 R0, PT, PT, R40.reuse, -0x31, -R111.reuse ;  /* 0xffffffcf28007810 */ /* 0x140fe40007ffe86f */
[----:B------:R-:W-:-:S02]  /*94e0*/  IADD3 R46, PT, PT, R40, -0x38, -R111 ;  /* 0xffffffc8282e7810 */ /* 0x000fc40007ffe86f */
[----:B------:R-:W-:Y:S02]  /*94f0*/  FSEL R50, R50, -INF , P3 ;  /* 0xff80000032327808 */ /* 0x000fe40001800000 */
[----:B------:R-:W-:Y:S02]  /*9500*/  IABS R0, R0 ;  /* 0x0000000000007213 */ /* 0x000fe40000000000 */
[----:B------:R-:W-:Y:S02]  /*9510*/  IABS R46, R46 ;  /* 0x0000002e002e7213 */ /* 0x000fe40000000000 */
[----:B------:R-:W-:Y:S02]  /*9520*/  FSEL R44, R44, -INF , P2 ;  /* 0xff8000002c2c7808 */ /* 0x000fe40001000000 */
[C---:B------:R-:W-:Y:S02]  /*9530*/  ISETP.GE.AND P4, PT, R49.reuse, R181, PT ;  /* 0x000000b53100720c */ /* 0x040fe40003f86270 */
[----:B------:R-:W-:-:S02]  /*9540*/  ISETP.GE.AND P3, PT, R49, R180, PT ;  /* 0x000000b43100720c */ /* 0x000fc40003f66270 */
[----:B------:R-:W-:Y:S02]  /*9550*/  FSEL R49, R50, -INF , !P1 ;  /* 0xff80000032317808 */ /* 0x000fe40004800000 */
[----:B------:R-:W-:Y:S02]  /*9560*/  I2FP.F32.S32 R0, R0 ;  /* 0x0000000000007245 */ /* 0x000fe40000201400 */
[----:B------:R-:W-:Y:S02]  /*9570*/  I2FP.F32.S32 R46, R46 ;  /* 0x0000002e002e7245 */ /* 0x000fe40000201400 */
[C---:B------:R-:W-:Y:S02]  /*9580*/  ISETP.GE.AND P1, PT, R45.reuse, R181, PT ;  /* 0x000000b52d00720c */ /* 0x040fe40003f26270 */
[----:B------:R-:W-:Y:S02]  /*9590*/  ISETP.GE.AND P2, PT, R45, R180, PT ;  /* 0x000000b42d00720c */ /* 0x000fe40003f46270 */
[----:B------:R-:W-:-:S02]  /*95a0*/  FSEL R45, R44, -INF , !P0 ;  /* 0xff8000002c2d7808 */ /* 0x000fc40004000000 */
[C---:B------:R-:W-:Y:S01]  /*95b0*/  IADD3 R44, PT, PT, R40.reuse, -0x40, -R111 ;  /* 0xffffffc0282c7810 */ /* 0x040fe20007ffe86f */
[C---:B------:R-:W-:Y:S01]  /*95c0*/  FFMA.FTZ R47, -R179.reuse, R0, R47 ;  /* 0x00000000b32f7223 */ /* 0x040fe2000001012f */
[----:B------:R-:W-:Y:S01]  /*95d0*/  FFMA.FTZ R42, -R179, R46, R42 ;  /* 0x0000002eb32a7223 */ /* 0x000fe2000001012a */
[C---:B------:R-:W-:Y:S02]  /*95e0*/  ISETP.GE.AND P0, PT, R105.reuse, R181, PT ;  /* 0x000000b56900720c */ /* 0x040fe40003f06270 */
[----:B------:R-:W-:Y:S02]  /*95f0*/  IABS R44, R44 ;  /* 0x0000002c002c7213 */ /* 0x000fe40000000000 */
[----:B------:R-:W-:Y:S02]  /*9600*/  IADD3 R0, PT, PT, R40, -0x39, -R111 ;  /* 0xffffffc728007810 */ /* 0x000fe40007ffe86f */
[----:B------:R-:W-:Y:S02]  /*9610*/  FSEL R48, R48, -INF , P4 ;  /* 0xff80000030307808 */ /* 0x000fe40002000000 */
[----:B------:R-:W-:-:S02]  /*9620*/  ISETP.GE.AND P4, PT, R105, R180, PT ;  /* 0x000000b46900720c */ /* 0x000fc40003f86270 */
[----:B------:R-:W-:Y:S02]  /*9630*/  FSEL R47, R47, -INF , P1 ;  /* 0xff8000002f2f7808 */ /* 0x000fe40000800000 */
[----:B------:R-:W-:Y:S02]  /*9640*/  FSEL R42, R42, -INF , P0 ;  /* 0xff8000002a2a7808 */ /* 0x000fe40000000000 */
[----:B------:R-:W-:Y:S02]  /*9650*/  I2FP.F32.S32 R51, R44 ;  /* 0x0000002c00337245 */ /* 0x000fe40000201400 */
[----:B------:R-:W-:Y:S02]  /*9660*/  IABS R0, R0 ;  /* 0x0000000000007213 */ /* 0x000fe40000000000 */
[----:B------:R-:W-:Y:S02]  /*9670*/  FSEL R47, R47, -INF , !P2 ;  /* 0xff8000002f2f7808 */ /* 0x000fe40005000000 */
[----:B------:R-:W-:-:S02]  /*9680*/  FSEL R75, R42, -INF , !P4 ;  /* 0xff8000002a4b7808 */ /* 0x000fc40006000000 */
[C---:B------:R-:W-:Y:S02]  /*9690*/  ISETP.GE.AND P2, PT, R41.reuse, R178, PT ;  /* 0x000000b22900720c */ /* 0x040fe40003f46270 */
[C---:B------:R-:W-:Y:S02]  /*96a0*/  ISETP.GE.AND P0, PT, R41.reuse, R181, PT ;  /* 0x000000b52900720c */ /* 0x040fe40003f06270 */
[----:B------:R-:W-:Y:S01]  /*96b0*/  ISETP.GE.AND P4, PT, R41, R180, PT ;  /* 0x000000b42900720c */ /* 0x000fe20003f86270 */
[----:B------:R-:W-:Y:S01]  /*96c0*/  FFMA.FTZ R41, -R179, R51, R34 ;  /* 0x00000033b3297223 */ /* 0x000fe20000010122 */
[----:B------:R-:W-:Y:S02]  /*96d0*/  I2FP.F32.S32 R0, R0 ;  /* 0x0000000000007245 */ /* 0x000fe40000201400 */
[C-C-:B------:R-:W-:Y:S02]  /*96e0*/  IADD3 R42, PT, PT, R40.reuse, -0x41, -R111.reuse ;  /* 0xffffffbf282a7810 */ /* 0x140fe40007ffe86f */
[----:B------:R-:W-:-:S02]  /*96f0*/  IADD3 R51, PT, PT, R40, -0x48, -R111 ;  /* 0xffffffb828337810 */ /* 0x000fc40007ffe86f */
[----:B------:R-:W-:Y:S01]  /*9700*/  IADD3 R34, PT, PT, R40, -0x49, -R111 ;  /* 0xffffffb728227810 */ /* 0x000fe20007ffe86f */
[----:B------:R-:W-:Y:S01]  /*9710*/  FFMA.FTZ R43, -R179, R0, R43 ;  /* 0x00000000b32b7223 */ /* 0x000fe2000001012b */
[----:B------:R-:W-:Y:S02]  /*9720*/  IABS R42, R42 ;  /* 0x0000002a002a7213 */ /* 0x000fe40000000000 */
[----:B------:R-:W-:Y:S02]  /*9730*/  FSEL R79, R48, -INF , !P3 ;  /* 0xff800000304f7808 */ /* 0x000fe40005800000 */
[----:B------:R-:W-:Y:S02]  /*9740*/  IABS R51, R51 ;  /* 0x0000003300337213 */ /* 0x000fe40000000000 */
[----:B------:R-:W-:Y:S02]  /*9750*/  ISETP.GE.AND P3, PT, R99, R181, PT ;  /* 0x000000b56300720c */ /* 0x000fe40003f66270 */
[----:B------:R-:W-:-:S02]  /*9760*/  IABS R34, R34 ;  /* 0x0000002200227213 */ /* 0x000fc40000000000 */
[----:B------:R-:W-:Y:S02]  /*9770*/  I2FP.F32.S32 R42, R42 ;  /* 0x0000002a002a7245 */ /* 0x000fe40000201400 */
[----:B------:R-:W-:Y:S01]  /*9780*/  ISETP.GE.AND P1, PT, R99, R180, PT ;  /* 0x000000b46300720c */ /* 0x000fe20003f26270 */
[----:B------:R-:W-:Y:S01]  /*9790*/  VIADD R99, R67, 0x41 ;  /* 0x0000004143637836 */ /* 0x000fe20000000000 */
[----:B------:R-:W-:Y:S02]  /*97a0*/  I2FP.F32.S32 R51, R51 ;  /* 0x0000003300337245 */ /* 0x000fe40000201400 */
[----:B------:R-:W-:Y:S02]  /*97b0*/  FSEL R43, R43, -INF , P3 ;  /* 0xff8000002b2b7808 */ /* 0x000fe40001800000 */
[----:B------:R-:W-:Y:S02]  /*97c0*/  FSEL R41, R41, -INF , P0 ;  /* 0xff80000029297808 */ /* 0x000fe40000000000 */
[----:B------:R-:W-:Y:S01]  /*97d0*/  I2FP.F32.S32 R34, R34 ;  /* 0x0000002200227245 */ /* 0x000fe20000201400 */
[----:B------:R-:W-:Y:S01]  /*97e0*/  FFMA.FTZ R42, -R179, R42, R35 ;  /* 0x0000002ab32a7223 */ /* 0x000fe20000010123 */
[----:B------:R-:W-:Y:S01]  /*97f0*/  FSEL R43, R43, -INF , !P1 ;  /* 0xff8000002b2b7808 */ /* 0x000fe20004800000 */
[----:B------:R-:W-:Y:S01]  /*9800*/  FFMA.FTZ R35, -R179, R51, R30 ;  /* 0x00000033b3237223 */ /* 0x000fe2000001011e */
[----:B------:R-:W-:Y:S01]  /*9810*/  FSEL R41, R41, -INF , !P4 ;  /* 0xff80000029297808 */ /* 0x000fe20006000000 */
[----:B------:R-:W-:Y:S01]  /*9820*/  FFMA.FTZ R34, -R179, R34, R31 ;  /* 0x00000022b3227223 */ /* 0x000fe2000001011f */
[----:B------:R-:W-:Y:S01]  /*9830*/  ISETP.GE.AND P3, PT, R99, R182, PT ;  /* 0x000000b66300720c */ /* 0x000fe20003f66270 */
[----:B------:R-:W-:Y:S01]  /*9840*/  VIADD R191, R67, 0x48 ;  /* 0x0000004843bf7836 */ /* 0x000fe20000000000 */
[----:B------:R-:W-:-:S02]  /*9850*/  ISETP.GE.AND P1, PT, R99, R178, PT ;  /* 0x000000b26300720c */ /* 0x000fc40003f26270 */
[C---:B------:R-:W-:Y:S02]  /*9860*/  ISETP.GE.AND P0, PT, R99.reuse, R181, PT ;  /* 0x000000b56300720c */ /* 0x040fe40003f06270 */
[----:B------:R-:W-:Y:S02]  /*9870*/  ISETP.GE.AND P4, PT, R99, R180, PT ;  /* 0x000000b46300720c */ /* 0x000fe40003f86270 */
[C-C-:B------:R-:W-:Y:S02]  /*9880*/  IADD3 R30, PT, PT, R40.reuse, -0x51, -R111.reuse ;  /* 0xffffffaf281e7810 */ /* 0x140fe40007ffe86f */
[C-C-:B------:R-:W-:Y:S02]  /*9890*/  IADD3 R99, PT, PT, R40.reuse, -0x58, -R111.reuse ;  /* 0xffffffa828637810 */ /* 0x140fe40007ffe86f */
[C-C-:B------:R-:W-:Y:S02]  /*98a0*/  IADD3 R31, PT, PT, R40.reuse, -0x50, -R111.reuse ;  /* 0xffffffb0281f7810 */ /* 0x140fe40007ffe86f */
[----:B------:R-:W-:Y:S01]  /*98b0*/  IABS R30, R30 ;  /* 0x0000001e001e7213 */ /* 0x000fe20000000000 */
[----:B------:R-:W-:Y:S01]  /*98c0*/  VIADD R133, R67, 0x49 ;  /* 0x0000004943857836 */ /* 0x000fe20000000000 */
[----:B------:R-:W-:-:S02]  /*98d0*/  IADD3 R0, PT, PT, R40, -0x59, -R111 ;  /* 0xffffffa728007810 */ /* 0x000fc40007ffe86f */
[----:B------:R-:W-:Y:S02]  /*98e0*/  IABS R99, R99 ;  /* 0x0000006300637213 */ /* 0x000fe40000000000 */
[----:B------:R-:W-:Y:S02]  /*98f0*/  FSEL R42, R42, -INF , P0 ;  /* 0xff8000002a2a7808 */ /* 0x000fe40000000000 */
[----:B------:R-:W-:Y:S02]  /*9900*/  IADD3 R51, PT, PT, R40, -0x60, -R111 ;  /* 0xffffffa028337810 */ /* 0x000fe40007ffe86f */
[----:B------:R-:W-:Y:S02]  /*9910*/  IABS R31, R31 ;  /* 0x0000001f001f7213 */ /* 0x000fe40000000000 */
[----:B------:R-:W-:Y:S02]  /*9920*/  ISETP.GE.AND P0, PT, R191, R181, PT ;  /* 0x000000b5bf00720c */ /* 0x000fe40003f06270 */
[----:B------:R-:W-:-:S02]  /*9930*/  I2FP.F32.S32 R30, R30 ;  /* 0x0000001e001e7245 */ /* 0x000fc40000201400 */
[----:B------:R-:W-:Y:S02]  /*9940*/  IABS R0, R0 ;  /* 0x0000000000007213 */ /* 0x000fe40000000000 */
[----:B------:R-:W-:Y:S01]  /*9950*/  I2FP.F32.S32 R99, R99 ;  /* 0x0000006300637245 */ /* 0x000fe20000201400 */
[----:B------:R-:W-:Y:S01]  /*9960*/  VIADD R131, R67, 0x50 ;  /* 0x0000005043837836 */ /* 0x000fe20000000000 */
[----:B------:R-:W-:Y:S02]  /*9970*/  IABS R51, R51 ;  /* 0x0000003300337213 */ /* 0x000fe40000000000 */
[----:B------:R-:W-:Y:S02]  /*9980*/  I2FP.F32.S32 R31, R31 ;  /* 0x0000001f001f7245 */ /* 0x000fe40000201400 */
[----:B------:R-:W-:Y:S02]  /*9990*/  FSEL R35, R35, -INF , P0 ;  /* 0xff80000023237808 */ /* 0x000fe40000000000 */
[----:B------:R-:W-:Y:S01]  /*99a0*/  ISETP.GE.AND P0, PT, R133, R181, PT ;  /* 0x000000b58500720c */ /* 0x000fe20003f06270 */
[C---:B------:R-:W-:Y:S01]  /*99b0*/  FFMA.FTZ R30, -R179.reuse, R30, R27 ;  /* 0x0000001eb31e7223 */ /* 0x040fe2000001011b */
[----:B------:R-:W-:Y:S01]  /*99c0*/  I2FP.F32.S32 R0, R0 ;  /* 0x0000000000007245 */ /* 0x000fe20000201400 */
[C---:B------:R-:W-:Y:S01]  /*99d0*/  FFMA.FTZ R27, -R179.reuse, R99, R22 ;  /* 0x00000063b31b7223 */ /* 0x040fe20000010116 */
[----:B------:R-:W-:Y:S01]  /*99e0*/  I2FP.F32.S32 R51, R51 ;  /* 0x0000003300337245 */ /* 0x000fe20000201400 */
[----:B------:R-:W-:Y:S01]  /*99f0*/  FFMA.FTZ R31, -R179, R31, R26 ;  /* 0x0000001fb31f7223 */ /* 0x000fe2000001011a */
[----:B------:R-:W-:Y:S01]  /*9a00*/  IADD3 R22, PT, PT, R40, -0x61, -R111 ;  /* 0xffffff9f28167810 */ /* 0x000fe20007ffe86f */
[----:B------:R-:W-:Y:S01]  /*9a10*/  VIADD R129, R67, 0x51 ;  /* 0x0000005143817836 */ /* 0x000fe20000000000 */
[----:B------:R-:W-:-:S02]  /*9a20*/  FSEL R34, R34, -INF , P0 ;  /* 0xff80000022227808 */ /* 0x000fc40000000000 */
[----:B------:R-:W-:Y:S01]  /*9a30*/  ISETP.GE.AND P0, PT, R131, R181, PT ;  /* 0x000000b58300720c */ /* 0x000fe20003f06270 */
[C---:B------:R-:W-:Y:S01]  /*9a40*/  FFMA.FTZ R26, -R179.reuse, R0, R23 ;  /* 0x00000000b31a7223 */ /* 0x040fe20000010117 */
[----:B------:R-:W-:Y:S01]  /*9a50*/  FSEL R157, R42, -INF , !P4 ;  /* 0xff8000002a9d7808 */ /* 0x000fe20006000000 */
[----:B------:R-:W-:Y:S01]  /*9a60*/  FFMA.FTZ R23, -R179, R51, R18 ;  /* 0x00000033b3177223 */ /* 0x000fe20000010112 */
[----:B------:R-:W-:Y:S02]  /*9a70*/  ISETP.GE.AND P4, PT, R191, R180, PT ;  /* 0x000000b4bf00720c */ /* 0x000fe40003f86270 */
[----:B------:R-:W-:Y:S01]  /*9a80*/  IABS R22, R22 ;  /* 0x0000001600167213 */ /* 0x000fe20000000000 */
[----:B------:R-:W-:Y:S01]  /*9a90*/  VIADD R119, R67, 0x58 ;  /* 0x0000005843777836 */ /* 0x000fe20000000000 */
[----:B------:R-:W-:Y:S02]  /*9aa0*/  IADD3 R51, PT, PT, R40, -0x68, -R111 ;  /* 0xffffff9828337810 */ /* 0x000fe40007ffe86f */
[----:B------:R-:W-:-:S02]  /*9ab0*/  FSEL R31, R31, -INF , P0 ;  /* 0xff8000001f1f7808 */ /* 0x000fc40000000000 */
[C-C-:B------:R-:W-:Y:S02]  /*9ac0*/  IADD3 R44, PT, PT, R40.reuse, -0x69, -R111.reuse ;  /* 0xffffff97282c7810 */ /* 0x140fe40007ffe86f */
[----:B------:R-:W-:Y:S02]  /*9ad0*/  IADD3 R18, PT, PT, R40, -0x70, -R111 ;  /* 0xffffff9028127810 */ /* 0x000fe40007ffe86f */
[----:B------:R-:W-:Y:S02]  /*9ae0*/  ISETP.GE.AND P0, PT, R129, R181, PT ;  /* 0x000000b58100720c */ /* 0x000fe40003f06270 */
[----:B------:R-:W-:Y:S02]  /*9af0*/  FSEL R151, R35, -INF , !P4 ;  /* 0xff80000023977808 */ /* 0x000fe40006000000 */
[----:B------:R-:W-:Y:S02]  /*9b00*/  I2FP.F32.S32 R22, R22 ;  /* 0x0000001600167245 */ /* 0x000fe40000201400 */
[----:B------:R-:W-:-:S02]  /*9b10*/  ISETP.GE.AND P4, PT, R133, R180, PT ;  /* 0x000000b48500720c */ /* 0x000fc40003f86270 */
[----:B------:R-:W-:Y:S01]  /*9b20*/  IABS R51, R51 ;  /* 0x0000003300337213 */ /* 0x000fe20000000000 */
[----:B------:R-:W-:Y:S01]  /*9b30*/  VIADD R115, R67, 0x59 ;  /* 0x0000005943737836 */ /* 0x000fe20000000000 */
[----:B------:R-:W-:Y:S02]  /*9b40*/  IABS R44, R44 ;  /* 0x0000002c002c7213 */ /* 0x000fe40000000000 */
[----:B------:R-:W-:Y:S02]  /*9b50*/  IABS R18, R18 ;  /* 0x0000001200127213 */ /* 0x000fe40000000000 */
[----:B------:R-:W-:Y:S02]  /*9b60*/  FSEL R30, R30, -INF , P0 ;  /* 0xff8000001e1e7808 */ /* 0x000fe40000000000 */
[----:B------:R-:W-:Y:S01]  /*9b70*/  ISETP.GE.AND P0, PT, R119, R181, PT ;  /* 0x000000b57700720c */ /* 0x000fe20003f06270 */
[----:B------:R-:W-:Y:S01]  /*9b80*/  FFMA.FTZ R22, -R179, R22, R19 ;  /* 0x00000016b3167223 */ /* 0x000fe20000010113 */
[----:B------:R-:W-:-:S02]  /*9b90*/  FSEL R149, R34, -INF , !P4 ;  /* 0xff80000022957808 */ /* 0x000fc40006000000 */
[----:B------:R-:W-:Y:S02]  /*9ba0*/  I2FP.F32.S32 R51, R51 ;  /* 0x0000003300337245 */ /* 0x000fe40000201400 */
[----:B------:R-:W-:Y:S02]  /*9bb0*/  ISETP.GE.AND P4, PT, R131, R180, PT ;  /* 0x000000b48300720c */ /* 0x000fe40003f86270 */
[----:B------:R-:W-:Y:S02]  /*9bc0*/  I2FP.F32.S32 R44, R44 ;  /* 0x0000002c002c7245 */ /* 0x000fe40000201400 */
[----:B------:R-:W-:Y:S01]  /*9bd0*/  I2FP.F32.S32 R19, R18 ;  /* 0x0000001200137245 */ /* 0x000fe20000201400 */
[----:B------:R-:W-:Y:S01]  /*9be0*/  VIADD R113, R67, 0x60 ;  /* 0x0000006043717836 */ /* 0x000fe20000000000 */
[----:B------:R-:W-:Y:S02]  /*9bf0*/  FSEL R27, R27, -INF , P0 ;  /* 0xff8000001b1b7808 */ /* 0x000fe40000000000 */
[----:B------:R-:W-:-:S02]  /*9c00*/  IADD3 R0, PT, PT, R40, -0x71, -R111 ;  /* 0xffffff8f28007810 */ /* 0x000fc40007ffe86f */
[----:B------:R-:W-:Y:S01]  /*9c10*/  ISETP.GE.AND P0, PT, R115, R181, PT ;  /* 0x000000b57300720c */ /* 0x000fe20003f06270 */
[----:B------:R-:W-:Y:S01]  /*9c20*/  FFMA.FTZ R18, -R179, R51, R10 ;  /* 0x00000033b3127223 */ /* 0x000fe2000001010a */
[----:B------:R-:W-:Y:S01]  /*9c30*/  FSEL R31, R31, -INF , !P4 ;  /* 0xff8000001f1f7808 */ /* 0x000fe20006000000 */
[----:B------:R-:W-:Y:S01]  /*9c40*/  FFMA.FTZ R10, -R179, R44, R11 ;  /* 0x0000002cb30a7223 */ /* 0x000fe2000001010b */
[----:B------:R-:W-:Y:S01]  /*9c50*/  ISETP.GE.AND P4, PT, R129, R180, PT ;  /* 0x000000b48100720c */ /* 0x000fe20003f86270 */
[----:B------:R-:W-:Y:S01]  /*9c60*/  FFMA.FTZ R6, -R179, R19, R6 ;  /* 0x00000013b3067223 */ /* 0x000fe20000010106 */
[----:B------:R-:W-:Y:S01]  /*9c70*/  IABS R0, R0 ;  /* 0x0000000000007213 */ /* 0x000fe20000000000 */
[----:B------:R-:W-:Y:S01]  /*9c80*/  VIADD R189, R67, 0x61 ;  /* 0x0000006143bd7836 */ /* 0x000fe20000000000 */
[----:B------:R-:W-:Y:S02]  /*9c90*/  IADD3 R11, PT, PT, R40, -0x78, -R111 ;  /* 0xffffff88280b7810 */ /* 0x000fe40007ffe86f */
[----:B------:R-:W-:-:S02]  /*9ca0*/  FSEL R19, R26, -INF , P0 ;  /* 0xff8000001a137808 */ /* 0x000fc40000000000 */
[----:B------:R-:W-:Y:S02]  /*9cb0*/  ISETP.GE.AND P0, PT, R113, R181, PT ;  /* 0x000000b57100720c */ /* 0x000fe40003f06270 */
[----:B------:R-:W-:Y:S02]  /*9cc0*/  FSEL R35, R30, -INF , !P4 ;  /* 0xff8000001e237808 */ /* 0x000fe40006000000 */
[----:B------:R-:W-:Y:S02]  /*9cd0*/  ISETP.GE.AND P4, PT, R119, R180, PT ;  /* 0x000000b47700720c */ /* 0x000fe40003f86270 */
[----:B------:R-:W-:Y:S02]  /*9ce0*/  FMNMX3.FTZ R26, R2, R101, R107, !PT ;  /* 0x00000065021a7276 */ /* 0x000fe4000781006b */
[----:B------:R-:W-:Y:S02]  /*9cf0*/  I2FP.F32.S32 R0, R0 ;  /* 0x0000000000007245 */ /* 0x000fe40000201400 */
[----:B------:R-:W-:-:S02]  /*9d00*/  IABS R99, R11 ;  /* 0x0000000b00637213 */ /* 0x000fc40000000000 */
[----:B------:R-:W-:Y:S02]  /*9d10*/  FSEL R11, R23, -INF , P0 ;  /* 0xff800000170b7808 */ /* 0x000fe40000000000 */
[----:B------:R-:W-:Y:S02]  /*9d20*/  ISETP.GE.AND P0, PT, R189, R181, PT ;  /* 0x000000b5bd00720c */ /* 0x000fe40003f06270 */
[----:B------:R-:W-:Y:S02]  /*9d30*/  FSEL R27, R27, -INF , !P4 ;  /* 0xff8000001b1b7808 */ /* 0x000fe40006000000 */
[----:B------:R-:W-:Y:S01]  /*9d40*/  FMNMX3.FTZ R26, R26, R97, R89, !PT ;  /* 0x000000611a1a7276 */ /* 0x000fe20007810059 */
[----:B------:R-:W-:Y:S01]  /*9d50*/  FFMA.FTZ R0, -R179, R0, R7 ;  /* 0x00000000b3007223 */ /* 0x000fe20000010107 */
[----:B------:R-:W-:Y:S01]  /*9d60*/  ISETP.GE.AND P4, PT, R115, R180, PT ;  /* 0x000000b47300720c */ /* 0x000fe20003f86270 */
[----:B------:R-:W-:Y:S01]  /*9d70*/  VIADD R105, R67, 0x68 ;  /* 0x0000006843697836 */ /* 0x000fe20000000000 */
[----:B------:R-:W-:-:S02]  /*9d80*/  FSEL R7, R22, -INF , P0 ;  /* 0xff80000016077808 */ /* 0x000fc40000000000 */
[----:B------:R-:W-:Y:S02]  /*9d90*/  FMNMX3.FTZ R22, R26, R83, R59, !PT ;  /* 0x000000531a167276 */ /* 0x000fe4000781003b */
[----:B------:R-:W-:Y:S02]  /*9da0*/  FSEL R19, R19, -INF , !P4 ;  /* 0xff80000013137808 */ /* 0x000fe40006000000 */
[----:B------:R-:W-:Y:S02]  /*9db0*/  ISETP.GE.AND P4, PT, R113, R180, PT ;  /* 0x000000b47100720c */ /* 0x000fe40003f86270 */
[----:B------:R-:W-:Y:S01]  /*9dc0*/  ISETP.GE.AND P0, PT, R105, R181, PT ;  /* 0x000000b56900720c */ /* 0x000fe20003f06270 */
[----:B------:R-:W-:Y:S01]  /*9dd0*/  VIADD R187, R67, 0x69 ;  /* 0x0000006943bb7836 */ /* 0x000fe20000000000 */
[----:B------:R-:W-:Y:S02]  /*9de0*/  FMNMX3.FTZ R22, R22, R57, R55, !PT ;  /* 0x0000003916167276 */ /* 0x000fe40007810037 */
[----:B------:R-:W-:-:S02]  /*9df0*/  FSEL R11, R11, -INF , !P4 ;  /* 0xff8000000b0b7808 */ /* 0x000fc40006000000 */
[-C--:B------:R-:W-:Y:S02]  /*9e00*/  ISETP.GE.AND P4, PT, R189, R180.reuse, PT ;  /* 0x000000b4bd00720c */ /* 0x080fe40003f86270 */
[----:B------:R-:W-:Y:S02]  /*9e10*/  FSEL R23, R18, -INF , P0 ;  /* 0xff80000012177808 */ /* 0x000fe40000000000 */
        /* <DEDUP_REMOVED lines=9> */
[----:B------:R-:W-:Y:S01]  /*9eb0*/  FMNMX3.FTZ R10, R18, R47, R75, !PT ;  /* 0x0000002f120a7276 */ /* 0x000fe2000781004b */
[----:B------:R-:W-:Y:S01]  /*9ec0*/  VIADD R183, R67, 0x71 ;  /* 0x0000007143b77836 */ /* 0x000fe20000000000 */
[----:B------:R-:W-:-:S02]  /*9ed0*/  ISETP.GE.AND P4, PT, R187, R180, PT ;  /* 0x000000b4bb00720c */ /* 0x000fc40003f86270 */
[----:B------:R-:W-:Y:S02]  /*9ee0*/  FSEL R137, R6, -INF , P0 ;  /* 0xff80000006897808 */ /* 0x000fe40000000000 */
[----:B------:R-:W-:Y:S02]  /*9ef0*/  FMNMX3.FTZ R6, R10, R43, R41, !PT ;  /* 0x0000002b0a067276 */ /* 0x000fe40007810029 */
[----:B------:R-:W-:Y:S02]  /*9f00*/  FSEL R143, R143, -INF , !P4 ;  /* 0xff8000008f8f7808 */ /* 0x000fe40006000000 */
[----:B------:R-:W-:Y:S02]  /*9f10*/  ISETP.GE.AND P4, PT, R185, R180, PT ;  /* 0x000000b4b900720c */ /* 0x000fe40003f86270 */
[----:B------:R-:W-:Y:S01]  /*9f20*/  ISETP.GE.AND P0, PT, R183, R181, PT ;  /* 0x000000b5b700720c */ /* 0x000fe20003f06270 */
[----:B------:R-:W-:Y:S01]  /*9f30*/  VIADD R165, R67, 0x78 ;  /* 0x0000007843a57836 */ /* 0x000fe20000000000 */
[----:B------:R-:W-:-:S02]  /*9f40*/  I2FP.F32.S32 R99, R99 ;  /* 0x0000006300637245 */ /* 0x000fc40000201400 */
[----:B------:R-:W-:Y:S02]  /*9f50*/  FMNMX3.FTZ R6, R6, R157, R151, !PT ;  /* 0x0000009d06067276 */ /* 0x000fe40007810097 */
[----:B------:R-:W-:Y:S02]  /*9f60*/  IADD3 R48, PT, PT, R40, -0x79, -R111 ;  /* 0xffffff8728307810 */ /* 0x000fe40007ffe86f */
[----:B------:R-:W-:Y:S02]  /*9f70*/  FSEL R137, R137, -INF , !P4 ;  /* 0xff80000089897808 */ /* 0x000fe40006000000 */
[----:B------:R-:W-:Y:S02]  /*9f80*/  ISETP.GE.AND P4, PT, R183, R180, PT ;  /* 0x000000b4b700720c */ /* 0x000fe40003f86270 */
[----:B------:R-:W-:Y:S01]  /*9f90*/  FSEL R0, R0, -INF , P0 ;  /* 0xff80000000007808 */ /* 0x000fe20000000000 */
[----:B------:R-:W-:Y:S01]  /*9fa0*/  FFMA.FTZ R99, -R179, R99, R126 ;  /* 0x00000063b3637223 */ /* 0x000fe2000001017e */
[----:B------:R-:W-:-:S02]  /*9fb0*/  FMNMX3.FTZ R6, R6, R149, R31, !PT ;  /* 0x0000009506067276 */ /* 0x000fc4000781001f */
[----:B------:R-:W-:Y:S02]  /*9fc0*/  IABS R48, R48 ;  /* 0x0000003000307213 */ /* 0x000fe40000000000 */
[----:B------:R-:W-:Y:S02]  /*9fd0*/  ISETP.GE.AND P5, PT, R123, R178, PT ;  /* 0x000000b27b00720c */ /* 0x000fe40003fa6270 */
[----:B------:R-:W-:Y:S02]  /*9fe0*/  ISETP.GE.AND P0, PT, R165, R181, PT ;  /* 0x000000b5a500720c */ /* 0x000fe40003f06270 */
[----:B------:R-:W-:Y:S02]  /*9ff0*/  FSEL R123, R0, -INF , !P4 ;  /* 0xff800000007b7808 */ /* 0x000fe40006000000 */
[----:B------:R-:W-:Y:S01]  /*a000*/  FMNMX3.FTZ R0, R6, R35, R27, !PT ;  /* 0x0000002306007276 */ /* 0x000fe2000781001b */
[----:B------:R-:W-:Y:S01]  /*a010*/  VIADD R51, R67, 0x79 ;  /* 0x0000007943337836 */ /* 0x000fe20000000000 */
[----:B------:R-:W-:-:S02]  /*a020*/  I2FP.F32.S32 R48, R48 ;  /* 0x0000003000307245 */ /* 0x000fc40000201400 */
[----:B------:R-:W-:Y:S02]  /*a030*/  ISETP.GE.AND P4, PT, R165, R180, PT ;  /* 0x000000b4a500720c */ /* 0x000fe40003f86270 */
[----:B------:R-:W-:Y:S02]  /*a040*/  FSEL R99, R99, -INF , P0 ;  /* 0xff80000063637808 */ /* 0x000fe40000000000 */
[----:B------:R-:W-:Y:S01]  /*a050*/  FMNMX3.FTZ R0, R0, R19, R11, !PT ;  /* 0x0000001300007276 */ /* 0x000fe2000781000b */
[----:B------:R-:W-:Y:S01]  /*a060*/  FFMA.FTZ R48, -R179, R48, R127 ;  /* 0x00000030b3307223 */ /* 0x000fe2000001017f */
[----:B------:R-:W-:Y:S02]  /*a070*/  FSEL R99, R99, -INF , !P4 ;  /* 0xff80000063637808 */ /* 0x000fe40006000000 */
[----:B------:R-:W-:Y:S02]  /*a080*/  ISETP.GE.AND P4, PT, R51, R181, PT ;  /* 0x000000b53300720c */ /* 0x000fe40003f86270 */
[----:B------:R-:W-:-:S02]  /*a090*/  FMNMX3.FTZ R0, R0, R7, R23, !PT ;  /* 0x0000000700007276 */ /* 0x000fc40007810017 */
[----:B------:R-:W-:Y:S02]  /*a0a0*/  IADD3 R18, PT, PT, R62, -0x41, -R111 ;  /* 0xffffffbf3e127810 */ /* 0x000fe40007ffe86f */
[----:B------:R-:W-:Y:S02]  /*a0b0*/  FSEL R48, R48, -INF , P4 ;  /* 0xff80000030307808 */ /* 0x000fe40002000000 */
[----:B------:R-:W-:Y:S02]  /*a0c0*/  ISETP.GE.AND P4, PT, R51, R180, PT ;  /* 0x000000b43300720c */ /* 0x000fe40003f86270 */
[----:B------:R-:W-:Y:S02]  /*a0d0*/  FMNMX3.FTZ R0, R0, R143, R137, !PT ;  /* 0x0000008f00007276 */ /* 0x000fe40007810089 */
[----:B------:R-:W-:Y:S02]  /*a0e0*/  IABS R18, R18 ;  /* 0x0000001200127213 */ /* 0x000fe40000000000 */
[----:B------:R-:W-:-:S02]  /*a0f0*/  FSEL R48, R48, -INF , !P4 ;  /* 0xff80000030307808 */ /* 0x000fc40006000000 */
[----:B------:R-:W-:Y:S02]  /*a100*/  FMNMX3.FTZ R67, R0, R123, R99, !PT ;  /* 0x0000007b00437276 */ /* 0x000fe40007810063 */
[----:B------:R-:W-:Y:S02]  /*a110*/  I2FP.F32.S32 R18, R18 ;  /* 0x0000001200127245 */ /* 0x000fe40000201400 */
[----:B------:R-:W-:-:S03]  /*a120*/  FMNMX.FTZ R0, R48, R67, !PT ;  /* 0x0000004330007209 */ /* 0x000fc60007810000 */
[----:B------:R-:W-:Y:S02]  /*a130*/  FFMA.FTZ R18, -R179, R18, R33 ;  /* 0x00000012b3127223 */ /* 0x000fe40000010121 */
[----:B------:R-:W1:Y:S01]  /*a140*/  SHFL.BFLY PT, R33, R0, 0x2, 0x1f ;  /* 0x0c401f0000217f89 */ /* 0x000e6200000e0000 */
[C-C-:B------:R-:W-:Y:S02]  /*a150*/  IADD3 R10, PT, PT, R62.reuse, -0x48, -R111.reuse ;  /* 0xffffffb83e0a7810 */ /* 0x140fe40007ffe86f */
[----:B------:R-:W-:Y:S02]  /*a160*/  IADD3 R6, PT, PT, R62, -0x49, -R111 ;  /* 0xffffffb73e067810 */ /* 0x000fe40007ffe86f */
[----:B------:R-:W-:Y:S02]  /*a170*/  IABS R10, R10 ;  /* 0x0000000a000a7213 */ /* 0x000fe40000000000 */
[----:B------:R-:W-:Y:S02]  /*a180*/  IABS R6, R6 ;  /* 0x0000000600067213 */ /* 0x000fe40000000000 */
[----:B------:R-:W-:-:S02]  /*a190*/  I2FP.F32.S32 R10, R10 ;  /* 0x0000000a000a7245 */ /* 0x000fc40000201400 */
[----:B------:R-:W-:-:S03]  /*a1a0*/  I2FP.F32.S32 R6, R6 ;  /* 0x0000000600067245 */ /* 0x000fc60000201400 */
[C---:B------:R-:W-:Y:S01]  /*a1b0*/  FFMA.FTZ R28, -R179.reuse, R10, R28 ;  /* 0x0000000ab31c7223 */ /* 0x040fe2000001011c */
[----:B------:R-:W-:Y:S01]  /*a1c0*/  IADD3 R10, PT, PT, R62, -0x50, -R111 ;  /* 0xffffffb03e0a7810 */ /* 0x000fe20007ffe86f */
[----:B------:R-:W-:Y:S01]  /*a1d0*/  FFMA.FTZ R6, -R179, R6, R29 ;  /* 0x00000006b3067223 */ /* 0x000fe2000001011d */
[----:B------:R-:W-:Y:S02]  /*a1e0*/  ISETP.GE.AND P0, PT, R191, R182, PT ;  /* 0x000000b6bf00720c */ /* 0x000fe40003f06270 */
[----:B------:R-:W-:Y:S02]  /*a1f0*/  FSEL R18, R18, -INF , P3 ;  /* 0xff80000012127808 */ /* 0x000fe40001800000 */
[----:B-1----:R-:W-:Y:S02]  /*a200*/  FMNMX.FTZ R0, R0, R33, !PT ;  /* 0x0000002100007209 */ /* 0x002fe40007810000 */
[----:B------:R-:W-:Y:S02]  /*a210*/  IABS R10, R10 ;  /* 0x0000000a000a7213 */ /* 0x000fe40000000000 */
[----:B------:R-:W-:Y:S01]  /*a220*/  FSEL R139, R139, -INF , !P2 ;  /* 0xff8000008b8b7808 */ /* 0x000fe20005000000 */
[----:B------:R-:W1:Y:S01]  /*a230*/  SHFL.BFLY PT, R29, R0, 0x1, 0x1f ;  /* 0x0c201f00001d7f89 */ /* 0x000e6200000e0000 */
[----:B------:R-:W-:-:S02]  /*a240*/  ISETP.GE.AND P2, PT, R133, R182, PT ;  /* 0x000000b68500720c */ /* 0x000fc40003f46270 */
[-C--:B------:R-:W-:Y:S02]  /*a250*/  ISETP.GE.AND P3, PT, R133, R178.reuse, PT ;  /* 0x000000b28500720c */ /* 0x080fe40003f66270 */
[----:B------:R-:W-:Y:S02]  /*a260*/  ISETP.GE.AND P4, PT, R191, R178, PT ;  /* 0x000000b2bf00720c */ /* 0x000fe40003f86270 */
[----:B------:R-:W-:Y:S01]  /*a270*/  FSEL R133, R18, -INF , !P1 ;  /* 0xff80000012857808 */ /* 0x000fe20004800000 */
[----:B------:R-:W-:Y:S01]  /*a280*/  IMAD.MOV.U32 R18, RZ, RZ, R10 ;  /* 0x000000ffff127224 */ /* 0x000fe200078e000a */
[----:B------:R-:W-:Y:S02]  /*a290*/  FSEL R28, R28, -INF , P0 ;  /* 0xff8000001c1c7808 */ /* 0x000fe40000000000 */
[----:B------:R-:W-:Y:S02]  /*a2a0*/  FSEL R6, R6, -INF , P2 ;  /* 0xff80000006067808 */ /* 0x000fe40001000000 */
[----:B------:R-:W-:-:S02]  /*a2b0*/  ISETP.GE.AND P1, PT, R131, R182, PT ;  /* 0x000000b68300720c */ /* 0x000fc40003f26270 */
[----:B------:R-:W-:Y:S02]  /*a2c0*/  ISETP.GE.AND P0, PT, R131, R178, PT ;  /* 0x000000b28300720c */ /* 0x000fe40003f06270 */
[----:B------:R-:W-:Y:S02]  /*a2d0*/  FSEL R131, R28, -INF , !P4 ;  /* 0xff8000001c837808 */ /* 0x000fe40006000000 */
[C---:B------:R-:W-:Y:S02]  /*a2e0*/  ISETP.GE.AND P4, PT, R129.reuse, R182, PT ;  /* 0x000000b68100720c */ /* 0x040fe40003f86270 */
[----:B------:R-:W-:Y:S02]  /*a2f0*/  ISETP.GE.AND P2, PT, R129, R178, PT ;  /* 0x000000b28100720c */ /* 0x000fe40003f46270 */
[----:B------:R-:W-:Y:S02]  /*a300*/  I2FP.F32.S32 R18, R18 ;  /* 0x0000001200127245 */ /* 0x000fe40000201400 */
[----:B------:R-:W-:-:S02]  /*a310*/  FSEL R129, R6, -INF , !P3 ;  /* 0xff80000006817808 */ /* 0x000fc40005800000 */
[C-C-:B------:R-:W-:Y:S02]  /*a320*/  IADD3 R10, PT, PT, R62.reuse, -0x51, -R111.reuse ;  /* 0xffffffaf3e0a7810 */ /* 0x140fe40007ffe86f */
[----:B------:R-:W-:Y:S01]  /*a330*/  IADD3 R6, PT, PT, R62, -0x59, -R111 ;  /* 0xffffffa73e067810 */ /* 0x000fe20007ffe86f */
[----:B------:R-:W-:Y:S01]  /*a340*/  FFMA.FTZ R18, -R179, R18, R24 ;  /* 0x00000012b3127223 */ /* 0x000fe20000010118 */
[----:B------:R-:W-:Y:S02]  /*a350*/  IABS R10, R10 ;  /* 0x0000000a000a7213 */ /* 0x000fe40000000000 */
[----:B------:R-:W-:Y:S02]  /*a360*/  IABS R6, R6 ;  /* 0x0000000600067213 */ /* 0x000fe40000000000 */
[----:B------:R-:W-:Y:S02]  /*a370*/  I2FP.F32.S32 R10, R10 ;  /* 0x0000000a000a7245 */ /* 0x000fe40000201400 */
[----:B------:R-:W-:-:S02]  /*a380*/  I2FP.F32.S32 R6, R6 ;  /* 0x0000000600067245 */ /* 0x000fc40000201400 */
[----:B------:R-:W-:Y:S02]  /*a390*/  FSEL R18, R18, -INF , P1 ;  /* 0xff80000012127808 */ /* 0x000fe40000800000 */
[----:B------:R-:W-:Y:S01]  /*a3a0*/  IADD3 R22, PT, PT, R62, -0x58, -R111 ;  /* 0xffffffa83e167810 */ /* 0x000fe20007ffe86f */
[C---:B------:R-:W-:Y:S01]  /*a3b0*/  FFMA.FTZ R10, -R179.reuse, R10, R25 ;  /* 0x0000000ab30a7223 */ /* 0x040fe20000010119 */
[----:B------:R-:W-:Y:S01]  /*a3c0*/  FSEL R127, R18, -INF , !P0 ;  /* 0xff800000127f7808 */ /* 0x000fe20004000000 */
[----:B------:R-:W-:Y:S01]  /*a3d0*/  FFMA.FTZ R6, -R179, R6, R21 ;  /* 0x00000006b3067223 */ /* 0x000fe20000010115 */
[----:B-1----:R-:W-:Y:S02]  /*a3e0*/  FMNMX.FTZ R0, R0, R29, !PT ;  /* 0x0000001d00007209 */ /* 0x002fe40007810000 */
[----:B------:R-:W-:Y:S02]  /*a3f0*/  IABS R22, R22 ;  /* 0x0000001600167213 */ /* 0x000fe40000000000 */
[----:B------:R-:W-:-:S02]  /*a400*/  ISETP.GE.AND P0, PT, R115, R182, PT ;  /* 0x000000b67300720c */ /* 0x000fc40003f06270 */
[----:B------:R-:W-:Y:S01]  /*a410*/  IADD3 R18, PT, PT, R62, -0x60, -R111 ;  /* 0xffffffa03e127810 */ /* 0x000fe20007ffe86f */
[----:B--2---:R-:W-:Y:S01]  /*a420*/  FMUL.FTZ R52, R13, R0 ;  /* 0x000000000d347220 */ /* 0x004fe20000410000 */
[----:B------:R-:W-:Y:S02]  /*a430*/  I2FP.F32.S32 R22, R22 ;  /* 0x0000001600167245 */ /* 0x000fe40000201400 */
[----:B------:R-:W-:Y:S02]  /*a440*/  FSEL R10, R10, -INF , P4 ;  /* 0xff8000000a0a7808 */ /* 0x000fe40002000000 */
[----:B------:R-:W-:Y:S02]  /*a450*/  FSEL R6, R6, -INF , P0 ;  /* 0xff80000006067808 */ /* 0x000fe40000000000 */
[----:B------:R-:W-:Y:S02]  /*a460*/  IABS R18, R18 ;  /* 0x0000001200127213 */ /* 0x000fe40000000000 */
[----:B------:R-:W-:-:S02]  /*a470*/  FSETP.NEU.FTZ.AND P0, PT, R0, -INF , PT ;  /* 0xff8000000000780b */ /* 0x000fc40003f1d000 */
[C---:B------:R-:W-:Y:S02]  /*a480*/  ISETP.GE.AND P3, PT, R119.reuse, R182, PT ;  /* 0x000000b67700720c */ /* 0x040fe40003f66270 */
[----:B------:R-:W-:Y:S01]  /*a490*/  ISETP.GE.AND P1, PT, R119, R178, PT ;  /* 0x000000b27700720c */ /* 0x000fe20003f26270 */
[----:B------:R-:W-:Y:S01]  /*a4a0*/  FFMA.FTZ R20, -R179, R22, R20 ;  /* 0x00000016b3147223 */ /* 0x000fe20000010114 */
[----:B------:R-:W-:Y:S02]  /*a4b0*/  FSEL R119, R10, -INF , !P2 ;  /* 0xff8000000a777808 */ /* 0x000fe40005000000 */
[----:B------:R-:W-:Y:S02]  /*a4c0*/  I2FP.F32.S32 R10, R18 ;  /* 0x00000012000a7245 */ /* 0x000fe40000201400 */
[----:B------:R-:W-:Y:S02]  /*a4d0*/  FSEL R52, R52, RZ, P0 ;  /* 0x000000ff34347208 */ /* 0x000fe40000000000 */
[----:B------:R-:W-:-:S02]  /*a4e0*/  IADD3 R18, PT, PT, R62, -0x61, -R111 ;  /* 0xffffff9f3e127810 */ /* 0x000fc40007ffe86f */
[----:B------:R-:W-:Y:S01]  /*a4f0*/  ISETP.GE.AND P4, PT, R115, R178, PT ;  /* 0x000000b27300720c */ /* 0x000fe20003f86270 */
[----:B------:R-:W-:Y:S01]  /*a500*/  FFMA.FTZ R10, -R179, R10, R16 ;  /* 0x0000000ab30a7223 */ /* 0x000fe20000010110 */
[----:B------:R-:W-:Y:S01]  /*a510*/  FSEL R20, R20, -INF , P3 ;  /* 0xff80000014147808 */ /* 0x000fe20001800000 */
[----:B------:R-:W-:Y:S01]  /*a520*/  FFMA.FTZ R102, R2, R13, -R52 ;  /* 0x0000000d02667223 */ /* 0x000fe20000010834 */
[C---:B------:R-:W-:Y:S02]  /*a530*/  ISETP.GE.AND P2, PT, R113.reuse, R182, PT ;  /* 0x000000b67100720c */ /* 0x040fe40003f46270 */
[----:B------:R-:W-:Y:S02]  /*a540*/  ISETP.GE.AND P3, PT, R113, R178, PT ;  /* 0x000000b27100720c */ /* 0x000fe40003f66270 */
[----:B------:R-:W-:Y:S02]  /*a550*/  IABS R2, R18 ;  /* 0x0000001200027213 */ /* 0x000fe40000000000 */
[----:B------:R-:W-:-:S02]  /*a560*/  FSEL R113, R6, -INF , !P4 ;  /* 0xff80000006717808 */ /* 0x000fc40006000000 */
[----:B------:R-:W-:Y:S02]  /*a570*/  FSEL R6, R32, -INF , !P5 ;  /* 0xff80000020067808 */ /* 0x000fe40006800000 */
[C---:B------:R-:W-:Y:S02]  /*a580*/  ISETP.GE.AND P0, PT, R105.reuse, R182, PT ;  /* 0x000000b66900720c */ /* 0x040fe40003f06270 */
[----:B------:R-:W-:Y:S02]  /*a590*/  ISETP.GE.AND P5, PT, R105, R178, PT ;  /* 0x000000b26900720c */ /* 0x000fe40003fa6270 */
[----:B------:R-:W-:Y:S01]  /*a5a0*/  FSEL R105, R10, -INF , P2 ;  /* 0xff8000000a697808 */ /* 0x000fe20001000000 */
[----:B------:R-:W-:-:S05]  /*a5b0*/  IMAD.MOV.U32 R10, RZ, RZ, R2 ;  /* 0x000000ffff0a7224 */ /* 0x000fca00078e0002 */
[----:B------:R-:W-:Y:S02]  /*a5c0*/  I2FP.F32.S32 R10, R10 ;  /* 0x0000000a000a7245 */ /* 0x000fe40000201400 */
[----:B------:R-:W-:Y:S02]  /*a5d0*/  FSEL R115, R20, -INF , !P1 ;  /* 0xff80000014737808 */ /* 0x000fe40004800000 */
[----:B------:R-:W-:Y:S01]  /*a5e0*/  ISETP.GE.AND P1, PT, R189, R182, PT ;  /* 0x000000b6bd00720c */ /* 0x000fe20003f26270 */
[----:B------:R-:W-:Y:S01]  /*a5f0*/  FFMA.FTZ R10, -R179, R10, R17 ;  /* 0x0000000ab30a7223 */ /* 0x000fe20000010111 */
[----:B------:R-:W-:Y:S01]  /*a600*/  ISETP.GE.AND P4, PT, R189, R178, PT ;  /* 0x000000b2bd00720c */ /* 0x000fe20003f86270 */
[----:B------:R-:W-:-:S03]  /*a610*/  FFMA.FTZ R92, R97, R13, -R52 ;  /* 0x0000000d615c7223 */ /* 0x000fc60000010834 */
[----:B------:R-:W-:-:S04]  /*a620*/  FSEL R10, R10, -INF , P1 ;  /* 0xff8000000a0a7808 */ /* 0x000fc80000800000 */
[----:B------:R-:W-:Y:S02]  /*a630*/  FSEL R97, R10, -INF , !P4 ;  /* 0xff8000000a617808 */ /* 0x000fe40006000000 */
[----:B------:R-:W-:Y:S02]  /*a640*/  FMNMX3.FTZ R10, R77, R109, R6, !PT ;  /* 0x0000006d4d0a7276 */ /* 0x000fe40007810006 */
[----:B------:R-:W-:Y:S02]  /*a650*/  IADD3 R16, PT, PT, R62, -0x68, -R111 ;  /* 0xffffff983e107810 */ /* 0x000fe40007ffe86f */
[----:B------:R-:W-:Y:S02]  /*a660*/  FMNMX3.FTZ R10, R10, R147, R95, !PT ;  /* 0x000000930a0a7276 */ /* 0x000fe4000781005f */
[----:B------:R-:W-:Y:S02]  /*a670*/  IABS R16, R16 ;  /* 0x0000001000107213 */ /* 0x000fe40000000000 */
[----:B------:R-:W-:-:S02]  /*a680*/  FMNMX3.FTZ R10, R10, R91, R81, !PT ;  /* 0x0000005b0a0a7276 */ /* 0x000fc40007810051 */
[----:B------:R-:W-:Y:S02]  /*a690*/  I2FP.F32.S32 R21, R16 ;  /* 0x0000001000157245 */ /* 0x000fe40000201400 */
[----:B------:R-:W-:Y:S02]  /*a6a0*/  FMNMX3.FTZ R10, R10, R73, R145, !PT ;  /* 0x000000490a0a7276 */ /* 0x000fe40007810091 */
[----:B------:R-:W-:Y:S01]  /*a6b0*/  IADD3 R2, PT, PT, R62, -0x69, -R111 ;  /* 0xffffff973e027810 */ /* 0x000fe20007ffe86f */
[----:B------:R-:W-:Y:S01]  /*a6c0*/  FFMA.FTZ R8, -R179, R21, R8 ;  /* 0x00000015b3087223 */ /* 0x000fe20000010108 */
[----:B------:R-:W-:Y:S02]  /*a6d0*/  FMNMX3.FTZ R10, R10, R93, R103, !PT ;  /* 0x0000005d0a0a7276 */ /* 0x000fe40007810067 */
[----:B------:R-:W-:Y:S02]  /*a6e0*/  IABS R2, R2 ;  /* 0x0000000200027213 */ /* 0x000fe40000000000 */
[----:B------:R-:W-:-:S02]  /*a6f0*/  FMNMX3.FTZ R10, R10, R141, R117, !PT ;  /* 0x0000008d0a0a7276 */ /* 0x000fc40007810075 */
[----:B------:R-:W-:Y:S02]  /*a700*/  I2FP.F32.S32 R2, R2 ;  /* 0x0000000200027245 */ /* 0x000fe40000201400 */
[----:B------:R-:W-:Y:S02]  /*a710*/  FSEL R8, R8, -INF , P0 ;  /* 0xff80000008087808 */ /* 0x000fe40000000000 */
[----:B------:R-:W-:Y:S02]  /*a720*/  IADD3 R16, PT, PT, R62, -0x70, -R111 ;  /* 0xffffff903e107810 */ /* 0x000fe40007ffe86f */
[----:B------:R-:W-:Y:S01]  /*a730*/  FMNMX3.FTZ R10, R10, R135, R121, !PT ;  /* 0x000000870a0a7276 */ /* 0x000fe20007810079 */
[----:B------:R-:W-:Y:S01]  /*a740*/  FFMA.FTZ R2, -R179, R2, R9 ;  /* 0x00000002b3027223 */ /* 0x000fe20000010109 */
[----:B------:R-:W-:Y:S02]  /*a750*/  FSEL R67, R8, -INF , !P5 ;  /* 0xff80000008437808 */ /* 0x000fe40006800000 */
[----:B------:R-:W-:-:S02]  /*a760*/  IABS R16, R16 ;  /* 0x0000001000107213 */ /* 0x000fc40000000000 */
[C-C-:B------:R-:W-:Y:S02]  /*a770*/  IADD3 R8, PT, PT, R62.reuse, -0x71, -R111.reuse ;  /* 0xffffff8f3e087810 */ /* 0x140fe40007ffe86f */
[----:B------:R-:W-:Y:S02]  /*a780*/  IADD3 R9, PT, PT, R62, -0x78, -R111 ;  /* 0xffffff883e097810 */ /* 0x000fe40007ffe86f */
[----:B------:R-:W-:Y:S02]  /*a790*/  FMNMX3.FTZ R10, R10, R87, R139, !PT ;  /* 0x000000570a0a7276 */ /* 0x000fe4000781008b */
[----:B------:R-:W-:Y:S02]  /*a7a0*/  I2FP.F32.S32 R16, R16 ;  /* 0x0000001000107245 */ /* 0x000fe40000201400 */
[----:B------:R-:W-:Y:S02]  /*a7b0*/  IABS R8, R8 ;  /* 0x0000000800087213 */ /* 0x000fe40000000000 */
[----:B------:R-:W-:-:S02]  /*a7c0*/  IABS R9, R9 ;  /* 0x0000000900097213 */ /* 0x000fc40000000000 */
[----:B------:R-:W-:Y:S02]  /*a7d0*/  FMNMX3.FTZ R10, R10, R133, R131, !PT ;  /* 0x000000850a0a7276 */ /* 0x000fe40007810083 */
[----:B------:R-:W-:Y:S01]  /*a7e0*/  IADD3 R111, PT, PT, R62, -0x79, -R111 ;  /* 0xffffff873e6f7810 */ /* 0x000fe20007ffe86f */
[----:B------:R-:W-:Y:S01]  /*a7f0*/  FFMA.FTZ R16, -R179, R16, R4 ;  /* 0x00000010b3107223 */ /* 0x000fe20000010104 */
[----:B------:R-:W-:Y:S02]  /*a800*/  I2FP.F32.S32 R8, R8 ;  /* 0x0000000800087245 */ /* 0x000fe40000201400 */
[----:B------:R-:W-:Y:S02]  /*a810*/  ISETP.GE.AND P2, PT, R187, R182, PT ;  /* 0x000000b6bb00720c */ /* 0x000fe40003f46270 */
[----:B------:R-:W-:Y:S02]  /*a820*/  I2FP.F32.S32 R9, R9 ;  /* 0x0000000900097245 */ /* 0x000fe40000201400 */
[----:B------:R-:W-:-:S02]  /*a830*/  FMNMX3.FTZ R10, R10, R129, R127, !PT ;  /* 0x000000810a0a7276 */ /* 0x000fc4000781007f */
[----:B------:R-:W-:Y:S02]  /*a840*/  ISETP.GE.AND P1, PT, R185, R182, PT ;  /* 0x000000b6b900720c */ /* 0x000fe40003f26270 */
[----:B------:R-:W-:Y:S01]  /*a850*/  IABS R111, R111 ;  /* 0x0000006f006f7213 */ /* 0x000fe20000000000 */
[----:B------:R-:W-:Y:S01]  /*a860*/  FFMA.FTZ R8, -R179, R8, R5 ;  /* 0x00000008b3087223 */ /* 0x000fe20000010105 */
[----:B------:R-:W-:Y:S01]  /*a870*/  FSEL R105, R105, -INF , !P3 ;  /* 0xff80000069697808 */ /* 0x000fe20005800000 */
[----:B------:R-:W-:Y:S01]  /*a880*/  FFMA.FTZ R5, -R179, R9, R124 ;  /* 0x00000009b3057223 */ /* 0x000fe2000001017c */
[----:B------:R-:W-:Y:S02]  /*a890*/  FSEL R4, R2, -INF , P2 ;  /* 0xff80000002047808 */ /* 0x000fe40001000000 */
[----:B------:R-:W-:Y:S02]  /*a8a0*/  FMNMX3.FTZ R10, R10, R119, R115, !PT ;  /* 0x000000770a0a7276 */ /* 0x000fe40007810073 */
[----:B------:R-:W-:-:S02]  /*a8b0*/  FSEL R2, R16, -INF , P1 ;  /* 0xff80000010027808 */ /* 0x000fc40000800000 */
[-C--:B------:R-:W-:Y:S02]  /*a8c0*/  ISETP.GE.AND P0, PT, R183, R182.reuse, PT ;  /* 0x000000b6b700720c */ /* 0x080fe40003f06270 */
[----:B------:R-:W-:Y:S02]  /*a8d0*/  ISETP.GE.AND P2, PT, R165, R182, PT ;  /* 0x000000b6a500720c */ /* 0x000fe40003f46270 */
[----:B------:R-:W-:Y:S02]  /*a8e0*/  I2FP.F32.S32 R16, R111 ;  /* 0x0000006f00107245 */ /* 0x000fe40000201400 */
[-C--:B------:R-:W-:Y:S02]  /*a8f0*/  ISETP.GE.AND P3, PT, R187, R178.reuse, PT ;  /* 0x000000b2bb00720c */ /* 0x080fe40003f66270 */
[----:B------:R-:W-:Y:S02]  /*a900*/  ISETP.GE.AND P4, PT, R185, R178, PT ;  /* 0x000000b2b900720c */ /* 0x000fe40003f86270 */
[----:B------:R-:W-:Y:S01]  /*a910*/  FMNMX3.FTZ R10, R10, R113, R105, !PT ;  /* 0x000000710a0a7276 */ /* 0x000fe20007810069 */
[----:B------:R-:W-:Y:S01]  /*a920*/  FFMA.FTZ R90, R59, R13, -R52 ;  /* 0x0000000d3b5a7223 */ /* 0x000fe20000010834 */
[----:B------:R-:W-:Y:S01]  /*a930*/  FSEL R8, R8, -INF , P0 ;  /* 0xff80000008087808 */ /* 0x000fe20000000000 */
[----:B------:R-:W-:Y:S01]  /*a940*/  FFMA.FTZ R16, -R179, R16, R125 ;  /* 0x00000010b3107223 */ /* 0x000fe2000001017d */
[----:B------:R-:W-:-:S02]  /*a950*/  FSEL R5, R5, -INF , P2 ;  /* 0xff80000005057808 */ /* 0x000fc40001000000 */
[C---:B------:R-:W-:Y:S02]  /*a960*/  ISETP.GE.AND P0, PT, R51.reuse, R182, PT ;  /* 0x000000b63300720c */ /* 0x040fe40003f06270 */
[-C--:B------:R-:W-:Y:S01]  /*a970*/  ISETP.GE.AND P2, PT, R51, R178.reuse, PT ;  /* 0x000000b23300720c */ /* 0x080fe20003f46270 */
[----:B------:R-:W-:Y:S01]  /*a980*/  FFMA.FTZ R88, R55, R13, -R52 ;  /* 0x0000000d37587223 */ /* 0x000fe20000010834 */
[-C--:B------:R-:W-:Y:S02]  /*a990*/  ISETP.GE.AND P5, PT, R183, R178.reuse, PT ;  /* 0x000000b2b700720c */ /* 0x080fe40003fa6270 */
[----:B------:R-:W-:Y:S02]  /*a9a0*/  ISETP.GE.AND P1, PT, R165, R178, PT ;  /* 0x000000b2a500720c */ /* 0x000fe40003f26270 */
[----:B------:R-:W-:Y:S02]  /*a9b0*/  FSEL R59, R4, -INF , !P3 ;  /* 0xff800000043b7808 */ /* 0x000fe40005800000 */
[----:B------:R-:W-:-:S02]  /*a9c0*/  FSEL R51, R2, -INF , !P4 ;  /* 0xff80000002337808 */ /* 0x000fc40006000000 */
[----:B------:R-:W-:Y:S01]  /*a9d0*/  FMNMX3.FTZ R10, R10, R97, R67, !PT ;  /* 0x000000610a0a7276 */ /* 0x000fe20007810043 */
[-CC-:B------:R-:W-:Y:S01]  /*a9e0*/  FFMA.FTZ R55, R53, R13.reuse, -R52.reuse ;  /* 0x0000000d35377223 */ /* 0x180fe20000010834 */
[-CC-:B------:R-:W-:Y:S01]  /*a9f0*/  FFMA.FTZ R58, R49, R13.reuse, -R52.reuse ;  /* 0x0000000d313a7223 */ /* 0x180fe20000010834 */
[----:B------:R-:W-:Y:S01]  /*aa00*/  FFMA.FTZ R53, R45, R13, -R52 ;  /* 0x0000000d2d357223 */ /* 0x000fe20000010834 */
        /* <DEDUP_REMOVED lines=14> */
[----:B------:R-:W-:-:S04]  /*aaf0*/  FFMA.FTZ R56, R79, R13, -R52 ;  /* 0x0000000d4f387223 */ /* 0x000fc80000010834 */
[----:B------:R-:W-:Y:S02]  /*ab00*/  LEA R54, R32, UR6, 0x1 ;  /* 0x0000000620367c11 */ /* 0x000fe4000f8e08ff */
[----:B-1----:R-:W-:-:S04]  /*ab10*/  FMNMX.FTZ R2, R4, R5, !PT ;  /* 0x0000000504027209 */ /* 0x002fc80007810000 */
[----:B------:R-:W-:Y:S01]  /*ab20*/  FSETP.NEU.FTZ.AND P0, PT, R2, -INF , PT ;  /* 0xff8000000200780b */ /* 0x000fe20003f1d000 */
[----:B------:R-:W-:-:S05]  /*ab30*/  FMUL.FTZ R44, R13, R2 ;  /* 0x000000020d2c7220 */ /* 0x000fca0000410000 */
[----:B------:R-:W-:-:S05]  /*ab40*/  FSEL R44, R44, RZ, P0 ;  /* 0x000000ff2c2c7208 */ /* 0x000fca0000000000 */
[-C--:B------:R-:W-:Y:S02]  /*ab50*/  FFMA.FTZ R111, R77, R13.reuse, -R44 ;  /* 0x0000000d4d6f7223 */ /* 0x080fe4000001082c */
[----:B------:R-:W1:Y:S01]  /*ab60*/  LDSM.16.MT88.4 R76, [R54+0x3000] ;  /* 0x00300000364c783b */ /* 0x000e620000004200 */
[-C--:B------:R-:W-:Y:S01]  /*ab70*/  FFMA.FTZ R28, R35, R13.reuse, -R52 ;  /* 0x0000000d231c7223 */ /* 0x080fe20000010834 */
[----:B------:R-:W-:Y:S02]  /*ab80*/  IMAD.IADD R35, R69, 0x1, R54 ;  /* 0x0000000145237824 */ /* 0x000fe400078e0236 */
[-C--:B------:R-:W-:Y:S01]  /*ab90*/  FFMA.FTZ R108, R109, R13.reuse, -R44 ;  /* 0x0000000d6d6c7223 */ /* 0x080fe2000001082c */
[-CC-:B------:R-:W-:Y:S01]  /*aba0*/  FFMA.FTZ R101, R101, R13.reuse, -R52.reuse ;  /* 0x0000000d65657223 */ /* 0x180fe20000010834 */
[-CC-:B------:R-:W-:Y:S01]  /*abb0*/  FFMA.FTZ R107, R107, R13.reuse, -R52.reuse ;  /* 0x0000000d6b6b7223 */ /* 0x180fe20000010834 */
[-C--:B------:R-:W-:Y:S01]  /*abc0*/  FFMA.FTZ R24, R7, R13.reuse, -R52 ;  /* 0x0000000d07187223 */ /* 0x080fe20000010834 */
[-CC-:B------:R-:W-:Y:S01]  /*abd0*/  FFMA.FTZ R109, R6, R13.reuse, -R44.reuse ;  /* 0x0000000d066d7223 */ /* 0x180fe2000001082c */
[-C--:B------:R-:W-:Y:S01]  /*abe0*/  FFMA.FTZ R106, R147, R13.reuse, -R44 ;  /* 0x0000000d936a7223 */ /* 0x080fe2000001082c */
[----:B------:R-:W2:Y:S01]  /*abf0*/  LDSM.16.MT88.4 R4, [R35+0x3000] ;  /* 0x003000002304783b */ /* 0x000ea20000004200 */
        /* <DEDUP_REMOVED lines=13> */
[-CC-:B------:R-:W-:Y:S01]  /*acd0*/  FFMA.FTZ R89, R83, R13.reuse, -R52.reuse ;  /* 0x0000000d53597223 */ /* 0x180fe20000010834 */
[-CC-:B------:R-:W-:Y:S01]  /*ace0*/  FFMA.FTZ R57, R57, R13.reuse, -R52.reuse ;  /* 0x0000000d39397223 */ /* 0x180fe20000010834 */
[-C--:B------:R-:W-:Y:S01]  /*acf0*/  FFMA.FTZ R25, R11, R13.reuse, -R52 ;  /* 0x0000000d0b197223 */ /* 0x080fe20000010834 */
[-CC-:B------:R-:W-:Y:S01]  /*ad00*/  FFMA.FTZ R91, R81, R13.reuse, -R44.reuse ;  /* 0x0000000d515b7223 */ /* 0x180fe2000001082c */
[----:B------:R-:W-:Y:S01]  /*ad10*/  FFMA.FTZ R94, R73, R13, -R44 ;  /* 0x0000000d495e7223 */ /* 0x000fe2000001082c */
[----:B------:R-:W3:Y:S01]  /*ad20*/  LDSM.16.MT88.4 R8, [R35+0x3400] ;  /* 0x003400002308783b */ /* 0x000ee20000004200 */
[----:B----4-:R-:W-:-:S02]  /*ad30*/  F2FP.F16.F32.PACK_AB R69, R101, R102 ;  /* 0x000000666545723e */ /* 0x010fc400000000ff */
        /* <DEDUP_REMOVED lines=12> */
[----:B------:R-:W4:Y:S08]  /*ae00*/  MUFU.EX2 R95, R95 ;  /* 0x0000005f005f7308 */ /* 0x000f300000000800 */
[----:B------:R-:W-:Y:S08]  /*ae10*/  MUFU.EX2 R91, R91 ;  /* 0x0000005b005b7308 */ /* 0x000ff00000000800 */
[----:B------:R-:W5:Y:S01]  /*ae20*/  MUFU.EX2 R94, R94 ;  /* 0x0000005e005e7308 */ /* 0x000f620000000800 */
[-C--:B------:R-:W-:Y:S01]  /*ae30*/  FFMA.FTZ R50, R75, R13.reuse, -R52 ;  /* 0x0000000d4b327223 */ /* 0x080fe20000010834 */
[-CC-:B------:R-:W-:Y:S01]  /*ae40*/  FFMA.FTZ R98, R145, R13.reuse, -R44.reuse ;  /* 0x0000000d91627223 */ /* 0x180fe2000001082c */
[----:B------:R-:W-:Y:S01]  /*ae50*/  HMMA.16816.F32 R72, R68, R4, RZ ;  /* 0x000000044448723c */ /* 0x000fe200000018ff */
[-CC-:B------:R-:W-:Y:S01]  /*ae60*/  FFMA.FTZ R93, R93, R13.reuse, -R44.reuse ;  /* 0x0000000d5d5d7223 */ /* 0x180fe2000001082c */
[-CC-:B------:R-:W-:Y:S01]  /*ae70*/  FFMA.FTZ R103, R103, R13.reuse, -R44.reuse ;  /* 0x0000000d67677223 */ /* 0x180fe2000001082c */
[----:B------:R-:W-:Y:S01]  /*ae80*/  FFMA.FTZ R104, R141, R13, -R44 ;  /* 0x0000000d8d687223 */ /* 0x000fe2000001082c */
[----:B--2---:R-:W-:-:S02]  /*ae90*/  F2FP.F16.F32.PACK_AB R5, R89, R96 ;  /* 0x000000605905723e */ /* 0x004fc400000000ff */
[----:B----4-:R-:W-:Y:S02]  /*aea0*/  F2FP.F16.F32.PACK_AB R4, R95, R100 ;  /* 0x000000645f04723e */ /* 0x010fe400000000ff */
[----:B------:R-:W-:Y:S01]  /*aeb0*/  HMMA.16816.F32 R68, R68, R6, RZ ;  /* 0x000000064444723c */ /* 0x000fe200000018ff */
[----:B------:R-:W-:Y:S01]  /*aec0*/  F2FP.F16.F32.PACK_AB R7, R57, R90 ;  /* 0x0000005a3907723e */ /* 0x000fe200000000ff */
[----:B------:R-:W-:Y:S01]  /*aed0*/  MUFU.EX2 R88, R88 ;  /* 0x0000005800587308 */ /* 0x000fe20000000800 */
[----:B-----5:R-:W-:-:S07]  /*aee0*/  F2FP.F16.F32.PACK_AB R6, R94, R91 ;  /* 0x0000005b5e06723e */ /* 0x020fce00000000ff */
[----:B------:R-:W2:Y:S01]  /*aef0*/  MUFU.EX2 R55, R55 ;  /* 0x0000003700377308 */ /* 0x000ea20000000800 */
[C---:B---3--:R-:W-:Y:S07]  /*af00*/  HMMA.16816.F32 R80, R4.reuse, R16, R80 ;  /* 0x000000100450723c */ /* 0x048fee0000001850 */
        /* <DEDUP_REMOVED lines=11> */
[----:B--2---:R-:W-:-:S02]  /*afc0*/  F2FP.F16.F32.PACK_AB R5, R55, R88 ;  /* 0x000000583705723e */ /* 0x004fc400000000ff */
[----:B----4-:R-:W-:Y:S02]  /*afd0*/  F2FP.F16.F32.PACK_AB R7, R53, R58 ;  /* 0x0000003a3507723e */ /* 0x010fe400000000ff */
[----:B-----5:R-:W-:Y:S02]  /*afe0*/  F2FP.F16.F32.PACK_AB R4, R93, R98 ;  /* 0x000000625d04723e */ /* 0x020fe400000000ff */
[----:B-1----:R-:W-:Y:S01]  /*aff0*/  F2FP.F16.F32.PACK_AB R6, R104, R103 ;  /* 0x000000676806723e */ /* 0x002fe200000000ff */
[-C--:B------:R-:W-:Y:S01]  /*b000*/  FFMA.FTZ R112, R121, R13.reuse, -R44 ;  /* 0x0000000d79707223 */ /* 0x080fe2000001082c */
[-CC-:B------:R-:W-:Y:S01]  /*b010*/  FFMA.FTZ R47, R47, R13.reuse, -R52.reuse ;  /* 0x0000000d2f2f7223 */ /* 0x180fe20000010834 */
[-C--:B------:R-:W-:Y:S01]  /*b020*/  FFMA.FTZ R43, R43, R13.reuse, -R52 ;  /* 0x0000000d2b2b7223 */ /* 0x080fe20000010834 */
[-CC-:B------:R-:W-:Y:S01]  /*b030*/  FFMA.FTZ R117, R117, R13.reuse, -R44.reuse ;  /* 0x0000000d75757223 */ /* 0x180fe2000001082c */
[-CC-:B------:R-:W-:Y:S02]  /*b040*/  FFMA.FTZ R110, R135, R13.reuse, -R44.reuse ;  /* 0x0000000d876e7223 */ /* 0x180fe4000001082c */
[----:B------:R-:W-:Y:S03]  /*b050*/  HMMA.16816.F32 R80, R4, R20, R80 ;  /* 0x000000140450723c */ /* 0x000fe60000001850 */
[----:B------:R-:W-:-:S05]  /*b060*/  FFMA.FTZ R121, R87, R13, -R44 ;  /* 0x0000000d57797223 */ /* 0x000fca000001082c */
[C---:B------:R-:W-:Y:S01]  /*b070*/  HMMA.16816.F32 R76, R4.reuse, R22, R76 ;  /* 0x00000016044c723c */ /* 0x040fe2000000184c */
[----:B------:R-:W1:Y:S01]  /*b080*/  LDSM.16.MT88.4 R20, [R35+0x3c00] ;  /* 0x003c00002314783b */ /* 0x000e620000004200 */
[----:B------:R-:W-:Y:S08]  /*b090*/  MUFU.EX2 R56, R56 ;  /* 0x0000003800387308 */ /* 0x000ff00000000800 */
        /* <DEDUP_REMOVED lines=9> */
[----:B------:R-:W3:Y:S02]  /*b130*/  LDSM.16.MT88.4 R16, [R54+0x4000] ;  /* 0x004000003610783b */ /* 0x000ee40000004200 */
        /* <DEDUP_REMOVED lines=10> */
[----:B------:R-:W-:Y:S03]  /*b1e0*/  HMMA.16816.F32 R80, R4, R8, R80 ;  /* 0x000000080450723c */ /* 0x000fe60000001850 */
[-CC-:B------:R-:W-:Y:S01]  /*b1f0*/  FFMA.FTZ R118, R131, R13.reuse, -R44.reuse ;  /* 0x0000000d83767223 */ /* 0x180fe2000001082c */
[----:B------:R-:W-:-:S04]  /*b200*/  FFMA.FTZ R129, R129, R13, -R44 ;  /* 0x0000000d81817223 */ /* 0x000fc8000001082c */
        /* <DEDUP_REMOVED lines=20> */
[----:B-----5:R-:W-:Y:S02]  /*b350*/  F2FP.F16.F32.PACK_AB R7, R30, R33 ;  /* 0x000000211e07723e */ /* 0x020fe400000000ff */
[----:B---3--:R-:W-:Y:S01]  /*b360*/  F2FP.F16.F32.PACK_AB R4, R116, R125 ;  /* 0x0000007d7404723e */ /* 0x008fe200000000ff */
        /* <DEDUP_REMOVED lines=10> */
[----:B------:R-:W-:Y:S01]  /*b410*/  FADD.FTZ R108, R111, R108 ;  /* 0x0000006c6f6c7221 */ /* 0x000fe20000010000 */
[----:B------:R-:W-:Y:S01]  /*b420*/  FADD.FTZ R102, R102, R101 ;  /* 0x0000006566667221 */ /* 0x000fe20000010000 */
[----:B------:R-:W-:Y:S03]  /*b430*/  HMMA.16816.F32 R72, R4, R8, R72 ;  /* 0x000000080448723c */ /* 0x000fe60000001848 */
[----:B------:R-:W-:Y:S01]  /*b440*/  FADD.FTZ R9, R109, R108 ;  /* 0x0000006c6d097221 */ /* 0x000fe20000010000 */
[----:B------:R-:W-:-:S04]  /*b450*/  FADD.FTZ R107, R107, R102 ;  /* 0x000000666b6b7221 */ /* 0x000fc80000010000 */
[----:B------:R-:W-:Y:S01]  /*b460*/  HMMA.16816.F32 R76, R4, R18, R76 ;  /* 0x00000012044c723c */ /* 0x000fe2000000184c */
[----:B------:R-:W4:Y:S02]  /*b470*/  LDSM.16.MT88.4 R16, [R35+0x4400] ;  /* 0x004400002310783b */ /* 0x000f240000004200 */
[----:B------:R-:W-:Y:S01]  /*b480*/  FADD.FTZ R9, R106, R9 ;  /* 0x000000096a097221 */ /* 0x000fe20000010000 */
[----:B------:R-:W-:-:S04]  /*b490*/  FADD.FTZ R107, R92, R107 ;  /* 0x0000006b5c6b7221 */ /* 0x000fc80000010000 */
[----:B------:R-:W-:Y:S03]  /*b4a0*/  HMMA.16816.F32 R68, R4, R10, R68 ;  /* 0x0000000a0444723c */ /* 0x000fe60000001844 */
[----:B-1----:R-:W-:Y:S02]  /*b4b0*/  F2FP.F16.F32.PACK_AB R5, R28, R31 ;  /* 0x0000001f1c05723e */ /* 0x002fe400000000ff */
[----:B--2---:R-:W-:Y:S02]  /*b4c0*/  F2FP.F16.F32.PACK_AB R7, R26, R27 ;  /* 0x0000001b1a07723e */ /* 0x004fe400000000ff */
[----:B---3--:R-:W-:Y:S02]  /*b4d0*/  F2FP.F16.F32.PACK_AB R4, R119, R120 ;  /* 0x000000787704723e */ /* 0x008fe400000000ff */
[----:B-----5:R-:W-:Y:S01]  /*b4e0*/  F2FP.F16.F32.PACK_AB R6, R122, R115 ;  /* 0x000000737a06723e */ /* 0x020fe200000000ff */
[----:B------:R-:W-:-:S06]  /*b4f0*/  FADD.FTZ R96, R96, R107 ;  /* 0x0000006b60607221 */ /* 0x000fcc0000010000 */
[----:B----4-:R-:W-:Y:S03]  /*b500*/  HMMA.16816.F32 R80, R4, R20, R80 ;  /* 0x000000140450723c */ /* 0x010fe60000001850 */
[----:B------:R-:W-:Y:S02]  /*b510*/  FADD.FTZ R20, R100, R9 ;  /* 0x0000000964147221 */ /* 0x000fe40000010000 */
[----:B------:R-:W1:Y:S01]  /*b520*/  LDSM.16.MT88.4 R8, [R54+0x4800] ;  /* 0x004800003608783b */ /* 0x000e620000004200 */
[----:B------:R-:W-:Y:S01]  /*b530*/  FADD.FTZ R89, R89, R96 ;  /* 0x0000006059597221 */ /* 0x000fe20000010000 */
[----:B------:R-:W-:-:S03]  /*b540*/  FADD.FTZ R20, R95, R20 ;  /* 0x000000145f147221 */ /* 0x000fc60000010000 */
[----:B------:R-:W-:Y:S01]  /*b550*/  FADD.FTZ R90, R90, R89 ;  /* 0x000000595a5a7221 */ /* 0x000fe20000010000 */
[----:B------:R-:W-:Y:S01]  /*b560*/  FADD.FTZ R21, R91, R20 ;  /* 0x000000145b157221 */ /* 0x000fe20000010000 */
[-C--:B------:R-:W-:Y:S01]  /*b570*/  FFMA.FTZ R46, R143, R13.reuse, -R52 ;  /* 0x0000000d8f2e7223 */ /* 0x080fe20000010834 */
[-CC-:B------:R-:W-:Y:S01]  /*b580*/  FFMA.FTZ R101, R105, R13.reuse, -R44.reuse ;  /* 0x0000000d69657223 */ /* 0x180fe2000001082c */
[-CC-:B------:R-:W-:Y:S01]  /*b590*/  FFMA.FTZ R92, R97, R13.reuse, -R44.reuse ;  /* 0x0000000d615c7223 */ /* 0x180fe2000001082c */
[-C--:B------:R-:W-:Y:S01]  /*b5a0*/  FFMA.FTZ R67, R67, R13.reuse, -R44 ;  /* 0x0000000d43437223 */ /* 0x080fe2000001082c */
[----:B------:R-:W-:Y:S01]  /*b5b0*/  FADD.FTZ R57, R57, R90 ;  /* 0x0000005a39397221 */ /* 0x000fe20000010000 */
[----:B------:R-:W-:Y:S01]  /*b5c0*/  FFMA.FTZ R59, R59, R13, -R44 ;  /* 0x0000000d3b3b7223 */ /* 0x000fe2000001082c */
[----:B------:R-:W-:Y:S01]  /*b5d0*/  FADD.FTZ R21, R94, R21 ;  /* 0x000000155e157221 */ /* 0x000fe20000010000 */
[----:B------:R-:W-:Y:S01]  /*b5e0*/  MUFU.EX2 R25, R25 ;  /* 0x0000001900197308 */ /* 0x000fe20000000800 */
[----:B------:R-:W-:-:S02]  /*b5f0*/  FADD.FTZ R20, R88, R57 ;  /* 0x0000003958147221 */ /* 0x000fc40000010000 */
        /* <DEDUP_REMOVED lines=11> */
[C---:B------:R-:W-:Y:S01]  /*b6b0*/  HMMA.16816.F32 R76, R4.reuse, R22, R76 ;  /* 0x00000016044c723c */ /* 0x040fe2000000184c */
[----:B------:R-:W1:Y:S02]  /*b6c0*/  LDSM.16.MT88.4 R20, [R35+0x4800] ;  /* 0x004800002314783b */ /* 0x000e640000004200 */
[----:B------:R-:W-:Y:S01]  /*b6d0*/  FADD.FTZ R58, R58, R55 ;  /* 0x000000373a3a7221 */ /* 0x000fe20000010000 */
[----:B------:R-:W-:Y:S01]  /*b6e0*/  FADD.FTZ R104, R104, R103 ;  /* 0x0000006768687221 */ /* 0x000fe20000010000 */
[-CC-:B------:R-:W-:Y:S01]  /*b6f0*/  FFMA.FTZ R87, R137, R13.reuse, -R52.reuse ;  /* 0x0000000d89577223 */ /* 0x180fe20000010834 */
[-CC-:B------:R-:W-:Y:S01]  /*b700*/  FFMA.FTZ R114, R123, R13.reuse, -R52.reuse ;  /* 0x0000000d7b727223 */ /* 0x180fe20000010834 */
[-CC-:B------:R-:W-:Y:S01]  /*b710*/  FFMA.FTZ R99, R99, R13.reuse, -R52.reuse ;  /* 0x0000000d63637223 */ /* 0x180fe20000010834 */
[-C--:B------:R-:W-:Y:S01]  /*b720*/  FFMA.FTZ R186, R48, R13.reuse, -R52 ;  /* 0x0000000d30ba7223 */ /* 0x080fe20000010834 */
[----:B------:R-:W-:Y:S03]  /*b730*/  HMMA.16816.F32 R72, R4, R16, R72 ;  /* 0x000000100448723c */ /* 0x000fe60000001848 */
[----:B------:R-:W-:Y:S01]  /*b740*/  FADD.FTZ R53, R53, R58 ;  /* 0x0000003a35357221 */ /* 0x000fe20000010000 */
[----:B------:R-:W-:Y:S01]  /*b750*/  FFMA.FTZ R52, R49, R13, -R44 ;  /* 0x0000000d31347223 */ /* 0x000fe2000001082c */
[----:B------:R-:W-:-:S03]  /*b760*/  FADD.FTZ R49, R117, R104 ;  /* 0x0000006875317221 */ /* 0x000fc60000010000 */
[----:B------:R-:W-:Y:S03]  /*b770*/  HMMA.16816.F32 R68, R4, R18, R68 ;  /* 0x000000120444723c */ /* 0x000fe60000001844 */
[----:B--2---:R-:W-:Y:S01]  /*b780*/  F2FP.F16.F32.PACK_AB R5, R24, R25 ;  /* 0x000000191805723e */ /* 0x004fe200000000ff */
[----:B------:R-:W-:Y:S01]  /*b790*/  FADD.FTZ R56, R56, R53 ;  /* 0x0000003538387221 */ /* 0x000fe20000010000 */
[----:B---3--:R-:W-:Y:S01]  /*b7a0*/  F2FP.F16.F32.PACK_AB R7, R46, R29 ;  /* 0x0000001d2e07723e */ /* 0x008fe200000000ff */
[----:B------:R-:W-:Y:S01]  /*b7b0*/  FADD.FTZ R49, R110, R49 ;  /* 0x000000316e317221 */ /* 0x000fe20000010000 */
[----:B----4-:R-:W-:Y:S01]  /*b7c0*/  F2FP.F16.F32.PACK_AB R4, R92, R101 ;  /* 0x000000655c04723e */ /* 0x010fe200000000ff */
[----:B------:R-:W-:Y:S01]  /*b7d0*/  FFMA.FTZ R48, R51, R13, -R44 ;  /* 0x0000000d33307223 */ /* 0x000fe2000001082c */
[----:B-----5:R-:W-:Y:S01]  /*b7e0*/  F2FP.F16.F32.PACK_AB R6, R88, R67 ;  /* 0x000000435806723e */ /* 0x020fe200000000ff */
[----:B------:R-:W-:Y:S01]  /*b7f0*/  FADD.FTZ R51, R47, R56 ;  /* 0x000000382f337221 */ /* 0x000fe20000010000 */
[-CC-:B------:R-:W-:Y:S01]  /*b800*/  FFMA.FTZ R188, R42, R13.reuse, -R44.reuse ;  /* 0x0000000d2abc7223 */ /* 0x180fe2000001082c */
[----:B------:R-:W-:Y:S01]  /*b810*/  FFMA.FTZ R45, R45, R13, -R44 ;  /* 0x0000000d2d2d7223 */ /* 0x000fe2000001082c */
[----:B------:R-:W-:Y:S01]  /*b820*/  MUFU.EX2 R87, R87 ;  /* 0x0000005700577308 */ /* 0x000fe20000000800 */
[----:B------:R-:W-:Y:S02]  /*b830*/  LDSM.16.MT88.4 R16, [R54+0x4c00] ;  /* 0x004c00003610783b */ /* 0x000fe40000004200 */
        /* <DEDUP_REMOVED lines=15> */
[----:B------:R-:W2:Y:S01]  /*b930*/  MUFU.EX2 R114, R114 ;  /* 0x0000007200727308 */ /* 0x000ea20000000800 */
[----:B------:R-:W-:Y:S03]  /*b940*/  HMMA.16816.F32 R72, R4, R20, R72 ;  /* 0x000000140448723c */ /* 0x000fe60000001848 */
[----:B------:R-:W-:Y:S01]  /*b950*/  FADD.FTZ R20, R120, R129 ;  /* 0x0000008178147221 */ /* 0x000fe20000010000 */
[----:B------:R-:W-:-:S03]  /*b960*/  FADD.FTZ R31, R31, R30 ;  /* 0x0000001e1f1f7221 */ /* 0x000fc60000010000 */
        /* <DEDUP_REMOVED lines=22> */
[----:B-1----:R-:W-:Y:S03]  /*bad0*/  HMMA.16816.F32 R72, R4, R8, R72 ;  /* 0x000000080448723c */ /* 0x002fe60000001848 */
        /* <DEDUP_REMOVED lines=10> */
[----:B------:R-:W-:Y:S02]  /*bb80*/  BSSY B2, `(.L_x_10063) ;  /* 0x00004a6000027945 */ /* 0x000fe40003800000 */
[----:B------:R-:W-:Y:S01]  /*bb90*/  FADD.FTZ R43, R43, R48 ;  /* 0x000000302b2b7221 */ /* 0x000fe20000010000 */
[----:B------:R-:W-:Y:S01]  /*bba0*/  FADD.FTZ R186, R186, R99 ;  /* 0x00000063baba7221 */ /* 0x000fe20000010000 */
[----:B------:R-:W-:-:S03]  /*bbb0*/  IMAD.SHL.U32 R154, R155, 0x4, RZ ;  /* 0x000000049b9a7824 */ /* 0x000fc600078e00ff */
        /* <DEDUP_REMOVED lines=34> */
[----:B------:R-:W-:Y:S02]  /*bde0*/  LOP3.LUT R4, R60, R9, RZ, 0x3c, !PT ;  /* 0x000000093c047212 */ /* 0x000fe400078e3cff */
        /* <DEDUP_REMOVED lines=38> */
.L_x_10066:
        /* <DEDUP_REMOVED lines=8> */
.L_x_10067:
[----:B------:R-:W-:Y:S05]  /*c0d0*/  BSYNC.RECONVERGENT B0 ;  /* 0x0000000000007941 */ /* 0x000fea0003800200 */
.L_x_10065:
[----:B------:R-:W-:Y:S01]  /*c0e0*/  IMAD.SHL.U32 R5, R155, 0x8, RZ ;  /* 0x000000089b057824 */ /* 0x000fe200078e00ff */
[----:B------:R-:W-:Y:S01]  /*c0f0*/  IADD3 R24, P2, PT, R14, R167, RZ ;  /* 0x000000a70e187210 */ /* 0x000fe20007f5e0ff */
[----:B------:R-:W-:Y:S03]  /*c100*/  BSSY.RECONVERGENT B1, `(.L_x_10068) ;  /* 0x00002e9000017945 */ /* 0x000fe60003800200 */
[----:B------:R-:W-:Y:S01]  /*c110*/  LOP3.LUT R6, R5, 0x18, RZ, 0xc0, !PT ;  /* 0x0000001805067812 */ /* 0x000fe200078ec0ff */
        /* <DEDUP_REMOVED lines=16> */
[----:B------:R-:W-:-:S03]  /*c220*/  @!P0 IMAD.X R31, R27, 0x1, R15, P2 ;  /* 0x000000011b1f8824 */ /* 0x000fc600010e060f */
        /* <DEDUP_REMOVED lines=18> */
[----:B------:R-:W-:Y:S04]  /*c350*/  LDSM.16.M88.4 R16, [R86] ;  /* 0x000000005610783b */ /* 0x000fe80000000200 */
[----:B-1----:R-:W1:Y:S04]  /*c360*/  LDSM.16.M88.4 R4, [R39+0x1000] ;  /* 0x001000002704783b */ /* 0x002e680000000200 */
[----:B--2---:R-:W2:Y:S04]  /*c370*/  LDSM.16.M88.4 R24, [R37+0x1400] ;  /* 0x001400002518783b */ /* 0x004ea80000000200 */
[----:B------:R-:W0:Y:S01]  /*c380*/  LDGDEPBAR ;  /* 0x00000000000079af */ /* 0x000e220000000000 */
[----:B----4-:R-:W-:Y:S03]  /*c390*/  HMMA.16816.F32 R8, R20, R12, RZ ;  /* 0x0000000c1408723c */ /* 0x010fe600000018ff */
[----:B------:R-:W-:-:S05]  /*c3a0*/  IMAD.SHL.U32 R12, R61, 0x80, RZ ;  /* 0x000000803d0c7824 */ /* 0x000fca00078e00ff */
[----:B------:R-:W-:-:S05]  /*c3b0*/  LOP3.LUT R41, R12, R65, RZ, 0xfc, !PT ;  /* 0x000000410c297212 */ /* 0x000fca00078efcff */
[C---:B------:R-:W-:Y:S02]  /*c3c0*/  IMAD.IADD R29, R41.reuse, 0x1, R170 ;  /* 0x00000001291d7824 */ /* 0x040fe400078e02aa */
[----:B------:R-:W-:-:S03]  /*c3d0*/  VIADD R123, R41, 0xffffff01 ;  /* 0xffffff01297b7836 */ /* 0x000fc60000000000 */
[--C-:B------:R-:W-:Y:S02]  /*c3e0*/  IADD3 R12, PT, PT, R62, 0x100, -R29.reuse ;  /* 0x000001003e0c7810 */ /* 0x100fe40007ffe81d */
[----:B------:R-:W-:Y:S01]  /*c3f0*/  IADD3 R28, PT, PT, R40, 0x100, -R29 ;  /* 0x00000100281c7810 */ /* 0x000fe20007ffe81d */
[----:B-1----:R-:W-:Y:S05]  /*c400*/  HMMA.16816.F32 R8, R16, R4, R8 ;  /* 0x000000041008723c */ /* 0x002fea0000001808 */
[----:B---3--:R-:W-:Y:S02]  /*c410*/  IABS R30, R12 ;  /* 0x0000000c001e7213 */ /* 0x008fe40000000000 */
[----:B------:R-:W-:-:S02]  /*c420*/  IABS R28, R28 ;  /* 0x0000001c001c7213 */ /* 0x000fc40000000000 */
[C-C-:B------:R-:W-:Y:S02]  /*c430*/  IADD3 R43, PT, PT, R62.reuse, 0xff, -R29.reuse ;  /* 0x000000ff3e2b7810 */ /* 0x140fe40007ffe81d */
[C-C-:B------:R-:W-:Y:S01]  /*c440*/  IADD3 R4, PT, PT, R62.reuse, 0xf8, -R29.reuse ;  /* 0x000000f83e047810 */ /* 0x140fe20007ffe81d */
[----:B------:R-:W-:Y:S03]  /*c450*/  HMMA.16816.F32 R12, R20, R14, RZ ;  /* 0x0000000e140c723c */ /* 0x000fe600000018ff */
        /* <DEDUP_REMOVED lines=9> */
[C-C-:B------:R-:W-:Y:S01]  /*c4f0*/  IADD3 R108, PT, PT, R62.reuse, 0xd0, -R29.reuse ;  /* 0x000000d03e6c7810 */ /* 0x140fe20007ffe81d */
[----:B------:R-:W-:Y:S05]  /*c500*/  HMMA.16816.F32 R12, R16, R6, R12 ;  /* 0x00000006100c723c */ /* 0x000fea000000180c */
        /* <DEDUP_REMOVED lines=48> */
[--C-:B------:R-:W-:Y:S02]  /*c810*/  IADD3 R62, PT, PT, R62, 0x87, -R29.reuse ;  /* 0x000000873e3e7810 */ /* 0x100fe40007ffe81d */
[----:B------:R-:W-:Y:S01]  /*c820*/  IADD3 R40, PT, PT, R40, 0x87, -R29 ;  /* 0x0000008728287810 */ /* 0x000fe20007ffe81d */
[----:B------:R-:W-:Y:S01]  /*c830*/  VIADD R29, R41, 0xffffff00 ;  /* 0xffffff00291d7836 */ /* 0x000fe20000000000 */
[----:B------:R-:W-:-:S02]  /*c840*/  I2FP.F32.S32 R30, R30 ;  /* 0x0000001e001e7245 */ /* 0x000fc40000201400 */
[----:B------:R-:W-:Y:S02]  /*c850*/  I2FP.F32.S32 R28, R28 ;  /* 0x0000001c001c7245 */ /* 0x000fe40000201400 */
[----:B------:R-:W-:Y:S01]  /*c860*/  ISETP.GE.AND P5, PT, R29, R182, PT ;  /* 0x000000b61d00720c */ /* 0x000fe20003fa6270 */
[----:B------:R-:W-:Y:S01]  /*c870*/  FFMA.FTZ R8, -R179, R30, R8 ;  /* 0x0000001eb3087223 */ /* 0x000fe20000010108 */
[----:B------:R-:W-:Y:S01]  /*c880*/  ISETP.GE.AND P4, PT, R29, R178, PT ;  /* 0x000000b21d00720c */ /* 0x000fe20003f86270 */
[----:B------:R-:W-:Y:S01]  /*c890*/  FFMA.FTZ R10, -R179, R28, R10 ;  /* 0x0000001cb30a7223 */ /* 0x000fe2000001010a */
[C---:B------:R-:W-:Y:S02]  /*c8a0*/  ISETP.GE.AND P2, PT, R29.reuse, R180, PT ;  /* 0x000000b41d00720c */ /* 0x040fe40003f46270 */
[----:B------:R-:W-:Y:S02]  /*c8b0*/  ISETP.GE.AND P3, PT, R29, R181, PT ;  /* 0x000000b51d00720c */ /* 0x000fe40003f66270 */
[----:B------:R-:W1:Y:S01]  /*c8c0*/  LDSM.16.M88.4 R28, [R39+0x1400] ;  /* 0x00140000271c783b */ /* 0x000e620000000200 */
[----:B------:R-:W-:-:S02]  /*c8d0*/  IABS R6, R43 ;  /* 0x0000002b00067213 */ /* 0x000fc40000000000 */
[----:B------:R-:W-:Y:S02]  /*c8e0*/  FSEL R8, R8, -INF , P5 ;  /* 0xff80000008087808 */ /* 0x000fe40002800000 */
[----:B------:R-:W-:Y:S02]  /*c8f0*/  FSEL R10, R10, -INF , P3 ;  /* 0xff8000000a0a7808 */ /* 0x000fe40001800000 */
[----:B------:R-:W-:Y:S02]  /*c900*/  I2FP.F32.S32 R6, R6 ;  /* 0x0000000600067245 */ /* 0x000fe40000201400 */
[----:B------:R-:W-:Y:S02]  /*c910*/  IABS R4, R4 ;  /* 0x0000000400047213 */ /* 0x000fe40000000000 */
[----:B------:R-:W-:Y:S01]  /*c920*/  IABS R5, R5 ;  /* 0x0000000500057213 */ /* 0x000fe20000000000 */
[----:B------:R-:W-:Y:S01]  /*c930*/  FFMA.FTZ R9, -R179, R6, R9 ;  /* 0x00000006b3097223 */ /* 0x000fe20000010109 */
[----:B------:R-:W-:-:S02]  /*c940*/  FSEL R35, R8, -INF , !P4 ;  /* 0xff80000008237808 */ /* 0x000fc40006000000 */
[----:B------:R-:W-:Y:S02]  /*c950*/  FSEL R43, R10, -INF , !P2 ;  /* 0xff8000000a2b7808 */ /* 0x000fe40005000000 */
[----:B------:R-:W-:Y:S02]  /*c960*/  I2FP.F32.S32 R10, R4 ;  /* 0x00000004000a7245 */ /* 0x000fe40000201400 */
[----:B------:R-:W-:Y:S02]  /*c970*/  I2FP.F32.S32 R8, R5 ;  /* 0x0000000500087245 */ /* 0x000fe40000201400 */
[----:B--2---:R-:W-:Y:S03]  /*c980*/  HMMA.16816.F32 R4, R20, R24, RZ ;  /* 0x000000181404723c */ /* 0x004fe600000018ff */
[----:B------:R-:W-:Y:S01]  /*c990*/  FFMA.FTZ R12, -R179, R10, R12 ;  /* 0x0000000ab30c7223 */ /* 0x000fe2000001010c */
[----:B------:R-:W-:Y:S01]  /*c9a0*/  ISETP.GE.AND P5, PT, R123, R182, PT ;  /* 0x000000b67b00720c */ /* 0x000fe20003fa6270 */
[----:B------:R-:W-:Y:S01]  /*c9b0*/  FFMA.FTZ R10, -R179, R8, R11 ;  /* 0x00000008b30a7223 */ /* 0x000fe2000001010b */
[----:B------:R-:W-:Y:S01]  /*c9c0*/  VIADD R11, R41, 0xffffff08 ;  /* 0xffffff08290b7836 */ /* 0x000fe20000000000 */
[----:B------:R-:W-:-:S02]  /*c9d0*/  IABS R8, R51 ;  /* 0x0000003300087213 */ /* 0x000fc40000000000 */
[C---:B------:R-:W-:Y:S01]  /*c9e0*/  ISETP.GE.AND P2, PT, R123.reuse, R181, PT ;  /* 0x000000b57b00720c */ /* 0x040fe20003f46270 */
[----:B------:R-:W-:Y:S01]  /*c9f0*/  HMMA.16816.F32 R24, R20, R26, RZ ;  /* 0x0000001a1418723c */ /* 0x000fe200000018ff */
[----:B------:R-:W-:Y:S02]  /*ca00*/  ISETP.GE.AND P4, PT, R123, R178, PT ;  /* 0x000000b27b00720c */ /* 0x000fe40003f86270 */
[----:B------:R-:W-:Y:S02]  /*ca10*/  FSEL R9, R9, -INF , P5 ;  /* 0xff80000009097808 */ /* 0x000fe40002800000 */
[----:B------:R-:W-:Y:S02]  /*ca20*/  ISETP.GE.AND P5, PT, R11, R182, PT ;  /* 0x000000b60b00720c */ /* 0x000fe40003fa6270 */
[----:B------:R-:W-:Y:S02]  /*ca30*/  I2FP.F32.S32 R8, R8 ;  /* 0x0000000800087245 */ /* 0x000fe40000201400 */
[----:B------:R-:W-:-:S02]  /*ca40*/  ISETP.GE.AND P3, PT, R123, R180, PT ;  /* 0x000000b47b00720c */ /* 0x000fc40003f66270 */
[----:B------:R-:W-:Y:S01]  /*ca50*/  FSEL R51, R10, -INF , P2 ;  /* 0xff8000000a337808 */ /* 0x000fe20001000000 */
[----:B-1----:R-:W-:Y:S05]  /*ca60*/  HMMA.16816.F32 R4, R16, R28, R4 ;  /* 0x0000001c1004723c */ /* 0x002fea0000001804 */
[----:B------:R-:W-:Y:S01]  /*ca70*/  FSEL R123, R9, -INF , !P4 ;  /* 0xff800000097b7808 */ /* 0x000fe20006000000 */
[----:B------:R-:W-:Y:S01]  /*ca80*/  FFMA.FTZ R8, -R179, R8, R14 ;  /* 0x00000008b3087223 */ /* 0x000fe2000001010e */
[----:B------:R-:W-:Y:S01]  /*ca90*/  ISETP.GE.AND P4, PT, R11, R178, PT ;  /* 0x000000b20b00720c */ /* 0x000fe20003f86270 */
[----:B------:R-:W-:Y:S01]  /*caa0*/  VIADD R9, R41, 0xffffff09 ;  /* 0xffffff0929097836 */ /* 0x000fe20000000000 */
[----:B------:R-:W-:-:S02]  /*cab0*/  FSEL R12, R12, -INF , P5 ;  /* 0xff8000000c0c7808 */ /* 0x000fc40002800000 */
[----:B------:R-:W-:Y:S01]  /*cac0*/  FSEL R51, R51, -INF , !P3 ;  /* 0xff80000033337808 */ /* 0x000fe20005800000 */
[----:B------:R-:W-:Y:S03]  /*cad0*/  HMMA.16816.F32 R24, R16, R30, R24 ;  /* 0x0000001e1018723c */ /* 0x000fe60000001818 */
[C---:B------:R-:W-:Y:S01]  /*cae0*/  ISETP.GE.AND P2, PT, R11.reuse, R180, PT ;  /* 0x000000b40b00720c */ /* 0x040fe20003f46270 */
[----:B------:R-:W-:Y:S01]  /*caf0*/  LDSM.16.M88.4 R28, [R39+0x1800] ;  /* 0x00180000271c783b */ /* 0x000fe20000000200 */
[----:B------:R-:W-:Y:S02]  /*cb00*/  ISETP.GE.AND P3, PT, R11, R181, PT ;  /* 0x000000b50b00720c */ /* 0x000fe40003f66270 */
[----:B------:R-:W-:Y:S02]  /*cb10*/  IABS R10, R124 ;  /* 0x0000007c000a7213 */ /* 0x000fe40000000000 */
[----:B------:R-:W-:-:S02]  /*cb20*/  IABS R11, R122 ;  /* 0x0000007a000b7213 */ /* 0x000fc40000000000 */
[----:B------:R-:W-:Y:S02]  /*cb30*/  FSEL R133, R12, -INF , !P4 ;  /* 0xff8000000c857808 */ /* 0x000fe40006000000 */
[----:B------:R-:W-:Y:S02]  /*cb40*/  IABS R12, R53 ;  /* 0x00000035000c7213 */ /* 0x000fe40000000000 */
[----:B------:R-:W-:Y:S02]  /*cb50*/  FSEL R53, R8, -INF , P3 ;  /* 0xff80000008357808 */ /* 0x000fe40001800000 */
[----:B------:R-:W-:Y:S02]  /*cb60*/  I2FP.F32.S32 R8, R10 ;  /* 0x0000000a00087245 */ /* 0x000fe40000201400 */
[----:B------:R-:W-:Y:S02]  /*cb70*/  I2FP.F32.S32 R11, R11 ;  /* 0x0000000b000b7245 */ /* 0x000fe40000201400 */
[----:B------:R-:W-:Y:S01]  /*cb80*/  FSEL R53, R53, -INF , !P2 ;  /* 0xff80000035357808 */ /* 0x000fe20005000000 */
[----:B------:R-:W-:Y:S01]  /*cb90*/  FFMA.FTZ R13, -R179, R8, R13 ;  /* 0x00000008b30d7223 */ /* 0x000fe2000001010d */
[----:B------:R-:W-:Y:S01]  /*cba0*/  ISETP.GE.AND P5, PT, R9, R182, PT ;  /* 0x000000b60900720c */ /* 0x000fe20003fa6270 */
[----:B------:R-:W-:Y:S01]  /*cbb0*/  FFMA.FTZ R4, -R179, R11, R4 ;  /* 0x0000000bb3047223 */ /* 0x000fe20000010104 */
[----:B------:R-:W-:-:S02]  /*cbc0*/  ISETP.GE.AND P4, PT, R9, R178, PT ;  /* 0x000000b20900720c */ /* 0x000fc40003f86270 */
[C---:B------:R-:W-:Y:S02]  /*cbd0*/  ISETP.GE.AND P3, PT, R9.reuse, R180, PT ;  /* 0x000000b40900720c */ /* 0x040fe40003f66270 */
[----:B------:R-:W-:Y:S02]  /*cbe0*/  ISETP.GE.AND P2, PT, R9, R181, PT ;  /* 0x000000b50900720c */ /* 0x000fe40003f46270 */
[----:B------:R-:W1:Y:S01]  /*cbf0*/  LDSM.16.M88.4 R8, [R37+0x1800] ;  /* 0x001800002508783b */ /* 0x000e620000000200 */
[----:B------:R-:W-:Y:S02]  /*cc00*/  I2FP.F32.S32 R12, R12 ;  /* 0x0000000c000c7245 */ /* 0x000fe40000201400 */
[----:B------:R-:W-:Y:S02]  /*cc10*/  FSEL R13, R13, -INF , P5 ;  /* 0xff8000000d0d7808 */ /* 0x000fe40002800000 */
[----:B------:R-:W-:Y:S01]  /*cc20*/  IABS R121, R121 ;  /* 0x0000007900797213 */ /* 0x000fe20000000000 */
[----:B------:R-:W-:Y:S01]  /*cc30*/  FFMA.FTZ R14, -R179, R12, R15 ;  /* 0x0000000cb30e7223 */ /* 0x000fe2000001010f */
[----:B------:R-:W-:Y:S01]  /*cc40*/  IABS R12, R103 ;  /* 0x00000067000c7213 */ /* 0x000fe20000000000 */
[----:B------:R-:W-:Y:S01]  /*cc50*/  VIADD R15, R41, 0xffffff10 ;  /* 0xffffff10290f7836 */ /* 0x000fe20000000000 */
[----:B------:R-:W-:Y:S01]  /*cc60*/  FSEL R135, R13, -INF , !P4 ;  /* 0xff8000000d877808 */ /* 0x000fe20006000000 */
[----:B------:R-:W-:Y:S01]  /*cc70*/  VIADD R13, R41, 0xffffff11 ;  /* 0xffffff11290d7836 */ /* 0x000fe20000000000 */
[----:B------:R-:W-:-:S02]  /*cc80*/  I2FP.F32.S32 R12, R12 ;  /* 0x0000000c000c7245 */ /* 0x000fc40000201400 */
[----:B------:R-:W-:Y:S02]  /*cc90*/  FSEL R103, R14, -INF , P2 ;  /* 0xff8000000e677808 */ /* 0x000fe40001000000 */
[----:B------:R-:W-:Y:S01]  /*cca0*/  ISETP.GE.AND P5, PT, R15, R182, PT ;  /* 0x000000b60f00720c */ /* 0x000fe20003fa6270 */
[----:B------:R-:W-:Y:S01]  /*ccb0*/  FFMA.FTZ R6, -R179, R12, R6 ;  /* 0x0000000cb3067223 */ /* 0x000fe20000010106 */
[----:B------:R-:W-:Y:S02]  /*ccc0*/  FSEL R103, R103, -INF , !P3 ;  /* 0xff80000067677808 */ /* 0x000fe40005800000 */
[C---:B------:R-:W-:Y:S02]  /*ccd0*/  ISETP.GE.AND P3, PT, R15.reuse, R181, PT ;  /* 0x000000b50f00720c */ /* 0x040fe40003f66270 */
[----:B------:R-:W-:Y:S02]  /*cce0*/  ISETP.GE.AND P4, PT, R15, R178, PT ;  /* 0x000000b20f00720c */ /* 0x000fe40003f86270 */
[----:B------:R-:W-:-:S02]  /*ccf0*/  FSEL R4, R4, -INF , P5 ;  /* 0xff80000004047808 */ /* 0x000fc40002800000 */
[----:B------:R-:W-:Y:S02]  /*cd00*/  ISETP.GE.AND P2, PT, R15, R180, PT ;  /* 0x000000b40f00720c */ /* 0x000fe40003f46270 */
[----:B------:R-:W-:Y:S02]  /*cd10*/  FSEL R6, R6, -INF , P3 ;  /* 0xff80000006067808 */ /* 0x000fe40001800000 */
[----:B------:R-:W-:Y:S02]  /*cd20*/  FSEL R139, R4, -INF , !P4 ;  /* 0xff800000048b7808 */ /* 0x000fe40006000000 */
[----:B------:R-:W-:Y:S02]  /*cd30*/  IABS R4, R113 ;  /* 0x0000007100047213 */ /* 0x000fe40000000000 */
[----:B------:R-:W-:Y:S02]  /*cd40*/  FSEL R113, R6, -INF , !P2 ;  /* 0xff80000006717808 */ /* 0x000fe40005000000 */
[----:B------:R-:W-:-:S02]  /*cd50*/  ISETP.GE.AND P5, PT, R13, R182, PT ;  /* 0x000000b60d00720c */ /* 0x000fc40003fa6270 */
[C---:B------:R-:W-:Y:S02]  /*cd60*/  ISETP.GE.AND P4, PT, R13.reuse, R178, PT ;  /* 0x000000b20d00720c */ /* 0x040fe40003f86270 */
[C---:B------:R-:W-:Y:S02]  /*cd70*/  ISETP.GE.AND P3, PT, R13.reuse, R180, PT ;  /* 0x000000b40d00720c */ /* 0x040fe40003f66270 */
[----:B------:R-:W-:Y:S02]  /*cd80*/  ISETP.GE.AND P2, PT, R13, R181, PT ;  /* 0x000000b50d00720c */ /* 0x000fe40003f46270 */
[----:B-1----:R-:W-:Y:S03]  /*cd90*/  HMMA.16816.F32 R12, R20, R8, RZ ;  /* 0x00000008140c723c */ /* 0x002fe600000018ff */
[----:B------:R-:W-:Y:S02]  /*cda0*/  I2FP.F32.S32 R4, R4 ;  /* 0x0000000400047245 */ /* 0x000fe40000201400 */
[----:B------:R-:W-:-:S02]  /*cdb0*/  IABS R120, R120 ;  /* 0x0000007800787213 */ /* 0x000fc40000000000 */
[----:B------:R-:W-:Y:S01]  /*cdc0*/  IABS R114, R114 ;  /* 0x0000007200727213 */ /* 0x000fe20000000000 */
[----:B------:R-:W-:Y:S01]  /*cdd0*/  FFMA.FTZ R5, -R179, R4, R5 ;  /* 0x00000004b3057223 */ /* 0x000fe20000010105 */
[----:B------:R-:W-:Y:S01]  /*cde0*/  I2FP.F32.S32 R4, R121 ;  /* 0x0000007900047245 */ /* 0x000fe20000201400 */
[----:B------:R-:W-:Y:S01]  /*cdf0*/  HMMA.16816.F32 R8, R20, R10, RZ ;  /* 0x0000000a1408723c */ /* 0x000fe200000018ff */
[----:B------:R-:W-:Y:S02]  /*ce00*/  I2FP.F32.S32 R6, R120 ;  /* 0x0000007800067245 */ /* 0x000fe40000201400 */
[----:B------:R-:W-:Y:S01]  /*ce10*/  FSEL R5, R5, -INF , P5 ;  /* 0xff80000005057808 */ /* 0x000fe20002800000 */
[----:B------:R-:W-:Y:S01]  /*ce20*/  FFMA.FTZ R127, -R179, R4, R7 ;  /* 0x00000004b37f7223 */ /* 0x000fe20000010107 */
[----:B------:R-:W-:Y:S01]  /*ce30*/  IABS R4, R119 ;  /* 0x0000007700047213 */ /* 0x000fe20000000000 */
[----:B------:R-:W-:Y:S01]  /*ce40*/  VIADD R7, R41, 0xffffff18 ;  /* 0xffffff1829077836 */ /* 0x000fe20000000000 */
[----:B------:R-:W-:Y:S01]  /*ce50*/  FSEL R143, R5, -INF , !P4 ;  /* 0xff800000058f7808 */ /* 0x000fe20006000000 */
[----:B------:R-:W-:Y:S01]  /*ce60*/  FFMA.FTZ R24, -R179, R6, R24 ;  /* 0x00000006b3187223 */ /* 0x000fe20000010118 */
[----:B------:R-:W-:Y:S01]  /*ce70*/  I2FP.F32.S32 R4, R4 ;  /* 0x0000000400047245 */ /* 0x000fe20000201400 */
[----:B------:R-:W-:Y:S01]  /*ce80*/  VIADD R5, R41, 0xffffff19 ;  /* 0xffffff1929057836 */ /* 0x000fe20000000000 */
[----:B------:R-:W-:Y:S01]  /*ce90*/  FSEL R127, R127, -INF , P2 ;  /* 0xff8000007f7f7808 */ /* 0x000fe20001000000 */
[----:B------:R-:W-:Y:S05]  /*cea0*/  HMMA.16816.F32 R12, R16, R28, R12 ;  /* 0x0000001c100c723c */ /* 0x000fea000000180c */
[----:B------:R-:W-:Y:S01]  /*ceb0*/  ISETP.GE.AND P5, PT, R7, R182, PT ;  /* 0x000000b60700720c */ /* 0x000fe20003fa6270 */
[----:B------:R-:W-:Y:S01]  /*cec0*/  FFMA.FTZ R4, -R179, R4, R26 ;  /* 0x00000004b3047223 */ /* 0x000fe2000001011a */
[----:B------:R-:W-:-:S02]  /*ced0*/  FSEL R127, R127, -INF , !P3 ;  /* 0xff8000007f7f7808 */ /* 0x000fc40005800000 */
[C---:B------:R-:W-:Y:S02]  /*cee0*/  ISETP.GE.AND P4, PT, R7.reuse, R178, PT ;  /* 0x000000b20700720c */ /* 0x040fe40003f86270 */
[C---:B------:R-:W-:Y:S01]  /*cef0*/  ISETP.GE.AND P2, PT, R7.reuse, R180, PT ;  /* 0x000000b40700720c */ /* 0x040fe20003f46270 */
[----:B------:R-:W-:Y:S03]  /*cf00*/  HMMA.16816.F32 R8, R16, R30, R8 ;  /* 0x0000001e1008723c */ /* 0x000fe60000001808 */
[----:B------:R-:W-:Y:S01]  /*cf10*/  ISETP.GE.AND P3, PT, R7, R181, PT ;  /* 0x000000b50700720c */ /* 0x000fe20003f66270 */
[----:B------:R-:W-:Y:S01]  /*cf20*/  LDSM.16.M88.4 R28, [R39+0x1c00] ;  /* 0x001c0000271c783b */ /* 0x000fe20000000200 */
[----:B------:R-:W-:Y:S02]  /*cf30*/  IABS R6, R118 ;  /* 0x0000007600067213 */ /* 0x000fe40000000000 */
[----:B------:R-:W-:-:S02]  /*cf40*/  IABS R7, R117 ;  /* 0x0000007500077213 */ /* 0x000fc40000000000 */
[----:B------:R-:W-:Y:S02]  /*cf50*/  FSEL R129, R4, -INF , P3 ;  /* 0xff80000004817808 */ /* 0x000fe40001800000 */
[----:B------:R-:W-:Y:S02]  /*cf60*/  FSEL R24, R24, -INF , P5 ;  /* 0xff80000018187808 */ /* 0x000fe40002800000 */
[----:B------:R-:W-:Y:S02]  /*cf70*/  I2FP.F32.S32 R4, R6 ;  /* 0x0000000600047245 */ /* 0x000fe40000201400 */
[----:B------:R-:W-:Y:S02]  /*cf80*/  I2FP.F32.S32 R7, R7 ;  /* 0x0000000700077245 */ /* 0x000fe40000201400 */
        /* <DEDUP_REMOVED lines=12> */
[----:B------:R-:W-:Y:S01]  /*d050*/  FSEL R131, R25, -INF , !P4 ;  /* 0xff80000019837808 */ /* 0x000fe20006000000 */
[----:B------:R-:W-:Y:S01]  /*d060*/  VIADD R25, R41, 0xffffff21 ;  /* 0xffffff2129197836 */ /* 0x000fe20000000000 */
[----:B------:R-:W-:Y:S01]  /*d070*/  I2FP.F32.S32 R114, R114 ;  /* 0x0000007200727245 */ /* 0x000fe20000201400 */
[----:B------:R-:W-:Y:S01]  /*d080*/  FFMA.FTZ R151, -R179, R24, R27 ;  /* 0x00000018b3977223 */ /* 0x000fe2000001011b */
[----:B------:R-:W-:Y:S01]  /*d090*/  IABS R24, R115 ;  /* 0x0000007300187213 */ /* 0x000fe20000000000 */
[----:B------:R-:W-:Y:S01]  /*d0a0*/  VIADD R27, R41, 0xffffff20 ;  /* 0xffffff20291b7836 */ /* 0x000fe20000000000 */
[----:B------:R-:W-:Y:S01]  /*d0b0*/  IABS R111, R111 ;  /* 0x0000006f006f7213 */ /* 0x000fe20000000000 */
[----:B------:R-:W-:Y:S01]  /*d0c0*/  FFMA.FTZ R13, -R179, R114, R13 ;  /* 0x00000072b30d7223 */ /* 0x000fe2000001010d */
[----:B------:R-:W-:Y:S02]  /*d0d0*/  I2FP.F32.S32 R24, R24 ;  /* 0x0000001800187245 */ /* 0x000fe40000201400 */
[----:B------:R-:W-:-:S02]  /*d0e0*/  FSEL R151, R151, -INF , P2 ;  /* 0xff80000097977808 */ /* 0x000fc40001000000 */
[----:B------:R-:W-:Y:S01]  /*d0f0*/  ISETP.GE.AND P5, PT, R27, R182, PT ;  /* 0x000000b61b00720c */ /* 0x000fe20003fa6270 */
[----:B------:R-:W-:Y:S01]  /*d100*/  FFMA.FTZ R14, -R179, R24, R14 ;  /* 0x00000018b30e7223 */ /* 0x000fe2000001010e */
[----:B------:R-:W-:Y:S02]  /*d110*/  FSEL R151, R151, -INF , !P3 ;  /* 0xff80000097977808 */ /* 0x000fe40005800000 */
[C---:B------:R-:W-:Y:S02]  /*d120*/  ISETP.GE.AND P3, PT, R27.reuse, R181, PT ;  /* 0x000000b51b00720c */ /* 0x040fe40003f66270 */
[C---:B------:R-:W-:Y:S02]  /*d130*/  ISETP.GE.AND P4, PT, R27.reuse, R178, PT ;  /* 0x000000b21b00720c */ /* 0x040fe40003f86270 */
[----:B------:R-:W-:Y:S02]  /*d140*/  ISETP.GE.AND P2, PT, R27, R180, PT ;  /* 0x000000b41b00720c */ /* 0x000fe40003f46270 */
[----:B------:R-:W-:-:S02]  /*d150*/  FSEL R12, R12, -INF , P5 ;  /* 0xff8000000c0c7808 */ /* 0x000fc40002800000 */
[----:B------:R-:W-:Y:S02]  /*d160*/  FSEL R14, R14, -INF , P3 ;  /* 0xff8000000e0e7808 */ /* 0x000fe40001800000 */
[----:B------:R-:W-:Y:S02]  /*d170*/  FSEL R125, R12, -INF , !P4 ;  /* 0xff8000000c7d7808 */ /* 0x000fe40006000000 */
        /* <DEDUP_REMOVED lines=8> */
[----:B------:R-:W-:Y:S02]  /*d200*/  I2FP.F32.S32 R14, R111 ;  /* 0x0000006f000e7245 */ /* 0x000fe40000201400 */
[----:B------:R-:W-:Y:S02]  /*d210*/  FSEL R13, R13, -INF , P5 ;  /* 0xff8000000d0d7808 */ /* 0x000fe40002800000 */
[----:B------:R-:W-:Y:S01]  /*d220*/  I2FP.F32.S32 R12, R112 ;  /* 0x00000070000c7245 */ /* 0x000fe20000201400 */
[----:B------:R-:W-:Y:S01]  /*d230*/  FFMA.FTZ R8, -R179, R14, R8 ;  /* 0x0000000eb3087223 */ /* 0x000fe20000010108 */
[----:B------:R-:W-:-:S02]  /*d240*/  FSEL R121, R13, -INF , !P4 ;  /* 0xff8000000d797808 */ /* 0x000fc40006000000 */
[----:B------:R-:W-:Y:S01]  /*d250*/  IABS R4, R110 ;  /* 0x0000006e00047213 */ /* 0x000fe20000000000 */
[----:B------:R-:W-:Y:S01]  /*d260*/  FFMA.FTZ R12, -R179, R12, R15 ;  /* 0x0000000cb30c7223 */ /* 0x000fe2000001010f */
[----:B------:R-:W-:Y:S02]  /*d270*/  IABS R13, R108 ;  /* 0x0000006c000d7213 */ /* 0x000fe40000000000 */
[C---:B------:R-:W-:Y:S02]  /*d280*/  ISETP.GE.AND P5, PT, R5.reuse, R182, PT ;  /* 0x000000b60500720c */ /* 0x040fe40003fa6270 */
[----:B------:R-:W-:Y:S02]  /*d290*/  I2FP.F32.S32 R4, R4 ;  /* 0x0000000400047245 */ /* 0x000fe40000201400 */
[----:B------:R-:W-:Y:S01]  /*d2a0*/  I2FP.F32.S32 R13, R13 ;  /* 0x0000000d000d7245 */ /* 0x000fe20000201400 */
[----:B------:R-:W-:Y:S05]  /*d2b0*/  HMMA.16816.F32 R24, R16, R28, R24 ;  /* 0x0000001c1018723c */ /* 0x000fea0000001818 */
[----:B------:R-:W-:Y:S01]  /*d2c0*/  ISETP.GE.AND P4, PT, R5, R178, PT ;  /* 0x000000b20500720c */ /* 0x000fe20003f86270 */
[----:B------:R-:W-:Y:S01]  /*d2d0*/  FFMA.FTZ R4, -R179, R4, R10 ;  /* 0x00000004b3047223 */ /* 0x000fe2000001010a */
[----:B------:R-:W-:Y:S01]  /*d2e0*/  FSEL R8, R8, -INF , P5 ;  /* 0xff80000008087808 */ /* 0x000fe20002800000 */
[----:B------:R-:W-:Y:S01]  /*d2f0*/  VIADD R29, R41, 0xffffff31 ;  /* 0xffffff31291d7836 */ /* 0x000fe20000000000 */
[----:B------:R-:W-:-:S02]  /*d300*/  FSEL R187, R12, -INF , P2 ;  /* 0xff8000000cbb7808 */ /* 0x000fc40001000000 */
[----:B------:R-:W-:Y:S02]  /*d310*/  FSEL R115, R8, -INF , !P4 ;  /* 0xff80000008737808 */ /* 0x000fe40006000000 */
[----:B------:R-:W-:Y:S02]  /*d320*/  FSEL R187, R187, -INF , !P3 ;  /* 0xff800000bbbb7808 */ /* 0x000fe40005800000 */
[----:B------:R-:W-:Y:S02]  /*d330*/  IABS R10, R109 ;  /* 0x0000006d000a7213 */ /* 0x000fe40000000000 */
[----:B------:R-:W-:Y:S02]  /*d340*/  IABS R8, R107 ;  /* 0x0000006b00087213 */ /* 0x000fe40000000000 */
[C---:B------:R-:W-:Y:S02]  /*d350*/  ISETP.GE.AND P3, PT, R5.reuse, R181, PT ;  /* 0x000000b50500720c */ /* 0x040fe40003f66270 */
[----:B------:R-:W-:Y:S01]  /*d360*/  ISETP.GE.AND P2, PT, R5, R180, PT ;  /* 0x000000b40500720c */ /* 0x000fe20003f46270 */
[----:B------:R-:W-:-:S02]  /*d370*/  VIADD R5, R41, 0xffffff29 ;  /* 0xffffff2929057836 */ /* 0x000fc40000000000 */
[C---:B------:R-:W-:Y:S01]  /*d380*/  FFMA.FTZ R24, -R179.reuse, R13, R24 ;  /* 0x0000000db3187223 */ /* 0x040fe20000010118 */
[----:B------:R-:W-:Y:S01]  /*d390*/  I2FP.F32.S32 R10, R10 ;  /* 0x0000000a000a7245 */ /* 0x000fe20000201400 */
[----:B------:R-:W1:Y:S01]  /*d3a0*/  LDSM.16.M88.4 R12, [R37+0x2000] ;  /* 0x00200000250c783b */ /* 0x000e620000000200 */
[----:B------:R-:W-:Y:S02]  /*d3b0*/  I2FP.F32.S32 R8, R8 ;  /* 0x0000000800087245 */ /* 0x000fe40000201400 */
[----:B------:R-:W-:Y:S01]  /*d3c0*/  FSEL R4, R4, -INF , P3 ;  /* 0xff80000004047808 */ /* 0x000fe20001800000 */
[----:B------:R-:W-:Y:S01]  /*d3d0*/  FFMA.FTZ R9, -R179, R10, R9 ;  /* 0x0000000ab3097223 */ /* 0x000fe20000010109 */
[----:B------:R-:W-:Y:S01]  /*d3e0*/  ISETP.GE.AND P5, PT, R5, R182, PT ;  /* 0x000000b60500720c */ /* 0x000fe20003fa6270 */
[----:B------:R-:W-:Y:S01]  /*d3f0*/  FFMA.FTZ R191, -R179, R8, R11 ;  /* 0x00000008b3bf7223 */ /* 0x000fe2000001010b */
[----:B------:R-:W-:Y:S01]  /*d400*/  FSEL R189, R4, -INF , !P2 ;  /* 0xff80000004bd7808 */ /* 0x000fe20005000000 */
[----:B------:R-:W-:Y:S01]  /*d410*/  VIADD R11, R41, 0xffffff30 ;  /* 0xffffff30290b7836 */ /* 0x000fe20000000000 */
[----:B------:R-:W-:-:S02]  /*d420*/  ISETP.GE.AND P2, PT, R5, R181, PT ;  /* 0x000000b50500720c */ /* 0x000fc40003f46270 */
[----:B------:R-:W-:Y:S02]  /*d430*/  IABS R8, R106 ;  /* 0x0000006a00087213 */ /* 0x000fe40000000000 */
[C---:B------:R-:W-:Y:S02]  /*d440*/  ISETP.GE.AND P4, PT, R5.reuse, R178, PT ;  /* 0x000000b20500720c */ /* 0x040fe40003f86270 */
[----:B------:R-:W-:Y:S02]  /*d450*/  ISETP.GE.AND P3, PT, R5, R180, PT ;  /* 0x000000b40500720c */ /* 0x000fe40003f66270 */
[----:B------:R-:W-:Y:S03]  /*d460*/  HMMA.16816.F32 R4, R20, R6, RZ ;  /* 0x000000061404723c */ /* 0x000fe600000018ff */
[----:B------:R-:W-:Y:S02]  /*d470*/  FSEL R9, R9, -INF , P5 ;  /* 0xff80000009097808 */ /* 0x000fe40002800000 */
[----:B------:R-:W-:-:S02]  /*d480*/  FSEL R191, R191, -INF , P2 ;  /* 0xff800000bfbf7808 */ /* 0x000fc40001000000 */
[----:B------:R-:W-:Y:S02]  /*d490*/  I2FP.F32.S32 R8, R8 ;  /* 0x0000000800087245 */ /* 0x000fe40000201400 */
[----:B------:R-:W-:Y:S02]  /*d4a0*/  FSEL R119, R9, -INF , !P4 ;  /* 0xff80000009777808 */ /* 0x000fe40006000000 */
[----:B------:R-:W-:Y:S01]  /*d4b0*/  FSEL R191, R191, -INF , !P3 ;  /* 0xff800000bfbf7808 */ /* 0x000fe20005800000 */
[----:B------:R-:W-:Y:S01]  /*d4c0*/  FFMA.FTZ R26, -R179, R8, R26 ;  /* 0x00000008b31a7223 */ /* 0x000fe2000001011a */
[C---:B------:R-:W-:Y:S02]  /*d4d0*/  ISETP.GE.AND P5, PT, R11.reuse, R182, PT ;  /* 0x000000b60b00720c */ /* 0x040fe40003fa6270 */
[C---:B------:R-:W-:Y:S02]  /*d4e0*/  ISETP.GE.AND P4, PT, R11.reuse, R178, PT ;  /* 0x000000b20b00720c */ /* 0x040fe40003f86270 */
[----:B------:R-:W-:-:S02]  /*d4f0*/  ISETP.GE.AND P2, PT, R11, R180, PT ;  /* 0x000000b40b00720c */ /* 0x000fc40003f46270 */
[----:B------:R-:W-:Y:S02]  /*d500*/  ISETP.GE.AND P3, PT, R11, R181, PT ;  /* 0x000000b50b00720c */ /* 0x000fe40003f66270 */
[----:B------:R-:W2:Y:S01]  /*d510*/  LDSM.16.M88.4 R8, [R39+0x2000] ;  /* 0x002000002708783b */ /* 0x000ea20000000200 */
[----:B------:R-:W-:Y:S05]  /*d520*/  HMMA.16816.F32 R4, R16, R30, R4 ;  /* 0x0000001e1004723c */ /* 0x000fea0000001804 */
[----:B------:R-:W-:Y:S02]  /*d530*/  FSEL R24, R24, -INF , P5 ;  /* 0xff80000018187808 */ /* 0x000fe40002800000 */
        /* <DEDUP_REMOVED lines=8> */
[----:B------:R-:W-:Y:S01]  /*d5c0*/  I2FP.F32.S32 R24, R105 ;  /* 0x0000006900187245 */ /* 0x000fe20000201400 */
[----:B-1----:R-:W-:Y:S03]  /*d5d0*/  HMMA.16816.F32 R28, R20, R12, RZ ;  /* 0x0000000c141c723c */ /* 0x002fe600000018ff */
[----:B------:R-:W-:Y:S01]  /*d5e0*/  IABS R104, R104 ;  /* 0x0000006800687213 */ /* 0x000fe20000000000 */
[----:B------:R-:W-:Y:S01]  /*d5f0*/  VIADD R13, R41, 0xffffff38 ;  /* 0xffffff38290d7836 */ /* 0x000fe20000000000 */
[----:B------:R-:W-:Y:S01]  /*d600*/  IABS R102, R102 ;  /* 0x0000006600667213 */ /* 0x000fe20000000000 */
[----:B------:R-:W-:Y:S01]  /*d610*/  FFMA.FTZ R25, -R179, R24, R25 ;  /* 0x00000018b3197223 */ /* 0x000fe20000010119 */
[----:B------:R-:W-:-:S02]  /*d620*/  I2FP.F32.S32 R24, R104 ;  /* 0x0000006800187245 */ /* 0x000fc40000201400 */
[----:B------:R-:W-:Y:S02]  /*d630*/  I2FP.F32.S32 R26, R102 ;  /* 0x00000066001a7245 */ /* 0x000fe40000201400 */
[----:B------:R-:W-:Y:S01]  /*d640*/  IABS R12, R101 ;  /* 0x00000065000c7213 */ /* 0x000fe20000000000 */
[----:B------:R-:W-:Y:S01]  /*d650*/  FFMA.FTZ R24, -R179, R24, R27 ;  /* 0x00000018b3187223 */ /* 0x000fe2000001011b */
[----:B------:R-:W-:Y:S01]  /*d660*/  FSEL R25, R25, -INF , P5 ;  /* 0xff80000019197808 */ /* 0x000fe20002800000 */
[----:B------:R-:W-:Y:S01]  /*d670*/  FFMA.FTZ R4, -R179, R26, R4 ;  /* 0x0000001ab3047223 */ /* 0x000fe20000010104 */
[----:B------:R-:W-:Y:S02]  /*d680*/  ISETP.GE.AND P5, PT, R13, R182, PT ;  /* 0x000000b60d00720c */ /* 0x000fe40003fa6270 */
[----:B------:R-:W-:Y:S02]  /*d690*/  I2FP.F32.S32 R12, R12 ;  /* 0x0000000c000c7245 */ /* 0x000fe40000201400 */
[----:B------:R-:W-:-:S02]  /*d6a0*/  FSEL R197, R24, -INF , P2 ;  /* 0xff80000018c57808 */ /* 0x000fc40001000000 */
[----:B------:R-:W-:Y:S01]  /*d6b0*/  FSEL R117, R25, -INF , !P4 ;  /* 0xff80000019757808 */ /* 0x000fe20006000000 */
[----:B------:R-:W-:Y:S01]  /*d6c0*/  FFMA.FTZ R6, -R179, R12, R6 ;  /* 0x0000000cb3067223 */ /* 0x000fe20000010106 */
[----:B------:R-:W-:Y:S01]  /*d6d0*/  ISETP.GE.AND P4, PT, R13, R178, PT ;  /* 0x000000b20d00720c */ /* 0x000fe20003f86270 */
[----:B--2---:R-:W-:Y:S05]  /*d6e0*/  HMMA.16816.F32 R28, R16, R8, R28 ;  /* 0x00000008101c723c */ /* 0x004fea000000181c */
[----:B------:R-:W-:Y:S01]  /*d6f0*/  FSEL R4, R4, -INF , P5 ;  /* 0xff80000004047808 */ /* 0x000fe20002800000 */
[----:B------:R-:W1:Y:S01]  /*d700*/  LDSM.16.M88.4 R24, [R37+0x2400] ;  /* 0x002400002518783b */ /* 0x000e620000000200 */
[----:B------:R-:W-:-:S02]  /*d710*/  FSEL R197, R197, -INF , !P3 ;  /* 0xff800000c5c57808 */ /* 0x000fc40005800000 */
[C---:B------:R-:W-:Y:S02]  /*d720*/  ISETP.GE.AND P3, PT, R13.reuse, R181, PT ;  /* 0x000000b50d00720c */ /* 0x040fe40003f66270 */
[----:B------:R-:W-:Y:S02]  /*d730*/  FSEL R105, R4, -INF , !P4 ;  /* 0xff80000004697808 */ /* 0x000fe40006000000 */
[----:B------:R-:W-:Y:S02]  /*d740*/  IABS R8, R100 ;  /* 0x0000006400087213 */ /* 0x000fe40000000000 */
[----:B------:R-:W-:Y:S02]  /*d750*/  IABS R4, R98 ;  /* 0x0000006200047213 */ /* 0x000fe40000000000 */
[----:B------:R-:W-:Y:S02]  /*d760*/  FSEL R199, R6, -INF , P3 ;  /* 0xff80000006c77808 */ /* 0x000fe40001800000 */
[----:B------:R-:W-:Y:S01]  /*d770*/  ISETP.GE.AND P2, PT, R13, R180, PT ;  /* 0x000000b40d00720c */ /* 0x000fe20003f46270 */
[----:B------:R-:W-:Y:S01]  /*d780*/  VIADD R13, R41, 0xffffff39 ;  /* 0xffffff39290d7836 */ /* 0x000fe20000000000 */
        /* <DEDUP_REMOVED lines=8> */
[----:B------:R-:W-:Y:S02]  /*d810*/  IABS R4, R97 ;  /* 0x0000006100047213 */ /* 0x000fe40000000000 */
[----:B------:R-:W-:-:S02]  /*d820*/  ISETP.GE.AND P4, PT, R13, R178, PT ;  /* 0x000000b20d00720c */ /* 0x000fc40003f86270 */
[----:B------:R-:W-:Y:S02]  /*d830*/  ISETP.GE.AND P3, PT, R13, R180, PT ;  /* 0x000000b40d00720c */ /* 0x000fe40003f66270 */
[----:B------:R-:W-:Y:S01]  /*d840*/  FSEL R5, R5, -INF , P5 ;  /* 0xff80000005057808 */ /* 0x000fe20002800000 */
[----:B------:R-:W-:Y:S03]  /*d850*/  HMMA.16816.F32 R12, R20, R14, RZ ;  /* 0x0000000e140c723c */ /* 0x000fe600000018ff */
[----:B------:R-:W-:Y:S02]  /*d860*/  FSEL R201, R201, -INF , P2 ;  /* 0xff800000c9c97808 */ /* 0x000fe40001000000 */
[----:B------:R-:W-:Y:S02]  /*d870*/  I2FP.F32.S32 R4, R4 ;  /* 0x0000000400047245 */ /* 0x000fe40000201400 */
[----:B------:R-:W-:-:S02]  /*d880*/  FSEL R111, R5, -INF , !P4 ;  /* 0xff800000056f7808 */ /* 0x000fc40006000000 */
[----:B------:R-:W-:Y:S01]  /*d890*/  FSEL R201, R201, -INF , !P3 ;  /* 0xff800000c9c97808 */ /* 0x000fe20005800000 */
[----:B------:R-:W-:Y:S01]  /*d8a0*/  FFMA.FTZ R30, -R179, R4, R30 ;  /* 0x00000004b31e7223 */ /* 0x000fe2000001011e */
[C---:B------:R-:W-:Y:S02]  /*d8b0*/  ISETP.GE.AND P5, PT, R7.reuse, R182, PT ;  /* 0x000000b60700720c */ /* 0x040fe40003fa6270 */
[C---:B------:R-:W-:Y:S02]  /*d8c0*/  ISETP.GE.AND P4, PT, R7.reuse, R178, PT ;  /* 0x000000b20700720c */ /* 0x040fe40003f86270 */
[C---:B------:R-:W-:Y:S02]  /*d8d0*/  ISETP.GE.AND P2, PT, R7.reuse, R180, PT ;  /* 0x000000b40700720c */ /* 0x040fe40003f46270 */
[----:B------:R-:W-:Y:S02]  /*d8e0*/  ISETP.GE.AND P3, PT, R7, R181, PT ;  /* 0x000000b50700720c */ /* 0x000fe40003f66270 */
[----:B------:R-:W-:Y:S01]  /*d8f0*/  IABS R9, R99 ;  /* 0x0000006300097213 */ /* 0x000fe20000000000 */
[----:B------:R-:W2:Y:S01]  /*d900*/  LDSM.16.M88.4 R4, [R39+0x2400] ;  /* 0x002400002704783b */ /* 0x000ea20000000200 */
[----:B------:R-:W-:Y:S01]  /*d910*/  IABS R95, R95 ;  /* 0x0000005f005f7213 */ /* 0x000fe20000000000 */
[----:B------:R-:W-:Y:S05]  /*d920*/  HMMA.16816.F32 R12, R16, R10, R12 ;  /* 0x0000000a100c723c */ /* 0x000fea000000180c */
[----:B------:R-:W-:-:S02]  /*d930*/  I2FP.F32.S32 R9, R9 ;  /* 0x0000000900097245 */ /* 0x000fc40000201400 */
[----:B------:R-:W-:Y:S02]  /*d940*/  FSEL R30, R30, -INF , P3 ;  /* 0xff8000001e1e7808 */ /* 0x000fe40001800000 */
[----:B------:R-:W-:Y:S01]  /*d950*/  I2FP.F32.S32 R8, R95 ;  /* 0x0000005f00087245 */ /* 0x000fe20000201400 */
[----:B------:R-:W-:Y:S01]  /*d960*/  FFMA.FTZ R28, -R179, R9, R28 ;  /* 0x00000009b31c7223 */ /* 0x000fe2000001011c */
[----:B------:R-:W-:Y:S01]  /*d970*/  VIADD R9, R41, 0xffffff41 ;  /* 0xffffff4129097836 */ /* 0x000fe20000000000 */
[----:B------:R-:W-:Y:S02]  /*d980*/  IABS R96, R96 ;  /* 0x0000006000607213 */ /* 0x000fe40000000000 */
[----:B------:R-:W-:Y:S01]  /*d990*/  FSEL R203, R30, -INF , !P2 ;  /* 0xff8000001ecb7808 */ /* 0x000fe20005000000 */
[----:B------:R-:W-:Y:S01]  /*d9a0*/  FFMA.FTZ R29, -R179, R8, R29 ;  /* 0x00000008b31d7223 */ /* 0x000fe2000001011d */
[----:B------:R-:W-:Y:S02]  /*d9b0*/  FSEL R28, R28, -INF , P5 ;  /* 0xff8000001c1c7808 */ /* 0x000fe40002800000 */
[----:B------:R-:W-:-:S02]  /*d9c0*/  ISETP.GE.AND P5, PT, R9, R182, PT ;  /* 0x000000b60900720c */ /* 0x000fc40003fa6270 */
[----:B------:R-:W-:Y:S02]  /*d9d0*/  FSEL R101, R28, -INF , !P4 ;  /* 0xff8000001c657808 */ /* 0x000fe40006000000 */
[C---:B------:R-:W-:Y:S02]  /*d9e0*/  ISETP.GE.AND P4, PT, R9.reuse, R178, PT ;  /* 0x000000b20900720c */ /* 0x040fe40003f86270 */
[C---:B------:R-:W-:Y:S02]  /*d9f0*/  ISETP.GE.AND P3, PT, R9.reuse, R180, PT ;  /* 0x000000b40900720c */ /* 0x040fe40003f66270 */
        /* <DEDUP_REMOVED lines=8> */
[----:B------:R-:W-:Y:S02]  /*da80*/  FSEL R29, R29, -INF , P5 ;  /* 0xff8000001d1d7808 */ /* 0x000fe40002800000 */
[----:B------:R-:W-:Y:S01]  /*da90*/  FSEL R205, R28, -INF , P2 ;  /* 0xff8000001ccd7808 */ /* 0x000fe20001000000 */
[----:B------:R-:W-:Y:S01]  /*daa0*/  FFMA.FTZ R12, -R179, R30, R12 ;  /* 0x0000001eb30c7223 */ /* 0x000fe2000001010c */
[----:B------:R-:W-:Y:S02]  /*dab0*/  I2FP.F32.S32 R24, R24 ;  /* 0x0000001800187245 */ /* 0x000fe40000201400 */
[----:B------:R-:W-:Y:S02]  /*dac0*/  IABS R92, R92 ;  /* 0x0000005c005c7213 */ /* 0x000fe40000000000 */
[----:B------:R-:W-:Y:S01]  /*dad0*/  FSEL R109, R29, -INF , !P4 ;  /* 0xff8000001d6d7808 */ /* 0x000fe20006000000 */
[----:B------:R-:W-:Y:S01]  /*dae0*/  FFMA.FTZ R14, -R179, R24, R14 ;  /* 0x00000018b30e7223 */ /* 0x000fe2000001010e */
[----:B------:R-:W-:Y:S01]  /*daf0*/  FSEL R205, R205, -INF , !P3 ;  /* 0xff800000cdcd7808 */ /* 0x000fe20005800000 */
[----:B------:R-:W-:Y:S01]  /*db00*/  VIADD R29, R41, 0xffffff58 ;  /* 0xffffff58291d7836 */ /* 0x000fe20000000000 */
[C---:B------:R-:W-:Y:S01]  /*db10*/  ISETP.GE.AND P5, PT, R25.reuse, R182, PT ;  /* 0x000000b61900720c */ /* 0x040fe20003fa6270 */
[----:B--2---:R-:W-:Y:S05]  /*db20*/  HMMA.16816.F32 R8, R16, R4, R8 ;  /* 0x000000041008723c */ /* 0x004fea0000001808 */
[----:B------:R-:W-:Y:S01]  /*db30*/  ISETP.GE.AND P4, PT, R25, R178, PT ;  /* 0x000000b21900720c */ /* 0x000fe20003f86270 */
[----:B------:R-:W-:Y:S01]  /*db40*/  VIADD R5, R41, 0xffffff50 ;  /* 0xffffff5029057836 */ /* 0x000fe20000000000 */
[----:B------:R-:W-:-:S02]  /*db50*/  ISETP.GE.AND P2, PT, R25, R180, PT ;  /* 0x000000b41900720c */ /* 0x000fc40003f46270 */
[----:B------:R-:W-:Y:S01]  /*db60*/  ISETP.GE.AND P3, PT, R25, R181, PT ;  /* 0x000000b51900720c */ /* 0x000fe20003f66270 */
[----:B------:R-:W-:Y:S01]  /*db70*/  VIADD R25, R41, 0xffffff49 ;  /* 0xffffff4929197836 */ /* 0x000fe20000000000 */
        /* <DEDUP_REMOVED lines=11> */
[----:B------:R-:W-:Y:S02]  /*dc30*/  ISETP.GE.AND P2, PT, R25, R181, PT ;  /* 0x000000b51900720c */ /* 0x000fe40003f46270 */
[----:B------:R-:W-:Y:S02]  /*dc40*/  FSEL R13, R13, -INF , P5 ;  /* 0xff8000000d0d7808 */ /* 0x000fe40002800000 */
[----:B------:R-:W-:-:S02]  /*dc50*/  FSEL R209, R15, -INF , P2 ;  /* 0xff8000000fd17808 */ /* 0x000fc40001000000 */
[----:B------:R-:W-:Y:S02]  /*dc60*/  FSEL R95, R13, -INF , !P4 ;  /* 0xff8000000d5f7808 */ /* 0x000fe40006000000 */
[----:B------:R-:W-:Y:S01]  /*dc70*/  IABS R91, R91 ;  /* 0x0000005b005b7213 */ /* 0x000fe20000000000 */
[----:B------:R-:W-:Y:S03]  /*dc80*/  HMMA.16816.F32 R12, R20, R26, RZ ;  /* 0x0000001a140c723c */ /* 0x000fe600000018ff */
[----:B------:R-:W-:Y:S02]  /*dc90*/  ISETP.GE.AND P3, PT, R25, R180, PT ;  /* 0x000000b41900720c */ /* 0x000fe40003f66270 */
        /* <DEDUP_REMOVED lines=8> */
[C---:B------:R-:W-:Y:S02]  /*dd20*/  ISETP.GE.AND P3, PT, R5.reuse, R181, PT ;  /* 0x000000b50500720c */ /* 0x040fe40003f66270 */
[----:B------:R-:W-:Y:S02]  /*dd30*/  IABS R67, R67 ;  /* 0x0000004300437213 */ /* 0x000fe40000000000 */
[----:B------:R-:W-:-:S02]  /*dd40*/  ISETP.GE.AND P4, PT, R5, R178, PT ;  /* 0x000000b20500720c */ /* 0x000fc40003f86270 */
[----:B------:R-:W-:Y:S01]  /*dd50*/  ISETP.GE.AND P2, PT, R5, R180, PT ;  /* 0x000000b40500720c */ /* 0x000fe20003f46270 */
[----:B------:R-:W-:Y:S01]  /*dd60*/  VIADD R5, R41, 0xffffff51 ;  /* 0xffffff5129057836 */ /* 0x000fe20000000000 */
[----:B------:R-:W-:Y:S01]  /*dd70*/  FSEL R8, R8, -INF , P5 ;  /* 0xff80000008087808 */ /* 0x000fe20002800000 */
[----:B------:R-:W-:Y:S01]  /*dd80*/  IMAD.MOV.U32 R10, RZ, RZ, R67 ;  /* 0x000000ffff0a7224 */ /* 0x000fe200078e0043 */
[----:B------:R-:W-:Y:S02]  /*dd90*/  FSEL R4, R4, -INF , P3 ;  /* 0xff80000004047808 */ /* 0x000fe40001800000 */
[----:B------:R-:W-:Y:S02]  /*dda0*/  FSEL R67, R8, -INF , !P4 ;  /* 0xff80000008437808 */ /* 0x000fe40006000000 */
[----:B------:R-:W-:Y:S02]  /*ddb0*/  FSEL R211, R4, -INF , !P2 ;  /* 0xff80000004d37808 */ /* 0x000fe40005000000 */
[----:B------:R-:W-:-:S02]  /*ddc0*/  ISETP.GE.AND P5, PT, R5, R182, PT ;  /* 0x000000b60500720c */ /* 0x000fc40003fa6270 */
[C---:B------:R-:W-:Y:S02]  /*ddd0*/  ISETP.GE.AND P4, PT, R5.reuse, R178, PT ;  /* 0x000000b20500720c */ /* 0x040fe40003f86270 */
[C---:B------:R-:W-:Y:S02]  /*dde0*/  ISETP.GE.AND P3, PT, R5.reuse, R180, PT ;  /* 0x000000b40500720c */ /* 0x040fe40003f66270 */
[----:B------:R-:W-:Y:S02]  /*ddf0*/  ISETP.GE.AND P2, PT, R5, R181, PT ;  /* 0x000000b50500720c */ /* 0x000fe40003f46270 */
[----:B------:R-:W-:Y:S01]  /*de00*/  IABS R8, R54 ;  /* 0x0000003600087213 */ /* 0x000fe20000000000 */
[----:B------:R-:W-:Y:S01]  /*de10*/  HMMA.16816.F32 R4, R16, R6, R12 ;  /* 0x000000061004723c */ /* 0x000fe2000000180c */
[----:B------:R-:W2:Y:S04]  /*de20*/  LDSM.16.M88.4 R12, [R39+0x2800] ;  /* 0x00280000270c783b */ /* 0x000ea80000000200 */
[----:B------:R-:W-:-:S02]  /*de30*/  I2FP.F32.S32 R10, R10 ;  /* 0x0000000a000a7245 */ /* 0x000fc40000201400 */
[----:B------:R-:W-:Y:S02]  /*de40*/  I2FP.F32.S32 R8, R8 ;  /* 0x0000000800087245 */ /* 0x000fe40000201400 */
[----:B------:R-:W-:Y:S01]  /*de50*/  IABS R30, R87 ;  /* 0x00000057001e7213 */ /* 0x000fe20000000000 */
[C---:B------:R-:W-:Y:S01]  /*de60*/  FFMA.FTZ R9, -R179.reuse, R10, R9 ;  /* 0x0000000ab3097223 */ /* 0x040fe20000010109 */
[----:B------:R-:W-:Y:S01]  /*de70*/  IABS R56, R56 ;  /* 0x0000003800387213 */ /* 0x000fe20000000000 */
[----:B------:R-:W-:Y:S01]  /*de80*/  FFMA.FTZ R11, -R179, R8, R11 ;  /* 0x00000008b30b7223 */ /* 0x000fe2000001010b */
[----:B------:R-:W-:Y:S02]  /*de90*/  IABS R8, R88 ;  /* 0x0000005800087213 */ /* 0x000fe40000000000 */
[----:B------:R-:W-:Y:S02]  /*dea0*/  FSEL R9, R9, -INF , P5 ;  /* 0xff80000009097808 */ /* 0x000fe40002800000 */
[----:B------:R-:W-:-:S02]  /*deb0*/  FSEL R213, R11, -INF , P2 ;  /* 0xff8000000bd57808 */ /* 0x000fc40001000000 */
[----:B------:R-:W-:Y:S02]  /*dec0*/  FSEL R54, R9, -INF , !P4 ;  /* 0xff80000009367808 */ /* 0x000fe40006000000 */
[----:B------:R-:W-:Y:S02]  /*ded0*/  FSEL R213, R213, -INF , !P3 ;  /* 0xff800000d5d57808 */ /* 0x000fe40005800000 */
[C---:B------:R-:W-:Y:S02]  /*dee0*/  ISETP.GE.AND P5, PT, R29.reuse, R182, PT ;  /* 0x000000b61d00720c */ /* 0x040fe40003fa6270 */
[C---:B------:R-:W-:Y:S02]  /*def0*/  ISETP.GE.AND P4, PT, R29.reuse, R178, PT ;  /* 0x000000b21d00720c */ /* 0x040fe40003f86270 */
[C---:B------:R-:W-:Y:S02]  /*df00*/  ISETP.GE.AND P2, PT, R29.reuse, R180, PT ;  /* 0x000000b41d00720c */ /* 0x040fe40003f46270 */
[----:B------:R-:W-:-:S02]  /*df10*/  ISETP.GE.AND P3, PT, R29, R181, PT ;  /* 0x000000b51d00720c */ /* 0x000fc40003f66270 */
[----:B------:R-:W-:Y:S02]  /*df20*/  I2FP.F32.S32 R29, R8 ;  /* 0x00000008001d7245 */ /* 0x000fe40000201400 */
[----:B------:R-:W-:Y:S01]  /*df30*/  I2FP.F32.S32 R30, R30 ;  /* 0x0000001e001e7245 */ /* 0x000fe20000201400 */
[----:B-1----:R-:W-:Y:S03]  /*df40*/  HMMA.16816.F32 R8, R20, R24, RZ ;  /* 0x000000181408723c */ /* 0x002fe600000018ff */
[----:B------:R-:W-:Y:S01]  /*df50*/  IABS R28, R86 ;  /* 0x00000056001c7213 */ /* 0x000fe20000000000 */
[----:B------:R-:W-:Y:S01]  /*df60*/  FFMA.FTZ R6, -R179, R29, R6 ;  /* 0x0000001db3067223 */ /* 0x000fe20000010106 */
[----:B------:R-:W-:Y:S02]  /*df70*/  VIADD R25, R41, 0xffffff59 ;  /* 0xffffff5929197836 */ /* 0x000fe40000000000 */
[----:B------:R-:W-:Y:S01]  /*df80*/  FFMA.FTZ R4, -R179, R30, R4 ;  /* 0x0000001eb3047223 */ /* 0x000fe20000010104 */
[----:B------:R-:W-:Y:S01]  /*df90*/  I2FP.F32.S32 R28, R28 ;  /* 0x0000001c001c7245 */ /* 0x000fe20000201400 */
[----:B------:R-:W-:Y:S01]  /*dfa0*/  VIADD R29, R41, 0xffffff60 ;  /* 0xffffff60291d7836 */ /* 0x000fe20000000000 */
[----:B------:R-:W-:-:S02]  /*dfb0*/  FSEL R6, R6, -INF , P3 ;  /* 0xff80000006067808 */ /* 0x000fc40001800000 */
[----:B------:R-:W-:Y:S01]  /*dfc0*/  FSEL R24, R4, -INF , P5 ;  /* 0xff80000004187808 */ /* 0x000fe20002800000 */
[----:B------:R-:W-:Y:S02]  /*dfd0*/  IMAD.MOV.U32 R4, RZ, RZ, R56 ;  /* 0x000000ffff047224 */ /* 0x000fe400078e0038 */
[----:B------:R-:W-:Y:S01]  /*dfe0*/  FFMA.FTZ R5, -R179, R28, R5 ;  /* 0x0000001cb3057223 */ /* 0x000fe20000010105 */
[----:B------:R-:W-:Y:S02]  /*dff0*/  ISETP.GE.AND P5, PT, R25, R182, PT ;  /* 0x000000b61900720c */ /* 0x000fe40003fa6270 */
[----:B------:R-:W-:Y:S02]  /*e000*/  FSEL R215, R6, -INF , !P2 ;  /* 0xff80000006d77808 */ /* 0x000fe40005000000 */
[----:B------:R-:W-:Y:S02]  /*e010*/  I2FP.F32.S32 R4, R4 ;  /* 0x0000000400047245 */ /* 0x000fe40000201400 */
[----:B------:R-:W-:Y:S01]  /*e020*/  FSEL R91, R5, -INF , P5 ;  /* 0xff800000055b7808 */ /* 0x000fe20002800000 */
[----:B--2---:R-:W-:Y:S05]  /*e030*/  HMMA.16816.F32 R8, R16, R12, R8 ;  /* 0x0000000c1008723c */ /* 0x004fea0000001808 */
[----:B------:R-:W-:Y:S01]  /*e040*/  FFMA.FTZ R13, -R179, R4, R7 ;  /* 0x00000004b30d7223 */ /* 0x000fe20000010107 */
[----:B------:R-:W-:Y:S01]  /*e050*/  ISETP.GE.AND P2, PT, R25, R181, PT ;  /* 0x000000b51900720c */ /* 0x000fe20003f46270 */
[----:B------:R1:W2:Y:S01]  /*e060*/  LDSM.16.M88.4 R4, [R37+0x2c00] ;  /* 0x002c00002504783b */ /* 0x0002a20000000200 */
[----:B------:R-:W-:-:S02]  /*e070*/  IABS R58, R58 ;  /* 0x0000003a003a7213 */ /* 0x000fc40000000000 */
[----:B------:R-:W-:Y:S02]  /*e080*/  IABS R57, R57 ;  /* 0x0000003900397213 */ /* 0x000fe40000000000 */
[----:B------:R-:W-:Y:S02]  /*e090*/  FSEL R56, R24, -INF , !P4 ;  /* 0xff80000018387808 */ /* 0x000fe40006000000 */
[C---:B------:R-:W-:Y:S02]  /*e0a0*/  ISETP.GE.AND P4, PT, R25.reuse, R178, PT ;  /* 0x000000b21900720c */ /* 0x040fe40003f86270 */
[----:B------:R-:W-:Y:S02]  /*e0b0*/  ISETP.GE.AND P3, PT, R25, R180, PT ;  /* 0x000000b41900720c */ /* 0x000fe40003f66270 */
[----:B------:R-:W-:Y:S01]  /*e0c0*/  FSEL R13, R13, -INF , P2 ;  /* 0xff8000000d0d7808 */ /* 0x000fe20001000000 */
[----:B------:R-:W-:Y:S03]  /*e0d0*/  HMMA.16816.F32 R24, R20, R26, RZ ;  /* 0x0000001a1418723c */ /* 0x000fe600000018ff */
[----:B------:R-:W-:-:S02]  /*e0e0*/  I2FP.F32.S32 R30, R58 ;  /* 0x0000003a001e7245 */ /* 0x000fc40000201400 */
[----:B------:R-:W-:Y:S02]  /*e0f0*/  I2FP.F32.S32 R28, R57 ;  /* 0x00000039001c7245 */ /* 0x000fe40000201400 */
[----:B------:R-:W-:Y:S01]  /*e100*/  FSEL R91, R91, -INF , !P4 ;  /* 0xff8000005b5b7808 */ /* 0x000fe20006000000 */
[----:B------:R-:W-:Y:S01]  /*e110*/  FFMA.FTZ R8, -R179, R30, R8 ;  /* 0x0000001eb3087223 */ /* 0x000fe20000010108 */
[----:B------:R-:W-:Y:S01]  /*e120*/  FSEL R13, R13, -INF , !P3 ;  /* 0xff8000000d0d7808 */ /* 0x000fe20005800000 */
[----:B------:R-:W-:Y:S01]  /*e130*/  FFMA.FTZ R9, -R179, R28, R9 ;  /* 0x0000001cb3097223 */ /* 0x000fe20000010109 */
[C---:B------:R-:W-:Y:S02]  /*e140*/  ISETP.GE.AND P5, PT, R29.reuse, R182, PT ;  /* 0x000000b61d00720c */ /* 0x040fe40003fa6270 */
[----:B------:R-:W-:Y:S01]  /*e150*/  ISETP.GE.AND P4, PT, R29, R178, PT ;  /* 0x000000b21d00720c */ /* 0x000fe20003f86270 */
[----:B-1----:R-:W-:Y:S01]  /*e160*/  VIADD R37, R41, 0xffffff61 ;  /* 0xffffff6129257836 */ /* 0x002fe20000000000 */
[----:B------:R-:W-:-:S02]  /*e170*/  ISETP.GE.AND P2, PT, R29, R180, PT ;  /* 0x000000b41d00720c */ /* 0x000fc40003f46270 */
[----:B------:R-:W-:Y:S02]  /*e180*/  ISETP.GE.AND P3, PT, R29, R181, PT ;  /* 0x000000b51d00720c */ /* 0x000fe40003f66270 */
[----:B------:R1:W3:Y:S01]  /*e190*/  LDSM.16.M88.4 R28, [R39+0x2c00] ;  /* 0x002c0000271c783b */ /* 0x0002e20000000200 */
[----:B------:R-:W-:Y:S01]  /*e1a0*/  IABS R12, R59 ;  /* 0x0000003b000c7213 */ /* 0x000fe20000000000 */
[----:B------:R-:W-:-:S04]  /*e1b0*/  DEPBAR.LE SB0, 0x0 ;  /* 0x000080000000791a */ /* 0x000fc80000000000 */
[----:B------:R-:W-:Y:S01]  /*e1c0*/  I2FP.F32.S32 R12, R12 ;  /* 0x0000000c000c7245 */ /* 0x000fe20000201400 */
[----:B------:R-:W-:Y:S05]  /*e1d0*/  HMMA.16816.F32 R24, R16, R14, R24 ;  /* 0x0000000e1018723c */ /* 0x000fea0000001818 */
[----:B------:R-:W-:Y:S02]  /*e1e0*/  FSEL R8, R8, -INF , P5 ;  /* 0xff80000008087808 */ /* 0x000fe40002800000 */
[----:B------:R-:W-:Y:S01]  /*e1f0*/  IABS R55, R55 ;  /* 0x0000003700377213 */ /* 0x000fe20000000000 */
[----:B------:R-:W-:Y:S01]  /*e200*/  FFMA.FTZ R10, -R179, R12, R10 ;  /* 0x0000000cb30a7223 */ /* 0x000fe2000001010a */
[----:B------:R-:W-:-:S02]  /*e210*/  ISETP.GE.AND P5, PT, R37, R182, PT ;  /* 0x000000b62500720c */ /* 0x000fc40003fa6270 */
[----:B------:R-:W-:Y:S02]  /*e220*/  FSEL R57, R8, -INF , !P4 ;  /* 0xff80000008397808 */ /* 0x000fe40006000000 */
[----:B------:R-:W-:Y:S02]  /*e230*/  I2FP.F32.S32 R8, R55 ;  /* 0x0000003700087245 */ /* 0x000fe40000201400 */
[----:B------:R-:W-:Y:S02]  /*e240*/  ISETP.GE.AND P4, PT, R37, R178, PT ;  /* 0x000000b22500720c */ /* 0x000fe40003f86270 */
[----:B------:R-:W-:Y:S01]  /*e250*/  FSEL R9, R9, -INF , P5 ;  /* 0xff80000009097808 */ /* 0x000fe20002800000 */
[----:B------:R-:W-:Y:S01]  /*e260*/  FFMA.FTZ R12, -R179, R8, R11 ;  /* 0x00000008b30c7223 */ /* 0x000fe2000001010b */
[----:B------:R-:W-:Y:S02]  /*e270*/  FSEL R217, R10, -INF , P3 ;  /* 0xff8000000ad97808 */ /* 0x000fe40001800000 */
[----:B------:R-:W-:-:S02]  /*e280*/  FSEL R55, R9, -INF , !P4 ;  /* 0xff80000009377808 */ /* 0x000fc40006000000 */
[C---:B--2---:R-:W-:Y:S03]  /*e290*/  HMMA.16816.F32 R8, R20.reuse, R4, RZ ;  /* 0x000000041408723c */ /* 0x044fe600000018ff */
[----:B------:R-:W-:Y:S02]  /*e2a0*/  FSEL R217, R217, -INF , !P2 ;  /* 0xff800000d9d97808 */ /* 0x000fe40005000000 */
[----:B------:R-:W-:Y:S02]  /*e2b0*/  ISETP.GE.AND P2, PT, R37, R181, PT ;  /* 0x000000b52500720c */ /* 0x000fe40003f46270 */
[----:B------:R-:W-:Y:S02]  /*e2c0*/  IABS R49, R49 ;  /* 0x0000003100317213 */ /* 0x000fe40000000000 */
[----:B------:R-:W-:Y:S01]  /*e2d0*/  IABS R14, R50 ;  /* 0x00000032000e7213 */ /* 0x000fe20000000000 */
[----:B------:R-:W-:Y:S01]  /*e2e0*/  HMMA.16816.F32 R4, R20, R6, RZ ;  /* 0x000000061404723c */ /* 0x000fe200000018ff */
[----:B-1----:R-:W-:Y:S01]  /*e2f0*/  IABS R39, R52 ;  /* 0x0000003400277213 */ /* 0x002fe20000000000 */
[----:B------:R-:W-:Y:S01]  /*e300*/  VIADD R21, R41, 0xffffff69 ;  /* 0xffffff6929157836 */ /* 0x000fe20000000000 */
[----:B------:R-:W-:Y:S01]  /*e310*/  FSEL R15, R12, -INF , P2 ;  /* 0xff8000000c0f7808 */ /* 0x000fe20001000000 */
[----:B------:R-:W-:Y:S01]  /*e320*/  IMAD.MOV.U32 R12, RZ, RZ, R49 ;  /* 0x000000ffff0c7224 */ /* 0x000fe200078e0031 */
[----:B------:R-:W-:Y:S01]  /*e330*/  ISETP.GE.AND P3, PT, R37, R180, PT ;  /* 0x000000b42500720c */ /* 0x000fe20003f66270 */
[----:B------:R-:W-:Y:S01]  /*e340*/  VIADD R37, R41, 0xffffff68 ;  /* 0xffffff6829257836 */ /* 0x000fe20000000000 */
[----:B------:R-:W-:-:S02]  /*e350*/  I2FP.F32.S32 R14, R14 ;  /* 0x0000000e000e7245 */ /* 0x000fc40000201400 */
[----:B------:R-:W-:Y:S02]  /*e360*/  I2FP.F32.S32 R39, R39 ;  /* 0x0000002700277245 */ /* 0x000fe40000201400 */
[----:B------:R-:W-:Y:S01]  /*e370*/  FSEL R15, R15, -INF , !P3 ;  /* 0xff8000000f0f7808 */ /* 0x000fe20005800000 */
[----:B---3--:R-:W-:Y:S05]  /*e380*/  HMMA.16816.F32 R8, R16, R28, R8 ;  /* 0x0000001c1008723c */ /* 0x008fea0000001808 */
[----:B------:R-:W-:Y:S01]  /*e390*/  I2FP.F32.S32 R12, R12 ;  /* 0x0000000c000c7245 */ /* 0x000fe20000201400 */
[C---:B------:R-:W-:Y:S01]  /*e3a0*/  FFMA.FTZ R14, -R179.reuse, R14, R24 ;  /* 0x0000000eb30e7223 */ /* 0x040fe20000010118 */
[----:B------:R-:W-:Y:S01]  /*e3b0*/  FFMA.FTZ R26, -R179, R39, R26 ;  /* 0x00000027b31a7223 */ /* 0x000fe2000001011a */
[----:B------:R-:W-:-:S02]  /*e3c0*/  ISETP.GE.AND P5, PT, R37, R182, PT ;  /* 0x000000b62500720c */ /* 0x000fc40003fa6270 */
[----:B------:R-:W-:Y:S01]  /*e3d0*/  ISETP.GE.AND P3, PT, R37, R181, PT ;  /* 0x000000b52500720c */ /* 0x000fe20003f66270 */
[----:B------:R-:W-:Y:S01]  /*e3e0*/  FFMA.FTZ R25, -R179, R12, R25 ;  /* 0x0000000cb3197223 */ /* 0x000fe20000010119 */
[----:B------:R-:W-:Y:S01]  /*e3f0*/  IABS R48, R48 ;  /* 0x0000003000307213 */ /* 0x000fe20000000000 */
[----:B------:R-:W-:Y:S03]  /*e400*/  HMMA.16816.F32 R4, R16, R30, R4 ;  /* 0x0000001e1004723c */ /* 0x000fe60000001804 */
[C---:B------:R-:W-:Y:S02]  /*e410*/  ISETP.GE.AND P4, PT, R37.reuse, R178, PT ;  /* 0x000000b22500720c */ /* 0x040fe40003f86270 */
[----:B------:R-:W-:Y:S01]  /*e420*/  ISETP.GE.AND P2, PT, R37, R180, PT ;  /* 0x000000b42500720c */ /* 0x000fe20003f46270 */
[----:B------:R-:W-:Y:S01]  /*e430*/  VIADD R37, R61, 0xfffffffe ;  /* 0xfffffffe3d257836 */ /* 0x000fe20000000000 */
[----:B------:R-:W-:-:S02]  /*e440*/  FSEL R14, R14, -INF , P5 ;  /* 0xff8000000e0e7808 */ /* 0x000fc40002800000 */
[----:B------:R-:W-:Y:S02]  /*e450*/  FSEL R26, R26, -INF , P3 ;  /* 0xff8000001a1a7808 */ /* 0x000fe40001800000 */
[----:B------:R-:W-:Y:S02]  /*e460*/  I2FP.F32.S32 R12, R48 ;  /* 0x00000030000c7245 */ /* 0x000fe40000201400 */
[----:B------:R-:W-:Y:S02]  /*e470*/  IABS R45, R45 ;  /* 0x0000002d002d7213 */ /* 0x000fe40000000000 */
[----:B------:R-:W-:Y:S01]  /*e480*/  FSEL R87, R14, -INF , !P4 ;  /* 0xff8000000e577808 */ /* 0x000fe20006000000 */
[----:B------:R-:W-:Y:S01]  /*e490*/  FFMA.FTZ R12, -R179, R12, R27 ;  /* 0x0000000cb30c7223 */ /* 0x000fe2000001011b */
[----:B------:R-:W-:Y:S02]  /*e4a0*/  FSEL R193, R26, -INF , !P2 ;  /* 0xff8000001ac17808 */ /* 0x000fe40005000000 */
[----:B------:R-:W-:-:S02]  /*e4b0*/  ISETP.GE.AND P5, PT, R21, R182, PT ;  /* 0x000000b61500720c */ /* 0x000fc40003fa6270 */
[C---:B------:R-:W-:Y:S02]  /*e4c0*/  ISETP.GE.AND P4, PT, R21.reuse, R178, PT ;  /* 0x000000b21500720c */ /* 0x040fe40003f86270 */
[C---:B------:R-:W-:Y:S02]  /*e4d0*/  ISETP.GE.AND P3, PT, R21.reuse, R180, PT ;  /* 0x000000b41500720c */ /* 0x040fe40003f66270 */
[----:B------:R-:W-:Y:S01]  /*e4e0*/  ISETP.GE.AND P2, PT, R21, R181, PT ;  /* 0x000000b51500720c */ /* 0x000fe20003f46270 */
[----:B------:R-:W-:Y:S01]  /*e4f0*/  VIADD R21, R41, 0xffffff70 ;  /* 0xffffff7029157836 */ /* 0x000fe20000000000 */
[----:B------:R-:W-:Y:S02]  /*e500*/  I2FP.F32.S32 R45, R45 ;  /* 0x0000002d002d7245 */ /* 0x000fe40000201400 */
[----:B------:R-:W-:Y:S02]  /*e510*/  IABS R46, R46 ;  /* 0x0000002e002e7213 */ /* 0x000fe40000000000 */
[----:B------:R-:W-:Y:S01]  /*e520*/  FSEL R25, R25, -INF , P5 ;  /* 0xff80000019197808 */ /* 0x000fe20002800000 */
[----:B------:R-:W-:Y:S01]  /*e530*/  FFMA.FTZ R8, -R179, R45, R8 ;  /* 0x0000002db3087223 */ /* 0x000fe20000010108 */
[----:B------:R-:W-:-:S02]  /*e540*/  ISETP.GE.AND P5, PT, R21, R182, PT ;  /* 0x000000b61500720c */ /* 0x000fc40003fa6270 */
[----:B------:R-:W-:Y:S02]  /*e550*/  FSEL R12, R12, -INF , P2 ;  /* 0xff8000000c0c7808 */ /* 0x000fe40001000000 */
[----:B------:R-:W-:Y:S02]  /*e560*/  I2FP.F32.S32 R23, R46 ;  /* 0x0000002e00177245 */ /* 0x000fe40000201400 */
[----:B------:R-:W-:Y:S02]  /*e570*/  IABS R44, R44 ;  /* 0x0000002c002c7213 */ /* 0x000fe40000000000 */
[----:B------:R-:W-:Y:S01]  /*e580*/  FSEL R89, R25, -INF , !P4 ;  /* 0xff80000019597808 */ /* 0x000fe20006000000 */
[----:B------:R-:W-:Y:S01]  /*e590*/  FFMA.FTZ R10, -R179, R23, R10 ;  /* 0x00000017b30a7223 */ /* 0x000fe2000001010a */
[----:B------:R-:W-:Y:S02]  /*e5a0*/  ISETP.GE.AND P4, PT, R21, R178, PT ;  /* 0x000000b21500720c */ /* 0x000fe40003f86270 */
[----:B------:R-:W-:-:S02]  /*e5b0*/  FSEL R183, R12, -INF , !P3 ;  /* 0xff8000000cb77808 */ /* 0x000fc40005800000 */
[----:B------:R-:W-:Y:S02]  /*e5c0*/  FSEL R8, R8, -INF , P5 ;  /* 0xff80000008087808 */ /* 0x000fe40002800000 */
[C---:B------:R-:W-:Y:S02]  /*e5d0*/  ISETP.GE.AND P2, PT, R21.reuse, R180, PT ;  /* 0x000000b41500720c */ /* 0x040fe40003f46270 */
[----:B------:R-:W-:Y:S01]  /*e5e0*/  ISETP.GE.AND P3, PT, R21, R181, PT ;  /* 0x000000b51500720c */ /* 0x000fe20003f66270 */
[----:B------:R-:W-:Y:S01]  /*e5f0*/  VIADD R21, R41, 0xffffff71 ;  /* 0xffffff7129157836 */ /* 0x000fe20000000000 */
[----:B------:R-:W-:Y:S02]  /*e600*/  I2FP.F32.S32 R44, R44 ;  /* 0x0000002c002c7245 */ /* 0x000fe40000201400 */
[----:B------:R-:W-:Y:S02]  /*e610*/  IABS R47, R47 ;  /* 0x0000002f002f7213 */ /* 0x000fe40000000000 */
[----:B------:R-:W-:Y:S01]  /*e620*/  IABS R34, R34 ;  /* 0x0000002200227213 */ /* 0x000fe20000000000 */
[----:B------:R-:W-:Y:S01]  /*e630*/  FFMA.FTZ R44, -R179, R44, R9 ;  /* 0x0000002cb32c7223 */ /* 0x000fe20000010109 */
[----:B------:R-:W-:Y:S01]  /*e640*/  FSEL R59, R8, -INF , !P4 ;  /* 0xff800000083b7808 */ /* 0x000fe20006000000 */
[C---:B------:R-:W-:Y:S01]  /*e650*/  VIADD R9, R41.reuse, 0xffffff78 ;  /* 0xffffff7829097836 */ /* 0x040fe20000000000 */
[----:B------:R-:W-:Y:S01]  /*e660*/  I2FP.F32.S32 R8, R47 ;  /* 0x0000002f00087245 */ /* 0x000fe20000201400 */
[----:B------:R-:W-:Y:S01]  /*e670*/  VIADD R41, R41, 0xffffff79 ;  /* 0xffffff7929297836 */ /* 0x000fe20000000000 */
[----:B------:R-:W-:-:S02]  /*e680*/  FSEL R10, R10, -INF , P3 ;  /* 0xff8000000a0a7808 */ /* 0x000fc40001800000 */
[----:B------:R-:W-:Y:S01]  /*e690*/  I2FP.F32.S32 R34, R34 ;  /* 0x0000002200227245 */ /* 0x000fe20000201400 */
[----:B------:R-:W-:Y:S01]  /*e6a0*/  FFMA.FTZ R8, -R179, R8, R11 ;  /* 0x00000008b3087223 */ /* 0x000fe2000001010b */
[----:B------:R-:W-:Y:S02]  /*e6b0*/  ISETP.GE.AND P5, PT, R21, R182, PT ;  /* 0x000000b61500720c */ /* 0x000fe40003fa6270 */
[----:B------:R-:W-:Y:S01]  /*e6c0*/  IABS R62, R62 ;  /* 0x0000003e003e7213 */ /* 0x000fe20000000000 */
[----:B------:R-:W-:Y:S01]  /*e6d0*/  FFMA.FTZ R4, -R179, R34, R4 ;  /* 0x00000022b3047223 */ /* 0x000fe20000010104 */
[----:B------:R-:W-:Y:S02]  /*e6e0*/  FSEL R157, R10, -INF , !P2 ;  /* 0xff8000000a9d7808 */ /* 0x000fe40005000000 */
[----:B------:R-:W-:Y:S01]  /*e6f0*/  IABS R42, R42 ;  /* 0x0000002a002a7213 */ /* 0x000fe20000000000 */
[----:B------:R-:W-:Y:S01]  /*e700*/  BAR.SYNC.DEFER_BLOCKING 0x0 ;  /* 0x0000000000007b1d */ /* 0x000fe20000010000 */
[----:B------:R-:W-:-:S02]  /*e710*/  ISETP.GE.AND P2, PT, R21, R181, PT ;  /* 0x000000b51500720c */ /* 0x000fc40003f46270 */
[----:B------:R-:W-:Y:S02]  /*e720*/  FSEL R93, R44, -INF , P5 ;  /* 0xff8000002c5d7808 */ /* 0x000fe40002800000 */
[----:B------:R-:W-:Y:S02]  /*e730*/  I2FP.F32.S32 R62, R62 ;  /* 0x0000003e003e7245 */ /* 0x000fe40000201400 */
[----:B------:R-:W-:Y:S02]  /*e740*/  ISETP.GE.AND P5, PT, R9, R182, PT ;  /* 0x000000b60900720c */ /* 0x000fe40003fa6270 */
[----:B------:R-:W-:Y:S01]  /*e750*/  I2FP.F32.S32 R11, R42 ;  /* 0x0000002a000b7245 */ /* 0x000fe20000201400 */
[----:B------:R-:W-:Y:S01]  /*e760*/  FFMA.FTZ R5, -R179, R62, R5 ;  /* 0x0000003eb3057223 */ /* 0x000fe20000010105 */
[----:B------:R-:W-:Y:S02]  /*e770*/  ISETP.GE.AND P3, PT, R21, R180, PT ;  /* 0x000000b41500720c */ /* 0x000fe40003f66270 */
[----:B------:R-:W-:Y:S01]  /*e780*/  FSEL R165, R8, -INF , P2 ;  /* 0xff80000008a57808 */ /* 0x000fe20001000000 */
[----:B------:R-:W-:Y:S01]  /*e790*/  FFMA.FTZ R6, -R179, R11, R6 ;  /* 0x0000000bb3067223 */ /* 0x000fe20000010106 */
[----:B------:R-:W-:-:S02]  /*e7a0*/  FSEL R4, R4, -INF , P5 ;  /* 0xff80000004047808 */ /* 0x000fc40002800000 */
[----:B------:R-:W-:Y:S02]  /*e7b0*/  ISETP.GE.AND P5, PT, R41, R182, PT ;  /* 0x000000b62900720c */ /* 0x000fe40003fa6270 */
[----:B------:R-:W-:Y:S02]  /*e7c0*/  IABS R40, R40 ;  /* 0x0000002800287213 */ /* 0x000fe40000000000 */
[----:B------:R-:W-:Y:S02]  /*e7d0*/  FSEL R165, R165, -INF , !P3 ;  /* 0xff800000a5a57808 */ /* 0x000fe40005800000 */
[----:B------:R-:W-:Y:S02]  /*e7e0*/  ISETP.GE.AND P3, PT, R9, R181, PT ;  /* 0x000000b50900720c */ /* 0x000fe40003f66270 */
[----:B------:R-:W-:Y:S02]  /*e7f0*/  FSEL R5, R5, -INF , P5 ;  /* 0xff80000005057808 */ /* 0x000fe40002800000 */
[----:B------:R-:W-:-:S02]  /*e800*/  ISETP.GT.AND P5, PT, R37, R162, PT ;  /* 0x000000a22500720c */ /* 0x000fc40003fa4270 */
[----:B------:R-:W-:Y:S02]  /*e810*/  ISETP.GE.AND P4, PT, R21, R178, PT ;  /* 0x000000b21500720c */ /* 0x000fe40003f86270 */
[----:B------:R-:W-:Y:S02]  /*e820*/  I2FP.F32.S32 R40, R40 ;  /* 0x0000002800287245 */ /* 0x000fe40000201400 */
[----:B------:R-:W-:Y:S02]  /*e830*/  ISETP.GE.AND P2, PT, R9, R180, PT ;  /* 0x000000b40900720c */ /* 0x000fe40003f46270 */
[----:B------:R-:W-:Y:S01]  /*e840*/  FSEL R6, R6, -INF , P3 ;  /* 0xff80000006067808 */ /* 0x000fe20001800000 */
[----:B------:R-:W-:Y:S01]  /*e850*/  FFMA.FTZ R7, -R179, R40, R7 ;  /* 0x00000028b3077223 */ /* 0x000fe20000010107 */
[----:B------:R-:W-:Y:S02]  /*e860*/  FSEL R93, R93, -INF , !P4 ;  /* 0xff8000005d5d7808 */ /* 0x000fe40006000000 */
[----:B------:R-:W-:-:S02]  /*e870*/  ISETP.GE.AND P4, PT, R9, R178, PT ;  /* 0x000000b20900720c */ /* 0x000fc40003f86270 */
[----:B------:R-:W-:Y:S02]  /*e880*/  FSEL R145, R6, -INF , !P2 ;  /* 0xff80000006917808 */ /* 0x000fe40005000000 */
[C---:B------:R-:W-:Y:S02]  /*e890*/  ISETP.GE.AND P2, PT, R41.reuse, R181, PT ;  /* 0x000000b52900720c */ /* 0x040fe40003f46270 */
[----:B------:R-:W-:Y:S02]  /*e8a0*/  FSEL R97, R4, -INF , !P4 ;  /* 0xff80000004617808 */ /* 0x000fe40006000000 */
[C---:B------:R-:W-:Y:S02]  /*e8b0*/  ISETP.GE.AND P4, PT, R41.reuse, R178, PT ;  /* 0x000000b22900720c */ /* 0x040fe40003f86270 */
[----:B------:R-:W-:Y:S02]  /*e8c0*/  ISETP.GE.AND P3, PT, R41, R180, PT ;  /* 0x000000b42900720c */ /* 0x000fe40003f66270 */
[----:B------:R-:W-:-:S02]  /*e8d0*/  FSEL R7, R7, -INF , P2 ;  /* 0xff80000007077808 */ /* 0x000fc40001000000 */
        /* <DEDUP_REMOVED lines=13> */
[----:B------:R-:W-:-:S05]  /*e9b0*/  IADD3 R9, PT, PT, RZ, -R9, RZ ;  /* 0x80000009ff097210 */ /* 0x000fca0007ffe0ff */
        /* <DEDUP_REMOVED lines=53> */
.L_x_10071:
        /* <DEDUP_REMOVED lines=8> */
.L_x_10072:
[----:B------:R-:W-:Y:S05]  /*ed90*/  BSYNC.RECONVERGENT B0 ;  /* 0x0000000000007941 */ /* 0x000fea0003800200 */
.L_x_10070:
[CC--:B------:R-:W-:Y:S01]  /*eda0*/  @!P0 IADD3 R4, P2, P1, R3.reuse, R164.reuse, R3 ;  /* 0x000000a403048210 */ /* 0x0c0fe2000795e003 */
[----:B------:R-:W-:Y:S01]  /*edb0*/  @!P0 IMAD.MOV.U32 R10, RZ, RZ, R164 ;  /* 0x000000ffff0a8224 */ /* 0x000fe200078e00a4 */
[-C--:B------:R-:W-:Y:S01]  /*edc0*/  @!P0 LEA R8, P4, R158, R164.reuse, 0x6 ;  /* 0x000000a49e088211 */ /* 0x080fe200078830ff */
[----:B------:R-:W-:Y:S01]  /*edd0*/  @!P0 IMAD.MOV.U32 R11, RZ, RZ, R163 ;  /* 0x000000ffff0b8224 */ /* 0x000fe200078e00a3 */
[----:B------:R-:W-:Y:S02]  /*ede0*/  @!P0 IADD3.X R5, PT, PT, R36, R163, R36, P2, P1 ;  /* 0x000000a324058210 */ /* 0x000fe400017e2424 */
[----:B------:R-:W-:Y:S02]  /*edf0*/  @!P0 IADD3 R6, P3, P2, R3, R164, R3 ;  /* 0x000000a403068210 */ /* 0x000fe40007a7e003 */
        /* <DEDUP_REMOVED lines=25> */
.L_x_10069:
[----:B------:R-:W-:Y:S05]  /*ef90*/  BSYNC.RECONVERGENT B1 ;  /* 0x0000000000017941 */ /* 0x000fea0003800200 */
.L_x_10068:
[----:B------:R-:W2:Y:S01]  /*efa0*/  LD.E R49, desc[UR4][R84.64+0xdc] ;  /* 0x0000dc0454317980 */ /* 0x000ea2000c101900 */
[----:B-1----:R-:W-:Y:S02]  /*efb0*/  FMNMX3.FTZ R4, R0, R43, R51, !PT ;  /* 0x0000002b00047276 */ /* 0x002fe40007810033 */
[----:B------:R-:W-:Y:S02]  /*efc0*/  LEA R86, R32, UR6, 0x1 ;  /* 0x0000000620567c11 */ /* 0x000fe4000f8e08ff */
[----:B------:R-:W-:Y:S02]  /*efd0*/  FMNMX3.FTZ R4, R4, R53, R103, !PT ;  /* 0x0000003504047276 */ /* 0x000fe40007810067 */
        /* <DEDUP_REMOVED lines=42> */
[----:B------:R-:W-:Y:S02]  /*f280*/  FSEL R5, R3, RZ, P0 ;  /* 0x000000ff03057208 */ /* 0x000fe40000000000 */
[----:B------:R-:W-:-:S03]  /*f290*/  FSETP.NEU.FTZ.AND P1, PT, R36, -INF , PT ;  /* 0xff8000002400780b */ /* 0x000fc60003f3d000 */
[----:B------:R-:W-:Y:S01]  /*f2a0*/  FADD.FTZ R104, R0, -R5 ;  /* 0x8000000500687221 */ /* 0x000fe20000010000 */
[----:B------:R-:W-:-:S05]  /*f2b0*/  FSEL R5, R36, RZ, P1 ;  /* 0x000000ff24057208 */ /* 0x000fca0000800000 */
[----:B------:R-:W-:Y:S01]  /*f2c0*/  FADD.FTZ R0, R2, -R5 ;  /* 0x8000000502007221 */ /* 0x000fe20000010000 */
[C---:B------:R-:W-:Y:S01]  /*f2d0*/  IADD3 R2, PT, PT, R86.reuse, 0x3000, RZ ;  /* 0x0000300056027810 */ /* 0x040fe20007ffe0ff */
[C---:B--2---:R-:W-:Y:S01]  /*f2e0*/  FMUL.FTZ R50, R49.reuse, R3 ;  /* 0x0000000331327220 */ /* 0x044fe20000410000 */
[C---:B------:R-:W-:Y:S01]  /*f2f0*/  FMUL.FTZ R58, R49.reuse, R36 ;  /* 0x00000024313a7220 */ /* 0x040fe20000410000 */
[C---:B------:R-:W-:Y:S01]  /*f300*/  FMUL.FTZ R106, R49.reuse, R0 ;  /* 0x00000000316a7220 */ /* 0x040fe20000410000 */
[----:B------:R-:W-:Y:S01]  /*f310*/  IADD3 R0, PT, PT, R86, 0x3020, RZ ;  /* 0x0000302056007810 */ /* 0x000fe20007ffe0ff */
[----:B------:R-:W-:Y:S01]  /*f320*/  FMUL.FTZ R104, R49, R104 ;  /* 0x0000006831687220 */ /* 0x000fe20000410000 */
[----:B------:R-:W-:Y:S02]  /*f330*/  FSEL R50, R50, RZ, P0 ;  /* 0x000000ff32327208 */ /* 0x000fe40000000000 */
[----:B------:R-:W-:Y:S01]  /*f340*/  FSEL R58, R58, RZ, P1 ;  /* 0x000000ff3a3a7208 */ /* 0x000fe20000800000 */
[----:B------:R-:W1:Y:S01]  /*f350*/  MUFU.EX2 R106, R106 ;  /* 0x0000006a006a7308 */ /* 0x000e620000000800 */
[----:B------:R-:W-:Y:S01]  /*f360*/  @P6 IADD3 R0, PT, PT, R2, -0x20, RZ ;  /* 0xffffffe002006810 */ /* 0x000fe20007ffe0ff */
        /* <DEDUP_REMOVED lines=9> */
[----:B------:R-:W2:Y:S01]  /*f400*/  LDSM.16.MT88.4 R4, [R0] ;  /* 0x000000000004783b */ /* 0x000ea20000004200 */
[----:B------:R-:W-:Y:S01]  /*f410*/  MUFU.EX2 R149, R149 ;  /* 0x0000009500957308 */ /* 0x000fe20000000800 */
[-CC-:B------:R-:W-:Y:S01]  /*f420*/  FFMA.FTZ R41, R13, R49.reuse, -R50.reuse ;  /* 0x000000310d297223 */ /* 0x180fe20000010832 */
[-CC-:B------:R-:W-:Y:S01]  /*f430*/  FFMA.FTZ R39, R15, R49.reuse, -R50.reuse ;  /* 0x000000310f277223 */ /* 0x180fe20000010832 */
[----:B------:R-:W3:Y:S01]  /*f440*/  LDSM.16.MT88.4 R24, [R0+0x400] ;  /* 0x000400000018783b */ /* 0x000ee20000004200 */
[-CC-:B------:R-:W-:Y:S01]  /*f450*/  FFMA.FTZ R141, R113, R49.reuse, -R50.reuse ;  /* 0x00000031718d7223 */ /* 0x180fe20000010832 */
[-C--:B-1----:R-:W-:Y:S01]  /*f460*/  FMUL.FTZ R12, R80, R106.reuse ;  /* 0x0000006a500c7220 */ /* 0x082fe20000410000 */
[-C--:B------:R-:W-:Y:S01]  /*f470*/  FMUL.FTZ R13, R81, R106.reuse ;  /* 0x0000006a510d7220 */ /* 0x080fe20000410000 */
[-C--:B------:R-:W-:Y:S01]  /*f480*/  FMUL.FTZ R76, R76, R106.reuse ;  /* 0x0000006a4c4c7220 */ /* 0x080fe20000410000 */
[----:B------:R-:W1:Y:S01]  /*f490*/  MUFU.EX2 R100, R100 ;  /* 0x0000006400647308 */ /* 0x000e620000000800 */
[-C--:B------:R-:W-:Y:S01]  /*f4a0*/  FMUL.FTZ R77, R77, R106.reuse ;  /* 0x0000006a4d4d7220 */ /* 0x080fe20000410000 */
[-CC-:B------:R-:W-:Y:S01]  /*f4b0*/  FFMA.FTZ R94, R127, R49.reuse, -R50.reuse ;  /* 0x000000317f5e7223 */ /* 0x180fe20000010832 */
[-C--:B------:R-:W-:Y:S01]  /*f4c0*/  FFMA.FTZ R129, R129, R49.reuse, -R50 ;  /* 0x0000003181817223 */ /* 0x080fe20000010832 */
        /* <DEDUP_REMOVED lines=12> */
[----:B------:R-:W4:Y:S01]  /*f590*/  MUFU.EX2 R96, R96 ;  /* 0x0000006000607308 */ /* 0x000f220000000800 */
[----:B-1----:R-:W-:Y:S01]  /*f5a0*/  F2FP.F16.F32.PACK_AB R9, R100, R149 ;  /* 0x000000956409723e */ /* 0x002fe200000000ff */
[-C--:B------:R-:W-:Y:S01]  /*f5b0*/  FFMA.FTZ R88, R191, R49.reuse, -R50 ;  /* 0x00000031bf587223 */ /* 0x080fe20000010832 */
[-CC-:B------:R-:W-:Y:S01]  /*f5c0*/  FFMA.FTZ R73, R125, R49.reuse, -R58.reuse ;  /* 0x000000317d497223 */ /* 0x180fe2000001083a */
[-C--:B------:R-:W-:Y:S01]  /*f5d0*/  FFMA.FTZ R121, R121, R49.reuse, -R58 ;  /* 0x0000003179797223 */ /* 0x080fe2000001083a */
        /* <DEDUP_REMOVED lines=10> */
[----:B------:R-:W-:Y:S01]  /*f680*/  FFMA.FTZ R110, R95, R49, -R58 ;  /* 0x000000315f6e7223 */ /* 0x000fe2000001083a */
[----:B------:R-:W1:Y:S01]  /*f690*/  MUFU.EX2 R102, R102 ;  /* 0x0000006600667308 */ /* 0x000e620000000800 */
[----:B----4-:R-:W-:Y:S01]  /*f6a0*/  F2FP.F16.F32.PACK_AB R11, R96, R147 ;  /* 0x00000093600b723e */ /* 0x010fe200000000ff */
        /* <DEDUP_REMOVED lines=11> */
[-C--:B------:R-:W-:Y:S01]  /*f760*/  FFMA.FTZ R89, R89, R49.reuse, -R58 ;  /* 0x0000003159597223 */ /* 0x080fe2000001083a */
[-CC-:B------:R-:W-:Y:S01]  /*f770*/  FFMA.FTZ R95, R157, R49.reuse, -R50.reuse ;  /* 0x000000319d5f7223 */ /* 0x180fe20000010832 */
[--C-:B------:R-:W-:Y:S01]  /*f780*/  FFMA.FTZ R108, R165, R49, -R50.reuse ;  /* 0x00000031a56c7223 */ /* 0x100fe20000010832 */
[----:B------:R-:W4:Y:S01]  /*f790*/  MUFU.EX2 R98, R98 ;  /* 0x0000006200627308 */ /* 0x000f220000000800 */
[----:B-1----:R-:W-:Y:S01]  /*f7a0*/  F2FP.F16.F32.PACK_AB R8, R102, R151 ;  /* 0x000000976608723e */ /* 0x002fe200000000ff */
[----:B------:R-:W-:Y:S01]  /*f7b0*/  FFMA.FTZ R151, R188, R106, R151 ;  /* 0x0000006abc977223 */ /* 0x000fe20000010097 */
[----:B------:R-:W-:-:S03]  /*f7c0*/  FFMA.FTZ R91, R145, R49, -R50 ;  /* 0x00000031915b7223 */ /* 0x000fc60000010832 */
[----:B------:R-:W-:Y:S02]  /*f7d0*/  FADD.FTZ R102, R102, R151 ;  /* 0x0000009766667221 */ /* 0x000fe40000010000 */
[----:B------:R-:W1:Y:S08]  /*f7e0*/  MUFU.EX2 R104, R104 ;  /* 0x0000006800687308 */ /* 0x000e700000000800 */
[----:B------:R-:W-:Y:S01]  /*f7f0*/  MUFU.EX2 R141, R141 ;  /* 0x0000008d008d7308 */ /* 0x000fe20000000800 */
[----:B----4-:R-:W-:Y:S01]  /*f800*/  F2FP.F16.F32.PACK_AB R10, R98, R133 ;  /* 0x00000085620a723e */ /* 0x010fe200000000ff */
[----:B------:R-:W-:-:S04]  /*f810*/  FADD.FTZ R133, R133, R102 ;  /* 0x0000006685857221 */ /* 0x000fc80000010000 */
[----:B------:R-:W-:Y:S02]  /*f820*/  FADD.FTZ R98, R98, R133 ;  /* 0x0000008562627221 */ /* 0x000fe40000010000 */
[----:B------:R-:W4:Y:S01]  /*f830*/  MUFU.EX2 R94, R94 ;  /* 0x0000005e005e7308 */ /* 0x000f220000000800 */
[-C--:B-1----:R-:W-:Y:S01]  /*f840*/  FMUL.FTZ R14, R82, R104.reuse ;  /* 0x00000068520e7220 */ /* 0x082fe20000410000 */
        /* <DEDUP_REMOVED lines=12> */
[--C-:B------:R-:W-:Y:S01]  /*f910*/  FFMA.FTZ R83, R109, R49, -R58.reuse ;  /* 0x000000316d537223 */ /* 0x100fe2000001083a */
[----:B------:R-:W-:Y:S01]  /*f920*/  FFMA.FTZ R149, R186, R104, R149 ;  /* 0x00000068ba957223 */ /* 0x000fe20000010095 */
[----:B------:R-:W1:Y:S01]  /*f930*/  MUFU.EX2 R92, R92 ;  /* 0x0000005c005c7308 */ /* 0x000e620000000800 */
[C---:B------:R-:W-:Y:S03]  /*f940*/  HMMA.16816.F32 R16, R8.reuse, R18, R76 ;  /* 0x000000120810723c */ /* 0x040fe6000000184c */
[----:B----4-:R-:W-:Y:S01]  /*f950*/  F2FP.F16.F32.PACK_AB R33, R94, R141 ;  /* 0x0000008d5e21723e */ /* 0x010fe200000000ff */
[-C--:B------:R-:W-:Y:S01]  /*f960*/  FFMA.FTZ R76, R117, R49.reuse, -R58 ;  /* 0x00000031754c7223 */ /* 0x080fe2000001083a */
[----:B------:R-:W-:Y:S01]  /*f970*/  FADD.FTZ R100, R100, R149 ;  /* 0x0000009564647221 */ /* 0x000fe20000010000 */
[-CC-:B------:R-:W-:Y:S01]  /*f980*/  FFMA.FTZ R105, R183, R49.reuse, -R50.reuse ;  /* 0x00000031b7697223 */ /* 0x180fe20000010832 */
[----:B------:R-:W-:Y:S01]  /*f990*/  FFMA.FTZ R186, R47, R49, -R50 ;  /* 0x000000312fba7223 */ /* 0x000fe20000010832 */
[----:B------:R-:W-:Y:S01]  /*f9a0*/  MUFU.EX2 R123, R123 ;  /* 0x0000007b007b7308 */ /* 0x000fe20000000800 */
[----:B--2---:R-:W-:Y:S03]  /*f9b0*/  HMMA.16816.F32 R28, R8, R4, R28 ;  /* 0x00000004081c723c */ /* 0x004fe6000000181c */
[----:B------:R-:W-:-:S04]  /*f9c0*/  FADD.FTZ R147, R147, R100 ;  /* 0x0000006493937221 */ /* 0x000fc80000010000 */
[----:B------:R-:W2:Y:S01]  /*f9d0*/  MUFU.EX2 R2, R2 ;  /* 0x0000000200027308 */ /* 0x000ea20000000800 */
[----:B------:R-:W-:Y:S01]  /*f9e0*/  HMMA.16816.F32 R8, R8, R6, R68 ;  /* 0x000000060808723c */ /* 0x000fe20000001844 */
[----:B------:R-:W4:Y:S02]  /*f9f0*/  LDSM.16.MT88.4 R4, [R86+0x3800] ;  /* 0x003800005604783b */ /* 0x000f240000004200 */
[----:B-1----:R-:W-:Y:S01]  /*fa00*/  F2FP.F16.F32.PACK_AB R35, R92, R129 ;  /* 0x000000815c23723e */ /* 0x002fe200000000ff */
[-CC-:B------:R-:W-:Y:S01]  /*fa10*/  FFMA.FTZ R68, R115, R49.reuse, -R58.reuse ;  /* 0x0000003173447223 */ /* 0x180fe2000001083a */
[-CC-:B------:R-:W-:Y:S01]  /*fa20*/  FFMA.FTZ R69, R119, R49.reuse, -R58.reuse ;  /* 0x0000003177457223 */ /* 0x180fe2000001083a */
[----:B------:R-:W-:Y:S01]  /*fa30*/  FFMA.FTZ R71, R107, R49, -R58 ;  /* 0x000000316b477223 */ /* 0x000fe2000001083a */
[----:B------:R-:W-:Y:S08]  /*fa40*/  MUFU.EX2 R80, R80 ;  /* 0x0000005000507308 */ /* 0x000ff00000000800 */
[----:B------:R-:W1:Y:S01]  /*fa50*/  MUFU.EX2 R77, R131 ;  /* 0x00000083004d7308 */ /* 0x000e620000000800 */
[----:B--2---:R-:W-:Y:S01]  /*fa60*/  F2FP.F16.F32.PACK_AB R32, R2, R123 ;  /* 0x0000007b0220723e */ /* 0x004fe200000000ff */
[----:B------:R-:W-:-:S04]  /*fa70*/  FADD.FTZ R123, R123, R98 ;  /* 0x000000627b7b7221 */ /* 0x000fc80000010000 */
[----:B------:R-:W-:Y:S01]  /*fa80*/  FADD.FTZ R123, R2, R123 ;  /* 0x0000007b027b7221 */ /* 0x000fe20000010000 */
[----:B------:R-:W-:Y:S01]  /*fa90*/  FFMA.FTZ R2, R87, R49, -R58 ;  /* 0x0000003157027223 */ /* 0x000fe2000001083a */
        /* <DEDUP_REMOVED lines=38> */
[----:B--2---:R-:W-:-:S02]  /*fd00*/  F2FP.F16.F32.PACK_AB R35, R53, R60 ;  /* 0x0000003c3523723e */ /* 0x004fc400000000ff */
        /* <DEDUP_REMOVED lines=13> */
[----:B------:R-:W-:Y:S03]  /*fde0*/  HMMA.16816.F32 R24, R32, R6, R24 ;  /* 0x000000062018723c */ /* 0x000fe60000001818 */
[----:B-1----:R-:W-:Y:S01]  /*fdf0*/  F2FP.F16.F32.PACK_AB R33, R48, R51 ;  /* 0x000000333021723e */ /* 0x002fe200000000ff */
[----:B------:R-:W1:Y:S01]  /*fe00*/  MUFU.EX2 R83, R83 ;  /* 0x0000005300537308 */ /* 0x000e620000000800 */
[----:B---3--:R-:W-:Y:S01]  /*fe10*/  F2FP.F16.F32.PACK_AB R35, R45, R46 ;  /* 0x0000002e2d23723e */ /* 0x008fe200000000ff */
[----:B------:R-:W-:Y:S06]  /*fe20*/  LDSM.16.MT88.4 R4, [R86+0x4400] ;  /* 0x004400005604783b */ /* 0x000fec0000004200 */
[----:B------:R-:W-:Y:S08]  /*fe30*/  MUFU.EX2 R81, R81 ;  /* 0x0000005100517308 */ /* 0x000ff00000000800 */
[----:B------:R-:W3:Y:S01]  /*fe40*/  MUFU.EX2 R110, R110 ;  /* 0x0000006e006e7308 */ /* 0x000ee20000000800 */
[----:B-1----:R-:W-:-:S07]  /*fe50*/  F2FP.F16.F32.PACK_AB R32, R83, R82 ;  /* 0x000000525320723e */ /* 0x002fce00000000ff */
[----:B------:R-:W-:Y:S08]  /*fe60*/  MUFU.EX2 R44, R44 ;  /* 0x0000002c002c7308 */ /* 0x000ff00000000800 */
[----:B------:R-:W1:Y:S01]  /*fe70*/  MUFU.EX2 R43, R43 ;  /* 0x0000002b002b7308 */ /* 0x000e620000000800 */
[----:B---3--:R-:W-:-:S07]  /*fe80*/  F2FP.F16.F32.PACK_AB R34, R110, R81 ;  /* 0x000000516e22723e */ /* 0x008fce00000000ff */
[C---:B----4-:R-:W-:Y:S01]  /*fe90*/  HMMA.16816.F32 R12, R32.reuse, R20, R12 ;  /* 0x00000014200c723c */ /* 0x050fe2000000180c */
[----:B------:R-:W-:Y:S07]  /*fea0*/  MUFU.EX2 R42, R42 ;  /* 0x0000002a002a7308 */ /* 0x000fee0000000800 */
[C---:B------:R-:W-:Y:S01]  /*feb0*/  HMMA.16816.F32 R16, R32.reuse, R22, R16 ;  /* 0x000000162010723c */ /* 0x040fe20000001810 */
[----:B------:R-:W3:Y:S01]  /*fec0*/  LDSM.16.MT88.4 R20, [R0+0x1400] ;  /* 0x001400000014783b */ /* 0x000ee20000004200 */
[----:B------:R-:W4:Y:S06]  /*fed0*/  MUFU.EX2 R41, R41 ;  /* 0x0000002900297308 */ /* 0x000f2c0000000800 */
[C---:B--2---:R-:W-:Y:S03]  /*fee0*/  HMMA.16816.F32 R28, R32.reuse, R8, R28 ;  /* 0x00000008201c723c */ /* 0x044fe6000000181c */
[----:B-1----:R-:W-:Y:S01]  /*fef0*/  F2FP.F16.F32.PACK_AB R9, R43, R44 ;  /* 0x0000002c2b09723e */ /* 0x002fe200000000ff */
[----:B------:R-:W-:Y:S04]  /*ff00*/  MUFU.EX2 R67, R67 ;  /* 0x0000004300437308 */ /* 0x000fe80000000800 */
[----:B------:R-:W-:Y:S03]  /*ff10*/  HMMA.16816.F32 R24, R32, R10, R24 ;  /* 0x0000000a2018723c */ /* 0x000fe60000001818 */
        /* <DEDUP_REMOVED lines=21> */
[C---:B---3--:R-:W-:Y:S05]  /*10070*/  HMMA.16816.F32 R28, R8.reuse, R20, R28 ;  /* 0x00000014081c723c */ /* 0x048fea000000181c */
[-C--:B------:R-:W-:Y:S01]  /*10080*/  FFMA.FTZ R20, R59, R49.reuse, -R58 ;  /* 0x000000313b147223 */ /* 0x080fe2000001083a */
[----:B------:R-:W-:Y:S01]  /*10090*/  FADD.FTZ R59, R71, R68 ;  /* 0x00000044473b7221 */ /* 0x000fe20000010000 */
[----:B------:R-:W-:Y:S01]  /*100a0*/  FADD.FTZ R60, R60, R55 ;  /* 0x000000373c3c7221 */ /* 0x000fe20000010000 */
[----:B------:R-:W-:Y:S01]  /*100b0*/  MUFU.EX2 R72, R72 ;  /* 0x0000004800487308 */ /* 0x000fe20000000800 */
[----:B------:R-:W-:Y:S01]  /*100c0*/  LDSM.16.MT88.4 R68, [R0+0x1c00] ;  /* 0x001c00000044783b */ /* 0x000fe20000004200 */
[----:B------:R-:W-:Y:S01]  /*100d0*/  FADD.FTZ R59, R76, R59 ;  /* 0x0000003b4c3b7221 */ /* 0x000fe20000010000 */
[----:B------:R-:W-:Y:S01]  /*100e0*/  FADD.FTZ R60, R53, R60 ;  /* 0x0000003c353c7221 */ /* 0x000fe20000010000 */
[C---:B------:R-:W-:Y:S01]  /*100f0*/  HMMA.16816.F32 R12, R8.reuse, R4, R12 ;  /* 0x00000004080c723c */ /* 0x040fe2000000180c */
[----:B------:R-:W-:Y:S02]  /*10100*/  LDSM.16.MT88.4 R76, [R86+0x4c00] ;  /* 0x004c0000564c783b */ /* 0x000fe40000004200 */
[----:B------:R-:W-:Y:S01]  /*10110*/  FADD.FTZ R74, R74, R59 ;  /* 0x0000003b4a4a7221 */ /* 0x000fe20000010000 */
[----:B------:R-:W-:Y:S01]  /*10120*/  FADD.FTZ R51, R51, R60 ;  /* 0x0000003c33337221 */ /* 0x000fe20000010000 */
[----:B------:R-:W3:Y:S02]  /*10130*/  MUFU.EX2 R105, R105 ;  /* 0x0000006900697308 */ /* 0x000ee40000000800 */
[----:B------:R-:W-:Y:S01]  /*10140*/  FADD.FTZ R75, R75, R74 ;  /* 0x0000004a4b4b7221 */ /* 0x000fe20000010000 */
[----:B------:R-:W-:Y:S01]  /*10150*/  FADD.FTZ R51, R48, R51 ;  /* 0x0000003330337221 */ /* 0x000fe20000010000 */
[C---:B------:R-:W-:Y:S01]  /*10160*/  HMMA.16816.F32 R16, R8.reuse, R6, R16 ;  /* 0x000000060810723c */ /* 0x040fe20000001810 */
[----:B------:R4:W5:Y:S02]  /*10170*/  LDSM.16.MT88.4 R4, [R0+0x1800] ;  /* 0x001800000004783b */ /* 0x0009640000004200 */
        /* <DEDUP_REMOVED lines=25> */
[----:B------:R-:W-:-:S03]  /*10310*/  FADD.FTZ R39, R39, R40 ;  /* 0x0000002827277221 */ /* 0x000fc60000010000 */
[----:B------:R-:W-:Y:S01]  /*10320*/  FADD.FTZ R57, R57, R56 ;  /* 0x0000003839397221 */ /* 0x000fe20000010000 */
[----:B----4-:R-:W-:Y:S01]  /*10330*/  FADD.FTZ R0, R72, R39 ;  /* 0x0000002748007221 */ /* 0x010fe20000010000 */
[----:B------:R-:W-:Y:S02]  /*10340*/  MUFU.EX2 R95, R95 ;  /* 0x0000005f005f7308 */ /* 0x000fe40000000800 */
[----:B------:R-:W-:Y:S01]  /*10350*/  FADD.FTZ R57, R96, R57 ;  /* 0x0000003960397221 */ /* 0x000fe20000010000 */
[----:B------:R-:W-:-:S05]  /*10360*/  FADD.FTZ R0, R105, R0 ;  /* 0x0000000069007221 */ /* 0x000fca0000010000 */
[----:B------:R-:W1:Y:S01]  /*10370*/  MUFU.EX2 R108, R108 ;  /* 0x0000006c006c7308 */ /* 0x000e620000000800 */
[----:B---3--:R-:W-:Y:S01]  /*10380*/  F2FP.F16.F32.PACK_AB R10, R21, R2 ;  /* 0x00000002150a723e */ /* 0x008fe200000000ff */
[----:B------:R-:W-:-:S04]  /*10390*/  FADD.FTZ R2, R2, R57 ;  /* 0x0000003902027221 */ /* 0x000fc80000010000 */
[----:B------:R-:W-:Y:S01]  /*103a0*/  FADD.FTZ R21, R21, R2 ;  /* 0x0000000215157221 */ /* 0x000fe20000010000 */
[-C--:B------:R-:W-:Y:S01]  /*103b0*/  MOV R2, R36.reuse ;  /* 0x0000002400027202 */ /* 0x080fe20000000f00 */
[----:B--2---:R-:W-:Y:S03]  /*103c0*/  HMMA.16816.F32 R12, R8, R32, R12 ;  /* 0x00000020080c723c */ /* 0x004fe6000000180c */
[----:B------:R-:W-:Y:S01]  /*103d0*/  FFMA.FTZ R33, R52, R49, -R58 ;  /* 0x0000003134217223 */ /* 0x000fe2000001083a */
[----:B------:R-:W-:Y:S01]  /*103e0*/  MUFU.EX2 R20, R20 ;  /* 0x0000001400147308 */ /* 0x000fe20000000800 */
[----:B------:R-:W-:-:S03]  /*103f0*/  @P5 MOV R2, R36 ;  /* 0x0000002400025202 */ /* 0x000fc60000000f00 */
[C---:B-----5:R-:W-:Y:S03]  /*10400*/  HMMA.16816.F32 R28, R8.reuse, R4, R28 ;  /* 0x00000004081c723c */ /* 0x060fe6000000181c */
[C---:B-1----:R-:W-:Y:S01]  /*10410*/  F2FP.F16.F32.PACK_AB R5, R108.reuse, R95 ;  /* 0x0000005f6c05723e */ /* 0x042fe200000000ff */
[----:B------:R-:W1:Y:S01]  /*10420*/  MUFU.EX2 R23, R23 ;  /* 0x0000001700177308 */ /* 0x000e620000000800 */
[----:B------:R-:W-:Y:S01]  /*10430*/  FADD.FTZ R95, R95, R0 ;  /* 0x000000005f5f7221 */ /* 0x000fe20000010000 */
[-C--:B------:R-:W-:Y:S02]  /*10440*/  MOV R0, R3.reuse ;  /* 0x0000000300007202 */ /* 0x080fe40000000f00 */
[----:B------:R-:W-:Y:S01]  /*10450*/  @P5 MOV R0, R3 ;  /* 0x0000000300005202 */ /* 0x000fe20000000f00 */
[----:B------:R-:W-:Y:S01]  /*10460*/  FADD.FTZ R108, R108, R95 ;  /* 0x0000005f6c6c7221 */ /* 0x000fe20000010000 */
[C---:B------:R-:W-:Y:S02]  /*10470*/  HMMA.16816.F32 R16, R8.reuse, R34, R16 ;  /* 0x000000220810723c */ /* 0x040fe40000001810 */
[----:B------:R-:W-:Y:S06]  /*10480*/  MUFU.EX2 R91, R91 ;  /* 0x0000005b005b7308 */ /* 0x000fec0000000800 */
[----:B------:R-:W-:Y:S02]  /*10490*/  HMMA.16816.F32 R24, R8, R6, R24 ;  /* 0x000000060818723c */ /* 0x000fe40000001818 */
        /* <DEDUP_REMOVED lines=12> */
[----:B------:R-:W-:Y:S05]  /*10560*/  HMMA.16816.F32 R80, R4, R76, R12 ;  /* 0x0000004c0450723c */ /* 0x000fea000000180c */
[----:B------:R-:W-:-:S03]  /*10570*/  MOV R12, R37 ;  /* 0x00000025000c7202 */ /* 0x000fc60000000f00 */
[C---:B------:R-:W-:Y:S08]  /*10580*/  HMMA.16816.F32 R72, R4.reuse, R68, R28 ;  /* 0x000000440448723c */ /* 0x040ff0000000181c */
[C---:B------:R-:W-:Y:S08]  /*10590*/  HMMA.16816.F32 R76, R4.reuse, R78, R16 ;  /* 0x0000004e044c723c */ /* 0x040ff00000001810 */
[----:B------:R-:W-:Y:S01]  /*105a0*/  HMMA.16816.F32 R68, R4, R70, R24 ;  /* 0x000000460444723c */ /* 0x000fe20000001818 */
[----:B------:R-:W-:-:S04]  /*105b0*/  NOP ;  /* 0x0000000000007918 */ /* 0x000fc80000000000 */
[----:B------:R-:W-:-:S15]  /*105c0*/  @P5 BRA `(.L_x_10073) ;  /* 0x0000000000045947 */ /* 0x000fde0003800000 */
.L_x_10064:
[----:B------:R-:W-:-:S07]  /*105d0*/  IADD3 R61, PT, PT, R12, -0x1, RZ ;  /* 0xffffffff0c3d7810 */ /* 0x000fce0007ffe0ff */
.L_x_10073:
[----:B------:R-:W-:Y:S05]  /*105e0*/  BSYNC B2 ;  /* 0x0000000000027941 */ /* 0x000fea0003800000 */
.L_x_10063:
        /* <DEDUP_REMOVED lines=13> */
.L_x_10081:
        /* <DEDUP_REMOVED lines=78> */
.L_x_10076:
[----:B------:R-:W-:Y:S05]  /*10ba0*/  BSYNC.RECONVERGENT B0 ;  /* 0x0000000000007941 */ /* 0x000fea0003800200 */
.L_x_10075:
[----:B------:R-:W1:Y:S01]  /*10bb0*/  S2UR UR7, SR_CgaCtaId ;  /* 0x00000000000779c3 */ /* 0x000e620000008800 */
[C---:B------:R-:W-:Y:S01]  /*10bc0*/  IMAD.SHL.U32 R192, R155.reuse, 0x8, RZ ;  /* 0x000000089bc07824 */ /* 0x040fe200078e00ff */
[C---:B------:R-:W-:Y:S01]  /*10bd0*/  LOP3.LUT R189, R155.reuse, 0x18, RZ, 0xc0, !PT ;  /* 0x000000189bbd7812 */ /* 0x040fe200078ec0ff */
[----:B------:R-:W-:Y:S01]  /*10be0*/  UMOV UR9, 0x400 ;  /* 0x0000040000097882 */ /* 0x000fe20000000000 */
[----:B------:R-:W-:Y:S01]  /*10bf0*/  SHF.L.U64.HI R165, R160, 0x6, R161 ;  /* 0x00000006a0a57819 */ /* 0x000fe200000102a1 */
[C---:B------:R-:W-:Y:S01]  /*10c00*/  IMAD.SHL.U32 R157, R155.reuse, 0x20, RZ ;  /* 0x000000209b9d7824 */ /* 0x040fe200078e00ff */
[----:B------:R-:W-:Y:S01]  /*10c10*/  LOP3.LUT R190, R192, 0x18, RZ, 0xc0, !PT ;  /* 0x00000018c0be7812 */ /* 0x000fe200078ec0ff */
[----:B------:R-:W-:Y:S01]  /*10c20*/  IMAD.SHL.U32 R153, R155, 0x10, RZ ;  /* 0x000000109b997824 */ /* 0x000fe200078e00ff */
[--C-:B------:R-:W-:Y:S01]  /*10c30*/  LOP3.LUT R189, R189, 0xc0, R192.reuse, 0xf8, !PT ;  /* 0x000000c0bdbd7812 */ /* 0x100fe200078ef8c0 */
[----:B------:R-:W-:Y:S01]  /*10c40*/  IMAD.SHL.U32 R154, R155, 0x4, RZ ;  /* 0x000000049b9a7824 */ /* 0x000fe200078e00ff */
[----:B------:R-:W-:Y:S01]  /*10c50*/  ISETP.GE.AND P6, PT, R190, R171, PT ;  /* 0x000000abbe00720c */ /* 0x000fe20003fc6270 */
[----:B------:R-:W-:Y:S01]  /*10c60*/  IMAD.SHL.U32 R190, R160, 0x40, RZ ;  /* 0x00000040a0be7824 */ /* 0x000fe200078e00ff */
[--C-:B------:R-:W-:Y:S01]  /*10c70*/  LOP3.LUT R189, R189, 0x18, R192.reuse, 0x78, !PT ;  /* 0x00000018bdbd7812 */ /* 0x100fe200078e78c0 */
[----:B------:R-:W-:Y:S01]  /*10c80*/  VIADD R183, R183, 0xffffffff ;  /* 0xffffffffb7b77836 */ /* 0x000fe20000000000 */
[----:B------:R-:W-:Y:S01]  /*10c90*/  LOP3.LUT R2, R157, 0xc0, RZ, 0xc0, !PT ;  /* 0x000000c09d027812 */ /* 0x000fe200078ec0ff */
[----:B------:R-:W-:Y:S01]  /*10ca0*/  BSSY.RECONVERGENT B1, `(.L_x_10077) ;  /* 0x00000d2000017945 */ /* 0x000fe20003800200 */
[----:B------:R-:W-:Y:S02]  /*10cb0*/  LOP3.LUT R189, R189, 0x1f20, R192, 0xf8, !PT ;  /* 0x00001f20bdbd7812 */ /* 0x000fe400078ef8c0 */
[----:B------:R-:W-:Y:S02]  /*10cc0*/  IADD3 R192, P0, PT, R190, R167, RZ ;  /* 0x000000a7bec07210 */ /* 0x000fe40007f1e0ff */
[----:B------:R-:W-:Y:S02]  /*10cd0*/  LOP3.LUT R0, R153, 0x100, RZ, 0xc0, !PT ;  /* 0x0000010099007812 */ /* 0x000fe400078ec0ff */
[-C--:B------:R-:W-:Y:S01]  /*10ce0*/  IADD3 R194, P1, PT, R192, R190.reuse, RZ ;  /* 0x000000bec0c27210 */ /* 0x080fe20007f3e0ff */
[----:B------:R-:W-:Y:S01]  /*10cf0*/  @!P6 IMAD.MOV.U32 R196, RZ, RZ, R167 ;  /* 0x000000ffffc4e224 */ /* 0x000fe200078e00a7 */
[----:B-1----:R-:W-:Y:S01]  /*10d00*/  ULEA UR6, UR7, UR9, 0x18 ;  /* 0x0000000907067291 */ /* 0x002fe2000f8ec0ff */
[--C-:B------:R-:W-:Y:S01]  /*10d10*/  @!P6 IMAD.MOV.U32 R197, RZ, RZ, R166.reuse ;  /* 0x000000ffffc5e224 */ /* 0x100fe200078e00a6 */
[----:B------:R-:W-:Y:S01]  /*10d20*/  LOP3.LUT R3, R2, 0x8, R155, 0xf8, !PT ;  /* 0x0000000802037812 */ /* 0x000fe200078ef89b */
[----:B------:R-:W-:Y:S01]  /*10d30*/  IMAD.X R193, R165, 0x1, R166, P0 ;  /* 0x00000001a5c17824 */ /* 0x000fe200000e06a6 */
[----:B------:R-:W-:Y:S02]  /*10d40*/  @!P6 IADD3 R190, P0, PT, R194, R190, RZ ;  /* 0x000000bec2bee210 */ /* 0x000fe40007f1e0ff */
[----:B------:R-:W-:Y:S01]  /*10d50*/  LEA R189, R189, UR6, 0x1 ;  /* 0x00000006bdbd7c11 */ /* 0x000fe2000f8e08ff */
[----:B------:R-:W-:Y:S01]  /*10d60*/  IMAD.X R195, R193, 0x1, R165, P1 ;  /* 0x00000001c1c37824 */ /* 0x000fe200008e06a5 */
[----:B------:R-:W-:Y:S02]  /*10d70*/  LOP3.LUT R156, R154, 0x18, RZ, 0xc0, !PT ;  /* 0x000000189a9c7812 */ /* 0x000fe400078ec0ff */
[----:B------:R-:W-:Y:S01]  /*10d80*/  LOP3.LUT R0, R0, 0x20, R157, 0xf8, !PT ;  /* 0x0000002000007812 */ /* 0x000fe200078ef89d */
[----:B------:R-:W-:Y:S01]  /*10d90*/  @!PT LDS RZ, [RZ] ;  /* 0x00000000fffff984 */ /* 0x000fe20000000800 */
[----:B------:R-:W-:Y:S01]  /*10da0*/  @!PT LDS RZ, [RZ] ;  /* 0x00000000fffff984 */ /* 0x000fe20000000800 */
[----:B------:R-:W-:Y:S01]  /*10db0*/  @!PT LDS RZ, [RZ] ;  /* 0x00000000fffff984 */ /* 0x000fe20000000800 */
[----:B------:R1:W-:Y:S01]  /*10dc0*/  @!P6 LDGSTS.E.BYPASS.LTC128B.128 [R189+0x3000], desc[UR4][R196.64] ;  /* 0x03000000c4bdefae */ /* 0x0003e2000b981a04 */
[----:B------:R-:W-:Y:S01]  /*10dd0*/  @!P6 IMAD.X R191, R195, 0x1, R165, P0 ;  /* 0x00000001c3bfe824 */ /* 0x000fe200000e06a5 */
[----:B------:R-:W-:Y:S03]  /*10de0*/  LOP3.LUT P2, RZ, R155, 0x4, RZ, 0xc0, !PT ;  /* 0x000000049bff7812 */ /* 0x000fe6000784c0ff */
        /* <DEDUP_REMOVED lines=14> */
[----:B------:R1:W-:Y:S01]  /*10ed0*/  @!P6 LDGSTS.E.BYPASS.LTC128B.128 [R189+0x4000], desc[UR4][R194.64] ;  /* 0x04000000c2bdefae */ /* 0x0003e2000b981a04 */
        /* <DEDUP_REMOVED lines=141> */
.L_x_10080:
[----:B------:R-:W-:Y:S05]  /*117b0*/  BSYNC.RECONVERGENT B0 ;  /* 0x0000000000007941 */ /* 0x000fea0003800200 */
.L_x_10079:
        /* <DEDUP_REMOVED lines=32> */
.L_x_10078:
[----:B------:R-:W-:Y:S05]  /*119c0*/  BSYNC.RECONVERGENT B1 ;  /* 0x0000000000017941 */ /* 0x000fea0003800200 */
.L_x_10077:
[----:B------:R-:W-:Y:S01]  /*119d0*/  IABS R88, R185 ;  /* 0x000000b900587213 */ /* 0x000fe20000000000 */
[C---:B------:R-:W-:Y:S02]  /*119e0*/  VIADD R149, R187.reuse, 0xfffffff8 ;  /* 0xfffffff8bb957836 */ /* 0x040fe40000000000 */
[C---:B------:R-:W-:Y:S01]  /*119f0*/  VIADD R141, R187.reuse, 0x8 ;  /* 0x00000008bb8d7836 */ /* 0x040fe20000000000 */
[----:B------:R-:W-:Y:S01]  /*11a00*/  I2FP.F32.S32 R88, R88 ;  /* 0x0000005800587245 */ /* 0x000fe20000201400 */
[C---:B------:R-:W-:Y:S02]  /*11a10*/  VIADD R133, R187.reuse, 0x9 ;  /* 0x00000009bb857836 */ /* 0x040fe40000000000 */
[C---:B------:R-:W-:Y:S02]  /*11a20*/  VIADD R145, R187.reuse, 0x20 ;  /* 0x00000020bb917836 */ /* 0x040fe40000000000 */
[----:B------:R-:W-:Y:S02]  /*11a30*/  VIADD R129, R187, 0x29 ;  /* 0x00000029bb817836 */ /* 0x000fe40000000000 */
[-C--:B------:R-:W-:Y:S01]  /*11a40*/  FFMA.FTZ R33, -R179, R88.reuse, R33 ;  /* 0x00000058b3217223 */ /* 0x080fe20000010121 */
[----:B------:R-:W-:Y:S02]  /*11a50*/  VIADD R137, R187, 0x28 ;  /* 0x00000028bb897836 */ /* 0x000fe40000000000 */
[----:B------:R-:W-:Y:S01]  /*11a60*/  FFMA.FTZ R39, -R179, R88, R39 ;  /* 0x00000058b3277223 */ /* 0x000fe20000010127 */
        /* <DEDUP_REMOVED lines=10> */
[----:B-1----:R-:W-:Y:S01]  /*11b10*/  VIADD R165, R187, 0x18 ;  /* 0x00000018bba57836 */ /* 0x002fe20000000000 */
[----:B------:R-:W-:Y:S01]  /*11b20*/  FSEL R98, R39, -INF , P1 ;  /* 0xff80000027627808 */ /* 0x000fe20000800000 */
        /* <DEDUP_REMOVED lines=31> */
[----:B------:R-:W-:Y:S01]  /*11d20*/  I2FP.F32.S32 R89, R89 ;  /* 0x0000005900597245 */ /* 0x000fe20000201400 */
[CC--:B------:R-:W-:Y:S01]  /*11d30*/  FFMA.FTZ R10, -R179.reuse, R3.reuse, R10 ;  /* 0x00000003b30a7223 */ /* 0x0c0fe2000001010a */
[----:B------:R-:W-:Y:S01]  /*11d40*/  I2FP.F32.S32 R2, R2 ;  /* 0x0000000200027245 */ /* 0x000fe20000201400 */
[C---:B------:R-:W-:Y:S01]  /*11d50*/  FFMA.FTZ R4, -R179.reuse, R3, R4 ;  /* 0x00000003b3047223 */ /* 0x040fe20000010104 */
[----:B------:R-:W-:Y:S01]  /*11d60*/  IABS R0, R0 ;  /* 0x0000000000007213 */ /* 0x000fe20000000000 */
        /* <DEDUP_REMOVED lines=8> */
[C---:B------:R-:W-:Y:S01]  /*11df0*/  FFMA.FTZ R5, -R179.reuse, R0, R5 ;  /* 0x00000000b3057223 */ /* 0x040fe20000010105 */
[----:B------:R-:W-:Y:S01]  /*11e00*/  FSEL R197, R4, -INF , P0 ;  /* 0xff80000004c57808 */ /* 0x000fe20000000000 */
[C---:B------:R-:W-:Y:S01]  /*11e10*/  FFMA.FTZ R14, -R179.reuse, R88, R14 ;  /* 0x00000058b30e7223 */ /* 0x040fe2000001010e */
[----:B------:R-:W-:Y:S01]  /*11e20*/  I2FP.F32.S32 R3, R3 ;  /* 0x0000000300037245 */ /* 0x000fe20000201400 */
[----:B------:R-:W-:Y:S01]  /*11e30*/  FFMA.FTZ R11, -R179, R0, R11 ;  /* 0x00000000b30b7223 */ /* 0x000fe2000001010b */
[----:B------:R-:W-:Y:S01]  /*11e40*/  IABS R2, R2 ;  /* 0x0000000200027213 */ /* 0x000fe20000000000 */
[----:B------:R-:W-:Y:S01]  /*11e50*/  VIADD R89, R185, 0x30 ;  /* 0x00000030b9597836 */ /* 0x000fe20000000000 */
[----:B------:R-:W-:Y:S01]  /*11e60*/  ISETP.GE.AND P0, PT, R229, R182, PT ;  /* 0x000000b6e500720c */ /* 0x000fe20003f06270 */
[CC--:B------:R-:W-:Y:S01]  /*11e70*/  FFMA.FTZ R18, -R179.reuse, R3.reuse, R18 ;  /* 0x00000003b3127223 */ /* 0x0c0fe20000010112 */
[----:B------:R-:W-:Y:S01]  /*11e80*/  I2FP.F32.S32 R2, R2 ;  /* 0x0000000200027245 */ /* 0x000fe20000201400 */
[----:B------:R-:W-:Y:S01]  /*11e90*/  FFMA.FTZ R12, -R179, R3, R12 ;  /* 0x00000003b30c7223 */ /* 0x000fe2000001010c */
[----:B------:R-:W-:Y:S01]  /*11ea0*/  IABS R89, R89 ;  /* 0x0000005900597213 */ /* 0x000fe20000000000 */
[----:B------:R-:W-:Y:S01]  /*11eb0*/  VIADD R3, R185, 0x19 ;  /* 0x00000019b9037836 */ /* 0x000fe20000000000 */
[----:B------:R-:W-:Y:S01]  /*11ec0*/  FSEL R195, R5, -INF , P1 ;  /* 0xff80000005c37808 */ /* 0x000fe20000800000 */
[CC--:B------:R-:W-:Y:S01]  /*11ed0*/  FFMA.FTZ R13, -R179.reuse, R2.reuse, R13 ;  /* 0x00000002b30d7223 */ /* 0x0c0fe2000001010d */
[----:B------:R-:W-:Y:S01]  /*11ee0*/  I2FP.F32.S32 R0, R89 ;  /* 0x0000005900007245 */ /* 0x000fe20000201400 */
[----:B------:R-:W-:Y:S01]  /*11ef0*/  FFMA.FTZ R19, -R179, R2, R19 ;  /* 0x00000002b3137223 */ /* 0x000fe20000010113 */
[----:B------:R-:W-:Y:S01]  /*11f00*/  IABS R3, R3 ;  /* 0x0000000300037213 */ /* 0x000fe20000000000 */
[----:B------:R-:W-:Y:S01]  /*11f10*/  VIADD R89, R185, 0x20 ;  /* 0x00000020b9597836 */ /* 0x000fe20000000000 */
[----:B------:R-:W-:Y:S01]  /*11f20*/  ISETP.GE.AND P1, PT, R227, R182, PT ;  /* 0x000000b6e300720c */ /* 0x000fe20003f26270 */
[C---:B------:R-:W-:Y:S01]  /*11f30*/  FFMA.FTZ R15, -R179.reuse, R0, R15 ;  /* 0x00000000b30f7223 */ /* 0x040fe2000001010f */
[----:B------:R-:W-:Y:S01]  /*11f40*/  I2FP.F32.S32 R3, R3 ;  /* 0x0000000300037245 */ /* 0x000fe20000201400 */
[----:B------:R-:W-:Y:S01]  /*11f50*/  FFMA.FTZ R8, -R179, R88, R8 ;  /* 0x00000058b3087223 */ /* 0x000fe20000010108 */
[----:B------:R-:W-:Y:S01]  /*11f60*/  IABS R89, R89 ;  /* 0x0000005900597213 */ /* 0x000fe20000000000 */
[----:B------:R-:W-:Y:S01]  /*11f70*/  VIADD R88, R185, 0x21 ;  /* 0x00000021b9587836 */ /* 0x000fe20000000000 */
[----:B------:R-:W-:Y:S01]  /*11f80*/  I2FP.F32.S32 R91, R91 ;  /* 0x0000005b005b7245 */ /* 0x000fe20000201400 */
[C---:B------:R-:W-:Y:S01]  /*11f90*/  FFMA.FTZ R26, -R179.reuse, R3, R26 ;  /* 0x00000003b31a7223 */ /* 0x040fe2000001011a */
[----:B------:R-:W-:Y:S01]  /*11fa0*/  I2FP.F32.S32 R2, R89 ;  /* 0x0000005900027245 */ /* 0x000fe20000201400 */
[C---:B------:R-:W-:Y:S01]  /*11fb0*/  FFMA.FTZ R20, -R179.reuse, R3, R20 ;  /* 0x00000003b3147223 */ /* 0x040fe20000010114 */
[----:B------:R-:W-:Y:S01]  /*11fc0*/  IABS R88, R88 ;  /* 0x0000005800587213 */ /* 0x000fe20000000000 */
[CC--:B------:R-:W-:Y:S01]  /*11fd0*/  FFMA.FTZ R60, -R179.reuse, R91.reuse, R60 ;  /* 0x0000005bb33c7223 */ /* 0x0c0fe2000001013c */
[----:B------:R-:W-:Y:S01]  /*11fe0*/  FSEL R123, R8, -INF , P0 ;  /* 0xff800000087b7808 */ /* 0x000fe20000000000 */
[C---:B------:R-:W-:Y:S01]  /*11ff0*/  FFMA.FTZ R23, -R179.reuse, R2, R23 ;  /* 0x00000002b3177223 */ /* 0x040fe20000010117 */
[----:B------:R-:W-:Y:S01]  /*12000*/  I2FP.F32.S32 R88, R88 ;  /* 0x0000005800587245 */ /* 0x000fe20000201400 */
[----:B------:R-:W-:Y:S01]  /*12010*/  FFMA.FTZ R66, -R179, R91, R66 ;  /* 0x0000005bb3427223 */ /* 0x000fe20000010142 */
[----:B------:R-:W-:Y:S01]  /*12020*/  ISETP.GE.AND P0, PT, R225, R182, PT ;  /* 0x000000b6e100720c */ /* 0x000fe20003f06270 */
[----:B------:R-:W-:Y:S01]  /*12030*/  FFMA.FTZ R17, -R179, R2, R17 ;  /* 0x00000002b3117223 */ /* 0x000fe20000010111 */
[----:B------:R-:W-:Y:S01]  /*12040*/  FSEL R197, R197, -INF , !P6 ;  /* 0xff800000c5c57808 */ /* 0x000fe20007000000 */
[CC--:B------:R-:W-:Y:S01]  /*12050*/  FFMA.FTZ R22, -R179.reuse, R88.reuse, R22 ;  /* 0x00000058b3167223 */ /* 0x0c0fe20000010116 */
[----:B------:R-:W-:Y:S01]  /*12060*/  FSEL R115, R12, -INF , P0 ;  /* 0xff8000000c737808 */ /* 0x000fe20000000000 */
[----:B------:R-:W-:Y:S01]  /*12070*/  FFMA.FTZ R16, -R179, R88, R16 ;  /* 0x00000058b3107223 */ /* 0x000fe20000010110 */
[----:B------:R-:W-:Y:S01]  /*12080*/  ISETP.GE.AND P0, PT, R221, R182, PT ;  /* 0x000000b6dd00720c */ /* 0x000fe20003f06270 */
[----:B------:R-:W-:Y:S01]  /*12090*/  VIADD R88, R185, 0x11 ;  /* 0x00000011b9587836 */ /* 0x000fe20000000000 */
[----:B------:R-:W-:Y:S01]  /*120a0*/  ISETP.GE.AND P6, PT, R227, R178, PT ;  /* 0x000000b2e300720c */ /* 0x000fe20003fc6270 */
[C---:B------:R-:W-:Y:S01]  /*120b0*/  VIADD R89, R185.reuse, 0x9 ;  /* 0x00000009b9597836 */ /* 0x040fe20000000000 */
[----:B------:R-:W-:Y:S01]  /*120c0*/  FSEL R101, R16, -INF , P0 ;  /* 0xff80000010657808 */ /* 0x000fe20000000000 */
[C---:B------:R-:W-:Y:S01]  /*120d0*/  VIADD R3, R185.reuse, 0x1 ;  /* 0x00000001b9037836 */ /* 0x040fe20000000000 */
[----:B------:R-:W-:Y:S01]  /*120e0*/  IABS R88, R88 ;  /* 0x0000005800587213 */ /* 0x000fe20000000000 */
[----:B------:R-:W-:Y:S01]  /*120f0*/  VIADD R2, R185, 0x10 ;  /* 0x00000010b9027836 */ /* 0x000fe20000000000 */
[----:B------:R-:W-:Y:S01]  /*12100*/  IABS R89, R89 ;  /* 0x0000005900597213 */ /* 0x000fe20000000000 */
[----:B------:R-:W-:Y:S01]  /*12110*/  FFMA.FTZ R9, -R179, R0, R9 ;  /* 0x00000000b3097223 */ /* 0x000fe20000010109 */
[----:B------:R-:W-:Y:S01]  /*12120*/  IABS R3, R3 ;  /* 0x0000000300037213 */ /* 0x000fe20000000000 */
[----:B------:R-:W-:Y:S01]  /*12130*/  VIADD R0, R185, 0x18 ;  /* 0x00000018b9007836 */ /* 0x000fe20000000000 */
[----:B------:R-:W-:Y:S02]  /*12140*/  I2FP.F32.S32 R89, R89 ;  /* 0x0000005900597245 */ /* 0x000fe40000201400 */
[----:B------:R-:W-:Y:S02]  /*12150*/  I2FP.F32.S32 R3, R3 ;  /* 0x0000000300037245 */ /* 0x000fe40000201400 */
[----:B------:R-:W-:Y:S01]  /*12160*/  I2FP.F32.S32 R88, R88 ;  /* 0x0000005800587245 */ /* 0x000fe20000201400 */
[CC--:B------:R-:W-:Y:S01]  /*12170*/  FFMA.FTZ R28, -R179.reuse, R89.reuse, R28 ;  /* 0x00000059b31c7223 */ /* 0x0c0fe2000001011c */
[----:B------:R-:W-:Y:S01]  /*12180*/  IABS R0, R0 ;  /* 0x0000000000007213 */ /* 0x000fe20000000000 */
        /* <DEDUP_REMOVED lines=8> */
[-C--:B------:R-:W-:Y:S01]  /*12210*/  FFMA.FTZ R32, -R179, R3.reuse, R32 ;  /* 0x00000003b3207223 */ /* 0x080fe20000010120 */
[----:B------:R-:W-:Y:S01]  /*12220*/  FSEL R193, R9, -INF , P1 ;  /* 0xff80000009c17808 */ /* 0x000fe20000800000 */
[C---:B------:R-:W-:Y:S01]  /*12230*/  FFMA.FTZ R38, -R179.reuse, R3, R38 ;  /* 0x00000003b3267223 */ /* 0x040fe20000010126 */
[----:B------:R-:W-:Y:S01]  /*12240*/  I2FP.F32.S32 R3, R89 ;  /* 0x0000005900037245 */ /* 0x000fe20000201400 */
[----:B------:R-:W-:Y:S01]  /*12250*/  FFMA.FTZ R27, -R179, R0, R27 ;  /* 0x00000000b31b7223 */ /* 0x000fe2000001011b */
[----:B------:R-:W-:Y:S01]  /*12260*/  ISETP.GE.AND P1, PT, R223, R182, PT ;  /* 0x000000b6df00720c */ /* 0x000fe20003f26270 */
[C---:B------:R-:W-:Y:S01]  /*12270*/  FFMA.FTZ R25, -R179.reuse, R2, R25 ;  /* 0x00000002b3197223 */ /* 0x040fe20000010119 */
[----:B------:R-:W-:Y:S01]  /*12280*/  FSEL R16, R6, -INF , P5 ;  /* 0xff80000006107808 */ /* 0x000fe20002800000 */
[-C--:B------:R-:W-:Y:S01]  /*12290*/  FFMA.FTZ R46, -R179, R3.reuse, R46 ;  /* 0x00000003b32e7223 */ /* 0x080fe2000001012e */
[-C--:B------:R-:W-:Y:S01]  /*122a0*/  ISETP.GE.AND P5, PT, R209, R182.reuse, PT ;  /* 0x000000b6d100720c */ /* 0x080fe20003fa6270 */
[----:B------:R-:W-:Y:S01]  /*122b0*/  FFMA.FTZ R40, -R179, R3, R40 ;  /* 0x00000003b3287223 */ /* 0x000fe20000010128 */
[----:B------:R-:W-:Y:S01]  /*122c0*/  FSEL R111, R13, -INF , P1 ;  /* 0xff8000000d6f7808 */ /* 0x000fe20000800000 */
[----:B------:R-:W-:Y:S01]  /*122d0*/  VIADD R3, R185, 0xffffffe9 ;  /* 0xffffffe9b9037836 */ /* 0x000fe20000000000 */
[----:B------:R-:W-:Y:S01]  /*122e0*/  ISETP.GE.AND P1, PT, R219, R182, PT ;  /* 0x000000b6db00720c */ /* 0x000fe20003f26270 */
[----:B------:R-:W-:Y:S01]  /*122f0*/  FFMA.FTZ R21, -R179, R0, R21 ;  /* 0x00000000b3157223 */ /* 0x000fe20000010115 */
[----:B------:R-:W-:Y:S01]  /*12300*/  FSEL R92, R25, -INF , P5 ;  /* 0xff800000195c7808 */ /* 0x000fe20002800000 */
[----:B------:R-:W-:Y:S01]  /*12310*/  FFMA.FTZ R31, -R179, R2, R31 ;  /* 0x00000002b31f7223 */ /* 0x000fe2000001011f */
[----:B------:R-:W-:Y:S01]  /*12320*/  IABS R3, R3 ;  /* 0x0000000300037213 */ /* 0x000fe20000000000 */
[----:B------:R-:W-:Y:S01]  /*12330*/  VIADD R13, R187, 0x38 ;  /* 0x00000038bb0d7836 */ /* 0x000fe20000000000 */
[-C--:B------:R-:W-:Y:S01]  /*12340*/  ISETP.GE.AND P5, PT, R207, R182.reuse, PT ;  /* 0x000000b6cf00720c */ /* 0x080fe20003fa6270 */
[C---:B------:R-:W-:Y:S01]  /*12350*/  VIADD R2, R185.reuse, 0xfffffff8 ;  /* 0xfffffff8b9027836 */ /* 0x040fe20000000000 */
[----:B------:R-:W-:Y:S01]  /*12360*/  I2FP.F32.S32 R3, R3 ;  /* 0x0000000300037245 */ /* 0x000fe20000201400 */
[----:B------:R-:W-:Y:S01]  /*12370*/  VIADD R88, R185, 0xfffffff9 ;  /* 0xfffffff9b9587836 */ /* 0x000fe20000000000 */
[----:B------:R-:W-:Y:S01]  /*12380*/  ISETP.GE.AND P0, PT, R215, R182, PT ;  /* 0x000000b6d700720c */ /* 0x000fe20003f06270 */
[----:B------:R-:W-:Y:S01]  /*12390*/  VIADD R0, R185, 0x8 ;  /* 0x00000008b9007836 */ /* 0x000fe20000000000 */
[----:B------:R-:W-:Y:S01]  /*123a0*/  IABS R2, R2 ;  /* 0x0000000200027213 */ /* 0x000fe20000000000 */
[CC--:B------:R-:W-:Y:S01]  /*123b0*/  FFMA.FTZ R44, -R179.reuse, R3.reuse, R44 ;  /* 0x00000003b32c7223 */ /* 0x0c0fe2000001012c */
[----:B------:R-:W-:Y:S01]  /*123c0*/  IABS R88, R88 ;  /* 0x0000005800587213 */ /* 0x000fe20000000000 */
[----:B------:R-:W-:Y:S01]  /*123d0*/  FFMA.FTZ R50, -R179, R3, R50 ;  /* 0x00000003b3327223 */ /* 0x000fe20000010132 */
[----:B------:R-:W-:Y:S01]  /*123e0*/  IABS R0, R0 ;  /* 0x0000000000007213 */ /* 0x000fe20000000000 */
[C---:B------:R-:W-:Y:S01]  /*123f0*/  VIADD R3, R185.reuse, 0xffffffd9 ;  /* 0xffffffd9b9037836 */ /* 0x040fe20000000000 */
[----:B------:R-:W-:Y:S01]  /*12400*/  I2FP.F32.S32 R88, R88 ;  /* 0x0000005800587245 */ /* 0x000fe20000201400 */
[----:B------:R-:W-:Y:S01]  /*12410*/  VIADD R89, R185, 0xffffffc1 ;  /* 0xffffffc1b9597836 */ /* 0x000fe20000000000 */
[----:B------:R-:W-:Y:S02]  /*12420*/  I2FP.F32.S32 R0, R0 ;  /* 0x0000000000007245 */ /* 0x000fe40000201400 */
[----:B------:R-:W-:Y:S01]  /*12430*/  IABS R3, R3 ;  /* 0x0000000300037213 */ /* 0x000fe20000000000 */
[C---:B------:R-:W-:Y:S01]  /*12440*/  FFMA.FTZ R36, -R179.reuse, R88, R36 ;  /* 0x00000058b3247223 */ /* 0x040fe20000010124 */
[----:B------:R-:W-:Y:S01]  /*12450*/  I2FP.F32.S32 R2, R2 ;  /* 0x0000000200027245 */ /* 0x000fe20000201400 */
[CC--:B------:R-:W-:Y:S01]  /*12460*/  FFMA.FTZ R29, -R179.reuse, R0.reuse, R29 ;  /* 0x00000000b31d7223 */ /* 0x0c0fe2000001011d */
[----:B------:R-:W-:Y:S01]  /*12470*/  I2FP.F32.S32 R3, R3 ;  /* 0x0000000300037245 */ /* 0x000fe20000201400 */
[C---:B------:R-:W-:Y:S01]  /*12480*/  FFMA.FTZ R35, -R179.reuse, R0, R35 ;  /* 0x00000000b3237223 */ /* 0x040fe20000010123 */
[----:B------:R-:W-:Y:S01]  /*12490*/  IABS R89, R89 ;  /* 0x0000005900597213 */ /* 0x000fe20000000000 */
[----:B------:R-:W-:Y:S01]  /*124a0*/  FFMA.FTZ R37, -R179, R2, R37 ;  /* 0x00000002b3257223 */ /* 0x000fe20000010125 */
[----:B------:R-:W-:Y:S01]  /*124b0*/  FSEL R97, R17, -INF , P1 ;  /* 0xff80000011617808 */ /* 0x000fe20000800000 */
[C---:B------:R-:W-:Y:S01]  /*124c0*/  FFMA.FTZ R52, -R179.reuse, R3, R52 ;  /* 0x00000003b3347223 */ /* 0x040fe20000010134 */
[----:B------:R-:W-:Y:S01]  /*124d0*/  I2FP.F32.S32 R89, R89 ;  /* 0x0000005900597245 */ /* 0x000fe20000201400 */
[----:B------:R-:W-:Y:S01]  /*124e0*/  FFMA.FTZ R58, -R179, R3, R58 ;  /* 0x00000003b33a7223 */ /* 0x000fe2000001013a */
[----:B------:R-:W-:Y:S01]  /*124f0*/  ISETP.GE.AND P1, PT, R213, R182, PT ;  /* 0x000000b6d500720c */ /* 0x000fe20003f26270 */
[----:B------:R-:W-:Y:S01]  /*12500*/  VIADD R3, R185, 0xffffffd1 ;  /* 0xffffffd1b9037836 */ /* 0x000fe20000000000 */
[----:B------:R-:W-:Y:S01]  /*12510*/  FSEL R90, R28, -INF , P5 ;  /* 0xff8000001c5a7808 */ /* 0x000fe20002800000 */
[----:B------:R-:W-:Y:S01]  /*12520*/  FFMA.FTZ R43, -R179, R2, R43 ;  /* 0x00000002b32b7223 */ /* 0x000fe2000001012b */
[----:B------:R-:W-:Y:S01]  /*12530*/  ISETP.GE.AND P5, PT, R223, R181, PT ;  /* 0x000000b5df00720c */ /* 0x000fe20003fa6270 */
[----:B------:R-:W-:Y:S01]  /*12540*/  FFMA.FTZ R42, -R179, R88, R42 ;  /* 0x00000058b32a7223 */ /* 0x000fe2000001012a */
[----:B------:R-:W-:Y:S01]  /*12550*/  IABS R3, R3 ;  /* 0x0000000300037213 */ /* 0x000fe20000000000 */
[----:B------:R-:W-:Y:S01]  /*12560*/  VIADD R0, R185, 0xfffffff0 ;  /* 0xfffffff0b9007836 */ /* 0x000fe20000000000 */
[----:B------:R-:W-:Y:S01]  /*12570*/  FSEL R96, R21, -INF , P1 ;  /* 0xff80000015607808 */ /* 0x000fe20000800000 */
[----:B------:R-:W-:Y:S01]  /*12580*/  VIADD R2, R185, 0xffffffe8 ;  /* 0xffffffe8b9027836 */ /* 0x000fe20000000000 */
[----:B------:R-:W-:Y:S01]  /*12590*/  I2FP.F32.S32 R3, R3 ;  /* 0x0000000300037245 */ /* 0x000fe20000201400 */
[----:B------:R-:W-:Y:S01]  /*125a0*/  FFMA.FTZ R64, -R179, R89, R64 ;  /* 0x00000059b3407223 */ /* 0x000fe20000010140 */
[----:B------:R-:W-:Y:S01]  /*125b0*/  IABS R0, R0 ;  /* 0x0000000000007213 */ /* 0x000fe20000000000 */
[----:B------:R-:W-:Y:S01]  /*125c0*/  VIADD R89, R185, 0xffffffe0 ;  /* 0xffffffe0b9597836 */ /* 0x000fe20000000000 */
[----:B------:R-:W-:Y:S01]  /*125d0*/  IABS R2, R2 ;  /* 0x0000000200027213 */ /* 0x000fe20000000000 */
[CC--:B------:R-:W-:Y:S01]  /*125e0*/  FFMA.FTZ R56, -R179.reuse, R3.reuse, R56 ;  /* 0x00000003b3387223 */ /* 0x0c0fe20000010138 */
[----:B------:R-:W-:Y:S01]  /*125f0*/  I2FP.F32.S32 R0, R0 ;  /* 0x0000000000007245 */ /* 0x000fe20000201400 */
[C---:B------:R-:W-:Y:S01]  /*12600*/  FFMA.FTZ R62, -R179.reuse, R3, R62 ;  /* 0x00000003b33e7223 */ /* 0x040fe2000001013e */
[----:B------:R-:W-:Y:S01]  /*12610*/  I2FP.F32.S32 R2, R2 ;  /* 0x0000000200027245 */ /* 0x000fe20000201400 */
[----:B------:R-:W2:Y:S01]  /*12620*/  LD.E R3, desc[UR4][R84.64+0xdc] ;  /* 0x0000dc0454037980 */ /* 0x000ea2000c101900 */
[----:B------:R-:W-:Y:S01]  /*12630*/  IABS R89, R89 ;  /* 0x0000005900597213 */ /* 0x000fe20000000000 */
[----:B------:R-:W-:Y:S01]  /*12640*/  FFMA.FTZ R47, -R179, R0, R47 ;  /* 0x00000000b32f7223 */ /* 0x000fe2000001012f */
[----:B------:R-:W-:Y:S01]  /*12650*/  ISETP.GE.AND P1, PT, R211, R182, PT ;  /* 0x000000b6d300720c */ /* 0x000fe20003f26270 */
[----:B------:R-:W-:Y:S01]  /*12660*/  FFMA.FTZ R51, -R179, R2, R51 ;  /* 0x00000002b3337223 */ /* 0x000fe20000010133 */
[----:B------:R-:W-:Y:S01]  /*12670*/  FSEL R107, R15, -INF , P5 ;  /* 0xff8000000f6b7808 */ /* 0x000fe20002800000 */
[----:B------:R-:W-:Y:S01]  /*12680*/  FFMA.FTZ R41, -R179, R0, R41 ;  /* 0x00000000b3297223 */ /* 0x000fe20000010129 */
[----:B------:R-:W-:Y:S01]  /*12690*/  ISETP.GE.AND P5, PT, R221, R181, PT ;  /* 0x000000b5dd00720c */ /* 0x000fe20003fa6270 */
[----:B------:R-:W-:Y:S01]  /*126a0*/  FFMA.FTZ R45, -R179, R2, R45 ;  /* 0x00000002b32d7223 */ /* 0x000fe2000001012d */
[----:B------:R-:W-:Y:S01]  /*126b0*/  I2FP.F32.S32 R2, R89 ;  /* 0x0000005900027245 */ /* 0x000fe20000201400 */
[----:B------:R-:W-:Y:S01]  /*126c0*/  VIADD R0, R185, 0xffffffd8 ;  /* 0xffffffd8b9007836 */ /* 0x000fe20000000000 */
[----:B------:R-:W-:Y:S01]  /*126d0*/  FSEL R89, R20, -INF , P0 ;  /* 0xff80000014597808 */ /* 0x000fe20000000000 */
[----:B------:R-:W-:Y:S01]  /*126e0*/  VIADD R17, R187, 0x39 ;  /* 0x00000039bb117836 */ /* 0x000fe20000000000 */
[-C--:B------:R-:W-:Y:S01]  /*126f0*/  ISETP.GE.AND P0, PT, R231, R181.reuse, PT ;  /* 0x000000b5e700720c */ /* 0x080fe20003f06270 */
[C---:B------:R-:W-:Y:S01]  /*12700*/  FFMA.FTZ R49, -R179.reuse, R2, R49 ;  /* 0x00000002b3317223 */ /* 0x040fe20000010131 */
[----:B------:R-:W-:Y:S01]  /*12710*/  IABS R0, R0 ;  /* 0x0000000000007213 */ /* 0x000fe20000000000 */
[----:B------:R-:W-:Y:S01]  /*12720*/  FFMA.FTZ R55, -R179, R2, R55 ;  /* 0x00000002b3377223 */ /* 0x000fe20000010137 */
[----:B------:R-:W-:Y:S01]  /*12730*/  FSEL R191, R7, -INF , P0 ;  /* 0xff80000007bf7808 */ /* 0x000fe20000000000 */
[----:B------:R-:W-:Y:S01]  /*12740*/  VIADD R2, R185, 0xffffffd0 ;  /* 0xffffffd0b9027836 */ /* 0x000fe20000000000 */
[-C--:B------:R-:W-:Y:S01]  /*12750*/  ISETP.GE.AND P0, PT, R229, R181.reuse, PT ;  /* 0x000000b5e500720c */ /* 0x080fe20003f06270 */
[----:B------:R-:W-:Y:S01]  /*12760*/  VIADD R88, R185, 0xffffffc0 ;  /* 0xffffffc0b9587836 */ /* 0x000fe20000000000 */
[----:B------:R-:W-:Y:S02]  /*12770*/  FSEL R94, R24, -INF , P1 ;  /* 0xff800000185e7808 */ /* 0x000fe40000800000 */
[-C--:B------:R-:W-:Y:S02]  /*12780*/  ISETP.GE.AND P1, PT, R227, R181.reuse, PT ;  /* 0x000000b5e300720c */ /* 0x080fe40003f26270 */
[----:B------:R-:W-:Y:S02]  /*12790*/  IABS R88, R88 ;  /* 0x0000005800587213 */ /* 0x000fe40000000000 */
[----:B------:R-:W-:Y:S02]  /*127a0*/  FSEL R95, R18, -INF , P5 ;  /* 0xff800000125f7808 */ /* 0x000fe40002800000 */
[----:B------:R-:W-:Y:S02]  /*127b0*/  I2FP.F32.S32 R88, R88 ;  /* 0x0000005800587245 */ /* 0x000fe40000201400 */
[----:B------:R-:W-:Y:S02]  /*127c0*/  I2FP.F32.S32 R0, R0 ;  /* 0x0000000000007245 */ /* 0x000fe40000201400 */
[-C--:B------:R-:W-:Y:S01]  /*127d0*/  ISETP.GE.AND P5, PT, R219, R181.reuse, PT ;  /* 0x000000b5db00720c */ /* 0x080fe20003fa6270 */
[----:B------:R-:W-:Y:S01]  /*127e0*/  FFMA.FTZ R65, -R179, R88, R65 ;  /* 0x00000058b3417223 */ /* 0x000fe20000010141 */
[----:B------:R-:W-:Y:S01]  /*127f0*/  FSEL R119, R10, -INF , P0 ;  /* 0xff8000000a777808 */ /* 0x000fe20000000000 */
[----:B------:R-:W-:Y:S01]  /*12800*/  VIADD R88, R185, 0xffffffe1 ;  /* 0xffffffe1b9587836 */ /* 0x000fe20000000000 */
[----:B------:R-:W-:Y:S01]  /*12810*/  ISETP.GE.AND P0, PT, R205, R182, PT ;  /* 0x000000b6cd00720c */ /* 0x000fe20003f06270 */
[-C--:B------:R-:W-:Y:S01]  /*12820*/  FFMA.FTZ R53, -R179, R0.reuse, R53 ;  /* 0x00000000b3357223 */ /* 0x080fe20000010135 */
[----:B------:R-:W-:Y:S01]  /*12830*/  FSEL R121, R11, -INF , P1 ;  /* 0xff8000000b797808 */ /* 0x000fe20000800000 */
[----:B------:R-:W-:Y:S01]  /*12840*/  FFMA.FTZ R59, -R179, R0, R59 ;  /* 0x00000000b33b7223 */ /* 0x000fe2000001013b */
[----:B------:R-:W-:Y:S02]  /*12850*/  IABS R88, R88 ;  /* 0x0000005800587213 */ /* 0x000fe40000000000 */
[-C--:B------:R-:W-:Y:S02]  /*12860*/  ISETP.GE.AND P1, PT, R225, R181.reuse, PT ;  /* 0x000000b5e100720c */ /* 0x080fe40003f26270 */
[----:B------:R-:W-:Y:S02]  /*12870*/  I2FP.F32.S32 R88, R88 ;  /* 0x0000005800587245 */ /* 0x000fe40000201400 */
[----:B------:R-:W-:Y:S01]  /*12880*/  FSEL R93, R19, -INF , P5 ;  /* 0xff800000135d7808 */ /* 0x000fe20002800000 */
[----:B------:R-:W-:Y:S01]  /*12890*/  VIADD R19, R187, 0x31 ;  /* 0x00000031bb137836 */ /* 0x000fe20000000000 */
[----:B------:R-:W-:Y:S01]  /*128a0*/  ISETP.GE.AND P5, PT, R217, R182, PT ;  /* 0x000000b6d900720c */ /* 0x000fe20003fa6270 */
[CC--:B------:R-:W-:Y:S01]  /*128b0*/  FFMA.FTZ R48, -R179.reuse, R88.reuse, R48 ;  /* 0x00000058b3307223 */ /* 0x0c0fe20000010130 */
[----:B------:R-:W-:Y:S01]  /*128c0*/  FSEL R109, R14, -INF , P1 ;  /* 0xff8000000e6d7808 */ /* 0x000fe20000800000 */
[----:B------:R-:W-:Y:S01]  /*128d0*/  FFMA.FTZ R54, -R179, R88, R54 ;  /* 0x00000058b3367223 */ /* 0x000fe20000010136 */
[----:B------:R-:W-:Y:S01]  /*128e0*/  ISETP.GE.AND P1, PT, R187, R182, PT ;  /* 0x000000b6bb00720c */ /* 0x000fe20003f26270 */
[----:B------:R-:W-:Y:S01]  /*128f0*/  VIADD R88, R185, 0xffffffc8 ;  /* 0xffffffc8b9587836 */ /* 0x000fe20000000000 */
[----:B------:R-:W-:Y:S01]  /*12900*/  FSEL R24, R37, -INF , P5 ;  /* 0xff80000025187808 */ /* 0x000fe20002800000 */
[----:B------:R-:W-:Y:S01]  /*12910*/  VIADD R185, R185, 0x80 ;  /* 0x00000080b9b97836 */ /* 0x000fe20000000000 */
[-C--:B------:R-:W-:Y:S02]  /*12920*/  ISETP.GE.AND P5, PT, R215, R181.reuse, PT ;  /* 0x000000b5d700720c */ /* 0x080fe40003fa6270 */
[----:B------:R-:W-:Y:S02]  /*12930*/  IABS R88, R88 ;  /* 0x0000005800587213 */ /* 0x000fe40000000000 */
[----:B------:R-:W-:Y:S02]  /*12940*/  FSEL R20, R36, -INF , P1 ;  /* 0xff80000024147808 */ /* 0x000fe40000800000 */
[----:B------:R-:W-:Y:S02]  /*12950*/  I2FP.F32.S32 R0, R88 ;  /* 0x0000005800007245 */ /* 0x000fe40000201400 */
[----:B------:R-:W-:Y:S02]  /*12960*/  FSEL R88, R29, -INF , P0 ;  /* 0xff8000001d587808 */ /* 0x000fe40000000000 */
[----:B------:R-:W-:Y:S01]  /*12970*/  ISETP.GE.AND P0, PT, R149, R182, PT ;  /* 0x000000b69500720c */ /* 0x000fe20003f06270 */
[-C--:B------:R-:W-:Y:S01]  /*12980*/  FFMA.FTZ R61, -R179, R0.reuse, R61 ;  /* 0x00000000b33d7223 */ /* 0x080fe2000001013d */
[-C--:B------:R-:W-:Y:S01]  /*12990*/  ISETP.GE.AND P1, PT, R213, R181.reuse, PT ;  /* 0x000000b5d500720c */ /* 0x080fe20003f26270 */
[----:B------:R-:W-:Y:S01]  /*129a0*/  FFMA.FTZ R67, -R179, R0, R67 ;  /* 0x00000000b3437223 */ /* 0x000fe20000010143 */
[----:B------:R-:W-:Y:S02]  /*129b0*/  FSEL R28, R32, -INF , P0 ;  /* 0xff800000201c7808 */ /* 0x000fe40000000000 */
[-C--:B------:R-:W-:Y:S02]  /*129c0*/  ISETP.GE.AND P0, PT, R187, R181.reuse, PT ;  /* 0x000000b5bb00720c */ /* 0x080fe40003f06270 */
[----:B------:R-:W-:Y:S02]  /*129d0*/  FSEL R22, R22, -INF , P5 ;  /* 0xff80000016167808 */ /* 0x000fe40002800000 */
[----:B------:R-:W-:Y:S02]  /*129e0*/  ISETP.GE.AND P5, PT, R141, R182, PT ;  /* 0x000000b68d00720c */ /* 0x000fe40003fa6270 */
[----:B------:R-:W-:Y:S02]  /*129f0*/  FSEL R21, R38, -INF , P0 ;  /* 0xff80000026157808 */ /* 0x000fe40000000000 */
[----:B------:R-:W-:Y:S02]  /*12a00*/  IABS R2, R2 ;  /* 0x0000000200027213 */ /* 0x000fe40000000000 */
[----:B------:R-:W-:Y:S02]  /*12a10*/  FSEL R18, R23, -INF , P1 ;  /* 0xff80000017127808 */ /* 0x000fe40000800000 */
[-C--:B------:R-:W-:Y:S02]  /*12a20*/  ISETP.GE.AND P0, PT, R141, R181.reuse, PT ;  /* 0x000000b58d00720c */ /* 0x080fe40003f06270 */
[----:B------:R-:W-:Y:S02]  /*12a30*/  ISETP.GE.AND P1, PT, R133, R182, PT ;  /* 0x000000b68500720c */ /* 0x000fe40003f26270 */
[----:B------:R-:W-:Y:S02]  /*12a40*/  FSEL R29, R40, -INF , P5 ;  /* 0xff800000281d7808 */ /* 0x000fe40002800000 */
[-C--:B------:R-:W-:Y:S02]  /*12a50*/  ISETP.GE.AND P5, PT, R211, R181.reuse, PT ;  /* 0x000000b5d300720c */ /* 0x080fe40003fa6270 */
[----:B------:R-:W-:Y:S02]  /*12a60*/  I2FP.F32.S32 R2, R2 ;  /* 0x0000000200027245 */ /* 0x000fe40000201400 */
[----:B------:R-:W-:Y:S02]  /*12a70*/  FSEL R42, R42, -INF , P0 ;  /* 0xff8000002a2a7808 */ /* 0x000fe40000000000 */
[----:B------:R-:W-:Y:S01]  /*12a80*/  FSEL R189, R41, -INF , P1 ;  /* 0xff80000029bd7808 */ /* 0x000fe20000800000 */
[----:B------:R-:W-:Y:S01]  /*12a90*/  FFMA.FTZ R57, -R179, R2, R57 ;  /* 0x00000002b3397223 */ /* 0x000fe20000010139 */
[----:B------:R-:W-:Y:S01]  /*12aa0*/  ISETP.GE.AND P0, PT, R19, R182, PT ;  /* 0x000000b61300720c */ /* 0x000fe20003f06270 */
[----:B------:R-:W-:Y:S01]  /*12ab0*/  FFMA.FTZ R63, -R179, R2, R63 ;  /* 0x00000002b33f7223 */ /* 0x000fe2000001013f */
[-C--:B------:R-:W-:Y:S02]  /*12ac0*/  ISETP.GE.AND P1, PT, R209, R181.reuse, PT ;  /* 0x000000b5d100720c */ /* 0x080fe40003f26270 */
[----:B------:R-:W-:Y:S02]  /*12ad0*/  FSEL R26, R26, -INF , P5 ;  /* 0xff8000001a1a7808 */ /* 0x000fe40002800000 */
[-C--:B------:R-:W-:Y:S02]  /*12ae0*/  ISETP.GE.AND P5, PT, R127, R182.reuse, PT ;  /* 0x000000b67f00720c */ /* 0x080fe40003fa6270 */
[----:B------:R-:W-:Y:S02]  /*12af0*/  FSEL R99, R61, -INF , P0 ;  /* 0xff8000003d637808 */ /* 0x000fe40000000000 */
[----:B------:R-:W-:Y:S02]  /*12b00*/  FSEL R2, R27, -INF , P1 ;  /* 0xff8000001b027808 */ /* 0x000fe40000800000 */
[CC--:B------:R-:W-:Y:S02]  /*12b10*/  ISETP.GE.AND P0, PT, R203.reuse, R181.reuse, PT ;  /* 0x000000b5cb00720c */ /* 0x0c0fe40003f06270 */
        /* <DEDUP_REMOVED lines=37> */
[----:B------:R-:W-:Y:S02]  /*12d70*/  FSEL R35, R100, -INF , !P5 ;  /* 0xff80000064237808 */ /* 0x000fe40006800000 */
        /* <DEDUP_REMOVED lines=26> */
[----:B------:R-:W-:Y:S02]  /*12f20*/  ISETP.GE.AND P1, PT, R231, R180, PT ;  /* 0x000000b4e700720c */ /* 0x000fe40003f26270 */
        /* <DEDUP_REMOVED lines=17> */
[----:B------:R-:W-:Y:S02]  /*13040*/  ISETP.GE.AND P5, PT, R113, R181, PT ;  /* 0x000000b57100720c */ /* 0x000fe40003fa6270 */
[----:B------:R-:W-:Y:S02]  /*13050*/  FSEL R121, R121, -INF , !P0 ;  /* 0xff80000079797808 */ /* 0x000fe40004000000 */
[----:B------:R-:W-:Y:S02]  /*13060*/  ISETP.GE.AND P0, PT, R221, R180, PT ;  /* 0x000000b4dd00720c */ /* 0x000fe40003f06270 */
[----:B------:R-:W-:Y:S02]  /*13070*/  FSEL R62, R62, -INF , P5 ;  /* 0xff8000003e3e7808 */ /* 0x000fe40002800000 */
        /* <DEDUP_REMOVED lines=44> */
[----:B------:R-:W-:Y:S02]  /*13340*/  FSEL R45, R30, -INF , !P5 ;  /* 0xff8000001e2d7808 */ /* 0x000fe40006800000 */
[----:B------:R-:W-:Y:S02]  /*13350*/  ISETP.GE.AND P4, PT, R133, R180, PT ;  /* 0x000000b48500720c */ /* 0x000fe40003f86270 */
[----:B------:R-:W-:Y:S02]  /*13360*/  FSEL R133, R52, -INF , !P1 ;  /* 0xff80000034857808 */ /* 0x000fe40004800000 */
[----:B------:R-:W-:Y:S02]  /*13370*/  ISETP.GE.AND P6, PT, R199, R178, PT ;  /* 0x000000b2c700720c */ /* 0x000fe40003fc6270 */
[C---:B------:R-:W-:Y:S01]  /*13380*/  ISETP.GE.AND P1, PT, R187.reuse, R180, PT ;  /* 0x000000b4bb00720c */ /* 0x040fe20003f26270 */
[----:B------:R-:W-:Y:S01]  /*13390*/  VIADD R187, R187, 0xffffff80 ;  /* 0xffffff80bbbb7836 */ /* 0x000fe20000000000 */
        /* <DEDUP_REMOVED lines=50> */
[----:B------:R-:W-:Y:S02]  /*136c0*/  FSEL R91, R62, -INF , !P0 ;  /* 0xff8000003e5b7808 */ /* 0x000fe40004000000 */
[----:B------:R-:W-:Y:S02]  /*136d0*/  ISETP.GE.AND P6, PT, R13, R181, PT ;  /* 0x000000b50d00720c */ /* 0x000fe40003fc6270 */
[----:B------:R-:W-:Y:S02]  /*136e0*/  FSEL R105, R105, -INF , !P1 ;  /* 0xff80000069697808 */ /* 0x000fe40004800000 */
[----:B------:R-:W-:Y:S02]  /*136f0*/  ISETP.GE.AND P1, PT, R13, R180, PT ;  /* 0x000000b40d00720c */ /* 0x000fe40003f26270 */
[----:B------:R-:W-:Y:S02]  /*13700*/  FSEL R13, R66, -INF , P6 ;  /* 0xff800000420d7808 */ /* 0x000fe40003000000 */
[----:B------:R-:W-:Y:S02]  /*13710*/  SHF.R.U32.HI R38, RZ, 0x1, R155 ;  /* 0x00000001ff267819 */ /* 0x000fe4000001169b */
        /* <DEDUP_REMOVED lines=52> */
[----:B------:R-:W-:Y:S01]  /*13a60*/  LOP3.LUT R16, R38, 0x8, RZ, 0xc0, !PT ;  /* 0x0000000826107812 */ /* 0x000fe200078ec0ff */
[-C--:B------:R-:W-:Y:S01]  /*13a70*/  FFMA.FTZ R108, R121, R3.reuse, -R58 ;  /* 0x00000003796c7223 */ /* 0x080fe2000001083a */
[-C--:B------:R-:W-:Y:S01]  /*13a80*/  FFMA.FTZ R121, R115, R3.reuse, -R62 ;  /* 0x0000000373797223 */ /* 0x080fe2000001083e */
[-C--:B------:R-:W-:Y:S01]  /*13a90*/  FFMA.FTZ R115, R109, R3.reuse, -R58 ;  /* 0x000000036d737223 */ /* 0x080fe2000001083a */
[-C--:B------:R-:W-:Y:S03]  /*13aa0*/  FFMA.FTZ R109, R89, R3.reuse, -R62 ;  /* 0x00000003596d7223 */ /* 0x080fe6000001083e */
[----:B------:R-:W-:Y:S01]  /*13ab0*/  MUFU.EX2 R114, R114 ;  /* 0x0000007200727308 */ /* 0x000fe20000000800 */
[-C--:B------:R-:W-:Y:S01]  /*13ac0*/  FFMA.FTZ R89, R27, R3.reuse, -R58 ;  /* 0x000000031b597223 */ /* 0x080fe2000001083a */
[----:B------:R-:W-:Y:S01]  /*13ad0*/  LOP3.LUT R17, R16, 0xc0, R157, 0xf8, !PT ;  /* 0x000000c010117812 */ /* 0x000fe200078ef89d */
[-CC-:B------:R-:W-:Y:S01]  /*13ae0*/  FFMA.FTZ R118, R197, R3.reuse, -R62.reuse ;  /* 0x00000003c5767223 */ /* 0x180fe2000001083e */
[----:B------:R-:W-:Y:S01]  /*13af0*/  LOP3.LUT R157, R157, 0x120, RZ, 0xc0, !PT ;  /* 0x000001209d9d7812 */ /* 0x000fe200078ec0ff */
[-CC-:B------:R-:W-:Y:S01]  /*13b00*/  FFMA.FTZ R116, R195, R3.reuse, -R62.reuse ;  /* 0x00000003c3747223 */ /* 0x180fe2000001083e */
[----:B------:R-:W-:Y:S01]  /*13b10*/  FSEL R16, R0, RZ, P0 ;  /* 0x000000ff00107208 */ /* 0x000fe20000000000 */
[----:B------:R-:W-:Y:S03]  /*13b20*/  FFMA.FTZ R123, R123, R3, -R62 ;  /* 0x000000037b7b7223 */ /* 0x000fe6000001083e */
[----:B------:R-:W-:Y:S01]  /*13b30*/  MUFU.EX2 R108, R108 ;  /* 0x0000006c006c7308 */ /* 0x000fe20000000800 */
[----:B------:R-:W-:Y:S01]  /*13b40*/  LOP3.LUT R17, R157, R17, R156, 0xf6, !PT ;  /* 0x000000119d117212 */ /* 0x000fe200078ef69c */
[-C--:B------:R-:W-:Y:S01]  /*13b50*/  FFMA.FTZ R110, R193, R3.reuse, -R62 ;  /* 0x00000003c16e7223 */ /* 0x080fe2000001083e */
[----:B------:R-:W-:Y:S01]  /*13b60*/  FADD.FTZ R16, -R16, R87 ;  /* 0x0000005710107221 */ /* 0x000fe20000010100 */
[-CC-:B------:R-:W-:Y:S01]  /*13b70*/  FFMA.FTZ R112, R191, R3.reuse, -R58.reuse ;  /* 0x00000003bf707223 */ /* 0x180fe2000001083a */
[----:B------:R-:W-:Y:S01]  /*13b80*/  LEA R57, R17, UR6, 0x1 ;  /* 0x0000000611397c11 */ /* 0x000fe2000f8e08ff */
[-CC-:B------:R-:W-:Y:S01]  /*13b90*/  FFMA.FTZ R119, R119, R3.reuse, -R58.reuse ;  /* 0x0000000377777223 */ /* 0x180fe2000001083a */
[C---:B------:R-:W-:Y:S03]  /*13ba0*/  FMUL.FTZ R19, R3.reuse, R16 ;  /* 0x0000001003137220 */ /* 0x040fe60000410000 */
[----:B------:R-:W-:Y:S01]  /*13bb0*/  MUFU.EX2 R118, R118 ;  /* 0x0000007600767308 */ /* 0x000fe20000000800 */
[----:B------:R-:W-:Y:S01]  /*13bc0*/  FMUL.FTZ R17, R3, R18 ;  /* 0x0000001203117220 */ /* 0x000fe20000410000 */
[----:B------:R-:W1:Y:S01]  /*13bd0*/  LDSM.16.MT88.4 R24, [R57+0x3000] ;  /* 0x003000003918783b */ /* 0x000e620000004200 */
[----:B------:R-:W-:Y:S02]  /*13be0*/  VIADD R16, R57, 0x3000 ;  /* 0x0000300039107836 */ /* 0x000fe40000000000 */
[-C--:B------:R-:W-:Y:S01]  /*13bf0*/  FFMA.FTZ R96, R61, R3.reuse, -R58 ;  /* 0x000000033d607223 */ /* 0x080fe2000001083a */
[----:B------:R-:W-:Y:S02]  /*13c00*/  VIADD R56, R57, 0x3020 ;  /* 0x0000302039387836 */ /* 0x000fe40000000000 */
[-CC-:B------:R-:W-:Y:S01]  /*13c10*/  FFMA.FTZ R61, R35, R3.reuse, -R62.reuse ;  /* 0x00000003233d7223 */ /* 0x180fe2000001083e */
[----:B------:R-:W-:Y:S01]  /*13c20*/  @P2 VIADD R56, R16, 0xffffffe0 ;  /* 0xffffffe010382836 */ /* 0x000fe20000000000 */
[----:B------:R-:W2:Y:S01]  /*13c30*/  MUFU.EX2 R116, R116 ;  /* 0x0000007400747308 */ /* 0x000ea20000000800 */
[-CC-:B------:R-:W-:Y:S01]  /*13c40*/  FFMA.FTZ R64, R37, R3.reuse, -R62.reuse ;  /* 0x0000000325407223 */ /* 0x180fe2000001083e */
[----:B------:R-:W-:Y:S01]  /*13c50*/  LDSM.16.MT88.4 R48, [R57+0x3400] ;  /* 0x003400003930783b */ /* 0x000fe20000004200 */
[-C--:B------:R-:W-:Y:S01]  /*13c60*/  FFMA.FTZ R98, R67, R3.reuse, -R62 ;  /* 0x0000000343627223 */ /* 0x080fe2000001083e */
[-C--:B------:R-:W-:Y:S01]  /*13c70*/  FFMA.FTZ R67, R43, R3.reuse, -R58 ;  /* 0x000000032b437223 */ /* 0x080fe2000001083a */
[-CC-:B------:R-:W-:Y:S01]  /*13c80*/  FFMA.FTZ R106, R111, R3.reuse, -R62.reuse ;  /* 0x000000036f6a7223 */ /* 0x180fe2000001083e */
[-C--:B------:R-:W-:Y:S01]  /*13c90*/  FFMA.FTZ R111, R101, R3.reuse, -R62 ;  /* 0x00000003656f7223 */ /* 0x080fe2000001083e */
[-C--:B------:R-:W-:Y:S03]  /*13ca0*/  FFMA.FTZ R101, R63, R3.reuse, -R58 ;  /* 0x000000033f657223 */ /* 0x080fe6000001083a */
[----:B------:R-:W-:Y:S01]  /*13cb0*/  MUFU.EX2 R123, R123 ;  /* 0x0000007b007b7308 */ /* 0x000fe20000000800 */
[-C--:B------:R-:W-:Y:S01]  /*13cc0*/  FFMA.FTZ R63, R23, R3.reuse, -R62 ;  /* 0x00000003173f7223 */ /* 0x080fe2000001083e */
[----:B------:R-:W3:Y:S01]  /*13cd0*/  LDSM.16.MT88.4 R44, [R56] ;  /* 0x00000000382c783b */ /* 0x000ee20000004200 */
[-CC-:B------:R-:W-:Y:S01]  /*13ce0*/  FFMA.FTZ R87, R137, R3.reuse, -R58.reuse ;  /* 0x0000000389577223 */ /* 0x180fe2000001083a */
[-C--:B------:R-:W-:Y:S01]  /*13cf0*/  FFMA.FTZ R122, R135, R3.reuse, -R58 ;  /* 0x00000003877a7223 */ /* 0x080fe2000001083a */
[-CC-:B------:R-:W-:Y:S01]  /*13d00*/  FFMA.FTZ R120, R133, R3.reuse, -R62.reuse ;  /* 0x0000000385787223 */ /* 0x180fe2000001083e */
[----:B------:R-:W-:Y:S01]  /*13d10*/  ISETP.GT.AND P0, PT, R183, R162, PT ;  /* 0x000000a2b700720c */ /* 0x000fe20003f04270 */
[-C--:B------:R-:W-:Y:S03]  /*13d20*/  FFMA.FTZ R131, R131, R3.reuse, -R62 ;  /* 0x0000000383837223 */ /* 0x080fe6000001083e */
[----:B------:R-:W4:Y:S01]  /*13d30*/  MUFU.EX2 R110, R110 ;  /* 0x0000006e006e7308 */ /* 0x000f220000000800 */
[----:B--2---:R-:W-:Y:S01]  /*13d40*/  F2FP.F16.F32.PACK_AB R40, R116, R118 ;  /* 0x000000767428723e */ /* 0x004fe200000000ff */
[----:B------:R-:W2:Y:S01]  /*13d50*/  LDSM.16.MT88.4 R52, [R56+0x400] ;  /* 0x000400003834783b */ /* 0x000ea20000004200 */
        /* <DEDUP_REMOVED lines=9> */
[-C--:B------:R-:W-:Y:S01]  /*13df0*/  FFMA.FTZ R59, R59, R3.reuse, -R62 ;  /* 0x000000033b3b7223 */ /* 0x080fe2000001083e */
[--C-:B------:R-:W-:Y:S05]  /*13e00*/  FFMA.FTZ R13, R13, R3, -R58.reuse ;  /* 0x000000030d0d7223 */ /* 0x100fea000001083a */
[----:B------:R-:W1:Y:S01]  /*13e10*/  MUFU.EX2 R119, R119 ;  /* 0x0000007700777308 */ /* 0x000e620000000800 */
[----:B----4-:R-:W-:Y:S09]  /*13e20*/  F2FP.F16.F32.PACK_AB R42, R110, R123 ;  /* 0x0000007b6e2a723e */ /* 0x010ff200000000ff */
[----:B------:R-:W4:Y:S01]  /*13e30*/  MUFU.EX2 R37, R17 ;  /* 0x0000001100257308 */ /* 0x000f220000000800 */
[----:B-----5:R-:W-:Y:S09]  /*13e40*/  F2FP.F16.F32.PACK_AB R41, R112, R114 ;  /* 0x000000727029723e */ /* 0x020ff200000000ff */
[----:B------:R-:W5:Y:S01]  /*13e50*/  MUFU.EX2 R35, R19 ;  /* 0x0000001300237308 */ /* 0x000f620000000800 */
[----:B-1----:R-:W-:Y:S09]  /*13e60*/  F2FP.F16.F32.PACK_AB R43, R108, R119 ;  /* 0x000000776c2b723e */ /* 0x002ff200000000ff */
[----:B------:R-:W-:Y:S01]  /*13e70*/  MUFU.EX2 R121, R121 ;  /* 0x0000007900797308 */ /* 0x000fe20000000800 */
[C---:B----4-:R-:W-:Y:S01]  /*13e80*/  FMUL.FTZ R28, R37.reuse, R68 ;  /* 0x00000044251c7220 */ /* 0x050fe20000410000 */
[C---:B------:R-:W-:Y:S01]  /*13e90*/  FMUL.FTZ R16, R37.reuse, R80 ;  /* 0x0000005025107220 */ /* 0x040fe20000410000 */
[----:B------:R-:W-:Y:S01]  /*13ea0*/  FMUL.FTZ R17, R37, R81 ;  /* 0x0000005125117220 */ /* 0x000fe20000410000 */
[--C-:B------:R-:W-:Y:S01]  /*13eb0*/  FFMA.FTZ R80, R21, R3, -R58.reuse ;  /* 0x0000000315507223 */ /* 0x100fe2000001083a */
[----:B------:R-:W-:Y:S01]  /*13ec0*/  FMUL.FTZ R21, R37, R77 ;  /* 0x0000004d25157220 */ /* 0x000fe20000410000 */
[--C-:B------:R-:W-:Y:S01]  /*13ed0*/  FFMA.FTZ R77, R65, R3, -R58.reuse ;  /* 0x00000003414d7223 */ /* 0x100fe2000001083a */
[----:B------:R-:W-:Y:S03]  /*13ee0*/  FMUL.FTZ R20, R37, R76 ;  /* 0x0000004c25147220 */ /* 0x000fe60000410000 */
[----:B------:R-:W1:Y:S01]  /*13ef0*/  MUFU.EX2 R106, R106 ;  /* 0x0000006a006a7308 */ /* 0x000e620000000800 */
[C---:B-----5:R-:W-:Y:S01]  /*13f00*/  FMUL.FTZ R22, R35.reuse, R78 ;  /* 0x0000004e23167220 */ /* 0x060fe20000410000 */
[C---:B------:R-:W-:Y:S01]  /*13f10*/  FMUL.FTZ R23, R35.reuse, R79 ;  /* 0x0000004f23177220 */ /* 0x040fe20000410000 */
[C---:B------:R-:W-:Y:S01]  /*13f20*/  FMUL.FTZ R30, R35.reuse, R70 ;  /* 0x00000046231e7220 */ /* 0x040fe20000410000 */
[C---:B------:R-:W-:Y:S01]  /*13f30*/  FMUL.FTZ R18, R35.reuse, R82 ;  /* 0x0000005223127220 */ /* 0x040fe20000410000 */
[----:B------:R-:W-:Y:S01]  /*13f40*/  FMUL.FTZ R19, R35, R83 ;  /* 0x0000005323137220 */ /* 0x000fe20000410000 */
[----:B------:R-:W-:Y:S01]  /*13f50*/  FFMA.FTZ R81, R31, R3, -R58 ;  /* 0x000000031f517223 */ /* 0x000fe2000001083a */
[----:B------:R-:W-:Y:S03]  /*13f60*/  FMUL.FTZ R31, R35, R71 ;  /* 0x00000047231f7220 */ /* 0x000fe60000410000 */
[----:B------:R-:W-:Y:S01]  /*13f70*/  MUFU.EX2 R115, R115 ;  /* 0x0000007300737308 */ /* 0x000fe20000000800 */
[-C--:B------:R-:W-:Y:S01]  /*13f80*/  FFMA.FTZ R71, R189, R3.reuse, -R62 ;  /* 0x00000003bd477223 */ /* 0x080fe2000001083e */
[-C--:B------:R-:W-:Y:S01]  /*13f90*/  FFMA.FTZ R68, R151, R3.reuse, -R58 ;  /* 0x0000000397447223 */ /* 0x080fe2000001083a */
[--C-:B------:R-:W-:Y:S01]  /*13fa0*/  FFMA.FTZ R70, R149, R3, -R62.reuse ;  /* 0x0000000395467223 */ /* 0x100fe2000001083e */
        /* <DEDUP_REMOVED lines=9> */
[----:B------:R-:W-:Y:S01]  /*14040*/  FMUL.FTZ R29, R37, R69 ;  /* 0x00000045251d7220 */ /* 0x000fe20000410000 */
[-C--:B------:R-:W-:Y:S01]  /*14050*/  FFMA.FTZ R69, R165, R3.reuse, -R58 ;  /* 0x00000003a5457223 */ /* 0x080fe2000001083a */
[-C--:B------:R-:W-:Y:S01]  /*14060*/  FFMA.FTZ R73, R147, R3.reuse, -R62 ;  /* 0x0000000393497223 */ /* 0x080fe2000001083e */
[-CC-:B------:R-:W-:Y:S01]  /*14070*/  FFMA.FTZ R75, R145, R3.reuse, -R58.reuse ;  /* 0x00000003914b7223 */ /* 0x180fe2000001083a */
[-C--:B------:R-:W-:Y:S01]  /*14080*/  FFMA.FTZ R74, R143, R3.reuse, -R58 ;  /* 0x000000038f4a7223 */ /* 0x080fe2000001083a */
[-CC-:B------:R-:W-:Y:S03]  /*14090*/  FFMA.FTZ R83, R141, R3.reuse, -R62.reuse ;  /* 0x000000038d537223 */ /* 0x180fe6000001083e */
[----:B------:R-:W5:Y:S01]  /*140a0*/  MUFU.EX2 R102, R102 ;  /* 0x0000006600667308 */ /* 0x000f620000000800 */
[C---:B---3--:R-:W-:Y:S03]  /*140b0*/  HMMA.16816.F32 R24, R40.reuse, R44, R24 ;  /* 0x0000002c2818723c */ /* 0x048fe60000001818 */
[-C--:B------:R-:W-:Y:S01]  /*140c0*/  FFMA.FTZ R82, R139, R3.reuse, -R62 ;  /* 0x000000038b527223 */ /* 0x080fe2000001083e */
[----:B------:R-:W-:Y:S01]  /*140d0*/  FFMA.FTZ R114, R35, R186, R114 ;  /* 0x000000ba23727223 */ /* 0x000fe20000010072 */
[----:B------:R-:W-:Y:S01]  /*140e0*/  FFMA.FTZ R118, R37, R188, R118 ;  /* 0x000000bc25767223 */ /* 0x000fe20000010076 */
[----:B------:R-:W-:Y:S03]  /*140f0*/  FFMA.FTZ R35, R113, R3, -R58 ;  /* 0x0000000371237223 */ /* 0x000fe6000001083a */
[----:B------:R-:W-:Y:S01]  /*14100*/  MUFU.EX2 R107, R107 ;  /* 0x0000006b006b7308 */ /* 0x000fe20000000800 */
[----:B------:R-:W-:Y:S01]  /*14110*/  HMMA.16816.F32 R28, R40, R46, R28 ;  /* 0x0000002e281c723c */ /* 0x000fe2000000181c */
[----:B------:R-:W3:Y:S02]  /*14120*/  LDSM.16.MT88.4 R44, [R57+0x3800] ;  /* 0x00380000392c783b */ /* 0x000ee40000004200 */
[----:B-1----:R-:W-:Y:S01]  /*14130*/  F2FP.F16.F32.PACK_AB R40, R106, R121 ;  /* 0x000000796a28723e */ /* 0x002fe200000000ff */
[----:B------:R-:W-:Y:S01]  /*14140*/  FADD.FTZ R114, R112, R114 ;  /* 0x0000007270727221 */ /* 0x000fe20000010000 */
[----:B----4-:R-:W-:Y:S01]  /*14150*/  F2FP.F16.F32.PACK_AB R41, R104, R115 ;  /* 0x000000736829723e */ /* 0x010fe200000000ff */
[----:B------:R-:W-:Y:S03]  /*14160*/  FADD.FTZ R118, R116, R118 ;  /* 0x0000007674767221 */ /* 0x000fe60000010000 */
[----:B------:R-:W1:Y:S01]  /*14170*/  MUFU.EX2 R100, R100 ;  /* 0x0000006400647308 */ /* 0x000e620000000800 */
[----:B-----5:R-:W-:Y:S01]  /*14180*/  F2FP.F16.F32.PACK_AB R42, R102, R111 ;  /* 0x0000006f662a723e */ /* 0x020fe200000000ff */
[----:B------:R-:W-:Y:S01]  /*14190*/  FADD.FTZ R119, R119, R114 ;  /* 0x0000007277777221 */ /* 0x000fe20000010000 */
[----:B------:R-:W-:Y:S01]  /*141a0*/  FADD.FTZ R123, R123, R118 ;  /* 0x000000767b7b7221 */ /* 0x000fe20000010000 */
[-C--:B------:R-:W-:Y:S01]  /*141b0*/  FFMA.FTZ R62, R60, R3.reuse, -R62 ;  /* 0x000000033c3e7223 */ /* 0x080fe2000001083e */
[----:B------:R-:W-:Y:S01]  /*141c0*/  FFMA.FTZ R58, R34, R3, -R58 ;  /* 0x00000003223a7223 */ /* 0x000fe2000001083a */
        /* <DEDUP_REMOVED lines=10> */
[----:B------:R-:W-:Y:S04]  /*14270*/  FADD.FTZ R111, R111, R106 ;  /* 0x0000006a6f6f7221 */ /* 0x000fe80000010000 */
[----:B------:R-:W-:Y:S03]  /*14280*/  FADD.FTZ R102, R102, R111 ;  /* 0x0000006f66667221 */ /* 0x000fe60000010000 */
[----:B------:R-:W-:Y:S01]  /*14290*/  MUFU.EX2 R101, R101 ;  /* 0x0000006500657308 */ /* 0x000fe20000000800 */
[C---:B------:R-:W-:Y:S09]  /*142a0*/  HMMA.16816.F32 R16, R40.reuse, R48, R16 ;  /* 0x000000302810723c */ /* 0x040ff20000001810 */
        /* <DEDUP_REMOVED lines=21> */
[C---:B---3--:R-:W-:Y:S09]  /*14400*/  HMMA.16816.F32 R16, R40.reuse, R44, R16 ;  /* 0x0000002c2810723c */ /* 0x048ff20000001810 */
[----:B------:R-:W-:Y:S01]  /*14410*/  MUFU.EX2 R64, R64 ;  /* 0x0000004000407308 */ /* 0x000fe20000000800 */
[C---:B------:R-:W-:Y:S01]  /*14420*/  HMMA.16816.F32 R20, R40.reuse, R46, R20 ;  /* 0x0000002e2814723c */ /* 0x040fe20000001814 */
[----:B------:R-:W3:Y:S08]  /*14430*/  LDSM.16.MT88.4 R44, [R56+0xc00] ;  /* 0x000c0000382c783b */ /* 0x000ef00000004200 */
[----:B------:R-:W4:Y:S01]  /*14440*/  MUFU.EX2 R61, R61 ;  /* 0x0000003d003d7308 */ /* 0x000f220000000800 */
[C---:B-----5:R-:W-:Y:S09]  /*14450*/  HMMA.16816.F32 R24, R40.reuse, R48, R24 ;  /* 0x000000302818723c */ /* 0x060ff20000001818 */
[----:B------:R-:W5:Y:S01]  /*14460*/  MUFU.EX2 R89, R89 ;  /* 0x0000005900597308 */ /* 0x000f620000000800 */
[----:B------:R-:W-:Y:S01]  /*14470*/  HMMA.16816.F32 R28, R40, R50, R28 ;  /* 0x00000032281c723c */ /* 0x000fe2000000181c */
[----:B------:R-:W3:Y:S02]  /*14480*/  LDSM.16.MT88.4 R48, [R57+0x4000] ;  /* 0x004000003930783b */ /* 0x000ee40000004200 */
[C---:B--2---:R-:W-:Y:S01]  /*14490*/  F2FP.F16.F32.PACK_AB R40, R88.reuse, R93 ;  /* 0x0000005d5828723e */ /* 0x044fe200000000ff */
[----:B------:R-:W-:Y:S01]  /*144a0*/  FADD.FTZ R93, R93, R94 ;  /* 0x0000005e5d5d7221 */ /* 0x000fe20000010000 */
[----:B-1----:R-:W-:Y:S04]  /*144b0*/  F2FP.F16.F32.PACK_AB R41, R67, R90 ;  /* 0x0000005a4329723e */ /* 0x002fe800000000ff */
[----:B------:R-:W-:Y:S01]  /*144c0*/  MUFU.EX2 R66, R66 ;  /* 0x0000004200427308 */ /* 0x000fe20000000800 */
[C---:B----4-:R-:W-:Y:S01]  /*144d0*/  F2FP.F16.F32.PACK_AB R42, R61.reuse, R64 ;  /* 0x000000403d2a723e */ /* 0x050fe200000000ff */
[----:B------:R-:W-:Y:S04]  /*144e0*/  FADD.FTZ R65, R88, R93 ;  /* 0x0000005d58417221 */ /* 0x000fe80000010000 */
[----:B------:R-:W-:Y:S04]  /*144f0*/  FADD.FTZ R64, R64, R65 ;  /* 0x0000004140407221 */ /* 0x000fe80000010000 */
[----:B------:R-:W1:Y:S01]  /*14500*/  MUFU.EX2 R63, R63 ;  /* 0x0000003f003f7308 */ /* 0x000e620000000800 */
[----:B-----5:R-:W-:Y:S01]  /*14510*/  F2FP.F16.F32.PACK_AB R43, R86, R89 ;  /* 0x00000059562b723e */ /* 0x020fe200000000ff */
        /* <DEDUP_REMOVED lines=34> */
[C---:B--2---:R-:W-:Y:S01]  /*14740*/  F2FP.F16.F32.PACK_AB R40, R73.reuse, R70 ;  /* 0x000000464928723e */ /* 0x044fe200000000ff */
[----:B------:R-:W2:Y:S01]  /*14750*/  LDSM.16.MT88.4 R52, [R57+0x4800] ;  /* 0x004800003934783b */ /* 0x000ea20000004200 */
[----:B-1----:R-:W-:Y:S03]  /*14760*/  F2FP.F16.F32.PACK_AB R41, R74, R75 ;  /* 0x0000004b4a29723e */ /* 0x002fe600000000ff */
[----:B------:R-:W-:Y:S01]  /*14770*/  MUFU.EX2 R87, R87 ;  /* 0x0000005700577308 */ /* 0x000fe20000000800 */
[----:B------:R-:W-:Y:S01]  /*14780*/  FADD.FTZ R96, R96, R101 ;  /* 0x0000006560607221 */ /* 0x000fe20000010000 */
[----:B------:R-:W-:Y:S04]  /*14790*/  FADD.FTZ R70, R70, R71 ;  /* 0x0000004746467221 */ /* 0x000fe80000010000 */
[----:B------:R-:W-:Y:S04]  /*147a0*/  FADD.FTZ R70, R73, R70 ;  /* 0x0000004649467221 */ /* 0x000fe80000010000 */
[----:B------:R-:W1:Y:S01]  /*147b0*/  MUFU.EX2 R122, R122 ;  /* 0x0000007a007a7308 */ /* 0x000e620000000800 */
[C---:B----4-:R-:W-:Y:S01]  /*147c0*/  F2FP.F16.F32.PACK_AB R42, R82.reuse, R83 ;  /* 0x00000053522a723e */ /* 0x050fe200000000ff */
[----:B------:R-:W-:Y:S04]  /*147d0*/  FADD.FTZ R83, R83, R70 ;  /* 0x0000004653537221 */ /* 0x000fe80000010000 */
[----:B------:R-:W-:Y:S04]  /*147e0*/  FADD.FTZ R3, R82, R83 ;  /* 0x0000005352037221 */ /* 0x000fe80000010000 */
[----:B------:R4:W-:Y:S10]  /*147f0*/  MUFU.EX2 R88, R77 ;  /* 0x0000004d00587308 */ /* 0x0009f40000000800 */
[----:B------:R-:W-:Y:S01]  /*14800*/  MUFU.EX2 R120, R120 ;  /* 0x0000007800787308 */ /* 0x000fe20000000800 */
[----:B-1----:R-:W-:Y:S09]  /*14810*/  F2FP.F16.F32.PACK_AB R43, R122, R87 ;  /* 0x000000577a2b723e */ /* 0x002ff200000000ff */
[----:B------:R-:W1:Y:S01]  /*14820*/  MUFU.EX2 R131, R131 ;  /* 0x0000008300837308 */ /* 0x000e620000000800 */
[C---:B-----5:R-:W-:Y:S03]  /*14830*/  HMMA.16816.F32 R16, R40.reuse, R44, R16 ;  /* 0x0000002c2810723c */ /* 0x060fe60000001810 */
[----:B------:R-:W-:Y:S06]  /*14840*/  FADD.FTZ R45, R95, R96 ;  /* 0x000000605f2d7221 */ /* 0x000fec0000010000 */
[----:B------:R-:W-:Y:S01]  /*14850*/  MUFU.EX2 R124, R124 ;  /* 0x0000007c007c7308 */ /* 0x000fe20000000800 */
[----:B------:R-:W-:Y:S01]  /*14860*/  FADD.FTZ R45, R92, R45 ;  /* 0x0000002d5c2d7221 */ /* 0x000fe20000010000 */
[C---:B------:R-:W-:Y:S03]  /*14870*/  HMMA.16816.F32 R20, R40.reuse, R46, R20 ;  /* 0x0000002e2814723c */ /* 0x040fe60000001814 */
[----:B------:R-:W-:Y:S02]  /*14880*/  FADD.FTZ R76, R90, R45 ;  /* 0x0000002d5a4c7221 */ /* 0x000fe40000010000 */
[----:B------:R-:W5:Y:S03]  /*14890*/  LDSM.16.MT88.4 R44, [R56+0x1800] ;  /* 0x00180000382c783b */ /* 0x000f660000004200 */
[----:B------:R-:W2:Y:S01]  /*148a0*/  MUFU.EX2 R125, R125 ;  /* 0x0000007d007d7308 */ /* 0x000ea20000000800 */
[----:B------:R-:W-:Y:S01]  /*148b0*/  FADD.FTZ R76, R67, R76 ;  /* 0x0000004c434c7221 */ /* 0x000fe20000010000 */
[C---:B---3--:R-:W-:Y:S03]  /*148c0*/  HMMA.16816.F32 R24, R40.reuse, R48, R24 ;  /* 0x000000302818723c */ /* 0x048fe60000001818 */
[----:B------:R-:W-:Y:S02]  /*148d0*/  FADD.FTZ R49, R89, R76 ;  /* 0x0000004c59317221 */ /* 0x000fe40000010000 */
[----:B----4-:R-:W3:Y:S03]  /*148e0*/  LDSM.16.MT88.4 R76, [R57+0x4c00] ;  /* 0x004c0000394c783b */ /* 0x010ee60000004200 */
[----:B------:R-:W-:Y:S01]  /*148f0*/  MUFU.EX2 R37, R127 ;  /* 0x0000007f00257308 */ /* 0x000fe20000000800 */
[----:B------:R-:W-:Y:S01]  /*14900*/  FADD.FTZ R49, R86, R49 ;  /* 0x0000003156317221 */ /* 0x000fe20000010000 */
[----:B------:R-:W-:Y:S03]  /*14910*/  HMMA.16816.F32 R28, R40, R50, R28 ;  /* 0x00000032281c723c */ /* 0x000fe6000000181c */
[----:B------:R-:W-:Y:S01]  /*14920*/  FADD.FTZ R80, R80, R49 ;  /* 0x0000003150507221 */ /* 0x000fe20000010000 */
[----:B-1----:R-:W-:Y:S01]  /*14930*/  F2FP.F16.F32.PACK_AB R40, R131, R120 ;  /* 0x000000788328723e */ /* 0x002fe200000000ff */
[----:B------:R-:W1:Y:S03]  /*14940*/  LDSM.16.MT88.4 R48, [R56+0x1c00] ;  /* 0x001c00003830783b */ /* 0x000e660000004200 */
[----:B------:R-:W4:Y:S01]  /*14950*/  MUFU.EX2 R112, R117 ;  /* 0x0000007500707308 */ /* 0x000f220000000800 */
[----:B------:R-:W-:Y:S01]  /*14960*/  FADD.FTZ R80, R81, R80 ;  /* 0x0000005051507221 */ /* 0x000fe20000010000 */
[----:B------:R-:W-:Y:S01]  /*14970*/  IMAD.MOV.U32 R86, RZ, RZ, R2 ;  /* 0x000000ffff567224 */ /* 0x000fe200078e0002 */
[----:B--2---:R-:W-:Y:S02]  /*14980*/  F2FP.F16.F32.PACK_AB R41, R125, R124 ;  /* 0x0000007c7d29723e */ /* 0x004fe400000000ff */
[----:B------:R-:W-:Y:S05]  /*14990*/  FADD.FTZ R69, R69, R80 ;  /* 0x0000005045457221 */ /* 0x000fea0000010000 */
        /* <DEDUP_REMOVED lines=9> */
[C---:B------:R-:W-:Y:S02]  /*14a30*/  HMMA.16816.F32 R16, R40.reuse, R52, R16 ;  /* 0x000000342810723c */ /* 0x040fe40000001810 */
[----:B------:R-:W2:Y:S06]  /*14a40*/  MUFU.EX2 R91, R91 ;  /* 0x0000005b005b7308 */ /* 0x000eac0000000800 */
[C---:B------:R-:W-:Y:S04]  /*14a50*/  HMMA.16816.F32 R20, R40.reuse, R54, R20 ;  /* 0x000000362814723c */ /* 0x040fe80000001814 */
[----:B------:R-:W-:Y:S01]  /*14a60*/  MUFU.EX2 R59, R59 ;  /* 0x0000003b003b7308 */ /* 0x000fe20000000800 */
[----:B----4-:R-:W-:Y:S03]  /*14a70*/  F2FP.F16.F32.PACK_AB R68, R99, R100 ;  /* 0x000000646344723e */ /* 0x010fe600000000ff */
[C---:B-----5:R-:W-:Y:S06]  /*14a80*/  HMMA.16816.F32 R24, R40.reuse, R44, R24 ;  /* 0x0000002c2818723c */ /* 0x060fec0000001818 */
[----:B------:R-:W4:Y:S01]  /*14a90*/  MUFU.EX2 R62, R62 ;  /* 0x0000003e003e7308 */ /* 0x000f220000000800 */
[----:B--2---:R-:W-:Y:S01]  /*14aa0*/  F2FP.F16.F32.PACK_AB R69, R88, R91 ;  /* 0x0000005b5845723e */ /* 0x004fe200000000ff */
[----:B------:R-:W-:Y:S08]  /*14ab0*/  HMMA.16816.F32 R28, R40, R46, R28 ;  /* 0x0000002e281c723c */ /* 0x000ff0000000181c */
[----:B------:R-:W-:Y:S01]  /*14ac0*/  MUFU.EX2 R13, R13 ;  /* 0x0000000d000d7308 */ /* 0x000fe20000000800 */
[----:B------:R-:W-:Y:S01]  /*14ad0*/  FADD.FTZ R41, R87, R74 ;  /* 0x0000004a57297221 */ /* 0x000fe20000010000 */
[----:B------:R-:W-:Y:S03]  /*14ae0*/  IMAD.MOV.U32 R87, RZ, RZ, R0 ;  /* 0x000000ffff577224 */ /* 0x000fe600078e0000 */
[----:B------:R-:W-:Y:S05]  /*14af0*/  FADD.FTZ R41, R122, R41 ;  /* 0x000000297a297221 */ /* 0x000fea0000010000 */
[----:B------:R-:W2:Y:S01]  /*14b00*/  MUFU.EX2 R58, R58 ;  /* 0x0000003a003a7308 */ /* 0x000ea20000000800 */
[----:B----4-:R-:W-:Y:S02]  /*14b10*/  F2FP.F16.F32.PACK_AB R70, R62, R59 ;  /* 0x0000003b3e46723e */ /* 0x010fe400000000ff */
[----:B--2---:R-:W-:Y:S07]  /*14b20*/  F2FP.F16.F32.PACK_AB R71, R58, R13 ;  /* 0x0000000d3a47723e */ /* 0x004fee00000000ff */
        /* <DEDUP_REMOVED lines=21> */
.L_x_10074:
        /* <DEDUP_REMOVED lines=10> */
.L_x_10089:
[----:B------:R-:W-:Y:S01]  /*14d20*/  FSETP.NE.FTZ.AND P1, PT, R11, RZ, PT ;  /* 0x000000ff0b00720b */ /* 0x000fe20003f35000 */
[----:B---34-:R-:W-:Y:S01]  /*14d30*/  FADD.FTZ R9, R9, R10 ;  /* 0x0000000a09097221 */ /* 0x018fe20000010000 */
[----:B------:R-:W2:Y:S01]  /*14d40*/  MUFU.RCP R7, R11 ;  /* 0x0000000b00077308 */ /* 0x000ea20000001000 */
[----:B------:R-:W-:Y:S01]  /*14d50*/  MOV R3, 0xff800000 ;  /* 0xff80000000037802 */ /* 0x000fe20000000f00 */
[----:B------:R-:W-:Y:S05]  /*14d60*/  WARPSYNC.ALL ;  /* 0x0000000000007948 */ /* 0x000fea0003800000 */
[----:B------:R-:W-:Y:S01]  /*14d70*/  FSETP.NE.FTZ.AND P0, PT, R9, RZ, PT ;  /* 0x000000ff0900720b */ /* 0x000fe20003f15000 */
[----:B------:R-:W3:Y:S01]  /*14d80*/  MUFU.RCP R4, R9 ;  /* 0x0000000900047308 */ /* 0x000ee20000001000 */
[----:B------:R-:W-:-:S02]  /*14d90*/  SHF.L.U32 R8, R155, 0x1, RZ ;  /* 0x000000019b087819 */ /* 0x000fc400000006ff */
[----:B------:R-:W-:Y:S02]  /*14da0*/  SHF.R.U32.HI R23, RZ, 0x2, R155 ;  /* 0x00000002ff177819 */ /* 0x000fe4000001169b */
[----:B------:R-:W-:-:S03]  /*14db0*/  LOP3.LUT R8, R8, 0x6, RZ, 0xc0, !PT ;  /* 0x0000000608087812 */ /* 0x000fc600078ec0ff */
[----:B------:R-:W4:Y:S01]  /*14dc0*/  @P1 MUFU.LG2 R6, R11 ;  /* 0x0000000b00061308 */ /* 0x000f220000000c00 */
[----:B------:R-:W-:Y:S02]  /*14dd0*/  LOP3.LUT R153, R8, 0x3e00, R153, 0xf8, !PT ;  /* 0x00003e0008997812 */ /* 0x000fe400078ef899 */
[----:B------:R-:W-:Y:S02]  /*14de0*/  SHF.L.U32 R8, R155, 0x3, RZ ;  /* 0x000000039b087819 */ /* 0x000fe400000006ff */
[----:B--2---:R-:W-:Y:S02]  /*14df0*/  FSEL R7, R7, 1, P1 ;  /* 0x3f80000007077808 */ /* 0x004fe40000800000 */
[----:B------:R-:W-:Y:S02]  /*14e00*/  LOP3.LUT R10, R8, 0xc0, RZ, 0xc0, !PT ;  /* 0x000000c0080a7812 */ /* 0x000fe400078ec0ff */
        /* <DEDUP_REMOVED lines=8> */
[----:B----4-:R-:W-:Y:S01]  /*14e90*/  @P1 FMUL.FTZ R6, R6, 0.69314718246459960938 ;  /* 0x3f31721806061820 */ /* 0x010fe20000410000 */
[----:B------:R-:W-:Y:S01]  /*14ea0*/  FMUL.FTZ R69, R7, R69 ;  /* 0x0000004507457220 */ /* 0x000fe20000410000 */
[----:B------:R-:W-:Y:S01]  /*14eb0*/  LOP3.LUT R7, R10, 0x18, R155, 0xf8, !PT ;  /* 0x000000180a077812 */ /* 0x000fe200078ef89b */
[C---:B------:R-:W-:Y:S01]  /*14ec0*/  FMUL.FTZ R82, R4.reuse, R82 ;  /* 0x0000005204527220 */ /* 0x040fe20000410000 */
[----:B-----5:R-:W-:Y:S01]  /*14ed0*/  @P1 FFMA.FTZ R3, R5, R2, R6 ;  /* 0x0000000205031223 */ /* 0x020fe20000010006 */
[----:B------:R-:W-:Y:S01]  /*14ee0*/  LOP3.LUT R10, R153, 0x20, R8, 0xf8, !PT ;  /* 0x00000020990a7812 */ /* 0x000fe200078ef808 */
[----:B------:R-:W2:Y:S01]  /*14ef0*/  @P0 MUFU.LG2 R6, R9 ;  /* 0x0000000900060308 */ /* 0x000ea20000000c00 */
[----:B------:R-:W-:Y:S01]  /*14f00*/  MOV R2, 0xff800000 ;  /* 0xff80000000027802 */ /* 0x000fe20000000f00 */
[C---:B------:R-:W-:Y:S01]  /*14f10*/  FMUL.FTZ R83, R4.reuse, R83 ;  /* 0x0000005304537220 */ /* 0x040fe20000410000 */
[C---:B------:R-:W-:Y:S01]  /*14f20*/  FMUL.FTZ R78, R4.reuse, R78 ;  /* 0x0000004e044e7220 */ /* 0x040fe20000410000 */
[C---:B------:R-:W-:Y:S01]  /*14f30*/  FMUL.FTZ R79, R4.reuse, R79 ;  /* 0x0000004f044f7220 */ /* 0x040fe20000410000 */
[C---:B------:R-:W-:Y:S01]  /*14f40*/  FMUL.FTZ R74, R4.reuse, R74 ;  /* 0x0000004a044a7220 */ /* 0x040fe20000410000 */
[C---:B------:R-:W-:Y:S01]  /*14f50*/  FMUL.FTZ R75, R4.reuse, R75 ;  /* 0x0000004b044b7220 */ /* 0x040fe20000410000 */
[C---:B------:R-:W-:Y:S01]  /*14f60*/  FMUL.FTZ R70, R4.reuse, R70 ;  /* 0x0000004604467220 */ /* 0x040fe20000410000 */
[----:B------:R-:W-:Y:S01]  /*14f70*/  FMUL.FTZ R71, R4, R71 ;  /* 0x0000004704477220 */ /* 0x000fe20000410000 */
[----:B--2---:R-:W-:-:S04]  /*14f80*/  @P0 FMUL.FTZ R6, R6, 0.69314718246459960938 ;  /* 0x3f31721806060820 */ /* 0x004fc80000410000 */
        /* <DEDUP_REMOVED lines=50> */
.L_x_10084:
[----:B------:R-:W-:Y:S05]  /*152b0*/  BSYNC.RECONVERGENT B0 ;  /* 0x0000000000007941 */ /* 0x000fea0003800200 */
.L_x_10083:
[----:B-1----:R-:W4:Y:S01]  /*152c0*/  LD.E R84, desc[UR4][R84.64+0xc0] ;  /* 0x0000c00454547980 */ /* 0x002f22000c101900 */
[----:B--2---:R-:W-:Y:S01]  /*152d0*/  LOP3.LUT R3, R154, 0x1c, RZ, 0xc0, !PT ;  /* 0x0000001c9a037812 */ /* 0x004fe200078ec0ff */
[----:B------:R-:W-:Y:S01]  /*152e0*/  IMAD.IADD R169, R170, 0x1, -R169 ;  /* 0x00000001aaa97824 */ /* 0x000fe200078e0aa9 */
[----:B---3--:R-:W-:Y:S01]  /*152f0*/  SHF.R.U32.HI R0, RZ, 0x3, R155 ;  /* 0x00000003ff007819 */ /* 0x008fe2000001169b */
[----:B-----5:R-:W-:Y:S01]  /*15300*/  IMAD R22, R24, R22, RZ ;  /* 0x0000001618167224 */ /* 0x020fe200078e02ff */
[----:B------:R-:W-:-:S03]  /*15310*/  LOP3.LUT R21, R3, 0xfe0, R154, 0xf8, !PT ;  /* 0x00000fe003157812 */ /* 0x000fc600078ef89a */
[----:B------:R-:W-:Y:S01]  /*15320*/  VIADD R20, R0, 0x10 ;  /* 0x0000001000147836 */ /* 0x000fe20000000000 */
[----:B------:R-:W-:Y:S01]  /*15330*/  IADD3 R21, P0, PT, R22, R21, RZ ;  /* 0x0000001516157210 */ /* 0x000fe20007f1e0ff */
[----:B------:R-:W-:-:S03]  /*15340*/  VIADD R2, R0, 0x20 ;  /* 0x0000002000027836 */ /* 0x000fc60000000000 */
        /* <DEDUP_REMOVED lines=13> */
[----:B-1----:R-:W-:Y:S05]  /*15420*/  @P4 RET.REL.NODEC R168 `(_ZN5flash24flash_fwd_splitkv_kernelI23Flash_fwd_kernel_traitsILi32ELi64ELi128ELi4ELb0ELb0EN7cutlass6half_tE19Flash_kernel_traitsILi32ELi64ELi128ELi4ES3_EELb0ELb1ELb1ELb0ELb0ELb0ELb1ELb1EEEvNS_16Flash_fwd_paramsE) ;  /* 0xfffffea8a8f44950 */ /* 0x002fea0003c3ffff */
[----:B------:R-:W-:Y:S01]  /*15430*/  MOV R169, 0x0 ;  /* 0x0000000000a97802 */ /* 0x000fe20000000f00 */
[----:B------:R1:W-:Y:S03]  /*15440*/  ST.E.128 desc[UR4][R2.64+0x1800], R4 ;  /* 0x0018000402007985 */ /* 0x0003e6000c101d04 */
[----:B-1----:R-:W-:Y:S05]  /*15450*/  RET.REL.NODEC R168 `(_ZN5flash24flash_fwd_splitkv_kernelI23Flash_fwd_kernel_traitsILi32ELi64ELi128ELi4ELb0ELb0EN7cutlass6half_tE19Flash_kernel_traitsILi32ELi64ELi128ELi4ES3_EELb0ELb1ELb1ELb0ELb0ELb0ELb1ELb1EEEvNS_16Flash_fwd_paramsE) ;  /* 0xfffffea8a8e87950 */ /* 0x002fea0003c3ffff */
.L_x_10082:
[----:B------:R-:W-:Y:S01]  /*15460*/  MOV R4, 0x2 ;  /* 0x0000000200047802 */ /* 0x000fe20000000f00 */
[----:B------:R-:W-:Y:S01]  /*15470*/  IMAD.MOV.U32 R3, RZ, RZ, 0x1f ;  /* 0x0000001fff037424 */ /* 0x000fe200078e00ff */
[----:B------:R-:W-:-:S07]  /*15480*/  MOV R6, 0xffffffff ;  /* 0xffffffff00067802 */ /* 0x000fce0000000f00 */
[----:B-1---5:R-:W-:Y:S05]  /*15490*/  WARPSYNC.COLLECTIVE R6, `(.L_x_10085) ;  /* 0x0000000006087348 */ /* 0x022fea0003c00000 */
[----:B------:R2:W3:Y:S02]  /*154a0*/  SHFL.BFLY P0, R10, R188, R4, R3 ;  /* 0x0c000004bc0a7389 */ /* 0x0004e40000000003 */
[----:B-123-5:R-:W-:Y:S05]  /*154b0*/  ENDCOLLECTIVE ;  /* 0x000000000000791b */ /* 0x02efea0003800000 */
.L_x_10085:
[----:B------:R-:W-:Y:S02]  /*154c0*/  IMAD.MOV.U32 R7, RZ, RZ, R10 ;  /* 0x000000ffff077224 */ /* 0x000fe400078e000a */
[----:B------:R-:W-:Y:S02]  /*154d0*/  IMAD.MOV.U32 R4, RZ, RZ, 0x1 ;  /* 0x00000001ff047424 */ /* 0x000fe400078e00ff */
[----:B------:R-:W-:-:S05]  /*154e0*/  FADD.FTZ R8, R7, R188 ;  /* 0x000000bc07087221 */ /* 0x000fca0000010000 */
[----:B------:R-:W-:-:S07]  /*154f0*/  MOV R188, R8 ;  /* 0x0000000800bc7202 */ /* 0x000fce0000000f00 */
[----:B------:R-:W-:Y:S05]  /*15500*/  WARPSYNC.COLLECTIVE R6, `(.L_x_10086) ;  /* 0x0000000006087348 */ /* 0x000fea0003c00000 */
[----:B------:R1:W2:Y:S02]  /*15510*/  SHFL.BFLY P0, R10, R188, R4, R3 ;  /* 0x0c000004bc0a7389 */ /* 0x0002a40000000003 */
[----:B-12---:R-:W-:Y:S05]  /*15520*/  ENDCOLLECTIVE ;  /* 0x000000000000791b */ /* 0x006fea0003800000 */
.L_x_10086:
[----:B------:R-:W-:Y:S01]  /*15530*/  MOV R188, R186 ;  /* 0x000000ba00bc7202 */ /* 0x000fe20000000f00 */
[----:B------:R-:W-:Y:S01]  /*15540*/  IMAD.MOV.U32 R4, RZ, RZ, 0x2 ;  /* 0x00000002ff047424 */ /* 0x000fe200078e00ff */
[----:B------:R-:W-:-:S07]  /*15550*/  MOV R7, R10 ;  /* 0x0000000a00077202 */ /* 0x000fce0000000f00 */
[----:B------:R-:W-:Y:S05]  /*15560*/  WARPSYNC.COLLECTIVE R6, `(.L_x_10087) ;  /* 0x0000000006087348 */ /* 0x000fea0003c00000 */
[----:B------:R1:W2:Y:S02]  /*15570*/  SHFL.BFLY P0, R10, R188, R4, R3 ;  /* 0x0c000004bc0a7389 */ /* 0x0002a40000000003 */
[----:B-12---:R-:W-:Y:S05]  /*15580*/  ENDCOLLECTIVE ;  /* 0x000000000000791b */ /* 0x006fea0003800000 */
.L_x_10087:
[----:B------:R-:W-:Y:S01]  /*15590*/  FADD.FTZ R11, R8, R7 ;  /* 0x00000007080b7221 */ /* 0x000fe20000010000 */
[----:B------:R-:W-:Y:S01]  /*155a0*/  FADD.FTZ R9, R10, R186 ;  /* 0x000000ba0a097221 */ /* 0x000fe20000010000 */
[----:B------:R-:W-:-:S04]  /*155b0*/  MOV R4, 0x1 ;  /* 0x0000000100047802 */ /* 0x000fc80000000f00 */
[----:B------:R-:W-:-:S07]  /*155c0*/  MOV R188, R9 ;  /* 0x0000000900bc7202 */ /* 0x000fce0000000f00 */
[----:B------:R-:W-:Y:S05]  /*155d0*/  WARPSYNC.COLLECTIVE R6, `(.L_x_10088) ;  /* 0x0000000006087348 */ /* 0x000fea0003c00000 */
[----:B------:R1:W2:Y:S02]  /*155e0*/  SHFL.BFLY P0, R10, R188, R4, R3 ;  /* 0x0c000004bc0a7389 */ /* 0x0002a40000000003 */
[----:B-12---:R-:W-:Y:S05]  /*155f0*/  ENDCOLLECTIVE ;  /* 0x000000000000791b */ /* 0x006fea0003800000 */
.L_x_10088:
[----:B------:R-:W-:Y:S05]  /*15600*/  BRA `(.L_x_10089) ;  /* 0xfffffff400c47947 */ /* 0x000fea000383ffff */
.L_x_10090:
        /* <DEDUP_REMOVED lines=15> */
.L_x_10338:


//--------------------- .text._ZN5flash24flash_fwd_splitkv_kernelI23Flash_fwd_kernel_traitsILi32ELi64ELi128ELi4ELb0ELb0EN7cutlass6half_tE19Flash_kernel_traitsILi32ELi64ELi128ELi4ES3_EELb0ELb1ELb1ELb0ELb0ELb1ELb1ELb1EEEvNS_16Flash_fwd_paramsE --------------------------
	.section	.text._ZN5flash24flash_fwd_splitkv_kernelI23Flash_fwd_kernel_traitsILi32ELi64ELi128ELi4ELb0ELb0EN7cutlass6half_tE19Flash_kernel_traitsILi32ELi64ELi128ELi4ES3_EELb0ELb1ELb1ELb0ELb0ELb1ELb1ELb1EEEvNS_16Flash_fwd_paramsE,"ax",@progbits
	.align	128
        .global         _ZN5flash24flash_fwd_splitkv_kernelI23Flash_fwd_kernel_traitsILi32ELi64ELi128ELi4ELb0ELb0EN7cutlass6half_tE19Flash_kernel_traitsILi32ELi64ELi128ELi4ES3_EELb0ELb1ELb1ELb0ELb0ELb1ELb1ELb1EEEvNS_16Flash_fwd_paramsE
        .type           _ZN5flash24flash_fwd_splitkv_kernelI23Flash_fwd_kernel_traitsILi32ELi64ELi128ELi4ELb0ELb0EN7cutlass6half_tE19Flash_kernel_traitsILi32ELi64ELi128ELi4ES3_EELb0ELb1ELb1ELb0ELb0ELb1ELb1ELb1EEEvNS_16Flash_fwd_paramsE,@function
        .size           _ZN5flash24flash_fwd_splitkv_kernelI23Flash_fwd_kernel_traitsILi32ELi64ELi128ELi4ELb0ELb0EN7cutlass6half_tE19Flash_kernel_traitsILi32ELi64ELi128ELi4ES3_EELb0ELb1ELb1ELb0ELb0ELb1ELb1ELb1EEEvNS_16Flash_fwd_paramsE,(.L_x_10339 - _ZN5flash24flash_fwd_splitkv_kernelI23Flash_fwd_kernel_traitsILi32ELi64ELi128ELi4ELb0ELb0EN7cutlass6half_tE19Flash_kernel_traitsILi32ELi64ELi128ELi4ES3_EELb0ELb1ELb1ELb0ELb0ELb1ELb1ELb1EEEvNS_16Flash_fwd_paramsE)
        .other          _ZN5flash24flash_fwd_splitkv_kernelI23Flash_fwd_kernel_traitsILi32ELi64ELi128ELi4ELb0ELb0EN7cutlass6half_tE19Flash_kernel_traitsILi32ELi64ELi128ELi4ES3_EELb0ELb1ELb1ELb0ELb0ELb1ELb1ELb1EEEvNS_16Flash_fwd_paramsE,@"STO_CUDA_ENTRY STV_DEFAULT"
_ZN5flash24flash_fwd_splitkv_kernelI23Flash_fwd_kernel_traitsILi32ELi64ELi128ELi4ELb0ELb0EN7cutlass6half_tE19Flash_kernel_traitsILi32ELi64ELi128ELi4ES3_EELb0ELb1ELb1ELb0ELb0ELb1ELb1ELb1EEEvNS_16Flash_fwd_paramsE:
.text._ZN5flash24flash_fwd_splitkv_kernelI23Flash_fwd_kernel_traitsILi32ELi64ELi128ELi4ELb0ELb0EN7cutlass6half_tE19Flash_kernel_traitsILi32ELi64ELi128ELi4ES3_EELb0ELb1ELb1ELb0ELb0ELb1ELb1ELb1EEEvNS_16Flash_fwd_paramsE:
        /* <DEDUP_REMOVED lines=29> */
[----:B------:R-:W-:Y:S05]  /*01d0*/  CALL.REL.NOINC `($_ZN5flash24flash_fwd_splitkv_kernelI23Flash_fwd_kernel_traitsILi32ELi64ELi128ELi4ELb0ELb0EN7cutlass6half_tE19Flash_kernel_traitsILi32ELi64ELi128ELi4ES3_EELb0ELb1ELb1ELb0ELb0ELb1ELb1ELb1EEEvNS_16Flash_fwd_paramsE$_ZN5flash30compute_attn_1rowblock_splitkvI23Flash_fwd_kernel_traitsILi32ELi64ELi128ELi4ELb0ELb0EN7cutlass6half_tE19Flash_kernel_traitsILi32ELi64ELi128ELi4ES3_EELb0ELb1ELb1ELb0ELb0ELb1ELb1ELb1ENS_16Flash_fwd_paramsEEEvRKT8_iiiii) ;  /* 0x0000000000087944 */ /* 0x000fea0003c00000 */
[----:B------:R-:W-:Y:S05]  /*01e0*/  BSYNC.RECONVERGENT B3 ;  /* 0x0000000000037941 */ /* 0x000fea0003800200 */
.L_x_10091:
[----:B------:R-:W-:Y:S05]  /*01f0*/  EXIT ;  /* 0x000000000000794d */ /* 0x000fea0003800000 */
        .type           $_ZN5flash24flash_fwd_splitkv_kernelI23Flash_fwd_kernel_traitsILi32ELi64ELi128ELi4ELb0ELb0EN7cutlass6half_tE19Flash_kernel_traitsILi32ELi64ELi128ELi4ES3_EELb0ELb1ELb1ELb0ELb0ELb1ELb1ELb1EEEvNS_16Flash_fwd_paramsE$_ZN5flash30compute_attn_1rowblock_splitkvI23Flash_fwd_kernel_traitsILi32ELi64ELi128ELi4ELb0ELb0EN7cutlass6half_tE19Flash_kernel_traitsILi32ELi64ELi128ELi4ES3_EELb0ELb1ELb1ELb0ELb0ELb1ELb1ELb1ENS_16Flash_fwd_paramsEEEvRKT8_iiiii,@function
        .size           $_ZN5flash24flash_fwd_splitkv_kernelI23Flash_fwd_kernel_traitsILi32ELi64ELi128ELi4ELb0ELb0EN7cutlass6half_tE19Flash_kernel_traitsILi32ELi64ELi128ELi4ES3_EELb0ELb1ELb1ELb0ELb0ELb1ELb1ELb1EEEvNS_16Flash_fwd_paramsE$_ZN5flash30compute_attn_1rowblock_splitkvI23Flash_fwd_kernel_traitsILi32ELi64ELi128ELi4ELb0ELb0EN7cutlass6half_tE19Flash_kernel_traitsILi32ELi64ELi128ELi4ES3_EELb0ELb1ELb1ELb0ELb0ELb1ELb1ELb1ENS_16Flash_fwd_paramsEEEvRKT8_iiiii,(.L_x_10339 - $_ZN5flash24flash_fwd_splitkv_kernelI23Flash_fwd_kernel_traitsILi32ELi64ELi128ELi4ELb0ELb0EN7cutlass6half_tE19Flash_kernel_traitsILi32ELi64ELi128ELi4ES3_EELb0ELb1ELb1ELb0ELb0ELb1ELb1ELb1EEEvNS_16Flash_fwd_paramsE$_ZN5flash30compute_attn_1rowblock_splitkvI23Flash_fwd_kernel_traitsILi32ELi64ELi128ELi4ELb0ELb0EN7cutlass6half_tE19Flash_kernel_traitsILi32ELi64ELi128ELi4ES3_EELb0ELb1ELb1ELb0ELb0ELb1ELb1ELb1ENS_16Flash_fwd_paramsEEEvRKT8_iiiii)
$_ZN5flash24flash_fwd_splitkv_kernelI23Flash_fwd_kernel_traitsILi32ELi64ELi128ELi4ELb0ELb0EN7cutlass6half_tE19Flash_kernel_traitsILi32ELi64ELi128ELi4ES3_EELb0ELb1ELb1ELb0ELb0ELb1ELb1ELb1EEEvNS_16Flash_fwd_paramsE$_ZN5flash30compute_attn_1rowblock_splitkvI23Flash_fwd_kernel_traitsILi32ELi64ELi128ELi4ELb0ELb0EN7cutlass6half_tE19Flash_kernel_traitsILi32ELi64ELi128ELi4ES3_EELb0ELb1ELb1ELb0ELb0ELb1ELb1ELb1ENS_16Flash_fwd_paramsEEEvRKT8_iiiii:
        /* <DEDUP_REMOVED lines=38> */
.L_x_10093:
[----:B------:R-:W-:Y:S05]  /*0460*/  BSYNC.RECONVERGENT B0 ;  /* 0x0000000000007941 */ /* 0x000fea0003800200 */
.L_x_10092:
[----:B------:R-:W-:Y:S04]  /*0470*/  BSSY.RECONVERGENT B0, `(.L_x_10094) ;  /* 0x0000007000007945 */ /* 0x000fe80003800200 */
[----:B------:R-:W-:Y:S05]  /*0480*/  @!P3 BRA `(.L_x_10095) ;  /* 0x000000000014b947 */ /* 0x000fea0003800000 */
[----:B------:R-:W3:Y:S02]  /*0490*/  LD.E.U8 R4, desc[UR4][R84.64+0x1b2] ;  /* 0x0001b20454047980 */ /* 0x000ee4000c101100 */
[----:B---3--:R-:W-:-:S13]  /*04a0*/  ISETP.NE.AND P1, PT, R4, RZ, PT ;  /* 0x000000ff0400720c */ /* 0x008fda0003f25270 */
[----:B------:R-:W3:Y:S02]  /*04b0*/  @P1 LD.E R5, desc[UR4][R8.64+0x4] ;  /* 0x0000040408051980 */ /* 0x000ee4000c101900 */
[----:B---3-5:R-:W-:-:S06]  /*04c0*/  @P1 IADD3 R72, PT, PT, R5, -R12, RZ ;  /* 0x8000000c05481210 */ /* 0x028fcc0007ffe0ff */
[----:B------:R3:W5:Y:S02]  /*04d0*/  @!P1 LD.E R72, desc[UR4][R8.64] ;  /* 0x0000000408489980 */ /* 0x000764000c101900 */
.L_x_10095:
[----:B------:R-:W-:Y:S05]  /*04e0*/  BSYNC.RECONVERGENT B0 ;  /* 0x0000000000007941 */ /* 0x000fea0003800200 */
.L_x_10094:
[----:B------:R-:W-:Y:S01]  /*04f0*/  BSSY.RECONVERGENT B1, `(.L_x_10096) ;  /* 0x0000012000017945 */ /* 0x000fe20003800200 */
[----:B-----5:R-:W-:Y:S02]  /*0500*/  @P5 IADD3 R150, PT, PT, R3, -R0, RZ ;  /* 0x8000000003965210 */ /* 0x020fe40007ffe0ff */
[----:B------:R-:W-:Y:S01]  /*0510*/  IADD3 R72, PT, PT, R72, -R11, RZ ;  /* 0x8000000b48487210 */ /* 0x000fe20007ffe0ff */
[----:B------:R-:W-:Y:S05]  /*0520*/  @!P0 BRA `(.L_x_10097) ;  /* 0x0000000000148947 */ /* 0x000fea0003800000 */
[----:B------:R-:W-:-:S05]  /*0530*/  IADD3 R4, P0, PT, R6, R73, RZ ;  /* 0x0000004906047210 */ /* 0x000fca0007f1e0ff */
[----:B------:R-:W-:-:S05]  /*0540*/  IMAD.X R5, R7, 0x1, R71, P0 ;  /* 0x0000000107057824 */ /* 0x000fca00000e0647 */
[----:B------:R-:W4:Y:S02]  /*0550*/  LD.E R4, desc[UR4][R4.64] ;  /* 0x0000000404047980 */ /* 0x000f24000c101900 */
[----:B----4-:R-:W-:Y:S01]  /*0560*/  IADD3 R65, PT, PT, R4, -R11, RZ ;  /* 0x8000000b04417210 */ /* 0x010fe20007ffe0ff */
[----:B------:R-:W-:Y:S05]  /*0570*/  BRA `(.L_x_10098) ;  /* 0x0000000000247947 */ /* 0x000fea0003800000 */
.L_x_10097:
[----:B------:R-:W4:Y:S01]  /*0580*/  LD.E.64 R4, desc[UR4][R84.64+0x108] ;  /* 0x0001080454047980 */ /* 0x000f22000c101b00 */
[----:B------:R-:W-:Y:S01]  /*0590*/  BSSY.RECONVERGENT B0, `(.L_x_10099) ;  /* 0x0000006000007945 */ /* 0x000fe20003800200 */
[----:B------:R-:W-:Y:S01]  /*05a0*/  IMAD.MOV.U32 R65, RZ, RZ, RZ ;  /* 0x000000ffff417224 */ /* 0x000fe200078e00ff */
[----:B----4-:R-:W-:-:S04]  /*05b0*/  ISETP.NE.U32.AND P0, PT, R4, RZ, PT ;  /* 0x000000ff0400720c */ /* 0x010fc80003f05070 */
[----:B------:R-:W-:-:S13]  /*05c0*/  ISETP.NE.AND.EX P0, PT, R5, RZ, PT, P0 ;  /* 0x000000ff0500720c */ /* 0x000fda0003f05300 */
[----:B------:R-:W-:Y:S05]  /*05d0*/  @!P0 BRA `(.L_x_10100) ;  /* 0x0000000000048947 */ /* 0x000fea0003800000 */
[----:B------:R4:W5:Y:S02]  /*05e0*/  LD.E R65, desc[UR4][R84.64+0xbc] ;  /* 0x0000bc0454417980 */ /* 0x000964000c101900 */
.L_x_10100:
[----:B------:R-:W-:Y:S05]  /*05f0*/  BSYNC.RECONVERGENT B0 ;  /* 0x0000000000007941 */ /* 0x000fea0003800200 */
.L_x_10099:
[----:B-----5:R-:W-:Y:S02]  /*0600*/  IADD3 R65, PT, PT, R72, R65, RZ ;  /* 0x0000004148417210 */ /* 0x020fe40007ffe0ff */
.L_x_10098:
[----:B------:R-:W-:Y:S05]  /*0610*/  BSYNC.RECONVERGENT B1 ;  /* 0x0000000000017941 */ /* 0x000fea0003800200 */
.L_x_10096:
[----:B------:R-:W-:Y:S01]  /*0620*/  IMAD.SHL.U32 R75, R149, 0x40, RZ ;  /* 0x00000040954b7824 */ /* 0x000fe200078e00ff */
[----:B------:R-:W-:Y:S01]  /*0630*/  MOV R4, R148 ;  /* 0x0000009400047202 */ /* 0x000fe20000000f00 */
[----:B------:R-:W-:-:S03]  /*0640*/  IMAD.MOV.U32 R5, RZ, RZ, 0x0 ;  /* 0x00000000ff057424 */ /* 0x000fc600078e00ff */
[----:B------:R-:W-:-:S13]  /*0650*/  ISETP.GT.AND P0, PT, R150, R75, PT ;  /* 0x0000004b9600720c */ /* 0x000fda0003f04270 */
[----:B-1234-:R-:W-:Y:S05]  /*0660*/  @!P0 RET.REL.NODEC R4 `(_ZN5flash24flash_fwd_splitkv_kernelI23Flash_fwd_kernel_traitsILi32ELi64ELi128ELi4ELb0ELb0EN7cutlass6half_tE19Flash_kernel_traitsILi32ELi64ELi128ELi4ES3_EELb0ELb1ELb1ELb0ELb0ELb1ELb1ELb1EEEvNS_16Flash_fwd_paramsE) ;  /* 0xfffffff804648950 */ /* 0x01efea0003c3ffff */
        /* <DEDUP_REMOVED lines=101> */
[----:B-1----:R-:W-:Y:S05]  /*0cc0*/  @P4 RET.REL.NODEC R148 `(_ZN5flash24flash_fwd_splitkv_kernelI23Flash_fwd_kernel_traitsILi32ELi64ELi128ELi4ELb0ELb0EN7cutlass6half_tE19Flash_kernel_traitsILi32ELi64ELi128ELi4ES3_EELb0ELb1ELb1ELb0ELb0ELb1ELb1ELb1EEEvNS_16Flash_fwd_paramsE) ;  /* 0xfffffff094cc4950 */ /* 0x002fea0003c3ffff */
[----:B------:R-:W-:Y:S02]  /*0cd0*/  MOV R3, 0xff800000 ;  /* 0xff80000000037802 */ /* 0x000fe40000000f00 */
[----:B------:R-:W-:-:S03]  /*0ce0*/  MOV R149, 0x0 ;  /* 0x0000000000957802 */ /* 0x000fc60000000f00 */
[----:B------:R1:W-:Y:S02]  /*0cf0*/  ST.E desc[UR4][R8.64+0xc0], R3 ;  /* 0x0000c00308007985 */ /* 0x0003e4000c101904 */
[----:B-1----:R-:W-:Y:S05]  /*0d00*/  RET.REL.NODEC R148 `(_ZN5flash24flash_fwd_splitkv_kernelI23Flash_fwd_kernel_traitsILi32ELi64ELi128ELi4ELb0ELb0EN7cutlass6half_tE19Flash_kernel_traitsILi32ELi64ELi128ELi4ES3_EELb0ELb1ELb1ELb0ELb0ELb1ELb1ELb1EEEvNS_16Flash_fwd_paramsE) ;  /* 0xfffffff094bc7950 */ /* 0x002fea0003c3ffff */
.L_x_10101:
        /* <DEDUP_REMOVED lines=102> */
.L_x_10103:
        /* <DEDUP_REMOVED lines=80> */
.L_x_10104:
[----:B------:R-:W-:Y:S05]  /*1870*/  BSYNC.RECONVERGENT B0 ;  /* 0x0000000000007941 */ /* 0x000fea0003800200 */
.L_x_10102:
        /* <DEDUP_REMOVED lines=42> */
[----:B------:R-:W-:Y:S01]  /*1b20*/  @!P1 LOP3.LUT R6, RZ, R9, RZ, 0x33, !PT ;  /* 0x00000009ff069212 */ /* 0x000fe200078e33ff */
[----:B------:R-:W1:Y:S04]  /*1b30*/  S2R R47, SR_CgaCtaId ;  /* 0x00000000002f7919 */ /* 0x000e680000008800 */
[----:B------:R-:W-:Y:S01]  /*1b40*/  IMAD R9, R27, R6, RZ ;  /* 0x000000061b097224 */ /* 0x000fe200078e02ff */
[----:B------:R-:W-:Y:S02]  /*1b50*/  SHF.R.S32.HI R101, RZ, 0x1f, R152 ;  /* 0x0000001fff657819 */ /* 0x000fe40000011498 */
[----:B------:R-:W-:Y:S02]  /*1b60*/  SHF.R.U32.HI R98, RZ, 0x2, R64 ;  /* 0x00000002ff627819 */ /* 0x000fe40000011640 */
[----:B------:R-:W-:-:S03]  /*1b70*/  MOV R99, RZ ;  /* 0x000000ff00637202 */ /* 0x000fc60000000f00 */
        /* <DEDUP_REMOVED lines=8> */
[----:B---3--:R-:W-:-:S03]  /*1c00*/  @!P0 IMAD.WIDE.U32 R22, R28, R153, RZ ;  /* 0x000000991c168225 */ /* 0x008fc600078e00ff */
[----:B------:R-:W-:Y:S02]  /*1c10*/  @!P0 MOV R0, R22 ;  /* 0x0000001600008202 */ /* 0x000fe40000000f00 */
[----:B------:R-:W-:Y:S01]  /*1c20*/  @P0 MOV R0, R32 ;  /* 0x0000002000000202 */ /* 0x000fe20000000f00 */
[----:B------:R-:W-:Y:S02]  /*1c30*/  IMAD.MOV.U32 R28, RZ, RZ, R30 ;  /* 0x000000ffff1c7224 */ /* 0x000fe400078e001e */
[----:B------:R-:W-:Y:S01]  /*1c40*/  @!P0 IMAD R18, R29, R153, RZ ;  /* 0x000000991d128224 */ /* 0x000fe200078e02ff */
[----:B------:R-:W-:Y:S02]  /*1c50*/  IADD3 R30, P1, PT, R12, R0, RZ ;  /* 0x000000000c1e7210 */ /* 0x000fe40007f3e0ff */
[----:B------:R-:W-:Y:S02]  /*1c60*/  IADD3 R29, PT, PT, R31, R14, RZ ;  /* 0x0000000e1f1d7210 */ /* 0x000fe40007ffe0ff */
[----:B------:R-:W-:Y:S01]  /*1c70*/  SHF.R.S32.HI R0, RZ, 0x1f, R6 ;  /* 0x0000001fff007819 */ /* 0x000fe20000011406 */
[----:B------:R-:W-:-:S04]  /*1c80*/  IMAD.WIDE.U32 R28, R6, R26, R28 ;  /* 0x0000001a061c7225 */ /* 0x000fc800078e001c */
[----:B------:R-:W-:Y:S02]  /*1c90*/  IMAD R9, R0, R26, R9 ;  /* 0x0000001a00097224 */ /* 0x000fe400078e0209 */
[----:B------:R-:W-:Y:S02]  /*1ca0*/  IMAD R19, R25, R152, RZ ;  /* 0x0000009819137224 */ /* 0x000fe400078e02ff */
[----:B------:R-:W-:Y:S01]  /*1cb0*/  @!P0 IMAD.IADD R18, R23, 0x1, R18 ;  /* 0x0000000117128824 */ /* 0x000fe200078e0212 */
[----:B------:R-:W-:Y:S01]  /*1cc0*/  LOP3.LUT R23, R62, 0xc0, RZ, 0xc0, !PT ;  /* 0x000000c03e177812 */ /* 0x000fe200078ec0ff */
[----:B------:R-:W-:Y:S01]  /*1cd0*/  IMAD.IADD R25, R29, 0x1, R9 ;  /* 0x000000011d197824 */ /* 0x000fe200078e0209 */
[----:B------:R-:W-:Y:S01]  /*1ce0*/  SHF.R.S32.HI R9, RZ, 0x1f, R72 ;  /* 0x0000001fff097819 */ /* 0x000fe20000011448 */
[----:B------:R-:W-:Y:S01]  /*1cf0*/  @P0 IMAD.IADD R18, R33, 0x1, R10 ;  /* 0x0000000121120824 */ /* 0x000fe200078e020a */
[----:B------:R-:W-:Y:S02]  /*1d00*/  LOP3.LUT R23, R23, 0x18, R64, 0xf8, !PT ;  /* 0x0000001817177812 */ /* 0x000fe400078ef840 */
[----:B------:R-:W-:Y:S01]  /*1d10*/  LEA.HI R9, R9, R72, RZ, 0x7 ;  /* 0x0000004809097211 */ /* 0x000fe200078f38ff */
[----:B------:R-:W-:Y:S01]  /*1d20*/  IMAD.X R31, RZ, RZ, R18, P1 ;  /* 0x000000ffff1f7224 */ /* 0x000fe200008e0612 */
[----:B------:R-:W-:-:S02]  /*1d30*/  LOP3.LUT R23, R23, 0x18, R62, 0x78, !PT ;  /* 0x0000001817177812 */ /* 0x000fc400078e783e */
[----:B------:R-:W-:Y:S02]  /*1d40*/  IADD3 R22, P0, PT, R12, R8, RZ ;  /* 0x000000080c167210 */ /* 0x000fe40007f1e0ff */
[----:B------:R-:W-:Y:S01]  /*1d50*/  SHF.R.S32.HI R9, RZ, 0x7, R9 ;  /* 0x00000007ff097819 */ /* 0x000fe20000011409 */
[----:B------:R-:W-:Y:S01]  /*1d60*/  IMAD R19, R24, R101, R19 ;  /* 0x0000006518137224 */ /* 0x000fe200078e0213 */
[----:B------:R-:W-:Y:S01]  /*1d70*/  LOP3.LUT R62, R23, 0x1f20, R62, 0xf8, !PT ;  /* 0x00001f20173e7812 */ /* 0x000fe200078ef83e */
[----:B------:R-:W-:Y:S01]  /*1d80*/  IMAD.WIDE.U32 R30, R152, R24, R30 ;  /* 0x00000018981e7225 */ /* 0x000fe200078e001e */
[----:B------:R-:W-:-:S03]  /*1d90*/  VIMNMX R68, PT, PT, R142, R9, !PT ;  /* 0x000000098e447248 */ /* 0x000fc60007fe0100 */
[----:B------:R-:W-:Y:S01]  /*1da0*/  IMAD.WIDE.U32 R26, R149, 0x40, R98 ;  /* 0x00000040951a7825 */ /* 0x000fe200078e0062 */
[----:B------:R-:W-:-:S03]  /*1db0*/  IADD3 R19, PT, PT, R31, R19, RZ ;  /* 0x000000131f137210 */ /* 0x000fc60007ffe0ff */
[----:B------:R-:W-:Y:S01]  /*1dc0*/  IMAD.X R23, RZ, RZ, R7, P0 ;  /* 0x000000ffff177224 */ /* 0x000fe200000e0607 */
[----:B------:R-:W-:Y:S01]  /*1dd0*/  ISETP.GT.AND P2, PT, R61, R68, PT ;  /* 0x000000443d00720c */ /* 0x000fe20003f44270 */
[----:B------:R-:W-:Y:S02]  /*1de0*/  IMAD.MOV.U32 R18, RZ, RZ, R30 ;  /* 0x000000ffff127224 */ /* 0x000fe400078e001e */
[----:B------:R-:W-:Y:S02]  /*1df0*/  IMAD R7, R27, R20, RZ ;  /* 0x000000141b077224 */ /* 0x000fe400078e02ff */
[----:B------:R-:W-:Y:S01]  /*1e00*/  IMAD.WIDE.U32 R22, R98, R138, R22 ;  /* 0x0000008a62167225 */ /* 0x000fe200078e0016 */
[----:B------:R-:W-:-:S03]  /*1e10*/  SHF.L.U64.HI R70, R20, 0x5, R21 ;  /* 0x0000000514467819 */ /* 0x000fc60000010215 */
[----:B------:R-:W-:Y:S01]  /*1e20*/  IMAD.MOV.U32 R24, RZ, RZ, R28 ;  /* 0x000000ffff187224 */ /* 0x000fe200078e001c */
[----:B------:R-:W-:Y:S01]  /*1e30*/  IADD3 R143, PT, PT, R23, R143, RZ ;  /* 0x0000008f178f7210 */ /* 0x000fe20007ffe0ff */
[----:B------:R-:W-:Y:S01]  /*1e40*/  IMAD.SHL.U32 R69, R20, 0x20, RZ ;  /* 0x0000002014457824 */ /* 0x000fe200078e00ff */
[----:B----4-:R-:W-:Y:S01]  /*1e50*/  LEA R144, P0, R22, R16, 0x1 ;  /* 0x0000001016907211 */ /* 0x010fe200078008ff */
[C---:B------:R-:W-:Y:S02]  /*1e60*/  IMAD R7, R26.reuse, R21, R7 ;  /* 0x000000151a077224 */ /* 0x040fe400078e0207 */
[----:B------:R-:W-:Y:S01]  /*1e70*/  IMAD.WIDE.U32 R18, R26, R20, R18 ;  /* 0x000000141a127225 */ /* 0x000fe200078e0012 */
[----:B------:R-:W-:-:S03]  /*1e80*/  MOV R10, 0x400 ;  /* 0x00000400000a7802 */ /* 0x000fc60000000f00 */
[----:B------:R-:W-:Y:S01]  /*1e90*/  IMAD.WIDE.U32 R20, R98, R140, R24 ;  /* 0x0000008c62147225 */ /* 0x000fe200078e0018 */
[----:B------:R-:W-:Y:S02]  /*1ea0*/  LEA.HI.X R143, R22, R17, R143, 0x1, P0 ;  /* 0x00000011168f7211 */ /* 0x000fe400000f0c8f */
[----:B-1----:R-:W-:Y:S01]  /*1eb0*/  LEA R47, R47, R10, 0x18 ;  /* 0x0000000a2f2f7211 */ /* 0x002fe200078ec0ff */
[----:B------:R-:W-:Y:S01]  /*1ec0*/  IMAD.IADD R147, R21, 0x1, R147 ;  /* 0x0000000115937824 */ /* 0x000fe200078e0293 */
[----:B------:R-:W-:Y:S02]  /*1ed0*/  IADD3 R7, PT, PT, R19, R7, RZ ;  /* 0x0000000713077210 */ /* 0x000fe40007ffe0ff */
[----:B------:R-:W-:Y:S02]  /*1ee0*/  LEA R146, P0, R20, R4, 0x1 ;  /* 0x0000000414927211 */ /* 0x000fe400078008ff */
[----:B------:R-:W-:Y:S02]  /*1ef0*/  LEA R102, P1, R18, R2, 0x1 ;  /* 0x0000000212667211 */ /* 0x000fe400078208ff */
        /* <DEDUP_REMOVED lines=89> */
.L_x_10128:
        /* <DEDUP_REMOVED lines=14> */
[-C--:B------:R-:W-:Y:S02]  /*2570*/  IADD3 R28, P0, PT, R78, R17.reuse, RZ ;  /* 0x000000114e1c7210 */ /* 0x080fe40007f1e0ff */
[----:B------:R-:W-:Y:S02]  /*2580*/  ISETP.LT.OR P4, PT, R97, R92, P4 ;  /* 0x0000005c6100720c */ /* 0x000fe40002781670 */
[----:B------:R-:W-:Y:S01]  /*2590*/  ISETP.GE.OR P1, PT, R95, R90, P3 ;  /* 0x0000005a5f00720c */ /* 0x000fe20001f26670 */
[--C-:B------:R-:W-:Y:S01]  /*25a0*/  IMAD.X R29, R77, 0x1, R2.reuse, P0 ;  /* 0x000000014d1d7824 */ /* 0x100fe200000e0602 */
[----:B------:R-:W-:Y:S02]  /*25b0*/  IADD3 R22, P2, PT, R3, R88, RZ ;  /* 0x0000005803167210 */ /* 0x000fe40007f5e0ff */
[----:B------:R-:W-:Y:S01]  /*25c0*/  ISETP.LT.OR P1, PT, R95, R92, P1 ;  /* 0x0000005c5f00720c */ /* 0x000fe20000f21670 */
[----:B------:R-:W-:Y:S02]  /*25d0*/  @!P5 IMAD.MOV.U32 R79, RZ, RZ, R77 ;  /* 0x000000ffff4fd224 */ /* 0x000fe400078e004d */
[----:B------:R-:W-:Y:S03]  /*25e0*/  IMAD.X R23, R0, 0x1, R89, P2 ;  /* 0x0000000100177824 */ /* 0x000fe600010e0659 */
[----:B------:R-:W2:Y:S07]  /*25f0*/  @!P5 LD.E.128 R4, desc[UR4][R78.64] ;  /* 0x000000044e04d980 */ /* 0x000eae000c101d00 */
        /* <DEDUP_REMOVED lines=56> */
.L_x_10107:
        /* <DEDUP_REMOVED lines=75> */
.L_x_10111:
[----:B------:R-:W-:Y:S05]  /*2e30*/  BSYNC.RECONVERGENT B0 ;  /* 0x0000000000007941 */ /* 0x000fea0003800200 */
.L_x_10110:
        /* <DEDUP_REMOVED lines=52> */
.L_x_10113:
[----:B------:R-:W-:Y:S05]  /*3180*/  BSYNC.RECONVERGENT B0 ;  /* 0x0000000000007941 */ /* 0x000fea0003800200 */
.L_x_10112:
        /* <DEDUP_REMOVED lines=57> */
.L_x_10115:
[----:B------:R-:W-:Y:S05]  /*3520*/  BSYNC.RECONVERGENT B0 ;  /* 0x0000000000007941 */ /* 0x000fea0003800200 */
.L_x_10114:
        /* <DEDUP_REMOVED lines=57> */
.L_x_10117:
[----:B------:R-:W-:Y:S05]  /*38c0*/  BSYNC.RECONVERGENT B0 ;  /* 0x0000000000007941 */ /* 0x000fea0003800200 */
.L_x_10116:
[----:B------:R-:W5:Y:S02]  /*38d0*/  LD.E R3, desc[UR4][R84.64+0xd0] ;  /* 0x0000d00454037980 */ /* 0x000f64000c101900 */
[----:B-----5:R-:W-:Y:S05]  /*38e0*/  IMAD.U32 R3, R3, -0x40, RZ ;  /* 0xffffffc003037824 */ /* 0x020fea00078e00ff */
[C---:B------:R-:W-:Y:S02]  /*38f0*/  LEA R14, P1, R3.reuse, R14, 0x1 ;  /* 0x0000000e030e7211 */ /* 0x040fe400078208ff */
[C---:B------:R-:W-:Y:S02]  /*3900*/  LEA R48, P0, R3.reuse, R48, 0x1 ;  /* 0x0000003003307211 */ /* 0x040fe400078008ff */
[C---:B------:R-:W-:Y:S02]  /*3910*/  LEA.HI.X.SX32 R15, R3.reuse, R15, 0x1, P1 ;  /* 0x0000000f030f7211 */ /* 0x040fe400008f0eff */
[----:B------:R-:W-:Y:S01]  /*3920*/  LEA.HI.X.SX32 R49, R3, R49, 0x1, P0 ;  /* 0x0000003103317211 */ /* 0x000fe200000f0eff */
[----:B------:R-:W-:Y:S05]  /*3930*/  BRA `(.L_x_10108) ;  /* 0x0000001800507947 */ /* 0x000fea0003800000 */
.L_x_10109:
        /* <DEDUP_REMOVED lines=99> */
.L_x_10119:
[----:B------:R-:W-:Y:S05]  /*3f70*/  BSYNC.RECONVERGENT B0 ;  /* 0x0000000000007941 */ /* 0x000fea0003800200 */
.L_x_10118:
        /* <DEDUP_REMOVED lines=99> */
.L_x_10121:
[----:B------:R-:W-:Y:S05]  /*45b0*/  BSYNC.RECONVERGENT B0 ;  /* 0x0000000000007941 */ /* 0x000fea0003800200 */
.L_x_10120:
        /* <DEDUP_REMOVED lines=66> */
[----:B------:R-:W-:Y:S01]  /*49e0*/  @!P0 HADD2.F32 R39, -RZ, R50.H1_H1 ;  /* 0x30000032ff278230 */ /* 0x000fe20000004100 */
[----:B------:R-:W-:Y:S01]  /*49f0*/  @!P0 F2FP.F16.F32.PACK_AB R108, R2, R0 ;  /* 0x00000000026c823e */ /* 0x000fe200000000ff */
[----:B------:R-:W-:Y:S01]  /*4a00*/  @!P4 FADD.FTZ R31, -R31, -RZ ;  /* 0x800000ff1f1fc221 */ /* 0x000fe20000010100 */
[----:B------:R-:W-:Y:S01]  /*4a10*/  @!P4 FADD.FTZ R27, -R27, -RZ ;  /* 0x800000ff1b1bc221 */ /* 0x000fe20000010100 */
[----:B------:R-:W-:Y:S01]  /*4a20*/  @!P4 FADD.FTZ R18, -R18, -RZ ;  /* 0x800000ff1212c221 */ /* 0x000fe20000010100 */
[----:B------:R-:W-:Y:S01]  /*4a30*/  @!P0 MOV R56, R108 ;  /* 0x0000006c00388202 */ /* 0x000fe20000000f00 */
[----:B------:R-:W-:Y:S01]  /*4a40*/  @!P0 FFMA.FTZ R3, R36, R40, R3 ;  /* 0x0000002824038223 */ /* 0x000fe20000010003 */
[----:B------:R-:W-:Y:S01]  /*4a50*/  @!P4 FADD.FTZ R16, -R16, -RZ ;  /* 0x800000ff1010c221 */ /* 0x000fe20000010100 */
[----:B------:R-:W-:Y:S01]  /*4a60*/  IADD3 R112, P5, P4, R109, R86, R109 ;  /* 0x000000566d707210 */ /* 0x000fe20007cbe06d */
[--C-:B------:R-:W-:Y:S02]  /*4a70*/  @!P0 HADD2.F32 R43, -RZ, R54.reuse.H0_H0 ;  /* 0x20000036ff2b8230 */ /* 0x100fe40000004100 */
[----:B------:R-:W-:Y:S01]  /*4a80*/  @!P0 FFMA.FTZ R4, R39, R42, R4 ;  /* 0x0000002a27048223 */ /* 0x000fe20000010004 */
[--C-:B------:R-:W-:Y:S01]  /*4a90*/  @!P0 HADD2.F32 R38, -RZ, R51.reuse.H0_H0 ;  /* 0x20000033ff268230 */ /* 0x100fe20000004100 */
[----:B------:R-:W-:Y:S01]  /*4aa0*/  IADD3.X R113, PT, PT, R96, R87, R96, P5, P4 ;  /* 0x0000005760717210 */ /* 0x000fe20002fe8460 */
[----:B------:R-:W-:Y:S01]  /*4ab0*/  @!P0 FMUL.FTZ R5, R26, R31 ;  /* 0x0000001f1a058220 */ /* 0x000fe20000410000 */
[----:B------:R-:W-:Y:S01]  /*4ac0*/  @!P0 HADD2.F32 R44, -RZ, R54.H1_H1 ;  /* 0x30000036ff2c8230 */ /* 0x000fe20000004100 */
[----:B------:R-:W-:Y:S01]  /*4ad0*/  @!P0 F2FP.F16.F32.PACK_AB R109, R4, R3 ;  /* 0x00000003046d823e */ /* 0x000fe200000000ff */
[----:B------:R-:W-:Y:S02]  /*4ae0*/  @!P0 HADD2.F32 R39, -RZ, R51.H1_H1 ;  /* 0x30000033ff278230 */ /* 0x000fe40000004100 */
[----:B------:R-:W-:Y:S01]  /*4af0*/  @!P0 FMUL.FTZ R6, R22, R27 ;  /* 0x0000001b16068220 */ /* 0x000fe20000410000 */
[----:B------:R-:W-:Y:S01]  /*4b00*/  @!P0 HADD2.F32 R45, -RZ, R55.H0_H0 ;  /* 0x20000037ff2d8230 */ /* 0x000fe20000004100 */
[----:B------:R-:W-:Y:S01]  /*4b10*/  @!P0 MOV R57, R109 ;  /* 0x0000006d00398202 */ /* 0x000fe20000000f00 */
[----:B------:R-:W-:Y:S02]  /*4b20*/  @!P0 HADD2.F32 R36, -RZ, R41.H0_H0 ;  /* 0x20000029ff248230 */ /* 0x000fe40000004100 */
[----:B------:R-:W-:Y:S01]  /*4b30*/  @!P0 FMUL.FTZ R7, R17, R18 ;  /* 0x0000001211078220 */ /* 0x000fe20000410000 */
        /* <DEDUP_REMOVED lines=12> */
.L_x_10123:
[----:B------:R-:W-:Y:S05]  /*4c00*/  BSYNC.RECONVERGENT B0 ;  /* 0x0000000000007941 */ /* 0x000fea0003800200 */
.L_x_10122:
        /* <DEDUP_REMOVED lines=96> */
.L_x_10125:
[----:B------:R-:W-:Y:S05]  /*5210*/  BSYNC.RECONVERGENT B0 ;  /* 0x0000000000007941 */ /* 0x000fea0003800200 */
.L_x_10124:
[----:B------:R-:W5:Y:S02]  /*5220*/  LD.E R3, desc[UR4][R84.64+0xd0] ;  /* 0x0000d00454037980 */ /* 0x000f64000c101900 */
[----:B-----5:R-:W-:Y:S05]  /*5230*/  IMAD.U32 R3, R3, -0x40, RZ ;  /* 0xffffffc003037824 */ /* 0x020fea00078e00ff */
[C---:B------:R-:W-:Y:S02]  /*5240*/  LEA R82, P1, R3.reuse, R82, 0x1 ;  /* 0x0000005203527211 */ /* 0x040fe400078208ff */
[C---:B------:R-:W-:Y:S02]  /*5250*/  LEA R80, P0, R3.reuse, R80, 0x1 ;  /* 0x0000005003507211 */ /* 0x040fe400078008ff */
[C---:B------:R-:W-:Y:S02]  /*5260*/  LEA.HI.X.SX32 R83, R3.reuse, R83, 0x1, P1 ;  /* 0x0000005303537211 */ /* 0x040fe400008f0eff */
[----:B------:R-:W-:Y:S09]  /*5270*/  LEA.HI.X.SX32 R81, R3, R81, 0x1, P0 ;  /* 0x0000005103517211 */ /* 0x000ff200000f0eff */
.L_x_10108:
[----:B------:R-:W-:Y:S05]  /*5280*/  BSYNC.RECONVERGENT B1 ;  /* 0x0000000000017941 */ /* 0x000fea0003800200 */
.L_x_10106:
        /* <DEDUP_REMOVED lines=102> */
.L_x_10127:
[----:B------:R-:W-:Y:S05]  /*58f0*/  BSYNC.RECONVERGENT B0 ;  /* 0x0000000000007941 */ /* 0x000fea0003800200 */
.L_x_10126:
[----:B------:R-:W-:Y:S05]  /*5900*/  @P2 BRA `(.L_x_10128) ;  /* 0xffffffc800e02947 */ /* 0x000fea000383ffff */
.L_x_10105:
        /* <DEDUP_REMOVED lines=17> */
.L_x_10133:
[----:B------:R2:W-:Y:S02]  /*5a20*/  STS.128 [R62], RZ ;  /* 0x000000ff3e007388 */ /* 0x0005e40000000c00 */
.L_x_10132:
[----:B------:R-:W-:Y:S05]  /*5a30*/  BSYNC.RECONVERGENT B0 ;  /* 0x0000000000007941 */ /* 0x000fea0003800200 */
.L_x_10131:
        /* <DEDUP_REMOVED lines=13> */
.L_x_10130:
        /* <DEDUP_REMOVED lines=83> */
.L_x_10140:
[----:B------:R-:W-:Y:S05]  /*6040*/  BSYNC.RECONVERGENT B0 ;  /* 0x0000000000007941 */ /* 0x000fea0003800200 */
.L_x_10139:
[----:B-----5:R3:W-:Y:S01]  /*6050*/  STS.128 [R62], R8 ;  /* 0x000000083e007388 */ /* 0x0207e20000000c00 */
[----:B------:R-:W-:Y:S05]  /*6060*/  BRA `(.L_x_10137) ;  /* 0x0000000000047947 */ /* 0x000fea0003800000 */
.L_x_10138:
[----:B------:R2:W-:Y:S02]  /*6070*/  STS.128 [R62], RZ ;  /* 0x000000ff3e007388 */ /* 0x0005e40000000c00 */
.L_x_10137:
[----:B------:R-:W-:Y:S05]  /*6080*/  BSYNC.RECONVERGENT B1 ;  /* 0x0000000000017941 */ /* 0x000fea0003800200 */
.L_x_10136:
        /* <DEDUP_REMOVED lines=61> */
.L_x_10142:
[----:B------:R-:W-:Y:S05]  /*6460*/  BSYNC.RECONVERGENT B0 ;  /* 0x0000000000007941 */ /* 0x000fea0003800200 */
.L_x_10141:
[----:B-----5:R3:W-:Y:S01]  /*6470*/  STS.128 [R62+0x800], R8 ;  /* 0x000800083e007388 */ /* 0x0207e20000000c00 */
[----:B------:R-:W-:Y:S05]  /*6480*/  BRA `(.L_x_10134) ;  /* 0x0000000800e47947 */ /* 0x000fea0003800000 */
.L_x_10135:
        /* <DEDUP_REMOVED lines=91> */
.L_x_10147:
[----:B------:R-:W-:Y:S05]  /*6a40*/  BSYNC.RECONVERGENT B0 ;  /* 0x0000000000007941 */ /* 0x000fea0003800200 */
.L_x_10146:
[----:B-----5:R3:W-:Y:S01]  /*6a50*/  STS.128 [R62], R20 ;  /* 0x000000143e007388 */ /* 0x0207e20000000c00 */
[----:B------:R-:W-:Y:S05]  /*6a60*/  BRA `(.L_x_10144) ;  /* 0x0000000000047947 */ /* 0x000fea0003800000 */
.L_x_10145:
[----:B------:R2:W-:Y:S02]  /*6a70*/  STS.128 [R62], RZ ;  /* 0x000000ff3e007388 */ /* 0x0005e40000000c00 */
.L_x_10144:
[----:B------:R-:W-:Y:S05]  /*6a80*/  BSYNC.RECONVERGENT B1 ;  /* 0x0000000000017941 */ /* 0x000fea0003800200 */
.L_x_10143:
        /* <DEDUP_REMOVED lines=87> */
.L_x_10149:
[----:B------:R-:W-:Y:S05]  /*7000*/  BSYNC.RECONVERGENT B0 ;  /* 0x0000000000007941 */ /* 0x000fea0003800200 */
.L_x_10148:
[----:B-----5:R1:W-:Y:S02]  /*7010*/  STS.128 [R62+0x800], R20 ;  /* 0x000800143e007388 */ /* 0x0203e40000000c00 */
.L_x_10134:
[----:B------:R-:W-:Y:S05]  /*7020*/  BSYNC.RECONVERGENT B2 ;  /* 0x0000000000027941 */ /* 0x000fea0003800200 */
.L_x_10129:
        /* <DEDUP_REMOVED lines=12> */
.L_x_10152:
[----:B------:R1:W-:Y:S02]  /*70f0*/  STS.128 [R62+0x1000], RZ ;  /* 0x001000ff3e007388 */ /* 0x0003e40000000c00 */
.L_x_10151:
[----:B------:R-:W-:Y:S05]  /*7100*/  BSYNC.RECONVERGENT B0 ;  /* 0x0000000000007941 */ /* 0x000fea0003800200 */
.L_x_10150:
        /* <DEDUP_REMOVED lines=14> */
.L_x_10155:
[----:B------:R3:W-:Y:S02]  /*71f0*/  STS.128 [R62+0x1800], RZ ;  /* 0x001800ff3e007388 */ /* 0x0007e40000000c00 */
.L_x_10154:
[----:B------:R-:W-:Y:S05]  /*7200*/  BSYNC.RECONVERGENT B0 ;  /* 0x0000000000007941 */ /* 0x000fea0003800200 */
.L_x_10153:
        /* <DEDUP_REMOVED lines=13> */
.L_x_10158:
[----:B------:R1:W-:Y:S02]  /*72e0*/  STS.128 [R62+0x2000], RZ ;  /* 0x002000ff3e007388 */ /* 0x0003e40000000c00 */
.L_x_10157:
[----:B------:R-:W-:Y:S05]  /*72f0*/  BSYNC.RECONVERGENT B0 ;  /* 0x0000000000007941 */ /* 0x000fea0003800200 */
.L_x_10156:
        /* <DEDUP_REMOVED lines=13> */
.L_x_10161:
[----:B------:R1:W-:Y:S02]  /*73d0*/  STS.128 [R62+0x2800], RZ ;  /* 0x002800ff3e007388 */ /* 0x0003e40000000c00 */
.L_x_10160:
[----:B------:R-:W-:Y:S05]  /*73e0*/  BSYNC.RECONVERGENT B0 ;  /* 0x0000000000007941 */ /* 0x000fea0003800200 */
.L_x_10159:
        /* <DEDUP_REMOVED lines=26> */
.L_x_10164:
[----:B------:R2:W-:Y:S01]  /*7590*/  STS.128 [R62+0x3000], RZ ;  /* 0x003000ff3e007388 */ /* 0x0005e20000000c00 */
[----:B------:R-:W-:Y:S05]  /*75a0*/  BRA `(.L_x_10165) ;  /* 0x0000000000047947 */ /* 0x000fea0003800000 */
.L_x_10163:
[----:B------:R1:W-:Y:S02]  /*75b0*/  STS.128 [R62+0x3000], RZ ;  /* 0x003000ff3e007388 */ /* 0x0003e40000000c00 */
.L_x_10165:
[----:B------:R-:W-:Y:S05]  /*75c0*/  BSYNC.RECONVERGENT B0 ;  /* 0x0000000000007941 */ /* 0x000fea0003800200 */
.L_x_10162:
        /* <DEDUP_REMOVED lines=15> */
.L_x_10168:
[----:B------:R1:W-:Y:S02]  /*76c0*/  STS.128 [R62+0x3800], RZ ;  /* 0x003800ff3e007388 */ /* 0x0003e40000000c00 */
.L_x_10167:
[----:B------:R-:W-:Y:S05]  /*76d0*/  BSYNC.RECONVERGENT B0 ;  /* 0x0000000000007941 */ /* 0x000fea0003800200 */
.L_x_10166:
        /* <DEDUP_REMOVED lines=13> */
.L_x_10171:
[----:B------:R1:W-:Y:S02]  /*77b0*/  STS.128 [R62+0x4000], RZ ;  /* 0x004000ff3e007388 */ /* 0x0003e40000000c00 */
.L_x_10170:
[----:B------:R-:W-:Y:S05]  /*77c0*/  BSYNC.RECONVERGENT B0 ;  /* 0x0000000000007941 */ /* 0x000fea0003800200 */
.L_x_10169:
        /* <DEDUP_REMOVED lines=13> */
.L_x_10174:
[----:B------:R1:W-:Y:S02]  /*78a0*/  STS.128 [R62+0x4800], RZ ;  /* 0x004800ff3e007388 */ /* 0x0003e40000000c00 */
.L_x_10173:
[----:B------:R-:W-:Y:S05]  /*78b0*/  BSYNC.RECONVERGENT B0 ;  /* 0x0000000000007941 */ /* 0x000fea0003800200 */
.L_x_10172:
        /* <DEDUP_REMOVED lines=24> */
[----:B------:R-:W-:Y:S01]  /*7a40*/  LOP3.LUT R41, R40, 0x1f0, RZ, 0xc0, !PT ;  /* 0x000001f028297812 */ /* 0x000fe200078ec0ff */
[----:B------:R-:W1:Y:S01]  /*7a50*/  LDSM.16.M88.4 R44, [R100+0x1000] ;  /* 0x00100000642c783b */ /* 0x000e620000000200 */
[----:B------:R-:W-:Y:S02]  /*7a60*/  SEL R15, R15, 0xffffffe0, !P6 ;  /* 0xffffffe00f0f7807 */ /* 0x000fe40007000000 */
[----:B------:R-:W-:Y:S01]  /*7a70*/  ISETP.GT.AND P0, PT, R67, R142, PT ;  /* 0x0000008e4300720c */ /* 0x000fe20003f04270 */
[----:B------:R-:W3:Y:S01]  /*7a80*/  LDSM.16.M88.4 R36, [R100+0x1400] ;  /* 0x001400006424783b */ /* 0x000ee20000000200 */
[----:B------:R-:W-:-:S02]  /*7a90*/  IADD3 R24, PT, PT, R132, R15, RZ ;  /* 0x0000000f84187210 */ /* 0x000fc40007ffe0ff */
[----:B------:R-:W-:Y:S02]  /*7aa0*/  IADD3 R87, PT, PT, R15, R100, RZ ;  /* 0x000000640f577210 */ /* 0x000fe40007ffe0ff */
[----:B------:R-:W-:Y:S01]  /*7ab0*/  LOP3.LUT R102, R41, 0x7, R98, 0xf8, !PT ;  /* 0x0000000729667812 */ /* 0x000fe200078ef862 */
[----:B------:R-:W-:Y:S01]  /*7ac0*/  LDSM.16.M88.4 R32, [R24] ;  /* 0x000000001820783b */ /* 0x000fe20000000200 */
[----:B------:R-:W-:Y:S02]  /*7ad0*/  LOP3.LUT R86, R98, 0x7, RZ, 0xc0, !PT ;  /* 0x0000000762567812 */ /* 0x000fe400078ec0ff */
[----:B------:R-:W-:Y:S01]  /*7ae0*/  LEA R160, R149, R102, 0x6 ;  /* 0x0000006695a07211 */ /* 0x000fe200078e30ff */
        /* <DEDUP_REMOVED lines=150> */
[----:B-----5:R-:W-:-:S02]  /*8450*/  IADD3 R5, PT, PT, R2, R65, -R150 ;  /* 0x0000004102057210 */ /* 0x020fc40007ffe896 */
[----:B------:R-:W-:Y:S02]  /*8460*/  IADD3 R7, PT, PT, R65, -R150, -R22 ;  /* 0x8000009641077210 */ /* 0x000fe40007ffe816 */
[C---:B------:R-:W-:Y:S02]  /*8470*/  IADD3 R0, PT, PT, R160.reuse, R5, RZ ;  /* 0x00000005a0007210 */ /* 0x040fe40007ffe0ff */
[----:B------:R-:W-:Y:S01]  /*8480*/  IADD3 R160, PT, PT, R160, R7, RZ ;  /* 0x00000007a0a07210 */ /* 0x000fe20007ffe0ff */
[----:B------:R-:W1:Y:S01]  /*8490*/  MUFU.TANH R137, R137 ;  /* 0x0000008900897308 */ /* 0x000e620000002400 */
[C-C-:B------:R-:W-:Y:S02]  /*84a0*/  VIADDMNMX R161, R0.reuse, 0x1, R65.reuse, PT ;  /* 0x0000000100a17846 */ /* 0x140fe40003800141 */
[----:B------:R-:W-:Y:S02]  /*84b0*/  VIMNMX R162, PT, PT, RZ, R160, !PT ;  /* 0x000000a0ffa27248 */ /* 0x000fe40007fe0100 */
[----:B------:R-:W-:-:S02]  /*84c0*/  VIADDMNMX R159, R0, 0x9, R65, PT ;  /* 0x00000009009f7846 */ /* 0x000fc40003800141 */
[----:B------:R-:W-:Y:S01]  /*84d0*/  VIADDMNMX R160, R160, 0x8, RZ, !PT ;  /* 0x00000008a0a07846 */ /* 0x000fe200078001ff */
        /* <DEDUP_REMOVED lines=9> */
[----:B------:R1:W1:Y:S08]  /*8570*/  MUFU.TANH R31, R17 ;  /* 0x00000011001f7308 */ /* 0x0002700000002400 */
[----:B------:R1:W1:Y:S08]  /*8580*/  MUFU.TANH R191, R18 ;  /* 0x0000001200bf7308 */ /* 0x0002700000002400 */
[----:B------:R-:W1:Y:S08]  /*8590*/  MUFU.TANH R193, R193 ;  /* 0x000000c100c17308 */ /* 0x000e700000002400 */
[----:B------:R-:W1:Y:S08]  /*85a0*/  MUFU.TANH R39, R39 ;  /* 0x0000002700277308 */ /* 0x000e700000002400 */
[----:B------:R-:W1:Y:S08]  /*85b0*/  MUFU.TANH R19, R19 ;  /* 0x0000001300137308 */ /* 0x000e700000002400 */
[----:B------:R1:W1:Y:S08]  /*85c0*/  MUFU.TANH R195, R50 ;  /* 0x0000003200c37308 */ /* 0x0002700000002400 */
[----:B------:R-:W1:Y:S08]  /*85d0*/  MUFU.TANH R197, R197 ;  /* 0x000000c500c57308 */ /* 0x000e700000002400 */
[----:B------:R1:W1:Y:S08]  /*85e0*/  MUFU.TANH R51, R8 ;  /* 0x0000000800337308 */ /* 0x0002700000002400 */
[----:B------:R1:W1:Y:S08]  /*85f0*/  MUFU.TANH R35, R9 ;  /* 0x0000000900237308 */ /* 0x0002700000002400 */
[----:B------:R1:W1:Y:S08]  /*8600*/  MUFU.TANH R199, R10 ;  /* 0x0000000a00c77308 */ /* 0x0002700000002400 */
[----:B------:R1:W1:Y:S08]  /*8610*/  MUFU.TANH R201, R11 ;  /* 0x0000000b00c97308 */ /* 0x0002700000002400 */
[----:B------:R1:W1:Y:S08]  /*8620*/  MUFU.TANH R49, R4 ;  /* 0x0000000400317308 */ /* 0x0002700000002400 */
[----:B------:R-:W1:Y:S08]  /*8630*/  MUFU.TANH R45, R45 ;  /* 0x0000002d002d7308 */ /* 0x000e700000002400 */
[----:B------:R1:W1:Y:S08]  /*8640*/  MUFU.TANH R203, R6 ;  /* 0x0000000600cb7308 */ /* 0x0002700000002400 */
        /* <DEDUP_REMOVED lines=16> */
.L_x_10178:
[----:B-1----:R-:W2:Y:S01]  /*8750*/  LD.E R9, desc[UR4][R84.64+0x170] ;  /* 0x0001700454097980 */ /* 0x002ea2000c101900 */
        /* <DEDUP_REMOVED lines=31> */
[----:B------:R-:W-:Y:S01]  /*8950*/  ISETP.NE.AND P1, PT, R9, RZ, PT ;  /* 0x000000ff0900720c */ /* 0x000fe20003f25270 */
[----:B------:R-:W3:Y:S01]  /*8960*/  LD.E.64 R10, desc[UR4][R84.64+0x38] ;  /* 0x00003804540a7980 */ /* 0x000ee2000c101b00 */
        /* <DEDUP_REMOVED lines=26> */
.L_x_10179:
[----:B------:R-:W-:Y:S05]  /*8b10*/  BSYNC.RECONVERGENT B0 ;  /* 0x0000000000007941 */ /* 0x000fea0003800200 */
.L_x_10177:
[----:B------:R-:W-:-:S13]  /*8b20*/  ISETP.GE.AND P3, PT, R12, R151, PT ;  /* 0x000000970c00720c */ /* 0x000fda0003f66270 */
[CC--:B------:R-:W-:Y:S01]  /*8b30*/  @!P3 IADD3 R0, P1, P0, R3.reuse, R144.reuse, R3 ;  /* 0x000000900300b210 */ /* 0x0c0fe2000783e003 */
[----:B-1----:R-:W-:Y:S01]  /*8b40*/  @!P3 IMAD.MOV.U32 R6, RZ, RZ, R144 ;  /* 0x000000ffff06b224 */ /* 0x002fe200078e0090 */
        /* <DEDUP_REMOVED lines=29> */
.L_x_10176:
[----:B------:R-:W-:Y:S05]  /*8d20*/  BSYNC.RECONVERGENT B1 ;  /* 0x0000000000017941 */ /* 0x000fea0003800200 */
.L_x_10175:
[----:B------:R-:W3:Y:S01]  /*8d30*/  S2R R135, SR_TID.X ;  /* 0x0000000000877919 */ /* 0x000ee20000002100 */
[----:B------:R-:W-:Y:S02]  /*8d40*/  VIADD R37, R61, 0xffffffff ;  /* 0xffffffff3d257836 */ /* 0x000fe40000000000 */
[----:B------:R-:W-:Y:S02]  /*8d50*/  IMAD.IADD R102, R63, 0x1, R102 ;  /* 0x000000013f667824 */ /* 0x000fe400078e0266 */
[----:B---3--:R-:W-:-:S05]  /*8d60*/  IMAD.SHL.U32 R43, R135, 0x2, RZ ;  /* 0x00000002872b7824 */ /* 0x008fca00078e00ff */
[----:B------:R-:W-:-:S05]  /*8d70*/  LOP3.LUT R43, R43, 0x6, RZ, 0xc0, !PT ;  /* 0x000000062b2b7812 */ /* 0x000fca00078ec0ff */
[----:B------:R-:W-:-:S04]  /*8d80*/  IMAD R65, R37, 0x80, R43 ;  /* 0x0000008025417824 */ /* 0x000fc800078e022b */
[C---:B------:R-:W-:Y:S01]  /*8d90*/  IMAD.IADD R2, R65.reuse, 0x1, R150 ;  /* 0x0000000141027824 */ /* 0x040fe200078e0296 */
[C---:B------:R-:W-:Y:S01]  /*8da0*/  ISETP.GE.AND P3, PT, R65.reuse, R162, PT ;  /* 0x000000a24100720c */ /* 0x040fe20003f66270 */
[C---:B--2---:R-:W-:Y:S01]  /*8db0*/  VIADD R5, R65.reuse, 0x1 ;  /* 0x0000000141057836 */ /* 0x044fe20000000000 */
[C---:B------:R-:W-:Y:S01]  /*8dc0*/  ISETP.GE.AND P5, PT, R65.reuse, R161, PT ;  /* 0x000000a14100720c */ /* 0x040fe20003fa6270 */
[C---:B------:R-:W-:Y:S01]  /*8dd0*/  VIADD R36, R65.reuse, 0x9 ;  /* 0x0000000941247836 */ /* 0x040fe20000000000 */
[C-C-:B-1----:R-:W-:Y:S01]  /*8de0*/  IADD3 R10, PT, PT, R102.reuse, -0x18, -R2.reuse ;  /* 0xffffffe8660a7810 */ /* 0x142fe20007ffe802 */
        /* <DEDUP_REMOVED lines=9> */
[--C-:B------:R-:W-:Y:S01]  /*8e80*/  IADD3 R4, PT, PT, R102, -0x1, -R2.reuse ;  /* 0xffffffff66047810 */ /* 0x100fe20007ffe802 */
[C---:B------:R-:W-:Y:S01]  /*8e90*/  VIADD R22, R65.reuse, 0x29 ;  /* 0x0000002941167836 */ /* 0x040fe20000000000 */
[----:B------:R-:W-:Y:S01]  /*8ea0*/  I2FP.F32.S32 R8, R8 ;  /* 0x0000000800087245 */ /* 0x000fe20000201400 */
[----:B------:R-:W-:Y:S01]  /*8eb0*/  FFMA.FTZ R81, -R158, R10, R81 ;  /* 0x0000000a9e517223 */ /* 0x000fe20000010151 */
[--C-:B------:R-:W-:Y:S01]  /*8ec0*/  IADD3 R10, PT, PT, R102, -0x30, -R2.reuse ;  /* 0xffffffd0660a7810 */ /* 0x100fe20007ffe802 */
[C---:B------:R-:W-:Y:S01]  /*8ed0*/  VIADD R18, R65.reuse, 0x30 ;  /* 0x0000003041127836 */ /* 0x040fe20000000000 */
[----:B------:R-:W-:Y:S01]  /*8ee0*/  IABS R4, R4 ;  /* 0x0000000400047213 */ /* 0x000fe20000000000 */
[----:B------:R-:W-:Y:S01]  /*8ef0*/  FFMA.FTZ R89, -R158, R8, R89 ;  /* 0x000000089e597223 */ /* 0x000fe20000010159 */
[----:B------:R-:W-:Y:S01]  /*8f00*/  IADD3 R6, PT, PT, R102, -0x9, -R2 ;  /* 0xfffffff766067810 */ /* 0x000fe20007ffe802 */
[----:B------:R-:W-:Y:S01]  /*8f10*/  VIADD R16, R65, 0x31 ;  /* 0x0000003141107836 */ /* 0x000fe20000000000 */
[----:B------:R-:W-:-:S02]  /*8f20*/  IABS R10, R10 ;  /* 0x0000000a000a7213 */ /* 0x000fc40000000000 */
[C---:B------:R-:W-:Y:S02]  /*8f30*/  ISETP.GE.AND P1, PT, R5.reuse, R162, PT ;  /* 0x000000a20500720c */ /* 0x040fe40003f26270 */
[C---:B------:R-:W-:Y:S02]  /*8f40*/  ISETP.GE.AND P4, PT, R5.reuse, R161, PT ;  /* 0x000000a10500720c */ /* 0x040fe40003f86270 */
[----:B------:R-:W-:Y:S02]  /*8f50*/  I2FP.F32.S32 R4, R4 ;  /* 0x0000000400047245 */ /* 0x000fe40000201400 */
[C---:B------:R-:W-:Y:S02]  /*8f60*/  ISETP.GE.AND P2, PT, R5.reuse, R160, PT ;  /* 0x000000a00500720c */ /* 0x040fe40003f46270 */
[----:B------:R-:W-:Y:S01]  /*8f70*/  ISETP.GE.AND P0, PT, R5, R159, PT ;  /* 0x0000009f0500720c */ /* 0x000fe20003f06270 */
[----:B------:R-:W-:Y:S01]  /*8f80*/  FFMA.FTZ R4, -R158, R4, R27 ;  /* 0x000000049e047223 */ /* 0x000fe2000001011b */
[----:B------:R-:W-:Y:S01]  /*8f90*/  IADD3 R8, PT, PT, R102, -0x28, -R2 ;  /* 0xffffffd866087810 */ /* 0x000fe20007ffe802 */
[----:B------:R-:W-:Y:S01]  /*8fa0*/  VIADD R27, R65, 0x19 ;  /* 0x00000019411b7836 */ /* 0x000fe20000000000 */
[----:B------:R-:W-:-:S02]  /*8fb0*/  IABS R6, R6 ;  /* 0x0000000600067213 */ /* 0x000fc40000000000 */
[----:B------:R-:W-:Y:S02]  /*8fc0*/  I2FP.F32.S32 R10, R10 ;  /* 0x0000000a000a7245 */ /* 0x000fe40000201400 */
[--C-:B------:R-:W-:Y:S02]  /*8fd0*/  IADD3 R5, PT, PT, R102, -0x39, -R2.reuse ;  /* 0xffffffc766057810 */ /* 0x100fe40007ffe802 */
[----:B------:R-:W-:Y:S01]  /*8fe0*/  IABS R8, R8 ;  /* 0x0000000800087213 */ /* 0x000fe20000000000 */
[----:B------:R-:W-:Y:S01]  /*8ff0*/  FFMA.FTZ R109, -R158, R10, R109 ;  /* 0x0000000a9e6d7223 */ /* 0x000fe2000001016d */
[C-C-:B------:R-:W-:Y:S01]  /*9000*/  IADD3 R0, PT, PT, R102.reuse, -0x10, -R2.reuse ;  /* 0xfffffff066007810 */ /* 0x140fe20007ffe802 */
[----:B------:R-:W-:Y:S01]  /*9010*/  IMAD.IADD R10, R102, 0x1, -R2 ;  /* 0x00000001660a7824 */ /* 0x000fe200078e0a02 */
[----:B------:R-:W-:Y:S02]  /*9020*/  I2FP.F32.S32 R6, R6 ;  /* 0x0000000600067245 */ /* 0x000fe40000201400 */
[----:B------:R-:W-:-:S02]  /*9030*/  IABS R5, R5 ;  /* 0x0000000500057213 */ /* 0x000fc40000000000 */
[--C-:B------:R-:W-:Y:S01]  /*9040*/  IADD3 R9, PT, PT, R102, -0x11, -R2.reuse ;  /* 0xffffffef66097810 */ /* 0x100fe20007ffe802 */
[C---:B------:R-:W-:Y:S01]  /*9050*/  FFMA.FTZ R69, -R158.reuse, R6, R69 ;  /* 0x000000069e457223 */ /* 0x040fe20000010145 */
[----:B------:R-:W-:Y:S02]  /*9060*/  I2FP.F32.S32 R8, R8 ;  /* 0x0000000800087245 */ /* 0x000fe40000201400 */
[----:B------:R-:W-:Y:S02]  /*9070*/  IABS R0, R0 ;  /* 0x0000000000007213 */ /* 0x000fe40000000000 */
[----:B------:R-:W-:Y:S01]  /*9080*/  I2FP.F32.S32 R5, R5 ;  /* 0x0000000500057245 */ /* 0x000fe20000201400 */
[----:B------:R-:W-:Y:S01]  /*9090*/  FFMA.FTZ R8, -R158, R8, R101 ;  /* 0x000000089e087223 */ /* 0x000fe20000010165 */
[----:B------:R-:W-:Y:S01]  /*90a0*/  IABS R9, R9 ;  /* 0x0000000900097213 */ /* 0x000fe20000000000 */
[----:B------:R-:W-:Y:S01]  /*90b0*/  VIADD R101, R102, 0x8 ;  /* 0x0000000866657836 */ /* 0x000fe20000000000 */
[----:B------:R-:W-:Y:S01]  /*90c0*/  FSEL R4, R4, -INF , P1 ;  /* 0xff80000004047808 */ /* 0x000fe20000800000 */
[----:B------:R-:W-:Y:S01]  /*90d0*/  FFMA.FTZ R121, -R158, R5, R121 ;  /* 0x000000059e797223 */ /* 0x000fe20000010179 */
[----:B------:R-:W-:Y:S01]  /*90e0*/  ISETP.GE.AND P1, PT, R36, R162, PT ;  /* 0x000000a22400720c */ /* 0x000fe20003f26270 */
[----:B------:R-:W-:Y:S01]  /*90f0*/  IMAD.IADD R34, R101, 0x1, -R2 ;  /* 0x0000000165227824 */ /* 0x000fe200078e0a02 */
[----:B------:R-:W-:Y:S01]  /*9100*/  IABS R28, R10 ;  /* 0x0000000a001c7213 */ /* 0x000fe20000000000 */
[----:B------:R-:W-:Y:S01]  /*9110*/  VIADD R10, R10, 0xfffffff8 ;  /* 0xfffffff80a0a7836 */ /* 0x000fe20000000000 */
[----:B------:R-:W-:-:S02]  /*9120*/  I2FP.F32.S32 R0, R0 ;  /* 0x0000000000007245 */ /* 0x000fc40000201400 */
[----:B------:R-:W-:Y:S02]  /*9130*/  I2FP.F32.S32 R9, R9 ;  /* 0x0000000900097245 */ /* 0x000fe40000201400 */
[----:B------:R-:W-:Y:S01]  /*9140*/  FSEL R7, R4, -INF , !P4 ;  /* 0xff80000004077808 */ /* 0x000fe20006000000 */
[----:B------:R-:W-:Y:S01]  /*9150*/  FFMA.FTZ R73, -R158, R0, R73 ;  /* 0x000000009e497223 */ /* 0x000fe20000010149 */
[----:B------:R-:W-:Y:S01]  /*9160*/  ISETP.GE.AND P4, PT, R36, R161, PT ;  /* 0x000000a12400720c */ /* 0x000fe20003f86270 */
[----:B------:R-:W-:Y:S01]  /*9170*/  FFMA.FTZ R9, -R158, R9, R75 ;  /* 0x000000099e097223 */ /* 0x000fe2000001014b */
[----:B------:R-:W-:Y:S02]  /*9180*/  FSEL R5, R69, -INF , P1 ;  /* 0xff80000045057808 */ /* 0x000fe40000800000 */
[----:B------:R-:W-:Y:S02]  /*9190*/  I2FP.F32.S32 R28, R28 ;  /* 0x0000001c001c7245 */ /* 0x000fe40000201400 */
[----:B------:R-:W-:-:S02]  /*91a0*/  ISETP.GE.AND P1, PT, R33, R162, PT ;  /* 0x000000a22100720c */ /* 0x000fc40003f26270 */
[----:B------:R-:W-:Y:S01]  /*91b0*/  FSEL R5, R5, -INF , !P4 ;  /* 0xff80000005057808 */ /* 0x000fe20006000000 */
[----:B------:R-:W-:Y:S01]  /*91c0*/  FFMA.FTZ R23, -R158, R28, R23 ;  /* 0x0000001c9e177223 */ /* 0x000fe20000010117 */
[----:B------:R-:W-:Y:S01]  /*91d0*/  ISETP.GE.AND P4, PT, R32, R162, PT ;  /* 0x000000a22000720c */ /* 0x000fe20003f86270 */
[----:B------:R-:W-:Y:S01]  /*91e0*/  FFMA.FTZ R59, -R158, R28, R59 ;  /* 0x0000001c9e3b7223 */ /* 0x000fe2000001013b */
[----:B------:R-:W-:Y:S02]  /*91f0*/  IABS R10, R10 ;  /* 0x0000000a000a7213 */ /* 0x000fe40000000000 */
[----:B------:R-:W-:Y:S02]  /*9200*/  IADD3 R6, PT, PT, R102, -0x20, -R2 ;  /* 0xffffffe066067810 */ /* 0x000fe40007ffe802 */
[----:B------:R-:W-:Y:S02]  /*9210*/  IABS R34, R34 ;  /* 0x0000002200227213 */ /* 0x000fe40000000000 */
[----:B------:R-:W-:-:S02]  /*9220*/  FSEL R69, R73, -INF , P1 ;  /* 0xff80000049457808 */ /* 0x000fc40000800000 */
[----:B------:R-:W-:Y:S02]  /*9230*/  IADD3 R0, PT, PT, R102, -0x21, -R2 ;  /* 0xffffffdf66007810 */ /* 0x000fe40007ffe802 */
[----:B------:R-:W-:Y:S02]  /*9240*/  ISETP.GE.AND P1, PT, R32, R161, PT ;  /* 0x000000a12000720c */ /* 0x000fe40003f26270 */
[----:B------:R-:W-:Y:S02]  /*9250*/  FSEL R9, R9, -INF , P4 ;  /* 0xff80000009097808 */ /* 0x000fe40002000000 */
[----:B------:R-:W-:Y:S02]  /*9260*/  I2FP.F32.S32 R10, R10 ;  /* 0x0000000a000a7245 */ /* 0x000fe40000201400 */
[----:B------:R-:W-:Y:S01]  /*9270*/  FSEL R75, R23, -INF , P3 ;  /* 0xff800000174b7808 */ /* 0x000fe20001800000 */
[C---:B------:R-:W-:Y:S01]  /*9280*/  VIADD R23, R65.reuse, 0x28 ;  /* 0x0000002841177836 */ /* 0x040fe20000000000 */
[----:B------:R-:W-:Y:S01]  /*9290*/  IABS R6, R6 ;  /* 0x0000000600067213 */ /* 0x000fe20000000000 */
[----:B------:R-:W-:Y:S01]  /*92a0*/  FFMA.FTZ R57, -R158, R10, R57 ;  /* 0x0000000a9e397223 */ /* 0x000fe20000010139 */
[----:B------:R-:W-:Y:S01]  /*92b0*/  I2FP.F32.S32 R34, R34 ;  /* 0x0000002200227245 */ /* 0x000fe20000201400 */
[----:B------:R-:W-:Y:S01]  /*92c0*/  VIADD R10, R65, 0x39 ;  /* 0x00000039410a7836 */ /* 0x000fe20000000000 */
[----:B------:R-:W-:-:S02]  /*92d0*/  IABS R0, R0 ;  /* 0x0000000000007213 */ /* 0x000fc40000000000 */
[----:B------:R-:W-:Y:S01]  /*92e0*/  ISETP.GE.AND P4, PT, R30, R162, PT ;  /* 0x000000a21e00720c */ /* 0x000fe20003f86270 */
[----:B------:R-:W-:Y:S01]  /*92f0*/  FFMA.FTZ R34, -R158, R34, R25 ;  /* 0x000000229e227223 */ /* 0x000fe20000010119 */
[----:B------:R-:W-:Y:S01]  /*9300*/  FSEL R13, R9, -INF , !P1 ;  /* 0xff800000090d7808 */ /* 0x000fe20004800000 */
[----:B------:R-:W-:Y:S01]  /*9310*/  VIADD R25, R65, 0x21 ;  /* 0x0000002141197836 */ /* 0x000fe20000000000 */
[----:B------:R-:W-:Y:S02]  /*9320*/  ISETP.GE.AND P1, PT, R27, R162, PT ;  /* 0x000000a21b00720c */ /* 0x000fe40003f26270 */
[----:B------:R-:W-:Y:S02]  /*9330*/  FSEL R75, R75, -INF , !P5 ;  /* 0xff8000004b4b7808 */ /* 0x000fe40006800000 */
[----:B------:R-:W-:Y:S02]  /*9340*/  I2FP.F32.S32 R6, R6 ;  /* 0x0000000600067245 */ /* 0x000fe40000201400 */
[----:B------:R-:W-:-:S02]  /*9350*/  ISETP.GE.AND P5, PT, R38, R162, PT ;  /* 0x000000a22600720c */ /* 0x000fc40003fa6270 */
[----:B------:R-:W-:Y:S01]  /*9360*/  I2FP.F32.S32 R0, R0 ;  /* 0x0000000000007245 */ /* 0x000fe20000201400 */
[----:B------:R-:W-:Y:S01]  /*9370*/  FFMA.FTZ R95, -R158, R6, R95 ;  /* 0x000000069e5f7223 */ /* 0x000fe2000001015f */
[----:B------:R-:W-:Y:S02]  /*9380*/  FSEL R11, R81, -INF , P4 ;  /* 0xff800000510b7808 */ /* 0x000fe40002000000 */
[----:B------:R-:W-:Y:S01]  /*9390*/  IADD3 R12, PT, PT, R102, -0x29, -R2 ;  /* 0xffffffd7660c7810 */ /* 0x000fe20007ffe802 */
[----:B------:R-:W-:Y:S01]  /*93a0*/  FFMA.FTZ R99, -R158, R0, R99 ;  /* 0x000000009e637223 */ /* 0x000fe20000010163 */
[----:B------:R-:W-:Y:S02]  /*93b0*/  ISETP.GE.AND P4, PT, R27, R161, PT ;  /* 0x000000a11b00720c */ /* 0x000fe40003f86270 */
[----:B------:R-:W-:Y:S02]  /*93c0*/  FSEL R9, R89, -INF , P1 ;  /* 0xff80000059097808 */ /* 0x000fe40000800000 */
[----:B------:R-:W-:-:S02]  /*93d0*/  FSEL R4, R57, -INF , P5 ;  /* 0xff80000039047808 */ /* 0x000fc40002800000 */
[----:B------:R-:W-:Y:S02]  /*93e0*/  ISETP.GE.AND P5, PT, R33, R161, PT ;  /* 0x000000a12100720c */ /* 0x000fe40003fa6270 */
[----:B------:R-:W-:Y:S02]  /*93f0*/  IABS R12, R12 ;  /* 0x0000000c000c7213 */ /* 0x000fe40000000000 */
[-C--:B------:R-:W-:Y:S02]  /*9400*/  ISETP.GE.AND P1, PT, R26, R162.reuse, PT ;  /* 0x000000a21a00720c */ /* 0x080fe40003f26270 */
[----:B------:R-:W-:Y:S02]  /*9410*/  FSEL R9, R9, -INF , !P4 ;  /* 0xff80000009097808 */ /* 0x000fe40006000000 */
[----:B------:R-:W-:Y:S02]  /*9420*/  ISETP.GE.AND P4, PT, R25, R162, PT ;  /* 0x000000a21900720c */ /* 0x000fe40003f86270 */
[----:B------:R-:W-:-:S02]  /*9430*/  FSEL R69, R69, -INF , !P5 ;  /* 0xff80000045457808 */ /* 0x000fc40006800000 */
[----:B------:R-:W-:Y:S02]  /*9440*/  I2FP.F32.S32 R12, R12 ;  /* 0x0000000c000c7245 */ /* 0x000fe40000201400 */
[-C--:B------:R-:W-:Y:S02]  /*9450*/  ISETP.GE.AND P5, PT, R30, R161.reuse, PT ;  /* 0x000000a11e00720c */ /* 0x080fe40003fa6270 */
[----:B------:R-:W-:Y:S01]  /*9460*/  FSEL R17, R95, -INF , P1 ;  /* 0xff8000005f117808 */ /* 0x000fe20000800000 */
[----:B------:R-:W-:Y:S01]  /*9470*/  FFMA.FTZ R107, -R158, R12, R107 ;  /* 0x0000000c9e6b7223 */ /* 0x000fe2000001016b */
[----:B------:R-:W-:Y:S01]  /*9480*/  IADD3 R0, PT, PT, R102, -0x31, -R2 ;  /* 0xffffffcf66007810 */ /* 0x000fe20007ffe802 */
[----:B------:R-:W-:Y:S01]  /*9490*/  VIADD R12, R65, 0x38 ;  /* 0x00000038410c7836 */ /* 0x000fe20000000000 */
[----:B------:R-:W-:Y:S02]  /*94a0*/  ISETP.GE.AND P1, PT, R25, R161, PT ;  /* 0x000000a11900720c */ /* 0x000fe40003f26270 */
[----:B------:R-:W-:-:S02]  /*94b0*/  FSEL R99, R99, -INF , P4 ;  /* 0xff80000063637808 */ /* 0x000fc40002000000 */
[----:B------:R-:W-:Y:S02]  /*94c0*/  FSEL R11, R11, -INF , !P5 ;  /* 0xff8000000b0b7808 */ /* 0x000fe40006800000 */
[----:B------:R-:W-:Y:S02]  /*94d0*/  IADD3 R6, PT, PT, R102, -0x38, -R2 ;  /* 0xffffffc866067810 */ /* 0x000fe40007ffe802 */
[----:B------:R-:W-:Y:S02]  /*94e0*/  IABS R0, R0 ;  /* 0x0000000000007213 */ /* 0x000fe40000000000 */
[----:B------:R-:W-:Y:S02]  /*94f0*/  ISETP.GE.AND P5, PT, R26, R161, PT ;  /* 0x000000a11a00720c */ /* 0x000fe40003fa6270 */
[----:B------:R-:W-:Y:S02]  /*9500*/  FSEL R177, R99, -INF , !P1 ;  /* 0xff80000063b17808 */ /* 0x000fe40004800000 */
[----:B------:R-:W-:-:S02]  /*9510*/  ISETP.GE.AND P4, PT, R23, R162, PT ;  /* 0x000000a21700720c */ /* 0x000fc40003f86270 */
[----:B------:R-:W-:Y:S02]  /*9520*/  ISETP.GE.AND P1, PT, R22, R162, PT ;  /* 0x000000a21600720c */ /* 0x000fe40003f26270 */
[----:B------:R-:W-:Y:S02]  /*9530*/  IABS R6, R6 ;  /* 0x0000000600067213 */ /* 0x000fe40000000000 */
[----:B------:R-:W-:Y:S02]  /*9540*/  I2FP.F32.S32 R0, R0 ;  /* 0x0000000000007245 */ /* 0x000fe40000201400 */
[----:B------:R-:W-:Y:S02]  /*9550*/  FSEL R17, R17, -INF , !P5 ;  /* 0xff80000011117808 */ /* 0x000fe40006800000 */
[----:B------:R-:W-:Y:S01]  /*9560*/  ISETP.GE.AND P5, PT, R23, R161, PT ;  /* 0x000000a11700720c */ /* 0x000fe20003fa6270 */
[----:B------:R-:W-:Y:S01]  /*9570*/  FFMA.FTZ R115, -R158, R0, R115 ;  /* 0x000000009e737223 */ /* 0x000fe20000010173 */
[----:B------:R-:W-:-:S02]  /*9580*/  FSEL R8, R8, -INF , P4 ;  /* 0xff80000008087808 */ /* 0x000fc40002000000 */
[----:B------:R-:W-:Y:S02]  /*9590*/  FSEL R47, R107, -INF , P1 ;  /* 0xff8000006b2f7808 */ /* 0x000fe40000800000 */
[-C--:B------:R-:W-:Y:S02]  /*95a0*/  ISETP.GE.AND P4, PT, R22, R161.reuse, PT ;  /* 0x000000a11600720c */ /* 0x080fe40003f86270 */
[----:B------:R-:W-:Y:S02]  /*95b0*/  ISETP.GE.AND P1, PT, R18, R162, PT ;  /* 0x000000a21200720c */ /* 0x000fe40003f26270 */
[----:B------:R-:W-:Y:S02]  /*95c0*/  I2FP.F32.S32 R6, R6 ;  /* 0x0000000600067245 */ /* 0x000fe40000201400 */
[----:B------:R-:W-:Y:S01]  /*95d0*/  FSEL R173, R8, -INF , !P5 ;  /* 0xff80000008ad7808 */ /* 0x000fe20006800000 */
[----:B------:R-:W-:Y:S01]  /*95e0*/  VIADD R8, R65, 0x40 ;  /* 0x0000004041087836 */ /* 0x000fe20000000000 */
[----:B------:R-:W-:Y:S01]  /*95f0*/  IADD3 R0, PT, PT, R102, -0x40, -R2 ;  /* 0xffffffc066007810 */ /* 0x000fe20007ffe802 */
[----:B------:R-:W-:Y:S01]  /*9600*/  FFMA.FTZ R6, -R158, R6, R119 ;  /* 0x000000069e067223 */ /* 0x000fe20000010177 */
[----:B------:R-:W-:-:S02]  /*9610*/  ISETP.GE.AND P5, PT, R18, R161, PT ;  /* 0x000000a11200720c */ /* 0x000fc40003fa6270 */
[----:B------:R-:W-:Y:S02]  /*9620*/  FSEL R47, R47, -INF , !P4 ;  /* 0xff8000002f2f7808 */ /* 0x000fe40006000000 */
[----:B------:R-:W-:Y:S02]  /*9630*/  FSEL R109, R109, -INF , P1 ;  /* 0xff8000006d6d7808 */ /* 0x000fe40000800000 */
[C---:B------:R-:W-:Y:S02]  /*9640*/  ISETP.GE.AND P4, PT, R16.reuse, R162, PT ;  /* 0x000000a21000720c */ /* 0x040fe40003f86270 */
[----:B------:R-:W-:Y:S02]  /*9650*/  IABS R0, R0 ;  /* 0x0000000000007213 */ /* 0x000fe40000000000 */
[----:B------:R-:W-:Y:S02]  /*9660*/  FSEL R119, R109, -INF , !P5 ;  /* 0xff8000006d777808 */ /* 0x000fe40006800000 */
[----:B------:R-:W-:-:S02]  /*9670*/  ISETP.GE.AND P1, PT, R16, R161, PT ;  /* 0x000000a11000720c */ /* 0x000fc40003f26270 */
[----:B------:R-:W-:Y:S02]  /*9680*/  FSEL R115, R115, -INF , P4 ;  /* 0xff80000073737808 */ /* 0x000fe40002000000 */
[C---:B------:R-:W-:Y:S02]  /*9690*/  ISETP.GE.AND P5, PT, R12.reuse, R162, PT ;  /* 0x000000a20c00720c */ /* 0x040fe40003fa6270 */
[----:B------:R-:W-:Y:S02]  /*96a0*/  I2FP.F32.S32 R0, R0 ;  /* 0x0000000000007245 */ /* 0x000fe40000201400 */
[----:B------:R-:W-:Y:S02]  /*96b0*/  ISETP.GE.AND P4, PT, R12, R161, PT ;  /* 0x000000a10c00720c */ /* 0x000fe40003f86270 */
[----:B------:R-:W-:Y:S01]  /*96c0*/  FSEL R171, R115, -INF , !P1 ;  /* 0xff80000073ab7808 */ /* 0x000fe20004800000 */
[----:B------:R-:W-:Y:S01]  /*96d0*/  FFMA.FTZ R0, -R158, R0, R127 ;  /* 0x000000009e007223 */ /* 0x000fe2000001017f */
[----:B------:R-:W-:-:S02]  /*96e0*/  FSEL R169, R6, -INF , P5 ;  /* 0xff80000006a97808 */ /* 0x000fc40002800000 */
[C---:B------:R-:W-:Y:S02]  /*96f0*/  ISETP.GE.AND P1, PT, R10.reuse, R162, PT ;  /* 0x000000a20a00720c */ /* 0x040fe40003f26270 */
[----:B------:R-:W-:Y:S02]  /*9700*/  FSEL R169, R169, -INF , !P4 ;  /* 0xff800000a9a97808 */ /* 0x000fe40006000000 */
[----:B------:R-:W-:Y:S02]  /*9710*/  ISETP.GE.AND P3, PT, R65, R160, PT ;  /* 0x000000a04100720c */ /* 0x000fe40003f66270 */
[----:B------:R-:W-:Y:S02]  /*9720*/  ISETP.GE.AND P5, PT, R10, R161, PT ;  /* 0x000000a10a00720c */ /* 0x000fe40003fa6270 */
[----:B------:R-:W-:Y:S02]  /*9730*/  FSEL R121, R121, -INF , P1 ;  /* 0xff80000079797808 */ /* 0x000fe40000800000 */
[----:B------:R-:W-:-:S02]  /*9740*/  ISETP.GE.AND P4, PT, R8, R162, PT ;  /* 0x000000a20800720c */ /* 0x000fc40003f86270 */
[----:B------:R-:W-:Y:S02]  /*9750*/  FSEL R121, R121, -INF , !P5 ;  /* 0xff80000079797808 */ /* 0x000fe40006800000 */
[----:B------:R-:W-:Y:S02]  /*9760*/  FSEL R0, R0, -INF , P4 ;  /* 0xff80000000007808 */ /* 0x000fe40002000000 */
[----:B------:R-:W-:Y:S02]  /*9770*/  FSEL R34, R34, -INF , P3 ;  /* 0xff80000022227808 */ /* 0x000fe40001800000 */
[----:B------:R-:W-:Y:S02]  /*9780*/  IADD3 R44, PT, PT, R101, -0x1, -R2 ;  /* 0xffffffff652c7810 */ /* 0x000fe40007ffe802 */
[C---:B------:R-:W-:Y:S02]  /*9790*/  ISETP.GE.AND P5, PT, R38.reuse, R161, PT ;  /* 0x000000a12600720c */ /* 0x040fe40003fa6270 */
[----:B------:R-:W-:-:S02]  /*97a0*/  ISETP.GE.AND P4, PT, R38, R160, PT ;  /* 0x000000a02600720c */ /* 0x000fc40003f86270 */
[----:B------:R-:W-:Y:S02]  /*97b0*/  ISETP.GE.AND P3, PT, R38, R159, PT ;  /* 0x0000009f2600720c */ /* 0x000fe40003f66270 */
[----:B------:R-:W-:Y:S02]  /*97c0*/  IADD3 R38, PT, PT, R101, -0x9, -R2 ;  /* 0xfffffff765267810 */ /* 0x000fe40007ffe802 */
[----:B------:R-:W-:Y:S02]  /*97d0*/  IABS R6, R44 ;  /* 0x0000002c00067213 */ /* 0x000fe40000000000 */
[----:B------:R-:W-:Y:S02]  /*97e0*/  IABS R38, R38 ;  /* 0x0000002600267213 */ /* 0x000fe40000000000 */
[----:B------:R-:W-:Y:S02]  /*97f0*/  I2FP.F32.S32 R6, R6 ;  /* 0x0000000600067245 */ /* 0x000fe40000201400 */
[----:B------:R-:W-:-:S02]  /*9800*/  I2FP.F32.S32 R38, R38 ;  /* 0x0000002600267245 */ /* 0x000fc40000201400 */
[----:B------:R-:W-:Y:S01]  /*9810*/  ISETP.GE.AND P1, PT, R65, R159, PT ;  /* 0x0000009f4100720c */ /* 0x000fe20003f26270 */
[C---:B------:R-:W-:Y:S01]  /*9820*/  FFMA.FTZ R55, -R158.reuse, R6, R55 ;  /* 0x000000069e377223 */ /* 0x040fe20000010137 */
[----:B------:R-:W-:Y:S01]  /*9830*/  FSEL R59, R59, -INF , P4 ;  /* 0xff8000003b3b7808 */ /* 0x000fe20002000000 */
[----:B------:R-:W-:Y:S01]  /*9840*/  FFMA.FTZ R38, -R158, R38, R71 ;  /* 0x000000269e267223 */ /* 0x000fe20000010147 */
[----:B------:R-:W-:Y:S02]  /*9850*/  FSEL R6, R34, -INF , !P1 ;  /* 0xff80000022067808 */ /* 0x000fe40004800000 */
[----:B------:R-:W-:Y:S02]  /*9860*/  ISETP.GE.AND P1, PT, R36, R160, PT ;  /* 0x000000a02400720c */ /* 0x000fe40003f26270 */
[----:B------:R-:W-:Y:S02]  /*9870*/  FSEL R109, R59, -INF , !P3 ;  /* 0xff8000003b6d7808 */ /* 0x000fe40005800000 */
[----:B------:R-:W-:-:S02]  /*9880*/  FSEL R38, R38, -INF , P1 ;  /* 0xff80000026267808 */ /* 0x000fc40000800000 */
[C---:B------:R-:W-:Y:S02]  /*9890*/  ISETP.GE.AND P3, PT, R32.reuse, R160, PT ;  /* 0x000000a02000720c */ /* 0x040fe40003f66270 */
[----:B------:R-:W-:Y:S02]  /*98a0*/  ISETP.GE.AND P1, PT, R32, R159, PT ;  /* 0x0000009f2000720c */ /* 0x000fe40003f26270 */
[C-C-:B------:R-:W-:Y:S02]  /*98b0*/  IADD3 R34, PT, PT, R101.reuse, -0x10, -R2.reuse ;  /* 0xfffffff065227810 */ /* 0x140fe40007ffe802 */
[----:B------:R-:W-:Y:S02]  /*98c0*/  IADD3 R32, PT, PT, R101, -0x18, -R2 ;  /* 0xffffffe865207810 */ /* 0x000fe40007ffe802 */
[----:B------:R-:W-:Y:S02]  /*98d0*/  FSEL R55, R55, -INF , P2 ;  /* 0xff80000037377808 */ /* 0x000fe40001000000 */
[----:B------:R-:W-:-:S02]  /*98e0*/  IABS R34, R34 ;  /* 0x0000002200227213 */ /* 0x000fc40000000000 */
[----:B------:R-:W-:Y:S02]  /*98f0*/  IABS R32, R32 ;  /* 0x0000002000207213 */ /* 0x000fe40000000000 */
[----:B------:R-:W-:Y:S02]  /*9900*/  FSEL R207, R55, -INF , !P0 ;  /* 0xff80000037cf7808 */ /* 0x000fe40004000000 */
[C---:B------:R-:W-:Y:S02]  /*9910*/  ISETP.GE.AND P0, PT, R33.reuse, R160, PT ;  /* 0x000000a02100720c */ /* 0x040fe40003f06270 */
[----:B------:R-:W-:Y:S02]  /*9920*/  ISETP.GE.AND P4, PT, R33, R159, PT ;  /* 0x0000009f2100720c */ /* 0x000fe40003f86270 */
[----:B------:R-:W-:Y:S02]  /*9930*/  I2FP.F32.S32 R34, R34 ;  /* 0x0000002200227245 */ /* 0x000fe40000201400 */
[----:B------:R-:W-:-:S02]  /*9940*/  I2FP.F32.S32 R33, R32 ;  /* 0x0000002000217245 */ /* 0x000fc40000201400 */
[----:B------:R-:W-:Y:S01]  /*9950*/  ISETP.GE.AND P2, PT, R36, R159, PT ;  /* 0x0000009f2400720c */ /* 0x000fe20003f46270 */
[C---:B------:R-:W-:Y:S01]  /*9960*/  FFMA.FTZ R34, -R158.reuse, R34, R77 ;  /* 0x000000229e227223 */ /* 0x040fe2000001014d */
[----:B------:R-:W-:Y:S01]  /*9970*/  IADD3 R28, PT, PT, R101, -0x11, -R2 ;  /* 0xffffffef651c7810 */ /* 0x000fe20007ffe802 */
[----:B------:R-:W-:Y:S01]  /*9980*/  FFMA.FTZ R33, -R158, R33, R83 ;  /* 0x000000219e217223 */ /* 0x000fe20000010153 */
[----:B------:R-:W-:Y:S02]  /*9990*/  FSEL R107, R38, -INF , !P2 ;  /* 0xff800000266b7808 */ /* 0x000fe40005000000 */
[----:B------:R-:W-:Y:S02]  /*99a0*/  ISETP.GE.AND P2, PT, R30, R160, PT ;  /* 0x000000a01e00720c */ /* 0x000fe40003f46270 */
[----:B------:R-:W-:Y:S02]  /*99b0*/  FSEL R34, R34, -INF , P0 ;  /* 0xff80000022227808 */ /* 0x000fe40000000000 */
[----:B------:R-:W-:-:S02]  /*99c0*/  FSEL R33, R33, -INF , P2 ;  /* 0xff80000021217808 */ /* 0x000fc40001000000 */
[----:B------:R-:W-:Y:S02]  /*99d0*/  ISETP.GE.AND P0, PT, R30, R159, PT ;  /* 0x0000009f1e00720c */ /* 0x000fe40003f06270 */
[----:B------:R-:W-:Y:S02]  /*99e0*/  IABS R28, R28 ;  /* 0x0000001c001c7213 */ /* 0x000fe40000000000 */
[----:B------:R-:W-:Y:S02]  /*99f0*/  FSEL R89, R33, -INF , !P0 ;  /* 0xff80000021597808 */ /* 0x000fe40004000000 */
[----:B------:R-:W2:Y:S01]  /*9a00*/  LD.E R33, desc[UR4][R84.64+0xdc] ;  /* 0x0000dc0454217980 */ /* 0x000ea2000c101900 */
[C-C-:B------:R-:W-:Y:S02]  /*9a10*/  IADD3 R30, PT, PT, R101.reuse, -0x19, -R2.reuse ;  /* 0xffffffe7651e7810 */ /* 0x140fe40007ffe802 */
[----:B------:R-:W-:Y:S02]  /*9a20*/  I2FP.F32.S32 R28, R28 ;  /* 0x0000001c001c7245 */ /* 0x000fe40000201400 */
[----:B------:R-:W-:-:S02]  /*9a30*/  IADD3 R32, PT, PT, R101, -0x20, -R2 ;  /* 0xffffffe065207810 */ /* 0x000fc40007ffe802 */
[----:B------:R-:W-:Y:S01]  /*9a40*/  IABS R30, R30 ;  /* 0x0000001e001e7213 */ /* 0x000fe20000000000 */
[----:B------:R-:W-:Y:S01]  /*9a50*/  FFMA.FTZ R28, -R158, R28, R79 ;  /* 0x0000001c9e1c7223 */ /* 0x000fe2000001014f */
[----:B------:R-:W-:Y:S02]  /*9a60*/  IABS R32, R32 ;  /* 0x0000002000207213 */ /* 0x000fe40000000000 */
[----:B------:R-:W-:Y:S02]  /*9a70*/  I2FP.F32.S32 R30, R30 ;  /* 0x0000001e001e7245 */ /* 0x000fe40000201400 */
[----:B------:R-:W-:Y:S02]  /*9a80*/  I2FP.F32.S32 R32, R32 ;  /* 0x0000002000207245 */ /* 0x000fe40000201400 */
[----:B------:R-:W-:Y:S01]  /*9a90*/  FSEL R99, R34, -INF , !P4 ;  /* 0xff80000022637808 */ /* 0x000fe20006000000 */
[----:B------:R-:W-:Y:S01]  /*9aa0*/  FFMA.FTZ R30, -R158, R30, R91 ;  /* 0x0000001e9e1e7223 */ /* 0x000fe2000001015b */
[----:B------:R-:W-:Y:S01]  /*9ab0*/  FSEL R28, R28, -INF , P3 ;  /* 0xff8000001c1c7808 */ /* 0x000fe20001800000 */
[----:B------:R-:W-:Y:S01]  /*9ac0*/  FFMA.FTZ R32, -R158, R32, R93 ;  /* 0x000000209e207223 */ /* 0x000fe2000001015d */
[----:B------:R-:W-:-:S02]  /*9ad0*/  ISETP.GE.AND P4, PT, R27, R160, PT ;  /* 0x000000a01b00720c */ /* 0x000fc40003f86270 */
[----:B------:R-:W-:Y:S02]  /*9ae0*/  FSEL R95, R28, -INF , !P1 ;  /* 0xff8000001c5f7808 */ /* 0x000fe40004800000 */
[-C--:B------:R-:W-:Y:S02]  /*9af0*/  ISETP.GE.AND P3, PT, R27, R159.reuse, PT ;  /* 0x0000009f1b00720c */ /* 0x080fe40003f66270 */
[-C--:B------:R-:W-:Y:S02]  /*9b00*/  ISETP.GE.AND P1, PT, R26, R160.reuse, PT ;  /* 0x000000a01a00720c */ /* 0x080fe40003f26270 */
[----:B------:R-:W-:Y:S02]  /*9b10*/  FSEL R30, R30, -INF , P4 ;  /* 0xff8000001e1e7808 */ /* 0x000fe40002000000 */
[C---:B------:R-:W-:Y:S02]  /*9b20*/  ISETP.GE.AND P0, PT, R25.reuse, R160, PT ;  /* 0x000000a01900720c */ /* 0x040fe40003f06270 */
[----:B------:R-:W-:-:S02]  /*9b30*/  ISETP.GE.AND P4, PT, R25, R159, PT ;  /* 0x0000009f1900720c */ /* 0x000fc40003f86270 */
[--C-:B------:R-:W-:Y:S02]  /*9b40*/  IADD3 R25, PT, PT, R101, -0x28, -R2.reuse ;  /* 0xffffffd865197810 */ /* 0x100fe40007ffe802 */
[----:B------:R-:W-:Y:S02]  /*9b50*/  FSEL R93, R30, -INF , !P3 ;  /* 0xff8000001e5d7808 */ /* 0x000fe40005800000 */
[----:B------:R-:W-:Y:S02]  /*9b60*/  FSEL R32, R32, -INF , P1 ;  /* 0xff80000020207808 */ /* 0x000fe40000800000 */
[C---:B------:R-:W-:Y:S02]  /*9b70*/  ISETP.GE.AND P3, PT, R23.reuse, R160, PT ;  /* 0x000000a01700720c */ /* 0x040fe40003f66270 */
[----:B------:R-:W-:Y:S02]  /*9b80*/  ISETP.GE.AND P1, PT, R23, R159, PT ;  /* 0x0000009f1700720c */ /* 0x000fe40003f26270 */
[----:B------:R-:W-:-:S02]  /*9b90*/  IADD3 R27, PT, PT, R101, -0x21, -R2 ;  /* 0xffffffdf651b7810 */ /* 0x000fc40007ffe802 */
[----:B------:R-:W-:Y:S02]  /*9ba0*/  IABS R25, R25 ;  /* 0x0000001900197213 */ /* 0x000fe40000000000 */
[----:B------:R-:W-:Y:S02]  /*9bb0*/  IADD3 R23, PT, PT, R101, -0x29, -R2 ;  /* 0xffffffd765177810 */ /* 0x000fe40007ffe802 */
[----:B------:R-:W-:Y:S02]  /*9bc0*/  ISETP.GE.AND P2, PT, R26, R159, PT ;  /* 0x0000009f1a00720c */ /* 0x000fe40003f46270 */
[----:B------:R-:W-:Y:S02]  /*9bd0*/  IABS R27, R27 ;  /* 0x0000001b001b7213 */ /* 0x000fe40000000000 */
[----:B------:R-:W-:Y:S02]  /*9be0*/  I2FP.F32.S32 R26, R25 ;  /* 0x00000019001a7245 */ /* 0x000fe40000201400 */
[----:B------:R-:W-:-:S02]  /*9bf0*/  IABS R23, R23 ;  /* 0x0000001700177213 */ /* 0x000fc40000000000 */
[----:B------:R-:W-:Y:S01]  /*9c00*/  I2FP.F32.S32 R27, R27 ;  /* 0x0000001b001b7245 */ /* 0x000fe20000201400 */
[----:B------:R-:W-:Y:S01]  /*9c10*/  FFMA.FTZ R26, -R158, R26, R103 ;  /* 0x0000001a9e1a7223 */ /* 0x000fe20000010167 */
[----:B------:R-:W-:Y:S02]  /*9c20*/  I2FP.F32.S32 R23, R23 ;  /* 0x0000001700177245 */ /* 0x000fe40000201400 */
[----:B------:R-:W-:Y:S01]  /*9c30*/  FSEL R83, R32, -INF , !P2 ;  /* 0xff80000020537808 */ /* 0x000fe20005000000 */
[----:B------:R-:W-:Y:S01]  /*9c40*/  FFMA.FTZ R27, -R158, R27, R97 ;  /* 0x0000001b9e1b7223 */ /* 0x000fe20000010161 */
[----:B------:R-:W-:Y:S01]  /*9c50*/  ISETP.GE.AND P2, PT, R22, R160, PT ;  /* 0x000000a01600720c */ /* 0x000fe20003f46270 */
[----:B------:R-:W-:Y:S01]  /*9c60*/  FFMA.FTZ R23, -R158, R23, R105 ;  /* 0x000000179e177223 */ /* 0x000fe20000010169 */
[----:B------:R-:W-:Y:S02]  /*9c70*/  FSEL R26, R26, -INF , P3 ;  /* 0xff8000001a1a7808 */ /* 0x000fe40001800000 */
[----:B------:R-:W-:-:S02]  /*9c80*/  FSEL R27, R27, -INF , P0 ;  /* 0xff8000001b1b7808 */ /* 0x000fc40000000000 */
[----:B------:R-:W-:Y:S02]  /*9c90*/  FSEL R57, R26, -INF , !P1 ;  /* 0xff8000001a397808 */ /* 0x000fe40004800000 */
[----:B------:R-:W-:Y:S02]  /*9ca0*/  FSEL R23, R23, -INF , P2 ;  /* 0xff80000017177808 */ /* 0x000fe40001000000 */
[----:B------:R-:W-:Y:S02]  /*9cb0*/  IADD3 R25, PT, PT, R101, -0x30, -R2 ;  /* 0xffffffd065197810 */ /* 0x000fe40007ffe802 */
[-C--:B------:R-:W-:Y:S02]  /*9cc0*/  ISETP.GE.AND P0, PT, R22, R159.reuse, PT ;  /* 0x0000009f1600720c */ /* 0x080fe40003f06270 */
        /* <DEDUP_REMOVED lines=9> */
[----:B------:R-:W-:Y:S01]  /*9d60*/  I2FP.F32.S32 R16, R16 ;  /* 0x0000001000107245 */ /* 0x000fe20000201400 */
[C---:B------:R-:W-:Y:S01]  /*9d70*/  FFMA.FTZ R25, -R158.reuse, R25, R111 ;  /* 0x000000199e197223 */ /* 0x040fe2000001016f */
[----:B------:R-:W-:Y:S01]  /*9d80*/  FSEL R67, R27, -INF , !P4 ;  /* 0xff8000001b437808 */ /* 0x000fe20006000000 */
[----:B------:R-:W-:Y:S01]  /*9d90*/  FFMA.FTZ R22, -R158, R22, R113 ;  /* 0x000000169e167223 */ /* 0x000fe20000010171 */
[----:B------:R-:W-:Y:S01]  /*9da0*/  ISETP.GE.AND P4, PT, R18, R160, PT ;  /* 0x000000a01200720c */ /* 0x000fe20003f86270 */
[----:B------:R-:W-:Y:S01]  /*9db0*/  FFMA.FTZ R16, -R158, R16, R117 ;  /* 0x000000109e107223 */ /* 0x000fe20000010175 */
[----:B------:R-:W-:Y:S02]  /*9dc0*/  FSEL R55, R23, -INF , !P0 ;  /* 0xff80000017377808 */ /* 0x000fe40004000000 */
[----:B------:R-:W-:-:S02]  /*9dd0*/  ISETP.GE.AND P0, PT, R12, R160, PT ;  /* 0x000000a00c00720c */ /* 0x000fc40003f06270 */
[-C--:B------:R-:W-:Y:S02]  /*9de0*/  ISETP.GE.AND P3, PT, R18, R159.reuse, PT ;  /* 0x0000009f1200720c */ /* 0x080fe40003f66270 */
[----:B------:R-:W-:Y:S02]  /*9df0*/  FSEL R25, R25, -INF , P4 ;  /* 0xff80000019197808 */ /* 0x000fe40002000000 */
[----:B------:R-:W-:Y:S02]  /*9e00*/  ISETP.GE.AND P4, PT, R12, R159, PT ;  /* 0x0000009f0c00720c */ /* 0x000fe40003f86270 */
[----:B------:R-:W-:Y:S02]  /*9e10*/  FSEL R22, R22, -INF , P1 ;  /* 0xff80000016167808 */ /* 0x000fe40000800000 */
[----:B------:R-:W-:Y:S02]  /*9e20*/  FSEL R16, R16, -INF , P0 ;  /* 0xff80000010107808 */ /* 0x000fe40000000000 */
[----:B------:R-:W-:-:S02]  /*9e30*/  FSEL R77, R25, -INF , !P3 ;  /* 0xff800000194d7808 */ /* 0x000fc40005800000 */
[----:B------:R-:W-:Y:S02]  /*9e40*/  FSEL R71, R22, -INF , !P2 ;  /* 0xff80000016477808 */ /* 0x000fe40005000000 */
[----:B------:R-:W-:Y:S02]  /*9e50*/  FSEL R25, R16, -INF , !P4 ;  /* 0xff80000010197808 */ /* 0x000fe40006000000 */
        /* <DEDUP_REMOVED lines=8> */
[----:B------:R-:W-:-:S03]  /*9ee0*/  I2FP.F32.S32 R12, R12 ;  /* 0x0000000c000c7245 */ /* 0x000fc60000201400 */
[C---:B------:R-:W-:Y:S01]  /*9ef0*/  FFMA.FTZ R165, -R158.reuse, R8, R165 ;  /* 0x000000089ea57223 */ /* 0x040fe200000101a5 */
[C-C-:B------:R-:W-:Y:S02]  /*9f00*/  IADD3 R8, PT, PT, R101.reuse, -0x51, -R2.reuse ;  /* 0xffffffaf65087810 */ /* 0x140fe40007ffe802 */
[----:B------:R-:W-:Y:S01]  /*9f10*/  IADD3 R18, PT, PT, R101, -0x40, -R2 ;  /* 0xffffffc065127810 */ /* 0x000fe20007ffe802 */
[----:B------:R-:W-:Y:S01]  /*9f20*/  FFMA.FTZ R27, -R158, R12, R123 ;  /* 0x0000000c9e1b7223 */ /* 0x000fe2000001017b */
[C---:B------:R-:W-:Y:S02]  /*9f30*/  ISETP.GE.AND P3, PT, R10.reuse, R160, PT ;  /* 0x000000a00a00720c */ /* 0x040fe40003f66270 */
[----:B------:R-:W-:Y:S02]  /*9f40*/  ISETP.GE.AND P1, PT, R10, R159, PT ;  /* 0x0000009f0a00720c */ /* 0x000fe40003f26270 */
[----:B------:R-:W-:Y:S02]  /*9f50*/  IABS R8, R8 ;  /* 0x0000000800087213 */ /* 0x000fe40000000000 */
[----:B------:R-:W-:-:S02]  /*9f60*/  IABS R18, R18 ;  /* 0x0000001200127213 */ /* 0x000fc40000000000 */
[C-C-:B------:R-:W-:Y:S02]  /*9f70*/  IADD3 R10, PT, PT, R101.reuse, -0x48, -R2.reuse ;  /* 0xffffffb8650a7810 */ /* 0x140fe40007ffe802 */
[--C-:B------:R-:W-:Y:S02]  /*9f80*/  IADD3 R12, PT, PT, R101, -0x41, -R2.reuse ;  /* 0xffffffbf650c7810 */ /* 0x100fe40007ffe802 */
[----:B------:R-:W-:Y:S02]  /*9f90*/  I2FP.F32.S32 R8, R8 ;  /* 0x0000000800087245 */ /* 0x000fe40000201400 */
[----:B------:R-:W-:Y:S02]  /*9fa0*/  I2FP.F32.S32 R18, R18 ;  /* 0x0000001200127245 */ /* 0x000fe40000201400 */
[----:B------:R-:W-:Y:S02]  /*9fb0*/  IABS R10, R10 ;  /* 0x0000000a000a7213 */ /* 0x000fe40000000000 */
[----:B------:R-:W-:Y:S01]  /*9fc0*/  IABS R12, R12 ;  /* 0x0000000c000c7213 */ /* 0x000fe20000000000 */
[C---:B------:R-:W-:Y:S01]  /*9fd0*/  FFMA.FTZ R175, -R158.reuse, R8, R175 ;  /* 0x000000089eaf7223 */ /* 0x040fe200000101af */
[----:B------:R-:W-:Y:S01]  /*9fe0*/  I2FP.F32.S32 R10, R10 ;  /* 0x0000000a000a7245 */ /* 0x000fe20000201400 */
[C---:B------:R-:W-:Y:S01]  /*9ff0*/  FFMA.FTZ R23, -R158.reuse, R18, R129 ;  /* 0x000000129e177223 */ /* 0x040fe20000010181 */
[----:B------:R-:W-:Y:S01]  /*a000*/  I2FP.F32.S32 R12, R12 ;  /* 0x0000000c000c7245 */ /* 0x000fe20000201400 */
[----:B------:R-:W-:Y:S01]  /*a010*/  VIADD R16, R65, 0x41 ;  /* 0x0000004141107836 */ /* 0x000fe20000000000 */
[--C-:B------:R-:W-:Y:S01]  /*a020*/  IADD3 R8, PT, PT, R101, -0x61, -R2.reuse ;  /* 0xffffff9f65087810 */ /* 0x100fe20007ffe802 */
[C---:B------:R-:W-:Y:S01]  /*a030*/  FFMA.FTZ R145, -R158.reuse, R10, R145 ;  /* 0x0000000a9e917223 */ /* 0x040fe20000010191 */
[----:B------:R-:W-:Y:S01]  /*a040*/  FSEL R23, R23, -INF , P0 ;  /* 0xff80000017177808 */ /* 0x000fe20000000000 */
[----:B------:R-:W-:Y:S01]  /*a050*/  FFMA.FTZ R137, -R158, R12, R137 ;  /* 0x0000000c9e897223 */ /* 0x000fe20000010189 */
[----:B------:R-:W-:Y:S01]  /*a060*/  IABS R8, R8 ;  /* 0x0000000800087213 */ /* 0x000fe20000000000 */
[----:B------:R-:W-:Y:S01]  /*a070*/  VIADD R46, R65, 0x48 ;  /* 0x00000048412e7836 */ /* 0x000fe20000000000 */
[----:B------:R-:W-:-:S02]  /*a080*/  IADD3 R10, PT, PT, R101, -0x60, -R2 ;  /* 0xffffffa0650a7810 */ /* 0x000fc40007ffe802 */
[C---:B------:R-:W-:Y:S02]  /*a090*/  ISETP.GE.AND P0, PT, R16.reuse, R160, PT ;  /* 0x000000a01000720c */ /* 0x040fe40003f06270 */
[----:B------:R-:W-:Y:S02]  /*a0a0*/  IADD3 R18, PT, PT, R101, -0x50, -R2 ;  /* 0xffffffb065127810 */ /* 0x000fe40007ffe802 */
[----:B------:R-:W-:Y:S02]  /*a0b0*/  I2FP.F32.S32 R8, R8 ;  /* 0x0000000800087245 */ /* 0x000fe40000201400 */
[----:B------:R-:W-:Y:S02]  /*a0c0*/  FSEL R27, R27, -INF , P3 ;  /* 0xff8000001b1b7808 */ /* 0x000fe40001800000 */
[----:B------:R-:W-:Y:S02]  /*a0d0*/  FSEL R23, R23, -INF , !P4 ;  /* 0xff80000017177808 */ /* 0x000fe40006000000 */
[----:B------:R-:W-:Y:S01]  /*a0e0*/  IABS R10, R10 ;  /* 0x0000000a000a7213 */ /* 0x000fe20000000000 */
[----:B------:R-:W-:Y:S01]  /*a0f0*/  VIADD R38, R65, 0x49 ;  /* 0x0000004941267836 */ /* 0x000fe20000000000 */
[----:B------:R-:W-:-:S02]  /*a100*/  ISETP.GE.AND P4, PT, R16, R159, PT ;  /* 0x0000009f1000720c */ /* 0x000fc40003f86270 */
[----:B------:R-:W-:Y:S02]  /*a110*/  IADD3 R12, PT, PT, R101, -0x59, -R2 ;  /* 0xffffffa7650c7810 */ /* 0x000fe40007ffe802 */
[----:B------:R-:W-:Y:S02]  /*a120*/  FSEL R137, R137, -INF , P0 ;  /* 0xff80000089897808 */ /* 0x000fe40000000000 */
[----:B------:R-:W-:Y:S02]  /*a130*/  IABS R18, R18 ;  /* 0x0000001200127213 */ /* 0x000fe40000000000 */
[----:B------:R-:W-:Y:S01]  /*a140*/  ISETP.GE.AND P0, PT, R46, R160, PT ;  /* 0x000000a02e00720c */ /* 0x000fe20003f06270 */
[----:B------:R-:W-:Y:S01]  /*a150*/  FFMA.FTZ R8, -R158, R8, R193 ;  /* 0x000000089e087223 */ /* 0x000fe200000101c1 */
[----:B------:R-:W-:Y:S02]  /*a160*/  FSEL R27, R27, -INF , !P1 ;  /* 0xff8000001b1b7808 */ /* 0x000fe40004800000 */
[----:B------:R-:W-:-:S02]  /*a170*/  I2FP.F32.S32 R10, R10 ;  /* 0x0000000a000a7245 */ /* 0x000fc40000201400 */
[C---:B------:R-:W-:Y:S02]  /*a180*/  ISETP.GE.AND P3, PT, R16.reuse, R162, PT ;  /* 0x000000a21000720c */ /* 0x040fe40003f66270 */
[----:B------:R-:W-:Y:S02]  /*a190*/  ISETP.GE.AND P1, PT, R16, R161, PT ;  /* 0x000000a11000720c */ /* 0x000fe40003f26270 */
[----:B------:R-:W-:Y:S02]  /*a1a0*/  IABS R12, R12 ;  /* 0x0000000c000c7213 */ /* 0x000fe40000000000 */
[----:B------:R-:W-:Y:S01]  /*a1b0*/  FSEL R193, R137, -INF , !P4 ;  /* 0xff80000089c17808 */ /* 0x000fe20006000000 */
[----:B------:R-:W-:Y:S01]  /*a1c0*/  VIADD R36, R65, 0x50 ;  /* 0x0000005041247836 */ /* 0x000fe20000000000 */
[----:B------:R-:W-:Y:S02]  /*a1d0*/  IADD3 R16, PT, PT, R101, -0x58, -R2 ;  /* 0xffffffa865107810 */ /* 0x000fe40007ffe802 */
[----:B------:R-:W-:-:S02]  /*a1e0*/  I2FP.F32.S32 R18, R18 ;  /* 0x0000001200127245 */ /* 0x000fc40000201400 */
[-C--:B------:R-:W-:Y:S02]  /*a1f0*/  ISETP.GE.AND P4, PT, R46, R159.reuse, PT ;  /* 0x0000009f2e00720c */ /* 0x080fe40003f86270 */
[----:B------:R-:W-:Y:S02]  /*a200*/  FSEL R145, R145, -INF , P0 ;  /* 0xff80000091917808 */ /* 0x000fe40000000000 */
[----:B------:R-:W-:Y:S01]  /*a210*/  ISETP.GE.AND P0, PT, R38, R160, PT ;  /* 0x000000a02600720c */ /* 0x000fe20003f06270 */
[C---:B------:R-:W-:Y:S01]  /*a220*/  FFMA.FTZ R10, -R158.reuse, R10, R191 ;  /* 0x0000000a9e0a7223 */ /* 0x040fe200000101bf */
[----:B------:R-:W-:Y:S01]  /*a230*/  I2FP.F32.S32 R12, R12 ;  /* 0x0000000c000c7245 */ /* 0x000fe20000201400 */
[----:B------:R-:W-:Y:S01]  /*a240*/  FFMA.FTZ R167, -R158, R18, R167 ;  /* 0x000000129ea77223 */ /* 0x000fe200000101a7 */
[----:B------:R-:W-:Y:S02]  /*a250*/  IABS R16, R16 ;  /* 0x0000001000107213 */ /* 0x000fe40000000000 */
[----:B------:R-:W-:Y:S01]  /*a260*/  FSEL R191, R145, -INF , !P4 ;  /* 0xff80000091bf7808 */ /* 0x000fe20006000000 */
[----:B------:R-:W-:Y:S01]  /*a270*/  VIADD R34, R65, 0x51 ;  /* 0x0000005141227836 */ /* 0x000fe20000000000 */
[----:B------:R-:W-:-:S02]  /*a280*/  ISETP.GE.AND P4, PT, R38, R159, PT ;  /* 0x0000009f2600720c */ /* 0x000fc40003f86270 */
[----:B------:R-:W-:Y:S02]  /*a290*/  FSEL R165, R165, -INF , P0 ;  /* 0xff800000a5a57808 */ /* 0x000fe40000000000 */
[----:B------:R-:W-:Y:S01]  /*a2a0*/  ISETP.GE.AND P0, PT, R36, R160, PT ;  /* 0x000000a02400720c */ /* 0x000fe20003f06270 */
[----:B------:R-:W-:Y:S01]  /*a2b0*/  FFMA.FTZ R12, -R158, R12, R189 ;  /* 0x0000000c9e0c7223 */ /* 0x000fe200000101bd */
[----:B------:R-:W-:Y:S02]  /*a2c0*/  IADD3 R28, PT, PT, R101, -0x68, -R2 ;  /* 0xffffff98651c7810 */ /* 0x000fe40007ffe802 */
[----:B------:R-:W-:Y:S02]  /*a2d0*/  I2FP.F32.S32 R16, R16 ;  /* 0x0000001000107245 */ /* 0x000fe40000201400 */
[----:B------:R-:W-:Y:S01]  /*a2e0*/  FSEL R189, R165, -INF , !P4 ;  /* 0xff800000a5bd7808 */ /* 0x000fe20006000000 */
[----:B------:R-:W-:Y:S01]  /*a2f0*/  VIADD R32, R65, 0x58 ;  /* 0x0000005841207836 */ /* 0x000fe20000000000 */
[----:B------:R-:W-:-:S02]  /*a300*/  ISETP.GE.AND P4, PT, R36, R159, PT ;  /* 0x0000009f2400720c */ /* 0x000fc40003f86270 */
[----:B------:R-:W-:Y:S02]  /*a310*/  FSEL R167, R167, -INF , P0 ;  /* 0xff800000a7a77808 */ /* 0x000fe40000000000 */
[----:B------:R-:W-:Y:S02]  /*a320*/  IABS R28, R28 ;  /* 0x0000001c001c7213 */ /* 0x000fe40000000000 */
[----:B------:R-:W-:Y:S01]  /*a330*/  ISETP.GE.AND P0, PT, R34, R160, PT ;  /* 0x000000a02200720c */ /* 0x000fe20003f06270 */
[----:B------:R-:W-:Y:S01]  /*a340*/  FFMA.FTZ R16, -R158, R16, R187 ;  /* 0x000000109e107223 */ /* 0x000fe200000101bb */
[----:B------:R-:W-:Y:S02]  /*a350*/  IADD3 R26, PT, PT, R101, -0x70, -R2 ;  /* 0xffffff90651a7810 */ /* 0x000fe40007ffe802 */
[----:B------:R-:W-:Y:S01]  /*a360*/  FSEL R187, R167, -INF , !P4 ;  /* 0xff800000a7bb7808 */ /* 0x000fe20006000000 */
[----:B------:R-:W-:Y:S01]  /*a370*/  VIADD R30, R65, 0x59 ;  /* 0x00000059411e7836 */ /* 0x000fe20000000000 */
[----:B------:R-:W-:-:S02]  /*a380*/  I2FP.F32.S32 R28, R28 ;  /* 0x0000001c001c7245 */ /* 0x000fc40000201400 */
[----:B------:R-:W-:Y:S02]  /*a390*/  ISETP.GE.AND P4, PT, R34, R159, PT ;  /* 0x0000009f2200720c */ /* 0x000fe40003f86270 */
[----:B------:R-:W-:Y:S02]  /*a3a0*/  FSEL R115, R175, -INF , P0 ;  /* 0xff800000af737808 */ /* 0x000fe40000000000 */
[----:B------:R-:W-:Y:S02]  /*a3b0*/  IABS R26, R26 ;  /* 0x0000001a001a7213 */ /* 0x000fe40000000000 */
[----:B------:R-:W-:Y:S02]  /*a3c0*/  ISETP.GE.AND P0, PT, R32, R160, PT ;  /* 0x000000a02000720c */ /* 0x000fe40003f06270 */
[C-C-:B------:R-:W-:Y:S02]  /*a3d0*/  IADD3 R18, PT, PT, R101.reuse, -0x69, -R2.reuse ;  /* 0xffffff9765127810 */ /* 0x140fe40007ffe802 */
[----:B------:R-:W-:-:S02]  /*a3e0*/  IADD3 R22, PT, PT, R101, -0x71, -R2 ;  /* 0xffffff8f65167810 */ /* 0x000fc40007ffe802 */
[----:B------:R-:W-:Y:S01]  /*a3f0*/  FMNMX3.FTZ R44, R6, R207, R109, !PT ;  /* 0x000000cf062c7276 */ /* 0x000fe2000781006d */
[----:B------:R-:W-:Y:S01]  /*a400*/  FFMA.FTZ R195, -R158, R28, R195 ;  /* 0x0000001c9ec37223 */ /* 0x000fe200000101c3 */
[----:B------:R-:W-:Y:S01]  /*a410*/  FSEL R115, R115, -INF , !P4 ;  /* 0xff80000073737808 */ /* 0x000fe20006000000 */
[----:B------:R-:W-:Y:S01]  /*a420*/  VIADD R28, R65, 0x60 ;  /* 0x00000060411c7836 */ /* 0x000fe20000000000 */
[----:B------:R-:W-:Y:S02]  /*a430*/  I2FP.F32.S32 R26, R26 ;  /* 0x0000001a001a7245 */ /* 0x000fe40000201400 */
[----:B------:R-:W-:Y:S02]  /*a440*/  ISETP.GE.AND P4, PT, R32, R159, PT ;  /* 0x0000009f2000720c */ /* 0x000fe40003f86270 */
[----:B------:R-:W-:Y:S02]  /*a450*/  FSEL R16, R16, -INF , P0 ;  /* 0xff80000010107808 */ /* 0x000fe40000000000 */
[----:B------:R-:W-:-:S02]  /*a460*/  IABS R18, R18 ;  /* 0x0000001200127213 */ /* 0x000fc40000000000 */
[----:B------:R-:W-:Y:S02]  /*a470*/  IABS R22, R22 ;  /* 0x0000001600167213 */ /* 0x000fe40000000000 */
[----:B------:R-:W-:Y:S02]  /*a480*/  ISETP.GE.AND P0, PT, R30, R160, PT ;  /* 0x000000a01e00720c */ /* 0x000fe40003f06270 */
[----:B------:R-:W-:Y:S01]  /*a490*/  FMNMX3.FTZ R44, R44, R107, R99, !PT ;  /* 0x0000006b2c2c7276 */ /* 0x000fe20007810063 */
[----:B------:R-:W-:Y:S01]  /*a4a0*/  FFMA.FTZ R199, -R158, R26, R199 ;  /* 0x0000001a9ec77223 */ /* 0x000fe200000101c7 */
[----:B------:R-:W-:Y:S01]  /*a4b0*/  FSEL R105, R16, -INF , !P4 ;  /* 0xff80000010697808 */ /* 0x000fe20006000000 */
[----:B------:R-:W-:Y:S01]  /*a4c0*/  VIADD R26, R65, 0x61 ;  /* 0x00000061411a7836 */ /* 0x000fe20000000000 */
[----:B------:R-:W-:Y:S02]  /*a4d0*/  I2FP.F32.S32 R18, R18 ;  /* 0x0000001200127245 */ /* 0x000fe40000201400 */
[----:B------:R-:W-:-:S02]  /*a4e0*/  I2FP.F32.S32 R22, R22 ;  /* 0x0000001600167245 */ /* 0x000fc40000201400 */
[----:B------:R-:W-:Y:S02]  /*a4f0*/  ISETP.GE.AND P4, PT, R30, R159, PT ;  /* 0x0000009f1e00720c */ /* 0x000fe40003f86270 */
[----:B------:R-:W-:Y:S02]  /*a500*/  FSEL R12, R12, -INF , P0 ;  /* 0xff8000000c0c7808 */ /* 0x000fe40000000000 */
[----:B------:R-:W-:Y:S02]  /*a510*/  ISETP.GE.AND P0, PT, R28, R160, PT ;  /* 0x000000a01c00720c */ /* 0x000fe40003f06270 */
[----:B------:R-:W-:Y:S01]  /*a520*/  FMNMX3.FTZ R44, R44, R95, R89, !PT ;  /* 0x0000005f2c2c7276 */ /* 0x000fe20007810059 */
[----:B------:R-:W-:Y:S01]  /*a530*/  FFMA.FTZ R197, -R158, R18, R197 ;  /* 0x000000129ec57223 */ /* 0x000fe200000101c5 */
[----:B------:R-:W-:Y:S01]  /*a540*/  FSEL R97, R12, -INF , !P4 ;  /* 0xff8000000c617808 */ /* 0x000fe20006000000 */
[----:B------:R-:W-:Y:S01]  /*a550*/  FFMA.FTZ R201, -R158, R22, R201 ;  /* 0x000000169ec97223 */ /* 0x000fe200000101c9 */
[----:B------:R-:W-:Y:S01]  /*a560*/  ISETP.GE.AND P4, PT, R28, R159, PT ;  /* 0x0000009f1c00720c */ /* 0x000fe20003f86270 */
[----:B------:R-:W-:Y:S01]  /*a570*/  VIADD R22, R65, 0x68 ;  /* 0x0000006841167836 */ /* 0x000fe20000000000 */
[----:B------:R-:W-:-:S02]  /*a580*/  FSEL R10, R10, -INF , P0 ;  /* 0xff8000000a0a7808 */ /* 0x000fc40000000000 */
[----:B------:R-:W-:Y:S02]  /*a590*/  FMNMX3.FTZ R44, R44, R93, R83, !PT ;  /* 0x0000005d2c2c7276 */ /* 0x000fe40007810053 */
[----:B------:R-:W-:Y:S02]  /*a5a0*/  IADD3 R18, PT, PT, R101, -0x78, -R2 ;  /* 0xffffff8865127810 */ /* 0x000fe40007ffe802 */
[----:B------:R-:W-:Y:S02]  /*a5b0*/  ISETP.GE.AND P0, PT, R26, R160, PT ;  /* 0x000000a01a00720c */ /* 0x000fe40003f06270 */
[----:B------:R-:W-:Y:S02]  /*a5c0*/  FSEL R81, R10, -INF , !P4 ;  /* 0xff8000000a517808 */ /* 0x000fe40006000000 */
[----:B------:R-:W-:Y:S02]  /*a5d0*/  FMNMX3.FTZ R44, R44, R67, R57, !PT ;  /* 0x000000432c2c7276 */ /* 0x000fe40007810039 */
[----:B------:R-:W-:Y:S01]  /*a5e0*/  IABS R117, R18 ;  /* 0x0000001200757213 */ /* 0x000fe20000000000 */
        /* <DEDUP_REMOVED lines=15> */
[----:B------:R-:W-:-:S02]  /*a6e0*/  ISETP.GE.AND P0, PT, R16, R160, PT ;  /* 0x000000a01000720c */ /* 0x000fc40003f06270 */
[----:B------:R-:W-:Y:S02]  /*a6f0*/  FMNMX3.FTZ R44, R44, R27, R23, !PT ;  /* 0x0000001b2c2c7276 */ /* 0x000fe40007810017 */
[----:B------:R-:W-:Y:S01]  /*a700*/  FSEL R175, R175, -INF , !P4 ;  /* 0xff800000afaf7808 */ /* 0x000fe20006000000 */
[----:B------:R-:W-:Y:S01]  /*a710*/  VIADD R10, R65, 0x78 ;  /* 0x00000078410a7836 */ /* 0x000fe20000000000 */
[----:B------:R-:W-:Y:S02]  /*a720*/  I2FP.F32.S32 R117, R117 ;  /* 0x0000007500757245 */ /* 0x000fe40000201400 */
[----:B------:R-:W-:Y:S02]  /*a730*/  ISETP.GE.AND P4, PT, R16, R159, PT ;  /* 0x0000009f1000720c */ /* 0x000fe40003f86270 */
[----:B------:R-:W-:Y:S02]  /*a740*/  FSEL R167, R199, -INF , P0 ;  /* 0xff800000c7a77808 */ /* 0x000fe40000000000 */
[----:B------:R-:W-:-:S02]  /*a750*/  FMNMX3.FTZ R44, R44, R193, R191, !PT ;  /* 0x000000c12c2c7276 */ /* 0x000fc400078100bf */
[----:B------:R-:W-:Y:S02]  /*a760*/  IADD3 R59, PT, PT, R101, -0x79, -R2 ;  /* 0xffffff87653b7810 */ /* 0x000fe40007ffe802 */
[----:B------:R-:W-:Y:S01]  /*a770*/  ISETP.GE.AND P0, PT, R12, R160, PT ;  /* 0x000000a00c00720c */ /* 0x000fe20003f06270 */
[----:B------:R-:W-:Y:S01]  /*a780*/  FFMA.FTZ R117, -R158, R117, R203 ;  /* 0x000000759e757223 */ /* 0x000fe200000101cb */
[----:B------:R-:W-:Y:S02]  /*a790*/  FSEL R167, R167, -INF , !P4 ;  /* 0xff800000a7a77808 */ /* 0x000fe40006000000 */
[----:B------:R-:W-:Y:S02]  /*a7a0*/  FMNMX3.FTZ R44, R44, R189, R187, !PT ;  /* 0x000000bd2c2c7276 */ /* 0x000fe400078100bb */
[----:B------:R-:W-:Y:S02]  /*a7b0*/  IABS R59, R59 ;  /* 0x0000003b003b7213 */ /* 0x000fe40000000000 */
[----:B------:R-:W-:-:S02]  /*a7c0*/  ISETP.GE.AND P4, PT, R12, R159, PT ;  /* 0x0000009f0c00720c */ /* 0x000fc40003f86270 */
[----:B------:R-:W-:Y:S02]  /*a7d0*/  FSEL R145, R201, -INF , P0 ;  /* 0xff800000c9917808 */ /* 0x000fe40000000000 */
[----:B------:R-:W-:Y:S02]  /*a7e0*/  ISETP.GE.AND P0, PT, R10, R160, PT ;  /* 0x000000a00a00720c */ /* 0x000fe40003f06270 */
[----:B------:R-:W-:Y:S01]  /*a7f0*/  FMNMX3.FTZ R44, R44, R115, R105, !PT ;  /* 0x000000732c2c7276 */ /* 0x000fe20007810069 */
[----:B------:R-:W-:Y:S01]  /*a800*/  VIADD R8, R65, 0x79 ;  /* 0x0000007941087836 */ /* 0x000fe20000000000 */
[----:B------:R-:W-:Y:S02]  /*a810*/  I2FP.F32.S32 R59, R59 ;  /* 0x0000003b003b7245 */ /* 0x000fe40000201400 */
[----:B------:R-:W-:Y:S02]  /*a820*/  FSEL R145, R145, -INF , !P4 ;  /* 0xff80000091917808 */ /* 0x000fe40006000000 */
[----:B------:R-:W-:-:S02]  /*a830*/  ISETP.GE.AND P4, PT, R10, R159, PT ;  /* 0x0000009f0a00720c */ /* 0x000fc40003f86270 */
[----:B------:R-:W-:Y:S02]  /*a840*/  FSEL R117, R117, -INF , P0 ;  /* 0xff80000075757808 */ /* 0x000fe40000000000 */
[----:B------:R-:W-:Y:S01]  /*a850*/  FMNMX3.FTZ R44, R44, R97, R81, !PT ;  /* 0x000000612c2c7276 */ /* 0x000fe20007810051 */
[----:B------:R-:W-:Y:S01]  /*a860*/  FFMA.FTZ R59, -R158, R59, R205 ;  /* 0x0000003b9e3b7223 */ /* 0x000fe200000101cd */
        /* <DEDUP_REMOVED lines=8> */
[----:B------:R-:W-:Y:S02]  /*a8f0*/  IADD3 R52, PT, PT, R102, -0x41, -R2 ;  /* 0xffffffbf66347810 */ /* 0x000fe40007ffe802 */
[----:B------:R-:W-:-:S02]  /*a900*/  FMNMX.FTZ R44, R59, R44, !PT ;  /* 0x0000002c3b2c7209 */ /* 0x000fc40007810000 */
[--C-:B------:R-:W-:Y:S02]  /*a910*/  IADD3 R48, PT, PT, R102, -0x48, -R2.reuse ;  /* 0xffffffb866307810 */ /* 0x100fe40007ffe802 */
[----:B------:R-:W-:Y:S01]  /*a920*/  IABS R52, R52 ;  /* 0x0000003400347213 */ /* 0x000fe20000000000 */
[----:B------:R-:W1:Y:S01]  /*a930*/  SHFL.BFLY PT, R65, R44, 0x2, 0x1f ;  /* 0x0c401f002c417f89 */ /* 0x000e6200000e0000 */
[----:B------:R-:W-:Y:S02]  /*a940*/  IABS R48, R48 ;  /* 0x0000003000307213 */ /* 0x000fe40000000000 */
[----:B------:R-:W-:Y:S02]  /*a950*/  I2FP.F32.S32 R52, R52 ;  /* 0x0000003400347245 */ /* 0x000fe40000201400 */
[----:B------:R-:W-:Y:S02]  /*a960*/  I2FP.F32.S32 R48, R48 ;  /* 0x0000003000307245 */ /* 0x000fe40000201400 */
[----:B------:R-:W-:Y:S01]  /*a970*/  FSEL R129, R0, -INF , !P2 ;  /* 0xff80000000817808 */ /* 0x000fe20005000000 */
[----:B------:R-:W-:Y:S01]  /*a980*/  FFMA.FTZ R125, -R158, R52, R125 ;  /* 0x000000349e7d7223 */ /* 0x000fe2000001017d */
[----:B------:R-:W-:Y:S01]  /*a990*/  IADD3 R0, PT, PT, R102, -0x50, -R2 ;  /* 0xffffffb066007810 */ /* 0x000fe20007ffe802 */
[----:B------:R-:W-:Y:S01]  /*a9a0*/  FFMA.FTZ R48, -R158, R48, R131 ;  /* 0x000000309e307223 */ /* 0x000fe20000010183 */
[----:B------:R-:W-:-:S02]  /*a9b0*/  ISETP.GE.AND P0, PT, R46, R162, PT ;  /* 0x000000a22e00720c */ /* 0x000fc40003f06270 */
[----:B------:R-:W-:Y:S02]  /*a9c0*/  FSEL R125, R125, -INF , P3 ;  /* 0xff8000007d7d7808 */ /* 0x000fe40001800000 */
[----:B------:R-:W-:Y:S02]  /*a9d0*/  IABS R0, R0 ;  /* 0x0000000000007213 */ /* 0x000fe40000000000 */
[----:B------:R-:W-:Y:S02]  /*a9e0*/  FSEL R165, R125, -INF , !P1 ;  /* 0xff8000007da57808 */ /* 0x000fe40004800000 */
[----:B------:R-:W-:Y:S02]  /*a9f0*/  FSEL R48, R48, -INF , P0 ;  /* 0xff80000030307808 */ /* 0x000fe40000000000 */
[C---:B------:R-:W-:Y:S02]  /*aa00*/  ISETP.GE.AND P1, PT, R36.reuse, R162, PT ;  /* 0x000000a22400720c */ /* 0x040fe40003f26270 */
[----:B------:R-:W-:Y:S01]  /*aa10*/  ISETP.GE.AND P0, PT, R36, R161, PT ;  /* 0x000000a12400720c */ /* 0x000fe20003f06270 */
[----:B------:R-:W-:Y:S01]  /*aa20*/  IMAD.MOV.U32 R36, RZ, RZ, R0 ;  /* 0x000000ffff247224 */ /* 0x000fe200078e0000 */
[----:B------:R-:W-:-:S02]  /*aa30*/  IADD3 R50, PT, PT, R102, -0x49, -R2 ;  /* 0xffffffb766327810 */ /* 0x000fc40007ffe802 */
[----:B------:R-:W-:Y:S02]  /*aa40*/  IADD3 R0, PT, PT, R102, -0x51, -R2 ;  /* 0xffffffaf66007810 */ /* 0x000fe40007ffe802 */
[----:B------:R-:W-:Y:S02]  /*aa50*/  ISETP.GE.AND P4, PT, R46, R161, PT ;  /* 0x000000a12e00720c */ /* 0x000fe40003f86270 */
[----:B------:R-:W-:Y:S02]  /*aa60*/  IABS R46, R50 ;  /* 0x00000032002e7213 */ /* 0x000fe40000000000 */
[----:B------:R-:W-:Y:S02]  /*aa70*/  IABS R0, R0 ;  /* 0x0000000000007213 */ /* 0x000fe40000000000 */
[----:B-1----:R-:W-:Y:S02]  /*aa80*/  FMNMX.FTZ R65, R44, R65, !PT ;  /* 0x000000412c417209 */ /* 0x002fe40007810000 */
[----:B------:R-:W-:Y:S01]  /*aa90*/  I2FP.F32.S32 R46, R46 ;  /* 0x0000002e002e7245 */ /* 0x000fe20000201400 */
[----:B------:R-:W-:Y:S01]  /*aaa0*/  IMAD.MOV.U32 R44, RZ, RZ, R0 ;  /* 0x000000ffff2c7224 */ /* 0x000fe200078e0000 */
[----:B------:R-:W-:Y:S01]  /*aab0*/  I2FP.F32.S32 R36, R36 ;  /* 0x0000002400247245 */ /* 0x000fe20000201400 */
[----:B------:R-:W1:Y:S01]  /*aac0*/  SHFL.BFLY PT, R0, R65, 0x1, 0x1f ;  /* 0x0c201f0041007f89 */ /* 0x000e6200000e0000 */
[----:B------:R-:W-:Y:S01]  /*aad0*/  ISETP.GE.AND P2, PT, R38, R162, PT ;  /* 0x000000a22600720c */ /* 0x000fe20003f46270 */
[C---:B------:R-:W-:Y:S01]  /*aae0*/  FFMA.FTZ R46, -R158.reuse, R46, R163 ;  /* 0x0000002e9e2e7223 */ /* 0x040fe200000101a3 */
[----:B------:R-:W-:Y:S01]  /*aaf0*/  I2FP.F32.S32 R44, R44 ;  /* 0x0000002c002c7245 */ /* 0x000fe20000201400 */
[----:B------:R-:W-:Y:S01]  /*ab00*/  FFMA.FTZ R36, -R158, R36, R179 ;  /* 0x000000249e247223 */ /* 0x000fe200000101b3 */
[----:B------:R-:W-:-:S02]  /*ab10*/  FSEL R163, R48, -INF , !P4 ;  /* 0xff80000030a37808 */ /* 0x000fc40006000000 */
[----:B------:R-:W-:Y:S01]  /*ab20*/  FSEL R46, R46, -INF , P2 ;  /* 0xff8000002e2e7808 */ /* 0x000fe20001000000 */
[----:B------:R-:W-:Y:S01]  /*ab30*/  FFMA.FTZ R44, -R158, R44, R181 ;  /* 0x0000002c9e2c7223 */ /* 0x000fe200000101b5 */
[-C--:B------:R-:W-:Y:S02]  /*ab40*/  ISETP.GE.AND P3, PT, R38, R161.reuse, PT ;  /* 0x000000a12600720c */ /* 0x080fe40003f66270 */
[C---:B------:R-:W-:Y:S02]  /*ab50*/  ISETP.GE.AND P4, PT, R34.reuse, R162, PT ;  /* 0x000000a22200720c */ /* 0x040fe40003f86270 */
[----:B------:R-:W-:Y:S02]  /*ab60*/  ISETP.GE.AND P2, PT, R34, R161, PT ;  /* 0x000000a12200720c */ /* 0x000fe40003f46270 */
[C-C-:B------:R-:W-:Y:S02]  /*ab70*/  IADD3 R34, PT, PT, R102.reuse, -0x58, -R2.reuse ;  /* 0xffffffa866227810 */ /* 0x140fe40007ffe802 */
[----:B------:R-:W-:-:S02]  /*ab80*/  IADD3 R38, PT, PT, R102, -0x59, -R2 ;  /* 0xffffffa766267810 */ /* 0x000fc40007ffe802 */
[----:B------:R-:W-:Y:S02]  /*ab90*/  FSEL R36, R36, -INF , P1 ;  /* 0xff80000024247808 */ /* 0x000fe40000800000 */
[----:B------:R-:W-:Y:S02]  /*aba0*/  IABS R34, R34 ;  /* 0x0000002200227213 */ /* 0x000fe40000000000 */
[----:B------:R-:W-:Y:S02]  /*abb0*/  IABS R38, R38 ;  /* 0x0000002600267213 */ /* 0x000fe40000000000 */
[----:B------:R-:W-:Y:S02]  /*abc0*/  FSEL R137, R36, -INF , !P0 ;  /* 0xff80000024897808 */ /* 0x000fe40004000000 */
[----:B------:R-:W-:Y:S02]  /*abd0*/  FSEL R44, R44, -INF , P4 ;  /* 0xff8000002c2c7808 */ /* 0x000fe40002000000 */
[----:B------:R-:W-:-:S02]  /*abe0*/  ISETP.GE.AND P0, PT, R30, R162, PT ;  /* 0x000000a21e00720c */ /* 0x000fc40003f06270 */
[----:B------:R-:W-:Y:S02]  /*abf0*/  ISETP.GE.AND P4, PT, R30, R161, PT ;  /* 0x000000a11e00720c */ /* 0x000fe40003f86270 */
[----:B------:R-:W-:Y:S02]  /*ac00*/  IADD3 R30, PT, PT, R102, -0x60, -R2 ;  /* 0xffffffa0661e7810 */ /* 0x000fe40007ffe802 */
[----:B------:R-:W-:Y:S02]  /*ac10*/  I2FP.F32.S32 R34, R34 ;  /* 0x0000002200227245 */ /* 0x000fe40000201400 */
[----:B------:R-:W-:Y:S02]  /*ac20*/  I2FP.F32.S32 R38, R38 ;  /* 0x0000002600267245 */ /* 0x000fe40000201400 */
[----:B------:R-:W-:Y:S01]  /*ac30*/  IABS R30, R30 ;  /* 0x0000001e001e7213 */ /* 0x000fe20000000000 */
[----:B------:R-:W-:Y:S01]  /*ac40*/  FFMA.FTZ R34, -R158, R34, R183 ;  /* 0x000000229e227223 */ /* 0x000fe200000101b7 */
[----:B------:R-:W-:Y:S01]  /*ac50*/  FSEL R131, R46, -INF , !P3 ;  /* 0xff8000002e837808 */ /* 0x000fe20005800000 */
[----:B------:R-:W-:Y:S01]  /*ac60*/  FFMA.FTZ R29, -R158, R38, R29 ;  /* 0x000000269e1d7223 */ /* 0x000fe2000001011d */
[----:B------:R-:W-:-:S02]  /*ac70*/  ISETP.GE.AND P3, PT, R32, R162, PT ;  /* 0x000000a22000720c */ /* 0x000fc40003f66270 */
[----:B-1----:R-:W-:Y:S02]  /*ac80*/  FMNMX.FTZ R0, R65, R0, !PT ;  /* 0x0000000041007209 */ /* 0x002fe40007810000 */
[----:B------:R-:W-:Y:S02]  /*ac90*/  I2FP.F32.S32 R30, R30 ;  /* 0x0000001e001e7245 */ /* 0x000fe40000201400 */
[----:B------:R-:W-:Y:S01]  /*aca0*/  ISETP.GE.AND P1, PT, R32, R161, PT ;  /* 0x000000a12000720c */ /* 0x000fe20003f26270 */
[----:B--2---:R-:W-:Y:S01]  /*acb0*/  FMUL.FTZ R52, R33, R0 ;  /* 0x0000000021347220 */ /* 0x004fe20000410000 */
[----:B------:R-:W-:Y:S02]  /*acc0*/  FSEL R34, R34, -INF , P3 ;  /* 0xff80000022227808 */ /* 0x000fe40001800000 */
[----:B------:R-:W-:Y:S01]  /*acd0*/  FSEL R29, R29, -INF , P0 ;  /* 0xff8000001d1d7808 */ /* 0x000fe20000000000 */
[----:B------:R-:W-:Y:S01]  /*ace0*/  FFMA.FTZ R113, -R158, R30, R185 ;  /* 0x0000001e9e717223 */ /* 0x000fe200000101b9 */
[----:B------:R-:W-:-:S02]  /*acf0*/  FSEL R127, R44, -INF , !P2 ;  /* 0xff8000002c7f7808 */ /* 0x000fc40005000000 */
[----:B------:R-:W-:Y:S02]  /*ad00*/  FSETP.NEU.FTZ.AND P0, PT, R0, -INF , PT ;  /* 0xff8000000000780b */ /* 0x000fe40003f1d000 */
[CC--:B------:R-:W-:Y:S02]  /*ad10*/  ISETP.GE.AND P2, PT, R28.reuse, R162.reuse, PT ;  /* 0x000000a21c00720c */ /* 0x0c0fe40003f46270 */
[----:B------:R-:W-:Y:S02]  /*ad20*/  ISETP.GE.AND P3, PT, R28, R161, PT ;  /* 0x000000a11c00720c */ /* 0x000fe40003f66270 */
[----:B------:R-:W-:Y:S02]  /*ad30*/  FSEL R125, R34, -INF , !P1 ;  /* 0xff800000227d7808 */ /* 0x000fe40004800000 */
[----:B------:R-:W-:Y:S02]  /*ad40*/  FSEL R123, R29, -INF , !P4 ;  /* 0xff8000001d7b7808 */ /* 0x000fe40006000000 */
[----:B------:R-:W-:-:S02]  /*ad50*/  ISETP.GE.AND P1, PT, R26, R162, PT ;  /* 0x000000a21a00720c */ /* 0x000fc40003f26270 */
[----:B------:R-:W-:Y:S02]  /*ad60*/  ISETP.GE.AND P4, PT, R26, R161, PT ;  /* 0x000000a11a00720c */ /* 0x000fe40003f86270 */
[--C-:B------:R-:W-:Y:S02]  /*ad70*/  IADD3 R28, PT, PT, R102, -0x61, -R2.reuse ;  /* 0xffffff9f661c7810 */ /* 0x100fe40007ffe802 */
[----:B------:R-:W-:Y:S02]  /*ad80*/  FSEL R52, R52, RZ, P0 ;  /* 0x000000ff34347208 */ /* 0x000fe40000000000 */
[----:B------:R-:W-:Y:S02]  /*ad90*/  IADD3 R26, PT, PT, R102, -0x68, -R2 ;  /* 0xffffff98661a7810 */ /* 0x000fe40007ffe802 */
[----:B------:R-:W-:Y:S02]  /*ada0*/  FSEL R4, R4, -INF , !P5 ;  /* 0xff80000004047808 */ /* 0x000fe40006800000 */
[----:B------:R-:W-:-:S02]  /*adb0*/  FSEL R113, R113, -INF , P2 ;  /* 0xff80000071717808 */ /* 0x000fc40001000000 */
[C---:B------:R-:W-:Y:S02]  /*adc0*/  ISETP.GE.AND P0, PT, R22.reuse, R162, PT ;  /* 0x000000a21600720c */ /* 0x040fe40003f06270 */
[----:B------:R-:W-:Y:S02]  /*add0*/  ISETP.GE.AND P5, PT, R22, R161, PT ;  /* 0x000000a11600720c */ /* 0x000fe40003fa6270 */
[----:B------:R-:W-:Y:S01]  /*ade0*/  IABS R22, R28 ;  /* 0x0000001c00167213 */ /* 0x000fe20000000000 */
[----:B------:R-:W-:Y:S01]  /*adf0*/  FFMA.FTZ R111, R6, R33, -R52 ;  /* 0x00000021066f7223 */ /* 0x000fe20000010834 */
[----:B------:R-:W-:Y:S02]  /*ae00*/  IABS R26, R26 ;  /* 0x0000001a001a7213 */ /* 0x000fe40000000000 */
[----:B------:R-:W-:Y:S02]  /*ae10*/  FSEL R113, R113, -INF , !P3 ;  /* 0xff80000071717808 */ /* 0x000fe40005800000 */
[----:B------:R-:W-:-:S02]  /*ae20*/  ISETP.GE.AND P2, PT, R18, R162, PT ;  /* 0x000000a21200720c */ /* 0x000fc40003f46270 */
[--C-:B------:R-:W-:Y:S02]  /*ae30*/  IADD3 R6, PT, PT, R102, -0x69, -R2.reuse ;  /* 0xffffff9766067810 */ /* 0x100fe40007ffe802 */
[----:B------:R-:W-:Y:S02]  /*ae40*/  ISETP.GE.AND P3, PT, R18, R161, PT ;  /* 0x000000a11200720c */ /* 0x000fe40003f66270 */
[----:B------:R-:W-:Y:S02]  /*ae50*/  I2FP.F32.S32 R22, R22 ;  /* 0x0000001600167245 */ /* 0x000fe40000201400 */
[----:B------:R-:W-:Y:S02]  /*ae60*/  IADD3 R18, PT, PT, R102, -0x70, -R2 ;  /* 0xffffff9066127810 */ /* 0x000fe40007ffe802 */
[----:B------:R-:W-:Y:S02]  /*ae70*/  I2FP.F32.S32 R26, R26 ;  /* 0x0000001a001a7245 */ /* 0x000fe40000201400 */
[----:B------:R-:W-:Y:S01]  /*ae80*/  IABS R6, R6 ;  /* 0x0000000600067213 */ /* 0x000fe20000000000 */
[C---:B------:R-:W-:Y:S01]  /*ae90*/  FFMA.FTZ R22, -R158.reuse, R22, R31 ;  /* 0x000000169e167223 */ /* 0x040fe2000001011f */
        /* <DEDUP_REMOVED lines=8> */
[----:B------:R-:W-:Y:S02]  /*af20*/  ISETP.GE.AND P1, PT, R16, R162, PT ;  /* 0x000000a21000720c */ /* 0x000fe40003f26270 */
[----:B------:R-:W-:Y:S02]  /*af30*/  FSEL R103, R22, -INF , !P4 ;  /* 0xff80000016677808 */ /* 0x000fe40006000000 */
[----:B------:R-:W-:-:S02]  /*af40*/  ISETP.GE.AND P4, PT, R16, R161, PT ;  /* 0x000000a11000720c */ /* 0x000fc40003f86270 */
[----:B------:R-:W-:Y:S02]  /*af50*/  FSEL R91, R26, -INF , !P5 ;  /* 0xff8000001a5b7808 */ /* 0x000fe40006800000 */
[C---:B------:R-:W-:Y:S02]  /*af60*/  ISETP.GE.AND P0, PT, R12.reuse, R162, PT ;  /* 0x000000a20c00720c */ /* 0x040fe40003f06270 */
[----:B------:R-:W-:Y:S02]  /*af70*/  ISETP.GE.AND P5, PT, R12, R161, PT ;  /* 0x000000a10c00720c */ /* 0x000fe40003fa6270 */
[----:B------:R-:W-:Y:S02]  /*af80*/  FMNMX3.FTZ R16, R75, R7, R4, !PT ;  /* 0x000000074b107276 */ /* 0x000fe40007810004 */
[----:B------:R-:W-:Y:S02]  /*af90*/  FSEL R12, R6, -INF , P2 ;  /* 0xff800000060c7808 */ /* 0x000fe40001000000 */
[----:B------:R-:W-:-:S02]  /*afa0*/  FSEL R6, R18, -INF , P1 ;  /* 0xff80000012067808 */ /* 0x000fc40000800000 */
[C---:B------:R-:W-:Y:S02]  /*afb0*/  ISETP.GE.AND P2, PT, R10.reuse, R162, PT ;  /* 0x000000a20a00720c */ /* 0x040fe40003f46270 */
[----:B------:R-:W-:Y:S02]  /*afc0*/  ISETP.GE.AND P1, PT, R10, R161, PT ;  /* 0x000000a10a00720c */ /* 0x000fe40003f26270 */
[----:B------:R-:W-:-:S04]  /*afd0*/  FMNMX3.FTZ R10, R16, R5, R69, !PT ;  /* 0x00000005100a7276 */ /* 0x000fc80007810045 */
[----:B------:R-:W-:-:S04]  /*afe0*/  FMNMX3.FTZ R10, R10, R13, R11, !PT ;  /* 0x0000000d0a0a7276 */ /* 0x000fc8000781000b */
[----:B------:R-:W-:Y:S02]  /*aff0*/  FMNMX3.FTZ R10, R10, R9, R17, !PT ;  /* 0x000000090a0a7276 */ /* 0x000fe40007810011 */
[--C-:B------:R-:W-:Y:S02]  /*b000*/  IADD3 R19, PT, PT, R102, -0x71, -R2.reuse ;  /* 0xffffff8f66137810 */ /* 0x100fe40007ffe802 */
[----:B------:R-:W-:Y:S02]  /*b010*/  FMNMX3.FTZ R10, R10, R177, R173, !PT ;  /* 0x000000b10a0a7276 */ /* 0x000fe400078100ad */
[C-C-:B------:R-:W-:Y:S02]  /*b020*/  IADD3 R16, PT, PT, R102.reuse, -0x78, -R2.reuse ;  /* 0xffffff8866107810 */ /* 0x140fe40007ffe802 */
[----:B------:R-:W-:Y:S02]  /*b030*/  IADD3 R18, PT, PT, R102, -0x79, -R2 ;  /* 0xffffff8766127810 */ /* 0x000fe40007ffe802 */
[----:B------:R-:W-:-:S02]  /*b040*/  FMNMX3.FTZ R10, R10, R47, R119, !PT ;  /* 0x0000002f0a0a7276 */ /* 0x000fc40007810077 */
[----:B------:R-:W-:Y:S02]  /*b050*/  IABS R2, R19 ;  /* 0x0000001300027213 */ /* 0x000fe40000000000 */
[----:B------:R-:W-:Y:S02]  /*b060*/  FMNMX3.FTZ R10, R10, R171, R169, !PT ;  /* 0x000000ab0a0a7276 */ /* 0x000fe400078100a9 */
[----:B------:R-:W-:Y:S02]  /*b070*/  I2FP.F32.S32 R2, R2 ;  /* 0x0000000200027245 */ /* 0x000fe40000201400 */
[----:B------:R-:W-:-:S03]  /*b080*/  FMNMX3.FTZ R10, R10, R121, R129, !PT ;  /* 0x000000790a0a7276 */ /* 0x000fc60007810081 */
[----:B------:R-:W-:Y:S01]  /*b090*/  FFMA.FTZ R2, -R158, R2, R35 ;  /* 0x000000029e027223 */ /* 0x000fe20000010123 */
[----:B------:R-:W-:Y:S02]  /*b0a0*/  FMNMX3.FTZ R10, R10, R165, R163, !PT ;  /* 0x000000a50a0a7276 */ /* 0x000fe400078100a3 */
[----:B------:R-:W-:Y:S02]  /*b0b0*/  IABS R16, R16 ;  /* 0x0000001000107213 */ /* 0x000fe40000000000 */
[----:B------:R-:W-:Y:S02]  /*b0c0*/  FSEL R51, R2, -INF , P0 ;  /* 0xff80000002337808 */ /* 0x000fe40000000000 */
[----:B------:R-:W-:Y:S02]  /*b0d0*/  FMNMX3.FTZ R2, R10, R131, R137, !PT ;  /* 0x000000830a027276 */ /* 0x000fe40007810089 */
[----:B------:R-:W-:Y:S02]  /*b0e0*/  IABS R18, R18 ;  /* 0x0000001200127213 */ /* 0x000fe40000000000 */
[----:B------:R-:W-:-:S02]  /*b0f0*/  I2FP.F32.S32 R16, R16 ;  /* 0x0000001000107245 */ /* 0x000fc40000201400 */
[----:B------:R-:W-:Y:S02]  /*b100*/  FMNMX3.FTZ R2, R2, R127, R125, !PT ;  /* 0x0000007f02027276 */ /* 0x000fe4000781007d */
[----:B------:R-:W-:Y:S01]  /*b110*/  I2FP.F32.S32 R18, R18 ;  /* 0x0000001200127245 */ /* 0x000fe20000201400 */
[----:B------:R-:W-:Y:S01]  /*b120*/  FFMA.FTZ R16, -R158, R16, R49 ;  /* 0x000000109e107223 */ /* 0x000fe20000010131 */
[----:B------:R-:W-:Y:S01]  /*b130*/  FMNMX3.FTZ R2, R2, R123, R113, !PT ;  /* 0x0000007b02027276 */ /* 0x000fe20007810071 */
[-CC-:B------:R-:W-:Y:S01]  /*b140*/  FFMA.FTZ R54, R67, R33.reuse, -R52.reuse ;  /* 0x0000002143367223 */ /* 0x180fe20000010834 */
[----:B------:R-:W-:Y:S01]  /*b150*/  FFMA.FTZ R50, R55, R33, -R52 ;  /* 0x0000002137327223 */ /* 0x000fe20000010834 */
[----:B------:R-:W-:Y:S01]  /*b160*/  FFMA.FTZ R18, -R158, R18, R45 ;  /* 0x000000129e127223 */ /* 0x000fe2000001012d */
[----:B------:R-:W-:Y:S02]  /*b170*/  ISETP.GE.AND P0, PT, R8, R162, PT ;  /* 0x000000a20800720c */ /* 0x000fe40003f06270 */
        /* <DEDUP_REMOVED lines=20> */
[----:B------:R-:W-:Y:S01]  /*b2c0*/  LEA R48, R62, UR6, 0x1 ;  /* 0x000000063e307c11 */ /* 0x000fe2000f8e08ff */
[----:B------:R-:W-:-:S04]  /*b2d0*/  FFMA.FTZ R22, R79, R33, -R52 ;  /* 0x000000214f167223 */ /* 0x000fc80000010834 */
[----:B------:R-:W2:Y:S01]  /*b2e0*/  LDSM.16.MT88.4 R76, [R48+0x3000] ;  /* 0x00300000304c783b */ /* 0x000ea20000004200 */
[----:B-1----:R-:W-:-:S04]  /*b2f0*/  FMNMX.FTZ R2, R6, R19, !PT ;  /* 0x0000001306027209 */ /* 0x002fc80007810000 */
[----:B------:R-:W-:Y:S01]  /*b300*/  FSETP.NEU.FTZ.AND P0, PT, R2, -INF , PT ;  /* 0xff8000000200780b */ /* 0x000fe20003f1d000 */
[----:B------:R-:W-:Y:S01]  /*b310*/  FMUL.FTZ R36, R33, R2 ;  /* 0x0000000221247220 */ /* 0x000fe20000410000 */
[----:B------:R-:W-:-:S04]  /*b320*/  IMAD.IADD R35, R15, 0x1, R48 ;  /* 0x000000010f237824 */ /* 0x000fc800078e0230 */
[----:B------:R-:W-:Y:S01]  /*b330*/  FSEL R36, R36, RZ, P0 ;  /* 0x000000ff24247208 */ /* 0x000fe20000000000 */
[-CC-:B------:R-:W-:Y:S01]  /*b340*/  FFMA.FTZ R90, R107, R33.reuse, -R52.reuse ;  /* 0x000000216b5a7223 */ /* 0x180fe20000010834 */
[-CC-:B------:R-:W-:Y:S01]  /*b350*/  FFMA.FTZ R39, R27, R33.reuse, -R52.reuse ;  /* 0x000000211b277223 */ /* 0x180fe20000010834 */
[-C--:B------:R-:W-:Y:S02]  /*b360*/  FFMA.FTZ R27, R115, R33.reuse, -R52 ;  /* 0x00000021731b7223 */ /* 0x080fe40000010834 */
[-CC-:B------:R-:W-:Y:S01]  /*b370*/  FFMA.FTZ R98, R7, R33.reuse, -R36.reuse ;  /* 0x0000002107627223 */ /* 0x180fe20000010824 */
[-CC-:B------:R-:W-:Y:S01]  /*b380*/  FFMA.FTZ R107, R4, R33.reuse, -R36.reuse ;  /* 0x00000021046b7223 */ /* 0x180fe20000010824 */
[-C--:B------:R-:W-:Y:S02]  /*b390*/  FFMA.FTZ R94, R5, R33.reuse, -R36 ;  /* 0x00000021055e7223 */ /* 0x080fe40000010824 */
[----:B------:R-:W1:Y:S01]  /*b3a0*/  LDSM.16.MT88.4 R4, [R35+0x3000] ;  /* 0x003000002304783b */ /* 0x000e620000004200 */
[-CC-:B------:R-:W-:Y:S01]  /*b3b0*/  FFMA.FTZ R96, R207, R33.reuse, -R52.reuse ;  /* 0x00000021cf607223 */ /* 0x180fe20000010834 */
[-C--:B------:R-:W-:Y:S01]  /*b3c0*/  FFMA.FTZ R109, R109, R33.reuse, -R52 ;  /* 0x000000216d6d7223 */ /* 0x080fe20000010834 */
        /* <DEDUP_REMOVED lines=11> */
[-C--:B------:R-:W-:Y:S01]  /*b480*/  FFMA.FTZ R56, R93, R33.reuse, -R52 ;  /* 0x000000215d387223 */ /* 0x080fe20000010834 */
[-CC-:B------:R-:W-:Y:S01]  /*b490*/  FFMA.FTZ R58, R11, R33.reuse, -R36.reuse ;  /* 0x000000210b3a7223 */ /* 0x180fe20000010824 */
[-C--:B------:R-:W-:Y:S01]  /*b4a0*/  FFMA.FTZ R93, R9, R33.reuse, -R36 ;  /* 0x00000021095d7223 */ /* 0x080fe20000010824 */
[-CC-:B------:R-:W-:Y:S01]  /*b4b0*/  FFMA.FTZ R44, R25, R33.reuse, -R52.reuse ;  /* 0x00000021192c7223 */ /* 0x180fe20000010834 */
[----:B------:R-:W3:Y:S01]  /*b4c0*/  LDSM.16.MT88.4 R8, [R35+0x3400] ;  /* 0x003400002308783b */ /* 0x000ee20000004200 */
[-CC-:B------:R-:W-:Y:S01]  /*b4d0*/  FFMA.FTZ R25, R97, R33.reuse, -R52.reuse ;  /* 0x0000002161197223 */ /* 0x180fe20000010834 */
[-CC-:B------:R-:W-:Y:S01]  /*b4e0*/  FFMA.FTZ R99, R99, R33.reuse, -R52.reuse ;  /* 0x0000002163637223 */ /* 0x180fe20000010834 */
[-CC-:B------:R-:W-:Y:S01]  /*b4f0*/  FFMA.FTZ R88, R95, R33.reuse, -R52.reuse ;  /* 0x000000215f587223 */ /* 0x180fe20000010834 */
[-C--:B------:R-:W-:Y:S01]  /*b500*/  FFMA.FTZ R89, R89, R33.reuse, -R52 ;  /* 0x0000002159597223 */ /* 0x080fe20000010834 */
[-C--:B------:R-:W-:Y:S01]  /*b510*/  FFMA.FTZ R97, R69, R33.reuse, -R36 ;  /* 0x0000002145617223 */ /* 0x080fe20000010824 */
[----:B------:R-:W-:Y:S01]  /*b520*/  FFMA.FTZ R46, R71, R33, -R52 ;  /* 0x00000021472e7223 */ /* 0x000fe20000010834 */
[----:B----4-:R-:W-:-:S02]  /*b530*/  F2FP.F16.F32.PACK_AB R69, R96, R111 ;  /* 0x0000006f6045723e */ /* 0x010fc400000000ff */
[----:B-----5:R-:W-:Y:S02]  /*b540*/  F2FP.F16.F32.PACK_AB R71, R90, R109 ;  /* 0x0000006d5a47723e */ /* 0x020fe400000000ff */
[----:B--2---:R-:W-:Y:S02]  /*b550*/  F2FP.F16.F32.PACK_AB R68, R98, R115 ;  /* 0x000000736244723e */ /* 0x004fe400000000ff */
[----:B-1----:R-:W-:Y:S01]  /*b560*/  F2FP.F16.F32.PACK_AB R70, R94, R107 ;  /* 0x0000006b5e46723e */ /* 0x002fe200000000ff */
[----:B------:R-:W-:Y:S01]  /*b570*/  MUFU.EX2 R99, R99 ;  /* 0x0000006300637308 */ /* 0x000fe20000000800 */
[-CC-:B------:R-:W-:Y:S01]  /*b580*/  FFMA.FTZ R38, R23, R33.reuse, -R52.reuse ;  /* 0x0000002117267223 */ /* 0x180fe20000010834 */
[-CC-:B------:R-:W-:Y:S01]  /*b590*/  FFMA.FTZ R65, R83, R33.reuse, -R52.reuse ;  /* 0x0000002153417223 */ /* 0x180fe20000010834 */
[----:B------:R-:W-:-:S05]  /*b5a0*/  FFMA.FTZ R23, R81, R33, -R52 ;  /* 0x0000002151177223 */ /* 0x000fca0000010834 */
        /* <DEDUP_REMOVED lines=19> */
[-C--:B------:R-:W-:Y:S01]  /*b6e0*/  FFMA.FTZ R57, R57, R33.reuse, -R52 ;  /* 0x0000002139397223 */ /* 0x080fe20000010834 */
[-CC-:B------:R-:W-:Y:S01]  /*b6f0*/  FFMA.FTZ R64, R177, R33.reuse, -R36.reuse ;  /* 0x00000021b1407223 */ /* 0x180fe20000010824 */
[-CC-:B------:R-:W-:Y:S01]  /*b700*/  FFMA.FTZ R92, R173, R33.reuse, -R36.reuse ;  /* 0x00000021ad5c7223 */ /* 0x180fe20000010824 */
[----:B------:R-:W-:-:S02]  /*b710*/  FFMA.FTZ R105, R47, R33, -R36 ;  /* 0x000000212f697223 */ /* 0x000fc40000010824 */
        /* <DEDUP_REMOVED lines=39> */
[----:B----4-:R-:W-:-:S07]  /*b990*/  F2FP.F16.F32.PACK_AB R6, R121, R106 ;  /* 0x0000006a7906723e */ /* 0x010fce00000000ff */
[C---:B------:R-:W-:Y:S08]  /*b9a0*/  HMMA.16816.F32 R80, R4.reuse, R8, R80 ;  /* 0x000000080450723c */ /* 0x040ff00000001850 */
[C---:B------:R-:W-:Y:S01]  /*b9b0*/  HMMA.16816.F32 R76, R4.reuse, R10, R76 ;  /* 0x0000000a044c723c */ /* 0x040fe2000000184c */
[----:B------:R-:W3:Y:S02]  /*b9c0*/  LDSM.16.MT88.4 R8, [R35+0x4000] ;  /* 0x004000002308783b */ /* 0x000ee40000004200 */
        /* <DEDUP_REMOVED lines=15> */
[----:B------:R-:W1:Y:S08]  /*bac0*/  MUFU.EX2 R110, R110 ;  /* 0x0000006e006e7308 */ /* 0x000e700000000800 */
[----:B------:R-:W-:Y:S08]  /*bad0*/  MUFU.EX2 R112, R112 ;  /* 0x0000007000707308 */ /* 0x000ff00000000800 */
[----:B------:R-:W3:Y:S01]  /*bae0*/  MUFU.EX2 R131, R131 ;  /* 0x0000008300837308 */ /* 0x000ee20000000800 */
[-C--:B------:R-:W-:Y:S01]  /*baf0*/  FFMA.FTZ R30, R187, R33.reuse, -R52 ;  /* 0x00000021bb1e7223 */ /* 0x080fe20000010834 */
[-CC-:B------:R-:W-:Y:S01]  /*bb00*/  FFMA.FTZ R137, R137, R33.reuse, -R36.reuse ;  /* 0x0000002189897223 */ /* 0x180fe20000010824 */
[-CC-:B------:R-:W-:Y:S01]  /*bb10*/  FFMA.FTZ R114, R127, R33.reuse, -R36.reuse ;  /* 0x000000217f727223 */ /* 0x180fe20000010824 */
[-CC-:B------:R-:W-:Y:S01]  /*bb20*/  FFMA.FTZ R116, R125, R33.reuse, -R36.reuse ;  /* 0x000000217d747223 */ /* 0x180fe20000010824 */
[----:B------:R-:W-:Y:S01]  /*bb30*/  FFMA.FTZ R123, R123, R33, -R36 ;  /* 0x000000217b7b7223 */ /* 0x000fe20000010824 */
[----:B--2---:R-:W-:-:S02]  /*bb40*/  F2FP.F16.F32.PACK_AB R5, R31, R38 ;  /* 0x000000261f05723e */ /* 0x004fc400000000ff */
[----:B-----5:R-:W-:Y:S02]  /*bb50*/  F2FP.F16.F32.PACK_AB R7, R29, R32 ;  /* 0x000000201d07723e */ /* 0x020fe400000000ff */
[----:B-1----:R-:W-:Y:S01]  /*bb60*/  F2FP.F16.F32.PACK_AB R4, R110, R129 ;  /* 0x000000816e04723e */ /* 0x002fe200000000ff */
[----:B------:R-:W-:Y:S01]  /*bb70*/  MUFU.EX2 R30, R30 ;  /* 0x0000001e001e7308 */ /* 0x000fe20000000800 */
[----:B---3--:R-:W-:-:S07]  /*bb80*/  F2FP.F16.F32.PACK_AB R6, R131, R112 ;  /* 0x000000708306723e */ /* 0x008fce00000000ff */
[----:B------:R-:W1:Y:S08]  /*bb90*/  MUFU.EX2 R27, R27 ;  /* 0x0000001b001b7308 */ /* 0x000e700000000800 */
[----:B------:R-:W-:Y:S01]  /*bba0*/  MUFU.EX2 R28, R28 ;  /* 0x0000001c001c7308 */ /* 0x000fe20000000800 */
[C---:B------:R-:W-:Y:S07]  /*bbb0*/  HMMA.16816.F32 R80, R4.reuse, R12, R80 ;  /* 0x0000000c0450723c */ /* 0x040fee0000001850 */
[----:B------:R-:W2:Y:S01]  /*bbc0*/  MUFU.EX2 R25, R25 ;  /* 0x0000001900197308 */ /* 0x000ea20000000800 */
[----:B------:R-:W-:Y:S03]  /*bbd0*/  HMMA.16816.F32 R72, R4, R8, R72 ;  /* 0x000000080448723c */ /* 0x000fe60000001848 */
[----:B------:R-:W-:-:S04]  /*bbe0*/  FADD.FTZ R8, R111, R96 ;  /* 0x000000606f087221 */ /* 0x000fc80000010000 */
        /* <DEDUP_REMOVED lines=17> */
[----:B------:R-:W-:-:S02]  /*bd00*/  FADD.FTZ R88, R88, R9 ;  /* 0x0000000958587221 */ /* 0x000fc40000010000 */
[----:B------:R-:W1:Y:S03]  /*bd10*/  LDSM.16.MT88.4 R8, [R48+0x4800] ;  /* 0x004800003008783b */ /* 0x000e660000004200 */
[----:B----4-:R-:W-:Y:S03]  /*bd20*/  HMMA.16816.F32 R80, R4, R16, R80 ;  /* 0x000000100450723c */ /* 0x010fe60000001850 */
[----:B------:R-:W-:Y:S01]  /*bd30*/  FADD.FTZ R17, R97, R94 ;  /* 0x0000005e61117221 */ /* 0x000fe20000010000 */
[----:B------:R-:W-:-:S03]  /*bd40*/  FADD.FTZ R89, R89, R88 ;  /* 0x0000005859597221 */ /* 0x000fc60000010000 */
[----:B------:R-:W-:Y:S01]  /*bd50*/  FADD.FTZ R17, R66, R17 ;  /* 0x0000001142117221 */ /* 0x000fe20000010000 */
[----:B------:R-:W-:Y:S01]  /*bd60*/  FADD.FTZ R56, R56, R89 ;  /* 0x0000005938387221 */ /* 0x000fe20000010000 */
        /* <DEDUP_REMOVED lines=26> */
[----:B------:R-:W-:Y:S01]  /*bf10*/  FADD.FTZ R55, R49, R50 ;  /* 0x0000003231377221 */ /* 0x000fe20000010000 */
[----:B------:R-:W-:Y:S03]  /*bf20*/  HMMA.16816.F32 R72, R4, R12, R72 ;  /* 0x0000000c0448723c */ /* 0x000fe60000001848 */
[----:B------:R-:W-:Y:S01]  /*bf30*/  FFMA.FTZ R50, R51, R33, -R36 ;  /* 0x0000002133327223 */ /* 0x000fe20000010824 */
[----:B------:R-:W-:Y:S01]  /*bf40*/  FADD.FTZ R51, R119, R92 ;  /* 0x0000005c77337221 */ /* 0x000fe20000010000 */
[----:B------:R-:W-:-:S03]  /*bf50*/  FADD.FTZ R55, R46, R55 ;  /* 0x000000372e377221 */ /* 0x000fc60000010000 */
[----:B------:R-:W-:Y:S03]  /*bf60*/  HMMA.16816.F32 R68, R4, R14, R68 ;  /* 0x0000000e0444723c */ /* 0x000fe60000001844 */
[----:B---3--:R-:W-:Y:S01]  /*bf70*/  F2FP.F16.F32.PACK_AB R5, R22, R23 ;  /* 0x000000171605723e */ /* 0x008fe200000000ff */
[----:B------:R-:W-:Y:S01]  /*bf80*/  FADD.FTZ R51, R104, R51 ;  /* 0x0000003368337221 */ /* 0x000fe20000010000 */
[----:B----4-:R-:W-:Y:S01]  /*bf90*/  F2FP.F16.F32.PACK_AB R7, R47, R26 ;  /* 0x0000001a2f07723e */ /* 0x010fe200000000ff */
[----:B------:R-:W-:Y:S01]  /*bfa0*/  FADD.FTZ R44, R44, R55 ;  /* 0x000000372c2c7221 */ /* 0x000fe20000010000 */
[----:B-----5:R-:W-:Y:S01]  /*bfb0*/  F2FP.F16.F32.PACK_AB R4, R99, R96 ;  /* 0x000000606304723e */ /* 0x020fe200000000ff */
[-CC-:B------:R-:W-:Y:S01]  /*bfc0*/  FFMA.FTZ R53, R167, R33.reuse, -R52.reuse ;  /* 0x00000021a7357223 */ /* 0x180fe20000010834 */
[----:B-1----:R-:W-:Y:S01]  /*bfd0*/  F2FP.F16.F32.PACK_AB R6, R65, R66 ;  /* 0x000000424106723e */ /* 0x002fe200000000ff */
[-CC-:B------:R-:W-:Y:S01]  /*bfe0*/  FFMA.FTZ R108, R145, R33.reuse, -R52.reuse ;  /* 0x00000021916c7223 */ /* 0x180fe20000010834 */
[-C--:B------:R-:W-:Y:S01]  /*bff0*/  FFMA.FTZ R117, R117, R33.reuse, -R52 ;  /* 0x0000002175757223 */ /* 0x080fe20000010834 */
[-CC-:B------:R-:W-:Y:S01]  /*c000*/  FFMA.FTZ R168, R34, R33.reuse, -R36.reuse ;  /* 0x0000002122a87223 */ /* 0x180fe20000010824 */
[----:B------:R-:W-:Y:S01]  /*c010*/  FFMA.FTZ R45, R45, R33, -R36 ;  /* 0x000000212d2d7223 */ /* 0x000fe20000010824 */
[----:B------:R-:W-:Y:S01]  /*c020*/  MUFU.EX2 R49, R54 ;  /* 0x0000003600317308 */ /* 0x000fe20000000800 */
[----:B------:R-:W-:Y:S01]  /*c030*/  LDSM.16.MT88.4 R12, [R48+0x4c00] ;  /* 0x004c0000300c783b */ /* 0x000fe20000004200 */
[----:B------:R-:W-:Y:S03]  /*c040*/  HMMA.16816.F32 R80, R4, R8, R80 ;  /* 0x000000080450723c */ /* 0x000fe60000001850 */
[----:B------:R-:W-:Y:S01]  /*c050*/  FADD.FTZ R8, R106, R51 ;  /* 0x000000336a087221 */ /* 0x000fe20000010000 */
[----:B------:R-:W-:-:S03]  /*c060*/  FADD.FTZ R9, R39, R44 ;  /* 0x0000002c27097221 */ /* 0x000fc60000010000 */
[----:B------:R-:W-:Y:S01]  /*c070*/  FADD.FTZ R8, R121, R8 ;  /* 0x0000000879087221 */ /* 0x000fe20000010000 */
[----:B------:R-:W-:Y:S01]  /*c080*/  FADD.FTZ R38, R38, R9 ;  /* 0x0000000926267221 */ /* 0x000fe20000010000 */
[C---:B------:R-:W-:Y:S03]  /*c090*/  HMMA.16816.F32 R76, R4.reuse, R10, R76 ;  /* 0x0000000a044c723c */ /* 0x040fe6000000184c */
[----:B------:R-:W-:Y:S02]  /*c0a0*/  FADD.FTZ R129, R129, R8 ;  /* 0x0000000881817221 */ /* 0x000fe40000010000 */
[----:B------:R-:W1:Y:S01]  /*c0b0*/  LDSM.16.MT88.4 R8, [R35+0x4c00] ;  /* 0x004c00002308783b */ /* 0x000e620000004200 */
[----:B------:R-:W-:Y:S01]  /*c0c0*/  FADD.FTZ R31, R31, R38 ;  /* 0x000000261f1f7221 */ /* 0x000fe20000010000 */
[----:B------:R-:W-:Y:S01]  /*c0d0*/  FADD.FTZ R129, R110, R129 ;  /* 0x000000816e817221 */ /* 0x000fe20000010000 */
[----:B------:R-:W-:Y:S01]  /*c0e0*/  FFMA.FTZ R52, R59, R33, -R52 ;  /* 0x000000213b347223 */ /* 0x000fe20000010834 */
[----:B--2---:R-:W-:Y:S03]  /*c0f0*/  HMMA.16816.F32 R72, R4, R16, R72 ;  /* 0x000000100448723c */ /* 0x004fe60000001848 */
[----:B------:R-:W-:Y:S01]  /*c100*/  FADD.FTZ R32, R32, R31 ;  /* 0x0000001f20207221 */ /* 0x000fe20000010000 */
[----:B------:R-:W-:-:S03]  /*c110*/  FADD.FTZ R16, R112, R129 ;  /* 0x0000008170107221 */ /* 0x000fc60000010000 */
        /* <DEDUP_REMOVED lines=115> */
.L_x_10183:
        /* <DEDUP_REMOVED lines=8> */
.L_x_10184:
[----:B------:R-:W-:Y:S05]  /*c8d0*/  BSYNC.RECONVERGENT B0 ;  /* 0x0000000000007941 */ /* 0x000fea0003800200 */
.L_x_10182:
[----:B------:R-:W-:Y:S01]  /*c8e0*/  IMAD.SHL.U32 R5, R135, 0x8, RZ ;  /* 0x0000000887057824 */ /* 0x000fe200078e00ff */
[----:B------:R-:W-:-:S04]  /*c8f0*/  IADD3 R8, P2, PT, R21, R146, RZ ;  /* 0x0000009215087210 */ /* 0x000fc80007f5e0ff */
[C---:B------:R-:W-:Y:S01]  /*c900*/  LOP3.LUT R6, R5.reuse, 0x18, RZ, 0xc0, !PT ;  /* 0x0000001805067812 */ /* 0x040fe200078ec0ff */
[----:B------:R-:W-:Y:S01]  /*c910*/  IMAD.X R9, R20, 0x1, R147, P2 ;  /* 0x0000000114097824 */ /* 0x000fe200010e0693 */
[----:B------:R-:W-:Y:S02]  /*c920*/  LOP3.LUT R4, R5, 0xc0, RZ, 0xc0, !PT ;  /* 0x000000c005047812 */ /* 0x000fe400078ec0ff */
[----:B------:R-:W-:Y:S02]  /*c930*/  ISETP.GE.AND P0, PT, R6, R151, PT ;  /* 0x000000970600720c */ /* 0x000fe40003f06270 */
[----:B------:R-:W-:Y:S02]  /*c940*/  LOP3.LUT R4, R4, 0x18, R135, 0xf8, !PT ;  /* 0x0000001804047812 */ /* 0x000fe400078ef887 */
[----:B------:R-:W-:Y:S02]  /*c950*/  IADD3 R10, P2, PT, R8, R21, RZ ;  /* 0x00000015080a7210 */ /* 0x000fe40007f5e0ff */
[----:B------:R-:W-:-:S03]  /*c960*/  LOP3.LUT R4, R4, 0x18, R5, 0x78, !PT ;  /* 0x0000001804047812 */ /* 0x000fc600078e7805 */
[----:B------:R-:W-:Y:S01]  /*c970*/  IMAD.X R11, R9, 0x1, R20, P2 ;  /* 0x00000001090b7824 */ /* 0x000fe200010e0614 */
[----:B------:R-:W-:-:S03]  /*c980*/  LOP3.LUT R4, R4, 0x1f20, R5, 0xf8, !PT ;  /* 0x00001f2004047812 */ /* 0x000fc600078ef805 */
[----:B------:R-:W-:Y:S02]  /*c990*/  @!P0 IADD3 R12, P2, PT, R10, R21, RZ ;  /* 0x000000150a0c8210 */ /* 0x000fe40007f5e0ff */
[----:B------:R-:W-:-:S03]  /*c9a0*/  LEA R103, R4, UR6, 0x1 ;  /* 0x0000000604677c11 */ /* 0x000fc6000f8e08ff */
[----:B------:R-:W-:Y:S02]  /*c9b0*/  @!P0 IMAD.X R13, R11, 0x1, R20, P2 ;  /* 0x000000010b0d8824 */ /* 0x000fe400010e0614 */
        /* <DEDUP_REMOVED lines=20> */
[----:B------:R-:W2:Y:S01]  /*cb00*/  LD.E R105, desc[UR4][R84.64+0x18c] ;  /* 0x00018c0454697980 */ /* 0x000ea2000c101900 */
[----:B------:R-:W-:Y:S03]  /*cb10*/  BSSY.RECONVERGENT B1, `(.L_x_10185) ;  /* 0x0000347000017945 */ /* 0x000fe60003800200 */
[----:B------:R-:W-:Y:S04]  /*cb20*/  LDSM.16.M88.4 R92, [R132] ;  /* 0x00000000845c783b */ /* 0x000fe80000000200 */
[----:B------:R-:W3:Y:S04]  /*cb30*/  LDSM.16.M88.4 R36, [R100+0x1000] ;  /* 0x001000006424783b */ /* 0x000ee80000000200 */
[----:B------:R-:W-:Y:S04]  /*cb40*/  LDSM.16.M88.4 R88, [R24] ;  /* 0x000000001858783b */ /* 0x000fe80000000200 */
[----:B------:R-:W-:Y:S04]  /*cb50*/  LDSM.16.M88.4 R4, [R87+0x1000] ;  /* 0x001000005704783b */ /* 0x000fe80000000200 */
[----:B------:R-:W4:Y:S04]  /*cb60*/  LDSM.16.M88.4 R28, [R100+0x1400] ;  /* 0x00140000641c783b */ /* 0x000f280000000200 */
[----:B-1----:R-:W1:Y:S04]  /*cb70*/  LDSM.16.M88.4 R12, [R100+0x1c00] ;  /* 0x001c0000640c783b */ /* 0x002e680000000200 */
[----:B------:R-:W5:Y:S04]  /*cb80*/  LDSM.16.M88.4 R20, [R100+0x1800] ;  /* 0x001800006414783b */ /* 0x000f680000000200 */
[----:B------:R-:W5:Y:S04]  /*cb90*/  LDSM.16.M88.4 R48, [R87+0x1400] ;  /* 0x001400005730783b */ /* 0x000f680000000200 */
[----:B------:R-:W5:Y:S04]  /*cba0*/  LDSM.16.M88.4 R56, [R87+0x1c00] ;  /* 0x001c00005738783b */ /* 0x000f680000000200 */
[----:B------:R-:W5:Y:S04]  /*cbb0*/  LDSM.16.M88.4 R8, [R87+0x1800] ;  /* 0x001800005708783b */ /* 0x000f680000000200 */
[----:B------:R-:W-:Y:S01]  /*cbc0*/  LDSM.16.M88.4 R96, [R100+0x2800] ;  /* 0x002800006460783b */ /* 0x000fe20000000200 */
[C---:B---3--:R-:W-:Y:S03]  /*cbd0*/  HMMA.16816.F32 R44, R92.reuse, R36, RZ ;  /* 0x000000245c2c723c */ /* 0x048fe600000018ff */
[----:B------:R-:W-:Y:S04]  /*cbe0*/  LDSM.16.M88.4 R52, [R87+0x2000] ;  /* 0x002000005734783b */ /* 0x000fe80000000200 */
[----:B------:R-:W-:Y:S01]  /*cbf0*/  LDSM.16.M88.4 R64, [R87+0x2400] ;  /* 0x002400005740783b */ /* 0x000fe20000000200 */
[C---:B------:R-:W-:Y:S03]  /*cc00*/  HMMA.16816.F32 R36, R92.reuse, R38, RZ ;  /* 0x000000265c24723c */ /* 0x040fe600000018ff */
[----:B------:R-:W0:Y:S05]  /*cc10*/  LDGDEPBAR ;  /* 0x00000000000079af */ /* 0x000e2a0000000000 */
[----:B----4-:R-:W-:Y:S08]  /*cc20*/  HMMA.16816.F32 R32, R92, R28, RZ ;  /* 0x0000001c5c20723c */ /* 0x010ff000000018ff */
[C---:B------:R-:W-:Y:S08]  /*cc30*/  HMMA.16816.F32 R44, R88.reuse, R4, R44 ;  /* 0x00000004582c723c */ /* 0x040ff0000000182c */
[----:B------:R-:W-:Y:S01]  /*cc40*/  HMMA.16816.F32 R36, R88, R6, R36 ;  /* 0x000000065824723c */ /* 0x000fe20000001824 */
[----:B------:R-:W3:Y:S07]  /*cc50*/  LDSM.16.M88.4 R4, [R100+0x2000] ;  /* 0x002000006404783b */ /* 0x000eee0000000200 */
[C---:B------:R-:W-:Y:S08]  /*cc60*/  HMMA.16816.F32 R28, R92.reuse, R30, RZ ;  /* 0x0000001e5c1c723c */ /* 0x040ff000000018ff */
[C---:B-1----:R-:W-:Y:S08]  /*cc70*/  HMMA.16816.F32 R16, R92.reuse, R12, RZ ;  /* 0x0000000c5c10723c */ /* 0x042ff000000018ff */
[C---:B------:R-:W-:Y:S08]  /*cc80*/  HMMA.16816.F32 R12, R92.reuse, R14, RZ ;  /* 0x0000000e5c0c723c */ /* 0x040ff000000018ff */
[C---:B-----5:R-:W-:Y:S08]  /*cc90*/  HMMA.16816.F32 R24, R92.reuse, R20, RZ ;  /* 0x000000145c18723c */ /* 0x060ff000000018ff */
[----:B------:R-:W-:Y:S08]  /*cca0*/  HMMA.16816.F32 R20, R92, R22, RZ ;  /* 0x000000165c14723c */ /* 0x000ff000000018ff */
[C---:B------:R-:W-:Y:S08]  /*ccb0*/  HMMA.16816.F32 R32, R88.reuse, R48, R32 ;  /* 0x000000305820723c */ /* 0x040ff00000001820 */
[C---:B------:R-:W-:Y:S01]  /*ccc0*/  HMMA.16816.F32 R28, R88.reuse, R50, R28 ;  /* 0x00000032581c723c */ /* 0x040fe2000000181c */
[----:B------:R-:W1:Y:S07]  /*ccd0*/  LDSM.16.M88.4 R48, [R100+0x2400] ;  /* 0x002400006430783b */ /* 0x000e6e0000000200 */
[C---:B------:R-:W-:Y:S08]  /*cce0*/  HMMA.16816.F32 R16, R88.reuse, R56, R16 ;  /* 0x000000385810723c */ /* 0x040ff00000001810 */
[C---:B------:R-:W-:Y:S01]  /*ccf0*/  HMMA.16816.F32 R12, R88.reuse, R58, R12 ;  /* 0x0000003a580c723c */ /* 0x040fe2000000180c */
[----:B------:R-:W4:Y:S07]  /*cd00*/  LDSM.16.M88.4 R56, [R87+0x2800] ;  /* 0x002800005738783b */ /* 0x000f2e0000000200 */
[C---:B------:R-:W-:Y:S08]  /*cd10*/  HMMA.16816.F32 R24, R88.reuse, R8, R24 ;  /* 0x000000085818723c */ /* 0x040ff00000001818 */
[----:B------:R-:W-:Y:S08]  /*cd20*/  HMMA.16816.F32 R20, R88, R10, R20 ;  /* 0x0000000a5814723c */ /* 0x000ff00000001814 */
[C---:B---3--:R-:W-:Y:S08]  /*cd30*/  HMMA.16816.F32 R8, R92.reuse, R4, RZ ;  /* 0x000000045c08723c */ /* 0x048ff000000018ff */
[----:B------:R-:W-:-:S12]  /*cd40*/  HMMA.16816.F32 R4, R92, R6, RZ ;  /* 0x000000065c04723c */ /* 0x000fd800000018ff */
[C---:B------:R-:W-:Y:S08]  /*cd50*/  HMMA.16816.F32 R8, R88.reuse, R52, R8 ;  /* 0x000000345808723c */ /* 0x040ff00000001808 */
[----:B------:R-:W-:Y:S08]  /*cd60*/  HMMA.16816.F32 R4, R88, R54, R4 ;  /* 0x000000365804723c */ /* 0x000ff00000001804 */
[C---:B-1----:R-:W-:Y:S08]  /*cd70*/  HMMA.16816.F32 R52, R92.reuse, R48, RZ ;  /* 0x000000305c34723c */ /* 0x042ff000000018ff */
[----:B------:R-:W-:-:S12]  /*cd80*/  HMMA.16816.F32 R48, R92, R50, RZ ;  /* 0x000000325c30723c */ /* 0x000fd800000018ff */
[C---:B------:R-:W-:Y:S08]  /*cd90*/  HMMA.16816.F32 R52, R88.reuse, R64, R52 ;  /* 0x000000405834723c */ /* 0x040ff00000001834 */
[----:B------:R-:W-:Y:S03]  /*cda0*/  HMMA.16816.F32 R48, R88, R66, R48 ;  /* 0x000000425830723c */ /* 0x000fe60000001830 */
        /* <DEDUP_REMOVED lines=21> */
[----:B-1----:R-:W-:Y:S03]  /*cf00*/  HMMA.16816.F32 R44, R92, R96, RZ ;  /* 0x000000605c2c723c */ /* 0x002fe600000018ff */
[----:B------:R-:W-:Y:S01]  /*cf10*/  FMUL.FTZ R97, R36, R105 ;  /* 0x0000006924617220 */ /* 0x000fe20000410000 */
[----:B------:R-:W-:-:S02]  /*cf20*/  IMAD.SHL.U32 R36, R61, 0x80, RZ ;  /* 0x000000803d247824 */ /* 0x000fc400078e00ff */
[-C--:B------:R-:W-:Y:S01]  /*cf30*/  FMUL.FTZ R96, R20, R105.reuse ;  /* 0x0000006914607220 */ /* 0x080fe20000410000 */
[-C--:B------:R-:W-:Y:S01]  /*cf40*/  FMUL.FTZ R27, R27, R105.reuse ;  /* 0x000000691b1b7220 */ /* 0x080fe20000410000 */
[-C--:B------:R-:W-:Y:S01]  /*cf50*/  FMUL.FTZ R23, R23, R105.reuse ;  /* 0x0000006917177220 */ /* 0x080fe20000410000 */
[----:B------:R-:W-:Y:S01]  /*cf60*/  FMUL.FTZ R14, R14, R105 ;  /* 0x000000690e0e7220 */ /* 0x000fe20000410000 */
[----:B------:R-:W-:Y:S01]  /*cf70*/  LOP3.LUT R37, R36, R43, RZ, 0xfc, !PT ;  /* 0x0000002b24257212 */ /* 0x000fe200078efcff */
[-C--:B------:R-:W-:Y:S01]  /*cf80*/  FMUL.FTZ R36, R29, R105.reuse ;  /* 0x000000691d247220 */ /* 0x080fe20000410000 */
[-C--:B------:R-:W-:Y:S01]  /*cf90*/  FMUL.FTZ R29, R26, R105.reuse ;  /* 0x000000691a1d7220 */ /* 0x080fe20000410000 */
[-C--:B---3--:R-:W-:Y:S01]  /*cfa0*/  FMUL.FTZ R38, R19, R105.reuse ;  /* 0x0000006913267220 */ /* 0x088fe20000410000 */
        /* <DEDUP_REMOVED lines=9> */
[----:B----4-:R-:W-:Y:S05]  /*d040*/  HMMA.16816.F32 R44, R88, R56, R44 ;  /* 0x00000038582c723c */ /* 0x010fea000000182c */
[----:B------:R-:W-:Y:S01]  /*d050*/  FMUL.FTZ R57, R32, R105 ;  /* 0x0000006920397220 */ /* 0x000fe20000410000 */
[----:B------:R-:W-:-:S02]  /*d060*/  IMAD.IADD R32, R37, 0x1, R150 ;  /* 0x0000000125207824 */ /* 0x000fc400078e0296 */
[-C--:B------:R-:W-:Y:S01]  /*d070*/  FMUL.FTZ R53, R53, R105.reuse ;  /* 0x0000006935357220 */ /* 0x080fe20000410000 */
[-C--:B------:R-:W-:Y:S02]  /*d080*/  FMUL.FTZ R51, R51, R105.reuse ;  /* 0x0000006933337220 */ /* 0x080fe40000410000 */
[C-C-:B------:R-:W-:Y:S01]  /*d090*/  IADD3 R64, PT, PT, R102.reuse, 0x100, -R32.reuse ;  /* 0x0000010066407810 */ /* 0x140fe20007ffe820 */
[----:B------:R-:W3:Y:S01]  /*d0a0*/  MUFU.TANH R57, R57 ;  /* 0x0000003900397308 */ /* 0x000ee20000002400 */
[--C-:B------:R-:W-:Y:S02]  /*d0b0*/  IADD3 R56, PT, PT, R102, 0xff, -R32.reuse ;  /* 0x000000ff66387810 */ /* 0x100fe40007ffe820 */
[----:B------:R-:W-:Y:S01]  /*d0c0*/  IABS R26, R64 ;  /* 0x00000040001a7213 */ /* 0x000fe20000000000 */
[-C--:B------:R-:W-:Y:S01]  /*d0d0*/  FMUL.FTZ R64, R21, R105.reuse ;  /* 0x0000006915407220 */ /* 0x080fe20000410000 */
[----:B------:R-:W-:Y:S01]  /*d0e0*/  IABS R56, R56 ;  /* 0x0000003800387213 */ /* 0x000fe20000000000 */
[----:B------:R-:W-:Y:S01]  /*d0f0*/  FMUL.FTZ R21, R22, R105 ;  /* 0x0000006916157220 */ /* 0x000fe20000410000 */
[----:B------:R-:W-:Y:S01]  /*d100*/  I2FP.F32.S32 R17, R26 ;  /* 0x0000001a00117245 */ /* 0x000fe20000201400 */
[----:B------:R-:W-:Y:S01]  /*d110*/  MUFU.TANH R117, R28 ;  /* 0x0000001c00757308 */ /* 0x000fe20000002400 */
[C---:B------:R-:W-:Y:S01]  /*d120*/  IADD3 R26, PT, PT, R102.reuse, 0xf0, -R32 ;  /* 0x000000f0661a7810 */ /* 0x040fe20007ffe820 */
[----:B------:R-:W-:Y:S01]  /*d130*/  IMAD.MOV.U32 R22, RZ, RZ, R56 ;  /* 0x000000ffff167224 */ /* 0x000fe200078e0038 */
[--C-:B-1----:R-:W-:Y:S01]  /*d140*/  IADD3 R36, PT, PT, R102, 0xe7, -R32.reuse ;  /* 0x000000e766247810 */ /* 0x102fe20007ffe820 */
[----:B--2---:R-:W-:Y:S01]  /*d150*/  FFMA.FTZ R17, -R158, R17, R111 ;  /* 0x000000119e117223 */ /* 0x004fe2000001016f */
[----:B------:R-:W-:Y:S01]  /*d160*/  IABS R26, R26 ;  /* 0x0000001a001a7213 */ /* 0x000fe20000000000 */
[-C--:B------:R-:W-:Y:S01]  /*d170*/  FMUL.FTZ R56, R16, R105.reuse ;  /* 0x0000006910387220 */ /* 0x080fe20000410000 */
[--C-:B------:R-:W-:Y:S01]  /*d180*/  IADD3 R33, PT, PT, R102, 0xf8, -R32.reuse ;  /* 0x000000f866217810 */ /* 0x100fe20007ffe820 */
[----:B------:R1:W-:Y:S01]  /*d190*/  MUFU.TANH R111, R24 ;  /* 0x00000018006f7308 */ /* 0x0003e20000002400 */
[----:B------:R-:W-:Y:S01]  /*d1a0*/  I2FP.F32.S32 R26, R26 ;  /* 0x0000001a001a7245 */ /* 0x000fe20000201400 */
[-C--:B------:R-:W-:Y:S01]  /*d1b0*/  FMUL.FTZ R44, R44, R105.reuse ;  /* 0x000000692c2c7220 */ /* 0x080fe20000410000 */
[--C-:B------:R-:W-:Y:S01]  /*d1c0*/  IADD3 R120, PT, PT, R102, 0xd7, -R32.reuse ;  /* 0x000000d766787810 */ /* 0x100fe20007ffe820 */
[----:B------:R-:W-:Y:S01]  /*d1d0*/  FMUL.FTZ R46, R46, R105 ;  /* 0x000000692e2e7220 */ /* 0x000fe20000410000 */
[----:B------:R-:W-:Y:S01]  /*d1e0*/  IABS R33, R33 ;  /* 0x0000002100217213 */ /* 0x000fe20000000000 */
[----:B---3--:R-:W-:Y:S01]  /*d1f0*/  FFMA.FTZ R26, -R158, R26, R57 ;  /* 0x0000001a9e1a7223 */ /* 0x008fe20000010139 */
[----:B------:R-:W-:Y:S01]  /*d200*/  IABS R120, R120 ;  /* 0x0000007800787213 */ /* 0x000fe20000000000 */
[----:B------:R-:W2:Y:S01]  /*d210*/  MUFU.TANH R57, R64 ;  /* 0x0000004000397308 */ /* 0x000ea20000002400 */
[----:B------:R-:W-:Y:S01]  /*d220*/  I2FP.F32.S32 R16, R22 ;  /* 0x0000001600107245 */ /* 0x000fe20000201400 */
[----:B------:R-:W-:Y:S01]  /*d230*/  IMAD.MOV.U32 R20, RZ, RZ, R33 ;  /* 0x000000ffff147224 */ /* 0x000fe200078e0021 */
[----:B------:R-:W-:Y:S01]  /*d240*/  I2FP.F32.S32 R120, R120 ;  /* 0x0000007800787245 */ /* 0x000fe20000201400 */
[-C--:B------:R-:W-:Y:S01]  /*d250*/  FMUL.FTZ R33, R18, R105.reuse ;  /* 0x0000006912217220 */ /* 0x080fe20000410000 */
[----:B------:R-:W-:Y:S01]  /*d260*/  IADD3 R22, PT, PT, R102, 0xef, -R32 ;  /* 0x000000ef66167810 */ /* 0x000fe20007ffe820 */
[----:B------:R-:W-:Y:S01]  /*d270*/  FMUL.FTZ R45, R45, R105 ;  /* 0x000000692d2d7220 */ /* 0x000fe20000410000 */
[----:B------:R-:W-:Y:S01]  /*d280*/  I2FP.F32.S32 R18, R20 ;  /* 0x0000001400127245 */ /* 0x000fe20000201400 */
[----:B------:R-:W3:Y:S01]  /*d290*/  MUFU.TANH R113, R113 ;  /* 0x0000007100717308 */ /* 0x000ee20000002400 */
[----:B-1----:R-:W-:-:S02]  /*d2a0*/  IABS R24, R36 ;  /* 0x0000002400187213 */ /* 0x002fc40000000000 */
[----:B------:R-:W-:Y:S02]  /*d2b0*/  IABS R22, R22 ;  /* 0x0000001600167213 */ /* 0x000fe40000000000 */
[----:B------:R-:W-:Y:S02]  /*d2c0*/  I2FP.F32.S32 R24, R24 ;  /* 0x0000001800187245 */ /* 0x000fe40000201400 */
[--C-:B------:R-:W-:Y:S01]  /*d2d0*/  IADD3 R114, PT, PT, R102, 0xc8, -R32.reuse ;  /* 0x000000c866727810 */ /* 0x100fe20007ffe820 */
[----:B------:R-:W-:Y:S01]  /*d2e0*/  MUFU.TANH R35, R35 ;  /* 0x0000002300237308 */ /* 0x000fe20000002400 */
[C---:B--2---:R-:W-:Y:S01]  /*d2f0*/  FFMA.FTZ R120, -R158.reuse, R120, R57 ;  /* 0x000000789e787223 */ /* 0x044fe20000010139 */
[----:B------:R-:W-:Y:S01]  /*d300*/  FFMA.FTZ R24, -R158, R24, R19 ;  /* 0x000000189e187223 */ /* 0x000fe20000010113 */
[----:B------:R-:W-:Y:S01]  /*d310*/  FMUL.FTZ R57, R8, R105 ;  /* 0x0000006908397220 */ /* 0x000fe20000410000 */
[--C-:B------:R-:W-:Y:S02]  /*d320*/  IADD3 R20, PT, PT, R102, 0xe8, -R32.reuse ;  /* 0x000000e866147810 */ /* 0x100fe40007ffe820 */
[----:B------:R-:W-:-:S02]  /*d330*/  IADD3 R8, PT, PT, R101, 0x100, -R32 ;  /* 0x0000010065087810 */ /* 0x000fc40007ffe820 */
[----:B------:R-:W1:Y:S01]  /*d340*/  MUFU.TANH R19, R12 ;  /* 0x0000000c00137308 */ /* 0x000e620000002400 */
[----:B------:R-:W-:Y:S01]  /*d350*/  I2FP.F32.S32 R22, R22 ;  /* 0x0000001600167245 */ /* 0x000fe20000201400 */
[C---:B---3--:R-:W-:Y:S01]  /*d360*/  FFMA.FTZ R28, -R158.reuse, R16, R113 ;  /* 0x000000109e1c7223 */ /* 0x048fe20000010171 */
[----:B------:R-:W-:Y:S02]  /*d370*/  IABS R114, R114 ;  /* 0x0000007200727213 */ /* 0x000fe40000000000 */
[----:B------:R-:W-:Y:S01]  /*d380*/  IABS R20, R20 ;  /* 0x0000001400147213 */ /* 0x000fe20000000000 */
[----:B------:R-:W-:Y:S01]  /*d390*/  FFMA.FTZ R22, -R158, R22, R67 ;  /* 0x000000169e167223 */ /* 0x000fe20000010143 */
[----:B------:R-:W-:Y:S01]  /*d3a0*/  IABS R8, R8 ;  /* 0x0000000800087213 */ /* 0x000fe20000000000 */
[----:B------:R2:W3:Y:S01]  /*d3b0*/  MUFU.TANH R67, R56 ;  /* 0x0000003800437308 */ /* 0x0004e20000002400 */
[----:B------:R-:W-:Y:S02]  /*d3c0*/  I2FP.F32.S32 R114, R114 ;  /* 0x0000007200727245 */ /* 0x000fe40000201400 */
[----:B------:R-:W-:-:S02]  /*d3d0*/  I2FP.F32.S32 R20, R20 ;  /* 0x0000001400147245 */ /* 0x000fc40000201400 */
[----:B------:R-:W-:Y:S02]  /*d3e0*/  I2FP.F32.S32 R8, R8 ;  /* 0x0000000800087245 */ /* 0x000fe40000201400 */
[--C-:B------:R-:W-:Y:S01]  /*d3f0*/  IADD3 R118, PT, PT, R102, 0xd0, -R32.reuse ;  /* 0x000000d066767810 */ /* 0x100fe20007ffe820 */
[C---:B------:R-:W-:Y:S01]  /*d400*/  FFMA.FTZ R20, -R158.reuse, R20, R117 ;  /* 0x000000149e147223 */ /* 0x040fe20000010175 */
[C---:B-1----:R-:W-:Y:S01]  /*d410*/  FFMA.FTZ R114, -R158.reuse, R114, R19 ;  /* 0x000000729e727223 */ /* 0x042fe20000010113 */
[----:B------:R-:W-:Y:S01]  /*d420*/  FFMA.FTZ R19, -R158, R8, R107 ;  /* 0x000000089e137223 */ /* 0x000fe2000001016b */
[----:B------:R-:W1:Y:S01]  /*d430*/  MUFU.TANH R117, R66 ;  /* 0x0000004200757308 */ /* 0x000e620000002400 */
[----:B------:R-:W-:Y:S02]  /*d440*/  IADD3 R8, PT, PT, R101, 0xef, -R32 ;  /* 0x000000ef65087810 */ /* 0x000fe40007ffe820 */
[----:B------:R-:W-:Y:S02]  /*d450*/  IABS R118, R118 ;  /* 0x0000007600767213 */ /* 0x000fe40000000000 */
[----:B------:R-:W-:-:S02]  /*d460*/  IABS R8, R8 ;  /* 0x0000000800087213 */ /* 0x000fc40000000000 */
[--C-:B--2---:R-:W-:Y:S01]  /*d470*/  IADD3 R56, PT, PT, R102, 0xcf, -R32.reuse ;  /* 0x000000cf66387810 */ /* 0x104fe20007ffe820 */
[----:B------:R-:W2:Y:S01]  /*d480*/  MUFU.TANH R115, R115 ;  /* 0x0000007300737308 */ /* 0x000ea20000002400 */
[----:B------:R-:W-:Y:S02]  /*d490*/  I2FP.F32.S32 R118, R118 ;  /* 0x0000007600767245 */ /* 0x000fe40000201400 */
[----:B------:R-:W-:Y:S02]  /*d4a0*/  IABS R12, R56 ;  /* 0x00000038000c7213 */ /* 0x000fe40000000000 */
[----:B------:R-:W-:Y:S01]  /*d4b0*/  I2FP.F32.S32 R8, R8 ;  /* 0x0000000800087245 */ /* 0x000fe20000201400 */
[----:B---3--:R-:W-:Y:S01]  /*d4c0*/  FFMA.FTZ R118, -R158, R118, R67 ;  /* 0x000000769e767223 */ /* 0x008fe20000010143 */
[----:B------:R-:W-:Y:S01]  /*d4d0*/  I2FP.F32.S32 R12, R12 ;  /* 0x0000000c000c7245 */ /* 0x000fe20000201400 */
[----:B------:R-:W-:Y:S01]  /*d4e0*/  MUFU.TANH R21, R21 ;  /* 0x0000001500157308 */ /* 0x000fe20000002400 */
[--C-:B------:R-:W-:Y:S01]  /*d4f0*/  IADD3 R16, PT, PT, R102, 0xf7, -R32.reuse ;  /* 0x000000f766107810 */ /* 0x100fe20007ffe820 */
[C---:B------:R-:W-:Y:S01]  /*d500*/  FFMA.FTZ R129, -R158.reuse, R8, R35 ;  /* 0x000000089e817223 */ /* 0x040fe20000010123 */
[----:B------:R-:W-:Y:S01]  /*d510*/  IADD3 R8, PT, PT, R101, 0xd8, -R32 ;  /* 0x000000d865087810 */ /* 0x000fe20007ffe820 */
[----:B-1----:R-:W-:Y:S01]  /*d520*/  FFMA.FTZ R117, -R158, R12, R117 ;  /* 0x0000000c9e757223 */ /* 0x002fe20000010175 */
[----:B------:R-:W-:-:S02]  /*d530*/  IABS R16, R16 ;  /* 0x0000001000107213 */ /* 0x000fc40000000000 */
[--C-:B------:R-:W-:Y:S01]  /*d540*/  IADD3 R36, PT, PT, R102, 0xdf, -R32.reuse ;  /* 0x000000df66247810 */ /* 0x100fe20007ffe820 */
[----:B------:R-:W1:Y:S01]  /*d550*/  MUFU.TANH R97, R97 ;  /* 0x0000006100617308 */ /* 0x000e620000002400 */
[C-C-:B------:R-:W-:Y:S02]  /*d560*/  IADD3 R110, PT, PT, R101.reuse, 0xe8, -R32.reuse ;  /* 0x000000e8656e7810 */ /* 0x140fe40007ffe820 */
[----:B------:R-:W-:Y:S02]  /*d570*/  IADD3 R12, PT, PT, R101, 0xe0, -R32 ;  /* 0x000000e0650c7810 */ /* 0x000fe40007ffe820 */
[----:B------:R-:W-:Y:S02]  /*d580*/  IABS R8, R8 ;  /* 0x0000000800087213 */ /* 0x000fe40000000000 */
[----:B------:R-:W-:Y:S01]  /*d590*/  I2FP.F32.S32 R16, R16 ;  /* 0x0000001000107245 */ /* 0x000fe20000201400 */
[----:B------:R-:W-:Y:S01]  /*d5a0*/  MUFU.TANH R67, R13 ;  /* 0x0000000d00437308 */ /* 0x000fe20000002400 */
[----:B------:R-:W-:-:S02]  /*d5b0*/  IABS R36, R36 ;  /* 0x0000002400247213 */ /* 0x000fc40000000000 */
[----:B------:R-:W-:Y:S01]  /*d5c0*/  IABS R110, R110 ;  /* 0x0000006e006e7213 */ /* 0x000fe20000000000 */
[C---:B--2---:R-:W-:Y:S01]  /*d5d0*/  FFMA.FTZ R16, -R158.reuse, R16, R115 ;  /* 0x000000109e107223 */ /* 0x044fe20000010173 */
[----:B------:R-:W-:Y:S02]  /*d5e0*/  IABS R12, R12 ;  /* 0x0000000c000c7213 */ /* 0x000fe40000000000 */
[----:B------:R-:W-:Y:S01]  /*d5f0*/  I2FP.F32.S32 R8, R8 ;  /* 0x0000000800087245 */ /* 0x000fe20000201400 */
[----:B------:R-:W2:Y:S01]  /*d600*/  MUFU.TANH R125, R34 ;  /* 0x00000022007d7308 */ /* 0x000ea20000002400 */
[----:B------:R-:W-:Y:S01]  /*d610*/  I2FP.F32.S32 R36, R36 ;  /* 0x0000002400247245 */ /* 0x000fe20000201400 */
[C---:B-1----:R-:W-:Y:S01]  /*d620*/  FFMA.FTZ R18, -R158.reuse, R18, R97 ;  /* 0x000000129e127223 */ /* 0x042fe20000010161 */
[----:B------:R-:W-:Y:S01]  /*d630*/  I2FP.F32.S32 R110, R110 ;  /* 0x0000006e006e7245 */ /* 0x000fe20000201400 */
[----:B------:R-:W-:Y:S01]  /*d640*/  FFMA.FTZ R123, -R158, R8, R21 ;  /* 0x000000089e7b7223 */ /* 0x000fe20000010115 */
[----:B------:R-:W-:-:S02]  /*d650*/  I2FP.F32.S32 R12, R12 ;  /* 0x0000000c000c7245 */ /* 0x000fc40000201400 */
[C-C-:B------:R-:W-:Y:S01]  /*d660*/  IADD3 R124, PT, PT, R101.reuse, 0xf8, -R32.reuse ;  /* 0x000000f8657c7810 */ /* 0x140fe20007ffe820 */
[----:B------:R-:W1:Y:S01]  /*d670*/  MUFU.TANH R13, R30 ;  /* 0x0000001e000d7308 */ /* 0x000e620000002400 */
[C-C-:B------:R-:W-:Y:S02]  /*d680*/  IADD3 R116, PT, PT, R101.reuse, 0xf0, -R32.reuse ;  /* 0x000000f065747810 */ /* 0x140fe40007ffe820 */
[--C-:B------:R-:W-:Y:S02]  /*d690*/  IADD3 R8, PT, PT, R101, 0xcf, -R32.reuse ;  /* 0x000000cf65087810 */ /* 0x100fe40007ffe820 */
[C-C-:B------:R-:W-:Y:S02]  /*d6a0*/  IADD3 R122, PT, PT, R102.reuse, 0xd8, -R32.reuse ;  /* 0x000000d8667a7810 */ /* 0x140fe40007ffe820 */
[--C-:B------:R-:W-:Y:S01]  /*d6b0*/  IADD3 R112, PT, PT, R102, 0xc7, -R32.reuse ;  /* 0x000000c766707810 */ /* 0x100fe20007ffe820 */
[----:B------:R-:W3:Y:S01]  /*d6c0*/  MUFU.TANH R29, R29 ;  /* 0x0000001d001d7308 */ /* 0x000ee20000002400 */
[----:B--2---:R-:W-:Y:S01]  /*d6d0*/  FFMA.FTZ R125, -R158, R36, R125 ;  /* 0x000000249e7d7223 */ /* 0x004fe2000001017d */
[----:B------:R-:W-:-:S02]  /*d6e0*/  IADD3 R36, PT, PT, R102, 0xc0, -R32 ;  /* 0x000000c066247810 */ /* 0x000fc40007ffe820 */
[--C-:B------:R-:W-:Y:S02]  /*d6f0*/  IADD3 R34, PT, PT, R102, 0xe0, -R32.reuse ;  /* 0x000000e066227810 */ /* 0x100fe40007ffe820 */
[C-C-:B------:R-:W-:Y:S02]  /*d700*/  IADD3 R131, PT, PT, R101.reuse, 0xff, -R32.reuse ;  /* 0x000000ff65837810 */ /* 0x140fe40007ffe820 */
[----:B------:R-:W-:Y:S01]  /*d710*/  MUFU.TANH R65, R65 ;  /* 0x0000004100417308 */ /* 0x000fe20000002400 */
[----:B-1----:R-:W-:Y:S01]  /*d720*/  FFMA.FTZ R110, -R158, R110, R13 ;  /* 0x0000006e9e6e7223 */ /* 0x002fe2000001010d */
[C-C-:B------:R-:W-:Y:S02]  /*d730*/  IADD3 R13, PT, PT, R101.reuse, 0xc7, -R32.reuse ;  /* 0x000000c7650d7810 */ /* 0x140fe40007ffe820 */
[C-C-:B------:R-:W-:Y:S02]  /*d740*/  IADD3 R130, PT, PT, R101.reuse, 0xf7, -R32.reuse ;  /* 0x000000f765827810 */ /* 0x140fe40007ffe820 */
[----:B------:R-:W-:-:S02]  /*d750*/  IADD3 R128, PT, PT, R101, 0xe7, -R32 ;  /* 0x000000e765807810 */ /* 0x000fc40007ffe820 */
[----:B------:R-:W1:Y:S01]  /*d760*/  MUFU.TANH R57, R57 ;  /* 0x0000003900397308 */ /* 0x000e620000002400 */
[----:B---3--:R-:W-:Y:S01]  /*d770*/  FFMA.FTZ R127, -R158, R12, R29 ;  /* 0x0000000c9e7f7223 */ /* 0x008fe2000001011d */
[C-C-:B------:R-:W-:Y:S02]  /*d780*/  IADD3 R12, PT, PT, R101.reuse, 0xd0, -R32.reuse ;  /* 0x000000d0650c7810 */ /* 0x140fe40007ffe820 */
[C-C-:B------:R-:W-:Y:S02]  /*d790*/  IADD3 R126, PT, PT, R101.reuse, 0xdf, -R32.reuse ;  /* 0x000000df657e7810 */ /* 0x140fe40007ffe820 */
[----:B------:R-:W-:Y:S02]  /*d7a0*/  IADD3 R121, PT, PT, R101, 0xd7, -R32 ;  /* 0x000000d765797810 */ /* 0x000fe40007ffe820 */
[----:B------:R-:W2:Y:S01]  /*d7b0*/  MUFU.TANH R33, R33 ;  /* 0x0000002100217308 */ /* 0x000ea20000002400 */
[----:B------:R-:W-:Y:S02]  /*d7c0*/  IABS R36, R36 ;  /* 0x0000002400247213 */ /* 0x000fe40000000000 */
[----:B------:R-:W-:-:S02]  /*d7d0*/  IABS R124, R124 ;  /* 0x0000007c007c7213 */ /* 0x000fc40000000000 */
[----:B------:R-:W-:Y:S02]  /*d7e0*/  IABS R116, R116 ;  /* 0x0000007400747213 */ /* 0x000fe40000000000 */
[----:B------:R-:W-:Y:S01]  /*d7f0*/  IABS R12, R12 ;  /* 0x0000000c000c7213 */ /* 0x000fe20000000000 */
[----:B------:R3:W4:Y:S01]  /*d800*/  MUFU.TANH R115, R38 ;  /* 0x0000002600737308 */ /* 0x0007220000002400 */
[----:B------:R-:W-:Y:S02]  /*d810*/  IABS R8, R8 ;  /* 0x0000000800087213 */ /* 0x000fe40000000000 */
[----:B------:R-:W-:Y:S02]  /*d820*/  IABS R13, R13 ;  /* 0x0000000d000d7213 */ /* 0x000fe40000000000 */
[----:B------:R-:W-:Y:S02]  /*d830*/  IABS R34, R34 ;  /* 0x0000002200227213 */ /* 0x000fe40000000000 */
[----:B------:R-:W-:Y:S01]  /*d840*/  IABS R122, R122 ;  /* 0x0000007a007a7213 */ /* 0x000fe20000000000 */
[----:B------:R-:W5:Y:S01]  /*d850*/  MUFU.TANH R21, R14 ;  /* 0x0000000e00157308 */ /* 0x000f620000002400 */
[----:B------:R-:W-:-:S02]  /*d860*/  IABS R112, R112 ;  /* 0x0000007000707213 */ /* 0x000fc40000000000 */
[----:B------:R-:W-:Y:S02]  /*d870*/  IABS R131, R131 ;  /* 0x0000008300837213 */ /* 0x000fe40000000000 */
[----:B------:R-:W-:Y:S02]  /*d880*/  IABS R130, R130 ;  /* 0x0000008200827213 */ /* 0x000fe40000000000 */
[----:B------:R-:W-:Y:S01]  /*d890*/  IABS R128, R128 ;  /* 0x0000008000807213 */ /* 0x000fe20000000000 */
[----:B------:R-:W5:Y:S01]  /*d8a0*/  MUFU.TANH R30, R15 ;  /* 0x0000000f001e7308 */ /* 0x000f620000002400 */
[----:B---3--:R-:W-:Y:S02]  /*d8b0*/  IADD3 R38, PT, PT, R101, 0xc8, -R32 ;  /* 0x000000c865267810 */ /* 0x008fe40007ffe820 */
[----:B------:R-:W-:Y:S02]  /*d8c0*/  IABS R126, R126 ;  /* 0x0000007e007e7213 */ /* 0x000fe40000000000 */
[----:B------:R-:W-:-:S02]  /*d8d0*/  IABS R38, R38 ;  /* 0x0000002600267213 */ /* 0x000fc40000000000 */
[----:B------:R-:W-:Y:S01]  /*d8e0*/  IABS R121, R121 ;  /* 0x0000007900797213 */ /* 0x000fe20000000000 */
[----:B------:R-:W3:Y:S01]  /*d8f0*/  MUFU.TANH R109, R109 ;  /* 0x0000006d006d7308 */ /* 0x000ee20000002400 */
[----:B------:R-:W-:Y:S02]  /*d900*/  I2FP.F32.S32 R36, R36 ;  /* 0x0000002400247245 */ /* 0x000fe40000201400 */
[----:B------:R-:W-:Y:S02]  /*d910*/  I2FP.F32.S32 R124, R124 ;  /* 0x0000007c007c7245 */ /* 0x000fe40000201400 */
[----:B------:R-:W-:Y:S01]  /*d920*/  I2FP.F32.S32 R116, R116 ;  /* 0x0000007400747245 */ /* 0x000fe20000201400 */
[C---:B-1----:R-:W-:Y:S01]  /*d930*/  FFMA.FTZ R36, -R158.reuse, R36, R57 ;  /* 0x000000249e247223 */ /* 0x042fe20000010139 */
[----:B------:R-:W-:Y:S01]  /*d940*/  I2FP.F32.S32 R12, R12 ;  /* 0x0000000c000c7245 */ /* 0x000fe20000201400 */
[----:B------:R-:W1:Y:S01]  /*d950*/  MUFU.TANH R39, R39 ;  /* 0x0000002700277308 */ /* 0x000e620000002400 */
[----:B------:R-:W-:Y:S01]  /*d960*/  I2FP.F32.S32 R8, R8 ;  /* 0x0000000800087245 */ /* 0x000fe20000201400 */
[C---:B------:R-:W-:Y:S01]  /*d970*/  FFMA.FTZ R124, -R158.reuse, R124, R65 ;  /* 0x0000007c9e7c7223 */ /* 0x040fe20000010141 */
[----:B------:R-:W-:Y:S01]  /*d980*/  I2FP.F32.S32 R38, R38 ;  /* 0x0000002600267245 */ /* 0x000fe20000201400 */
[C---:B------:R-:W-:Y:S01]  /*d990*/  FFMA.FTZ R116, -R158.reuse, R116, R25 ;  /* 0x000000749e747223 */ /* 0x040fe20000010119 */
[----:B------:R-:W-:Y:S01]  /*d9a0*/  I2FP.F32.S32 R13, R13 ;  /* 0x0000000d000d7245 */ /* 0x000fe20000201400 */
[C---:B--2---:R-:W-:Y:S01]  /*d9b0*/  FFMA.FTZ R119, -R158.reuse, R12, R33 ;  /* 0x0000000c9e777223 */ /* 0x044fe20000010121 */
[----:B------:R-:W-:Y:S01]  /*d9c0*/  I2FP.F32.S32 R34, R34 ;  /* 0x0000002200227245 */ /* 0x000fe20000201400 */
[----:B------:R-:W2:Y:S01]  /*d9d0*/  MUFU.TANH R97, R96 ;  /* 0x0000006000617308 */ /* 0x000ea20000002400 */
[----:B------:R-:W-:Y:S01]  /*d9e0*/  I2FP.F32.S32 R122, R122 ;  /* 0x0000007a007a7245 */ /* 0x000fe20000201400 */
[C---:B----4-:R-:W-:Y:S01]  /*d9f0*/  FFMA.FTZ R115, -R158.reuse, R8, R115 ;  /* 0x000000089e737223 */ /* 0x050fe20000010173 */
[----:B------:R-:W-:Y:S01]  /*da00*/  I2FP.F32.S32 R112, R112 ;  /* 0x0000007000707245 */ /* 0x000fe20000201400 */
[C---:B-----5:R-:W-:Y:S01]  /*da10*/  FFMA.FTZ R38, -R158.reuse, R38, R21 ;  /* 0x000000269e267223 */ /* 0x060fe20000010115 */
[----:B------:R-:W-:Y:S01]  /*da20*/  I2FP.F32.S32 R131, R131 ;  /* 0x0000008300837245 */ /* 0x000fe20000201400 */
[C---:B------:R-:W-:Y:S01]  /*da30*/  FFMA.FTZ R30, -R158.reuse, R13, R30 ;  /* 0x0000000d9e1e7223 */ /* 0x040fe2000001011e */
[----:B------:R-:W-:Y:S01]  /*da40*/  I2FP.F32.S32 R130, R130 ;  /* 0x0000008200827245 */ /* 0x000fe20000201400 */
[----:B------:R-:W4:Y:S01]  /*da50*/  MUFU.TANH R31, R31 ;  /* 0x0000001f001f7308 */ /* 0x000f220000002400 */
[----:B------:R-:W-:Y:S01]  /*da60*/  I2FP.F32.S32 R128, R128 ;  /* 0x0000008000807245 */ /* 0x000fe20000201400 */
[C---:B------:R-:W-:Y:S01]  /*da70*/  FFMA.FTZ R34, -R158.reuse, R34, R111 ;  /* 0x000000229e227223 */ /* 0x040fe2000001016f */
[----:B------:R-:W-:Y:S01]  /*da80*/  I2FP.F32.S32 R126, R126 ;  /* 0x0000007e007e7245 */ /* 0x000fe20000201400 */
[C---:B------:R-:W-:Y:S01]  /*da90*/  FFMA.FTZ R112, -R158.reuse, R112, R67 ;  /* 0x000000709e707223 */ /* 0x040fe20000010143 */
[----:B------:R-:W-:Y:S01]  /*daa0*/  I2FP.F32.S32 R121, R121 ;  /* 0x0000007900797245 */ /* 0x000fe20000201400 */
[C---:B---3--:R-:W-:Y:S01]  /*dab0*/  FFMA.FTZ R131, -R158.reuse, R131, R109 ;  /* 0x000000839e837223 */ /* 0x048fe2000001016d */
[C---:B-1----:R-:W-:Y:S01]  /*dac0*/  FFMA.FTZ R130, -R158.reuse, R130, R39 ;  /* 0x000000829e827223 */ /* 0x042fe20000010127 */
[----:B------:R-:W1:Y:S01]  /*dad0*/  MUFU.TANH R27, R27 ;  /* 0x0000001b001b7308 */ /* 0x000e620000002400 */
[----:B--2---:R-:W-:Y:S01]  /*dae0*/  FFMA.FTZ R122, -R158, R122, R97 ;  /* 0x0000007a9e7a7223 */ /* 0x004fe20000010161 */
[----:B------:R-:W-:-:S02]  /*daf0*/  IADD3 R106, PT, PT, R102, 0xbf, -R32 ;  /* 0x000000bf666a7810 */ /* 0x000fc40007ffe820 */
[C-C-:B------:R-:W-:Y:S02]  /*db00*/  IADD3 R104, PT, PT, R102.reuse, 0xb8, -R32.reuse ;  /* 0x000000b866687810 */ /* 0x140fe40007ffe820 */
[--C-:B------:R-:W-:Y:S02]  /*db10*/  IADD3 R96, PT, PT, R102, 0xb7, -R32.reuse ;  /* 0x000000b766607810 */ /* 0x100fe40007ffe820 */
[----:B------:R-:W2:Y:S01]  /*db20*/  MUFU.TANH R23, R23 ;  /* 0x0000001700177308 */ /* 0x000ea20000002400 */
[----:B----4-:R-:W-:Y:S01]  /*db30*/  FFMA.FTZ R128, -R158, R128, R31 ;  /* 0x000000809e807223 */ /* 0x010fe2000001011f */
[C-C-:B------:R-:W-:Y:S02]  /*db40*/  IADD3 R66, PT, PT, R102.reuse, 0xb0, -R32.reuse ;  /* 0x000000b066427810 */ /* 0x140fe40007ffe820 */
[C-C-:B------:R-:W-:Y:S02]  /*db50*/  IADD3 R57, PT, PT, R102.reuse, 0xaf, -R32.reuse ;  /* 0x000000af66397810 */ /* 0x140fe40007ffe820 */
[----:B------:R-:W-:-:S02]  /*db60*/  IADD3 R8, PT, PT, R102, 0xa8, -R32 ;  /* 0x000000a866087810 */ /* 0x000fc40007ffe820 */
[--C-:B------:R-:W-:Y:S01]  /*db70*/  IADD3 R13, PT, PT, R102, 0xa7, -R32.reuse ;  /* 0x000000a7660d7810 */ /* 0x100fe20007ffe820 */
[----:B-1----:R-:W-:Y:S01]  /*db80*/  FFMA.FTZ R126, -R158, R126, R27 ;  /* 0x0000007e9e7e7223 */ /* 0x002fe2000001011b */
[C-C-:B------:R-:W-:Y:S01]  /*db90*/  IADD3 R12, PT, PT, R102.reuse, 0xa0, -R32.reuse ;  /* 0x000000a0660c7810 */ /* 0x140fe20007ffe820 */
[----:B------:R-:W-:Y:S01]  /*dba0*/  MUFU.TANH R11, R11 ;  /* 0x0000000b000b7308 */ /* 0x000fe20000002400 */
[C-C-:B------:R-:W-:Y:S02]  /*dbb0*/  IADD3 R107, PT, PT, R102.reuse, 0x9f, -R32.reuse ;  /* 0x0000009f666b7810 */ /* 0x140fe40007ffe820 */
[C-C-:B------:R-:W-:Y:S02]  /*dbc0*/  IADD3 R65, PT, PT, R102.reuse, 0x98, -R32.reuse ;  /* 0x0000009866417810 */ /* 0x140fe40007ffe820 */
[--C-:B------:R-:W-:Y:S01]  /*dbd0*/  IADD3 R35, PT, PT, R102, 0x97, -R32.reuse ;  /* 0x0000009766237810 */ /* 0x100fe20007ffe820 */
[----:B--2---:R-:W-:Y:S01]  /*dbe0*/  FFMA.FTZ R121, -R158, R121, R23 ;  /* 0x000000799e797223 */ /* 0x004fe20000010117 */
[C-C-:B------:R-:W-:Y:S01]  /*dbf0*/  IADD3 R33, PT, PT, R102.reuse, 0x90, -R32.reuse ;  /* 0x0000009066217810 */ /* 0x140fe20007ffe820 */
[----:B------:R-:W-:Y:S01]  /*dc00*/  MUFU.TANH R5, R5 ;  /* 0x0000000500057308 */ /* 0x000fe20000002400 */
[----:B------:R-:W-:-:S02]  /*dc10*/  IADD3 R29, PT, PT, R102, 0x8f, -R32 ;  /* 0x0000008f661d7810 */ /* 0x000fc40007ffe820 */
[C-C-:B------:R-:W-:Y:S02]  /*dc20*/  IADD3 R21, PT, PT, R102.reuse, 0x88, -R32.reuse ;  /* 0x0000008866157810 */ /* 0x140fe40007ffe820 */
[--C-:B------:R-:W-:Y:S02]  /*dc30*/  IADD3 R25, PT, PT, R102, 0x87, -R32.reuse ;  /* 0x0000008766197810 */ /* 0x100fe40007ffe820 */
        /* <DEDUP_REMOVED lines=20> */
[----:B------:R-:W-:-:S02]  /*dd80*/  IABS R111, R111 ;  /* 0x0000006f006f7213 */ /* 0x000fc40000000000 */
[----:B------:R-:W-:Y:S02]  /*dd90*/  IABS R106, R106 ;  /* 0x0000006a006a7213 */ /* 0x000fe40000000000 */
[C---:B------:R-:W-:Y:S02]  /*dda0*/  ISETP.GE.AND P3, PT, R32.reuse, R160, PT ;  /* 0x000000a02000720c */ /* 0x040fe40003f66270 */
[C---:B------:R-:W-:Y:S02]  /*ddb0*/  ISETP.GE.AND P5, PT, R32.reuse, R162, PT ;  /* 0x000000a22000720c */ /* 0x040fe40003fa6270 */
[C---:B------:R-:W-:Y:S02]  /*ddc0*/  ISETP.GE.AND P4, PT, R32.reuse, R161, PT ;  /* 0x000000a12000720c */ /* 0x040fe40003f86270 */
[----:B------:R-:W-:Y:S01]  /*ddd0*/  ISETP.GE.AND P2, PT, R32, R159, PT ;  /* 0x0000009f2000720c */ /* 0x000fe20003f46270 */
[----:B------:R-:W-:Y:S01]  /*dde0*/  VIADD R32, R37, 0xffffff01 ;  /* 0xffffff0125207836 */ /* 0x000fe20000000000 */
[----:B------:R-:W-:-:S02]  /*ddf0*/  FSEL R19, R19, -INF , P3 ;  /* 0xff80000013137808 */ /* 0x000fc40001800000 */
[----:B------:R-:W-:Y:S02]  /*de00*/  FSEL R17, R17, -INF , P5 ;  /* 0xff80000011117808 */ /* 0x000fe40002800000 */
[----:B------:R-:W-:Y:S02]  /*de10*/  FSEL R19, R19, -INF , !P2 ;  /* 0xff80000013137808 */ /* 0x000fe40005000000 */
[C---:B------:R-:W-:Y:S02]  /*de20*/  ISETP.GE.AND P2, PT, R32.reuse, R160, PT ;  /* 0x000000a02000720c */ /* 0x040fe40003f46270 */
        /* <DEDUP_REMOVED lines=70> */
[----:B------:R-:W-:Y:S01]  /*e290*/  FSEL R194, R127, -INF , !P2 ;  /* 0xff8000007fc27808 */ /* 0x000fe20005000000 */
[----:B------:R-:W-:Y:S01]  /*e2a0*/  VIADD R127, R37, 0xffffff28 ;  /* 0xffffff28257f7836 */ /* 0x000fe20000000000 */
[----:B------:R-:W-:-:S02]  /*e2b0*/  ISETP.GE.AND P2, PT, R32, R160, PT ;  /* 0x000000a02000720c */ /* 0x000fc40003f46270 */
[----:B------:R-:W-:Y:S02]  /*e2c0*/  ISETP.GE.AND P3, PT, R32, R159, PT ;  /* 0x0000009f2000720c */ /* 0x000fe40003f66270 */
[----:B------:R-:W-:Y:S02]  /*e2d0*/  FSEL R126, R126, -INF , P2 ;  /* 0xff8000007e7e7808 */ /* 0x000fe40001000000 */
[----:B------:R-:W-:Y:S02]  /*e2e0*/  ISETP.GE.AND P5, PT, R32, R162, PT ;  /* 0x000000a22000720c */ /* 0x000fe40003fa6270 */
[----:B------:R-:W-:Y:S02]  /*e2f0*/  FSEL R192, R126, -INF , !P3 ;  /* 0xff8000007ec07808 */ /* 0x000fe40005800000 */
[----:B------:R-:W-:Y:S02]  /*e300*/  ISETP.GE.AND P3, PT, R127, R160, PT ;  /* 0x000000a07f00720c */ /* 0x000fe40003f66270 */
[----:B------:R-:W-:-:S02]  /*e310*/  FSEL R34, R34, -INF , !P4 ;  /* 0xff80000022227808 */ /* 0x000fc40006000000 */
[----:B------:R-:W-:Y:S02]  /*e320*/  ISETP.GE.AND P4, PT, R32, R161, PT ;  /* 0x000000a12000720c */ /* 0x000fe40003f86270 */
[----:B------:R-:W-:Y:S01]  /*e330*/  FSEL R32, R125, -INF , P5 ;  /* 0xff8000007d207808 */ /* 0x000fe20002800000 */
[----:B------:R-:W-:Y:S01]  /*e340*/  VIADD R125, R37, 0xffffff29 ;  /* 0xffffff29257d7836 */ /* 0x000fe20000000000 */
[C---:B------:R-:W-:Y:S02]  /*e350*/  ISETP.GE.AND P5, PT, R127.reuse, R162, PT ;  /* 0x000000a27f00720c */ /* 0x040fe40003fa6270 */
[----:B------:R-:W-:Y:S02]  /*e360*/  ISETP.GE.AND P2, PT, R127, R159, PT ;  /* 0x0000009f7f00720c */ /* 0x000fe40003f46270 */
[----:B------:R-:W-:Y:S02]  /*e370*/  FSEL R123, R123, -INF , P3 ;  /* 0xff8000007b7b7808 */ /* 0x000fe40001800000 */
[----:B------:R-:W-:-:S02]  /*e380*/  FSEL R32, R32, -INF , !P4 ;  /* 0xff80000020207808 */ /* 0x000fc40006000000 */
[----:B------:R-:W-:Y:S02]  /*e390*/  ISETP.GE.AND P4, PT, R127, R161, PT ;  /* 0x000000a17f00720c */ /* 0x000fe40003f86270 */
[----:B------:R-:W-:Y:S02]  /*e3a0*/  FSEL R122, R122, -INF , P5 ;  /* 0xff8000007a7a7808 */ /* 0x000fe40002800000 */
[----:B------:R-:W-:Y:S02]  /*e3b0*/  FSEL R188, R123, -INF , !P2 ;  /* 0xff8000007bbc7808 */ /* 0x000fe40005000000 */
[----:B------:R-:W-:Y:S02]  /*e3c0*/  ISETP.GE.AND P2, PT, R125, R160, PT ;  /* 0x000000a07d00720c */ /* 0x000fe40003f46270 */
[----:B------:R-:W-:Y:S01]  /*e3d0*/  FSEL R174, R122, -INF , !P4 ;  /* 0xff8000007aae7808 */ /* 0x000fe20006000000 */
[----:B------:R-:W-:Y:S01]  /*e3e0*/  VIADD R122, R37, 0xffffff30 ;  /* 0xffffff30257a7836 */ /* 0x000fe20000000000 */
[----:B------:R-:W-:-:S02]  /*e3f0*/  ISETP.GE.AND P5, PT, R125, R162, PT ;  /* 0x000000a27d00720c */ /* 0x000fc40003fa6270 */
[----:B------:R-:W-:Y:S02]  /*e400*/  ISETP.GE.AND P3, PT, R125, R159, PT ;  /* 0x0000009f7d00720c */ /* 0x000fe40003f66270 */
[----:B------:R-:W-:Y:S02]  /*e410*/  FSEL R121, R121, -INF , P2 ;  /* 0xff80000079797808 */ /* 0x000fe40001000000 */
[----:B------:R-:W-:Y:S02]  /*e420*/  ISETP.GE.AND P4, PT, R125, R161, PT ;  /* 0x000000a17d00720c */ /* 0x000fe40003f86270 */
[----:B------:R-:W-:Y:S02]  /*e430*/  FSEL R120, R120, -INF , P5 ;  /* 0xff80000078787808 */ /* 0x000fe40002800000 */
[----:B------:R-:W-:Y:S02]  /*e440*/  FSEL R184, R121, -INF , !P3 ;  /* 0xff80000079b87808 */ /* 0x000fe40005800000 */
[----:B------:R-:W-:-:S02]  /*e450*/  ISETP.GE.AND P3, PT, R122, R160, PT ;  /* 0x000000a07a00720c */ /* 0x000fc40003f66270 */
[----:B------:R-:W-:Y:S01]  /*e460*/  FSEL R172, R120, -INF , !P4 ;  /* 0xff80000078ac7808 */ /* 0x000fe20006000000 */
[----:B------:R-:W-:Y:S01]  /*e470*/  VIADD R120, R37, 0xffffff31 ;  /* 0xffffff3125787836 */ /* 0x000fe20000000000 */
[CC--:B------:R-:W-:Y:S02]  /*e480*/  ISETP.GE.AND P5, PT, R122.reuse, R162.reuse, PT ;  /* 0x000000a27a00720c */ /* 0x0c0fe40003fa6270 */
[----:B------:R-:W-:Y:S02]  /*e490*/  ISETP.GE.AND P2, PT, R122, R159, PT ;  /* 0x0000009f7a00720c */ /* 0x000fe40003f46270 */
        /* <DEDUP_REMOVED lines=8> */
[----:B------:R-:W-:Y:S02]  /*e520*/  ISETP.GE.AND P5, PT, R119, R162, PT ;  /* 0x000000a27700720c */ /* 0x000fe40003fa6270 */
[----:B------:R-:W-:Y:S02]  /*e530*/  ISETP.GE.AND P3, PT, R120, R159, PT ;  /* 0x0000009f7800720c */ /* 0x000fe40003f66270 */
[----:B------:R-:W-:-:S02]  /*e540*/  FSEL R115, R115, -INF , P2 ;  /* 0xff80000073737808 */ /* 0x000fc40001000000 */
[----:B------:R-:W-:Y:S02]  /*e550*/  FSEL R164, R118, -INF , !P4 ;  /* 0xff80000076a47808 */ /* 0x000fe40006000000 */
[----:B------:R-:W-:Y:S01]  /*e560*/  FSEL R128, R114, -INF , P5 ;  /* 0xff80000072807808 */ /* 0x000fe20002800000 */
[----:B------:R-:W-:Y:S01]  /*e570*/  FMUL.FTZ R114, R10, R105 ;  /* 0x000000690a727220 */ /* 0x000fe20000410000 */
[----:B------:R-:W-:Y:S02]  /*e580*/  ISETP.GE.AND P4, PT, R120, R161, PT ;  /* 0x000000a17800720c */ /* 0x000fe40003f86270 */
[----:B------:R-:W-:Y:S01]  /*e590*/  FSEL R118, R115, -INF , !P3 ;  /* 0xff80000073767808 */ /* 0x000fe20005800000 */
[----:B------:R-:W-:Y:S01]  /*e5a0*/  VIADD R115, R37, 0xffffff39 ;  /* 0xffffff3925737836 */ /* 0x000fe20000000000 */
[----:B------:R-:W-:Y:S02]  /*e5b0*/  ISETP.GE.AND P3, PT, R119, R160, PT ;  /* 0x000000a07700720c */ /* 0x000fe40003f66270 */
[----:B------:R-:W-:-:S02]  /*e5c0*/  IABS R10, R113 ;  /* 0x00000071000a7213 */ /* 0x000fc40000000000 */
[----:B------:R-:W-:Y:S01]  /*e5d0*/  FSEL R136, R117, -INF , !P4 ;  /* 0xff80000075887808 */ /* 0x000fe20006000000 */
[----:B------:R-:W1:Y:S01]  /*e5e0*/  MUFU.TANH R113, R114 ;  /* 0x0000007200717308 */ /* 0x000e620000002400 */
[C---:B------:R-:W-:Y:S02]  /*e5f0*/  ISETP.GE.AND P4, PT, R119.reuse, R161, PT ;  /* 0x000000a17700720c */ /* 0x040fe40003f86270 */
[----:B------:R-:W-:Y:S02]  /*e600*/  ISETP.GE.AND P2, PT, R119, R159, PT ;  /* 0x0000009f7700720c */ /* 0x000fe40003f46270 */
[----:B------:R-:W-:Y:S02]  /*e610*/  FSEL R38, R38, -INF , P3 ;  /* 0xff80000026267808 */ /* 0x000fe40001800000 */
[----:B------:R-:W-:Y:S02]  /*e620*/  FSEL R128, R128, -INF , !P4 ;  /* 0xff80000080807808 */ /* 0x000fe40006000000 */
[----:B------:R-:W-:-:S02]  /*e630*/  FSEL R38, R38, -INF , !P2 ;  /* 0xff80000026267808 */ /* 0x000fc40005000000 */
[C---:B------:R-:W-:Y:S02]  /*e640*/  ISETP.GE.AND P5, PT, R115.reuse, R162, PT ;  /* 0x000000a27300720c */ /* 0x040fe40003fa6270 */
[C---:B------:R-:W-:Y:S02]  /*e650*/  ISETP.GE.AND P4, PT, R115.reuse, R161, PT ;  /* 0x000000a17300720c */ /* 0x040fe40003f86270 */
[C---:B------:R-:W-:Y:S02]  /*e660*/  ISETP.GE.AND P3, PT, R115.reuse, R159, PT ;  /* 0x0000009f7300720c */ /* 0x040fe40003f66270 */
[----:B------:R-:W-:Y:S01]  /*e670*/  ISETP.GE.AND P2, PT, R115, R160, PT ;  /* 0x000000a07300720c */ /* 0x000fe20003f46270 */
[----:B------:R-:W-:Y:S01]  /*e680*/  IMAD.MOV.U32 R115, RZ, RZ, R10 ;  /* 0x000000ffff737224 */ /* 0x000fe200078e000a */
[----:B------:R-:W-:Y:S01]  /*e690*/  FSEL R120, R112, -INF , P5 ;  /* 0xff80000070787808 */ /* 0x000fe20002800000 */
[----:B------:R-:W-:Y:S01]  /*e6a0*/  VIADD R10, R37, 0xffffff40 ;  /* 0xffffff40250a7836 */ /* 0x000fe20000000000 */
[----:B------:R-:W-:-:S02]  /*e6b0*/  FSEL R30, R30, -INF , P2 ;  /* 0xff8000001e1e7808 */ /* 0x000fc40001000000 */
[----:B------:R-:W-:Y:S02]  /*e6c0*/  I2FP.F32.S32 R112, R115 ;  /* 0x0000007300707245 */ /* 0x000fe40000201400 */
[----:B------:R-:W-:Y:S02]  /*e6d0*/  ISETP.GE.AND P5, PT, R10, R162, PT ;  /* 0x000000a20a00720c */ /* 0x000fe40003fa6270 */
[----:B------:R-:W-:Y:S01]  /*e6e0*/  FSEL R30, R30, -INF , !P3 ;  /* 0xff8000001e1e7808 */ /* 0x000fe20005800000 */
[----:B-1----:R-:W-:Y:S01]  /*e6f0*/  FFMA.FTZ R112, -R158, R112, R113 ;  /* 0x000000709e707223 */ /* 0x002fe20000010171 */
[----:B------:R-:W-:Y:S01]  /*e700*/  ISETP.GE.AND P3, PT, R10, R160, PT ;  /* 0x000000a00a00720c */ /* 0x000fe20003f66270 */
[----:B------:R-:W-:Y:S01]  /*e710*/  FMUL.FTZ R113, R9, R105 ;  /* 0x0000006909717220 */ /* 0x000fe20000410000 */
[----:B------:R-:W-:Y:S01]  /*e720*/  FSEL R120, R120, -INF , !P4 ;  /* 0xff80000078787808 */ /* 0x000fe20006000000 */
[----:B------:R-:W-:Y:S01]  /*e730*/  VIADD R9, R37, 0xffffff41 ;  /* 0xffffff4125097836 */ /* 0x000fe20000000000 */
[----:B------:R-:W-:-:S02]  /*e740*/  ISETP.GE.AND P4, PT, R10, R161, PT ;  /* 0x000000a10a00720c */ /* 0x000fc40003f86270 */
[----:B------:R-:W-:Y:S01]  /*e750*/  ISETP.GE.AND P2, PT, R10, R159, PT ;  /* 0x0000009f0a00720c */ /* 0x000fe20003f46270 */
[----:B------:R-:W1:Y:S01]  /*e760*/  MUFU.TANH R113, R113 ;  /* 0x0000007100717308 */ /* 0x000e620000002400 */
[----:B------:R-:W-:Y:S02]  /*e770*/  FSEL R36, R36, -INF , P5 ;  /* 0xff80000024247808 */ /* 0x000fe40002800000 */
[----:B------:R-:W-:Y:S02]  /*e780*/  FSEL R10, R112, -INF , P3 ;  /* 0xff800000700a7808 */ /* 0x000fe40001800000 */
[----:B------:R-:W-:Y:S02]  /*e790*/  FSEL R112, R36, -INF , !P4 ;  /* 0xff80000024707808 */ /* 0x000fe40006000000 */
[----:B------:R-:W-:Y:S02]  /*e7a0*/  FSEL R36, R10, -INF , !P2 ;  /* 0xff8000000a247808 */ /* 0x000fe40005000000 */
[----:B------:R-:W-:-:S02]  /*e7b0*/  I2FP.F32.S32 R10, R111 ;  /* 0x0000006f000a7245 */ /* 0x000fc40000201400 */
[C---:B------:R-:W-:Y:S02]  /*e7c0*/  ISETP.GE.AND P5, PT, R9.reuse, R162, PT ;  /* 0x000000a20900720c */ /* 0x040fe40003fa6270 */
[C---:B------:R-:W-:Y:S01]  /*e7d0*/  ISETP.GE.AND P4, PT, R9.reuse, R161, PT ;  /* 0x000000a10900720c */ /* 0x040fe20003f86270 */
[----:B------:R-:W-:Y:S01]  /*e7e0*/  FFMA.FTZ R10, -R158, R10, R11 ;  /* 0x0000000a9e0a7223 */ /* 0x000fe2000001010b */
[----:B------:R-:W-:Y:S01]  /*e7f0*/  FMUL.FTZ R11, R6, R105 ;  /* 0x00000069060b7220 */ /* 0x000fe20000410000 */
[----:B------:R-:W-:Y:S01]  /*e800*/  ISETP.GE.AND P3, PT, R9, R159, PT ;  /* 0x0000009f0900720c */ /* 0x000fe20003f66270 */
[----:B------:R-:W-:Y:S01]  /*e810*/  VIADD R6, R37, 0xffffff48 ;  /* 0xffffff4825067836 */ /* 0x000fe20000000000 */
[----:B------:R-:W-:Y:S02]  /*e820*/  ISETP.GE.AND P2, PT, R9, R160, PT ;  /* 0x000000a00900720c */ /* 0x000fe40003f46270 */
[----:B------:R-:W2:Y:S01]  /*e830*/  MUFU.TANH R9, R4 ;  /* 0x0000000400097308 */ /* 0x000ea20000002400 */
[----:B------:R-:W-:-:S02]  /*e840*/  IABS R96, R96 ;  /* 0x0000006000607213 */ /* 0x000fc40000000000 */
[----:B------:R-:W-:Y:S02]  /*e850*/  I2FP.F32.S32 R106, R106 ;  /* 0x0000006a006a7245 */ /* 0x000fe40000201400 */
[----:B------:R-:W-:Y:S02]  /*e860*/  IABS R104, R104 ;  /* 0x0000006800687213 */ /* 0x000fe40000000000 */
[----:B------:R-:W-:Y:S01]  /*e870*/  IABS R108, R108 ;  /* 0x0000006c006c7213 */ /* 0x000fe20000000000 */
[----:B------:R-:W3:Y:S01]  /*e880*/  MUFU.TANH R11, R11 ;  /* 0x0000000b000b7308 */ /* 0x000ee20000002400 */
[----:B------:R-:W-:Y:S01]  /*e890*/  I2FP.F32.S32 R96, R96 ;  /* 0x0000006000607245 */ /* 0x000fe20000201400 */
[C---:B-1----:R-:W-:Y:S01]  /*e8a0*/  FFMA.FTZ R106, -R158.reuse, R106, R113 ;  /* 0x0000006a9e6a7223 */ /* 0x042fe20000010171 */
[----:B------:R-:W-:Y:S02]  /*e8b0*/  I2FP.F32.S32 R104, R104 ;  /* 0x0000006800687245 */ /* 0x000fe40000201400 */
[----:B------:R-:W-:Y:S01]  /*e8c0*/  I2FP.F32.S32 R108, R108 ;  /* 0x0000006c006c7245 */ /* 0x000fe20000201400 */
[----:B------:R-:W-:Y:S01]  /*e8d0*/  FFMA.FTZ R96, -R158, R96, R5 ;  /* 0x000000609e607223 */ /* 0x000fe20000010105 */
[----:B------:R-:W-:Y:S01]  /*e8e0*/  FSEL R10, R10, -INF , P2 ;  /* 0xff8000000a0a7808 */ /* 0x000fe20001000000 */
[----:B------:R-:W1:Y:S01]  /*e8f0*/  MUFU.TANH R5, R52 ;  /* 0x0000003400057308 */ /* 0x000e620000002400 */
[----:B------:R-:W-:Y:S01]  /*e900*/  IABS R102, R102 ;  /* 0x0000006600667213 */ /* 0x000fe20000000000 */
[----:B--2---:R-:W-:Y:S01]  /*e910*/  FFMA.FTZ R9, -R158, R104, R9 ;  /* 0x000000689e097223 */ /* 0x004fe20000010109 */
[----:B------:R-:W-:Y:S01]  /*e920*/  FSEL R106, R106, -INF , P5 ;  /* 0xff8000006a6a7808 */ /* 0x000fe20002800000 */
[----:B------:R-:W-:Y:S01]  /*e930*/  VIADD R4, R37, 0xffffff49 ;  /* 0xffffff4925047836 */ /* 0x000fe20000000000 */
[----:B------:R-:W-:-:S02]  /*e940*/  FSEL R126, R10, -INF , !P3 ;  /* 0xff8000000a7e7808 */ /* 0x000fc40005800000 */
[----:B------:R-:W-:Y:S01]  /*e950*/  I2FP.F32.S32 R102, R102 ;  /* 0x0000006600667245 */ /* 0x000fe20000201400 */
[----:B---3--:R-:W-:Y:S01]  /*e960*/  FFMA.FTZ R11, -R158, R108, R11 ;  /* 0x0000006c9e0b7223 */ /* 0x008fe2000001010b */
[C---:B------:R-:W-:Y:S02]  /*e970*/  ISETP.GE.AND P5, PT, R6.reuse, R162, PT ;  /* 0x000000a20600720c */ /* 0x040fe40003fa6270 */
[----:B------:R-:W-:Y:S01]  /*e980*/  ISETP.GE.AND P3, PT, R6, R160, PT ;  /* 0x000000a00600720c */ /* 0x000fe20003f66270 */
[----:B------:R-:W-:Y:S01]  /*e990*/  FFMA.FTZ R102, -R158, R102, R7 ;  /* 0x000000669e667223 */ /* 0x000fe20000010107 */
[----:B------:R-:W-:Y:S01]  /*e9a0*/  FSEL R114, R106, -INF , !P4 ;  /* 0xff8000006a727808 */ /* 0x000fe20006000000 */
[----:B------:R-:W-:Y:S01]  /*e9b0*/  FMUL.FTZ R7, R54, R105 ;  /* 0x0000006936077220 */ /* 0x000fe20000410000 */
[C---:B------:R-:W-:Y:S02]  /*e9c0*/  ISETP.GE.AND P4, PT, R6.reuse, R161, PT ;  /* 0x000000a10600720c */ /* 0x040fe40003f86270 */
[----:B------:R-:W-:-:S02]  /*e9d0*/  ISETP.GE.AND P2, PT, R6, R159, PT ;  /* 0x0000009f0600720c */ /* 0x000fc40003f46270 */
[----:B------:R-:W-:Y:S01]  /*e9e0*/  FSEL R9, R9, -INF , P5 ;  /* 0xff80000009097808 */ /* 0x000fe20002800000 */
[----:B------:R-:W2:Y:S01]  /*e9f0*/  MUFU.TANH R7, R7 ;  /* 0x0000000700077308 */ /* 0x000ea20000002400 */
[----:B------:R-:W-:Y:S02]  /*ea00*/  FSEL R11, R11, -INF , P3 ;  /* 0xff8000000b0b7808 */ /* 0x000fe40001800000 */
[----:B------:R-:W-:Y:S02]  /*ea10*/  IABS R66, R66 ;  /* 0x0000004200427213 */ /* 0x000fe40000000000 */
[----:B------:R-:W-:Y:S01]  /*ea20*/  FSEL R108, R9, -INF , !P4 ;  /* 0xff800000096c7808 */ /* 0x000fe20006000000 */
[----:B------:R-:W-:Y:S01]  /*ea30*/  FMUL.FTZ R9, R50, R105 ;  /* 0x0000006932097220 */ /* 0x000fe20000410000 */
[----:B------:R-:W-:Y:S02]  /*ea40*/  FSEL R182, R11, -INF , !P2 ;  /* 0xff8000000bb67808 */ /* 0x000fe40005000000 */
[----:B------:R-:W-:-:S02]  /*ea50*/  ISETP.GE.AND P5, PT, R4, R162, PT ;  /* 0x000000a20400720c */ /* 0x000fc40003fa6270 */
[C---:B------:R-:W-:Y:S01]  /*ea60*/  ISETP.GE.AND P4, PT, R4.reuse, R161, PT ;  /* 0x000000a10400720c */ /* 0x040fe20003f86270 */
[----:B------:R-:W-:Y:S01]  /*ea70*/  MUFU.TANH R9, R9 ;  /* 0x0000000900097308 */ /* 0x000fe20000002400 */
[C---:B------:R-:W-:Y:S02]  /*ea80*/  ISETP.GE.AND P3, PT, R4.reuse, R159, PT ;  /* 0x0000009f0400720c */ /* 0x040fe40003f66270 */
[----:B------:R-:W-:Y:S01]  /*ea90*/  ISETP.GE.AND P2, PT, R4, R160, PT ;  /* 0x000000a00400720c */ /* 0x000fe20003f46270 */
[----:B------:R-:W-:Y:S01]  /*eaa0*/  VIADD R4, R37, 0xffffff50 ;  /* 0xffffff5025047836 */ /* 0x000fe20000000000 */
[----:B------:R-:W-:Y:S02]  /*eab0*/  I2FP.F32.S32 R66, R66 ;  /* 0x0000004200427245 */ /* 0x000fe40000201400 */
[----:B------:R-:W-:Y:S02]  /*eac0*/  FSEL R96, R96, -INF , P5 ;  /* 0xff80000060607808 */ /* 0x000fe40002800000 */
[----:B------:R-:W-:Y:S01]  /*ead0*/  ISETP.GE.AND P5, PT, R4, R162, PT ;  /* 0x000000a20400720c */ /* 0x000fe20003fa6270 */
[----:B-1----:R-:W-:Y:S01]  /*eae0*/  FFMA.FTZ R5, -R158, R66, R5 ;  /* 0x000000429e057223 */ /* 0x002fe20000010105 */
[----:B------:R-:W-:-:S02]  /*eaf0*/  IABS R97, R97 ;  /* 0x0000006100617213 */ /* 0x000fc40000000000 */
[----:B------:R-:W-:Y:S02]  /*eb00*/  FSEL R102, R102, -INF , P2 ;  /* 0xff80000066667808 */ /* 0x000fe40001000000 */
[----:B------:R-:W-:Y:S02]  /*eb10*/  FSEL R104, R5, -INF , P5 ;  /* 0xff80000005687808 */ /* 0x000fe40002800000 */
[----:B------:R-:W1:Y:S01]  /*eb20*/  MUFU.TANH R5, R53 ;  /* 0x0000003500057308 */ /* 0x000e620000002400 */
[----:B------:R-:W-:Y:S02]  /*eb30*/  I2FP.F32.S32 R6, R97 ;  /* 0x0000006100067245 */ /* 0x000fe40000201400 */
[----:B------:R-:W-:Y:S02]  /*eb40*/  FSEL R186, R102, -INF , !P3 ;  /* 0xff80000066ba7808 */ /* 0x000fe40005800000 */
[----:B------:R-:W-:Y:S01]  /*eb50*/  IABS R57, R57 ;  /* 0x0000003900397213 */ /* 0x000fe20000000000 */
[----:B--2---:R-:W-:Y:S01]  /*eb60*/  FFMA.FTZ R6, -R158, R6, R7 ;  /* 0x000000069e067223 */ /* 0x004fe20000010107 */
[----:B------:R-:W-:Y:S01]  /*eb70*/  IABS R64, R64 ;  /* 0x0000004000407213 */ /* 0x000fe20000000000 */
[----:B------:R-:W-:Y:S01]  /*eb80*/  FMUL.FTZ R7, R48, R105 ;  /* 0x0000006930077220 */ /* 0x000fe20000410000 */
[----:B------:R-:W-:-:S02]  /*eb90*/  ISETP.GE.AND P3, PT, R4, R160, PT ;  /* 0x000000a00400720c */ /* 0x000fc40003f66270 */
[----:B------:R-:W-:Y:S02]  /*eba0*/  FSEL R106, R96, -INF , !P4 ;  /* 0xff800000606a7808 */ /* 0x000fe40006000000 */
[C---:B------:R-:W-:Y:S01]  /*ebb0*/  ISETP.GE.AND P4, PT, R4.reuse, R161, PT ;  /* 0x000000a10400720c */ /* 0x040fe20003f86270 */
[----:B------:R-:W2:Y:S01]  /*ebc0*/  MUFU.TANH R7, R7 ;  /* 0x0000000700077308 */ /* 0x000ea20000002400 */
[----:B------:R-:W-:Y:S01]  /*ebd0*/  ISETP.GE.AND P2, PT, R4, R159, PT ;  /* 0x0000009f0400720c */ /* 0x000fe20003f46270 */
[----:B------:R-:W-:Y:S01]  /*ebe0*/  VIADD R4, R37, 0xffffff51 ;  /* 0xffffff5125047836 */ /* 0x000fe20000000000 */
[----:B------:R-:W-:Y:S01]  /*ebf0*/  I2FP.F32.S32 R57, R57 ;  /* 0x0000003900397245 */ /* 0x000fe20000201400 */
[----:B------:R-:W-:Y:S03]  /*ec00*/  HMMA.16816.F32 R96, R92, R98, RZ ;  /* 0x000000625c60723c */ /* 0x000fe600000018ff */
[----:B------:R-:W-:-:S02]  /*ec10*/  I2FP.F32.S32 R64, R64 ;  /* 0x0000004000407245 */ /* 0x000fc40000201400 */
[----:B------:R-:W-:Y:S01]  /*ec20*/  FSEL R6, R6, -INF , P3 ;  /* 0xff80000006067808 */ /* 0x000fe20001800000 */
[----:B-1----:R-:W-:Y:S01]  /*ec30*/  FFMA.FTZ R5, -R158, R57, R5 ;  /* 0x000000399e057223 */ /* 0x002fe20000010105 */
[----:B------:R-:W-:Y:S01]  /*ec40*/  ISETP.GE.AND P5, PT, R4, R162, PT ;  /* 0x000000a20400720c */ /* 0x000fe20003fa6270 */
[----:B------:R-:W-:Y:S01]  /*ec50*/  FFMA.FTZ R64, -R158, R64, R55 ;  /* 0x000000409e407223 */ /* 0x000fe20000010137 */
[----:B------:R-:W-:Y:S02]  /*ec60*/  FSEL R190, R6, -INF , !P2 ;  /* 0xff80000006be7808 */ /* 0x000fe40005000000 */
[----:B------:R-:W-:Y:S02]  /*ec70*/  ISETP.GE.AND P2, PT, R4, R160, PT ;  /* 0x000000a00400720c */ /* 0x000fe40003f46270 */
[----:B------:R-:W-:Y:S02]  /*ec80*/  FSEL R104, R104, -INF , !P4 ;  /* 0xff80000068687808 */ /* 0x000fe40006000000 */
[----:B------:R-:W-:-:S02]  /*ec90*/  ISETP.GE.AND P4, PT, R4, R161, PT ;  /* 0x000000a10400720c */ /* 0x000fc40003f86270 */
[----:B------:R-:W-:Y:S01]  /*eca0*/  ISETP.GE.AND P3, PT, R4, R159, PT ;  /* 0x0000009f0400720c */ /* 0x000fe20003f66270 */
[----:B------:R-:W-:Y:S01]  /*ecb0*/  VIADD R4, R37, 0xffffff58 ;  /* 0xffffff5825047836 */ /* 0x000fe20000000000 */
[----:B------:R-:W-:Y:S02]  /*ecc0*/  FSEL R5, R5, -INF , P5 ;  /* 0xff80000005057808 */ /* 0x000fe40002800000 */
[----:B------:R-:W-:Y:S02]  /*ecd0*/  FSEL R196, R64, -INF , P2 ;  /* 0xff80000040c47808 */ /* 0x000fe40001000000 */
[----:B------:R-:W-:Y:S02]  /*ece0*/  IABS R56, R56 ;  /* 0x0000003800387213 */ /* 0x000fe40000000000 */
[----:B------:R-:W-:Y:S01]  /*ecf0*/  FSEL R66, R5, -INF , !P4 ;  /* 0xff80000005427808 */ /* 0x000fe20006000000 */
[----:B------:R-:W-:Y:S01]  /*ed00*/  FMUL.FTZ R5, R49, R105 ;  /* 0x0000006931057220 */ /* 0x000fe20000410000 */
[----:B------:R-:W-:Y:S01]  /*ed10*/  FSEL R196, R196, -INF , !P3 ;  /* 0xff800000c4c47808 */ /* 0x000fe20005800000 */
[----:B------:R-:W-:Y:S01]  /*ed20*/  MUFU.TANH R49, R44 ;  /* 0x0000002c00317308 */ /* 0x000fe20000002400 */
[----:B------:R-:W-:-:S02]  /*ed30*/  ISETP.GE.AND P5, PT, R4, R162, PT ;  /* 0x000000a20400720c */ /* 0x000fc40003fa6270 */
[C---:B------:R-:W-:Y:S02]  /*ed40*/  ISETP.GE.AND P4, PT, R4.reuse, R161, PT ;  /* 0x000000a10400720c */ /* 0x040fe40003f86270 */
[C---:B------:R-:W-:Y:S02]  /*ed50*/  ISETP.GE.AND P2, PT, R4.reuse, R159, PT ;  /* 0x0000009f0400720c */ /* 0x040fe40003f46270 */
[----:B------:R-:W-:Y:S01]  /*ed60*/  ISETP.GE.AND P3, PT, R4, R160, PT ;  /* 0x000000a00400720c */ /* 0x000fe20003f66270 */
[----:B------:R-:W-:Y:S01]  /*ed70*/  IMAD.MOV.U32 R4, RZ, RZ, R56 ;  /* 0x000000ffff047224 */ /* 0x000fe200078e0038 */
[----:B------:R-:W-:Y:S01]  /*ed80*/  IABS R8, R8 ;  /* 0x0000000800087213 */ /* 0x000fe20000000000 */
[----:B------:R-:W1:Y:S01]  /*ed90*/  MUFU.TANH R5, R5 ;  /* 0x0000000500057308 */ /* 0x000e620000002400 */
[----:B------:R-:W-:Y:S01]  /*eda0*/  IABS R13, R13 ;  /* 0x0000000d000d7213 */ /* 0x000fe20000000000 */
[----:B------:R-:W-:Y:S05]  /*edb0*/  HMMA.16816.F32 R56, R88, R58, R96 ;  /* 0x0000003a5838723c */ /* 0x000fea0000001860 */
[----:B------:R-:W-:-:S02]  /*edc0*/  I2FP.F32.S32 R4, R4 ;  /* 0x0000000400047245 */ /* 0x000fc40000201400 */
[----:B------:R-:W-:Y:S02]  /*edd0*/  I2FP.F32.S32 R6, R8 ;  /* 0x0000000800067245 */ /* 0x000fe40000201400 */
[----:B------:R-:W-:Y:S01]  /*ede0*/  IABS R12, R12 ;  /* 0x0000000c000c7213 */ /* 0x000fe20000000000 */
[C---:B------:R-:W-:Y:S01]  /*edf0*/  FFMA.FTZ R9, -R158.reuse, R4, R9 ;  /* 0x000000049e097223 */ /* 0x040fe20000010109 */
[----:B------:R-:W-:Y:S02]  /*ee00*/  VIADD R4, R37, 0xffffff59 ;  /* 0xffffff5925047836 */ /* 0x000fe40000000000 */
[----:B--2---:R-:W-:Y:S01]  /*ee10*/  FFMA.FTZ R6, -R158, R6, R7 ;  /* 0x000000069e067223 */ /* 0x004fe20000010107 */
[----:B------:R-:W-:Y:S01]  /*ee20*/  IABS R15, R15 ;  /* 0x0000000f000f7213 */ /* 0x000fe20000000000 */
[----:B------:R-:W2:Y:S01]  /*ee30*/  MUFU.TANH R7, R51 ;  /* 0x0000003300077308 */ /* 0x000ea20000002400 */
[----:B------:R-:W-:Y:S02]  /*ee40*/  FSEL R202, R9, -INF , P3 ;  /* 0xff80000009ca7808 */ /* 0x000fe40001800000 */
[----:B------:R-:W3:Y:S01]  /*ee50*/  LDSM.16.M88.4 R8, [R100+0x2c00] ;  /* 0x002c00006408783b */ /* 0x000ee20000000200 */
[----:B------:R-:W-:-:S02]  /*ee60*/  FSEL R6, R6, -INF , P5 ;  /* 0xff80000006067808 */ /* 0x000fc40002800000 */
[----:B------:R-:W-:Y:S02]  /*ee70*/  FSEL R202, R202, -INF , !P2 ;  /* 0xff800000caca7808 */ /* 0x000fe40005000000 */
[----:B------:R4:W5:Y:S01]  /*ee80*/  MUFU.TANH R51, R46 ;  /* 0x0000002e00337308 */ /* 0x0009620000002400 */
[----:B------:R-:W-:Y:S01]  /*ee90*/  FSEL R102, R6, -INF , !P4 ;  /* 0xff80000006667808 */ /* 0x000fe20006000000 */
[-C--:B------:R-:W-:Y:S01]  /*eea0*/  FMUL.FTZ R57, R57, R105.reuse ;  /* 0x0000006939397220 */ /* 0x080fe20000410000 */
[C---:B------:R-:W-:Y:S01]  /*eeb0*/  ISETP.GE.AND P5, PT, R4.reuse, R162, PT ;  /* 0x000000a20400720c */ /* 0x040fe20003fa6270 */
[----:B------:R-:W-:Y:S01]  /*eec0*/  FMUL.FTZ R59, R59, R105 ;  /* 0x000000693b3b7220 */ /* 0x000fe20000410000 */
[C---:B------:R-:W-:Y:S02]  /*eed0*/  ISETP.GE.AND P4, PT, R4.reuse, R161, PT ;  /* 0x000000a10400720c */ /* 0x040fe40003f86270 */
[C---:B------:R-:W-:Y:S01]  /*eee0*/  ISETP.GE.AND P3, PT, R4.reuse, R159, PT ;  /* 0x0000009f0400720c */ /* 0x040fe20003f66270 */
[----:B------:R-:W-:Y:S01]  /*eef0*/  MUFU.TANH R57, R57 ;  /* 0x0000003900397308 */ /* 0x000fe20000002400 */
[----:B------:R-:W-:-:S02]  /*ef00*/  ISETP.GE.AND P2, PT, R4, R160, PT ;  /* 0x000000a00400720c */ /* 0x000fc40003f46270 */
[----:B------:R-:W-:Y:S02]  /*ef10*/  I2FP.F32.S32 R13, R13 ;  /* 0x0000000d000d7245 */ /* 0x000fe40000201400 */
[----:B------:R-:W-:Y:S02]  /*ef20*/  I2FP.F32.S32 R6, R12 ;  /* 0x0000000c00067245 */ /* 0x000fe40000201400 */
[----:B------:R-:W-:Y:S01]  /*ef30*/  I2FP.F32.S32 R4, R15 ;  /* 0x0000000f00047245 */ /* 0x000fe20000201400 */
[C---:B-1----:R-:W-:Y:S01]  /*ef40*/  FFMA.FTZ R12, -R158.reuse, R13, R5 ;  /* 0x0000000d9e0c7223 */ /* 0x042fe20000010105 */
[----:B------:R-:W-:Y:S01]  /*ef50*/  IABS R14, R14 ;  /* 0x0000000e000e7213 */ /* 0x000fe20000000000 */
[C---:B------:R-:W-:Y:S01]  /*ef60*/  FFMA.FTZ R49, -R158.reuse, R6, R49 ;  /* 0x000000069e317223 */ /* 0x040fe20000010131 */
[----:B------:R-:W-:Y:S01]  /*ef70*/  IABS R44, R107 ;  /* 0x0000006b002c7213 */ /* 0x000fe20000000000 */
[----:B--2---:R-:W-:Y:S01]  /*ef80*/  FFMA.FTZ R15, -R158, R4, R7 ;  /* 0x000000049e0f7223 */ /* 0x004fe20000010107 */
[----:B------:R-:W-:Y:S01]  /*ef90*/  I2FP.F32.S32 R14, R14 ;  /* 0x0000000e000e7245 */ /* 0x000fe20000201400 */
[----:B------:R-:W1:Y:S01]  /*efa0*/  LDSM.16.M88.4 R4, [R87+0x2c00] ;  /* 0x002c00005704783b */ /* 0x000e620000000200 */
[----:B------:R-:W-:Y:S01]  /*efb0*/  FSEL R12, R12, -INF , P5 ;  /* 0xff8000000c0c7808 */ /* 0x000fe20002800000 */
[----:B----4-:R-:W-:Y:S01]  /*efc0*/  FMUL.FTZ R46, R56, R105 ;  /* 0x00000069382e7220 */ /* 0x010fe20000410000 */
[----:B------:R-:W-:Y:S01]  /*efd0*/  FSEL R15, R15, -INF , P2 ;  /* 0xff8000000f0f7808 */ /* 0x000fe20001000000 */
[----:B-----5:R-:W-:Y:S01]  /*efe0*/  FFMA.FTZ R13, -R158, R14, R51 ;  /* 0x0000000e9e0d7223 */ /* 0x020fe20000010133 */
[C---:B------:R-:W-:Y:S01]  /*eff0*/  VIADD R14, R37.reuse, 0xffffff60 ;  /* 0xffffff60250e7836 */ /* 0x040fe20000000000 */
[----:B------:R-:W-:Y:S01]  /*f000*/  FSEL R96, R12, -INF , !P4 ;  /* 0xff8000000c607808 */ /* 0x000fe20006000000 */
[----:B------:R-:W-:Y:S01]  /*f010*/  VIADD R12, R37, 0xffffff61 ;  /* 0xffffff61250c7836 */ /* 0x000fe20000000000 */
[----:B------:R-:W-:Y:S01]  /*f020*/  FSEL R210, R15, -INF , !P3 ;  /* 0xff8000000fd27808 */ /* 0x000fe20005800000 */
[----:B------:R-:W-:-:S04]  /*f030*/  DEPBAR.LE SB0, 0x0 ;  /* 0x000080000000791a */ /* 0x000fc80000000000 */
[C---:B------:R-:W-:Y:S02]  /*f040*/  ISETP.GE.AND P5, PT, R14.reuse, R162, PT ;  /* 0x000000a20e00720c */ /* 0x040fe40003fa6270 */
[C---:B------:R-:W-:Y:S02]  /*f050*/  ISETP.GE.AND P3, PT, R14.reuse, R160, PT ;  /* 0x000000a00e00720c */ /* 0x040fe40003f66270 */
[C---:B------:R-:W-:Y:S02]  /*f060*/  ISETP.GE.AND P4, PT, R14.reuse, R161, PT ;  /* 0x000000a10e00720c */ /* 0x040fe40003f86270 */
[----:B------:R-:W-:Y:S02]  /*f070*/  ISETP.GE.AND P2, PT, R14, R159, PT ;  /* 0x0000009f0e00720c */ /* 0x000fe40003f46270 */
        /* <DEDUP_REMOVED lines=8> */
[----:B---3--:R-:W-:Y:S03]  /*f100*/  HMMA.16816.F32 R12, R92, R8, RZ ;  /* 0x000000085c0c723c */ /* 0x008fe600000018ff */
[----:B------:R-:W-:Y:S01]  /*f110*/  FMUL.FTZ R9, R47, R105 ;  /* 0x000000692f097220 */ /* 0x000fe20000410000 */
[----:B------:R-:W-:Y:S01]  /*f120*/  IABS R8, R109 ;  /* 0x0000006d00087213 */ /* 0x000fe20000000000 */
[----:B------:R-:W-:Y:S01]  /*f130*/  FMUL.FTZ R47, R58, R105 ;  /* 0x000000693a2f7220 */ /* 0x000fe20000410000 */
[----:B------:R-:W-:Y:S02]  /*f140*/  I2FP.F32.S32 R44, R44 ;  /* 0x0000002c002c7245 */ /* 0x000fe40000201400 */
[----:B------:R-:W-:Y:S01]  /*f150*/  I2FP.F32.S32 R8, R8 ;  /* 0x0000000800087245 */ /* 0x000fe20000201400 */
[----:B------:R-:W2:Y:S01]  /*f160*/  MUFU.TANH R9, R9 ;  /* 0x0000000900097308 */ /* 0x000ea20000002400 */
[----:B------:R-:W-:Y:S01]  /*f170*/  IABS R65, R65 ;  /* 0x0000004100417213 */ /* 0x000fe20000000000 */
[----:B------:R-:W-:Y:S01]  /*f180*/  FFMA.FTZ R44, -R158, R44, R45 ;  /* 0x0000002c9e2c7223 */ /* 0x000fe2000001012d */
[----:B------:R-:W-:-:S02]  /*f190*/  IABS R67, R67 ;  /* 0x0000004300437213 */ /* 0x000fc40000000000 */
[----:B------:R-:W-:Y:S02]  /*f1a0*/  IABS R35, R35 ;  /* 0x0000002300237213 */ /* 0x000fe40000000000 */
[----:B------:R-:W-:Y:S01]  /*f1b0*/  FSEL R44, R44, -INF , P5 ;  /* 0xff8000002c2c7808 */ /* 0x000fe20002800000 */
[----:B------:R3:W-:Y:S01]  /*f1c0*/  MUFU.TANH R45, R46 ;  /* 0x0000002e002d7308 */ /* 0x0007e20000002400 */
[----:B------:R-:W-:Y:S02]  /*f1d0*/  IABS R39, R39 ;  /* 0x0000002700277213 */ /* 0x000fe40000000000 */
[----:B------:R-:W-:Y:S01]  /*f1e0*/  FSEL R56, R44, -INF , !P4 ;  /* 0xff8000002c387808 */ /* 0x000fe20006000000 */
[----:B-1----:R-:W-:Y:S05]  /*f1f0*/  HMMA.16816.F32 R12, R88, R4, R12 ;  /* 0x00000004580c723c */ /* 0x002fea000000180c */
[----:B------:R-:W-:Y:S01]  /*f200*/  VIADD R5, R37, 0xffffff68 ;  /* 0xffffff6825057836 */ /* 0x000fe20000000000 */
[----:B------:R-:W-:Y:S01]  /*f210*/  I2FP.F32.S32 R44, R67 ;  /* 0x00000043002c7245 */ /* 0x000fe20000201400 */
[----:B------:R-:W1:Y:S01]  /*f220*/  MUFU.TANH R47, R47 ;  /* 0x0000002f002f7308 */ /* 0x000e620000002400 */
[----:B--2---:R-:W-:Y:S01]  /*f230*/  FFMA.FTZ R8, -R158, R8, R9 ;  /* 0x000000089e087223 */ /* 0x004fe20000010109 */
[----:B------:R-:W-:-:S02]  /*f240*/  I2FP.F32.S32 R35, R35 ;  /* 0x0000002300237245 */ /* 0x000fc40000201400 */
[C---:B------:R-:W-:Y:S02]  /*f250*/  ISETP.GE.AND P5, PT, R5.reuse, R162, PT ;  /* 0x000000a20500720c */ /* 0x040fe40003fa6270 */
[----:B------:R-:W-:Y:S01]  /*f260*/  FSEL R4, R8, -INF , P2 ;  /* 0xff80000008047808 */ /* 0x000fe20001000000 */
[----:B------:R-:W-:Y:S01]  /*f270*/  FFMA.FTZ R35, -R158, R35, R57 ;  /* 0x000000239e237223 */ /* 0x000fe20000010139 */
[----:B------:R-:W-:Y:S03]  /*f280*/  HMMA.16816.F32 R8, R92, R10, RZ ;  /* 0x0000000a5c08723c */ /* 0x000fe600000018ff */
[C---:B------:R-:W-:Y:S02]  /*f290*/  ISETP.GE.AND P4, PT, R5.reuse, R161, PT ;  /* 0x000000a10500720c */ /* 0x040fe40003f86270 */
[----:B------:R-:W-:Y:S02]  /*f2a0*/  FSEL R4, R4, -INF , !P3 ;  /* 0xff80000004047808 */ /* 0x000fe40005800000 */
[----:B------:R-:W-:-:S02]  /*f2b0*/  ISETP.GE.AND P2, PT, R5, R159, PT ;  /* 0x0000009f0500720c */ /* 0x000fc40003f46270 */
[----:B------:R-:W-:Y:S01]  /*f2c0*/  ISETP.GE.AND P3, PT, R5, R160, PT ;  /* 0x000000a00500720c */ /* 0x000fe20003f66270 */
[----:B------:R-:W-:Y:S01]  /*f2d0*/  FMUL.FTZ R5, R12, R105 ;  /* 0x000000690c057220 */ /* 0x000fe20000410000 */
[----:B------:R-:W-:Y:S01]  /*f2e0*/  IABS R12, R33 ;  /* 0x00000021000c7213 */ /* 0x000fe20000000000 */
[----:B------:R-:W-:Y:S01]  /*f2f0*/  FMUL.FTZ R14, R14, R105 ;  /* 0x000000690e0e7220 */ /* 0x000fe20000410000 */
[----:B------:R-:W2:Y:S01]  /*f300*/  MUFU.TANH R33, R59 ;  /* 0x0000003b00217308 */ /* 0x000ea20000002400 */
[----:B---3--:R-:W-:Y:S01]  /*f310*/  I2FP.F32.S32 R46, R65 ;  /* 0x00000041002e7245 */ /* 0x008fe20000201400 */
[C---:B-1----:R-:W-:Y:S01]  /*f320*/  FFMA.FTZ R47, -R158.reuse, R44, R47 ;  /* 0x0000002c9e2f7223 */ /* 0x042fe2000001012f */
[----:B------:R-:W-:Y:S01]  /*f330*/  I2FP.F32.S32 R12, R12 ;  /* 0x0000000c000c7245 */ /* 0x000fe20000201400 */
[----:B------:R-:W-:Y:S02]  /*f340*/  VIADD R44, R37, 0xffffff69 ;  /* 0xffffff69252c7836 */ /* 0x000fe40000000000 */
[----:B------:R-:W-:Y:S01]  /*f350*/  FMUL.FTZ R13, R13, R105 ;  /* 0x000000690d0d7220 */ /* 0x000fe20000410000 */
[----:B------:R-:W-:Y:S01]  /*f360*/  FFMA.FTZ R45, -R158, R46, R45 ;  /* 0x0000002e9e2d7223 */ /* 0x000fe2000001012d */
[----:B------:R-:W-:Y:S01]  /*f370*/  FSEL R47, R47, -INF , P3 ;  /* 0xff8000002f2f7808 */ /* 0x000fe20001800000 */
[----:B------:R-:W1:Y:S01]  /*f380*/  MUFU.TANH R5, R5 ;  /* 0x0000000500057308 */ /* 0x000e620000002400 */
[----:B------:R-:W-:Y:S05]  /*f390*/  HMMA.16816.F32 R8, R88, R6, R8 ;  /* 0x000000065808723c */ /* 0x000fea0000001808 */
[----:B------:R-:W-:Y:S01]  /*f3a0*/  I2FP.F32.S32 R6, R39 ;  /* 0x0000002700067245 */ /* 0x000fe20000201400 */
[----:B------:R-:W-:Y:S01]  /*f3b0*/  FMUL.FTZ R15, R15, R105 ;  /* 0x000000690f0f7220 */ /* 0x000fe20000410000 */
[----:B------:R-:W-:-:S02]  /*f3c0*/  FSEL R45, R45, -INF , P5 ;  /* 0xff8000002d2d7808 */ /* 0x000fc40002800000 */
[----:B------:R-:W-:Y:S01]  /*f3d0*/  ISETP.GE.AND P5, PT, R44, R162, PT ;  /* 0x000000a22c00720c */ /* 0x000fe20003fa6270 */
[----:B------:R-:W3:Y:S01]  /*f3e0*/  MUFU.TANH R7, R14 ;  /* 0x0000000e00077308 */ /* 0x000ee20000002400 */
[----:B------:R-:W-:Y:S01]  /*f3f0*/  FSEL R178, R47, -INF , !P2 ;  /* 0xff8000002fb27808 */ /* 0x000fe20005000000 */
[----:B--2---:R-:W-:Y:S01]  /*f400*/  FFMA.FTZ R6, -R158, R6, R33 ;  /* 0x000000069e067223 */ /* 0x004fe20000010121 */
[----:B------:R-:W-:Y:S02]  /*f410*/  IABS R31, R31 ;  /* 0x0000001f001f7213 */ /* 0x000fe40000000000 */
[----:B------:R-:W-:Y:S02]  /*f420*/  FSEL R58, R45, -INF , !P4 ;  /* 0xff8000002d3a7808 */ /* 0x000fe40006000000 */
[----:B------:R-:W-:Y:S01]  /*f430*/  ISETP.GE.AND P2, PT, R44, R160, PT ;  /* 0x000000a02c00720c */ /* 0x000fe20003f46270 */
[----:B------:R-:W2:Y:S01]  /*f440*/  MUFU.TANH R13, R13 ;  /* 0x0000000d000d7308 */ /* 0x000ea20000002400 */
[----:B-1----:R-:W-:Y:S01]  /*f450*/  FFMA.FTZ R5, -R158, R12, R5 ;  /* 0x0000000c9e057223 */ /* 0x002fe20000010105 */
[----:B------:R-:W-:Y:S01]  /*f460*/  VIADD R12, R37, 0xffffff70 ;  /* 0xffffff70250c7836 */ /* 0x000fe20000000000 */
[----:B------:R-:W-:Y:S01]  /*f470*/  FSEL R35, R35, -INF , P5 ;  /* 0xff80000023237808 */ /* 0x000fe20002800000 */
[----:B------:R-:W-:Y:S01]  /*f480*/  FMUL.FTZ R8, R8, R105 ;  /* 0x0000006908087220 */ /* 0x000fe20000410000 */
[----:B------:R-:W-:Y:S01]  /*f490*/  ISETP.GE.AND P4, PT, R44, R161, PT ;  /* 0x000000a12c00720c */ /* 0x000fe20003f86270 */
[----:B------:R-:W-:Y:S01]  /*f4a0*/  FMUL.FTZ R9, R9, R105 ;  /* 0x0000006909097220 */ /* 0x000fe20000410000 */
[----:B------:R-:W-:Y:S01]  /*f4b0*/  ISETP.GE.AND P5, PT, R12, R162, PT ;  /* 0x000000a20c00720c */ /* 0x000fe20003fa6270 */
[----:B------:R-:W1:Y:S01]  /*f4c0*/  MUFU.TANH R15, R15 ;  /* 0x0000000f000f7308 */ /* 0x000e620000002400 */
[----:B------:R-:W-:Y:S01]  /*f4d0*/  I2FP.F32.S32 R31, R31 ;  /* 0x0000001f001f7245 */ /* 0x000fe20000201400 */
[----:B------:R-:W-:Y:S01]  /*f4e0*/  FMUL.FTZ R10, R10, R105 ;  /* 0x000000690a0a7220 */ /* 0x000fe20000410000 */
[----:B------:R-:W-:Y:S01]  /*f4f0*/  ISETP.GE.AND P3, PT, R44, R159, PT ;  /* 0x0000009f2c00720c */ /* 0x000fe20003f66270 */
[----:B------:R-:W-:Y:S01]  /*f500*/  FMUL.FTZ R11, R11, R105 ;  /* 0x000000690b0b7220 */ /* 0x000fe20000410000 */
[----:B------:R-:W-:Y:S01]  /*f510*/  FSEL R6, R6, -INF , P2 ;  /* 0xff80000006067808 */ /* 0x000fe20001000000 */
[----:B---3--:R-:W-:Y:S01]  /*f520*/  FFMA.FTZ R7, -R158, R31, R7 ;  /* 0x0000001f9e077223 */ /* 0x008fe20000010107 */
[----:B------:R-:W-:Y:S01]  /*f530*/  FSEL R98, R35, -INF , !P4 ;  /* 0xff80000023627808 */ /* 0x000fe20006000000 */
[----:B------:R-:W-:Y:S01]  /*f540*/  MUFU.TANH R9, R9 ;  /* 0x0000000900097308 */ /* 0x000fe20000002400 */
[----:B------:R-:W-:-:S02]  /*f550*/  FSEL R5, R5, -INF , P5 ;  /* 0xff80000005057808 */ /* 0x000fc40002800000 */
[----:B------:R-:W-:Y:S02]  /*f560*/  ISETP.GE.AND P4, PT, R12, R161, PT ;  /* 0x000000a10c00720c */ /* 0x000fe40003f86270 */
[----:B------:R-:W-:Y:S01]  /*f570*/  FSEL R176, R6, -INF , !P3 ;  /* 0xff80000006b07808 */ /* 0x000fe20005800000 */
[----:B------:R-:W-:Y:S01]  /*f580*/  VIADD R6, R37, 0xffffff71 ;  /* 0xffffff7125067836 */ /* 0x000fe20000000000 */
[----:B------:R-:W-:Y:S01]  /*f590*/  ISETP.GE.AND P3, PT, R12, R160, PT ;  /* 0x000000a00c00720c */ /* 0x000fe20003f66270 */
[----:B------:R-:W-:Y:S01]  /*f5a0*/  MUFU.TANH R11, R11 ;  /* 0x0000000b000b7308 */ /* 0x000fe20000002400 */
[----:B------:R-:W-:Y:S02]  /*f5b0*/  IABS R29, R29 ;  /* 0x0000001d001d7213 */ /* 0x000fe40000000000 */
[----:B------:R-:W-:Y:S02]  /*f5c0*/  IABS R27, R27 ;  /* 0x0000001b001b7213 */ /* 0x000fe40000000000 */
[----:B------:R-:W-:-:S02]  /*f5d0*/  FSEL R92, R5, -INF , !P4 ;  /* 0xff800000055c7808 */ /* 0x000fc40006000000 */
[----:B------:R-:W-:Y:S01]  /*f5e0*/  FSEL R7, R7, -INF , P3 ;  /* 0xff80000007077808 */ /* 0x000fe20001800000 */
[----:B------:R-:W3:Y:S01]  /*f5f0*/  MUFU.TANH R5, R8 ;  /* 0x0000000800057308 */ /* 0x000ee20000002400 */
[----:B------:R-:W-:Y:S02]  /*f600*/  I2FP.F32.S32 R29, R29 ;  /* 0x0000001d001d7245 */ /* 0x000fe40000201400 */
[----:B------:R-:W-:Y:S02]  /*f610*/  I2FP.F32.S32 R27, R27 ;  /* 0x0000001b001b7245 */ /* 0x000fe40000201400 */
[----:B------:R-:W-:Y:S01]  /*f620*/  ISETP.GE.AND P2, PT, R12, R159, PT ;  /* 0x0000009f0c00720c */ /* 0x000fe20003f46270 */
[----:B--2---:R-:W-:Y:S01]  /*f630*/  FFMA.FTZ R13, -R158, R29, R13 ;  /* 0x0000001d9e0d7223 */ /* 0x004fe2000001010d */
[----:B------:R-:W-:Y:S01]  /*f640*/  ISETP.GE.AND P5, PT, R6, R162, PT ;  /* 0x000000a20600720c */ /* 0x000fe20003fa6270 */
[----:B-1----:R-:W-:Y:S01]  /*f650*/  FFMA.FTZ R15, -R158, R27, R15 ;  /* 0x0000001b9e0f7223 */ /* 0x002fe2000001010f */
[----:B------:R-:W-:-:S02]  /*f660*/  FSEL R170, R7, -INF , !P2 ;  /* 0xff80000007aa7808 */ /* 0x000fc40005000000 */
[C---:B------:R-:W-:Y:S01]  /*f670*/  ISETP.GE.AND P2, PT, R6.reuse, R160, PT ;  /* 0x000000a00600720c */ /* 0x040fe20003f46270 */
[----:B------:R1:W2:Y:S01]  /*f680*/  MUFU.TANH R7, R10 ;  /* 0x0000000a00077308 */ /* 0x0002a20000002400 */
[----:B------:R-:W-:Y:S02]  /*f690*/  IABS R21, R21 ;  /* 0x0000001500157213 */ /* 0x000fe40000000000 */
[C---:B------:R-:W-:Y:S01]  /*f6a0*/  ISETP.GE.AND P4, PT, R6.reuse, R161, PT ;  /* 0x000000a10600720c */ /* 0x040fe20003f86270 */
[----:B------:R-:W-:Y:S01]  /*f6b0*/  BAR.SYNC.DEFER_BLOCKING 0x0 ;  /* 0x0000000000007b1d */ /* 0x000fe20000010000 */
[----:B------:R-:W-:Y:S01]  /*f6c0*/  ISETP.GE.AND P3, PT, R6, R159, PT ;  /* 0x0000009f0600720c */ /* 0x000fe20003f66270 */
[----:B------:R-:W-:Y:S01]  /*f6d0*/  VIADD R6, R37, 0xffffff78 ;  /* 0xffffff7825067836 */ /* 0x000fe20000000000 */
[----:B------:R-:W-:Y:S02]  /*f6e0*/  FSEL R13, R13, -INF , P5 ;  /* 0xff8000000d0d7808 */ /* 0x000fe40002800000 */
[----:B------:R-:W-:-:S02]  /*f6f0*/  FSEL R15, R15, -INF , P2 ;  /* 0xff8000000f0f7808 */ /* 0x000fc40001000000 */
[----:B------:R-:W-:Y:S02]  /*f700*/  I2FP.F32.S32 R21, R21 ;  /* 0x0000001500157245 */ /* 0x000fe40000201400 */
[----:B------:R-:W-:Y:S02]  /*f710*/  IABS R25, R25 ;  /* 0x0000001900197213 */ /* 0x000fe40000000000 */
[----:B------:R-:W-:Y:S01]  /*f720*/  FSEL R90, R13, -INF , !P4 ;  /* 0xff8000000d5a7808 */ /* 0x000fe20006000000 */
[----:B---3--:R-:W-:Y:S01]  /*f730*/  FFMA.FTZ R5, -R158, R21, R5 ;  /* 0x000000159e057223 */ /* 0x008fe20000010105 */
[----:B------:R-:W-:Y:S02]  /*f740*/  IABS R23, R23 ;  /* 0x0000001700177213 */ /* 0x000fe40000000000 */
[----:B------:R-:W-:Y:S02]  /*f750*/  FSEL R166, R15, -INF , !P3 ;  /* 0xff8000000fa67808 */ /* 0x000fe40005800000 */
[----:B------:R-:W-:-:S02]  /*f760*/  ISETP.GE.AND P5, PT, R6, R162, PT ;  /* 0x000000a20600720c */ /* 0x000fc40003fa6270 */
[C---:B------:R-:W-:Y:S02]  /*f770*/  ISETP.GE.AND P4, PT, R6.reuse, R161, PT ;  /* 0x000000a10600720c */ /* 0x040fe40003f86270 */
[C---:B------:R-:W-:Y:S02]  /*f780*/  ISETP.GE.AND P2, PT, R6.reuse, R159, PT ;  /* 0x0000009f0600720c */ /* 0x040fe40003f46270 */
[----:B------:R-:W-:Y:S02]  /*f790*/  I2FP.F32.S32 R8, R25 ;  /* 0x0000001900087245 */ /* 0x000fe40000201400 */
[----:B------:R-:W-:Y:S01]  /*f7a0*/  ISETP.GE.AND P3, PT, R6, R160, PT ;  /* 0x000000a00600720c */ /* 0x000fe20003f66270 */
[----:B------:R-:W-:Y:S01]  /*f7b0*/  VIADD R6, R37, 0xffffff79 ;  /* 0xffffff7925067836 */ /* 0x000fe20000000000 */
[----:B-1----:R-:W-:Y:S01]  /*f7c0*/  I2FP.F32.S32 R10, R23 ;  /* 0x00000017000a7245 */ /* 0x002fe20000201400 */
[----:B------:R-:W-:Y:S01]  /*f7d0*/  FFMA.FTZ R8, -R158, R8, R9 ;  /* 0x000000089e087223 */ /* 0x000fe20000010109 */
[----:B------:R-:W-:Y:S01]  /*f7e0*/  FSEL R5, R5, -INF , P5 ;  /* 0xff80000005057808 */ /* 0x000fe20002800000 */
[----:B------:R-:W-:Y:S01]  /*f7f0*/  VIADD R37, R61, 0xfffffffe ;  /* 0xfffffffe3d257836 */ /* 0x000fe20000000000 */
[----:B------:R-:W-:Y:S01]  /*f800*/  ISETP.GE.AND P5, PT, R6, R162, PT ;  /* 0x000000a20600720c */ /* 0x000fe20003fa6270 */
[----:B--2---:R-:W-:Y:S01]  /*f810*/  FFMA.FTZ R7, -R158, R10, R7 ;  /* 0x0000000a9e077223 */ /* 0x004fe20000010107 */
[----:B------:R-:W-:-:S02]  /*f820*/  IABS R101, R101 ;  /* 0x0000006500657213 */ /* 0x000fc40000000000 */
[----:B------:R-:W-:Y:S02]  /*f830*/  FSEL R8, R8, -INF , P5 ;  /* 0xff80000008087808 */ /* 0x000fe40002800000 */
[----:B------:R-:W-:Y:S02]  /*f840*/  ISETP.GT.AND P5, PT, R37, R142, PT ;  /* 0x0000008e2500720c */ /* 0x000fe40003fa4270 */
[----:B------:R-:W-:Y:S02]  /*f850*/  I2FP.F32.S32 R12, R101 ;  /* 0x00000065000c7245 */ /* 0x000fe40000201400 */
[----:B------:R-:W-:Y:S02]  /*f860*/  FSEL R7, R7, -INF , P3 ;  /* 0xff80000007077808 */ /* 0x000fe40001800000 */
[----:B------:R-:W-:Y:S01]  /*f870*/  FSEL R88, R5, -INF , !P4 ;  /* 0xff80000005587808 */ /* 0x000fe20006000000 */
[----:B------:R-:W-:Y:S01]  /*f880*/  FFMA.FTZ R11, -R158, R12, R11 ;  /* 0x0000000c9e0b7223 */ /* 0x000fe2000001010b */
[----:B------:R-:W-:-:S02]  /*f890*/  FSEL R122, R7, -INF , !P2 ;  /* 0xff800000077a7808 */ /* 0x000fc40005000000 */
[C---:B------:R-:W-:Y:S02]  /*f8a0*/  ISETP.GE.AND P2, PT, R6.reuse, R160, PT ;  /* 0x000000a00600720c */ /* 0x040fe40003f46270 */
[C---:B------:R-:W-:Y:S02]  /*f8b0*/  ISETP.GE.AND P4, PT, R6.reuse, R161, PT ;  /* 0x000000a10600720c */ /* 0x040fe40003f86270 */
        /* <DEDUP_REMOVED lines=69> */
.L_x_10188:
        /* <DEDUP_REMOVED lines=8> */
.L_x_10189:
[----:B------:R-:W-:Y:S05]  /*fd90*/  BSYNC.RECONVERGENT B0 ;  /* 0x0000000000007941 */ /* 0x000fea0003800200 */
.L_x_10187:
[CC--:B------:R-:W-:Y:S01]  /*fda0*/  @!P0 IADD3 R6, P2, P1, R3.reuse, R144.reuse, R3 ;  /* 0x0000009003068210 */ /* 0x0c0fe2000795e003 */
[----:B------:R-:W-:Y:S01]  /*fdb0*/  @!P0 IMAD.MOV.U32 R145, RZ, RZ, R143 ;  /* 0x000000ffff918224 */ /* 0x000fe200078e008f */
[-C--:B------:R-:W-:Y:S02]  /*fdc0*/  @!P0 LEA R10, P4, R138, R144.reuse, 0x6 ;  /* 0x000000908a0a8211 */ /* 0x080fe400078830ff */
[--C-:B------:R-:W-:Y:S02]  /*fdd0*/  @!P0 IADD3.X R5, PT, PT, R42, R143, R42.reuse, P2, P1 ;  /* 0x0000008f2a058210 */ /* 0x100fe400017e242a */
[----:B------:R-:W-:Y:S01]  /*fde0*/  @!P0 IADD3 R8, P3, P2, R3, R144, R3 ;  /* 0x0000009003088210 */ /* 0x000fe20007a7e003 */
        /* <DEDUP_REMOVED lines=25> */
.L_x_10186:
[----:B------:R-:W-:Y:S05]  /*ff80*/  BSYNC.RECONVERGENT B1 ;  /* 0x0000000000017941 */ /* 0x000fea0003800200 */
.L_x_10185:
[----:B------:R-:W2:Y:S01]  /*ff90*/  LD.E R52, desc[UR4][R84.64+0xdc] ;  /* 0x0000dc0454347980 */ /* 0x000ea2000c101900 */
[----:B------:R-:W-:Y:S02]  /*ffa0*/  FMNMX3.FTZ R5, R0, R19, R206, !PT ;  /* 0x0000001300057276 */ /* 0x000fe400078100ce */
[----:B------:R-:W-:Y:S02]  /*ffb0*/  LEA R62, R62, UR6, 0x1 ;  /* 0x000000063e3e7c11 */ /* 0x000fe4000f8e08ff */
[----:B------:R-:W-:Y:S02]  /*ffc0*/  FMNMX3.FTZ R5, R5, R124, R204, !PT ;  /* 0x0000007c05057276 */ /* 0x000fe400078100cc */
[----:B------:R-:W-:Y:S02]  /*ffd0*/  @P5 IADD3 R61, PT, PT, R61, -0x3, RZ ;  /* 0xfffffffd3d3d5810 */ /* 0x000fe40007ffe0ff */
        /* <DEDUP_REMOVED lines=14> */
[----:B-1----:R-:W1:Y:S02]  /*100c0*/  SHFL.BFLY PT, R6, R5, 0x2, 0x1f ;  /* 0x0c401f0005067f89 */ /* 0x002e6400000e0000 */
        /* <DEDUP_REMOVED lines=24> */
[----:B-1----:R-:W-:Y:S01]  /*10250*/  FMNMX.FTZ R5, R6, R5, !PT ;  /* 0x0000000506057209 */ /* 0x002fe20007810000 */
[C---:B--2---:R-:W-:Y:S01]  /*10260*/  FMUL.FTZ R51, R52.reuse, R3 ;  /* 0x0000000334337220 */ /* 0x044fe20000410000 */
[----:B------:R-:W-:-:S04]  /*10270*/  FMUL.FTZ R105, R52, R105 ;  /* 0x0000006934697220 */ /* 0x000fc80000410000 */
[----:B------:R-:W-:Y:S02]  /*10280*/  FSEL R51, R51, RZ, P0 ;  /* 0x000000ff33337208 */ /* 0x000fe40000000000 */
[----:B------:R-:W1:Y:S03]  /*10290*/  MUFU.EX2 R105, R105 ;  /* 0x0000006900697308 */ /* 0x000e660000000800 */
        /* <DEDUP_REMOVED lines=14> */
[-C--:B-1----:R-:W-:Y:S01]  /*10380*/  FMUL.FTZ R14, R82, R105.reuse ;  /* 0x00000069520e7220 */ /* 0x082fe20000410000 */
[-C--:B------:R-:W-:Y:S01]  /*10390*/  FMUL.FTZ R15, R83, R105.reuse ;  /* 0x00000069530f7220 */ /* 0x080fe20000410000 */
[-C--:B------:R-:W-:Y:S01]  /*103a0*/  FMUL.FTZ R78, R78, R105.reuse ;  /* 0x000000694e4e7220 */ /* 0x080fe20000410000 */
[----:B------:R-:W1:Y:S01]  /*103b0*/  MUFU.EX2 R99, R99 ;  /* 0x0000006300637308 */ /* 0x000e620000000800 */
[-C--:B------:R-:W-:Y:S01]  /*103c0*/  FMUL.FTZ R79, R79, R105.reuse ;  /* 0x000000694f4f7220 */ /* 0x080fe20000410000 */
[-CC-:B------:R-:W-:Y:S01]  /*103d0*/  FFMA.FTZ R89, R198, R52.reuse, -R51.reuse ;  /* 0x00000034c6597223 */ /* 0x180fe20000010833 */
[--C-:B------:R-:W-:Y:S01]  /*103e0*/  FFMA.FTZ R54, R30, R52, -R51.reuse ;  /* 0x000000341e367223 */ /* 0x100fe20000010833 */
[-C--:B------:R-:W-:Y:S01]  /*103f0*/  FMUL.FTZ R30, R74, R105.reuse ;  /* 0x000000694a1e7220 */ /* 0x080fe20000410000 */
[-C--:B------:R-:W-:Y:S01]  /*10400*/  FMUL.FTZ R31, R75, R105.reuse ;  /* 0x000000694b1f7220 */ /* 0x080fe20000410000 */
[-C--:B------:R-:W-:Y:S01]  /*10410*/  FMUL.FTZ R70, R70, R105.reuse ;  /* 0x0000006946467220 */ /* 0x080fe20000410000 */
[----:B------:R-:W-:Y:S01]  /*10420*/  FMUL.FTZ R71, R71, R105 ;  /* 0x0000006947477220 */ /* 0x000fe20000410000 */
[----:B------:R-:W-:Y:S01]  /*10430*/  MUFU.EX2 R124, R124 ;  /* 0x0000007c007c7308 */ /* 0x000fe20000000800 */
[----:B--2---:R-:W-:Y:S01]  /*10440*/  FMNMX.FTZ R36, R5, R36, !PT ;  /* 0x0000002405247209 */ /* 0x004fe20007810000 */
[-CC-:B------:R-:W-:Y:S01]  /*10450*/  FFMA.FTZ R100, R194, R52.reuse, -R51.reuse ;  /* 0x00000034c2647223 */ /* 0x180fe20000010833 */
[-CC-:B------:R-:W-:Y:S01]  /*10460*/  FFMA.FTZ R87, R192, R52.reuse, -R51.reuse ;  /* 0x00000034c0577223 */ /* 0x180fe20000010833 */
[--C-:B------:R-:W-:Y:S01]  /*10470*/  FFMA.FTZ R94, R188, R52, -R51.reuse ;  /* 0x00000034bc5e7223 */ /* 0x100fe20000010833 */
[----:B------:R-:W-:Y:S01]  /*10480*/  FSETP.NEU.FTZ.AND P1, PT, R36, -INF , PT ;  /* 0xff8000002400780b */ /* 0x000fe20003f3d000 */
[----:B------:R-:W-:Y:S01]  /*10490*/  FMUL.FTZ R57, R52, R36 ;  /* 0x0000002434397220 */ /* 0x000fe20000410000 */
[-CC-:B------:R-:W-:Y:S01]  /*104a0*/  FFMA.FTZ R67, R184, R52.reuse, -R51.reuse ;  /* 0x00000034b8437223 */ /* 0x180fe20000010833 */
[----:B------:R-:W2:Y:S01]  /*104b0*/  MUFU.EX2 R95, R95 ;  /* 0x0000005f005f7308 */ /* 0x000ea20000000800 */
[----:B------:R-:W-:Y:S01]  /*104c0*/  FSEL R5, R36, RZ, P1 ;  /* 0x000000ff24057208 */ /* 0x000fe20000800000 */
[-CC-:B------:R-:W-:Y:S01]  /*104d0*/  FFMA.FTZ R65, R180, R52.reuse, -R51.reuse ;  /* 0x00000034b4417223 */ /* 0x180fe20000010833 */
[----:B------:R-:W-:Y:S01]  /*104e0*/  FSEL R57, R57, RZ, P1 ;  /* 0x000000ff39397208 */ /* 0x000fe20000800000 */
[----:B------:R-:W-:Y:S01]  /*104f0*/  FFMA.FTZ R49, R182, R52, -R51 ;  /* 0x00000034b6317223 */ /* 0x000fe20000010833 */
[----:B-1----:R-:W-:Y:S01]  /*10500*/  F2FP.F16.F32.PACK_AB R9, R99, R130 ;  /* 0x000000826309723e */ /* 0x002fe200000000ff */
[----:B------:R-:W-:Y:S01]  /*10510*/  FADD.FTZ R5, R2, -R5 ;  /* 0x8000000502057221 */ /* 0x000fe20000010000 */
[----:B------:R-:W-:Y:S01]  /*10520*/  IADD3 R2, PT, PT, R62, 0x3000, RZ ;  /* 0x000030003e027810 */ /* 0x000fe20007ffe0ff */
[-CC-:B------:R-:W-:Y:S01]  /*10530*/  FFMA.FTZ R103, R17, R52.reuse, -R57.reuse ;  /* 0x0000003411677223 */ /* 0x180fe20000010839 */
[-CC-:B------:R-:W-:Y:S01]  /*10540*/  FFMA.FTZ R126, R18, R52.reuse, -R57.reuse ;  /* 0x00000034127e7223 */ /* 0x180fe20000010839 */
[-CC-:B------:R-:W-:Y:S01]  /*10550*/  FFMA.FTZ R97, R16, R52.reuse, -R57.reuse ;  /* 0x0000003410617223 */ /* 0x180fe20000010839 */
[----:B------:R-:W-:Y:S01]  /*10560*/  FMUL.FTZ R107, R52, R5 ;  /* 0x00000005346b7220 */ /* 0x000fe20000410000 */
[----:B------:R-:W1:Y:S01]  /*10570*/  LDSM.16.MT88.4 R16, [R62+0x3000] ;  /* 0x003000003e10783b */ /* 0x000e620000004200 */
[----:B------:R-:W-:Y:S01]  /*10580*/  @P6 IADD3 R0, PT, PT, R2, -0x20, RZ ;  /* 0xffffffe002006810 */ /* 0x000fe20007ffe0ff */
[-CC-:B------:R-:W-:Y:S01]  /*10590*/  FFMA.FTZ R101, R28, R52.reuse, -R57.reuse ;  /* 0x000000341c657223 */ /* 0x180fe20000010839 */
[----:B------:R-:W-:Y:S01]  /*105a0*/  MUFU.EX2 R103, R103 ;  /* 0x0000006700677308 */ /* 0x000fe20000000800 */
[-CC-:B------:R-:W-:Y:S01]  /*105b0*/  FFMA.FTZ R93, R22, R52.reuse, -R57.reuse ;  /* 0x00000034165d7223 */ /* 0x180fe20000010839 */
[-CC-:B------:R-:W-:Y:S01]  /*105c0*/  FFMA.FTZ R118, R26, R52.reuse, -R57.reuse ;  /* 0x000000341a767223 */ /* 0x180fe20000010839 */
[----:B------:R-:W3:Y:S01]  /*105d0*/  LDSM.16.MT88.4 R4, [R0] ;  /* 0x000000000004783b */ /* 0x000ee20000004200 */
[--C-:B------:R-:W-:Y:S01]  /*105e0*/  FFMA.FTZ R2, R24, R52, -R57.reuse ;  /* 0x0000003418027223 */ /* 0x100fe20000010839 */
[----:B--2---:R-:W-:Y:S01]  /*105f0*/  F2FP.F16.F32.PACK_AB R11, R95, R124 ;  /* 0x0000007c5f0b723e */ /* 0x004fe200000000ff */
[-CC-:B------:R-:W-:Y:S01]  /*10600*/  FFMA.FTZ R75, R136, R52.reuse, -R57.reuse ;  /* 0x00000034884b7223 */ /* 0x180fe20000010839 */
[----:B------:R-:W-:Y:S01]  /*10610*/  LDSM.16.MT88.4 R24, [R0+0x400] ;  /* 0x000400000018783b */ /* 0x000fe20000004200 */
[----:B------:R-:W2:Y:S01]  /*10620*/  MUFU.EX2 R107, R107 ;  /* 0x0000006b006b7308 */ /* 0x000ea20000000800 */
[-C--:B------:R-:W-:Y:S01]  /*10630*/  FFMA.FTZ R74, R120, R52.reuse, -R57 ;  /* 0x00000034784a7223 */ /* 0x080fe20000010839 */
[-C--:B------:R-:W-:Y:S01]  /*10640*/  FFMA.FTZ R46, R186, R52.reuse, -R51 ;  /* 0x00000034ba2e7223 */ /* 0x080fe20000010833 */
[-CC-:B------:R-:W-:Y:S01]  /*10650*/  FFMA.FTZ R82, R112, R52.reuse, -R57.reuse ;  /* 0x0000003470527223 */ /* 0x180fe20000010839 */
[-C--:B------:R-:W-:Y:S01]  /*10660*/  FFMA.FTZ R83, R114, R52.reuse, -R57 ;  /* 0x0000003472537223 */ /* 0x080fe20000010839 */
[----:B------:R-:W-:Y:S01]  /*10670*/  FFMA.FTZ R130, R167, R105, R130 ;  /* 0x00000069a7827223 */ /* 0x000fe20000010082 */
[-CC-:B------:R-:W-:Y:S01]  /*10680*/  FFMA.FTZ R47, R190, R52.reuse, -R51.reuse ;  /* 0x00000034be2f7223 */ /* 0x180fe20000010833 */
[-CC-:B------:R-:W-:Y:S01]  /*10690*/  FFMA.FTZ R44, R196, R52.reuse, -R51.reuse ;  /* 0x00000034c42c7223 */ /* 0x180fe20000010833 */
[----:B------:R-:W4:Y:S01]  /*106a0*/  MUFU.EX2 R101, R101 ;  /* 0x0000006500657308 */ /* 0x000f220000000800 */
[----:B------:R-:W-:Y:S01]  /*106b0*/  FADD.FTZ R99, R99, R130 ;  /* 0x0000008263637221 */ /* 0x000fe20000010000 */
[-CC-:B------:R-:W-:Y:S01]  /*106c0*/  FFMA.FTZ R45, R202, R52.reuse, -R51.reuse ;  /* 0x00000034ca2d7223 */ /* 0x180fe20000010833 */
[-C--:B------:R-:W-:Y:S01]  /*106d0*/  FFMA.FTZ R42, R210, R52.reuse, -R51 ;  /* 0x00000034d22a7223 */ /* 0x080fe20000010833 */
[-C--:B------:R-:W-:Y:S01]  /*106e0*/  FFMA.FTZ R113, R104, R52.reuse, -R57 ;  /* 0x0000003468717223 */ /* 0x080fe20000010839 */
[----:B------:R-:W-:Y:S01]  /*106f0*/  FADD.FTZ R124, R124, R99 ;  /* 0x000000637c7c7221 */ /* 0x000fe20000010000 */
[-CC-:B------:R-:W-:Y:S01]  /*10700*/  FFMA.FTZ R66, R66, R52.reuse, -R57.reuse ;  /* 0x0000003442427223 */ /* 0x180fe20000010839 */
[-CC-:B------:R-:W-:Y:S01]  /*10710*/  FFMA.FTZ R102, R102, R52.reuse, -R57.reuse ;  /* 0x0000003466667223 */ /* 0x180fe20000010839 */
        /* <DEDUP_REMOVED lines=19> */
[-C--:B------:R-:W-:Y:S01]  /*10850*/  FFMA.FTZ R115, R96, R52.reuse, -R57 ;  /* 0x0000003460737223 */ /* 0x080fe20000010839 */
[-CC-:B------:R-:W-:Y:S01]  /*10860*/  FFMA.FTZ R39, R208, R52.reuse, -R51.reuse ;  /* 0x00000034d0277223 */ /* 0x180fe20000010833 */
[-C--:B------:R-:W-:Y:S01]  /*10870*/  FFMA.FTZ R109, R176, R52.reuse, -R51 ;  /* 0x00000034b06d7223 */ /* 0x080fe20000010833 */
        /* <DEDUP_REMOVED lines=9> */
[-CC-:B------:R-:W-:Y:S01]  /*10910*/  FFMA.FTZ R96, R122, R52.reuse, -R51.reuse ;  /* 0x000000347a607223 */ /* 0x180fe20000010833 */
[----:B-1----:R-:W-:Y:S01]  /*10920*/  HMMA.16816.F32 R12, R8, R16, R12 ;  /* 0x00000010080c723c */ /* 0x002fe2000000180c */
[----:B------:R-:W-:Y:S04]  /*10930*/  MUFU.EX2 R110, R110 ;  /* 0x0000006e006e7308 */ /* 0x000fe80000000800 */
[----:B------:R-:W-:-:S03]  /*10940*/  FFMA.FTZ R167, R48, R52, -R51 ;  /* 0x0000003430a77223 */ /* 0x000fc60000010833 */
[----:B------:R-:W-:Y:S01]  /*10950*/  HMMA.16816.F32 R16, R8, R18, R76 ;  /* 0x000000120810723c */ /* 0x000fe2000000184c */
[----:B------:R-:W1:Y:S02]  /*10960*/  MUFU.EX2 R89, R89 ;  /* 0x0000005900597308 */ /* 0x000e640000000800 */
[----:B----4-:R-:W-:-:S05]  /*10970*/  F2FP.F16.F32.PACK_AB R33, R91, R116 ;  /* 0x000000745b21723e */ /* 0x010fca00000000ff */
        /* <DEDUP_REMOVED lines=19> */
[C---:B--2---:R-:W-:Y:S05]  /*10ab0*/  HMMA.16816.F32 R12, R32.reuse, R20, R12 ;  /* 0x00000014200c723c */ /* 0x044fea000000180c */
[----:B------:R-:W-:Y:S01]  /*10ac0*/  FADD.FTZ R80, R80, R93 ;  /* 0x0000005d50507221 */ /* 0x000fe20000010000 */
[----:B------:R-:W1:Y:S03]  /*10ad0*/  MUFU.EX2 R67, R67 ;  /* 0x0000004300437308 */ /* 0x000e660000000800 */
[----:B------:R-:W-:Y:S01]  /*10ae0*/  FADD.FTZ R77, R77, R80 ;  /* 0x000000504d4d7221 */ /* 0x000fe20000010000 */
[C---:B------:R-:W-:Y:S01]  /*10af0*/  HMMA.16816.F32 R16, R32.reuse, R22, R16 ;  /* 0x000000162010723c */ /* 0x040fe20000001810 */
[----:B------:R-:W2:Y:S03]  /*10b00*/  LDSM.16.MT88.4 R20, [R0+0x800] ;  /* 0x000800000014783b */ /* 0x000ea60000004200 */
[----:B------:R-:W-:Y:S04]  /*10b10*/  MUFU.EX2 R72, R72 ;  /* 0x0000004800487308 */ /* 0x000fe80000000800 */
[C---:B------:R-:W-:Y:S04]  /*10b20*/  HMMA.16816.F32 R28, R32.reuse, R24, R28 ;  /* 0x00000018201c723c */ /* 0x040fe8000000181c */
[----:B------:R-:W3:Y:S04]  /*10b30*/  MUFU.EX2 R69, R2 ;  /* 0x0000000200457308 */ /* 0x000ee80000000800 */
[----:B------:R-:W-:Y:S01]  /*10b40*/  HMMA.16816.F32 R24, R32, R26, R8 ;  /* 0x0000001a2018723c */ /* 0x000fe20000001808 */
[----:B------:R-:W5:Y:S02]  /*10b50*/  LDSM.16.MT88.4 R8, [R62+0x3c00] ;  /* 0x003c00003e08783b */ /* 0x000f640000004200 */
[----:B----4-:R-:W-:-:S02]  /*10b60*/  F2FP.F16.F32.PACK_AB R33, R87, R100 ;  /* 0x000000645721723e */ /* 0x010fc400000000ff */
[----:B-1----:R-:W-:Y:S01]  /*10b70*/  F2FP.F16.F32.PACK_AB R35, R67, R94 ;  /* 0x0000005e4323723e */ /* 0x002fe200000000ff */
[----:B------:R-:W-:Y:S08]  /*10b80*/  MUFU.EX2 R68, R68 ;  /* 0x0000004400447308 */ /* 0x000ff00000000800 */
[----:B------:R-:W1:Y:S01]  /*10b90*/  MUFU.EX2 R71, R71 ;  /* 0x0000004700477308 */ /* 0x000e620000000800 */
[C---:B---3--:R-:W-:Y:S01]  /*10ba0*/  F2FP.F16.F32.PACK_AB R32, R69.reuse, R72 ;  /* 0x000000484520723e */ /* 0x048fe200000000ff */
        /* <DEDUP_REMOVED lines=10> */
[C---:B------:R-:W-:Y:S07]  /*10c50*/  HMMA.16816.F32 R12, R32.reuse, R4, R12 ;  /* 0x00000004200c723c */ /* 0x040fee000000180c */
[----:B------:R-:W1:Y:S01]  /*10c60*/  MUFU.EX2 R54, R54 ;  /* 0x0000003600367308 */ /* 0x000e620000000800 */
[C---:B------:R-:W-:Y:S01]  /*10c70*/  HMMA.16816.F32 R16, R32.reuse, R6, R16 ;  /* 0x000000062010723c */ /* 0x040fe20000001810 */
[----:B------:R-:W4:Y:S06]  /*10c80*/  LDSM.16.MT88.4 R4, [R0+0xc00] ;  /* 0x000c00000004783b */ /* 0x000f2c0000004200 */
[----:B------:R-:W-:Y:S01]  /*10c90*/  MUFU.EX2 R70, R70 ;  /* 0x0000004600467308 */ /* 0x000fe20000000800 */
[C---:B--2---:R-:W-:Y:S07]  /*10ca0*/  HMMA.16816.F32 R28, R32.reuse, R20, R28 ;  /* 0x00000014201c723c */ /* 0x044fee000000181c */
[----:B------:R-:W2:Y:S01]  /*10cb0*/  MUFU.EX2 R75, R75 ;  /* 0x0000004b004b7308 */ /* 0x000ea20000000800 */
[----:B------:R-:W-:Y:S03]  /*10cc0*/  HMMA.16816.F32 R24, R32, R22, R24 ;  /* 0x000000162018723c */ /* 0x000fe60000001818 */
[----:B---3--:R-:W-:Y:S01]  /*10cd0*/  F2FP.F16.F32.PACK_AB R33, R60, R65 ;  /* 0x000000413c21723e */ /* 0x008fe200000000ff */
[----:B------:R-:W3:Y:S01]  /*10ce0*/  LDSM.16.MT88.4 R20, [R62+0x4000] ;  /* 0x004000003e14783b */ /* 0x000ee20000004200 */
[----:B-1----:R-:W-:-:S02]  /*10cf0*/  F2FP.F16.F32.PACK_AB R35, R54, R59 ;  /* 0x0000003b3623723e */ /* 0x002fc400000000ff */
[----:B------:R-:W-:Y:S08]  /*10d00*/  MUFU.EX2 R73, R73 ;  /* 0x0000004900497308 */ /* 0x000ff00000000800 */
[----:B------:R-:W1:Y:S01]  /*10d10*/  MUFU.EX2 R74, R74 ;  /* 0x0000004a004a7308 */ /* 0x000e620000000800 */
[----:B--2---:R-:W-:-:S07]  /*10d20*/  F2FP.F16.F32.PACK_AB R32, R75, R70 ;  /* 0x000000464b20723e */ /* 0x004fce00000000ff */
[----:B------:R-:W-:Y:S08]  /*10d30*/  MUFU.EX2 R55, R55 ;  /* 0x0000003700377308 */ /* 0x000ff00000000800 */
[----:B------:R-:W2:Y:S01]  /*10d40*/  MUFU.EX2 R50, R50 ;  /* 0x0000003200327308 */ /* 0x000ea20000000800 */
        /* <DEDUP_REMOVED lines=8> */
[----:B------:R-:W-:Y:S03]  /*10dd0*/  HMMA.16816.F32 R24, R32, R6, R24 ;  /* 0x000000062018723c */ /* 0x000fe60000001818 */
[----:B--2---:R-:W-:Y:S01]  /*10de0*/  F2FP.F16.F32.PACK_AB R33, R50, R55 ;  /* 0x000000373221723e */ /* 0x004fe200000000ff */
[----:B------:R-:W2:Y:S01]  /*10df0*/  MUFU.EX2 R83, R83 ;  /* 0x0000005300537308 */ /* 0x000ea20000000800 */
[----:B-----5:R-:W-:Y:S01]  /*10e00*/  F2FP.F16.F32.PACK_AB R35, R46, R49 ;  /* 0x000000312e23723e */ /* 0x020fe200000000ff */
[----:B------:R-:W4:Y:S06]  /*10e10*/  LDSM.16.MT88.4 R4, [R62+0x4400] ;  /* 0x004400003e04783b */ /* 0x000f2c0000004200 */
[----:B------:R-:W-:Y:S08]  /*10e20*/  MUFU.EX2 R81, R81 ;  /* 0x0000005100517308 */ /* 0x000ff00000000800 */
[----:B------:R-:W5:Y:S01]  /*10e30*/  MUFU.EX2 R108, R108 ;  /* 0x0000006c006c7308 */ /* 0x000f620000000800 */
[----:B--2---:R-:W-:-:S07]  /*10e40*/  F2FP.F16.F32.PACK_AB R32, R83, R82 ;  /* 0x000000525320723e */ /* 0x004fce00000000ff */
[----:B------:R-:W-:Y:S08]  /*10e50*/  MUFU.EX2 R47, R47 ;  /* 0x0000002f002f7308 */ /* 0x000ff00000000800 */
[----:B------:R-:W2:Y:S01]  /*10e60*/  MUFU.EX2 R44, R44 ;  /* 0x0000002c002c7308 */ /* 0x000ea20000000800 */
[----:B-----5:R-:W-:-:S07]  /*10e70*/  F2FP.F16.F32.PACK_AB R34, R108, R81 ;  /* 0x000000516c22723e */ /* 0x020fce00000000ff */
[C---:B---3--:R-:W-:Y:S01]  /*10e80*/  HMMA.16816.F32 R12, R32.reuse, R20, R12 ;  /* 0x00000014200c723c */ /* 0x048fe2000000180c */
[----:B------:R-:W-:Y:S07]  /*10e90*/  MUFU.EX2 R45, R45 ;  /* 0x0000002d002d7308 */ /* 0x000fee0000000800 */
[C---:B------:R-:W-:Y:S01]  /*10ea0*/  HMMA.16816.F32 R16, R32.reuse, R22, R16 ;  /* 0x000000162010723c */ /* 0x040fe20000001810 */
[----:B------:R-:W3:Y:S01]  /*10eb0*/  LDSM.16.MT88.4 R20, [R0+0x1400] ;  /* 0x001400000014783b */ /* 0x000ee20000004200 */
[----:B------:R-:W5:Y:S06]  /*10ec0*/  MUFU.EX2 R42, R42 ;  /* 0x0000002a002a7308 */ /* 0x000f6c0000000800 */
[C---:B-1----:R-:W-:Y:S03]  /*10ed0*/  HMMA.16816.F32 R28, R32.reuse, R8, R28 ;  /* 0x00000008201c723c */ /* 0x042fe6000000181c */
[----:B--2---:R-:W-:Y:S01]  /*10ee0*/  F2FP.F16.F32.PACK_AB R9, R44, R47 ;  /* 0x0000002f2c09723e */ /* 0x004fe200000000ff */
[----:B------:R-:W-:Y:S04]  /*10ef0*/  MUFU.EX2 R113, R113 ;  /* 0x0000007100717308 */ /* 0x000fe80000000800 */
[----:B------:R-:W-:Y:S03]  /*10f00*/  HMMA.16816.F32 R24, R32, R10, R24 ;  /* 0x0000000a2018723c */ /* 0x000fe60000001818 */
[----:B------:R-:W-:Y:S01]  /*10f10*/  FADD.FTZ R33, R95, R124 ;  /* 0x0000007c5f217221 */ /* 0x000fe20000010000 */
[----:B------:R-:W1:Y:S01]  /*10f20*/  MUFU.EX2 R66, R66 ;  /* 0x0000004200427308 */ /* 0x000e620000000800 */
[-CC-:B------:R-:W-:Y:S01]  /*10f30*/  FFMA.FTZ R95, R56, R52.reuse, -R57.reuse ;  /* 0x00000034385f7223 */ /* 0x180fe20000010839 */
[----:B------:R-:W-:Y:S01]  /*10f40*/  FFMA.FTZ R56, R58, R52, -R57 ;  /* 0x000000343a387223 */ /* 0x000fe20000010839 */
[----:B------:R-:W-:Y:S01]  /*10f50*/  FADD.FTZ R116, R116, R33 ;  /* 0x0000002174747221 */ /* 0x000fe20000010000 */
[----:B-----5:R-:W-:Y:S01]  /*10f60*/  F2FP.F16.F32.PACK_AB R11, R42, R45 ;  /* 0x0000002d2a0b723e */ /* 0x020fe200000000ff */
[----:B------:R-:W2:Y:S02]  /*10f70*/  LDSM.16.MT88.4 R32, [R62+0x4800] ;  /* 0x004800003e20783b */ /* 0x000ea40000004200 */
        /* <DEDUP_REMOVED lines=13> */
[----:B------:R-:W-:Y:S01]  /*11050*/  FADD.FTZ R65, R65, R58 ;  /* 0x0000003a41417221 */ /* 0x000fe20000010000 */
[----:B------:R-:W-:Y:S02]  /*11060*/  FADD.FTZ R58, R70, R71 ;  /* 0x00000047463a7221 */ /* 0x000fe40000010000 */
[----:B------:R-:W-:Y:S01]  /*11070*/  LDSM.16.MT88.4 R68, [R0+0x1c00] ;  /* 0x001c00000044783b */ /* 0x000fe20000004200 */
[----:B------:R-:W-:Y:S01]  /*11080*/  FADD.FTZ R60, R60, R65 ;  /* 0x000000413c3c7221 */ /* 0x000fe20000010000 */
[----:B------:R-:W-:Y:S01]  /*11090*/  FADD.FTZ R58, R75, R58 ;  /* 0x0000003a4b3a7221 */ /* 0x000fe20000010000 */
[----:B----4-:R-:W-:Y:S01]  /*110a0*/  HMMA.16816.F32 R12, R8, R4, R12 ;  /* 0x00000004080c723c */ /* 0x010fe2000000180c */
[----:B------:R-:W-:Y:S04]  /*110b0*/  MUFU.EX2 R2, R2 ;  /* 0x0000000200027308 */ /* 0x000fe80000000800 */
[----:B------:R-:W-:Y:S01]  /*110c0*/  FADD.FTZ R59, R59, R60 ;  /* 0x0000003c3b3b7221 */ /* 0x000fe20000010000 */
[----:B------:R-:W-:-:S03]  /*110d0*/  FADD.FTZ R73, R73, R58 ;  /* 0x0000003a49497221 */ /* 0x000fc60000010000 */
[----:B------:R-:W-:Y:S01]  /*110e0*/  FADD.FTZ R54, R54, R59 ;  /* 0x0000003b36367221 */ /* 0x000fe20000010000 */
[----:B------:R-:W-:Y:S01]  /*110f0*/  FADD.FTZ R73, R74, R73 ;  /* 0x000000494a497221 */ /* 0x000fe20000010000 */
[C---:B------:R-:W-:Y:S01]  /*11100*/  HMMA.16816.F32 R16, R8.reuse, R6, R16 ;  /* 0x000000060810723c */ /* 0x040fe20000001810 */
[----:B------:R4:W5:Y:S02]  /*11110*/  LDSM.16.MT88.4 R4, [R0+0x1800] ;  /* 0x001800000004783b */ /* 0x0009640000004200 */
[----:B------:R-:W-:Y:S01]  /*11120*/  FADD.FTZ R55, R55, R54 ;  /* 0x0000003637377221 */ /* 0x000fe20000010000 */
[----:B------:R-:W-:Y:S01]  /*11130*/  FADD.FTZ R82, R82, R73 ;  /* 0x0000004952527221 */ /* 0x000fe20000010000 */
[----:B------:R-:W2:Y:S02]  /*11140*/  MUFU.EX2 R109, R109 ;  /* 0x0000006d006d7308 */ /* 0x000ea40000000800 */
[----:B------:R-:W-:Y:S01]  /*11150*/  FADD.FTZ R50, R50, R55 ;  /* 0x0000003732327221 */ /* 0x000fe20000010000 */
[----:B------:R-:W-:Y:S01]  /*11160*/  FADD.FTZ R82, R83, R82 ;  /* 0x0000005253527221 */ /* 0x000fe20000010000 */
[C---:B---3--:R-:W-:Y:S03]  /*11170*/  HMMA.16816.F32 R28, R8.reuse, R20, R28 ;  /* 0x00000014081c723c */ /* 0x048fe6000000181c */
        /* <DEDUP_REMOVED lines=11> */
[----:B--2---:R-:W-:Y:S01]  /*11230*/  F2FP.F16.F32.PACK_AB R11, R109, R2 ;  /* 0x000000026d0b723e */ /* 0x004fe200000000ff */
        /* <DEDUP_REMOVED lines=27> */
[----:B------:R-:W-:Y:S01]  /*113f0*/  FFMA.FTZ R33, R53, R52, -R57 ;  /* 0x0000003435217223 */ /* 0x000fe20000010839 */
[----:B------:R-:W-:Y:S04]  /*11400*/  MUFU.EX2 R20, R20 ;  /* 0x0000001400147308 */ /* 0x000fe80000000800 */
[----:B-----5:R-:W-:Y:S03]  /*11410*/  HMMA.16816.F32 R28, R8, R4, R28 ;  /* 0x00000004081c723c */ /* 0x020fe6000000181c */
[----:B-1----:R-:W-:Y:S01]  /*11420*/  F2FP.F16.F32.PACK_AB R5, R111, R106 ;  /* 0x0000006a6f05723e */ /* 0x002fe200000000ff */
[----:B------:R-:W1:Y:S01]  /*11430*/  MUFU.EX2 R23, R23 ;  /* 0x0000001700177308 */ /* 0x000e620000000800 */
[----:B------:R-:W-:-:S04]  /*11440*/  FADD.FTZ R106, R106, R109 ;  /* 0x0000006d6a6a7221 */ /* 0x000fc80000010000 */
        /* <DEDUP_REMOVED lines=22> */
.L_x_10181:
[----:B------:R-:W-:-:S07]  /*115b0*/  IADD3 R61, PT, PT, R37, -0x1, RZ ;  /* 0xffffffff253d7810 */ /* 0x000fce0007ffe0ff */
.L_x_10190:
[----:B------:R-:W-:Y:S05]  /*115c0*/  BSYNC B2 ;  /* 0x0000000000027941 */ /* 0x000fea0003800000 */
.L_x_10180:
        /* <DEDUP_REMOVED lines=13> */
.L_x_10198:
        /* <DEDUP_REMOVED lines=78> */
.L_x_10193:
[----:B------:R-:W-:Y:S05]  /*11b80*/  BSYNC.RECONVERGENT B0 ;  /* 0x0000000000007941 */ /* 0x000fea0003800200 */
.L_x_10192:
[----:B------:R-:W1:Y:S01]  /*11b90*/  S2UR UR7, SR_CgaCtaId ;  /* 0x00000000000779c3 */ /* 0x000e620000008800 */
[----:B------:R-:W-:Y:S01]  /*11ba0*/  SHF.L.U32 R145, R140, 0x6, RZ ;  /* 0x000000068c917819 */ /* 0x000fe200000006ff */
[----:B------:R-:W-:Y:S01]  /*11bb0*/  UMOV UR9, 0x400 ;  /* 0x0000040000097882 */ /* 0x000fe20000000000 */
[----:B------:R-:W-:Y:S01]  /*11bc0*/  SHF.L.U32 R137, R135, 0x5, RZ ;  /* 0x0000000587897819 */ /* 0x000fe200000006ff */
[----:B------:R-:W-:Y:S01]  /*11bd0*/  BSSY.RECONVERGENT B1, `(.L_x_10194) ;  /* 0x000015b000017945 */ /* 0x000fe20003800200 */
[----:B------:R-:W-:Y:S02]  /*11be0*/  IADD3 R174, P0, PT, R145, R146, RZ ;  /* 0x0000009291ae7210 */ /* 0x000fe40007f1e0ff */
[----:B------:R-:W-:Y:S02]  /*11bf0*/  LOP3.LUT R88, R137, 0xc0, RZ, 0xc0, !PT ;  /* 0x000000c089587812 */ /* 0x000fe400078ec0ff */
[----:B------:R-:W-:Y:S02]  /*11c00*/  IADD3 R176, P1, PT, R174, R145, RZ ;  /* 0x00000091aeb07210 */ /* 0x000fe40007f3e0ff */
[----:B------:R-:W-:Y:S02]  /*11c10*/  LOP3.LUT R3, R88, 0x8, R135, 0xf8, !PT ;  /* 0x0000000858037812 */ /* 0x000fe400078ef887 */
[C---:B------:R-:W-:Y:S02]  /*11c20*/  SHF.L.U32 R172, R135.reuse, 0x3, RZ ;  /* 0x0000000387ac7819 */ /* 0x040fe400000006ff */
[C---:B------:R-:W-:Y:S02]  /*11c30*/  LOP3.LUT P2, RZ, R135.reuse, 0x4, RZ, 0xc0, !PT ;  /* 0x0000000487ff7812 */ /* 0x040fe4000784c0ff */
[----:B------:R-:W-:Y:S02]  /*11c40*/  LOP3.LUT R170, R172, 0x18, RZ, 0xc0, !PT ;  /* 0x00000018acaa7812 */ /* 0x000fe400078ec0ff */
[----:B------:R-:W-:Y:S02]  /*11c50*/  LOP3.LUT R171, R135, 0x18, RZ, 0xc0, !PT ;  /* 0x0000001887ab7812 */ /* 0x000fe400078ec0ff */
[----:B------:R-:W-:Y:S02]  /*11c60*/  ISETP.GE.AND P6, PT, R170, R151, PT ;  /* 0x00000097aa00720c */ /* 0x000fe40003fc6270 */
[--C-:B------:R-:W-:Y:S01]  /*11c70*/  LOP3.LUT R171, R171, 0xc0, R172.reuse, 0xf8, !PT ;  /* 0x000000c0abab7812 */ /* 0x100fe200078ef8ac */
[----:B-1----:R-:W-:Y:S01]  /*11c80*/  ULEA UR6, UR7, UR9, 0x18 ;  /* 0x0000000907067291 */ /* 0x002fe2000f8ec0ff */
[----:B------:R-:W-:Y:S02]  /*11c90*/  SHF.L.U64.HI R170, R140, 0x6, R141 ;  /* 0x000000068caa7819 */ /* 0x000fe4000001028d */
[--C-:B------:R-:W-:Y:S02]  /*11ca0*/  LOP3.LUT R171, R171, 0x18, R172.reuse, 0x78, !PT ;  /* 0x00000018abab7812 */ /* 0x100fe400078e78ac */
[----:B------:R-:W-:Y:S02]  /*11cb0*/  IADD3.X R175, PT, PT, R170, R147, RZ, P0, !PT ;  /* 0x00000093aaaf7210 */ /* 0x000fe400007fe4ff */
[----:B------:R-:W-:Y:S02]  /*11cc0*/  LOP3.LUT R171, R171, 0x1f20, R172, 0xf8, !PT ;  /* 0x00001f20abab7812 */ /* 0x000fe400078ef8ac */
[-C--:B------:R-:W-:Y:S02]  /*11cd0*/  IADD3.X R177, PT, PT, R175, R170.reuse, RZ, P1, !PT ;  /* 0x000000aaafb17210 */ /* 0x080fe40000ffe4ff */
[----:B------:R-:W-:Y:S02]  /*11ce0*/  @!P6 IADD3 R172, P0, PT, R176, R145, RZ ;  /* 0x00000091b0ace210 */ /* 0x000fe40007f1e0ff */
[----:B------:R-:W-:Y:S02]  /*11cf0*/  LEA R169, R171, UR6, 0x1 ;  /* 0x00000006aba97c11 */ /* 0x000fe4000f8e08ff */
[----:B------:R-:W-:Y:S02]  /*11d00*/  @!P6 IADD3.X R173, PT, PT, R177, R170, RZ, P0, !PT ;  /* 0x000000aab1ade210 */ /* 0x000fe400007fe4ff */
[C---:B------:R-:W-:Y:S01]  /*11d10*/  SHF.L.U32 R134, R135.reuse, 0x2, RZ ;  /* 0x0000000287867819 */ /* 0x040fe200000006ff */
[----:B------:R-:W-:Y:S01]  /*11d20*/  @!PT LDS RZ, [RZ] ;  /* 0x00000000fffff984 */ /* 0x000fe20000000800 */
[----:B------:R-:W-:Y:S01]  /*11d30*/  @!PT LDS RZ, [RZ] ;  /* 0x00000000fffff984 */ /* 0x000fe20000000800 */
[----:B------:R-:W-:Y:S01]  /*11d40*/  @!PT LDS RZ, [RZ] ;  /* 0x00000000fffff984 */ /* 0x000fe20000000800 */
[----:B------:R-:W-:Y:S01]  /*11d50*/  @!P6 LDGSTS.E.BYPASS.LTC128B.128 [R169+0x3000], desc[UR4][R146.64] ;  /* 0x0300000092a9efae */ /* 0x000fe2000b981a04 */
[----:B------:R-:W-:Y:S02]  /*11d60*/  SHF.L.U32 R133, R135, 0x4, RZ ;  /* 0x0000000487857819 */ /* 0x000fe400000006ff */
[----:B------:R-:W-:Y:S02]  /*11d70*/  LOP3.LUT R136, R134, 0x18, RZ, 0xc0, !PT ;  /* 0x0000001886887812 */ /* 0x000fe400078ec0ff */
[----:B------:R-:W-:Y:S02]  /*11d80*/  LOP3.LUT R0, R133, 0x100, RZ, 0xc0, !PT ;  /* 0x0000010085007812 */ /* 0x000fe400078ec0ff */
[----:B------:R-:W-:Y:S01]  /*11d90*/  IADD3 R163, PT, PT, R163, -0x1, RZ ;  /* 0xffffffffa3a37810 */ /* 0x000fe20007ffe0ff */
[----:B------:R-:W-:Y:S01]  /*11da0*/  @P6 STS.128 [R169+0x3000], RZ ;  /* 0x003000ffa9006388 */ /* 0x000fe20000000c00 */
[----:B------:R-:W-:Y:S02]  /*11db0*/  LOP3.LUT R0, R0, 0x20, R137, 0xf8, !PT ;  /* 0x0000002000007812 */ /* 0x000fe400078ef889 */
[----:B------:R-:W-:Y:S02]  /*11dc0*/  ISETP.GT.AND P0, PT, R163, R142, PT ;  /* 0x0000008ea300720c */ /* 0x000fe40003f04270 */
[----:B------:R-:W-:Y:S02]  /*11dd0*/  LOP3.LUT R0, R0, R3, R136, 0xf6, !PT ;  /* 0x0000000300007212 */ /* 0x000fe400078ef688 */
[----:B------:R-:W-:Y:S01]  /*11de0*/  MOV R3, 0x20 ;  /* 0x0000002000037802 */ /* 0x000fe20000000f00 */
[----:B------:R-:W-:Y:S01]  /*11df0*/  @!PT LDS RZ, [RZ] ;  /* 0x00000000fffff984 */ /* 0x000fe20000000800 */
[----:B------:R-:W-:Y:S01]  /*11e00*/  @!PT LDS RZ, [RZ] ;  /* 0x00000000fffff984 */ /* 0x000fe20000000800 */
[----:B------:R-:W-:Y:S01]  /*11e10*/  @!PT LDS RZ, [RZ] ;  /* 0x00000000fffff984 */ /* 0x000fe20000000800 */
[----:B------:R-:W-:Y:S01]  /*11e20*/  @!P6 LDGSTS.E.BYPASS.LTC128B.128 [R169+0x3800], desc[UR4][R174.64] ;  /* 0x03800000aea9efae */ /* 0x000fe2000b981a04 */
[----:B------:R-:W-:Y:S02]  /*11e30*/  LEA R2, R0, UR6, 0x1 ;  /* 0x0000000600027c11 */ /* 0x000fe4000f8e08ff */
[----:B------:R-:W-:Y:S04]  /*11e40*/  SEL R3, R3, 0xffffffe0, !P2 ;  /* 0xffffffe003037807 */ /* 0x000fe80005000000 */
[----:B------:R-:W-:Y:S01]  /*11e50*/  IADD3 R124, PT, PT, R132, R3, RZ ;  /* 0x00000003847c7210 */ /* 0x000fe20007ffe0ff */
        /* <DEDUP_REMOVED lines=109> */
[-C--:B--2---:R-:W-:Y:S01]  /*12530*/  FMUL.FTZ R180, R52, R145.reuse ;  /* 0x0000009134b47220 */ /* 0x084fe20000410000 */
        /* <DEDUP_REMOVED lines=16> */
[-C--:B----4-:R-:W-:Y:S01]  /*12640*/  FMUL.FTZ R184, R60, R145.reuse ;  /* 0x000000913cb87220 */ /* 0x090fe20000410000 */
[-C--:B------:R-:W-:Y:S03]  /*12650*/  FMUL.FTZ R176, R48, R145.reuse ;  /* 0x0000009130b07220 */ /* 0x080fe60000410000 */
[----:B------:R4:W1:Y:S01]  /*12660*/  MUFU.TANH R113, R186 ;  /* 0x000000ba00717308 */ /* 0x0008620000002400 */
[-C--:B------:R-:W-:Y:S01]  /*12670*/  FMUL.FTZ R174, R49, R145.reuse ;  /* 0x0000009131ae7220 */ /* 0x080fe20000410000 */
[-C--:B------:R-:W-:Y:S01]  /*12680*/  FMUL.FTZ R178, R50, R145.reuse ;  /* 0x0000009132b27220 */ /* 0x080fe20000410000 */
[-C--:B------:R-:W-:Y:S01]  /*12690*/  FMUL.FTZ R182, R56, R145.reuse ;  /* 0x0000009138b67220 */ /* 0x080fe20000410000 */
[-C--:B--2---:R-:W-:Y:S01]  /*126a0*/  FMUL.FTZ R180, R59, R145.reuse ;  /* 0x000000913bb47220 */ /* 0x084fe20000410000 */
[-C--:B------:R-:W-:Y:S01]  /*126b0*/  FMUL.FTZ R192, R58, R145.reuse ;  /* 0x000000913ac07220 */ /* 0x080fe20000410000 */
[-C--:B------:R-:W-:Y:S01]  /*126c0*/  FMUL.FTZ R196, R61, R145.reuse ;  /* 0x000000913dc47220 */ /* 0x080fe20000410000 */
[-C--:B------:R-:W-:Y:S03]  /*126d0*/  FMUL.FTZ R190, R63, R145.reuse ;  /* 0x000000913fbe7220 */ /* 0x080fe60000410000 */
[----:B------:R2:W1:Y:S01]  /*126e0*/  MUFU.TANH R103, R194 ;  /* 0x000000c200677308 */ /* 0x0004620000002400 */
[-C--:B-----5:R-:W-:Y:S09]  /*126f0*/  FMUL.FTZ R188, R64, R145.reuse ;  /* 0x0000009140bc7220 */ /* 0x0a0ff20000410000 */
[----:B------:R5:W1:Y:S01]  /*12700*/  MUFU.TANH R11, R184 ;  /* 0x000000b8000b7308 */ /* 0x000a620000002400 */
[-C--:B----4-:R-:W-:Y:S09]  /*12710*/  FMUL.FTZ R186, R65, R145.reuse ;  /* 0x0000009141ba7220 */ /* 0x090ff20000410000 */
[----:B------:R4:W1:Y:S01]  /*12720*/  MUFU.TANH R115, R182 ;  /* 0x000000b600737308 */ /* 0x0008620000002400 */
[-C--:B--2---:R-:W-:Y:S09]  /*12730*/  FMUL.FTZ R194, R62, R145.reuse ;  /* 0x000000913ec27220 */ /* 0x084ff20000410000 */
[----:B------:R-:W2:Y:S01]  /*12740*/  MUFU.TANH R179, R179 ;  /* 0x000000b300b37308 */ /* 0x000ea20000002400 */
[-C--:B-----5:R-:W-:Y:S01]  /*12750*/  FMUL.FTZ R184, R66, R145.reuse ;  /* 0x0000009142b87220 */ /* 0x0a0fe20000410000 */
        /* <DEDUP_REMOVED lines=49> */
[----:B------:R4:W1:Y:S01]  /*12a70*/  MUFU.TANH R20, R145 ;  /* 0x0000009100147308 */ /* 0x0008620000002400 */
[----:B--23--:R-:W-:Y:S05]  /*12a80*/  @!P0 BRA `(.L_x_10195) ;  /* 0x0000000400bc8947 */ /* 0x00cfea0003800000 */
        /* <DEDUP_REMOVED lines=63> */
[----:B------:R-:W5:Y:S03]  /*12e80*/  LD.E R7, desc[UR4][R24.64] ;  /* 0x0000000418077980 */ /* 0x000f66000c101900 */
[----:B------:R-:W-:Y:S01]  /*12e90*/  SHF.R.S32.HI R9, RZ, 0x1f, R13 ;  /* 0x0000001fff097819 */ /* 0x000fe2000001140d */
[----:B------:R-:W5:Y:S01]  /*12ea0*/  LD.E R2, desc[UR4][R22.64] ;  /* 0x0000000416027980 */ /* 0x000f62000c101900 */
[-C--:B--2---:R-:W-:Y:S02]  /*12eb0*/  IMAD R4, R17, R13.reuse, RZ ;  /* 0x0000000d11047224 */ /* 0x084fe400078e02ff */
[C---:B------:R-:W-:Y:S04]  /*12ec0*/  IMAD.WIDE.U32 R12, R16.reuse, R13, RZ ;  /* 0x0000000d100c7225 */ /* 0x040fe800078e00ff */
[----:B------:R-:W-:Y:S05]  /*12ed0*/  IMAD R4, R16, R9, R4 ;  /* 0x0000000910047224 */ /* 0x000fea00078e0204 */
[----:B------:R-:W-:Y:S01]  /*12ee0*/  IADD3 R13, PT, PT, R13, R4, RZ ;  /* 0x000000040d0d7210 */ /* 0x000fe20007ffe0ff */
[----:B-----5:R-:W-:Y:S04]  /*12ef0*/  IMAD.IADD R7, R7, 0x1, -R2 ;  /* 0x0000000107077824 */ /* 0x020fe800078e0a02 */
[----:B---3--:R-:W-:Y:S01]  /*12f00*/  IMAD R9, R19, R7, RZ ;  /* 0x0000000713097224 */ /* 0x008fe200078e02ff */
[----:B------:R-:W-:Y:S01]  /*12f10*/  SHF.R.S32.HI R2, RZ, 0x1f, R7 ;  /* 0x0000001fff027819 */ /* 0x000fe20000011407 */
[----:B------:R-:W-:Y:S04]  /*12f20*/  IMAD.WIDE.U32 R12, R7, R18, R12 ;  /* 0x00000012070c7225 */ /* 0x000fe800078e000c */
[----:B------:R-:W-:Y:S01]  /*12f30*/  IMAD R9, R18, R2, R9 ;  /* 0x0000000212097224 */ /* 0x000fe200078e0209 */
[C---:B------:R-:W-:Y:S03]  /*12f40*/  LEA R144, P0, R12.reuse, R144, 0x1 ;  /* 0x000000900c907211 */ /* 0x040fe600078008ff */
[----:B------:R-:W-:Y:S05]  /*12f50*/  IMAD.IADD R9, R13, 0x1, R9 ;  /* 0x000000010d097824 */ /* 0x000fea00078e0209 */
[----:B------:R-:W-:Y:S02]  /*12f60*/  LEA.HI.X R143, R12, R143, R9, 0x1, P0 ;  /* 0x0000008f0c8f7211 */ /* 0x000fe400000f0c09 */
.L_x_10197:
[----:B------:R-:W-:Y:S05]  /*12f70*/  BSYNC.RECONVERGENT B0 ;  /* 0x0000000000007941 */ /* 0x000fea0003800200 */
.L_x_10196:
[----:B----4-:R-:W-:Y:S01]  /*12f80*/  @!P6 IMAD.MOV.U32 R145, RZ, RZ, R143 ;  /* 0x000000ffff91e224 */ /* 0x010fe200078e008f */
        /* <DEDUP_REMOVED lines=31> */
.L_x_10195:
[----:B------:R-:W-:Y:S05]  /*13180*/  BSYNC.RECONVERGENT B1 ;  /* 0x0000000000017941 */ /* 0x000fea0003800200 */
.L_x_10194:
[----:B--2---:R-:W-:Y:S01]  /*13190*/  IABS R3, R165 ;  /* 0x000000a500037213 */ /* 0x004fe20000000000 */
[C---:B------:R-:W-:Y:S02]  /*131a0*/  VIADD R34, R166.reuse, 0xfffffff1 ;  /* 0xfffffff1a6227836 */ /* 0x040fe40000000000 */
[C---:B------:R-:W-:Y:S01]  /*131b0*/  VIADD R32, R166.reuse, 0xfffffff8 ;  /* 0xfffffff8a6207836 */ /* 0x040fe20000000000 */
[----:B------:R-:W-:Y:S01]  /*131c0*/  I2FP.F32.S32 R3, R3 ;  /* 0x0000000300037245 */ /* 0x000fe20000201400 */
[C---:B------:R-:W-:Y:S02]  /*131d0*/  VIADD R30, R166.reuse, 0xfffffff9 ;  /* 0xfffffff9a61e7836 */ /* 0x040fe40000000000 */
[C---:B------:R-:W-:Y:S02]  /*131e0*/  VIADD R28, R166.reuse, 0x8 ;  /* 0x00000008a61c7836 */ /* 0x040fe40000000000 */
[----:B------:R-:W-:Y:S01]  /*131f0*/  VIADD R36, R166, 0xfffffff0 ;  /* 0xfffffff0a6247836 */ /* 0x000fe20000000000 */
[-C--:B------:R-:W-:Y:S01]  /*13200*/  ISETP.GE.AND P1, PT, R30, R162.reuse, PT ;  /* 0x000000a21e00720c */ /* 0x080fe20003f26270 */
[----:B------:R-:W-:Y:S02]  /*13210*/  VIADD R12, R166, 0x28 ;  /* 0x00000028a60c7836 */ /* 0x000fe40000000000 */
[-C--:B-1----:R-:W-:Y:S01]  /*13220*/  FFMA.FTZ R241, -R158, R3.reuse, R241 ;  /* 0x000000039ef17223 */ /* 0x082fe200000101f1 */
[----:B------:R-:W-:Y:S02]  /*13230*/  VIADD R38, R166, 0xffffffe9 ;  /* 0xffffffe9a6267836 */ /* 0x000fe40000000000 */
[----:B------:R-:W-:Y:S01]  /*13240*/  FFMA.FTZ R229, -R158, R3, R229 ;  /* 0x000000039ee57223 */ /* 0x000fe200000101e5 */
[C---:B------:R-:W-:Y:S02]  /*13250*/  VIADD R14, R166.reuse, 0x21 ;  /* 0x00000021a60e7836 */ /* 0x040fe40000000000 */
[C---:B------:R-:W-:Y:S02]  /*13260*/  VIADD R60, R166.reuse, 0xffffffc8 ;  /* 0xffffffc8a63c7836 */ /* 0x040fe40000000000 */
        /* <DEDUP_REMOVED lines=43> */
[C---:B------:R-:W-:Y:S01]  /*13520*/  FFMA.FTZ R175, -R158.reuse, R2, R175 ;  /* 0x000000029eaf7223 */ /* 0x040fe200000101af */
        /* <DEDUP_REMOVED lines=8> */
[----:B------:R-:W-:Y:S01]  /*135b0*/  IABS R2, R2 ;  /* 0x0000000200027213 */ /* 0x000fe20000000000 */
[C---:B----4-:R-:W-:Y:S01]  /*135c0*/  VIADD R145, R165.reuse, 0xfffffff1 ;  /* 0xfffffff1a5917836 */ /* 0x050fe20000000000 */
[----:B------:R-:W-:Y:S01]  /*135d0*/  I2FP.F32.S32 R0, R0 ;  /* 0x0000000000007245 */ /* 0x000fe20000201400 */
[C---:B------:R-:W-:Y:S01]  /*135e0*/  VIADD R91, R165.reuse, 0xffffffd8 ;  /* 0xffffffd8a55b7836 */ /* 0x040fe20000000000 */
[----:B------:R-:W-:Y:S01]  /*135f0*/  I2FP.F32.S32 R4, R4 ;  /* 0x0000000400047245 */ /* 0x000fe20000201400 */
[----:B------:R-:W-:Y:S01]  /*13600*/  VIADD R6, R165, 0x28 ;  /* 0x00000028a5067836 */ /* 0x000fe20000000000 */
[----:B------:R-:W-:Y:S01]  /*13610*/  I2FP.F32.S32 R2, R2 ;  /* 0x0000000200027245 */ /* 0x000fe20000201400 */
[CC--:B------:R-:W-:Y:S01]  /*13620*/  FFMA.FTZ R173, -R158.reuse, R0.reuse, R173 ;  /* 0x000000009ead7223 */ /* 0x0c0fe200000101ad */
[----:B------:R-:W-:Y:S01]  /*13630*/  FSEL R64, R171, -INF , P5 ;  /* 0xff800000ab407808 */ /* 0x000fe20002800000 */
[C---:B------:R-:W-:Y:S01]  /*13640*/  FFMA.FTZ R185, -R158.reuse, R0, R185 ;  /* 0x000000009eb97223 */ /* 0x040fe200000101b9 */
[----:B------:R-:W-:Y:S01]  /*13650*/  I2FP.F32.S32 R0, R3 ;  /* 0x0000000300007245 */ /* 0x000fe20000201400 */
[----:B------:R-:W-:Y:S01]  /*13660*/  FFMA.FTZ R179, -R158, R4, R179 ;  /* 0x000000049eb37223 */ /* 0x000fe200000101b3 */
[----:B------:R-:W-:Y:S01]  /*13670*/  ISETP.GE.AND P5, PT, R60, R162, PT ;  /* 0x000000a23c00720c */ /* 0x000fe20003fa6270 */
[C---:B------:R-:W-:Y:S01]  /*13680*/  FFMA.FTZ R181, -R158.reuse, R2, R181 ;  /* 0x000000029eb57223 */ /* 0x040fe200000101b5 */
[----:B------:R-:W-:Y:S01]  /*13690*/  IABS R6, R6 ;  /* 0x0000000600067213 */ /* 0x000fe20000000000 */
[C---:B------:R-:W-:Y:S01]  /*136a0*/  FFMA.FTZ R199, -R158.reuse, R0, R199 ;  /* 0x000000009ec77223 */ /* 0x040fe200000101c7 */
[----:B------:R-:W-:Y:S01]  /*136b0*/  FSEL R109, R179, -INF , P5 ;  /* 0xff800000b36d7808 */ /* 0x000fe20002800000 */
[----:B------:R-:W-:Y:S01]  /*136c0*/  FFMA.FTZ R193, -R158, R2, R193 ;  /* 0x000000029ec17223 */ /* 0x000fe200000101c1 */
[----:B------:R-:W-:Y:S01]  /*136d0*/  ISETP.GE.AND P5, PT, R56, R162, PT ;  /* 0x000000a23800720c */ /* 0x000fe20003fa6270 */
[C---:B------:R-:W-:Y:S01]  /*136e0*/  FFMA.FTZ R187, -R158.reuse, R0, R187 ;  /* 0x000000009ebb7223 */ /* 0x040fe200000101bb */
[----:B------:R-:W-:Y:S01]  /*136f0*/  I2FP.F32.S32 R6, R6 ;  /* 0x0000000600067245 */ /* 0x000fe20000201400 */
[C---:B------:R-:W-:Y:S01]  /*13700*/  FFMA.FTZ R191, -R158.reuse, R4, R191 ;  /* 0x000000049ebf7223 */ /* 0x040fe200000101bf */
[----:B------:R-:W-:Y:S01]  /*13710*/  IABS R145, R145 ;  /* 0x0000009100917213 */ /* 0x000fe20000000000 */
[----:B------:R-:W-:Y:S01]  /*13720*/  VIADD R0, R165, 0x21 ;  /* 0x00000021a5007836 */ /* 0x000fe20000000000 */
[----:B------:R-:W-:Y:S01]  /*13730*/  FSEL R101, R187, -INF , P5 ;  /* 0xff800000bb657808 */ /* 0x000fe20002800000 */
[----:B------:R-:W-:Y:S01]  /*13740*/  FFMA.FTZ R201, -R158, R6, R201 ;  /* 0x000000069ec97223 */ /* 0x000fe200000101c9 */
[----:B------:R-:W-:Y:S01]  /*13750*/  ISETP.GE.AND P5, PT, R52, R162, PT ;  /* 0x000000a23400720c */ /* 0x000fe20003fa6270 */
[C---:B------:R-:W-:Y:S01]  /*13760*/  FFMA.FTZ R189, -R158.reuse, R6, R189 ;  /* 0x000000069ebd7223 */ /* 0x040fe200000101bd */
[----:B------:R-:W-:Y:S01]  /*13770*/  IABS R0, R0 ;  /* 0x0000000000007213 */ /* 0x000fe20000000000 */
[----:B------:R-:W-:Y:S01]  /*13780*/  VIADD R3, R165, 0x18 ;  /* 0x00000018a5037836 */ /* 0x000fe20000000000 */
[----:B------:R-:W-:Y:S01]  /*13790*/  FSEL R62, R173, -INF , P1 ;  /* 0xff800000ad3e7808 */ /* 0x000fe20000800000 */
[C---:B------:R-:W-:Y:S01]  /*137a0*/  VIADD R2, R165.reuse, 0x19 ;  /* 0x00000019a5027836 */ /* 0x040fe20000000000 */
[----:B------:R-:W-:Y:S01]  /*137b0*/  I2FP.F32.S32 R0, R0 ;  /* 0x0000000000007245 */ /* 0x000fe20000201400 */
[C---:B------:R-:W-:Y:S01]  /*137c0*/  VIADD R6, R165.reuse, 0x11 ;  /* 0x00000011a5067836 */ /* 0x040fe20000000000 */
[----:B------:R-:W-:Y:S01]  /*137d0*/  IABS R3, R3 ;  /* 0x0000000300037213 */ /* 0x000fe20000000000 */
[C---:B------:R-:W-:Y:S01]  /*137e0*/  VIADD R4, R165.reuse, 0x20 ;  /* 0x00000020a5047836 */ /* 0x040fe20000000000 */
        /* <DEDUP_REMOVED lines=8> */
[----:B------:R-:W-:Y:S01]  /*13870*/  FSEL R67, R195, -INF , P5 ;  /* 0xff800000c3437808 */ /* 0x000fe20002800000 */
[C---:B------:R-:W-:Y:S01]  /*13880*/  FFMA.FTZ R217, -R158.reuse, R0, R217 ;  /* 0x000000009ed97223 */ /* 0x040fe200000101d9 */
[----:B------:R-:W-:Y:S01]  /*13890*/  IABS R3, R3 ;  /* 0x0000000300037213 */ /* 0x000fe20000000000 */
[----:B------:R-:W-:Y:S01]  /*138a0*/  FFMA.FTZ R215, -R158, R2, R215 ;  /* 0x000000029ed77223 */ /* 0x000fe200000101d7 */
[----:B------:R-:W-:Y:S01]  /*138b0*/  ISETP.GE.AND P5, PT, R44, R162, PT ;  /* 0x000000a22c00720c */ /* 0x000fe20003fa6270 */
        /* <DEDUP_REMOVED lines=10> */
[C---:B------:R-:W-:Y:S01]  /*13960*/  FFMA.FTZ R197, -R158.reuse, R4, R197 ;  /* 0x000000049ec57223 */ /* 0x040fe200000101c5 */
[----:B------:R-:W-:Y:S01]  /*13970*/  IABS R0, R0 ;  /* 0x0000000000007213 */ /* 0x000fe20000000000 */
[----:B------:R-:W-:Y:S01]  /*13980*/  FFMA.FTZ R209, -R158, R4, R209 ;  /* 0x000000049ed17223 */ /* 0x000fe200000101d1 */
[----:B------:R-:W-:Y:S01]  /*13990*/  IABS R2, R2 ;  /* 0x0000000200027213 */ /* 0x000fe20000000000 */
[----:B------:R-:W-:Y:S01]  /*139a0*/  VIADD R4, R165, 0x9 ;  /* 0x00000009a5047836 */ /* 0x000fe20000000000 */
[----:B------:R-:W-:Y:S01]  /*139b0*/  I2FP.F32.S32 R0, R0 ;  /* 0x0000000000007245 */ /* 0x000fe20000201400 */
[----:B------:R-:W-:Y:S01]  /*139c0*/  VIADD R164, R164, 0xffffff80 ;  /* 0xffffff80a4a47836 */ /* 0x000fe20000000000 */
[----:B------:R-:W-:Y:S02]  /*139d0*/  I2FP.F32.S32 R2, R2 ;  /* 0x0000000200027245 */ /* 0x000fe40000201400 */
        /* <DEDUP_REMOVED lines=11> */
[CC--:B------:R-:W-:Y:S01]  /*13a90*/  FFMA.FTZ R239, -R158.reuse, R0.reuse, R239 ;  /* 0x000000009eef7223 */ /* 0x0c0fe200000101ef */
[----:B------:R-:W-:Y:S01]  /*13aa0*/  IABS R3, R3 ;  /* 0x0000000300037213 */ /* 0x000fe20000000000 */
[----:B------:R-:W-:Y:S01]  /*13ab0*/  FFMA.FTZ R227, -R158, R0, R227 ;  /* 0x000000009ee37223 */ /* 0x000fe200000101e3 */
[----:B------:R-:W-:Y:S01]  /*13ac0*/  FSEL R33, R221, -INF , P5 ;  /* 0xff800000dd217808 */ /* 0x000fe20002800000 */
[C---:B------:R-:W-:Y:S01]  /*13ad0*/  VIADD R2, R165.reuse, 0xfffffff8 ;  /* 0xfffffff8a5027836 */ /* 0x040fe20000000000 */
[----:B------:R-:W-:Y:S01]  /*13ae0*/  I2FP.F32.S32 R3, R3 ;  /* 0x0000000300037245 */ /* 0x000fe20000201400 */
[----:B------:R-:W-:Y:S01]  /*13af0*/  VIADD R0, R165, 0xfffffff0 ;  /* 0xfffffff0a5007836 */ /* 0x000fe20000000000 */
[----:B------:R-:W-:Y:S02]  /*13b00*/  ISETP.GE.AND P5, PT, R32, R162, PT ;  /* 0x000000a22000720c */ /* 0x000fe40003fa6270 */
[----:B------:R-:W-:Y:S01]  /*13b10*/  IABS R2, R2 ;  /* 0x0000000200027213 */ /* 0x000fe20000000000 */
[----:B------:R-:W-:Y:S01]  /*13b20*/  FFMA.FTZ R46, -R158, R3, R46 ;  /* 0x000000039e2e7223 */ /* 0x000fe2000001012e */
[----:B------:R-:W-:Y:S01]  /*13b30*/  FSEL R27, R227, -INF , P5 ;  /* 0xff800000e31b7808 */ /* 0x000fe20002800000 */
[----:B------:R-:W-:Y:S01]  /*13b40*/  VIADD R3, R165, 0xffffffe0 ;  /* 0xffffffe0a5037836 */ /* 0x000fe20000000000 */
[----:B------:R-:W-:Y:S02]  /*13b50*/  ISETP.GE.AND P5, PT, R52, R160, PT ;  /* 0x000000a03400720c */ /* 0x000fe40003fa6270 */
[----:B------:R-:W-:Y:S02]  /*13b60*/  I2FP.F32.S32 R2, R2 ;  /* 0x0000000200027245 */ /* 0x000fe40000201400 */
[----:B------:R-:W-:Y:S02]  /*13b70*/  IABS R3, R3 ;  /* 0x0000000300037213 */ /* 0x000fe40000000000 */
[----:B------:R-:W-:Y:S01]  /*13b80*/  FSEL R61, R199, -INF , P5 ;  /* 0xff800000c73d7808 */ /* 0x000fe20002800000 */
[CC--:B------:R-:W-:Y:S01]  /*13b90*/  FFMA.FTZ R249, -R158.reuse, R2.reuse, R249 ;  /* 0x000000029ef97223 */ /* 0x0c0fe200000101f9 */
        /* <DEDUP_REMOVED lines=8> */
[----:B------:R-:W-:Y:S01]  /*13c20*/  ISETP.GE.AND P5, PT, R48, R162, PT ;  /* 0x000000a23000720c */ /* 0x000fe20003fa6270 */
[----:B------:R-:W-:Y:S01]  /*13c30*/  VIADD R3, R165, 0xffffffc8 ;  /* 0xffffffc8a5037836 */ /* 0x000fe20000000000 */
[----:B------:R-:W-:Y:S01]  /*13c40*/  FSEL R111, R181, -INF , P1 ;  /* 0xff800000b56f7808 */ /* 0x000fe20000800000 */
[CC--:B------:R-:W-:Y:S01]  /*13c50*/  FFMA.FTZ R219, -R158.reuse, R4.reuse, R219 ;  /* 0x000000049edb7223 */ /* 0x0c0fe200000101db */
[----:B------:R-:W-:Y:S01]  /*13c60*/  FSEL R237, R237, -INF , P5 ;  /* 0xff800000eded7808 */ /* 0x000fe20002800000 */
[----:B------:R-:W-:Y:S01]  /*13c70*/  FFMA.FTZ R231, -R158, R4, R231 ;  /* 0x000000049ee77223 */ /* 0x000fe200000101e7 */
[----:B------:R-:W-:Y:S01]  /*13c80*/  IABS R3, R3 ;  /* 0x0000000300037213 */ /* 0x000fe20000000000 */
[----:B------:R-:W-:Y:S01]  /*13c90*/  VIADD R4, R165, 0xfffffff9 ;  /* 0xfffffff9a5047836 */ /* 0x000fe20000000000 */
[----:B------:R-:W-:Y:S02]  /*13ca0*/  ISETP.GE.AND P5, PT, R44, R160, PT ;  /* 0x000000a02c00720c */ /* 0x000fe40003fa6270 */
[----:B------:R-:W-:Y:S02]  /*13cb0*/  I2FP.F32.S32 R3, R3 ;  /* 0x0000000300037245 */ /* 0x000fe40000201400 */
[-C--:B------:R-:W-:Y:S02]  /*13cc0*/  ISETP.GE.AND P1, PT, R54, R162.reuse, PT ;  /* 0x000000a23600720c */ /* 0x080fe40003f26270 */
[----:B------:R-:W-:Y:S01]  /*13cd0*/  FSEL R51, R207, -INF , P5 ;  /* 0xff800000cf337808 */ /* 0x000fe20002800000 */
[-C--:B------:R-:W-:Y:S01]  /*13ce0*/  FFMA.FTZ R65, -R158, R3.reuse, R182 ;  /* 0x000000039e417223 */ /* 0x080fe200000101b6 */
[----:B------:R-:W-:Y:S01]  /*13cf0*/  ISETP.GE.AND P5, PT, R28, R162, PT ;  /* 0x000000a21c00720c */ /* 0x000fe20003fa6270 */
[----:B------:R-:W-:Y:S01]  /*13d00*/  FFMA.FTZ R20, -R158, R3, R20 ;  /* 0x000000039e147223 */ /* 0x000fe20000010114 */
[----:B------:R-:W-:Y:S01]  /*13d10*/  FSEL R97, R189, -INF , P1 ;  /* 0xff800000bd617808 */ /* 0x000fe20000800000 */
[----:B------:R-:W2:Y:S01]  /*13d20*/  LD.E R3, desc[UR4][R84.64+0xdc] ;  /* 0x0000dc0454037980 */ /* 0x000ea2000c101900 */
[----:B------:R-:W-:Y:S02]  /*13d30*/  IABS R6, R6 ;  /* 0x0000000600067213 */ /* 0x000fe40000000000 */
[----:B------:R-:W-:Y:S02]  /*13d40*/  I2FP.F32.S32 R125, R125 ;  /* 0x0000007d007d7245 */ /* 0x000fe40000201400 */
[----:B------:R-:W-:Y:S02]  /*13d50*/  ISETP.GE.AND P1, PT, R50, R162, PT ;  /* 0x000000a23200720c */ /* 0x000fe40003f26270 */
[----:B------:R-:W-:Y:S01]  /*13d60*/  FSEL R17, R243, -INF , P5 ;  /* 0xff800000f3117808 */ /* 0x000fe20002800000 */
[CC--:B------:R-:W-:Y:S01]  /*13d70*/  FFMA.FTZ R251, -R158.reuse, R125.reuse, R251 ;  /* 0x0000007d9efb7223 */ /* 0x0c0fe200000101fb */
[----:B------:R-:W-:Y:S01]  /*13d80*/  IABS R4, R4 ;  /* 0x0000000400047213 */ /* 0x000fe20000000000 */
[----:B------:R-:W-:Y:S01]  /*13d90*/  FFMA.FTZ R125, -R158, R125, R178 ;  /* 0x0000007d9e7d7223 */ /* 0x000fe200000101b2 */
[----:B------:R-:W-:Y:S02]  /*13da0*/  ISETP.GE.AND P5, PT, R40, R160, PT ;  /* 0x000000a02800720c */ /* 0x000fe40003fa6270 */
[----:B------:R-:W-:Y:S02]  /*13db0*/  I2FP.F32.S32 R6, R6 ;  /* 0x0000000600067245 */ /* 0x000fe40000201400 */
[----:B------:R-:W-:Y:S02]  /*13dc0*/  FSEL R63, R197, -INF , P1 ;  /* 0xff800000c53f7808 */ /* 0x000fe40000800000 */
[----:B------:R-:W-:Y:S01]  /*13dd0*/  I2FP.F32.S32 R4, R4 ;  /* 0x0000000400047245 */ /* 0x000fe20000201400 */
[----:B------:R-:W-:Y:S01]  /*13de0*/  FFMA.FTZ R223, -R158, R6, R223 ;  /* 0x000000069edf7223 */ /* 0x000fe200000101df */
[----:B------:R-:W-:Y:S01]  /*13df0*/  ISETP.GE.AND P1, PT, R42, R162, PT ;  /* 0x000000a22a00720c */ /* 0x000fe20003f26270 */
[C---:B------:R-:W-:Y:S01]  /*13e00*/  FFMA.FTZ R211, -R158.reuse, R6, R211 ;  /* 0x000000069ed37223 */ /* 0x040fe200000101d3 */
[----:B------:R-:W-:Y:S01]  /*13e10*/  FSEL R39, R215, -INF , P5 ;  /* 0xff800000d7277808 */ /* 0x000fe20002800000 */
[CC--:B------:R-:W-:Y:S01]  /*13e20*/  FFMA.FTZ R235, -R158.reuse, R4.reuse, R235 ;  /* 0x000000049eeb7223 */ /* 0x0c0fe200000101eb */
[----:B------:R-:W-:Y:S01]  /*13e30*/  IABS R7, R7 ;  /* 0x0000000700077213 */ /* 0x000fe20000000000 */
[----:B------:R-:W-:Y:S01]  /*13e40*/  FFMA.FTZ R247, -R158, R4, R247 ;  /* 0x000000049ef77223 */ /* 0x000fe200000101f7 */
[-C--:B------:R-:W-:Y:S01]  /*13e50*/  ISETP.GE.AND P5, PT, R24, R162.reuse, PT ;  /* 0x000000a21800720c */ /* 0x080fe20003fa6270 */
[----:B------:R-:W-:Y:S01]  /*13e60*/  VIADD R4, R165, 0xffffffd9 ;  /* 0xffffffd9a5047836 */ /* 0x000fe20000000000 */
[----:B------:R-:W-:Y:S01]  /*13e70*/  FSEL R53, R205, -INF , P1 ;  /* 0xff800000cd357808 */ /* 0x000fe20000800000 */
[----:B------:R-:W-:Y:S01]  /*13e80*/  VIADD R6, R166, 0x31 ;  /* 0x00000031a6067836 */ /* 0x000fe20000000000 */
[----:B------:R-:W-:Y:S02]  /*13e90*/  I2FP.F32.S32 R7, R7 ;  /* 0x0000000700077245 */ /* 0x000fe40000201400 */
[----:B------:R-:W-:Y:S02]  /*13ea0*/  ISETP.GE.AND P1, PT, R40, R162, PT ;  /* 0x000000a22800720c */ /* 0x000fe40003f26270 */
[----:B------:R-:W-:Y:S01]  /*13eb0*/  FSEL R171, R251, -INF , P5 ;  /* 0xff800000fbab7808 */ /* 0x000fe20002800000 */
[-C--:B------:R-:W-:Y:S01]  /*13ec0*/  FFMA.FTZ R176, -R158, R7.reuse, R176 ;  /* 0x000000079eb07223 */ /* 0x080fe200000101b0 */
[-C--:B------:R-:W-:Y:S01]  /*13ed0*/  ISETP.GE.AND P5, PT, R36, R160.reuse, PT ;  /* 0x000000a02400720c */ /* 0x080fe20003fa6270 */
[----:B------:R-:W-:Y:S01]  /*13ee0*/  FFMA.FTZ R117, -R158, R7, R117 ;  /* 0x000000079e757223 */ /* 0x000fe20000010175 */
[----:B------:R-:W-:Y:S01]  /*13ef0*/  FSEL R45, R211, -INF , P1 ;  /* 0xff800000d32d7808 */ /* 0x000fe20000800000 */
[----:B------:R-:W-:Y:S01]  /*13f00*/  VIADD R7, R165, 0xffffffc9 ;  /* 0xffffffc9a5077836 */ /* 0x000fe20000000000 */
[----:B------:R-:W-:Y:S02]  /*13f10*/  ISETP.GE.AND P1, PT, R58, R160, PT ;  /* 0x000000a03a00720c */ /* 0x000fe40003f26270 */
[----:B------:R-:W-:Y:S02]  /*13f20*/  FSEL R31, R223, -INF , P5 ;  /* 0xff800000df1f7808 */ /* 0x000fe40002800000 */
[----:B------:R-:W-:Y:S02]  /*13f30*/  IABS R4, R4 ;  /* 0x0000000400047213 */ /* 0x000fe40000000000 */
[----:B------:R-:W-:Y:S02]  /*13f40*/  ISETP.GE.AND P5, PT, R21, R162, PT ;  /* 0x000000a21500720c */ /* 0x000fe40003fa6270 */
[----:B------:R-:W-:Y:S02]  /*13f50*/  FSEL R107, R185, -INF , P1 ;  /* 0xff800000b96b7808 */ /* 0x000fe40000800000 */
[----:B------:R-:W-:Y:S02]  /*13f60*/  I2FP.F32.S32 R4, R4 ;  /* 0x0000000400047245 */ /* 0x000fe40000201400 */
[----:B------:R-:W-:Y:S02]  /*13f70*/  ISETP.GE.AND P1, PT, R56, R160, PT ;  /* 0x000000a03800720c */ /* 0x000fe40003f26270 */
        /* <DEDUP_REMOVED lines=8> */
[----:B------:R-:W-:Y:S02]  /*14000*/  ISETP.GE.AND P1, PT, R166, R162, PT ;  /* 0x000000a2a600720c */ /* 0x000fe40003f26270 */
[----:B------:R-:W-:Y:S01]  /*14010*/  FSEL R15, R231, -INF , P5 ;  /* 0xff800000e70f7808 */ /* 0x000fe20002800000 */
[----:B------:R-:W-:Y:S01]  /*14020*/  FFMA.FTZ R115, -R158, R2, R115 ;  /* 0x000000029e737223 */ /* 0x000fe20000010173 */
[----:B------:R-:W-:Y:S01]  /*14030*/  ISETP.GE.AND P5, PT, R16, R162, PT ;  /* 0x000000a21000720c */ /* 0x000fe20003fa6270 */
[----:B------:R-:W-:Y:S01]  /*14040*/  FFMA.FTZ R55, -R158, R2, R55 ;  /* 0x000000029e377223 */ /* 0x000fe20000010137 */
[----:B------:R-:W-:Y:S01]  /*14050*/  I2FP.F32.S32 R0, R0 ;  /* 0x0000000000007245 */ /* 0x000fe20000201400 */
[----:B------:R-:W-:Y:S01]  /*14060*/  VIADD R2, R166, 0x39 ;  /* 0x00000039a6027836 */ /* 0x000fe20000000000 */
[----:B------:R-:W-:Y:S02]  /*14070*/  FSEL R25, R235, -INF , P1 ;  /* 0xff800000eb197808 */ /* 0x000fe40000800000 */
[----:B------:R-:W-:Y:S01]  /*14080*/  ISETP.GE.AND P1, PT, R42, R160, PT ;  /* 0x000000a02a00720c */ /* 0x000fe20003f26270 */
[CC--:B------:R-:W-:Y:S01]  /*14090*/  FFMA.FTZ R245, -R158.reuse, R0.reuse, R245 ;  /* 0x000000009ef57223 */ /* 0x0c0fe200000101f5 */
[----:B------:R-:W-:Y:S01]  /*140a0*/  FSEL R121, R121, -INF , P5 ;  /* 0xff80000079797808 */ /* 0x000fe20002800000 */
[----:B------:R-:W-:Y:S01]  /*140b0*/  FFMA.FTZ R131, -R158, R0, R131 ;  /* 0x000000009e837223 */ /* 0x000fe20000010183 */
[-C--:B------:R-:W-:Y:S01]  /*140c0*/  ISETP.GE.AND P5, PT, R12, R162.reuse, PT ;  /* 0x000000a20c00720c */ /* 0x080fe20003fa6270 */
[----:B------:R-:W-:Y:S01]  /*140d0*/  VIADD R0, R165, 0xffffffc1 ;  /* 0xffffffc1a5007836 */ /* 0x000fe20000000000 */
[----:B------:R-:W-:Y:S02]  /*140e0*/  FSEL R47, R209, -INF , P1 ;  /* 0xff800000d12f7808 */ /* 0x000fe40000800000 */
[C---:B------:R-:W-:Y:S02]  /*140f0*/  ISETP.GE.AND P1, PT, R26.reuse, R162, PT ;  /* 0x000000a21a00720c */ /* 0x040fe40003f26270 */
[----:B------:R-:W-:Y:S02]  /*14100*/  FSEL R115, R115, -INF , P5 ;  /* 0xff80000073737808 */ /* 0x000fe40002800000 */
[----:B------:R-:W-:Y:S02]  /*14110*/  ISETP.GE.AND P5, PT, R26, R160, PT ;  /* 0x000000a01a00720c */ /* 0x000fe40003fa6270 */
[----:B------:R-:W-:Y:S02]  /*14120*/  FSEL R4, R175, -INF , P0 ;  /* 0xff800000af047808 */ /* 0x000fe40000000000 */
[----:B------:R-:W-:Y:S02]  /*14130*/  I2FP.F32.S32 R9, R9 ;  /* 0x0000000900097245 */ /* 0x000fe40000201400 */
[----:B------:R-:W-:Y:S02]  /*14140*/  ISETP.GE.AND P0, PT, R38, R162, PT ;  /* 0x000000a22600720c */ /* 0x000fe40003f06270 */
[----:B------:R-:W-:Y:S01]  /*14150*/  FSEL R177, R245, -INF , P1 ;  /* 0xff800000f5b17808 */ /* 0x000fe20000800000 */
[-C--:B------:R-:W-:Y:S01]  /*14160*/  FFMA.FTZ R170, -R158, R9.reuse, R170 ;  /* 0x000000099eaa7223 */ /* 0x080fe200000101aa */
[----:B------:R-:W-:Y:S01]  /*14170*/  ISETP.GE.AND P1, PT, R38, R160, PT ;  /* 0x000000a02600720c */ /* 0x000fe20003f26270 */
[----:B------:R-:W-:Y:S01]  /*14180*/  FFMA.FTZ R123, -R158, R9, R123 ;  /* 0x000000099e7b7223 */ /* 0x000fe2000001017b */
[----:B------:R-:W-:Y:S02]  /*14190*/  FSEL R173, R249, -INF , P5 ;  /* 0xff800000f9ad7808 */ /* 0x000fe40002800000 */
[-C--:B------:R-:W-:Y:S02]  /*141a0*/  ISETP.GE.AND P5, PT, R30, R161.reuse, PT ;  /* 0x000000a11e00720c */ /* 0x080fe40003fa6270 */
[----:B------:R-:W-:Y:S02]  /*141b0*/  FSEL R41, R213, -INF , P0 ;  /* 0xff800000d5297808 */ /* 0x000fe40000000000 */
[----:B------:R-:W-:Y:S02]  /*141c0*/  ISETP.GE.AND P0, PT, R36, R162, PT ;  /* 0x000000a22400720c */ /* 0x000fe40003f06270 */
[----:B------:R-:W-:Y:S02]  /*141d0*/  FSEL R37, R217, -INF , P1 ;  /* 0xff800000d9257808 */ /* 0x000fe40000800000 */
[----:B------:R-:W-:Y:S02]  /*141e0*/  IABS R0, R0 ;  /* 0x0000000000007213 */ /* 0x000fe40000000000 */
[-C--:B------:R-:W-:Y:S02]  /*141f0*/  ISETP.GE.AND P1, PT, R22, R162.reuse, PT ;  /* 0x000000a21600720c */ /* 0x080fe40003f26270 */
[----:B------:R-:W-:Y:S02]  /*14200*/  FSEL R23, R23, -INF , !P5 ;  /* 0xff80000017177808 */ /* 0x000fe40006800000 */
[----:B------:R-:W-:Y:S02]  /*14210*/  ISETP.GE.AND P5, PT, R2, R162, PT ;  /* 0x000000a20200720c */ /* 0x000fe40003fa6270 */
[----:B------:R-:W-:Y:S02]  /*14220*/  FSEL R35, R219, -INF , P0 ;  /* 0xff800000db237808 */ /* 0x000fe40000000000 */
[----:B------:R-:W-:Y:S02]  /*14230*/  ISETP.GE.AND P0, PT, R54, R160, PT ;  /* 0x000000a03600720c */ /* 0x000fe40003f06270 */
[----:B------:R-:W-:Y:S02]  /*14240*/  FSEL R169, R170, -INF , P1 ;  /* 0xff800000aaa97808 */ /* 0x000fe40000800000 */
[----:B------:R-:W-:Y:S02]  /*14250*/  I2FP.F32.S32 R0, R0 ;  /* 0x0000000000007245 */ /* 0x000fe40000201400 */
[----:B------:R-:W-:Y:S02]  /*14260*/  ISETP.GE.AND P1, PT, R34, R160, PT ;  /* 0x000000a02200720c */ /* 0x000fe40003f26270 */
[----:B------:R-:W-:Y:S01]  /*14270*/  FSEL R46, R46, -INF , P5 ;  /* 0xff8000002e2e7808 */ /* 0x000fe20002800000 */
[----:B------:R-:W-:Y:S01]  /*14280*/  FFMA.FTZ R43, -R158, R0, R43 ;  /* 0x000000009e2b7223 */ /* 0x000fe2000001012b */
[C---:B------:R-:W-:Y:S01]  /*14290*/  ISETP.GE.AND P5, PT, R18.reuse, R160, PT ;  /* 0x000000a01200720c */ /* 0x040fe20003fa6270 */
[----:B------:R-:W-:Y:S01]  /*142a0*/  VIADD R0, R165, 0xffffffd0 ;  /* 0xffffffd0a5007836 */ /* 0x000fe20000000000 */
[----:B------:R-:W-:Y:S01]  /*142b0*/  FSEL R29, R225, -INF , P1 ;  /* 0xff800000e11d7808 */ /* 0x000fe20000800000 */
[----:B------:R-:W-:Y:S01]  /*142c0*/  VIADD R165, R165, 0x80 ;  /* 0x00000080a5a57836 */ /* 0x000fe20000000000 */
[----:B------:R-:W-:Y:S02]  /*142d0*/  ISETP.GE.AND P1, PT, R18, R162, PT ;  /* 0x000000a21200720c */ /* 0x000fe40003f26270 */
[----:B------:R-:W-:Y:S02]  /*142e0*/  FSEL R123, R123, -INF , P5 ;  /* 0xff8000007b7b7808 */ /* 0x000fe40002800000 */
        /* <DEDUP_REMOVED lines=19> */
[----:B------:R-:W-:Y:S02]  /*14420*/  ISETP.GE.AND P6, PT, R52, R161, PT ;  /* 0x000000a13400720c */ /* 0x000fe40003fc6270 */
[----:B------:R-:W-:Y:S02]  /*14430*/  IABS R7, R7 ;  /* 0x0000000700077213 */ /* 0x000fe40000000000 */
[----:B------:R-:W-:Y:S02]  /*14440*/  FSEL R67, R67, -INF , !P6 ;  /* 0xff80000043437808 */ /* 0x000fe40007000000 */
[----:B------:R-:W-:Y:S02]  /*14450*/  ISETP.GE.AND P6, PT, R42, R161, PT ;  /* 0x000000a12a00720c */ /* 0x000fe40003fc6270 */
[----:B------:R-:W-:Y:S02]  /*14460*/  I2FP.F32.S32 R7, R7 ;  /* 0x0000000700077245 */ /* 0x000fe40000201400 */
[----:B------:R-:W-:Y:S02]  /*14470*/  FSEL R53, R53, -INF , !P6 ;  /* 0xff80000035357808 */ /* 0x000fe40007000000 */
[----:B------:R-:W-:Y:S01]  /*14480*/  ISETP.GE.AND P6, PT, R40, R161, PT ;  /* 0x000000a12800720c */ /* 0x000fe20003fc6270 */
[CC--:B------:R-:W-:Y:S01]  /*14490*/  FFMA.FTZ R11, -R158.reuse, R7.reuse, R11 ;  /* 0x000000079e0b7223 */ /* 0x0c0fe2000001010b */
[----:B------:R-:W-:Y:S01]  /*144a0*/  FFMA.FTZ R5, -R158, R7, R5 ;  /* 0x000000079e057223 */ /* 0x000fe20000010105 */
        /* <DEDUP_REMOVED lines=23> */
[----:B------:R-:W-:Y:S02]  /*14620*/  FSEL R65, R65, -INF , P0 ;  /* 0xff80000041417808 */ /* 0x000fe40000000000 */
[-C--:B------:R-:W-:Y:S02]  /*14630*/  ISETP.GE.AND P0, PT, R22, R160.reuse, PT ;  /* 0x000000a01600720c */ /* 0x080fe40003f06270 */
[----:B------:R-:W-:Y:S02]  /*14640*/  FSEL R181, R62, -INF , !P5 ;  /* 0xff8000003eb57808 */ /* 0x000fe40006800000 */
[-C--:B------:R-:W-:Y:S02]  /*14650*/  ISETP.GE.AND P5, PT, R56, R161.reuse, PT ;  /* 0x000000a13800720c */ /* 0x080fe40003fa6270 */
        /* <DEDUP_REMOVED lines=30> */
[----:B------:R-:W-:Y:S02]  /*14840*/  IABS R0, R0 ;  /* 0x0000000000007213 */ /* 0x000fe40000000000 */
[----:B------:R-:W-:Y:S02]  /*14850*/  SHF.R.U32.HI R40, RZ, 0x1, R135 ;  /* 0x00000001ff287819 */ /* 0x000fe40000011687 */
[----:B------:R-:W-:Y:S02]  /*14860*/  I2FP.F32.S32 R0, R0 ;  /* 0x0000000000007245 */ /* 0x000fe40000201400 */
[----:B------:R-:W-:Y:S03]  /*14870*/  IABS R91, R91 ;  /* 0x0000005b005b7213 */ /* 0x000fe60000000000 */
[CC--:B------:R-:W-:Y:S01]  /*14880*/  FFMA.FTZ R103, -R158.reuse, R0.reuse, R103 ;  /* 0x000000009e677223 */ /* 0x0c0fe20000010167 */
[----:B------:R-:W-:Y:S01]  /*14890*/  FFMA.FTZ R49, -R158, R0, R49 ;  /* 0x000000009e317223 */ /* 0x000fe20000010131 */
[----:B------:R-:W-:Y:S01]  /*148a0*/  VIADD R0, R166, 0x38 ;  /* 0x00000038a6007836 */ /* 0x000fe20000000000 */
[----:B------:R-:W-:Y:S05]  /*148b0*/  I2FP.F32.S32 R91, R91 ;  /* 0x0000005b005b7245 */ /* 0x000fea0000201400 */
[CC--:B------:R-:W-:Y:S01]  /*148c0*/  FFMA.FTZ R119, -R158.reuse, R91.reuse, R119 ;  /* 0x0000005b9e777223 */ /* 0x0c0fe20000010177 */
[----:B------:R-:W-:Y:S04]  /*148d0*/  FFMA.FTZ R91, -R158, R91, R180 ;  /* 0x0000005b9e5b7223 */ /* 0x000fe800000101b4 */
[----:B------:R-:W-:Y:S02]  /*148e0*/  FSEL R119, R119, -INF , P1 ;  /* 0xff80000077777808 */ /* 0x000fe40000800000 */
[-C--:B------:R-:W-:Y:S02]  /*148f0*/  ISETP.GE.AND P1, PT, R10, R162.reuse, PT ;  /* 0x000000a20a00720c */ /* 0x080fe40003f26270 */
[----:B------:R-:W-:Y:S02]  /*14900*/  FSEL R119, R119, -INF , !P6 ;  /* 0xff80000077777808 */ /* 0x000fe40007000000 */
        /* <DEDUP_REMOVED lines=11> */
[----:B------:R-:W-:Y:S02]  /*149c0*/  FSEL R109, R109, -INF , !P0 ;  /* 0xff8000006d6d7808 */ /* 0x000fe40004000000 */
[----:B------:R-:W-:Y:S02]  /*149d0*/  ISETP.GE.AND P0, PT, R54, R161, PT ;  /* 0x000000a13600720c */ /* 0x000fe40003f06270 */
[----:B------:R-:W-:Y:S02]  /*149e0*/  FSEL R43, R43, -INF , P1 ;  /* 0xff8000002b2b7808 */ /* 0x000fe40000800000 */
[----:B------:R-:W-:Y:S02]  /*149f0*/  ISETP.GE.AND P1, PT, R48, R159, PT ;  /* 0x0000009f3000720c */ /* 0x000fe40003f26270 */
[----:B------:R-:W-:Y:S02]  /*14a00*/  FSEL R145, R145, -INF , !P5 ;  /* 0xff80000091917808 */ /* 0x000fe40006800000 */
[----:B------:R-:W-:Y:S02]  /*14a10*/  FSEL R19, R19, -INF , !P1 ;  /* 0xff80000013137808 */ /* 0x000fe40004800000 */
[-C--:B------:R-:W-:Y:S02]  /*14a20*/  ISETP.GE.AND P1, PT, R12, R160.reuse, PT ;  /* 0x000000a00c00720c */ /* 0x080fe40003f26270 */
[----:B------:R-:W-:Y:S02]  /*14a30*/  ISETP.GE.AND P5, PT, R2, R161, PT ;  /* 0x000000a10200720c */ /* 0x000fe40003fa6270 */
        /* <DEDUP_REMOVED lines=62> */
[C---:B------:R-:W-:Y:S01]  /*14e20*/  ISETP.GE.AND P1, PT, R166.reuse, R159, PT ;  /* 0x0000009fa600720c */ /* 0x040fe20003f26270 */
[----:B------:R-:W-:Y:S01]  /*14e30*/  VIADD R166, R166, 0xffffff80 ;  /* 0xffffff80a6a67836 */ /* 0x000fe20000000000 */
        /* <DEDUP_REMOVED lines=44> */
[-CC-:B------:R-:W-:Y:S01]  /*15100*/  FFMA.FTZ R56, R31, R3.reuse, -R44.reuse ;  /* 0x000000031f387223 */ /* 0x180fe2000001082c */
[-CC-:B------:R-:W-:Y:S01]  /*15110*/  FFMA.FTZ R60, R37, R3.reuse, -R44.reuse ;  /* 0x00000003253c7223 */ /* 0x180fe2000001082c */
[----:B------:R-:W-:Y:S01]  /*15120*/  FSEL R48, R48, RZ, P1 ;  /* 0x000000ff30307208 */ /* 0x000fe20000800000 */
        /* <DEDUP_REMOVED lines=8> */
[-C--:B------:R-:W-:Y:S01]  /*151b0*/  FFMA.FTZ R64, R47, R3.reuse, -R44 ;  /* 0x000000032f407223 */ /* 0x080fe2000001082c */
        /* <DEDUP_REMOVED lines=16> */
[-C--:B------:R-:W-:Y:S03]  /*152c0*/  FFMA.FTZ R107, R101, R3.reuse, -R48 ;  /* 0x00000003656b7223 */ /* 0x080fe60000010830 */
[----:B------:R-:W1:Y:S01]  /*152d0*/  MUFU.EX2 R96, R96 ;  /* 0x0000006000607308 */ /* 0x000e620000000800 */
[-C--:B------:R-:W-:Y:S01]  /*152e0*/  FFMA.FTZ R101, R95, R3.reuse, -R44 ;  /* 0x000000035f657223 */ /* 0x080fe2000001082c */
[-C--:B------:R-:W-:Y:S01]  /*152f0*/  FFMA.FTZ R95, R57, R3.reuse, -R48 ;  /* 0x00000003395f7223 */ /* 0x080fe20000010830 */
[-C--:B------:R-:W-:Y:S01]  /*15300*/  FFMA.FTZ R57, R13, R3.reuse, -R44 ;  /* 0x000000030d397223 */ /* 0x080fe2000001082c */
[-CC-:B------:R-:W-:Y:S01]  /*15310*/  FFMA.FTZ R62, R41, R3.reuse, -R48.reuse ;  /* 0x00000003293e7223 */ /* 0x180fe20000010830 */
[-CC-:B------:R-:W-:Y:S01]  /*15320*/  FFMA.FTZ R50, R27, R3.reuse, -R48.reuse ;  /* 0x000000031b327223 */ /* 0x180fe20000010830 */
[-CC-:B------:R-:W-:Y:S01]  /*15330*/  FFMA.FTZ R52, R25, R3.reuse, -R48.reuse ;  /* 0x0000000319347223 */ /* 0x180fe20000010830 */
[----:B------:R-:W-:Y:S03]  /*15340*/  LOP3.LUT R4, R40, 0x8, RZ, 0xc0, !PT ;  /* 0x0000000828047812 */ /* 0x000fe600078ec0ff */
[----:B------:R-:W-:Y:S01]  /*15350*/  MUFU.EX2 R98, R98 ;  /* 0x0000006200627308 */ /* 0x000fe20000000800 */
[----:B------:R-:W-:Y:S01]  /*15360*/  FSEL R7, R2, RZ, P1 ;  /* 0x000000ff02077208 */ /* 0x000fe20000800000 */
[-CC-:B------:R-:W-:Y:S01]  /*15370*/  FFMA.FTZ R104, R183, R3.reuse, -R48.reuse ;  /* 0x00000003b7687223 */ /* 0x180fe20000010830 */
[----:B------:R-:W-:Y:S01]  /*15380*/  LOP3.LUT R5, R4, 0xc0, R137, 0xf8, !PT ;  /* 0x000000c004057812 */ /* 0x000fe200078ef889 */
[----:B------:R-:W-:Y:S01]  /*15390*/  FFMA.FTZ R102, R181, R3, -R48 ;  /* 0x00000003b5667223 */ /* 0x000fe20000010830 */
[----:B------:R-:W-:Y:S01]  /*153a0*/  LOP3.LUT R137, R137, 0x120, RZ, 0xc0, !PT ;  /* 0x0000012089897812 */ /* 0x000fe200078ec0ff */
[----:B------:R-:W-:Y:S01]  /*153b0*/  FADD.FTZ R6, -R7, R86 ;  /* 0x0000005607067221 */ /* 0x000fe20000010100 */
[----:B------:R-:W-:Y:S03]  /*153c0*/  FSEL R4, R0, RZ, P0 ;  /* 0x000000ff00047208 */ /* 0x000fe60000000000 */
[----:B------:R-:W-:Y:S01]  /*153d0*/  MUFU.EX2 R104, R104 ;  /* 0x0000006800687308 */ /* 0x000fe20000000800 */
[----:B------:R-:W-:Y:S01]  /*153e0*/  LOP3.LUT R5, R137, R5, R136, 0xf6, !PT ;  /* 0x0000000589057212 */ /* 0x000fe200078ef688 */
[--C-:B------:R-:W-:Y:S01]  /*153f0*/  FFMA.FTZ R109, R109, R3, -R48.reuse ;  /* 0x000000036d6d7223 */ /* 0x100fe20000010830 */
[----:B-1----:R-:W-:Y:S01]  /*15400*/  F2FP.F16.F32.PACK_AB R27, R96, R105 ;  /* 0x00000069601b723e */ /* 0x002fe200000000ff */
[----:B------:R-:W-:Y:S01]  /*15410*/  FADD.FTZ R4, -R4, R87 ;  /* 0x0000005704047221 */ /* 0x000fe20000010100 */
[----:B------:R-:W-:Y:S01]  /*15420*/  LEA R42, R5, UR6, 0x1 ;  /* 0x00000006052a7c11 */ /* 0x000fe2000f8e08ff */
[----:B------:R-:W-:Y:S01]  /*15430*/  FMUL.FTZ R5, R3, R6 ;  /* 0x0000000603057220 */ /* 0x000fe20000410000 */
[-CC-:B------:R-:W-:Y:S03]  /*15440*/  FFMA.FTZ R94, R97, R3.reuse, -R48.reuse ;  /* 0x00000003615e7223 */ /* 0x180fe60000010830 */
[----:B------:R-:W1:Y:S01]  /*15450*/  MUFU.EX2 R102, R102 ;  /* 0x0000006600667308 */ /* 0x000e620000000800 */
[----:B------:R-:W-:Y:S01]  /*15460*/  FMUL.FTZ R7, R3, R4 ;  /* 0x0000000403077220 */ /* 0x000fe20000410000 */
[----:B------:R-:W2:Y:S01]  /*15470*/  LDSM.16.MT88.4 R12, [R42+0x3000] ;  /* 0x003000002a0c783b */ /* 0x000ea20000004200 */
[C---:B------:R-:W-:Y:S02]  /*15480*/  VIADD R4, R42.reuse, 0x3000 ;  /* 0x000030002a047836 */ /* 0x040fe40000000000 */
[-C--:B------:R-:W-:Y:S01]  /*15490*/  FFMA.FTZ R97, R67, R3.reuse, -R48 ;  /* 0x0000000343617223 */ /* 0x080fe20000010830 */
[----:B------:R-:W-:Y:S02]  /*154a0*/  VIADD R41, R42, 0x3020 ;  /* 0x000030202a297836 */ /* 0x000fe40000000000 */
[-CC-:B------:R-:W-:Y:S01]  /*154b0*/  FFMA.FTZ R67, R51, R3.reuse, -R44.reuse ;  /* 0x0000000333437223 */ /* 0x180fe2000001082c */
[----:B------:R-:W-:Y:S01]  /*154c0*/  @P2 VIADD R41, R4, 0xffffffe0 ;  /* 0xffffffe004292836 */ /* 0x000fe20000000000 */
[----:B------:R-:W3:Y:S01]  /*154d0*/  MUFU.EX2 R109, R109 ;  /* 0x0000006d006d7308 */ /* 0x000ee20000000800 */
[-C--:B------:R-:W-:Y:S01]  /*154e0*/  FFMA.FTZ R51, R29, R3.reuse, -R44 ;  /* 0x000000031d337223 */ /* 0x080fe2000001082c */
[----:B------:R-:W-:Y:S01]  /*154f0*/  LDSM.16.MT88.4 R32, [R42+0x3400] ;  /* 0x003400002a20783b */ /* 0x000fe20000004200 */
[-CC-:B------:R-:W-:Y:S01]  /*15500*/  FFMA.FTZ R90, R63, R3.reuse, -R48.reuse ;  /* 0x000000033f5a7223 */ /* 0x180fe20000010830 */
[-CC-:B------:R-:W-:Y:S01]  /*15510*/  FFMA.FTZ R63, R45, R3.reuse, -R48.reuse ;  /* 0x000000032d3f7223 */ /* 0x180fe20000010830 */
[-CC-:B------:R-:W-:Y:S01]  /*15520*/  FFMA.FTZ R45, R23, R3.reuse, -R48.reuse ;  /* 0x00000003172d7223 */ /* 0x180fe20000010830 */
[-CC-:B------:R-:W-:Y:S01]  /*15530*/  FFMA.FTZ R86, R121, R3.reuse, -R48.reuse ;  /* 0x0000000379567223 */ /* 0x180fe20000010830 */
[----:B------:R-:W-:Y:S03]  /*15540*/  ISETP.GT.AND P0, PT, R163, R142, PT ;  /* 0x0000008ea300720c */ /* 0x000fe60003f04270 */
[----:B------:R-:W4:Y:S01]  /*15550*/  MUFU.EX2 R111, R111 ;  /* 0x0000006f006f7308 */ /* 0x000f220000000800 */
[----:B-1----:R-:W-:Y:S01]  /*15560*/  F2FP.F16.F32.PACK_AB R24, R102, R104 ;  /* 0x000000686618723e */ /* 0x002fe200000000ff */
[----:B------:R-:W1:Y:S01]  /*15570*/  LDSM.16.MT88.4 R28, [R41] ;  /* 0x00000000291c783b */ /* 0x000e620000004200 */
[-CC-:B------:R-:W-:Y:S01]  /*15580*/  FFMA.FTZ R87, R119, R3.reuse, -R48.reuse ;  /* 0x0000000377577223 */ /* 0x180fe20000010830 */
[-CC-:B------:R-:W-:Y:S01]  /*15590*/  FFMA.FTZ R110, R115, R3.reuse, -R48.reuse ;  /* 0x00000003736e7223 */ /* 0x180fe20000010830 */
[-CC-:B------:R-:W-:Y:S01]  /*155a0*/  FFMA.FTZ R103, R103, R3.reuse, -R48.reuse ;  /* 0x0000000367677223 */ /* 0x180fe20000010830 */
[-CC-:B------:R-:W-:Y:S01]  /*155b0*/  FFMA.FTZ R65, R65, R3.reuse, -R48.reuse ;  /* 0x0000000341417223 */ /* 0x180fe20000010830 */
[----:B------:R-:W-:Y:S03]  /*155c0*/  FFMA.FTZ R89, R89, R3, -R48 ;  /* 0x0000000359597223 */ /* 0x000fe60000010830 */
[----:B------:R-:W5:Y:S01]  /*155d0*/  MUFU.EX2 R23, R5 ;  /* 0x0000000500177308 */ /* 0x000f620000000800 */
[----:B---3--:R-:W-:Y:S01]  /*155e0*/  F2FP.F16.F32.PACK_AB R26, R98, R109 ;  /* 0x0000006d621a723e */ /* 0x008fe200000000ff */
[----:B------:R-:W3:Y:S08]  /*155f0*/  LDSM.16.MT88.4 R36, [R41+0x400] ;  /* 0x000400002924783b */ /* 0x000ef00000004200 */
[----:B------:R-:W2:Y:S01]  /*15600*/  MUFU.EX2 R22, R7 ;  /* 0x0000000700167308 */ /* 0x000ea20000000800 */
[----:B----4-:R-:W-:Y:S09]  /*15610*/  F2FP.F16.F32.PACK_AB R25, R100, R111 ;  /* 0x0000006f6419723e */ /* 0x010ff200000000ff */
        /* <DEDUP_REMOVED lines=8> */
[----:B------:R-:W4:Y:S01]  /*156a0*/  MUFU.EX2 R94, R94 ;  /* 0x0000005e005e7308 */ /* 0x000f220000000800 */
[C---:B--2---:R-:W-:Y:S01]  /*156b0*/  FMUL.FTZ R10, R22.reuse, R78 ;  /* 0x0000004e160a7220 */ /* 0x044fe20000410000 */
        /* <DEDUP_REMOVED lines=8> */
[----:B------:R-:W-:Y:S01]  /*15740*/  FFMA.FTZ R104, R23, R168, R104 ;  /* 0x000000a817687223 */ /* 0x000fe20000010068 */
[--C-:B------:R-:W-:Y:S01]  /*15750*/  FFMA.FTZ R71, R177, R3, -R48.reuse ;  /* 0x00000003b1477223 */ /* 0x100fe20000010830 */
[C---:B------:R-:W-:Y:S01]  /*15760*/  FFMA.FTZ R111, R22.reuse, R167, R111 ;  /* 0x000000a7166f7223 */ /* 0x040fe2000001006f */
[--C-:B------:R-:W-:Y:S01]  /*15770*/  FFMA.FTZ R70, R171, R3, -R48.reuse ;  /* 0x00000003ab467223 */ /* 0x100fe20000010830 */
[C---:B------:R-:W-:Y:S04]  /*15780*/  HMMA.16816.F32 R4, R24.reuse, R12, R4 ;  /* 0x0000000c1804723c */ /* 0x040fe80000001804 */
        /* <DEDUP_REMOVED lines=9> */
[-CC-:B------:R-:W-:Y:S01]  /*15820*/  FFMA.FTZ R69, R175, R3.reuse, -R44.reuse ;  /* 0x00000003af457223 */ /* 0x180fe2000001082c */
[-CC-:B------:R-:W-:Y:S01]  /*15830*/  FFMA.FTZ R75, R145, R3.reuse, -R44.reuse ;  /* 0x00000003914b7223 */ /* 0x180fe2000001082c */
[-C--:B------:R-:W-:Y:S01]  /*15840*/  FFMA.FTZ R74, R131, R3.reuse, -R44 ;  /* 0x00000003834a7223 */ /* 0x080fe2000001082c */
        /* <DEDUP_REMOVED lines=24> */
[----:B------:R-:W4:Y:S01]  /*159d0*/  MUFU.EX2 R66, R66 ;  /* 0x0000004200427308 */ /* 0x000f220000000800 */
[----:B--2---:R-:W-:Y:S01]  /*159e0*/  F2FP.F16.F32.PACK_AB R27, R88, R93 ;  /* 0x0000005d581b723e */ /* 0x004fe200000000ff */
[----:B------:R-:W-:Y:S01]  /*159f0*/  FADD.FTZ R93, R93, R92 ;  /* 0x0000005c5d5d7221 */ /* 0x000fe20000010000 */
[----:B------:R-:W-:Y:S03]  /*15a00*/  FADD.FTZ R90, R90, R97 ;  /* 0x000000615a5a7221 */ /* 0x000fe60000010000 */
[----:B------:R-:W-:Y:S04]  /*15a10*/  FADD.FTZ R22, R88, R93 ;  /* 0x0000005d58167221 */ /* 0x000fe80000010000 */
[----:B------:R-:W-:Y:S01]  /*15a20*/  MUFU.EX2 R67, R67 ;  /* 0x0000004300437308 */ /* 0x000fe20000000800 */
[C---:B------:R-:W-:Y:S09]  /*15a30*/  HMMA.16816.F32 R4, R24.reuse, R32, R4 ;  /* 0x000000201804723c */ /* 0x040ff20000001804 */
[----:B------:R-:W2:Y:S01]  /*15a40*/  MUFU.EX2 R64, R64 ;  /* 0x0000004000407308 */ /* 0x000ea20000000800 */
[C---:B------:R-:W-:Y:S01]  /*15a50*/  HMMA.16816.F32 R8, R24.reuse, R34, R8 ;  /* 0x000000221808723c */ /* 0x040fe20000001808 */
[----:B------:R-:W5:Y:S08]  /*15a60*/  LDSM.16.MT88.4 R32, [R41+0x800] ;  /* 0x000800002920783b */ /* 0x000f700000004200 */
[----:B------:R-:W1:Y:S01]  /*15a70*/  MUFU.EX2 R63, R63 ;  /* 0x0000003f003f7308 */ /* 0x000e620000000800 */
[C---:B---3--:R-:W-:Y:S09]  /*15a80*/  HMMA.16816.F32 R12, R24.reuse, R36, R12 ;  /* 0x00000024180c723c */ /* 0x048ff2000000180c */
[----:B------:R-:W3:Y:S01]  /*15a90*/  MUFU.EX2 R62, R62 ;  /* 0x0000003e003e7308 */ /* 0x000ee20000000800 */
[----:B------:R-:W-:Y:S01]  /*15aa0*/  HMMA.16816.F32 R16, R24, R38, R16 ;  /* 0x000000261810723c */ /* 0x000fe20000001810 */
[----:B------:R-:W5:Y:S02]  /*15ab0*/  LDSM.16.MT88.4 R36, [R42+0x3c00] ;  /* 0x003c00002a24783b */ /* 0x000f640000004200 */
[----:B----4-:R-:W-:Y:S01]  /*15ac0*/  F2FP.F16.F32.PACK_AB R24, R66, R95 ;  /* 0x0000005f4218723e */ /* 0x010fe200000000ff */
[----:B------:R-:W-:Y:S01]  /*15ad0*/  FADD.FTZ R95, R95, R90 ;  /* 0x0000005a5f5f7221 */ /* 0x000fe20000010000 */
[----:B--2---:R-:W-:Y:S01]  /*15ae0*/  F2FP.F16.F32.PACK_AB R25, R64, R67 ;  /* 0x000000434019723e */ /* 0x004fe200000000ff */
[----:B------:R-:W-:Y:S03]  /*15af0*/  FADD.FTZ R67, R67, R22 ;  /* 0x0000001643437221 */ /* 0x000fe60000010000 */
[----:B------:R-:W-:Y:S01]  /*15b00*/  MUFU.EX2 R61, R61 ;  /* 0x0000003d003d7308 */ /* 0x000fe20000000800 */
[----:B------:R-:W-:Y:S01]  /*15b10*/  FADD.FTZ R66, R66, R95 ;  /* 0x0000005f42427221 */ /* 0x000fe20000010000 */
[----:B------:R-:W-:Y:S03]  /*15b20*/  FADD.FTZ R64, R64, R67 ;  /* 0x0000004340407221 */ /* 0x000fe60000010000 */
[----:B-1----:R-:W-:Y:S05]  /*15b30*/  FADD.FTZ R23, R63, R66 ;  /* 0x000000423f177221 */ /* 0x002fea0000010000 */
[----:B------:R-:W1:Y:S01]  /*15b40*/  MUFU.EX2 R60, R60 ;  /* 0x0000003c003c7308 */ /* 0x000e620000000800 */
[C---:B---3--:R-:W-:Y:S01]  /*15b50*/  FADD.FTZ R23, R62.reuse, R23 ;  /* 0x000000173e177221 */ /* 0x048fe20000010000 */
[----:B------:R-:W-:Y:S08]  /*15b60*/  F2FP.F16.F32.PACK_AB R26, R62, R63 ;  /* 0x0000003f3e1a723e */ /* 0x000ff000000000ff */
        /* <DEDUP_REMOVED lines=16> */
[----:B------:R-:W1:Y:S01]  /*15c70*/  MUFU.EX2 R57, R57 ;  /* 0x0000003900397308 */ /* 0x000e620000000800 */
[----:B------:R-:W-:Y:S09]  /*15c80*/  FADD.FTZ R53, R53, R58 ;  /* 0x0000003a35357221 */ /* 0x000ff20000010000 */
[----:B------:R-:W-:Y:S01]  /*15c90*/  MUFU.EX2 R52, R52 ;  /* 0x0000003400347308 */ /* 0x000fe20000000800 */
[C---:B----4-:R-:W-:Y:S01]  /*15ca0*/  F2FP.F16.F32.PACK_AB R26, R45.reuse, R50 ;  /* 0x000000322d1a723e */ /* 0x050fe200000000ff */
[----:B------:R-:W-:Y:S04]  /*15cb0*/  FADD.FTZ R50, R50, R53 ;  /* 0x0000003532327221 */ /* 0x000fe80000010000 */
[----:B------:R-:W-:Y:S04]  /*15cc0*/  FADD.FTZ R45, R45, R50 ;  /* 0x000000322d2d7221 */ /* 0x000fe80000010000 */
        /* <DEDUP_REMOVED lines=34> */
[C---:B--2---:R-:W-:Y:S01]  /*15ef0*/  F2FP.F16.F32.PACK_AB R24, R73.reuse, R70 ;  /* 0x000000464918723e */ /* 0x044fe200000000ff */
[----:B------:R-:W-:Y:S01]  /*15f00*/  FADD.FTZ R70, R70, R71 ;  /* 0x0000004746467221 */ /* 0x000fe20000010000 */
[----:B-1----:R-:W-:Y:S04]  /*15f10*/  F2FP.F16.F32.PACK_AB R25, R74, R75 ;  /* 0x0000004b4a19723e */ /* 0x002fe800000000ff */
        /* <DEDUP_REMOVED lines=20> */
[-CC-:B------:R-:W-:Y:S01]  /*16060*/  FFMA.FTZ R32, R43, R3.reuse, -R48.reuse ;  /* 0x000000032b207223 */ /* 0x180fe20000010830 */
[-C--:B------:R-:W-:Y:S03]  /*16070*/  FFMA.FTZ R48, R46, R3.reuse, -R48 ;  /* 0x000000032e307223 */ /* 0x080fe60000010830 */
[----:B------:R-:W3:Y:S01]  /*16080*/  MUFU.EX2 R103, R103 ;  /* 0x0000006700677308 */ /* 0x000ee20000000800 */
[----:B------:R-:W-:Y:S01]  /*16090*/  FADD.FTZ R22, R57, R22 ;  /* 0x0000001639167221 */ /* 0x000fe20000010000 */
[----:B------:R-:W-:Y:S03]  /*160a0*/  HMMA.16816.F32 R16, R24, R34, R16 ;  /* 0x000000221810723c */ /* 0x000fe60000001810 */
[-CC-:B------:R-:W-:Y:S01]  /*160b0*/  FFMA.FTZ R34, R21, R3.reuse, -R44.reuse ;  /* 0x0000000315227223 */ /* 0x180fe2000001082c */
[----:B------:R-:W-:Y:S01]  /*160c0*/  FFMA.FTZ R44, R20, R3, -R44 ;  /* 0x00000003142c7223 */ /* 0x000fe2000001082c */
[----:B------:R-:W-:Y:S03]  /*160d0*/  FADD.FTZ R59, R59, R22 ;  /* 0x000000163b3b7221 */ /* 0x000fe60000010000 */
[----:B------:R-:W-:Y:S01]  /*160e0*/  MUFU.EX2 R96, R99 ;  /* 0x0000006300607308 */ /* 0x000fe20000000800 */
[----:B------:R-:W4:Y:S01]  /*160f0*/  LDSM.16.MT88.4 R20, [R41+0x1c00] ;  /* 0x001c00002914783b */ /* 0x000f220000004200 */
[----:B--2---:R-:W-:Y:S01]  /*16100*/  F2FP.F16.F32.PACK_AB R24, R87, R86 ;  /* 0x000000565718723e */ /* 0x004fe200000000ff */
[----:B------:R-:W-:Y:S01]  /*16110*/  FADD.FTZ R80, R80, R59 ;  /* 0x0000003b50507221 */ /* 0x000fe20000010000 */
[----:B-1----:R-:W-:Y:S01]  /*16120*/  F2FP.F16.F32.PACK_AB R25, R113, R108 ;  /* 0x0000006c7119723e */ /* 0x002fe200000000ff */
[----:B------:R-:W-:Y:S02]  /*16130*/  FADD.FTZ R3, R81, R82 ;  /* 0x0000005251037221 */ /* 0x000fe40000010000 */
[----:B------:R-:W-:Y:S03]  /*16140*/  FADD.FTZ R69, R69, R80 ;  /* 0x0000005045457221 */ /* 0x000fe60000010000 */
[----:B------:R-:W1:Y:S01]  /*16150*/  MUFU.EX2 R91, R91 ;  /* 0x0000005b005b7308 */ /* 0x000e620000000800 */
[----:B---3--:R-:W-:Y:S01]  /*16160*/  F2FP.F16.F32.PACK_AB R26, R103, R110 ;  /* 0x0000006e671a723e */ /* 0x008fe200000000ff */
[----:B------:R-:W-:Y:S01]  /*16170*/  FADD.FTZ R86, R86, R3 ;  /* 0x0000000356567221 */ /* 0x000fe20000010000 */
[----:B------:R-:W-:Y:S03]  /*16180*/  FADD.FTZ R68, R68, R69 ;  /* 0x0000004544447221 */ /* 0x000fe60000010000 */
[----:B------:R-:W-:Y:S01]  /*16190*/  FADD.FTZ R87, R87, R86 ;  /* 0x0000005657577221 */ /* 0x000fe20000010000 */
[----:B------:R-:W-:Y:S03]  /*161a0*/  IMAD.MOV.U32 R86, RZ, RZ, R2 ;  /* 0x000000ffff567224 */ /* 0x000fe600078e0002 */
[----:B------:R-:W-:Y:S01]  /*161b0*/  MUFU.EX2 R88, R89 ;  /* 0x0000005900587308 */ /* 0x000fe20000000800 */
[----:B------:R-:W-:Y:S01]  /*161c0*/  FADD.FTZ R75, R75, R68 ;  /* 0x000000444b4b7221 */ /* 0x000fe20000010000 */
[----:B------:R-:W-:Y:S01]  /*161d0*/  FADD.FTZ R110, R110, R87 ;  /* 0x000000576e6e7221 */ /* 0x000fe20000010000 */
[----:B------:R-:W-:Y:S02]  /*161e0*/  IMAD.MOV.U32 R87, RZ, RZ, R0 ;  /* 0x000000ffff577224 */ /* 0x000fe400078e0000 */
[----:B------:R-:W-:Y:S01]  /*161f0*/  FADD.FTZ R74, R74, R75 ;  /* 0x0000004b4a4a7221 */ /* 0x000fe20000010000 */
[----:B------:R-:W-:Y:S04]  /*16200*/  FADD.FTZ R103, R103, R110 ;  /* 0x0000006e67677221 */ /* 0x000fe80000010000 */
[----:B------:R-:W2:Y:S01]  /*16210*/  MUFU.EX2 R65, R65 ;  /* 0x0000004100417308 */ /* 0x000ea20000000800 */
[----:B-1----:R-:W-:Y:S07]  /*16220*/  F2FP.F16.F32.PACK_AB R27, R91, R96 ;  /* 0x000000605b1b723e */ /* 0x002fee00000000ff */
[C---:B-----5:R-:W-:Y:S02]  /*16230*/  HMMA.16816.F32 R4, R24.reuse, R36, R4 ;  /* 0x000000241804723c */ /* 0x060fe40000001804 */
[----:B------:R-:W-:Y:S06]  /*16240*/  MUFU.EX2 R55, R55 ;  /* 0x0000003700377308 */ /* 0x000fec0000000800 */
[C---:B------:R-:W-:Y:S04]  /*16250*/  HMMA.16816.F32 R8, R24.reuse, R38, R8 ;  /* 0x000000261808723c */ /* 0x040fe80000001808 */
[----:B------:R-:W1:Y:S01]  /*16260*/  MUFU.EX2 R56, R49 ;  /* 0x0000003100387308 */ /* 0x000e620000000800 */
[C---:B--2---:R-:W-:Y:S01]  /*16270*/  F2FP.F16.F32.PACK_AB R68, R65.reuse, R88 ;  /* 0x000000584144723e */ /* 0x044fe200000000ff */
[----:B------:R-:W-:Y:S02]  /*16280*/  FADD.FTZ R88, R88, R103 ;  /* 0x0000006758587221 */ /* 0x000fe40000010000 */
[C---:B----4-:R-:W-:Y:S06]  /*16290*/  HMMA.16816.F32 R12, R24.reuse, R28, R12 ;  /* 0x0000001c180c723c */ /* 0x050fec000000180c */
[----:B------:R-:W-:Y:S01]  /*162a0*/  MUFU.EX2 R32, R32 ;  /* 0x0000002000207308 */ /* 0x000fe20000000800 */
[----:B------:R-:W-:Y:S01]  /*162b0*/  FADD.FTZ R65, R65, R88 ;  /* 0x0000005841417221 */ /* 0x000fe20000010000 */
[----:B------:R-:W-:Y:S08]  /*162c0*/  HMMA.16816.F32 R16, R24, R30, R16 ;  /* 0x0000001e1810723c */ /* 0x000ff00000001810 */
[----:B------:R-:W2:Y:S01]  /*162d0*/  MUFU.EX2 R33, R48 ;  /* 0x0000003000217308 */ /* 0x000ea20000000800 */
[----:B-1----:R-:W-:Y:S01]  /*162e0*/  F2FP.F16.F32.PACK_AB R69, R56, R55 ;  /* 0x000000373845723e */ /* 0x002fe200000000ff */
[----:B------:R-:W-:Y:S04]  /*162f0*/  FADD.FTZ R25, R83, R74 ;  /* 0x0000004a53197221 */ /* 0x000fe80000010000 */
[----:B------:R-:W-:Y:S04]  /*16300*/  FADD.FTZ R25, R106, R25 ;  /* 0x000000196a197221 */ /* 0x000fe80000010000 */
[----:B------:R-:W-:Y:S01]  /*16310*/  MUFU.EX2 R34, R34 ;  /* 0x0000002200227308 */ /* 0x000fe20000000800 */
[----:B------:R-:W-:Y:S04]  /*16320*/  FADD.FTZ R108, R108, R25 ;  /* 0x000000196c6c7221 */ /* 0x000fe80000010000 */
[----:B------:R-:W-:Y:S05]  /*16330*/  FADD.FTZ R113, R113, R108 ;  /* 0x0000006c71717221 */ /* 0x000fea0000010000 */
[----:B------:R-:W1:Y:S01]  /*16340*/  MUFU.EX2 R167, R44 ;  /* 0x0000002c00a77308 */ /* 0x000e620000000800 */
[C---:B--2---:R-:W-:Y:S01]  /*16350*/  F2FP.F16.F32.PACK_AB R70, R33.reuse, R32 ;  /* 0x000000202146723e */ /* 0x044fe200000000ff */
        /* <DEDUP_REMOVED lines=15> */
.L_x_10191:
        /* <DEDUP_REMOVED lines=10> */
.L_x_10206:
        /* <DEDUP_REMOVED lines=89> */
.L_x_10201:
[----:B------:R-:W-:Y:S05]  /*16a80*/  BSYNC.RECONVERGENT B0 ;  /* 0x0000000000007941 */ /* 0x000fea0003800200 */
.L_x_10200:
        /* <DEDUP_REMOVED lines=22> */
[----:B-1----:R-:W-:Y:S05]  /*16bf0*/  @P4 RET.REL.NODEC R148 `(_ZN5flash24flash_fwd_splitkv_kernelI23Flash_fwd_kernel_traitsILi32ELi64ELi128ELi4ELb0ELb0EN7cutlass6half_tE19Flash_kernel_traitsILi32ELi64ELi128ELi4ES3_EELb0ELb1ELb1ELb0ELb0ELb1ELb1ELb1EEEvNS_16Flash_fwd_paramsE) ;  /* 0xfffffe9494004950 */ /* 0x002fea0003c3ffff */
[----:B------:R-:W-:Y:S01]  /*16c00*/  MOV R149, 0x0 ;  /* 0x0000000000957802 */ /* 0x000fe20000000f00 */
[----:B------:R1:W-:Y:S03]  /*16c10*/  ST.E.128 desc[UR4][R2.64+0x1800], R4 ;  /* 0x0018000402007985 */ /* 0x0003e6000c101d04 */
[----:B-1----:R-:W-:Y:S05]  /*16c20*/  RET.REL.NODEC R148 `(_ZN5flash24flash_fwd_splitkv_kernelI23Flash_fwd_kernel_traitsILi32ELi64ELi128ELi4ELb0ELb0EN7cutlass6half_tE19Flash_kernel_traitsILi32ELi64ELi128ELi4ES3_EELb0ELb1ELb1ELb0ELb0ELb1ELb1ELb1EEEvNS_16Flash_fwd_paramsE) ;  /* 0xfffffe9094f47950 */ /* 0x002fea0003c3ffff */
.L_x_10199:
[----:B------:R-:W-:Y:S01]  /*16c30*/  MOV R4, 0x2 ;  /* 0x0000000200047802 */ /* 0x000fe20000000f00 */
[----:B------:R-:W-:Y:S01]  /*16c40*/  IMAD.MOV.U32 R3, RZ, RZ, 0x1f ;  /* 0x0000001fff037424 */ /* 0x000fe200078e00ff */
[----:B------:R-:W-:-:S07]  /*16c50*/  MOV R6, 0xffffffff ;  /* 0xffffffff00067802 */ /* 0x000fce0000000f00 */
[----:B-1---5:R-:W-:Y:S05]  /*16c60*/  WARPSYNC.COLLECTIVE R6, `(.L_x_10202) ;  /* 0x0000000006087348 */ /* 0x022fea0003c00000 */
[----:B------:R2:W3:Y:S02]  /*16c70*/  SHFL.BFLY P0, R10, R168, R4, R3 ;  /* 0x0c000004a80a7389 */ /* 0x0004e40000000003 */
[----:B-123-5:R-:W-:Y:S05]  /*16c80*/  ENDCOLLECTIVE ;  /* 0x000000000000791b */ /* 0x02efea0003800000 */
.L_x_10202:
[----:B------:R-:W-:Y:S02]  /*16c90*/  IMAD.MOV.U32 R7, RZ, RZ, R10 ;  /* 0x000000ffff077224 */ /* 0x000fe400078e000a */
[----:B------:R-:W-:Y:S02]  /*16ca0*/  IMAD.MOV.U32 R4, RZ, RZ, 0x1 ;  /* 0x00000001ff047424 */ /* 0x000fe400078e00ff */
[----:B------:R-:W-:-:S05]  /*16cb0*/  FADD.FTZ R8, R7, R168 ;  /* 0x000000a807087221 */ /* 0x000fca0000010000 */
[----:B------:R-:W-:-:S07]  /*16cc0*/  MOV R168, R8 ;  /* 0x0000000800a87202 */ /* 0x000fce0000000f00 */
[----:B------:R-:W-:Y:S05]  /*16cd0*/  WARPSYNC.COLLECTIVE R6, `(.L_x_10203) ;  /* 0x0000000006087348 */ /* 0x000fea0003c00000 */
[----:B------:R1:W2:Y:S02]  /*16ce0*/  SHFL.BFLY P0, R10, R168, R4, R3 ;  /* 0x0c000004a80a7389 */ /* 0x0002a40000000003 */
[----:B-12---:R-:W-:Y:S05]  /*16cf0*/  ENDCOLLECTIVE ;  /* 0x000000000000791b */ /* 0x006fea0003800000 */
.L_x_10203:
[----:B------:R-:W-:Y:S01]  /*16d00*/  MOV R168, R167 ;  /* 0x000000a700a87202 */ /* 0x000fe20000000f00 */
[----:B------:R-:W-:Y:S01]  /*16d10*/  IMAD.MOV.U32 R4, RZ, RZ, 0x2 ;  /* 0x00000002ff047424 */ /* 0x000fe200078e00ff */
[----:B------:R-:W-:-:S07]  /*16d20*/  MOV R7, R10 ;  /* 0x0000000a00077202 */ /* 0x000fce0000000f00 */
[----:B------:R-:W-:Y:S05]  /*16d30*/  WARPSYNC.COLLECTIVE R6, `(.L_x_10204) ;  /* 0x0000000006087348 */ /* 0x000fea0003c00000 */
[----:B------:R1:W2:Y:S02]  /*16d40*/  SHFL.BFLY P0, R10, R168, R4, R3 ;  /* 0x0c000004a80a7389 */ /* 0x0002a40000000003 */
[----:B-12---:R-:W-:Y:S05]  /*16d50*/  ENDCOLLECTIVE ;  /* 0x000000000000791b */ /* 0x006fea0003800000 */
.L_x_10204:
[----:B------:R-:W-:Y:S01]  /*16d60*/  FADD.FTZ R11, R8, R7 ;  /* 0x00000007080b7221 */ /* 0x000fe20000010000 */
[----:B------:R-:W-:Y:S01]  /*16d70*/  FADD.FTZ R9, R10, R167 ;  /* 0x000000a70a097221 */ /* 0x000fe20000010000 */
[----:B------:R-:W-:-:S04]  /*16d80*/  MOV R4, 0x1 ;  /* 0x0000000100047802 */ /* 0x000fc80000000f00 */
[----:B------:R-:W-:-:S07]  /*16d90*/  MOV R168, R9 ;  /* 0x0000000900a87202 */ /* 0x000fce0000000f00 */
[----:B------:R-:W-:Y:S05]  /*16da0*/  WARPSYNC.COLLECTIVE R6, `(.L_x_10205) ;  /* 0x0000000006087348 */ /* 0x000fea0003c00000 */
[----:B------:R1:W2:Y:S02]  /*16db0*/  SHFL.BFLY P0, R10, R168, R4, R3 ;  /* 0x0c000004a80a7389 */ /* 0x0002a40000000003 */
[----:B-12---:R-:W-:Y:S05]  /*16dc0*/  ENDCOLLECTIVE ;  /* 0x000000000000791b */ /* 0x006fea0003800000 */
.L_x_10205:
[----:B------:R-:W-:Y:S05]  /*16dd0*/  BRA `(.L_x_10206) ;  /* 0xfffffff400c47947 */ /* 0x000fea000383ffff */
.L_x_10207:
        /* <DEDUP_REMOVED lines=10> */
.L_x_10339:


//--------------------- .nv.shared._ZN5flash32flash_fwd_splitkv_combine_kernelI23Flash_fwd_kernel_traitsILi32ELi64ELi256ELi4ELb0ELb0EN7cutlass6half_tE19Flash_kernel_traitsILi32ELi64ELi256ELi4ES3_EELi16ELi7ELb0EEEvNS_16Flash_fwd_paramsE --------------------------
	.section	.nv.shared._ZN5flash32flash_fwd_splitkv_combine_kernelI23Flash_fwd_kernel_traitsILi32ELi64ELi256ELi4ELb0ELb0EN7cutlass6half_tE19Flash_kernel_traitsILi32ELi64ELi256ELi4ES3_EELi16ELi7ELb0EEEvNS_16Flash_fwd_paramsE,"aw",@nobits
	.sectionflags	@""
	.align	16
.nv.shared._ZN5flash32flash_fwd_splitkv_combine_kernelI23Flash_fwd_kernel_traitsILi32ELi64ELi256ELi4ELb0ELb0EN7cutlass6half_tE19Flash_kernel_traitsILi32ELi64ELi256ELi4ES3_EELi16ELi7ELb0EEEvNS_16Flash_fwd_paramsE:
	.zero		9728


//--------------------- .nv.shared.reserved.0     --------------------------
	.section	.nv.shared.reserved.0,"aw",@nobits
	.weak		__nv_reservedSMEM_offset_0_alias
	.size		__nv_reservedSMEM_offset_0_alias, 0, 64
	.other		__nv_reservedSMEM_offset_0_alias,@"STO_CUDA_RESERVED_SHARED STV_DEFAULT"
__nv_reservedSMEM_offset_0_alias:
	.zero		0
	.zero		64


//--------------------- .nv.global                --------------------------
	.section	.nv.global,"aw",@nobits
.nv.global:
	.type		_ZN71_INTERNAL_15c461c9_35_flash_fwd_split_hdim32_fp16_sm80_cu_6987f922_39004cute1_E,@object
	.size		_ZN71_INTERNAL_15c461c9_35_flash_fwd_split_hdim32_fp16_sm80_cu_6987f922_39004cute1_E,(_ZN71_INTERNAL_15c461c9_35_flash_fwd_split_hdim32_fp16_sm80_cu_6987f922_39004cuda3std3__45__cpo6cbeginE - _ZN71_INTERNAL_15c461c9_35_flash_fwd_split_hdim32_fp16_sm80_cu_6987f922_39004cute1_E)
_ZN71_INTERNAL_15c461c9_35_flash_fwd_split_hdim32_fp16_sm80_cu_6987f922_39004cute1_E:
	.zero		1
	.type		_ZN71_INTERNAL_15c461c9_35_flash_fwd_split_hdim32_fp16_sm80_cu_6987f922_39004cuda3std3__45__cpo6cbeginE,@object
	.size		_ZN71_INTERNAL_15c461c9_35_flash_fwd_split_hdim32_fp16_sm80_cu_6987f922_39004cuda3std3__45__cpo6cbeginE,(_ZN71_INTERNAL_15c461c9_35_flash_fwd_split_hdim32_fp16_sm80_cu_6987f922_39004cuda3std3__48in_placeE - _ZN71_INTERNAL_15c461c9_35_flash_fwd_split_hdim32_fp16_sm80_cu_6987f922_39004cuda3std3__45__cpo6cbeginE)
_ZN71_INTERNAL_15c461c9_35_flash_fwd_split_hdim32_fp16_sm80_cu_6987f922_39004cuda3std3__45__cpo6cbeginE:
	.zero		1
	.type		_ZN71_INTERNAL_15c461c9_35_flash_fwd_split_hdim32_fp16_sm80_cu_6987f922_39004cuda3std3__48in_placeE,@object
	.size		_ZN71_INTERNAL_15c461c9_35_flash_fwd_split_hdim32_fp16_sm80_cu_6987f922_39004cuda3std3__48in_placeE,(_ZN71_INTERNAL_15c461c9_35_flash_fwd_split_hdim32_fp16_sm80_cu_6987f922_39004cuda3std6ranges3__45__cpo9iter_moveE - _ZN71_INTERNAL_15c461c9_35_flash_fwd_split_hdim32_fp16_sm80_cu_6987f922_39004cuda3std3__48in_placeE)
_ZN71_INTERNAL_15c461c9_35_flash_fwd_split_hdim32_fp16_sm80_cu_6987f922_39004cuda3std3__48in_placeE:
	.zero		1
	.type		_ZN71_INTERNAL_15c461c9_35_flash_fwd_split_hdim32_fp16_sm80_cu_6987f922_39004cuda3std6ranges3__45__cpo9iter_moveE,@object
	.size		_ZN71_INTERNAL_15c461c9_35_flash_fwd_split_hdim32_fp16_sm80_cu_6987f922_39004cuda3std6ranges3__45__cpo9iter_moveE,(_ZN71_INTERNAL_15c461c9_35_flash_fwd_split_hdim32_fp16_sm80_cu_6987f922_39004cuda3std3__45__cpo5beginE - _ZN71_INTERNAL_15c461c9_35_flash_fwd_split_hdim32_fp16_sm80_cu_6987f922_39004cuda3std6ranges3__45__cpo9iter_moveE)
_ZN71_INTERNAL_15c461c9_35_flash_fwd_split_hdim32_fp16_sm80_cu_6987f922_39004cuda3std6ranges3__45__cpo9iter_moveE:
	.zero		1
	.type		_ZN71_INTERNAL_15c461c9_35_flash_fwd_split_hdim32_fp16_sm80_cu_6987f922_39004cuda3std3__45__cpo5beginE,@object
	.size		_ZN71_INTERNAL_15c461c9_35_flash_fwd_split_hdim32_fp16_sm80_cu_6987f922_39004cuda3std3__45__cpo5beginE,(_ZN71_INTERNAL_15c461c9_35_flash_fwd_split_hdim32_fp16_sm80_cu_6987f922_39004cuda3std3__473_GLOBAL__N__15c461c9_35_flash_fwd_split_hdim32_fp16_sm80_cu_6987f922_39006ignoreE - _ZN71_INTERNAL_15c461c9_35_flash_fwd_split_hdim32_fp16_sm80_cu_6987f922_39004cuda3std3__45__cpo5beginE)
_ZN71_INTERNAL_15c461c9_35_flash_fwd_split_hdim32_fp16_sm80_cu_6987f922_39004cuda3std3__45__cpo5beginE:
	.zero		1
	.type		_ZN71_INTERNAL_15c461c9_35_flash_fwd_split_hdim32_fp16_sm80_cu_6987f922_39004cuda3std3__473_GLOBAL__N__15c461c9_35_flash_fwd_split_hdim32_fp16_sm80_cu_6987f922_39006ignoreE,@object
	.size		_ZN71_INTERNAL_15c461c9_35_flash_fwd_split_hdim32_fp16_sm80_cu_6987f922_39004cuda3std3__473_GLOBAL__N__15c461c9_35_flash_fwd_split_hdim32_fp16_sm80_cu_6987f922_39006ignoreE,(_ZN71_INTERNAL_15c461c9_35_flash_fwd_split_hdim32_fp16_sm80_cu_6987f922_39004cute7productE - _ZN71_INTERNAL_15c461c9_35_flash_fwd_split_hdim32_fp16_sm80_cu_6987f922_39004cuda3std3__473_GLOBAL__N__15c461c9_35_flash_fwd_split_hdim32_fp16_sm80_cu_6987f922_39006ignoreE)
_ZN71_INTERNAL_15c461c9_35_flash_fwd_split_hdim32_fp16_sm80_cu_6987f922_39004cuda3std3__473_GLOBAL__N__15c461c9_35_flash_fwd_split_hdim32_fp16_sm80_cu_6987f922_39006ignoreE:
	.zero		1
	.type		_ZN71_INTERNAL_15c461c9_35_flash_fwd_split_hdim32_fp16_sm80_cu_6987f922_39004cute7productE,@object
	.size		_ZN71_INTERNAL_15c461c9_35_flash_fwd_split_hdim32_fp16_sm80_cu_6987f922_39004cute7productE,(_ZN71_INTERNAL_15c461c9_35_flash_fwd_split_hdim32_fp16_sm80_cu_6987f922_39004cuda3std3__45__cpo3endE - _ZN71_INTERNAL_15c461c9_35_flash_fwd_split_hdim32_fp16_sm80_cu_6987f922_39004cute7productE)
_ZN71_INTERNAL_15c461c9_35_flash_fwd_split_hdim32_fp16_sm80_cu_6987f922_39004cute7productE:
	.zero		1
	.type		_ZN71_INTERNAL_15c461c9_35_flash_fwd_split_hdim32_fp16_sm80_cu_6987f922_39004cuda3std3__45__cpo3endE,@object
	.size		_ZN71_INTERNAL_15c461c9_35_flash_fwd_split_hdim32_fp16_sm80_cu_6987f922_39004cuda3std3__45__cpo3endE,(_ZN71_INTERNAL_15c461c9_35_flash_fwd_split_hdim32_fp16_sm80_cu_6987f922_39004cuda3std3__419piecewise_constructE - _ZN71_INTERNAL_15c461c9_35_flash_fwd_split_hdim32_fp16_sm80_cu_6987f922_39004cuda3std3__45__cpo3endE)
_ZN71_INTERNAL_15c461c9_35_flash_fwd_split_hdim32_fp16_sm80_cu_6987f922_39004cuda3std3__45__cpo3endE:
	.zero		1
	.type		_ZN71_INTERNAL_15c461c9_35_flash_fwd_split_hdim32_fp16_sm80_cu_6987f922_39004cuda3std3__419piecewise_constructE,@object
	.size		_ZN71_INTERNAL_15c461c9_35_flash_fwd_split_hdim32_fp16_sm80_cu_6987f922_39004cuda3std3__419piecewise_constructE,(_ZN71_INTERNAL_15c461c9_35_flash_fwd_split_hdim32_fp16_sm80_cu_6987f922_39004cuda3std3__45__cpo4cendE - _ZN71_INTERNAL_15c461c9_35_flash_fwd_split_hdim32_fp16_sm80_cu_6987f922_39004cuda3std3__419piecewise_constructE)
_ZN71_INTERNAL_15c461c9_35_flash_fwd_split_hdim32_fp16_sm80_cu_6987f922_39004cuda3std3__419piecewise_constructE:
	.zero		1
	.type		_ZN71_INTERNAL_15c461c9_35_flash_fwd_split_hdim32_fp16_sm80_cu_6987f922_39004cuda3std3__45__cpo4cendE,@object
	.size		_ZN71_INTERNAL_15c461c9_35_flash_fwd_split_hdim32_fp16_sm80_cu_6987f922_39004cuda3std3__45__cpo4cendE,(_ZN71_INTERNAL_15c461c9_35_flash_fwd_split_hdim32_fp16_sm80_cu_6987f922_39004cuda3std6ranges3__45__cpo4swapE - _ZN71_INTERNAL_15c461c9_35_flash_fwd_split_hdim32_fp16_sm80_cu_6987f922_39004cuda3std3__45__cpo4cendE)
_ZN71_INTERNAL_15c461c9_35_flash_fwd_split_hdim32_fp16_sm80_cu_6987f922_39004cuda3std3__45__cpo4cendE:
	.zero		1
	.type		_ZN71_INTERNAL_15c461c9_35_flash_fwd_split_hdim32_fp16_sm80_cu_6987f922_39004cuda3std6ranges3__45__cpo4swapE,@object
	.size		_ZN71_INTERNAL_15c461c9_35_flash_fwd_split_hdim32_fp16_sm80_cu_6987f922_39004cuda3std6ranges3__45__cpo4swapE,(.L_7 - _ZN71_INTERNAL_15c461c9_35_flash_fwd_split_hdim32_fp16_sm80_cu_6987f922_39004cuda3std6ranges3__45__cpo4swapE)
_ZN71_INTERNAL_15c461c9_35_flash_fwd_split_hdim32_fp16_sm80_cu_6987f922_39004cuda3std6ranges3__45__cpo4swapE:
	.zero		1
.L_7:


//--------------------- .nv.shared._ZN5flash32flash_fwd_splitkv_combine_kernelI23Flash_fwd_kernel_traitsILi32ELi64ELi256ELi4ELb0ELb0EN7cutlass6half_tE19Flash_kernel_traitsILi32ELi64ELi256ELi4ES3_EELi16ELi6ELb0EEEvNS_16Flash_fwd_paramsE --------------------------
	.section	.nv.shared._ZN5flash32flash_fwd_splitkv_combine_kernelI23Flash_fwd_kernel_traitsILi32ELi64ELi256ELi4ELb0ELb0EN7cutlass6half_tE19Flash_kernel_traitsILi32ELi64ELi256ELi4ES3_EELi16ELi6ELb0EEEvNS_16Flash_fwd_paramsE,"aw",@nobits
	.sectionflags	@""
	.align	16
.nv.shared._ZN5flash32flash_fwd_splitkv_combine_kernelI23Flash_fwd_kernel_traitsILi32ELi64ELi256ELi4ELb0ELb0EN7cutlass6half_tE19Flash_kernel_traitsILi32ELi64ELi256ELi4ES3_EELi16ELi6ELb0EEEvNS_16Flash_fwd_paramsE:
	.zero		5376


//--------------------- .nv.shared._ZN5flash32flash_fwd_splitkv_combine_kernelI23Flash_fwd_kernel_traitsILi32ELi64ELi256ELi4ELb0ELb0EN7cutlass6half_tE19Flash_kernel_traitsILi32ELi64ELi256ELi4ES3_EELi16ELi5ELb0EEEvNS_16Flash_fwd_paramsE --------------------------
	.section	.nv.shared._ZN5flash32flash_fwd_splitkv_combine_kernelI23Flash_fwd_kernel_traitsILi32ELi64ELi256ELi4ELb0ELb0EN7cutlass6half_tE19Flash_kernel_traitsILi32ELi64ELi256ELi4ES3_EELi16ELi5ELb0EEEvNS_16Flash_fwd_paramsE,"aw",@nobits
	.sectionflags	@""
	.align	16
.nv.shared._ZN5flash32flash_fwd_splitkv_combine_kernelI23Flash_fwd_kernel_traitsILi32ELi64ELi256ELi4ELb0ELb0EN7cutlass6half_tE19Flash_kernel_traitsILi32ELi64ELi256ELi4ES3_EELi16ELi5ELb0EEEvNS_16Flash_fwd_paramsE:
	.zero		3200


//--------------------- .nv.shared._ZN5flash32flash_fwd_splitkv_combine_kernelI23Flash_fwd_kernel_traitsILi32ELi64ELi256ELi4ELb0ELb0EN7cutlass6half_tE19Flash_kernel_traitsILi32ELi64ELi256ELi4ES3_EELi16ELi4ELb0EEEvNS_16Flash_fwd_paramsE --------------------------
	.section	.nv.shared._ZN5flash32flash_fwd_splitkv_combine_kernelI23Flash_fwd_kernel_traitsILi32ELi64ELi256ELi4ELb0ELb0EN7cutlass6half_tE19Flash_kernel_traitsILi32ELi64ELi256ELi4ES3_EELi16ELi4ELb0EEEvNS_16Flash_fwd_paramsE,"aw",@nobits
	.sectionflags	@""
	.align	16
.nv.shared._ZN5flash32flash_fwd_splitkv_combine_kernelI23Flash_fwd_kernel_traitsILi32ELi64ELi256ELi4ELb0ELb0EN7cutlass6half_tE19Flash_kernel_traitsILi32ELi64ELi256ELi4ES3_EELi16ELi4ELb0EEEvNS_16Flash_fwd_paramsE:
	.zero		2112


//--------------------- .nv.shared._ZN5flash32flash_fwd_splitkv_combine_kernelI23Flash_fwd_kernel_traitsILi32ELi64ELi256ELi4ELb0ELb0EN7cutlass6half_tE19Flash_kernel_traitsILi32ELi64ELi256ELi4ES3_EELi16ELi3ELb0EEEvNS_16Flash_fwd_paramsE --------------------------
	.section	.nv.shared._ZN5flash32flash_fwd_splitkv_combine_kernelI23Flash_fwd_kernel_traitsILi32ELi64ELi256ELi4ELb0ELb0EN7cutlass6half_tE19Flash_kernel_traitsILi32ELi64ELi256ELi4ES3_EELi16ELi3ELb0EEEvNS_16Flash_fwd_paramsE,"aw",@nobits
	.sectionflags	@""
	.align	16
.nv.shared._ZN5flash32flash_fwd_splitkv_combine_kernelI23Flash_fwd_kernel_traitsILi32ELi64ELi256ELi4ELb0ELb0EN7cutlass6half_tE19Flash_kernel_traitsILi32ELi64ELi256ELi4ES3_EELi16ELi3ELb0EEEvNS_16Flash_fwd_paramsE:
	.zero		1568


//--------------------- .nv.shared._ZN5flash32flash_fwd_splitkv_combine_kernelI23Flash_fwd_kernel_traitsILi32ELi64ELi256ELi4ELb0ELb0EN7cutlass6half_tE19Flash_kernel_traitsILi32ELi64ELi256ELi4ES3_EELi16ELi2ELb0EEEvNS_16Flash_fwd_paramsE --------------------------
	.section	.nv.shared._ZN5flash32flash_fwd_splitkv_combine_kernelI23Flash_fwd_kernel_traitsILi32ELi64ELi256ELi4ELb0ELb0EN7cutlass6half_tE19Flash_kernel_traitsILi32ELi64ELi256ELi4ES3_EELi16ELi2ELb0EEEvNS_16Flash_fwd_paramsE,"aw",@nobits
	.sectionflags	@""
	.align	16
.nv.shared._ZN5flash32flash_fwd_splitkv_combine_kernelI23Flash_fwd_kernel_traitsILi32ELi64ELi256ELi4ELb0ELb0EN7cutlass6half_tE19Flash_kernel_traitsILi32ELi64ELi256ELi4ES3_EELi16ELi2ELb0EEEvNS_16Flash_fwd_paramsE:
	.zero		1296


//--------------------- .nv.shared._ZN5flash32flash_fwd_splitkv_combine_kernelI23Flash_fwd_kernel_traitsILi32ELi64ELi256ELi4ELb0ELb0EN7cutlass6half_tE19Flash_kernel_traitsILi32ELi64ELi256ELi4ES3_EELi16ELi1ELb0EEEvNS_16Flash_fwd_paramsE --------------------------
	.section	.nv.shared._ZN5flash32flash_fwd_splitkv_combine_kernelI23Flash_fwd_kernel_traitsILi32ELi64ELi256ELi4ELb0ELb0EN7cutlass6half_tE19Flash_kernel_traitsILi32ELi64ELi256ELi4ES3_EELi16ELi1ELb0EEEvNS_16Flash_fwd_paramsE,"aw",@nobits
	.sectionflags	@""
	.align	16
.nv.shared._ZN5flash32flash_fwd_splitkv_combine_kernelI23Flash_fwd_kernel_traitsILi32ELi64ELi256ELi4ELb0ELb0EN7cutlass6half_tE19Flash_kernel_traitsILi32ELi64ELi256ELi4ES3_EELi16ELi1ELb0EEEvNS_16Flash_fwd_paramsE:
	.zero		1168


//--------------------- .nv.shared._ZN5flash32flash_fwd_splitkv_combine_kernelI23Flash_fwd_kernel_traitsILi32ELi64ELi256ELi4ELb0ELb0EN7cutlass6half_tE19Flash_kernel_traitsILi32ELi64ELi256ELi4ES3_EELi16ELi7ELb1EEEvNS_16Flash_fwd_paramsE --------------------------
	.section	.nv.shared._ZN5flash32flash_fwd_splitkv_combine_kernelI23Flash_fwd_kernel_traitsILi32ELi64ELi256ELi4ELb0ELb0EN7cutlass6half_tE19Flash_kernel_traitsILi32ELi64ELi256ELi4ES3_EELi16ELi7ELb1EEEvNS_16Flash_fwd_paramsE,"aw",@nobits
	.sectionflags	@""
	.align	16
.nv.shared._ZN5flash32flash_fwd_splitkv_combine_kernelI23Flash_fwd_kernel_traitsILi32ELi64ELi256ELi4ELb0ELb0EN7cutlass6half_tE19Flash_kernel_traitsILi32ELi64ELi256ELi4ES3_EELi16ELi7ELb1EEEvNS_16Flash_fwd_paramsE:
	.zero		9728


//--------------------- .nv.shared._ZN5flash32flash_fwd_splitkv_combine_kernelI23Flash_fwd_kernel_traitsILi32ELi64ELi256ELi4ELb0ELb0EN7cutlass6half_tE19Flash_kernel_traitsILi32ELi64ELi256ELi4ES3_EELi16ELi6ELb1EEEvNS_16Flash_fwd_paramsE --------------------------
	.section	.nv.shared._ZN5flash32flash_fwd_splitkv_combine_kernelI23Flash_fwd_kernel_traitsILi32ELi64ELi256ELi4ELb0ELb0EN7cutlass6half_tE19Flash_kernel_traitsILi32ELi64ELi256ELi4ES3_EELi16ELi6ELb1EEEvNS_16Flash_fwd_paramsE,"aw",@nobits
	.sectionflags	@""
	.align	16
.nv.shared._ZN5flash32flash_fwd_splitkv_combine_kernelI23Flash_fwd_kernel_traitsILi32ELi64ELi256ELi4ELb0ELb0EN7cutlass6half_tE19Flash_kernel_traitsILi32ELi64ELi256ELi4ES3_EELi16ELi6ELb1EEEvNS_16Flash_fwd_paramsE:
	.zero		5376


//--------------------- .nv.shared._ZN5flash32flash_fwd_splitkv_combine_kernelI23Flash_fwd_kernel_traitsILi32ELi64ELi256ELi4ELb0ELb0EN7cutlass6half_tE19Flash_kernel_traitsILi32ELi64ELi256ELi4ES3_EELi16ELi5ELb1EEEvNS_16Flash_fwd_paramsE --------------------------
	.section	.nv.shared._ZN5flash32flash_fwd_splitkv_combine_kernelI23Flash_fwd_kernel_traitsILi32ELi64ELi256ELi4ELb0ELb0EN7cutlass6half_tE19Flash_kernel_traitsILi32ELi64ELi256ELi4ES3_EELi16ELi5ELb1EEEvNS_16Flash_fwd_paramsE,"aw",@nobits
	.sectionflags	@""
	.align	16
.nv.shared._ZN5flash32flash_fwd_splitkv_combine_kernelI23Flash_fwd_kernel_traitsILi32ELi64ELi256ELi4ELb0ELb0EN7cutlass6half_tE19Flash_kernel_traitsILi32ELi64ELi256ELi4ES3_EELi16ELi5ELb1EEEvNS_16Flash_fwd_paramsE:
	.zero		3200


//--------------------- .nv.shared._ZN5flash32flash_fwd_splitkv_combine_kernelI23Flash_fwd_kernel_traitsILi32ELi64ELi256ELi4ELb0ELb0EN7cutlass6half_tE19Flash_kernel_traitsILi32ELi64ELi256ELi4ES3_EELi16ELi4ELb1EEEvNS_16Flash_fwd_paramsE --------------------------
	.section	.nv.shared._ZN5flash32flash_fwd_splitkv_combine_kernelI23Flash_fwd_kernel_traitsILi32ELi64ELi256ELi4ELb0ELb0EN7cutlass6half_tE19Flash_kernel_traitsILi32ELi64ELi256ELi4ES3_EELi16ELi4ELb1EEEvNS_16Flash_fwd_paramsE,"aw",@nobits
	.sectionflags	@""
	.align	16
.nv.shared._ZN5flash32flash_fwd_splitkv_combine_kernelI23Flash_fwd_kernel_traitsILi32ELi64ELi256ELi4ELb0ELb0EN7cutlass6half_tE19Flash_kernel_traitsILi32ELi64ELi256ELi4ES3_EELi16ELi4ELb1EEEvNS_16Flash_fwd_paramsE:
	.zero		2112


//--------------------- .nv.shared._ZN5flash32flash_fwd_splitkv_combine_kernelI23Flash_fwd_kernel_traitsILi32ELi64ELi256ELi4ELb0ELb0EN7cutlass6half_tE19Flash_kernel_traitsILi32ELi64ELi256ELi4ES3_EELi16ELi3ELb1EEEvNS_16Flash_fwd_paramsE --------------------------
	.section	.nv.shared._ZN5flash32flash_fwd_splitkv_combine_kernelI23Flash_fwd_kernel_traitsILi32ELi64ELi256ELi4ELb0ELb0EN7cutlass6half_tE19Flash_kernel_traitsILi32ELi64ELi256ELi4ES3_EELi16ELi3ELb1EEEvNS_16Flash_fwd_paramsE,"aw",@nobits
	.sectionflags	@""
	.align	16
.nv.shared._ZN5flash32flash_fwd_splitkv_combine_kernelI23Flash_fwd_kernel_traitsILi32ELi64ELi256ELi4ELb0ELb0EN7cutlass6half_tE19Flash_kernel_traitsILi32ELi64ELi256ELi4ES3_EELi16ELi3ELb1EEEvNS_16Flash_fwd_paramsE:
	.zero		1568


//--------------------- .nv.shared._ZN5flash32flash_fwd_splitkv_combine_kernelI23Flash_fwd_kernel_traitsILi32ELi64ELi256ELi4ELb0ELb0EN7cutlass6half_tE19Flash_kernel_traitsILi32ELi64ELi256ELi4ES3_EELi16ELi2ELb1EEEvNS_16Flash_fwd_paramsE --------------------------
	.section	.nv.shared._ZN5flash32flash_fwd_splitkv_combine_kernelI23Flash_fwd_kernel_traitsILi32ELi64ELi256ELi4ELb0ELb0EN7cutlass6half_tE19Flash_kernel_traitsILi32ELi64ELi256ELi4ES3_EELi16ELi2ELb1EEEvNS_16Flash_fwd_paramsE,"aw",@nobits
	.sectionflags	@""
	.align	16
.nv.shared._ZN5flash32flash_fwd_splitkv_combine_kernelI23Flash_fwd_kernel_traitsILi32ELi64ELi256ELi4ELb0ELb0EN7cutlass6half_tE19Flash_kernel_traitsILi32ELi64ELi256ELi4ES3_EELi16ELi2ELb1EEEvNS_16Flash_fwd_paramsE:
	.zero		1296


//--------------------- .nv.shared._ZN5flash32flash_fwd_splitkv_combine_kernelI23Flash_fwd_kernel_traitsILi32ELi64ELi256ELi4ELb0ELb0EN7cutlass6half_tE19Flash_kernel_traitsILi32ELi64ELi256ELi4ES3_EELi16ELi1ELb1EEEvNS_16Flash_fwd_paramsE --------------------------
	.section	.nv.shared._ZN5flash32flash_fwd_splitkv_combine_kernelI23Flash_fwd_kernel_traitsILi32ELi64ELi256ELi4ELb0ELb0EN7cutlass6half_tE19Flash_kernel_traitsILi32ELi64ELi256ELi4ES3_EELi16ELi1ELb1EEEvNS_16Flash_fwd_paramsE,"aw",@nobits
	.sectionflags	@""
	.align	16
.nv.shared._ZN5flash32flash_fwd_splitkv_combine_kernelI23Flash_fwd_kernel_traitsILi32ELi64ELi256ELi4ELb0ELb0EN7cutlass6half_tE19Flash_kernel_traitsILi32ELi64ELi256ELi4ES3_EELi16ELi1ELb1EEEvNS_16Flash_fwd_paramsE:
	.zero		1168


//--------------------- .nv.shared._ZN5flash24flash_fwd_splitkv_kernelI23Flash_fwd_kernel_traitsILi32ELi64ELi256ELi4ELb0ELb0EN7cutlass6half_tE19Flash_kernel_traitsILi32ELi64ELi256ELi4ES3_EELb0ELb0ELb0ELb0ELb1ELb0ELb0ELb0EEEvNS_16Flash_fwd_paramsE --------------------------
	.section	.nv.shared._ZN5flash24flash_fwd_splitkv_kernelI23Flash_fwd_kernel_traitsILi32ELi64ELi256ELi4ELb0ELb0EN7cutlass6half_tE19Flash_kernel_traitsILi32ELi64ELi256ELi4ES3_EELb0ELb0ELb0ELb0ELb1ELb0ELb0ELb0EEEvNS_16Flash_fwd_paramsE,"aw",@nobits
	.sectionflags	@""
	.align	16
	.zero		1024


//--------------------- .nv.shared._ZN5flash24flash_fwd_splitkv_kernelI23Flash_fwd_kernel_traitsILi32ELi64ELi256ELi4ELb0ELb0EN7cutlass6half_tE19Flash_kernel_traitsILi32ELi64ELi256ELi4ES3_EELb0ELb0ELb0ELb0ELb1ELb1ELb0ELb0EEEvNS_16Flash_fwd_paramsE --------------------------
	.section	.nv.shared._ZN5flash24flash_fwd_splitkv_kernelI23Flash_fwd_kernel_traitsILi32ELi64ELi256ELi4ELb0ELb0EN7cutlass6half_tE19Flash_kernel_traitsILi32ELi64ELi256ELi4ES3_EELb0ELb0ELb0ELb0ELb1ELb1ELb0ELb0EEEvNS_16Flash_fwd_paramsE,"aw",@nobits
	.sectionflags	@""
	.align	16
	.zero		1024


//--------------------- .nv.shared._ZN5flash24flash_fwd_splitkv_kernelI23Flash_fwd_kernel_traitsILi32ELi64ELi256ELi4ELb0ELb0EN7cutlass6half_tE19Flash_kernel_traitsILi32ELi64ELi256ELi4ES3_EELb0ELb0ELb0ELb0ELb1ELb0ELb1ELb0EEEvNS_16Flash_fwd_paramsE --------------------------
	.section	.nv.shared._ZN5flash24flash_fwd_splitkv_kernelI23Flash_fwd_kernel_traitsILi32ELi64ELi256ELi4ELb0ELb0EN7cutlass6half_tE19Flash_kernel_traitsILi32ELi64ELi256ELi4ES3_EELb0ELb0ELb0ELb0ELb1ELb0ELb1ELb0EEEvNS_16Flash_fwd_paramsE,"aw",@nobits
	.sectionflags	@""
	.align	16
	.zero		1024


//--------------------- .nv.shared._ZN5flash24flash_fwd_splitkv_kernelI23Flash_fwd_kernel_traitsILi32ELi64ELi256ELi4ELb0ELb0EN7cutlass6half_tE19Flash_kernel_traitsILi32ELi64ELi256ELi4ES3_EELb0ELb0ELb0ELb0ELb1ELb1ELb1ELb0EEEvNS_16Flash_fwd_paramsE --------------------------
	.section	.nv.shared._ZN5flash24flash_fwd_splitkv_kernelI23Flash_fwd_kernel_traitsILi32ELi64ELi256ELi4ELb0ELb0EN7cutlass6half_tE19Flash_kernel_traitsILi32ELi64ELi256ELi4ES3_EELb0ELb0ELb0ELb0ELb1ELb1ELb1ELb0EEEvNS_16Flash_fwd_paramsE,"aw",@nobits
	.sectionflags	@""
	.align	16
	.zero		1024


//--------------------- .nv.shared._ZN5flash24flash_fwd_splitkv_kernelI23Flash_fwd_kernel_traitsILi32ELi64ELi256ELi4ELb0ELb0EN7cutlass6half_tE19Flash_kernel_traitsILi32ELi64ELi256ELi4ES3_EELb0ELb0ELb0ELb0ELb0ELb0ELb0ELb0EEEvNS_16Flash_fwd_paramsE --------------------------
	.section	.nv.shared._ZN5flash24flash_fwd_splitkv_kernelI23Flash_fwd_kernel_traitsILi32ELi64ELi256ELi4ELb0ELb0EN7cutlass6half_tE19Flash_kernel_traitsILi32ELi64ELi256ELi4ES3_EELb0ELb0ELb0ELb0ELb0ELb0ELb0ELb0EEEvNS_16Flash_fwd_paramsE,"aw",@nobits
	.sectionflags	@""
	.align	16
	.zero		1024


//--------------------- .nv.shared._ZN5flash24flash_fwd_splitkv_kernelI23Flash_fwd_kernel_traitsILi32ELi64ELi256ELi4ELb0ELb0EN7cutlass6half_tE19Flash_kernel_traitsILi32ELi64ELi256ELi4ES3_EELb0ELb0ELb0ELb0ELb0ELb1ELb0ELb0EEEvNS_16Flash_fwd_paramsE --------------------------
	.section	.nv.shared._ZN5flash24flash_fwd_splitkv_kernelI23Flash_fwd_kernel_traitsILi32ELi64ELi256ELi4ELb0ELb0EN7cutlass6half_tE19Flash_kernel_traitsILi32ELi64ELi256ELi4ES3_EELb0ELb0ELb0ELb0ELb0ELb1ELb0ELb0EEEvNS_16Flash_fwd_paramsE,"aw",@nobits
	.sectionflags	@""
	.align	16
	.zero		1024


//--------------------- .nv.shared._ZN5flash24flash_fwd_splitkv_kernelI23Flash_fwd_kernel_traitsILi32ELi64ELi256ELi4ELb0ELb0EN7cutlass6half_tE19Flash_kernel_traitsILi32ELi64ELi256ELi4ES3_EELb0ELb0ELb0ELb0ELb0ELb0ELb0ELb1EEEvNS_16Flash_fwd_paramsE --------------------------
	.section	.nv.shared._ZN5flash24flash_fwd_splitkv_kernelI23Flash_fwd_kernel_traitsILi32ELi64ELi256ELi4ELb0ELb0EN7cutlass6half_tE19Flash_kernel_traitsILi32ELi64ELi256ELi4ES3_EELb0ELb0ELb0ELb0ELb0ELb0ELb0ELb1EEEvNS_16Flash_fwd_paramsE,"aw",@nobits
	.sectionflags	@""
	.align	16
	.zero		1024


//--------------------- .nv.shared._ZN5flash24flash_fwd_splitkv_kernelI23Flash_fwd_kernel_traitsILi32ELi64ELi256ELi4ELb0ELb0EN7cutlass6half_tE19Flash_kernel_traitsILi32ELi64ELi256ELi4ES3_EELb0ELb0ELb0ELb0ELb0ELb1ELb0ELb1EEEvNS_16Flash_fwd_paramsE --------------------------
	.section	.nv.shared._ZN5flash24flash_fwd_splitkv_kernelI23Flash_fwd_kernel_traitsILi32ELi64ELi256ELi4ELb0ELb0EN7cutlass6half_tE19Flash_kernel_traitsILi32ELi64ELi256ELi4ES3_EELb0ELb0ELb0ELb0ELb0ELb1ELb0ELb1EEEvNS_16Flash_fwd_paramsE,"aw",@nobits
	.sectionflags	@""
	.align	16
	.zero		1024


//--------------------- .nv.shared._ZN5flash24flash_fwd_splitkv_kernelI23Flash_fwd_kernel_traitsILi32ELi64ELi256ELi4ELb0ELb0EN7cutlass6half_tE19Flash_kernel_traitsILi32ELi64ELi256ELi4ES3_EELb0ELb0ELb0ELb0ELb0ELb0ELb1ELb0EEEvNS_16Flash_fwd_paramsE --------------------------
	.section	.nv.shared._ZN5flash24flash_fwd_splitkv_kernelI23Flash_fwd_kernel_traitsILi32ELi64ELi256ELi4ELb0ELb0EN7cutlass6half_tE19Flash_kernel_traitsILi32ELi64ELi256ELi4ES3_EELb0ELb0ELb0ELb0ELb0ELb0ELb1ELb0EEEvNS_16Flash_fwd_paramsE,"aw",@nobits
	.sectionflags	@""
	.align	16
	.zero		1024


//--------------------- .nv.shared._ZN5flash24flash_fwd_splitkv_kernelI23Flash_fwd_kernel_traitsILi32ELi64ELi256ELi4ELb0ELb0EN7cutlass6half_tE19Flash_kernel_traitsILi32ELi64ELi256ELi4ES3_EELb0ELb0ELb0ELb0ELb0ELb1ELb1ELb0EEEvNS_16Flash_fwd_paramsE --------------------------
	.section	.nv.shared._ZN5flash24flash_fwd_splitkv_kernelI23Flash_fwd_kernel_traitsILi32ELi64ELi256ELi4ELb0ELb0EN7cutlass6half_tE19Flash_kernel_traitsILi32ELi64ELi256ELi4ES3_EELb0ELb0ELb0ELb0ELb0ELb1ELb1ELb0EEEvNS_16Flash_fwd_paramsE,"aw",@nobits
	.sectionflags	@""
	.align	16
	.zero		1024


//--------------------- .nv.shared._ZN5flash24flash_fwd_splitkv_kernelI23Flash_fwd_kernel_traitsILi32ELi64ELi256ELi4ELb0ELb0EN7cutlass6half_tE19Flash_kernel_traitsILi32ELi64ELi256ELi4ES3_EELb0ELb0ELb0ELb0ELb0ELb0ELb1ELb1EEEvNS_16Flash_fwd_paramsE --------------------------
	.section	.nv.shared._ZN5flash24flash_fwd_splitkv_kernelI23Flash_fwd_kernel_traitsILi32ELi64ELi256ELi4ELb0ELb0EN7cutlass6half_tE19Flash_kernel_traitsILi32ELi64ELi256ELi4ES3_EELb0ELb0ELb0ELb0ELb0ELb0ELb1ELb1EEEvNS_16Flash_fwd_paramsE,"aw",@nobits
	.sectionflags	@""
	.align	16
	.zero		1024


//--------------------- .nv.shared._ZN5flash24flash_fwd_splitkv_kernelI23Flash_fwd_kernel_traitsILi32ELi64ELi256ELi4ELb0ELb0EN7cutlass6half_tE19Flash_kernel_traitsILi32ELi64ELi256ELi4ES3_EELb0ELb0ELb0ELb0ELb0ELb1ELb1ELb1EEEvNS_16Flash_fwd_paramsE --------------------------
	.section	.nv.shared._ZN5flash24flash_fwd_splitkv_kernelI23Flash_fwd_kernel_traitsILi32ELi64ELi256ELi4ELb0ELb0EN7cutlass6half_tE19Flash_kernel_traitsILi32ELi64ELi256ELi4ES3_EELb0ELb0ELb0ELb0ELb0ELb1ELb1ELb1EEEvNS_16Flash_fwd_paramsE,"aw",@nobits
	.sectionflags	@""
	.align	16
	.zero		1024


//--------------------- .nv.shared._ZN5flash24flash_fwd_splitkv_kernelI23Flash_fwd_kernel_traitsILi32ELi64ELi256ELi4ELb0ELb0EN7cutlass6half_tE19Flash_kernel_traitsILi32ELi64ELi256ELi4ES3_EELb0ELb1ELb0ELb0ELb0ELb0ELb0ELb0EEEvNS_16Flash_fwd_paramsE --------------------------
	.section	.nv.shared._ZN5flash24flash_fwd_splitkv_kernelI23Flash_fwd_kernel_traitsILi32ELi64ELi256ELi4ELb0ELb0EN7cutlass6half_tE19Flash_kernel_traitsILi32ELi64ELi256ELi4ES3_EELb0ELb1ELb0ELb0ELb0ELb0ELb0ELb0EEEvNS_16Flash_fwd_paramsE,"aw",@nobits
	.sectionflags	@""
	.align	16
	.zero		1024


//--------------------- .nv.shared._ZN5flash24flash_fwd_splitkv_kernelI23Flash_fwd_kernel_traitsILi32ELi64ELi256ELi4ELb0ELb0EN7cutlass6half_tE19Flash_kernel_traitsILi32ELi64ELi256ELi4ES3_EELb0ELb1ELb0ELb0ELb0ELb1ELb0ELb0EEEvNS_16Flash_fwd_paramsE --------------------------
	.section	.nv.shared._ZN5flash24flash_fwd_splitkv_kernelI23Flash_fwd_kernel_traitsILi32ELi64ELi256ELi4ELb0ELb0EN7cutlass6half_tE19Flash_kernel_traitsILi32ELi64ELi256ELi4ES3_EELb0ELb1ELb0ELb0ELb0ELb1ELb0ELb0EEEvNS_16Flash_fwd_paramsE,"aw",@nobits
	.sectionflags	@""
	.align	16
	.zero		1024


//--------------------- .nv.shared._ZN5flash24flash_fwd_splitkv_kernelI23Flash_fwd_kernel_traitsILi32ELi64ELi256ELi4ELb0ELb0EN7cutlass6half_tE19Flash_kernel_traitsILi32ELi64ELi256ELi4ES3_EELb0ELb1ELb0ELb0ELb0ELb0ELb0ELb1EEEvNS_16Flash_fwd_paramsE --------------------------
	.section	.nv.shared._ZN5flash24flash_fwd_splitkv_kernelI23Flash_fwd_kernel_traitsILi32ELi64ELi256ELi4ELb0ELb0EN7cutlass6half_tE19Flash_kernel_traitsILi32ELi64ELi256ELi4ES3_EELb0ELb1ELb0ELb0ELb0ELb0ELb0ELb1EEEvNS_16Flash_fwd_paramsE,"aw",@nobits
	.sectionflags	@""
	.align	16
	.zero		1024


//--------------------- .nv.shared._ZN5flash24flash_fwd_splitkv_kernelI23Flash_fwd_kernel_traitsILi32ELi64ELi256ELi4ELb0ELb0EN7cutlass6half_tE19Flash_kernel_traitsILi32ELi64ELi256ELi4ES3_EELb0ELb1ELb0ELb0ELb0ELb1ELb0ELb1EEEvNS_16Flash_fwd_paramsE --------------------------
	.section	.nv.shared._ZN5flash24flash_fwd_splitkv_kernelI23Flash_fwd_kernel_traitsILi32ELi64ELi256ELi4ELb0ELb0EN7cutlass6half_tE19Flash_kernel_traitsILi32ELi64ELi256ELi4ES3_EELb0ELb1ELb0ELb0ELb0ELb1ELb0ELb1EEEvNS_16Flash_fwd_paramsE,"aw",@nobits
	.sectionflags	@""
	.align	16
	.zero		1024


//--------------------- .nv.shared._ZN5flash24flash_fwd_splitkv_kernelI23Flash_fwd_kernel_traitsILi32ELi64ELi256ELi4ELb0ELb0EN7cutlass6half_tE19Flash_kernel_traitsILi32ELi64ELi256ELi4ES3_EELb0ELb1ELb0ELb0ELb0ELb0ELb1ELb0EEEvNS_16Flash_fwd_paramsE --------------------------
	.section	.nv.shared._ZN5flash24flash_fwd_splitkv_kernelI23Flash_fwd_kernel_traitsILi32ELi64ELi256ELi4ELb0ELb0EN7cutlass6half_tE19Flash_kernel_traitsILi32ELi64ELi256ELi4ES3_EELb0ELb1ELb0ELb0ELb0ELb0ELb1ELb0EEEvNS_16Flash_fwd_paramsE,"aw",@nobits
	.sectionflags	@""
	.align	16
	.zero		1024


//--------------------- .nv.shared._ZN5flash24flash_fwd_splitkv_kernelI23Flash_fwd_kernel_traitsILi32ELi64ELi256ELi4ELb0ELb0EN7cutlass6half_tE19Flash_kernel_traitsILi32ELi64ELi256ELi4ES3_EELb0ELb1ELb0ELb0ELb0ELb1ELb1ELb0EEEvNS_16Flash_fwd_paramsE --------------------------
	.section	.nv.shared._ZN5flash24flash_fwd_splitkv_kernelI23Flash_fwd_kernel_traitsILi32ELi64ELi256ELi4ELb0ELb0EN7cutlass6half_tE19Flash_kernel_traitsILi32ELi64ELi256ELi4ES3_EELb0ELb1ELb0ELb0ELb0ELb1ELb1ELb0EEEvNS_16Flash_fwd_paramsE,"aw",@nobits
	.sectionflags	@""
	.align	16
	.zero		1024


//--------------------- .nv.shared._ZN5flash24flash_fwd_splitkv_kernelI23Flash_fwd_kernel_traitsILi32ELi64ELi256ELi4ELb0ELb0EN7cutlass6half_tE19Flash_kernel_traitsILi32ELi64ELi256ELi4ES3_EELb0ELb1ELb0ELb0ELb0ELb0ELb1ELb1EEEvNS_16Flash_fwd_paramsE --------------------------
	.section	.nv.shared._ZN5flash24flash_fwd_splitkv_kernelI23Flash_fwd_kernel_traitsILi32ELi64ELi256ELi4ELb0ELb0EN7cutlass6half_tE19Flash_kernel_traitsILi32ELi64ELi256ELi4ES3_EELb0ELb1ELb0ELb0ELb0ELb0ELb1ELb1EEEvNS_16Flash_fwd_paramsE,"aw",@nobits
	.sectionflags	@""
	.align	16
	.zero		1024


//--------------------- .nv.shared._ZN5flash24flash_fwd_splitkv_kernelI23Flash_fwd_kernel_traitsILi32ELi64ELi256ELi4ELb0ELb0EN7cutlass6half_tE19Flash_kernel_traitsILi32ELi64ELi256ELi4ES3_EELb0ELb1ELb0ELb0ELb0ELb1ELb1ELb1EEEvNS_16Flash_fwd_paramsE --------------------------
	.section	.nv.shared._ZN5flash24flash_fwd_splitkv_kernelI23Flash_fwd_kernel_traitsILi32ELi64ELi256ELi4ELb0ELb0EN7cutlass6half_tE19Flash_kernel_traitsILi32ELi64ELi256ELi4ES3_EELb0ELb1ELb0ELb0ELb0ELb1ELb1ELb1EEEvNS_16Flash_fwd_paramsE,"aw",@nobits
	.sectionflags	@""
	.align	16
	.zero		1024


//--------------------- .nv.shared._ZN5flash24flash_fwd_splitkv_kernelI23Flash_fwd_kernel_traitsILi32ELi64ELi256ELi4ELb0ELb0EN7cutlass6half_tE19Flash_kernel_traitsILi32ELi64ELi256ELi4ES3_EELb0ELb0ELb0ELb1ELb1ELb0ELb0ELb0EEEvNS_16Flash_fwd_paramsE --------------------------
	.section	.nv.shared._ZN5flash24flash_fwd_splitkv_kernelI23Flash_fwd_kernel_traitsILi32ELi64ELi256ELi4ELb0ELb0EN7cutlass6half_tE19Flash_kernel_traitsILi32ELi64ELi256ELi4ES3_EELb0ELb0ELb0ELb1ELb1ELb0ELb0ELb0EEEvNS_16Flash_fwd_paramsE,"aw",@nobits
	.sectionflags	@""
	.align	16
	.zero		1024


//--------------------- .nv.shared._ZN5flash24flash_fwd_splitkv_kernelI23Flash_fwd_kernel_traitsILi32ELi64ELi256ELi4ELb0ELb0EN7cutlass6half_tE19Flash_kernel_traitsILi32ELi64ELi256ELi4ES3_EELb0ELb0ELb0ELb1ELb1ELb1ELb0ELb0EEEvNS_16Flash_fwd_paramsE --------------------------
	.section	.nv.shared._ZN5flash24flash_fwd_splitkv_kernelI23Flash_fwd_kernel_traitsILi32ELi64ELi256ELi4ELb0ELb0EN7cutlass6half_tE19Flash_kernel_traitsILi32ELi64ELi256ELi4ES3_EELb0ELb0ELb0ELb1ELb1ELb1ELb0ELb0EEEvNS_16Flash_fwd_paramsE,"aw",@nobits
	.sectionflags	@""
	.align	16
	.zero		1024


//--------------------- .nv.shared._ZN5flash24flash_fwd_splitkv_kernelI23Flash_fwd_kernel_traitsILi32ELi64ELi256ELi4ELb0ELb0EN7cutlass6half_tE19Flash_kernel_traitsILi32ELi64ELi256ELi4ES3_EELb0ELb0ELb1ELb0ELb0ELb0ELb0ELb0EEEvNS_16Flash_fwd_paramsE --------------------------
	.section	.nv.shared._ZN5flash24flash_fwd_splitkv_kernelI23Flash_fwd_kernel_traitsILi32ELi64ELi256ELi4ELb0ELb0EN7cutlass6half_tE19Flash_kernel_traitsILi32ELi64ELi256ELi4ES3_EELb0ELb0ELb1ELb0ELb0ELb0ELb0ELb0EEEvNS_16Flash_fwd_paramsE,"aw",@nobits
	.sectionflags	@""
	.align	16
	.zero		1024


//--------------------- .nv.shared._ZN5flash24flash_fwd_splitkv_kernelI23Flash_fwd_kernel_traitsILi32ELi64ELi256ELi4ELb0ELb0EN7cutlass6half_tE19Flash_kernel_traitsILi32ELi64ELi256ELi4ES3_EELb0ELb0ELb1ELb0ELb0ELb1ELb0ELb0EEEvNS_16Flash_fwd_paramsE --------------------------
	.section	.nv.shared._ZN5flash24flash_fwd_splitkv_kernelI23Flash_fwd_kernel_traitsILi32ELi64ELi256ELi4ELb0ELb0EN7cutlass6half_tE19Flash_kernel_traitsILi32ELi64ELi256ELi4ES3_EELb0ELb0ELb1ELb0ELb0ELb1ELb0ELb0EEEvNS_16Flash_fwd_paramsE,"aw",@nobits
	.sectionflags	@""
	.align	16
	.zero		1024


//--------------------- .nv.shared._ZN5flash24flash_fwd_splitkv_kernelI23Flash_fwd_kernel_traitsILi32ELi64ELi256ELi4ELb0ELb0EN7cutlass6half_tE19Flash_kernel_traitsILi32ELi64ELi256ELi4ES3_EELb0ELb0ELb0ELb0ELb1ELb0ELb0ELb1EEEvNS_16Flash_fwd_paramsE --------------------------
	.section	.nv.shared._ZN5flash24flash_fwd_splitkv_kernelI23Flash_fwd_kernel_traitsILi32ELi64ELi256ELi4ELb0ELb0EN7cutlass6half_tE19Flash_kernel_traitsILi32ELi64ELi256ELi4ES3_EELb0ELb0ELb0ELb0ELb1ELb0ELb0ELb1EEEvNS_16Flash_fwd_paramsE,"aw",@nobits
	.sectionflags	@""
	.align	16
	.zero		1024


//--------------------- .nv.shared._ZN5flash24flash_fwd_splitkv_kernelI23Flash_fwd_kernel_traitsILi32ELi64ELi256ELi4ELb0ELb0EN7cutlass6half_tE19Flash_kernel_traitsILi32ELi64ELi256ELi4ES3_EELb0ELb0ELb0ELb0ELb1ELb1ELb0ELb1EEEvNS_16Flash_fwd_paramsE --------------------------
	.section	.nv.shared._ZN5flash24flash_fwd_splitkv_kernelI23Flash_fwd_kernel_traitsILi32ELi64ELi256ELi4ELb0ELb0EN7cutlass6half_tE19Flash_kernel_traitsILi32ELi64ELi256ELi4ES3_EELb0ELb0ELb0ELb0ELb1ELb1ELb0ELb1EEEvNS_16Flash_fwd_paramsE,"aw",@nobits
	.sectionflags	@""
	.align	16
	.zero		1024


//--------------------- .nv.shared._ZN5flash24flash_fwd_splitkv_kernelI23Flash_fwd_kernel_traitsILi32ELi64ELi256ELi4ELb0ELb0EN7cutlass6half_tE19Flash_kernel_traitsILi32ELi64ELi256ELi4ES3_EELb0ELb0ELb1ELb0ELb0ELb0ELb0ELb1EEEvNS_16Flash_fwd_paramsE --------------------------
	.section	.nv.shared._ZN5flash24flash_fwd_splitkv_kernelI23Flash_fwd_kernel_traitsILi32ELi64ELi256ELi4ELb0ELb0EN7cutlass6half_tE19Flash_kernel_traitsILi32ELi64ELi256ELi4ES3_EELb0ELb0ELb1ELb0ELb0ELb0ELb0ELb1EEEvNS_16Flash_fwd_paramsE,"aw",@nobits
	.sectionflags	@""
	.align	16
	.zero		1024


//--------------------- .nv.shared._ZN5flash24flash_fwd_splitkv_kernelI23Flash_fwd_kernel_traitsILi32ELi64ELi256ELi4ELb0ELb0EN7cutlass6half_tE19Flash_kernel_traitsILi32ELi64ELi256ELi4ES3_EELb0ELb0ELb1ELb0ELb0ELb1ELb0ELb1EEEvNS_16Flash_fwd_paramsE --------------------------
	.section	.nv.shared._ZN5flash24flash_fwd_splitkv_kernelI23Flash_fwd_kernel_traitsILi32ELi64ELi256ELi4ELb0ELb0EN7cutlass6half_tE19Flash_kernel_traitsILi32ELi64ELi256ELi4ES3_EELb0ELb0ELb1ELb0ELb0ELb1ELb0ELb1EEEvNS_16Flash_fwd_paramsE,"aw",@nobits
	.sectionflags	@""
	.align	16
	.zero		1024


//--------------------- .nv.shared._ZN5flash24flash_fwd_splitkv_kernelI23Flash_fwd_kernel_traitsILi32ELi64ELi256ELi4ELb0ELb0EN7cutlass6half_tE19Flash_kernel_traitsILi32ELi64ELi256ELi4ES3_EELb0ELb0ELb0ELb1ELb1ELb0ELb1ELb0EEEvNS_16Flash_fwd_paramsE --------------------------
	.section	.nv.shared._ZN5flash24flash_fwd_splitkv_kernelI23Flash_fwd_kernel_traitsILi32ELi64ELi256ELi4ELb0ELb0EN7cutlass6half_tE19Flash_kernel_traitsILi32ELi64ELi256ELi4ES3_EELb0ELb0ELb0ELb1ELb1ELb0ELb1ELb0EEEvNS_16Flash_fwd_paramsE,"aw",@nobits
	.sectionflags	@""
	.align	16
	.zero		1024


//--------------------- .nv.shared._ZN5flash24flash_fwd_splitkv_kernelI23Flash_fwd_kernel_traitsILi32ELi64ELi256ELi4ELb0ELb0EN7cutlass6half_tE19Flash_kernel_traitsILi32ELi64ELi256ELi4ES3_EELb0ELb0ELb0ELb1ELb1ELb1ELb1ELb0EEEvNS_16Flash_fwd_paramsE --------------------------
	.section	.nv.shared._ZN5flash24flash_fwd_splitkv_kernelI23Flash_fwd_kernel_traitsILi32ELi64ELi256ELi4ELb0ELb0EN7cutlass6half_tE19Flash_kernel_traitsILi32ELi64ELi256ELi4ES3_EELb0ELb0ELb0ELb1ELb1ELb1ELb1ELb0EEEvNS_16Flash_fwd_paramsE,"aw",@nobits
	.sectionflags	@""
	.align	16
	.zero		1024


//--------------------- .nv.shared._ZN5flash24flash_fwd_splitkv_kernelI23Flash_fwd_kernel_traitsILi32ELi64ELi256ELi4ELb0ELb0EN7cutlass6half_tE19Flash_kernel_traitsILi32ELi64ELi256ELi4ES3_EELb0ELb0ELb1ELb0ELb0ELb0ELb1ELb0EEEvNS_16Flash_fwd_paramsE --------------------------
	.section	.nv.shared._ZN5flash24flash_fwd_splitkv_kernelI23Flash_fwd_kernel_traitsILi32ELi64ELi256ELi4ELb0ELb0EN7cutlass6half_tE19Flash_kernel_traitsILi32ELi64ELi256ELi4ES3_EELb0ELb0ELb1ELb0ELb0ELb0ELb1ELb0EEEvNS_16Flash_fwd_paramsE,"aw",@nobits
	.sectionflags	@""
	.align	16
	.zero		1024


//--------------------- .nv.shared._ZN5flash24flash_fwd_splitkv_kernelI23Flash_fwd_kernel_traitsILi32ELi64ELi256ELi4ELb0ELb0EN7cutlass6half_tE19Flash_kernel_traitsILi32ELi64ELi256ELi4ES3_EELb0ELb0ELb1ELb0ELb0ELb1ELb1ELb0EEEvNS_16Flash_fwd_paramsE --------------------------
	.section	.nv.shared._ZN5flash24flash_fwd_splitkv_kernelI23Flash_fwd_kernel_traitsILi32ELi64ELi256ELi4ELb0ELb0EN7cutlass6half_tE19Flash_kernel_traitsILi32ELi64ELi256ELi4ES3_EELb0ELb0ELb1ELb0ELb0ELb1ELb1ELb0EEEvNS_16Flash_fwd_paramsE,"aw",@nobits
	.sectionflags	@""
	.align	16
	.zero		1024


//--------------------- .nv.shared._ZN5flash24flash_fwd_splitkv_kernelI23Flash_fwd_kernel_traitsILi32ELi64ELi256ELi4ELb0ELb0EN7cutlass6half_tE19Flash_kernel_traitsILi32ELi64ELi256ELi4ES3_EELb0ELb0ELb0ELb0ELb1ELb0ELb1ELb1EEEvNS_16Flash_fwd_paramsE --------------------------
	.section	.nv.shared._ZN5flash24flash_fwd_splitkv_kernelI23Flash_fwd_kernel_traitsILi32ELi64ELi256ELi4ELb0ELb0EN7cutlass6half_tE19Flash_kernel_traitsILi32ELi64ELi256ELi4ES3_EELb0ELb0ELb0ELb0ELb1ELb0ELb1ELb1EEEvNS_16Flash_fwd_paramsE,"aw",@nobits
	.sectionflags	@""
	.align	16
	.zero		1024


//--------------------- .nv.shared._ZN5flash24flash_fwd_splitkv_kernelI23Flash_fwd_kernel_traitsILi32ELi64ELi256ELi4ELb0ELb0EN7cutlass6half_tE19Flash_kernel_traitsILi32ELi64ELi256ELi4ES3_EELb0ELb0ELb0ELb0ELb1ELb1ELb1ELb1EEEvNS_16Flash_fwd_paramsE --------------------------
	.section	.nv.shared._ZN5flash24flash_fwd_splitkv_kernelI23Flash_fwd_kernel_traitsILi32ELi64ELi256ELi4ELb0ELb0EN7cutlass6half_tE19Flash_kernel_traitsILi32ELi64ELi256ELi4ES3_EELb0ELb0ELb0ELb0ELb1ELb1ELb1ELb1EEEvNS_16Flash_fwd_paramsE,"aw",@nobits
	.sectionflags	@""
	.align	16
	.zero		1024


//--------------------- .nv.shared._ZN5flash24flash_fwd_splitkv_kernelI23Flash_fwd_kernel_traitsILi32ELi64ELi256ELi4ELb0ELb0EN7cutlass6half_tE19Flash_kernel_traitsILi32ELi64ELi256ELi4ES3_EELb0ELb0ELb1ELb0ELb0ELb0ELb1ELb1EEEvNS_16Flash_fwd_paramsE --------------------------
	.section	.nv.shared._ZN5flash24flash_fwd_splitkv_kernelI23Flash_fwd_kernel_traitsILi32ELi64ELi256ELi4ELb0ELb0EN7cutlass6half_tE19Flash_kernel_traitsILi32ELi64ELi256ELi4ES3_EELb0ELb0ELb1ELb0ELb0ELb0ELb1ELb1EEEvNS_16Flash_fwd_paramsE,"aw",@nobits
	.sectionflags	@""
	.align	16
	.zero		1024


//--------------------- .nv.shared._ZN5flash24flash_fwd_splitkv_kernelI23Flash_fwd_kernel_traitsILi32ELi64ELi256ELi4ELb0ELb0EN7cutlass6half_tE19Flash_kernel_traitsILi32ELi64ELi256ELi4ES3_EELb0ELb0ELb1ELb0ELb0ELb1ELb1ELb1EEEvNS_16Flash_fwd_paramsE --------------------------
	.section	.nv.shared._ZN5flash24flash_fwd_splitkv_kernelI23Flash_fwd_kernel_traitsILi32ELi64ELi256ELi4ELb0ELb0EN7cutlass6half_tE19Flash_kernel_traitsILi32ELi64ELi256ELi4ES3_EELb0ELb0ELb1ELb0ELb0ELb1ELb1ELb1EEEvNS_16Flash_fwd_paramsE,"aw",@nobits
	.sectionflags	@""
	.align	16
	.zero		1024


//--------------------- .nv.shared._ZN5flash24flash_fwd_splitkv_kernelI23Flash_fwd_kernel_traitsILi32ELi64ELi256ELi4ELb0ELb0EN7cutlass6half_tE19Flash_kernel_traitsILi32ELi64ELi256ELi4ES3_EELb0ELb1ELb0ELb0ELb1ELb0ELb0ELb0EEEvNS_16Flash_fwd_paramsE --------------------------
	.section	.nv.shared._ZN5flash24flash_fwd_splitkv_kernelI23Flash_fwd_kernel_traitsILi32ELi64ELi256ELi4ELb0ELb0EN7cutlass6half_tE19Flash_kernel_traitsILi32ELi64ELi256ELi4ES3_EELb0ELb1ELb0ELb0ELb1ELb0ELb0ELb0EEEvNS_16Flash_fwd_paramsE,"aw",@nobits
	.sectionflags	@""
	.align	16
	.zero		1024


//--------------------- .nv.shared._ZN5flash24flash_fwd_splitkv_kernelI23Flash_fwd_kernel_traitsILi32ELi64ELi256ELi4ELb0ELb0EN7cutlass6half_tE19Flash_kernel_traitsILi32ELi64ELi256ELi4ES3_EELb0ELb1ELb0ELb0ELb1ELb1ELb0ELb0EEEvNS_16Flash_fwd_paramsE --------------------------
	.section	.nv.shared._ZN5flash24flash_fwd_splitkv_kernelI23Flash_fwd_kernel_traitsILi32ELi64ELi256ELi4ELb0ELb0EN7cutlass6half_tE19Flash_kernel_traitsILi32ELi64ELi256ELi4ES3_EELb0ELb1ELb0ELb0ELb1ELb1ELb0ELb0EEEvNS_16Flash_fwd_paramsE,"aw",@nobits
	.sectionflags	@""
	.align	16
	.zero		1024


//--------------------- .nv.shared._ZN5flash24flash_fwd_splitkv_kernelI23Flash_fwd_kernel_traitsILi32ELi64ELi256ELi4ELb0ELb0EN7cutlass6half_tE19Flash_kernel_traitsILi32ELi64ELi256ELi4ES3_EELb0ELb1ELb1ELb0ELb0ELb0ELb0ELb0EEEvNS_16Flash_fwd_paramsE --------------------------
	.section	.nv.shared._ZN5flash24flash_fwd_splitkv_kernelI23Flash_fwd_kernel_traitsILi32ELi64ELi256ELi4ELb0ELb0EN7cutlass6half_tE19Flash_kernel_traitsILi32ELi64ELi256ELi4ES3_EELb0ELb1ELb1ELb0ELb0ELb0ELb0ELb0EEEvNS_16Flash_fwd_paramsE,"aw",@nobits
	.sectionflags	@""
	.align	16
	.zero		1024


//--------------------- .nv.shared._ZN5flash24flash_fwd_splitkv_kernelI23Flash_fwd_kernel_traitsILi32ELi64ELi256ELi4ELb0ELb0EN7cutlass6half_tE19Flash_kernel_traitsILi32ELi64ELi256ELi4ES3_EELb0ELb1ELb1ELb0ELb0ELb1ELb0ELb0EEEvNS_16Flash_fwd_paramsE --------------------------
	.section	.nv.shared._ZN5flash24flash_fwd_splitkv_kernelI23Flash_fwd_kernel_traitsILi32ELi64ELi256ELi4ELb0ELb0EN7cutlass6half_tE19Flash_kernel_traitsILi32ELi64ELi256ELi4ES3_EELb0ELb1ELb1ELb0ELb0ELb1ELb0ELb0EEEvNS_16Flash_fwd_paramsE,"aw",@nobits
	.sectionflags	@""
	.align	16
	.zero		1024


//--------------------- .nv.shared._ZN5flash24flash_fwd_splitkv_kernelI23Flash_fwd_kernel_traitsILi32ELi64ELi256ELi4ELb0ELb0EN7cutlass6half_tE19Flash_kernel_traitsILi32ELi64ELi256ELi4ES3_EELb0ELb1ELb0ELb0ELb1ELb0ELb0ELb1EEEvNS_16Flash_fwd_paramsE --------------------------
	.section	.nv.shared._ZN5flash24flash_fwd_splitkv_kernelI23Flash_fwd_kernel_traitsILi32ELi64ELi256ELi4ELb0ELb0EN7cutlass6half_tE19Flash_kernel_traitsILi32ELi64ELi256ELi4ES3_EELb0ELb1ELb0ELb0ELb1ELb0ELb0ELb1EEEvNS_16Flash_fwd_paramsE,"aw",@nobits
	.sectionflags	@""
	.align	16
	.zero		1024


//--------------------- .nv.shared._ZN5flash24flash_fwd_splitkv_kernelI23Flash_fwd_kernel_traitsILi32ELi64ELi256ELi4ELb0ELb0EN7cutlass6half_tE19Flash_kernel_traitsILi32ELi64ELi256ELi4ES3_EELb0ELb1ELb0ELb0ELb1ELb1ELb0ELb1EEEvNS_16Flash_fwd_paramsE --------------------------
	.section	.nv.shared._ZN5flash24flash_fwd_splitkv_kernelI23Flash_fwd_kernel_traitsILi32ELi64ELi256ELi4ELb0ELb0EN7cutlass6half_tE19Flash_kernel_traitsILi32ELi64ELi256ELi4ES3_EELb0ELb1ELb0ELb0ELb1ELb1ELb0ELb1EEEvNS_16Flash_fwd_paramsE,"aw",@nobits
	.sectionflags	@""
	.align	16
	.zero		1024


//--------------------- .nv.shared._ZN5flash24flash_fwd_splitkv_kernelI23Flash_fwd_kernel_traitsILi32ELi64ELi256ELi4ELb0ELb0EN7cutlass6half_tE19Flash_kernel_traitsILi32ELi64ELi256ELi4ES3_EELb0ELb1ELb1ELb0ELb0ELb0ELb0ELb1EEEvNS_16Flash_fwd_paramsE --------------------------
	.section	.nv.shared._ZN5flash24flash_fwd_splitkv_kernelI23Flash_fwd_kernel_traitsILi32ELi64ELi256ELi4ELb0ELb0EN7cutlass6half_tE19Flash_kernel_traitsILi32ELi64ELi256ELi4ES3_EELb0ELb1ELb1ELb0ELb0ELb0ELb0ELb1EEEvNS_16Flash_fwd_paramsE,"aw",@nobits
	.sectionflags	@""
	.align	16
	.zero		1024


//--------------------- .nv.shared._ZN5flash24flash_fwd_splitkv_kernelI23Flash_fwd_kernel_traitsILi32ELi64ELi256ELi4ELb0ELb0EN7cutlass6half_tE19Flash_kernel_traitsILi32ELi64ELi256ELi4ES3_EELb0ELb1ELb1ELb0ELb0ELb1ELb0ELb1EEEvNS_16Flash_fwd_paramsE --------------------------
	.section	.nv.shared._ZN5flash24flash_fwd_splitkv_kernelI23Flash_fwd_kernel_traitsILi32ELi64ELi256ELi4ELb0ELb0EN7cutlass6half_tE19Flash_kernel_traitsILi32ELi64ELi256ELi4ES3_EELb0ELb1ELb1ELb0ELb0ELb1ELb0ELb1EEEvNS_16Flash_fwd_paramsE,"aw",@nobits
	.sectionflags	@""
	.align	16
	.zero		1024


//--------------------- .nv.shared._ZN5flash24flash_fwd_splitkv_kernelI23Flash_fwd_kernel_traitsILi32ELi64ELi256ELi4ELb0ELb0EN7cutlass6half_tE19Flash_kernel_traitsILi32ELi64ELi256ELi4ES3_EELb0ELb1ELb0ELb0ELb1ELb0ELb1ELb0EEEvNS_16Flash_fwd_paramsE --------------------------
	.section	.nv.shared._ZN5flash24flash_fwd_splitkv_kernelI23Flash_fwd_kernel_traitsILi32ELi64ELi256ELi4ELb0ELb0EN7cutlass6half_tE19Flash_kernel_traitsILi32ELi64ELi256ELi4ES3_EELb0ELb1ELb0ELb0ELb1ELb0ELb1ELb0EEEvNS_16Flash_fwd_paramsE,"aw",@nobits
	.sectionflags	@""
	.align	16
	.zero		1024


//--------------------- .nv.shared._ZN5flash24flash_fwd_splitkv_kernelI23Flash_fwd_kernel_traitsILi32ELi64ELi256ELi4ELb0ELb0EN7cutlass6half_tE19Flash_kernel_traitsILi32ELi64ELi256ELi4ES3_EELb0ELb1ELb0ELb0ELb1ELb1ELb1ELb0EEEvNS_16Flash_fwd_paramsE --------------------------
	.section	.nv.shared._ZN5flash24flash_fwd_splitkv_kernelI23Flash_fwd_kernel_traitsILi32ELi64ELi256ELi4ELb0ELb0EN7cutlass6half_tE19Flash_kernel_traitsILi32ELi64ELi256ELi4ES3_EELb0ELb1ELb0ELb0ELb1ELb1ELb1ELb0EEEvNS_16Flash_fwd_paramsE,"aw",@nobits
	.sectionflags	@""
	.align	16
	.zero		1024


//--------------------- .nv.shared._ZN5flash24flash_fwd_splitkv_kernelI23Flash_fwd_kernel_traitsILi32ELi64ELi256ELi4ELb0ELb0EN7cutlass6half_tE19Flash_kernel_traitsILi32ELi64ELi256ELi4ES3_EELb0ELb1ELb1ELb0ELb0ELb0ELb1ELb0EEEvNS_16Flash_fwd_paramsE --------------------------
	.section	.nv.shared._ZN5flash24flash_fwd_splitkv_kernelI23Flash_fwd_kernel_traitsILi32ELi64ELi256ELi4ELb0ELb0EN7cutlass6half_tE19Flash_kernel_traitsILi32ELi64ELi256ELi4ES3_EELb0ELb1ELb1ELb0ELb0ELb0ELb1ELb0EEEvNS_16Flash_fwd_paramsE,"aw",@nobits
	.sectionflags	@""
	.align	16
	.zero		1024


//--------------------- .nv.shared._ZN5flash24flash_fwd_splitkv_kernelI23Flash_fwd_kernel_traitsILi32ELi64ELi256ELi4ELb0ELb0EN7cutlass6half_tE19Flash_kernel_traitsILi32ELi64ELi256ELi4ES3_EELb0ELb1ELb1ELb0ELb0ELb1ELb1ELb0EEEvNS_16Flash_fwd_paramsE --------------------------
	.section	.nv.shared._ZN5flash24flash_fwd_splitkv_kernelI23Flash_fwd_kernel_traitsILi32ELi64ELi256ELi4ELb0ELb0EN7cutlass6half_tE19Flash_kernel_traitsILi32ELi64ELi256ELi4ES3_EELb0ELb1ELb1ELb0ELb0ELb1ELb1ELb0EEEvNS_16Flash_fwd_paramsE,"aw",@nobits
	.sectionflags	@""
	.align	16
	.zero		1024


//--------------------- .nv.shared._ZN5flash24flash_fwd_splitkv_kernelI23Flash_fwd_kernel_traitsILi32ELi64ELi256ELi4ELb0ELb0EN7cutlass6half_tE19Flash_kernel_traitsILi32ELi64ELi256ELi4ES3_EELb0ELb1ELb0ELb0ELb1ELb0ELb1ELb1EEEvNS_16Flash_fwd_paramsE --------------------------
	.section	.nv.shared._ZN5flash24flash_fwd_splitkv_kernelI23Flash_fwd_kernel_traitsILi32ELi64ELi256ELi4ELb0ELb0EN7cutlass6half_tE19Flash_kernel_traitsILi32ELi64ELi256ELi4ES3_EELb0ELb1ELb0ELb0ELb1ELb0ELb1ELb1EEEvNS_16Flash_fwd_paramsE,"aw",@nobits
	.sectionflags	@""
	.align	16
	.zero		1024


//--------------------- .nv.shared._ZN5flash24flash_fwd_splitkv_kernelI23Flash_fwd_kernel_traitsILi32ELi64ELi256ELi4ELb0ELb0EN7cutlass6half_tE19Flash_kernel_traitsILi32ELi64ELi256ELi4ES3_EELb0ELb1ELb0ELb0ELb1ELb1ELb1ELb1EEEvNS_16Flash_fwd_paramsE --------------------------
	.section	.nv.shared._ZN5flash24flash_fwd_splitkv_kernelI23Flash_fwd_kernel_traitsILi32ELi64ELi256ELi4ELb0ELb0EN7cutlass6half_tE19Flash_kernel_traitsILi32ELi64ELi256ELi4ES3_EELb0ELb1ELb0ELb0ELb1ELb1ELb1ELb1EEEvNS_16Flash_fwd_paramsE,"aw",@nobits
	.sectionflags	@""
	.align	16
	.zero		1024


//--------------------- .nv.shared._ZN5flash24flash_fwd_splitkv_kernelI23Flash_fwd_kernel_traitsILi32ELi64ELi256ELi4ELb0ELb0EN7cutlass6half_tE19Flash_kernel_traitsILi32ELi64ELi256ELi4ES3_EELb0ELb1ELb1ELb0ELb0ELb0ELb1ELb1EEEvNS_16Flash_fwd_paramsE --------------------------
	.section	.nv.shared._ZN5flash24flash_fwd_splitkv_kernelI23Flash_fwd_kernel_traitsILi32ELi64ELi256ELi4ELb0ELb0EN7cutlass6half_tE19Flash_kernel_traitsILi32ELi64ELi256ELi4ES3_EELb0ELb1ELb1ELb0ELb0ELb0ELb1ELb1EEEvNS_16Flash_fwd_paramsE,"aw",@nobits
	.sectionflags	@""
	.align	16
	.zero		1024


//--------------------- .nv.shared._ZN5flash24flash_fwd_splitkv_kernelI23Flash_fwd_kernel_traitsILi32ELi64ELi256ELi4ELb0ELb0EN7cutlass6half_tE19Flash_kernel_traitsILi32ELi64ELi256ELi4ES3_EELb0ELb1ELb1ELb0ELb0ELb1ELb1ELb1EEEvNS_16Flash_fwd_paramsE --------------------------
	.section	.nv.shared._ZN5flash24flash_fwd_splitkv_kernelI23Flash_fwd_kernel_traitsILi32ELi64ELi256ELi4ELb0ELb0EN7cutlass6half_tE19Flash_kernel_traitsILi32ELi64ELi256ELi4ES3_EELb0ELb1ELb1ELb0ELb0ELb1ELb1ELb1EEEvNS_16Flash_fwd_paramsE,"aw",@nobits
	.sectionflags	@""
	.align	16
	.zero		1024


//--------------------- .nv.shared._ZN5flash32flash_fwd_splitkv_combine_kernelI23Flash_fwd_kernel_traitsILi32ELi64ELi128ELi4ELb0ELb0EN7cutlass6half_tE19Flash_kernel_traitsILi32ELi64ELi128ELi4ES3_EELi16ELi7ELb0EEEvNS_16Flash_fwd_paramsE --------------------------
	.section	.nv.shared._ZN5flash32flash_fwd_splitkv_combine_kernelI23Flash_fwd_kernel_traitsILi32ELi64ELi128ELi4ELb0ELb0EN7cutlass6half_tE19Flash_kernel_traitsILi32ELi64ELi128ELi4ES3_EELi16ELi7ELb0EEEvNS_16Flash_fwd_paramsE,"aw",@nobits
	.sectionflags	@""
	.align	16
.nv.shared._ZN5flash32flash_fwd_splitkv_combine_kernelI23Flash_fwd_kernel_traitsILi32ELi64ELi128ELi4ELb0ELb0EN7cutlass6half_tE19Flash_kernel_traitsILi32ELi64ELi128ELi4ES3_EELi16ELi7ELb0EEEvNS_16Flash_fwd_paramsE:
	.zero		9728


//--------------------- .nv.shared._ZN5flash32flash_fwd_splitkv_combine_kernelI23Flash_fwd_kernel_traitsILi32ELi64ELi128ELi4ELb0ELb0EN7cutlass6half_tE19Flash_kernel_traitsILi32ELi64ELi128ELi4ES3_EELi16ELi6ELb0EEEvNS_16Flash_fwd_paramsE --------------------------
	.section	.nv.shared._ZN5flash32flash_fwd_splitkv_combine_kernelI23Flash_fwd_kernel_traitsILi32ELi64ELi128ELi4ELb0ELb0EN7cutlass6half_tE19Flash_kernel_traitsILi32ELi64ELi128ELi4ES3_EELi16ELi6ELb0EEEvNS_16Flash_fwd_paramsE,"aw",@nobits
	.sectionflags	@""
	.align	16
.nv.shared._ZN5flash32flash_fwd_splitkv_combine_kernelI23Flash_fwd_kernel_traitsILi32ELi64ELi128ELi4ELb0ELb0EN7cutlass6half_tE19Flash_kernel_traitsILi32ELi64ELi128ELi4ES3_EELi16ELi6ELb0EEEvNS_16Flash_fwd_paramsE:
	.zero		5376


//--------------------- .nv.shared._ZN5flash32flash_fwd_splitkv_combine_kernelI23Flash_fwd_kernel_traitsILi32ELi64ELi128ELi4ELb0ELb0EN7cutlass6half_tE19Flash_kernel_traitsILi32ELi64ELi128ELi4ES3_EELi16ELi5ELb0EEEvNS_16Flash_fwd_paramsE --------------------------
	.section	.nv.shared._ZN5flash32flash_fwd_splitkv_combine_kernelI23Flash_fwd_kernel_traitsILi32ELi64ELi128ELi4ELb0ELb0EN7cutlass6half_tE19Flash_kernel_traitsILi32ELi64ELi128ELi4ES3_EELi16ELi5ELb0EEEvNS_16Flash_fwd_paramsE,"aw",@nobits
	.sectionflags	@""
	.align	16
.nv.shared._ZN5flash32flash_fwd_splitkv_combine_kernelI23Flash_fwd_kernel_traitsILi32ELi64ELi128ELi4ELb0ELb0EN7cutlass6half_tE19Flash_kernel_traitsILi32ELi64ELi128ELi4ES3_EELi16ELi5ELb0EEEvNS_16Flash_fwd_paramsE:
	.zero		3200


//--------------------- .nv.shared._ZN5flash32flash_fwd_splitkv_combine_kernelI23Flash_fwd_kernel_traitsILi32ELi64ELi128ELi4ELb0ELb0EN7cutlass6half_tE19Flash_kernel_traitsILi32ELi64ELi128ELi4ES3_EELi16ELi4ELb0EEEvNS_16Flash_fwd_paramsE --------------------------
	.section	.nv.shared._ZN5flash32flash_fwd_splitkv_combine_kernelI23Flash_fwd_kernel_traitsILi32ELi64ELi128ELi4ELb0ELb0EN7cutlass6half_tE19Flash_kernel_traitsILi32ELi64ELi128ELi4ES3_EELi16ELi4ELb0EEEvNS_16Flash_fwd_paramsE,"aw",@nobits
	.sectionflags	@""
	.align	16
.nv.shared._ZN5flash32flash_fwd_splitkv_combine_kernelI23Flash_fwd_kernel_traitsILi32ELi64ELi128ELi4ELb0ELb0EN7cutlass6half_tE19Flash_kernel_traitsILi32ELi64ELi128ELi4ES3_EELi16ELi4ELb0EEEvNS_16Flash_fwd_paramsE:
	.zero		2112


//--------------------- .nv.shared._ZN5flash32flash_fwd_splitkv_combine_kernelI23Flash_fwd_kernel_traitsILi32ELi64ELi128ELi4ELb0ELb0EN7cutlass6half_tE19Flash_kernel_traitsILi32ELi64ELi128ELi4ES3_EELi16ELi3ELb0EEEvNS_16Flash_fwd_paramsE --------------------------
	.section	.nv.shared._ZN5flash32flash_fwd_splitkv_combine_kernelI23Flash_fwd_kernel_traitsILi32ELi64ELi128ELi4ELb0ELb0EN7cutlass6half_tE19Flash_kernel_traitsILi32ELi64ELi128ELi4ES3_EELi16ELi3ELb0EEEvNS_16Flash_fwd_paramsE,"aw",@nobits
	.sectionflags	@""
	.align	16
.nv.shared._ZN5flash32flash_fwd_splitkv_combine_kernelI23Flash_fwd_kernel_traitsILi32ELi64ELi128ELi4ELb0ELb0EN7cutlass6half_tE19Flash_kernel_traitsILi32ELi64ELi128ELi4ES3_EELi16ELi3ELb0EEEvNS_16Flash_fwd_paramsE:
	.zero		1568


//--------------------- .nv.shared._ZN5flash32flash_fwd_splitkv_combine_kernelI23Flash_fwd_kernel_traitsILi32ELi64ELi128ELi4ELb0ELb0EN7cutlass6half_tE19Flash_kernel_traitsILi32ELi64ELi128ELi4ES3_EELi16ELi2ELb0EEEvNS_16Flash_fwd_paramsE --------------------------
	.section	.nv.shared._ZN5flash32flash_fwd_splitkv_combine_kernelI23Flash_fwd_kernel_traitsILi32ELi64ELi128ELi4ELb0ELb0EN7cutlass6half_tE19Flash_kernel_traitsILi32ELi64ELi128ELi4ES3_EELi16ELi2ELb0EEEvNS_16Flash_fwd_paramsE,"aw",@nobits
	.sectionflags	@""
	.align	16
.nv.shared._ZN5flash32flash_fwd_splitkv_combine_kernelI23Flash_fwd_kernel_traitsILi32ELi64ELi128ELi4ELb0ELb0EN7cutlass6half_tE19Flash_kernel_traitsILi32ELi64ELi128ELi4ES3_EELi16ELi2ELb0EEEvNS_16Flash_fwd_paramsE:
	.zero		1296


//--------------------- .nv.shared._ZN5flash32flash_fwd_splitkv_combine_kernelI23Flash_fwd_kernel_traitsILi32ELi64ELi128ELi4ELb0ELb0EN7cutlass6half_tE19Flash_kernel_traitsILi32ELi64ELi128ELi4ES3_EELi16ELi1ELb0EEEvNS_16Flash_fwd_paramsE --------------------------
	.section	.nv.shared._ZN5flash32flash_fwd_splitkv_combine_kernelI23Flash_fwd_kernel_traitsILi32ELi64ELi128ELi4ELb0ELb0EN7cutlass6half_tE19Flash_kernel_traitsILi32ELi64ELi128ELi4ES3_EELi16ELi1ELb0EEEvNS_16Flash_fwd_paramsE,"aw",@nobits
	.sectionflags	@""
	.align	16
.nv.shared._ZN5flash32flash_fwd_splitkv_combine_kernelI23Flash_fwd_kernel_traitsILi32ELi64ELi128ELi4ELb0ELb0EN7cutlass6half_tE19Flash_kernel_traitsILi32ELi64ELi128ELi4ES3_EELi16ELi1ELb0EEEvNS_16Flash_fwd_paramsE:
	.zero		1168


//--------------------- .nv.shared._ZN5flash32flash_fwd_splitkv_combine_kernelI23Flash_fwd_kernel_traitsILi32ELi64ELi128ELi4ELb0ELb0EN7cutlass6half_tE19Flash_kernel_traitsILi32ELi64ELi128ELi4ES3_EELi16ELi7ELb1EEEvNS_16Flash_fwd_paramsE --------------------------
	.section	.nv.shared._ZN5flash32flash_fwd_splitkv_combine_kernelI23Flash_fwd_kernel_traitsILi32ELi64ELi128ELi4ELb0ELb0EN7cutlass6half_tE19Flash_kernel_traitsILi32ELi64ELi128ELi4ES3_EELi16ELi7ELb1EEEvNS_16Flash_fwd_paramsE,"aw",@nobits
	.sectionflags	@""
	.align	16
.nv.shared._ZN5flash32flash_fwd_splitkv_combine_kernelI23Flash_fwd_kernel_traitsILi32ELi64ELi128ELi4ELb0ELb0EN7cutlass6half_tE19Flash_kernel_traitsILi32ELi64ELi128ELi4ES3_EELi16ELi7ELb1EEEvNS_16Flash_fwd_paramsE:
	.zero		9728


//--------------------- .nv.shared._ZN5flash32flash_fwd_splitkv_combine_kernelI23Flash_fwd_kernel_traitsILi32ELi64ELi128ELi4ELb0ELb0EN7cutlass6half_tE19Flash_kernel_traitsILi32ELi64ELi128ELi4ES3_EELi16ELi6ELb1EEEvNS_16Flash_fwd_paramsE --------------------------
	.section	.nv.shared._ZN5flash32flash_fwd_splitkv_combine_kernelI23Flash_fwd_kernel_traitsILi32ELi64ELi128ELi4ELb0ELb0EN7cutlass6half_tE19Flash_kernel_traitsILi32ELi64ELi128ELi4ES3_EELi16ELi6ELb1EEEvNS_16Flash_fwd_paramsE,"aw",@nobits
	.sectionflags	@""
	.align	16
.nv.shared._ZN5flash32flash_fwd_splitkv_combine_kernelI23Flash_fwd_kernel_traitsILi32ELi64ELi128ELi4ELb0ELb0EN7cutlass6half_tE19Flash_kernel_traitsILi32ELi64ELi128ELi4ES3_EELi16ELi6ELb1EEEvNS_16Flash_fwd_paramsE:
	.zero		5376


//--------------------- .nv.shared._ZN5flash32flash_fwd_splitkv_combine_kernelI23Flash_fwd_kernel_traitsILi32ELi64ELi128ELi4ELb0ELb0EN7cutlass6half_tE19Flash_kernel_traitsILi32ELi64ELi128ELi4ES3_EELi16ELi5ELb1EEEvNS_16Flash_fwd_paramsE --------------------------
	.section	.nv.shared._ZN5flash32flash_fwd_splitkv_combine_kernelI23Flash_fwd_kernel_traitsILi32ELi64ELi128ELi4ELb0ELb0EN7cutlass6half_tE19Flash_kernel_traitsILi32ELi64ELi128ELi4ES3_EELi16ELi5ELb1EEEvNS_16Flash_fwd_paramsE,"aw",@nobits
	.sectionflags	@""
	.align	16
.nv.shared._ZN5flash32flash_fwd_splitkv_combine_kernelI23Flash_fwd_kernel_traitsILi32ELi64ELi128ELi4ELb0ELb0EN7cutlass6half_tE19Flash_kernel_traitsILi32ELi64ELi128ELi4ES3_EELi16ELi5ELb1EEEvNS_16Flash_fwd_paramsE:
	.zero		3200


//--------------------- .nv.shared._ZN5flash32flash_fwd_splitkv_combine_kernelI23Flash_fwd_kernel_traitsILi32ELi64ELi128ELi4ELb0ELb0EN7cutlass6half_tE19Flash_kernel_traitsILi32ELi64ELi128ELi4ES3_EELi16ELi4ELb1EEEvNS_16Flash_fwd_paramsE --------------------------
	.section	.nv.shared._ZN5flash32flash_fwd_splitkv_combine_kernelI23Flash_fwd_kernel_traitsILi32ELi64ELi128ELi4ELb0ELb0EN7cutlass6half_tE19Flash_kernel_traitsILi32ELi64ELi128ELi4ES3_EELi16ELi4ELb1EEEvNS_16Flash_fwd_paramsE,"aw",@nobits
	.sectionflags	@""
	.align	16
.nv.shared._ZN5flash32flash_fwd_splitkv_combine_kernelI23Flash_fwd_kernel_traitsILi32ELi64ELi128ELi4ELb0ELb0EN7cutlass6half_tE19Flash_kernel_traitsILi32ELi64ELi128ELi4ES3_EELi16ELi4ELb1EEEvNS_16Flash_fwd_paramsE:
	.zero		2112


//--------------------- .nv.shared._ZN5flash32flash_fwd_splitkv_combine_kernelI23Flash_fwd_kernel_traitsILi32ELi64ELi128ELi4ELb0ELb0EN7cutlass6half_tE19Flash_kernel_traitsILi32ELi64ELi128ELi4ES3_EELi16ELi3ELb1EEEvNS_16Flash_fwd_paramsE --------------------------
	.section	.nv.shared._ZN5flash32flash_fwd_splitkv_combine_kernelI23Flash_fwd_kernel_traitsILi32ELi64ELi128ELi4ELb0ELb0EN7cutlass6half_tE19Flash_kernel_traitsILi32ELi64ELi128ELi4ES3_EELi16ELi3ELb1EEEvNS_16Flash_fwd_paramsE,"aw",@nobits
	.sectionflags	@""
	.align	16
.nv.shared._ZN5flash32flash_fwd_splitkv_combine_kernelI23Flash_fwd_kernel_traitsILi32ELi64ELi128ELi4ELb0ELb0EN7cutlass6half_tE19Flash_kernel_traitsILi32ELi64ELi128ELi4ES3_EELi16ELi3ELb1EEEvNS_16Flash_fwd_paramsE:
	.zero		1568


//--------------------- .nv.shared._ZN5flash32flash_fwd_splitkv_combine_kernelI23Flash_fwd_kernel_traitsILi32ELi64ELi128ELi4ELb0ELb0EN7cutlass6half_tE19Flash_kernel_traitsILi32ELi64ELi128ELi4ES3_EELi16ELi2ELb1EEEvNS_16Flash_fwd_paramsE --------------------------
	.section	.nv.shared._ZN5flash32flash_fwd_splitkv_combine_kernelI23Flash_fwd_kernel_traitsILi32ELi64ELi128ELi4ELb0ELb0EN7cutlass6half_tE19Flash_kernel_traitsILi32ELi64ELi128ELi4ES3_EELi16ELi2ELb1EEEvNS_16Flash_fwd_paramsE,"aw",@nobits
	.sectionflags	@""
	.align	16
.nv.shared._ZN5flash32flash_fwd_splitkv_combine_kernelI23Flash_fwd_kernel_traitsILi32ELi64ELi128ELi4ELb0ELb0EN7cutlass6half_tE19Flash_kernel_traitsILi32ELi64ELi128ELi4ES3_EELi16ELi2ELb1EEEvNS_16Flash_fwd_paramsE:
	.zero		1296


//--------------------- .nv.shared._ZN5flash32flash_fwd_splitkv_combine_kernelI23Flash_fwd_kernel_traitsILi32ELi64ELi128ELi4ELb0ELb0EN7cutlass6half_tE19Flash_kernel_traitsILi32ELi64ELi128ELi4ES3_EELi16ELi1ELb1EEEvNS_16Flash_fwd_paramsE --------------------------
	.section	.nv.shared._ZN5flash32flash_fwd_splitkv_combine_kernelI23Flash_fwd_kernel_traitsILi32ELi64ELi128ELi4ELb0ELb0EN7cutlass6half_tE19Flash_kernel_traitsILi32ELi64ELi128ELi4ES3_EELi16ELi1ELb1EEEvNS_16Flash_fwd_paramsE,"aw",@nobits
	.sectionflags	@""
	.align	16
.nv.shared._ZN5flash32flash_fwd_splitkv_combine_kernelI23Flash_fwd_kernel_traitsILi32ELi64ELi128ELi4ELb0ELb0EN7cutlass6half_tE19Flash_kernel_traitsILi32ELi64ELi128ELi4ES3_EELi16ELi1ELb1EEEvNS_16Flash_fwd_paramsE:
	.zero		1168


//--------------------- .nv.shared._ZN5flash24flash_fwd_splitkv_kernelI23Flash_fwd_kernel_traitsILi32ELi64ELi128ELi4ELb0ELb0EN7cutlass6half_tE19Flash_kernel_traitsILi32ELi64ELi128ELi4ES3_EELb0ELb0ELb0ELb0ELb1ELb0ELb0ELb0EEEvNS_16Flash_fwd_paramsE --------------------------
	.section	.nv.shared._ZN5flash24flash_fwd_splitkv_kernelI23Flash_fwd_kernel_traitsILi32ELi64ELi128ELi4ELb0ELb0EN7cutlass6half_tE19Flash_kernel_traitsILi32ELi64ELi128ELi4ES3_EELb0ELb0ELb0ELb0ELb1ELb0ELb0ELb0EEEvNS_16Flash_fwd_paramsE,"aw",@nobits
	.sectionflags	@""
	.align	16
	.zero		1024


//--------------------- .nv.shared._ZN5flash24flash_fwd_splitkv_kernelI23Flash_fwd_kernel_traitsILi32ELi64ELi128ELi4ELb0ELb0EN7cutlass6half_tE19Flash_kernel_traitsILi32ELi64ELi128ELi4ES3_EELb0ELb0ELb0ELb0ELb1ELb1ELb0ELb0EEEvNS_16Flash_fwd_paramsE --------------------------
	.section	.nv.shared._ZN5flash24flash_fwd_splitkv_kernelI23Flash_fwd_kernel_traitsILi32ELi64ELi128ELi4ELb0ELb0EN7cutlass6half_tE19Flash_kernel_traitsILi32ELi64ELi128ELi4ES3_EELb0ELb0ELb0ELb0ELb1ELb1ELb0ELb0EEEvNS_16Flash_fwd_paramsE,"aw",@nobits
	.sectionflags	@""
	.align	16
	.zero		1024


//--------------------- .nv.shared._ZN5flash24flash_fwd_splitkv_kernelI23Flash_fwd_kernel_traitsILi32ELi64ELi128ELi4ELb0ELb0EN7cutlass6half_tE19Flash_kernel_traitsILi32ELi64ELi128ELi4ES3_EELb0ELb0ELb0ELb0ELb1ELb0ELb1ELb0EEEvNS_16Flash_fwd_paramsE --------------------------
	.section	.nv.shared._ZN5flash24flash_fwd_splitkv_kernelI23Flash_fwd_kernel_traitsILi32ELi64ELi128ELi4ELb0ELb0EN7cutlass6half_tE19Flash_kernel_traitsILi32ELi64ELi128ELi4ES3_EELb0ELb0ELb0ELb0ELb1ELb0ELb1ELb0EEEvNS_16Flash_fwd_paramsE,"aw",@nobits
	.sectionflags	@""
	.align	16
	.zero		1024


//--------------------- .nv.shared._ZN5flash24flash_fwd_splitkv_kernelI23Flash_fwd_kernel_traitsILi32ELi64ELi128ELi4ELb0ELb0EN7cutlass6half_tE19Flash_kernel_traitsILi32ELi64ELi128ELi4ES3_EELb0ELb0ELb0ELb0ELb1ELb1ELb1ELb0EEEvNS_16Flash_fwd_paramsE --------------------------
	.section	.nv.shared._ZN5flash24flash_fwd_splitkv_kernelI23Flash_fwd_kernel_traitsILi32ELi64ELi128ELi4ELb0ELb0EN7cutlass6half_tE19Flash_kernel_traitsILi32ELi64ELi128ELi4ES3_EELb0ELb0ELb0ELb0ELb1ELb1ELb1ELb0EEEvNS_16Flash_fwd_paramsE,"aw",@nobits
	.sectionflags	@""
	.align	16
	.zero		1024


//--------------------- .nv.shared._ZN5flash24flash_fwd_splitkv_kernelI23Flash_fwd_kernel_traitsILi32ELi64ELi128ELi4ELb0ELb0EN7cutlass6half_tE19Flash_kernel_traitsILi32ELi64ELi128ELi4ES3_EELb0ELb0ELb0ELb0ELb0ELb0ELb0ELb0EEEvNS_16Flash_fwd_paramsE --------------------------
	.section	.nv.shared._ZN5flash24flash_fwd_splitkv_kernelI23Flash_fwd_kernel_traitsILi32ELi64ELi128ELi4ELb0ELb0EN7cutlass6half_tE19Flash_kernel_traitsILi32ELi64ELi128ELi4ES3_EELb0ELb0ELb0ELb0ELb0ELb0ELb0ELb0EEEvNS_16Flash_fwd_paramsE,"aw",@nobits
	.sectionflags	@""
	.align	16
	.zero		1024


//--------------------- .nv.shared._ZN5flash24flash_fwd_splitkv_kernelI23Flash_fwd_kernel_traitsILi32ELi64ELi128ELi4ELb0ELb0EN7cutlass6half_tE19Flash_kernel_traitsILi32ELi64ELi128ELi4ES3_EELb0ELb0ELb0ELb0ELb0ELb1ELb0ELb0EEEvNS_16Flash_fwd_paramsE --------------------------
	.section	.nv.shared._ZN5flash24flash_fwd_splitkv_kernelI23Flash_fwd_kernel_traitsILi32ELi64ELi128ELi4ELb0ELb0EN7cutlass6half_tE19Flash_kernel_traitsILi32ELi64ELi128ELi4ES3_EELb0ELb0ELb0ELb0ELb0ELb1ELb0ELb0EEEvNS_16Flash_fwd_paramsE,"aw",@nobits
	.sectionflags	@""
	.align	16
	.zero		1024


//--------------------- .nv.shared._ZN5flash24flash_fwd_splitkv_kernelI23Flash_fwd_kernel_traitsILi32ELi64ELi128ELi4ELb0ELb0EN7cutlass6half_tE19Flash_kernel_traitsILi32ELi64ELi128ELi4ES3_EELb0ELb0ELb0ELb0ELb0ELb0ELb0ELb1EEEvNS_16Flash_fwd_paramsE --------------------------
	.section	.nv.shared._ZN5flash24flash_fwd_splitkv_kernelI23Flash_fwd_kernel_traitsILi32ELi64ELi128ELi4ELb0ELb0EN7cutlass6half_tE19Flash_kernel_traitsILi32ELi64ELi128ELi4ES3_EELb0ELb0ELb0ELb0ELb0ELb0ELb0ELb1EEEvNS_16Flash_fwd_paramsE,"aw",@nobits
	.sectionflags	@""
	.align	16
	.zero		1024


//--------------------- .nv.shared._ZN5flash24flash_fwd_splitkv_kernelI23Flash_fwd_kernel_traitsILi32ELi64ELi128ELi4ELb0ELb0EN7cutlass6half_tE19Flash_kernel_traitsILi32ELi64ELi128ELi4ES3_EELb0ELb0ELb0ELb0ELb0ELb1ELb0ELb1EEEvNS_16Flash_fwd_paramsE --------------------------
	.section	.nv.shared._ZN5flash24flash_fwd_splitkv_kernelI23Flash_fwd_kernel_traitsILi32ELi64ELi128ELi4ELb0ELb0EN7cutlass6half_tE19Flash_kernel_traitsILi32ELi64ELi128ELi4ES3_EELb0ELb0ELb0ELb0ELb0ELb1ELb0ELb1EEEvNS_16Flash_fwd_paramsE,"aw",@nobits
	.sectionflags	@""
	.align	16
	.zero		1024


//--------------------- .nv.shared._ZN5flash24flash_fwd_splitkv_kernelI23Flash_fwd_kernel_traitsILi32ELi64ELi128ELi4ELb0ELb0EN7cutlass6half_tE19Flash_kernel_traitsILi32ELi64ELi128ELi4ES3_EELb0ELb0ELb0ELb0ELb0ELb0ELb1ELb0EEEvNS_16Flash_fwd_paramsE --------------------------
	.section	.nv.shared._ZN5flash24flash_fwd_splitkv_kernelI23Flash_fwd_kernel_traitsILi32ELi64ELi128ELi4ELb0ELb0EN7cutlass6half_tE19Flash_kernel_traitsILi32ELi64ELi128ELi4ES3_EELb0ELb0ELb0ELb0ELb0ELb0ELb1ELb0EEEvNS_16Flash_fwd_paramsE,"aw",@nobits
	.sectionflags	@""
	.align	16
	.zero		1024


//--------------------- .nv.shared._ZN5flash24flash_fwd_splitkv_kernelI23Flash_fwd_kernel_traitsILi32ELi64ELi128ELi4ELb0ELb0EN7cutlass6half_tE19Flash_kernel_traitsILi32ELi64ELi128ELi4ES3_EELb0ELb0ELb0ELb0ELb0ELb1ELb1ELb0EEEvNS_16Flash_fwd_paramsE --------------------------
	.section	.nv.shared._ZN5flash24flash_fwd_splitkv_kernelI23Flash_fwd_kernel_traitsILi32ELi64ELi128ELi4ELb0ELb0EN7cutlass6half_tE19Flash_kernel_traitsILi32ELi64ELi128ELi4ES3_EELb0ELb0ELb0ELb0ELb0ELb1ELb1ELb0EEEvNS_16Flash_fwd_paramsE,"aw",@nobits
	.sectionflags	@""
	.align	16
	.zero		1024


//--------------------- .nv.shared._ZN5flash24flash_fwd_splitkv_kernelI23Flash_fwd_kernel_traitsILi32ELi64ELi128ELi4ELb0ELb0EN7cutlass6half_tE19Flash_kernel_traitsILi32ELi64ELi128ELi4ES3_EELb0ELb0ELb0ELb0ELb0ELb0ELb1ELb1EEEvNS_16Flash_fwd_paramsE --------------------------
	.section	.nv.shared._ZN5flash24flash_fwd_splitkv_kernelI23Flash_fwd_kernel_traitsILi32ELi64ELi128ELi4ELb0ELb0EN7cutlass6half_tE19Flash_kernel_traitsILi32ELi64ELi128ELi4ES3_EELb0ELb0ELb0ELb0ELb0ELb0ELb1ELb1EEEvNS_16Flash_fwd_paramsE,"aw",@nobits
	.sectionflags	@""
	.align	16
	.zero		1024


//--------------------- .nv.shared._ZN5flash24flash_fwd_splitkv_kernelI23Flash_fwd_kernel_traitsILi32ELi64ELi128ELi4ELb0ELb0EN7cutlass6half_tE19Flash_kernel_traitsILi32ELi64ELi128ELi4ES3_EELb0ELb0ELb0ELb0ELb0ELb1ELb1ELb1EEEvNS_16Flash_fwd_paramsE --------------------------
	.section	.nv.shared._ZN5flash24flash_fwd_splitkv_kernelI23Flash_fwd_kernel_traitsILi32ELi64ELi128ELi4ELb0ELb0EN7cutlass6half_tE19Flash_kernel_traitsILi32ELi64ELi128ELi4ES3_EELb0ELb0ELb0ELb0ELb0ELb1ELb1ELb1EEEvNS_16Flash_fwd_paramsE,"aw",@nobits
	.sectionflags	@""
	.align	16
	.zero		1024


//--------------------- .nv.shared._ZN5flash24flash_fwd_splitkv_kernelI23Flash_fwd_kernel_traitsILi32ELi64ELi128ELi4ELb0ELb0EN7cutlass6half_tE19Flash_kernel_traitsILi32ELi64ELi128ELi4ES3_EELb0ELb1ELb0ELb0ELb0ELb0ELb0ELb0EEEvNS_16Flash_fwd_paramsE --------------------------
	.section	.nv.shared._ZN5flash24flash_fwd_splitkv_kernelI23Flash_fwd_kernel_traitsILi32ELi64ELi128ELi4ELb0ELb0EN7cutlass6half_tE19Flash_kernel_traitsILi32ELi64ELi128ELi4ES3_EELb0ELb1ELb0ELb0ELb0ELb0ELb0ELb0EEEvNS_16Flash_fwd_paramsE,"aw",@nobits
	.sectionflags	@""
	.align	16
	.zero		1024


//--------------------- .nv.shared._ZN5flash24flash_fwd_splitkv_kernelI23Flash_fwd_kernel_traitsILi32ELi64ELi128ELi4ELb0ELb0EN7cutlass6half_tE19Flash_kernel_traitsILi32ELi64ELi128ELi4ES3_EELb0ELb1ELb0ELb0ELb0ELb1ELb0ELb0EEEvNS_16Flash_fwd_paramsE --------------------------
	.section	.nv.shared._ZN5flash24flash_fwd_splitkv_kernelI23Flash_fwd_kernel_traitsILi32ELi64ELi128ELi4ELb0ELb0EN7cutlass6half_tE19Flash_kernel_traitsILi32ELi64ELi128ELi4ES3_EELb0ELb1ELb0ELb0ELb0ELb1ELb0ELb0EEEvNS_16Flash_fwd_paramsE,"aw",@nobits
	.sectionflags	@""
	.align	16
	.zero		1024


//--------------------- .nv.shared._ZN5flash24flash_fwd_splitkv_kernelI23Flash_fwd_kernel_traitsILi32ELi64ELi128ELi4ELb0ELb0EN7cutlass6half_tE19Flash_kernel_traitsILi32ELi64ELi128ELi4ES3_EELb0ELb1ELb0ELb0ELb0ELb0ELb0ELb1EEEvNS_16Flash_fwd_paramsE --------------------------
	.section	.nv.shared._ZN5flash24flash_fwd_splitkv_kernelI23Flash_fwd_kernel_traitsILi32ELi64ELi128ELi4ELb0ELb0EN7cutlass6half_tE19Flash_kernel_traitsILi32ELi64ELi128ELi4ES3_EELb0ELb1ELb0ELb0ELb0ELb0ELb0ELb1EEEvNS_16Flash_fwd_paramsE,"aw",@nobits
	.sectionflags	@""
	.align	16
	.zero		1024


//--------------------- .nv.shared._ZN5flash24flash_fwd_splitkv_kernelI23Flash_fwd_kernel_traitsILi32ELi64ELi128ELi4ELb0ELb0EN7cutlass6half_tE19Flash_kernel_traitsILi32ELi64ELi128ELi4ES3_EELb0ELb1ELb0ELb0ELb0ELb1ELb0ELb1EEEvNS_16Flash_fwd_paramsE --------------------------
	.section	.nv.shared._ZN5flash24flash_fwd_splitkv_kernelI23Flash_fwd_kernel_traitsILi32ELi64ELi128ELi4ELb0ELb0EN7cutlass6half_tE19Flash_kernel_traitsILi32ELi64ELi128ELi4ES3_EELb0ELb1ELb0ELb0ELb0ELb1ELb0ELb1EEEvNS_16Flash_fwd_paramsE,"aw",@nobits
	.sectionflags	@""
	.align	16
	.zero		1024


//--------------------- .nv.shared._ZN5flash24flash_fwd_splitkv_kernelI23Flash_fwd_kernel_traitsILi32ELi64ELi128ELi4ELb0ELb0EN7cutlass6half_tE19Flash_kernel_traitsILi32ELi64ELi128ELi4ES3_EELb0ELb1ELb0ELb0ELb0ELb0ELb1ELb0EEEvNS_16Flash_fwd_paramsE --------------------------
	.section	.nv.shared._ZN5flash24flash_fwd_splitkv_kernelI23Flash_fwd_kernel_traitsILi32ELi64ELi128ELi4ELb0ELb0EN7cutlass6half_tE19Flash_kernel_traitsILi32ELi64ELi128ELi4ES3_EELb0ELb1ELb0ELb0ELb0ELb0ELb1ELb0EEEvNS_16Flash_fwd_paramsE,"aw",@nobits
	.sectionflags	@""
	.align	16
	.zero		1024


//--------------------- .nv.shared._ZN5flash24flash_fwd_splitkv_kernelI23Flash_fwd_kernel_traitsILi32ELi64ELi128ELi4ELb0ELb0EN7cutlass6half_tE19Flash_kernel_traitsILi32ELi64ELi128ELi4ES3_EELb0ELb1ELb0ELb0ELb0ELb1ELb1ELb0EEEvNS_16Flash_fwd_paramsE --------------------------
	.section	.nv.shared._ZN5flash24flash_fwd_splitkv_kernelI23Flash_fwd_kernel_traitsILi32ELi64ELi128ELi4ELb0ELb0EN7cutlass6half_tE19Flash_kernel_traitsILi32ELi64ELi128ELi4ES3_EELb0ELb1ELb0ELb0ELb0ELb1ELb1ELb0EEEvNS_16Flash_fwd_paramsE,"aw",@nobits
	.sectionflags	@""
	.align	16
	.zero		1024


//--------------------- .nv.shared._ZN5flash24flash_fwd_splitkv_kernelI23Flash_fwd_kernel_traitsILi32ELi64ELi128ELi4ELb0ELb0EN7cutlass6half_tE19Flash_kernel_traitsILi32ELi64ELi128ELi4ES3_EELb0ELb1ELb0ELb0ELb0ELb0ELb1ELb1EEEvNS_16Flash_fwd_paramsE --------------------------
	.section	.nv.shared._ZN5flash24flash_fwd_splitkv_kernelI23Flash_fwd_kernel_traitsILi32ELi64ELi128ELi4ELb0ELb0EN7cutlass6half_tE19Flash_kernel_traitsILi32ELi64ELi128ELi4ES3_EELb0ELb1ELb0ELb0ELb0ELb0ELb1ELb1EEEvNS_16Flash_fwd_paramsE,"aw",@nobits
	.sectionflags	@""
	.align	16
	.zero		1024


//--------------------- .nv.shared._ZN5flash24flash_fwd_splitkv_kernelI23Flash_fwd_kernel_traitsILi32ELi64ELi128ELi4ELb0ELb0EN7cutlass6half_tE19Flash_kernel_traitsILi32ELi64ELi128ELi4ES3_EELb0ELb1ELb0ELb0ELb0ELb1ELb1ELb1EEEvNS_16Flash_fwd_paramsE --------------------------
	.section	.nv.shared._ZN5flash24flash_fwd_splitkv_kernelI23Flash_fwd_kernel_traitsILi32ELi64ELi128ELi4ELb0ELb0EN7cutlass6half_tE19Flash_kernel_traitsILi32ELi64ELi128ELi4ES3_EELb0ELb1ELb0ELb0ELb0ELb1ELb1ELb1EEEvNS_16Flash_fwd_paramsE,"aw",@nobits
	.sectionflags	@""
	.align	16
	.zero		1024


//--------------------- .nv.shared._ZN5flash24flash_fwd_splitkv_kernelI23Flash_fwd_kernel_traitsILi32ELi64ELi128ELi4ELb0ELb0EN7cutlass6half_tE19Flash_kernel_traitsILi32ELi64ELi128ELi4ES3_EELb0ELb0ELb0ELb1ELb1ELb0ELb0ELb0EEEvNS_16Flash_fwd_paramsE --------------------------
	.section	.nv.shared._ZN5flash24flash_fwd_splitkv_kernelI23Flash_fwd_kernel_traitsILi32ELi64ELi128ELi4ELb0ELb0EN7cutlass6half_tE19Flash_kernel_traitsILi32ELi64ELi128ELi4ES3_EELb0ELb0ELb0ELb1ELb1ELb0ELb0ELb0EEEvNS_16Flash_fwd_paramsE,"aw",@nobits
	.sectionflags	@""
	.align	16
	.zero		1024


//--------------------- .nv.shared._ZN5flash24flash_fwd_splitkv_kernelI23Flash_fwd_kernel_traitsILi32ELi64ELi128ELi4ELb0ELb0EN7cutlass6half_tE19Flash_kernel_traitsILi32ELi64ELi128ELi4ES3_EELb0ELb0ELb0ELb1ELb1ELb1ELb0ELb0EEEvNS_16Flash_fwd_paramsE --------------------------
	.section	.nv.shared._ZN5flash24flash_fwd_splitkv_kernelI23Flash_fwd_kernel_traitsILi32ELi64ELi128ELi4ELb0ELb0EN7cutlass6half_tE19Flash_kernel_traitsILi32ELi64ELi128ELi4ES3_EELb0ELb0ELb0ELb1ELb1ELb1ELb0ELb0EEEvNS_16Flash_fwd_paramsE,"aw",@nobits
	.sectionflags	@""
	.align	16
	.zero		1024


//--------------------- .nv.shared._ZN5flash24flash_fwd_splitkv_kernelI23Flash_fwd_kernel_traitsILi32ELi64ELi128ELi4ELb0ELb0EN7cutlass6half_tE19Flash_kernel_traitsILi32ELi64ELi128ELi4ES3_EELb0ELb0ELb1ELb0ELb0ELb0ELb0ELb0EEEvNS_16Flash_fwd_paramsE --------------------------
	.section	.nv.shared._ZN5flash24flash_fwd_splitkv_kernelI23Flash_fwd_kernel_traitsILi32ELi64ELi128ELi4ELb0ELb0EN7cutlass6half_tE19Flash_kernel_traitsILi32ELi64ELi128ELi4ES3_EELb0ELb0ELb1ELb0ELb0ELb0ELb0ELb0EEEvNS_16Flash_fwd_paramsE,"aw",@nobits
	.sectionflags	@""
	.align	16
	.zero		1024


//--------------------- .nv.shared._ZN5flash24flash_fwd_splitkv_kernelI23Flash_fwd_kernel_traitsILi32ELi64ELi128ELi4ELb0ELb0EN7cutlass6half_tE19Flash_kernel_traitsILi32ELi64ELi128ELi4ES3_EELb0ELb0ELb1ELb0ELb0ELb1ELb0ELb0EEEvNS_16Flash_fwd_paramsE --------------------------
	.section	.nv.shared._ZN5flash24flash_fwd_splitkv_kernelI23Flash_fwd_kernel_traitsILi32ELi64ELi128ELi4ELb0ELb0EN7cutlass6half_tE19Flash_kernel_traitsILi32ELi64ELi128ELi4ES3_EELb0ELb0ELb1ELb0ELb0ELb1ELb0ELb0EEEvNS_16Flash_fwd_paramsE,"aw",@nobits
	.sectionflags	@""
	.align	16
	.zero		1024


//--------------------- .nv.shared._ZN5flash24flash_fwd_splitkv_kernelI23Flash_fwd_kernel_traitsILi32ELi64ELi128ELi4ELb0ELb0EN7cutlass6half_tE19Flash_kernel_traitsILi32ELi64ELi128ELi4ES3_EELb0ELb0ELb0ELb0ELb1ELb0ELb0ELb1EEEvNS_16Flash_fwd_paramsE --------------------------
	.section	.nv.shared._ZN5flash24flash_fwd_splitkv_kernelI23Flash_fwd_kernel_traitsILi32ELi64ELi128ELi4ELb0ELb0EN7cutlass6half_tE19Flash_kernel_traitsILi32ELi64ELi128ELi4ES3_EELb0ELb0ELb0ELb0ELb1ELb0ELb0ELb1EEEvNS_16Flash_fwd_paramsE,"aw",@nobits
	.sectionflags	@""
	.align	16
	.zero		1024


//--------------------- .nv.shared._ZN5flash24flash_fwd_splitkv_kernelI23Flash_fwd_kernel_traitsILi32ELi64ELi128ELi4ELb0ELb0EN7cutlass6half_tE19Flash_kernel_traitsILi32ELi64ELi128ELi4ES3_EELb0ELb0ELb0ELb0ELb1ELb1ELb0ELb1EEEvNS_16Flash_fwd_paramsE --------------------------
	.section	.nv.shared._ZN5flash24flash_fwd_splitkv_kernelI23Flash_fwd_kernel_traitsILi32ELi64ELi128ELi4ELb0ELb0EN7cutlass6half_tE19Flash_kernel_traitsILi32ELi64ELi128ELi4ES3_EELb0ELb0ELb0ELb0ELb1ELb1ELb0ELb1EEEvNS_16Flash_fwd_paramsE,"aw",@nobits
	.sectionflags	@""
	.align	16
	.zero		1024


//--------------------- .nv.shared._ZN5flash24flash_fwd_splitkv_kernelI23Flash_fwd_kernel_traitsILi32ELi64ELi128ELi4ELb0ELb0EN7cutlass6half_tE19Flash_kernel_traitsILi32ELi64ELi128ELi4ES3_EELb0ELb0ELb1ELb0ELb0ELb0ELb0ELb1EEEvNS_16Flash_fwd_paramsE --------------------------
	.section	.nv.shared._ZN5flash24flash_fwd_splitkv_kernelI23Flash_fwd_kernel_traitsILi32ELi64ELi128ELi4ELb0ELb0EN7cutlass6half_tE19Flash_kernel_traitsILi32ELi64ELi128ELi4ES3_EELb0ELb0ELb1ELb0ELb0ELb0ELb0ELb1EEEvNS_16Flash_fwd_paramsE,"aw",@nobits
	.sectionflags	@""
	.align	16
	.zero		1024


//--------------------- .nv.shared._ZN5flash24flash_fwd_splitkv_kernelI23Flash_fwd_kernel_traitsILi32ELi64ELi128ELi4ELb0ELb0EN7cutlass6half_tE19Flash_kernel_traitsILi32ELi64ELi128ELi4ES3_EELb0ELb0ELb1ELb0ELb0ELb1ELb0ELb1EEEvNS_16Flash_fwd_paramsE --------------------------
	.section	.nv.shared._ZN5flash24flash_fwd_splitkv_kernelI23Flash_fwd_kernel_traitsILi32ELi64ELi128ELi4ELb0ELb0EN7cutlass6half_tE19Flash_kernel_traitsILi32ELi64ELi128ELi4ES3_EELb0ELb0ELb1ELb0ELb0ELb1ELb0ELb1EEEvNS_16Flash_fwd_paramsE,"aw",@nobits
	.sectionflags	@""
	.align	16
	.zero		1024


//--------------------- .nv.shared._ZN5flash24flash_fwd_splitkv_kernelI23Flash_fwd_kernel_traitsILi32ELi64ELi128ELi4ELb0ELb0EN7cutlass6half_tE19Flash_kernel_traitsILi32ELi64ELi128ELi4ES3_EELb0ELb0ELb0ELb1ELb1ELb0ELb1ELb0EEEvNS_16Flash_fwd_paramsE --------------------------
	.section	.nv.shared._ZN5flash24flash_fwd_splitkv_kernelI23Flash_fwd_kernel_traitsILi32ELi64ELi128ELi4ELb0ELb0EN7cutlass6half_tE19Flash_kernel_traitsILi32ELi64ELi128ELi4ES3_EELb0ELb0ELb0ELb1ELb1ELb0ELb1ELb0EEEvNS_16Flash_fwd_paramsE,"aw",@nobits
	.sectionflags	@""
	.align	16
	.zero		1024


//--------------------- .nv.shared._ZN5flash24flash_fwd_splitkv_kernelI23Flash_fwd_kernel_traitsILi32ELi64ELi128ELi4ELb0ELb0EN7cutlass6half_tE19Flash_kernel_traitsILi32ELi64ELi128ELi4ES3_EELb0ELb0ELb0ELb1ELb1ELb1ELb1ELb0EEEvNS_16Flash_fwd_paramsE --------------------------
	.section	.nv.shared._ZN5flash24flash_fwd_splitkv_kernelI23Flash_fwd_kernel_traitsILi32ELi64ELi128ELi4ELb0ELb0EN7cutlass6half_tE19Flash_kernel_traitsILi32ELi64ELi128ELi4ES3_EELb0ELb0ELb0ELb1ELb1ELb1ELb1ELb0EEEvNS_16Flash_fwd_paramsE,"aw",@nobits
	.sectionflags	@""
	.align	16
	.zero		1024


//--------------------- .nv.shared._ZN5flash24flash_fwd_splitkv_kernelI23Flash_fwd_kernel_traitsILi32ELi64ELi128ELi4ELb0ELb0EN7cutlass6half_tE19Flash_kernel_traitsILi32ELi64ELi128ELi4ES3_EELb0ELb0ELb1ELb0ELb0ELb0ELb1ELb0EEEvNS_16Flash_fwd_paramsE --------------------------
	.section	.nv.shared._ZN5flash24flash_fwd_splitkv_kernelI23Flash_fwd_kernel_traitsILi32ELi64ELi128ELi4ELb0ELb0EN7cutlass6half_tE19Flash_kernel_traitsILi32ELi64ELi128ELi4ES3_EELb0ELb0ELb1ELb0ELb0ELb0ELb1ELb0EEEvNS_16Flash_fwd_paramsE,"aw",@nobits
	.sectionflags	@""
	.align	16
	.zero		1024


//--------------------- .nv.shared._ZN5flash24flash_fwd_splitkv_kernelI23Flash_fwd_kernel_traitsILi32ELi64ELi128ELi4ELb0ELb0EN7cutlass6half_tE19Flash_kernel_traitsILi32ELi64ELi128ELi4ES3_EELb0ELb0ELb1ELb0ELb0ELb1ELb1ELb0EEEvNS_16Flash_fwd_paramsE --------------------------
	.section	.nv.shared._ZN5flash24flash_fwd_splitkv_kernelI23Flash_fwd_kernel_traitsILi32ELi64ELi128ELi4ELb0ELb0EN7cutlass6half_tE19Flash_kernel_traitsILi32ELi64ELi128ELi4ES3_EELb0ELb0ELb1ELb0ELb0ELb1ELb1ELb0EEEvNS_16Flash_fwd_paramsE,"aw",@nobits
	.sectionflags	@""
	.align	16
	.zero		1024


//--------------------- .nv.shared._ZN5flash24flash_fwd_splitkv_kernelI23Flash_fwd_kernel_traitsILi32ELi64ELi128ELi4ELb0ELb0EN7cutlass6half_tE19Flash_kernel_traitsILi32ELi64ELi128ELi4ES3_EELb0ELb0ELb0ELb0ELb1ELb0ELb1ELb1EEEvNS_16Flash_fwd_paramsE --------------------------
	.section	.nv.shared._ZN5flash24flash_fwd_splitkv_kernelI23Flash_fwd_kernel_traitsILi32ELi64ELi128ELi4ELb0ELb0EN7cutlass6half_tE19Flash_kernel_traitsILi32ELi64ELi128ELi4ES3_EELb0ELb0ELb0ELb0ELb1ELb0ELb1ELb1EEEvNS_16Flash_fwd_paramsE,"aw",@nobits
	.sectionflags	@""
	.align	16
	.zero		1024


//--------------------- .nv.shared._ZN5flash24flash_fwd_splitkv_kernelI23Flash_fwd_kernel_traitsILi32ELi64ELi128ELi4ELb0ELb0EN7cutlass6half_tE19Flash_kernel_traitsILi32ELi64ELi128ELi4ES3_EELb0ELb0ELb0ELb0ELb1ELb1ELb1ELb1EEEvNS_16Flash_fwd_paramsE --------------------------
	.section	.nv.shared._ZN5flash24flash_fwd_splitkv_kernelI23Flash_fwd_kernel_traitsILi32ELi64ELi128ELi4ELb0ELb0EN7cutlass6half_tE19Flash_kernel_traitsILi32ELi64ELi128ELi4ES3_EELb0ELb0ELb0ELb0ELb1ELb1ELb1ELb1EEEvNS_16Flash_fwd_paramsE,"aw",@nobits
	.sectionflags	@""
	.align	16
	.zero		1024


//--------------------- .nv.shared._ZN5flash24flash_fwd_splitkv_kernelI23Flash_fwd_kernel_traitsILi32ELi64ELi128ELi4ELb0ELb0EN7cutlass6half_tE19Flash_kernel_traitsILi32ELi64ELi128ELi4ES3_EELb0ELb0ELb1ELb0ELb0ELb0ELb1ELb1EEEvNS_16Flash_fwd_paramsE --------------------------
	.section	.nv.shared._ZN5flash24flash_fwd_splitkv_kernelI23Flash_fwd_kernel_traitsILi32ELi64ELi128ELi4ELb0ELb0EN7cutlass6half_tE19Flash_kernel_traitsILi32ELi64ELi128ELi4ES3_EELb0ELb0ELb1ELb0ELb0ELb0ELb1ELb1EEEvNS_16Flash_fwd_paramsE,"aw",@nobits
	.sectionflags	@""
	.align	16
	.zero		1024


//--------------------- .nv.shared._ZN5flash24flash_fwd_splitkv_kernelI23Flash_fwd_kernel_traitsILi32ELi64ELi128ELi4ELb0ELb0EN7cutlass6half_tE19Flash_kernel_traitsILi32ELi64ELi128ELi4ES3_EELb0ELb0ELb1ELb0ELb0ELb1ELb1ELb1EEEvNS_16Flash_fwd_paramsE --------------------------
	.section	.nv.shared._ZN5flash24flash_fwd_splitkv_kernelI23Flash_fwd_kernel_traitsILi32ELi64ELi128ELi4ELb0ELb0EN7cutlass6half_tE19Flash_kernel_traitsILi32ELi64ELi128ELi4ES3_EELb0ELb0ELb1ELb0ELb0ELb1ELb1ELb1EEEvNS_16Flash_fwd_paramsE,"aw",@nobits
	.sectionflags	@""
	.align	16
	.zero		1024


//--------------------- .nv.shared._ZN5flash24flash_fwd_splitkv_kernelI23Flash_fwd_kernel_traitsILi32ELi64ELi128ELi4ELb0ELb0EN7cutlass6half_tE19Flash_kernel_traitsILi32ELi64ELi128ELi4ES3_EELb0ELb1ELb0ELb0ELb1ELb0ELb0ELb0EEEvNS_16Flash_fwd_paramsE --------------------------
	.section	.nv.shared._ZN5flash24flash_fwd_splitkv_kernelI23Flash_fwd_kernel_traitsILi32ELi64ELi128ELi4ELb0ELb0EN7cutlass6half_tE19Flash_kernel_traitsILi32ELi64ELi128ELi4ES3_EELb0ELb1ELb0ELb0ELb1ELb0ELb0ELb0EEEvNS_16Flash_fwd_paramsE,"aw",@nobits
	.sectionflags	@""
	.align	16
	.zero		1024


//--------------------- .nv.shared._ZN5flash24flash_fwd_splitkv_kernelI23Flash_fwd_kernel_traitsILi32ELi64ELi128ELi4ELb0ELb0EN7cutlass6half_tE19Flash_kernel_traitsILi32ELi64ELi128ELi4ES3_EELb0ELb1ELb0ELb0ELb1ELb1ELb0ELb0EEEvNS_16Flash_fwd_paramsE --------------------------
	.section	.nv.shared._ZN5flash24flash_fwd_splitkv_kernelI23Flash_fwd_kernel_traitsILi32ELi64ELi128ELi4ELb0ELb0EN7cutlass6half_tE19Flash_kernel_traitsILi32ELi64ELi128ELi4ES3_EELb0ELb1ELb0ELb0ELb1ELb1ELb0ELb0EEEvNS_16Flash_fwd_paramsE,"aw",@nobits
	.sectionflags	@""
	.align	16
	.zero		1024


//--------------------- .nv.shared._ZN5flash24flash_fwd_splitkv_kernelI23Flash_fwd_kernel_traitsILi32ELi64ELi128ELi4ELb0ELb0EN7cutlass6half_tE19Flash_kernel_traitsILi32ELi64ELi128ELi4ES3_EELb0ELb1ELb1ELb0ELb0ELb0ELb0ELb0EEEvNS_16Flash_fwd_paramsE --------------------------
	.section	.nv.shared._ZN5flash24flash_fwd_splitkv_kernelI23Flash_fwd_kernel_traitsILi32ELi64ELi128ELi4ELb0ELb0EN7cutlass6half_tE19Flash_kernel_traitsILi32ELi64ELi128ELi4ES3_EELb0ELb1ELb1ELb0ELb0ELb0ELb0ELb0EEEvNS_16Flash_fwd_paramsE,"aw",@nobits
	.sectionflags	@""
	.align	16
	.zero		1024


//--------------------- .nv.shared._ZN5flash24flash_fwd_splitkv_kernelI23Flash_fwd_kernel_traitsILi32ELi64ELi128ELi4ELb0ELb0EN7cutlass6half_tE19Flash_kernel_traitsILi32ELi64ELi128ELi4ES3_EELb0ELb1ELb1ELb0ELb0ELb1ELb0ELb0EEEvNS_16Flash_fwd_paramsE --------------------------
	.section	.nv.shared._ZN5flash24flash_fwd_splitkv_kernelI23Flash_fwd_kernel_traitsILi32ELi64ELi128ELi4ELb0ELb0EN7cutlass6half_tE19Flash_kernel_traitsILi32ELi64ELi128ELi4ES3_EELb0ELb1ELb1ELb0ELb0ELb1ELb0ELb0EEEvNS_16Flash_fwd_paramsE,"aw",@nobits
	.sectionflags	@""
	.align	16
	.zero		1024


//--------------------- .nv.shared._ZN5flash24flash_fwd_splitkv_kernelI23Flash_fwd_kernel_traitsILi32ELi64ELi128ELi4ELb0ELb0EN7cutlass6half_tE19Flash_kernel_traitsILi32ELi64ELi128ELi4ES3_EELb0ELb1ELb0ELb0ELb1ELb0ELb0ELb1EEEvNS_16Flash_fwd_paramsE --------------------------
	.section	.nv.shared._ZN5flash24flash_fwd_splitkv_kernelI23Flash_fwd_kernel_traitsILi32ELi64ELi128ELi4ELb0ELb0EN7cutlass6half_tE19Flash_kernel_traitsILi32ELi64ELi128ELi4ES3_EELb0ELb1ELb0ELb0ELb1ELb0ELb0ELb1EEEvNS_16Flash_fwd_paramsE,"aw",@nobits
	.sectionflags	@""
	.align	16
	.zero		1024


//--------------------- .nv.shared._ZN5flash24flash_fwd_splitkv_kernelI23Flash_fwd_kernel_traitsILi32ELi64ELi128ELi4ELb0ELb0EN7cutlass6half_tE19Flash_kernel_traitsILi32ELi64ELi128ELi4ES3_EELb0ELb1ELb0ELb0ELb1ELb1ELb0ELb1EEEvNS_16Flash_fwd_paramsE --------------------------
	.section	.nv.shared._ZN5flash24flash_fwd_splitkv_kernelI23Flash_fwd_kernel_traitsILi32ELi64ELi128ELi4ELb0ELb0EN7cutlass6half_tE19Flash_kernel_traitsILi32ELi64ELi128ELi4ES3_EELb0ELb1ELb0ELb0ELb1ELb1ELb0ELb1EEEvNS_16Flash_fwd_paramsE,"aw",@nobits
	.sectionflags	@""
	.align	16
	.zero		1024


//--------------------- .nv.shared._ZN5flash24flash_fwd_splitkv_kernelI23Flash_fwd_kernel_traitsILi32ELi64ELi128ELi4ELb0ELb0EN7cutlass6half_tE19Flash_kernel_traitsILi32ELi64ELi128ELi4ES3_EELb0ELb1ELb1ELb0ELb0ELb0ELb0ELb1EEEvNS_16Flash_fwd_paramsE --------------------------
	.section	.nv.shared._ZN5flash24flash_fwd_splitkv_kernelI23Flash_fwd_kernel_traitsILi32ELi64ELi128ELi4ELb0ELb0EN7cutlass6half_tE19Flash_kernel_traitsILi32ELi64ELi128ELi4ES3_EELb0ELb1ELb1ELb0ELb0ELb0ELb0ELb1EEEvNS_16Flash_fwd_paramsE,"aw",@nobits
	.sectionflags	@""
	.align	16
	.zero		1024


//--------------------- .nv.shared._ZN5flash24flash_fwd_splitkv_kernelI23Flash_fwd_kernel_traitsILi32ELi64ELi128ELi4ELb0ELb0EN7cutlass6half_tE19Flash_kernel_traitsILi32ELi64ELi128ELi4ES3_EELb0ELb1ELb1ELb0ELb0ELb1ELb0ELb1EEEvNS_16Flash_fwd_paramsE --------------------------
	.section	.nv.shared._ZN5flash24flash_fwd_splitkv_kernelI23Flash_fwd_kernel_traitsILi32ELi64ELi128ELi4ELb0ELb0EN7cutlass6half_tE19Flash_kernel_traitsILi32ELi64ELi128ELi4ES3_EELb0ELb1ELb1ELb0ELb0ELb1ELb0ELb1EEEvNS_16Flash_fwd_paramsE,"aw",@nobits
	.sectionflags	@""
	.align	16
	.zero		1024


//--------------------- .nv.shared._ZN5flash24flash_fwd_splitkv_kernelI23Flash_fwd_kernel_traitsILi32ELi64ELi128ELi4ELb0ELb0EN7cutlass6half_tE19Flash_kernel_traitsILi32ELi64ELi128ELi4ES3_EELb0ELb1ELb0ELb0ELb1ELb0ELb1ELb0EEEvNS_16Flash_fwd_paramsE --------------------------
	.section	.nv.shared._ZN5flash24flash_fwd_splitkv_kernelI23Flash_fwd_kernel_traitsILi32ELi64ELi128ELi4ELb0ELb0EN7cutlass6half_tE19Flash_kernel_traitsILi32ELi64ELi128ELi4ES3_EELb0ELb1ELb0ELb0ELb1ELb0ELb1ELb0EEEvNS_16Flash_fwd_paramsE,"aw",@nobits
	.sectionflags	@""
	.align	16
	.zero		1024


//--------------------- .nv.shared._ZN5flash24flash_fwd_splitkv_kernelI23Flash_fwd_kernel_traitsILi32ELi64ELi128ELi4ELb0ELb0EN7cutlass6half_tE19Flash_kernel_traitsILi32ELi64ELi128ELi4ES3_EELb0ELb1ELb0ELb0ELb1ELb1ELb1ELb0EEEvNS_16Flash_fwd_paramsE --------------------------
	.section	.nv.shared._ZN5flash24flash_fwd_splitkv_kernelI23Flash_fwd_kernel_traitsILi32ELi64ELi128ELi4ELb0ELb0EN7cutlass6half_tE19Flash_kernel_traitsILi32ELi64ELi128ELi4ES3_EELb0ELb1ELb0ELb0ELb1ELb1ELb1ELb0EEEvNS_16Flash_fwd_paramsE,"aw",@nobits
	.sectionflags	@""
	.align	16
	.zero		1024


//--------------------- .nv.shared._ZN5flash24flash_fwd_splitkv_kernelI23Flash_fwd_kernel_traitsILi32ELi64ELi128ELi4ELb0ELb0EN7cutlass6half_tE19Flash_kernel_traitsILi32ELi64ELi128ELi4ES3_EELb0ELb1ELb1ELb0ELb0ELb0ELb1ELb0EEEvNS_16Flash_fwd_paramsE --------------------------
	.section	.nv.shared._ZN5flash24flash_fwd_splitkv_kernelI23Flash_fwd_kernel_traitsILi32ELi64ELi128ELi4ELb0ELb0EN7cutlass6half_tE19Flash_kernel_traitsILi32ELi64ELi128ELi4ES3_EELb0ELb1ELb1ELb0ELb0ELb0ELb1ELb0EEEvNS_16Flash_fwd_paramsE,"aw",@nobits
	.sectionflags	@""
	.align	16
	.zero		1024


//--------------------- .nv.shared._ZN5flash24flash_fwd_splitkv_kernelI23Flash_fwd_kernel_traitsILi32ELi64ELi128ELi4ELb0ELb0EN7cutlass6half_tE19Flash_kernel_traitsILi32ELi64ELi128ELi4ES3_EELb0ELb1ELb1ELb0ELb0ELb1ELb1ELb0EEEvNS_16Flash_fwd_paramsE --------------------------
	.section	.nv.shared._ZN5flash24flash_fwd_splitkv_kernelI23Flash_fwd_kernel_traitsILi32ELi64ELi128ELi4ELb0ELb0EN7cutlass6half_tE19Flash_kernel_traitsILi32ELi64ELi128ELi4ES3_EELb0ELb1ELb1ELb0ELb0ELb1ELb1ELb0EEEvNS_16Flash_fwd_paramsE,"aw",@nobits
	.sectionflags	@""
	.align	16
	.zero		1024


//--------------------- .nv.shared._ZN5flash24flash_fwd_splitkv_kernelI23Flash_fwd_kernel_traitsILi32ELi64ELi128ELi4ELb0ELb0EN7cutlass6half_tE19Flash_kernel_traitsILi32ELi64ELi128ELi4ES3_EELb0ELb1ELb0ELb0ELb1ELb0ELb1ELb1EEEvNS_16Flash_fwd_paramsE --------------------------
	.section	.nv.shared._ZN5flash24flash_fwd_splitkv_kernelI23Flash_fwd_kernel_traitsILi32ELi64ELi128ELi4ELb0ELb0EN7cutlass6half_tE19Flash_kernel_traitsILi32ELi64ELi128ELi4ES3_EELb0ELb1ELb0ELb0ELb1ELb0ELb1ELb1EEEvNS_16Flash_fwd_paramsE,"aw",@nobits
	.sectionflags	@""
	.align	16
	.zero		1024


//--------------------- .nv.shared._ZN5flash24flash_fwd_splitkv_kernelI23Flash_fwd_kernel_traitsILi32ELi64ELi128ELi4ELb0ELb0EN7cutlass6half_tE19Flash_kernel_traitsILi32ELi64ELi128ELi4ES3_EELb0ELb1ELb0ELb0ELb1ELb1ELb1ELb1EEEvNS_16Flash_fwd_paramsE --------------------------
	.section	.nv.shared._ZN5flash24flash_fwd_splitkv_kernelI23Flash_fwd_kernel_traitsILi32ELi64ELi128ELi4ELb0ELb0EN7cutlass6half_tE19Flash_kernel_traitsILi32ELi64ELi128ELi4ES3_EELb0ELb1ELb0ELb0ELb1ELb1ELb1ELb1EEEvNS_16Flash_fwd_paramsE,"aw",@nobits
	.sectionflags	@""
	.align	16
	.zero		1024


//--------------------- .nv.shared._ZN5flash24flash_fwd_splitkv_kernelI23Flash_fwd_kernel_traitsILi32ELi64ELi128ELi4ELb0ELb0EN7cutlass6half_tE19Flash_kernel_traitsILi32ELi64ELi128ELi4ES3_EELb0ELb1ELb1ELb0ELb0ELb0ELb1ELb1EEEvNS_16Flash_fwd_paramsE --------------------------
	.section	.nv.shared._ZN5flash24flash_fwd_splitkv_kernelI23Flash_fwd_kernel_traitsILi32ELi64ELi128ELi4ELb0ELb0EN7cutlass6half_tE19Flash_kernel_traitsILi32ELi64ELi128ELi4ES3_EELb0ELb1ELb1ELb0ELb0ELb0ELb1ELb1EEEvNS_16Flash_fwd_paramsE,"aw",@nobits
	.sectionflags	@""
	.align	16
	.zero		1024


//--------------------- .nv.shared._ZN5flash24flash_fwd_splitkv_kernelI23Flash_fwd_kernel_traitsILi32ELi64ELi128ELi4ELb0ELb0EN7cutlass6half_tE19Flash_kernel_traitsILi32ELi64ELi128ELi4ES3_EELb0ELb1ELb1ELb0ELb0ELb1ELb1ELb1EEEvNS_16Flash_fwd_paramsE --------------------------
	.section	.nv.shared._ZN5flash24flash_fwd_splitkv_kernelI23Flash_fwd_kernel_traitsILi32ELi64ELi128ELi4ELb0ELb0EN7cutlass6half_tE19Flash_kernel_traitsILi32ELi64ELi128ELi4ES3_EELb0ELb1ELb1ELb0ELb0ELb1ELb1ELb1EEEvNS_16Flash_fwd_paramsE,"aw",@nobits
	.sectionflags	@""
	.align	16
	.zero		1024


//--------------------- .nv.constant0._ZN5flash32flash_fwd_splitkv_combine_kernelI23Flash_fwd_kernel_traitsILi32ELi64ELi256ELi4ELb0ELb0EN7cutlass6half_tE19Flash_kernel_traitsILi32ELi64ELi256ELi4ES3_EELi16ELi7ELb0EEEvNS_16Flash_fwd_paramsE --------------------------
	.section	.nv.constant0._ZN5flash32flash_fwd_splitkv_combine_kernelI23Flash_fwd_kernel_traitsILi32ELi64ELi256ELi4ELb0ELb0EN7cutlass6half_tE19Flash_kernel_traitsILi32ELi64ELi256ELi4ES3_EELi16ELi7ELb0EEEvNS_16Flash_fwd_paramsE,"a",@progbits
	.sectionflags	@""
	.align	4
.nv.constant0._ZN5flash32flash_fwd_splitkv_combine_kernelI23Flash_fwd_kernel_traitsILi32ELi64ELi256ELi4ELb0ELb0EN7cutlass6half_tE19Flash_kernel_traitsILi32ELi64ELi256ELi4ES3_EELi16ELi7ELb0EEEvNS_16Flash_fwd_paramsE:
	.zero		1360


//--------------------- .nv.constant0._ZN5flash32flash_fwd_splitkv_combine_kernelI23Flash_fwd_kernel_traitsILi32ELi64ELi256ELi4ELb0ELb0EN7cutlass6half_tE19Flash_kernel_traitsILi32ELi64ELi256ELi4ES3_EELi16ELi6ELb0EEEvNS_16Flash_fwd_paramsE --------------------------
	.section	.nv.constant0._ZN5flash32flash_fwd_splitkv_combine_kernelI23Flash_fwd_kernel_traitsILi32ELi64ELi256ELi4ELb0ELb0EN7cutlass6half_tE19Flash_kernel_traitsILi32ELi64ELi256ELi4ES3_EELi16ELi6ELb0EEEvNS_16Flash_fwd_paramsE,"a",@progbits
	.sectionflags	@""
	.align	4
.nv.constant0._ZN5flash32flash_fwd_splitkv_combine_kernelI23Flash_fwd_kernel_traitsILi32ELi64ELi256ELi4ELb0ELb0EN7cutlass6half_tE19Flash_kernel_traitsILi32ELi64ELi256ELi4ES3_EELi16ELi6ELb0EEEvNS_16Flash_fwd_paramsE:
	.zero		1360


//--------------------- .nv.constant0._ZN5flash32flash_fwd_splitkv_combine_kernelI23Flash_fwd_kernel_traitsILi32ELi64ELi256ELi4ELb0ELb0EN7cutlass6half_tE19Flash_kernel_traitsILi32ELi64ELi256ELi4ES3_EELi16ELi5ELb0EEEvNS_16Flash_fwd_paramsE --------------------------
	.section	.nv.constant0._ZN5flash32flash_fwd_splitkv_combine_kernelI23Flash_fwd_kernel_traitsILi32ELi64ELi256ELi4ELb0ELb0EN7cutlass6half_tE19Flash_kernel_traitsILi32ELi64ELi256ELi4ES3_EELi16ELi5ELb0EEEvNS_16Flash_fwd_paramsE,"a",@progbits
	.sectionflags	@""
	.align	4
.nv.constant0._ZN5flash32flash_fwd_splitkv_combine_kernelI23Flash_fwd_kernel_traitsILi32ELi64ELi256ELi4ELb0ELb0EN7cutlass6half_tE19Flash_kernel_traitsILi32ELi64ELi256ELi4ES3_EELi16ELi5ELb0EEEvNS_16Flash_fwd_paramsE:
	.zero		1360


//--------------------- .nv.constant0._ZN5flash32flash_fwd_splitkv_combine_kernelI23Flash_fwd_kernel_traitsILi32ELi64ELi256ELi4ELb0ELb0EN7cutlass6half_tE19Flash_kernel_traitsILi32ELi64ELi256ELi4ES3_EELi16ELi4ELb0EEEvNS_16Flash_fwd_paramsE --------------------------
	.section	.nv.constant0._ZN5flash32flash_fwd_splitkv_combine_kernelI23Flash_fwd_kernel_traitsILi32ELi64ELi256ELi4ELb0ELb0EN7cutlass6half_tE19Flash_kernel_traitsILi32ELi64ELi256ELi4ES3_EELi16ELi4ELb0EEEvNS_16Flash_fwd_paramsE,"a",@progbits
	.sectionflags	@""
	.align	4
.nv.constant0._ZN5flash32flash_fwd_splitkv_combine_kernelI23Flash_fwd_kernel_traitsILi32ELi64ELi256ELi4ELb0ELb0EN7cutlass6half_tE19Flash_kernel_traitsILi32ELi64ELi256ELi4ES3_EELi16ELi4ELb0EEEvNS_16Flash_fwd_paramsE:
	.zero		1360


//--------------------- .nv.constant0._ZN5flash32flash_fwd_splitkv_combine_kernelI23Flash_fwd_kernel_traitsILi32ELi64ELi256ELi4ELb0ELb0EN7cutlass6half_tE19Flash_kernel_traitsILi32ELi64ELi256ELi4ES3_EELi16ELi3ELb0EEEvNS_16Flash_fwd_paramsE --------------------------
	.section	.nv.constant0._ZN5flash32flash_fwd_splitkv_combine_kernelI23Flash_fwd_kernel_traitsILi32ELi64ELi256ELi4ELb0ELb0EN7cutlass6half_tE19Flash_kernel_traitsILi32ELi64ELi256ELi4ES3_EELi16ELi3ELb0EEEvNS_16Flash_fwd_paramsE,"a",@progbits
	.sectionflags	@""
	.align	4
.nv.constant0._ZN5flash32flash_fwd_splitkv_combine_kernelI23Flash_fwd_kernel_traitsILi32ELi64ELi256ELi4ELb0ELb0EN7cutlass6half_tE19Flash_kernel_traitsILi32ELi64ELi256ELi4ES3_EELi16ELi3ELb0EEEvNS_16Flash_fwd_paramsE:
	.zero		1360


//--------------------- .nv.constant0._ZN5flash32flash_fwd_splitkv_combine_kernelI23Flash_fwd_kernel_traitsILi32ELi64ELi256ELi4ELb0ELb0EN7cutlass6half_tE19Flash_kernel_traitsILi32ELi64ELi256ELi4ES3_EELi16ELi2ELb0EEEvNS_16Flash_fwd_paramsE --------------------------
	.section	.nv.constant0._ZN5flash32flash_fwd_splitkv_combine_kernelI23Flash_fwd_kernel_traitsILi32ELi64ELi256ELi4ELb0ELb0EN7cutlass6half_tE19Flash_kernel_traitsILi32ELi64ELi256ELi4ES3_EELi16ELi2ELb0EEEvNS_16Flash_fwd_paramsE,"a",@progbits
	.sectionflags	@""
	.align	4
.nv.constant0._ZN5flash32flash_fwd_splitkv_combine_kernelI23Flash_fwd_kernel_traitsILi32ELi64ELi256ELi4ELb0ELb0EN7cutlass6half_tE19Flash_kernel_traitsILi32ELi64ELi256ELi4ES3_EELi16ELi2ELb0EEEvNS_16Flash_fwd_paramsE:
	.zero		1360


//--------------------- .nv.constant0._ZN5flash32flash_fwd_splitkv_combine_kernelI23Flash_fwd_kernel_traitsILi32ELi64ELi256ELi4ELb0ELb0EN7cutlass6half_tE19Flash_kernel_traitsILi32ELi64ELi256ELi4ES3_EELi16ELi1ELb0EEEvNS_16Flash_fwd_paramsE --------------------------
	.section	.nv.constant0._ZN5flash32flash_fwd_splitkv_combine_kernelI23Flash_fwd_kernel_traitsILi32ELi64ELi256ELi4ELb0ELb0EN7cutlass6half_tE19Flash_kernel_traitsILi32ELi64ELi256ELi4ES3_EELi16ELi1ELb0EEEvNS_16Flash_fwd_paramsE,"a",@progbits
	.sectionflags	@""
	.align	4
.nv.constant0._ZN5flash32flash_fwd_splitkv_combine_kernelI23Flash_fwd_kernel_traitsILi32ELi64ELi256ELi4ELb0ELb0EN7cutlass6half_tE19Flash_kernel_traitsILi32ELi64ELi256ELi4ES3_EELi16ELi1ELb0EEEvNS_16Flash_fwd_paramsE:
	.zero		1360


//--------------------- .nv.constant0._ZN5flash32flash_fwd_splitkv_combine_kernelI23Flash_fwd_kernel_traitsILi32ELi64ELi256ELi4ELb0ELb0EN7cutlass6half_tE19Flash_kernel_traitsILi32ELi64ELi256ELi4ES3_EELi16ELi7ELb1EEEvNS_16Flash_fwd_paramsE --------------------------
	.section	.nv.constant0._ZN5flash32flash_fwd_splitkv_combine_kernelI23Flash_fwd_kernel_traitsILi32ELi64ELi256ELi4ELb0ELb0EN7cutlass6half_tE19Flash_kernel_traitsILi32ELi64ELi256ELi4ES3_EELi16ELi7ELb1EEEvNS_16Flash_fwd_paramsE,"a",@progbits
	.sectionflags	@""
	.align	4
.nv.constant0._ZN5flash32flash_fwd_splitkv_combine_kernelI23Flash_fwd_kernel_traitsILi32ELi64ELi256ELi4ELb0ELb0EN7cutlass6half_tE19Flash_kernel_traitsILi32ELi64ELi256ELi4ES3_EELi16ELi7ELb1EEEvNS_16Flash_fwd_paramsE:
	.zero		1360


//--------------------- .nv.constant0._ZN5flash32flash_fwd_splitkv_combine_kernelI23Flash_fwd_kernel_traitsILi32ELi64ELi256ELi4ELb0ELb0EN7cutlass6half_tE19Flash_kernel_traitsILi32ELi64ELi256ELi4ES3_EELi16ELi6ELb1EEEvNS_16Flash_fwd_paramsE --------------------------
	.section	.nv.constant0._ZN5flash32flash_fwd_splitkv_combine_kernelI23Flash_fwd_kernel_traitsILi32ELi64ELi256ELi4ELb0ELb0EN7cutlass6half_tE19Flash_kernel_traitsILi32ELi64ELi256ELi4ES3_EELi16ELi6ELb1EEEvNS_16Flash_fwd_paramsE,"a",@progbits
	.sectionflags	@""
	.align	4
.nv.constant0._ZN5flash32flash_fwd_splitkv_combine_kernelI23Flash_fwd_kernel_traitsILi32ELi64ELi256ELi4ELb0ELb0EN7cutlass6half_tE19Flash_kernel_traitsILi32ELi64ELi256ELi4ES3_EELi16ELi6ELb1EEEvNS_16Flash_fwd_paramsE:
	.zero		1360


//--------------------- .nv.constant0._ZN5flash32flash_fwd_splitkv_combine_kernelI23Flash_fwd_kernel_traitsILi32ELi64ELi256ELi4ELb0ELb0EN7cutlass6half_tE19Flash_kernel_traitsILi32ELi64ELi256ELi4ES3_EELi16ELi5ELb1EEEvNS_16Flash_fwd_paramsE --------------------------
	.section	.nv.constant0._ZN5flash32flash_fwd_splitkv_combine_kernelI23Flash_fwd_kernel_traitsILi32ELi64ELi256ELi4ELb0ELb0EN7cutlass6half_tE19Flash_kernel_traitsILi32ELi64ELi256ELi4ES3_EELi16ELi5ELb1EEEvNS_16Flash_fwd_paramsE,"a",@progbits
	.sectionflags	@""
	.align	4
.nv.constant0._ZN5flash32flash_fwd_splitkv_combine_kernelI23Flash_fwd_kernel_traitsILi32ELi64ELi256ELi4ELb0ELb0EN7cutlass6half_tE19Flash_kernel_traitsILi32ELi64ELi256ELi4ES3_EELi16ELi5ELb1EEEvNS_16Flash_fwd_paramsE:
	.zero		1360


//--------------------- .nv.constant0._ZN5flash32flash_fwd_splitkv_combine_kernelI23Flash_fwd_kernel_traitsILi32ELi64ELi256ELi4ELb0ELb0EN7cutlass6half_tE19Flash_kernel_traitsILi32ELi64ELi256ELi4ES3_EELi16ELi4ELb1EEEvNS_16Flash_fwd_paramsE --------------------------
	.section	.nv.constant0._ZN5flash32flash_fwd_splitkv_combine_kernelI23Flash_fwd_kernel_traitsILi32ELi64ELi256ELi4ELb0ELb0EN7cutlass6half_tE19Flash_kernel_traitsILi32ELi64ELi256ELi4ES3_EELi16ELi4ELb1EEEvNS_16Flash_fwd_paramsE,"a",@progbits
	.sectionflags	@""
	.align	4
.nv.constant0._ZN5flash32flash_fwd_splitkv_combine_kernelI23Flash_fwd_kernel_traitsILi32ELi64ELi256ELi4ELb0ELb0EN7cutlass6half_tE19Flash_kernel_traitsILi32ELi64ELi256ELi4ES3_EELi16ELi4ELb1EEEvNS_16Flash_fwd_paramsE:
	.zero		1360


//--------------------- .nv.constant0._ZN5flash32flash_fwd_splitkv_combine_kernelI23Flash_fwd_kernel_traitsILi32ELi64ELi256ELi4ELb0ELb0EN7cutlass6half_tE19Flash_kernel_traitsILi32ELi64ELi256ELi4ES3_EELi16ELi3ELb1EEEvNS_16Flash_fwd_paramsE --------------------------
	.section	.nv.constant0._ZN5flash32flash_fwd_splitkv_combine_kernelI23Flash_fwd_kernel_traitsILi32ELi64ELi256ELi4ELb0ELb0EN7cutlass6half_tE19Flash_kernel_traitsILi32ELi64ELi256ELi4ES3_EELi16ELi3ELb1EEEvNS_16Flash_fwd_paramsE,"a",@progbits
	.sectionflags	@""
	.align	4
.nv.constant0._ZN5flash32flash_fwd_splitkv_combine_kernelI23Flash_fwd_kernel_traitsILi32ELi64ELi256ELi4ELb0ELb0EN7cutlass6half_tE19Flash_kernel_traitsILi32ELi64ELi256ELi4ES3_EELi16ELi3ELb1EEEvNS_16Flash_fwd_paramsE:
	.zero		1360


//--------------------- .nv.constant0._ZN5flash32flash_fwd_splitkv_combine_kernelI23Flash_fwd_kernel_traitsILi32ELi64ELi256ELi4ELb0ELb0EN7cutlass6half_tE19Flash_kernel_traitsILi32ELi64ELi256ELi4ES3_EELi16ELi2ELb1EEEvNS_16Flash_fwd_paramsE --------------------------
	.section	.nv.constant0._ZN5flash32flash_fwd_splitkv_combine_kernelI23Flash_fwd_kernel_traitsILi32ELi64ELi256ELi4ELb0ELb0EN7cutlass6half_tE19Flash_kernel_traitsILi32ELi64ELi256ELi4ES3_EELi16ELi2ELb1EEEvNS_16Flash_fwd_paramsE,"a",@progbits
	.sectionflags	@""
	.align	4
.nv.constant0._ZN5flash32flash_fwd_splitkv_combine_kernelI23Flash_fwd_kernel_traitsILi32ELi64ELi256ELi4ELb0ELb0EN7cutlass6half_tE19Flash_kernel_traitsILi32ELi64ELi256ELi4ES3_EELi16ELi2ELb1EEEvNS_16Flash_fwd_paramsE:
	.zero		1360


//--------------------- .nv.constant0._ZN5flash32flash_fwd_splitkv_combine_kernelI23Flash_fwd_kernel_traitsILi32ELi64ELi256ELi4ELb0ELb0EN7cutlass6half_tE19Flash_kernel_traitsILi32ELi64ELi256ELi4ES3_EELi16ELi1ELb1EEEvNS_16Flash_fwd_paramsE --------------------------
	.section	.nv.constant0._ZN5flash32flash_fwd_splitkv_combine_kernelI23Flash_fwd_kernel_traitsILi32ELi64ELi256ELi4ELb0ELb0EN7cutlass6half_tE19Flash_kernel_traitsILi32ELi64ELi256ELi4ES3_EELi16ELi1ELb1EEEvNS_16Flash_fwd_paramsE,"a",@progbits
	.sectionflags	@""
	.align	4
.nv.constant0._ZN5flash32flash_fwd_splitkv_combine_kernelI23Flash_fwd_kernel_traitsILi32ELi64ELi256ELi4ELb0ELb0EN7cutlass6half_tE19Flash_kernel_traitsILi32ELi64ELi256ELi4ES3_EELi16ELi1ELb1EEEvNS_16Flash_fwd_paramsE:
	.zero		1360


//--------------------- .nv.constant0._ZN5flash24flash_fwd_splitkv_kernelI23Flash_fwd_kernel_traitsILi32ELi64ELi256ELi4ELb0ELb0EN7cutlass6half_tE19Flash_kernel_traitsILi32ELi64ELi256ELi4ES3_EELb0ELb0ELb0ELb0ELb1ELb0ELb0ELb0EEEvNS_16Flash_fwd_paramsE --------------------------
	.section	.nv.constant0._ZN5flash24flash_fwd_splitkv_kernelI23Flash_fwd_kernel_traitsILi32ELi64ELi256ELi4ELb0ELb0EN7cutlass6half_tE19Flash_kernel_traitsILi32ELi64ELi256ELi4ES3_EELb0ELb0ELb0ELb0ELb1ELb0ELb0ELb0EEEvNS_16Flash_fwd_paramsE,"a",@progbits
	.sectionflags	@""
	.align	4
.nv.constant0._ZN5flash24flash_fwd_splitkv_kernelI23Flash_fwd_kernel_traitsILi32ELi64ELi256ELi4ELb0ELb0EN7cutlass6half_tE19Flash_kernel_traitsILi32ELi64ELi256ELi4ES3_EELb0ELb0ELb0ELb0ELb1ELb0ELb0ELb0EEEvNS_16Flash_fwd_paramsE:
	.zero		1360


//--------------------- .nv.constant0._ZN5flash24flash_fwd_splitkv_kernelI23Flash_fwd_kernel_traitsILi32ELi64ELi256ELi4ELb0ELb0EN7cutlass6half_tE19Flash_kernel_traitsILi32ELi64ELi256ELi4ES3_EELb0ELb0ELb0ELb0ELb1ELb1ELb0ELb0EEEvNS_16Flash_fwd_paramsE --------------------------
	.section	.nv.constant0._ZN5flash24flash_fwd_splitkv_kernelI23Flash_fwd_kernel_traitsILi32ELi64ELi256ELi4ELb0ELb0EN7cutlass6half_tE19Flash_kernel_traitsILi32ELi64ELi256ELi4ES3_EELb0ELb0ELb0ELb0ELb1ELb1ELb0ELb0EEEvNS_16Flash_fwd_paramsE,"a",@progbits
	.sectionflags	@""
	.align	4
.nv.constant0._ZN5flash24flash_fwd_splitkv_kernelI23Flash_fwd_kernel_traitsILi32ELi64ELi256ELi4ELb0ELb0EN7cutlass6half_tE19Flash_kernel_traitsILi32ELi64ELi256ELi4ES3_EELb0ELb0ELb0ELb0ELb1ELb1ELb0ELb0EEEvNS_16Flash_fwd_paramsE:
	.zero		1360


//--------------------- .nv.constant0._ZN5flash24flash_fwd_splitkv_kernelI23Flash_fwd_kernel_traitsILi32ELi64ELi256ELi4ELb0ELb0EN7cutlass6half_tE19Flash_kernel_traitsILi32ELi64ELi256ELi4ES3_EELb0ELb0ELb0ELb0ELb1ELb0ELb1ELb0EEEvNS_16Flash_fwd_paramsE --------------------------
	.section	.nv.constant0._ZN5flash24flash_fwd_splitkv_kernelI23Flash_fwd_kernel_traitsILi32ELi64ELi256ELi4ELb0ELb0EN7cutlass6half_tE19Flash_kernel_traitsILi32ELi64ELi256ELi4ES3_EELb0ELb0ELb0ELb0ELb1ELb0ELb1ELb0EEEvNS_16Flash_fwd_paramsE,"a",@progbits
	.sectionflags	@""
	.align	4
.nv.constant0._ZN5flash24flash_fwd_splitkv_kernelI23Flash_fwd_kernel_traitsILi32ELi64ELi256ELi4ELb0ELb0EN7cutlass6half_tE19Flash_kernel_traitsILi32ELi64ELi256ELi4ES3_EELb0ELb0ELb0ELb0ELb1ELb0ELb1ELb0EEEvNS_16Flash_fwd_paramsE:
	.zero		1360


//--------------------- .nv.constant0._ZN5flash24flash_fwd_splitkv_kernelI23Flash_fwd_kernel_traitsILi32ELi64ELi256ELi4ELb0ELb0EN7cutlass6half_tE19Flash_kernel_traitsILi32ELi64ELi256ELi4ES3_EELb0ELb0ELb0ELb0ELb1ELb1ELb1ELb0EEEvNS_16Flash_fwd_paramsE --------------------------
	.section	.nv.constant0._ZN5flash24flash_fwd_splitkv_kernelI23Flash_fwd_kernel_traitsILi32ELi64ELi256ELi4ELb0ELb0EN7cutlass6half_tE19Flash_kernel_traitsILi32ELi64ELi256ELi4ES3_EELb0ELb0ELb0ELb0ELb1ELb1ELb1ELb0EEEvNS_16Flash_fwd_paramsE,"a",@progbits
	.sectionflags	@""
	.align	4
.nv.constant0._ZN5flash24flash_fwd_splitkv_kernelI23Flash_fwd_kernel_traitsILi32ELi64ELi256ELi4ELb0ELb0EN7cutlass6half_tE19Flash_kernel_traitsILi32ELi64ELi256ELi4ES3_EELb0ELb0ELb0ELb0ELb1ELb1ELb1ELb0EEEvNS_16Flash_fwd_paramsE:
	.zero		1360


//--------------------- .nv.constant0._ZN5flash24flash_fwd_splitkv_kernelI23Flash_fwd_kernel_traitsILi32ELi64ELi256ELi4ELb0ELb0EN7cutlass6half_tE19Flash_kernel_traitsILi32ELi64ELi256ELi4ES3_EELb0ELb0ELb0ELb0ELb0ELb0ELb0ELb0EEEvNS_16Flash_fwd_paramsE --------------------------
	.section	.nv.constant0._ZN5flash24flash_fwd_splitkv_kernelI23Flash_fwd_kernel_traitsILi32ELi64ELi256ELi4ELb0ELb0EN7cutlass6half_tE19Flash_kernel_traitsILi32ELi64ELi256ELi4ES3_EELb0ELb0ELb0ELb0ELb0ELb0ELb0ELb0EEEvNS_16Flash_fwd_paramsE,"a",@progbits
	.sectionflags	@""
	.align	4
.nv.constant0._ZN5flash24flash_fwd_splitkv_kernelI23Flash_fwd_kernel_traitsILi32ELi64ELi256ELi4ELb0ELb0EN7cutlass6half_tE19Flash_kernel_traitsILi32ELi64ELi256ELi4ES3_EELb0ELb0ELb0ELb0ELb0ELb0ELb0ELb0EEEvNS_16Flash_fwd_paramsE:
	.zero		1360


//--------------------- .nv.constant0._ZN5flash24flash_fwd_splitkv_kernelI23Flash_fwd_kernel_traitsILi32ELi64ELi256ELi4ELb0ELb0EN7cutlass6half_tE19Flash_kernel_traitsILi32ELi64ELi256ELi4ES3_EELb0ELb0ELb0ELb0ELb0ELb1ELb0ELb0EEEvNS_16Flash_fwd_paramsE --------------------------
	.section	.nv.constant0._ZN5flash24flash_fwd_splitkv_kernelI23Flash_fwd_kernel_traitsILi32ELi64ELi256ELi4ELb0ELb0EN7cutlass6half_tE19Flash_kernel_traitsILi32ELi64ELi256ELi4ES3_EELb0ELb0ELb0ELb0ELb0ELb1ELb0ELb0EEEvNS_16Flash_fwd_paramsE,"a",@progbits
	.sectionflags	@""
	.align	4
.nv.constant0._ZN5flash24flash_fwd_splitkv_kernelI23Flash_fwd_kernel_traitsILi32ELi64ELi256ELi4ELb0ELb0EN7cutlass6half_tE19Flash_kernel_traitsILi32ELi64ELi256ELi4ES3_EELb0ELb0ELb0ELb0ELb0ELb1ELb0ELb0EEEvNS_16Flash_fwd_paramsE:
	.zero		1360


//--------------------- .nv.constant0._ZN5flash24flash_fwd_splitkv_kernelI23Flash_fwd_kernel_traitsILi32ELi64ELi256ELi4ELb0ELb0EN7cutlass6half_tE19Flash_kernel_traitsILi32ELi64ELi256ELi4ES3_EELb0ELb0ELb0ELb0ELb0ELb0ELb0ELb1EEEvNS_16Flash_fwd_paramsE --------------------------
	.section	.nv.constant0._ZN5flash24flash_fwd_splitkv_kernelI23Flash_fwd_kernel_traitsILi32ELi64ELi256ELi4ELb0ELb0EN7cutlass6half_tE19Flash_kernel_traitsILi32ELi64ELi256ELi4ES3_EELb0ELb0ELb0ELb0ELb0ELb0ELb0ELb1EEEvNS_16Flash_fwd_paramsE,"a",@progbits
	.sectionflags	@""
	.align	4
.nv.constant0._ZN5flash24flash_fwd_splitkv_kernelI23Flash_fwd_kernel_traitsILi32ELi64ELi256ELi4ELb0ELb0EN7cutlass6half_tE19Flash_kernel_traitsILi32ELi64ELi256ELi4ES3_EELb0ELb0ELb0ELb0ELb0ELb0ELb0ELb1EEEvNS_16Flash_fwd_paramsE:
	.zero		1360


//--------------------- .nv.constant0._ZN5flash24flash_fwd_splitkv_kernelI23Flash_fwd_kernel_traitsILi32ELi64ELi256ELi4ELb0ELb0EN7cutlass6half_tE19Flash_kernel_traitsILi32ELi64ELi256ELi4ES3_EELb0ELb0ELb0ELb0ELb0ELb1ELb0ELb1EEEvNS_16Flash_fwd_paramsE --------------------------
	.section	.nv.constant0._ZN5flash24flash_fwd_splitkv_kernelI23Flash_fwd_kernel_traitsILi32ELi64ELi256ELi4ELb0ELb0EN7cutlass6half_tE19Flash_kernel_traitsILi32ELi64ELi256ELi4ES3_EELb0ELb0ELb0ELb0ELb0ELb1ELb0ELb1EEEvNS_16Flash_fwd_paramsE,"a",@progbits
	.sectionflags	@""
	.align	4
.nv.constant0._ZN5flash24flash_fwd_splitkv_kernelI23Flash_fwd_kernel_traitsILi32ELi64ELi256ELi4ELb0ELb0EN7cutlass6half_tE19Flash_kernel_traitsILi32ELi64ELi256ELi4ES3_EELb0ELb0ELb0ELb0ELb0ELb1ELb0ELb1EEEvNS_16Flash_fwd_paramsE:
	.zero		1360


//--------------------- .nv.constant0._ZN5flash24flash_fwd_splitkv_kernelI23Flash_fwd_kernel_traitsILi32ELi64ELi256ELi4ELb0ELb0EN7cutlass6half_tE19Flash_kernel_traitsILi32ELi64ELi256ELi4ES3_EELb0ELb0ELb0ELb0ELb0ELb0ELb1ELb0EEEvNS_16Flash_fwd_paramsE --------------------------
	.section	.nv.constant0._ZN5flash24flash_fwd_splitkv_kernelI23Flash_fwd_kernel_traitsILi32ELi64ELi256ELi4ELb0ELb0EN7cutlass6half_tE19Flash_kernel_traitsILi32ELi64ELi256ELi4ES3_EELb0ELb0ELb0ELb0ELb0ELb0ELb1ELb0EEEvNS_16Flash_fwd_paramsE,"a",@progbits
	.sectionflags	@""
	.align	4
.nv.constant0._ZN5flash24flash_fwd_splitkv_kernelI23Flash_fwd_kernel_traitsILi32ELi64ELi256ELi4ELb0ELb0EN7cutlass6half_tE19Flash_kernel_traitsILi32ELi64ELi256ELi4ES3_EELb0ELb0ELb0ELb0ELb0ELb0ELb1ELb0EEEvNS_16Flash_fwd_paramsE:
	.zero		1360


//--------------------- .nv.constant0._ZN5flash24flash_fwd_splitkv_kernelI23Flash_fwd_kernel_traitsILi32ELi64ELi256ELi4ELb0ELb0EN7cutlass6half_tE19Flash_kernel_traitsILi32ELi64ELi256ELi4ES3_EELb0ELb0ELb0ELb0ELb0ELb1ELb1ELb0EEEvNS_16Flash_fwd_paramsE --------------------------
	.section	.nv.constant0._ZN5flash24flash_fwd_splitkv_kernelI23Flash_fwd_kernel_traitsILi32ELi64ELi256ELi4ELb0ELb0EN7cutlass6half_tE19Flash_kernel_traitsILi32ELi64ELi256ELi4ES3_EELb0ELb0ELb0ELb0ELb0ELb1ELb1ELb0EEEvNS_16Flash_fwd_paramsE,"a",@progbits
	.sectionflags	@""
	.align	4
.nv.constant0._ZN5flash24flash_fwd_splitkv_kernelI23Flash_fwd_kernel_traitsILi32ELi64ELi256ELi4ELb0ELb0EN7cutlass6half_tE19Flash_kernel_traitsILi32ELi64ELi256ELi4ES3_EELb0ELb0ELb0ELb0ELb0ELb1ELb1ELb0EEEvNS_16Flash_fwd_paramsE:
	.zero		1360


//--------------------- .nv.constant0._ZN5flash24flash_fwd_splitkv_kernelI23Flash_fwd_kernel_traitsILi32ELi64ELi256ELi4ELb0ELb0EN7cutlass6half_tE19Flash_kernel_traitsILi32ELi64ELi256ELi4ES3_EELb0ELb0ELb0ELb0ELb0ELb0ELb1ELb1EEEvNS_16Flash_fwd_paramsE --------------------------
	.section	.nv.constant0._ZN5flash24flash_fwd_splitkv_kernelI23Flash_fwd_kernel_traitsILi32ELi64ELi256ELi4ELb0ELb0EN7cutlass6half_tE19Flash_kernel_traitsILi32ELi64ELi256ELi4ES3_EELb0ELb0ELb0ELb0ELb0ELb0ELb1ELb1EEEvNS_16Flash_fwd_paramsE,"a",@progbits
	.sectionflags	@""
	.align	4
.nv.constant0._ZN5flash24flash_fwd_splitkv_kernelI23Flash_fwd_kernel_traitsILi32ELi64ELi256ELi4ELb0ELb0EN7cutlass6half_tE19Flash_kernel_traitsILi32ELi64ELi256ELi4ES3_EELb0ELb0ELb0ELb0ELb0ELb0ELb1ELb1EEEvNS_16Flash_fwd_paramsE:
	.zero		1360


//--------------------- .nv.constant0._ZN5flash24flash_fwd_splitkv_kernelI23Flash_fwd_kernel_traitsILi32ELi64ELi256ELi4ELb0ELb0EN7cutlass6half_tE19Flash_kernel_traitsILi32ELi64ELi256ELi4ES3_EELb0ELb0ELb0ELb0ELb0ELb1ELb1ELb1EEEvNS_16Flash_fwd_paramsE --------------------------
	.section	.nv.constant0._ZN5flash24flash_fwd_splitkv_kernelI23Flash_fwd_kernel_traitsILi32ELi64ELi256ELi4ELb0ELb0EN7cutlass6half_tE19Flash_kernel_traitsILi32ELi64ELi256ELi4ES3_EELb0ELb0ELb0ELb0ELb0ELb1ELb1ELb1EEEvNS_16Flash_fwd_paramsE,"a",@progbits
	.sectionflags	@""
	.align	4
.nv.constant0._ZN5flash24flash_fwd_splitkv_kernelI23Flash_fwd_kernel_traitsILi32ELi64ELi256ELi4ELb0ELb0EN7cutlass6half_tE19Flash_kernel_traitsILi32ELi64ELi256ELi4ES3_EELb0ELb0ELb0ELb0ELb0ELb1ELb1ELb1EEEvNS_16Flash_fwd_paramsE:
	.zero		1360


//--------------------- .nv.constant0._ZN5flash24flash_fwd_splitkv_kernelI23Flash_fwd_kernel_traitsILi32ELi64ELi256ELi4ELb0ELb0EN7cutlass6half_tE19Flash_kernel_traitsILi32ELi64ELi256ELi4ES3_EELb0ELb1ELb0ELb0ELb0ELb0ELb0ELb0EEEvNS_16Flash_fwd_paramsE --------------------------
	.section	.nv.constant0._ZN5flash24flash_fwd_splitkv_kernelI23Flash_fwd_kernel_traitsILi32ELi64ELi256ELi4ELb0ELb0EN7cutlass6half_tE19Flash_kernel_traitsILi32ELi64ELi256ELi4ES3_EELb0ELb1ELb0ELb0ELb0ELb0ELb0ELb0EEEvNS_16Flash_fwd_paramsE,"a",@progbits
	.sectionflags	@""
	.align	4
.nv.constant0._ZN5flash24flash_fwd_splitkv_kernelI23Flash_fwd_kernel_traitsILi32ELi64ELi256ELi4ELb0ELb0EN7cutlass6half_tE19Flash_kernel_traitsILi32ELi64ELi256ELi4ES3_EELb0ELb1ELb0ELb0ELb0ELb0ELb0ELb0EEEvNS_16Flash_fwd_paramsE:
	.zero		1360


//--------------------- .nv.constant0._ZN5flash24flash_fwd_splitkv_kernelI23Flash_fwd_kernel_traitsILi32ELi64ELi256ELi4ELb0ELb0EN7cutlass6half_tE19Flash_kernel_traitsILi32ELi64ELi256ELi4ES3_EELb0ELb1ELb0ELb0ELb0ELb1ELb0ELb0EEEvNS_16Flash_fwd_paramsE --------------------------
	.section	.nv.constant0._ZN5flash24flash_fwd_splitkv_kernelI23Flash_fwd_kernel_traitsILi32ELi64ELi256ELi4ELb0ELb0EN7cutlass6half_tE19Flash_kernel_traitsILi32ELi64ELi256ELi4ES3_EELb0ELb1ELb0ELb0ELb0ELb1ELb0ELb0EEEvNS_16Flash_fwd_paramsE,"a",@progbits
	.sectionflags	@""
	.align	4
.nv.constant0._ZN5flash24flash_fwd_splitkv_kernelI23Flash_fwd_kernel_traitsILi32ELi64ELi256ELi4ELb0ELb0EN7cutlass6half_tE19Flash_kernel_traitsILi32ELi64ELi256ELi4ES3_EELb0ELb1ELb0ELb0ELb0ELb1ELb0ELb0EEEvNS_16Flash_fwd_paramsE:
	.zero		1360


//--------------------- .nv.constant0._ZN5flash24flash_fwd_splitkv_kernelI23Flash_fwd_kernel_traitsILi32ELi64ELi256ELi4ELb0ELb0EN7cutlass6half_tE19Flash_kernel_traitsILi32ELi64ELi256ELi4ES3_EELb0ELb1ELb0ELb0ELb0ELb0ELb0ELb1EEEvNS_16Flash_fwd_paramsE --------------------------
	.section	.nv.constant0._ZN5flash24flash_fwd_splitkv_kernelI23Flash_fwd_kernel_traitsILi32ELi64ELi256ELi4ELb0ELb0EN7cutlass6half_tE19Flash_kernel_traitsILi32ELi64ELi256ELi4ES3_EELb0ELb1ELb0ELb0ELb0ELb0ELb0ELb1EEEvNS_16Flash_fwd_paramsE,"a",@progbits
	.sectionflags	@""
	.align	4
.nv.constant0._ZN5flash24flash_fwd_splitkv_kernelI23Flash_fwd_kernel_traitsILi32ELi64ELi256ELi4ELb0ELb0EN7cutlass6half_tE19Flash_kernel_traitsILi32ELi64ELi256ELi4ES3_EELb0ELb1ELb0ELb0ELb0ELb0ELb0ELb1EEEvNS_16Flash_fwd_paramsE:
	.zero		1360


//--------------------- .nv.constant0._ZN5flash24flash_fwd_splitkv_kernelI23Flash_fwd_kernel_traitsILi32ELi64ELi256ELi4ELb0ELb0EN7cutlass6half_tE19Flash_kernel_traitsILi32ELi64ELi256ELi4ES3_EELb0ELb1ELb0ELb0ELb0ELb1ELb0ELb1EEEvNS_16Flash_fwd_paramsE --------------------------
	.section	.nv.constant0._ZN5flash24flash_fwd_splitkv_kernelI23Flash_fwd_kernel_traitsILi32ELi64ELi256ELi4ELb0ELb0EN7cutlass6half_tE19Flash_kernel_traitsILi32ELi64ELi256ELi4ES3_EELb0ELb1ELb0ELb0ELb0ELb1ELb0ELb1EEEvNS_16Flash_fwd_paramsE,"a",@progbits
	.sectionflags	@""
	.align	4
.nv.constant0._ZN5flash24flash_fwd_splitkv_kernelI23Flash_fwd_kernel_traitsILi32ELi64ELi256ELi4ELb0ELb0EN7cutlass6half_tE19Flash_kernel_traitsILi32ELi64ELi256ELi4ES3_EELb0ELb1ELb0ELb0ELb0ELb1ELb0ELb1EEEvNS_16Flash_fwd_paramsE:
	.zero		1360


//--------------------- .nv.constant0._ZN5flash24flash_fwd_splitkv_kernelI23Flash_fwd_kernel_traitsILi32ELi64ELi256ELi4ELb0ELb0EN7cutlass6half_tE19Flash_kernel_traitsILi32ELi64ELi256ELi4ES3_EELb0ELb1ELb0ELb0ELb0ELb0ELb1ELb0EEEvNS_16Flash_fwd_paramsE --------------------------
	.section	.nv.constant0._ZN5flash24flash_fwd_splitkv_kernelI23Flash_fwd_kernel_traitsILi32ELi64ELi256ELi4ELb0ELb0EN7cutlass6half_tE19Flash_kernel_traitsILi32ELi64ELi256ELi4ES3_EELb0ELb1ELb0ELb0ELb0ELb0ELb1ELb0EEEvNS_16Flash_fwd_paramsE,"a",@progbits
	.sectionflags	@""
	.align	4
.nv.constant0._ZN5flash24flash_fwd_splitkv_kernelI23Flash_fwd_kernel_traitsILi32ELi64ELi256ELi4ELb0ELb0EN7cutlass6half_tE19Flash_kernel_traitsILi32ELi64ELi256ELi4ES3_EELb0ELb1ELb0ELb0ELb0ELb0ELb1ELb0EEEvNS_16Flash_fwd_paramsE:
	.zero		1360


//--------------------- .nv.constant0._ZN5flash24flash_fwd_splitkv_kernelI23Flash_fwd_kernel_traitsILi32ELi64ELi256ELi4ELb0ELb0EN7cutlass6half_tE19Flash_kernel_traitsILi32ELi64ELi256ELi4ES3_EELb0ELb1ELb0ELb0ELb0ELb1ELb1ELb0EEEvNS_16Flash_fwd_paramsE --------------------------
	.section	.nv.constant0._ZN5flash24flash_fwd_splitkv_kernelI23Flash_fwd_kernel_traitsILi32ELi64ELi256ELi4ELb0ELb0EN7cutlass6half_tE19Flash_kernel_traitsILi32ELi64ELi256ELi4ES3_EELb0ELb1ELb0ELb0ELb0ELb1ELb1ELb0EEEvNS_16Flash_fwd_paramsE,"a",@progbits
	.sectionflags	@""
	.align	4
.nv.constant0._ZN5flash24flash_fwd_splitkv_kernelI23Flash_fwd_kernel_traitsILi32ELi64ELi256ELi4ELb0ELb0EN7cutlass6half_tE19Flash_kernel_traitsILi32ELi64ELi256ELi4ES3_EELb0ELb1ELb0ELb0ELb0ELb1ELb1ELb0EEEvNS_16Flash_fwd_paramsE:
	.zero		1360


//--------------------- .nv.constant0._ZN5flash24flash_fwd_splitkv_kernelI23Flash_fwd_kernel_traitsILi32ELi64ELi256ELi4ELb0ELb0EN7cutlass6half_tE19Flash_kernel_traitsILi32ELi64ELi256ELi4ES3_EELb0ELb1ELb0ELb0ELb0ELb0ELb1ELb1EEEvNS_16Flash_fwd_paramsE --------------------------
	.section	.nv.constant0._ZN5flash24flash_fwd_splitkv_kernelI23Flash_fwd_kernel_traitsILi32ELi64ELi256ELi4ELb0ELb0EN7cutlass6half_tE19Flash_kernel_traitsILi32ELi64ELi256ELi4ES3_EELb0ELb1ELb0ELb0ELb0ELb0ELb1ELb1EEEvNS_16Flash_fwd_paramsE,"a",@progbits
	.sectionflags	@""
	.align	4
.nv.constant0._ZN5flash24flash_fwd_splitkv_kernelI23Flash_fwd_kernel_traitsILi32ELi64ELi256ELi4ELb0ELb0EN7cutlass6half_tE19Flash_kernel_traitsILi32ELi64ELi256ELi4ES3_EELb0ELb1ELb0ELb0ELb0ELb0ELb1ELb1EEEvNS_16Flash_fwd_paramsE:
	.zero		1360


//--------------------- .nv.constant0._ZN5flash24flash_fwd_splitkv_kernelI23Flash_fwd_kernel_traitsILi32ELi64ELi256ELi4ELb0ELb0EN7cutlass6half_tE19Flash_kernel_traitsILi32ELi64ELi256ELi4ES3_EELb0ELb1ELb0ELb0ELb0ELb1ELb1ELb1EEEvNS_16Flash_fwd_paramsE --------------------------
	.section	.nv.constant0._ZN5flash24flash_fwd_splitkv_kernelI23Flash_fwd_kernel_traitsILi32ELi64ELi256ELi4ELb0ELb0EN7cutlass6half_tE19Flash_kernel_traitsILi32ELi64ELi256ELi4ES3_EELb0ELb1ELb0ELb0ELb0ELb1ELb1ELb1EEEvNS_16Flash_fwd_paramsE,"a",@progbits
	.sectionflags	@""
	.align	4
.nv.constant0._ZN5flash24flash_fwd_splitkv_kernelI23Flash_fwd_kernel_traitsILi32ELi64ELi256ELi4ELb0ELb0EN7cutlass6half_tE19Flash_kernel_traitsILi32ELi64ELi256ELi4ES3_EELb0ELb1ELb0ELb0ELb0ELb1ELb1ELb1EEEvNS_16Flash_fwd_paramsE:
	.zero		1360


//--------------------- .nv.constant0._ZN5flash24flash_fwd_splitkv_kernelI23Flash_fwd_kernel_traitsILi32ELi64ELi256ELi4ELb0ELb0EN7cutlass6half_tE19Flash_kernel_traitsILi32ELi64ELi256ELi4ES3_EELb0ELb0ELb0ELb1ELb1ELb0ELb0ELb0EEEvNS_16Flash_fwd_paramsE --------------------------
	.section	.nv.constant0._ZN5flash24flash_fwd_splitkv_kernelI23Flash_fwd_kernel_traitsILi32ELi64ELi256ELi4ELb0ELb0EN7cutlass6half_tE19Flash_kernel_traitsILi32ELi64ELi256ELi4ES3_EELb0ELb0ELb0ELb1ELb1ELb0ELb0ELb0EEEvNS_16Flash_fwd_paramsE,"a",@progbits
	.sectionflags	@""
	.align	4
.nv.constant0._ZN5flash24flash_fwd_splitkv_kernelI23Flash_fwd_kernel_traitsILi32ELi64ELi256ELi4ELb0ELb0EN7cutlass6half_tE19Flash_kernel_traitsILi32ELi64ELi256ELi4ES3_EELb0ELb0ELb0ELb1ELb1ELb0ELb0ELb0EEEvNS_16Flash_fwd_paramsE:
	.zero		1360


//--------------------- .nv.constant0._ZN5flash24flash_fwd_splitkv_kernelI23Flash_fwd_kernel_traitsILi32ELi64ELi256ELi4ELb0ELb0EN7cutlass6half_tE19Flash_kernel_traitsILi32ELi64ELi256ELi4ES3_EELb0ELb0ELb0ELb1ELb1ELb1ELb0ELb0EEEvNS_16Flash_fwd_paramsE --------------------------
	.section	.nv.constant0._ZN5flash24flash_fwd_splitkv_kernelI23Flash_fwd_kernel_traitsILi32ELi64ELi256ELi4ELb0ELb0EN7cutlass6half_tE19Flash_kernel_traitsILi32ELi64ELi256ELi4ES3_EELb0ELb0ELb0ELb1ELb1ELb1ELb0ELb0EEEvNS_16Flash_fwd_paramsE,"a",@progbits
	.sectionflags	@""
	.align	4
.nv.constant0._ZN5flash24flash_fwd_splitkv_kernelI23Flash_fwd_kernel_traitsILi32ELi64ELi256ELi4ELb0ELb0EN7cutlass6half_tE19Flash_kernel_traitsILi32ELi64ELi256ELi4ES3_EELb0ELb0ELb0ELb1ELb1ELb1ELb0ELb0EEEvNS_16Flash_fwd_paramsE:
	.zero		1360


//--------------------- .nv.constant0._ZN5flash24flash_fwd_splitkv_kernelI23Flash_fwd_kernel_traitsILi32ELi64ELi256ELi4ELb0ELb0EN7cutlass6half_tE19Flash_kernel_traitsILi32ELi64ELi256ELi4ES3_EELb0ELb0ELb1ELb0ELb0ELb0ELb0ELb0EEEvNS_16Flash_fwd_paramsE --------------------------
	.section	.nv.constant0._ZN5flash24flash_fwd_splitkv_kernelI23Flash_fwd_kernel_traitsILi32ELi64ELi256ELi4ELb0ELb0EN7cutlass6half_tE19Flash_kernel_traitsILi32ELi64ELi256ELi4ES3_EELb0ELb0ELb1ELb0ELb0ELb0ELb0ELb0EEEvNS_16Flash_fwd_paramsE,"a",@progbits
	.sectionflags	@""
	.align	4
.nv.constant0._ZN5flash24flash_fwd_splitkv_kernelI23Flash_fwd_kernel_traitsILi32ELi64ELi256ELi4ELb0ELb0EN7cutlass6half_tE19Flash_kernel_traitsILi32ELi64ELi256ELi4ES3_EELb0ELb0ELb1ELb0ELb0ELb0ELb0ELb0EEEvNS_16Flash_fwd_paramsE:
	.zero		1360


//--------------------- .nv.constant0._ZN5flash24flash_fwd_splitkv_kernelI23Flash_fwd_kernel_traitsILi32ELi64ELi256ELi4ELb0ELb0EN7cutlass6half_tE19Flash_kernel_traitsILi32ELi64ELi256ELi4ES3_EELb0ELb0ELb1ELb0ELb0ELb1ELb0ELb0EEEvNS_16Flash_fwd_paramsE --------------------------
	.section	.nv.constant0._ZN5flash24flash_fwd_splitkv_kernelI23Flash_fwd_kernel_traitsILi32ELi64ELi256ELi4ELb0ELb0EN7cutlass6half_tE19Flash_kernel_traitsILi32ELi64ELi256ELi4ES3_EELb0ELb0ELb1ELb0ELb0ELb1ELb0ELb0EEEvNS_16Flash_fwd_paramsE,"a",@progbits
	.sectionflags	@""
	.align	4
.nv.constant0._ZN5flash24flash_fwd_splitkv_kernelI23Flash_fwd_kernel_traitsILi32ELi64ELi256ELi4ELb0ELb0EN7cutlass6half_tE19Flash_kernel_traitsILi32ELi64ELi256ELi4ES3_EELb0ELb0ELb1ELb0ELb0ELb1ELb0ELb0EEEvNS_16Flash_fwd_paramsE:
	.zero		1360


//--------------------- .nv.constant0._ZN5flash24flash_fwd_splitkv_kernelI23Flash_fwd_kernel_traitsILi32ELi64ELi256ELi4ELb0ELb0EN7cutlass6half_tE19Flash_kernel_traitsILi32ELi64ELi256ELi4ES3_EELb0ELb0ELb0ELb0ELb1ELb0ELb0ELb1EEEvNS_16Flash_fwd_paramsE --------------------------
	.section	.nv.constant0._ZN5flash24flash_fwd_splitkv_kernelI23Flash_fwd_kernel_traitsILi32ELi64ELi256ELi4ELb0ELb0EN7cutlass6half_tE19Flash_kernel_traitsILi32ELi64ELi256ELi4ES3_EELb0ELb0ELb0ELb0ELb1ELb0ELb0ELb1EEEvNS_16Flash_fwd_paramsE,"a",@progbits
	.sectionflags	@""
	.align	4
.nv.constant0._ZN5flash24flash_fwd_splitkv_kernelI23Flash_fwd_kernel_traitsILi32ELi64ELi256ELi4ELb0ELb0EN7cutlass6half_tE19Flash_kernel_traitsILi32ELi64ELi256ELi4ES3_EELb0ELb0ELb0ELb0ELb1ELb0ELb0ELb1EEEvNS_16Flash_fwd_paramsE:
	.zero		1360


//--------------------- .nv.constant0._ZN5flash24flash_fwd_splitkv_kernelI23Flash_fwd_kernel_traitsILi32ELi64ELi256ELi4ELb0ELb0EN7cutlass6half_tE19Flash_kernel_traitsILi32ELi64ELi256ELi4ES3_EELb0ELb0ELb0ELb0ELb1ELb1ELb0ELb1EEEvNS_16Flash_fwd_paramsE --------------------------
	.section	.nv.constant0._ZN5flash24flash_fwd_splitkv_kernelI23Flash_fwd_kernel_traitsILi32ELi64ELi256ELi4ELb0ELb0EN7cutlass6half_tE19Flash_kernel_traitsILi32ELi64ELi256ELi4ES3_EELb0ELb0ELb0ELb0ELb1ELb1ELb0ELb1EEEvNS_16Flash_fwd_paramsE,"a",@progbits
	.sectionflags	@""
	.align	4
.nv.constant0._ZN5flash24flash_fwd_splitkv_kernelI23Flash_fwd_kernel_traitsILi32ELi64ELi256ELi4ELb0ELb0EN7cutlass6half_tE19Flash_kernel_traitsILi32ELi64ELi256ELi4ES3_EELb0ELb0ELb0ELb0ELb1ELb1ELb0ELb1EEEvNS_16Flash_fwd_paramsE:
	.zero		1360


//--------------------- .nv.constant0._ZN5flash24flash_fwd_splitkv_kernelI23Flash_fwd_kernel_traitsILi32ELi64ELi256ELi4ELb0ELb0EN7cutlass6half_tE19Flash_kernel_traitsILi32ELi64ELi256ELi4ES3_EELb0ELb0ELb1ELb0ELb0ELb0ELb0ELb1EEEvNS_16Flash_fwd_paramsE --------------------------
	.section	.nv.constant0._ZN5flash24flash_fwd_splitkv_kernelI23Flash_fwd_kernel_traitsILi32ELi64ELi256ELi4ELb0ELb0EN7cutlass6half_tE19Flash_kernel_traitsILi32ELi64ELi256ELi4ES3_EELb0ELb0ELb1ELb0ELb0ELb0ELb0ELb1EEEvNS_16Flash_fwd_paramsE,"a",@progbits
	.sectionflags	@""
	.align	4
.nv.constant0._ZN5flash24flash_fwd_splitkv_kernelI23Flash_fwd_kernel_traitsILi32ELi64ELi256ELi4ELb0ELb0EN7cutlass6half_tE19Flash_kernel_traitsILi32ELi64ELi256ELi4ES3_EELb0ELb0ELb1ELb0ELb0ELb0ELb0ELb1EEEvNS_16Flash_fwd_paramsE:
	.zero		1360


//--------------------- .nv.constant0._ZN5flash24flash_fwd_splitkv_kernelI23Flash_fwd_kernel_traitsILi32ELi64ELi256ELi4ELb0ELb0EN7cutlass6half_tE19Flash_kernel_traitsILi32ELi64ELi256ELi4ES3_EELb0ELb0ELb1ELb0ELb0ELb1ELb0ELb1EEEvNS_16Flash_fwd_paramsE --------------------------
	.section	.nv.constant0._ZN5flash24flash_fwd_splitkv_kernelI23Flash_fwd_kernel_traitsILi32ELi64ELi256ELi4ELb0ELb0EN7cutlass6half_tE19Flash_kernel_traitsILi32ELi64ELi256ELi4ES3_EELb0ELb0ELb1ELb0ELb0ELb1ELb0ELb1EEEvNS_16Flash_fwd_paramsE,"a",@progbits
	.sectionflags	@""
	.align	4
.nv.constant0._ZN5flash24flash_fwd_splitkv_kernelI23Flash_fwd_kernel_traitsILi32ELi64ELi256ELi4ELb0ELb0EN7cutlass6half_tE19Flash_kernel_traitsILi32ELi64ELi256ELi4ES3_EELb0ELb0ELb1ELb0ELb0ELb1ELb0ELb1EEEvNS_16Flash_fwd_paramsE:
	.zero		1360


//--------------------- .nv.constant0._ZN5flash24flash_fwd_splitkv_kernelI23Flash_fwd_kernel_traitsILi32ELi64ELi256ELi4ELb0ELb0EN7cutlass6half_tE19Flash_kernel_traitsILi32ELi64ELi256ELi4ES3_EELb0ELb0ELb0ELb1ELb1ELb0ELb1ELb0EEEvNS_16Flash_fwd_paramsE --------------------------
	.section	.nv.constant0._ZN5flash24flash_fwd_splitkv_kernelI23Flash_fwd_kernel_traitsILi32ELi64ELi256ELi4ELb0ELb0EN7cutlass6half_tE19Flash_kernel_traitsILi32ELi64ELi256ELi4ES3_EELb0ELb0ELb0ELb1ELb1ELb0ELb1ELb0EEEvNS_16Flash_fwd_paramsE,"a",@progbits
	.sectionflags	@""
	.align	4
.nv.constant0._ZN5flash24flash_fwd_splitkv_kernelI23Flash_fwd_kernel_traitsILi32ELi64ELi256ELi4ELb0ELb0EN7cutlass6half_tE19Flash_kernel_traitsILi32ELi64ELi256ELi4ES3_EELb0ELb0ELb0ELb1ELb1ELb0ELb1ELb0EEEvNS_16Flash_fwd_paramsE:
	.zero		1360


//--------------------- .nv.constant0._ZN5flash24flash_fwd_splitkv_kernelI23Flash_fwd_kernel_traitsILi32ELi64ELi256ELi4ELb0ELb0EN7cutlass6half_tE19Flash_kernel_traitsILi32ELi64ELi256ELi4ES3_EELb0ELb0ELb0ELb1ELb1ELb1ELb1ELb0EEEvNS_16Flash_fwd_paramsE --------------------------
	.section	.nv.constant0._ZN5flash24flash_fwd_splitkv_kernelI23Flash_fwd_kernel_traitsILi32ELi64ELi256ELi4ELb0ELb0EN7cutlass6half_tE19Flash_kernel_traitsILi32ELi64ELi256ELi4ES3_EELb0ELb0ELb0ELb1ELb1ELb1ELb1ELb0EEEvNS_16Flash_fwd_paramsE,"a",@progbits
	.sectionflags	@""
	.align	4
.nv.constant0._ZN5flash24flash_fwd_splitkv_kernelI23Flash_fwd_kernel_traitsILi32ELi64ELi256ELi4ELb0ELb0EN7cutlass6half_tE19Flash_kernel_traitsILi32ELi64ELi256ELi4ES3_EELb0ELb0ELb0ELb1ELb1ELb1ELb1ELb0EEEvNS_16Flash_fwd_paramsE:
	.zero		1360


//--------------------- .nv.constant0._ZN5flash24flash_fwd_splitkv_kernelI23Flash_fwd_kernel_traitsILi32ELi64ELi256ELi4ELb0ELb0EN7cutlass6half_tE19Flash_kernel_traitsILi32ELi64ELi256ELi4ES3_EELb0ELb0ELb1ELb0ELb0ELb0ELb1ELb0EEEvNS_16Flash_fwd_paramsE --------------------------
	.section	.nv.constant0._ZN5flash24flash_fwd_splitkv_kernelI23Flash_fwd_kernel_traitsILi32ELi64ELi256ELi4ELb0ELb0EN7cutlass6half_tE19Flash_kernel_traitsILi32ELi64ELi256ELi4ES3_EELb0ELb0ELb1ELb0ELb0ELb0ELb1ELb0EEEvNS_16Flash_fwd_paramsE,"a",@progbits
	.sectionflags	@""
	.align	4
.nv.constant0._ZN5flash24flash_fwd_splitkv_kernelI23Flash_fwd_kernel_traitsILi32ELi64ELi256ELi4ELb0ELb0EN7cutlass6half_tE19Flash_kernel_traitsILi32ELi64ELi256ELi4ES3_EELb0ELb0ELb1ELb0ELb0ELb0ELb1ELb0EEEvNS_16Flash_fwd_paramsE:
	.zero		1360


//--------------------- .nv.constant0._ZN5flash24flash_fwd_splitkv_kernelI23Flash_fwd_kernel_traitsILi32ELi64ELi256ELi4ELb0ELb0EN7cutlass6half_tE19Flash_kernel_traitsILi32ELi64ELi256ELi4ES3_EELb0ELb0ELb1ELb0ELb0ELb1ELb1ELb0EEEvNS_16Flash_fwd_paramsE --------------------------
	.section	.nv.constant0._ZN5flash24flash_fwd_splitkv_kernelI23Flash_fwd_kernel_traitsILi32ELi64ELi256ELi4ELb0ELb0EN7cutlass6half_tE19Flash_kernel_traitsILi32ELi64ELi256ELi4ES3_EELb0ELb0ELb1ELb0ELb0ELb1ELb1ELb0EEEvNS_16Flash_fwd_paramsE,"a",@progbits
	.sectionflags	@""
	.align	4
.nv.constant0._ZN5flash24flash_fwd_splitkv_kernelI23Flash_fwd_kernel_traitsILi32ELi64ELi256ELi4ELb0ELb0EN7cutlass6half_tE19Flash_kernel_traitsILi32ELi64ELi256ELi4ES3_EELb0ELb0ELb1ELb0ELb0ELb1ELb1ELb0EEEvNS_16Flash_fwd_paramsE:
	.zero		1360


//--------------------- .nv.constant0._ZN5flash24flash_fwd_splitkv_kernelI23Flash_fwd_kernel_traitsILi32ELi64ELi256ELi4ELb0ELb0EN7cutlass6half_tE19Flash_kernel_traitsILi32ELi64ELi256ELi4ES3_EELb0ELb0ELb0ELb0ELb1ELb0ELb1ELb1EEEvNS_16Flash_fwd_paramsE --------------------------
	.section	.nv.constant0._ZN5flash24flash_fwd_splitkv_kernelI23Flash_fwd_kernel_traitsILi32ELi64ELi256ELi4ELb0ELb0EN7cutlass6half_tE19Flash_kernel_traitsILi32ELi64ELi256ELi4ES3_EELb0ELb0ELb0ELb0ELb1ELb0ELb1ELb1EEEvNS_16Flash_fwd_paramsE,"a",@progbits
	.sectionflags	@""
	.align	4
.nv.constant0._ZN5flash24flash_fwd_splitkv_kernelI23Flash_fwd_kernel_traitsILi32ELi64ELi256ELi4ELb0ELb0EN7cutlass6half_tE19Flash_kernel_traitsILi32ELi64ELi256ELi4ES3_EELb0ELb0ELb0ELb0ELb1ELb0ELb1ELb1EEEvNS_16Flash_fwd_paramsE:
	.zero		1360


//--------------------- .nv.constant0._ZN5flash24flash_fwd_splitkv_kernelI23Flash_fwd_kernel_traitsILi32ELi64ELi256ELi4ELb0ELb0EN7cutlass6half_tE19Flash_kernel_traitsILi32ELi64ELi256ELi4ES3_EELb0ELb0ELb0ELb0ELb1ELb1ELb1ELb1EEEvNS_16Flash_fwd_paramsE --------------------------
	.section	.nv.constant0._ZN5flash24flash_fwd_splitkv_kernelI23Flash_fwd_kernel_traitsILi32ELi64ELi256ELi4ELb0ELb0EN7cutlass6half_tE19Flash_kernel_traitsILi32ELi64ELi256ELi4ES3_EELb0ELb0ELb0ELb0ELb1ELb1ELb1ELb1EEEvNS_16Flash_fwd_paramsE,"a",@progbits
	.sectionflags	@""
	.align	4
.nv.constant0._ZN5flash24flash_fwd_splitkv_kernelI23Flash_fwd_kernel_traitsILi32ELi64ELi256ELi4ELb0ELb0EN7cutlass6half_tE19Flash_kernel_traitsILi32ELi64ELi256ELi4ES3_EELb0ELb0ELb0ELb0ELb1ELb1ELb1ELb1EEEvNS_16Flash_fwd_paramsE:
	.zero		1360


//--------------------- .nv.constant0._ZN5flash24flash_fwd_splitkv_kernelI23Flash_fwd_kernel_traitsILi32ELi64ELi256ELi4ELb0ELb0EN7cutlass6half_tE19Flash_kernel_traitsILi32ELi64ELi256ELi4ES3_EELb0ELb0ELb1ELb0ELb0ELb0ELb1ELb1EEEvNS_16Flash_fwd_paramsE --------------------------
	.section	.nv.constant0._ZN5flash24flash_fwd_splitkv_kernelI23Flash_fwd_kernel_traitsILi32ELi64ELi256ELi4ELb0ELb0EN7cutlass6half_tE19Flash_kernel_traitsILi32ELi64ELi256ELi4ES3_EELb0ELb0ELb1ELb0ELb0ELb0ELb1ELb1EEEvNS_16Flash_fwd_paramsE,"a",@progbits
	.sectionflags	@""
	.align	4
.nv.constant0._ZN5flash24flash_fwd_splitkv_kernelI23Flash_fwd_kernel_traitsILi32ELi64ELi256ELi4ELb0ELb0EN7cutlass6half_tE19Flash_kernel_traitsILi32ELi64ELi256ELi4ES3_EELb0ELb0ELb1ELb0ELb0ELb0ELb1ELb1EEEvNS_16Flash_fwd_paramsE:
	.zero		1360


//--------------------- .nv.constant0._ZN5flash24flash_fwd_splitkv_kernelI23Flash_fwd_kernel_traitsILi32ELi64ELi256ELi4ELb0ELb0EN7cutlass6half_tE19Flash_kernel_traitsILi32ELi64ELi256ELi4ES3_EELb0ELb0ELb1ELb0ELb0ELb1ELb1ELb1EEEvNS_16Flash_fwd_paramsE --------------------------
	.section	.nv.constant0._ZN5flash24flash_fwd_splitkv_kernelI23Flash_fwd_kernel_traitsILi32ELi64ELi256ELi4ELb0ELb0EN7cutlass6half_tE19Flash_kernel_traitsILi32ELi64ELi256ELi4ES3_EELb0ELb0ELb1ELb0ELb0ELb1ELb1ELb1EEEvNS_16Flash_fwd_paramsE,"a",@progbits
	.sectionflags	@""
	.align	4
.nv.constant0._ZN5flash24flash_fwd_splitkv_kernelI23Flash_fwd_kernel_traitsILi32ELi64ELi256ELi4ELb0ELb0EN7cutlass6half_tE19Flash_kernel_traitsILi32ELi64ELi256ELi4ES3_EELb0ELb0ELb1ELb0ELb0ELb1ELb1ELb1EEEvNS_16Flash_fwd_paramsE:
	.zero		1360


//--------------------- .nv.constant0._ZN5flash24flash_fwd_splitkv_kernelI23Flash_fwd_kernel_traitsILi32ELi64ELi256ELi4ELb0ELb0EN7cutlass6half_tE19Flash_kernel_traitsILi32ELi64ELi256ELi4ES3_EELb0ELb1ELb0ELb0ELb1ELb0ELb0ELb0EEEvNS_16Flash_fwd_paramsE --------------------------
	.section	.nv.constant0._ZN5flash24flash_fwd_splitkv_kernelI23Flash_fwd_kernel_traitsILi32ELi64ELi256ELi4ELb0ELb0EN7cutlass6half_tE19Flash_kernel_traitsILi32ELi64ELi256ELi4ES3_EELb0ELb1ELb0ELb0ELb1ELb0ELb0ELb0EEEvNS_16Flash_fwd_paramsE,"a",@progbits
	.sectionflags	@""
	.align	4
.nv.constant0._ZN5flash24flash_fwd_splitkv_kernelI23Flash_fwd_kernel_traitsILi32ELi64ELi256ELi4ELb0ELb0EN7cutlass6half_tE19Flash_kernel_traitsILi32ELi64ELi256ELi4ES3_EELb0ELb1ELb0ELb0ELb1ELb0ELb0ELb0EEEvNS_16Flash_fwd_paramsE:
	.zero		1360


//--------------------- .nv.constant0._ZN5flash24flash_fwd_splitkv_kernelI23Flash_fwd_kernel_traitsILi32ELi64ELi256ELi4ELb0ELb0EN7cutlass6half_tE19Flash_kernel_traitsILi32ELi64ELi256ELi4ES3_EELb0ELb1ELb0ELb0ELb1ELb1ELb0ELb0EEEvNS_16Flash_fwd_paramsE --------------------------
	.section	.nv.constant0._ZN5flash24flash_fwd_splitkv_kernelI23Flash_fwd_kernel_traitsILi32ELi64ELi256ELi4ELb0ELb0EN7cutlass6half_tE19Flash_kernel_traitsILi32ELi64ELi256ELi4ES3_EELb0ELb1ELb0ELb0ELb1ELb1ELb0ELb0EEEvNS_16Flash_fwd_paramsE,"a",@progbits
	.sectionflags	@""
	.align	4
.nv.constant0._ZN5flash24flash_fwd_splitkv_kernelI23Flash_fwd_kernel_traitsILi32ELi64ELi256ELi4ELb0ELb0EN7cutlass6half_tE19Flash_kernel_traitsILi32ELi64ELi256ELi4ES3_EELb0ELb1ELb0ELb0ELb1ELb1ELb0ELb0EEEvNS_16Flash_fwd_paramsE:
	.zero		1360


//--------------------- .nv.constant0._ZN5flash24flash_fwd_splitkv_kernelI23Flash_fwd_kernel_traitsILi32ELi64ELi256ELi4ELb0ELb0EN7cutlass6half_tE19Flash_kernel_traitsILi32ELi64ELi256ELi4ES3_EELb0ELb1ELb1ELb0ELb0ELb0ELb0ELb0EEEvNS_16Flash_fwd_paramsE --------------------------
	.section	.nv.constant0._ZN5flash24flash_fwd_splitkv_kernelI23Flash_fwd_kernel_traitsILi32ELi64ELi256ELi4ELb0ELb0EN7cutlass6half_tE19Flash_kernel_traitsILi32ELi64ELi256ELi4ES3_EELb0ELb1ELb1ELb0ELb0ELb0ELb0ELb0EEEvNS_16Flash_fwd_paramsE,"a",@progbits
	.sectionflags	@""
	.align	4
.nv.constant0._ZN5flash24flash_fwd_splitkv_kernelI23Flash_fwd_kernel_traitsILi32ELi64ELi256ELi4ELb0ELb0EN7cutlass6half_tE19Flash_kernel_traitsILi32ELi64ELi256ELi4ES3_EELb0ELb1ELb1ELb0ELb0ELb0ELb0ELb0EEEvNS_16Flash_fwd_paramsE:
	.zero		1360


//--------------------- .nv.constant0._ZN5flash24flash_fwd_splitkv_kernelI23Flash_fwd_kernel_traitsILi32ELi64ELi256ELi4ELb0ELb0EN7cutlass6half_tE19Flash_kernel_traitsILi32ELi64ELi256ELi4ES3_EELb0ELb1ELb1ELb0ELb0ELb1ELb0ELb0EEEvNS_16Flash_fwd_paramsE --------------------------
	.section	.nv.constant0._ZN5flash24flash_fwd_splitkv_kernelI23Flash_fwd_kernel_traitsILi32ELi64ELi256ELi4ELb0ELb0EN7cutlass6half_tE19Flash_kernel_traitsILi32ELi64ELi256ELi4ES3_EELb0ELb1ELb1ELb0ELb0ELb1ELb0ELb0EEEvNS_16Flash_fwd_paramsE,"a",@progbits
	.sectionflags	@""
	.align	4
.nv.constant0._ZN5flash24flash_fwd_splitkv_kernelI23Flash_fwd_kernel_traitsILi32ELi64ELi256ELi4ELb0ELb0EN7cutlass6half_tE19Flash_kernel_traitsILi32ELi64ELi256ELi4ES3_EELb0ELb1ELb1ELb0ELb0ELb1ELb0ELb0EEEvNS_16Flash_fwd_paramsE:
	.zero		1360


//--------------------- .nv.constant0._ZN5flash24flash_fwd_splitkv_kernelI23Flash_fwd_kernel_traitsILi32ELi64ELi256ELi4ELb0ELb0EN7cutlass6half_tE19Flash_kernel_traitsILi32ELi64ELi256ELi4ES3_EELb0ELb1ELb0ELb0ELb1ELb0ELb0ELb1EEEvNS_16Flash_fwd_paramsE --------------------------
	.section	.nv.constant0._ZN5flash24flash_fwd_splitkv_kernelI23Flash_fwd_kernel_traitsILi32ELi64ELi256ELi4ELb0ELb0EN7cutlass6half_tE19Flash_kernel_traitsILi32ELi64ELi256ELi4ES3_EELb0ELb1ELb0ELb0ELb1ELb0ELb0ELb1EEEvNS_16Flash_fwd_paramsE,"a",@progbits
	.sectionflags	@""
	.align	4
.nv.constant0._ZN5flash24flash_fwd_splitkv_kernelI23Flash_fwd_kernel_traitsILi32ELi64ELi256ELi4ELb0ELb0EN7cutlass6half_tE19Flash_kernel_traitsILi32ELi64ELi256ELi4ES3_EELb0ELb1ELb0ELb0ELb1ELb0ELb0ELb1EEEvNS_16Flash_fwd_paramsE:
	.zero		1360


//--------------------- .nv.constant0._ZN5flash24flash_fwd_splitkv_kernelI23Flash_fwd_kernel_traitsILi32ELi64ELi256ELi4ELb0ELb0EN7cutlass6half_tE19Flash_kernel_traitsILi32ELi64ELi256ELi4ES3_EELb0ELb1ELb0ELb0ELb1ELb1ELb0ELb1EEEvNS_16Flash_fwd_paramsE --------------------------
	.section	.nv.constant0._ZN5flash24flash_fwd_splitkv_kernelI23Flash_fwd_kernel_traitsILi32ELi64ELi256ELi4ELb0ELb0EN7cutlass6half_tE19Flash_kernel_traitsILi32ELi64ELi256ELi4ES3_EELb0ELb1ELb0ELb0ELb1ELb1ELb0ELb1EEEvNS_16Flash_fwd_paramsE,"a",@progbits
	.sectionflags	@""
	.align	4
.nv.constant0._ZN5flash24flash_fwd_splitkv_kernelI23Flash_fwd_kernel_traitsILi32ELi64ELi256ELi4ELb0ELb0EN7cutlass6half_tE19Flash_kernel_traitsILi32ELi64ELi256ELi4ES3_EELb0ELb1ELb0ELb0ELb1ELb1ELb0ELb1EEEvNS_16Flash_fwd_paramsE:
	.zero		1360


//--------------------- .nv.constant0._ZN5flash24flash_fwd_splitkv_kernelI23Flash_fwd_kernel_traitsILi32ELi64ELi256ELi4ELb0ELb0EN7cutlass6half_tE19Flash_kernel_traitsILi32ELi64ELi256ELi4ES3_EELb0ELb1ELb1ELb0ELb0ELb0ELb0ELb1EEEvNS_16Flash_fwd_paramsE --------------------------
	.section	.nv.constant0._ZN5flash24flash_fwd_splitkv_kernelI23Flash_fwd_kernel_traitsILi32ELi64ELi256ELi4ELb0ELb0EN7cutlass6half_tE19Flash_kernel_traitsILi32ELi64ELi256ELi4ES3_EELb0ELb1ELb1ELb0ELb0ELb0ELb0ELb1EEEvNS_16Flash_fwd_paramsE,"a",@progbits
	.sectionflags	@""
	.align	4
.nv.constant0._ZN5flash24flash_fwd_splitkv_kernelI23Flash_fwd_kernel_traitsILi32ELi64ELi256ELi4ELb0ELb0EN7cutlass6half_tE19Flash_kernel_traitsILi32ELi64ELi256ELi4ES3_EELb0ELb1ELb1ELb0ELb0ELb0ELb0ELb1EEEvNS_16Flash_fwd_paramsE:
	.zero		1360


//--------------------- .nv.constant0._ZN5flash24flash_fwd_splitkv_kernelI23Flash_fwd_kernel_traitsILi32ELi64ELi256ELi4ELb0ELb0EN7cutlass6half_tE19Flash_kernel_traitsILi32ELi64ELi256ELi4ES3_EELb0ELb1ELb1ELb0ELb0ELb1ELb0ELb1EEEvNS_16Flash_fwd_paramsE --------------------------
	.section	.nv.constant0._ZN5flash24flash_fwd_splitkv_kernelI23Flash_fwd_kernel_traitsILi32ELi64ELi256ELi4ELb0ELb0EN7cutlass6half_tE19Flash_kernel_traitsILi32ELi64ELi256ELi4ES3_EELb0ELb1ELb1ELb0ELb0ELb1ELb0ELb1EEEvNS_16Flash_fwd_paramsE,"a",@progbits
	.sectionflags	@""
	.align	4
.nv.constant0._ZN5flash24flash_fwd_splitkv_kernelI23Flash_fwd_kernel_traitsILi32ELi64ELi256ELi4ELb0ELb0EN7cutlass6half_tE19Flash_kernel_traitsILi32ELi64ELi256ELi4ES3_EELb0ELb1ELb1ELb0ELb0ELb1ELb0ELb1EEEvNS_16Flash_fwd_paramsE:
	.zero		1360


//--------------------- .nv.constant0._ZN5flash24flash_fwd_splitkv_kernelI23Flash_fwd_kernel_traitsILi32ELi64ELi256ELi4ELb0ELb0EN7cutlass6half_tE19Flash_kernel_traitsILi32ELi64ELi256ELi4ES3_EELb0ELb1ELb0ELb0ELb1ELb0ELb1ELb0EEEvNS_16Flash_fwd_paramsE --------------------------
	.section	.nv.constant0._ZN5flash24flash_fwd_splitkv_kernelI23Flash_fwd_kernel_traitsILi32ELi64ELi256ELi4ELb0ELb0EN7cutlass6half_tE19Flash_kernel_traitsILi32ELi64ELi256ELi4ES3_EELb0ELb1ELb0ELb0ELb1ELb0ELb1ELb0EEEvNS_16Flash_fwd_paramsE,"a",@progbits
	.sectionflags	@""
	.align	4
.nv.constant0._ZN5flash24flash_fwd_splitkv_kernelI23Flash_fwd_kernel_traitsILi32ELi64ELi256ELi4ELb0ELb0EN7cutlass6half_tE19Flash_kernel_traitsILi32ELi64ELi256ELi4ES3_EELb0ELb1ELb0ELb0ELb1ELb0ELb1ELb0EEEvNS_16Flash_fwd_paramsE:
	.zero		1360


//--------------------- .nv.constant0._ZN5flash24flash_fwd_splitkv_kernelI23Flash_fwd_kernel_traitsILi32ELi64ELi256ELi4ELb0ELb0EN7cutlass6half_tE19Flash_kernel_traitsILi32ELi64ELi256ELi4ES3_EELb0ELb1ELb0ELb0ELb1ELb1ELb1ELb0EEEvNS_16Flash_fwd_paramsE --------------------------
	.section	.nv.constant0._ZN5flash24flash_fwd_splitkv_kernelI23Flash_fwd_kernel_traitsILi32ELi64ELi256ELi4ELb0ELb0EN7cutlass6half_tE19Flash_kernel_traitsILi32ELi64ELi256ELi4ES3_EELb0ELb1ELb0ELb0ELb1ELb1ELb1ELb0EEEvNS_16Flash_fwd_paramsE,"a",@progbits
	.sectionflags	@""
	.align	4
.nv.constant0._ZN5flash24flash_fwd_splitkv_kernelI23Flash_fwd_kernel_traitsILi32ELi64ELi256ELi4ELb0ELb0EN7cutlass6half_tE19Flash_kernel_traitsILi32ELi64ELi256ELi4ES3_EELb0ELb1ELb0ELb0ELb1ELb1ELb1ELb0EEEvNS_16Flash_fwd_paramsE:
	.zero		1360


//--------------------- .nv.constant0._ZN5flash24flash_fwd_splitkv_kernelI23Flash_fwd_kernel_traitsILi32ELi64ELi256ELi4ELb0ELb0EN7cutlass6half_tE19Flash_kernel_traitsILi32ELi64ELi256ELi4ES3_EELb0ELb1ELb1ELb0ELb0ELb0ELb1ELb0EEEvNS_16Flash_fwd_paramsE --------------------------
	.section	.nv.constant0._ZN5flash24flash_fwd_splitkv_kernelI23Flash_fwd_kernel_traitsILi32ELi64ELi256ELi4ELb0ELb0EN7cutlass6half_tE19Flash_kernel_traitsILi32ELi64ELi256ELi4ES3_EELb0ELb1ELb1ELb0ELb0ELb0ELb1ELb0EEEvNS_16Flash_fwd_paramsE,"a",@progbits
	.sectionflags	@""
	.align	4
.nv.constant0._ZN5flash24flash_fwd_splitkv_kernelI23Flash_fwd_kernel_traitsILi32ELi64ELi256ELi4ELb0ELb0EN7cutlass6half_tE19Flash_kernel_traitsILi32ELi64ELi256ELi4ES3_EELb0ELb1ELb1ELb0ELb0ELb0ELb1ELb0EEEvNS_16Flash_fwd_paramsE:
	.zero		1360


//--------------------- .nv.constant0._ZN5flash24flash_fwd_splitkv_kernelI23Flash_fwd_kernel_traitsILi32ELi64ELi256ELi4ELb0ELb0EN7cutlass6half_tE19Flash_kernel_traitsILi32ELi64ELi256ELi4ES3_EELb0ELb1ELb1ELb0ELb0ELb1ELb1ELb0EEEvNS_16Flash_fwd_paramsE --------------------------
	.section	.nv.constant0._ZN5flash24flash_fwd_splitkv_kernelI23Flash_fwd_kernel_traitsILi32ELi64ELi256ELi4ELb0ELb0EN7cutlass6half_tE19Flash_kernel_traitsILi32ELi64ELi256ELi4ES3_EELb0ELb1ELb1ELb0ELb0ELb1ELb1ELb0EEEvNS_16Flash_fwd_paramsE,"a",@progbits
	.sectionflags	@""
	.align	4
.nv.constant0._ZN5flash24flash_fwd_splitkv_kernelI23Flash_fwd_kernel_traitsILi32ELi64ELi256ELi4ELb0ELb0EN7cutlass6half_tE19Flash_kernel_traitsILi32ELi64ELi256ELi4ES3_EELb0ELb1ELb1ELb0ELb0ELb1ELb1ELb0EEEvNS_16Flash_fwd_paramsE:
	.zero		1360


//--------------------- .nv.constant0._ZN5flash24flash_fwd_splitkv_kernelI23Flash_fwd_kernel_traitsILi32ELi64ELi256ELi4ELb0ELb0EN7cutlass6half_tE19Flash_kernel_traitsILi32ELi64ELi256ELi4ES3_EELb0ELb1ELb0ELb0ELb1ELb0ELb1ELb1EEEvNS_16Flash_fwd_paramsE --------------------------
	.section	.nv.constant0._ZN5flash24flash_fwd_splitkv_kernelI23Flash_fwd_kernel_traitsILi32ELi64ELi256ELi4ELb0ELb0EN7cutlass6half_tE19Flash_kernel_traitsILi32ELi64ELi256ELi4ES3_EELb0ELb1ELb0ELb0ELb1ELb0ELb1ELb1EEEvNS_16Flash_fwd_paramsE,"a",@progbits
	.sectionflags	@""
	.align	4
.nv.constant0._ZN5flash24flash_fwd_splitkv_kernelI23Flash_fwd_kernel_traitsILi32ELi64ELi256ELi4ELb0ELb0EN7cutlass6half_tE19Flash_kernel_traitsILi32ELi64ELi256ELi4ES3_EELb0ELb1ELb0ELb0ELb1ELb0ELb1ELb1EEEvNS_16Flash_fwd_paramsE:
	.zero		1360


//--------------------- .nv.constant0._ZN5flash24flash_fwd_splitkv_kernelI23Flash_fwd_kernel_traitsILi32ELi64ELi256ELi4ELb0ELb0EN7cutlass6half_tE19Flash_kernel_traitsILi32ELi64ELi256ELi4ES3_EELb0ELb1ELb0ELb0ELb1ELb1ELb1ELb1EEEvNS_16Flash_fwd_paramsE --------------------------
	.section	.nv.constant0._ZN5flash24flash_fwd_splitkv_kernelI23Flash_fwd_kernel_traitsILi32ELi64ELi256ELi4ELb0ELb0EN7cutlass6half_tE19Flash_kernel_traitsILi32ELi64ELi256ELi4ES3_EELb0ELb1ELb0ELb0ELb1ELb1ELb1ELb1EEEvNS_16Flash_fwd_paramsE,"a",@progbits
	.sectionflags	@""
	.align	4
.nv.constant0._ZN5flash24flash_fwd_splitkv_kernelI23Flash_fwd_kernel_traitsILi32ELi64ELi256ELi4ELb0ELb0EN7cutlass6half_tE19Flash_kernel_traitsILi32ELi64ELi256ELi4ES3_EELb0ELb1ELb0ELb0ELb1ELb1ELb1ELb1EEEvNS_16Flash_fwd_paramsE:
	.zero		1360


//--------------------- .nv.constant0._ZN5flash24flash_fwd_splitkv_kernelI23Flash_fwd_kernel_traitsILi32ELi64ELi256ELi4ELb0ELb0EN7cutlass6half_tE19Flash_kernel_traitsILi32ELi64ELi256ELi4ES3_EELb0ELb1ELb1ELb0ELb0ELb0ELb1ELb1EEEvNS_16Flash_fwd_paramsE --------------------------
	.section	.nv.constant0._ZN5flash24flash_fwd_splitkv_kernelI23Flash_fwd_kernel_traitsILi32ELi64ELi256ELi4ELb0ELb0EN7cutlass6half_tE19Flash_kernel_traitsILi32ELi64ELi256ELi4ES3_EELb0ELb1ELb1ELb0ELb0ELb0ELb1ELb1EEEvNS_16Flash_fwd_paramsE,"a",@progbits
	.sectionflags	@""
	.align	4
.nv.constant0._ZN5flash24flash_fwd_splitkv_kernelI23Flash_fwd_kernel_traitsILi32ELi64ELi256ELi4ELb0ELb0EN7cutlass6half_tE19Flash_kernel_traitsILi32ELi64ELi256ELi4ES3_EELb0ELb1ELb1ELb0ELb0ELb0ELb1ELb1EEEvNS_16Flash_fwd_paramsE:
	.zero		1360


//--------------------- .nv.constant0._ZN5flash24flash_fwd_splitkv_kernelI23Flash_fwd_kernel_traitsILi32ELi64ELi256ELi4ELb0ELb0EN7cutlass6half_tE19Flash_kernel_traitsILi32ELi64ELi256ELi4ES3_EELb0ELb1ELb1ELb0ELb0ELb1ELb1ELb1EEEvNS_16Flash_fwd_paramsE --------------------------
	.section	.nv.constant0._ZN5flash24flash_fwd_splitkv_kernelI23Flash_fwd_kernel_traitsILi32ELi64ELi256ELi4ELb0ELb0EN7cutlass6half_tE19Flash_kernel_traitsILi32ELi64ELi256ELi4ES3_EELb0ELb1ELb1ELb0ELb0ELb1ELb1ELb1EEEvNS_16Flash_fwd_paramsE,"a",@progbits
	.sectionflags	@""
	.align	4
.nv.constant0._ZN5flash24flash_fwd_splitkv_kernelI23Flash_fwd_kernel_traitsILi32ELi64ELi256ELi4ELb0ELb0EN7cutlass6half_tE19Flash_kernel_traitsILi32ELi64ELi256ELi4ES3_EELb0ELb1ELb1ELb0ELb0ELb1ELb1ELb1EEEvNS_16Flash_fwd_paramsE:
	.zero		1360


//--------------------- .nv.constant0._ZN5flash32flash_fwd_splitkv_combine_kernelI23Flash_fwd_kernel_traitsILi32ELi64ELi128ELi4ELb0ELb0EN7cutlass6half_tE19Flash_kernel_traitsILi32ELi64ELi128ELi4ES3_EELi16ELi7ELb0EEEvNS_16Flash_fwd_paramsE --------------------------
	.section	.nv.constant0._ZN5flash32flash_fwd_splitkv_combine_kernelI23Flash_fwd_kernel_traitsILi32ELi64ELi128ELi4ELb0ELb0EN7cutlass6half_tE19Flash_kernel_traitsILi32ELi64ELi128ELi4ES3_EELi16ELi7ELb0EEEvNS_16Flash_fwd_paramsE,"a",@progbits
	.sectionflags	@""
	.align	4
.nv.constant0._ZN5flash32flash_fwd_splitkv_combine_kernelI23Flash_fwd_kernel_traitsILi32ELi64ELi128ELi4ELb0ELb0EN7cutlass6half_tE19Flash_kernel_traitsILi32ELi64ELi128ELi4ES3_EELi16ELi7ELb0EEEvNS_16Flash_fwd_paramsE:
	.zero		1360


//--------------------- .nv.constant0._ZN5flash32flash_fwd_splitkv_combine_kernelI23Flash_fwd_kernel_traitsILi32ELi64ELi128ELi4ELb0ELb0EN7cutlass6half_tE19Flash_kernel_traitsILi32ELi64ELi128ELi4ES3_EELi16ELi6ELb0EEEvNS_16Flash_fwd_paramsE --------------------------
	.section	.nv.constant0._ZN5flash32flash_fwd_splitkv_combine_kernelI23Flash_fwd_kernel_traitsILi32ELi64ELi128ELi4ELb0ELb0EN7cutlass6half_tE19Flash_kernel_traitsILi32ELi64ELi128ELi4ES3_EELi16ELi6ELb0EEEvNS_16Flash_fwd_paramsE,"a",@progbits
	.sectionflags	@""
	.align	4
.nv.constant0._ZN5flash32flash_fwd_splitkv_combine_kernelI23Flash_fwd_kernel_traitsILi32ELi64ELi128ELi4ELb0ELb0EN7cutlass6half_tE19Flash_kernel_traitsILi32ELi64ELi128ELi4ES3_EELi16ELi6ELb0EEEvNS_16Flash_fwd_paramsE:
	.zero		1360


//--------------------- .nv.constant0._ZN5flash32flash_fwd_splitkv_combine_kernelI23Flash_fwd_kernel_traitsILi32ELi64ELi128ELi4ELb0ELb0EN7cutlass6half_tE19Flash_kernel_traitsILi32ELi64ELi128ELi4ES3_EELi16ELi5ELb0EEEvNS_16Flash_fwd_paramsE --------------------------
	.section	.nv.constant0._ZN5flash32flash_fwd_splitkv_combine_kernelI23Flash_fwd_kernel_traitsILi32ELi64ELi128ELi4ELb0ELb0EN7cutlass6half_tE19Flash_kernel_traitsILi32ELi64ELi128ELi4ES3_EELi16ELi5ELb0EEEvNS_16Flash_fwd_paramsE,"a",@progbits
	.sectionflags	@""
	.align	4
.nv.constant0._ZN5flash32flash_fwd_splitkv_combine_kernelI23Flash_fwd_kernel_traitsILi32ELi64ELi128ELi4ELb0ELb0EN7cutlass6half_tE19Flash_kernel_traitsILi32ELi64ELi128ELi4ES3_EELi16ELi5ELb0EEEvNS_16Flash_fwd_paramsE:
	.zero		1360


//--------------------- .nv.constant0._ZN5flash32flash_fwd_splitkv_combine_kernelI23Flash_fwd_kernel_traitsILi32ELi64ELi128ELi4ELb0ELb0EN7cutlass6half_tE19Flash_kernel_traitsILi32ELi64ELi128ELi4ES3_EELi16ELi4ELb0EEEvNS_16Flash_fwd_paramsE --------------------------
	.section	.nv.constant0._ZN5flash32flash_fwd_splitkv_combine_kernelI23Flash_fwd_kernel_traitsILi32ELi64ELi128ELi4ELb0ELb0EN7cutlass6half_tE19Flash_kernel_traitsILi32ELi64ELi128ELi4ES3_EELi16ELi4ELb0EEEvNS_16Flash_fwd_paramsE,"a",@progbits
	.sectionflags	@""
	.align	4
.nv.constant0._ZN5flash32flash_fwd_splitkv_combine_kernelI23Flash_fwd_kernel_traitsILi32ELi64ELi128ELi4ELb0ELb0EN7cutlass6half_tE19Flash_kernel_traitsILi32ELi64ELi128ELi4ES3_EELi16ELi4ELb0EEEvNS_16Flash_fwd_paramsE:
	.zero		1360


//--------------------- .nv.constant0._ZN5flash32flash_fwd_splitkv_combine_kernelI23Flash_fwd_kernel_traitsILi32ELi64ELi128ELi4ELb0ELb0EN7cutlass6half_tE19Flash_kernel_traitsILi32ELi64ELi128ELi4ES3_EELi16ELi3ELb0EEEvNS_16Flash_fwd_paramsE --------------------------
	.section	.nv.constant0._ZN5flash32flash_fwd_splitkv_combine_kernelI23Flash_fwd_kernel_traitsILi32ELi64ELi128ELi4ELb0ELb0EN7cutlass6half_tE19Flash_kernel_traitsILi32ELi64ELi128ELi4ES3_EELi16ELi3ELb0EEEvNS_16Flash_fwd_paramsE,"a",@progbits
	.sectionflags	@""
	.align	4
.nv.constant0._ZN5flash32flash_fwd_splitkv_combine_kernelI23Flash_fwd_kernel_traitsILi32ELi64ELi128ELi4ELb0ELb0EN7cutlass6half_tE19Flash_kernel_traitsILi32ELi64ELi128ELi4ES3_EELi16ELi3ELb0EEEvNS_16Flash_fwd_paramsE:
	.zero		1360


//--------------------- .nv.constant0._ZN5flash32flash_fwd_splitkv_combine_kernelI23Flash_fwd_kernel_traitsILi32ELi64ELi128ELi4ELb0ELb0EN7cutlass6half_tE19Flash_kernel_traitsILi32ELi64ELi128ELi4ES3_EELi16ELi2ELb0EEEvNS_16Flash_fwd_paramsE --------------------------
	.section	.nv.constant0._ZN5flash32flash_fwd_splitkv_combine_kernelI23Flash_fwd_kernel_traitsILi32ELi64ELi128ELi4ELb0ELb0EN7cutlass6half_tE19Flash_kernel_traitsILi32ELi64ELi128ELi4ES3_EELi16ELi2ELb0EEEvNS_16Flash_fwd_paramsE,"a",@progbits
	.sectionflags	@""
	.align	4
.nv.constant0._ZN5flash32flash_fwd_splitkv_combine_kernelI23Flash_fwd_kernel_traitsILi32ELi64ELi128ELi4ELb0ELb0EN7cutlass6half_tE19Flash_kernel_traitsILi32ELi64ELi128ELi4ES3_EELi16ELi2ELb0EEEvNS_16Flash_fwd_paramsE:
	.zero		1360


//--------------------- .nv.constant0._ZN5flash32flash_fwd_splitkv_combine_kernelI23Flash_fwd_kernel_traitsILi32ELi64ELi128ELi4ELb0ELb0EN7cutlass6half_tE19Flash_kernel_traitsILi32ELi64ELi128ELi4ES3_EELi16ELi1ELb0EEEvNS_16Flash_fwd_paramsE --------------------------
	.section	.nv.constant0._ZN5flash32flash_fwd_splitkv_combine_kernelI23Flash_fwd_kernel_traitsILi32ELi64ELi128ELi4ELb0ELb0EN7cutlass6half_tE19Flash_kernel_traitsILi32ELi64ELi128ELi4ES3_EELi16ELi1ELb0EEEvNS_16Flash_fwd_paramsE,"a",@progbits
	.sectionflags	@""
	.align	4
.nv.constant0._ZN5flash32flash_fwd_splitkv_combine_kernelI23Flash_fwd_kernel_traitsILi32ELi64ELi128ELi4ELb0ELb0EN7cutlass6half_tE19Flash_kernel_traitsILi32ELi64ELi128ELi4ES3_EELi16ELi1ELb0EEEvNS_16Flash_fwd_paramsE:
	.zero		1360


//--------------------- .nv.constant0._ZN5flash32flash_fwd_splitkv_combine_kernelI23Flash_fwd_kernel_traitsILi32ELi64ELi128ELi4ELb0ELb0EN7cutlass6half_tE19Flash_kernel_traitsILi32ELi64ELi128ELi4ES3_EELi16ELi7ELb1EEEvNS_16Flash_fwd_paramsE --------------------------
	.section	.nv.constant0._ZN5flash32flash_fwd_splitkv_combine_kernelI23Flash_fwd_kernel_traitsILi32ELi64ELi128ELi4ELb0ELb0EN7cutlass6half_tE19Flash_kernel_traitsILi32ELi64ELi128ELi4ES3_EELi16ELi7ELb1EEEvNS_16Flash_fwd_paramsE,"a",@progbits
	.sectionflags	@""
	.align	4
.nv.constant0._ZN5flash32flash_fwd_splitkv_combine_kernelI23Flash_fwd_kernel_traitsILi32ELi64ELi128ELi4ELb0ELb0EN7cutlass6half_tE19Flash_kernel_traitsILi32ELi64ELi128ELi4ES3_EELi16ELi7ELb1EEEvNS_16Flash_fwd_paramsE:
	.zero		1360


//--------------------- .nv.constant0._ZN5flash32flash_fwd_splitkv_combine_kernelI23Flash_fwd_kernel_traitsILi32ELi64ELi128ELi4ELb0ELb0EN7cutlass6half_tE19Flash_kernel_traitsILi32ELi64ELi128ELi4ES3_EELi16ELi6ELb1EEEvNS_16Flash_fwd_paramsE --------------------------
	.section	.nv.constant0._ZN5flash32flash_fwd_splitkv_combine_kernelI23Flash_fwd_kernel_traitsILi32ELi64ELi128ELi4ELb0ELb0EN7cutlass6half_tE19Flash_kernel_traitsILi32ELi64ELi128ELi4ES3_EELi16ELi6ELb1EEEvNS_16Flash_fwd_paramsE,"a",@progbits
	.sectionflags	@""
	.align	4
.nv.constant0._ZN5flash32flash_fwd_splitkv_combine_kernelI23Flash_fwd_kernel_traitsILi32ELi64ELi128ELi4ELb0ELb0EN7cutlass6half_tE19Flash_kernel_traitsILi32ELi64ELi128ELi4ES3_EELi16ELi6ELb1EEEvNS_16Flash_fwd_paramsE:
	.zero		1360


//--------------------- .nv.constant0._ZN5flash32flash_fwd_splitkv_combine_kernelI23Flash_fwd_kernel_traitsILi32ELi64ELi128ELi4ELb0ELb0EN7cutlass6half_tE19Flash_kernel_traitsILi32ELi64ELi128ELi4ES3_EELi16ELi5ELb1EEEvNS_16Flash_fwd_paramsE --------------------------
	.section	.nv.constant0._ZN5flash32flash_fwd_splitkv_combine_kernelI23Flash_fwd_kernel_traitsILi32ELi64ELi128ELi4ELb0ELb0EN7cutlass6half_tE19Flash_kernel_traitsILi32ELi64ELi128ELi4ES3_EELi16ELi5ELb1EEEvNS_16Flash_fwd_paramsE,"a",@progbits
	.sectionflags	@""
	.align	4
.nv.constant0._ZN5flash32flash_fwd_splitkv_combine_kernelI23Flash_fwd_kernel_traitsILi32ELi64ELi128ELi4ELb0ELb0EN7cutlass6half_tE19Flash_kernel_traitsILi32ELi64ELi128ELi4ES3_EELi16ELi5ELb1EEEvNS_16Flash_fwd_paramsE:
	.zero		1360


//--------------------- .nv.constant0._ZN5flash32flash_fwd_splitkv_combine_kernelI23Flash_fwd_kernel_traitsILi32ELi64ELi128ELi4ELb0ELb0EN7cutlass6half_tE19Flash_kernel_traitsILi32ELi64ELi128ELi4ES3_EELi16ELi4ELb1EEEvNS_16Flash_fwd_paramsE --------------------------
	.section	.nv.constant0._ZN5flash32flash_fwd_splitkv_combine_kernelI23Flash_fwd_kernel_traitsILi32ELi64ELi128ELi4ELb0ELb0EN7cutlass6half_tE19Flash_kernel_traitsILi32ELi64ELi128ELi4ES3_EELi16ELi4ELb1EEEvNS_16Flash_fwd_paramsE,"a",@progbits
	.sectionflags	@""
	.align	4
.nv.constant0._ZN5flash32flash_fwd_splitkv_combine_kernelI23Flash_fwd_kernel_traitsILi32ELi64ELi128ELi4ELb0ELb0EN7cutlass6half_tE19Flash_kernel_traitsILi32ELi64ELi128ELi4ES3_EELi16ELi4ELb1EEEvNS_16Flash_fwd_paramsE:
	.zero		1360


//--------------------- .nv.constant0._ZN5flash32flash_fwd_splitkv_combine_kernelI23Flash_fwd_kernel_traitsILi32ELi64ELi128ELi4ELb0ELb0EN7cutlass6half_tE19Flash_kernel_traitsILi32ELi64ELi128ELi4ES3_EELi16ELi3ELb1EEEvNS_16Flash_fwd_paramsE --------------------------
	.section	.nv.constant0._ZN5flash32flash_fwd_splitkv_combine_kernelI23Flash_fwd_kernel_traitsILi32ELi64ELi128ELi4ELb0ELb0EN7cutlass6half_tE19Flash_kernel_traitsILi32ELi64ELi128ELi4ES3_EELi16ELi3ELb1EEEvNS_16Flash_fwd_paramsE,"a",@progbits
	.sectionflags	@""
	.align	4
.nv.constant0._ZN5flash32flash_fwd_splitkv_combine_kernelI23Flash_fwd_kernel_traitsILi32ELi64ELi128ELi4ELb0ELb0EN7cutlass6half_tE19Flash_kernel_traitsILi32ELi64ELi128ELi4ES3_EELi16ELi3ELb1EEEvNS_16Flash_fwd_paramsE:
	.zero		1360


//--------------------- .nv.constant0._ZN5flash32flash_fwd_splitkv_combine_kernelI23Flash_fwd_kernel_traitsILi32ELi64ELi128ELi4ELb0ELb0EN7cutlass6half_tE19Flash_kernel_traitsILi32ELi64ELi128ELi4ES3_EELi16ELi2ELb1EEEvNS_16Flash_fwd_paramsE --------------------------
	.section	.nv.constant0._ZN5flash32flash_fwd_splitkv_combine_kernelI23Flash_fwd_kernel_traitsILi32ELi64ELi128ELi4ELb0ELb0EN7cutlass6half_tE19Flash_kernel_traitsILi32ELi64ELi128ELi4ES3_EELi16ELi2ELb1EEEvNS_16Flash_fwd_paramsE,"a",@progbits
	.sectionflags	@""
	.align	4
.nv.constant0._ZN5flash32flash_fwd_splitkv_combine_kernelI23Flash_fwd_kernel_traitsILi32ELi64ELi128ELi4ELb0ELb0EN7cutlass6half_tE19Flash_kernel_traitsILi32ELi64ELi128ELi4ES3_EELi16ELi2ELb1EEEvNS_16Flash_fwd_paramsE:
	.zero		1360


//--------------------- .nv.constant0._ZN5flash32flash_fwd_splitkv_combine_kernelI23Flash_fwd_kernel_traitsILi32ELi64ELi128ELi4ELb0ELb0EN7cutlass6half_tE19Flash_kernel_traitsILi32ELi64ELi128ELi4ES3_EELi16ELi1ELb1EEEvNS_16Flash_fwd_paramsE --------------------------
	.section	.nv.constant0._ZN5flash32flash_fwd_splitkv_combine_kernelI23Flash_fwd_kernel_traitsILi32ELi64ELi128ELi4ELb0ELb0EN7cutlass6half_tE19Flash_kernel_traitsILi32ELi64ELi128ELi4ES3_EELi16ELi1ELb1EEEvNS_16Flash_fwd_paramsE,"a",@progbits
	.sectionflags	@""
	.align	4
.nv.constant0._ZN5flash32flash_fwd_splitkv_combine_kernelI23Flash_fwd_kernel_traitsILi32ELi64ELi128ELi4ELb0ELb0EN7cutlass6half_tE19Flash_kernel_traitsILi32ELi64ELi128ELi4ES3_EELi16ELi1ELb1EEEvNS_16Flash_fwd_paramsE:
	.zero		1360


//--------------------- .nv.constant0._ZN5flash24flash_fwd_splitkv_kernelI23Flash_fwd_kernel_traitsILi32ELi64ELi128ELi4ELb0ELb0EN7cutlass6half_tE19Flash_kernel_traitsILi32ELi64ELi128ELi4ES3_EELb0ELb0ELb0ELb0ELb1ELb0ELb0ELb0EEEvNS_16Flash_fwd_paramsE --------------------------
	.section	.nv.constant0._ZN5flash24flash_fwd_splitkv_kernelI23Flash_fwd_kernel_traitsILi32ELi64ELi128ELi4ELb0ELb0EN7cutlass6half_tE19Flash_kernel_traitsILi32ELi64ELi128ELi4ES3_EELb0ELb0ELb0ELb0ELb1ELb0ELb0ELb0EEEvNS_16Flash_fwd_paramsE,"a",@progbits
	.sectionflags	@""
	.align	4
.nv.constant0._ZN5flash24flash_fwd_splitkv_kernelI23Flash_fwd_kernel_traitsILi32ELi64ELi128ELi4ELb0ELb0EN7cutlass6half_tE19Flash_kernel_traitsILi32ELi64ELi128ELi4ES3_EELb0ELb0ELb0ELb0ELb1ELb0ELb0ELb0EEEvNS_16Flash_fwd_paramsE:
	.zero		1360


//--------------------- .nv.constant0._ZN5flash24flash_fwd_splitkv_kernelI23Flash_fwd_kernel_traitsILi32ELi64ELi128ELi4ELb0ELb0EN7cutlass6half_tE19Flash_kernel_traitsILi32ELi64ELi128ELi4ES3_EELb0ELb0ELb0ELb0ELb1ELb1ELb0ELb0EEEvNS_16Flash_fwd_paramsE --------------------------
	.section	.nv.constant0._ZN5flash24flash_fwd_splitkv_kernelI23Flash_fwd_kernel_traitsILi32ELi64ELi128ELi4ELb0ELb0EN7cutlass6half_tE19Flash_kernel_traitsILi32ELi64ELi128ELi4ES3_EELb0ELb0ELb0ELb0ELb1ELb1ELb0ELb0EEEvNS_16Flash_fwd_paramsE,"a",@progbits
	.sectionflags	@""
	.align	4
.nv.constant0._ZN5flash24flash_fwd_splitkv_kernelI23Flash_fwd_kernel_traitsILi32ELi64ELi128ELi4ELb0ELb0EN7cutlass6half_tE19Flash_kernel_traitsILi32ELi64ELi128ELi4ES3_EELb0ELb0ELb0ELb0ELb1ELb1ELb0ELb0EEEvNS_16Flash_fwd_paramsE:
	.zero		1360


//--------------------- .nv.constant0._ZN5flash24flash_fwd_splitkv_kernelI23Flash_fwd_kernel_traitsILi32ELi64ELi128ELi4ELb0ELb0EN7cutlass6half_tE19Flash_kernel_traitsILi32ELi64ELi128ELi4ES3_EELb0ELb0ELb0ELb0ELb1ELb0ELb1ELb0EEEvNS_16Flash_fwd_paramsE --------------------------
	.section	.nv.constant0._ZN5flash24flash_fwd_splitkv_kernelI23Flash_fwd_kernel_traitsILi32ELi64ELi128ELi4ELb0ELb0EN7cutlass6half_tE19Flash_kernel_traitsILi32ELi64ELi128ELi4ES3_EELb0ELb0ELb0ELb0ELb1ELb0ELb1ELb0EEEvNS_16Flash_fwd_paramsE,"a",@progbits
	.sectionflags	@""
	.align	4
.nv.constant0._ZN5flash24flash_fwd_splitkv_kernelI23Flash_fwd_kernel_traitsILi32ELi64ELi128ELi4ELb0ELb0EN7cutlass6half_tE19Flash_kernel_traitsILi32ELi64ELi128ELi4ES3_EELb0ELb0ELb0ELb0ELb1ELb0ELb1ELb0EEEvNS_16Flash_fwd_paramsE:
	.zero		1360


//--------------------- .nv.constant0._ZN5flash24flash_fwd_splitkv_kernelI23Flash_fwd_kernel_traitsILi32ELi64ELi128ELi4ELb0ELb0EN7cutlass6half_tE19Flash_kernel_traitsILi32ELi64ELi128ELi4ES3_EELb0ELb0ELb0ELb0ELb1ELb1ELb1ELb0EEEvNS_16Flash_fwd_paramsE --------------------------
	.section	.nv.constant0._ZN5flash24flash_fwd_splitkv_kernelI23Flash_fwd_kernel_traitsILi32ELi64ELi128ELi4ELb0ELb0EN7cutlass6half_tE19Flash_kernel_traitsILi32ELi64ELi128ELi4ES3_EELb0ELb0ELb0ELb0ELb1ELb1ELb1ELb0EEEvNS_16Flash_fwd_paramsE,"a",@progbits
	.sectionflags	@""
	.align	4
.nv.constant0._ZN5flash24flash_fwd_splitkv_kernelI23Flash_fwd_kernel_traitsILi32ELi64ELi128ELi4ELb0ELb0EN7cutlass6half_tE19Flash_kernel_traitsILi32ELi64ELi128ELi4ES3_EELb0ELb0ELb0ELb0ELb1ELb1ELb1ELb0EEEvNS_16Flash_fwd_paramsE:
	.zero		1360


//--------------------- .nv.constant0._ZN5flash24flash_fwd_splitkv_kernelI23Flash_fwd_kernel_traitsILi32ELi64ELi128ELi4ELb0ELb0EN7cutlass6half_tE19Flash_kernel_traitsILi32ELi64ELi128ELi4ES3_EELb0ELb0ELb0ELb0ELb0ELb0ELb0ELb0EEEvNS_16Flash_fwd_paramsE --------------------------
	.section	.nv.constant0._ZN5flash24flash_fwd_splitkv_kernelI23Flash_fwd_kernel_traitsILi32ELi64ELi128ELi4ELb0ELb0EN7cutlass6half_tE19Flash_kernel_traitsILi32ELi64ELi128ELi4ES3_EELb0ELb0ELb0ELb0ELb0ELb0ELb0ELb0EEEvNS_16Flash_fwd_paramsE,"a",@progbits
	.sectionflags	@""
	.align	4
.nv.constant0._ZN5flash24flash_fwd_splitkv_kernelI23Flash_fwd_kernel_traitsILi32ELi64ELi128ELi4ELb0ELb0EN7cutlass6half_tE19Flash_kernel_traitsILi32ELi64ELi128ELi4ES3_EELb0ELb0ELb0ELb0ELb0ELb0ELb0ELb0EEEvNS_16Flash_fwd_paramsE:
	.zero		1360


//--------------------- .nv.constant0._ZN5flash24flash_fwd_splitkv_kernelI23Flash_fwd_kernel_traitsILi32ELi64ELi128ELi4ELb0ELb0EN7cutlass6half_tE19Flash_kernel_traitsILi32ELi64ELi128ELi4ES3_EELb0ELb0ELb0ELb0ELb0ELb1ELb0ELb0EEEvNS_16Flash_fwd_paramsE --------------------------
	.section	.nv.constant0._ZN5flash24flash_fwd_splitkv_kernelI23Flash_fwd_kernel_traitsILi32ELi64ELi128ELi4ELb0ELb0EN7cutlass6half_tE19Flash_kernel_traitsILi32ELi64ELi128ELi4ES3_EELb0ELb0ELb0ELb0ELb0ELb1ELb0ELb0EEEvNS_16Flash_fwd_paramsE,"a",@progbits
	.sectionflags	@""
	.align	4
.nv.constant0._ZN5flash24flash_fwd_splitkv_kernelI23Flash_fwd_kernel_traitsILi32ELi64ELi128ELi4ELb0ELb0EN7cutlass6half_tE19Flash_kernel_traitsILi32ELi64ELi128ELi4ES3_EELb0ELb0ELb0ELb0ELb0ELb1ELb0ELb0EEEvNS_16Flash_fwd_paramsE:
	.zero		1360


//--------------------- .nv.constant0._ZN5flash24flash_fwd_splitkv_kernelI23Flash_fwd_kernel_traitsILi32ELi64ELi128ELi4ELb0ELb0EN7cutlass6half_tE19Flash_kernel_traitsILi32ELi64ELi128ELi4ES3_EELb0ELb0ELb0ELb0ELb0ELb0ELb0ELb1EEEvNS_16Flash_fwd_paramsE --------------------------
	.section	.nv.constant0._ZN5flash24flash_fwd_splitkv_kernelI23Flash_fwd_kernel_traitsILi32ELi64ELi128ELi4ELb0ELb0EN7cutlass6half_tE19Flash_kernel_traitsILi32ELi64ELi128ELi4ES3_EELb0ELb0ELb0ELb0ELb0ELb0ELb0ELb1EEEvNS_16Flash_fwd_paramsE,"a",@progbits
	.sectionflags	@""
	.align	4
.nv.constant0._ZN5flash24flash_fwd_splitkv_kernelI23Flash_fwd_kernel_traitsILi32ELi64ELi128ELi4ELb0ELb0EN7cutlass6half_tE19Flash_kernel_traitsILi32ELi64ELi128ELi4ES3_EELb0ELb0ELb0ELb0ELb0ELb0ELb0ELb1EEEvNS_16Flash_fwd_paramsE:
	.zero		1360


//--------------------- .nv.constant0._ZN5flash24flash_fwd_splitkv_kernelI23Flash_fwd_kernel_traitsILi32ELi64ELi128ELi4ELb0ELb0EN7cutlass6half_tE19Flash_kernel_traitsILi32ELi64ELi128ELi4ES3_EELb0ELb0ELb0ELb0ELb0ELb1ELb0ELb1EEEvNS_16Flash_fwd_paramsE --------------------------
	.section	.nv.constant0._ZN5flash24flash_fwd_splitkv_kernelI23Flash_fwd_kernel_traitsILi32ELi64ELi128ELi4ELb0ELb0EN7cutlass6half_tE19Flash_kernel_traitsILi32ELi64ELi128ELi4ES3_EELb0ELb0ELb0ELb0ELb0ELb1ELb0ELb1EEEvNS_16Flash_fwd_paramsE,"a",@progbits
	.sectionflags	@""
	.align	4
.nv.constant0._ZN5flash24flash_fwd_splitkv_kernelI23Flash_fwd_kernel_traitsILi32ELi64ELi128ELi4ELb0ELb0EN7cutlass6half_tE19Flash_kernel_traitsILi32ELi64ELi128ELi4ES3_EELb0ELb0ELb0ELb0ELb0ELb1ELb0ELb1EEEvNS_16Flash_fwd_paramsE:
	.zero		1360


//--------------------- .nv.constant0._ZN5flash24flash_fwd_splitkv_kernelI23Flash_fwd_kernel_traitsILi32ELi64ELi128ELi4ELb0ELb0EN7cutlass6half_tE19Flash_kernel_traitsILi32ELi64ELi128ELi4ES3_EELb0ELb0ELb0ELb0ELb0ELb0ELb1ELb0EEEvNS_16Flash_fwd_paramsE --------------------------
	.section	.nv.constant0._ZN5flash24flash_fwd_splitkv_kernelI23Flash_fwd_kernel_traitsILi32ELi64ELi128ELi4ELb0ELb0EN7cutlass6half_tE19Flash_kernel_traitsILi32ELi64ELi128ELi4ES3_EELb0ELb0ELb0ELb0ELb0ELb0ELb1ELb0EEEvNS_16Flash_fwd_paramsE,"a",@progbits
	.sectionflags	@""
	.align	4
.nv.constant0._ZN5flash24flash_fwd_splitkv_kernelI23Flash_fwd_kernel_traitsILi32ELi64ELi128ELi4ELb0ELb0EN7cutlass6half_tE19Flash_kernel_traitsILi32ELi64ELi128ELi4ES3_EELb0ELb0ELb0ELb0ELb0ELb0ELb1ELb0EEEvNS_16Flash_fwd_paramsE:
	.zero		1360


//--------------------- .nv.constant0._ZN5flash24flash_fwd_splitkv_kernelI23Flash_fwd_kernel_traitsILi32ELi64ELi128ELi4ELb0ELb0EN7cutlass6half_tE19Flash_kernel_traitsILi32ELi64ELi128ELi4ES3_EELb0ELb0ELb0ELb0ELb0ELb1ELb1ELb0EEEvNS_16Flash_fwd_paramsE --------------------------
	.section	.nv.constant0._ZN5flash24flash_fwd_splitkv_kernelI23Flash_fwd_kernel_traitsILi32ELi64ELi128ELi4ELb0ELb0EN7cutlass6half_tE19Flash_kernel_traitsILi32ELi64ELi128ELi4ES3_EELb0ELb0ELb0ELb0ELb0ELb1ELb1ELb0EEEvNS_16Flash_fwd_paramsE,"a",@progbits
	.sectionflags	@""
	.align	4
.nv.constant0._ZN5flash24flash_fwd_splitkv_kernelI23Flash_fwd_kernel_traitsILi32ELi64ELi128ELi4ELb0ELb0EN7cutlass6half_tE19Flash_kernel_traitsILi32ELi64ELi128ELi4ES3_EELb0ELb0ELb0ELb0ELb0ELb1ELb1ELb0EEEvNS_16Flash_fwd_paramsE:
	.zero		1360


//--------------------- .nv.constant0._ZN5flash24flash_fwd_splitkv_kernelI23Flash_fwd_kernel_traitsILi32ELi64ELi128ELi4ELb0ELb0EN7cutlass6half_tE19Flash_kernel_traitsILi32ELi64ELi128ELi4ES3_EELb0ELb0ELb0ELb0ELb0ELb0ELb1ELb1EEEvNS_16Flash_fwd_paramsE --------------------------
	.section	.nv.constant0._ZN5flash24flash_fwd_splitkv_kernelI23Flash_fwd_kernel_traitsILi32ELi64ELi128ELi4ELb0ELb0EN7cutlass6half_tE19Flash_kernel_traitsILi32ELi64ELi128ELi4ES3_EELb0ELb0ELb0ELb0ELb0ELb0ELb1ELb1EEEvNS_16Flash_fwd_paramsE,"a",@progbits
	.sectionflags	@""
	.align	4
.nv.constant0._ZN5flash24flash_fwd_splitkv_kernelI23Flash_fwd_kernel_traitsILi32ELi64ELi128ELi4ELb0ELb0EN7cutlass6half_tE19Flash_kernel_traitsILi32ELi64ELi128ELi4ES3_EELb0ELb0ELb0ELb0ELb0ELb0ELb1ELb1EEEvNS_16Flash_fwd_paramsE:
	.zero		1360


//--------------------- .nv.constant0._ZN5flash24flash_fwd_splitkv_kernelI23Flash_fwd_kernel_traitsILi32ELi64ELi128ELi4ELb0ELb0EN7cutlass6half_tE19Flash_kernel_traitsILi32ELi64ELi128ELi4ES3_EELb0ELb0ELb0ELb0ELb0ELb1ELb1ELb1EEEvNS_16Flash_fwd_paramsE --------------------------
	.section	.nv.constant0._ZN5flash24flash_fwd_splitkv_kernelI23Flash_fwd_kernel_traitsILi32ELi64ELi128ELi4ELb0ELb0EN7cutlass6half_tE19Flash_kernel_traitsILi32ELi64ELi128ELi4ES3_EELb0ELb0ELb0ELb0ELb0ELb1ELb1ELb1EEEvNS_16Flash_fwd_paramsE,"a",@progbits
	.sectionflags	@""
	.align	4
.nv.constant0._ZN5flash24flash_fwd_splitkv_kernelI23Flash_fwd_kernel_traitsILi32ELi64ELi128ELi4ELb0ELb0EN7cutlass6half_tE19Flash_kernel_traitsILi32ELi64ELi128ELi4ES3_EELb0ELb0ELb0ELb0ELb0ELb1ELb1ELb1EEEvNS_16Flash_fwd_paramsE:
	.zero		1360


//--------------------- .nv.constant0._ZN5flash24flash_fwd_splitkv_kernelI23Flash_fwd_kernel_traitsILi32ELi64ELi128ELi4ELb0ELb0EN7cutlass6half_tE19Flash_kernel_traitsILi32ELi64ELi128ELi4ES3_EELb0ELb1ELb0ELb0ELb0ELb0ELb0ELb0EEEvNS_16Flash_fwd_paramsE --------------------------
	.section	.nv.constant0._ZN5flash24flash_fwd_splitkv_kernelI23Flash_fwd_kernel_traitsILi32ELi64ELi128ELi4ELb0ELb0EN7cutlass6half_tE19Flash_kernel_traitsILi32ELi64ELi128ELi4ES3_EELb0ELb1ELb0ELb0ELb0ELb0ELb0ELb0EEEvNS_16Flash_fwd_paramsE,"a",@progbits
	.sectionflags	@""
	.align	4
.nv.constant0._ZN5flash24flash_fwd_splitkv_kernelI23Flash_fwd_kernel_traitsILi32ELi64ELi128ELi4ELb0ELb0EN7cutlass6half_tE19Flash_kernel_traitsILi32ELi64ELi128ELi4ES3_EELb0ELb1ELb0ELb0ELb0ELb0ELb0ELb0EEEvNS_16Flash_fwd_paramsE:
	.zero		1360


//--------------------- .nv.constant0._ZN5flash24flash_fwd_splitkv_kernelI23Flash_fwd_kernel_traitsILi32ELi64ELi128ELi4ELb0ELb0EN7cutlass6half_tE19Flash_kernel_traitsILi32ELi64ELi128ELi4ES3_EELb0ELb1ELb0ELb0ELb0ELb1ELb0ELb0EEEvNS_16Flash_fwd_paramsE --------------------------
	.section	.nv.constant0._ZN5flash24flash_fwd_splitkv_kernelI23Flash_fwd_kernel_traitsILi32ELi64ELi128ELi4ELb0ELb0EN7cutlass6half_tE19Flash_kernel_traitsILi32ELi64ELi128ELi4ES3_EELb0ELb1ELb0ELb0ELb0ELb1ELb0ELb0EEEvNS_16Flash_fwd_paramsE,"a",@progbits
	.sectionflags	@""
	.align	4
.nv.constant0._ZN5flash24flash_fwd_splitkv_kernelI23Flash_fwd_kernel_traitsILi32ELi64ELi128ELi4ELb0ELb0EN7cutlass6half_tE19Flash_kernel_traitsILi32ELi64ELi128ELi4ES3_EELb0ELb1ELb0ELb0ELb0ELb1ELb0ELb0EEEvNS_16Flash_fwd_paramsE:
	.zero		1360


//--------------------- .nv.constant0._ZN5flash24flash_fwd_splitkv_kernelI23Flash_fwd_kernel_traitsILi32ELi64ELi128ELi4ELb0ELb0EN7cutlass6half_tE19Flash_kernel_traitsILi32ELi64ELi128ELi4ES3_EELb0ELb1ELb0ELb0ELb0ELb0ELb0ELb1EEEvNS_16Flash_fwd_paramsE --------------------------
	.section	.nv.constant0._ZN5flash24flash_fwd_splitkv_kernelI23Flash_fwd_kernel_traitsILi32ELi64ELi128ELi4ELb0ELb0EN7cutlass6half_tE19Flash_kernel_traitsILi32ELi64ELi128ELi4ES3_EELb0ELb1ELb0ELb0ELb0ELb0ELb0ELb1EEEvNS_16Flash_fwd_paramsE,"a",@progbits
	.sectionflags	@""
	.align	4
.nv.constant0._ZN5flash24flash_fwd_splitkv_kernelI23Flash_fwd_kernel_traitsILi32ELi64ELi128ELi4ELb0ELb0EN7cutlass6half_tE19Flash_kernel_traitsILi32ELi64ELi128ELi4ES3_EELb0ELb1ELb0ELb0ELb0ELb0ELb0ELb1EEEvNS_16Flash_fwd_paramsE:
	.zero		1360


//--------------------- .nv.constant0._ZN5flash24flash_fwd_splitkv_kernelI23Flash_fwd_kernel_traitsILi32ELi64ELi128ELi4ELb0ELb0EN7cutlass6half_tE19Flash_kernel_traitsILi32ELi64ELi128ELi4ES3_EELb0ELb1ELb0ELb0ELb0ELb1ELb0ELb1EEEvNS_16Flash_fwd_paramsE --------------------------
	.section	.nv.constant0._ZN5flash24flash_fwd_splitkv_kernelI23Flash_fwd_kernel_traitsILi32ELi64ELi128ELi4ELb0ELb0EN7cutlass6half_tE19Flash_kernel_traitsILi32ELi64ELi128ELi4ES3_EELb0ELb1ELb0ELb0ELb0ELb1ELb0ELb1EEEvNS_16Flash_fwd_paramsE,"a",@progbits
	.sectionflags	@""
	.align	4
.nv.constant0._ZN5flash24flash_fwd_splitkv_kernelI23Flash_fwd_kernel_traitsILi32ELi64ELi128ELi4ELb0ELb0EN7cutlass6half_tE19Flash_kernel_traitsILi32ELi64ELi128ELi4ES3_EELb0ELb1ELb0ELb0ELb0ELb1ELb0ELb1EEEvNS_16Flash_fwd_paramsE:
	.zero		1360


//--------------------- .nv.constant0._ZN5flash24flash_fwd_splitkv_kernelI23Flash_fwd_kernel_traitsILi32ELi64ELi128ELi4ELb0ELb0EN7cutlass6half_tE19Flash_kernel_traitsILi32ELi64ELi128ELi4ES3_EELb0ELb1ELb0ELb0ELb0ELb0ELb1ELb0EEEvNS_16Flash_fwd_paramsE --------------------------
	.section	.nv.constant0._ZN5flash24flash_fwd_splitkv_kernelI23Flash_fwd_kernel_traitsILi32ELi64ELi128ELi4ELb0ELb0EN7cutlass6half_tE19Flash_kernel_traitsILi32ELi64ELi128ELi4ES3_EELb0ELb1ELb0ELb0ELb0ELb0ELb1ELb0EEEvNS_16Flash_fwd_paramsE,"a",@progbits
	.sectionflags	@""
	.align	4
.nv.constant0._ZN5flash24flash_fwd_splitkv_kernelI23Flash_fwd_kernel_traitsILi32ELi64ELi128ELi4ELb0ELb0EN7cutlass6half_tE19Flash_kernel_traitsILi32ELi64ELi128ELi4ES3_EELb0ELb1ELb0ELb0ELb0ELb0ELb1ELb0EEEvNS_16Flash_fwd_paramsE:
	.zero		1360


//--------------------- .nv.constant0._ZN5flash24flash_fwd_splitkv_kernelI23Flash_fwd_kernel_traitsILi32ELi64ELi128ELi4ELb0ELb0EN7cutlass6half_tE19Flash_kernel_traitsILi32ELi64ELi128ELi4ES3_EELb0ELb1ELb0ELb0ELb0ELb1ELb1ELb0EEEvNS_16Flash_fwd_paramsE --------------------------
	.section	.nv.constant0._ZN5flash24flash_fwd_splitkv_kernelI23Flash_fwd_kernel_traitsILi32ELi64ELi128ELi4ELb0ELb0EN7cutlass6half_tE19Flash_kernel_traitsILi32ELi64ELi128ELi4ES3_EELb0ELb1ELb0ELb0ELb0ELb1ELb1ELb0EEEvNS_16Flash_fwd_paramsE,"a",@progbits
	.sectionflags	@""
	.align	4
.nv.constant0._ZN5flash24flash_fwd_splitkv_kernelI23Flash_fwd_kernel_traitsILi32ELi64ELi128ELi4ELb0ELb0EN7cutlass6half_tE19Flash_kernel_traitsILi32ELi64ELi128ELi4ES3_EELb0ELb1ELb0ELb0ELb0ELb1ELb1ELb0EEEvNS_16Flash_fwd_paramsE:
	.zero		1360


//--------------------- .nv.constant0._ZN5flash24flash_fwd_splitkv_kernelI23Flash_fwd_kernel_traitsILi32ELi64ELi128ELi4ELb0ELb0EN7cutlass6half_tE19Flash_kernel_traitsILi32ELi64ELi128ELi4ES3_EELb0ELb1ELb0ELb0ELb0ELb0ELb1ELb1EEEvNS_16Flash_fwd_paramsE --------------------------
	.section	.nv.constant0._ZN5flash24flash_fwd_splitkv_kernelI23Flash_fwd_kernel_traitsILi32ELi64ELi128ELi4ELb0ELb0EN7cutlass6half_tE19Flash_kernel_traitsILi32ELi64ELi128ELi4ES3_EELb0ELb1ELb0ELb0ELb0ELb0ELb1ELb1EEEvNS_16Flash_fwd_paramsE,"a",@progbits
	.sectionflags	@""
	.align	4
.nv.constant0._ZN5flash24flash_fwd_splitkv_kernelI23Flash_fwd_kernel_traitsILi32ELi64ELi128ELi4ELb0ELb0EN7cutlass6half_tE19Flash_kernel_traitsILi32ELi64ELi128ELi4ES3_EELb0ELb1ELb0ELb0ELb0ELb0ELb1ELb1EEEvNS_16Flash_fwd_paramsE:
	.zero		1360


//--------------------- .nv.constant0._ZN5flash24flash_fwd_splitkv_kernelI23Flash_fwd_kernel_traitsILi32ELi64ELi128ELi4ELb0ELb0EN7cutlass6half_tE19Flash_kernel_traitsILi32ELi64ELi128ELi4ES3_EELb0ELb1ELb0ELb0ELb0ELb1ELb1ELb1EEEvNS_16Flash_fwd_paramsE --------------------------
	.section	.nv.constant0._ZN5flash24flash_fwd_splitkv_kernelI23Flash_fwd_kernel_traitsILi32ELi64ELi128ELi4ELb0ELb0EN7cutlass6half_tE19Flash_kernel_traitsILi32ELi64ELi128ELi4ES3_EELb0ELb1ELb0ELb0ELb0ELb1ELb1ELb1EEEvNS_16Flash_fwd_paramsE,"a",@progbits
	.sectionflags	@""
	.align	4
.nv.constant0._ZN5flash24flash_fwd_splitkv_kernelI23Flash_fwd_kernel_traitsILi32ELi64ELi128ELi4ELb0ELb0EN7cutlass6half_tE19Flash_kernel_traitsILi32ELi64ELi128ELi4ES3_EELb0ELb1ELb0ELb0ELb0ELb1ELb1ELb1EEEvNS_16Flash_fwd_paramsE:
	.zero		1360


//--------------------- .nv.constant0._ZN5flash24flash_fwd_splitkv_kernelI23Flash_fwd_kernel_traitsILi32ELi64ELi128ELi4ELb0ELb0EN7cutlass6half_tE19Flash_kernel_traitsILi32ELi64ELi128ELi4ES3_EELb0ELb0ELb0ELb1ELb1ELb0ELb0ELb0EEEvNS_16Flash_fwd_paramsE --------------------------
	.section	.nv.constant0._ZN5flash24flash_fwd_splitkv_kernelI23Flash_fwd_kernel_traitsILi32ELi64ELi128ELi4ELb0ELb0EN7cutlass6half_tE19Flash_kernel_traitsILi32ELi64ELi128ELi4ES3_EELb0ELb0ELb0ELb1ELb1ELb0ELb0ELb0EEEvNS_16Flash_fwd_paramsE,"a",@progbits
	.sectionflags	@""
	.align	4
.nv.constant0._ZN5flash24flash_fwd_splitkv_kernelI23Flash_fwd_kernel_traitsILi32ELi64ELi128ELi4ELb0ELb0EN7cutlass6half_tE19Flash_kernel_traitsILi32ELi64ELi128ELi4ES3_EELb0ELb0ELb0ELb1ELb1ELb0ELb0ELb0EEEvNS_16Flash_fwd_paramsE:
	.zero		1360


//--------------------- .nv.constant0._ZN5flash24flash_fwd_splitkv_kernelI23Flash_fwd_kernel_traitsILi32ELi64ELi128ELi4ELb0ELb0EN7cutlass6half_tE19Flash_kernel_traitsILi32ELi64ELi128ELi4ES3_EELb0ELb0ELb0ELb1ELb1ELb1ELb0ELb0EEEvNS_16Flash_fwd_paramsE --------------------------
	.section	.nv.constant0._ZN5flash24flash_fwd_splitkv_kernelI23Flash_fwd_kernel_traitsILi32ELi64ELi128ELi4ELb0ELb0EN7cutlass6half_tE19Flash_kernel_traitsILi32ELi64ELi128ELi4ES3_EELb0ELb0ELb0ELb1ELb1ELb1ELb0ELb0EEEvNS_16Flash_fwd_paramsE,"a",@progbits
	.sectionflags	@""
	.align	4
.nv.constant0._ZN5flash24flash_fwd_splitkv_kernelI23Flash_fwd_kernel_traitsILi32ELi64ELi128ELi4ELb0ELb0EN7cutlass6half_tE19Flash_kernel_traitsILi32ELi64ELi128ELi4ES3_EELb0ELb0ELb0ELb1ELb1ELb1ELb0ELb0EEEvNS_16Flash_fwd_paramsE:
	.zero		1360


//--------------------- .nv.constant0._ZN5flash24flash_fwd_splitkv_kernelI23Flash_fwd_kernel_traitsILi32ELi64ELi128ELi4ELb0ELb0EN7cutlass6half_tE19Flash_kernel_traitsILi32ELi64ELi128ELi4ES3_EELb0ELb0ELb1ELb0ELb0ELb0ELb0ELb0EEEvNS_16Flash_fwd_paramsE --------------------------
	.section	.nv.constant0._ZN5flash24flash_fwd_splitkv_kernelI23Flash_fwd_kernel_traitsILi32ELi64ELi128ELi4ELb0ELb0EN7cutlass6half_tE19Flash_kernel_traitsILi32ELi64ELi128ELi4ES3_EELb0ELb0ELb1ELb0ELb0ELb0ELb0ELb0EEEvNS_16Flash_fwd_paramsE,"a",@progbits
	.sectionflags	@""
	.align	4
.nv.constant0._ZN5flash24flash_fwd_splitkv_kernelI23Flash_fwd_kernel_traitsILi32ELi64ELi128ELi4ELb0ELb0EN7cutlass6half_tE19Flash_kernel_traitsILi32ELi64ELi128ELi4ES3_EELb0ELb0ELb1ELb0ELb0ELb0ELb0ELb0EEEvNS_16Flash_fwd_paramsE:
	.zero		1360


//--------------------- .nv.constant0._ZN5flash24flash_fwd_splitkv_kernelI23Flash_fwd_kernel_traitsILi32ELi64ELi128ELi4ELb0ELb0EN7cutlass6half_tE19Flash_kernel_traitsILi32ELi64ELi128ELi4ES3_EELb0ELb0ELb1ELb0ELb0ELb1ELb0ELb0EEEvNS_16Flash_fwd_paramsE --------------------------
	.section	.nv.constant0._ZN5flash24flash_fwd_splitkv_kernelI23Flash_fwd_kernel_traitsILi32ELi64ELi128ELi4ELb0ELb0EN7cutlass6half_tE19Flash_kernel_traitsILi32ELi64ELi128ELi4ES3_EELb0ELb0ELb1ELb0ELb0ELb1ELb0ELb0EEEvNS_16Flash_fwd_paramsE,"a",@progbits
	.sectionflags	@""
	.align	4
.nv.constant0._ZN5flash24flash_fwd_splitkv_kernelI23Flash_fwd_kernel_traitsILi32ELi64ELi128ELi4ELb0ELb0EN7cutlass6half_tE19Flash_kernel_traitsILi32ELi64ELi128ELi4ES3_EELb0ELb0ELb1ELb0ELb0ELb1ELb0ELb0EEEvNS_16Flash_fwd_paramsE:
	.zero		1360


//--------------------- .nv.constant0._ZN5flash24flash_fwd_splitkv_kernelI23Flash_fwd_kernel_traitsILi32ELi64ELi128ELi4ELb0ELb0EN7cutlass6half_tE19Flash_kernel_traitsILi32ELi64ELi128ELi4ES3_EELb0ELb0ELb0ELb0ELb1ELb0ELb0ELb1EEEvNS_16Flash_fwd_paramsE --------------------------
	.section	.nv.constant0._ZN5flash24flash_fwd_splitkv_kernelI23Flash_fwd_kernel_traitsILi32ELi64ELi128ELi4ELb0ELb0EN7cutlass6half_tE19Flash_kernel_traitsILi32ELi64ELi128ELi4ES3_EELb0ELb0ELb0ELb0ELb1ELb0ELb0ELb1EEEvNS_16Flash_fwd_paramsE,"a",@progbits
	.sectionflags	@""
	.align	4
.nv.constant0._ZN5flash24flash_fwd_splitkv_kernelI23Flash_fwd_kernel_traitsILi32ELi64ELi128ELi4ELb0ELb0EN7cutlass6half_tE19Flash_kernel_traitsILi32ELi64ELi128ELi4ES3_EELb0ELb0ELb0ELb0ELb1ELb0ELb0ELb1EEEvNS_16Flash_fwd_paramsE:
	.zero		1360


//--------------------- .nv.constant0._ZN5flash24flash_fwd_splitkv_kernelI23Flash_fwd_kernel_traitsILi32ELi64ELi128ELi4ELb0ELb0EN7cutlass6half_tE19Flash_kernel_traitsILi32ELi64ELi128ELi4ES3_EELb0ELb0ELb0ELb0ELb1ELb1ELb0ELb1EEEvNS_16Flash_fwd_paramsE --------------------------
	.section	.nv.constant0._ZN5flash24flash_fwd_splitkv_kernelI23Flash_fwd_kernel_traitsILi32ELi64ELi128ELi4ELb0ELb0EN7cutlass6half_tE19Flash_kernel_traitsILi32ELi64ELi128ELi4ES3_EELb0ELb0ELb0ELb0ELb1ELb1ELb0ELb1EEEvNS_16Flash_fwd_paramsE,"a",@progbits
	.sectionflags	@""
	.align	4
.nv.constant0._ZN5flash24flash_fwd_splitkv_kernelI23Flash_fwd_kernel_traitsILi32ELi64ELi128ELi4ELb0ELb0EN7cutlass6half_tE19Flash_kernel_traitsILi32ELi64ELi128ELi4ES3_EELb0ELb0ELb0ELb0ELb1ELb1ELb0ELb1EEEvNS_16Flash_fwd_paramsE:
	.zero		1360


//--------------------- .nv.constant0._ZN5flash24flash_fwd_splitkv_kernelI23Flash_fwd_kernel_traitsILi32ELi64ELi128ELi4ELb0ELb0EN7cutlass6half_tE19Flash_kernel_traitsILi32ELi64ELi128ELi4ES3_EELb0ELb0ELb1ELb0ELb0ELb0ELb0ELb1EEEvNS_16Flash_fwd_paramsE --------------------------
	.section	.nv.constant0._ZN5flash24flash_fwd_splitkv_kernelI23Flash_fwd_kernel_traitsILi32ELi64ELi128ELi4ELb0ELb0EN7cutlass6half_tE19Flash_kernel_traitsILi32ELi64ELi128ELi4ES3_EELb0ELb0ELb1ELb0ELb0ELb0ELb0ELb1EEEvNS_16Flash_fwd_paramsE,"a",@progbits
	.sectionflags	@""
	.align	4
.nv.constant0._ZN5flash24flash_fwd_splitkv_kernelI23Flash_fwd_kernel_traitsILi32ELi64ELi128ELi4ELb0ELb0EN7cutlass6half_tE19Flash_kernel_traitsILi32ELi64ELi128ELi4ES3_EELb0ELb0ELb1ELb0ELb0ELb0ELb0ELb1EEEvNS_16Flash_fwd_paramsE:
	.zero		1360


//--------------------- .nv.constant0._ZN5flash24flash_fwd_splitkv_kernelI23Flash_fwd_kernel_traitsILi32ELi64ELi128ELi4ELb0ELb0EN7cutlass6half_tE19Flash_kernel_traitsILi32ELi64ELi128ELi4ES3_EELb0ELb0ELb1ELb0ELb0ELb1ELb0ELb1EEEvNS_16Flash_fwd_paramsE --------------------------
	.section	.nv.constant0._ZN5flash24flash_fwd_splitkv_kernelI23Flash_fwd_kernel_traitsILi32ELi64ELi128ELi4ELb0ELb0EN7cutlass6half_tE19Flash_kernel_traitsILi32ELi64ELi128ELi4ES3_EELb0ELb0ELb1ELb0ELb0ELb1ELb0ELb1EEEvNS_16Flash_fwd_paramsE,"a",@progbits
	.sectionflags	@""
	.align	4
.nv.constant0._ZN5flash24flash_fwd_splitkv_kernelI23Flash_fwd_kernel_traitsILi32ELi64ELi128ELi4ELb0ELb0EN7cutlass6half_tE19Flash_kernel_traitsILi32ELi64ELi128ELi4ES3_EELb0ELb0ELb1ELb0ELb0ELb1ELb0ELb1EEEvNS_16Flash_fwd_paramsE:
	.zero		1360


//--------------------- .nv.constant0._ZN5flash24flash_fwd_splitkv_kernelI23Flash_fwd_kernel_traitsILi32ELi64ELi128ELi4ELb0ELb0EN7cutlass6half_tE19Flash_kernel_traitsILi32ELi64ELi128ELi4ES3_EELb0ELb0ELb0ELb1ELb1ELb0ELb1ELb0EEEvNS_16Flash_fwd_paramsE --------------------------
	.section	.nv.constant0._ZN5flash24flash_fwd_splitkv_kernelI23Flash_fwd_kernel_traitsILi32ELi64ELi128ELi4ELb0ELb0EN7cutlass6half_tE19Flash_kernel_traitsILi32ELi64ELi128ELi4ES3_EELb0ELb0ELb0ELb1ELb1ELb0ELb1ELb0EEEvNS_16Flash_fwd_paramsE,"a",@progbits
	.sectionflags	@""
	.align	4
.nv.constant0._ZN5flash24flash_fwd_splitkv_kernelI23Flash_fwd_kernel_traitsILi32ELi64ELi128ELi4ELb0ELb0EN7cutlass6half_tE19Flash_kernel_traitsILi32ELi64ELi128ELi4ES3_EELb0ELb0ELb0ELb1ELb1ELb0ELb1ELb0EEEvNS_16Flash_fwd_paramsE:
	.zero		1360


//--------------------- .nv.constant0._ZN5flash24flash_fwd_splitkv_kernelI23Flash_fwd_kernel_traitsILi32ELi64ELi128ELi4ELb0ELb0EN7cutlass6half_tE19Flash_kernel_traitsILi32ELi64ELi128ELi4ES3_EELb0ELb0ELb0ELb1ELb1ELb1ELb1ELb0EEEvNS_16Flash_fwd_paramsE --------------------------
	.section	.nv.constant0._ZN5flash24flash_fwd_splitkv_kernelI23Flash_fwd_kernel_traitsILi32ELi64ELi128ELi4ELb0ELb0EN7cutlass6half_tE19Flash_kernel_traitsILi32ELi64ELi128ELi4ES3_EELb0ELb0ELb0ELb1ELb1ELb1ELb1ELb0EEEvNS_16Flash_fwd_paramsE,"a",@progbits
	.sectionflags	@""
	.align	4
.nv.constant0._ZN5flash24flash_fwd_splitkv_kernelI23Flash_fwd_kernel_traitsILi32ELi64ELi128ELi4ELb0ELb0EN7cutlass6half_tE19Flash_kernel_traitsILi32ELi64ELi128ELi4ES3_EELb0ELb0ELb0ELb1ELb1ELb1ELb1ELb0EEEvNS_16Flash_fwd_paramsE:
	.zero		1360


//--------------------- .nv.constant0._ZN5flash24flash_fwd_splitkv_kernelI23Flash_fwd_kernel_traitsILi32ELi64ELi128ELi4ELb0ELb0EN7cutlass6half_tE19Flash_kernel_traitsILi32ELi64ELi128ELi4ES3_EELb0ELb0ELb1ELb0ELb0ELb0ELb1ELb0EEEvNS_16Flash_fwd_paramsE --------------------------
	.section	.nv.constant0._ZN5flash24flash_fwd_splitkv_kernelI23Flash_fwd_kernel_traitsILi32ELi64ELi128ELi4ELb0ELb0EN7cutlass6half_tE19Flash_kernel_traitsILi32ELi64ELi128ELi4ES3_EELb0ELb0ELb1ELb0ELb0ELb0ELb1ELb0EEEvNS_16Flash_fwd_paramsE,"a",@progbits
	.sectionflags	@""
	.align	4
.nv.constant0._ZN5flash24flash_fwd_splitkv_kernelI23Flash_fwd_kernel_traitsILi32ELi64ELi128ELi4ELb0ELb0EN7cutlass6half_tE19Flash_kernel_traitsILi32ELi64ELi128ELi4ES3_EELb0ELb0ELb1ELb0ELb0ELb0ELb1ELb0EEEvNS_16Flash_fwd_paramsE:
	.zero		1360


//--------------------- .nv.constant0._ZN5flash24flash_fwd_splitkv_kernelI23Flash_fwd_kernel_traitsILi32ELi64ELi128ELi4ELb0ELb0EN7cutlass6half_tE19Flash_kernel_traitsILi32ELi64ELi128ELi4ES3_EELb0ELb0ELb1ELb0ELb0ELb1ELb1ELb0EEEvNS_16Flash_fwd_paramsE --------------------------
	.section	.nv.constant0._ZN5flash24flash_fwd_splitkv_kernelI23Flash_fwd_kernel_traitsILi32ELi64ELi128ELi4ELb0ELb0EN7cutlass6half_tE19Flash_kernel_traitsILi32ELi64ELi128ELi4ES3_EELb0ELb0ELb1ELb0ELb0ELb1ELb1ELb0EEEvNS_16Flash_fwd_paramsE,"a",@progbits
	.sectionflags	@""
	.align	4
.nv.constant0._ZN5flash24flash_fwd_splitkv_kernelI23Flash_fwd_kernel_traitsILi32ELi64ELi128ELi4ELb0ELb0EN7cutlass6half_tE19Flash_kernel_traitsILi32ELi64ELi128ELi4ES3_EELb0ELb0ELb1ELb0ELb0ELb1ELb1ELb0EEEvNS_16Flash_fwd_paramsE:
	.zero		1360


//--------------------- .nv.constant0._ZN5flash24flash_fwd_splitkv_kernelI23Flash_fwd_kernel_traitsILi32ELi64ELi128ELi4ELb0ELb0EN7cutlass6half_tE19Flash_kernel_traitsILi32ELi64ELi128ELi4ES3_EELb0ELb0ELb0ELb0ELb1ELb0ELb1ELb1EEEvNS_16Flash_fwd_paramsE --------------------------
	.section	.nv.constant0._ZN5flash24flash_fwd_splitkv_kernelI23Flash_fwd_kernel_traitsILi32ELi64ELi128ELi4ELb0ELb0EN7cutlass6half_tE19Flash_kernel_traitsILi32ELi64ELi128ELi4ES3_EELb0ELb0ELb0ELb0ELb1ELb0ELb1ELb1EEEvNS_16Flash_fwd_paramsE,"a",@progbits
	.sectionflags	@""
	.align	4
.nv.constant0._ZN5flash24flash_fwd_splitkv_kernelI23Flash_fwd_kernel_traitsILi32ELi64ELi128ELi4ELb0ELb0EN7cutlass6half_tE19Flash_kernel_traitsILi32ELi64ELi128ELi4ES3_EELb0ELb0ELb0ELb0ELb1ELb0ELb1ELb1EEEvNS_16Flash_fwd_paramsE:
	.zero		1360


//--------------------- .nv.constant0._ZN5flash24flash_fwd_splitkv_kernelI23Flash_fwd_kernel_traitsILi32ELi64ELi128ELi4ELb0ELb0EN7cutlass6half_tE19Flash_kernel_traitsILi32ELi64ELi128ELi4ES3_EELb0ELb0ELb0ELb0ELb1ELb1ELb1ELb1EEEvNS_16Flash_fwd_paramsE --------------------------
	.section	.nv.constant0._ZN5flash24flash_fwd_splitkv_kernelI23Flash_fwd_kernel_traitsILi32ELi64ELi128ELi4ELb0ELb0EN7cutlass6half_tE19Flash_kernel_traitsILi32ELi64ELi128ELi4ES3_EELb0ELb0ELb0ELb0ELb1ELb1ELb1ELb1EEEvNS_16Flash_fwd_paramsE,"a",@progbits
	.sectionflags	@""
	.align	4
.nv.constant0._ZN5flash24flash_fwd_splitkv_kernelI23Flash_fwd_kernel_traitsILi32ELi64ELi128ELi4ELb0ELb0EN7cutlass6half_tE19Flash_kernel_traitsILi32ELi64ELi128ELi4ES3_EELb0ELb0ELb0ELb0ELb1ELb1ELb1ELb1EEEvNS_16Flash_fwd_paramsE:
	.zero		1360


//--------------------- .nv.constant0._ZN5flash24flash_fwd_splitkv_kernelI23Flash_fwd_kernel_traitsILi32ELi64ELi128ELi4ELb0ELb0EN7cutlass6half_tE19Flash_kernel_traitsILi32ELi64ELi128ELi4ES3_EELb0ELb0ELb1ELb0ELb0ELb0ELb1ELb1EEEvNS_16Flash_fwd_paramsE --------------------------
	.section	.nv.constant0._ZN5flash24flash_fwd_splitkv_kernelI23Flash_fwd_kernel_traitsILi32ELi64ELi128ELi4ELb0ELb0EN7cutlass6half_tE19Flash_kernel_traitsILi32ELi64ELi128ELi4ES3_EELb0ELb0ELb1ELb0ELb0ELb0ELb1ELb1EEEvNS_16Flash_fwd_paramsE,"a",@progbits
	.sectionflags	@""
	.align	4
.nv.constant0._ZN5flash24flash_fwd_splitkv_kernelI23Flash_fwd_kernel_traitsILi32ELi64ELi128ELi4ELb0ELb0EN7cutlass6half_tE19Flash_kernel_traitsILi32ELi64ELi128ELi4ES3_EELb0ELb0ELb1ELb0ELb0ELb0ELb1ELb1EEEvNS_16Flash_fwd_paramsE:
	.zero		1360


//--------------------- .nv.constant0._ZN5flash24flash_fwd_splitkv_kernelI23Flash_fwd_kernel_traitsILi32ELi64ELi128ELi4ELb0ELb0EN7cutlass6half_tE19Flash_kernel_traitsILi32ELi64ELi128ELi4ES3_EELb0ELb0ELb1ELb0ELb0ELb1ELb1ELb1EEEvNS_16Flash_fwd_paramsE --------------------------
	.section	.nv.constant0._ZN5flash24flash_fwd_splitkv_kernelI23Flash_fwd_kernel_traitsILi32ELi64ELi128ELi4ELb0ELb0EN7cutlass6half_tE19Flash_kernel_traitsILi32ELi64ELi128ELi4ES3_EELb0ELb0ELb1ELb0ELb0ELb1ELb1ELb1EEEvNS_16Flash_fwd_paramsE,"a",@progbits
	.sectionflags	@""
	.align	4
.nv.constant0._ZN5flash24flash_fwd_splitkv_kernelI23Flash_fwd_kernel_traitsILi32ELi64ELi128ELi4ELb0ELb0EN7cutlass6half_tE19Flash_kernel_traitsILi32ELi64ELi128ELi4ES3_EELb0ELb0ELb1ELb0ELb0ELb1ELb1ELb1EEEvNS_16Flash_fwd_paramsE:
	.zero		1360


//--------------------- .nv.constant0._ZN5flash24flash_fwd_splitkv_kernelI23Flash_fwd_kernel_traitsILi32ELi64ELi128ELi4ELb0ELb0EN7cutlass6half_tE19Flash_kernel_traitsILi32ELi64ELi128ELi4ES3_EELb0ELb1ELb0ELb0ELb1ELb0ELb0ELb0EEEvNS_16Flash_fwd_paramsE --------------------------
	.section	.nv.constant0._ZN5flash24flash_fwd_splitkv_kernelI23Flash_fwd_kernel_traitsILi32ELi64ELi128ELi4ELb0ELb0EN7cutlass6half_tE19Flash_kernel_traitsILi32ELi64ELi128ELi4ES3_EELb0ELb1ELb0ELb0ELb1ELb0ELb0ELb0EEEvNS_16Flash_fwd_paramsE,"a",@progbits
	.sectionflags	@""
	.align	4
.nv.constant0._ZN5flash24flash_fwd_splitkv_kernelI23Flash_fwd_kernel_traitsILi32ELi64ELi128ELi4ELb0ELb0EN7cutlass6half_tE19Flash_kernel_traitsILi32ELi64ELi128ELi4ES3_EELb0ELb1ELb0ELb0ELb1ELb0ELb0ELb0EEEvNS_16Flash_fwd_paramsE:
	.zero		1360


//--------------------- .nv.constant0._ZN5flash24flash_fwd_splitkv_kernelI23Flash_fwd_kernel_traitsILi32ELi64ELi128ELi4ELb0ELb0EN7cutlass6half_tE19Flash_kernel_traitsILi32ELi64ELi128ELi4ES3_EELb0ELb1ELb0ELb0ELb1ELb1ELb0ELb0EEEvNS_16Flash_fwd_paramsE --------------------------
	.section	.nv.constant0._ZN5flash24flash_fwd_splitkv_kernelI23Flash_fwd_kernel_traitsILi32ELi64ELi128ELi4ELb0ELb0EN7cutlass6half_tE19Flash_kernel_traitsILi32ELi64ELi128ELi4ES3_EELb0ELb1ELb0ELb0ELb1ELb1ELb0ELb0EEEvNS_16Flash_fwd_paramsE,"a",@progbits
	.sectionflags	@""
	.align	4
.nv.constant0._ZN5flash24flash_fwd_splitkv_kernelI23Flash_fwd_kernel_traitsILi32ELi64ELi128ELi4ELb0ELb0EN7cutlass6half_tE19Flash_kernel_traitsILi32ELi64ELi128ELi4ES3_EELb0ELb1ELb0ELb0ELb1ELb1ELb0ELb0EEEvNS_16Flash_fwd_paramsE:
	.zero		1360


//--------------------- .nv.constant0._ZN5flash24flash_fwd_splitkv_kernelI23Flash_fwd_kernel_traitsILi32ELi64ELi128ELi4ELb0ELb0EN7cutlass6half_tE19Flash_kernel_traitsILi32ELi64ELi128ELi4ES3_EELb0ELb1ELb1ELb0ELb0ELb0ELb0ELb0EEEvNS_16Flash_fwd_paramsE --------------------------
	.section	.nv.constant0._ZN5flash24flash_fwd_splitkv_kernelI23Flash_fwd_kernel_traitsILi32ELi64ELi128ELi4ELb0ELb0EN7cutlass6half_tE19Flash_kernel_traitsILi32ELi64ELi128ELi4ES3_EELb0ELb1ELb1ELb0ELb0ELb0ELb0ELb0EEEvNS_16Flash_fwd_paramsE,"a",@progbits
	.sectionflags	@""
	.align	4
.nv.constant0._ZN5flash24flash_fwd_splitkv_kernelI23Flash_fwd_kernel_traitsILi32ELi64ELi128ELi4ELb0ELb0EN7cutlass6half_tE19Flash_kernel_traitsILi32ELi64ELi128ELi4ES3_EELb0ELb1ELb1ELb0ELb0ELb0ELb0ELb0EEEvNS_16Flash_fwd_paramsE:
	.zero		1360


//--------------------- .nv.constant0._ZN5flash24flash_fwd_splitkv_kernelI23Flash_fwd_kernel_traitsILi32ELi64ELi128ELi4ELb0ELb0EN7cutlass6half_tE19Flash_kernel_traitsILi32ELi64ELi128ELi4ES3_EELb0ELb1ELb1ELb0ELb0ELb1ELb0ELb0EEEvNS_16Flash_fwd_paramsE --------------------------
	.section	.nv.constant0._ZN5flash24flash_fwd_splitkv_kernelI23Flash_fwd_kernel_traitsILi32ELi64ELi128ELi4ELb0ELb0EN7cutlass6half_tE19Flash_kernel_traitsILi32ELi64ELi128ELi4ES3_EELb0ELb1ELb1ELb0ELb0ELb1ELb0ELb0EEEvNS_16Flash_fwd_paramsE,"a",@progbits
	.sectionflags	@""
	.align	4
.nv.constant0._ZN5flash24flash_fwd_splitkv_kernelI23Flash_fwd_kernel_traitsILi32ELi64ELi128ELi4ELb0ELb0EN7cutlass6half_tE19Flash_kernel_traitsILi32ELi64ELi128ELi4ES3_EELb0ELb1ELb1ELb0ELb0ELb1ELb0ELb0EEEvNS_16Flash_fwd_paramsE:
	.zero		1360


//--------------------- .nv.constant0._ZN5flash24flash_fwd_splitkv_kernelI23Flash_fwd_kernel_traitsILi32ELi64ELi128ELi4ELb0ELb0EN7cutlass6half_tE19Flash_kernel_traitsILi32ELi64ELi128ELi4ES3_EELb0ELb1ELb0ELb0ELb1ELb0ELb0ELb1EEEvNS_16Flash_fwd_paramsE --------------------------
	.section	.nv.constant0._ZN5flash24flash_fwd_splitkv_kernelI23Flash_fwd_kernel_traitsILi32ELi64ELi128ELi4ELb0ELb0EN7cutlass6half_tE19Flash_kernel_traitsILi32ELi64ELi128ELi4ES3_EELb0ELb1ELb0ELb0ELb1ELb0ELb0ELb1EEEvNS_16Flash_fwd_paramsE,"a",@progbits
	.sectionflags	@""
	.align	4
.nv.constant0._ZN5flash24flash_fwd_splitkv_kernelI23Flash_fwd_kernel_traitsILi32ELi64ELi128ELi4ELb0ELb0EN7cutlass6half_tE19Flash_kernel_traitsILi32ELi64ELi128ELi4ES3_EELb0ELb1ELb0ELb0ELb1ELb0ELb0ELb1EEEvNS_16Flash_fwd_paramsE:
	.zero		1360


//--------------------- .nv.constant0._ZN5flash24flash_fwd_splitkv_kernelI23Flash_fwd_kernel_traitsILi32ELi64ELi128ELi4ELb0ELb0EN7cutlass6half_tE19Flash_kernel_traitsILi32ELi64ELi128ELi4ES3_EELb0ELb1ELb0ELb0ELb1ELb1ELb0ELb1EEEvNS_16Flash_fwd_paramsE --------------------------
	.section	.nv.constant0._ZN5flash24flash_fwd_splitkv_kernelI23Flash_fwd_kernel_traitsILi32ELi64ELi128ELi4ELb0ELb0EN7cutlass6half_tE19Flash_kernel_traitsILi32ELi64ELi128ELi4ES3_EELb0ELb1ELb0ELb0ELb1ELb1ELb0ELb1EEEvNS_16Flash_fwd_paramsE,"a",@progbits
	.sectionflags	@""
	.align	4
.nv.constant0._ZN5flash24flash_fwd_splitkv_kernelI23Flash_fwd_kernel_traitsILi32ELi64ELi128ELi4ELb0ELb0EN7cutlass6half_tE19Flash_kernel_traitsILi32ELi64ELi128ELi4ES3_EELb0ELb1ELb0ELb0ELb1ELb1ELb0ELb1EEEvNS_16Flash_fwd_paramsE:
	.zero		1360


//--------------------- .nv.constant0._ZN5flash24flash_fwd_splitkv_kernelI23Flash_fwd_kernel_traitsILi32ELi64ELi128ELi4ELb0ELb0EN7cutlass6half_tE19Flash_kernel_traitsILi32ELi64ELi128ELi4ES3_EELb0ELb1ELb1ELb0ELb0ELb0ELb0ELb1EEEvNS_16Flash_fwd_paramsE --------------------------
	.section	.nv.constant0._ZN5flash24flash_fwd_splitkv_kernelI23Flash_fwd_kernel_traitsILi32ELi64ELi128ELi4ELb0ELb0EN7cutlass6half_tE19Flash_kernel_traitsILi32ELi64ELi128ELi4ES3_EELb0ELb1ELb1ELb0ELb0ELb0ELb0ELb1EEEvNS_16Flash_fwd_paramsE,"a",@progbits
	.sectionflags	@""
	.align	4
.nv.constant0._ZN5flash24flash_fwd_splitkv_kernelI23Flash_fwd_kernel_traitsILi32ELi64ELi128ELi4ELb0ELb0EN7cutlass6half_tE19Flash_kernel_traitsILi32ELi64ELi128ELi4ES3_EELb0ELb1ELb1ELb0ELb0ELb0ELb0ELb1EEEvNS_16Flash_fwd_paramsE:
	.zero		1360


//--------------------- .nv.constant0._ZN5flash24flash_fwd_splitkv_kernelI23Flash_fwd_kernel_traitsILi32ELi64ELi128ELi4ELb0ELb0EN7cutlass6half_tE19Flash_kernel_traitsILi32ELi64ELi128ELi4ES3_EELb0ELb1ELb1ELb0ELb0ELb1ELb0ELb1EEEvNS_16Flash_fwd_paramsE --------------------------
	.section	.nv.constant0._ZN5flash24flash_fwd_splitkv_kernelI23Flash_fwd_kernel_traitsILi32ELi64ELi128ELi4ELb0ELb0EN7cutlass6half_tE19Flash_kernel_traitsILi32ELi64ELi128ELi4ES3_EELb0ELb1ELb1ELb0ELb0ELb1ELb0ELb1EEEvNS_16Flash_fwd_paramsE,"a",@progbits
	.sectionflags	@""
	.align	4
.nv.constant0._ZN5flash24flash_fwd_splitkv_kernelI23Flash_fwd_kernel_traitsILi32ELi64ELi128ELi4ELb0ELb0EN7cutlass6half_tE19Flash_kernel_traitsILi32ELi64ELi128ELi4ES3_EELb0ELb1ELb1ELb0ELb0ELb1ELb0ELb1EEEvNS_16Flash_fwd_paramsE:
	.zero		1360


//--------------------- .nv.constant0._ZN5flash24flash_fwd_splitkv_kernelI23Flash_fwd_kernel_traitsILi32ELi64ELi128ELi4ELb0ELb0EN7cutlass6half_tE19Flash_kernel_traitsILi32ELi64ELi128ELi4ES3_EELb0ELb1ELb0ELb0ELb1ELb0ELb1ELb0EEEvNS_16Flash_fwd_paramsE --------------------------
	.section	.nv.constant0._ZN5flash24flash_fwd_splitkv_kernelI23Flash_fwd_kernel_traitsILi32ELi64ELi128ELi4ELb0ELb0EN7cutlass6half_tE19Flash_kernel_traitsILi32ELi64ELi128ELi4ES3_EELb0ELb1ELb0ELb0ELb1ELb0ELb1ELb0EEEvNS_16Flash_fwd_paramsE,"a",@progbits
	.sectionflags	@""
	.align	4
.nv.constant0._ZN5flash24flash_fwd_splitkv_kernelI23Flash_fwd_kernel_traitsILi32ELi64ELi128ELi4ELb0ELb0EN7cutlass6half_tE19Flash_kernel_traitsILi32ELi64ELi128ELi4ES3_EELb0ELb1ELb0ELb0ELb1ELb0ELb1ELb0EEEvNS_16Flash_fwd_paramsE:
	.zero		1360


//--------------------- .nv.constant0._ZN5flash24flash_fwd_splitkv_kernelI23Flash_fwd_kernel_traitsILi32ELi64ELi128ELi4ELb0ELb0EN7cutlass6half_tE19Flash_kernel_traitsILi32ELi64ELi128ELi4ES3_EELb0ELb1ELb0ELb0ELb1ELb1ELb1ELb0EEEvNS_16Flash_fwd_paramsE --------------------------
	.section	.nv.constant0._ZN5flash24flash_fwd_splitkv_kernelI23Flash_fwd_kernel_traitsILi32ELi64ELi128ELi4ELb0ELb0EN7cutlass6half_tE19Flash_kernel_traitsILi32ELi64ELi128ELi4ES3_EELb0ELb1ELb0ELb0ELb1ELb1ELb1ELb0EEEvNS_16Flash_fwd_paramsE,"a",@progbits
	.sectionflags	@""
	.align	4
.nv.constant0._ZN5flash24flash_fwd_splitkv_kernelI23Flash_fwd_kernel_traitsILi32ELi64ELi128ELi4ELb0ELb0EN7cutlass6half_tE19Flash_kernel_traitsILi32ELi64ELi128ELi4ES3_EELb0ELb1ELb0ELb0ELb1ELb1ELb1ELb0EEEvNS_16Flash_fwd_paramsE:
	.zero		1360


//--------------------- .nv.constant0._ZN5flash24flash_fwd_splitkv_kernelI23Flash_fwd_kernel_traitsILi32ELi64ELi128ELi4ELb0ELb0EN7cutlass6half_tE19Flash_kernel_traitsILi32ELi64ELi128ELi4ES3_EELb0ELb1ELb1ELb0ELb0ELb0ELb1ELb0EEEvNS_16Flash_fwd_paramsE --------------------------
	.section	.nv.constant0._ZN5flash24flash_fwd_splitkv_kernelI23Flash_fwd_kernel_traitsILi32ELi64ELi128ELi4ELb0ELb0EN7cutlass6half_tE19Flash_kernel_traitsILi32ELi64ELi128ELi4ES3_EELb0ELb1ELb1ELb0ELb0ELb0ELb1ELb0EEEvNS_16Flash_fwd_paramsE,"a",@progbits
	.sectionflags	@""
	.align	4
.nv.constant0._ZN5flash24flash_fwd_splitkv_kernelI23Flash_fwd_kernel_traitsILi32ELi64ELi128ELi4ELb0ELb0EN7cutlass6half_tE19Flash_kernel_traitsILi32ELi64ELi128ELi4ES3_EELb0ELb1ELb1ELb0ELb0ELb0ELb1ELb0EEEvNS_16Flash_fwd_paramsE:
	.zero		1360


//--------------------- .nv.constant0._ZN5flash24flash_fwd_splitkv_kernelI23Flash_fwd_kernel_traitsILi32ELi64ELi128ELi4ELb0ELb0EN7cutlass6half_tE19Flash_kernel_traitsILi32ELi64ELi128ELi4ES3_EELb0ELb1ELb1ELb0ELb0ELb1ELb1ELb0EEEvNS_16Flash_fwd_paramsE --------------------------
	.section	.nv.constant0._ZN5flash24flash_fwd_splitkv_kernelI23Flash_fwd_kernel_traitsILi32ELi64ELi128ELi4ELb0ELb0EN7cutlass6half_tE19Flash_kernel_traitsILi32ELi64ELi128ELi4ES3_EELb0ELb1ELb1ELb0ELb0ELb1ELb1ELb0EEEvNS_16Flash_fwd_paramsE,"a",@progbits
	.sectionflags	@""
	.align	4
.nv.constant0._ZN5flash24flash_fwd_splitkv_kernelI23Flash_fwd_kernel_traitsILi32ELi64ELi128ELi4ELb0ELb0EN7cutlass6half_tE19Flash_kernel_traitsILi32ELi64ELi128ELi4ES3_EELb0ELb1ELb1ELb0ELb0ELb1ELb1ELb0EEEvNS_16Flash_fwd_paramsE:
	.zero		1360


//--------------------- .nv.constant0._ZN5flash24flash_fwd_splitkv_kernelI23Flash_fwd_kernel_traitsILi32ELi64ELi128ELi4ELb0ELb0EN7cutlass6half_tE19Flash_kernel_traitsILi32ELi64ELi128ELi4ES3_EELb0ELb1ELb0ELb0ELb1ELb0ELb1ELb1EEEvNS_16Flash_fwd_paramsE --------------------------
	.section	.nv.constant0._ZN5flash24flash_fwd_splitkv_kernelI23Flash_fwd_kernel_traitsILi32ELi64ELi128ELi4ELb0ELb0EN7cutlass6half_tE19Flash_kernel_traitsILi32ELi64ELi128ELi4ES3_EELb0ELb1ELb0ELb0ELb1ELb0ELb1ELb1EEEvNS_16Flash_fwd_paramsE,"a",@progbits
	.sectionflags	@""
	.align	4
.nv.constant0._ZN5flash24flash_fwd_splitkv_kernelI23Flash_fwd_kernel_traitsILi32ELi64ELi128ELi4ELb0ELb0EN7cutlass6half_tE19Flash_kernel_traitsILi32ELi64ELi128ELi4ES3_EELb0ELb1ELb0ELb0ELb1ELb0ELb1ELb1EEEvNS_16Flash_fwd_paramsE:
	.zero		1360


//--------------------- .nv.constant0._ZN5flash24flash_fwd_splitkv_kernelI23Flash_fwd_kernel_traitsILi32ELi64ELi128ELi4ELb0ELb0EN7cutlass6half_tE19Flash_kernel_traitsILi32ELi64ELi128ELi4ES3_EELb0ELb1ELb0ELb0ELb1ELb1ELb1ELb1EEEvNS_16Flash_fwd_paramsE --------------------------
	.section	.nv.constant0._ZN5flash24flash_fwd_splitkv_kernelI23Flash_fwd_kernel_traitsILi32ELi64ELi128ELi4ELb0ELb0EN7cutlass6half_tE19Flash_kernel_traitsILi32ELi64ELi128ELi4ES3_EELb0ELb1ELb0ELb0ELb1ELb1ELb1ELb1EEEvNS_16Flash_fwd_paramsE,"a",@progbits
	.sectionflags	@""
	.align	4
.nv.constant0._ZN5flash24flash_fwd_splitkv_kernelI23Flash_fwd_kernel_traitsILi32ELi64ELi128ELi4ELb0ELb0EN7cutlass6half_tE19Flash_kernel_traitsILi32ELi64ELi128ELi4ES3_EELb0ELb1ELb0ELb0ELb1ELb1ELb1ELb1EEEvNS_16Flash_fwd_paramsE:
	.zero		1360


//--------------------- .nv.constant0._ZN5flash24flash_fwd_splitkv_kernelI23Flash_fwd_kernel_traitsILi32ELi64ELi128ELi4ELb0ELb0EN7cutlass6half_tE19Flash_kernel_traitsILi32ELi64ELi128ELi4ES3_EELb0ELb1ELb1ELb0ELb0ELb0ELb1ELb1EEEvNS_16Flash_fwd_paramsE --------------------------
	.section	.nv.constant0._ZN5flash24flash_fwd_splitkv_kernelI23Flash_fwd_kernel_traitsILi32ELi64ELi128ELi4ELb0ELb0EN7cutlass6half_tE19Flash_kernel_traitsILi32ELi64ELi128ELi4ES3_EELb0ELb1ELb1ELb0ELb0ELb0ELb1ELb1EEEvNS_16Flash_fwd_paramsE,"a",@progbits
	.sectionflags	@""
	.align	4
.nv.constant0._ZN5flash24flash_fwd_splitkv_kernelI23Flash_fwd_kernel_traitsILi32ELi64ELi128ELi4ELb0ELb0EN7cutlass6half_tE19Flash_kernel_traitsILi32ELi64ELi128ELi4ES3_EELb0ELb1ELb1ELb0ELb0ELb0ELb1ELb1EEEvNS_16Flash_fwd_paramsE:
	.zero		1360


//--------------------- .nv.constant0._ZN5flash24flash_fwd_splitkv_kernelI23Flash_fwd_kernel_traitsILi32ELi64ELi128ELi4ELb0ELb0EN7cutlass6half_tE19Flash_kernel_traitsILi32ELi64ELi128ELi4ES3_EELb0ELb1ELb1ELb0ELb0ELb1ELb1ELb1EEEvNS_16Flash_fwd_paramsE --------------------------
	.section	.nv.constant0._ZN5flash24flash_fwd_splitkv_kernelI23Flash_fwd_kernel_traitsILi32ELi64ELi128ELi4ELb0ELb0EN7cutlass6half_tE19Flash_kernel_traitsILi32ELi64ELi128ELi4ES3_EELb0ELb1ELb1ELb0ELb0ELb1ELb1ELb1EEEvNS_16Flash_fwd_paramsE,"a",@progbits
	.sectionflags	@""
	.align	4
.nv.constant0._ZN5flash24flash_fwd_splitkv_kernelI23Flash_fwd_kernel_traitsILi32ELi64ELi128ELi4ELb0ELb0EN7cutlass6half_tE19Flash_kernel_traitsILi32ELi64ELi128ELi4ES3_EELb0ELb1ELb1ELb0ELb0ELb1ELb1ELb1EEEvNS_16Flash_fwd_paramsE:
	.zero		1360


//--------------------- SYMBOLS --------------------------

	.type		.nv.reservedSmem.offset0,@object
	.size		.nv.reservedSmem.offset0,0x4
	.type		.nv.reservedSmem.cap,@object
	.size		.nv.reservedSmem.cap,0x4
